	.target	sm_103a

	.elftype	@"ET_EXEC"


//--------------------- .note.nv.tkinfo           --------------------------
	.section	.note.nv.tkinfo,"",@"SHT_NOTE"
	.sectionflags	@"SHF_NOTE_NV_TKINFO"
	.tkinfo
        /*0018*/ 	.word	0x00000002
        /*0030*/ 	.string	""
        /*0030*/ 	.string	"ptxas"
        /*0030*/ 	.string	"Cuda compilation tools, release 13.0, V13.0.88"
        /*0030*/ 	.string	"Build cuda_13.0.r13.0/compiler.36424714_0"
        /*0030*/ 	.string	"-arch sm_103a -m 64 "



//--------------------- .note.nv.cuinfo           --------------------------
	.section	.note.nv.cuinfo,"",@"SHT_NOTE"
	.sectionflags	@"SHF_NOTE_NV_CUINFO"
        /*0018*/ 	.short	0x0002
        /*001a*/ 	.short	0x0067
        /*001c*/ 	.short	0x0082
	.zero		2


//--------------------- .nv.info                  --------------------------
	.section	.nv.info,"",@"SHT_CUDA_INFO"
	.align	4


	//----- nvinfo : EIATTR_REGCOUNT
	.align		4
        /*0000*/ 	.byte	0x04, 0x2f
        /*0002*/ 	.short	(.L_29 - .L_28)
	.align		4
.L_28:
        /*0004*/ 	.word	index@(_Z25selective_scan_bwd_kernelI32Selective_Scan_bwd_kernel_traitsILi32ELi4ELb1ELb1ELb1ELb1ELb1EN3c104HalfENS1_7complexIfEEEEv12SSMParamsBwd)
        /*0008*/ 	.word	0x0000009e


	//----- nvinfo : EIATTR_FRAME_SIZE
	.align		4
.L_29:
        /*000c*/ 	.byte	0x04, 0x11
        /*000e*/ 	.short	(.L_31 - .L_30)
	.align		4
.L_30:
        /*0010*/ 	.word	index@(_Z25selective_scan_bwd_kernelI32Selective_Scan_bwd_kernel_traitsILi32ELi4ELb1ELb1ELb1ELb1ELb1EN3c104HalfENS1_7complexIfEEEEv12SSMParamsBwd)
        /*0014*/ 	.word	0x00000000


	//----- nvinfo : EIATTR_REGCOUNT
	.align		4
.L_31:
        /*0018*/ 	.byte	0x04, 0x2f
        /*001a*/ 	.short	(.L_33 - .L_32)
	.align		4
.L_32:
        /*001c*/ 	.word	index@(_Z25selective_scan_bwd_kernelI32Selective_Scan_bwd_kernel_traitsILi32ELi4ELb1ELb1ELb1ELb1ELb0EN3c104HalfENS1_7complexIfEEEEv12SSMParamsBwd)
        /*0020*/ 	.word	0x0000009c


	//----- nvinfo : EIATTR_FRAME_SIZE
	.align		4
.L_33:
        /*0024*/ 	.byte	0x04, 0x11
        /*0026*/ 	.short	(.L_35 - .L_34)
	.align		4
.L_34:
        /*0028*/ 	.word	index@(_Z25selective_scan_bwd_kernelI32Selective_Scan_bwd_kernel_traitsILi32ELi4ELb1ELb1ELb1ELb1ELb0EN3c104HalfENS1_7complexIfEEEEv12SSMParamsBwd)
        /*002c*/ 	.word	0x00000000


	//----- nvinfo : EIATTR_REGCOUNT
	.align		4
.L_35:
        /*0030*/ 	.byte	0x04, 0x2f
        /*0032*/ 	.short	(.L_37 - .L_36)
	.align		4
.L_36:
        /*0034*/ 	.word	index@(_Z25selective_scan_bwd_kernelI32Selective_Scan_bwd_kernel_traitsILi32ELi4ELb1ELb1ELb1ELb0ELb1EN3c104HalfENS1_7complexIfEEEEv12SSMParamsBwd)
        /*0038*/ 	.word	0x0000009e


	//----- nvinfo : EIATTR_FRAME_SIZE
	.align		4
.L_37:
        /*003c*/ 	.byte	0x04, 0x11
        /*003e*/ 	.short	(.L_39 - .L_38)
	.align		4
.L_38:
        /*0040*/ 	.word	index@(_Z25selective_scan_bwd_kernelI32Selective_Scan_bwd_kernel_traitsILi32ELi4ELb1ELb1ELb1ELb0ELb1EN3c104HalfENS1_7complexIfEEEEv12SSMParamsBwd)
        /*0044*/ 	.word	0x00000000


	//----- nvinfo : EIATTR_REGCOUNT
	.align		4
.L_39:
        /*0048*/ 	.byte	0x04, 0x2f
        /*004a*/ 	.short	(.L_41 - .L_40)
	.align		4
.L_40:
        /*004c*/ 	.word	index@(_Z25selective_scan_bwd_kernelI32Selective_Scan_bwd_kernel_traitsILi32ELi4ELb1ELb1ELb1ELb0ELb0EN3c104HalfENS1_7complexIfEEEEv12SSMParamsBwd)
        /*0050*/ 	.word	0x000000a6


	//----- nvinfo : EIATTR_FRAME_SIZE
	.align		4
.L_41:
        /*0054*/ 	.byte	0x04, 0x11
        /*0056*/ 	.short	(.L_43 - .L_42)
	.align		4
.L_42:
        /*0058*/ 	.word	index@(_Z25selective_scan_bwd_kernelI32Selective_Scan_bwd_kernel_traitsILi32ELi4ELb1ELb1ELb1ELb0ELb0EN3c104HalfENS1_7complexIfEEEEv12SSMParamsBwd)
        /*005c*/ 	.word	0x00000000


	//----- nvinfo : EIATTR_REGCOUNT
	.align		4
.L_43:
        /*0060*/ 	.byte	0x04, 0x2f
        /*0062*/ 	.short	(.L_45 - .L_44)
	.align		4
.L_44:
        /*0064*/ 	.word	index@(_Z25selective_scan_bwd_kernelI32Selective_Scan_bwd_kernel_traitsILi32ELi4ELb1ELb1ELb0ELb1ELb1EN3c104HalfENS1_7complexIfEEEEv12SSMParamsBwd)
        /*0068*/ 	.word	0x0000009e


	//----- nvinfo : EIATTR_FRAME_SIZE
	.align		4
.L_45:
        /*006c*/ 	.byte	0x04, 0x11
        /*006e*/ 	.short	(.L_47 - .L_46)
	.align		4
.L_46:
        /*0070*/ 	.word	index@(_Z25selective_scan_bwd_kernelI32Selective_Scan_bwd_kernel_traitsILi32ELi4ELb1ELb1ELb0ELb1ELb1EN3c104HalfENS1_7complexIfEEEEv12SSMParamsBwd)
        /*0074*/ 	.word	0x00000000


	//----- nvinfo : EIATTR_REGCOUNT
	.align		4
.L_47:
        /*0078*/ 	.byte	0x04, 0x2f
        /*007a*/ 	.short	(.L_49 - .L_48)
	.align		4
.L_48:
        /*007c*/ 	.word	index@(_Z25selective_scan_bwd_kernelI32Selective_Scan_bwd_kernel_traitsILi32ELi4ELb1ELb1ELb0ELb1ELb0EN3c104HalfENS1_7complexIfEEEEv12SSMParamsBwd)
        /*0080*/ 	.word	0x0000009e


	//----- nvinfo : EIATTR_FRAME_SIZE
	.align		4
.L_49:
        /*0084*/ 	.byte	0x04, 0x11
        /*0086*/ 	.short	(.L_51 - .L_50)
	.align		4
.L_50:
        /*0088*/ 	.word	index@(_Z25selective_scan_bwd_kernelI32Selective_Scan_bwd_kernel_traitsILi32ELi4ELb1ELb1ELb0ELb1ELb0EN3c104HalfENS1_7complexIfEEEEv12SSMParamsBwd)
        /*008c*/ 	.word	0x00000000


	//----- nvinfo : EIATTR_REGCOUNT
	.align		4
.L_51:
        /*0090*/ 	.byte	0x04, 0x2f
        /*0092*/ 	.short	(.L_53 - .L_52)
	.align		4
.L_52:
        /*0094*/ 	.word	index@(_Z25selective_scan_bwd_kernelI32Selective_Scan_bwd_kernel_traitsILi32ELi4ELb1ELb1ELb0ELb0ELb1EN3c104HalfENS1_7complexIfEEEEv12SSMParamsBwd)
        /*0098*/ 	.word	0x0000009a


	//----- nvinfo : EIATTR_FRAME_SIZE
	.align		4
.L_53:
        /*009c*/ 	.byte	0x04, 0x11
        /*009e*/ 	.short	(.L_55 - .L_54)
	.align		4
.L_54:
        /*00a0*/ 	.word	index@(_Z25selective_scan_bwd_kernelI32Selective_Scan_bwd_kernel_traitsILi32ELi4ELb1ELb1ELb0ELb0ELb1EN3c104HalfENS1_7complexIfEEEEv12SSMParamsBwd)
        /*00a4*/ 	.word	0x00000000


	//----- nvinfo : EIATTR_REGCOUNT
	.align		4
.L_55:
        /*00a8*/ 	.byte	0x04, 0x2f
        /*00aa*/ 	.short	(.L_57 - .L_56)
	.align		4
.L_56:
        /*00ac*/ 	.word	index@(_Z25selective_scan_bwd_kernelI32Selective_Scan_bwd_kernel_traitsILi32ELi4ELb1ELb1ELb0ELb0ELb0EN3c104HalfENS1_7complexIfEEEEv12SSMParamsBwd)
        /*00b0*/ 	.word	0x0000009a


	//----- nvinfo : EIATTR_FRAME_SIZE
	.align		4
.L_57:
        /*00b4*/ 	.byte	0x04, 0x11
        /*00b6*/ 	.short	(.L_59 - .L_58)
	.align		4
.L_58:
        /*00b8*/ 	.word	index@(_Z25selective_scan_bwd_kernelI32Selective_Scan_bwd_kernel_traitsILi32ELi4ELb1ELb1ELb0ELb0ELb0EN3c104HalfENS1_7complexIfEEEEv12SSMParamsBwd)
        /*00bc*/ 	.word	0x00000000


	//----- nvinfo : EIATTR_REGCOUNT
	.align		4
.L_59:
        /*00c0*/ 	.byte	0x04, 0x2f
        /*00c2*/ 	.short	(.L_61 - .L_60)
	.align		4
.L_60:
        /*00c4*/ 	.word	index@(_Z25selective_scan_bwd_kernelI32Selective_Scan_bwd_kernel_traitsILi32ELi4ELb1ELb0ELb1ELb1ELb1EN3c104HalfENS1_7complexIfEEEEv12SSMParamsBwd)
        /*00c8*/ 	.word	0x000000a0


	//----- nvinfo : EIATTR_FRAME_SIZE
	.align		4
.L_61:
        /*00cc*/ 	.byte	0x04, 0x11
        /*00ce*/ 	.short	(.L_63 - .L_62)
	.align		4
.L_62:
        /*00d0*/ 	.word	index@(_Z25selective_scan_bwd_kernelI32Selective_Scan_bwd_kernel_traitsILi32ELi4ELb1ELb0ELb1ELb1ELb1EN3c104HalfENS1_7complexIfEEEEv12SSMParamsBwd)
        /*00d4*/ 	.word	0x00000000


	//----- nvinfo : EIATTR_REGCOUNT
	.align		4
.L_63:
        /*00d8*/ 	.byte	0x04, 0x2f
        /*00da*/ 	.short	(.L_65 - .L_64)
	.align		4
.L_64:
        /*00dc*/ 	.word	index@(_Z25selective_scan_bwd_kernelI32Selective_Scan_bwd_kernel_traitsILi32ELi4ELb1ELb0ELb1ELb1ELb0EN3c104HalfENS1_7complexIfEEEEv12SSMParamsBwd)
        /*00e0*/ 	.word	0x000000a2


	//----- nvinfo : EIATTR_FRAME_SIZE
	.align		4
.L_65:
        /*00e4*/ 	.byte	0x04, 0x11
        /*00e6*/ 	.short	(.L_67 - .L_66)
	.align		4
.L_66:
        /*00e8*/ 	.word	index@(_Z25selective_scan_bwd_kernelI32Selective_Scan_bwd_kernel_traitsILi32ELi4ELb1ELb0ELb1ELb1ELb0EN3c104HalfENS1_7complexIfEEEEv12SSMParamsBwd)
        /*00ec*/ 	.word	0x00000000


	//----- nvinfo : EIATTR_REGCOUNT
	.align		4
.L_67:
        /*00f0*/ 	.byte	0x04, 0x2f
        /*00f2*/ 	.short	(.L_69 - .L_68)
	.align		4
.L_68:
        /*00f4*/ 	.word	index@(_Z25selective_scan_bwd_kernelI32Selective_Scan_bwd_kernel_traitsILi32ELi4ELb1ELb0ELb1ELb0ELb1EN3c104HalfENS1_7complexIfEEEEv12SSMParamsBwd)
        /*00f8*/ 	.word	0x0000009e


	//----- nvinfo : EIATTR_FRAME_SIZE
	.align		4
.L_69:
        /*00fc*/ 	.byte	0x04, 0x11
        /*00fe*/ 	.short	(.L_71 - .L_70)
	.align		4
.L_70:
        /*0100*/ 	.word	index@(_Z25selective_scan_bwd_kernelI32Selective_Scan_bwd_kernel_traitsILi32ELi4ELb1ELb0ELb1ELb0ELb1EN3c104HalfENS1_7complexIfEEEEv12SSMParamsBwd)
        /*0104*/ 	.word	0x00000000


	//----- nvinfo : EIATTR_REGCOUNT
	.align		4
.L_71:
        /*0108*/ 	.byte	0x04, 0x2f
        /*010a*/ 	.short	(.L_73 - .L_72)
	.align		4
.L_72:
        /*010c*/ 	.word	index@(_Z25selective_scan_bwd_kernelI32Selective_Scan_bwd_kernel_traitsILi32ELi4ELb1ELb0ELb1ELb0ELb0EN3c104HalfENS1_7complexIfEEEEv12SSMParamsBwd)
        /*0110*/ 	.word	0x0000009c


	//----- nvinfo : EIATTR_FRAME_SIZE
	.align		4
.L_73:
        /*0114*/ 	.byte	0x04, 0x11
        /*0116*/ 	.short	(.L_75 - .L_74)
	.align		4
.L_74:
        /*0118*/ 	.word	index@(_Z25selective_scan_bwd_kernelI32Selective_Scan_bwd_kernel_traitsILi32ELi4ELb1ELb0ELb1ELb0ELb0EN3c104HalfENS1_7complexIfEEEEv12SSMParamsBwd)
        /*011c*/ 	.word	0x00000000


	//----- nvinfo : EIATTR_REGCOUNT
	.align		4
.L_75:
        /*0120*/ 	.byte	0x04, 0x2f
        /*0122*/ 	.short	(.L_77 - .L_76)
	.align		4
.L_76:
        /*0124*/ 	.word	index@(_Z25selective_scan_bwd_kernelI32Selective_Scan_bwd_kernel_traitsILi32ELi4ELb1ELb0ELb0ELb1ELb1EN3c104HalfENS1_7complexIfEEEEv12SSMParamsBwd)
        /*0128*/ 	.word	0x00000072


	//----- nvinfo : EIATTR_FRAME_SIZE
	.align		4
.L_77:
        /*012c*/ 	.byte	0x04, 0x11
        /*012e*/ 	.short	(.L_79 - .L_78)
	.align		4
.L_78:
        /*0130*/ 	.word	index@(_Z25selective_scan_bwd_kernelI32Selective_Scan_bwd_kernel_traitsILi32ELi4ELb1ELb0ELb0ELb1ELb1EN3c104HalfENS1_7complexIfEEEEv12SSMParamsBwd)
        /*0134*/ 	.word	0x00000000


	//----- nvinfo : EIATTR_REGCOUNT
	.align		4
.L_79:
        /*0138*/ 	.byte	0x04, 0x2f
        /*013a*/ 	.short	(.L_81 - .L_80)
	.align		4
.L_80:
        /*013c*/ 	.word	index@(_Z25selective_scan_bwd_kernelI32Selective_Scan_bwd_kernel_traitsILi32ELi4ELb1ELb0ELb0ELb1ELb0EN3c104HalfENS1_7complexIfEEEEv12SSMParamsBwd)
        /*0140*/ 	.word	0x00000070


	//----- nvinfo : EIATTR_FRAME_SIZE
	.align		4
.L_81:
        /*0144*/ 	.byte	0x04, 0x11
        /*0146*/ 	.short	(.L_83 - .L_82)
	.align		4
.L_82:
        /*0148*/ 	.word	index@(_Z25selective_scan_bwd_kernelI32Selective_Scan_bwd_kernel_traitsILi32ELi4ELb1ELb0ELb0ELb1ELb0EN3c104HalfENS1_7complexIfEEEEv12SSMParamsBwd)
        /*014c*/ 	.word	0x00000000


	//----- nvinfo : EIATTR_REGCOUNT
	.align		4
.L_83:
        /*0150*/ 	.byte	0x04, 0x2f
        /*0152*/ 	.short	(.L_85 - .L_84)
	.align		4
.L_84:
        /*0154*/ 	.word	index@(_Z25selective_scan_bwd_kernelI32Selective_Scan_bwd_kernel_traitsILi32ELi4ELb1ELb0ELb0ELb0ELb1EN3c104HalfENS1_7complexIfEEEEv12SSMParamsBwd)
        /*0158*/ 	.word	0x00000070


	//----- nvinfo : EIATTR_FRAME_SIZE
	.align		4
.L_85:
        /*015c*/ 	.byte	0x04, 0x11
        /*015e*/ 	.short	(.L_87 - .L_86)
	.align		4
.L_86:
        /*0160*/ 	.word	index@(_Z25selective_scan_bwd_kernelI32Selective_Scan_bwd_kernel_traitsILi32ELi4ELb1ELb0ELb0ELb0ELb1EN3c104HalfENS1_7complexIfEEEEv12SSMParamsBwd)
        /*0164*/ 	.word	0x00000000


	//----- nvinfo : EIATTR_REGCOUNT
	.align		4
.L_87:
        /*0168*/ 	.byte	0x04, 0x2f
        /*016a*/ 	.short	(.L_89 - .L_88)
	.align		4
.L_88:
        /*016c*/ 	.word	index@(_Z25selective_scan_bwd_kernelI32Selective_Scan_bwd_kernel_traitsILi32ELi4ELb1ELb0ELb0ELb0ELb0EN3c104HalfENS1_7complexIfEEEEv12SSMParamsBwd)
        /*0170*/ 	.word	0x0000006e


	//----- nvinfo : EIATTR_FRAME_SIZE
	.align		4
.L_89:
        /*0174*/ 	.byte	0x04, 0x11
        /*0176*/ 	.short	(.L_91 - .L_90)
	.align		4
.L_90:
        /*0178*/ 	.word	index@(_Z25selective_scan_bwd_kernelI32Selective_Scan_bwd_kernel_traitsILi32ELi4ELb1ELb0ELb0ELb0ELb0EN3c104HalfENS1_7complexIfEEEEv12SSMParamsBwd)
        /*017c*/ 	.word	0x00000000


	//----- nvinfo : EIATTR_REGCOUNT
	.align		4
.L_91:
        /*0180*/ 	.byte	0x04, 0x2f
        /*0182*/ 	.short	(.L_93 - .L_92)
	.align		4
.L_92:
        /*0184*/ 	.word	index@(_Z25selective_scan_bwd_kernelI32Selective_Scan_bwd_kernel_traitsILi32ELi4ELb0ELb1ELb1ELb1ELb1EN3c104HalfENS1_7complexIfEEEEv12SSMParamsBwd)
        /*0188*/ 	.word	0x000000b6


	//----- nvinfo : EIATTR_FRAME_SIZE
	.align		4
.L_93:
        /*018c*/ 	.byte	0x04, 0x11
        /*018e*/ 	.short	(.L_95 - .L_94)
	.align		4
.L_94:
        /*0190*/ 	.word	index@(_Z25selective_scan_bwd_kernelI32Selective_Scan_bwd_kernel_traitsILi32ELi4ELb0ELb1ELb1ELb1ELb1EN3c104HalfENS1_7complexIfEEEEv12SSMParamsBwd)
        /*0194*/ 	.word	0x00000000


	//----- nvinfo : EIATTR_REGCOUNT
	.align		4
.L_95:
        /*0198*/ 	.byte	0x04, 0x2f
        /*019a*/ 	.short	(.L_97 - .L_96)
	.align		4
.L_96:
        /*019c*/ 	.word	index@(_Z25selective_scan_bwd_kernelI32Selective_Scan_bwd_kernel_traitsILi32ELi4ELb0ELb1ELb1ELb1ELb0EN3c104HalfENS1_7complexIfEEEEv12SSMParamsBwd)
        /*01a0*/ 	.word	0x000000b5


	//----- nvinfo : EIATTR_FRAME_SIZE
	.align		4
.L_97:
        /*01a4*/ 	.byte	0x04, 0x11
        /*01a6*/ 	.short	(.L_99 - .L_98)
	.align		4
.L_98:
        /*01a8*/ 	.word	index@(_Z25selective_scan_bwd_kernelI32Selective_Scan_bwd_kernel_traitsILi32ELi4ELb0ELb1ELb1ELb1ELb0EN3c104HalfENS1_7complexIfEEEEv12SSMParamsBwd)
        /*01ac*/ 	.word	0x00000000


	//----- nvinfo : EIATTR_REGCOUNT
	.align		4
.L_99:
        /*01b0*/ 	.byte	0x04, 0x2f
        /*01b2*/ 	.short	(.L_101 - .L_100)
	.align		4
.L_100:
        /*01b4*/ 	.word	index@(_Z25selective_scan_bwd_kernelI32Selective_Scan_bwd_kernel_traitsILi32ELi4ELb0ELb1ELb1ELb0ELb1EN3c104HalfENS1_7complexIfEEEEv12SSMParamsBwd)
        /*01b8*/ 	.word	0x000000b4


	//----- nvinfo : EIATTR_FRAME_SIZE
	.align		4
.L_101:
        /*01bc*/ 	.byte	0x04, 0x11
        /*01be*/ 	.short	(.L_103 - .L_102)
	.align		4
.L_102:
        /*01c0*/ 	.word	index@(_Z25selective_scan_bwd_kernelI32Selective_Scan_bwd_kernel_traitsILi32ELi4ELb0ELb1ELb1ELb0ELb1EN3c104HalfENS1_7complexIfEEEEv12SSMParamsBwd)
        /*01c4*/ 	.word	0x00000000


	//----- nvinfo : EIATTR_REGCOUNT
	.align		4
.L_103:
        /*01c8*/ 	.byte	0x04, 0x2f
        /*01ca*/ 	.short	(.L_105 - .L_104)
	.align		4
.L_104:
        /*01cc*/ 	.word	index@(_Z25selective_scan_bwd_kernelI32Selective_Scan_bwd_kernel_traitsILi32ELi4ELb0ELb1ELb1ELb0ELb0EN3c104HalfENS1_7complexIfEEEEv12SSMParamsBwd)
        /*01d0*/ 	.word	0x000000b4


	//----- nvinfo : EIATTR_FRAME_SIZE
	.align		4
.L_105:
        /*01d4*/ 	.byte	0x04, 0x11
        /*01d6*/ 	.short	(.L_107 - .L_106)
	.align		4
.L_106:
        /*01d8*/ 	.word	index@(_Z25selective_scan_bwd_kernelI32Selective_Scan_bwd_kernel_traitsILi32ELi4ELb0ELb1ELb1ELb0ELb0EN3c104HalfENS1_7complexIfEEEEv12SSMParamsBwd)
        /*01dc*/ 	.word	0x00000000


	//----- nvinfo : EIATTR_REGCOUNT
	.align		4
.L_107:
        /*01e0*/ 	.byte	0x04, 0x2f
        /*01e2*/ 	.short	(.L_109 - .L_108)
	.align		4
.L_108:
        /*01e4*/ 	.word	index@(_Z25selective_scan_bwd_kernelI32Selective_Scan_bwd_kernel_traitsILi32ELi4ELb0ELb1ELb0ELb1ELb1EN3c104HalfENS1_7complexIfEEEEv12SSMParamsBwd)
        /*01e8*/ 	.word	0x000000b2


	//----- nvinfo : EIATTR_FRAME_SIZE
	.align		4
.L_109:
        /*01ec*/ 	.byte	0x04, 0x11
        /*01ee*/ 	.short	(.L_111 - .L_110)
	.align		4
.L_110:
        /*01f0*/ 	.word	index@(_Z25selective_scan_bwd_kernelI32Selective_Scan_bwd_kernel_traitsILi32ELi4ELb0ELb1ELb0ELb1ELb1EN3c104HalfENS1_7complexIfEEEEv12SSMParamsBwd)
        /*01f4*/ 	.word	0x00000000


	//----- nvinfo : EIATTR_REGCOUNT
	.align		4
.L_111:
        /*01f8*/ 	.byte	0x04, 0x2f
        /*01fa*/ 	.short	(.L_113 - .L_112)
	.align		4
.L_112:
        /*01fc*/ 	.word	index@(_Z25selective_scan_bwd_kernelI32Selective_Scan_bwd_kernel_traitsILi32ELi4ELb0ELb1ELb0ELb1ELb0EN3c104HalfENS1_7complexIfEEEEv12SSMParamsBwd)
        /*0200*/ 	.word	0x000000b4


	//----- nvinfo : EIATTR_FRAME_SIZE
	.align		4
.L_113:
        /*0204*/ 	.byte	0x04, 0x11
        /*0206*/ 	.short	(.L_115 - .L_114)
	.align		4
.L_114:
        /*0208*/ 	.word	index@(_Z25selective_scan_bwd_kernelI32Selective_Scan_bwd_kernel_traitsILi32ELi4ELb0ELb1ELb0ELb1ELb0EN3c104HalfENS1_7complexIfEEEEv12SSMParamsBwd)
        /*020c*/ 	.word	0x00000000


	//----- nvinfo : EIATTR_REGCOUNT
	.align		4
.L_115:
        /*0210*/ 	.byte	0x04, 0x2f
        /*0212*/ 	.short	(.L_117 - .L_116)
	.align		4
.L_116:
        /*0214*/ 	.word	index@(_Z25selective_scan_bwd_kernelI32Selective_Scan_bwd_kernel_traitsILi32ELi4ELb0ELb1ELb0ELb0ELb1EN3c104HalfENS1_7complexIfEEEEv12SSMParamsBwd)
        /*0218*/ 	.word	0x000000ae


	//----- nvinfo : EIATTR_FRAME_SIZE
	.align		4
.L_117:
        /*021c*/ 	.byte	0x04, 0x11
        /*021e*/ 	.short	(.L_119 - .L_118)
	.align		4
.L_118:
        /*0220*/ 	.word	index@(_Z25selective_scan_bwd_kernelI32Selective_Scan_bwd_kernel_traitsILi32ELi4ELb0ELb1ELb0ELb0ELb1EN3c104HalfENS1_7complexIfEEEEv12SSMParamsBwd)
        /*0224*/ 	.word	0x00000000


	//----- nvinfo : EIATTR_REGCOUNT
	.align		4
.L_119:
        /*0228*/ 	.byte	0x04, 0x2f
        /*022a*/ 	.short	(.L_121 - .L_120)
	.align		4
.L_120:
        /*022c*/ 	.word	index@(_Z25selective_scan_bwd_kernelI32Selective_Scan_bwd_kernel_traitsILi32ELi4ELb0ELb1ELb0ELb0ELb0EN3c104HalfENS1_7complexIfEEEEv12SSMParamsBwd)
        /*0230*/ 	.word	0x000000ae


	//----- nvinfo : EIATTR_FRAME_SIZE
	.align		4
.L_121:
        /*0234*/ 	.byte	0x04, 0x11
        /*0236*/ 	.short	(.L_123 - .L_122)
	.align		4
.L_122:
        /*0238*/ 	.word	index@(_Z25selective_scan_bwd_kernelI32Selective_Scan_bwd_kernel_traitsILi32ELi4ELb0ELb1ELb0ELb0ELb0EN3c104HalfENS1_7complexIfEEEEv12SSMParamsBwd)
        /*023c*/ 	.word	0x00000000


	//----- nvinfo : EIATTR_REGCOUNT
	.align		4
.L_123:
        /*0240*/ 	.byte	0x04, 0x2f
        /*0242*/ 	.short	(.L_125 - .L_124)
	.align		4
.L_124:
        /*0244*/ 	.word	index@(_Z25selective_scan_bwd_kernelI32Selective_Scan_bwd_kernel_traitsILi32ELi4ELb0ELb0ELb1ELb1ELb1EN3c104HalfENS1_7complexIfEEEEv12SSMParamsBwd)
        /*0248*/ 	.word	0x000000ba


	//----- nvinfo : EIATTR_FRAME_SIZE
	.align		4
.L_125:
        /*024c*/ 	.byte	0x04, 0x11
        /*024e*/ 	.short	(.L_127 - .L_126)
	.align		4
.L_126:
        /*0250*/ 	.word	index@(_Z25selective_scan_bwd_kernelI32Selective_Scan_bwd_kernel_traitsILi32ELi4ELb0ELb0ELb1ELb1ELb1EN3c104HalfENS1_7complexIfEEEEv12SSMParamsBwd)
        /*0254*/ 	.word	0x00000000


	//----- nvinfo : EIATTR_REGCOUNT
	.align		4
.L_127:
        /*0258*/ 	.byte	0x04, 0x2f
        /*025a*/ 	.short	(.L_129 - .L_128)
	.align		4
.L_128:
        /*025c*/ 	.word	index@(_Z25selective_scan_bwd_kernelI32Selective_Scan_bwd_kernel_traitsILi32ELi4ELb0ELb0ELb1ELb1ELb0EN3c104HalfENS1_7complexIfEEEEv12SSMParamsBwd)
        /*0260*/ 	.word	0x000000b2


	//----- nvinfo : EIATTR_FRAME_SIZE
	.align		4
.L_129:
        /*0264*/ 	.byte	0x04, 0x11
        /*0266*/ 	.short	(.L_131 - .L_130)
	.align		4
.L_130:
        /*0268*/ 	.word	index@(_Z25selective_scan_bwd_kernelI32Selective_Scan_bwd_kernel_traitsILi32ELi4ELb0ELb0ELb1ELb1ELb0EN3c104HalfENS1_7complexIfEEEEv12SSMParamsBwd)
        /*026c*/ 	.word	0x00000000


	//----- nvinfo : EIATTR_REGCOUNT
	.align		4
.L_131:
        /*0270*/ 	.byte	0x04, 0x2f
        /*0272*/ 	.short	(.L_133 - .L_132)
	.align		4
.L_132:
        /*0274*/ 	.word	index@(_Z25selective_scan_bwd_kernelI32Selective_Scan_bwd_kernel_traitsILi32ELi4ELb0ELb0ELb1ELb0ELb1EN3c104HalfENS1_7complexIfEEEEv12SSMParamsBwd)
        /*0278*/ 	.word	0x000000b2


	//----- nvinfo : EIATTR_FRAME_SIZE
	.align		4
.L_133:
        /*027c*/ 	.byte	0x04, 0x11
        /*027e*/ 	.short	(.L_135 - .L_134)
	.align		4
.L_134:
        /*0280*/ 	.word	index@(_Z25selective_scan_bwd_kernelI32Selective_Scan_bwd_kernel_traitsILi32ELi4ELb0ELb0ELb1ELb0ELb1EN3c104HalfENS1_7complexIfEEEEv12SSMParamsBwd)
        /*0284*/ 	.word	0x00000000


	//----- nvinfo : EIATTR_REGCOUNT
	.align		4
.L_135:
        /*0288*/ 	.byte	0x04, 0x2f
        /*028a*/ 	.short	(.L_137 - .L_136)
	.align		4
.L_136:
        /*028c*/ 	.word	index@(_Z25selective_scan_bwd_kernelI32Selective_Scan_bwd_kernel_traitsILi32ELi4ELb0ELb0ELb1ELb0ELb0EN3c104HalfENS1_7complexIfEEEEv12SSMParamsBwd)
        /*0290*/ 	.word	0x000000b6


	//----- nvinfo : EIATTR_FRAME_SIZE
	.align		4
.L_137:
        /*0294*/ 	.byte	0x04, 0x11
        /*0296*/ 	.short	(.L_139 - .L_138)
	.align		4
.L_138:
        /*0298*/ 	.word	index@(_Z25selective_scan_bwd_kernelI32Selective_Scan_bwd_kernel_traitsILi32ELi4ELb0ELb0ELb1ELb0ELb0EN3c104HalfENS1_7complexIfEEEEv12SSMParamsBwd)
        /*029c*/ 	.word	0x00000000


	//----- nvinfo : EIATTR_REGCOUNT
	.align		4
.L_139:
        /*02a0*/ 	.byte	0x04, 0x2f
        /*02a2*/ 	.short	(.L_141 - .L_140)
	.align		4
.L_140:
        /*02a4*/ 	.word	index@(_Z25selective_scan_bwd_kernelI32Selective_Scan_bwd_kernel_traitsILi32ELi4ELb0ELb0ELb0ELb1ELb1EN3c104HalfENS1_7complexIfEEEEv12SSMParamsBwd)
        /*02a8*/ 	.word	0x00000078


	//----- nvinfo : EIATTR_FRAME_SIZE
	.align		4
.L_141:
        /*02ac*/ 	.byte	0x04, 0x11
        /*02ae*/ 	.short	(.L_143 - .L_142)
	.align		4
.L_142:
        /*02b0*/ 	.word	index@(_Z25selective_scan_bwd_kernelI32Selective_Scan_bwd_kernel_traitsILi32ELi4ELb0ELb0ELb0ELb1ELb1EN3c104HalfENS1_7complexIfEEEEv12SSMParamsBwd)
        /*02b4*/ 	.word	0x00000000


	//----- nvinfo : EIATTR_REGCOUNT
	.align		4
.L_143:
        /*02b8*/ 	.byte	0x04, 0x2f
        /*02ba*/ 	.short	(.L_145 - .L_144)
	.align		4
.L_144:
        /*02bc*/ 	.word	index@(_Z25selective_scan_bwd_kernelI32Selective_Scan_bwd_kernel_traitsILi32ELi4ELb0ELb0ELb0ELb1ELb0EN3c104HalfENS1_7complexIfEEEEv12SSMParamsBwd)
        /*02c0*/ 	.word	0x0000007a


	//----- nvinfo : EIATTR_FRAME_SIZE
	.align		4
.L_145:
        /*02c4*/ 	.byte	0x04, 0x11
        /*02c6*/ 	.short	(.L_147 - .L_146)
	.align		4
.L_146:
        /*02c8*/ 	.word	index@(_Z25selective_scan_bwd_kernelI32Selective_Scan_bwd_kernel_traitsILi32ELi4ELb0ELb0ELb0ELb1ELb0EN3c104HalfENS1_7complexIfEEEEv12SSMParamsBwd)
        /*02cc*/ 	.word	0x00000000


	//----- nvinfo : EIATTR_REGCOUNT
	.align		4
.L_147:
        /*02d0*/ 	.byte	0x04, 0x2f
        /*02d2*/ 	.short	(.L_149 - .L_148)
	.align		4
.L_148:
        /*02d4*/ 	.word	index@(_Z25selective_scan_bwd_kernelI32Selective_Scan_bwd_kernel_traitsILi32ELi4ELb0ELb0ELb0ELb0ELb1EN3c104HalfENS1_7complexIfEEEEv12SSMParamsBwd)
        /*02d8*/ 	.word	0x00000076


	//----- nvinfo : EIATTR_FRAME_SIZE
	.align		4
.L_149:
        /*02dc*/ 	.byte	0x04, 0x11
        /*02de*/ 	.short	(.L_151 - .L_150)
	.align		4
.L_150:
        /*02e0*/ 	.word	index@(_Z25selective_scan_bwd_kernelI32Selective_Scan_bwd_kernel_traitsILi32ELi4ELb0ELb0ELb0ELb0ELb1EN3c104HalfENS1_7complexIfEEEEv12SSMParamsBwd)
        /*02e4*/ 	.word	0x00000000


	//----- nvinfo : EIATTR_REGCOUNT
	.align		4
.L_151:
        /*02e8*/ 	.byte	0x04, 0x2f
        /*02ea*/ 	.short	(.L_153 - .L_152)
	.align		4
.L_152:
        /*02ec*/ 	.word	index@(_Z25selective_scan_bwd_kernelI32Selective_Scan_bwd_kernel_traitsILi32ELi4ELb0ELb0ELb0ELb0ELb0EN3c104HalfENS1_7complexIfEEEEv12SSMParamsBwd)
        /*02f0*/ 	.word	0x00000076


	//----- nvinfo : EIATTR_FRAME_SIZE
	.align		4
.L_153:
        /*02f4*/ 	.byte	0x04, 0x11
        /*02f6*/ 	.short	(.L_155 - .L_154)
	.align		4
.L_154:
        /*02f8*/ 	.word	index@(_Z25selective_scan_bwd_kernelI32Selective_Scan_bwd_kernel_traitsILi32ELi4ELb0ELb0ELb0ELb0ELb0EN3c104HalfENS1_7complexIfEEEEv12SSMParamsBwd)
        /*02fc*/ 	.word	0x00000000


	//----- nvinfo : EIATTR_REGCOUNT
	.align		4
.L_155:
        /*0300*/ 	.byte	0x04, 0x2f
        /*0302*/ 	.short	(.L_157 - .L_156)
	.align		4
.L_156:
        /*0304*/ 	.word	index@(_Z25selective_scan_bwd_kernelI32Selective_Scan_bwd_kernel_traitsILi32ELi8ELb1ELb1ELb1ELb1ELb1EN3c104HalfENS1_7complexIfEEEEv12SSMParamsBwd)
        /*0308*/ 	.word	0x000000f0


	//----- nvinfo : EIATTR_FRAME_SIZE
	.align		4
.L_157:
        /*030c*/ 	.byte	0x04, 0x11
        /*030e*/ 	.short	(.L_159 - .L_158)
	.align		4
.L_158:
        /*0310*/ 	.word	index@(_Z25selective_scan_bwd_kernelI32Selective_Scan_bwd_kernel_traitsILi32ELi8ELb1ELb1ELb1ELb1ELb1EN3c104HalfENS1_7complexIfEEEEv12SSMParamsBwd)
        /*0314*/ 	.word	0x00000000


	//----- nvinfo : EIATTR_REGCOUNT
	.align		4
.L_159:
        /*0318*/ 	.byte	0x04, 0x2f
        /*031a*/ 	.short	(.L_161 - .L_160)
	.align		4
.L_160:
        /*031c*/ 	.word	index@(_Z25selective_scan_bwd_kernelI32Selective_Scan_bwd_kernel_traitsILi32ELi8ELb1ELb1ELb1ELb1ELb0EN3c104HalfENS1_7complexIfEEEEv12SSMParamsBwd)
        /*0320*/ 	.word	0x000000ea


	//----- nvinfo : EIATTR_FRAME_SIZE
	.align		4
.L_161:
        /*0324*/ 	.byte	0x04, 0x11
        /*0326*/ 	.short	(.L_163 - .L_162)
	.align		4
.L_162:
        /*0328*/ 	.word	index@(_Z25selective_scan_bwd_kernelI32Selective_Scan_bwd_kernel_traitsILi32ELi8ELb1ELb1ELb1ELb1ELb0EN3c104HalfENS1_7complexIfEEEEv12SSMParamsBwd)
        /*032c*/ 	.word	0x00000000


	//----- nvinfo : EIATTR_REGCOUNT
	.align		4
.L_163:
        /*0330*/ 	.byte	0x04, 0x2f
        /*0332*/ 	.short	(.L_165 - .L_164)
	.align		4
.L_164:
        /*0334*/ 	.word	index@(_Z25selective_scan_bwd_kernelI32Selective_Scan_bwd_kernel_traitsILi32ELi8ELb1ELb1ELb1ELb0ELb1EN3c104HalfENS1_7complexIfEEEEv12SSMParamsBwd)
        /*0338*/ 	.word	0x000000e6


	//----- nvinfo : EIATTR_FRAME_SIZE
	.align		4
.L_165:
        /*033c*/ 	.byte	0x04, 0x11
        /*033e*/ 	.short	(.L_167 - .L_166)
	.align		4
.L_166:
        /*0340*/ 	.word	index@(_Z25selective_scan_bwd_kernelI32Selective_Scan_bwd_kernel_traitsILi32ELi8ELb1ELb1ELb1ELb0ELb1EN3c104HalfENS1_7complexIfEEEEv12SSMParamsBwd)
        /*0344*/ 	.word	0x00000000


	//----- nvinfo : EIATTR_REGCOUNT
	.align		4
.L_167:
        /*0348*/ 	.byte	0x04, 0x2f
        /*034a*/ 	.short	(.L_169 - .L_168)
	.align		4
.L_168:
        /*034c*/ 	.word	index@(_Z25selective_scan_bwd_kernelI32Selective_Scan_bwd_kernel_traitsILi32ELi8ELb1ELb1ELb1ELb0ELb0EN3c104HalfENS1_7complexIfEEEEv12SSMParamsBwd)
        /*0350*/ 	.word	0x000000ea


	//----- nvinfo : EIATTR_FRAME_SIZE
	.align		4
.L_169:
        /*0354*/ 	.byte	0x04, 0x11
        /*0356*/ 	.short	(.L_171 - .L_170)
	.align		4
.L_170:
        /*0358*/ 	.word	index@(_Z25selective_scan_bwd_kernelI32Selective_Scan_bwd_kernel_traitsILi32ELi8ELb1ELb1ELb1ELb0ELb0EN3c104HalfENS1_7complexIfEEEEv12SSMParamsBwd)
        /*035c*/ 	.word	0x00000000


	//----- nvinfo : EIATTR_REGCOUNT
	.align		4
.L_171:
        /*0360*/ 	.byte	0x04, 0x2f
        /*0362*/ 	.short	(.L_173 - .L_172)
	.align		4
.L_172:
        /*0364*/ 	.word	index@(_Z25selective_scan_bwd_kernelI32Selective_Scan_bwd_kernel_traitsILi32ELi8ELb1ELb1ELb0ELb1ELb1EN3c104HalfENS1_7complexIfEEEEv12SSMParamsBwd)
        /*0368*/ 	.word	0x000000e5


	//----- nvinfo : EIATTR_FRAME_SIZE
	.align		4
.L_173:
        /*036c*/ 	.byte	0x04, 0x11
        /*036e*/ 	.short	(.L_175 - .L_174)
	.align		4
.L_174:
        /*0370*/ 	.word	index@(_Z25selective_scan_bwd_kernelI32Selective_Scan_bwd_kernel_traitsILi32ELi8ELb1ELb1ELb0ELb1ELb1EN3c104HalfENS1_7complexIfEEEEv12SSMParamsBwd)
        /*0374*/ 	.word	0x00000000


	//----- nvinfo : EIATTR_REGCOUNT
	.align		4
.L_175:
        /*0378*/ 	.byte	0x04, 0x2f
        /*037a*/ 	.short	(.L_177 - .L_176)
	.align		4
.L_176:
        /*037c*/ 	.word	index@(_Z25selective_scan_bwd_kernelI32Selective_Scan_bwd_kernel_traitsILi32ELi8ELb1ELb1ELb0ELb1ELb0EN3c104HalfENS1_7complexIfEEEEv12SSMParamsBwd)
        /*0380*/ 	.word	0x000000dc


	//----- nvinfo : EIATTR_FRAME_SIZE
	.align		4
.L_177:
        /*0384*/ 	.byte	0x04, 0x11
        /*0386*/ 	.short	(.L_179 - .L_178)
	.align		4
.L_178:
        /*0388*/ 	.word	index@(_Z25selective_scan_bwd_kernelI32Selective_Scan_bwd_kernel_traitsILi32ELi8ELb1ELb1ELb0ELb1ELb0EN3c104HalfENS1_7complexIfEEEEv12SSMParamsBwd)
        /*038c*/ 	.word	0x00000000


	//----- nvinfo : EIATTR_REGCOUNT
	.align		4
.L_179:
        /*0390*/ 	.byte	0x04, 0x2f
        /*0392*/ 	.short	(.L_181 - .L_180)
	.align		4
.L_180:
        /*0394*/ 	.word	index@(_Z25selective_scan_bwd_kernelI32Selective_Scan_bwd_kernel_traitsILi32ELi8ELb1ELb1ELb0ELb0ELb1EN3c104HalfENS1_7complexIfEEEEv12SSMParamsBwd)
        /*0398*/ 	.word	0x000000da


	//----- nvinfo : EIATTR_FRAME_SIZE
	.align		4
.L_181:
        /*039c*/ 	.byte	0x04, 0x11
        /*039e*/ 	.short	(.L_183 - .L_182)
	.align		4
.L_182:
        /*03a0*/ 	.word	index@(_Z25selective_scan_bwd_kernelI32Selective_Scan_bwd_kernel_traitsILi32ELi8ELb1ELb1ELb0ELb0ELb1EN3c104HalfENS1_7complexIfEEEEv12SSMParamsBwd)
        /*03a4*/ 	.word	0x00000000


	//----- nvinfo : EIATTR_REGCOUNT
	.align		4
.L_183:
        /*03a8*/ 	.byte	0x04, 0x2f
        /*03aa*/ 	.short	(.L_185 - .L_184)
	.align		4
.L_184:
        /*03ac*/ 	.word	index@(_Z25selective_scan_bwd_kernelI32Selective_Scan_bwd_kernel_traitsILi32ELi8ELb1ELb1ELb0ELb0ELb0EN3c104HalfENS1_7complexIfEEEEv12SSMParamsBwd)
        /*03b0*/ 	.word	0x000000da


	//----- nvinfo : EIATTR_FRAME_SIZE
	.align		4
.L_185:
        /*03b4*/ 	.byte	0x04, 0x11
        /*03b6*/ 	.short	(.L_187 - .L_186)
	.align		4
.L_186:
        /*03b8*/ 	.word	index@(_Z25selective_scan_bwd_kernelI32Selective_Scan_bwd_kernel_traitsILi32ELi8ELb1ELb1ELb0ELb0ELb0EN3c104HalfENS1_7complexIfEEEEv12SSMParamsBwd)
        /*03bc*/ 	.word	0x00000000


	//----- nvinfo : EIATTR_REGCOUNT
	.align		4
.L_187:
        /*03c0*/ 	.byte	0x04, 0x2f
        /*03c2*/ 	.short	(.L_189 - .L_188)
	.align		4
.L_188:
        /*03c4*/ 	.word	index@(_Z25selective_scan_bwd_kernelI32Selective_Scan_bwd_kernel_traitsILi32ELi8ELb1ELb0ELb1ELb1ELb1EN3c104HalfENS1_7complexIfEEEEv12SSMParamsBwd)
        /*03c8*/ 	.word	0x000000d4


	//----- nvinfo : EIATTR_FRAME_SIZE
	.align		4
.L_189:
        /*03cc*/ 	.byte	0x04, 0x11
        /*03ce*/ 	.short	(.L_191 - .L_190)
	.align		4
.L_190:
        /*03d0*/ 	.word	index@(_Z25selective_scan_bwd_kernelI32Selective_Scan_bwd_kernel_traitsILi32ELi8ELb1ELb0ELb1ELb1ELb1EN3c104HalfENS1_7complexIfEEEEv12SSMParamsBwd)
        /*03d4*/ 	.word	0x00000000


	//----- nvinfo : EIATTR_REGCOUNT
	.align		4
.L_191:
        /*03d8*/ 	.byte	0x04, 0x2f
        /*03da*/ 	.short	(.L_193 - .L_192)
	.align		4
.L_192:
        /*03dc*/ 	.word	index@(_Z25selective_scan_bwd_kernelI32Selective_Scan_bwd_kernel_traitsILi32ELi8ELb1ELb0ELb1ELb1ELb0EN3c104HalfENS1_7complexIfEEEEv12SSMParamsBwd)
        /*03e0*/ 	.word	0x000000d6


	//----- nvinfo : EIATTR_FRAME_SIZE
	.align		4
.L_193:
        /*03e4*/ 	.byte	0x04, 0x11
        /*03e6*/ 	.short	(.L_195 - .L_194)
	.align		4
.L_194:
        /*03e8*/ 	.word	index@(_Z25selective_scan_bwd_kernelI32Selective_Scan_bwd_kernel_traitsILi32ELi8ELb1ELb0ELb1ELb1ELb0EN3c104HalfENS1_7complexIfEEEEv12SSMParamsBwd)
        /*03ec*/ 	.word	0x00000000


	//----- nvinfo : EIATTR_REGCOUNT
	.align		4
.L_195:
        /*03f0*/ 	.byte	0x04, 0x2f
        /*03f2*/ 	.short	(.L_197 - .L_196)
	.align		4
.L_196:
        /*03f4*/ 	.word	index@(_Z25selective_scan_bwd_kernelI32Selective_Scan_bwd_kernel_traitsILi32ELi8ELb1ELb0ELb1ELb0ELb1EN3c104HalfENS1_7complexIfEEEEv12SSMParamsBwd)
        /*03f8*/ 	.word	0x000000d4


	//----- nvinfo : EIATTR_FRAME_SIZE
	.align		4
.L_197:
        /*03fc*/ 	.byte	0x04, 0x11
        /*03fe*/ 	.short	(.L_199 - .L_198)
	.align		4
.L_198:
        /*0400*/ 	.word	index@(_Z25selective_scan_bwd_kernelI32Selective_Scan_bwd_kernel_traitsILi32ELi8ELb1ELb0ELb1ELb0ELb1EN3c104HalfENS1_7complexIfEEEEv12SSMParamsBwd)
        /*0404*/ 	.word	0x00000000


	//----- nvinfo : EIATTR_REGCOUNT
	.align		4
.L_199:
        /*0408*/ 	.byte	0x04, 0x2f
        /*040a*/ 	.short	(.L_201 - .L_200)
	.align		4
.L_200:
        /*040c*/ 	.word	index@(_Z25selective_scan_bwd_kernelI32Selective_Scan_bwd_kernel_traitsILi32ELi8ELb1ELb0ELb1ELb0ELb0EN3c104HalfENS1_7complexIfEEEEv12SSMParamsBwd)
        /*0410*/ 	.word	0x000000d1


	//----- nvinfo : EIATTR_FRAME_SIZE
	.align		4
.L_201:
        /*0414*/ 	.byte	0x04, 0x11
        /*0416*/ 	.short	(.L_203 - .L_202)
	.align		4
.L_202:
        /*0418*/ 	.word	index@(_Z25selective_scan_bwd_kernelI32Selective_Scan_bwd_kernel_traitsILi32ELi8ELb1ELb0ELb1ELb0ELb0EN3c104HalfENS1_7complexIfEEEEv12SSMParamsBwd)
        /*041c*/ 	.word	0x00000000


	//----- nvinfo : EIATTR_REGCOUNT
	.align		4
.L_203:
        /*0420*/ 	.byte	0x04, 0x2f
        /*0422*/ 	.short	(.L_205 - .L_204)
	.align		4
.L_204:
        /*0424*/ 	.word	index@(_Z25selective_scan_bwd_kernelI32Selective_Scan_bwd_kernel_traitsILi32ELi8ELb1ELb0ELb0ELb1ELb1EN3c104HalfENS1_7complexIfEEEEv12SSMParamsBwd)
        /*0428*/ 	.word	0x0000009f


	//----- nvinfo : EIATTR_FRAME_SIZE
	.align		4
.L_205:
        /*042c*/ 	.byte	0x04, 0x11
        /*042e*/ 	.short	(.L_207 - .L_206)
	.align		4
.L_206:
        /*0430*/ 	.word	index@(_Z25selective_scan_bwd_kernelI32Selective_Scan_bwd_kernel_traitsILi32ELi8ELb1ELb0ELb0ELb1ELb1EN3c104HalfENS1_7complexIfEEEEv12SSMParamsBwd)
        /*0434*/ 	.word	0x00000000


	//----- nvinfo : EIATTR_REGCOUNT
	.align		4
.L_207:
        /*0438*/ 	.byte	0x04, 0x2f
        /*043a*/ 	.short	(.L_209 - .L_208)
	.align		4
.L_208:
        /*043c*/ 	.word	index@(_Z25selective_scan_bwd_kernelI32Selective_Scan_bwd_kernel_traitsILi32ELi8ELb1ELb0ELb0ELb1ELb0EN3c104HalfENS1_7complexIfEEEEv12SSMParamsBwd)
        /*0440*/ 	.word	0x0000009c


	//----- nvinfo : EIATTR_FRAME_SIZE
	.align		4
.L_209:
        /*0444*/ 	.byte	0x04, 0x11
        /*0446*/ 	.short	(.L_211 - .L_210)
	.align		4
.L_210:
        /*0448*/ 	.word	index@(_Z25selective_scan_bwd_kernelI32Selective_Scan_bwd_kernel_traitsILi32ELi8ELb1ELb0ELb0ELb1ELb0EN3c104HalfENS1_7complexIfEEEEv12SSMParamsBwd)
        /*044c*/ 	.word	0x00000000


	//----- nvinfo : EIATTR_REGCOUNT
	.align		4
.L_211:
        /*0450*/ 	.byte	0x04, 0x2f
        /*0452*/ 	.short	(.L_213 - .L_212)
	.align		4
.L_212:
        /*0454*/ 	.word	index@(_Z25selective_scan_bwd_kernelI32Selective_Scan_bwd_kernel_traitsILi32ELi8ELb1ELb0ELb0ELb0ELb1EN3c104HalfENS1_7complexIfEEEEv12SSMParamsBwd)
        /*0458*/ 	.word	0x000000a0


	//----- nvinfo : EIATTR_FRAME_SIZE
	.align		4
.L_213:
        /*045c*/ 	.byte	0x04, 0x11
        /*045e*/ 	.short	(.L_215 - .L_214)
	.align		4
.L_214:
        /*0460*/ 	.word	index@(_Z25selective_scan_bwd_kernelI32Selective_Scan_bwd_kernel_traitsILi32ELi8ELb1ELb0ELb0ELb0ELb1EN3c104HalfENS1_7complexIfEEEEv12SSMParamsBwd)
        /*0464*/ 	.word	0x00000000


	//----- nvinfo : EIATTR_REGCOUNT
	.align		4
.L_215:
        /*0468*/ 	.byte	0x04, 0x2f
        /*046a*/ 	.short	(.L_217 - .L_216)
	.align		4
.L_216:
        /*046c*/ 	.word	index@(_Z25selective_scan_bwd_kernelI32Selective_Scan_bwd_kernel_traitsILi32ELi8ELb1ELb0ELb0ELb0ELb0EN3c104HalfENS1_7complexIfEEEEv12SSMParamsBwd)
        /*0470*/ 	.word	0x00000099


	//----- nvinfo : EIATTR_FRAME_SIZE
	.align		4
.L_217:
        /*0474*/ 	.byte	0x04, 0x11
        /*0476*/ 	.short	(.L_219 - .L_218)
	.align		4
.L_218:
        /*0478*/ 	.word	index@(_Z25selective_scan_bwd_kernelI32Selective_Scan_bwd_kernel_traitsILi32ELi8ELb1ELb0ELb0ELb0ELb0EN3c104HalfENS1_7complexIfEEEEv12SSMParamsBwd)
        /*047c*/ 	.word	0x00000000


	//----- nvinfo : EIATTR_REGCOUNT
	.align		4
.L_219:
        /*0480*/ 	.byte	0x04, 0x2f
        /*0482*/ 	.short	(.L_221 - .L_220)
	.align		4
.L_220:
        /*0484*/ 	.word	index@(_Z25selective_scan_bwd_kernelI32Selective_Scan_bwd_kernel_traitsILi32ELi8ELb0ELb1ELb1ELb1ELb1EN3c104HalfENS1_7complexIfEEEEv12SSMParamsBwd)
        /*0488*/ 	.word	0x000000fe


	//----- nvinfo : EIATTR_FRAME_SIZE
	.align		4
.L_221:
        /*048c*/ 	.byte	0x04, 0x11
        /*048e*/ 	.short	(.L_223 - .L_222)
	.align		4
.L_222:
        /*0490*/ 	.word	index@(_Z25selective_scan_bwd_kernelI32Selective_Scan_bwd_kernel_traitsILi32ELi8ELb0ELb1ELb1ELb1ELb1EN3c104HalfENS1_7complexIfEEEEv12SSMParamsBwd)
        /*0494*/ 	.word	0x00000000


	//----- nvinfo : EIATTR_REGCOUNT
	.align		4
.L_223:
        /*0498*/ 	.byte	0x04, 0x2f
        /*049a*/ 	.short	(.L_225 - .L_224)
	.align		4
.L_224:
        /*049c*/ 	.word	index@(_Z25selective_scan_bwd_kernelI32Selective_Scan_bwd_kernel_traitsILi32ELi8ELb0ELb1ELb1ELb1ELb0EN3c104HalfENS1_7complexIfEEEEv12SSMParamsBwd)
        /*04a0*/ 	.word	0x000000fe


	//----- nvinfo : EIATTR_FRAME_SIZE
	.align		4
.L_225:
        /*04a4*/ 	.byte	0x04, 0x11
        /*04a6*/ 	.short	(.L_227 - .L_226)
	.align		4
.L_226:
        /*04a8*/ 	.word	index@(_Z25selective_scan_bwd_kernelI32Selective_Scan_bwd_kernel_traitsILi32ELi8ELb0ELb1ELb1ELb1ELb0EN3c104HalfENS1_7complexIfEEEEv12SSMParamsBwd)
        /*04ac*/ 	.word	0x00000000


	//----- nvinfo : EIATTR_REGCOUNT
	.align		4
.L_227:
        /*04b0*/ 	.byte	0x04, 0x2f
        /*04b2*/ 	.short	(.L_229 - .L_228)
	.align		4
.L_228:
        /*04b4*/ 	.word	index@(_Z25selective_scan_bwd_kernelI32Selective_Scan_bwd_kernel_traitsILi32ELi8ELb0ELb1ELb1ELb0ELb1EN3c104HalfENS1_7complexIfEEEEv12SSMParamsBwd)
        /*04b8*/ 	.word	0x000000fe


	//----- nvinfo : EIATTR_FRAME_SIZE
	.align		4
.L_229:
        /*04bc*/ 	.byte	0x04, 0x11
        /*04be*/ 	.short	(.L_231 - .L_230)
	.align		4
.L_230:
        /*04c0*/ 	.word	index@(_Z25selective_scan_bwd_kernelI32Selective_Scan_bwd_kernel_traitsILi32ELi8ELb0ELb1ELb1ELb0ELb1EN3c104HalfENS1_7complexIfEEEEv12SSMParamsBwd)
        /*04c4*/ 	.word	0x00000000


	//----- nvinfo : EIATTR_REGCOUNT
	.align		4
.L_231:
        /*04c8*/ 	.byte	0x04, 0x2f
        /*04ca*/ 	.short	(.L_233 - .L_232)
	.align		4
.L_232:
        /*04cc*/ 	.word	index@(_Z25selective_scan_bwd_kernelI32Selective_Scan_bwd_kernel_traitsILi32ELi8ELb0ELb1ELb1ELb0ELb0EN3c104HalfENS1_7complexIfEEEEv12SSMParamsBwd)
        /*04d0*/ 	.word	0x000000fe


	//----- nvinfo : EIATTR_FRAME_SIZE
	.align		4
.L_233:
        /*04d4*/ 	.byte	0x04, 0x11
        /*04d6*/ 	.short	(.L_235 - .L_234)
	.align		4
.L_234:
        /*04d8*/ 	.word	index@(_Z25selective_scan_bwd_kernelI32Selective_Scan_bwd_kernel_traitsILi32ELi8ELb0ELb1ELb1ELb0ELb0EN3c104HalfENS1_7complexIfEEEEv12SSMParamsBwd)
        /*04dc*/ 	.word	0x00000000


	//----- nvinfo : EIATTR_REGCOUNT
	.align		4
.L_235:
        /*04e0*/ 	.byte	0x04, 0x2f
        /*04e2*/ 	.short	(.L_237 - .L_236)
	.align		4
.L_236:
        /*04e4*/ 	.word	index@(_Z25selective_scan_bwd_kernelI32Selective_Scan_bwd_kernel_traitsILi32ELi8ELb0ELb1ELb0ELb1ELb1EN3c104HalfENS1_7complexIfEEEEv12SSMParamsBwd)
        /*04e8*/ 	.word	0x000000f8


	//----- nvinfo : EIATTR_FRAME_SIZE
	.align		4
.L_237:
        /*04ec*/ 	.byte	0x04, 0x11
        /*04ee*/ 	.short	(.L_239 - .L_238)
	.align		4
.L_238:
        /*04f0*/ 	.word	index@(_Z25selective_scan_bwd_kernelI32Selective_Scan_bwd_kernel_traitsILi32ELi8ELb0ELb1ELb0ELb1ELb1EN3c104HalfENS1_7complexIfEEEEv12SSMParamsBwd)
        /*04f4*/ 	.word	0x00000000


	//----- nvinfo : EIATTR_REGCOUNT
	.align		4
.L_239:
        /*04f8*/ 	.byte	0x04, 0x2f
        /*04fa*/ 	.short	(.L_241 - .L_240)
	.align		4
.L_240:
        /*04fc*/ 	.word	index@(_Z25selective_scan_bwd_kernelI32Selective_Scan_bwd_kernel_traitsILi32ELi8ELb0ELb1ELb0ELb1ELb0EN3c104HalfENS1_7complexIfEEEEv12SSMParamsBwd)
        /*0500*/ 	.word	0x000000fa


	//----- nvinfo : EIATTR_FRAME_SIZE
	.align		4
.L_241:
        /*0504*/ 	.byte	0x04, 0x11
        /*0506*/ 	.short	(.L_243 - .L_242)
	.align		4
.L_242:
        /*0508*/ 	.word	index@(_Z25selective_scan_bwd_kernelI32Selective_Scan_bwd_kernel_traitsILi32ELi8ELb0ELb1ELb0ELb1ELb0EN3c104HalfENS1_7complexIfEEEEv12SSMParamsBwd)
        /*050c*/ 	.word	0x00000000


	//----- nvinfo : EIATTR_REGCOUNT
	.align		4
.L_243:
        /*0510*/ 	.byte	0x04, 0x2f
        /*0512*/ 	.short	(.L_245 - .L_244)
	.align		4
.L_244:
        /*0514*/ 	.word	index@(_Z25selective_scan_bwd_kernelI32Selective_Scan_bwd_kernel_traitsILi32ELi8ELb0ELb1ELb0ELb0ELb1EN3c104HalfENS1_7complexIfEEEEv12SSMParamsBwd)
        /*0518*/ 	.word	0x000000f8


	//----- nvinfo : EIATTR_FRAME_SIZE
	.align		4
.L_245:
        /*051c*/ 	.byte	0x04, 0x11
        /*051e*/ 	.short	(.L_247 - .L_246)
	.align		4
.L_246:
        /*0520*/ 	.word	index@(_Z25selective_scan_bwd_kernelI32Selective_Scan_bwd_kernel_traitsILi32ELi8ELb0ELb1ELb0ELb0ELb1EN3c104HalfENS1_7complexIfEEEEv12SSMParamsBwd)
        /*0524*/ 	.word	0x00000000


	//----- nvinfo : EIATTR_REGCOUNT
	.align		4
.L_247:
        /*0528*/ 	.byte	0x04, 0x2f
        /*052a*/ 	.short	(.L_249 - .L_248)
	.align		4
.L_248:
        /*052c*/ 	.word	index@(_Z25selective_scan_bwd_kernelI32Selective_Scan_bwd_kernel_traitsILi32ELi8ELb0ELb1ELb0ELb0ELb0EN3c104HalfENS1_7complexIfEEEEv12SSMParamsBwd)
        /*0530*/ 	.word	0x000000f9


	//----- nvinfo : EIATTR_FRAME_SIZE
	.align		4
.L_249:
        /*0534*/ 	.byte	0x04, 0x11
        /*0536*/ 	.short	(.L_251 - .L_250)
	.align		4
.L_250:
        /*0538*/ 	.word	index@(_Z25selective_scan_bwd_kernelI32Selective_Scan_bwd_kernel_traitsILi32ELi8ELb0ELb1ELb0ELb0ELb0EN3c104HalfENS1_7complexIfEEEEv12SSMParamsBwd)
        /*053c*/ 	.word	0x00000000


	//----- nvinfo : EIATTR_REGCOUNT
	.align		4
.L_251:
        /*0540*/ 	.byte	0x04, 0x2f
        /*0542*/ 	.short	(.L_253 - .L_252)
	.align		4
.L_252:
        /*0544*/ 	.word	index@(_Z25selective_scan_bwd_kernelI32Selective_Scan_bwd_kernel_traitsILi32ELi8ELb0ELb0ELb1ELb1ELb1EN3c104HalfENS1_7complexIfEEEEv12SSMParamsBwd)
        /*0548*/ 	.word	0x000000e7


	//----- nvinfo : EIATTR_FRAME_SIZE
	.align		4
.L_253:
        /*054c*/ 	.byte	0x04, 0x11
        /*054e*/ 	.short	(.L_255 - .L_254)
	.align		4
.L_254:
        /*0550*/ 	.word	index@(_Z25selective_scan_bwd_kernelI32Selective_Scan_bwd_kernel_traitsILi32ELi8ELb0ELb0ELb1ELb1ELb1EN3c104HalfENS1_7complexIfEEEEv12SSMParamsBwd)
        /*0554*/ 	.word	0x00000000


	//----- nvinfo : EIATTR_REGCOUNT
	.align		4
.L_255:
        /*0558*/ 	.byte	0x04, 0x2f
        /*055a*/ 	.short	(.L_257 - .L_256)
	.align		4
.L_256:
        /*055c*/ 	.word	index@(_Z25selective_scan_bwd_kernelI32Selective_Scan_bwd_kernel_traitsILi32ELi8ELb0ELb0ELb1ELb1ELb0EN3c104HalfENS1_7complexIfEEEEv12SSMParamsBwd)
        /*0560*/ 	.word	0x000000e9


	//----- nvinfo : EIATTR_FRAME_SIZE
	.align		4
.L_257:
        /*0564*/ 	.byte	0x04, 0x11
        /*0566*/ 	.short	(.L_259 - .L_258)
	.align		4
.L_258:
        /*0568*/ 	.word	index@(_Z25selective_scan_bwd_kernelI32Selective_Scan_bwd_kernel_traitsILi32ELi8ELb0ELb0ELb1ELb1ELb0EN3c104HalfENS1_7complexIfEEEEv12SSMParamsBwd)
        /*056c*/ 	.word	0x00000000


	//----- nvinfo : EIATTR_REGCOUNT
	.align		4
.L_259:
        /*0570*/ 	.byte	0x04, 0x2f
        /*0572*/ 	.short	(.L_261 - .L_260)
	.align		4
.L_260:
        /*0574*/ 	.word	index@(_Z25selective_scan_bwd_kernelI32Selective_Scan_bwd_kernel_traitsILi32ELi8ELb0ELb0ELb1ELb0ELb1EN3c104HalfENS1_7complexIfEEEEv12SSMParamsBwd)
        /*0578*/ 	.word	0x000000ea


	//----- nvinfo : EIATTR_FRAME_SIZE
	.align		4
.L_261:
        /*057c*/ 	.byte	0x04, 0x11
        /*057e*/ 	.short	(.L_263 - .L_262)
	.align		4
.L_262:
        /*0580*/ 	.word	index@(_Z25selective_scan_bwd_kernelI32Selective_Scan_bwd_kernel_traitsILi32ELi8ELb0ELb0ELb1ELb0ELb1EN3c104HalfENS1_7complexIfEEEEv12SSMParamsBwd)
        /*0584*/ 	.word	0x00000000


	//----- nvinfo : EIATTR_REGCOUNT
	.align		4
.L_263:
        /*0588*/ 	.byte	0x04, 0x2f
        /*058a*/ 	.short	(.L_265 - .L_264)
	.align		4
.L_264:
        /*058c*/ 	.word	index@(_Z25selective_scan_bwd_kernelI32Selective_Scan_bwd_kernel_traitsILi32ELi8ELb0ELb0ELb1ELb0ELb0EN3c104HalfENS1_7complexIfEEEEv12SSMParamsBwd)
        /*0590*/ 	.word	0x000000f1


	//----- nvinfo : EIATTR_FRAME_SIZE
	.align		4
.L_265:
        /*0594*/ 	.byte	0x04, 0x11
        /*0596*/ 	.short	(.L_267 - .L_266)
	.align		4
.L_266:
        /*0598*/ 	.word	index@(_Z25selective_scan_bwd_kernelI32Selective_Scan_bwd_kernel_traitsILi32ELi8ELb0ELb0ELb1ELb0ELb0EN3c104HalfENS1_7complexIfEEEEv12SSMParamsBwd)
        /*059c*/ 	.word	0x00000000


	//----- nvinfo : EIATTR_REGCOUNT
	.align		4
.L_267:
        /*05a0*/ 	.byte	0x04, 0x2f
        /*05a2*/ 	.short	(.L_269 - .L_268)
	.align		4
.L_268:
        /*05a4*/ 	.word	index@(_Z25selective_scan_bwd_kernelI32Selective_Scan_bwd_kernel_traitsILi32ELi8ELb0ELb0ELb0ELb1ELb1EN3c104HalfENS1_7complexIfEEEEv12SSMParamsBwd)
        /*05a8*/ 	.word	0x000000b0


	//----- nvinfo : EIATTR_FRAME_SIZE
	.align		4
.L_269:
        /*05ac*/ 	.byte	0x04, 0x11
        /*05ae*/ 	.short	(.L_271 - .L_270)
	.align		4
.L_270:
        /*05b0*/ 	.word	index@(_Z25selective_scan_bwd_kernelI32Selective_Scan_bwd_kernel_traitsILi32ELi8ELb0ELb0ELb0ELb1ELb1EN3c104HalfENS1_7complexIfEEEEv12SSMParamsBwd)
        /*05b4*/ 	.word	0x00000000


	//----- nvinfo : EIATTR_REGCOUNT
	.align		4
.L_271:
        /*05b8*/ 	.byte	0x04, 0x2f
        /*05ba*/ 	.short	(.L_273 - .L_272)
	.align		4
.L_272:
        /*05bc*/ 	.word	index@(_Z25selective_scan_bwd_kernelI32Selective_Scan_bwd_kernel_traitsILi32ELi8ELb0ELb0ELb0ELb1ELb0EN3c104HalfENS1_7complexIfEEEEv12SSMParamsBwd)
        /*05c0*/ 	.word	0x000000af


	//----- nvinfo : EIATTR_FRAME_SIZE
	.align		4
.L_273:
        /*05c4*/ 	.byte	0x04, 0x11
        /*05c6*/ 	.short	(.L_275 - .L_274)
	.align		4
.L_274:
        /*05c8*/ 	.word	index@(_Z25selective_scan_bwd_kernelI32Selective_Scan_bwd_kernel_traitsILi32ELi8ELb0ELb0ELb0ELb1ELb0EN3c104HalfENS1_7complexIfEEEEv12SSMParamsBwd)
        /*05cc*/ 	.word	0x00000000


	//----- nvinfo : EIATTR_REGCOUNT
	.align		4
.L_275:
        /*05d0*/ 	.byte	0x04, 0x2f
        /*05d2*/ 	.short	(.L_277 - .L_276)
	.align		4
.L_276:
        /*05d4*/ 	.word	index@(_Z25selective_scan_bwd_kernelI32Selective_Scan_bwd_kernel_traitsILi32ELi8ELb0ELb0ELb0ELb0ELb1EN3c104HalfENS1_7complexIfEEEEv12SSMParamsBwd)
        /*05d8*/ 	.word	0x000000b0


	//----- nvinfo : EIATTR_FRAME_SIZE
	.align		4
.L_277:
        /*05dc*/ 	.byte	0x04, 0x11
        /*05de*/ 	.short	(.L_279 - .L_278)
	.align		4
.L_278:
        /*05e0*/ 	.word	index@(_Z25selective_scan_bwd_kernelI32Selective_Scan_bwd_kernel_traitsILi32ELi8ELb0ELb0ELb0ELb0ELb1EN3c104HalfENS1_7complexIfEEEEv12SSMParamsBwd)
        /*05e4*/ 	.word	0x00000000


	//----- nvinfo : EIATTR_REGCOUNT
	.align		4
.L_279:
        /*05e8*/ 	.byte	0x04, 0x2f
        /*05ea*/ 	.short	(.L_281 - .L_280)
	.align		4
.L_280:
        /*05ec*/ 	.word	index@(_Z25selective_scan_bwd_kernelI32Selective_Scan_bwd_kernel_traitsILi32ELi8ELb0ELb0ELb0ELb0ELb0EN3c104HalfENS1_7complexIfEEEEv12SSMParamsBwd)
        /*05f0*/ 	.word	0x000000b0


	//----- nvinfo : EIATTR_FRAME_SIZE
	.align		4
.L_281:
        /*05f4*/ 	.byte	0x04, 0x11
        /*05f6*/ 	.short	(.L_283 - .L_282)
	.align		4
.L_282:
        /*05f8*/ 	.word	index@(_Z25selective_scan_bwd_kernelI32Selective_Scan_bwd_kernel_traitsILi32ELi8ELb0ELb0ELb0ELb0ELb0EN3c104HalfENS1_7complexIfEEEEv12SSMParamsBwd)
        /*05fc*/ 	.word	0x00000000


	//----- nvinfo : EIATTR_REGCOUNT
	.align		4
.L_283:
        /*0600*/ 	.byte	0x04, 0x2f
        /*0602*/ 	.short	(.L_285 - .L_284)
	.align		4
.L_284:
        /*0604*/ 	.word	index@(_Z25selective_scan_bwd_kernelI32Selective_Scan_bwd_kernel_traitsILi32ELi16ELb1ELb1ELb1ELb1ELb1EN3c104HalfENS1_7complexIfEEEEv12SSMParamsBwd)
        /*0608*/ 	.word	0x000000fe


	//----- nvinfo : EIATTR_FRAME_SIZE
	.align		4
.L_285:
        /*060c*/ 	.byte	0x04, 0x11
        /*060e*/ 	.short	(.L_287 - .L_286)
	.align		4
.L_286:
        /*0610*/ 	.word	index@(_Z25selective_scan_bwd_kernelI32Selective_Scan_bwd_kernel_traitsILi32ELi16ELb1ELb1ELb1ELb1ELb1EN3c104HalfENS1_7complexIfEEEEv12SSMParamsBwd)
        /*0614*/ 	.word	0x00000000


	//----- nvinfo : EIATTR_REGCOUNT
	.align		4
.L_287:
        /*0618*/ 	.byte	0x04, 0x2f
        /*061a*/ 	.short	(.L_289 - .L_288)
	.align		4
.L_288:
        /*061c*/ 	.word	index@(_Z25selective_scan_bwd_kernelI32Selective_Scan_bwd_kernel_traitsILi32ELi16ELb1ELb1ELb1ELb1ELb0EN3c104HalfENS1_7complexIfEEEEv12SSMParamsBwd)
        /*0620*/ 	.word	0x000000fe


	//----- nvinfo : EIATTR_FRAME_SIZE
	.align		4
.L_289:
        /*0624*/ 	.byte	0x04, 0x11
        /*0626*/ 	.short	(.L_291 - .L_290)
	.align		4
.L_290:
        /*0628*/ 	.word	index@(_Z25selective_scan_bwd_kernelI32Selective_Scan_bwd_kernel_traitsILi32ELi16ELb1ELb1ELb1ELb1ELb0EN3c104HalfENS1_7complexIfEEEEv12SSMParamsBwd)
        /*062c*/ 	.word	0x00000000


	//----- nvinfo : EIATTR_REGCOUNT
	.align		4
.L_291:
        /*0630*/ 	.byte	0x04, 0x2f
        /*0632*/ 	.short	(.L_293 - .L_292)
	.align		4
.L_292:
        /*0634*/ 	.word	index@(_Z25selective_scan_bwd_kernelI32Selective_Scan_bwd_kernel_traitsILi32ELi16ELb1ELb1ELb1ELb0ELb1EN3c104HalfENS1_7complexIfEEEEv12SSMParamsBwd)
        /*0638*/ 	.word	0x000000fe


	//----- nvinfo : EIATTR_FRAME_SIZE
	.align		4
.L_293:
        /*063c*/ 	.byte	0x04, 0x11
        /*063e*/ 	.short	(.L_295 - .L_294)
	.align		4
.L_294:
        /*0640*/ 	.word	index@(_Z25selective_scan_bwd_kernelI32Selective_Scan_bwd_kernel_traitsILi32ELi16ELb1ELb1ELb1ELb0ELb1EN3c104HalfENS1_7complexIfEEEEv12SSMParamsBwd)
        /*0644*/ 	.word	0x00000000


	//----- nvinfo : EIATTR_REGCOUNT
	.align		4
.L_295:
        /*0648*/ 	.byte	0x04, 0x2f
        /*064a*/ 	.short	(.L_297 - .L_296)
	.align		4
.L_296:
        /*064c*/ 	.word	index@(_Z25selective_scan_bwd_kernelI32Selective_Scan_bwd_kernel_traitsILi32ELi16ELb1ELb1ELb1ELb0ELb0EN3c104HalfENS1_7complexIfEEEEv12SSMParamsBwd)
        /*0650*/ 	.word	0x000000fe


	//----- nvinfo : EIATTR_FRAME_SIZE
	.align		4
.L_297:
        /*0654*/ 	.byte	0x04, 0x11
        /*0656*/ 	.short	(.L_299 - .L_298)
	.align		4
.L_298:
        /*0658*/ 	.word	index@(_Z25selective_scan_bwd_kernelI32Selective_Scan_bwd_kernel_traitsILi32ELi16ELb1ELb1ELb1ELb0ELb0EN3c104HalfENS1_7complexIfEEEEv12SSMParamsBwd)
        /*065c*/ 	.word	0x00000000


	//----- nvinfo : EIATTR_REGCOUNT
	.align		4
.L_299:
        /*0660*/ 	.byte	0x04, 0x2f
        /*0662*/ 	.short	(.L_301 - .L_300)
	.align		4
.L_300:
        /*0664*/ 	.word	index@(_Z25selective_scan_bwd_kernelI32Selective_Scan_bwd_kernel_traitsILi32ELi16ELb1ELb1ELb0ELb1ELb1EN3c104HalfENS1_7complexIfEEEEv12SSMParamsBwd)
        /*0668*/ 	.word	0x000000fe


	//----- nvinfo : EIATTR_FRAME_SIZE
	.align		4
.L_301:
        /*066c*/ 	.byte	0x04, 0x11
        /*066e*/ 	.short	(.L_303 - .L_302)
	.align		4
.L_302:
        /*0670*/ 	.word	index@(_Z25selective_scan_bwd_kernelI32Selective_Scan_bwd_kernel_traitsILi32ELi16ELb1ELb1ELb0ELb1ELb1EN3c104HalfENS1_7complexIfEEEEv12SSMParamsBwd)
        /*0674*/ 	.word	0x00000000


	//----- nvinfo : EIATTR_REGCOUNT
	.align		4
.L_303:
        /*0678*/ 	.byte	0x04, 0x2f
        /*067a*/ 	.short	(.L_305 - .L_304)
	.align		4
.L_304:
        /*067c*/ 	.word	index@(_Z25selective_scan_bwd_kernelI32Selective_Scan_bwd_kernel_traitsILi32ELi16ELb1ELb1ELb0ELb1ELb0EN3c104HalfENS1_7complexIfEEEEv12SSMParamsBwd)
        /*0680*/ 	.word	0x000000fe


	//----- nvinfo : EIATTR_FRAME_SIZE
	.align		4
.L_305:
        /*0684*/ 	.byte	0x04, 0x11
        /*0686*/ 	.short	(.L_307 - .L_306)
	.align		4
.L_306:
        /*0688*/ 	.word	index@(_Z25selective_scan_bwd_kernelI32Selective_Scan_bwd_kernel_traitsILi32ELi16ELb1ELb1ELb0ELb1ELb0EN3c104HalfENS1_7complexIfEEEEv12SSMParamsBwd)
        /*068c*/ 	.word	0x00000000


	//----- nvinfo : EIATTR_REGCOUNT
	.align		4
.L_307:
        /*0690*/ 	.byte	0x04, 0x2f
        /*0692*/ 	.short	(.L_309 - .L_308)
	.align		4
.L_308:
        /*0694*/ 	.word	index@(_Z25selective_scan_bwd_kernelI32Selective_Scan_bwd_kernel_traitsILi32ELi16ELb1ELb1ELb0ELb0ELb1EN3c104HalfENS1_7complexIfEEEEv12SSMParamsBwd)
        /*0698*/ 	.word	0x000000fb


	//----- nvinfo : EIATTR_FRAME_SIZE
	.align		4
.L_309:
        /*069c*/ 	.byte	0x04, 0x11
        /*069e*/ 	.short	(.L_311 - .L_310)
	.align		4
.L_310:
        /*06a0*/ 	.word	index@(_Z25selective_scan_bwd_kernelI32Selective_Scan_bwd_kernel_traitsILi32ELi16ELb1ELb1ELb0ELb0ELb1EN3c104HalfENS1_7complexIfEEEEv12SSMParamsBwd)
        /*06a4*/ 	.word	0x00000000


	//----- nvinfo : EIATTR_REGCOUNT
	.align		4
.L_311:
        /*06a8*/ 	.byte	0x04, 0x2f
        /*06aa*/ 	.short	(.L_313 - .L_312)
	.align		4
.L_312:
        /*06ac*/ 	.word	index@(_Z25selective_scan_bwd_kernelI32Selective_Scan_bwd_kernel_traitsILi32ELi16ELb1ELb1ELb0ELb0ELb0EN3c104HalfENS1_7complexIfEEEEv12SSMParamsBwd)
        /*06b0*/ 	.word	0x000000fe


	//----- nvinfo : EIATTR_FRAME_SIZE
	.align		4
.L_313:
        /*06b4*/ 	.byte	0x04, 0x11
        /*06b6*/ 	.short	(.L_315 - .L_314)
	.align		4
.L_314:
        /*06b8*/ 	.word	index@(_Z25selective_scan_bwd_kernelI32Selective_Scan_bwd_kernel_traitsILi32ELi16ELb1ELb1ELb0ELb0ELb0EN3c104HalfENS1_7complexIfEEEEv12SSMParamsBwd)
        /*06bc*/ 	.word	0x00000000


	//----- nvinfo : EIATTR_REGCOUNT
	.align		4
.L_315:
        /*06c0*/ 	.byte	0x04, 0x2f
        /*06c2*/ 	.short	(.L_317 - .L_316)
	.align		4
.L_316:
        /*06c4*/ 	.word	index@(_Z25selective_scan_bwd_kernelI32Selective_Scan_bwd_kernel_traitsILi32ELi16ELb1ELb0ELb1ELb1ELb1EN3c104HalfENS1_7complexIfEEEEv12SSMParamsBwd)
        /*06c8*/ 	.word	0x000000e0


	//----- nvinfo : EIATTR_FRAME_SIZE
	.align		4
.L_317:
        /*06cc*/ 	.byte	0x04, 0x11
        /*06ce*/ 	.short	(.L_319 - .L_318)
	.align		4
.L_318:
        /*06d0*/ 	.word	index@(_Z25selective_scan_bwd_kernelI32Selective_Scan_bwd_kernel_traitsILi32ELi16ELb1ELb0ELb1ELb1ELb1EN3c104HalfENS1_7complexIfEEEEv12SSMParamsBwd)
        /*06d4*/ 	.word	0x00000000


	//----- nvinfo : EIATTR_REGCOUNT
	.align		4
.L_319:
        /*06d8*/ 	.byte	0x04, 0x2f
        /*06da*/ 	.short	(.L_321 - .L_320)
	.align		4
.L_320:
        /*06dc*/ 	.word	index@(_Z25selective_scan_bwd_kernelI32Selective_Scan_bwd_kernel_traitsILi32ELi16ELb1ELb0ELb1ELb1ELb0EN3c104HalfENS1_7complexIfEEEEv12SSMParamsBwd)
        /*06e0*/ 	.word	0x000000e3


	//----- nvinfo : EIATTR_FRAME_SIZE
	.align		4
.L_321:
        /*06e4*/ 	.byte	0x04, 0x11
        /*06e6*/ 	.short	(.L_323 - .L_322)
	.align		4
.L_322:
        /*06e8*/ 	.word	index@(_Z25selective_scan_bwd_kernelI32Selective_Scan_bwd_kernel_traitsILi32ELi16ELb1ELb0ELb1ELb1ELb0EN3c104HalfENS1_7complexIfEEEEv12SSMParamsBwd)
        /*06ec*/ 	.word	0x00000000


	//----- nvinfo : EIATTR_REGCOUNT
	.align		4
.L_323:
        /*06f0*/ 	.byte	0x04, 0x2f
        /*06f2*/ 	.short	(.L_325 - .L_324)
	.align		4
.L_324:
        /*06f4*/ 	.word	index@(_Z25selective_scan_bwd_kernelI32Selective_Scan_bwd_kernel_traitsILi32ELi16ELb1ELb0ELb1ELb0ELb1EN3c104HalfENS1_7complexIfEEEEv12SSMParamsBwd)
        /*06f8*/ 	.word	0x000000e2


	//----- nvinfo : EIATTR_FRAME_SIZE
	.align		4
.L_325:
        /*06fc*/ 	.byte	0x04, 0x11
        /*06fe*/ 	.short	(.L_327 - .L_326)
	.align		4
.L_326:
        /*0700*/ 	.word	index@(_Z25selective_scan_bwd_kernelI32Selective_Scan_bwd_kernel_traitsILi32ELi16ELb1ELb0ELb1ELb0ELb1EN3c104HalfENS1_7complexIfEEEEv12SSMParamsBwd)
        /*0704*/ 	.word	0x00000000


	//----- nvinfo : EIATTR_REGCOUNT
	.align		4
.L_327:
        /*0708*/ 	.byte	0x04, 0x2f
        /*070a*/ 	.short	(.L_329 - .L_328)
	.align		4
.L_328:
        /*070c*/ 	.word	index@(_Z25selective_scan_bwd_kernelI32Selective_Scan_bwd_kernel_traitsILi32ELi16ELb1ELb0ELb1ELb0ELb0EN3c104HalfENS1_7complexIfEEEEv12SSMParamsBwd)
        /*0710*/ 	.word	0x000000e2


	//----- nvinfo : EIATTR_FRAME_SIZE
	.align		4
.L_329:
        /*0714*/ 	.byte	0x04, 0x11
        /*0716*/ 	.short	(.L_331 - .L_330)
	.align		4
.L_330:
        /*0718*/ 	.word	index@(_Z25selective_scan_bwd_kernelI32Selective_Scan_bwd_kernel_traitsILi32ELi16ELb1ELb0ELb1ELb0ELb0EN3c104HalfENS1_7complexIfEEEEv12SSMParamsBwd)
        /*071c*/ 	.word	0x00000000


	//----- nvinfo : EIATTR_REGCOUNT
	.align		4
.L_331:
        /*0720*/ 	.byte	0x04, 0x2f
        /*0722*/ 	.short	(.L_333 - .L_332)
	.align		4
.L_332:
        /*0724*/ 	.word	index@(_Z25selective_scan_bwd_kernelI32Selective_Scan_bwd_kernel_traitsILi32ELi16ELb1ELb0ELb0ELb1ELb1EN3c104HalfENS1_7complexIfEEEEv12SSMParamsBwd)
        /*0728*/ 	.word	0x000000e3


	//----- nvinfo : EIATTR_FRAME_SIZE
	.align		4
.L_333:
        /*072c*/ 	.byte	0x04, 0x11
        /*072e*/ 	.short	(.L_335 - .L_334)
	.align		4
.L_334:
        /*0730*/ 	.word	index@(_Z25selective_scan_bwd_kernelI32Selective_Scan_bwd_kernel_traitsILi32ELi16ELb1ELb0ELb0ELb1ELb1EN3c104HalfENS1_7complexIfEEEEv12SSMParamsBwd)
        /*0734*/ 	.word	0x00000000


	//----- nvinfo : EIATTR_REGCOUNT
	.align		4
.L_335:
        /*0738*/ 	.byte	0x04, 0x2f
        /*073a*/ 	.short	(.L_337 - .L_336)
	.align		4
.L_336:
        /*073c*/ 	.word	index@(_Z25selective_scan_bwd_kernelI32Selective_Scan_bwd_kernel_traitsILi32ELi16ELb1ELb0ELb0ELb1ELb0EN3c104HalfENS1_7complexIfEEEEv12SSMParamsBwd)
        /*0740*/ 	.word	0x000000dc


	//----- nvinfo : EIATTR_FRAME_SIZE
	.align		4
.L_337:
        /*0744*/ 	.byte	0x04, 0x11
        /*0746*/ 	.short	(.L_339 - .L_338)
	.align		4
.L_338:
        /*0748*/ 	.word	index@(_Z25selective_scan_bwd_kernelI32Selective_Scan_bwd_kernel_traitsILi32ELi16ELb1ELb0ELb0ELb1ELb0EN3c104HalfENS1_7complexIfEEEEv12SSMParamsBwd)
        /*074c*/ 	.word	0x00000000


	//----- nvinfo : EIATTR_REGCOUNT
	.align		4
.L_339:
        /*0750*/ 	.byte	0x04, 0x2f
        /*0752*/ 	.short	(.L_341 - .L_340)
	.align		4
.L_340:
        /*0754*/ 	.word	index@(_Z25selective_scan_bwd_kernelI32Selective_Scan_bwd_kernel_traitsILi32ELi16ELb1ELb0ELb0ELb0ELb1EN3c104HalfENS1_7complexIfEEEEv12SSMParamsBwd)
        /*0758*/ 	.word	0x000000dd


	//----- nvinfo : EIATTR_FRAME_SIZE
	.align		4
.L_341:
        /*075c*/ 	.byte	0x04, 0x11
        /*075e*/ 	.short	(.L_343 - .L_342)
	.align		4
.L_342:
        /*0760*/ 	.word	index@(_Z25selective_scan_bwd_kernelI32Selective_Scan_bwd_kernel_traitsILi32ELi16ELb1ELb0ELb0ELb0ELb1EN3c104HalfENS1_7complexIfEEEEv12SSMParamsBwd)
        /*0764*/ 	.word	0x00000000


	//----- nvinfo : EIATTR_REGCOUNT
	.align		4
.L_343:
        /*0768*/ 	.byte	0x04, 0x2f
        /*076a*/ 	.short	(.L_345 - .L_344)
	.align		4
.L_344:
        /*076c*/ 	.word	index@(_Z25selective_scan_bwd_kernelI32Selective_Scan_bwd_kernel_traitsILi32ELi16ELb1ELb0ELb0ELb0ELb0EN3c104HalfENS1_7complexIfEEEEv12SSMParamsBwd)
        /*0770*/ 	.word	0x000000dc


	//----- nvinfo : EIATTR_FRAME_SIZE
	.align		4
.L_345:
        /*0774*/ 	.byte	0x04, 0x11
        /*0776*/ 	.short	(.L_347 - .L_346)
	.align		4
.L_346:
        /*0778*/ 	.word	index@(_Z25selective_scan_bwd_kernelI32Selective_Scan_bwd_kernel_traitsILi32ELi16ELb1ELb0ELb0ELb0ELb0EN3c104HalfENS1_7complexIfEEEEv12SSMParamsBwd)
        /*077c*/ 	.word	0x00000000


	//----- nvinfo : EIATTR_REGCOUNT
	.align		4
.L_347:
        /*0780*/ 	.byte	0x04, 0x2f
        /*0782*/ 	.short	(.L_349 - .L_348)
	.align		4
.L_348:
        /*0784*/ 	.word	index@(_Z25selective_scan_bwd_kernelI32Selective_Scan_bwd_kernel_traitsILi32ELi16ELb0ELb1ELb1ELb1ELb1EN3c104HalfENS1_7complexIfEEEEv12SSMParamsBwd)
        /*0788*/ 	.word	0x000000ff


	//----- nvinfo : EIATTR_FRAME_SIZE
	.align		4
.L_349:
        /*078c*/ 	.byte	0x04, 0x11
        /*078e*/ 	.short	(.L_351 - .L_350)
	.align		4
.L_350:
        /*0790*/ 	.word	index@(_Z25selective_scan_bwd_kernelI32Selective_Scan_bwd_kernel_traitsILi32ELi16ELb0ELb1ELb1ELb1ELb1EN3c104HalfENS1_7complexIfEEEEv12SSMParamsBwd)
        /*0794*/ 	.word	0x00000000


	//----- nvinfo : EIATTR_REGCOUNT
	.align		4
.L_351:
        /*0798*/ 	.byte	0x04, 0x2f
        /*079a*/ 	.short	(.L_353 - .L_352)
	.align		4
.L_352:
        /*079c*/ 	.word	index@(_Z25selective_scan_bwd_kernelI32Selective_Scan_bwd_kernel_traitsILi32ELi16ELb0ELb1ELb1ELb1ELb0EN3c104HalfENS1_7complexIfEEEEv12SSMParamsBwd)
        /*07a0*/ 	.word	0x000000fe


	//----- nvinfo : EIATTR_FRAME_SIZE
	.align		4
.L_353:
        /*07a4*/ 	.byte	0x04, 0x11
        /*07a6*/ 	.short	(.L_355 - .L_354)
	.align		4
.L_354:
        /*07a8*/ 	.word	index@(_Z25selective_scan_bwd_kernelI32Selective_Scan_bwd_kernel_traitsILi32ELi16ELb0ELb1ELb1ELb1ELb0EN3c104HalfENS1_7complexIfEEEEv12SSMParamsBwd)
        /*07ac*/ 	.word	0x00000000


	//----- nvinfo : EIATTR_REGCOUNT
	.align		4
.L_355:
        /*07b0*/ 	.byte	0x04, 0x2f
        /*07b2*/ 	.short	(.L_357 - .L_356)
	.align		4
.L_356:
        /*07b4*/ 	.word	index@(_Z25selective_scan_bwd_kernelI32Selective_Scan_bwd_kernel_traitsILi32ELi16ELb0ELb1ELb1ELb0ELb1EN3c104HalfENS1_7complexIfEEEEv12SSMParamsBwd)
        /*07b8*/ 	.word	0x000000ff


	//----- nvinfo : EIATTR_FRAME_SIZE
	.align		4
.L_357:
        /*07bc*/ 	.byte	0x04, 0x11
        /*07be*/ 	.short	(.L_359 - .L_358)
	.align		4
.L_358:
        /*07c0*/ 	.word	index@(_Z25selective_scan_bwd_kernelI32Selective_Scan_bwd_kernel_traitsILi32ELi16ELb0ELb1ELb1ELb0ELb1EN3c104HalfENS1_7complexIfEEEEv12SSMParamsBwd)
        /*07c4*/ 	.word	0x00000000


	//----- nvinfo : EIATTR_REGCOUNT
	.align		4
.L_359:
        /*07c8*/ 	.byte	0x04, 0x2f
        /*07ca*/ 	.short	(.L_361 - .L_360)
	.align		4
.L_360:
        /*07cc*/ 	.word	index@(_Z25selective_scan_bwd_kernelI32Selective_Scan_bwd_kernel_traitsILi32ELi16ELb0ELb1ELb1ELb0ELb0EN3c104HalfENS1_7complexIfEEEEv12SSMParamsBwd)
        /*07d0*/ 	.word	0x000000fe


	//----- nvinfo : EIATTR_FRAME_SIZE
	.align		4
.L_361:
        /*07d4*/ 	.byte	0x04, 0x11
        /*07d6*/ 	.short	(.L_363 - .L_362)
	.align		4
.L_362:
        /*07d8*/ 	.word	index@(_Z25selective_scan_bwd_kernelI32Selective_Scan_bwd_kernel_traitsILi32ELi16ELb0ELb1ELb1ELb0ELb0EN3c104HalfENS1_7complexIfEEEEv12SSMParamsBwd)
        /*07dc*/ 	.word	0x00000000


	//----- nvinfo : EIATTR_REGCOUNT
	.align		4
.L_363:
        /*07e0*/ 	.byte	0x04, 0x2f
        /*07e2*/ 	.short	(.L_365 - .L_364)
	.align		4
.L_364:
        /*07e4*/ 	.word	index@(_Z25selective_scan_bwd_kernelI32Selective_Scan_bwd_kernel_traitsILi32ELi16ELb0ELb1ELb0ELb1ELb1EN3c104HalfENS1_7complexIfEEEEv12SSMParamsBwd)
        /*07e8*/ 	.word	0x000000ff


	//----- nvinfo : EIATTR_FRAME_SIZE
	.align		4
.L_365:
        /*07ec*/ 	.byte	0x04, 0x11
        /*07ee*/ 	.short	(.L_367 - .L_366)
	.align		4
.L_366:
        /*07f0*/ 	.word	index@(_Z25selective_scan_bwd_kernelI32Selective_Scan_bwd_kernel_traitsILi32ELi16ELb0ELb1ELb0ELb1ELb1EN3c104HalfENS1_7complexIfEEEEv12SSMParamsBwd)
        /*07f4*/ 	.word	0x00000000


	//----- nvinfo : EIATTR_REGCOUNT
	.align		4
.L_367:
        /*07f8*/ 	.byte	0x04, 0x2f
        /*07fa*/ 	.short	(.L_369 - .L_368)
	.align		4
.L_368:
        /*07fc*/ 	.word	index@(_Z25selective_scan_bwd_kernelI32Selective_Scan_bwd_kernel_traitsILi32ELi16ELb0ELb1ELb0ELb1ELb0EN3c104HalfENS1_7complexIfEEEEv12SSMParamsBwd)
        /*0800*/ 	.word	0x000000ff


	//----- nvinfo : EIATTR_FRAME_SIZE
	.align		4
.L_369:
        /*0804*/ 	.byte	0x04, 0x11
        /*0806*/ 	.short	(.L_371 - .L_370)
	.align		4
.L_370:
        /*0808*/ 	.word	index@(_Z25selective_scan_bwd_kernelI32Selective_Scan_bwd_kernel_traitsILi32ELi16ELb0ELb1ELb0ELb1ELb0EN3c104HalfENS1_7complexIfEEEEv12SSMParamsBwd)
        /*080c*/ 	.word	0x00000000


	//----- nvinfo : EIATTR_REGCOUNT
	.align		4
.L_371:
        /*0810*/ 	.byte	0x04, 0x2f
        /*0812*/ 	.short	(.L_373 - .L_372)
	.align		4
.L_372:
        /*0814*/ 	.word	index@(_Z25selective_scan_bwd_kernelI32Selective_Scan_bwd_kernel_traitsILi32ELi16ELb0ELb1ELb0ELb0ELb1EN3c104HalfENS1_7complexIfEEEEv12SSMParamsBwd)
        /*0818*/ 	.word	0x000000ff


	//----- nvinfo : EIATTR_FRAME_SIZE
	.align		4
.L_373:
        /*081c*/ 	.byte	0x04, 0x11
        /*081e*/ 	.short	(.L_375 - .L_374)
	.align		4
.L_374:
        /*0820*/ 	.word	index@(_Z25selective_scan_bwd_kernelI32Selective_Scan_bwd_kernel_traitsILi32ELi16ELb0ELb1ELb0ELb0ELb1EN3c104HalfENS1_7complexIfEEEEv12SSMParamsBwd)
        /*0824*/ 	.word	0x00000000


	//----- nvinfo : EIATTR_REGCOUNT
	.align		4
.L_375:
        /*0828*/ 	.byte	0x04, 0x2f
        /*082a*/ 	.short	(.L_377 - .L_376)
	.align		4
.L_376:
        /*082c*/ 	.word	index@(_Z25selective_scan_bwd_kernelI32Selective_Scan_bwd_kernel_traitsILi32ELi16ELb0ELb1ELb0ELb0ELb0EN3c104HalfENS1_7complexIfEEEEv12SSMParamsBwd)
        /*0830*/ 	.word	0x000000ff


	//----- nvinfo : EIATTR_FRAME_SIZE
	.align		4
.L_377:
        /*0834*/ 	.byte	0x04, 0x11
        /*0836*/ 	.short	(.L_379 - .L_378)
	.align		4
.L_378:
        /*0838*/ 	.word	index@(_Z25selective_scan_bwd_kernelI32Selective_Scan_bwd_kernel_traitsILi32ELi16ELb0ELb1ELb0ELb0ELb0EN3c104HalfENS1_7complexIfEEEEv12SSMParamsBwd)
        /*083c*/ 	.word	0x00000000


	//----- nvinfo : EIATTR_REGCOUNT
	.align		4
.L_379:
        /*0840*/ 	.byte	0x04, 0x2f
        /*0842*/ 	.short	(.L_381 - .L_380)
	.align		4
.L_380:
        /*0844*/ 	.word	index@(_Z25selective_scan_bwd_kernelI32Selective_Scan_bwd_kernel_traitsILi32ELi16ELb0ELb0ELb1ELb1ELb1EN3c104HalfENS1_7complexIfEEEEv12SSMParamsBwd)
        /*0848*/ 	.word	0x000000e4


	//----- nvinfo : EIATTR_FRAME_SIZE
	.align		4
.L_381:
        /*084c*/ 	.byte	0x04, 0x11
        /*084e*/ 	.short	(.L_383 - .L_382)
	.align		4
.L_382:
        /*0850*/ 	.word	index@(_Z25selective_scan_bwd_kernelI32Selective_Scan_bwd_kernel_traitsILi32ELi16ELb0ELb0ELb1ELb1ELb1EN3c104HalfENS1_7complexIfEEEEv12SSMParamsBwd)
        /*0854*/ 	.word	0x00000000


	//----- nvinfo : EIATTR_REGCOUNT
	.align		4
.L_383:
        /*0858*/ 	.byte	0x04, 0x2f
        /*085a*/ 	.short	(.L_385 - .L_384)
	.align		4
.L_384:
        /*085c*/ 	.word	index@(_Z25selective_scan_bwd_kernelI32Selective_Scan_bwd_kernel_traitsILi32ELi16ELb0ELb0ELb1ELb1ELb0EN3c104HalfENS1_7complexIfEEEEv12SSMParamsBwd)
        /*0860*/ 	.word	0x000000e5


	//----- nvinfo : EIATTR_FRAME_SIZE
	.align		4
.L_385:
        /*0864*/ 	.byte	0x04, 0x11
        /*0866*/ 	.short	(.L_387 - .L_386)
	.align		4
.L_386:
        /*0868*/ 	.word	index@(_Z25selective_scan_bwd_kernelI32Selective_Scan_bwd_kernel_traitsILi32ELi16ELb0ELb0ELb1ELb1ELb0EN3c104HalfENS1_7complexIfEEEEv12SSMParamsBwd)
        /*086c*/ 	.word	0x00000000


	//----- nvinfo : EIATTR_REGCOUNT
	.align		4
.L_387:
        /*0870*/ 	.byte	0x04, 0x2f
        /*0872*/ 	.short	(.L_389 - .L_388)
	.align		4
.L_388:
        /*0874*/ 	.word	index@(_Z25selective_scan_bwd_kernelI32Selective_Scan_bwd_kernel_traitsILi32ELi16ELb0ELb0ELb1ELb0ELb1EN3c104HalfENS1_7complexIfEEEEv12SSMParamsBwd)
        /*0878*/ 	.word	0x000000e6


	//----- nvinfo : EIATTR_FRAME_SIZE
	.align		4
.L_389:
        /*087c*/ 	.byte	0x04, 0x11
        /*087e*/ 	.short	(.L_391 - .L_390)
	.align		4
.L_390:
        /*0880*/ 	.word	index@(_Z25selective_scan_bwd_kernelI32Selective_Scan_bwd_kernel_traitsILi32ELi16ELb0ELb0ELb1ELb0ELb1EN3c104HalfENS1_7complexIfEEEEv12SSMParamsBwd)
        /*0884*/ 	.word	0x00000000


	//----- nvinfo : EIATTR_REGCOUNT
	.align		4
.L_391:
        /*0888*/ 	.byte	0x04, 0x2f
        /*088a*/ 	.short	(.L_393 - .L_392)
	.align		4
.L_392:
        /*088c*/ 	.word	index@(_Z25selective_scan_bwd_kernelI32Selective_Scan_bwd_kernel_traitsILi32ELi16ELb0ELb0ELb1ELb0ELb0EN3c104HalfENS1_7complexIfEEEEv12SSMParamsBwd)
        /*0890*/ 	.word	0x000000e5


	//----- nvinfo : EIATTR_FRAME_SIZE
	.align		4
.L_393:
        /*0894*/ 	.byte	0x04, 0x11
        /*0896*/ 	.short	(.L_395 - .L_394)
	.align		4
.L_394:
        /*0898*/ 	.word	index@(_Z25selective_scan_bwd_kernelI32Selective_Scan_bwd_kernel_traitsILi32ELi16ELb0ELb0ELb1ELb0ELb0EN3c104HalfENS1_7complexIfEEEEv12SSMParamsBwd)
        /*089c*/ 	.word	0x00000000


	//----- nvinfo : EIATTR_REGCOUNT
	.align		4
.L_395:
        /*08a0*/ 	.byte	0x04, 0x2f
        /*08a2*/ 	.short	(.L_397 - .L_396)
	.align		4
.L_396:
        /*08a4*/ 	.word	index@(_Z25selective_scan_bwd_kernelI32Selective_Scan_bwd_kernel_traitsILi32ELi16ELb0ELb0ELb0ELb1ELb1EN3c104HalfENS1_7complexIfEEEEv12SSMParamsBwd)
        /*08a8*/ 	.word	0x000000db


	//----- nvinfo : EIATTR_FRAME_SIZE
	.align		4
.L_397:
        /*08ac*/ 	.byte	0x04, 0x11
        /*08ae*/ 	.short	(.L_399 - .L_398)
	.align		4
.L_398:
        /*08b0*/ 	.word	index@(_Z25selective_scan_bwd_kernelI32Selective_Scan_bwd_kernel_traitsILi32ELi16ELb0ELb0ELb0ELb1ELb1EN3c104HalfENS1_7complexIfEEEEv12SSMParamsBwd)
        /*08b4*/ 	.word	0x00000000


	//----- nvinfo : EIATTR_REGCOUNT
	.align		4
.L_399:
        /*08b8*/ 	.byte	0x04, 0x2f
        /*08ba*/ 	.short	(.L_401 - .L_400)
	.align		4
.L_400:
        /*08bc*/ 	.word	index@(_Z25selective_scan_bwd_kernelI32Selective_Scan_bwd_kernel_traitsILi32ELi16ELb0ELb0ELb0ELb1ELb0EN3c104HalfENS1_7complexIfEEEEv12SSMParamsBwd)
        /*08c0*/ 	.word	0x000000d9


	//----- nvinfo : EIATTR_FRAME_SIZE
	.align		4
.L_401:
        /*08c4*/ 	.byte	0x04, 0x11
        /*08c6*/ 	.short	(.L_403 - .L_402)
	.align		4
.L_402:
        /*08c8*/ 	.word	index@(_Z25selective_scan_bwd_kernelI32Selective_Scan_bwd_kernel_traitsILi32ELi16ELb0ELb0ELb0ELb1ELb0EN3c104HalfENS1_7complexIfEEEEv12SSMParamsBwd)
        /*08cc*/ 	.word	0x00000000


	//----- nvinfo : EIATTR_REGCOUNT
	.align		4
.L_403:
        /*08d0*/ 	.byte	0x04, 0x2f
        /*08d2*/ 	.short	(.L_405 - .L_404)
	.align		4
.L_404:
        /*08d4*/ 	.word	index@(_Z25selective_scan_bwd_kernelI32Selective_Scan_bwd_kernel_traitsILi32ELi16ELb0ELb0ELb0ELb0ELb1EN3c104HalfENS1_7complexIfEEEEv12SSMParamsBwd)
        /*08d8*/ 	.word	0x000000d4


	//----- nvinfo : EIATTR_FRAME_SIZE
	.align		4
.L_405:
        /*08dc*/ 	.byte	0x04, 0x11
        /*08de*/ 	.short	(.L_407 - .L_406)
	.align		4
.L_406:
        /*08e0*/ 	.word	index@(_Z25selective_scan_bwd_kernelI32Selective_Scan_bwd_kernel_traitsILi32ELi16ELb0ELb0ELb0ELb0ELb1EN3c104HalfENS1_7complexIfEEEEv12SSMParamsBwd)
        /*08e4*/ 	.word	0x00000000


	//----- nvinfo : EIATTR_REGCOUNT
	.align		4
.L_407:
        /*08e8*/ 	.byte	0x04, 0x2f
        /*08ea*/ 	.short	(.L_409 - .L_408)
	.align		4
.L_408:
        /*08ec*/ 	.word	index@(_Z25selective_scan_bwd_kernelI32Selective_Scan_bwd_kernel_traitsILi32ELi16ELb0ELb0ELb0ELb0ELb0EN3c104HalfENS1_7complexIfEEEEv12SSMParamsBwd)
        /*08f0*/ 	.word	0x000000d2


	//----- nvinfo : EIATTR_FRAME_SIZE
	.align		4
.L_409:
        /*08f4*/ 	.byte	0x04, 0x11
        /*08f6*/ 	.short	(.L_411 - .L_410)
	.align		4
.L_410:
        /*08f8*/ 	.word	index@(_Z25selective_scan_bwd_kernelI32Selective_Scan_bwd_kernel_traitsILi32ELi16ELb0ELb0ELb0ELb0ELb0EN3c104HalfENS1_7complexIfEEEEv12SSMParamsBwd)
        /*08fc*/ 	.word	0x00000000


	//----- nvinfo : EIATTR_REGCOUNT
	.align		4
.L_411:
        /*0900*/ 	.byte	0x04, 0x2f
        /*0902*/ 	.short	(.L_413 - .L_412)
	.align		4
.L_412:
        /*0904*/ 	.word	index@(_Z25selective_scan_bwd_kernelI32Selective_Scan_bwd_kernel_traitsILi64ELi16ELb1ELb1ELb1ELb1ELb1EN3c104HalfENS1_7complexIfEEEEv12SSMParamsBwd)
        /*0908*/ 	.word	0x000000fc


	//----- nvinfo : EIATTR_FRAME_SIZE
	.align		4
.L_413:
        /*090c*/ 	.byte	0x04, 0x11
        /*090e*/ 	.short	(.L_415 - .L_414)
	.align		4
.L_414:
        /*0910*/ 	.word	index@(_Z25selective_scan_bwd_kernelI32Selective_Scan_bwd_kernel_traitsILi64ELi16ELb1ELb1ELb1ELb1ELb1EN3c104HalfENS1_7complexIfEEEEv12SSMParamsBwd)
        /*0914*/ 	.word	0x00000000


	//----- nvinfo : EIATTR_REGCOUNT
	.align		4
.L_415:
        /*0918*/ 	.byte	0x04, 0x2f
        /*091a*/ 	.short	(.L_417 - .L_416)
	.align		4
.L_416:
        /*091c*/ 	.word	index@(_Z25selective_scan_bwd_kernelI32Selective_Scan_bwd_kernel_traitsILi64ELi16ELb1ELb1ELb1ELb1ELb0EN3c104HalfENS1_7complexIfEEEEv12SSMParamsBwd)
        /*0920*/ 	.word	0x000000fc


	//----- nvinfo : EIATTR_FRAME_SIZE
	.align		4
.L_417:
        /*0924*/ 	.byte	0x04, 0x11
        /*0926*/ 	.short	(.L_419 - .L_418)
	.align		4
.L_418:
        /*0928*/ 	.word	index@(_Z25selective_scan_bwd_kernelI32Selective_Scan_bwd_kernel_traitsILi64ELi16ELb1ELb1ELb1ELb1ELb0EN3c104HalfENS1_7complexIfEEEEv12SSMParamsBwd)
        /*092c*/ 	.word	0x00000000


	//----- nvinfo : EIATTR_REGCOUNT
	.align		4
.L_419:
        /*0930*/ 	.byte	0x04, 0x2f
        /*0932*/ 	.short	(.L_421 - .L_420)
	.align		4
.L_420:
        /*0934*/ 	.word	index@(_Z25selective_scan_bwd_kernelI32Selective_Scan_bwd_kernel_traitsILi64ELi16ELb1ELb1ELb1ELb0ELb1EN3c104HalfENS1_7complexIfEEEEv12SSMParamsBwd)
        /*0938*/ 	.word	0x000000fc


	//----- nvinfo : EIATTR_FRAME_SIZE
	.align		4
.L_421:
        /*093c*/ 	.byte	0x04, 0x11
        /*093e*/ 	.short	(.L_423 - .L_422)
	.align		4
.L_422:
        /*0940*/ 	.word	index@(_Z25selective_scan_bwd_kernelI32Selective_Scan_bwd_kernel_traitsILi64ELi16ELb1ELb1ELb1ELb0ELb1EN3c104HalfENS1_7complexIfEEEEv12SSMParamsBwd)
        /*0944*/ 	.word	0x00000000


	//----- nvinfo : EIATTR_REGCOUNT
	.align		4
.L_423:
        /*0948*/ 	.byte	0x04, 0x2f
        /*094a*/ 	.short	(.L_425 - .L_424)
	.align		4
.L_424:
        /*094c*/ 	.word	index@(_Z25selective_scan_bwd_kernelI32Selective_Scan_bwd_kernel_traitsILi64ELi16ELb1ELb1ELb1ELb0ELb0EN3c104HalfENS1_7complexIfEEEEv12SSMParamsBwd)
        /*0950*/ 	.word	0x000000fc


	//----- nvinfo : EIATTR_FRAME_SIZE
	.align		4
.L_425:
        /*0954*/ 	.byte	0x04, 0x11
        /*0956*/ 	.short	(.L_427 - .L_426)
	.align		4
.L_426:
        /*0958*/ 	.word	index@(_Z25selective_scan_bwd_kernelI32Selective_Scan_bwd_kernel_traitsILi64ELi16ELb1ELb1ELb1ELb0ELb0EN3c104HalfENS1_7complexIfEEEEv12SSMParamsBwd)
        /*095c*/ 	.word	0x00000000


	//----- nvinfo : EIATTR_REGCOUNT
	.align		4
.L_427:
        /*0960*/ 	.byte	0x04, 0x2f
        /*0962*/ 	.short	(.L_429 - .L_428)
	.align		4
.L_428:
        /*0964*/ 	.word	index@(_Z25selective_scan_bwd_kernelI32Selective_Scan_bwd_kernel_traitsILi64ELi16ELb1ELb1ELb0ELb1ELb1EN3c104HalfENS1_7complexIfEEEEv12SSMParamsBwd)
        /*0968*/ 	.word	0x000000fe


	//----- nvinfo : EIATTR_FRAME_SIZE
	.align		4
.L_429:
        /*096c*/ 	.byte	0x04, 0x11
        /*096e*/ 	.short	(.L_431 - .L_430)
	.align		4
.L_430:
        /*0970*/ 	.word	index@(_Z25selective_scan_bwd_kernelI32Selective_Scan_bwd_kernel_traitsILi64ELi16ELb1ELb1ELb0ELb1ELb1EN3c104HalfENS1_7complexIfEEEEv12SSMParamsBwd)
        /*0974*/ 	.word	0x00000000


	//----- nvinfo : EIATTR_REGCOUNT
	.align		4
.L_431:
        /*0978*/ 	.byte	0x04, 0x2f
        /*097a*/ 	.short	(.L_433 - .L_432)
	.align		4
.L_432:
        /*097c*/ 	.word	index@(_Z25selective_scan_bwd_kernelI32Selective_Scan_bwd_kernel_traitsILi64ELi16ELb1ELb1ELb0ELb1ELb0EN3c104HalfENS1_7complexIfEEEEv12SSMParamsBwd)
        /*0980*/ 	.word	0x000000fb


	//----- nvinfo : EIATTR_FRAME_SIZE
	.align		4
.L_433:
        /*0984*/ 	.byte	0x04, 0x11
        /*0986*/ 	.short	(.L_435 - .L_434)
	.align		4
.L_434:
        /*0988*/ 	.word	index@(_Z25selective_scan_bwd_kernelI32Selective_Scan_bwd_kernel_traitsILi64ELi16ELb1ELb1ELb0ELb1ELb0EN3c104HalfENS1_7complexIfEEEEv12SSMParamsBwd)
        /*098c*/ 	.word	0x00000000


	//----- nvinfo : EIATTR_REGCOUNT
	.align		4
.L_435:
        /*0990*/ 	.byte	0x04, 0x2f
        /*0992*/ 	.short	(.L_437 - .L_436)
	.align		4
.L_436:
        /*0994*/ 	.word	index@(_Z25selective_scan_bwd_kernelI32Selective_Scan_bwd_kernel_traitsILi64ELi16ELb1ELb1ELb0ELb0ELb1EN3c104HalfENS1_7complexIfEEEEv12SSMParamsBwd)
        /*0998*/ 	.word	0x000000fe


	//----- nvinfo : EIATTR_FRAME_SIZE
	.align		4
.L_437:
        /*099c*/ 	.byte	0x04, 0x11
        /*099e*/ 	.short	(.L_439 - .L_438)
	.align		4
.L_438:
        /*09a0*/ 	.word	index@(_Z25selective_scan_bwd_kernelI32Selective_Scan_bwd_kernel_traitsILi64ELi16ELb1ELb1ELb0ELb0ELb1EN3c104HalfENS1_7complexIfEEEEv12SSMParamsBwd)
        /*09a4*/ 	.word	0x00000000


	//----- nvinfo : EIATTR_REGCOUNT
	.align		4
.L_439:
        /*09a8*/ 	.byte	0x04, 0x2f
        /*09aa*/ 	.short	(.L_441 - .L_440)
	.align		4
.L_440:
        /*09ac*/ 	.word	index@(_Z25selective_scan_bwd_kernelI32Selective_Scan_bwd_kernel_traitsILi64ELi16ELb1ELb1ELb0ELb0ELb0EN3c104HalfENS1_7complexIfEEEEv12SSMParamsBwd)
        /*09b0*/ 	.word	0x000000ff


	//----- nvinfo : EIATTR_FRAME_SIZE
	.align		4
.L_441:
        /*09b4*/ 	.byte	0x04, 0x11
        /*09b6*/ 	.short	(.L_443 - .L_442)
	.align		4
.L_442:
        /*09b8*/ 	.word	index@(_Z25selective_scan_bwd_kernelI32Selective_Scan_bwd_kernel_traitsILi64ELi16ELb1ELb1ELb0ELb0ELb0EN3c104HalfENS1_7complexIfEEEEv12SSMParamsBwd)
        /*09bc*/ 	.word	0x00000000


	//----- nvinfo : EIATTR_REGCOUNT
	.align		4
.L_443:
        /*09c0*/ 	.byte	0x04, 0x2f
        /*09c2*/ 	.short	(.L_445 - .L_444)
	.align		4
.L_444:
        /*09c4*/ 	.word	index@(_Z25selective_scan_bwd_kernelI32Selective_Scan_bwd_kernel_traitsILi64ELi16ELb1ELb0ELb1ELb1ELb1EN3c104HalfENS1_7complexIfEEEEv12SSMParamsBwd)
        /*09c8*/ 	.word	0x000000ff


	//----- nvinfo : EIATTR_FRAME_SIZE
	.align		4
.L_445:
        /*09cc*/ 	.byte	0x04, 0x11
        /*09ce*/ 	.short	(.L_447 - .L_446)
	.align		4
.L_446:
        /*09d0*/ 	.word	index@(_Z25selective_scan_bwd_kernelI32Selective_Scan_bwd_kernel_traitsILi64ELi16ELb1ELb0ELb1ELb1ELb1EN3c104HalfENS1_7complexIfEEEEv12SSMParamsBwd)
        /*09d4*/ 	.word	0x00000000


	//----- nvinfo : EIATTR_REGCOUNT
	.align		4
.L_447:
        /*09d8*/ 	.byte	0x04, 0x2f
        /*09da*/ 	.short	(.L_449 - .L_448)
	.align		4
.L_448:
        /*09dc*/ 	.word	index@(_Z25selective_scan_bwd_kernelI32Selective_Scan_bwd_kernel_traitsILi64ELi16ELb1ELb0ELb1ELb1ELb0EN3c104HalfENS1_7complexIfEEEEv12SSMParamsBwd)
        /*09e0*/ 	.word	0x000000ff


	//----- nvinfo : EIATTR_FRAME_SIZE
	.align		4
.L_449:
        /*09e4*/ 	.byte	0x04, 0x11
        /*09e6*/ 	.short	(.L_451 - .L_450)
	.align		4
.L_450:
        /*09e8*/ 	.word	index@(_Z25selective_scan_bwd_kernelI32Selective_Scan_bwd_kernel_traitsILi64ELi16ELb1ELb0ELb1ELb1ELb0EN3c104HalfENS1_7complexIfEEEEv12SSMParamsBwd)
        /*09ec*/ 	.word	0x00000000


	//----- nvinfo : EIATTR_REGCOUNT
	.align		4
.L_451:
        /*09f0*/ 	.byte	0x04, 0x2f
        /*09f2*/ 	.short	(.L_453 - .L_452)
	.align		4
.L_452:
        /*09f4*/ 	.word	index@(_Z25selective_scan_bwd_kernelI32Selective_Scan_bwd_kernel_traitsILi64ELi16ELb1ELb0ELb1ELb0ELb1EN3c104HalfENS1_7complexIfEEEEv12SSMParamsBwd)
        /*09f8*/ 	.word	0x000000ff


	//----- nvinfo : EIATTR_FRAME_SIZE
	.align		4
.L_453:
        /*09fc*/ 	.byte	0x04, 0x11
        /*09fe*/ 	.short	(.L_455 - .L_454)
	.align		4
.L_454:
        /*0a00*/ 	.word	index@(_Z25selective_scan_bwd_kernelI32Selective_Scan_bwd_kernel_traitsILi64ELi16ELb1ELb0ELb1ELb0ELb1EN3c104HalfENS1_7complexIfEEEEv12SSMParamsBwd)
        /*0a04*/ 	.word	0x00000000


	//----- nvinfo : EIATTR_REGCOUNT
	.align		4
.L_455:
        /*0a08*/ 	.byte	0x04, 0x2f
        /*0a0a*/ 	.short	(.L_457 - .L_456)
	.align		4
.L_456:
        /*0a0c*/ 	.word	index@(_Z25selective_scan_bwd_kernelI32Selective_Scan_bwd_kernel_traitsILi64ELi16ELb1ELb0ELb1ELb0ELb0EN3c104HalfENS1_7complexIfEEEEv12SSMParamsBwd)
        /*0a10*/ 	.word	0x000000ff


	//----- nvinfo : EIATTR_FRAME_SIZE
	.align		4
.L_457:
        /*0a14*/ 	.byte	0x04, 0x11
        /*0a16*/ 	.short	(.L_459 - .L_458)
	.align		4
.L_458:
        /*0a18*/ 	.word	index@(_Z25selective_scan_bwd_kernelI32Selective_Scan_bwd_kernel_traitsILi64ELi16ELb1ELb0ELb1ELb0ELb0EN3c104HalfENS1_7complexIfEEEEv12SSMParamsBwd)
        /*0a1c*/ 	.word	0x00000000


	//----- nvinfo : EIATTR_REGCOUNT
	.align		4
.L_459:
        /*0a20*/ 	.byte	0x04, 0x2f
        /*0a22*/ 	.short	(.L_461 - .L_460)
	.align		4
.L_460:
        /*0a24*/ 	.word	index@(_Z25selective_scan_bwd_kernelI32Selective_Scan_bwd_kernel_traitsILi64ELi16ELb1ELb0ELb0ELb1ELb1EN3c104HalfENS1_7complexIfEEEEv12SSMParamsBwd)
        /*0a28*/ 	.word	0x000000f9


	//----- nvinfo : EIATTR_FRAME_SIZE
	.align		4
.L_461:
        /*0a2c*/ 	.byte	0x04, 0x11
        /*0a2e*/ 	.short	(.L_463 - .L_462)
	.align		4
.L_462:
        /*0a30*/ 	.word	index@(_Z25selective_scan_bwd_kernelI32Selective_Scan_bwd_kernel_traitsILi64ELi16ELb1ELb0ELb0ELb1ELb1EN3c104HalfENS1_7complexIfEEEEv12SSMParamsBwd)
        /*0a34*/ 	.word	0x00000000


	//----- nvinfo : EIATTR_REGCOUNT
	.align		4
.L_463:
        /*0a38*/ 	.byte	0x04, 0x2f
        /*0a3a*/ 	.short	(.L_465 - .L_464)
	.align		4
.L_464:
        /*0a3c*/ 	.word	index@(_Z25selective_scan_bwd_kernelI32Selective_Scan_bwd_kernel_traitsILi64ELi16ELb1ELb0ELb0ELb1ELb0EN3c104HalfENS1_7complexIfEEEEv12SSMParamsBwd)
        /*0a40*/ 	.word	0x000000f9


	//----- nvinfo : EIATTR_FRAME_SIZE
	.align		4
.L_465:
        /*0a44*/ 	.byte	0x04, 0x11
        /*0a46*/ 	.short	(.L_467 - .L_466)
	.align		4
.L_466:
        /*0a48*/ 	.word	index@(_Z25selective_scan_bwd_kernelI32Selective_Scan_bwd_kernel_traitsILi64ELi16ELb1ELb0ELb0ELb1ELb0EN3c104HalfENS1_7complexIfEEEEv12SSMParamsBwd)
        /*0a4c*/ 	.word	0x00000000


	//----- nvinfo : EIATTR_REGCOUNT
	.align		4
.L_467:
        /*0a50*/ 	.byte	0x04, 0x2f
        /*0a52*/ 	.short	(.L_469 - .L_468)
	.align		4
.L_468:
        /*0a54*/ 	.word	index@(_Z25selective_scan_bwd_kernelI32Selective_Scan_bwd_kernel_traitsILi64ELi16ELb1ELb0ELb0ELb0ELb1EN3c104HalfENS1_7complexIfEEEEv12SSMParamsBwd)
        /*0a58*/ 	.word	0x000000f8


	//----- nvinfo : EIATTR_FRAME_SIZE
	.align		4
.L_469:
        /*0a5c*/ 	.byte	0x04, 0x11
        /*0a5e*/ 	.short	(.L_471 - .L_470)
	.align		4
.L_470:
        /*0a60*/ 	.word	index@(_Z25selective_scan_bwd_kernelI32Selective_Scan_bwd_kernel_traitsILi64ELi16ELb1ELb0ELb0ELb0ELb1EN3c104HalfENS1_7complexIfEEEEv12SSMParamsBwd)
        /*0a64*/ 	.word	0x00000000


	//----- nvinfo : EIATTR_REGCOUNT
	.align		4
.L_471:
        /*0a68*/ 	.byte	0x04, 0x2f
        /*0a6a*/ 	.short	(.L_473 - .L_472)
	.align		4
.L_472:
        /*0a6c*/ 	.word	index@(_Z25selective_scan_bwd_kernelI32Selective_Scan_bwd_kernel_traitsILi64ELi16ELb1ELb0ELb0ELb0ELb0EN3c104HalfENS1_7complexIfEEEEv12SSMParamsBwd)
        /*0a70*/ 	.word	0x000000f8


	//----- nvinfo : EIATTR_FRAME_SIZE
	.align		4
.L_473:
        /*0a74*/ 	.byte	0x04, 0x11
        /*0a76*/ 	.short	(.L_475 - .L_474)
	.align		4
.L_474:
        /*0a78*/ 	.word	index@(_Z25selective_scan_bwd_kernelI32Selective_Scan_bwd_kernel_traitsILi64ELi16ELb1ELb0ELb0ELb0ELb0EN3c104HalfENS1_7complexIfEEEEv12SSMParamsBwd)
        /*0a7c*/ 	.word	0x00000000


	//----- nvinfo : EIATTR_REGCOUNT
	.align		4
.L_475:
        /*0a80*/ 	.byte	0x04, 0x2f
        /*0a82*/ 	.short	(.L_477 - .L_476)
	.align		4
.L_476:
        /*0a84*/ 	.word	index@(_Z25selective_scan_bwd_kernelI32Selective_Scan_bwd_kernel_traitsILi64ELi16ELb0ELb1ELb1ELb1ELb1EN3c104HalfENS1_7complexIfEEEEv12SSMParamsBwd)
        /*0a88*/ 	.word	0x000000ff


	//----- nvinfo : EIATTR_FRAME_SIZE
	.align		4
.L_477:
        /*0a8c*/ 	.byte	0x04, 0x11
        /*0a8e*/ 	.short	(.L_479 - .L_478)
	.align		4
.L_478:
        /*0a90*/ 	.word	index@(_Z25selective_scan_bwd_kernelI32Selective_Scan_bwd_kernel_traitsILi64ELi16ELb0ELb1ELb1ELb1ELb1EN3c104HalfENS1_7complexIfEEEEv12SSMParamsBwd)
        /*0a94*/ 	.word	0x00000018


	//----- nvinfo : EIATTR_REGCOUNT
	.align		4
.L_479:
        /*0a98*/ 	.byte	0x04, 0x2f
        /*0a9a*/ 	.short	(.L_481 - .L_480)
	.align		4
.L_480:
        /*0a9c*/ 	.word	index@(_Z25selective_scan_bwd_kernelI32Selective_Scan_bwd_kernel_traitsILi64ELi16ELb0ELb1ELb1ELb1ELb0EN3c104HalfENS1_7complexIfEEEEv12SSMParamsBwd)
        /*0aa0*/ 	.word	0x000000ff


	//----- nvinfo : EIATTR_FRAME_SIZE
	.align		4
.L_481:
        /*0aa4*/ 	.byte	0x04, 0x11
        /*0aa6*/ 	.short	(.L_483 - .L_482)
	.align		4
.L_482:
        /*0aa8*/ 	.word	index@(_Z25selective_scan_bwd_kernelI32Selective_Scan_bwd_kernel_traitsILi64ELi16ELb0ELb1ELb1ELb1ELb0EN3c104HalfENS1_7complexIfEEEEv12SSMParamsBwd)
        /*0aac*/ 	.word	0x00000018


	//----- nvinfo : EIATTR_REGCOUNT
	.align		4
.L_483:
        /*0ab0*/ 	.byte	0x04, 0x2f
        /*0ab2*/ 	.short	(.L_485 - .L_484)
	.align		4
.L_484:
        /*0ab4*/ 	.word	index@(_Z25selective_scan_bwd_kernelI32Selective_Scan_bwd_kernel_traitsILi64ELi16ELb0ELb1ELb1ELb0ELb1EN3c104HalfENS1_7complexIfEEEEv12SSMParamsBwd)
        /*0ab8*/ 	.word	0x000000ff


	//----- nvinfo : EIATTR_FRAME_SIZE
	.align		4
.L_485:
        /*0abc*/ 	.byte	0x04, 0x11
        /*0abe*/ 	.short	(.L_487 - .L_486)
	.align		4
.L_486:
        /*0ac0*/ 	.word	index@(_Z25selective_scan_bwd_kernelI32Selective_Scan_bwd_kernel_traitsILi64ELi16ELb0ELb1ELb1ELb0ELb1EN3c104HalfENS1_7complexIfEEEEv12SSMParamsBwd)
        /*0ac4*/ 	.word	0x00000010


	//----- nvinfo : EIATTR_REGCOUNT
	.align		4
.L_487:
        /*0ac8*/ 	.byte	0x04, 0x2f
        /*0aca*/ 	.short	(.L_489 - .L_488)
	.align		4
.L_488:
        /*0acc*/ 	.word	index@(_Z25selective_scan_bwd_kernelI32Selective_Scan_bwd_kernel_traitsILi64ELi16ELb0ELb1ELb1ELb0ELb0EN3c104HalfENS1_7complexIfEEEEv12SSMParamsBwd)
        /*0ad0*/ 	.word	0x000000ff


	//----- nvinfo : EIATTR_FRAME_SIZE
	.align		4
.L_489:
        /*0ad4*/ 	.byte	0x04, 0x11
        /*0ad6*/ 	.short	(.L_491 - .L_490)
	.align		4
.L_490:
        /*0ad8*/ 	.word	index@(_Z25selective_scan_bwd_kernelI32Selective_Scan_bwd_kernel_traitsILi64ELi16ELb0ELb1ELb1ELb0ELb0EN3c104HalfENS1_7complexIfEEEEv12SSMParamsBwd)
        /*0adc*/ 	.word	0x00000018


	//----- nvinfo : EIATTR_REGCOUNT
	.align		4
.L_491:
        /*0ae0*/ 	.byte	0x04, 0x2f
        /*0ae2*/ 	.short	(.L_493 - .L_492)
	.align		4
.L_492:
        /*0ae4*/ 	.word	index@(_Z25selective_scan_bwd_kernelI32Selective_Scan_bwd_kernel_traitsILi64ELi16ELb0ELb1ELb0ELb1ELb1EN3c104HalfENS1_7complexIfEEEEv12SSMParamsBwd)
        /*0ae8*/ 	.word	0x000000ff


	//----- nvinfo : EIATTR_FRAME_SIZE
	.align		4
.L_493:
        /*0aec*/ 	.byte	0x04, 0x11
        /*0aee*/ 	.short	(.L_495 - .L_494)
	.align		4
.L_494:
        /*0af0*/ 	.word	index@(_Z25selective_scan_bwd_kernelI32Selective_Scan_bwd_kernel_traitsILi64ELi16ELb0ELb1ELb0ELb1ELb1EN3c104HalfENS1_7complexIfEEEEv12SSMParamsBwd)
        /*0af4*/ 	.word	0x00000018


	//----- nvinfo : EIATTR_REGCOUNT
	.align		4
.L_495:
        /*0af8*/ 	.byte	0x04, 0x2f
        /*0afa*/ 	.short	(.L_497 - .L_496)
	.align		4
.L_496:
        /*0afc*/ 	.word	index@(_Z25selective_scan_bwd_kernelI32Selective_Scan_bwd_kernel_traitsILi64ELi16ELb0ELb1ELb0ELb1ELb0EN3c104HalfENS1_7complexIfEEEEv12SSMParamsBwd)
        /*0b00*/ 	.word	0x000000ff


	//----- nvinfo : EIATTR_FRAME_SIZE
	.align		4
.L_497:
        /*0b04*/ 	.byte	0x04, 0x11
        /*0b06*/ 	.short	(.L_499 - .L_498)
	.align		4
.L_498:
        /*0b08*/ 	.word	index@(_Z25selective_scan_bwd_kernelI32Selective_Scan_bwd_kernel_traitsILi64ELi16ELb0ELb1ELb0ELb1ELb0EN3c104HalfENS1_7complexIfEEEEv12SSMParamsBwd)
        /*0b0c*/ 	.word	0x00000018


	//----- nvinfo : EIATTR_REGCOUNT
	.align		4
.L_499:
        /*0b10*/ 	.byte	0x04, 0x2f
        /*0b12*/ 	.short	(.L_501 - .L_500)
	.align		4
.L_500:
        /*0b14*/ 	.word	index@(_Z25selective_scan_bwd_kernelI32Selective_Scan_bwd_kernel_traitsILi64ELi16ELb0ELb1ELb0ELb0ELb1EN3c104HalfENS1_7complexIfEEEEv12SSMParamsBwd)
        /*0b18*/ 	.word	0x000000ff


	//----- nvinfo : EIATTR_FRAME_SIZE
	.align		4
.L_501:
        /*0b1c*/ 	.byte	0x04, 0x11
        /*0b1e*/ 	.short	(.L_503 - .L_502)
	.align		4
.L_502:
        /*0b20*/ 	.word	index@(_Z25selective_scan_bwd_kernelI32Selective_Scan_bwd_kernel_traitsILi64ELi16ELb0ELb1ELb0ELb0ELb1EN3c104HalfENS1_7complexIfEEEEv12SSMParamsBwd)
        /*0b24*/ 	.word	0x00000010


	//----- nvinfo : EIATTR_REGCOUNT
	.align		4
.L_503:
        /*0b28*/ 	.byte	0x04, 0x2f
        /*0b2a*/ 	.short	(.L_505 - .L_504)
	.align		4
.L_504:
        /*0b2c*/ 	.word	index@(_Z25selective_scan_bwd_kernelI32Selective_Scan_bwd_kernel_traitsILi64ELi16ELb0ELb1ELb0ELb0ELb0EN3c104HalfENS1_7complexIfEEEEv12SSMParamsBwd)
        /*0b30*/ 	.word	0x000000ff


	//----- nvinfo : EIATTR_FRAME_SIZE
	.align		4
.L_505:
        /*0b34*/ 	.byte	0x04, 0x11
        /*0b36*/ 	.short	(.L_507 - .L_506)
	.align		4
.L_506:
        /*0b38*/ 	.word	index@(_Z25selective_scan_bwd_kernelI32Selective_Scan_bwd_kernel_traitsILi64ELi16ELb0ELb1ELb0ELb0ELb0EN3c104HalfENS1_7complexIfEEEEv12SSMParamsBwd)
        /*0b3c*/ 	.word	0x00000010


	//----- nvinfo : EIATTR_REGCOUNT
	.align		4
.L_507:
        /*0b40*/ 	.byte	0x04, 0x2f
        /*0b42*/ 	.short	(.L_509 - .L_508)
	.align		4
.L_508:
        /*0b44*/ 	.word	index@(_Z25selective_scan_bwd_kernelI32Selective_Scan_bwd_kernel_traitsILi64ELi16ELb0ELb0ELb1ELb1ELb1EN3c104HalfENS1_7complexIfEEEEv12SSMParamsBwd)
        /*0b48*/ 	.word	0x000000ff


	//----- nvinfo : EIATTR_FRAME_SIZE
	.align		4
.L_509:
        /*0b4c*/ 	.byte	0x04, 0x11
        /*0b4e*/ 	.short	(.L_511 - .L_510)
	.align		4
.L_510:
        /*0b50*/ 	.word	index@(_Z25selective_scan_bwd_kernelI32Selective_Scan_bwd_kernel_traitsILi64ELi16ELb0ELb0ELb1ELb1ELb1EN3c104HalfENS1_7complexIfEEEEv12SSMParamsBwd)
        /*0b54*/ 	.word	0x00000018


	//----- nvinfo : EIATTR_REGCOUNT
	.align		4
.L_511:
        /*0b58*/ 	.byte	0x04, 0x2f
        /*0b5a*/ 	.short	(.L_513 - .L_512)
	.align		4
.L_512:
        /*0b5c*/ 	.word	index@(_Z25selective_scan_bwd_kernelI32Selective_Scan_bwd_kernel_traitsILi64ELi16ELb0ELb0ELb1ELb1ELb0EN3c104HalfENS1_7complexIfEEEEv12SSMParamsBwd)
        /*0b60*/ 	.word	0x000000ff


	//----- nvinfo : EIATTR_FRAME_SIZE
	.align		4
.L_513:
        /*0b64*/ 	.byte	0x04, 0x11
        /*0b66*/ 	.short	(.L_515 - .L_514)
	.align		4
.L_514:
        /*0b68*/ 	.word	index@(_Z25selective_scan_bwd_kernelI32Selective_Scan_bwd_kernel_traitsILi64ELi16ELb0ELb0ELb1ELb1ELb0EN3c104HalfENS1_7complexIfEEEEv12SSMParamsBwd)
        /*0b6c*/ 	.word	0x00000020


	//----- nvinfo : EIATTR_REGCOUNT
	.align		4
.L_515:
        /*0b70*/ 	.byte	0x04, 0x2f
        /*0b72*/ 	.short	(.L_517 - .L_516)
	.align		4
.L_516:
        /*0b74*/ 	.word	index@(_Z25selective_scan_bwd_kernelI32Selective_Scan_bwd_kernel_traitsILi64ELi16ELb0ELb0ELb1ELb0ELb1EN3c104HalfENS1_7complexIfEEEEv12SSMParamsBwd)
        /*0b78*/ 	.word	0x000000ff


	//----- nvinfo : EIATTR_FRAME_SIZE
	.align		4
.L_517:
        /*0b7c*/ 	.byte	0x04, 0x11
        /*0b7e*/ 	.short	(.L_519 - .L_518)
	.align		4
.L_518:
        /*0b80*/ 	.word	index@(_Z25selective_scan_bwd_kernelI32Selective_Scan_bwd_kernel_traitsILi64ELi16ELb0ELb0ELb1ELb0ELb1EN3c104HalfENS1_7complexIfEEEEv12SSMParamsBwd)
        /*0b84*/ 	.word	0x00000010


	//----- nvinfo : EIATTR_REGCOUNT
	.align		4
.L_519:
        /*0b88*/ 	.byte	0x04, 0x2f
        /*0b8a*/ 	.short	(.L_521 - .L_520)
	.align		4
.L_520:
        /*0b8c*/ 	.word	index@(_Z25selective_scan_bwd_kernelI32Selective_Scan_bwd_kernel_traitsILi64ELi16ELb0ELb0ELb1ELb0ELb0EN3c104HalfENS1_7complexIfEEEEv12SSMParamsBwd)
        /*0b90*/ 	.word	0x000000ff


	//----- nvinfo : EIATTR_FRAME_SIZE
	.align		4
.L_521:
        /*0b94*/ 	.byte	0x04, 0x11
        /*0b96*/ 	.short	(.L_523 - .L_522)
	.align		4
.L_522:
        /*0b98*/ 	.word	index@(_Z25selective_scan_bwd_kernelI32Selective_Scan_bwd_kernel_traitsILi64ELi16ELb0ELb0ELb1ELb0ELb0EN3c104HalfENS1_7complexIfEEEEv12SSMParamsBwd)
        /*0b9c*/ 	.word	0x00000018


	//----- nvinfo : EIATTR_REGCOUNT
	.align		4
.L_523:
        /*0ba0*/ 	.byte	0x04, 0x2f
        /*0ba2*/ 	.short	(.L_525 - .L_524)
	.align		4
.L_524:
        /*0ba4*/ 	.word	index@(_Z25selective_scan_bwd_kernelI32Selective_Scan_bwd_kernel_traitsILi64ELi16ELb0ELb0ELb0ELb1ELb1EN3c104HalfENS1_7complexIfEEEEv12SSMParamsBwd)
        /*0ba8*/ 	.word	0x000000fc


	//----- nvinfo : EIATTR_FRAME_SIZE
	.align		4
.L_525:
        /*0bac*/ 	.byte	0x04, 0x11
        /*0bae*/ 	.short	(.L_527 - .L_526)
	.align		4
.L_526:
        /*0bb0*/ 	.word	index@(_Z25selective_scan_bwd_kernelI32Selective_Scan_bwd_kernel_traitsILi64ELi16ELb0ELb0ELb0ELb1ELb1EN3c104HalfENS1_7complexIfEEEEv12SSMParamsBwd)
        /*0bb4*/ 	.word	0x00000000


	//----- nvinfo : EIATTR_REGCOUNT
	.align		4
.L_527:
        /*0bb8*/ 	.byte	0x04, 0x2f
        /*0bba*/ 	.short	(.L_529 - .L_528)
	.align		4
.L_528:
        /*0bbc*/ 	.word	index@(_Z25selective_scan_bwd_kernelI32Selective_Scan_bwd_kernel_traitsILi64ELi16ELb0ELb0ELb0ELb1ELb0EN3c104HalfENS1_7complexIfEEEEv12SSMParamsBwd)
        /*0bc0*/ 	.word	0x000000f8


	//----- nvinfo : EIATTR_FRAME_SIZE
	.align		4
.L_529:
        /*0bc4*/ 	.byte	0x04, 0x11
        /*0bc6*/ 	.short	(.L_531 - .L_530)
	.align		4
.L_530:
        /*0bc8*/ 	.word	index@(_Z25selective_scan_bwd_kernelI32Selective_Scan_bwd_kernel_traitsILi64ELi16ELb0ELb0ELb0ELb1ELb0EN3c104HalfENS1_7complexIfEEEEv12SSMParamsBwd)
        /*0bcc*/ 	.word	0x00000000


	//----- nvinfo : EIATTR_REGCOUNT
	.align		4
.L_531:
        /*0bd0*/ 	.byte	0x04, 0x2f
        /*0bd2*/ 	.short	(.L_533 - .L_532)
	.align		4
.L_532:
        /*0bd4*/ 	.word	index@(_Z25selective_scan_bwd_kernelI32Selective_Scan_bwd_kernel_traitsILi64ELi16ELb0ELb0ELb0ELb0ELb1EN3c104HalfENS1_7complexIfEEEEv12SSMParamsBwd)
        /*0bd8*/ 	.word	0x000000f6


	//----- nvinfo : EIATTR_FRAME_SIZE
	.align		4
.L_533:
        /*0bdc*/ 	.byte	0x04, 0x11
        /*0bde*/ 	.short	(.L_535 - .L_534)
	.align		4
.L_534:
        /*0be0*/ 	.word	index@(_Z25selective_scan_bwd_kernelI32Selective_Scan_bwd_kernel_traitsILi64ELi16ELb0ELb0ELb0ELb0ELb1EN3c104HalfENS1_7complexIfEEEEv12SSMParamsBwd)
        /*0be4*/ 	.word	0x00000000


	//----- nvinfo : EIATTR_REGCOUNT
	.align		4
.L_535:
        /*0be8*/ 	.byte	0x04, 0x2f
        /*0bea*/ 	.short	(.L_537 - .L_536)
	.align		4
.L_536:
        /*0bec*/ 	.word	index@(_Z25selective_scan_bwd_kernelI32Selective_Scan_bwd_kernel_traitsILi64ELi16ELb0ELb0ELb0ELb0ELb0EN3c104HalfENS1_7complexIfEEEEv12SSMParamsBwd)
        /*0bf0*/ 	.word	0x000000f2


	//----- nvinfo : EIATTR_FRAME_SIZE
	.align		4
.L_537:
        /*0bf4*/ 	.byte	0x04, 0x11
        /*0bf6*/ 	.short	(.L_539 - .L_538)
	.align		4
.L_538:
        /*0bf8*/ 	.word	index@(_Z25selective_scan_bwd_kernelI32Selective_Scan_bwd_kernel_traitsILi64ELi16ELb0ELb0ELb0ELb0ELb0EN3c104HalfENS1_7complexIfEEEEv12SSMParamsBwd)
        /*0bfc*/ 	.word	0x00000000


	//----- nvinfo : EIATTR_REGCOUNT
	.align		4
.L_539:
        /*0c00*/ 	.byte	0x04, 0x2f
        /*0c02*/ 	.short	(.L_541 - .L_540)
	.align		4
.L_540:
        /*0c04*/ 	.word	index@(_Z25selective_scan_bwd_kernelI32Selective_Scan_bwd_kernel_traitsILi128ELi16ELb1ELb1ELb1ELb1ELb1EN3c104HalfENS1_7complexIfEEEEv12SSMParamsBwd)
        /*0c08*/ 	.word	0x000000ff


	//----- nvinfo : EIATTR_FRAME_SIZE
	.align		4
.L_541:
        /*0c0c*/ 	.byte	0x04, 0x11
        /*0c0e*/ 	.short	(.L_543 - .L_542)
	.align		4
.L_542:
        /*0c10*/ 	.word	index@(_Z25selective_scan_bwd_kernelI32Selective_Scan_bwd_kernel_traitsILi128ELi16ELb1ELb1ELb1ELb1ELb1EN3c104HalfENS1_7complexIfEEEEv12SSMParamsBwd)
        /*0c14*/ 	.word	0x00000000


	//----- nvinfo : EIATTR_REGCOUNT
	.align		4
.L_543:
        /*0c18*/ 	.byte	0x04, 0x2f
        /*0c1a*/ 	.short	(.L_545 - .L_544)
	.align		4
.L_544:
        /*0c1c*/ 	.word	index@(_Z25selective_scan_bwd_kernelI32Selective_Scan_bwd_kernel_traitsILi128ELi16ELb1ELb1ELb1ELb1ELb0EN3c104HalfENS1_7complexIfEEEEv12SSMParamsBwd)
        /*0c20*/ 	.word	0x000000ff


	//----- nvinfo : EIATTR_FRAME_SIZE
	.align		4
.L_545:
        /*0c24*/ 	.byte	0x04, 0x11
        /*0c26*/ 	.short	(.L_547 - .L_546)
	.align		4
.L_546:
        /*0c28*/ 	.word	index@(_Z25selective_scan_bwd_kernelI32Selective_Scan_bwd_kernel_traitsILi128ELi16ELb1ELb1ELb1ELb1ELb0EN3c104HalfENS1_7complexIfEEEEv12SSMParamsBwd)
        /*0c2c*/ 	.word	0x00000000


	//----- nvinfo : EIATTR_REGCOUNT
	.align		4
.L_547:
        /*0c30*/ 	.byte	0x04, 0x2f
        /*0c32*/ 	.short	(.L_549 - .L_548)
	.align		4
.L_548:
        /*0c34*/ 	.word	index@(_Z25selective_scan_bwd_kernelI32Selective_Scan_bwd_kernel_traitsILi128ELi16ELb1ELb1ELb1ELb0ELb1EN3c104HalfENS1_7complexIfEEEEv12SSMParamsBwd)
        /*0c38*/ 	.word	0x000000ff


	//----- nvinfo : EIATTR_FRAME_SIZE
	.align		4
.L_549:
        /*0c3c*/ 	.byte	0x04, 0x11
        /*0c3e*/ 	.short	(.L_551 - .L_550)
	.align		4
.L_550:
        /*0c40*/ 	.word	index@(_Z25selective_scan_bwd_kernelI32Selective_Scan_bwd_kernel_traitsILi128ELi16ELb1ELb1ELb1ELb0ELb1EN3c104HalfENS1_7complexIfEEEEv12SSMParamsBwd)
        /*0c44*/ 	.word	0x00000000


	//----- nvinfo : EIATTR_REGCOUNT
	.align		4
.L_551:
        /*0c48*/ 	.byte	0x04, 0x2f
        /*0c4a*/ 	.short	(.L_553 - .L_552)
	.align		4
.L_552:
        /*0c4c*/ 	.word	index@(_Z25selective_scan_bwd_kernelI32Selective_Scan_bwd_kernel_traitsILi128ELi16ELb1ELb1ELb1ELb0ELb0EN3c104HalfENS1_7complexIfEEEEv12SSMParamsBwd)
        /*0c50*/ 	.word	0x000000ff


	//----- nvinfo : EIATTR_FRAME_SIZE
	.align		4
.L_553:
        /*0c54*/ 	.byte	0x04, 0x11
        /*0c56*/ 	.short	(.L_555 - .L_554)
	.align		4
.L_554:
        /*0c58*/ 	.word	index@(_Z25selective_scan_bwd_kernelI32Selective_Scan_bwd_kernel_traitsILi128ELi16ELb1ELb1ELb1ELb0ELb0EN3c104HalfENS1_7complexIfEEEEv12SSMParamsBwd)
        /*0c5c*/ 	.word	0x00000000


	//----- nvinfo : EIATTR_REGCOUNT
	.align		4
.L_555:
        /*0c60*/ 	.byte	0x04, 0x2f
        /*0c62*/ 	.short	(.L_557 - .L_556)
	.align		4
.L_556:
        /*0c64*/ 	.word	index@(_Z25selective_scan_bwd_kernelI32Selective_Scan_bwd_kernel_traitsILi128ELi16ELb1ELb1ELb0ELb1ELb1EN3c104HalfENS1_7complexIfEEEEv12SSMParamsBwd)
        /*0c68*/ 	.word	0x000000ff


	//----- nvinfo : EIATTR_FRAME_SIZE
	.align		4
.L_557:
        /*0c6c*/ 	.byte	0x04, 0x11
        /*0c6e*/ 	.short	(.L_559 - .L_558)
	.align		4
.L_558:
        /*0c70*/ 	.word	index@(_Z25selective_scan_bwd_kernelI32Selective_Scan_bwd_kernel_traitsILi128ELi16ELb1ELb1ELb0ELb1ELb1EN3c104HalfENS1_7complexIfEEEEv12SSMParamsBwd)
        /*0c74*/ 	.word	0x00000000


	//----- nvinfo : EIATTR_REGCOUNT
	.align		4
.L_559:
        /*0c78*/ 	.byte	0x04, 0x2f
        /*0c7a*/ 	.short	(.L_561 - .L_560)
	.align		4
.L_560:
        /*0c7c*/ 	.word	index@(_Z25selective_scan_bwd_kernelI32Selective_Scan_bwd_kernel_traitsILi128ELi16ELb1ELb1ELb0ELb1ELb0EN3c104HalfENS1_7complexIfEEEEv12SSMParamsBwd)
        /*0c80*/ 	.word	0x000000ff


	//----- nvinfo : EIATTR_FRAME_SIZE
	.align		4
.L_561:
        /*0c84*/ 	.byte	0x04, 0x11
        /*0c86*/ 	.short	(.L_563 - .L_562)
	.align		4
.L_562:
        /*0c88*/ 	.word	index@(_Z25selective_scan_bwd_kernelI32Selective_Scan_bwd_kernel_traitsILi128ELi16ELb1ELb1ELb0ELb1ELb0EN3c104HalfENS1_7complexIfEEEEv12SSMParamsBwd)
        /*0c8c*/ 	.word	0x00000000


	//----- nvinfo : EIATTR_REGCOUNT
	.align		4
.L_563:
        /*0c90*/ 	.byte	0x04, 0x2f
        /*0c92*/ 	.short	(.L_565 - .L_564)
	.align		4
.L_564:
        /*0c94*/ 	.word	index@(_Z25selective_scan_bwd_kernelI32Selective_Scan_bwd_kernel_traitsILi128ELi16ELb1ELb1ELb0ELb0ELb1EN3c104HalfENS1_7complexIfEEEEv12SSMParamsBwd)
        /*0c98*/ 	.word	0x000000ff


	//----- nvinfo : EIATTR_FRAME_SIZE
	.align		4
.L_565:
        /*0c9c*/ 	.byte	0x04, 0x11
        /*0c9e*/ 	.short	(.L_567 - .L_566)
	.align		4
.L_566:
        /*0ca0*/ 	.word	index@(_Z25selective_scan_bwd_kernelI32Selective_Scan_bwd_kernel_traitsILi128ELi16ELb1ELb1ELb0ELb0ELb1EN3c104HalfENS1_7complexIfEEEEv12SSMParamsBwd)
        /*0ca4*/ 	.word	0x00000000


	//----- nvinfo : EIATTR_REGCOUNT
	.align		4
.L_567:
        /*0ca8*/ 	.byte	0x04, 0x2f
        /*0caa*/ 	.short	(.L_569 - .L_568)
	.align		4
.L_568:
        /*0cac*/ 	.word	index@(_Z25selective_scan_bwd_kernelI32Selective_Scan_bwd_kernel_traitsILi128ELi16ELb1ELb1ELb0ELb0ELb0EN3c104HalfENS1_7complexIfEEEEv12SSMParamsBwd)
        /*0cb0*/ 	.word	0x000000ff


	//----- nvinfo : EIATTR_FRAME_SIZE
	.align		4
.L_569:
        /*0cb4*/ 	.byte	0x04, 0x11
        /*0cb6*/ 	.short	(.L_571 - .L_570)
	.align		4
.L_570:
        /*0cb8*/ 	.word	index@(_Z25selective_scan_bwd_kernelI32Selective_Scan_bwd_kernel_traitsILi128ELi16ELb1ELb1ELb0ELb0ELb0EN3c104HalfENS1_7complexIfEEEEv12SSMParamsBwd)
        /*0cbc*/ 	.word	0x00000000


	//----- nvinfo : EIATTR_REGCOUNT
	.align		4
.L_571:
        /*0cc0*/ 	.byte	0x04, 0x2f
        /*0cc2*/ 	.short	(.L_573 - .L_572)
	.align		4
.L_572:
        /*0cc4*/ 	.word	index@(_Z25selective_scan_bwd_kernelI32Selective_Scan_bwd_kernel_traitsILi128ELi16ELb1ELb0ELb1ELb1ELb1EN3c104HalfENS1_7complexIfEEEEv12SSMParamsBwd)
        /*0cc8*/ 	.word	0x000000ff


	//----- nvinfo : EIATTR_FRAME_SIZE
	.align		4
.L_573:
        /*0ccc*/ 	.byte	0x04, 0x11
        /*0cce*/ 	.short	(.L_575 - .L_574)
	.align		4
.L_574:
        /*0cd0*/ 	.word	index@(_Z25selective_scan_bwd_kernelI32Selective_Scan_bwd_kernel_traitsILi128ELi16ELb1ELb0ELb1ELb1ELb1EN3c104HalfENS1_7complexIfEEEEv12SSMParamsBwd)
        /*0cd4*/ 	.word	0x00000000


	//----- nvinfo : EIATTR_REGCOUNT
	.align		4
.L_575:
        /*0cd8*/ 	.byte	0x04, 0x2f
        /*0cda*/ 	.short	(.L_577 - .L_576)
	.align		4
.L_576:
        /*0cdc*/ 	.word	index@(_Z25selective_scan_bwd_kernelI32Selective_Scan_bwd_kernel_traitsILi128ELi16ELb1ELb0ELb1ELb1ELb0EN3c104HalfENS1_7complexIfEEEEv12SSMParamsBwd)
        /*0ce0*/ 	.word	0x000000ff


	//----- nvinfo : EIATTR_FRAME_SIZE
	.align		4
.L_577:
        /*0ce4*/ 	.byte	0x04, 0x11
        /*0ce6*/ 	.short	(.L_579 - .L_578)
	.align		4
.L_578:
        /*0ce8*/ 	.word	index@(_Z25selective_scan_bwd_kernelI32Selective_Scan_bwd_kernel_traitsILi128ELi16ELb1ELb0ELb1ELb1ELb0EN3c104HalfENS1_7complexIfEEEEv12SSMParamsBwd)
        /*0cec*/ 	.word	0x00000000


	//----- nvinfo : EIATTR_REGCOUNT
	.align		4
.L_579:
        /*0cf0*/ 	.byte	0x04, 0x2f
        /*0cf2*/ 	.short	(.L_581 - .L_580)
	.align		4
.L_580:
        /*0cf4*/ 	.word	index@(_Z25selective_scan_bwd_kernelI32Selective_Scan_bwd_kernel_traitsILi128ELi16ELb1ELb0ELb1ELb0ELb1EN3c104HalfENS1_7complexIfEEEEv12SSMParamsBwd)
        /*0cf8*/ 	.word	0x000000fb


	//----- nvinfo : EIATTR_FRAME_SIZE
	.align		4
.L_581:
        /*0cfc*/ 	.byte	0x04, 0x11
        /*0cfe*/ 	.short	(.L_583 - .L_582)
	.align		4
.L_582:
        /*0d00*/ 	.word	index@(_Z25selective_scan_bwd_kernelI32Selective_Scan_bwd_kernel_traitsILi128ELi16ELb1ELb0ELb1ELb0ELb1EN3c104HalfENS1_7complexIfEEEEv12SSMParamsBwd)
        /*0d04*/ 	.word	0x00000000


	//----- nvinfo : EIATTR_REGCOUNT
	.align		4
.L_583:
        /*0d08*/ 	.byte	0x04, 0x2f
        /*0d0a*/ 	.short	(.L_585 - .L_584)
	.align		4
.L_584:
        /*0d0c*/ 	.word	index@(_Z25selective_scan_bwd_kernelI32Selective_Scan_bwd_kernel_traitsILi128ELi16ELb1ELb0ELb1ELb0ELb0EN3c104HalfENS1_7complexIfEEEEv12SSMParamsBwd)
        /*0d10*/ 	.word	0x000000ff


	//----- nvinfo : EIATTR_FRAME_SIZE
	.align		4
.L_585:
        /*0d14*/ 	.byte	0x04, 0x11
        /*0d16*/ 	.short	(.L_587 - .L_586)
	.align		4
.L_586:
        /*0d18*/ 	.word	index@(_Z25selective_scan_bwd_kernelI32Selective_Scan_bwd_kernel_traitsILi128ELi16ELb1ELb0ELb1ELb0ELb0EN3c104HalfENS1_7complexIfEEEEv12SSMParamsBwd)
        /*0d1c*/ 	.word	0x00000000


	//----- nvinfo : EIATTR_REGCOUNT
	.align		4
.L_587:
        /*0d20*/ 	.byte	0x04, 0x2f
        /*0d22*/ 	.short	(.L_589 - .L_588)
	.align		4
.L_588:
        /*0d24*/ 	.word	index@(_Z25selective_scan_bwd_kernelI32Selective_Scan_bwd_kernel_traitsILi128ELi16ELb1ELb0ELb0ELb1ELb1EN3c104HalfENS1_7complexIfEEEEv12SSMParamsBwd)
        /*0d28*/ 	.word	0x000000f1


	//----- nvinfo : EIATTR_FRAME_SIZE
	.align		4
.L_589:
        /*0d2c*/ 	.byte	0x04, 0x11
        /*0d2e*/ 	.short	(.L_591 - .L_590)
	.align		4
.L_590:
        /*0d30*/ 	.word	index@(_Z25selective_scan_bwd_kernelI32Selective_Scan_bwd_kernel_traitsILi128ELi16ELb1ELb0ELb0ELb1ELb1EN3c104HalfENS1_7complexIfEEEEv12SSMParamsBwd)
        /*0d34*/ 	.word	0x00000000


	//----- nvinfo : EIATTR_REGCOUNT
	.align		4
.L_591:
        /*0d38*/ 	.byte	0x04, 0x2f
        /*0d3a*/ 	.short	(.L_593 - .L_592)
	.align		4
.L_592:
        /*0d3c*/ 	.word	index@(_Z25selective_scan_bwd_kernelI32Selective_Scan_bwd_kernel_traitsILi128ELi16ELb1ELb0ELb0ELb1ELb0EN3c104HalfENS1_7complexIfEEEEv12SSMParamsBwd)
        /*0d40*/ 	.word	0x000000f1


	//----- nvinfo : EIATTR_FRAME_SIZE
	.align		4
.L_593:
        /*0d44*/ 	.byte	0x04, 0x11
        /*0d46*/ 	.short	(.L_595 - .L_594)
	.align		4
.L_594:
        /*0d48*/ 	.word	index@(_Z25selective_scan_bwd_kernelI32Selective_Scan_bwd_kernel_traitsILi128ELi16ELb1ELb0ELb0ELb1ELb0EN3c104HalfENS1_7complexIfEEEEv12SSMParamsBwd)
        /*0d4c*/ 	.word	0x00000000


	//----- nvinfo : EIATTR_REGCOUNT
	.align		4
.L_595:
        /*0d50*/ 	.byte	0x04, 0x2f
        /*0d52*/ 	.short	(.L_597 - .L_596)
	.align		4
.L_596:
        /*0d54*/ 	.word	index@(_Z25selective_scan_bwd_kernelI32Selective_Scan_bwd_kernel_traitsILi128ELi16ELb1ELb0ELb0ELb0ELb1EN3c104HalfENS1_7complexIfEEEEv12SSMParamsBwd)
        /*0d58*/ 	.word	0x000000f1


	//----- nvinfo : EIATTR_FRAME_SIZE
	.align		4
.L_597:
        /*0d5c*/ 	.byte	0x04, 0x11
        /*0d5e*/ 	.short	(.L_599 - .L_598)
	.align		4
.L_598:
        /*0d60*/ 	.word	index@(_Z25selective_scan_bwd_kernelI32Selective_Scan_bwd_kernel_traitsILi128ELi16ELb1ELb0ELb0ELb0ELb1EN3c104HalfENS1_7complexIfEEEEv12SSMParamsBwd)
        /*0d64*/ 	.word	0x00000000


	//----- nvinfo : EIATTR_REGCOUNT
	.align		4
.L_599:
        /*0d68*/ 	.byte	0x04, 0x2f
        /*0d6a*/ 	.short	(.L_601 - .L_600)
	.align		4
.L_600:
        /*0d6c*/ 	.word	index@(_Z25selective_scan_bwd_kernelI32Selective_Scan_bwd_kernel_traitsILi128ELi16ELb1ELb0ELb0ELb0ELb0EN3c104HalfENS1_7complexIfEEEEv12SSMParamsBwd)
        /*0d70*/ 	.word	0x000000f1


	//----- nvinfo : EIATTR_FRAME_SIZE
	.align		4
.L_601:
        /*0d74*/ 	.byte	0x04, 0x11
        /*0d76*/ 	.short	(.L_603 - .L_602)
	.align		4
.L_602:
        /*0d78*/ 	.word	index@(_Z25selective_scan_bwd_kernelI32Selective_Scan_bwd_kernel_traitsILi128ELi16ELb1ELb0ELb0ELb0ELb0EN3c104HalfENS1_7complexIfEEEEv12SSMParamsBwd)
        /*0d7c*/ 	.word	0x00000000


	//----- nvinfo : EIATTR_REGCOUNT
	.align		4
.L_603:
        /*0d80*/ 	.byte	0x04, 0x2f
        /*0d82*/ 	.short	(.L_605 - .L_604)
	.align		4
.L_604:
        /*0d84*/ 	.word	index@(_Z25selective_scan_bwd_kernelI32Selective_Scan_bwd_kernel_traitsILi128ELi16ELb0ELb1ELb1ELb1ELb1EN3c104HalfENS1_7complexIfEEEEv12SSMParamsBwd)
        /*0d88*/ 	.word	0x000000ff


	//----- nvinfo : EIATTR_FRAME_SIZE
	.align		4
.L_605:
        /*0d8c*/ 	.byte	0x04, 0x11
        /*0d8e*/ 	.short	(.L_607 - .L_606)
	.align		4
.L_606:
        /*0d90*/ 	.word	index@(_Z25selective_scan_bwd_kernelI32Selective_Scan_bwd_kernel_traitsILi128ELi16ELb0ELb1ELb1ELb1ELb1EN3c104HalfENS1_7complexIfEEEEv12SSMParamsBwd)
        /*0d94*/ 	.word	0x00000030


	//----- nvinfo : EIATTR_REGCOUNT
	.align		4
.L_607:
        /*0d98*/ 	.byte	0x04, 0x2f
        /*0d9a*/ 	.short	(.L_609 - .L_608)
	.align		4
.L_608:
        /*0d9c*/ 	.word	index@(_Z25selective_scan_bwd_kernelI32Selective_Scan_bwd_kernel_traitsILi128ELi16ELb0ELb1ELb1ELb1ELb0EN3c104HalfENS1_7complexIfEEEEv12SSMParamsBwd)
        /*0da0*/ 	.word	0x000000ff


	//----- nvinfo : EIATTR_FRAME_SIZE
	.align		4
.L_609:
        /*0da4*/ 	.byte	0x04, 0x11
        /*0da6*/ 	.short	(.L_611 - .L_610)
	.align		4
.L_610:
        /*0da8*/ 	.word	index@(_Z25selective_scan_bwd_kernelI32Selective_Scan_bwd_kernel_traitsILi128ELi16ELb0ELb1ELb1ELb1ELb0EN3c104HalfENS1_7complexIfEEEEv12SSMParamsBwd)
        /*0dac*/ 	.word	0x00000038


	//----- nvinfo : EIATTR_REGCOUNT
	.align		4
.L_611:
        /*0db0*/ 	.byte	0x04, 0x2f
        /*0db2*/ 	.short	(.L_613 - .L_612)
	.align		4
.L_612:
        /*0db4*/ 	.word	index@(_Z25selective_scan_bwd_kernelI32Selective_Scan_bwd_kernel_traitsILi128ELi16ELb0ELb1ELb1ELb0ELb1EN3c104HalfENS1_7complexIfEEEEv12SSMParamsBwd)
        /*0db8*/ 	.word	0x000000ff


	//----- nvinfo : EIATTR_FRAME_SIZE
	.align		4
.L_613:
        /*0dbc*/ 	.byte	0x04, 0x11
        /*0dbe*/ 	.short	(.L_615 - .L_614)
	.align		4
.L_614:
        /*0dc0*/ 	.word	index@(_Z25selective_scan_bwd_kernelI32Selective_Scan_bwd_kernel_traitsILi128ELi16ELb0ELb1ELb1ELb0ELb1EN3c104HalfENS1_7complexIfEEEEv12SSMParamsBwd)
        /*0dc4*/ 	.word	0x00000030


	//----- nvinfo : EIATTR_REGCOUNT
	.align		4
.L_615:
        /*0dc8*/ 	.byte	0x04, 0x2f
        /*0dca*/ 	.short	(.L_617 - .L_616)
	.align		4
.L_616:
        /*0dcc*/ 	.word	index@(_Z25selective_scan_bwd_kernelI32Selective_Scan_bwd_kernel_traitsILi128ELi16ELb0ELb1ELb1ELb0ELb0EN3c104HalfENS1_7complexIfEEEEv12SSMParamsBwd)
        /*0dd0*/ 	.word	0x000000ff


	//----- nvinfo : EIATTR_FRAME_SIZE
	.align		4
.L_617:
        /*0dd4*/ 	.byte	0x04, 0x11
        /*0dd6*/ 	.short	(.L_619 - .L_618)
	.align		4
.L_618:
        /*0dd8*/ 	.word	index@(_Z25selective_scan_bwd_kernelI32Selective_Scan_bwd_kernel_traitsILi128ELi16ELb0ELb1ELb1ELb0ELb0EN3c104HalfENS1_7complexIfEEEEv12SSMParamsBwd)
        /*0ddc*/ 	.word	0x00000038


	//----- nvinfo : EIATTR_REGCOUNT
	.align		4
.L_619:
        /*0de0*/ 	.byte	0x04, 0x2f
        /*0de2*/ 	.short	(.L_621 - .L_620)
	.align		4
.L_620:
        /*0de4*/ 	.word	index@(_Z25selective_scan_bwd_kernelI32Selective_Scan_bwd_kernel_traitsILi128ELi16ELb0ELb1ELb0ELb1ELb1EN3c104HalfENS1_7complexIfEEEEv12SSMParamsBwd)
        /*0de8*/ 	.word	0x000000ff


	//----- nvinfo : EIATTR_FRAME_SIZE
	.align		4
.L_621:
        /*0dec*/ 	.byte	0x04, 0x11
        /*0dee*/ 	.short	(.L_623 - .L_622)
	.align		4
.L_622:
        /*0df0*/ 	.word	index@(_Z25selective_scan_bwd_kernelI32Selective_Scan_bwd_kernel_traitsILi128ELi16ELb0ELb1ELb0ELb1ELb1EN3c104HalfENS1_7complexIfEEEEv12SSMParamsBwd)
        /*0df4*/ 	.word	0x00000038


	//----- nvinfo : EIATTR_REGCOUNT
	.align		4
.L_623:
        /*0df8*/ 	.byte	0x04, 0x2f
        /*0dfa*/ 	.short	(.L_625 - .L_624)
	.align		4
.L_624:
        /*0dfc*/ 	.word	index@(_Z25selective_scan_bwd_kernelI32Selective_Scan_bwd_kernel_traitsILi128ELi16ELb0ELb1ELb0ELb1ELb0EN3c104HalfENS1_7complexIfEEEEv12SSMParamsBwd)
        /*0e00*/ 	.word	0x000000ff


	//----- nvinfo : EIATTR_FRAME_SIZE
	.align		4
.L_625:
        /*0e04*/ 	.byte	0x04, 0x11
        /*0e06*/ 	.short	(.L_627 - .L_626)
	.align		4
.L_626:
        /*0e08*/ 	.word	index@(_Z25selective_scan_bwd_kernelI32Selective_Scan_bwd_kernel_traitsILi128ELi16ELb0ELb1ELb0ELb1ELb0EN3c104HalfENS1_7complexIfEEEEv12SSMParamsBwd)
        /*0e0c*/ 	.word	0x00000038


	//----- nvinfo : EIATTR_REGCOUNT
	.align		4
.L_627:
        /*0e10*/ 	.byte	0x04, 0x2f
        /*0e12*/ 	.short	(.L_629 - .L_628)
	.align		4
.L_628:
        /*0e14*/ 	.word	index@(_Z25selective_scan_bwd_kernelI32Selective_Scan_bwd_kernel_traitsILi128ELi16ELb0ELb1ELb0ELb0ELb1EN3c104HalfENS1_7complexIfEEEEv12SSMParamsBwd)
        /*0e18*/ 	.word	0x000000ff


	//----- nvinfo : EIATTR_FRAME_SIZE
	.align		4
.L_629:
        /*0e1c*/ 	.byte	0x04, 0x11
        /*0e1e*/ 	.short	(.L_631 - .L_630)
	.align		4
.L_630:
        /*0e20*/ 	.word	index@(_Z25selective_scan_bwd_kernelI32Selective_Scan_bwd_kernel_traitsILi128ELi16ELb0ELb1ELb0ELb0ELb1EN3c104HalfENS1_7complexIfEEEEv12SSMParamsBwd)
        /*0e24*/ 	.word	0x00000030


	//----- nvinfo : EIATTR_REGCOUNT
	.align		4
.L_631:
        /*0e28*/ 	.byte	0x04, 0x2f
        /*0e2a*/ 	.short	(.L_633 - .L_632)
	.align		4
.L_632:
        /*0e2c*/ 	.word	index@(_Z25selective_scan_bwd_kernelI32Selective_Scan_bwd_kernel_traitsILi128ELi16ELb0ELb1ELb0ELb0ELb0EN3c104HalfENS1_7complexIfEEEEv12SSMParamsBwd)
        /*0e30*/ 	.word	0x000000ff


	//----- nvinfo : EIATTR_FRAME_SIZE
	.align		4
.L_633:
        /*0e34*/ 	.byte	0x04, 0x11
        /*0e36*/ 	.short	(.L_635 - .L_634)
	.align		4
.L_634:
        /*0e38*/ 	.word	index@(_Z25selective_scan_bwd_kernelI32Selective_Scan_bwd_kernel_traitsILi128ELi16ELb0ELb1ELb0ELb0ELb0EN3c104HalfENS1_7complexIfEEEEv12SSMParamsBwd)
        /*0e3c*/ 	.word	0x00000030


	//----- nvinfo : EIATTR_REGCOUNT
	.align		4
.L_635:
        /*0e40*/ 	.byte	0x04, 0x2f
        /*0e42*/ 	.short	(.L_637 - .L_636)
	.align		4
.L_636:
        /*0e44*/ 	.word	index@(_Z25selective_scan_bwd_kernelI32Selective_Scan_bwd_kernel_traitsILi128ELi16ELb0ELb0ELb1ELb1ELb1EN3c104HalfENS1_7complexIfEEEEv12SSMParamsBwd)
        /*0e48*/ 	.word	0x000000ff


	//----- nvinfo : EIATTR_FRAME_SIZE
	.align		4
.L_637:
        /*0e4c*/ 	.byte	0x04, 0x11
        /*0e4e*/ 	.short	(.L_639 - .L_638)
	.align		4
.L_638:
        /*0e50*/ 	.word	index@(_Z25selective_scan_bwd_kernelI32Selective_Scan_bwd_kernel_traitsILi128ELi16ELb0ELb0ELb1ELb1ELb1EN3c104HalfENS1_7complexIfEEEEv12SSMParamsBwd)
        /*0e54*/ 	.word	0x00000038


	//----- nvinfo : EIATTR_REGCOUNT
	.align		4
.L_639:
        /*0e58*/ 	.byte	0x04, 0x2f
        /*0e5a*/ 	.short	(.L_641 - .L_640)
	.align		4
.L_640:
        /*0e5c*/ 	.word	index@(_Z25selective_scan_bwd_kernelI32Selective_Scan_bwd_kernel_traitsILi128ELi16ELb0ELb0ELb1ELb1ELb0EN3c104HalfENS1_7complexIfEEEEv12SSMParamsBwd)
        /*0e60*/ 	.word	0x000000ff


	//----- nvinfo : EIATTR_FRAME_SIZE
	.align		4
.L_641:
        /*0e64*/ 	.byte	0x04, 0x11
        /*0e66*/ 	.short	(.L_643 - .L_642)
	.align		4
.L_642:
        /*0e68*/ 	.word	index@(_Z25selective_scan_bwd_kernelI32Selective_Scan_bwd_kernel_traitsILi128ELi16ELb0ELb0ELb1ELb1ELb0EN3c104HalfENS1_7complexIfEEEEv12SSMParamsBwd)
        /*0e6c*/ 	.word	0x00000038


	//----- nvinfo : EIATTR_REGCOUNT
	.align		4
.L_643:
        /*0e70*/ 	.byte	0x04, 0x2f
        /*0e72*/ 	.short	(.L_645 - .L_644)
	.align		4
.L_644:
        /*0e74*/ 	.word	index@(_Z25selective_scan_bwd_kernelI32Selective_Scan_bwd_kernel_traitsILi128ELi16ELb0ELb0ELb1ELb0ELb1EN3c104HalfENS1_7complexIfEEEEv12SSMParamsBwd)
        /*0e78*/ 	.word	0x000000ff


	//----- nvinfo : EIATTR_FRAME_SIZE
	.align		4
.L_645:
        /*0e7c*/ 	.byte	0x04, 0x11
        /*0e7e*/ 	.short	(.L_647 - .L_646)
	.align		4
.L_646:
        /*0e80*/ 	.word	index@(_Z25selective_scan_bwd_kernelI32Selective_Scan_bwd_kernel_traitsILi128ELi16ELb0ELb0ELb1ELb0ELb1EN3c104HalfENS1_7complexIfEEEEv12SSMParamsBwd)
        /*0e84*/ 	.word	0x00000010


	//----- nvinfo : EIATTR_REGCOUNT
	.align		4
.L_647:
        /*0e88*/ 	.byte	0x04, 0x2f
        /*0e8a*/ 	.short	(.L_649 - .L_648)
	.align		4
.L_648:
        /*0e8c*/ 	.word	index@(_Z25selective_scan_bwd_kernelI32Selective_Scan_bwd_kernel_traitsILi128ELi16ELb0ELb0ELb1ELb0ELb0EN3c104HalfENS1_7complexIfEEEEv12SSMParamsBwd)
        /*0e90*/ 	.word	0x000000ff


	//----- nvinfo : EIATTR_FRAME_SIZE
	.align		4
.L_649:
        /*0e94*/ 	.byte	0x04, 0x11
        /*0e96*/ 	.short	(.L_651 - .L_650)
	.align		4
.L_650:
        /*0e98*/ 	.word	index@(_Z25selective_scan_bwd_kernelI32Selective_Scan_bwd_kernel_traitsILi128ELi16ELb0ELb0ELb1ELb0ELb0EN3c104HalfENS1_7complexIfEEEEv12SSMParamsBwd)
        /*0e9c*/ 	.word	0x00000010


	//----- nvinfo : EIATTR_REGCOUNT
	.align		4
.L_651:
        /*0ea0*/ 	.byte	0x04, 0x2f
        /*0ea2*/ 	.short	(.L_653 - .L_652)
	.align		4
.L_652:
        /*0ea4*/ 	.word	index@(_Z25selective_scan_bwd_kernelI32Selective_Scan_bwd_kernel_traitsILi128ELi16ELb0ELb0ELb0ELb1ELb1EN3c104HalfENS1_7complexIfEEEEv12SSMParamsBwd)
        /*0ea8*/ 	.word	0x000000f1


	//----- nvinfo : EIATTR_FRAME_SIZE
	.align		4
.L_653:
        /*0eac*/ 	.byte	0x04, 0x11
        /*0eae*/ 	.short	(.L_655 - .L_654)
	.align		4
.L_654:
        /*0eb0*/ 	.word	index@(_Z25selective_scan_bwd_kernelI32Selective_Scan_bwd_kernel_traitsILi128ELi16ELb0ELb0ELb0ELb1ELb1EN3c104HalfENS1_7complexIfEEEEv12SSMParamsBwd)
        /*0eb4*/ 	.word	0x00000000


	//----- nvinfo : EIATTR_REGCOUNT
	.align		4
.L_655:
        /*0eb8*/ 	.byte	0x04, 0x2f
        /*0eba*/ 	.short	(.L_657 - .L_656)
	.align		4
.L_656:
        /*0ebc*/ 	.word	index@(_Z25selective_scan_bwd_kernelI32Selective_Scan_bwd_kernel_traitsILi128ELi16ELb0ELb0ELb0ELb1ELb0EN3c104HalfENS1_7complexIfEEEEv12SSMParamsBwd)
        /*0ec0*/ 	.word	0x000000f1


	//----- nvinfo : EIATTR_FRAME_SIZE
	.align		4
.L_657:
        /*0ec4*/ 	.byte	0x04, 0x11
        /*0ec6*/ 	.short	(.L_659 - .L_658)
	.align		4
.L_658:
        /*0ec8*/ 	.word	index@(_Z25selective_scan_bwd_kernelI32Selective_Scan_bwd_kernel_traitsILi128ELi16ELb0ELb0ELb0ELb1ELb0EN3c104HalfENS1_7complexIfEEEEv12SSMParamsBwd)
        /*0ecc*/ 	.word	0x00000000


	//----- nvinfo : EIATTR_REGCOUNT
	.align		4
.L_659:
        /*0ed0*/ 	.byte	0x04, 0x2f
        /*0ed2*/ 	.short	(.L_661 - .L_660)
	.align		4
.L_660:
        /*0ed4*/ 	.word	index@(_Z25selective_scan_bwd_kernelI32Selective_Scan_bwd_kernel_traitsILi128ELi16ELb0ELb0ELb0ELb0ELb1EN3c104HalfENS1_7complexIfEEEEv12SSMParamsBwd)
        /*0ed8*/ 	.word	0x000000f1


	//----- nvinfo : EIATTR_FRAME_SIZE
	.align		4
.L_661:
        /*0edc*/ 	.byte	0x04, 0x11
        /*0ede*/ 	.short	(.L_663 - .L_662)
	.align		4
.L_662:
        /*0ee0*/ 	.word	index@(_Z25selective_scan_bwd_kernelI32Selective_Scan_bwd_kernel_traitsILi128ELi16ELb0ELb0ELb0ELb0ELb1EN3c104HalfENS1_7complexIfEEEEv12SSMParamsBwd)
        /*0ee4*/ 	.word	0x00000000


	//----- nvinfo : EIATTR_REGCOUNT
	.align		4
.L_663:
        /*0ee8*/ 	.byte	0x04, 0x2f
        /*0eea*/ 	.short	(.L_665 - .L_664)
	.align		4
.L_664:
        /*0eec*/ 	.word	index@(_Z25selective_scan_bwd_kernelI32Selective_Scan_bwd_kernel_traitsILi128ELi16ELb0ELb0ELb0ELb0ELb0EN3c104HalfENS1_7complexIfEEEEv12SSMParamsBwd)
        /*0ef0*/ 	.word	0x000000f1


	//----- nvinfo : EIATTR_FRAME_SIZE
	.align		4
.L_665:
        /*0ef4*/ 	.byte	0x04, 0x11
        /*0ef6*/ 	.short	(.L_667 - .L_666)
	.align		4
.L_666:
        /*0ef8*/ 	.word	index@(_Z25selective_scan_bwd_kernelI32Selective_Scan_bwd_kernel_traitsILi128ELi16ELb0ELb0ELb0ELb0ELb0EN3c104HalfENS1_7complexIfEEEEv12SSMParamsBwd)
        /*0efc*/ 	.word	0x00000000


	//----- nvinfo : EIATTR_MIN_STACK_SIZE
	.align		4
.L_667:
        /*0f00*/ 	.byte	0x04, 0x12
        /*0f02*/ 	.short	(.L_669 - .L_668)
	.align		4
.L_668:
        /*0f04*/ 	.word	index@(_Z25selective_scan_bwd_kernelI32Selective_Scan_bwd_kernel_traitsILi128ELi16ELb0ELb0ELb0ELb0ELb0EN3c104HalfENS1_7complexIfEEEEv12SSMParamsBwd)
        /*0f08*/ 	.word	0x00000000


	//----- nvinfo : EIATTR_MIN_STACK_SIZE
	.align		4
.L_669:
        /*0f0c*/ 	.byte	0x04, 0x12
        /*0f0e*/ 	.short	(.L_671 - .L_670)
	.align		4
.L_670:
        /*0f10*/ 	.word	index@(_Z25selective_scan_bwd_kernelI32Selective_Scan_bwd_kernel_traitsILi128ELi16ELb0ELb0ELb0ELb0ELb1EN3c104HalfENS1_7complexIfEEEEv12SSMParamsBwd)
        /*0f14*/ 	.word	0x00000000


	//----- nvinfo : EIATTR_MIN_STACK_SIZE
	.align		4
.L_671:
        /*0f18*/ 	.byte	0x04, 0x12
        /*0f1a*/ 	.short	(.L_673 - .L_672)
	.align		4
.L_672:
        /*0f1c*/ 	.word	index@(_Z25selective_scan_bwd_kernelI32Selective_Scan_bwd_kernel_traitsILi128ELi16ELb0ELb0ELb0ELb1ELb0EN3c104HalfENS1_7complexIfEEEEv12SSMParamsBwd)
        /*0f20*/ 	.word	0x00000000


	//----- nvinfo : EIATTR_MIN_STACK_SIZE
	.align		4
.L_673:
        /*0f24*/ 	.byte	0x04, 0x12
        /*0f26*/ 	.short	(.L_675 - .L_674)
	.align		4
.L_674:
        /*0f28*/ 	.word	index@(_Z25selective_scan_bwd_kernelI32Selective_Scan_bwd_kernel_traitsILi128ELi16ELb0ELb0ELb0ELb1ELb1EN3c104HalfENS1_7complexIfEEEEv12SSMParamsBwd)
        /*0f2c*/ 	.word	0x00000000


	//----- nvinfo : EIATTR_MIN_STACK_SIZE
	.align		4
.L_675:
        /*0f30*/ 	.byte	0x04, 0x12
        /*0f32*/ 	.short	(.L_677 - .L_676)
	.align		4
.L_676:
        /*0f34*/ 	.word	index@(_Z25selective_scan_bwd_kernelI32Selective_Scan_bwd_kernel_traitsILi128ELi16ELb0ELb0ELb1ELb0ELb0EN3c104HalfENS1_7complexIfEEEEv12SSMParamsBwd)
        /*0f38*/ 	.word	0x00000010


	//----- nvinfo : EIATTR_MIN_STACK_SIZE
	.align		4
.L_677:
        /*0f3c*/ 	.byte	0x04, 0x12
        /*0f3e*/ 	.short	(.L_679 - .L_678)
	.align		4
.L_678:
        /*0f40*/ 	.word	index@(_Z25selective_scan_bwd_kernelI32Selective_Scan_bwd_kernel_traitsILi128ELi16ELb0ELb0ELb1ELb0ELb1EN3c104HalfENS1_7complexIfEEEEv12SSMParamsBwd)
        /*0f44*/ 	.word	0x00000010


	//----- nvinfo : EIATTR_MIN_STACK_SIZE
	.align		4
.L_679:
        /*0f48*/ 	.byte	0x04, 0x12
        /*0f4a*/ 	.short	(.L_681 - .L_680)
	.align		4
.L_680:
        /*0f4c*/ 	.word	index@(_Z25selective_scan_bwd_kernelI32Selective_Scan_bwd_kernel_traitsILi128ELi16ELb0ELb0ELb1ELb1ELb0EN3c104HalfENS1_7complexIfEEEEv12SSMParamsBwd)
        /*0f50*/ 	.word	0x00000038


	//----- nvinfo : EIATTR_MIN_STACK_SIZE
	.align		4
.L_681:
        /*0f54*/ 	.byte	0x04, 0x12
        /*0f56*/ 	.short	(.L_683 - .L_682)
	.align		4
.L_682:
        /*0f58*/ 	.word	index@(_Z25selective_scan_bwd_kernelI32Selective_Scan_bwd_kernel_traitsILi128ELi16ELb0ELb0ELb1ELb1ELb1EN3c104HalfENS1_7complexIfEEEEv12SSMParamsBwd)
        /*0f5c*/ 	.word	0x00000038


	//----- nvinfo : EIATTR_MIN_STACK_SIZE
	.align		4
.L_683:
        /*0f60*/ 	.byte	0x04, 0x12
        /*0f62*/ 	.short	(.L_685 - .L_684)
	.align		4
.L_684:
        /*0f64*/ 	.word	index@(_Z25selective_scan_bwd_kernelI32Selective_Scan_bwd_kernel_traitsILi128ELi16ELb0ELb1ELb0ELb0ELb0EN3c104HalfENS1_7complexIfEEEEv12SSMParamsBwd)
        /*0f68*/ 	.word	0x00000030


	//----- nvinfo : EIATTR_MIN_STACK_SIZE
	.align		4
.L_685:
        /*0f6c*/ 	.byte	0x04, 0x12
        /*0f6e*/ 	.short	(.L_687 - .L_686)
	.align		4
.L_686:
        /*0f70*/ 	.word	index@(_Z25selective_scan_bwd_kernelI32Selective_Scan_bwd_kernel_traitsILi128ELi16ELb0ELb1ELb0ELb0ELb1EN3c104HalfENS1_7complexIfEEEEv12SSMParamsBwd)
        /*0f74*/ 	.word	0x00000030


	//----- nvinfo : EIATTR_MIN_STACK_SIZE
	.align		4
.L_687:
        /*0f78*/ 	.byte	0x04, 0x12
        /*0f7a*/ 	.short	(.L_689 - .L_688)
	.align		4
.L_688:
        /*0f7c*/ 	.word	index@(_Z25selective_scan_bwd_kernelI32Selective_Scan_bwd_kernel_traitsILi128ELi16ELb0ELb1ELb0ELb1ELb0EN3c104HalfENS1_7complexIfEEEEv12SSMParamsBwd)
        /*0f80*/ 	.word	0x00000038


	//----- nvinfo : EIATTR_MIN_STACK_SIZE
	.align		4
.L_689:
        /*0f84*/ 	.byte	0x04, 0x12
        /*0f86*/ 	.short	(.L_691 - .L_690)
	.align		4
.L_690:
        /*0f88*/ 	.word	index@(_Z25selective_scan_bwd_kernelI32Selective_Scan_bwd_kernel_traitsILi128ELi16ELb0ELb1ELb0ELb1ELb1EN3c104HalfENS1_7complexIfEEEEv12SSMParamsBwd)
        /*0f8c*/ 	.word	0x00000038


	//----- nvinfo : EIATTR_MIN_STACK_SIZE
	.align		4
.L_691:
        /*0f90*/ 	.byte	0x04, 0x12
        /*0f92*/ 	.short	(.L_693 - .L_692)
	.align		4
.L_692:
        /*0f94*/ 	.word	index@(_Z25selective_scan_bwd_kernelI32Selective_Scan_bwd_kernel_traitsILi128ELi16ELb0ELb1ELb1ELb0ELb0EN3c104HalfENS1_7complexIfEEEEv12SSMParamsBwd)
        /*0f98*/ 	.word	0x00000038


	//----- nvinfo : EIATTR_MIN_STACK_SIZE
	.align		4
.L_693:
        /*0f9c*/ 	.byte	0x04, 0x12
        /*0f9e*/ 	.short	(.L_695 - .L_694)
	.align		4
.L_694:
        /*0fa0*/ 	.word	index@(_Z25selective_scan_bwd_kernelI32Selective_Scan_bwd_kernel_traitsILi128ELi16ELb0ELb1ELb1ELb0ELb1EN3c104HalfENS1_7complexIfEEEEv12SSMParamsBwd)
        /*0fa4*/ 	.word	0x00000030


	//----- nvinfo : EIATTR_MIN_STACK_SIZE
	.align		4
.L_695:
        /*0fa8*/ 	.byte	0x04, 0x12
        /*0faa*/ 	.short	(.L_697 - .L_696)
	.align		4
.L_696:
        /*0fac*/ 	.word	index@(_Z25selective_scan_bwd_kernelI32Selective_Scan_bwd_kernel_traitsILi128ELi16ELb0ELb1ELb1ELb1ELb0EN3c104HalfENS1_7complexIfEEEEv12SSMParamsBwd)
        /*0fb0*/ 	.word	0x00000038


	//----- nvinfo : EIATTR_MIN_STACK_SIZE
	.align		4
.L_697:
        /*0fb4*/ 	.byte	0x04, 0x12
        /*0fb6*/ 	.short	(.L_699 - .L_698)
	.align		4
.L_698:
        /*0fb8*/ 	.word	index@(_Z25selective_scan_bwd_kernelI32Selective_Scan_bwd_kernel_traitsILi128ELi16ELb0ELb1ELb1ELb1ELb1EN3c104HalfENS1_7complexIfEEEEv12SSMParamsBwd)
        /*0fbc*/ 	.word	0x00000030


	//----- nvinfo : EIATTR_MIN_STACK_SIZE
	.align		4
.L_699:
        /*0fc0*/ 	.byte	0x04, 0x12
        /*0fc2*/ 	.short	(.L_701 - .L_700)
	.align		4
.L_700:
        /*0fc4*/ 	.word	index@(_Z25selective_scan_bwd_kernelI32Selective_Scan_bwd_kernel_traitsILi128ELi16ELb1ELb0ELb0ELb0ELb0EN3c104HalfENS1_7complexIfEEEEv12SSMParamsBwd)
        /*0fc8*/ 	.word	0x00000000


	//----- nvinfo : EIATTR_MIN_STACK_SIZE
	.align		4
.L_701:
        /*0fcc*/ 	.byte	0x04, 0x12
        /*0fce*/ 	.short	(.L_703 - .L_702)
	.align		4
.L_702:
        /*0fd0*/ 	.word	index@(_Z25selective_scan_bwd_kernelI32Selective_Scan_bwd_kernel_traitsILi128ELi16ELb1ELb0ELb0ELb0ELb1EN3c104HalfENS1_7complexIfEEEEv12SSMParamsBwd)
        /*0fd4*/ 	.word	0x00000000


	//----- nvinfo : EIATTR_MIN_STACK_SIZE
	.align		4
.L_703:
        /*0fd8*/ 	.byte	0x04, 0x12
        /*0fda*/ 	.short	(.L_705 - .L_704)
	.align		4
.L_704:
        /*0fdc*/ 	.word	index@(_Z25selective_scan_bwd_kernelI32Selective_Scan_bwd_kernel_traitsILi128ELi16ELb1ELb0ELb0ELb1ELb0EN3c104HalfENS1_7complexIfEEEEv12SSMParamsBwd)
        /*0fe0*/ 	.word	0x00000000


	//----- nvinfo : EIATTR_MIN_STACK_SIZE
	.align		4
.L_705:
        /*0fe4*/ 	.byte	0x04, 0x12
        /*0fe6*/ 	.short	(.L_707 - .L_706)
	.align		4
.L_706:
        /*0fe8*/ 	.word	index@(_Z25selective_scan_bwd_kernelI32Selective_Scan_bwd_kernel_traitsILi128ELi16ELb1ELb0ELb0ELb1ELb1EN3c104HalfENS1_7complexIfEEEEv12SSMParamsBwd)
        /*0fec*/ 	.word	0x00000000


	//----- nvinfo : EIATTR_MIN_STACK_SIZE
	.align		4
.L_707:
        /*0ff0*/ 	.byte	0x04, 0x12
        /*0ff2*/ 	.short	(.L_709 - .L_708)
	.align		4
.L_708:
        /*0ff4*/ 	.word	index@(_Z25selective_scan_bwd_kernelI32Selective_Scan_bwd_kernel_traitsILi128ELi16ELb1ELb0ELb1ELb0ELb0EN3c104HalfENS1_7complexIfEEEEv12SSMParamsBwd)
        /*0ff8*/ 	.word	0x00000000


	//----- nvinfo : EIATTR_MIN_STACK_SIZE
	.align		4
.L_709:
        /*0ffc*/ 	.byte	0x04, 0x12
        /*0ffe*/ 	.short	(.L_711 - .L_710)
	.align		4
.L_710:
        /*1000*/ 	.word	index@(_Z25selective_scan_bwd_kernelI32Selective_Scan_bwd_kernel_traitsILi128ELi16ELb1ELb0ELb1ELb0ELb1EN3c104HalfENS1_7complexIfEEEEv12SSMParamsBwd)
        /*1004*/ 	.word	0x00000000


	//----- nvinfo : EIATTR_MIN_STACK_SIZE
	.align		4
.L_711:
        /*1008*/ 	.byte	0x04, 0x12
        /*100a*/ 	.short	(.L_713 - .L_712)
	.align		4
.L_712:
        /*100c*/ 	.word	index@(_Z25selective_scan_bwd_kernelI32Selective_Scan_bwd_kernel_traitsILi128ELi16ELb1ELb0ELb1ELb1ELb0EN3c104HalfENS1_7complexIfEEEEv12SSMParamsBwd)
        /*1010*/ 	.word	0x00000000


	//----- nvinfo : EIATTR_MIN_STACK_SIZE
	.align		4
.L_713:
        /*1014*/ 	.byte	0x04, 0x12
        /*1016*/ 	.short	(.L_715 - .L_714)
	.align		4
.L_714:
        /*1018*/ 	.word	index@(_Z25selective_scan_bwd_kernelI32Selective_Scan_bwd_kernel_traitsILi128ELi16ELb1ELb0ELb1ELb1ELb1EN3c104HalfENS1_7complexIfEEEEv12SSMParamsBwd)
        /*101c*/ 	.word	0x00000000


	//----- nvinfo : EIATTR_MIN_STACK_SIZE
	.align		4
.L_715:
        /*1020*/ 	.byte	0x04, 0x12
        /*1022*/ 	.short	(.L_717 - .L_716)
	.align		4
.L_716:
        /*1024*/ 	.word	index@(_Z25selective_scan_bwd_kernelI32Selective_Scan_bwd_kernel_traitsILi128ELi16ELb1ELb1ELb0ELb0ELb0EN3c104HalfENS1_7complexIfEEEEv12SSMParamsBwd)
        /*1028*/ 	.word	0x00000000


	//----- nvinfo : EIATTR_MIN_STACK_SIZE
	.align		4
.L_717:
        /*102c*/ 	.byte	0x04, 0x12
        /*102e*/ 	.short	(.L_719 - .L_718)
	.align		4
.L_718:
        /*1030*/ 	.word	index@(_Z25selective_scan_bwd_kernelI32Selective_Scan_bwd_kernel_traitsILi128ELi16ELb1ELb1ELb0ELb0ELb1EN3c104HalfENS1_7complexIfEEEEv12SSMParamsBwd)
        /*1034*/ 	.word	0x00000000


	//----- nvinfo : EIATTR_MIN_STACK_SIZE
	.align		4
.L_719:
        /*1038*/ 	.byte	0x04, 0x12
        /*103a*/ 	.short	(.L_721 - .L_720)
	.align		4
.L_720:
        /*103c*/ 	.word	index@(_Z25selective_scan_bwd_kernelI32Selective_Scan_bwd_kernel_traitsILi128ELi16ELb1ELb1ELb0ELb1ELb0EN3c104HalfENS1_7complexIfEEEEv12SSMParamsBwd)
        /*1040*/ 	.word	0x00000000


	//----- nvinfo : EIATTR_MIN_STACK_SIZE
	.align		4
.L_721:
        /*1044*/ 	.byte	0x04, 0x12
        /*1046*/ 	.short	(.L_723 - .L_722)
	.align		4
.L_722:
        /*1048*/ 	.word	index@(_Z25selective_scan_bwd_kernelI32Selective_Scan_bwd_kernel_traitsILi128ELi16ELb1ELb1ELb0ELb1ELb1EN3c104HalfENS1_7complexIfEEEEv12SSMParamsBwd)
        /*104c*/ 	.word	0x00000000


	//----- nvinfo : EIATTR_MIN_STACK_SIZE
	.align		4
.L_723:
        /*1050*/ 	.byte	0x04, 0x12
        /*1052*/ 	.short	(.L_725 - .L_724)
	.align		4
.L_724:
        /*1054*/ 	.word	index@(_Z25selective_scan_bwd_kernelI32Selective_Scan_bwd_kernel_traitsILi128ELi16ELb1ELb1ELb1ELb0ELb0EN3c104HalfENS1_7complexIfEEEEv12SSMParamsBwd)
        /*1058*/ 	.word	0x00000000


	//----- nvinfo : EIATTR_MIN_STACK_SIZE
	.align		4
.L_725:
        /*105c*/ 	.byte	0x04, 0x12
        /*105e*/ 	.short	(.L_727 - .L_726)
	.align		4
.L_726:
        /*1060*/ 	.word	index@(_Z25selective_scan_bwd_kernelI32Selective_Scan_bwd_kernel_traitsILi128ELi16ELb1ELb1ELb1ELb0ELb1EN3c104HalfENS1_7complexIfEEEEv12SSMParamsBwd)
        /*1064*/ 	.word	0x00000000


	//----- nvinfo : EIATTR_MIN_STACK_SIZE
	.align		4
.L_727:
        /*1068*/ 	.byte	0x04, 0x12
        /*106a*/ 	.short	(.L_729 - .L_728)
	.align		4
.L_728:
        /*106c*/ 	.word	index@(_Z25selective_scan_bwd_kernelI32Selective_Scan_bwd_kernel_traitsILi128ELi16ELb1ELb1ELb1ELb1ELb0EN3c104HalfENS1_7complexIfEEEEv12SSMParamsBwd)
        /*1070*/ 	.word	0x00000000


	//----- nvinfo : EIATTR_MIN_STACK_SIZE
	.align		4
.L_729:
        /*1074*/ 	.byte	0x04, 0x12
        /*1076*/ 	.short	(.L_731 - .L_730)
	.align		4
.L_730:
        /*1078*/ 	.word	index@(_Z25selective_scan_bwd_kernelI32Selective_Scan_bwd_kernel_traitsILi128ELi16ELb1ELb1ELb1ELb1ELb1EN3c104HalfENS1_7complexIfEEEEv12SSMParamsBwd)
        /*107c*/ 	.word	0x00000000


	//----- nvinfo : EIATTR_MIN_STACK_SIZE
	.align		4
.L_731:
        /*1080*/ 	.byte	0x04, 0x12
        /*1082*/ 	.short	(.L_733 - .L_732)
	.align		4
.L_732:
        /*1084*/ 	.word	index@(_Z25selective_scan_bwd_kernelI32Selective_Scan_bwd_kernel_traitsILi64ELi16ELb0ELb0ELb0ELb0ELb0EN3c104HalfENS1_7complexIfEEEEv12SSMParamsBwd)
        /*1088*/ 	.word	0x00000000


	//----- nvinfo : EIATTR_MIN_STACK_SIZE
	.align		4
.L_733:
        /*108c*/ 	.byte	0x04, 0x12
        /*108e*/ 	.short	(.L_735 - .L_734)
	.align		4
.L_734:
        /*1090*/ 	.word	index@(_Z25selective_scan_bwd_kernelI32Selective_Scan_bwd_kernel_traitsILi64ELi16ELb0ELb0ELb0ELb0ELb1EN3c104HalfENS1_7complexIfEEEEv12SSMParamsBwd)
        /*1094*/ 	.word	0x00000000


	//----- nvinfo : EIATTR_MIN_STACK_SIZE
	.align		4
.L_735:
        /*1098*/ 	.byte	0x04, 0x12
        /*109a*/ 	.short	(.L_737 - .L_736)
	.align		4
.L_736:
        /*109c*/ 	.word	index@(_Z25selective_scan_bwd_kernelI32Selective_Scan_bwd_kernel_traitsILi64ELi16ELb0ELb0ELb0ELb1ELb0EN3c104HalfENS1_7complexIfEEEEv12SSMParamsBwd)
        /*10a0*/ 	.word	0x00000000


	//----- nvinfo : EIATTR_MIN_STACK_SIZE
	.align		4
.L_737:
        /*10a4*/ 	.byte	0x04, 0x12
        /*10a6*/ 	.short	(.L_739 - .L_738)
	.align		4
.L_738:
        /*10a8*/ 	.word	index@(_Z25selective_scan_bwd_kernelI32Selective_Scan_bwd_kernel_traitsILi64ELi16ELb0ELb0ELb0ELb1ELb1EN3c104HalfENS1_7complexIfEEEEv12SSMParamsBwd)
        /*10ac*/ 	.word	0x00000000


	//----- nvinfo : EIATTR_MIN_STACK_SIZE
	.align		4
.L_739:
        /*10b0*/ 	.byte	0x04, 0x12
        /*10b2*/ 	.short	(.L_741 - .L_740)
	.align		4
.L_740:
        /*10b4*/ 	.word	index@(_Z25selective_scan_bwd_kernelI32Selective_Scan_bwd_kernel_traitsILi64ELi16ELb0ELb0ELb1ELb0ELb0EN3c104HalfENS1_7complexIfEEEEv12SSMParamsBwd)
        /*10b8*/ 	.word	0x00000018


	//----- nvinfo : EIATTR_MIN_STACK_SIZE
	.align		4
.L_741:
        /*10bc*/ 	.byte	0x04, 0x12
        /*10be*/ 	.short	(.L_743 - .L_742)
	.align		4
.L_742:
        /*10c0*/ 	.word	index@(_Z25selective_scan_bwd_kernelI32Selective_Scan_bwd_kernel_traitsILi64ELi16ELb0ELb0ELb1ELb0ELb1EN3c104HalfENS1_7complexIfEEEEv12SSMParamsBwd)
        /*10c4*/ 	.word	0x00000010


	//----- nvinfo : EIATTR_MIN_STACK_SIZE
	.align		4
.L_743:
        /*10c8*/ 	.byte	0x04, 0x12
        /*10ca*/ 	.short	(.L_745 - .L_744)
	.align		4
.L_744:
        /*10cc*/ 	.word	index@(_Z25selective_scan_bwd_kernelI32Selective_Scan_bwd_kernel_traitsILi64ELi16ELb0ELb0ELb1ELb1ELb0EN3c104HalfENS1_7complexIfEEEEv12SSMParamsBwd)
        /*10d0*/ 	.word	0x00000020


	//----- nvinfo : EIATTR_MIN_STACK_SIZE
	.align		4
.L_745:
        /*10d4*/ 	.byte	0x04, 0x12
        /*10d6*/ 	.short	(.L_747 - .L_746)
	.align		4
.L_746:
        /*10d8*/ 	.word	index@(_Z25selective_scan_bwd_kernelI32Selective_Scan_bwd_kernel_traitsILi64ELi16ELb0ELb0ELb1ELb1ELb1EN3c104HalfENS1_7complexIfEEEEv12SSMParamsBwd)
        /*10dc*/ 	.word	0x00000018


	//----- nvinfo : EIATTR_MIN_STACK_SIZE
	.align		4
.L_747:
        /*10e0*/ 	.byte	0x04, 0x12
        /*10e2*/ 	.short	(.L_749 - .L_748)
	.align		4
.L_748:
        /*10e4*/ 	.word	index@(_Z25selective_scan_bwd_kernelI32Selective_Scan_bwd_kernel_traitsILi64ELi16ELb0ELb1ELb0ELb0ELb0EN3c104HalfENS1_7complexIfEEEEv12SSMParamsBwd)
        /*10e8*/ 	.word	0x00000010


	//----- nvinfo : EIATTR_MIN_STACK_SIZE
	.align		4
.L_749:
        /*10ec*/ 	.byte	0x04, 0x12
        /*10ee*/ 	.short	(.L_751 - .L_750)
	.align		4
.L_750:
        /*10f0*/ 	.word	index@(_Z25selective_scan_bwd_kernelI32Selective_Scan_bwd_kernel_traitsILi64ELi16ELb0ELb1ELb0ELb0ELb1EN3c104HalfENS1_7complexIfEEEEv12SSMParamsBwd)
        /*10f4*/ 	.word	0x00000010


	//----- nvinfo : EIATTR_MIN_STACK_SIZE
	.align		4
.L_751:
        /*10f8*/ 	.byte	0x04, 0x12
        /*10fa*/ 	.short	(.L_753 - .L_752)
	.align		4
.L_752:
        /*10fc*/ 	.word	index@(_Z25selective_scan_bwd_kernelI32Selective_Scan_bwd_kernel_traitsILi64ELi16ELb0ELb1ELb0ELb1ELb0EN3c104HalfENS1_7complexIfEEEEv12SSMParamsBwd)
        /*1100*/ 	.word	0x00000018


	//----- nvinfo : EIATTR_MIN_STACK_SIZE
	.align		4
.L_753:
        /*1104*/ 	.byte	0x04, 0x12
        /*1106*/ 	.short	(.L_755 - .L_754)
	.align		4
.L_754:
        /*1108*/ 	.word	index@(_Z25selective_scan_bwd_kernelI32Selective_Scan_bwd_kernel_traitsILi64ELi16ELb0ELb1ELb0ELb1ELb1EN3c104HalfENS1_7complexIfEEEEv12SSMParamsBwd)
        /*110c*/ 	.word	0x00000018


	//----- nvinfo : EIATTR_MIN_STACK_SIZE
	.align		4
.L_755:
        /*1110*/ 	.byte	0x04, 0x12
        /*1112*/ 	.short	(.L_757 - .L_756)
	.align		4
.L_756:
        /*1114*/ 	.word	index@(_Z25selective_scan_bwd_kernelI32Selective_Scan_bwd_kernel_traitsILi64ELi16ELb0ELb1ELb1ELb0ELb0EN3c104HalfENS1_7complexIfEEEEv12SSMParamsBwd)
        /*1118*/ 	.word	0x00000018


	//----- nvinfo : EIATTR_MIN_STACK_SIZE
	.align		4
.L_757:
        /*111c*/ 	.byte	0x04, 0x12
        /*111e*/ 	.short	(.L_759 - .L_758)
	.align		4
.L_758:
        /*1120*/ 	.word	index@(_Z25selective_scan_bwd_kernelI32Selective_Scan_bwd_kernel_traitsILi64ELi16ELb0ELb1ELb1ELb0ELb1EN3c104HalfENS1_7complexIfEEEEv12SSMParamsBwd)
        /*1124*/ 	.word	0x00000010


	//----- nvinfo : EIATTR_MIN_STACK_SIZE
	.align		4
.L_759:
        /*1128*/ 	.byte	0x04, 0x12
        /*112a*/ 	.short	(.L_761 - .L_760)
	.align		4
.L_760:
        /*112c*/ 	.word	index@(_Z25selective_scan_bwd_kernelI32Selective_Scan_bwd_kernel_traitsILi64ELi16ELb0ELb1ELb1ELb1ELb0EN3c104HalfENS1_7complexIfEEEEv12SSMParamsBwd)
        /*1130*/ 	.word	0x00000018


	//----- nvinfo : EIATTR_MIN_STACK_SIZE
	.align		4
.L_761:
        /*1134*/ 	.byte	0x04, 0x12
        /*1136*/ 	.short	(.L_763 - .L_762)
	.align		4
.L_762:
        /*1138*/ 	.word	index@(_Z25selective_scan_bwd_kernelI32Selective_Scan_bwd_kernel_traitsILi64ELi16ELb0ELb1ELb1ELb1ELb1EN3c104HalfENS1_7complexIfEEEEv12SSMParamsBwd)
        /*113c*/ 	.word	0x00000018


	//----- nvinfo : EIATTR_MIN_STACK_SIZE
	.align		4
.L_763:
        /*1140*/ 	.byte	0x04, 0x12
        /*1142*/ 	.short	(.L_765 - .L_764)
	.align		4
.L_764:
        /*1144*/ 	.word	index@(_Z25selective_scan_bwd_kernelI32Selective_Scan_bwd_kernel_traitsILi64ELi16ELb1ELb0ELb0ELb0ELb0EN3c104HalfENS1_7complexIfEEEEv12SSMParamsBwd)
        /*1148*/ 	.word	0x00000000


	//----- nvinfo : EIATTR_MIN_STACK_SIZE
	.align		4
.L_765:
        /*114c*/ 	.byte	0x04, 0x12
        /*114e*/ 	.short	(.L_767 - .L_766)
	.align		4
.L_766:
        /*1150*/ 	.word	index@(_Z25selective_scan_bwd_kernelI32Selective_Scan_bwd_kernel_traitsILi64ELi16ELb1ELb0ELb0ELb0ELb1EN3c104HalfENS1_7complexIfEEEEv12SSMParamsBwd)
        /*1154*/ 	.word	0x00000000


	//----- nvinfo : EIATTR_MIN_STACK_SIZE
	.align		4
.L_767:
        /*1158*/ 	.byte	0x04, 0x12
        /*115a*/ 	.short	(.L_769 - .L_768)
	.align		4
.L_768:
        /*115c*/ 	.word	index@(_Z25selective_scan_bwd_kernelI32Selective_Scan_bwd_kernel_traitsILi64ELi16ELb1ELb0ELb0ELb1ELb0EN3c104HalfENS1_7complexIfEEEEv12SSMParamsBwd)
        /*1160*/ 	.word	0x00000000


	//----- nvinfo : EIATTR_MIN_STACK_SIZE
	.align		4
.L_769:
        /*1164*/ 	.byte	0x04, 0x12
        /*1166*/ 	.short	(.L_771 - .L_770)
	.align		4
.L_770:
        /*1168*/ 	.word	index@(_Z25selective_scan_bwd_kernelI32Selective_Scan_bwd_kernel_traitsILi64ELi16ELb1ELb0ELb0ELb1ELb1EN3c104HalfENS1_7complexIfEEEEv12SSMParamsBwd)
        /*116c*/ 	.word	0x00000000


	//----- nvinfo : EIATTR_MIN_STACK_SIZE
	.align		4
.L_771:
        /*1170*/ 	.byte	0x04, 0x12
        /*1172*/ 	.short	(.L_773 - .L_772)
	.align		4
.L_772:
        /*1174*/ 	.word	index@(_Z25selective_scan_bwd_kernelI32Selective_Scan_bwd_kernel_traitsILi64ELi16ELb1ELb0ELb1ELb0ELb0EN3c104HalfENS1_7complexIfEEEEv12SSMParamsBwd)
        /*1178*/ 	.word	0x00000000


	//----- nvinfo : EIATTR_MIN_STACK_SIZE
	.align		4
.L_773:
        /*117c*/ 	.byte	0x04, 0x12
        /*117e*/ 	.short	(.L_775 - .L_774)
	.align		4
.L_774:
        /*1180*/ 	.word	index@(_Z25selective_scan_bwd_kernelI32Selective_Scan_bwd_kernel_traitsILi64ELi16ELb1ELb0ELb1ELb0ELb1EN3c104HalfENS1_7complexIfEEEEv12SSMParamsBwd)
        /*1184*/ 	.word	0x00000000


	//----- nvinfo : EIATTR_MIN_STACK_SIZE
	.align		4
.L_775:
        /*1188*/ 	.byte	0x04, 0x12
        /*118a*/ 	.short	(.L_777 - .L_776)
	.align		4
.L_776:
        /*118c*/ 	.word	index@(_Z25selective_scan_bwd_kernelI32Selective_Scan_bwd_kernel_traitsILi64ELi16ELb1ELb0ELb1ELb1ELb0EN3c104HalfENS1_7complexIfEEEEv12SSMParamsBwd)
        /*1190*/ 	.word	0x00000000


	//----- nvinfo : EIATTR_MIN_STACK_SIZE
	.align		4
.L_777:
        /*1194*/ 	.byte	0x04, 0x12
        /*1196*/ 	.short	(.L_779 - .L_778)
	.align		4
.L_778:
        /*1198*/ 	.word	index@(_Z25selective_scan_bwd_kernelI32Selective_Scan_bwd_kernel_traitsILi64ELi16ELb1ELb0ELb1ELb1ELb1EN3c104HalfENS1_7complexIfEEEEv12SSMParamsBwd)
        /*119c*/ 	.word	0x00000000


	//----- nvinfo : EIATTR_MIN_STACK_SIZE
	.align		4
.L_779:
        /*11a0*/ 	.byte	0x04, 0x12
        /*11a2*/ 	.short	(.L_781 - .L_780)
	.align		4
.L_780:
        /*11a4*/ 	.word	index@(_Z25selective_scan_bwd_kernelI32Selective_Scan_bwd_kernel_traitsILi64ELi16ELb1ELb1ELb0ELb0ELb0EN3c104HalfENS1_7complexIfEEEEv12SSMParamsBwd)
        /*11a8*/ 	.word	0x00000000


	//----- nvinfo : EIATTR_MIN_STACK_SIZE
	.align		4
.L_781:
        /*11ac*/ 	.byte	0x04, 0x12
        /*11ae*/ 	.short	(.L_783 - .L_782)
	.align		4
.L_782:
        /*11b0*/ 	.word	index@(_Z25selective_scan_bwd_kernelI32Selective_Scan_bwd_kernel_traitsILi64ELi16ELb1ELb1ELb0ELb0ELb1EN3c104HalfENS1_7complexIfEEEEv12SSMParamsBwd)
        /*11b4*/ 	.word	0x00000000


	//----- nvinfo : EIATTR_MIN_STACK_SIZE
	.align		4
.L_783:
        /*11b8*/ 	.byte	0x04, 0x12
        /*11ba*/ 	.short	(.L_785 - .L_784)
	.align		4
.L_784:
        /*11bc*/ 	.word	index@(_Z25selective_scan_bwd_kernelI32Selective_Scan_bwd_kernel_traitsILi64ELi16ELb1ELb1ELb0ELb1ELb0EN3c104HalfENS1_7complexIfEEEEv12SSMParamsBwd)
        /*11c0*/ 	.word	0x00000000


	//----- nvinfo : EIATTR_MIN_STACK_SIZE
	.align		4
.L_785:
        /*11c4*/ 	.byte	0x04, 0x12
        /*11c6*/ 	.short	(.L_787 - .L_786)
	.align		4
.L_786:
        /*11c8*/ 	.word	index@(_Z25selective_scan_bwd_kernelI32Selective_Scan_bwd_kernel_traitsILi64ELi16ELb1ELb1ELb0ELb1ELb1EN3c104HalfENS1_7complexIfEEEEv12SSMParamsBwd)
        /*11cc*/ 	.word	0x00000000


	//----- nvinfo : EIATTR_MIN_STACK_SIZE
	.align		4
.L_787:
        /*11d0*/ 	.byte	0x04, 0x12
        /*11d2*/ 	.short	(.L_789 - .L_788)
	.align		4
.L_788:
        /*11d4*/ 	.word	index@(_Z25selective_scan_bwd_kernelI32Selective_Scan_bwd_kernel_traitsILi64ELi16ELb1ELb1ELb1ELb0ELb0EN3c104HalfENS1_7complexIfEEEEv12SSMParamsBwd)
        /*11d8*/ 	.word	0x00000000


	//----- nvinfo : EIATTR_MIN_STACK_SIZE
	.align		4
.L_789:
        /*11dc*/ 	.byte	0x04, 0x12
        /*11de*/ 	.short	(.L_791 - .L_790)
	.align		4
.L_790:
        /*11e0*/ 	.word	index@(_Z25selective_scan_bwd_kernelI32Selective_Scan_bwd_kernel_traitsILi64ELi16ELb1ELb1ELb1ELb0ELb1EN3c104HalfENS1_7complexIfEEEEv12SSMParamsBwd)
        /*11e4*/ 	.word	0x00000000


	//----- nvinfo : EIATTR_MIN_STACK_SIZE
	.align		4
.L_791:
        /*11e8*/ 	.byte	0x04, 0x12
        /*11ea*/ 	.short	(.L_793 - .L_792)
	.align		4
.L_792:
        /*11ec*/ 	.word	index@(_Z25selective_scan_bwd_kernelI32Selective_Scan_bwd_kernel_traitsILi64ELi16ELb1ELb1ELb1ELb1ELb0EN3c104HalfENS1_7complexIfEEEEv12SSMParamsBwd)
        /*11f0*/ 	.word	0x00000000


	//----- nvinfo : EIATTR_MIN_STACK_SIZE
	.align		4
.L_793:
        /*11f4*/ 	.byte	0x04, 0x12
        /*11f6*/ 	.short	(.L_795 - .L_794)
	.align		4
.L_794:
        /*11f8*/ 	.word	index@(_Z25selective_scan_bwd_kernelI32Selective_Scan_bwd_kernel_traitsILi64ELi16ELb1ELb1ELb1ELb1ELb1EN3c104HalfENS1_7complexIfEEEEv12SSMParamsBwd)
        /*11fc*/ 	.word	0x00000000


	//----- nvinfo : EIATTR_MIN_STACK_SIZE
	.align		4
.L_795:
        /*1200*/ 	.byte	0x04, 0x12
        /*1202*/ 	.short	(.L_797 - .L_796)
	.align		4
.L_796:
        /*1204*/ 	.word	index@(_Z25selective_scan_bwd_kernelI32Selective_Scan_bwd_kernel_traitsILi32ELi16ELb0ELb0ELb0ELb0ELb0EN3c104HalfENS1_7complexIfEEEEv12SSMParamsBwd)
        /*1208*/ 	.word	0x00000000


	//----- nvinfo : EIATTR_MIN_STACK_SIZE
	.align		4
.L_797:
        /*120c*/ 	.byte	0x04, 0x12
        /*120e*/ 	.short	(.L_799 - .L_798)
	.align		4
.L_798:
        /*1210*/ 	.word	index@(_Z25selective_scan_bwd_kernelI32Selective_Scan_bwd_kernel_traitsILi32ELi16ELb0ELb0ELb0ELb0ELb1EN3c104HalfENS1_7complexIfEEEEv12SSMParamsBwd)
        /*1214*/ 	.word	0x00000000


	//----- nvinfo : EIATTR_MIN_STACK_SIZE
	.align		4
.L_799:
        /*1218*/ 	.byte	0x04, 0x12
        /*121a*/ 	.short	(.L_801 - .L_800)
	.align		4
.L_800:
        /*121c*/ 	.word	index@(_Z25selective_scan_bwd_kernelI32Selective_Scan_bwd_kernel_traitsILi32ELi16ELb0ELb0ELb0ELb1ELb0EN3c104HalfENS1_7complexIfEEEEv12SSMParamsBwd)
        /*1220*/ 	.word	0x00000000


	//----- nvinfo : EIATTR_MIN_STACK_SIZE
	.align		4
.L_801:
        /*1224*/ 	.byte	0x04, 0x12
        /*1226*/ 	.short	(.L_803 - .L_802)
	.align		4
.L_802:
        /*1228*/ 	.word	index@(_Z25selective_scan_bwd_kernelI32Selective_Scan_bwd_kernel_traitsILi32ELi16ELb0ELb0ELb0ELb1ELb1EN3c104HalfENS1_7complexIfEEEEv12SSMParamsBwd)
        /*122c*/ 	.word	0x00000000


	//----- nvinfo : EIATTR_MIN_STACK_SIZE
	.align		4
.L_803:
        /*1230*/ 	.byte	0x04, 0x12
        /*1232*/ 	.short	(.L_805 - .L_804)
	.align		4
.L_804:
        /*1234*/ 	.word	index@(_Z25selective_scan_bwd_kernelI32Selective_Scan_bwd_kernel_traitsILi32ELi16ELb0ELb0ELb1ELb0ELb0EN3c104HalfENS1_7complexIfEEEEv12SSMParamsBwd)
        /*1238*/ 	.word	0x00000000


	//----- nvinfo : EIATTR_MIN_STACK_SIZE
	.align		4
.L_805:
        /*123c*/ 	.byte	0x04, 0x12
        /*123e*/ 	.short	(.L_807 - .L_806)
	.align		4
.L_806:
        /*1240*/ 	.word	index@(_Z25selective_scan_bwd_kernelI32Selective_Scan_bwd_kernel_traitsILi32ELi16ELb0ELb0ELb1ELb0ELb1EN3c104HalfENS1_7complexIfEEEEv12SSMParamsBwd)
        /*1244*/ 	.word	0x00000000


	//----- nvinfo : EIATTR_MIN_STACK_SIZE
	.align		4
.L_807:
        /*1248*/ 	.byte	0x04, 0x12
        /*124a*/ 	.short	(.L_809 - .L_808)
	.align		4
.L_808:
        /*124c*/ 	.word	index@(_Z25selective_scan_bwd_kernelI32Selective_Scan_bwd_kernel_traitsILi32ELi16ELb0ELb0ELb1ELb1ELb0EN3c104HalfENS1_7complexIfEEEEv12SSMParamsBwd)
        /*1250*/ 	.word	0x00000000


	//----- nvinfo : EIATTR_MIN_STACK_SIZE
	.align		4
.L_809:
        /*1254*/ 	.byte	0x04, 0x12
        /*1256*/ 	.short	(.L_811 - .L_810)
	.align		4
.L_810:
        /*1258*/ 	.word	index@(_Z25selective_scan_bwd_kernelI32Selective_Scan_bwd_kernel_traitsILi32ELi16ELb0ELb0ELb1ELb1ELb1EN3c104HalfENS1_7complexIfEEEEv12SSMParamsBwd)
        /*125c*/ 	.word	0x00000000


	//----- nvinfo : EIATTR_MIN_STACK_SIZE
	.align		4
.L_811:
        /*1260*/ 	.byte	0x04, 0x12
        /*1262*/ 	.short	(.L_813 - .L_812)
	.align		4
.L_812:
        /*1264*/ 	.word	index@(_Z25selective_scan_bwd_kernelI32Selective_Scan_bwd_kernel_traitsILi32ELi16ELb0ELb1ELb0ELb0ELb0EN3c104HalfENS1_7complexIfEEEEv12SSMParamsBwd)
        /*1268*/ 	.word	0x00000000


	//----- nvinfo : EIATTR_MIN_STACK_SIZE
	.align		4
.L_813:
        /*126c*/ 	.byte	0x04, 0x12
        /*126e*/ 	.short	(.L_815 - .L_814)
	.align		4
.L_814:
        /*1270*/ 	.word	index@(_Z25selective_scan_bwd_kernelI32Selective_Scan_bwd_kernel_traitsILi32ELi16ELb0ELb1ELb0ELb0ELb1EN3c104HalfENS1_7complexIfEEEEv12SSMParamsBwd)
        /*1274*/ 	.word	0x00000000


	//----- nvinfo : EIATTR_MIN_STACK_SIZE
	.align		4
.L_815:
        /*1278*/ 	.byte	0x04, 0x12
        /*127a*/ 	.short	(.L_817 - .L_816)
	.align		4
.L_816:
        /*127c*/ 	.word	index@(_Z25selective_scan_bwd_kernelI32Selective_Scan_bwd_kernel_traitsILi32ELi16ELb0ELb1ELb0ELb1ELb0EN3c104HalfENS1_7complexIfEEEEv12SSMParamsBwd)
        /*1280*/ 	.word	0x00000000


	//----- nvinfo : EIATTR_MIN_STACK_SIZE
	.align		4
.L_817:
        /*1284*/ 	.byte	0x04, 0x12
        /*1286*/ 	.short	(.L_819 - .L_818)
	.align		4
.L_818:
        /*1288*/ 	.word	index@(_Z25selective_scan_bwd_kernelI32Selective_Scan_bwd_kernel_traitsILi32ELi16ELb0ELb1ELb0ELb1ELb1EN3c104HalfENS1_7complexIfEEEEv12SSMParamsBwd)
        /*128c*/ 	.word	0x00000000


	//----- nvinfo : EIATTR_MIN_STACK_SIZE
	.align		4
.L_819:
        /*1290*/ 	.byte	0x04, 0x12
        /*1292*/ 	.short	(.L_821 - .L_820)
	.align		4
.L_820:
        /*1294*/ 	.word	index@(_Z25selective_scan_bwd_kernelI32Selective_Scan_bwd_kernel_traitsILi32ELi16ELb0ELb1ELb1ELb0ELb0EN3c104HalfENS1_7complexIfEEEEv12SSMParamsBwd)
        /*1298*/ 	.word	0x00000000


	//----- nvinfo : EIATTR_MIN_STACK_SIZE
	.align		4
.L_821:
        /*129c*/ 	.byte	0x04, 0x12
        /*129e*/ 	.short	(.L_823 - .L_822)
	.align		4
.L_822:
        /*12a0*/ 	.word	index@(_Z25selective_scan_bwd_kernelI32Selective_Scan_bwd_kernel_traitsILi32ELi16ELb0ELb1ELb1ELb0ELb1EN3c104HalfENS1_7complexIfEEEEv12SSMParamsBwd)
        /*12a4*/ 	.word	0x00000000


	//----- nvinfo : EIATTR_MIN_STACK_SIZE
	.align		4
.L_823:
        /*12a8*/ 	.byte	0x04, 0x12
        /*12aa*/ 	.short	(.L_825 - .L_824)
	.align		4
.L_824:
        /*12ac*/ 	.word	index@(_Z25selective_scan_bwd_kernelI32Selective_Scan_bwd_kernel_traitsILi32ELi16ELb0ELb1ELb1ELb1ELb0EN3c104HalfENS1_7complexIfEEEEv12SSMParamsBwd)
        /*12b0*/ 	.word	0x00000000


	//----- nvinfo : EIATTR_MIN_STACK_SIZE
	.align		4
.L_825:
        /*12b4*/ 	.byte	0x04, 0x12
        /*12b6*/ 	.short	(.L_827 - .L_826)
	.align		4
.L_826:
        /*12b8*/ 	.word	index@(_Z25selective_scan_bwd_kernelI32Selective_Scan_bwd_kernel_traitsILi32ELi16ELb0ELb1ELb1ELb1ELb1EN3c104HalfENS1_7complexIfEEEEv12SSMParamsBwd)
        /*12bc*/ 	.word	0x00000000


	//----- nvinfo : EIATTR_MIN_STACK_SIZE
	.align		4
.L_827:
        /*12c0*/ 	.byte	0x04, 0x12
        /*12c2*/ 	.short	(.L_829 - .L_828)
	.align		4
.L_828:
        /*12c4*/ 	.word	index@(_Z25selective_scan_bwd_kernelI32Selective_Scan_bwd_kernel_traitsILi32ELi16ELb1ELb0ELb0ELb0ELb0EN3c104HalfENS1_7complexIfEEEEv12SSMParamsBwd)
        /*12c8*/ 	.word	0x00000000


	//----- nvinfo : EIATTR_MIN_STACK_SIZE
	.align		4
.L_829:
        /*12cc*/ 	.byte	0x04, 0x12
        /*12ce*/ 	.short	(.L_831 - .L_830)
	.align		4
.L_830:
        /*12d0*/ 	.word	index@(_Z25selective_scan_bwd_kernelI32Selective_Scan_bwd_kernel_traitsILi32ELi16ELb1ELb0ELb0ELb0ELb1EN3c104HalfENS1_7complexIfEEEEv12SSMParamsBwd)
        /*12d4*/ 	.word	0x00000000


	//----- nvinfo : EIATTR_MIN_STACK_SIZE
	.align		4
.L_831:
        /*12d8*/ 	.byte	0x04, 0x12
        /*12da*/ 	.short	(.L_833 - .L_832)
	.align		4
.L_832:
        /*12dc*/ 	.word	index@(_Z25selective_scan_bwd_kernelI32Selective_Scan_bwd_kernel_traitsILi32ELi16ELb1ELb0ELb0ELb1ELb0EN3c104HalfENS1_7complexIfEEEEv12SSMParamsBwd)
        /*12e0*/ 	.word	0x00000000


	//----- nvinfo : EIATTR_MIN_STACK_SIZE
	.align		4
.L_833:
        /*12e4*/ 	.byte	0x04, 0x12
        /*12e6*/ 	.short	(.L_835 - .L_834)
	.align		4
.L_834:
        /*12e8*/ 	.word	index@(_Z25selective_scan_bwd_kernelI32Selective_Scan_bwd_kernel_traitsILi32ELi16ELb1ELb0ELb0ELb1ELb1EN3c104HalfENS1_7complexIfEEEEv12SSMParamsBwd)
        /*12ec*/ 	.word	0x00000000


	//----- nvinfo : EIATTR_MIN_STACK_SIZE
	.align		4
.L_835:
        /*12f0*/ 	.byte	0x04, 0x12
        /*12f2*/ 	.short	(.L_837 - .L_836)
	.align		4
.L_836:
        /*12f4*/ 	.word	index@(_Z25selective_scan_bwd_kernelI32Selective_Scan_bwd_kernel_traitsILi32ELi16ELb1ELb0ELb1ELb0ELb0EN3c104HalfENS1_7complexIfEEEEv12SSMParamsBwd)
        /*12f8*/ 	.word	0x00000000


	//----- nvinfo : EIATTR_MIN_STACK_SIZE
	.align		4
.L_837:
        /*12fc*/ 	.byte	0x04, 0x12
        /*12fe*/ 	.short	(.L_839 - .L_838)
	.align		4
.L_838:
        /*1300*/ 	.word	index@(_Z25selective_scan_bwd_kernelI32Selective_Scan_bwd_kernel_traitsILi32ELi16ELb1ELb0ELb1ELb0ELb1EN3c104HalfENS1_7complexIfEEEEv12SSMParamsBwd)
        /*1304*/ 	.word	0x00000000


	//----- nvinfo : EIATTR_MIN_STACK_SIZE
	.align		4
.L_839:
        /*1308*/ 	.byte	0x04, 0x12
        /*130a*/ 	.short	(.L_841 - .L_840)
	.align		4
.L_840:
        /*130c*/ 	.word	index@(_Z25selective_scan_bwd_kernelI32Selective_Scan_bwd_kernel_traitsILi32ELi16ELb1ELb0ELb1ELb1ELb0EN3c104HalfENS1_7complexIfEEEEv12SSMParamsBwd)
        /*1310*/ 	.word	0x00000000


	//----- nvinfo : EIATTR_MIN_STACK_SIZE
	.align		4
.L_841:
        /*1314*/ 	.byte	0x04, 0x12
        /*1316*/ 	.short	(.L_843 - .L_842)
	.align		4
.L_842:
        /*1318*/ 	.word	index@(_Z25selective_scan_bwd_kernelI32Selective_Scan_bwd_kernel_traitsILi32ELi16ELb1ELb0ELb1ELb1ELb1EN3c104HalfENS1_7complexIfEEEEv12SSMParamsBwd)
        /*131c*/ 	.word	0x00000000


	//----- nvinfo : EIATTR_MIN_STACK_SIZE
	.align		4
.L_843:
        /*1320*/ 	.byte	0x04, 0x12
        /*1322*/ 	.short	(.L_845 - .L_844)
	.align		4
.L_844:
        /*1324*/ 	.word	index@(_Z25selective_scan_bwd_kernelI32Selective_Scan_bwd_kernel_traitsILi32ELi16ELb1ELb1ELb0ELb0ELb0EN3c104HalfENS1_7complexIfEEEEv12SSMParamsBwd)
        /*1328*/ 	.word	0x00000000


	//----- nvinfo : EIATTR_MIN_STACK_SIZE
	.align		4
.L_845:
        /*132c*/ 	.byte	0x04, 0x12
        /*132e*/ 	.short	(.L_847 - .L_846)
	.align		4
.L_846:
        /*1330*/ 	.word	index@(_Z25selective_scan_bwd_kernelI32Selective_Scan_bwd_kernel_traitsILi32ELi16ELb1ELb1ELb0ELb0ELb1EN3c104HalfENS1_7complexIfEEEEv12SSMParamsBwd)
        /*1334*/ 	.word	0x00000000


	//----- nvinfo : EIATTR_MIN_STACK_SIZE
	.align		4
.L_847:
        /*1338*/ 	.byte	0x04, 0x12
        /*133a*/ 	.short	(.L_849 - .L_848)
	.align		4
.L_848:
        /*133c*/ 	.word	index@(_Z25selective_scan_bwd_kernelI32Selective_Scan_bwd_kernel_traitsILi32ELi16ELb1ELb1ELb0ELb1ELb0EN3c104HalfENS1_7complexIfEEEEv12SSMParamsBwd)
        /*1340*/ 	.word	0x00000000


	//----- nvinfo : EIATTR_MIN_STACK_SIZE
	.align		4
.L_849:
        /*1344*/ 	.byte	0x04, 0x12
        /*1346*/ 	.short	(.L_851 - .L_850)
	.align		4
.L_850:
        /*1348*/ 	.word	index@(_Z25selective_scan_bwd_kernelI32Selective_Scan_bwd_kernel_traitsILi32ELi16ELb1ELb1ELb0ELb1ELb1EN3c104HalfENS1_7complexIfEEEEv12SSMParamsBwd)
        /*134c*/ 	.word	0x00000000


	//----- nvinfo : EIATTR_MIN_STACK_SIZE
	.align		4
.L_851:
        /*1350*/ 	.byte	0x04, 0x12
        /*1352*/ 	.short	(.L_853 - .L_852)
	.align		4
.L_852:
        /*1354*/ 	.word	index@(_Z25selective_scan_bwd_kernelI32Selective_Scan_bwd_kernel_traitsILi32ELi16ELb1ELb1ELb1ELb0ELb0EN3c104HalfENS1_7complexIfEEEEv12SSMParamsBwd)
        /*1358*/ 	.word	0x00000000


	//----- nvinfo : EIATTR_MIN_STACK_SIZE
	.align		4
.L_853:
        /*135c*/ 	.byte	0x04, 0x12
        /*135e*/ 	.short	(.L_855 - .L_854)
	.align		4
.L_854:
        /*1360*/ 	.word	index@(_Z25selective_scan_bwd_kernelI32Selective_Scan_bwd_kernel_traitsILi32ELi16ELb1ELb1ELb1ELb0ELb1EN3c104HalfENS1_7complexIfEEEEv12SSMParamsBwd)
        /*1364*/ 	.word	0x00000000


	//----- nvinfo : EIATTR_MIN_STACK_SIZE
	.align		4
.L_855:
        /*1368*/ 	.byte	0x04, 0x12
        /*136a*/ 	.short	(.L_857 - .L_856)
	.align		4
.L_856:
        /*136c*/ 	.word	index@(_Z25selective_scan_bwd_kernelI32Selective_Scan_bwd_kernel_traitsILi32ELi16ELb1ELb1ELb1ELb1ELb0EN3c104HalfENS1_7complexIfEEEEv12SSMParamsBwd)
        /*1370*/ 	.word	0x00000000


	//----- nvinfo : EIATTR_MIN_STACK_SIZE
	.align		4
.L_857:
        /*1374*/ 	.byte	0x04, 0x12
        /*1376*/ 	.short	(.L_859 - .L_858)
	.align		4
.L_858:
        /*1378*/ 	.word	index@(_Z25selective_scan_bwd_kernelI32Selective_Scan_bwd_kernel_traitsILi32ELi16ELb1ELb1ELb1ELb1ELb1EN3c104HalfENS1_7complexIfEEEEv12SSMParamsBwd)
        /*137c*/ 	.word	0x00000000


	//----- nvinfo : EIATTR_MIN_STACK_SIZE
	.align		4
.L_859:
        /*1380*/ 	.byte	0x04, 0x12
        /*1382*/ 	.short	(.L_861 - .L_860)
	.align		4
.L_860:
        /*1384*/ 	.word	index@(_Z25selective_scan_bwd_kernelI32Selective_Scan_bwd_kernel_traitsILi32ELi8ELb0ELb0ELb0ELb0ELb0EN3c104HalfENS1_7complexIfEEEEv12SSMParamsBwd)
        /*1388*/ 	.word	0x00000000


	//----- nvinfo : EIATTR_MIN_STACK_SIZE
	.align		4
.L_861:
        /*138c*/ 	.byte	0x04, 0x12
        /*138e*/ 	.short	(.L_863 - .L_862)
	.align		4
.L_862:
        /*1390*/ 	.word	index@(_Z25selective_scan_bwd_kernelI32Selective_Scan_bwd_kernel_traitsILi32ELi8ELb0ELb0ELb0ELb0ELb1EN3c104HalfENS1_7complexIfEEEEv12SSMParamsBwd)
        /*1394*/ 	.word	0x00000000


	//----- nvinfo : EIATTR_MIN_STACK_SIZE
	.align		4
.L_863:
        /*1398*/ 	.byte	0x04, 0x12
        /*139a*/ 	.short	(.L_865 - .L_864)
	.align		4
.L_864:
        /*139c*/ 	.word	index@(_Z25selective_scan_bwd_kernelI32Selective_Scan_bwd_kernel_traitsILi32ELi8ELb0ELb0ELb0ELb1ELb0EN3c104HalfENS1_7complexIfEEEEv12SSMParamsBwd)
        /*13a0*/ 	.word	0x00000000


	//----- nvinfo : EIATTR_MIN_STACK_SIZE
	.align		4
.L_865:
        /*13a4*/ 	.byte	0x04, 0x12
        /*13a6*/ 	.short	(.L_867 - .L_866)
	.align		4
.L_866:
        /*13a8*/ 	.word	index@(_Z25selective_scan_bwd_kernelI32Selective_Scan_bwd_kernel_traitsILi32ELi8ELb0ELb0ELb0ELb1ELb1EN3c104HalfENS1_7complexIfEEEEv12SSMParamsBwd)
        /*13ac*/ 	.word	0x00000000


	//----- nvinfo : EIATTR_MIN_STACK_SIZE
	.align		4
.L_867:
        /*13b0*/ 	.byte	0x04, 0x12
        /*13b2*/ 	.short	(.L_869 - .L_868)
	.align		4
.L_868:
        /*13b4*/ 	.word	index@(_Z25selective_scan_bwd_kernelI32Selective_Scan_bwd_kernel_traitsILi32ELi8ELb0ELb0ELb1ELb0ELb0EN3c104HalfENS1_7complexIfEEEEv12SSMParamsBwd)
        /*13b8*/ 	.word	0x00000000


	//----- nvinfo : EIATTR_MIN_STACK_SIZE
	.align		4
.L_869:
        /*13bc*/ 	.byte	0x04, 0x12
        /*13be*/ 	.short	(.L_871 - .L_870)
	.align		4
.L_870:
        /*13c0*/ 	.word	index@(_Z25selective_scan_bwd_kernelI32Selective_Scan_bwd_kernel_traitsILi32ELi8ELb0ELb0ELb1ELb0ELb1EN3c104HalfENS1_7complexIfEEEEv12SSMParamsBwd)
        /*13c4*/ 	.word	0x00000000


	//----- nvinfo : EIATTR_MIN_STACK_SIZE
	.align		4
.L_871:
        /*13c8*/ 	.byte	0x04, 0x12
        /*13ca*/ 	.short	(.L_873 - .L_872)
	.align		4
.L_872:
        /*13cc*/ 	.word	index@(_Z25selective_scan_bwd_kernelI32Selective_Scan_bwd_kernel_traitsILi32ELi8ELb0ELb0ELb1ELb1ELb0EN3c104HalfENS1_7complexIfEEEEv12SSMParamsBwd)
        /*13d0*/ 	.word	0x00000000


	//----- nvinfo : EIATTR_MIN_STACK_SIZE
	.align		4
.L_873:
        /*13d4*/ 	.byte	0x04, 0x12
        /*13d6*/ 	.short	(.L_875 - .L_874)
	.align		4
.L_874:
        /*13d8*/ 	.word	index@(_Z25selective_scan_bwd_kernelI32Selective_Scan_bwd_kernel_traitsILi32ELi8ELb0ELb0ELb1ELb1ELb1EN3c104HalfENS1_7complexIfEEEEv12SSMParamsBwd)
        /*13dc*/ 	.word	0x00000000


	//----- nvinfo : EIATTR_MIN_STACK_SIZE
	.align		4
.L_875:
        /*13e0*/ 	.byte	0x04, 0x12
        /*13e2*/ 	.short	(.L_877 - .L_876)
	.align		4
.L_876:
        /*13e4*/ 	.word	index@(_Z25selective_scan_bwd_kernelI32Selective_Scan_bwd_kernel_traitsILi32ELi8ELb0ELb1ELb0ELb0ELb0EN3c104HalfENS1_7complexIfEEEEv12SSMParamsBwd)
        /*13e8*/ 	.word	0x00000000


	//----- nvinfo : EIATTR_MIN_STACK_SIZE
	.align		4
.L_877:
        /*13ec*/ 	.byte	0x04, 0x12
        /*13ee*/ 	.short	(.L_879 - .L_878)
	.align		4
.L_878:
        /*13f0*/ 	.word	index@(_Z25selective_scan_bwd_kernelI32Selective_Scan_bwd_kernel_traitsILi32ELi8ELb0ELb1ELb0ELb0ELb1EN3c104HalfENS1_7complexIfEEEEv12SSMParamsBwd)
        /*13f4*/ 	.word	0x00000000


	//----- nvinfo : EIATTR_MIN_STACK_SIZE
	.align		4
.L_879:
        /*13f8*/ 	.byte	0x04, 0x12
        /*13fa*/ 	.short	(.L_881 - .L_880)
	.align		4
.L_880:
        /*13fc*/ 	.word	index@(_Z25selective_scan_bwd_kernelI32Selective_Scan_bwd_kernel_traitsILi32ELi8ELb0ELb1ELb0ELb1ELb0EN3c104HalfENS1_7complexIfEEEEv12SSMParamsBwd)
        /*1400*/ 	.word	0x00000000


	//----- nvinfo : EIATTR_MIN_STACK_SIZE
	.align		4
.L_881:
        /*1404*/ 	.byte	0x04, 0x12
        /*1406*/ 	.short	(.L_883 - .L_882)
	.align		4
.L_882:
        /*1408*/ 	.word	index@(_Z25selective_scan_bwd_kernelI32Selective_Scan_bwd_kernel_traitsILi32ELi8ELb0ELb1ELb0ELb1ELb1EN3c104HalfENS1_7complexIfEEEEv12SSMParamsBwd)
        /*140c*/ 	.word	0x00000000


	//----- nvinfo : EIATTR_MIN_STACK_SIZE
	.align		4
.L_883:
        /*1410*/ 	.byte	0x04, 0x12
        /*1412*/ 	.short	(.L_885 - .L_884)
	.align		4
.L_884:
        /*1414*/ 	.word	index@(_Z25selective_scan_bwd_kernelI32Selective_Scan_bwd_kernel_traitsILi32ELi8ELb0ELb1ELb1ELb0ELb0EN3c104HalfENS1_7complexIfEEEEv12SSMParamsBwd)
        /*1418*/ 	.word	0x00000000


	//----- nvinfo : EIATTR_MIN_STACK_SIZE
	.align		4
.L_885:
        /*141c*/ 	.byte	0x04, 0x12
        /*141e*/ 	.short	(.L_887 - .L_886)
	.align		4
.L_886:
        /*1420*/ 	.word	index@(_Z25selective_scan_bwd_kernelI32Selective_Scan_bwd_kernel_traitsILi32ELi8ELb0ELb1ELb1ELb0ELb1EN3c104HalfENS1_7complexIfEEEEv12SSMParamsBwd)
        /*1424*/ 	.word	0x00000000


	//----- nvinfo : EIATTR_MIN_STACK_SIZE
	.align		4
.L_887:
        /*1428*/ 	.byte	0x04, 0x12
        /*142a*/ 	.short	(.L_889 - .L_888)
	.align		4
.L_888:
        /*142c*/ 	.word	index@(_Z25selective_scan_bwd_kernelI32Selective_Scan_bwd_kernel_traitsILi32ELi8ELb0ELb1ELb1ELb1ELb0EN3c104HalfENS1_7complexIfEEEEv12SSMParamsBwd)
        /*1430*/ 	.word	0x00000000


	//----- nvinfo : EIATTR_MIN_STACK_SIZE
	.align		4
.L_889:
        /*1434*/ 	.byte	0x04, 0x12
        /*1436*/ 	.short	(.L_891 - .L_890)
	.align		4
.L_890:
        /*1438*/ 	.word	index@(_Z25selective_scan_bwd_kernelI32Selective_Scan_bwd_kernel_traitsILi32ELi8ELb0ELb1ELb1ELb1ELb1EN3c104HalfENS1_7complexIfEEEEv12SSMParamsBwd)
        /*143c*/ 	.word	0x00000000


	//----- nvinfo : EIATTR_MIN_STACK_SIZE
	.align		4
.L_891:
        /*1440*/ 	.byte	0x04, 0x12
        /*1442*/ 	.short	(.L_893 - .L_892)
	.align		4
.L_892:
        /*1444*/ 	.word	index@(_Z25selective_scan_bwd_kernelI32Selective_Scan_bwd_kernel_traitsILi32ELi8ELb1ELb0ELb0ELb0ELb0EN3c104HalfENS1_7complexIfEEEEv12SSMParamsBwd)
        /*1448*/ 	.word	0x00000000


	//----- nvinfo : EIATTR_MIN_STACK_SIZE
	.align		4
.L_893:
        /*144c*/ 	.byte	0x04, 0x12
        /*144e*/ 	.short	(.L_895 - .L_894)
	.align		4
.L_894:
        /*1450*/ 	.word	index@(_Z25selective_scan_bwd_kernelI32Selective_Scan_bwd_kernel_traitsILi32ELi8ELb1ELb0ELb0ELb0ELb1EN3c104HalfENS1_7complexIfEEEEv12SSMParamsBwd)
        /*1454*/ 	.word	0x00000000


	//----- nvinfo : EIATTR_MIN_STACK_SIZE
	.align		4
.L_895:
        /*1458*/ 	.byte	0x04, 0x12
        /*145a*/ 	.short	(.L_897 - .L_896)
	.align		4
.L_896:
        /*145c*/ 	.word	index@(_Z25selective_scan_bwd_kernelI32Selective_Scan_bwd_kernel_traitsILi32ELi8ELb1ELb0ELb0ELb1ELb0EN3c104HalfENS1_7complexIfEEEEv12SSMParamsBwd)
        /*1460*/ 	.word	0x00000000


	//----- nvinfo : EIATTR_MIN_STACK_SIZE
	.align		4
.L_897:
        /*1464*/ 	.byte	0x04, 0x12
        /*1466*/ 	.short	(.L_899 - .L_898)
	.align		4
.L_898:
        /*1468*/ 	.word	index@(_Z25selective_scan_bwd_kernelI32Selective_Scan_bwd_kernel_traitsILi32ELi8ELb1ELb0ELb0ELb1ELb1EN3c104HalfENS1_7complexIfEEEEv12SSMParamsBwd)
        /*146c*/ 	.word	0x00000000


	//----- nvinfo : EIATTR_MIN_STACK_SIZE
	.align		4
.L_899:
        /*1470*/ 	.byte	0x04, 0x12
        /*1472*/ 	.short	(.L_901 - .L_900)
	.align		4
.L_900:
        /*1474*/ 	.word	index@(_Z25selective_scan_bwd_kernelI32Selective_Scan_bwd_kernel_traitsILi32ELi8ELb1ELb0ELb1ELb0ELb0EN3c104HalfENS1_7complexIfEEEEv12SSMParamsBwd)
        /*1478*/ 	.word	0x00000000


	//----- nvinfo : EIATTR_MIN_STACK_SIZE
	.align		4
.L_901:
        /*147c*/ 	.byte	0x04, 0x12
        /*147e*/ 	.short	(.L_903 - .L_902)
	.align		4
.L_902:
        /*1480*/ 	.word	index@(_Z25selective_scan_bwd_kernelI32Selective_Scan_bwd_kernel_traitsILi32ELi8ELb1ELb0ELb1ELb0ELb1EN3c104HalfENS1_7complexIfEEEEv12SSMParamsBwd)
        /*1484*/ 	.word	0x00000000


	//----- nvinfo : EIATTR_MIN_STACK_SIZE
	.align		4
.L_903:
        /*1488*/ 	.byte	0x04, 0x12
        /*148a*/ 	.short	(.L_905 - .L_904)
	.align		4
.L_904:
        /*148c*/ 	.word	index@(_Z25selective_scan_bwd_kernelI32Selective_Scan_bwd_kernel_traitsILi32ELi8ELb1ELb0ELb1ELb1ELb0EN3c104HalfENS1_7complexIfEEEEv12SSMParamsBwd)
        /*1490*/ 	.word	0x00000000


	//----- nvinfo : EIATTR_MIN_STACK_SIZE
	.align		4
.L_905:
        /*1494*/ 	.byte	0x04, 0x12
        /*1496*/ 	.short	(.L_907 - .L_906)
	.align		4
.L_906:
        /*1498*/ 	.word	index@(_Z25selective_scan_bwd_kernelI32Selective_Scan_bwd_kernel_traitsILi32ELi8ELb1ELb0ELb1ELb1ELb1EN3c104HalfENS1_7complexIfEEEEv12SSMParamsBwd)
        /*149c*/ 	.word	0x00000000


	//----- nvinfo : EIATTR_MIN_STACK_SIZE
	.align		4
.L_907:
        /*14a0*/ 	.byte	0x04, 0x12
        /*14a2*/ 	.short	(.L_909 - .L_908)
	.align		4
.L_908:
        /*14a4*/ 	.word	index@(_Z25selective_scan_bwd_kernelI32Selective_Scan_bwd_kernel_traitsILi32ELi8ELb1ELb1ELb0ELb0ELb0EN3c104HalfENS1_7complexIfEEEEv12SSMParamsBwd)
        /*14a8*/ 	.word	0x00000000


	//----- nvinfo : EIATTR_MIN_STACK_SIZE
	.align		4
.L_909:
        /*14ac*/ 	.byte	0x04, 0x12
        /*14ae*/ 	.short	(.L_911 - .L_910)
	.align		4
.L_910:
        /*14b0*/ 	.word	index@(_Z25selective_scan_bwd_kernelI32Selective_Scan_bwd_kernel_traitsILi32ELi8ELb1ELb1ELb0ELb0ELb1EN3c104HalfENS1_7complexIfEEEEv12SSMParamsBwd)
        /*14b4*/ 	.word	0x00000000


	//----- nvinfo : EIATTR_MIN_STACK_SIZE
	.align		4
.L_911:
        /*14b8*/ 	.byte	0x04, 0x12
        /*14ba*/ 	.short	(.L_913 - .L_912)
	.align		4
.L_912:
        /*14bc*/ 	.word	index@(_Z25selective_scan_bwd_kernelI32Selective_Scan_bwd_kernel_traitsILi32ELi8ELb1ELb1ELb0ELb1ELb0EN3c104HalfENS1_7complexIfEEEEv12SSMParamsBwd)
        /*14c0*/ 	.word	0x00000000


	//----- nvinfo : EIATTR_MIN_STACK_SIZE
	.align		4
.L_913:
        /*14c4*/ 	.byte	0x04, 0x12
        /*14c6*/ 	.short	(.L_915 - .L_914)
	.align		4
.L_914:
        /*14c8*/ 	.word	index@(_Z25selective_scan_bwd_kernelI32Selective_Scan_bwd_kernel_traitsILi32ELi8ELb1ELb1ELb0ELb1ELb1EN3c104HalfENS1_7complexIfEEEEv12SSMParamsBwd)
        /*14cc*/ 	.word	0x00000000


	//----- nvinfo : EIATTR_MIN_STACK_SIZE
	.align		4
.L_915:
        /*14d0*/ 	.byte	0x04, 0x12
        /*14d2*/ 	.short	(.L_917 - .L_916)
	.align		4
.L_916:
        /*14d4*/ 	.word	index@(_Z25selective_scan_bwd_kernelI32Selective_Scan_bwd_kernel_traitsILi32ELi8ELb1ELb1ELb1ELb0ELb0EN3c104HalfENS1_7complexIfEEEEv12SSMParamsBwd)
        /*14d8*/ 	.word	0x00000000


	//----- nvinfo : EIATTR_MIN_STACK_SIZE
	.align		4
.L_917:
        /*14dc*/ 	.byte	0x04, 0x12
        /*14de*/ 	.short	(.L_919 - .L_918)
	.align		4
.L_918:
        /*14e0*/ 	.word	index@(_Z25selective_scan_bwd_kernelI32Selective_Scan_bwd_kernel_traitsILi32ELi8ELb1ELb1ELb1ELb0ELb1EN3c104HalfENS1_7complexIfEEEEv12SSMParamsBwd)
        /*14e4*/ 	.word	0x00000000


	//----- nvinfo : EIATTR_MIN_STACK_SIZE
	.align		4
.L_919:
        /*14e8*/ 	.byte	0x04, 0x12
        /*14ea*/ 	.short	(.L_921 - .L_920)
	.align		4
.L_920:
        /*14ec*/ 	.word	index@(_Z25selective_scan_bwd_kernelI32Selective_Scan_bwd_kernel_traitsILi32ELi8ELb1ELb1ELb1ELb1ELb0EN3c104HalfENS1_7complexIfEEEEv12SSMParamsBwd)
        /*14f0*/ 	.word	0x00000000


	//----- nvinfo : EIATTR_MIN_STACK_SIZE
	.align		4
.L_921:
        /*14f4*/ 	.byte	0x04, 0x12
        /*14f6*/ 	.short	(.L_923 - .L_922)
	.align		4
.L_922:
        /*14f8*/ 	.word	index@(_Z25selective_scan_bwd_kernelI32Selective_Scan_bwd_kernel_traitsILi32ELi8ELb1ELb1ELb1ELb1ELb1EN3c104HalfENS1_7complexIfEEEEv12SSMParamsBwd)
        /*14fc*/ 	.word	0x00000000


	//----- nvinfo : EIATTR_MIN_STACK_SIZE
	.align		4
.L_923:
        /*1500*/ 	.byte	0x04, 0x12
        /*1502*/ 	.short	(.L_925 - .L_924)
	.align		4
.L_924:
        /*1504*/ 	.word	index@(_Z25selective_scan_bwd_kernelI32Selective_Scan_bwd_kernel_traitsILi32ELi4ELb0ELb0ELb0ELb0ELb0EN3c104HalfENS1_7complexIfEEEEv12SSMParamsBwd)
        /*1508*/ 	.word	0x00000000


	//----- nvinfo : EIATTR_MIN_STACK_SIZE
	.align		4
.L_925:
        /*150c*/ 	.byte	0x04, 0x12
        /*150e*/ 	.short	(.L_927 - .L_926)
	.align		4
.L_926:
        /*1510*/ 	.word	index@(_Z25selective_scan_bwd_kernelI32Selective_Scan_bwd_kernel_traitsILi32ELi4ELb0ELb0ELb0ELb0ELb1EN3c104HalfENS1_7complexIfEEEEv12SSMParamsBwd)
        /*1514*/ 	.word	0x00000000


	//----- nvinfo : EIATTR_MIN_STACK_SIZE
	.align		4
.L_927:
        /*1518*/ 	.byte	0x04, 0x12
        /*151a*/ 	.short	(.L_929 - .L_928)
	.align		4
.L_928:
        /*151c*/ 	.word	index@(_Z25selective_scan_bwd_kernelI32Selective_Scan_bwd_kernel_traitsILi32ELi4ELb0ELb0ELb0ELb1ELb0EN3c104HalfENS1_7complexIfEEEEv12SSMParamsBwd)
        /*1520*/ 	.word	0x00000000


	//----- nvinfo : EIATTR_MIN_STACK_SIZE
	.align		4
.L_929:
        /*1524*/ 	.byte	0x04, 0x12
        /*1526*/ 	.short	(.L_931 - .L_930)
	.align		4
.L_930:
        /*1528*/ 	.word	index@(_Z25selective_scan_bwd_kernelI32Selective_Scan_bwd_kernel_traitsILi32ELi4ELb0ELb0ELb0ELb1ELb1EN3c104HalfENS1_7complexIfEEEEv12SSMParamsBwd)
        /*152c*/ 	.word	0x00000000


	//----- nvinfo : EIATTR_MIN_STACK_SIZE
	.align		4
.L_931:
        /*1530*/ 	.byte	0x04, 0x12
        /*1532*/ 	.short	(.L_933 - .L_932)
	.align		4
.L_932:
        /*1534*/ 	.word	index@(_Z25selective_scan_bwd_kernelI32Selective_Scan_bwd_kernel_traitsILi32ELi4ELb0ELb0ELb1ELb0ELb0EN3c104HalfENS1_7complexIfEEEEv12SSMParamsBwd)
        /*1538*/ 	.word	0x00000000


	//----- nvinfo : EIATTR_MIN_STACK_SIZE
	.align		4
.L_933:
        /*153c*/ 	.byte	0x04, 0x12
        /*153e*/ 	.short	(.L_935 - .L_934)
	.align		4
.L_934:
        /*1540*/ 	.word	index@(_Z25selective_scan_bwd_kernelI32Selective_Scan_bwd_kernel_traitsILi32ELi4ELb0ELb0ELb1ELb0ELb1EN3c104HalfENS1_7complexIfEEEEv12SSMParamsBwd)
        /*1544*/ 	.word	0x00000000


	//----- nvinfo : EIATTR_MIN_STACK_SIZE
	.align		4
.L_935:
        /*1548*/ 	.byte	0x04, 0x12
        /*154a*/ 	.short	(.L_937 - .L_936)
	.align		4
.L_936:
        /*154c*/ 	.word	index@(_Z25selective_scan_bwd_kernelI32Selective_Scan_bwd_kernel_traitsILi32ELi4ELb0ELb0ELb1ELb1ELb0EN3c104HalfENS1_7complexIfEEEEv12SSMParamsBwd)
        /*1550*/ 	.word	0x00000000


	//----- nvinfo : EIATTR_MIN_STACK_SIZE
	.align		4
.L_937:
        /*1554*/ 	.byte	0x04, 0x12
        /*1556*/ 	.short	(.L_939 - .L_938)
	.align		4
.L_938:
        /*1558*/ 	.word	index@(_Z25selective_scan_bwd_kernelI32Selective_Scan_bwd_kernel_traitsILi32ELi4ELb0ELb0ELb1ELb1ELb1EN3c104HalfENS1_7complexIfEEEEv12SSMParamsBwd)
        /*155c*/ 	.word	0x00000000


	//----- nvinfo : EIATTR_MIN_STACK_SIZE
	.align		4
.L_939:
        /*1560*/ 	.byte	0x04, 0x12
        /*1562*/ 	.short	(.L_941 - .L_940)
	.align		4
.L_940:
        /*1564*/ 	.word	index@(_Z25selective_scan_bwd_kernelI32Selective_Scan_bwd_kernel_traitsILi32ELi4ELb0ELb1ELb0ELb0ELb0EN3c104HalfENS1_7complexIfEEEEv12SSMParamsBwd)
        /*1568*/ 	.word	0x00000000


	//----- nvinfo : EIATTR_MIN_STACK_SIZE
	.align		4
.L_941:
        /*156c*/ 	.byte	0x04, 0x12
        /*156e*/ 	.short	(.L_943 - .L_942)
	.align		4
.L_942:
        /*1570*/ 	.word	index@(_Z25selective_scan_bwd_kernelI32Selective_Scan_bwd_kernel_traitsILi32ELi4ELb0ELb1ELb0ELb0ELb1EN3c104HalfENS1_7complexIfEEEEv12SSMParamsBwd)
        /*1574*/ 	.word	0x00000000


	//----- nvinfo : EIATTR_MIN_STACK_SIZE
	.align		4
.L_943:
        /*1578*/ 	.byte	0x04, 0x12
        /*157a*/ 	.short	(.L_945 - .L_944)
	.align		4
.L_944:
        /*157c*/ 	.word	index@(_Z25selective_scan_bwd_kernelI32Selective_Scan_bwd_kernel_traitsILi32ELi4ELb0ELb1ELb0ELb1ELb0EN3c104HalfENS1_7complexIfEEEEv12SSMParamsBwd)
        /*1580*/ 	.word	0x00000000


	//----- nvinfo : EIATTR_MIN_STACK_SIZE
	.align		4
.L_945:
        /*1584*/ 	.byte	0x04, 0x12
        /*1586*/ 	.short	(.L_947 - .L_946)
	.align		4
.L_946:
        /*1588*/ 	.word	index@(_Z25selective_scan_bwd_kernelI32Selective_Scan_bwd_kernel_traitsILi32ELi4ELb0ELb1ELb0ELb1ELb1EN3c104HalfENS1_7complexIfEEEEv12SSMParamsBwd)
        /*158c*/ 	.word	0x00000000


	//----- nvinfo : EIATTR_MIN_STACK_SIZE
	.align		4
.L_947:
        /*1590*/ 	.byte	0x04, 0x12
        /*1592*/ 	.short	(.L_949 - .L_948)
	.align		4
.L_948:
        /*1594*/ 	.word	index@(_Z25selective_scan_bwd_kernelI32Selective_Scan_bwd_kernel_traitsILi32ELi4ELb0ELb1ELb1ELb0ELb0EN3c104HalfENS1_7complexIfEEEEv12SSMParamsBwd)
        /*1598*/ 	.word	0x00000000


	//----- nvinfo : EIATTR_MIN_STACK_SIZE
	.align		4
.L_949:
        /*159c*/ 	.byte	0x04, 0x12
        /*159e*/ 	.short	(.L_951 - .L_950)
	.align		4
.L_950:
        /*15a0*/ 	.word	index@(_Z25selective_scan_bwd_kernelI32Selective_Scan_bwd_kernel_traitsILi32ELi4ELb0ELb1ELb1ELb0ELb1EN3c104HalfENS1_7complexIfEEEEv12SSMParamsBwd)
        /*15a4*/ 	.word	0x00000000


	//----- nvinfo : EIATTR_MIN_STACK_SIZE
	.align		4
.L_951:
        /*15a8*/ 	.byte	0x04, 0x12
        /*15aa*/ 	.short	(.L_953 - .L_952)
	.align		4
.L_952:
        /*15ac*/ 	.word	index@(_Z25selective_scan_bwd_kernelI32Selective_Scan_bwd_kernel_traitsILi32ELi4ELb0ELb1ELb1ELb1ELb0EN3c104HalfENS1_7complexIfEEEEv12SSMParamsBwd)
        /*15b0*/ 	.word	0x00000000


	//----- nvinfo : EIATTR_MIN_STACK_SIZE
	.align		4
.L_953:
        /*15b4*/ 	.byte	0x04, 0x12
        /*15b6*/ 	.short	(.L_955 - .L_954)
	.align		4
.L_954:
        /*15b8*/ 	.word	index@(_Z25selective_scan_bwd_kernelI32Selective_Scan_bwd_kernel_traitsILi32ELi4ELb0ELb1ELb1ELb1ELb1EN3c104HalfENS1_7complexIfEEEEv12SSMParamsBwd)
        /*15bc*/ 	.word	0x00000000


	//----- nvinfo : EIATTR_MIN_STACK_SIZE
	.align		4
.L_955:
        /*15c0*/ 	.byte	0x04, 0x12
        /*15c2*/ 	.short	(.L_957 - .L_956)
	.align		4
.L_956:
        /*15c4*/ 	.word	index@(_Z25selective_scan_bwd_kernelI32Selective_Scan_bwd_kernel_traitsILi32ELi4ELb1ELb0ELb0ELb0ELb0EN3c104HalfENS1_7complexIfEEEEv12SSMParamsBwd)
        /*15c8*/ 	.word	0x00000000


	//----- nvinfo : EIATTR_MIN_STACK_SIZE
	.align		4
.L_957:
        /*15cc*/ 	.byte	0x04, 0x12
        /*15ce*/ 	.short	(.L_959 - .L_958)
	.align		4
.L_958:
        /*15d0*/ 	.word	index@(_Z25selective_scan_bwd_kernelI32Selective_Scan_bwd_kernel_traitsILi32ELi4ELb1ELb0ELb0ELb0ELb1EN3c104HalfENS1_7complexIfEEEEv12SSMParamsBwd)
        /*15d4*/ 	.word	0x00000000


	//----- nvinfo : EIATTR_MIN_STACK_SIZE
	.align		4
.L_959:
        /*15d8*/ 	.byte	0x04, 0x12
        /*15da*/ 	.short	(.L_961 - .L_960)
	.align		4
.L_960:
        /*15dc*/ 	.word	index@(_Z25selective_scan_bwd_kernelI32Selective_Scan_bwd_kernel_traitsILi32ELi4ELb1ELb0ELb0ELb1ELb0EN3c104HalfENS1_7complexIfEEEEv12SSMParamsBwd)
        /*15e0*/ 	.word	0x00000000


	//----- nvinfo : EIATTR_MIN_STACK_SIZE
	.align		4
.L_961:
        /*15e4*/ 	.byte	0x04, 0x12
        /*15e6*/ 	.short	(.L_963 - .L_962)
	.align		4
.L_962:
        /*15e8*/ 	.word	index@(_Z25selective_scan_bwd_kernelI32Selective_Scan_bwd_kernel_traitsILi32ELi4ELb1ELb0ELb0ELb1ELb1EN3c104HalfENS1_7complexIfEEEEv12SSMParamsBwd)
        /*15ec*/ 	.word	0x00000000


	//----- nvinfo : EIATTR_MIN_STACK_SIZE
	.align		4
.L_963:
        /*15f0*/ 	.byte	0x04, 0x12
        /*15f2*/ 	.short	(.L_965 - .L_964)
	.align		4
.L_964:
        /*15f4*/ 	.word	index@(_Z25selective_scan_bwd_kernelI32Selective_Scan_bwd_kernel_traitsILi32ELi4ELb1ELb0ELb1ELb0ELb0EN3c104HalfENS1_7complexIfEEEEv12SSMParamsBwd)
        /*15f8*/ 	.word	0x00000000


	//----- nvinfo : EIATTR_MIN_STACK_SIZE
	.align		4
.L_965:
        /*15fc*/ 	.byte	0x04, 0x12
        /*15fe*/ 	.short	(.L_967 - .L_966)
	.align		4
.L_966:
        /*1600*/ 	.word	index@(_Z25selective_scan_bwd_kernelI32Selective_Scan_bwd_kernel_traitsILi32ELi4ELb1ELb0ELb1ELb0ELb1EN3c104HalfENS1_7complexIfEEEEv12SSMParamsBwd)
        /*1604*/ 	.word	0x00000000


	//----- nvinfo : EIATTR_MIN_STACK_SIZE
	.align		4
.L_967:
        /*1608*/ 	.byte	0x04, 0x12
        /*160a*/ 	.short	(.L_969 - .L_968)
	.align		4
.L_968:
        /*160c*/ 	.word	index@(_Z25selective_scan_bwd_kernelI32Selective_Scan_bwd_kernel_traitsILi32ELi4ELb1ELb0ELb1ELb1ELb0EN3c104HalfENS1_7complexIfEEEEv12SSMParamsBwd)
        /*1610*/ 	.word	0x00000000


	//----- nvinfo : EIATTR_MIN_STACK_SIZE
	.align		4
.L_969:
        /*1614*/ 	.byte	0x04, 0x12
        /*1616*/ 	.short	(.L_971 - .L_970)
	.align		4
.L_970:
        /*1618*/ 	.word	index@(_Z25selective_scan_bwd_kernelI32Selective_Scan_bwd_kernel_traitsILi32ELi4ELb1ELb0ELb1ELb1ELb1EN3c104HalfENS1_7complexIfEEEEv12SSMParamsBwd)
        /*161c*/ 	.word	0x00000000


	//----- nvinfo : EIATTR_MIN_STACK_SIZE
	.align		4
.L_971:
        /*1620*/ 	.byte	0x04, 0x12
        /*1622*/ 	.short	(.L_973 - .L_972)
	.align		4
.L_972:
        /*1624*/ 	.word	index@(_Z25selective_scan_bwd_kernelI32Selective_Scan_bwd_kernel_traitsILi32ELi4ELb1ELb1ELb0ELb0ELb0EN3c104HalfENS1_7complexIfEEEEv12SSMParamsBwd)
        /*1628*/ 	.word	0x00000000


	//----- nvinfo : EIATTR_MIN_STACK_SIZE
	.align		4
.L_973:
        /*162c*/ 	.byte	0x04, 0x12
        /*162e*/ 	.short	(.L_975 - .L_974)
	.align		4
.L_974:
        /*1630*/ 	.word	index@(_Z25selective_scan_bwd_kernelI32Selective_Scan_bwd_kernel_traitsILi32ELi4ELb1ELb1ELb0ELb0ELb1EN3c104HalfENS1_7complexIfEEEEv12SSMParamsBwd)
        /*1634*/ 	.word	0x00000000


	//----- nvinfo : EIATTR_MIN_STACK_SIZE
	.align		4
.L_975:
        /*1638*/ 	.byte	0x04, 0x12
        /*163a*/ 	.short	(.L_977 - .L_976)
	.align		4
.L_976:
        /*163c*/ 	.word	index@(_Z25selective_scan_bwd_kernelI32Selective_Scan_bwd_kernel_traitsILi32ELi4ELb1ELb1ELb0ELb1ELb0EN3c104HalfENS1_7complexIfEEEEv12SSMParamsBwd)
        /*1640*/ 	.word	0x00000000


	//----- nvinfo : EIATTR_MIN_STACK_SIZE
	.align		4
.L_977:
        /*1644*/ 	.byte	0x04, 0x12
        /*1646*/ 	.short	(.L_979 - .L_978)
	.align		4
.L_978:
        /*1648*/ 	.word	index@(_Z25selective_scan_bwd_kernelI32Selective_Scan_bwd_kernel_traitsILi32ELi4ELb1ELb1ELb0ELb1ELb1EN3c104HalfENS1_7complexIfEEEEv12SSMParamsBwd)
        /*164c*/ 	.word	0x00000000


	//----- nvinfo : EIATTR_MIN_STACK_SIZE
	.align		4
.L_979:
        /*1650*/ 	.byte	0x04, 0x12
        /*1652*/ 	.short	(.L_981 - .L_980)
	.align		4
.L_980:
        /*1654*/ 	.word	index@(_Z25selective_scan_bwd_kernelI32Selective_Scan_bwd_kernel_traitsILi32ELi4ELb1ELb1ELb1ELb0ELb0EN3c104HalfENS1_7complexIfEEEEv12SSMParamsBwd)
        /*1658*/ 	.word	0x00000000


	//----- nvinfo : EIATTR_MIN_STACK_SIZE
	.align		4
.L_981:
        /*165c*/ 	.byte	0x04, 0x12
        /*165e*/ 	.short	(.L_983 - .L_982)
	.align		4
.L_982:
        /*1660*/ 	.word	index@(_Z25selective_scan_bwd_kernelI32Selective_Scan_bwd_kernel_traitsILi32ELi4ELb1ELb1ELb1ELb0ELb1EN3c104HalfENS1_7complexIfEEEEv12SSMParamsBwd)
        /*1664*/ 	.word	0x00000000


	//----- nvinfo : EIATTR_MIN_STACK_SIZE
	.align		4
.L_983:
        /*1668*/ 	.byte	0x04, 0x12
        /*166a*/ 	.short	(.L_985 - .L_984)
	.align		4
.L_984:
        /*166c*/ 	.word	index@(_Z25selective_scan_bwd_kernelI32Selective_Scan_bwd_kernel_traitsILi32ELi4ELb1ELb1ELb1ELb1ELb0EN3c104HalfENS1_7complexIfEEEEv12SSMParamsBwd)
        /*1670*/ 	.word	0x00000000


	//----- nvinfo : EIATTR_MIN_STACK_SIZE
	.align		4
.L_985:
        /*1674*/ 	.byte	0x04, 0x12
        /*1676*/ 	.short	(.L_987 - .L_986)
	.align		4
.L_986:
        /*1678*/ 	.word	index@(_Z25selective_scan_bwd_kernelI32Selective_Scan_bwd_kernel_traitsILi32ELi4ELb1ELb1ELb1ELb1ELb1EN3c104HalfENS1_7complexIfEEEEv12SSMParamsBwd)
        /*167c*/ 	.word	0x00000000
.L_987:


//--------------------- .nv.compat                --------------------------
	.section	.nv.compat,"",@"SHT_CUDA_COMPAT_INFO"
	.align	4
        /*0000*/ 	.byte	0x02, 0x09, 0x01, 0x00, 0x02, 0x02, 0x01, 0x00, 0x02, 0x05, 0x05, 0x00, 0x03, 0x07, 0x01, 0x01
        /*0010*/ 	.byte	0x02, 0x03, 0x00, 0x00, 0x02, 0x06, 0x01, 0x00, 0x04, 0x0b, 0x08, 0x00, 0x00, 0x00, 0x00, 0x00
        /*0020*/ 	.byte	0x00, 0x00, 0x00, 0x00


//--------------------- .nv.info._Z25selective_scan_bwd_kernelI32Selective_Scan_bwd_kernel_traitsILi128ELi16ELb0ELb0ELb0ELb0ELb0EN3c104HalfENS1_7complexIfEEEEv12SSMParamsBwd --------------------------
	.section	.nv.info._Z25selective_scan_bwd_kernelI32Selective_Scan_bwd_kernel_traitsILi128ELi16ELb0ELb0ELb0ELb0ELb0EN3c104HalfENS1_7complexIfEEEEv12SSMParamsBwd,"",@"SHT_CUDA_INFO"
	.sectionflags	@""
	.align	4


	//----- nvinfo : EIATTR_CUDA_API_VERSION
	.align		4
        /*0000*/ 	.byte	0x04, 0x37
        /*0002*/ 	.short	(.L_989 - .L_988)
.L_988:
        /*0004*/ 	.word	0x00000082


	//----- nvinfo : EIATTR_KPARAM_INFO
	.align		4
.L_989:
        /*0008*/ 	.byte	0x04, 0x17
        /*000a*/ 	.short	(.L_991 - .L_990)
.L_990:
        /*000c*/ 	.word	0x00000000
        /*0010*/ 	.short	0x0000
        /*0012*/ 	.short	0x0000
        /*0014*/ 	.byte	0x00, 0xf0, 0xc1, 0x07


	//----- nvinfo : EIATTR_SPARSE_MMA_MASK
	.align		4
.L_991:
        /*0018*/ 	.byte	0x03, 0x50
        /*001a*/ 	.short	0x0000


	//----- nvinfo : EIATTR_MAXREG_COUNT
	.align		4
        /*001c*/ 	.byte	0x03, 0x1b
        /*001e*/ 	.short	0x00ff


	//----- nvinfo : EIATTR_NUM_BARRIERS
	.align		4
        /*0020*/ 	.byte	0x02, 0x4c
        /*0022*/ 	.byte	0x01
	.zero		1


	//----- nvinfo : EIATTR_MERCURY_ISA_VERSION
	.align		4
        /*0024*/ 	.byte	0x03, 0x5f
        /*0026*/ 	.short	0x0101


	//----- nvinfo : EIATTR_INT_WARP_WIDE_INSTR_OFFSETS
	.align		4
        /*0028*/ 	.byte	0x04, 0x31
        /*002a*/ 	.short	(.L_993 - .L_992)


	//   ....[0]....
.L_992:
        /*002c*/ 	.word	0x00004b70


	//   ....[1]....
        /*0030*/ 	.word	0x000066c0


	//----- nvinfo : EIATTR_COOP_GROUP_MASK_REGIDS
	.align		4
.L_993:
        /*0034*/ 	.byte	0x04, 0x29
        /*0036*/ 	.short	(.L_995 - .L_994)


	//   ....[0]....
.L_994:
        /*0038*/ 	.word	0xffffffff


	//   ....[1]....
        /*003c*/ 	.word	0xffffffff


	//   ....[2]....
        /*0040*/ 	.word	0xffffffff


	//   ....[3]....
        /*0044*/ 	.word	0xffffffff


	//   ....[4]....
        /*0048*/ 	.word	0xffffffff


	//   ....[5]....
        /*004c*/ 	.word	0xffffffff


	//   ....[6]....
        /*0050*/ 	.word	0xffffffff


	//   ....[7]....
        /*0054*/ 	.word	0xffffffff


	//   ....[8]....
        /*0058*/ 	.word	0xffffffff


	//   ....[9]....
        /*005c*/ 	.word	0xffffffff


	//   ....[10]....
        /*0060*/ 	.word	0xffffffff


	//   ....[11]....
        /*0064*/ 	.word	0xffffffff


	//   ....[12]....
        /*0068*/ 	.word	0xffffffff


	//   ....[13]....
        /*006c*/ 	.word	0xffffffff


	//   ....[14]....
        /*0070*/ 	.word	0xffffffff


	//   ....[15]....
        /*0074*/ 	.word	0xffffffff


	//   ....[16]....
        /*0078*/ 	.word	0xffffffff


	//   ....[17]....
        /*007c*/ 	.word	0xffffffff


	//   ....[18]....
        /*0080*/ 	.word	0xffffffff


	//   ....[19]....
        /*0084*/ 	.word	0xffffffff


	//   ....[20]....
        /*0088*/ 	.word	0xffffffff


	//   ....[21]....
        /*008c*/ 	.word	0xffffffff


	//   ....[22]....
        /*0090*/ 	.word	0xffffffff


	//   ....[23]....
        /*0094*/ 	.word	0xffffffff


	//   ....[24]....
        /*0098*/ 	.word	0xffffffff


	//   ....[25]....
        /*009c*/ 	.word	0xffffffff


	//   ....[26]....
        /*00a0*/ 	.word	0xffffffff


	//   ....[27]....
        /*00a4*/ 	.word	0xffffffff


	//   ....[28]....
        /*00a8*/ 	.word	0xffffffff


	//   ....[29]....
        /*00ac*/ 	.word	0xffffffff


	//   ....[30]....
        /*00b0*/ 	.word	0xffffffff


	//   ....[31]....
        /*00b4*/ 	.word	0xffffffff


	//   ....[32]....
        /*00b8*/ 	.word	0xffffffff


	//   ....[33]....
        /*00bc*/ 	.word	0xffffffff


	//   ....[34]....
        /*00c0*/ 	.word	0xffffffff


	//   ....[35]....
        /*00c4*/ 	.word	0xffffffff


	//   ....[36]....
        /*00c8*/ 	.word	0xffffffff


	//   ....[37]....
        /*00cc*/ 	.word	0xffffffff


	//   ....[38]....
        /*00d0*/ 	.word	0xffffffff


	//   ....[39]....
        /*00d4*/ 	.word	0xffffffff


	//   ....[40]....
        /*00d8*/ 	.word	0xffffffff


	//   ....[41]....
        /*00dc*/ 	.word	0xffffffff


	//   ....[42]....
        /*00e0*/ 	.word	0xffffffff


	//   ....[43]....
        /*00e4*/ 	.word	0xffffffff


	//   ....[44]....
        /*00e8*/ 	.word	0xffffffff


	//   ....[45]....
        /*00ec*/ 	.word	0xffffffff


	//   ....[46]....
        /*00f0*/ 	.word	0xffffffff


	//   ....[47]....
        /*00f4*/ 	.word	0xffffffff


	//   ....[48]....
        /*00f8*/ 	.word	0xffffffff


	//   ....[49]....
        /*00fc*/ 	.word	0xffffffff


	//   ....[50]....
        /*0100*/ 	.word	0xffffffff


	//   ....[51]....
        /*0104*/ 	.word	0xffffffff


	//   ....[52]....
        /*0108*/ 	.word	0xffffffff


	//   ....[53]....
        /*010c*/ 	.word	0xffffffff


	//   ....[54]....
        /*0110*/ 	.word	0xffffffff


	//   ....[55]....
        /*0114*/ 	.word	0xffffffff


	//   ....[56]....
        /*0118*/ 	.word	0xffffffff


	//   ....[57]....
        /*011c*/ 	.word	0xffffffff


	//   ....[58]....
        /*0120*/ 	.word	0xffffffff


	//   ....[59]....
        /*0124*/ 	.word	0xffffffff


	//   ....[60]....
        /*0128*/ 	.word	0xffffffff


	//   ....[61]....
        /*012c*/ 	.word	0xffffffff


	//   ....[62]....
        /*0130*/ 	.word	0xffffffff


	//   ....[63]....
        /*0134*/ 	.word	0xffffffff


	//   ....[64]....
        /*0138*/ 	.word	0xffffffff


	//   ....[65]....
        /*013c*/ 	.word	0xffffffff


	//   ....[66]....
        /*0140*/ 	.word	0xffffffff


	//   ....[67]....
        /*0144*/ 	.word	0xffffffff


	//   ....[68]....
        /*0148*/ 	.word	0xffffffff


	//   ....[69]....
        /*014c*/ 	.word	0xffffffff


	//   ....[70]....
        /*0150*/ 	.word	0xffffffff


	//   ....[71]....
        /*0154*/ 	.word	0xffffffff


	//   ....[72]....
        /*0158*/ 	.word	0xffffffff


	//   ....[73]....
        /*015c*/ 	.word	0xffffffff


	//   ....[74]....
        /*0160*/ 	.word	0xffffffff


	//   ....[75]....
        /*0164*/ 	.word	0xffffffff


	//   ....[76]....
        /*0168*/ 	.word	0xffffffff


	//   ....[77]....
        /*016c*/ 	.word	0xffffffff


	//   ....[78]....
        /*0170*/ 	.word	0xffffffff


	//   ....[79]....
        /*0174*/ 	.word	0xffffffff


	//   ....[80]....
        /*0178*/ 	.word	0xffffffff


	//   ....[81]....
        /*017c*/ 	.word	0xffffffff


	//   ....[82]....
        /*0180*/ 	.word	0xffffffff


	//   ....[83]....
        /*0184*/ 	.word	0xffffffff


	//   ....[84]....
        /*0188*/ 	.word	0xffffffff


	//   ....[85]....
        /*018c*/ 	.word	0xffffffff


	//   ....[86]....
        /*0190*/ 	.word	0xffffffff


	//   ....[87]....
        /*0194*/ 	.word	0xffffffff


	//   ....[88]....
        /*0198*/ 	.word	0xffffffff


	//   ....[89]....
        /*019c*/ 	.word	0xffffffff


	//   ....[90]....
        /*01a0*/ 	.word	0xffffffff


	//   ....[91]....
        /*01a4*/ 	.word	0xffffffff


	//   ....[92]....
        /*01a8*/ 	.word	0xffffffff


	//   ....[93]....
        /*01ac*/ 	.word	0xffffffff


	//   ....[94]....
        /*01b0*/ 	.word	0xffffffff


	//   ....[95]....
        /*01b4*/ 	.word	0x0500004b


	//   ....[96]....
        /*01b8*/ 	.word	0x0500004b


	//   ....[97]....
        /*01bc*/ 	.word	0x0500004b


	//   ....[98]....
        /*01c0*/ 	.word	0x0500004b


	//   ....[99]....
        /*01c4*/ 	.word	0x0500004b


	//   ....[100]....
        /*01c8*/ 	.word	0x0500004b


	//   ....[101]....
        /*01cc*/ 	.word	0x0500004b


	//   ....[102]....
        /*01d0*/ 	.word	0x0500004b


	//   ....[103]....
        /*01d4*/ 	.word	0x0500004b


	//   ....[104]....
        /*01d8*/ 	.word	0x0500004b


	//   ....[105]....
        /*01dc*/ 	.word	0x0500004b


	//   ....[106]....
        /*01e0*/ 	.word	0x0500004b


	//   ....[107]....
        /*01e4*/ 	.word	0x0500004b


	//   ....[108]....
        /*01e8*/ 	.word	0x0500004b


	//   ....[109]....
        /*01ec*/ 	.word	0x0500004b


	//   ....[110]....
        /*01f0*/ 	.word	0x0500004b


	//   ....[111]....
        /*01f4*/ 	.word	0x0500004b


	//   ....[112]....
        /*01f8*/ 	.word	0x0500004b


	//   ....[113]....
        /*01fc*/ 	.word	0x0500004b


	//   ....[114]....
        /*0200*/ 	.word	0x0500004b


	//   ....[115]....
        /*0204*/ 	.word	0x0500004b


	//   ....[116]....
        /*0208*/ 	.word	0x0500004b


	//   ....[117]....
        /*020c*/ 	.word	0x0500004b


	//   ....[118]....
        /*0210*/ 	.word	0x0500004b


	//   ....[119]....
        /*0214*/ 	.word	0x0500004b


	//   ....[120]....
        /*0218*/ 	.word	0x0500004b


	//   ....[121]....
        /*021c*/ 	.word	0x0500004b


	//   ....[122]....
        /*0220*/ 	.word	0x0500004b


	//   ....[123]....
        /*0224*/ 	.word	0x0500004b


	//   ....[124]....
        /*0228*/ 	.word	0x0500004b


	//   ....[125]....
        /*022c*/ 	.word	0x0500004b


	//   ....[126]....
        /*0230*/ 	.word	0x0500004b


	//   ....[127]....
        /*0234*/ 	.word	0x0500004b


	//   ....[128]....
        /*0238*/ 	.word	0x0500004b


	//   ....[129]....
        /*023c*/ 	.word	0x0500004b


	//   ....[130]....
        /*0240*/ 	.word	0x0500004b


	//   ....[131]....
        /*0244*/ 	.word	0x0500004b


	//   ....[132]....
        /*0248*/ 	.word	0x0500004b


	//   ....[133]....
        /*024c*/ 	.word	0x0500004b


	//   ....[134]....
        /*0250*/ 	.word	0x0500004b


	//   ....[135]....
        /*0254*/ 	.word	0x0500004b


	//   ....[136]....
        /*0258*/ 	.word	0x0500004b


	//   ....[137]....
        /*025c*/ 	.word	0x0500004b


	//   ....[138]....
        /*0260*/ 	.word	0x0500004b


	//   ....[139]....
        /*0264*/ 	.word	0x0500004b


	//   ....[140]....
        /*0268*/ 	.word	0x0500004b


	//   ....[141]....
        /*026c*/ 	.word	0x0500004b


	//   ....[142]....
        /*0270*/ 	.word	0x0500004b


	//   ....[143]....
        /*0274*/ 	.word	0x0500004b


	//   ....[144]....
        /*0278*/ 	.word	0x0500004b


	//   ....[145]....
        /*027c*/ 	.word	0x0500004b


	//   ....[146]....
        /*0280*/ 	.word	0x0500004b


	//   ....[147]....
        /*0284*/ 	.word	0x0500004b


	//   ....[148]....
        /*0288*/ 	.word	0x0500004b


	//   ....[149]....
        /*028c*/ 	.word	0x0500004b


	//   ....[150]....
        /*0290*/ 	.word	0x0500004b


	//   ....[151]....
        /*0294*/ 	.word	0x0500004b


	//   ....[152]....
        /*0298*/ 	.word	0x0500004b


	//   ....[153]....
        /*029c*/ 	.word	0x0500004b


	//   ....[154]....
        /*02a0*/ 	.word	0x0500004b


	//   ....[155]....
        /*02a4*/ 	.word	0x0500004b


	//   ....[156]....
        /*02a8*/ 	.word	0x0500004b


	//   ....[157]....
        /*02ac*/ 	.word	0x0500004b


	//   ....[158]....
        /*02b0*/ 	.word	0x0500004b


	//----- nvinfo : EIATTR_COOP_GROUP_INSTR_OFFSETS
	.align		4
.L_995:
        /*02b4*/ 	.byte	0x04, 0x28
        /*02b6*/ 	.short	(.L_997 - .L_996)


	//   ....[0]....
.L_996:
        /*02b8*/ 	.word	0x00001090


	//   ....[1]....
        /*02bc*/ 	.word	0x00001660


	//   ....[2]....
        /*02c0*/ 	.word	0x00001c20


	//   ....[3]....
        /*02c4*/ 	.word	0x00004030


	//   ....[4]....
        /*02c8*/ 	.word	0x00004040


	//   ....[5]....
        /*02cc*/ 	.word	0x00004050


	//   ....[6]....
        /*02d0*/ 	.word	0x00004060


	//   ....[7]....
        /*02d4*/ 	.word	0x00004100


	//   ....[8]....
        /*02d8*/ 	.word	0x00004120


	//   ....[9]....
        /*02dc*/ 	.word	0x00004130


	//   ....[10]....
        /*02e0*/ 	.word	0x00004140


	//   ....[11]....
        /*02e4*/ 	.word	0x000041e0


	//   ....[12]....
        /*02e8*/ 	.word	0x00004200


	//   ....[13]....
        /*02ec*/ 	.word	0x00004210


	//   ....[14]....
        /*02f0*/ 	.word	0x00004220


	//   ....[15]....
        /*02f4*/ 	.word	0x000042c0


	//   ....[16]....
        /*02f8*/ 	.word	0x000042e0


	//   ....[17]....
        /*02fc*/ 	.word	0x000042f0


	//   ....[18]....
        /*0300*/ 	.word	0x00004300


	//   ....[19]....
        /*0304*/ 	.word	0x000043b0


	//   ....[20]....
        /*0308*/ 	.word	0x000043c0


	//   ....[21]....
        /*030c*/ 	.word	0x000043d0


	//   ....[22]....
        /*0310*/ 	.word	0x000043e0


	//   ....[23]....
        /*0314*/ 	.word	0x00004540


	//   ....[24]....
        /*0318*/ 	.word	0x00004550


	//   ....[25]....
        /*031c*/ 	.word	0x00004560


	//   ....[26]....
        /*0320*/ 	.word	0x00004570


	//   ....[27]....
        /*0324*/ 	.word	0x00004580


	//   ....[28]....
        /*0328*/ 	.word	0x00004590


	//   ....[29]....
        /*032c*/ 	.word	0x000045a0


	//   ....[30]....
        /*0330*/ 	.word	0x000045b0


	//   ....[31]....
        /*0334*/ 	.word	0x00005b50


	//   ....[32]....
        /*0338*/ 	.word	0x00005b60


	//   ....[33]....
        /*033c*/ 	.word	0x00005b70


	//   ....[34]....
        /*0340*/ 	.word	0x00005b80


	//   ....[35]....
        /*0344*/ 	.word	0x00005c90


	//   ....[36]....
        /*0348*/ 	.word	0x00005ca0


	//   ....[37]....
        /*034c*/ 	.word	0x00005cb0


	//   ....[38]....
        /*0350*/ 	.word	0x00005cc0


	//   ....[39]....
        /*0354*/ 	.word	0x00005dd0


	//   ....[40]....
        /*0358*/ 	.word	0x00005de0


	//   ....[41]....
        /*035c*/ 	.word	0x00005df0


	//   ....[42]....
        /*0360*/ 	.word	0x00005e00


	//   ....[43]....
        /*0364*/ 	.word	0x00005f10


	//   ....[44]....
        /*0368*/ 	.word	0x00005f20


	//   ....[45]....
        /*036c*/ 	.word	0x00005f30


	//   ....[46]....
        /*0370*/ 	.word	0x00005f40


	//   ....[47]....
        /*0374*/ 	.word	0x00006050


	//   ....[48]....
        /*0378*/ 	.word	0x00006060


	//   ....[49]....
        /*037c*/ 	.word	0x00006070


	//   ....[50]....
        /*0380*/ 	.word	0x00006080


	//   ....[51]....
        /*0384*/ 	.word	0x00006190


	//   ....[52]....
        /*0388*/ 	.word	0x000061a0


	//   ....[53]....
        /*038c*/ 	.word	0x000061b0


	//   ....[54]....
        /*0390*/ 	.word	0x000061c0


	//   ....[55]....
        /*0394*/ 	.word	0x000061d0


	//   ....[56]....
        /*0398*/ 	.word	0x000061e0


	//   ....[57]....
        /*039c*/ 	.word	0x000061f0


	//   ....[58]....
        /*03a0*/ 	.word	0x00006230


	//   ....[59]....
        /*03a4*/ 	.word	0x00006270


	//   ....[60]....
        /*03a8*/ 	.word	0x000062b0


	//   ....[61]....
        /*03ac*/ 	.word	0x000062d0


	//   ....[62]....
        /*03b0*/ 	.word	0x000062f0


	//   ....[63]....
        /*03b4*/ 	.word	0x00007960


	//   ....[64]....
        /*03b8*/ 	.word	0x000079a0


	//   ....[65]....
        /*03bc*/ 	.word	0x00007a40


	//   ....[66]....
        /*03c0*/ 	.word	0x00007a80


	//   ....[67]....
        /*03c4*/ 	.word	0x00007b90


	//   ....[68]....
        /*03c8*/ 	.word	0x00007bd0


	//   ....[69]....
        /*03cc*/ 	.word	0x00007c10


	//   ....[70]....
        /*03d0*/ 	.word	0x00007c50


	//   ....[71]....
        /*03d4*/ 	.word	0x00007db0


	//   ....[72]....
        /*03d8*/ 	.word	0x00007df0


	//   ....[73]....
        /*03dc*/ 	.word	0x00007e30


	//   ....[74]....
        /*03e0*/ 	.word	0x00007e70


	//   ....[75]....
        /*03e4*/ 	.word	0x00007f80


	//   ....[76]....
        /*03e8*/ 	.word	0x00007fc0


	//   ....[77]....
        /*03ec*/ 	.word	0x00008000


	//   ....[78]....
        /*03f0*/ 	.word	0x00008040


	//   ....[79]....
        /*03f4*/ 	.word	0x000081a0


	//   ....[80]....
        /*03f8*/ 	.word	0x000081e0


	//   ....[81]....
        /*03fc*/ 	.word	0x00008220


	//   ....[82]....
        /*0400*/ 	.word	0x00008260


	//   ....[83]....
        /*0404*/ 	.word	0x00008a10


	//   ....[84]....
        /*0408*/ 	.word	0x00009240


	//   ....[85]....
        /*040c*/ 	.word	0x00009690


	//   ....[86]....
        /*0410*/ 	.word	0x000096d0


	//   ....[87]....
        /*0414*/ 	.word	0x00009730


	//   ....[88]....
        /*0418*/ 	.word	0x00009790


	//   ....[89]....
        /*041c*/ 	.word	0x000097b0


	//   ....[90]....
        /*0420*/ 	.word	0x00009950


	//   ....[91]....
        /*0424*/ 	.word	0x00009990


	//   ....[92]....
        /*0428*/ 	.word	0x000099f0


	//   ....[93]....
        /*042c*/ 	.word	0x00009a40


	//   ....[94]....
        /*0430*/ 	.word	0x00009a60


	//   ....[95]....
        /*0434*/ 	.word	0x0000a240


	//   ....[96]....
        /*0438*/ 	.word	0x0000a290


	//   ....[97]....
        /*043c*/ 	.word	0x0000a2e0


	//   ....[98]....
        /*0440*/ 	.word	0x0000a350


	//   ....[99]....
        /*0444*/ 	.word	0x0000a420


	//   ....[100]....
        /*0448*/ 	.word	0x0000a470


	//   ....[101]....
        /*044c*/ 	.word	0x0000a4c0


	//   ....[102]....
        /*0450*/ 	.word	0x0000a530


	//   ....[103]....
        /*0454*/ 	.word	0x0000a600


	//   ....[104]....
        /*0458*/ 	.word	0x0000a650


	//   ....[105]....
        /*045c*/ 	.word	0x0000a6a0


	//   ....[106]....
        /*0460*/ 	.word	0x0000a710


	//   ....[107]....
        /*0464*/ 	.word	0x0000a7e0


	//   ....[108]....
        /*0468*/ 	.word	0x0000a830


	//   ....[109]....
        /*046c*/ 	.word	0x0000a880


	//   ....[110]....
        /*0470*/ 	.word	0x0000a8f0


	//   ....[111]....
        /*0474*/ 	.word	0x0000a9c0


	//   ....[112]....
        /*0478*/ 	.word	0x0000aa10


	//   ....[113]....
        /*047c*/ 	.word	0x0000aa60


	//   ....[114]....
        /*0480*/ 	.word	0x0000aab0


	//   ....[115]....
        /*0484*/ 	.word	0x0000ab40


	//   ....[116]....
        /*0488*/ 	.word	0x0000abe0


	//   ....[117]....
        /*048c*/ 	.word	0x0000ac80


	//   ....[118]....
        /*0490*/ 	.word	0x0000ad20


	//   ....[119]....
        /*0494*/ 	.word	0x0000adc0


	//   ....[120]....
        /*0498*/ 	.word	0x0000ae70


	//   ....[121]....
        /*049c*/ 	.word	0x0000aec0


	//   ....[122]....
        /*04a0*/ 	.word	0x0000af10


	//   ....[123]....
        /*04a4*/ 	.word	0x0000af60


	//   ....[124]....
        /*04a8*/ 	.word	0x0000afb0


	//   ....[125]....
        /*04ac*/ 	.word	0x0000b000


	//   ....[126]....
        /*04b0*/ 	.word	0x0000b050


	//   ....[127]....
        /*04b4*/ 	.word	0x0000b0e0


	//   ....[128]....
        /*04b8*/ 	.word	0x0000b130


	//   ....[129]....
        /*04bc*/ 	.word	0x0000b180


	//   ....[130]....
        /*04c0*/ 	.word	0x0000b1d0


	//   ....[131]....
        /*04c4*/ 	.word	0x0000b270


	//   ....[132]....
        /*04c8*/ 	.word	0x0000b300


	//   ....[133]....
        /*04cc*/ 	.word	0x0000b350


	//   ....[134]....
        /*04d0*/ 	.word	0x0000b3a0


	//   ....[135]....
        /*04d4*/ 	.word	0x0000b440


	//   ....[136]....
        /*04d8*/ 	.word	0x0000b4d0


	//   ....[137]....
        /*04dc*/ 	.word	0x0000b520


	//   ....[138]....
        /*04e0*/ 	.word	0x0000b570


	//   ....[139]....
        /*04e4*/ 	.word	0x0000b610


	//   ....[140]....
        /*04e8*/ 	.word	0x0000b6a0


	//   ....[141]....
        /*04ec*/ 	.word	0x0000b6f0


	//   ....[142]....
        /*04f0*/ 	.word	0x0000b740


	//   ....[143]....
        /*04f4*/ 	.word	0x0000b7e0


	//   ....[144]....
        /*04f8*/ 	.word	0x0000b870


	//   ....[145]....
        /*04fc*/ 	.word	0x0000b8c0


	//   ....[146]....
        /*0500*/ 	.word	0x0000b910


	//   ....[147]....
        /*0504*/ 	.word	0x0000b9b0


	//   ....[148]....
        /*0508*/ 	.word	0x0000ba50


	//   ....[149]....
        /*050c*/ 	.word	0x0000bab0


	//   ....[150]....
        /*0510*/ 	.word	0x0000bb80


	//   ....[151]....
        /*0514*/ 	.word	0x0000bbf0


	//   ....[152]....
        /*0518*/ 	.word	0x0000bc40


	//   ....[153]....
        /*051c*/ 	.word	0x0000bc90


	//   ....[154]....
        /*0520*/ 	.word	0x0000bce0


	//   ....[155]....
        /*0524*/ 	.word	0x0000bd10


	//   ....[156]....
        /*0528*/ 	.word	0x0000bd60


	//   ....[157]....
        /*052c*/ 	.word	0x0000bdb0


	//   ....[158]....
        /*0530*/ 	.word	0x0000be10


	//----- nvinfo : EIATTR_VRC_CTA_INIT_COUNT
	.align		4
.L_997:
        /*0534*/ 	.byte	0x02, 0x4a
	.zero		1
	.zero		1


	//----- nvinfo : EIATTR_EXIT_INSTR_OFFSETS
	.align		4
        /*0538*/ 	.byte	0x04, 0x1c
        /*053a*/ 	.short	(.L_999 - .L_998)


	//   ....[0]....
.L_998:
        /*053c*/ 	.word	0x00009ba0


	//   ....[1]....
        /*0540*/ 	.word	0x0000a1e0


	//----- nvinfo : EIATTR_MAX_THREADS
	.align		4
.L_999:
        /*0544*/ 	.byte	0x04, 0x05
        /*0546*/ 	.short	(.L_1001 - .L_1000)
.L_1000:
        /*0548*/ 	.word	0x00000080
        /*054c*/ 	.word	0x00000001
        /*0550*/ 	.word	0x00000001


	//----- nvinfo : EIATTR_CRS_STACK_SIZE
	.align		4
.L_1001:
        /*0554*/ 	.byte	0x04, 0x1e
        /*0556*/ 	.short	(.L_1003 - .L_1002)
.L_1002:
        /*0558*/ 	.word	0x00000000


	//----- nvinfo : EIATTR_CBANK_PARAM_SIZE
	.align		4
.L_1003:
        /*055c*/ 	.byte	0x03, 0x19
        /*055e*/ 	.short	0x01f0


	//----- nvinfo : EIATTR_PARAM_CBANK
	.align		4
        /*0560*/ 	.byte	0x04, 0x0a
        /*0562*/ 	.short	(.L_1005 - .L_1004)
	.align		4
.L_1004:
        /*0564*/ 	.word	index@(.nv.constant0._Z25selective_scan_bwd_kernelI32Selective_Scan_bwd_kernel_traitsILi128ELi16ELb0ELb0ELb0ELb0ELb0EN3c104HalfENS1_7complexIfEEEEv12SSMParamsBwd)
        /*0568*/ 	.short	0x0380
        /*056a*/ 	.short	0x01f0


	//----- nvinfo : EIATTR_SW_WAR
	.align		4
.L_1005:
        /*056c*/ 	.byte	0x04, 0x36
        /*056e*/ 	.short	(.L_1007 - .L_1006)
.L_1006:
        /*0570*/ 	.word	0x00000008
.L_1007:


//--------------------- .nv.info._Z25selective_scan_bwd_kernelI32Selective_Scan_bwd_kernel_traitsILi128ELi16ELb0ELb0ELb0ELb0ELb1EN3c104HalfENS1_7complexIfEEEEv12SSMParamsBwd --------------------------
	.section	.nv.info._Z25selective_scan_bwd_kernelI32Selective_Scan_bwd_kernel_traitsILi128ELi16ELb0ELb0ELb0ELb0ELb1EN3c104HalfENS1_7complexIfEEEEv12SSMParamsBwd,"",@"SHT_CUDA_INFO"
	.sectionflags	@""
	.align	4


	//----- nvinfo : EIATTR_CUDA_API_VERSION
	.align		4
        /*0000*/ 	.byte	0x04, 0x37
        /*0002*/ 	.short	(.L_1009 - .L_1008)
.L_1008:
        /*0004*/ 	.word	0x00000082


	//----- nvinfo : EIATTR_KPARAM_INFO
	.align		4
.L_1009:
        /*0008*/ 	.byte	0x04, 0x17
        /*000a*/ 	.short	(.L_1011 - .L_1010)
.L_1010:
        /*000c*/ 	.word	0x00000000
        /*0010*/ 	.short	0x0000
        /*0012*/ 	.short	0x0000
        /*0014*/ 	.byte	0x00, 0xf0, 0xc1, 0x07


	//----- nvinfo : EIATTR_SPARSE_MMA_MASK
	.align		4
.L_1011:
        /*0018*/ 	.byte	0x03, 0x50
        /*001a*/ 	.short	0x0000


	//----- nvinfo : EIATTR_MAXREG_COUNT
	.align		4
        /*001c*/ 	.byte	0x03, 0x1b
        /*001e*/ 	.short	0x00ff


	//----- nvinfo : EIATTR_NUM_BARRIERS
	.align		4
        /*0020*/ 	.byte	0x02, 0x4c
        /*0022*/ 	.byte	0x01
	.zero		1


	//----- nvinfo : EIATTR_MERCURY_ISA_VERSION
	.align		4
        /*0024*/ 	.byte	0x03, 0x5f
        /*0026*/ 	.short	0x0101


	//----- nvinfo : EIATTR_INT_WARP_WIDE_INSTR_OFFSETS
	.align		4
        /*0028*/ 	.byte	0x04, 0x31
        /*002a*/ 	.short	(.L_1013 - .L_1012)


	//   ....[0]....
.L_1012:
        /*002c*/ 	.word	0x00006f80


	//   ....[1]....
        /*0030*/ 	.word	0x00008ae0


	//----- nvinfo : EIATTR_COOP_GROUP_MASK_REGIDS
	.align		4
.L_1013:
        /*0034*/ 	.byte	0x04, 0x29
        /*0036*/ 	.short	(.L_1015 - .L_1014)


	//   ....[0]....
.L_1014:
        /*0038*/ 	.word	0xffffffff


	//   ....[1]....
        /*003c*/ 	.word	0xffffffff


	//   ....[2]....
        /*0040*/ 	.word	0xffffffff


	//   ....[3]....
        /*0044*/ 	.word	0xffffffff


	//   ....[4]....
        /*0048*/ 	.word	0xffffffff


	//   ....[5]....
        /*004c*/ 	.word	0xffffffff


	//   ....[6]....
        /*0050*/ 	.word	0xffffffff


	//   ....[7]....
        /*0054*/ 	.word	0xffffffff


	//   ....[8]....
        /*0058*/ 	.word	0xffffffff


	//   ....[9]....
        /*005c*/ 	.word	0xffffffff


	//   ....[10]....
        /*0060*/ 	.word	0xffffffff


	//   ....[11]....
        /*0064*/ 	.word	0xffffffff


	//   ....[12]....
        /*0068*/ 	.word	0xffffffff


	//   ....[13]....
        /*006c*/ 	.word	0xffffffff


	//   ....[14]....
        /*0070*/ 	.word	0xffffffff


	//   ....[15]....
        /*0074*/ 	.word	0xffffffff


	//   ....[16]....
        /*0078*/ 	.word	0xffffffff


	//   ....[17]....
        /*007c*/ 	.word	0xffffffff


	//   ....[18]....
        /*0080*/ 	.word	0xffffffff


	//   ....[19]....
        /*0084*/ 	.word	0xffffffff


	//   ....[20]....
        /*0088*/ 	.word	0xffffffff


	//   ....[21]....
        /*008c*/ 	.word	0xffffffff


	//   ....[22]....
        /*0090*/ 	.word	0xffffffff


	//   ....[23]....
        /*0094*/ 	.word	0xffffffff


	//   ....[24]....
        /*0098*/ 	.word	0xffffffff


	//   ....[25]....
        /*009c*/ 	.word	0xffffffff


	//   ....[26]....
        /*00a0*/ 	.word	0xffffffff


	//   ....[27]....
        /*00a4*/ 	.word	0xffffffff


	//   ....[28]....
        /*00a8*/ 	.word	0xffffffff


	//   ....[29]....
        /*00ac*/ 	.word	0xffffffff


	//   ....[30]....
        /*00b0*/ 	.word	0xffffffff


	//   ....[31]....
        /*00b4*/ 	.word	0xffffffff


	//   ....[32]....
        /*00b8*/ 	.word	0xffffffff


	//   ....[33]....
        /*00bc*/ 	.word	0xffffffff


	//   ....[34]....
        /*00c0*/ 	.word	0xffffffff


	//   ....[35]....
        /*00c4*/ 	.word	0xffffffff


	//   ....[36]....
        /*00c8*/ 	.word	0xffffffff


	//   ....[37]....
        /*00cc*/ 	.word	0xffffffff


	//   ....[38]....
        /*00d0*/ 	.word	0xffffffff


	//   ....[39]....
        /*00d4*/ 	.word	0xffffffff


	//   ....[40]....
        /*00d8*/ 	.word	0xffffffff


	//   ....[41]....
        /*00dc*/ 	.word	0xffffffff


	//   ....[42]....
        /*00e0*/ 	.word	0xffffffff


	//   ....[43]....
        /*00e4*/ 	.word	0xffffffff


	//   ....[44]....
        /*00e8*/ 	.word	0xffffffff


	//   ....[45]....
        /*00ec*/ 	.word	0xffffffff


	//   ....[46]....
        /*00f0*/ 	.word	0xffffffff


	//   ....[47]....
        /*00f4*/ 	.word	0xffffffff


	//   ....[48]....
        /*00f8*/ 	.word	0xffffffff


	//   ....[49]....
        /*00fc*/ 	.word	0xffffffff


	//   ....[50]....
        /*0100*/ 	.word	0xffffffff


	//   ....[51]....
        /*0104*/ 	.word	0xffffffff


	//   ....[52]....
        /*0108*/ 	.word	0xffffffff


	//   ....[53]....
        /*010c*/ 	.word	0xffffffff


	//   ....[54]....
        /*0110*/ 	.word	0xffffffff


	//   ....[55]....
        /*0114*/ 	.word	0xffffffff


	//   ....[56]....
        /*0118*/ 	.word	0xffffffff


	//   ....[57]....
        /*011c*/ 	.word	0xffffffff


	//   ....[58]....
        /*0120*/ 	.word	0xffffffff


	//   ....[59]....
        /*0124*/ 	.word	0xffffffff


	//   ....[60]....
        /*0128*/ 	.word	0xffffffff


	//   ....[61]....
        /*012c*/ 	.word	0xffffffff


	//   ....[62]....
        /*0130*/ 	.word	0xffffffff


	//   ....[63]....
        /*0134*/ 	.word	0xffffffff


	//   ....[64]....
        /*0138*/ 	.word	0xffffffff


	//   ....[65]....
        /*013c*/ 	.word	0xffffffff


	//   ....[66]....
        /*0140*/ 	.word	0xffffffff


	//   ....[67]....
        /*0144*/ 	.word	0xffffffff


	//   ....[68]....
        /*0148*/ 	.word	0xffffffff


	//   ....[69]....
        /*014c*/ 	.word	0xffffffff


	//   ....[70]....
        /*0150*/ 	.word	0xffffffff


	//   ....[71]....
        /*0154*/ 	.word	0xffffffff


	//   ....[72]....
        /*0158*/ 	.word	0xffffffff


	//   ....[73]....
        /*015c*/ 	.word	0xffffffff


	//   ....[74]....
        /*0160*/ 	.word	0xffffffff


	//   ....[75]....
        /*0164*/ 	.word	0xffffffff


	//   ....[76]....
        /*0168*/ 	.word	0xffffffff


	//   ....[77]....
        /*016c*/ 	.word	0xffffffff


	//   ....[78]....
        /*0170*/ 	.word	0xffffffff


	//   ....[79]....
        /*0174*/ 	.word	0xffffffff


	//   ....[80]....
        /*0178*/ 	.word	0xffffffff


	//   ....[81]....
        /*017c*/ 	.word	0xffffffff


	//   ....[82]....
        /*0180*/ 	.word	0xffffffff


	//   ....[83]....
        /*0184*/ 	.word	0xffffffff


	//   ....[84]....
        /*0188*/ 	.word	0xffffffff


	//   ....[85]....
        /*018c*/ 	.word	0xffffffff


	//   ....[86]....
        /*0190*/ 	.word	0xffffffff


	//   ....[87]....
        /*0194*/ 	.word	0xffffffff


	//   ....[88]....
        /*0198*/ 	.word	0xffffffff


	//   ....[89]....
        /*019c*/ 	.word	0xffffffff


	//   ....[90]....
        /*01a0*/ 	.word	0xffffffff


	//   ....[91]....
        /*01a4*/ 	.word	0xffffffff


	//   ....[92]....
        /*01a8*/ 	.word	0xffffffff


	//   ....[93]....
        /*01ac*/ 	.word	0xffffffff


	//   ....[94]....
        /*01b0*/ 	.word	0xffffffff


	//   ....[95]....
        /*01b4*/ 	.word	0xffffffff


	//   ....[96]....
        /*01b8*/ 	.word	0xffffffff


	//   ....[97]....
        /*01bc*/ 	.word	0xffffffff


	//   ....[98]....
        /*01c0*/ 	.word	0xffffffff


	//   ....[99]....
        /*01c4*/ 	.word	0x0500004b


	//   ....[100]....
        /*01c8*/ 	.word	0x0500004b


	//   ....[101]....
        /*01cc*/ 	.word	0x0500004b


	//   ....[102]....
        /*01d0*/ 	.word	0x0500004b


	//   ....[103]....
        /*01d4*/ 	.word	0x0500004b


	//   ....[104]....
        /*01d8*/ 	.word	0x0500004b


	//   ....[105]....
        /*01dc*/ 	.word	0x0500004b


	//   ....[106]....
        /*01e0*/ 	.word	0x0500004b


	//   ....[107]....
        /*01e4*/ 	.word	0x0500004b


	//   ....[108]....
        /*01e8*/ 	.word	0x0500004b


	//   ....[109]....
        /*01ec*/ 	.word	0x0500004b


	//   ....[110]....
        /*01f0*/ 	.word	0x0500004b


	//   ....[111]....
        /*01f4*/ 	.word	0x0500004b


	//   ....[112]....
        /*01f8*/ 	.word	0x0500004b


	//   ....[113]....
        /*01fc*/ 	.word	0x0500004b


	//   ....[114]....
        /*0200*/ 	.word	0x0500004b


	//   ....[115]....
        /*0204*/ 	.word	0x0500004b


	//   ....[116]....
        /*0208*/ 	.word	0x0500004b


	//   ....[117]....
        /*020c*/ 	.word	0x0500004b


	//   ....[118]....
        /*0210*/ 	.word	0x0500004b


	//   ....[119]....
        /*0214*/ 	.word	0x0500004b


	//   ....[120]....
        /*0218*/ 	.word	0x0500004b


	//   ....[121]....
        /*021c*/ 	.word	0x0500004b


	//   ....[122]....
        /*0220*/ 	.word	0x0500004b


	//   ....[123]....
        /*0224*/ 	.word	0x0500004b


	//   ....[124]....
        /*0228*/ 	.word	0x0500004b


	//   ....[125]....
        /*022c*/ 	.word	0x0500004b


	//   ....[126]....
        /*0230*/ 	.word	0x0500004b


	//   ....[127]....
        /*0234*/ 	.word	0x0500004b


	//   ....[128]....
        /*0238*/ 	.word	0x0500004b


	//   ....[129]....
        /*023c*/ 	.word	0x0500004b


	//   ....[130]....
        /*0240*/ 	.word	0x0500004b


	//   ....[131]....
        /*0244*/ 	.word	0x0500004b


	//   ....[132]....
        /*0248*/ 	.word	0x0500004b


	//   ....[133]....
        /*024c*/ 	.word	0x0500004b


	//   ....[134]....
        /*0250*/ 	.word	0x0500004b


	//   ....[135]....
        /*0254*/ 	.word	0x0500004b


	//   ....[136]....
        /*0258*/ 	.word	0x0500004b


	//   ....[137]....
        /*025c*/ 	.word	0x0500004b


	//   ....[138]....
        /*0260*/ 	.word	0x0500004b


	//   ....[139]....
        /*0264*/ 	.word	0x0500004b


	//   ....[140]....
        /*0268*/ 	.word	0x0500004b


	//   ....[141]....
        /*026c*/ 	.word	0x0500004b


	//   ....[142]....
        /*0270*/ 	.word	0x0500004b


	//   ....[143]....
        /*0274*/ 	.word	0x0500004b


	//   ....[144]....
        /*0278*/ 	.word	0x0500004b


	//   ....[145]....
        /*027c*/ 	.word	0x0500004b


	//   ....[146]....
        /*0280*/ 	.word	0x0500004b


	//   ....[147]....
        /*0284*/ 	.word	0x0500004b


	//   ....[148]....
        /*0288*/ 	.word	0x0500004b


	//   ....[149]....
        /*028c*/ 	.word	0x0500004b


	//   ....[150]....
        /*0290*/ 	.word	0x0500004b


	//   ....[151]....
        /*0294*/ 	.word	0x0500004b


	//   ....[152]....
        /*0298*/ 	.word	0x0500004b


	//   ....[153]....
        /*029c*/ 	.word	0x0500004b


	//   ....[154]....
        /*02a0*/ 	.word	0x0500004b


	//   ....[155]....
        /*02a4*/ 	.word	0x0500004b


	//   ....[156]....
        /*02a8*/ 	.word	0x0500004b


	//   ....[157]....
        /*02ac*/ 	.word	0x0500004b


	//   ....[158]....
        /*02b0*/ 	.word	0x0500004b


	//   ....[159]....
        /*02b4*/ 	.word	0x0500004b


	//   ....[160]....
        /*02b8*/ 	.word	0x0500004b


	//   ....[161]....
        /*02bc*/ 	.word	0x0500004b


	//   ....[162]....
        /*02c0*/ 	.word	0x0500004b


	//----- nvinfo : EIATTR_COOP_GROUP_INSTR_OFFSETS
	.align		4
.L_1015:
        /*02c4*/ 	.byte	0x04, 0x28
        /*02c6*/ 	.short	(.L_1017 - .L_1016)


	//   ....[0]....
.L_1016:
        /*02c8*/ 	.word	0x000010e0


	//   ....[1]....
        /*02cc*/ 	.word	0x000016e0


	//   ....[2]....
        /*02d0*/ 	.word	0x00001ba0


	//   ....[3]....
        /*02d4*/ 	.word	0x000020e0


	//   ....[4]....
        /*02d8*/ 	.word	0x00002810


	//   ....[5]....
        /*02dc*/ 	.word	0x00003420


	//   ....[6]....
        /*02e0*/ 	.word	0x00003dc0


	//   ....[7]....
        /*02e4*/ 	.word	0x00006440


	//   ....[8]....
        /*02e8*/ 	.word	0x00006450


	//   ....[9]....
        /*02ec*/ 	.word	0x00006460


	//   ....[10]....
        /*02f0*/ 	.word	0x00006470


	//   ....[11]....
        /*02f4*/ 	.word	0x00006510


	//   ....[12]....
        /*02f8*/ 	.word	0x00006530


	//   ....[13]....
        /*02fc*/ 	.word	0x00006540


	//   ....[14]....
        /*0300*/ 	.word	0x00006550


	//   ....[15]....
        /*0304*/ 	.word	0x000065f0


	//   ....[16]....
        /*0308*/ 	.word	0x00006610


	//   ....[17]....
        /*030c*/ 	.word	0x00006620


	//   ....[18]....
        /*0310*/ 	.word	0x00006630


	//   ....[19]....
        /*0314*/ 	.word	0x000066d0


	//   ....[20]....
        /*0318*/ 	.word	0x000066f0


	//   ....[21]....
        /*031c*/ 	.word	0x00006700


	//   ....[22]....
        /*0320*/ 	.word	0x00006710


	//   ....[23]....
        /*0324*/ 	.word	0x000067c0


	//   ....[24]....
        /*0328*/ 	.word	0x000067d0


	//   ....[25]....
        /*032c*/ 	.word	0x000067e0


	//   ....[26]....
        /*0330*/ 	.word	0x000067f0


	//   ....[27]....
        /*0334*/ 	.word	0x00006950


	//   ....[28]....
        /*0338*/ 	.word	0x00006960


	//   ....[29]....
        /*033c*/ 	.word	0x00006970


	//   ....[30]....
        /*0340*/ 	.word	0x00006980


	//   ....[31]....
        /*0344*/ 	.word	0x00006990


	//   ....[32]....
        /*0348*/ 	.word	0x000069a0


	//   ....[33]....
        /*034c*/ 	.word	0x000069b0


	//   ....[34]....
        /*0350*/ 	.word	0x000069c0


	//   ....[35]....
        /*0354*/ 	.word	0x00007f60


	//   ....[36]....
        /*0358*/ 	.word	0x00007f70


	//   ....[37]....
        /*035c*/ 	.word	0x00007f80


	//   ....[38]....
        /*0360*/ 	.word	0x00007f90


	//   ....[39]....
        /*0364*/ 	.word	0x000080a0


	//   ....[40]....
        /*0368*/ 	.word	0x000080b0


	//   ....[41]....
        /*036c*/ 	.word	0x000080c0


	//   ....[42]....
        /*0370*/ 	.word	0x000080d0


	//   ....[43]....
        /*0374*/ 	.word	0x000081e0


	//   ....[44]....
        /*0378*/ 	.word	0x000081f0


	//   ....[45]....
        /*037c*/ 	.word	0x00008200


	//   ....[46]....
        /*0380*/ 	.word	0x00008210


	//   ....[47]....
        /*0384*/ 	.word	0x00008320


	//   ....[48]....
        /*0388*/ 	.word	0x00008330


	//   ....[49]....
        /*038c*/ 	.word	0x00008340


	//   ....[50]....
        /*0390*/ 	.word	0x00008350


	//   ....[51]....
        /*0394*/ 	.word	0x00008460


	//   ....[52]....
        /*0398*/ 	.word	0x00008470


	//   ....[53]....
        /*039c*/ 	.word	0x00008480


	//   ....[54]....
        /*03a0*/ 	.word	0x00008490


	//   ....[55]....
        /*03a4*/ 	.word	0x000085a0


	//   ....[56]....
        /*03a8*/ 	.word	0x000085b0


	//   ....[57]....
        /*03ac*/ 	.word	0x000085c0


	//   ....[58]....
        /*03b0*/ 	.word	0x000085d0


	//   ....[59]....
        /*03b4*/ 	.word	0x000085e0


	//   ....[60]....
        /*03b8*/ 	.word	0x000085f0


	//   ....[61]....
        /*03bc*/ 	.word	0x00008600


	//   ....[62]....
        /*03c0*/ 	.word	0x00008640


	//   ....[63]....
        /*03c4*/ 	.word	0x00008680


	//   ....[64]....
        /*03c8*/ 	.word	0x000086c0


	//   ....[65]....
        /*03cc*/ 	.word	0x000086e0


	//   ....[66]....
        /*03d0*/ 	.word	0x00008700


	//   ....[67]....
        /*03d4*/ 	.word	0x00009db0


	//   ....[68]....
        /*03d8*/ 	.word	0x00009df0


	//   ....[69]....
        /*03dc*/ 	.word	0x00009e50


	//   ....[70]....
        /*03e0*/ 	.word	0x00009e90


	//   ....[71]....
        /*03e4*/ 	.word	0x00009f80


	//   ....[72]....
        /*03e8*/ 	.word	0x00009fc0


	//   ....[73]....
        /*03ec*/ 	.word	0x0000a020


	//   ....[74]....
        /*03f0*/ 	.word	0x0000a060


	//   ....[75]....
        /*03f4*/ 	.word	0x0000a150


	//   ....[76]....
        /*03f8*/ 	.word	0x0000a1c0


	//   ....[77]....
        /*03fc*/ 	.word	0x0000a200


	//   ....[78]....
        /*0400*/ 	.word	0x0000a240


	//   ....[79]....
        /*0404*/ 	.word	0x0000a320


	//   ....[80]....
        /*0408*/ 	.word	0x0000a390


	//   ....[81]....
        /*040c*/ 	.word	0x0000a3d0


	//   ....[82]....
        /*0410*/ 	.word	0x0000a410


	//   ....[83]....
        /*0414*/ 	.word	0x0000a570


	//   ....[84]....
        /*0418*/ 	.word	0x0000a5b0


	//   ....[85]....
        /*041c*/ 	.word	0x0000a5f0


	//   ....[86]....
        /*0420*/ 	.word	0x0000a630


	//   ....[87]....
        /*0424*/ 	.word	0x0000ade0


	//   ....[88]....
        /*0428*/ 	.word	0x0000b5f0


	//   ....[89]....
        /*042c*/ 	.word	0x0000ba40


	//   ....[90]....
        /*0430*/ 	.word	0x0000ba90


	//   ....[91]....
        /*0434*/ 	.word	0x0000baf0


	//   ....[92]....
        /*0438*/ 	.word	0x0000bb40


	//   ....[93]....
        /*043c*/ 	.word	0x0000bb60


	//   ....[94]....
        /*0440*/ 	.word	0x0000bd00


	//   ....[95]....
        /*0444*/ 	.word	0x0000bd40


	//   ....[96]....
        /*0448*/ 	.word	0x0000bda0


	//   ....[97]....
        /*044c*/ 	.word	0x0000bdf0


	//   ....[98]....
        /*0450*/ 	.word	0x0000be10


	//   ....[99]....
        /*0454*/ 	.word	0x0000c600


	//   ....[100]....
        /*0458*/ 	.word	0x0000c650


	//   ....[101]....
        /*045c*/ 	.word	0x0000c6a0


	//   ....[102]....
        /*0460*/ 	.word	0x0000c710


	//   ....[103]....
        /*0464*/ 	.word	0x0000c7e0


	//   ....[104]....
        /*0468*/ 	.word	0x0000c830


	//   ....[105]....
        /*046c*/ 	.word	0x0000c880


	//   ....[106]....
        /*0470*/ 	.word	0x0000c8f0


	//   ....[107]....
        /*0474*/ 	.word	0x0000c9c0


	//   ....[108]....
        /*0478*/ 	.word	0x0000ca10


	//   ....[109]....
        /*047c*/ 	.word	0x0000ca60


	//   ....[110]....
        /*0480*/ 	.word	0x0000cad0


	//   ....[111]....
        /*0484*/ 	.word	0x0000cba0


	//   ....[112]....
        /*0488*/ 	.word	0x0000cbf0


	//   ....[113]....
        /*048c*/ 	.word	0x0000cc40


	//   ....[114]....
        /*0490*/ 	.word	0x0000ccb0


	//   ....[115]....
        /*0494*/ 	.word	0x0000cd80


	//   ....[116]....
        /*0498*/ 	.word	0x0000cdd0


	//   ....[117]....
        /*049c*/ 	.word	0x0000ce20


	//   ....[118]....
        /*04a0*/ 	.word	0x0000ce70


	//   ....[119]....
        /*04a4*/ 	.word	0x0000cf00


	//   ....[120]....
        /*04a8*/ 	.word	0x0000cfa0


	//   ....[121]....
        /*04ac*/ 	.word	0x0000d040


	//   ....[122]....
        /*04b0*/ 	.word	0x0000d0e0


	//   ....[123]....
        /*04b4*/ 	.word	0x0000d180


	//   ....[124]....
        /*04b8*/ 	.word	0x0000d230


	//   ....[125]....
        /*04bc*/ 	.word	0x0000d280


	//   ....[126]....
        /*04c0*/ 	.word	0x0000d2d0


	//   ....[127]....
        /*04c4*/ 	.word	0x0000d320


	//   ....[128]....
        /*04c8*/ 	.word	0x0000d370


	//   ....[129]....
        /*04cc*/ 	.word	0x0000d3c0


	//   ....[130]....
        /*04d0*/ 	.word	0x0000d410


	//   ....[131]....
        /*04d4*/ 	.word	0x0000d4a0


	//   ....[132]....
        /*04d8*/ 	.word	0x0000d4f0


	//   ....[133]....
        /*04dc*/ 	.word	0x0000d540


	//   ....[134]....
        /*04e0*/ 	.word	0x0000d590


	//   ....[135]....
        /*04e4*/ 	.word	0x0000d630


	//   ....[136]....
        /*04e8*/ 	.word	0x0000d6c0


	//   ....[137]....
        /*04ec*/ 	.word	0x0000d710


	//   ....[138]....
        /*04f0*/ 	.word	0x0000d760


	//   ....[139]....
        /*04f4*/ 	.word	0x0000d800


	//   ....[140]....
        /*04f8*/ 	.word	0x0000d890


	//   ....[141]....
        /*04fc*/ 	.word	0x0000d8e0


	//   ....[142]....
        /*0500*/ 	.word	0x0000d930


	//   ....[143]....
        /*0504*/ 	.word	0x0000d9d0


	//   ....[144]....
        /*0508*/ 	.word	0x0000da60


	//   ....[145]....
        /*050c*/ 	.word	0x0000dab0


	//   ....[146]....
        /*0510*/ 	.word	0x0000db00


	//   ....[147]....
        /*0514*/ 	.word	0x0000dba0


	//   ....[148]....
        /*0518*/ 	.word	0x0000dc30


	//   ....[149]....
        /*051c*/ 	.word	0x0000dc80


	//   ....[150]....
        /*0520*/ 	.word	0x0000dcd0


	//   ....[151]....
        /*0524*/ 	.word	0x0000dd70


	//   ....[152]....
        /*0528*/ 	.word	0x0000de10


	//   ....[153]....
        /*052c*/ 	.word	0x0000de70


	//   ....[154]....
        /*0530*/ 	.word	0x0000df40


	//   ....[155]....
        /*0534*/ 	.word	0x0000dfb0


	//   ....[156]....
        /*0538*/ 	.word	0x0000e000


	//   ....[157]....
        /*053c*/ 	.word	0x0000e050


	//   ....[158]....
        /*0540*/ 	.word	0x0000e0a0


	//   ....[159]....
        /*0544*/ 	.word	0x0000e0d0


	//   ....[160]....
        /*0548*/ 	.word	0x0000e120


	//   ....[161]....
        /*054c*/ 	.word	0x0000e170


	//   ....[162]....
        /*0550*/ 	.word	0x0000e1d0


	//----- nvinfo : EIATTR_VRC_CTA_INIT_COUNT
	.align		4
.L_1017:
        /*0554*/ 	.byte	0x02, 0x4a
	.zero		1
	.zero		1


	//----- nvinfo : EIATTR_EXIT_INSTR_OFFSETS
	.align		4
        /*0558*/ 	.byte	0x04, 0x1c
        /*055a*/ 	.short	(.L_1019 - .L_1018)


	//   ....[0]....
.L_1018:
        /*055c*/ 	.word	0x0000bf50


	//   ....[1]....
        /*0560*/ 	.word	0x0000c5a0


	//----- nvinfo : EIATTR_MAX_THREADS
	.align		4
.L_1019:
        /*0564*/ 	.byte	0x04, 0x05
        /*0566*/ 	.short	(.L_1021 - .L_1020)
.L_1020:
        /*0568*/ 	.word	0x00000080
        /*056c*/ 	.word	0x00000001
        /*0570*/ 	.word	0x00000001


	//----- nvinfo : EIATTR_CRS_STACK_SIZE
	.align		4
.L_1021:
        /*0574*/ 	.byte	0x04, 0x1e
        /*0576*/ 	.short	(.L_1023 - .L_1022)
.L_1022:
        /*0578*/ 	.word	0x00000000


	//----- nvinfo : EIATTR_CBANK_PARAM_SIZE
	.align		4
.L_1023:
        /*057c*/ 	.byte	0x03, 0x19
        /*057e*/ 	.short	0x01f0


	//----- nvinfo : EIATTR_PARAM_CBANK
	.align		4
        /*0580*/ 	.byte	0x04, 0x0a
        /*0582*/ 	.short	(.L_1025 - .L_1024)
	.align		4
.L_1024:
        /*0584*/ 	.word	index@(.nv.constant0._Z25selective_scan_bwd_kernelI32Selective_Scan_bwd_kernel_traitsILi128ELi16ELb0ELb0ELb0ELb0ELb1EN3c104HalfENS1_7complexIfEEEEv12SSMParamsBwd)
        /*0588*/ 	.short	0x0380
        /*058a*/ 	.short	0x01f0


	//----- nvinfo : EIATTR_SW_WAR
	.align		4
.L_1025:
        /*058c*/ 	.byte	0x04, 0x36
        /*058e*/ 	.short	(.L_1027 - .L_1026)
.L_1026:
        /*0590*/ 	.word	0x00000008
.L_1027:


//--------------------- .nv.info._Z25selective_scan_bwd_kernelI32Selective_Scan_bwd_kernel_traitsILi128ELi16ELb0ELb0ELb0ELb1ELb0EN3c104HalfENS1_7complexIfEEEEv12SSMParamsBwd --------------------------
	.section	.nv.info._Z25selective_scan_bwd_kernelI32Selective_Scan_bwd_kernel_traitsILi128ELi16ELb0ELb0ELb0ELb1ELb0EN3c104HalfENS1_7complexIfEEEEv12SSMParamsBwd,"",@"SHT_CUDA_INFO"
	.sectionflags	@""
	.align	4


	//----- nvinfo : EIATTR_CUDA_API_VERSION
	.align		4
        /*0000*/ 	.byte	0x04, 0x37
        /*0002*/ 	.short	(.L_1029 - .L_1028)
.L_1028:
        /*0004*/ 	.word	0x00000082


	//----- nvinfo : EIATTR_KPARAM_INFO
	.align		4
.L_1029:
        /*0008*/ 	.byte	0x04, 0x17
        /*000a*/ 	.short	(.L_1031 - .L_1030)
.L_1030:
        /*000c*/ 	.word	0x00000000
        /*0010*/ 	.short	0x0000
        /*0012*/ 	.short	0x0000
        /*0014*/ 	.byte	0x00, 0xf0, 0xc1, 0x07


	//----- nvinfo : EIATTR_SPARSE_MMA_MASK
	.align		4
.L_1031:
        /*0018*/ 	.byte	0x03, 0x50
        /*001a*/ 	.short	0x0000


	//----- nvinfo : EIATTR_MAXREG_COUNT
	.align		4
        /*001c*/ 	.byte	0x03, 0x1b
        /*001e*/ 	.short	0x00ff


	//----- nvinfo : EIATTR_NUM_BARRIERS
	.align		4
        /*0020*/ 	.byte	0x02, 0x4c
        /*0022*/ 	.byte	0x01
	.zero		1


	//----- nvinfo : EIATTR_MERCURY_ISA_VERSION
	.align		4
        /*0024*/ 	.byte	0x03, 0x5f
        /*0026*/ 	.short	0x0101


	//----- nvinfo : EIATTR_INT_WARP_WIDE_INSTR_OFFSETS
	.align		4
        /*0028*/ 	.byte	0x04, 0x31
        /*002a*/ 	.short	(.L_1033 - .L_1032)


	//   ....[0]....
.L_1032:
        /*002c*/ 	.word	0x00007900


	//   ....[1]....
        /*0030*/ 	.word	0x00008900


	//----- nvinfo : EIATTR_COOP_GROUP_MASK_REGIDS
	.align		4
.L_1033:
        /*0034*/ 	.byte	0x04, 0x29
        /*0036*/ 	.short	(.L_1035 - .L_1034)


	//   ....[0]....
.L_1034:
        /*0038*/ 	.word	0xffffffff


	//   ....[1]....
        /*003c*/ 	.word	0xffffffff


	//   ....[2]....
        /*0040*/ 	.word	0xffffffff


	//   ....[3]....
        /*0044*/ 	.word	0xffffffff


	//   ....[4]....
        /*0048*/ 	.word	0xffffffff


	//   ....[5]....
        /*004c*/ 	.word	0xffffffff


	//   ....[6]....
        /*0050*/ 	.word	0xffffffff


	//   ....[7]....
        /*0054*/ 	.word	0xffffffff


	//   ....[8]....
        /*0058*/ 	.word	0xffffffff


	//   ....[9]....
        /*005c*/ 	.word	0xffffffff


	//   ....[10]....
        /*0060*/ 	.word	0xffffffff


	//   ....[11]....
        /*0064*/ 	.word	0xffffffff


	//   ....[12]....
        /*0068*/ 	.word	0xffffffff


	//   ....[13]....
        /*006c*/ 	.word	0xffffffff


	//   ....[14]....
        /*0070*/ 	.word	0xffffffff


	//   ....[15]....
        /*0074*/ 	.word	0xffffffff


	//   ....[16]....
        /*0078*/ 	.word	0xffffffff


	//   ....[17]....
        /*007c*/ 	.word	0xffffffff


	//   ....[18]....
        /*0080*/ 	.word	0xffffffff


	//   ....[19]....
        /*0084*/ 	.word	0xffffffff


	//   ....[20]....
        /*0088*/ 	.word	0xffffffff


	//   ....[21]....
        /*008c*/ 	.word	0xffffffff


	//   ....[22]....
        /*0090*/ 	.word	0xffffffff


	//   ....[23]....
        /*0094*/ 	.word	0xffffffff


	//   ....[24]....
        /*0098*/ 	.word	0xffffffff


	//   ....[25]....
        /*009c*/ 	.word	0xffffffff


	//   ....[26]....
        /*00a0*/ 	.word	0xffffffff


	//   ....[27]....
        /*00a4*/ 	.word	0xffffffff


	//   ....[28]....
        /*00a8*/ 	.word	0xffffffff


	//   ....[29]....
        /*00ac*/ 	.word	0xffffffff


	//   ....[30]....
        /*00b0*/ 	.word	0xffffffff


	//   ....[31]....
        /*00b4*/ 	.word	0xffffffff


	//   ....[32]....
        /*00b8*/ 	.word	0xffffffff


	//   ....[33]....
        /*00bc*/ 	.word	0xffffffff


	//   ....[34]....
        /*00c0*/ 	.word	0xffffffff


	//   ....[35]....
        /*00c4*/ 	.word	0xffffffff


	//   ....[36]....
        /*00c8*/ 	.word	0xffffffff


	//   ....[37]....
        /*00cc*/ 	.word	0xffffffff


	//   ....[38]....
        /*00d0*/ 	.word	0xffffffff


	//   ....[39]....
        /*00d4*/ 	.word	0xffffffff


	//   ....[40]....
        /*00d8*/ 	.word	0xffffffff


	//   ....[41]....
        /*00dc*/ 	.word	0xffffffff


	//   ....[42]....
        /*00e0*/ 	.word	0xffffffff


	//   ....[43]....
        /*00e4*/ 	.word	0xffffffff


	//   ....[44]....
        /*00e8*/ 	.word	0xffffffff


	//   ....[45]....
        /*00ec*/ 	.word	0xffffffff


	//   ....[46]....
        /*00f0*/ 	.word	0xffffffff


	//   ....[47]....
        /*00f4*/ 	.word	0xffffffff


	//   ....[48]....
        /*00f8*/ 	.word	0xffffffff


	//   ....[49]....
        /*00fc*/ 	.word	0xffffffff


	//   ....[50]....
        /*0100*/ 	.word	0xffffffff


	//   ....[51]....
        /*0104*/ 	.word	0xffffffff


	//   ....[52]....
        /*0108*/ 	.word	0xffffffff


	//   ....[53]....
        /*010c*/ 	.word	0xffffffff


	//   ....[54]....
        /*0110*/ 	.word	0xffffffff


	//   ....[55]....
        /*0114*/ 	.word	0xffffffff


	//   ....[56]....
        /*0118*/ 	.word	0xffffffff


	//   ....[57]....
        /*011c*/ 	.word	0xffffffff


	//   ....[58]....
        /*0120*/ 	.word	0xffffffff


	//   ....[59]....
        /*0124*/ 	.word	0xffffffff


	//   ....[60]....
        /*0128*/ 	.word	0xffffffff


	//   ....[61]....
        /*012c*/ 	.word	0xffffffff


	//   ....[62]....
        /*0130*/ 	.word	0xffffffff


	//   ....[63]....
        /*0134*/ 	.word	0xffffffff


	//   ....[64]....
        /*0138*/ 	.word	0xffffffff


	//   ....[65]....
        /*013c*/ 	.word	0xffffffff


	//   ....[66]....
        /*0140*/ 	.word	0xffffffff


	//   ....[67]....
        /*0144*/ 	.word	0xffffffff


	//   ....[68]....
        /*0148*/ 	.word	0xffffffff


	//   ....[69]....
        /*014c*/ 	.word	0xffffffff


	//   ....[70]....
        /*0150*/ 	.word	0xffffffff


	//   ....[71]....
        /*0154*/ 	.word	0xffffffff


	//   ....[72]....
        /*0158*/ 	.word	0xffffffff


	//   ....[73]....
        /*015c*/ 	.word	0xffffffff


	//   ....[74]....
        /*0160*/ 	.word	0xffffffff


	//   ....[75]....
        /*0164*/ 	.word	0xffffffff


	//   ....[76]....
        /*0168*/ 	.word	0xffffffff


	//   ....[77]....
        /*016c*/ 	.word	0xffffffff


	//   ....[78]....
        /*0170*/ 	.word	0xffffffff


	//   ....[79]....
        /*0174*/ 	.word	0xffffffff


	//   ....[80]....
        /*0178*/ 	.word	0xffffffff


	//   ....[81]....
        /*017c*/ 	.word	0xffffffff


	//   ....[82]....
        /*0180*/ 	.word	0xffffffff


	//   ....[83]....
        /*0184*/ 	.word	0xffffffff


	//   ....[84]....
        /*0188*/ 	.word	0xffffffff


	//   ....[85]....
        /*018c*/ 	.word	0xffffffff


	//   ....[86]....
        /*0190*/ 	.word	0xffffffff


	//   ....[87]....
        /*0194*/ 	.word	0xffffffff


	//   ....[88]....
        /*0198*/ 	.word	0xffffffff


	//   ....[89]....
        /*019c*/ 	.word	0xffffffff


	//   ....[90]....
        /*01a0*/ 	.word	0xffffffff


	//   ....[91]....
        /*01a4*/ 	.word	0xffffffff


	//   ....[92]....
        /*01a8*/ 	.word	0xffffffff


	//   ....[93]....
        /*01ac*/ 	.word	0xffffffff


	//   ....[94]....
        /*01b0*/ 	.word	0xffffffff


	//   ....[95]....
        /*01b4*/ 	.word	0xffffffff


	//   ....[96]....
        /*01b8*/ 	.word	0x05000047


	//   ....[97]....
        /*01bc*/ 	.word	0x05000047


	//   ....[98]....
        /*01c0*/ 	.word	0x05000047


	//   ....[99]....
        /*01c4*/ 	.word	0x05000047


	//   ....[100]....
        /*01c8*/ 	.word	0x05000047


	//   ....[101]....
        /*01cc*/ 	.word	0x05000047


	//   ....[102]....
        /*01d0*/ 	.word	0x05000047


	//   ....[103]....
        /*01d4*/ 	.word	0x05000047


	//   ....[104]....
        /*01d8*/ 	.word	0x05000047


	//   ....[105]....
        /*01dc*/ 	.word	0x05000047


	//   ....[106]....
        /*01e0*/ 	.word	0x05000047


	//   ....[107]....
        /*01e4*/ 	.word	0x05000047


	//   ....[108]....
        /*01e8*/ 	.word	0x05000047


	//   ....[109]....
        /*01ec*/ 	.word	0x05000047


	//   ....[110]....
        /*01f0*/ 	.word	0x05000047


	//   ....[111]....
        /*01f4*/ 	.word	0x05000047


	//   ....[112]....
        /*01f8*/ 	.word	0x05000047


	//   ....[113]....
        /*01fc*/ 	.word	0x05000047


	//   ....[114]....
        /*0200*/ 	.word	0x05000047


	//   ....[115]....
        /*0204*/ 	.word	0x05000047


	//   ....[116]....
        /*0208*/ 	.word	0x05000047


	//   ....[117]....
        /*020c*/ 	.word	0x05000047


	//   ....[118]....
        /*0210*/ 	.word	0x05000047


	//   ....[119]....
        /*0214*/ 	.word	0x05000047


	//   ....[120]....
        /*0218*/ 	.word	0x05000047


	//   ....[121]....
        /*021c*/ 	.word	0x05000047


	//   ....[122]....
        /*0220*/ 	.word	0x05000047


	//   ....[123]....
        /*0224*/ 	.word	0x05000047


	//   ....[124]....
        /*0228*/ 	.word	0x05000047


	//   ....[125]....
        /*022c*/ 	.word	0x05000047


	//   ....[126]....
        /*0230*/ 	.word	0x05000047


	//   ....[127]....
        /*0234*/ 	.word	0x05000047


	//   ....[128]....
        /*0238*/ 	.word	0x05000047


	//   ....[129]....
        /*023c*/ 	.word	0x05000047


	//   ....[130]....
        /*0240*/ 	.word	0x05000047


	//   ....[131]....
        /*0244*/ 	.word	0x05000047


	//   ....[132]....
        /*0248*/ 	.word	0x05000047


	//   ....[133]....
        /*024c*/ 	.word	0x05000047


	//   ....[134]....
        /*0250*/ 	.word	0x05000047


	//   ....[135]....
        /*0254*/ 	.word	0x05000047


	//   ....[136]....
        /*0258*/ 	.word	0x05000047


	//   ....[137]....
        /*025c*/ 	.word	0x05000047


	//   ....[138]....
        /*0260*/ 	.word	0x05000047


	//   ....[139]....
        /*0264*/ 	.word	0x05000047


	//   ....[140]....
        /*0268*/ 	.word	0x05000047


	//   ....[141]....
        /*026c*/ 	.word	0x05000047


	//   ....[142]....
        /*0270*/ 	.word	0x05000047


	//   ....[143]....
        /*0274*/ 	.word	0x05000047


	//   ....[144]....
        /*0278*/ 	.word	0x05000047


	//   ....[145]....
        /*027c*/ 	.word	0x05000047


	//   ....[146]....
        /*0280*/ 	.word	0x05000047


	//   ....[147]....
        /*0284*/ 	.word	0x05000047


	//   ....[148]....
        /*0288*/ 	.word	0x05000047


	//   ....[149]....
        /*028c*/ 	.word	0x05000047


	//   ....[150]....
        /*0290*/ 	.word	0x05000047


	//   ....[151]....
        /*0294*/ 	.word	0x05000047


	//   ....[152]....
        /*0298*/ 	.word	0x05000047


	//   ....[153]....
        /*029c*/ 	.word	0x05000047


	//   ....[154]....
        /*02a0*/ 	.word	0x05000047


	//   ....[155]....
        /*02a4*/ 	.word	0x05000047


	//   ....[156]....
        /*02a8*/ 	.word	0x05000047


	//   ....[157]....
        /*02ac*/ 	.word	0x05000047


	//   ....[158]....
        /*02b0*/ 	.word	0x05000047


	//   ....[159]....
        /*02b4*/ 	.word	0x05000047


	//----- nvinfo : EIATTR_COOP_GROUP_INSTR_OFFSETS
	.align		4
.L_1035:
        /*02b8*/ 	.byte	0x04, 0x28
        /*02ba*/ 	.short	(.L_1037 - .L_1036)


	//   ....[0]....
.L_1036:
        /*02bc*/ 	.word	0x00001090


	//   ....[1]....
        /*02c0*/ 	.word	0x00001650


	//   ....[2]....
        /*02c4*/ 	.word	0x00001ce0


	//   ....[3]....
        /*02c8*/ 	.word	0x00006270


	//   ....[4]....
        /*02cc*/ 	.word	0x00006280


	//   ....[5]....
        /*02d0*/ 	.word	0x00006290


	//   ....[6]....
        /*02d4*/ 	.word	0x000062a0


	//   ....[7]....
        /*02d8*/ 	.word	0x00006330


	//   ....[8]....
        /*02dc*/ 	.word	0x00006360


	//   ....[9]....
        /*02e0*/ 	.word	0x00006370


	//   ....[10]....
        /*02e4*/ 	.word	0x00006380


	//   ....[11]....
        /*02e8*/ 	.word	0x00006410


	//   ....[12]....
        /*02ec*/ 	.word	0x00006440


	//   ....[13]....
        /*02f0*/ 	.word	0x00006450


	//   ....[14]....
        /*02f4*/ 	.word	0x00006460


	//   ....[15]....
        /*02f8*/ 	.word	0x00006500


	//   ....[16]....
        /*02fc*/ 	.word	0x00006520


	//   ....[17]....
        /*0300*/ 	.word	0x00006530


	//   ....[18]....
        /*0304*/ 	.word	0x00006540


	//   ....[19]....
        /*0308*/ 	.word	0x000065f0


	//   ....[20]....
        /*030c*/ 	.word	0x00006600


	//   ....[21]....
        /*0310*/ 	.word	0x00006610


	//   ....[22]....
        /*0314*/ 	.word	0x00006620


	//   ....[23]....
        /*0318*/ 	.word	0x00006780


	//   ....[24]....
        /*031c*/ 	.word	0x00006790


	//   ....[25]....
        /*0320*/ 	.word	0x000067a0


	//   ....[26]....
        /*0324*/ 	.word	0x000067b0


	//   ....[27]....
        /*0328*/ 	.word	0x000067c0


	//   ....[28]....
        /*032c*/ 	.word	0x000067d0


	//   ....[29]....
        /*0330*/ 	.word	0x000067e0


	//   ....[30]....
        /*0334*/ 	.word	0x000067f0


	//   ....[31]....
        /*0338*/ 	.word	0x00007d90


	//   ....[32]....
        /*033c*/ 	.word	0x00007da0


	//   ....[33]....
        /*0340*/ 	.word	0x00007db0


	//   ....[34]....
        /*0344*/ 	.word	0x00007dc0


	//   ....[35]....
        /*0348*/ 	.word	0x00007ed0


	//   ....[36]....
        /*034c*/ 	.word	0x00007ee0


	//   ....[37]....
        /*0350*/ 	.word	0x00007ef0


	//   ....[38]....
        /*0354*/ 	.word	0x00007f00


	//   ....[39]....
        /*0358*/ 	.word	0x00008010


	//   ....[40]....
        /*035c*/ 	.word	0x00008020


	//   ....[41]....
        /*0360*/ 	.word	0x00008030


	//   ....[42]....
        /*0364*/ 	.word	0x00008040


	//   ....[43]....
        /*0368*/ 	.word	0x00008150


	//   ....[44]....
        /*036c*/ 	.word	0x00008160


	//   ....[45]....
        /*0370*/ 	.word	0x00008170


	//   ....[46]....
        /*0374*/ 	.word	0x00008180


	//   ....[47]....
        /*0378*/ 	.word	0x00008290


	//   ....[48]....
        /*037c*/ 	.word	0x000082a0


	//   ....[49]....
        /*0380*/ 	.word	0x000082b0


	//   ....[50]....
        /*0384*/ 	.word	0x000082c0


	//   ....[51]....
        /*0388*/ 	.word	0x000083d0


	//   ....[52]....
        /*038c*/ 	.word	0x000083e0


	//   ....[53]....
        /*0390*/ 	.word	0x000083f0


	//   ....[54]....
        /*0394*/ 	.word	0x00008400


	//   ....[55]....
        /*0398*/ 	.word	0x00008410


	//   ....[56]....
        /*039c*/ 	.word	0x00008420


	//   ....[57]....
        /*03a0*/ 	.word	0x00008430


	//   ....[58]....
        /*03a4*/ 	.word	0x00008470


	//   ....[59]....
        /*03a8*/ 	.word	0x000084b0


	//   ....[60]....
        /*03ac*/ 	.word	0x000084e0


	//   ....[61]....
        /*03b0*/ 	.word	0x000084f0


	//   ....[62]....
        /*03b4*/ 	.word	0x00008510


	//   ....[63]....
        /*03b8*/ 	.word	0x00009c30


	//   ....[64]....
        /*03bc*/ 	.word	0x00009c70


	//   ....[65]....
        /*03c0*/ 	.word	0x00009cb0


	//   ....[66]....
        /*03c4*/ 	.word	0x00009cf0


	//   ....[67]....
        /*03c8*/ 	.word	0x00009e00


	//   ....[68]....
        /*03cc*/ 	.word	0x00009e50


	//   ....[69]....
        /*03d0*/ 	.word	0x00009e90


	//   ....[70]....
        /*03d4*/ 	.word	0x00009ed0


	//   ....[71]....
        /*03d8*/ 	.word	0x00009fe0


	//   ....[72]....
        /*03dc*/ 	.word	0x0000a020


	//   ....[73]....
        /*03e0*/ 	.word	0x0000a060


	//   ....[74]....
        /*03e4*/ 	.word	0x0000a0a0


	//   ....[75]....
        /*03e8*/ 	.word	0x0000a1b0


	//   ....[76]....
        /*03ec*/ 	.word	0x0000a1f0


	//   ....[77]....
        /*03f0*/ 	.word	0x0000a230


	//   ....[78]....
        /*03f4*/ 	.word	0x0000a270


	//   ....[79]....
        /*03f8*/ 	.word	0x0000a390


	//   ....[80]....
        /*03fc*/ 	.word	0x0000a3d0


	//   ....[81]....
        /*0400*/ 	.word	0x0000a410


	//   ....[82]....
        /*0404*/ 	.word	0x0000a450


	//   ....[83]....
        /*0408*/ 	.word	0x0000aee0


	//   ....[84]....
        /*040c*/ 	.word	0x0000b700


	//   ....[85]....
        /*0410*/ 	.word	0x0000c000


	//   ....[86]....
        /*0414*/ 	.word	0x0000c5f0


	//   ....[87]....
        /*0418*/ 	.word	0x0000c640


	//   ....[88]....
        /*041c*/ 	.word	0x0000c6a0


	//   ....[89]....
        /*0420*/ 	.word	0x0000c6f0


	//   ....[90]....
        /*0424*/ 	.word	0x0000c710


	//   ....[91]....
        /*0428*/ 	.word	0x0000c8b0


	//   ....[92]....
        /*042c*/ 	.word	0x0000c8f0


	//   ....[93]....
        /*0430*/ 	.word	0x0000c950


	//   ....[94]....
        /*0434*/ 	.word	0x0000c9a0


	//   ....[95]....
        /*0438*/ 	.word	0x0000c9c0


	//   ....[96]....
        /*043c*/ 	.word	0x0000d1a0


	//   ....[97]....
        /*0440*/ 	.word	0x0000d1f0


	//   ....[98]....
        /*0444*/ 	.word	0x0000d240


	//   ....[99]....
        /*0448*/ 	.word	0x0000d2b0


	//   ....[100]....
        /*044c*/ 	.word	0x0000d380


	//   ....[101]....
        /*0450*/ 	.word	0x0000d3d0


	//   ....[102]....
        /*0454*/ 	.word	0x0000d420


	//   ....[103]....
        /*0458*/ 	.word	0x0000d490


	//   ....[104]....
        /*045c*/ 	.word	0x0000d560


	//   ....[105]....
        /*0460*/ 	.word	0x0000d5b0


	//   ....[106]....
        /*0464*/ 	.word	0x0000d600


	//   ....[107]....
        /*0468*/ 	.word	0x0000d670


	//   ....[108]....
        /*046c*/ 	.word	0x0000d740


	//   ....[109]....
        /*0470*/ 	.word	0x0000d790


	//   ....[110]....
        /*0474*/ 	.word	0x0000d7e0


	//   ....[111]....
        /*0478*/ 	.word	0x0000d850


	//   ....[112]....
        /*047c*/ 	.word	0x0000d920


	//   ....[113]....
        /*0480*/ 	.word	0x0000d970


	//   ....[114]....
        /*0484*/ 	.word	0x0000d9c0


	//   ....[115]....
        /*0488*/ 	.word	0x0000da10


	//   ....[116]....
        /*048c*/ 	.word	0x0000daa0


	//   ....[117]....
        /*0490*/ 	.word	0x0000db40


	//   ....[118]....
        /*0494*/ 	.word	0x0000dbe0


	//   ....[119]....
        /*0498*/ 	.word	0x0000dc80


	//   ....[120]....
        /*049c*/ 	.word	0x0000dd20


	//   ....[121]....
        /*04a0*/ 	.word	0x0000ddd0


	//   ....[122]....
        /*04a4*/ 	.word	0x0000de30


	//   ....[123]....
        /*04a8*/ 	.word	0x0000de80


	//   ....[124]....
        /*04ac*/ 	.word	0x0000deb0


	//   ....[125]....
        /*04b0*/ 	.word	0x0000df10


	//   ....[126]....
        /*04b4*/ 	.word	0x0000df60


	//   ....[127]....
        /*04b8*/ 	.word	0x0000dfb0


	//   ....[128]....
        /*04bc*/ 	.word	0x0000e040


	//   ....[129]....
        /*04c0*/ 	.word	0x0000e090


	//   ....[130]....
        /*04c4*/ 	.word	0x0000e0e0


	//   ....[131]....
        /*04c8*/ 	.word	0x0000e130


	//   ....[132]....
        /*04cc*/ 	.word	0x0000e1d0


	//   ....[133]....
        /*04d0*/ 	.word	0x0000e260


	//   ....[134]....
        /*04d4*/ 	.word	0x0000e2b0


	//   ....[135]....
        /*04d8*/ 	.word	0x0000e300


	//   ....[136]....
        /*04dc*/ 	.word	0x0000e3a0


	//   ....[137]....
        /*04e0*/ 	.word	0x0000e430


	//   ....[138]....
        /*04e4*/ 	.word	0x0000e480


	//   ....[139]....
        /*04e8*/ 	.word	0x0000e4d0


	//   ....[140]....
        /*04ec*/ 	.word	0x0000e570


	//   ....[141]....
        /*04f0*/ 	.word	0x0000e600


	//   ....[142]....
        /*04f4*/ 	.word	0x0000e650


	//   ....[143]....
        /*04f8*/ 	.word	0x0000e6a0


	//   ....[144]....
        /*04fc*/ 	.word	0x0000e740


	//   ....[145]....
        /*0500*/ 	.word	0x0000e7d0


	//   ....[146]....
        /*0504*/ 	.word	0x0000e820


	//   ....[147]....
        /*0508*/ 	.word	0x0000e870


	//   ....[148]....
        /*050c*/ 	.word	0x0000e910


	//   ....[149]....
        /*0510*/ 	.word	0x0000e9c0


	//   ....[150]....
        /*0514*/ 	.word	0x0000ea10


	//   ....[151]....
        /*0518*/ 	.word	0x0000eae0


	//   ....[152]....
        /*051c*/ 	.word	0x0000eb50


	//   ....[153]....
        /*0520*/ 	.word	0x0000eba0


	//   ....[154]....
        /*0524*/ 	.word	0x0000ebf0


	//   ....[155]....
        /*0528*/ 	.word	0x0000ec40


	//   ....[156]....
        /*052c*/ 	.word	0x0000ec70


	//   ....[157]....
        /*0530*/ 	.word	0x0000ecc0


	//   ....[158]....
        /*0534*/ 	.word	0x0000ed10


	//   ....[159]....
        /*0538*/ 	.word	0x0000ed70


	//----- nvinfo : EIATTR_VRC_CTA_INIT_COUNT
	.align		4
.L_1037:
        /*053c*/ 	.byte	0x02, 0x4a
	.zero		1
	.zero		1


	//----- nvinfo : EIATTR_EXIT_INSTR_OFFSETS
	.align		4
        /*0540*/ 	.byte	0x04, 0x1c
        /*0542*/ 	.short	(.L_1039 - .L_1038)


	//   ....[0]....
.L_1038:
        /*0544*/ 	.word	0x0000cb00


	//   ....[1]....
        /*0548*/ 	.word	0x0000d140


	//----- nvinfo : EIATTR_MAX_THREADS
	.align		4
.L_1039:
        /*054c*/ 	.byte	0x04, 0x05
        /*054e*/ 	.short	(.L_1041 - .L_1040)
.L_1040:
        /*0550*/ 	.word	0x00000080
        /*0554*/ 	.word	0x00000001
        /*0558*/ 	.word	0x00000001


	//----- nvinfo : EIATTR_CRS_STACK_SIZE
	.align		4
.L_1041:
        /*055c*/ 	.byte	0x04, 0x1e
        /*055e*/ 	.short	(.L_1043 - .L_1042)
.L_1042:
        /*0560*/ 	.word	0x00000000


	//----- nvinfo : EIATTR_CBANK_PARAM_SIZE
	.align		4
.L_1043:
        /*0564*/ 	.byte	0x03, 0x19
        /*0566*/ 	.short	0x01f0


	//----- nvinfo : EIATTR_PARAM_CBANK
	.align		4
        /*0568*/ 	.byte	0x04, 0x0a
        /*056a*/ 	.short	(.L_1045 - .L_1044)
	.align		4
.L_1044:
        /*056c*/ 	.word	index@(.nv.constant0._Z25selective_scan_bwd_kernelI32Selective_Scan_bwd_kernel_traitsILi128ELi16ELb0ELb0ELb0ELb1ELb0EN3c104HalfENS1_7complexIfEEEEv12SSMParamsBwd)
        /*0570*/ 	.short	0x0380
        /*0572*/ 	.short	0x01f0


	//----- nvinfo : EIATTR_SW_WAR
	.align		4
.L_1045:
        /*0574*/ 	.byte	0x04, 0x36
        /*0576*/ 	.short	(.L_1047 - .L_1046)
.L_1046:
        /*0578*/ 	.word	0x00000008
.L_1047:


//--------------------- .nv.info._Z25selective_scan_bwd_kernelI32Selective_Scan_bwd_kernel_traitsILi128ELi16ELb0ELb0ELb0ELb1ELb1EN3c104HalfENS1_7complexIfEEEEv12SSMParamsBwd --------------------------
	.section	.nv.info._Z25selective_scan_bwd_kernelI32Selective_Scan_bwd_kernel_traitsILi128ELi16ELb0ELb0ELb0ELb1ELb1EN3c104HalfENS1_7complexIfEEEEv12SSMParamsBwd,"",@"SHT_CUDA_INFO"
	.sectionflags	@""
	.align	4


	//----- nvinfo : EIATTR_CUDA_API_VERSION
	.align		4
        /*0000*/ 	.byte	0x04, 0x37
        /*0002*/ 	.short	(.L_1049 - .L_1048)
.L_1048:
        /*0004*/ 	.word	0x00000082


	//----- nvinfo : EIATTR_KPARAM_INFO
	.align		4
.L_1049:
        /*0008*/ 	.byte	0x04, 0x17
        /*000a*/ 	.short	(.L_1051 - .L_1050)
.L_1050:
        /*000c*/ 	.word	0x00000000
        /*0010*/ 	.short	0x0000
        /*0012*/ 	.short	0x0000
        /*0014*/ 	.byte	0x00, 0xf0, 0xc1, 0x07


	//----- nvinfo : EIATTR_SPARSE_MMA_MASK
	.align		4
.L_1051:
        /*0018*/ 	.byte	0x03, 0x50
        /*001a*/ 	.short	0x0000


	//----- nvinfo : EIATTR_MAXREG_COUNT
	.align		4
        /*001c*/ 	.byte	0x03, 0x1b
        /*001e*/ 	.short	0x00ff


	//----- nvinfo : EIATTR_NUM_BARRIERS
	.align		4
        /*0020*/ 	.byte	0x02, 0x4c
        /*0022*/ 	.byte	0x01
	.zero		1


	//----- nvinfo : EIATTR_MERCURY_ISA_VERSION
	.align		4
        /*0024*/ 	.byte	0x03, 0x5f
        /*0026*/ 	.short	0x0101


	//----- nvinfo : EIATTR_INT_WARP_WIDE_INSTR_OFFSETS
	.align		4
        /*0028*/ 	.byte	0x04, 0x31
        /*002a*/ 	.short	(.L_1053 - .L_1052)


	//   ....[0]....
.L_1052:
        /*002c*/ 	.word	0x0000a0a0


	//   ....[1]....
        /*0030*/ 	.word	0x0000b130


	//----- nvinfo : EIATTR_COOP_GROUP_MASK_REGIDS
	.align		4
.L_1053:
        /*0034*/ 	.byte	0x04, 0x29
        /*0036*/ 	.short	(.L_1055 - .L_1054)


	//   ....[0]....
.L_1054:
        /*0038*/ 	.word	0xffffffff


	//   ....[1]....
        /*003c*/ 	.word	0xffffffff


	//   ....[2]....
        /*0040*/ 	.word	0xffffffff


	//   ....[3]....
        /*0044*/ 	.word	0xffffffff


	//   ....[4]....
        /*0048*/ 	.word	0xffffffff


	//   ....[5]....
        /*004c*/ 	.word	0xffffffff


	//   ....[6]....
        /*0050*/ 	.word	0xffffffff


	//   ....[7]....
        /*0054*/ 	.word	0xffffffff


	//   ....[8]....
        /*0058*/ 	.word	0xffffffff


	//   ....[9]....
        /*005c*/ 	.word	0xffffffff


	//   ....[10]....
        /*0060*/ 	.word	0xffffffff


	//   ....[11]....
        /*0064*/ 	.word	0xffffffff


	//   ....[12]....
        /*0068*/ 	.word	0xffffffff


	//   ....[13]....
        /*006c*/ 	.word	0xffffffff


	//   ....[14]....
        /*0070*/ 	.word	0xffffffff


	//   ....[15]....
        /*0074*/ 	.word	0xffffffff


	//   ....[16]....
        /*0078*/ 	.word	0xffffffff


	//   ....[17]....
        /*007c*/ 	.word	0xffffffff


	//   ....[18]....
        /*0080*/ 	.word	0xffffffff


	//   ....[19]....
        /*0084*/ 	.word	0xffffffff


	//   ....[20]....
        /*0088*/ 	.word	0xffffffff


	//   ....[21]....
        /*008c*/ 	.word	0xffffffff


	//   ....[22]....
        /*0090*/ 	.word	0xffffffff


	//   ....[23]....
        /*0094*/ 	.word	0xffffffff


	//   ....[24]....
        /*0098*/ 	.word	0xffffffff


	//   ....[25]....
        /*009c*/ 	.word	0xffffffff


	//   ....[26]....
        /*00a0*/ 	.word	0xffffffff


	//   ....[27]....
        /*00a4*/ 	.word	0xffffffff


	//   ....[28]....
        /*00a8*/ 	.word	0xffffffff


	//   ....[29]....
        /*00ac*/ 	.word	0xffffffff


	//   ....[30]....
        /*00b0*/ 	.word	0xffffffff


	//   ....[31]....
        /*00b4*/ 	.word	0xffffffff


	//   ....[32]....
        /*00b8*/ 	.word	0xffffffff


	//   ....[33]....
        /*00bc*/ 	.word	0xffffffff


	//   ....[34]....
        /*00c0*/ 	.word	0xffffffff


	//   ....[35]....
        /*00c4*/ 	.word	0xffffffff


	//   ....[36]....
        /*00c8*/ 	.word	0xffffffff


	//   ....[37]....
        /*00cc*/ 	.word	0xffffffff


	//   ....[38]....
        /*00d0*/ 	.word	0xffffffff


	//   ....[39]....
        /*00d4*/ 	.word	0xffffffff


	//   ....[40]....
        /*00d8*/ 	.word	0xffffffff


	//   ....[41]....
        /*00dc*/ 	.word	0xffffffff


	//   ....[42]....
        /*00e0*/ 	.word	0xffffffff


	//   ....[43]....
        /*00e4*/ 	.word	0xffffffff


	//   ....[44]....
        /*00e8*/ 	.word	0xffffffff


	//   ....[45]....
        /*00ec*/ 	.word	0xffffffff


	//   ....[46]....
        /*00f0*/ 	.word	0xffffffff


	//   ....[47]....
        /*00f4*/ 	.word	0xffffffff


	//   ....[48]....
        /*00f8*/ 	.word	0xffffffff


	//   ....[49]....
        /*00fc*/ 	.word	0xffffffff


	//   ....[50]....
        /*0100*/ 	.word	0xffffffff


	//   ....[51]....
        /*0104*/ 	.word	0xffffffff


	//   ....[52]....
        /*0108*/ 	.word	0xffffffff


	//   ....[53]....
        /*010c*/ 	.word	0xffffffff


	//   ....[54]....
        /*0110*/ 	.word	0xffffffff


	//   ....[55]....
        /*0114*/ 	.word	0xffffffff


	//   ....[56]....
        /*0118*/ 	.word	0xffffffff


	//   ....[57]....
        /*011c*/ 	.word	0xffffffff


	//   ....[58]....
        /*0120*/ 	.word	0xffffffff


	//   ....[59]....
        /*0124*/ 	.word	0xffffffff


	//   ....[60]....
        /*0128*/ 	.word	0xffffffff


	//   ....[61]....
        /*012c*/ 	.word	0xffffffff


	//   ....[62]....
        /*0130*/ 	.word	0xffffffff


	//   ....[63]....
        /*0134*/ 	.word	0xffffffff


	//   ....[64]....
        /*0138*/ 	.word	0xffffffff


	//   ....[65]....
        /*013c*/ 	.word	0xffffffff


	//   ....[66]....
        /*0140*/ 	.word	0xffffffff


	//   ....[67]....
        /*0144*/ 	.word	0xffffffff


	//   ....[68]....
        /*0148*/ 	.word	0xffffffff


	//   ....[69]....
        /*014c*/ 	.word	0xffffffff


	//   ....[70]....
        /*0150*/ 	.word	0xffffffff


	//   ....[71]....
        /*0154*/ 	.word	0xffffffff


	//   ....[72]....
        /*0158*/ 	.word	0xffffffff


	//   ....[73]....
        /*015c*/ 	.word	0xffffffff


	//   ....[74]....
        /*0160*/ 	.word	0xffffffff


	//   ....[75]....
        /*0164*/ 	.word	0xffffffff


	//   ....[76]....
        /*0168*/ 	.word	0xffffffff


	//   ....[77]....
        /*016c*/ 	.word	0xffffffff


	//   ....[78]....
        /*0170*/ 	.word	0xffffffff


	//   ....[79]....
        /*0174*/ 	.word	0xffffffff


	//   ....[80]....
        /*0178*/ 	.word	0xffffffff


	//   ....[81]....
        /*017c*/ 	.word	0xffffffff


	//   ....[82]....
        /*0180*/ 	.word	0xffffffff


	//   ....[83]....
        /*0184*/ 	.word	0xffffffff


	//   ....[84]....
        /*0188*/ 	.word	0xffffffff


	//   ....[85]....
        /*018c*/ 	.word	0xffffffff


	//   ....[86]....
        /*0190*/ 	.word	0xffffffff


	//   ....[87]....
        /*0194*/ 	.word	0xffffffff


	//   ....[88]....
        /*0198*/ 	.word	0xffffffff


	//   ....[89]....
        /*019c*/ 	.word	0xffffffff


	//   ....[90]....
        /*01a0*/ 	.word	0xffffffff


	//   ....[91]....
        /*01a4*/ 	.word	0xffffffff


	//   ....[92]....
        /*01a8*/ 	.word	0xffffffff


	//   ....[93]....
        /*01ac*/ 	.word	0xffffffff


	//   ....[94]....
        /*01b0*/ 	.word	0xffffffff


	//   ....[95]....
        /*01b4*/ 	.word	0xffffffff


	//   ....[96]....
        /*01b8*/ 	.word	0xffffffff


	//   ....[97]....
        /*01bc*/ 	.word	0xffffffff


	//   ....[98]....
        /*01c0*/ 	.word	0xffffffff


	//   ....[99]....
        /*01c4*/ 	.word	0xffffffff


	//   ....[100]....
        /*01c8*/ 	.word	0x05000047


	//   ....[101]....
        /*01cc*/ 	.word	0x05000047


	//   ....[102]....
        /*01d0*/ 	.word	0x05000047


	//   ....[103]....
        /*01d4*/ 	.word	0x05000047


	//   ....[104]....
        /*01d8*/ 	.word	0x05000047


	//   ....[105]....
        /*01dc*/ 	.word	0x05000047


	//   ....[106]....
        /*01e0*/ 	.word	0x05000047


	//   ....[107]....
        /*01e4*/ 	.word	0x05000047


	//   ....[108]....
        /*01e8*/ 	.word	0x05000047


	//   ....[109]....
        /*01ec*/ 	.word	0x05000047


	//   ....[110]....
        /*01f0*/ 	.word	0x05000047


	//   ....[111]....
        /*01f4*/ 	.word	0x05000047


	//   ....[112]....
        /*01f8*/ 	.word	0x05000047


	//   ....[113]....
        /*01fc*/ 	.word	0x05000047


	//   ....[114]....
        /*0200*/ 	.word	0x05000047


	//   ....[115]....
        /*0204*/ 	.word	0x05000047


	//   ....[116]....
        /*0208*/ 	.word	0x05000047


	//   ....[117]....
        /*020c*/ 	.word	0x05000047


	//   ....[118]....
        /*0210*/ 	.word	0x05000047


	//   ....[119]....
        /*0214*/ 	.word	0x05000047


	//   ....[120]....
        /*0218*/ 	.word	0x05000047


	//   ....[121]....
        /*021c*/ 	.word	0x05000047


	//   ....[122]....
        /*0220*/ 	.word	0x05000047


	//   ....[123]....
        /*0224*/ 	.word	0x05000047


	//   ....[124]....
        /*0228*/ 	.word	0x05000047


	//   ....[125]....
        /*022c*/ 	.word	0x05000047


	//   ....[126]....
        /*0230*/ 	.word	0x05000047


	//   ....[127]....
        /*0234*/ 	.word	0x05000047


	//   ....[128]....
        /*0238*/ 	.word	0x05000047


	//   ....[129]....
        /*023c*/ 	.word	0x05000047


	//   ....[130]....
        /*0240*/ 	.word	0x05000047


	//   ....[131]....
        /*0244*/ 	.word	0x05000047


	//   ....[132]....
        /*0248*/ 	.word	0x05000047


	//   ....[133]....
        /*024c*/ 	.word	0x05000047


	//   ....[134]....
        /*0250*/ 	.word	0x05000047


	//   ....[135]....
        /*0254*/ 	.word	0x05000047


	//   ....[136]....
        /*0258*/ 	.word	0x05000047


	//   ....[137]....
        /*025c*/ 	.word	0x05000047


	//   ....[138]....
        /*0260*/ 	.word	0x05000047


	//   ....[139]....
        /*0264*/ 	.word	0x05000047


	//   ....[140]....
        /*0268*/ 	.word	0x05000047


	//   ....[141]....
        /*026c*/ 	.word	0x05000047


	//   ....[142]....
        /*0270*/ 	.word	0x05000047


	//   ....[143]....
        /*0274*/ 	.word	0x05000047


	//   ....[144]....
        /*0278*/ 	.word	0x05000047


	//   ....[145]....
        /*027c*/ 	.word	0x05000047


	//   ....[146]....
        /*0280*/ 	.word	0x05000047


	//   ....[147]....
        /*0284*/ 	.word	0x05000047


	//   ....[148]....
        /*0288*/ 	.word	0x05000047


	//   ....[149]....
        /*028c*/ 	.word	0x05000047


	//   ....[150]....
        /*0290*/ 	.word	0x05000047


	//   ....[151]....
        /*0294*/ 	.word	0x05000047


	//   ....[152]....
        /*0298*/ 	.word	0x05000047


	//   ....[153]....
        /*029c*/ 	.word	0x05000047


	//   ....[154]....
        /*02a0*/ 	.word	0x05000047


	//   ....[155]....
        /*02a4*/ 	.word	0x05000047


	//   ....[156]....
        /*02a8*/ 	.word	0x05000047


	//   ....[157]....
        /*02ac*/ 	.word	0x05000047


	//   ....[158]....
        /*02b0*/ 	.word	0x05000047


	//   ....[159]....
        /*02b4*/ 	.word	0x05000047


	//   ....[160]....
        /*02b8*/ 	.word	0x05000047


	//   ....[161]....
        /*02bc*/ 	.word	0x05000047


	//   ....[162]....
        /*02c0*/ 	.word	0x05000047


	//   ....[163]....
        /*02c4*/ 	.word	0x05000047


	//----- nvinfo : EIATTR_COOP_GROUP_INSTR_OFFSETS
	.align		4
.L_1055:
        /*02c8*/ 	.byte	0x04, 0x28
        /*02ca*/ 	.short	(.L_1057 - .L_1056)


	//   ....[0]....
.L_1056:
        /*02cc*/ 	.word	0x00001090


	//   ....[1]....
        /*02d0*/ 	.word	0x000016a0


	//   ....[2]....
        /*02d4*/ 	.word	0x00001d30


	//   ....[3]....
        /*02d8*/ 	.word	0x00004860


	//   ....[4]....
        /*02dc*/ 	.word	0x00004f00


	//   ....[5]....
        /*02e0*/ 	.word	0x00005be0


	//   ....[6]....
        /*02e4*/ 	.word	0x00006580


	//   ....[7]....
        /*02e8*/ 	.word	0x00008a90


	//   ....[8]....
        /*02ec*/ 	.word	0x00008aa0


	//   ....[9]....
        /*02f0*/ 	.word	0x00008ab0


	//   ....[10]....
        /*02f4*/ 	.word	0x00008ac0


	//   ....[11]....
        /*02f8*/ 	.word	0x00008b50


	//   ....[12]....
        /*02fc*/ 	.word	0x00008b80


	//   ....[13]....
        /*0300*/ 	.word	0x00008b90


	//   ....[14]....
        /*0304*/ 	.word	0x00008ba0


	//   ....[15]....
        /*0308*/ 	.word	0x00008c30


	//   ....[16]....
        /*030c*/ 	.word	0x00008c60


	//   ....[17]....
        /*0310*/ 	.word	0x00008c70


	//   ....[18]....
        /*0314*/ 	.word	0x00008c80


	//   ....[19]....
        /*0318*/ 	.word	0x00008d20


	//   ....[20]....
        /*031c*/ 	.word	0x00008d40


	//   ....[21]....
        /*0320*/ 	.word	0x00008d50


	//   ....[22]....
        /*0324*/ 	.word	0x00008d60


	//   ....[23]....
        /*0328*/ 	.word	0x00008e10


	//   ....[24]....
        /*032c*/ 	.word	0x00008e20


	//   ....[25]....
        /*0330*/ 	.word	0x00008e30


	//   ....[26]....
        /*0334*/ 	.word	0x00008e40


	//   ....[27]....
        /*0338*/ 	.word	0x00008fa0


	//   ....[28]....
        /*033c*/ 	.word	0x00008fb0


	//   ....[29]....
        /*0340*/ 	.word	0x00008fc0


	//   ....[30]....
        /*0344*/ 	.word	0x00008fd0


	//   ....[31]....
        /*0348*/ 	.word	0x00008fe0


	//   ....[32]....
        /*034c*/ 	.word	0x00008ff0


	//   ....[33]....
        /*0350*/ 	.word	0x00009000


	//   ....[34]....
        /*0354*/ 	.word	0x00009010


	//   ....[35]....
        /*0358*/ 	.word	0x0000a5b0


	//   ....[36]....
        /*035c*/ 	.word	0x0000a5c0


	//   ....[37]....
        /*0360*/ 	.word	0x0000a5d0


	//   ....[38]....
        /*0364*/ 	.word	0x0000a5e0


	//   ....[39]....
        /*0368*/ 	.word	0x0000a6f0


	//   ....[40]....
        /*036c*/ 	.word	0x0000a700


	//   ....[41]....
        /*0370*/ 	.word	0x0000a710


	//   ....[42]....
        /*0374*/ 	.word	0x0000a720


	//   ....[43]....
        /*0378*/ 	.word	0x0000a830


	//   ....[44]....
        /*037c*/ 	.word	0x0000a840


	//   ....[45]....
        /*0380*/ 	.word	0x0000a850


	//   ....[46]....
        /*0384*/ 	.word	0x0000a860


	//   ....[47]....
        /*0388*/ 	.word	0x0000a970


	//   ....[48]....
        /*038c*/ 	.word	0x0000a980


	//   ....[49]....
        /*0390*/ 	.word	0x0000a990


	//   ....[50]....
        /*0394*/ 	.word	0x0000a9a0


	//   ....[51]....
        /*0398*/ 	.word	0x0000aab0


	//   ....[52]....
        /*039c*/ 	.word	0x0000aac0


	//   ....[53]....
        /*03a0*/ 	.word	0x0000aad0


	//   ....[54]....
        /*03a4*/ 	.word	0x0000aae0


	//   ....[55]....
        /*03a8*/ 	.word	0x0000abf0


	//   ....[56]....
        /*03ac*/ 	.word	0x0000ac00


	//   ....[57]....
        /*03b0*/ 	.word	0x0000ac10


	//   ....[58]....
        /*03b4*/ 	.word	0x0000ac20


	//   ....[59]....
        /*03b8*/ 	.word	0x0000ac30


	//   ....[60]....
        /*03bc*/ 	.word	0x0000ac40


	//   ....[61]....
        /*03c0*/ 	.word	0x0000ac50


	//   ....[62]....
        /*03c4*/ 	.word	0x0000ac90


	//   ....[63]....
        /*03c8*/ 	.word	0x0000acd0


	//   ....[64]....
        /*03cc*/ 	.word	0x0000ad00


	//   ....[65]....
        /*03d0*/ 	.word	0x0000ad10


	//   ....[66]....
        /*03d4*/ 	.word	0x0000ad30


	//   ....[67]....
        /*03d8*/ 	.word	0x0000c3e0


	//   ....[68]....
        /*03dc*/ 	.word	0x0000c420


	//   ....[69]....
        /*03e0*/ 	.word	0x0000c490


	//   ....[70]....
        /*03e4*/ 	.word	0x0000c4d0


	//   ....[71]....
        /*03e8*/ 	.word	0x0000c5f0


	//   ....[72]....
        /*03ec*/ 	.word	0x0000c660


	//   ....[73]....
        /*03f0*/ 	.word	0x0000c6a0


	//   ....[74]....
        /*03f4*/ 	.word	0x0000c6e0


	//   ....[75]....
        /*03f8*/ 	.word	0x0000c800


	//   ....[76]....
        /*03fc*/ 	.word	0x0000c840


	//   ....[77]....
        /*0400*/ 	.word	0x0000c880


	//   ....[78]....
        /*0404*/ 	.word	0x0000c8c0


	//   ....[79]....
        /*0408*/ 	.word	0x0000c9d0


	//   ....[80]....
        /*040c*/ 	.word	0x0000ca10


	//   ....[81]....
        /*0410*/ 	.word	0x0000ca60


	//   ....[82]....
        /*0414*/ 	.word	0x0000caa0


	//   ....[83]....
        /*0418*/ 	.word	0x0000cc00


	//   ....[84]....
        /*041c*/ 	.word	0x0000cc40


	//   ....[85]....
        /*0420*/ 	.word	0x0000cc80


	//   ....[86]....
        /*0424*/ 	.word	0x0000ccc0


	//   ....[87]....
        /*0428*/ 	.word	0x0000d6d0


	//   ....[88]....
        /*042c*/ 	.word	0x0000def0


	//   ....[89]....
        /*0430*/ 	.word	0x0000e7f0


	//   ....[90]....
        /*0434*/ 	.word	0x0000edd0


	//   ....[91]....
        /*0438*/ 	.word	0x0000ee10


	//   ....[92]....
        /*043c*/ 	.word	0x0000ee70


	//   ....[93]....
        /*0440*/ 	.word	0x0000eed0


	//   ....[94]....
        /*0444*/ 	.word	0x0000eef0


	//   ....[95]....
        /*0448*/ 	.word	0x0000f090


	//   ....[96]....
        /*044c*/ 	.word	0x0000f0d0


	//   ....[97]....
        /*0450*/ 	.word	0x0000f130


	//   ....[98]....
        /*0454*/ 	.word	0x0000f180


	//   ....[99]....
        /*0458*/ 	.word	0x0000f1a0


	//   ....[100]....
        /*045c*/ 	.word	0x0000f980


	//   ....[101]....
        /*0460*/ 	.word	0x0000f9d0


	//   ....[102]....
        /*0464*/ 	.word	0x0000fa20


	//   ....[103]....
        /*0468*/ 	.word	0x0000fa90


	//   ....[104]....
        /*046c*/ 	.word	0x0000fb60


	//   ....[105]....
        /*0470*/ 	.word	0x0000fbb0


	//   ....[106]....
        /*0474*/ 	.word	0x0000fc00


	//   ....[107]....
        /*0478*/ 	.word	0x0000fc70


	//   ....[108]....
        /*047c*/ 	.word	0x0000fd40


	//   ....[109]....
        /*0480*/ 	.word	0x0000fd90


	//   ....[110]....
        /*0484*/ 	.word	0x0000fde0


	//   ....[111]....
        /*0488*/ 	.word	0x0000fe50


	//   ....[112]....
        /*048c*/ 	.word	0x0000ff20


	//   ....[113]....
        /*0490*/ 	.word	0x0000ff70


	//   ....[114]....
        /*0494*/ 	.word	0x0000ffc0


	//   ....[115]....
        /*0498*/ 	.word	0x00010030


	//   ....[116]....
        /*049c*/ 	.word	0x00010100


	//   ....[117]....
        /*04a0*/ 	.word	0x00010150


	//   ....[118]....
        /*04a4*/ 	.word	0x000101a0


	//   ....[119]....
        /*04a8*/ 	.word	0x000101f0


	//   ....[120]....
        /*04ac*/ 	.word	0x00010280


	//   ....[121]....
        /*04b0*/ 	.word	0x00010320


	//   ....[122]....
        /*04b4*/ 	.word	0x000103c0


	//   ....[123]....
        /*04b8*/ 	.word	0x00010460


	//   ....[124]....
        /*04bc*/ 	.word	0x00010500


	//   ....[125]....
        /*04c0*/ 	.word	0x000105b0


	//   ....[126]....
        /*04c4*/ 	.word	0x00010610


	//   ....[127]....
        /*04c8*/ 	.word	0x00010660


	//   ....[128]....
        /*04cc*/ 	.word	0x00010690


	//   ....[129]....
        /*04d0*/ 	.word	0x000106f0


	//   ....[130]....
        /*04d4*/ 	.word	0x00010740


	//   ....[131]....
        /*04d8*/ 	.word	0x00010790


	//   ....[132]....
        /*04dc*/ 	.word	0x00010820


	//   ....[133]....
        /*04e0*/ 	.word	0x00010870


	//   ....[134]....
        /*04e4*/ 	.word	0x000108c0


	//   ....[135]....
        /*04e8*/ 	.word	0x00010910


	//   ....[136]....
        /*04ec*/ 	.word	0x000109b0


	//   ....[137]....
        /*04f0*/ 	.word	0x00010a40


	//   ....[138]....
        /*04f4*/ 	.word	0x00010a90


	//   ....[139]....
        /*04f8*/ 	.word	0x00010ae0


	//   ....[140]....
        /*04fc*/ 	.word	0x00010b80


	//   ....[141]....
        /*0500*/ 	.word	0x00010c10


	//   ....[142]....
        /*0504*/ 	.word	0x00010c60


	//   ....[143]....
        /*0508*/ 	.word	0x00010cb0


	//   ....[144]....
        /*050c*/ 	.word	0x00010d50


	//   ....[145]....
        /*0510*/ 	.word	0x00010de0


	//   ....[146]....
        /*0514*/ 	.word	0x00010e30


	//   ....[147]....
        /*0518*/ 	.word	0x00010e80


	//   ....[148]....
        /*051c*/ 	.word	0x00010f20


	//   ....[149]....
        /*0520*/ 	.word	0x00010fb0


	//   ....[150]....
        /*0524*/ 	.word	0x00011000


	//   ....[151]....
        /*0528*/ 	.word	0x00011050


	//   ....[152]....
        /*052c*/ 	.word	0x000110f0


	//   ....[153]....
        /*0530*/ 	.word	0x000111a0


	//   ....[154]....
        /*0534*/ 	.word	0x000111f0


	//   ....[155]....
        /*0538*/ 	.word	0x000112c0


	//   ....[156]....
        /*053c*/ 	.word	0x00011330


	//   ....[157]....
        /*0540*/ 	.word	0x00011380


	//   ....[158]....
        /*0544*/ 	.word	0x000113d0


	//   ....[159]....
        /*0548*/ 	.word	0x00011420


	//   ....[160]....
        /*054c*/ 	.word	0x00011450


	//   ....[161]....
        /*0550*/ 	.word	0x000114a0


	//   ....[162]....
        /*0554*/ 	.word	0x000114f0


	//   ....[163]....
        /*0558*/ 	.word	0x00011550


	//----- nvinfo : EIATTR_VRC_CTA_INIT_COUNT
	.align		4
.L_1057:
        /*055c*/ 	.byte	0x02, 0x4a
	.zero		1
	.zero		1


	//----- nvinfo : EIATTR_EXIT_INSTR_OFFSETS
	.align		4
        /*0560*/ 	.byte	0x04, 0x1c
        /*0562*/ 	.short	(.L_1059 - .L_1058)


	//   ....[0]....
.L_1058:
        /*0564*/ 	.word	0x0000f2e0


	//   ....[1]....
        /*0568*/ 	.word	0x0000f920


	//----- nvinfo : EIATTR_MAX_THREADS
	.align		4
.L_1059:
        /*056c*/ 	.byte	0x04, 0x05
        /*056e*/ 	.short	(.L_1061 - .L_1060)
.L_1060:
        /*0570*/ 	.word	0x00000080
        /*0574*/ 	.word	0x00000001
        /*0578*/ 	.word	0x00000001


	//----- nvinfo : EIATTR_CRS_STACK_SIZE
	.align		4
.L_1061:
        /*057c*/ 	.byte	0x04, 0x1e
        /*057e*/ 	.short	(.L_1063 - .L_1062)
.L_1062:
        /*0580*/ 	.word	0x00000000


	//----- nvinfo : EIATTR_CBANK_PARAM_SIZE
	.align		4
.L_1063:
        /*0584*/ 	.byte	0x03, 0x19
        /*0586*/ 	.short	0x01f0


	//----- nvinfo : EIATTR_PARAM_CBANK
	.align		4
        /*0588*/ 	.byte	0x04, 0x0a
        /*058a*/ 	.short	(.L_1065 - .L_1064)
	.align		4
.L_1064:
        /*058c*/ 	.word	index@(.nv.constant0._Z25selective_scan_bwd_kernelI32Selective_Scan_bwd_kernel_traitsILi128ELi16ELb0ELb0ELb0ELb1ELb1EN3c104HalfENS1_7complexIfEEEEv12SSMParamsBwd)
        /*0590*/ 	.short	0x0380
        /*0592*/ 	.short	0x01f0


	//----- nvinfo : EIATTR_SW_WAR
	.align		4
.L_1065:
        /*0594*/ 	.byte	0x04, 0x36
        /*0596*/ 	.short	(.L_1067 - .L_1066)
.L_1066:
        /*0598*/ 	.word	0x00000008
.L_1067:


//--------------------- .nv.info._Z25selective_scan_bwd_kernelI32Selective_Scan_bwd_kernel_traitsILi128ELi16ELb0ELb0ELb1ELb0ELb0EN3c104HalfENS1_7complexIfEEEEv12SSMParamsBwd --------------------------
	.section	.nv.info._Z25selective_scan_bwd_kernelI32Selective_Scan_bwd_kernel_traitsILi128ELi16ELb0ELb0ELb1ELb0ELb0EN3c104HalfENS1_7complexIfEEEEv12SSMParamsBwd,"",@"SHT_CUDA_INFO"
	.sectionflags	@""
	.align	4


	//----- nvinfo : EIATTR_CUDA_API_VERSION
	.align		4
        /*0000*/ 	.byte	0x04, 0x37
        /*0002*/ 	.short	(.L_1069 - .L_1068)
.L_1068:
        /*0004*/ 	.word	0x00000082


	//----- nvinfo : EIATTR_KPARAM_INFO
	.align		4
.L_1069:
        /*0008*/ 	.byte	0x04, 0x17
        /*000a*/ 	.short	(.L_1071 - .L_1070)
.L_1070:
        /*000c*/ 	.word	0x00000000
        /*0010*/ 	.short	0x0000
        /*0012*/ 	.short	0x0000
        /*0014*/ 	.byte	0x00, 0xf0, 0xc1, 0x07


	//----- nvinfo : EIATTR_SPARSE_MMA_MASK
	.align		4
.L_1071:
        /*0018*/ 	.byte	0x03, 0x50
        /*001a*/ 	.short	0x0000


	//----- nvinfo : EIATTR_MAXREG_COUNT
	.align		4
        /*001c*/ 	.byte	0x03, 0x1b
        /*001e*/ 	.short	0x00ff


	//----- nvinfo : EIATTR_NUM_BARRIERS
	.align		4
        /*0020*/ 	.byte	0x02, 0x4c
        /*0022*/ 	.byte	0x01
	.zero		1


	//----- nvinfo : EIATTR_ANNOTATIONS
	.align		4
        /*0024*/ 	.byte	0x04, 0x55
        /*0026*/ 	.short	(.L_1073 - .L_1072)


	//   ....[0]....
.L_1072:
        /*0028*/ 	.word	0x00000001
        /*002c*/ 	.byte	0x10, 0x02, 0x00, 0x00, 0x01, 0x00, 0x00, 0x00, 0x40, 0x02, 0x00, 0x00, 0x01, 0x00, 0x00, 0x00
        /*003c*/ 	.byte	0x90, 0x08, 0x00, 0x00, 0x01, 0x00, 0x00, 0x00, 0xa0, 0x08, 0x00, 0x00, 0x01, 0x00, 0x00, 0x00
        /*004c*/ 	.byte	0xc0, 0x1d, 0x00, 0x00, 0x01, 0x00, 0x00, 0x00, 0xd0, 0x1d, 0x00, 0x00, 0x01, 0x00, 0x00, 0x00
        /*005c*/ 	.byte	0xe0, 0x1d, 0x00, 0x00, 0x01, 0x00, 0x00, 0x00, 0x00, 0x23, 0x00, 0x00, 0x01, 0x00, 0x00, 0x00
        /*006c*/ 	.byte	0xd0, 0xc2, 0x00, 0x00, 0x01, 0x00, 0x00, 0x00, 0x30, 0xc3, 0x00, 0x00, 0x01, 0x00, 0x00, 0x00
        /*007c*/ 	.byte	0x70, 0xc3, 0x00, 0x00, 0x01, 0x00, 0x00, 0x00, 0xd0, 0xd2, 0x00, 0x00, 0x01, 0x00, 0x00, 0x00
        /*008c*/ 	.byte	0x60, 0xd3, 0x00, 0x00, 0x01, 0x00, 0x00, 0x00, 0x10, 0xd6, 0x00, 0x00


	//----- nvinfo : EIATTR_MERCURY_ISA_VERSION
	.align		4
.L_1073:
        /*0098*/ 	.byte	0x03, 0x5f
        /*009a*/ 	.short	0x0101


	//----- nvinfo : EIATTR_INT_WARP_WIDE_INSTR_OFFSETS
	.align		4
        /*009c*/ 	.byte	0x04, 0x31
        /*009e*/ 	.short	(.L_1075 - .L_1074)


	//   ....[0]....
.L_1074:
        /*00a0*/ 	.word	0x00007260


	//   ....[1]....
        /*00a4*/ 	.word	0x00008410


	//----- nvinfo : EIATTR_COOP_GROUP_MASK_REGIDS
	.align		4
.L_1075:
        /*00a8*/ 	.byte	0x04, 0x29
        /*00aa*/ 	.short	(.L_1077 - .L_1076)


	//   ....[0]....
.L_1076:
        /*00ac*/ 	.word	0xffffffff


	//   ....[1]....
        /*00b0*/ 	.word	0xffffffff


	//   ....[2]....
        /*00b4*/ 	.word	0xffffffff


	//   ....[3]....
        /*00b8*/ 	.word	0xffffffff


	//   ....[4]....
        /*00bc*/ 	.word	0xffffffff


	//   ....[5]....
        /*00c0*/ 	.word	0xffffffff


	//   ....[6]....
        /*00c4*/ 	.word	0xffffffff


	//   ....[7]....
        /*00c8*/ 	.word	0xffffffff


	//   ....[8]....
        /*00cc*/ 	.word	0xffffffff


	//   ....[9]....
        /*00d0*/ 	.word	0xffffffff


	//   ....[10]....
        /*00d4*/ 	.word	0xffffffff


	//   ....[11]....
        /*00d8*/ 	.word	0xffffffff


	//   ....[12]....
        /*00dc*/ 	.word	0xffffffff


	//   ....[13]....
        /*00e0*/ 	.word	0xffffffff


	//   ....[14]....
        /*00e4*/ 	.word	0xffffffff


	//   ....[15]....
        /*00e8*/ 	.word	0xffffffff


	//   ....[16]....
        /*00ec*/ 	.word	0xffffffff


	//   ....[17]....
        /*00f0*/ 	.word	0xffffffff


	//   ....[18]....
        /*00f4*/ 	.word	0xffffffff


	//   ....[19]....
        /*00f8*/ 	.word	0xffffffff


	//   ....[20]....
        /*00fc*/ 	.word	0xffffffff


	//   ....[21]....
        /*0100*/ 	.word	0xffffffff


	//   ....[22]....
        /*0104*/ 	.word	0xffffffff


	//   ....[23]....
        /*0108*/ 	.word	0xffffffff


	//   ....[24]....
        /*010c*/ 	.word	0xffffffff


	//   ....[25]....
        /*0110*/ 	.word	0xffffffff


	//   ....[26]....
        /*0114*/ 	.word	0xffffffff


	//   ....[27]....
        /*0118*/ 	.word	0xffffffff


	//   ....[28]....
        /*011c*/ 	.word	0xffffffff


	//   ....[29]....
        /*0120*/ 	.word	0xffffffff


	//   ....[30]....
        /*0124*/ 	.word	0xffffffff


	//   ....[31]....
        /*0128*/ 	.word	0xffffffff


	//   ....[32]....
        /*012c*/ 	.word	0xffffffff


	//   ....[33]....
        /*0130*/ 	.word	0xffffffff


	//   ....[34]....
        /*0134*/ 	.word	0xffffffff


	//   ....[35]....
        /*0138*/ 	.word	0xffffffff


	//   ....[36]....
        /*013c*/ 	.word	0xffffffff


	//   ....[37]....
        /*0140*/ 	.word	0xffffffff


	//   ....[38]....
        /*0144*/ 	.word	0xffffffff


	//   ....[39]....
        /*0148*/ 	.word	0xffffffff


	//   ....[40]....
        /*014c*/ 	.word	0xffffffff


	//   ....[41]....
        /*0150*/ 	.word	0xffffffff


	//   ....[42]....
        /*0154*/ 	.word	0xffffffff


	//   ....[43]....
        /*0158*/ 	.word	0xffffffff


	//   ....[44]....
        /*015c*/ 	.word	0xffffffff


	//   ....[45]....
        /*0160*/ 	.word	0xffffffff


	//   ....[46]....
        /*0164*/ 	.word	0xffffffff


	//   ....[47]....
        /*0168*/ 	.word	0xffffffff


	//   ....[48]....
        /*016c*/ 	.word	0xffffffff


	//   ....[49]....
        /*0170*/ 	.word	0xffffffff


	//   ....[50]....
        /*0174*/ 	.word	0xffffffff


	//   ....[51]....
        /*0178*/ 	.word	0xffffffff


	//   ....[52]....
        /*017c*/ 	.word	0xffffffff


	//   ....[53]....
        /*0180*/ 	.word	0xffffffff


	//   ....[54]....
        /*0184*/ 	.word	0xffffffff


	//   ....[55]....
        /*0188*/ 	.word	0xffffffff


	//   ....[56]....
        /*018c*/ 	.word	0xffffffff


	//   ....[57]....
        /*0190*/ 	.word	0xffffffff


	//   ....[58]....
        /*0194*/ 	.word	0xffffffff


	//   ....[59]....
        /*0198*/ 	.word	0xffffffff


	//   ....[60]....
        /*019c*/ 	.word	0xffffffff


	//   ....[61]....
        /*01a0*/ 	.word	0xffffffff


	//   ....[62]....
        /*01a4*/ 	.word	0xffffffff


	//   ....[63]....
        /*01a8*/ 	.word	0xffffffff


	//   ....[64]....
        /*01ac*/ 	.word	0xffffffff


	//   ....[65]....
        /*01b0*/ 	.word	0xffffffff


	//   ....[66]....
        /*01b4*/ 	.word	0xffffffff


	//   ....[67]....
        /*01b8*/ 	.word	0xffffffff


	//   ....[68]....
        /*01bc*/ 	.word	0xffffffff


	//   ....[69]....
        /*01c0*/ 	.word	0xffffffff


	//   ....[70]....
        /*01c4*/ 	.word	0xffffffff


	//   ....[71]....
        /*01c8*/ 	.word	0xffffffff


	//   ....[72]....
        /*01cc*/ 	.word	0xffffffff


	//   ....[73]....
        /*01d0*/ 	.word	0xffffffff


	//   ....[74]....
        /*01d4*/ 	.word	0xffffffff


	//   ....[75]....
        /*01d8*/ 	.word	0xffffffff


	//   ....[76]....
        /*01dc*/ 	.word	0xffffffff


	//   ....[77]....
        /*01e0*/ 	.word	0xffffffff


	//   ....[78]....
        /*01e4*/ 	.word	0xffffffff


	//   ....[79]....
        /*01e8*/ 	.word	0xffffffff


	//   ....[80]....
        /*01ec*/ 	.word	0xffffffff


	//   ....[81]....
        /*01f0*/ 	.word	0xffffffff


	//   ....[82]....
        /*01f4*/ 	.word	0xffffffff


	//   ....[83]....
        /*01f8*/ 	.word	0xffffffff


	//   ....[84]....
        /*01fc*/ 	.word	0xffffffff


	//   ....[85]....
        /*0200*/ 	.word	0xffffffff


	//   ....[86]....
        /*0204*/ 	.word	0xffffffff


	//   ....[87]....
        /*0208*/ 	.word	0xffffffff


	//   ....[88]....
        /*020c*/ 	.word	0xffffffff


	//   ....[89]....
        /*0210*/ 	.word	0xffffffff


	//   ....[90]....
        /*0214*/ 	.word	0xffffffff


	//   ....[91]....
        /*0218*/ 	.word	0xffffffff


	//   ....[92]....
        /*021c*/ 	.word	0xffffffff


	//   ....[93]....
        /*0220*/ 	.word	0xffffffff


	//   ....[94]....
        /*0224*/ 	.word	0xffffffff


	//   ....[95]....
        /*0228*/ 	.word	0xffffffff


	//   ....[96]....
        /*022c*/ 	.word	0x050000eb


	//   ....[97]....
        /*0230*/ 	.word	0x050000eb


	//   ....[98]....
        /*0234*/ 	.word	0x050000eb


	//   ....[99]....
        /*0238*/ 	.word	0x050000eb


	//   ....[100]....
        /*023c*/ 	.word	0x050000eb


	//   ....[101]....
        /*0240*/ 	.word	0x050000eb


	//   ....[102]....
        /*0244*/ 	.word	0x050000eb


	//   ....[103]....
        /*0248*/ 	.word	0x050000eb


	//   ....[104]....
        /*024c*/ 	.word	0x050000eb


	//   ....[105]....
        /*0250*/ 	.word	0x050000eb


	//   ....[106]....
        /*0254*/ 	.word	0x050000eb


	//   ....[107]....
        /*0258*/ 	.word	0x050000eb


	//   ....[108]....
        /*025c*/ 	.word	0x050000eb


	//   ....[109]....
        /*0260*/ 	.word	0x050000eb


	//   ....[110]....
        /*0264*/ 	.word	0x050000eb


	//   ....[111]....
        /*0268*/ 	.word	0x050000eb


	//   ....[112]....
        /*026c*/ 	.word	0x050000eb


	//   ....[113]....
        /*0270*/ 	.word	0x050000eb


	//   ....[114]....
        /*0274*/ 	.word	0x050000eb


	//   ....[115]....
        /*0278*/ 	.word	0x050000eb


	//   ....[116]....
        /*027c*/ 	.word	0x050000eb


	//   ....[117]....
        /*0280*/ 	.word	0x050000eb


	//   ....[118]....
        /*0284*/ 	.word	0x050000eb


	//   ....[119]....
        /*0288*/ 	.word	0x050000eb


	//   ....[120]....
        /*028c*/ 	.word	0x050000eb


	//   ....[121]....
        /*0290*/ 	.word	0x050000eb


	//   ....[122]....
        /*0294*/ 	.word	0x050000eb


	//   ....[123]....
        /*0298*/ 	.word	0x050000eb


	//   ....[124]....
        /*029c*/ 	.word	0x050000eb


	//   ....[125]....
        /*02a0*/ 	.word	0x050000eb


	//   ....[126]....
        /*02a4*/ 	.word	0x050000eb


	//   ....[127]....
        /*02a8*/ 	.word	0x050000eb


	//   ....[128]....
        /*02ac*/ 	.word	0x050000eb


	//   ....[129]....
        /*02b0*/ 	.word	0x050000eb


	//   ....[130]....
        /*02b4*/ 	.word	0x050000eb


	//   ....[131]....
        /*02b8*/ 	.word	0x050000eb


	//   ....[132]....
        /*02bc*/ 	.word	0x050000eb


	//   ....[133]....
        /*02c0*/ 	.word	0x050000eb


	//   ....[134]....
        /*02c4*/ 	.word	0x050000eb


	//   ....[135]....
        /*02c8*/ 	.word	0x050000eb


	//   ....[136]....
        /*02cc*/ 	.word	0x050000eb


	//   ....[137]....
        /*02d0*/ 	.word	0x050000eb


	//   ....[138]....
        /*02d4*/ 	.word	0x050000eb


	//   ....[139]....
        /*02d8*/ 	.word	0x050000eb


	//   ....[140]....
        /*02dc*/ 	.word	0x050000eb


	//   ....[141]....
        /*02e0*/ 	.word	0x050000eb


	//   ....[142]....
        /*02e4*/ 	.word	0x050000eb


	//   ....[143]....
        /*02e8*/ 	.word	0x050000eb


	//   ....[144]....
        /*02ec*/ 	.word	0x050000eb


	//   ....[145]....
        /*02f0*/ 	.word	0x050000eb


	//   ....[146]....
        /*02f4*/ 	.word	0x050000eb


	//   ....[147]....
        /*02f8*/ 	.word	0x050000eb


	//   ....[148]....
        /*02fc*/ 	.word	0x050000eb


	//   ....[149]....
        /*0300*/ 	.word	0x050000eb


	//   ....[150]....
        /*0304*/ 	.word	0x050000eb


	//   ....[151]....
        /*0308*/ 	.word	0x050000eb


	//   ....[152]....
        /*030c*/ 	.word	0x050000eb


	//   ....[153]....
        /*0310*/ 	.word	0x050000eb


	//   ....[154]....
        /*0314*/ 	.word	0x050000eb


	//   ....[155]....
        /*0318*/ 	.word	0x050000eb


	//   ....[156]....
        /*031c*/ 	.word	0x050000eb


	//   ....[157]....
        /*0320*/ 	.word	0x050000eb


	//   ....[158]....
        /*0324*/ 	.word	0x050000eb


	//   ....[159]....
        /*0328*/ 	.word	0x050000eb


	//----- nvinfo : EIATTR_COOP_GROUP_INSTR_OFFSETS
	.align		4
.L_1077:
        /*032c*/ 	.byte	0x04, 0x28
        /*032e*/ 	.short	(.L_1079 - .L_1078)


	//   ....[0]....
.L_1078:
        /*0330*/ 	.word	0x00001450


	//   ....[1]....
        /*0334*/ 	.word	0x00001a20


	//   ....[2]....
        /*0338*/ 	.word	0x00001ff0


	//   ....[3]....
        /*033c*/ 	.word	0x000041e0


	//   ....[4]....
        /*0340*/ 	.word	0x00005880


	//   ....[5]....
        /*0344*/ 	.word	0x00005890


	//   ....[6]....
        /*0348*/ 	.word	0x000058a0


	//   ....[7]....
        /*034c*/ 	.word	0x000058b0


	//   ....[8]....
        /*0350*/ 	.word	0x00005950


	//   ....[9]....
        /*0354*/ 	.word	0x00005970


	//   ....[10]....
        /*0358*/ 	.word	0x00005980


	//   ....[11]....
        /*035c*/ 	.word	0x00005990


	//   ....[12]....
        /*0360*/ 	.word	0x00005a20


	//   ....[13]....
        /*0364*/ 	.word	0x00005a50


	//   ....[14]....
        /*0368*/ 	.word	0x00005a60


	//   ....[15]....
        /*036c*/ 	.word	0x00005a70


	//   ....[16]....
        /*0370*/ 	.word	0x00005b20


	//   ....[17]....
        /*0374*/ 	.word	0x00005b30


	//   ....[18]....
        /*0378*/ 	.word	0x00005b40


	//   ....[19]....
        /*037c*/ 	.word	0x00005b50


	//   ....[20]....
        /*0380*/ 	.word	0x00005c00


	//   ....[21]....
        /*0384*/ 	.word	0x00005c10


	//   ....[22]....
        /*0388*/ 	.word	0x00005c20


	//   ....[23]....
        /*038c*/ 	.word	0x00005c30


	//   ....[24]....
        /*0390*/ 	.word	0x00005d90


	//   ....[25]....
        /*0394*/ 	.word	0x00005da0


	//   ....[26]....
        /*0398*/ 	.word	0x00005db0


	//   ....[27]....
        /*039c*/ 	.word	0x00005dc0


	//   ....[28]....
        /*03a0*/ 	.word	0x00005dd0


	//   ....[29]....
        /*03a4*/ 	.word	0x00005de0


	//   ....[30]....
        /*03a8*/ 	.word	0x00005df0


	//   ....[31]....
        /*03ac*/ 	.word	0x00005e00


	//   ....[32]....
        /*03b0*/ 	.word	0x00007750


	//   ....[33]....
        /*03b4*/ 	.word	0x00007770


	//   ....[34]....
        /*03b8*/ 	.word	0x00007780


	//   ....[35]....
        /*03bc*/ 	.word	0x00007790


	//   ....[36]....
        /*03c0*/ 	.word	0x000078b0


	//   ....[37]....
        /*03c4*/ 	.word	0x000078c0


	//   ....[38]....
        /*03c8*/ 	.word	0x000078d0


	//   ....[39]....
        /*03cc*/ 	.word	0x000078e0


	//   ....[40]....
        /*03d0*/ 	.word	0x00007a00


	//   ....[41]....
        /*03d4*/ 	.word	0x00007a10


	//   ....[42]....
        /*03d8*/ 	.word	0x00007a20


	//   ....[43]....
        /*03dc*/ 	.word	0x00007a30


	//   ....[44]....
        /*03e0*/ 	.word	0x00007b50


	//   ....[45]....
        /*03e4*/ 	.word	0x00007b60


	//   ....[46]....
        /*03e8*/ 	.word	0x00007b70


	//   ....[47]....
        /*03ec*/ 	.word	0x00007b80


	//   ....[48]....
        /*03f0*/ 	.word	0x00007ca0


	//   ....[49]....
        /*03f4*/ 	.word	0x00007cb0


	//   ....[50]....
        /*03f8*/ 	.word	0x00007cc0


	//   ....[51]....
        /*03fc*/ 	.word	0x00007cd0


	//   ....[52]....
        /*0400*/ 	.word	0x00007df0


	//   ....[53]....
        /*0404*/ 	.word	0x00007e00


	//   ....[54]....
        /*0408*/ 	.word	0x00007e10


	//   ....[55]....
        /*040c*/ 	.word	0x00007e20


	//   ....[56]....
        /*0410*/ 	.word	0x00007e30


	//   ....[57]....
        /*0414*/ 	.word	0x00007e40


	//   ....[58]....
        /*0418*/ 	.word	0x00007ea0


	//   ....[59]....
        /*041c*/ 	.word	0x00007ed0


	//   ....[60]....
        /*0420*/ 	.word	0x00007f00


	//   ....[61]....
        /*0424*/ 	.word	0x00007f10


	//   ....[62]....
        /*0428*/ 	.word	0x00007f20


	//   ....[63]....
        /*042c*/ 	.word	0x00007f30


	//   ....[64]....
        /*0430*/ 	.word	0x0000b880


	//   ....[65]....
        /*0434*/ 	.word	0x0000b8c0


	//   ....[66]....
        /*0438*/ 	.word	0x0000b900


	//   ....[67]....
        /*043c*/ 	.word	0x0000b940


	//   ....[68]....
        /*0440*/ 	.word	0x0000ba50


	//   ....[69]....
        /*0444*/ 	.word	0x0000bad0


	//   ....[70]....
        /*0448*/ 	.word	0x0000bb10


	//   ....[71]....
        /*044c*/ 	.word	0x0000bb50


	//   ....[72]....
        /*0450*/ 	.word	0x0000bc70


	//   ....[73]....
        /*0454*/ 	.word	0x0000bcb0


	//   ....[74]....
        /*0458*/ 	.word	0x0000bcf0


	//   ....[75]....
        /*045c*/ 	.word	0x0000bd30


	//   ....[76]....
        /*0460*/ 	.word	0x0000be20


	//   ....[77]....
        /*0464*/ 	.word	0x0000be40


	//   ....[78]....
        /*0468*/ 	.word	0x0000be60


	//   ....[79]....
        /*046c*/ 	.word	0x0000be80


	//   ....[80]....
        /*0470*/ 	.word	0x0000beb0


	//   ....[81]....
        /*0474*/ 	.word	0x0000bed0


	//   ....[82]....
        /*0478*/ 	.word	0x0000bef0


	//   ....[83]....
        /*047c*/ 	.word	0x0000bf00


	//   ....[84]....
        /*0480*/ 	.word	0x0000c6e0


	//   ....[85]....
        /*0484*/ 	.word	0x0000cf20


	//   ....[86]....
        /*0488*/ 	.word	0x0000d390


	//   ....[87]....
        /*048c*/ 	.word	0x0000d3c0


	//   ....[88]....
        /*0490*/ 	.word	0x0000d3f0


	//   ....[89]....
        /*0494*/ 	.word	0x0000d450


	//   ....[90]....
        /*0498*/ 	.word	0x0000d490


	//   ....[91]....
        /*049c*/ 	.word	0x0000d6a0


	//   ....[92]....
        /*04a0*/ 	.word	0x0000d6c0


	//   ....[93]....
        /*04a4*/ 	.word	0x0000d6f0


	//   ....[94]....
        /*04a8*/ 	.word	0x0000d730


	//   ....[95]....
        /*04ac*/ 	.word	0x0000d750


	//   ....[96]....
        /*04b0*/ 	.word	0x0000dbe0


	//   ....[97]....
        /*04b4*/ 	.word	0x0000dc30


	//   ....[98]....
        /*04b8*/ 	.word	0x0000dc80


	//   ....[99]....
        /*04bc*/ 	.word	0x0000dcd0


	//   ....[100]....
        /*04c0*/ 	.word	0x0000ddc0


	//   ....[101]....
        /*04c4*/ 	.word	0x0000de10


	//   ....[102]....
        /*04c8*/ 	.word	0x0000de60


	//   ....[103]....
        /*04cc*/ 	.word	0x0000deb0


	//   ....[104]....
        /*04d0*/ 	.word	0x0000dfa0


	//   ....[105]....
        /*04d4*/ 	.word	0x0000dff0


	//   ....[106]....
        /*04d8*/ 	.word	0x0000e040


	//   ....[107]....
        /*04dc*/ 	.word	0x0000e090


	//   ....[108]....
        /*04e0*/ 	.word	0x0000e180


	//   ....[109]....
        /*04e4*/ 	.word	0x0000e1d0


	//   ....[110]....
        /*04e8*/ 	.word	0x0000e220


	//   ....[111]....
        /*04ec*/ 	.word	0x0000e270


	//   ....[112]....
        /*04f0*/ 	.word	0x0000e360


	//   ....[113]....
        /*04f4*/ 	.word	0x0000e3b0


	//   ....[114]....
        /*04f8*/ 	.word	0x0000e400


	//   ....[115]....
        /*04fc*/ 	.word	0x0000e450


	//   ....[116]....
        /*0500*/ 	.word	0x0000e4e0


	//   ....[117]....
        /*0504*/ 	.word	0x0000e580


	//   ....[118]....
        /*0508*/ 	.word	0x0000e620


	//   ....[119]....
        /*050c*/ 	.word	0x0000e6c0


	//   ....[120]....
        /*0510*/ 	.word	0x0000e760


	//   ....[121]....
        /*0514*/ 	.word	0x0000e810


	//   ....[122]....
        /*0518*/ 	.word	0x0000e870


	//   ....[123]....
        /*051c*/ 	.word	0x0000e8c0


	//   ....[124]....
        /*0520*/ 	.word	0x0000e8f0


	//   ....[125]....
        /*0524*/ 	.word	0x0000e950


	//   ....[126]....
        /*0528*/ 	.word	0x0000e9a0


	//   ....[127]....
        /*052c*/ 	.word	0x0000e9f0


	//   ....[128]....
        /*0530*/ 	.word	0x0000ea90


	//   ....[129]....
        /*0534*/ 	.word	0x0000eae0


	//   ....[130]....
        /*0538*/ 	.word	0x0000eb30


	//   ....[131]....
        /*053c*/ 	.word	0x0000eb80


	//   ....[132]....
        /*0540*/ 	.word	0x0000ec10


	//   ....[133]....
        /*0544*/ 	.word	0x0000eca0


	//   ....[134]....
        /*0548*/ 	.word	0x0000ecf0


	//   ....[135]....
        /*054c*/ 	.word	0x0000ed40


	//   ....[136]....
        /*0550*/ 	.word	0x0000ede0


	//   ....[137]....
        /*0554*/ 	.word	0x0000ee70


	//   ....[138]....
        /*0558*/ 	.word	0x0000eec0


	//   ....[139]....
        /*055c*/ 	.word	0x0000ef10


	//   ....[140]....
        /*0560*/ 	.word	0x0000efb0


	//   ....[141]....
        /*0564*/ 	.word	0x0000f040


	//   ....[142]....
        /*0568*/ 	.word	0x0000f090


	//   ....[143]....
        /*056c*/ 	.word	0x0000f0e0


	//   ....[144]....
        /*0570*/ 	.word	0x0000f180


	//   ....[145]....
        /*0574*/ 	.word	0x0000f210


	//   ....[146]....
        /*0578*/ 	.word	0x0000f260


	//   ....[147]....
        /*057c*/ 	.word	0x0000f2b0


	//   ....[148]....
        /*0580*/ 	.word	0x0000f350


	//   ....[149]....
        /*0584*/ 	.word	0x0000f3f0


	//   ....[150]....
        /*0588*/ 	.word	0x0000f440


	//   ....[151]....
        /*058c*/ 	.word	0x0000f540


	//   ....[152]....
        /*0590*/ 	.word	0x0000f5a0


	//   ....[153]....
        /*0594*/ 	.word	0x0000f5f0


	//   ....[154]....
        /*0598*/ 	.word	0x0000f640


	//   ....[155]....
        /*059c*/ 	.word	0x0000f690


	//   ....[156]....
        /*05a0*/ 	.word	0x0000f6e0


	//   ....[157]....
        /*05a4*/ 	.word	0x0000f730


	//   ....[158]....
        /*05a8*/ 	.word	0x0000f780


	//   ....[159]....
        /*05ac*/ 	.word	0x0000f7d0


	//----- nvinfo : EIATTR_VRC_CTA_INIT_COUNT
	.align		4
.L_1079:
        /*05b0*/ 	.byte	0x02, 0x4a
	.zero		1
	.zero		1


	//----- nvinfo : EIATTR_EXIT_INSTR_OFFSETS
	.align		4
        /*05b4*/ 	.byte	0x04, 0x1c
        /*05b6*/ 	.short	(.L_1081 - .L_1080)


	//   ....[0]....
.L_1080:
        /*05b8*/ 	.word	0x0000d890


	//   ....[1]....
        /*05bc*/ 	.word	0x0000db80


	//----- nvinfo : EIATTR_MAX_THREADS
	.align		4
.L_1081:
        /*05c0*/ 	.byte	0x04, 0x05
        /*05c2*/ 	.short	(.L_1083 - .L_1082)
.L_1082:
        /*05c4*/ 	.word	0x00000080
        /*05c8*/ 	.word	0x00000001
        /*05cc*/ 	.word	0x00000001


	//----- nvinfo : EIATTR_CRS_STACK_SIZE
	.align		4
.L_1083:
        /*05d0*/ 	.byte	0x04, 0x1e
        /*05d2*/ 	.short	(.L_1085 - .L_1084)
.L_1084:
        /*05d4*/ 	.word	0x00000000


	//----- nvinfo : EIATTR_CBANK_PARAM_SIZE
	.align		4
.L_1085:
        /*05d8*/ 	.byte	0x03, 0x19
        /*05da*/ 	.short	0x01f0


	//----- nvinfo : EIATTR_PARAM_CBANK
	.align		4
        /*05dc*/ 	.byte	0x04, 0x0a
        /*05de*/ 	.short	(.L_1087 - .L_1086)
	.align		4
.L_1086:
        /*05e0*/ 	.word	index@(.nv.constant0._Z25selective_scan_bwd_kernelI32Selective_Scan_bwd_kernel_traitsILi128ELi16ELb0ELb0ELb1ELb0ELb0EN3c104HalfENS1_7complexIfEEEEv12SSMParamsBwd)
        /*05e4*/ 	.short	0x0380
        /*05e6*/ 	.short	0x01f0


	//----- nvinfo : EIATTR_SW_WAR
	.align		4
.L_1087:
        /*05e8*/ 	.byte	0x04, 0x36
        /*05ea*/ 	.short	(.L_1089 - .L_1088)
.L_1088:
        /*05ec*/ 	.word	0x00000008
.L_1089:


//--------------------- .nv.info._Z25selective_scan_bwd_kernelI32Selective_Scan_bwd_kernel_traitsILi128ELi16ELb0ELb0ELb1ELb0ELb1EN3c104HalfENS1_7complexIfEEEEv12SSMParamsBwd --------------------------
	.section	.nv.info._Z25selective_scan_bwd_kernelI32Selective_Scan_bwd_kernel_traitsILi128ELi16ELb0ELb0ELb1ELb0ELb1EN3c104HalfENS1_7complexIfEEEEv12SSMParamsBwd,"",@"SHT_CUDA_INFO"
	.sectionflags	@""
	.align	4


	//----- nvinfo : EIATTR_CUDA_API_VERSION
	.align		4
        /*0000*/ 	.byte	0x04, 0x37
        /*0002*/ 	.short	(.L_1091 - .L_1090)
.L_1090:
        /*0004*/ 	.word	0x00000082


	//----- nvinfo : EIATTR_KPARAM_INFO
	.align		4
.L_1091:
        /*0008*/ 	.byte	0x04, 0x17
        /*000a*/ 	.short	(.L_1093 - .L_1092)
.L_1092:
        /*000c*/ 	.word	0x00000000
        /*0010*/ 	.short	0x0000
        /*0012*/ 	.short	0x0000
        /*0014*/ 	.byte	0x00, 0xf0, 0xc1, 0x07


	//----- nvinfo : EIATTR_SPARSE_MMA_MASK
	.align		4
.L_1093:
        /*0018*/ 	.byte	0x03, 0x50
        /*001a*/ 	.short	0x0000


	//----- nvinfo : EIATTR_MAXREG_COUNT
	.align		4
        /*001c*/ 	.byte	0x03, 0x1b
        /*001e*/ 	.short	0x00ff


	//----- nvinfo : EIATTR_NUM_BARRIERS
	.align		4
        /*0020*/ 	.byte	0x02, 0x4c
        /*0022*/ 	.byte	0x01
	.zero		1


	//----- nvinfo : EIATTR_ANNOTATIONS
	.align		4
        /*0024*/ 	.byte	0x04, 0x55
        /*0026*/ 	.short	(.L_1095 - .L_1094)


	//   ....[0]....
.L_1094:
        /* <DEDUP_REMOVED lines=8> */


	//----- nvinfo : EIATTR_MERCURY_ISA_VERSION
	.align		4
.L_1095:
        /*0098*/ 	.byte	0x03, 0x5f
        /*009a*/ 	.short	0x0101


	//----- nvinfo : EIATTR_INT_WARP_WIDE_INSTR_OFFSETS
	.align		4
        /*009c*/ 	.byte	0x04, 0x31
        /*009e*/ 	.short	(.L_1097 - .L_1096)


	//   ....[0]....
.L_1096:
        /*00a0*/ 	.word	0x00009650


	//   ....[1]....
        /*00a4*/ 	.word	0x0000a830


	//----- nvinfo : EIATTR_COOP_GROUP_MASK_REGIDS
	.align		4
.L_1097:
        /*00a8*/ 	.byte	0x04, 0x29
        /*00aa*/ 	.short	(.L_1099 - .L_1098)


	//   ....[0]....
.L_1098:
        /*00ac*/ 	.word	0xffffffff


	//   ....[1]....
        /*00b0*/ 	.word	0xffffffff


	//   ....[2]....
        /*00b4*/ 	.word	0xffffffff


	//   ....[3]....
        /*00b8*/ 	.word	0xffffffff


	//   ....[4]....
        /*00bc*/ 	.word	0xffffffff


	//   ....[5]....
        /*00c0*/ 	.word	0xffffffff


	//   ....[6]....
        /*00c4*/ 	.word	0xffffffff


	//   ....[7]....
        /*00c8*/ 	.word	0xffffffff


	//   ....[8]....
        /*00cc*/ 	.word	0xffffffff


	//   ....[9]....
        /*00d0*/ 	.word	0xffffffff


	//   ....[10]....
        /*00d4*/ 	.word	0xffffffff


	//   ....[11]....
        /*00d8*/ 	.word	0xffffffff


	//   ....[12]....
        /*00dc*/ 	.word	0xffffffff


	//   ....[13]....
        /*00e0*/ 	.word	0xffffffff


	//   ....[14]....
        /*00e4*/ 	.word	0xffffffff


	//   ....[15]....
        /*00e8*/ 	.word	0xffffffff


	//   ....[16]....
        /*00ec*/ 	.word	0xffffffff


	//   ....[17]....
        /*00f0*/ 	.word	0xffffffff


	//   ....[18]....
        /*00f4*/ 	.word	0xffffffff


	//   ....[19]....
        /*00f8*/ 	.word	0xffffffff


	//   ....[20]....
        /*00fc*/ 	.word	0xffffffff


	//   ....[21]....
        /*0100*/ 	.word	0xffffffff


	//   ....[22]....
        /*0104*/ 	.word	0xffffffff


	//   ....[23]....
        /*0108*/ 	.word	0xffffffff


	//   ....[24]....
        /*010c*/ 	.word	0xffffffff


	//   ....[25]....
        /*0110*/ 	.word	0xffffffff


	//   ....[26]....
        /*0114*/ 	.word	0xffffffff


	//   ....[27]....
        /*0118*/ 	.word	0xffffffff


	//   ....[28]....
        /*011c*/ 	.word	0xffffffff


	//   ....[29]....
        /*0120*/ 	.word	0xffffffff


	//   ....[30]....
        /*0124*/ 	.word	0xffffffff


	//   ....[31]....
        /*0128*/ 	.word	0xffffffff


	//   ....[32]....
        /*012c*/ 	.word	0xffffffff


	//   ....[33]....
        /*0130*/ 	.word	0xffffffff


	//   ....[34]....
        /*0134*/ 	.word	0xffffffff


	//   ....[35]....
        /*0138*/ 	.word	0xffffffff


	//   ....[36]....
        /*013c*/ 	.word	0xffffffff


	//   ....[37]....
        /*0140*/ 	.word	0xffffffff


	//   ....[38]....
        /*0144*/ 	.word	0xffffffff


	//   ....[39]....
        /*0148*/ 	.word	0xffffffff


	//   ....[40]....
        /*014c*/ 	.word	0xffffffff


	//   ....[41]....
        /*0150*/ 	.word	0xffffffff


	//   ....[42]....
        /*0154*/ 	.word	0xffffffff


	//   ....[43]....
        /*0158*/ 	.word	0xffffffff


	//   ....[44]....
        /*015c*/ 	.word	0xffffffff


	//   ....[45]....
        /*0160*/ 	.word	0xffffffff


	//   ....[46]....
        /*0164*/ 	.word	0xffffffff


	//   ....[47]....
        /*0168*/ 	.word	0xffffffff


	//   ....[48]....
        /*016c*/ 	.word	0xffffffff


	//   ....[49]....
        /*0170*/ 	.word	0xffffffff


	//   ....[50]....
        /*0174*/ 	.word	0xffffffff


	//   ....[51]....
        /*0178*/ 	.word	0xffffffff


	//   ....[52]....
        /*017c*/ 	.word	0xffffffff


	//   ....[53]....
        /*0180*/ 	.word	0xffffffff


	//   ....[54]....
        /*0184*/ 	.word	0xffffffff


	//   ....[55]....
        /*0188*/ 	.word	0xffffffff


	//   ....[56]....
        /*018c*/ 	.word	0xffffffff


	//   ....[57]....
        /*0190*/ 	.word	0xffffffff


	//   ....[58]....
        /*0194*/ 	.word	0xffffffff


	//   ....[59]....
        /*0198*/ 	.word	0xffffffff


	//   ....[60]....
        /*019c*/ 	.word	0xffffffff


	//   ....[61]....
        /*01a0*/ 	.word	0xffffffff


	//   ....[62]....
        /*01a4*/ 	.word	0xffffffff


	//   ....[63]....
        /*01a8*/ 	.word	0xffffffff


	//   ....[64]....
        /*01ac*/ 	.word	0xffffffff


	//   ....[65]....
        /*01b0*/ 	.word	0xffffffff


	//   ....[66]....
        /*01b4*/ 	.word	0xffffffff


	//   ....[67]....
        /*01b8*/ 	.word	0xffffffff


	//   ....[68]....
        /*01bc*/ 	.word	0xffffffff


	//   ....[69]....
        /*01c0*/ 	.word	0xffffffff


	//   ....[70]....
        /*01c4*/ 	.word	0xffffffff


	//   ....[71]....
        /*01c8*/ 	.word	0xffffffff


	//   ....[72]....
        /*01cc*/ 	.word	0xffffffff


	//   ....[73]....
        /*01d0*/ 	.word	0xffffffff


	//   ....[74]....
        /*01d4*/ 	.word	0xffffffff


	//   ....[75]....
        /*01d8*/ 	.word	0xffffffff


	//   ....[76]....
        /*01dc*/ 	.word	0xffffffff


	//   ....[77]....
        /*01e0*/ 	.word	0xffffffff


	//   ....[78]....
        /*01e4*/ 	.word	0xffffffff


	//   ....[79]....
        /*01e8*/ 	.word	0xffffffff


	//   ....[80]....
        /*01ec*/ 	.word	0xffffffff


	//   ....[81]....
        /*01f0*/ 	.word	0xffffffff


	//   ....[82]....
        /*01f4*/ 	.word	0xffffffff


	//   ....[83]....
        /*01f8*/ 	.word	0xffffffff


	//   ....[84]....
        /*01fc*/ 	.word	0xffffffff


	//   ....[85]....
        /*0200*/ 	.word	0xffffffff


	//   ....[86]....
        /*0204*/ 	.word	0xffffffff


	//   ....[87]....
        /*0208*/ 	.word	0xffffffff


	//   ....[88]....
        /*020c*/ 	.word	0xffffffff


	//   ....[89]....
        /*0210*/ 	.word	0xffffffff


	//   ....[90]....
        /*0214*/ 	.word	0xffffffff


	//   ....[91]....
        /*0218*/ 	.word	0xffffffff


	//   ....[92]....
        /*021c*/ 	.word	0xffffffff


	//   ....[93]....
        /*0220*/ 	.word	0xffffffff


	//   ....[94]....
        /*0224*/ 	.word	0xffffffff


	//   ....[95]....
        /*0228*/ 	.word	0xffffffff


	//   ....[96]....
        /*022c*/ 	.word	0xffffffff


	//   ....[97]....
        /*0230*/ 	.word	0xffffffff


	//   ....[98]....
        /*0234*/ 	.word	0xffffffff


	//   ....[99]....
        /*0238*/ 	.word	0xffffffff


	//   ....[100]....
        /*023c*/ 	.word	0x050000eb


	//   ....[101]....
        /*0240*/ 	.word	0x050000eb


	//   ....[102]....
        /*0244*/ 	.word	0x050000eb


	//   ....[103]....
        /*0248*/ 	.word	0x050000eb


	//   ....[104]....
        /*024c*/ 	.word	0x050000eb


	//   ....[105]....
        /*0250*/ 	.word	0x050000eb


	//   ....[106]....
        /*0254*/ 	.word	0x050000eb


	//   ....[107]....
        /*0258*/ 	.word	0x050000eb


	//   ....[108]....
        /*025c*/ 	.word	0x050000eb


	//   ....[109]....
        /*0260*/ 	.word	0x050000eb


	//   ....[110]....
        /*0264*/ 	.word	0x050000eb


	//   ....[111]....
        /*0268*/ 	.word	0x050000eb


	//   ....[112]....
        /*026c*/ 	.word	0x050000eb


	//   ....[113]....
        /*0270*/ 	.word	0x050000eb


	//   ....[114]....
        /*0274*/ 	.word	0x050000eb


	//   ....[115]....
        /*0278*/ 	.word	0x050000eb


	//   ....[116]....
        /*027c*/ 	.word	0x050000eb


	//   ....[117]....
        /*0280*/ 	.word	0x050000eb


	//   ....[118]....
        /*0284*/ 	.word	0x050000eb


	//   ....[119]....
        /*0288*/ 	.word	0x050000eb


	//   ....[120]....
        /*028c*/ 	.word	0x050000eb


	//   ....[121]....
        /*0290*/ 	.word	0x050000eb


	//   ....[122]....
        /*0294*/ 	.word	0x050000eb


	//   ....[123]....
        /*0298*/ 	.word	0x050000eb


	//   ....[124]....
        /*029c*/ 	.word	0x050000eb


	//   ....[125]....
        /*02a0*/ 	.word	0x050000eb


	//   ....[126]....
        /*02a4*/ 	.word	0x050000eb


	//   ....[127]....
        /*02a8*/ 	.word	0x050000eb


	//   ....[128]....
        /*02ac*/ 	.word	0x050000eb


	//   ....[129]....
        /*02b0*/ 	.word	0x050000eb


	//   ....[130]....
        /*02b4*/ 	.word	0x050000eb


	//   ....[131]....
        /*02b8*/ 	.word	0x050000eb


	//   ....[132]....
        /*02bc*/ 	.word	0x050000eb


	//   ....[133]....
        /*02c0*/ 	.word	0x050000eb


	//   ....[134]....
        /*02c4*/ 	.word	0x050000eb


	//   ....[135]....
        /*02c8*/ 	.word	0x050000eb


	//   ....[136]....
        /*02cc*/ 	.word	0x050000eb


	//   ....[137]....
        /*02d0*/ 	.word	0x050000eb


	//   ....[138]....
        /*02d4*/ 	.word	0x050000eb


	//   ....[139]....
        /*02d8*/ 	.word	0x050000eb


	//   ....[140]....
        /*02dc*/ 	.word	0x050000eb


	//   ....[141]....
        /*02e0*/ 	.word	0x050000eb


	//   ....[142]....
        /*02e4*/ 	.word	0x050000eb


	//   ....[143]....
        /*02e8*/ 	.word	0x050000eb


	//   ....[144]....
        /*02ec*/ 	.word	0x050000eb


	//   ....[145]....
        /*02f0*/ 	.word	0x050000eb


	//   ....[146]....
        /*02f4*/ 	.word	0x050000eb


	//   ....[147]....
        /*02f8*/ 	.word	0x050000eb


	//   ....[148]....
        /*02fc*/ 	.word	0x050000eb


	//   ....[149]....
        /*0300*/ 	.word	0x050000eb


	//   ....[150]....
        /*0304*/ 	.word	0x050000eb


	//   ....[151]....
        /*0308*/ 	.word	0x050000eb


	//   ....[152]....
        /*030c*/ 	.word	0x050000eb


	//   ....[153]....
        /*0310*/ 	.word	0x050000eb


	//   ....[154]....
        /*0314*/ 	.word	0x050000eb


	//   ....[155]....
        /*0318*/ 	.word	0x050000eb


	//   ....[156]....
        /*031c*/ 	.word	0x050000eb


	//   ....[157]....
        /*0320*/ 	.word	0x050000eb


	//   ....[158]....
        /*0324*/ 	.word	0x050000eb


	//   ....[159]....
        /*0328*/ 	.word	0x050000eb


	//   ....[160]....
        /*032c*/ 	.word	0x050000eb


	//   ....[161]....
        /*0330*/ 	.word	0x050000eb


	//   ....[162]....
        /*0334*/ 	.word	0x050000eb


	//   ....[163]....
        /*0338*/ 	.word	0x050000eb


	//----- nvinfo : EIATTR_COOP_GROUP_INSTR_OFFSETS
	.align		4
.L_1099:
        /*033c*/ 	.byte	0x04, 0x28
        /*033e*/ 	.short	(.L_1101 - .L_1100)


	//   ....[0]....
.L_1100:
        /*0340*/ 	.word	0x000014c0


	//   ....[1]....
        /*0344*/ 	.word	0x00001ab0


	//   ....[2]....
        /*0348*/ 	.word	0x00001f70


	//   ....[3]....
        /*034c*/ 	.word	0x000024c0


	//   ....[4]....
        /*0350*/ 	.word	0x00002c50


	//   ....[5]....
        /*0354*/ 	.word	0x000037f0


	//   ....[6]....
        /*0358*/ 	.word	0x000041c0


	//   ....[7]....
        /*035c*/ 	.word	0x00006650


	//   ....[8]....
        /*0360*/ 	.word	0x00007c80


	//   ....[9]....
        /*0364*/ 	.word	0x00007c90


	//   ....[10]....
        /*0368*/ 	.word	0x00007ca0


	//   ....[11]....
        /*036c*/ 	.word	0x00007cb0


	//   ....[12]....
        /*0370*/ 	.word	0x00007d50


	//   ....[13]....
        /*0374*/ 	.word	0x00007d70


	//   ....[14]....
        /*0378*/ 	.word	0x00007d80


	//   ....[15]....
        /*037c*/ 	.word	0x00007d90


	//   ....[16]....
        /*0380*/ 	.word	0x00007e20


	//   ....[17]....
        /*0384*/ 	.word	0x00007e50


	//   ....[18]....
        /*0388*/ 	.word	0x00007e60


	//   ....[19]....
        /*038c*/ 	.word	0x00007e70


	//   ....[20]....
        /*0390*/ 	.word	0x00007f20


	//   ....[21]....
        /*0394*/ 	.word	0x00007f30


	//   ....[22]....
        /*0398*/ 	.word	0x00007f40


	//   ....[23]....
        /*039c*/ 	.word	0x00007f50


	//   ....[24]....
        /*03a0*/ 	.word	0x00008000


	//   ....[25]....
        /*03a4*/ 	.word	0x00008010


	//   ....[26]....
        /*03a8*/ 	.word	0x00008020


	//   ....[27]....
        /*03ac*/ 	.word	0x00008030


	//   ....[28]....
        /*03b0*/ 	.word	0x00008190


	//   ....[29]....
        /*03b4*/ 	.word	0x000081a0


	//   ....[30]....
        /*03b8*/ 	.word	0x000081b0


	//   ....[31]....
        /*03bc*/ 	.word	0x000081c0


	//   ....[32]....
        /*03c0*/ 	.word	0x000081d0


	//   ....[33]....
        /*03c4*/ 	.word	0x000081e0


	//   ....[34]....
        /*03c8*/ 	.word	0x000081f0


	//   ....[35]....
        /*03cc*/ 	.word	0x00008200


	//   ....[36]....
        /*03d0*/ 	.word	0x00009b50


	//   ....[37]....
        /*03d4*/ 	.word	0x00009b70


	//   ....[38]....
        /*03d8*/ 	.word	0x00009b80


	//   ....[39]....
        /*03dc*/ 	.word	0x00009b90


	//   ....[40]....
        /*03e0*/ 	.word	0x00009ca0


	//   ....[41]....
        /*03e4*/ 	.word	0x00009cb0


	//   ....[42]....
        /*03e8*/ 	.word	0x00009cc0


	//   ....[43]....
        /*03ec*/ 	.word	0x00009cd0


	//   ....[44]....
        /*03f0*/ 	.word	0x00009de0


	//   ....[45]....
        /*03f4*/ 	.word	0x00009df0


	//   ....[46]....
        /*03f8*/ 	.word	0x00009e00


	//   ....[47]....
        /*03fc*/ 	.word	0x00009e10


	//   ....[48]....
        /*0400*/ 	.word	0x00009f20


	//   ....[49]....
        /*0404*/ 	.word	0x00009f30


	//   ....[50]....
        /*0408*/ 	.word	0x00009f40


	//   ....[51]....
        /*040c*/ 	.word	0x00009f50


	//   ....[52]....
        /*0410*/ 	.word	0x0000a060


	//   ....[53]....
        /*0414*/ 	.word	0x0000a070


	//   ....[54]....
        /*0418*/ 	.word	0x0000a080


	//   ....[55]....
        /*041c*/ 	.word	0x0000a090


	//   ....[56]....
        /*0420*/ 	.word	0x0000a1a0


	//   ....[57]....
        /*0424*/ 	.word	0x0000a1b0


	//   ....[58]....
        /*0428*/ 	.word	0x0000a1c0


	//   ....[59]....
        /*042c*/ 	.word	0x0000a1d0


	//   ....[60]....
        /*0430*/ 	.word	0x0000a1e0


	//   ....[61]....
        /*0434*/ 	.word	0x0000a1f0


	//   ....[62]....
        /*0438*/ 	.word	0x0000a250


	//   ....[63]....
        /*043c*/ 	.word	0x0000a280


	//   ....[64]....
        /*0440*/ 	.word	0x0000a2b0


	//   ....[65]....
        /*0444*/ 	.word	0x0000a2c0


	//   ....[66]....
        /*0448*/ 	.word	0x0000a2d0


	//   ....[67]....
        /*044c*/ 	.word	0x0000a2e0


	//   ....[68]....
        /*0450*/ 	.word	0x0000dc30


	//   ....[69]....
        /*0454*/ 	.word	0x0000dc70


	//   ....[70]....
        /*0458*/ 	.word	0x0000dcb0


	//   ....[71]....
        /*045c*/ 	.word	0x0000dcf0


	//   ....[72]....
        /*0460*/ 	.word	0x0000de10


	//   ....[73]....
        /*0464*/ 	.word	0x0000de80


	//   ....[74]....
        /*0468*/ 	.word	0x0000dec0


	//   ....[75]....
        /*046c*/ 	.word	0x0000df00


	//   ....[76]....
        /*0470*/ 	.word	0x0000dfe0


	//   ....[77]....
        /*0474*/ 	.word	0x0000e050


	//   ....[78]....
        /*0478*/ 	.word	0x0000e090


	//   ....[79]....
        /*047c*/ 	.word	0x0000e0d0


	//   ....[80]....
        /*0480*/ 	.word	0x0000e1c0


	//   ....[81]....
        /*0484*/ 	.word	0x0000e1f0


	//   ....[82]....
        /*0488*/ 	.word	0x0000e210


	//   ....[83]....
        /*048c*/ 	.word	0x0000e230


	//   ....[84]....
        /*0490*/ 	.word	0x0000e250


	//   ....[85]....
        /*0494*/ 	.word	0x0000e280


	//   ....[86]....
        /*0498*/ 	.word	0x0000e2a0


	//   ....[87]....
        /*049c*/ 	.word	0x0000e2b0


	//   ....[88]....
        /*04a0*/ 	.word	0x0000ea70


	//   ....[89]....
        /*04a4*/ 	.word	0x0000f2b0


	//   ....[90]....
        /*04a8*/ 	.word	0x0000f770


	//   ....[91]....
        /*04ac*/ 	.word	0x0000f790


	//   ....[92]....
        /*04b0*/ 	.word	0x0000f7c0


	//   ....[93]....
        /*04b4*/ 	.word	0x0000f800


	//   ....[94]....
        /*04b8*/ 	.word	0x0000f820


	//   ....[95]....
        /*04bc*/ 	.word	0x0000fa30


	//   ....[96]....
        /*04c0*/ 	.word	0x0000fa50


	//   ....[97]....
        /*04c4*/ 	.word	0x0000fa80


	//   ....[98]....
        /*04c8*/ 	.word	0x0000fac0


	//   ....[99]....
        /*04cc*/ 	.word	0x0000fae0


	//   ....[100]....
        /*04d0*/ 	.word	0x0000ff70


	//   ....[101]....
        /*04d4*/ 	.word	0x0000ffc0


	//   ....[102]....
        /*04d8*/ 	.word	0x00010010


	//   ....[103]....
        /*04dc*/ 	.word	0x00010060


	//   ....[104]....
        /*04e0*/ 	.word	0x00010150


	//   ....[105]....
        /*04e4*/ 	.word	0x000101a0


	//   ....[106]....
        /*04e8*/ 	.word	0x000101f0


	//   ....[107]....
        /*04ec*/ 	.word	0x00010240


	//   ....[108]....
        /*04f0*/ 	.word	0x00010330


	//   ....[109]....
        /*04f4*/ 	.word	0x00010380


	//   ....[110]....
        /*04f8*/ 	.word	0x000103d0


	//   ....[111]....
        /*04fc*/ 	.word	0x00010420


	//   ....[112]....
        /*0500*/ 	.word	0x00010510


	//   ....[113]....
        /*0504*/ 	.word	0x00010560


	//   ....[114]....
        /*0508*/ 	.word	0x000105b0


	//   ....[115]....
        /*050c*/ 	.word	0x00010600


	//   ....[116]....
        /*0510*/ 	.word	0x000106f0


	//   ....[117]....
        /*0514*/ 	.word	0x00010740


	//   ....[118]....
        /*0518*/ 	.word	0x00010790


	//   ....[119]....
        /*051c*/ 	.word	0x000107e0


	//   ....[120]....
        /*0520*/ 	.word	0x00010870


	//   ....[121]....
        /*0524*/ 	.word	0x00010910


	//   ....[122]....
        /*0528*/ 	.word	0x000109b0


	//   ....[123]....
        /*052c*/ 	.word	0x00010a50


	//   ....[124]....
        /*0530*/ 	.word	0x00010af0


	//   ....[125]....
        /*0534*/ 	.word	0x00010ba0


	//   ....[126]....
        /*0538*/ 	.word	0x00010c00


	//   ....[127]....
        /*053c*/ 	.word	0x00010c50


	//   ....[128]....
        /*0540*/ 	.word	0x00010c80


	//   ....[129]....
        /*0544*/ 	.word	0x00010ce0


	//   ....[130]....
        /*0548*/ 	.word	0x00010d30


	//   ....[131]....
        /*054c*/ 	.word	0x00010d80


	//   ....[132]....
        /*0550*/ 	.word	0x00010e20


	//   ....[133]....
        /*0554*/ 	.word	0x00010e70


	//   ....[134]....
        /*0558*/ 	.word	0x00010ec0


	//   ....[135]....
        /*055c*/ 	.word	0x00010f10


	//   ....[136]....
        /*0560*/ 	.word	0x00010fa0


	//   ....[137]....
        /*0564*/ 	.word	0x00011030


	//   ....[138]....
        /*0568*/ 	.word	0x00011080


	//   ....[139]....
        /*056c*/ 	.word	0x000110d0


	//   ....[140]....
        /*0570*/ 	.word	0x00011170


	//   ....[141]....
        /*0574*/ 	.word	0x00011200


	//   ....[142]....
        /*0578*/ 	.word	0x00011250


	//   ....[143]....
        /*057c*/ 	.word	0x000112a0


	//   ....[144]....
        /*0580*/ 	.word	0x00011340


	//   ....[145]....
        /*0584*/ 	.word	0x000113d0


	//   ....[146]....
        /*0588*/ 	.word	0x00011420


	//   ....[147]....
        /*058c*/ 	.word	0x00011470


	//   ....[148]....
        /*0590*/ 	.word	0x00011510


	//   ....[149]....
        /*0594*/ 	.word	0x000115a0


	//   ....[150]....
        /*0598*/ 	.word	0x000115f0


	//   ....[151]....
        /*059c*/ 	.word	0x00011640


	//   ....[152]....
        /*05a0*/ 	.word	0x000116e0


	//   ....[153]....
        /*05a4*/ 	.word	0x00011780


	//   ....[154]....
        /*05a8*/ 	.word	0x000117d0


	//   ....[155]....
        /*05ac*/ 	.word	0x000118d0


	//   ....[156]....
        /*05b0*/ 	.word	0x00011930


	//   ....[157]....
        /*05b4*/ 	.word	0x00011980


	//   ....[158]....
        /*05b8*/ 	.word	0x000119d0


	//   ....[159]....
        /*05bc*/ 	.word	0x00011a20


	//   ....[160]....
        /*05c0*/ 	.word	0x00011a70


	//   ....[161]....
        /*05c4*/ 	.word	0x00011ac0


	//   ....[162]....
        /*05c8*/ 	.word	0x00011b10


	//   ....[163]....
        /*05cc*/ 	.word	0x00011b60


	//----- nvinfo : EIATTR_VRC_CTA_INIT_COUNT
	.align		4
.L_1101:
        /*05d0*/ 	.byte	0x02, 0x4a
	.zero		1
	.zero		1


	//----- nvinfo : EIATTR_EXIT_INSTR_OFFSETS
	.align		4
        /*05d4*/ 	.byte	0x04, 0x1c
        /*05d6*/ 	.short	(.L_1103 - .L_1102)


	//   ....[0]....
.L_1102:
        /*05d8*/ 	.word	0x0000fc20


	//   ....[1]....
        /*05dc*/ 	.word	0x0000ff10


	//----- nvinfo : EIATTR_MAX_THREADS
	.align		4
.L_1103:
        /*05e0*/ 	.byte	0x04, 0x05
        /*05e2*/ 	.short	(.L_1105 - .L_1104)
.L_1104:
        /*05e4*/ 	.word	0x00000080
        /*05e8*/ 	.word	0x00000001
        /*05ec*/ 	.word	0x00000001


	//----- nvinfo : EIATTR_CRS_STACK_SIZE
	.align		4
.L_1105:
        /*05f0*/ 	.byte	0x04, 0x1e
        /*05f2*/ 	.short	(.L_1107 - .L_1106)
.L_1106:
        /*05f4*/ 	.word	0x00000000


	//----- nvinfo : EIATTR_CBANK_PARAM_SIZE
	.align		4
.L_1107:
        /*05f8*/ 	.byte	0x03, 0x19
        /*05fa*/ 	.short	0x01f0


	//----- nvinfo : EIATTR_PARAM_CBANK
	.align		4
        /*05fc*/ 	.byte	0x04, 0x0a
        /*05fe*/ 	.short	(.L_1109 - .L_1108)
	.align		4
.L_1108:
        /*0600*/ 	.word	index@(.nv.constant0._Z25selective_scan_bwd_kernelI32Selective_Scan_bwd_kernel_traitsILi128ELi16ELb0ELb0ELb1ELb0ELb1EN3c104HalfENS1_7complexIfEEEEv12SSMParamsBwd)
        /*0604*/ 	.short	0x0380
        /*0606*/ 	.short	0x01f0


	//----- nvinfo : EIATTR_SW_WAR
	.align		4
.L_1109:
        /*0608*/ 	.byte	0x04, 0x36
        /*060a*/ 	.short	(.L_1111 - .L_1110)
.L_1110:
        /*060c*/ 	.word	0x00000008
.L_1111:


//--------------------- .nv.info._Z25selective_scan_bwd_kernelI32Selective_Scan_bwd_kernel_traitsILi128ELi16ELb0ELb0ELb1ELb1ELb0EN3c104HalfENS1_7complexIfEEEEv12SSMParamsBwd --------------------------
	.section	.nv.info._Z25selective_scan_bwd_kernelI32Selective_Scan_bwd_kernel_traitsILi128ELi16ELb0ELb0ELb1ELb1ELb0EN3c104HalfENS1_7complexIfEEEEv12SSMParamsBwd,"",@"SHT_CUDA_INFO"
	.sectionflags	@""
	.align	4


	//----- nvinfo : EIATTR_CUDA_API_VERSION
	.align		4
        /*0000*/ 	.byte	0x04, 0x37
        /*0002*/ 	.short	(.L_1113 - .L_1112)
.L_1112:
        /*0004*/ 	.word	0x00000082


	//----- nvinfo : EIATTR_KPARAM_INFO
	.align		4
.L_1113:
        /*0008*/ 	.byte	0x04, 0x17
        /*000a*/ 	.short	(.L_1115 - .L_1114)
.L_1114:
        /*000c*/ 	.word	0x00000000
        /*0010*/ 	.short	0x0000
        /*0012*/ 	.short	0x0000
        /*0014*/ 	.byte	0x00, 0xf0, 0xc1, 0x07


	//----- nvinfo : EIATTR_SPARSE_MMA_MASK
	.align		4
.L_1115:
        /*0018*/ 	.byte	0x03, 0x50
        /*001a*/ 	.short	0x0000


	//----- nvinfo : EIATTR_MAXREG_COUNT
	.align		4
        /*001c*/ 	.byte	0x03, 0x1b
        /*001e*/ 	.short	0x00ff


	//----- nvinfo : EIATTR_NUM_BARRIERS
	.align		4
        /*0020*/ 	.byte	0x02, 0x4c
        /*0022*/ 	.byte	0x01
	.zero		1


	//----- nvinfo : EIATTR_ANNOTATIONS
	.align		4
        /*0024*/ 	.byte	0x04, 0x55
        /*0026*/ 	.short	(.L_1117 - .L_1116)


	//   ....[0]....
.L_1116:
        /*0028*/ 	.word	0x00000001
        /*002c*/ 	.byte	0x10, 0x02, 0x00, 0x00, 0x01, 0x00, 0x00, 0x00, 0x30, 0x02, 0x00, 0x00, 0x01, 0x00, 0x00, 0x00
        /* <DEDUP_REMOVED lines=16> */
        /*013c*/ 	.byte	0x50, 0x05, 0x01, 0x00


	//----- nvinfo : EIATTR_MERCURY_ISA_VERSION
	.align		4
.L_1117:
        /*0140*/ 	.byte	0x03, 0x5f
        /*0142*/ 	.short	0x0101


	//----- nvinfo : EIATTR_INT_WARP_WIDE_INSTR_OFFSETS
	.align		4
        /*0144*/ 	.byte	0x04, 0x31
        /*0146*/ 	.short	(.L_1119 - .L_1118)


	//   ....[0]....
.L_1118:
        /*0148*/ 	.word	0x000094a0


	//   ....[1]....
        /*014c*/ 	.word	0x0000a670


	//----- nvinfo : EIATTR_COOP_GROUP_MASK_REGIDS
	.align		4
.L_1119:
        /*0150*/ 	.byte	0x04, 0x29
        /*0152*/ 	.short	(.L_1121 - .L_1120)


	//   ....[0]....
.L_1120:
        /*0154*/ 	.word	0xffffffff


	//   ....[1]....
        /*0158*/ 	.word	0xffffffff


	//   ....[2]....
        /*015c*/ 	.word	0xffffffff


	//   ....[3]....
        /*0160*/ 	.word	0xffffffff


	//   ....[4]....
        /*0164*/ 	.word	0xffffffff


	//   ....[5]....
        /*0168*/ 	.word	0xffffffff


	//   ....[6]....
        /*016c*/ 	.word	0xffffffff


	//   ....[7]....
        /*0170*/ 	.word	0xffffffff


	//   ....[8]....
        /*0174*/ 	.word	0xffffffff


	//   ....[9]....
        /*0178*/ 	.word	0xffffffff


	//   ....[10]....
        /*017c*/ 	.word	0xffffffff


	//   ....[11]....
        /*0180*/ 	.word	0xffffffff


	//   ....[12]....
        /*0184*/ 	.word	0xffffffff


	//   ....[13]....
        /*0188*/ 	.word	0xffffffff


	//   ....[14]....
        /*018c*/ 	.word	0xffffffff


	//   ....[15]....
        /*0190*/ 	.word	0xffffffff


	//   ....[16]....
        /*0194*/ 	.word	0xffffffff


	//   ....[17]....
        /*0198*/ 	.word	0xffffffff


	//   ....[18]....
        /*019c*/ 	.word	0xffffffff


	//   ....[19]....
        /*01a0*/ 	.word	0xffffffff


	//   ....[20]....
        /*01a4*/ 	.word	0xffffffff


	//   ....[21]....
        /*01a8*/ 	.word	0xffffffff


	//   ....[22]....
        /*01ac*/ 	.word	0xffffffff


	//   ....[23]....
        /*01b0*/ 	.word	0xffffffff


	//   ....[24]....
        /*01b4*/ 	.word	0xffffffff


	//   ....[25]....
        /*01b8*/ 	.word	0xffffffff


	//   ....[26]....
        /*01bc*/ 	.word	0xffffffff


	//   ....[27]....
        /*01c0*/ 	.word	0xffffffff


	//   ....[28]....
        /*01c4*/ 	.word	0xffffffff


	//   ....[29]....
        /*01c8*/ 	.word	0xffffffff


	//   ....[30]....
        /*01cc*/ 	.word	0xffffffff


	//   ....[31]....
        /*01d0*/ 	.word	0xffffffff


	//   ....[32]....
        /*01d4*/ 	.word	0xffffffff


	//   ....[33]....
        /*01d8*/ 	.word	0xffffffff


	//   ....[34]....
        /*01dc*/ 	.word	0xffffffff


	//   ....[35]....
        /*01e0*/ 	.word	0xffffffff


	//   ....[36]....
        /*01e4*/ 	.word	0xffffffff


	//   ....[37]....
        /*01e8*/ 	.word	0xffffffff


	//   ....[38]....
        /*01ec*/ 	.word	0xffffffff


	//   ....[39]....
        /*01f0*/ 	.word	0xffffffff


	//   ....[40]....
        /*01f4*/ 	.word	0xffffffff


	//   ....[41]....
        /*01f8*/ 	.word	0xffffffff


	//   ....[42]....
        /*01fc*/ 	.word	0xffffffff


	//   ....[43]....
        /*0200*/ 	.word	0xffffffff


	//   ....[44]....
        /*0204*/ 	.word	0xffffffff


	//   ....[45]....
        /*0208*/ 	.word	0xffffffff


	//   ....[46]....
        /*020c*/ 	.word	0xffffffff


	//   ....[47]....
        /*0210*/ 	.word	0xffffffff


	//   ....[48]....
        /*0214*/ 	.word	0xffffffff


	//   ....[49]....
        /*0218*/ 	.word	0xffffffff


	//   ....[50]....
        /*021c*/ 	.word	0xffffffff


	//   ....[51]....
        /*0220*/ 	.word	0xffffffff


	//   ....[52]....
        /*0224*/ 	.word	0xffffffff


	//   ....[53]....
        /*0228*/ 	.word	0xffffffff


	//   ....[54]....
        /*022c*/ 	.word	0xffffffff


	//   ....[55]....
        /*0230*/ 	.word	0xffffffff


	//   ....[56]....
        /*0234*/ 	.word	0xffffffff


	//   ....[57]....
        /*0238*/ 	.word	0xffffffff


	//   ....[58]....
        /*023c*/ 	.word	0xffffffff


	//   ....[59]....
        /*0240*/ 	.word	0xffffffff


	//   ....[60]....
        /*0244*/ 	.word	0xffffffff


	//   ....[61]....
        /*0248*/ 	.word	0xffffffff


	//   ....[62]....
        /*024c*/ 	.word	0xffffffff


	//   ....[63]....
        /*0250*/ 	.word	0xffffffff


	//   ....[64]....
        /*0254*/ 	.word	0xffffffff


	//   ....[65]....
        /*0258*/ 	.word	0xffffffff


	//   ....[66]....
        /*025c*/ 	.word	0xffffffff


	//   ....[67]....
        /*0260*/ 	.word	0xffffffff


	//   ....[68]....
        /*0264*/ 	.word	0xffffffff


	//   ....[69]....
        /*0268*/ 	.word	0xffffffff


	//   ....[70]....
        /*026c*/ 	.word	0xffffffff


	//   ....[71]....
        /*0270*/ 	.word	0xffffffff


	//   ....[72]....
        /*0274*/ 	.word	0xffffffff


	//   ....[73]....
        /*0278*/ 	.word	0xffffffff


	//   ....[74]....
        /*027c*/ 	.word	0xffffffff


	//   ....[75]....
        /*0280*/ 	.word	0xffffffff


	//   ....[76]....
        /*0284*/ 	.word	0xffffffff


	//   ....[77]....
        /*0288*/ 	.word	0xffffffff


	//   ....[78]....
        /*028c*/ 	.word	0xffffffff


	//   ....[79]....
        /*0290*/ 	.word	0xffffffff


	//   ....[80]....
        /*0294*/ 	.word	0xffffffff


	//   ....[81]....
        /*0298*/ 	.word	0xffffffff


	//   ....[82]....
        /*029c*/ 	.word	0xffffffff


	//   ....[83]....
        /*02a0*/ 	.word	0xffffffff


	//   ....[84]....
        /*02a4*/ 	.word	0xffffffff


	//   ....[85]....
        /*02a8*/ 	.word	0xffffffff


	//   ....[86]....
        /*02ac*/ 	.word	0xffffffff


	//   ....[87]....
        /*02b0*/ 	.word	0xffffffff


	//   ....[88]....
        /*02b4*/ 	.word	0xffffffff


	//   ....[89]....
        /*02b8*/ 	.word	0xffffffff


	//   ....[90]....
        /*02bc*/ 	.word	0xffffffff


	//   ....[91]....
        /*02c0*/ 	.word	0xffffffff


	//   ....[92]....
        /*02c4*/ 	.word	0xffffffff


	//   ....[93]....
        /*02c8*/ 	.word	0xffffffff


	//   ....[94]....
        /*02cc*/ 	.word	0xffffffff


	//   ....[95]....
        /*02d0*/ 	.word	0xffffffff


	//   ....[96]....
        /*02d4*/ 	.word	0xffffffff


	//   ....[97]....
        /*02d8*/ 	.word	0x050000eb


	//   ....[98]....
        /*02dc*/ 	.word	0x050000eb


	//   ....[99]....
        /*02e0*/ 	.word	0x050000eb


	//   ....[100]....
        /*02e4*/ 	.word	0x050000eb


	//   ....[101]....
        /*02e8*/ 	.word	0x050000eb


	//   ....[102]....
        /*02ec*/ 	.word	0x050000eb


	//   ....[103]....
        /*02f0*/ 	.word	0x050000eb


	//   ....[104]....
        /*02f4*/ 	.word	0x050000eb


	//   ....[105]....
        /*02f8*/ 	.word	0x050000eb


	//   ....[106]....
        /*02fc*/ 	.word	0x050000eb


	//   ....[107]....
        /*0300*/ 	.word	0x050000eb


	//   ....[108]....
        /*0304*/ 	.word	0x050000eb


	//   ....[109]....
        /*0308*/ 	.word	0x050000eb


	//   ....[110]....
        /*030c*/ 	.word	0x050000eb


	//   ....[111]....
        /*0310*/ 	.word	0x050000eb


	//   ....[112]....
        /*0314*/ 	.word	0x050000eb


	//   ....[113]....
        /*0318*/ 	.word	0x050000eb


	//   ....[114]....
        /*031c*/ 	.word	0x050000eb


	//   ....[115]....
        /*0320*/ 	.word	0x050000eb


	//   ....[116]....
        /*0324*/ 	.word	0x050000eb


	//   ....[117]....
        /*0328*/ 	.word	0x050000eb


	//   ....[118]....
        /*032c*/ 	.word	0x050000eb


	//   ....[119]....
        /*0330*/ 	.word	0x050000eb


	//   ....[120]....
        /*0334*/ 	.word	0x050000eb


	//   ....[121]....
        /*0338*/ 	.word	0x050000eb


	//   ....[122]....
        /*033c*/ 	.word	0x050000eb


	//   ....[123]....
        /*0340*/ 	.word	0x050000eb


	//   ....[124]....
        /*0344*/ 	.word	0x050000eb


	//   ....[125]....
        /*0348*/ 	.word	0x050000eb


	//   ....[126]....
        /*034c*/ 	.word	0x050000eb


	//   ....[127]....
        /*0350*/ 	.word	0x050000eb


	//   ....[128]....
        /*0354*/ 	.word	0x050000eb


	//   ....[129]....
        /*0358*/ 	.word	0x050000eb


	//   ....[130]....
        /*035c*/ 	.word	0x050000eb


	//   ....[131]....
        /*0360*/ 	.word	0x050000eb


	//   ....[132]....
        /*0364*/ 	.word	0x050000eb


	//   ....[133]....
        /*0368*/ 	.word	0x050000eb


	//   ....[134]....
        /*036c*/ 	.word	0x050000eb


	//   ....[135]....
        /*0370*/ 	.word	0x050000eb


	//   ....[136]....
        /*0374*/ 	.word	0x050000eb


	//   ....[137]....
        /*0378*/ 	.word	0x050000eb


	//   ....[138]....
        /*037c*/ 	.word	0x050000eb


	//   ....[139]....
        /*0380*/ 	.word	0x050000eb


	//   ....[140]....
        /*0384*/ 	.word	0x050000eb


	//   ....[141]....
        /*0388*/ 	.word	0x050000eb


	//   ....[142]....
        /*038c*/ 	.word	0x050000eb


	//   ....[143]....
        /*0390*/ 	.word	0x050000eb


	//   ....[144]....
        /*0394*/ 	.word	0x050000eb


	//   ....[145]....
        /*0398*/ 	.word	0x050000eb


	//   ....[146]....
        /*039c*/ 	.word	0x050000eb


	//   ....[147]....
        /*03a0*/ 	.word	0x050000eb


	//   ....[148]....
        /*03a4*/ 	.word	0x050000eb


	//   ....[149]....
        /*03a8*/ 	.word	0x050000eb


	//   ....[150]....
        /*03ac*/ 	.word	0x050000eb


	//   ....[151]....
        /*03b0*/ 	.word	0x050000eb


	//   ....[152]....
        /*03b4*/ 	.word	0x050000eb


	//   ....[153]....
        /*03b8*/ 	.word	0x050000eb


	//   ....[154]....
        /*03bc*/ 	.word	0x050000eb


	//   ....[155]....
        /*03c0*/ 	.word	0x050000eb


	//   ....[156]....
        /*03c4*/ 	.word	0x050000eb


	//   ....[157]....
        /*03c8*/ 	.word	0x050000eb


	//   ....[158]....
        /*03cc*/ 	.word	0x050000eb


	//   ....[159]....
        /*03d0*/ 	.word	0x050000eb


	//   ....[160]....
        /*03d4*/ 	.word	0x050000eb


	//----- nvinfo : EIATTR_COOP_GROUP_INSTR_OFFSETS
	.align		4
.L_1121:
        /*03d8*/ 	.byte	0x04, 0x28
        /*03da*/ 	.short	(.L_1123 - .L_1122)


	//   ....[0]....
.L_1122:
        /*03dc*/ 	.word	0x00001440


	//   ....[1]....
        /*03e0*/ 	.word	0x00001a00


	//   ....[2]....
        /*03e4*/ 	.word	0x00002150


	//   ....[3]....
        /*03e8*/ 	.word	0x000064b0


	//   ....[4]....
        /*03ec*/ 	.word	0x00007cd0


	//   ....[5]....
        /*03f0*/ 	.word	0x00007ce0


	//   ....[6]....
        /*03f4*/ 	.word	0x00007cf0


	//   ....[7]....
        /*03f8*/ 	.word	0x00007d00


	//   ....[8]....
        /*03fc*/ 	.word	0x00007da0


	//   ....[9]....
        /*0400*/ 	.word	0x00007dc0


	//   ....[10]....
        /*0404*/ 	.word	0x00007dd0


	//   ....[11]....
        /*0408*/ 	.word	0x00007de0


	//   ....[12]....
        /*040c*/ 	.word	0x00007e70


	//   ....[13]....
        /*0410*/ 	.word	0x00007ea0


	//   ....[14]....
        /*0414*/ 	.word	0x00007eb0


	//   ....[15]....
        /*0418*/ 	.word	0x00007ec0


	//   ....[16]....
        /*041c*/ 	.word	0x00007f70


	//   ....[17]....
        /*0420*/ 	.word	0x00007f80


	//   ....[18]....
        /*0424*/ 	.word	0x00007f90


	//   ....[19]....
        /*0428*/ 	.word	0x00007fa0


	//   ....[20]....
        /*042c*/ 	.word	0x00008050


	//   ....[21]....
        /*0430*/ 	.word	0x00008060


	//   ....[22]....
        /*0434*/ 	.word	0x00008070


	//   ....[23]....
        /*0438*/ 	.word	0x00008080


	//   ....[24]....
        /*043c*/ 	.word	0x000081e0


	//   ....[25]....
        /*0440*/ 	.word	0x000081f0


	//   ....[26]....
        /*0444*/ 	.word	0x00008200


	//   ....[27]....
        /*0448*/ 	.word	0x00008210


	//   ....[28]....
        /*044c*/ 	.word	0x00008220


	//   ....[29]....
        /*0450*/ 	.word	0x00008230


	//   ....[30]....
        /*0454*/ 	.word	0x00008240


	//   ....[31]....
        /*0458*/ 	.word	0x00008250


	//   ....[32]....
        /*045c*/ 	.word	0x00009a20


	//   ....[33]....
        /*0460*/ 	.word	0x00009a50


	//   ....[34]....
        /*0464*/ 	.word	0x00009a60


	//   ....[35]....
        /*0468*/ 	.word	0x00009a70


	//   ....[36]....
        /*046c*/ 	.word	0x00009b90


	//   ....[37]....
        /*0470*/ 	.word	0x00009ba0


	//   ....[38]....
        /*0474*/ 	.word	0x00009bb0


	//   ....[39]....
        /*0478*/ 	.word	0x00009bc0


	//   ....[40]....
        /*047c*/ 	.word	0x00009ce0


	//   ....[41]....
        /*0480*/ 	.word	0x00009cf0


	//   ....[42]....
        /*0484*/ 	.word	0x00009d00


	//   ....[43]....
        /*0488*/ 	.word	0x00009d10


	//   ....[44]....
        /*048c*/ 	.word	0x00009e30


	//   ....[45]....
        /*0490*/ 	.word	0x00009e40


	//   ....[46]....
        /*0494*/ 	.word	0x00009e50


	//   ....[47]....
        /*0498*/ 	.word	0x00009e60


	//   ....[48]....
        /*049c*/ 	.word	0x00009f80


	//   ....[49]....
        /*04a0*/ 	.word	0x00009f90


	//   ....[50]....
        /*04a4*/ 	.word	0x00009fa0


	//   ....[51]....
        /*04a8*/ 	.word	0x00009fb0


	//   ....[52]....
        /*04ac*/ 	.word	0x0000a0d0


	//   ....[53]....
        /*04b0*/ 	.word	0x0000a0e0


	//   ....[54]....
        /*04b4*/ 	.word	0x0000a0f0


	//   ....[55]....
        /*04b8*/ 	.word	0x0000a100


	//   ....[56]....
        /*04bc*/ 	.word	0x0000a110


	//   ....[57]....
        /*04c0*/ 	.word	0x0000a120


	//   ....[58]....
        /*04c4*/ 	.word	0x0000a160


	//   ....[59]....
        /*04c8*/ 	.word	0x0000a190


	//   ....[60]....
        /*04cc*/ 	.word	0x0000a1d0


	//   ....[61]....
        /*04d0*/ 	.word	0x0000a1f0


	//   ....[62]....
        /*04d4*/ 	.word	0x0000a210


	//   ....[63]....
        /*04d8*/ 	.word	0x0000a220


	//   ....[64]....
        /*04dc*/ 	.word	0x0000d9e0


	//   ....[65]....
        /*04e0*/ 	.word	0x0000da20


	//   ....[66]....
        /*04e4*/ 	.word	0x0000da60


	//   ....[67]....
        /*04e8*/ 	.word	0x0000daa0


	//   ....[68]....
        /*04ec*/ 	.word	0x0000dbb0


	//   ....[69]....
        /*04f0*/ 	.word	0x0000dbf0


	//   ....[70]....
        /*04f4*/ 	.word	0x0000dc30


	//   ....[71]....
        /*04f8*/ 	.word	0x0000dc70


	//   ....[72]....
        /*04fc*/ 	.word	0x0000ddc0


	//   ....[73]....
        /*0500*/ 	.word	0x0000de00


	//   ....[74]....
        /*0504*/ 	.word	0x0000de40


	//   ....[75]....
        /*0508*/ 	.word	0x0000de80


	//   ....[76]....
        /*050c*/ 	.word	0x0000df80


	//   ....[77]....
        /*0510*/ 	.word	0x0000dfa0


	//   ....[78]....
        /*0514*/ 	.word	0x0000dfc0


	//   ....[79]....
        /*0518*/ 	.word	0x0000dfe0


	//   ....[80]....
        /*051c*/ 	.word	0x0000e020


	//   ....[81]....
        /*0520*/ 	.word	0x0000e040


	//   ....[82]....
        /*0524*/ 	.word	0x0000e050


	//   ....[83]....
        /*0528*/ 	.word	0x0000e060


	//   ....[84]....
        /*052c*/ 	.word	0x0000eb30


	//   ....[85]....
        /*0530*/ 	.word	0x0000f3d0


	//   ....[86]....
        /*0534*/ 	.word	0x0000fc90


	//   ....[87]....
        /*0538*/ 	.word	0x00010320


	//   ....[88]....
        /*053c*/ 	.word	0x00010340


	//   ....[89]....
        /*0540*/ 	.word	0x00010370


	//   ....[90]....
        /*0544*/ 	.word	0x000103b0


	//   ....[91]....
        /*0548*/ 	.word	0x000103d0


	//   ....[92]....
        /*054c*/ 	.word	0x000105e0


	//   ....[93]....
        /*0550*/ 	.word	0x00010600


	//   ....[94]....
        /*0554*/ 	.word	0x00010630


	//   ....[95]....
        /*0558*/ 	.word	0x00010670


	//   ....[96]....
        /*055c*/ 	.word	0x00010690


	//   ....[97]....
        /*0560*/ 	.word	0x00010b20


	//   ....[98]....
        /*0564*/ 	.word	0x00010b70


	//   ....[99]....
        /*0568*/ 	.word	0x00010bc0


	//   ....[100]....
        /*056c*/ 	.word	0x00010c10


	//   ....[101]....
        /*0570*/ 	.word	0x00010d00


	//   ....[102]....
        /*0574*/ 	.word	0x00010d50


	//   ....[103]....
        /*0578*/ 	.word	0x00010da0


	//   ....[104]....
        /*057c*/ 	.word	0x00010df0


	//   ....[105]....
        /*0580*/ 	.word	0x00010ee0


	//   ....[106]....
        /*0584*/ 	.word	0x00010f30


	//   ....[107]....
        /*0588*/ 	.word	0x00010f80


	//   ....[108]....
        /*058c*/ 	.word	0x00010fd0


	//   ....[109]....
        /*0590*/ 	.word	0x000110c0


	//   ....[110]....
        /*0594*/ 	.word	0x00011110


	//   ....[111]....
        /*0598*/ 	.word	0x00011160


	//   ....[112]....
        /*059c*/ 	.word	0x000111b0


	//   ....[113]....
        /*05a0*/ 	.word	0x000112a0


	//   ....[114]....
        /*05a4*/ 	.word	0x000112f0


	//   ....[115]....
        /*05a8*/ 	.word	0x00011340


	//   ....[116]....
        /*05ac*/ 	.word	0x00011390


	//   ....[117]....
        /*05b0*/ 	.word	0x00011420


	//   ....[118]....
        /*05b4*/ 	.word	0x000114c0


	//   ....[119]....
        /*05b8*/ 	.word	0x00011560


	//   ....[120]....
        /*05bc*/ 	.word	0x00011600


	//   ....[121]....
        /*05c0*/ 	.word	0x000116a0


	//   ....[122]....
        /*05c4*/ 	.word	0x00011750


	//   ....[123]....
        /*05c8*/ 	.word	0x000117b0


	//   ....[124]....
        /*05cc*/ 	.word	0x00011800


	//   ....[125]....
        /*05d0*/ 	.word	0x00011830


	//   ....[126]....
        /*05d4*/ 	.word	0x00011890


	//   ....[127]....
        /*05d8*/ 	.word	0x000118e0


	//   ....[128]....
        /*05dc*/ 	.word	0x00011930


	//   ....[129]....
        /*05e0*/ 	.word	0x000119e0


	//   ....[130]....
        /*05e4*/ 	.word	0x00011a30


	//   ....[131]....
        /*05e8*/ 	.word	0x00011a80


	//   ....[132]....
        /*05ec*/ 	.word	0x00011ad0


	//   ....[133]....
        /*05f0*/ 	.word	0x00011b60


	//   ....[134]....
        /*05f4*/ 	.word	0x00011bf0


	//   ....[135]....
        /*05f8*/ 	.word	0x00011c40


	//   ....[136]....
        /*05fc*/ 	.word	0x00011c90


	//   ....[137]....
        /*0600*/ 	.word	0x00011d30


	//   ....[138]....
        /*0604*/ 	.word	0x00011dc0


	//   ....[139]....
        /*0608*/ 	.word	0x00011e10


	//   ....[140]....
        /*060c*/ 	.word	0x00011e60


	//   ....[141]....
        /*0610*/ 	.word	0x00011f00


	//   ....[142]....
        /*0614*/ 	.word	0x00011f90


	//   ....[143]....
        /*0618*/ 	.word	0x00011fe0


	//   ....[144]....
        /*061c*/ 	.word	0x00012030


	//   ....[145]....
        /*0620*/ 	.word	0x000120d0


	//   ....[146]....
        /*0624*/ 	.word	0x00012160


	//   ....[147]....
        /*0628*/ 	.word	0x000121b0


	//   ....[148]....
        /*062c*/ 	.word	0x00012200


	//   ....[149]....
        /*0630*/ 	.word	0x000122a0


	//   ....[150]....
        /*0634*/ 	.word	0x00012350


	//   ....[151]....
        /*0638*/ 	.word	0x000123a0


	//   ....[152]....
        /*063c*/ 	.word	0x000124a0


	//   ....[153]....
        /*0640*/ 	.word	0x00012500


	//   ....[154]....
        /*0644*/ 	.word	0x00012550


	//   ....[155]....
        /*0648*/ 	.word	0x000125a0


	//   ....[156]....
        /*064c*/ 	.word	0x000125f0


	//   ....[157]....
        /*0650*/ 	.word	0x00012640


	//   ....[158]....
        /*0654*/ 	.word	0x00012690


	//   ....[159]....
        /*0658*/ 	.word	0x000126e0


	//   ....[160]....
        /*065c*/ 	.word	0x00012730


	//----- nvinfo : EIATTR_VRC_CTA_INIT_COUNT
	.align		4
.L_1123:
        /*0660*/ 	.byte	0x02, 0x4a
	.zero		1
	.zero		1


	//----- nvinfo : EIATTR_EXIT_INSTR_OFFSETS
	.align		4
        /*0664*/ 	.byte	0x04, 0x1c
        /*0666*/ 	.short	(.L_1125 - .L_1124)


	//   ....[0]....
.L_1124:
        /*0668*/ 	.word	0x000107d0


	//   ....[1]....
        /*066c*/ 	.word	0x00010ac0


	//----- nvinfo : EIATTR_MAX_THREADS
	.align		4
.L_1125:
        /*0670*/ 	.byte	0x04, 0x05
        /*0672*/ 	.short	(.L_1127 - .L_1126)
.L_1126:
        /*0674*/ 	.word	0x00000080
        /*0678*/ 	.word	0x00000001
        /*067c*/ 	.word	0x00000001


	//----- nvinfo : EIATTR_CRS_STACK_SIZE
	.align		4
.L_1127:
        /*0680*/ 	.byte	0x04, 0x1e
        /*0682*/ 	.short	(.L_1129 - .L_1128)
.L_1128:
        /*0684*/ 	.word	0x00000000


	//----- nvinfo : EIATTR_CBANK_PARAM_SIZE
	.align		4
.L_1129:
        /*0688*/ 	.byte	0x03, 0x19
        /*068a*/ 	.short	0x01f0


	//----- nvinfo : EIATTR_PARAM_CBANK
	.align		4
        /*068c*/ 	.byte	0x04, 0x0a
        /*068e*/ 	.short	(.L_1131 - .L_1130)
	.align		4
.L_1130:
        /*0690*/ 	.word	index@(.nv.constant0._Z25selective_scan_bwd_kernelI32Selective_Scan_bwd_kernel_traitsILi128ELi16ELb0ELb0ELb1ELb1ELb0EN3c104HalfENS1_7complexIfEEEEv12SSMParamsBwd)
        /*0694*/ 	.short	0x0380
        /*0696*/ 	.short	0x01f0


	//----- nvinfo : EIATTR_SW_WAR
	.align		4
.L_1131:
        /*0698*/ 	.byte	0x04, 0x36
        /*069a*/ 	.short	(.L_1133 - .L_1132)
.L_1132:
        /*069c*/ 	.word	0x00000008
.L_1133:


//--------------------- .nv.info._Z25selective_scan_bwd_kernelI32Selective_Scan_bwd_kernel_traitsILi128ELi16ELb0ELb0ELb1ELb1ELb1EN3c104HalfENS1_7complexIfEEEEv12SSMParamsBwd --------------------------
	.section	.nv.info._Z25selective_scan_bwd_kernelI32Selective_Scan_bwd_kernel_traitsILi128ELi16ELb0ELb0ELb1ELb1ELb1EN3c104HalfENS1_7complexIfEEEEv12SSMParamsBwd,"",@"SHT_CUDA_INFO"
	.sectionflags	@""
	.align	4


	//----- nvinfo : EIATTR_CUDA_API_VERSION
	.align		4
        /*0000*/ 	.byte	0x04, 0x37
        /*0002*/ 	.short	(.L_1135 - .L_1134)
.L_1134:
        /*0004*/ 	.word	0x00000082


	//----- nvinfo : EIATTR_KPARAM_INFO
	.align		4
.L_1135:
        /*0008*/ 	.byte	0x04, 0x17
        /*000a*/ 	.short	(.L_1137 - .L_1136)
.L_1136:
        /*000c*/ 	.word	0x00000000
        /*0010*/ 	.short	0x0000
        /*0012*/ 	.short	0x0000
        /*0014*/ 	.byte	0x00, 0xf0, 0xc1, 0x07


	//----- nvinfo : EIATTR_SPARSE_MMA_MASK
	.align		4
.L_1137:
        /*0018*/ 	.byte	0x03, 0x50
        /*001a*/ 	.short	0x0000


	//----- nvinfo : EIATTR_MAXREG_COUNT
	.align		4
        /*001c*/ 	.byte	0x03, 0x1b
        /*001e*/ 	.short	0x00ff


	//----- nvinfo : EIATTR_NUM_BARRIERS
	.align		4
        /*0020*/ 	.byte	0x02, 0x4c
        /*0022*/ 	.byte	0x01
	.zero		1


	//----- nvinfo : EIATTR_ANNOTATIONS
	.align		4
        /*0024*/ 	.byte	0x04, 0x55
        /*0026*/ 	.short	(.L_1139 - .L_1138)


	//   ....[0]....
.L_1138:
        /* <DEDUP_REMOVED lines=18> */


	//----- nvinfo : EIATTR_MERCURY_ISA_VERSION
	.align		4
.L_1139:
        /*0130*/ 	.byte	0x03, 0x5f
        /*0132*/ 	.short	0x0101


	//----- nvinfo : EIATTR_INT_WARP_WIDE_INSTR_OFFSETS
	.align		4
        /*0134*/ 	.byte	0x04, 0x31
        /*0136*/ 	.short	(.L_1141 - .L_1140)


	//   ....[0]....
.L_1140:
        /*0138*/ 	.word	0x0000bc80


	//   ....[1]....
        /*013c*/ 	.word	0x0000cfa0


	//----- nvinfo : EIATTR_COOP_GROUP_MASK_REGIDS
	.align		4
.L_1141:
        /*0140*/ 	.byte	0x04, 0x29
        /*0142*/ 	.short	(.L_1143 - .L_1142)


	//   ....[0]....
.L_1142:
        /*0144*/ 	.word	0xffffffff


	//   ....[1]....
        /*0148*/ 	.word	0xffffffff


	//   ....[2]....
        /*014c*/ 	.word	0xffffffff


	//   ....[3]....
        /*0150*/ 	.word	0xffffffff


	//   ....[4]....
        /*0154*/ 	.word	0xffffffff


	//   ....[5]....
        /*0158*/ 	.word	0xffffffff


	//   ....[6]....
        /*015c*/ 	.word	0xffffffff


	//   ....[7]....
        /*0160*/ 	.word	0xffffffff


	//   ....[8]....
        /*0164*/ 	.word	0xffffffff


	//   ....[9]....
        /*0168*/ 	.word	0xffffffff


	//   ....[10]....
        /*016c*/ 	.word	0xffffffff


	//   ....[11]....
        /*0170*/ 	.word	0xffffffff


	//   ....[12]....
        /*0174*/ 	.word	0xffffffff


	//   ....[13]....
        /*0178*/ 	.word	0xffffffff


	//   ....[14]....
        /*017c*/ 	.word	0xffffffff


	//   ....[15]....
        /*0180*/ 	.word	0xffffffff


	//   ....[16]....
        /*0184*/ 	.word	0xffffffff


	//   ....[17]....
        /*0188*/ 	.word	0xffffffff


	//   ....[18]....
        /*018c*/ 	.word	0xffffffff


	//   ....[19]....
        /*0190*/ 	.word	0xffffffff


	//   ....[20]....
        /*0194*/ 	.word	0xffffffff


	//   ....[21]....
        /*0198*/ 	.word	0xffffffff


	//   ....[22]....
        /*019c*/ 	.word	0xffffffff


	//   ....[23]....
        /*01a0*/ 	.word	0xffffffff


	//   ....[24]....
        /*01a4*/ 	.word	0xffffffff


	//   ....[25]....
        /*01a8*/ 	.word	0xffffffff


	//   ....[26]....
        /*01ac*/ 	.word	0xffffffff


	//   ....[27]....
        /*01b0*/ 	.word	0xffffffff


	//   ....[28]....
        /*01b4*/ 	.word	0xffffffff


	//   ....[29]....
        /*01b8*/ 	.word	0xffffffff


	//   ....[30]....
        /*01bc*/ 	.word	0xffffffff


	//   ....[31]....
        /*01c0*/ 	.word	0xffffffff


	//   ....[32]....
        /*01c4*/ 	.word	0xffffffff


	//   ....[33]....
        /*01c8*/ 	.word	0xffffffff


	//   ....[34]....
        /*01cc*/ 	.word	0xffffffff


	//   ....[35]....
        /*01d0*/ 	.word	0xffffffff


	//   ....[36]....
        /*01d4*/ 	.word	0xffffffff


	//   ....[37]....
        /*01d8*/ 	.word	0xffffffff


	//   ....[38]....
        /*01dc*/ 	.word	0xffffffff


	//   ....[39]....
        /*01e0*/ 	.word	0xffffffff


	//   ....[40]....
        /*01e4*/ 	.word	0xffffffff


	//   ....[41]....
        /*01e8*/ 	.word	0xffffffff


	//   ....[42]....
        /*01ec*/ 	.word	0xffffffff


	//   ....[43]....
        /*01f0*/ 	.word	0xffffffff


	//   ....[44]....
        /*01f4*/ 	.word	0xffffffff


	//   ....[45]....
        /*01f8*/ 	.word	0xffffffff


	//   ....[46]....
        /*01fc*/ 	.word	0xffffffff


	//   ....[47]....
        /*0200*/ 	.word	0xffffffff


	//   ....[48]....
        /*0204*/ 	.word	0xffffffff


	//   ....[49]....
        /*0208*/ 	.word	0xffffffff


	//   ....[50]....
        /*020c*/ 	.word	0xffffffff


	//   ....[51]....
        /*0210*/ 	.word	0xffffffff


	//   ....[52]....
        /*0214*/ 	.word	0xffffffff


	//   ....[53]....
        /*0218*/ 	.word	0xffffffff


	//   ....[54]....
        /*021c*/ 	.word	0xffffffff


	//   ....[55]....
        /*0220*/ 	.word	0xffffffff


	//   ....[56]....
        /*0224*/ 	.word	0xffffffff


	//   ....[57]....
        /*0228*/ 	.word	0xffffffff


	//   ....[58]....
        /*022c*/ 	.word	0xffffffff


	//   ....[59]....
        /*0230*/ 	.word	0xffffffff


	//   ....[60]....
        /*0234*/ 	.word	0xffffffff


	//   ....[61]....
        /*0238*/ 	.word	0xffffffff


	//   ....[62]....
        /*023c*/ 	.word	0xffffffff


	//   ....[63]....
        /*0240*/ 	.word	0xffffffff


	//   ....[64]....
        /*0244*/ 	.word	0xffffffff


	//   ....[65]....
        /*0248*/ 	.word	0xffffffff


	//   ....[66]....
        /*024c*/ 	.word	0xffffffff


	//   ....[67]....
        /*0250*/ 	.word	0xffffffff


	//   ....[68]....
        /*0254*/ 	.word	0xffffffff


	//   ....[69]....
        /*0258*/ 	.word	0xffffffff


	//   ....[70]....
        /*025c*/ 	.word	0xffffffff


	//   ....[71]....
        /*0260*/ 	.word	0xffffffff


	//   ....[72]....
        /*0264*/ 	.word	0xffffffff


	//   ....[73]....
        /*0268*/ 	.word	0xffffffff


	//   ....[74]....
        /*026c*/ 	.word	0xffffffff


	//   ....[75]....
        /*0270*/ 	.word	0xffffffff


	//   ....[76]....
        /*0274*/ 	.word	0xffffffff


	//   ....[77]....
        /*0278*/ 	.word	0xffffffff


	//   ....[78]....
        /*027c*/ 	.word	0xffffffff


	//   ....[79]....
        /*0280*/ 	.word	0xffffffff


	//   ....[80]....
        /*0284*/ 	.word	0xffffffff


	//   ....[81]....
        /*0288*/ 	.word	0xffffffff


	//   ....[82]....
        /*028c*/ 	.word	0xffffffff


	//   ....[83]....
        /*0290*/ 	.word	0xffffffff


	//   ....[84]....
        /*0294*/ 	.word	0xffffffff


	//   ....[85]....
        /*0298*/ 	.word	0xffffffff


	//   ....[86]....
        /*029c*/ 	.word	0xffffffff


	//   ....[87]....
        /*02a0*/ 	.word	0xffffffff


	//   ....[88]....
        /*02a4*/ 	.word	0xffffffff


	//   ....[89]....
        /*02a8*/ 	.word	0xffffffff


	//   ....[90]....
        /*02ac*/ 	.word	0xffffffff


	//   ....[91]....
        /*02b0*/ 	.word	0xffffffff


	//   ....[92]....
        /*02b4*/ 	.word	0xffffffff


	//   ....[93]....
        /*02b8*/ 	.word	0xffffffff


	//   ....[94]....
        /*02bc*/ 	.word	0xffffffff


	//   ....[95]....
        /*02c0*/ 	.word	0xffffffff


	//   ....[96]....
        /*02c4*/ 	.word	0xffffffff


	//   ....[97]....
        /*02c8*/ 	.word	0xffffffff


	//   ....[98]....
        /*02cc*/ 	.word	0xffffffff


	//   ....[99]....
        /*02d0*/ 	.word	0xffffffff


	//   ....[100]....
        /*02d4*/ 	.word	0xffffffff


	//   ....[101]....
        /*02d8*/ 	.word	0x050000eb


	//   ....[102]....
        /*02dc*/ 	.word	0x050000eb


	//   ....[103]....
        /*02e0*/ 	.word	0x050000eb


	//   ....[104]....
        /*02e4*/ 	.word	0x050000eb


	//   ....[105]....
        /*02e8*/ 	.word	0x050000eb


	//   ....[106]....
        /*02ec*/ 	.word	0x050000eb


	//   ....[107]....
        /*02f0*/ 	.word	0x050000eb


	//   ....[108]....
        /*02f4*/ 	.word	0x050000eb


	//   ....[109]....
        /*02f8*/ 	.word	0x050000eb


	//   ....[110]....
        /*02fc*/ 	.word	0x050000eb


	//   ....[111]....
        /*0300*/ 	.word	0x050000eb


	//   ....[112]....
        /*0304*/ 	.word	0x050000eb


	//   ....[113]....
        /*0308*/ 	.word	0x050000eb


	//   ....[114]....
        /*030c*/ 	.word	0x050000eb


	//   ....[115]....
        /*0310*/ 	.word	0x050000eb


	//   ....[116]....
        /*0314*/ 	.word	0x050000eb


	//   ....[117]....
        /*0318*/ 	.word	0x050000eb


	//   ....[118]....
        /*031c*/ 	.word	0x050000eb


	//   ....[119]....
        /*0320*/ 	.word	0x050000eb


	//   ....[120]....
        /*0324*/ 	.word	0x050000eb


	//   ....[121]....
        /*0328*/ 	.word	0x050000eb


	//   ....[122]....
        /*032c*/ 	.word	0x050000eb


	//   ....[123]....
        /*0330*/ 	.word	0x050000eb


	//   ....[124]....
        /*0334*/ 	.word	0x050000eb


	//   ....[125]....
        /*0338*/ 	.word	0x050000eb


	//   ....[126]....
        /*033c*/ 	.word	0x050000eb


	//   ....[127]....
        /*0340*/ 	.word	0x050000eb


	//   ....[128]....
        /*0344*/ 	.word	0x050000eb


	//   ....[129]....
        /*0348*/ 	.word	0x050000eb


	//   ....[130]....
        /*034c*/ 	.word	0x050000eb


	//   ....[131]....
        /*0350*/ 	.word	0x050000eb


	//   ....[132]....
        /*0354*/ 	.word	0x050000eb


	//   ....[133]....
        /*0358*/ 	.word	0x050000eb


	//   ....[134]....
        /*035c*/ 	.word	0x050000eb


	//   ....[135]....
        /*0360*/ 	.word	0x050000eb


	//   ....[136]....
        /*0364*/ 	.word	0x050000eb


	//   ....[137]....
        /*0368*/ 	.word	0x050000eb


	//   ....[138]....
        /*036c*/ 	.word	0x050000eb


	//   ....[139]....
        /*0370*/ 	.word	0x050000eb


	//   ....[140]....
        /*0374*/ 	.word	0x050000eb


	//   ....[141]....
        /*0378*/ 	.word	0x050000eb


	//   ....[142]....
        /*037c*/ 	.word	0x050000eb


	//   ....[143]....
        /*0380*/ 	.word	0x050000eb


	//   ....[144]....
        /*0384*/ 	.word	0x050000eb


	//   ....[145]....
        /*0388*/ 	.word	0x050000eb


	//   ....[146]....
        /*038c*/ 	.word	0x050000eb


	//   ....[147]....
        /*0390*/ 	.word	0x050000eb


	//   ....[148]....
        /*0394*/ 	.word	0x050000eb


	//   ....[149]....
        /*0398*/ 	.word	0x050000eb


	//   ....[150]....
        /*039c*/ 	.word	0x050000eb


	//   ....[151]....
        /*03a0*/ 	.word	0x050000eb


	//   ....[152]....
        /*03a4*/ 	.word	0x050000eb


	//   ....[153]....
        /*03a8*/ 	.word	0x050000eb


	//   ....[154]....
        /*03ac*/ 	.word	0x050000eb


	//   ....[155]....
        /*03b0*/ 	.word	0x050000eb


	//   ....[156]....
        /*03b4*/ 	.word	0x050000eb


	//   ....[157]....
        /*03b8*/ 	.word	0x050000eb


	//   ....[158]....
        /*03bc*/ 	.word	0x050000eb


	//   ....[159]....
        /*03c0*/ 	.word	0x050000eb


	//   ....[160]....
        /*03c4*/ 	.word	0x050000eb


	//   ....[161]....
        /*03c8*/ 	.word	0x050000eb


	//   ....[162]....
        /*03cc*/ 	.word	0x050000eb


	//   ....[163]....
        /*03d0*/ 	.word	0x050000eb


	//   ....[164]....
        /*03d4*/ 	.word	0x050000eb


	//----- nvinfo : EIATTR_COOP_GROUP_INSTR_OFFSETS
	.align		4
.L_1143:
        /*03d8*/ 	.byte	0x04, 0x28
        /*03da*/ 	.short	(.L_1145 - .L_1144)


	//   ....[0]....
.L_1144:
        /*03dc*/ 	.word	0x00001440


	//   ....[1]....
        /*03e0*/ 	.word	0x00001a50


	//   ....[2]....
        /*03e4*/ 	.word	0x00002180


	//   ....[3]....
        /*03e8*/ 	.word	0x00004cb0


	//   ....[4]....
        /*03ec*/ 	.word	0x00005330


	//   ....[5]....
        /*03f0*/ 	.word	0x00006030


	//   ....[6]....
        /*03f4*/ 	.word	0x000069d0


	//   ....[7]....
        /*03f8*/ 	.word	0x00008a40


	//   ....[8]....
        /*03fc*/ 	.word	0x0000a4b0


	//   ....[9]....
        /*0400*/ 	.word	0x0000a4c0


	//   ....[10]....
        /*0404*/ 	.word	0x0000a4d0


	//   ....[11]....
        /*0408*/ 	.word	0x0000a4e0


	//   ....[12]....
        /*040c*/ 	.word	0x0000a570


	//   ....[13]....
        /*0410*/ 	.word	0x0000a5a0


	//   ....[14]....
        /*0414*/ 	.word	0x0000a5b0


	//   ....[15]....
        /*0418*/ 	.word	0x0000a5c0


	//   ....[16]....
        /*041c*/ 	.word	0x0000a660


	//   ....[17]....
        /*0420*/ 	.word	0x0000a680


	//   ....[18]....
        /*0424*/ 	.word	0x0000a690


	//   ....[19]....
        /*0428*/ 	.word	0x0000a6a0


	//   ....[20]....
        /*042c*/ 	.word	0x0000a750


	//   ....[21]....
        /*0430*/ 	.word	0x0000a760


	//   ....[22]....
        /*0434*/ 	.word	0x0000a770


	//   ....[23]....
        /*0438*/ 	.word	0x0000a780


	//   ....[24]....
        /*043c*/ 	.word	0x0000a830


	//   ....[25]....
        /*0440*/ 	.word	0x0000a840


	//   ....[26]....
        /*0444*/ 	.word	0x0000a850


	//   ....[27]....
        /*0448*/ 	.word	0x0000a860


	//   ....[28]....
        /*044c*/ 	.word	0x0000a9c0


	//   ....[29]....
        /*0450*/ 	.word	0x0000a9d0


	//   ....[30]....
        /*0454*/ 	.word	0x0000a9e0


	//   ....[31]....
        /*0458*/ 	.word	0x0000a9f0


	//   ....[32]....
        /*045c*/ 	.word	0x0000aa00


	//   ....[33]....
        /*0460*/ 	.word	0x0000aa10


	//   ....[34]....
        /*0464*/ 	.word	0x0000aa20


	//   ....[35]....
        /*0468*/ 	.word	0x0000aa30


	//   ....[36]....
        /*046c*/ 	.word	0x0000c200


	//   ....[37]....
        /*0470*/ 	.word	0x0000c230


	//   ....[38]....
        /*0474*/ 	.word	0x0000c240


	//   ....[39]....
        /*0478*/ 	.word	0x0000c250


	//   ....[40]....
        /*047c*/ 	.word	0x0000c370


	//   ....[41]....
        /*0480*/ 	.word	0x0000c380


	//   ....[42]....
        /*0484*/ 	.word	0x0000c390


	//   ....[43]....
        /*0488*/ 	.word	0x0000c3a0


	//   ....[44]....
        /*048c*/ 	.word	0x0000c4c0


	//   ....[45]....
        /*0490*/ 	.word	0x0000c4d0


	//   ....[46]....
        /*0494*/ 	.word	0x0000c4e0


	//   ....[47]....
        /*0498*/ 	.word	0x0000c4f0


	//   ....[48]....
        /*049c*/ 	.word	0x0000c610


	//   ....[49]....
        /*04a0*/ 	.word	0x0000c620


	//   ....[50]....
        /*04a4*/ 	.word	0x0000c630


	//   ....[51]....
        /*04a8*/ 	.word	0x0000c640


	//   ....[52]....
        /*04ac*/ 	.word	0x0000c760


	//   ....[53]....
        /*04b0*/ 	.word	0x0000c770


	//   ....[54]....
        /*04b4*/ 	.word	0x0000c780


	//   ....[55]....
        /*04b8*/ 	.word	0x0000c790


	//   ....[56]....
        /*04bc*/ 	.word	0x0000c8b0


	//   ....[57]....
        /*04c0*/ 	.word	0x0000c8c0


	//   ....[58]....
        /*04c4*/ 	.word	0x0000c8d0


	//   ....[59]....
        /*04c8*/ 	.word	0x0000c8e0


	//   ....[60]....
        /*04cc*/ 	.word	0x0000c8f0


	//   ....[61]....
        /*04d0*/ 	.word	0x0000c900


	//   ....[62]....
        /*04d4*/ 	.word	0x0000c940


	//   ....[63]....
        /*04d8*/ 	.word	0x0000c970


	//   ....[64]....
        /*04dc*/ 	.word	0x0000c9b0


	//   ....[65]....
        /*04e0*/ 	.word	0x0000c9d0


	//   ....[66]....
        /*04e4*/ 	.word	0x0000c9f0


	//   ....[67]....
        /*04e8*/ 	.word	0x0000ca00


	//   ....[68]....
        /*04ec*/ 	.word	0x000101c0


	//   ....[69]....
        /*04f0*/ 	.word	0x00010200


	//   ....[70]....
        /*04f4*/ 	.word	0x00010240


	//   ....[71]....
        /*04f8*/ 	.word	0x00010280


	//   ....[72]....
        /*04fc*/ 	.word	0x00010390


	//   ....[73]....
        /*0500*/ 	.word	0x000103d0


	//   ....[74]....
        /*0504*/ 	.word	0x00010410


	//   ....[75]....
        /*0508*/ 	.word	0x00010450


	//   ....[76]....
        /*050c*/ 	.word	0x00010560


	//   ....[77]....
        /*0510*/ 	.word	0x000105a0


	//   ....[78]....
        /*0514*/ 	.word	0x000105e0


	//   ....[79]....
        /*0518*/ 	.word	0x00010620


	//   ....[80]....
        /*051c*/ 	.word	0x00010770


	//   ....[81]....
        /*0520*/ 	.word	0x00010790


	//   ....[82]....
        /*0524*/ 	.word	0x000107b0


	//   ....[83]....
        /*0528*/ 	.word	0x000107c0


	//   ....[84]....
        /*052c*/ 	.word	0x000107f0


	//   ....[85]....
        /*0530*/ 	.word	0x00010810


	//   ....[86]....
        /*0534*/ 	.word	0x00010830


	//   ....[87]....
        /*0538*/ 	.word	0x00010840


	//   ....[88]....
        /*053c*/ 	.word	0x000112f0


	//   ....[89]....
        /*0540*/ 	.word	0x00011bd0


	//   ....[90]....
        /*0544*/ 	.word	0x00012440


	//   ....[91]....
        /*0548*/ 	.word	0x00012ad0


	//   ....[92]....
        /*054c*/ 	.word	0x00012af0


	//   ....[93]....
        /*0550*/ 	.word	0x00012b20


	//   ....[94]....
        /*0554*/ 	.word	0x00012b60


	//   ....[95]....
        /*0558*/ 	.word	0x00012b80


	//   ....[96]....
        /*055c*/ 	.word	0x00012d90


	//   ....[97]....
        /*0560*/ 	.word	0x00012db0


	//   ....[98]....
        /*0564*/ 	.word	0x00012de0


	//   ....[99]....
        /*0568*/ 	.word	0x00012e20


	//   ....[100]....
        /*056c*/ 	.word	0x00012e40


	//   ....[101]....
        /*0570*/ 	.word	0x000132d0


	//   ....[102]....
        /*0574*/ 	.word	0x00013320


	//   ....[103]....
        /*0578*/ 	.word	0x00013370


	//   ....[104]....
        /*057c*/ 	.word	0x000133c0


	//   ....[105]....
        /*0580*/ 	.word	0x000134b0


	//   ....[106]....
        /*0584*/ 	.word	0x00013500


	//   ....[107]....
        /*0588*/ 	.word	0x00013550


	//   ....[108]....
        /*058c*/ 	.word	0x000135a0


	//   ....[109]....
        /*0590*/ 	.word	0x00013690


	//   ....[110]....
        /*0594*/ 	.word	0x000136e0


	//   ....[111]....
        /*0598*/ 	.word	0x00013730


	//   ....[112]....
        /*059c*/ 	.word	0x00013780


	//   ....[113]....
        /*05a0*/ 	.word	0x00013870


	//   ....[114]....
        /*05a4*/ 	.word	0x000138c0


	//   ....[115]....
        /*05a8*/ 	.word	0x00013910


	//   ....[116]....
        /*05ac*/ 	.word	0x00013960


	//   ....[117]....
        /*05b0*/ 	.word	0x00013a50


	//   ....[118]....
        /*05b4*/ 	.word	0x00013aa0


	//   ....[119]....
        /*05b8*/ 	.word	0x00013af0


	//   ....[120]....
        /*05bc*/ 	.word	0x00013b40


	//   ....[121]....
        /*05c0*/ 	.word	0x00013bd0


	//   ....[122]....
        /*05c4*/ 	.word	0x00013c70


	//   ....[123]....
        /*05c8*/ 	.word	0x00013d10


	//   ....[124]....
        /*05cc*/ 	.word	0x00013db0


	//   ....[125]....
        /*05d0*/ 	.word	0x00013e50


	//   ....[126]....
        /*05d4*/ 	.word	0x00013f00


	//   ....[127]....
        /*05d8*/ 	.word	0x00013f60


	//   ....[128]....
        /*05dc*/ 	.word	0x00013fb0


	//   ....[129]....
        /*05e0*/ 	.word	0x00013fe0


	//   ....[130]....
        /*05e4*/ 	.word	0x00014040


	//   ....[131]....
        /*05e8*/ 	.word	0x00014090


	//   ....[132]....
        /*05ec*/ 	.word	0x000140e0


	//   ....[133]....
        /*05f0*/ 	.word	0x00014190


	//   ....[134]....
        /*05f4*/ 	.word	0x000141e0


	//   ....[135]....
        /*05f8*/ 	.word	0x00014230


	//   ....[136]....
        /*05fc*/ 	.word	0x00014280


	//   ....[137]....
        /*0600*/ 	.word	0x00014310


	//   ....[138]....
        /*0604*/ 	.word	0x000143a0


	//   ....[139]....
        /*0608*/ 	.word	0x000143f0


	//   ....[140]....
        /*060c*/ 	.word	0x00014440


	//   ....[141]....
        /*0610*/ 	.word	0x000144e0


	//   ....[142]....
        /*0614*/ 	.word	0x00014570


	//   ....[143]....
        /*0618*/ 	.word	0x000145c0


	//   ....[144]....
        /*061c*/ 	.word	0x00014610


	//   ....[145]....
        /*0620*/ 	.word	0x000146b0


	//   ....[146]....
        /*0624*/ 	.word	0x00014740


	//   ....[147]....
        /*0628*/ 	.word	0x00014790


	//   ....[148]....
        /*062c*/ 	.word	0x000147e0


	//   ....[149]....
        /*0630*/ 	.word	0x00014880


	//   ....[150]....
        /*0634*/ 	.word	0x00014910


	//   ....[151]....
        /*0638*/ 	.word	0x00014960


	//   ....[152]....
        /*063c*/ 	.word	0x000149b0


	//   ....[153]....
        /*0640*/ 	.word	0x00014a50


	//   ....[154]....
        /*0644*/ 	.word	0x00014b00


	//   ....[155]....
        /*0648*/ 	.word	0x00014b50


	//   ....[156]....
        /*064c*/ 	.word	0x00014c50


	//   ....[157]....
        /*0650*/ 	.word	0x00014cb0


	//   ....[158]....
        /*0654*/ 	.word	0x00014d00


	//   ....[159]....
        /*0658*/ 	.word	0x00014d50


	//   ....[160]....
        /*065c*/ 	.word	0x00014da0


	//   ....[161]....
        /*0660*/ 	.word	0x00014df0


	//   ....[162]....
        /*0664*/ 	.word	0x00014e40


	//   ....[163]....
        /*0668*/ 	.word	0x00014e90


	//   ....[164]....
        /*066c*/ 	.word	0x00014ee0


	//----- nvinfo : EIATTR_VRC_CTA_INIT_COUNT
	.align		4
.L_1145:
        /*0670*/ 	.byte	0x02, 0x4a
	.zero		1
	.zero		1


	//----- nvinfo : EIATTR_EXIT_INSTR_OFFSETS
	.align		4
        /*0674*/ 	.byte	0x04, 0x1c
        /*0676*/ 	.short	(.L_1147 - .L_1146)


	//   ....[0]....
.L_1146:
        /*0678*/ 	.word	0x00012f80


	//   ....[1]....
        /*067c*/ 	.word	0x00013270


	//----- nvinfo : EIATTR_MAX_THREADS
	.align		4
.L_1147:
        /*0680*/ 	.byte	0x04, 0x05
        /*0682*/ 	.short	(.L_1149 - .L_1148)
.L_1148:
        /*0684*/ 	.word	0x00000080
        /*0688*/ 	.word	0x00000001
        /*068c*/ 	.word	0x00000001


	//----- nvinfo : EIATTR_CRS_STACK_SIZE
	.align		4
.L_1149:
        /*0690*/ 	.byte	0x04, 0x1e
        /*0692*/ 	.short	(.L_1151 - .L_1150)
.L_1150:
        /*0694*/ 	.word	0x00000000


	//----- nvinfo : EIATTR_CBANK_PARAM_SIZE
	.align		4
.L_1151:
        /*0698*/ 	.byte	0x03, 0x19
        /*069a*/ 	.short	0x01f0


	//----- nvinfo : EIATTR_PARAM_CBANK
	.align		4
        /*069c*/ 	.byte	0x04, 0x0a
        /*069e*/ 	.short	(.L_1153 - .L_1152)
	.align		4
.L_1152:
        /*06a0*/ 	.word	index@(.nv.constant0._Z25selective_scan_bwd_kernelI32Selective_Scan_bwd_kernel_traitsILi128ELi16ELb0ELb0ELb1ELb1ELb1EN3c104HalfENS1_7complexIfEEEEv12SSMParamsBwd)
        /*06a4*/ 	.short	0x0380
        /*06a6*/ 	.short	0x01f0


	//----- nvinfo : EIATTR_SW_WAR
	.align		4
.L_1153:
        /*06a8*/ 	.byte	0x04, 0x36
        /*06aa*/ 	.short	(.L_1155 - .L_1154)
.L_1154:
        /*06ac*/ 	.word	0x00000008
.L_1155:


//--------------------- .nv.info._Z25selective_scan_bwd_kernelI32Selective_Scan_bwd_kernel_traitsILi128ELi16ELb0ELb1ELb0ELb0ELb0EN3c104HalfENS1_7complexIfEEEEv12SSMParamsBwd --------------------------
	.section	.nv.info._Z25selective_scan_bwd_kernelI32Selective_Scan_bwd_kernel_traitsILi128ELi16ELb0ELb1ELb0ELb0ELb0EN3c104HalfENS1_7complexIfEEEEv12SSMParamsBwd,"",@"SHT_CUDA_INFO"
	.sectionflags	@""
	.align	4


	//----- nvinfo : EIATTR_CUDA_API_VERSION
	.align		4
        /*0000*/ 	.byte	0x04, 0x37
        /*0002*/ 	.short	(.L_1157 - .L_1156)
.L_1156:
        /*0004*/ 	.word	0x00000082


	//----- nvinfo : EIATTR_KPARAM_INFO
	.align		4
.L_1157:
        /*0008*/ 	.byte	0x04, 0x17
        /*000a*/ 	.short	(.L_1159 - .L_1158)
.L_1158:
        /*000c*/ 	.word	0x00000000
        /*0010*/ 	.short	0x0000
        /*0012*/ 	.short	0x0000
        /*0014*/ 	.byte	0x00, 0xf0, 0xc1, 0x07


	//----- nvinfo : EIATTR_SPARSE_MMA_MASK
	.align		4
.L_1159:
        /*0018*/ 	.byte	0x03, 0x50
        /*001a*/ 	.short	0x0000


	//----- nvinfo : EIATTR_MAXREG_COUNT
	.align		4
        /*001c*/ 	.byte	0x03, 0x1b
        /*001e*/ 	.short	0x00ff


	//----- nvinfo : EIATTR_NUM_BARRIERS
	.align		4
        /*0020*/ 	.byte	0x02, 0x4c
        /*0022*/ 	.byte	0x01
	.zero		1


	//----- nvinfo : EIATTR_ANNOTATIONS
	.align		4
        /*0024*/ 	.byte	0x04, 0x55
        /*0026*/ 	.short	(.L_1161 - .L_1160)


	//   ....[0]....
.L_1160:
        /* <DEDUP_REMOVED lines=15> */
        /*010c*/ 	.byte	0x60, 0xce, 0x00, 0x00, 0x01, 0x00, 0x00, 0x00, 0x10, 0xd1, 0x00, 0x00


	//----- nvinfo : EIATTR_MERCURY_ISA_VERSION
	.align		4
.L_1161:
        /*0118*/ 	.byte	0x03, 0x5f
        /*011a*/ 	.short	0x0101


	//----- nvinfo : EIATTR_INT_WARP_WIDE_INSTR_OFFSETS
	.align		4
        /*011c*/ 	.byte	0x04, 0x31
        /*011e*/ 	.short	(.L_1163 - .L_1162)


	//   ....[0]....
.L_1162:
        /*0120*/ 	.word	0x00006e10


	//   ....[1]....
        /*0124*/ 	.word	0x00008320


	//----- nvinfo : EIATTR_COOP_GROUP_MASK_REGIDS
	.align		4
.L_1163:
        /*0128*/ 	.byte	0x04, 0x29
        /*012a*/ 	.short	(.L_1165 - .L_1164)


	//   ....[0]....
.L_1164:
        /*012c*/ 	.word	0xffffffff


	//   ....[1]....
        /*0130*/ 	.word	0xffffffff


	//   ....[2]....
        /*0134*/ 	.word	0xffffffff


	//   ....[3]....
        /*0138*/ 	.word	0xffffffff


	//   ....[4]....
        /*013c*/ 	.word	0xffffffff


	//   ....[5]....
        /*0140*/ 	.word	0xffffffff


	//   ....[6]....
        /*0144*/ 	.word	0xffffffff


	//   ....[7]....
        /*0148*/ 	.word	0xffffffff


	//   ....[8]....
        /*014c*/ 	.word	0xffffffff


	//   ....[9]....
        /*0150*/ 	.word	0xffffffff


	//   ....[10]....
        /*0154*/ 	.word	0xffffffff


	//   ....[11]....
        /*0158*/ 	.word	0xffffffff


	//   ....[12]....
        /*015c*/ 	.word	0xffffffff


	//   ....[13]....
        /*0160*/ 	.word	0xffffffff


	//   ....[14]....
        /*0164*/ 	.word	0xffffffff


	//   ....[15]....
        /*0168*/ 	.word	0xffffffff


	//   ....[16]....
        /*016c*/ 	.word	0xffffffff


	//   ....[17]....
        /*0170*/ 	.word	0xffffffff


	//   ....[18]....
        /*0174*/ 	.word	0xffffffff


	//   ....[19]....
        /*0178*/ 	.word	0xffffffff


	//   ....[20]....
        /*017c*/ 	.word	0xffffffff


	//   ....[21]....
        /*0180*/ 	.word	0xffffffff


	//   ....[22]....
        /*0184*/ 	.word	0xffffffff


	//   ....[23]....
        /*0188*/ 	.word	0xffffffff


	//   ....[24]....
        /*018c*/ 	.word	0xffffffff


	//   ....[25]....
        /*0190*/ 	.word	0xffffffff


	//   ....[26]....
        /*0194*/ 	.word	0xffffffff


	//   ....[27]....
        /*0198*/ 	.word	0xffffffff


	//   ....[28]....
        /*019c*/ 	.word	0xffffffff


	//   ....[29]....
        /*01a0*/ 	.word	0xffffffff


	//   ....[30]....
        /*01a4*/ 	.word	0xffffffff


	//   ....[31]....
        /*01a8*/ 	.word	0xffffffff


	//   ....[32]....
        /*01ac*/ 	.word	0xffffffff


	//   ....[33]....
        /*01b0*/ 	.word	0xffffffff


	//   ....[34]....
        /*01b4*/ 	.word	0xffffffff


	//   ....[35]....
        /*01b8*/ 	.word	0xffffffff


	//   ....[36]....
        /*01bc*/ 	.word	0xffffffff


	//   ....[37]....
        /*01c0*/ 	.word	0xffffffff


	//   ....[38]....
        /*01c4*/ 	.word	0xffffffff


	//   ....[39]....
        /*01c8*/ 	.word	0xffffffff


	//   ....[40]....
        /*01cc*/ 	.word	0xffffffff


	//   ....[41]....
        /*01d0*/ 	.word	0xffffffff


	//   ....[42]....
        /*01d4*/ 	.word	0xffffffff


	//   ....[43]....
        /*01d8*/ 	.word	0xffffffff


	//   ....[44]....
        /*01dc*/ 	.word	0xffffffff


	//   ....[45]....
        /*01e0*/ 	.word	0xffffffff


	//   ....[46]....
        /*01e4*/ 	.word	0xffffffff


	//   ....[47]....
        /*01e8*/ 	.word	0xffffffff


	//   ....[48]....
        /*01ec*/ 	.word	0xffffffff


	//   ....[49]....
        /*01f0*/ 	.word	0xffffffff


	//   ....[50]....
        /*01f4*/ 	.word	0xffffffff


	//   ....[51]....
        /*01f8*/ 	.word	0xffffffff


	//   ....[52]....
        /*01fc*/ 	.word	0xffffffff


	//   ....[53]....
        /*0200*/ 	.word	0xffffffff


	//   ....[54]....
        /*0204*/ 	.word	0xffffffff


	//   ....[55]....
        /*0208*/ 	.word	0xffffffff


	//   ....[56]....
        /*020c*/ 	.word	0xffffffff


	//   ....[57]....
        /*0210*/ 	.word	0xffffffff


	//   ....[58]....
        /*0214*/ 	.word	0xffffffff


	//   ....[59]....
        /*0218*/ 	.word	0xffffffff


	//   ....[60]....
        /*021c*/ 	.word	0xffffffff


	//   ....[61]....
        /*0220*/ 	.word	0xffffffff


	//   ....[62]....
        /*0224*/ 	.word	0xffffffff


	//   ....[63]....
        /*0228*/ 	.word	0xffffffff


	//   ....[64]....
        /*022c*/ 	.word	0xffffffff


	//   ....[65]....
        /*0230*/ 	.word	0xffffffff


	//   ....[66]....
        /*0234*/ 	.word	0xffffffff


	//   ....[67]....
        /*0238*/ 	.word	0xffffffff


	//   ....[68]....
        /*023c*/ 	.word	0xffffffff


	//   ....[69]....
        /*0240*/ 	.word	0xffffffff


	//   ....[70]....
        /*0244*/ 	.word	0xffffffff


	//   ....[71]....
        /*0248*/ 	.word	0xffffffff


	//   ....[72]....
        /*024c*/ 	.word	0xffffffff


	//   ....[73]....
        /*0250*/ 	.word	0xffffffff


	//   ....[74]....
        /*0254*/ 	.word	0xffffffff


	//   ....[75]....
        /*0258*/ 	.word	0xffffffff


	//   ....[76]....
        /*025c*/ 	.word	0xffffffff


	//   ....[77]....
        /*0260*/ 	.word	0xffffffff


	//   ....[78]....
        /*0264*/ 	.word	0xffffffff


	//   ....[79]....
        /*0268*/ 	.word	0xffffffff


	//   ....[80]....
        /*026c*/ 	.word	0xffffffff


	//   ....[81]....
        /*0270*/ 	.word	0xffffffff


	//   ....[82]....
        /*0274*/ 	.word	0xffffffff


	//   ....[83]....
        /*0278*/ 	.word	0xffffffff


	//   ....[84]....
        /*027c*/ 	.word	0xffffffff


	//   ....[85]....
        /*0280*/ 	.word	0xffffffff


	//   ....[86]....
        /*0284*/ 	.word	0xffffffff


	//   ....[87]....
        /*0288*/ 	.word	0xffffffff


	//   ....[88]....
        /*028c*/ 	.word	0xffffffff


	//   ....[89]....
        /*0290*/ 	.word	0xffffffff


	//   ....[90]....
        /*0294*/ 	.word	0xffffffff


	//   ....[91]....
        /*0298*/ 	.word	0xffffffff


	//   ....[92]....
        /*029c*/ 	.word	0xffffffff


	//   ....[93]....
        /*02a0*/ 	.word	0xffffffff


	//   ....[94]....
        /*02a4*/ 	.word	0xffffffff


	//   ....[95]....
        /*02a8*/ 	.word	0xffffffff


	//   ....[96]....
        /*02ac*/ 	.word	0x0500004f


	//   ....[97]....
        /*02b0*/ 	.word	0x0500004f


	//   ....[98]....
        /*02b4*/ 	.word	0x0500004f


	//   ....[99]....
        /*02b8*/ 	.word	0x0500004f


	//   ....[100]....
        /*02bc*/ 	.word	0x0500004f


	//   ....[101]....
        /*02c0*/ 	.word	0x0500004f


	//   ....[102]....
        /*02c4*/ 	.word	0x0500004f


	//   ....[103]....
        /*02c8*/ 	.word	0x0500004f


	//   ....[104]....
        /*02cc*/ 	.word	0x0500004f


	//   ....[105]....
        /*02d0*/ 	.word	0x0500004f


	//   ....[106]....
        /*02d4*/ 	.word	0x0500004f


	//   ....[107]....
        /*02d8*/ 	.word	0x0500004f


	//   ....[108]....
        /*02dc*/ 	.word	0x0500004f


	//   ....[109]....
        /*02e0*/ 	.word	0x0500004f


	//   ....[110]....
        /*02e4*/ 	.word	0x0500004f


	//   ....[111]....
        /*02e8*/ 	.word	0x0500004f


	//   ....[112]....
        /*02ec*/ 	.word	0x0500004f


	//   ....[113]....
        /*02f0*/ 	.word	0x0500004f


	//   ....[114]....
        /*02f4*/ 	.word	0x0500004f


	//   ....[115]....
        /*02f8*/ 	.word	0x0500004f


	//   ....[116]....
        /*02fc*/ 	.word	0x0500004f


	//   ....[117]....
        /*0300*/ 	.word	0x0500004f


	//   ....[118]....
        /*0304*/ 	.word	0x0500004f


	//   ....[119]....
        /*0308*/ 	.word	0x0500004f


	//   ....[120]....
        /*030c*/ 	.word	0x0500004f


	//   ....[121]....
        /*0310*/ 	.word	0x0500004f


	//   ....[122]....
        /*0314*/ 	.word	0x0500004f


	//   ....[123]....
        /*0318*/ 	.word	0x0500004f


	//   ....[124]....
        /*031c*/ 	.word	0x0500004f


	//   ....[125]....
        /*0320*/ 	.word	0x0500004f


	//   ....[126]....
        /*0324*/ 	.word	0x0500004f


	//   ....[127]....
        /*0328*/ 	.word	0x0500004f


	//   ....[128]....
        /*032c*/ 	.word	0x0500004f


	//   ....[129]....
        /*0330*/ 	.word	0x0500004f


	//   ....[130]....
        /*0334*/ 	.word	0x0500004f


	//   ....[131]....
        /*0338*/ 	.word	0x0500004f


	//   ....[132]....
        /*033c*/ 	.word	0x0500004f


	//   ....[133]....
        /*0340*/ 	.word	0x0500004f


	//   ....[134]....
        /*0344*/ 	.word	0x0500004f


	//   ....[135]....
        /*0348*/ 	.word	0x0500004f


	//   ....[136]....
        /*034c*/ 	.word	0x0500004f


	//   ....[137]....
        /*0350*/ 	.word	0x0500004f


	//   ....[138]....
        /*0354*/ 	.word	0x0500004f


	//   ....[139]....
        /*0358*/ 	.word	0x0500004f


	//   ....[140]....
        /*035c*/ 	.word	0x0500004f


	//   ....[141]....
        /*0360*/ 	.word	0x0500004f


	//   ....[142]....
        /*0364*/ 	.word	0x0500004f


	//   ....[143]....
        /*0368*/ 	.word	0x0500004f


	//   ....[144]....
        /*036c*/ 	.word	0x0500004f


	//   ....[145]....
        /*0370*/ 	.word	0x0500004f


	//   ....[146]....
        /*0374*/ 	.word	0x0500004f


	//   ....[147]....
        /*0378*/ 	.word	0x0500004f


	//   ....[148]....
        /*037c*/ 	.word	0x0500004f


	//   ....[149]....
        /*0380*/ 	.word	0x0500004f


	//   ....[150]....
        /*0384*/ 	.word	0x0500004f


	//   ....[151]....
        /*0388*/ 	.word	0x0500004f


	//   ....[152]....
        /*038c*/ 	.word	0x0500004f


	//   ....[153]....
        /*0390*/ 	.word	0x0500004f


	//   ....[154]....
        /*0394*/ 	.word	0x0500004f


	//   ....[155]....
        /*0398*/ 	.word	0x0500004f


	//   ....[156]....
        /*039c*/ 	.word	0x0500004f


	//   ....[157]....
        /*03a0*/ 	.word	0x0500004f


	//   ....[158]....
        /*03a4*/ 	.word	0x0500004f


	//   ....[159]....
        /*03a8*/ 	.word	0x0500004f


	//----- nvinfo : EIATTR_COOP_GROUP_INSTR_OFFSETS
	.align		4
.L_1165:
        /*03ac*/ 	.byte	0x04, 0x28
        /*03ae*/ 	.short	(.L_1167 - .L_1166)


	//   ....[0]....
.L_1166:
        /*03b0*/ 	.word	0x00001470


	//   ....[1]....
        /*03b4*/ 	.word	0x00001a40


	//   ....[2]....
        /*03b8*/ 	.word	0x00002040


	//   ....[3]....
        /*03bc*/ 	.word	0x00003c20


	//   ....[4]....
        /*03c0*/ 	.word	0x00005bd0


	//   ....[5]....
        /*03c4*/ 	.word	0x00005be0


	//   ....[6]....
        /*03c8*/ 	.word	0x00005bf0


	//   ....[7]....
        /*03cc*/ 	.word	0x00005c40


	//   ....[8]....
        /*03d0*/ 	.word	0x00005c90


	//   ....[9]....
        /*03d4*/ 	.word	0x00005ca0


	//   ....[10]....
        /*03d8*/ 	.word	0x00005cd0


	//   ....[11]....
        /*03dc*/ 	.word	0x00005d00


	//   ....[12]....
        /*03e0*/ 	.word	0x00005d50


	//   ....[13]....
        /*03e4*/ 	.word	0x00005da0


	//   ....[14]....
        /*03e8*/ 	.word	0x00005db0


	//   ....[15]....
        /*03ec*/ 	.word	0x00005dc0


	//   ....[16]....
        /*03f0*/ 	.word	0x00005e70


	//   ....[17]....
        /*03f4*/ 	.word	0x00005e80


	//   ....[18]....
        /*03f8*/ 	.word	0x00005e90


	//   ....[19]....
        /*03fc*/ 	.word	0x00005ea0


	//   ....[20]....
        /*0400*/ 	.word	0x00005f50


	//   ....[21]....
        /*0404*/ 	.word	0x00005f60


	//   ....[22]....
        /*0408*/ 	.word	0x00005f70


	//   ....[23]....
        /*040c*/ 	.word	0x00005f80


	//   ....[24]....
        /*0410*/ 	.word	0x000060e0


	//   ....[25]....
        /*0414*/ 	.word	0x000060f0


	//   ....[26]....
        /*0418*/ 	.word	0x00006100


	//   ....[27]....
        /*041c*/ 	.word	0x00006110


	//   ....[28]....
        /*0420*/ 	.word	0x00006120


	//   ....[29]....
        /*0424*/ 	.word	0x00006130


	//   ....[30]....
        /*0428*/ 	.word	0x00006140


	//   ....[31]....
        /*042c*/ 	.word	0x00006150


	//   ....[32]....
        /*0430*/ 	.word	0x00007720


	//   ....[33]....
        /*0434*/ 	.word	0x00007730


	//   ....[34]....
        /*0438*/ 	.word	0x00007740


	//   ....[35]....
        /*043c*/ 	.word	0x00007750


	//   ....[36]....
        /*0440*/ 	.word	0x00007880


	//   ....[37]....
        /*0444*/ 	.word	0x00007890


	//   ....[38]....
        /*0448*/ 	.word	0x000078a0


	//   ....[39]....
        /*044c*/ 	.word	0x000078b0


	//   ....[40]....
        /*0450*/ 	.word	0x000079e0


	//   ....[41]....
        /*0454*/ 	.word	0x000079f0


	//   ....[42]....
        /*0458*/ 	.word	0x00007a00


	//   ....[43]....
        /*045c*/ 	.word	0x00007a10


	//   ....[44]....
        /*0460*/ 	.word	0x00007b40


	//   ....[45]....
        /*0464*/ 	.word	0x00007b50


	//   ....[46]....
        /*0468*/ 	.word	0x00007b60


	//   ....[47]....
        /*046c*/ 	.word	0x00007b70


	//   ....[48]....
        /*0470*/ 	.word	0x00007ca0


	//   ....[49]....
        /*0474*/ 	.word	0x00007cb0


	//   ....[50]....
        /*0478*/ 	.word	0x00007cc0


	//   ....[51]....
        /*047c*/ 	.word	0x00007cd0


	//   ....[52]....
        /*0480*/ 	.word	0x00007e00


	//   ....[53]....
        /*0484*/ 	.word	0x00007e10


	//   ....[54]....
        /*0488*/ 	.word	0x00007e20


	//   ....[55]....
        /*048c*/ 	.word	0x00007e30


	//   ....[56]....
        /*0490*/ 	.word	0x00007e40


	//   ....[57]....
        /*0494*/ 	.word	0x00007e50


	//   ....[58]....
        /*0498*/ 	.word	0x00007e90


	//   ....[59]....
        /*049c*/ 	.word	0x00007ec0


	//   ....[60]....
        /*04a0*/ 	.word	0x00007f00


	//   ....[61]....
        /*04a4*/ 	.word	0x00007f20


	//   ....[62]....
        /*04a8*/ 	.word	0x00007f40


	//   ....[63]....
        /*04ac*/ 	.word	0x00007f50


	//   ....[64]....
        /*04b0*/ 	.word	0x0000b210


	//   ....[65]....
        /*04b4*/ 	.word	0x0000b250


	//   ....[66]....
        /*04b8*/ 	.word	0x0000b290


	//   ....[67]....
        /*04bc*/ 	.word	0x0000b2d0


	//   ....[68]....
        /*04c0*/ 	.word	0x0000b3e0


	//   ....[69]....
        /*04c4*/ 	.word	0x0000b420


	//   ....[70]....
        /*04c8*/ 	.word	0x0000b460


	//   ....[71]....
        /*04cc*/ 	.word	0x0000b4a0


	//   ....[72]....
        /*04d0*/ 	.word	0x0000b5b0


	//   ....[73]....
        /*04d4*/ 	.word	0x0000b5f0


	//   ....[74]....
        /*04d8*/ 	.word	0x0000b630


	//   ....[75]....
        /*04dc*/ 	.word	0x0000b670


	//   ....[76]....
        /*04e0*/ 	.word	0x0000b780


	//   ....[77]....
        /*04e4*/ 	.word	0x0000b7c0


	//   ....[78]....
        /*04e8*/ 	.word	0x0000b800


	//   ....[79]....
        /*04ec*/ 	.word	0x0000b840


	//   ....[80]....
        /*04f0*/ 	.word	0x0000b930


	//   ....[81]....
        /*04f4*/ 	.word	0x0000b950


	//   ....[82]....
        /*04f8*/ 	.word	0x0000b970


	//   ....[83]....
        /*04fc*/ 	.word	0x0000b980


	//   ....[84]....
        /*0500*/ 	.word	0x0000c1b0


	//   ....[85]....
        /*0504*/ 	.word	0x0000c9f0


	//   ....[86]....
        /*0508*/ 	.word	0x0000ce90


	//   ....[87]....
        /*050c*/ 	.word	0x0000cec0


	//   ....[88]....
        /*0510*/ 	.word	0x0000cef0


	//   ....[89]....
        /*0514*/ 	.word	0x0000cf50


	//   ....[90]....
        /*0518*/ 	.word	0x0000cf90


	//   ....[91]....
        /*051c*/ 	.word	0x0000d1a0


	//   ....[92]....
        /*0520*/ 	.word	0x0000d1c0


	//   ....[93]....
        /*0524*/ 	.word	0x0000d1f0


	//   ....[94]....
        /*0528*/ 	.word	0x0000d230


	//   ....[95]....
        /*052c*/ 	.word	0x0000d250


	//   ....[96]....
        /*0530*/ 	.word	0x0000d6f0


	//   ....[97]....
        /*0534*/ 	.word	0x0000d740


	//   ....[98]....
        /*0538*/ 	.word	0x0000d790


	//   ....[99]....
        /*053c*/ 	.word	0x0000d7e0


	//   ....[100]....
        /*0540*/ 	.word	0x0000d8f0


	//   ....[101]....
        /*0544*/ 	.word	0x0000d940


	//   ....[102]....
        /*0548*/ 	.word	0x0000d990


	//   ....[103]....
        /*054c*/ 	.word	0x0000d9e0


	//   ....[104]....
        /*0550*/ 	.word	0x0000daf0


	//   ....[105]....
        /*0554*/ 	.word	0x0000db40


	//   ....[106]....
        /*0558*/ 	.word	0x0000db90


	//   ....[107]....
        /*055c*/ 	.word	0x0000dbe0


	//   ....[108]....
        /*0560*/ 	.word	0x0000dcf0


	//   ....[109]....
        /*0564*/ 	.word	0x0000dd40


	//   ....[110]....
        /*0568*/ 	.word	0x0000dd90


	//   ....[111]....
        /*056c*/ 	.word	0x0000dde0


	//   ....[112]....
        /*0570*/ 	.word	0x0000def0


	//   ....[113]....
        /*0574*/ 	.word	0x0000df40


	//   ....[114]....
        /*0578*/ 	.word	0x0000df90


	//   ....[115]....
        /*057c*/ 	.word	0x0000dfe0


	//   ....[116]....
        /*0580*/ 	.word	0x0000e080


	//   ....[117]....
        /*0584*/ 	.word	0x0000e120


	//   ....[118]....
        /*0588*/ 	.word	0x0000e1c0


	//   ....[119]....
        /*058c*/ 	.word	0x0000e260


	//   ....[120]....
        /*0590*/ 	.word	0x0000e300


	//   ....[121]....
        /*0594*/ 	.word	0x0000e3a0


	//   ....[122]....
        /*0598*/ 	.word	0x0000e3f0


	//   ....[123]....
        /*059c*/ 	.word	0x0000e440


	//   ....[124]....
        /*05a0*/ 	.word	0x0000e490


	//   ....[125]....
        /*05a4*/ 	.word	0x0000e4f0


	//   ....[126]....
        /*05a8*/ 	.word	0x0000e540


	//   ....[127]....
        /*05ac*/ 	.word	0x0000e590


	//   ....[128]....
        /*05b0*/ 	.word	0x0000e620


	//   ....[129]....
        /*05b4*/ 	.word	0x0000e670


	//   ....[130]....
        /*05b8*/ 	.word	0x0000e6c0


	//   ....[131]....
        /*05bc*/ 	.word	0x0000e710


	//   ....[132]....
        /*05c0*/ 	.word	0x0000e7b0


	//   ....[133]....
        /*05c4*/ 	.word	0x0000e840


	//   ....[134]....
        /*05c8*/ 	.word	0x0000e890


	//   ....[135]....
        /*05cc*/ 	.word	0x0000e8e0


	//   ....[136]....
        /*05d0*/ 	.word	0x0000e980


	//   ....[137]....
        /*05d4*/ 	.word	0x0000ea10


	//   ....[138]....
        /*05d8*/ 	.word	0x0000ea60


	//   ....[139]....
        /*05dc*/ 	.word	0x0000eab0


	//   ....[140]....
        /*05e0*/ 	.word	0x0000eb50


	//   ....[141]....
        /*05e4*/ 	.word	0x0000ebe0


	//   ....[142]....
        /*05e8*/ 	.word	0x0000ec30


	//   ....[143]....
        /*05ec*/ 	.word	0x0000ec80


	//   ....[144]....
        /*05f0*/ 	.word	0x0000ed20


	//   ....[145]....
        /*05f4*/ 	.word	0x0000edb0


	//   ....[146]....
        /*05f8*/ 	.word	0x0000ee00


	//   ....[147]....
        /*05fc*/ 	.word	0x0000ee50


	//   ....[148]....
        /*0600*/ 	.word	0x0000eef0


	//   ....[149]....
        /*0604*/ 	.word	0x0000efa0


	//   ....[150]....
        /*0608*/ 	.word	0x0000eff0


	//   ....[151]....
        /*060c*/ 	.word	0x0000f0f0


	//   ....[152]....
        /*0610*/ 	.word	0x0000f140


	//   ....[153]....
        /*0614*/ 	.word	0x0000f190


	//   ....[154]....
        /*0618*/ 	.word	0x0000f1e0


	//   ....[155]....
        /*061c*/ 	.word	0x0000f230


	//   ....[156]....
        /*0620*/ 	.word	0x0000f270


	//   ....[157]....
        /*0624*/ 	.word	0x0000f2c0


	//   ....[158]....
        /*0628*/ 	.word	0x0000f310


	//   ....[159]....
        /*062c*/ 	.word	0x0000f360


	//----- nvinfo : EIATTR_VRC_CTA_INIT_COUNT
	.align		4
.L_1167:
        /*0630*/ 	.byte	0x02, 0x4a
	.zero		1
	.zero		1


	//----- nvinfo : EIATTR_EXIT_INSTR_OFFSETS
	.align		4
        /*0634*/ 	.byte	0x04, 0x1c
        /*0636*/ 	.short	(.L_1169 - .L_1168)


	//   ....[0]....
.L_1168:
        /*0638*/ 	.word	0x0000d390


	//   ....[1]....
        /*063c*/ 	.word	0x0000d690


	//----- nvinfo : EIATTR_MAX_THREADS
	.align		4
.L_1169:
        /*0640*/ 	.byte	0x04, 0x05
        /*0642*/ 	.short	(.L_1171 - .L_1170)
.L_1170:
        /*0644*/ 	.word	0x00000080
        /*0648*/ 	.word	0x00000001
        /*064c*/ 	.word	0x00000001


	//----- nvinfo : EIATTR_CRS_STACK_SIZE
	.align		4
.L_1171:
        /*0650*/ 	.byte	0x04, 0x1e
        /*0652*/ 	.short	(.L_1173 - .L_1172)
.L_1172:
        /*0654*/ 	.word	0x00000000


	//----- nvinfo : EIATTR_CBANK_PARAM_SIZE
	.align		4
.L_1173:
        /*0658*/ 	.byte	0x03, 0x19
        /*065a*/ 	.short	0x01f0


	//----- nvinfo : EIATTR_PARAM_CBANK
	.align		4
        /*065c*/ 	.byte	0x04, 0x0a
        /*065e*/ 	.short	(.L_1175 - .L_1174)
	.align		4
.L_1174:
        /*0660*/ 	.word	index@(.nv.constant0._Z25selective_scan_bwd_kernelI32Selective_Scan_bwd_kernel_traitsILi128ELi16ELb0ELb1ELb0ELb0ELb0EN3c104HalfENS1_7complexIfEEEEv12SSMParamsBwd)
        /*0664*/ 	.short	0x0380
        /*0666*/ 	.short	0x01f0


	//----- nvinfo : EIATTR_SW_WAR
	.align		4
.L_1175:
        /*0668*/ 	.byte	0x04, 0x36
        /*066a*/ 	.short	(.L_1177 - .L_1176)
.L_1176:
        /*066c*/ 	.word	0x00000008
.L_1177:


//--------------------- .nv.info._Z25selective_scan_bwd_kernelI32Selective_Scan_bwd_kernel_traitsILi128ELi16ELb0ELb1ELb0ELb0ELb1EN3c104HalfENS1_7complexIfEEEEv12SSMParamsBwd --------------------------
	.section	.nv.info._Z25selective_scan_bwd_kernelI32Selective_Scan_bwd_kernel_traitsILi128ELi16ELb0ELb1ELb0ELb0ELb1EN3c104HalfENS1_7complexIfEEEEv12SSMParamsBwd,"",@"SHT_CUDA_INFO"
	.sectionflags	@""
	.align	4


	//----- nvinfo : EIATTR_CUDA_API_VERSION
	.align		4
        /*0000*/ 	.byte	0x04, 0x37
        /*0002*/ 	.short	(.L_1179 - .L_1178)
.L_1178:
        /*0004*/ 	.word	0x00000082


	//----- nvinfo : EIATTR_KPARAM_INFO
	.align		4
.L_1179:
        /*0008*/ 	.byte	0x04, 0x17
        /*000a*/ 	.short	(.L_1181 - .L_1180)
.L_1180:
        /*000c*/ 	.word	0x00000000
        /*0010*/ 	.short	0x0000
        /*0012*/ 	.short	0x0000
        /*0014*/ 	.byte	0x00, 0xf0, 0xc1, 0x07


	//----- nvinfo : EIATTR_SPARSE_MMA_MASK
	.align		4
.L_1181:
        /*0018*/ 	.byte	0x03, 0x50
        /*001a*/ 	.short	0x0000


	//----- nvinfo : EIATTR_MAXREG_COUNT
	.align		4
        /*001c*/ 	.byte	0x03, 0x1b
        /*001e*/ 	.short	0x00ff


	//----- nvinfo : EIATTR_NUM_BARRIERS
	.align		4
        /*0020*/ 	.byte	0x02, 0x4c
        /*0022*/ 	.byte	0x01
	.zero		1


	//----- nvinfo : EIATTR_ANNOTATIONS
	.align		4
        /*0024*/ 	.byte	0x04, 0x55
        /*0026*/ 	.short	(.L_1183 - .L_1182)


	//   ....[0]....
.L_1182:
        /* <DEDUP_REMOVED lines=16> */


	//----- nvinfo : EIATTR_MERCURY_ISA_VERSION
	.align		4
.L_1183:
        /*0118*/ 	.byte	0x03, 0x5f
        /*011a*/ 	.short	0x0101


	//----- nvinfo : EIATTR_INT_WARP_WIDE_INSTR_OFFSETS
	.align		4
        /*011c*/ 	.byte	0x04, 0x31
        /*011e*/ 	.short	(.L_1185 - .L_1184)


	//   ....[0]....
.L_1184:
        /*0120*/ 	.word	0x000091e0


	//   ....[1]....
        /*0124*/ 	.word	0x0000a700


	//----- nvinfo : EIATTR_COOP_GROUP_MASK_REGIDS
	.align		4
.L_1185:
        /*0128*/ 	.byte	0x04, 0x29
        /*012a*/ 	.short	(.L_1187 - .L_1186)


	//   ....[0]....
.L_1186:
        /*012c*/ 	.word	0xffffffff


	//   ....[1]....
        /*0130*/ 	.word	0xffffffff


	//   ....[2]....
        /*0134*/ 	.word	0xffffffff


	//   ....[3]....
        /*0138*/ 	.word	0xffffffff


	//   ....[4]....
        /*013c*/ 	.word	0xffffffff


	//   ....[5]....
        /*0140*/ 	.word	0xffffffff


	//   ....[6]....
        /*0144*/ 	.word	0xffffffff


	//   ....[7]....
        /*0148*/ 	.word	0xffffffff


	//   ....[8]....
        /*014c*/ 	.word	0xffffffff


	//   ....[9]....
        /*0150*/ 	.word	0xffffffff


	//   ....[10]....
        /*0154*/ 	.word	0xffffffff


	//   ....[11]....
        /*0158*/ 	.word	0xffffffff


	//   ....[12]....
        /*015c*/ 	.word	0xffffffff


	//   ....[13]....
        /*0160*/ 	.word	0xffffffff


	//   ....[14]....
        /*0164*/ 	.word	0xffffffff


	//   ....[15]....
        /*0168*/ 	.word	0xffffffff


	//   ....[16]....
        /*016c*/ 	.word	0xffffffff


	//   ....[17]....
        /*0170*/ 	.word	0xffffffff


	//   ....[18]....
        /*0174*/ 	.word	0xffffffff


	//   ....[19]....
        /*0178*/ 	.word	0xffffffff


	//   ....[20]....
        /*017c*/ 	.word	0xffffffff


	//   ....[21]....
        /*0180*/ 	.word	0xffffffff


	//   ....[22]....
        /*0184*/ 	.word	0xffffffff


	//   ....[23]....
        /*0188*/ 	.word	0xffffffff


	//   ....[24]....
        /*018c*/ 	.word	0xffffffff


	//   ....[25]....
        /*0190*/ 	.word	0xffffffff


	//   ....[26]....
        /*0194*/ 	.word	0xffffffff


	//   ....[27]....
        /*0198*/ 	.word	0xffffffff


	//   ....[28]....
        /*019c*/ 	.word	0xffffffff


	//   ....[29]....
        /*01a0*/ 	.word	0xffffffff


	//   ....[30]....
        /*01a4*/ 	.word	0xffffffff


	//   ....[31]....
        /*01a8*/ 	.word	0xffffffff


	//   ....[32]....
        /*01ac*/ 	.word	0xffffffff


	//   ....[33]....
        /*01b0*/ 	.word	0xffffffff


	//   ....[34]....
        /*01b4*/ 	.word	0xffffffff


	//   ....[35]....
        /*01b8*/ 	.word	0xffffffff


	//   ....[36]....
        /*01bc*/ 	.word	0xffffffff


	//   ....[37]....
        /*01c0*/ 	.word	0xffffffff


	//   ....[38]....
        /*01c4*/ 	.word	0xffffffff


	//   ....[39]....
        /*01c8*/ 	.word	0xffffffff


	//   ....[40]....
        /*01cc*/ 	.word	0xffffffff


	//   ....[41]....
        /*01d0*/ 	.word	0xffffffff


	//   ....[42]....
        /*01d4*/ 	.word	0xffffffff


	//   ....[43]....
        /*01d8*/ 	.word	0xffffffff


	//   ....[44]....
        /*01dc*/ 	.word	0xffffffff


	//   ....[45]....
        /*01e0*/ 	.word	0xffffffff


	//   ....[46]....
        /*01e4*/ 	.word	0xffffffff


	//   ....[47]....
        /*01e8*/ 	.word	0xffffffff


	//   ....[48]....
        /*01ec*/ 	.word	0xffffffff


	//   ....[49]....
        /*01f0*/ 	.word	0xffffffff


	//   ....[50]....
        /*01f4*/ 	.word	0xffffffff


	//   ....[51]....
        /*01f8*/ 	.word	0xffffffff


	//   ....[52]....
        /*01fc*/ 	.word	0xffffffff


	//   ....[53]....
        /*0200*/ 	.word	0xffffffff


	//   ....[54]....
        /*0204*/ 	.word	0xffffffff


	//   ....[55]....
        /*0208*/ 	.word	0xffffffff


	//   ....[56]....
        /*020c*/ 	.word	0xffffffff


	//   ....[57]....
        /*0210*/ 	.word	0xffffffff


	//   ....[58]....
        /*0214*/ 	.word	0xffffffff


	//   ....[59]....
        /*0218*/ 	.word	0xffffffff


	//   ....[60]....
        /*021c*/ 	.word	0xffffffff


	//   ....[61]....
        /*0220*/ 	.word	0xffffffff


	//   ....[62]....
        /*0224*/ 	.word	0xffffffff


	//   ....[63]....
        /*0228*/ 	.word	0xffffffff


	//   ....[64]....
        /*022c*/ 	.word	0xffffffff


	//   ....[65]....
        /*0230*/ 	.word	0xffffffff


	//   ....[66]....
        /*0234*/ 	.word	0xffffffff


	//   ....[67]....
        /*0238*/ 	.word	0xffffffff


	//   ....[68]....
        /*023c*/ 	.word	0xffffffff


	//   ....[69]....
        /*0240*/ 	.word	0xffffffff


	//   ....[70]....
        /*0244*/ 	.word	0xffffffff


	//   ....[71]....
        /*0248*/ 	.word	0xffffffff


	//   ....[72]....
        /*024c*/ 	.word	0xffffffff


	//   ....[73]....
        /*0250*/ 	.word	0xffffffff


	//   ....[74]....
        /*0254*/ 	.word	0xffffffff


	//   ....[75]....
        /*0258*/ 	.word	0xffffffff


	//   ....[76]....
        /*025c*/ 	.word	0xffffffff


	//   ....[77]....
        /*0260*/ 	.word	0xffffffff


	//   ....[78]....
        /*0264*/ 	.word	0xffffffff


	//   ....[79]....
        /*0268*/ 	.word	0xffffffff


	//   ....[80]....
        /*026c*/ 	.word	0xffffffff


	//   ....[81]....
        /*0270*/ 	.word	0xffffffff


	//   ....[82]....
        /*0274*/ 	.word	0xffffffff


	//   ....[83]....
        /*0278*/ 	.word	0xffffffff


	//   ....[84]....
        /*027c*/ 	.word	0xffffffff


	//   ....[85]....
        /*0280*/ 	.word	0xffffffff


	//   ....[86]....
        /*0284*/ 	.word	0xffffffff


	//   ....[87]....
        /*0288*/ 	.word	0xffffffff


	//   ....[88]....
        /*028c*/ 	.word	0xffffffff


	//   ....[89]....
        /*0290*/ 	.word	0xffffffff


	//   ....[90]....
        /*0294*/ 	.word	0xffffffff


	//   ....[91]....
        /*0298*/ 	.word	0xffffffff


	//   ....[92]....
        /*029c*/ 	.word	0xffffffff


	//   ....[93]....
        /*02a0*/ 	.word	0xffffffff


	//   ....[94]....
        /*02a4*/ 	.word	0xffffffff


	//   ....[95]....
        /*02a8*/ 	.word	0xffffffff


	//   ....[96]....
        /*02ac*/ 	.word	0xffffffff


	//   ....[97]....
        /*02b0*/ 	.word	0xffffffff


	//   ....[98]....
        /*02b4*/ 	.word	0xffffffff


	//   ....[99]....
        /*02b8*/ 	.word	0xffffffff


	//   ....[100]....
        /*02bc*/ 	.word	0x0500004f


	//   ....[101]....
        /*02c0*/ 	.word	0x0500004f


	//   ....[102]....
        /*02c4*/ 	.word	0x0500004f


	//   ....[103]....
        /*02c8*/ 	.word	0x0500004f


	//   ....[104]....
        /*02cc*/ 	.word	0x0500004f


	//   ....[105]....
        /*02d0*/ 	.word	0x0500004f


	//   ....[106]....
        /*02d4*/ 	.word	0x0500004f


	//   ....[107]....
        /*02d8*/ 	.word	0x0500004f


	//   ....[108]....
        /*02dc*/ 	.word	0x0500004f


	//   ....[109]....
        /*02e0*/ 	.word	0x0500004f


	//   ....[110]....
        /*02e4*/ 	.word	0x0500004f


	//   ....[111]....
        /*02e8*/ 	.word	0x0500004f


	//   ....[112]....
        /*02ec*/ 	.word	0x0500004f


	//   ....[113]....
        /*02f0*/ 	.word	0x0500004f


	//   ....[114]....
        /*02f4*/ 	.word	0x0500004f


	//   ....[115]....
        /*02f8*/ 	.word	0x0500004f


	//   ....[116]....
        /*02fc*/ 	.word	0x0500004f


	//   ....[117]....
        /*0300*/ 	.word	0x0500004f


	//   ....[118]....
        /*0304*/ 	.word	0x0500004f


	//   ....[119]....
        /*0308*/ 	.word	0x0500004f


	//   ....[120]....
        /*030c*/ 	.word	0x0500004f


	//   ....[121]....
        /*0310*/ 	.word	0x0500004f


	//   ....[122]....
        /*0314*/ 	.word	0x0500004f


	//   ....[123]....
        /*0318*/ 	.word	0x0500004f


	//   ....[124]....
        /*031c*/ 	.word	0x0500004f


	//   ....[125]....
        /*0320*/ 	.word	0x0500004f


	//   ....[126]....
        /*0324*/ 	.word	0x0500004f


	//   ....[127]....
        /*0328*/ 	.word	0x0500004f


	//   ....[128]....
        /*032c*/ 	.word	0x0500004f


	//   ....[129]....
        /*0330*/ 	.word	0x0500004f


	//   ....[130]....
        /*0334*/ 	.word	0x0500004f


	//   ....[131]....
        /*0338*/ 	.word	0x0500004f


	//   ....[132]....
        /*033c*/ 	.word	0x0500004f


	//   ....[133]....
        /*0340*/ 	.word	0x0500004f


	//   ....[134]....
        /*0344*/ 	.word	0x0500004f


	//   ....[135]....
        /*0348*/ 	.word	0x0500004f


	//   ....[136]....
        /*034c*/ 	.word	0x0500004f


	//   ....[137]....
        /*0350*/ 	.word	0x0500004f


	//   ....[138]....
        /*0354*/ 	.word	0x0500004f


	//   ....[139]....
        /*0358*/ 	.word	0x0500004f


	//   ....[140]....
        /*035c*/ 	.word	0x0500004f


	//   ....[141]....
        /*0360*/ 	.word	0x0500004f


	//   ....[142]....
        /*0364*/ 	.word	0x0500004f


	//   ....[143]....
        /*0368*/ 	.word	0x0500004f


	//   ....[144]....
        /*036c*/ 	.word	0x0500004f


	//   ....[145]....
        /*0370*/ 	.word	0x0500004f


	//   ....[146]....
        /*0374*/ 	.word	0x0500004f


	//   ....[147]....
        /*0378*/ 	.word	0x0500004f


	//   ....[148]....
        /*037c*/ 	.word	0x0500004f


	//   ....[149]....
        /*0380*/ 	.word	0x0500004f


	//   ....[150]....
        /*0384*/ 	.word	0x0500004f


	//   ....[151]....
        /*0388*/ 	.word	0x0500004f


	//   ....[152]....
        /*038c*/ 	.word	0x0500004f


	//   ....[153]....
        /*0390*/ 	.word	0x0500004f


	//   ....[154]....
        /*0394*/ 	.word	0x0500004f


	//   ....[155]....
        /*0398*/ 	.word	0x0500004f


	//   ....[156]....
        /*039c*/ 	.word	0x0500004f


	//   ....[157]....
        /*03a0*/ 	.word	0x0500004f


	//   ....[158]....
        /*03a4*/ 	.word	0x0500004f


	//   ....[159]....
        /*03a8*/ 	.word	0x0500004f


	//   ....[160]....
        /*03ac*/ 	.word	0x0500004f


	//   ....[161]....
        /*03b0*/ 	.word	0x0500004f


	//   ....[162]....
        /*03b4*/ 	.word	0x0500004f


	//   ....[163]....
        /*03b8*/ 	.word	0x0500004f


	//----- nvinfo : EIATTR_COOP_GROUP_INSTR_OFFSETS
	.align		4
.L_1187:
        /*03bc*/ 	.byte	0x04, 0x28
        /*03be*/ 	.short	(.L_1189 - .L_1188)


	//   ....[0]....
.L_1188:
        /*03c0*/ 	.word	0x000014f0


	//   ....[1]....
        /*03c4*/ 	.word	0x00001a40


	//   ....[2]....
        /*03c8*/ 	.word	0x00001f60


	//   ....[3]....
        /*03cc*/ 	.word	0x000024c0


	//   ....[4]....
        /*03d0*/ 	.word	0x00002c30


	//   ....[5]....
        /*03d4*/ 	.word	0x00003810


	//   ....[6]....
        /*03d8*/ 	.word	0x00004230


	//   ....[7]....
        /*03dc*/ 	.word	0x00006000


	//   ....[8]....
        /*03e0*/ 	.word	0x00007fb0


	//   ....[9]....
        /*03e4*/ 	.word	0x00007fc0


	//   ....[10]....
        /*03e8*/ 	.word	0x00007fd0


	//   ....[11]....
        /*03ec*/ 	.word	0x00008020


	//   ....[12]....
        /*03f0*/ 	.word	0x00008070


	//   ....[13]....
        /*03f4*/ 	.word	0x00008080


	//   ....[14]....
        /*03f8*/ 	.word	0x000080b0


	//   ....[15]....
        /*03fc*/ 	.word	0x000080e0


	//   ....[16]....
        /*0400*/ 	.word	0x00008130


	//   ....[17]....
        /*0404*/ 	.word	0x00008180


	//   ....[18]....
        /*0408*/ 	.word	0x00008190


	//   ....[19]....
        /*040c*/ 	.word	0x000081a0


	//   ....[20]....
        /*0410*/ 	.word	0x00008250


	//   ....[21]....
        /*0414*/ 	.word	0x00008260


	//   ....[22]....
        /*0418*/ 	.word	0x00008270


	//   ....[23]....
        /*041c*/ 	.word	0x00008280


	//   ....[24]....
        /*0420*/ 	.word	0x00008330


	//   ....[25]....
        /*0424*/ 	.word	0x00008340


	//   ....[26]....
        /*0428*/ 	.word	0x00008350


	//   ....[27]....
        /*042c*/ 	.word	0x00008360


	//   ....[28]....
        /*0430*/ 	.word	0x000084c0


	//   ....[29]....
        /*0434*/ 	.word	0x000084d0


	//   ....[30]....
        /*0438*/ 	.word	0x000084e0


	//   ....[31]....
        /*043c*/ 	.word	0x000084f0


	//   ....[32]....
        /*0440*/ 	.word	0x00008500


	//   ....[33]....
        /*0444*/ 	.word	0x00008510


	//   ....[34]....
        /*0448*/ 	.word	0x00008520


	//   ....[35]....
        /*044c*/ 	.word	0x00008530


	//   ....[36]....
        /*0450*/ 	.word	0x00009b00


	//   ....[37]....
        /*0454*/ 	.word	0x00009b10


	//   ....[38]....
        /*0458*/ 	.word	0x00009b20


	//   ....[39]....
        /*045c*/ 	.word	0x00009b30


	//   ....[40]....
        /*0460*/ 	.word	0x00009c60


	//   ....[41]....
        /*0464*/ 	.word	0x00009c70


	//   ....[42]....
        /*0468*/ 	.word	0x00009c80


	//   ....[43]....
        /*046c*/ 	.word	0x00009c90


	//   ....[44]....
        /*0470*/ 	.word	0x00009dc0


	//   ....[45]....
        /*0474*/ 	.word	0x00009dd0


	//   ....[46]....
        /*0478*/ 	.word	0x00009de0


	//   ....[47]....
        /*047c*/ 	.word	0x00009df0


	//   ....[48]....
        /*0480*/ 	.word	0x00009f20


	//   ....[49]....
        /*0484*/ 	.word	0x00009f30


	//   ....[50]....
        /*0488*/ 	.word	0x00009f40


	//   ....[51]....
        /*048c*/ 	.word	0x00009f50


	//   ....[52]....
        /*0490*/ 	.word	0x0000a080


	//   ....[53]....
        /*0494*/ 	.word	0x0000a090


	//   ....[54]....
        /*0498*/ 	.word	0x0000a0a0


	//   ....[55]....
        /*049c*/ 	.word	0x0000a0b0


	//   ....[56]....
        /*04a0*/ 	.word	0x0000a1e0


	//   ....[57]....
        /*04a4*/ 	.word	0x0000a1f0


	//   ....[58]....
        /*04a8*/ 	.word	0x0000a200


	//   ....[59]....
        /*04ac*/ 	.word	0x0000a210


	//   ....[60]....
        /*04b0*/ 	.word	0x0000a220


	//   ....[61]....
        /*04b4*/ 	.word	0x0000a230


	//   ....[62]....
        /*04b8*/ 	.word	0x0000a270


	//   ....[63]....
        /*04bc*/ 	.word	0x0000a2a0


	//   ....[64]....
        /*04c0*/ 	.word	0x0000a2e0


	//   ....[65]....
        /*04c4*/ 	.word	0x0000a300


	//   ....[66]....
        /*04c8*/ 	.word	0x0000a320


	//   ....[67]....
        /*04cc*/ 	.word	0x0000a330


	//   ....[68]....
        /*04d0*/ 	.word	0x0000d5e0


	//   ....[69]....
        /*04d4*/ 	.word	0x0000d620


	//   ....[70]....
        /*04d8*/ 	.word	0x0000d660


	//   ....[71]....
        /*04dc*/ 	.word	0x0000d6a0


	//   ....[72]....
        /*04e0*/ 	.word	0x0000d7b0


	//   ....[73]....
        /*04e4*/ 	.word	0x0000d7f0


	//   ....[74]....
        /*04e8*/ 	.word	0x0000d830


	//   ....[75]....
        /*04ec*/ 	.word	0x0000d870


	//   ....[76]....
        /*04f0*/ 	.word	0x0000d980


	//   ....[77]....
        /*04f4*/ 	.word	0x0000d9c0


	//   ....[78]....
        /*04f8*/ 	.word	0x0000da00


	//   ....[79]....
        /*04fc*/ 	.word	0x0000da40


	//   ....[80]....
        /*0500*/ 	.word	0x0000db50


	//   ....[81]....
        /*0504*/ 	.word	0x0000db90


	//   ....[82]....
        /*0508*/ 	.word	0x0000dbd0


	//   ....[83]....
        /*050c*/ 	.word	0x0000dc10


	//   ....[84]....
        /*0510*/ 	.word	0x0000dd10


	//   ....[85]....
        /*0514*/ 	.word	0x0000dd30


	//   ....[86]....
        /*0518*/ 	.word	0x0000dd50


	//   ....[87]....
        /*051c*/ 	.word	0x0000dd60


	//   ....[88]....
        /*0520*/ 	.word	0x0000e580


	//   ....[89]....
        /*0524*/ 	.word	0x0000edb0


	//   ....[90]....
        /*0528*/ 	.word	0x0000f2a0


	//   ....[91]....
        /*052c*/ 	.word	0x0000f2c0


	//   ....[92]....
        /*0530*/ 	.word	0x0000f2f0


	//   ....[93]....
        /*0534*/ 	.word	0x0000f330


	//   ....[94]....
        /*0538*/ 	.word	0x0000f350


	//   ....[95]....
        /*053c*/ 	.word	0x0000f560


	//   ....[96]....
        /*0540*/ 	.word	0x0000f580


	//   ....[97]....
        /*0544*/ 	.word	0x0000f5b0


	//   ....[98]....
        /*0548*/ 	.word	0x0000f5f0


	//   ....[99]....
        /*054c*/ 	.word	0x0000f610


	//   ....[100]....
        /*0550*/ 	.word	0x0000fab0


	//   ....[101]....
        /*0554*/ 	.word	0x0000fb00


	//   ....[102]....
        /*0558*/ 	.word	0x0000fb50


	//   ....[103]....
        /*055c*/ 	.word	0x0000fba0


	//   ....[104]....
        /*0560*/ 	.word	0x0000fcb0


	//   ....[105]....
        /*0564*/ 	.word	0x0000fd00


	//   ....[106]....
        /*0568*/ 	.word	0x0000fd50


	//   ....[107]....
        /*056c*/ 	.word	0x0000fda0


	//   ....[108]....
        /*0570*/ 	.word	0x0000feb0


	//   ....[109]....
        /*0574*/ 	.word	0x0000ff00


	//   ....[110]....
        /*0578*/ 	.word	0x0000ff50


	//   ....[111]....
        /*057c*/ 	.word	0x0000ffa0


	//   ....[112]....
        /*0580*/ 	.word	0x000100b0


	//   ....[113]....
        /*0584*/ 	.word	0x00010100


	//   ....[114]....
        /*0588*/ 	.word	0x00010150


	//   ....[115]....
        /*058c*/ 	.word	0x000101a0


	//   ....[116]....
        /*0590*/ 	.word	0x000102b0


	//   ....[117]....
        /*0594*/ 	.word	0x00010300


	//   ....[118]....
        /*0598*/ 	.word	0x00010350


	//   ....[119]....
        /*059c*/ 	.word	0x000103a0


	//   ....[120]....
        /*05a0*/ 	.word	0x00010440


	//   ....[121]....
        /*05a4*/ 	.word	0x000104e0


	//   ....[122]....
        /*05a8*/ 	.word	0x00010580


	//   ....[123]....
        /*05ac*/ 	.word	0x00010620


	//   ....[124]....
        /*05b0*/ 	.word	0x000106c0


	//   ....[125]....
        /*05b4*/ 	.word	0x00010760


	//   ....[126]....
        /*05b8*/ 	.word	0x000107b0


	//   ....[127]....
        /*05bc*/ 	.word	0x00010800


	//   ....[128]....
        /*05c0*/ 	.word	0x00010850


	//   ....[129]....
        /*05c4*/ 	.word	0x000108b0


	//   ....[130]....
        /*05c8*/ 	.word	0x00010900


	//   ....[131]....
        /*05cc*/ 	.word	0x00010950


	//   ....[132]....
        /*05d0*/ 	.word	0x000109e0


	//   ....[133]....
        /*05d4*/ 	.word	0x00010a30


	//   ....[134]....
        /*05d8*/ 	.word	0x00010a80


	//   ....[135]....
        /*05dc*/ 	.word	0x00010ad0


	//   ....[136]....
        /*05e0*/ 	.word	0x00010b70


	//   ....[137]....
        /*05e4*/ 	.word	0x00010c00


	//   ....[138]....
        /*05e8*/ 	.word	0x00010c50


	//   ....[139]....
        /*05ec*/ 	.word	0x00010ca0


	//   ....[140]....
        /*05f0*/ 	.word	0x00010d40


	//   ....[141]....
        /*05f4*/ 	.word	0x00010dd0


	//   ....[142]....
        /*05f8*/ 	.word	0x00010e20


	//   ....[143]....
        /*05fc*/ 	.word	0x00010e70


	//   ....[144]....
        /*0600*/ 	.word	0x00010f10


	//   ....[145]....
        /*0604*/ 	.word	0x00010fa0


	//   ....[146]....
        /*0608*/ 	.word	0x00010ff0


	//   ....[147]....
        /*060c*/ 	.word	0x00011040


	//   ....[148]....
        /*0610*/ 	.word	0x000110e0


	//   ....[149]....
        /*0614*/ 	.word	0x00011170


	//   ....[150]....
        /*0618*/ 	.word	0x000111c0


	//   ....[151]....
        /*061c*/ 	.word	0x00011210


	//   ....[152]....
        /*0620*/ 	.word	0x000112b0


	//   ....[153]....
        /*0624*/ 	.word	0x00011360


	//   ....[154]....
        /*0628*/ 	.word	0x000113b0


	//   ....[155]....
        /*062c*/ 	.word	0x000114b0


	//   ....[156]....
        /*0630*/ 	.word	0x00011500


	//   ....[157]....
        /*0634*/ 	.word	0x00011550


	//   ....[158]....
        /*0638*/ 	.word	0x000115a0


	//   ....[159]....
        /*063c*/ 	.word	0x000115f0


	//   ....[160]....
        /*0640*/ 	.word	0x00011630


	//   ....[161]....
        /*0644*/ 	.word	0x00011680


	//   ....[162]....
        /*0648*/ 	.word	0x000116d0


	//   ....[163]....
        /*064c*/ 	.word	0x00011720


	//----- nvinfo : EIATTR_VRC_CTA_INIT_COUNT
	.align		4
.L_1189:
        /*0650*/ 	.byte	0x02, 0x4a
	.zero		1
	.zero		1


	//----- nvinfo : EIATTR_EXIT_INSTR_OFFSETS
	.align		4
        /*0654*/ 	.byte	0x04, 0x1c
        /*0656*/ 	.short	(.L_1191 - .L_1190)


	//   ....[0]....
.L_1190:
        /*0658*/ 	.word	0x0000f750


	//   ....[1]....
        /*065c*/ 	.word	0x0000fa50


	//----- nvinfo : EIATTR_MAX_THREADS
	.align		4
.L_1191:
        /*0660*/ 	.byte	0x04, 0x05
        /*0662*/ 	.short	(.L_1193 - .L_1192)
.L_1192:
        /*0664*/ 	.word	0x00000080
        /*0668*/ 	.word	0x00000001
        /*066c*/ 	.word	0x00000001


	//----- nvinfo : EIATTR_CRS_STACK_SIZE
	.align		4
.L_1193:
        /*0670*/ 	.byte	0x04, 0x1e
        /*0672*/ 	.short	(.L_1195 - .L_1194)
.L_1194:
        /*0674*/ 	.word	0x00000000


	//----- nvinfo : EIATTR_CBANK_PARAM_SIZE
	.align		4
.L_1195:
        /*0678*/ 	.byte	0x03, 0x19
        /*067a*/ 	.short	0x01f0


	//----- nvinfo : EIATTR_PARAM_CBANK
	.align		4
        /*067c*/ 	.byte	0x04, 0x0a
        /*067e*/ 	.short	(.L_1197 - .L_1196)
	.align		4
.L_1196:
        /*0680*/ 	.word	index@(.nv.constant0._Z25selective_scan_bwd_kernelI32Selective_Scan_bwd_kernel_traitsILi128ELi16ELb0ELb1ELb0ELb0ELb1EN3c104HalfENS1_7complexIfEEEEv12SSMParamsBwd)
        /*0684*/ 	.short	0x0380
        /*0686*/ 	.short	0x01f0


	//----- nvinfo : EIATTR_SW_WAR
	.align		4
.L_1197:
        /*0688*/ 	.byte	0x04, 0x36
        /*068a*/ 	.short	(.L_1199 - .L_1198)
.L_1198:
        /*068c*/ 	.word	0x00000008
.L_1199:


//--------------------- .nv.info._Z25selective_scan_bwd_kernelI32Selective_Scan_bwd_kernel_traitsILi128ELi16ELb0ELb1ELb0ELb1ELb0EN3c104HalfENS1_7complexIfEEEEv12SSMParamsBwd --------------------------
	.section	.nv.info._Z25selective_scan_bwd_kernelI32Selective_Scan_bwd_kernel_traitsILi128ELi16ELb0ELb1ELb0ELb1ELb0EN3c104HalfENS1_7complexIfEEEEv12SSMParamsBwd,"",@"SHT_CUDA_INFO"
	.sectionflags	@""
	.align	4


	//----- nvinfo : EIATTR_CUDA_API_VERSION
	.align		4
        /*0000*/ 	.byte	0x04, 0x37
        /*0002*/ 	.short	(.L_1201 - .L_1200)
.L_1200:
        /*0004*/ 	.word	0x00000082


	//----- nvinfo : EIATTR_KPARAM_INFO
	.align		4
.L_1201:
        /*0008*/ 	.byte	0x04, 0x17
        /*000a*/ 	.short	(.L_1203 - .L_1202)
.L_1202:
        /*000c*/ 	.word	0x00000000
        /*0010*/ 	.short	0x0000
        /*0012*/ 	.short	0x0000
        /*0014*/ 	.byte	0x00, 0xf0, 0xc1, 0x07


	//----- nvinfo : EIATTR_SPARSE_MMA_MASK
	.align		4
.L_1203:
        /*0018*/ 	.byte	0x03, 0x50
        /*001a*/ 	.short	0x0000


	//----- nvinfo : EIATTR_MAXREG_COUNT
	.align		4
        /*001c*/ 	.byte	0x03, 0x1b
        /*001e*/ 	.short	0x00ff


	//----- nvinfo : EIATTR_NUM_BARRIERS
	.align		4
        /*0020*/ 	.byte	0x02, 0x4c
        /*0022*/ 	.byte	0x01
	.zero		1


	//----- nvinfo : EIATTR_ANNOTATIONS
	.align		4
        /*0024*/ 	.byte	0x04, 0x55
        /*0026*/ 	.short	(.L_1205 - .L_1204)


	//   ....[0]....
.L_1204:
        /* <DEDUP_REMOVED lines=19> */


	//----- nvinfo : EIATTR_MERCURY_ISA_VERSION
	.align		4
.L_1205:
        /*0140*/ 	.byte	0x03, 0x5f
        /*0142*/ 	.short	0x0101


	//----- nvinfo : EIATTR_INT_WARP_WIDE_INSTR_OFFSETS
	.align		4
        /*0144*/ 	.byte	0x04, 0x31
        /*0146*/ 	.short	(.L_1207 - .L_1206)


	//   ....[0]....
.L_1206:
        /*0148*/ 	.word	0x00009050


	//   ....[1]....
        /*014c*/ 	.word	0x0000a560


	//----- nvinfo : EIATTR_COOP_GROUP_MASK_REGIDS
	.align		4
.L_1207:
        /*0150*/ 	.byte	0x04, 0x29
        /*0152*/ 	.short	(.L_1209 - .L_1208)


	//   ....[0]....
.L_1208:
        /*0154*/ 	.word	0xffffffff


	//   ....[1]....
        /*0158*/ 	.word	0xffffffff


	//   ....[2]....
        /*015c*/ 	.word	0xffffffff


	//   ....[3]....
        /*0160*/ 	.word	0xffffffff


	//   ....[4]....
        /*0164*/ 	.word	0xffffffff


	//   ....[5]....
        /*0168*/ 	.word	0xffffffff


	//   ....[6]....
        /*016c*/ 	.word	0xffffffff


	//   ....[7]....
        /*0170*/ 	.word	0xffffffff


	//   ....[8]....
        /*0174*/ 	.word	0xffffffff


	//   ....[9]....
        /*0178*/ 	.word	0xffffffff


	//   ....[10]....
        /*017c*/ 	.word	0xffffffff


	//   ....[11]....
        /*0180*/ 	.word	0xffffffff


	//   ....[12]....
        /*0184*/ 	.word	0xffffffff


	//   ....[13]....
        /*0188*/ 	.word	0xffffffff


	//   ....[14]....
        /*018c*/ 	.word	0xffffffff


	//   ....[15]....
        /*0190*/ 	.word	0xffffffff


	//   ....[16]....
        /*0194*/ 	.word	0xffffffff


	//   ....[17]....
        /*0198*/ 	.word	0xffffffff


	//   ....[18]....
        /*019c*/ 	.word	0xffffffff


	//   ....[19]....
        /*01a0*/ 	.word	0xffffffff


	//   ....[20]....
        /*01a4*/ 	.word	0xffffffff


	//   ....[21]....
        /*01a8*/ 	.word	0xffffffff


	//   ....[22]....
        /*01ac*/ 	.word	0xffffffff


	//   ....[23]....
        /*01b0*/ 	.word	0xffffffff


	//   ....[24]....
        /*01b4*/ 	.word	0xffffffff


	//   ....[25]....
        /*01b8*/ 	.word	0xffffffff


	//   ....[26]....
        /*01bc*/ 	.word	0xffffffff


	//   ....[27]....
        /*01c0*/ 	.word	0xffffffff


	//   ....[28]....
        /*01c4*/ 	.word	0xffffffff


	//   ....[29]....
        /*01c8*/ 	.word	0xffffffff


	//   ....[30]....
        /*01cc*/ 	.word	0xffffffff


	//   ....[31]....
        /*01d0*/ 	.word	0xffffffff


	//   ....[32]....
        /*01d4*/ 	.word	0xffffffff


	//   ....[33]....
        /*01d8*/ 	.word	0xffffffff


	//   ....[34]....
        /*01dc*/ 	.word	0xffffffff


	//   ....[35]....
        /*01e0*/ 	.word	0xffffffff


	//   ....[36]....
        /*01e4*/ 	.word	0xffffffff


	//   ....[37]....
        /*01e8*/ 	.word	0xffffffff


	//   ....[38]....
        /*01ec*/ 	.word	0xffffffff


	//   ....[39]....
        /*01f0*/ 	.word	0xffffffff


	//   ....[40]....
        /*01f4*/ 	.word	0xffffffff


	//   ....[41]....
        /*01f8*/ 	.word	0xffffffff


	//   ....[42]....
        /*01fc*/ 	.word	0xffffffff


	//   ....[43]....
        /*0200*/ 	.word	0xffffffff


	//   ....[44]....
        /*0204*/ 	.word	0xffffffff


	//   ....[45]....
        /*0208*/ 	.word	0xffffffff


	//   ....[46]....
        /*020c*/ 	.word	0xffffffff


	//   ....[47]....
        /*0210*/ 	.word	0xffffffff


	//   ....[48]....
        /*0214*/ 	.word	0xffffffff


	//   ....[49]....
        /*0218*/ 	.word	0xffffffff


	//   ....[50]....
        /*021c*/ 	.word	0xffffffff


	//   ....[51]....
        /*0220*/ 	.word	0xffffffff


	//   ....[52]....
        /*0224*/ 	.word	0xffffffff


	//   ....[53]....
        /*0228*/ 	.word	0xffffffff


	//   ....[54]....
        /*022c*/ 	.word	0xffffffff


	//   ....[55]....
        /*0230*/ 	.word	0xffffffff


	//   ....[56]....
        /*0234*/ 	.word	0xffffffff


	//   ....[57]....
        /*0238*/ 	.word	0xffffffff


	//   ....[58]....
        /*023c*/ 	.word	0xffffffff


	//   ....[59]....
        /*0240*/ 	.word	0xffffffff


	//   ....[60]....
        /*0244*/ 	.word	0xffffffff


	//   ....[61]....
        /*0248*/ 	.word	0xffffffff


	//   ....[62]....
        /*024c*/ 	.word	0xffffffff


	//   ....[63]....
        /*0250*/ 	.word	0xffffffff


	//   ....[64]....
        /*0254*/ 	.word	0xffffffff


	//   ....[65]....
        /*0258*/ 	.word	0xffffffff


	//   ....[66]....
        /*025c*/ 	.word	0xffffffff


	//   ....[67]....
        /*0260*/ 	.word	0xffffffff


	//   ....[68]....
        /*0264*/ 	.word	0xffffffff


	//   ....[69]....
        /*0268*/ 	.word	0xffffffff


	//   ....[70]....
        /*026c*/ 	.word	0xffffffff


	//   ....[71]....
        /*0270*/ 	.word	0xffffffff


	//   ....[72]....
        /*0274*/ 	.word	0xffffffff


	//   ....[73]....
        /*0278*/ 	.word	0xffffffff


	//   ....[74]....
        /*027c*/ 	.word	0xffffffff


	//   ....[75]....
        /*0280*/ 	.word	0xffffffff


	//   ....[76]....
        /*0284*/ 	.word	0xffffffff


	//   ....[77]....
        /*0288*/ 	.word	0xffffffff


	//   ....[78]....
        /*028c*/ 	.word	0xffffffff


	//   ....[79]....
        /*0290*/ 	.word	0xffffffff


	//   ....[80]....
        /*0294*/ 	.word	0xffffffff


	//   ....[81]....
        /*0298*/ 	.word	0xffffffff


	//   ....[82]....
        /*029c*/ 	.word	0xffffffff


	//   ....[83]....
        /*02a0*/ 	.word	0xffffffff


	//   ....[84]....
        /*02a4*/ 	.word	0xffffffff


	//   ....[85]....
        /*02a8*/ 	.word	0xffffffff


	//   ....[86]....
        /*02ac*/ 	.word	0xffffffff


	//   ....[87]....
        /*02b0*/ 	.word	0xffffffff


	//   ....[88]....
        /*02b4*/ 	.word	0xffffffff


	//   ....[89]....
        /*02b8*/ 	.word	0xffffffff


	//   ....[90]....
        /*02bc*/ 	.word	0xffffffff


	//   ....[91]....
        /*02c0*/ 	.word	0xffffffff


	//   ....[92]....
        /*02c4*/ 	.word	0xffffffff


	//   ....[93]....
        /*02c8*/ 	.word	0xffffffff


	//   ....[94]....
        /*02cc*/ 	.word	0xffffffff


	//   ....[95]....
        /*02d0*/ 	.word	0xffffffff


	//   ....[96]....
        /*02d4*/ 	.word	0xffffffff


	//   ....[97]....
        /*02d8*/ 	.word	0x0500004f


	//   ....[98]....
        /*02dc*/ 	.word	0x0500004f


	//   ....[99]....
        /*02e0*/ 	.word	0x0500004f


	//   ....[100]....
        /*02e4*/ 	.word	0x0500004f


	//   ....[101]....
        /*02e8*/ 	.word	0x0500004f


	//   ....[102]....
        /*02ec*/ 	.word	0x0500004f


	//   ....[103]....
        /*02f0*/ 	.word	0x0500004f


	//   ....[104]....
        /*02f4*/ 	.word	0x0500004f


	//   ....[105]....
        /*02f8*/ 	.word	0x0500004f


	//   ....[106]....
        /*02fc*/ 	.word	0x0500004f


	//   ....[107]....
        /*0300*/ 	.word	0x0500004f


	//   ....[108]....
        /*0304*/ 	.word	0x0500004f


	//   ....[109]....
        /*0308*/ 	.word	0x0500004f


	//   ....[110]....
        /*030c*/ 	.word	0x0500004f


	//   ....[111]....
        /*0310*/ 	.word	0x0500004f


	//   ....[112]....
        /*0314*/ 	.word	0x0500004f


	//   ....[113]....
        /*0318*/ 	.word	0x0500004f


	//   ....[114]....
        /*031c*/ 	.word	0x0500004f


	//   ....[115]....
        /*0320*/ 	.word	0x0500004f


	//   ....[116]....
        /*0324*/ 	.word	0x0500004f


	//   ....[117]....
        /*0328*/ 	.word	0x0500004f


	//   ....[118]....
        /*032c*/ 	.word	0x0500004f


	//   ....[119]....
        /*0330*/ 	.word	0x0500004f


	//   ....[120]....
        /*0334*/ 	.word	0x0500004f


	//   ....[121]....
        /*0338*/ 	.word	0x0500004f


	//   ....[122]....
        /*033c*/ 	.word	0x0500004f


	//   ....[123]....
        /*0340*/ 	.word	0x0500004f


	//   ....[124]....
        /*0344*/ 	.word	0x0500004f


	//   ....[125]....
        /*0348*/ 	.word	0x0500004f


	//   ....[126]....
        /*034c*/ 	.word	0x0500004f


	//   ....[127]....
        /*0350*/ 	.word	0x0500004f


	//   ....[128]....
        /*0354*/ 	.word	0x0500004f


	//   ....[129]....
        /*0358*/ 	.word	0x0500004f


	//   ....[130]....
        /*035c*/ 	.word	0x0500004f


	//   ....[131]....
        /*0360*/ 	.word	0x0500004f


	//   ....[132]....
        /*0364*/ 	.word	0x0500004f


	//   ....[133]....
        /*0368*/ 	.word	0x0500004f


	//   ....[134]....
        /*036c*/ 	.word	0x0500004f


	//   ....[135]....
        /*0370*/ 	.word	0x0500004f


	//   ....[136]....
        /*0374*/ 	.word	0x0500004f


	//   ....[137]....
        /*0378*/ 	.word	0x0500004f


	//   ....[138]....
        /*037c*/ 	.word	0x0500004f


	//   ....[139]....
        /*0380*/ 	.word	0x0500004f


	//   ....[140]....
        /*0384*/ 	.word	0x0500004f


	//   ....[141]....
        /*0388*/ 	.word	0x0500004f


	//   ....[142]....
        /*038c*/ 	.word	0x0500004f


	//   ....[143]....
        /*0390*/ 	.word	0x0500004f


	//   ....[144]....
        /*0394*/ 	.word	0x0500004f


	//   ....[145]....
        /*0398*/ 	.word	0x0500004f


	//   ....[146]....
        /*039c*/ 	.word	0x0500004f


	//   ....[147]....
        /*03a0*/ 	.word	0x0500004f


	//   ....[148]....
        /*03a4*/ 	.word	0x0500004f


	//   ....[149]....
        /*03a8*/ 	.word	0x0500004f


	//   ....[150]....
        /*03ac*/ 	.word	0x0500004f


	//   ....[151]....
        /*03b0*/ 	.word	0x0500004f


	//   ....[152]....
        /*03b4*/ 	.word	0x0500004f


	//   ....[153]....
        /*03b8*/ 	.word	0x0500004f


	//   ....[154]....
        /*03bc*/ 	.word	0x0500004f


	//   ....[155]....
        /*03c0*/ 	.word	0x0500004f


	//   ....[156]....
        /*03c4*/ 	.word	0x0500004f


	//   ....[157]....
        /*03c8*/ 	.word	0x0500004f


	//   ....[158]....
        /*03cc*/ 	.word	0x0500004f


	//   ....[159]....
        /*03d0*/ 	.word	0x0500004f


	//   ....[160]....
        /*03d4*/ 	.word	0x0500004f


	//----- nvinfo : EIATTR_COOP_GROUP_INSTR_OFFSETS
	.align		4
.L_1209:
        /*03d8*/ 	.byte	0x04, 0x28
        /*03da*/ 	.short	(.L_1211 - .L_1210)


	//   ....[0]....
.L_1210:
        /*03dc*/ 	.word	0x00001470


	//   ....[1]....
        /*03e0*/ 	.word	0x00001a20


	//   ....[2]....
        /*03e4*/ 	.word	0x00002150


	//   ....[3]....
        /*03e8*/ 	.word	0x00005e70


	//   ....[4]....
        /*03ec*/ 	.word	0x00007e20


	//   ....[5]....
        /*03f0*/ 	.word	0x00007e30


	//   ....[6]....
        /*03f4*/ 	.word	0x00007e40


	//   ....[7]....
        /*03f8*/ 	.word	0x00007e90


	//   ....[8]....
        /*03fc*/ 	.word	0x00007ee0


	//   ....[9]....
        /*0400*/ 	.word	0x00007ef0


	//   ....[10]....
        /*0404*/ 	.word	0x00007f20


	//   ....[11]....
        /*0408*/ 	.word	0x00007f50


	//   ....[12]....
        /*040c*/ 	.word	0x00007fa0


	//   ....[13]....
        /*0410*/ 	.word	0x00007ff0


	//   ....[14]....
        /*0414*/ 	.word	0x00008000


	//   ....[15]....
        /*0418*/ 	.word	0x00008010


	//   ....[16]....
        /*041c*/ 	.word	0x000080c0


	//   ....[17]....
        /*0420*/ 	.word	0x000080d0


	//   ....[18]....
        /*0424*/ 	.word	0x000080e0


	//   ....[19]....
        /*0428*/ 	.word	0x000080f0


	//   ....[20]....
        /*042c*/ 	.word	0x000081a0


	//   ....[21]....
        /*0430*/ 	.word	0x000081b0


	//   ....[22]....
        /*0434*/ 	.word	0x000081c0


	//   ....[23]....
        /*0438*/ 	.word	0x000081d0


	//   ....[24]....
        /*043c*/ 	.word	0x00008330


	//   ....[25]....
        /*0440*/ 	.word	0x00008340


	//   ....[26]....
        /*0444*/ 	.word	0x00008350


	//   ....[27]....
        /*0448*/ 	.word	0x00008360


	//   ....[28]....
        /*044c*/ 	.word	0x00008370


	//   ....[29]....
        /*0450*/ 	.word	0x00008380


	//   ....[30]....
        /*0454*/ 	.word	0x00008390


	//   ....[31]....
        /*0458*/ 	.word	0x000083a0


	//   ....[32]....
        /*045c*/ 	.word	0x00009970


	//   ....[33]....
        /*0460*/ 	.word	0x00009980


	//   ....[34]....
        /*0464*/ 	.word	0x00009990


	//   ....[35]....
        /*0468*/ 	.word	0x000099a0


	//   ....[36]....
        /*046c*/ 	.word	0x00009ad0


	//   ....[37]....
        /*0470*/ 	.word	0x00009ae0


	//   ....[38]....
        /*0474*/ 	.word	0x00009af0


	//   ....[39]....
        /*0478*/ 	.word	0x00009b00


	//   ....[40]....
        /*047c*/ 	.word	0x00009c30


	//   ....[41]....
        /*0480*/ 	.word	0x00009c40


	//   ....[42]....
        /*0484*/ 	.word	0x00009c50


	//   ....[43]....
        /*0488*/ 	.word	0x00009c60


	//   ....[44]....
        /*048c*/ 	.word	0x00009d90


	//   ....[45]....
        /*0490*/ 	.word	0x00009da0


	//   ....[46]....
        /*0494*/ 	.word	0x00009db0


	//   ....[47]....
        /*0498*/ 	.word	0x00009dc0


	//   ....[48]....
        /*049c*/ 	.word	0x00009ef0


	//   ....[49]....
        /*04a0*/ 	.word	0x00009f00


	//   ....[50]....
        /*04a4*/ 	.word	0x00009f10


	//   ....[51]....
        /*04a8*/ 	.word	0x00009f20


	//   ....[52]....
        /*04ac*/ 	.word	0x0000a050


	//   ....[53]....
        /*04b0*/ 	.word	0x0000a060


	//   ....[54]....
        /*04b4*/ 	.word	0x0000a070


	//   ....[55]....
        /*04b8*/ 	.word	0x0000a080


	//   ....[56]....
        /*04bc*/ 	.word	0x0000a090


	//   ....[57]....
        /*04c0*/ 	.word	0x0000a0a0


	//   ....[58]....
        /*04c4*/ 	.word	0x0000a0e0


	//   ....[59]....
        /*04c8*/ 	.word	0x0000a110


	//   ....[60]....
        /*04cc*/ 	.word	0x0000a150


	//   ....[61]....
        /*04d0*/ 	.word	0x0000a170


	//   ....[62]....
        /*04d4*/ 	.word	0x0000a190


	//   ....[63]....
        /*04d8*/ 	.word	0x0000a1a0


	//   ....[64]....
        /*04dc*/ 	.word	0x0000d470


	//   ....[65]....
        /*04e0*/ 	.word	0x0000d4b0


	//   ....[66]....
        /*04e4*/ 	.word	0x0000d4f0


	//   ....[67]....
        /*04e8*/ 	.word	0x0000d530


	//   ....[68]....
        /*04ec*/ 	.word	0x0000d640


	//   ....[69]....
        /*04f0*/ 	.word	0x0000d680


	//   ....[70]....
        /*04f4*/ 	.word	0x0000d6c0


	//   ....[71]....
        /*04f8*/ 	.word	0x0000d700


	//   ....[72]....
        /*04fc*/ 	.word	0x0000d810


	//   ....[73]....
        /*0500*/ 	.word	0x0000d850


	//   ....[74]....
        /*0504*/ 	.word	0x0000d890


	//   ....[75]....
        /*0508*/ 	.word	0x0000d8d0


	//   ....[76]....
        /*050c*/ 	.word	0x0000d9e0


	//   ....[77]....
        /*0510*/ 	.word	0x0000da20


	//   ....[78]....
        /*0514*/ 	.word	0x0000da60


	//   ....[79]....
        /*0518*/ 	.word	0x0000daa0


	//   ....[80]....
        /*051c*/ 	.word	0x0000db80


	//   ....[81]....
        /*0520*/ 	.word	0x0000dba0


	//   ....[82]....
        /*0524*/ 	.word	0x0000dbc0


	//   ....[83]....
        /*0528*/ 	.word	0x0000dbd0


	//   ....[84]....
        /*052c*/ 	.word	0x0000e690


	//   ....[85]....
        /*0530*/ 	.word	0x0000eed0


	//   ....[86]....
        /*0534*/ 	.word	0x0000f7e0


	//   ....[87]....
        /*0538*/ 	.word	0x0000fe30


	//   ....[88]....
        /*053c*/ 	.word	0x0000fe60


	//   ....[89]....
        /*0540*/ 	.word	0x0000fe90


	//   ....[90]....
        /*0544*/ 	.word	0x0000fef0


	//   ....[91]....
        /*0548*/ 	.word	0x0000ff30


	//   ....[92]....
        /*054c*/ 	.word	0x00010140


	//   ....[93]....
        /*0550*/ 	.word	0x00010160


	//   ....[94]....
        /*0554*/ 	.word	0x00010190


	//   ....[95]....
        /*0558*/ 	.word	0x000101d0


	//   ....[96]....
        /*055c*/ 	.word	0x000101f0


	//   ....[97]....
        /*0560*/ 	.word	0x00010690


	//   ....[98]....
        /*0564*/ 	.word	0x000106e0


	//   ....[99]....
        /*0568*/ 	.word	0x00010730


	//   ....[100]....
        /*056c*/ 	.word	0x00010780


	//   ....[101]....
        /*0570*/ 	.word	0x00010890


	//   ....[102]....
        /*0574*/ 	.word	0x000108e0


	//   ....[103]....
        /*0578*/ 	.word	0x00010930


	//   ....[104]....
        /*057c*/ 	.word	0x00010980


	//   ....[105]....
        /*0580*/ 	.word	0x00010a90


	//   ....[106]....
        /*0584*/ 	.word	0x00010ae0


	//   ....[107]....
        /*0588*/ 	.word	0x00010b30


	//   ....[108]....
        /*058c*/ 	.word	0x00010b80


	//   ....[109]....
        /*0590*/ 	.word	0x00010c90


	//   ....[110]....
        /*0594*/ 	.word	0x00010ce0


	//   ....[111]....
        /*0598*/ 	.word	0x00010d30


	//   ....[112]....
        /*059c*/ 	.word	0x00010d80


	//   ....[113]....
        /*05a0*/ 	.word	0x00010e90


	//   ....[114]....
        /*05a4*/ 	.word	0x00010ee0


	//   ....[115]....
        /*05a8*/ 	.word	0x00010f30


	//   ....[116]....
        /*05ac*/ 	.word	0x00010f80


	//   ....[117]....
        /*05b0*/ 	.word	0x00011020


	//   ....[118]....
        /*05b4*/ 	.word	0x000110c0


	//   ....[119]....
        /*05b8*/ 	.word	0x00011160


	//   ....[120]....
        /*05bc*/ 	.word	0x00011200


	//   ....[121]....
        /*05c0*/ 	.word	0x000112a0


	//   ....[122]....
        /*05c4*/ 	.word	0x00011340


	//   ....[123]....
        /*05c8*/ 	.word	0x00011390


	//   ....[124]....
        /*05cc*/ 	.word	0x000113e0


	//   ....[125]....
        /*05d0*/ 	.word	0x00011430


	//   ....[126]....
        /*05d4*/ 	.word	0x00011490


	//   ....[127]....
        /*05d8*/ 	.word	0x000114e0


	//   ....[128]....
        /*05dc*/ 	.word	0x00011530


	//   ....[129]....
        /*05e0*/ 	.word	0x000115c0


	//   ....[130]....
        /*05e4*/ 	.word	0x00011610


	//   ....[131]....
        /*05e8*/ 	.word	0x00011660


	//   ....[132]....
        /*05ec*/ 	.word	0x000116b0


	//   ....[133]....
        /*05f0*/ 	.word	0x00011750


	//   ....[134]....
        /*05f4*/ 	.word	0x000117e0


	//   ....[135]....
        /*05f8*/ 	.word	0x00011830


	//   ....[136]....
        /*05fc*/ 	.word	0x00011880


	//   ....[137]....
        /*0600*/ 	.word	0x00011920


	//   ....[138]....
        /*0604*/ 	.word	0x000119b0


	//   ....[139]....
        /*0608*/ 	.word	0x00011a00


	//   ....[140]....
        /*060c*/ 	.word	0x00011a50


	//   ....[141]....
        /*0610*/ 	.word	0x00011af0


	//   ....[142]....
        /*0614*/ 	.word	0x00011b80


	//   ....[143]....
        /*0618*/ 	.word	0x00011bd0


	//   ....[144]....
        /*061c*/ 	.word	0x00011c20


	//   ....[145]....
        /*0620*/ 	.word	0x00011cc0


	//   ....[146]....
        /*0624*/ 	.word	0x00011d50


	//   ....[147]....
        /*0628*/ 	.word	0x00011da0


	//   ....[148]....
        /*062c*/ 	.word	0x00011df0


	//   ....[149]....
        /*0630*/ 	.word	0x00011e90


	//   ....[150]....
        /*0634*/ 	.word	0x00011f40


	//   ....[151]....
        /*0638*/ 	.word	0x00011f90


	//   ....[152]....
        /*063c*/ 	.word	0x00012090


	//   ....[153]....
        /*0640*/ 	.word	0x000120e0


	//   ....[154]....
        /*0644*/ 	.word	0x00012130


	//   ....[155]....
        /*0648*/ 	.word	0x00012180


	//   ....[156]....
        /*064c*/ 	.word	0x000121d0


	//   ....[157]....
        /*0650*/ 	.word	0x00012210


	//   ....[158]....
        /*0654*/ 	.word	0x00012260


	//   ....[159]....
        /*0658*/ 	.word	0x000122b0


	//   ....[160]....
        /*065c*/ 	.word	0x00012300


	//----- nvinfo : EIATTR_VRC_CTA_INIT_COUNT
	.align		4
.L_1211:
        /*0660*/ 	.byte	0x02, 0x4a
	.zero		1
	.zero		1


	//----- nvinfo : EIATTR_EXIT_INSTR_OFFSETS
	.align		4
        /*0664*/ 	.byte	0x04, 0x1c
        /*0666*/ 	.short	(.L_1213 - .L_1212)


	//   ....[0]....
.L_1212:
        /*0668*/ 	.word	0x00010330


	//   ....[1]....
        /*066c*/ 	.word	0x00010630


	//----- nvinfo : EIATTR_MAX_THREADS
	.align		4
.L_1213:
        /*0670*/ 	.byte	0x04, 0x05
        /*0672*/ 	.short	(.L_1215 - .L_1214)
.L_1214:
        /*0674*/ 	.word	0x00000080
        /*0678*/ 	.word	0x00000001
        /*067c*/ 	.word	0x00000001


	//----- nvinfo : EIATTR_CRS_STACK_SIZE
	.align		4
.L_1215:
        /*0680*/ 	.byte	0x04, 0x1e
        /*0682*/ 	.short	(.L_1217 - .L_1216)
.L_1216:
        /*0684*/ 	.word	0x00000000


	//----- nvinfo : EIATTR_CBANK_PARAM_SIZE
	.align		4
.L_1217:
        /*0688*/ 	.byte	0x03, 0x19
        /*068a*/ 	.short	0x01f0


	//----- nvinfo : EIATTR_PARAM_CBANK
	.align		4
        /*068c*/ 	.byte	0x04, 0x0a
        /*068e*/ 	.short	(.L_1219 - .L_1218)
	.align		4
.L_1218:
        /*0690*/ 	.word	index@(.nv.constant0._Z25selective_scan_bwd_kernelI32Selective_Scan_bwd_kernel_traitsILi128ELi16ELb0ELb1ELb0ELb1ELb0EN3c104HalfENS1_7complexIfEEEEv12SSMParamsBwd)
        /*0694*/ 	.short	0x0380
        /*0696*/ 	.short	0x01f0


	//----- nvinfo : EIATTR_SW_WAR
	.align		4
.L_1219:
        /*0698*/ 	.byte	0x04, 0x36
        /*069a*/ 	.short	(.L_1221 - .L_1220)
.L_1220:
        /*069c*/ 	.word	0x00000008
.L_1221:


//--------------------- .nv.info._Z25selective_scan_bwd_kernelI32Selective_Scan_bwd_kernel_traitsILi128ELi16ELb0ELb1ELb0ELb1ELb1EN3c104HalfENS1_7complexIfEEEEv12SSMParamsBwd --------------------------
	.section	.nv.info._Z25selective_scan_bwd_kernelI32Selective_Scan_bwd_kernel_traitsILi128ELi16ELb0ELb1ELb0ELb1ELb1EN3c104HalfENS1_7complexIfEEEEv12SSMParamsBwd,"",@"SHT_CUDA_INFO"
	.sectionflags	@""
	.align	4


	//----- nvinfo : EIATTR_CUDA_API_VERSION
	.align		4
        /*0000*/ 	.byte	0x04, 0x37
        /*0002*/ 	.short	(.L_1223 - .L_1222)
.L_1222:
        /*0004*/ 	.word	0x00000082


	//----- nvinfo : EIATTR_KPARAM_INFO
	.align		4
.L_1223:
        /*0008*/ 	.byte	0x04, 0x17
        /*000a*/ 	.short	(.L_1225 - .L_1224)
.L_1224:
        /*000c*/ 	.word	0x00000000
        /*0010*/ 	.short	0x0000
        /*0012*/ 	.short	0x0000
        /*0014*/ 	.byte	0x00, 0xf0, 0xc1, 0x07


	//----- nvinfo : EIATTR_SPARSE_MMA_MASK
	.align		4
.L_1225:
        /*0018*/ 	.byte	0x03, 0x50
        /*001a*/ 	.short	0x0000


	//----- nvinfo : EIATTR_MAXREG_COUNT
	.align		4
        /*001c*/ 	.byte	0x03, 0x1b
        /*001e*/ 	.short	0x00ff


	//----- nvinfo : EIATTR_NUM_BARRIERS
	.align		4
        /*0020*/ 	.byte	0x02, 0x4c
        /*0022*/ 	.byte	0x01
	.zero		1


	//----- nvinfo : EIATTR_ANNOTATIONS
	.align		4
        /*0024*/ 	.byte	0x04, 0x55
        /*0026*/ 	.short	(.L_1227 - .L_1226)


	//   ....[0]....
.L_1226:
        /* <DEDUP_REMOVED lines=18> */


	//----- nvinfo : EIATTR_MERCURY_ISA_VERSION
	.align		4
.L_1227:
        /*0130*/ 	.byte	0x03, 0x5f
        /*0132*/ 	.short	0x0101


	//----- nvinfo : EIATTR_INT_WARP_WIDE_INSTR_OFFSETS
	.align		4
        /*0134*/ 	.byte	0x04, 0x31
        /*0136*/ 	.short	(.L_1229 - .L_1228)


	//   ....[0]....
.L_1228:
        /*0138*/ 	.word	0x0000b800


	//   ....[1]....
        /*013c*/ 	.word	0x0000cd20


	//----- nvinfo : EIATTR_COOP_GROUP_MASK_REGIDS
	.align		4
.L_1229:
        /*0140*/ 	.byte	0x04, 0x29
        /*0142*/ 	.short	(.L_1231 - .L_1230)


	//   ....[0]....
.L_1230:
        /*0144*/ 	.word	0xffffffff


	//   ....[1]....
        /*0148*/ 	.word	0xffffffff


	//   ....[2]....
        /*014c*/ 	.word	0xffffffff


	//   ....[3]....
        /*0150*/ 	.word	0xffffffff


	//   ....[4]....
        /*0154*/ 	.word	0xffffffff


	//   ....[5]....
        /*0158*/ 	.word	0xffffffff


	//   ....[6]....
        /*015c*/ 	.word	0xffffffff


	//   ....[7]....
        /*0160*/ 	.word	0xffffffff


	//   ....[8]....
        /*0164*/ 	.word	0xffffffff


	//   ....[9]....
        /*0168*/ 	.word	0xffffffff


	//   ....[10]....
        /*016c*/ 	.word	0xffffffff


	//   ....[11]....
        /*0170*/ 	.word	0xffffffff


	//   ....[12]....
        /*0174*/ 	.word	0xffffffff


	//   ....[13]....
        /*0178*/ 	.word	0xffffffff


	//   ....[14]....
        /*017c*/ 	.word	0xffffffff


	//   ....[15]....
        /*0180*/ 	.word	0xffffffff


	//   ....[16]....
        /*0184*/ 	.word	0xffffffff


	//   ....[17]....
        /*0188*/ 	.word	0xffffffff


	//   ....[18]....
        /*018c*/ 	.word	0xffffffff


	//   ....[19]....
        /*0190*/ 	.word	0xffffffff


	//   ....[20]....
        /*0194*/ 	.word	0xffffffff


	//   ....[21]....
        /*0198*/ 	.word	0xffffffff


	//   ....[22]....
        /*019c*/ 	.word	0xffffffff


	//   ....[23]....
        /*01a0*/ 	.word	0xffffffff


	//   ....[24]....
        /*01a4*/ 	.word	0xffffffff


	//   ....[25]....
        /*01a8*/ 	.word	0xffffffff


	//   ....[26]....
        /*01ac*/ 	.word	0xffffffff


	//   ....[27]....
        /*01b0*/ 	.word	0xffffffff


	//   ....[28]....
        /*01b4*/ 	.word	0xffffffff


	//   ....[29]....
        /*01b8*/ 	.word	0xffffffff


	//   ....[30]....
        /*01bc*/ 	.word	0xffffffff


	//   ....[31]....
        /*01c0*/ 	.word	0xffffffff


	//   ....[32]....
        /*01c4*/ 	.word	0xffffffff


	//   ....[33]....
        /*01c8*/ 	.word	0xffffffff


	//   ....[34]....
        /*01cc*/ 	.word	0xffffffff


	//   ....[35]....
        /*01d0*/ 	.word	0xffffffff


	//   ....[36]....
        /*01d4*/ 	.word	0xffffffff


	//   ....[37]....
        /*01d8*/ 	.word	0xffffffff


	//   ....[38]....
        /*01dc*/ 	.word	0xffffffff


	//   ....[39]....
        /*01e0*/ 	.word	0xffffffff


	//   ....[40]....
        /*01e4*/ 	.word	0xffffffff


	//   ....[41]....
        /*01e8*/ 	.word	0xffffffff


	//   ....[42]....
        /*01ec*/ 	.word	0xffffffff


	//   ....[43]....
        /*01f0*/ 	.word	0xffffffff


	//   ....[44]....
        /*01f4*/ 	.word	0xffffffff


	//   ....[45]....
        /*01f8*/ 	.word	0xffffffff


	//   ....[46]....
        /*01fc*/ 	.word	0xffffffff


	//   ....[47]....
        /*0200*/ 	.word	0xffffffff


	//   ....[48]....
        /*0204*/ 	.word	0xffffffff


	//   ....[49]....
        /*0208*/ 	.word	0xffffffff


	//   ....[50]....
        /*020c*/ 	.word	0xffffffff


	//   ....[51]....
        /*0210*/ 	.word	0xffffffff


	//   ....[52]....
        /*0214*/ 	.word	0xffffffff


	//   ....[53]....
        /*0218*/ 	.word	0xffffffff


	//   ....[54]....
        /*021c*/ 	.word	0xffffffff


	//   ....[55]....
        /*0220*/ 	.word	0xffffffff


	//   ....[56]....
        /*0224*/ 	.word	0xffffffff


	//   ....[57]....
        /*0228*/ 	.word	0xffffffff


	//   ....[58]....
        /*022c*/ 	.word	0xffffffff


	//   ....[59]....
        /*0230*/ 	.word	0xffffffff


	//   ....[60]....
        /*0234*/ 	.word	0xffffffff


	//   ....[61]....
        /*0238*/ 	.word	0xffffffff


	//   ....[62]....
        /*023c*/ 	.word	0xffffffff


	//   ....[63]....
        /*0240*/ 	.word	0xffffffff


	//   ....[64]....
        /*0244*/ 	.word	0xffffffff


	//   ....[65]....
        /*0248*/ 	.word	0xffffffff


	//   ....[66]....
        /*024c*/ 	.word	0xffffffff


	//   ....[67]....
        /*0250*/ 	.word	0xffffffff


	//   ....[68]....
        /*0254*/ 	.word	0xffffffff


	//   ....[69]....
        /*0258*/ 	.word	0xffffffff


	//   ....[70]....
        /*025c*/ 	.word	0xffffffff


	//   ....[71]....
        /*0260*/ 	.word	0xffffffff


	//   ....[72]....
        /*0264*/ 	.word	0xffffffff


	//   ....[73]....
        /*0268*/ 	.word	0xffffffff


	//   ....[74]....
        /*026c*/ 	.word	0xffffffff


	//   ....[75]....
        /*0270*/ 	.word	0xffffffff


	//   ....[76]....
        /*0274*/ 	.word	0xffffffff


	//   ....[77]....
        /*0278*/ 	.word	0xffffffff


	//   ....[78]....
        /*027c*/ 	.word	0xffffffff


	//   ....[79]....
        /*0280*/ 	.word	0xffffffff


	//   ....[80]....
        /*0284*/ 	.word	0xffffffff


	//   ....[81]....
        /*0288*/ 	.word	0xffffffff


	//   ....[82]....
        /*028c*/ 	.word	0xffffffff


	//   ....[83]....
        /*0290*/ 	.word	0xffffffff


	//   ....[84]....
        /*0294*/ 	.word	0xffffffff


	//   ....[85]....
        /*0298*/ 	.word	0xffffffff


	//   ....[86]....
        /*029c*/ 	.word	0xffffffff


	//   ....[87]....
        /*02a0*/ 	.word	0xffffffff


	//   ....[88]....
        /*02a4*/ 	.word	0xffffffff


	//   ....[89]....
        /*02a8*/ 	.word	0xffffffff


	//   ....[90]....
        /*02ac*/ 	.word	0xffffffff


	//   ....[91]....
        /*02b0*/ 	.word	0xffffffff


	//   ....[92]....
        /*02b4*/ 	.word	0xffffffff


	//   ....[93]....
        /*02b8*/ 	.word	0xffffffff


	//   ....[94]....
        /*02bc*/ 	.word	0xffffffff


	//   ....[95]....
        /*02c0*/ 	.word	0xffffffff


	//   ....[96]....
        /*02c4*/ 	.word	0xffffffff


	//   ....[97]....
        /*02c8*/ 	.word	0xffffffff


	//   ....[98]....
        /*02cc*/ 	.word	0xffffffff


	//   ....[99]....
        /*02d0*/ 	.word	0xffffffff


	//   ....[100]....
        /*02d4*/ 	.word	0xffffffff


	//   ....[101]....
        /*02d8*/ 	.word	0x0500004f


	//   ....[102]....
        /*02dc*/ 	.word	0x0500004f


	//   ....[103]....
        /*02e0*/ 	.word	0x0500004f


	//   ....[104]....
        /*02e4*/ 	.word	0x0500004f


	//   ....[105]....
        /*02e8*/ 	.word	0x0500004f


	//   ....[106]....
        /*02ec*/ 	.word	0x0500004f


	//   ....[107]....
        /*02f0*/ 	.word	0x0500004f


	//   ....[108]....
        /*02f4*/ 	.word	0x0500004f


	//   ....[109]....
        /*02f8*/ 	.word	0x0500004f


	//   ....[110]....
        /*02fc*/ 	.word	0x0500004f


	//   ....[111]....
        /*0300*/ 	.word	0x0500004f


	//   ....[112]....
        /*0304*/ 	.word	0x0500004f


	//   ....[113]....
        /*0308*/ 	.word	0x0500004f


	//   ....[114]....
        /*030c*/ 	.word	0x0500004f


	//   ....[115]....
        /*0310*/ 	.word	0x0500004f


	//   ....[116]....
        /*0314*/ 	.word	0x0500004f


	//   ....[117]....
        /*0318*/ 	.word	0x0500004f


	//   ....[118]....
        /*031c*/ 	.word	0x0500004f


	//   ....[119]....
        /*0320*/ 	.word	0x0500004f


	//   ....[120]....
        /*0324*/ 	.word	0x0500004f


	//   ....[121]....
        /*0328*/ 	.word	0x0500004f


	//   ....[122]....
        /*032c*/ 	.word	0x0500004f


	//   ....[123]....
        /*0330*/ 	.word	0x0500004f


	//   ....[124]....
        /*0334*/ 	.word	0x0500004f


	//   ....[125]....
        /*0338*/ 	.word	0x0500004f


	//   ....[126]....
        /*033c*/ 	.word	0x0500004f


	//   ....[127]....
        /*0340*/ 	.word	0x0500004f


	//   ....[128]....
        /*0344*/ 	.word	0x0500004f


	//   ....[129]....
        /*0348*/ 	.word	0x0500004f


	//   ....[130]....
        /*034c*/ 	.word	0x0500004f


	//   ....[131]....
        /*0350*/ 	.word	0x0500004f


	//   ....[132]....
        /*0354*/ 	.word	0x0500004f


	//   ....[133]....
        /*0358*/ 	.word	0x0500004f


	//   ....[134]....
        /*035c*/ 	.word	0x0500004f


	//   ....[135]....
        /*0360*/ 	.word	0x0500004f


	//   ....[136]....
        /*0364*/ 	.word	0x0500004f


	//   ....[137]....
        /*0368*/ 	.word	0x0500004f


	//   ....[138]....
        /*036c*/ 	.word	0x0500004f


	//   ....[139]....
        /*0370*/ 	.word	0x0500004f


	//   ....[140]....
        /*0374*/ 	.word	0x0500004f


	//   ....[141]....
        /*0378*/ 	.word	0x0500004f


	//   ....[142]....
        /*037c*/ 	.word	0x0500004f


	//   ....[143]....
        /*0380*/ 	.word	0x0500004f


	//   ....[144]....
        /*0384*/ 	.word	0x0500004f


	//   ....[145]....
        /*0388*/ 	.word	0x0500004f


	//   ....[146]....
        /*038c*/ 	.word	0x0500004f


	//   ....[147]....
        /*0390*/ 	.word	0x0500004f


	//   ....[148]....
        /*0394*/ 	.word	0x0500004f


	//   ....[149]....
        /*0398*/ 	.word	0x0500004f


	//   ....[150]....
        /*039c*/ 	.word	0x0500004f


	//   ....[151]....
        /*03a0*/ 	.word	0x0500004f


	//   ....[152]....
        /*03a4*/ 	.word	0x0500004f


	//   ....[153]....
        /*03a8*/ 	.word	0x0500004f


	//   ....[154]....
        /*03ac*/ 	.word	0x0500004f


	//   ....[155]....
        /*03b0*/ 	.word	0x0500004f


	//   ....[156]....
        /*03b4*/ 	.word	0x0500004f


	//   ....[157]....
        /*03b8*/ 	.word	0x0500004f


	//   ....[158]....
        /*03bc*/ 	.word	0x0500004f


	//   ....[159]....
        /*03c0*/ 	.word	0x0500004f


	//   ....[160]....
        /*03c4*/ 	.word	0x0500004f


	//   ....[161]....
        /*03c8*/ 	.word	0x0500004f


	//   ....[162]....
        /*03cc*/ 	.word	0x0500004f


	//   ....[163]....
        /*03d0*/ 	.word	0x0500004f


	//   ....[164]....
        /*03d4*/ 	.word	0x0500004f


	//----- nvinfo : EIATTR_COOP_GROUP_INSTR_OFFSETS
	.align		4
.L_1231:
        /*03d8*/ 	.byte	0x04, 0x28
        /*03da*/ 	.short	(.L_1233 - .L_1232)


	//   ....[0]....
.L_1232:
        /*03dc*/ 	.word	0x00001430


	//   ....[1]....
        /*03e0*/ 	.word	0x00001a50


	//   ....[2]....
        /*03e4*/ 	.word	0x00002180


	//   ....[3]....
        /*03e8*/ 	.word	0x00004c80


	//   ....[4]....
        /*03ec*/ 	.word	0x00005340


	//   ....[5]....
        /*03f0*/ 	.word	0x00006030


	//   ....[6]....
        /*03f4*/ 	.word	0x000069d0


	//   ....[7]....
        /*03f8*/ 	.word	0x00008600


	//   ....[8]....
        /*03fc*/ 	.word	0x0000a5d0


	//   ....[9]....
        /*0400*/ 	.word	0x0000a5e0


	//   ....[10]....
        /*0404*/ 	.word	0x0000a5f0


	//   ....[11]....
        /*0408*/ 	.word	0x0000a640


	//   ....[12]....
        /*040c*/ 	.word	0x0000a690


	//   ....[13]....
        /*0410*/ 	.word	0x0000a6a0


	//   ....[14]....
        /*0414*/ 	.word	0x0000a6d0


	//   ....[15]....
        /*0418*/ 	.word	0x0000a700


	//   ....[16]....
        /*041c*/ 	.word	0x0000a750


	//   ....[17]....
        /*0420*/ 	.word	0x0000a7a0


	//   ....[18]....
        /*0424*/ 	.word	0x0000a7b0


	//   ....[19]....
        /*0428*/ 	.word	0x0000a7c0


	//   ....[20]....
        /*042c*/ 	.word	0x0000a870


	//   ....[21]....
        /*0430*/ 	.word	0x0000a880


	//   ....[22]....
        /*0434*/ 	.word	0x0000a890


	//   ....[23]....
        /*0438*/ 	.word	0x0000a8a0


	//   ....[24]....
        /*043c*/ 	.word	0x0000a950


	//   ....[25]....
        /*0440*/ 	.word	0x0000a960


	//   ....[26]....
        /*0444*/ 	.word	0x0000a970


	//   ....[27]....
        /*0448*/ 	.word	0x0000a980


	//   ....[28]....
        /*044c*/ 	.word	0x0000aae0


	//   ....[29]....
        /*0450*/ 	.word	0x0000aaf0


	//   ....[30]....
        /*0454*/ 	.word	0x0000ab00


	//   ....[31]....
        /*0458*/ 	.word	0x0000ab10


	//   ....[32]....
        /*045c*/ 	.word	0x0000ab20


	//   ....[33]....
        /*0460*/ 	.word	0x0000ab30


	//   ....[34]....
        /*0464*/ 	.word	0x0000ab40


	//   ....[35]....
        /*0468*/ 	.word	0x0000ab50


	//   ....[36]....
        /*046c*/ 	.word	0x0000c120


	//   ....[37]....
        /*0470*/ 	.word	0x0000c130


	//   ....[38]....
        /*0474*/ 	.word	0x0000c140


	//   ....[39]....
        /*0478*/ 	.word	0x0000c150


	//   ....[40]....
        /*047c*/ 	.word	0x0000c280


	//   ....[41]....
        /*0480*/ 	.word	0x0000c290


	//   ....[42]....
        /*0484*/ 	.word	0x0000c2a0


	//   ....[43]....
        /*0488*/ 	.word	0x0000c2b0


	//   ....[44]....
        /*048c*/ 	.word	0x0000c3e0


	//   ....[45]....
        /*0490*/ 	.word	0x0000c3f0


	//   ....[46]....
        /*0494*/ 	.word	0x0000c400


	//   ....[47]....
        /*0498*/ 	.word	0x0000c410


	//   ....[48]....
        /*049c*/ 	.word	0x0000c540


	//   ....[49]....
        /*04a0*/ 	.word	0x0000c550


	//   ....[50]....
        /*04a4*/ 	.word	0x0000c560


	//   ....[51]....
        /*04a8*/ 	.word	0x0000c570


	//   ....[52]....
        /*04ac*/ 	.word	0x0000c6a0


	//   ....[53]....
        /*04b0*/ 	.word	0x0000c6b0


	//   ....[54]....
        /*04b4*/ 	.word	0x0000c6c0


	//   ....[55]....
        /*04b8*/ 	.word	0x0000c6d0


	//   ....[56]....
        /*04bc*/ 	.word	0x0000c800


	//   ....[57]....
        /*04c0*/ 	.word	0x0000c810


	//   ....[58]....
        /*04c4*/ 	.word	0x0000c820


	//   ....[59]....
        /*04c8*/ 	.word	0x0000c830


	//   ....[60]....
        /*04cc*/ 	.word	0x0000c840


	//   ....[61]....
        /*04d0*/ 	.word	0x0000c850


	//   ....[62]....
        /*04d4*/ 	.word	0x0000c890


	//   ....[63]....
        /*04d8*/ 	.word	0x0000c8c0


	//   ....[64]....
        /*04dc*/ 	.word	0x0000c900


	//   ....[65]....
        /*04e0*/ 	.word	0x0000c920


	//   ....[66]....
        /*04e4*/ 	.word	0x0000c940


	//   ....[67]....
        /*04e8*/ 	.word	0x0000c950


	//   ....[68]....
        /*04ec*/ 	.word	0x0000fc10


	//   ....[69]....
        /*04f0*/ 	.word	0x0000fc50


	//   ....[70]....
        /*04f4*/ 	.word	0x0000fc90


	//   ....[71]....
        /*04f8*/ 	.word	0x0000fcd0


	//   ....[72]....
        /*04fc*/ 	.word	0x0000fde0


	//   ....[73]....
        /*0500*/ 	.word	0x0000fe20


	//   ....[74]....
        /*0504*/ 	.word	0x0000fe60


	//   ....[75]....
        /*0508*/ 	.word	0x0000fea0


	//   ....[76]....
        /*050c*/ 	.word	0x0000ffb0


	//   ....[77]....
        /*0510*/ 	.word	0x0000fff0


	//   ....[78]....
        /*0514*/ 	.word	0x00010030


	//   ....[79]....
        /*0518*/ 	.word	0x00010070


	//   ....[80]....
        /*051c*/ 	.word	0x00010180


	//   ....[81]....
        /*0520*/ 	.word	0x000101c0


	//   ....[82]....
        /*0524*/ 	.word	0x00010200


	//   ....[83]....
        /*0528*/ 	.word	0x00010240


	//   ....[84]....
        /*052c*/ 	.word	0x00010330


	//   ....[85]....
        /*0530*/ 	.word	0x00010350


	//   ....[86]....
        /*0534*/ 	.word	0x00010370


	//   ....[87]....
        /*0538*/ 	.word	0x00010380


	//   ....[88]....
        /*053c*/ 	.word	0x00010e30


	//   ....[89]....
        /*0540*/ 	.word	0x00011660


	//   ....[90]....
        /*0544*/ 	.word	0x00011f70


	//   ....[91]....
        /*0548*/ 	.word	0x000125b0


	//   ....[92]....
        /*054c*/ 	.word	0x000125e0


	//   ....[93]....
        /*0550*/ 	.word	0x00012610


	//   ....[94]....
        /*0554*/ 	.word	0x00012670


	//   ....[95]....
        /*0558*/ 	.word	0x000126b0


	//   ....[96]....
        /*055c*/ 	.word	0x000128c0


	//   ....[97]....
        /*0560*/ 	.word	0x000128e0


	//   ....[98]....
        /*0564*/ 	.word	0x00012910


	//   ....[99]....
        /*0568*/ 	.word	0x00012950


	//   ....[100]....
        /*056c*/ 	.word	0x00012970


	//   ....[101]....
        /*0570*/ 	.word	0x00012e10


	//   ....[102]....
        /*0574*/ 	.word	0x00012e60


	//   ....[103]....
        /*0578*/ 	.word	0x00012eb0


	//   ....[104]....
        /*057c*/ 	.word	0x00012f00


	//   ....[105]....
        /*0580*/ 	.word	0x00013010


	//   ....[106]....
        /*0584*/ 	.word	0x00013060


	//   ....[107]....
        /*0588*/ 	.word	0x000130b0


	//   ....[108]....
        /*058c*/ 	.word	0x00013100


	//   ....[109]....
        /*0590*/ 	.word	0x00013210


	//   ....[110]....
        /*0594*/ 	.word	0x00013260


	//   ....[111]....
        /*0598*/ 	.word	0x000132b0


	//   ....[112]....
        /*059c*/ 	.word	0x00013300


	//   ....[113]....
        /*05a0*/ 	.word	0x00013410


	//   ....[114]....
        /*05a4*/ 	.word	0x00013460


	//   ....[115]....
        /*05a8*/ 	.word	0x000134b0


	//   ....[116]....
        /*05ac*/ 	.word	0x00013500


	//   ....[117]....
        /*05b0*/ 	.word	0x00013610


	//   ....[118]....
        /*05b4*/ 	.word	0x00013660


	//   ....[119]....
        /*05b8*/ 	.word	0x000136b0


	//   ....[120]....
        /*05bc*/ 	.word	0x00013700


	//   ....[121]....
        /*05c0*/ 	.word	0x000137a0


	//   ....[122]....
        /*05c4*/ 	.word	0x00013840


	//   ....[123]....
        /*05c8*/ 	.word	0x000138e0


	//   ....[124]....
        /*05cc*/ 	.word	0x00013980


	//   ....[125]....
        /*05d0*/ 	.word	0x00013a20


	//   ....[126]....
        /*05d4*/ 	.word	0x00013ac0


	//   ....[127]....
        /*05d8*/ 	.word	0x00013b10


	//   ....[128]....
        /*05dc*/ 	.word	0x00013b60


	//   ....[129]....
        /*05e0*/ 	.word	0x00013bb0


	//   ....[130]....
        /*05e4*/ 	.word	0x00013c10


	//   ....[131]....
        /*05e8*/ 	.word	0x00013c60


	//   ....[132]....
        /*05ec*/ 	.word	0x00013cb0


	//   ....[133]....
        /*05f0*/ 	.word	0x00013d40


	//   ....[134]....
        /*05f4*/ 	.word	0x00013d90


	//   ....[135]....
        /*05f8*/ 	.word	0x00013de0


	//   ....[136]....
        /*05fc*/ 	.word	0x00013e30


	//   ....[137]....
        /*0600*/ 	.word	0x00013ed0


	//   ....[138]....
        /*0604*/ 	.word	0x00013f60


	//   ....[139]....
        /*0608*/ 	.word	0x00013fb0


	//   ....[140]....
        /*060c*/ 	.word	0x00014000


	//   ....[141]....
        /*0610*/ 	.word	0x000140a0


	//   ....[142]....
        /*0614*/ 	.word	0x00014130


	//   ....[143]....
        /*0618*/ 	.word	0x00014180


	//   ....[144]....
        /*061c*/ 	.word	0x000141d0


	//   ....[145]....
        /*0620*/ 	.word	0x00014270


	//   ....[146]....
        /*0624*/ 	.word	0x00014300


	//   ....[147]....
        /*0628*/ 	.word	0x00014350


	//   ....[148]....
        /*062c*/ 	.word	0x000143a0


	//   ....[149]....
        /*0630*/ 	.word	0x00014440


	//   ....[150]....
        /*0634*/ 	.word	0x000144d0


	//   ....[151]....
        /*0638*/ 	.word	0x00014520


	//   ....[152]....
        /*063c*/ 	.word	0x00014570


	//   ....[153]....
        /*0640*/ 	.word	0x00014610


	//   ....[154]....
        /*0644*/ 	.word	0x000146c0


	//   ....[155]....
        /*0648*/ 	.word	0x00014710


	//   ....[156]....
        /*064c*/ 	.word	0x00014810


	//   ....[157]....
        /*0650*/ 	.word	0x00014860


	//   ....[158]....
        /*0654*/ 	.word	0x000148b0


	//   ....[159]....
        /*0658*/ 	.word	0x00014900


	//   ....[160]....
        /*065c*/ 	.word	0x00014950


	//   ....[161]....
        /*0660*/ 	.word	0x00014990


	//   ....[162]....
        /*0664*/ 	.word	0x000149e0


	//   ....[163]....
        /*0668*/ 	.word	0x00014a30


	//   ....[164]....
        /*066c*/ 	.word	0x00014a80


	//----- nvinfo : EIATTR_VRC_CTA_INIT_COUNT
	.align		4
.L_1233:
        /*0670*/ 	.byte	0x02, 0x4a
	.zero		1
	.zero		1


	//----- nvinfo : EIATTR_EXIT_INSTR_OFFSETS
	.align		4
        /*0674*/ 	.byte	0x04, 0x1c
        /*0676*/ 	.short	(.L_1235 - .L_1234)


	//   ....[0]....
.L_1234:
        /*0678*/ 	.word	0x00012ab0


	//   ....[1]....
        /*067c*/ 	.word	0x00012db0


	//----- nvinfo : EIATTR_MAX_THREADS
	.align		4
.L_1235:
        /*0680*/ 	.byte	0x04, 0x05
        /*0682*/ 	.short	(.L_1237 - .L_1236)
.L_1236:
        /*0684*/ 	.word	0x00000080
        /*0688*/ 	.word	0x00000001
        /*068c*/ 	.word	0x00000001


	//----- nvinfo : EIATTR_CRS_STACK_SIZE
	.align		4
.L_1237:
        /*0690*/ 	.byte	0x04, 0x1e
        /*0692*/ 	.short	(.L_1239 - .L_1238)
.L_1238:
        /*0694*/ 	.word	0x00000000


	//----- nvinfo : EIATTR_CBANK_PARAM_SIZE
	.align		4
.L_1239:
        /*0698*/ 	.byte	0x03, 0x19
        /*069a*/ 	.short	0x01f0


	//----- nvinfo : EIATTR_PARAM_CBANK
	.align		4
        /*069c*/ 	.byte	0x04, 0x0a
        /*069e*/ 	.short	(.L_1241 - .L_1240)
	.align		4
.L_1240:
        /*06a0*/ 	.word	index@(.nv.constant0._Z25selective_scan_bwd_kernelI32Selective_Scan_bwd_kernel_traitsILi128ELi16ELb0ELb1ELb0ELb1ELb1EN3c104HalfENS1_7complexIfEEEEv12SSMParamsBwd)
        /*06a4*/ 	.short	0x0380
        /*06a6*/ 	.short	0x01f0


	//----- nvinfo : EIATTR_SW_WAR
	.align		4
.L_1241:
        /*06a8*/ 	.byte	0x04, 0x36
        /*06aa*/ 	.short	(.L_1243 - .L_1242)
.L_1242:
        /*06ac*/ 	.word	0x00000008
.L_1243:


//--------------------- .nv.info._Z25selective_scan_bwd_kernelI32Selective_Scan_bwd_kernel_traitsILi128ELi16ELb0ELb1ELb1ELb0ELb0EN3c104HalfENS1_7complexIfEEEEv12SSMParamsBwd --------------------------
	.section	.nv.info._Z25selective_scan_bwd_kernelI32Selective_Scan_bwd_kernel_traitsILi128ELi16ELb0ELb1ELb1ELb0ELb0EN3c104HalfENS1_7complexIfEEEEv12SSMParamsBwd,"",@"SHT_CUDA_INFO"
	.sectionflags	@""
	.align	4


	//----- nvinfo : EIATTR_CUDA_API_VERSION
	.align		4
        /*0000*/ 	.byte	0x04, 0x37
        /*0002*/ 	.short	(.L_1245 - .L_1244)
.L_1244:
        /*0004*/ 	.word	0x00000082


	//----- nvinfo : EIATTR_KPARAM_INFO
	.align		4
.L_1245:
        /*0008*/ 	.byte	0x04, 0x17
        /*000a*/ 	.short	(.L_1247 - .L_1246)
.L_1246:
        /*000c*/ 	.word	0x00000000
        /*0010*/ 	.short	0x0000
        /*0012*/ 	.short	0x0000
        /*0014*/ 	.byte	0x00, 0xf0, 0xc1, 0x07


	//----- nvinfo : EIATTR_SPARSE_MMA_MASK
	.align		4
.L_1247:
        /*0018*/ 	.byte	0x03, 0x50
        /*001a*/ 	.short	0x0000


	//----- nvinfo : EIATTR_MAXREG_COUNT
	.align		4
        /*001c*/ 	.byte	0x03, 0x1b
        /*001e*/ 	.short	0x00ff


	//----- nvinfo : EIATTR_NUM_BARRIERS
	.align		4
        /*0020*/ 	.byte	0x02, 0x4c
        /*0022*/ 	.byte	0x01
	.zero		1


	//----- nvinfo : EIATTR_ANNOTATIONS
	.align		4
        /*0024*/ 	.byte	0x04, 0x55
        /*0026*/ 	.short	(.L_1249 - .L_1248)


	//   ....[0]....
.L_1248:
        /* <DEDUP_REMOVED lines=17> */


	//----- nvinfo : EIATTR_MERCURY_ISA_VERSION
	.align		4
.L_1249:
        /*0128*/ 	.byte	0x03, 0x5f
        /*012a*/ 	.short	0x0101


	//----- nvinfo : EIATTR_INT_WARP_WIDE_INSTR_OFFSETS
	.align		4
        /*012c*/ 	.byte	0x04, 0x31
        /*012e*/ 	.short	(.L_1251 - .L_1250)


	//   ....[0]....
.L_1250:
        /*0130*/ 	.word	0x00007b90


	//   ....[1]....
        /*0134*/ 	.word	0x000090a0


	//----- nvinfo : EIATTR_COOP_GROUP_MASK_REGIDS
	.align		4
.L_1251:
        /*0138*/ 	.byte	0x04, 0x29
        /*013a*/ 	.short	(.L_1253 - .L_1252)


	//   ....[0]....
.L_1252:
        /*013c*/ 	.word	0xffffffff


	//   ....[1]....
        /*0140*/ 	.word	0xffffffff


	//   ....[2]....
        /*0144*/ 	.word	0xffffffff


	//   ....[3]....
        /*0148*/ 	.word	0xffffffff


	//   ....[4]....
        /*014c*/ 	.word	0xffffffff


	//   ....[5]....
        /*0150*/ 	.word	0xffffffff


	//   ....[6]....
        /*0154*/ 	.word	0xffffffff


	//   ....[7]....
        /*0158*/ 	.word	0xffffffff


	//   ....[8]....
        /*015c*/ 	.word	0xffffffff


	//   ....[9]....
        /*0160*/ 	.word	0xffffffff


	//   ....[10]....
        /*0164*/ 	.word	0xffffffff


	//   ....[11]....
        /*0168*/ 	.word	0xffffffff


	//   ....[12]....
        /*016c*/ 	.word	0xffffffff


	//   ....[13]....
        /*0170*/ 	.word	0xffffffff


	//   ....[14]....
        /*0174*/ 	.word	0xffffffff


	//   ....[15]....
        /*0178*/ 	.word	0xffffffff


	//   ....[16]....
        /*017c*/ 	.word	0xffffffff


	//   ....[17]....
        /*0180*/ 	.word	0xffffffff


	//   ....[18]....
        /*0184*/ 	.word	0xffffffff


	//   ....[19]....
        /*0188*/ 	.word	0xffffffff


	//   ....[20]....
        /*018c*/ 	.word	0xffffffff


	//   ....[21]....
        /*0190*/ 	.word	0xffffffff


	//   ....[22]....
        /*0194*/ 	.word	0xffffffff


	//   ....[23]....
        /*0198*/ 	.word	0xffffffff


	//   ....[24]....
        /*019c*/ 	.word	0xffffffff


	//   ....[25]....
        /*01a0*/ 	.word	0xffffffff


	//   ....[26]....
        /*01a4*/ 	.word	0xffffffff


	//   ....[27]....
        /*01a8*/ 	.word	0xffffffff


	//   ....[28]....
        /*01ac*/ 	.word	0xffffffff


	//   ....[29]....
        /*01b0*/ 	.word	0xffffffff


	//   ....[30]....
        /*01b4*/ 	.word	0xffffffff


	//   ....[31]....
        /*01b8*/ 	.word	0xffffffff


	//   ....[32]....
        /*01bc*/ 	.word	0xffffffff


	//   ....[33]....
        /*01c0*/ 	.word	0xffffffff


	//   ....[34]....
        /*01c4*/ 	.word	0xffffffff


	//   ....[35]....
        /*01c8*/ 	.word	0xffffffff


	//   ....[36]....
        /*01cc*/ 	.word	0xffffffff


	//   ....[37]....
        /*01d0*/ 	.word	0xffffffff


	//   ....[38]....
        /*01d4*/ 	.word	0xffffffff


	//   ....[39]....
        /*01d8*/ 	.word	0xffffffff


	//   ....[40]....
        /*01dc*/ 	.word	0xffffffff


	//   ....[41]....
        /*01e0*/ 	.word	0xffffffff


	//   ....[42]....
        /*01e4*/ 	.word	0xffffffff


	//   ....[43]....
        /*01e8*/ 	.word	0xffffffff


	//   ....[44]....
        /*01ec*/ 	.word	0xffffffff


	//   ....[45]....
        /*01f0*/ 	.word	0xffffffff


	//   ....[46]....
        /*01f4*/ 	.word	0xffffffff


	//   ....[47]....
        /*01f8*/ 	.word	0xffffffff


	//   ....[48]....
        /*01fc*/ 	.word	0xffffffff


	//   ....[49]....
        /*0200*/ 	.word	0xffffffff


	//   ....[50]....
        /*0204*/ 	.word	0xffffffff


	//   ....[51]....
        /*0208*/ 	.word	0xffffffff


	//   ....[52]....
        /*020c*/ 	.word	0xffffffff


	//   ....[53]....
        /*0210*/ 	.word	0xffffffff


	//   ....[54]....
        /*0214*/ 	.word	0xffffffff


	//   ....[55]....
        /*0218*/ 	.word	0xffffffff


	//   ....[56]....
        /*021c*/ 	.word	0xffffffff


	//   ....[57]....
        /*0220*/ 	.word	0xffffffff


	//   ....[58]....
        /*0224*/ 	.word	0xffffffff


	//   ....[59]....
        /*0228*/ 	.word	0xffffffff


	//   ....[60]....
        /*022c*/ 	.word	0xffffffff


	//   ....[61]....
        /*0230*/ 	.word	0xffffffff


	//   ....[62]....
        /*0234*/ 	.word	0xffffffff


	//   ....[63]....
        /*0238*/ 	.word	0xffffffff


	//   ....[64]....
        /*023c*/ 	.word	0xffffffff


	//   ....[65]....
        /*0240*/ 	.word	0xffffffff


	//   ....[66]....
        /*0244*/ 	.word	0xffffffff


	//   ....[67]....
        /*0248*/ 	.word	0xffffffff


	//   ....[68]....
        /*024c*/ 	.word	0xffffffff


	//   ....[69]....
        /*0250*/ 	.word	0xffffffff


	//   ....[70]....
        /*0254*/ 	.word	0xffffffff


	//   ....[71]....
        /*0258*/ 	.word	0xffffffff


	//   ....[72]....
        /*025c*/ 	.word	0xffffffff


	//   ....[73]....
        /*0260*/ 	.word	0xffffffff


	//   ....[74]....
        /*0264*/ 	.word	0xffffffff


	//   ....[75]....
        /*0268*/ 	.word	0xffffffff


	//   ....[76]....
        /*026c*/ 	.word	0xffffffff


	//   ....[77]....
        /*0270*/ 	.word	0xffffffff


	//   ....[78]....
        /*0274*/ 	.word	0xffffffff


	//   ....[79]....
        /*0278*/ 	.word	0xffffffff


	//   ....[80]....
        /*027c*/ 	.word	0xffffffff


	//   ....[81]....
        /*0280*/ 	.word	0xffffffff


	//   ....[82]....
        /*0284*/ 	.word	0xffffffff


	//   ....[83]....
        /*0288*/ 	.word	0xffffffff


	//   ....[84]....
        /*028c*/ 	.word	0xffffffff


	//   ....[85]....
        /*0290*/ 	.word	0xffffffff


	//   ....[86]....
        /*0294*/ 	.word	0xffffffff


	//   ....[87]....
        /*0298*/ 	.word	0x0500004f


	//   ....[88]....
        /*029c*/ 	.word	0x0500004f


	//   ....[89]....
        /*02a0*/ 	.word	0x0500004f


	//   ....[90]....
        /*02a4*/ 	.word	0x0500004f


	//   ....[91]....
        /*02a8*/ 	.word	0x0500004f


	//   ....[92]....
        /*02ac*/ 	.word	0x0500004f


	//   ....[93]....
        /*02b0*/ 	.word	0x0500004f


	//   ....[94]....
        /*02b4*/ 	.word	0x0500004f


	//   ....[95]....
        /*02b8*/ 	.word	0x0500004f


	//   ....[96]....
        /*02bc*/ 	.word	0x0500004f


	//   ....[97]....
        /*02c0*/ 	.word	0x0500004f


	//   ....[98]....
        /*02c4*/ 	.word	0x0500004f


	//   ....[99]....
        /*02c8*/ 	.word	0x0500004f


	//   ....[100]....
        /*02cc*/ 	.word	0x0500004f


	//   ....[101]....
        /*02d0*/ 	.word	0x0500004f


	//   ....[102]....
        /*02d4*/ 	.word	0x0500004f


	//   ....[103]....
        /*02d8*/ 	.word	0x0500004f


	//   ....[104]....
        /*02dc*/ 	.word	0x0500004f


	//   ....[105]....
        /*02e0*/ 	.word	0x0500004f


	//   ....[106]....
        /*02e4*/ 	.word	0x0500004f


	//   ....[107]....
        /*02e8*/ 	.word	0x0500004f


	//   ....[108]....
        /*02ec*/ 	.word	0x0500004f


	//   ....[109]....
        /*02f0*/ 	.word	0x0500004f


	//   ....[110]....
        /*02f4*/ 	.word	0x0500004f


	//   ....[111]....
        /*02f8*/ 	.word	0x0500004f


	//   ....[112]....
        /*02fc*/ 	.word	0x0500004f


	//   ....[113]....
        /*0300*/ 	.word	0x0500004f


	//   ....[114]....
        /*0304*/ 	.word	0x0500004f


	//   ....[115]....
        /*0308*/ 	.word	0x0500004f


	//   ....[116]....
        /*030c*/ 	.word	0x0500004f


	//   ....[117]....
        /*0310*/ 	.word	0x0500004f


	//   ....[118]....
        /*0314*/ 	.word	0x0500004f


	//   ....[119]....
        /*0318*/ 	.word	0x0500004f


	//   ....[120]....
        /*031c*/ 	.word	0x0500004f


	//   ....[121]....
        /*0320*/ 	.word	0x0500004f


	//   ....[122]....
        /*0324*/ 	.word	0x0500004f


	//   ....[123]....
        /*0328*/ 	.word	0x0500004f


	//   ....[124]....
        /*032c*/ 	.word	0x0500004f


	//   ....[125]....
        /*0330*/ 	.word	0x0500004f


	//   ....[126]....
        /*0334*/ 	.word	0x0500004f


	//   ....[127]....
        /*0338*/ 	.word	0x0500004f


	//   ....[128]....
        /*033c*/ 	.word	0x0500004f


	//   ....[129]....
        /*0340*/ 	.word	0x0500004f


	//   ....[130]....
        /*0344*/ 	.word	0x0500004f


	//   ....[131]....
        /*0348*/ 	.word	0x0500004f


	//   ....[132]....
        /*034c*/ 	.word	0x0500004f


	//   ....[133]....
        /*0350*/ 	.word	0x0500004f


	//   ....[134]....
        /*0354*/ 	.word	0x0500004f


	//   ....[135]....
        /*0358*/ 	.word	0x0500004f


	//   ....[136]....
        /*035c*/ 	.word	0x0500004f


	//   ....[137]....
        /*0360*/ 	.word	0x0500004f


	//   ....[138]....
        /*0364*/ 	.word	0x0500004f


	//   ....[139]....
        /*0368*/ 	.word	0x0500004f


	//   ....[140]....
        /*036c*/ 	.word	0x0500004f


	//   ....[141]....
        /*0370*/ 	.word	0x0500004f


	//   ....[142]....
        /*0374*/ 	.word	0x0500004f


	//   ....[143]....
        /*0378*/ 	.word	0x0500004f


	//   ....[144]....
        /*037c*/ 	.word	0x0500004f


	//   ....[145]....
        /*0380*/ 	.word	0x0500004f


	//   ....[146]....
        /*0384*/ 	.word	0x0500004f


	//   ....[147]....
        /*0388*/ 	.word	0x0500004f


	//   ....[148]....
        /*038c*/ 	.word	0x0500004f


	//   ....[149]....
        /*0390*/ 	.word	0x0500004f


	//   ....[150]....
        /*0394*/ 	.word	0x0500004f


	//----- nvinfo : EIATTR_COOP_GROUP_INSTR_OFFSETS
	.align		4
.L_1253:
        /*0398*/ 	.byte	0x04, 0x28
        /*039a*/ 	.short	(.L_1255 - .L_1254)


	//   ....[0]....
.L_1254:
        /*039c*/ 	.word	0x00001650


	//   ....[1]....
        /*03a0*/ 	.word	0x00001c20


	//   ....[2]....
        /*03a4*/ 	.word	0x00002220


	//   ....[3]....
        /*03a8*/ 	.word	0x00003e30


	//   ....[4]....
        /*03ac*/ 	.word	0x000050c0


	//   ....[5]....
        /*03b0*/ 	.word	0x00006970


	//   ....[6]....
        /*03b4*/ 	.word	0x00006980


	//   ....[7]....
        /*03b8*/ 	.word	0x00006990


	//   ....[8]....
        /*03bc*/ 	.word	0x000069e0


	//   ....[9]....
        /*03c0*/ 	.word	0x00006a30


	//   ....[10]....
        /*03c4*/ 	.word	0x00006a40


	//   ....[11]....
        /*03c8*/ 	.word	0x00006a70


	//   ....[12]....
        /*03cc*/ 	.word	0x00006aa0


	//   ....[13]....
        /*03d0*/ 	.word	0x00006af0


	//   ....[14]....
        /*03d4*/ 	.word	0x00006b40


	//   ....[15]....
        /*03d8*/ 	.word	0x00006b50


	//   ....[16]....
        /*03dc*/ 	.word	0x00006b60


	//   ....[17]....
        /*03e0*/ 	.word	0x00006c10


	//   ....[18]....
        /*03e4*/ 	.word	0x00006c20


	//   ....[19]....
        /*03e8*/ 	.word	0x00006c30


	//   ....[20]....
        /*03ec*/ 	.word	0x00006c40


	//   ....[21]....
        /*03f0*/ 	.word	0x00006cf0


	//   ....[22]....
        /*03f4*/ 	.word	0x00006d00


	//   ....[23]....
        /*03f8*/ 	.word	0x00006d10


	//   ....[24]....
        /*03fc*/ 	.word	0x00006d20


	//   ....[25]....
        /*0400*/ 	.word	0x00006e80


	//   ....[26]....
        /*0404*/ 	.word	0x00006e90


	//   ....[27]....
        /*0408*/ 	.word	0x00006ea0


	//   ....[28]....
        /*040c*/ 	.word	0x00006eb0


	//   ....[29]....
        /*0410*/ 	.word	0x00006ec0


	//   ....[30]....
        /*0414*/ 	.word	0x00006ed0


	//   ....[31]....
        /*0418*/ 	.word	0x00006ee0


	//   ....[32]....
        /*041c*/ 	.word	0x00006ef0


	//   ....[33]....
        /*0420*/ 	.word	0x000084c0


	//   ....[34]....
        /*0424*/ 	.word	0x000084d0


	//   ....[35]....
        /*0428*/ 	.word	0x000084e0


	//   ....[36]....
        /*042c*/ 	.word	0x000084f0


	//   ....[37]....
        /*0430*/ 	.word	0x00008620


	//   ....[38]....
        /*0434*/ 	.word	0x00008630


	//   ....[39]....
        /*0438*/ 	.word	0x00008640


	//   ....[40]....
        /*043c*/ 	.word	0x00008650


	//   ....[41]....
        /*0440*/ 	.word	0x00008780


	//   ....[42]....
        /*0444*/ 	.word	0x00008790


	//   ....[43]....
        /*0448*/ 	.word	0x000087a0


	//   ....[44]....
        /*044c*/ 	.word	0x000087b0


	//   ....[45]....
        /*0450*/ 	.word	0x000088e0


	//   ....[46]....
        /*0454*/ 	.word	0x000088f0


	//   ....[47]....
        /*0458*/ 	.word	0x00008900


	//   ....[48]....
        /*045c*/ 	.word	0x00008910


	//   ....[49]....
        /*0460*/ 	.word	0x00008a40


	//   ....[50]....
        /*0464*/ 	.word	0x00008a50


	//   ....[51]....
        /*0468*/ 	.word	0x00008a60


	//   ....[52]....
        /*046c*/ 	.word	0x00008a70


	//   ....[53]....
        /*0470*/ 	.word	0x00008ba0


	//   ....[54]....
        /*0474*/ 	.word	0x00008bb0


	//   ....[55]....
        /*0478*/ 	.word	0x00008bc0


	//   ....[56]....
        /*047c*/ 	.word	0x00008bd0


	//   ....[57]....
        /*0480*/ 	.word	0x00008be0


	//   ....[58]....
        /*0484*/ 	.word	0x00008bf0


	//   ....[59]....
        /*0488*/ 	.word	0x00008c30


	//   ....[60]....
        /*048c*/ 	.word	0x00008c60


	//   ....[61]....
        /*0490*/ 	.word	0x00008ca0


	//   ....[62]....
        /*0494*/ 	.word	0x00008cc0


	//   ....[63]....
        /*0498*/ 	.word	0x00008ce0


	//   ....[64]....
        /*049c*/ 	.word	0x00008cf0


	//   ....[65]....
        /*04a0*/ 	.word	0x0000c9e0


	//   ....[66]....
        /*04a4*/ 	.word	0x0000ca20


	//   ....[67]....
        /*04a8*/ 	.word	0x0000cbb0


	//   ....[68]....
        /*04ac*/ 	.word	0x0000cbf0


	//   ....[69]....
        /*04b0*/ 	.word	0x0000cc50


	//   ....[70]....
        /*04b4*/ 	.word	0x0000cc70


	//   ....[71]....
        /*04b8*/ 	.word	0x0000cca0


	//   ....[72]....
        /*04bc*/ 	.word	0x0000ccc0


	//   ....[73]....
        /*04c0*/ 	.word	0x0000cd00


	//   ....[74]....
        /*04c4*/ 	.word	0x0000cd40


	//   ....[75]....
        /*04c8*/ 	.word	0x0000d430


	//   ....[76]....
        /*04cc*/ 	.word	0x0000dc70


	//   ....[77]....
        /*04d0*/ 	.word	0x0000e160


	//   ....[78]....
        /*04d4*/ 	.word	0x0000e180


	//   ....[79]....
        /*04d8*/ 	.word	0x0000e1b0


	//   ....[80]....
        /*04dc*/ 	.word	0x0000e1f0


	//   ....[81]....
        /*04e0*/ 	.word	0x0000e210


	//   ....[82]....
        /*04e4*/ 	.word	0x0000e420


	//   ....[83]....
        /*04e8*/ 	.word	0x0000e440


	//   ....[84]....
        /*04ec*/ 	.word	0x0000e470


	//   ....[85]....
        /*04f0*/ 	.word	0x0000e4b0


	//   ....[86]....
        /*04f4*/ 	.word	0x0000e4d0


	//   ....[87]....
        /*04f8*/ 	.word	0x0000e840


	//   ....[88]....
        /*04fc*/ 	.word	0x0000e890


	//   ....[89]....
        /*0500*/ 	.word	0x0000e8e0


	//   ....[90]....
        /*0504*/ 	.word	0x0000e930


	//   ....[91]....
        /*0508*/ 	.word	0x0000ea40


	//   ....[92]....
        /*050c*/ 	.word	0x0000ea90


	//   ....[93]....
        /*0510*/ 	.word	0x0000eae0


	//   ....[94]....
        /*0514*/ 	.word	0x0000eb30


	//   ....[95]....
        /*0518*/ 	.word	0x0000ec40


	//   ....[96]....
        /*051c*/ 	.word	0x0000ec90


	//   ....[97]....
        /*0520*/ 	.word	0x0000ece0


	//   ....[98]....
        /*0524*/ 	.word	0x0000ed30


	//   ....[99]....
        /*0528*/ 	.word	0x0000ee40


	//   ....[100]....
        /*052c*/ 	.word	0x0000ee90


	//   ....[101]....
        /*0530*/ 	.word	0x0000eee0


	//   ....[102]....
        /*0534*/ 	.word	0x0000ef30


	//   ....[103]....
        /*0538*/ 	.word	0x0000f040


	//   ....[104]....
        /*053c*/ 	.word	0x0000f090


	//   ....[105]....
        /*0540*/ 	.word	0x0000f0e0


	//   ....[106]....
        /*0544*/ 	.word	0x0000f130


	//   ....[107]....
        /*0548*/ 	.word	0x0000f1d0


	//   ....[108]....
        /*054c*/ 	.word	0x0000f270


	//   ....[109]....
        /*0550*/ 	.word	0x0000f310


	//   ....[110]....
        /*0554*/ 	.word	0x0000f3b0


	//   ....[111]....
        /*0558*/ 	.word	0x0000f450


	//   ....[112]....
        /*055c*/ 	.word	0x0000f4f0


	//   ....[113]....
        /*0560*/ 	.word	0x0000f540


	//   ....[114]....
        /*0564*/ 	.word	0x0000f590


	//   ....[115]....
        /*0568*/ 	.word	0x0000f5e0


	//   ....[116]....
        /*056c*/ 	.word	0x0000f640


	//   ....[117]....
        /*0570*/ 	.word	0x0000f690


	//   ....[118]....
        /*0574*/ 	.word	0x0000f6e0


	//   ....[119]....
        /*0578*/ 	.word	0x0000f770


	//   ....[120]....
        /*057c*/ 	.word	0x0000f7c0


	//   ....[121]....
        /*0580*/ 	.word	0x0000f810


	//   ....[122]....
        /*0584*/ 	.word	0x0000f860


	//   ....[123]....
        /*0588*/ 	.word	0x0000f900


	//   ....[124]....
        /*058c*/ 	.word	0x0000f990


	//   ....[125]....
        /*0590*/ 	.word	0x0000f9e0


	//   ....[126]....
        /*0594*/ 	.word	0x0000fa30


	//   ....[127]....
        /*0598*/ 	.word	0x0000fad0


	//   ....[128]....
        /*059c*/ 	.word	0x0000fb60


	//   ....[129]....
        /*05a0*/ 	.word	0x0000fbb0


	//   ....[130]....
        /*05a4*/ 	.word	0x0000fc00


	//   ....[131]....
        /*05a8*/ 	.word	0x0000fca0


	//   ....[132]....
        /*05ac*/ 	.word	0x0000fd30


	//   ....[133]....
        /*05b0*/ 	.word	0x0000fd80


	//   ....[134]....
        /*05b4*/ 	.word	0x0000fdd0


	//   ....[135]....
        /*05b8*/ 	.word	0x0000fe70


	//   ....[136]....
        /*05bc*/ 	.word	0x0000ff00


	//   ....[137]....
        /*05c0*/ 	.word	0x0000ff50


	//   ....[138]....
        /*05c4*/ 	.word	0x0000ffa0


	//   ....[139]....
        /*05c8*/ 	.word	0x00010040


	//   ....[140]....
        /*05cc*/ 	.word	0x000100f0


	//   ....[141]....
        /*05d0*/ 	.word	0x00010140


	//   ....[142]....
        /*05d4*/ 	.word	0x00010240


	//   ....[143]....
        /*05d8*/ 	.word	0x00010290


	//   ....[144]....
        /*05dc*/ 	.word	0x000102e0


	//   ....[145]....
        /*05e0*/ 	.word	0x00010330


	//   ....[146]....
        /*05e4*/ 	.word	0x00010380


	//   ....[147]....
        /*05e8*/ 	.word	0x000103c0


	//   ....[148]....
        /*05ec*/ 	.word	0x00010410


	//   ....[149]....
        /*05f0*/ 	.word	0x00010460


	//   ....[150]....
        /*05f4*/ 	.word	0x000104b0


	//----- nvinfo : EIATTR_VRC_CTA_INIT_COUNT
	.align		4
.L_1255:
        /*05f8*/ 	.byte	0x02, 0x4a
	.zero		1
	.zero		1


	//----- nvinfo : EIATTR_EXIT_INSTR_OFFSETS
	.align		4
        /*05fc*/ 	.byte	0x04, 0x1c
        /*05fe*/ 	.short	(.L_1257 - .L_1256)


	//   ....[0]....
.L_1256:
        /*0600*/ 	.word	0x0000e610


	//   ....[1]....
        /*0604*/ 	.word	0x0000e7e0


	//----- nvinfo : EIATTR_MAX_THREADS
	.align		4
.L_1257:
        /*0608*/ 	.byte	0x04, 0x05
        /*060a*/ 	.short	(.L_1259 - .L_1258)
.L_1258:
        /*060c*/ 	.word	0x00000080
        /*0610*/ 	.word	0x00000001
        /*0614*/ 	.word	0x00000001


	//----- nvinfo : EIATTR_CRS_STACK_SIZE
	.align		4
.L_1259:
        /*0618*/ 	.byte	0x04, 0x1e
        /*061a*/ 	.short	(.L_1261 - .L_1260)
.L_1260:
        /*061c*/ 	.word	0x00000000


	//----- nvinfo : EIATTR_CBANK_PARAM_SIZE
	.align		4
.L_1261:
        /*0620*/ 	.byte	0x03, 0x19
        /*0622*/ 	.short	0x01f0


	//----- nvinfo : EIATTR_PARAM_CBANK
	.align		4
        /*0624*/ 	.byte	0x04, 0x0a
        /*0626*/ 	.short	(.L_1263 - .L_1262)
	.align		4
.L_1262:
        /*0628*/ 	.word	index@(.nv.constant0._Z25selective_scan_bwd_kernelI32Selective_Scan_bwd_kernel_traitsILi128ELi16ELb0ELb1ELb1ELb0ELb0EN3c104HalfENS1_7complexIfEEEEv12SSMParamsBwd)
        /*062c*/ 	.short	0x0380
        /*062e*/ 	.short	0x01f0


	//----- nvinfo : EIATTR_SW_WAR
	.align		4
.L_1263:
        /*0630*/ 	.byte	0x04, 0x36
        /*0632*/ 	.short	(.L_1265 - .L_1264)
.L_1264:
        /*0634*/ 	.word	0x00000008
.L_1265:


//--------------------- .nv.info._Z25selective_scan_bwd_kernelI32Selective_Scan_bwd_kernel_traitsILi128ELi16ELb0ELb1ELb1ELb0ELb1EN3c104HalfENS1_7complexIfEEEEv12SSMParamsBwd --------------------------
	.section	.nv.info._Z25selective_scan_bwd_kernelI32Selective_Scan_bwd_kernel_traitsILi128ELi16ELb0ELb1ELb1ELb0ELb1EN3c104HalfENS1_7complexIfEEEEv12SSMParamsBwd,"",@"SHT_CUDA_INFO"
	.sectionflags	@""
	.align	4


	//----- nvinfo : EIATTR_CUDA_API_VERSION
	.align		4
        /*0000*/ 	.byte	0x04, 0x37
        /*0002*/ 	.short	(.L_1267 - .L_1266)
.L_1266:
        /*0004*/ 	.word	0x00000082


	//----- nvinfo : EIATTR_KPARAM_INFO
	.align		4
.L_1267:
        /*0008*/ 	.byte	0x04, 0x17
        /*000a*/ 	.short	(.L_1269 - .L_1268)
.L_1268:
        /*000c*/ 	.word	0x00000000
        /*0010*/ 	.short	0x0000
        /*0012*/ 	.short	0x0000
        /*0014*/ 	.byte	0x00, 0xf0, 0xc1, 0x07


	//----- nvinfo : EIATTR_SPARSE_MMA_MASK
	.align		4
.L_1269:
        /*0018*/ 	.byte	0x03, 0x50
        /*001a*/ 	.short	0x0000


	//----- nvinfo : EIATTR_MAXREG_COUNT
	.align		4
        /*001c*/ 	.byte	0x03, 0x1b
        /*001e*/ 	.short	0x00ff


	//----- nvinfo : EIATTR_NUM_BARRIERS
	.align		4
        /*0020*/ 	.byte	0x02, 0x4c
        /*0022*/ 	.byte	0x01
	.zero		1


	//----- nvinfo : EIATTR_ANNOTATIONS
	.align		4
        /*0024*/ 	.byte	0x04, 0x55
        /*0026*/ 	.short	(.L_1271 - .L_1270)


	//   ....[0]....
.L_1270:
        /* <DEDUP_REMOVED lines=15> */


	//----- nvinfo : EIATTR_MERCURY_ISA_VERSION
	.align		4
.L_1271:
        /*0108*/ 	.byte	0x03, 0x5f
        /*010a*/ 	.short	0x0101


	//----- nvinfo : EIATTR_INT_WARP_WIDE_INSTR_OFFSETS
	.align		4
        /*010c*/ 	.byte	0x04, 0x31
        /*010e*/ 	.short	(.L_1273 - .L_1272)


	//   ....[0]....
.L_1272:
        /*0110*/ 	.word	0x0000a390


	//   ....[1]....
        /*0114*/ 	.word	0x0000b8a0


	//----- nvinfo : EIATTR_COOP_GROUP_MASK_REGIDS
	.align		4
.L_1273:
        /*0118*/ 	.byte	0x04, 0x29
        /*011a*/ 	.short	(.L_1275 - .L_1274)


	//   ....[0]....
.L_1274:
        /*011c*/ 	.word	0xffffffff


	//   ....[1]....
        /*0120*/ 	.word	0xffffffff


	//   ....[2]....
        /*0124*/ 	.word	0xffffffff


	//   ....[3]....
        /*0128*/ 	.word	0xffffffff


	//   ....[4]....
        /*012c*/ 	.word	0xffffffff


	//   ....[5]....
        /*0130*/ 	.word	0xffffffff


	//   ....[6]....
        /*0134*/ 	.word	0xffffffff


	//   ....[7]....
        /*0138*/ 	.word	0xffffffff


	//   ....[8]....
        /*013c*/ 	.word	0xffffffff


	//   ....[9]....
        /*0140*/ 	.word	0xffffffff


	//   ....[10]....
        /*0144*/ 	.word	0xffffffff


	//   ....[11]....
        /*0148*/ 	.word	0xffffffff


	//   ....[12]....
        /*014c*/ 	.word	0xffffffff


	//   ....[13]....
        /*0150*/ 	.word	0xffffffff


	//   ....[14]....
        /*0154*/ 	.word	0xffffffff


	//   ....[15]....
        /*0158*/ 	.word	0xffffffff


	//   ....[16]....
        /*015c*/ 	.word	0xffffffff


	//   ....[17]....
        /*0160*/ 	.word	0xffffffff


	//   ....[18]....
        /*0164*/ 	.word	0xffffffff


	//   ....[19]....
        /*0168*/ 	.word	0xffffffff


	//   ....[20]....
        /*016c*/ 	.word	0xffffffff


	//   ....[21]....
        /*0170*/ 	.word	0xffffffff


	//   ....[22]....
        /*0174*/ 	.word	0xffffffff


	//   ....[23]....
        /*0178*/ 	.word	0xffffffff


	//   ....[24]....
        /*017c*/ 	.word	0xffffffff


	//   ....[25]....
        /*0180*/ 	.word	0xffffffff


	//   ....[26]....
        /*0184*/ 	.word	0xffffffff


	//   ....[27]....
        /*0188*/ 	.word	0xffffffff


	//   ....[28]....
        /*018c*/ 	.word	0xffffffff


	//   ....[29]....
        /*0190*/ 	.word	0xffffffff


	//   ....[30]....
        /*0194*/ 	.word	0xffffffff


	//   ....[31]....
        /*0198*/ 	.word	0xffffffff


	//   ....[32]....
        /*019c*/ 	.word	0xffffffff


	//   ....[33]....
        /*01a0*/ 	.word	0xffffffff


	//   ....[34]....
        /*01a4*/ 	.word	0xffffffff


	//   ....[35]....
        /*01a8*/ 	.word	0xffffffff


	//   ....[36]....
        /*01ac*/ 	.word	0xffffffff


	//   ....[37]....
        /*01b0*/ 	.word	0xffffffff


	//   ....[38]....
        /*01b4*/ 	.word	0xffffffff


	//   ....[39]....
        /*01b8*/ 	.word	0xffffffff


	//   ....[40]....
        /*01bc*/ 	.word	0xffffffff


	//   ....[41]....
        /*01c0*/ 	.word	0xffffffff


	//   ....[42]....
        /*01c4*/ 	.word	0xffffffff


	//   ....[43]....
        /*01c8*/ 	.word	0xffffffff


	//   ....[44]....
        /*01cc*/ 	.word	0xffffffff


	//   ....[45]....
        /*01d0*/ 	.word	0xffffffff


	//   ....[46]....
        /*01d4*/ 	.word	0xffffffff


	//   ....[47]....
        /*01d8*/ 	.word	0xffffffff


	//   ....[48]....
        /*01dc*/ 	.word	0xffffffff


	//   ....[49]....
        /*01e0*/ 	.word	0xffffffff


	//   ....[50]....
        /*01e4*/ 	.word	0xffffffff


	//   ....[51]....
        /*01e8*/ 	.word	0xffffffff


	//   ....[52]....
        /*01ec*/ 	.word	0xffffffff


	//   ....[53]....
        /*01f0*/ 	.word	0xffffffff


	//   ....[54]....
        /*01f4*/ 	.word	0xffffffff


	//   ....[55]....
        /*01f8*/ 	.word	0xffffffff


	//   ....[56]....
        /*01fc*/ 	.word	0xffffffff


	//   ....[57]....
        /*0200*/ 	.word	0xffffffff


	//   ....[58]....
        /*0204*/ 	.word	0xffffffff


	//   ....[59]....
        /*0208*/ 	.word	0xffffffff


	//   ....[60]....
        /*020c*/ 	.word	0xffffffff


	//   ....[61]....
        /*0210*/ 	.word	0xffffffff


	//   ....[62]....
        /*0214*/ 	.word	0xffffffff


	//   ....[63]....
        /*0218*/ 	.word	0xffffffff


	//   ....[64]....
        /*021c*/ 	.word	0xffffffff


	//   ....[65]....
        /*0220*/ 	.word	0xffffffff


	//   ....[66]....
        /*0224*/ 	.word	0xffffffff


	//   ....[67]....
        /*0228*/ 	.word	0xffffffff


	//   ....[68]....
        /*022c*/ 	.word	0xffffffff


	//   ....[69]....
        /*0230*/ 	.word	0xffffffff


	//   ....[70]....
        /*0234*/ 	.word	0xffffffff


	//   ....[71]....
        /*0238*/ 	.word	0xffffffff


	//   ....[72]....
        /*023c*/ 	.word	0xffffffff


	//   ....[73]....
        /*0240*/ 	.word	0xffffffff


	//   ....[74]....
        /*0244*/ 	.word	0xffffffff


	//   ....[75]....
        /*0248*/ 	.word	0xffffffff


	//   ....[76]....
        /*024c*/ 	.word	0xffffffff


	//   ....[77]....
        /*0250*/ 	.word	0xffffffff


	//   ....[78]....
        /*0254*/ 	.word	0xffffffff


	//   ....[79]....
        /*0258*/ 	.word	0xffffffff


	//   ....[80]....
        /*025c*/ 	.word	0xffffffff


	//   ....[81]....
        /*0260*/ 	.word	0xffffffff


	//   ....[82]....
        /*0264*/ 	.word	0xffffffff


	//   ....[83]....
        /*0268*/ 	.word	0xffffffff


	//   ....[84]....
        /*026c*/ 	.word	0xffffffff


	//   ....[85]....
        /*0270*/ 	.word	0xffffffff


	//   ....[86]....
        /*0274*/ 	.word	0xffffffff


	//   ....[87]....
        /*0278*/ 	.word	0xffffffff


	//   ....[88]....
        /*027c*/ 	.word	0xffffffff


	//   ....[89]....
        /*0280*/ 	.word	0xffffffff


	//   ....[90]....
        /*0284*/ 	.word	0xffffffff


	//   ....[91]....
        /*0288*/ 	.word	0x0500004f


	//   ....[92]....
        /*028c*/ 	.word	0x0500004f


	//   ....[93]....
        /*0290*/ 	.word	0x0500004f


	//   ....[94]....
        /*0294*/ 	.word	0x0500004f


	//   ....[95]....
        /*0298*/ 	.word	0x0500004f


	//   ....[96]....
        /*029c*/ 	.word	0x0500004f


	//   ....[97]....
        /*02a0*/ 	.word	0x0500004f


	//   ....[98]....
        /*02a4*/ 	.word	0x0500004f


	//   ....[99]....
        /*02a8*/ 	.word	0x0500004f


	//   ....[100]....
        /*02ac*/ 	.word	0x0500004f


	//   ....[101]....
        /*02b0*/ 	.word	0x0500004f


	//   ....[102]....
        /*02b4*/ 	.word	0x0500004f


	//   ....[103]....
        /*02b8*/ 	.word	0x0500004f


	//   ....[104]....
        /*02bc*/ 	.word	0x0500004f


	//   ....[105]....
        /*02c0*/ 	.word	0x0500004f


	//   ....[106]....
        /*02c4*/ 	.word	0x0500004f


	//   ....[107]....
        /*02c8*/ 	.word	0x0500004f


	//   ....[108]....
        /*02cc*/ 	.word	0x0500004f


	//   ....[109]....
        /*02d0*/ 	.word	0x0500004f


	//   ....[110]....
        /*02d4*/ 	.word	0x0500004f


	//   ....[111]....
        /*02d8*/ 	.word	0x0500004f


	//   ....[112]....
        /*02dc*/ 	.word	0x0500004f


	//   ....[113]....
        /*02e0*/ 	.word	0x0500004f


	//   ....[114]....
        /*02e4*/ 	.word	0x0500004f


	//   ....[115]....
        /*02e8*/ 	.word	0x0500004f


	//   ....[116]....
        /*02ec*/ 	.word	0x0500004f


	//   ....[117]....
        /*02f0*/ 	.word	0x0500004f


	//   ....[118]....
        /*02f4*/ 	.word	0x0500004f


	//   ....[119]....
        /*02f8*/ 	.word	0x0500004f


	//   ....[120]....
        /*02fc*/ 	.word	0x0500004f


	//   ....[121]....
        /*0300*/ 	.word	0x0500004f


	//   ....[122]....
        /*0304*/ 	.word	0x0500004f


	//   ....[123]....
        /*0308*/ 	.word	0x0500004f


	//   ....[124]....
        /*030c*/ 	.word	0x0500004f


	//   ....[125]....
        /*0310*/ 	.word	0x0500004f


	//   ....[126]....
        /*0314*/ 	.word	0x0500004f


	//   ....[127]....
        /*0318*/ 	.word	0x0500004f


	//   ....[128]....
        /*031c*/ 	.word	0x0500004f


	//   ....[129]....
        /*0320*/ 	.word	0x0500004f


	//   ....[130]....
        /*0324*/ 	.word	0x0500004f


	//   ....[131]....
        /*0328*/ 	.word	0x0500004f


	//   ....[132]....
        /*032c*/ 	.word	0x0500004f


	//   ....[133]....
        /*0330*/ 	.word	0x0500004f


	//   ....[134]....
        /*0334*/ 	.word	0x0500004f


	//   ....[135]....
        /*0338*/ 	.word	0x0500004f


	//   ....[136]....
        /*033c*/ 	.word	0x0500004f


	//   ....[137]....
        /*0340*/ 	.word	0x0500004f


	//   ....[138]....
        /*0344*/ 	.word	0x0500004f


	//   ....[139]....
        /*0348*/ 	.word	0x0500004f


	//   ....[140]....
        /*034c*/ 	.word	0x0500004f


	//   ....[141]....
        /*0350*/ 	.word	0x0500004f


	//   ....[142]....
        /*0354*/ 	.word	0x0500004f


	//   ....[143]....
        /*0358*/ 	.word	0x0500004f


	//   ....[144]....
        /*035c*/ 	.word	0x0500004f


	//   ....[145]....
        /*0360*/ 	.word	0x0500004f


	//   ....[146]....
        /*0364*/ 	.word	0x0500004f


	//   ....[147]....
        /*0368*/ 	.word	0x0500004f


	//   ....[148]....
        /*036c*/ 	.word	0x0500004f


	//   ....[149]....
        /*0370*/ 	.word	0x0500004f


	//   ....[150]....
        /*0374*/ 	.word	0x0500004f


	//   ....[151]....
        /*0378*/ 	.word	0x0500004f


	//   ....[152]....
        /*037c*/ 	.word	0x0500004f


	//   ....[153]....
        /*0380*/ 	.word	0x0500004f


	//   ....[154]....
        /*0384*/ 	.word	0x0500004f


	//----- nvinfo : EIATTR_COOP_GROUP_INSTR_OFFSETS
	.align		4
.L_1275:
        /*0388*/ 	.byte	0x04, 0x28
        /*038a*/ 	.short	(.L_1277 - .L_1276)


	//   ....[0]....
.L_1276:
        /*038c*/ 	.word	0x00001810


	//   ....[1]....
        /*0390*/ 	.word	0x00001de0


	//   ....[2]....
        /*0394*/ 	.word	0x000023b0


	//   ....[3]....
        /*0398*/ 	.word	0x00002980


	//   ....[4]....
        /*039c*/ 	.word	0x000030a0


	//   ....[5]....
        /*03a0*/ 	.word	0x00003da0


	//   ....[6]....
        /*03a4*/ 	.word	0x000047f0


	//   ....[7]....
        /*03a8*/ 	.word	0x00006630


	//   ....[8]....
        /*03ac*/ 	.word	0x000078c0


	//   ....[9]....
        /*03b0*/ 	.word	0x00009170


	//   ....[10]....
        /*03b4*/ 	.word	0x00009180


	//   ....[11]....
        /*03b8*/ 	.word	0x00009190


	//   ....[12]....
        /*03bc*/ 	.word	0x000091e0


	//   ....[13]....
        /*03c0*/ 	.word	0x00009230


	//   ....[14]....
        /*03c4*/ 	.word	0x00009240


	//   ....[15]....
        /*03c8*/ 	.word	0x00009270


	//   ....[16]....
        /*03cc*/ 	.word	0x000092a0


	//   ....[17]....
        /*03d0*/ 	.word	0x000092f0


	//   ....[18]....
        /*03d4*/ 	.word	0x00009340


	//   ....[19]....
        /*03d8*/ 	.word	0x00009350


	//   ....[20]....
        /*03dc*/ 	.word	0x00009360


	//   ....[21]....
        /*03e0*/ 	.word	0x00009410


	//   ....[22]....
        /*03e4*/ 	.word	0x00009420


	//   ....[23]....
        /*03e8*/ 	.word	0x00009430


	//   ....[24]....
        /*03ec*/ 	.word	0x00009440


	//   ....[25]....
        /*03f0*/ 	.word	0x000094f0


	//   ....[26]....
        /*03f4*/ 	.word	0x00009500


	//   ....[27]....
        /*03f8*/ 	.word	0x00009510


	//   ....[28]....
        /*03fc*/ 	.word	0x00009520


	//   ....[29]....
        /*0400*/ 	.word	0x00009680


	//   ....[30]....
        /*0404*/ 	.word	0x00009690


	//   ....[31]....
        /*0408*/ 	.word	0x000096a0


	//   ....[32]....
        /*040c*/ 	.word	0x000096b0


	//   ....[33]....
        /*0410*/ 	.word	0x000096c0


	//   ....[34]....
        /*0414*/ 	.word	0x000096d0


	//   ....[35]....
        /*0418*/ 	.word	0x000096e0


	//   ....[36]....
        /*041c*/ 	.word	0x000096f0


	//   ....[37]....
        /*0420*/ 	.word	0x0000acc0


	//   ....[38]....
        /*0424*/ 	.word	0x0000acd0


	//   ....[39]....
        /*0428*/ 	.word	0x0000ace0


	//   ....[40]....
        /*042c*/ 	.word	0x0000acf0


	//   ....[41]....
        /*0430*/ 	.word	0x0000ae20


	//   ....[42]....
        /*0434*/ 	.word	0x0000ae30


	//   ....[43]....
        /*0438*/ 	.word	0x0000ae40


	//   ....[44]....
        /*043c*/ 	.word	0x0000ae50


	//   ....[45]....
        /*0440*/ 	.word	0x0000af80


	//   ....[46]....
        /*0444*/ 	.word	0x0000af90


	//   ....[47]....
        /*0448*/ 	.word	0x0000afa0


	//   ....[48]....
        /*044c*/ 	.word	0x0000afb0


	//   ....[49]....
        /*0450*/ 	.word	0x0000b0e0


	//   ....[50]....
        /*0454*/ 	.word	0x0000b0f0


	//   ....[51]....
        /*0458*/ 	.word	0x0000b100


	//   ....[52]....
        /*045c*/ 	.word	0x0000b110


	//   ....[53]....
        /*0460*/ 	.word	0x0000b240


	//   ....[54]....
        /*0464*/ 	.word	0x0000b250


	//   ....[55]....
        /*0468*/ 	.word	0x0000b260


	//   ....[56]....
        /*046c*/ 	.word	0x0000b270


	//   ....[57]....
        /*0470*/ 	.word	0x0000b3a0


	//   ....[58]....
        /*0474*/ 	.word	0x0000b3b0


	//   ....[59]....
        /*0478*/ 	.word	0x0000b3c0


	//   ....[60]....
        /*047c*/ 	.word	0x0000b3d0


	//   ....[61]....
        /*0480*/ 	.word	0x0000b3e0


	//   ....[62]....
        /*0484*/ 	.word	0x0000b3f0


	//   ....[63]....
        /*0488*/ 	.word	0x0000b430


	//   ....[64]....
        /*048c*/ 	.word	0x0000b460


	//   ....[65]....
        /*0490*/ 	.word	0x0000b4a0


	//   ....[66]....
        /*0494*/ 	.word	0x0000b4c0


	//   ....[67]....
        /*0498*/ 	.word	0x0000b4e0


	//   ....[68]....
        /*049c*/ 	.word	0x0000b4f0


	//   ....[69]....
        /*04a0*/ 	.word	0x0000f1c0


	//   ....[70]....
        /*04a4*/ 	.word	0x0000f200


	//   ....[71]....
        /*04a8*/ 	.word	0x0000f390


	//   ....[72]....
        /*04ac*/ 	.word	0x0000f3d0


	//   ....[73]....
        /*04b0*/ 	.word	0x0000f430


	//   ....[74]....
        /*04b4*/ 	.word	0x0000f450


	//   ....[75]....
        /*04b8*/ 	.word	0x0000f480


	//   ....[76]....
        /*04bc*/ 	.word	0x0000f4a0


	//   ....[77]....
        /*04c0*/ 	.word	0x0000f4e0


	//   ....[78]....
        /*04c4*/ 	.word	0x0000f520


	//   ....[79]....
        /*04c8*/ 	.word	0x0000fc00


	//   ....[80]....
        /*04cc*/ 	.word	0x00010440


	//   ....[81]....
        /*04d0*/ 	.word	0x00010900


	//   ....[82]....
        /*04d4*/ 	.word	0x00010920


	//   ....[83]....
        /*04d8*/ 	.word	0x00010950


	//   ....[84]....
        /*04dc*/ 	.word	0x00010990


	//   ....[85]....
        /*04e0*/ 	.word	0x000109b0


	//   ....[86]....
        /*04e4*/ 	.word	0x00010bc0


	//   ....[87]....
        /*04e8*/ 	.word	0x00010be0


	//   ....[88]....
        /*04ec*/ 	.word	0x00010c10


	//   ....[89]....
        /*04f0*/ 	.word	0x00010c50


	//   ....[90]....
        /*04f4*/ 	.word	0x00010c70


	//   ....[91]....
        /*04f8*/ 	.word	0x00010fe0


	//   ....[92]....
        /*04fc*/ 	.word	0x00011030


	//   ....[93]....
        /*0500*/ 	.word	0x00011080


	//   ....[94]....
        /*0504*/ 	.word	0x000110d0


	//   ....[95]....
        /*0508*/ 	.word	0x000111e0


	//   ....[96]....
        /*050c*/ 	.word	0x00011230


	//   ....[97]....
        /*0510*/ 	.word	0x00011280


	//   ....[98]....
        /*0514*/ 	.word	0x000112d0


	//   ....[99]....
        /*0518*/ 	.word	0x000113e0


	//   ....[100]....
        /*051c*/ 	.word	0x00011430


	//   ....[101]....
        /*0520*/ 	.word	0x00011480


	//   ....[102]....
        /*0524*/ 	.word	0x000114d0


	//   ....[103]....
        /*0528*/ 	.word	0x000115e0


	//   ....[104]....
        /*052c*/ 	.word	0x00011630


	//   ....[105]....
        /*0530*/ 	.word	0x00011680


	//   ....[106]....
        /*0534*/ 	.word	0x000116d0


	//   ....[107]....
        /*0538*/ 	.word	0x000117e0


	//   ....[108]....
        /*053c*/ 	.word	0x00011830


	//   ....[109]....
        /*0540*/ 	.word	0x00011880


	//   ....[110]....
        /*0544*/ 	.word	0x000118d0


	//   ....[111]....
        /*0548*/ 	.word	0x00011970


	//   ....[112]....
        /*054c*/ 	.word	0x00011a10


	//   ....[113]....
        /*0550*/ 	.word	0x00011ab0


	//   ....[114]....
        /*0554*/ 	.word	0x00011b50


	//   ....[115]....
        /*0558*/ 	.word	0x00011bf0


	//   ....[116]....
        /*055c*/ 	.word	0x00011c90


	//   ....[117]....
        /*0560*/ 	.word	0x00011ce0


	//   ....[118]....
        /*0564*/ 	.word	0x00011d30


	//   ....[119]....
        /*0568*/ 	.word	0x00011d80


	//   ....[120]....
        /*056c*/ 	.word	0x00011de0


	//   ....[121]....
        /*0570*/ 	.word	0x00011e30


	//   ....[122]....
        /*0574*/ 	.word	0x00011e80


	//   ....[123]....
        /*0578*/ 	.word	0x00011f10


	//   ....[124]....
        /*057c*/ 	.word	0x00011f60


	//   ....[125]....
        /*0580*/ 	.word	0x00011fb0


	//   ....[126]....
        /*0584*/ 	.word	0x00012000


	//   ....[127]....
        /*0588*/ 	.word	0x000120a0


	//   ....[128]....
        /*058c*/ 	.word	0x00012130


	//   ....[129]....
        /*0590*/ 	.word	0x00012180


	//   ....[130]....
        /*0594*/ 	.word	0x000121d0


	//   ....[131]....
        /*0598*/ 	.word	0x00012270


	//   ....[132]....
        /*059c*/ 	.word	0x00012300


	//   ....[133]....
        /*05a0*/ 	.word	0x00012350


	//   ....[134]....
        /*05a4*/ 	.word	0x000123a0


	//   ....[135]....
        /*05a8*/ 	.word	0x00012440


	//   ....[136]....
        /*05ac*/ 	.word	0x000124d0


	//   ....[137]....
        /*05b0*/ 	.word	0x00012520


	//   ....[138]....
        /*05b4*/ 	.word	0x00012570


	//   ....[139]....
        /*05b8*/ 	.word	0x00012610


	//   ....[140]....
        /*05bc*/ 	.word	0x000126a0


	//   ....[141]....
        /*05c0*/ 	.word	0x000126f0


	//   ....[142]....
        /*05c4*/ 	.word	0x00012740


	//   ....[143]....
        /*05c8*/ 	.word	0x000127e0


	//   ....[144]....
        /*05cc*/ 	.word	0x00012890


	//   ....[145]....
        /*05d0*/ 	.word	0x000128e0


	//   ....[146]....
        /*05d4*/ 	.word	0x000129e0


	//   ....[147]....
        /*05d8*/ 	.word	0x00012a30


	//   ....[148]....
        /*05dc*/ 	.word	0x00012a80


	//   ....[149]....
        /*05e0*/ 	.word	0x00012ad0


	//   ....[150]....
        /*05e4*/ 	.word	0x00012b20


	//   ....[151]....
        /*05e8*/ 	.word	0x00012b60


	//   ....[152]....
        /*05ec*/ 	.word	0x00012bb0


	//   ....[153]....
        /*05f0*/ 	.word	0x00012c00


	//   ....[154]....
        /*05f4*/ 	.word	0x00012c50


	//----- nvinfo : EIATTR_VRC_CTA_INIT_COUNT
	.align		4
.L_1277:
        /*05f8*/ 	.byte	0x02, 0x4a
	.zero		1
	.zero		1


	//----- nvinfo : EIATTR_EXIT_INSTR_OFFSETS
	.align		4
        /*05fc*/ 	.byte	0x04, 0x1c
        /*05fe*/ 	.short	(.L_1279 - .L_1278)


	//   ....[0]....
.L_1278:
        /*0600*/ 	.word	0x00010db0


	//   ....[1]....
        /*0604*/ 	.word	0x00010f80


	//----- nvinfo : EIATTR_MAX_THREADS
	.align		4
.L_1279:
        /*0608*/ 	.byte	0x04, 0x05
        /*060a*/ 	.short	(.L_1281 - .L_1280)
.L_1280:
        /*060c*/ 	.word	0x00000080
        /*0610*/ 	.word	0x00000001
        /*0614*/ 	.word	0x00000001


	//----- nvinfo : EIATTR_CRS_STACK_SIZE
	.align		4
.L_1281:
        /*0618*/ 	.byte	0x04, 0x1e
        /*061a*/ 	.short	(.L_1283 - .L_1282)
.L_1282:
        /*061c*/ 	.word	0x00000000


	//----- nvinfo : EIATTR_CBANK_PARAM_SIZE
	.align		4
.L_1283:
        /*0620*/ 	.byte	0x03, 0x19
        /*0622*/ 	.short	0x01f0


	//----- nvinfo : EIATTR_PARAM_CBANK
	.align		4
        /*0624*/ 	.byte	0x04, 0x0a
        /*0626*/ 	.short	(.L_1285 - .L_1284)
	.align		4
.L_1284:
        /*0628*/ 	.word	index@(.nv.constant0._Z25selective_scan_bwd_kernelI32Selective_Scan_bwd_kernel_traitsILi128ELi16ELb0ELb1ELb1ELb0ELb1EN3c104HalfENS1_7complexIfEEEEv12SSMParamsBwd)
        /*062c*/ 	.short	0x0380
        /*062e*/ 	.short	0x01f0


	//----- nvinfo : EIATTR_SW_WAR
	.align		4
.L_1285:
        /*0630*/ 	.byte	0x04, 0x36
        /*0632*/ 	.short	(.L_1287 - .L_1286)
.L_1286:
        /*0634*/ 	.word	0x00000008
.L_1287:


//--------------------- .nv.info._Z25selective_scan_bwd_kernelI32Selective_Scan_bwd_kernel_traitsILi128ELi16ELb0ELb1ELb1ELb1ELb0EN3c104HalfENS1_7complexIfEEEEv12SSMParamsBwd --------------------------
	.section	.nv.info._Z25selective_scan_bwd_kernelI32Selective_Scan_bwd_kernel_traitsILi128ELi16ELb0ELb1ELb1ELb1ELb0EN3c104HalfENS1_7complexIfEEEEv12SSMParamsBwd,"",@"SHT_CUDA_INFO"
	.sectionflags	@""
	.align	4


	//----- nvinfo : EIATTR_CUDA_API_VERSION
	.align		4
        /*0000*/ 	.byte	0x04, 0x37
        /*0002*/ 	.short	(.L_1289 - .L_1288)
.L_1288:
        /*0004*/ 	.word	0x00000082


	//----- nvinfo : EIATTR_KPARAM_INFO
	.align		4
.L_1289:
        /*0008*/ 	.byte	0x04, 0x17
        /*000a*/ 	.short	(.L_1291 - .L_1290)
.L_1290:
        /*000c*/ 	.word	0x00000000
        /*0010*/ 	.short	0x0000
        /*0012*/ 	.short	0x0000
        /*0014*/ 	.byte	0x00, 0xf0, 0xc1, 0x07


	//----- nvinfo : EIATTR_SPARSE_MMA_MASK
	.align		4
.L_1291:
        /*0018*/ 	.byte	0x03, 0x50
        /*001a*/ 	.short	0x0000


	//----- nvinfo : EIATTR_MAXREG_COUNT
	.align		4
        /*001c*/ 	.byte	0x03, 0x1b
        /*001e*/ 	.short	0x00ff


	//----- nvinfo : EIATTR_NUM_BARRIERS
	.align		4
        /*0020*/ 	.byte	0x02, 0x4c
        /*0022*/ 	.byte	0x01
	.zero		1


	//----- nvinfo : EIATTR_ANNOTATIONS
	.align		4
        /*0024*/ 	.byte	0x04, 0x55
        /*0026*/ 	.short	(.L_1293 - .L_1292)


	//   ....[0]....
.L_1292:
        /* <DEDUP_REMOVED lines=18> */


	//----- nvinfo : EIATTR_MERCURY_ISA_VERSION
	.align		4
.L_1293:
        /*0130*/ 	.byte	0x03, 0x5f
        /*0132*/ 	.short	0x0101


	//----- nvinfo : EIATTR_INT_WARP_WIDE_INSTR_OFFSETS
	.align		4
        /*0134*/ 	.byte	0x04, 0x31
        /*0136*/ 	.short	(.L_1295 - .L_1294)


	//   ....[0]....
.L_1294:
        /*0138*/ 	.word	0x00009dc0


	//   ....[1]....
        /*013c*/ 	.word	0x0000b2c0


	//----- nvinfo : EIATTR_COOP_GROUP_MASK_REGIDS
	.align		4
.L_1295:
        /*0140*/ 	.byte	0x04, 0x29
        /*0142*/ 	.short	(.L_1297 - .L_1296)


	//   ....[0]....
.L_1296:
        /*0144*/ 	.word	0xffffffff


	//   ....[1]....
        /*0148*/ 	.word	0xffffffff


	//   ....[2]....
        /*014c*/ 	.word	0xffffffff


	//   ....[3]....
        /*0150*/ 	.word	0xffffffff


	//   ....[4]....
        /*0154*/ 	.word	0xffffffff


	//   ....[5]....
        /*0158*/ 	.word	0xffffffff


	//   ....[6]....
        /*015c*/ 	.word	0xffffffff


	//   ....[7]....
        /*0160*/ 	.word	0xffffffff


	//   ....[8]....
        /*0164*/ 	.word	0xffffffff


	//   ....[9]....
        /*0168*/ 	.word	0xffffffff


	//   ....[10]....
        /*016c*/ 	.word	0xffffffff


	//   ....[11]....
        /*0170*/ 	.word	0xffffffff


	//   ....[12]....
        /*0174*/ 	.word	0xffffffff


	//   ....[13]....
        /*0178*/ 	.word	0xffffffff


	//   ....[14]....
        /*017c*/ 	.word	0xffffffff


	//   ....[15]....
        /*0180*/ 	.word	0xffffffff


	//   ....[16]....
        /*0184*/ 	.word	0xffffffff


	//   ....[17]....
        /*0188*/ 	.word	0xffffffff


	//   ....[18]....
        /*018c*/ 	.word	0xffffffff


	//   ....[19]....
        /*0190*/ 	.word	0xffffffff


	//   ....[20]....
        /*0194*/ 	.word	0xffffffff


	//   ....[21]....
        /*0198*/ 	.word	0xffffffff


	//   ....[22]....
        /*019c*/ 	.word	0xffffffff


	//   ....[23]....
        /*01a0*/ 	.word	0xffffffff


	//   ....[24]....
        /*01a4*/ 	.word	0xffffffff


	//   ....[25]....
        /*01a8*/ 	.word	0xffffffff


	//   ....[26]....
        /*01ac*/ 	.word	0xffffffff


	//   ....[27]....
        /*01b0*/ 	.word	0xffffffff


	//   ....[28]....
        /*01b4*/ 	.word	0xffffffff


	//   ....[29]....
        /*01b8*/ 	.word	0xffffffff


	//   ....[30]....
        /*01bc*/ 	.word	0xffffffff


	//   ....[31]....
        /*01c0*/ 	.word	0xffffffff


	//   ....[32]....
        /*01c4*/ 	.word	0xffffffff


	//   ....[33]....
        /*01c8*/ 	.word	0xffffffff


	//   ....[34]....
        /*01cc*/ 	.word	0xffffffff


	//   ....[35]....
        /*01d0*/ 	.word	0xffffffff


	//   ....[36]....
        /*01d4*/ 	.word	0xffffffff


	//   ....[37]....
        /*01d8*/ 	.word	0xffffffff


	//   ....[38]....
        /*01dc*/ 	.word	0xffffffff


	//   ....[39]....
        /*01e0*/ 	.word	0xffffffff


	//   ....[40]....
        /*01e4*/ 	.word	0xffffffff


	//   ....[41]....
        /*01e8*/ 	.word	0xffffffff


	//   ....[42]....
        /*01ec*/ 	.word	0xffffffff


	//   ....[43]....
        /*01f0*/ 	.word	0xffffffff


	//   ....[44]....
        /*01f4*/ 	.word	0xffffffff


	//   ....[45]....
        /*01f8*/ 	.word	0xffffffff


	//   ....[46]....
        /*01fc*/ 	.word	0xffffffff


	//   ....[47]....
        /*0200*/ 	.word	0xffffffff


	//   ....[48]....
        /*0204*/ 	.word	0xffffffff


	//   ....[49]....
        /*0208*/ 	.word	0xffffffff


	//   ....[50]....
        /*020c*/ 	.word	0xffffffff


	//   ....[51]....
        /*0210*/ 	.word	0xffffffff


	//   ....[52]....
        /*0214*/ 	.word	0xffffffff


	//   ....[53]....
        /*0218*/ 	.word	0xffffffff


	//   ....[54]....
        /*021c*/ 	.word	0xffffffff


	//   ....[55]....
        /*0220*/ 	.word	0xffffffff


	//   ....[56]....
        /*0224*/ 	.word	0xffffffff


	//   ....[57]....
        /*0228*/ 	.word	0xffffffff


	//   ....[58]....
        /*022c*/ 	.word	0xffffffff


	//   ....[59]....
        /*0230*/ 	.word	0xffffffff


	//   ....[60]....
        /*0234*/ 	.word	0xffffffff


	//   ....[61]....
        /*0238*/ 	.word	0xffffffff


	//   ....[62]....
        /*023c*/ 	.word	0xffffffff


	//   ....[63]....
        /*0240*/ 	.word	0xffffffff


	//   ....[64]....
        /*0244*/ 	.word	0xffffffff


	//   ....[65]....
        /*0248*/ 	.word	0xffffffff


	//   ....[66]....
        /*024c*/ 	.word	0xffffffff


	//   ....[67]....
        /*0250*/ 	.word	0xffffffff


	//   ....[68]....
        /*0254*/ 	.word	0xffffffff


	//   ....[69]....
        /*0258*/ 	.word	0xffffffff


	//   ....[70]....
        /*025c*/ 	.word	0xffffffff


	//   ....[71]....
        /*0260*/ 	.word	0xffffffff


	//   ....[72]....
        /*0264*/ 	.word	0xffffffff


	//   ....[73]....
        /*0268*/ 	.word	0xffffffff


	//   ....[74]....
        /*026c*/ 	.word	0xffffffff


	//   ....[75]....
        /*0270*/ 	.word	0xffffffff


	//   ....[76]....
        /*0274*/ 	.word	0xffffffff


	//   ....[77]....
        /*0278*/ 	.word	0xffffffff


	//   ....[78]....
        /*027c*/ 	.word	0xffffffff


	//   ....[79]....
        /*0280*/ 	.word	0xffffffff


	//   ....[80]....
        /*0284*/ 	.word	0xffffffff


	//   ....[81]....
        /*0288*/ 	.word	0xffffffff


	//   ....[82]....
        /*028c*/ 	.word	0xffffffff


	//   ....[83]....
        /*0290*/ 	.word	0xffffffff


	//   ....[84]....
        /*0294*/ 	.word	0xffffffff


	//   ....[85]....
        /*0298*/ 	.word	0xffffffff


	//   ....[86]....
        /*029c*/ 	.word	0xffffffff


	//   ....[87]....
        /*02a0*/ 	.word	0xffffffff


	//   ....[88]....
        /*02a4*/ 	.word	0x0500004f


	//   ....[89]....
        /*02a8*/ 	.word	0x0500004f


	//   ....[90]....
        /*02ac*/ 	.word	0x0500004f


	//   ....[91]....
        /*02b0*/ 	.word	0x0500004f


	//   ....[92]....
        /*02b4*/ 	.word	0x0500004f


	//   ....[93]....
        /*02b8*/ 	.word	0x0500004f


	//   ....[94]....
        /*02bc*/ 	.word	0x0500004f


	//   ....[95]....
        /*02c0*/ 	.word	0x0500004f


	//   ....[96]....
        /*02c4*/ 	.word	0x0500004f


	//   ....[97]....
        /*02c8*/ 	.word	0x0500004f


	//   ....[98]....
        /*02cc*/ 	.word	0x0500004f


	//   ....[99]....
        /*02d0*/ 	.word	0x0500004f


	//   ....[100]....
        /*02d4*/ 	.word	0x0500004f


	//   ....[101]....
        /*02d8*/ 	.word	0x0500004f


	//   ....[102]....
        /*02dc*/ 	.word	0x0500004f


	//   ....[103]....
        /*02e0*/ 	.word	0x0500004f


	//   ....[104]....
        /*02e4*/ 	.word	0x0500004f


	//   ....[105]....
        /*02e8*/ 	.word	0x0500004f


	//   ....[106]....
        /*02ec*/ 	.word	0x0500004f


	//   ....[107]....
        /*02f0*/ 	.word	0x0500004f


	//   ....[108]....
        /*02f4*/ 	.word	0x0500004f


	//   ....[109]....
        /*02f8*/ 	.word	0x0500004f


	//   ....[110]....
        /*02fc*/ 	.word	0x0500004f


	//   ....[111]....
        /*0300*/ 	.word	0x0500004f


	//   ....[112]....
        /*0304*/ 	.word	0x0500004f


	//   ....[113]....
        /*0308*/ 	.word	0x0500004f


	//   ....[114]....
        /*030c*/ 	.word	0x0500004f


	//   ....[115]....
        /*0310*/ 	.word	0x0500004f


	//   ....[116]....
        /*0314*/ 	.word	0x0500004f


	//   ....[117]....
        /*0318*/ 	.word	0x0500004f


	//   ....[118]....
        /*031c*/ 	.word	0x0500004f


	//   ....[119]....
        /*0320*/ 	.word	0x0500004f


	//   ....[120]....
        /*0324*/ 	.word	0x0500004f


	//   ....[121]....
        /*0328*/ 	.word	0x0500004f


	//   ....[122]....
        /*032c*/ 	.word	0x0500004f


	//   ....[123]....
        /*0330*/ 	.word	0x0500004f


	//   ....[124]....
        /*0334*/ 	.word	0x0500004f


	//   ....[125]....
        /*0338*/ 	.word	0x0500004f


	//   ....[126]....
        /*033c*/ 	.word	0x0500004f


	//   ....[127]....
        /*0340*/ 	.word	0x0500004f


	//   ....[128]....
        /*0344*/ 	.word	0x0500004f


	//   ....[129]....
        /*0348*/ 	.word	0x0500004f


	//   ....[130]....
        /*034c*/ 	.word	0x0500004f


	//   ....[131]....
        /*0350*/ 	.word	0x0500004f


	//   ....[132]....
        /*0354*/ 	.word	0x0500004f


	//   ....[133]....
        /*0358*/ 	.word	0x0500004f


	//   ....[134]....
        /*035c*/ 	.word	0x0500004f


	//   ....[135]....
        /*0360*/ 	.word	0x0500004f


	//   ....[136]....
        /*0364*/ 	.word	0x0500004f


	//   ....[137]....
        /*0368*/ 	.word	0x0500004f


	//   ....[138]....
        /*036c*/ 	.word	0x0500004f


	//   ....[139]....
        /*0370*/ 	.word	0x0500004f


	//   ....[140]....
        /*0374*/ 	.word	0x0500004f


	//   ....[141]....
        /*0378*/ 	.word	0x0500004f


	//   ....[142]....
        /*037c*/ 	.word	0x0500004f


	//   ....[143]....
        /*0380*/ 	.word	0x0500004f


	//   ....[144]....
        /*0384*/ 	.word	0x0500004f


	//   ....[145]....
        /*0388*/ 	.word	0x0500004f


	//   ....[146]....
        /*038c*/ 	.word	0x0500004f


	//   ....[147]....
        /*0390*/ 	.word	0x0500004f


	//   ....[148]....
        /*0394*/ 	.word	0x0500004f


	//   ....[149]....
        /*0398*/ 	.word	0x0500004f


	//   ....[150]....
        /*039c*/ 	.word	0x0500004f


	//   ....[151]....
        /*03a0*/ 	.word	0x0500004f


	//----- nvinfo : EIATTR_COOP_GROUP_INSTR_OFFSETS
	.align		4
.L_1297:
        /*03a4*/ 	.byte	0x04, 0x28
        /*03a6*/ 	.short	(.L_1299 - .L_1298)


	//   ....[0]....
.L_1298:
        /*03a8*/ 	.word	0x00001640


	//   ....[1]....
        /*03ac*/ 	.word	0x00001c00


	//   ....[2]....
        /*03b0*/ 	.word	0x00002310


	//   ....[3]....
        /*03b4*/ 	.word	0x00006050


	//   ....[4]....
        /*03b8*/ 	.word	0x000072d0


	//   ....[5]....
        /*03bc*/ 	.word	0x00008b90


	//   ....[6]....
        /*03c0*/ 	.word	0x00008ba0


	//   ....[7]....
        /*03c4*/ 	.word	0x00008bb0


	//   ....[8]....
        /*03c8*/ 	.word	0x00008c00


	//   ....[9]....
        /*03cc*/ 	.word	0x00008c50


	//   ....[10]....
        /*03d0*/ 	.word	0x00008c60


	//   ....[11]....
        /*03d4*/ 	.word	0x00008c90


	//   ....[12]....
        /*03d8*/ 	.word	0x00008cc0


	//   ....[13]....
        /*03dc*/ 	.word	0x00008d10


	//   ....[14]....
        /*03e0*/ 	.word	0x00008d60


	//   ....[15]....
        /*03e4*/ 	.word	0x00008d70


	//   ....[16]....
        /*03e8*/ 	.word	0x00008d80


	//   ....[17]....
        /*03ec*/ 	.word	0x00008e30


	//   ....[18]....
        /*03f0*/ 	.word	0x00008e40


	//   ....[19]....
        /*03f4*/ 	.word	0x00008e50


	//   ....[20]....
        /*03f8*/ 	.word	0x00008e60


	//   ....[21]....
        /*03fc*/ 	.word	0x00008f10


	//   ....[22]....
        /*0400*/ 	.word	0x00008f20


	//   ....[23]....
        /*0404*/ 	.word	0x00008f30


	//   ....[24]....
        /*0408*/ 	.word	0x00008f40


	//   ....[25]....
        /*040c*/ 	.word	0x000090a0


	//   ....[26]....
        /*0410*/ 	.word	0x000090b0


	//   ....[27]....
        /*0414*/ 	.word	0x000090c0


	//   ....[28]....
        /*0418*/ 	.word	0x000090d0


	//   ....[29]....
        /*041c*/ 	.word	0x000090e0


	//   ....[30]....
        /*0420*/ 	.word	0x000090f0


	//   ....[31]....
        /*0424*/ 	.word	0x00009100


	//   ....[32]....
        /*0428*/ 	.word	0x00009110


	//   ....[33]....
        /*042c*/ 	.word	0x0000a6e0


	//   ....[34]....
        /*0430*/ 	.word	0x0000a6f0


	//   ....[35]....
        /*0434*/ 	.word	0x0000a700


	//   ....[36]....
        /*0438*/ 	.word	0x0000a710


	//   ....[37]....
        /*043c*/ 	.word	0x0000a840


	//   ....[38]....
        /*0440*/ 	.word	0x0000a850


	//   ....[39]....
        /*0444*/ 	.word	0x0000a860


	//   ....[40]....
        /*0448*/ 	.word	0x0000a870


	//   ....[41]....
        /*044c*/ 	.word	0x0000a9a0


	//   ....[42]....
        /*0450*/ 	.word	0x0000a9b0


	//   ....[43]....
        /*0454*/ 	.word	0x0000a9c0


	//   ....[44]....
        /*0458*/ 	.word	0x0000a9d0


	//   ....[45]....
        /*045c*/ 	.word	0x0000ab00


	//   ....[46]....
        /*0460*/ 	.word	0x0000ab10


	//   ....[47]....
        /*0464*/ 	.word	0x0000ab20


	//   ....[48]....
        /*0468*/ 	.word	0x0000ab30


	//   ....[49]....
        /*046c*/ 	.word	0x0000ac60


	//   ....[50]....
        /*0470*/ 	.word	0x0000ac70


	//   ....[51]....
        /*0474*/ 	.word	0x0000ac80


	//   ....[52]....
        /*0478*/ 	.word	0x0000ac90


	//   ....[53]....
        /*047c*/ 	.word	0x0000adc0


	//   ....[54]....
        /*0480*/ 	.word	0x0000add0


	//   ....[55]....
        /*0484*/ 	.word	0x0000ade0


	//   ....[56]....
        /*0488*/ 	.word	0x0000adf0


	//   ....[57]....
        /*048c*/ 	.word	0x0000ae00


	//   ....[58]....
        /*0490*/ 	.word	0x0000ae10


	//   ....[59]....
        /*0494*/ 	.word	0x0000ae50


	//   ....[60]....
        /*0498*/ 	.word	0x0000ae80


	//   ....[61]....
        /*049c*/ 	.word	0x0000aec0


	//   ....[62]....
        /*04a0*/ 	.word	0x0000aee0


	//   ....[63]....
        /*04a4*/ 	.word	0x0000af00


	//   ....[64]....
        /*04a8*/ 	.word	0x0000af10


	//   ....[65]....
        /*04ac*/ 	.word	0x0000ec10


	//   ....[66]....
        /*04b0*/ 	.word	0x0000ec50


	//   ....[67]....
        /*04b4*/ 	.word	0x0000ede0


	//   ....[68]....
        /*04b8*/ 	.word	0x0000ee20


	//   ....[69]....
        /*04bc*/ 	.word	0x0000eed0


	//   ....[70]....
        /*04c0*/ 	.word	0x0000eef0


	//   ....[71]....
        /*04c4*/ 	.word	0x0000ef20


	//   ....[72]....
        /*04c8*/ 	.word	0x0000ef40


	//   ....[73]....
        /*04cc*/ 	.word	0x0000ef80


	//   ....[74]....
        /*04d0*/ 	.word	0x0000efc0


	//   ....[75]....
        /*04d4*/ 	.word	0x0000f8a0


	//   ....[76]....
        /*04d8*/ 	.word	0x000100e0


	//   ....[77]....
        /*04dc*/ 	.word	0x000109f0


	//   ....[78]....
        /*04e0*/ 	.word	0x000110b0


	//   ....[79]....
        /*04e4*/ 	.word	0x000110d0


	//   ....[80]....
        /*04e8*/ 	.word	0x00011100


	//   ....[81]....
        /*04ec*/ 	.word	0x00011140


	//   ....[82]....
        /*04f0*/ 	.word	0x00011160


	//   ....[83]....
        /*04f4*/ 	.word	0x00011370


	//   ....[84]....
        /*04f8*/ 	.word	0x00011390


	//   ....[85]....
        /*04fc*/ 	.word	0x000113c0


	//   ....[86]....
        /*0500*/ 	.word	0x00011400


	//   ....[87]....
        /*0504*/ 	.word	0x00011420


	//   ....[88]....
        /*0508*/ 	.word	0x00011790


	//   ....[89]....
        /*050c*/ 	.word	0x000117e0


	//   ....[90]....
        /*0510*/ 	.word	0x00011830


	//   ....[91]....
        /*0514*/ 	.word	0x00011880


	//   ....[92]....
        /*0518*/ 	.word	0x00011990


	//   ....[93]....
        /*051c*/ 	.word	0x000119e0


	//   ....[94]....
        /*0520*/ 	.word	0x00011a30


	//   ....[95]....
        /*0524*/ 	.word	0x00011a80


	//   ....[96]....
        /*0528*/ 	.word	0x00011b90


	//   ....[97]....
        /*052c*/ 	.word	0x00011be0


	//   ....[98]....
        /*0530*/ 	.word	0x00011c30


	//   ....[99]....
        /*0534*/ 	.word	0x00011c80


	//   ....[100]....
        /*0538*/ 	.word	0x00011d90


	//   ....[101]....
        /*053c*/ 	.word	0x00011de0


	//   ....[102]....
        /*0540*/ 	.word	0x00011e30


	//   ....[103]....
        /*0544*/ 	.word	0x00011e80


	//   ....[104]....
        /*0548*/ 	.word	0x00011f90


	//   ....[105]....
        /*054c*/ 	.word	0x00011fe0


	//   ....[106]....
        /*0550*/ 	.word	0x00012030


	//   ....[107]....
        /*0554*/ 	.word	0x00012080


	//   ....[108]....
        /*0558*/ 	.word	0x00012120


	//   ....[109]....
        /*055c*/ 	.word	0x000121c0


	//   ....[110]....
        /*0560*/ 	.word	0x00012260


	//   ....[111]....
        /*0564*/ 	.word	0x00012300


	//   ....[112]....
        /*0568*/ 	.word	0x000123a0


	//   ....[113]....
        /*056c*/ 	.word	0x00012440


	//   ....[114]....
        /*0570*/ 	.word	0x00012490


	//   ....[115]....
        /*0574*/ 	.word	0x000124e0


	//   ....[116]....
        /*0578*/ 	.word	0x00012530


	//   ....[117]....
        /*057c*/ 	.word	0x00012590


	//   ....[118]....
        /*0580*/ 	.word	0x000125e0


	//   ....[119]....
        /*0584*/ 	.word	0x00012630


	//   ....[120]....
        /*0588*/ 	.word	0x000126c0


	//   ....[121]....
        /*058c*/ 	.word	0x00012710


	//   ....[122]....
        /*0590*/ 	.word	0x00012760


	//   ....[123]....
        /*0594*/ 	.word	0x000127b0


	//   ....[124]....
        /*0598*/ 	.word	0x00012850


	//   ....[125]....
        /*059c*/ 	.word	0x000128e0


	//   ....[126]....
        /*05a0*/ 	.word	0x00012930


	//   ....[127]....
        /*05a4*/ 	.word	0x00012980


	//   ....[128]....
        /*05a8*/ 	.word	0x00012a20


	//   ....[129]....
        /*05ac*/ 	.word	0x00012ab0


	//   ....[130]....
        /*05b0*/ 	.word	0x00012b00


	//   ....[131]....
        /*05b4*/ 	.word	0x00012b50


	//   ....[132]....
        /*05b8*/ 	.word	0x00012bf0


	//   ....[133]....
        /*05bc*/ 	.word	0x00012c80


	//   ....[134]....
        /*05c0*/ 	.word	0x00012cd0


	//   ....[135]....
        /*05c4*/ 	.word	0x00012d20


	//   ....[136]....
        /*05c8*/ 	.word	0x00012dc0


	//   ....[137]....
        /*05cc*/ 	.word	0x00012e50


	//   ....[138]....
        /*05d0*/ 	.word	0x00012ea0


	//   ....[139]....
        /*05d4*/ 	.word	0x00012ef0


	//   ....[140]....
        /*05d8*/ 	.word	0x00012f90


	//   ....[141]....
        /*05dc*/ 	.word	0x00013040


	//   ....[142]....
        /*05e0*/ 	.word	0x00013090


	//   ....[143]....
        /*05e4*/ 	.word	0x00013190


	//   ....[144]....
        /*05e8*/ 	.word	0x000131e0


	//   ....[145]....
        /*05ec*/ 	.word	0x00013230


	//   ....[146]....
        /*05f0*/ 	.word	0x00013280


	//   ....[147]....
        /*05f4*/ 	.word	0x000132d0


	//   ....[148]....
        /*05f8*/ 	.word	0x00013310


	//   ....[149]....
        /*05fc*/ 	.word	0x00013360


	//   ....[150]....
        /*0600*/ 	.word	0x000133b0


	//   ....[151]....
        /*0604*/ 	.word	0x00013400


	//----- nvinfo : EIATTR_VRC_CTA_INIT_COUNT
	.align		4
.L_1299:
        /*0608*/ 	.byte	0x02, 0x4a
	.zero		1
	.zero		1


	//----- nvinfo : EIATTR_EXIT_INSTR_OFFSETS
	.align		4
        /*060c*/ 	.byte	0x04, 0x1c
        /*060e*/ 	.short	(.L_1301 - .L_1300)


	//   ....[0]....
.L_1300:
        /*0610*/ 	.word	0x00011560


	//   ....[1]....
        /*0614*/ 	.word	0x00011730


	//----- nvinfo : EIATTR_MAX_THREADS
	.align		4
.L_1301:
        /*0618*/ 	.byte	0x04, 0x05
        /*061a*/ 	.short	(.L_1303 - .L_1302)
.L_1302:
        /*061c*/ 	.word	0x00000080
        /*0620*/ 	.word	0x00000001
        /*0624*/ 	.word	0x00000001


	//----- nvinfo : EIATTR_CRS_STACK_SIZE
	.align		4
.L_1303:
        /*0628*/ 	.byte	0x04, 0x1e
        /*062a*/ 	.short	(.L_1305 - .L_1304)
.L_1304:
        /*062c*/ 	.word	0x00000000


	//----- nvinfo : EIATTR_CBANK_PARAM_SIZE
	.align		4
.L_1305:
        /*0630*/ 	.byte	0x03, 0x19
        /*0632*/ 	.short	0x01f0


	//----- nvinfo : EIATTR_PARAM_CBANK
	.align		4
        /*0634*/ 	.byte	0x04, 0x0a
        /*0636*/ 	.short	(.L_1307 - .L_1306)
	.align		4
.L_1306:
        /*0638*/ 	.word	index@(.nv.constant0._Z25selective_scan_bwd_kernelI32Selective_Scan_bwd_kernel_traitsILi128ELi16ELb0ELb1ELb1ELb1ELb0EN3c104HalfENS1_7complexIfEEEEv12SSMParamsBwd)
        /*063c*/ 	.short	0x0380
        /*063e*/ 	.short	0x01f0


	//----- nvinfo : EIATTR_SW_WAR
	.align		4
.L_1307:
        /*0640*/ 	.byte	0x04, 0x36
        /*0642*/ 	.short	(.L_1309 - .L_1308)
.L_1308:
        /*0644*/ 	.word	0x00000008
.L_1309:


//--------------------- .nv.info._Z25selective_scan_bwd_kernelI32Selective_Scan_bwd_kernel_traitsILi128ELi16ELb0ELb1ELb1ELb1ELb1EN3c104HalfENS1_7complexIfEEEEv12SSMParamsBwd --------------------------
	.section	.nv.info._Z25selective_scan_bwd_kernelI32Selective_Scan_bwd_kernel_traitsILi128ELi16ELb0ELb1ELb1ELb1ELb1EN3c104HalfENS1_7complexIfEEEEv12SSMParamsBwd,"",@"SHT_CUDA_INFO"
	.sectionflags	@""
	.align	4


	//----- nvinfo : EIATTR_CUDA_API_VERSION
	.align		4
        /*0000*/ 	.byte	0x04, 0x37
        /*0002*/ 	.short	(.L_1311 - .L_1310)
.L_1310:
        /*0004*/ 	.word	0x00000082


	//----- nvinfo : EIATTR_KPARAM_INFO
	.align		4
.L_1311:
        /*0008*/ 	.byte	0x04, 0x17
        /*000a*/ 	.short	(.L_1313 - .L_1312)
.L_1312:
        /*000c*/ 	.word	0x00000000
        /*0010*/ 	.short	0x0000
        /*0012*/ 	.short	0x0000
        /*0014*/ 	.byte	0x00, 0xf0, 0xc1, 0x07


	//----- nvinfo : EIATTR_SPARSE_MMA_MASK
	.align		4
.L_1313:
        /*0018*/ 	.byte	0x03, 0x50
        /*001a*/ 	.short	0x0000


	//----- nvinfo : EIATTR_MAXREG_COUNT
	.align		4
        /*001c*/ 	.byte	0x03, 0x1b
        /*001e*/ 	.short	0x00ff


	//----- nvinfo : EIATTR_NUM_BARRIERS
	.align		4
        /*0020*/ 	.byte	0x02, 0x4c
        /*0022*/ 	.byte	0x01
	.zero		1


	//----- nvinfo : EIATTR_ANNOTATIONS
	.align		4
        /*0024*/ 	.byte	0x04, 0x55
        /*0026*/ 	.short	(.L_1315 - .L_1314)


	//   ....[0]....
.L_1314:
        /* <DEDUP_REMOVED lines=17> */


	//----- nvinfo : EIATTR_MERCURY_ISA_VERSION
	.align		4
.L_1315:
        /*0120*/ 	.byte	0x03, 0x5f
        /*0122*/ 	.short	0x0101


	//----- nvinfo : EIATTR_INT_WARP_WIDE_INSTR_OFFSETS
	.align		4
        /*0124*/ 	.byte	0x04, 0x31
        /*0126*/ 	.short	(.L_1317 - .L_1316)


	//   ....[0]....
.L_1316:
        /*0128*/ 	.word	0x00006050


	//   ....[1]....
        /*012c*/ 	.word	0x00006950


	//   ....[2]....
        /*0130*/ 	.word	0x0000c660


	//   ....[3]....
        /*0134*/ 	.word	0x0000db70


	//----- nvinfo : EIATTR_COOP_GROUP_MASK_REGIDS
	.align		4
.L_1317:
        /*0138*/ 	.byte	0x04, 0x29
        /*013a*/ 	.short	(.L_1319 - .L_1318)


	//   ....[0]....
.L_1318:
        /*013c*/ 	.word	0xffffffff


	//   ....[1]....
        /*0140*/ 	.word	0xffffffff


	//   ....[2]....
        /*0144*/ 	.word	0xffffffff


	//   ....[3]....
        /*0148*/ 	.word	0xffffffff


	//   ....[4]....
        /*014c*/ 	.word	0xffffffff


	//   ....[5]....
        /*0150*/ 	.word	0xffffffff


	//   ....[6]....
        /*0154*/ 	.word	0xffffffff


	//   ....[7]....
        /*0158*/ 	.word	0xffffffff


	//   ....[8]....
        /*015c*/ 	.word	0xffffffff


	//   ....[9]....
        /*0160*/ 	.word	0xffffffff


	//   ....[10]....
        /*0164*/ 	.word	0xffffffff


	//   ....[11]....
        /*0168*/ 	.word	0xffffffff


	//   ....[12]....
        /*016c*/ 	.word	0xffffffff


	//   ....[13]....
        /*0170*/ 	.word	0xffffffff


	//   ....[14]....
        /*0174*/ 	.word	0xffffffff


	//   ....[15]....
        /*0178*/ 	.word	0xffffffff


	//   ....[16]....
        /*017c*/ 	.word	0xffffffff


	//   ....[17]....
        /*0180*/ 	.word	0xffffffff


	//   ....[18]....
        /*0184*/ 	.word	0xffffffff


	//   ....[19]....
        /*0188*/ 	.word	0xffffffff


	//   ....[20]....
        /*018c*/ 	.word	0xffffffff


	//   ....[21]....
        /*0190*/ 	.word	0xffffffff


	//   ....[22]....
        /*0194*/ 	.word	0xffffffff


	//   ....[23]....
        /*0198*/ 	.word	0xffffffff


	//   ....[24]....
        /*019c*/ 	.word	0xffffffff


	//   ....[25]....
        /*01a0*/ 	.word	0xffffffff


	//   ....[26]....
        /*01a4*/ 	.word	0xffffffff


	//   ....[27]....
        /*01a8*/ 	.word	0xffffffff


	//   ....[28]....
        /*01ac*/ 	.word	0xffffffff


	//   ....[29]....
        /*01b0*/ 	.word	0xffffffff


	//   ....[30]....
        /*01b4*/ 	.word	0xffffffff


	//   ....[31]....
        /*01b8*/ 	.word	0xffffffff


	//   ....[32]....
        /*01bc*/ 	.word	0xffffffff


	//   ....[33]....
        /*01c0*/ 	.word	0xffffffff


	//   ....[34]....
        /*01c4*/ 	.word	0xffffffff


	//   ....[35]....
        /*01c8*/ 	.word	0xffffffff


	//   ....[36]....
        /*01cc*/ 	.word	0xffffffff


	//   ....[37]....
        /*01d0*/ 	.word	0xffffffff


	//   ....[38]....
        /*01d4*/ 	.word	0xffffffff


	//   ....[39]....
        /*01d8*/ 	.word	0xffffffff


	//   ....[40]....
        /*01dc*/ 	.word	0xffffffff


	//   ....[41]....
        /*01e0*/ 	.word	0xffffffff


	//   ....[42]....
        /*01e4*/ 	.word	0xffffffff


	//   ....[43]....
        /*01e8*/ 	.word	0xffffffff


	//   ....[44]....
        /*01ec*/ 	.word	0xffffffff


	//   ....[45]....
        /*01f0*/ 	.word	0xffffffff


	//   ....[46]....
        /*01f4*/ 	.word	0xffffffff


	//   ....[47]....
        /*01f8*/ 	.word	0xffffffff


	//   ....[48]....
        /*01fc*/ 	.word	0xffffffff


	//   ....[49]....
        /*0200*/ 	.word	0xffffffff


	//   ....[50]....
        /*0204*/ 	.word	0xffffffff


	//   ....[51]....
        /*0208*/ 	.word	0xffffffff


	//   ....[52]....
        /*020c*/ 	.word	0xffffffff


	//   ....[53]....
        /*0210*/ 	.word	0xffffffff


	//   ....[54]....
        /*0214*/ 	.word	0xffffffff


	//   ....[55]....
        /*0218*/ 	.word	0xffffffff


	//   ....[56]....
        /*021c*/ 	.word	0xffffffff


	//   ....[57]....
        /*0220*/ 	.word	0xffffffff


	//   ....[58]....
        /*0224*/ 	.word	0xffffffff


	//   ....[59]....
        /*0228*/ 	.word	0xffffffff


	//   ....[60]....
        /*022c*/ 	.word	0xffffffff


	//   ....[61]....
        /*0230*/ 	.word	0xffffffff


	//   ....[62]....
        /*0234*/ 	.word	0xffffffff


	//   ....[63]....
        /*0238*/ 	.word	0xffffffff


	//   ....[64]....
        /*023c*/ 	.word	0xffffffff


	//   ....[65]....
        /*0240*/ 	.word	0xffffffff


	//   ....[66]....
        /*0244*/ 	.word	0xffffffff


	//   ....[67]....
        /*0248*/ 	.word	0xffffffff


	//   ....[68]....
        /*024c*/ 	.word	0xffffffff


	//   ....[69]....
        /*0250*/ 	.word	0xffffffff


	//   ....[70]....
        /*0254*/ 	.word	0xffffffff


	//   ....[71]....
        /*0258*/ 	.word	0xffffffff


	//   ....[72]....
        /*025c*/ 	.word	0xffffffff


	//   ....[73]....
        /*0260*/ 	.word	0xffffffff


	//   ....[74]....
        /*0264*/ 	.word	0xffffffff


	//   ....[75]....
        /*0268*/ 	.word	0xffffffff


	//   ....[76]....
        /*026c*/ 	.word	0xffffffff


	//   ....[77]....
        /*0270*/ 	.word	0xffffffff


	//   ....[78]....
        /*0274*/ 	.word	0xffffffff


	//   ....[79]....
        /*0278*/ 	.word	0xffffffff


	//   ....[80]....
        /*027c*/ 	.word	0xffffffff


	//   ....[81]....
        /*0280*/ 	.word	0xffffffff


	//   ....[82]....
        /*0284*/ 	.word	0xffffffff


	//   ....[83]....
        /*0288*/ 	.word	0xffffffff


	//   ....[84]....
        /*028c*/ 	.word	0xffffffff


	//   ....[85]....
        /*0290*/ 	.word	0xffffffff


	//   ....[86]....
        /*0294*/ 	.word	0xffffffff


	//   ....[87]....
        /*0298*/ 	.word	0xffffffff


	//   ....[88]....
        /*029c*/ 	.word	0xffffffff


	//   ....[89]....
        /*02a0*/ 	.word	0xffffffff


	//   ....[90]....
        /*02a4*/ 	.word	0xffffffff


	//   ....[91]....
        /*02a8*/ 	.word	0xffffffff


	//   ....[92]....
        /*02ac*/ 	.word	0x0500004f


	//   ....[93]....
        /*02b0*/ 	.word	0x0500004f


	//   ....[94]....
        /*02b4*/ 	.word	0x0500004f


	//   ....[95]....
        /*02b8*/ 	.word	0x0500004f


	//   ....[96]....
        /*02bc*/ 	.word	0x0500004f


	//   ....[97]....
        /*02c0*/ 	.word	0x0500004f


	//   ....[98]....
        /*02c4*/ 	.word	0x0500004f


	//   ....[99]....
        /*02c8*/ 	.word	0x0500004f


	//   ....[100]....
        /*02cc*/ 	.word	0x0500004f


	//   ....[101]....
        /*02d0*/ 	.word	0x0500004f


	//   ....[102]....
        /*02d4*/ 	.word	0x0500004f


	//   ....[103]....
        /*02d8*/ 	.word	0x0500004f


	//   ....[104]....
        /*02dc*/ 	.word	0x0500004f


	//   ....[105]....
        /*02e0*/ 	.word	0x0500004f


	//   ....[106]....
        /*02e4*/ 	.word	0x0500004f


	//   ....[107]....
        /*02e8*/ 	.word	0x0500004f


	//   ....[108]....
        /*02ec*/ 	.word	0x0500004f


	//   ....[109]....
        /*02f0*/ 	.word	0x0500004f


	//   ....[110]....
        /*02f4*/ 	.word	0x0500004f


	//   ....[111]....
        /*02f8*/ 	.word	0x0500004f


	//   ....[112]....
        /*02fc*/ 	.word	0x0500004f


	//   ....[113]....
        /*0300*/ 	.word	0x0500004f


	//   ....[114]....
        /*0304*/ 	.word	0x0500004f


	//   ....[115]....
        /*0308*/ 	.word	0x0500004f


	//   ....[116]....
        /*030c*/ 	.word	0x0500004f


	//   ....[117]....
        /*0310*/ 	.word	0x0500004f


	//   ....[118]....
        /*0314*/ 	.word	0x0500004f


	//   ....[119]....
        /*0318*/ 	.word	0x0500004f


	//   ....[120]....
        /*031c*/ 	.word	0x0500004f


	//   ....[121]....
        /*0320*/ 	.word	0x0500004f


	//   ....[122]....
        /*0324*/ 	.word	0x0500004f


	//   ....[123]....
        /*0328*/ 	.word	0x0500004f


	//   ....[124]....
        /*032c*/ 	.word	0x0500004f


	//   ....[125]....
        /*0330*/ 	.word	0x0500004f


	//   ....[126]....
        /*0334*/ 	.word	0x0500004f


	//   ....[127]....
        /*0338*/ 	.word	0x0500004f


	//   ....[128]....
        /*033c*/ 	.word	0x0500004f


	//   ....[129]....
        /*0340*/ 	.word	0x0500004f


	//   ....[130]....
        /*0344*/ 	.word	0x0500004f


	//   ....[131]....
        /*0348*/ 	.word	0x0500004f


	//   ....[132]....
        /*034c*/ 	.word	0x0500004f


	//   ....[133]....
        /*0350*/ 	.word	0x0500004f


	//   ....[134]....
        /*0354*/ 	.word	0x0500004f


	//   ....[135]....
        /*0358*/ 	.word	0x0500004f


	//   ....[136]....
        /*035c*/ 	.word	0x0500004f


	//   ....[137]....
        /*0360*/ 	.word	0x0500004f


	//   ....[138]....
        /*0364*/ 	.word	0x0500004f


	//   ....[139]....
        /*0368*/ 	.word	0x0500004f


	//   ....[140]....
        /*036c*/ 	.word	0x0500004f


	//   ....[141]....
        /*0370*/ 	.word	0x0500004f


	//   ....[142]....
        /*0374*/ 	.word	0x0500004f


	//   ....[143]....
        /*0378*/ 	.word	0x0500004f


	//   ....[144]....
        /*037c*/ 	.word	0x0500004f


	//   ....[145]....
        /*0380*/ 	.word	0x0500004f


	//   ....[146]....
        /*0384*/ 	.word	0x0500004f


	//   ....[147]....
        /*0388*/ 	.word	0x0500004f


	//   ....[148]....
        /*038c*/ 	.word	0x0500004f


	//   ....[149]....
        /*0390*/ 	.word	0x0500004f


	//   ....[150]....
        /*0394*/ 	.word	0x0500004f


	//   ....[151]....
        /*0398*/ 	.word	0x0500004f


	//   ....[152]....
        /*039c*/ 	.word	0x0500004f


	//   ....[153]....
        /*03a0*/ 	.word	0x0500004f


	//   ....[154]....
        /*03a4*/ 	.word	0x0500004f


	//   ....[155]....
        /*03a8*/ 	.word	0x0500004f


	//----- nvinfo : EIATTR_COOP_GROUP_INSTR_OFFSETS
	.align		4
.L_1319:
        /*03ac*/ 	.byte	0x04, 0x28
        /*03ae*/ 	.short	(.L_1321 - .L_1320)


	//   ....[0]....
.L_1320:
        /*03b0*/ 	.word	0x00001690


	//   ....[1]....
        /*03b4*/ 	.word	0x00001ca0


	//   ....[2]....
        /*03b8*/ 	.word	0x000023c0


	//   ....[3]....
        /*03bc*/ 	.word	0x00004ed0


	//   ....[4]....
        /*03c0*/ 	.word	0x00005580


	//   ....[5]....
        /*03c4*/ 	.word	0x000062a0


	//   ....[6]....
        /*03c8*/ 	.word	0x00006c70


	//   ....[7]....
        /*03cc*/ 	.word	0x000088e0


	//   ....[8]....
        /*03d0*/ 	.word	0x00009b70


	//   ....[9]....
        /*03d4*/ 	.word	0x0000b440


	//   ....[10]....
        /*03d8*/ 	.word	0x0000b450


	//   ....[11]....
        /*03dc*/ 	.word	0x0000b460


	//   ....[12]....
        /*03e0*/ 	.word	0x0000b4b0


	//   ....[13]....
        /*03e4*/ 	.word	0x0000b500


	//   ....[14]....
        /*03e8*/ 	.word	0x0000b510


	//   ....[15]....
        /*03ec*/ 	.word	0x0000b540


	//   ....[16]....
        /*03f0*/ 	.word	0x0000b570


	//   ....[17]....
        /*03f4*/ 	.word	0x0000b5c0


	//   ....[18]....
        /*03f8*/ 	.word	0x0000b610


	//   ....[19]....
        /*03fc*/ 	.word	0x0000b620


	//   ....[20]....
        /*0400*/ 	.word	0x0000b630


	//   ....[21]....
        /*0404*/ 	.word	0x0000b6e0


	//   ....[22]....
        /*0408*/ 	.word	0x0000b6f0


	//   ....[23]....
        /*040c*/ 	.word	0x0000b700


	//   ....[24]....
        /*0410*/ 	.word	0x0000b710


	//   ....[25]....
        /*0414*/ 	.word	0x0000b7c0


	//   ....[26]....
        /*0418*/ 	.word	0x0000b7d0


	//   ....[27]....
        /*041c*/ 	.word	0x0000b7e0


	//   ....[28]....
        /*0420*/ 	.word	0x0000b7f0


	//   ....[29]....
        /*0424*/ 	.word	0x0000b950


	//   ....[30]....
        /*0428*/ 	.word	0x0000b960


	//   ....[31]....
        /*042c*/ 	.word	0x0000b970


	//   ....[32]....
        /*0430*/ 	.word	0x0000b980


	//   ....[33]....
        /*0434*/ 	.word	0x0000b990


	//   ....[34]....
        /*0438*/ 	.word	0x0000b9a0


	//   ....[35]....
        /*043c*/ 	.word	0x0000b9b0


	//   ....[36]....
        /*0440*/ 	.word	0x0000b9c0


	//   ....[37]....
        /*0444*/ 	.word	0x0000cf90


	//   ....[38]....
        /*0448*/ 	.word	0x0000cfa0


	//   ....[39]....
        /*044c*/ 	.word	0x0000cfb0


	//   ....[40]....
        /*0450*/ 	.word	0x0000cfc0


	//   ....[41]....
        /*0454*/ 	.word	0x0000d0f0


	//   ....[42]....
        /*0458*/ 	.word	0x0000d100


	//   ....[43]....
        /*045c*/ 	.word	0x0000d110


	//   ....[44]....
        /*0460*/ 	.word	0x0000d120


	//   ....[45]....
        /*0464*/ 	.word	0x0000d250


	//   ....[46]....
        /*0468*/ 	.word	0x0000d260


	//   ....[47]....
        /*046c*/ 	.word	0x0000d270


	//   ....[48]....
        /*0470*/ 	.word	0x0000d280


	//   ....[49]....
        /*0474*/ 	.word	0x0000d3b0


	//   ....[50]....
        /*0478*/ 	.word	0x0000d3c0


	//   ....[51]....
        /*047c*/ 	.word	0x0000d3d0


	//   ....[52]....
        /*0480*/ 	.word	0x0000d3e0


	//   ....[53]....
        /*0484*/ 	.word	0x0000d510


	//   ....[54]....
        /*0488*/ 	.word	0x0000d520


	//   ....[55]....
        /*048c*/ 	.word	0x0000d530


	//   ....[56]....
        /*0490*/ 	.word	0x0000d540


	//   ....[57]....
        /*0494*/ 	.word	0x0000d670


	//   ....[58]....
        /*0498*/ 	.word	0x0000d680


	//   ....[59]....
        /*049c*/ 	.word	0x0000d690


	//   ....[60]....
        /*04a0*/ 	.word	0x0000d6a0


	//   ....[61]....
        /*04a4*/ 	.word	0x0000d6b0


	//   ....[62]....
        /*04a8*/ 	.word	0x0000d6c0


	//   ....[63]....
        /*04ac*/ 	.word	0x0000d700


	//   ....[64]....
        /*04b0*/ 	.word	0x0000d730


	//   ....[65]....
        /*04b4*/ 	.word	0x0000d770


	//   ....[66]....
        /*04b8*/ 	.word	0x0000d790


	//   ....[67]....
        /*04bc*/ 	.word	0x0000d7b0


	//   ....[68]....
        /*04c0*/ 	.word	0x0000d7c0


	//   ....[69]....
        /*04c4*/ 	.word	0x000114a0


	//   ....[70]....
        /*04c8*/ 	.word	0x000114e0


	//   ....[71]....
        /*04cc*/ 	.word	0x00011670


	//   ....[72]....
        /*04d0*/ 	.word	0x000116b0


	//   ....[73]....
        /*04d4*/ 	.word	0x000117c0


	//   ....[74]....
        /*04d8*/ 	.word	0x000117e0


	//   ....[75]....
        /*04dc*/ 	.word	0x00011810


	//   ....[76]....
        /*04e0*/ 	.word	0x00011830


	//   ....[77]....
        /*04e4*/ 	.word	0x00011860


	//   ....[78]....
        /*04e8*/ 	.word	0x00011880


	//   ....[79]....
        /*04ec*/ 	.word	0x00012140


	//   ....[80]....
        /*04f0*/ 	.word	0x00012980


	//   ....[81]....
        /*04f4*/ 	.word	0x00013270


	//   ....[82]....
        /*04f8*/ 	.word	0x00013920


	//   ....[83]....
        /*04fc*/ 	.word	0x00013940


	//   ....[84]....
        /*0500*/ 	.word	0x00013970


	//   ....[85]....
        /*0504*/ 	.word	0x000139b0


	//   ....[86]....
        /*0508*/ 	.word	0x000139d0


	//   ....[87]....
        /*050c*/ 	.word	0x00013be0


	//   ....[88]....
        /*0510*/ 	.word	0x00013c00


	//   ....[89]....
        /*0514*/ 	.word	0x00013c30


	//   ....[90]....
        /*0518*/ 	.word	0x00013c70


	//   ....[91]....
        /*051c*/ 	.word	0x00013c90


	//   ....[92]....
        /*0520*/ 	.word	0x00014000


	//   ....[93]....
        /*0524*/ 	.word	0x00014050


	//   ....[94]....
        /*0528*/ 	.word	0x000140a0


	//   ....[95]....
        /*052c*/ 	.word	0x000140f0


	//   ....[96]....
        /*0530*/ 	.word	0x00014200


	//   ....[97]....
        /*0534*/ 	.word	0x00014250


	//   ....[98]....
        /*0538*/ 	.word	0x000142a0


	//   ....[99]....
        /*053c*/ 	.word	0x000142f0


	//   ....[100]....
        /*0540*/ 	.word	0x00014400


	//   ....[101]....
        /*0544*/ 	.word	0x00014450


	//   ....[102]....
        /*0548*/ 	.word	0x000144a0


	//   ....[103]....
        /*054c*/ 	.word	0x000144f0


	//   ....[104]....
        /*0550*/ 	.word	0x00014600


	//   ....[105]....
        /*0554*/ 	.word	0x00014650


	//   ....[106]....
        /*0558*/ 	.word	0x000146a0


	//   ....[107]....
        /*055c*/ 	.word	0x000146f0


	//   ....[108]....
        /*0560*/ 	.word	0x00014800


	//   ....[109]....
        /*0564*/ 	.word	0x00014850


	//   ....[110]....
        /*0568*/ 	.word	0x000148a0


	//   ....[111]....
        /*056c*/ 	.word	0x000148f0


	//   ....[112]....
        /*0570*/ 	.word	0x00014990


	//   ....[113]....
        /*0574*/ 	.word	0x00014a30


	//   ....[114]....
        /*0578*/ 	.word	0x00014ad0


	//   ....[115]....
        /*057c*/ 	.word	0x00014b70


	//   ....[116]....
        /*0580*/ 	.word	0x00014c10


	//   ....[117]....
        /*0584*/ 	.word	0x00014cb0


	//   ....[118]....
        /*0588*/ 	.word	0x00014d00


	//   ....[119]....
        /*058c*/ 	.word	0x00014d50


	//   ....[120]....
        /*0590*/ 	.word	0x00014da0


	//   ....[121]....
        /*0594*/ 	.word	0x00014e00


	//   ....[122]....
        /*0598*/ 	.word	0x00014e50


	//   ....[123]....
        /*059c*/ 	.word	0x00014ea0


	//   ....[124]....
        /*05a0*/ 	.word	0x00014f30


	//   ....[125]....
        /*05a4*/ 	.word	0x00014f80


	//   ....[126]....
        /*05a8*/ 	.word	0x00014fd0


	//   ....[127]....
        /*05ac*/ 	.word	0x00015020


	//   ....[128]....
        /*05b0*/ 	.word	0x000150c0


	//   ....[129]....
        /*05b4*/ 	.word	0x00015150


	//   ....[130]....
        /*05b8*/ 	.word	0x000151a0


	//   ....[131]....
        /*05bc*/ 	.word	0x000151f0


	//   ....[132]....
        /*05c0*/ 	.word	0x00015290


	//   ....[133]....
        /*05c4*/ 	.word	0x00015320


	//   ....[134]....
        /*05c8*/ 	.word	0x00015370


	//   ....[135]....
        /*05cc*/ 	.word	0x000153c0


	//   ....[136]....
        /*05d0*/ 	.word	0x00015460


	//   ....[137]....
        /*05d4*/ 	.word	0x000154f0


	//   ....[138]....
        /*05d8*/ 	.word	0x00015540


	//   ....[139]....
        /*05dc*/ 	.word	0x00015590


	//   ....[140]....
        /*05e0*/ 	.word	0x00015630


	//   ....[141]....
        /*05e4*/ 	.word	0x000156c0


	//   ....[142]....
        /*05e8*/ 	.word	0x00015710


	//   ....[143]....
        /*05ec*/ 	.word	0x00015760


	//   ....[144]....
        /*05f0*/ 	.word	0x00015800


	//   ....[145]....
        /*05f4*/ 	.word	0x000158b0


	//   ....[146]....
        /*05f8*/ 	.word	0x00015900


	//   ....[147]....
        /*05fc*/ 	.word	0x00015a00


	//   ....[148]....
        /*0600*/ 	.word	0x00015a50


	//   ....[149]....
        /*0604*/ 	.word	0x00015aa0


	//   ....[150]....
        /*0608*/ 	.word	0x00015af0


	//   ....[151]....
        /*060c*/ 	.word	0x00015b40


	//   ....[152]....
        /*0610*/ 	.word	0x00015b80


	//   ....[153]....
        /*0614*/ 	.word	0x00015bd0


	//   ....[154]....
        /*0618*/ 	.word	0x00015c20


	//   ....[155]....
        /*061c*/ 	.word	0x00015c70


	//----- nvinfo : EIATTR_VRC_CTA_INIT_COUNT
	.align		4
.L_1321:
        /*0620*/ 	.byte	0x02, 0x4a
	.zero		1
	.zero		1


	//----- nvinfo : EIATTR_EXIT_INSTR_OFFSETS
	.align		4
        /*0624*/ 	.byte	0x04, 0x1c
        /*0626*/ 	.short	(.L_1323 - .L_1322)


	//   ....[0]....
.L_1322:
        /*0628*/ 	.word	0x00013dd0


	//   ....[1]....
        /*062c*/ 	.word	0x00013fa0


	//----- nvinfo : EIATTR_MAX_THREADS
	.align		4
.L_1323:
        /*0630*/ 	.byte	0x04, 0x05
        /*0632*/ 	.short	(.L_1325 - .L_1324)
.L_1324:
        /*0634*/ 	.word	0x00000080
        /*0638*/ 	.word	0x00000001
        /*063c*/ 	.word	0x00000001


	//----- nvinfo : EIATTR_CRS_STACK_SIZE
	.align		4
.L_1325:
        /*0640*/ 	.byte	0x04, 0x1e
        /*0642*/ 	.short	(.L_1327 - .L_1326)
.L_1326:
        /*0644*/ 	.word	0x00000000


	//----- nvinfo : EIATTR_CBANK_PARAM_SIZE
	.align		4
.L_1327:
        /*0648*/ 	.byte	0x03, 0x19
        /*064a*/ 	.short	0x01f0


	//----- nvinfo : EIATTR_PARAM_CBANK
	.align		4
        /*064c*/ 	.byte	0x04, 0x0a
        /*064e*/ 	.short	(.L_1329 - .L_1328)
	.align		4
.L_1328:
        /*0650*/ 	.word	index@(.nv.constant0._Z25selective_scan_bwd_kernelI32Selective_Scan_bwd_kernel_traitsILi128ELi16ELb0ELb1ELb1ELb1ELb1EN3c104HalfENS1_7complexIfEEEEv12SSMParamsBwd)
        /*0654*/ 	.short	0x0380
        /*0656*/ 	.short	0x01f0


	//----- nvinfo : EIATTR_SW_WAR
	.align		4
.L_1329:
        /*0658*/ 	.byte	0x04, 0x36
        /*065a*/ 	.short	(.L_1331 - .L_1330)
.L_1330:
        /*065c*/ 	.word	0x00000008
.L_1331:


//--------------------- .nv.info._Z25selective_scan_bwd_kernelI32Selective_Scan_bwd_kernel_traitsILi128ELi16ELb1ELb0ELb0ELb0ELb0EN3c104HalfENS1_7complexIfEEEEv12SSMParamsBwd --------------------------
	.section	.nv.info._Z25selective_scan_bwd_kernelI32Selective_Scan_bwd_kernel_traitsILi128ELi16ELb1ELb0ELb0ELb0ELb0EN3c104HalfENS1_7complexIfEEEEv12SSMParamsBwd,"",@"SHT_CUDA_INFO"
	.sectionflags	@""
	.align	4


	//----- nvinfo : EIATTR_CUDA_API_VERSION
	.align		4
        /*0000*/ 	.byte	0x04, 0x37
        /*0002*/ 	.short	(.L_1333 - .L_1332)
.L_1332:
        /*0004*/ 	.word	0x00000082


	//----- nvinfo : EIATTR_KPARAM_INFO
	.align		4
.L_1333:
        /*0008*/ 	.byte	0x04, 0x17
        /*000a*/ 	.short	(.L_1335 - .L_1334)
.L_1334:
        /*000c*/ 	.word	0x00000000
        /*0010*/ 	.short	0x0000
        /*0012*/ 	.short	0x0000
        /*0014*/ 	.byte	0x00, 0xf0, 0xc1, 0x07


	//----- nvinfo : EIATTR_SPARSE_MMA_MASK
	.align		4
.L_1335:
        /*0018*/ 	.byte	0x03, 0x50
        /*001a*/ 	.short	0x0000


	//----- nvinfo : EIATTR_MAXREG_COUNT
	.align		4
        /*001c*/ 	.byte	0x03, 0x1b
        /*001e*/ 	.short	0x00ff


	//----- nvinfo : EIATTR_NUM_BARRIERS
	.align		4
        /*0020*/ 	.byte	0x02, 0x4c
        /*0022*/ 	.byte	0x01
	.zero		1


	//----- nvinfo : EIATTR_MERCURY_ISA_VERSION
	.align		4
        /*0024*/ 	.byte	0x03, 0x5f
        /*0026*/ 	.short	0x0101


	//----- nvinfo : EIATTR_INT_WARP_WIDE_INSTR_OFFSETS
	.align		4
        /*0028*/ 	.byte	0x04, 0x31
        /*002a*/ 	.short	(.L_1337 - .L_1336)


	//   ....[0]....
.L_1336:
        /*002c*/ 	.word	0x000043d0


	//   ....[1]....
        /*0030*/ 	.word	0x00005410


	//----- nvinfo : EIATTR_COOP_GROUP_MASK_REGIDS
	.align		4
.L_1337:
        /*0034*/ 	.byte	0x04, 0x29
        /*0036*/ 	.short	(.L_1339 - .L_1338)


	//   ....[0]....
.L_1338:
        /*0038*/ 	.word	0xffffffff


	//   ....[1]....
        /*003c*/ 	.word	0xffffffff


	//   ....[2]....
        /*0040*/ 	.word	0xffffffff


	//   ....[3]....
        /*0044*/ 	.word	0xffffffff


	//   ....[4]....
        /*0048*/ 	.word	0xffffffff


	//   ....[5]....
        /*004c*/ 	.word	0xffffffff


	//   ....[6]....
        /*0050*/ 	.word	0xffffffff


	//   ....[7]....
        /*0054*/ 	.word	0xffffffff


	//   ....[8]....
        /*0058*/ 	.word	0xffffffff


	//   ....[9]....
        /*005c*/ 	.word	0xffffffff


	//   ....[10]....
        /*0060*/ 	.word	0xffffffff


	//   ....[11]....
        /*0064*/ 	.word	0xffffffff


	//   ....[12]....
        /*0068*/ 	.word	0xffffffff


	//   ....[13]....
        /*006c*/ 	.word	0xffffffff


	//   ....[14]....
        /*0070*/ 	.word	0xffffffff


	//   ....[15]....
        /*0074*/ 	.word	0xffffffff


	//   ....[16]....
        /*0078*/ 	.word	0xffffffff


	//   ....[17]....
        /*007c*/ 	.word	0xffffffff


	//   ....[18]....
        /*0080*/ 	.word	0xffffffff


	//   ....[19]....
        /*0084*/ 	.word	0xffffffff


	//   ....[20]....
        /*0088*/ 	.word	0xffffffff


	//   ....[21]....
        /*008c*/ 	.word	0xffffffff


	//   ....[22]....
        /*0090*/ 	.word	0xffffffff


	//   ....[23]....
        /*0094*/ 	.word	0xffffffff


	//   ....[24]....
        /*0098*/ 	.word	0xffffffff


	//   ....[25]....
        /*009c*/ 	.word	0xffffffff


	//   ....[26]....
        /*00a0*/ 	.word	0xffffffff


	//   ....[27]....
        /*00a4*/ 	.word	0xffffffff


	//   ....[28]....
        /*00a8*/ 	.word	0xffffffff


	//   ....[29]....
        /*00ac*/ 	.word	0xffffffff


	//   ....[30]....
        /*00b0*/ 	.word	0xffffffff


	//   ....[31]....
        /*00b4*/ 	.word	0xffffffff


	//   ....[32]....
        /*00b8*/ 	.word	0xffffffff


	//   ....[33]....
        /*00bc*/ 	.word	0xffffffff


	//   ....[34]....
        /*00c0*/ 	.word	0xffffffff


	//   ....[35]....
        /*00c4*/ 	.word	0xffffffff


	//   ....[36]....
        /*00c8*/ 	.word	0xffffffff


	//   ....[37]....
        /*00cc*/ 	.word	0xffffffff


	//   ....[38]....
        /*00d0*/ 	.word	0xffffffff


	//   ....[39]....
        /*00d4*/ 	.word	0xffffffff


	//   ....[40]....
        /*00d8*/ 	.word	0xffffffff


	//   ....[41]....
        /*00dc*/ 	.word	0xffffffff


	//   ....[42]....
        /*00e0*/ 	.word	0xffffffff


	//   ....[43]....
        /*00e4*/ 	.word	0xffffffff


	//   ....[44]....
        /*00e8*/ 	.word	0xffffffff


	//   ....[45]....
        /*00ec*/ 	.word	0xffffffff


	//   ....[46]....
        /*00f0*/ 	.word	0xffffffff


	//   ....[47]....
        /*00f4*/ 	.word	0xffffffff


	//   ....[48]....
        /*00f8*/ 	.word	0xffffffff


	//   ....[49]....
        /*00fc*/ 	.word	0xffffffff


	//   ....[50]....
        /*0100*/ 	.word	0xffffffff


	//   ....[51]....
        /*0104*/ 	.word	0xffffffff


	//   ....[52]....
        /*0108*/ 	.word	0xffffffff


	//   ....[53]....
        /*010c*/ 	.word	0xffffffff


	//   ....[54]....
        /*0110*/ 	.word	0xffffffff


	//   ....[55]....
        /*0114*/ 	.word	0xffffffff


	//   ....[56]....
        /*0118*/ 	.word	0xffffffff


	//   ....[57]....
        /*011c*/ 	.word	0xffffffff


	//   ....[58]....
        /*0120*/ 	.word	0xffffffff


	//   ....[59]....
        /*0124*/ 	.word	0xffffffff


	//   ....[60]....
        /*0128*/ 	.word	0xffffffff


	//   ....[61]....
        /*012c*/ 	.word	0xffffffff


	//   ....[62]....
        /*0130*/ 	.word	0xffffffff


	//   ....[63]....
        /*0134*/ 	.word	0xffffffff


	//   ....[64]....
        /*0138*/ 	.word	0xffffffff


	//   ....[65]....
        /*013c*/ 	.word	0xffffffff


	//   ....[66]....
        /*0140*/ 	.word	0xffffffff


	//   ....[67]....
        /*0144*/ 	.word	0xffffffff


	//   ....[68]....
        /*0148*/ 	.word	0xffffffff


	//   ....[69]....
        /*014c*/ 	.word	0xffffffff


	//   ....[70]....
        /*0150*/ 	.word	0xffffffff


	//   ....[71]....
        /*0154*/ 	.word	0xffffffff


	//   ....[72]....
        /*0158*/ 	.word	0xffffffff


	//   ....[73]....
        /*015c*/ 	.word	0xffffffff


	//   ....[74]....
        /*0160*/ 	.word	0xffffffff


	//   ....[75]....
        /*0164*/ 	.word	0xffffffff


	//   ....[76]....
        /*0168*/ 	.word	0xffffffff


	//   ....[77]....
        /*016c*/ 	.word	0xffffffff


	//   ....[78]....
        /*0170*/ 	.word	0xffffffff


	//   ....[79]....
        /*0174*/ 	.word	0xffffffff


	//   ....[80]....
        /*0178*/ 	.word	0xffffffff


	//   ....[81]....
        /*017c*/ 	.word	0xffffffff


	//   ....[82]....
        /*0180*/ 	.word	0xffffffff


	//   ....[83]....
        /*0184*/ 	.word	0xffffffff


	//   ....[84]....
        /*0188*/ 	.word	0xffffffff


	//   ....[85]....
        /*018c*/ 	.word	0xffffffff


	//   ....[86]....
        /*0190*/ 	.word	0xffffffff


	//   ....[87]....
        /*0194*/ 	.word	0xffffffff


	//   ....[88]....
        /*0198*/ 	.word	0xffffffff


	//   ....[89]....
        /*019c*/ 	.word	0xffffffff


	//   ....[90]....
        /*01a0*/ 	.word	0xffffffff


	//   ....[91]....
        /*01a4*/ 	.word	0xffffffff


	//   ....[92]....
        /*01a8*/ 	.word	0xffffffff


	//   ....[93]....
        /*01ac*/ 	.word	0xffffffff


	//   ....[94]....
        /*01b0*/ 	.word	0xffffffff


	//   ....[95]....
        /*01b4*/ 	.word	0x0500004b


	//   ....[96]....
        /*01b8*/ 	.word	0x0500004b


	//   ....[97]....
        /*01bc*/ 	.word	0x0500004b


	//   ....[98]....
        /*01c0*/ 	.word	0x0500004b


	//   ....[99]....
        /*01c4*/ 	.word	0x0500004b


	//   ....[100]....
        /*01c8*/ 	.word	0x0500004b


	//   ....[101]....
        /*01cc*/ 	.word	0x0500004b


	//   ....[102]....
        /*01d0*/ 	.word	0x0500004b


	//   ....[103]....
        /*01d4*/ 	.word	0x0500004b


	//   ....[104]....
        /*01d8*/ 	.word	0x0500004b


	//   ....[105]....
        /*01dc*/ 	.word	0x0500004b


	//   ....[106]....
        /*01e0*/ 	.word	0x0500004b


	//   ....[107]....
        /*01e4*/ 	.word	0x0500004b


	//   ....[108]....
        /*01e8*/ 	.word	0x0500004b


	//   ....[109]....
        /*01ec*/ 	.word	0x0500004b


	//   ....[110]....
        /*01f0*/ 	.word	0x0500004b


	//   ....[111]....
        /*01f4*/ 	.word	0x0500004b


	//   ....[112]....
        /*01f8*/ 	.word	0x0500004b


	//   ....[113]....
        /*01fc*/ 	.word	0x0500004b


	//   ....[114]....
        /*0200*/ 	.word	0x0500004b


	//   ....[115]....
        /*0204*/ 	.word	0x0500004b


	//   ....[116]....
        /*0208*/ 	.word	0x0500004b


	//   ....[117]....
        /*020c*/ 	.word	0x0500004b


	//   ....[118]....
        /*0210*/ 	.word	0x0500004b


	//   ....[119]....
        /*0214*/ 	.word	0x0500004b


	//   ....[120]....
        /*0218*/ 	.word	0x0500004b


	//   ....[121]....
        /*021c*/ 	.word	0x0500004b


	//   ....[122]....
        /*0220*/ 	.word	0x0500004b


	//   ....[123]....
        /*0224*/ 	.word	0x0500004b


	//   ....[124]....
        /*0228*/ 	.word	0x0500004b


	//   ....[125]....
        /*022c*/ 	.word	0x0500004b


	//   ....[126]....
        /*0230*/ 	.word	0x0500004b


	//   ....[127]....
        /*0234*/ 	.word	0x0500004b


	//   ....[128]....
        /*0238*/ 	.word	0x0500004b


	//   ....[129]....
        /*023c*/ 	.word	0x0500004b


	//   ....[130]....
        /*0240*/ 	.word	0x0500004b


	//   ....[131]....
        /*0244*/ 	.word	0x0500004b


	//   ....[132]....
        /*0248*/ 	.word	0x0500004b


	//   ....[133]....
        /*024c*/ 	.word	0x0500004b


	//   ....[134]....
        /*0250*/ 	.word	0x0500004b


	//   ....[135]....
        /*0254*/ 	.word	0x0500004b


	//   ....[136]....
        /*0258*/ 	.word	0x0500004b


	//   ....[137]....
        /*025c*/ 	.word	0x0500004b


	//   ....[138]....
        /*0260*/ 	.word	0x0500004b


	//   ....[139]....
        /*0264*/ 	.word	0x0500004b


	//   ....[140]....
        /*0268*/ 	.word	0x0500004b


	//   ....[141]....
        /*026c*/ 	.word	0x0500004b


	//   ....[142]....
        /*0270*/ 	.word	0x0500004b


	//   ....[143]....
        /*0274*/ 	.word	0x0500004b


	//   ....[144]....
        /*0278*/ 	.word	0x0500004b


	//   ....[145]....
        /*027c*/ 	.word	0x0500004b


	//   ....[146]....
        /*0280*/ 	.word	0x0500004b


	//   ....[147]....
        /*0284*/ 	.word	0x0500004b


	//   ....[148]....
        /*0288*/ 	.word	0x0500004b


	//   ....[149]....
        /*028c*/ 	.word	0x0500004b


	//   ....[150]....
        /*0290*/ 	.word	0x0500004b


	//   ....[151]....
        /*0294*/ 	.word	0x0500004b


	//   ....[152]....
        /*0298*/ 	.word	0x0500004b


	//   ....[153]....
        /*029c*/ 	.word	0x0500004b


	//   ....[154]....
        /*02a0*/ 	.word	0x0500004b


	//   ....[155]....
        /*02a4*/ 	.word	0x0500004b


	//   ....[156]....
        /*02a8*/ 	.word	0x0500004b


	//   ....[157]....
        /*02ac*/ 	.word	0x0500004b


	//   ....[158]....
        /*02b0*/ 	.word	0x0500004b


	//----- nvinfo : EIATTR_COOP_GROUP_INSTR_OFFSETS
	.align		4
.L_1339:
        /*02b4*/ 	.byte	0x04, 0x28
        /*02b6*/ 	.short	(.L_1341 - .L_1340)


	//   ....[0]....
.L_1340:
        /*02b8*/ 	.word	0x000007d0


	//   ....[1]....
        /*02bc*/ 	.word	0x00000880


	//   ....[2]....
        /*02c0*/ 	.word	0x00000aa0


	//   ....[3]....
        /*02c4*/ 	.word	0x00002d20


	//   ....[4]....
        /*02c8*/ 	.word	0x00002d30


	//   ....[5]....
        /*02cc*/ 	.word	0x00002d40


	//   ....[6]....
        /*02d0*/ 	.word	0x00002d50


	//   ....[7]....
        /*02d4*/ 	.word	0x00002de0


	//   ....[8]....
        /*02d8*/ 	.word	0x00002e10


	//   ....[9]....
        /*02dc*/ 	.word	0x00002e20


	//   ....[10]....
        /*02e0*/ 	.word	0x00002e30


	//   ....[11]....
        /*02e4*/ 	.word	0x00002ec0


	//   ....[12]....
        /*02e8*/ 	.word	0x00002ef0


	//   ....[13]....
        /*02ec*/ 	.word	0x00002f00


	//   ....[14]....
        /*02f0*/ 	.word	0x00002f10


	//   ....[15]....
        /*02f4*/ 	.word	0x00002fb0


	//   ....[16]....
        /*02f8*/ 	.word	0x00002fd0


	//   ....[17]....
        /*02fc*/ 	.word	0x00002fe0


	//   ....[18]....
        /*0300*/ 	.word	0x00002ff0


	//   ....[19]....
        /*0304*/ 	.word	0x000030a0


	//   ....[20]....
        /*0308*/ 	.word	0x000030b0


	//   ....[21]....
        /*030c*/ 	.word	0x000030c0


	//   ....[22]....
        /*0310*/ 	.word	0x000030d0


	//   ....[23]....
        /*0314*/ 	.word	0x00003230


	//   ....[24]....
        /*0318*/ 	.word	0x00003240


	//   ....[25]....
        /*031c*/ 	.word	0x00003250


	//   ....[26]....
        /*0320*/ 	.word	0x00003260


	//   ....[27]....
        /*0324*/ 	.word	0x00003270


	//   ....[28]....
        /*0328*/ 	.word	0x00003280


	//   ....[29]....
        /*032c*/ 	.word	0x00003290


	//   ....[30]....
        /*0330*/ 	.word	0x000032a0


	//   ....[31]....
        /*0334*/ 	.word	0x00004820


	//   ....[32]....
        /*0338*/ 	.word	0x00004830


	//   ....[33]....
        /*033c*/ 	.word	0x00004840


	//   ....[34]....
        /*0340*/ 	.word	0x00004850


	//   ....[35]....
        /*0344*/ 	.word	0x00004960


	//   ....[36]....
        /*0348*/ 	.word	0x00004970


	//   ....[37]....
        /*034c*/ 	.word	0x00004980


	//   ....[38]....
        /*0350*/ 	.word	0x00004990


	//   ....[39]....
        /*0354*/ 	.word	0x00004aa0


	//   ....[40]....
        /*0358*/ 	.word	0x00004ab0


	//   ....[41]....
        /*035c*/ 	.word	0x00004ac0


	//   ....[42]....
        /*0360*/ 	.word	0x00004ad0


	//   ....[43]....
        /*0364*/ 	.word	0x00004be0


	//   ....[44]....
        /*0368*/ 	.word	0x00004bf0


	//   ....[45]....
        /*036c*/ 	.word	0x00004c00


	//   ....[46]....
        /*0370*/ 	.word	0x00004c10


	//   ....[47]....
        /*0374*/ 	.word	0x00004d20


	//   ....[48]....
        /*0378*/ 	.word	0x00004d30


	//   ....[49]....
        /*037c*/ 	.word	0x00004d40


	//   ....[50]....
        /*0380*/ 	.word	0x00004d50


	//   ....[51]....
        /*0384*/ 	.word	0x00004e60


	//   ....[52]....
        /*0388*/ 	.word	0x00004e70


	//   ....[53]....
        /*038c*/ 	.word	0x00004e80


	//   ....[54]....
        /*0390*/ 	.word	0x00004e90


	//   ....[55]....
        /*0394*/ 	.word	0x00004ea0


	//   ....[56]....
        /*0398*/ 	.word	0x00004eb0


	//   ....[57]....
        /*039c*/ 	.word	0x00004ec0


	//   ....[58]....
        /*03a0*/ 	.word	0x00004f00


	//   ....[59]....
        /*03a4*/ 	.word	0x00004f40


	//   ....[60]....
        /*03a8*/ 	.word	0x00004f70


	//   ....[61]....
        /*03ac*/ 	.word	0x00004f80


	//   ....[62]....
        /*03b0*/ 	.word	0x00004fa0


	//   ....[63]....
        /*03b4*/ 	.word	0x000066a0


	//   ....[64]....
        /*03b8*/ 	.word	0x000066e0


	//   ....[65]....
        /*03bc*/ 	.word	0x00006720


	//   ....[66]....
        /*03c0*/ 	.word	0x00006760


	//   ....[67]....
        /*03c4*/ 	.word	0x000068b0


	//   ....[68]....
        /*03c8*/ 	.word	0x000068f0


	//   ....[69]....
        /*03cc*/ 	.word	0x00006930


	//   ....[70]....
        /*03d0*/ 	.word	0x00006970


	//   ....[71]....
        /*03d4*/ 	.word	0x00006a90


	//   ....[72]....
        /*03d8*/ 	.word	0x00006ad0


	//   ....[73]....
        /*03dc*/ 	.word	0x00006b10


	//   ....[74]....
        /*03e0*/ 	.word	0x00006b50


	//   ....[75]....
        /*03e4*/ 	.word	0x00006c60


	//   ....[76]....
        /*03e8*/ 	.word	0x00006ca0


	//   ....[77]....
        /*03ec*/ 	.word	0x00006cf0


	//   ....[78]....
        /*03f0*/ 	.word	0x00006d30


	//   ....[79]....
        /*03f4*/ 	.word	0x00006e40


	//   ....[80]....
        /*03f8*/ 	.word	0x00006ef0


	//   ....[81]....
        /*03fc*/ 	.word	0x00006f40


	//   ....[82]....
        /*0400*/ 	.word	0x00006f70


	//   ....[83]....
        /*0404*/ 	.word	0x000074f0


	//   ....[84]....
        /*0408*/ 	.word	0x00007810


	//   ....[85]....
        /*040c*/ 	.word	0x00007910


	//   ....[86]....
        /*0410*/ 	.word	0x00007960


	//   ....[87]....
        /*0414*/ 	.word	0x000079c0


	//   ....[88]....
        /*0418*/ 	.word	0x00007a10


	//   ....[89]....
        /*041c*/ 	.word	0x00007a30


	//   ....[90]....
        /*0420*/ 	.word	0x00007bd0


	//   ....[91]....
        /*0424*/ 	.word	0x00007c00


	//   ....[92]....
        /*0428*/ 	.word	0x00007c60


	//   ....[93]....
        /*042c*/ 	.word	0x00007cc0


	//   ....[94]....
        /*0430*/ 	.word	0x00007ce0


	//   ....[95]....
        /*0434*/ 	.word	0x00008400


	//   ....[96]....
        /*0438*/ 	.word	0x00008450


	//   ....[97]....
        /*043c*/ 	.word	0x000084a0


	//   ....[98]....
        /*0440*/ 	.word	0x000084f0


	//   ....[99]....
        /*0444*/ 	.word	0x000085f0


	//   ....[100]....
        /*0448*/ 	.word	0x00008640


	//   ....[101]....
        /*044c*/ 	.word	0x00008690


	//   ....[102]....
        /*0450*/ 	.word	0x000086e0


	//   ....[103]....
        /*0454*/ 	.word	0x000087e0


	//   ....[104]....
        /*0458*/ 	.word	0x00008830


	//   ....[105]....
        /*045c*/ 	.word	0x00008880


	//   ....[106]....
        /*0460*/ 	.word	0x000088d0


	//   ....[107]....
        /*0464*/ 	.word	0x000089d0


	//   ....[108]....
        /*0468*/ 	.word	0x00008a20


	//   ....[109]....
        /*046c*/ 	.word	0x00008a70


	//   ....[110]....
        /*0470*/ 	.word	0x00008ac0


	//   ....[111]....
        /*0474*/ 	.word	0x00008bc0


	//   ....[112]....
        /*0478*/ 	.word	0x00008c10


	//   ....[113]....
        /*047c*/ 	.word	0x00008c60


	//   ....[114]....
        /*0480*/ 	.word	0x00008cb0


	//   ....[115]....
        /*0484*/ 	.word	0x00008d50


	//   ....[116]....
        /*0488*/ 	.word	0x00008df0


	//   ....[117]....
        /*048c*/ 	.word	0x00008e90


	//   ....[118]....
        /*0490*/ 	.word	0x00008f30


	//   ....[119]....
        /*0494*/ 	.word	0x00008fd0


	//   ....[120]....
        /*0498*/ 	.word	0x00009080


	//   ....[121]....
        /*049c*/ 	.word	0x000090e0


	//   ....[122]....
        /*04a0*/ 	.word	0x00009130


	//   ....[123]....
        /*04a4*/ 	.word	0x00009160


	//   ....[124]....
        /*04a8*/ 	.word	0x000091c0


	//   ....[125]....
        /*04ac*/ 	.word	0x00009210


	//   ....[126]....
        /*04b0*/ 	.word	0x00009260


	//   ....[127]....
        /*04b4*/ 	.word	0x000092f0


	//   ....[128]....
        /*04b8*/ 	.word	0x00009340


	//   ....[129]....
        /*04bc*/ 	.word	0x00009390


	//   ....[130]....
        /*04c0*/ 	.word	0x000093e0


	//   ....[131]....
        /*04c4*/ 	.word	0x00009470


	//   ....[132]....
        /*04c8*/ 	.word	0x00009500


	//   ....[133]....
        /*04cc*/ 	.word	0x00009550


	//   ....[134]....
        /*04d0*/ 	.word	0x000095a0


	//   ....[135]....
        /*04d4*/ 	.word	0x00009630


	//   ....[136]....
        /*04d8*/ 	.word	0x000096c0


	//   ....[137]....
        /*04dc*/ 	.word	0x00009710


	//   ....[138]....
        /*04e0*/ 	.word	0x00009760


	//   ....[139]....
        /*04e4*/ 	.word	0x000097f0


	//   ....[140]....
        /*04e8*/ 	.word	0x00009880


	//   ....[141]....
        /*04ec*/ 	.word	0x000098d0


	//   ....[142]....
        /*04f0*/ 	.word	0x00009920


	//   ....[143]....
        /*04f4*/ 	.word	0x000099b0


	//   ....[144]....
        /*04f8*/ 	.word	0x00009a40


	//   ....[145]....
        /*04fc*/ 	.word	0x00009a90


	//   ....[146]....
        /*0500*/ 	.word	0x00009ae0


	//   ....[147]....
        /*0504*/ 	.word	0x00009b70


	//   ....[148]....
        /*0508*/ 	.word	0x00009c20


	//   ....[149]....
        /*050c*/ 	.word	0x00009c70


	//   ....[150]....
        /*0510*/ 	.word	0x00009d40


	//   ....[151]....
        /*0514*/ 	.word	0x00009db0


	//   ....[152]....
        /*0518*/ 	.word	0x00009e00


	//   ....[153]....
        /*051c*/ 	.word	0x00009e50


	//   ....[154]....
        /*0520*/ 	.word	0x00009ea0


	//   ....[155]....
        /*0524*/ 	.word	0x00009ee0


	//   ....[156]....
        /*0528*/ 	.word	0x00009f30


	//   ....[157]....
        /*052c*/ 	.word	0x00009f90


	//   ....[158]....
        /*0530*/ 	.word	0x00009ff0


	//----- nvinfo : EIATTR_VRC_CTA_INIT_COUNT
	.align		4
.L_1341:
        /*0534*/ 	.byte	0x02, 0x4a
	.zero		1
	.zero		1


	//----- nvinfo : EIATTR_EXIT_INSTR_OFFSETS
	.align		4
        /*0538*/ 	.byte	0x04, 0x1c
        /*053a*/ 	.short	(.L_1343 - .L_1342)


	//   ....[0]....
.L_1342:
        /*053c*/ 	.word	0x00007e20


	//   ....[1]....
        /*0540*/ 	.word	0x000083a0


	//----- nvinfo : EIATTR_MAX_THREADS
	.align		4
.L_1343:
        /*0544*/ 	.byte	0x04, 0x05
        /*0546*/ 	.short	(.L_1345 - .L_1344)
.L_1344:
        /*0548*/ 	.word	0x00000080
        /*054c*/ 	.word	0x00000001
        /*0550*/ 	.word	0x00000001


	//----- nvinfo : EIATTR_CRS_STACK_SIZE
	.align		4
.L_1345:
        /*0554*/ 	.byte	0x04, 0x1e
        /*0556*/ 	.short	(.L_1347 - .L_1346)
.L_1346:
        /*0558*/ 	.word	0x00000000


	//----- nvinfo : EIATTR_CBANK_PARAM_SIZE
	.align		4
.L_1347:
        /*055c*/ 	.byte	0x03, 0x19
        /*055e*/ 	.short	0x01f0


	//----- nvinfo : EIATTR_PARAM_CBANK
	.align		4
        /*0560*/ 	.byte	0x04, 0x0a
        /*0562*/ 	.short	(.L_1349 - .L_1348)
	.align		4
.L_1348:
        /*0564*/ 	.word	index@(.nv.constant0._Z25selective_scan_bwd_kernelI32Selective_Scan_bwd_kernel_traitsILi128ELi16ELb1ELb0ELb0ELb0ELb0EN3c104HalfENS1_7complexIfEEEEv12SSMParamsBwd)
        /*0568*/ 	.short	0x0380
        /*056a*/ 	.short	0x01f0


	//----- nvinfo : EIATTR_SW_WAR
	.align		4
.L_1349:
        /*056c*/ 	.byte	0x04, 0x36
        /*056e*/ 	.short	(.L_1351 - .L_1350)
.L_1350:
        /*0570*/ 	.word	0x00000008
.L_1351:


//--------------------- .nv.info._Z25selective_scan_bwd_kernelI32Selective_Scan_bwd_kernel_traitsILi128ELi16ELb1ELb0ELb0ELb0ELb1EN3c104HalfENS1_7complexIfEEEEv12SSMParamsBwd --------------------------
	.section	.nv.info._Z25selective_scan_bwd_kernelI32Selective_Scan_bwd_kernel_traitsILi128ELi16ELb1ELb0ELb0ELb0ELb1EN3c104HalfENS1_7complexIfEEEEv12SSMParamsBwd,"",@"SHT_CUDA_INFO"
	.sectionflags	@""
	.align	4


	//----- nvinfo : EIATTR_CUDA_API_VERSION
	.align		4
        /*0000*/ 	.byte	0x04, 0x37
        /*0002*/ 	.short	(.L_1353 - .L_1352)
.L_1352:
        /*0004*/ 	.word	0x00000082


	//----- nvinfo : EIATTR_KPARAM_INFO
	.align		4
.L_1353:
        /*0008*/ 	.byte	0x04, 0x17
        /*000a*/ 	.short	(.L_1355 - .L_1354)
.L_1354:
        /*000c*/ 	.word	0x00000000
        /*0010*/ 	.short	0x0000
        /*0012*/ 	.short	0x0000
        /*0014*/ 	.byte	0x00, 0xf0, 0xc1, 0x07


	//----- nvinfo : EIATTR_SPARSE_MMA_MASK
	.align		4
.L_1355:
        /*0018*/ 	.byte	0x03, 0x50
        /*001a*/ 	.short	0x0000


	//----- nvinfo : EIATTR_MAXREG_COUNT
	.align		4
        /*001c*/ 	.byte	0x03, 0x1b
        /*001e*/ 	.short	0x00ff


	//----- nvinfo : EIATTR_NUM_BARRIERS
	.align		4
        /*0020*/ 	.byte	0x02, 0x4c
        /*0022*/ 	.byte	0x01
	.zero		1


	//----- nvinfo : EIATTR_MERCURY_ISA_VERSION
	.align		4
        /*0024*/ 	.byte	0x03, 0x5f
        /*0026*/ 	.short	0x0101


	//----- nvinfo : EIATTR_INT_WARP_WIDE_INSTR_OFFSETS
	.align		4
        /*0028*/ 	.byte	0x04, 0x31
        /*002a*/ 	.short	(.L_1357 - .L_1356)


	//   ....[0]....
.L_1356:
        /*002c*/ 	.word	0x000057e0


	//   ....[1]....
        /*0030*/ 	.word	0x000067f0


	//----- nvinfo : EIATTR_COOP_GROUP_MASK_REGIDS
	.align		4
.L_1357:
        /*0034*/ 	.byte	0x04, 0x29
        /*0036*/ 	.short	(.L_1359 - .L_1358)


	//   ....[0]....
.L_1358:
        /*0038*/ 	.word	0xffffffff


	//   ....[1]....
        /*003c*/ 	.word	0xffffffff


	//   ....[2]....
        /*0040*/ 	.word	0xffffffff


	//   ....[3]....
        /*0044*/ 	.word	0xffffffff


	//   ....[4]....
        /*0048*/ 	.word	0xffffffff


	//   ....[5]....
        /*004c*/ 	.word	0xffffffff


	//   ....[6]....
        /*0050*/ 	.word	0xffffffff


	//   ....[7]....
        /*0054*/ 	.word	0xffffffff


	//   ....[8]....
        /*0058*/ 	.word	0xffffffff


	//   ....[9]....
        /*005c*/ 	.word	0xffffffff


	//   ....[10]....
        /*0060*/ 	.word	0xffffffff


	//   ....[11]....
        /*0064*/ 	.word	0xffffffff


	//   ....[12]....
        /*0068*/ 	.word	0xffffffff


	//   ....[13]....
        /*006c*/ 	.word	0xffffffff


	//   ....[14]....
        /*0070*/ 	.word	0xffffffff


	//   ....[15]....
        /*0074*/ 	.word	0xffffffff


	//   ....[16]....
        /*0078*/ 	.word	0xffffffff


	//   ....[17]....
        /*007c*/ 	.word	0xffffffff


	//   ....[18]....
        /*0080*/ 	.word	0xffffffff


	//   ....[19]....
        /*0084*/ 	.word	0xffffffff


	//   ....[20]....
        /*0088*/ 	.word	0xffffffff


	//   ....[21]....
        /*008c*/ 	.word	0xffffffff


	//   ....[22]....
        /*0090*/ 	.word	0xffffffff


	//   ....[23]....
        /*0094*/ 	.word	0xffffffff


	//   ....[24]....
        /*0098*/ 	.word	0xffffffff


	//   ....[25]....
        /*009c*/ 	.word	0xffffffff


	//   ....[26]....
        /*00a0*/ 	.word	0xffffffff


	//   ....[27]....
        /*00a4*/ 	.word	0xffffffff


	//   ....[28]....
        /*00a8*/ 	.word	0xffffffff


	//   ....[29]....
        /*00ac*/ 	.word	0xffffffff


	//   ....[30]....
        /*00b0*/ 	.word	0xffffffff


	//   ....[31]....
        /*00b4*/ 	.word	0xffffffff


	//   ....[32]....
        /*00b8*/ 	.word	0xffffffff


	//   ....[33]....
        /*00bc*/ 	.word	0xffffffff


	//   ....[34]....
        /*00c0*/ 	.word	0xffffffff


	//   ....[35]....
        /*00c4*/ 	.word	0xffffffff


	//   ....[36]....
        /*00c8*/ 	.word	0xffffffff


	//   ....[37]....
        /*00cc*/ 	.word	0xffffffff


	//   ....[38]....
        /*00d0*/ 	.word	0xffffffff


	//   ....[39]....
        /*00d4*/ 	.word	0xffffffff


	//   ....[40]....
        /*00d8*/ 	.word	0xffffffff


	//   ....[41]....
        /*00dc*/ 	.word	0xffffffff


	//   ....[42]....
        /*00e0*/ 	.word	0xffffffff


	//   ....[43]....
        /*00e4*/ 	.word	0xffffffff


	//   ....[44]....
        /*00e8*/ 	.word	0xffffffff


	//   ....[45]....
        /*00ec*/ 	.word	0xffffffff


	//   ....[46]....
        /*00f0*/ 	.word	0xffffffff


	//   ....[47]....
        /*00f4*/ 	.word	0xffffffff


	//   ....[48]....
        /*00f8*/ 	.word	0xffffffff


	//   ....[49]....
        /*00fc*/ 	.word	0xffffffff


	//   ....[50]....
        /*0100*/ 	.word	0xffffffff


	//   ....[51]....
        /*0104*/ 	.word	0xffffffff


	//   ....[52]....
        /*0108*/ 	.word	0xffffffff


	//   ....[53]....
        /*010c*/ 	.word	0xffffffff


	//   ....[54]....
        /*0110*/ 	.word	0xffffffff


	//   ....[55]....
        /*0114*/ 	.word	0xffffffff


	//   ....[56]....
        /*0118*/ 	.word	0xffffffff


	//   ....[57]....
        /*011c*/ 	.word	0xffffffff


	//   ....[58]....
        /*0120*/ 	.word	0xffffffff


	//   ....[59]....
        /*0124*/ 	.word	0xffffffff


	//   ....[60]....
        /*0128*/ 	.word	0xffffffff


	//   ....[61]....
        /*012c*/ 	.word	0xffffffff


	//   ....[62]....
        /*0130*/ 	.word	0xffffffff


	//   ....[63]....
        /*0134*/ 	.word	0xffffffff


	//   ....[64]....
        /*0138*/ 	.word	0xffffffff


	//   ....[65]....
        /*013c*/ 	.word	0xffffffff


	//   ....[66]....
        /*0140*/ 	.word	0xffffffff


	//   ....[67]....
        /*0144*/ 	.word	0xffffffff


	//   ....[68]....
        /*0148*/ 	.word	0xffffffff


	//   ....[69]....
        /*014c*/ 	.word	0xffffffff


	//   ....[70]....
        /*0150*/ 	.word	0xffffffff


	//   ....[71]....
        /*0154*/ 	.word	0xffffffff


	//   ....[72]....
        /*0158*/ 	.word	0xffffffff


	//   ....[73]....
        /*015c*/ 	.word	0xffffffff


	//   ....[74]....
        /*0160*/ 	.word	0xffffffff


	//   ....[75]....
        /*0164*/ 	.word	0xffffffff


	//   ....[76]....
        /*0168*/ 	.word	0xffffffff


	//   ....[77]....
        /*016c*/ 	.word	0xffffffff


	//   ....[78]....
        /*0170*/ 	.word	0xffffffff


	//   ....[79]....
        /*0174*/ 	.word	0xffffffff


	//   ....[80]....
        /*0178*/ 	.word	0xffffffff


	//   ....[81]....
        /*017c*/ 	.word	0xffffffff


	//   ....[82]....
        /*0180*/ 	.word	0xffffffff


	//   ....[83]....
        /*0184*/ 	.word	0xffffffff


	//   ....[84]....
        /*0188*/ 	.word	0xffffffff


	//   ....[85]....
        /*018c*/ 	.word	0xffffffff


	//   ....[86]....
        /*0190*/ 	.word	0xffffffff


	//   ....[87]....
        /*0194*/ 	.word	0xffffffff


	//   ....[88]....
        /*0198*/ 	.word	0xffffffff


	//   ....[89]....
        /*019c*/ 	.word	0xffffffff


	//   ....[90]....
        /*01a0*/ 	.word	0xffffffff


	//   ....[91]....
        /*01a4*/ 	.word	0xffffffff


	//   ....[92]....
        /*01a8*/ 	.word	0xffffffff


	//   ....[93]....
        /*01ac*/ 	.word	0xffffffff


	//   ....[94]....
        /*01b0*/ 	.word	0xffffffff


	//   ....[95]....
        /*01b4*/ 	.word	0xffffffff


	//   ....[96]....
        /*01b8*/ 	.word	0xffffffff


	//   ....[97]....
        /*01bc*/ 	.word	0xffffffff


	//   ....[98]....
        /*01c0*/ 	.word	0xffffffff


	//   ....[99]....
        /*01c4*/ 	.word	0x0500004b


	//   ....[100]....
        /*01c8*/ 	.word	0x0500004b


	//   ....[101]....
        /*01cc*/ 	.word	0x0500004b


	//   ....[102]....
        /*01d0*/ 	.word	0x0500004b


	//   ....[103]....
        /*01d4*/ 	.word	0x0500004b


	//   ....[104]....
        /*01d8*/ 	.word	0x0500004b


	//   ....[105]....
        /*01dc*/ 	.word	0x0500004b


	//   ....[106]....
        /*01e0*/ 	.word	0x0500004b


	//   ....[107]....
        /*01e4*/ 	.word	0x0500004b


	//   ....[108]....
        /*01e8*/ 	.word	0x0500004b


	//   ....[109]....
        /*01ec*/ 	.word	0x0500004b


	//   ....[110]....
        /*01f0*/ 	.word	0x0500004b


	//   ....[111]....
        /*01f4*/ 	.word	0x0500004b


	//   ....[112]....
        /*01f8*/ 	.word	0x0500004b


	//   ....[113]....
        /*01fc*/ 	.word	0x0500004b


	//   ....[114]....
        /*0200*/ 	.word	0x0500004b


	//   ....[115]....
        /*0204*/ 	.word	0x0500004b


	//   ....[116]....
        /*0208*/ 	.word	0x0500004b


	//   ....[117]....
        /*020c*/ 	.word	0x0500004b


	//   ....[118]....
        /*0210*/ 	.word	0x0500004b


	//   ....[119]....
        /*0214*/ 	.word	0x0500004b


	//   ....[120]....
        /*0218*/ 	.word	0x0500004b


	//   ....[121]....
        /*021c*/ 	.word	0x0500004b


	//   ....[122]....
        /*0220*/ 	.word	0x0500004b


	//   ....[123]....
        /*0224*/ 	.word	0x0500004b


	//   ....[124]....
        /*0228*/ 	.word	0x0500004b


	//   ....[125]....
        /*022c*/ 	.word	0x0500004b


	//   ....[126]....
        /*0230*/ 	.word	0x0500004b


	//   ....[127]....
        /*0234*/ 	.word	0x0500004b


	//   ....[128]....
        /*0238*/ 	.word	0x0500004b


	//   ....[129]....
        /*023c*/ 	.word	0x0500004b


	//   ....[130]....
        /*0240*/ 	.word	0x0500004b


	//   ....[131]....
        /*0244*/ 	.word	0x0500004b


	//   ....[132]....
        /*0248*/ 	.word	0x0500004b


	//   ....[133]....
        /*024c*/ 	.word	0x0500004b


	//   ....[134]....
        /*0250*/ 	.word	0x0500004b


	//   ....[135]....
        /*0254*/ 	.word	0x0500004b


	//   ....[136]....
        /*0258*/ 	.word	0x0500004b


	//   ....[137]....
        /*025c*/ 	.word	0x0500004b


	//   ....[138]....
        /*0260*/ 	.word	0x0500004b


	//   ....[139]....
        /*0264*/ 	.word	0x0500004b


	//   ....[140]....
        /*0268*/ 	.word	0x0500004b


	//   ....[141]....
        /*026c*/ 	.word	0x0500004b


	//   ....[142]....
        /*0270*/ 	.word	0x0500004b


	//   ....[143]....
        /*0274*/ 	.word	0x0500004b


	//   ....[144]....
        /*0278*/ 	.word	0x0500004b


	//   ....[145]....
        /*027c*/ 	.word	0x0500004b


	//   ....[146]....
        /*0280*/ 	.word	0x0500004b


	//   ....[147]....
        /*0284*/ 	.word	0x0500004b


	//   ....[148]....
        /*0288*/ 	.word	0x0500004b


	//   ....[149]....
        /*028c*/ 	.word	0x0500004b


	//   ....[150]....
        /*0290*/ 	.word	0x0500004b


	//   ....[151]....
        /*0294*/ 	.word	0x0500004b


	//   ....[152]....
        /*0298*/ 	.word	0x0500004b


	//   ....[153]....
        /*029c*/ 	.word	0x0500004b


	//   ....[154]....
        /*02a0*/ 	.word	0x0500004b


	//   ....[155]....
        /*02a4*/ 	.word	0x0500004b


	//   ....[156]....
        /*02a8*/ 	.word	0x0500004b


	//   ....[157]....
        /*02ac*/ 	.word	0x0500004b


	//   ....[158]....
        /*02b0*/ 	.word	0x0500004b


	//   ....[159]....
        /*02b4*/ 	.word	0x0500004b


	//   ....[160]....
        /*02b8*/ 	.word	0x0500004b


	//   ....[161]....
        /*02bc*/ 	.word	0x0500004b


	//   ....[162]....
        /*02c0*/ 	.word	0x0500004b


	//----- nvinfo : EIATTR_COOP_GROUP_INSTR_OFFSETS
	.align		4
.L_1359:
        /*02c4*/ 	.byte	0x04, 0x28
        /*02c6*/ 	.short	(.L_1361 - .L_1360)


	//   ....[0]....
.L_1360:
        /*02c8*/ 	.word	0x000007d0


	//   ....[1]....
        /*02cc*/ 	.word	0x00000880


	//   ....[2]....
        /*02d0*/ 	.word	0x000009e0


	//   ....[3]....
        /*02d4*/ 	.word	0x00000b60


	//   ....[4]....
        /*02d8*/ 	.word	0x00001460


	//   ....[5]....
        /*02dc*/ 	.word	0x00001c70


	//   ....[6]....
        /*02e0*/ 	.word	0x00001f80


	//   ....[7]....
        /*02e4*/ 	.word	0x00004130


	//   ....[8]....
        /*02e8*/ 	.word	0x00004140


	//   ....[9]....
        /*02ec*/ 	.word	0x00004150


	//   ....[10]....
        /*02f0*/ 	.word	0x00004160


	//   ....[11]....
        /*02f4*/ 	.word	0x000041f0


	//   ....[12]....
        /*02f8*/ 	.word	0x00004220


	//   ....[13]....
        /*02fc*/ 	.word	0x00004230


	//   ....[14]....
        /*0300*/ 	.word	0x00004240


	//   ....[15]....
        /*0304*/ 	.word	0x000042d0


	//   ....[16]....
        /*0308*/ 	.word	0x00004300


	//   ....[17]....
        /*030c*/ 	.word	0x00004310


	//   ....[18]....
        /*0310*/ 	.word	0x00004320


	//   ....[19]....
        /*0314*/ 	.word	0x000043c0


	//   ....[20]....
        /*0318*/ 	.word	0x000043e0


	//   ....[21]....
        /*031c*/ 	.word	0x000043f0


	//   ....[22]....
        /*0320*/ 	.word	0x00004400


	//   ....[23]....
        /*0324*/ 	.word	0x000044b0


	//   ....[24]....
        /*0328*/ 	.word	0x000044c0


	//   ....[25]....
        /*032c*/ 	.word	0x000044d0


	//   ....[26]....
        /*0330*/ 	.word	0x000044e0


	//   ....[27]....
        /*0334*/ 	.word	0x00004640


	//   ....[28]....
        /*0338*/ 	.word	0x00004650


	//   ....[29]....
        /*033c*/ 	.word	0x00004660


	//   ....[30]....
        /*0340*/ 	.word	0x00004670


	//   ....[31]....
        /*0344*/ 	.word	0x00004680


	//   ....[32]....
        /*0348*/ 	.word	0x00004690


	//   ....[33]....
        /*034c*/ 	.word	0x000046a0


	//   ....[34]....
        /*0350*/ 	.word	0x000046b0


	//   ....[35]....
        /*0354*/ 	.word	0x00005c30


	//   ....[36]....
        /*0358*/ 	.word	0x00005c40


	//   ....[37]....
        /*035c*/ 	.word	0x00005c50


	//   ....[38]....
        /*0360*/ 	.word	0x00005c60


	//   ....[39]....
        /*0364*/ 	.word	0x00005d70


	//   ....[40]....
        /*0368*/ 	.word	0x00005d80


	//   ....[41]....
        /*036c*/ 	.word	0x00005d90


	//   ....[42]....
        /*0370*/ 	.word	0x00005da0


	//   ....[43]....
        /*0374*/ 	.word	0x00005eb0


	//   ....[44]....
        /*0378*/ 	.word	0x00005ec0


	//   ....[45]....
        /*037c*/ 	.word	0x00005ed0


	//   ....[46]....
        /*0380*/ 	.word	0x00005ee0


	//   ....[47]....
        /*0384*/ 	.word	0x00005ff0


	//   ....[48]....
        /*0388*/ 	.word	0x00006000


	//   ....[49]....
        /*038c*/ 	.word	0x00006010


	//   ....[50]....
        /*0390*/ 	.word	0x00006020


	//   ....[51]....
        /*0394*/ 	.word	0x00006130


	//   ....[52]....
        /*0398*/ 	.word	0x00006140


	//   ....[53]....
        /*039c*/ 	.word	0x00006150


	//   ....[54]....
        /*03a0*/ 	.word	0x00006160


	//   ....[55]....
        /*03a4*/ 	.word	0x00006270


	//   ....[56]....
        /*03a8*/ 	.word	0x00006280


	//   ....[57]....
        /*03ac*/ 	.word	0x00006290


	//   ....[58]....
        /*03b0*/ 	.word	0x000062a0


	//   ....[59]....
        /*03b4*/ 	.word	0x000062b0


	//   ....[60]....
        /*03b8*/ 	.word	0x000062c0


	//   ....[61]....
        /*03bc*/ 	.word	0x000062d0


	//   ....[62]....
        /*03c0*/ 	.word	0x00006310


	//   ....[63]....
        /*03c4*/ 	.word	0x00006350


	//   ....[64]....
        /*03c8*/ 	.word	0x00006390


	//   ....[65]....
        /*03cc*/ 	.word	0x000063b0


	//   ....[66]....
        /*03d0*/ 	.word	0x000063c0


	//   ....[67]....
        /*03d4*/ 	.word	0x00007a70


	//   ....[68]....
        /*03d8*/ 	.word	0x00007af0


	//   ....[69]....
        /*03dc*/ 	.word	0x00007b30


	//   ....[70]....
        /*03e0*/ 	.word	0x00007b70


	//   ....[71]....
        /*03e4*/ 	.word	0x00007cc0


	//   ....[72]....
        /*03e8*/ 	.word	0x00007d00


	//   ....[73]....
        /*03ec*/ 	.word	0x00007d40


	//   ....[74]....
        /*03f0*/ 	.word	0x00007d80


	//   ....[75]....
        /*03f4*/ 	.word	0x00007e90


	//   ....[76]....
        /*03f8*/ 	.word	0x00007ed0


	//   ....[77]....
        /*03fc*/ 	.word	0x00007f10


	//   ....[78]....
        /*0400*/ 	.word	0x00007f50


	//   ....[79]....
        /*0404*/ 	.word	0x00008070


	//   ....[80]....
        /*0408*/ 	.word	0x000080b0


	//   ....[81]....
        /*040c*/ 	.word	0x000080f0


	//   ....[82]....
        /*0410*/ 	.word	0x00008130


	//   ....[83]....
        /*0414*/ 	.word	0x00008240


	//   ....[84]....
        /*0418*/ 	.word	0x00008280


	//   ....[85]....
        /*041c*/ 	.word	0x000082d0


	//   ....[86]....
        /*0420*/ 	.word	0x00008310


	//   ....[87]....
        /*0424*/ 	.word	0x000088b0


	//   ....[88]....
        /*0428*/ 	.word	0x00008c10


	//   ....[89]....
        /*042c*/ 	.word	0x00008cf0


	//   ....[90]....
        /*0430*/ 	.word	0x00008d40


	//   ....[91]....
        /*0434*/ 	.word	0x00008da0


	//   ....[92]....
        /*0438*/ 	.word	0x00008df0


	//   ....[93]....
        /*043c*/ 	.word	0x00008e10


	//   ....[94]....
        /*0440*/ 	.word	0x00008fb0


	//   ....[95]....
        /*0444*/ 	.word	0x00008ff0


	//   ....[96]....
        /*0448*/ 	.word	0x00009050


	//   ....[97]....
        /*044c*/ 	.word	0x000090a0


	//   ....[98]....
        /*0450*/ 	.word	0x000090c0


	//   ....[99]....
        /*0454*/ 	.word	0x000097e0


	//   ....[100]....
        /*0458*/ 	.word	0x00009830


	//   ....[101]....
        /*045c*/ 	.word	0x00009880


	//   ....[102]....
        /*0460*/ 	.word	0x000098f0


	//   ....[103]....
        /*0464*/ 	.word	0x000099c0


	//   ....[104]....
        /*0468*/ 	.word	0x00009a10


	//   ....[105]....
        /*046c*/ 	.word	0x00009a60


	//   ....[106]....
        /*0470*/ 	.word	0x00009ad0


	//   ....[107]....
        /*0474*/ 	.word	0x00009ba0


	//   ....[108]....
        /*0478*/ 	.word	0x00009bf0


	//   ....[109]....
        /*047c*/ 	.word	0x00009c40


	//   ....[110]....
        /*0480*/ 	.word	0x00009cb0


	//   ....[111]....
        /*0484*/ 	.word	0x00009d80


	//   ....[112]....
        /*0488*/ 	.word	0x00009dd0


	//   ....[113]....
        /*048c*/ 	.word	0x00009e20


	//   ....[114]....
        /*0490*/ 	.word	0x00009e90


	//   ....[115]....
        /*0494*/ 	.word	0x00009f60


	//   ....[116]....
        /*0498*/ 	.word	0x00009fb0


	//   ....[117]....
        /*049c*/ 	.word	0x0000a000


	//   ....[118]....
        /*04a0*/ 	.word	0x0000a050


	//   ....[119]....
        /*04a4*/ 	.word	0x0000a0e0


	//   ....[120]....
        /*04a8*/ 	.word	0x0000a180


	//   ....[121]....
        /*04ac*/ 	.word	0x0000a220


	//   ....[122]....
        /*04b0*/ 	.word	0x0000a2c0


	//   ....[123]....
        /*04b4*/ 	.word	0x0000a360


	//   ....[124]....
        /*04b8*/ 	.word	0x0000a410


	//   ....[125]....
        /*04bc*/ 	.word	0x0000a470


	//   ....[126]....
        /*04c0*/ 	.word	0x0000a4c0


	//   ....[127]....
        /*04c4*/ 	.word	0x0000a4f0


	//   ....[128]....
        /*04c8*/ 	.word	0x0000a550


	//   ....[129]....
        /*04cc*/ 	.word	0x0000a5a0


	//   ....[130]....
        /*04d0*/ 	.word	0x0000a5f0


	//   ....[131]....
        /*04d4*/ 	.word	0x0000a680


	//   ....[132]....
        /*04d8*/ 	.word	0x0000a6d0


	//   ....[133]....
        /*04dc*/ 	.word	0x0000a720


	//   ....[134]....
        /*04e0*/ 	.word	0x0000a770


	//   ....[135]....
        /*04e4*/ 	.word	0x0000a800


	//   ....[136]....
        /*04e8*/ 	.word	0x0000a890


	//   ....[137]....
        /*04ec*/ 	.word	0x0000a8e0


	//   ....[138]....
        /*04f0*/ 	.word	0x0000a930


	//   ....[139]....
        /*04f4*/ 	.word	0x0000a9c0


	//   ....[140]....
        /*04f8*/ 	.word	0x0000aa50


	//   ....[141]....
        /*04fc*/ 	.word	0x0000aaa0


	//   ....[142]....
        /*0500*/ 	.word	0x0000aaf0


	//   ....[143]....
        /*0504*/ 	.word	0x0000ab80


	//   ....[144]....
        /*0508*/ 	.word	0x0000ac10


	//   ....[145]....
        /*050c*/ 	.word	0x0000ac60


	//   ....[146]....
        /*0510*/ 	.word	0x0000acb0


	//   ....[147]....
        /*0514*/ 	.word	0x0000ad40


	//   ....[148]....
        /*0518*/ 	.word	0x0000add0


	//   ....[149]....
        /*051c*/ 	.word	0x0000ae20


	//   ....[150]....
        /*0520*/ 	.word	0x0000ae70


	//   ....[151]....
        /*0524*/ 	.word	0x0000af00


	//   ....[152]....
        /*0528*/ 	.word	0x0000afa0


	//   ....[153]....
        /*052c*/ 	.word	0x0000b000


	//   ....[154]....
        /*0530*/ 	.word	0x0000b0c0


	//   ....[155]....
        /*0534*/ 	.word	0x0000b140


	//   ....[156]....
        /*0538*/ 	.word	0x0000b190


	//   ....[157]....
        /*053c*/ 	.word	0x0000b1e0


	//   ....[158]....
        /*0540*/ 	.word	0x0000b230


	//   ....[159]....
        /*0544*/ 	.word	0x0000b270


	//   ....[160]....
        /*0548*/ 	.word	0x0000b2c0


	//   ....[161]....
        /*054c*/ 	.word	0x0000b320


	//   ....[162]....
        /*0550*/ 	.word	0x0000b380


	//----- nvinfo : EIATTR_VRC_CTA_INIT_COUNT
	.align		4
.L_1361:
        /*0554*/ 	.byte	0x02, 0x4a
	.zero		1
	.zero		1


	//----- nvinfo : EIATTR_EXIT_INSTR_OFFSETS
	.align		4
        /*0558*/ 	.byte	0x04, 0x1c
        /*055a*/ 	.short	(.L_1363 - .L_1362)


	//   ....[0]....
.L_1362:
        /*055c*/ 	.word	0x00009200


	//   ....[1]....
        /*0560*/ 	.word	0x00009780


	//----- nvinfo : EIATTR_MAX_THREADS
	.align		4
.L_1363:
        /*0564*/ 	.byte	0x04, 0x05
        /*0566*/ 	.short	(.L_1365 - .L_1364)
.L_1364:
        /*0568*/ 	.word	0x00000080
        /*056c*/ 	.word	0x00000001
        /*0570*/ 	.word	0x00000001


	//----- nvinfo : EIATTR_CRS_STACK_SIZE
	.align		4
.L_1365:
        /*0574*/ 	.byte	0x04, 0x1e
        /*0576*/ 	.short	(.L_1367 - .L_1366)
.L_1366:
        /*0578*/ 	.word	0x00000000


	//----- nvinfo : EIATTR_CBANK_PARAM_SIZE
	.align		4
.L_1367:
        /*057c*/ 	.byte	0x03, 0x19
        /*057e*/ 	.short	0x01f0


	//----- nvinfo : EIATTR_PARAM_CBANK
	.align		4
        /*0580*/ 	.byte	0x04, 0x0a
        /*0582*/ 	.short	(.L_1369 - .L_1368)
	.align		4
.L_1368:
        /*0584*/ 	.word	index@(.nv.constant0._Z25selective_scan_bwd_kernelI32Selective_Scan_bwd_kernel_traitsILi128ELi16ELb1ELb0ELb0ELb0ELb1EN3c104HalfENS1_7complexIfEEEEv12SSMParamsBwd)
        /*0588*/ 	.short	0x0380
        /*058a*/ 	.short	0x01f0


	//----- nvinfo : EIATTR_SW_WAR
	.align		4
.L_1369:
        /*058c*/ 	.byte	0x04, 0x36
        /*058e*/ 	.short	(.L_1371 - .L_1370)
.L_1370:
        /*0590*/ 	.word	0x00000008
.L_1371:


//--------------------- .nv.info._Z25selective_scan_bwd_kernelI32Selective_Scan_bwd_kernel_traitsILi128ELi16ELb1ELb0ELb0ELb1ELb0EN3c104HalfENS1_7complexIfEEEEv12SSMParamsBwd --------------------------
	.section	.nv.info._Z25selective_scan_bwd_kernelI32Selective_Scan_bwd_kernel_traitsILi128ELi16ELb1ELb0ELb0ELb1ELb0EN3c104HalfENS1_7complexIfEEEEv12SSMParamsBwd,"",@"SHT_CUDA_INFO"
	.sectionflags	@""
	.align	4


	//----- nvinfo : EIATTR_CUDA_API_VERSION
	.align		4
        /*0000*/ 	.byte	0x04, 0x37
        /*0002*/ 	.short	(.L_1373 - .L_1372)
.L_1372:
        /*0004*/ 	.word	0x00000082


	//----- nvinfo : EIATTR_KPARAM_INFO
	.align		4
.L_1373:
        /*0008*/ 	.byte	0x04, 0x17
        /*000a*/ 	.short	(.L_1375 - .L_1374)
.L_1374:
        /*000c*/ 	.word	0x00000000
        /*0010*/ 	.short	0x0000
        /*0012*/ 	.short	0x0000
        /*0014*/ 	.byte	0x00, 0xf0, 0xc1, 0x07


	//----- nvinfo : EIATTR_SPARSE_MMA_MASK
	.align		4
.L_1375:
        /*0018*/ 	.byte	0x03, 0x50
        /*001a*/ 	.short	0x0000


	//----- nvinfo : EIATTR_MAXREG_COUNT
	.align		4
        /*001c*/ 	.byte	0x03, 0x1b
        /*001e*/ 	.short	0x00ff


	//----- nvinfo : EIATTR_NUM_BARRIERS
	.align		4
        /*0020*/ 	.byte	0x02, 0x4c
        /*0022*/ 	.byte	0x01
	.zero		1


	//----- nvinfo : EIATTR_MERCURY_ISA_VERSION
	.align		4
        /*0024*/ 	.byte	0x03, 0x5f
        /*0026*/ 	.short	0x0101


	//----- nvinfo : EIATTR_INT_WARP_WIDE_INSTR_OFFSETS
	.align		4
        /*0028*/ 	.byte	0x04, 0x31
        /*002a*/ 	.short	(.L_1377 - .L_1376)


	//   ....[0]....
.L_1376:
        /*002c*/ 	.word	0x00006600


	//   ....[1]....
        /*0030*/ 	.word	0x00007600


	//----- nvinfo : EIATTR_COOP_GROUP_MASK_REGIDS
	.align		4
.L_1377:
        /*0034*/ 	.byte	0x04, 0x29
        /*0036*/ 	.short	(.L_1379 - .L_1378)


	//   ....[0]....
.L_1378:
        /*0038*/ 	.word	0xffffffff


	//   ....[1]....
        /*003c*/ 	.word	0xffffffff


	//   ....[2]....
        /*0040*/ 	.word	0xffffffff


	//   ....[3]....
        /*0044*/ 	.word	0xffffffff


	//   ....[4]....
        /*0048*/ 	.word	0xffffffff


	//   ....[5]....
        /*004c*/ 	.word	0xffffffff


	//   ....[6]....
        /*0050*/ 	.word	0xffffffff


	//   ....[7]....
        /*0054*/ 	.word	0xffffffff


	//   ....[8]....
        /*0058*/ 	.word	0xffffffff


	//   ....[9]....
        /*005c*/ 	.word	0xffffffff


	//   ....[10]....
        /*0060*/ 	.word	0xffffffff


	//   ....[11]....
        /*0064*/ 	.word	0xffffffff


	//   ....[12]....
        /*0068*/ 	.word	0xffffffff


	//   ....[13]....
        /*006c*/ 	.word	0xffffffff


	//   ....[14]....
        /*0070*/ 	.word	0xffffffff


	//   ....[15]....
        /*0074*/ 	.word	0xffffffff


	//   ....[16]....
        /*0078*/ 	.word	0xffffffff


	//   ....[17]....
        /*007c*/ 	.word	0xffffffff


	//   ....[18]....
        /*0080*/ 	.word	0xffffffff


	//   ....[19]....
        /*0084*/ 	.word	0xffffffff


	//   ....[20]....
        /*0088*/ 	.word	0xffffffff


	//   ....[21]....
        /*008c*/ 	.word	0xffffffff


	//   ....[22]....
        /*0090*/ 	.word	0xffffffff


	//   ....[23]....
        /*0094*/ 	.word	0xffffffff


	//   ....[24]....
        /*0098*/ 	.word	0xffffffff


	//   ....[25]....
        /*009c*/ 	.word	0xffffffff


	//   ....[26]....
        /*00a0*/ 	.word	0xffffffff


	//   ....[27]....
        /*00a4*/ 	.word	0xffffffff


	//   ....[28]....
        /*00a8*/ 	.word	0xffffffff


	//   ....[29]....
        /*00ac*/ 	.word	0xffffffff


	//   ....[30]....
        /*00b0*/ 	.word	0xffffffff


	//   ....[31]....
        /*00b4*/ 	.word	0xffffffff


	//   ....[32]....
        /*00b8*/ 	.word	0xffffffff


	//   ....[33]....
        /*00bc*/ 	.word	0xffffffff


	//   ....[34]....
        /*00c0*/ 	.word	0xffffffff


	//   ....[35]....
        /*00c4*/ 	.word	0xffffffff


	//   ....[36]....
        /*00c8*/ 	.word	0xffffffff


	//   ....[37]....
        /*00cc*/ 	.word	0xffffffff


	//   ....[38]....
        /*00d0*/ 	.word	0xffffffff


	//   ....[39]....
        /*00d4*/ 	.word	0xffffffff


	//   ....[40]....
        /*00d8*/ 	.word	0xffffffff


	//   ....[41]....
        /*00dc*/ 	.word	0xffffffff


	//   ....[42]....
        /*00e0*/ 	.word	0xffffffff


	//   ....[43]....
        /*00e4*/ 	.word	0xffffffff


	//   ....[44]....
        /*00e8*/ 	.word	0xffffffff


	//   ....[45]....
        /*00ec*/ 	.word	0xffffffff


	//   ....[46]....
        /*00f0*/ 	.word	0xffffffff


	//   ....[47]....
        /*00f4*/ 	.word	0xffffffff


	//   ....[48]....
        /*00f8*/ 	.word	0xffffffff


	//   ....[49]....
        /*00fc*/ 	.word	0xffffffff


	//   ....[50]....
        /*0100*/ 	.word	0xffffffff


	//   ....[51]....
        /*0104*/ 	.word	0xffffffff


	//   ....[52]....
        /*0108*/ 	.word	0xffffffff


	//   ....[53]....
        /*010c*/ 	.word	0xffffffff


	//   ....[54]....
        /*0110*/ 	.word	0xffffffff


	//   ....[55]....
        /*0114*/ 	.word	0xffffffff


	//   ....[56]....
        /*0118*/ 	.word	0xffffffff


	//   ....[57]....
        /*011c*/ 	.word	0xffffffff


	//   ....[58]....
        /*0120*/ 	.word	0xffffffff


	//   ....[59]....
        /*0124*/ 	.word	0xffffffff


	//   ....[60]....
        /*0128*/ 	.word	0xffffffff


	//   ....[61]....
        /*012c*/ 	.word	0xffffffff


	//   ....[62]....
        /*0130*/ 	.word	0xffffffff


	//   ....[63]....
        /*0134*/ 	.word	0xffffffff


	//   ....[64]....
        /*0138*/ 	.word	0xffffffff


	//   ....[65]....
        /*013c*/ 	.word	0xffffffff


	//   ....[66]....
        /*0140*/ 	.word	0xffffffff


	//   ....[67]....
        /*0144*/ 	.word	0xffffffff


	//   ....[68]....
        /*0148*/ 	.word	0xffffffff


	//   ....[69]....
        /*014c*/ 	.word	0xffffffff


	//   ....[70]....
        /*0150*/ 	.word	0xffffffff


	//   ....[71]....
        /*0154*/ 	.word	0xffffffff


	//   ....[72]....
        /*0158*/ 	.word	0xffffffff


	//   ....[73]....
        /*015c*/ 	.word	0xffffffff


	//   ....[74]....
        /*0160*/ 	.word	0xffffffff


	//   ....[75]....
        /*0164*/ 	.word	0xffffffff


	//   ....[76]....
        /*0168*/ 	.word	0xffffffff


	//   ....[77]....
        /*016c*/ 	.word	0xffffffff


	//   ....[78]....
        /*0170*/ 	.word	0xffffffff


	//   ....[79]....
        /*0174*/ 	.word	0xffffffff


	//   ....[80]....
        /*0178*/ 	.word	0xffffffff


	//   ....[81]....
        /*017c*/ 	.word	0xffffffff


	//   ....[82]....
        /*0180*/ 	.word	0xffffffff


	//   ....[83]....
        /*0184*/ 	.word	0xffffffff


	//   ....[84]....
        /*0188*/ 	.word	0xffffffff


	//   ....[85]....
        /*018c*/ 	.word	0xffffffff


	//   ....[86]....
        /*0190*/ 	.word	0xffffffff


	//   ....[87]....
        /*0194*/ 	.word	0xffffffff


	//   ....[88]....
        /*0198*/ 	.word	0xffffffff


	//   ....[89]....
        /*019c*/ 	.word	0xffffffff


	//   ....[90]....
        /*01a0*/ 	.word	0xffffffff


	//   ....[91]....
        /*01a4*/ 	.word	0xffffffff


	//   ....[92]....
        /*01a8*/ 	.word	0xffffffff


	//   ....[93]....
        /*01ac*/ 	.word	0xffffffff


	//   ....[94]....
        /*01b0*/ 	.word	0xffffffff


	//   ....[95]....
        /*01b4*/ 	.word	0xffffffff


	//   ....[96]....
        /*01b8*/ 	.word	0x0500004b


	//   ....[97]....
        /*01bc*/ 	.word	0x0500004b


	//   ....[98]....
        /*01c0*/ 	.word	0x0500004b


	//   ....[99]....
        /*01c4*/ 	.word	0x0500004b


	//   ....[100]....
        /*01c8*/ 	.word	0x0500004b


	//   ....[101]....
        /*01cc*/ 	.word	0x0500004b


	//   ....[102]....
        /*01d0*/ 	.word	0x0500004b


	//   ....[103]....
        /*01d4*/ 	.word	0x0500004b


	//   ....[104]....
        /*01d8*/ 	.word	0x0500004b


	//   ....[105]....
        /*01dc*/ 	.word	0x0500004b


	//   ....[106]....
        /*01e0*/ 	.word	0x0500004b


	//   ....[107]....
        /*01e4*/ 	.word	0x0500004b


	//   ....[108]....
        /*01e8*/ 	.word	0x0500004b


	//   ....[109]....
        /*01ec*/ 	.word	0x0500004b


	//   ....[110]....
        /*01f0*/ 	.word	0x0500004b


	//   ....[111]....
        /*01f4*/ 	.word	0x0500004b


	//   ....[112]....
        /*01f8*/ 	.word	0x0500004b


	//   ....[113]....
        /*01fc*/ 	.word	0x0500004b


	//   ....[114]....
        /*0200*/ 	.word	0x0500004b


	//   ....[115]....
        /*0204*/ 	.word	0x0500004b


	//   ....[116]....
        /*0208*/ 	.word	0x0500004b


	//   ....[117]....
        /*020c*/ 	.word	0x0500004b


	//   ....[118]....
        /*0210*/ 	.word	0x0500004b


	//   ....[119]....
        /*0214*/ 	.word	0x0500004b


	//   ....[120]....
        /*0218*/ 	.word	0x0500004b


	//   ....[121]....
        /*021c*/ 	.word	0x0500004b


	//   ....[122]....
        /*0220*/ 	.word	0x0500004b


	//   ....[123]....
        /*0224*/ 	.word	0x0500004b


	//   ....[124]....
        /*0228*/ 	.word	0x0500004b


	//   ....[125]....
        /*022c*/ 	.word	0x0500004b


	//   ....[126]....
        /*0230*/ 	.word	0x0500004b


	//   ....[127]....
        /*0234*/ 	.word	0x0500004b


	//   ....[128]....
        /*0238*/ 	.word	0x0500004b


	//   ....[129]....
        /*023c*/ 	.word	0x0500004b


	//   ....[130]....
        /*0240*/ 	.word	0x0500004b


	//   ....[131]....
        /*0244*/ 	.word	0x0500004b


	//   ....[132]....
        /*0248*/ 	.word	0x0500004b


	//   ....[133]....
        /*024c*/ 	.word	0x0500004b


	//   ....[134]....
        /*0250*/ 	.word	0x0500004b


	//   ....[135]....
        /*0254*/ 	.word	0x0500004b


	//   ....[136]....
        /*0258*/ 	.word	0x0500004b


	//   ....[137]....
        /*025c*/ 	.word	0x0500004b


	//   ....[138]....
        /*0260*/ 	.word	0x0500004b


	//   ....[139]....
        /*0264*/ 	.word	0x0500004b


	//   ....[140]....
        /*0268*/ 	.word	0x0500004b


	//   ....[141]....
        /*026c*/ 	.word	0x0500004b


	//   ....[142]....
        /*0270*/ 	.word	0x0500004b


	//   ....[143]....
        /*0274*/ 	.word	0x0500004b


	//   ....[144]....
        /*0278*/ 	.word	0x0500004b


	//   ....[145]....
        /*027c*/ 	.word	0x0500004b


	//   ....[146]....
        /*0280*/ 	.word	0x0500004b


	//   ....[147]....
        /*0284*/ 	.word	0x0500004b


	//   ....[148]....
        /*0288*/ 	.word	0x0500004b


	//   ....[149]....
        /*028c*/ 	.word	0x0500004b


	//   ....[150]....
        /*0290*/ 	.word	0x0500004b


	//   ....[151]....
        /*0294*/ 	.word	0x0500004b


	//   ....[152]....
        /*0298*/ 	.word	0x0500004b


	//   ....[153]....
        /*029c*/ 	.word	0x0500004b


	//   ....[154]....
        /*02a0*/ 	.word	0x0500004b


	//   ....[155]....
        /*02a4*/ 	.word	0x0500004b


	//   ....[156]....
        /*02a8*/ 	.word	0x0500004b


	//   ....[157]....
        /*02ac*/ 	.word	0x0500004b


	//   ....[158]....
        /*02b0*/ 	.word	0x0500004b


	//   ....[159]....
        /*02b4*/ 	.word	0x0500004b


	//----- nvinfo : EIATTR_COOP_GROUP_INSTR_OFFSETS
	.align		4
.L_1379:
        /*02b8*/ 	.byte	0x04, 0x28
        /*02ba*/ 	.short	(.L_1381 - .L_1380)


	//   ....[0]....
.L_1380:
        /*02bc*/ 	.word	0x000007c0


	//   ....[1]....
        /*02c0*/ 	.word	0x00000870


	//   ....[2]....
        /*02c4*/ 	.word	0x00000ae0


	//   ....[3]....
        /*02c8*/ 	.word	0x00004f40


	//   ....[4]....
        /*02cc*/ 	.word	0x00004f50


	//   ....[5]....
        /*02d0*/ 	.word	0x00004f60


	//   ....[6]....
        /*02d4*/ 	.word	0x00004f70


	//   ....[7]....
        /*02d8*/ 	.word	0x00005000


	//   ....[8]....
        /*02dc*/ 	.word	0x00005030


	//   ....[9]....
        /*02e0*/ 	.word	0x00005040


	//   ....[10]....
        /*02e4*/ 	.word	0x00005050


	//   ....[11]....
        /*02e8*/ 	.word	0x000050e0


	//   ....[12]....
        /*02ec*/ 	.word	0x00005110


	//   ....[13]....
        /*02f0*/ 	.word	0x00005120


	//   ....[14]....
        /*02f4*/ 	.word	0x00005130


	//   ....[15]....
        /*02f8*/ 	.word	0x000051d0


	//   ....[16]....
        /*02fc*/ 	.word	0x000051f0


	//   ....[17]....
        /*0300*/ 	.word	0x00005200


	//   ....[18]....
        /*0304*/ 	.word	0x00005210


	//   ....[19]....
        /*0308*/ 	.word	0x000052c0


	//   ....[20]....
        /*030c*/ 	.word	0x000052d0


	//   ....[21]....
        /*0310*/ 	.word	0x000052e0


	//   ....[22]....
        /*0314*/ 	.word	0x000052f0


	//   ....[23]....
        /*0318*/ 	.word	0x00005450


	//   ....[24]....
        /*031c*/ 	.word	0x00005460


	//   ....[25]....
        /*0320*/ 	.word	0x00005470


	//   ....[26]....
        /*0324*/ 	.word	0x00005480


	//   ....[27]....
        /*0328*/ 	.word	0x00005490


	//   ....[28]....
        /*032c*/ 	.word	0x000054a0


	//   ....[29]....
        /*0330*/ 	.word	0x000054b0


	//   ....[30]....
        /*0334*/ 	.word	0x000054c0


	//   ....[31]....
        /*0338*/ 	.word	0x00006a40


	//   ....[32]....
        /*033c*/ 	.word	0x00006a50


	//   ....[33]....
        /*0340*/ 	.word	0x00006a60


	//   ....[34]....
        /*0344*/ 	.word	0x00006a70


	//   ....[35]....
        /*0348*/ 	.word	0x00006b80


	//   ....[36]....
        /*034c*/ 	.word	0x00006b90


	//   ....[37]....
        /*0350*/ 	.word	0x00006ba0


	//   ....[38]....
        /*0354*/ 	.word	0x00006bb0


	//   ....[39]....
        /*0358*/ 	.word	0x00006cc0


	//   ....[40]....
        /*035c*/ 	.word	0x00006cd0


	//   ....[41]....
        /*0360*/ 	.word	0x00006ce0


	//   ....[42]....
        /*0364*/ 	.word	0x00006cf0


	//   ....[43]....
        /*0368*/ 	.word	0x00006e00


	//   ....[44]....
        /*036c*/ 	.word	0x00006e10


	//   ....[45]....
        /*0370*/ 	.word	0x00006e20


	//   ....[46]....
        /*0374*/ 	.word	0x00006e30


	//   ....[47]....
        /*0378*/ 	.word	0x00006f40


	//   ....[48]....
        /*037c*/ 	.word	0x00006f50


	//   ....[49]....
        /*0380*/ 	.word	0x00006f60


	//   ....[50]....
        /*0384*/ 	.word	0x00006f70


	//   ....[51]....
        /*0388*/ 	.word	0x00007080


	//   ....[52]....
        /*038c*/ 	.word	0x00007090


	//   ....[53]....
        /*0390*/ 	.word	0x000070a0


	//   ....[54]....
        /*0394*/ 	.word	0x000070b0


	//   ....[55]....
        /*0398*/ 	.word	0x000070c0


	//   ....[56]....
        /*039c*/ 	.word	0x000070d0


	//   ....[57]....
        /*03a0*/ 	.word	0x000070e0


	//   ....[58]....
        /*03a4*/ 	.word	0x00007120


	//   ....[59]....
        /*03a8*/ 	.word	0x00007160


	//   ....[60]....
        /*03ac*/ 	.word	0x00007190


	//   ....[61]....
        /*03b0*/ 	.word	0x000071a0


	//   ....[62]....
        /*03b4*/ 	.word	0x000071c0


	//   ....[63]....
        /*03b8*/ 	.word	0x000088a0


	//   ....[64]....
        /*03bc*/ 	.word	0x000088e0


	//   ....[65]....
        /*03c0*/ 	.word	0x00008920


	//   ....[66]....
        /*03c4*/ 	.word	0x00008960


	//   ....[67]....
        /*03c8*/ 	.word	0x00008ab0


	//   ....[68]....
        /*03cc*/ 	.word	0x00008af0


	//   ....[69]....
        /*03d0*/ 	.word	0x00008b30


	//   ....[70]....
        /*03d4*/ 	.word	0x00008b70


	//   ....[71]....
        /*03d8*/ 	.word	0x00008c80


	//   ....[72]....
        /*03dc*/ 	.word	0x00008cc0


	//   ....[73]....
        /*03e0*/ 	.word	0x00008d00


	//   ....[74]....
        /*03e4*/ 	.word	0x00008d40


	//   ....[75]....
        /*03e8*/ 	.word	0x00008ea0


	//   ....[76]....
        /*03ec*/ 	.word	0x00008ee0


	//   ....[77]....
        /*03f0*/ 	.word	0x00008f20


	//   ....[78]....
        /*03f4*/ 	.word	0x00008f60


	//   ....[79]....
        /*03f8*/ 	.word	0x00009090


	//   ....[80]....
        /*03fc*/ 	.word	0x000090d0


	//   ....[81]....
        /*0400*/ 	.word	0x00009110


	//   ....[82]....
        /*0404*/ 	.word	0x00009150


	//   ....[83]....
        /*0408*/ 	.word	0x000096e0


	//   ....[84]....
        /*040c*/ 	.word	0x00009ea0


	//   ....[85]....
        /*0410*/ 	.word	0x0000a230


	//   ....[86]....
        /*0414*/ 	.word	0x0000a3b0


	//   ....[87]....
        /*0418*/ 	.word	0x0000a3f0


	//   ....[88]....
        /*041c*/ 	.word	0x0000a450


	//   ....[89]....
        /*0420*/ 	.word	0x0000a4b0


	//   ....[90]....
        /*0424*/ 	.word	0x0000a4d0


	//   ....[91]....
        /*0428*/ 	.word	0x0000a670


	//   ....[92]....
        /*042c*/ 	.word	0x0000a6a0


	//   ....[93]....
        /*0430*/ 	.word	0x0000a700


	//   ....[94]....
        /*0434*/ 	.word	0x0000a760


	//   ....[95]....
        /*0438*/ 	.word	0x0000a780


	//   ....[96]....
        /*043c*/ 	.word	0x0000aea0


	//   ....[97]....
        /*0440*/ 	.word	0x0000aef0


	//   ....[98]....
        /*0444*/ 	.word	0x0000af40


	//   ....[99]....
        /*0448*/ 	.word	0x0000af90


	//   ....[100]....
        /*044c*/ 	.word	0x0000b090


	//   ....[101]....
        /*0450*/ 	.word	0x0000b0e0


	//   ....[102]....
        /*0454*/ 	.word	0x0000b130


	//   ....[103]....
        /*0458*/ 	.word	0x0000b180


	//   ....[104]....
        /*045c*/ 	.word	0x0000b280


	//   ....[105]....
        /*0460*/ 	.word	0x0000b2d0


	//   ....[106]....
        /*0464*/ 	.word	0x0000b320


	//   ....[107]....
        /*0468*/ 	.word	0x0000b370


	//   ....[108]....
        /*046c*/ 	.word	0x0000b470


	//   ....[109]....
        /*0470*/ 	.word	0x0000b4c0


	//   ....[110]....
        /*0474*/ 	.word	0x0000b510


	//   ....[111]....
        /*0478*/ 	.word	0x0000b560


	//   ....[112]....
        /*047c*/ 	.word	0x0000b660


	//   ....[113]....
        /*0480*/ 	.word	0x0000b6b0


	//   ....[114]....
        /*0484*/ 	.word	0x0000b700


	//   ....[115]....
        /*0488*/ 	.word	0x0000b750


	//   ....[116]....
        /*048c*/ 	.word	0x0000b7f0


	//   ....[117]....
        /*0490*/ 	.word	0x0000b890


	//   ....[118]....
        /*0494*/ 	.word	0x0000b930


	//   ....[119]....
        /*0498*/ 	.word	0x0000b9d0


	//   ....[120]....
        /*049c*/ 	.word	0x0000ba70


	//   ....[121]....
        /*04a0*/ 	.word	0x0000bb20


	//   ....[122]....
        /*04a4*/ 	.word	0x0000bb80


	//   ....[123]....
        /*04a8*/ 	.word	0x0000bbd0


	//   ....[124]....
        /*04ac*/ 	.word	0x0000bc00


	//   ....[125]....
        /*04b0*/ 	.word	0x0000bc60


	//   ....[126]....
        /*04b4*/ 	.word	0x0000bcb0


	//   ....[127]....
        /*04b8*/ 	.word	0x0000bd00


	//   ....[128]....
        /*04bc*/ 	.word	0x0000bd90


	//   ....[129]....
        /*04c0*/ 	.word	0x0000bde0


	//   ....[130]....
        /*04c4*/ 	.word	0x0000be30


	//   ....[131]....
        /*04c8*/ 	.word	0x0000be80


	//   ....[132]....
        /*04cc*/ 	.word	0x0000bf10


	//   ....[133]....
        /*04d0*/ 	.word	0x0000bfa0


	//   ....[134]....
        /*04d4*/ 	.word	0x0000bff0


	//   ....[135]....
        /*04d8*/ 	.word	0x0000c040


	//   ....[136]....
        /*04dc*/ 	.word	0x0000c0d0


	//   ....[137]....
        /*04e0*/ 	.word	0x0000c160


	//   ....[138]....
        /*04e4*/ 	.word	0x0000c1b0


	//   ....[139]....
        /*04e8*/ 	.word	0x0000c200


	//   ....[140]....
        /*04ec*/ 	.word	0x0000c290


	//   ....[141]....
        /*04f0*/ 	.word	0x0000c320


	//   ....[142]....
        /*04f4*/ 	.word	0x0000c370


	//   ....[143]....
        /*04f8*/ 	.word	0x0000c3c0


	//   ....[144]....
        /*04fc*/ 	.word	0x0000c450


	//   ....[145]....
        /*0500*/ 	.word	0x0000c4e0


	//   ....[146]....
        /*0504*/ 	.word	0x0000c530


	//   ....[147]....
        /*0508*/ 	.word	0x0000c580


	//   ....[148]....
        /*050c*/ 	.word	0x0000c610


	//   ....[149]....
        /*0510*/ 	.word	0x0000c6c0


	//   ....[150]....
        /*0514*/ 	.word	0x0000c710


	//   ....[151]....
        /*0518*/ 	.word	0x0000c7e0


	//   ....[152]....
        /*051c*/ 	.word	0x0000c850


	//   ....[153]....
        /*0520*/ 	.word	0x0000c8a0


	//   ....[154]....
        /*0524*/ 	.word	0x0000c8f0


	//   ....[155]....
        /*0528*/ 	.word	0x0000c940


	//   ....[156]....
        /*052c*/ 	.word	0x0000c980


	//   ....[157]....
        /*0530*/ 	.word	0x0000c9d0


	//   ....[158]....
        /*0534*/ 	.word	0x0000ca30


	//   ....[159]....
        /*0538*/ 	.word	0x0000ca90


	//----- nvinfo : EIATTR_VRC_CTA_INIT_COUNT
	.align		4
.L_1381:
        /*053c*/ 	.byte	0x02, 0x4a
	.zero		1
	.zero		1


	//----- nvinfo : EIATTR_EXIT_INSTR_OFFSETS
	.align		4
        /*0540*/ 	.byte	0x04, 0x1c
        /*0542*/ 	.short	(.L_1383 - .L_1382)


	//   ....[0]....
.L_1382:
        /*0544*/ 	.word	0x0000a8c0


	//   ....[1]....
        /*0548*/ 	.word	0x0000ae40


	//----- nvinfo : EIATTR_MAX_THREADS
	.align		4
.L_1383:
        /*054c*/ 	.byte	0x04, 0x05
        /*054e*/ 	.short	(.L_1385 - .L_1384)
.L_1384:
        /*0550*/ 	.word	0x00000080
        /*0554*/ 	.word	0x00000001
        /*0558*/ 	.word	0x00000001


	//----- nvinfo : EIATTR_CRS_STACK_SIZE
	.align		4
.L_1385:
        /*055c*/ 	.byte	0x04, 0x1e
        /*055e*/ 	.short	(.L_1387 - .L_1386)
.L_1386:
        /*0560*/ 	.word	0x00000000


	//----- nvinfo : EIATTR_CBANK_PARAM_SIZE
	.align		4
.L_1387:
        /*0564*/ 	.byte	0x03, 0x19
        /*0566*/ 	.short	0x01f0


	//----- nvinfo : EIATTR_PARAM_CBANK
	.align		4
        /*0568*/ 	.byte	0x04, 0x0a
        /*056a*/ 	.short	(.L_1389 - .L_1388)
	.align		4
.L_1388:
        /*056c*/ 	.word	index@(.nv.constant0._Z25selective_scan_bwd_kernelI32Selective_Scan_bwd_kernel_traitsILi128ELi16ELb1ELb0ELb0ELb1ELb0EN3c104HalfENS1_7complexIfEEEEv12SSMParamsBwd)
        /*0570*/ 	.short	0x0380
        /*0572*/ 	.short	0x01f0


	//----- nvinfo : EIATTR_SW_WAR
	.align		4
.L_1389:
        /*0574*/ 	.byte	0x04, 0x36
        /*0576*/ 	.short	(.L_1391 - .L_1390)
.L_1390:
        /*0578*/ 	.word	0x00000008
.L_1391:


//--------------------- .nv.info._Z25selective_scan_bwd_kernelI32Selective_Scan_bwd_kernel_traitsILi128ELi16ELb1ELb0ELb0ELb1ELb1EN3c104HalfENS1_7complexIfEEEEv12SSMParamsBwd --------------------------
	.section	.nv.info._Z25selective_scan_bwd_kernelI32Selective_Scan_bwd_kernel_traitsILi128ELi16ELb1ELb0ELb0ELb1ELb1EN3c104HalfENS1_7complexIfEEEEv12SSMParamsBwd,"",@"SHT_CUDA_INFO"
	.sectionflags	@""
	.align	4


	//----- nvinfo : EIATTR_CUDA_API_VERSION
	.align		4
        /*0000*/ 	.byte	0x04, 0x37
        /*0002*/ 	.short	(.L_1393 - .L_1392)
.L_1392:
        /*0004*/ 	.word	0x00000082


	//----- nvinfo : EIATTR_KPARAM_INFO
	.align		4
.L_1393:
        /*0008*/ 	.byte	0x04, 0x17
        /*000a*/ 	.short	(.L_1395 - .L_1394)
.L_1394:
        /*000c*/ 	.word	0x00000000
        /*0010*/ 	.short	0x0000
        /*0012*/ 	.short	0x0000
        /*0014*/ 	.byte	0x00, 0xf0, 0xc1, 0x07


	//----- nvinfo : EIATTR_SPARSE_MMA_MASK
	.align		4
.L_1395:
        /*0018*/ 	.byte	0x03, 0x50
        /*001a*/ 	.short	0x0000


	//----- nvinfo : EIATTR_MAXREG_COUNT
	.align		4
        /*001c*/ 	.byte	0x03, 0x1b
        /*001e*/ 	.short	0x00ff


	//----- nvinfo : EIATTR_NUM_BARRIERS
	.align		4
        /*0020*/ 	.byte	0x02, 0x4c
        /*0022*/ 	.byte	0x01
	.zero		1


	//----- nvinfo : EIATTR_MERCURY_ISA_VERSION
	.align		4
        /*0024*/ 	.byte	0x03, 0x5f
        /*0026*/ 	.short	0x0101


	//----- nvinfo : EIATTR_INT_WARP_WIDE_INSTR_OFFSETS
	.align		4
        /*0028*/ 	.byte	0x04, 0x31
        /*002a*/ 	.short	(.L_1397 - .L_1396)


	//   ....[0]....
.L_1396:
        /*002c*/ 	.word	0x00007980


	//   ....[1]....
        /*0030*/ 	.word	0x000089a0


	//----- nvinfo : EIATTR_COOP_GROUP_MASK_REGIDS
	.align		4
.L_1397:
        /*0034*/ 	.byte	0x04, 0x29
        /*0036*/ 	.short	(.L_1399 - .L_1398)


	//   ....[0]....
.L_1398:
        /*0038*/ 	.word	0xffffffff


	//   ....[1]....
        /*003c*/ 	.word	0xffffffff


	//   ....[2]....
        /*0040*/ 	.word	0xffffffff


	//   ....[3]....
        /*0044*/ 	.word	0xffffffff


	//   ....[4]....
        /*0048*/ 	.word	0xffffffff


	//   ....[5]....
        /*004c*/ 	.word	0xffffffff


	//   ....[6]....
        /*0050*/ 	.word	0xffffffff


	//   ....[7]....
        /*0054*/ 	.word	0xffffffff


	//   ....[8]....
        /*0058*/ 	.word	0xffffffff


	//   ....[9]....
        /*005c*/ 	.word	0xffffffff


	//   ....[10]....
        /*0060*/ 	.word	0xffffffff


	//   ....[11]....
        /*0064*/ 	.word	0xffffffff


	//   ....[12]....
        /*0068*/ 	.word	0xffffffff


	//   ....[13]....
        /*006c*/ 	.word	0xffffffff


	//   ....[14]....
        /*0070*/ 	.word	0xffffffff


	//   ....[15]....
        /*0074*/ 	.word	0xffffffff


	//   ....[16]....
        /*0078*/ 	.word	0xffffffff


	//   ....[17]....
        /*007c*/ 	.word	0xffffffff


	//   ....[18]....
        /*0080*/ 	.word	0xffffffff


	//   ....[19]....
        /*0084*/ 	.word	0xffffffff


	//   ....[20]....
        /*0088*/ 	.word	0xffffffff


	//   ....[21]....
        /*008c*/ 	.word	0xffffffff


	//   ....[22]....
        /*0090*/ 	.word	0xffffffff


	//   ....[23]....
        /*0094*/ 	.word	0xffffffff


	//   ....[24]....
        /*0098*/ 	.word	0xffffffff


	//   ....[25]....
        /*009c*/ 	.word	0xffffffff


	//   ....[26]....
        /*00a0*/ 	.word	0xffffffff


	//   ....[27]....
        /*00a4*/ 	.word	0xffffffff


	//   ....[28]....
        /*00a8*/ 	.word	0xffffffff


	//   ....[29]....
        /*00ac*/ 	.word	0xffffffff


	//   ....[30]....
        /*00b0*/ 	.word	0xffffffff


	//   ....[31]....
        /*00b4*/ 	.word	0xffffffff


	//   ....[32]....
        /*00b8*/ 	.word	0xffffffff


	//   ....[33]....
        /*00bc*/ 	.word	0xffffffff


	//   ....[34]....
        /*00c0*/ 	.word	0xffffffff


	//   ....[35]....
        /*00c4*/ 	.word	0xffffffff


	//   ....[36]....
        /*00c8*/ 	.word	0xffffffff


	//   ....[37]....
        /*00cc*/ 	.word	0xffffffff


	//   ....[38]....
        /*00d0*/ 	.word	0xffffffff


	//   ....[39]....
        /*00d4*/ 	.word	0xffffffff


	//   ....[40]....
        /*00d8*/ 	.word	0xffffffff


	//   ....[41]....
        /*00dc*/ 	.word	0xffffffff


	//   ....[42]....
        /*00e0*/ 	.word	0xffffffff


	//   ....[43]....
        /*00e4*/ 	.word	0xffffffff


	//   ....[44]....
        /*00e8*/ 	.word	0xffffffff


	//   ....[45]....
        /*00ec*/ 	.word	0xffffffff


	//   ....[46]....
        /*00f0*/ 	.word	0xffffffff


	//   ....[47]....
        /*00f4*/ 	.word	0xffffffff


	//   ....[48]....
        /*00f8*/ 	.word	0xffffffff


	//   ....[49]....
        /*00fc*/ 	.word	0xffffffff


	//   ....[50]....
        /*0100*/ 	.word	0xffffffff


	//   ....[51]....
        /*0104*/ 	.word	0xffffffff


	//   ....[52]....
        /*0108*/ 	.word	0xffffffff


	//   ....[53]....
        /*010c*/ 	.word	0xffffffff


	//   ....[54]....
        /*0110*/ 	.word	0xffffffff


	//   ....[55]....
        /*0114*/ 	.word	0xffffffff


	//   ....[56]....
        /*0118*/ 	.word	0xffffffff


	//   ....[57]....
        /*011c*/ 	.word	0xffffffff


	//   ....[58]....
        /*0120*/ 	.word	0xffffffff


	//   ....[59]....
        /*0124*/ 	.word	0xffffffff


	//   ....[60]....
        /*0128*/ 	.word	0xffffffff


	//   ....[61]....
        /*012c*/ 	.word	0xffffffff


	//   ....[62]....
        /*0130*/ 	.word	0xffffffff


	//   ....[63]....
        /*0134*/ 	.word	0xffffffff


	//   ....[64]....
        /*0138*/ 	.word	0xffffffff


	//   ....[65]....
        /*013c*/ 	.word	0xffffffff


	//   ....[66]....
        /*0140*/ 	.word	0xffffffff


	//   ....[67]....
        /*0144*/ 	.word	0xffffffff


	//   ....[68]....
        /*0148*/ 	.word	0xffffffff


	//   ....[69]....
        /*014c*/ 	.word	0xffffffff


	//   ....[70]....
        /*0150*/ 	.word	0xffffffff


	//   ....[71]....
        /*0154*/ 	.word	0xffffffff


	//   ....[72]....
        /*0158*/ 	.word	0xffffffff


	//   ....[73]....
        /*015c*/ 	.word	0xffffffff


	//   ....[74]....
        /*0160*/ 	.word	0xffffffff


	//   ....[75]....
        /*0164*/ 	.word	0xffffffff


	//   ....[76]....
        /*0168*/ 	.word	0xffffffff


	//   ....[77]....
        /*016c*/ 	.word	0xffffffff


	//   ....[78]....
        /*0170*/ 	.word	0xffffffff


	//   ....[79]....
        /*0174*/ 	.word	0xffffffff


	//   ....[80]....
        /*0178*/ 	.word	0xffffffff


	//   ....[81]....
        /*017c*/ 	.word	0xffffffff


	//   ....[82]....
        /*0180*/ 	.word	0xffffffff


	//   ....[83]....
        /*0184*/ 	.word	0xffffffff


	//   ....[84]....
        /*0188*/ 	.word	0xffffffff


	//   ....[85]....
        /*018c*/ 	.word	0xffffffff


	//   ....[86]....
        /*0190*/ 	.word	0xffffffff


	//   ....[87]....
        /*0194*/ 	.word	0xffffffff


	//   ....[88]....
        /*0198*/ 	.word	0xffffffff


	//   ....[89]....
        /*019c*/ 	.word	0xffffffff


	//   ....[90]....
        /*01a0*/ 	.word	0xffffffff


	//   ....[91]....
        /*01a4*/ 	.word	0xffffffff


	//   ....[92]....
        /*01a8*/ 	.word	0xffffffff


	//   ....[93]....
        /*01ac*/ 	.word	0xffffffff


	//   ....[94]....
        /*01b0*/ 	.word	0xffffffff


	//   ....[95]....
        /*01b4*/ 	.word	0xffffffff


	//   ....[96]....
        /*01b8*/ 	.word	0xffffffff


	//   ....[97]....
        /*01bc*/ 	.word	0xffffffff


	//   ....[98]....
        /*01c0*/ 	.word	0xffffffff


	//   ....[99]....
        /*01c4*/ 	.word	0xffffffff


	//   ....[100]....
        /*01c8*/ 	.word	0x0500004b


	//   ....[101]....
        /*01cc*/ 	.word	0x0500004b


	//   ....[102]....
        /*01d0*/ 	.word	0x0500004b


	//   ....[103]....
        /*01d4*/ 	.word	0x0500004b


	//   ....[104]....
        /*01d8*/ 	.word	0x0500004b


	//   ....[105]....
        /*01dc*/ 	.word	0x0500004b


	//   ....[106]....
        /*01e0*/ 	.word	0x0500004b


	//   ....[107]....
        /*01e4*/ 	.word	0x0500004b


	//   ....[108]....
        /*01e8*/ 	.word	0x0500004b


	//   ....[109]....
        /*01ec*/ 	.word	0x0500004b


	//   ....[110]....
        /*01f0*/ 	.word	0x0500004b


	//   ....[111]....
        /*01f4*/ 	.word	0x0500004b


	//   ....[112]....
        /*01f8*/ 	.word	0x0500004b


	//   ....[113]....
        /*01fc*/ 	.word	0x0500004b


	//   ....[114]....
        /*0200*/ 	.word	0x0500004b


	//   ....[115]....
        /*0204*/ 	.word	0x0500004b


	//   ....[116]....
        /*0208*/ 	.word	0x0500004b


	//   ....[117]....
        /*020c*/ 	.word	0x0500004b


	//   ....[118]....
        /*0210*/ 	.word	0x0500004b


	//   ....[119]....
        /*0214*/ 	.word	0x0500004b


	//   ....[120]....
        /*0218*/ 	.word	0x0500004b


	//   ....[121]....
        /*021c*/ 	.word	0x0500004b


	//   ....[122]....
        /*0220*/ 	.word	0x0500004b


	//   ....[123]....
        /*0224*/ 	.word	0x0500004b


	//   ....[124]....
        /*0228*/ 	.word	0x0500004b


	//   ....[125]....
        /*022c*/ 	.word	0x0500004b


	//   ....[126]....
        /*0230*/ 	.word	0x0500004b


	//   ....[127]....
        /*0234*/ 	.word	0x0500004b


	//   ....[128]....
        /*0238*/ 	.word	0x0500004b


	//   ....[129]....
        /*023c*/ 	.word	0x0500004b


	//   ....[130]....
        /*0240*/ 	.word	0x0500004b


	//   ....[131]....
        /*0244*/ 	.word	0x0500004b


	//   ....[132]....
        /*0248*/ 	.word	0x0500004b


	//   ....[133]....
        /*024c*/ 	.word	0x0500004b


	//   ....[134]....
        /*0250*/ 	.word	0x0500004b


	//   ....[135]....
        /*0254*/ 	.word	0x0500004b


	//   ....[136]....
        /*0258*/ 	.word	0x0500004b


	//   ....[137]....
        /*025c*/ 	.word	0x0500004b


	//   ....[138]....
        /*0260*/ 	.word	0x0500004b


	//   ....[139]....
        /*0264*/ 	.word	0x0500004b


	//   ....[140]....
        /*0268*/ 	.word	0x0500004b


	//   ....[141]....
        /*026c*/ 	.word	0x0500004b


	//   ....[142]....
        /*0270*/ 	.word	0x0500004b


	//   ....[143]....
        /*0274*/ 	.word	0x0500004b


	//   ....[144]....
        /*0278*/ 	.word	0x0500004b


	//   ....[145]....
        /*027c*/ 	.word	0x0500004b


	//   ....[146]....
        /*0280*/ 	.word	0x0500004b


	//   ....[147]....
        /*0284*/ 	.word	0x0500004b


	//   ....[148]....
        /*0288*/ 	.word	0x0500004b


	//   ....[149]....
        /*028c*/ 	.word	0x0500004b


	//   ....[150]....
        /*0290*/ 	.word	0x0500004b


	//   ....[151]....
        /*0294*/ 	.word	0x0500004b


	//   ....[152]....
        /*0298*/ 	.word	0x0500004b


	//   ....[153]....
        /*029c*/ 	.word	0x0500004b


	//   ....[154]....
        /*02a0*/ 	.word	0x0500004b


	//   ....[155]....
        /*02a4*/ 	.word	0x0500004b


	//   ....[156]....
        /*02a8*/ 	.word	0x0500004b


	//   ....[157]....
        /*02ac*/ 	.word	0x0500004b


	//   ....[158]....
        /*02b0*/ 	.word	0x0500004b


	//   ....[159]....
        /*02b4*/ 	.word	0x0500004b


	//   ....[160]....
        /*02b8*/ 	.word	0x0500004b


	//   ....[161]....
        /*02bc*/ 	.word	0x0500004b


	//   ....[162]....
        /*02c0*/ 	.word	0x0500004b


	//   ....[163]....
        /*02c4*/ 	.word	0x0500004b


	//----- nvinfo : EIATTR_COOP_GROUP_INSTR_OFFSETS
	.align		4
.L_1399:
        /*02c8*/ 	.byte	0x04, 0x28
        /*02ca*/ 	.short	(.L_1401 - .L_1400)


	//   ....[0]....
.L_1400:
        /*02cc*/ 	.word	0x000007a0


	//   ....[1]....
        /*02d0*/ 	.word	0x00000850


	//   ....[2]....
        /*02d4*/ 	.word	0x00000a20


	//   ....[3]....
        /*02d8*/ 	.word	0x00002f30


	//   ....[4]....
        /*02dc*/ 	.word	0x00003690


	//   ....[5]....
        /*02e0*/ 	.word	0x00003ec0


	//   ....[6]....
        /*02e4*/ 	.word	0x000042c0


	//   ....[7]....
        /*02e8*/ 	.word	0x00006310


	//   ....[8]....
        /*02ec*/ 	.word	0x00006320


	//   ....[9]....
        /*02f0*/ 	.word	0x00006330


	//   ....[10]....
        /*02f4*/ 	.word	0x00006340


	//   ....[11]....
        /*02f8*/ 	.word	0x000063d0


	//   ....[12]....
        /*02fc*/ 	.word	0x00006400


	//   ....[13]....
        /*0300*/ 	.word	0x00006410


	//   ....[14]....
        /*0304*/ 	.word	0x00006420


	//   ....[15]....
        /*0308*/ 	.word	0x000064b0


	//   ....[16]....
        /*030c*/ 	.word	0x000064e0


	//   ....[17]....
        /*0310*/ 	.word	0x000064f0


	//   ....[18]....
        /*0314*/ 	.word	0x00006500


	//   ....[19]....
        /*0318*/ 	.word	0x000065a0


	//   ....[20]....
        /*031c*/ 	.word	0x000065c0


	//   ....[21]....
        /*0320*/ 	.word	0x000065d0


	//   ....[22]....
        /*0324*/ 	.word	0x000065e0


	//   ....[23]....
        /*0328*/ 	.word	0x00006690


	//   ....[24]....
        /*032c*/ 	.word	0x000066a0


	//   ....[25]....
        /*0330*/ 	.word	0x000066b0


	//   ....[26]....
        /*0334*/ 	.word	0x000066c0


	//   ....[27]....
        /*0338*/ 	.word	0x00006820


	//   ....[28]....
        /*033c*/ 	.word	0x00006830


	//   ....[29]....
        /*0340*/ 	.word	0x00006840


	//   ....[30]....
        /*0344*/ 	.word	0x00006850


	//   ....[31]....
        /*0348*/ 	.word	0x00006860


	//   ....[32]....
        /*034c*/ 	.word	0x00006870


	//   ....[33]....
        /*0350*/ 	.word	0x00006880


	//   ....[34]....
        /*0354*/ 	.word	0x00006890


	//   ....[35]....
        /*0358*/ 	.word	0x00007e10


	//   ....[36]....
        /*035c*/ 	.word	0x00007e20


	//   ....[37]....
        /*0360*/ 	.word	0x00007e30


	//   ....[38]....
        /*0364*/ 	.word	0x00007e40


	//   ....[39]....
        /*0368*/ 	.word	0x00007f50


	//   ....[40]....
        /*036c*/ 	.word	0x00007f60


	//   ....[41]....
        /*0370*/ 	.word	0x00007f70


	//   ....[42]....
        /*0374*/ 	.word	0x00007f80


	//   ....[43]....
        /*0378*/ 	.word	0x00008090


	//   ....[44]....
        /*037c*/ 	.word	0x000080a0


	//   ....[45]....
        /*0380*/ 	.word	0x000080b0


	//   ....[46]....
        /*0384*/ 	.word	0x000080c0


	//   ....[47]....
        /*0388*/ 	.word	0x000081d0


	//   ....[48]....
        /*038c*/ 	.word	0x000081e0


	//   ....[49]....
        /*0390*/ 	.word	0x000081f0


	//   ....[50]....
        /*0394*/ 	.word	0x00008200


	//   ....[51]....
        /*0398*/ 	.word	0x00008310


	//   ....[52]....
        /*039c*/ 	.word	0x00008320


	//   ....[53]....
        /*03a0*/ 	.word	0x00008330


	//   ....[54]....
        /*03a4*/ 	.word	0x00008340


	//   ....[55]....
        /*03a8*/ 	.word	0x00008450


	//   ....[56]....
        /*03ac*/ 	.word	0x00008460


	//   ....[57]....
        /*03b0*/ 	.word	0x00008470


	//   ....[58]....
        /*03b4*/ 	.word	0x00008480


	//   ....[59]....
        /*03b8*/ 	.word	0x00008490


	//   ....[60]....
        /*03bc*/ 	.word	0x000084a0


	//   ....[61]....
        /*03c0*/ 	.word	0x000084b0


	//   ....[62]....
        /*03c4*/ 	.word	0x000084f0


	//   ....[63]....
        /*03c8*/ 	.word	0x00008530


	//   ....[64]....
        /*03cc*/ 	.word	0x00008570


	//   ....[65]....
        /*03d0*/ 	.word	0x00008590


	//   ....[66]....
        /*03d4*/ 	.word	0x000085a0


	//   ....[67]....
        /*03d8*/ 	.word	0x00009d40


	//   ....[68]....
        /*03dc*/ 	.word	0x00009d80


	//   ....[69]....
        /*03e0*/ 	.word	0x00009dc0


	//   ....[70]....
        /*03e4*/ 	.word	0x00009e00


	//   ....[71]....
        /*03e8*/ 	.word	0x00009f50


	//   ....[72]....
        /*03ec*/ 	.word	0x00009f90


	//   ....[73]....
        /*03f0*/ 	.word	0x00009fd0


	//   ....[74]....
        /*03f4*/ 	.word	0x0000a010


	//   ....[75]....
        /*03f8*/ 	.word	0x0000a120


	//   ....[76]....
        /*03fc*/ 	.word	0x0000a160


	//   ....[77]....
        /*0400*/ 	.word	0x0000a1a0


	//   ....[78]....
        /*0404*/ 	.word	0x0000a1e0


	//   ....[79]....
        /*0408*/ 	.word	0x0000a2f0


	//   ....[80]....
        /*040c*/ 	.word	0x0000a330


	//   ....[81]....
        /*0410*/ 	.word	0x0000a370


	//   ....[82]....
        /*0414*/ 	.word	0x0000a3b0


	//   ....[83]....
        /*0418*/ 	.word	0x0000a4c0


	//   ....[84]....
        /*041c*/ 	.word	0x0000a500


	//   ....[85]....
        /*0420*/ 	.word	0x0000a540


	//   ....[86]....
        /*0424*/ 	.word	0x0000a550


	//   ....[87]....
        /*0428*/ 	.word	0x0000aac0


	//   ....[88]....
        /*042c*/ 	.word	0x0000b210


	//   ....[89]....
        /*0430*/ 	.word	0x0000b610


	//   ....[90]....
        /*0434*/ 	.word	0x0000b750


	//   ....[91]....
        /*0438*/ 	.word	0x0000b7a0


	//   ....[92]....
        /*043c*/ 	.word	0x0000b800


	//   ....[93]....
        /*0440*/ 	.word	0x0000b850


	//   ....[94]....
        /*0444*/ 	.word	0x0000b870


	//   ....[95]....
        /*0448*/ 	.word	0x0000ba10


	//   ....[96]....
        /*044c*/ 	.word	0x0000ba40


	//   ....[97]....
        /*0450*/ 	.word	0x0000baa0


	//   ....[98]....
        /*0454*/ 	.word	0x0000bb00


	//   ....[99]....
        /*0458*/ 	.word	0x0000bb20


	//   ....[100]....
        /*045c*/ 	.word	0x0000c240


	//   ....[101]....
        /*0460*/ 	.word	0x0000c290


	//   ....[102]....
        /*0464*/ 	.word	0x0000c2e0


	//   ....[103]....
        /*0468*/ 	.word	0x0000c330


	//   ....[104]....
        /*046c*/ 	.word	0x0000c430


	//   ....[105]....
        /*0470*/ 	.word	0x0000c480


	//   ....[106]....
        /*0474*/ 	.word	0x0000c4d0


	//   ....[107]....
        /*0478*/ 	.word	0x0000c520


	//   ....[108]....
        /*047c*/ 	.word	0x0000c620


	//   ....[109]....
        /*0480*/ 	.word	0x0000c670


	//   ....[110]....
        /*0484*/ 	.word	0x0000c6c0


	//   ....[111]....
        /*0488*/ 	.word	0x0000c710


	//   ....[112]....
        /*048c*/ 	.word	0x0000c810


	//   ....[113]....
        /*0490*/ 	.word	0x0000c860


	//   ....[114]....
        /*0494*/ 	.word	0x0000c8b0


	//   ....[115]....
        /*0498*/ 	.word	0x0000c900


	//   ....[116]....
        /*049c*/ 	.word	0x0000ca00


	//   ....[117]....
        /*04a0*/ 	.word	0x0000ca50


	//   ....[118]....
        /*04a4*/ 	.word	0x0000caa0


	//   ....[119]....
        /*04a8*/ 	.word	0x0000caf0


	//   ....[120]....
        /*04ac*/ 	.word	0x0000cb90


	//   ....[121]....
        /*04b0*/ 	.word	0x0000cc30


	//   ....[122]....
        /*04b4*/ 	.word	0x0000ccd0


	//   ....[123]....
        /*04b8*/ 	.word	0x0000cd70


	//   ....[124]....
        /*04bc*/ 	.word	0x0000ce10


	//   ....[125]....
        /*04c0*/ 	.word	0x0000cec0


	//   ....[126]....
        /*04c4*/ 	.word	0x0000cf20


	//   ....[127]....
        /*04c8*/ 	.word	0x0000cf70


	//   ....[128]....
        /*04cc*/ 	.word	0x0000cfa0


	//   ....[129]....
        /*04d0*/ 	.word	0x0000d000


	//   ....[130]....
        /*04d4*/ 	.word	0x0000d050


	//   ....[131]....
        /*04d8*/ 	.word	0x0000d0a0


	//   ....[132]....
        /*04dc*/ 	.word	0x0000d130


	//   ....[133]....
        /*04e0*/ 	.word	0x0000d180


	//   ....[134]....
        /*04e4*/ 	.word	0x0000d1d0


	//   ....[135]....
        /*04e8*/ 	.word	0x0000d220


	//   ....[136]....
        /*04ec*/ 	.word	0x0000d2b0


	//   ....[137]....
        /*04f0*/ 	.word	0x0000d340


	//   ....[138]....
        /*04f4*/ 	.word	0x0000d390


	//   ....[139]....
        /*04f8*/ 	.word	0x0000d3e0


	//   ....[140]....
        /*04fc*/ 	.word	0x0000d470


	//   ....[141]....
        /*0500*/ 	.word	0x0000d500


	//   ....[142]....
        /*0504*/ 	.word	0x0000d550


	//   ....[143]....
        /*0508*/ 	.word	0x0000d5a0


	//   ....[144]....
        /*050c*/ 	.word	0x0000d630


	//   ....[145]....
        /*0510*/ 	.word	0x0000d6c0


	//   ....[146]....
        /*0514*/ 	.word	0x0000d710


	//   ....[147]....
        /*0518*/ 	.word	0x0000d760


	//   ....[148]....
        /*051c*/ 	.word	0x0000d7f0


	//   ....[149]....
        /*0520*/ 	.word	0x0000d880


	//   ....[150]....
        /*0524*/ 	.word	0x0000d8d0


	//   ....[151]....
        /*0528*/ 	.word	0x0000d920


	//   ....[152]....
        /*052c*/ 	.word	0x0000d9b0


	//   ....[153]....
        /*0530*/ 	.word	0x0000da60


	//   ....[154]....
        /*0534*/ 	.word	0x0000dab0


	//   ....[155]....
        /*0538*/ 	.word	0x0000db80


	//   ....[156]....
        /*053c*/ 	.word	0x0000dbf0


	//   ....[157]....
        /*0540*/ 	.word	0x0000dc40


	//   ....[158]....
        /*0544*/ 	.word	0x0000dc90


	//   ....[159]....
        /*0548*/ 	.word	0x0000dce0


	//   ....[160]....
        /*054c*/ 	.word	0x0000dd20


	//   ....[161]....
        /*0550*/ 	.word	0x0000dd70


	//   ....[162]....
        /*0554*/ 	.word	0x0000ddd0


	//   ....[163]....
        /*0558*/ 	.word	0x0000de30


	//----- nvinfo : EIATTR_VRC_CTA_INIT_COUNT
	.align		4
.L_1401:
        /*055c*/ 	.byte	0x02, 0x4a
	.zero		1
	.zero		1


	//----- nvinfo : EIATTR_EXIT_INSTR_OFFSETS
	.align		4
        /*0560*/ 	.byte	0x04, 0x1c
        /*0562*/ 	.short	(.L_1403 - .L_1402)


	//   ....[0]....
.L_1402:
        /*0564*/ 	.word	0x0000bc60


	//   ....[1]....
        /*0568*/ 	.word	0x0000c1e0


	//----- nvinfo : EIATTR_MAX_THREADS
	.align		4
.L_1403:
        /*056c*/ 	.byte	0x04, 0x05
        /*056e*/ 	.short	(.L_1405 - .L_1404)
.L_1404:
        /*0570*/ 	.word	0x00000080
        /*0574*/ 	.word	0x00000001
        /*0578*/ 	.word	0x00000001


	//----- nvinfo : EIATTR_CRS_STACK_SIZE
	.align		4
.L_1405:
        /*057c*/ 	.byte	0x04, 0x1e
        /*057e*/ 	.short	(.L_1407 - .L_1406)
.L_1406:
        /*0580*/ 	.word	0x00000000


	//----- nvinfo : EIATTR_CBANK_PARAM_SIZE
	.align		4
.L_1407:
        /*0584*/ 	.byte	0x03, 0x19
        /*0586*/ 	.short	0x01f0


	//----- nvinfo : EIATTR_PARAM_CBANK
	.align		4
        /*0588*/ 	.byte	0x04, 0x0a
        /*058a*/ 	.short	(.L_1409 - .L_1408)
	.align		4
.L_1408:
        /*058c*/ 	.word	index@(.nv.constant0._Z25selective_scan_bwd_kernelI32Selective_Scan_bwd_kernel_traitsILi128ELi16ELb1ELb0ELb0ELb1ELb1EN3c104HalfENS1_7complexIfEEEEv12SSMParamsBwd)
        /*0590*/ 	.short	0x0380
        /*0592*/ 	.short	0x01f0


	//----- nvinfo : EIATTR_SW_WAR
	.align		4
.L_1409:
        /*0594*/ 	.byte	0x04, 0x36
        /*0596*/ 	.short	(.L_1411 - .L_1410)
.L_1410:
        /*0598*/ 	.word	0x00000008
.L_1411:


//--------------------- .nv.info._Z25selective_scan_bwd_kernelI32Selective_Scan_bwd_kernel_traitsILi128ELi16ELb1ELb0ELb1ELb0ELb0EN3c104HalfENS1_7complexIfEEEEv12SSMParamsBwd --------------------------
	.section	.nv.info._Z25selective_scan_bwd_kernelI32Selective_Scan_bwd_kernel_traitsILi128ELi16ELb1ELb0ELb1ELb0ELb0EN3c104HalfENS1_7complexIfEEEEv12SSMParamsBwd,"",@"SHT_CUDA_INFO"
	.sectionflags	@""
	.align	4


	//----- nvinfo : EIATTR_CUDA_API_VERSION
	.align		4
        /*0000*/ 	.byte	0x04, 0x37
        /*0002*/ 	.short	(.L_1413 - .L_1412)
.L_1412:
        /*0004*/ 	.word	0x00000082


	//----- nvinfo : EIATTR_KPARAM_INFO
	.align		4
.L_1413:
        /*0008*/ 	.byte	0x04, 0x17
        /*000a*/ 	.short	(.L_1415 - .L_1414)
.L_1414:
        /*000c*/ 	.word	0x00000000
        /*0010*/ 	.short	0x0000
        /*0012*/ 	.short	0x0000
        /*0014*/ 	.byte	0x00, 0xf0, 0xc1, 0x07


	//----- nvinfo : EIATTR_SPARSE_MMA_MASK
	.align		4
.L_1415:
        /*0018*/ 	.byte	0x03, 0x50
        /*001a*/ 	.short	0x0000


	//----- nvinfo : EIATTR_MAXREG_COUNT
	.align		4
        /*001c*/ 	.byte	0x03, 0x1b
        /*001e*/ 	.short	0x00ff


	//----- nvinfo : EIATTR_NUM_BARRIERS
	.align		4
        /*0020*/ 	.byte	0x02, 0x4c
        /*0022*/ 	.byte	0x01
	.zero		1


	//----- nvinfo : EIATTR_MERCURY_ISA_VERSION
	.align		4
        /*0024*/ 	.byte	0x03, 0x5f
        /*0026*/ 	.short	0x0101


	//----- nvinfo : EIATTR_INT_WARP_WIDE_INSTR_OFFSETS
	.align		4
        /*0028*/ 	.byte	0x04, 0x31
        /*002a*/ 	.short	(.L_1417 - .L_1416)


	//   ....[0]....
.L_1416:
        /*002c*/ 	.word	0x00004cf0


	//   ....[1]....
        /*0030*/ 	.word	0x000062b0


	//----- nvinfo : EIATTR_COOP_GROUP_MASK_REGIDS
	.align		4
.L_1417:
        /*0034*/ 	.byte	0x04, 0x29
        /*0036*/ 	.short	(.L_1419 - .L_1418)


	//   ....[0]....
.L_1418:
        /*0038*/ 	.word	0xffffffff


	//   ....[1]....
        /*003c*/ 	.word	0xffffffff


	//   ....[2]....
        /*0040*/ 	.word	0xffffffff


	//   ....[3]....
        /*0044*/ 	.word	0xffffffff


	//   ....[4]....
        /*0048*/ 	.word	0xffffffff


	//   ....[5]....
        /*004c*/ 	.word	0xffffffff


	//   ....[6]....
        /*0050*/ 	.word	0xffffffff


	//   ....[7]....
        /*0054*/ 	.word	0xffffffff


	//   ....[8]....
        /*0058*/ 	.word	0xffffffff


	//   ....[9]....
        /*005c*/ 	.word	0xffffffff


	//   ....[10]....
        /*0060*/ 	.word	0xffffffff


	//   ....[11]....
        /*0064*/ 	.word	0xffffffff


	//   ....[12]....
        /*0068*/ 	.word	0xffffffff


	//   ....[13]....
        /*006c*/ 	.word	0xffffffff


	//   ....[14]....
        /*0070*/ 	.word	0xffffffff


	//   ....[15]....
        /*0074*/ 	.word	0xffffffff


	//   ....[16]....
        /*0078*/ 	.word	0xffffffff


	//   ....[17]....
        /*007c*/ 	.word	0xffffffff


	//   ....[18]....
        /*0080*/ 	.word	0xffffffff


	//   ....[19]....
        /*0084*/ 	.word	0xffffffff


	//   ....[20]....
        /*0088*/ 	.word	0xffffffff


	//   ....[21]....
        /*008c*/ 	.word	0xffffffff


	//   ....[22]....
        /*0090*/ 	.word	0xffffffff


	//   ....[23]....
        /*0094*/ 	.word	0xffffffff


	//   ....[24]....
        /*0098*/ 	.word	0xffffffff


	//   ....[25]....
        /*009c*/ 	.word	0xffffffff


	//   ....[26]....
        /*00a0*/ 	.word	0xffffffff


	//   ....[27]....
        /*00a4*/ 	.word	0xffffffff


	//   ....[28]....
        /*00a8*/ 	.word	0xffffffff


	//   ....[29]....
        /*00ac*/ 	.word	0xffffffff


	//   ....[30]....
        /*00b0*/ 	.word	0xffffffff


	//   ....[31]....
        /*00b4*/ 	.word	0xffffffff


	//   ....[32]....
        /*00b8*/ 	.word	0xffffffff


	//   ....[33]....
        /*00bc*/ 	.word	0xffffffff


	//   ....[34]....
        /*00c0*/ 	.word	0xffffffff


	//   ....[35]....
        /*00c4*/ 	.word	0xffffffff


	//   ....[36]....
        /*00c8*/ 	.word	0xffffffff


	//   ....[37]....
        /*00cc*/ 	.word	0xffffffff


	//   ....[38]....
        /*00d0*/ 	.word	0xffffffff


	//   ....[39]....
        /*00d4*/ 	.word	0xffffffff


	//   ....[40]....
        /*00d8*/ 	.word	0xffffffff


	//   ....[41]....
        /*00dc*/ 	.word	0xffffffff


	//   ....[42]....
        /*00e0*/ 	.word	0xffffffff


	//   ....[43]....
        /*00e4*/ 	.word	0xffffffff


	//   ....[44]....
        /*00e8*/ 	.word	0xffffffff


	//   ....[45]....
        /*00ec*/ 	.word	0xffffffff


	//   ....[46]....
        /*00f0*/ 	.word	0xffffffff


	//   ....[47]....
        /*00f4*/ 	.word	0xffffffff


	//   ....[48]....
        /*00f8*/ 	.word	0xffffffff


	//   ....[49]....
        /*00fc*/ 	.word	0xffffffff


	//   ....[50]....
        /*0100*/ 	.word	0xffffffff


	//   ....[51]....
        /*0104*/ 	.word	0xffffffff


	//   ....[52]....
        /*0108*/ 	.word	0xffffffff


	//   ....[53]....
        /*010c*/ 	.word	0xffffffff


	//   ....[54]....
        /*0110*/ 	.word	0xffffffff


	//   ....[55]....
        /*0114*/ 	.word	0xffffffff


	//   ....[56]....
        /*0118*/ 	.word	0xffffffff


	//   ....[57]....
        /*011c*/ 	.word	0xffffffff


	//   ....[58]....
        /*0120*/ 	.word	0xffffffff


	//   ....[59]....
        /*0124*/ 	.word	0xffffffff


	//   ....[60]....
        /*0128*/ 	.word	0xffffffff


	//   ....[61]....
        /*012c*/ 	.word	0xffffffff


	//   ....[62]....
        /*0130*/ 	.word	0xffffffff


	//   ....[63]....
        /*0134*/ 	.word	0xffffffff


	//   ....[64]....
        /*0138*/ 	.word	0xffffffff


	//   ....[65]....
        /*013c*/ 	.word	0xffffffff


	//   ....[66]....
        /*0140*/ 	.word	0xffffffff


	//   ....[67]....
        /*0144*/ 	.word	0xffffffff


	//   ....[68]....
        /*0148*/ 	.word	0xffffffff


	//   ....[69]....
        /*014c*/ 	.word	0xffffffff


	//   ....[70]....
        /*0150*/ 	.word	0xffffffff


	//   ....[71]....
        /*0154*/ 	.word	0xffffffff


	//   ....[72]....
        /*0158*/ 	.word	0xffffffff


	//   ....[73]....
        /*015c*/ 	.word	0xffffffff


	//   ....[74]....
        /*0160*/ 	.word	0xffffffff


	//   ....[75]....
        /*0164*/ 	.word	0xffffffff


	//   ....[76]....
        /*0168*/ 	.word	0xffffffff


	//   ....[77]....
        /*016c*/ 	.word	0xffffffff


	//   ....[78]....
        /*0170*/ 	.word	0xffffffff


	//   ....[79]....
        /*0174*/ 	.word	0xffffffff


	//   ....[80]....
        /*0178*/ 	.word	0xffffffff


	//   ....[81]....
        /*017c*/ 	.word	0xffffffff


	//   ....[82]....
        /*0180*/ 	.word	0xffffffff


	//   ....[83]....
        /*0184*/ 	.word	0xffffffff


	//   ....[84]....
        /*0188*/ 	.word	0xffffffff


	//   ....[85]....
        /*018c*/ 	.word	0xffffffff


	//   ....[86]....
        /*0190*/ 	.word	0xffffffff


	//   ....[87]....
        /*0194*/ 	.word	0xffffffff


	//   ....[88]....
        /*0198*/ 	.word	0xffffffff


	//   ....[89]....
        /*019c*/ 	.word	0xffffffff


	//   ....[90]....
        /*01a0*/ 	.word	0xffffffff


	//   ....[91]....
        /*01a4*/ 	.word	0xffffffff


	//   ....[92]....
        /*01a8*/ 	.word	0xffffffff


	//   ....[93]....
        /*01ac*/ 	.word	0xffffffff


	//   ....[94]....
        /*01b0*/ 	.word	0xffffffff


	//   ....[95]....
        /*01b4*/ 	.word	0xffffffff


	//   ....[96]....
        /*01b8*/ 	.word	0x050000f4


	//   ....[97]....
        /*01bc*/ 	.word	0x050000f4


	//   ....[98]....
        /*01c0*/ 	.word	0x050000f4


	//   ....[99]....
        /*01c4*/ 	.word	0x050000f4


	//   ....[100]....
        /*01c8*/ 	.word	0x050000f4


	//   ....[101]....
        /*01cc*/ 	.word	0x050000f4


	//   ....[102]....
        /*01d0*/ 	.word	0x050000f4


	//   ....[103]....
        /*01d4*/ 	.word	0x050000f4


	//   ....[104]....
        /*01d8*/ 	.word	0x050000f4


	//   ....[105]....
        /*01dc*/ 	.word	0x050000f4


	//   ....[106]....
        /*01e0*/ 	.word	0x050000f4


	//   ....[107]....
        /*01e4*/ 	.word	0x050000f4


	//   ....[108]....
        /*01e8*/ 	.word	0x050000f4


	//   ....[109]....
        /*01ec*/ 	.word	0x050000f4


	//   ....[110]....
        /*01f0*/ 	.word	0x050000f4


	//   ....[111]....
        /*01f4*/ 	.word	0x050000f4


	//   ....[112]....
        /*01f8*/ 	.word	0x050000f4


	//   ....[113]....
        /*01fc*/ 	.word	0x050000f4


	//   ....[114]....
        /*0200*/ 	.word	0x050000f4


	//   ....[115]....
        /*0204*/ 	.word	0x050000f4


	//   ....[116]....
        /*0208*/ 	.word	0x050000f4


	//   ....[117]....
        /*020c*/ 	.word	0x050000f4


	//   ....[118]....
        /*0210*/ 	.word	0x050000f4


	//   ....[119]....
        /*0214*/ 	.word	0x050000f4


	//   ....[120]....
        /*0218*/ 	.word	0x050000f4


	//   ....[121]....
        /*021c*/ 	.word	0x050000f4


	//   ....[122]....
        /*0220*/ 	.word	0x050000f4


	//   ....[123]....
        /*0224*/ 	.word	0x050000f4


	//   ....[124]....
        /*0228*/ 	.word	0x050000f4


	//   ....[125]....
        /*022c*/ 	.word	0x050000f4


	//   ....[126]....
        /*0230*/ 	.word	0x050000f4


	//   ....[127]....
        /*0234*/ 	.word	0x050000f4


	//   ....[128]....
        /*0238*/ 	.word	0x050000f4


	//   ....[129]....
        /*023c*/ 	.word	0x050000f4


	//   ....[130]....
        /*0240*/ 	.word	0x050000f4


	//   ....[131]....
        /*0244*/ 	.word	0x050000f4


	//   ....[132]....
        /*0248*/ 	.word	0x050000f4


	//   ....[133]....
        /*024c*/ 	.word	0x050000f4


	//   ....[134]....
        /*0250*/ 	.word	0x050000f4


	//   ....[135]....
        /*0254*/ 	.word	0x050000f4


	//   ....[136]....
        /*0258*/ 	.word	0x050000f4


	//   ....[137]....
        /*025c*/ 	.word	0x050000f4


	//   ....[138]....
        /*0260*/ 	.word	0x050000f4


	//   ....[139]....
        /*0264*/ 	.word	0x050000f4


	//   ....[140]....
        /*0268*/ 	.word	0x050000f4


	//   ....[141]....
        /*026c*/ 	.word	0x050000f4


	//   ....[142]....
        /*0270*/ 	.word	0x050000f4


	//   ....[143]....
        /*0274*/ 	.word	0x050000f4


	//   ....[144]....
        /*0278*/ 	.word	0x050000f4


	//   ....[145]....
        /*027c*/ 	.word	0x050000f4


	//   ....[146]....
        /*0280*/ 	.word	0x050000f4


	//   ....[147]....
        /*0284*/ 	.word	0x050000f4


	//   ....[148]....
        /*0288*/ 	.word	0x050000f4


	//   ....[149]....
        /*028c*/ 	.word	0x050000f4


	//   ....[150]....
        /*0290*/ 	.word	0x050000f4


	//   ....[151]....
        /*0294*/ 	.word	0x050000f4


	//   ....[152]....
        /*0298*/ 	.word	0x050000f4


	//   ....[153]....
        /*029c*/ 	.word	0x050000f4


	//   ....[154]....
        /*02a0*/ 	.word	0x050000f4


	//   ....[155]....
        /*02a4*/ 	.word	0x050000f4


	//   ....[156]....
        /*02a8*/ 	.word	0x050000f4


	//   ....[157]....
        /*02ac*/ 	.word	0x050000f4


	//   ....[158]....
        /*02b0*/ 	.word	0x050000f4


	//   ....[159]....
        /*02b4*/ 	.word	0x050000f4


	//----- nvinfo : EIATTR_COOP_GROUP_INSTR_OFFSETS
	.align		4
.L_1419:
        /*02b8*/ 	.byte	0x04, 0x28
        /*02ba*/ 	.short	(.L_1421 - .L_1420)


	//   ....[0]....
.L_1420:
        /*02bc*/ 	.word	0x00000aa0


	//   ....[1]....
        /*02c0*/ 	.word	0x00000b50


	//   ....[2]....
        /*02c4*/ 	.word	0x00000d70


	//   ....[3]....
        /*02c8*/ 	.word	0x00001bc0


	//   ....[4]....
        /*02cc*/ 	.word	0x000033b0


	//   ....[5]....
        /*02d0*/ 	.word	0x000033c0


	//   ....[6]....
        /*02d4*/ 	.word	0x000033d0


	//   ....[7]....
        /*02d8*/ 	.word	0x000033e0


	//   ....[8]....
        /*02dc*/ 	.word	0x00003470


	//   ....[9]....
        /*02e0*/ 	.word	0x000034a0


	//   ....[10]....
        /*02e4*/ 	.word	0x000034b0


	//   ....[11]....
        /*02e8*/ 	.word	0x000034c0


	//   ....[12]....
        /*02ec*/ 	.word	0x00003550


	//   ....[13]....
        /*02f0*/ 	.word	0x00003580


	//   ....[14]....
        /*02f4*/ 	.word	0x00003590


	//   ....[15]....
        /*02f8*/ 	.word	0x000035a0


	//   ....[16]....
        /*02fc*/ 	.word	0x00003640


	//   ....[17]....
        /*0300*/ 	.word	0x00003660


	//   ....[18]....
        /*0304*/ 	.word	0x00003670


	//   ....[19]....
        /*0308*/ 	.word	0x00003680


	//   ....[20]....
        /*030c*/ 	.word	0x00003730


	//   ....[21]....
        /*0310*/ 	.word	0x00003740


	//   ....[22]....
        /*0314*/ 	.word	0x00003750


	//   ....[23]....
        /*0318*/ 	.word	0x00003760


	//   ....[24]....
        /*031c*/ 	.word	0x000038c0


	//   ....[25]....
        /*0320*/ 	.word	0x000038d0


	//   ....[26]....
        /*0324*/ 	.word	0x000038e0


	//   ....[27]....
        /*0328*/ 	.word	0x000038f0


	//   ....[28]....
        /*032c*/ 	.word	0x00003900


	//   ....[29]....
        /*0330*/ 	.word	0x00003910


	//   ....[30]....
        /*0334*/ 	.word	0x00003920


	//   ....[31]....
        /*0338*/ 	.word	0x00003930


	//   ....[32]....
        /*033c*/ 	.word	0x000050d0


	//   ....[33]....
        /*0340*/ 	.word	0x00005100


	//   ....[34]....
        /*0344*/ 	.word	0x00005110


	//   ....[35]....
        /*0348*/ 	.word	0x00005120


	//   ....[36]....
        /*034c*/ 	.word	0x00005230


	//   ....[37]....
        /*0350*/ 	.word	0x00005240


	//   ....[38]....
        /*0354*/ 	.word	0x00005250


	//   ....[39]....
        /*0358*/ 	.word	0x00005260


	//   ....[40]....
        /*035c*/ 	.word	0x00005370


	//   ....[41]....
        /*0360*/ 	.word	0x00005380


	//   ....[42]....
        /*0364*/ 	.word	0x00005390


	//   ....[43]....
        /*0368*/ 	.word	0x000053a0


	//   ....[44]....
        /*036c*/ 	.word	0x000054b0


	//   ....[45]....
        /*0370*/ 	.word	0x000054c0


	//   ....[46]....
        /*0374*/ 	.word	0x000054d0


	//   ....[47]....
        /*0378*/ 	.word	0x000054e0


	//   ....[48]....
        /*037c*/ 	.word	0x000055f0


	//   ....[49]....
        /*0380*/ 	.word	0x00005600


	//   ....[50]....
        /*0384*/ 	.word	0x00005610


	//   ....[51]....
        /*0388*/ 	.word	0x00005620


	//   ....[52]....
        /*038c*/ 	.word	0x00005730


	//   ....[53]....
        /*0390*/ 	.word	0x00005740


	//   ....[54]....
        /*0394*/ 	.word	0x00005750


	//   ....[55]....
        /*0398*/ 	.word	0x00005760


	//   ....[56]....
        /*039c*/ 	.word	0x00005770


	//   ....[57]....
        /*03a0*/ 	.word	0x00005780


	//   ....[58]....
        /*03a4*/ 	.word	0x00005790


	//   ....[59]....
        /*03a8*/ 	.word	0x000057d0


	//   ....[60]....
        /*03ac*/ 	.word	0x00005810


	//   ....[61]....
        /*03b0*/ 	.word	0x00005850


	//   ....[62]....
        /*03b4*/ 	.word	0x00005870


	//   ....[63]....
        /*03b8*/ 	.word	0x00005890


	//   ....[64]....
        /*03bc*/ 	.word	0x00009080


	//   ....[65]....
        /*03c0*/ 	.word	0x000090c0


	//   ....[66]....
        /*03c4*/ 	.word	0x00009100


	//   ....[67]....
        /*03c8*/ 	.word	0x00009140


	//   ....[68]....
        /*03cc*/ 	.word	0x00009250


	//   ....[69]....
        /*03d0*/ 	.word	0x00009290


	//   ....[70]....
        /*03d4*/ 	.word	0x000092d0


	//   ....[71]....
        /*03d8*/ 	.word	0x00009310


	//   ....[72]....
        /*03dc*/ 	.word	0x00009420


	//   ....[73]....
        /*03e0*/ 	.word	0x00009460


	//   ....[74]....
        /*03e4*/ 	.word	0x000094a0


	//   ....[75]....
        /*03e8*/ 	.word	0x000094e0


	//   ....[76]....
        /*03ec*/ 	.word	0x000095f0


	//   ....[77]....
        /*03f0*/ 	.word	0x00009630


	//   ....[78]....
        /*03f4*/ 	.word	0x00009660


	//   ....[79]....
        /*03f8*/ 	.word	0x00009680


	//   ....[80]....
        /*03fc*/ 	.word	0x000096b0


	//   ....[81]....
        /*0400*/ 	.word	0x000096e0


	//   ....[82]....
        /*0404*/ 	.word	0x000096f0


	//   ....[83]....
        /*0408*/ 	.word	0x00009700


	//   ....[84]....
        /*040c*/ 	.word	0x00009c90


	//   ....[85]....
        /*0410*/ 	.word	0x00009fe0


	//   ....[86]....
        /*0414*/ 	.word	0x0000a100


	//   ....[87]....
        /*0418*/ 	.word	0x0000a150


	//   ....[88]....
        /*041c*/ 	.word	0x0000a1b0


	//   ....[89]....
        /*0420*/ 	.word	0x0000a200


	//   ....[90]....
        /*0424*/ 	.word	0x0000a220


	//   ....[91]....
        /*0428*/ 	.word	0x0000a3c0


	//   ....[92]....
        /*042c*/ 	.word	0x0000a3f0


	//   ....[93]....
        /*0430*/ 	.word	0x0000a450


	//   ....[94]....
        /*0434*/ 	.word	0x0000a4b0


	//   ....[95]....
        /*0438*/ 	.word	0x0000a4d0


	//   ....[96]....
        /*043c*/ 	.word	0x0000a920


	//   ....[97]....
        /*0440*/ 	.word	0x0000a970


	//   ....[98]....
        /*0444*/ 	.word	0x0000a9c0


	//   ....[99]....
        /*0448*/ 	.word	0x0000aa10


	//   ....[100]....
        /*044c*/ 	.word	0x0000ab00


	//   ....[101]....
        /*0450*/ 	.word	0x0000ab50


	//   ....[102]....
        /*0454*/ 	.word	0x0000aba0


	//   ....[103]....
        /*0458*/ 	.word	0x0000abf0


	//   ....[104]....
        /*045c*/ 	.word	0x0000ace0


	//   ....[105]....
        /*0460*/ 	.word	0x0000ad30


	//   ....[106]....
        /*0464*/ 	.word	0x0000ad80


	//   ....[107]....
        /*0468*/ 	.word	0x0000add0


	//   ....[108]....
        /*046c*/ 	.word	0x0000aec0


	//   ....[109]....
        /*0470*/ 	.word	0x0000af10


	//   ....[110]....
        /*0474*/ 	.word	0x0000af60


	//   ....[111]....
        /*0478*/ 	.word	0x0000afb0


	//   ....[112]....
        /*047c*/ 	.word	0x0000b0a0


	//   ....[113]....
        /*0480*/ 	.word	0x0000b0f0


	//   ....[114]....
        /*0484*/ 	.word	0x0000b140


	//   ....[115]....
        /*0488*/ 	.word	0x0000b190


	//   ....[116]....
        /*048c*/ 	.word	0x0000b220


	//   ....[117]....
        /*0490*/ 	.word	0x0000b2c0


	//   ....[118]....
        /*0494*/ 	.word	0x0000b360


	//   ....[119]....
        /*0498*/ 	.word	0x0000b400


	//   ....[120]....
        /*049c*/ 	.word	0x0000b4a0


	//   ....[121]....
        /*04a0*/ 	.word	0x0000b550


	//   ....[122]....
        /*04a4*/ 	.word	0x0000b5b0


	//   ....[123]....
        /*04a8*/ 	.word	0x0000b600


	//   ....[124]....
        /*04ac*/ 	.word	0x0000b630


	//   ....[125]....
        /*04b0*/ 	.word	0x0000b690


	//   ....[126]....
        /*04b4*/ 	.word	0x0000b6e0


	//   ....[127]....
        /*04b8*/ 	.word	0x0000b730


	//   ....[128]....
        /*04bc*/ 	.word	0x0000b7e0


	//   ....[129]....
        /*04c0*/ 	.word	0x0000b830


	//   ....[130]....
        /*04c4*/ 	.word	0x0000b880


	//   ....[131]....
        /*04c8*/ 	.word	0x0000b8d0


	//   ....[132]....
        /*04cc*/ 	.word	0x0000b960


	//   ....[133]....
        /*04d0*/ 	.word	0x0000b9f0


	//   ....[134]....
        /*04d4*/ 	.word	0x0000ba40


	//   ....[135]....
        /*04d8*/ 	.word	0x0000ba90


	//   ....[136]....
        /*04dc*/ 	.word	0x0000bb20


	//   ....[137]....
        /*04e0*/ 	.word	0x0000bbb0


	//   ....[138]....
        /*04e4*/ 	.word	0x0000bc00


	//   ....[139]....
        /*04e8*/ 	.word	0x0000bc50


	//   ....[140]....
        /*04ec*/ 	.word	0x0000bce0


	//   ....[141]....
        /*04f0*/ 	.word	0x0000bd70


	//   ....[142]....
        /*04f4*/ 	.word	0x0000bdc0


	//   ....[143]....
        /*04f8*/ 	.word	0x0000be10


	//   ....[144]....
        /*04fc*/ 	.word	0x0000bea0


	//   ....[145]....
        /*0500*/ 	.word	0x0000bf30


	//   ....[146]....
        /*0504*/ 	.word	0x0000bf80


	//   ....[147]....
        /*0508*/ 	.word	0x0000bfd0


	//   ....[148]....
        /*050c*/ 	.word	0x0000c060


	//   ....[149]....
        /*0510*/ 	.word	0x0000c100


	//   ....[150]....
        /*0514*/ 	.word	0x0000c150


	//   ....[151]....
        /*0518*/ 	.word	0x0000c230


	//   ....[152]....
        /*051c*/ 	.word	0x0000c2c0


	//   ....[153]....
        /*0520*/ 	.word	0x0000c310


	//   ....[154]....
        /*0524*/ 	.word	0x0000c360


	//   ....[155]....
        /*0528*/ 	.word	0x0000c3b0


	//   ....[156]....
        /*052c*/ 	.word	0x0000c3e0


	//   ....[157]....
        /*0530*/ 	.word	0x0000c430


	//   ....[158]....
        /*0534*/ 	.word	0x0000c490


	//   ....[159]....
        /*0538*/ 	.word	0x0000c4f0


	//----- nvinfo : EIATTR_VRC_CTA_INIT_COUNT
	.align		4
.L_1421:
        /*053c*/ 	.byte	0x02, 0x4a
	.zero		1
	.zero		1


	//----- nvinfo : EIATTR_EXIT_INSTR_OFFSETS
	.align		4
        /*0540*/ 	.byte	0x04, 0x1c
        /*0542*/ 	.short	(.L_1423 - .L_1422)


	//   ....[0]....
.L_1422:
        /*0544*/ 	.word	0x0000a610


	//   ....[1]....
        /*0548*/ 	.word	0x0000a8c0


	//----- nvinfo : EIATTR_MAX_THREADS
	.align		4
.L_1423:
        /*054c*/ 	.byte	0x04, 0x05
        /*054e*/ 	.short	(.L_1425 - .L_1424)
.L_1424:
        /*0550*/ 	.word	0x00000080
        /*0554*/ 	.word	0x00000001
        /*0558*/ 	.word	0x00000001


	//----- nvinfo : EIATTR_CRS_STACK_SIZE
	.align		4
.L_1425:
        /*055c*/ 	.byte	0x04, 0x1e
        /*055e*/ 	.short	(.L_1427 - .L_1426)
.L_1426:
        /*0560*/ 	.word	0x00000000


	//----- nvinfo : EIATTR_CBANK_PARAM_SIZE
	.align		4
.L_1427:
        /*0564*/ 	.byte	0x03, 0x19
        /*0566*/ 	.short	0x01f0


	//----- nvinfo : EIATTR_PARAM_CBANK
	.align		4
        /*0568*/ 	.byte	0x04, 0x0a
        /*056a*/ 	.short	(.L_1429 - .L_1428)
	.align		4
.L_1428:
        /*056c*/ 	.word	index@(.nv.constant0._Z25selective_scan_bwd_kernelI32Selective_Scan_bwd_kernel_traitsILi128ELi16ELb1ELb0ELb1ELb0ELb0EN3c104HalfENS1_7complexIfEEEEv12SSMParamsBwd)
        /*0570*/ 	.short	0x0380
        /*0572*/ 	.short	0x01f0


	//----- nvinfo : EIATTR_SW_WAR
	.align		4
.L_1429:
        /*0574*/ 	.byte	0x04, 0x36
        /*0576*/ 	.short	(.L_1431 - .L_1430)
.L_1430:
        /*0578*/ 	.word	0x00000008
.L_1431:


//--------------------- .nv.info._Z25selective_scan_bwd_kernelI32Selective_Scan_bwd_kernel_traitsILi128ELi16ELb1ELb0ELb1ELb0ELb1EN3c104HalfENS1_7complexIfEEEEv12SSMParamsBwd --------------------------
	.section	.nv.info._Z25selective_scan_bwd_kernelI32Selective_Scan_bwd_kernel_traitsILi128ELi16ELb1ELb0ELb1ELb0ELb1EN3c104HalfENS1_7complexIfEEEEv12SSMParamsBwd,"",@"SHT_CUDA_INFO"
	.sectionflags	@""
	.align	4


	//----- nvinfo : EIATTR_CUDA_API_VERSION
	.align		4
        /*0000*/ 	.byte	0x04, 0x37
        /*0002*/ 	.short	(.L_1433 - .L_1432)
.L_1432:
        /*0004*/ 	.word	0x00000082


	//----- nvinfo : EIATTR_KPARAM_INFO
	.align		4
.L_1433:
        /*0008*/ 	.byte	0x04, 0x17
        /*000a*/ 	.short	(.L_1435 - .L_1434)
.L_1434:
        /*000c*/ 	.word	0x00000000
        /*0010*/ 	.short	0x0000
        /*0012*/ 	.short	0x0000
        /*0014*/ 	.byte	0x00, 0xf0, 0xc1, 0x07


	//----- nvinfo : EIATTR_SPARSE_MMA_MASK
	.align		4
.L_1435:
        /*0018*/ 	.byte	0x03, 0x50
        /*001a*/ 	.short	0x0000


	//----- nvinfo : EIATTR_MAXREG_COUNT
	.align		4
        /*001c*/ 	.byte	0x03, 0x1b
        /*001e*/ 	.short	0x00ff


	//----- nvinfo : EIATTR_NUM_BARRIERS
	.align		4
        /*0020*/ 	.byte	0x02, 0x4c
        /*0022*/ 	.byte	0x01
	.zero		1


	//----- nvinfo : EIATTR_MERCURY_ISA_VERSION
	.align		4
        /*0024*/ 	.byte	0x03, 0x5f
        /*0026*/ 	.short	0x0101


	//----- nvinfo : EIATTR_INT_WARP_WIDE_INSTR_OFFSETS
	.align		4
        /*0028*/ 	.byte	0x04, 0x31
        /*002a*/ 	.short	(.L_1437 - .L_1436)


	//   ....[0]....
.L_1436:
        /*002c*/ 	.word	0x000060b0


	//   ....[1]....
        /*0030*/ 	.word	0x00007940


	//----- nvinfo : EIATTR_COOP_GROUP_MASK_REGIDS
	.align		4
.L_1437:
        /*0034*/ 	.byte	0x04, 0x29
        /*0036*/ 	.short	(.L_1439 - .L_1438)


	//   ....[0]....
.L_1438:
        /*0038*/ 	.word	0xffffffff


	//   ....[1]....
        /*003c*/ 	.word	0xffffffff


	//   ....[2]....
        /*0040*/ 	.word	0xffffffff


	//   ....[3]....
        /*0044*/ 	.word	0xffffffff


	//   ....[4]....
        /*0048*/ 	.word	0xffffffff


	//   ....[5]....
        /*004c*/ 	.word	0xffffffff


	//   ....[6]....
        /*0050*/ 	.word	0xffffffff


	//   ....[7]....
        /*0054*/ 	.word	0xffffffff


	//   ....[8]....
        /*0058*/ 	.word	0xffffffff


	//   ....[9]....
        /*005c*/ 	.word	0xffffffff


	//   ....[10]....
        /*0060*/ 	.word	0xffffffff


	//   ....[11]....
        /*0064*/ 	.word	0xffffffff


	//   ....[12]....
        /*0068*/ 	.word	0xffffffff


	//   ....[13]....
        /*006c*/ 	.word	0xffffffff


	//   ....[14]....
        /*0070*/ 	.word	0xffffffff


	//   ....[15]....
        /*0074*/ 	.word	0xffffffff


	//   ....[16]....
        /*0078*/ 	.word	0xffffffff


	//   ....[17]....
        /*007c*/ 	.word	0xffffffff


	//   ....[18]....
        /*0080*/ 	.word	0xffffffff


	//   ....[19]....
        /*0084*/ 	.word	0xffffffff


	//   ....[20]....
        /*0088*/ 	.word	0xffffffff


	//   ....[21]....
        /*008c*/ 	.word	0xffffffff


	//   ....[22]....
        /*0090*/ 	.word	0xffffffff


	//   ....[23]....
        /*0094*/ 	.word	0xffffffff


	//   ....[24]....
        /*0098*/ 	.word	0xffffffff


	//   ....[25]....
        /*009c*/ 	.word	0xffffffff


	//   ....[26]....
        /*00a0*/ 	.word	0xffffffff


	//   ....[27]....
        /*00a4*/ 	.word	0xffffffff


	//   ....[28]....
        /*00a8*/ 	.word	0xffffffff


	//   ....[29]....
        /*00ac*/ 	.word	0xffffffff


	//   ....[30]....
        /*00b0*/ 	.word	0xffffffff


	//   ....[31]....
        /*00b4*/ 	.word	0xffffffff


	//   ....[32]....
        /*00b8*/ 	.word	0xffffffff


	//   ....[33]....
        /*00bc*/ 	.word	0xffffffff


	//   ....[34]....
        /*00c0*/ 	.word	0xffffffff


	//   ....[35]....
        /*00c4*/ 	.word	0xffffffff


	//   ....[36]....
        /*00c8*/ 	.word	0xffffffff


	//   ....[37]....
        /*00cc*/ 	.word	0xffffffff


	//   ....[38]....
        /*00d0*/ 	.word	0xffffffff


	//   ....[39]....
        /*00d4*/ 	.word	0xffffffff


	//   ....[40]....
        /*00d8*/ 	.word	0xffffffff


	//   ....[41]....
        /*00dc*/ 	.word	0xffffffff


	//   ....[42]....
        /*00e0*/ 	.word	0xffffffff


	//   ....[43]....
        /*00e4*/ 	.word	0xffffffff


	//   ....[44]....
        /*00e8*/ 	.word	0xffffffff


	//   ....[45]....
        /*00ec*/ 	.word	0xffffffff


	//   ....[46]....
        /*00f0*/ 	.word	0xffffffff


	//   ....[47]....
        /*00f4*/ 	.word	0xffffffff


	//   ....[48]....
        /*00f8*/ 	.word	0xffffffff


	//   ....[49]....
        /*00fc*/ 	.word	0xffffffff


	//   ....[50]....
        /*0100*/ 	.word	0xffffffff


	//   ....[51]....
        /*0104*/ 	.word	0xffffffff


	//   ....[52]....
        /*0108*/ 	.word	0xffffffff


	//   ....[53]....
        /*010c*/ 	.word	0xffffffff


	//   ....[54]....
        /*0110*/ 	.word	0xffffffff


	//   ....[55]....
        /*0114*/ 	.word	0xffffffff


	//   ....[56]....
        /*0118*/ 	.word	0xffffffff


	//   ....[57]....
        /*011c*/ 	.word	0xffffffff


	//   ....[58]....
        /*0120*/ 	.word	0xffffffff


	//   ....[59]....
        /*0124*/ 	.word	0xffffffff


	//   ....[60]....
        /*0128*/ 	.word	0xffffffff


	//   ....[61]....
        /*012c*/ 	.word	0xffffffff


	//   ....[62]....
        /*0130*/ 	.word	0xffffffff


	//   ....[63]....
        /*0134*/ 	.word	0xffffffff


	//   ....[64]....
        /*0138*/ 	.word	0xffffffff


	//   ....[65]....
        /*013c*/ 	.word	0xffffffff


	//   ....[66]....
        /*0140*/ 	.word	0xffffffff


	//   ....[67]....
        /*0144*/ 	.word	0xffffffff


	//   ....[68]....
        /*0148*/ 	.word	0xffffffff


	//   ....[69]....
        /*014c*/ 	.word	0xffffffff


	//   ....[70]....
        /*0150*/ 	.word	0xffffffff


	//   ....[71]....
        /*0154*/ 	.word	0xffffffff


	//   ....[72]....
        /*0158*/ 	.word	0xffffffff


	//   ....[73]....
        /*015c*/ 	.word	0xffffffff


	//   ....[74]....
        /*0160*/ 	.word	0xffffffff


	//   ....[75]....
        /*0164*/ 	.word	0xffffffff


	//   ....[76]....
        /*0168*/ 	.word	0xffffffff


	//   ....[77]....
        /*016c*/ 	.word	0xffffffff


	//   ....[78]....
        /*0170*/ 	.word	0xffffffff


	//   ....[79]....
        /*0174*/ 	.word	0xffffffff


	//   ....[80]....
        /*0178*/ 	.word	0xffffffff


	//   ....[81]....
        /*017c*/ 	.word	0xffffffff


	//   ....[82]....
        /*0180*/ 	.word	0xffffffff


	//   ....[83]....
        /*0184*/ 	.word	0xffffffff


	//   ....[84]....
        /*0188*/ 	.word	0xffffffff


	//   ....[85]....
        /*018c*/ 	.word	0xffffffff


	//   ....[86]....
        /*0190*/ 	.word	0xffffffff


	//   ....[87]....
        /*0194*/ 	.word	0xffffffff


	//   ....[88]....
        /*0198*/ 	.word	0xffffffff


	//   ....[89]....
        /*019c*/ 	.word	0xffffffff


	//   ....[90]....
        /*01a0*/ 	.word	0xffffffff


	//   ....[91]....
        /*01a4*/ 	.word	0xffffffff


	//   ....[92]....
        /*01a8*/ 	.word	0xffffffff


	//   ....[93]....
        /*01ac*/ 	.word	0xffffffff


	//   ....[94]....
        /*01b0*/ 	.word	0xffffffff


	//   ....[95]....
        /*01b4*/ 	.word	0xffffffff


	//   ....[96]....
        /*01b8*/ 	.word	0xffffffff


	//   ....[97]....
        /*01bc*/ 	.word	0xffffffff


	//   ....[98]....
        /*01c0*/ 	.word	0xffffffff


	//   ....[99]....
        /*01c4*/ 	.word	0xffffffff


	//   ....[100]....
        /*01c8*/ 	.word	0x0500004b


	//   ....[101]....
        /*01cc*/ 	.word	0x0500004b


	//   ....[102]....
        /*01d0*/ 	.word	0x0500004b


	//   ....[103]....
        /*01d4*/ 	.word	0x0500004b


	//   ....[104]....
        /*01d8*/ 	.word	0x0500004b


	//   ....[105]....
        /*01dc*/ 	.word	0x0500004b


	//   ....[106]....
        /*01e0*/ 	.word	0x0500004b


	//   ....[107]....
        /*01e4*/ 	.word	0x0500004b


	//   ....[108]....
        /*01e8*/ 	.word	0x0500004b


	//   ....[109]....
        /*01ec*/ 	.word	0x0500004b


	//   ....[110]....
        /*01f0*/ 	.word	0x0500004b


	//   ....[111]....
        /*01f4*/ 	.word	0x0500004b


	//   ....[112]....
        /*01f8*/ 	.word	0x0500004b


	//   ....[113]....
        /*01fc*/ 	.word	0x0500004b


	//   ....[114]....
        /*0200*/ 	.word	0x0500004b


	//   ....[115]....
        /*0204*/ 	.word	0x0500004b


	//   ....[116]....
        /*0208*/ 	.word	0x0500004b


	//   ....[117]....
        /*020c*/ 	.word	0x0500004b


	//   ....[118]....
        /*0210*/ 	.word	0x0500004b


	//   ....[119]....
        /*0214*/ 	.word	0x0500004b


	//   ....[120]....
        /*0218*/ 	.word	0x0500004b


	//   ....[121]....
        /*021c*/ 	.word	0x0500004b


	//   ....[122]....
        /*0220*/ 	.word	0x0500004b


	//   ....[123]....
        /*0224*/ 	.word	0x0500004b


	//   ....[124]....
        /*0228*/ 	.word	0x0500004b


	//   ....[125]....
        /*022c*/ 	.word	0x0500004b


	//   ....[126]....
        /*0230*/ 	.word	0x0500004b


	//   ....[127]....
        /*0234*/ 	.word	0x0500004b


	//   ....[128]....
        /*0238*/ 	.word	0x0500004b


	//   ....[129]....
        /*023c*/ 	.word	0x0500004b


	//   ....[130]....
        /*0240*/ 	.word	0x0500004b


	//   ....[131]....
        /*0244*/ 	.word	0x0500004b


	//   ....[132]....
        /*0248*/ 	.word	0x0500004b


	//   ....[133]....
        /*024c*/ 	.word	0x0500004b


	//   ....[134]....
        /*0250*/ 	.word	0x0500004b


	//   ....[135]....
        /*0254*/ 	.word	0x0500004b


	//   ....[136]....
        /*0258*/ 	.word	0x0500004b


	//   ....[137]....
        /*025c*/ 	.word	0x0500004b


	//   ....[138]....
        /*0260*/ 	.word	0x0500004b


	//   ....[139]....
        /*0264*/ 	.word	0x0500004b


	//   ....[140]....
        /*0268*/ 	.word	0x0500004b


	//   ....[141]....
        /*026c*/ 	.word	0x0500004b


	//   ....[142]....
        /*0270*/ 	.word	0x0500004b


	//   ....[143]....
        /*0274*/ 	.word	0x0500004b


	//   ....[144]....
        /*0278*/ 	.word	0x0500004b


	//   ....[145]....
        /*027c*/ 	.word	0x0500004b


	//   ....[146]....
        /*0280*/ 	.word	0x0500004b


	//   ....[147]....
        /*0284*/ 	.word	0x0500004b


	//   ....[148]....
        /*0288*/ 	.word	0x0500004b


	//   ....[149]....
        /*028c*/ 	.word	0x0500004b


	//   ....[150]....
        /*0290*/ 	.word	0x0500004b


	//   ....[151]....
        /*0294*/ 	.word	0x0500004b


	//   ....[152]....
        /*0298*/ 	.word	0x0500004b


	//   ....[153]....
        /*029c*/ 	.word	0x0500004b


	//   ....[154]....
        /*02a0*/ 	.word	0x0500004b


	//   ....[155]....
        /*02a4*/ 	.word	0x0500004b


	//   ....[156]....
        /*02a8*/ 	.word	0x0500004b


	//   ....[157]....
        /*02ac*/ 	.word	0x0500004b


	//   ....[158]....
        /*02b0*/ 	.word	0x0500004b


	//   ....[159]....
        /*02b4*/ 	.word	0x0500004b


	//   ....[160]....
        /*02b8*/ 	.word	0x0500004b


	//   ....[161]....
        /*02bc*/ 	.word	0x0500004b


	//   ....[162]....
        /*02c0*/ 	.word	0x0500004b


	//   ....[163]....
        /*02c4*/ 	.word	0x0500004b


	//----- nvinfo : EIATTR_COOP_GROUP_INSTR_OFFSETS
	.align		4
.L_1439:
        /*02c8*/ 	.byte	0x04, 0x28
        /*02ca*/ 	.short	(.L_1441 - .L_1440)


	//   ....[0]....
.L_1440:
        /*02cc*/ 	.word	0x00000a80


	//   ....[1]....
        /*02d0*/ 	.word	0x00000b30


	//   ....[2]....
        /*02d4*/ 	.word	0x00000c90


	//   ....[3]....
        /*02d8*/ 	.word	0x00000e00


	//   ....[4]....
        /*02dc*/ 	.word	0x00001630


	//   ....[5]....
        /*02e0*/ 	.word	0x00001ed0


	//   ....[6]....
        /*02e4*/ 	.word	0x00002230


	//   ....[7]....
        /*02e8*/ 	.word	0x00003040


	//   ....[8]....
        /*02ec*/ 	.word	0x000047f0


	//   ....[9]....
        /*02f0*/ 	.word	0x00004800


	//   ....[10]....
        /*02f4*/ 	.word	0x00004810


	//   ....[11]....
        /*02f8*/ 	.word	0x00004820


	//   ....[12]....
        /*02fc*/ 	.word	0x000048b0


	//   ....[13]....
        /*0300*/ 	.word	0x000048e0


	//   ....[14]....
        /*0304*/ 	.word	0x000048f0


	//   ....[15]....
        /*0308*/ 	.word	0x00004900


	//   ....[16]....
        /*030c*/ 	.word	0x00004990


	//   ....[17]....
        /*0310*/ 	.word	0x000049c0


	//   ....[18]....
        /*0314*/ 	.word	0x000049d0


	//   ....[19]....
        /*0318*/ 	.word	0x000049e0


	//   ....[20]....
        /*031c*/ 	.word	0x00004a80


	//   ....[21]....
        /*0320*/ 	.word	0x00004aa0


	//   ....[22]....
        /*0324*/ 	.word	0x00004ab0


	//   ....[23]....
        /*0328*/ 	.word	0x00004ac0


	//   ....[24]....
        /*032c*/ 	.word	0x00004b70


	//   ....[25]....
        /*0330*/ 	.word	0x00004b80


	//   ....[26]....
        /*0334*/ 	.word	0x00004b90


	//   ....[27]....
        /*0338*/ 	.word	0x00004ba0


	//   ....[28]....
        /*033c*/ 	.word	0x00004d00


	//   ....[29]....
        /*0340*/ 	.word	0x00004d10


	//   ....[30]....
        /*0344*/ 	.word	0x00004d20


	//   ....[31]....
        /*0348*/ 	.word	0x00004d30


	//   ....[32]....
        /*034c*/ 	.word	0x00004d40


	//   ....[33]....
        /*0350*/ 	.word	0x00004d50


	//   ....[34]....
        /*0354*/ 	.word	0x00004d60


	//   ....[35]....
        /*0358*/ 	.word	0x00004d70


	//   ....[36]....
        /*035c*/ 	.word	0x00006530


	//   ....[37]....
        /*0360*/ 	.word	0x00006560


	//   ....[38]....
        /*0364*/ 	.word	0x00006570


	//   ....[39]....
        /*0368*/ 	.word	0x00006580


	//   ....[40]....
        /*036c*/ 	.word	0x00006690


	//   ....[41]....
        /*0370*/ 	.word	0x000066a0


	//   ....[42]....
        /*0374*/ 	.word	0x000066b0


	//   ....[43]....
        /*0378*/ 	.word	0x000066c0


	//   ....[44]....
        /*037c*/ 	.word	0x000067d0


	//   ....[45]....
        /*0380*/ 	.word	0x000067e0


	//   ....[46]....
        /*0384*/ 	.word	0x000067f0


	//   ....[47]....
        /*0388*/ 	.word	0x00006800


	//   ....[48]....
        /*038c*/ 	.word	0x00006910


	//   ....[49]....
        /*0390*/ 	.word	0x00006920


	//   ....[50]....
        /*0394*/ 	.word	0x00006930


	//   ....[51]....
        /*0398*/ 	.word	0x00006940


	//   ....[52]....
        /*039c*/ 	.word	0x00006a50


	//   ....[53]....
        /*03a0*/ 	.word	0x00006a60


	//   ....[54]....
        /*03a4*/ 	.word	0x00006a70


	//   ....[55]....
        /*03a8*/ 	.word	0x00006a80


	//   ....[56]....
        /*03ac*/ 	.word	0x00006b90


	//   ....[57]....
        /*03b0*/ 	.word	0x00006ba0


	//   ....[58]....
        /*03b4*/ 	.word	0x00006bb0


	//   ....[59]....
        /*03b8*/ 	.word	0x00006bc0


	//   ....[60]....
        /*03bc*/ 	.word	0x00006bd0


	//   ....[61]....
        /*03c0*/ 	.word	0x00006be0


	//   ....[62]....
        /*03c4*/ 	.word	0x00006bf0


	//   ....[63]....
        /*03c8*/ 	.word	0x00006c30


	//   ....[64]....
        /*03cc*/ 	.word	0x00006c70


	//   ....[65]....
        /*03d0*/ 	.word	0x00006cb0


	//   ....[66]....
        /*03d4*/ 	.word	0x00006cd0


	//   ....[67]....
        /*03d8*/ 	.word	0x00006ce0


	//   ....[68]....
        /*03dc*/ 	.word	0x0000a610


	//   ....[69]....
        /*03e0*/ 	.word	0x0000a650


	//   ....[70]....
        /*03e4*/ 	.word	0x0000a690


	//   ....[71]....
        /*03e8*/ 	.word	0x0000a6d0


	//   ....[72]....
        /*03ec*/ 	.word	0x0000a7e0


	//   ....[73]....
        /*03f0*/ 	.word	0x0000a820


	//   ....[74]....
        /*03f4*/ 	.word	0x0000a860


	//   ....[75]....
        /*03f8*/ 	.word	0x0000a8a0


	//   ....[76]....
        /*03fc*/ 	.word	0x0000a9b0


	//   ....[77]....
        /*0400*/ 	.word	0x0000a9f0


	//   ....[78]....
        /*0404*/ 	.word	0x0000aa30


	//   ....[79]....
        /*0408*/ 	.word	0x0000aa70


	//   ....[80]....
        /*040c*/ 	.word	0x0000ab80


	//   ....[81]....
        /*0410*/ 	.word	0x0000abc0


	//   ....[82]....
        /*0414*/ 	.word	0x0000abe0


	//   ....[83]....
        /*0418*/ 	.word	0x0000ac00


	//   ....[84]....
        /*041c*/ 	.word	0x0000ac30


	//   ....[85]....
        /*0420*/ 	.word	0x0000ac60


	//   ....[86]....
        /*0424*/ 	.word	0x0000ac70


	//   ....[87]....
        /*0428*/ 	.word	0x0000ac80


	//   ....[88]....
        /*042c*/ 	.word	0x0000b1f0


	//   ....[89]....
        /*0430*/ 	.word	0x0000b550


	//   ....[90]....
        /*0434*/ 	.word	0x0000b680


	//   ....[91]....
        /*0438*/ 	.word	0x0000b6d0


	//   ....[92]....
        /*043c*/ 	.word	0x0000b730


	//   ....[93]....
        /*0440*/ 	.word	0x0000b780


	//   ....[94]....
        /*0444*/ 	.word	0x0000b7a0


	//   ....[95]....
        /*0448*/ 	.word	0x0000b940


	//   ....[96]....
        /*044c*/ 	.word	0x0000b980


	//   ....[97]....
        /*0450*/ 	.word	0x0000b9e0


	//   ....[98]....
        /*0454*/ 	.word	0x0000ba30


	//   ....[99]....
        /*0458*/ 	.word	0x0000ba50


	//   ....[100]....
        /*045c*/ 	.word	0x0000bea0


	//   ....[101]....
        /*0460*/ 	.word	0x0000bef0


	//   ....[102]....
        /*0464*/ 	.word	0x0000bf40


	//   ....[103]....
        /*0468*/ 	.word	0x0000bfb0


	//   ....[104]....
        /*046c*/ 	.word	0x0000c080


	//   ....[105]....
        /*0470*/ 	.word	0x0000c0d0


	//   ....[106]....
        /*0474*/ 	.word	0x0000c120


	//   ....[107]....
        /*0478*/ 	.word	0x0000c190


	//   ....[108]....
        /*047c*/ 	.word	0x0000c260


	//   ....[109]....
        /*0480*/ 	.word	0x0000c2b0


	//   ....[110]....
        /*0484*/ 	.word	0x0000c300


	//   ....[111]....
        /*0488*/ 	.word	0x0000c370


	//   ....[112]....
        /*048c*/ 	.word	0x0000c440


	//   ....[113]....
        /*0490*/ 	.word	0x0000c490


	//   ....[114]....
        /*0494*/ 	.word	0x0000c4e0


	//   ....[115]....
        /*0498*/ 	.word	0x0000c550


	//   ....[116]....
        /*049c*/ 	.word	0x0000c620


	//   ....[117]....
        /*04a0*/ 	.word	0x0000c670


	//   ....[118]....
        /*04a4*/ 	.word	0x0000c6c0


	//   ....[119]....
        /*04a8*/ 	.word	0x0000c710


	//   ....[120]....
        /*04ac*/ 	.word	0x0000c7a0


	//   ....[121]....
        /*04b0*/ 	.word	0x0000c840


	//   ....[122]....
        /*04b4*/ 	.word	0x0000c8e0


	//   ....[123]....
        /*04b8*/ 	.word	0x0000c980


	//   ....[124]....
        /*04bc*/ 	.word	0x0000ca20


	//   ....[125]....
        /*04c0*/ 	.word	0x0000cad0


	//   ....[126]....
        /*04c4*/ 	.word	0x0000cb30


	//   ....[127]....
        /*04c8*/ 	.word	0x0000cb80


	//   ....[128]....
        /*04cc*/ 	.word	0x0000cbb0


	//   ....[129]....
        /*04d0*/ 	.word	0x0000cc10


	//   ....[130]....
        /*04d4*/ 	.word	0x0000cc60


	//   ....[131]....
        /*04d8*/ 	.word	0x0000ccb0


	//   ....[132]....
        /*04dc*/ 	.word	0x0000cd60


	//   ....[133]....
        /*04e0*/ 	.word	0x0000cdb0


	//   ....[134]....
        /*04e4*/ 	.word	0x0000ce00


	//   ....[135]....
        /*04e8*/ 	.word	0x0000ce50


	//   ....[136]....
        /*04ec*/ 	.word	0x0000cee0


	//   ....[137]....
        /*04f0*/ 	.word	0x0000cf70


	//   ....[138]....
        /*04f4*/ 	.word	0x0000cfc0


	//   ....[139]....
        /*04f8*/ 	.word	0x0000d010


	//   ....[140]....
        /*04fc*/ 	.word	0x0000d0a0


	//   ....[141]....
        /*0500*/ 	.word	0x0000d130


	//   ....[142]....
        /*0504*/ 	.word	0x0000d180


	//   ....[143]....
        /*0508*/ 	.word	0x0000d1d0


	//   ....[144]....
        /*050c*/ 	.word	0x0000d260


	//   ....[145]....
        /*0510*/ 	.word	0x0000d2f0


	//   ....[146]....
        /*0514*/ 	.word	0x0000d340


	//   ....[147]....
        /*0518*/ 	.word	0x0000d390


	//   ....[148]....
        /*051c*/ 	.word	0x0000d420


	//   ....[149]....
        /*0520*/ 	.word	0x0000d4b0


	//   ....[150]....
        /*0524*/ 	.word	0x0000d500


	//   ....[151]....
        /*0528*/ 	.word	0x0000d550


	//   ....[152]....
        /*052c*/ 	.word	0x0000d5e0


	//   ....[153]....
        /*0530*/ 	.word	0x0000d690


	//   ....[154]....
        /*0534*/ 	.word	0x0000d6e0


	//   ....[155]....
        /*0538*/ 	.word	0x0000d7b0


	//   ....[156]....
        /*053c*/ 	.word	0x0000d820


	//   ....[157]....
        /*0540*/ 	.word	0x0000d870


	//   ....[158]....
        /*0544*/ 	.word	0x0000d8c0


	//   ....[159]....
        /*0548*/ 	.word	0x0000d910


	//   ....[160]....
        /*054c*/ 	.word	0x0000d950


	//   ....[161]....
        /*0550*/ 	.word	0x0000d9a0


	//   ....[162]....
        /*0554*/ 	.word	0x0000da00


	//   ....[163]....
        /*0558*/ 	.word	0x0000da60


	//----- nvinfo : EIATTR_VRC_CTA_INIT_COUNT
	.align		4
.L_1441:
        /*055c*/ 	.byte	0x02, 0x4a
	.zero		1
	.zero		1


	//----- nvinfo : EIATTR_EXIT_INSTR_OFFSETS
	.align		4
        /*0560*/ 	.byte	0x04, 0x1c
        /*0562*/ 	.short	(.L_1443 - .L_1442)


	//   ....[0]....
.L_1442:
        /*0564*/ 	.word	0x0000bb90


	//   ....[1]....
        /*0568*/ 	.word	0x0000be40


	//----- nvinfo : EIATTR_MAX_THREADS
	.align		4
.L_1443:
        /*056c*/ 	.byte	0x04, 0x05
        /*056e*/ 	.short	(.L_1445 - .L_1444)
.L_1444:
        /*0570*/ 	.word	0x00000080
        /*0574*/ 	.word	0x00000001
        /*0578*/ 	.word	0x00000001


	//----- nvinfo : EIATTR_CRS_STACK_SIZE
	.align		4
.L_1445:
        /*057c*/ 	.byte	0x04, 0x1e
        /*057e*/ 	.short	(.L_1447 - .L_1446)
.L_1446:
        /*0580*/ 	.word	0x00000000


	//----- nvinfo : EIATTR_CBANK_PARAM_SIZE
	.align		4
.L_1447:
        /*0584*/ 	.byte	0x03, 0x19
        /*0586*/ 	.short	0x01f0


	//----- nvinfo : EIATTR_PARAM_CBANK
	.align		4
        /*0588*/ 	.byte	0x04, 0x0a
        /*058a*/ 	.short	(.L_1449 - .L_1448)
	.align		4
.L_1448:
        /*058c*/ 	.word	index@(.nv.constant0._Z25selective_scan_bwd_kernelI32Selective_Scan_bwd_kernel_traitsILi128ELi16ELb1ELb0ELb1ELb0ELb1EN3c104HalfENS1_7complexIfEEEEv12SSMParamsBwd)
        /*0590*/ 	.short	0x0380
        /*0592*/ 	.short	0x01f0


	//----- nvinfo : EIATTR_SW_WAR
	.align		4
.L_1449:
        /*0594*/ 	.byte	0x04, 0x36
        /*0596*/ 	.short	(.L_1451 - .L_1450)
.L_1450:
        /*0598*/ 	.word	0x00000008
.L_1451:


//--------------------- .nv.info._Z25selective_scan_bwd_kernelI32Selective_Scan_bwd_kernel_traitsILi128ELi16ELb1ELb0ELb1ELb1ELb0EN3c104HalfENS1_7complexIfEEEEv12SSMParamsBwd --------------------------
	.section	.nv.info._Z25selective_scan_bwd_kernelI32Selective_Scan_bwd_kernel_traitsILi128ELi16ELb1ELb0ELb1ELb1ELb0EN3c104HalfENS1_7complexIfEEEEv12SSMParamsBwd,"",@"SHT_CUDA_INFO"
	.sectionflags	@""
	.align	4


	//----- nvinfo : EIATTR_CUDA_API_VERSION
	.align		4
        /*0000*/ 	.byte	0x04, 0x37
        /*0002*/ 	.short	(.L_1453 - .L_1452)
.L_1452:
        /*0004*/ 	.word	0x00000082


	//----- nvinfo : EIATTR_KPARAM_INFO
	.align		4
.L_1453:
        /*0008*/ 	.byte	0x04, 0x17
        /*000a*/ 	.short	(.L_1455 - .L_1454)
.L_1454:
        /*000c*/ 	.word	0x00000000
        /*0010*/ 	.short	0x0000
        /*0012*/ 	.short	0x0000
        /*0014*/ 	.byte	0x00, 0xf0, 0xc1, 0x07


	//----- nvinfo : EIATTR_SPARSE_MMA_MASK
	.align		4
.L_1455:
        /*0018*/ 	.byte	0x03, 0x50
        /*001a*/ 	.short	0x0000


	//----- nvinfo : EIATTR_MAXREG_COUNT
	.align		4
        /*001c*/ 	.byte	0x03, 0x1b
        /*001e*/ 	.short	0x00ff


	//----- nvinfo : EIATTR_NUM_BARRIERS
	.align		4
        /*0020*/ 	.byte	0x02, 0x4c
        /*0022*/ 	.byte	0x01
	.zero		1


	//----- nvinfo : EIATTR_MERCURY_ISA_VERSION
	.align		4
        /*0024*/ 	.byte	0x03, 0x5f
        /*0026*/ 	.short	0x0101


	//----- nvinfo : EIATTR_INT_WARP_WIDE_INSTR_OFFSETS
	.align		4
        /*0028*/ 	.byte	0x04, 0x31
        /*002a*/ 	.short	(.L_1457 - .L_1456)


	//   ....[0]....
.L_1456:
        /*002c*/ 	.word	0x00006ee0


	//   ....[1]....
        /*0030*/ 	.word	0x00008530


	//----- nvinfo : EIATTR_COOP_GROUP_MASK_REGIDS
	.align		4
.L_1457:
        /*0034*/ 	.byte	0x04, 0x29
        /*0036*/ 	.short	(.L_1459 - .L_1458)


	//   ....[0]....
.L_1458:
        /*0038*/ 	.word	0xffffffff


	//   ....[1]....
        /*003c*/ 	.word	0xffffffff


	//   ....[2]....
        /*0040*/ 	.word	0xffffffff


	//   ....[3]....
        /*0044*/ 	.word	0xffffffff


	//   ....[4]....
        /*0048*/ 	.word	0xffffffff


	//   ....[5]....
        /*004c*/ 	.word	0xffffffff


	//   ....[6]....
        /*0050*/ 	.word	0xffffffff


	//   ....[7]....
        /*0054*/ 	.word	0xffffffff


	//   ....[8]....
        /*0058*/ 	.word	0xffffffff


	//   ....[9]....
        /*005c*/ 	.word	0xffffffff


	//   ....[10]....
        /*0060*/ 	.word	0xffffffff


	//   ....[11]....
        /*0064*/ 	.word	0xffffffff


	//   ....[12]....
        /*0068*/ 	.word	0xffffffff


	//   ....[13]....
        /*006c*/ 	.word	0xffffffff


	//   ....[14]....
        /*0070*/ 	.word	0xffffffff


	//   ....[15]....
        /*0074*/ 	.word	0xffffffff


	//   ....[16]....
        /*0078*/ 	.word	0xffffffff


	//   ....[17]....
        /*007c*/ 	.word	0xffffffff


	//   ....[18]....
        /*0080*/ 	.word	0xffffffff


	//   ....[19]....
        /*0084*/ 	.word	0xffffffff


	//   ....[20]....
        /*0088*/ 	.word	0xffffffff


	//   ....[21]....
        /*008c*/ 	.word	0xffffffff


	//   ....[22]....
        /*0090*/ 	.word	0xffffffff


	//   ....[23]....
        /*0094*/ 	.word	0xffffffff


	//   ....[24]....
        /*0098*/ 	.word	0xffffffff


	//   ....[25]....
        /*009c*/ 	.word	0xffffffff


	//   ....[26]....
        /*00a0*/ 	.word	0xffffffff


	//   ....[27]....
        /*00a4*/ 	.word	0xffffffff


	//   ....[28]....
        /*00a8*/ 	.word	0xffffffff


	//   ....[29]....
        /*00ac*/ 	.word	0xffffffff


	//   ....[30]....
        /*00b0*/ 	.word	0xffffffff


	//   ....[31]....
        /*00b4*/ 	.word	0xffffffff


	//   ....[32]....
        /*00b8*/ 	.word	0xffffffff


	//   ....[33]....
        /*00bc*/ 	.word	0xffffffff


	//   ....[34]....
        /*00c0*/ 	.word	0xffffffff


	//   ....[35]....
        /*00c4*/ 	.word	0xffffffff


	//   ....[36]....
        /*00c8*/ 	.word	0xffffffff


	//   ....[37]....
        /*00cc*/ 	.word	0xffffffff


	//   ....[38]....
        /*00d0*/ 	.word	0xffffffff


	//   ....[39]....
        /*00d4*/ 	.word	0xffffffff


	//   ....[40]....
        /*00d8*/ 	.word	0xffffffff


	//   ....[41]....
        /*00dc*/ 	.word	0xffffffff


	//   ....[42]....
        /*00e0*/ 	.word	0xffffffff


	//   ....[43]....
        /*00e4*/ 	.word	0xffffffff


	//   ....[44]....
        /*00e8*/ 	.word	0xffffffff


	//   ....[45]....
        /*00ec*/ 	.word	0xffffffff


	//   ....[46]....
        /*00f0*/ 	.word	0xffffffff


	//   ....[47]....
        /*00f4*/ 	.word	0xffffffff


	//   ....[48]....
        /*00f8*/ 	.word	0xffffffff


	//   ....[49]....
        /*00fc*/ 	.word	0xffffffff


	//   ....[50]....
        /*0100*/ 	.word	0xffffffff


	//   ....[51]....
        /*0104*/ 	.word	0xffffffff


	//   ....[52]....
        /*0108*/ 	.word	0xffffffff


	//   ....[53]....
        /*010c*/ 	.word	0xffffffff


	//   ....[54]....
        /*0110*/ 	.word	0xffffffff


	//   ....[55]....
        /*0114*/ 	.word	0xffffffff


	//   ....[56]....
        /*0118*/ 	.word	0xffffffff


	//   ....[57]....
        /*011c*/ 	.word	0xffffffff


	//   ....[58]....
        /*0120*/ 	.word	0xffffffff


	//   ....[59]....
        /*0124*/ 	.word	0xffffffff


	//   ....[60]....
        /*0128*/ 	.word	0xffffffff


	//   ....[61]....
        /*012c*/ 	.word	0xffffffff


	//   ....[62]....
        /*0130*/ 	.word	0xffffffff


	//   ....[63]....
        /*0134*/ 	.word	0xffffffff


	//   ....[64]....
        /*0138*/ 	.word	0xffffffff


	//   ....[65]....
        /*013c*/ 	.word	0xffffffff


	//   ....[66]....
        /*0140*/ 	.word	0xffffffff


	//   ....[67]....
        /*0144*/ 	.word	0xffffffff


	//   ....[68]....
        /*0148*/ 	.word	0xffffffff


	//   ....[69]....
        /*014c*/ 	.word	0xffffffff


	//   ....[70]....
        /*0150*/ 	.word	0xffffffff


	//   ....[71]....
        /*0154*/ 	.word	0xffffffff


	//   ....[72]....
        /*0158*/ 	.word	0xffffffff


	//   ....[73]....
        /*015c*/ 	.word	0xffffffff


	//   ....[74]....
        /*0160*/ 	.word	0xffffffff


	//   ....[75]....
        /*0164*/ 	.word	0xffffffff


	//   ....[76]....
        /*0168*/ 	.word	0xffffffff


	//   ....[77]....
        /*016c*/ 	.word	0xffffffff


	//   ....[78]....
        /*0170*/ 	.word	0xffffffff


	//   ....[79]....
        /*0174*/ 	.word	0xffffffff


	//   ....[80]....
        /*0178*/ 	.word	0xffffffff


	//   ....[81]....
        /*017c*/ 	.word	0xffffffff


	//   ....[82]....
        /*0180*/ 	.word	0xffffffff


	//   ....[83]....
        /*0184*/ 	.word	0xffffffff


	//   ....[84]....
        /*0188*/ 	.word	0xffffffff


	//   ....[85]....
        /*018c*/ 	.word	0xffffffff


	//   ....[86]....
        /*0190*/ 	.word	0xffffffff


	//   ....[87]....
        /*0194*/ 	.word	0xffffffff


	//   ....[88]....
        /*0198*/ 	.word	0xffffffff


	//   ....[89]....
        /*019c*/ 	.word	0xffffffff


	//   ....[90]....
        /*01a0*/ 	.word	0xffffffff


	//   ....[91]....
        /*01a4*/ 	.word	0xffffffff


	//   ....[92]....
        /*01a8*/ 	.word	0xffffffff


	//   ....[93]....
        /*01ac*/ 	.word	0xffffffff


	//   ....[94]....
        /*01b0*/ 	.word	0xffffffff


	//   ....[95]....
        /*01b4*/ 	.word	0xffffffff


	//   ....[96]....
        /*01b8*/ 	.word	0xffffffff


	//   ....[97]....
        /*01bc*/ 	.word	0x050000f3


	//   ....[98]....
        /*01c0*/ 	.word	0x050000f3


	//   ....[99]....
        /*01c4*/ 	.word	0x050000f3


	//   ....[100]....
        /*01c8*/ 	.word	0x050000f3


	//   ....[101]....
        /*01cc*/ 	.word	0x050000f3


	//   ....[102]....
        /*01d0*/ 	.word	0x050000f3


	//   ....[103]....
        /*01d4*/ 	.word	0x050000f3


	//   ....[104]....
        /*01d8*/ 	.word	0x050000f3


	//   ....[105]....
        /*01dc*/ 	.word	0x050000f3


	//   ....[106]....
        /*01e0*/ 	.word	0x050000f3


	//   ....[107]....
        /*01e4*/ 	.word	0x050000f3


	//   ....[108]....
        /*01e8*/ 	.word	0x050000f3


	//   ....[109]....
        /*01ec*/ 	.word	0x050000f3


	//   ....[110]....
        /*01f0*/ 	.word	0x050000f3


	//   ....[111]....
        /*01f4*/ 	.word	0x050000f3


	//   ....[112]....
        /*01f8*/ 	.word	0x050000f3


	//   ....[113]....
        /*01fc*/ 	.word	0x050000f3


	//   ....[114]....
        /*0200*/ 	.word	0x050000f3


	//   ....[115]....
        /*0204*/ 	.word	0x050000f3


	//   ....[116]....
        /*0208*/ 	.word	0x050000f3


	//   ....[117]....
        /*020c*/ 	.word	0x050000f3


	//   ....[118]....
        /*0210*/ 	.word	0x050000f3


	//   ....[119]....
        /*0214*/ 	.word	0x050000f3


	//   ....[120]....
        /*0218*/ 	.word	0x050000f3


	//   ....[121]....
        /*021c*/ 	.word	0x050000f3


	//   ....[122]....
        /*0220*/ 	.word	0x050000f3


	//   ....[123]....
        /*0224*/ 	.word	0x050000f3


	//   ....[124]....
        /*0228*/ 	.word	0x050000f3


	//   ....[125]....
        /*022c*/ 	.word	0x050000f3


	//   ....[126]....
        /*0230*/ 	.word	0x050000f3


	//   ....[127]....
        /*0234*/ 	.word	0x050000f3


	//   ....[128]....
        /*0238*/ 	.word	0x050000f3


	//   ....[129]....
        /*023c*/ 	.word	0x050000f3


	//   ....[130]....
        /*0240*/ 	.word	0x050000f3


	//   ....[131]....
        /*0244*/ 	.word	0x050000f3


	//   ....[132]....
        /*0248*/ 	.word	0x050000f3


	//   ....[133]....
        /*024c*/ 	.word	0x050000f3


	//   ....[134]....
        /*0250*/ 	.word	0x050000f3


	//   ....[135]....
        /*0254*/ 	.word	0x050000f3


	//   ....[136]....
        /*0258*/ 	.word	0x050000f3


	//   ....[137]....
        /*025c*/ 	.word	0x050000f3


	//   ....[138]....
        /*0260*/ 	.word	0x050000f3


	//   ....[139]....
        /*0264*/ 	.word	0x050000f3


	//   ....[140]....
        /*0268*/ 	.word	0x050000f3


	//   ....[141]....
        /*026c*/ 	.word	0x050000f3


	//   ....[142]....
        /*0270*/ 	.word	0x050000f3


	//   ....[143]....
        /*0274*/ 	.word	0x050000f3


	//   ....[144]....
        /*0278*/ 	.word	0x050000f3


	//   ....[145]....
        /*027c*/ 	.word	0x050000f3


	//   ....[146]....
        /*0280*/ 	.word	0x050000f3


	//   ....[147]....
        /*0284*/ 	.word	0x050000f3


	//   ....[148]....
        /*0288*/ 	.word	0x050000f3


	//   ....[149]....
        /*028c*/ 	.word	0x050000f3


	//   ....[150]....
        /*0290*/ 	.word	0x050000f3


	//   ....[151]....
        /*0294*/ 	.word	0x050000f3


	//   ....[152]....
        /*0298*/ 	.word	0x050000f3


	//   ....[153]....
        /*029c*/ 	.word	0x050000f3


	//   ....[154]....
        /*02a0*/ 	.word	0x050000f3


	//   ....[155]....
        /*02a4*/ 	.word	0x050000f3


	//   ....[156]....
        /*02a8*/ 	.word	0x050000f3


	//   ....[157]....
        /*02ac*/ 	.word	0x050000f3


	//   ....[158]....
        /*02b0*/ 	.word	0x050000f3


	//   ....[159]....
        /*02b4*/ 	.word	0x050000f3


	//   ....[160]....
        /*02b8*/ 	.word	0x050000f3


	//----- nvinfo : EIATTR_COOP_GROUP_INSTR_OFFSETS
	.align		4
.L_1459:
        /*02bc*/ 	.byte	0x04, 0x28
        /*02be*/ 	.short	(.L_1461 - .L_1460)


	//   ....[0]....
.L_1460:
        /*02c0*/ 	.word	0x00000a90


	//   ....[1]....
        /*02c4*/ 	.word	0x00000b40


	//   ....[2]....
        /*02c8*/ 	.word	0x00000db0


	//   ....[3]....
        /*02cc*/ 	.word	0x00003ec0


	//   ....[4]....
        /*02d0*/ 	.word	0x000055f0


	//   ....[5]....
        /*02d4*/ 	.word	0x00005600


	//   ....[6]....
        /*02d8*/ 	.word	0x00005610


	//   ....[7]....
        /*02dc*/ 	.word	0x00005620


	//   ....[8]....
        /*02e0*/ 	.word	0x000056b0


	//   ....[9]....
        /*02e4*/ 	.word	0x000056e0


	//   ....[10]....
        /*02e8*/ 	.word	0x000056f0


	//   ....[11]....
        /*02ec*/ 	.word	0x00005700


	//   ....[12]....
        /*02f0*/ 	.word	0x00005790


	//   ....[13]....
        /*02f4*/ 	.word	0x000057c0


	//   ....[14]....
        /*02f8*/ 	.word	0x000057d0


	//   ....[15]....
        /*02fc*/ 	.word	0x000057e0


	//   ....[16]....
        /*0300*/ 	.word	0x00005880


	//   ....[17]....
        /*0304*/ 	.word	0x000058a0


	//   ....[18]....
        /*0308*/ 	.word	0x000058b0


	//   ....[19]....
        /*030c*/ 	.word	0x000058c0


	//   ....[20]....
        /*0310*/ 	.word	0x00005970


	//   ....[21]....
        /*0314*/ 	.word	0x00005980


	//   ....[22]....
        /*0318*/ 	.word	0x00005990


	//   ....[23]....
        /*031c*/ 	.word	0x000059a0


	//   ....[24]....
        /*0320*/ 	.word	0x00005b00


	//   ....[25]....
        /*0324*/ 	.word	0x00005b10


	//   ....[26]....
        /*0328*/ 	.word	0x00005b20


	//   ....[27]....
        /*032c*/ 	.word	0x00005b30


	//   ....[28]....
        /*0330*/ 	.word	0x00005b40


	//   ....[29]....
        /*0334*/ 	.word	0x00005b50


	//   ....[30]....
        /*0338*/ 	.word	0x00005b60


	//   ....[31]....
        /*033c*/ 	.word	0x00005b70


	//   ....[32]....
        /*0340*/ 	.word	0x00007310


	//   ....[33]....
        /*0344*/ 	.word	0x00007340


	//   ....[34]....
        /*0348*/ 	.word	0x00007350


	//   ....[35]....
        /*034c*/ 	.word	0x00007360


	//   ....[36]....
        /*0350*/ 	.word	0x00007470


	//   ....[37]....
        /*0354*/ 	.word	0x00007480


	//   ....[38]....
        /*0358*/ 	.word	0x00007490


	//   ....[39]....
        /*035c*/ 	.word	0x000074a0


	//   ....[40]....
        /*0360*/ 	.word	0x000075b0


	//   ....[41]....
        /*0364*/ 	.word	0x000075c0


	//   ....[42]....
        /*0368*/ 	.word	0x000075d0


	//   ....[43]....
        /*036c*/ 	.word	0x000075e0


	//   ....[44]....
        /*0370*/ 	.word	0x000076f0


	//   ....[45]....
        /*0374*/ 	.word	0x00007700


	//   ....[46]....
        /*0378*/ 	.word	0x00007710


	//   ....[47]....
        /*037c*/ 	.word	0x00007720


	//   ....[48]....
        /*0380*/ 	.word	0x00007830


	//   ....[49]....
        /*0384*/ 	.word	0x00007840


	//   ....[50]....
        /*0388*/ 	.word	0x00007850


	//   ....[51]....
        /*038c*/ 	.word	0x00007860


	//   ....[52]....
        /*0390*/ 	.word	0x00007970


	//   ....[53]....
        /*0394*/ 	.word	0x00007980


	//   ....[54]....
        /*0398*/ 	.word	0x00007990


	//   ....[55]....
        /*039c*/ 	.word	0x000079a0


	//   ....[56]....
        /*03a0*/ 	.word	0x000079b0


	//   ....[57]....
        /*03a4*/ 	.word	0x000079c0


	//   ....[58]....
        /*03a8*/ 	.word	0x000079d0


	//   ....[59]....
        /*03ac*/ 	.word	0x00007a10


	//   ....[60]....
        /*03b0*/ 	.word	0x00007a40


	//   ....[61]....
        /*03b4*/ 	.word	0x00007a60


	//   ....[62]....
        /*03b8*/ 	.word	0x00007a70


	//   ....[63]....
        /*03bc*/ 	.word	0x00007a80


	//   ....[64]....
        /*03c0*/ 	.word	0x0000b2c0


	//   ....[65]....
        /*03c4*/ 	.word	0x0000b300


	//   ....[66]....
        /*03c8*/ 	.word	0x0000b340


	//   ....[67]....
        /*03cc*/ 	.word	0x0000b380


	//   ....[68]....
        /*03d0*/ 	.word	0x0000b4d0


	//   ....[69]....
        /*03d4*/ 	.word	0x0000b510


	//   ....[70]....
        /*03d8*/ 	.word	0x0000b550


	//   ....[71]....
        /*03dc*/ 	.word	0x0000b590


	//   ....[72]....
        /*03e0*/ 	.word	0x0000b6a0


	//   ....[73]....
        /*03e4*/ 	.word	0x0000b6e0


	//   ....[74]....
        /*03e8*/ 	.word	0x0000b720


	//   ....[75]....
        /*03ec*/ 	.word	0x0000b760


	//   ....[76]....
        /*03f0*/ 	.word	0x0000b860


	//   ....[77]....
        /*03f4*/ 	.word	0x0000b880


	//   ....[78]....
        /*03f8*/ 	.word	0x0000b8a0


	//   ....[79]....
        /*03fc*/ 	.word	0x0000b8c0


	//   ....[80]....
        /*0400*/ 	.word	0x0000b900


	//   ....[81]....
        /*0404*/ 	.word	0x0000b920


	//   ....[82]....
        /*0408*/ 	.word	0x0000b930


	//   ....[83]....
        /*040c*/ 	.word	0x0000b940


	//   ....[84]....
        /*0410*/ 	.word	0x0000bf20


	//   ....[85]....
        /*0414*/ 	.word	0x0000c6a0


	//   ....[86]....
        /*0418*/ 	.word	0x0000ca60


	//   ....[87]....
        /*041c*/ 	.word	0x0000cc00


	//   ....[88]....
        /*0420*/ 	.word	0x0000cc40


	//   ....[89]....
        /*0424*/ 	.word	0x0000cca0


	//   ....[90]....
        /*0428*/ 	.word	0x0000cd00


	//   ....[91]....
        /*042c*/ 	.word	0x0000cd20


	//   ....[92]....
        /*0430*/ 	.word	0x0000cec0


	//   ....[93]....
        /*0434*/ 	.word	0x0000cef0


	//   ....[94]....
        /*0438*/ 	.word	0x0000cf50


	//   ....[95]....
        /*043c*/ 	.word	0x0000cfb0


	//   ....[96]....
        /*0440*/ 	.word	0x0000cfd0


	//   ....[97]....
        /*0444*/ 	.word	0x0000d420


	//   ....[98]....
        /*0448*/ 	.word	0x0000d470


	//   ....[99]....
        /*044c*/ 	.word	0x0000d4c0


	//   ....[100]....
        /*0450*/ 	.word	0x0000d510


	//   ....[101]....
        /*0454*/ 	.word	0x0000d600


	//   ....[102]....
        /*0458*/ 	.word	0x0000d650


	//   ....[103]....
        /*045c*/ 	.word	0x0000d6a0


	//   ....[104]....
        /*0460*/ 	.word	0x0000d6f0


	//   ....[105]....
        /*0464*/ 	.word	0x0000d7e0


	//   ....[106]....
        /*0468*/ 	.word	0x0000d830


	//   ....[107]....
        /*046c*/ 	.word	0x0000d880


	//   ....[108]....
        /*0470*/ 	.word	0x0000d8d0


	//   ....[109]....
        /*0474*/ 	.word	0x0000d9c0


	//   ....[110]....
        /*0478*/ 	.word	0x0000da10


	//   ....[111]....
        /*047c*/ 	.word	0x0000da60


	//   ....[112]....
        /*0480*/ 	.word	0x0000dab0


	//   ....[113]....
        /*0484*/ 	.word	0x0000dba0


	//   ....[114]....
        /*0488*/ 	.word	0x0000dbf0


	//   ....[115]....
        /*048c*/ 	.word	0x0000dc40


	//   ....[116]....
        /*0490*/ 	.word	0x0000dc90


	//   ....[117]....
        /*0494*/ 	.word	0x0000dd20


	//   ....[118]....
        /*0498*/ 	.word	0x0000ddc0


	//   ....[119]....
        /*049c*/ 	.word	0x0000de60


	//   ....[120]....
        /*04a0*/ 	.word	0x0000df00


	//   ....[121]....
        /*04a4*/ 	.word	0x0000dfa0


	//   ....[122]....
        /*04a8*/ 	.word	0x0000e050


	//   ....[123]....
        /*04ac*/ 	.word	0x0000e0b0


	//   ....[124]....
        /*04b0*/ 	.word	0x0000e100


	//   ....[125]....
        /*04b4*/ 	.word	0x0000e130


	//   ....[126]....
        /*04b8*/ 	.word	0x0000e190


	//   ....[127]....
        /*04bc*/ 	.word	0x0000e1e0


	//   ....[128]....
        /*04c0*/ 	.word	0x0000e230


	//   ....[129]....
        /*04c4*/ 	.word	0x0000e2e0


	//   ....[130]....
        /*04c8*/ 	.word	0x0000e330


	//   ....[131]....
        /*04cc*/ 	.word	0x0000e380


	//   ....[132]....
        /*04d0*/ 	.word	0x0000e3d0


	//   ....[133]....
        /*04d4*/ 	.word	0x0000e460


	//   ....[134]....
        /*04d8*/ 	.word	0x0000e4f0


	//   ....[135]....
        /*04dc*/ 	.word	0x0000e540


	//   ....[136]....
        /*04e0*/ 	.word	0x0000e590


	//   ....[137]....
        /*04e4*/ 	.word	0x0000e620


	//   ....[138]....
        /*04e8*/ 	.word	0x0000e6b0


	//   ....[139]....
        /*04ec*/ 	.word	0x0000e700


	//   ....[140]....
        /*04f0*/ 	.word	0x0000e750


	//   ....[141]....
        /*04f4*/ 	.word	0x0000e7e0


	//   ....[142]....
        /*04f8*/ 	.word	0x0000e870


	//   ....[143]....
        /*04fc*/ 	.word	0x0000e8c0


	//   ....[144]....
        /*0500*/ 	.word	0x0000e910


	//   ....[145]....
        /*0504*/ 	.word	0x0000e9a0


	//   ....[146]....
        /*0508*/ 	.word	0x0000ea30


	//   ....[147]....
        /*050c*/ 	.word	0x0000ea80


	//   ....[148]....
        /*0510*/ 	.word	0x0000ead0


	//   ....[149]....
        /*0514*/ 	.word	0x0000eb60


	//   ....[150]....
        /*0518*/ 	.word	0x0000ec00


	//   ....[151]....
        /*051c*/ 	.word	0x0000ec50


	//   ....[152]....
        /*0520*/ 	.word	0x0000ed40


	//   ....[153]....
        /*0524*/ 	.word	0x0000edc0


	//   ....[154]....
        /*0528*/ 	.word	0x0000ee10


	//   ....[155]....
        /*052c*/ 	.word	0x0000ee60


	//   ....[156]....
        /*0530*/ 	.word	0x0000eeb0


	//   ....[157]....
        /*0534*/ 	.word	0x0000eee0


	//   ....[158]....
        /*0538*/ 	.word	0x0000ef30


	//   ....[159]....
        /*053c*/ 	.word	0x0000ef90


	//   ....[160]....
        /*0540*/ 	.word	0x0000eff0


	//----- nvinfo : EIATTR_VRC_CTA_INIT_COUNT
	.align		4
.L_1461:
        /*0544*/ 	.byte	0x02, 0x4a
	.zero		1
	.zero		1


	//----- nvinfo : EIATTR_EXIT_INSTR_OFFSETS
	.align		4
        /*0548*/ 	.byte	0x04, 0x1c
        /*054a*/ 	.short	(.L_1463 - .L_1462)


	//   ....[0]....
.L_1462:
        /*054c*/ 	.word	0x0000d110


	//   ....[1]....
        /*0550*/ 	.word	0x0000d3c0


	//----- nvinfo : EIATTR_MAX_THREADS
	.align		4
.L_1463:
        /*0554*/ 	.byte	0x04, 0x05
        /*0556*/ 	.short	(.L_1465 - .L_1464)
.L_1464:
        /*0558*/ 	.word	0x00000080
        /*055c*/ 	.word	0x00000001
        /*0560*/ 	.word	0x00000001


	//----- nvinfo : EIATTR_CRS_STACK_SIZE
	.align		4
.L_1465:
        /*0564*/ 	.byte	0x04, 0x1e
        /*0566*/ 	.short	(.L_1467 - .L_1466)
.L_1466:
        /*0568*/ 	.word	0x00000000


	//----- nvinfo : EIATTR_CBANK_PARAM_SIZE
	.align		4
.L_1467:
        /*056c*/ 	.byte	0x03, 0x19
        /*056e*/ 	.short	0x01f0


	//----- nvinfo : EIATTR_PARAM_CBANK
	.align		4
        /*0570*/ 	.byte	0x04, 0x0a
        /*0572*/ 	.short	(.L_1469 - .L_1468)
	.align		4
.L_1468:
        /*0574*/ 	.word	index@(.nv.constant0._Z25selective_scan_bwd_kernelI32Selective_Scan_bwd_kernel_traitsILi128ELi16ELb1ELb0ELb1ELb1ELb0EN3c104HalfENS1_7complexIfEEEEv12SSMParamsBwd)
        /*0578*/ 	.short	0x0380
        /*057a*/ 	.short	0x01f0


	//----- nvinfo : EIATTR_SW_WAR
	.align		4
.L_1469:
        /*057c*/ 	.byte	0x04, 0x36
        /*057e*/ 	.short	(.L_1471 - .L_1470)
.L_1470:
        /*0580*/ 	.word	0x00000008
.L_1471:


//--------------------- .nv.info._Z25selective_scan_bwd_kernelI32Selective_Scan_bwd_kernel_traitsILi128ELi16ELb1ELb0ELb1ELb1ELb1EN3c104HalfENS1_7complexIfEEEEv12SSMParamsBwd --------------------------
	.section	.nv.info._Z25selective_scan_bwd_kernelI32Selective_Scan_bwd_kernel_traitsILi128ELi16ELb1ELb0ELb1ELb1ELb1EN3c104HalfENS1_7complexIfEEEEv12SSMParamsBwd,"",@"SHT_CUDA_INFO"
	.sectionflags	@""
	.align	4


	//----- nvinfo : EIATTR_CUDA_API_VERSION
	.align		4
        /*0000*/ 	.byte	0x04, 0x37
        /*0002*/ 	.short	(.L_1473 - .L_1472)
.L_1472:
        /*0004*/ 	.word	0x00000082


	//----- nvinfo : EIATTR_KPARAM_INFO
	.align		4
.L_1473:
        /*0008*/ 	.byte	0x04, 0x17
        /*000a*/ 	.short	(.L_1475 - .L_1474)
.L_1474:
        /*000c*/ 	.word	0x00000000
        /*0010*/ 	.short	0x0000
        /*0012*/ 	.short	0x0000
        /*0014*/ 	.byte	0x00, 0xf0, 0xc1, 0x07


	//----- nvinfo : EIATTR_SPARSE_MMA_MASK
	.align		4
.L_1475:
        /*0018*/ 	.byte	0x03, 0x50
        /*001a*/ 	.short	0x0000


	//----- nvinfo : EIATTR_MAXREG_COUNT
	.align		4
        /*001c*/ 	.byte	0x03, 0x1b
        /*001e*/ 	.short	0x00ff


	//----- nvinfo : EIATTR_NUM_BARRIERS
	.align		4
        /*0020*/ 	.byte	0x02, 0x4c
        /*0022*/ 	.byte	0x01
	.zero		1


	//----- nvinfo : EIATTR_MERCURY_ISA_VERSION
	.align		4
        /*0024*/ 	.byte	0x03, 0x5f
        /*0026*/ 	.short	0x0101


	//----- nvinfo : EIATTR_COOP_GROUP_MASK_REGIDS
	.align		4
        /*0028*/ 	.byte	0x04, 0x29
        /*002a*/ 	.short	(.L_1477 - .L_1476)


	//   ....[0]....
.L_1476:
        /*002c*/ 	.word	0xffffffff


	//   ....[1]....
        /*0030*/ 	.word	0xffffffff


	//   ....[2]....
        /*0034*/ 	.word	0xffffffff


	//   ....[3]....
        /*0038*/ 	.word	0xffffffff


	//   ....[4]....
        /*003c*/ 	.word	0xffffffff


	//   ....[5]....
        /*0040*/ 	.word	0xffffffff


	//   ....[6]....
        /*0044*/ 	.word	0xffffffff


	//   ....[7]....
        /*0048*/ 	.word	0xffffffff


	//   ....[8]....
        /*004c*/ 	.word	0xffffffff


	//   ....[9]....
        /*0050*/ 	.word	0xffffffff


	//   ....[10]....
        /*0054*/ 	.word	0xffffffff


	//   ....[11]....
        /*0058*/ 	.word	0xffffffff


	//   ....[12]....
        /*005c*/ 	.word	0xffffffff


	//   ....[13]....
        /*0060*/ 	.word	0xffffffff


	//   ....[14]....
        /*0064*/ 	.word	0xffffffff


	//   ....[15]....
        /*0068*/ 	.word	0xffffffff


	//   ....[16]....
        /*006c*/ 	.word	0xffffffff


	//   ....[17]....
        /*0070*/ 	.word	0xffffffff


	//   ....[18]....
        /*0074*/ 	.word	0xffffffff


	//   ....[19]....
        /*0078*/ 	.word	0xffffffff


	//   ....[20]....
        /*007c*/ 	.word	0xffffffff


	//   ....[21]....
        /*0080*/ 	.word	0xffffffff


	//   ....[22]....
        /*0084*/ 	.word	0xffffffff


	//   ....[23]....
        /*0088*/ 	.word	0xffffffff


	//   ....[24]....
        /*008c*/ 	.word	0xffffffff


	//   ....[25]....
        /*0090*/ 	.word	0xffffffff


	//   ....[26]....
        /*0094*/ 	.word	0xffffffff


	//   ....[27]....
        /*0098*/ 	.word	0xffffffff


	//   ....[28]....
        /*009c*/ 	.word	0xffffffff


	//   ....[29]....
        /*00a0*/ 	.word	0xffffffff


	//   ....[30]....
        /*00a4*/ 	.word	0xffffffff


	//   ....[31]....
        /*00a8*/ 	.word	0xffffffff


	//   ....[32]....
        /*00ac*/ 	.word	0xffffffff


	//   ....[33]....
        /*00b0*/ 	.word	0xffffffff


	//   ....[34]....
        /*00b4*/ 	.word	0xffffffff


	//   ....[35]....
        /*00b8*/ 	.word	0xffffffff


	//   ....[36]....
        /*00bc*/ 	.word	0xffffffff


	//   ....[37]....
        /*00c0*/ 	.word	0xffffffff


	//   ....[38]....
        /*00c4*/ 	.word	0xffffffff


	//   ....[39]....
        /*00c8*/ 	.word	0xffffffff


	//   ....[40]....
        /*00cc*/ 	.word	0xffffffff


	//   ....[41]....
        /*00d0*/ 	.word	0xffffffff


	//   ....[42]....
        /*00d4*/ 	.word	0xffffffff


	//   ....[43]....
        /*00d8*/ 	.word	0xffffffff


	//   ....[44]....
        /*00dc*/ 	.word	0xffffffff


	//   ....[45]....
        /*00e0*/ 	.word	0xffffffff


	//   ....[46]....
        /*00e4*/ 	.word	0xffffffff


	//   ....[47]....
        /*00e8*/ 	.word	0xffffffff


	//   ....[48]....
        /*00ec*/ 	.word	0xffffffff


	//   ....[49]....
        /*00f0*/ 	.word	0xffffffff


	//   ....[50]....
        /*00f4*/ 	.word	0xffffffff


	//   ....[51]....
        /*00f8*/ 	.word	0xffffffff


	//   ....[52]....
        /*00fc*/ 	.word	0xffffffff


	//   ....[53]....
        /*0100*/ 	.word	0xffffffff


	//   ....[54]....
        /*0104*/ 	.word	0xffffffff


	//   ....[55]....
        /*0108*/ 	.word	0xffffffff


	//   ....[56]....
        /*010c*/ 	.word	0xffffffff


	//   ....[57]....
        /*0110*/ 	.word	0xffffffff


	//   ....[58]....
        /*0114*/ 	.word	0xffffffff


	//   ....[59]....
        /*0118*/ 	.word	0xffffffff


	//   ....[60]....
        /*011c*/ 	.word	0xffffffff


	//   ....[61]....
        /*0120*/ 	.word	0xffffffff


	//   ....[62]....
        /*0124*/ 	.word	0xffffffff


	//   ....[63]....
        /*0128*/ 	.word	0xffffffff


	//   ....[64]....
        /*012c*/ 	.word	0xffffffff


	//   ....[65]....
        /*0130*/ 	.word	0xffffffff


	//   ....[66]....
        /*0134*/ 	.word	0xffffffff


	//   ....[67]....
        /*0138*/ 	.word	0xffffffff


	//   ....[68]....
        /*013c*/ 	.word	0xffffffff


	//   ....[69]....
        /*0140*/ 	.word	0xffffffff


	//   ....[70]....
        /*0144*/ 	.word	0xffffffff


	//   ....[71]....
        /*0148*/ 	.word	0xffffffff


	//   ....[72]....
        /*014c*/ 	.word	0xffffffff


	//   ....[73]....
        /*0150*/ 	.word	0xffffffff


	//   ....[74]....
        /*0154*/ 	.word	0xffffffff


	//   ....[75]....
        /*0158*/ 	.word	0xffffffff


	//   ....[76]....
        /*015c*/ 	.word	0xffffffff


	//   ....[77]....
        /*0160*/ 	.word	0xffffffff


	//   ....[78]....
        /*0164*/ 	.word	0xffffffff


	//   ....[79]....
        /*0168*/ 	.word	0xffffffff


	//   ....[80]....
        /*016c*/ 	.word	0xffffffff


	//   ....[81]....
        /*0170*/ 	.word	0xffffffff


	//   ....[82]....
        /*0174*/ 	.word	0xffffffff


	//   ....[83]....
        /*0178*/ 	.word	0xffffffff


	//   ....[84]....
        /*017c*/ 	.word	0xffffffff


	//   ....[85]....
        /*0180*/ 	.word	0xffffffff


	//   ....[86]....
        /*0184*/ 	.word	0xffffffff


	//   ....[87]....
        /*0188*/ 	.word	0xffffffff


	//   ....[88]....
        /*018c*/ 	.word	0xffffffff


	//   ....[89]....
        /*0190*/ 	.word	0xffffffff


	//   ....[90]....
        /*0194*/ 	.word	0xffffffff


	//   ....[91]....
        /*0198*/ 	.word	0xffffffff


	//   ....[92]....
        /*019c*/ 	.word	0xffffffff


	//   ....[93]....
        /*01a0*/ 	.word	0xffffffff


	//   ....[94]....
        /*01a4*/ 	.word	0xffffffff


	//   ....[95]....
        /*01a8*/ 	.word	0xffffffff


	//   ....[96]....
        /*01ac*/ 	.word	0xffffffff


	//   ....[97]....
        /*01b0*/ 	.word	0xffffffff


	//   ....[98]....
        /*01b4*/ 	.word	0xffffffff


	//   ....[99]....
        /*01b8*/ 	.word	0xffffffff


	//   ....[100]....
        /*01bc*/ 	.word	0xffffffff


	//   ....[101]....
        /*01c0*/ 	.word	0x0500004b


	//   ....[102]....
        /*01c4*/ 	.word	0x0500004b


	//   ....[103]....
        /*01c8*/ 	.word	0x0500004b


	//   ....[104]....
        /*01cc*/ 	.word	0x0500004b


	//   ....[105]....
        /*01d0*/ 	.word	0x0500004b


	//   ....[106]....
        /*01d4*/ 	.word	0x0500004b


	//   ....[107]....
        /*01d8*/ 	.word	0x0500004b


	//   ....[108]....
        /*01dc*/ 	.word	0x0500004b


	//   ....[109]....
        /*01e0*/ 	.word	0x0500004b


	//   ....[110]....
        /*01e4*/ 	.word	0x0500004b


	//   ....[111]....
        /*01e8*/ 	.word	0x0500004b


	//   ....[112]....
        /*01ec*/ 	.word	0x0500004b


	//   ....[113]....
        /*01f0*/ 	.word	0x0500004b


	//   ....[114]....
        /*01f4*/ 	.word	0x0500004b


	//   ....[115]....
        /*01f8*/ 	.word	0x0500004b


	//   ....[116]....
        /*01fc*/ 	.word	0x0500004b


	//   ....[117]....
        /*0200*/ 	.word	0x0500004b


	//   ....[118]....
        /*0204*/ 	.word	0x0500004b


	//   ....[119]....
        /*0208*/ 	.word	0x0500004b


	//   ....[120]....
        /*020c*/ 	.word	0x0500004b


	//   ....[121]....
        /*0210*/ 	.word	0x0500004b


	//   ....[122]....
        /*0214*/ 	.word	0x0500004b


	//   ....[123]....
        /*0218*/ 	.word	0x0500004b


	//   ....[124]....
        /*021c*/ 	.word	0x0500004b


	//   ....[125]....
        /*0220*/ 	.word	0x0500004b


	//   ....[126]....
        /*0224*/ 	.word	0x0500004b


	//   ....[127]....
        /*0228*/ 	.word	0x0500004b


	//   ....[128]....
        /*022c*/ 	.word	0x0500004b


	//   ....[129]....
        /*0230*/ 	.word	0x0500004b


	//   ....[130]....
        /*0234*/ 	.word	0x0500004b


	//   ....[131]....
        /*0238*/ 	.word	0x0500004b


	//   ....[132]....
        /*023c*/ 	.word	0x0500004b


	//   ....[133]....
        /*0240*/ 	.word	0x0500004b


	//   ....[134]....
        /*0244*/ 	.word	0x0500004b


	//   ....[135]....
        /*0248*/ 	.word	0x0500004b


	//   ....[136]....
        /*024c*/ 	.word	0x0500004b


	//   ....[137]....
        /*0250*/ 	.word	0x0500004b


	//   ....[138]....
        /*0254*/ 	.word	0x0500004b


	//   ....[139]....
        /*0258*/ 	.word	0x0500004b


	//   ....[140]....
        /*025c*/ 	.word	0x0500004b


	//   ....[141]....
        /*0260*/ 	.word	0x0500004b


	//   ....[142]....
        /*0264*/ 	.word	0x0500004b


	//   ....[143]....
        /*0268*/ 	.word	0x0500004b


	//   ....[144]....
        /*026c*/ 	.word	0x0500004b


	//   ....[145]....
        /*0270*/ 	.word	0x0500004b


	//   ....[146]....
        /*0274*/ 	.word	0x0500004b


	//   ....[147]....
        /*0278*/ 	.word	0x0500004b


	//   ....[148]....
        /*027c*/ 	.word	0x0500004b


	//   ....[149]....
        /*0280*/ 	.word	0x0500004b


	//   ....[150]....
        /*0284*/ 	.word	0x0500004b


	//   ....[151]....
        /*0288*/ 	.word	0x0500004b


	//   ....[152]....
        /*028c*/ 	.word	0x0500004b


	//   ....[153]....
        /*0290*/ 	.word	0x0500004b


	//   ....[154]....
        /*0294*/ 	.word	0x0500004b


	//   ....[155]....
        /*0298*/ 	.word	0x0500004b


	//   ....[156]....
        /*029c*/ 	.word	0x0500004b


	//   ....[157]....
        /*02a0*/ 	.word	0x0500004b


	//   ....[158]....
        /*02a4*/ 	.word	0x0500004b


	//   ....[159]....
        /*02a8*/ 	.word	0x0500004b


	//   ....[160]....
        /*02ac*/ 	.word	0x0500004b


	//   ....[161]....
        /*02b0*/ 	.word	0x0500004b


	//   ....[162]....
        /*02b4*/ 	.word	0x0500004b


	//   ....[163]....
        /*02b8*/ 	.word	0x0500004b


	//   ....[164]....
        /*02bc*/ 	.word	0x0500004b


	//----- nvinfo : EIATTR_COOP_GROUP_INSTR_OFFSETS
	.align		4
.L_1477:
        /*02c0*/ 	.byte	0x04, 0x28
        /*02c2*/ 	.short	(.L_1479 - .L_1478)


	//   ....[0]....
.L_1478:
        /*02c4*/ 	.word	0x00000b00


	//   ....[1]....
        /*02c8*/ 	.word	0x00000bc0


	//   ....[2]....
        /*02cc*/ 	.word	0x00000d90


	//   ....[3]....
        /*02d0*/ 	.word	0x00003250


	//   ....[4]....
        /*02d4*/ 	.word	0x00003990


	//   ....[5]....
        /*02d8*/ 	.word	0x00004200


	//   ....[6]....
        /*02dc*/ 	.word	0x000045f0


	//   ....[7]....
        /*02e0*/ 	.word	0x00005370


	//   ....[8]....
        /*02e4*/ 	.word	0x000069f0


	//   ....[9]....
        /*02e8*/ 	.word	0x00006a00


	//   ....[10]....
        /*02ec*/ 	.word	0x00006a10


	//   ....[11]....
        /*02f0*/ 	.word	0x00006a20


	//   ....[12]....
        /*02f4*/ 	.word	0x00006ab0


	//   ....[13]....
        /*02f8*/ 	.word	0x00006ae0


	//   ....[14]....
        /*02fc*/ 	.word	0x00006af0


	//   ....[15]....
        /*0300*/ 	.word	0x00006b00


	//   ....[16]....
        /*0304*/ 	.word	0x00006b90


	//   ....[17]....
        /*0308*/ 	.word	0x00006bc0


	//   ....[18]....
        /*030c*/ 	.word	0x00006bd0


	//   ....[19]....
        /*0310*/ 	.word	0x00006be0


	//   ....[20]....
        /*0314*/ 	.word	0x00006c80


	//   ....[21]....
        /*0318*/ 	.word	0x00006ca0


	//   ....[22]....
        /*031c*/ 	.word	0x00006cb0


	//   ....[23]....
        /*0320*/ 	.word	0x00006cc0


	//   ....[24]....
        /*0324*/ 	.word	0x00006d70


	//   ....[25]....
        /*0328*/ 	.word	0x00006d80


	//   ....[26]....
        /*032c*/ 	.word	0x00006d90


	//   ....[27]....
        /*0330*/ 	.word	0x00006da0


	//   ....[28]....
        /*0334*/ 	.word	0x00006f00


	//   ....[29]....
        /*0338*/ 	.word	0x00006f10


	//   ....[30]....
        /*033c*/ 	.word	0x00006f20


	//   ....[31]....
        /*0340*/ 	.word	0x00006f30


	//   ....[32]....
        /*0344*/ 	.word	0x00006f40


	//   ....[33]....
        /*0348*/ 	.word	0x00006f50


	//   ....[34]....
        /*034c*/ 	.word	0x00006f60


	//   ....[35]....
        /*0350*/ 	.word	0x00006f70


	//   ....[36]....
        /*0354*/ 	.word	0x00008700


	//   ....[37]....
        /*0358*/ 	.word	0x00008710


	//   ....[38]....
        /*035c*/ 	.word	0x00008720


	//   ....[39]....
        /*0360*/ 	.word	0x00008730


	//   ....[40]....
        /*0364*/ 	.word	0x00008840


	//   ....[41]....
        /*0368*/ 	.word	0x00008850


	//   ....[42]....
        /*036c*/ 	.word	0x00008860


	//   ....[43]....
        /*0370*/ 	.word	0x00008870


	//   ....[44]....
        /*0374*/ 	.word	0x00008980


	//   ....[45]....
        /*0378*/ 	.word	0x00008990


	//   ....[46]....
        /*037c*/ 	.word	0x000089a0


	//   ....[47]....
        /*0380*/ 	.word	0x000089b0


	//   ....[48]....
        /*0384*/ 	.word	0x00008ac0


	//   ....[49]....
        /*0388*/ 	.word	0x00008ad0


	//   ....[50]....
        /*038c*/ 	.word	0x00008ae0


	//   ....[51]....
        /*0390*/ 	.word	0x00008af0


	//   ....[52]....
        /*0394*/ 	.word	0x00008c00


	//   ....[53]....
        /*0398*/ 	.word	0x00008c10


	//   ....[54]....
        /*039c*/ 	.word	0x00008c20


	//   ....[55]....
        /*03a0*/ 	.word	0x00008c30


	//   ....[56]....
        /*03a4*/ 	.word	0x00008d40


	//   ....[57]....
        /*03a8*/ 	.word	0x00008d50


	//   ....[58]....
        /*03ac*/ 	.word	0x00008d60


	//   ....[59]....
        /*03b0*/ 	.word	0x00008d70


	//   ....[60]....
        /*03b4*/ 	.word	0x00008d80


	//   ....[61]....
        /*03b8*/ 	.word	0x00008d90


	//   ....[62]....
        /*03bc*/ 	.word	0x00008da0


	//   ....[63]....
        /*03c0*/ 	.word	0x00008de0


	//   ....[64]....
        /*03c4*/ 	.word	0x00008e20


	//   ....[65]....
        /*03c8*/ 	.word	0x00008e60


	//   ....[66]....
        /*03cc*/ 	.word	0x00008e80


	//   ....[67]....
        /*03d0*/ 	.word	0x00008e90


	//   ....[68]....
        /*03d4*/ 	.word	0x0000c770


	//   ....[69]....
        /*03d8*/ 	.word	0x0000c7b0


	//   ....[70]....
        /*03dc*/ 	.word	0x0000c7f0


	//   ....[71]....
        /*03e0*/ 	.word	0x0000c830


	//   ....[72]....
        /*03e4*/ 	.word	0x0000c950


	//   ....[73]....
        /*03e8*/ 	.word	0x0000c9c0


	//   ....[74]....
        /*03ec*/ 	.word	0x0000ca00


	//   ....[75]....
        /*03f0*/ 	.word	0x0000ca40


	//   ....[76]....
        /*03f4*/ 	.word	0x0000cb20


	//   ....[77]....
        /*03f8*/ 	.word	0x0000cb90


	//   ....[78]....
        /*03fc*/ 	.word	0x0000cbd0


	//   ....[79]....
        /*0400*/ 	.word	0x0000cc10


	//   ....[80]....
        /*0404*/ 	.word	0x0000cd00


	//   ....[81]....
        /*0408*/ 	.word	0x0000cd30


	//   ....[82]....
        /*040c*/ 	.word	0x0000cd50


	//   ....[83]....
        /*0410*/ 	.word	0x0000cd70


	//   ....[84]....
        /*0414*/ 	.word	0x0000cd90


	//   ....[85]....
        /*0418*/ 	.word	0x0000cdc0


	//   ....[86]....
        /*041c*/ 	.word	0x0000cde0


	//   ....[87]....
        /*0420*/ 	.word	0x0000cdf0


	//   ....[88]....
        /*0424*/ 	.word	0x0000d3a0


	//   ....[89]....
        /*0428*/ 	.word	0x0000db40


	//   ....[90]....
        /*042c*/ 	.word	0x0000df00


	//   ....[91]....
        /*0430*/ 	.word	0x0000e0e0


	//   ....[92]....
        /*0434*/ 	.word	0x0000e120


	//   ....[93]....
        /*0438*/ 	.word	0x0000e180


	//   ....[94]....
        /*043c*/ 	.word	0x0000e1e0


	//   ....[95]....
        /*0440*/ 	.word	0x0000e200


	//   ....[96]....
        /*0444*/ 	.word	0x0000e370


	//   ....[97]....
        /*0448*/ 	.word	0x0000e3b0


	//   ....[98]....
        /*044c*/ 	.word	0x0000e410


	//   ....[99]....
        /*0450*/ 	.word	0x0000e460


	//   ....[100]....
        /*0454*/ 	.word	0x0000e480


	//   ....[101]....
        /*0458*/ 	.word	0x0000e8d0


	//   ....[102]....
        /*045c*/ 	.word	0x0000e920


	//   ....[103]....
        /*0460*/ 	.word	0x0000e970


	//   ....[104]....
        /*0464*/ 	.word	0x0000e9c0


	//   ....[105]....
        /*0468*/ 	.word	0x0000eab0


	//   ....[106]....
        /*046c*/ 	.word	0x0000eb00


	//   ....[107]....
        /*0470*/ 	.word	0x0000eb50


	//   ....[108]....
        /*0474*/ 	.word	0x0000eba0


	//   ....[109]....
        /*0478*/ 	.word	0x0000ec90


	//   ....[110]....
        /*047c*/ 	.word	0x0000ece0


	//   ....[111]....
        /*0480*/ 	.word	0x0000ed30


	//   ....[112]....
        /*0484*/ 	.word	0x0000ed80


	//   ....[113]....
        /*0488*/ 	.word	0x0000ee70


	//   ....[114]....
        /*048c*/ 	.word	0x0000eec0


	//   ....[115]....
        /*0490*/ 	.word	0x0000ef10


	//   ....[116]....
        /*0494*/ 	.word	0x0000ef60


	//   ....[117]....
        /*0498*/ 	.word	0x0000f050


	//   ....[118]....
        /*049c*/ 	.word	0x0000f0a0


	//   ....[119]....
        /*04a0*/ 	.word	0x0000f0f0


	//   ....[120]....
        /*04a4*/ 	.word	0x0000f140


	//   ....[121]....
        /*04a8*/ 	.word	0x0000f1d0


	//   ....[122]....
        /*04ac*/ 	.word	0x0000f270


	//   ....[123]....
        /*04b0*/ 	.word	0x0000f310


	//   ....[124]....
        /*04b4*/ 	.word	0x0000f3b0


	//   ....[125]....
        /*04b8*/ 	.word	0x0000f450


	//   ....[126]....
        /*04bc*/ 	.word	0x0000f500


	//   ....[127]....
        /*04c0*/ 	.word	0x0000f560


	//   ....[128]....
        /*04c4*/ 	.word	0x0000f5b0


	//   ....[129]....
        /*04c8*/ 	.word	0x0000f5e0


	//   ....[130]....
        /*04cc*/ 	.word	0x0000f640


	//   ....[131]....
        /*04d0*/ 	.word	0x0000f690


	//   ....[132]....
        /*04d4*/ 	.word	0x0000f6e0


	//   ....[133]....
        /*04d8*/ 	.word	0x0000f770


	//   ....[134]....
        /*04dc*/ 	.word	0x0000f7c0


	//   ....[135]....
        /*04e0*/ 	.word	0x0000f810


	//   ....[136]....
        /*04e4*/ 	.word	0x0000f860


	//   ....[137]....
        /*04e8*/ 	.word	0x0000f8f0


	//   ....[138]....
        /*04ec*/ 	.word	0x0000f980


	//   ....[139]....
        /*04f0*/ 	.word	0x0000f9d0


	//   ....[140]....
        /*04f4*/ 	.word	0x0000fa20


	//   ....[141]....
        /*04f8*/ 	.word	0x0000fab0


	//   ....[142]....
        /*04fc*/ 	.word	0x0000fb40


	//   ....[143]....
        /*0500*/ 	.word	0x0000fb90


	//   ....[144]....
        /*0504*/ 	.word	0x0000fbe0


	//   ....[145]....
        /*0508*/ 	.word	0x0000fc70


	//   ....[146]....
        /*050c*/ 	.word	0x0000fd00


	//   ....[147]....
        /*0510*/ 	.word	0x0000fd50


	//   ....[148]....
        /*0514*/ 	.word	0x0000fda0


	//   ....[149]....
        /*0518*/ 	.word	0x0000fe30


	//   ....[150]....
        /*051c*/ 	.word	0x0000fec0


	//   ....[151]....
        /*0520*/ 	.word	0x0000ff10


	//   ....[152]....
        /*0524*/ 	.word	0x0000ff60


	//   ....[153]....
        /*0528*/ 	.word	0x0000fff0


	//   ....[154]....
        /*052c*/ 	.word	0x000100a0


	//   ....[155]....
        /*0530*/ 	.word	0x00010100


	//   ....[156]....
        /*0534*/ 	.word	0x000101a0


	//   ....[157]....
        /*0538*/ 	.word	0x000101f0


	//   ....[158]....
        /*053c*/ 	.word	0x00010290


	//   ....[159]....
        /*0540*/ 	.word	0x000102e0


	//   ....[160]....
        /*0544*/ 	.word	0x00010330


	//   ....[161]....
        /*0548*/ 	.word	0x00010360


	//   ....[162]....
        /*054c*/ 	.word	0x000103b0


	//   ....[163]....
        /*0550*/ 	.word	0x00010410


	//   ....[164]....
        /*0554*/ 	.word	0x00010470


	//----- nvinfo : EIATTR_VRC_CTA_INIT_COUNT
	.align		4
.L_1479:
        /*0558*/ 	.byte	0x02, 0x4a
	.zero		1
	.zero		1


	//----- nvinfo : EIATTR_EXIT_INSTR_OFFSETS
	.align		4
        /*055c*/ 	.byte	0x04, 0x1c
        /*055e*/ 	.short	(.L_1481 - .L_1480)


	//   ....[0]....
.L_1480:
        /*0560*/ 	.word	0x0000e5c0


	//   ....[1]....
        /*0564*/ 	.word	0x0000e870


	//----- nvinfo : EIATTR_MAX_THREADS
	.align		4
.L_1481:
        /*0568*/ 	.byte	0x04, 0x05
        /*056a*/ 	.short	(.L_1483 - .L_1482)
.L_1482:
        /*056c*/ 	.word	0x00000080
        /*0570*/ 	.word	0x00000001
        /*0574*/ 	.word	0x00000001


	//----- nvinfo : EIATTR_CRS_STACK_SIZE
	.align		4
.L_1483:
        /*0578*/ 	.byte	0x04, 0x1e
        /*057a*/ 	.short	(.L_1485 - .L_1484)
.L_1484:
        /*057c*/ 	.word	0x00000000


	//----- nvinfo : EIATTR_CBANK_PARAM_SIZE
	.align		4
.L_1485:
        /*0580*/ 	.byte	0x03, 0x19
        /*0582*/ 	.short	0x01f0


	//----- nvinfo : EIATTR_PARAM_CBANK
	.align		4
        /*0584*/ 	.byte	0x04, 0x0a
        /*0586*/ 	.short	(.L_1487 - .L_1486)
	.align		4
.L_1486:
        /*0588*/ 	.word	index@(.nv.constant0._Z25selective_scan_bwd_kernelI32Selective_Scan_bwd_kernel_traitsILi128ELi16ELb1ELb0ELb1ELb1ELb1EN3c104HalfENS1_7complexIfEEEEv12SSMParamsBwd)
        /*058c*/ 	.short	0x0380
        /*058e*/ 	.short	0x01f0


	//----- nvinfo : EIATTR_SW_WAR
	.align		4
.L_1487:
        /*0590*/ 	.byte	0x04, 0x36
        /*0592*/ 	.short	(.L_1489 - .L_1488)
.L_1488:
        /*0594*/ 	.word	0x00000008
.L_1489:


//--------------------- .nv.info._Z25selective_scan_bwd_kernelI32Selective_Scan_bwd_kernel_traitsILi128ELi16ELb1ELb1ELb0ELb0ELb0EN3c104HalfENS1_7complexIfEEEEv12SSMParamsBwd --------------------------
	.section	.nv.info._Z25selective_scan_bwd_kernelI32Selective_Scan_bwd_kernel_traitsILi128ELi16ELb1ELb1ELb0ELb0ELb0EN3c104HalfENS1_7complexIfEEEEv12SSMParamsBwd,"",@"SHT_CUDA_INFO"
	.sectionflags	@""
	.align	4


	//----- nvinfo : EIATTR_CUDA_API_VERSION
	.align		4
        /*0000*/ 	.byte	0x04, 0x37
        /*0002*/ 	.short	(.L_1491 - .L_1490)
.L_1490:
        /*0004*/ 	.word	0x00000082


	//----- nvinfo : EIATTR_KPARAM_INFO
	.align		4
.L_1491:
        /*0008*/ 	.byte	0x04, 0x17
        /*000a*/ 	.short	(.L_1493 - .L_1492)
.L_1492:
        /*000c*/ 	.word	0x00000000
        /*0010*/ 	.short	0x0000
        /*0012*/ 	.short	0x0000
        /*0014*/ 	.byte	0x00, 0xf0, 0xc1, 0x07


	//----- nvinfo : EIATTR_SPARSE_MMA_MASK
	.align		4
.L_1493:
        /*0018*/ 	.byte	0x03, 0x50
        /*001a*/ 	.short	0x0000


	//----- nvinfo : EIATTR_MAXREG_COUNT
	.align		4
        /*001c*/ 	.byte	0x03, 0x1b
        /*001e*/ 	.short	0x00ff


	//----- nvinfo : EIATTR_NUM_BARRIERS
	.align		4
        /*0020*/ 	.byte	0x02, 0x4c
        /*0022*/ 	.byte	0x01
	.zero		1


	//----- nvinfo : EIATTR_MERCURY_ISA_VERSION
	.align		4
        /*0024*/ 	.byte	0x03, 0x5f
        /*0026*/ 	.short	0x0101


	//----- nvinfo : EIATTR_INT_WARP_WIDE_INSTR_OFFSETS
	.align		4
        /*0028*/ 	.byte	0x04, 0x31
        /*002a*/ 	.short	(.L_1495 - .L_1494)


	//   ....[0]....
.L_1494:
        /*002c*/ 	.word	0x00004b60


	//   ....[1]....
        /*0030*/ 	.word	0x00006130


	//----- nvinfo : EIATTR_COOP_GROUP_MASK_REGIDS
	.align		4
.L_1495:
        /*0034*/ 	.byte	0x04, 0x29
        /*0036*/ 	.short	(.L_1497 - .L_1496)


	//   ....[0]....
.L_1496:
        /*0038*/ 	.word	0xffffffff


	//   ....[1]....
        /*003c*/ 	.word	0xffffffff


	//   ....[2]....
        /*0040*/ 	.word	0xffffffff


	//   ....[3]....
        /*0044*/ 	.word	0xffffffff


	//   ....[4]....
        /*0048*/ 	.word	0xffffffff


	//   ....[5]....
        /*004c*/ 	.word	0xffffffff


	//   ....[6]....
        /*0050*/ 	.word	0xffffffff


	//   ....[7]....
        /*0054*/ 	.word	0xffffffff


	//   ....[8]....
        /*0058*/ 	.word	0xffffffff


	//   ....[9]....
        /*005c*/ 	.word	0xffffffff


	//   ....[10]....
        /*0060*/ 	.word	0xffffffff


	//   ....[11]....
        /*0064*/ 	.word	0xffffffff


	//   ....[12]....
        /*0068*/ 	.word	0xffffffff


	//   ....[13]....
        /*006c*/ 	.word	0xffffffff


	//   ....[14]....
        /*0070*/ 	.word	0xffffffff


	//   ....[15]....
        /*0074*/ 	.word	0xffffffff


	//   ....[16]....
        /*0078*/ 	.word	0xffffffff


	//   ....[17]....
        /*007c*/ 	.word	0xffffffff


	//   ....[18]....
        /*0080*/ 	.word	0xffffffff


	//   ....[19]....
        /*0084*/ 	.word	0xffffffff


	//   ....[20]....
        /*0088*/ 	.word	0xffffffff


	//   ....[21]....
        /*008c*/ 	.word	0xffffffff


	//   ....[22]....
        /*0090*/ 	.word	0xffffffff


	//   ....[23]....
        /*0094*/ 	.word	0xffffffff


	//   ....[24]....
        /*0098*/ 	.word	0xffffffff


	//   ....[25]....
        /*009c*/ 	.word	0xffffffff


	//   ....[26]....
        /*00a0*/ 	.word	0xffffffff


	//   ....[27]....
        /*00a4*/ 	.word	0xffffffff


	//   ....[28]....
        /*00a8*/ 	.word	0xffffffff


	//   ....[29]....
        /*00ac*/ 	.word	0xffffffff


	//   ....[30]....
        /*00b0*/ 	.word	0xffffffff


	//   ....[31]....
        /*00b4*/ 	.word	0xffffffff


	//   ....[32]....
        /*00b8*/ 	.word	0xffffffff


	//   ....[33]....
        /*00bc*/ 	.word	0xffffffff


	//   ....[34]....
        /*00c0*/ 	.word	0xffffffff


	//   ....[35]....
        /*00c4*/ 	.word	0xffffffff


	//   ....[36]....
        /*00c8*/ 	.word	0xffffffff


	//   ....[37]....
        /*00cc*/ 	.word	0xffffffff


	//   ....[38]....
        /*00d0*/ 	.word	0xffffffff


	//   ....[39]....
        /*00d4*/ 	.word	0xffffffff


	//   ....[40]....
        /*00d8*/ 	.word	0xffffffff


	//   ....[41]....
        /*00dc*/ 	.word	0xffffffff


	//   ....[42]....
        /*00e0*/ 	.word	0xffffffff


	//   ....[43]....
        /*00e4*/ 	.word	0xffffffff


	//   ....[44]....
        /*00e8*/ 	.word	0xffffffff


	//   ....[45]....
        /*00ec*/ 	.word	0xffffffff


	//   ....[46]....
        /*00f0*/ 	.word	0xffffffff


	//   ....[47]....
        /*00f4*/ 	.word	0xffffffff


	//   ....[48]....
        /*00f8*/ 	.word	0xffffffff


	//   ....[49]....
        /*00fc*/ 	.word	0xffffffff


	//   ....[50]....
        /*0100*/ 	.word	0xffffffff


	//   ....[51]....
        /*0104*/ 	.word	0xffffffff


	//   ....[52]....
        /*0108*/ 	.word	0xffffffff


	//   ....[53]....
        /*010c*/ 	.word	0xffffffff


	//   ....[54]....
        /*0110*/ 	.word	0xffffffff


	//   ....[55]....
        /*0114*/ 	.word	0xffffffff


	//   ....[56]....
        /*0118*/ 	.word	0xffffffff


	//   ....[57]....
        /*011c*/ 	.word	0xffffffff


	//   ....[58]....
        /*0120*/ 	.word	0xffffffff


	//   ....[59]....
        /*0124*/ 	.word	0xffffffff


	//   ....[60]....
        /*0128*/ 	.word	0xffffffff


	//   ....[61]....
        /*012c*/ 	.word	0xffffffff


	//   ....[62]....
        /*0130*/ 	.word	0xffffffff


	//   ....[63]....
        /*0134*/ 	.word	0xffffffff


	//   ....[64]....
        /*0138*/ 	.word	0xffffffff


	//   ....[65]....
        /*013c*/ 	.word	0xffffffff


	//   ....[66]....
        /*0140*/ 	.word	0xffffffff


	//   ....[67]....
        /*0144*/ 	.word	0xffffffff


	//   ....[68]....
        /*0148*/ 	.word	0xffffffff


	//   ....[69]....
        /*014c*/ 	.word	0xffffffff


	//   ....[70]....
        /*0150*/ 	.word	0xffffffff


	//   ....[71]....
        /*0154*/ 	.word	0xffffffff


	//   ....[72]....
        /*0158*/ 	.word	0xffffffff


	//   ....[73]....
        /*015c*/ 	.word	0xffffffff


	//   ....[74]....
        /*0160*/ 	.word	0xffffffff


	//   ....[75]....
        /*0164*/ 	.word	0xffffffff


	//   ....[76]....
        /*0168*/ 	.word	0xffffffff


	//   ....[77]....
        /*016c*/ 	.word	0xffffffff


	//   ....[78]....
        /*0170*/ 	.word	0xffffffff


	//   ....[79]....
        /*0174*/ 	.word	0xffffffff


	//   ....[80]....
        /*0178*/ 	.word	0xffffffff


	//   ....[81]....
        /*017c*/ 	.word	0xffffffff


	//   ....[82]....
        /*0180*/ 	.word	0xffffffff


	//   ....[83]....
        /*0184*/ 	.word	0xffffffff


	//   ....[84]....
        /*0188*/ 	.word	0xffffffff


	//   ....[85]....
        /*018c*/ 	.word	0xffffffff


	//   ....[86]....
        /*0190*/ 	.word	0xffffffff


	//   ....[87]....
        /*0194*/ 	.word	0xffffffff


	//   ....[88]....
        /*0198*/ 	.word	0xffffffff


	//   ....[89]....
        /*019c*/ 	.word	0xffffffff


	//   ....[90]....
        /*01a0*/ 	.word	0xffffffff


	//   ....[91]....
        /*01a4*/ 	.word	0xffffffff


	//   ....[92]....
        /*01a8*/ 	.word	0xffffffff


	//   ....[93]....
        /*01ac*/ 	.word	0xffffffff


	//   ....[94]....
        /*01b0*/ 	.word	0xffffffff


	//   ....[95]....
        /*01b4*/ 	.word	0xffffffff


	//   ....[96]....
        /*01b8*/ 	.word	0x050000f0


	//   ....[97]....
        /*01bc*/ 	.word	0x050000f0


	//   ....[98]....
        /*01c0*/ 	.word	0x050000f0


	//   ....[99]....
        /*01c4*/ 	.word	0x050000f0


	//   ....[100]....
        /*01c8*/ 	.word	0x050000f0


	//   ....[101]....
        /*01cc*/ 	.word	0x050000f0


	//   ....[102]....
        /*01d0*/ 	.word	0x050000f0


	//   ....[103]....
        /*01d4*/ 	.word	0x050000f0


	//   ....[104]....
        /*01d8*/ 	.word	0x050000f0


	//   ....[105]....
        /*01dc*/ 	.word	0x050000f0


	//   ....[106]....
        /*01e0*/ 	.word	0x050000f0


	//   ....[107]....
        /*01e4*/ 	.word	0x050000f0


	//   ....[108]....
        /*01e8*/ 	.word	0x050000f0


	//   ....[109]....
        /*01ec*/ 	.word	0x050000f0


	//   ....[110]....
        /*01f0*/ 	.word	0x050000f0


	//   ....[111]....
        /*01f4*/ 	.word	0x050000f0


	//   ....[112]....
        /*01f8*/ 	.word	0x050000f0


	//   ....[113]....
        /*01fc*/ 	.word	0x050000f0


	//   ....[114]....
        /*0200*/ 	.word	0x050000f0


	//   ....[115]....
        /*0204*/ 	.word	0x050000f0


	//   ....[116]....
        /*0208*/ 	.word	0x050000f0


	//   ....[117]....
        /*020c*/ 	.word	0x050000f0


	//   ....[118]....
        /*0210*/ 	.word	0x050000f0


	//   ....[119]....
        /*0214*/ 	.word	0x050000f0


	//   ....[120]....
        /*0218*/ 	.word	0x050000f0


	//   ....[121]....
        /*021c*/ 	.word	0x050000f0


	//   ....[122]....
        /*0220*/ 	.word	0x050000f0


	//   ....[123]....
        /*0224*/ 	.word	0x050000f0


	//   ....[124]....
        /*0228*/ 	.word	0x050000f0


	//   ....[125]....
        /*022c*/ 	.word	0x050000f0


	//   ....[126]....
        /*0230*/ 	.word	0x050000f0


	//   ....[127]....
        /*0234*/ 	.word	0x050000f0


	//   ....[128]....
        /*0238*/ 	.word	0x050000f0


	//   ....[129]....
        /*023c*/ 	.word	0x050000f0


	//   ....[130]....
        /*0240*/ 	.word	0x050000f0


	//   ....[131]....
        /*0244*/ 	.word	0x050000f0


	//   ....[132]....
        /*0248*/ 	.word	0x050000f0


	//   ....[133]....
        /*024c*/ 	.word	0x050000f0


	//   ....[134]....
        /*0250*/ 	.word	0x050000f0


	//   ....[135]....
        /*0254*/ 	.word	0x050000f0


	//   ....[136]....
        /*0258*/ 	.word	0x050000f0


	//   ....[137]....
        /*025c*/ 	.word	0x050000f0


	//   ....[138]....
        /*0260*/ 	.word	0x050000f0


	//   ....[139]....
        /*0264*/ 	.word	0x050000f0


	//   ....[140]....
        /*0268*/ 	.word	0x050000f0


	//   ....[141]....
        /*026c*/ 	.word	0x050000f0


	//   ....[142]....
        /*0270*/ 	.word	0x050000f0


	//   ....[143]....
        /*0274*/ 	.word	0x050000f0


	//   ....[144]....
        /*0278*/ 	.word	0x050000f0


	//   ....[145]....
        /*027c*/ 	.word	0x050000f0


	//   ....[146]....
        /*0280*/ 	.word	0x050000f0


	//   ....[147]....
        /*0284*/ 	.word	0x050000f0


	//   ....[148]....
        /*0288*/ 	.word	0x050000f0


	//   ....[149]....
        /*028c*/ 	.word	0x050000f0


	//   ....[150]....
        /*0290*/ 	.word	0x050000f0


	//   ....[151]....
        /*0294*/ 	.word	0x050000f0


	//   ....[152]....
        /*0298*/ 	.word	0x050000f0


	//   ....[153]....
        /*029c*/ 	.word	0x050000f0


	//   ....[154]....
        /*02a0*/ 	.word	0x050000f0


	//   ....[155]....
        /*02a4*/ 	.word	0x050000f0


	//   ....[156]....
        /*02a8*/ 	.word	0x050000f0


	//   ....[157]....
        /*02ac*/ 	.word	0x050000f0


	//   ....[158]....
        /*02b0*/ 	.word	0x050000f0


	//   ....[159]....
        /*02b4*/ 	.word	0x050000f0


	//----- nvinfo : EIATTR_COOP_GROUP_INSTR_OFFSETS
	.align		4
.L_1497:
        /*02b8*/ 	.byte	0x04, 0x28
        /*02ba*/ 	.short	(.L_1499 - .L_1498)


	//   ....[0]....
.L_1498:
        /*02bc*/ 	.word	0x000009f0


	//   ....[1]....
        /*02c0*/ 	.word	0x00000aa0


	//   ....[2]....
        /*02c4*/ 	.word	0x00000cc0


	//   ....[3]....
        /*02c8*/ 	.word	0x000016c0


	//   ....[4]....
        /*02cc*/ 	.word	0x00003470


	//   ....[5]....
        /*02d0*/ 	.word	0x00003480


	//   ....[6]....
        /*02d4*/ 	.word	0x00003490


	//   ....[7]....
        /*02d8*/ 	.word	0x000034a0


	//   ....[8]....
        /*02dc*/ 	.word	0x00003530


	//   ....[9]....
        /*02e0*/ 	.word	0x00003560


	//   ....[10]....
        /*02e4*/ 	.word	0x00003570


	//   ....[11]....
        /*02e8*/ 	.word	0x00003580


	//   ....[12]....
        /*02ec*/ 	.word	0x00003620


	//   ....[13]....
        /*02f0*/ 	.word	0x00003640


	//   ....[14]....
        /*02f4*/ 	.word	0x00003650


	//   ....[15]....
        /*02f8*/ 	.word	0x00003660


	//   ....[16]....
        /*02fc*/ 	.word	0x000036f0


	//   ....[17]....
        /*0300*/ 	.word	0x00003720


	//   ....[18]....
        /*0304*/ 	.word	0x00003730


	//   ....[19]....
        /*0308*/ 	.word	0x00003740


	//   ....[20]....
        /*030c*/ 	.word	0x000037f0


	//   ....[21]....
        /*0310*/ 	.word	0x00003800


	//   ....[22]....
        /*0314*/ 	.word	0x00003810


	//   ....[23]....
        /*0318*/ 	.word	0x00003820


	//   ....[24]....
        /*031c*/ 	.word	0x00003980


	//   ....[25]....
        /*0320*/ 	.word	0x00003990


	//   ....[26]....
        /*0324*/ 	.word	0x000039a0


	//   ....[27]....
        /*0328*/ 	.word	0x000039b0


	//   ....[28]....
        /*032c*/ 	.word	0x000039c0


	//   ....[29]....
        /*0330*/ 	.word	0x000039d0


	//   ....[30]....
        /*0334*/ 	.word	0x000039e0


	//   ....[31]....
        /*0338*/ 	.word	0x000039f0


	//   ....[32]....
        /*033c*/ 	.word	0x00005020


	//   ....[33]....
        /*0340*/ 	.word	0x00005030


	//   ....[34]....
        /*0344*/ 	.word	0x00005040


	//   ....[35]....
        /*0348*/ 	.word	0x00005050


	//   ....[36]....
        /*034c*/ 	.word	0x00005160


	//   ....[37]....
        /*0350*/ 	.word	0x00005170


	//   ....[38]....
        /*0354*/ 	.word	0x00005180


	//   ....[39]....
        /*0358*/ 	.word	0x00005190


	//   ....[40]....
        /*035c*/ 	.word	0x000052a0


	//   ....[41]....
        /*0360*/ 	.word	0x000052b0


	//   ....[42]....
        /*0364*/ 	.word	0x000052c0


	//   ....[43]....
        /*0368*/ 	.word	0x000052d0


	//   ....[44]....
        /*036c*/ 	.word	0x000053e0


	//   ....[45]....
        /*0370*/ 	.word	0x000053f0


	//   ....[46]....
        /*0374*/ 	.word	0x00005400


	//   ....[47]....
        /*0378*/ 	.word	0x00005410


	//   ....[48]....
        /*037c*/ 	.word	0x00005520


	//   ....[49]....
        /*0380*/ 	.word	0x00005530


	//   ....[50]....
        /*0384*/ 	.word	0x00005540


	//   ....[51]....
        /*0388*/ 	.word	0x00005550


	//   ....[52]....
        /*038c*/ 	.word	0x00005660


	//   ....[53]....
        /*0390*/ 	.word	0x00005670


	//   ....[54]....
        /*0394*/ 	.word	0x00005680


	//   ....[55]....
        /*0398*/ 	.word	0x00005690


	//   ....[56]....
        /*039c*/ 	.word	0x000056a0


	//   ....[57]....
        /*03a0*/ 	.word	0x000056b0


	//   ....[58]....
        /*03a4*/ 	.word	0x000056c0


	//   ....[59]....
        /*03a8*/ 	.word	0x00005700


	//   ....[60]....
        /*03ac*/ 	.word	0x00005740


	//   ....[61]....
        /*03b0*/ 	.word	0x00005780


	//   ....[62]....
        /*03b4*/ 	.word	0x000057a0


	//   ....[63]....
        /*03b8*/ 	.word	0x000057c0


	//   ....[64]....
        /*03bc*/ 	.word	0x00008a80


	//   ....[65]....
        /*03c0*/ 	.word	0x00008ac0


	//   ....[66]....
        /*03c4*/ 	.word	0x00008b00


	//   ....[67]....
        /*03c8*/ 	.word	0x00008b40


	//   ....[68]....
        /*03cc*/ 	.word	0x00008c50


	//   ....[69]....
        /*03d0*/ 	.word	0x00008c90


	//   ....[70]....
        /*03d4*/ 	.word	0x00008cd0


	//   ....[71]....
        /*03d8*/ 	.word	0x00008d10


	//   ....[72]....
        /*03dc*/ 	.word	0x00008e20


	//   ....[73]....
        /*03e0*/ 	.word	0x00008e60


	//   ....[74]....
        /*03e4*/ 	.word	0x00008ea0


	//   ....[75]....
        /*03e8*/ 	.word	0x00008ee0


	//   ....[76]....
        /*03ec*/ 	.word	0x00008ff0


	//   ....[77]....
        /*03f0*/ 	.word	0x00009030


	//   ....[78]....
        /*03f4*/ 	.word	0x00009070


	//   ....[79]....
        /*03f8*/ 	.word	0x000090b0


	//   ....[80]....
        /*03fc*/ 	.word	0x000091c0


	//   ....[81]....
        /*0400*/ 	.word	0x00009200


	//   ....[82]....
        /*0404*/ 	.word	0x00009220


	//   ....[83]....
        /*0408*/ 	.word	0x00009230


	//   ....[84]....
        /*040c*/ 	.word	0x000097c0


	//   ....[85]....
        /*0410*/ 	.word	0x00009b60


	//   ....[86]....
        /*0414*/ 	.word	0x00009c80


	//   ....[87]....
        /*0418*/ 	.word	0x00009cd0


	//   ....[88]....
        /*041c*/ 	.word	0x00009d30


	//   ....[89]....
        /*0420*/ 	.word	0x00009d80


	//   ....[90]....
        /*0424*/ 	.word	0x00009da0


	//   ....[91]....
        /*0428*/ 	.word	0x00009f40


	//   ....[92]....
        /*042c*/ 	.word	0x00009f70


	//   ....[93]....
        /*0430*/ 	.word	0x00009fd0


	//   ....[94]....
        /*0434*/ 	.word	0x0000a030


	//   ....[95]....
        /*0438*/ 	.word	0x0000a050


	//   ....[96]....
        /*043c*/ 	.word	0x0000a4f0


	//   ....[97]....
        /*0440*/ 	.word	0x0000a540


	//   ....[98]....
        /*0444*/ 	.word	0x0000a590


	//   ....[99]....
        /*0448*/ 	.word	0x0000a5e0


	//   ....[100]....
        /*044c*/ 	.word	0x0000a6d0


	//   ....[101]....
        /*0450*/ 	.word	0x0000a720


	//   ....[102]....
        /*0454*/ 	.word	0x0000a770


	//   ....[103]....
        /*0458*/ 	.word	0x0000a7c0


	//   ....[104]....
        /*045c*/ 	.word	0x0000a8b0


	//   ....[105]....
        /*0460*/ 	.word	0x0000a900


	//   ....[106]....
        /*0464*/ 	.word	0x0000a950


	//   ....[107]....
        /*0468*/ 	.word	0x0000a9a0


	//   ....[108]....
        /*046c*/ 	.word	0x0000aa90


	//   ....[109]....
        /*0470*/ 	.word	0x0000aae0


	//   ....[110]....
        /*0474*/ 	.word	0x0000ab30


	//   ....[111]....
        /*0478*/ 	.word	0x0000ab80


	//   ....[112]....
        /*047c*/ 	.word	0x0000ac70


	//   ....[113]....
        /*0480*/ 	.word	0x0000acc0


	//   ....[114]....
        /*0484*/ 	.word	0x0000ad10


	//   ....[115]....
        /*0488*/ 	.word	0x0000ad60


	//   ....[116]....
        /*048c*/ 	.word	0x0000adf0


	//   ....[117]....
        /*0490*/ 	.word	0x0000ae90


	//   ....[118]....
        /*0494*/ 	.word	0x0000af30


	//   ....[119]....
        /*0498*/ 	.word	0x0000afd0


	//   ....[120]....
        /*049c*/ 	.word	0x0000b070


	//   ....[121]....
        /*04a0*/ 	.word	0x0000b120


	//   ....[122]....
        /*04a4*/ 	.word	0x0000b170


	//   ....[123]....
        /*04a8*/ 	.word	0x0000b1c0


	//   ....[124]....
        /*04ac*/ 	.word	0x0000b210


	//   ....[125]....
        /*04b0*/ 	.word	0x0000b260


	//   ....[126]....
        /*04b4*/ 	.word	0x0000b2b0


	//   ....[127]....
        /*04b8*/ 	.word	0x0000b300


	//   ....[128]....
        /*04bc*/ 	.word	0x0000b390


	//   ....[129]....
        /*04c0*/ 	.word	0x0000b3e0


	//   ....[130]....
        /*04c4*/ 	.word	0x0000b430


	//   ....[131]....
        /*04c8*/ 	.word	0x0000b480


	//   ....[132]....
        /*04cc*/ 	.word	0x0000b510


	//   ....[133]....
        /*04d0*/ 	.word	0x0000b5a0


	//   ....[134]....
        /*04d4*/ 	.word	0x0000b5f0


	//   ....[135]....
        /*04d8*/ 	.word	0x0000b640


	//   ....[136]....
        /*04dc*/ 	.word	0x0000b6d0


	//   ....[137]....
        /*04e0*/ 	.word	0x0000b760


	//   ....[138]....
        /*04e4*/ 	.word	0x0000b7b0


	//   ....[139]....
        /*04e8*/ 	.word	0x0000b800


	//   ....[140]....
        /*04ec*/ 	.word	0x0000b890


	//   ....[141]....
        /*04f0*/ 	.word	0x0000b920


	//   ....[142]....
        /*04f4*/ 	.word	0x0000b970


	//   ....[143]....
        /*04f8*/ 	.word	0x0000b9c0


	//   ....[144]....
        /*04fc*/ 	.word	0x0000ba50


	//   ....[145]....
        /*0500*/ 	.word	0x0000bae0


	//   ....[146]....
        /*0504*/ 	.word	0x0000bb30


	//   ....[147]....
        /*0508*/ 	.word	0x0000bb80


	//   ....[148]....
        /*050c*/ 	.word	0x0000bc10


	//   ....[149]....
        /*0510*/ 	.word	0x0000bcc0


	//   ....[150]....
        /*0514*/ 	.word	0x0000bd10


	//   ....[151]....
        /*0518*/ 	.word	0x0000bdc0


	//   ....[152]....
        /*051c*/ 	.word	0x0000be70


	//   ....[153]....
        /*0520*/ 	.word	0x0000bec0


	//   ....[154]....
        /*0524*/ 	.word	0x0000bf10


	//   ....[155]....
        /*0528*/ 	.word	0x0000bf60


	//   ....[156]....
        /*052c*/ 	.word	0x0000bf90


	//   ....[157]....
        /*0530*/ 	.word	0x0000bfe0


	//   ....[158]....
        /*0534*/ 	.word	0x0000c040


	//   ....[159]....
        /*0538*/ 	.word	0x0000c0a0


	//----- nvinfo : EIATTR_VRC_CTA_INIT_COUNT
	.align		4
.L_1499:
        /*053c*/ 	.byte	0x02, 0x4a
	.zero		1
	.zero		1


	//----- nvinfo : EIATTR_EXIT_INSTR_OFFSETS
	.align		4
        /*0540*/ 	.byte	0x04, 0x1c
        /*0542*/ 	.short	(.L_1501 - .L_1500)


	//   ....[0]....
.L_1500:
        /*0544*/ 	.word	0x0000a190


	//   ....[1]....
        /*0548*/ 	.word	0x0000a490


	//----- nvinfo : EIATTR_MAX_THREADS
	.align		4
.L_1501:
        /*054c*/ 	.byte	0x04, 0x05
        /*054e*/ 	.short	(.L_1503 - .L_1502)
.L_1502:
        /*0550*/ 	.word	0x00000080
        /*0554*/ 	.word	0x00000001
        /*0558*/ 	.word	0x00000001


	//----- nvinfo : EIATTR_CRS_STACK_SIZE
	.align		4
.L_1503:
        /*055c*/ 	.byte	0x04, 0x1e
        /*055e*/ 	.short	(.L_1505 - .L_1504)
.L_1504:
        /*0560*/ 	.word	0x00000000


	//----- nvinfo : EIATTR_CBANK_PARAM_SIZE
	.align		4
.L_1505:
        /*0564*/ 	.byte	0x03, 0x19
        /*0566*/ 	.short	0x01f0


	//----- nvinfo : EIATTR_PARAM_CBANK
	.align		4
        /*0568*/ 	.byte	0x04, 0x0a
        /*056a*/ 	.short	(.L_1507 - .L_1506)
	.align		4
.L_1506:
        /*056c*/ 	.word	index@(.nv.constant0._Z25selective_scan_bwd_kernelI32Selective_Scan_bwd_kernel_traitsILi128ELi16ELb1ELb1ELb0ELb0ELb0EN3c104HalfENS1_7complexIfEEEEv12SSMParamsBwd)
        /*0570*/ 	.short	0x0380
        /*0572*/ 	.short	0x01f0


	//----- nvinfo : EIATTR_SW_WAR
	.align		4
.L_1507:
        /*0574*/ 	.byte	0x04, 0x36
        /*0576*/ 	.short	(.L_1509 - .L_1508)
.L_1508:
        /*0578*/ 	.word	0x00000008
.L_1509:


//--------------------- .nv.info._Z25selective_scan_bwd_kernelI32Selective_Scan_bwd_kernel_traitsILi128ELi16ELb1ELb1ELb0ELb0ELb1EN3c104HalfENS1_7complexIfEEEEv12SSMParamsBwd --------------------------
	.section	.nv.info._Z25selective_scan_bwd_kernelI32Selective_Scan_bwd_kernel_traitsILi128ELi16ELb1ELb1ELb0ELb0ELb1EN3c104HalfENS1_7complexIfEEEEv12SSMParamsBwd,"",@"SHT_CUDA_INFO"
	.sectionflags	@""
	.align	4


	//----- nvinfo : EIATTR_CUDA_API_VERSION
	.align		4
        /*0000*/ 	.byte	0x04, 0x37
        /*0002*/ 	.short	(.L_1511 - .L_1510)
.L_1510:
        /*0004*/ 	.word	0x00000082


	//----- nvinfo : EIATTR_KPARAM_INFO
	.align		4
.L_1511:
        /*0008*/ 	.byte	0x04, 0x17
        /*000a*/ 	.short	(.L_1513 - .L_1512)
.L_1512:
        /*000c*/ 	.word	0x00000000
        /*0010*/ 	.short	0x0000
        /*0012*/ 	.short	0x0000
        /*0014*/ 	.byte	0x00, 0xf0, 0xc1, 0x07


	//----- nvinfo : EIATTR_SPARSE_MMA_MASK
	.align		4
.L_1513:
        /*0018*/ 	.byte	0x03, 0x50
        /*001a*/ 	.short	0x0000


	//----- nvinfo : EIATTR_MAXREG_COUNT
	.align		4
        /*001c*/ 	.byte	0x03, 0x1b
        /*001e*/ 	.short	0x00ff


	//----- nvinfo : EIATTR_NUM_BARRIERS
	.align		4
        /*0020*/ 	.byte	0x02, 0x4c
        /*0022*/ 	.byte	0x01
	.zero		1


	//----- nvinfo : EIATTR_MERCURY_ISA_VERSION
	.align		4
        /*0024*/ 	.byte	0x03, 0x5f
        /*0026*/ 	.short	0x0101


	//----- nvinfo : EIATTR_INT_WARP_WIDE_INSTR_OFFSETS
	.align		4
        /*0028*/ 	.byte	0x04, 0x31
        /*002a*/ 	.short	(.L_1515 - .L_1514)


	//   ....[0]....
.L_1514:
        /*002c*/ 	.word	0x00006000


	//   ....[1]....
        /*0030*/ 	.word	0x000074f0


	//----- nvinfo : EIATTR_COOP_GROUP_MASK_REGIDS
	.align		4
.L_1515:
        /*0034*/ 	.byte	0x04, 0x29
        /*0036*/ 	.short	(.L_1517 - .L_1516)


	//   ....[0]....
.L_1516:
        /*0038*/ 	.word	0xffffffff


	//   ....[1]....
        /*003c*/ 	.word	0xffffffff


	//   ....[2]....
        /*0040*/ 	.word	0xffffffff


	//   ....[3]....
        /*0044*/ 	.word	0xffffffff


	//   ....[4]....
        /*0048*/ 	.word	0xffffffff


	//   ....[5]....
        /*004c*/ 	.word	0xffffffff


	//   ....[6]....
        /*0050*/ 	.word	0xffffffff


	//   ....[7]....
        /*0054*/ 	.word	0xffffffff


	//   ....[8]....
        /*0058*/ 	.word	0xffffffff


	//   ....[9]....
        /*005c*/ 	.word	0xffffffff


	//   ....[10]....
        /*0060*/ 	.word	0xffffffff


	//   ....[11]....
        /*0064*/ 	.word	0xffffffff


	//   ....[12]....
        /*0068*/ 	.word	0xffffffff


	//   ....[13]....
        /*006c*/ 	.word	0xffffffff


	//   ....[14]....
        /*0070*/ 	.word	0xffffffff


	//   ....[15]....
        /*0074*/ 	.word	0xffffffff


	//   ....[16]....
        /*0078*/ 	.word	0xffffffff


	//   ....[17]....
        /*007c*/ 	.word	0xffffffff


	//   ....[18]....
        /*0080*/ 	.word	0xffffffff


	//   ....[19]....
        /*0084*/ 	.word	0xffffffff


	//   ....[20]....
        /*0088*/ 	.word	0xffffffff


	//   ....[21]....
        /*008c*/ 	.word	0xffffffff


	//   ....[22]....
        /*0090*/ 	.word	0xffffffff


	//   ....[23]....
        /*0094*/ 	.word	0xffffffff


	//   ....[24]....
        /*0098*/ 	.word	0xffffffff


	//   ....[25]....
        /*009c*/ 	.word	0xffffffff


	//   ....[26]....
        /*00a0*/ 	.word	0xffffffff


	//   ....[27]....
        /*00a4*/ 	.word	0xffffffff


	//   ....[28]....
        /*00a8*/ 	.word	0xffffffff


	//   ....[29]....
        /*00ac*/ 	.word	0xffffffff


	//   ....[30]....
        /*00b0*/ 	.word	0xffffffff


	//   ....[31]....
        /*00b4*/ 	.word	0xffffffff


	//   ....[32]....
        /*00b8*/ 	.word	0xffffffff


	//   ....[33]....
        /*00bc*/ 	.word	0xffffffff


	//   ....[34]....
        /*00c0*/ 	.word	0xffffffff


	//   ....[35]....
        /*00c4*/ 	.word	0xffffffff


	//   ....[36]....
        /*00c8*/ 	.word	0xffffffff


	//   ....[37]....
        /*00cc*/ 	.word	0xffffffff


	//   ....[38]....
        /*00d0*/ 	.word	0xffffffff


	//   ....[39]....
        /*00d4*/ 	.word	0xffffffff


	//   ....[40]....
        /*00d8*/ 	.word	0xffffffff


	//   ....[41]....
        /*00dc*/ 	.word	0xffffffff


	//   ....[42]....
        /*00e0*/ 	.word	0xffffffff


	//   ....[43]....
        /*00e4*/ 	.word	0xffffffff


	//   ....[44]....
        /*00e8*/ 	.word	0xffffffff


	//   ....[45]....
        /*00ec*/ 	.word	0xffffffff


	//   ....[46]....
        /*00f0*/ 	.word	0xffffffff


	//   ....[47]....
        /*00f4*/ 	.word	0xffffffff


	//   ....[48]....
        /*00f8*/ 	.word	0xffffffff


	//   ....[49]....
        /*00fc*/ 	.word	0xffffffff


	//   ....[50]....
        /*0100*/ 	.word	0xffffffff


	//   ....[51]....
        /*0104*/ 	.word	0xffffffff


	//   ....[52]....
        /*0108*/ 	.word	0xffffffff


	//   ....[53]....
        /*010c*/ 	.word	0xffffffff


	//   ....[54]....
        /*0110*/ 	.word	0xffffffff


	//   ....[55]....
        /*0114*/ 	.word	0xffffffff


	//   ....[56]....
        /*0118*/ 	.word	0xffffffff


	//   ....[57]....
        /*011c*/ 	.word	0xffffffff


	//   ....[58]....
        /*0120*/ 	.word	0xffffffff


	//   ....[59]....
        /*0124*/ 	.word	0xffffffff


	//   ....[60]....
        /*0128*/ 	.word	0xffffffff


	//   ....[61]....
        /*012c*/ 	.word	0xffffffff


	//   ....[62]....
        /*0130*/ 	.word	0xffffffff


	//   ....[63]....
        /*0134*/ 	.word	0xffffffff


	//   ....[64]....
        /*0138*/ 	.word	0xffffffff


	//   ....[65]....
        /*013c*/ 	.word	0xffffffff


	//   ....[66]....
        /*0140*/ 	.word	0xffffffff


	//   ....[67]....
        /*0144*/ 	.word	0xffffffff


	//   ....[68]....
        /*0148*/ 	.word	0xffffffff


	//   ....[69]....
        /*014c*/ 	.word	0xffffffff


	//   ....[70]....
        /*0150*/ 	.word	0xffffffff


	//   ....[71]....
        /*0154*/ 	.word	0xffffffff


	//   ....[72]....
        /*0158*/ 	.word	0xffffffff


	//   ....[73]....
        /*015c*/ 	.word	0xffffffff


	//   ....[74]....
        /*0160*/ 	.word	0xffffffff


	//   ....[75]....
        /*0164*/ 	.word	0xffffffff


	//   ....[76]....
        /*0168*/ 	.word	0xffffffff


	//   ....[77]....
        /*016c*/ 	.word	0xffffffff


	//   ....[78]....
        /*0170*/ 	.word	0xffffffff


	//   ....[79]....
        /*0174*/ 	.word	0xffffffff


	//   ....[80]....
        /*0178*/ 	.word	0xffffffff


	//   ....[81]....
        /*017c*/ 	.word	0xffffffff


	//   ....[82]....
        /*0180*/ 	.word	0xffffffff


	//   ....[83]....
        /*0184*/ 	.word	0xffffffff


	//   ....[84]....
        /*0188*/ 	.word	0xffffffff


	//   ....[85]....
        /*018c*/ 	.word	0xffffffff


	//   ....[86]....
        /*0190*/ 	.word	0xffffffff


	//   ....[87]....
        /*0194*/ 	.word	0xffffffff


	//   ....[88]....
        /*0198*/ 	.word	0xffffffff


	//   ....[89]....
        /*019c*/ 	.word	0xffffffff


	//   ....[90]....
        /*01a0*/ 	.word	0xffffffff


	//   ....[91]....
        /*01a4*/ 	.word	0xffffffff


	//   ....[92]....
        /*01a8*/ 	.word	0xffffffff


	//   ....[93]....
        /*01ac*/ 	.word	0xffffffff


	//   ....[94]....
        /*01b0*/ 	.word	0xffffffff


	//   ....[95]....
        /*01b4*/ 	.word	0xffffffff


	//   ....[96]....
        /*01b8*/ 	.word	0xffffffff


	//   ....[97]....
        /*01bc*/ 	.word	0xffffffff


	//   ....[98]....
        /*01c0*/ 	.word	0xffffffff


	//   ....[99]....
        /*01c4*/ 	.word	0xffffffff


	//   ....[100]....
        /*01c8*/ 	.word	0x050000f0


	//   ....[101]....
        /*01cc*/ 	.word	0x050000f0


	//   ....[102]....
        /*01d0*/ 	.word	0x050000f0


	//   ....[103]....
        /*01d4*/ 	.word	0x050000f0


	//   ....[104]....
        /*01d8*/ 	.word	0x050000f0


	//   ....[105]....
        /*01dc*/ 	.word	0x050000f0


	//   ....[106]....
        /*01e0*/ 	.word	0x050000f0


	//   ....[107]....
        /*01e4*/ 	.word	0x050000f0


	//   ....[108]....
        /*01e8*/ 	.word	0x050000f0


	//   ....[109]....
        /*01ec*/ 	.word	0x050000f0


	//   ....[110]....
        /*01f0*/ 	.word	0x050000f0


	//   ....[111]....
        /*01f4*/ 	.word	0x050000f0


	//   ....[112]....
        /*01f8*/ 	.word	0x050000f0


	//   ....[113]....
        /*01fc*/ 	.word	0x050000f0


	//   ....[114]....
        /*0200*/ 	.word	0x050000f0


	//   ....[115]....
        /*0204*/ 	.word	0x050000f0


	//   ....[116]....
        /*0208*/ 	.word	0x050000f0


	//   ....[117]....
        /*020c*/ 	.word	0x050000f0


	//   ....[118]....
        /*0210*/ 	.word	0x050000f0


	//   ....[119]....
        /*0214*/ 	.word	0x050000f0


	//   ....[120]....
        /*0218*/ 	.word	0x050000f0


	//   ....[121]....
        /*021c*/ 	.word	0x050000f0


	//   ....[122]....
        /*0220*/ 	.word	0x050000f0


	//   ....[123]....
        /*0224*/ 	.word	0x050000f0


	//   ....[124]....
        /*0228*/ 	.word	0x050000f0


	//   ....[125]....
        /*022c*/ 	.word	0x050000f0


	//   ....[126]....
        /*0230*/ 	.word	0x050000f0


	//   ....[127]....
        /*0234*/ 	.word	0x050000f0


	//   ....[128]....
        /*0238*/ 	.word	0x050000f0


	//   ....[129]....
        /*023c*/ 	.word	0x050000f0


	//   ....[130]....
        /*0240*/ 	.word	0x050000f0


	//   ....[131]....
        /*0244*/ 	.word	0x050000f0


	//   ....[132]....
        /*0248*/ 	.word	0x050000f0


	//   ....[133]....
        /*024c*/ 	.word	0x050000f0


	//   ....[134]....
        /*0250*/ 	.word	0x050000f0


	//   ....[135]....
        /*0254*/ 	.word	0x050000f0


	//   ....[136]....
        /*0258*/ 	.word	0x050000f0


	//   ....[137]....
        /*025c*/ 	.word	0x050000f0


	//   ....[138]....
        /*0260*/ 	.word	0x050000f0


	//   ....[139]....
        /*0264*/ 	.word	0x050000f0


	//   ....[140]....
        /*0268*/ 	.word	0x050000f0


	//   ....[141]....
        /*026c*/ 	.word	0x050000f0


	//   ....[142]....
        /*0270*/ 	.word	0x050000f0


	//   ....[143]....
        /*0274*/ 	.word	0x050000f0


	//   ....[144]....
        /*0278*/ 	.word	0x050000f0


	//   ....[145]....
        /*027c*/ 	.word	0x050000f0


	//   ....[146]....
        /*0280*/ 	.word	0x050000f0


	//   ....[147]....
        /*0284*/ 	.word	0x050000f0


	//   ....[148]....
        /*0288*/ 	.word	0x050000f0


	//   ....[149]....
        /*028c*/ 	.word	0x050000f0


	//   ....[150]....
        /*0290*/ 	.word	0x050000f0


	//   ....[151]....
        /*0294*/ 	.word	0x050000f0


	//   ....[152]....
        /*0298*/ 	.word	0x050000f0


	//   ....[153]....
        /*029c*/ 	.word	0x050000f0


	//   ....[154]....
        /*02a0*/ 	.word	0x050000f0


	//   ....[155]....
        /*02a4*/ 	.word	0x050000f0


	//   ....[156]....
        /*02a8*/ 	.word	0x050000f0


	//   ....[157]....
        /*02ac*/ 	.word	0x050000f0


	//   ....[158]....
        /*02b0*/ 	.word	0x050000f0


	//   ....[159]....
        /*02b4*/ 	.word	0x050000f0


	//   ....[160]....
        /*02b8*/ 	.word	0x050000f0


	//   ....[161]....
        /*02bc*/ 	.word	0x050000f0


	//   ....[162]....
        /*02c0*/ 	.word	0x050000f0


	//   ....[163]....
        /*02c4*/ 	.word	0x050000f0


	//----- nvinfo : EIATTR_COOP_GROUP_INSTR_OFFSETS
	.align		4
.L_1517:
        /*02c8*/ 	.byte	0x04, 0x28
        /*02ca*/ 	.short	(.L_1519 - .L_1518)


	//   ....[0]....
.L_1518:
        /*02cc*/ 	.word	0x00000a40


	//   ....[1]....
        /*02d0*/ 	.word	0x00000ad0


	//   ....[2]....
        /*02d4*/ 	.word	0x00000c40


	//   ....[3]....
        /*02d8*/ 	.word	0x00000db0


	//   ....[4]....
        /*02dc*/ 	.word	0x000015a0


	//   ....[5]....
        /*02e0*/ 	.word	0x00001df0


	//   ....[6]....
        /*02e4*/ 	.word	0x000021f0


	//   ....[7]....
        /*02e8*/ 	.word	0x00002b60


	//   ....[8]....
        /*02ec*/ 	.word	0x00004910


	//   ....[9]....
        /*02f0*/ 	.word	0x00004920


	//   ....[10]....
        /*02f4*/ 	.word	0x00004930


	//   ....[11]....
        /*02f8*/ 	.word	0x00004940


	//   ....[12]....
        /*02fc*/ 	.word	0x000049d0


	//   ....[13]....
        /*0300*/ 	.word	0x00004a00


	//   ....[14]....
        /*0304*/ 	.word	0x00004a10


	//   ....[15]....
        /*0308*/ 	.word	0x00004a20


	//   ....[16]....
        /*030c*/ 	.word	0x00004ac0


	//   ....[17]....
        /*0310*/ 	.word	0x00004ae0


	//   ....[18]....
        /*0314*/ 	.word	0x00004af0


	//   ....[19]....
        /*0318*/ 	.word	0x00004b00


	//   ....[20]....
        /*031c*/ 	.word	0x00004b90


	//   ....[21]....
        /*0320*/ 	.word	0x00004bc0


	//   ....[22]....
        /*0324*/ 	.word	0x00004bd0


	//   ....[23]....
        /*0328*/ 	.word	0x00004be0


	//   ....[24]....
        /*032c*/ 	.word	0x00004c90


	//   ....[25]....
        /*0330*/ 	.word	0x00004ca0


	//   ....[26]....
        /*0334*/ 	.word	0x00004cb0


	//   ....[27]....
        /*0338*/ 	.word	0x00004cc0


	//   ....[28]....
        /*033c*/ 	.word	0x00004e20


	//   ....[29]....
        /*0340*/ 	.word	0x00004e30


	//   ....[30]....
        /*0344*/ 	.word	0x00004e40


	//   ....[31]....
        /*0348*/ 	.word	0x00004e50


	//   ....[32]....
        /*034c*/ 	.word	0x00004e60


	//   ....[33]....
        /*0350*/ 	.word	0x00004e70


	//   ....[34]....
        /*0354*/ 	.word	0x00004e80


	//   ....[35]....
        /*0358*/ 	.word	0x00004e90


	//   ....[36]....
        /*035c*/ 	.word	0x000064c0


	//   ....[37]....
        /*0360*/ 	.word	0x000064d0


	//   ....[38]....
        /*0364*/ 	.word	0x000064e0


	//   ....[39]....
        /*0368*/ 	.word	0x000064f0


	//   ....[40]....
        /*036c*/ 	.word	0x00006600


	//   ....[41]....
        /*0370*/ 	.word	0x00006610


	//   ....[42]....
        /*0374*/ 	.word	0x00006620


	//   ....[43]....
        /*0378*/ 	.word	0x00006630


	//   ....[44]....
        /*037c*/ 	.word	0x00006740


	//   ....[45]....
        /*0380*/ 	.word	0x00006750


	//   ....[46]....
        /*0384*/ 	.word	0x00006760


	//   ....[47]....
        /*0388*/ 	.word	0x00006770


	//   ....[48]....
        /*038c*/ 	.word	0x00006880


	//   ....[49]....
        /*0390*/ 	.word	0x00006890


	//   ....[50]....
        /*0394*/ 	.word	0x000068a0


	//   ....[51]....
        /*0398*/ 	.word	0x000068b0


	//   ....[52]....
        /*039c*/ 	.word	0x000069c0


	//   ....[53]....
        /*03a0*/ 	.word	0x000069d0


	//   ....[54]....
        /*03a4*/ 	.word	0x000069e0


	//   ....[55]....
        /*03a8*/ 	.word	0x000069f0


	//   ....[56]....
        /*03ac*/ 	.word	0x00006b00


	//   ....[57]....
        /*03b0*/ 	.word	0x00006b10


	//   ....[58]....
        /*03b4*/ 	.word	0x00006b20


	//   ....[59]....
        /*03b8*/ 	.word	0x00006b30


	//   ....[60]....
        /*03bc*/ 	.word	0x00006b40


	//   ....[61]....
        /*03c0*/ 	.word	0x00006b50


	//   ....[62]....
        /*03c4*/ 	.word	0x00006b60


	//   ....[63]....
        /*03c8*/ 	.word	0x00006ba0


	//   ....[64]....
        /*03cc*/ 	.word	0x00006be0


	//   ....[65]....
        /*03d0*/ 	.word	0x00006c20


	//   ....[66]....
        /*03d4*/ 	.word	0x00006c40


	//   ....[67]....
        /*03d8*/ 	.word	0x00006c60


	//   ....[68]....
        /*03dc*/ 	.word	0x00009f20


	//   ....[69]....
        /*03e0*/ 	.word	0x00009f60


	//   ....[70]....
        /*03e4*/ 	.word	0x00009fa0


	//   ....[71]....
        /*03e8*/ 	.word	0x00009fe0


	//   ....[72]....
        /*03ec*/ 	.word	0x0000a0f0


	//   ....[73]....
        /*03f0*/ 	.word	0x0000a130


	//   ....[74]....
        /*03f4*/ 	.word	0x0000a170


	//   ....[75]....
        /*03f8*/ 	.word	0x0000a1b0


	//   ....[76]....
        /*03fc*/ 	.word	0x0000a2c0


	//   ....[77]....
        /*0400*/ 	.word	0x0000a300


	//   ....[78]....
        /*0404*/ 	.word	0x0000a340


	//   ....[79]....
        /*0408*/ 	.word	0x0000a380


	//   ....[80]....
        /*040c*/ 	.word	0x0000a490


	//   ....[81]....
        /*0410*/ 	.word	0x0000a4d0


	//   ....[82]....
        /*0414*/ 	.word	0x0000a510


	//   ....[83]....
        /*0418*/ 	.word	0x0000a550


	//   ....[84]....
        /*041c*/ 	.word	0x0000a660


	//   ....[85]....
        /*0420*/ 	.word	0x0000a6a0


	//   ....[86]....
        /*0424*/ 	.word	0x0000a6c0


	//   ....[87]....
        /*0428*/ 	.word	0x0000a6d0


	//   ....[88]....
        /*042c*/ 	.word	0x0000ac80


	//   ....[89]....
        /*0430*/ 	.word	0x0000afc0


	//   ....[90]....
        /*0434*/ 	.word	0x0000b0e0


	//   ....[91]....
        /*0438*/ 	.word	0x0000b130


	//   ....[92]....
        /*043c*/ 	.word	0x0000b190


	//   ....[93]....
        /*0440*/ 	.word	0x0000b1e0


	//   ....[94]....
        /*0444*/ 	.word	0x0000b200


	//   ....[95]....
        /*0448*/ 	.word	0x0000b3a0


	//   ....[96]....
        /*044c*/ 	.word	0x0000b3d0


	//   ....[97]....
        /*0450*/ 	.word	0x0000b430


	//   ....[98]....
        /*0454*/ 	.word	0x0000b490


	//   ....[99]....
        /*0458*/ 	.word	0x0000b4b0


	//   ....[100]....
        /*045c*/ 	.word	0x0000b950


	//   ....[101]....
        /*0460*/ 	.word	0x0000b9a0


	//   ....[102]....
        /*0464*/ 	.word	0x0000b9f0


	//   ....[103]....
        /*0468*/ 	.word	0x0000ba40


	//   ....[104]....
        /*046c*/ 	.word	0x0000bb30


	//   ....[105]....
        /*0470*/ 	.word	0x0000bb80


	//   ....[106]....
        /*0474*/ 	.word	0x0000bbd0


	//   ....[107]....
        /*0478*/ 	.word	0x0000bc20


	//   ....[108]....
        /*047c*/ 	.word	0x0000bd10


	//   ....[109]....
        /*0480*/ 	.word	0x0000bd60


	//   ....[110]....
        /*0484*/ 	.word	0x0000bdb0


	//   ....[111]....
        /*0488*/ 	.word	0x0000be00


	//   ....[112]....
        /*048c*/ 	.word	0x0000bef0


	//   ....[113]....
        /*0490*/ 	.word	0x0000bf40


	//   ....[114]....
        /*0494*/ 	.word	0x0000bf90


	//   ....[115]....
        /*0498*/ 	.word	0x0000bfe0


	//   ....[116]....
        /*049c*/ 	.word	0x0000c0d0


	//   ....[117]....
        /*04a0*/ 	.word	0x0000c120


	//   ....[118]....
        /*04a4*/ 	.word	0x0000c170


	//   ....[119]....
        /*04a8*/ 	.word	0x0000c1c0


	//   ....[120]....
        /*04ac*/ 	.word	0x0000c250


	//   ....[121]....
        /*04b0*/ 	.word	0x0000c2f0


	//   ....[122]....
        /*04b4*/ 	.word	0x0000c390


	//   ....[123]....
        /*04b8*/ 	.word	0x0000c430


	//   ....[124]....
        /*04bc*/ 	.word	0x0000c4d0


	//   ....[125]....
        /*04c0*/ 	.word	0x0000c580


	//   ....[126]....
        /*04c4*/ 	.word	0x0000c5d0


	//   ....[127]....
        /*04c8*/ 	.word	0x0000c620


	//   ....[128]....
        /*04cc*/ 	.word	0x0000c670


	//   ....[129]....
        /*04d0*/ 	.word	0x0000c6c0


	//   ....[130]....
        /*04d4*/ 	.word	0x0000c710


	//   ....[131]....
        /*04d8*/ 	.word	0x0000c760


	//   ....[132]....
        /*04dc*/ 	.word	0x0000c7f0


	//   ....[133]....
        /*04e0*/ 	.word	0x0000c840


	//   ....[134]....
        /*04e4*/ 	.word	0x0000c890


	//   ....[135]....
        /*04e8*/ 	.word	0x0000c8e0


	//   ....[136]....
        /*04ec*/ 	.word	0x0000c970


	//   ....[137]....
        /*04f0*/ 	.word	0x0000ca00


	//   ....[138]....
        /*04f4*/ 	.word	0x0000ca50


	//   ....[139]....
        /*04f8*/ 	.word	0x0000caa0


	//   ....[140]....
        /*04fc*/ 	.word	0x0000cb30


	//   ....[141]....
        /*0500*/ 	.word	0x0000cbc0


	//   ....[142]....
        /*0504*/ 	.word	0x0000cc10


	//   ....[143]....
        /*0508*/ 	.word	0x0000cc60


	//   ....[144]....
        /*050c*/ 	.word	0x0000ccf0


	//   ....[145]....
        /*0510*/ 	.word	0x0000cd80


	//   ....[146]....
        /*0514*/ 	.word	0x0000cdd0


	//   ....[147]....
        /*0518*/ 	.word	0x0000ce20


	//   ....[148]....
        /*051c*/ 	.word	0x0000ceb0


	//   ....[149]....
        /*0520*/ 	.word	0x0000cf40


	//   ....[150]....
        /*0524*/ 	.word	0x0000cf90


	//   ....[151]....
        /*0528*/ 	.word	0x0000cfe0


	//   ....[152]....
        /*052c*/ 	.word	0x0000d070


	//   ....[153]....
        /*0530*/ 	.word	0x0000d120


	//   ....[154]....
        /*0534*/ 	.word	0x0000d170


	//   ....[155]....
        /*0538*/ 	.word	0x0000d220


	//   ....[156]....
        /*053c*/ 	.word	0x0000d2d0


	//   ....[157]....
        /*0540*/ 	.word	0x0000d320


	//   ....[158]....
        /*0544*/ 	.word	0x0000d370


	//   ....[159]....
        /*0548*/ 	.word	0x0000d3c0


	//   ....[160]....
        /*054c*/ 	.word	0x0000d3f0


	//   ....[161]....
        /*0550*/ 	.word	0x0000d440


	//   ....[162]....
        /*0554*/ 	.word	0x0000d4a0


	//   ....[163]....
        /*0558*/ 	.word	0x0000d500


	//----- nvinfo : EIATTR_VRC_CTA_INIT_COUNT
	.align		4
.L_1519:
        /*055c*/ 	.byte	0x02, 0x4a
	.zero		1
	.zero		1


	//----- nvinfo : EIATTR_EXIT_INSTR_OFFSETS
	.align		4
        /*0560*/ 	.byte	0x04, 0x1c
        /*0562*/ 	.short	(.L_1521 - .L_1520)


	//   ....[0]....
.L_1520:
        /*0564*/ 	.word	0x0000b5f0


	//   ....[1]....
        /*0568*/ 	.word	0x0000b8f0


	//----- nvinfo : EIATTR_MAX_THREADS
	.align		4
.L_1521:
        /*056c*/ 	.byte	0x04, 0x05
        /*056e*/ 	.short	(.L_1523 - .L_1522)
.L_1522:
        /*0570*/ 	.word	0x00000080
        /*0574*/ 	.word	0x00000001
        /*0578*/ 	.word	0x00000001


	//----- nvinfo : EIATTR_CRS_STACK_SIZE
	.align		4
.L_1523:
        /*057c*/ 	.byte	0x04, 0x1e
        /*057e*/ 	.short	(.L_1525 - .L_1524)
.L_1524:
        /*0580*/ 	.word	0x00000000


	//----- nvinfo : EIATTR_CBANK_PARAM_SIZE
	.align		4
.L_1525:
        /*0584*/ 	.byte	0x03, 0x19
        /*0586*/ 	.short	0x01f0


	//----- nvinfo : EIATTR_PARAM_CBANK
	.align		4
        /*0588*/ 	.byte	0x04, 0x0a
        /*058a*/ 	.short	(.L_1527 - .L_1526)
	.align		4
.L_1526:
        /*058c*/ 	.word	index@(.nv.constant0._Z25selective_scan_bwd_kernelI32Selective_Scan_bwd_kernel_traitsILi128ELi16ELb1ELb1ELb0ELb0ELb1EN3c104HalfENS1_7complexIfEEEEv12SSMParamsBwd)
        /*0590*/ 	.short	0x0380
        /*0592*/ 	.short	0x01f0


	//----- nvinfo : EIATTR_SW_WAR
	.align		4
.L_1527:
        /*0594*/ 	.byte	0x04, 0x36
        /*0596*/ 	.short	(.L_1529 - .L_1528)
.L_1528:
        /*0598*/ 	.word	0x00000008
.L_1529:


//--------------------- .nv.info._Z25selective_scan_bwd_kernelI32Selective_Scan_bwd_kernel_traitsILi128ELi16ELb1ELb1ELb0ELb1ELb0EN3c104HalfENS1_7complexIfEEEEv12SSMParamsBwd --------------------------
	.section	.nv.info._Z25selective_scan_bwd_kernelI32Selective_Scan_bwd_kernel_traitsILi128ELi16ELb1ELb1ELb0ELb1ELb0EN3c104HalfENS1_7complexIfEEEEv12SSMParamsBwd,"",@"SHT_CUDA_INFO"
	.sectionflags	@""
	.align	4


	//----- nvinfo : EIATTR_CUDA_API_VERSION
	.align		4
        /*0000*/ 	.byte	0x04, 0x37
        /*0002*/ 	.short	(.L_1531 - .L_1530)
.L_1530:
        /*0004*/ 	.word	0x00000082


	//----- nvinfo : EIATTR_KPARAM_INFO
	.align		4
.L_1531:
        /*0008*/ 	.byte	0x04, 0x17
        /*000a*/ 	.short	(.L_1533 - .L_1532)
.L_1532:
        /*000c*/ 	.word	0x00000000
        /*0010*/ 	.short	0x0000
        /*0012*/ 	.short	0x0000
        /*0014*/ 	.byte	0x00, 0xf0, 0xc1, 0x07


	//----- nvinfo : EIATTR_SPARSE_MMA_MASK
	.align		4
.L_1533:
        /*0018*/ 	.byte	0x03, 0x50
        /*001a*/ 	.short	0x0000


	//----- nvinfo : EIATTR_MAXREG_COUNT
	.align		4
        /*001c*/ 	.byte	0x03, 0x1b
        /*001e*/ 	.short	0x00ff


	//----- nvinfo : EIATTR_NUM_BARRIERS
	.align		4
        /*0020*/ 	.byte	0x02, 0x4c
        /*0022*/ 	.byte	0x01
	.zero		1


	//----- nvinfo : EIATTR_MERCURY_ISA_VERSION
	.align		4
        /*0024*/ 	.byte	0x03, 0x5f
        /*0026*/ 	.short	0x0101


	//----- nvinfo : EIATTR_INT_WARP_WIDE_INSTR_OFFSETS
	.align		4
        /*0028*/ 	.byte	0x04, 0x31
        /*002a*/ 	.short	(.L_1535 - .L_1534)


	//   ....[0]....
.L_1534:
        /*002c*/ 	.word	0x00006df0


	//   ....[1]....
        /*0030*/ 	.word	0x000083c0


	//----- nvinfo : EIATTR_COOP_GROUP_MASK_REGIDS
	.align		4
.L_1535:
        /*0034*/ 	.byte	0x04, 0x29
        /*0036*/ 	.short	(.L_1537 - .L_1536)


	//   ....[0]....
.L_1536:
        /*0038*/ 	.word	0xffffffff


	//   ....[1]....
        /*003c*/ 	.word	0xffffffff


	//   ....[2]....
        /*0040*/ 	.word	0xffffffff


	//   ....[3]....
        /*0044*/ 	.word	0xffffffff


	//   ....[4]....
        /*0048*/ 	.word	0xffffffff


	//   ....[5]....
        /*004c*/ 	.word	0xffffffff


	//   ....[6]....
        /*0050*/ 	.word	0xffffffff


	//   ....[7]....
        /*0054*/ 	.word	0xffffffff


	//   ....[8]....
        /*0058*/ 	.word	0xffffffff


	//   ....[9]....
        /*005c*/ 	.word	0xffffffff


	//   ....[10]....
        /*0060*/ 	.word	0xffffffff


	//   ....[11]....
        /*0064*/ 	.word	0xffffffff


	//   ....[12]....
        /*0068*/ 	.word	0xffffffff


	//   ....[13]....
        /*006c*/ 	.word	0xffffffff


	//   ....[14]....
        /*0070*/ 	.word	0xffffffff


	//   ....[15]....
        /*0074*/ 	.word	0xffffffff


	//   ....[16]....
        /*0078*/ 	.word	0xffffffff


	//   ....[17]....
        /*007c*/ 	.word	0xffffffff


	//   ....[18]....
        /*0080*/ 	.word	0xffffffff


	//   ....[19]....
        /*0084*/ 	.word	0xffffffff


	//   ....[20]....
        /*0088*/ 	.word	0xffffffff


	//   ....[21]....
        /*008c*/ 	.word	0xffffffff


	//   ....[22]....
        /*0090*/ 	.word	0xffffffff


	//   ....[23]....
        /*0094*/ 	.word	0xffffffff


	//   ....[24]....
        /*0098*/ 	.word	0xffffffff


	//   ....[25]....
        /*009c*/ 	.word	0xffffffff


	//   ....[26]....
        /*00a0*/ 	.word	0xffffffff


	//   ....[27]....
        /*00a4*/ 	.word	0xffffffff


	//   ....[28]....
        /*00a8*/ 	.word	0xffffffff


	//   ....[29]....
        /*00ac*/ 	.word	0xffffffff


	//   ....[30]....
        /*00b0*/ 	.word	0xffffffff


	//   ....[31]....
        /*00b4*/ 	.word	0xffffffff


	//   ....[32]....
        /*00b8*/ 	.word	0xffffffff


	//   ....[33]....
        /*00bc*/ 	.word	0xffffffff


	//   ....[34]....
        /*00c0*/ 	.word	0xffffffff


	//   ....[35]....
        /*00c4*/ 	.word	0xffffffff


	//   ....[36]....
        /*00c8*/ 	.word	0xffffffff


	//   ....[37]....
        /*00cc*/ 	.word	0xffffffff


	//   ....[38]....
        /*00d0*/ 	.word	0xffffffff


	//   ....[39]....
        /*00d4*/ 	.word	0xffffffff


	//   ....[40]....
        /*00d8*/ 	.word	0xffffffff


	//   ....[41]....
        /*00dc*/ 	.word	0xffffffff


	//   ....[42]....
        /*00e0*/ 	.word	0xffffffff


	//   ....[43]....
        /*00e4*/ 	.word	0xffffffff


	//   ....[44]....
        /*00e8*/ 	.word	0xffffffff


	//   ....[45]....
        /*00ec*/ 	.word	0xffffffff


	//   ....[46]....
        /*00f0*/ 	.word	0xffffffff


	//   ....[47]....
        /*00f4*/ 	.word	0xffffffff


	//   ....[48]....
        /*00f8*/ 	.word	0xffffffff


	//   ....[49]....
        /*00fc*/ 	.word	0xffffffff


	//   ....[50]....
        /*0100*/ 	.word	0xffffffff


	//   ....[51]....
        /*0104*/ 	.word	0xffffffff


	//   ....[52]....
        /*0108*/ 	.word	0xffffffff


	//   ....[53]....
        /*010c*/ 	.word	0xffffffff


	//   ....[54]....
        /*0110*/ 	.word	0xffffffff


	//   ....[55]....
        /*0114*/ 	.word	0xffffffff


	//   ....[56]....
        /*0118*/ 	.word	0xffffffff


	//   ....[57]....
        /*011c*/ 	.word	0xffffffff


	//   ....[58]....
        /*0120*/ 	.word	0xffffffff


	//   ....[59]....
        /*0124*/ 	.word	0xffffffff


	//   ....[60]....
        /*0128*/ 	.word	0xffffffff


	//   ....[61]....
        /*012c*/ 	.word	0xffffffff


	//   ....[62]....
        /*0130*/ 	.word	0xffffffff


	//   ....[63]....
        /*0134*/ 	.word	0xffffffff


	//   ....[64]....
        /*0138*/ 	.word	0xffffffff


	//   ....[65]....
        /*013c*/ 	.word	0xffffffff


	//   ....[66]....
        /*0140*/ 	.word	0xffffffff


	//   ....[67]....
        /*0144*/ 	.word	0xffffffff


	//   ....[68]....
        /*0148*/ 	.word	0xffffffff


	//   ....[69]....
        /*014c*/ 	.word	0xffffffff


	//   ....[70]....
        /*0150*/ 	.word	0xffffffff


	//   ....[71]....
        /*0154*/ 	.word	0xffffffff


	//   ....[72]....
        /*0158*/ 	.word	0xffffffff


	//   ....[73]....
        /*015c*/ 	.word	0xffffffff


	//   ....[74]....
        /*0160*/ 	.word	0xffffffff


	//   ....[75]....
        /*0164*/ 	.word	0xffffffff


	//   ....[76]....
        /*0168*/ 	.word	0xffffffff


	//   ....[77]....
        /*016c*/ 	.word	0xffffffff


	//   ....[78]....
        /*0170*/ 	.word	0xffffffff


	//   ....[79]....
        /*0174*/ 	.word	0xffffffff


	//   ....[80]....
        /*0178*/ 	.word	0xffffffff


	//   ....[81]....
        /*017c*/ 	.word	0xffffffff


	//   ....[82]....
        /*0180*/ 	.word	0xffffffff


	//   ....[83]....
        /*0184*/ 	.word	0xffffffff


	//   ....[84]....
        /*0188*/ 	.word	0xffffffff


	//   ....[85]....
        /*018c*/ 	.word	0xffffffff


	//   ....[86]....
        /*0190*/ 	.word	0xffffffff


	//   ....[87]....
        /*0194*/ 	.word	0xffffffff


	//   ....[88]....
        /*0198*/ 	.word	0xffffffff


	//   ....[89]....
        /*019c*/ 	.word	0xffffffff


	//   ....[90]....
        /*01a0*/ 	.word	0xffffffff


	//   ....[91]....
        /*01a4*/ 	.word	0xffffffff


	//   ....[92]....
        /*01a8*/ 	.word	0xffffffff


	//   ....[93]....
        /*01ac*/ 	.word	0xffffffff


	//   ....[94]....
        /*01b0*/ 	.word	0xffffffff


	//   ....[95]....
        /*01b4*/ 	.word	0xffffffff


	//   ....[96]....
        /*01b8*/ 	.word	0xffffffff


	//   ....[97]....
        /*01bc*/ 	.word	0x050000f0


	//   ....[98]....
        /*01c0*/ 	.word	0x050000f0


	//   ....[99]....
        /*01c4*/ 	.word	0x050000f0


	//   ....[100]....
        /*01c8*/ 	.word	0x050000f0


	//   ....[101]....
        /*01cc*/ 	.word	0x050000f0


	//   ....[102]....
        /*01d0*/ 	.word	0x050000f0


	//   ....[103]....
        /*01d4*/ 	.word	0x050000f0


	//   ....[104]....
        /*01d8*/ 	.word	0x050000f0


	//   ....[105]....
        /*01dc*/ 	.word	0x050000f0


	//   ....[106]....
        /*01e0*/ 	.word	0x050000f0


	//   ....[107]....
        /*01e4*/ 	.word	0x050000f0


	//   ....[108]....
        /*01e8*/ 	.word	0x050000f0


	//   ....[109]....
        /*01ec*/ 	.word	0x050000f0


	//   ....[110]....
        /*01f0*/ 	.word	0x050000f0


	//   ....[111]....
        /*01f4*/ 	.word	0x050000f0


	//   ....[112]....
        /*01f8*/ 	.word	0x050000f0


	//   ....[113]....
        /*01fc*/ 	.word	0x050000f0


	//   ....[114]....
        /*0200*/ 	.word	0x050000f0


	//   ....[115]....
        /*0204*/ 	.word	0x050000f0


	//   ....[116]....
        /*0208*/ 	.word	0x050000f0


	//   ....[117]....
        /*020c*/ 	.word	0x050000f0


	//   ....[118]....
        /*0210*/ 	.word	0x050000f0


	//   ....[119]....
        /*0214*/ 	.word	0x050000f0


	//   ....[120]....
        /*0218*/ 	.word	0x050000f0


	//   ....[121]....
        /*021c*/ 	.word	0x050000f0


	//   ....[122]....
        /*0220*/ 	.word	0x050000f0


	//   ....[123]....
        /*0224*/ 	.word	0x050000f0


	//   ....[124]....
        /*0228*/ 	.word	0x050000f0


	//   ....[125]....
        /*022c*/ 	.word	0x050000f0


	//   ....[126]....
        /*0230*/ 	.word	0x050000f0


	//   ....[127]....
        /*0234*/ 	.word	0x050000f0


	//   ....[128]....
        /*0238*/ 	.word	0x050000f0


	//   ....[129]....
        /*023c*/ 	.word	0x050000f0


	//   ....[130]....
        /*0240*/ 	.word	0x050000f0


	//   ....[131]....
        /*0244*/ 	.word	0x050000f0


	//   ....[132]....
        /*0248*/ 	.word	0x050000f0


	//   ....[133]....
        /*024c*/ 	.word	0x050000f0


	//   ....[134]....
        /*0250*/ 	.word	0x050000f0


	//   ....[135]....
        /*0254*/ 	.word	0x050000f0


	//   ....[136]....
        /*0258*/ 	.word	0x050000f0


	//   ....[137]....
        /*025c*/ 	.word	0x050000f0


	//   ....[138]....
        /*0260*/ 	.word	0x050000f0


	//   ....[139]....
        /*0264*/ 	.word	0x050000f0


	//   ....[140]....
        /*0268*/ 	.word	0x050000f0


	//   ....[141]....
        /*026c*/ 	.word	0x050000f0


	//   ....[142]....
        /*0270*/ 	.word	0x050000f0


	//   ....[143]....
        /*0274*/ 	.word	0x050000f0


	//   ....[144]....
        /*0278*/ 	.word	0x050000f0


	//   ....[145]....
        /*027c*/ 	.word	0x050000f0


	//   ....[146]....
        /*0280*/ 	.word	0x050000f0


	//   ....[147]....
        /*0284*/ 	.word	0x050000f0


	//   ....[148]....
        /*0288*/ 	.word	0x050000f0


	//   ....[149]....
        /*028c*/ 	.word	0x050000f0


	//   ....[150]....
        /*0290*/ 	.word	0x050000f0


	//   ....[151]....
        /*0294*/ 	.word	0x050000f0


	//   ....[152]....
        /*0298*/ 	.word	0x050000f0


	//   ....[153]....
        /*029c*/ 	.word	0x050000f0


	//   ....[154]....
        /*02a0*/ 	.word	0x050000f0


	//   ....[155]....
        /*02a4*/ 	.word	0x050000f0


	//   ....[156]....
        /*02a8*/ 	.word	0x050000f0


	//   ....[157]....
        /*02ac*/ 	.word	0x050000f0


	//   ....[158]....
        /*02b0*/ 	.word	0x050000f0


	//   ....[159]....
        /*02b4*/ 	.word	0x050000f0


	//   ....[160]....
        /*02b8*/ 	.word	0x050000f0


	//----- nvinfo : EIATTR_COOP_GROUP_INSTR_OFFSETS
	.align		4
.L_1537:
        /*02bc*/ 	.byte	0x04, 0x28
        /*02be*/ 	.short	(.L_1539 - .L_1538)


	//   ....[0]....
.L_1538:
        /*02c0*/ 	.word	0x00000a30


	//   ....[1]....
        /*02c4*/ 	.word	0x00000ae0


	//   ....[2]....
        /*02c8*/ 	.word	0x00000d50


	//   ....[3]....
        /*02cc*/ 	.word	0x00003950


	//   ....[4]....
        /*02d0*/ 	.word	0x00005700


	//   ....[5]....
        /*02d4*/ 	.word	0x00005710


	//   ....[6]....
        /*02d8*/ 	.word	0x00005720


	//   ....[7]....
        /*02dc*/ 	.word	0x00005730


	//   ....[8]....
        /*02e0*/ 	.word	0x000057c0


	//   ....[9]....
        /*02e4*/ 	.word	0x000057f0


	//   ....[10]....
        /*02e8*/ 	.word	0x00005800


	//   ....[11]....
        /*02ec*/ 	.word	0x00005810


	//   ....[12]....
        /*02f0*/ 	.word	0x000058b0


	//   ....[13]....
        /*02f4*/ 	.word	0x000058d0


	//   ....[14]....
        /*02f8*/ 	.word	0x000058e0


	//   ....[15]....
        /*02fc*/ 	.word	0x000058f0


	//   ....[16]....
        /*0300*/ 	.word	0x00005980


	//   ....[17]....
        /*0304*/ 	.word	0x000059b0


	//   ....[18]....
        /*0308*/ 	.word	0x000059c0


	//   ....[19]....
        /*030c*/ 	.word	0x000059d0


	//   ....[20]....
        /*0310*/ 	.word	0x00005a80


	//   ....[21]....
        /*0314*/ 	.word	0x00005a90


	//   ....[22]....
        /*0318*/ 	.word	0x00005aa0


	//   ....[23]....
        /*031c*/ 	.word	0x00005ab0


	//   ....[24]....
        /*0320*/ 	.word	0x00005c10


	//   ....[25]....
        /*0324*/ 	.word	0x00005c20


	//   ....[26]....
        /*0328*/ 	.word	0x00005c30


	//   ....[27]....
        /*032c*/ 	.word	0x00005c40


	//   ....[28]....
        /*0330*/ 	.word	0x00005c50


	//   ....[29]....
        /*0334*/ 	.word	0x00005c60


	//   ....[30]....
        /*0338*/ 	.word	0x00005c70


	//   ....[31]....
        /*033c*/ 	.word	0x00005c80


	//   ....[32]....
        /*0340*/ 	.word	0x000072b0


	//   ....[33]....
        /*0344*/ 	.word	0x000072c0


	//   ....[34]....
        /*0348*/ 	.word	0x000072d0


	//   ....[35]....
        /*034c*/ 	.word	0x000072e0


	//   ....[36]....
        /*0350*/ 	.word	0x000073f0


	//   ....[37]....
        /*0354*/ 	.word	0x00007400


	//   ....[38]....
        /*0358*/ 	.word	0x00007410


	//   ....[39]....
        /*035c*/ 	.word	0x00007420


	//   ....[40]....
        /*0360*/ 	.word	0x00007530


	//   ....[41]....
        /*0364*/ 	.word	0x00007540


	//   ....[42]....
        /*0368*/ 	.word	0x00007550


	//   ....[43]....
        /*036c*/ 	.word	0x00007560


	//   ....[44]....
        /*0370*/ 	.word	0x00007670


	//   ....[45]....
        /*0374*/ 	.word	0x00007680


	//   ....[46]....
        /*0378*/ 	.word	0x00007690


	//   ....[47]....
        /*037c*/ 	.word	0x000076a0


	//   ....[48]....
        /*0380*/ 	.word	0x000077b0


	//   ....[49]....
        /*0384*/ 	.word	0x000077c0


	//   ....[50]....
        /*0388*/ 	.word	0x000077d0


	//   ....[51]....
        /*038c*/ 	.word	0x000077e0


	//   ....[52]....
        /*0390*/ 	.word	0x000078f0


	//   ....[53]....
        /*0394*/ 	.word	0x00007900


	//   ....[54]....
        /*0398*/ 	.word	0x00007910


	//   ....[55]....
        /*039c*/ 	.word	0x00007920


	//   ....[56]....
        /*03a0*/ 	.word	0x00007930


	//   ....[57]....
        /*03a4*/ 	.word	0x00007940


	//   ....[58]....
        /*03a8*/ 	.word	0x00007950


	//   ....[59]....
        /*03ac*/ 	.word	0x00007990


	//   ....[60]....
        /*03b0*/ 	.word	0x000079d0


	//   ....[61]....
        /*03b4*/ 	.word	0x00007a10


	//   ....[62]....
        /*03b8*/ 	.word	0x00007a30


	//   ....[63]....
        /*03bc*/ 	.word	0x00007a50


	//   ....[64]....
        /*03c0*/ 	.word	0x0000ad10


	//   ....[65]....
        /*03c4*/ 	.word	0x0000ad50


	//   ....[66]....
        /*03c8*/ 	.word	0x0000ad90


	//   ....[67]....
        /*03cc*/ 	.word	0x0000add0


	//   ....[68]....
        /*03d0*/ 	.word	0x0000aee0


	//   ....[69]....
        /*03d4*/ 	.word	0x0000af20


	//   ....[70]....
        /*03d8*/ 	.word	0x0000af60


	//   ....[71]....
        /*03dc*/ 	.word	0x0000afa0


	//   ....[72]....
        /*03e0*/ 	.word	0x0000b0b0


	//   ....[73]....
        /*03e4*/ 	.word	0x0000b0f0


	//   ....[74]....
        /*03e8*/ 	.word	0x0000b130


	//   ....[75]....
        /*03ec*/ 	.word	0x0000b170


	//   ....[76]....
        /*03f0*/ 	.word	0x0000b280


	//   ....[77]....
        /*03f4*/ 	.word	0x0000b2c0


	//   ....[78]....
        /*03f8*/ 	.word	0x0000b300


	//   ....[79]....
        /*03fc*/ 	.word	0x0000b340


	//   ....[80]....
        /*0400*/ 	.word	0x0000b450


	//   ....[81]....
        /*0404*/ 	.word	0x0000b490


	//   ....[82]....
        /*0408*/ 	.word	0x0000b4b0


	//   ....[83]....
        /*040c*/ 	.word	0x0000b4c0


	//   ....[84]....
        /*0410*/ 	.word	0x0000bae0


	//   ....[85]....
        /*0414*/ 	.word	0x0000bcb0


	//   ....[86]....
        /*0418*/ 	.word	0x0000c680


	//   ....[87]....
        /*041c*/ 	.word	0x0000c7d0


	//   ....[88]....
        /*0420*/ 	.word	0x0000c820


	//   ....[89]....
        /*0424*/ 	.word	0x0000c880


	//   ....[90]....
        /*0428*/ 	.word	0x0000c8d0


	//   ....[91]....
        /*042c*/ 	.word	0x0000c8f0


	//   ....[92]....
        /*0430*/ 	.word	0x0000ca90


	//   ....[93]....
        /*0434*/ 	.word	0x0000cac0


	//   ....[94]....
        /*0438*/ 	.word	0x0000cb20


	//   ....[95]....
        /*043c*/ 	.word	0x0000cb80


	//   ....[96]....
        /*0440*/ 	.word	0x0000cba0


	//   ....[97]....
        /*0444*/ 	.word	0x0000d040


	//   ....[98]....
        /*0448*/ 	.word	0x0000d090


	//   ....[99]....
        /*044c*/ 	.word	0x0000d0e0


	//   ....[100]....
        /*0450*/ 	.word	0x0000d130


	//   ....[101]....
        /*0454*/ 	.word	0x0000d220


	//   ....[102]....
        /*0458*/ 	.word	0x0000d270


	//   ....[103]....
        /*045c*/ 	.word	0x0000d2c0


	//   ....[104]....
        /*0460*/ 	.word	0x0000d310


	//   ....[105]....
        /*0464*/ 	.word	0x0000d400


	//   ....[106]....
        /*0468*/ 	.word	0x0000d450


	//   ....[107]....
        /*046c*/ 	.word	0x0000d4a0


	//   ....[108]....
        /*0470*/ 	.word	0x0000d4f0


	//   ....[109]....
        /*0474*/ 	.word	0x0000d5e0


	//   ....[110]....
        /*0478*/ 	.word	0x0000d630


	//   ....[111]....
        /*047c*/ 	.word	0x0000d680


	//   ....[112]....
        /*0480*/ 	.word	0x0000d6d0


	//   ....[113]....
        /*0484*/ 	.word	0x0000d7c0


	//   ....[114]....
        /*0488*/ 	.word	0x0000d810


	//   ....[115]....
        /*048c*/ 	.word	0x0000d860


	//   ....[116]....
        /*0490*/ 	.word	0x0000d8b0


	//   ....[117]....
        /*0494*/ 	.word	0x0000d940


	//   ....[118]....
        /*0498*/ 	.word	0x0000d9e0


	//   ....[119]....
        /*049c*/ 	.word	0x0000da80


	//   ....[120]....
        /*04a0*/ 	.word	0x0000db20


	//   ....[121]....
        /*04a4*/ 	.word	0x0000dbc0


	//   ....[122]....
        /*04a8*/ 	.word	0x0000dc70


	//   ....[123]....
        /*04ac*/ 	.word	0x0000dcc0


	//   ....[124]....
        /*04b0*/ 	.word	0x0000dd10


	//   ....[125]....
        /*04b4*/ 	.word	0x0000dd60


	//   ....[126]....
        /*04b8*/ 	.word	0x0000ddb0


	//   ....[127]....
        /*04bc*/ 	.word	0x0000de00


	//   ....[128]....
        /*04c0*/ 	.word	0x0000de50


	//   ....[129]....
        /*04c4*/ 	.word	0x0000dee0


	//   ....[130]....
        /*04c8*/ 	.word	0x0000df30


	//   ....[131]....
        /*04cc*/ 	.word	0x0000df80


	//   ....[132]....
        /*04d0*/ 	.word	0x0000dfd0


	//   ....[133]....
        /*04d4*/ 	.word	0x0000e060


	//   ....[134]....
        /*04d8*/ 	.word	0x0000e0f0


	//   ....[135]....
        /*04dc*/ 	.word	0x0000e140


	//   ....[136]....
        /*04e0*/ 	.word	0x0000e190


	//   ....[137]....
        /*04e4*/ 	.word	0x0000e220


	//   ....[138]....
        /*04e8*/ 	.word	0x0000e2b0


	//   ....[139]....
        /*04ec*/ 	.word	0x0000e300


	//   ....[140]....
        /*04f0*/ 	.word	0x0000e350


	//   ....[141]....
        /*04f4*/ 	.word	0x0000e3e0


	//   ....[142]....
        /*04f8*/ 	.word	0x0000e470


	//   ....[143]....
        /*04fc*/ 	.word	0x0000e4c0


	//   ....[144]....
        /*0500*/ 	.word	0x0000e510


	//   ....[145]....
        /*0504*/ 	.word	0x0000e5a0


	//   ....[146]....
        /*0508*/ 	.word	0x0000e630


	//   ....[147]....
        /*050c*/ 	.word	0x0000e680


	//   ....[148]....
        /*0510*/ 	.word	0x0000e6d0


	//   ....[149]....
        /*0514*/ 	.word	0x0000e760


	//   ....[150]....
        /*0518*/ 	.word	0x0000e810


	//   ....[151]....
        /*051c*/ 	.word	0x0000e860


	//   ....[152]....
        /*0520*/ 	.word	0x0000e910


	//   ....[153]....
        /*0524*/ 	.word	0x0000e9c0


	//   ....[154]....
        /*0528*/ 	.word	0x0000ea10


	//   ....[155]....
        /*052c*/ 	.word	0x0000ea60


	//   ....[156]....
        /*0530*/ 	.word	0x0000eab0


	//   ....[157]....
        /*0534*/ 	.word	0x0000eae0


	//   ....[158]....
        /*0538*/ 	.word	0x0000eb30


	//   ....[159]....
        /*053c*/ 	.word	0x0000eb90


	//   ....[160]....
        /*0540*/ 	.word	0x0000ebf0


	//----- nvinfo : EIATTR_VRC_CTA_INIT_COUNT
	.align		4
.L_1539:
        /*0544*/ 	.byte	0x02, 0x4a
	.zero		1
	.zero		1


	//----- nvinfo : EIATTR_EXIT_INSTR_OFFSETS
	.align		4
        /*0548*/ 	.byte	0x04, 0x1c
        /*054a*/ 	.short	(.L_1541 - .L_1540)


	//   ....[0]....
.L_1540:
        /*054c*/ 	.word	0x0000cce0


	//   ....[1]....
        /*0550*/ 	.word	0x0000cfe0


	//----- nvinfo : EIATTR_MAX_THREADS
	.align		4
.L_1541:
        /*0554*/ 	.byte	0x04, 0x05
        /*0556*/ 	.short	(.L_1543 - .L_1542)
.L_1542:
        /*0558*/ 	.word	0x00000080
        /*055c*/ 	.word	0x00000001
        /*0560*/ 	.word	0x00000001


	//----- nvinfo : EIATTR_CRS_STACK_SIZE
	.align		4
.L_1543:
        /*0564*/ 	.byte	0x04, 0x1e
        /*0566*/ 	.short	(.L_1545 - .L_1544)
.L_1544:
        /*0568*/ 	.word	0x00000000


	//----- nvinfo : EIATTR_CBANK_PARAM_SIZE
	.align		4
.L_1545:
        /*056c*/ 	.byte	0x03, 0x19
        /*056e*/ 	.short	0x01f0


	//----- nvinfo : EIATTR_PARAM_CBANK
	.align		4
        /*0570*/ 	.byte	0x04, 0x0a
        /*0572*/ 	.short	(.L_1547 - .L_1546)
	.align		4
.L_1546:
        /*0574*/ 	.word	index@(.nv.constant0._Z25selective_scan_bwd_kernelI32Selective_Scan_bwd_kernel_traitsILi128ELi16ELb1ELb1ELb0ELb1ELb0EN3c104HalfENS1_7complexIfEEEEv12SSMParamsBwd)
        /*0578*/ 	.short	0x0380
        /*057a*/ 	.short	0x01f0


	//----- nvinfo : EIATTR_SW_WAR
	.align		4
.L_1547:
        /*057c*/ 	.byte	0x04, 0x36
        /*057e*/ 	.short	(.L_1549 - .L_1548)
.L_1548:
        /*0580*/ 	.word	0x00000008
.L_1549:


//--------------------- .nv.info._Z25selective_scan_bwd_kernelI32Selective_Scan_bwd_kernel_traitsILi128ELi16ELb1ELb1ELb0ELb1ELb1EN3c104HalfENS1_7complexIfEEEEv12SSMParamsBwd --------------------------
	.section	.nv.info._Z25selective_scan_bwd_kernelI32Selective_Scan_bwd_kernel_traitsILi128ELi16ELb1ELb1ELb0ELb1ELb1EN3c104HalfENS1_7complexIfEEEEv12SSMParamsBwd,"",@"SHT_CUDA_INFO"
	.sectionflags	@""
	.align	4


	//----- nvinfo : EIATTR_CUDA_API_VERSION
	.align		4
        /*0000*/ 	.byte	0x04, 0x37
        /*0002*/ 	.short	(.L_1551 - .L_1550)
.L_1550:
        /*0004*/ 	.word	0x00000082


	//----- nvinfo : EIATTR_KPARAM_INFO
	.align		4
.L_1551:
        /*0008*/ 	.byte	0x04, 0x17
        /*000a*/ 	.short	(.L_1553 - .L_1552)
.L_1552:
        /*000c*/ 	.word	0x00000000
        /*0010*/ 	.short	0x0000
        /*0012*/ 	.short	0x0000
        /*0014*/ 	.byte	0x00, 0xf0, 0xc1, 0x07


	//----- nvinfo : EIATTR_SPARSE_MMA_MASK
	.align		4
.L_1553:
        /*0018*/ 	.byte	0x03, 0x50
        /*001a*/ 	.short	0x0000


	//----- nvinfo : EIATTR_MAXREG_COUNT
	.align		4
        /*001c*/ 	.byte	0x03, 0x1b
        /*001e*/ 	.short	0x00ff


	//----- nvinfo : EIATTR_NUM_BARRIERS
	.align		4
        /*0020*/ 	.byte	0x02, 0x4c
        /*0022*/ 	.byte	0x01
	.zero		1


	//----- nvinfo : EIATTR_MERCURY_ISA_VERSION
	.align		4
        /*0024*/ 	.byte	0x03, 0x5f
        /*0026*/ 	.short	0x0101


	//----- nvinfo : EIATTR_INT_WARP_WIDE_INSTR_OFFSETS
	.align		4
        /*0028*/ 	.byte	0x04, 0x31
        /*002a*/ 	.short	(.L_1555 - .L_1554)


	//   ....[0]....
.L_1554:
        /*002c*/ 	.word	0x00008220


	//   ....[1]....
        /*0030*/ 	.word	0x000097f0


	//----- nvinfo : EIATTR_COOP_GROUP_MASK_REGIDS
	.align		4
.L_1555:
        /*0034*/ 	.byte	0x04, 0x29
        /*0036*/ 	.short	(.L_1557 - .L_1556)


	//   ....[0]....
.L_1556:
        /*0038*/ 	.word	0xffffffff


	//   ....[1]....
        /*003c*/ 	.word	0xffffffff


	//   ....[2]....
        /*0040*/ 	.word	0xffffffff


	//   ....[3]....
        /*0044*/ 	.word	0xffffffff


	//   ....[4]....
        /*0048*/ 	.word	0xffffffff


	//   ....[5]....
        /*004c*/ 	.word	0xffffffff


	//   ....[6]....
        /*0050*/ 	.word	0xffffffff


	//   ....[7]....
        /*0054*/ 	.word	0xffffffff


	//   ....[8]....
        /*0058*/ 	.word	0xffffffff


	//   ....[9]....
        /*005c*/ 	.word	0xffffffff


	//   ....[10]....
        /*0060*/ 	.word	0xffffffff


	//   ....[11]....
        /*0064*/ 	.word	0xffffffff


	//   ....[12]....
        /*0068*/ 	.word	0xffffffff


	//   ....[13]....
        /*006c*/ 	.word	0xffffffff


	//   ....[14]....
        /*0070*/ 	.word	0xffffffff


	//   ....[15]....
        /*0074*/ 	.word	0xffffffff


	//   ....[16]....
        /*0078*/ 	.word	0xffffffff


	//   ....[17]....
        /*007c*/ 	.word	0xffffffff


	//   ....[18]....
        /*0080*/ 	.word	0xffffffff


	//   ....[19]....
        /*0084*/ 	.word	0xffffffff


	//   ....[20]....
        /*0088*/ 	.word	0xffffffff


	//   ....[21]....
        /*008c*/ 	.word	0xffffffff


	//   ....[22]....
        /*0090*/ 	.word	0xffffffff


	//   ....[23]....
        /*0094*/ 	.word	0xffffffff


	//   ....[24]....
        /*0098*/ 	.word	0xffffffff


	//   ....[25]....
        /*009c*/ 	.word	0xffffffff


	//   ....[26]....
        /*00a0*/ 	.word	0xffffffff


	//   ....[27]....
        /*00a4*/ 	.word	0xffffffff


	//   ....[28]....
        /*00a8*/ 	.word	0xffffffff


	//   ....[29]....
        /*00ac*/ 	.word	0xffffffff


	//   ....[30]....
        /*00b0*/ 	.word	0xffffffff


	//   ....[31]....
        /*00b4*/ 	.word	0xffffffff


	//   ....[32]....
        /*00b8*/ 	.word	0xffffffff


	//   ....[33]....
        /*00bc*/ 	.word	0xffffffff


	//   ....[34]....
        /*00c0*/ 	.word	0xffffffff


	//   ....[35]....
        /*00c4*/ 	.word	0xffffffff


	//   ....[36]....
        /*00c8*/ 	.word	0xffffffff


	//   ....[37]....
        /*00cc*/ 	.word	0xffffffff


	//   ....[38]....
        /*00d0*/ 	.word	0xffffffff


	//   ....[39]....
        /*00d4*/ 	.word	0xffffffff


	//   ....[40]....
        /*00d8*/ 	.word	0xffffffff


	//   ....[41]....
        /*00dc*/ 	.word	0xffffffff


	//   ....[42]....
        /*00e0*/ 	.word	0xffffffff


	//   ....[43]....
        /*00e4*/ 	.word	0xffffffff


	//   ....[44]....
        /*00e8*/ 	.word	0xffffffff


	//   ....[45]....
        /*00ec*/ 	.word	0xffffffff


	//   ....[46]....
        /*00f0*/ 	.word	0xffffffff


	//   ....[47]....
        /*00f4*/ 	.word	0xffffffff


	//   ....[48]....
        /*00f8*/ 	.word	0xffffffff


	//   ....[49]....
        /*00fc*/ 	.word	0xffffffff


	//   ....[50]....
        /*0100*/ 	.word	0xffffffff


	//   ....[51]....
        /*0104*/ 	.word	0xffffffff


	//   ....[52]....
        /*0108*/ 	.word	0xffffffff


	//   ....[53]....
        /*010c*/ 	.word	0xffffffff


	//   ....[54]....
        /*0110*/ 	.word	0xffffffff


	//   ....[55]....
        /*0114*/ 	.word	0xffffffff


	//   ....[56]....
        /*0118*/ 	.word	0xffffffff


	//   ....[57]....
        /*011c*/ 	.word	0xffffffff


	//   ....[58]....
        /*0120*/ 	.word	0xffffffff


	//   ....[59]....
        /*0124*/ 	.word	0xffffffff


	//   ....[60]....
        /*0128*/ 	.word	0xffffffff


	//   ....[61]....
        /*012c*/ 	.word	0xffffffff


	//   ....[62]....
        /*0130*/ 	.word	0xffffffff


	//   ....[63]....
        /*0134*/ 	.word	0xffffffff


	//   ....[64]....
        /*0138*/ 	.word	0xffffffff


	//   ....[65]....
        /*013c*/ 	.word	0xffffffff


	//   ....[66]....
        /*0140*/ 	.word	0xffffffff


	//   ....[67]....
        /*0144*/ 	.word	0xffffffff


	//   ....[68]....
        /*0148*/ 	.word	0xffffffff


	//   ....[69]....
        /*014c*/ 	.word	0xffffffff


	//   ....[70]....
        /*0150*/ 	.word	0xffffffff


	//   ....[71]....
        /*0154*/ 	.word	0xffffffff


	//   ....[72]....
        /*0158*/ 	.word	0xffffffff


	//   ....[73]....
        /*015c*/ 	.word	0xffffffff


	//   ....[74]....
        /*0160*/ 	.word	0xffffffff


	//   ....[75]....
        /*0164*/ 	.word	0xffffffff


	//   ....[76]....
        /*0168*/ 	.word	0xffffffff


	//   ....[77]....
        /*016c*/ 	.word	0xffffffff


	//   ....[78]....
        /*0170*/ 	.word	0xffffffff


	//   ....[79]....
        /*0174*/ 	.word	0xffffffff


	//   ....[80]....
        /*0178*/ 	.word	0xffffffff


	//   ....[81]....
        /*017c*/ 	.word	0xffffffff


	//   ....[82]....
        /*0180*/ 	.word	0xffffffff


	//   ....[83]....
        /*0184*/ 	.word	0xffffffff


	//   ....[84]....
        /*0188*/ 	.word	0xffffffff


	//   ....[85]....
        /*018c*/ 	.word	0xffffffff


	//   ....[86]....
        /*0190*/ 	.word	0xffffffff


	//   ....[87]....
        /*0194*/ 	.word	0xffffffff


	//   ....[88]....
        /*0198*/ 	.word	0xffffffff


	//   ....[89]....
        /*019c*/ 	.word	0xffffffff


	//   ....[90]....
        /*01a0*/ 	.word	0xffffffff


	//   ....[91]....
        /*01a4*/ 	.word	0xffffffff


	//   ....[92]....
        /*01a8*/ 	.word	0xffffffff


	//   ....[93]....
        /*01ac*/ 	.word	0xffffffff


	//   ....[94]....
        /*01b0*/ 	.word	0xffffffff


	//   ....[95]....
        /*01b4*/ 	.word	0xffffffff


	//   ....[96]....
        /*01b8*/ 	.word	0xffffffff


	//   ....[97]....
        /*01bc*/ 	.word	0xffffffff


	//   ....[98]....
        /*01c0*/ 	.word	0xffffffff


	//   ....[99]....
        /*01c4*/ 	.word	0xffffffff


	//   ....[100]....
        /*01c8*/ 	.word	0xffffffff


	//   ....[101]....
        /*01cc*/ 	.word	0x050000f0


	//   ....[102]....
        /*01d0*/ 	.word	0x050000f0


	//   ....[103]....
        /*01d4*/ 	.word	0x050000f0


	//   ....[104]....
        /*01d8*/ 	.word	0x050000f0


	//   ....[105]....
        /*01dc*/ 	.word	0x050000f0


	//   ....[106]....
        /*01e0*/ 	.word	0x050000f0


	//   ....[107]....
        /*01e4*/ 	.word	0x050000f0


	//   ....[108]....
        /*01e8*/ 	.word	0x050000f0


	//   ....[109]....
        /*01ec*/ 	.word	0x050000f0


	//   ....[110]....
        /*01f0*/ 	.word	0x050000f0


	//   ....[111]....
        /*01f4*/ 	.word	0x050000f0


	//   ....[112]....
        /*01f8*/ 	.word	0x050000f0


	//   ....[113]....
        /*01fc*/ 	.word	0x050000f0


	//   ....[114]....
        /*0200*/ 	.word	0x050000f0


	//   ....[115]....
        /*0204*/ 	.word	0x050000f0


	//   ....[116]....
        /*0208*/ 	.word	0x050000f0


	//   ....[117]....
        /*020c*/ 	.word	0x050000f0


	//   ....[118]....
        /*0210*/ 	.word	0x050000f0


	//   ....[119]....
        /*0214*/ 	.word	0x050000f0


	//   ....[120]....
        /*0218*/ 	.word	0x050000f0


	//   ....[121]....
        /*021c*/ 	.word	0x050000f0


	//   ....[122]....
        /*0220*/ 	.word	0x050000f0


	//   ....[123]....
        /*0224*/ 	.word	0x050000f0


	//   ....[124]....
        /*0228*/ 	.word	0x050000f0


	//   ....[125]....
        /*022c*/ 	.word	0x050000f0


	//   ....[126]....
        /*0230*/ 	.word	0x050000f0


	//   ....[127]....
        /*0234*/ 	.word	0x050000f0


	//   ....[128]....
        /*0238*/ 	.word	0x050000f0


	//   ....[129]....
        /*023c*/ 	.word	0x050000f0


	//   ....[130]....
        /*0240*/ 	.word	0x050000f0


	//   ....[131]....
        /*0244*/ 	.word	0x050000f0


	//   ....[132]....
        /*0248*/ 	.word	0x050000f0


	//   ....[133]....
        /*024c*/ 	.word	0x050000f0


	//   ....[134]....
        /*0250*/ 	.word	0x050000f0


	//   ....[135]....
        /*0254*/ 	.word	0x050000f0


	//   ....[136]....
        /*0258*/ 	.word	0x050000f0


	//   ....[137]....
        /*025c*/ 	.word	0x050000f0


	//   ....[138]....
        /*0260*/ 	.word	0x050000f0


	//   ....[139]....
        /*0264*/ 	.word	0x050000f0


	//   ....[140]....
        /*0268*/ 	.word	0x050000f0


	//   ....[141]....
        /*026c*/ 	.word	0x050000f0


	//   ....[142]....
        /*0270*/ 	.word	0x050000f0


	//   ....[143]....
        /*0274*/ 	.word	0x050000f0


	//   ....[144]....
        /*0278*/ 	.word	0x050000f0


	//   ....[145]....
        /*027c*/ 	.word	0x050000f0


	//   ....[146]....
        /*0280*/ 	.word	0x050000f0


	//   ....[147]....
        /*0284*/ 	.word	0x050000f0


	//   ....[148]....
        /*0288*/ 	.word	0x050000f0


	//   ....[149]....
        /*028c*/ 	.word	0x050000f0


	//   ....[150]....
        /*0290*/ 	.word	0x050000f0


	//   ....[151]....
        /*0294*/ 	.word	0x050000f0


	//   ....[152]....
        /*0298*/ 	.word	0x050000f0


	//   ....[153]....
        /*029c*/ 	.word	0x050000f0


	//   ....[154]....
        /*02a0*/ 	.word	0x050000f0


	//   ....[155]....
        /*02a4*/ 	.word	0x050000f0


	//   ....[156]....
        /*02a8*/ 	.word	0x050000f0


	//   ....[157]....
        /*02ac*/ 	.word	0x050000f0


	//   ....[158]....
        /*02b0*/ 	.word	0x050000f0


	//   ....[159]....
        /*02b4*/ 	.word	0x050000f0


	//   ....[160]....
        /*02b8*/ 	.word	0x050000f0


	//   ....[161]....
        /*02bc*/ 	.word	0x050000f0


	//   ....[162]....
        /*02c0*/ 	.word	0x050000f0


	//   ....[163]....
        /*02c4*/ 	.word	0x050000f0


	//   ....[164]....
        /*02c8*/ 	.word	0x050000f0


	//----- nvinfo : EIATTR_COOP_GROUP_INSTR_OFFSETS
	.align		4
.L_1557:
        /*02cc*/ 	.byte	0x04, 0x28
        /*02ce*/ 	.short	(.L_1559 - .L_1558)


	//   ....[0]....
.L_1558:
        /*02d0*/ 	.word	0x00000a00


	//   ....[1]....
        /*02d4*/ 	.word	0x00000ab0


	//   ....[2]....
        /*02d8*/ 	.word	0x00000c80


	//   ....[3]....
        /*02dc*/ 	.word	0x000031d0


	//   ....[4]....
        /*02e0*/ 	.word	0x00003900


	//   ....[5]....
        /*02e4*/ 	.word	0x00004270


	//   ....[6]....
        /*02e8*/ 	.word	0x00004550


	//   ....[7]....
        /*02ec*/ 	.word	0x00004d80


	//   ....[8]....
        /*02f0*/ 	.word	0x00006b30


	//   ....[9]....
        /*02f4*/ 	.word	0x00006b40


	//   ....[10]....
        /*02f8*/ 	.word	0x00006b50


	//   ....[11]....
        /*02fc*/ 	.word	0x00006b60


	//   ....[12]....
        /*0300*/ 	.word	0x00006bf0


	//   ....[13]....
        /*0304*/ 	.word	0x00006c20


	//   ....[14]....
        /*0308*/ 	.word	0x00006c30


	//   ....[15]....
        /*030c*/ 	.word	0x00006c40


	//   ....[16]....
        /*0310*/ 	.word	0x00006ce0


	//   ....[17]....
        /*0314*/ 	.word	0x00006d00


	//   ....[18]....
        /*0318*/ 	.word	0x00006d10


	//   ....[19]....
        /*031c*/ 	.word	0x00006d20


	//   ....[20]....
        /*0320*/ 	.word	0x00006db0


	//   ....[21]....
        /*0324*/ 	.word	0x00006de0


	//   ....[22]....
        /*0328*/ 	.word	0x00006df0


	//   ....[23]....
        /*032c*/ 	.word	0x00006e00


	//   ....[24]....
        /*0330*/ 	.word	0x00006eb0


	//   ....[25]....
        /*0334*/ 	.word	0x00006ec0


	//   ....[26]....
        /*0338*/ 	.word	0x00006ed0


	//   ....[27]....
        /*033c*/ 	.word	0x00006ee0


	//   ....[28]....
        /*0340*/ 	.word	0x00007040


	//   ....[29]....
        /*0344*/ 	.word	0x00007050


	//   ....[30]....
        /*0348*/ 	.word	0x00007060


	//   ....[31]....
        /*034c*/ 	.word	0x00007070


	//   ....[32]....
        /*0350*/ 	.word	0x00007080


	//   ....[33]....
        /*0354*/ 	.word	0x00007090


	//   ....[34]....
        /*0358*/ 	.word	0x000070a0


	//   ....[35]....
        /*035c*/ 	.word	0x000070b0


	//   ....[36]....
        /*0360*/ 	.word	0x000086e0


	//   ....[37]....
        /*0364*/ 	.word	0x000086f0


	//   ....[38]....
        /*0368*/ 	.word	0x00008700


	//   ....[39]....
        /*036c*/ 	.word	0x00008710


	//   ....[40]....
        /*0370*/ 	.word	0x00008820


	//   ....[41]....
        /*0374*/ 	.word	0x00008830


	//   ....[42]....
        /*0378*/ 	.word	0x00008840


	//   ....[43]....
        /*037c*/ 	.word	0x00008850


	//   ....[44]....
        /*0380*/ 	.word	0x00008960


	//   ....[45]....
        /*0384*/ 	.word	0x00008970


	//   ....[46]....
        /*0388*/ 	.word	0x00008980


	//   ....[47]....
        /*038c*/ 	.word	0x00008990


	//   ....[48]....
        /*0390*/ 	.word	0x00008aa0


	//   ....[49]....
        /*0394*/ 	.word	0x00008ab0


	//   ....[50]....
        /*0398*/ 	.word	0x00008ac0


	//   ....[51]....
        /*039c*/ 	.word	0x00008ad0


	//   ....[52]....
        /*03a0*/ 	.word	0x00008be0


	//   ....[53]....
        /*03a4*/ 	.word	0x00008bf0


	//   ....[54]....
        /*03a8*/ 	.word	0x00008c00


	//   ....[55]....
        /*03ac*/ 	.word	0x00008c10


	//   ....[56]....
        /*03b0*/ 	.word	0x00008d20


	//   ....[57]....
        /*03b4*/ 	.word	0x00008d30


	//   ....[58]....
        /*03b8*/ 	.word	0x00008d40


	//   ....[59]....
        /*03bc*/ 	.word	0x00008d50


	//   ....[60]....
        /*03c0*/ 	.word	0x00008d60


	//   ....[61]....
        /*03c4*/ 	.word	0x00008d70


	//   ....[62]....
        /*03c8*/ 	.word	0x00008d80


	//   ....[63]....
        /*03cc*/ 	.word	0x00008dc0


	//   ....[64]....
        /*03d0*/ 	.word	0x00008e00


	//   ....[65]....
        /*03d4*/ 	.word	0x00008e40


	//   ....[66]....
        /*03d8*/ 	.word	0x00008e60


	//   ....[67]....
        /*03dc*/ 	.word	0x00008e80


	//   ....[68]....
        /*03e0*/ 	.word	0x0000c140


	//   ....[69]....
        /*03e4*/ 	.word	0x0000c180


	//   ....[70]....
        /*03e8*/ 	.word	0x0000c1c0


	//   ....[71]....
        /*03ec*/ 	.word	0x0000c200


	//   ....[72]....
        /*03f0*/ 	.word	0x0000c310


	//   ....[73]....
        /*03f4*/ 	.word	0x0000c350


	//   ....[74]....
        /*03f8*/ 	.word	0x0000c390


	//   ....[75]....
        /*03fc*/ 	.word	0x0000c3d0


	//   ....[76]....
        /*0400*/ 	.word	0x0000c4e0


	//   ....[77]....
        /*0404*/ 	.word	0x0000c520


	//   ....[78]....
        /*0408*/ 	.word	0x0000c560


	//   ....[79]....
        /*040c*/ 	.word	0x0000c5a0


	//   ....[80]....
        /*0410*/ 	.word	0x0000c6b0


	//   ....[81]....
        /*0414*/ 	.word	0x0000c6f0


	//   ....[82]....
        /*0418*/ 	.word	0x0000c730


	//   ....[83]....
        /*041c*/ 	.word	0x0000c770


	//   ....[84]....
        /*0420*/ 	.word	0x0000c880


	//   ....[85]....
        /*0424*/ 	.word	0x0000c8c0


	//   ....[86]....
        /*0428*/ 	.word	0x0000c8e0


	//   ....[87]....
        /*042c*/ 	.word	0x0000c8f0


	//   ....[88]....
        /*0430*/ 	.word	0x0000cef0


	//   ....[89]....
        /*0434*/ 	.word	0x0000d650


	//   ....[90]....
        /*0438*/ 	.word	0x0000da20


	//   ....[91]....
        /*043c*/ 	.word	0x0000dbc0


	//   ....[92]....
        /*0440*/ 	.word	0x0000dc10


	//   ....[93]....
        /*0444*/ 	.word	0x0000dc70


	//   ....[94]....
        /*0448*/ 	.word	0x0000dcc0


	//   ....[95]....
        /*044c*/ 	.word	0x0000dce0


	//   ....[96]....
        /*0450*/ 	.word	0x0000de80


	//   ....[97]....
        /*0454*/ 	.word	0x0000deb0


	//   ....[98]....
        /*0458*/ 	.word	0x0000df10


	//   ....[99]....
        /*045c*/ 	.word	0x0000df70


	//   ....[100]....
        /*0460*/ 	.word	0x0000df90


	//   ....[101]....
        /*0464*/ 	.word	0x0000e430


	//   ....[102]....
        /*0468*/ 	.word	0x0000e480


	//   ....[103]....
        /*046c*/ 	.word	0x0000e4d0


	//   ....[104]....
        /*0470*/ 	.word	0x0000e520


	//   ....[105]....
        /*0474*/ 	.word	0x0000e610


	//   ....[106]....
        /*0478*/ 	.word	0x0000e660


	//   ....[107]....
        /*047c*/ 	.word	0x0000e6b0


	//   ....[108]....
        /*0480*/ 	.word	0x0000e700


	//   ....[109]....
        /*0484*/ 	.word	0x0000e7f0


	//   ....[110]....
        /*0488*/ 	.word	0x0000e840


	//   ....[111]....
        /*048c*/ 	.word	0x0000e890


	//   ....[112]....
        /*0490*/ 	.word	0x0000e8e0


	//   ....[113]....
        /*0494*/ 	.word	0x0000e9d0


	//   ....[114]....
        /*0498*/ 	.word	0x0000ea20


	//   ....[115]....
        /*049c*/ 	.word	0x0000ea70


	//   ....[116]....
        /*04a0*/ 	.word	0x0000eac0


	//   ....[117]....
        /*04a4*/ 	.word	0x0000ebb0


	//   ....[118]....
        /*04a8*/ 	.word	0x0000ec00


	//   ....[119]....
        /*04ac*/ 	.word	0x0000ec50


	//   ....[120]....
        /*04b0*/ 	.word	0x0000eca0


	//   ....[121]....
        /*04b4*/ 	.word	0x0000ed30


	//   ....[122]....
        /*04b8*/ 	.word	0x0000edd0


	//   ....[123]....
        /*04bc*/ 	.word	0x0000ee70


	//   ....[124]....
        /*04c0*/ 	.word	0x0000ef10


	//   ....[125]....
        /*04c4*/ 	.word	0x0000efb0


	//   ....[126]....
        /*04c8*/ 	.word	0x0000f060


	//   ....[127]....
        /*04cc*/ 	.word	0x0000f0b0


	//   ....[128]....
        /*04d0*/ 	.word	0x0000f100


	//   ....[129]....
        /*04d4*/ 	.word	0x0000f150


	//   ....[130]....
        /*04d8*/ 	.word	0x0000f1a0


	//   ....[131]....
        /*04dc*/ 	.word	0x0000f1f0


	//   ....[132]....
        /*04e0*/ 	.word	0x0000f240


	//   ....[133]....
        /*04e4*/ 	.word	0x0000f2d0


	//   ....[134]....
        /*04e8*/ 	.word	0x0000f320


	//   ....[135]....
        /*04ec*/ 	.word	0x0000f370


	//   ....[136]....
        /*04f0*/ 	.word	0x0000f3c0


	//   ....[137]....
        /*04f4*/ 	.word	0x0000f450


	//   ....[138]....
        /*04f8*/ 	.word	0x0000f4e0


	//   ....[139]....
        /*04fc*/ 	.word	0x0000f530


	//   ....[140]....
        /*0500*/ 	.word	0x0000f580


	//   ....[141]....
        /*0504*/ 	.word	0x0000f610


	//   ....[142]....
        /*0508*/ 	.word	0x0000f6a0


	//   ....[143]....
        /*050c*/ 	.word	0x0000f6f0


	//   ....[144]....
        /*0510*/ 	.word	0x0000f740


	//   ....[145]....
        /*0514*/ 	.word	0x0000f7d0


	//   ....[146]....
        /*0518*/ 	.word	0x0000f860


	//   ....[147]....
        /*051c*/ 	.word	0x0000f8b0


	//   ....[148]....
        /*0520*/ 	.word	0x0000f900


	//   ....[149]....
        /*0524*/ 	.word	0x0000f990


	//   ....[150]....
        /*0528*/ 	.word	0x0000fa20


	//   ....[151]....
        /*052c*/ 	.word	0x0000fa70


	//   ....[152]....
        /*0530*/ 	.word	0x0000fac0


	//   ....[153]....
        /*0534*/ 	.word	0x0000fb50


	//   ....[154]....
        /*0538*/ 	.word	0x0000fc00


	//   ....[155]....
        /*053c*/ 	.word	0x0000fc50


	//   ....[156]....
        /*0540*/ 	.word	0x0000fd00


	//   ....[157]....
        /*0544*/ 	.word	0x0000fdb0


	//   ....[158]....
        /*0548*/ 	.word	0x0000fe00


	//   ....[159]....
        /*054c*/ 	.word	0x0000fe50


	//   ....[160]....
        /*0550*/ 	.word	0x0000fea0


	//   ....[161]....
        /*0554*/ 	.word	0x0000fed0


	//   ....[162]....
        /*0558*/ 	.word	0x0000ff20


	//   ....[163]....
        /*055c*/ 	.word	0x0000ff80


	//   ....[164]....
        /*0560*/ 	.word	0x0000ffe0


	//----- nvinfo : EIATTR_VRC_CTA_INIT_COUNT
	.align		4
.L_1559:
        /*0564*/ 	.byte	0x02, 0x4a
	.zero		1
	.zero		1


	//----- nvinfo : EIATTR_EXIT_INSTR_OFFSETS
	.align		4
        /*0568*/ 	.byte	0x04, 0x1c
        /*056a*/ 	.short	(.L_1561 - .L_1560)


	//   ....[0]....
.L_1560:
        /*056c*/ 	.word	0x0000e0d0


	//   ....[1]....
        /*0570*/ 	.word	0x0000e3d0


	//----- nvinfo : EIATTR_MAX_THREADS
	.align		4
.L_1561:
        /*0574*/ 	.byte	0x04, 0x05
        /*0576*/ 	.short	(.L_1563 - .L_1562)
.L_1562:
        /*0578*/ 	.word	0x00000080
        /*057c*/ 	.word	0x00000001
        /*0580*/ 	.word	0x00000001


	//----- nvinfo : EIATTR_CRS_STACK_SIZE
	.align		4
.L_1563:
        /*0584*/ 	.byte	0x04, 0x1e
        /*0586*/ 	.short	(.L_1565 - .L_1564)
.L_1564:
        /*0588*/ 	.word	0x00000000


	//----- nvinfo : EIATTR_CBANK_PARAM_SIZE
	.align		4
.L_1565:
        /*058c*/ 	.byte	0x03, 0x19
        /*058e*/ 	.short	0x01f0


	//----- nvinfo : EIATTR_PARAM_CBANK
	.align		4
        /*0590*/ 	.byte	0x04, 0x0a
        /*0592*/ 	.short	(.L_1567 - .L_1566)
	.align		4
.L_1566:
        /*0594*/ 	.word	index@(.nv.constant0._Z25selective_scan_bwd_kernelI32Selective_Scan_bwd_kernel_traitsILi128ELi16ELb1ELb1ELb0ELb1ELb1EN3c104HalfENS1_7complexIfEEEEv12SSMParamsBwd)
        /*0598*/ 	.short	0x0380
        /*059a*/ 	.short	0x01f0


	//----- nvinfo : EIATTR_SW_WAR
	.align		4
.L_1567:
        /*059c*/ 	.byte	0x04, 0x36
        /*059e*/ 	.short	(.L_1569 - .L_1568)
.L_1568:
        /*05a0*/ 	.word	0x00000008
.L_1569:


//--------------------- .nv.info._Z25selective_scan_bwd_kernelI32Selective_Scan_bwd_kernel_traitsILi128ELi16ELb1ELb1ELb1ELb0ELb0EN3c104HalfENS1_7complexIfEEEEv12SSMParamsBwd --------------------------
	.section	.nv.info._Z25selective_scan_bwd_kernelI32Selective_Scan_bwd_kernel_traitsILi128ELi16ELb1ELb1ELb1ELb0ELb0EN3c104HalfENS1_7complexIfEEEEv12SSMParamsBwd,"",@"SHT_CUDA_INFO"
	.sectionflags	@""
	.align	4


	//----- nvinfo : EIATTR_CUDA_API_VERSION
	.align		4
        /*0000*/ 	.byte	0x04, 0x37
        /*0002*/ 	.short	(.L_1571 - .L_1570)
.L_1570:
        /*0004*/ 	.word	0x00000082


	//----- nvinfo : EIATTR_KPARAM_INFO
	.align		4
.L_1571:
        /*0008*/ 	.byte	0x04, 0x17
        /*000a*/ 	.short	(.L_1573 - .L_1572)
.L_1572:
        /*000c*/ 	.word	0x00000000
        /*0010*/ 	.short	0x0000
        /*0012*/ 	.short	0x0000
        /*0014*/ 	.byte	0x00, 0xf0, 0xc1, 0x07


	//----- nvinfo : EIATTR_SPARSE_MMA_MASK
	.align		4
.L_1573:
        /*0018*/ 	.byte	0x03, 0x50
        /*001a*/ 	.short	0x0000


	//----- nvinfo : EIATTR_MAXREG_COUNT
	.align		4
        /*001c*/ 	.byte	0x03, 0x1b
        /*001e*/ 	.short	0x00ff


	//----- nvinfo : EIATTR_NUM_BARRIERS
	.align		4
        /*0020*/ 	.byte	0x02, 0x4c
        /*0022*/ 	.byte	0x01
	.zero		1


	//----- nvinfo : EIATTR_MERCURY_ISA_VERSION
	.align		4
        /*0024*/ 	.byte	0x03, 0x5f
        /*0026*/ 	.short	0x0101


	//----- nvinfo : EIATTR_INT_WARP_WIDE_INSTR_OFFSETS
	.align		4
        /*0028*/ 	.byte	0x04, 0x31
        /*002a*/ 	.short	(.L_1575 - .L_1574)


	//   ....[0]....
.L_1574:
        /*002c*/ 	.word	0x00004560


	//   ....[1]....
        /*0030*/ 	.word	0x000060e0


	//----- nvinfo : EIATTR_COOP_GROUP_MASK_REGIDS
	.align		4
.L_1575:
        /*0034*/ 	.byte	0x04, 0x29
        /*0036*/ 	.short	(.L_1577 - .L_1576)


	//   ....[0]....
.L_1576:
        /*0038*/ 	.word	0xffffffff


	//   ....[1]....
        /*003c*/ 	.word	0xffffffff


	//   ....[2]....
        /*0040*/ 	.word	0xffffffff


	//   ....[3]....
        /*0044*/ 	.word	0xffffffff


	//   ....[4]....
        /*0048*/ 	.word	0xffffffff


	//   ....[5]....
        /*004c*/ 	.word	0xffffffff


	//   ....[6]....
        /*0050*/ 	.word	0xffffffff


	//   ....[7]....
        /*0054*/ 	.word	0xffffffff


	//   ....[8]....
        /*0058*/ 	.word	0xffffffff


	//   ....[9]....
        /*005c*/ 	.word	0xffffffff


	//   ....[10]....
        /*0060*/ 	.word	0xffffffff


	//   ....[11]....
        /*0064*/ 	.word	0xffffffff


	//   ....[12]....
        /*0068*/ 	.word	0xffffffff


	//   ....[13]....
        /*006c*/ 	.word	0xffffffff


	//   ....[14]....
        /*0070*/ 	.word	0xffffffff


	//   ....[15]....
        /*0074*/ 	.word	0xffffffff


	//   ....[16]....
        /*0078*/ 	.word	0xffffffff


	//   ....[17]....
        /*007c*/ 	.word	0xffffffff


	//   ....[18]....
        /*0080*/ 	.word	0xffffffff


	//   ....[19]....
        /*0084*/ 	.word	0xffffffff


	//   ....[20]....
        /*0088*/ 	.word	0xffffffff


	//   ....[21]....
        /*008c*/ 	.word	0xffffffff


	//   ....[22]....
        /*0090*/ 	.word	0xffffffff


	//   ....[23]....
        /*0094*/ 	.word	0xffffffff


	//   ....[24]....
        /*0098*/ 	.word	0xffffffff


	//   ....[25]....
        /*009c*/ 	.word	0xffffffff


	//   ....[26]....
        /*00a0*/ 	.word	0xffffffff


	//   ....[27]....
        /*00a4*/ 	.word	0xffffffff


	//   ....[28]....
        /*00a8*/ 	.word	0xffffffff


	//   ....[29]....
        /*00ac*/ 	.word	0xffffffff


	//   ....[30]....
        /*00b0*/ 	.word	0xffffffff


	//   ....[31]....
        /*00b4*/ 	.word	0xffffffff


	//   ....[32]....
        /*00b8*/ 	.word	0xffffffff


	//   ....[33]....
        /*00bc*/ 	.word	0xffffffff


	//   ....[34]....
        /*00c0*/ 	.word	0xffffffff


	//   ....[35]....
        /*00c4*/ 	.word	0xffffffff


	//   ....[36]....
        /*00c8*/ 	.word	0xffffffff


	//   ....[37]....
        /*00cc*/ 	.word	0xffffffff


	//   ....[38]....
        /*00d0*/ 	.word	0xffffffff


	//   ....[39]....
        /*00d4*/ 	.word	0xffffffff


	//   ....[40]....
        /*00d8*/ 	.word	0xffffffff


	//   ....[41]....
        /*00dc*/ 	.word	0xffffffff


	//   ....[42]....
        /*00e0*/ 	.word	0xffffffff


	//   ....[43]....
        /*00e4*/ 	.word	0xffffffff


	//   ....[44]....
        /*00e8*/ 	.word	0xffffffff


	//   ....[45]....
        /*00ec*/ 	.word	0xffffffff


	//   ....[46]....
        /*00f0*/ 	.word	0xffffffff


	//   ....[47]....
        /*00f4*/ 	.word	0xffffffff


	//   ....[48]....
        /*00f8*/ 	.word	0xffffffff


	//   ....[49]....
        /*00fc*/ 	.word	0xffffffff


	//   ....[50]....
        /*0100*/ 	.word	0xffffffff


	//   ....[51]....
        /*0104*/ 	.word	0xffffffff


	//   ....[52]....
        /*0108*/ 	.word	0xffffffff


	//   ....[53]....
        /*010c*/ 	.word	0xffffffff


	//   ....[54]....
        /*0110*/ 	.word	0xffffffff


	//   ....[55]....
        /*0114*/ 	.word	0xffffffff


	//   ....[56]....
        /*0118*/ 	.word	0xffffffff


	//   ....[57]....
        /*011c*/ 	.word	0xffffffff


	//   ....[58]....
        /*0120*/ 	.word	0xffffffff


	//   ....[59]....
        /*0124*/ 	.word	0xffffffff


	//   ....[60]....
        /*0128*/ 	.word	0xffffffff


	//   ....[61]....
        /*012c*/ 	.word	0xffffffff


	//   ....[62]....
        /*0130*/ 	.word	0xffffffff


	//   ....[63]....
        /*0134*/ 	.word	0xffffffff


	//   ....[64]....
        /*0138*/ 	.word	0xffffffff


	//   ....[65]....
        /*013c*/ 	.word	0xffffffff


	//   ....[66]....
        /*0140*/ 	.word	0xffffffff


	//   ....[67]....
        /*0144*/ 	.word	0xffffffff


	//   ....[68]....
        /*0148*/ 	.word	0xffffffff


	//   ....[69]....
        /*014c*/ 	.word	0xffffffff


	//   ....[70]....
        /*0150*/ 	.word	0xffffffff


	//   ....[71]....
        /*0154*/ 	.word	0xffffffff


	//   ....[72]....
        /*0158*/ 	.word	0xffffffff


	//   ....[73]....
        /*015c*/ 	.word	0xffffffff


	//   ....[74]....
        /*0160*/ 	.word	0xffffffff


	//   ....[75]....
        /*0164*/ 	.word	0xffffffff


	//   ....[76]....
        /*0168*/ 	.word	0xffffffff


	//   ....[77]....
        /*016c*/ 	.word	0xffffffff


	//   ....[78]....
        /*0170*/ 	.word	0xffffffff


	//   ....[79]....
        /*0174*/ 	.word	0xffffffff


	//   ....[80]....
        /*0178*/ 	.word	0xffffffff


	//   ....[81]....
        /*017c*/ 	.word	0xffffffff


	//   ....[82]....
        /*0180*/ 	.word	0xffffffff


	//   ....[83]....
        /*0184*/ 	.word	0xffffffff


	//   ....[84]....
        /*0188*/ 	.word	0xffffffff


	//   ....[85]....
        /*018c*/ 	.word	0xffffffff


	//   ....[86]....
        /*0190*/ 	.word	0xffffffff


	//   ....[87]....
        /*0194*/ 	.word	0x050000f2


	//   ....[88]....
        /*0198*/ 	.word	0x050000f2


	//   ....[89]....
        /*019c*/ 	.word	0x050000f2


	//   ....[90]....
        /*01a0*/ 	.word	0x050000f2


	//   ....[91]....
        /*01a4*/ 	.word	0x050000f2


	//   ....[92]....
        /*01a8*/ 	.word	0x050000f2


	//   ....[93]....
        /*01ac*/ 	.word	0x050000f2


	//   ....[94]....
        /*01b0*/ 	.word	0x050000f2


	//   ....[95]....
        /*01b4*/ 	.word	0x050000f2


	//   ....[96]....
        /*01b8*/ 	.word	0x050000f2


	//   ....[97]....
        /*01bc*/ 	.word	0x050000f2


	//   ....[98]....
        /*01c0*/ 	.word	0x050000f2


	//   ....[99]....
        /*01c4*/ 	.word	0x050000f2


	//   ....[100]....
        /*01c8*/ 	.word	0x050000f2


	//   ....[101]....
        /*01cc*/ 	.word	0x050000f2


	//   ....[102]....
        /*01d0*/ 	.word	0x050000f2


	//   ....[103]....
        /*01d4*/ 	.word	0x050000f2


	//   ....[104]....
        /*01d8*/ 	.word	0x050000f2


	//   ....[105]....
        /*01dc*/ 	.word	0x050000f2


	//   ....[106]....
        /*01e0*/ 	.word	0x050000f2


	//   ....[107]....
        /*01e4*/ 	.word	0x050000f2


	//   ....[108]....
        /*01e8*/ 	.word	0x050000f2


	//   ....[109]....
        /*01ec*/ 	.word	0x050000f2


	//   ....[110]....
        /*01f0*/ 	.word	0x050000f2


	//   ....[111]....
        /*01f4*/ 	.word	0x050000f2


	//   ....[112]....
        /*01f8*/ 	.word	0x050000f2


	//   ....[113]....
        /*01fc*/ 	.word	0x050000f2


	//   ....[114]....
        /*0200*/ 	.word	0x050000f2


	//   ....[115]....
        /*0204*/ 	.word	0x050000f2


	//   ....[116]....
        /*0208*/ 	.word	0x050000f2


	//   ....[117]....
        /*020c*/ 	.word	0x050000f2


	//   ....[118]....
        /*0210*/ 	.word	0x050000f2


	//   ....[119]....
        /*0214*/ 	.word	0x050000f2


	//   ....[120]....
        /*0218*/ 	.word	0x050000f2


	//   ....[121]....
        /*021c*/ 	.word	0x050000f2


	//   ....[122]....
        /*0220*/ 	.word	0x050000f2


	//   ....[123]....
        /*0224*/ 	.word	0x050000f2


	//   ....[124]....
        /*0228*/ 	.word	0x050000f2


	//   ....[125]....
        /*022c*/ 	.word	0x050000f2


	//   ....[126]....
        /*0230*/ 	.word	0x050000f2


	//   ....[127]....
        /*0234*/ 	.word	0x050000f2


	//   ....[128]....
        /*0238*/ 	.word	0x050000f2


	//   ....[129]....
        /*023c*/ 	.word	0x050000f2


	//   ....[130]....
        /*0240*/ 	.word	0x050000f2


	//   ....[131]....
        /*0244*/ 	.word	0x050000f2


	//   ....[132]....
        /*0248*/ 	.word	0x050000f2


	//   ....[133]....
        /*024c*/ 	.word	0x050000f2


	//   ....[134]....
        /*0250*/ 	.word	0x050000f2


	//   ....[135]....
        /*0254*/ 	.word	0x050000f2


	//   ....[136]....
        /*0258*/ 	.word	0x050000f2


	//   ....[137]....
        /*025c*/ 	.word	0x050000f2


	//   ....[138]....
        /*0260*/ 	.word	0x050000f2


	//   ....[139]....
        /*0264*/ 	.word	0x050000f2


	//   ....[140]....
        /*0268*/ 	.word	0x050000f2


	//   ....[141]....
        /*026c*/ 	.word	0x050000f2


	//   ....[142]....
        /*0270*/ 	.word	0x050000f2


	//   ....[143]....
        /*0274*/ 	.word	0x050000f2


	//   ....[144]....
        /*0278*/ 	.word	0x050000f2


	//   ....[145]....
        /*027c*/ 	.word	0x050000f2


	//   ....[146]....
        /*0280*/ 	.word	0x050000f2


	//   ....[147]....
        /*0284*/ 	.word	0x050000f2


	//   ....[148]....
        /*0288*/ 	.word	0x050000f2


	//   ....[149]....
        /*028c*/ 	.word	0x050000f2


	//   ....[150]....
        /*0290*/ 	.word	0x050000f2


	//----- nvinfo : EIATTR_COOP_GROUP_INSTR_OFFSETS
	.align		4
.L_1577:
        /*0294*/ 	.byte	0x04, 0x28
        /*0296*/ 	.short	(.L_1579 - .L_1578)


	//   ....[0]....
.L_1578:
        /*0298*/ 	.word	0x00000be0


	//   ....[1]....
        /*029c*/ 	.word	0x00000c90


	//   ....[2]....
        /*02a0*/ 	.word	0x00000eb0


	//   ....[3]....
        /*02a4*/ 	.word	0x00001840


	//   ....[4]....
        /*02a8*/ 	.word	0x000022c0


	//   ....[5]....
        /*02ac*/ 	.word	0x00003900


	//   ....[6]....
        /*02b0*/ 	.word	0x00003910


	//   ....[7]....
        /*02b4*/ 	.word	0x00003920


	//   ....[8]....
        /*02b8*/ 	.word	0x00003930


	//   ....[9]....
        /*02bc*/ 	.word	0x000039c0


	//   ....[10]....
        /*02c0*/ 	.word	0x000039f0


	//   ....[11]....
        /*02c4*/ 	.word	0x00003a00


	//   ....[12]....
        /*02c8*/ 	.word	0x00003a10


	//   ....[13]....
        /*02cc*/ 	.word	0x00003aa0


	//   ....[14]....
        /*02d0*/ 	.word	0x00003ad0


	//   ....[15]....
        /*02d4*/ 	.word	0x00003ae0


	//   ....[16]....
        /*02d8*/ 	.word	0x00003af0


	//   ....[17]....
        /*02dc*/ 	.word	0x00003b80


	//   ....[18]....
        /*02e0*/ 	.word	0x00003bb0


	//   ....[19]....
        /*02e4*/ 	.word	0x00003bc0


	//   ....[20]....
        /*02e8*/ 	.word	0x00003bd0


	//   ....[21]....
        /*02ec*/ 	.word	0x00003c80


	//   ....[22]....
        /*02f0*/ 	.word	0x00003c90


	//   ....[23]....
        /*02f4*/ 	.word	0x00003ca0


	//   ....[24]....
        /*02f8*/ 	.word	0x00003cb0


	//   ....[25]....
        /*02fc*/ 	.word	0x00003e10


	//   ....[26]....
        /*0300*/ 	.word	0x00003e20


	//   ....[27]....
        /*0304*/ 	.word	0x00003e30


	//   ....[28]....
        /*0308*/ 	.word	0x00003e40


	//   ....[29]....
        /*030c*/ 	.word	0x00003e50


	//   ....[30]....
        /*0310*/ 	.word	0x00003e60


	//   ....[31]....
        /*0314*/ 	.word	0x00003e70


	//   ....[32]....
        /*0318*/ 	.word	0x00003e80


	//   ....[33]....
        /*031c*/ 	.word	0x000054b0


	//   ....[34]....
        /*0320*/ 	.word	0x000054c0


	//   ....[35]....
        /*0324*/ 	.word	0x000054d0


	//   ....[36]....
        /*0328*/ 	.word	0x000054e0


	//   ....[37]....
        /*032c*/ 	.word	0x000055f0


	//   ....[38]....
        /*0330*/ 	.word	0x00005600


	//   ....[39]....
        /*0334*/ 	.word	0x00005610


	//   ....[40]....
        /*0338*/ 	.word	0x00005620


	//   ....[41]....
        /*033c*/ 	.word	0x00005730


	//   ....[42]....
        /*0340*/ 	.word	0x00005740


	//   ....[43]....
        /*0344*/ 	.word	0x00005750


	//   ....[44]....
        /*0348*/ 	.word	0x00005760


	//   ....[45]....
        /*034c*/ 	.word	0x00005870


	//   ....[46]....
        /*0350*/ 	.word	0x00005880


	//   ....[47]....
        /*0354*/ 	.word	0x00005890


	//   ....[48]....
        /*0358*/ 	.word	0x000058a0


	//   ....[49]....
        /*035c*/ 	.word	0x000059b0


	//   ....[50]....
        /*0360*/ 	.word	0x000059c0


	//   ....[51]....
        /*0364*/ 	.word	0x000059d0


	//   ....[52]....
        /*0368*/ 	.word	0x000059e0


	//   ....[53]....
        /*036c*/ 	.word	0x00005af0


	//   ....[54]....
        /*0370*/ 	.word	0x00005b00


	//   ....[55]....
        /*0374*/ 	.word	0x00005b10


	//   ....[56]....
        /*0378*/ 	.word	0x00005b20


	//   ....[57]....
        /*037c*/ 	.word	0x00005b30


	//   ....[58]....
        /*0380*/ 	.word	0x00005b40


	//   ....[59]....
        /*0384*/ 	.word	0x00005b50


	//   ....[60]....
        /*0388*/ 	.word	0x00005b80


	//   ....[61]....
        /*038c*/ 	.word	0x00005bc0


	//   ....[62]....
        /*0390*/ 	.word	0x00005c00


	//   ....[63]....
        /*0394*/ 	.word	0x00005c30


	//   ....[64]....
        /*0398*/ 	.word	0x00005c50


	//   ....[65]....
        /*039c*/ 	.word	0x00009860


	//   ....[66]....
        /*03a0*/ 	.word	0x000098a0


	//   ....[67]....
        /*03a4*/ 	.word	0x00009a30


	//   ....[68]....
        /*03a8*/ 	.word	0x00009a70


	//   ....[69]....
        /*03ac*/ 	.word	0x00009b70


	//   ....[70]....
        /*03b0*/ 	.word	0x00009b90


	//   ....[71]....
        /*03b4*/ 	.word	0x00009bd0


	//   ....[72]....
        /*03b8*/ 	.word	0x00009c00


	//   ....[73]....
        /*03bc*/ 	.word	0x00009d00


	//   ....[74]....
        /*03c0*/ 	.word	0x00009d40


	//   ....[75]....
        /*03c4*/ 	.word	0x0000a0f0


	//   ....[76]....
        /*03c8*/ 	.word	0x0000a4b0


	//   ....[77]....
        /*03cc*/ 	.word	0x0000a5d0


	//   ....[78]....
        /*03d0*/ 	.word	0x0000a610


	//   ....[79]....
        /*03d4*/ 	.word	0x0000a670


	//   ....[80]....
        /*03d8*/ 	.word	0x0000a6d0


	//   ....[81]....
        /*03dc*/ 	.word	0x0000a6f0


	//   ....[82]....
        /*03e0*/ 	.word	0x0000a890


	//   ....[83]....
        /*03e4*/ 	.word	0x0000a8c0


	//   ....[84]....
        /*03e8*/ 	.word	0x0000a920


	//   ....[85]....
        /*03ec*/ 	.word	0x0000a980


	//   ....[86]....
        /*03f0*/ 	.word	0x0000a9a0


	//   ....[87]....
        /*03f4*/ 	.word	0x0000ad10


	//   ....[88]....
        /*03f8*/ 	.word	0x0000ad60


	//   ....[89]....
        /*03fc*/ 	.word	0x0000adb0


	//   ....[90]....
        /*0400*/ 	.word	0x0000ae00


	//   ....[91]....
        /*0404*/ 	.word	0x0000aef0


	//   ....[92]....
        /*0408*/ 	.word	0x0000af40


	//   ....[93]....
        /*040c*/ 	.word	0x0000af90


	//   ....[94]....
        /*0410*/ 	.word	0x0000afe0


	//   ....[95]....
        /*0414*/ 	.word	0x0000b0d0


	//   ....[96]....
        /*0418*/ 	.word	0x0000b120


	//   ....[97]....
        /*041c*/ 	.word	0x0000b170


	//   ....[98]....
        /*0420*/ 	.word	0x0000b1c0


	//   ....[99]....
        /*0424*/ 	.word	0x0000b2b0


	//   ....[100]....
        /*0428*/ 	.word	0x0000b300


	//   ....[101]....
        /*042c*/ 	.word	0x0000b350


	//   ....[102]....
        /*0430*/ 	.word	0x0000b3a0


	//   ....[103]....
        /*0434*/ 	.word	0x0000b490


	//   ....[104]....
        /*0438*/ 	.word	0x0000b4e0


	//   ....[105]....
        /*043c*/ 	.word	0x0000b530


	//   ....[106]....
        /*0440*/ 	.word	0x0000b580


	//   ....[107]....
        /*0444*/ 	.word	0x0000b610


	//   ....[108]....
        /*0448*/ 	.word	0x0000b6b0


	//   ....[109]....
        /*044c*/ 	.word	0x0000b750


	//   ....[110]....
        /*0450*/ 	.word	0x0000b7f0


	//   ....[111]....
        /*0454*/ 	.word	0x0000b890


	//   ....[112]....
        /*0458*/ 	.word	0x0000b940


	//   ....[113]....
        /*045c*/ 	.word	0x0000b9a0


	//   ....[114]....
        /*0460*/ 	.word	0x0000b9f0


	//   ....[115]....
        /*0464*/ 	.word	0x0000ba20


	//   ....[116]....
        /*0468*/ 	.word	0x0000ba80


	//   ....[117]....
        /*046c*/ 	.word	0x0000bad0


	//   ....[118]....
        /*0470*/ 	.word	0x0000bb20


	//   ....[119]....
        /*0474*/ 	.word	0x0000bbb0


	//   ....[120]....
        /*0478*/ 	.word	0x0000bc00


	//   ....[121]....
        /*047c*/ 	.word	0x0000bc50


	//   ....[122]....
        /*0480*/ 	.word	0x0000bca0


	//   ....[123]....
        /*0484*/ 	.word	0x0000bd30


	//   ....[124]....
        /*0488*/ 	.word	0x0000bdc0


	//   ....[125]....
        /*048c*/ 	.word	0x0000be10


	//   ....[126]....
        /*0490*/ 	.word	0x0000be60


	//   ....[127]....
        /*0494*/ 	.word	0x0000bef0


	//   ....[128]....
        /*0498*/ 	.word	0x0000bf80


	//   ....[129]....
        /*049c*/ 	.word	0x0000bfd0


	//   ....[130]....
        /*04a0*/ 	.word	0x0000c020


	//   ....[131]....
        /*04a4*/ 	.word	0x0000c0b0


	//   ....[132]....
        /*04a8*/ 	.word	0x0000c140


	//   ....[133]....
        /*04ac*/ 	.word	0x0000c190


	//   ....[134]....
        /*04b0*/ 	.word	0x0000c1e0


	//   ....[135]....
        /*04b4*/ 	.word	0x0000c270


	//   ....[136]....
        /*04b8*/ 	.word	0x0000c300


	//   ....[137]....
        /*04bc*/ 	.word	0x0000c350


	//   ....[138]....
        /*04c0*/ 	.word	0x0000c3a0


	//   ....[139]....
        /*04c4*/ 	.word	0x0000c430


	//   ....[140]....
        /*04c8*/ 	.word	0x0000c4d0


	//   ....[141]....
        /*04cc*/ 	.word	0x0000c520


	//   ....[142]....
        /*04d0*/ 	.word	0x0000c5c0


	//   ....[143]....
        /*04d4*/ 	.word	0x0000c680


	//   ....[144]....
        /*04d8*/ 	.word	0x0000c6d0


	//   ....[145]....
        /*04dc*/ 	.word	0x0000c720


	//   ....[146]....
        /*04e0*/ 	.word	0x0000c770


	//   ....[147]....
        /*04e4*/ 	.word	0x0000c7a0


	//   ....[148]....
        /*04e8*/ 	.word	0x0000c7f0


	//   ....[149]....
        /*04ec*/ 	.word	0x0000c850


	//   ....[150]....
        /*04f0*/ 	.word	0x0000c8b0


	//----- nvinfo : EIATTR_VRC_CTA_INIT_COUNT
	.align		4
.L_1579:
        /*04f4*/ 	.byte	0x02, 0x4a
	.zero		1
	.zero		1


	//----- nvinfo : EIATTR_EXIT_INSTR_OFFSETS
	.align		4
        /*04f8*/ 	.byte	0x04, 0x1c
        /*04fa*/ 	.short	(.L_1581 - .L_1580)


	//   ....[0]....
.L_1580:
        /*04fc*/ 	.word	0x0000aae0


	//   ....[1]....
        /*0500*/ 	.word	0x0000acb0


	//----- nvinfo : EIATTR_MAX_THREADS
	.align		4
.L_1581:
        /*0504*/ 	.byte	0x04, 0x05
        /*0506*/ 	.short	(.L_1583 - .L_1582)
.L_1582:
        /*0508*/ 	.word	0x00000080
        /*050c*/ 	.word	0x00000001
        /*0510*/ 	.word	0x00000001


	//----- nvinfo : EIATTR_CRS_STACK_SIZE
	.align		4
.L_1583:
        /*0514*/ 	.byte	0x04, 0x1e
        /*0516*/ 	.short	(.L_1585 - .L_1584)
.L_1584:
        /*0518*/ 	.word	0x00000000


	//----- nvinfo : EIATTR_CBANK_PARAM_SIZE
	.align		4
.L_1585:
        /*051c*/ 	.byte	0x03, 0x19
        /*051e*/ 	.short	0x01f0


	//----- nvinfo : EIATTR_PARAM_CBANK
	.align		4
        /*0520*/ 	.byte	0x04, 0x0a
        /*0522*/ 	.short	(.L_1587 - .L_1586)
	.align		4
.L_1586:
        /*0524*/ 	.word	index@(.nv.constant0._Z25selective_scan_bwd_kernelI32Selective_Scan_bwd_kernel_traitsILi128ELi16ELb1ELb1ELb1ELb0ELb0EN3c104HalfENS1_7complexIfEEEEv12SSMParamsBwd)
        /*0528*/ 	.short	0x0380
        /*052a*/ 	.short	0x01f0


	//----- nvinfo : EIATTR_SW_WAR
	.align		4
.L_1587:
        /*052c*/ 	.byte	0x04, 0x36
        /*052e*/ 	.short	(.L_1589 - .L_1588)
.L_1588:
        /*0530*/ 	.word	0x00000008
.L_1589:


//--------------------- .nv.info._Z25selective_scan_bwd_kernelI32Selective_Scan_bwd_kernel_traitsILi128ELi16ELb1ELb1ELb1ELb0ELb1EN3c104HalfENS1_7complexIfEEEEv12SSMParamsBwd --------------------------
	.section	.nv.info._Z25selective_scan_bwd_kernelI32Selective_Scan_bwd_kernel_traitsILi128ELi16ELb1ELb1ELb1ELb0ELb1EN3c104HalfENS1_7complexIfEEEEv12SSMParamsBwd,"",@"SHT_CUDA_INFO"
	.sectionflags	@""
	.align	4


	//----- nvinfo : EIATTR_CUDA_API_VERSION
	.align		4
        /*0000*/ 	.byte	0x04, 0x37
        /*0002*/ 	.short	(.L_1591 - .L_1590)
.L_1590:
        /*0004*/ 	.word	0x00000082


	//----- nvinfo : EIATTR_KPARAM_INFO
	.align		4
.L_1591:
        /*0008*/ 	.byte	0x04, 0x17
        /*000a*/ 	.short	(.L_1593 - .L_1592)
.L_1592:
        /*000c*/ 	.word	0x00000000
        /*0010*/ 	.short	0x0000
        /*0012*/ 	.short	0x0000
        /*0014*/ 	.byte	0x00, 0xf0, 0xc1, 0x07


	//----- nvinfo : EIATTR_SPARSE_MMA_MASK
	.align		4
.L_1593:
        /*0018*/ 	.byte	0x03, 0x50
        /*001a*/ 	.short	0x0000


	//----- nvinfo : EIATTR_MAXREG_COUNT
	.align		4
        /*001c*/ 	.byte	0x03, 0x1b
        /*001e*/ 	.short	0x00ff


	//----- nvinfo : EIATTR_NUM_BARRIERS
	.align		4
        /*0020*/ 	.byte	0x02, 0x4c
        /*0022*/ 	.byte	0x01
	.zero		1


	//----- nvinfo : EIATTR_MERCURY_ISA_VERSION
	.align		4
        /*0024*/ 	.byte	0x03, 0x5f
        /*0026*/ 	.short	0x0101


	//----- nvinfo : EIATTR_INT_WARP_WIDE_INSTR_OFFSETS
	.align		4
        /*0028*/ 	.byte	0x04, 0x31
        /*002a*/ 	.short	(.L_1595 - .L_1594)


	//   ....[0]....
.L_1594:
        /*002c*/ 	.word	0x00005880


	//   ....[1]....
        /*0030*/ 	.word	0x00007560


	//----- nvinfo : EIATTR_COOP_GROUP_MASK_REGIDS
	.align		4
.L_1595:
        /*0034*/ 	.byte	0x04, 0x29
        /*0036*/ 	.short	(.L_1597 - .L_1596)


	//   ....[0]....
.L_1596:
        /*0038*/ 	.word	0xffffffff


	//   ....[1]....
        /*003c*/ 	.word	0xffffffff


	//   ....[2]....
        /*0040*/ 	.word	0xffffffff


	//   ....[3]....
        /*0044*/ 	.word	0xffffffff


	//   ....[4]....
        /*0048*/ 	.word	0xffffffff


	//   ....[5]....
        /*004c*/ 	.word	0xffffffff


	//   ....[6]....
        /*0050*/ 	.word	0xffffffff


	//   ....[7]....
        /*0054*/ 	.word	0xffffffff


	//   ....[8]....
        /*0058*/ 	.word	0xffffffff


	//   ....[9]....
        /*005c*/ 	.word	0xffffffff


	//   ....[10]....
        /*0060*/ 	.word	0xffffffff


	//   ....[11]....
        /*0064*/ 	.word	0xffffffff


	//   ....[12]....
        /*0068*/ 	.word	0xffffffff


	//   ....[13]....
        /*006c*/ 	.word	0xffffffff


	//   ....[14]....
        /*0070*/ 	.word	0xffffffff


	//   ....[15]....
        /*0074*/ 	.word	0xffffffff


	//   ....[16]....
        /*0078*/ 	.word	0xffffffff


	//   ....[17]....
        /*007c*/ 	.word	0xffffffff


	//   ....[18]....
        /*0080*/ 	.word	0xffffffff


	//   ....[19]....
        /*0084*/ 	.word	0xffffffff


	//   ....[20]....
        /*0088*/ 	.word	0xffffffff


	//   ....[21]....
        /*008c*/ 	.word	0xffffffff


	//   ....[22]....
        /*0090*/ 	.word	0xffffffff


	//   ....[23]....
        /*0094*/ 	.word	0xffffffff


	//   ....[24]....
        /*0098*/ 	.word	0xffffffff


	//   ....[25]....
        /*009c*/ 	.word	0xffffffff


	//   ....[26]....
        /*00a0*/ 	.word	0xffffffff


	//   ....[27]....
        /*00a4*/ 	.word	0xffffffff


	//   ....[28]....
        /*00a8*/ 	.word	0xffffffff


	//   ....[29]....
        /*00ac*/ 	.word	0xffffffff


	//   ....[30]....
        /*00b0*/ 	.word	0xffffffff


	//   ....[31]....
        /*00b4*/ 	.word	0xffffffff


	//   ....[32]....
        /*00b8*/ 	.word	0xffffffff


	//   ....[33]....
        /*00bc*/ 	.word	0xffffffff


	//   ....[34]....
        /*00c0*/ 	.word	0xffffffff


	//   ....[35]....
        /*00c4*/ 	.word	0xffffffff


	//   ....[36]....
        /*00c8*/ 	.word	0xffffffff


	//   ....[37]....
        /*00cc*/ 	.word	0xffffffff


	//   ....[38]....
        /*00d0*/ 	.word	0xffffffff


	//   ....[39]....
        /*00d4*/ 	.word	0xffffffff


	//   ....[40]....
        /*00d8*/ 	.word	0xffffffff


	//   ....[41]....
        /*00dc*/ 	.word	0xffffffff


	//   ....[42]....
        /*00e0*/ 	.word	0xffffffff


	//   ....[43]....
        /*00e4*/ 	.word	0xffffffff


	//   ....[44]....
        /*00e8*/ 	.word	0xffffffff


	//   ....[45]....
        /*00ec*/ 	.word	0xffffffff


	//   ....[46]....
        /*00f0*/ 	.word	0xffffffff


	//   ....[47]....
        /*00f4*/ 	.word	0xffffffff


	//   ....[48]....
        /*00f8*/ 	.word	0xffffffff


	//   ....[49]....
        /*00fc*/ 	.word	0xffffffff


	//   ....[50]....
        /*0100*/ 	.word	0xffffffff


	//   ....[51]....
        /*0104*/ 	.word	0xffffffff


	//   ....[52]....
        /*0108*/ 	.word	0xffffffff


	//   ....[53]....
        /*010c*/ 	.word	0xffffffff


	//   ....[54]....
        /*0110*/ 	.word	0xffffffff


	//   ....[55]....
        /*0114*/ 	.word	0xffffffff


	//   ....[56]....
        /*0118*/ 	.word	0xffffffff


	//   ....[57]....
        /*011c*/ 	.word	0xffffffff


	//   ....[58]....
        /*0120*/ 	.word	0xffffffff


	//   ....[59]....
        /*0124*/ 	.word	0xffffffff


	//   ....[60]....
        /*0128*/ 	.word	0xffffffff


	//   ....[61]....
        /*012c*/ 	.word	0xffffffff


	//   ....[62]....
        /*0130*/ 	.word	0xffffffff


	//   ....[63]....
        /*0134*/ 	.word	0xffffffff


	//   ....[64]....
        /*0138*/ 	.word	0xffffffff


	//   ....[65]....
        /*013c*/ 	.word	0xffffffff


	//   ....[66]....
        /*0140*/ 	.word	0xffffffff


	//   ....[67]....
        /*0144*/ 	.word	0xffffffff


	//   ....[68]....
        /*0148*/ 	.word	0xffffffff


	//   ....[69]....
        /*014c*/ 	.word	0xffffffff


	//   ....[70]....
        /*0150*/ 	.word	0xffffffff


	//   ....[71]....
        /*0154*/ 	.word	0xffffffff


	//   ....[72]....
        /*0158*/ 	.word	0xffffffff


	//   ....[73]....
        /*015c*/ 	.word	0xffffffff


	//   ....[74]....
        /*0160*/ 	.word	0xffffffff


	//   ....[75]....
        /*0164*/ 	.word	0xffffffff


	//   ....[76]....
        /*0168*/ 	.word	0xffffffff


	//   ....[77]....
        /*016c*/ 	.word	0xffffffff


	//   ....[78]....
        /*0170*/ 	.word	0xffffffff


	//   ....[79]....
        /*0174*/ 	.word	0xffffffff


	//   ....[80]....
        /*0178*/ 	.word	0xffffffff


	//   ....[81]....
        /*017c*/ 	.word	0xffffffff


	//   ....[82]....
        /*0180*/ 	.word	0xffffffff


	//   ....[83]....
        /*0184*/ 	.word	0xffffffff


	//   ....[84]....
        /*0188*/ 	.word	0xffffffff


	//   ....[85]....
        /*018c*/ 	.word	0xffffffff


	//   ....[86]....
        /*0190*/ 	.word	0xffffffff


	//   ....[87]....
        /*0194*/ 	.word	0xffffffff


	//   ....[88]....
        /*0198*/ 	.word	0xffffffff


	//   ....[89]....
        /*019c*/ 	.word	0xffffffff


	//   ....[90]....
        /*01a0*/ 	.word	0xffffffff


	//   ....[91]....
        /*01a4*/ 	.word	0x050000f0


	//   ....[92]....
        /*01a8*/ 	.word	0x050000f0


	//   ....[93]....
        /*01ac*/ 	.word	0x050000f0


	//   ....[94]....
        /*01b0*/ 	.word	0x050000f0


	//   ....[95]....
        /*01b4*/ 	.word	0x050000f0


	//   ....[96]....
        /*01b8*/ 	.word	0x050000f0


	//   ....[97]....
        /*01bc*/ 	.word	0x050000f0


	//   ....[98]....
        /*01c0*/ 	.word	0x050000f0


	//   ....[99]....
        /*01c4*/ 	.word	0x050000f0


	//   ....[100]....
        /*01c8*/ 	.word	0x050000f0


	//   ....[101]....
        /*01cc*/ 	.word	0x050000f0


	//   ....[102]....
        /*01d0*/ 	.word	0x050000f0


	//   ....[103]....
        /*01d4*/ 	.word	0x050000f0


	//   ....[104]....
        /*01d8*/ 	.word	0x050000f0


	//   ....[105]....
        /*01dc*/ 	.word	0x050000f0


	//   ....[106]....
        /*01e0*/ 	.word	0x050000f0


	//   ....[107]....
        /*01e4*/ 	.word	0x050000f0


	//   ....[108]....
        /*01e8*/ 	.word	0x050000f0


	//   ....[109]....
        /*01ec*/ 	.word	0x050000f0


	//   ....[110]....
        /*01f0*/ 	.word	0x050000f0


	//   ....[111]....
        /*01f4*/ 	.word	0x050000f0


	//   ....[112]....
        /*01f8*/ 	.word	0x050000f0


	//   ....[113]....
        /*01fc*/ 	.word	0x050000f0


	//   ....[114]....
        /*0200*/ 	.word	0x050000f0


	//   ....[115]....
        /*0204*/ 	.word	0x050000f0


	//   ....[116]....
        /*0208*/ 	.word	0x050000f0


	//   ....[117]....
        /*020c*/ 	.word	0x050000f0


	//   ....[118]....
        /*0210*/ 	.word	0x050000f0


	//   ....[119]....
        /*0214*/ 	.word	0x050000f0


	//   ....[120]....
        /*0218*/ 	.word	0x050000f0


	//   ....[121]....
        /*021c*/ 	.word	0x050000f0


	//   ....[122]....
        /*0220*/ 	.word	0x050000f0


	//   ....[123]....
        /*0224*/ 	.word	0x050000f0


	//   ....[124]....
        /*0228*/ 	.word	0x050000f0


	//   ....[125]....
        /*022c*/ 	.word	0x050000f0


	//   ....[126]....
        /*0230*/ 	.word	0x050000f0


	//   ....[127]....
        /*0234*/ 	.word	0x050000f0


	//   ....[128]....
        /*0238*/ 	.word	0x050000f0


	//   ....[129]....
        /*023c*/ 	.word	0x050000f0


	//   ....[130]....
        /*0240*/ 	.word	0x050000f0


	//   ....[131]....
        /*0244*/ 	.word	0x050000f0


	//   ....[132]....
        /*0248*/ 	.word	0x050000f0


	//   ....[133]....
        /*024c*/ 	.word	0x050000f0


	//   ....[134]....
        /*0250*/ 	.word	0x050000f0


	//   ....[135]....
        /*0254*/ 	.word	0x050000f0


	//   ....[136]....
        /*0258*/ 	.word	0x050000f0


	//   ....[137]....
        /*025c*/ 	.word	0x050000f0


	//   ....[138]....
        /*0260*/ 	.word	0x050000f0


	//   ....[139]....
        /*0264*/ 	.word	0x050000f0


	//   ....[140]....
        /*0268*/ 	.word	0x050000f0


	//   ....[141]....
        /*026c*/ 	.word	0x050000f0


	//   ....[142]....
        /*0270*/ 	.word	0x050000f0


	//   ....[143]....
        /*0274*/ 	.word	0x050000f0


	//   ....[144]....
        /*0278*/ 	.word	0x050000f0


	//   ....[145]....
        /*027c*/ 	.word	0x050000f0


	//   ....[146]....
        /*0280*/ 	.word	0x050000f0


	//   ....[147]....
        /*0284*/ 	.word	0x050000f0


	//   ....[148]....
        /*0288*/ 	.word	0x050000f0


	//   ....[149]....
        /*028c*/ 	.word	0x050000f0


	//   ....[150]....
        /*0290*/ 	.word	0x050000f0


	//   ....[151]....
        /*0294*/ 	.word	0x050000f0


	//   ....[152]....
        /*0298*/ 	.word	0x050000f0


	//   ....[153]....
        /*029c*/ 	.word	0x050000f0


	//   ....[154]....
        /*02a0*/ 	.word	0x050000f0


	//----- nvinfo : EIATTR_COOP_GROUP_INSTR_OFFSETS
	.align		4
.L_1597:
        /*02a4*/ 	.byte	0x04, 0x28
        /*02a6*/ 	.short	(.L_1599 - .L_1598)


	//   ....[0]....
.L_1598:
        /*02a8*/ 	.word	0x00000c20


	//   ....[1]....
        /*02ac*/ 	.word	0x00000cb0


	//   ....[2]....
        /*02b0*/ 	.word	0x00000e20


	//   ....[3]....
        /*02b4*/ 	.word	0x00000f90


	//   ....[4]....
        /*02b8*/ 	.word	0x000017b0


	//   ....[5]....
        /*02bc*/ 	.word	0x00002000


	//   ....[6]....
        /*02c0*/ 	.word	0x000023d0


	//   ....[7]....
        /*02c4*/ 	.word	0x00002cc0


	//   ....[8]....
        /*02c8*/ 	.word	0x00003710


	//   ....[9]....
        /*02cc*/ 	.word	0x00004d80


	//   ....[10]....
        /*02d0*/ 	.word	0x00004d90


	//   ....[11]....
        /*02d4*/ 	.word	0x00004da0


	//   ....[12]....
        /*02d8*/ 	.word	0x00004db0


	//   ....[13]....
        /*02dc*/ 	.word	0x00004e40


	//   ....[14]....
        /*02e0*/ 	.word	0x00004e70


	//   ....[15]....
        /*02e4*/ 	.word	0x00004e80


	//   ....[16]....
        /*02e8*/ 	.word	0x00004e90


	//   ....[17]....
        /*02ec*/ 	.word	0x00004f20


	//   ....[18]....
        /*02f0*/ 	.word	0x00004f50


	//   ....[19]....
        /*02f4*/ 	.word	0x00004f60


	//   ....[20]....
        /*02f8*/ 	.word	0x00004f70


	//   ....[21]....
        /*02fc*/ 	.word	0x00005000


	//   ....[22]....
        /*0300*/ 	.word	0x00005030


	//   ....[23]....
        /*0304*/ 	.word	0x00005040


	//   ....[24]....
        /*0308*/ 	.word	0x00005050


	//   ....[25]....
        /*030c*/ 	.word	0x00005100


	//   ....[26]....
        /*0310*/ 	.word	0x00005110


	//   ....[27]....
        /*0314*/ 	.word	0x00005120


	//   ....[28]....
        /*0318*/ 	.word	0x00005130


	//   ....[29]....
        /*031c*/ 	.word	0x00005290


	//   ....[30]....
        /*0320*/ 	.word	0x000052a0


	//   ....[31]....
        /*0324*/ 	.word	0x000052b0


	//   ....[32]....
        /*0328*/ 	.word	0x000052c0


	//   ....[33]....
        /*032c*/ 	.word	0x000052d0


	//   ....[34]....
        /*0330*/ 	.word	0x000052e0


	//   ....[35]....
        /*0334*/ 	.word	0x000052f0


	//   ....[36]....
        /*0338*/ 	.word	0x00005300


	//   ....[37]....
        /*033c*/ 	.word	0x00006930


	//   ....[38]....
        /*0340*/ 	.word	0x00006940


	//   ....[39]....
        /*0344*/ 	.word	0x00006950


	//   ....[40]....
        /*0348*/ 	.word	0x00006960


	//   ....[41]....
        /*034c*/ 	.word	0x00006a70


	//   ....[42]....
        /*0350*/ 	.word	0x00006a80


	//   ....[43]....
        /*0354*/ 	.word	0x00006a90


	//   ....[44]....
        /*0358*/ 	.word	0x00006aa0


	//   ....[45]....
        /*035c*/ 	.word	0x00006bb0


	//   ....[46]....
        /*0360*/ 	.word	0x00006bc0


	//   ....[47]....
        /*0364*/ 	.word	0x00006bd0


	//   ....[48]....
        /*0368*/ 	.word	0x00006be0


	//   ....[49]....
        /*036c*/ 	.word	0x00006cf0


	//   ....[50]....
        /*0370*/ 	.word	0x00006d00


	//   ....[51]....
        /*0374*/ 	.word	0x00006d10


	//   ....[52]....
        /*0378*/ 	.word	0x00006d20


	//   ....[53]....
        /*037c*/ 	.word	0x00006e30


	//   ....[54]....
        /*0380*/ 	.word	0x00006e40


	//   ....[55]....
        /*0384*/ 	.word	0x00006e50


	//   ....[56]....
        /*0388*/ 	.word	0x00006e60


	//   ....[57]....
        /*038c*/ 	.word	0x00006f70


	//   ....[58]....
        /*0390*/ 	.word	0x00006f80


	//   ....[59]....
        /*0394*/ 	.word	0x00006f90


	//   ....[60]....
        /*0398*/ 	.word	0x00006fa0


	//   ....[61]....
        /*039c*/ 	.word	0x00006fb0


	//   ....[62]....
        /*03a0*/ 	.word	0x00006fc0


	//   ....[63]....
        /*03a4*/ 	.word	0x00006fd0


	//   ....[64]....
        /*03a8*/ 	.word	0x00007000


	//   ....[65]....
        /*03ac*/ 	.word	0x00007040


	//   ....[66]....
        /*03b0*/ 	.word	0x00007080


	//   ....[67]....
        /*03b4*/ 	.word	0x000070b0


	//   ....[68]....
        /*03b8*/ 	.word	0x000070d0


	//   ....[69]....
        /*03bc*/ 	.word	0x0000ace0


	//   ....[70]....
        /*03c0*/ 	.word	0x0000ad20


	//   ....[71]....
        /*03c4*/ 	.word	0x0000aeb0


	//   ....[72]....
        /*03c8*/ 	.word	0x0000aef0


	//   ....[73]....
        /*03cc*/ 	.word	0x0000b040


	//   ....[74]....
        /*03d0*/ 	.word	0x0000b060


	//   ....[75]....
        /*03d4*/ 	.word	0x0000b0a0


	//   ....[76]....
        /*03d8*/ 	.word	0x0000b0d0


	//   ....[77]....
        /*03dc*/ 	.word	0x0000b1c0


	//   ....[78]....
        /*03e0*/ 	.word	0x0000b1f0


	//   ....[79]....
        /*03e4*/ 	.word	0x0000b590


	//   ....[80]....
        /*03e8*/ 	.word	0x0000b8f0


	//   ....[81]....
        /*03ec*/ 	.word	0x0000ba10


	//   ....[82]....
        /*03f0*/ 	.word	0x0000ba60


	//   ....[83]....
        /*03f4*/ 	.word	0x0000bac0


	//   ....[84]....
        /*03f8*/ 	.word	0x0000bb10


	//   ....[85]....
        /*03fc*/ 	.word	0x0000bb30


	//   ....[86]....
        /*0400*/ 	.word	0x0000bcd0


	//   ....[87]....
        /*0404*/ 	.word	0x0000bd10


	//   ....[88]....
        /*0408*/ 	.word	0x0000bd70


	//   ....[89]....
        /*040c*/ 	.word	0x0000bdc0


	//   ....[90]....
        /*0410*/ 	.word	0x0000bde0


	//   ....[91]....
        /*0414*/ 	.word	0x0000c150


	//   ....[92]....
        /*0418*/ 	.word	0x0000c1a0


	//   ....[93]....
        /*041c*/ 	.word	0x0000c1f0


	//   ....[94]....
        /*0420*/ 	.word	0x0000c240


	//   ....[95]....
        /*0424*/ 	.word	0x0000c330


	//   ....[96]....
        /*0428*/ 	.word	0x0000c380


	//   ....[97]....
        /*042c*/ 	.word	0x0000c3d0


	//   ....[98]....
        /*0430*/ 	.word	0x0000c420


	//   ....[99]....
        /*0434*/ 	.word	0x0000c510


	//   ....[100]....
        /*0438*/ 	.word	0x0000c560


	//   ....[101]....
        /*043c*/ 	.word	0x0000c5b0


	//   ....[102]....
        /*0440*/ 	.word	0x0000c600


	//   ....[103]....
        /*0444*/ 	.word	0x0000c6f0


	//   ....[104]....
        /*0448*/ 	.word	0x0000c740


	//   ....[105]....
        /*044c*/ 	.word	0x0000c790


	//   ....[106]....
        /*0450*/ 	.word	0x0000c7e0


	//   ....[107]....
        /*0454*/ 	.word	0x0000c8d0


	//   ....[108]....
        /*0458*/ 	.word	0x0000c920


	//   ....[109]....
        /*045c*/ 	.word	0x0000c970


	//   ....[110]....
        /*0460*/ 	.word	0x0000c9c0


	//   ....[111]....
        /*0464*/ 	.word	0x0000ca50


	//   ....[112]....
        /*0468*/ 	.word	0x0000caf0


	//   ....[113]....
        /*046c*/ 	.word	0x0000cb90


	//   ....[114]....
        /*0470*/ 	.word	0x0000cc30


	//   ....[115]....
        /*0474*/ 	.word	0x0000ccd0


	//   ....[116]....
        /*0478*/ 	.word	0x0000cd70


	//   ....[117]....
        /*047c*/ 	.word	0x0000cdd0


	//   ....[118]....
        /*0480*/ 	.word	0x0000ce20


	//   ....[119]....
        /*0484*/ 	.word	0x0000ce70


	//   ....[120]....
        /*0488*/ 	.word	0x0000cec0


	//   ....[121]....
        /*048c*/ 	.word	0x0000cf10


	//   ....[122]....
        /*0490*/ 	.word	0x0000cf60


	//   ....[123]....
        /*0494*/ 	.word	0x0000cff0


	//   ....[124]....
        /*0498*/ 	.word	0x0000d040


	//   ....[125]....
        /*049c*/ 	.word	0x0000d090


	//   ....[126]....
        /*04a0*/ 	.word	0x0000d0e0


	//   ....[127]....
        /*04a4*/ 	.word	0x0000d170


	//   ....[128]....
        /*04a8*/ 	.word	0x0000d200


	//   ....[129]....
        /*04ac*/ 	.word	0x0000d250


	//   ....[130]....
        /*04b0*/ 	.word	0x0000d2a0


	//   ....[131]....
        /*04b4*/ 	.word	0x0000d330


	//   ....[132]....
        /*04b8*/ 	.word	0x0000d3c0


	//   ....[133]....
        /*04bc*/ 	.word	0x0000d410


	//   ....[134]....
        /*04c0*/ 	.word	0x0000d460


	//   ....[135]....
        /*04c4*/ 	.word	0x0000d4f0


	//   ....[136]....
        /*04c8*/ 	.word	0x0000d580


	//   ....[137]....
        /*04cc*/ 	.word	0x0000d5d0


	//   ....[138]....
        /*04d0*/ 	.word	0x0000d620


	//   ....[139]....
        /*04d4*/ 	.word	0x0000d6b0


	//   ....[140]....
        /*04d8*/ 	.word	0x0000d740


	//   ....[141]....
        /*04dc*/ 	.word	0x0000d790


	//   ....[142]....
        /*04e0*/ 	.word	0x0000d7e0


	//   ....[143]....
        /*04e4*/ 	.word	0x0000d870


	//   ....[144]....
        /*04e8*/ 	.word	0x0000d910


	//   ....[145]....
        /*04ec*/ 	.word	0x0000d960


	//   ....[146]....
        /*04f0*/ 	.word	0x0000d9f0


	//   ....[147]....
        /*04f4*/ 	.word	0x0000dac0


	//   ....[148]....
        /*04f8*/ 	.word	0x0000db10


	//   ....[149]....
        /*04fc*/ 	.word	0x0000db60


	//   ....[150]....
        /*0500*/ 	.word	0x0000dbb0


	//   ....[151]....
        /*0504*/ 	.word	0x0000dbe0


	//   ....[152]....
        /*0508*/ 	.word	0x0000dc30


	//   ....[153]....
        /*050c*/ 	.word	0x0000dc90


	//   ....[154]....
        /*0510*/ 	.word	0x0000dcf0


	//----- nvinfo : EIATTR_VRC_CTA_INIT_COUNT
	.align		4
.L_1599:
        /*0514*/ 	.byte	0x02, 0x4a
	.zero		1
	.zero		1


	//----- nvinfo : EIATTR_EXIT_INSTR_OFFSETS
	.align		4
        /*0518*/ 	.byte	0x04, 0x1c
        /*051a*/ 	.short	(.L_1601 - .L_1600)


	//   ....[0]....
.L_1600:
        /*051c*/ 	.word	0x0000bf20


	//   ....[1]....
        /*0520*/ 	.word	0x0000c0f0


	//----- nvinfo : EIATTR_MAX_THREADS
	.align		4
.L_1601:
        /*0524*/ 	.byte	0x04, 0x05
        /*0526*/ 	.short	(.L_1603 - .L_1602)
.L_1602:
        /*0528*/ 	.word	0x00000080
        /*052c*/ 	.word	0x00000001
        /*0530*/ 	.word	0x00000001


	//----- nvinfo : EIATTR_CRS_STACK_SIZE
	.align		4
.L_1603:
        /*0534*/ 	.byte	0x04, 0x1e
        /*0536*/ 	.short	(.L_1605 - .L_1604)
.L_1604:
        /*0538*/ 	.word	0x00000000


	//----- nvinfo : EIATTR_CBANK_PARAM_SIZE
	.align		4
.L_1605:
        /*053c*/ 	.byte	0x03, 0x19
        /*053e*/ 	.short	0x01f0


	//----- nvinfo : EIATTR_PARAM_CBANK
	.align		4
        /*0540*/ 	.byte	0x04, 0x0a
        /*0542*/ 	.short	(.L_1607 - .L_1606)
	.align		4
.L_1606:
        /*0544*/ 	.word	index@(.nv.constant0._Z25selective_scan_bwd_kernelI32Selective_Scan_bwd_kernel_traitsILi128ELi16ELb1ELb1ELb1ELb0ELb1EN3c104HalfENS1_7complexIfEEEEv12SSMParamsBwd)
        /*0548*/ 	.short	0x0380
        /*054a*/ 	.short	0x01f0


	//----- nvinfo : EIATTR_SW_WAR
	.align		4
.L_1607:
        /*054c*/ 	.byte	0x04, 0x36
        /*054e*/ 	.short	(.L_1609 - .L_1608)
.L_1608:
        /*0550*/ 	.word	0x00000008
.L_1609:


//--------------------- .nv.info._Z25selective_scan_bwd_kernelI32Selective_Scan_bwd_kernel_traitsILi128ELi16ELb1ELb1ELb1ELb1ELb0EN3c104HalfENS1_7complexIfEEEEv12SSMParamsBwd --------------------------
	.section	.nv.info._Z25selective_scan_bwd_kernelI32Selective_Scan_bwd_kernel_traitsILi128ELi16ELb1ELb1ELb1ELb1ELb0EN3c104HalfENS1_7complexIfEEEEv12SSMParamsBwd,"",@"SHT_CUDA_INFO"
	.sectionflags	@""
	.align	4


	//----- nvinfo : EIATTR_CUDA_API_VERSION
	.align		4
        /*0000*/ 	.byte	0x04, 0x37
        /*0002*/ 	.short	(.L_1611 - .L_1610)
.L_1610:
        /*0004*/ 	.word	0x00000082


	//----- nvinfo : EIATTR_KPARAM_INFO
	.align		4
.L_1611:
        /*0008*/ 	.byte	0x04, 0x17
        /*000a*/ 	.short	(.L_1613 - .L_1612)
.L_1612:
        /*000c*/ 	.word	0x00000000
        /*0010*/ 	.short	0x0000
        /*0012*/ 	.short	0x0000
        /*0014*/ 	.byte	0x00, 0xf0, 0xc1, 0x07


	//----- nvinfo : EIATTR_SPARSE_MMA_MASK
	.align		4
.L_1613:
        /*0018*/ 	.byte	0x03, 0x50
        /*001a*/ 	.short	0x0000


	//----- nvinfo : EIATTR_MAXREG_COUNT
	.align		4
        /*001c*/ 	.byte	0x03, 0x1b
        /*001e*/ 	.short	0x00ff


	//----- nvinfo : EIATTR_NUM_BARRIERS
	.align		4
        /*0020*/ 	.byte	0x02, 0x4c
        /*0022*/ 	.byte	0x01
	.zero		1


	//----- nvinfo : EIATTR_MERCURY_ISA_VERSION
	.align		4
        /*0024*/ 	.byte	0x03, 0x5f
        /*0026*/ 	.short	0x0101


	//----- nvinfo : EIATTR_INT_WARP_WIDE_INSTR_OFFSETS
	.align		4
        /*0028*/ 	.byte	0x04, 0x31
        /*002a*/ 	.short	(.L_1615 - .L_1614)


	//   ....[0]....
.L_1614:
        /*002c*/ 	.word	0x00006650


	//   ....[1]....
        /*0030*/ 	.word	0x00008330


	//----- nvinfo : EIATTR_COOP_GROUP_MASK_REGIDS
	.align		4
.L_1615:
        /*0034*/ 	.byte	0x04, 0x29
        /*0036*/ 	.short	(.L_1617 - .L_1616)


	//   ....[0]....
.L_1616:
        /*0038*/ 	.word	0xffffffff


	//   ....[1]....
        /*003c*/ 	.word	0xffffffff


	//   ....[2]....
        /*0040*/ 	.word	0xffffffff


	//   ....[3]....
        /*0044*/ 	.word	0xffffffff


	//   ....[4]....
        /*0048*/ 	.word	0xffffffff


	//   ....[5]....
        /*004c*/ 	.word	0xffffffff


	//   ....[6]....
        /*0050*/ 	.word	0xffffffff


	//   ....[7]....
        /*0054*/ 	.word	0xffffffff


	//   ....[8]....
        /*0058*/ 	.word	0xffffffff


	//   ....[9]....
        /*005c*/ 	.word	0xffffffff


	//   ....[10]....
        /*0060*/ 	.word	0xffffffff


	//   ....[11]....
        /*0064*/ 	.word	0xffffffff


	//   ....[12]....
        /*0068*/ 	.word	0xffffffff


	//   ....[13]....
        /*006c*/ 	.word	0xffffffff


	//   ....[14]....
        /*0070*/ 	.word	0xffffffff


	//   ....[15]....
        /*0074*/ 	.word	0xffffffff


	//   ....[16]....
        /*0078*/ 	.word	0xffffffff


	//   ....[17]....
        /*007c*/ 	.word	0xffffffff


	//   ....[18]....
        /*0080*/ 	.word	0xffffffff


	//   ....[19]....
        /*0084*/ 	.word	0xffffffff


	//   ....[20]....
        /*0088*/ 	.word	0xffffffff


	//   ....[21]....
        /*008c*/ 	.word	0xffffffff


	//   ....[22]....
        /*0090*/ 	.word	0xffffffff


	//   ....[23]....
        /*0094*/ 	.word	0xffffffff


	//   ....[24]....
        /*0098*/ 	.word	0xffffffff


	//   ....[25]....
        /*009c*/ 	.word	0xffffffff


	//   ....[26]....
        /*00a0*/ 	.word	0xffffffff


	//   ....[27]....
        /*00a4*/ 	.word	0xffffffff


	//   ....[28]....
        /*00a8*/ 	.word	0xffffffff


	//   ....[29]....
        /*00ac*/ 	.word	0xffffffff


	//   ....[30]....
        /*00b0*/ 	.word	0xffffffff


	//   ....[31]....
        /*00b4*/ 	.word	0xffffffff


	//   ....[32]....
        /*00b8*/ 	.word	0xffffffff


	//   ....[33]....
        /*00bc*/ 	.word	0xffffffff


	//   ....[34]....
        /*00c0*/ 	.word	0xffffffff


	//   ....[35]....
        /*00c4*/ 	.word	0xffffffff


	//   ....[36]....
        /*00c8*/ 	.word	0xffffffff


	//   ....[37]....
        /*00cc*/ 	.word	0xffffffff


	//   ....[38]....
        /*00d0*/ 	.word	0xffffffff


	//   ....[39]....
        /*00d4*/ 	.word	0xffffffff


	//   ....[40]....
        /*00d8*/ 	.word	0xffffffff


	//   ....[41]....
        /*00dc*/ 	.word	0xffffffff


	//   ....[42]....
        /*00e0*/ 	.word	0xffffffff


	//   ....[43]....
        /*00e4*/ 	.word	0xffffffff


	//   ....[44]....
        /*00e8*/ 	.word	0xffffffff


	//   ....[45]....
        /*00ec*/ 	.word	0xffffffff


	//   ....[46]....
        /*00f0*/ 	.word	0xffffffff


	//   ....[47]....
        /*00f4*/ 	.word	0xffffffff


	//   ....[48]....
        /*00f8*/ 	.word	0xffffffff


	//   ....[49]....
        /*00fc*/ 	.word	0xffffffff


	//   ....[50]....
        /*0100*/ 	.word	0xffffffff


	//   ....[51]....
        /*0104*/ 	.word	0xffffffff


	//   ....[52]....
        /*0108*/ 	.word	0xffffffff


	//   ....[53]....
        /*010c*/ 	.word	0xffffffff


	//   ....[54]....
        /*0110*/ 	.word	0xffffffff


	//   ....[55]....
        /*0114*/ 	.word	0xffffffff


	//   ....[56]....
        /*0118*/ 	.word	0xffffffff


	//   ....[57]....
        /*011c*/ 	.word	0xffffffff


	//   ....[58]....
        /*0120*/ 	.word	0xffffffff


	//   ....[59]....
        /*0124*/ 	.word	0xffffffff


	//   ....[60]....
        /*0128*/ 	.word	0xffffffff


	//   ....[61]....
        /*012c*/ 	.word	0xffffffff


	//   ....[62]....
        /*0130*/ 	.word	0xffffffff


	//   ....[63]....
        /*0134*/ 	.word	0xffffffff


	//   ....[64]....
        /*0138*/ 	.word	0xffffffff


	//   ....[65]....
        /*013c*/ 	.word	0xffffffff


	//   ....[66]....
        /*0140*/ 	.word	0xffffffff


	//   ....[67]....
        /*0144*/ 	.word	0xffffffff


	//   ....[68]....
        /*0148*/ 	.word	0xffffffff


	//   ....[69]....
        /*014c*/ 	.word	0xffffffff


	//   ....[70]....
        /*0150*/ 	.word	0xffffffff


	//   ....[71]....
        /*0154*/ 	.word	0xffffffff


	//   ....[72]....
        /*0158*/ 	.word	0xffffffff


	//   ....[73]....
        /*015c*/ 	.word	0xffffffff


	//   ....[74]....
        /*0160*/ 	.word	0xffffffff


	//   ....[75]....
        /*0164*/ 	.word	0xffffffff


	//   ....[76]....
        /*0168*/ 	.word	0xffffffff


	//   ....[77]....
        /*016c*/ 	.word	0xffffffff


	//   ....[78]....
        /*0170*/ 	.word	0xffffffff


	//   ....[79]....
        /*0174*/ 	.word	0xffffffff


	//   ....[80]....
        /*0178*/ 	.word	0xffffffff


	//   ....[81]....
        /*017c*/ 	.word	0xffffffff


	//   ....[82]....
        /*0180*/ 	.word	0xffffffff


	//   ....[83]....
        /*0184*/ 	.word	0xffffffff


	//   ....[84]....
        /*0188*/ 	.word	0xffffffff


	//   ....[85]....
        /*018c*/ 	.word	0xffffffff


	//   ....[86]....
        /*0190*/ 	.word	0xffffffff


	//   ....[87]....
        /*0194*/ 	.word	0xffffffff


	//   ....[88]....
        /*0198*/ 	.word	0x050000f0


	//   ....[89]....
        /*019c*/ 	.word	0x050000f0


	//   ....[90]....
        /*01a0*/ 	.word	0x050000f0


	//   ....[91]....
        /*01a4*/ 	.word	0x050000f0


	//   ....[92]....
        /*01a8*/ 	.word	0x050000f0


	//   ....[93]....
        /*01ac*/ 	.word	0x050000f0


	//   ....[94]....
        /*01b0*/ 	.word	0x050000f0


	//   ....[95]....
        /*01b4*/ 	.word	0x050000f0


	//   ....[96]....
        /*01b8*/ 	.word	0x050000f0


	//   ....[97]....
        /*01bc*/ 	.word	0x050000f0


	//   ....[98]....
        /*01c0*/ 	.word	0x050000f0


	//   ....[99]....
        /*01c4*/ 	.word	0x050000f0


	//   ....[100]....
        /*01c8*/ 	.word	0x050000f0


	//   ....[101]....
        /*01cc*/ 	.word	0x050000f0


	//   ....[102]....
        /*01d0*/ 	.word	0x050000f0


	//   ....[103]....
        /*01d4*/ 	.word	0x050000f0


	//   ....[104]....
        /*01d8*/ 	.word	0x050000f0


	//   ....[105]....
        /*01dc*/ 	.word	0x050000f0


	//   ....[106]....
        /*01e0*/ 	.word	0x050000f0


	//   ....[107]....
        /*01e4*/ 	.word	0x050000f0


	//   ....[108]....
        /*01e8*/ 	.word	0x050000f0


	//   ....[109]....
        /*01ec*/ 	.word	0x050000f0


	//   ....[110]....
        /*01f0*/ 	.word	0x050000f0


	//   ....[111]....
        /*01f4*/ 	.word	0x050000f0


	//   ....[112]....
        /*01f8*/ 	.word	0x050000f0


	//   ....[113]....
        /*01fc*/ 	.word	0x050000f0


	//   ....[114]....
        /*0200*/ 	.word	0x050000f0


	//   ....[115]....
        /*0204*/ 	.word	0x050000f0


	//   ....[116]....
        /*0208*/ 	.word	0x050000f0


	//   ....[117]....
        /*020c*/ 	.word	0x050000f0


	//   ....[118]....
        /*0210*/ 	.word	0x050000f0


	//   ....[119]....
        /*0214*/ 	.word	0x050000f0


	//   ....[120]....
        /*0218*/ 	.word	0x050000f0


	//   ....[121]....
        /*021c*/ 	.word	0x050000f0


	//   ....[122]....
        /*0220*/ 	.word	0x050000f0


	//   ....[123]....
        /*0224*/ 	.word	0x050000f0


	//   ....[124]....
        /*0228*/ 	.word	0x050000f0


	//   ....[125]....
        /*022c*/ 	.word	0x050000f0


	//   ....[126]....
        /*0230*/ 	.word	0x050000f0


	//   ....[127]....
        /*0234*/ 	.word	0x050000f0


	//   ....[128]....
        /*0238*/ 	.word	0x050000f0


	//   ....[129]....
        /*023c*/ 	.word	0x050000f0


	//   ....[130]....
        /*0240*/ 	.word	0x050000f0


	//   ....[131]....
        /*0244*/ 	.word	0x050000f0


	//   ....[132]....
        /*0248*/ 	.word	0x050000f0


	//   ....[133]....
        /*024c*/ 	.word	0x050000f0


	//   ....[134]....
        /*0250*/ 	.word	0x050000f0


	//   ....[135]....
        /*0254*/ 	.word	0x050000f0


	//   ....[136]....
        /*0258*/ 	.word	0x050000f0


	//   ....[137]....
        /*025c*/ 	.word	0x050000f0


	//   ....[138]....
        /*0260*/ 	.word	0x050000f0


	//   ....[139]....
        /*0264*/ 	.word	0x050000f0


	//   ....[140]....
        /*0268*/ 	.word	0x050000f0


	//   ....[141]....
        /*026c*/ 	.word	0x050000f0


	//   ....[142]....
        /*0270*/ 	.word	0x050000f0


	//   ....[143]....
        /*0274*/ 	.word	0x050000f0


	//   ....[144]....
        /*0278*/ 	.word	0x050000f0


	//   ....[145]....
        /*027c*/ 	.word	0x050000f0


	//   ....[146]....
        /*0280*/ 	.word	0x050000f0


	//   ....[147]....
        /*0284*/ 	.word	0x050000f0


	//   ....[148]....
        /*0288*/ 	.word	0x050000f0


	//   ....[149]....
        /*028c*/ 	.word	0x050000f0


	//   ....[150]....
        /*0290*/ 	.word	0x050000f0


	//   ....[151]....
        /*0294*/ 	.word	0x050000f0


	//----- nvinfo : EIATTR_COOP_GROUP_INSTR_OFFSETS
	.align		4
.L_1617:
        /*0298*/ 	.byte	0x04, 0x28
        /*029a*/ 	.short	(.L_1619 - .L_1618)


	//   ....[0]....
.L_1618:
        /*029c*/ 	.word	0x00000be0


	//   ....[1]....
        /*02a0*/ 	.word	0x00000c90


	//   ....[2]....
        /*02a4*/ 	.word	0x00000f00


	//   ....[3]....
        /*02a8*/ 	.word	0x00003a90


	//   ....[4]....
        /*02ac*/ 	.word	0x000044e0


	//   ....[5]....
        /*02b0*/ 	.word	0x00005b50


	//   ....[6]....
        /*02b4*/ 	.word	0x00005b60


	//   ....[7]....
        /*02b8*/ 	.word	0x00005b70


	//   ....[8]....
        /*02bc*/ 	.word	0x00005b80


	//   ....[9]....
        /*02c0*/ 	.word	0x00005c10


	//   ....[10]....
        /*02c4*/ 	.word	0x00005c40


	//   ....[11]....
        /*02c8*/ 	.word	0x00005c50


	//   ....[12]....
        /*02cc*/ 	.word	0x00005c60


	//   ....[13]....
        /*02d0*/ 	.word	0x00005cf0


	//   ....[14]....
        /*02d4*/ 	.word	0x00005d20


	//   ....[15]....
        /*02d8*/ 	.word	0x00005d30


	//   ....[16]....
        /*02dc*/ 	.word	0x00005d40


	//   ....[17]....
        /*02e0*/ 	.word	0x00005dd0


	//   ....[18]....
        /*02e4*/ 	.word	0x00005e00


	//   ....[19]....
        /*02e8*/ 	.word	0x00005e10


	//   ....[20]....
        /*02ec*/ 	.word	0x00005e20


	//   ....[21]....
        /*02f0*/ 	.word	0x00005ed0


	//   ....[22]....
        /*02f4*/ 	.word	0x00005ee0


	//   ....[23]....
        /*02f8*/ 	.word	0x00005ef0


	//   ....[24]....
        /*02fc*/ 	.word	0x00005f00


	//   ....[25]....
        /*0300*/ 	.word	0x00006060


	//   ....[26]....
        /*0304*/ 	.word	0x00006070


	//   ....[27]....
        /*0308*/ 	.word	0x00006080


	//   ....[28]....
        /*030c*/ 	.word	0x00006090


	//   ....[29]....
        /*0310*/ 	.word	0x000060a0


	//   ....[30]....
        /*0314*/ 	.word	0x000060b0


	//   ....[31]....
        /*0318*/ 	.word	0x000060c0


	//   ....[32]....
        /*031c*/ 	.word	0x000060d0


	//   ....[33]....
        /*0320*/ 	.word	0x00007700


	//   ....[34]....
        /*0324*/ 	.word	0x00007710


	//   ....[35]....
        /*0328*/ 	.word	0x00007720


	//   ....[36]....
        /*032c*/ 	.word	0x00007730


	//   ....[37]....
        /*0330*/ 	.word	0x00007840


	//   ....[38]....
        /*0334*/ 	.word	0x00007850


	//   ....[39]....
        /*0338*/ 	.word	0x00007860


	//   ....[40]....
        /*033c*/ 	.word	0x00007870


	//   ....[41]....
        /*0340*/ 	.word	0x00007980


	//   ....[42]....
        /*0344*/ 	.word	0x00007990


	//   ....[43]....
        /*0348*/ 	.word	0x000079a0


	//   ....[44]....
        /*034c*/ 	.word	0x000079b0


	//   ....[45]....
        /*0350*/ 	.word	0x00007ac0


	//   ....[46]....
        /*0354*/ 	.word	0x00007ad0


	//   ....[47]....
        /*0358*/ 	.word	0x00007ae0


	//   ....[48]....
        /*035c*/ 	.word	0x00007af0


	//   ....[49]....
        /*0360*/ 	.word	0x00007c00


	//   ....[50]....
        /*0364*/ 	.word	0x00007c10


	//   ....[51]....
        /*0368*/ 	.word	0x00007c20


	//   ....[52]....
        /*036c*/ 	.word	0x00007c30


	//   ....[53]....
        /*0370*/ 	.word	0x00007d40


	//   ....[54]....
        /*0374*/ 	.word	0x00007d50


	//   ....[55]....
        /*0378*/ 	.word	0x00007d60


	//   ....[56]....
        /*037c*/ 	.word	0x00007d70


	//   ....[57]....
        /*0380*/ 	.word	0x00007d80


	//   ....[58]....
        /*0384*/ 	.word	0x00007d90


	//   ....[59]....
        /*0388*/ 	.word	0x00007da0


	//   ....[60]....
        /*038c*/ 	.word	0x00007dd0


	//   ....[61]....
        /*0390*/ 	.word	0x00007e10


	//   ....[62]....
        /*0394*/ 	.word	0x00007e50


	//   ....[63]....
        /*0398*/ 	.word	0x00007e80


	//   ....[64]....
        /*039c*/ 	.word	0x00007ea0


	//   ....[65]....
        /*03a0*/ 	.word	0x0000bab0


	//   ....[66]....
        /*03a4*/ 	.word	0x0000baf0


	//   ....[67]....
        /*03a8*/ 	.word	0x0000bc80


	//   ....[68]....
        /*03ac*/ 	.word	0x0000bcc0


	//   ....[69]....
        /*03b0*/ 	.word	0x0000be10


	//   ....[70]....
        /*03b4*/ 	.word	0x0000be30


	//   ....[71]....
        /*03b8*/ 	.word	0x0000be70


	//   ....[72]....
        /*03bc*/ 	.word	0x0000bea0


	//   ....[73]....
        /*03c0*/ 	.word	0x0000bf90


	//   ....[74]....
        /*03c4*/ 	.word	0x0000bfc0


	//   ....[75]....
        /*03c8*/ 	.word	0x0000c3f0


	//   ....[76]....
        /*03cc*/ 	.word	0x0000cbc0


	//   ....[77]....
        /*03d0*/ 	.word	0x0000cf60


	//   ....[78]....
        /*03d4*/ 	.word	0x0000d0e0


	//   ....[79]....
        /*03d8*/ 	.word	0x0000d130


	//   ....[80]....
        /*03dc*/ 	.word	0x0000d190


	//   ....[81]....
        /*03e0*/ 	.word	0x0000d1e0


	//   ....[82]....
        /*03e4*/ 	.word	0x0000d200


	//   ....[83]....
        /*03e8*/ 	.word	0x0000d3a0


	//   ....[84]....
        /*03ec*/ 	.word	0x0000d3e0


	//   ....[85]....
        /*03f0*/ 	.word	0x0000d440


	//   ....[86]....
        /*03f4*/ 	.word	0x0000d490


	//   ....[87]....
        /*03f8*/ 	.word	0x0000d4b0


	//   ....[88]....
        /*03fc*/ 	.word	0x0000d820


	//   ....[89]....
        /*0400*/ 	.word	0x0000d870


	//   ....[90]....
        /*0404*/ 	.word	0x0000d8c0


	//   ....[91]....
        /*0408*/ 	.word	0x0000d910


	//   ....[92]....
        /*040c*/ 	.word	0x0000da00


	//   ....[93]....
        /*0410*/ 	.word	0x0000da50


	//   ....[94]....
        /*0414*/ 	.word	0x0000daa0


	//   ....[95]....
        /*0418*/ 	.word	0x0000daf0


	//   ....[96]....
        /*041c*/ 	.word	0x0000dbe0


	//   ....[97]....
        /*0420*/ 	.word	0x0000dc30


	//   ....[98]....
        /*0424*/ 	.word	0x0000dc80


	//   ....[99]....
        /*0428*/ 	.word	0x0000dcd0


	//   ....[100]....
        /*042c*/ 	.word	0x0000ddc0


	//   ....[101]....
        /*0430*/ 	.word	0x0000de10


	//   ....[102]....
        /*0434*/ 	.word	0x0000de60


	//   ....[103]....
        /*0438*/ 	.word	0x0000deb0


	//   ....[104]....
        /*043c*/ 	.word	0x0000dfa0


	//   ....[105]....
        /*0440*/ 	.word	0x0000dff0


	//   ....[106]....
        /*0444*/ 	.word	0x0000e040


	//   ....[107]....
        /*0448*/ 	.word	0x0000e090


	//   ....[108]....
        /*044c*/ 	.word	0x0000e120


	//   ....[109]....
        /*0450*/ 	.word	0x0000e1c0


	//   ....[110]....
        /*0454*/ 	.word	0x0000e260


	//   ....[111]....
        /*0458*/ 	.word	0x0000e300


	//   ....[112]....
        /*045c*/ 	.word	0x0000e3a0


	//   ....[113]....
        /*0460*/ 	.word	0x0000e440


	//   ....[114]....
        /*0464*/ 	.word	0x0000e4a0


	//   ....[115]....
        /*0468*/ 	.word	0x0000e4f0


	//   ....[116]....
        /*046c*/ 	.word	0x0000e540


	//   ....[117]....
        /*0470*/ 	.word	0x0000e590


	//   ....[118]....
        /*0474*/ 	.word	0x0000e5e0


	//   ....[119]....
        /*0478*/ 	.word	0x0000e630


	//   ....[120]....
        /*047c*/ 	.word	0x0000e6c0


	//   ....[121]....
        /*0480*/ 	.word	0x0000e710


	//   ....[122]....
        /*0484*/ 	.word	0x0000e760


	//   ....[123]....
        /*0488*/ 	.word	0x0000e7b0


	//   ....[124]....
        /*048c*/ 	.word	0x0000e840


	//   ....[125]....
        /*0490*/ 	.word	0x0000e8d0


	//   ....[126]....
        /*0494*/ 	.word	0x0000e920


	//   ....[127]....
        /*0498*/ 	.word	0x0000e970


	//   ....[128]....
        /*049c*/ 	.word	0x0000ea00


	//   ....[129]....
        /*04a0*/ 	.word	0x0000ea90


	//   ....[130]....
        /*04a4*/ 	.word	0x0000eae0


	//   ....[131]....
        /*04a8*/ 	.word	0x0000eb30


	//   ....[132]....
        /*04ac*/ 	.word	0x0000ebc0


	//   ....[133]....
        /*04b0*/ 	.word	0x0000ec50


	//   ....[134]....
        /*04b4*/ 	.word	0x0000eca0


	//   ....[135]....
        /*04b8*/ 	.word	0x0000ecf0


	//   ....[136]....
        /*04bc*/ 	.word	0x0000ed80


	//   ....[137]....
        /*04c0*/ 	.word	0x0000ee10


	//   ....[138]....
        /*04c4*/ 	.word	0x0000ee60


	//   ....[139]....
        /*04c8*/ 	.word	0x0000eeb0


	//   ....[140]....
        /*04cc*/ 	.word	0x0000ef40


	//   ....[141]....
        /*04d0*/ 	.word	0x0000efe0


	//   ....[142]....
        /*04d4*/ 	.word	0x0000f030


	//   ....[143]....
        /*04d8*/ 	.word	0x0000f0c0


	//   ....[144]....
        /*04dc*/ 	.word	0x0000f190


	//   ....[145]....
        /*04e0*/ 	.word	0x0000f1e0


	//   ....[146]....
        /*04e4*/ 	.word	0x0000f230


	//   ....[147]....
        /*04e8*/ 	.word	0x0000f280


	//   ....[148]....
        /*04ec*/ 	.word	0x0000f2b0


	//   ....[149]....
        /*04f0*/ 	.word	0x0000f300


	//   ....[150]....
        /*04f4*/ 	.word	0x0000f360


	//   ....[151]....
        /*04f8*/ 	.word	0x0000f3c0


	//----- nvinfo : EIATTR_VRC_CTA_INIT_COUNT
	.align		4
.L_1619:
        /*04fc*/ 	.byte	0x02, 0x4a
	.zero		1
	.zero		1


	//----- nvinfo : EIATTR_EXIT_INSTR_OFFSETS
	.align		4
        /*0500*/ 	.byte	0x04, 0x1c
        /*0502*/ 	.short	(.L_1621 - .L_1620)


	//   ....[0]....
.L_1620:
        /*0504*/ 	.word	0x0000d5f0


	//   ....[1]....
        /*0508*/ 	.word	0x0000d7c0


	//----- nvinfo : EIATTR_MAX_THREADS
	.align		4
.L_1621:
        /*050c*/ 	.byte	0x04, 0x05
        /*050e*/ 	.short	(.L_1623 - .L_1622)
.L_1622:
        /*0510*/ 	.word	0x00000080
        /*0514*/ 	.word	0x00000001
        /*0518*/ 	.word	0x00000001


	//----- nvinfo : EIATTR_CRS_STACK_SIZE
	.align		4
.L_1623:
        /*051c*/ 	.byte	0x04, 0x1e
        /*051e*/ 	.short	(.L_1625 - .L_1624)
.L_1624:
        /*0520*/ 	.word	0x00000000


	//----- nvinfo : EIATTR_CBANK_PARAM_SIZE
	.align		4
.L_1625:
        /*0524*/ 	.byte	0x03, 0x19
        /*0526*/ 	.short	0x01f0


	//----- nvinfo : EIATTR_PARAM_CBANK
	.align		4
        /*0528*/ 	.byte	0x04, 0x0a
        /*052a*/ 	.short	(.L_1627 - .L_1626)
	.align		4
.L_1626:
        /*052c*/ 	.word	index@(.nv.constant0._Z25selective_scan_bwd_kernelI32Selective_Scan_bwd_kernel_traitsILi128ELi16ELb1ELb1ELb1ELb1ELb0EN3c104HalfENS1_7complexIfEEEEv12SSMParamsBwd)
        /*0530*/ 	.short	0x0380
        /*0532*/ 	.short	0x01f0


	//----- nvinfo : EIATTR_SW_WAR
	.align		4
.L_1627:
        /*0534*/ 	.byte	0x04, 0x36
        /*0536*/ 	.short	(.L_1629 - .L_1628)
.L_1628:
        /*0538*/ 	.word	0x00000008
.L_1629:


//--------------------- .nv.info._Z25selective_scan_bwd_kernelI32Selective_Scan_bwd_kernel_traitsILi128ELi16ELb1ELb1ELb1ELb1ELb1EN3c104HalfENS1_7complexIfEEEEv12SSMParamsBwd --------------------------
	.section	.nv.info._Z25selective_scan_bwd_kernelI32Selective_Scan_bwd_kernel_traitsILi128ELi16ELb1ELb1ELb1ELb1ELb1EN3c104HalfENS1_7complexIfEEEEv12SSMParamsBwd,"",@"SHT_CUDA_INFO"
	.sectionflags	@""
	.align	4


	//----- nvinfo : EIATTR_CUDA_API_VERSION
	.align		4
        /*0000*/ 	.byte	0x04, 0x37
        /*0002*/ 	.short	(.L_1631 - .L_1630)
.L_1630:
        /*0004*/ 	.word	0x00000082


	//----- nvinfo : EIATTR_KPARAM_INFO
	.align		4
.L_1631:
        /*0008*/ 	.byte	0x04, 0x17
        /*000a*/ 	.short	(.L_1633 - .L_1632)
.L_1632:
        /*000c*/ 	.word	0x00000000
        /*0010*/ 	.short	0x0000
        /*0012*/ 	.short	0x0000
        /*0014*/ 	.byte	0x00, 0xf0, 0xc1, 0x07


	//----- nvinfo : EIATTR_SPARSE_MMA_MASK
	.align		4
.L_1633:
        /*0018*/ 	.byte	0x03, 0x50
        /*001a*/ 	.short	0x0000


	//----- nvinfo : EIATTR_MAXREG_COUNT
	.align		4
        /*001c*/ 	.byte	0x03, 0x1b
        /*001e*/ 	.short	0x00ff


	//----- nvinfo : EIATTR_NUM_BARRIERS
	.align		4
        /*0020*/ 	.byte	0x02, 0x4c
        /*0022*/ 	.byte	0x01
	.zero		1


	//----- nvinfo : EIATTR_MERCURY_ISA_VERSION
	.align		4
        /*0024*/ 	.byte	0x03, 0x5f
        /*0026*/ 	.short	0x0101


	//----- nvinfo : EIATTR_INT_WARP_WIDE_INSTR_OFFSETS
	.align		4
        /*0028*/ 	.byte	0x04, 0x31
        /*002a*/ 	.short	(.L_1635 - .L_1634)


	//   ....[0]....
.L_1634:
        /*002c*/ 	.word	0x00007a90


	//   ....[1]....
        /*0030*/ 	.word	0x00009770


	//----- nvinfo : EIATTR_COOP_GROUP_MASK_REGIDS
	.align		4
.L_1635:
        /*0034*/ 	.byte	0x04, 0x29
        /*0036*/ 	.short	(.L_1637 - .L_1636)


	//   ....[0]....
.L_1636:
        /*0038*/ 	.word	0xffffffff


	//   ....[1]....
        /*003c*/ 	.word	0xffffffff


	//   ....[2]....
        /*0040*/ 	.word	0xffffffff


	//   ....[3]....
        /*0044*/ 	.word	0xffffffff


	//   ....[4]....
        /*0048*/ 	.word	0xffffffff


	//   ....[5]....
        /*004c*/ 	.word	0xffffffff


	//   ....[6]....
        /*0050*/ 	.word	0xffffffff


	//   ....[7]....
        /*0054*/ 	.word	0xffffffff


	//   ....[8]....
        /*0058*/ 	.word	0xffffffff


	//   ....[9]....
        /*005c*/ 	.word	0xffffffff


	//   ....[10]....
        /*0060*/ 	.word	0xffffffff


	//   ....[11]....
        /*0064*/ 	.word	0xffffffff


	//   ....[12]....
        /*0068*/ 	.word	0xffffffff


	//   ....[13]....
        /*006c*/ 	.word	0xffffffff


	//   ....[14]....
        /*0070*/ 	.word	0xffffffff


	//   ....[15]....
        /*0074*/ 	.word	0xffffffff


	//   ....[16]....
        /*0078*/ 	.word	0xffffffff


	//   ....[17]....
        /*007c*/ 	.word	0xffffffff


	//   ....[18]....
        /*0080*/ 	.word	0xffffffff


	//   ....[19]....
        /*0084*/ 	.word	0xffffffff


	//   ....[20]....
        /*0088*/ 	.word	0xffffffff


	//   ....[21]....
        /*008c*/ 	.word	0xffffffff


	//   ....[22]....
        /*0090*/ 	.word	0xffffffff


	//   ....[23]....
        /*0094*/ 	.word	0xffffffff


	//   ....[24]....
        /*0098*/ 	.word	0xffffffff


	//   ....[25]....
        /*009c*/ 	.word	0xffffffff


	//   ....[26]....
        /*00a0*/ 	.word	0xffffffff


	//   ....[27]....
        /*00a4*/ 	.word	0xffffffff


	//   ....[28]....
        /*00a8*/ 	.word	0xffffffff


	//   ....[29]....
        /*00ac*/ 	.word	0xffffffff


	//   ....[30]....
        /*00b0*/ 	.word	0xffffffff


	//   ....[31]....
        /*00b4*/ 	.word	0xffffffff


	//   ....[32]....
        /*00b8*/ 	.word	0xffffffff


	//   ....[33]....
        /*00bc*/ 	.word	0xffffffff


	//   ....[34]....
        /*00c0*/ 	.word	0xffffffff


	//   ....[35]....
        /*00c4*/ 	.word	0xffffffff


	//   ....[36]....
        /*00c8*/ 	.word	0xffffffff


	//   ....[37]....
        /*00cc*/ 	.word	0xffffffff


	//   ....[38]....
        /*00d0*/ 	.word	0xffffffff


	//   ....[39]....
        /*00d4*/ 	.word	0xffffffff


	//   ....[40]....
        /*00d8*/ 	.word	0xffffffff


	//   ....[41]....
        /*00dc*/ 	.word	0xffffffff


	//   ....[42]....
        /*00e0*/ 	.word	0xffffffff


	//   ....[43]....
        /*00e4*/ 	.word	0xffffffff


	//   ....[44]....
        /*00e8*/ 	.word	0xffffffff


	//   ....[45]....
        /*00ec*/ 	.word	0xffffffff


	//   ....[46]....
        /*00f0*/ 	.word	0xffffffff


	//   ....[47]....
        /*00f4*/ 	.word	0xffffffff


	//   ....[48]....
        /*00f8*/ 	.word	0xffffffff


	//   ....[49]....
        /*00fc*/ 	.word	0xffffffff


	//   ....[50]....
        /*0100*/ 	.word	0xffffffff


	//   ....[51]....
        /*0104*/ 	.word	0xffffffff


	//   ....[52]....
        /*0108*/ 	.word	0xffffffff


	//   ....[53]....
        /*010c*/ 	.word	0xffffffff


	//   ....[54]....
        /*0110*/ 	.word	0xffffffff


	//   ....[55]....
        /*0114*/ 	.word	0xffffffff


	//   ....[56]....
        /*0118*/ 	.word	0xffffffff


	//   ....[57]....
        /*011c*/ 	.word	0xffffffff


	//   ....[58]....
        /*0120*/ 	.word	0xffffffff


	//   ....[59]....
        /*0124*/ 	.word	0xffffffff


	//   ....[60]....
        /*0128*/ 	.word	0xffffffff


	//   ....[61]....
        /*012c*/ 	.word	0xffffffff


	//   ....[62]....
        /*0130*/ 	.word	0xffffffff


	//   ....[63]....
        /*0134*/ 	.word	0xffffffff


	//   ....[64]....
        /*0138*/ 	.word	0xffffffff


	//   ....[65]....
        /*013c*/ 	.word	0xffffffff


	//   ....[66]....
        /*0140*/ 	.word	0xffffffff


	//   ....[67]....
        /*0144*/ 	.word	0xffffffff


	//   ....[68]....
        /*0148*/ 	.word	0xffffffff


	//   ....[69]....
        /*014c*/ 	.word	0xffffffff


	//   ....[70]....
        /*0150*/ 	.word	0xffffffff


	//   ....[71]....
        /*0154*/ 	.word	0xffffffff


	//   ....[72]....
        /*0158*/ 	.word	0xffffffff


	//   ....[73]....
        /*015c*/ 	.word	0xffffffff


	//   ....[74]....
        /*0160*/ 	.word	0xffffffff


	//   ....[75]....
        /*0164*/ 	.word	0xffffffff


	//   ....[76]....
        /*0168*/ 	.word	0xffffffff


	//   ....[77]....
        /*016c*/ 	.word	0xffffffff


	//   ....[78]....
        /*0170*/ 	.word	0xffffffff


	//   ....[79]....
        /*0174*/ 	.word	0xffffffff


	//   ....[80]....
        /*0178*/ 	.word	0xffffffff


	//   ....[81]....
        /*017c*/ 	.word	0xffffffff


	//   ....[82]....
        /*0180*/ 	.word	0xffffffff


	//   ....[83]....
        /*0184*/ 	.word	0xffffffff


	//   ....[84]....
        /*0188*/ 	.word	0xffffffff


	//   ....[85]....
        /*018c*/ 	.word	0xffffffff


	//   ....[86]....
        /*0190*/ 	.word	0xffffffff


	//   ....[87]....
        /*0194*/ 	.word	0xffffffff


	//   ....[88]....
        /*0198*/ 	.word	0xffffffff


	//   ....[89]....
        /*019c*/ 	.word	0xffffffff


	//   ....[90]....
        /*01a0*/ 	.word	0xffffffff


	//   ....[91]....
        /*01a4*/ 	.word	0xffffffff


	//   ....[92]....
        /*01a8*/ 	.word	0x050000f0


	//   ....[93]....
        /*01ac*/ 	.word	0x050000f0


	//   ....[94]....
        /*01b0*/ 	.word	0x050000f0


	//   ....[95]....
        /*01b4*/ 	.word	0x050000f0


	//   ....[96]....
        /*01b8*/ 	.word	0x050000f0


	//   ....[97]....
        /*01bc*/ 	.word	0x050000f0


	//   ....[98]....
        /*01c0*/ 	.word	0x050000f0


	//   ....[99]....
        /*01c4*/ 	.word	0x050000f0


	//   ....[100]....
        /*01c8*/ 	.word	0x050000f0


	//   ....[101]....
        /*01cc*/ 	.word	0x050000f0


	//   ....[102]....
        /*01d0*/ 	.word	0x050000f0


	//   ....[103]....
        /*01d4*/ 	.word	0x050000f0


	//   ....[104]....
        /*01d8*/ 	.word	0x050000f0


	//   ....[105]....
        /*01dc*/ 	.word	0x050000f0


	//   ....[106]....
        /*01e0*/ 	.word	0x050000f0


	//   ....[107]....
        /*01e4*/ 	.word	0x050000f0


	//   ....[108]....
        /*01e8*/ 	.word	0x050000f0


	//   ....[109]....
        /*01ec*/ 	.word	0x050000f0


	//   ....[110]....
        /*01f0*/ 	.word	0x050000f0


	//   ....[111]....
        /*01f4*/ 	.word	0x050000f0


	//   ....[112]....
        /*01f8*/ 	.word	0x050000f0


	//   ....[113]....
        /*01fc*/ 	.word	0x050000f0


	//   ....[114]....
        /*0200*/ 	.word	0x050000f0


	//   ....[115]....
        /*0204*/ 	.word	0x050000f0


	//   ....[116]....
        /*0208*/ 	.word	0x050000f0


	//   ....[117]....
        /*020c*/ 	.word	0x050000f0


	//   ....[118]....
        /*0210*/ 	.word	0x050000f0


	//   ....[119]....
        /*0214*/ 	.word	0x050000f0


	//   ....[120]....
        /*0218*/ 	.word	0x050000f0


	//   ....[121]....
        /*021c*/ 	.word	0x050000f0


	//   ....[122]....
        /*0220*/ 	.word	0x050000f0


	//   ....[123]....
        /*0224*/ 	.word	0x050000f0


	//   ....[124]....
        /*0228*/ 	.word	0x050000f0


	//   ....[125]....
        /*022c*/ 	.word	0x050000f0


	//   ....[126]....
        /*0230*/ 	.word	0x050000f0


	//   ....[127]....
        /*0234*/ 	.word	0x050000f0


	//   ....[128]....
        /*0238*/ 	.word	0x050000f0


	//   ....[129]....
        /*023c*/ 	.word	0x050000f0


	//   ....[130]....
        /*0240*/ 	.word	0x050000f0


	//   ....[131]....
        /*0244*/ 	.word	0x050000f0


	//   ....[132]....
        /*0248*/ 	.word	0x050000f0


	//   ....[133]....
        /*024c*/ 	.word	0x050000f0


	//   ....[134]....
        /*0250*/ 	.word	0x050000f0


	//   ....[135]....
        /*0254*/ 	.word	0x050000f0


	//   ....[136]....
        /*0258*/ 	.word	0x050000f0


	//   ....[137]....
        /*025c*/ 	.word	0x050000f0


	//   ....[138]....
        /*0260*/ 	.word	0x050000f0


	//   ....[139]....
        /*0264*/ 	.word	0x050000f0


	//   ....[140]....
        /*0268*/ 	.word	0x050000f0


	//   ....[141]....
        /*026c*/ 	.word	0x050000f0


	//   ....[142]....
        /*0270*/ 	.word	0x050000f0


	//   ....[143]....
        /*0274*/ 	.word	0x050000f0


	//   ....[144]....
        /*0278*/ 	.word	0x050000f0


	//   ....[145]....
        /*027c*/ 	.word	0x050000f0


	//   ....[146]....
        /*0280*/ 	.word	0x050000f0


	//   ....[147]....
        /*0284*/ 	.word	0x050000f0


	//   ....[148]....
        /*0288*/ 	.word	0x050000f0


	//   ....[149]....
        /*028c*/ 	.word	0x050000f0


	//   ....[150]....
        /*0290*/ 	.word	0x050000f0


	//   ....[151]....
        /*0294*/ 	.word	0x050000f0


	//   ....[152]....
        /*0298*/ 	.word	0x050000f0


	//   ....[153]....
        /*029c*/ 	.word	0x050000f0


	//   ....[154]....
        /*02a0*/ 	.word	0x050000f0


	//   ....[155]....
        /*02a4*/ 	.word	0x050000f0


	//----- nvinfo : EIATTR_COOP_GROUP_INSTR_OFFSETS
	.align		4
.L_1637:
        /*02a8*/ 	.byte	0x04, 0x28
        /*02aa*/ 	.short	(.L_1639 - .L_1638)


	//   ....[0]....
.L_1638:
        /*02ac*/ 	.word	0x00000bd0


	//   ....[1]....
        /*02b0*/ 	.word	0x00000c80


	//   ....[2]....
        /*02b4*/ 	.word	0x00000e50


	//   ....[3]....
        /*02b8*/ 	.word	0x00003390


	//   ....[4]....
        /*02bc*/ 	.word	0x00003ac0


	//   ....[5]....
        /*02c0*/ 	.word	0x00004490


	//   ....[6]....
        /*02c4*/ 	.word	0x00004720


	//   ....[7]....
        /*02c8*/ 	.word	0x00004ed0


	//   ....[8]....
        /*02cc*/ 	.word	0x00005920


	//   ....[9]....
        /*02d0*/ 	.word	0x00006f90


	//   ....[10]....
        /*02d4*/ 	.word	0x00006fa0


	//   ....[11]....
        /*02d8*/ 	.word	0x00006fb0


	//   ....[12]....
        /*02dc*/ 	.word	0x00006fc0


	//   ....[13]....
        /*02e0*/ 	.word	0x00007050


	//   ....[14]....
        /*02e4*/ 	.word	0x00007080


	//   ....[15]....
        /*02e8*/ 	.word	0x00007090


	//   ....[16]....
        /*02ec*/ 	.word	0x000070a0


	//   ....[17]....
        /*02f0*/ 	.word	0x00007130


	//   ....[18]....
        /*02f4*/ 	.word	0x00007160


	//   ....[19]....
        /*02f8*/ 	.word	0x00007170


	//   ....[20]....
        /*02fc*/ 	.word	0x00007180


	//   ....[21]....
        /*0300*/ 	.word	0x00007210


	//   ....[22]....
        /*0304*/ 	.word	0x00007240


	//   ....[23]....
        /*0308*/ 	.word	0x00007250


	//   ....[24]....
        /*030c*/ 	.word	0x00007260


	//   ....[25]....
        /*0310*/ 	.word	0x00007310


	//   ....[26]....
        /*0314*/ 	.word	0x00007320


	//   ....[27]....
        /*0318*/ 	.word	0x00007330


	//   ....[28]....
        /*031c*/ 	.word	0x00007340


	//   ....[29]....
        /*0320*/ 	.word	0x000074a0


	//   ....[30]....
        /*0324*/ 	.word	0x000074b0


	//   ....[31]....
        /*0328*/ 	.word	0x000074c0


	//   ....[32]....
        /*032c*/ 	.word	0x000074d0


	//   ....[33]....
        /*0330*/ 	.word	0x000074e0


	//   ....[34]....
        /*0334*/ 	.word	0x000074f0


	//   ....[35]....
        /*0338*/ 	.word	0x00007500


	//   ....[36]....
        /*033c*/ 	.word	0x00007510


	//   ....[37]....
        /*0340*/ 	.word	0x00008b40


	//   ....[38]....
        /*0344*/ 	.word	0x00008b50


	//   ....[39]....
        /*0348*/ 	.word	0x00008b60


	//   ....[40]....
        /*034c*/ 	.word	0x00008b70


	//   ....[41]....
        /*0350*/ 	.word	0x00008c80


	//   ....[42]....
        /*0354*/ 	.word	0x00008c90


	//   ....[43]....
        /*0358*/ 	.word	0x00008ca0


	//   ....[44]....
        /*035c*/ 	.word	0x00008cb0


	//   ....[45]....
        /*0360*/ 	.word	0x00008dc0


	//   ....[46]....
        /*0364*/ 	.word	0x00008dd0


	//   ....[47]....
        /*0368*/ 	.word	0x00008de0


	//   ....[48]....
        /*036c*/ 	.word	0x00008df0


	//   ....[49]....
        /*0370*/ 	.word	0x00008f00


	//   ....[50]....
        /*0374*/ 	.word	0x00008f10


	//   ....[51]....
        /*0378*/ 	.word	0x00008f20


	//   ....[52]....
        /*037c*/ 	.word	0x00008f30


	//   ....[53]....
        /*0380*/ 	.word	0x00009040


	//   ....[54]....
        /*0384*/ 	.word	0x00009050


	//   ....[55]....
        /*0388*/ 	.word	0x00009060


	//   ....[56]....
        /*038c*/ 	.word	0x00009070


	//   ....[57]....
        /*0390*/ 	.word	0x00009180


	//   ....[58]....
        /*0394*/ 	.word	0x00009190


	//   ....[59]....
        /*0398*/ 	.word	0x000091a0


	//   ....[60]....
        /*039c*/ 	.word	0x000091b0


	//   ....[61]....
        /*03a0*/ 	.word	0x000091c0


	//   ....[62]....
        /*03a4*/ 	.word	0x000091d0


	//   ....[63]....
        /*03a8*/ 	.word	0x000091e0


	//   ....[64]....
        /*03ac*/ 	.word	0x00009210


	//   ....[65]....
        /*03b0*/ 	.word	0x00009250


	//   ....[66]....
        /*03b4*/ 	.word	0x00009290


	//   ....[67]....
        /*03b8*/ 	.word	0x000092c0


	//   ....[68]....
        /*03bc*/ 	.word	0x000092e0


	//   ....[69]....
        /*03c0*/ 	.word	0x0000cef0


	//   ....[70]....
        /*03c4*/ 	.word	0x0000cf30


	//   ....[71]....
        /*03c8*/ 	.word	0x0000d0c0


	//   ....[72]....
        /*03cc*/ 	.word	0x0000d100


	//   ....[73]....
        /*03d0*/ 	.word	0x0000d250


	//   ....[74]....
        /*03d4*/ 	.word	0x0000d270


	//   ....[75]....
        /*03d8*/ 	.word	0x0000d2b0


	//   ....[76]....
        /*03dc*/ 	.word	0x0000d2e0


	//   ....[77]....
        /*03e0*/ 	.word	0x0000d3d0


	//   ....[78]....
        /*03e4*/ 	.word	0x0000d400


	//   ....[79]....
        /*03e8*/ 	.word	0x0000d810


	//   ....[80]....
        /*03ec*/ 	.word	0x0000e010


	//   ....[81]....
        /*03f0*/ 	.word	0x0000e370


	//   ....[82]....
        /*03f4*/ 	.word	0x0000e4e0


	//   ....[83]....
        /*03f8*/ 	.word	0x0000e530


	//   ....[84]....
        /*03fc*/ 	.word	0x0000e590


	//   ....[85]....
        /*0400*/ 	.word	0x0000e5e0


	//   ....[86]....
        /*0404*/ 	.word	0x0000e600


	//   ....[87]....
        /*0408*/ 	.word	0x0000e7a0


	//   ....[88]....
        /*040c*/ 	.word	0x0000e7e0


	//   ....[89]....
        /*0410*/ 	.word	0x0000e840


	//   ....[90]....
        /*0414*/ 	.word	0x0000e890


	//   ....[91]....
        /*0418*/ 	.word	0x0000e8b0


	//   ....[92]....
        /*041c*/ 	.word	0x0000ec20


	//   ....[93]....
        /*0420*/ 	.word	0x0000ec70


	//   ....[94]....
        /*0424*/ 	.word	0x0000ecc0


	//   ....[95]....
        /*0428*/ 	.word	0x0000ed10


	//   ....[96]....
        /*042c*/ 	.word	0x0000ee00


	//   ....[97]....
        /*0430*/ 	.word	0x0000ee50


	//   ....[98]....
        /*0434*/ 	.word	0x0000eea0


	//   ....[99]....
        /*0438*/ 	.word	0x0000eef0


	//   ....[100]....
        /*043c*/ 	.word	0x0000efe0


	//   ....[101]....
        /*0440*/ 	.word	0x0000f030


	//   ....[102]....
        /*0444*/ 	.word	0x0000f080


	//   ....[103]....
        /*0448*/ 	.word	0x0000f0d0


	//   ....[104]....
        /*044c*/ 	.word	0x0000f1c0


	//   ....[105]....
        /*0450*/ 	.word	0x0000f210


	//   ....[106]....
        /*0454*/ 	.word	0x0000f260


	//   ....[107]....
        /*0458*/ 	.word	0x0000f2b0


	//   ....[108]....
        /*045c*/ 	.word	0x0000f3a0


	//   ....[109]....
        /*0460*/ 	.word	0x0000f3f0


	//   ....[110]....
        /*0464*/ 	.word	0x0000f440


	//   ....[111]....
        /*0468*/ 	.word	0x0000f490


	//   ....[112]....
        /*046c*/ 	.word	0x0000f520


	//   ....[113]....
        /*0470*/ 	.word	0x0000f5c0


	//   ....[114]....
        /*0474*/ 	.word	0x0000f660


	//   ....[115]....
        /*0478*/ 	.word	0x0000f700


	//   ....[116]....
        /*047c*/ 	.word	0x0000f7a0


	//   ....[117]....
        /*0480*/ 	.word	0x0000f840


	//   ....[118]....
        /*0484*/ 	.word	0x0000f8a0


	//   ....[119]....
        /*0488*/ 	.word	0x0000f8f0


	//   ....[120]....
        /*048c*/ 	.word	0x0000f940


	//   ....[121]....
        /*0490*/ 	.word	0x0000f990


	//   ....[122]....
        /*0494*/ 	.word	0x0000f9e0


	//   ....[123]....
        /*0498*/ 	.word	0x0000fa30


	//   ....[124]....
        /*049c*/ 	.word	0x0000fac0


	//   ....[125]....
        /*04a0*/ 	.word	0x0000fb10


	//   ....[126]....
        /*04a4*/ 	.word	0x0000fb60


	//   ....[127]....
        /*04a8*/ 	.word	0x0000fbb0


	//   ....[128]....
        /*04ac*/ 	.word	0x0000fc40


	//   ....[129]....
        /*04b0*/ 	.word	0x0000fcd0


	//   ....[130]....
        /*04b4*/ 	.word	0x0000fd20


	//   ....[131]....
        /*04b8*/ 	.word	0x0000fd70


	//   ....[132]....
        /*04bc*/ 	.word	0x0000fe00


	//   ....[133]....
        /*04c0*/ 	.word	0x0000fe90


	//   ....[134]....
        /*04c4*/ 	.word	0x0000fee0


	//   ....[135]....
        /*04c8*/ 	.word	0x0000ff30


	//   ....[136]....
        /*04cc*/ 	.word	0x0000ffc0


	//   ....[137]....
        /*04d0*/ 	.word	0x00010050


	//   ....[138]....
        /*04d4*/ 	.word	0x000100a0


	//   ....[139]....
        /*04d8*/ 	.word	0x000100f0


	//   ....[140]....
        /*04dc*/ 	.word	0x00010180


	//   ....[141]....
        /*04e0*/ 	.word	0x00010210


	//   ....[142]....
        /*04e4*/ 	.word	0x00010260


	//   ....[143]....
        /*04e8*/ 	.word	0x000102b0


	//   ....[144]....
        /*04ec*/ 	.word	0x00010340


	//   ....[145]....
        /*04f0*/ 	.word	0x000103e0


	//   ....[146]....
        /*04f4*/ 	.word	0x00010430


	//   ....[147]....
        /*04f8*/ 	.word	0x000104c0


	//   ....[148]....
        /*04fc*/ 	.word	0x00010590


	//   ....[149]....
        /*0500*/ 	.word	0x000105e0


	//   ....[150]....
        /*0504*/ 	.word	0x00010630


	//   ....[151]....
        /*0508*/ 	.word	0x00010680


	//   ....[152]....
        /*050c*/ 	.word	0x000106b0


	//   ....[153]....
        /*0510*/ 	.word	0x00010700


	//   ....[154]....
        /*0514*/ 	.word	0x00010760


	//   ....[155]....
        /*0518*/ 	.word	0x000107c0


	//----- nvinfo : EIATTR_VRC_CTA_INIT_COUNT
	.align		4
.L_1639:
        /*051c*/ 	.byte	0x02, 0x4a
	.zero		1
	.zero		1


	//----- nvinfo : EIATTR_EXIT_INSTR_OFFSETS
	.align		4
        /*0520*/ 	.byte	0x04, 0x1c
        /*0522*/ 	.short	(.L_1641 - .L_1640)


	//   ....[0]....
.L_1640:
        /*0524*/ 	.word	0x0000e9f0


	//   ....[1]....
        /*0528*/ 	.word	0x0000ebc0


	//----- nvinfo : EIATTR_MAX_THREADS
	.align		4
.L_1641:
        /*052c*/ 	.byte	0x04, 0x05
        /*052e*/ 	.short	(.L_1643 - .L_1642)
.L_1642:
        /*0530*/ 	.word	0x00000080
        /*0534*/ 	.word	0x00000001
        /*0538*/ 	.word	0x00000001


	//----- nvinfo : EIATTR_CRS_STACK_SIZE
	.align		4
.L_1643:
        /*053c*/ 	.byte	0x04, 0x1e
        /*053e*/ 	.short	(.L_1645 - .L_1644)
.L_1644:
        /*0540*/ 	.word	0x00000000


	//----- nvinfo : EIATTR_CBANK_PARAM_SIZE
	.align		4
.L_1645:
        /*0544*/ 	.byte	0x03, 0x19
        /*0546*/ 	.short	0x01f0


	//----- nvinfo : EIATTR_PARAM_CBANK
	.align		4
        /*0548*/ 	.byte	0x04, 0x0a
        /*054a*/ 	.short	(.L_1647 - .L_1646)
	.align		4
.L_1646:
        /*054c*/ 	.word	index@(.nv.constant0._Z25selective_scan_bwd_kernelI32Selective_Scan_bwd_kernel_traitsILi128ELi16ELb1ELb1ELb1ELb1ELb1EN3c104HalfENS1_7complexIfEEEEv12SSMParamsBwd)
        /*0550*/ 	.short	0x0380
        /*0552*/ 	.short	0x01f0


	//----- nvinfo : EIATTR_SW_WAR
	.align		4
.L_1647:
        /*0554*/ 	.byte	0x04, 0x36
        /*0556*/ 	.short	(.L_1649 - .L_1648)
.L_1648:
        /*0558*/ 	.word	0x00000008
.L_1649:


//--------------------- .nv.info._Z25selective_scan_bwd_kernelI32Selective_Scan_bwd_kernel_traitsILi64ELi16ELb0ELb0ELb0ELb0ELb0EN3c104HalfENS1_7complexIfEEEEv12SSMParamsBwd --------------------------
	.section	.nv.info._Z25selective_scan_bwd_kernelI32Selective_Scan_bwd_kernel_traitsILi64ELi16ELb0ELb0ELb0ELb0ELb0EN3c104HalfENS1_7complexIfEEEEv12SSMParamsBwd,"",@"SHT_CUDA_INFO"
	.sectionflags	@""
	.align	4


	//----- nvinfo : EIATTR_CUDA_API_VERSION
	.align		4
        /*0000*/ 	.byte	0x04, 0x37
        /*0002*/ 	.short	(.L_1651 - .L_1650)
.L_1650:
        /*0004*/ 	.word	0x00000082


	//----- nvinfo : EIATTR_KPARAM_INFO
	.align		4
.L_1651:
        /*0008*/ 	.byte	0x04, 0x17
        /*000a*/ 	.short	(.L_1653 - .L_1652)
.L_1652:
        /*000c*/ 	.word	0x00000000
        /*0010*/ 	.short	0x0000
        /*0012*/ 	.short	0x0000
        /*0014*/ 	.byte	0x00, 0xf0, 0xc1, 0x07


	//----- nvinfo : EIATTR_SPARSE_MMA_MASK
	.align		4
.L_1653:
        /*0018*/ 	.byte	0x03, 0x50
        /*001a*/ 	.short	0x0000


	//----- nvinfo : EIATTR_MAXREG_COUNT
	.align		4
        /*001c*/ 	.byte	0x03, 0x1b
        /*001e*/ 	.short	0x00ff


	//----- nvinfo : EIATTR_NUM_BARRIERS
	.align		4
        /*0020*/ 	.byte	0x02, 0x4c
        /*0022*/ 	.byte	0x01
	.zero		1


	//----- nvinfo : EIATTR_MERCURY_ISA_VERSION
	.align		4
        /*0024*/ 	.byte	0x03, 0x5f
        /*0026*/ 	.short	0x0101


	//----- nvinfo : EIATTR_INT_WARP_WIDE_INSTR_OFFSETS
	.align		4
        /*0028*/ 	.byte	0x04, 0x31
        /*002a*/ 	.short	(.L_1655 - .L_1654)


	//   ....[0]....
.L_1654:
        /*002c*/ 	.word	0x00003330


	//----- nvinfo : EIATTR_COOP_GROUP_MASK_REGIDS
	.align		4
.L_1655:
        /*0030*/ 	.byte	0x04, 0x29
        /*0032*/ 	.short	(.L_1657 - .L_1656)


	//   ....[0]....
.L_1656:
        /*0034*/ 	.word	0xffffffff


	//   ....[1]....
        /*0038*/ 	.word	0xffffffff


	//   ....[2]....
        /*003c*/ 	.word	0xffffffff


	//   ....[3]....
        /*0040*/ 	.word	0xffffffff


	//   ....[4]....
        /*0044*/ 	.word	0xffffffff


	//   ....[5]....
        /*0048*/ 	.word	0xffffffff


	//   ....[6]....
        /*004c*/ 	.word	0xffffffff


	//   ....[7]....
        /*0050*/ 	.word	0xffffffff


	//   ....[8]....
        /*0054*/ 	.word	0xffffffff


	//   ....[9]....
        /*0058*/ 	.word	0xffffffff


	//   ....[10]....
        /*005c*/ 	.word	0xffffffff


	//   ....[11]....
        /*0060*/ 	.word	0xffffffff


	//   ....[12]....
        /*0064*/ 	.word	0xffffffff


	//   ....[13]....
        /*0068*/ 	.word	0xffffffff


	//   ....[14]....
        /*006c*/ 	.word	0xffffffff


	//   ....[15]....
        /*0070*/ 	.word	0xffffffff


	//   ....[16]....
        /*0074*/ 	.word	0xffffffff


	//   ....[17]....
        /*0078*/ 	.word	0xffffffff


	//   ....[18]....
        /*007c*/ 	.word	0xffffffff


	//   ....[19]....
        /*0080*/ 	.word	0xffffffff


	//   ....[20]....
        /*0084*/ 	.word	0xffffffff


	//   ....[21]....
        /*0088*/ 	.word	0xffffffff


	//   ....[22]....
        /*008c*/ 	.word	0xffffffff


	//   ....[23]....
        /*0090*/ 	.word	0xffffffff


	//   ....[24]....
        /*0094*/ 	.word	0xffffffff


	//   ....[25]....
        /*0098*/ 	.word	0xffffffff


	//   ....[26]....
        /*009c*/ 	.word	0xffffffff


	//   ....[27]....
        /*00a0*/ 	.word	0xffffffff


	//   ....[28]....
        /*00a4*/ 	.word	0xffffffff


	//   ....[29]....
        /*00a8*/ 	.word	0xffffffff


	//   ....[30]....
        /*00ac*/ 	.word	0xffffffff


	//   ....[31]....
        /*00b0*/ 	.word	0xffffffff


	//   ....[32]....
        /*00b4*/ 	.word	0xffffffff


	//   ....[33]....
        /*00b8*/ 	.word	0xffffffff


	//   ....[34]....
        /*00bc*/ 	.word	0xffffffff


	//   ....[35]....
        /*00c0*/ 	.word	0xffffffff


	//   ....[36]....
        /*00c4*/ 	.word	0xffffffff


	//   ....[37]....
        /*00c8*/ 	.word	0xffffffff


	//   ....[38]....
        /*00cc*/ 	.word	0xffffffff


	//   ....[39]....
        /*00d0*/ 	.word	0xffffffff


	//   ....[40]....
        /*00d4*/ 	.word	0xffffffff


	//   ....[41]....
        /*00d8*/ 	.word	0xffffffff


	//   ....[42]....
        /*00dc*/ 	.word	0xffffffff


	//   ....[43]....
        /*00e0*/ 	.word	0xffffffff


	//   ....[44]....
        /*00e4*/ 	.word	0xffffffff


	//   ....[45]....
        /*00e8*/ 	.word	0xffffffff


	//   ....[46]....
        /*00ec*/ 	.word	0xffffffff


	//   ....[47]....
        /*00f0*/ 	.word	0xffffffff


	//   ....[48]....
        /*00f4*/ 	.word	0xffffffff


	//   ....[49]....
        /*00f8*/ 	.word	0xffffffff


	//   ....[50]....
        /*00fc*/ 	.word	0xffffffff


	//   ....[51]....
        /*0100*/ 	.word	0xffffffff


	//   ....[52]....
        /*0104*/ 	.word	0xffffffff


	//   ....[53]....
        /*0108*/ 	.word	0xffffffff


	//   ....[54]....
        /*010c*/ 	.word	0xffffffff


	//   ....[55]....
        /*0110*/ 	.word	0xffffffff


	//   ....[56]....
        /*0114*/ 	.word	0xffffffff


	//   ....[57]....
        /*0118*/ 	.word	0xffffffff


	//   ....[58]....
        /*011c*/ 	.word	0xffffffff


	//   ....[59]....
        /*0120*/ 	.word	0xffffffff


	//   ....[60]....
        /*0124*/ 	.word	0xffffffff


	//   ....[61]....
        /*0128*/ 	.word	0xffffffff


	//   ....[62]....
        /*012c*/ 	.word	0xffffffff


	//   ....[63]....
        /*0130*/ 	.word	0xffffffff


	//   ....[64]....
        /*0134*/ 	.word	0xffffffff


	//   ....[65]....
        /*0138*/ 	.word	0xffffffff


	//   ....[66]....
        /*013c*/ 	.word	0xffffffff


	//   ....[67]....
        /*0140*/ 	.word	0xffffffff


	//   ....[68]....
        /*0144*/ 	.word	0xffffffff


	//   ....[69]....
        /*0148*/ 	.word	0xffffffff


	//   ....[70]....
        /*014c*/ 	.word	0xffffffff


	//   ....[71]....
        /*0150*/ 	.word	0xffffffff


	//   ....[72]....
        /*0154*/ 	.word	0xffffffff


	//   ....[73]....
        /*0158*/ 	.word	0xffffffff


	//   ....[74]....
        /*015c*/ 	.word	0xffffffff


	//   ....[75]....
        /*0160*/ 	.word	0xffffffff


	//   ....[76]....
        /*0164*/ 	.word	0xffffffff


	//   ....[77]....
        /*0168*/ 	.word	0xffffffff


	//   ....[78]....
        /*016c*/ 	.word	0xffffffff


	//   ....[79]....
        /*0170*/ 	.word	0xffffffff


	//   ....[80]....
        /*0174*/ 	.word	0xffffffff


	//   ....[81]....
        /*0178*/ 	.word	0xffffffff


	//   ....[82]....
        /*017c*/ 	.word	0xffffffff


	//   ....[83]....
        /*0180*/ 	.word	0xffffffff


	//   ....[84]....
        /*0184*/ 	.word	0xffffffff


	//   ....[85]....
        /*0188*/ 	.word	0xffffffff


	//   ....[86]....
        /*018c*/ 	.word	0xffffffff


	//   ....[87]....
        /*0190*/ 	.word	0xffffffff


	//   ....[88]....
        /*0194*/ 	.word	0xffffffff


	//   ....[89]....
        /*0198*/ 	.word	0xffffffff


	//   ....[90]....
        /*019c*/ 	.word	0xffffffff


	//   ....[91]....
        /*01a0*/ 	.word	0xffffffff


	//   ....[92]....
        /*01a4*/ 	.word	0xffffffff


	//   ....[93]....
        /*01a8*/ 	.word	0xffffffff


	//   ....[94]....
        /*01ac*/ 	.word	0xffffffff


	//   ....[95]....
        /*01b0*/ 	.word	0x05000002


	//   ....[96]....
        /*01b4*/ 	.word	0x05000002


	//   ....[97]....
        /*01b8*/ 	.word	0x05000002


	//   ....[98]....
        /*01bc*/ 	.word	0x05000002


	//   ....[99]....
        /*01c0*/ 	.word	0x05000002


	//   ....[100]....
        /*01c4*/ 	.word	0x05000002


	//   ....[101]....
        /*01c8*/ 	.word	0x05000002


	//   ....[102]....
        /*01cc*/ 	.word	0x05000002


	//   ....[103]....
        /*01d0*/ 	.word	0x05000002


	//   ....[104]....
        /*01d4*/ 	.word	0x05000002


	//   ....[105]....
        /*01d8*/ 	.word	0x05000002


	//   ....[106]....
        /*01dc*/ 	.word	0x05000002


	//   ....[107]....
        /*01e0*/ 	.word	0x05000002


	//   ....[108]....
        /*01e4*/ 	.word	0x05000002


	//   ....[109]....
        /*01e8*/ 	.word	0x05000002


	//   ....[110]....
        /*01ec*/ 	.word	0x05000002


	//   ....[111]....
        /*01f0*/ 	.word	0x05000002


	//   ....[112]....
        /*01f4*/ 	.word	0x05000002


	//   ....[113]....
        /*01f8*/ 	.word	0x05000002


	//   ....[114]....
        /*01fc*/ 	.word	0x05000002


	//   ....[115]....
        /*0200*/ 	.word	0x05000002


	//   ....[116]....
        /*0204*/ 	.word	0x05000002


	//   ....[117]....
        /*0208*/ 	.word	0x05000002


	//   ....[118]....
        /*020c*/ 	.word	0x05000002


	//   ....[119]....
        /*0210*/ 	.word	0x05000002


	//   ....[120]....
        /*0214*/ 	.word	0x05000002


	//   ....[121]....
        /*0218*/ 	.word	0x05000002


	//   ....[122]....
        /*021c*/ 	.word	0x05000002


	//   ....[123]....
        /*0220*/ 	.word	0x05000002


	//   ....[124]....
        /*0224*/ 	.word	0x05000002


	//   ....[125]....
        /*0228*/ 	.word	0x05000002


	//   ....[126]....
        /*022c*/ 	.word	0x05000002


	//   ....[127]....
        /*0230*/ 	.word	0x05000002


	//   ....[128]....
        /*0234*/ 	.word	0x05000002


	//   ....[129]....
        /*0238*/ 	.word	0x05000002


	//   ....[130]....
        /*023c*/ 	.word	0x05000002


	//   ....[131]....
        /*0240*/ 	.word	0x05000002


	//   ....[132]....
        /*0244*/ 	.word	0x05000002


	//   ....[133]....
        /*0248*/ 	.word	0x05000002


	//   ....[134]....
        /*024c*/ 	.word	0x05000002


	//   ....[135]....
        /*0250*/ 	.word	0x05000002


	//   ....[136]....
        /*0254*/ 	.word	0x05000002


	//   ....[137]....
        /*0258*/ 	.word	0x05000002


	//   ....[138]....
        /*025c*/ 	.word	0x05000002


	//   ....[139]....
        /*0260*/ 	.word	0x05000002


	//   ....[140]....
        /*0264*/ 	.word	0x05000002


	//   ....[141]....
        /*0268*/ 	.word	0x05000002


	//   ....[142]....
        /*026c*/ 	.word	0x05000002


	//   ....[143]....
        /*0270*/ 	.word	0x05000002


	//   ....[144]....
        /*0274*/ 	.word	0x05000002


	//   ....[145]....
        /*0278*/ 	.word	0x05000002


	//   ....[146]....
        /*027c*/ 	.word	0x05000002


	//   ....[147]....
        /*0280*/ 	.word	0x05000002


	//   ....[148]....
        /*0284*/ 	.word	0x05000002


	//   ....[149]....
        /*0288*/ 	.word	0x05000002


	//   ....[150]....
        /*028c*/ 	.word	0x05000002


	//   ....[151]....
        /*0290*/ 	.word	0x05000002


	//   ....[152]....
        /*0294*/ 	.word	0x05000002


	//   ....[153]....
        /*0298*/ 	.word	0x05000002


	//   ....[154]....
        /*029c*/ 	.word	0x05000002


	//   ....[155]....
        /*02a0*/ 	.word	0x05000002


	//   ....[156]....
        /*02a4*/ 	.word	0x05000002


	//   ....[157]....
        /*02a8*/ 	.word	0x05000002


	//   ....[158]....
        /*02ac*/ 	.word	0x05000002


	//----- nvinfo : EIATTR_COOP_GROUP_INSTR_OFFSETS
	.align		4
.L_1657:
        /*02b0*/ 	.byte	0x04, 0x28
        /*02b2*/ 	.short	(.L_1659 - .L_1658)


	//   ....[0]....
.L_1658:
        /*02b4*/ 	.word	0x00001160


	//   ....[1]....
        /*02b8*/ 	.word	0x00001730


	//   ....[2]....
        /*02bc*/ 	.word	0x00001d40


	//   ....[3]....
        /*02c0*/ 	.word	0x00003ec0


	//   ....[4]....
        /*02c4*/ 	.word	0x00003ed0


	//   ....[5]....
        /*02c8*/ 	.word	0x00003ee0


	//   ....[6]....
        /*02cc*/ 	.word	0x00003ef0


	//   ....[7]....
        /*02d0*/ 	.word	0x00003f80


	//   ....[8]....
        /*02d4*/ 	.word	0x00003fb0


	//   ....[9]....
        /*02d8*/ 	.word	0x00003fc0


	//   ....[10]....
        /*02dc*/ 	.word	0x00003fd0


	//   ....[11]....
        /*02e0*/ 	.word	0x00004060


	//   ....[12]....
        /*02e4*/ 	.word	0x00004090


	//   ....[13]....
        /*02e8*/ 	.word	0x000040a0


	//   ....[14]....
        /*02ec*/ 	.word	0x000040b0


	//   ....[15]....
        /*02f0*/ 	.word	0x00004150


	//   ....[16]....
        /*02f4*/ 	.word	0x00004170


	//   ....[17]....
        /*02f8*/ 	.word	0x00004180


	//   ....[18]....
        /*02fc*/ 	.word	0x00004190


	//   ....[19]....
        /*0300*/ 	.word	0x00004240


	//   ....[20]....
        /*0304*/ 	.word	0x00004250


	//   ....[21]....
        /*0308*/ 	.word	0x00004260


	//   ....[22]....
        /*030c*/ 	.word	0x00004270


	//   ....[23]....
        /*0310*/ 	.word	0x000043d0


	//   ....[24]....
        /*0314*/ 	.word	0x000043e0


	//   ....[25]....
        /*0318*/ 	.word	0x000043f0


	//   ....[26]....
        /*031c*/ 	.word	0x00004400


	//   ....[27]....
        /*0320*/ 	.word	0x00004410


	//   ....[28]....
        /*0324*/ 	.word	0x00004420


	//   ....[29]....
        /*0328*/ 	.word	0x00004430


	//   ....[30]....
        /*032c*/ 	.word	0x00004440


	//   ....[31]....
        /*0330*/ 	.word	0x00005700


	//   ....[32]....
        /*0334*/ 	.word	0x00005710


	//   ....[33]....
        /*0338*/ 	.word	0x00005720


	//   ....[34]....
        /*033c*/ 	.word	0x00005730


	//   ....[35]....
        /*0340*/ 	.word	0x00005840


	//   ....[36]....
        /*0344*/ 	.word	0x00005850


	//   ....[37]....
        /*0348*/ 	.word	0x00005860


	//   ....[38]....
        /*034c*/ 	.word	0x00005870


	//   ....[39]....
        /*0350*/ 	.word	0x00005980


	//   ....[40]....
        /*0354*/ 	.word	0x00005990


	//   ....[41]....
        /*0358*/ 	.word	0x000059a0


	//   ....[42]....
        /*035c*/ 	.word	0x000059b0


	//   ....[43]....
        /*0360*/ 	.word	0x00005ac0


	//   ....[44]....
        /*0364*/ 	.word	0x00005ad0


	//   ....[45]....
        /*0368*/ 	.word	0x00005ae0


	//   ....[46]....
        /*036c*/ 	.word	0x00005af0


	//   ....[47]....
        /*0370*/ 	.word	0x00005c00


	//   ....[48]....
        /*0374*/ 	.word	0x00005c10


	//   ....[49]....
        /*0378*/ 	.word	0x00005c20


	//   ....[50]....
        /*037c*/ 	.word	0x00005c30


	//   ....[51]....
        /*0380*/ 	.word	0x00005d40


	//   ....[52]....
        /*0384*/ 	.word	0x00005d50


	//   ....[53]....
        /*0388*/ 	.word	0x00005d60


	//   ....[54]....
        /*038c*/ 	.word	0x00005d70


	//   ....[55]....
        /*0390*/ 	.word	0x00005d80


	//   ....[56]....
        /*0394*/ 	.word	0x00005d90


	//   ....[57]....
        /*0398*/ 	.word	0x00005da0


	//   ....[58]....
        /*039c*/ 	.word	0x00005de0


	//   ....[59]....
        /*03a0*/ 	.word	0x00005e20


	//   ....[60]....
        /*03a4*/ 	.word	0x00005e50


	//   ....[61]....
        /*03a8*/ 	.word	0x00005e60


	//   ....[62]....
        /*03ac*/ 	.word	0x00005e80


	//   ....[63]....
        /*03b0*/ 	.word	0x000073f0


	//   ....[64]....
        /*03b4*/ 	.word	0x00007460


	//   ....[65]....
        /*03b8*/ 	.word	0x000074e0


	//   ....[66]....
        /*03bc*/ 	.word	0x00007520


	//   ....[67]....
        /*03c0*/ 	.word	0x000075c0


	//   ....[68]....
        /*03c4*/ 	.word	0x00007630


	//   ....[69]....
        /*03c8*/ 	.word	0x000076b0


	//   ....[70]....
        /*03cc*/ 	.word	0x000076f0


	//   ....[71]....
        /*03d0*/ 	.word	0x000077e0


	//   ....[72]....
        /*03d4*/ 	.word	0x00007820


	//   ....[73]....
        /*03d8*/ 	.word	0x00007880


	//   ....[74]....
        /*03dc*/ 	.word	0x000078c0


	//   ....[75]....
        /*03e0*/ 	.word	0x000079b0


	//   ....[76]....
        /*03e4*/ 	.word	0x00007a20


	//   ....[77]....
        /*03e8*/ 	.word	0x00007a60


	//   ....[78]....
        /*03ec*/ 	.word	0x00007aa0


	//   ....[79]....
        /*03f0*/ 	.word	0x00007bf0


	//   ....[80]....
        /*03f4*/ 	.word	0x00007c30


	//   ....[81]....
        /*03f8*/ 	.word	0x00007c60


	//   ....[82]....
        /*03fc*/ 	.word	0x00007c70


	//   ....[83]....
        /*0400*/ 	.word	0x00008360


	//   ....[84]....
        /*0404*/ 	.word	0x00008bc0


	//   ....[85]....
        /*0408*/ 	.word	0x00008fe0


	//   ....[86]....
        /*040c*/ 	.word	0x00009020


	//   ....[87]....
        /*0410*/ 	.word	0x00009080


	//   ....[88]....
        /*0414*/ 	.word	0x000090e0


	//   ....[89]....
        /*0418*/ 	.word	0x00009100


	//   ....[90]....
        /*041c*/ 	.word	0x00009270


	//   ....[91]....
        /*0420*/ 	.word	0x000092b0


	//   ....[92]....
        /*0424*/ 	.word	0x00009310


	//   ....[93]....
        /*0428*/ 	.word	0x00009360


	//   ....[94]....
        /*042c*/ 	.word	0x00009380


	//   ....[95]....
        /*0430*/ 	.word	0x00009a70


	//   ....[96]....
        /*0434*/ 	.word	0x00009ac0


	//   ....[97]....
        /*0438*/ 	.word	0x00009b10


	//   ....[98]....
        /*043c*/ 	.word	0x00009b60


	//   ....[99]....
        /*0440*/ 	.word	0x00009c60


	//   ....[100]....
        /*0444*/ 	.word	0x00009cb0


	//   ....[101]....
        /*0448*/ 	.word	0x00009d00


	//   ....[102]....
        /*044c*/ 	.word	0x00009d50


	//   ....[103]....
        /*0450*/ 	.word	0x00009e50


	//   ....[104]....
        /*0454*/ 	.word	0x00009ea0


	//   ....[105]....
        /*0458*/ 	.word	0x00009ef0


	//   ....[106]....
        /*045c*/ 	.word	0x00009f40


	//   ....[107]....
        /*0460*/ 	.word	0x0000a040


	//   ....[108]....
        /*0464*/ 	.word	0x0000a090


	//   ....[109]....
        /*0468*/ 	.word	0x0000a0e0


	//   ....[110]....
        /*046c*/ 	.word	0x0000a130


	//   ....[111]....
        /*0470*/ 	.word	0x0000a230


	//   ....[112]....
        /*0474*/ 	.word	0x0000a280


	//   ....[113]....
        /*0478*/ 	.word	0x0000a2d0


	//   ....[114]....
        /*047c*/ 	.word	0x0000a320


	//   ....[115]....
        /*0480*/ 	.word	0x0000a3c0


	//   ....[116]....
        /*0484*/ 	.word	0x0000a460


	//   ....[117]....
        /*0488*/ 	.word	0x0000a500


	//   ....[118]....
        /*048c*/ 	.word	0x0000a5a0


	//   ....[119]....
        /*0490*/ 	.word	0x0000a640


	//   ....[120]....
        /*0494*/ 	.word	0x0000a6f0


	//   ....[121]....
        /*0498*/ 	.word	0x0000a750


	//   ....[122]....
        /*049c*/ 	.word	0x0000a7a0


	//   ....[123]....
        /*04a0*/ 	.word	0x0000a7d0


	//   ....[124]....
        /*04a4*/ 	.word	0x0000a830


	//   ....[125]....
        /*04a8*/ 	.word	0x0000a880


	//   ....[126]....
        /*04ac*/ 	.word	0x0000a8d0


	//   ....[127]....
        /*04b0*/ 	.word	0x0000a960


	//   ....[128]....
        /*04b4*/ 	.word	0x0000a9b0


	//   ....[129]....
        /*04b8*/ 	.word	0x0000aa00


	//   ....[130]....
        /*04bc*/ 	.word	0x0000aa50


	//   ....[131]....
        /*04c0*/ 	.word	0x0000aae0


	//   ....[132]....
        /*04c4*/ 	.word	0x0000ab70


	//   ....[133]....
        /*04c8*/ 	.word	0x0000abc0


	//   ....[134]....
        /*04cc*/ 	.word	0x0000ac10


	//   ....[135]....
        /*04d0*/ 	.word	0x0000aca0


	//   ....[136]....
        /*04d4*/ 	.word	0x0000ad30


	//   ....[137]....
        /*04d8*/ 	.word	0x0000ad80


	//   ....[138]....
        /*04dc*/ 	.word	0x0000add0


	//   ....[139]....
        /*04e0*/ 	.word	0x0000ae60


	//   ....[140]....
        /*04e4*/ 	.word	0x0000aef0


	//   ....[141]....
        /*04e8*/ 	.word	0x0000af40


	//   ....[142]....
        /*04ec*/ 	.word	0x0000af90


	//   ....[143]....
        /*04f0*/ 	.word	0x0000b020


	//   ....[144]....
        /*04f4*/ 	.word	0x0000b0b0


	//   ....[145]....
        /*04f8*/ 	.word	0x0000b100


	//   ....[146]....
        /*04fc*/ 	.word	0x0000b150


	//   ....[147]....
        /*0500*/ 	.word	0x0000b1e0


	//   ....[148]....
        /*0504*/ 	.word	0x0000b280


	//   ....[149]....
        /*0508*/ 	.word	0x0000b2e0


	//   ....[150]....
        /*050c*/ 	.word	0x0000b3b0


	//   ....[151]....
        /*0510*/ 	.word	0x0000b410


	//   ....[152]....
        /*0514*/ 	.word	0x0000b460


	//   ....[153]....
        /*0518*/ 	.word	0x0000b4b0


	//   ....[154]....
        /*051c*/ 	.word	0x0000b500


	//   ....[155]....
        /*0520*/ 	.word	0x0000b550


	//   ....[156]....
        /*0524*/ 	.word	0x0000b5a0


	//   ....[157]....
        /*0528*/ 	.word	0x0000b600


	//   ....[158]....
        /*052c*/ 	.word	0x0000b660


	//----- nvinfo : EIATTR_VRC_CTA_INIT_COUNT
	.align		4
.L_1659:
        /*0530*/ 	.byte	0x02, 0x4a
	.zero		1
	.zero		1


	//----- nvinfo : EIATTR_EXIT_INSTR_OFFSETS
	.align		4
        /*0534*/ 	.byte	0x04, 0x1c
        /*0536*/ 	.short	(.L_1661 - .L_1660)


	//   ....[0]....
.L_1660:
        /*0538*/ 	.word	0x00009490


	//   ....[1]....
        /*053c*/ 	.word	0x00009a10


	//----- nvinfo : EIATTR_MAX_THREADS
	.align		4
.L_1661:
        /*0540*/ 	.byte	0x04, 0x05
        /*0542*/ 	.short	(.L_1663 - .L_1662)
.L_1662:
        /*0544*/ 	.word	0x00000040
        /*0548*/ 	.word	0x00000001
        /*054c*/ 	.word	0x00000001


	//----- nvinfo : EIATTR_CRS_STACK_SIZE
	.align		4
.L_1663:
        /*0550*/ 	.byte	0x04, 0x1e
        /*0552*/ 	.short	(.L_1665 - .L_1664)
.L_1664:
        /*0554*/ 	.word	0x00000000


	//----- nvinfo : EIATTR_CBANK_PARAM_SIZE
	.align		4
.L_1665:
        /*0558*/ 	.byte	0x03, 0x19
        /*055a*/ 	.short	0x01f0


	//----- nvinfo : EIATTR_PARAM_CBANK
	.align		4
        /*055c*/ 	.byte	0x04, 0x0a
        /*055e*/ 	.short	(.L_1667 - .L_1666)
	.align		4
.L_1666:
        /*0560*/ 	.word	index@(.nv.constant0._Z25selective_scan_bwd_kernelI32Selective_Scan_bwd_kernel_traitsILi64ELi16ELb0ELb0ELb0ELb0ELb0EN3c104HalfENS1_7complexIfEEEEv12SSMParamsBwd)
        /*0564*/ 	.short	0x0380
        /*0566*/ 	.short	0x01f0


	//----- nvinfo : EIATTR_SW_WAR
	.align		4
.L_1667:
        /*0568*/ 	.byte	0x04, 0x36
        /*056a*/ 	.short	(.L_1669 - .L_1668)
.L_1668:
        /*056c*/ 	.word	0x00000008
.L_1669:


//--------------------- .nv.info._Z25selective_scan_bwd_kernelI32Selective_Scan_bwd_kernel_traitsILi64ELi16ELb0ELb0ELb0ELb0ELb1EN3c104HalfENS1_7complexIfEEEEv12SSMParamsBwd --------------------------
	.section	.nv.info._Z25selective_scan_bwd_kernelI32Selective_Scan_bwd_kernel_traitsILi64ELi16ELb0ELb0ELb0ELb0ELb1EN3c104HalfENS1_7complexIfEEEEv12SSMParamsBwd,"",@"SHT_CUDA_INFO"
	.sectionflags	@""
	.align	4


	//----- nvinfo : EIATTR_CUDA_API_VERSION
	.align		4
        /*0000*/ 	.byte	0x04, 0x37
        /*0002*/ 	.short	(.L_1671 - .L_1670)
.L_1670:
        /*0004*/ 	.word	0x00000082


	//----- nvinfo : EIATTR_KPARAM_INFO
	.align		4
.L_1671:
        /*0008*/ 	.byte	0x04, 0x17
        /*000a*/ 	.short	(.L_1673 - .L_1672)
.L_1672:
        /*000c*/ 	.word	0x00000000
        /*0010*/ 	.short	0x0000
        /*0012*/ 	.short	0x0000
        /*0014*/ 	.byte	0x00, 0xf0, 0xc1, 0x07


	//----- nvinfo : EIATTR_SPARSE_MMA_MASK
	.align		4
.L_1673:
        /*0018*/ 	.byte	0x03, 0x50
        /*001a*/ 	.short	0x0000


	//----- nvinfo : EIATTR_MAXREG_COUNT
	.align		4
        /*001c*/ 	.byte	0x03, 0x1b
        /*001e*/ 	.short	0x00ff


	//----- nvinfo : EIATTR_NUM_BARRIERS
	.align		4
        /*0020*/ 	.byte	0x02, 0x4c
        /*0022*/ 	.byte	0x01
	.zero		1


	//----- nvinfo : EIATTR_MERCURY_ISA_VERSION
	.align		4
        /*0024*/ 	.byte	0x03, 0x5f
        /*0026*/ 	.short	0x0101


	//----- nvinfo : EIATTR_INT_WARP_WIDE_INSTR_OFFSETS
	.align		4
        /*0028*/ 	.byte	0x04, 0x31
        /*002a*/ 	.short	(.L_1675 - .L_1674)


	//   ....[0]....
.L_1674:
        /*002c*/ 	.word	0x000056c0


	//----- nvinfo : EIATTR_COOP_GROUP_MASK_REGIDS
	.align		4
.L_1675:
        /*0030*/ 	.byte	0x04, 0x29
        /*0032*/ 	.short	(.L_1677 - .L_1676)


	//   ....[0]....
.L_1676:
        /*0034*/ 	.word	0xffffffff


	//   ....[1]....
        /*0038*/ 	.word	0xffffffff


	//   ....[2]....
        /*003c*/ 	.word	0xffffffff


	//   ....[3]....
        /*0040*/ 	.word	0xffffffff


	//   ....[4]....
        /*0044*/ 	.word	0xffffffff


	//   ....[5]....
        /*0048*/ 	.word	0xffffffff


	//   ....[6]....
        /*004c*/ 	.word	0xffffffff


	//   ....[7]....
        /*0050*/ 	.word	0xffffffff


	//   ....[8]....
        /*0054*/ 	.word	0xffffffff


	//   ....[9]....
        /*0058*/ 	.word	0xffffffff


	//   ....[10]....
        /*005c*/ 	.word	0xffffffff


	//   ....[11]....
        /*0060*/ 	.word	0xffffffff


	//   ....[12]....
        /*0064*/ 	.word	0xffffffff


	//   ....[13]....
        /*0068*/ 	.word	0xffffffff


	//   ....[14]....
        /*006c*/ 	.word	0xffffffff


	//   ....[15]....
        /*0070*/ 	.word	0xffffffff


	//   ....[16]....
        /*0074*/ 	.word	0xffffffff


	//   ....[17]....
        /*0078*/ 	.word	0xffffffff


	//   ....[18]....
        /*007c*/ 	.word	0xffffffff


	//   ....[19]....
        /*0080*/ 	.word	0xffffffff


	//   ....[20]....
        /*0084*/ 	.word	0xffffffff


	//   ....[21]....
        /*0088*/ 	.word	0xffffffff


	//   ....[22]....
        /*008c*/ 	.word	0xffffffff


	//   ....[23]....
        /*0090*/ 	.word	0xffffffff


	//   ....[24]....
        /*0094*/ 	.word	0xffffffff


	//   ....[25]....
        /*0098*/ 	.word	0xffffffff


	//   ....[26]....
        /*009c*/ 	.word	0xffffffff


	//   ....[27]....
        /*00a0*/ 	.word	0xffffffff


	//   ....[28]....
        /*00a4*/ 	.word	0xffffffff


	//   ....[29]....
        /*00a8*/ 	.word	0xffffffff


	//   ....[30]....
        /*00ac*/ 	.word	0xffffffff


	//   ....[31]....
        /*00b0*/ 	.word	0xffffffff


	//   ....[32]....
        /*00b4*/ 	.word	0xffffffff


	//   ....[33]....
        /*00b8*/ 	.word	0xffffffff


	//   ....[34]....
        /*00bc*/ 	.word	0xffffffff


	//   ....[35]....
        /*00c0*/ 	.word	0xffffffff


	//   ....[36]....
        /*00c4*/ 	.word	0xffffffff


	//   ....[37]....
        /*00c8*/ 	.word	0xffffffff


	//   ....[38]....
        /*00cc*/ 	.word	0xffffffff


	//   ....[39]....
        /*00d0*/ 	.word	0xffffffff


	//   ....[40]....
        /*00d4*/ 	.word	0xffffffff


	//   ....[41]....
        /*00d8*/ 	.word	0xffffffff


	//   ....[42]....
        /*00dc*/ 	.word	0xffffffff


	//   ....[43]....
        /*00e0*/ 	.word	0xffffffff


	//   ....[44]....
        /*00e4*/ 	.word	0xffffffff


	//   ....[45]....
        /*00e8*/ 	.word	0xffffffff


	//   ....[46]....
        /*00ec*/ 	.word	0xffffffff


	//   ....[47]....
        /*00f0*/ 	.word	0xffffffff


	//   ....[48]....
        /*00f4*/ 	.word	0xffffffff


	//   ....[49]....
        /*00f8*/ 	.word	0xffffffff


	//   ....[50]....
        /*00fc*/ 	.word	0xffffffff


	//   ....[51]....
        /*0100*/ 	.word	0xffffffff


	//   ....[52]....
        /*0104*/ 	.word	0xffffffff


	//   ....[53]....
        /*0108*/ 	.word	0xffffffff


	//   ....[54]....
        /*010c*/ 	.word	0xffffffff


	//   ....[55]....
        /*0110*/ 	.word	0xffffffff


	//   ....[56]....
        /*0114*/ 	.word	0xffffffff


	//   ....[57]....
        /*0118*/ 	.word	0xffffffff


	//   ....[58]....
        /*011c*/ 	.word	0xffffffff


	//   ....[59]....
        /*0120*/ 	.word	0xffffffff


	//   ....[60]....
        /*0124*/ 	.word	0xffffffff


	//   ....[61]....
        /*0128*/ 	.word	0xffffffff


	//   ....[62]....
        /*012c*/ 	.word	0xffffffff


	//   ....[63]....
        /*0130*/ 	.word	0xffffffff


	//   ....[64]....
        /*0134*/ 	.word	0xffffffff


	//   ....[65]....
        /*0138*/ 	.word	0xffffffff


	//   ....[66]....
        /*013c*/ 	.word	0xffffffff


	//   ....[67]....
        /*0140*/ 	.word	0xffffffff


	//   ....[68]....
        /*0144*/ 	.word	0xffffffff


	//   ....[69]....
        /*0148*/ 	.word	0xffffffff


	//   ....[70]....
        /*014c*/ 	.word	0xffffffff


	//   ....[71]....
        /*0150*/ 	.word	0xffffffff


	//   ....[72]....
        /*0154*/ 	.word	0xffffffff


	//   ....[73]....
        /*0158*/ 	.word	0xffffffff


	//   ....[74]....
        /*015c*/ 	.word	0xffffffff


	//   ....[75]....
        /*0160*/ 	.word	0xffffffff


	//   ....[76]....
        /*0164*/ 	.word	0xffffffff


	//   ....[77]....
        /*0168*/ 	.word	0xffffffff


	//   ....[78]....
        /*016c*/ 	.word	0xffffffff


	//   ....[79]....
        /*0170*/ 	.word	0xffffffff


	//   ....[80]....
        /*0174*/ 	.word	0xffffffff


	//   ....[81]....
        /*0178*/ 	.word	0xffffffff


	//   ....[82]....
        /*017c*/ 	.word	0xffffffff


	//   ....[83]....
        /*0180*/ 	.word	0xffffffff


	//   ....[84]....
        /*0184*/ 	.word	0xffffffff


	//   ....[85]....
        /*0188*/ 	.word	0xffffffff


	//   ....[86]....
        /*018c*/ 	.word	0xffffffff


	//   ....[87]....
        /*0190*/ 	.word	0xffffffff


	//   ....[88]....
        /*0194*/ 	.word	0xffffffff


	//   ....[89]....
        /*0198*/ 	.word	0xffffffff


	//   ....[90]....
        /*019c*/ 	.word	0xffffffff


	//   ....[91]....
        /*01a0*/ 	.word	0xffffffff


	//   ....[92]....
        /*01a4*/ 	.word	0xffffffff


	//   ....[93]....
        /*01a8*/ 	.word	0xffffffff


	//   ....[94]....
        /*01ac*/ 	.word	0xffffffff


	//   ....[95]....
        /*01b0*/ 	.word	0xffffffff


	//   ....[96]....
        /*01b4*/ 	.word	0xffffffff


	//   ....[97]....
        /*01b8*/ 	.word	0xffffffff


	//   ....[98]....
        /*01bc*/ 	.word	0xffffffff


	//   ....[99]....
        /*01c0*/ 	.word	0x05000002


	//   ....[100]....
        /*01c4*/ 	.word	0x05000002


	//   ....[101]....
        /*01c8*/ 	.word	0x05000002


	//   ....[102]....
        /*01cc*/ 	.word	0x05000002


	//   ....[103]....
        /*01d0*/ 	.word	0x05000002


	//   ....[104]....
        /*01d4*/ 	.word	0x05000002


	//   ....[105]....
        /*01d8*/ 	.word	0x05000002


	//   ....[106]....
        /*01dc*/ 	.word	0x05000002


	//   ....[107]....
        /*01e0*/ 	.word	0x05000002


	//   ....[108]....
        /*01e4*/ 	.word	0x05000002


	//   ....[109]....
        /*01e8*/ 	.word	0x05000002


	//   ....[110]....
        /*01ec*/ 	.word	0x05000002


	//   ....[111]....
        /*01f0*/ 	.word	0x05000002


	//   ....[112]....
        /*01f4*/ 	.word	0x05000002


	//   ....[113]....
        /*01f8*/ 	.word	0x05000002


	//   ....[114]....
        /*01fc*/ 	.word	0x05000002


	//   ....[115]....
        /*0200*/ 	.word	0x05000002


	//   ....[116]....
        /*0204*/ 	.word	0x05000002


	//   ....[117]....
        /*0208*/ 	.word	0x05000002


	//   ....[118]....
        /*020c*/ 	.word	0x05000002


	//   ....[119]....
        /*0210*/ 	.word	0x05000002


	//   ....[120]....
        /*0214*/ 	.word	0x05000002


	//   ....[121]....
        /*0218*/ 	.word	0x05000002


	//   ....[122]....
        /*021c*/ 	.word	0x05000002


	//   ....[123]....
        /*0220*/ 	.word	0x05000002


	//   ....[124]....
        /*0224*/ 	.word	0x05000002


	//   ....[125]....
        /*0228*/ 	.word	0x05000002


	//   ....[126]....
        /*022c*/ 	.word	0x05000002


	//   ....[127]....
        /*0230*/ 	.word	0x05000002


	//   ....[128]....
        /*0234*/ 	.word	0x05000002


	//   ....[129]....
        /*0238*/ 	.word	0x05000002


	//   ....[130]....
        /*023c*/ 	.word	0x05000002


	//   ....[131]....
        /*0240*/ 	.word	0x05000002


	//   ....[132]....
        /*0244*/ 	.word	0x05000002


	//   ....[133]....
        /*0248*/ 	.word	0x05000002


	//   ....[134]....
        /*024c*/ 	.word	0x05000002


	//   ....[135]....
        /*0250*/ 	.word	0x05000002


	//   ....[136]....
        /*0254*/ 	.word	0x05000002


	//   ....[137]....
        /*0258*/ 	.word	0x05000002


	//   ....[138]....
        /*025c*/ 	.word	0x05000002


	//   ....[139]....
        /*0260*/ 	.word	0x05000002


	//   ....[140]....
        /*0264*/ 	.word	0x05000002


	//   ....[141]....
        /*0268*/ 	.word	0x05000002


	//   ....[142]....
        /*026c*/ 	.word	0x05000002


	//   ....[143]....
        /*0270*/ 	.word	0x05000002


	//   ....[144]....
        /*0274*/ 	.word	0x05000002


	//   ....[145]....
        /*0278*/ 	.word	0x05000002


	//   ....[146]....
        /*027c*/ 	.word	0x05000002


	//   ....[147]....
        /*0280*/ 	.word	0x05000002


	//   ....[148]....
        /*0284*/ 	.word	0x05000002


	//   ....[149]....
        /*0288*/ 	.word	0x05000002


	//   ....[150]....
        /*028c*/ 	.word	0x05000002


	//   ....[151]....
        /*0290*/ 	.word	0x05000002


	//   ....[152]....
        /*0294*/ 	.word	0x05000002


	//   ....[153]....
        /*0298*/ 	.word	0x05000002


	//   ....[154]....
        /*029c*/ 	.word	0x05000002


	//   ....[155]....
        /*02a0*/ 	.word	0x05000002


	//   ....[156]....
        /*02a4*/ 	.word	0x05000002


	//   ....[157]....
        /*02a8*/ 	.word	0x05000002


	//   ....[158]....
        /*02ac*/ 	.word	0x05000002


	//   ....[159]....
        /*02b0*/ 	.word	0x05000002


	//   ....[160]....
        /*02b4*/ 	.word	0x05000002


	//   ....[161]....
        /*02b8*/ 	.word	0x05000002


	//   ....[162]....
        /*02bc*/ 	.word	0x05000002


	//----- nvinfo : EIATTR_COOP_GROUP_INSTR_OFFSETS
	.align		4
.L_1677:
        /*02c0*/ 	.byte	0x04, 0x28
        /*02c2*/ 	.short	(.L_1679 - .L_1678)


	//   ....[0]....
.L_1678:
        /*02c4*/ 	.word	0x000011e0


	//   ....[1]....
        /*02c8*/ 	.word	0x000017b0


	//   ....[2]....
        /*02cc*/ 	.word	0x00001c70


	//   ....[3]....
        /*02d0*/ 	.word	0x000021c0


	//   ....[4]....
        /*02d4*/ 	.word	0x00002950


	//   ....[5]....
        /*02d8*/ 	.word	0x000034e0


	//   ....[6]....
        /*02dc*/ 	.word	0x00003e70


	//   ....[7]....
        /*02e0*/ 	.word	0x00006250


	//   ....[8]....
        /*02e4*/ 	.word	0x00006260


	//   ....[9]....
        /*02e8*/ 	.word	0x00006270


	//   ....[10]....
        /*02ec*/ 	.word	0x00006280


	//   ....[11]....
        /*02f0*/ 	.word	0x00006310


	//   ....[12]....
        /*02f4*/ 	.word	0x00006340


	//   ....[13]....
        /*02f8*/ 	.word	0x00006350


	//   ....[14]....
        /*02fc*/ 	.word	0x00006360


	//   ....[15]....
        /*0300*/ 	.word	0x000063f0


	//   ....[16]....
        /*0304*/ 	.word	0x00006420


	//   ....[17]....
        /*0308*/ 	.word	0x00006430


	//   ....[18]....
        /*030c*/ 	.word	0x00006440


	//   ....[19]....
        /*0310*/ 	.word	0x000064e0


	//   ....[20]....
        /*0314*/ 	.word	0x00006500


	//   ....[21]....
        /*0318*/ 	.word	0x00006510


	//   ....[22]....
        /*031c*/ 	.word	0x00006520


	//   ....[23]....
        /*0320*/ 	.word	0x000065d0


	//   ....[24]....
        /*0324*/ 	.word	0x000065e0


	//   ....[25]....
        /*0328*/ 	.word	0x000065f0


	//   ....[26]....
        /*032c*/ 	.word	0x00006600


	//   ....[27]....
        /*0330*/ 	.word	0x00006760


	//   ....[28]....
        /*0334*/ 	.word	0x00006770


	//   ....[29]....
        /*0338*/ 	.word	0x00006780


	//   ....[30]....
        /*033c*/ 	.word	0x00006790


	//   ....[31]....
        /*0340*/ 	.word	0x000067a0


	//   ....[32]....
        /*0344*/ 	.word	0x000067b0


	//   ....[33]....
        /*0348*/ 	.word	0x000067c0


	//   ....[34]....
        /*034c*/ 	.word	0x000067d0


	//   ....[35]....
        /*0350*/ 	.word	0x00007a90


	//   ....[36]....
        /*0354*/ 	.word	0x00007aa0


	//   ....[37]....
        /*0358*/ 	.word	0x00007ab0


	//   ....[38]....
        /*035c*/ 	.word	0x00007ac0


	//   ....[39]....
        /*0360*/ 	.word	0x00007bd0


	//   ....[40]....
        /*0364*/ 	.word	0x00007be0


	//   ....[41]....
        /*0368*/ 	.word	0x00007bf0


	//   ....[42]....
        /*036c*/ 	.word	0x00007c00


	//   ....[43]....
        /*0370*/ 	.word	0x00007d10


	//   ....[44]....
        /*0374*/ 	.word	0x00007d20


	//   ....[45]....
        /*0378*/ 	.word	0x00007d30


	//   ....[46]....
        /*037c*/ 	.word	0x00007d40


	//   ....[47]....
        /*0380*/ 	.word	0x00007e50


	//   ....[48]....
        /*0384*/ 	.word	0x00007e60


	//   ....[49]....
        /*0388*/ 	.word	0x00007e70


	//   ....[50]....
        /*038c*/ 	.word	0x00007e80


	//   ....[51]....
        /*0390*/ 	.word	0x00007f90


	//   ....[52]....
        /*0394*/ 	.word	0x00007fa0


	//   ....[53]....
        /*0398*/ 	.word	0x00007fb0


	//   ....[54]....
        /*039c*/ 	.word	0x00007fc0


	//   ....[55]....
        /*03a0*/ 	.word	0x000080d0


	//   ....[56]....
        /*03a4*/ 	.word	0x000080e0


	//   ....[57]....
        /*03a8*/ 	.word	0x000080f0


	//   ....[58]....
        /*03ac*/ 	.word	0x00008100


	//   ....[59]....
        /*03b0*/ 	.word	0x00008110


	//   ....[60]....
        /*03b4*/ 	.word	0x00008120


	//   ....[61]....
        /*03b8*/ 	.word	0x00008130


	//   ....[62]....
        /*03bc*/ 	.word	0x00008170


	//   ....[63]....
        /*03c0*/ 	.word	0x000081b0


	//   ....[64]....
        /*03c4*/ 	.word	0x000081e0


	//   ....[65]....
        /*03c8*/ 	.word	0x000081f0


	//   ....[66]....
        /*03cc*/ 	.word	0x00008210


	//   ....[67]....
        /*03d0*/ 	.word	0x00009750


	//   ....[68]....
        /*03d4*/ 	.word	0x000097a0


	//   ....[69]....
        /*03d8*/ 	.word	0x00009890


	//   ....[70]....
        /*03dc*/ 	.word	0x000098d0


	//   ....[71]....
        /*03e0*/ 	.word	0x00009950


	//   ....[72]....
        /*03e4*/ 	.word	0x00009990


	//   ....[73]....
        /*03e8*/ 	.word	0x00009a60


	//   ....[74]....
        /*03ec*/ 	.word	0x00009aa0


	//   ....[75]....
        /*03f0*/ 	.word	0x00009c00


	//   ....[76]....
        /*03f4*/ 	.word	0x00009c40


	//   ....[77]....
        /*03f8*/ 	.word	0x00009c80


	//   ....[78]....
        /*03fc*/ 	.word	0x00009cc0


	//   ....[79]....
        /*0400*/ 	.word	0x00009dd0


	//   ....[80]....
        /*0404*/ 	.word	0x00009e10


	//   ....[81]....
        /*0408*/ 	.word	0x00009e50


	//   ....[82]....
        /*040c*/ 	.word	0x00009e90


	//   ....[83]....
        /*0410*/ 	.word	0x00009fa0


	//   ....[84]....
        /*0414*/ 	.word	0x00009fd0


	//   ....[85]....
        /*0418*/ 	.word	0x00009ff0


	//   ....[86]....
        /*041c*/ 	.word	0x0000a000


	//   ....[87]....
        /*0420*/ 	.word	0x0000a6d0


	//   ....[88]....
        /*0424*/ 	.word	0x0000af20


	//   ....[89]....
        /*0428*/ 	.word	0x0000b340


	//   ....[90]....
        /*042c*/ 	.word	0x0000b380


	//   ....[91]....
        /*0430*/ 	.word	0x0000b3e0


	//   ....[92]....
        /*0434*/ 	.word	0x0000b440


	//   ....[93]....
        /*0438*/ 	.word	0x0000b460


	//   ....[94]....
        /*043c*/ 	.word	0x0000b5d0


	//   ....[95]....
        /*0440*/ 	.word	0x0000b600


	//   ....[96]....
        /*0444*/ 	.word	0x0000b660


	//   ....[97]....
        /*0448*/ 	.word	0x0000b6c0


	//   ....[98]....
        /*044c*/ 	.word	0x0000b6e0


	//   ....[99]....
        /*0450*/ 	.word	0x0000bdd0


	//   ....[100]....
        /*0454*/ 	.word	0x0000be20


	//   ....[101]....
        /*0458*/ 	.word	0x0000be70


	//   ....[102]....
        /*045c*/ 	.word	0x0000bee0


	//   ....[103]....
        /*0460*/ 	.word	0x0000bfb0


	//   ....[104]....
        /*0464*/ 	.word	0x0000c000


	//   ....[105]....
        /*0468*/ 	.word	0x0000c050


	//   ....[106]....
        /*046c*/ 	.word	0x0000c0c0


	//   ....[107]....
        /*0470*/ 	.word	0x0000c190


	//   ....[108]....
        /*0474*/ 	.word	0x0000c1e0


	//   ....[109]....
        /*0478*/ 	.word	0x0000c230


	//   ....[110]....
        /*047c*/ 	.word	0x0000c2a0


	//   ....[111]....
        /*0480*/ 	.word	0x0000c370


	//   ....[112]....
        /*0484*/ 	.word	0x0000c3c0


	//   ....[113]....
        /*0488*/ 	.word	0x0000c410


	//   ....[114]....
        /*048c*/ 	.word	0x0000c480


	//   ....[115]....
        /*0490*/ 	.word	0x0000c550


	//   ....[116]....
        /*0494*/ 	.word	0x0000c5a0


	//   ....[117]....
        /*0498*/ 	.word	0x0000c5f0


	//   ....[118]....
        /*049c*/ 	.word	0x0000c640


	//   ....[119]....
        /*04a0*/ 	.word	0x0000c6d0


	//   ....[120]....
        /*04a4*/ 	.word	0x0000c770


	//   ....[121]....
        /*04a8*/ 	.word	0x0000c810


	//   ....[122]....
        /*04ac*/ 	.word	0x0000c8b0


	//   ....[123]....
        /*04b0*/ 	.word	0x0000c950


	//   ....[124]....
        /*04b4*/ 	.word	0x0000ca00


	//   ....[125]....
        /*04b8*/ 	.word	0x0000ca60


	//   ....[126]....
        /*04bc*/ 	.word	0x0000cab0


	//   ....[127]....
        /*04c0*/ 	.word	0x0000cae0


	//   ....[128]....
        /*04c4*/ 	.word	0x0000cb40


	//   ....[129]....
        /*04c8*/ 	.word	0x0000cb90


	//   ....[130]....
        /*04cc*/ 	.word	0x0000cbe0


	//   ....[131]....
        /*04d0*/ 	.word	0x0000cc70


	//   ....[132]....
        /*04d4*/ 	.word	0x0000ccc0


	//   ....[133]....
        /*04d8*/ 	.word	0x0000cd10


	//   ....[134]....
        /*04dc*/ 	.word	0x0000cd60


	//   ....[135]....
        /*04e0*/ 	.word	0x0000cdf0


	//   ....[136]....
        /*04e4*/ 	.word	0x0000ce80


	//   ....[137]....
        /*04e8*/ 	.word	0x0000ced0


	//   ....[138]....
        /*04ec*/ 	.word	0x0000cf20


	//   ....[139]....
        /*04f0*/ 	.word	0x0000cfb0


	//   ....[140]....
        /*04f4*/ 	.word	0x0000d040


	//   ....[141]....
        /*04f8*/ 	.word	0x0000d090


	//   ....[142]....
        /*04fc*/ 	.word	0x0000d0e0


	//   ....[143]....
        /*0500*/ 	.word	0x0000d170


	//   ....[144]....
        /*0504*/ 	.word	0x0000d200


	//   ....[145]....
        /*0508*/ 	.word	0x0000d250


	//   ....[146]....
        /*050c*/ 	.word	0x0000d2a0


	//   ....[147]....
        /*0510*/ 	.word	0x0000d330


	//   ....[148]....
        /*0514*/ 	.word	0x0000d3c0


	//   ....[149]....
        /*0518*/ 	.word	0x0000d410


	//   ....[150]....
        /*051c*/ 	.word	0x0000d460


	//   ....[151]....
        /*0520*/ 	.word	0x0000d4f0


	//   ....[152]....
        /*0524*/ 	.word	0x0000d590


	//   ....[153]....
        /*0528*/ 	.word	0x0000d5e0


	//   ....[154]....
        /*052c*/ 	.word	0x0000d690


	//   ....[155]....
        /*0530*/ 	.word	0x0000d720


	//   ....[156]....
        /*0534*/ 	.word	0x0000d770


	//   ....[157]....
        /*0538*/ 	.word	0x0000d7c0


	//   ....[158]....
        /*053c*/ 	.word	0x0000d810


	//   ....[159]....
        /*0540*/ 	.word	0x0000d860


	//   ....[160]....
        /*0544*/ 	.word	0x0000d8b0


	//   ....[161]....
        /*0548*/ 	.word	0x0000d910


	//   ....[162]....
        /*054c*/ 	.word	0x0000d970


	//----- nvinfo : EIATTR_VRC_CTA_INIT_COUNT
	.align		4
.L_1679:
        /*0550*/ 	.byte	0x02, 0x4a
	.zero		1
	.zero		1


	//----- nvinfo : EIATTR_EXIT_INSTR_OFFSETS
	.align		4
        /*0554*/ 	.byte	0x04, 0x1c
        /*0556*/ 	.short	(.L_1681 - .L_1680)


	//   ....[0]....
.L_1680:
        /*0558*/ 	.word	0x0000b7f0


	//   ....[1]....
        /*055c*/ 	.word	0x0000bd70


	//----- nvinfo : EIATTR_MAX_THREADS
	.align		4
.L_1681:
        /*0560*/ 	.byte	0x04, 0x05
        /*0562*/ 	.short	(.L_1683 - .L_1682)
.L_1682:
        /*0564*/ 	.word	0x00000040
        /*0568*/ 	.word	0x00000001
        /*056c*/ 	.word	0x00000001


	//----- nvinfo : EIATTR_CRS_STACK_SIZE
	.align		4
.L_1683:
        /*0570*/ 	.byte	0x04, 0x1e
        /*0572*/ 	.short	(.L_1685 - .L_1684)
.L_1684:
        /*0574*/ 	.word	0x00000000


	//----- nvinfo : EIATTR_CBANK_PARAM_SIZE
	.align		4
.L_1685:
        /*0578*/ 	.byte	0x03, 0x19
        /*057a*/ 	.short	0x01f0


	//----- nvinfo : EIATTR_PARAM_CBANK
	.align		4
        /*057c*/ 	.byte	0x04, 0x0a
        /*057e*/ 	.short	(.L_1687 - .L_1686)
	.align		4
.L_1686:
        /*0580*/ 	.word	index@(.nv.constant0._Z25selective_scan_bwd_kernelI32Selective_Scan_bwd_kernel_traitsILi64ELi16ELb0ELb0ELb0ELb0ELb1EN3c104HalfENS1_7complexIfEEEEv12SSMParamsBwd)
        /*0584*/ 	.short	0x0380
        /*0586*/ 	.short	0x01f0


	//----- nvinfo : EIATTR_SW_WAR
	.align		4
.L_1687:
        /*0588*/ 	.byte	0x04, 0x36
        /*058a*/ 	.short	(.L_1689 - .L_1688)
.L_1688:
        /*058c*/ 	.word	0x00000008
.L_1689:


//--------------------- .nv.info._Z25selective_scan_bwd_kernelI32Selective_Scan_bwd_kernel_traitsILi64ELi16ELb0ELb0ELb0ELb1ELb0EN3c104HalfENS1_7complexIfEEEEv12SSMParamsBwd --------------------------
	.section	.nv.info._Z25selective_scan_bwd_kernelI32Selective_Scan_bwd_kernel_traitsILi64ELi16ELb0ELb0ELb0ELb1ELb0EN3c104HalfENS1_7complexIfEEEEv12SSMParamsBwd,"",@"SHT_CUDA_INFO"
	.sectionflags	@""
	.align	4


	//----- nvinfo : EIATTR_CUDA_API_VERSION
	.align		4
        /*0000*/ 	.byte	0x04, 0x37
        /*0002*/ 	.short	(.L_1691 - .L_1690)
.L_1690:
        /*0004*/ 	.word	0x00000082


	//----- nvinfo : EIATTR_KPARAM_INFO
	.align		4
.L_1691:
        /*0008*/ 	.byte	0x04, 0x17
        /*000a*/ 	.short	(.L_1693 - .L_1692)
.L_1692:
        /*000c*/ 	.word	0x00000000
        /*0010*/ 	.short	0x0000
        /*0012*/ 	.short	0x0000
        /*0014*/ 	.byte	0x00, 0xf0, 0xc1, 0x07


	//----- nvinfo : EIATTR_SPARSE_MMA_MASK
	.align		4
.L_1693:
        /*0018*/ 	.byte	0x03, 0x50
        /*001a*/ 	.short	0x0000


	//----- nvinfo : EIATTR_MAXREG_COUNT
	.align		4
        /*001c*/ 	.byte	0x03, 0x1b
        /*001e*/ 	.short	0x00ff


	//----- nvinfo : EIATTR_NUM_BARRIERS
	.align		4
        /*0020*/ 	.byte	0x02, 0x4c
        /*0022*/ 	.byte	0x01
	.zero		1


	//----- nvinfo : EIATTR_MERCURY_ISA_VERSION
	.align		4
        /*0024*/ 	.byte	0x03, 0x5f
        /*0026*/ 	.short	0x0101


	//----- nvinfo : EIATTR_INT_WARP_WIDE_INSTR_OFFSETS
	.align		4
        /*0028*/ 	.byte	0x04, 0x31
        /*002a*/ 	.short	(.L_1695 - .L_1694)


	//   ....[0]....
.L_1694:
        /*002c*/ 	.word	0x00005500


	//----- nvinfo : EIATTR_COOP_GROUP_MASK_REGIDS
	.align		4
.L_1695:
        /*0030*/ 	.byte	0x04, 0x29
        /*0032*/ 	.short	(.L_1697 - .L_1696)


	//   ....[0]....
.L_1696:
        /*0034*/ 	.word	0xffffffff


	//   ....[1]....
        /*0038*/ 	.word	0xffffffff


	//   ....[2]....
        /*003c*/ 	.word	0xffffffff


	//   ....[3]....
        /*0040*/ 	.word	0xffffffff


	//   ....[4]....
        /*0044*/ 	.word	0xffffffff


	//   ....[5]....
        /*0048*/ 	.word	0xffffffff


	//   ....[6]....
        /*004c*/ 	.word	0xffffffff


	//   ....[7]....
        /*0050*/ 	.word	0xffffffff


	//   ....[8]....
        /*0054*/ 	.word	0xffffffff


	//   ....[9]....
        /*0058*/ 	.word	0xffffffff


	//   ....[10]....
        /*005c*/ 	.word	0xffffffff


	//   ....[11]....
        /*0060*/ 	.word	0xffffffff


	//   ....[12]....
        /*0064*/ 	.word	0xffffffff


	//   ....[13]....
        /*0068*/ 	.word	0xffffffff


	//   ....[14]....
        /*006c*/ 	.word	0xffffffff


	//   ....[15]....
        /*0070*/ 	.word	0xffffffff


	//   ....[16]....
        /*0074*/ 	.word	0xffffffff


	//   ....[17]....
        /*0078*/ 	.word	0xffffffff


	//   ....[18]....
        /*007c*/ 	.word	0xffffffff


	//   ....[19]....
        /*0080*/ 	.word	0xffffffff


	//   ....[20]....
        /*0084*/ 	.word	0xffffffff


	//   ....[21]....
        /*0088*/ 	.word	0xffffffff


	//   ....[22]....
        /*008c*/ 	.word	0xffffffff


	//   ....[23]....
        /*0090*/ 	.word	0xffffffff


	//   ....[24]....
        /*0094*/ 	.word	0xffffffff


	//   ....[25]....
        /*0098*/ 	.word	0xffffffff


	//   ....[26]....
        /*009c*/ 	.word	0xffffffff


	//   ....[27]....
        /*00a0*/ 	.word	0xffffffff


	//   ....[28]....
        /*00a4*/ 	.word	0xffffffff


	//   ....[29]....
        /*00a8*/ 	.word	0xffffffff


	//   ....[30]....
        /*00ac*/ 	.word	0xffffffff


	//   ....[31]....
        /*00b0*/ 	.word	0xffffffff


	//   ....[32]....
        /*00b4*/ 	.word	0xffffffff


	//   ....[33]....
        /*00b8*/ 	.word	0xffffffff


	//   ....[34]....
        /*00bc*/ 	.word	0xffffffff


	//   ....[35]....
        /*00c0*/ 	.word	0xffffffff


	//   ....[36]....
        /*00c4*/ 	.word	0xffffffff


	//   ....[37]....
        /*00c8*/ 	.word	0xffffffff


	//   ....[38]....
        /*00cc*/ 	.word	0xffffffff


	//   ....[39]....
        /*00d0*/ 	.word	0xffffffff


	//   ....[40]....
        /*00d4*/ 	.word	0xffffffff


	//   ....[41]....
        /*00d8*/ 	.word	0xffffffff


	//   ....[42]....
        /*00dc*/ 	.word	0xffffffff


	//   ....[43]....
        /*00e0*/ 	.word	0xffffffff


	//   ....[44]....
        /*00e4*/ 	.word	0xffffffff


	//   ....[45]....
        /*00e8*/ 	.word	0xffffffff


	//   ....[46]....
        /*00ec*/ 	.word	0xffffffff


	//   ....[47]....
        /*00f0*/ 	.word	0xffffffff


	//   ....[48]....
        /*00f4*/ 	.word	0xffffffff


	//   ....[49]....
        /*00f8*/ 	.word	0xffffffff


	//   ....[50]....
        /*00fc*/ 	.word	0xffffffff


	//   ....[51]....
        /*0100*/ 	.word	0xffffffff


	//   ....[52]....
        /*0104*/ 	.word	0xffffffff


	//   ....[53]....
        /*0108*/ 	.word	0xffffffff


	//   ....[54]....
        /*010c*/ 	.word	0xffffffff


	//   ....[55]....
        /*0110*/ 	.word	0xffffffff


	//   ....[56]....
        /*0114*/ 	.word	0xffffffff


	//   ....[57]....
        /*0118*/ 	.word	0xffffffff


	//   ....[58]....
        /*011c*/ 	.word	0xffffffff


	//   ....[59]....
        /*0120*/ 	.word	0xffffffff


	//   ....[60]....
        /*0124*/ 	.word	0xffffffff


	//   ....[61]....
        /*0128*/ 	.word	0xffffffff


	//   ....[62]....
        /*012c*/ 	.word	0xffffffff


	//   ....[63]....
        /*0130*/ 	.word	0xffffffff


	//   ....[64]....
        /*0134*/ 	.word	0xffffffff


	//   ....[65]....
        /*0138*/ 	.word	0xffffffff


	//   ....[66]....
        /*013c*/ 	.word	0xffffffff


	//   ....[67]....
        /*0140*/ 	.word	0xffffffff


	//   ....[68]....
        /*0144*/ 	.word	0xffffffff


	//   ....[69]....
        /*0148*/ 	.word	0xffffffff


	//   ....[70]....
        /*014c*/ 	.word	0xffffffff


	//   ....[71]....
        /*0150*/ 	.word	0xffffffff


	//   ....[72]....
        /*0154*/ 	.word	0xffffffff


	//   ....[73]....
        /*0158*/ 	.word	0xffffffff


	//   ....[74]....
        /*015c*/ 	.word	0xffffffff


	//   ....[75]....
        /*0160*/ 	.word	0xffffffff


	//   ....[76]....
        /*0164*/ 	.word	0xffffffff


	//   ....[77]....
        /*0168*/ 	.word	0xffffffff


	//   ....[78]....
        /*016c*/ 	.word	0xffffffff


	//   ....[79]....
        /*0170*/ 	.word	0xffffffff


	//   ....[80]....
        /*0174*/ 	.word	0xffffffff


	//   ....[81]....
        /*0178*/ 	.word	0xffffffff


	//   ....[82]....
        /*017c*/ 	.word	0xffffffff


	//   ....[83]....
        /*0180*/ 	.word	0xffffffff


	//   ....[84]....
        /*0184*/ 	.word	0xffffffff


	//   ....[85]....
        /*0188*/ 	.word	0xffffffff


	//   ....[86]....
        /*018c*/ 	.word	0xffffffff


	//   ....[87]....
        /*0190*/ 	.word	0xffffffff


	//   ....[88]....
        /*0194*/ 	.word	0xffffffff


	//   ....[89]....
        /*0198*/ 	.word	0xffffffff


	//   ....[90]....
        /*019c*/ 	.word	0xffffffff


	//   ....[91]....
        /*01a0*/ 	.word	0xffffffff


	//   ....[92]....
        /*01a4*/ 	.word	0xffffffff


	//   ....[93]....
        /*01a8*/ 	.word	0xffffffff


	//   ....[94]....
        /*01ac*/ 	.word	0xffffffff


	//   ....[95]....
        /*01b0*/ 	.word	0xffffffff


	//   ....[96]....
        /*01b4*/ 	.word	0x05000002


	//   ....[97]....
        /*01b8*/ 	.word	0x05000002


	//   ....[98]....
        /*01bc*/ 	.word	0x05000002


	//   ....[99]....
        /*01c0*/ 	.word	0x05000002


	//   ....[100]....
        /*01c4*/ 	.word	0x05000002


	//   ....[101]....
        /*01c8*/ 	.word	0x05000002


	//   ....[102]....
        /*01cc*/ 	.word	0x05000002


	//   ....[103]....
        /*01d0*/ 	.word	0x05000002


	//   ....[104]....
        /*01d4*/ 	.word	0x05000002


	//   ....[105]....
        /*01d8*/ 	.word	0x05000002


	//   ....[106]....
        /*01dc*/ 	.word	0x05000002


	//   ....[107]....
        /*01e0*/ 	.word	0x05000002


	//   ....[108]....
        /*01e4*/ 	.word	0x05000002


	//   ....[109]....
        /*01e8*/ 	.word	0x05000002


	//   ....[110]....
        /*01ec*/ 	.word	0x05000002


	//   ....[111]....
        /*01f0*/ 	.word	0x05000002


	//   ....[112]....
        /*01f4*/ 	.word	0x05000002


	//   ....[113]....
        /*01f8*/ 	.word	0x05000002


	//   ....[114]....
        /*01fc*/ 	.word	0x05000002


	//   ....[115]....
        /*0200*/ 	.word	0x05000002


	//   ....[116]....
        /*0204*/ 	.word	0x05000002


	//   ....[117]....
        /*0208*/ 	.word	0x05000002


	//   ....[118]....
        /*020c*/ 	.word	0x05000002


	//   ....[119]....
        /*0210*/ 	.word	0x05000002


	//   ....[120]....
        /*0214*/ 	.word	0x05000002


	//   ....[121]....
        /*0218*/ 	.word	0x05000002


	//   ....[122]....
        /*021c*/ 	.word	0x05000002


	//   ....[123]....
        /*0220*/ 	.word	0x05000002


	//   ....[124]....
        /*0224*/ 	.word	0x05000002


	//   ....[125]....
        /*0228*/ 	.word	0x05000002


	//   ....[126]....
        /*022c*/ 	.word	0x05000002


	//   ....[127]....
        /*0230*/ 	.word	0x05000002


	//   ....[128]....
        /*0234*/ 	.word	0x05000002


	//   ....[129]....
        /*0238*/ 	.word	0x05000002


	//   ....[130]....
        /*023c*/ 	.word	0x05000002


	//   ....[131]....
        /*0240*/ 	.word	0x05000002


	//   ....[132]....
        /*0244*/ 	.word	0x05000002


	//   ....[133]....
        /*0248*/ 	.word	0x05000002


	//   ....[134]....
        /*024c*/ 	.word	0x05000002


	//   ....[135]....
        /*0250*/ 	.word	0x05000002


	//   ....[136]....
        /*0254*/ 	.word	0x05000002


	//   ....[137]....
        /*0258*/ 	.word	0x05000002


	//   ....[138]....
        /*025c*/ 	.word	0x05000002


	//   ....[139]....
        /*0260*/ 	.word	0x05000002


	//   ....[140]....
        /*0264*/ 	.word	0x05000002


	//   ....[141]....
        /*0268*/ 	.word	0x05000002


	//   ....[142]....
        /*026c*/ 	.word	0x05000002


	//   ....[143]....
        /*0270*/ 	.word	0x05000002


	//   ....[144]....
        /*0274*/ 	.word	0x05000002


	//   ....[145]....
        /*0278*/ 	.word	0x05000002


	//   ....[146]....
        /*027c*/ 	.word	0x05000002


	//   ....[147]....
        /*0280*/ 	.word	0x05000002


	//   ....[148]....
        /*0284*/ 	.word	0x05000002


	//   ....[149]....
        /*0288*/ 	.word	0x05000002


	//   ....[150]....
        /*028c*/ 	.word	0x05000002


	//   ....[151]....
        /*0290*/ 	.word	0x05000002


	//   ....[152]....
        /*0294*/ 	.word	0x05000002


	//   ....[153]....
        /*0298*/ 	.word	0x05000002


	//   ....[154]....
        /*029c*/ 	.word	0x05000002


	//   ....[155]....
        /*02a0*/ 	.word	0x05000002


	//   ....[156]....
        /*02a4*/ 	.word	0x05000002


	//   ....[157]....
        /*02a8*/ 	.word	0x05000002


	//   ....[158]....
        /*02ac*/ 	.word	0x05000002


	//   ....[159]....
        /*02b0*/ 	.word	0x05000002


	//----- nvinfo : EIATTR_COOP_GROUP_INSTR_OFFSETS
	.align		4
.L_1697:
        /*02b4*/ 	.byte	0x04, 0x28
        /*02b6*/ 	.short	(.L_1699 - .L_1698)


	//   ....[0]....
.L_1698:
        /*02b8*/ 	.word	0x00001120


	//   ....[1]....
        /*02bc*/ 	.word	0x000016f0


	//   ....[2]....
        /*02c0*/ 	.word	0x00001d50


	//   ....[3]....
        /*02c4*/ 	.word	0x000060b0


	//   ....[4]....
        /*02c8*/ 	.word	0x000060c0


	//   ....[5]....
        /*02cc*/ 	.word	0x000060d0


	//   ....[6]....
        /*02d0*/ 	.word	0x000060e0


	//   ....[7]....
        /*02d4*/ 	.word	0x00006170


	//   ....[8]....
        /*02d8*/ 	.word	0x000061a0


	//   ....[9]....
        /*02dc*/ 	.word	0x000061b0


	//   ....[10]....
        /*02e0*/ 	.word	0x000061c0


	//   ....[11]....
        /*02e4*/ 	.word	0x00006250


	//   ....[12]....
        /*02e8*/ 	.word	0x00006280


	//   ....[13]....
        /*02ec*/ 	.word	0x00006290


	//   ....[14]....
        /*02f0*/ 	.word	0x000062a0


	//   ....[15]....
        /*02f4*/ 	.word	0x00006340


	//   ....[16]....
        /*02f8*/ 	.word	0x00006360


	//   ....[17]....
        /*02fc*/ 	.word	0x00006370


	//   ....[18]....
        /*0300*/ 	.word	0x00006380


	//   ....[19]....
        /*0304*/ 	.word	0x00006430


	//   ....[20]....
        /*0308*/ 	.word	0x00006440


	//   ....[21]....
        /*030c*/ 	.word	0x00006450


	//   ....[22]....
        /*0310*/ 	.word	0x00006460


	//   ....[23]....
        /*0314*/ 	.word	0x000065c0


	//   ....[24]....
        /*0318*/ 	.word	0x000065d0


	//   ....[25]....
        /*031c*/ 	.word	0x000065e0


	//   ....[26]....
        /*0320*/ 	.word	0x000065f0


	//   ....[27]....
        /*0324*/ 	.word	0x00006600


	//   ....[28]....
        /*0328*/ 	.word	0x00006610


	//   ....[29]....
        /*032c*/ 	.word	0x00006620


	//   ....[30]....
        /*0330*/ 	.word	0x00006630


	//   ....[31]....
        /*0334*/ 	.word	0x000078f0


	//   ....[32]....
        /*0338*/ 	.word	0x00007910


	//   ....[33]....
        /*033c*/ 	.word	0x00007920


	//   ....[34]....
        /*0340*/ 	.word	0x00007930


	//   ....[35]....
        /*0344*/ 	.word	0x00007a40


	//   ....[36]....
        /*0348*/ 	.word	0x00007a50


	//   ....[37]....
        /*034c*/ 	.word	0x00007a60


	//   ....[38]....
        /*0350*/ 	.word	0x00007a70


	//   ....[39]....
        /*0354*/ 	.word	0x00007b80


	//   ....[40]....
        /*0358*/ 	.word	0x00007b90


	//   ....[41]....
        /*035c*/ 	.word	0x00007ba0


	//   ....[42]....
        /*0360*/ 	.word	0x00007bb0


	//   ....[43]....
        /*0364*/ 	.word	0x00007cc0


	//   ....[44]....
        /*0368*/ 	.word	0x00007cd0


	//   ....[45]....
        /*036c*/ 	.word	0x00007ce0


	//   ....[46]....
        /*0370*/ 	.word	0x00007cf0


	//   ....[47]....
        /*0374*/ 	.word	0x00007e00


	//   ....[48]....
        /*0378*/ 	.word	0x00007e10


	//   ....[49]....
        /*037c*/ 	.word	0x00007e20


	//   ....[50]....
        /*0380*/ 	.word	0x00007e30


	//   ....[51]....
        /*0384*/ 	.word	0x00007f40


	//   ....[52]....
        /*0388*/ 	.word	0x00007f50


	//   ....[53]....
        /*038c*/ 	.word	0x00007f60


	//   ....[54]....
        /*0390*/ 	.word	0x00007f70


	//   ....[55]....
        /*0394*/ 	.word	0x00007f80


	//   ....[56]....
        /*0398*/ 	.word	0x00007f90


	//   ....[57]....
        /*039c*/ 	.word	0x00007fa0


	//   ....[58]....
        /*03a0*/ 	.word	0x00007fe0


	//   ....[59]....
        /*03a4*/ 	.word	0x00008020


	//   ....[60]....
        /*03a8*/ 	.word	0x00008060


	//   ....[61]....
        /*03ac*/ 	.word	0x00008080


	//   ....[62]....
        /*03b0*/ 	.word	0x000080a0


	//   ....[63]....
        /*03b4*/ 	.word	0x00009640


	//   ....[64]....
        /*03b8*/ 	.word	0x00009700


	//   ....[65]....
        /*03bc*/ 	.word	0x00009740


	//   ....[66]....
        /*03c0*/ 	.word	0x00009780


	//   ....[67]....
        /*03c4*/ 	.word	0x00009810


	//   ....[68]....
        /*03c8*/ 	.word	0x000098d0


	//   ....[69]....
        /*03cc*/ 	.word	0x00009910


	//   ....[70]....
        /*03d0*/ 	.word	0x00009950


	//   ....[71]....
        /*03d4*/ 	.word	0x00009a40


	//   ....[72]....
        /*03d8*/ 	.word	0x00009aa0


	//   ....[73]....
        /*03dc*/ 	.word	0x00009ae0


	//   ....[74]....
        /*03e0*/ 	.word	0x00009b20


	//   ....[75]....
        /*03e4*/ 	.word	0x00009c10


	//   ....[76]....
        /*03e8*/ 	.word	0x00009c70


	//   ....[77]....
        /*03ec*/ 	.word	0x00009cb0


	//   ....[78]....
        /*03f0*/ 	.word	0x00009cf0


	//   ....[79]....
        /*03f4*/ 	.word	0x00009e10


	//   ....[80]....
        /*03f8*/ 	.word	0x00009e40


	//   ....[81]....
        /*03fc*/ 	.word	0x00009e60


	//   ....[82]....
        /*0400*/ 	.word	0x00009e70


	//   ....[83]....
        /*0404*/ 	.word	0x0000a7e0


	//   ....[84]....
        /*0408*/ 	.word	0x0000b010


	//   ....[85]....
        /*040c*/ 	.word	0x0000b910


	//   ....[86]....
        /*0410*/ 	.word	0x0000bef0


	//   ....[87]....
        /*0414*/ 	.word	0x0000bf30


	//   ....[88]....
        /*0418*/ 	.word	0x0000bf90


	//   ....[89]....
        /*041c*/ 	.word	0x0000bff0


	//   ....[90]....
        /*0420*/ 	.word	0x0000c010


	//   ....[91]....
        /*0424*/ 	.word	0x0000c180


	//   ....[92]....
        /*0428*/ 	.word	0x0000c1b0


	//   ....[93]....
        /*042c*/ 	.word	0x0000c210


	//   ....[94]....
        /*0430*/ 	.word	0x0000c270


	//   ....[95]....
        /*0434*/ 	.word	0x0000c290


	//   ....[96]....
        /*0438*/ 	.word	0x0000c9f0


	//   ....[97]....
        /*043c*/ 	.word	0x0000ca40


	//   ....[98]....
        /*0440*/ 	.word	0x0000ca90


	//   ....[99]....
        /*0444*/ 	.word	0x0000cae0


	//   ....[100]....
        /*0448*/ 	.word	0x0000cbd0


	//   ....[101]....
        /*044c*/ 	.word	0x0000cc20


	//   ....[102]....
        /*0450*/ 	.word	0x0000cc70


	//   ....[103]....
        /*0454*/ 	.word	0x0000ccc0


	//   ....[104]....
        /*0458*/ 	.word	0x0000cdb0


	//   ....[105]....
        /*045c*/ 	.word	0x0000ce00


	//   ....[106]....
        /*0460*/ 	.word	0x0000ce50


	//   ....[107]....
        /*0464*/ 	.word	0x0000cea0


	//   ....[108]....
        /*0468*/ 	.word	0x0000cf90


	//   ....[109]....
        /*046c*/ 	.word	0x0000cfe0


	//   ....[110]....
        /*0470*/ 	.word	0x0000d030


	//   ....[111]....
        /*0474*/ 	.word	0x0000d080


	//   ....[112]....
        /*0478*/ 	.word	0x0000d170


	//   ....[113]....
        /*047c*/ 	.word	0x0000d1c0


	//   ....[114]....
        /*0480*/ 	.word	0x0000d210


	//   ....[115]....
        /*0484*/ 	.word	0x0000d260


	//   ....[116]....
        /*0488*/ 	.word	0x0000d2f0


	//   ....[117]....
        /*048c*/ 	.word	0x0000d390


	//   ....[118]....
        /*0490*/ 	.word	0x0000d430


	//   ....[119]....
        /*0494*/ 	.word	0x0000d4d0


	//   ....[120]....
        /*0498*/ 	.word	0x0000d570


	//   ....[121]....
        /*049c*/ 	.word	0x0000d620


	//   ....[122]....
        /*04a0*/ 	.word	0x0000d670


	//   ....[123]....
        /*04a4*/ 	.word	0x0000d6c0


	//   ....[124]....
        /*04a8*/ 	.word	0x0000d710


	//   ....[125]....
        /*04ac*/ 	.word	0x0000d760


	//   ....[126]....
        /*04b0*/ 	.word	0x0000d7b0


	//   ....[127]....
        /*04b4*/ 	.word	0x0000d800


	//   ....[128]....
        /*04b8*/ 	.word	0x0000d8a0


	//   ....[129]....
        /*04bc*/ 	.word	0x0000d8f0


	//   ....[130]....
        /*04c0*/ 	.word	0x0000d940


	//   ....[131]....
        /*04c4*/ 	.word	0x0000d990


	//   ....[132]....
        /*04c8*/ 	.word	0x0000da20


	//   ....[133]....
        /*04cc*/ 	.word	0x0000dab0


	//   ....[134]....
        /*04d0*/ 	.word	0x0000db00


	//   ....[135]....
        /*04d4*/ 	.word	0x0000db50


	//   ....[136]....
        /*04d8*/ 	.word	0x0000dbe0


	//   ....[137]....
        /*04dc*/ 	.word	0x0000dc70


	//   ....[138]....
        /*04e0*/ 	.word	0x0000dcc0


	//   ....[139]....
        /*04e4*/ 	.word	0x0000dd10


	//   ....[140]....
        /*04e8*/ 	.word	0x0000dda0


	//   ....[141]....
        /*04ec*/ 	.word	0x0000de30


	//   ....[142]....
        /*04f0*/ 	.word	0x0000de80


	//   ....[143]....
        /*04f4*/ 	.word	0x0000ded0


	//   ....[144]....
        /*04f8*/ 	.word	0x0000df60


	//   ....[145]....
        /*04fc*/ 	.word	0x0000dff0


	//   ....[146]....
        /*0500*/ 	.word	0x0000e040


	//   ....[147]....
        /*0504*/ 	.word	0x0000e090


	//   ....[148]....
        /*0508*/ 	.word	0x0000e120


	//   ....[149]....
        /*050c*/ 	.word	0x0000e1c0


	//   ....[150]....
        /*0510*/ 	.word	0x0000e220


	//   ....[151]....
        /*0514*/ 	.word	0x0000e2e0


	//   ....[152]....
        /*0518*/ 	.word	0x0000e360


	//   ....[153]....
        /*051c*/ 	.word	0x0000e3b0


	//   ....[154]....
        /*0520*/ 	.word	0x0000e400


	//   ....[155]....
        /*0524*/ 	.word	0x0000e450


	//   ....[156]....
        /*0528*/ 	.word	0x0000e490


	//   ....[157]....
        /*052c*/ 	.word	0x0000e4e0


	//   ....[158]....
        /*0530*/ 	.word	0x0000e530


	//   ....[159]....
        /*0534*/ 	.word	0x0000e590


	//----- nvinfo : EIATTR_VRC_CTA_INIT_COUNT
	.align		4
.L_1699:
        /*0538*/ 	.byte	0x02, 0x4a
	.zero		1
	.zero		1


	//----- nvinfo : EIATTR_EXIT_INSTR_OFFSETS
	.align		4
        /*053c*/ 	.byte	0x04, 0x1c
        /*053e*/ 	.short	(.L_1701 - .L_1700)


	//   ....[0]....
.L_1700:
        /*0540*/ 	.word	0x0000c3a0


	//   ....[1]....
        /*0544*/ 	.word	0x0000c990


	//----- nvinfo : EIATTR_MAX_THREADS
	.align		4
.L_1701:
        /*0548*/ 	.byte	0x04, 0x05
        /*054a*/ 	.short	(.L_1703 - .L_1702)
.L_1702:
        /*054c*/ 	.word	0x00000040
        /*0550*/ 	.word	0x00000001
        /*0554*/ 	.word	0x00000001


	//----- nvinfo : EIATTR_CRS_STACK_SIZE
	.align		4
.L_1703:
        /*0558*/ 	.byte	0x04, 0x1e
        /*055a*/ 	.short	(.L_1705 - .L_1704)
.L_1704:
        /*055c*/ 	.word	0x00000000


	//----- nvinfo : EIATTR_CBANK_PARAM_SIZE
	.align		4
.L_1705:
        /*0560*/ 	.byte	0x03, 0x19
        /*0562*/ 	.short	0x01f0


	//----- nvinfo : EIATTR_PARAM_CBANK
	.align		4
        /*0564*/ 	.byte	0x04, 0x0a
        /*0566*/ 	.short	(.L_1707 - .L_1706)
	.align		4
.L_1706:
        /*0568*/ 	.word	index@(.nv.constant0._Z25selective_scan_bwd_kernelI32Selective_Scan_bwd_kernel_traitsILi64ELi16ELb0ELb0ELb0ELb1ELb0EN3c104HalfENS1_7complexIfEEEEv12SSMParamsBwd)
        /*056c*/ 	.short	0x0380
        /*056e*/ 	.short	0x01f0


	//----- nvinfo : EIATTR_SW_WAR
	.align		4
.L_1707:
        /*0570*/ 	.byte	0x04, 0x36
        /*0572*/ 	.short	(.L_1709 - .L_1708)
.L_1708:
        /*0574*/ 	.word	0x00000008
.L_1709:


//--------------------- .nv.info._Z25selective_scan_bwd_kernelI32Selective_Scan_bwd_kernel_traitsILi64ELi16ELb0ELb0ELb0ELb1ELb1EN3c104HalfENS1_7complexIfEEEEv12SSMParamsBwd --------------------------
	.section	.nv.info._Z25selective_scan_bwd_kernelI32Selective_Scan_bwd_kernel_traitsILi64ELi16ELb0ELb0ELb0ELb1ELb1EN3c104HalfENS1_7complexIfEEEEv12SSMParamsBwd,"",@"SHT_CUDA_INFO"
	.sectionflags	@""
	.align	4


	//----- nvinfo : EIATTR_CUDA_API_VERSION
	.align		4
        /*0000*/ 	.byte	0x04, 0x37
        /*0002*/ 	.short	(.L_1711 - .L_1710)
.L_1710:
        /*0004*/ 	.word	0x00000082


	//----- nvinfo : EIATTR_KPARAM_INFO
	.align		4
.L_1711:
        /*0008*/ 	.byte	0x04, 0x17
        /*000a*/ 	.short	(.L_1713 - .L_1712)
.L_1712:
        /*000c*/ 	.word	0x00000000
        /*0010*/ 	.short	0x0000
        /*0012*/ 	.short	0x0000
        /*0014*/ 	.byte	0x00, 0xf0, 0xc1, 0x07


	//----- nvinfo : EIATTR_SPARSE_MMA_MASK
	.align		4
.L_1713:
        /*0018*/ 	.byte	0x03, 0x50
        /*001a*/ 	.short	0x0000


	//----- nvinfo : EIATTR_MAXREG_COUNT
	.align		4
        /*001c*/ 	.byte	0x03, 0x1b
        /*001e*/ 	.short	0x00ff


	//----- nvinfo : EIATTR_NUM_BARRIERS
	.align		4
        /*0020*/ 	.byte	0x02, 0x4c
        /*0022*/ 	.byte	0x01
	.zero		1


	//----- nvinfo : EIATTR_MERCURY_ISA_VERSION
	.align		4
        /*0024*/ 	.byte	0x03, 0x5f
        /*0026*/ 	.short	0x0101


	//----- nvinfo : EIATTR_INT_WARP_WIDE_INSTR_OFFSETS
	.align		4
        /*0028*/ 	.byte	0x04, 0x31
        /*002a*/ 	.short	(.L_1715 - .L_1714)


	//   ....[0]....
.L_1714:
        /*002c*/ 	.word	0x00007cb0


	//----- nvinfo : EIATTR_COOP_GROUP_MASK_REGIDS
	.align		4
.L_1715:
        /*0030*/ 	.byte	0x04, 0x29
        /*0032*/ 	.short	(.L_1717 - .L_1716)


	//   ....[0]....
.L_1716:
        /*0034*/ 	.word	0xffffffff


	//   ....[1]....
        /*0038*/ 	.word	0xffffffff


	//   ....[2]....
        /*003c*/ 	.word	0xffffffff


	//   ....[3]....
        /*0040*/ 	.word	0xffffffff


	//   ....[4]....
        /*0044*/ 	.word	0xffffffff


	//   ....[5]....
        /*0048*/ 	.word	0xffffffff


	//   ....[6]....
        /*004c*/ 	.word	0xffffffff


	//   ....[7]....
        /*0050*/ 	.word	0xffffffff


	//   ....[8]....
        /*0054*/ 	.word	0xffffffff


	//   ....[9]....
        /*0058*/ 	.word	0xffffffff


	//   ....[10]....
        /*005c*/ 	.word	0xffffffff


	//   ....[11]....
        /*0060*/ 	.word	0xffffffff


	//   ....[12]....
        /*0064*/ 	.word	0xffffffff


	//   ....[13]....
        /*0068*/ 	.word	0xffffffff


	//   ....[14]....
        /*006c*/ 	.word	0xffffffff


	//   ....[15]....
        /*0070*/ 	.word	0xffffffff


	//   ....[16]....
        /*0074*/ 	.word	0xffffffff


	//   ....[17]....
        /*0078*/ 	.word	0xffffffff


	//   ....[18]....
        /*007c*/ 	.word	0xffffffff


	//   ....[19]....
        /*0080*/ 	.word	0xffffffff


	//   ....[20]....
        /*0084*/ 	.word	0xffffffff


	//   ....[21]....
        /*0088*/ 	.word	0xffffffff


	//   ....[22]....
        /*008c*/ 	.word	0xffffffff


	//   ....[23]....
        /*0090*/ 	.word	0xffffffff


	//   ....[24]....
        /*0094*/ 	.word	0xffffffff


	//   ....[25]....
        /*0098*/ 	.word	0xffffffff


	//   ....[26]....
        /*009c*/ 	.word	0xffffffff


	//   ....[27]....
        /*00a0*/ 	.word	0xffffffff


	//   ....[28]....
        /*00a4*/ 	.word	0xffffffff


	//   ....[29]....
        /*00a8*/ 	.word	0xffffffff


	//   ....[30]....
        /*00ac*/ 	.word	0xffffffff


	//   ....[31]....
        /*00b0*/ 	.word	0xffffffff


	//   ....[32]....
        /*00b4*/ 	.word	0xffffffff


	//   ....[33]....
        /*00b8*/ 	.word	0xffffffff


	//   ....[34]....
        /*00bc*/ 	.word	0xffffffff


	//   ....[35]....
        /*00c0*/ 	.word	0xffffffff


	//   ....[36]....
        /*00c4*/ 	.word	0xffffffff


	//   ....[37]....
        /*00c8*/ 	.word	0xffffffff


	//   ....[38]....
        /*00cc*/ 	.word	0xffffffff


	//   ....[39]....
        /*00d0*/ 	.word	0xffffffff


	//   ....[40]....
        /*00d4*/ 	.word	0xffffffff


	//   ....[41]....
        /*00d8*/ 	.word	0xffffffff


	//   ....[42]....
        /*00dc*/ 	.word	0xffffffff


	//   ....[43]....
        /*00e0*/ 	.word	0xffffffff


	//   ....[44]....
        /*00e4*/ 	.word	0xffffffff


	//   ....[45]....
        /*00e8*/ 	.word	0xffffffff


	//   ....[46]....
        /*00ec*/ 	.word	0xffffffff


	//   ....[47]....
        /*00f0*/ 	.word	0xffffffff


	//   ....[48]....
        /*00f4*/ 	.word	0xffffffff


	//   ....[49]....
        /*00f8*/ 	.word	0xffffffff


	//   ....[50]....
        /*00fc*/ 	.word	0xffffffff


	//   ....[51]....
        /*0100*/ 	.word	0xffffffff


	//   ....[52]....
        /*0104*/ 	.word	0xffffffff


	//   ....[53]....
        /*0108*/ 	.word	0xffffffff


	//   ....[54]....
        /*010c*/ 	.word	0xffffffff


	//   ....[55]....
        /*0110*/ 	.word	0xffffffff


	//   ....[56]....
        /*0114*/ 	.word	0xffffffff


	//   ....[57]....
        /*0118*/ 	.word	0xffffffff


	//   ....[58]....
        /*011c*/ 	.word	0xffffffff


	//   ....[59]....
        /*0120*/ 	.word	0xffffffff


	//   ....[60]....
        /*0124*/ 	.word	0xffffffff


	//   ....[61]....
        /*0128*/ 	.word	0xffffffff


	//   ....[62]....
        /*012c*/ 	.word	0xffffffff


	//   ....[63]....
        /*0130*/ 	.word	0xffffffff


	//   ....[64]....
        /*0134*/ 	.word	0xffffffff


	//   ....[65]....
        /*0138*/ 	.word	0xffffffff


	//   ....[66]....
        /*013c*/ 	.word	0xffffffff


	//   ....[67]....
        /*0140*/ 	.word	0xffffffff


	//   ....[68]....
        /*0144*/ 	.word	0xffffffff


	//   ....[69]....
        /*0148*/ 	.word	0xffffffff


	//   ....[70]....
        /*014c*/ 	.word	0xffffffff


	//   ....[71]....
        /*0150*/ 	.word	0xffffffff


	//   ....[72]....
        /*0154*/ 	.word	0xffffffff


	//   ....[73]....
        /*0158*/ 	.word	0xffffffff


	//   ....[74]....
        /*015c*/ 	.word	0xffffffff


	//   ....[75]....
        /*0160*/ 	.word	0xffffffff


	//   ....[76]....
        /*0164*/ 	.word	0xffffffff


	//   ....[77]....
        /*0168*/ 	.word	0xffffffff


	//   ....[78]....
        /*016c*/ 	.word	0xffffffff


	//   ....[79]....
        /*0170*/ 	.word	0xffffffff


	//   ....[80]....
        /*0174*/ 	.word	0xffffffff


	//   ....[81]....
        /*0178*/ 	.word	0xffffffff


	//   ....[82]....
        /*017c*/ 	.word	0xffffffff


	//   ....[83]....
        /*0180*/ 	.word	0xffffffff


	//   ....[84]....
        /*0184*/ 	.word	0xffffffff


	//   ....[85]....
        /*0188*/ 	.word	0xffffffff


	//   ....[86]....
        /*018c*/ 	.word	0xffffffff


	//   ....[87]....
        /*0190*/ 	.word	0xffffffff


	//   ....[88]....
        /*0194*/ 	.word	0xffffffff


	//   ....[89]....
        /*0198*/ 	.word	0xffffffff


	//   ....[90]....
        /*019c*/ 	.word	0xffffffff


	//   ....[91]....
        /*01a0*/ 	.word	0xffffffff


	//   ....[92]....
        /*01a4*/ 	.word	0xffffffff


	//   ....[93]....
        /*01a8*/ 	.word	0xffffffff


	//   ....[94]....
        /*01ac*/ 	.word	0xffffffff


	//   ....[95]....
        /*01b0*/ 	.word	0xffffffff


	//   ....[96]....
        /*01b4*/ 	.word	0xffffffff


	//   ....[97]....
        /*01b8*/ 	.word	0xffffffff


	//   ....[98]....
        /*01bc*/ 	.word	0xffffffff


	//   ....[99]....
        /*01c0*/ 	.word	0xffffffff


	//   ....[100]....
        /*01c4*/ 	.word	0x05000002


	//   ....[101]....
        /*01c8*/ 	.word	0x05000002


	//   ....[102]....
        /*01cc*/ 	.word	0x05000002


	//   ....[103]....
        /*01d0*/ 	.word	0x05000002


	//   ....[104]....
        /*01d4*/ 	.word	0x05000002


	//   ....[105]....
        /*01d8*/ 	.word	0x05000002


	//   ....[106]....
        /*01dc*/ 	.word	0x05000002


	//   ....[107]....
        /*01e0*/ 	.word	0x05000002


	//   ....[108]....
        /*01e4*/ 	.word	0x05000002


	//   ....[109]....
        /*01e8*/ 	.word	0x05000002


	//   ....[110]....
        /*01ec*/ 	.word	0x05000002


	//   ....[111]....
        /*01f0*/ 	.word	0x05000002


	//   ....[112]....
        /*01f4*/ 	.word	0x05000002


	//   ....[113]....
        /*01f8*/ 	.word	0x05000002


	//   ....[114]....
        /*01fc*/ 	.word	0x05000002


	//   ....[115]....
        /*0200*/ 	.word	0x05000002


	//   ....[116]....
        /*0204*/ 	.word	0x05000002


	//   ....[117]....
        /*0208*/ 	.word	0x05000002


	//   ....[118]....
        /*020c*/ 	.word	0x05000002


	//   ....[119]....
        /*0210*/ 	.word	0x05000002


	//   ....[120]....
        /*0214*/ 	.word	0x05000002


	//   ....[121]....
        /*0218*/ 	.word	0x05000002


	//   ....[122]....
        /*021c*/ 	.word	0x05000002


	//   ....[123]....
        /*0220*/ 	.word	0x05000002


	//   ....[124]....
        /*0224*/ 	.word	0x05000002


	//   ....[125]....
        /*0228*/ 	.word	0x05000002


	//   ....[126]....
        /*022c*/ 	.word	0x05000002


	//   ....[127]....
        /*0230*/ 	.word	0x05000002


	//   ....[128]....
        /*0234*/ 	.word	0x05000002


	//   ....[129]....
        /*0238*/ 	.word	0x05000002


	//   ....[130]....
        /*023c*/ 	.word	0x05000002


	//   ....[131]....
        /*0240*/ 	.word	0x05000002


	//   ....[132]....
        /*0244*/ 	.word	0x05000002


	//   ....[133]....
        /*0248*/ 	.word	0x05000002


	//   ....[134]....
        /*024c*/ 	.word	0x05000002


	//   ....[135]....
        /*0250*/ 	.word	0x05000002


	//   ....[136]....
        /*0254*/ 	.word	0x05000002


	//   ....[137]....
        /*0258*/ 	.word	0x05000002


	//   ....[138]....
        /*025c*/ 	.word	0x05000002


	//   ....[139]....
        /*0260*/ 	.word	0x05000002


	//   ....[140]....
        /*0264*/ 	.word	0x05000002


	//   ....[141]....
        /*0268*/ 	.word	0x05000002


	//   ....[142]....
        /*026c*/ 	.word	0x05000002


	//   ....[143]....
        /*0270*/ 	.word	0x05000002


	//   ....[144]....
        /*0274*/ 	.word	0x05000002


	//   ....[145]....
        /*0278*/ 	.word	0x05000002


	//   ....[146]....
        /*027c*/ 	.word	0x05000002


	//   ....[147]....
        /*0280*/ 	.word	0x05000002


	//   ....[148]....
        /*0284*/ 	.word	0x05000002


	//   ....[149]....
        /*0288*/ 	.word	0x05000002


	//   ....[150]....
        /*028c*/ 	.word	0x05000002


	//   ....[151]....
        /*0290*/ 	.word	0x05000002


	//   ....[152]....
        /*0294*/ 	.word	0x05000002


	//   ....[153]....
        /*0298*/ 	.word	0x05000002


	//   ....[154]....
        /*029c*/ 	.word	0x05000002


	//   ....[155]....
        /*02a0*/ 	.word	0x05000002


	//   ....[156]....
        /*02a4*/ 	.word	0x05000002


	//   ....[157]....
        /*02a8*/ 	.word	0x05000002


	//   ....[158]....
        /*02ac*/ 	.word	0x05000002


	//   ....[159]....
        /*02b0*/ 	.word	0x05000002


	//   ....[160]....
        /*02b4*/ 	.word	0x05000002


	//   ....[161]....
        /*02b8*/ 	.word	0x05000002


	//   ....[162]....
        /*02bc*/ 	.word	0x05000002


	//   ....[163]....
        /*02c0*/ 	.word	0x05000002


	//----- nvinfo : EIATTR_COOP_GROUP_INSTR_OFFSETS
	.align		4
.L_1717:
        /*02c4*/ 	.byte	0x04, 0x28
        /*02c6*/ 	.short	(.L_1719 - .L_1718)


	//   ....[0]....
.L_1718:
        /*02c8*/ 	.word	0x000010b0


	//   ....[1]....
        /*02cc*/ 	.word	0x000016c0


	//   ....[2]....
        /*02d0*/ 	.word	0x00001d50


	//   ....[3]....
        /*02d4*/ 	.word	0x00004850


	//   ....[4]....
        /*02d8*/ 	.word	0x00004ee0


	//   ....[5]....
        /*02dc*/ 	.word	0x00005be0


	//   ....[6]....
        /*02e0*/ 	.word	0x00006580


	//   ....[7]....
        /*02e4*/ 	.word	0x00008860


	//   ....[8]....
        /*02e8*/ 	.word	0x00008870


	//   ....[9]....
        /*02ec*/ 	.word	0x00008880


	//   ....[10]....
        /*02f0*/ 	.word	0x00008890


	//   ....[11]....
        /*02f4*/ 	.word	0x00008920


	//   ....[12]....
        /*02f8*/ 	.word	0x00008950


	//   ....[13]....
        /*02fc*/ 	.word	0x00008960


	//   ....[14]....
        /*0300*/ 	.word	0x00008970


	//   ....[15]....
        /*0304*/ 	.word	0x00008a00


	//   ....[16]....
        /*0308*/ 	.word	0x00008a30


	//   ....[17]....
        /*030c*/ 	.word	0x00008a40


	//   ....[18]....
        /*0310*/ 	.word	0x00008a50


	//   ....[19]....
        /*0314*/ 	.word	0x00008af0


	//   ....[20]....
        /*0318*/ 	.word	0x00008b10


	//   ....[21]....
        /*031c*/ 	.word	0x00008b20


	//   ....[22]....
        /*0320*/ 	.word	0x00008b30


	//   ....[23]....
        /*0324*/ 	.word	0x00008be0


	//   ....[24]....
        /*0328*/ 	.word	0x00008bf0


	//   ....[25]....
        /*032c*/ 	.word	0x00008c00


	//   ....[26]....
        /*0330*/ 	.word	0x00008c10


	//   ....[27]....
        /*0334*/ 	.word	0x00008d70


	//   ....[28]....
        /*0338*/ 	.word	0x00008d80


	//   ....[29]....
        /*033c*/ 	.word	0x00008d90


	//   ....[30]....
        /*0340*/ 	.word	0x00008da0


	//   ....[31]....
        /*0344*/ 	.word	0x00008db0


	//   ....[32]....
        /*0348*/ 	.word	0x00008dc0


	//   ....[33]....
        /*034c*/ 	.word	0x00008dd0


	//   ....[34]....
        /*0350*/ 	.word	0x00008de0


	//   ....[35]....
        /*0354*/ 	.word	0x0000a0a0


	//   ....[36]....
        /*0358*/ 	.word	0x0000a0b0


	//   ....[37]....
        /*035c*/ 	.word	0x0000a0c0


	//   ....[38]....
        /*0360*/ 	.word	0x0000a0d0


	//   ....[39]....
        /*0364*/ 	.word	0x0000a1e0


	//   ....[40]....
        /*0368*/ 	.word	0x0000a1f0


	//   ....[41]....
        /*036c*/ 	.word	0x0000a200


	//   ....[42]....
        /*0370*/ 	.word	0x0000a210


	//   ....[43]....
        /*0374*/ 	.word	0x0000a320


	//   ....[44]....
        /*0378*/ 	.word	0x0000a330


	//   ....[45]....
        /*037c*/ 	.word	0x0000a340


	//   ....[46]....
        /*0380*/ 	.word	0x0000a350


	//   ....[47]....
        /*0384*/ 	.word	0x0000a460


	//   ....[48]....
        /*0388*/ 	.word	0x0000a470


	//   ....[49]....
        /*038c*/ 	.word	0x0000a480


	//   ....[50]....
        /*0390*/ 	.word	0x0000a490


	//   ....[51]....
        /*0394*/ 	.word	0x0000a5a0


	//   ....[52]....
        /*0398*/ 	.word	0x0000a5b0


	//   ....[53]....
        /*039c*/ 	.word	0x0000a5c0


	//   ....[54]....
        /*03a0*/ 	.word	0x0000a5d0


	//   ....[55]....
        /*03a4*/ 	.word	0x0000a6e0


	//   ....[56]....
        /*03a8*/ 	.word	0x0000a6f0


	//   ....[57]....
        /*03ac*/ 	.word	0x0000a700


	//   ....[58]....
        /*03b0*/ 	.word	0x0000a710


	//   ....[59]....
        /*03b4*/ 	.word	0x0000a720


	//   ....[60]....
        /*03b8*/ 	.word	0x0000a730


	//   ....[61]....
        /*03bc*/ 	.word	0x0000a740


	//   ....[62]....
        /*03c0*/ 	.word	0x0000a780


	//   ....[63]....
        /*03c4*/ 	.word	0x0000a7c0


	//   ....[64]....
        /*03c8*/ 	.word	0x0000a800


	//   ....[65]....
        /*03cc*/ 	.word	0x0000a820


	//   ....[66]....
        /*03d0*/ 	.word	0x0000a840


	//   ....[67]....
        /*03d4*/ 	.word	0x0000be40


	//   ....[68]....
        /*03d8*/ 	.word	0x0000be80


	//   ....[69]....
        /*03dc*/ 	.word	0x0000bec0


	//   ....[70]....
        /*03e0*/ 	.word	0x0000bf00


	//   ....[71]....
        /*03e4*/ 	.word	0x0000c010


	//   ....[72]....
        /*03e8*/ 	.word	0x0000c090


	//   ....[73]....
        /*03ec*/ 	.word	0x0000c0d0


	//   ....[74]....
        /*03f0*/ 	.word	0x0000c110


	//   ....[75]....
        /*03f4*/ 	.word	0x0000c1e0


	//   ....[76]....
        /*03f8*/ 	.word	0x0000c260


	//   ....[77]....
        /*03fc*/ 	.word	0x0000c2a0


	//   ....[78]....
        /*0400*/ 	.word	0x0000c2e0


	//   ....[79]....
        /*0404*/ 	.word	0x0000c400


	//   ....[80]....
        /*0408*/ 	.word	0x0000c440


	//   ....[81]....
        /*040c*/ 	.word	0x0000c480


	//   ....[82]....
        /*0410*/ 	.word	0x0000c4c0


	//   ....[83]....
        /*0414*/ 	.word	0x0000c5d0


	//   ....[84]....
        /*0418*/ 	.word	0x0000c5f0


	//   ....[85]....
        /*041c*/ 	.word	0x0000c610


	//   ....[86]....
        /*0420*/ 	.word	0x0000c620


	//   ....[87]....
        /*0424*/ 	.word	0x0000cf50


	//   ....[88]....
        /*0428*/ 	.word	0x0000d780


	//   ....[89]....
        /*042c*/ 	.word	0x0000e080


	//   ....[90]....
        /*0430*/ 	.word	0x0000e660


	//   ....[91]....
        /*0434*/ 	.word	0x0000e6b0


	//   ....[92]....
        /*0438*/ 	.word	0x0000e710


	//   ....[93]....
        /*043c*/ 	.word	0x0000e760


	//   ....[94]....
        /*0440*/ 	.word	0x0000e780


	//   ....[95]....
        /*0444*/ 	.word	0x0000e8f0


	//   ....[96]....
        /*0448*/ 	.word	0x0000e920


	//   ....[97]....
        /*044c*/ 	.word	0x0000e980


	//   ....[98]....
        /*0450*/ 	.word	0x0000e9e0


	//   ....[99]....
        /*0454*/ 	.word	0x0000ea00


	//   ....[100]....
        /*0458*/ 	.word	0x0000f1c0


	//   ....[101]....
        /*045c*/ 	.word	0x0000f210


	//   ....[102]....
        /*0460*/ 	.word	0x0000f260


	//   ....[103]....
        /*0464*/ 	.word	0x0000f2b0


	//   ....[104]....
        /*0468*/ 	.word	0x0000f3a0


	//   ....[105]....
        /*046c*/ 	.word	0x0000f3f0


	//   ....[106]....
        /*0470*/ 	.word	0x0000f440


	//   ....[107]....
        /*0474*/ 	.word	0x0000f490


	//   ....[108]....
        /*0478*/ 	.word	0x0000f580


	//   ....[109]....
        /*047c*/ 	.word	0x0000f5d0


	//   ....[110]....
        /*0480*/ 	.word	0x0000f620


	//   ....[111]....
        /*0484*/ 	.word	0x0000f670


	//   ....[112]....
        /*0488*/ 	.word	0x0000f760


	//   ....[113]....
        /*048c*/ 	.word	0x0000f7b0


	//   ....[114]....
        /*0490*/ 	.word	0x0000f800


	//   ....[115]....
        /*0494*/ 	.word	0x0000f850


	//   ....[116]....
        /*0498*/ 	.word	0x0000f940


	//   ....[117]....
        /*049c*/ 	.word	0x0000f990


	//   ....[118]....
        /*04a0*/ 	.word	0x0000f9e0


	//   ....[119]....
        /*04a4*/ 	.word	0x0000fa30


	//   ....[120]....
        /*04a8*/ 	.word	0x0000fac0


	//   ....[121]....
        /*04ac*/ 	.word	0x0000fb60


	//   ....[122]....
        /*04b0*/ 	.word	0x0000fc00


	//   ....[123]....
        /*04b4*/ 	.word	0x0000fca0


	//   ....[124]....
        /*04b8*/ 	.word	0x0000fd40


	//   ....[125]....
        /*04bc*/ 	.word	0x0000fdf0


	//   ....[126]....
        /*04c0*/ 	.word	0x0000fe50


	//   ....[127]....
        /*04c4*/ 	.word	0x0000fea0


	//   ....[128]....
        /*04c8*/ 	.word	0x0000fed0


	//   ....[129]....
        /*04cc*/ 	.word	0x0000ff30


	//   ....[130]....
        /*04d0*/ 	.word	0x0000ff80


	//   ....[131]....
        /*04d4*/ 	.word	0x0000ffd0


	//   ....[132]....
        /*04d8*/ 	.word	0x00010060


	//   ....[133]....
        /*04dc*/ 	.word	0x000100b0


	//   ....[134]....
        /*04e0*/ 	.word	0x00010100


	//   ....[135]....
        /*04e4*/ 	.word	0x00010150


	//   ....[136]....
        /*04e8*/ 	.word	0x000101e0


	//   ....[137]....
        /*04ec*/ 	.word	0x00010270


	//   ....[138]....
        /*04f0*/ 	.word	0x000102c0


	//   ....[139]....
        /*04f4*/ 	.word	0x00010310


	//   ....[140]....
        /*04f8*/ 	.word	0x000103a0


	//   ....[141]....
        /*04fc*/ 	.word	0x00010430


	//   ....[142]....
        /*0500*/ 	.word	0x00010480


	//   ....[143]....
        /*0504*/ 	.word	0x000104d0


	//   ....[144]....
        /*0508*/ 	.word	0x00010560


	//   ....[145]....
        /*050c*/ 	.word	0x000105f0


	//   ....[146]....
        /*0510*/ 	.word	0x00010640


	//   ....[147]....
        /*0514*/ 	.word	0x00010690


	//   ....[148]....
        /*0518*/ 	.word	0x00010720


	//   ....[149]....
        /*051c*/ 	.word	0x000107b0


	//   ....[150]....
        /*0520*/ 	.word	0x00010800


	//   ....[151]....
        /*0524*/ 	.word	0x00010850


	//   ....[152]....
        /*0528*/ 	.word	0x000108e0


	//   ....[153]....
        /*052c*/ 	.word	0x00010990


	//   ....[154]....
        /*0530*/ 	.word	0x000109e0


	//   ....[155]....
        /*0534*/ 	.word	0x00010ab0


	//   ....[156]....
        /*0538*/ 	.word	0x00010b20


	//   ....[157]....
        /*053c*/ 	.word	0x00010b70


	//   ....[158]....
        /*0540*/ 	.word	0x00010bc0


	//   ....[159]....
        /*0544*/ 	.word	0x00010c10


	//   ....[160]....
        /*0548*/ 	.word	0x00010c50


	//   ....[161]....
        /*054c*/ 	.word	0x00010ca0


	//   ....[162]....
        /*0550*/ 	.word	0x00010cf0


	//   ....[163]....
        /*0554*/ 	.word	0x00010d50


	//----- nvinfo : EIATTR_VRC_CTA_INIT_COUNT
	.align		4
.L_1719:
        /*0558*/ 	.byte	0x02, 0x4a
	.zero		1
	.zero		1


	//----- nvinfo : EIATTR_EXIT_INSTR_OFFSETS
	.align		4
        /*055c*/ 	.byte	0x04, 0x1c
        /*055e*/ 	.short	(.L_1721 - .L_1720)


	//   ....[0]....
.L_1720:
        /*0560*/ 	.word	0x0000eb10


	//   ....[1]....
        /*0564*/ 	.word	0x0000f160


	//----- nvinfo : EIATTR_MAX_THREADS
	.align		4
.L_1721:
        /*0568*/ 	.byte	0x04, 0x05
        /*056a*/ 	.short	(.L_1723 - .L_1722)
.L_1722:
        /*056c*/ 	.word	0x00000040
        /*0570*/ 	.word	0x00000001
        /*0574*/ 	.word	0x00000001


	//----- nvinfo : EIATTR_CRS_STACK_SIZE
	.align		4
.L_1723:
        /*0578*/ 	.byte	0x04, 0x1e
        /*057a*/ 	.short	(.L_1725 - .L_1724)
.L_1724:
        /*057c*/ 	.word	0x00000000


	//----- nvinfo : EIATTR_CBANK_PARAM_SIZE
	.align		4
.L_1725:
        /*0580*/ 	.byte	0x03, 0x19
        /*0582*/ 	.short	0x01f0


	//----- nvinfo : EIATTR_PARAM_CBANK
	.align		4
        /*0584*/ 	.byte	0x04, 0x0a
        /*0586*/ 	.short	(.L_1727 - .L_1726)
	.align		4
.L_1726:
        /*0588*/ 	.word	index@(.nv.constant0._Z25selective_scan_bwd_kernelI32Selective_Scan_bwd_kernel_traitsILi64ELi16ELb0ELb0ELb0ELb1ELb1EN3c104HalfENS1_7complexIfEEEEv12SSMParamsBwd)
        /*058c*/ 	.short	0x0380
        /*058e*/ 	.short	0x01f0


	//----- nvinfo : EIATTR_SW_WAR
	.align		4
.L_1727:
        /*0590*/ 	.byte	0x04, 0x36
        /*0592*/ 	.short	(.L_1729 - .L_1728)
.L_1728:
        /*0594*/ 	.word	0x00000008
.L_1729:


//--------------------- .nv.info._Z25selective_scan_bwd_kernelI32Selective_Scan_bwd_kernel_traitsILi64ELi16ELb0ELb0ELb1ELb0ELb0EN3c104HalfENS1_7complexIfEEEEv12SSMParamsBwd --------------------------
	.section	.nv.info._Z25selective_scan_bwd_kernelI32Selective_Scan_bwd_kernel_traitsILi64ELi16ELb0ELb0ELb1ELb0ELb0EN3c104HalfENS1_7complexIfEEEEv12SSMParamsBwd,"",@"SHT_CUDA_INFO"
	.sectionflags	@""
	.align	4


	//----- nvinfo : EIATTR_CUDA_API_VERSION
	.align		4
        /*0000*/ 	.byte	0x04, 0x37
        /*0002*/ 	.short	(.L_1731 - .L_1730)
.L_1730:
        /*0004*/ 	.word	0x00000082


	//----- nvinfo : EIATTR_KPARAM_INFO
	.align		4
.L_1731:
        /*0008*/ 	.byte	0x04, 0x17
        /*000a*/ 	.short	(.L_1733 - .L_1732)
.L_1732:
        /*000c*/ 	.word	0x00000000
        /*0010*/ 	.short	0x0000
        /*0012*/ 	.short	0x0000
        /*0014*/ 	.byte	0x00, 0xf0, 0xc1, 0x07


	//----- nvinfo : EIATTR_SPARSE_MMA_MASK
	.align		4
.L_1733:
        /*0018*/ 	.byte	0x03, 0x50
        /*001a*/ 	.short	0x0000


	//----- nvinfo : EIATTR_MAXREG_COUNT
	.align		4
        /*001c*/ 	.byte	0x03, 0x1b
        /*001e*/ 	.short	0x00ff


	//----- nvinfo : EIATTR_NUM_BARRIERS
	.align		4
        /*0020*/ 	.byte	0x02, 0x4c
        /*0022*/ 	.byte	0x01
	.zero		1


	//----- nvinfo : EIATTR_ANNOTATIONS
	.align		4
        /*0024*/ 	.byte	0x04, 0x55
        /*0026*/ 	.short	(.L_1735 - .L_1734)


	//   ....[0]....
.L_1734:
        /* <DEDUP_REMOVED lines=10> */


	//----- nvinfo : EIATTR_MERCURY_ISA_VERSION
	.align		4
.L_1735:
        /*00b8*/ 	.byte	0x03, 0x5f
        /*00ba*/ 	.short	0x0101


	//----- nvinfo : EIATTR_INT_WARP_WIDE_INSTR_OFFSETS
	.align		4
        /*00bc*/ 	.byte	0x04, 0x31
        /*00be*/ 	.short	(.L_1737 - .L_1736)


	//   ....[0]....
.L_1736:
        /*00c0*/ 	.word	0x00006ef0


	//   ....[1]....
        /*00c4*/ 	.word	0x00007d80


	//----- nvinfo : EIATTR_COOP_GROUP_MASK_REGIDS
	.align		4
.L_1737:
        /*00c8*/ 	.byte	0x04, 0x29
        /*00ca*/ 	.short	(.L_1739 - .L_1738)


	//   ....[0]....
.L_1738:
        /*00cc*/ 	.word	0xffffffff


	//   ....[1]....
        /*00d0*/ 	.word	0xffffffff


	//   ....[2]....
        /*00d4*/ 	.word	0xffffffff


	//   ....[3]....
        /*00d8*/ 	.word	0xffffffff


	//   ....[4]....
        /*00dc*/ 	.word	0xffffffff


	//   ....[5]....
        /*00e0*/ 	.word	0xffffffff


	//   ....[6]....
        /*00e4*/ 	.word	0xffffffff


	//   ....[7]....
        /*00e8*/ 	.word	0xffffffff


	//   ....[8]....
        /*00ec*/ 	.word	0xffffffff


	//   ....[9]....
        /*00f0*/ 	.word	0xffffffff


	//   ....[10]....
        /*00f4*/ 	.word	0xffffffff


	//   ....[11]....
        /*00f8*/ 	.word	0xffffffff


	//   ....[12]....
        /*00fc*/ 	.word	0xffffffff


	//   ....[13]....
        /*0100*/ 	.word	0xffffffff


	//   ....[14]....
        /*0104*/ 	.word	0xffffffff


	//   ....[15]....
        /*0108*/ 	.word	0xffffffff


	//   ....[16]....
        /*010c*/ 	.word	0xffffffff


	//   ....[17]....
        /*0110*/ 	.word	0xffffffff


	//   ....[18]....
        /*0114*/ 	.word	0xffffffff


	//   ....[19]....
        /*0118*/ 	.word	0xffffffff


	//   ....[20]....
        /*011c*/ 	.word	0xffffffff


	//   ....[21]....
        /*0120*/ 	.word	0xffffffff


	//   ....[22]....
        /*0124*/ 	.word	0xffffffff


	//   ....[23]....
        /*0128*/ 	.word	0xffffffff


	//   ....[24]....
        /*012c*/ 	.word	0xffffffff


	//   ....[25]....
        /*0130*/ 	.word	0xffffffff


	//   ....[26]....
        /*0134*/ 	.word	0xffffffff


	//   ....[27]....
        /*0138*/ 	.word	0xffffffff


	//   ....[28]....
        /*013c*/ 	.word	0xffffffff


	//   ....[29]....
        /*0140*/ 	.word	0xffffffff


	//   ....[30]....
        /*0144*/ 	.word	0xffffffff


	//   ....[31]....
        /*0148*/ 	.word	0xffffffff


	//   ....[32]....
        /*014c*/ 	.word	0xffffffff


	//   ....[33]....
        /*0150*/ 	.word	0xffffffff


	//   ....[34]....
        /*0154*/ 	.word	0xffffffff


	//   ....[35]....
        /*0158*/ 	.word	0xffffffff


	//   ....[36]....
        /*015c*/ 	.word	0xffffffff


	//   ....[37]....
        /*0160*/ 	.word	0xffffffff


	//   ....[38]....
        /*0164*/ 	.word	0xffffffff


	//   ....[39]....
        /*0168*/ 	.word	0xffffffff


	//   ....[40]....
        /*016c*/ 	.word	0xffffffff


	//   ....[41]....
        /*0170*/ 	.word	0xffffffff


	//   ....[42]....
        /*0174*/ 	.word	0xffffffff


	//   ....[43]....
        /*0178*/ 	.word	0xffffffff


	//   ....[44]....
        /*017c*/ 	.word	0xffffffff


	//   ....[45]....
        /*0180*/ 	.word	0xffffffff


	//   ....[46]....
        /*0184*/ 	.word	0xffffffff


	//   ....[47]....
        /*0188*/ 	.word	0xffffffff


	//   ....[48]....
        /*018c*/ 	.word	0xffffffff


	//   ....[49]....
        /*0190*/ 	.word	0xffffffff


	//   ....[50]....
        /*0194*/ 	.word	0xffffffff


	//   ....[51]....
        /*0198*/ 	.word	0xffffffff


	//   ....[52]....
        /*019c*/ 	.word	0xffffffff


	//   ....[53]....
        /*01a0*/ 	.word	0xffffffff


	//   ....[54]....
        /*01a4*/ 	.word	0xffffffff


	//   ....[55]....
        /*01a8*/ 	.word	0xffffffff


	//   ....[56]....
        /*01ac*/ 	.word	0xffffffff


	//   ....[57]....
        /*01b0*/ 	.word	0xffffffff


	//   ....[58]....
        /*01b4*/ 	.word	0xffffffff


	//   ....[59]....
        /*01b8*/ 	.word	0xffffffff


	//   ....[60]....
        /*01bc*/ 	.word	0xffffffff


	//   ....[61]....
        /*01c0*/ 	.word	0xffffffff


	//   ....[62]....
        /*01c4*/ 	.word	0xffffffff


	//   ....[63]....
        /*01c8*/ 	.word	0xffffffff


	//   ....[64]....
        /*01cc*/ 	.word	0xffffffff


	//   ....[65]....
        /*01d0*/ 	.word	0xffffffff


	//   ....[66]....
        /*01d4*/ 	.word	0xffffffff


	//   ....[67]....
        /*01d8*/ 	.word	0xffffffff


	//   ....[68]....
        /*01dc*/ 	.word	0xffffffff


	//   ....[69]....
        /*01e0*/ 	.word	0xffffffff


	//   ....[70]....
        /*01e4*/ 	.word	0xffffffff


	//   ....[71]....
        /*01e8*/ 	.word	0xffffffff


	//   ....[72]....
        /*01ec*/ 	.word	0xffffffff


	//   ....[73]....
        /*01f0*/ 	.word	0xffffffff


	//   ....[74]....
        /*01f4*/ 	.word	0xffffffff


	//   ....[75]....
        /*01f8*/ 	.word	0xffffffff


	//   ....[76]....
        /*01fc*/ 	.word	0xffffffff


	//   ....[77]....
        /*0200*/ 	.word	0xffffffff


	//   ....[78]....
        /*0204*/ 	.word	0xffffffff


	//   ....[79]....
        /*0208*/ 	.word	0xffffffff


	//   ....[80]....
        /*020c*/ 	.word	0xffffffff


	//   ....[81]....
        /*0210*/ 	.word	0xffffffff


	//   ....[82]....
        /*0214*/ 	.word	0xffffffff


	//   ....[83]....
        /*0218*/ 	.word	0xffffffff


	//   ....[84]....
        /*021c*/ 	.word	0xffffffff


	//   ....[85]....
        /*0220*/ 	.word	0xffffffff


	//   ....[86]....
        /*0224*/ 	.word	0xffffffff


	//   ....[87]....
        /*0228*/ 	.word	0xffffffff


	//   ....[88]....
        /*022c*/ 	.word	0xffffffff


	//   ....[89]....
        /*0230*/ 	.word	0xffffffff


	//   ....[90]....
        /*0234*/ 	.word	0xffffffff


	//   ....[91]....
        /*0238*/ 	.word	0xffffffff


	//   ....[92]....
        /*023c*/ 	.word	0xffffffff


	//   ....[93]....
        /*0240*/ 	.word	0xffffffff


	//   ....[94]....
        /*0244*/ 	.word	0xffffffff


	//   ....[95]....
        /*0248*/ 	.word	0xffffffff


	//   ....[96]....
        /*024c*/ 	.word	0x05000047


	//   ....[97]....
        /*0250*/ 	.word	0x05000047


	//   ....[98]....
        /*0254*/ 	.word	0x05000047


	//   ....[99]....
        /*0258*/ 	.word	0x05000047


	//   ....[100]....
        /*025c*/ 	.word	0x05000047


	//   ....[101]....
        /*0260*/ 	.word	0x05000047


	//   ....[102]....
        /*0264*/ 	.word	0x05000047


	//   ....[103]....
        /*0268*/ 	.word	0x05000047


	//   ....[104]....
        /*026c*/ 	.word	0x05000047


	//   ....[105]....
        /*0270*/ 	.word	0x05000047


	//   ....[106]....
        /*0274*/ 	.word	0x05000047


	//   ....[107]....
        /*0278*/ 	.word	0x05000047


	//   ....[108]....
        /*027c*/ 	.word	0x05000047


	//   ....[109]....
        /*0280*/ 	.word	0x05000047


	//   ....[110]....
        /*0284*/ 	.word	0x05000047


	//   ....[111]....
        /*0288*/ 	.word	0x05000047


	//   ....[112]....
        /*028c*/ 	.word	0x05000047


	//   ....[113]....
        /*0290*/ 	.word	0x05000047


	//   ....[114]....
        /*0294*/ 	.word	0x05000047


	//   ....[115]....
        /*0298*/ 	.word	0x05000047


	//   ....[116]....
        /*029c*/ 	.word	0x05000047


	//   ....[117]....
        /*02a0*/ 	.word	0x05000047


	//   ....[118]....
        /*02a4*/ 	.word	0x05000047


	//   ....[119]....
        /*02a8*/ 	.word	0x05000047


	//   ....[120]....
        /*02ac*/ 	.word	0x05000047


	//   ....[121]....
        /*02b0*/ 	.word	0x05000047


	//   ....[122]....
        /*02b4*/ 	.word	0x05000047


	//   ....[123]....
        /*02b8*/ 	.word	0x05000047


	//   ....[124]....
        /*02bc*/ 	.word	0x05000047


	//   ....[125]....
        /*02c0*/ 	.word	0x05000047


	//   ....[126]....
        /*02c4*/ 	.word	0x05000047


	//   ....[127]....
        /*02c8*/ 	.word	0x05000047


	//   ....[128]....
        /*02cc*/ 	.word	0x05000047


	//   ....[129]....
        /*02d0*/ 	.word	0x05000047


	//   ....[130]....
        /*02d4*/ 	.word	0x05000047


	//   ....[131]....
        /*02d8*/ 	.word	0x05000047


	//   ....[132]....
        /*02dc*/ 	.word	0x05000047


	//   ....[133]....
        /*02e0*/ 	.word	0x05000047


	//   ....[134]....
        /*02e4*/ 	.word	0x05000047


	//   ....[135]....
        /*02e8*/ 	.word	0x05000047


	//   ....[136]....
        /*02ec*/ 	.word	0x05000047


	//   ....[137]....
        /*02f0*/ 	.word	0x05000047


	//   ....[138]....
        /*02f4*/ 	.word	0x05000047


	//   ....[139]....
        /*02f8*/ 	.word	0x05000047


	//   ....[140]....
        /*02fc*/ 	.word	0x05000047


	//   ....[141]....
        /*0300*/ 	.word	0x05000047


	//   ....[142]....
        /*0304*/ 	.word	0x05000047


	//   ....[143]....
        /*0308*/ 	.word	0x05000047


	//   ....[144]....
        /*030c*/ 	.word	0x05000047


	//   ....[145]....
        /*0310*/ 	.word	0x05000047


	//   ....[146]....
        /*0314*/ 	.word	0x05000047


	//   ....[147]....
        /*0318*/ 	.word	0x05000047


	//   ....[148]....
        /*031c*/ 	.word	0x05000047


	//   ....[149]....
        /*0320*/ 	.word	0x05000047


	//   ....[150]....
        /*0324*/ 	.word	0x05000047


	//   ....[151]....
        /*0328*/ 	.word	0x05000047


	//   ....[152]....
        /*032c*/ 	.word	0x05000047


	//   ....[153]....
        /*0330*/ 	.word	0x05000047


	//   ....[154]....
        /*0334*/ 	.word	0x05000047


	//   ....[155]....
        /*0338*/ 	.word	0x05000047


	//   ....[156]....
        /*033c*/ 	.word	0x05000047


	//   ....[157]....
        /*0340*/ 	.word	0x05000047


	//   ....[158]....
        /*0344*/ 	.word	0x05000047


	//   ....[159]....
        /*0348*/ 	.word	0x05000047


	//----- nvinfo : EIATTR_COOP_GROUP_INSTR_OFFSETS
	.align		4
.L_1739:
        /*034c*/ 	.byte	0x04, 0x28
        /*034e*/ 	.short	(.L_1741 - .L_1740)


	//   ....[0]....
.L_1740:
        /*0350*/ 	.word	0x00001450


	//   ....[1]....
        /*0354*/ 	.word	0x00001a20


	//   ....[2]....
        /*0358*/ 	.word	0x00002000


	//   ....[3]....
        /*035c*/ 	.word	0x00004280


	//   ....[4]....
        /*0360*/ 	.word	0x00005880


	//   ....[5]....
        /*0364*/ 	.word	0x00005890


	//   ....[6]....
        /*0368*/ 	.word	0x000058a0


	//   ....[7]....
        /*036c*/ 	.word	0x000058b0


	//   ....[8]....
        /*0370*/ 	.word	0x00005940


	//   ....[9]....
        /*0374*/ 	.word	0x00005970


	//   ....[10]....
        /*0378*/ 	.word	0x00005980


	//   ....[11]....
        /*037c*/ 	.word	0x00005990


	//   ....[12]....
        /*0380*/ 	.word	0x00005a20


	//   ....[13]....
        /*0384*/ 	.word	0x00005a50


	//   ....[14]....
        /*0388*/ 	.word	0x00005a60


	//   ....[15]....
        /*038c*/ 	.word	0x00005a70


	//   ....[16]....
        /*0390*/ 	.word	0x00005b20


	//   ....[17]....
        /*0394*/ 	.word	0x00005b30


	//   ....[18]....
        /*0398*/ 	.word	0x00005b40


	//   ....[19]....
        /*039c*/ 	.word	0x00005b50


	//   ....[20]....
        /*03a0*/ 	.word	0x00005c00


	//   ....[21]....
        /*03a4*/ 	.word	0x00005c10


	//   ....[22]....
        /*03a8*/ 	.word	0x00005c20


	//   ....[23]....
        /*03ac*/ 	.word	0x00005c30


	//   ....[24]....
        /*03b0*/ 	.word	0x00005d90


	//   ....[25]....
        /*03b4*/ 	.word	0x00005da0


	//   ....[26]....
        /*03b8*/ 	.word	0x00005db0


	//   ....[27]....
        /*03bc*/ 	.word	0x00005dc0


	//   ....[28]....
        /*03c0*/ 	.word	0x00005dd0


	//   ....[29]....
        /*03c4*/ 	.word	0x00005de0


	//   ....[30]....
        /*03c8*/ 	.word	0x00005df0


	//   ....[31]....
        /*03cc*/ 	.word	0x00005e00


	//   ....[32]....
        /*03d0*/ 	.word	0x000072f0


	//   ....[33]....
        /*03d4*/ 	.word	0x00007310


	//   ....[34]....
        /*03d8*/ 	.word	0x00007320


	//   ....[35]....
        /*03dc*/ 	.word	0x00007330


	//   ....[36]....
        /*03e0*/ 	.word	0x00007450


	//   ....[37]....
        /*03e4*/ 	.word	0x00007460


	//   ....[38]....
        /*03e8*/ 	.word	0x00007470


	//   ....[39]....
        /*03ec*/ 	.word	0x00007480


	//   ....[40]....
        /*03f0*/ 	.word	0x000075a0


	//   ....[41]....
        /*03f4*/ 	.word	0x000075b0


	//   ....[42]....
        /*03f8*/ 	.word	0x000075c0


	//   ....[43]....
        /*03fc*/ 	.word	0x000075d0


	//   ....[44]....
        /*0400*/ 	.word	0x000076f0


	//   ....[45]....
        /*0404*/ 	.word	0x00007700


	//   ....[46]....
        /*0408*/ 	.word	0x00007710


	//   ....[47]....
        /*040c*/ 	.word	0x00007720


	//   ....[48]....
        /*0410*/ 	.word	0x00007840


	//   ....[49]....
        /*0414*/ 	.word	0x00007850


	//   ....[50]....
        /*0418*/ 	.word	0x00007860


	//   ....[51]....
        /*041c*/ 	.word	0x00007870


	//   ....[52]....
        /*0420*/ 	.word	0x00007990


	//   ....[53]....
        /*0424*/ 	.word	0x000079a0


	//   ....[54]....
        /*0428*/ 	.word	0x000079b0


	//   ....[55]....
        /*042c*/ 	.word	0x000079c0


	//   ....[56]....
        /*0430*/ 	.word	0x000079d0


	//   ....[57]....
        /*0434*/ 	.word	0x000079e0


	//   ....[58]....
        /*0438*/ 	.word	0x00007a40


	//   ....[59]....
        /*043c*/ 	.word	0x00007a80


	//   ....[60]....
        /*0440*/ 	.word	0x00007aa0


	//   ....[61]....
        /*0444*/ 	.word	0x00007ab0


	//   ....[62]....
        /*0448*/ 	.word	0x00007ac0


	//   ....[63]....
        /*044c*/ 	.word	0x00007ad0


	//   ....[64]....
        /*0450*/ 	.word	0x0000b140


	//   ....[65]....
        /*0454*/ 	.word	0x0000b180


	//   ....[66]....
        /*0458*/ 	.word	0x0000b1c0


	//   ....[67]....
        /*045c*/ 	.word	0x0000b200


	//   ....[68]....
        /*0460*/ 	.word	0x0000b320


	//   ....[69]....
        /*0464*/ 	.word	0x0000b390


	//   ....[70]....
        /*0468*/ 	.word	0x0000b3d0


	//   ....[71]....
        /*046c*/ 	.word	0x0000b410


	//   ....[72]....
        /*0470*/ 	.word	0x0000b4f0


	//   ....[73]....
        /*0474*/ 	.word	0x0000b560


	//   ....[74]....
        /*0478*/ 	.word	0x0000b5a0


	//   ....[75]....
        /*047c*/ 	.word	0x0000b5e0


	//   ....[76]....
        /*0480*/ 	.word	0x0000b6d0


	//   ....[77]....
        /*0484*/ 	.word	0x0000b700


	//   ....[78]....
        /*0488*/ 	.word	0x0000b720


	//   ....[79]....
        /*048c*/ 	.word	0x0000b740


	//   ....[80]....
        /*0490*/ 	.word	0x0000b760


	//   ....[81]....
        /*0494*/ 	.word	0x0000b790


	//   ....[82]....
        /*0498*/ 	.word	0x0000b7b0


	//   ....[83]....
        /*049c*/ 	.word	0x0000b7c0


	//   ....[84]....
        /*04a0*/ 	.word	0x0000bf00


	//   ....[85]....
        /*04a4*/ 	.word	0x0000c760


	//   ....[86]....
        /*04a8*/ 	.word	0x0000cbd0


	//   ....[87]....
        /*04ac*/ 	.word	0x0000cc00


	//   ....[88]....
        /*04b0*/ 	.word	0x0000cc30


	//   ....[89]....
        /*04b4*/ 	.word	0x0000cc90


	//   ....[90]....
        /*04b8*/ 	.word	0x0000ccd0


	//   ....[91]....
        /*04bc*/ 	.word	0x0000ceb0


	//   ....[92]....
        /*04c0*/ 	.word	0x0000ced0


	//   ....[93]....
        /*04c4*/ 	.word	0x0000cf00


	//   ....[94]....
        /*04c8*/ 	.word	0x0000cf40


	//   ....[95]....
        /*04cc*/ 	.word	0x0000cf60


	//   ....[96]....
        /*04d0*/ 	.word	0x0000d3c0


	//   ....[97]....
        /*04d4*/ 	.word	0x0000d410


	//   ....[98]....
        /*04d8*/ 	.word	0x0000d460


	//   ....[99]....
        /*04dc*/ 	.word	0x0000d4b0


	//   ....[100]....
        /*04e0*/ 	.word	0x0000d5a0


	//   ....[101]....
        /*04e4*/ 	.word	0x0000d5f0


	//   ....[102]....
        /*04e8*/ 	.word	0x0000d640


	//   ....[103]....
        /*04ec*/ 	.word	0x0000d690


	//   ....[104]....
        /*04f0*/ 	.word	0x0000d780


	//   ....[105]....
        /*04f4*/ 	.word	0x0000d7d0


	//   ....[106]....
        /*04f8*/ 	.word	0x0000d820


	//   ....[107]....
        /*04fc*/ 	.word	0x0000d870


	//   ....[108]....
        /*0500*/ 	.word	0x0000d960


	//   ....[109]....
        /*0504*/ 	.word	0x0000d9b0


	//   ....[110]....
        /*0508*/ 	.word	0x0000da00


	//   ....[111]....
        /*050c*/ 	.word	0x0000da50


	//   ....[112]....
        /*0510*/ 	.word	0x0000db40


	//   ....[113]....
        /*0514*/ 	.word	0x0000db90


	//   ....[114]....
        /*0518*/ 	.word	0x0000dbe0


	//   ....[115]....
        /*051c*/ 	.word	0x0000dc30


	//   ....[116]....
        /*0520*/ 	.word	0x0000dcc0


	//   ....[117]....
        /*0524*/ 	.word	0x0000dd60


	//   ....[118]....
        /*0528*/ 	.word	0x0000de00


	//   ....[119]....
        /*052c*/ 	.word	0x0000dea0


	//   ....[120]....
        /*0530*/ 	.word	0x0000df40


	//   ....[121]....
        /*0534*/ 	.word	0x0000dff0


	//   ....[122]....
        /*0538*/ 	.word	0x0000e050


	//   ....[123]....
        /*053c*/ 	.word	0x0000e0a0


	//   ....[124]....
        /*0540*/ 	.word	0x0000e0d0


	//   ....[125]....
        /*0544*/ 	.word	0x0000e130


	//   ....[126]....
        /*0548*/ 	.word	0x0000e180


	//   ....[127]....
        /*054c*/ 	.word	0x0000e1d0


	//   ....[128]....
        /*0550*/ 	.word	0x0000e270


	//   ....[129]....
        /*0554*/ 	.word	0x0000e2c0


	//   ....[130]....
        /*0558*/ 	.word	0x0000e310


	//   ....[131]....
        /*055c*/ 	.word	0x0000e360


	//   ....[132]....
        /*0560*/ 	.word	0x0000e400


	//   ....[133]....
        /*0564*/ 	.word	0x0000e490


	//   ....[134]....
        /*0568*/ 	.word	0x0000e4e0


	//   ....[135]....
        /*056c*/ 	.word	0x0000e530


	//   ....[136]....
        /*0570*/ 	.word	0x0000e5d0


	//   ....[137]....
        /*0574*/ 	.word	0x0000e660


	//   ....[138]....
        /*0578*/ 	.word	0x0000e6b0


	//   ....[139]....
        /*057c*/ 	.word	0x0000e700


	//   ....[140]....
        /*0580*/ 	.word	0x0000e7a0


	//   ....[141]....
        /*0584*/ 	.word	0x0000e830


	//   ....[142]....
        /*0588*/ 	.word	0x0000e880


	//   ....[143]....
        /*058c*/ 	.word	0x0000e8d0


	//   ....[144]....
        /*0590*/ 	.word	0x0000e970


	//   ....[145]....
        /*0594*/ 	.word	0x0000ea00


	//   ....[146]....
        /*0598*/ 	.word	0x0000ea50


	//   ....[147]....
        /*059c*/ 	.word	0x0000eaa0


	//   ....[148]....
        /*05a0*/ 	.word	0x0000eb40


	//   ....[149]....
        /*05a4*/ 	.word	0x0000ebf0


	//   ....[150]....
        /*05a8*/ 	.word	0x0000ec50


	//   ....[151]....
        /*05ac*/ 	.word	0x0000ed40


	//   ....[152]....
        /*05b0*/ 	.word	0x0000ed90


	//   ....[153]....
        /*05b4*/ 	.word	0x0000ede0


	//   ....[154]....
        /*05b8*/ 	.word	0x0000ee30


	//   ....[155]....
        /*05bc*/ 	.word	0x0000ee80


	//   ....[156]....
        /*05c0*/ 	.word	0x0000eec0


	//   ....[157]....
        /*05c4*/ 	.word	0x0000ef10


	//   ....[158]....
        /*05c8*/ 	.word	0x0000ef60


	//   ....[159]....
        /*05cc*/ 	.word	0x0000efb0


	//----- nvinfo : EIATTR_VRC_CTA_INIT_COUNT
	.align		4
.L_1741:
        /*05d0*/ 	.byte	0x02, 0x4a
	.zero		1
	.zero		1


	//----- nvinfo : EIATTR_EXIT_INSTR_OFFSETS
	.align		4
        /*05d4*/ 	.byte	0x04, 0x1c
        /*05d6*/ 	.short	(.L_1743 - .L_1742)


	//   ....[0]....
.L_1742:
        /*05d8*/ 	.word	0x0000d070


	//   ....[1]....
        /*05dc*/ 	.word	0x0000d360


	//----- nvinfo : EIATTR_MAX_THREADS
	.align		4
.L_1743:
        /*05e0*/ 	.byte	0x04, 0x05
        /*05e2*/ 	.short	(.L_1745 - .L_1744)
.L_1744:
        /*05e4*/ 	.word	0x00000040
        /*05e8*/ 	.word	0x00000001
        /*05ec*/ 	.word	0x00000001


	//----- nvinfo : EIATTR_CRS_STACK_SIZE
	.align		4
.L_1745:
        /*05f0*/ 	.byte	0x04, 0x1e
        /*05f2*/ 	.short	(.L_1747 - .L_1746)
.L_1746:
        /*05f4*/ 	.word	0x00000000


	//----- nvinfo : EIATTR_CBANK_PARAM_SIZE
	.align		4
.L_1747:
        /*05f8*/ 	.byte	0x03, 0x19
        /*05fa*/ 	.short	0x01f0


	//----- nvinfo : EIATTR_PARAM_CBANK
	.align		4
        /*05fc*/ 	.byte	0x04, 0x0a
        /*05fe*/ 	.short	(.L_1749 - .L_1748)
	.align		4
.L_1748:
        /*0600*/ 	.word	index@(.nv.constant0._Z25selective_scan_bwd_kernelI32Selective_Scan_bwd_kernel_traitsILi64ELi16ELb0ELb0ELb1ELb0ELb0EN3c104HalfENS1_7complexIfEEEEv12SSMParamsBwd)
        /*0604*/ 	.short	0x0380
        /*0606*/ 	.short	0x01f0


	//----- nvinfo : EIATTR_SW_WAR
	.align		4
.L_1749:
        /*0608*/ 	.byte	0x04, 0x36
        /*060a*/ 	.short	(.L_1751 - .L_1750)
.L_1750:
        /*060c*/ 	.word	0x00000008
.L_1751:


//--------------------- .nv.info._Z25selective_scan_bwd_kernelI32Selective_Scan_bwd_kernel_traitsILi64ELi16ELb0ELb0ELb1ELb0ELb1EN3c104HalfENS1_7complexIfEEEEv12SSMParamsBwd --------------------------
	.section	.nv.info._Z25selective_scan_bwd_kernelI32Selective_Scan_bwd_kernel_traitsILi64ELi16ELb0ELb0ELb1ELb0ELb1EN3c104HalfENS1_7complexIfEEEEv12SSMParamsBwd,"",@"SHT_CUDA_INFO"
	.sectionflags	@""
	.align	4


	//----- nvinfo : EIATTR_CUDA_API_VERSION
	.align		4
        /*0000*/ 	.byte	0x04, 0x37
        /*0002*/ 	.short	(.L_1753 - .L_1752)
.L_1752:
        /*0004*/ 	.word	0x00000082


	//----- nvinfo : EIATTR_KPARAM_INFO
	.align		4
.L_1753:
        /*0008*/ 	.byte	0x04, 0x17
        /*000a*/ 	.short	(.L_1755 - .L_1754)
.L_1754:
        /*000c*/ 	.word	0x00000000
        /*0010*/ 	.short	0x0000
        /*0012*/ 	.short	0x0000
        /*0014*/ 	.byte	0x00, 0xf0, 0xc1, 0x07


	//----- nvinfo : EIATTR_SPARSE_MMA_MASK
	.align		4
.L_1755:
        /*0018*/ 	.byte	0x03, 0x50
        /*001a*/ 	.short	0x0000


	//----- nvinfo : EIATTR_MAXREG_COUNT
	.align		4
        /*001c*/ 	.byte	0x03, 0x1b
        /*001e*/ 	.short	0x00ff


	//----- nvinfo : EIATTR_NUM_BARRIERS
	.align		4
        /*0020*/ 	.byte	0x02, 0x4c
        /*0022*/ 	.byte	0x01
	.zero		1


	//----- nvinfo : EIATTR_ANNOTATIONS
	.align		4
        /*0024*/ 	.byte	0x04, 0x55
        /*0026*/ 	.short	(.L_1757 - .L_1756)


	//   ....[0]....
.L_1756:
        /* <DEDUP_REMOVED lines=8> */


	//----- nvinfo : EIATTR_MERCURY_ISA_VERSION
	.align		4
.L_1757:
        /*0098*/ 	.byte	0x03, 0x5f
        /*009a*/ 	.short	0x0101


	//----- nvinfo : EIATTR_INT_WARP_WIDE_INSTR_OFFSETS
	.align		4
        /*009c*/ 	.byte	0x04, 0x31
        /*009e*/ 	.short	(.L_1759 - .L_1758)


	//   ....[0]....
.L_1758:
        /*00a0*/ 	.word	0x00009310


	//   ....[1]....
        /*00a4*/ 	.word	0x0000a180


	//----- nvinfo : EIATTR_COOP_GROUP_MASK_REGIDS
	.align		4
.L_1759:
        /*00a8*/ 	.byte	0x04, 0x29
        /*00aa*/ 	.short	(.L_1761 - .L_1760)


	//   ....[0]....
.L_1760:
        /*00ac*/ 	.word	0xffffffff


	//   ....[1]....
        /*00b0*/ 	.word	0xffffffff


	//   ....[2]....
        /*00b4*/ 	.word	0xffffffff


	//   ....[3]....
        /*00b8*/ 	.word	0xffffffff


	//   ....[4]....
        /*00bc*/ 	.word	0xffffffff


	//   ....[5]....
        /*00c0*/ 	.word	0xffffffff


	//   ....[6]....
        /*00c4*/ 	.word	0xffffffff


	//   ....[7]....
        /*00c8*/ 	.word	0xffffffff


	//   ....[8]....
        /*00cc*/ 	.word	0xffffffff


	//   ....[9]....
        /*00d0*/ 	.word	0xffffffff


	//   ....[10]....
        /*00d4*/ 	.word	0xffffffff


	//   ....[11]....
        /*00d8*/ 	.word	0xffffffff


	//   ....[12]....
        /*00dc*/ 	.word	0xffffffff


	//   ....[13]....
        /*00e0*/ 	.word	0xffffffff


	//   ....[14]....
        /*00e4*/ 	.word	0xffffffff


	//   ....[15]....
        /*00e8*/ 	.word	0xffffffff


	//   ....[16]....
        /*00ec*/ 	.word	0xffffffff


	//   ....[17]....
        /*00f0*/ 	.word	0xffffffff


	//   ....[18]....
        /*00f4*/ 	.word	0xffffffff


	//   ....[19]....
        /*00f8*/ 	.word	0xffffffff


	//   ....[20]....
        /*00fc*/ 	.word	0xffffffff


	//   ....[21]....
        /*0100*/ 	.word	0xffffffff


	//   ....[22]....
        /*0104*/ 	.word	0xffffffff


	//   ....[23]....
        /*0108*/ 	.word	0xffffffff


	//   ....[24]....
        /*010c*/ 	.word	0xffffffff


	//   ....[25]....
        /*0110*/ 	.word	0xffffffff


	//   ....[26]....
        /*0114*/ 	.word	0xffffffff


	//   ....[27]....
        /*0118*/ 	.word	0xffffffff


	//   ....[28]....
        /*011c*/ 	.word	0xffffffff


	//   ....[29]....
        /*0120*/ 	.word	0xffffffff


	//   ....[30]....
        /*0124*/ 	.word	0xffffffff


	//   ....[31]....
        /*0128*/ 	.word	0xffffffff


	//   ....[32]....
        /*012c*/ 	.word	0xffffffff


	//   ....[33]....
        /*0130*/ 	.word	0xffffffff


	//   ....[34]....
        /*0134*/ 	.word	0xffffffff


	//   ....[35]....
        /*0138*/ 	.word	0xffffffff


	//   ....[36]....
        /*013c*/ 	.word	0xffffffff


	//   ....[37]....
        /*0140*/ 	.word	0xffffffff


	//   ....[38]....
        /*0144*/ 	.word	0xffffffff


	//   ....[39]....
        /*0148*/ 	.word	0xffffffff


	//   ....[40]....
        /*014c*/ 	.word	0xffffffff


	//   ....[41]....
        /*0150*/ 	.word	0xffffffff


	//   ....[42]....
        /*0154*/ 	.word	0xffffffff


	//   ....[43]....
        /*0158*/ 	.word	0xffffffff


	//   ....[44]....
        /*015c*/ 	.word	0xffffffff


	//   ....[45]....
        /*0160*/ 	.word	0xffffffff


	//   ....[46]....
        /*0164*/ 	.word	0xffffffff


	//   ....[47]....
        /*0168*/ 	.word	0xffffffff


	//   ....[48]....
        /*016c*/ 	.word	0xffffffff


	//   ....[49]....
        /*0170*/ 	.word	0xffffffff


	//   ....[50]....
        /*0174*/ 	.word	0xffffffff


	//   ....[51]....
        /*0178*/ 	.word	0xffffffff


	//   ....[52]....
        /*017c*/ 	.word	0xffffffff


	//   ....[53]....
        /*0180*/ 	.word	0xffffffff


	//   ....[54]....
        /*0184*/ 	.word	0xffffffff


	//   ....[55]....
        /*0188*/ 	.word	0xffffffff


	//   ....[56]....
        /*018c*/ 	.word	0xffffffff


	//   ....[57]....
        /*0190*/ 	.word	0xffffffff


	//   ....[58]....
        /*0194*/ 	.word	0xffffffff


	//   ....[59]....
        /*0198*/ 	.word	0xffffffff


	//   ....[60]....
        /*019c*/ 	.word	0xffffffff


	//   ....[61]....
        /*01a0*/ 	.word	0xffffffff


	//   ....[62]....
        /*01a4*/ 	.word	0xffffffff


	//   ....[63]....
        /*01a8*/ 	.word	0xffffffff


	//   ....[64]....
        /*01ac*/ 	.word	0xffffffff


	//   ....[65]....
        /*01b0*/ 	.word	0xffffffff


	//   ....[66]....
        /*01b4*/ 	.word	0xffffffff


	//   ....[67]....
        /*01b8*/ 	.word	0xffffffff


	//   ....[68]....
        /*01bc*/ 	.word	0xffffffff


	//   ....[69]....
        /*01c0*/ 	.word	0xffffffff


	//   ....[70]....
        /*01c4*/ 	.word	0xffffffff


	//   ....[71]....
        /*01c8*/ 	.word	0xffffffff


	//   ....[72]....
        /*01cc*/ 	.word	0xffffffff


	//   ....[73]....
        /*01d0*/ 	.word	0xffffffff


	//   ....[74]....
        /*01d4*/ 	.word	0xffffffff


	//   ....[75]....
        /*01d8*/ 	.word	0xffffffff


	//   ....[76]....
        /*01dc*/ 	.word	0xffffffff


	//   ....[77]....
        /*01e0*/ 	.word	0xffffffff


	//   ....[78]....
        /*01e4*/ 	.word	0xffffffff


	//   ....[79]....
        /*01e8*/ 	.word	0xffffffff


	//   ....[80]....
        /*01ec*/ 	.word	0xffffffff


	//   ....[81]....
        /*01f0*/ 	.word	0xffffffff


	//   ....[82]....
        /*01f4*/ 	.word	0xffffffff


	//   ....[83]....
        /*01f8*/ 	.word	0xffffffff


	//   ....[84]....
        /*01fc*/ 	.word	0xffffffff


	//   ....[85]....
        /*0200*/ 	.word	0xffffffff


	//   ....[86]....
        /*0204*/ 	.word	0xffffffff


	//   ....[87]....
        /*0208*/ 	.word	0xffffffff


	//   ....[88]....
        /*020c*/ 	.word	0xffffffff


	//   ....[89]....
        /*0210*/ 	.word	0xffffffff


	//   ....[90]....
        /*0214*/ 	.word	0xffffffff


	//   ....[91]....
        /*0218*/ 	.word	0xffffffff


	//   ....[92]....
        /*021c*/ 	.word	0xffffffff


	//   ....[93]....
        /*0220*/ 	.word	0xffffffff


	//   ....[94]....
        /*0224*/ 	.word	0xffffffff


	//   ....[95]....
        /*0228*/ 	.word	0xffffffff


	//   ....[96]....
        /*022c*/ 	.word	0xffffffff


	//   ....[97]....
        /*0230*/ 	.word	0xffffffff


	//   ....[98]....
        /*0234*/ 	.word	0xffffffff


	//   ....[99]....
        /*0238*/ 	.word	0xffffffff


	//   ....[100]....
        /*023c*/ 	.word	0x05000047


	//   ....[101]....
        /*0240*/ 	.word	0x05000047


	//   ....[102]....
        /*0244*/ 	.word	0x05000047


	//   ....[103]....
        /*0248*/ 	.word	0x05000047


	//   ....[104]....
        /*024c*/ 	.word	0x05000047


	//   ....[105]....
        /*0250*/ 	.word	0x05000047


	//   ....[106]....
        /*0254*/ 	.word	0x05000047


	//   ....[107]....
        /*0258*/ 	.word	0x05000047


	//   ....[108]....
        /*025c*/ 	.word	0x05000047


	//   ....[109]....
        /*0260*/ 	.word	0x05000047


	//   ....[110]....
        /*0264*/ 	.word	0x05000047


	//   ....[111]....
        /*0268*/ 	.word	0x05000047


	//   ....[112]....
        /*026c*/ 	.word	0x05000047


	//   ....[113]....
        /*0270*/ 	.word	0x05000047


	//   ....[114]....
        /*0274*/ 	.word	0x05000047


	//   ....[115]....
        /*0278*/ 	.word	0x05000047


	//   ....[116]....
        /*027c*/ 	.word	0x05000047


	//   ....[117]....
        /*0280*/ 	.word	0x05000047


	//   ....[118]....
        /*0284*/ 	.word	0x05000047


	//   ....[119]....
        /*0288*/ 	.word	0x05000047


	//   ....[120]....
        /*028c*/ 	.word	0x05000047


	//   ....[121]....
        /*0290*/ 	.word	0x05000047


	//   ....[122]....
        /*0294*/ 	.word	0x05000047


	//   ....[123]....
        /*0298*/ 	.word	0x05000047


	//   ....[124]....
        /*029c*/ 	.word	0x05000047


	//   ....[125]....
        /*02a0*/ 	.word	0x05000047


	//   ....[126]....
        /*02a4*/ 	.word	0x05000047


	//   ....[127]....
        /*02a8*/ 	.word	0x05000047


	//   ....[128]....
        /*02ac*/ 	.word	0x05000047


	//   ....[129]....
        /*02b0*/ 	.word	0x05000047


	//   ....[130]....
        /*02b4*/ 	.word	0x05000047


	//   ....[131]....
        /*02b8*/ 	.word	0x05000047


	//   ....[132]....
        /*02bc*/ 	.word	0x05000047


	//   ....[133]....
        /*02c0*/ 	.word	0x05000047


	//   ....[134]....
        /*02c4*/ 	.word	0x05000047


	//   ....[135]....
        /*02c8*/ 	.word	0x05000047


	//   ....[136]....
        /*02cc*/ 	.word	0x05000047


	//   ....[137]....
        /*02d0*/ 	.word	0x05000047


	//   ....[138]....
        /*02d4*/ 	.word	0x05000047


	//   ....[139]....
        /*02d8*/ 	.word	0x05000047


	//   ....[140]....
        /*02dc*/ 	.word	0x05000047


	//   ....[141]....
        /*02e0*/ 	.word	0x05000047


	//   ....[142]....
        /*02e4*/ 	.word	0x05000047


	//   ....[143]....
        /*02e8*/ 	.word	0x05000047


	//   ....[144]....
        /*02ec*/ 	.word	0x05000047


	//   ....[145]....
        /*02f0*/ 	.word	0x05000047


	//   ....[146]....
        /*02f4*/ 	.word	0x05000047


	//   ....[147]....
        /*02f8*/ 	.word	0x05000047


	//   ....[148]....
        /*02fc*/ 	.word	0x05000047


	//   ....[149]....
        /*0300*/ 	.word	0x05000047


	//   ....[150]....
        /*0304*/ 	.word	0x05000047


	//   ....[151]....
        /*0308*/ 	.word	0x05000047


	//   ....[152]....
        /*030c*/ 	.word	0x05000047


	//   ....[153]....
        /*0310*/ 	.word	0x05000047


	//   ....[154]....
        /*0314*/ 	.word	0x05000047


	//   ....[155]....
        /*0318*/ 	.word	0x05000047


	//   ....[156]....
        /*031c*/ 	.word	0x05000047


	//   ....[157]....
        /*0320*/ 	.word	0x05000047


	//   ....[158]....
        /*0324*/ 	.word	0x05000047


	//   ....[159]....
        /*0328*/ 	.word	0x05000047


	//   ....[160]....
        /*032c*/ 	.word	0x05000047


	//   ....[161]....
        /*0330*/ 	.word	0x05000047


	//   ....[162]....
        /*0334*/ 	.word	0x05000047


	//   ....[163]....
        /*0338*/ 	.word	0x05000047


	//----- nvinfo : EIATTR_COOP_GROUP_INSTR_OFFSETS
	.align		4
.L_1761:
        /*033c*/ 	.byte	0x04, 0x28
        /*033e*/ 	.short	(.L_1763 - .L_1762)


	//   ....[0]....
.L_1762:
        /*0340*/ 	.word	0x000014c0


	//   ....[1]....
        /*0344*/ 	.word	0x00001ab0


	//   ....[2]....
        /*0348*/ 	.word	0x00001f70


	//   ....[3]....
        /*034c*/ 	.word	0x000024c0


	//   ....[4]....
        /*0350*/ 	.word	0x00002c50


	//   ....[5]....
        /*0354*/ 	.word	0x000037f0


	//   ....[6]....
        /*0358*/ 	.word	0x000041c0


	//   ....[7]....
        /*035c*/ 	.word	0x000066b0


	//   ....[8]....
        /*0360*/ 	.word	0x00007c70


	//   ....[9]....
        /*0364*/ 	.word	0x00007c80


	//   ....[10]....
        /*0368*/ 	.word	0x00007c90


	//   ....[11]....
        /*036c*/ 	.word	0x00007ca0


	//   ....[12]....
        /*0370*/ 	.word	0x00007d30


	//   ....[13]....
        /*0374*/ 	.word	0x00007d60


	//   ....[14]....
        /*0378*/ 	.word	0x00007d70


	//   ....[15]....
        /*037c*/ 	.word	0x00007d80


	//   ....[16]....
        /*0380*/ 	.word	0x00007e10


	//   ....[17]....
        /*0384*/ 	.word	0x00007e40


	//   ....[18]....
        /*0388*/ 	.word	0x00007e50


	//   ....[19]....
        /*038c*/ 	.word	0x00007e60


	//   ....[20]....
        /*0390*/ 	.word	0x00007f10


	//   ....[21]....
        /*0394*/ 	.word	0x00007f20


	//   ....[22]....
        /*0398*/ 	.word	0x00007f30


	//   ....[23]....
        /*039c*/ 	.word	0x00007f40


	//   ....[24]....
        /*03a0*/ 	.word	0x00007ff0


	//   ....[25]....
        /*03a4*/ 	.word	0x00008000


	//   ....[26]....
        /*03a8*/ 	.word	0x00008010


	//   ....[27]....
        /*03ac*/ 	.word	0x00008020


	//   ....[28]....
        /*03b0*/ 	.word	0x00008180


	//   ....[29]....
        /*03b4*/ 	.word	0x00008190


	//   ....[30]....
        /*03b8*/ 	.word	0x000081a0


	//   ....[31]....
        /*03bc*/ 	.word	0x000081b0


	//   ....[32]....
        /*03c0*/ 	.word	0x000081c0


	//   ....[33]....
        /*03c4*/ 	.word	0x000081d0


	//   ....[34]....
        /*03c8*/ 	.word	0x000081e0


	//   ....[35]....
        /*03cc*/ 	.word	0x000081f0


	//   ....[36]....
        /*03d0*/ 	.word	0x000096e0


	//   ....[37]....
        /*03d4*/ 	.word	0x00009700


	//   ....[38]....
        /*03d8*/ 	.word	0x00009710


	//   ....[39]....
        /*03dc*/ 	.word	0x00009720


	//   ....[40]....
        /*03e0*/ 	.word	0x00009840


	//   ....[41]....
        /*03e4*/ 	.word	0x00009850


	//   ....[42]....
        /*03e8*/ 	.word	0x00009860


	//   ....[43]....
        /*03ec*/ 	.word	0x00009870


	//   ....[44]....
        /*03f0*/ 	.word	0x00009990


	//   ....[45]....
        /*03f4*/ 	.word	0x000099a0


	//   ....[46]....
        /*03f8*/ 	.word	0x000099b0


	//   ....[47]....
        /*03fc*/ 	.word	0x000099c0


	//   ....[48]....
        /*0400*/ 	.word	0x00009ae0


	//   ....[49]....
        /*0404*/ 	.word	0x00009af0


	//   ....[50]....
        /*0408*/ 	.word	0x00009b00


	//   ....[51]....
        /*040c*/ 	.word	0x00009b10


	//   ....[52]....
        /*0410*/ 	.word	0x00009c30


	//   ....[53]....
        /*0414*/ 	.word	0x00009c40


	//   ....[54]....
        /*0418*/ 	.word	0x00009c50


	//   ....[55]....
        /*041c*/ 	.word	0x00009c60


	//   ....[56]....
        /*0420*/ 	.word	0x00009d70


	//   ....[57]....
        /*0424*/ 	.word	0x00009d80


	//   ....[58]....
        /*0428*/ 	.word	0x00009d90


	//   ....[59]....
        /*042c*/ 	.word	0x00009da0


	//   ....[60]....
        /*0430*/ 	.word	0x00009db0


	//   ....[61]....
        /*0434*/ 	.word	0x00009dc0


	//   ....[62]....
        /*0438*/ 	.word	0x00009e20


	//   ....[63]....
        /*043c*/ 	.word	0x00009e60


	//   ....[64]....
        /*0440*/ 	.word	0x00009e80


	//   ....[65]....
        /*0444*/ 	.word	0x00009e90


	//   ....[66]....
        /*0448*/ 	.word	0x00009ea0


	//   ....[67]....
        /*044c*/ 	.word	0x00009eb0


	//   ....[68]....
        /*0450*/ 	.word	0x0000d520


	//   ....[69]....
        /*0454*/ 	.word	0x0000d560


	//   ....[70]....
        /*0458*/ 	.word	0x0000d5a0


	//   ....[71]....
        /*045c*/ 	.word	0x0000d5e0


	//   ....[72]....
        /*0460*/ 	.word	0x0000d700


	//   ....[73]....
        /*0464*/ 	.word	0x0000d770


	//   ....[74]....
        /*0468*/ 	.word	0x0000d7b0


	//   ....[75]....
        /*046c*/ 	.word	0x0000d7f0


	//   ....[76]....
        /*0470*/ 	.word	0x0000d910


	//   ....[77]....
        /*0474*/ 	.word	0x0000d950


	//   ....[78]....
        /*0478*/ 	.word	0x0000d990


	//   ....[79]....
        /*047c*/ 	.word	0x0000d9d0


	//   ....[80]....
        /*0480*/ 	.word	0x0000dac0


	//   ....[81]....
        /*0484*/ 	.word	0x0000dae0


	//   ....[82]....
        /*0488*/ 	.word	0x0000db00


	//   ....[83]....
        /*048c*/ 	.word	0x0000db20


	//   ....[84]....
        /*0490*/ 	.word	0x0000db50


	//   ....[85]....
        /*0494*/ 	.word	0x0000db70


	//   ....[86]....
        /*0498*/ 	.word	0x0000db90


	//   ....[87]....
        /*049c*/ 	.word	0x0000dba0


	//   ....[88]....
        /*04a0*/ 	.word	0x0000e2c0


	//   ....[89]....
        /*04a4*/ 	.word	0x0000eb00


	//   ....[90]....
        /*04a8*/ 	.word	0x0000efc0


	//   ....[91]....
        /*04ac*/ 	.word	0x0000efe0


	//   ....[92]....
        /*04b0*/ 	.word	0x0000f010


	//   ....[93]....
        /*04b4*/ 	.word	0x0000f050


	//   ....[94]....
        /*04b8*/ 	.word	0x0000f070


	//   ....[95]....
        /*04bc*/ 	.word	0x0000f250


	//   ....[96]....
        /*04c0*/ 	.word	0x0000f270


	//   ....[97]....
        /*04c4*/ 	.word	0x0000f2a0


	//   ....[98]....
        /*04c8*/ 	.word	0x0000f2e0


	//   ....[99]....
        /*04cc*/ 	.word	0x0000f300


	//   ....[100]....
        /*04d0*/ 	.word	0x0000f760


	//   ....[101]....
        /*04d4*/ 	.word	0x0000f7b0


	//   ....[102]....
        /*04d8*/ 	.word	0x0000f800


	//   ....[103]....
        /*04dc*/ 	.word	0x0000f850


	//   ....[104]....
        /*04e0*/ 	.word	0x0000f940


	//   ....[105]....
        /*04e4*/ 	.word	0x0000f990


	//   ....[106]....
        /*04e8*/ 	.word	0x0000f9e0


	//   ....[107]....
        /*04ec*/ 	.word	0x0000fa30


	//   ....[108]....
        /*04f0*/ 	.word	0x0000fb20


	//   ....[109]....
        /*04f4*/ 	.word	0x0000fb70


	//   ....[110]....
        /*04f8*/ 	.word	0x0000fbc0


	//   ....[111]....
        /*04fc*/ 	.word	0x0000fc10


	//   ....[112]....
        /*0500*/ 	.word	0x0000fd00


	//   ....[113]....
        /*0504*/ 	.word	0x0000fd50


	//   ....[114]....
        /*0508*/ 	.word	0x0000fda0


	//   ....[115]....
        /*050c*/ 	.word	0x0000fdf0


	//   ....[116]....
        /*0510*/ 	.word	0x0000fee0


	//   ....[117]....
        /*0514*/ 	.word	0x0000ff30


	//   ....[118]....
        /*0518*/ 	.word	0x0000ff80


	//   ....[119]....
        /*051c*/ 	.word	0x0000ffd0


	//   ....[120]....
        /*0520*/ 	.word	0x00010060


	//   ....[121]....
        /*0524*/ 	.word	0x00010100


	//   ....[122]....
        /*0528*/ 	.word	0x000101a0


	//   ....[123]....
        /*052c*/ 	.word	0x00010240


	//   ....[124]....
        /*0530*/ 	.word	0x000102e0


	//   ....[125]....
        /*0534*/ 	.word	0x00010390


	//   ....[126]....
        /*0538*/ 	.word	0x000103f0


	//   ....[127]....
        /*053c*/ 	.word	0x00010440


	//   ....[128]....
        /*0540*/ 	.word	0x00010470


	//   ....[129]....
        /*0544*/ 	.word	0x000104d0


	//   ....[130]....
        /*0548*/ 	.word	0x00010520


	//   ....[131]....
        /*054c*/ 	.word	0x00010570


	//   ....[132]....
        /*0550*/ 	.word	0x00010610


	//   ....[133]....
        /*0554*/ 	.word	0x00010660


	//   ....[134]....
        /*0558*/ 	.word	0x000106b0


	//   ....[135]....
        /*055c*/ 	.word	0x00010700


	//   ....[136]....
        /*0560*/ 	.word	0x000107a0


	//   ....[137]....
        /*0564*/ 	.word	0x00010830


	//   ....[138]....
        /*0568*/ 	.word	0x00010880


	//   ....[139]....
        /*056c*/ 	.word	0x000108d0


	//   ....[140]....
        /*0570*/ 	.word	0x00010970


	//   ....[141]....
        /*0574*/ 	.word	0x00010a00


	//   ....[142]....
        /*0578*/ 	.word	0x00010a50


	//   ....[143]....
        /*057c*/ 	.word	0x00010aa0


	//   ....[144]....
        /*0580*/ 	.word	0x00010b40


	//   ....[145]....
        /*0584*/ 	.word	0x00010bd0


	//   ....[146]....
        /*0588*/ 	.word	0x00010c20


	//   ....[147]....
        /*058c*/ 	.word	0x00010c70


	//   ....[148]....
        /*0590*/ 	.word	0x00010d10


	//   ....[149]....
        /*0594*/ 	.word	0x00010da0


	//   ....[150]....
        /*0598*/ 	.word	0x00010df0


	//   ....[151]....
        /*059c*/ 	.word	0x00010e40


	//   ....[152]....
        /*05a0*/ 	.word	0x00010ed0


	//   ....[153]....
        /*05a4*/ 	.word	0x00010f80


	//   ....[154]....
        /*05a8*/ 	.word	0x00010fe0


	//   ....[155]....
        /*05ac*/ 	.word	0x000110d0


	//   ....[156]....
        /*05b0*/ 	.word	0x00011120


	//   ....[157]....
        /*05b4*/ 	.word	0x00011170


	//   ....[158]....
        /*05b8*/ 	.word	0x000111c0


	//   ....[159]....
        /*05bc*/ 	.word	0x00011210


	//   ....[160]....
        /*05c0*/ 	.word	0x00011250


	//   ....[161]....
        /*05c4*/ 	.word	0x000112a0


	//   ....[162]....
        /*05c8*/ 	.word	0x000112f0


	//   ....[163]....
        /*05cc*/ 	.word	0x00011340


	//----- nvinfo : EIATTR_VRC_CTA_INIT_COUNT
	.align		4
.L_1763:
        /*05d0*/ 	.byte	0x02, 0x4a
	.zero		1
	.zero		1


	//----- nvinfo : EIATTR_EXIT_INSTR_OFFSETS
	.align		4
        /*05d4*/ 	.byte	0x04, 0x1c
        /*05d6*/ 	.short	(.L_1765 - .L_1764)


	//   ....[0]....
.L_1764:
        /*05d8*/ 	.word	0x0000f410


	//   ....[1]....
        /*05dc*/ 	.word	0x0000f700


	//----- nvinfo : EIATTR_MAX_THREADS
	.align		4
.L_1765:
        /*05e0*/ 	.byte	0x04, 0x05
        /*05e2*/ 	.short	(.L_1767 - .L_1766)
.L_1766:
        /*05e4*/ 	.word	0x00000040
        /*05e8*/ 	.word	0x00000001
        /*05ec*/ 	.word	0x00000001


	//----- nvinfo : EIATTR_CRS_STACK_SIZE
	.align		4
.L_1767:
        /*05f0*/ 	.byte	0x04, 0x1e
        /*05f2*/ 	.short	(.L_1769 - .L_1768)
.L_1768:
        /*05f4*/ 	.word	0x00000000


	//----- nvinfo : EIATTR_CBANK_PARAM_SIZE
	.align		4
.L_1769:
        /*05f8*/ 	.byte	0x03, 0x19
        /*05fa*/ 	.short	0x01f0


	//----- nvinfo : EIATTR_PARAM_CBANK
	.align		4
        /*05fc*/ 	.byte	0x04, 0x0a
        /*05fe*/ 	.short	(.L_1771 - .L_1770)
	.align		4
.L_1770:
        /*0600*/ 	.word	index@(.nv.constant0._Z25selective_scan_bwd_kernelI32Selective_Scan_bwd_kernel_traitsILi64ELi16ELb0ELb0ELb1ELb0ELb1EN3c104HalfENS1_7complexIfEEEEv12SSMParamsBwd)
        /*0604*/ 	.short	0x0380
        /*0606*/ 	.short	0x01f0


	//----- nvinfo : EIATTR_SW_WAR
	.align		4
.L_1771:
        /*0608*/ 	.byte	0x04, 0x36
        /*060a*/ 	.short	(.L_1773 - .L_1772)
.L_1772:
        /*060c*/ 	.word	0x00000008
.L_1773:


//--------------------- .nv.info._Z25selective_scan_bwd_kernelI32Selective_Scan_bwd_kernel_traitsILi64ELi16ELb0ELb0ELb1ELb1ELb0EN3c104HalfENS1_7complexIfEEEEv12SSMParamsBwd --------------------------
	.section	.nv.info._Z25selective_scan_bwd_kernelI32Selective_Scan_bwd_kernel_traitsILi64ELi16ELb0ELb0ELb1ELb1ELb0EN3c104HalfENS1_7complexIfEEEEv12SSMParamsBwd,"",@"SHT_CUDA_INFO"
	.sectionflags	@""
	.align	4


	//----- nvinfo : EIATTR_CUDA_API_VERSION
	.align		4
        /*0000*/ 	.byte	0x04, 0x37
        /*0002*/ 	.short	(.L_1775 - .L_1774)
.L_1774:
        /*0004*/ 	.word	0x00000082


	//----- nvinfo : EIATTR_KPARAM_INFO
	.align		4
.L_1775:
        /*0008*/ 	.byte	0x04, 0x17
        /*000a*/ 	.short	(.L_1777 - .L_1776)
.L_1776:
        /*000c*/ 	.word	0x00000000
        /*0010*/ 	.short	0x0000
        /*0012*/ 	.short	0x0000
        /*0014*/ 	.byte	0x00, 0xf0, 0xc1, 0x07


	//----- nvinfo : EIATTR_SPARSE_MMA_MASK
	.align		4
.L_1777:
        /*0018*/ 	.byte	0x03, 0x50
        /*001a*/ 	.short	0x0000


	//----- nvinfo : EIATTR_MAXREG_COUNT
	.align		4
        /*001c*/ 	.byte	0x03, 0x1b
        /*001e*/ 	.short	0x00ff


	//----- nvinfo : EIATTR_NUM_BARRIERS
	.align		4
        /*0020*/ 	.byte	0x02, 0x4c
        /*0022*/ 	.byte	0x01
	.zero		1


	//----- nvinfo : EIATTR_ANNOTATIONS
	.align		4
        /*0024*/ 	.byte	0x04, 0x55
        /*0026*/ 	.short	(.L_1779 - .L_1778)


	//   ....[0]....
.L_1778:
        /* <DEDUP_REMOVED lines=13> */


	//----- nvinfo : EIATTR_MERCURY_ISA_VERSION
	.align		4
.L_1779:
        /*00e0*/ 	.byte	0x03, 0x5f
        /*00e2*/ 	.short	0x0101


	//----- nvinfo : EIATTR_INT_WARP_WIDE_INSTR_OFFSETS
	.align		4
        /*00e4*/ 	.byte	0x04, 0x31
        /*00e6*/ 	.short	(.L_1781 - .L_1780)


	//   ....[0]....
.L_1780:
        /*00e8*/ 	.word	0x000090c0


	//   ....[1]....
        /*00ec*/ 	.word	0x00009fb0


	//----- nvinfo : EIATTR_COOP_GROUP_MASK_REGIDS
	.align		4
.L_1781:
        /*00f0*/ 	.byte	0x04, 0x29
        /*00f2*/ 	.short	(.L_1783 - .L_1782)


	//   ....[0]....
.L_1782:
        /*00f4*/ 	.word	0xffffffff


	//   ....[1]....
        /*00f8*/ 	.word	0xffffffff


	//   ....[2]....
        /*00fc*/ 	.word	0xffffffff


	//   ....[3]....
        /*0100*/ 	.word	0xffffffff


	//   ....[4]....
        /*0104*/ 	.word	0xffffffff


	//   ....[5]....
        /*0108*/ 	.word	0xffffffff


	//   ....[6]....
        /*010c*/ 	.word	0xffffffff


	//   ....[7]....
        /*0110*/ 	.word	0xffffffff


	//   ....[8]....
        /*0114*/ 	.word	0xffffffff


	//   ....[9]....
        /*0118*/ 	.word	0xffffffff


	//   ....[10]....
        /*011c*/ 	.word	0xffffffff


	//   ....[11]....
        /*0120*/ 	.word	0xffffffff


	//   ....[12]....
        /*0124*/ 	.word	0xffffffff


	//   ....[13]....
        /*0128*/ 	.word	0xffffffff


	//   ....[14]....
        /*012c*/ 	.word	0xffffffff


	//   ....[15]....
        /*0130*/ 	.word	0xffffffff


	//   ....[16]....
        /*0134*/ 	.word	0xffffffff


	//   ....[17]....
        /*0138*/ 	.word	0xffffffff


	//   ....[18]....
        /*013c*/ 	.word	0xffffffff


	//   ....[19]....
        /*0140*/ 	.word	0xffffffff


	//   ....[20]....
        /*0144*/ 	.word	0xffffffff


	//   ....[21]....
        /*0148*/ 	.word	0xffffffff


	//   ....[22]....
        /*014c*/ 	.word	0xffffffff


	//   ....[23]....
        /*0150*/ 	.word	0xffffffff


	//   ....[24]....
        /*0154*/ 	.word	0xffffffff


	//   ....[25]....
        /*0158*/ 	.word	0xffffffff


	//   ....[26]....
        /*015c*/ 	.word	0xffffffff


	//   ....[27]....
        /*0160*/ 	.word	0xffffffff


	//   ....[28]....
        /*0164*/ 	.word	0xffffffff


	//   ....[29]....
        /*0168*/ 	.word	0xffffffff


	//   ....[30]....
        /*016c*/ 	.word	0xffffffff


	//   ....[31]....
        /*0170*/ 	.word	0xffffffff


	//   ....[32]....
        /*0174*/ 	.word	0xffffffff


	//   ....[33]....
        /*0178*/ 	.word	0xffffffff


	//   ....[34]....
        /*017c*/ 	.word	0xffffffff


	//   ....[35]....
        /*0180*/ 	.word	0xffffffff


	//   ....[36]....
        /*0184*/ 	.word	0xffffffff


	//   ....[37]....
        /*0188*/ 	.word	0xffffffff


	//   ....[38]....
        /*018c*/ 	.word	0xffffffff


	//   ....[39]....
        /*0190*/ 	.word	0xffffffff


	//   ....[40]....
        /*0194*/ 	.word	0xffffffff


	//   ....[41]....
        /*0198*/ 	.word	0xffffffff


	//   ....[42]....
        /*019c*/ 	.word	0xffffffff


	//   ....[43]....
        /*01a0*/ 	.word	0xffffffff


	//   ....[44]....
        /*01a4*/ 	.word	0xffffffff


	//   ....[45]....
        /*01a8*/ 	.word	0xffffffff


	//   ....[46]....
        /*01ac*/ 	.word	0xffffffff


	//   ....[47]....
        /*01b0*/ 	.word	0xffffffff


	//   ....[48]....
        /*01b4*/ 	.word	0xffffffff


	//   ....[49]....
        /*01b8*/ 	.word	0xffffffff


	//   ....[50]....
        /*01bc*/ 	.word	0xffffffff


	//   ....[51]....
        /*01c0*/ 	.word	0xffffffff


	//   ....[52]....
        /*01c4*/ 	.word	0xffffffff


	//   ....[53]....
        /*01c8*/ 	.word	0xffffffff


	//   ....[54]....
        /*01cc*/ 	.word	0xffffffff


	//   ....[55]....
        /*01d0*/ 	.word	0xffffffff


	//   ....[56]....
        /*01d4*/ 	.word	0xffffffff


	//   ....[57]....
        /*01d8*/ 	.word	0xffffffff


	//   ....[58]....
        /*01dc*/ 	.word	0xffffffff


	//   ....[59]....
        /*01e0*/ 	.word	0xffffffff


	//   ....[60]....
        /*01e4*/ 	.word	0xffffffff


	//   ....[61]....
        /*01e8*/ 	.word	0xffffffff


	//   ....[62]....
        /*01ec*/ 	.word	0xffffffff


	//   ....[63]....
        /*01f0*/ 	.word	0xffffffff


	//   ....[64]....
        /*01f4*/ 	.word	0xffffffff


	//   ....[65]....
        /*01f8*/ 	.word	0xffffffff


	//   ....[66]....
        /*01fc*/ 	.word	0xffffffff


	//   ....[67]....
        /*0200*/ 	.word	0xffffffff


	//   ....[68]....
        /*0204*/ 	.word	0xffffffff


	//   ....[69]....
        /*0208*/ 	.word	0xffffffff


	//   ....[70]....
        /*020c*/ 	.word	0xffffffff


	//   ....[71]....
        /*0210*/ 	.word	0xffffffff


	//   ....[72]....
        /*0214*/ 	.word	0xffffffff


	//   ....[73]....
        /*0218*/ 	.word	0xffffffff


	//   ....[74]....
        /*021c*/ 	.word	0xffffffff


	//   ....[75]....
        /*0220*/ 	.word	0xffffffff


	//   ....[76]....
        /*0224*/ 	.word	0xffffffff


	//   ....[77]....
        /*0228*/ 	.word	0xffffffff


	//   ....[78]....
        /*022c*/ 	.word	0xffffffff


	//   ....[79]....
        /*0230*/ 	.word	0xffffffff


	//   ....[80]....
        /*0234*/ 	.word	0xffffffff


	//   ....[81]....
        /*0238*/ 	.word	0xffffffff


	//   ....[82]....
        /*023c*/ 	.word	0xffffffff


	//   ....[83]....
        /*0240*/ 	.word	0xffffffff


	//   ....[84]....
        /*0244*/ 	.word	0xffffffff


	//   ....[85]....
        /*0248*/ 	.word	0xffffffff


	//   ....[86]....
        /*024c*/ 	.word	0xffffffff


	//   ....[87]....
        /*0250*/ 	.word	0xffffffff


	//   ....[88]....
        /*0254*/ 	.word	0xffffffff


	//   ....[89]....
        /*0258*/ 	.word	0xffffffff


	//   ....[90]....
        /*025c*/ 	.word	0xffffffff


	//   ....[91]....
        /*0260*/ 	.word	0xffffffff


	//   ....[92]....
        /*0264*/ 	.word	0xffffffff


	//   ....[93]....
        /*0268*/ 	.word	0xffffffff


	//   ....[94]....
        /*026c*/ 	.word	0xffffffff


	//   ....[95]....
        /*0270*/ 	.word	0xffffffff


	//   ....[96]....
        /*0274*/ 	.word	0xffffffff


	//   ....[97]....
        /*0278*/ 	.word	0x05000047


	//   ....[98]....
        /*027c*/ 	.word	0x05000047


	//   ....[99]....
        /*0280*/ 	.word	0x05000047


	//   ....[100]....
        /*0284*/ 	.word	0x05000047


	//   ....[101]....
        /*0288*/ 	.word	0x05000047


	//   ....[102]....
        /*028c*/ 	.word	0x05000047


	//   ....[103]....
        /*0290*/ 	.word	0x05000047


	//   ....[104]....
        /*0294*/ 	.word	0x05000047


	//   ....[105]....
        /*0298*/ 	.word	0x05000047


	//   ....[106]....
        /*029c*/ 	.word	0x05000047


	//   ....[107]....
        /*02a0*/ 	.word	0x05000047


	//   ....[108]....
        /*02a4*/ 	.word	0x05000047


	//   ....[109]....
        /*02a8*/ 	.word	0x05000047


	//   ....[110]....
        /*02ac*/ 	.word	0x05000047


	//   ....[111]....
        /*02b0*/ 	.word	0x05000047


	//   ....[112]....
        /*02b4*/ 	.word	0x05000047


	//   ....[113]....
        /*02b8*/ 	.word	0x05000047


	//   ....[114]....
        /*02bc*/ 	.word	0x05000047


	//   ....[115]....
        /*02c0*/ 	.word	0x05000047


	//   ....[116]....
        /*02c4*/ 	.word	0x05000047


	//   ....[117]....
        /*02c8*/ 	.word	0x05000047


	//   ....[118]....
        /*02cc*/ 	.word	0x05000047


	//   ....[119]....
        /*02d0*/ 	.word	0x05000047


	//   ....[120]....
        /*02d4*/ 	.word	0x05000047


	//   ....[121]....
        /*02d8*/ 	.word	0x05000047


	//   ....[122]....
        /*02dc*/ 	.word	0x05000047


	//   ....[123]....
        /*02e0*/ 	.word	0x05000047


	//   ....[124]....
        /*02e4*/ 	.word	0x05000047


	//   ....[125]....
        /*02e8*/ 	.word	0x05000047


	//   ....[126]....
        /*02ec*/ 	.word	0x05000047


	//   ....[127]....
        /*02f0*/ 	.word	0x05000047


	//   ....[128]....
        /*02f4*/ 	.word	0x05000047


	//   ....[129]....
        /*02f8*/ 	.word	0x05000047


	//   ....[130]....
        /*02fc*/ 	.word	0x05000047


	//   ....[131]....
        /*0300*/ 	.word	0x05000047


	//   ....[132]....
        /*0304*/ 	.word	0x05000047


	//   ....[133]....
        /*0308*/ 	.word	0x05000047


	//   ....[134]....
        /*030c*/ 	.word	0x05000047


	//   ....[135]....
        /*0310*/ 	.word	0x05000047


	//   ....[136]....
        /*0314*/ 	.word	0x05000047


	//   ....[137]....
        /*0318*/ 	.word	0x05000047


	//   ....[138]....
        /*031c*/ 	.word	0x05000047


	//   ....[139]....
        /*0320*/ 	.word	0x05000047


	//   ....[140]....
        /*0324*/ 	.word	0x05000047


	//   ....[141]....
        /*0328*/ 	.word	0x05000047


	//   ....[142]....
        /*032c*/ 	.word	0x05000047


	//   ....[143]....
        /*0330*/ 	.word	0x05000047


	//   ....[144]....
        /*0334*/ 	.word	0x05000047


	//   ....[145]....
        /*0338*/ 	.word	0x05000047


	//   ....[146]....
        /*033c*/ 	.word	0x05000047


	//   ....[147]....
        /*0340*/ 	.word	0x05000047


	//   ....[148]....
        /*0344*/ 	.word	0x05000047


	//   ....[149]....
        /*0348*/ 	.word	0x05000047


	//   ....[150]....
        /*034c*/ 	.word	0x05000047


	//   ....[151]....
        /*0350*/ 	.word	0x05000047


	//   ....[152]....
        /*0354*/ 	.word	0x05000047


	//   ....[153]....
        /*0358*/ 	.word	0x05000047


	//   ....[154]....
        /*035c*/ 	.word	0x05000047


	//   ....[155]....
        /*0360*/ 	.word	0x05000047


	//   ....[156]....
        /*0364*/ 	.word	0x05000047


	//   ....[157]....
        /*0368*/ 	.word	0x05000047


	//   ....[158]....
        /*036c*/ 	.word	0x05000047


	//   ....[159]....
        /*0370*/ 	.word	0x05000047


	//   ....[160]....
        /*0374*/ 	.word	0x05000047


	//----- nvinfo : EIATTR_COOP_GROUP_INSTR_OFFSETS
	.align		4
.L_1783:
        /*0378*/ 	.byte	0x04, 0x28
        /*037a*/ 	.short	(.L_1785 - .L_1784)


	//   ....[0]....
.L_1784:
        /*037c*/ 	.word	0x00001450


	//   ....[1]....
        /*0380*/ 	.word	0x00001a00


	//   ....[2]....
        /*0384*/ 	.word	0x000020c0


	//   ....[3]....
        /*0388*/ 	.word	0x000064f0


	//   ....[4]....
        /*038c*/ 	.word	0x00007ad0


	//   ....[5]....
        /*0390*/ 	.word	0x00007ae0


	//   ....[6]....
        /*0394*/ 	.word	0x00007af0


	//   ....[7]....
        /*0398*/ 	.word	0x00007b00


	//   ....[8]....
        /*039c*/ 	.word	0x00007b90


	//   ....[9]....
        /*03a0*/ 	.word	0x00007bc0


	//   ....[10]....
        /*03a4*/ 	.word	0x00007bd0


	//   ....[11]....
        /*03a8*/ 	.word	0x00007be0


	//   ....[12]....
        /*03ac*/ 	.word	0x00007c70


	//   ....[13]....
        /*03b0*/ 	.word	0x00007ca0


	//   ....[14]....
        /*03b4*/ 	.word	0x00007cb0


	//   ....[15]....
        /*03b8*/ 	.word	0x00007cc0


	//   ....[16]....
        /*03bc*/ 	.word	0x00007d70


	//   ....[17]....
        /*03c0*/ 	.word	0x00007d80


	//   ....[18]....
        /*03c4*/ 	.word	0x00007d90


	//   ....[19]....
        /*03c8*/ 	.word	0x00007da0


	//   ....[20]....
        /*03cc*/ 	.word	0x00007e50


	//   ....[21]....
        /*03d0*/ 	.word	0x00007e60


	//   ....[22]....
        /*03d4*/ 	.word	0x00007e70


	//   ....[23]....
        /*03d8*/ 	.word	0x00007e80


	//   ....[24]....
        /*03dc*/ 	.word	0x00007fe0


	//   ....[25]....
        /*03e0*/ 	.word	0x00007ff0


	//   ....[26]....
        /*03e4*/ 	.word	0x00008000


	//   ....[27]....
        /*03e8*/ 	.word	0x00008010


	//   ....[28]....
        /*03ec*/ 	.word	0x00008020


	//   ....[29]....
        /*03f0*/ 	.word	0x00008030


	//   ....[30]....
        /*03f4*/ 	.word	0x00008040


	//   ....[31]....
        /*03f8*/ 	.word	0x00008050


	//   ....[32]....
        /*03fc*/ 	.word	0x00009540


	//   ....[33]....
        /*0400*/ 	.word	0x00009560


	//   ....[34]....
        /*0404*/ 	.word	0x00009570


	//   ....[35]....
        /*0408*/ 	.word	0x00009580


	//   ....[36]....
        /*040c*/ 	.word	0x000096a0


	//   ....[37]....
        /*0410*/ 	.word	0x000096b0


	//   ....[38]....
        /*0414*/ 	.word	0x000096c0


	//   ....[39]....
        /*0418*/ 	.word	0x000096d0


	//   ....[40]....
        /*041c*/ 	.word	0x000097f0


	//   ....[41]....
        /*0420*/ 	.word	0x00009800


	//   ....[42]....
        /*0424*/ 	.word	0x00009810


	//   ....[43]....
        /*0428*/ 	.word	0x00009820


	//   ....[44]....
        /*042c*/ 	.word	0x00009940


	//   ....[45]....
        /*0430*/ 	.word	0x00009950


	//   ....[46]....
        /*0434*/ 	.word	0x00009960


	//   ....[47]....
        /*0438*/ 	.word	0x00009970


	//   ....[48]....
        /*043c*/ 	.word	0x00009a90


	//   ....[49]....
        /*0440*/ 	.word	0x00009aa0


	//   ....[50]....
        /*0444*/ 	.word	0x00009ab0


	//   ....[51]....
        /*0448*/ 	.word	0x00009ac0


	//   ....[52]....
        /*044c*/ 	.word	0x00009be0


	//   ....[53]....
        /*0450*/ 	.word	0x00009bf0


	//   ....[54]....
        /*0454*/ 	.word	0x00009c00


	//   ....[55]....
        /*0458*/ 	.word	0x00009c10


	//   ....[56]....
        /*045c*/ 	.word	0x00009c20


	//   ....[57]....
        /*0460*/ 	.word	0x00009c30


	//   ....[58]....
        /*0464*/ 	.word	0x00009c70


	//   ....[59]....
        /*0468*/ 	.word	0x00009cb0


	//   ....[60]....
        /*046c*/ 	.word	0x00009ce0


	//   ....[61]....
        /*0470*/ 	.word	0x00009d10


	//   ....[62]....
        /*0474*/ 	.word	0x00009d20


	//   ....[63]....
        /*0478*/ 	.word	0x00009d30


	//   ....[64]....
        /*047c*/ 	.word	0x0000d390


	//   ....[65]....
        /*0480*/ 	.word	0x0000d3d0


	//   ....[66]....
        /*0484*/ 	.word	0x0000d410


	//   ....[67]....
        /*0488*/ 	.word	0x0000d450


	//   ....[68]....
        /*048c*/ 	.word	0x0000d560


	//   ....[69]....
        /*0490*/ 	.word	0x0000d5a0


	//   ....[70]....
        /*0494*/ 	.word	0x0000d5e0


	//   ....[71]....
        /*0498*/ 	.word	0x0000d620


	//   ....[72]....
        /*049c*/ 	.word	0x0000d770


	//   ....[73]....
        /*04a0*/ 	.word	0x0000d7b0


	//   ....[74]....
        /*04a4*/ 	.word	0x0000d7f0


	//   ....[75]....
        /*04a8*/ 	.word	0x0000d830


	//   ....[76]....
        /*04ac*/ 	.word	0x0000d930


	//   ....[77]....
        /*04b0*/ 	.word	0x0000d950


	//   ....[78]....
        /*04b4*/ 	.word	0x0000d970


	//   ....[79]....
        /*04b8*/ 	.word	0x0000d990


	//   ....[80]....
        /*04bc*/ 	.word	0x0000d9c0


	//   ....[81]....
        /*04c0*/ 	.word	0x0000d9e0


	//   ....[82]....
        /*04c4*/ 	.word	0x0000da00


	//   ....[83]....
        /*04c8*/ 	.word	0x0000da10


	//   ....[84]....
        /*04cc*/ 	.word	0x0000e3e0


	//   ....[85]....
        /*04d0*/ 	.word	0x0000ec90


	//   ....[86]....
        /*04d4*/ 	.word	0x0000f550


	//   ....[87]....
        /*04d8*/ 	.word	0x0000fb90


	//   ....[88]....
        /*04dc*/ 	.word	0x0000fbc0


	//   ....[89]....
        /*04e0*/ 	.word	0x0000fbf0


	//   ....[90]....
        /*04e4*/ 	.word	0x0000fc50


	//   ....[91]....
        /*04e8*/ 	.word	0x0000fc90


	//   ....[92]....
        /*04ec*/ 	.word	0x0000fe70


	//   ....[93]....
        /*04f0*/ 	.word	0x0000fe90


	//   ....[94]....
        /*04f4*/ 	.word	0x0000fec0


	//   ....[95]....
        /*04f8*/ 	.word	0x0000ff00


	//   ....[96]....
        /*04fc*/ 	.word	0x0000ff20


	//   ....[97]....
        /*0500*/ 	.word	0x00010380


	//   ....[98]....
        /*0504*/ 	.word	0x000103d0


	//   ....[99]....
        /*0508*/ 	.word	0x00010420


	//   ....[100]....
        /*050c*/ 	.word	0x00010470


	//   ....[101]....
        /*0510*/ 	.word	0x00010570


	//   ....[102]....
        /*0514*/ 	.word	0x000105c0


	//   ....[103]....
        /*0518*/ 	.word	0x00010610


	//   ....[104]....
        /*051c*/ 	.word	0x00010660


	//   ....[105]....
        /*0520*/ 	.word	0x00010760


	//   ....[106]....
        /*0524*/ 	.word	0x000107b0


	//   ....[107]....
        /*0528*/ 	.word	0x00010800


	//   ....[108]....
        /*052c*/ 	.word	0x00010850


	//   ....[109]....
        /*0530*/ 	.word	0x00010950


	//   ....[110]....
        /*0534*/ 	.word	0x000109a0


	//   ....[111]....
        /*0538*/ 	.word	0x000109f0


	//   ....[112]....
        /*053c*/ 	.word	0x00010a40


	//   ....[113]....
        /*0540*/ 	.word	0x00010b40


	//   ....[114]....
        /*0544*/ 	.word	0x00010b90


	//   ....[115]....
        /*0548*/ 	.word	0x00010be0


	//   ....[116]....
        /*054c*/ 	.word	0x00010c30


	//   ....[117]....
        /*0550*/ 	.word	0x00010cd0


	//   ....[118]....
        /*0554*/ 	.word	0x00010d70


	//   ....[119]....
        /*0558*/ 	.word	0x00010e10


	//   ....[120]....
        /*055c*/ 	.word	0x00010eb0


	//   ....[121]....
        /*0560*/ 	.word	0x00010f50


	//   ....[122]....
        /*0564*/ 	.word	0x00011000


	//   ....[123]....
        /*0568*/ 	.word	0x00011060


	//   ....[124]....
        /*056c*/ 	.word	0x000110b0


	//   ....[125]....
        /*0570*/ 	.word	0x000110e0


	//   ....[126]....
        /*0574*/ 	.word	0x00011140


	//   ....[127]....
        /*0578*/ 	.word	0x00011190


	//   ....[128]....
        /*057c*/ 	.word	0x000111e0


	//   ....[129]....
        /*0580*/ 	.word	0x00011280


	//   ....[130]....
        /*0584*/ 	.word	0x000112d0


	//   ....[131]....
        /*0588*/ 	.word	0x00011320


	//   ....[132]....
        /*058c*/ 	.word	0x00011370


	//   ....[133]....
        /*0590*/ 	.word	0x00011410


	//   ....[134]....
        /*0594*/ 	.word	0x000114a0


	//   ....[135]....
        /*0598*/ 	.word	0x000114f0


	//   ....[136]....
        /*059c*/ 	.word	0x00011540


	//   ....[137]....
        /*05a0*/ 	.word	0x000115e0


	//   ....[138]....
        /*05a4*/ 	.word	0x00011670


	//   ....[139]....
        /*05a8*/ 	.word	0x000116c0


	//   ....[140]....
        /*05ac*/ 	.word	0x00011710


	//   ....[141]....
        /*05b0*/ 	.word	0x000117b0


	//   ....[142]....
        /*05b4*/ 	.word	0x00011840


	//   ....[143]....
        /*05b8*/ 	.word	0x00011890


	//   ....[144]....
        /*05bc*/ 	.word	0x000118e0


	//   ....[145]....
        /*05c0*/ 	.word	0x00011980


	//   ....[146]....
        /*05c4*/ 	.word	0x00011a10


	//   ....[147]....
        /*05c8*/ 	.word	0x00011a60


	//   ....[148]....
        /*05cc*/ 	.word	0x00011ab0


	//   ....[149]....
        /*05d0*/ 	.word	0x00011b50


	//   ....[150]....
        /*05d4*/ 	.word	0x00011c00


	//   ....[151]....
        /*05d8*/ 	.word	0x00011c60


	//   ....[152]....
        /*05dc*/ 	.word	0x00011d60


	//   ....[153]....
        /*05e0*/ 	.word	0x00011db0


	//   ....[154]....
        /*05e4*/ 	.word	0x00011e00


	//   ....[155]....
        /*05e8*/ 	.word	0x00011e50


	//   ....[156]....
        /*05ec*/ 	.word	0x00011ea0


	//   ....[157]....
        /*05f0*/ 	.word	0x00011ee0


	//   ....[158]....
        /*05f4*/ 	.word	0x00011f30


	//   ....[159]....
        /*05f8*/ 	.word	0x00011f80


	//   ....[160]....
        /*05fc*/ 	.word	0x00011fd0


	//----- nvinfo : EIATTR_VRC_CTA_INIT_COUNT
	.align		4
.L_1785:
        /*0600*/ 	.byte	0x02, 0x4a
	.zero		1
	.zero		1


	//----- nvinfo : EIATTR_EXIT_INSTR_OFFSETS
	.align		4
        /*0604*/ 	.byte	0x04, 0x1c
        /*0606*/ 	.short	(.L_1787 - .L_1786)


	//   ....[0]....
.L_1786:
        /*0608*/ 	.word	0x00010030


	//   ....[1]....
        /*060c*/ 	.word	0x00010320


	//----- nvinfo : EIATTR_MAX_THREADS
	.align		4
.L_1787:
        /*0610*/ 	.byte	0x04, 0x05
        /*0612*/ 	.short	(.L_1789 - .L_1788)
.L_1788:
        /*0614*/ 	.word	0x00000040
        /*0618*/ 	.word	0x00000001
        /*061c*/ 	.word	0x00000001


	//----- nvinfo : EIATTR_CRS_STACK_SIZE
	.align		4
.L_1789:
        /*0620*/ 	.byte	0x04, 0x1e
        /*0622*/ 	.short	(.L_1791 - .L_1790)
.L_1790:
        /*0624*/ 	.word	0x00000000


	//----- nvinfo : EIATTR_CBANK_PARAM_SIZE
	.align		4
.L_1791:
        /*0628*/ 	.byte	0x03, 0x19
        /*062a*/ 	.short	0x01f0


	//----- nvinfo : EIATTR_PARAM_CBANK
	.align		4
        /*062c*/ 	.byte	0x04, 0x0a
        /*062e*/ 	.short	(.L_1793 - .L_1792)
	.align		4
.L_1792:
        /*0630*/ 	.word	index@(.nv.constant0._Z25selective_scan_bwd_kernelI32Selective_Scan_bwd_kernel_traitsILi64ELi16ELb0ELb0ELb1ELb1ELb0EN3c104HalfENS1_7complexIfEEEEv12SSMParamsBwd)
        /*0634*/ 	.short	0x0380
        /*0636*/ 	.short	0x01f0


	//----- nvinfo : EIATTR_SW_WAR
	.align		4
.L_1793:
        /*0638*/ 	.byte	0x04, 0x36
        /*063a*/ 	.short	(.L_1795 - .L_1794)
.L_1794:
        /*063c*/ 	.word	0x00000008
.L_1795:


//--------------------- .nv.info._Z25selective_scan_bwd_kernelI32Selective_Scan_bwd_kernel_traitsILi64ELi16ELb0ELb0ELb1ELb1ELb1EN3c104HalfENS1_7complexIfEEEEv12SSMParamsBwd --------------------------
	.section	.nv.info._Z25selective_scan_bwd_kernelI32Selective_Scan_bwd_kernel_traitsILi64ELi16ELb0ELb0ELb1ELb1ELb1EN3c104HalfENS1_7complexIfEEEEv12SSMParamsBwd,"",@"SHT_CUDA_INFO"
	.sectionflags	@""
	.align	4


	//----- nvinfo : EIATTR_CUDA_API_VERSION
	.align		4
        /*0000*/ 	.byte	0x04, 0x37
        /*0002*/ 	.short	(.L_1797 - .L_1796)
.L_1796:
        /*0004*/ 	.word	0x00000082


	//----- nvinfo : EIATTR_KPARAM_INFO
	.align		4
.L_1797:
        /*0008*/ 	.byte	0x04, 0x17
        /*000a*/ 	.short	(.L_1799 - .L_1798)
.L_1798:
        /*000c*/ 	.word	0x00000000
        /*0010*/ 	.short	0x0000
        /*0012*/ 	.short	0x0000
        /*0014*/ 	.byte	0x00, 0xf0, 0xc1, 0x07


	//----- nvinfo : EIATTR_SPARSE_MMA_MASK
	.align		4
.L_1799:
        /*0018*/ 	.byte	0x03, 0x50
        /*001a*/ 	.short	0x0000


	//----- nvinfo : EIATTR_MAXREG_COUNT
	.align		4
        /*001c*/ 	.byte	0x03, 0x1b
        /*001e*/ 	.short	0x00ff


	//----- nvinfo : EIATTR_NUM_BARRIERS
	.align		4
        /*0020*/ 	.byte	0x02, 0x4c
        /*0022*/ 	.byte	0x01
	.zero		1


	//----- nvinfo : EIATTR_ANNOTATIONS
	.align		4
        /*0024*/ 	.byte	0x04, 0x55
        /*0026*/ 	.short	(.L_1801 - .L_1800)


	//   ....[0]....
.L_1800:
        /* <DEDUP_REMOVED lines=10> */


	//----- nvinfo : EIATTR_MERCURY_ISA_VERSION
	.align		4
.L_1801:
        /*00b0*/ 	.byte	0x03, 0x5f
        /*00b2*/ 	.short	0x0101


	//----- nvinfo : EIATTR_INT_WARP_WIDE_INSTR_OFFSETS
	.align		4
        /*00b4*/ 	.byte	0x04, 0x31
        /*00b6*/ 	.short	(.L_1803 - .L_1802)


	//   ....[0]....
.L_1802:
        /*00b8*/ 	.word	0x0000b900


	//   ....[1]....
        /*00bc*/ 	.word	0x0000c7a0


	//----- nvinfo : EIATTR_COOP_GROUP_MASK_REGIDS
	.align		4
.L_1803:
        /*00c0*/ 	.byte	0x04, 0x29
        /*00c2*/ 	.short	(.L_1805 - .L_1804)


	//   ....[0]....
.L_1804:
        /*00c4*/ 	.word	0xffffffff


	//   ....[1]....
        /*00c8*/ 	.word	0xffffffff


	//   ....[2]....
        /*00cc*/ 	.word	0xffffffff


	//   ....[3]....
        /*00d0*/ 	.word	0xffffffff


	//   ....[4]....
        /*00d4*/ 	.word	0xffffffff


	//   ....[5]....
        /*00d8*/ 	.word	0xffffffff


	//   ....[6]....
        /*00dc*/ 	.word	0xffffffff


	//   ....[7]....
        /*00e0*/ 	.word	0xffffffff


	//   ....[8]....
        /*00e4*/ 	.word	0xffffffff


	//   ....[9]....
        /*00e8*/ 	.word	0xffffffff


	//   ....[10]....
        /*00ec*/ 	.word	0xffffffff


	//   ....[11]....
        /*00f0*/ 	.word	0xffffffff


	//   ....[12]....
        /*00f4*/ 	.word	0xffffffff


	//   ....[13]....
        /*00f8*/ 	.word	0xffffffff


	//   ....[14]....
        /*00fc*/ 	.word	0xffffffff


	//   ....[15]....
        /*0100*/ 	.word	0xffffffff


	//   ....[16]....
        /*0104*/ 	.word	0xffffffff


	//   ....[17]....
        /*0108*/ 	.word	0xffffffff


	//   ....[18]....
        /*010c*/ 	.word	0xffffffff


	//   ....[19]....
        /*0110*/ 	.word	0xffffffff


	//   ....[20]....
        /*0114*/ 	.word	0xffffffff


	//   ....[21]....
        /*0118*/ 	.word	0xffffffff


	//   ....[22]....
        /*011c*/ 	.word	0xffffffff


	//   ....[23]....
        /*0120*/ 	.word	0xffffffff


	//   ....[24]....
        /*0124*/ 	.word	0xffffffff


	//   ....[25]....
        /*0128*/ 	.word	0xffffffff


	//   ....[26]....
        /*012c*/ 	.word	0xffffffff


	//   ....[27]....
        /*0130*/ 	.word	0xffffffff


	//   ....[28]....
        /*0134*/ 	.word	0xffffffff


	//   ....[29]....
        /*0138*/ 	.word	0xffffffff


	//   ....[30]....
        /*013c*/ 	.word	0xffffffff


	//   ....[31]....
        /*0140*/ 	.word	0xffffffff


	//   ....[32]....
        /*0144*/ 	.word	0xffffffff


	//   ....[33]....
        /*0148*/ 	.word	0xffffffff


	//   ....[34]....
        /*014c*/ 	.word	0xffffffff


	//   ....[35]....
        /*0150*/ 	.word	0xffffffff


	//   ....[36]....
        /*0154*/ 	.word	0xffffffff


	//   ....[37]....
        /*0158*/ 	.word	0xffffffff


	//   ....[38]....
        /*015c*/ 	.word	0xffffffff


	//   ....[39]....
        /*0160*/ 	.word	0xffffffff


	//   ....[40]....
        /*0164*/ 	.word	0xffffffff


	//   ....[41]....
        /*0168*/ 	.word	0xffffffff


	//   ....[42]....
        /*016c*/ 	.word	0xffffffff


	//   ....[43]....
        /*0170*/ 	.word	0xffffffff


	//   ....[44]....
        /*0174*/ 	.word	0xffffffff


	//   ....[45]....
        /*0178*/ 	.word	0xffffffff


	//   ....[46]....
        /*017c*/ 	.word	0xffffffff


	//   ....[47]....
        /*0180*/ 	.word	0xffffffff


	//   ....[48]....
        /*0184*/ 	.word	0xffffffff


	//   ....[49]....
        /*0188*/ 	.word	0xffffffff


	//   ....[50]....
        /*018c*/ 	.word	0xffffffff


	//   ....[51]....
        /*0190*/ 	.word	0xffffffff


	//   ....[52]....
        /*0194*/ 	.word	0xffffffff


	//   ....[53]....
        /*0198*/ 	.word	0xffffffff


	//   ....[54]....
        /*019c*/ 	.word	0xffffffff


	//   ....[55]....
        /*01a0*/ 	.word	0xffffffff


	//   ....[56]....
        /*01a4*/ 	.word	0xffffffff


	//   ....[57]....
        /*01a8*/ 	.word	0xffffffff


	//   ....[58]....
        /*01ac*/ 	.word	0xffffffff


	//   ....[59]....
        /*01b0*/ 	.word	0xffffffff


	//   ....[60]....
        /*01b4*/ 	.word	0xffffffff


	//   ....[61]....
        /*01b8*/ 	.word	0xffffffff


	//   ....[62]....
        /*01bc*/ 	.word	0xffffffff


	//   ....[63]....
        /*01c0*/ 	.word	0xffffffff


	//   ....[64]....
        /*01c4*/ 	.word	0xffffffff


	//   ....[65]....
        /*01c8*/ 	.word	0xffffffff


	//   ....[66]....
        /*01cc*/ 	.word	0xffffffff


	//   ....[67]....
        /*01d0*/ 	.word	0xffffffff


	//   ....[68]....
        /*01d4*/ 	.word	0xffffffff


	//   ....[69]....
        /*01d8*/ 	.word	0xffffffff


	//   ....[70]....
        /*01dc*/ 	.word	0xffffffff


	//   ....[71]....
        /*01e0*/ 	.word	0xffffffff


	//   ....[72]....
        /*01e4*/ 	.word	0xffffffff


	//   ....[73]....
        /*01e8*/ 	.word	0xffffffff


	//   ....[74]....
        /*01ec*/ 	.word	0xffffffff


	//   ....[75]....
        /*01f0*/ 	.word	0xffffffff


	//   ....[76]....
        /*01f4*/ 	.word	0xffffffff


	//   ....[77]....
        /*01f8*/ 	.word	0xffffffff


	//   ....[78]....
        /*01fc*/ 	.word	0xffffffff


	//   ....[79]....
        /*0200*/ 	.word	0xffffffff


	//   ....[80]....
        /*0204*/ 	.word	0xffffffff


	//   ....[81]....
        /*0208*/ 	.word	0xffffffff


	//   ....[82]....
        /*020c*/ 	.word	0xffffffff


	//   ....[83]....
        /*0210*/ 	.word	0xffffffff


	//   ....[84]....
        /*0214*/ 	.word	0xffffffff


	//   ....[85]....
        /*0218*/ 	.word	0xffffffff


	//   ....[86]....
        /*021c*/ 	.word	0xffffffff


	//   ....[87]....
        /*0220*/ 	.word	0xffffffff


	//   ....[88]....
        /*0224*/ 	.word	0xffffffff


	//   ....[89]....
        /*0228*/ 	.word	0xffffffff


	//   ....[90]....
        /*022c*/ 	.word	0xffffffff


	//   ....[91]....
        /*0230*/ 	.word	0xffffffff


	//   ....[92]....
        /*0234*/ 	.word	0xffffffff


	//   ....[93]....
        /*0238*/ 	.word	0xffffffff


	//   ....[94]....
        /*023c*/ 	.word	0xffffffff


	//   ....[95]....
        /*0240*/ 	.word	0xffffffff


	//   ....[96]....
        /*0244*/ 	.word	0xffffffff


	//   ....[97]....
        /*0248*/ 	.word	0xffffffff


	//   ....[98]....
        /*024c*/ 	.word	0xffffffff


	//   ....[99]....
        /*0250*/ 	.word	0xffffffff


	//   ....[100]....
        /*0254*/ 	.word	0xffffffff


	//   ....[101]....
        /*0258*/ 	.word	0x05000047


	//   ....[102]....
        /*025c*/ 	.word	0x05000047


	//   ....[103]....
        /*0260*/ 	.word	0x05000047


	//   ....[104]....
        /*0264*/ 	.word	0x05000047


	//   ....[105]....
        /*0268*/ 	.word	0x05000047


	//   ....[106]....
        /*026c*/ 	.word	0x05000047


	//   ....[107]....
        /*0270*/ 	.word	0x05000047


	//   ....[108]....
        /*0274*/ 	.word	0x05000047


	//   ....[109]....
        /*0278*/ 	.word	0x05000047


	//   ....[110]....
        /*027c*/ 	.word	0x05000047


	//   ....[111]....
        /*0280*/ 	.word	0x05000047


	//   ....[112]....
        /*0284*/ 	.word	0x05000047


	//   ....[113]....
        /*0288*/ 	.word	0x05000047


	//   ....[114]....
        /*028c*/ 	.word	0x05000047


	//   ....[115]....
        /*0290*/ 	.word	0x05000047


	//   ....[116]....
        /*0294*/ 	.word	0x05000047


	//   ....[117]....
        /*0298*/ 	.word	0x05000047


	//   ....[118]....
        /*029c*/ 	.word	0x05000047


	//   ....[119]....
        /*02a0*/ 	.word	0x05000047


	//   ....[120]....
        /*02a4*/ 	.word	0x05000047


	//   ....[121]....
        /*02a8*/ 	.word	0x05000047


	//   ....[122]....
        /*02ac*/ 	.word	0x05000047


	//   ....[123]....
        /*02b0*/ 	.word	0x05000047


	//   ....[124]....
        /*02b4*/ 	.word	0x05000047


	//   ....[125]....
        /*02b8*/ 	.word	0x05000047


	//   ....[126]....
        /*02bc*/ 	.word	0x05000047


	//   ....[127]....
        /*02c0*/ 	.word	0x05000047


	//   ....[128]....
        /*02c4*/ 	.word	0x05000047


	//   ....[129]....
        /*02c8*/ 	.word	0x05000047


	//   ....[130]....
        /*02cc*/ 	.word	0x05000047


	//   ....[131]....
        /*02d0*/ 	.word	0x05000047


	//   ....[132]....
        /*02d4*/ 	.word	0x05000047


	//   ....[133]....
        /*02d8*/ 	.word	0x05000047


	//   ....[134]....
        /*02dc*/ 	.word	0x05000047


	//   ....[135]....
        /*02e0*/ 	.word	0x05000047


	//   ....[136]....
        /*02e4*/ 	.word	0x05000047


	//   ....[137]....
        /*02e8*/ 	.word	0x05000047


	//   ....[138]....
        /*02ec*/ 	.word	0x05000047


	//   ....[139]....
        /*02f0*/ 	.word	0x05000047


	//   ....[140]....
        /*02f4*/ 	.word	0x05000047


	//   ....[141]....
        /*02f8*/ 	.word	0x05000047


	//   ....[142]....
        /*02fc*/ 	.word	0x05000047


	//   ....[143]....
        /*0300*/ 	.word	0x05000047


	//   ....[144]....
        /*0304*/ 	.word	0x05000047


	//   ....[145]....
        /*0308*/ 	.word	0x05000047


	//   ....[146]....
        /*030c*/ 	.word	0x05000047


	//   ....[147]....
        /*0310*/ 	.word	0x05000047


	//   ....[148]....
        /*0314*/ 	.word	0x05000047


	//   ....[149]....
        /*0318*/ 	.word	0x05000047


	//   ....[150]....
        /*031c*/ 	.word	0x05000047


	//   ....[151]....
        /*0320*/ 	.word	0x05000047


	//   ....[152]....
        /*0324*/ 	.word	0x05000047


	//   ....[153]....
        /*0328*/ 	.word	0x05000047


	//   ....[154]....
        /*032c*/ 	.word	0x05000047


	//   ....[155]....
        /*0330*/ 	.word	0x05000047


	//   ....[156]....
        /*0334*/ 	.word	0x05000047


	//   ....[157]....
        /*0338*/ 	.word	0x05000047


	//   ....[158]....
        /*033c*/ 	.word	0x05000047


	//   ....[159]....
        /*0340*/ 	.word	0x05000047


	//   ....[160]....
        /*0344*/ 	.word	0x05000047


	//   ....[161]....
        /*0348*/ 	.word	0x05000047


	//   ....[162]....
        /*034c*/ 	.word	0x05000047


	//   ....[163]....
        /*0350*/ 	.word	0x05000047


	//   ....[164]....
        /*0354*/ 	.word	0x05000047


	//----- nvinfo : EIATTR_COOP_GROUP_INSTR_OFFSETS
	.align		4
.L_1805:
        /*0358*/ 	.byte	0x04, 0x28
        /*035a*/ 	.short	(.L_1807 - .L_1806)


	//   ....[0]....
.L_1806:
        /*035c*/ 	.word	0x00001440


	//   ....[1]....
        /*0360*/ 	.word	0x00001a50


	//   ....[2]....
        /*0364*/ 	.word	0x00002100


	//   ....[3]....
        /*0368*/ 	.word	0x00004c20


	//   ....[4]....
        /*036c*/ 	.word	0x000052c0


	//   ....[5]....
        /*0370*/ 	.word	0x00005fa0


	//   ....[6]....
        /*0374*/ 	.word	0x00006930


	//   ....[7]....
        /*0378*/ 	.word	0x00008c80


	//   ....[8]....
        /*037c*/ 	.word	0x0000a2a0


	//   ....[9]....
        /*0380*/ 	.word	0x0000a2b0


	//   ....[10]....
        /*0384*/ 	.word	0x0000a2c0


	//   ....[11]....
        /*0388*/ 	.word	0x0000a2d0


	//   ....[12]....
        /*038c*/ 	.word	0x0000a360


	//   ....[13]....
        /*0390*/ 	.word	0x0000a390


	//   ....[14]....
        /*0394*/ 	.word	0x0000a3a0


	//   ....[15]....
        /*0398*/ 	.word	0x0000a3b0


	//   ....[16]....
        /*039c*/ 	.word	0x0000a440


	//   ....[17]....
        /*03a0*/ 	.word	0x0000a470


	//   ....[18]....
        /*03a4*/ 	.word	0x0000a480


	//   ....[19]....
        /*03a8*/ 	.word	0x0000a490


	//   ....[20]....
        /*03ac*/ 	.word	0x0000a540


	//   ....[21]....
        /*03b0*/ 	.word	0x0000a550


	//   ....[22]....
        /*03b4*/ 	.word	0x0000a560


	//   ....[23]....
        /*03b8*/ 	.word	0x0000a570


	//   ....[24]....
        /*03bc*/ 	.word	0x0000a620


	//   ....[25]....
        /*03c0*/ 	.word	0x0000a630


	//   ....[26]....
        /*03c4*/ 	.word	0x0000a640


	//   ....[27]....
        /*03c8*/ 	.word	0x0000a650


	//   ....[28]....
        /*03cc*/ 	.word	0x0000a7b0


	//   ....[29]....
        /*03d0*/ 	.word	0x0000a7c0


	//   ....[30]....
        /*03d4*/ 	.word	0x0000a7d0


	//   ....[31]....
        /*03d8*/ 	.word	0x0000a7e0


	//   ....[32]....
        /*03dc*/ 	.word	0x0000a7f0


	//   ....[33]....
        /*03e0*/ 	.word	0x0000a800


	//   ....[34]....
        /*03e4*/ 	.word	0x0000a810


	//   ....[35]....
        /*03e8*/ 	.word	0x0000a820


	//   ....[36]....
        /*03ec*/ 	.word	0x0000bd10


	//   ....[37]....
        /*03f0*/ 	.word	0x0000bd30


	//   ....[38]....
        /*03f4*/ 	.word	0x0000bd40


	//   ....[39]....
        /*03f8*/ 	.word	0x0000bd50


	//   ....[40]....
        /*03fc*/ 	.word	0x0000be70


	//   ....[41]....
        /*0400*/ 	.word	0x0000be80


	//   ....[42]....
        /*0404*/ 	.word	0x0000be90


	//   ....[43]....
        /*0408*/ 	.word	0x0000bea0


	//   ....[44]....
        /*040c*/ 	.word	0x0000bfc0


	//   ....[45]....
        /*0410*/ 	.word	0x0000bfd0


	//   ....[46]....
        /*0414*/ 	.word	0x0000bfe0


	//   ....[47]....
        /*0418*/ 	.word	0x0000bff0


	//   ....[48]....
        /*041c*/ 	.word	0x0000c110


	//   ....[49]....
        /*0420*/ 	.word	0x0000c120


	//   ....[50]....
        /*0424*/ 	.word	0x0000c130


	//   ....[51]....
        /*0428*/ 	.word	0x0000c140


	//   ....[52]....
        /*042c*/ 	.word	0x0000c260


	//   ....[53]....
        /*0430*/ 	.word	0x0000c270


	//   ....[54]....
        /*0434*/ 	.word	0x0000c280


	//   ....[55]....
        /*0438*/ 	.word	0x0000c290


	//   ....[56]....
        /*043c*/ 	.word	0x0000c3b0


	//   ....[57]....
        /*0440*/ 	.word	0x0000c3c0


	//   ....[58]....
        /*0444*/ 	.word	0x0000c3d0


	//   ....[59]....
        /*0448*/ 	.word	0x0000c3e0


	//   ....[60]....
        /*044c*/ 	.word	0x0000c3f0


	//   ....[61]....
        /*0450*/ 	.word	0x0000c400


	//   ....[62]....
        /*0454*/ 	.word	0x0000c460


	//   ....[63]....
        /*0458*/ 	.word	0x0000c4a0


	//   ....[64]....
        /*045c*/ 	.word	0x0000c4c0


	//   ....[65]....
        /*0460*/ 	.word	0x0000c4d0


	//   ....[66]....
        /*0464*/ 	.word	0x0000c4e0


	//   ....[67]....
        /*0468*/ 	.word	0x0000c4f0


	//   ....[68]....
        /*046c*/ 	.word	0x0000fb60


	//   ....[69]....
        /*0470*/ 	.word	0x0000fba0


	//   ....[70]....
        /*0474*/ 	.word	0x0000fbe0


	//   ....[71]....
        /*0478*/ 	.word	0x0000fc20


	//   ....[72]....
        /*047c*/ 	.word	0x0000fd30


	//   ....[73]....
        /*0480*/ 	.word	0x0000fdb0


	//   ....[74]....
        /*0484*/ 	.word	0x0000fdf0


	//   ....[75]....
        /*0488*/ 	.word	0x0000fe30


	//   ....[76]....
        /*048c*/ 	.word	0x0000ff00


	//   ....[77]....
        /*0490*/ 	.word	0x0000ff80


	//   ....[78]....
        /*0494*/ 	.word	0x0000ffc0


	//   ....[79]....
        /*0498*/ 	.word	0x00010000


	//   ....[80]....
        /*049c*/ 	.word	0x000100f0


	//   ....[81]....
        /*04a0*/ 	.word	0x00010120


	//   ....[82]....
        /*04a4*/ 	.word	0x00010140


	//   ....[83]....
        /*04a8*/ 	.word	0x00010160


	//   ....[84]....
        /*04ac*/ 	.word	0x00010180


	//   ....[85]....
        /*04b0*/ 	.word	0x000101b0


	//   ....[86]....
        /*04b4*/ 	.word	0x000101d0


	//   ....[87]....
        /*04b8*/ 	.word	0x000101e0


	//   ....[88]....
        /*04bc*/ 	.word	0x00010b50


	//   ....[89]....
        /*04c0*/ 	.word	0x00011430


	//   ....[90]....
        /*04c4*/ 	.word	0x00011cc0


	//   ....[91]....
        /*04c8*/ 	.word	0x00012300


	//   ....[92]....
        /*04cc*/ 	.word	0x00012330


	//   ....[93]....
        /*04d0*/ 	.word	0x00012360


	//   ....[94]....
        /*04d4*/ 	.word	0x000123c0


	//   ....[95]....
        /*04d8*/ 	.word	0x00012400


	//   ....[96]....
        /*04dc*/ 	.word	0x000125e0


	//   ....[97]....
        /*04e0*/ 	.word	0x00012600


	//   ....[98]....
        /*04e4*/ 	.word	0x00012630


	//   ....[99]....
        /*04e8*/ 	.word	0x00012670


	//   ....[100]....
        /*04ec*/ 	.word	0x00012690


	//   ....[101]....
        /*04f0*/ 	.word	0x00012af0


	//   ....[102]....
        /*04f4*/ 	.word	0x00012b40


	//   ....[103]....
        /*04f8*/ 	.word	0x00012b90


	//   ....[104]....
        /*04fc*/ 	.word	0x00012be0


	//   ....[105]....
        /*0500*/ 	.word	0x00012cd0


	//   ....[106]....
        /*0504*/ 	.word	0x00012d20


	//   ....[107]....
        /*0508*/ 	.word	0x00012d70


	//   ....[108]....
        /*050c*/ 	.word	0x00012dc0


	//   ....[109]....
        /*0510*/ 	.word	0x00012eb0


	//   ....[110]....
        /*0514*/ 	.word	0x00012f00


	//   ....[111]....
        /*0518*/ 	.word	0x00012f50


	//   ....[112]....
        /*051c*/ 	.word	0x00012fa0


	//   ....[113]....
        /*0520*/ 	.word	0x00013090


	//   ....[114]....
        /*0524*/ 	.word	0x000130e0


	//   ....[115]....
        /*0528*/ 	.word	0x00013130


	//   ....[116]....
        /*052c*/ 	.word	0x00013180


	//   ....[117]....
        /*0530*/ 	.word	0x00013270


	//   ....[118]....
        /*0534*/ 	.word	0x000132c0


	//   ....[119]....
        /*0538*/ 	.word	0x00013310


	//   ....[120]....
        /*053c*/ 	.word	0x00013360


	//   ....[121]....
        /*0540*/ 	.word	0x000133f0


	//   ....[122]....
        /*0544*/ 	.word	0x00013490


	//   ....[123]....
        /*0548*/ 	.word	0x00013530


	//   ....[124]....
        /*054c*/ 	.word	0x000135d0


	//   ....[125]....
        /*0550*/ 	.word	0x00013670


	//   ....[126]....
        /*0554*/ 	.word	0x00013720


	//   ....[127]....
        /*0558*/ 	.word	0x00013780


	//   ....[128]....
        /*055c*/ 	.word	0x000137d0


	//   ....[129]....
        /*0560*/ 	.word	0x00013800


	//   ....[130]....
        /*0564*/ 	.word	0x00013860


	//   ....[131]....
        /*0568*/ 	.word	0x000138b0


	//   ....[132]....
        /*056c*/ 	.word	0x00013900


	//   ....[133]....
        /*0570*/ 	.word	0x000139a0


	//   ....[134]....
        /*0574*/ 	.word	0x000139f0


	//   ....[135]....
        /*0578*/ 	.word	0x00013a40


	//   ....[136]....
        /*057c*/ 	.word	0x00013a90


	//   ....[137]....
        /*0580*/ 	.word	0x00013b30


	//   ....[138]....
        /*0584*/ 	.word	0x00013bc0


	//   ....[139]....
        /*0588*/ 	.word	0x00013c10


	//   ....[140]....
        /*058c*/ 	.word	0x00013c60


	//   ....[141]....
        /*0590*/ 	.word	0x00013d00


	//   ....[142]....
        /*0594*/ 	.word	0x00013d90


	//   ....[143]....
        /*0598*/ 	.word	0x00013de0


	//   ....[144]....
        /*059c*/ 	.word	0x00013e30


	//   ....[145]....
        /*05a0*/ 	.word	0x00013ed0


	//   ....[146]....
        /*05a4*/ 	.word	0x00013f60


	//   ....[147]....
        /*05a8*/ 	.word	0x00013fb0


	//   ....[148]....
        /*05ac*/ 	.word	0x00014000


	//   ....[149]....
        /*05b0*/ 	.word	0x000140a0


	//   ....[150]....
        /*05b4*/ 	.word	0x00014130


	//   ....[151]....
        /*05b8*/ 	.word	0x00014180


	//   ....[152]....
        /*05bc*/ 	.word	0x000141d0


	//   ....[153]....
        /*05c0*/ 	.word	0x00014270


	//   ....[154]....
        /*05c4*/ 	.word	0x00014320


	//   ....[155]....
        /*05c8*/ 	.word	0x00014380


	//   ....[156]....
        /*05cc*/ 	.word	0x00014470


	//   ....[157]....
        /*05d0*/ 	.word	0x000144c0


	//   ....[158]....
        /*05d4*/ 	.word	0x00014510


	//   ....[159]....
        /*05d8*/ 	.word	0x00014560


	//   ....[160]....
        /*05dc*/ 	.word	0x000145b0


	//   ....[161]....
        /*05e0*/ 	.word	0x000145f0


	//   ....[162]....
        /*05e4*/ 	.word	0x00014640


	//   ....[163]....
        /*05e8*/ 	.word	0x00014690


	//   ....[164]....
        /*05ec*/ 	.word	0x000146e0


	//----- nvinfo : EIATTR_VRC_CTA_INIT_COUNT
	.align		4
.L_1807:
        /*05f0*/ 	.byte	0x02, 0x4a
	.zero		1
	.zero		1


	//----- nvinfo : EIATTR_EXIT_INSTR_OFFSETS
	.align		4
        /*05f4*/ 	.byte	0x04, 0x1c
        /*05f6*/ 	.short	(.L_1809 - .L_1808)


	//   ....[0]....
.L_1808:
        /*05f8*/ 	.word	0x000127a0


	//   ....[1]....
        /*05fc*/ 	.word	0x00012a90


	//----- nvinfo : EIATTR_MAX_THREADS
	.align		4
.L_1809:
        /*0600*/ 	.byte	0x04, 0x05
        /*0602*/ 	.short	(.L_1811 - .L_1810)
.L_1810:
        /*0604*/ 	.word	0x00000040
        /*0608*/ 	.word	0x00000001
        /*060c*/ 	.word	0x00000001


	//----- nvinfo : EIATTR_CRS_STACK_SIZE
	.align		4
.L_1811:
        /*0610*/ 	.byte	0x04, 0x1e
        /*0612*/ 	.short	(.L_1813 - .L_1812)
.L_1812:
        /*0614*/ 	.word	0x00000000


	//----- nvinfo : EIATTR_CBANK_PARAM_SIZE
	.align		4
.L_1813:
        /*0618*/ 	.byte	0x03, 0x19
        /*061a*/ 	.short	0x01f0


	//----- nvinfo : EIATTR_PARAM_CBANK
	.align		4
        /*061c*/ 	.byte	0x04, 0x0a
        /*061e*/ 	.short	(.L_1815 - .L_1814)
	.align		4
.L_1814:
        /*0620*/ 	.word	index@(.nv.constant0._Z25selective_scan_bwd_kernelI32Selective_Scan_bwd_kernel_traitsILi64ELi16ELb0ELb0ELb1ELb1ELb1EN3c104HalfENS1_7complexIfEEEEv12SSMParamsBwd)
        /*0624*/ 	.short	0x0380
        /*0626*/ 	.short	0x01f0


	//----- nvinfo : EIATTR_SW_WAR
	.align		4
.L_1815:
        /*0628*/ 	.byte	0x04, 0x36
        /*062a*/ 	.short	(.L_1817 - .L_1816)
.L_1816:
        /*062c*/ 	.word	0x00000008
.L_1817:


//--------------------- .nv.info._Z25selective_scan_bwd_kernelI32Selective_Scan_bwd_kernel_traitsILi64ELi16ELb0ELb1ELb0ELb0ELb0EN3c104HalfENS1_7complexIfEEEEv12SSMParamsBwd --------------------------
	.section	.nv.info._Z25selective_scan_bwd_kernelI32Selective_Scan_bwd_kernel_traitsILi64ELi16ELb0ELb1ELb0ELb0ELb0EN3c104HalfENS1_7complexIfEEEEv12SSMParamsBwd,"",@"SHT_CUDA_INFO"
	.sectionflags	@""
	.align	4


	//----- nvinfo : EIATTR_CUDA_API_VERSION
	.align		4
        /*0000*/ 	.byte	0x04, 0x37
        /*0002*/ 	.short	(.L_1819 - .L_1818)
.L_1818:
        /*0004*/ 	.word	0x00000082


	//----- nvinfo : EIATTR_KPARAM_INFO
	.align		4
.L_1819:
        /*0008*/ 	.byte	0x04, 0x17
        /*000a*/ 	.short	(.L_1821 - .L_1820)
.L_1820:
        /*000c*/ 	.word	0x00000000
        /*0010*/ 	.short	0x0000
        /*0012*/ 	.short	0x0000
        /*0014*/ 	.byte	0x00, 0xf0, 0xc1, 0x07


	//----- nvinfo : EIATTR_SPARSE_MMA_MASK
	.align		4
.L_1821:
        /*0018*/ 	.byte	0x03, 0x50
        /*001a*/ 	.short	0x0000


	//----- nvinfo : EIATTR_MAXREG_COUNT
	.align		4
        /*001c*/ 	.byte	0x03, 0x1b
        /*001e*/ 	.short	0x00ff


	//----- nvinfo : EIATTR_NUM_BARRIERS
	.align		4
        /*0020*/ 	.byte	0x02, 0x4c
        /*0022*/ 	.byte	0x01
	.zero		1


	//----- nvinfo : EIATTR_ANNOTATIONS
	.align		4
        /*0024*/ 	.byte	0x04, 0x55
        /*0026*/ 	.short	(.L_1823 - .L_1822)


	//   ....[0]....
.L_1822:
        /* <DEDUP_REMOVED lines=8> */


	//----- nvinfo : EIATTR_MERCURY_ISA_VERSION
	.align		4
.L_1823:
        /*0098*/ 	.byte	0x03, 0x5f
        /*009a*/ 	.short	0x0101


	//----- nvinfo : EIATTR_INT_WARP_WIDE_INSTR_OFFSETS
	.align		4
        /*009c*/ 	.byte	0x04, 0x31
        /*009e*/ 	.short	(.L_1825 - .L_1824)


	//   ....[0]....
.L_1824:
        /*00a0*/ 	.word	0x00006aa0


	//   ....[1]....
        /*00a4*/ 	.word	0x00007c80


	//----- nvinfo : EIATTR_COOP_GROUP_MASK_REGIDS
	.align		4
.L_1825:
        /*00a8*/ 	.byte	0x04, 0x29
        /*00aa*/ 	.short	(.L_1827 - .L_1826)


	//   ....[0]....
.L_1826:
        /*00ac*/ 	.word	0xffffffff


	//   ....[1]....
        /*00b0*/ 	.word	0xffffffff


	//   ....[2]....
        /*00b4*/ 	.word	0xffffffff


	//   ....[3]....
        /*00b8*/ 	.word	0xffffffff


	//   ....[4]....
        /*00bc*/ 	.word	0xffffffff


	//   ....[5]....
        /*00c0*/ 	.word	0xffffffff


	//   ....[6]....
        /*00c4*/ 	.word	0xffffffff


	//   ....[7]....
        /*00c8*/ 	.word	0xffffffff


	//   ....[8]....
        /*00cc*/ 	.word	0xffffffff


	//   ....[9]....
        /*00d0*/ 	.word	0xffffffff


	//   ....[10]....
        /*00d4*/ 	.word	0xffffffff


	//   ....[11]....
        /*00d8*/ 	.word	0xffffffff


	//   ....[12]....
        /*00dc*/ 	.word	0xffffffff


	//   ....[13]....
        /*00e0*/ 	.word	0xffffffff


	//   ....[14]....
        /*00e4*/ 	.word	0xffffffff


	//   ....[15]....
        /*00e8*/ 	.word	0xffffffff


	//   ....[16]....
        /*00ec*/ 	.word	0xffffffff


	//   ....[17]....
        /*00f0*/ 	.word	0xffffffff


	//   ....[18]....
        /*00f4*/ 	.word	0xffffffff


	//   ....[19]....
        /*00f8*/ 	.word	0xffffffff


	//   ....[20]....
        /*00fc*/ 	.word	0xffffffff


	//   ....[21]....
        /*0100*/ 	.word	0xffffffff


	//   ....[22]....
        /*0104*/ 	.word	0xffffffff


	//   ....[23]....
        /*0108*/ 	.word	0xffffffff


	//   ....[24]....
        /*010c*/ 	.word	0xffffffff


	//   ....[25]....
        /*0110*/ 	.word	0xffffffff


	//   ....[26]....
        /*0114*/ 	.word	0xffffffff


	//   ....[27]....
        /*0118*/ 	.word	0xffffffff


	//   ....[28]....
        /*011c*/ 	.word	0xffffffff


	//   ....[29]....
        /*0120*/ 	.word	0xffffffff


	//   ....[30]....
        /*0124*/ 	.word	0xffffffff


	//   ....[31]....
        /*0128*/ 	.word	0xffffffff


	//   ....[32]....
        /*012c*/ 	.word	0xffffffff


	//   ....[33]....
        /*0130*/ 	.word	0xffffffff


	//   ....[34]....
        /*0134*/ 	.word	0xffffffff


	//   ....[35]....
        /*0138*/ 	.word	0xffffffff


	//   ....[36]....
        /*013c*/ 	.word	0xffffffff


	//   ....[37]....
        /*0140*/ 	.word	0xffffffff


	//   ....[38]....
        /*0144*/ 	.word	0xffffffff


	//   ....[39]....
        /*0148*/ 	.word	0xffffffff


	//   ....[40]....
        /*014c*/ 	.word	0xffffffff


	//   ....[41]....
        /*0150*/ 	.word	0xffffffff


	//   ....[42]....
        /*0154*/ 	.word	0xffffffff


	//   ....[43]....
        /*0158*/ 	.word	0xffffffff


	//   ....[44]....
        /*015c*/ 	.word	0xffffffff


	//   ....[45]....
        /*0160*/ 	.word	0xffffffff


	//   ....[46]....
        /*0164*/ 	.word	0xffffffff


	//   ....[47]....
        /*0168*/ 	.word	0xffffffff


	//   ....[48]....
        /*016c*/ 	.word	0xffffffff


	//   ....[49]....
        /*0170*/ 	.word	0xffffffff


	//   ....[50]....
        /*0174*/ 	.word	0xffffffff


	//   ....[51]....
        /*0178*/ 	.word	0xffffffff


	//   ....[52]....
        /*017c*/ 	.word	0xffffffff


	//   ....[53]....
        /*0180*/ 	.word	0xffffffff


	//   ....[54]....
        /*0184*/ 	.word	0xffffffff


	//   ....[55]....
        /*0188*/ 	.word	0xffffffff


	//   ....[56]....
        /*018c*/ 	.word	0xffffffff


	//   ....[57]....
        /*0190*/ 	.word	0xffffffff


	//   ....[58]....
        /*0194*/ 	.word	0xffffffff


	//   ....[59]....
        /*0198*/ 	.word	0xffffffff


	//   ....[60]....
        /*019c*/ 	.word	0xffffffff


	//   ....[61]....
        /*01a0*/ 	.word	0xffffffff


	//   ....[62]....
        /*01a4*/ 	.word	0xffffffff


	//   ....[63]....
        /*01a8*/ 	.word	0xffffffff


	//   ....[64]....
        /*01ac*/ 	.word	0xffffffff


	//   ....[65]....
        /*01b0*/ 	.word	0xffffffff


	//   ....[66]....
        /*01b4*/ 	.word	0xffffffff


	//   ....[67]....
        /*01b8*/ 	.word	0xffffffff


	//   ....[68]....
        /*01bc*/ 	.word	0xffffffff


	//   ....[69]....
        /*01c0*/ 	.word	0xffffffff


	//   ....[70]....
        /*01c4*/ 	.word	0xffffffff


	//   ....[71]....
        /*01c8*/ 	.word	0xffffffff


	//   ....[72]....
        /*01cc*/ 	.word	0xffffffff


	//   ....[73]....
        /*01d0*/ 	.word	0xffffffff


	//   ....[74]....
        /*01d4*/ 	.word	0xffffffff


	//   ....[75]....
        /*01d8*/ 	.word	0xffffffff


	//   ....[76]....
        /*01dc*/ 	.word	0xffffffff


	//   ....[77]....
        /*01e0*/ 	.word	0xffffffff


	//   ....[78]....
        /*01e4*/ 	.word	0xffffffff


	//   ....[79]....
        /*01e8*/ 	.word	0xffffffff


	//   ....[80]....
        /*01ec*/ 	.word	0xffffffff


	//   ....[81]....
        /*01f0*/ 	.word	0xffffffff


	//   ....[82]....
        /*01f4*/ 	.word	0xffffffff


	//   ....[83]....
        /*01f8*/ 	.word	0xffffffff


	//   ....[84]....
        /*01fc*/ 	.word	0xffffffff


	//   ....[85]....
        /*0200*/ 	.word	0xffffffff


	//   ....[86]....
        /*0204*/ 	.word	0xffffffff


	//   ....[87]....
        /*0208*/ 	.word	0xffffffff


	//   ....[88]....
        /*020c*/ 	.word	0xffffffff


	//   ....[89]....
        /*0210*/ 	.word	0xffffffff


	//   ....[90]....
        /*0214*/ 	.word	0xffffffff


	//   ....[91]....
        /*0218*/ 	.word	0xffffffff


	//   ....[92]....
        /*021c*/ 	.word	0xffffffff


	//   ....[93]....
        /*0220*/ 	.word	0xffffffff


	//   ....[94]....
        /*0224*/ 	.word	0xffffffff


	//   ....[95]....
        /*0228*/ 	.word	0xffffffff


	//   ....[96]....
        /*022c*/ 	.word	0x05000047


	//   ....[97]....
        /*0230*/ 	.word	0x05000047


	//   ....[98]....
        /*0234*/ 	.word	0x05000047


	//   ....[99]....
        /*0238*/ 	.word	0x05000047


	//   ....[100]....
        /*023c*/ 	.word	0x05000047


	//   ....[101]....
        /*0240*/ 	.word	0x05000047


	//   ....[102]....
        /*0244*/ 	.word	0x05000047


	//   ....[103]....
        /*0248*/ 	.word	0x05000047


	//   ....[104]....
        /*024c*/ 	.word	0x05000047


	//   ....[105]....
        /*0250*/ 	.word	0x05000047


	//   ....[106]....
        /*0254*/ 	.word	0x05000047


	//   ....[107]....
        /*0258*/ 	.word	0x05000047


	//   ....[108]....
        /*025c*/ 	.word	0x05000047


	//   ....[109]....
        /*0260*/ 	.word	0x05000047


	//   ....[110]....
        /*0264*/ 	.word	0x05000047


	//   ....[111]....
        /*0268*/ 	.word	0x05000047


	//   ....[112]....
        /*026c*/ 	.word	0x05000047


	//   ....[113]....
        /*0270*/ 	.word	0x05000047


	//   ....[114]....
        /*0274*/ 	.word	0x05000047


	//   ....[115]....
        /*0278*/ 	.word	0x05000047


	//   ....[116]....
        /*027c*/ 	.word	0x05000047


	//   ....[117]....
        /*0280*/ 	.word	0x05000047


	//   ....[118]....
        /*0284*/ 	.word	0x05000047


	//   ....[119]....
        /*0288*/ 	.word	0x05000047


	//   ....[120]....
        /*028c*/ 	.word	0x05000047


	//   ....[121]....
        /*0290*/ 	.word	0x05000047


	//   ....[122]....
        /*0294*/ 	.word	0x05000047


	//   ....[123]....
        /*0298*/ 	.word	0x05000047


	//   ....[124]....
        /*029c*/ 	.word	0x05000047


	//   ....[125]....
        /*02a0*/ 	.word	0x05000047


	//   ....[126]....
        /*02a4*/ 	.word	0x05000047


	//   ....[127]....
        /*02a8*/ 	.word	0x05000047


	//   ....[128]....
        /*02ac*/ 	.word	0x05000047


	//   ....[129]....
        /*02b0*/ 	.word	0x05000047


	//   ....[130]....
        /*02b4*/ 	.word	0x05000047


	//   ....[131]....
        /*02b8*/ 	.word	0x05000047


	//   ....[132]....
        /*02bc*/ 	.word	0x05000047


	//   ....[133]....
        /*02c0*/ 	.word	0x05000047


	//   ....[134]....
        /*02c4*/ 	.word	0x05000047


	//   ....[135]....
        /*02c8*/ 	.word	0x05000047


	//   ....[136]....
        /*02cc*/ 	.word	0x05000047


	//   ....[137]....
        /*02d0*/ 	.word	0x05000047


	//   ....[138]....
        /*02d4*/ 	.word	0x05000047


	//   ....[139]....
        /*02d8*/ 	.word	0x05000047


	//   ....[140]....
        /*02dc*/ 	.word	0x05000047


	//   ....[141]....
        /*02e0*/ 	.word	0x05000047


	//   ....[142]....
        /*02e4*/ 	.word	0x05000047


	//   ....[143]....
        /*02e8*/ 	.word	0x05000047


	//   ....[144]....
        /*02ec*/ 	.word	0x05000047


	//   ....[145]....
        /*02f0*/ 	.word	0x05000047


	//   ....[146]....
        /*02f4*/ 	.word	0x05000047


	//   ....[147]....
        /*02f8*/ 	.word	0x05000047


	//   ....[148]....
        /*02fc*/ 	.word	0x05000047


	//   ....[149]....
        /*0300*/ 	.word	0x05000047


	//   ....[150]....
        /*0304*/ 	.word	0x05000047


	//   ....[151]....
        /*0308*/ 	.word	0x05000047


	//   ....[152]....
        /*030c*/ 	.word	0x05000047


	//   ....[153]....
        /*0310*/ 	.word	0x05000047


	//   ....[154]....
        /*0314*/ 	.word	0x05000047


	//   ....[155]....
        /*0318*/ 	.word	0x05000047


	//   ....[156]....
        /*031c*/ 	.word	0x05000047


	//   ....[157]....
        /*0320*/ 	.word	0x05000047


	//   ....[158]....
        /*0324*/ 	.word	0x05000047


	//   ....[159]....
        /*0328*/ 	.word	0x05000047


	//----- nvinfo : EIATTR_COOP_GROUP_INSTR_OFFSETS
	.align		4
.L_1827:
        /*032c*/ 	.byte	0x04, 0x28
        /*032e*/ 	.short	(.L_1829 - .L_1828)


	//   ....[0]....
.L_1828:
        /*0330*/ 	.word	0x00001470


	//   ....[1]....
        /*0334*/ 	.word	0x00001a40


	//   ....[2]....
        /*0338*/ 	.word	0x00002010


	//   ....[3]....
        /*033c*/ 	.word	0x00003b90


	//   ....[4]....
        /*0340*/ 	.word	0x000059c0


	//   ....[5]....
        /*0344*/ 	.word	0x000059d0


	//   ....[6]....
        /*0348*/ 	.word	0x000059e0


	//   ....[7]....
        /*034c*/ 	.word	0x00005a30


	//   ....[8]....
        /*0350*/ 	.word	0x00005a80


	//   ....[9]....
        /*0354*/ 	.word	0x00005a90


	//   ....[10]....
        /*0358*/ 	.word	0x00005ac0


	//   ....[11]....
        /*035c*/ 	.word	0x00005af0


	//   ....[12]....
        /*0360*/ 	.word	0x00005b40


	//   ....[13]....
        /*0364*/ 	.word	0x00005b90


	//   ....[14]....
        /*0368*/ 	.word	0x00005ba0


	//   ....[15]....
        /*036c*/ 	.word	0x00005bb0


	//   ....[16]....
        /*0370*/ 	.word	0x00005c60


	//   ....[17]....
        /*0374*/ 	.word	0x00005c70


	//   ....[18]....
        /*0378*/ 	.word	0x00005c80


	//   ....[19]....
        /*037c*/ 	.word	0x00005c90


	//   ....[20]....
        /*0380*/ 	.word	0x00005d40


	//   ....[21]....
        /*0384*/ 	.word	0x00005d50


	//   ....[22]....
        /*0388*/ 	.word	0x00005d60


	//   ....[23]....
        /*038c*/ 	.word	0x00005d70


	//   ....[24]....
        /*0390*/ 	.word	0x00005ed0


	//   ....[25]....
        /*0394*/ 	.word	0x00005ee0


	//   ....[26]....
        /*0398*/ 	.word	0x00005ef0


	//   ....[27]....
        /*039c*/ 	.word	0x00005f00


	//   ....[28]....
        /*03a0*/ 	.word	0x00005f10


	//   ....[29]....
        /*03a4*/ 	.word	0x00005f20


	//   ....[30]....
        /*03a8*/ 	.word	0x00005f30


	//   ....[31]....
        /*03ac*/ 	.word	0x00005f40


	//   ....[32]....
        /*03b0*/ 	.word	0x00007240


	//   ....[33]....
        /*03b4*/ 	.word	0x00007250


	//   ....[34]....
        /*03b8*/ 	.word	0x00007260


	//   ....[35]....
        /*03bc*/ 	.word	0x00007270


	//   ....[36]....
        /*03c0*/ 	.word	0x00007390


	//   ....[37]....
        /*03c4*/ 	.word	0x000073a0


	//   ....[38]....
        /*03c8*/ 	.word	0x000073b0


	//   ....[39]....
        /*03cc*/ 	.word	0x000073c0


	//   ....[40]....
        /*03d0*/ 	.word	0x000074e0


	//   ....[41]....
        /*03d4*/ 	.word	0x000074f0


	//   ....[42]....
        /*03d8*/ 	.word	0x00007500


	//   ....[43]....
        /*03dc*/ 	.word	0x00007510


	//   ....[44]....
        /*03e0*/ 	.word	0x00007630


	//   ....[45]....
        /*03e4*/ 	.word	0x00007640


	//   ....[46]....
        /*03e8*/ 	.word	0x00007650


	//   ....[47]....
        /*03ec*/ 	.word	0x00007660


	//   ....[48]....
        /*03f0*/ 	.word	0x00007780


	//   ....[49]....
        /*03f4*/ 	.word	0x00007790


	//   ....[50]....
        /*03f8*/ 	.word	0x000077a0


	//   ....[51]....
        /*03fc*/ 	.word	0x000077b0


	//   ....[52]....
        /*0400*/ 	.word	0x000078d0


	//   ....[53]....
        /*0404*/ 	.word	0x000078e0


	//   ....[54]....
        /*0408*/ 	.word	0x000078f0


	//   ....[55]....
        /*040c*/ 	.word	0x00007900


	//   ....[56]....
        /*0410*/ 	.word	0x00007910


	//   ....[57]....
        /*0414*/ 	.word	0x00007920


	//   ....[58]....
        /*0418*/ 	.word	0x000079c0


	//   ....[59]....
        /*041c*/ 	.word	0x000079d0


	//   ....[60]....
        /*0420*/ 	.word	0x000079e0


	//   ....[61]....
        /*0424*/ 	.word	0x000079f0


	//   ....[62]....
        /*0428*/ 	.word	0x00007a00


	//   ....[63]....
        /*042c*/ 	.word	0x00007a10


	//   ....[64]....
        /*0430*/ 	.word	0x0000ab80


	//   ....[65]....
        /*0434*/ 	.word	0x0000abc0


	//   ....[66]....
        /*0438*/ 	.word	0x0000ac00


	//   ....[67]....
        /*043c*/ 	.word	0x0000ac40


	//   ....[68]....
        /*0440*/ 	.word	0x0000ad50


	//   ....[69]....
        /*0444*/ 	.word	0x0000ad90


	//   ....[70]....
        /*0448*/ 	.word	0x0000add0


	//   ....[71]....
        /*044c*/ 	.word	0x0000ae10


	//   ....[72]....
        /*0450*/ 	.word	0x0000af20


	//   ....[73]....
        /*0454*/ 	.word	0x0000af60


	//   ....[74]....
        /*0458*/ 	.word	0x0000afa0


	//   ....[75]....
        /*045c*/ 	.word	0x0000afe0


	//   ....[76]....
        /*0460*/ 	.word	0x0000b0f0


	//   ....[77]....
        /*0464*/ 	.word	0x0000b130


	//   ....[78]....
        /*0468*/ 	.word	0x0000b170


	//   ....[79]....
        /*046c*/ 	.word	0x0000b1b0


	//   ....[80]....
        /*0470*/ 	.word	0x0000b2a0


	//   ....[81]....
        /*0474*/ 	.word	0x0000b2c0


	//   ....[82]....
        /*0478*/ 	.word	0x0000b2e0


	//   ....[83]....
        /*047c*/ 	.word	0x0000b2f0


	//   ....[84]....
        /*0480*/ 	.word	0x0000b9f0


	//   ....[85]....
        /*0484*/ 	.word	0x0000c240


	//   ....[86]....
        /*0488*/ 	.word	0x0000c6e0


	//   ....[87]....
        /*048c*/ 	.word	0x0000c710


	//   ....[88]....
        /*0490*/ 	.word	0x0000c740


	//   ....[89]....
        /*0494*/ 	.word	0x0000c7a0


	//   ....[90]....
        /*0498*/ 	.word	0x0000c7e0


	//   ....[91]....
        /*049c*/ 	.word	0x0000c9c0


	//   ....[92]....
        /*04a0*/ 	.word	0x0000c9e0


	//   ....[93]....
        /*04a4*/ 	.word	0x0000ca10


	//   ....[94]....
        /*04a8*/ 	.word	0x0000ca50


	//   ....[95]....
        /*04ac*/ 	.word	0x0000ca70


	//   ....[96]....
        /*04b0*/ 	.word	0x0000cee0


	//   ....[97]....
        /*04b4*/ 	.word	0x0000cf30


	//   ....[98]....
        /*04b8*/ 	.word	0x0000cf80


	//   ....[99]....
        /*04bc*/ 	.word	0x0000cfd0


	//   ....[100]....
        /*04c0*/ 	.word	0x0000d0e0


	//   ....[101]....
        /*04c4*/ 	.word	0x0000d130


	//   ....[102]....
        /*04c8*/ 	.word	0x0000d180


	//   ....[103]....
        /*04cc*/ 	.word	0x0000d1d0


	//   ....[104]....
        /*04d0*/ 	.word	0x0000d2e0


	//   ....[105]....
        /*04d4*/ 	.word	0x0000d330


	//   ....[106]....
        /*04d8*/ 	.word	0x0000d380


	//   ....[107]....
        /*04dc*/ 	.word	0x0000d3d0


	//   ....[108]....
        /*04e0*/ 	.word	0x0000d4e0


	//   ....[109]....
        /*04e4*/ 	.word	0x0000d530


	//   ....[110]....
        /*04e8*/ 	.word	0x0000d580


	//   ....[111]....
        /*04ec*/ 	.word	0x0000d5d0


	//   ....[112]....
        /*04f0*/ 	.word	0x0000d6e0


	//   ....[113]....
        /*04f4*/ 	.word	0x0000d730


	//   ....[114]....
        /*04f8*/ 	.word	0x0000d780


	//   ....[115]....
        /*04fc*/ 	.word	0x0000d7d0


	//   ....[116]....
        /*0500*/ 	.word	0x0000d870


	//   ....[117]....
        /*0504*/ 	.word	0x0000d910


	//   ....[118]....
        /*0508*/ 	.word	0x0000d9b0


	//   ....[119]....
        /*050c*/ 	.word	0x0000da50


	//   ....[120]....
        /*0510*/ 	.word	0x0000daf0


	//   ....[121]....
        /*0514*/ 	.word	0x0000db90


	//   ....[122]....
        /*0518*/ 	.word	0x0000dbe0


	//   ....[123]....
        /*051c*/ 	.word	0x0000dc30


	//   ....[124]....
        /*0520*/ 	.word	0x0000dc80


	//   ....[125]....
        /*0524*/ 	.word	0x0000dce0


	//   ....[126]....
        /*0528*/ 	.word	0x0000dd30


	//   ....[127]....
        /*052c*/ 	.word	0x0000dd80


	//   ....[128]....
        /*0530*/ 	.word	0x0000de10


	//   ....[129]....
        /*0534*/ 	.word	0x0000de60


	//   ....[130]....
        /*0538*/ 	.word	0x0000deb0


	//   ....[131]....
        /*053c*/ 	.word	0x0000df00


	//   ....[132]....
        /*0540*/ 	.word	0x0000dfa0


	//   ....[133]....
        /*0544*/ 	.word	0x0000e030


	//   ....[134]....
        /*0548*/ 	.word	0x0000e080


	//   ....[135]....
        /*054c*/ 	.word	0x0000e0d0


	//   ....[136]....
        /*0550*/ 	.word	0x0000e170


	//   ....[137]....
        /*0554*/ 	.word	0x0000e200


	//   ....[138]....
        /*0558*/ 	.word	0x0000e250


	//   ....[139]....
        /*055c*/ 	.word	0x0000e2a0


	//   ....[140]....
        /*0560*/ 	.word	0x0000e340


	//   ....[141]....
        /*0564*/ 	.word	0x0000e3d0


	//   ....[142]....
        /*0568*/ 	.word	0x0000e420


	//   ....[143]....
        /*056c*/ 	.word	0x0000e470


	//   ....[144]....
        /*0570*/ 	.word	0x0000e510


	//   ....[145]....
        /*0574*/ 	.word	0x0000e5a0


	//   ....[146]....
        /*0578*/ 	.word	0x0000e5f0


	//   ....[147]....
        /*057c*/ 	.word	0x0000e640


	//   ....[148]....
        /*0580*/ 	.word	0x0000e6e0


	//   ....[149]....
        /*0584*/ 	.word	0x0000e790


	//   ....[150]....
        /*0588*/ 	.word	0x0000e7e0


	//   ....[151]....
        /*058c*/ 	.word	0x0000e8d0


	//   ....[152]....
        /*0590*/ 	.word	0x0000e920


	//   ....[153]....
        /*0594*/ 	.word	0x0000e970


	//   ....[154]....
        /*0598*/ 	.word	0x0000e9c0


	//   ....[155]....
        /*059c*/ 	.word	0x0000ea10


	//   ....[156]....
        /*05a0*/ 	.word	0x0000ea50


	//   ....[157]....
        /*05a4*/ 	.word	0x0000eaa0


	//   ....[158]....
        /*05a8*/ 	.word	0x0000eaf0


	//   ....[159]....
        /*05ac*/ 	.word	0x0000eb40


	//----- nvinfo : EIATTR_VRC_CTA_INIT_COUNT
	.align		4
.L_1829:
        /*05b0*/ 	.byte	0x02, 0x4a
	.zero		1
	.zero		1


	//----- nvinfo : EIATTR_EXIT_INSTR_OFFSETS
	.align		4
        /*05b4*/ 	.byte	0x04, 0x1c
        /*05b6*/ 	.short	(.L_1831 - .L_1830)


	//   ....[0]....
.L_1830:
        /*05b8*/ 	.word	0x0000cb80


	//   ....[1]....
        /*05bc*/ 	.word	0x0000ce80


	//----- nvinfo : EIATTR_MAX_THREADS
	.align		4
.L_1831:
        /*05c0*/ 	.byte	0x04, 0x05
        /*05c2*/ 	.short	(.L_1833 - .L_1832)
.L_1832:
        /*05c4*/ 	.word	0x00000040
        /*05c8*/ 	.word	0x00000001
        /*05cc*/ 	.word	0x00000001


	//----- nvinfo : EIATTR_CRS_STACK_SIZE
	.align		4
.L_1833:
        /*05d0*/ 	.byte	0x04, 0x1e
        /*05d2*/ 	.short	(.L_1835 - .L_1834)
.L_1834:
        /*05d4*/ 	.word	0x00000000


	//----- nvinfo : EIATTR_CBANK_PARAM_SIZE
	.align		4
.L_1835:
        /*05d8*/ 	.byte	0x03, 0x19
        /*05da*/ 	.short	0x01f0


	//----- nvinfo : EIATTR_PARAM_CBANK
	.align		4
        /*05dc*/ 	.byte	0x04, 0x0a
        /*05de*/ 	.short	(.L_1837 - .L_1836)
	.align		4
.L_1836:
        /*05e0*/ 	.word	index@(.nv.constant0._Z25selective_scan_bwd_kernelI32Selective_Scan_bwd_kernel_traitsILi64ELi16ELb0ELb1ELb0ELb0ELb0EN3c104HalfENS1_7complexIfEEEEv12SSMParamsBwd)
        /*05e4*/ 	.short	0x0380
        /*05e6*/ 	.short	0x01f0


	//----- nvinfo : EIATTR_SW_WAR
	.align		4
.L_1837:
        /*05e8*/ 	.byte	0x04, 0x36
        /*05ea*/ 	.short	(.L_1839 - .L_1838)
.L_1838:
        /*05ec*/ 	.word	0x00000008
.L_1839:


//--------------------- .nv.info._Z25selective_scan_bwd_kernelI32Selective_Scan_bwd_kernel_traitsILi64ELi16ELb0ELb1ELb0ELb0ELb1EN3c104HalfENS1_7complexIfEEEEv12SSMParamsBwd --------------------------
	.section	.nv.info._Z25selective_scan_bwd_kernelI32Selective_Scan_bwd_kernel_traitsILi64ELi16ELb0ELb1ELb0ELb0ELb1EN3c104HalfENS1_7complexIfEEEEv12SSMParamsBwd,"",@"SHT_CUDA_INFO"
	.sectionflags	@""
	.align	4


	//----- nvinfo : EIATTR_CUDA_API_VERSION
	.align		4
        /*0000*/ 	.byte	0x04, 0x37
        /*0002*/ 	.short	(.L_1841 - .L_1840)
.L_1840:
        /*0004*/ 	.word	0x00000082


	//----- nvinfo : EIATTR_KPARAM_INFO
	.align		4
.L_1841:
        /*0008*/ 	.byte	0x04, 0x17
        /*000a*/ 	.short	(.L_1843 - .L_1842)
.L_1842:
        /*000c*/ 	.word	0x00000000
        /*0010*/ 	.short	0x0000
        /*0012*/ 	.short	0x0000
        /*0014*/ 	.byte	0x00, 0xf0, 0xc1, 0x07


	//----- nvinfo : EIATTR_SPARSE_MMA_MASK
	.align		4
.L_1843:
        /*0018*/ 	.byte	0x03, 0x50
        /*001a*/ 	.short	0x0000


	//----- nvinfo : EIATTR_MAXREG_COUNT
	.align		4
        /*001c*/ 	.byte	0x03, 0x1b
        /*001e*/ 	.short	0x00ff


	//----- nvinfo : EIATTR_NUM_BARRIERS
	.align		4
        /*0020*/ 	.byte	0x02, 0x4c
        /*0022*/ 	.byte	0x01
	.zero		1


	//----- nvinfo : EIATTR_ANNOTATIONS
	.align		4
        /*0024*/ 	.byte	0x04, 0x55
        /*0026*/ 	.short	(.L_1845 - .L_1844)


	//   ....[0]....
.L_1844:
        /* <DEDUP_REMOVED lines=8> */


	//----- nvinfo : EIATTR_MERCURY_ISA_VERSION
	.align		4
.L_1845:
        /*0098*/ 	.byte	0x03, 0x5f
        /*009a*/ 	.short	0x0101


	//----- nvinfo : EIATTR_INT_WARP_WIDE_INSTR_OFFSETS
	.align		4
        /*009c*/ 	.byte	0x04, 0x31
        /*009e*/ 	.short	(.L_1847 - .L_1846)


	//   ....[0]....
.L_1846:
        /*00a0*/ 	.word	0x00008f30


	//   ....[1]....
        /*00a4*/ 	.word	0x0000a030


	//----- nvinfo : EIATTR_COOP_GROUP_MASK_REGIDS
	.align		4
.L_1847:
        /*00a8*/ 	.byte	0x04, 0x29
        /*00aa*/ 	.short	(.L_1849 - .L_1848)


	//   ....[0]....
.L_1848:
        /*00ac*/ 	.word	0xffffffff


	//   ....[1]....
        /*00b0*/ 	.word	0xffffffff


	//   ....[2]....
        /*00b4*/ 	.word	0xffffffff


	//   ....[3]....
        /*00b8*/ 	.word	0xffffffff


	//   ....[4]....
        /*00bc*/ 	.word	0xffffffff


	//   ....[5]....
        /*00c0*/ 	.word	0xffffffff


	//   ....[6]....
        /*00c4*/ 	.word	0xffffffff


	//   ....[7]....
        /*00c8*/ 	.word	0xffffffff


	//   ....[8]....
        /*00cc*/ 	.word	0xffffffff


	//   ....[9]....
        /*00d0*/ 	.word	0xffffffff


	//   ....[10]....
        /*00d4*/ 	.word	0xffffffff


	//   ....[11]....
        /*00d8*/ 	.word	0xffffffff


	//   ....[12]....
        /*00dc*/ 	.word	0xffffffff


	//   ....[13]....
        /*00e0*/ 	.word	0xffffffff


	//   ....[14]....
        /*00e4*/ 	.word	0xffffffff


	//   ....[15]....
        /*00e8*/ 	.word	0xffffffff


	//   ....[16]....
        /*00ec*/ 	.word	0xffffffff


	//   ....[17]....
        /*00f0*/ 	.word	0xffffffff


	//   ....[18]....
        /*00f4*/ 	.word	0xffffffff


	//   ....[19]....
        /*00f8*/ 	.word	0xffffffff


	//   ....[20]....
        /*00fc*/ 	.word	0xffffffff


	//   ....[21]....
        /*0100*/ 	.word	0xffffffff


	//   ....[22]....
        /*0104*/ 	.word	0xffffffff


	//   ....[23]....
        /*0108*/ 	.word	0xffffffff


	//   ....[24]....
        /*010c*/ 	.word	0xffffffff


	//   ....[25]....
        /*0110*/ 	.word	0xffffffff


	//   ....[26]....
        /*0114*/ 	.word	0xffffffff


	//   ....[27]....
        /*0118*/ 	.word	0xffffffff


	//   ....[28]....
        /*011c*/ 	.word	0xffffffff


	//   ....[29]....
        /*0120*/ 	.word	0xffffffff


	//   ....[30]....
        /*0124*/ 	.word	0xffffffff


	//   ....[31]....
        /*0128*/ 	.word	0xffffffff


	//   ....[32]....
        /*012c*/ 	.word	0xffffffff


	//   ....[33]....
        /*0130*/ 	.word	0xffffffff


	//   ....[34]....
        /*0134*/ 	.word	0xffffffff


	//   ....[35]....
        /*0138*/ 	.word	0xffffffff


	//   ....[36]....
        /*013c*/ 	.word	0xffffffff


	//   ....[37]....
        /*0140*/ 	.word	0xffffffff


	//   ....[38]....
        /*0144*/ 	.word	0xffffffff


	//   ....[39]....
        /*0148*/ 	.word	0xffffffff


	//   ....[40]....
        /*014c*/ 	.word	0xffffffff


	//   ....[41]....
        /*0150*/ 	.word	0xffffffff


	//   ....[42]....
        /*0154*/ 	.word	0xffffffff


	//   ....[43]....
        /*0158*/ 	.word	0xffffffff


	//   ....[44]....
        /*015c*/ 	.word	0xffffffff


	//   ....[45]....
        /*0160*/ 	.word	0xffffffff


	//   ....[46]....
        /*0164*/ 	.word	0xffffffff


	//   ....[47]....
        /*0168*/ 	.word	0xffffffff


	//   ....[48]....
        /*016c*/ 	.word	0xffffffff


	//   ....[49]....
        /*0170*/ 	.word	0xffffffff


	//   ....[50]....
        /*0174*/ 	.word	0xffffffff


	//   ....[51]....
        /*0178*/ 	.word	0xffffffff


	//   ....[52]....
        /*017c*/ 	.word	0xffffffff


	//   ....[53]....
        /*0180*/ 	.word	0xffffffff


	//   ....[54]....
        /*0184*/ 	.word	0xffffffff


	//   ....[55]....
        /*0188*/ 	.word	0xffffffff


	//   ....[56]....
        /*018c*/ 	.word	0xffffffff


	//   ....[57]....
        /*0190*/ 	.word	0xffffffff


	//   ....[58]....
        /*0194*/ 	.word	0xffffffff


	//   ....[59]....
        /*0198*/ 	.word	0xffffffff


	//   ....[60]....
        /*019c*/ 	.word	0xffffffff


	//   ....[61]....
        /*01a0*/ 	.word	0xffffffff


	//   ....[62]....
        /*01a4*/ 	.word	0xffffffff


	//   ....[63]....
        /*01a8*/ 	.word	0xffffffff


	//   ....[64]....
        /*01ac*/ 	.word	0xffffffff


	//   ....[65]....
        /*01b0*/ 	.word	0xffffffff


	//   ....[66]....
        /*01b4*/ 	.word	0xffffffff


	//   ....[67]....
        /*01b8*/ 	.word	0xffffffff


	//   ....[68]....
        /*01bc*/ 	.word	0xffffffff


	//   ....[69]....
        /*01c0*/ 	.word	0xffffffff


	//   ....[70]....
        /*01c4*/ 	.word	0xffffffff


	//   ....[71]....
        /*01c8*/ 	.word	0xffffffff


	//   ....[72]....
        /*01cc*/ 	.word	0xffffffff


	//   ....[73]....
        /*01d0*/ 	.word	0xffffffff


	//   ....[74]....
        /*01d4*/ 	.word	0xffffffff


	//   ....[75]....
        /*01d8*/ 	.word	0xffffffff


	//   ....[76]....
        /*01dc*/ 	.word	0xffffffff


	//   ....[77]....
        /*01e0*/ 	.word	0xffffffff


	//   ....[78]....
        /*01e4*/ 	.word	0xffffffff


	//   ....[79]....
        /*01e8*/ 	.word	0xffffffff


	//   ....[80]....
        /*01ec*/ 	.word	0xffffffff


	//   ....[81]....
        /*01f0*/ 	.word	0xffffffff


	//   ....[82]....
        /*01f4*/ 	.word	0xffffffff


	//   ....[83]....
        /*01f8*/ 	.word	0xffffffff


	//   ....[84]....
        /*01fc*/ 	.word	0xffffffff


	//   ....[85]....
        /*0200*/ 	.word	0xffffffff


	//   ....[86]....
        /*0204*/ 	.word	0xffffffff


	//   ....[87]....
        /*0208*/ 	.word	0xffffffff


	//   ....[88]....
        /*020c*/ 	.word	0xffffffff


	//   ....[89]....
        /*0210*/ 	.word	0xffffffff


	//   ....[90]....
        /*0214*/ 	.word	0xffffffff


	//   ....[91]....
        /*0218*/ 	.word	0xffffffff


	//   ....[92]....
        /*021c*/ 	.word	0xffffffff


	//   ....[93]....
        /*0220*/ 	.word	0xffffffff


	//   ....[94]....
        /*0224*/ 	.word	0xffffffff


	//   ....[95]....
        /*0228*/ 	.word	0xffffffff


	//   ....[96]....
        /*022c*/ 	.word	0xffffffff


	//   ....[97]....
        /*0230*/ 	.word	0xffffffff


	//   ....[98]....
        /*0234*/ 	.word	0xffffffff


	//   ....[99]....
        /*0238*/ 	.word	0xffffffff


	//   ....[100]....
        /*023c*/ 	.word	0x05000047


	//   ....[101]....
        /*0240*/ 	.word	0x05000047


	//   ....[102]....
        /*0244*/ 	.word	0x05000047


	//   ....[103]....
        /*0248*/ 	.word	0x05000047


	//   ....[104]....
        /*024c*/ 	.word	0x05000047


	//   ....[105]....
        /*0250*/ 	.word	0x05000047


	//   ....[106]....
        /*0254*/ 	.word	0x05000047


	//   ....[107]....
        /*0258*/ 	.word	0x05000047


	//   ....[108]....
        /*025c*/ 	.word	0x05000047


	//   ....[109]....
        /*0260*/ 	.word	0x05000047


	//   ....[110]....
        /*0264*/ 	.word	0x05000047


	//   ....[111]....
        /*0268*/ 	.word	0x05000047


	//   ....[112]....
        /*026c*/ 	.word	0x05000047


	//   ....[113]....
        /*0270*/ 	.word	0x05000047


	//   ....[114]....
        /*0274*/ 	.word	0x05000047


	//   ....[115]....
        /*0278*/ 	.word	0x05000047


	//   ....[116]....
        /*027c*/ 	.word	0x05000047


	//   ....[117]....
        /*0280*/ 	.word	0x05000047


	//   ....[118]....
        /*0284*/ 	.word	0x05000047


	//   ....[119]....
        /*0288*/ 	.word	0x05000047


	//   ....[120]....
        /*028c*/ 	.word	0x05000047


	//   ....[121]....
        /*0290*/ 	.word	0x05000047


	//   ....[122]....
        /*0294*/ 	.word	0x05000047


	//   ....[123]....
        /*0298*/ 	.word	0x05000047


	//   ....[124]....
        /*029c*/ 	.word	0x05000047


	//   ....[125]....
        /*02a0*/ 	.word	0x05000047


	//   ....[126]....
        /*02a4*/ 	.word	0x05000047


	//   ....[127]....
        /*02a8*/ 	.word	0x05000047


	//   ....[128]....
        /*02ac*/ 	.word	0x05000047


	//   ....[129]....
        /*02b0*/ 	.word	0x05000047


	//   ....[130]....
        /*02b4*/ 	.word	0x05000047


	//   ....[131]....
        /*02b8*/ 	.word	0x05000047


	//   ....[132]....
        /*02bc*/ 	.word	0x05000047


	//   ....[133]....
        /*02c0*/ 	.word	0x05000047


	//   ....[134]....
        /*02c4*/ 	.word	0x05000047


	//   ....[135]....
        /*02c8*/ 	.word	0x05000047


	//   ....[136]....
        /*02cc*/ 	.word	0x05000047


	//   ....[137]....
        /*02d0*/ 	.word	0x05000047


	//   ....[138]....
        /*02d4*/ 	.word	0x05000047


	//   ....[139]....
        /*02d8*/ 	.word	0x05000047


	//   ....[140]....
        /*02dc*/ 	.word	0x05000047


	//   ....[141]....
        /*02e0*/ 	.word	0x05000047


	//   ....[142]....
        /*02e4*/ 	.word	0x05000047


	//   ....[143]....
        /*02e8*/ 	.word	0x05000047


	//   ....[144]....
        /*02ec*/ 	.word	0x05000047


	//   ....[145]....
        /*02f0*/ 	.word	0x05000047


	//   ....[146]....
        /*02f4*/ 	.word	0x05000047


	//   ....[147]....
        /*02f8*/ 	.word	0x05000047


	//   ....[148]....
        /*02fc*/ 	.word	0x05000047


	//   ....[149]....
        /*0300*/ 	.word	0x05000047


	//   ....[150]....
        /*0304*/ 	.word	0x05000047


	//   ....[151]....
        /*0308*/ 	.word	0x05000047


	//   ....[152]....
        /*030c*/ 	.word	0x05000047


	//   ....[153]....
        /*0310*/ 	.word	0x05000047


	//   ....[154]....
        /*0314*/ 	.word	0x05000047


	//   ....[155]....
        /*0318*/ 	.word	0x05000047


	//   ....[156]....
        /*031c*/ 	.word	0x05000047


	//   ....[157]....
        /*0320*/ 	.word	0x05000047


	//   ....[158]....
        /*0324*/ 	.word	0x05000047


	//   ....[159]....
        /*0328*/ 	.word	0x05000047


	//   ....[160]....
        /*032c*/ 	.word	0x05000047


	//   ....[161]....
        /*0330*/ 	.word	0x05000047


	//   ....[162]....
        /*0334*/ 	.word	0x05000047


	//   ....[163]....
        /*0338*/ 	.word	0x05000047


	//----- nvinfo : EIATTR_COOP_GROUP_INSTR_OFFSETS
	.align		4
.L_1849:
        /*033c*/ 	.byte	0x04, 0x28
        /*033e*/ 	.short	(.L_1851 - .L_1850)


	//   ....[0]....
.L_1850:
        /*0340*/ 	.word	0x000014d0


	//   ....[1]....
        /*0344*/ 	.word	0x00001ab0


	//   ....[2]....
        /*0348*/ 	.word	0x00001f70


	//   ....[3]....
        /*034c*/ 	.word	0x000024b0


	//   ....[4]....
        /*0350*/ 	.word	0x00002c10


	//   ....[5]....
        /*0354*/ 	.word	0x00003810


	//   ....[6]....
        /*0358*/ 	.word	0x000041a0


	//   ....[7]....
        /*035c*/ 	.word	0x00005f90


	//   ....[8]....
        /*0360*/ 	.word	0x00007dc0


	//   ....[9]....
        /*0364*/ 	.word	0x00007dd0


	//   ....[10]....
        /*0368*/ 	.word	0x00007de0


	//   ....[11]....
        /*036c*/ 	.word	0x00007e30


	//   ....[12]....
        /*0370*/ 	.word	0x00007e80


	//   ....[13]....
        /*0374*/ 	.word	0x00007e90


	//   ....[14]....
        /*0378*/ 	.word	0x00007ec0


	//   ....[15]....
        /*037c*/ 	.word	0x00007f10


	//   ....[16]....
        /*0380*/ 	.word	0x00007f40


	//   ....[17]....
        /*0384*/ 	.word	0x00007f50


	//   ....[18]....
        /*0388*/ 	.word	0x00007fc0


	//   ....[19]....
        /*038c*/ 	.word	0x00007ff0


	//   ....[20]....
        /*0390*/ 	.word	0x00008020


	//   ....[21]....
        /*0394*/ 	.word	0x00008030


	//   ....[22]....
        /*0398*/ 	.word	0x00008080


	//   ....[23]....
        /*039c*/ 	.word	0x000080d0


	//   ....[24]....
        /*03a0*/ 	.word	0x00008100


	//   ....[25]....
        /*03a4*/ 	.word	0x00008110


	//   ....[26]....
        /*03a8*/ 	.word	0x00008160


	//   ....[27]....
        /*03ac*/ 	.word	0x00008170


	//   ....[28]....
        /*03b0*/ 	.word	0x000082d0


	//   ....[29]....
        /*03b4*/ 	.word	0x000082e0


	//   ....[30]....
        /*03b8*/ 	.word	0x000082f0


	//   ....[31]....
        /*03bc*/ 	.word	0x00008300


	//   ....[32]....
        /*03c0*/ 	.word	0x00008310


	//   ....[33]....
        /*03c4*/ 	.word	0x00008320


	//   ....[34]....
        /*03c8*/ 	.word	0x00008330


	//   ....[35]....
        /*03cc*/ 	.word	0x00008340


	//   ....[36]....
        /*03d0*/ 	.word	0x00009640


	//   ....[37]....
        /*03d4*/ 	.word	0x00009650


	//   ....[38]....
        /*03d8*/ 	.word	0x00009660


	//   ....[39]....
        /*03dc*/ 	.word	0x00009670


	//   ....[40]....
        /*03e0*/ 	.word	0x00009780


	//   ....[41]....
        /*03e4*/ 	.word	0x00009790


	//   ....[42]....
        /*03e8*/ 	.word	0x000097a0


	//   ....[43]....
        /*03ec*/ 	.word	0x000097b0


	//   ....[44]....
        /*03f0*/ 	.word	0x000098c0


	//   ....[45]....
        /*03f4*/ 	.word	0x000098d0


	//   ....[46]....
        /*03f8*/ 	.word	0x000098e0


	//   ....[47]....
        /*03fc*/ 	.word	0x000098f0


	//   ....[48]....
        /*0400*/ 	.word	0x00009a00


	//   ....[49]....
        /*0404*/ 	.word	0x00009a10


	//   ....[50]....
        /*0408*/ 	.word	0x00009a20


	//   ....[51]....
        /*040c*/ 	.word	0x00009a30


	//   ....[52]....
        /*0410*/ 	.word	0x00009b40


	//   ....[53]....
        /*0414*/ 	.word	0x00009b50


	//   ....[54]....
        /*0418*/ 	.word	0x00009b60


	//   ....[55]....
        /*041c*/ 	.word	0x00009b70


	//   ....[56]....
        /*0420*/ 	.word	0x00009c80


	//   ....[57]....
        /*0424*/ 	.word	0x00009c90


	//   ....[58]....
        /*0428*/ 	.word	0x00009ca0


	//   ....[59]....
        /*042c*/ 	.word	0x00009cb0


	//   ....[60]....
        /*0430*/ 	.word	0x00009cc0


	//   ....[61]....
        /*0434*/ 	.word	0x00009cd0


	//   ....[62]....
        /*0438*/ 	.word	0x00009d70


	//   ....[63]....
        /*043c*/ 	.word	0x00009d80


	//   ....[64]....
        /*0440*/ 	.word	0x00009d90


	//   ....[65]....
        /*0444*/ 	.word	0x00009da0


	//   ....[66]....
        /*0448*/ 	.word	0x00009db0


	//   ....[67]....
        /*044c*/ 	.word	0x00009dc0


	//   ....[68]....
        /*0450*/ 	.word	0x0000cf20


	//   ....[69]....
        /*0454*/ 	.word	0x0000cf60


	//   ....[70]....
        /*0458*/ 	.word	0x0000cfa0


	//   ....[71]....
        /*045c*/ 	.word	0x0000cfe0


	//   ....[72]....
        /*0460*/ 	.word	0x0000d0f0


	//   ....[73]....
        /*0464*/ 	.word	0x0000d130


	//   ....[74]....
        /*0468*/ 	.word	0x0000d170


	//   ....[75]....
        /*046c*/ 	.word	0x0000d1b0


	//   ....[76]....
        /*0470*/ 	.word	0x0000d2c0


	//   ....[77]....
        /*0474*/ 	.word	0x0000d300


	//   ....[78]....
        /*0478*/ 	.word	0x0000d340


	//   ....[79]....
        /*047c*/ 	.word	0x0000d380


	//   ....[80]....
        /*0480*/ 	.word	0x0000d490


	//   ....[81]....
        /*0484*/ 	.word	0x0000d4d0


	//   ....[82]....
        /*0488*/ 	.word	0x0000d510


	//   ....[83]....
        /*048c*/ 	.word	0x0000d550


	//   ....[84]....
        /*0490*/ 	.word	0x0000d650


	//   ....[85]....
        /*0494*/ 	.word	0x0000d670


	//   ....[86]....
        /*0498*/ 	.word	0x0000d690


	//   ....[87]....
        /*049c*/ 	.word	0x0000d6a0


	//   ....[88]....
        /*04a0*/ 	.word	0x0000dda0


	//   ....[89]....
        /*04a4*/ 	.word	0x0000e5d0


	//   ....[90]....
        /*04a8*/ 	.word	0x0000eac0


	//   ....[91]....
        /*04ac*/ 	.word	0x0000eae0


	//   ....[92]....
        /*04b0*/ 	.word	0x0000eb10


	//   ....[93]....
        /*04b4*/ 	.word	0x0000eb50


	//   ....[94]....
        /*04b8*/ 	.word	0x0000eb70


	//   ....[95]....
        /*04bc*/ 	.word	0x0000ed50


	//   ....[96]....
        /*04c0*/ 	.word	0x0000ed70


	//   ....[97]....
        /*04c4*/ 	.word	0x0000eda0


	//   ....[98]....
        /*04c8*/ 	.word	0x0000ede0


	//   ....[99]....
        /*04cc*/ 	.word	0x0000ee00


	//   ....[100]....
        /*04d0*/ 	.word	0x0000f270


	//   ....[101]....
        /*04d4*/ 	.word	0x0000f2c0


	//   ....[102]....
        /*04d8*/ 	.word	0x0000f310


	//   ....[103]....
        /*04dc*/ 	.word	0x0000f380


	//   ....[104]....
        /*04e0*/ 	.word	0x0000f470


	//   ....[105]....
        /*04e4*/ 	.word	0x0000f4c0


	//   ....[106]....
        /*04e8*/ 	.word	0x0000f510


	//   ....[107]....
        /*04ec*/ 	.word	0x0000f580


	//   ....[108]....
        /*04f0*/ 	.word	0x0000f670


	//   ....[109]....
        /*04f4*/ 	.word	0x0000f6c0


	//   ....[110]....
        /*04f8*/ 	.word	0x0000f710


	//   ....[111]....
        /*04fc*/ 	.word	0x0000f780


	//   ....[112]....
        /*0500*/ 	.word	0x0000f870


	//   ....[113]....
        /*0504*/ 	.word	0x0000f8c0


	//   ....[114]....
        /*0508*/ 	.word	0x0000f910


	//   ....[115]....
        /*050c*/ 	.word	0x0000f980


	//   ....[116]....
        /*0510*/ 	.word	0x0000fa70


	//   ....[117]....
        /*0514*/ 	.word	0x0000fac0


	//   ....[118]....
        /*0518*/ 	.word	0x0000fb10


	//   ....[119]....
        /*051c*/ 	.word	0x0000fb60


	//   ....[120]....
        /*0520*/ 	.word	0x0000fc00


	//   ....[121]....
        /*0524*/ 	.word	0x0000fca0


	//   ....[122]....
        /*0528*/ 	.word	0x0000fd40


	//   ....[123]....
        /*052c*/ 	.word	0x0000fde0


	//   ....[124]....
        /*0530*/ 	.word	0x0000fe80


	//   ....[125]....
        /*0534*/ 	.word	0x0000ff20


	//   ....[126]....
        /*0538*/ 	.word	0x0000ff70


	//   ....[127]....
        /*053c*/ 	.word	0x0000ffc0


	//   ....[128]....
        /*0540*/ 	.word	0x00010010


	//   ....[129]....
        /*0544*/ 	.word	0x00010070


	//   ....[130]....
        /*0548*/ 	.word	0x000100c0


	//   ....[131]....
        /*054c*/ 	.word	0x00010110


	//   ....[132]....
        /*0550*/ 	.word	0x000101a0


	//   ....[133]....
        /*0554*/ 	.word	0x000101f0


	//   ....[134]....
        /*0558*/ 	.word	0x00010240


	//   ....[135]....
        /*055c*/ 	.word	0x00010290


	//   ....[136]....
        /*0560*/ 	.word	0x00010320


	//   ....[137]....
        /*0564*/ 	.word	0x000103b0


	//   ....[138]....
        /*0568*/ 	.word	0x00010400


	//   ....[139]....
        /*056c*/ 	.word	0x00010450


	//   ....[140]....
        /*0570*/ 	.word	0x000104f0


	//   ....[141]....
        /*0574*/ 	.word	0x00010580


	//   ....[142]....
        /*0578*/ 	.word	0x000105d0


	//   ....[143]....
        /*057c*/ 	.word	0x00010620


	//   ....[144]....
        /*0580*/ 	.word	0x000106c0


	//   ....[145]....
        /*0584*/ 	.word	0x00010750


	//   ....[146]....
        /*0588*/ 	.word	0x000107a0


	//   ....[147]....
        /*058c*/ 	.word	0x000107f0


	//   ....[148]....
        /*0590*/ 	.word	0x00010890


	//   ....[149]....
        /*0594*/ 	.word	0x00010920


	//   ....[150]....
        /*0598*/ 	.word	0x00010970


	//   ....[151]....
        /*059c*/ 	.word	0x000109c0


	//   ....[152]....
        /*05a0*/ 	.word	0x00010a60


	//   ....[153]....
        /*05a4*/ 	.word	0x00010b10


	//   ....[154]....
        /*05a8*/ 	.word	0x00010b60


	//   ....[155]....
        /*05ac*/ 	.word	0x00010c50


	//   ....[156]....
        /*05b0*/ 	.word	0x00010cb0


	//   ....[157]....
        /*05b4*/ 	.word	0x00010d00


	//   ....[158]....
        /*05b8*/ 	.word	0x00010d50


	//   ....[159]....
        /*05bc*/ 	.word	0x00010da0


	//   ....[160]....
        /*05c0*/ 	.word	0x00010df0


	//   ....[161]....
        /*05c4*/ 	.word	0x00010e40


	//   ....[162]....
        /*05c8*/ 	.word	0x00010e90


	//   ....[163]....
        /*05cc*/ 	.word	0x00010ee0


	//----- nvinfo : EIATTR_VRC_CTA_INIT_COUNT
	.align		4
.L_1851:
        /*05d0*/ 	.byte	0x02, 0x4a
	.zero		1
	.zero		1


	//----- nvinfo : EIATTR_EXIT_INSTR_OFFSETS
	.align		4
        /*05d4*/ 	.byte	0x04, 0x1c
        /*05d6*/ 	.short	(.L_1853 - .L_1852)


	//   ....[0]....
.L_1852:
        /*05d8*/ 	.word	0x0000ef10


	//   ....[1]....
        /*05dc*/ 	.word	0x0000f210


	//----- nvinfo : EIATTR_MAX_THREADS
	.align		4
.L_1853:
        /*05e0*/ 	.byte	0x04, 0x05
        /*05e2*/ 	.short	(.L_1855 - .L_1854)
.L_1854:
        /*05e4*/ 	.word	0x00000040
        /*05e8*/ 	.word	0x00000001
        /*05ec*/ 	.word	0x00000001


	//----- nvinfo : EIATTR_CRS_STACK_SIZE
	.align		4
.L_1855:
        /*05f0*/ 	.byte	0x04, 0x1e
        /*05f2*/ 	.short	(.L_1857 - .L_1856)
.L_1856:
        /*05f4*/ 	.word	0x00000000


	//----- nvinfo : EIATTR_CBANK_PARAM_SIZE
	.align		4
.L_1857:
        /*05f8*/ 	.byte	0x03, 0x19
        /*05fa*/ 	.short	0x01f0


	//----- nvinfo : EIATTR_PARAM_CBANK
	.align		4
        /*05fc*/ 	.byte	0x04, 0x0a
        /*05fe*/ 	.short	(.L_1859 - .L_1858)
	.align		4
.L_1858:
        /*0600*/ 	.word	index@(.nv.constant0._Z25selective_scan_bwd_kernelI32Selective_Scan_bwd_kernel_traitsILi64ELi16ELb0ELb1ELb0ELb0ELb1EN3c104HalfENS1_7complexIfEEEEv12SSMParamsBwd)
        /*0604*/ 	.short	0x0380
        /*0606*/ 	.short	0x01f0


	//----- nvinfo : EIATTR_SW_WAR
	.align		4
.L_1859:
        /*0608*/ 	.byte	0x04, 0x36
        /*060a*/ 	.short	(.L_1861 - .L_1860)
.L_1860:
        /*060c*/ 	.word	0x00000008
.L_1861:


//--------------------- .nv.info._Z25selective_scan_bwd_kernelI32Selective_Scan_bwd_kernel_traitsILi64ELi16ELb0ELb1ELb0ELb1ELb0EN3c104HalfENS1_7complexIfEEEEv12SSMParamsBwd --------------------------
	.section	.nv.info._Z25selective_scan_bwd_kernelI32Selective_Scan_bwd_kernel_traitsILi64ELi16ELb0ELb1ELb0ELb1ELb0EN3c104HalfENS1_7complexIfEEEEv12SSMParamsBwd,"",@"SHT_CUDA_INFO"
	.sectionflags	@""
	.align	4


	//----- nvinfo : EIATTR_CUDA_API_VERSION
	.align		4
        /*0000*/ 	.byte	0x04, 0x37
        /*0002*/ 	.short	(.L_1863 - .L_1862)
.L_1862:
        /*0004*/ 	.word	0x00000082


	//----- nvinfo : EIATTR_KPARAM_INFO
	.align		4
.L_1863:
        /*0008*/ 	.byte	0x04, 0x17
        /*000a*/ 	.short	(.L_1865 - .L_1864)
.L_1864:
        /*000c*/ 	.word	0x00000000
        /*0010*/ 	.short	0x0000
        /*0012*/ 	.short	0x0000
        /*0014*/ 	.byte	0x00, 0xf0, 0xc1, 0x07


	//----- nvinfo : EIATTR_SPARSE_MMA_MASK
	.align		4
.L_1865:
        /*0018*/ 	.byte	0x03, 0x50
        /*001a*/ 	.short	0x0000


	//----- nvinfo : EIATTR_MAXREG_COUNT
	.align		4
        /*001c*/ 	.byte	0x03, 0x1b
        /*001e*/ 	.short	0x00ff


	//----- nvinfo : EIATTR_NUM_BARRIERS
	.align		4
        /*0020*/ 	.byte	0x02, 0x4c
        /*0022*/ 	.byte	0x01
	.zero		1


	//----- nvinfo : EIATTR_ANNOTATIONS
	.align		4
        /*0024*/ 	.byte	0x04, 0x55
        /*0026*/ 	.short	(.L_1867 - .L_1866)


	//   ....[0]....
.L_1866:
        /* <DEDUP_REMOVED lines=11> */


	//----- nvinfo : EIATTR_MERCURY_ISA_VERSION
	.align		4
.L_1867:
        /*00c0*/ 	.byte	0x03, 0x5f
        /*00c2*/ 	.short	0x0101


	//----- nvinfo : EIATTR_INT_WARP_WIDE_INSTR_OFFSETS
	.align		4
        /*00c4*/ 	.byte	0x04, 0x31
        /*00c6*/ 	.short	(.L_1869 - .L_1868)


	//   ....[0]....
.L_1868:
        /*00c8*/ 	.word	0x00008d50


	//   ....[1]....
        /*00cc*/ 	.word	0x00009ee0


	//----- nvinfo : EIATTR_COOP_GROUP_MASK_REGIDS
	.align		4
.L_1869:
        /*00d0*/ 	.byte	0x04, 0x29
        /*00d2*/ 	.short	(.L_1871 - .L_1870)


	//   ....[0]....
.L_1870:
        /*00d4*/ 	.word	0xffffffff


	//   ....[1]....
        /*00d8*/ 	.word	0xffffffff


	//   ....[2]....
        /*00dc*/ 	.word	0xffffffff


	//   ....[3]....
        /*00e0*/ 	.word	0xffffffff


	//   ....[4]....
        /*00e4*/ 	.word	0xffffffff


	//   ....[5]....
        /*00e8*/ 	.word	0xffffffff


	//   ....[6]....
        /*00ec*/ 	.word	0xffffffff


	//   ....[7]....
        /*00f0*/ 	.word	0xffffffff


	//   ....[8]....
        /*00f4*/ 	.word	0xffffffff


	//   ....[9]....
        /*00f8*/ 	.word	0xffffffff


	//   ....[10]....
        /*00fc*/ 	.word	0xffffffff


	//   ....[11]....
        /*0100*/ 	.word	0xffffffff


	//   ....[12]....
        /*0104*/ 	.word	0xffffffff


	//   ....[13]....
        /*0108*/ 	.word	0xffffffff


	//   ....[14]....
        /*010c*/ 	.word	0xffffffff


	//   ....[15]....
        /*0110*/ 	.word	0xffffffff


	//   ....[16]....
        /*0114*/ 	.word	0xffffffff


	//   ....[17]....
        /*0118*/ 	.word	0xffffffff


	//   ....[18]....
        /*011c*/ 	.word	0xffffffff


	//   ....[19]....
        /*0120*/ 	.word	0xffffffff


	//   ....[20]....
        /*0124*/ 	.word	0xffffffff


	//   ....[21]....
        /*0128*/ 	.word	0xffffffff


	//   ....[22]....
        /*012c*/ 	.word	0xffffffff


	//   ....[23]....
        /*0130*/ 	.word	0xffffffff


	//   ....[24]....
        /*0134*/ 	.word	0xffffffff


	//   ....[25]....
        /*0138*/ 	.word	0xffffffff


	//   ....[26]....
        /*013c*/ 	.word	0xffffffff


	//   ....[27]....
        /*0140*/ 	.word	0xffffffff


	//   ....[28]....
        /*0144*/ 	.word	0xffffffff


	//   ....[29]....
        /*0148*/ 	.word	0xffffffff


	//   ....[30]....
        /*014c*/ 	.word	0xffffffff


	//   ....[31]....
        /*0150*/ 	.word	0xffffffff


	//   ....[32]....
        /*0154*/ 	.word	0xffffffff


	//   ....[33]....
        /*0158*/ 	.word	0xffffffff


	//   ....[34]....
        /*015c*/ 	.word	0xffffffff


	//   ....[35]....
        /*0160*/ 	.word	0xffffffff


	//   ....[36]....
        /*0164*/ 	.word	0xffffffff


	//   ....[37]....
        /*0168*/ 	.word	0xffffffff


	//   ....[38]....
        /*016c*/ 	.word	0xffffffff


	//   ....[39]....
        /*0170*/ 	.word	0xffffffff


	//   ....[40]....
        /*0174*/ 	.word	0xffffffff


	//   ....[41]....
        /*0178*/ 	.word	0xffffffff


	//   ....[42]....
        /*017c*/ 	.word	0xffffffff


	//   ....[43]....
        /*0180*/ 	.word	0xffffffff


	//   ....[44]....
        /*0184*/ 	.word	0xffffffff


	//   ....[45]....
        /*0188*/ 	.word	0xffffffff


	//   ....[46]....
        /*018c*/ 	.word	0xffffffff


	//   ....[47]....
        /*0190*/ 	.word	0xffffffff


	//   ....[48]....
        /*0194*/ 	.word	0xffffffff


	//   ....[49]....
        /*0198*/ 	.word	0xffffffff


	//   ....[50]....
        /*019c*/ 	.word	0xffffffff


	//   ....[51]....
        /*01a0*/ 	.word	0xffffffff


	//   ....[52]....
        /*01a4*/ 	.word	0xffffffff


	//   ....[53]....
        /*01a8*/ 	.word	0xffffffff


	//   ....[54]....
        /*01ac*/ 	.word	0xffffffff


	//   ....[55]....
        /*01b0*/ 	.word	0xffffffff


	//   ....[56]....
        /*01b4*/ 	.word	0xffffffff


	//   ....[57]....
        /*01b8*/ 	.word	0xffffffff


	//   ....[58]....
        /*01bc*/ 	.word	0xffffffff


	//   ....[59]....
        /*01c0*/ 	.word	0xffffffff


	//   ....[60]....
        /*01c4*/ 	.word	0xffffffff


	//   ....[61]....
        /*01c8*/ 	.word	0xffffffff


	//   ....[62]....
        /*01cc*/ 	.word	0xffffffff


	//   ....[63]....
        /*01d0*/ 	.word	0xffffffff


	//   ....[64]....
        /*01d4*/ 	.word	0xffffffff


	//   ....[65]....
        /*01d8*/ 	.word	0xffffffff


	//   ....[66]....
        /*01dc*/ 	.word	0xffffffff


	//   ....[67]....
        /*01e0*/ 	.word	0xffffffff


	//   ....[68]....
        /*01e4*/ 	.word	0xffffffff


	//   ....[69]....
        /*01e8*/ 	.word	0xffffffff


	//   ....[70]....
        /*01ec*/ 	.word	0xffffffff


	//   ....[71]....
        /*01f0*/ 	.word	0xffffffff


	//   ....[72]....
        /*01f4*/ 	.word	0xffffffff


	//   ....[73]....
        /*01f8*/ 	.word	0xffffffff


	//   ....[74]....
        /*01fc*/ 	.word	0xffffffff


	//   ....[75]....
        /*0200*/ 	.word	0xffffffff


	//   ....[76]....
        /*0204*/ 	.word	0xffffffff


	//   ....[77]....
        /*0208*/ 	.word	0xffffffff


	//   ....[78]....
        /*020c*/ 	.word	0xffffffff


	//   ....[79]....
        /*0210*/ 	.word	0xffffffff


	//   ....[80]....
        /*0214*/ 	.word	0xffffffff


	//   ....[81]....
        /*0218*/ 	.word	0xffffffff


	//   ....[82]....
        /*021c*/ 	.word	0xffffffff


	//   ....[83]....
        /*0220*/ 	.word	0xffffffff


	//   ....[84]....
        /*0224*/ 	.word	0xffffffff


	//   ....[85]....
        /*0228*/ 	.word	0xffffffff


	//   ....[86]....
        /*022c*/ 	.word	0xffffffff


	//   ....[87]....
        /*0230*/ 	.word	0xffffffff


	//   ....[88]....
        /*0234*/ 	.word	0xffffffff


	//   ....[89]....
        /*0238*/ 	.word	0xffffffff


	//   ....[90]....
        /*023c*/ 	.word	0xffffffff


	//   ....[91]....
        /*0240*/ 	.word	0xffffffff


	//   ....[92]....
        /*0244*/ 	.word	0xffffffff


	//   ....[93]....
        /*0248*/ 	.word	0xffffffff


	//   ....[94]....
        /*024c*/ 	.word	0xffffffff


	//   ....[95]....
        /*0250*/ 	.word	0xffffffff


	//   ....[96]....
        /*0254*/ 	.word	0xffffffff


	//   ....[97]....
        /*0258*/ 	.word	0x05000047


	//   ....[98]....
        /*025c*/ 	.word	0x05000047


	//   ....[99]....
        /*0260*/ 	.word	0x05000047


	//   ....[100]....
        /*0264*/ 	.word	0x05000047


	//   ....[101]....
        /*0268*/ 	.word	0x05000047


	//   ....[102]....
        /*026c*/ 	.word	0x05000047


	//   ....[103]....
        /*0270*/ 	.word	0x05000047


	//   ....[104]....
        /*0274*/ 	.word	0x05000047


	//   ....[105]....
        /*0278*/ 	.word	0x05000047


	//   ....[106]....
        /*027c*/ 	.word	0x05000047


	//   ....[107]....
        /*0280*/ 	.word	0x05000047


	//   ....[108]....
        /*0284*/ 	.word	0x05000047


	//   ....[109]....
        /*0288*/ 	.word	0x05000047


	//   ....[110]....
        /*028c*/ 	.word	0x05000047


	//   ....[111]....
        /*0290*/ 	.word	0x05000047


	//   ....[112]....
        /*0294*/ 	.word	0x05000047


	//   ....[113]....
        /*0298*/ 	.word	0x05000047


	//   ....[114]....
        /*029c*/ 	.word	0x05000047


	//   ....[115]....
        /*02a0*/ 	.word	0x05000047


	//   ....[116]....
        /*02a4*/ 	.word	0x05000047


	//   ....[117]....
        /*02a8*/ 	.word	0x05000047


	//   ....[118]....
        /*02ac*/ 	.word	0x05000047


	//   ....[119]....
        /*02b0*/ 	.word	0x05000047


	//   ....[120]....
        /*02b4*/ 	.word	0x05000047


	//   ....[121]....
        /*02b8*/ 	.word	0x05000047


	//   ....[122]....
        /*02bc*/ 	.word	0x05000047


	//   ....[123]....
        /*02c0*/ 	.word	0x05000047


	//   ....[124]....
        /*02c4*/ 	.word	0x05000047


	//   ....[125]....
        /*02c8*/ 	.word	0x05000047


	//   ....[126]....
        /*02cc*/ 	.word	0x05000047


	//   ....[127]....
        /*02d0*/ 	.word	0x05000047


	//   ....[128]....
        /*02d4*/ 	.word	0x05000047


	//   ....[129]....
        /*02d8*/ 	.word	0x05000047


	//   ....[130]....
        /*02dc*/ 	.word	0x05000047


	//   ....[131]....
        /*02e0*/ 	.word	0x05000047


	//   ....[132]....
        /*02e4*/ 	.word	0x05000047


	//   ....[133]....
        /*02e8*/ 	.word	0x05000047


	//   ....[134]....
        /*02ec*/ 	.word	0x05000047


	//   ....[135]....
        /*02f0*/ 	.word	0x05000047


	//   ....[136]....
        /*02f4*/ 	.word	0x05000047


	//   ....[137]....
        /*02f8*/ 	.word	0x05000047


	//   ....[138]....
        /*02fc*/ 	.word	0x05000047


	//   ....[139]....
        /*0300*/ 	.word	0x05000047


	//   ....[140]....
        /*0304*/ 	.word	0x05000047


	//   ....[141]....
        /*0308*/ 	.word	0x05000047


	//   ....[142]....
        /*030c*/ 	.word	0x05000047


	//   ....[143]....
        /*0310*/ 	.word	0x05000047


	//   ....[144]....
        /*0314*/ 	.word	0x05000047


	//   ....[145]....
        /*0318*/ 	.word	0x05000047


	//   ....[146]....
        /*031c*/ 	.word	0x05000047


	//   ....[147]....
        /*0320*/ 	.word	0x05000047


	//   ....[148]....
        /*0324*/ 	.word	0x05000047


	//   ....[149]....
        /*0328*/ 	.word	0x05000047


	//   ....[150]....
        /*032c*/ 	.word	0x05000047


	//   ....[151]....
        /*0330*/ 	.word	0x05000047


	//   ....[152]....
        /*0334*/ 	.word	0x05000047


	//   ....[153]....
        /*0338*/ 	.word	0x05000047


	//   ....[154]....
        /*033c*/ 	.word	0x05000047


	//   ....[155]....
        /*0340*/ 	.word	0x05000047


	//   ....[156]....
        /*0344*/ 	.word	0x05000047


	//   ....[157]....
        /*0348*/ 	.word	0x05000047


	//   ....[158]....
        /*034c*/ 	.word	0x05000047


	//   ....[159]....
        /*0350*/ 	.word	0x05000047


	//   ....[160]....
        /*0354*/ 	.word	0x05000047


	//----- nvinfo : EIATTR_COOP_GROUP_INSTR_OFFSETS
	.align		4
.L_1871:
        /*0358*/ 	.byte	0x04, 0x28
        /*035a*/ 	.short	(.L_1873 - .L_1872)


	//   ....[0]....
.L_1872:
        /*035c*/ 	.word	0x00001470


	//   ....[1]....
        /*0360*/ 	.word	0x00001a20


	//   ....[2]....
        /*0364*/ 	.word	0x000020d0


	//   ....[3]....
        /*0368*/ 	.word	0x00005de0


	//   ....[4]....
        /*036c*/ 	.word	0x00007c10


	//   ....[5]....
        /*0370*/ 	.word	0x00007c20


	//   ....[6]....
        /*0374*/ 	.word	0x00007c30


	//   ....[7]....
        /*0378*/ 	.word	0x00007c80


	//   ....[8]....
        /*037c*/ 	.word	0x00007cd0


	//   ....[9]....
        /*0380*/ 	.word	0x00007ce0


	//   ....[10]....
        /*0384*/ 	.word	0x00007d10


	//   ....[11]....
        /*0388*/ 	.word	0x00007d40


	//   ....[12]....
        /*038c*/ 	.word	0x00007d90


	//   ....[13]....
        /*0390*/ 	.word	0x00007de0


	//   ....[14]....
        /*0394*/ 	.word	0x00007df0


	//   ....[15]....
        /*0398*/ 	.word	0x00007e00


	//   ....[16]....
        /*039c*/ 	.word	0x00007eb0


	//   ....[17]....
        /*03a0*/ 	.word	0x00007ec0


	//   ....[18]....
        /*03a4*/ 	.word	0x00007ed0


	//   ....[19]....
        /*03a8*/ 	.word	0x00007ee0


	//   ....[20]....
        /*03ac*/ 	.word	0x00007f90


	//   ....[21]....
        /*03b0*/ 	.word	0x00007fa0


	//   ....[22]....
        /*03b4*/ 	.word	0x00007fb0


	//   ....[23]....
        /*03b8*/ 	.word	0x00007fc0


	//   ....[24]....
        /*03bc*/ 	.word	0x00008120


	//   ....[25]....
        /*03c0*/ 	.word	0x00008130


	//   ....[26]....
        /*03c4*/ 	.word	0x00008140


	//   ....[27]....
        /*03c8*/ 	.word	0x00008150


	//   ....[28]....
        /*03cc*/ 	.word	0x00008160


	//   ....[29]....
        /*03d0*/ 	.word	0x00008170


	//   ....[30]....
        /*03d4*/ 	.word	0x00008180


	//   ....[31]....
        /*03d8*/ 	.word	0x00008190


	//   ....[32]....
        /*03dc*/ 	.word	0x00009490


	//   ....[33]....
        /*03e0*/ 	.word	0x000094b0


	//   ....[34]....
        /*03e4*/ 	.word	0x000094c0


	//   ....[35]....
        /*03e8*/ 	.word	0x000094d0


	//   ....[36]....
        /*03ec*/ 	.word	0x000095f0


	//   ....[37]....
        /*03f0*/ 	.word	0x00009600


	//   ....[38]....
        /*03f4*/ 	.word	0x00009610


	//   ....[39]....
        /*03f8*/ 	.word	0x00009620


	//   ....[40]....
        /*03fc*/ 	.word	0x00009740


	//   ....[41]....
        /*0400*/ 	.word	0x00009750


	//   ....[42]....
        /*0404*/ 	.word	0x00009760


	//   ....[43]....
        /*0408*/ 	.word	0x00009770


	//   ....[44]....
        /*040c*/ 	.word	0x00009890


	//   ....[45]....
        /*0410*/ 	.word	0x000098a0


	//   ....[46]....
        /*0414*/ 	.word	0x000098b0


	//   ....[47]....
        /*0418*/ 	.word	0x000098c0


	//   ....[48]....
        /*041c*/ 	.word	0x000099e0


	//   ....[49]....
        /*0420*/ 	.word	0x000099f0


	//   ....[50]....
        /*0424*/ 	.word	0x00009a00


	//   ....[51]....
        /*0428*/ 	.word	0x00009a10


	//   ....[52]....
        /*042c*/ 	.word	0x00009b30


	//   ....[53]....
        /*0430*/ 	.word	0x00009b40


	//   ....[54]....
        /*0434*/ 	.word	0x00009b50


	//   ....[55]....
        /*0438*/ 	.word	0x00009b60


	//   ....[56]....
        /*043c*/ 	.word	0x00009b70


	//   ....[57]....
        /*0440*/ 	.word	0x00009b80


	//   ....[58]....
        /*0444*/ 	.word	0x00009bc0


	//   ....[59]....
        /*0448*/ 	.word	0x00009c00


	//   ....[60]....
        /*044c*/ 	.word	0x00009c30


	//   ....[61]....
        /*0450*/ 	.word	0x00009c60


	//   ....[62]....
        /*0454*/ 	.word	0x00009c70


	//   ....[63]....
        /*0458*/ 	.word	0x00009c80


	//   ....[64]....
        /*045c*/ 	.word	0x0000cdf0


	//   ....[65]....
        /*0460*/ 	.word	0x0000ce30


	//   ....[66]....
        /*0464*/ 	.word	0x0000ce70


	//   ....[67]....
        /*0468*/ 	.word	0x0000ceb0


	//   ....[68]....
        /*046c*/ 	.word	0x0000cfc0


	//   ....[69]....
        /*0470*/ 	.word	0x0000d000


	//   ....[70]....
        /*0474*/ 	.word	0x0000d040


	//   ....[71]....
        /*0478*/ 	.word	0x0000d080


	//   ....[72]....
        /*047c*/ 	.word	0x0000d190


	//   ....[73]....
        /*0480*/ 	.word	0x0000d1d0


	//   ....[74]....
        /*0484*/ 	.word	0x0000d210


	//   ....[75]....
        /*0488*/ 	.word	0x0000d250


	//   ....[76]....
        /*048c*/ 	.word	0x0000d3a0


	//   ....[77]....
        /*0490*/ 	.word	0x0000d3e0


	//   ....[78]....
        /*0494*/ 	.word	0x0000d420


	//   ....[79]....
        /*0498*/ 	.word	0x0000d460


	//   ....[80]....
        /*049c*/ 	.word	0x0000d500


	//   ....[81]....
        /*04a0*/ 	.word	0x0000d520


	//   ....[82]....
        /*04a4*/ 	.word	0x0000d540


	//   ....[83]....
        /*04a8*/ 	.word	0x0000d550


	//   ....[84]....
        /*04ac*/ 	.word	0x0000dee0


	//   ....[85]....
        /*04b0*/ 	.word	0x0000e7b0


	//   ....[86]....
        /*04b4*/ 	.word	0x0000f060


	//   ....[87]....
        /*04b8*/ 	.word	0x0000f6b0


	//   ....[88]....
        /*04bc*/ 	.word	0x0000f6e0


	//   ....[89]....
        /*04c0*/ 	.word	0x0000f710


	//   ....[90]....
        /*04c4*/ 	.word	0x0000f770


	//   ....[91]....
        /*04c8*/ 	.word	0x0000f7b0


	//   ....[92]....
        /*04cc*/ 	.word	0x0000f990


	//   ....[93]....
        /*04d0*/ 	.word	0x0000f9b0


	//   ....[94]....
        /*04d4*/ 	.word	0x0000f9e0


	//   ....[95]....
        /*04d8*/ 	.word	0x0000fa20


	//   ....[96]....
        /*04dc*/ 	.word	0x0000fa40


	//   ....[97]....
        /*04e0*/ 	.word	0x0000feb0


	//   ....[98]....
        /*04e4*/ 	.word	0x0000ff00


	//   ....[99]....
        /*04e8*/ 	.word	0x0000ff50


	//   ....[100]....
        /*04ec*/ 	.word	0x0000ffa0


	//   ....[101]....
        /*04f0*/ 	.word	0x000100b0


	//   ....[102]....
        /*04f4*/ 	.word	0x00010100


	//   ....[103]....
        /*04f8*/ 	.word	0x00010150


	//   ....[104]....
        /*04fc*/ 	.word	0x000101a0


	//   ....[105]....
        /*0500*/ 	.word	0x000102b0


	//   ....[106]....
        /*0504*/ 	.word	0x00010300


	//   ....[107]....
        /*0508*/ 	.word	0x00010350


	//   ....[108]....
        /*050c*/ 	.word	0x000103a0


	//   ....[109]....
        /*0510*/ 	.word	0x000104b0


	//   ....[110]....
        /*0514*/ 	.word	0x00010500


	//   ....[111]....
        /*0518*/ 	.word	0x00010550


	//   ....[112]....
        /*051c*/ 	.word	0x000105a0


	//   ....[113]....
        /*0520*/ 	.word	0x000106b0


	//   ....[114]....
        /*0524*/ 	.word	0x00010700


	//   ....[115]....
        /*0528*/ 	.word	0x00010750


	//   ....[116]....
        /*052c*/ 	.word	0x000107a0


	//   ....[117]....
        /*0530*/ 	.word	0x00010840


	//   ....[118]....
        /*0534*/ 	.word	0x000108e0


	//   ....[119]....
        /*0538*/ 	.word	0x00010980


	//   ....[120]....
        /*053c*/ 	.word	0x00010a20


	//   ....[121]....
        /*0540*/ 	.word	0x00010ac0


	//   ....[122]....
        /*0544*/ 	.word	0x00010b60


	//   ....[123]....
        /*0548*/ 	.word	0x00010bb0


	//   ....[124]....
        /*054c*/ 	.word	0x00010c00


	//   ....[125]....
        /*0550*/ 	.word	0x00010c50


	//   ....[126]....
        /*0554*/ 	.word	0x00010cb0


	//   ....[127]....
        /*0558*/ 	.word	0x00010d00


	//   ....[128]....
        /*055c*/ 	.word	0x00010d50


	//   ....[129]....
        /*0560*/ 	.word	0x00010df0


	//   ....[130]....
        /*0564*/ 	.word	0x00010e40


	//   ....[131]....
        /*0568*/ 	.word	0x00010e90


	//   ....[132]....
        /*056c*/ 	.word	0x00010ee0


	//   ....[133]....
        /*0570*/ 	.word	0x00010f80


	//   ....[134]....
        /*0574*/ 	.word	0x00011010


	//   ....[135]....
        /*0578*/ 	.word	0x00011060


	//   ....[136]....
        /*057c*/ 	.word	0x000110b0


	//   ....[137]....
        /*0580*/ 	.word	0x00011150


	//   ....[138]....
        /*0584*/ 	.word	0x000111e0


	//   ....[139]....
        /*0588*/ 	.word	0x00011230


	//   ....[140]....
        /*058c*/ 	.word	0x00011280


	//   ....[141]....
        /*0590*/ 	.word	0x00011320


	//   ....[142]....
        /*0594*/ 	.word	0x000113b0


	//   ....[143]....
        /*0598*/ 	.word	0x00011400


	//   ....[144]....
        /*059c*/ 	.word	0x00011450


	//   ....[145]....
        /*05a0*/ 	.word	0x000114f0


	//   ....[146]....
        /*05a4*/ 	.word	0x00011580


	//   ....[147]....
        /*05a8*/ 	.word	0x000115d0


	//   ....[148]....
        /*05ac*/ 	.word	0x00011620


	//   ....[149]....
        /*05b0*/ 	.word	0x000116c0


	//   ....[150]....
        /*05b4*/ 	.word	0x00011770


	//   ....[151]....
        /*05b8*/ 	.word	0x000117c0


	//   ....[152]....
        /*05bc*/ 	.word	0x000118c0


	//   ....[153]....
        /*05c0*/ 	.word	0x00011910


	//   ....[154]....
        /*05c4*/ 	.word	0x00011960


	//   ....[155]....
        /*05c8*/ 	.word	0x000119b0


	//   ....[156]....
        /*05cc*/ 	.word	0x00011a00


	//   ....[157]....
        /*05d0*/ 	.word	0x00011a40


	//   ....[158]....
        /*05d4*/ 	.word	0x00011a90


	//   ....[159]....
        /*05d8*/ 	.word	0x00011ae0


	//   ....[160]....
        /*05dc*/ 	.word	0x00011b30


	//----- nvinfo : EIATTR_VRC_CTA_INIT_COUNT
	.align		4
.L_1873:
        /*05e0*/ 	.byte	0x02, 0x4a
	.zero		1
	.zero		1


	//----- nvinfo : EIATTR_EXIT_INSTR_OFFSETS
	.align		4
        /*05e4*/ 	.byte	0x04, 0x1c
        /*05e6*/ 	.short	(.L_1875 - .L_1874)


	//   ....[0]....
.L_1874:
        /*05e8*/ 	.word	0x0000fb50


	//   ....[1]....
        /*05ec*/ 	.word	0x0000fe50


	//----- nvinfo : EIATTR_MAX_THREADS
	.align		4
.L_1875:
        /*05f0*/ 	.byte	0x04, 0x05
        /*05f2*/ 	.short	(.L_1877 - .L_1876)
.L_1876:
        /*05f4*/ 	.word	0x00000040
        /*05f8*/ 	.word	0x00000001
        /*05fc*/ 	.word	0x00000001


	//----- nvinfo : EIATTR_CRS_STACK_SIZE
	.align		4
.L_1877:
        /*0600*/ 	.byte	0x04, 0x1e
        /*0602*/ 	.short	(.L_1879 - .L_1878)
.L_1878:
        /*0604*/ 	.word	0x00000000


	//----- nvinfo : EIATTR_CBANK_PARAM_SIZE
	.align		4
.L_1879:
        /*0608*/ 	.byte	0x03, 0x19
        /*060a*/ 	.short	0x01f0


	//----- nvinfo : EIATTR_PARAM_CBANK
	.align		4
        /*060c*/ 	.byte	0x04, 0x0a
        /*060e*/ 	.short	(.L_1881 - .L_1880)
	.align		4
.L_1880:
        /*0610*/ 	.word	index@(.nv.constant0._Z25selective_scan_bwd_kernelI32Selective_Scan_bwd_kernel_traitsILi64ELi16ELb0ELb1ELb0ELb1ELb0EN3c104HalfENS1_7complexIfEEEEv12SSMParamsBwd)
        /*0614*/ 	.short	0x0380
        /*0616*/ 	.short	0x01f0


	//----- nvinfo : EIATTR_SW_WAR
	.align		4
.L_1881:
        /*0618*/ 	.byte	0x04, 0x36
        /*061a*/ 	.short	(.L_1883 - .L_1882)
.L_1882:
        /*061c*/ 	.word	0x00000008
.L_1883:


//--------------------- .nv.info._Z25selective_scan_bwd_kernelI32Selective_Scan_bwd_kernel_traitsILi64ELi16ELb0ELb1ELb0ELb1ELb1EN3c104HalfENS1_7complexIfEEEEv12SSMParamsBwd --------------------------
	.section	.nv.info._Z25selective_scan_bwd_kernelI32Selective_Scan_bwd_kernel_traitsILi64ELi16ELb0ELb1ELb0ELb1ELb1EN3c104HalfENS1_7complexIfEEEEv12SSMParamsBwd,"",@"SHT_CUDA_INFO"
	.sectionflags	@""
	.align	4


	//----- nvinfo : EIATTR_CUDA_API_VERSION
	.align		4
        /*0000*/ 	.byte	0x04, 0x37
        /*0002*/ 	.short	(.L_1885 - .L_1884)
.L_1884:
        /*0004*/ 	.word	0x00000082


	//----- nvinfo : EIATTR_KPARAM_INFO
	.align		4
.L_1885:
        /*0008*/ 	.byte	0x04, 0x17
        /*000a*/ 	.short	(.L_1887 - .L_1886)
.L_1886:
        /*000c*/ 	.word	0x00000000
        /*0010*/ 	.short	0x0000
        /*0012*/ 	.short	0x0000
        /*0014*/ 	.byte	0x00, 0xf0, 0xc1, 0x07


	//----- nvinfo : EIATTR_SPARSE_MMA_MASK
	.align		4
.L_1887:
        /*0018*/ 	.byte	0x03, 0x50
        /*001a*/ 	.short	0x0000


	//----- nvinfo : EIATTR_MAXREG_COUNT
	.align		4
        /*001c*/ 	.byte	0x03, 0x1b
        /*001e*/ 	.short	0x00ff


	//----- nvinfo : EIATTR_NUM_BARRIERS
	.align		4
        /*0020*/ 	.byte	0x02, 0x4c
        /*0022*/ 	.byte	0x01
	.zero		1


	//----- nvinfo : EIATTR_ANNOTATIONS
	.align		4
        /*0024*/ 	.byte	0x04, 0x55
        /*0026*/ 	.short	(.L_1889 - .L_1888)


	//   ....[0]....
.L_1888:
        /* <DEDUP_REMOVED lines=10> */


	//----- nvinfo : EIATTR_MERCURY_ISA_VERSION
	.align		4
.L_1889:
        /*00b0*/ 	.byte	0x03, 0x5f
        /*00b2*/ 	.short	0x0101


	//----- nvinfo : EIATTR_INT_WARP_WIDE_INSTR_OFFSETS
	.align		4
        /*00b4*/ 	.byte	0x04, 0x31
        /*00b6*/ 	.short	(.L_1891 - .L_1890)


	//   ....[0]....
.L_1890:
        /*00b8*/ 	.word	0x0000b4b0


	//   ....[1]....
        /*00bc*/ 	.word	0x0000c690


	//----- nvinfo : EIATTR_COOP_GROUP_MASK_REGIDS
	.align		4
.L_1891:
        /*00c0*/ 	.byte	0x04, 0x29
        /*00c2*/ 	.short	(.L_1893 - .L_1892)


	//   ....[0]....
.L_1892:
        /*00c4*/ 	.word	0xffffffff


	//   ....[1]....
        /*00c8*/ 	.word	0xffffffff


	//   ....[2]....
        /*00cc*/ 	.word	0xffffffff


	//   ....[3]....
        /*00d0*/ 	.word	0xffffffff


	//   ....[4]....
        /*00d4*/ 	.word	0xffffffff


	//   ....[5]....
        /*00d8*/ 	.word	0xffffffff


	//   ....[6]....
        /*00dc*/ 	.word	0xffffffff


	//   ....[7]....
        /*00e0*/ 	.word	0xffffffff


	//   ....[8]....
        /*00e4*/ 	.word	0xffffffff


	//   ....[9]....
        /*00e8*/ 	.word	0xffffffff


	//   ....[10]....
        /*00ec*/ 	.word	0xffffffff


	//   ....[11]....
        /*00f0*/ 	.word	0xffffffff


	//   ....[12]....
        /*00f4*/ 	.word	0xffffffff


	//   ....[13]....
        /*00f8*/ 	.word	0xffffffff


	//   ....[14]....
        /*00fc*/ 	.word	0xffffffff


	//   ....[15]....
        /*0100*/ 	.word	0xffffffff


	//   ....[16]....
        /*0104*/ 	.word	0xffffffff


	//   ....[17]....
        /*0108*/ 	.word	0xffffffff


	//   ....[18]....
        /*010c*/ 	.word	0xffffffff


	//   ....[19]....
        /*0110*/ 	.word	0xffffffff


	//   ....[20]....
        /*0114*/ 	.word	0xffffffff


	//   ....[21]....
        /*0118*/ 	.word	0xffffffff


	//   ....[22]....
        /*011c*/ 	.word	0xffffffff


	//   ....[23]....
        /*0120*/ 	.word	0xffffffff


	//   ....[24]....
        /*0124*/ 	.word	0xffffffff


	//   ....[25]....
        /*0128*/ 	.word	0xffffffff


	//   ....[26]....
        /*012c*/ 	.word	0xffffffff


	//   ....[27]....
        /*0130*/ 	.word	0xffffffff


	//   ....[28]....
        /*0134*/ 	.word	0xffffffff


	//   ....[29]....
        /*0138*/ 	.word	0xffffffff


	//   ....[30]....
        /*013c*/ 	.word	0xffffffff


	//   ....[31]....
        /*0140*/ 	.word	0xffffffff


	//   ....[32]....
        /*0144*/ 	.word	0xffffffff


	//   ....[33]....
        /*0148*/ 	.word	0xffffffff


	//   ....[34]....
        /*014c*/ 	.word	0xffffffff


	//   ....[35]....
        /*0150*/ 	.word	0xffffffff


	//   ....[36]....
        /*0154*/ 	.word	0xffffffff


	//   ....[37]....
        /*0158*/ 	.word	0xffffffff


	//   ....[38]....
        /*015c*/ 	.word	0xffffffff


	//   ....[39]....
        /*0160*/ 	.word	0xffffffff


	//   ....[40]....
        /*0164*/ 	.word	0xffffffff


	//   ....[41]....
        /*0168*/ 	.word	0xffffffff


	//   ....[42]....
        /*016c*/ 	.word	0xffffffff


	//   ....[43]....
        /*0170*/ 	.word	0xffffffff


	//   ....[44]....
        /*0174*/ 	.word	0xffffffff


	//   ....[45]....
        /*0178*/ 	.word	0xffffffff


	//   ....[46]....
        /*017c*/ 	.word	0xffffffff


	//   ....[47]....
        /*0180*/ 	.word	0xffffffff


	//   ....[48]....
        /*0184*/ 	.word	0xffffffff


	//   ....[49]....
        /*0188*/ 	.word	0xffffffff


	//   ....[50]....
        /*018c*/ 	.word	0xffffffff


	//   ....[51]....
        /*0190*/ 	.word	0xffffffff


	//   ....[52]....
        /*0194*/ 	.word	0xffffffff


	//   ....[53]....
        /*0198*/ 	.word	0xffffffff


	//   ....[54]....
        /*019c*/ 	.word	0xffffffff


	//   ....[55]....
        /*01a0*/ 	.word	0xffffffff


	//   ....[56]....
        /*01a4*/ 	.word	0xffffffff


	//   ....[57]....
        /*01a8*/ 	.word	0xffffffff


	//   ....[58]....
        /*01ac*/ 	.word	0xffffffff


	//   ....[59]....
        /*01b0*/ 	.word	0xffffffff


	//   ....[60]....
        /*01b4*/ 	.word	0xffffffff


	//   ....[61]....
        /*01b8*/ 	.word	0xffffffff


	//   ....[62]....
        /*01bc*/ 	.word	0xffffffff


	//   ....[63]....
        /*01c0*/ 	.word	0xffffffff


	//   ....[64]....
        /*01c4*/ 	.word	0xffffffff


	//   ....[65]....
        /*01c8*/ 	.word	0xffffffff


	//   ....[66]....
        /*01cc*/ 	.word	0xffffffff


	//   ....[67]....
        /*01d0*/ 	.word	0xffffffff


	//   ....[68]....
        /*01d4*/ 	.word	0xffffffff


	//   ....[69]....
        /*01d8*/ 	.word	0xffffffff


	//   ....[70]....
        /*01dc*/ 	.word	0xffffffff


	//   ....[71]....
        /*01e0*/ 	.word	0xffffffff


	//   ....[72]....
        /*01e4*/ 	.word	0xffffffff


	//   ....[73]....
        /*01e8*/ 	.word	0xffffffff


	//   ....[74]....
        /*01ec*/ 	.word	0xffffffff


	//   ....[75]....
        /*01f0*/ 	.word	0xffffffff


	//   ....[76]....
        /*01f4*/ 	.word	0xffffffff


	//   ....[77]....
        /*01f8*/ 	.word	0xffffffff


	//   ....[78]....
        /*01fc*/ 	.word	0xffffffff


	//   ....[79]....
        /*0200*/ 	.word	0xffffffff


	//   ....[80]....
        /*0204*/ 	.word	0xffffffff


	//   ....[81]....
        /*0208*/ 	.word	0xffffffff


	//   ....[82]....
        /*020c*/ 	.word	0xffffffff


	//   ....[83]....
        /*0210*/ 	.word	0xffffffff


	//   ....[84]....
        /*0214*/ 	.word	0xffffffff


	//   ....[85]....
        /*0218*/ 	.word	0xffffffff


	//   ....[86]....
        /*021c*/ 	.word	0xffffffff


	//   ....[87]....
        /*0220*/ 	.word	0xffffffff


	//   ....[88]....
        /*0224*/ 	.word	0xffffffff


	//   ....[89]....
        /*0228*/ 	.word	0xffffffff


	//   ....[90]....
        /*022c*/ 	.word	0xffffffff


	//   ....[91]....
        /*0230*/ 	.word	0xffffffff


	//   ....[92]....
        /*0234*/ 	.word	0xffffffff


	//   ....[93]....
        /*0238*/ 	.word	0xffffffff


	//   ....[94]....
        /*023c*/ 	.word	0xffffffff


	//   ....[95]....
        /*0240*/ 	.word	0xffffffff


	//   ....[96]....
        /*0244*/ 	.word	0xffffffff


	//   ....[97]....
        /*0248*/ 	.word	0xffffffff


	//   ....[98]....
        /*024c*/ 	.word	0xffffffff


	//   ....[99]....
        /*0250*/ 	.word	0xffffffff


	//   ....[100]....
        /*0254*/ 	.word	0xffffffff


	//   ....[101]....
        /*0258*/ 	.word	0x05000047


	//   ....[102]....
        /*025c*/ 	.word	0x05000047


	//   ....[103]....
        /*0260*/ 	.word	0x05000047


	//   ....[104]....
        /*0264*/ 	.word	0x05000047


	//   ....[105]....
        /*0268*/ 	.word	0x05000047


	//   ....[106]....
        /*026c*/ 	.word	0x05000047


	//   ....[107]....
        /*0270*/ 	.word	0x05000047


	//   ....[108]....
        /*0274*/ 	.word	0x05000047


	//   ....[109]....
        /*0278*/ 	.word	0x05000047


	//   ....[110]....
        /*027c*/ 	.word	0x05000047


	//   ....[111]....
        /*0280*/ 	.word	0x05000047


	//   ....[112]....
        /*0284*/ 	.word	0x05000047


	//   ....[113]....
        /*0288*/ 	.word	0x05000047


	//   ....[114]....
        /*028c*/ 	.word	0x05000047


	//   ....[115]....
        /*0290*/ 	.word	0x05000047


	//   ....[116]....
        /*0294*/ 	.word	0x05000047


	//   ....[117]....
        /*0298*/ 	.word	0x05000047


	//   ....[118]....
        /*029c*/ 	.word	0x05000047


	//   ....[119]....
        /*02a0*/ 	.word	0x05000047


	//   ....[120]....
        /*02a4*/ 	.word	0x05000047


	//   ....[121]....
        /*02a8*/ 	.word	0x05000047


	//   ....[122]....
        /*02ac*/ 	.word	0x05000047


	//   ....[123]....
        /*02b0*/ 	.word	0x05000047


	//   ....[124]....
        /*02b4*/ 	.word	0x05000047


	//   ....[125]....
        /*02b8*/ 	.word	0x05000047


	//   ....[126]....
        /*02bc*/ 	.word	0x05000047


	//   ....[127]....
        /*02c0*/ 	.word	0x05000047


	//   ....[128]....
        /*02c4*/ 	.word	0x05000047


	//   ....[129]....
        /*02c8*/ 	.word	0x05000047


	//   ....[130]....
        /*02cc*/ 	.word	0x05000047


	//   ....[131]....
        /*02d0*/ 	.word	0x05000047


	//   ....[132]....
        /*02d4*/ 	.word	0x05000047


	//   ....[133]....
        /*02d8*/ 	.word	0x05000047


	//   ....[134]....
        /*02dc*/ 	.word	0x05000047


	//   ....[135]....
        /*02e0*/ 	.word	0x05000047


	//   ....[136]....
        /*02e4*/ 	.word	0x05000047


	//   ....[137]....
        /*02e8*/ 	.word	0x05000047


	//   ....[138]....
        /*02ec*/ 	.word	0x05000047


	//   ....[139]....
        /*02f0*/ 	.word	0x05000047


	//   ....[140]....
        /*02f4*/ 	.word	0x05000047


	//   ....[141]....
        /*02f8*/ 	.word	0x05000047


	//   ....[142]....
        /*02fc*/ 	.word	0x05000047


	//   ....[143]....
        /*0300*/ 	.word	0x05000047


	//   ....[144]....
        /*0304*/ 	.word	0x05000047


	//   ....[145]....
        /*0308*/ 	.word	0x05000047


	//   ....[146]....
        /*030c*/ 	.word	0x05000047


	//   ....[147]....
        /*0310*/ 	.word	0x05000047


	//   ....[148]....
        /*0314*/ 	.word	0x05000047


	//   ....[149]....
        /*0318*/ 	.word	0x05000047


	//   ....[150]....
        /*031c*/ 	.word	0x05000047


	//   ....[151]....
        /*0320*/ 	.word	0x05000047


	//   ....[152]....
        /*0324*/ 	.word	0x05000047


	//   ....[153]....
        /*0328*/ 	.word	0x05000047


	//   ....[154]....
        /*032c*/ 	.word	0x05000047


	//   ....[155]....
        /*0330*/ 	.word	0x05000047


	//   ....[156]....
        /*0334*/ 	.word	0x05000047


	//   ....[157]....
        /*0338*/ 	.word	0x05000047


	//   ....[158]....
        /*033c*/ 	.word	0x05000047


	//   ....[159]....
        /*0340*/ 	.word	0x05000047


	//   ....[160]....
        /*0344*/ 	.word	0x05000047


	//   ....[161]....
        /*0348*/ 	.word	0x05000047


	//   ....[162]....
        /*034c*/ 	.word	0x05000047


	//   ....[163]....
        /*0350*/ 	.word	0x05000047


	//   ....[164]....
        /*0354*/ 	.word	0x05000047


	//----- nvinfo : EIATTR_COOP_GROUP_INSTR_OFFSETS
	.align		4
.L_1893:
        /*0358*/ 	.byte	0x04, 0x28
        /*035a*/ 	.short	(.L_1895 - .L_1894)


	//   ....[0]....
.L_1894:
        /*035c*/ 	.word	0x00001440


	//   ....[1]....
        /*0360*/ 	.word	0x00001a50


	//   ....[2]....
        /*0364*/ 	.word	0x00002100


	//   ....[3]....
        /*0368*/ 	.word	0x00004c20


	//   ....[4]....
        /*036c*/ 	.word	0x000052c0


	//   ....[5]....
        /*0370*/ 	.word	0x00005fa0


	//   ....[6]....
        /*0374*/ 	.word	0x00006930


	//   ....[7]....
        /*0378*/ 	.word	0x00008580


	//   ....[8]....
        /*037c*/ 	.word	0x0000a3d0


	//   ....[9]....
        /*0380*/ 	.word	0x0000a3e0


	//   ....[10]....
        /*0384*/ 	.word	0x0000a3f0


	//   ....[11]....
        /*0388*/ 	.word	0x0000a440


	//   ....[12]....
        /*038c*/ 	.word	0x0000a490


	//   ....[13]....
        /*0390*/ 	.word	0x0000a4a0


	//   ....[14]....
        /*0394*/ 	.word	0x0000a4d0


	//   ....[15]....
        /*0398*/ 	.word	0x0000a500


	//   ....[16]....
        /*039c*/ 	.word	0x0000a550


	//   ....[17]....
        /*03a0*/ 	.word	0x0000a5a0


	//   ....[18]....
        /*03a4*/ 	.word	0x0000a5b0


	//   ....[19]....
        /*03a8*/ 	.word	0x0000a5c0


	//   ....[20]....
        /*03ac*/ 	.word	0x0000a670


	//   ....[21]....
        /*03b0*/ 	.word	0x0000a680


	//   ....[22]....
        /*03b4*/ 	.word	0x0000a690


	//   ....[23]....
        /*03b8*/ 	.word	0x0000a6a0


	//   ....[24]....
        /*03bc*/ 	.word	0x0000a750


	//   ....[25]....
        /*03c0*/ 	.word	0x0000a760


	//   ....[26]....
        /*03c4*/ 	.word	0x0000a770


	//   ....[27]....
        /*03c8*/ 	.word	0x0000a780


	//   ....[28]....
        /*03cc*/ 	.word	0x0000a8e0


	//   ....[29]....
        /*03d0*/ 	.word	0x0000a8f0


	//   ....[30]....
        /*03d4*/ 	.word	0x0000a900


	//   ....[31]....
        /*03d8*/ 	.word	0x0000a910


	//   ....[32]....
        /*03dc*/ 	.word	0x0000a920


	//   ....[33]....
        /*03e0*/ 	.word	0x0000a930


	//   ....[34]....
        /*03e4*/ 	.word	0x0000a940


	//   ....[35]....
        /*03e8*/ 	.word	0x0000a950


	//   ....[36]....
        /*03ec*/ 	.word	0x0000bc50


	//   ....[37]....
        /*03f0*/ 	.word	0x0000bc60


	//   ....[38]....
        /*03f4*/ 	.word	0x0000bc70


	//   ....[39]....
        /*03f8*/ 	.word	0x0000bc80


	//   ....[40]....
        /*03fc*/ 	.word	0x0000bda0


	//   ....[41]....
        /*0400*/ 	.word	0x0000bdb0


	//   ....[42]....
        /*0404*/ 	.word	0x0000bdc0


	//   ....[43]....
        /*0408*/ 	.word	0x0000bdd0


	//   ....[44]....
        /*040c*/ 	.word	0x0000bef0


	//   ....[45]....
        /*0410*/ 	.word	0x0000bf00


	//   ....[46]....
        /*0414*/ 	.word	0x0000bf10


	//   ....[47]....
        /*0418*/ 	.word	0x0000bf20


	//   ....[48]....
        /*041c*/ 	.word	0x0000c040


	//   ....[49]....
        /*0420*/ 	.word	0x0000c050


	//   ....[50]....
        /*0424*/ 	.word	0x0000c060


	//   ....[51]....
        /*0428*/ 	.word	0x0000c070


	//   ....[52]....
        /*042c*/ 	.word	0x0000c190


	//   ....[53]....
        /*0430*/ 	.word	0x0000c1a0


	//   ....[54]....
        /*0434*/ 	.word	0x0000c1b0


	//   ....[55]....
        /*0438*/ 	.word	0x0000c1c0


	//   ....[56]....
        /*043c*/ 	.word	0x0000c2e0


	//   ....[57]....
        /*0440*/ 	.word	0x0000c2f0


	//   ....[58]....
        /*0444*/ 	.word	0x0000c300


	//   ....[59]....
        /*0448*/ 	.word	0x0000c310


	//   ....[60]....
        /*044c*/ 	.word	0x0000c320


	//   ....[61]....
        /*0450*/ 	.word	0x0000c330


	//   ....[62]....
        /*0454*/ 	.word	0x0000c3d0


	//   ....[63]....
        /*0458*/ 	.word	0x0000c3e0


	//   ....[64]....
        /*045c*/ 	.word	0x0000c3f0


	//   ....[65]....
        /*0460*/ 	.word	0x0000c400


	//   ....[66]....
        /*0464*/ 	.word	0x0000c410


	//   ....[67]....
        /*0468*/ 	.word	0x0000c420


	//   ....[68]....
        /*046c*/ 	.word	0x0000f590


	//   ....[69]....
        /*0470*/ 	.word	0x0000f5d0


	//   ....[70]....
        /*0474*/ 	.word	0x0000f610


	//   ....[71]....
        /*0478*/ 	.word	0x0000f650


	//   ....[72]....
        /*047c*/ 	.word	0x0000f760


	//   ....[73]....
        /*0480*/ 	.word	0x0000f7a0


	//   ....[74]....
        /*0484*/ 	.word	0x0000f7e0


	//   ....[75]....
        /*0488*/ 	.word	0x0000f820


	//   ....[76]....
        /*048c*/ 	.word	0x0000f930


	//   ....[77]....
        /*0490*/ 	.word	0x0000f970


	//   ....[78]....
        /*0494*/ 	.word	0x0000f9b0


	//   ....[79]....
        /*0498*/ 	.word	0x0000f9f0


	//   ....[80]....
        /*049c*/ 	.word	0x0000fb00


	//   ....[81]....
        /*04a0*/ 	.word	0x0000fb40


	//   ....[82]....
        /*04a4*/ 	.word	0x0000fb80


	//   ....[83]....
        /*04a8*/ 	.word	0x0000fbc0


	//   ....[84]....
        /*04ac*/ 	.word	0x0000fcb0


	//   ....[85]....
        /*04b0*/ 	.word	0x0000fcd0


	//   ....[86]....
        /*04b4*/ 	.word	0x0000fcf0


	//   ....[87]....
        /*04b8*/ 	.word	0x0000fd00


	//   ....[88]....
        /*04bc*/ 	.word	0x00010670


	//   ....[89]....
        /*04c0*/ 	.word	0x00010f50


	//   ....[90]....
        /*04c4*/ 	.word	0x000117e0


	//   ....[91]....
        /*04c8*/ 	.word	0x00011e20


	//   ....[92]....
        /*04cc*/ 	.word	0x00011e50


	//   ....[93]....
        /*04d0*/ 	.word	0x00011e80


	//   ....[94]....
        /*04d4*/ 	.word	0x00011ee0


	//   ....[95]....
        /*04d8*/ 	.word	0x00011f20


	//   ....[96]....
        /*04dc*/ 	.word	0x00012100


	//   ....[97]....
        /*04e0*/ 	.word	0x00012120


	//   ....[98]....
        /*04e4*/ 	.word	0x00012150


	//   ....[99]....
        /*04e8*/ 	.word	0x00012190


	//   ....[100]....
        /*04ec*/ 	.word	0x000121b0


	//   ....[101]....
        /*04f0*/ 	.word	0x00012620


	//   ....[102]....
        /*04f4*/ 	.word	0x00012670


	//   ....[103]....
        /*04f8*/ 	.word	0x000126c0


	//   ....[104]....
        /*04fc*/ 	.word	0x00012710


	//   ....[105]....
        /*0500*/ 	.word	0x00012820


	//   ....[106]....
        /*0504*/ 	.word	0x00012870


	//   ....[107]....
        /*0508*/ 	.word	0x000128c0


	//   ....[108]....
        /*050c*/ 	.word	0x00012910


	//   ....[109]....
        /*0510*/ 	.word	0x00012a20


	//   ....[110]....
        /*0514*/ 	.word	0x00012a70


	//   ....[111]....
        /*0518*/ 	.word	0x00012ac0


	//   ....[112]....
        /*051c*/ 	.word	0x00012b10


	//   ....[113]....
        /*0520*/ 	.word	0x00012c20


	//   ....[114]....
        /*0524*/ 	.word	0x00012c70


	//   ....[115]....
        /*0528*/ 	.word	0x00012cc0


	//   ....[116]....
        /*052c*/ 	.word	0x00012d10


	//   ....[117]....
        /*0530*/ 	.word	0x00012e20


	//   ....[118]....
        /*0534*/ 	.word	0x00012e70


	//   ....[119]....
        /*0538*/ 	.word	0x00012ec0


	//   ....[120]....
        /*053c*/ 	.word	0x00012f10


	//   ....[121]....
        /*0540*/ 	.word	0x00012fb0


	//   ....[122]....
        /*0544*/ 	.word	0x00013050


	//   ....[123]....
        /*0548*/ 	.word	0x000130f0


	//   ....[124]....
        /*054c*/ 	.word	0x00013190


	//   ....[125]....
        /*0550*/ 	.word	0x00013230


	//   ....[126]....
        /*0554*/ 	.word	0x000132d0


	//   ....[127]....
        /*0558*/ 	.word	0x00013320


	//   ....[128]....
        /*055c*/ 	.word	0x00013370


	//   ....[129]....
        /*0560*/ 	.word	0x000133c0


	//   ....[130]....
        /*0564*/ 	.word	0x00013420


	//   ....[131]....
        /*0568*/ 	.word	0x00013470


	//   ....[132]....
        /*056c*/ 	.word	0x000134c0


	//   ....[133]....
        /*0570*/ 	.word	0x00013550


	//   ....[134]....
        /*0574*/ 	.word	0x000135a0


	//   ....[135]....
        /*0578*/ 	.word	0x000135f0


	//   ....[136]....
        /*057c*/ 	.word	0x00013640


	//   ....[137]....
        /*0580*/ 	.word	0x000136e0


	//   ....[138]....
        /*0584*/ 	.word	0x00013770


	//   ....[139]....
        /*0588*/ 	.word	0x000137c0


	//   ....[140]....
        /*058c*/ 	.word	0x00013810


	//   ....[141]....
        /*0590*/ 	.word	0x000138b0


	//   ....[142]....
        /*0594*/ 	.word	0x00013940


	//   ....[143]....
        /*0598*/ 	.word	0x00013990


	//   ....[144]....
        /*059c*/ 	.word	0x000139e0


	//   ....[145]....
        /*05a0*/ 	.word	0x00013a80


	//   ....[146]....
        /*05a4*/ 	.word	0x00013b10


	//   ....[147]....
        /*05a8*/ 	.word	0x00013b60


	//   ....[148]....
        /*05ac*/ 	.word	0x00013bb0


	//   ....[149]....
        /*05b0*/ 	.word	0x00013c50


	//   ....[150]....
        /*05b4*/ 	.word	0x00013ce0


	//   ....[151]....
        /*05b8*/ 	.word	0x00013d30


	//   ....[152]....
        /*05bc*/ 	.word	0x00013d80


	//   ....[153]....
        /*05c0*/ 	.word	0x00013e20


	//   ....[154]....
        /*05c4*/ 	.word	0x00013ed0


	//   ....[155]....
        /*05c8*/ 	.word	0x00013f20


	//   ....[156]....
        /*05cc*/ 	.word	0x00014010


	//   ....[157]....
        /*05d0*/ 	.word	0x00014060


	//   ....[158]....
        /*05d4*/ 	.word	0x000140b0


	//   ....[159]....
        /*05d8*/ 	.word	0x00014100


	//   ....[160]....
        /*05dc*/ 	.word	0x00014150


	//   ....[161]....
        /*05e0*/ 	.word	0x00014190


	//   ....[162]....
        /*05e4*/ 	.word	0x000141e0


	//   ....[163]....
        /*05e8*/ 	.word	0x00014230


	//   ....[164]....
        /*05ec*/ 	.word	0x00014280


	//----- nvinfo : EIATTR_VRC_CTA_INIT_COUNT
	.align		4
.L_1895:
        /*05f0*/ 	.byte	0x02, 0x4a
	.zero		1
	.zero		1


	//----- nvinfo : EIATTR_EXIT_INSTR_OFFSETS
	.align		4
        /*05f4*/ 	.byte	0x04, 0x1c
        /*05f6*/ 	.short	(.L_1897 - .L_1896)


	//   ....[0]....
.L_1896:
        /*05f8*/ 	.word	0x000122c0


	//   ....[1]....
        /*05fc*/ 	.word	0x000125c0


	//----- nvinfo : EIATTR_MAX_THREADS
	.align		4
.L_1897:
        /*0600*/ 	.byte	0x04, 0x05
        /*0602*/ 	.short	(.L_1899 - .L_1898)
.L_1898:
        /*0604*/ 	.word	0x00000040
        /*0608*/ 	.word	0x00000001
        /*060c*/ 	.word	0x00000001


	//----- nvinfo : EIATTR_CRS_STACK_SIZE
	.align		4
.L_1899:
        /*0610*/ 	.byte	0x04, 0x1e
        /*0612*/ 	.short	(.L_1901 - .L_1900)
.L_1900:
        /*0614*/ 	.word	0x00000000


	//----- nvinfo : EIATTR_CBANK_PARAM_SIZE
	.align		4
.L_1901:
        /*0618*/ 	.byte	0x03, 0x19
        /*061a*/ 	.short	0x01f0


	//----- nvinfo : EIATTR_PARAM_CBANK
	.align		4
        /*061c*/ 	.byte	0x04, 0x0a
        /*061e*/ 	.short	(.L_1903 - .L_1902)
	.align		4
.L_1902:
        /*0620*/ 	.word	index@(.nv.constant0._Z25selective_scan_bwd_kernelI32Selective_Scan_bwd_kernel_traitsILi64ELi16ELb0ELb1ELb0ELb1ELb1EN3c104HalfENS1_7complexIfEEEEv12SSMParamsBwd)
        /*0624*/ 	.short	0x0380
        /*0626*/ 	.short	0x01f0


	//----- nvinfo : EIATTR_SW_WAR
	.align		4
.L_1903:
        /*0628*/ 	.byte	0x04, 0x36
        /*062a*/ 	.short	(.L_1905 - .L_1904)
.L_1904:
        /*062c*/ 	.word	0x00000008
.L_1905:


//--------------------- .nv.info._Z25selective_scan_bwd_kernelI32Selective_Scan_bwd_kernel_traitsILi64ELi16ELb0ELb1ELb1ELb0ELb0EN3c104HalfENS1_7complexIfEEEEv12SSMParamsBwd --------------------------
	.section	.nv.info._Z25selective_scan_bwd_kernelI32Selective_Scan_bwd_kernel_traitsILi64ELi16ELb0ELb1ELb1ELb0ELb0EN3c104HalfENS1_7complexIfEEEEv12SSMParamsBwd,"",@"SHT_CUDA_INFO"
	.sectionflags	@""
	.align	4


	//----- nvinfo : EIATTR_CUDA_API_VERSION
	.align		4
        /*0000*/ 	.byte	0x04, 0x37
        /*0002*/ 	.short	(.L_1907 - .L_1906)
.L_1906:
        /*0004*/ 	.word	0x00000082


	//----- nvinfo : EIATTR_KPARAM_INFO
	.align		4
.L_1907:
        /*0008*/ 	.byte	0x04, 0x17
        /*000a*/ 	.short	(.L_1909 - .L_1908)
.L_1908:
        /*000c*/ 	.word	0x00000000
        /*0010*/ 	.short	0x0000
        /*0012*/ 	.short	0x0000
        /*0014*/ 	.byte	0x00, 0xf0, 0xc1, 0x07


	//----- nvinfo : EIATTR_SPARSE_MMA_MASK
	.align		4
.L_1909:
        /*0018*/ 	.byte	0x03, 0x50
        /*001a*/ 	.short	0x0000


	//----- nvinfo : EIATTR_MAXREG_COUNT
	.align		4
        /*001c*/ 	.byte	0x03, 0x1b
        /*001e*/ 	.short	0x00ff


	//----- nvinfo : EIATTR_NUM_BARRIERS
	.align		4
        /*0020*/ 	.byte	0x02, 0x4c
        /*0022*/ 	.byte	0x01
	.zero		1


	//----- nvinfo : EIATTR_ANNOTATIONS
	.align		4
        /*0024*/ 	.byte	0x04, 0x55
        /*0026*/ 	.short	(.L_1911 - .L_1910)


	//   ....[0]....
.L_1910:
        /* <DEDUP_REMOVED lines=10> */


	//----- nvinfo : EIATTR_MERCURY_ISA_VERSION
	.align		4
.L_1911:
        /*00b8*/ 	.byte	0x03, 0x5f
        /*00ba*/ 	.short	0x0101


	//----- nvinfo : EIATTR_INT_WARP_WIDE_INSTR_OFFSETS
	.align		4
        /*00bc*/ 	.byte	0x04, 0x31
        /*00be*/ 	.short	(.L_1913 - .L_1912)


	//   ....[0]....
.L_1912:
        /*00c0*/ 	.word	0x00007820


	//   ....[1]....
        /*00c4*/ 	.word	0x00008a30


	//----- nvinfo : EIATTR_COOP_GROUP_MASK_REGIDS
	.align		4
.L_1913:
        /*00c8*/ 	.byte	0x04, 0x29
        /*00ca*/ 	.short	(.L_1915 - .L_1914)


	//   ....[0]....
.L_1914:
        /*00cc*/ 	.word	0xffffffff


	//   ....[1]....
        /*00d0*/ 	.word	0xffffffff


	//   ....[2]....
        /*00d4*/ 	.word	0xffffffff


	//   ....[3]....
        /*00d8*/ 	.word	0xffffffff


	//   ....[4]....
        /*00dc*/ 	.word	0xffffffff


	//   ....[5]....
        /*00e0*/ 	.word	0xffffffff


	//   ....[6]....
        /*00e4*/ 	.word	0xffffffff


	//   ....[7]....
        /*00e8*/ 	.word	0xffffffff


	//   ....[8]....
        /*00ec*/ 	.word	0xffffffff


	//   ....[9]....
        /*00f0*/ 	.word	0xffffffff


	//   ....[10]....
        /*00f4*/ 	.word	0xffffffff


	//   ....[11]....
        /*00f8*/ 	.word	0xffffffff


	//   ....[12]....
        /*00fc*/ 	.word	0xffffffff


	//   ....[13]....
        /*0100*/ 	.word	0xffffffff


	//   ....[14]....
        /*0104*/ 	.word	0xffffffff


	//   ....[15]....
        /*0108*/ 	.word	0xffffffff


	//   ....[16]....
        /*010c*/ 	.word	0xffffffff


	//   ....[17]....
        /*0110*/ 	.word	0xffffffff


	//   ....[18]....
        /*0114*/ 	.word	0xffffffff


	//   ....[19]....
        /*0118*/ 	.word	0xffffffff


	//   ....[20]....
        /*011c*/ 	.word	0xffffffff


	//   ....[21]....
        /*0120*/ 	.word	0xffffffff


	//   ....[22]....
        /*0124*/ 	.word	0xffffffff


	//   ....[23]....
        /*0128*/ 	.word	0xffffffff


	//   ....[24]....
        /*012c*/ 	.word	0xffffffff


	//   ....[25]....
        /*0130*/ 	.word	0xffffffff


	//   ....[26]....
        /*0134*/ 	.word	0xffffffff


	//   ....[27]....
        /*0138*/ 	.word	0xffffffff


	//   ....[28]....
        /*013c*/ 	.word	0xffffffff


	//   ....[29]....
        /*0140*/ 	.word	0xffffffff


	//   ....[30]....
        /*0144*/ 	.word	0xffffffff


	//   ....[31]....
        /*0148*/ 	.word	0xffffffff


	//   ....[32]....
        /*014c*/ 	.word	0xffffffff


	//   ....[33]....
        /*0150*/ 	.word	0xffffffff


	//   ....[34]....
        /*0154*/ 	.word	0xffffffff


	//   ....[35]....
        /*0158*/ 	.word	0xffffffff


	//   ....[36]....
        /*015c*/ 	.word	0xffffffff


	//   ....[37]....
        /*0160*/ 	.word	0xffffffff


	//   ....[38]....
        /*0164*/ 	.word	0xffffffff


	//   ....[39]....
        /*0168*/ 	.word	0xffffffff


	//   ....[40]....
        /*016c*/ 	.word	0xffffffff


	//   ....[41]....
        /*0170*/ 	.word	0xffffffff


	//   ....[42]....
        /*0174*/ 	.word	0xffffffff


	//   ....[43]....
        /*0178*/ 	.word	0xffffffff


	//   ....[44]....
        /*017c*/ 	.word	0xffffffff


	//   ....[45]....
        /*0180*/ 	.word	0xffffffff


	//   ....[46]....
        /*0184*/ 	.word	0xffffffff


	//   ....[47]....
        /*0188*/ 	.word	0xffffffff


	//   ....[48]....
        /*018c*/ 	.word	0xffffffff


	//   ....[49]....
        /*0190*/ 	.word	0xffffffff


	//   ....[50]....
        /*0194*/ 	.word	0xffffffff


	//   ....[51]....
        /*0198*/ 	.word	0xffffffff


	//   ....[52]....
        /*019c*/ 	.word	0xffffffff


	//   ....[53]....
        /*01a0*/ 	.word	0xffffffff


	//   ....[54]....
        /*01a4*/ 	.word	0xffffffff


	//   ....[55]....
        /*01a8*/ 	.word	0xffffffff


	//   ....[56]....
        /*01ac*/ 	.word	0xffffffff


	//   ....[57]....
        /*01b0*/ 	.word	0xffffffff


	//   ....[58]....
        /*01b4*/ 	.word	0xffffffff


	//   ....[59]....
        /*01b8*/ 	.word	0xffffffff


	//   ....[60]....
        /*01bc*/ 	.word	0xffffffff


	//   ....[61]....
        /*01c0*/ 	.word	0xffffffff


	//   ....[62]....
        /*01c4*/ 	.word	0xffffffff


	//   ....[63]....
        /*01c8*/ 	.word	0xffffffff


	//   ....[64]....
        /*01cc*/ 	.word	0xffffffff


	//   ....[65]....
        /*01d0*/ 	.word	0xffffffff


	//   ....[66]....
        /*01d4*/ 	.word	0xffffffff


	//   ....[67]....
        /*01d8*/ 	.word	0xffffffff


	//   ....[68]....
        /*01dc*/ 	.word	0xffffffff


	//   ....[69]....
        /*01e0*/ 	.word	0xffffffff


	//   ....[70]....
        /*01e4*/ 	.word	0xffffffff


	//   ....[71]....
        /*01e8*/ 	.word	0xffffffff


	//   ....[72]....
        /*01ec*/ 	.word	0xffffffff


	//   ....[73]....
        /*01f0*/ 	.word	0xffffffff


	//   ....[74]....
        /*01f4*/ 	.word	0xffffffff


	//   ....[75]....
        /*01f8*/ 	.word	0xffffffff


	//   ....[76]....
        /*01fc*/ 	.word	0xffffffff


	//   ....[77]....
        /*0200*/ 	.word	0xffffffff


	//   ....[78]....
        /*0204*/ 	.word	0xffffffff


	//   ....[79]....
        /*0208*/ 	.word	0xffffffff


	//   ....[80]....
        /*020c*/ 	.word	0xffffffff


	//   ....[81]....
        /*0210*/ 	.word	0xffffffff


	//   ....[82]....
        /*0214*/ 	.word	0xffffffff


	//   ....[83]....
        /*0218*/ 	.word	0xffffffff


	//   ....[84]....
        /*021c*/ 	.word	0xffffffff


	//   ....[85]....
        /*0220*/ 	.word	0xffffffff


	//   ....[86]....
        /*0224*/ 	.word	0xffffffff


	//   ....[87]....
        /*0228*/ 	.word	0x05000047


	//   ....[88]....
        /*022c*/ 	.word	0x05000047


	//   ....[89]....
        /*0230*/ 	.word	0x05000047


	//   ....[90]....
        /*0234*/ 	.word	0x05000047


	//   ....[91]....
        /*0238*/ 	.word	0x05000047


	//   ....[92]....
        /*023c*/ 	.word	0x05000047


	//   ....[93]....
        /*0240*/ 	.word	0x05000047


	//   ....[94]....
        /*0244*/ 	.word	0x05000047


	//   ....[95]....
        /*0248*/ 	.word	0x05000047


	//   ....[96]....
        /*024c*/ 	.word	0x05000047


	//   ....[97]....
        /*0250*/ 	.word	0x05000047


	//   ....[98]....
        /*0254*/ 	.word	0x05000047


	//   ....[99]....
        /*0258*/ 	.word	0x05000047


	//   ....[100]....
        /*025c*/ 	.word	0x05000047


	//   ....[101]....
        /*0260*/ 	.word	0x05000047


	//   ....[102]....
        /*0264*/ 	.word	0x05000047


	//   ....[103]....
        /*0268*/ 	.word	0x05000047


	//   ....[104]....
        /*026c*/ 	.word	0x05000047


	//   ....[105]....
        /*0270*/ 	.word	0x05000047


	//   ....[106]....
        /*0274*/ 	.word	0x05000047


	//   ....[107]....
        /*0278*/ 	.word	0x05000047


	//   ....[108]....
        /*027c*/ 	.word	0x05000047


	//   ....[109]....
        /*0280*/ 	.word	0x05000047


	//   ....[110]....
        /*0284*/ 	.word	0x05000047


	//   ....[111]....
        /*0288*/ 	.word	0x05000047


	//   ....[112]....
        /*028c*/ 	.word	0x05000047


	//   ....[113]....
        /*0290*/ 	.word	0x05000047


	//   ....[114]....
        /*0294*/ 	.word	0x05000047


	//   ....[115]....
        /*0298*/ 	.word	0x05000047


	//   ....[116]....
        /*029c*/ 	.word	0x05000047


	//   ....[117]....
        /*02a0*/ 	.word	0x05000047


	//   ....[118]....
        /*02a4*/ 	.word	0x05000047


	//   ....[119]....
        /*02a8*/ 	.word	0x05000047


	//   ....[120]....
        /*02ac*/ 	.word	0x05000047


	//   ....[121]....
        /*02b0*/ 	.word	0x05000047


	//   ....[122]....
        /*02b4*/ 	.word	0x05000047


	//   ....[123]....
        /*02b8*/ 	.word	0x05000047


	//   ....[124]....
        /*02bc*/ 	.word	0x05000047


	//   ....[125]....
        /*02c0*/ 	.word	0x05000047


	//   ....[126]....
        /*02c4*/ 	.word	0x05000047


	//   ....[127]....
        /*02c8*/ 	.word	0x05000047


	//   ....[128]....
        /*02cc*/ 	.word	0x05000047


	//   ....[129]....
        /*02d0*/ 	.word	0x05000047


	//   ....[130]....
        /*02d4*/ 	.word	0x05000047


	//   ....[131]....
        /*02d8*/ 	.word	0x05000047


	//   ....[132]....
        /*02dc*/ 	.word	0x05000047


	//   ....[133]....
        /*02e0*/ 	.word	0x05000047


	//   ....[134]....
        /*02e4*/ 	.word	0x05000047


	//   ....[135]....
        /*02e8*/ 	.word	0x05000047


	//   ....[136]....
        /*02ec*/ 	.word	0x05000047


	//   ....[137]....
        /*02f0*/ 	.word	0x05000047


	//   ....[138]....
        /*02f4*/ 	.word	0x05000047


	//   ....[139]....
        /*02f8*/ 	.word	0x05000047


	//   ....[140]....
        /*02fc*/ 	.word	0x05000047


	//   ....[141]....
        /*0300*/ 	.word	0x05000047


	//   ....[142]....
        /*0304*/ 	.word	0x05000047


	//   ....[143]....
        /*0308*/ 	.word	0x05000047


	//   ....[144]....
        /*030c*/ 	.word	0x05000047


	//   ....[145]....
        /*0310*/ 	.word	0x05000047


	//   ....[146]....
        /*0314*/ 	.word	0x05000047


	//   ....[147]....
        /*0318*/ 	.word	0x05000047


	//   ....[148]....
        /*031c*/ 	.word	0x05000047


	//   ....[149]....
        /*0320*/ 	.word	0x05000047


	//   ....[150]....
        /*0324*/ 	.word	0x05000047


	//----- nvinfo : EIATTR_COOP_GROUP_INSTR_OFFSETS
	.align		4
.L_1915:
        /*0328*/ 	.byte	0x04, 0x28
        /*032a*/ 	.short	(.L_1917 - .L_1916)


	//   ....[0]....
.L_1916:
        /*032c*/ 	.word	0x00001650


	//   ....[1]....
        /*0330*/ 	.word	0x00001c20


	//   ....[2]....
        /*0334*/ 	.word	0x00002200


	//   ....[3]....
        /*0338*/ 	.word	0x00003db0


	//   ....[4]....
        /*033c*/ 	.word	0x00005020


	//   ....[5]....
        /*0340*/ 	.word	0x00006760


	//   ....[6]....
        /*0344*/ 	.word	0x00006770


	//   ....[7]....
        /*0348*/ 	.word	0x00006780


	//   ....[8]....
        /*034c*/ 	.word	0x000067d0


	//   ....[9]....
        /*0350*/ 	.word	0x00006820


	//   ....[10]....
        /*0354*/ 	.word	0x00006830


	//   ....[11]....
        /*0358*/ 	.word	0x00006860


	//   ....[12]....
        /*035c*/ 	.word	0x00006890


	//   ....[13]....
        /*0360*/ 	.word	0x000068e0


	//   ....[14]....
        /*0364*/ 	.word	0x00006930


	//   ....[15]....
        /*0368*/ 	.word	0x00006940


	//   ....[16]....
        /*036c*/ 	.word	0x00006950


	//   ....[17]....
        /*0370*/ 	.word	0x00006a00


	//   ....[18]....
        /*0374*/ 	.word	0x00006a10


	//   ....[19]....
        /*0378*/ 	.word	0x00006a20


	//   ....[20]....
        /*037c*/ 	.word	0x00006a30


	//   ....[21]....
        /*0380*/ 	.word	0x00006ae0


	//   ....[22]....
        /*0384*/ 	.word	0x00006af0


	//   ....[23]....
        /*0388*/ 	.word	0x00006b00


	//   ....[24]....
        /*038c*/ 	.word	0x00006b10


	//   ....[25]....
        /*0390*/ 	.word	0x00006c70


	//   ....[26]....
        /*0394*/ 	.word	0x00006c80


	//   ....[27]....
        /*0398*/ 	.word	0x00006c90


	//   ....[28]....
        /*039c*/ 	.word	0x00006ca0


	//   ....[29]....
        /*03a0*/ 	.word	0x00006cb0


	//   ....[30]....
        /*03a4*/ 	.word	0x00006cc0


	//   ....[31]....
        /*03a8*/ 	.word	0x00006cd0


	//   ....[32]....
        /*03ac*/ 	.word	0x00006ce0


	//   ....[33]....
        /*03b0*/ 	.word	0x00007fe0


	//   ....[34]....
        /*03b4*/ 	.word	0x00007ff0


	//   ....[35]....
        /*03b8*/ 	.word	0x00008000


	//   ....[36]....
        /*03bc*/ 	.word	0x00008010


	//   ....[37]....
        /*03c0*/ 	.word	0x00008130


	//   ....[38]....
        /*03c4*/ 	.word	0x00008140


	//   ....[39]....
        /*03c8*/ 	.word	0x00008150


	//   ....[40]....
        /*03cc*/ 	.word	0x00008160


	//   ....[41]....
        /*03d0*/ 	.word	0x00008280


	//   ....[42]....
        /*03d4*/ 	.word	0x00008290


	//   ....[43]....
        /*03d8*/ 	.word	0x000082a0


	//   ....[44]....
        /*03dc*/ 	.word	0x000082b0


	//   ....[45]....
        /*03e0*/ 	.word	0x000083d0


	//   ....[46]....
        /*03e4*/ 	.word	0x000083e0


	//   ....[47]....
        /*03e8*/ 	.word	0x000083f0


	//   ....[48]....
        /*03ec*/ 	.word	0x00008400


	//   ....[49]....
        /*03f0*/ 	.word	0x00008520


	//   ....[50]....
        /*03f4*/ 	.word	0x00008530


	//   ....[51]....
        /*03f8*/ 	.word	0x00008540


	//   ....[52]....
        /*03fc*/ 	.word	0x00008550


	//   ....[53]....
        /*0400*/ 	.word	0x00008670


	//   ....[54]....
        /*0404*/ 	.word	0x00008680


	//   ....[55]....
        /*0408*/ 	.word	0x00008690


	//   ....[56]....
        /*040c*/ 	.word	0x000086a0


	//   ....[57]....
        /*0410*/ 	.word	0x000086b0


	//   ....[58]....
        /*0414*/ 	.word	0x000086c0


	//   ....[59]....
        /*0418*/ 	.word	0x00008720


	//   ....[60]....
        /*041c*/ 	.word	0x00008760


	//   ....[61]....
        /*0420*/ 	.word	0x00008780


	//   ....[62]....
        /*0424*/ 	.word	0x00008790


	//   ....[63]....
        /*0428*/ 	.word	0x000087a0


	//   ....[64]....
        /*042c*/ 	.word	0x000087b0


	//   ....[65]....
        /*0430*/ 	.word	0x0000c310


	//   ....[66]....
        /*0434*/ 	.word	0x0000c350


	//   ....[67]....
        /*0438*/ 	.word	0x0000c4e0


	//   ....[68]....
        /*043c*/ 	.word	0x0000c520


	//   ....[69]....
        /*0440*/ 	.word	0x0000c5d0


	//   ....[70]....
        /*0444*/ 	.word	0x0000c5f0


	//   ....[71]....
        /*0448*/ 	.word	0x0000c620


	//   ....[72]....
        /*044c*/ 	.word	0x0000c640


	//   ....[73]....
        /*0450*/ 	.word	0x0000c680


	//   ....[74]....
        /*0454*/ 	.word	0x0000c6c0


	//   ....[75]....
        /*0458*/ 	.word	0x0000ccc0


	//   ....[76]....
        /*045c*/ 	.word	0x0000d500


	//   ....[77]....
        /*0460*/ 	.word	0x0000d9f0


	//   ....[78]....
        /*0464*/ 	.word	0x0000da10


	//   ....[79]....
        /*0468*/ 	.word	0x0000da40


	//   ....[80]....
        /*046c*/ 	.word	0x0000da80


	//   ....[81]....
        /*0470*/ 	.word	0x0000daa0


	//   ....[82]....
        /*0474*/ 	.word	0x0000dc80


	//   ....[83]....
        /*0478*/ 	.word	0x0000dca0


	//   ....[84]....
        /*047c*/ 	.word	0x0000dcd0


	//   ....[85]....
        /*0480*/ 	.word	0x0000dd10


	//   ....[86]....
        /*0484*/ 	.word	0x0000dd30


	//   ....[87]....
        /*0488*/ 	.word	0x0000e070


	//   ....[88]....
        /*048c*/ 	.word	0x0000e0c0


	//   ....[89]....
        /*0490*/ 	.word	0x0000e110


	//   ....[90]....
        /*0494*/ 	.word	0x0000e160


	//   ....[91]....
        /*0498*/ 	.word	0x0000e270


	//   ....[92]....
        /*049c*/ 	.word	0x0000e2c0


	//   ....[93]....
        /*04a0*/ 	.word	0x0000e310


	//   ....[94]....
        /*04a4*/ 	.word	0x0000e360


	//   ....[95]....
        /*04a8*/ 	.word	0x0000e470


	//   ....[96]....
        /*04ac*/ 	.word	0x0000e4c0


	//   ....[97]....
        /*04b0*/ 	.word	0x0000e510


	//   ....[98]....
        /*04b4*/ 	.word	0x0000e560


	//   ....[99]....
        /*04b8*/ 	.word	0x0000e670


	//   ....[100]....
        /*04bc*/ 	.word	0x0000e6c0


	//   ....[101]....
        /*04c0*/ 	.word	0x0000e710


	//   ....[102]....
        /*04c4*/ 	.word	0x0000e760


	//   ....[103]....
        /*04c8*/ 	.word	0x0000e870


	//   ....[104]....
        /*04cc*/ 	.word	0x0000e8c0


	//   ....[105]....
        /*04d0*/ 	.word	0x0000e910


	//   ....[106]....
        /*04d4*/ 	.word	0x0000e960


	//   ....[107]....
        /*04d8*/ 	.word	0x0000ea00


	//   ....[108]....
        /*04dc*/ 	.word	0x0000eaa0


	//   ....[109]....
        /*04e0*/ 	.word	0x0000eb40


	//   ....[110]....
        /*04e4*/ 	.word	0x0000ebe0


	//   ....[111]....
        /*04e8*/ 	.word	0x0000ec80


	//   ....[112]....
        /*04ec*/ 	.word	0x0000ed20


	//   ....[113]....
        /*04f0*/ 	.word	0x0000ed70


	//   ....[114]....
        /*04f4*/ 	.word	0x0000edc0


	//   ....[115]....
        /*04f8*/ 	.word	0x0000ee10


	//   ....[116]....
        /*04fc*/ 	.word	0x0000ee70


	//   ....[117]....
        /*0500*/ 	.word	0x0000eec0


	//   ....[118]....
        /*0504*/ 	.word	0x0000ef10


	//   ....[119]....
        /*0508*/ 	.word	0x0000efa0


	//   ....[120]....
        /*050c*/ 	.word	0x0000eff0


	//   ....[121]....
        /*0510*/ 	.word	0x0000f040


	//   ....[122]....
        /*0514*/ 	.word	0x0000f090


	//   ....[123]....
        /*0518*/ 	.word	0x0000f120


	//   ....[124]....
        /*051c*/ 	.word	0x0000f1b0


	//   ....[125]....
        /*0520*/ 	.word	0x0000f200


	//   ....[126]....
        /*0524*/ 	.word	0x0000f250


	//   ....[127]....
        /*0528*/ 	.word	0x0000f2f0


	//   ....[128]....
        /*052c*/ 	.word	0x0000f380


	//   ....[129]....
        /*0530*/ 	.word	0x0000f3d0


	//   ....[130]....
        /*0534*/ 	.word	0x0000f420


	//   ....[131]....
        /*0538*/ 	.word	0x0000f4c0


	//   ....[132]....
        /*053c*/ 	.word	0x0000f550


	//   ....[133]....
        /*0540*/ 	.word	0x0000f5a0


	//   ....[134]....
        /*0544*/ 	.word	0x0000f5f0


	//   ....[135]....
        /*0548*/ 	.word	0x0000f690


	//   ....[136]....
        /*054c*/ 	.word	0x0000f720


	//   ....[137]....
        /*0550*/ 	.word	0x0000f770


	//   ....[138]....
        /*0554*/ 	.word	0x0000f7c0


	//   ....[139]....
        /*0558*/ 	.word	0x0000f860


	//   ....[140]....
        /*055c*/ 	.word	0x0000f910


	//   ....[141]....
        /*0560*/ 	.word	0x0000f960


	//   ....[142]....
        /*0564*/ 	.word	0x0000fa50


	//   ....[143]....
        /*0568*/ 	.word	0x0000fab0


	//   ....[144]....
        /*056c*/ 	.word	0x0000fb00


	//   ....[145]....
        /*0570*/ 	.word	0x0000fb50


	//   ....[146]....
        /*0574*/ 	.word	0x0000fba0


	//   ....[147]....
        /*0578*/ 	.word	0x0000fbf0


	//   ....[148]....
        /*057c*/ 	.word	0x0000fc40


	//   ....[149]....
        /*0580*/ 	.word	0x0000fc90


	//   ....[150]....
        /*0584*/ 	.word	0x0000fce0


	//----- nvinfo : EIATTR_VRC_CTA_INIT_COUNT
	.align		4
.L_1917:
        /*0588*/ 	.byte	0x02, 0x4a
	.zero		1
	.zero		1


	//----- nvinfo : EIATTR_EXIT_INSTR_OFFSETS
	.align		4
        /*058c*/ 	.byte	0x04, 0x1c
        /*058e*/ 	.short	(.L_1919 - .L_1918)


	//   ....[0]....
.L_1918:
        /*0590*/ 	.word	0x0000de40


	//   ....[1]....
        /*0594*/ 	.word	0x0000e010


	//----- nvinfo : EIATTR_MAX_THREADS
	.align		4
.L_1919:
        /*0598*/ 	.byte	0x04, 0x05
        /*059a*/ 	.short	(.L_1921 - .L_1920)
.L_1920:
        /*059c*/ 	.word	0x00000040
        /*05a0*/ 	.word	0x00000001
        /*05a4*/ 	.word	0x00000001


	//----- nvinfo : EIATTR_CRS_STACK_SIZE
	.align		4
.L_1921:
        /*05a8*/ 	.byte	0x04, 0x1e
        /*05aa*/ 	.short	(.L_1923 - .L_1922)
.L_1922:
        /*05ac*/ 	.word	0x00000000


	//----- nvinfo : EIATTR_CBANK_PARAM_SIZE
	.align		4
.L_1923:
        /*05b0*/ 	.byte	0x03, 0x19
        /*05b2*/ 	.short	0x01f0


	//----- nvinfo : EIATTR_PARAM_CBANK
	.align		4
        /*05b4*/ 	.byte	0x04, 0x0a
        /*05b6*/ 	.short	(.L_1925 - .L_1924)
	.align		4
.L_1924:
        /*05b8*/ 	.word	index@(.nv.constant0._Z25selective_scan_bwd_kernelI32Selective_Scan_bwd_kernel_traitsILi64ELi16ELb0ELb1ELb1ELb0ELb0EN3c104HalfENS1_7complexIfEEEEv12SSMParamsBwd)
        /*05bc*/ 	.short	0x0380
        /*05be*/ 	.short	0x01f0


	//----- nvinfo : EIATTR_SW_WAR
	.align		4
.L_1925:
        /*05c0*/ 	.byte	0x04, 0x36
        /*05c2*/ 	.short	(.L_1927 - .L_1926)
.L_1926:
        /*05c4*/ 	.word	0x00000008
.L_1927:


//--------------------- .nv.info._Z25selective_scan_bwd_kernelI32Selective_Scan_bwd_kernel_traitsILi64ELi16ELb0ELb1ELb1ELb0ELb1EN3c104HalfENS1_7complexIfEEEEv12SSMParamsBwd --------------------------
	.section	.nv.info._Z25selective_scan_bwd_kernelI32Selective_Scan_bwd_kernel_traitsILi64ELi16ELb0ELb1ELb1ELb0ELb1EN3c104HalfENS1_7complexIfEEEEv12SSMParamsBwd,"",@"SHT_CUDA_INFO"
	.sectionflags	@""
	.align	4


	//----- nvinfo : EIATTR_CUDA_API_VERSION
	.align		4
        /*0000*/ 	.byte	0x04, 0x37
        /*0002*/ 	.short	(.L_1929 - .L_1928)
.L_1928:
        /*0004*/ 	.word	0x00000082


	//----- nvinfo : EIATTR_KPARAM_INFO
	.align		4
.L_1929:
        /*0008*/ 	.byte	0x04, 0x17
        /*000a*/ 	.short	(.L_1931 - .L_1930)
.L_1930:
        /*000c*/ 	.word	0x00000000
        /*0010*/ 	.short	0x0000
        /*0012*/ 	.short	0x0000
        /*0014*/ 	.byte	0x00, 0xf0, 0xc1, 0x07


	//----- nvinfo : EIATTR_SPARSE_MMA_MASK
	.align		4
.L_1931:
        /*0018*/ 	.byte	0x03, 0x50
        /*001a*/ 	.short	0x0000


	//----- nvinfo : EIATTR_MAXREG_COUNT
	.align		4
        /*001c*/ 	.byte	0x03, 0x1b
        /*001e*/ 	.short	0x00ff


	//----- nvinfo : EIATTR_NUM_BARRIERS
	.align		4
        /*0020*/ 	.byte	0x02, 0x4c
        /*0022*/ 	.byte	0x01
	.zero		1


	//----- nvinfo : EIATTR_ANNOTATIONS
	.align		4
        /*0024*/ 	.byte	0x04, 0x55
        /*0026*/ 	.short	(.L_1933 - .L_1932)


	//   ....[0]....
.L_1932:
        /* <DEDUP_REMOVED lines=8> */


	//----- nvinfo : EIATTR_MERCURY_ISA_VERSION
	.align		4
.L_1933:
        /*0098*/ 	.byte	0x03, 0x5f
        /*009a*/ 	.short	0x0101


	//----- nvinfo : EIATTR_INT_WARP_WIDE_INSTR_OFFSETS
	.align		4
        /*009c*/ 	.byte	0x04, 0x31
        /*009e*/ 	.short	(.L_1935 - .L_1934)


	//   ....[0]....
.L_1934:
        /*00a0*/ 	.word	0x0000a000


	//   ....[1]....
        /*00a4*/ 	.word	0x0000b230


	//----- nvinfo : EIATTR_COOP_GROUP_MASK_REGIDS
	.align		4
.L_1935:
        /*00a8*/ 	.byte	0x04, 0x29
        /*00aa*/ 	.short	(.L_1937 - .L_1936)


	//   ....[0]....
.L_1936:
        /*00ac*/ 	.word	0xffffffff


	//   ....[1]....
        /*00b0*/ 	.word	0xffffffff


	//   ....[2]....
        /*00b4*/ 	.word	0xffffffff


	//   ....[3]....
        /*00b8*/ 	.word	0xffffffff


	//   ....[4]....
        /*00bc*/ 	.word	0xffffffff


	//   ....[5]....
        /*00c0*/ 	.word	0xffffffff


	//   ....[6]....
        /*00c4*/ 	.word	0xffffffff


	//   ....[7]....
        /*00c8*/ 	.word	0xffffffff


	//   ....[8]....
        /*00cc*/ 	.word	0xffffffff


	//   ....[9]....
        /*00d0*/ 	.word	0xffffffff


	//   ....[10]....
        /*00d4*/ 	.word	0xffffffff


	//   ....[11]....
        /*00d8*/ 	.word	0xffffffff


	//   ....[12]....
        /*00dc*/ 	.word	0xffffffff


	//   ....[13]....
        /*00e0*/ 	.word	0xffffffff


	//   ....[14]....
        /*00e4*/ 	.word	0xffffffff


	//   ....[15]....
        /*00e8*/ 	.word	0xffffffff


	//   ....[16]....
        /*00ec*/ 	.word	0xffffffff


	//   ....[17]....
        /*00f0*/ 	.word	0xffffffff


	//   ....[18]....
        /*00f4*/ 	.word	0xffffffff


	//   ....[19]....
        /*00f8*/ 	.word	0xffffffff


	//   ....[20]....
        /*00fc*/ 	.word	0xffffffff


	//   ....[21]....
        /*0100*/ 	.word	0xffffffff


	//   ....[22]....
        /*0104*/ 	.word	0xffffffff


	//   ....[23]....
        /*0108*/ 	.word	0xffffffff


	//   ....[24]....
        /*010c*/ 	.word	0xffffffff


	//   ....[25]....
        /*0110*/ 	.word	0xffffffff


	//   ....[26]....
        /*0114*/ 	.word	0xffffffff


	//   ....[27]....
        /*0118*/ 	.word	0xffffffff


	//   ....[28]....
        /*011c*/ 	.word	0xffffffff


	//   ....[29]....
        /*0120*/ 	.word	0xffffffff


	//   ....[30]....
        /*0124*/ 	.word	0xffffffff


	//   ....[31]....
        /*0128*/ 	.word	0xffffffff


	//   ....[32]....
        /*012c*/ 	.word	0xffffffff


	//   ....[33]....
        /*0130*/ 	.word	0xffffffff


	//   ....[34]....
        /*0134*/ 	.word	0xffffffff


	//   ....[35]....
        /*0138*/ 	.word	0xffffffff


	//   ....[36]....
        /*013c*/ 	.word	0xffffffff


	//   ....[37]....
        /*0140*/ 	.word	0xffffffff


	//   ....[38]....
        /*0144*/ 	.word	0xffffffff


	//   ....[39]....
        /*0148*/ 	.word	0xffffffff


	//   ....[40]....
        /*014c*/ 	.word	0xffffffff


	//   ....[41]....
        /*0150*/ 	.word	0xffffffff


	//   ....[42]....
        /*0154*/ 	.word	0xffffffff


	//   ....[43]....
        /*0158*/ 	.word	0xffffffff


	//   ....[44]....
        /*015c*/ 	.word	0xffffffff


	//   ....[45]....
        /*0160*/ 	.word	0xffffffff


	//   ....[46]....
        /*0164*/ 	.word	0xffffffff


	//   ....[47]....
        /*0168*/ 	.word	0xffffffff


	//   ....[48]....
        /*016c*/ 	.word	0xffffffff


	//   ....[49]....
        /*0170*/ 	.word	0xffffffff


	//   ....[50]....
        /*0174*/ 	.word	0xffffffff


	//   ....[51]....
        /*0178*/ 	.word	0xffffffff


	//   ....[52]....
        /*017c*/ 	.word	0xffffffff


	//   ....[53]....
        /*0180*/ 	.word	0xffffffff


	//   ....[54]....
        /*0184*/ 	.word	0xffffffff


	//   ....[55]....
        /*0188*/ 	.word	0xffffffff


	//   ....[56]....
        /*018c*/ 	.word	0xffffffff


	//   ....[57]....
        /*0190*/ 	.word	0xffffffff


	//   ....[58]....
        /*0194*/ 	.word	0xffffffff


	//   ....[59]....
        /*0198*/ 	.word	0xffffffff


	//   ....[60]....
        /*019c*/ 	.word	0xffffffff


	//   ....[61]....
        /*01a0*/ 	.word	0xffffffff


	//   ....[62]....
        /*01a4*/ 	.word	0xffffffff


	//   ....[63]....
        /*01a8*/ 	.word	0xffffffff


	//   ....[64]....
        /*01ac*/ 	.word	0xffffffff


	//   ....[65]....
        /*01b0*/ 	.word	0xffffffff


	//   ....[66]....
        /*01b4*/ 	.word	0xffffffff


	//   ....[67]....
        /*01b8*/ 	.word	0xffffffff


	//   ....[68]....
        /*01bc*/ 	.word	0xffffffff


	//   ....[69]....
        /*01c0*/ 	.word	0xffffffff


	//   ....[70]....
        /*01c4*/ 	.word	0xffffffff


	//   ....[71]....
        /*01c8*/ 	.word	0xffffffff


	//   ....[72]....
        /*01cc*/ 	.word	0xffffffff


	//   ....[73]....
        /*01d0*/ 	.word	0xffffffff


	//   ....[74]....
        /*01d4*/ 	.word	0xffffffff


	//   ....[75]....
        /*01d8*/ 	.word	0xffffffff


	//   ....[76]....
        /*01dc*/ 	.word	0xffffffff


	//   ....[77]....
        /*01e0*/ 	.word	0xffffffff


	//   ....[78]....
        /*01e4*/ 	.word	0xffffffff


	//   ....[79]....
        /*01e8*/ 	.word	0xffffffff


	//   ....[80]....
        /*01ec*/ 	.word	0xffffffff


	//   ....[81]....
        /*01f0*/ 	.word	0xffffffff


	//   ....[82]....
        /*01f4*/ 	.word	0xffffffff


	//   ....[83]....
        /*01f8*/ 	.word	0xffffffff


	//   ....[84]....
        /*01fc*/ 	.word	0xffffffff


	//   ....[85]....
        /*0200*/ 	.word	0xffffffff


	//   ....[86]....
        /*0204*/ 	.word	0xffffffff


	//   ....[87]....
        /*0208*/ 	.word	0xffffffff


	//   ....[88]....
        /*020c*/ 	.word	0xffffffff


	//   ....[89]....
        /*0210*/ 	.word	0xffffffff


	//   ....[90]....
        /*0214*/ 	.word	0xffffffff


	//   ....[91]....
        /*0218*/ 	.word	0x05000047


	//   ....[92]....
        /*021c*/ 	.word	0x05000047


	//   ....[93]....
        /*0220*/ 	.word	0x05000047


	//   ....[94]....
        /*0224*/ 	.word	0x05000047


	//   ....[95]....
        /*0228*/ 	.word	0x05000047


	//   ....[96]....
        /*022c*/ 	.word	0x05000047


	//   ....[97]....
        /*0230*/ 	.word	0x05000047


	//   ....[98]....
        /*0234*/ 	.word	0x05000047


	//   ....[99]....
        /*0238*/ 	.word	0x05000047


	//   ....[100]....
        /*023c*/ 	.word	0x05000047


	//   ....[101]....
        /*0240*/ 	.word	0x05000047


	//   ....[102]....
        /*0244*/ 	.word	0x05000047


	//   ....[103]....
        /*0248*/ 	.word	0x05000047


	//   ....[104]....
        /*024c*/ 	.word	0x05000047


	//   ....[105]....
        /*0250*/ 	.word	0x05000047


	//   ....[106]....
        /*0254*/ 	.word	0x05000047


	//   ....[107]....
        /*0258*/ 	.word	0x05000047


	//   ....[108]....
        /*025c*/ 	.word	0x05000047


	//   ....[109]....
        /*0260*/ 	.word	0x05000047


	//   ....[110]....
        /*0264*/ 	.word	0x05000047


	//   ....[111]....
        /*0268*/ 	.word	0x05000047


	//   ....[112]....
        /*026c*/ 	.word	0x05000047


	//   ....[113]....
        /*0270*/ 	.word	0x05000047


	//   ....[114]....
        /*0274*/ 	.word	0x05000047


	//   ....[115]....
        /*0278*/ 	.word	0x05000047


	//   ....[116]....
        /*027c*/ 	.word	0x05000047


	//   ....[117]....
        /*0280*/ 	.word	0x05000047


	//   ....[118]....
        /*0284*/ 	.word	0x05000047


	//   ....[119]....
        /*0288*/ 	.word	0x05000047


	//   ....[120]....
        /*028c*/ 	.word	0x05000047


	//   ....[121]....
        /*0290*/ 	.word	0x05000047


	//   ....[122]....
        /*0294*/ 	.word	0x05000047


	//   ....[123]....
        /*0298*/ 	.word	0x05000047


	//   ....[124]....
        /*029c*/ 	.word	0x05000047


	//   ....[125]....
        /*02a0*/ 	.word	0x05000047


	//   ....[126]....
        /*02a4*/ 	.word	0x05000047


	//   ....[127]....
        /*02a8*/ 	.word	0x05000047


	//   ....[128]....
        /*02ac*/ 	.word	0x05000047


	//   ....[129]....
        /*02b0*/ 	.word	0x05000047


	//   ....[130]....
        /*02b4*/ 	.word	0x05000047


	//   ....[131]....
        /*02b8*/ 	.word	0x05000047


	//   ....[132]....
        /*02bc*/ 	.word	0x05000047


	//   ....[133]....
        /*02c0*/ 	.word	0x05000047


	//   ....[134]....
        /*02c4*/ 	.word	0x05000047


	//   ....[135]....
        /*02c8*/ 	.word	0x05000047


	//   ....[136]....
        /*02cc*/ 	.word	0x05000047


	//   ....[137]....
        /*02d0*/ 	.word	0x05000047


	//   ....[138]....
        /*02d4*/ 	.word	0x05000047


	//   ....[139]....
        /*02d8*/ 	.word	0x05000047


	//   ....[140]....
        /*02dc*/ 	.word	0x05000047


	//   ....[141]....
        /*02e0*/ 	.word	0x05000047


	//   ....[142]....
        /*02e4*/ 	.word	0x05000047


	//   ....[143]....
        /*02e8*/ 	.word	0x05000047


	//   ....[144]....
        /*02ec*/ 	.word	0x05000047


	//   ....[145]....
        /*02f0*/ 	.word	0x05000047


	//   ....[146]....
        /*02f4*/ 	.word	0x05000047


	//   ....[147]....
        /*02f8*/ 	.word	0x05000047


	//   ....[148]....
        /*02fc*/ 	.word	0x05000047


	//   ....[149]....
        /*0300*/ 	.word	0x05000047


	//   ....[150]....
        /*0304*/ 	.word	0x05000047


	//   ....[151]....
        /*0308*/ 	.word	0x05000047


	//   ....[152]....
        /*030c*/ 	.word	0x05000047


	//   ....[153]....
        /*0310*/ 	.word	0x05000047


	//   ....[154]....
        /*0314*/ 	.word	0x05000047


	//----- nvinfo : EIATTR_COOP_GROUP_INSTR_OFFSETS
	.align		4
.L_1937:
        /*0318*/ 	.byte	0x04, 0x28
        /*031a*/ 	.short	(.L_1939 - .L_1938)


	//   ....[0]....
.L_1938:
        /*031c*/ 	.word	0x00001810


	//   ....[1]....
        /*0320*/ 	.word	0x00001e20


	//   ....[2]....
        /*0324*/ 	.word	0x000023a0


	//   ....[3]....
        /*0328*/ 	.word	0x00002990


	//   ....[4]....
        /*032c*/ 	.word	0x00003120


	//   ....[5]....
        /*0330*/ 	.word	0x00003db0


	//   ....[6]....
        /*0334*/ 	.word	0x00004780


	//   ....[7]....
        /*0338*/ 	.word	0x000065b0


	//   ....[8]....
        /*033c*/ 	.word	0x00007830


	//   ....[9]....
        /*0340*/ 	.word	0x00008f60


	//   ....[10]....
        /*0344*/ 	.word	0x00008f70


	//   ....[11]....
        /*0348*/ 	.word	0x00008f80


	//   ....[12]....
        /*034c*/ 	.word	0x00008fd0


	//   ....[13]....
        /*0350*/ 	.word	0x00009020


	//   ....[14]....
        /*0354*/ 	.word	0x00009030


	//   ....[15]....
        /*0358*/ 	.word	0x00009060


	//   ....[16]....
        /*035c*/ 	.word	0x00009090


	//   ....[17]....
        /*0360*/ 	.word	0x000090e0


	//   ....[18]....
        /*0364*/ 	.word	0x00009130


	//   ....[19]....
        /*0368*/ 	.word	0x00009140


	//   ....[20]....
        /*036c*/ 	.word	0x00009150


	//   ....[21]....
        /*0370*/ 	.word	0x00009200


	//   ....[22]....
        /*0374*/ 	.word	0x00009210


	//   ....[23]....
        /*0378*/ 	.word	0x00009220


	//   ....[24]....
        /*037c*/ 	.word	0x00009230


	//   ....[25]....
        /*0380*/ 	.word	0x000092e0


	//   ....[26]....
        /*0384*/ 	.word	0x000092f0


	//   ....[27]....
        /*0388*/ 	.word	0x00009300


	//   ....[28]....
        /*038c*/ 	.word	0x00009310


	//   ....[29]....
        /*0390*/ 	.word	0x00009470


	//   ....[30]....
        /*0394*/ 	.word	0x00009480


	//   ....[31]....
        /*0398*/ 	.word	0x00009490


	//   ....[32]....
        /*039c*/ 	.word	0x000094a0


	//   ....[33]....
        /*03a0*/ 	.word	0x000094b0


	//   ....[34]....
        /*03a4*/ 	.word	0x000094c0


	//   ....[35]....
        /*03a8*/ 	.word	0x000094d0


	//   ....[36]....
        /*03ac*/ 	.word	0x000094e0


	//   ....[37]....
        /*03b0*/ 	.word	0x0000a7e0


	//   ....[38]....
        /*03b4*/ 	.word	0x0000a7f0


	//   ....[39]....
        /*03b8*/ 	.word	0x0000a800


	//   ....[40]....
        /*03bc*/ 	.word	0x0000a810


	//   ....[41]....
        /*03c0*/ 	.word	0x0000a930


	//   ....[42]....
        /*03c4*/ 	.word	0x0000a940


	//   ....[43]....
        /*03c8*/ 	.word	0x0000a950


	//   ....[44]....
        /*03cc*/ 	.word	0x0000a960


	//   ....[45]....
        /*03d0*/ 	.word	0x0000aa80


	//   ....[46]....
        /*03d4*/ 	.word	0x0000aa90


	//   ....[47]....
        /*03d8*/ 	.word	0x0000aaa0


	//   ....[48]....
        /*03dc*/ 	.word	0x0000aab0


	//   ....[49]....
        /*03e0*/ 	.word	0x0000abd0


	//   ....[50]....
        /*03e4*/ 	.word	0x0000abe0


	//   ....[51]....
        /*03e8*/ 	.word	0x0000abf0


	//   ....[52]....
        /*03ec*/ 	.word	0x0000ac00


	//   ....[53]....
        /*03f0*/ 	.word	0x0000ad20


	//   ....[54]....
        /*03f4*/ 	.word	0x0000ad30


	//   ....[55]....
        /*03f8*/ 	.word	0x0000ad40


	//   ....[56]....
        /*03fc*/ 	.word	0x0000ad50


	//   ....[57]....
        /*0400*/ 	.word	0x0000ae70


	//   ....[58]....
        /*0404*/ 	.word	0x0000ae80


	//   ....[59]....
        /*0408*/ 	.word	0x0000ae90


	//   ....[60]....
        /*040c*/ 	.word	0x0000aea0


	//   ....[61]....
        /*0410*/ 	.word	0x0000aeb0


	//   ....[62]....
        /*0414*/ 	.word	0x0000aec0


	//   ....[63]....
        /*0418*/ 	.word	0x0000af20


	//   ....[64]....
        /*041c*/ 	.word	0x0000af60


	//   ....[65]....
        /*0420*/ 	.word	0x0000af80


	//   ....[66]....
        /*0424*/ 	.word	0x0000af90


	//   ....[67]....
        /*0428*/ 	.word	0x0000afa0


	//   ....[68]....
        /*042c*/ 	.word	0x0000afb0


	//   ....[69]....
        /*0430*/ 	.word	0x0000eaf0


	//   ....[70]....
        /*0434*/ 	.word	0x0000eb30


	//   ....[71]....
        /*0438*/ 	.word	0x0000ecc0


	//   ....[72]....
        /*043c*/ 	.word	0x0000ed00


	//   ....[73]....
        /*0440*/ 	.word	0x0000edd0


	//   ....[74]....
        /*0444*/ 	.word	0x0000edf0


	//   ....[75]....
        /*0448*/ 	.word	0x0000ee20


	//   ....[76]....
        /*044c*/ 	.word	0x0000ee40


	//   ....[77]....
        /*0450*/ 	.word	0x0000ee80


	//   ....[78]....
        /*0454*/ 	.word	0x0000eec0


	//   ....[79]....
        /*0458*/ 	.word	0x0000f4b0


	//   ....[80]....
        /*045c*/ 	.word	0x0000fcd0


	//   ....[81]....
        /*0460*/ 	.word	0x00010190


	//   ....[82]....
        /*0464*/ 	.word	0x000101b0


	//   ....[83]....
        /*0468*/ 	.word	0x000101e0


	//   ....[84]....
        /*046c*/ 	.word	0x00010220


	//   ....[85]....
        /*0470*/ 	.word	0x00010240


	//   ....[86]....
        /*0474*/ 	.word	0x00010420


	//   ....[87]....
        /*0478*/ 	.word	0x00010440


	//   ....[88]....
        /*047c*/ 	.word	0x00010470


	//   ....[89]....
        /*0480*/ 	.word	0x000104b0


	//   ....[90]....
        /*0484*/ 	.word	0x000104d0


	//   ....[91]....
        /*0488*/ 	.word	0x00010810


	//   ....[92]....
        /*048c*/ 	.word	0x00010860


	//   ....[93]....
        /*0490*/ 	.word	0x000108b0


	//   ....[94]....
        /*0494*/ 	.word	0x00010900


	//   ....[95]....
        /*0498*/ 	.word	0x00010a10


	//   ....[96]....
        /*049c*/ 	.word	0x00010a60


	//   ....[97]....
        /*04a0*/ 	.word	0x00010ab0


	//   ....[98]....
        /*04a4*/ 	.word	0x00010b00


	//   ....[99]....
        /*04a8*/ 	.word	0x00010c10


	//   ....[100]....
        /*04ac*/ 	.word	0x00010c60


	//   ....[101]....
        /*04b0*/ 	.word	0x00010cb0


	//   ....[102]....
        /*04b4*/ 	.word	0x00010d00


	//   ....[103]....
        /*04b8*/ 	.word	0x00010e10


	//   ....[104]....
        /*04bc*/ 	.word	0x00010e60


	//   ....[105]....
        /*04c0*/ 	.word	0x00010eb0


	//   ....[106]....
        /*04c4*/ 	.word	0x00010f00


	//   ....[107]....
        /*04c8*/ 	.word	0x00011010


	//   ....[108]....
        /*04cc*/ 	.word	0x00011060


	//   ....[109]....
        /*04d0*/ 	.word	0x000110b0


	//   ....[110]....
        /*04d4*/ 	.word	0x00011100


	//   ....[111]....
        /*04d8*/ 	.word	0x000111a0


	//   ....[112]....
        /*04dc*/ 	.word	0x00011240


	//   ....[113]....
        /*04e0*/ 	.word	0x000112e0


	//   ....[114]....
        /*04e4*/ 	.word	0x00011380


	//   ....[115]....
        /*04e8*/ 	.word	0x00011420


	//   ....[116]....
        /*04ec*/ 	.word	0x000114c0


	//   ....[117]....
        /*04f0*/ 	.word	0x00011510


	//   ....[118]....
        /*04f4*/ 	.word	0x00011560


	//   ....[119]....
        /*04f8*/ 	.word	0x000115b0


	//   ....[120]....
        /*04fc*/ 	.word	0x00011610


	//   ....[121]....
        /*0500*/ 	.word	0x00011660


	//   ....[122]....
        /*0504*/ 	.word	0x000116b0


	//   ....[123]....
        /*0508*/ 	.word	0x00011740


	//   ....[124]....
        /*050c*/ 	.word	0x00011790


	//   ....[125]....
        /*0510*/ 	.word	0x000117e0


	//   ....[126]....
        /*0514*/ 	.word	0x00011830


	//   ....[127]....
        /*0518*/ 	.word	0x000118c0


	//   ....[128]....
        /*051c*/ 	.word	0x00011950


	//   ....[129]....
        /*0520*/ 	.word	0x000119a0


	//   ....[130]....
        /*0524*/ 	.word	0x000119f0


	//   ....[131]....
        /*0528*/ 	.word	0x00011a90


	//   ....[132]....
        /*052c*/ 	.word	0x00011b20


	//   ....[133]....
        /*0530*/ 	.word	0x00011b70


	//   ....[134]....
        /*0534*/ 	.word	0x00011bc0


	//   ....[135]....
        /*0538*/ 	.word	0x00011c60


	//   ....[136]....
        /*053c*/ 	.word	0x00011cf0


	//   ....[137]....
        /*0540*/ 	.word	0x00011d40


	//   ....[138]....
        /*0544*/ 	.word	0x00011d90


	//   ....[139]....
        /*0548*/ 	.word	0x00011e30


	//   ....[140]....
        /*054c*/ 	.word	0x00011ec0


	//   ....[141]....
        /*0550*/ 	.word	0x00011f10


	//   ....[142]....
        /*0554*/ 	.word	0x00011f60


	//   ....[143]....
        /*0558*/ 	.word	0x00012000


	//   ....[144]....
        /*055c*/ 	.word	0x000120b0


	//   ....[145]....
        /*0560*/ 	.word	0x00012100


	//   ....[146]....
        /*0564*/ 	.word	0x000121f0


	//   ....[147]....
        /*0568*/ 	.word	0x00012250


	//   ....[148]....
        /*056c*/ 	.word	0x000122a0


	//   ....[149]....
        /*0570*/ 	.word	0x000122f0


	//   ....[150]....
        /*0574*/ 	.word	0x00012340


	//   ....[151]....
        /*0578*/ 	.word	0x00012390


	//   ....[152]....
        /*057c*/ 	.word	0x000123e0


	//   ....[153]....
        /*0580*/ 	.word	0x00012430


	//   ....[154]....
        /*0584*/ 	.word	0x00012480


	//----- nvinfo : EIATTR_VRC_CTA_INIT_COUNT
	.align		4
.L_1939:
        /*0588*/ 	.byte	0x02, 0x4a
	.zero		1
	.zero		1


	//----- nvinfo : EIATTR_EXIT_INSTR_OFFSETS
	.align		4
        /*058c*/ 	.byte	0x04, 0x1c
        /*058e*/ 	.short	(.L_1941 - .L_1940)


	//   ....[0]....
.L_1940:
        /*0590*/ 	.word	0x000105e0


	//   ....[1]....
        /*0594*/ 	.word	0x000107b0


	//----- nvinfo : EIATTR_MAX_THREADS
	.align		4
.L_1941:
        /*0598*/ 	.byte	0x04, 0x05
        /*059a*/ 	.short	(.L_1943 - .L_1942)
.L_1942:
        /*059c*/ 	.word	0x00000040
        /*05a0*/ 	.word	0x00000001
        /*05a4*/ 	.word	0x00000001


	//----- nvinfo : EIATTR_CRS_STACK_SIZE
	.align		4
.L_1943:
        /*05a8*/ 	.byte	0x04, 0x1e
        /*05aa*/ 	.short	(.L_1945 - .L_1944)
.L_1944:
        /*05ac*/ 	.word	0x00000000


	//----- nvinfo : EIATTR_CBANK_PARAM_SIZE
	.align		4
.L_1945:
        /*05b0*/ 	.byte	0x03, 0x19
        /*05b2*/ 	.short	0x01f0


	//----- nvinfo : EIATTR_PARAM_CBANK
	.align		4
        /*05b4*/ 	.byte	0x04, 0x0a
        /*05b6*/ 	.short	(.L_1947 - .L_1946)
	.align		4
.L_1946:
        /*05b8*/ 	.word	index@(.nv.constant0._Z25selective_scan_bwd_kernelI32Selective_Scan_bwd_kernel_traitsILi64ELi16ELb0ELb1ELb1ELb0ELb1EN3c104HalfENS1_7complexIfEEEEv12SSMParamsBwd)
        /*05bc*/ 	.short	0x0380
        /*05be*/ 	.short	0x01f0


	//----- nvinfo : EIATTR_SW_WAR
	.align		4
.L_1947:
        /*05c0*/ 	.byte	0x04, 0x36
        /*05c2*/ 	.short	(.L_1949 - .L_1948)
.L_1948:
        /*05c4*/ 	.word	0x00000008
.L_1949:


//--------------------- .nv.info._Z25selective_scan_bwd_kernelI32Selective_Scan_bwd_kernel_traitsILi64ELi16ELb0ELb1ELb1ELb1ELb0EN3c104HalfENS1_7complexIfEEEEv12SSMParamsBwd --------------------------
	.section	.nv.info._Z25selective_scan_bwd_kernelI32Selective_Scan_bwd_kernel_traitsILi64ELi16ELb0ELb1ELb1ELb1ELb0EN3c104HalfENS1_7complexIfEEEEv12SSMParamsBwd,"",@"SHT_CUDA_INFO"
	.sectionflags	@""
	.align	4


	//----- nvinfo : EIATTR_CUDA_API_VERSION
	.align		4
        /*0000*/ 	.byte	0x04, 0x37
        /*0002*/ 	.short	(.L_1951 - .L_1950)
.L_1950:
        /*0004*/ 	.word	0x00000082


	//----- nvinfo : EIATTR_KPARAM_INFO
	.align		4
.L_1951:
        /*0008*/ 	.byte	0x04, 0x17
        /*000a*/ 	.short	(.L_1953 - .L_1952)
.L_1952:
        /*000c*/ 	.word	0x00000000
        /*0010*/ 	.short	0x0000
        /*0012*/ 	.short	0x0000
        /*0014*/ 	.byte	0x00, 0xf0, 0xc1, 0x07


	//----- nvinfo : EIATTR_SPARSE_MMA_MASK
	.align		4
.L_1953:
        /*0018*/ 	.byte	0x03, 0x50
        /*001a*/ 	.short	0x0000


	//----- nvinfo : EIATTR_MAXREG_COUNT
	.align		4
        /*001c*/ 	.byte	0x03, 0x1b
        /*001e*/ 	.short	0x00ff


	//----- nvinfo : EIATTR_NUM_BARRIERS
	.align		4
        /*0020*/ 	.byte	0x02, 0x4c
        /*0022*/ 	.byte	0x01
	.zero		1


	//----- nvinfo : EIATTR_ANNOTATIONS
	.align		4
        /*0024*/ 	.byte	0x04, 0x55
        /*0026*/ 	.short	(.L_1955 - .L_1954)


	//   ....[0]....
.L_1954:
        /* <DEDUP_REMOVED lines=11> */


	//----- nvinfo : EIATTR_MERCURY_ISA_VERSION
	.align		4
.L_1955:
        /*00c0*/ 	.byte	0x03, 0x5f
        /*00c2*/ 	.short	0x0101


	//----- nvinfo : EIATTR_INT_WARP_WIDE_INSTR_OFFSETS
	.align		4
        /*00c4*/ 	.byte	0x04, 0x31
        /*00c6*/ 	.short	(.L_1957 - .L_1956)


	//   ....[0]....
.L_1956:
        /*00c8*/ 	.word	0x00009a50


	//   ....[1]....
        /*00cc*/ 	.word	0x0000ac40


	//----- nvinfo : EIATTR_COOP_GROUP_MASK_REGIDS
	.align		4
.L_1957:
        /*00d0*/ 	.byte	0x04, 0x29
        /*00d2*/ 	.short	(.L_1959 - .L_1958)


	//   ....[0]....
.L_1958:
        /*00d4*/ 	.word	0xffffffff


	//   ....[1]....
        /*00d8*/ 	.word	0xffffffff


	//   ....[2]....
        /*00dc*/ 	.word	0xffffffff


	//   ....[3]....
        /*00e0*/ 	.word	0xffffffff


	//   ....[4]....
        /*00e4*/ 	.word	0xffffffff


	//   ....[5]....
        /*00e8*/ 	.word	0xffffffff


	//   ....[6]....
        /*00ec*/ 	.word	0xffffffff


	//   ....[7]....
        /*00f0*/ 	.word	0xffffffff


	//   ....[8]....
        /*00f4*/ 	.word	0xffffffff


	//   ....[9]....
        /*00f8*/ 	.word	0xffffffff


	//   ....[10]....
        /*00fc*/ 	.word	0xffffffff


	//   ....[11]....
        /*0100*/ 	.word	0xffffffff


	//   ....[12]....
        /*0104*/ 	.word	0xffffffff


	//   ....[13]....
        /*0108*/ 	.word	0xffffffff


	//   ....[14]....
        /*010c*/ 	.word	0xffffffff


	//   ....[15]....
        /*0110*/ 	.word	0xffffffff


	//   ....[16]....
        /*0114*/ 	.word	0xffffffff


	//   ....[17]....
        /*0118*/ 	.word	0xffffffff


	//   ....[18]....
        /*011c*/ 	.word	0xffffffff


	//   ....[19]....
        /*0120*/ 	.word	0xffffffff


	//   ....[20]....
        /*0124*/ 	.word	0xffffffff


	//   ....[21]....
        /*0128*/ 	.word	0xffffffff


	//   ....[22]....
        /*012c*/ 	.word	0xffffffff


	//   ....[23]....
        /*0130*/ 	.word	0xffffffff


	//   ....[24]....
        /*0134*/ 	.word	0xffffffff


	//   ....[25]....
        /*0138*/ 	.word	0xffffffff


	//   ....[26]....
        /*013c*/ 	.word	0xffffffff


	//   ....[27]....
        /*0140*/ 	.word	0xffffffff


	//   ....[28]....
        /*0144*/ 	.word	0xffffffff


	//   ....[29]....
        /*0148*/ 	.word	0xffffffff


	//   ....[30]....
        /*014c*/ 	.word	0xffffffff


	//   ....[31]....
        /*0150*/ 	.word	0xffffffff


	//   ....[32]....
        /*0154*/ 	.word	0xffffffff


	//   ....[33]....
        /*0158*/ 	.word	0xffffffff


	//   ....[34]....
        /*015c*/ 	.word	0xffffffff


	//   ....[35]....
        /*0160*/ 	.word	0xffffffff


	//   ....[36]....
        /*0164*/ 	.word	0xffffffff


	//   ....[37]....
        /*0168*/ 	.word	0xffffffff


	//   ....[38]....
        /*016c*/ 	.word	0xffffffff


	//   ....[39]....
        /*0170*/ 	.word	0xffffffff


	//   ....[40]....
        /*0174*/ 	.word	0xffffffff


	//   ....[41]....
        /*0178*/ 	.word	0xffffffff


	//   ....[42]....
        /*017c*/ 	.word	0xffffffff


	//   ....[43]....
        /*0180*/ 	.word	0xffffffff


	//   ....[44]....
        /*0184*/ 	.word	0xffffffff


	//   ....[45]....
        /*0188*/ 	.word	0xffffffff


	//   ....[46]....
        /*018c*/ 	.word	0xffffffff


	//   ....[47]....
        /*0190*/ 	.word	0xffffffff


	//   ....[48]....
        /*0194*/ 	.word	0xffffffff


	//   ....[49]....
        /*0198*/ 	.word	0xffffffff


	//   ....[50]....
        /*019c*/ 	.word	0xffffffff


	//   ....[51]....
        /*01a0*/ 	.word	0xffffffff


	//   ....[52]....
        /*01a4*/ 	.word	0xffffffff


	//   ....[53]....
        /*01a8*/ 	.word	0xffffffff


	//   ....[54]....
        /*01ac*/ 	.word	0xffffffff


	//   ....[55]....
        /*01b0*/ 	.word	0xffffffff


	//   ....[56]....
        /*01b4*/ 	.word	0xffffffff


	//   ....[57]....
        /*01b8*/ 	.word	0xffffffff


	//   ....[58]....
        /*01bc*/ 	.word	0xffffffff


	//   ....[59]....
        /*01c0*/ 	.word	0xffffffff


	//   ....[60]....
        /*01c4*/ 	.word	0xffffffff


	//   ....[61]....
        /*01c8*/ 	.word	0xffffffff


	//   ....[62]....
        /*01cc*/ 	.word	0xffffffff


	//   ....[63]....
        /*01d0*/ 	.word	0xffffffff


	//   ....[64]....
        /*01d4*/ 	.word	0xffffffff


	//   ....[65]....
        /*01d8*/ 	.word	0xffffffff


	//   ....[66]....
        /*01dc*/ 	.word	0xffffffff


	//   ....[67]....
        /*01e0*/ 	.word	0xffffffff


	//   ....[68]....
        /*01e4*/ 	.word	0xffffffff


	//   ....[69]....
        /*01e8*/ 	.word	0xffffffff


	//   ....[70]....
        /*01ec*/ 	.word	0xffffffff


	//   ....[71]....
        /*01f0*/ 	.word	0xffffffff


	//   ....[72]....
        /*01f4*/ 	.word	0xffffffff


	//   ....[73]....
        /*01f8*/ 	.word	0xffffffff


	//   ....[74]....
        /*01fc*/ 	.word	0xffffffff


	//   ....[75]....
        /*0200*/ 	.word	0xffffffff


	//   ....[76]....
        /*0204*/ 	.word	0xffffffff


	//   ....[77]....
        /*0208*/ 	.word	0xffffffff


	//   ....[78]....
        /*020c*/ 	.word	0xffffffff


	//   ....[79]....
        /*0210*/ 	.word	0xffffffff


	//   ....[80]....
        /*0214*/ 	.word	0xffffffff


	//   ....[81]....
        /*0218*/ 	.word	0xffffffff


	//   ....[82]....
        /*021c*/ 	.word	0xffffffff


	//   ....[83]....
        /*0220*/ 	.word	0xffffffff


	//   ....[84]....
        /*0224*/ 	.word	0xffffffff


	//   ....[85]....
        /*0228*/ 	.word	0xffffffff


	//   ....[86]....
        /*022c*/ 	.word	0xffffffff


	//   ....[87]....
        /*0230*/ 	.word	0xffffffff


	//   ....[88]....
        /*0234*/ 	.word	0x05000047


	//   ....[89]....
        /*0238*/ 	.word	0x05000047


	//   ....[90]....
        /*023c*/ 	.word	0x05000047


	//   ....[91]....
        /*0240*/ 	.word	0x05000047


	//   ....[92]....
        /*0244*/ 	.word	0x05000047


	//   ....[93]....
        /*0248*/ 	.word	0x05000047


	//   ....[94]....
        /*024c*/ 	.word	0x05000047


	//   ....[95]....
        /*0250*/ 	.word	0x05000047


	//   ....[96]....
        /*0254*/ 	.word	0x05000047


	//   ....[97]....
        /*0258*/ 	.word	0x05000047


	//   ....[98]....
        /*025c*/ 	.word	0x05000047


	//   ....[99]....
        /*0260*/ 	.word	0x05000047


	//   ....[100]....
        /*0264*/ 	.word	0x05000047


	//   ....[101]....
        /*0268*/ 	.word	0x05000047


	//   ....[102]....
        /*026c*/ 	.word	0x05000047


	//   ....[103]....
        /*0270*/ 	.word	0x05000047


	//   ....[104]....
        /*0274*/ 	.word	0x05000047


	//   ....[105]....
        /*0278*/ 	.word	0x05000047


	//   ....[106]....
        /*027c*/ 	.word	0x05000047


	//   ....[107]....
        /*0280*/ 	.word	0x05000047


	//   ....[108]....
        /*0284*/ 	.word	0x05000047


	//   ....[109]....
        /*0288*/ 	.word	0x05000047


	//   ....[110]....
        /*028c*/ 	.word	0x05000047


	//   ....[111]....
        /*0290*/ 	.word	0x05000047


	//   ....[112]....
        /*0294*/ 	.word	0x05000047


	//   ....[113]....
        /*0298*/ 	.word	0x05000047


	//   ....[114]....
        /*029c*/ 	.word	0x05000047


	//   ....[115]....
        /*02a0*/ 	.word	0x05000047


	//   ....[116]....
        /*02a4*/ 	.word	0x05000047


	//   ....[117]....
        /*02a8*/ 	.word	0x05000047


	//   ....[118]....
        /*02ac*/ 	.word	0x05000047


	//   ....[119]....
        /*02b0*/ 	.word	0x05000047


	//   ....[120]....
        /*02b4*/ 	.word	0x05000047


	//   ....[121]....
        /*02b8*/ 	.word	0x05000047


	//   ....[122]....
        /*02bc*/ 	.word	0x05000047


	//   ....[123]....
        /*02c0*/ 	.word	0x05000047


	//   ....[124]....
        /*02c4*/ 	.word	0x05000047


	//   ....[125]....
        /*02c8*/ 	.word	0x05000047


	//   ....[126]....
        /*02cc*/ 	.word	0x05000047


	//   ....[127]....
        /*02d0*/ 	.word	0x05000047


	//   ....[128]....
        /*02d4*/ 	.word	0x05000047


	//   ....[129]....
        /*02d8*/ 	.word	0x05000047


	//   ....[130]....
        /*02dc*/ 	.word	0x05000047


	//   ....[131]....
        /*02e0*/ 	.word	0x05000047


	//   ....[132]....
        /*02e4*/ 	.word	0x05000047


	//   ....[133]....
        /*02e8*/ 	.word	0x05000047


	//   ....[134]....
        /*02ec*/ 	.word	0x05000047


	//   ....[135]....
        /*02f0*/ 	.word	0x05000047


	//   ....[136]....
        /*02f4*/ 	.word	0x05000047


	//   ....[137]....
        /*02f8*/ 	.word	0x05000047


	//   ....[138]....
        /*02fc*/ 	.word	0x05000047


	//   ....[139]....
        /*0300*/ 	.word	0x05000047


	//   ....[140]....
        /*0304*/ 	.word	0x05000047


	//   ....[141]....
        /*0308*/ 	.word	0x05000047


	//   ....[142]....
        /*030c*/ 	.word	0x05000047


	//   ....[143]....
        /*0310*/ 	.word	0x05000047


	//   ....[144]....
        /*0314*/ 	.word	0x05000047


	//   ....[145]....
        /*0318*/ 	.word	0x05000047


	//   ....[146]....
        /*031c*/ 	.word	0x05000047


	//   ....[147]....
        /*0320*/ 	.word	0x05000047


	//   ....[148]....
        /*0324*/ 	.word	0x05000047


	//   ....[149]....
        /*0328*/ 	.word	0x05000047


	//   ....[150]....
        /*032c*/ 	.word	0x05000047


	//   ....[151]....
        /*0330*/ 	.word	0x05000047


	//----- nvinfo : EIATTR_COOP_GROUP_INSTR_OFFSETS
	.align		4
.L_1959:
        /*0334*/ 	.byte	0x04, 0x28
        /*0336*/ 	.short	(.L_1961 - .L_1960)


	//   ....[0]....
.L_1960:
        /*0338*/ 	.word	0x00001640


	//   ....[1]....
        /*033c*/ 	.word	0x00001c00


	//   ....[2]....
        /*0340*/ 	.word	0x000022c0


	//   ....[3]....
        /*0344*/ 	.word	0x00005fd0


	//   ....[4]....
        /*0348*/ 	.word	0x00007250


	//   ....[5]....
        /*034c*/ 	.word	0x00008980


	//   ....[6]....
        /*0350*/ 	.word	0x00008990


	//   ....[7]....
        /*0354*/ 	.word	0x000089a0


	//   ....[8]....
        /*0358*/ 	.word	0x000089f0


	//   ....[9]....
        /*035c*/ 	.word	0x00008a40


	//   ....[10]....
        /*0360*/ 	.word	0x00008a50


	//   ....[11]....
        /*0364*/ 	.word	0x00008a80


	//   ....[12]....
        /*0368*/ 	.word	0x00008ab0


	//   ....[13]....
        /*036c*/ 	.word	0x00008b00


	//   ....[14]....
        /*0370*/ 	.word	0x00008b50


	//   ....[15]....
        /*0374*/ 	.word	0x00008b60


	//   ....[16]....
        /*0378*/ 	.word	0x00008b70


	//   ....[17]....
        /*037c*/ 	.word	0x00008c20


	//   ....[18]....
        /*0380*/ 	.word	0x00008c30


	//   ....[19]....
        /*0384*/ 	.word	0x00008c40


	//   ....[20]....
        /*0388*/ 	.word	0x00008c50


	//   ....[21]....
        /*038c*/ 	.word	0x00008d00


	//   ....[22]....
        /*0390*/ 	.word	0x00008d10


	//   ....[23]....
        /*0394*/ 	.word	0x00008d20


	//   ....[24]....
        /*0398*/ 	.word	0x00008d30


	//   ....[25]....
        /*039c*/ 	.word	0x00008e90


	//   ....[26]....
        /*03a0*/ 	.word	0x00008ea0


	//   ....[27]....
        /*03a4*/ 	.word	0x00008eb0


	//   ....[28]....
        /*03a8*/ 	.word	0x00008ec0


	//   ....[29]....
        /*03ac*/ 	.word	0x00008ed0


	//   ....[30]....
        /*03b0*/ 	.word	0x00008ee0


	//   ....[31]....
        /*03b4*/ 	.word	0x00008ef0


	//   ....[32]....
        /*03b8*/ 	.word	0x00008f00


	//   ....[33]....
        /*03bc*/ 	.word	0x0000a200


	//   ....[34]....
        /*03c0*/ 	.word	0x0000a220


	//   ....[35]....
        /*03c4*/ 	.word	0x0000a230


	//   ....[36]....
        /*03c8*/ 	.word	0x0000a240


	//   ....[37]....
        /*03cc*/ 	.word	0x0000a360


	//   ....[38]....
        /*03d0*/ 	.word	0x0000a370


	//   ....[39]....
        /*03d4*/ 	.word	0x0000a380


	//   ....[40]....
        /*03d8*/ 	.word	0x0000a390


	//   ....[41]....
        /*03dc*/ 	.word	0x0000a4b0


	//   ....[42]....
        /*03e0*/ 	.word	0x0000a4c0


	//   ....[43]....
        /*03e4*/ 	.word	0x0000a4d0


	//   ....[44]....
        /*03e8*/ 	.word	0x0000a4e0


	//   ....[45]....
        /*03ec*/ 	.word	0x0000a600


	//   ....[46]....
        /*03f0*/ 	.word	0x0000a610


	//   ....[47]....
        /*03f4*/ 	.word	0x0000a620


	//   ....[48]....
        /*03f8*/ 	.word	0x0000a630


	//   ....[49]....
        /*03fc*/ 	.word	0x0000a750


	//   ....[50]....
        /*0400*/ 	.word	0x0000a760


	//   ....[51]....
        /*0404*/ 	.word	0x0000a770


	//   ....[52]....
        /*0408*/ 	.word	0x0000a780


	//   ....[53]....
        /*040c*/ 	.word	0x0000a8a0


	//   ....[54]....
        /*0410*/ 	.word	0x0000a8b0


	//   ....[55]....
        /*0414*/ 	.word	0x0000a8c0


	//   ....[56]....
        /*0418*/ 	.word	0x0000a8d0


	//   ....[57]....
        /*041c*/ 	.word	0x0000a8e0


	//   ....[58]....
        /*0420*/ 	.word	0x0000a8f0


	//   ....[59]....
        /*0424*/ 	.word	0x0000a930


	//   ....[60]....
        /*0428*/ 	.word	0x0000a970


	//   ....[61]....
        /*042c*/ 	.word	0x0000a9a0


	//   ....[62]....
        /*0430*/ 	.word	0x0000a9d0


	//   ....[63]....
        /*0434*/ 	.word	0x0000a9e0


	//   ....[64]....
        /*0438*/ 	.word	0x0000a9f0


	//   ....[65]....
        /*043c*/ 	.word	0x0000e550


	//   ....[66]....
        /*0440*/ 	.word	0x0000e590


	//   ....[67]....
        /*0444*/ 	.word	0x0000e720


	//   ....[68]....
        /*0448*/ 	.word	0x0000e760


	//   ....[69]....
        /*044c*/ 	.word	0x0000e860


	//   ....[70]....
        /*0450*/ 	.word	0x0000e880


	//   ....[71]....
        /*0454*/ 	.word	0x0000e8b0


	//   ....[72]....
        /*0458*/ 	.word	0x0000e8d0


	//   ....[73]....
        /*045c*/ 	.word	0x0000e910


	//   ....[74]....
        /*0460*/ 	.word	0x0000e940


	//   ....[75]....
        /*0464*/ 	.word	0x0000f130


	//   ....[76]....
        /*0468*/ 	.word	0x0000f970


	//   ....[77]....
        /*046c*/ 	.word	0x00010290


	//   ....[78]....
        /*0470*/ 	.word	0x00010950


	//   ....[79]....
        /*0474*/ 	.word	0x00010970


	//   ....[80]....
        /*0478*/ 	.word	0x000109a0


	//   ....[81]....
        /*047c*/ 	.word	0x000109e0


	//   ....[82]....
        /*0480*/ 	.word	0x00010a00


	//   ....[83]....
        /*0484*/ 	.word	0x00010be0


	//   ....[84]....
        /*0488*/ 	.word	0x00010c00


	//   ....[85]....
        /*048c*/ 	.word	0x00010c30


	//   ....[86]....
        /*0490*/ 	.word	0x00010c70


	//   ....[87]....
        /*0494*/ 	.word	0x00010c90


	//   ....[88]....
        /*0498*/ 	.word	0x00010fd0


	//   ....[89]....
        /*049c*/ 	.word	0x00011020


	//   ....[90]....
        /*04a0*/ 	.word	0x00011070


	//   ....[91]....
        /*04a4*/ 	.word	0x000110c0


	//   ....[92]....
        /*04a8*/ 	.word	0x000111d0


	//   ....[93]....
        /*04ac*/ 	.word	0x00011220


	//   ....[94]....
        /*04b0*/ 	.word	0x00011270


	//   ....[95]....
        /*04b4*/ 	.word	0x000112c0


	//   ....[96]....
        /*04b8*/ 	.word	0x000113d0


	//   ....[97]....
        /*04bc*/ 	.word	0x00011420


	//   ....[98]....
        /*04c0*/ 	.word	0x00011470


	//   ....[99]....
        /*04c4*/ 	.word	0x000114c0


	//   ....[100]....
        /*04c8*/ 	.word	0x000115d0


	//   ....[101]....
        /*04cc*/ 	.word	0x00011620


	//   ....[102]....
        /*04d0*/ 	.word	0x00011670


	//   ....[103]....
        /*04d4*/ 	.word	0x000116c0


	//   ....[104]....
        /*04d8*/ 	.word	0x000117d0


	//   ....[105]....
        /*04dc*/ 	.word	0x00011820


	//   ....[106]....
        /*04e0*/ 	.word	0x00011870


	//   ....[107]....
        /*04e4*/ 	.word	0x000118c0


	//   ....[108]....
        /*04e8*/ 	.word	0x00011960


	//   ....[109]....
        /*04ec*/ 	.word	0x00011a00


	//   ....[110]....
        /*04f0*/ 	.word	0x00011aa0


	//   ....[111]....
        /*04f4*/ 	.word	0x00011b40


	//   ....[112]....
        /*04f8*/ 	.word	0x00011be0


	//   ....[113]....
        /*04fc*/ 	.word	0x00011c80


	//   ....[114]....
        /*0500*/ 	.word	0x00011cd0


	//   ....[115]....
        /*0504*/ 	.word	0x00011d20


	//   ....[116]....
        /*0508*/ 	.word	0x00011d70


	//   ....[117]....
        /*050c*/ 	.word	0x00011dd0


	//   ....[118]....
        /*0510*/ 	.word	0x00011e20


	//   ....[119]....
        /*0514*/ 	.word	0x00011e70


	//   ....[120]....
        /*0518*/ 	.word	0x00011f10


	//   ....[121]....
        /*051c*/ 	.word	0x00011f60


	//   ....[122]....
        /*0520*/ 	.word	0x00011fb0


	//   ....[123]....
        /*0524*/ 	.word	0x00012000


	//   ....[124]....
        /*0528*/ 	.word	0x00012090


	//   ....[125]....
        /*052c*/ 	.word	0x00012120


	//   ....[126]....
        /*0530*/ 	.word	0x00012170


	//   ....[127]....
        /*0534*/ 	.word	0x000121c0


	//   ....[128]....
        /*0538*/ 	.word	0x00012260


	//   ....[129]....
        /*053c*/ 	.word	0x000122f0


	//   ....[130]....
        /*0540*/ 	.word	0x00012340


	//   ....[131]....
        /*0544*/ 	.word	0x00012390


	//   ....[132]....
        /*0548*/ 	.word	0x00012430


	//   ....[133]....
        /*054c*/ 	.word	0x000124c0


	//   ....[134]....
        /*0550*/ 	.word	0x00012510


	//   ....[135]....
        /*0554*/ 	.word	0x00012560


	//   ....[136]....
        /*0558*/ 	.word	0x00012600


	//   ....[137]....
        /*055c*/ 	.word	0x00012690


	//   ....[138]....
        /*0560*/ 	.word	0x000126e0


	//   ....[139]....
        /*0564*/ 	.word	0x00012730


	//   ....[140]....
        /*0568*/ 	.word	0x000127d0


	//   ....[141]....
        /*056c*/ 	.word	0x00012880


	//   ....[142]....
        /*0570*/ 	.word	0x000128d0


	//   ....[143]....
        /*0574*/ 	.word	0x000129d0


	//   ....[144]....
        /*0578*/ 	.word	0x00012a30


	//   ....[145]....
        /*057c*/ 	.word	0x00012a80


	//   ....[146]....
        /*0580*/ 	.word	0x00012ad0


	//   ....[147]....
        /*0584*/ 	.word	0x00012b20


	//   ....[148]....
        /*0588*/ 	.word	0x00012b70


	//   ....[149]....
        /*058c*/ 	.word	0x00012bc0


	//   ....[150]....
        /*0590*/ 	.word	0x00012c10


	//   ....[151]....
        /*0594*/ 	.word	0x00012c60


	//----- nvinfo : EIATTR_VRC_CTA_INIT_COUNT
	.align		4
.L_1961:
        /*0598*/ 	.byte	0x02, 0x4a
	.zero		1
	.zero		1


	//----- nvinfo : EIATTR_EXIT_INSTR_OFFSETS
	.align		4
        /*059c*/ 	.byte	0x04, 0x1c
        /*059e*/ 	.short	(.L_1963 - .L_1962)


	//   ....[0]....
.L_1962:
        /*05a0*/ 	.word	0x00010da0


	//   ....[1]....
        /*05a4*/ 	.word	0x00010f70


	//----- nvinfo : EIATTR_MAX_THREADS
	.align		4
.L_1963:
        /*05a8*/ 	.byte	0x04, 0x05
        /*05aa*/ 	.short	(.L_1965 - .L_1964)
.L_1964:
        /*05ac*/ 	.word	0x00000040
        /*05b0*/ 	.word	0x00000001
        /*05b4*/ 	.word	0x00000001


	//----- nvinfo : EIATTR_CRS_STACK_SIZE
	.align		4
.L_1965:
        /*05b8*/ 	.byte	0x04, 0x1e
        /*05ba*/ 	.short	(.L_1967 - .L_1966)
.L_1966:
        /*05bc*/ 	.word	0x00000000


	//----- nvinfo : EIATTR_CBANK_PARAM_SIZE
	.align		4
.L_1967:
        /*05c0*/ 	.byte	0x03, 0x19
        /*05c2*/ 	.short	0x01f0


	//----- nvinfo : EIATTR_PARAM_CBANK
	.align		4
        /*05c4*/ 	.byte	0x04, 0x0a
        /*05c6*/ 	.short	(.L_1969 - .L_1968)
	.align		4
.L_1968:
        /*05c8*/ 	.word	index@(.nv.constant0._Z25selective_scan_bwd_kernelI32Selective_Scan_bwd_kernel_traitsILi64ELi16ELb0ELb1ELb1ELb1ELb0EN3c104HalfENS1_7complexIfEEEEv12SSMParamsBwd)
        /*05cc*/ 	.short	0x0380
        /*05ce*/ 	.short	0x01f0


	//----- nvinfo : EIATTR_SW_WAR
	.align		4
.L_1969:
        /*05d0*/ 	.byte	0x04, 0x36
        /*05d2*/ 	.short	(.L_1971 - .L_1970)
.L_1970:
        /*05d4*/ 	.word	0x00000008
.L_1971:


//--------------------- .nv.info._Z25selective_scan_bwd_kernelI32Selective_Scan_bwd_kernel_traitsILi64ELi16ELb0ELb1ELb1ELb1ELb1EN3c104HalfENS1_7complexIfEEEEv12SSMParamsBwd --------------------------
	.section	.nv.info._Z25selective_scan_bwd_kernelI32Selective_Scan_bwd_kernel_traitsILi64ELi16ELb0ELb1ELb1ELb1ELb1EN3c104HalfENS1_7complexIfEEEEv12SSMParamsBwd,"",@"SHT_CUDA_INFO"
	.sectionflags	@""
	.align	4


	//----- nvinfo : EIATTR_CUDA_API_VERSION
	.align		4
        /*0000*/ 	.byte	0x04, 0x37
        /*0002*/ 	.short	(.L_1973 - .L_1972)
.L_1972:
        /*0004*/ 	.word	0x00000082


	//----- nvinfo : EIATTR_KPARAM_INFO
	.align		4
.L_1973:
        /*0008*/ 	.byte	0x04, 0x17
        /*000a*/ 	.short	(.L_1975 - .L_1974)
.L_1974:
        /*000c*/ 	.word	0x00000000
        /*0010*/ 	.short	0x0000
        /*0012*/ 	.short	0x0000
        /*0014*/ 	.byte	0x00, 0xf0, 0xc1, 0x07


	//----- nvinfo : EIATTR_SPARSE_MMA_MASK
	.align		4
.L_1975:
        /*0018*/ 	.byte	0x03, 0x50
        /*001a*/ 	.short	0x0000


	//----- nvinfo : EIATTR_MAXREG_COUNT
	.align		4
        /*001c*/ 	.byte	0x03, 0x1b
        /*001e*/ 	.short	0x00ff


	//----- nvinfo : EIATTR_NUM_BARRIERS
	.align		4
        /*0020*/ 	.byte	0x02, 0x4c
        /*0022*/ 	.byte	0x01
	.zero		1


	//----- nvinfo : EIATTR_ANNOTATIONS
	.align		4
        /*0024*/ 	.byte	0x04, 0x55
        /*0026*/ 	.short	(.L_1977 - .L_1976)


	//   ....[0]....
.L_1976:
        /* <DEDUP_REMOVED lines=10> */


	//----- nvinfo : EIATTR_MERCURY_ISA_VERSION
	.align		4
.L_1977:
        /*00b0*/ 	.byte	0x03, 0x5f
        /*00b2*/ 	.short	0x0101


	//----- nvinfo : EIATTR_INT_WARP_WIDE_INSTR_OFFSETS
	.align		4
        /*00b4*/ 	.byte	0x04, 0x31
        /*00b6*/ 	.short	(.L_1979 - .L_1978)


	//   ....[0]....
.L_1978:
        /*00b8*/ 	.word	0x00005ff0


	//   ....[1]....
        /*00bc*/ 	.word	0x000068f0


	//   ....[2]....
        /*00c0*/ 	.word	0x0000c320


	//   ....[3]....
        /*00c4*/ 	.word	0x0000d520


	//----- nvinfo : EIATTR_COOP_GROUP_MASK_REGIDS
	.align		4
.L_1979:
        /*00c8*/ 	.byte	0x04, 0x29
        /*00ca*/ 	.short	(.L_1981 - .L_1980)


	//   ....[0]....
.L_1980:
        /*00cc*/ 	.word	0xffffffff


	//   ....[1]....
        /*00d0*/ 	.word	0xffffffff


	//   ....[2]....
        /*00d4*/ 	.word	0xffffffff


	//   ....[3]....
        /*00d8*/ 	.word	0xffffffff


	//   ....[4]....
        /*00dc*/ 	.word	0xffffffff


	//   ....[5]....
        /*00e0*/ 	.word	0xffffffff


	//   ....[6]....
        /*00e4*/ 	.word	0xffffffff


	//   ....[7]....
        /*00e8*/ 	.word	0xffffffff


	//   ....[8]....
        /*00ec*/ 	.word	0xffffffff


	//   ....[9]....
        /*00f0*/ 	.word	0xffffffff


	//   ....[10]....
        /*00f4*/ 	.word	0xffffffff


	//   ....[11]....
        /*00f8*/ 	.word	0xffffffff


	//   ....[12]....
        /*00fc*/ 	.word	0xffffffff


	//   ....[13]....
        /*0100*/ 	.word	0xffffffff


	//   ....[14]....
        /*0104*/ 	.word	0xffffffff


	//   ....[15]....
        /*0108*/ 	.word	0xffffffff


	//   ....[16]....
        /*010c*/ 	.word	0xffffffff


	//   ....[17]....
        /*0110*/ 	.word	0xffffffff


	//   ....[18]....
        /*0114*/ 	.word	0xffffffff


	//   ....[19]....
        /*0118*/ 	.word	0xffffffff


	//   ....[20]....
        /*011c*/ 	.word	0xffffffff


	//   ....[21]....
        /*0120*/ 	.word	0xffffffff


	//   ....[22]....
        /*0124*/ 	.word	0xffffffff


	//   ....[23]....
        /*0128*/ 	.word	0xffffffff


	//   ....[24]....
        /*012c*/ 	.word	0xffffffff


	//   ....[25]....
        /*0130*/ 	.word	0xffffffff


	//   ....[26]....
        /*0134*/ 	.word	0xffffffff


	//   ....[27]....
        /*0138*/ 	.word	0xffffffff


	//   ....[28]....
        /*013c*/ 	.word	0xffffffff


	//   ....[29]....
        /*0140*/ 	.word	0xffffffff


	//   ....[30]....
        /*0144*/ 	.word	0xffffffff


	//   ....[31]....
        /*0148*/ 	.word	0xffffffff


	//   ....[32]....
        /*014c*/ 	.word	0xffffffff


	//   ....[33]....
        /*0150*/ 	.word	0xffffffff


	//   ....[34]....
        /*0154*/ 	.word	0xffffffff


	//   ....[35]....
        /*0158*/ 	.word	0xffffffff


	//   ....[36]....
        /*015c*/ 	.word	0xffffffff


	//   ....[37]....
        /*0160*/ 	.word	0xffffffff


	//   ....[38]....
        /*0164*/ 	.word	0xffffffff


	//   ....[39]....
        /*0168*/ 	.word	0xffffffff


	//   ....[40]....
        /*016c*/ 	.word	0xffffffff


	//   ....[41]....
        /*0170*/ 	.word	0xffffffff


	//   ....[42]....
        /*0174*/ 	.word	0xffffffff


	//   ....[43]....
        /*0178*/ 	.word	0xffffffff


	//   ....[44]....
        /*017c*/ 	.word	0xffffffff


	//   ....[45]....
        /*0180*/ 	.word	0xffffffff


	//   ....[46]....
        /*0184*/ 	.word	0xffffffff


	//   ....[47]....
        /*0188*/ 	.word	0xffffffff


	//   ....[48]....
        /*018c*/ 	.word	0xffffffff


	//   ....[49]....
        /*0190*/ 	.word	0xffffffff


	//   ....[50]....
        /*0194*/ 	.word	0xffffffff


	//   ....[51]....
        /*0198*/ 	.word	0xffffffff


	//   ....[52]....
        /*019c*/ 	.word	0xffffffff


	//   ....[53]....
        /*01a0*/ 	.word	0xffffffff


	//   ....[54]....
        /*01a4*/ 	.word	0xffffffff


	//   ....[55]....
        /*01a8*/ 	.word	0xffffffff


	//   ....[56]....
        /*01ac*/ 	.word	0xffffffff


	//   ....[57]....
        /*01b0*/ 	.word	0xffffffff


	//   ....[58]....
        /*01b4*/ 	.word	0xffffffff


	//   ....[59]....
        /*01b8*/ 	.word	0xffffffff


	//   ....[60]....
        /*01bc*/ 	.word	0xffffffff


	//   ....[61]....
        /*01c0*/ 	.word	0xffffffff


	//   ....[62]....
        /*01c4*/ 	.word	0xffffffff


	//   ....[63]....
        /*01c8*/ 	.word	0xffffffff


	//   ....[64]....
        /*01cc*/ 	.word	0xffffffff


	//   ....[65]....
        /*01d0*/ 	.word	0xffffffff


	//   ....[66]....
        /*01d4*/ 	.word	0xffffffff


	//   ....[67]....
        /*01d8*/ 	.word	0xffffffff


	//   ....[68]....
        /*01dc*/ 	.word	0xffffffff


	//   ....[69]....
        /*01e0*/ 	.word	0xffffffff


	//   ....[70]....
        /*01e4*/ 	.word	0xffffffff


	//   ....[71]....
        /*01e8*/ 	.word	0xffffffff


	//   ....[72]....
        /*01ec*/ 	.word	0xffffffff


	//   ....[73]....
        /*01f0*/ 	.word	0xffffffff


	//   ....[74]....
        /*01f4*/ 	.word	0xffffffff


	//   ....[75]....
        /*01f8*/ 	.word	0xffffffff


	//   ....[76]....
        /*01fc*/ 	.word	0xffffffff


	//   ....[77]....
        /*0200*/ 	.word	0xffffffff


	//   ....[78]....
        /*0204*/ 	.word	0xffffffff


	//   ....[79]....
        /*0208*/ 	.word	0xffffffff


	//   ....[80]....
        /*020c*/ 	.word	0xffffffff


	//   ....[81]....
        /*0210*/ 	.word	0xffffffff


	//   ....[82]....
        /*0214*/ 	.word	0xffffffff


	//   ....[83]....
        /*0218*/ 	.word	0xffffffff


	//   ....[84]....
        /*021c*/ 	.word	0xffffffff


	//   ....[85]....
        /*0220*/ 	.word	0xffffffff


	//   ....[86]....
        /*0224*/ 	.word	0xffffffff


	//   ....[87]....
        /*0228*/ 	.word	0xffffffff


	//   ....[88]....
        /*022c*/ 	.word	0xffffffff


	//   ....[89]....
        /*0230*/ 	.word	0xffffffff


	//   ....[90]....
        /*0234*/ 	.word	0xffffffff


	//   ....[91]....
        /*0238*/ 	.word	0xffffffff


	//   ....[92]....
        /*023c*/ 	.word	0x05000047


	//   ....[93]....
        /*0240*/ 	.word	0x05000047


	//   ....[94]....
        /*0244*/ 	.word	0x05000047


	//   ....[95]....
        /*0248*/ 	.word	0x05000047


	//   ....[96]....
        /*024c*/ 	.word	0x05000047


	//   ....[97]....
        /*0250*/ 	.word	0x05000047


	//   ....[98]....
        /*0254*/ 	.word	0x05000047


	//   ....[99]....
        /*0258*/ 	.word	0x05000047


	//   ....[100]....
        /*025c*/ 	.word	0x05000047


	//   ....[101]....
        /*0260*/ 	.word	0x05000047


	//   ....[102]....
        /*0264*/ 	.word	0x05000047


	//   ....[103]....
        /*0268*/ 	.word	0x05000047


	//   ....[104]....
        /*026c*/ 	.word	0x05000047


	//   ....[105]....
        /*0270*/ 	.word	0x05000047


	//   ....[106]....
        /*0274*/ 	.word	0x05000047


	//   ....[107]....
        /*0278*/ 	.word	0x05000047


	//   ....[108]....
        /*027c*/ 	.word	0x05000047


	//   ....[109]....
        /*0280*/ 	.word	0x05000047


	//   ....[110]....
        /*0284*/ 	.word	0x05000047


	//   ....[111]....
        /*0288*/ 	.word	0x05000047


	//   ....[112]....
        /*028c*/ 	.word	0x05000047


	//   ....[113]....
        /*0290*/ 	.word	0x05000047


	//   ....[114]....
        /*0294*/ 	.word	0x05000047


	//   ....[115]....
        /*0298*/ 	.word	0x05000047


	//   ....[116]....
        /*029c*/ 	.word	0x05000047


	//   ....[117]....
        /*02a0*/ 	.word	0x05000047


	//   ....[118]....
        /*02a4*/ 	.word	0x05000047


	//   ....[119]....
        /*02a8*/ 	.word	0x05000047


	//   ....[120]....
        /*02ac*/ 	.word	0x05000047


	//   ....[121]....
        /*02b0*/ 	.word	0x05000047


	//   ....[122]....
        /*02b4*/ 	.word	0x05000047


	//   ....[123]....
        /*02b8*/ 	.word	0x05000047


	//   ....[124]....
        /*02bc*/ 	.word	0x05000047


	//   ....[125]....
        /*02c0*/ 	.word	0x05000047


	//   ....[126]....
        /*02c4*/ 	.word	0x05000047


	//   ....[127]....
        /*02c8*/ 	.word	0x05000047


	//   ....[128]....
        /*02cc*/ 	.word	0x05000047


	//   ....[129]....
        /*02d0*/ 	.word	0x05000047


	//   ....[130]....
        /*02d4*/ 	.word	0x05000047


	//   ....[131]....
        /*02d8*/ 	.word	0x05000047


	//   ....[132]....
        /*02dc*/ 	.word	0x05000047


	//   ....[133]....
        /*02e0*/ 	.word	0x05000047


	//   ....[134]....
        /*02e4*/ 	.word	0x05000047


	//   ....[135]....
        /*02e8*/ 	.word	0x05000047


	//   ....[136]....
        /*02ec*/ 	.word	0x05000047


	//   ....[137]....
        /*02f0*/ 	.word	0x05000047


	//   ....[138]....
        /*02f4*/ 	.word	0x05000047


	//   ....[139]....
        /*02f8*/ 	.word	0x05000047


	//   ....[140]....
        /*02fc*/ 	.word	0x05000047


	//   ....[141]....
        /*0300*/ 	.word	0x05000047


	//   ....[142]....
        /*0304*/ 	.word	0x05000047


	//   ....[143]....
        /*0308*/ 	.word	0x05000047


	//   ....[144]....
        /*030c*/ 	.word	0x05000047


	//   ....[145]....
        /*0310*/ 	.word	0x05000047


	//   ....[146]....
        /*0314*/ 	.word	0x05000047


	//   ....[147]....
        /*0318*/ 	.word	0x05000047


	//   ....[148]....
        /*031c*/ 	.word	0x05000047


	//   ....[149]....
        /*0320*/ 	.word	0x05000047


	//   ....[150]....
        /*0324*/ 	.word	0x05000047


	//   ....[151]....
        /*0328*/ 	.word	0x05000047


	//   ....[152]....
        /*032c*/ 	.word	0x05000047


	//   ....[153]....
        /*0330*/ 	.word	0x05000047


	//   ....[154]....
        /*0334*/ 	.word	0x05000047


	//   ....[155]....
        /*0338*/ 	.word	0x05000047


	//----- nvinfo : EIATTR_COOP_GROUP_INSTR_OFFSETS
	.align		4
.L_1981:
        /*033c*/ 	.byte	0x04, 0x28
        /*033e*/ 	.short	(.L_1983 - .L_1982)


	//   ....[0]....
.L_1982:
        /*0340*/ 	.word	0x00001690


	//   ....[1]....
        /*0344*/ 	.word	0x00001ca0


	//   ....[2]....
        /*0348*/ 	.word	0x00002350


	//   ....[3]....
        /*034c*/ 	.word	0x00004e60


	//   ....[4]....
        /*0350*/ 	.word	0x000054f0


	//   ....[5]....
        /*0354*/ 	.word	0x00006230


	//   ....[6]....
        /*0358*/ 	.word	0x00006c00


	//   ....[7]....
        /*035c*/ 	.word	0x00008880


	//   ....[8]....
        /*0360*/ 	.word	0x00009b10


	//   ....[9]....
        /*0364*/ 	.word	0x0000b250


	//   ....[10]....
        /*0368*/ 	.word	0x0000b260


	//   ....[11]....
        /*036c*/ 	.word	0x0000b270


	//   ....[12]....
        /*0370*/ 	.word	0x0000b2c0


	//   ....[13]....
        /*0374*/ 	.word	0x0000b310


	//   ....[14]....
        /*0378*/ 	.word	0x0000b320


	//   ....[15]....
        /*037c*/ 	.word	0x0000b350


	//   ....[16]....
        /*0380*/ 	.word	0x0000b380


	//   ....[17]....
        /*0384*/ 	.word	0x0000b3d0


	//   ....[18]....
        /*0388*/ 	.word	0x0000b420


	//   ....[19]....
        /*038c*/ 	.word	0x0000b430


	//   ....[20]....
        /*0390*/ 	.word	0x0000b440


	//   ....[21]....
        /*0394*/ 	.word	0x0000b4f0


	//   ....[22]....
        /*0398*/ 	.word	0x0000b500


	//   ....[23]....
        /*039c*/ 	.word	0x0000b510


	//   ....[24]....
        /*03a0*/ 	.word	0x0000b520


	//   ....[25]....
        /*03a4*/ 	.word	0x0000b5d0


	//   ....[26]....
        /*03a8*/ 	.word	0x0000b5e0


	//   ....[27]....
        /*03ac*/ 	.word	0x0000b5f0


	//   ....[28]....
        /*03b0*/ 	.word	0x0000b600


	//   ....[29]....
        /*03b4*/ 	.word	0x0000b760


	//   ....[30]....
        /*03b8*/ 	.word	0x0000b770


	//   ....[31]....
        /*03bc*/ 	.word	0x0000b780


	//   ....[32]....
        /*03c0*/ 	.word	0x0000b790


	//   ....[33]....
        /*03c4*/ 	.word	0x0000b7a0


	//   ....[34]....
        /*03c8*/ 	.word	0x0000b7b0


	//   ....[35]....
        /*03cc*/ 	.word	0x0000b7c0


	//   ....[36]....
        /*03d0*/ 	.word	0x0000b7d0


	//   ....[37]....
        /*03d4*/ 	.word	0x0000cad0


	//   ....[38]....
        /*03d8*/ 	.word	0x0000caf0


	//   ....[39]....
        /*03dc*/ 	.word	0x0000cb00


	//   ....[40]....
        /*03e0*/ 	.word	0x0000cb10


	//   ....[41]....
        /*03e4*/ 	.word	0x0000cc30


	//   ....[42]....
        /*03e8*/ 	.word	0x0000cc40


	//   ....[43]....
        /*03ec*/ 	.word	0x0000cc50


	//   ....[44]....
        /*03f0*/ 	.word	0x0000cc60


	//   ....[45]....
        /*03f4*/ 	.word	0x0000cd80


	//   ....[46]....
        /*03f8*/ 	.word	0x0000cd90


	//   ....[47]....
        /*03fc*/ 	.word	0x0000cda0


	//   ....[48]....
        /*0400*/ 	.word	0x0000cdb0


	//   ....[49]....
        /*0404*/ 	.word	0x0000ced0


	//   ....[50]....
        /*0408*/ 	.word	0x0000cee0


	//   ....[51]....
        /*040c*/ 	.word	0x0000cef0


	//   ....[52]....
        /*0410*/ 	.word	0x0000cf00


	//   ....[53]....
        /*0414*/ 	.word	0x0000d020


	//   ....[54]....
        /*0418*/ 	.word	0x0000d030


	//   ....[55]....
        /*041c*/ 	.word	0x0000d040


	//   ....[56]....
        /*0420*/ 	.word	0x0000d050


	//   ....[57]....
        /*0424*/ 	.word	0x0000d170


	//   ....[58]....
        /*0428*/ 	.word	0x0000d180


	//   ....[59]....
        /*042c*/ 	.word	0x0000d190


	//   ....[60]....
        /*0430*/ 	.word	0x0000d1a0


	//   ....[61]....
        /*0434*/ 	.word	0x0000d1b0


	//   ....[62]....
        /*0438*/ 	.word	0x0000d1c0


	//   ....[63]....
        /*043c*/ 	.word	0x0000d200


	//   ....[64]....
        /*0440*/ 	.word	0x0000d240


	//   ....[65]....
        /*0444*/ 	.word	0x0000d270


	//   ....[66]....
        /*0448*/ 	.word	0x0000d2a0


	//   ....[67]....
        /*044c*/ 	.word	0x0000d2b0


	//   ....[68]....
        /*0450*/ 	.word	0x0000d2c0


	//   ....[69]....
        /*0454*/ 	.word	0x00010e00


	//   ....[70]....
        /*0458*/ 	.word	0x00010e40


	//   ....[71]....
        /*045c*/ 	.word	0x00010fd0


	//   ....[72]....
        /*0460*/ 	.word	0x00011010


	//   ....[73]....
        /*0464*/ 	.word	0x00011130


	//   ....[74]....
        /*0468*/ 	.word	0x00011150


	//   ....[75]....
        /*046c*/ 	.word	0x00011180


	//   ....[76]....
        /*0470*/ 	.word	0x000111a0


	//   ....[77]....
        /*0474*/ 	.word	0x000111d0


	//   ....[78]....
        /*0478*/ 	.word	0x000111f0


	//   ....[79]....
        /*047c*/ 	.word	0x00011a00


	//   ....[80]....
        /*0480*/ 	.word	0x00012240


	//   ....[81]....
        /*0484*/ 	.word	0x00012b30


	//   ....[82]....
        /*0488*/ 	.word	0x000131e0


	//   ....[83]....
        /*048c*/ 	.word	0x00013200


	//   ....[84]....
        /*0490*/ 	.word	0x00013230


	//   ....[85]....
        /*0494*/ 	.word	0x00013270


	//   ....[86]....
        /*0498*/ 	.word	0x00013290


	//   ....[87]....
        /*049c*/ 	.word	0x00013470


	//   ....[88]....
        /*04a0*/ 	.word	0x00013490


	//   ....[89]....
        /*04a4*/ 	.word	0x000134c0


	//   ....[90]....
        /*04a8*/ 	.word	0x00013500


	//   ....[91]....
        /*04ac*/ 	.word	0x00013520


	//   ....[92]....
        /*04b0*/ 	.word	0x00013860


	//   ....[93]....
        /*04b4*/ 	.word	0x000138b0


	//   ....[94]....
        /*04b8*/ 	.word	0x00013900


	//   ....[95]....
        /*04bc*/ 	.word	0x00013950


	//   ....[96]....
        /*04c0*/ 	.word	0x00013a60


	//   ....[97]....
        /*04c4*/ 	.word	0x00013ab0


	//   ....[98]....
        /*04c8*/ 	.word	0x00013b00


	//   ....[99]....
        /*04cc*/ 	.word	0x00013b50


	//   ....[100]....
        /*04d0*/ 	.word	0x00013c60


	//   ....[101]....
        /*04d4*/ 	.word	0x00013cb0


	//   ....[102]....
        /*04d8*/ 	.word	0x00013d00


	//   ....[103]....
        /*04dc*/ 	.word	0x00013d50


	//   ....[104]....
        /*04e0*/ 	.word	0x00013e60


	//   ....[105]....
        /*04e4*/ 	.word	0x00013eb0


	//   ....[106]....
        /*04e8*/ 	.word	0x00013f00


	//   ....[107]....
        /*04ec*/ 	.word	0x00013f50


	//   ....[108]....
        /*04f0*/ 	.word	0x00014060


	//   ....[109]....
        /*04f4*/ 	.word	0x000140b0


	//   ....[110]....
        /*04f8*/ 	.word	0x00014100


	//   ....[111]....
        /*04fc*/ 	.word	0x00014150


	//   ....[112]....
        /*0500*/ 	.word	0x000141f0


	//   ....[113]....
        /*0504*/ 	.word	0x00014290


	//   ....[114]....
        /*0508*/ 	.word	0x00014330


	//   ....[115]....
        /*050c*/ 	.word	0x000143d0


	//   ....[116]....
        /*0510*/ 	.word	0x00014470


	//   ....[117]....
        /*0514*/ 	.word	0x00014510


	//   ....[118]....
        /*0518*/ 	.word	0x00014560


	//   ....[119]....
        /*051c*/ 	.word	0x000145b0


	//   ....[120]....
        /*0520*/ 	.word	0x00014600


	//   ....[121]....
        /*0524*/ 	.word	0x00014660


	//   ....[122]....
        /*0528*/ 	.word	0x000146b0


	//   ....[123]....
        /*052c*/ 	.word	0x00014700


	//   ....[124]....
        /*0530*/ 	.word	0x000147a0


	//   ....[125]....
        /*0534*/ 	.word	0x000147f0


	//   ....[126]....
        /*0538*/ 	.word	0x00014840


	//   ....[127]....
        /*053c*/ 	.word	0x00014890


	//   ....[128]....
        /*0540*/ 	.word	0x00014920


	//   ....[129]....
        /*0544*/ 	.word	0x000149b0


	//   ....[130]....
        /*0548*/ 	.word	0x00014a00


	//   ....[131]....
        /*054c*/ 	.word	0x00014a50


	//   ....[132]....
        /*0550*/ 	.word	0x00014af0


	//   ....[133]....
        /*0554*/ 	.word	0x00014b80


	//   ....[134]....
        /*0558*/ 	.word	0x00014bd0


	//   ....[135]....
        /*055c*/ 	.word	0x00014c20


	//   ....[136]....
        /*0560*/ 	.word	0x00014cc0


	//   ....[137]....
        /*0564*/ 	.word	0x00014d50


	//   ....[138]....
        /*0568*/ 	.word	0x00014da0


	//   ....[139]....
        /*056c*/ 	.word	0x00014df0


	//   ....[140]....
        /*0570*/ 	.word	0x00014e90


	//   ....[141]....
        /*0574*/ 	.word	0x00014f20


	//   ....[142]....
        /*0578*/ 	.word	0x00014f70


	//   ....[143]....
        /*057c*/ 	.word	0x00014fc0


	//   ....[144]....
        /*0580*/ 	.word	0x00015060


	//   ....[145]....
        /*0584*/ 	.word	0x00015110


	//   ....[146]....
        /*0588*/ 	.word	0x00015160


	//   ....[147]....
        /*058c*/ 	.word	0x00015260


	//   ....[148]....
        /*0590*/ 	.word	0x000152c0


	//   ....[149]....
        /*0594*/ 	.word	0x00015310


	//   ....[150]....
        /*0598*/ 	.word	0x00015360


	//   ....[151]....
        /*059c*/ 	.word	0x000153b0


	//   ....[152]....
        /*05a0*/ 	.word	0x00015400


	//   ....[153]....
        /*05a4*/ 	.word	0x00015450


	//   ....[154]....
        /*05a8*/ 	.word	0x000154a0


	//   ....[155]....
        /*05ac*/ 	.word	0x000154f0


	//----- nvinfo : EIATTR_VRC_CTA_INIT_COUNT
	.align		4
.L_1983:
        /*05b0*/ 	.byte	0x02, 0x4a
	.zero		1
	.zero		1


	//----- nvinfo : EIATTR_EXIT_INSTR_OFFSETS
	.align		4
        /*05b4*/ 	.byte	0x04, 0x1c
        /*05b6*/ 	.short	(.L_1985 - .L_1984)


	//   ....[0]....
.L_1984:
        /*05b8*/ 	.word	0x00013630


	//   ....[1]....
        /*05bc*/ 	.word	0x00013800


	//----- nvinfo : EIATTR_MAX_THREADS
	.align		4
.L_1985:
        /*05c0*/ 	.byte	0x04, 0x05
        /*05c2*/ 	.short	(.L_1987 - .L_1986)
.L_1986:
        /*05c4*/ 	.word	0x00000040
        /*05c8*/ 	.word	0x00000001
        /*05cc*/ 	.word	0x00000001


	//----- nvinfo : EIATTR_CRS_STACK_SIZE
	.align		4
.L_1987:
        /*05d0*/ 	.byte	0x04, 0x1e
        /*05d2*/ 	.short	(.L_1989 - .L_1988)
.L_1988:
        /*05d4*/ 	.word	0x00000000


	//----- nvinfo : EIATTR_CBANK_PARAM_SIZE
	.align		4
.L_1989:
        /*05d8*/ 	.byte	0x03, 0x19
        /*05da*/ 	.short	0x01f0


	//----- nvinfo : EIATTR_PARAM_CBANK
	.align		4
        /*05dc*/ 	.byte	0x04, 0x0a
        /*05de*/ 	.short	(.L_1991 - .L_1990)
	.align		4
.L_1990:
        /*05e0*/ 	.word	index@(.nv.constant0._Z25selective_scan_bwd_kernelI32Selective_Scan_bwd_kernel_traitsILi64ELi16ELb0ELb1ELb1ELb1ELb1EN3c104HalfENS1_7complexIfEEEEv12SSMParamsBwd)
        /*05e4*/ 	.short	0x0380
        /*05e6*/ 	.short	0x01f0


	//----- nvinfo : EIATTR_SW_WAR
	.align		4
.L_1991:
        /*05e8*/ 	.byte	0x04, 0x36
        /*05ea*/ 	.short	(.L_1993 - .L_1992)
.L_1992:
        /*05ec*/ 	.word	0x00000008
.L_1993:


//--------------------- .nv.info._Z25selective_scan_bwd_kernelI32Selective_Scan_bwd_kernel_traitsILi64ELi16ELb1ELb0ELb0ELb0ELb0EN3c104HalfENS1_7complexIfEEEEv12SSMParamsBwd --------------------------
	.section	.nv.info._Z25selective_scan_bwd_kernelI32Selective_Scan_bwd_kernel_traitsILi64ELi16ELb1ELb0ELb0ELb0ELb0EN3c104HalfENS1_7complexIfEEEEv12SSMParamsBwd,"",@"SHT_CUDA_INFO"
	.sectionflags	@""
	.align	4


	//----- nvinfo : EIATTR_CUDA_API_VERSION
	.align		4
        /*0000*/ 	.byte	0x04, 0x37
        /*0002*/ 	.short	(.L_1995 - .L_1994)
.L_1994:
        /*0004*/ 	.word	0x00000082


	//----- nvinfo : EIATTR_KPARAM_INFO
	.align		4
.L_1995:
        /*0008*/ 	.byte	0x04, 0x17
        /*000a*/ 	.short	(.L_1997 - .L_1996)
.L_1996:
        /*000c*/ 	.word	0x00000000
        /*0010*/ 	.short	0x0000
        /*0012*/ 	.short	0x0000
        /*0014*/ 	.byte	0x00, 0xf0, 0xc1, 0x07


	//----- nvinfo : EIATTR_SPARSE_MMA_MASK
	.align		4
.L_1997:
        /*0018*/ 	.byte	0x03, 0x50
        /*001a*/ 	.short	0x0000


	//----- nvinfo : EIATTR_MAXREG_COUNT
	.align		4
        /*001c*/ 	.byte	0x03, 0x1b
        /*001e*/ 	.short	0x00ff


	//----- nvinfo : EIATTR_NUM_BARRIERS
	.align		4
        /*0020*/ 	.byte	0x02, 0x4c
        /*0022*/ 	.byte	0x01
	.zero		1


	//----- nvinfo : EIATTR_MERCURY_ISA_VERSION
	.align		4
        /*0024*/ 	.byte	0x03, 0x5f
        /*0026*/ 	.short	0x0101


	//----- nvinfo : EIATTR_COOP_GROUP_MASK_REGIDS
	.align		4
        /*0028*/ 	.byte	0x04, 0x29
        /*002a*/ 	.short	(.L_1999 - .L_1998)


	//   ....[0]....
.L_1998:
        /*002c*/ 	.word	0xffffffff


	//   ....[1]....
        /*0030*/ 	.word	0xffffffff


	//   ....[2]....
        /*0034*/ 	.word	0xffffffff


	//   ....[3]....
        /*0038*/ 	.word	0xffffffff


	//   ....[4]....
        /*003c*/ 	.word	0xffffffff


	//   ....[5]....
        /*0040*/ 	.word	0xffffffff


	//   ....[6]....
        /*0044*/ 	.word	0xffffffff


	//   ....[7]....
        /*0048*/ 	.word	0xffffffff


	//   ....[8]....
        /*004c*/ 	.word	0xffffffff


	//   ....[9]....
        /*0050*/ 	.word	0xffffffff


	//   ....[10]....
        /*0054*/ 	.word	0xffffffff


	//   ....[11]....
        /*0058*/ 	.word	0xffffffff


	//   ....[12]....
        /*005c*/ 	.word	0xffffffff


	//   ....[13]....
        /*0060*/ 	.word	0xffffffff


	//   ....[14]....
        /*0064*/ 	.word	0xffffffff


	//   ....[15]....
        /*0068*/ 	.word	0xffffffff


	//   ....[16]....
        /*006c*/ 	.word	0xffffffff


	//   ....[17]....
        /*0070*/ 	.word	0xffffffff


	//   ....[18]....
        /*0074*/ 	.word	0xffffffff


	//   ....[19]....
        /*0078*/ 	.word	0xffffffff


	//   ....[20]....
        /*007c*/ 	.word	0xffffffff


	//   ....[21]....
        /*0080*/ 	.word	0xffffffff


	//   ....[22]....
        /*0084*/ 	.word	0xffffffff


	//   ....[23]....
        /*0088*/ 	.word	0xffffffff


	//   ....[24]....
        /*008c*/ 	.word	0xffffffff


	//   ....[25]....
        /*0090*/ 	.word	0xffffffff


	//   ....[26]....
        /*0094*/ 	.word	0xffffffff


	//   ....[27]....
        /*0098*/ 	.word	0xffffffff


	//   ....[28]....
        /*009c*/ 	.word	0xffffffff


	//   ....[29]....
        /*00a0*/ 	.word	0xffffffff


	//   ....[30]....
        /*00a4*/ 	.word	0xffffffff


	//   ....[31]....
        /*00a8*/ 	.word	0xffffffff


	//   ....[32]....
        /*00ac*/ 	.word	0xffffffff


	//   ....[33]....
        /*00b0*/ 	.word	0xffffffff


	//   ....[34]....
        /*00b4*/ 	.word	0xffffffff


	//   ....[35]....
        /*00b8*/ 	.word	0xffffffff


	//   ....[36]....
        /*00bc*/ 	.word	0xffffffff


	//   ....[37]....
        /*00c0*/ 	.word	0xffffffff


	//   ....[38]....
        /*00c4*/ 	.word	0xffffffff


	//   ....[39]....
        /*00c8*/ 	.word	0xffffffff


	//   ....[40]....
        /*00cc*/ 	.word	0xffffffff


	//   ....[41]....
        /*00d0*/ 	.word	0xffffffff


	//   ....[42]....
        /*00d4*/ 	.word	0xffffffff


	//   ....[43]....
        /*00d8*/ 	.word	0xffffffff


	//   ....[44]....
        /*00dc*/ 	.word	0xffffffff


	//   ....[45]....
        /*00e0*/ 	.word	0xffffffff


	//   ....[46]....
        /*00e4*/ 	.word	0xffffffff


	//   ....[47]....
        /*00e8*/ 	.word	0xffffffff


	//   ....[48]....
        /*00ec*/ 	.word	0xffffffff


	//   ....[49]....
        /*00f0*/ 	.word	0xffffffff


	//   ....[50]....
        /*00f4*/ 	.word	0xffffffff


	//   ....[51]....
        /*00f8*/ 	.word	0xffffffff


	//   ....[52]....
        /*00fc*/ 	.word	0xffffffff


	//   ....[53]....
        /*0100*/ 	.word	0xffffffff


	//   ....[54]....
        /*0104*/ 	.word	0xffffffff


	//   ....[55]....
        /*0108*/ 	.word	0xffffffff


	//   ....[56]....
        /*010c*/ 	.word	0xffffffff


	//   ....[57]....
        /*0110*/ 	.word	0xffffffff


	//   ....[58]....
        /*0114*/ 	.word	0xffffffff


	//   ....[59]....
        /*0118*/ 	.word	0xffffffff


	//   ....[60]....
        /*011c*/ 	.word	0xffffffff


	//   ....[61]....
        /*0120*/ 	.word	0xffffffff


	//   ....[62]....
        /*0124*/ 	.word	0xffffffff


	//   ....[63]....
        /*0128*/ 	.word	0xffffffff


	//   ....[64]....
        /*012c*/ 	.word	0xffffffff


	//   ....[65]....
        /*0130*/ 	.word	0xffffffff


	//   ....[66]....
        /*0134*/ 	.word	0xffffffff


	//   ....[67]....
        /*0138*/ 	.word	0xffffffff


	//   ....[68]....
        /*013c*/ 	.word	0xffffffff


	//   ....[69]....
        /*0140*/ 	.word	0xffffffff


	//   ....[70]....
        /*0144*/ 	.word	0xffffffff


	//   ....[71]....
        /*0148*/ 	.word	0xffffffff


	//   ....[72]....
        /*014c*/ 	.word	0xffffffff


	//   ....[73]....
        /*0150*/ 	.word	0xffffffff


	//   ....[74]....
        /*0154*/ 	.word	0xffffffff


	//   ....[75]....
        /*0158*/ 	.word	0xffffffff


	//   ....[76]....
        /*015c*/ 	.word	0xffffffff


	//   ....[77]....
        /*0160*/ 	.word	0xffffffff


	//   ....[78]....
        /*0164*/ 	.word	0xffffffff


	//   ....[79]....
        /*0168*/ 	.word	0xffffffff


	//   ....[80]....
        /*016c*/ 	.word	0xffffffff


	//   ....[81]....
        /*0170*/ 	.word	0xffffffff


	//   ....[82]....
        /*0174*/ 	.word	0xffffffff


	//   ....[83]....
        /*0178*/ 	.word	0xffffffff


	//   ....[84]....
        /*017c*/ 	.word	0xffffffff


	//   ....[85]....
        /*0180*/ 	.word	0xffffffff


	//   ....[86]....
        /*0184*/ 	.word	0xffffffff


	//   ....[87]....
        /*0188*/ 	.word	0xffffffff


	//   ....[88]....
        /*018c*/ 	.word	0xffffffff


	//   ....[89]....
        /*0190*/ 	.word	0xffffffff


	//   ....[90]....
        /*0194*/ 	.word	0xffffffff


	//   ....[91]....
        /*0198*/ 	.word	0xffffffff


	//   ....[92]....
        /*019c*/ 	.word	0xffffffff


	//   ....[93]....
        /*01a0*/ 	.word	0xffffffff


	//   ....[94]....
        /*01a4*/ 	.word	0xffffffff


	//   ....[95]....
        /*01a8*/ 	.word	0x05000002


	//   ....[96]....
        /*01ac*/ 	.word	0x05000002


	//   ....[97]....
        /*01b0*/ 	.word	0x05000002


	//   ....[98]....
        /*01b4*/ 	.word	0x05000002


	//   ....[99]....
        /*01b8*/ 	.word	0x05000002


	//   ....[100]....
        /*01bc*/ 	.word	0x05000002


	//   ....[101]....
        /*01c0*/ 	.word	0x05000002


	//   ....[102]....
        /*01c4*/ 	.word	0x05000002


	//   ....[103]....
        /*01c8*/ 	.word	0x05000002


	//   ....[104]....
        /*01cc*/ 	.word	0x05000002


	//   ....[105]....
        /*01d0*/ 	.word	0x05000002


	//   ....[106]....
        /*01d4*/ 	.word	0x05000002


	//   ....[107]....
        /*01d8*/ 	.word	0x05000002


	//   ....[108]....
        /*01dc*/ 	.word	0x05000002


	//   ....[109]....
        /*01e0*/ 	.word	0x05000002


	//   ....[110]....
        /*01e4*/ 	.word	0x05000002


	//   ....[111]....
        /*01e8*/ 	.word	0x05000002


	//   ....[112]....
        /*01ec*/ 	.word	0x05000002


	//   ....[113]....
        /*01f0*/ 	.word	0x05000002


	//   ....[114]....
        /*01f4*/ 	.word	0x05000002


	//   ....[115]....
        /*01f8*/ 	.word	0x05000002


	//   ....[116]....
        /*01fc*/ 	.word	0x05000002


	//   ....[117]....
        /*0200*/ 	.word	0x05000002


	//   ....[118]....
        /*0204*/ 	.word	0x05000002


	//   ....[119]....
        /*0208*/ 	.word	0x05000002


	//   ....[120]....
        /*020c*/ 	.word	0x05000002


	//   ....[121]....
        /*0210*/ 	.word	0x05000002


	//   ....[122]....
        /*0214*/ 	.word	0x05000002


	//   ....[123]....
        /*0218*/ 	.word	0x05000002


	//   ....[124]....
        /*021c*/ 	.word	0x05000002


	//   ....[125]....
        /*0220*/ 	.word	0x05000002


	//   ....[126]....
        /*0224*/ 	.word	0x05000002


	//   ....[127]....
        /*0228*/ 	.word	0x05000002


	//   ....[128]....
        /*022c*/ 	.word	0x05000002


	//   ....[129]....
        /*0230*/ 	.word	0x05000002


	//   ....[130]....
        /*0234*/ 	.word	0x05000002


	//   ....[131]....
        /*0238*/ 	.word	0x05000002


	//   ....[132]....
        /*023c*/ 	.word	0x05000002


	//   ....[133]....
        /*0240*/ 	.word	0x05000002


	//   ....[134]....
        /*0244*/ 	.word	0x05000002


	//   ....[135]....
        /*0248*/ 	.word	0x05000002


	//   ....[136]....
        /*024c*/ 	.word	0x05000002


	//   ....[137]....
        /*0250*/ 	.word	0x05000002


	//   ....[138]....
        /*0254*/ 	.word	0x05000002


	//   ....[139]....
        /*0258*/ 	.word	0x05000002


	//   ....[140]....
        /*025c*/ 	.word	0x05000002


	//   ....[141]....
        /*0260*/ 	.word	0x05000002


	//   ....[142]....
        /*0264*/ 	.word	0x05000002


	//   ....[143]....
        /*0268*/ 	.word	0x05000002


	//   ....[144]....
        /*026c*/ 	.word	0x05000002


	//   ....[145]....
        /*0270*/ 	.word	0x05000002


	//   ....[146]....
        /*0274*/ 	.word	0x05000002


	//   ....[147]....
        /*0278*/ 	.word	0x05000002


	//   ....[148]....
        /*027c*/ 	.word	0x05000002


	//   ....[149]....
        /*0280*/ 	.word	0x05000002


	//   ....[150]....
        /*0284*/ 	.word	0x05000002


	//   ....[151]....
        /*0288*/ 	.word	0x05000002


	//   ....[152]....
        /*028c*/ 	.word	0x05000002


	//   ....[153]....
        /*0290*/ 	.word	0x05000002


	//   ....[154]....
        /*0294*/ 	.word	0x05000002


	//   ....[155]....
        /*0298*/ 	.word	0x05000002


	//   ....[156]....
        /*029c*/ 	.word	0x05000002


	//   ....[157]....
        /*02a0*/ 	.word	0x05000002


	//   ....[158]....
        /*02a4*/ 	.word	0x05000002


	//----- nvinfo : EIATTR_COOP_GROUP_INSTR_OFFSETS
	.align		4
.L_1999:
        /*02a8*/ 	.byte	0x04, 0x28
        /*02aa*/ 	.short	(.L_2001 - .L_2000)


	//   ....[0]....
.L_2000:
        /*02ac*/ 	.word	0x000007a0


	//   ....[1]....
        /*02b0*/ 	.word	0x00000850


	//   ....[2]....
        /*02b4*/ 	.word	0x00000a60


	//   ....[3]....
        /*02b8*/ 	.word	0x00002b30


	//   ....[4]....
        /*02bc*/ 	.word	0x00002b40


	//   ....[5]....
        /*02c0*/ 	.word	0x00002b50


	//   ....[6]....
        /*02c4*/ 	.word	0x00002b60


	//   ....[7]....
        /*02c8*/ 	.word	0x00002c00


	//   ....[8]....
        /*02cc*/ 	.word	0x00002c20


	//   ....[9]....
        /*02d0*/ 	.word	0x00002c30


	//   ....[10]....
        /*02d4*/ 	.word	0x00002c40


	//   ....[11]....
        /*02d8*/ 	.word	0x00002cd0


	//   ....[12]....
        /*02dc*/ 	.word	0x00002d00


	//   ....[13]....
        /*02e0*/ 	.word	0x00002d10


	//   ....[14]....
        /*02e4*/ 	.word	0x00002d20


	//   ....[15]....
        /*02e8*/ 	.word	0x00002dc0


	//   ....[16]....
        /*02ec*/ 	.word	0x00002de0


	//   ....[17]....
        /*02f0*/ 	.word	0x00002df0


	//   ....[18]....
        /*02f4*/ 	.word	0x00002e00


	//   ....[19]....
        /*02f8*/ 	.word	0x00002eb0


	//   ....[20]....
        /*02fc*/ 	.word	0x00002ec0


	//   ....[21]....
        /*0300*/ 	.word	0x00002ed0


	//   ....[22]....
        /*0304*/ 	.word	0x00002ee0


	//   ....[23]....
        /*0308*/ 	.word	0x00003040


	//   ....[24]....
        /*030c*/ 	.word	0x00003050


	//   ....[25]....
        /*0310*/ 	.word	0x00003060


	//   ....[26]....
        /*0314*/ 	.word	0x00003070


	//   ....[27]....
        /*0318*/ 	.word	0x00003080


	//   ....[28]....
        /*031c*/ 	.word	0x00003090


	//   ....[29]....
        /*0320*/ 	.word	0x000030a0


	//   ....[30]....
        /*0324*/ 	.word	0x000030b0


	//   ....[31]....
        /*0328*/ 	.word	0x00004360


	//   ....[32]....
        /*032c*/ 	.word	0x00004380


	//   ....[33]....
        /*0330*/ 	.word	0x00004390


	//   ....[34]....
        /*0334*/ 	.word	0x000043a0


	//   ....[35]....
        /*0338*/ 	.word	0x000044b0


	//   ....[36]....
        /*033c*/ 	.word	0x000044c0


	//   ....[37]....
        /*0340*/ 	.word	0x000044d0


	//   ....[38]....
        /*0344*/ 	.word	0x000044e0


	//   ....[39]....
        /*0348*/ 	.word	0x000045f0


	//   ....[40]....
        /*034c*/ 	.word	0x00004600


	//   ....[41]....
        /*0350*/ 	.word	0x00004610


	//   ....[42]....
        /*0354*/ 	.word	0x00004620


	//   ....[43]....
        /*0358*/ 	.word	0x00004730


	//   ....[44]....
        /*035c*/ 	.word	0x00004740


	//   ....[45]....
        /*0360*/ 	.word	0x00004750


	//   ....[46]....
        /*0364*/ 	.word	0x00004760


	//   ....[47]....
        /*0368*/ 	.word	0x00004870


	//   ....[48]....
        /*036c*/ 	.word	0x00004880


	//   ....[49]....
        /*0370*/ 	.word	0x00004890


	//   ....[50]....
        /*0374*/ 	.word	0x000048a0


	//   ....[51]....
        /*0378*/ 	.word	0x000049b0


	//   ....[52]....
        /*037c*/ 	.word	0x000049c0


	//   ....[53]....
        /*0380*/ 	.word	0x000049d0


	//   ....[54]....
        /*0384*/ 	.word	0x000049e0


	//   ....[55]....
        /*0388*/ 	.word	0x000049f0


	//   ....[56]....
        /*038c*/ 	.word	0x00004a00


	//   ....[57]....
        /*0390*/ 	.word	0x00004a10


	//   ....[58]....
        /*0394*/ 	.word	0x00004a40


	//   ....[59]....
        /*0398*/ 	.word	0x00004a80


	//   ....[60]....
        /*039c*/ 	.word	0x00004ac0


	//   ....[61]....
        /*03a0*/ 	.word	0x00004af0


	//   ....[62]....
        /*03a4*/ 	.word	0x00004b10


	//   ....[63]....
        /*03a8*/ 	.word	0x00006020


	//   ....[64]....
        /*03ac*/ 	.word	0x00006140


	//   ....[65]....
        /*03b0*/ 	.word	0x00006180


	//   ....[66]....
        /*03b4*/ 	.word	0x000061c0


	//   ....[67]....
        /*03b8*/ 	.word	0x00006290


	//   ....[68]....
        /*03bc*/ 	.word	0x00006310


	//   ....[69]....
        /*03c0*/ 	.word	0x00006350


	//   ....[70]....
        /*03c4*/ 	.word	0x00006390


	//   ....[71]....
        /*03c8*/ 	.word	0x000064a0


	//   ....[72]....
        /*03cc*/ 	.word	0x000064e0


	//   ....[73]....
        /*03d0*/ 	.word	0x00006520


	//   ....[74]....
        /*03d4*/ 	.word	0x00006560


	//   ....[75]....
        /*03d8*/ 	.word	0x00006670


	//   ....[76]....
        /*03dc*/ 	.word	0x000066c0


	//   ....[77]....
        /*03e0*/ 	.word	0x00006700


	//   ....[78]....
        /*03e4*/ 	.word	0x00006740


	//   ....[79]....
        /*03e8*/ 	.word	0x000068a0


	//   ....[80]....
        /*03ec*/ 	.word	0x000068c0


	//   ....[81]....
        /*03f0*/ 	.word	0x000068d0


	//   ....[82]....
        /*03f4*/ 	.word	0x000068e0


	//   ....[83]....
        /*03f8*/ 	.word	0x00006de0


	//   ....[84]....
        /*03fc*/ 	.word	0x00007120


	//   ....[85]....
        /*0400*/ 	.word	0x00007220


	//   ....[86]....
        /*0404*/ 	.word	0x00007260


	//   ....[87]....
        /*0408*/ 	.word	0x000072c0


	//   ....[88]....
        /*040c*/ 	.word	0x00007320


	//   ....[89]....
        /*0410*/ 	.word	0x00007340


	//   ....[90]....
        /*0414*/ 	.word	0x000074b0


	//   ....[91]....
        /*0418*/ 	.word	0x000074f0


	//   ....[92]....
        /*041c*/ 	.word	0x00007550


	//   ....[93]....
        /*0420*/ 	.word	0x000075a0


	//   ....[94]....
        /*0424*/ 	.word	0x000075c0


	//   ....[95]....
        /*0428*/ 	.word	0x00007cb0


	//   ....[96]....
        /*042c*/ 	.word	0x00007d00


	//   ....[97]....
        /*0430*/ 	.word	0x00007d50


	//   ....[98]....
        /*0434*/ 	.word	0x00007da0


	//   ....[99]....
        /*0438*/ 	.word	0x00007e90


	//   ....[100]....
        /*043c*/ 	.word	0x00007ee0


	//   ....[101]....
        /*0440*/ 	.word	0x00007f30


	//   ....[102]....
        /*0444*/ 	.word	0x00007f80


	//   ....[103]....
        /*0448*/ 	.word	0x00008070


	//   ....[104]....
        /*044c*/ 	.word	0x000080c0


	//   ....[105]....
        /*0450*/ 	.word	0x00008110


	//   ....[106]....
        /*0454*/ 	.word	0x00008160


	//   ....[107]....
        /*0458*/ 	.word	0x00008260


	//   ....[108]....
        /*045c*/ 	.word	0x000082b0


	//   ....[109]....
        /*0460*/ 	.word	0x00008300


	//   ....[110]....
        /*0464*/ 	.word	0x00008350


	//   ....[111]....
        /*0468*/ 	.word	0x00008440


	//   ....[112]....
        /*046c*/ 	.word	0x00008490


	//   ....[113]....
        /*0470*/ 	.word	0x000084e0


	//   ....[114]....
        /*0474*/ 	.word	0x00008530


	//   ....[115]....
        /*0478*/ 	.word	0x000085c0


	//   ....[116]....
        /*047c*/ 	.word	0x00008660


	//   ....[117]....
        /*0480*/ 	.word	0x00008700


	//   ....[118]....
        /*0484*/ 	.word	0x000087a0


	//   ....[119]....
        /*0488*/ 	.word	0x00008840


	//   ....[120]....
        /*048c*/ 	.word	0x000088f0


	//   ....[121]....
        /*0490*/ 	.word	0x00008940


	//   ....[122]....
        /*0494*/ 	.word	0x00008990


	//   ....[123]....
        /*0498*/ 	.word	0x000089e0


	//   ....[124]....
        /*049c*/ 	.word	0x00008a30


	//   ....[125]....
        /*04a0*/ 	.word	0x00008a80


	//   ....[126]....
        /*04a4*/ 	.word	0x00008ad0


	//   ....[127]....
        /*04a8*/ 	.word	0x00008b70


	//   ....[128]....
        /*04ac*/ 	.word	0x00008bc0


	//   ....[129]....
        /*04b0*/ 	.word	0x00008c10


	//   ....[130]....
        /*04b4*/ 	.word	0x00008c60


	//   ....[131]....
        /*04b8*/ 	.word	0x00008cf0


	//   ....[132]....
        /*04bc*/ 	.word	0x00008d80


	//   ....[133]....
        /*04c0*/ 	.word	0x00008dd0


	//   ....[134]....
        /*04c4*/ 	.word	0x00008e20


	//   ....[135]....
        /*04c8*/ 	.word	0x00008eb0


	//   ....[136]....
        /*04cc*/ 	.word	0x00008f40


	//   ....[137]....
        /*04d0*/ 	.word	0x00008f90


	//   ....[138]....
        /*04d4*/ 	.word	0x00008fe0


	//   ....[139]....
        /*04d8*/ 	.word	0x00009070


	//   ....[140]....
        /*04dc*/ 	.word	0x00009100


	//   ....[141]....
        /*04e0*/ 	.word	0x00009150


	//   ....[142]....
        /*04e4*/ 	.word	0x000091a0


	//   ....[143]....
        /*04e8*/ 	.word	0x00009230


	//   ....[144]....
        /*04ec*/ 	.word	0x000092c0


	//   ....[145]....
        /*04f0*/ 	.word	0x00009310


	//   ....[146]....
        /*04f4*/ 	.word	0x00009360


	//   ....[147]....
        /*04f8*/ 	.word	0x000093f0


	//   ....[148]....
        /*04fc*/ 	.word	0x00009490


	//   ....[149]....
        /*0500*/ 	.word	0x000094e0


	//   ....[150]....
        /*0504*/ 	.word	0x000095a0


	//   ....[151]....
        /*0508*/ 	.word	0x00009630


	//   ....[152]....
        /*050c*/ 	.word	0x00009680


	//   ....[153]....
        /*0510*/ 	.word	0x000096d0


	//   ....[154]....
        /*0514*/ 	.word	0x00009720


	//   ....[155]....
        /*0518*/ 	.word	0x00009760


	//   ....[156]....
        /*051c*/ 	.word	0x000097b0


	//   ....[157]....
        /*0520*/ 	.word	0x00009800


	//   ....[158]....
        /*0524*/ 	.word	0x00009860


	//----- nvinfo : EIATTR_VRC_CTA_INIT_COUNT
	.align		4
.L_2001:
        /*0528*/ 	.byte	0x02, 0x4a
	.zero		1
	.zero		1


	//----- nvinfo : EIATTR_EXIT_INSTR_OFFSETS
	.align		4
        /*052c*/ 	.byte	0x04, 0x1c
        /*052e*/ 	.short	(.L_2003 - .L_2002)


	//   ....[0]....
.L_2002:
        /*0530*/ 	.word	0x000076d0


	//   ....[1]....
        /*0534*/ 	.word	0x00007c50


	//----- nvinfo : EIATTR_MAX_THREADS
	.align		4
.L_2003:
        /*0538*/ 	.byte	0x04, 0x05
        /*053a*/ 	.short	(.L_2005 - .L_2004)
.L_2004:
        /*053c*/ 	.word	0x00000040
        /*0540*/ 	.word	0x00000001
        /*0544*/ 	.word	0x00000001


	//----- nvinfo : EIATTR_CRS_STACK_SIZE
	.align		4
.L_2005:
        /*0548*/ 	.byte	0x04, 0x1e
        /*054a*/ 	.short	(.L_2007 - .L_2006)
.L_2006:
        /*054c*/ 	.word	0x00000000


	//----- nvinfo : EIATTR_CBANK_PARAM_SIZE
	.align		4
.L_2007:
        /*0550*/ 	.byte	0x03, 0x19
        /*0552*/ 	.short	0x01f0


	//----- nvinfo : EIATTR_PARAM_CBANK
	.align		4
        /*0554*/ 	.byte	0x04, 0x0a
        /*0556*/ 	.short	(.L_2009 - .L_2008)
	.align		4
.L_2008:
        /*0558*/ 	.word	index@(.nv.constant0._Z25selective_scan_bwd_kernelI32Selective_Scan_bwd_kernel_traitsILi64ELi16ELb1ELb0ELb0ELb0ELb0EN3c104HalfENS1_7complexIfEEEEv12SSMParamsBwd)
        /*055c*/ 	.short	0x0380
        /*055e*/ 	.short	0x01f0


	//----- nvinfo : EIATTR_SW_WAR
	.align		4
.L_2009:
        /*0560*/ 	.byte	0x04, 0x36
        /*0562*/ 	.short	(.L_2011 - .L_2010)
.L_2010:
        /*0564*/ 	.word	0x00000008
.L_2011:


//--------------------- .nv.info._Z25selective_scan_bwd_kernelI32Selective_Scan_bwd_kernel_traitsILi64ELi16ELb1ELb0ELb0ELb0ELb1EN3c104HalfENS1_7complexIfEEEEv12SSMParamsBwd --------------------------
	.section	.nv.info._Z25selective_scan_bwd_kernelI32Selective_Scan_bwd_kernel_traitsILi64ELi16ELb1ELb0ELb0ELb0ELb1EN3c104HalfENS1_7complexIfEEEEv12SSMParamsBwd,"",@"SHT_CUDA_INFO"
	.sectionflags	@""
	.align	4


	//----- nvinfo : EIATTR_CUDA_API_VERSION
	.align		4
        /*0000*/ 	.byte	0x04, 0x37
        /*0002*/ 	.short	(.L_2013 - .L_2012)
.L_2012:
        /*0004*/ 	.word	0x00000082


	//----- nvinfo : EIATTR_KPARAM_INFO
	.align		4
.L_2013:
        /*0008*/ 	.byte	0x04, 0x17
        /*000a*/ 	.short	(.L_2015 - .L_2014)
.L_2014:
        /*000c*/ 	.word	0x00000000
        /*0010*/ 	.short	0x0000
        /*0012*/ 	.short	0x0000
        /*0014*/ 	.byte	0x00, 0xf0, 0xc1, 0x07


	//----- nvinfo : EIATTR_SPARSE_MMA_MASK
	.align		4
.L_2015:
        /*0018*/ 	.byte	0x03, 0x50
        /*001a*/ 	.short	0x0000


	//----- nvinfo : EIATTR_MAXREG_COUNT
	.align		4
        /*001c*/ 	.byte	0x03, 0x1b
        /*001e*/ 	.short	0x00ff


	//----- nvinfo : EIATTR_NUM_BARRIERS
	.align		4
        /*0020*/ 	.byte	0x02, 0x4c
        /*0022*/ 	.byte	0x01
	.zero		1


	//----- nvinfo : EIATTR_MERCURY_ISA_VERSION
	.align		4
        /*0024*/ 	.byte	0x03, 0x5f
        /*0026*/ 	.short	0x0101


	//----- nvinfo : EIATTR_COOP_GROUP_MASK_REGIDS
	.align		4
        /*0028*/ 	.byte	0x04, 0x29
        /*002a*/ 	.short	(.L_2017 - .L_2016)


	//   ....[0]....
.L_2016:
        /*002c*/ 	.word	0xffffffff


	//   ....[1]....
        /*0030*/ 	.word	0xffffffff


	//   ....[2]....
        /*0034*/ 	.word	0xffffffff


	//   ....[3]....
        /*0038*/ 	.word	0xffffffff


	//   ....[4]....
        /*003c*/ 	.word	0xffffffff


	//   ....[5]....
        /*0040*/ 	.word	0xffffffff


	//   ....[6]....
        /*0044*/ 	.word	0xffffffff


	//   ....[7]....
        /*0048*/ 	.word	0xffffffff


	//   ....[8]....
        /*004c*/ 	.word	0xffffffff


	//   ....[9]....
        /*0050*/ 	.word	0xffffffff


	//   ....[10]....
        /*0054*/ 	.word	0xffffffff


	//   ....[11]....
        /*0058*/ 	.word	0xffffffff


	//   ....[12]....
        /*005c*/ 	.word	0xffffffff


	//   ....[13]....
        /*0060*/ 	.word	0xffffffff


	//   ....[14]....
        /*0064*/ 	.word	0xffffffff


	//   ....[15]....
        /*0068*/ 	.word	0xffffffff


	//   ....[16]....
        /*006c*/ 	.word	0xffffffff


	//   ....[17]....
        /*0070*/ 	.word	0xffffffff


	//   ....[18]....
        /*0074*/ 	.word	0xffffffff


	//   ....[19]....
        /*0078*/ 	.word	0xffffffff


	//   ....[20]....
        /*007c*/ 	.word	0xffffffff


	//   ....[21]....
        /*0080*/ 	.word	0xffffffff


	//   ....[22]....
        /*0084*/ 	.word	0xffffffff


	//   ....[23]....
        /*0088*/ 	.word	0xffffffff


	//   ....[24]....
        /*008c*/ 	.word	0xffffffff


	//   ....[25]....
        /*0090*/ 	.word	0xffffffff


	//   ....[26]....
        /*0094*/ 	.word	0xffffffff


	//   ....[27]....
        /*0098*/ 	.word	0xffffffff


	//   ....[28]....
        /*009c*/ 	.word	0xffffffff


	//   ....[29]....
        /*00a0*/ 	.word	0xffffffff


	//   ....[30]....
        /*00a4*/ 	.word	0xffffffff


	//   ....[31]....
        /*00a8*/ 	.word	0xffffffff


	//   ....[32]....
        /*00ac*/ 	.word	0xffffffff


	//   ....[33]....
        /*00b0*/ 	.word	0xffffffff


	//   ....[34]....
        /*00b4*/ 	.word	0xffffffff


	//   ....[35]....
        /*00b8*/ 	.word	0xffffffff


	//   ....[36]....
        /*00bc*/ 	.word	0xffffffff


	//   ....[37]....
        /*00c0*/ 	.word	0xffffffff


	//   ....[38]....
        /*00c4*/ 	.word	0xffffffff


	//   ....[39]....
        /*00c8*/ 	.word	0xffffffff


	//   ....[40]....
        /*00cc*/ 	.word	0xffffffff


	//   ....[41]....
        /*00d0*/ 	.word	0xffffffff


	//   ....[42]....
        /*00d4*/ 	.word	0xffffffff


	//   ....[43]....
        /*00d8*/ 	.word	0xffffffff


	//   ....[44]....
        /*00dc*/ 	.word	0xffffffff


	//   ....[45]....
        /*00e0*/ 	.word	0xffffffff


	//   ....[46]....
        /*00e4*/ 	.word	0xffffffff


	//   ....[47]....
        /*00e8*/ 	.word	0xffffffff


	//   ....[48]....
        /*00ec*/ 	.word	0xffffffff


	//   ....[49]....
        /*00f0*/ 	.word	0xffffffff


	//   ....[50]....
        /*00f4*/ 	.word	0xffffffff


	//   ....[51]....
        /*00f8*/ 	.word	0xffffffff


	//   ....[52]....
        /*00fc*/ 	.word	0xffffffff


	//   ....[53]....
        /*0100*/ 	.word	0xffffffff


	//   ....[54]....
        /*0104*/ 	.word	0xffffffff


	//   ....[55]....
        /*0108*/ 	.word	0xffffffff


	//   ....[56]....
        /*010c*/ 	.word	0xffffffff


	//   ....[57]....
        /*0110*/ 	.word	0xffffffff


	//   ....[58]....
        /*0114*/ 	.word	0xffffffff


	//   ....[59]....
        /*0118*/ 	.word	0xffffffff


	//   ....[60]....
        /*011c*/ 	.word	0xffffffff


	//   ....[61]....
        /*0120*/ 	.word	0xffffffff


	//   ....[62]....
        /*0124*/ 	.word	0xffffffff


	//   ....[63]....
        /*0128*/ 	.word	0xffffffff


	//   ....[64]....
        /*012c*/ 	.word	0xffffffff


	//   ....[65]....
        /*0130*/ 	.word	0xffffffff


	//   ....[66]....
        /*0134*/ 	.word	0xffffffff


	//   ....[67]....
        /*0138*/ 	.word	0xffffffff


	//   ....[68]....
        /*013c*/ 	.word	0xffffffff


	//   ....[69]....
        /*0140*/ 	.word	0xffffffff


	//   ....[70]....
        /*0144*/ 	.word	0xffffffff


	//   ....[71]....
        /*0148*/ 	.word	0xffffffff


	//   ....[72]....
        /*014c*/ 	.word	0xffffffff


	//   ....[73]....
        /*0150*/ 	.word	0xffffffff


	//   ....[74]....
        /*0154*/ 	.word	0xffffffff


	//   ....[75]....
        /*0158*/ 	.word	0xffffffff


	//   ....[76]....
        /*015c*/ 	.word	0xffffffff


	//   ....[77]....
        /*0160*/ 	.word	0xffffffff


	//   ....[78]....
        /*0164*/ 	.word	0xffffffff


	//   ....[79]....
        /*0168*/ 	.word	0xffffffff


	//   ....[80]....
        /*016c*/ 	.word	0xffffffff


	//   ....[81]....
        /*0170*/ 	.word	0xffffffff


	//   ....[82]....
        /*0174*/ 	.word	0xffffffff


	//   ....[83]....
        /*0178*/ 	.word	0xffffffff


	//   ....[84]....
        /*017c*/ 	.word	0xffffffff


	//   ....[85]....
        /*0180*/ 	.word	0xffffffff


	//   ....[86]....
        /*0184*/ 	.word	0xffffffff


	//   ....[87]....
        /*0188*/ 	.word	0xffffffff


	//   ....[88]....
        /*018c*/ 	.word	0xffffffff


	//   ....[89]....
        /*0190*/ 	.word	0xffffffff


	//   ....[90]....
        /*0194*/ 	.word	0xffffffff


	//   ....[91]....
        /*0198*/ 	.word	0xffffffff


	//   ....[92]....
        /*019c*/ 	.word	0xffffffff


	//   ....[93]....
        /*01a0*/ 	.word	0xffffffff


	//   ....[94]....
        /*01a4*/ 	.word	0xffffffff


	//   ....[95]....
        /*01a8*/ 	.word	0xffffffff


	//   ....[96]....
        /*01ac*/ 	.word	0xffffffff


	//   ....[97]....
        /*01b0*/ 	.word	0xffffffff


	//   ....[98]....
        /*01b4*/ 	.word	0xffffffff


	//   ....[99]....
        /*01b8*/ 	.word	0x05000002


	//   ....[100]....
        /*01bc*/ 	.word	0x05000002


	//   ....[101]....
        /*01c0*/ 	.word	0x05000002


	//   ....[102]....
        /*01c4*/ 	.word	0x05000002


	//   ....[103]....
        /*01c8*/ 	.word	0x05000002


	//   ....[104]....
        /*01cc*/ 	.word	0x05000002


	//   ....[105]....
        /*01d0*/ 	.word	0x05000002


	//   ....[106]....
        /*01d4*/ 	.word	0x05000002


	//   ....[107]....
        /*01d8*/ 	.word	0x05000002


	//   ....[108]....
        /*01dc*/ 	.word	0x05000002


	//   ....[109]....
        /*01e0*/ 	.word	0x05000002


	//   ....[110]....
        /*01e4*/ 	.word	0x05000002


	//   ....[111]....
        /*01e8*/ 	.word	0x05000002


	//   ....[112]....
        /*01ec*/ 	.word	0x05000002


	//   ....[113]....
        /*01f0*/ 	.word	0x05000002


	//   ....[114]....
        /*01f4*/ 	.word	0x05000002


	//   ....[115]....
        /*01f8*/ 	.word	0x05000002


	//   ....[116]....
        /*01fc*/ 	.word	0x05000002


	//   ....[117]....
        /*0200*/ 	.word	0x05000002


	//   ....[118]....
        /*0204*/ 	.word	0x05000002


	//   ....[119]....
        /*0208*/ 	.word	0x05000002


	//   ....[120]....
        /*020c*/ 	.word	0x05000002


	//   ....[121]....
        /*0210*/ 	.word	0x05000002


	//   ....[122]....
        /*0214*/ 	.word	0x05000002


	//   ....[123]....
        /*0218*/ 	.word	0x05000002


	//   ....[124]....
        /*021c*/ 	.word	0x05000002


	//   ....[125]....
        /*0220*/ 	.word	0x05000002


	//   ....[126]....
        /*0224*/ 	.word	0x05000002


	//   ....[127]....
        /*0228*/ 	.word	0x05000002


	//   ....[128]....
        /*022c*/ 	.word	0x05000002


	//   ....[129]....
        /*0230*/ 	.word	0x05000002


	//   ....[130]....
        /*0234*/ 	.word	0x05000002


	//   ....[131]....
        /*0238*/ 	.word	0x05000002


	//   ....[132]....
        /*023c*/ 	.word	0x05000002


	//   ....[133]....
        /*0240*/ 	.word	0x05000002


	//   ....[134]....
        /*0244*/ 	.word	0x05000002


	//   ....[135]....
        /*0248*/ 	.word	0x05000002


	//   ....[136]....
        /*024c*/ 	.word	0x05000002


	//   ....[137]....
        /*0250*/ 	.word	0x05000002


	//   ....[138]....
        /*0254*/ 	.word	0x05000002


	//   ....[139]....
        /*0258*/ 	.word	0x05000002


	//   ....[140]....
        /*025c*/ 	.word	0x05000002


	//   ....[141]....
        /*0260*/ 	.word	0x05000002


	//   ....[142]....
        /*0264*/ 	.word	0x05000002


	//   ....[143]....
        /*0268*/ 	.word	0x05000002


	//   ....[144]....
        /*026c*/ 	.word	0x05000002


	//   ....[145]....
        /*0270*/ 	.word	0x05000002


	//   ....[146]....
        /*0274*/ 	.word	0x05000002


	//   ....[147]....
        /*0278*/ 	.word	0x05000002


	//   ....[148]....
        /*027c*/ 	.word	0x05000002


	//   ....[149]....
        /*0280*/ 	.word	0x05000002


	//   ....[150]....
        /*0284*/ 	.word	0x05000002


	//   ....[151]....
        /*0288*/ 	.word	0x05000002


	//   ....[152]....
        /*028c*/ 	.word	0x05000002


	//   ....[153]....
        /*0290*/ 	.word	0x05000002


	//   ....[154]....
        /*0294*/ 	.word	0x05000002


	//   ....[155]....
        /*0298*/ 	.word	0x05000002


	//   ....[156]....
        /*029c*/ 	.word	0x05000002


	//   ....[157]....
        /*02a0*/ 	.word	0x05000002


	//   ....[158]....
        /*02a4*/ 	.word	0x05000002


	//   ....[159]....
        /*02a8*/ 	.word	0x05000002


	//   ....[160]....
        /*02ac*/ 	.word	0x05000002


	//   ....[161]....
        /*02b0*/ 	.word	0x05000002


	//   ....[162]....
        /*02b4*/ 	.word	0x05000002


	//----- nvinfo : EIATTR_COOP_GROUP_INSTR_OFFSETS
	.align		4
.L_2017:
        /*02b8*/ 	.byte	0x04, 0x28
        /*02ba*/ 	.short	(.L_2019 - .L_2018)


	//   ....[0]....
.L_2018:
        /*02bc*/ 	.word	0x000007c0


	//   ....[1]....
        /*02c0*/ 	.word	0x00000870


	//   ....[2]....
        /*02c4*/ 	.word	0x000009d0


	//   ....[3]....
        /*02c8*/ 	.word	0x00000b40


	//   ....[4]....
        /*02cc*/ 	.word	0x00001430


	//   ....[5]....
        /*02d0*/ 	.word	0x00001c90


	//   ....[6]....
        /*02d4*/ 	.word	0x00001f70


	//   ....[7]....
        /*02d8*/ 	.word	0x00004010


	//   ....[8]....
        /*02dc*/ 	.word	0x00004020


	//   ....[9]....
        /*02e0*/ 	.word	0x00004030


	//   ....[10]....
        /*02e4*/ 	.word	0x00004040


	//   ....[11]....
        /*02e8*/ 	.word	0x000040e0


	//   ....[12]....
        /*02ec*/ 	.word	0x00004100


	//   ....[13]....
        /*02f0*/ 	.word	0x00004110


	//   ....[14]....
        /*02f4*/ 	.word	0x00004120


	//   ....[15]....
        /*02f8*/ 	.word	0x000041b0


	//   ....[16]....
        /*02fc*/ 	.word	0x000041e0


	//   ....[17]....
        /*0300*/ 	.word	0x000041f0


	//   ....[18]....
        /*0304*/ 	.word	0x00004200


	//   ....[19]....
        /*0308*/ 	.word	0x000042a0


	//   ....[20]....
        /*030c*/ 	.word	0x000042c0


	//   ....[21]....
        /*0310*/ 	.word	0x000042d0


	//   ....[22]....
        /*0314*/ 	.word	0x000042e0


	//   ....[23]....
        /*0318*/ 	.word	0x00004390


	//   ....[24]....
        /*031c*/ 	.word	0x000043a0


	//   ....[25]....
        /*0320*/ 	.word	0x000043b0


	//   ....[26]....
        /*0324*/ 	.word	0x000043c0


	//   ....[27]....
        /*0328*/ 	.word	0x00004520


	//   ....[28]....
        /*032c*/ 	.word	0x00004530


	//   ....[29]....
        /*0330*/ 	.word	0x00004540


	//   ....[30]....
        /*0334*/ 	.word	0x00004550


	//   ....[31]....
        /*0338*/ 	.word	0x00004560


	//   ....[32]....
        /*033c*/ 	.word	0x00004570


	//   ....[33]....
        /*0340*/ 	.word	0x00004580


	//   ....[34]....
        /*0344*/ 	.word	0x00004590


	//   ....[35]....
        /*0348*/ 	.word	0x00005840


	//   ....[36]....
        /*034c*/ 	.word	0x00005860


	//   ....[37]....
        /*0350*/ 	.word	0x00005870


	//   ....[38]....
        /*0354*/ 	.word	0x00005880


	//   ....[39]....
        /*0358*/ 	.word	0x00005990


	//   ....[40]....
        /*035c*/ 	.word	0x000059a0


	//   ....[41]....
        /*0360*/ 	.word	0x000059b0


	//   ....[42]....
        /*0364*/ 	.word	0x000059c0


	//   ....[43]....
        /*0368*/ 	.word	0x00005ad0


	//   ....[44]....
        /*036c*/ 	.word	0x00005ae0


	//   ....[45]....
        /*0370*/ 	.word	0x00005af0


	//   ....[46]....
        /*0374*/ 	.word	0x00005b00


	//   ....[47]....
        /*0378*/ 	.word	0x00005c10


	//   ....[48]....
        /*037c*/ 	.word	0x00005c20


	//   ....[49]....
        /*0380*/ 	.word	0x00005c30


	//   ....[50]....
        /*0384*/ 	.word	0x00005c40


	//   ....[51]....
        /*0388*/ 	.word	0x00005d50


	//   ....[52]....
        /*038c*/ 	.word	0x00005d60


	//   ....[53]....
        /*0390*/ 	.word	0x00005d70


	//   ....[54]....
        /*0394*/ 	.word	0x00005d80


	//   ....[55]....
        /*0398*/ 	.word	0x00005e90


	//   ....[56]....
        /*039c*/ 	.word	0x00005ea0


	//   ....[57]....
        /*03a0*/ 	.word	0x00005eb0


	//   ....[58]....
        /*03a4*/ 	.word	0x00005ec0


	//   ....[59]....
        /*03a8*/ 	.word	0x00005ed0


	//   ....[60]....
        /*03ac*/ 	.word	0x00005ee0


	//   ....[61]....
        /*03b0*/ 	.word	0x00005ef0


	//   ....[62]....
        /*03b4*/ 	.word	0x00005f20


	//   ....[63]....
        /*03b8*/ 	.word	0x00005f60


	//   ....[64]....
        /*03bc*/ 	.word	0x00005fa0


	//   ....[65]....
        /*03c0*/ 	.word	0x00005fd0


	//   ....[66]....
        /*03c4*/ 	.word	0x00005ff0


	//   ....[67]....
        /*03c8*/ 	.word	0x000074f0


	//   ....[68]....
        /*03cc*/ 	.word	0x00007530


	//   ....[69]....
        /*03d0*/ 	.word	0x00007650


	//   ....[70]....
        /*03d4*/ 	.word	0x00007690


	//   ....[71]....
        /*03d8*/ 	.word	0x000076f0


	//   ....[72]....
        /*03dc*/ 	.word	0x00007730


	//   ....[73]....
        /*03e0*/ 	.word	0x00007820


	//   ....[74]....
        /*03e4*/ 	.word	0x00007860


	//   ....[75]....
        /*03e8*/ 	.word	0x000079c0


	//   ....[76]....
        /*03ec*/ 	.word	0x00007a00


	//   ....[77]....
        /*03f0*/ 	.word	0x00007a40


	//   ....[78]....
        /*03f4*/ 	.word	0x00007a80


	//   ....[79]....
        /*03f8*/ 	.word	0x00007b90


	//   ....[80]....
        /*03fc*/ 	.word	0x00007c10


	//   ....[81]....
        /*0400*/ 	.word	0x00007c50


	//   ....[82]....
        /*0404*/ 	.word	0x00007c90


	//   ....[83]....
        /*0408*/ 	.word	0x00007d70


	//   ....[84]....
        /*040c*/ 	.word	0x00007d90


	//   ....[85]....
        /*0410*/ 	.word	0x00007db0


	//   ....[86]....
        /*0414*/ 	.word	0x00007dc0


	//   ....[87]....
        /*0418*/ 	.word	0x000082c0


	//   ....[88]....
        /*041c*/ 	.word	0x000085d0


	//   ....[89]....
        /*0420*/ 	.word	0x000086c0


	//   ....[90]....
        /*0424*/ 	.word	0x00008700


	//   ....[91]....
        /*0428*/ 	.word	0x00008760


	//   ....[92]....
        /*042c*/ 	.word	0x000087c0


	//   ....[93]....
        /*0430*/ 	.word	0x000087e0


	//   ....[94]....
        /*0434*/ 	.word	0x00008950


	//   ....[95]....
        /*0438*/ 	.word	0x00008980


	//   ....[96]....
        /*043c*/ 	.word	0x000089e0


	//   ....[97]....
        /*0440*/ 	.word	0x00008a40


	//   ....[98]....
        /*0444*/ 	.word	0x00008a60


	//   ....[99]....
        /*0448*/ 	.word	0x00009150


	//   ....[100]....
        /*044c*/ 	.word	0x000091a0


	//   ....[101]....
        /*0450*/ 	.word	0x000091f0


	//   ....[102]....
        /*0454*/ 	.word	0x00009240


	//   ....[103]....
        /*0458*/ 	.word	0x00009330


	//   ....[104]....
        /*045c*/ 	.word	0x00009380


	//   ....[105]....
        /*0460*/ 	.word	0x000093d0


	//   ....[106]....
        /*0464*/ 	.word	0x00009420


	//   ....[107]....
        /*0468*/ 	.word	0x00009510


	//   ....[108]....
        /*046c*/ 	.word	0x00009560


	//   ....[109]....
        /*0470*/ 	.word	0x000095b0


	//   ....[110]....
        /*0474*/ 	.word	0x00009600


	//   ....[111]....
        /*0478*/ 	.word	0x00009700


	//   ....[112]....
        /*047c*/ 	.word	0x00009750


	//   ....[113]....
        /*0480*/ 	.word	0x000097a0


	//   ....[114]....
        /*0484*/ 	.word	0x000097f0


	//   ....[115]....
        /*0488*/ 	.word	0x000098e0


	//   ....[116]....
        /*048c*/ 	.word	0x00009930


	//   ....[117]....
        /*0490*/ 	.word	0x00009980


	//   ....[118]....
        /*0494*/ 	.word	0x000099d0


	//   ....[119]....
        /*0498*/ 	.word	0x00009a60


	//   ....[120]....
        /*049c*/ 	.word	0x00009b00


	//   ....[121]....
        /*04a0*/ 	.word	0x00009ba0


	//   ....[122]....
        /*04a4*/ 	.word	0x00009c40


	//   ....[123]....
        /*04a8*/ 	.word	0x00009ce0


	//   ....[124]....
        /*04ac*/ 	.word	0x00009d90


	//   ....[125]....
        /*04b0*/ 	.word	0x00009de0


	//   ....[126]....
        /*04b4*/ 	.word	0x00009e30


	//   ....[127]....
        /*04b8*/ 	.word	0x00009e80


	//   ....[128]....
        /*04bc*/ 	.word	0x00009ed0


	//   ....[129]....
        /*04c0*/ 	.word	0x00009f20


	//   ....[130]....
        /*04c4*/ 	.word	0x00009f70


	//   ....[131]....
        /*04c8*/ 	.word	0x0000a010


	//   ....[132]....
        /*04cc*/ 	.word	0x0000a060


	//   ....[133]....
        /*04d0*/ 	.word	0x0000a0b0


	//   ....[134]....
        /*04d4*/ 	.word	0x0000a100


	//   ....[135]....
        /*04d8*/ 	.word	0x0000a190


	//   ....[136]....
        /*04dc*/ 	.word	0x0000a220


	//   ....[137]....
        /*04e0*/ 	.word	0x0000a270


	//   ....[138]....
        /*04e4*/ 	.word	0x0000a2c0


	//   ....[139]....
        /*04e8*/ 	.word	0x0000a350


	//   ....[140]....
        /*04ec*/ 	.word	0x0000a3e0


	//   ....[141]....
        /*04f0*/ 	.word	0x0000a430


	//   ....[142]....
        /*04f4*/ 	.word	0x0000a480


	//   ....[143]....
        /*04f8*/ 	.word	0x0000a510


	//   ....[144]....
        /*04fc*/ 	.word	0x0000a5a0


	//   ....[145]....
        /*0500*/ 	.word	0x0000a5f0


	//   ....[146]....
        /*0504*/ 	.word	0x0000a640


	//   ....[147]....
        /*0508*/ 	.word	0x0000a6d0


	//   ....[148]....
        /*050c*/ 	.word	0x0000a760


	//   ....[149]....
        /*0510*/ 	.word	0x0000a7b0


	//   ....[150]....
        /*0514*/ 	.word	0x0000a800


	//   ....[151]....
        /*0518*/ 	.word	0x0000a890


	//   ....[152]....
        /*051c*/ 	.word	0x0000a930


	//   ....[153]....
        /*0520*/ 	.word	0x0000a980


	//   ....[154]....
        /*0524*/ 	.word	0x0000aa40


	//   ....[155]....
        /*0528*/ 	.word	0x0000aad0


	//   ....[156]....
        /*052c*/ 	.word	0x0000ab20


	//   ....[157]....
        /*0530*/ 	.word	0x0000ab70


	//   ....[158]....
        /*0534*/ 	.word	0x0000abc0


	//   ....[159]....
        /*0538*/ 	.word	0x0000ac00


	//   ....[160]....
        /*053c*/ 	.word	0x0000ac50


	//   ....[161]....
        /*0540*/ 	.word	0x0000aca0


	//   ....[162]....
        /*0544*/ 	.word	0x0000ad00


	//----- nvinfo : EIATTR_VRC_CTA_INIT_COUNT
	.align		4
.L_2019:
        /*0548*/ 	.byte	0x02, 0x4a
	.zero		1
	.zero		1


	//----- nvinfo : EIATTR_EXIT_INSTR_OFFSETS
	.align		4
        /*054c*/ 	.byte	0x04, 0x1c
        /*054e*/ 	.short	(.L_2021 - .L_2020)


	//   ....[0]....
.L_2020:
        /*0550*/ 	.word	0x00008b70


	//   ....[1]....
        /*0554*/ 	.word	0x000090f0


	//----- nvinfo : EIATTR_MAX_THREADS
	.align		4
.L_2021:
        /*0558*/ 	.byte	0x04, 0x05
        /*055a*/ 	.short	(.L_2023 - .L_2022)
.L_2022:
        /*055c*/ 	.word	0x00000040
        /*0560*/ 	.word	0x00000001
        /*0564*/ 	.word	0x00000001


	//----- nvinfo : EIATTR_CRS_STACK_SIZE
	.align		4
.L_2023:
        /*0568*/ 	.byte	0x04, 0x1e
        /*056a*/ 	.short	(.L_2025 - .L_2024)
.L_2024:
        /*056c*/ 	.word	0x00000000


	//----- nvinfo : EIATTR_CBANK_PARAM_SIZE
	.align		4
.L_2025:
        /*0570*/ 	.byte	0x03, 0x19
        /*0572*/ 	.short	0x01f0


	//----- nvinfo : EIATTR_PARAM_CBANK
	.align		4
        /*0574*/ 	.byte	0x04, 0x0a
        /*0576*/ 	.short	(.L_2027 - .L_2026)
	.align		4
.L_2026:
        /*0578*/ 	.word	index@(.nv.constant0._Z25selective_scan_bwd_kernelI32Selective_Scan_bwd_kernel_traitsILi64ELi16ELb1ELb0ELb0ELb0ELb1EN3c104HalfENS1_7complexIfEEEEv12SSMParamsBwd)
        /*057c*/ 	.short	0x0380
        /*057e*/ 	.short	0x01f0


	//----- nvinfo : EIATTR_SW_WAR
	.align		4
.L_2027:
        /*0580*/ 	.byte	0x04, 0x36
        /*0582*/ 	.short	(.L_2029 - .L_2028)
.L_2028:
        /*0584*/ 	.word	0x00000008
.L_2029:


//--------------------- .nv.info._Z25selective_scan_bwd_kernelI32Selective_Scan_bwd_kernel_traitsILi64ELi16ELb1ELb0ELb0ELb1ELb0EN3c104HalfENS1_7complexIfEEEEv12SSMParamsBwd --------------------------
	.section	.nv.info._Z25selective_scan_bwd_kernelI32Selective_Scan_bwd_kernel_traitsILi64ELi16ELb1ELb0ELb0ELb1ELb0EN3c104HalfENS1_7complexIfEEEEv12SSMParamsBwd,"",@"SHT_CUDA_INFO"
	.sectionflags	@""
	.align	4


	//----- nvinfo : EIATTR_CUDA_API_VERSION
	.align		4
        /*0000*/ 	.byte	0x04, 0x37
        /*0002*/ 	.short	(.L_2031 - .L_2030)
.L_2030:
        /*0004*/ 	.word	0x00000082


	//----- nvinfo : EIATTR_KPARAM_INFO
	.align		4
.L_2031:
        /*0008*/ 	.byte	0x04, 0x17
        /*000a*/ 	.short	(.L_2033 - .L_2032)
.L_2032:
        /*000c*/ 	.word	0x00000000
        /*0010*/ 	.short	0x0000
        /*0012*/ 	.short	0x0000
        /*0014*/ 	.byte	0x00, 0xf0, 0xc1, 0x07


	//----- nvinfo : EIATTR_SPARSE_MMA_MASK
	.align		4
.L_2033:
        /*0018*/ 	.byte	0x03, 0x50
        /*001a*/ 	.short	0x0000


	//----- nvinfo : EIATTR_MAXREG_COUNT
	.align		4
        /*001c*/ 	.byte	0x03, 0x1b
        /*001e*/ 	.short	0x00ff


	//----- nvinfo : EIATTR_NUM_BARRIERS
	.align		4
        /*0020*/ 	.byte	0x02, 0x4c
        /*0022*/ 	.byte	0x01
	.zero		1


	//----- nvinfo : EIATTR_MERCURY_ISA_VERSION
	.align		4
        /*0024*/ 	.byte	0x03, 0x5f
        /*0026*/ 	.short	0x0101


	//----- nvinfo : EIATTR_COOP_GROUP_MASK_REGIDS
	.align		4
        /*0028*/ 	.byte	0x04, 0x29
        /*002a*/ 	.short	(.L_2035 - .L_2034)


	//   ....[0]....
.L_2034:
        /*002c*/ 	.word	0xffffffff


	//   ....[1]....
        /*0030*/ 	.word	0xffffffff


	//   ....[2]....
        /*0034*/ 	.word	0xffffffff


	//   ....[3]....
        /*0038*/ 	.word	0xffffffff


	//   ....[4]....
        /*003c*/ 	.word	0xffffffff


	//   ....[5]....
        /*0040*/ 	.word	0xffffffff


	//   ....[6]....
        /*0044*/ 	.word	0xffffffff


	//   ....[7]....
        /*0048*/ 	.word	0xffffffff


	//   ....[8]....
        /*004c*/ 	.word	0xffffffff


	//   ....[9]....
        /*0050*/ 	.word	0xffffffff


	//   ....[10]....
        /*0054*/ 	.word	0xffffffff


	//   ....[11]....
        /*0058*/ 	.word	0xffffffff


	//   ....[12]....
        /*005c*/ 	.word	0xffffffff


	//   ....[13]....
        /*0060*/ 	.word	0xffffffff


	//   ....[14]....
        /*0064*/ 	.word	0xffffffff


	//   ....[15]....
        /*0068*/ 	.word	0xffffffff


	//   ....[16]....
        /*006c*/ 	.word	0xffffffff


	//   ....[17]....
        /*0070*/ 	.word	0xffffffff


	//   ....[18]....
        /*0074*/ 	.word	0xffffffff


	//   ....[19]....
        /*0078*/ 	.word	0xffffffff


	//   ....[20]....
        /*007c*/ 	.word	0xffffffff


	//   ....[21]....
        /*0080*/ 	.word	0xffffffff


	//   ....[22]....
        /*0084*/ 	.word	0xffffffff


	//   ....[23]....
        /*0088*/ 	.word	0xffffffff


	//   ....[24]....
        /*008c*/ 	.word	0xffffffff


	//   ....[25]....
        /*0090*/ 	.word	0xffffffff


	//   ....[26]....
        /*0094*/ 	.word	0xffffffff


	//   ....[27]....
        /*0098*/ 	.word	0xffffffff


	//   ....[28]....
        /*009c*/ 	.word	0xffffffff


	//   ....[29]....
        /*00a0*/ 	.word	0xffffffff


	//   ....[30]....
        /*00a4*/ 	.word	0xffffffff


	//   ....[31]....
        /*00a8*/ 	.word	0xffffffff


	//   ....[32]....
        /*00ac*/ 	.word	0xffffffff


	//   ....[33]....
        /*00b0*/ 	.word	0xffffffff


	//   ....[34]....
        /*00b4*/ 	.word	0xffffffff


	//   ....[35]....
        /*00b8*/ 	.word	0xffffffff


	//   ....[36]....
        /*00bc*/ 	.word	0xffffffff


	//   ....[37]....
        /*00c0*/ 	.word	0xffffffff


	//   ....[38]....
        /*00c4*/ 	.word	0xffffffff


	//   ....[39]....
        /*00c8*/ 	.word	0xffffffff


	//   ....[40]....
        /*00cc*/ 	.word	0xffffffff


	//   ....[41]....
        /*00d0*/ 	.word	0xffffffff


	//   ....[42]....
        /*00d4*/ 	.word	0xffffffff


	//   ....[43]....
        /*00d8*/ 	.word	0xffffffff


	//   ....[44]....
        /*00dc*/ 	.word	0xffffffff


	//   ....[45]....
        /*00e0*/ 	.word	0xffffffff


	//   ....[46]....
        /*00e4*/ 	.word	0xffffffff


	//   ....[47]....
        /*00e8*/ 	.word	0xffffffff


	//   ....[48]....
        /*00ec*/ 	.word	0xffffffff


	//   ....[49]....
        /*00f0*/ 	.word	0xffffffff


	//   ....[50]....
        /*00f4*/ 	.word	0xffffffff


	//   ....[51]....
        /*00f8*/ 	.word	0xffffffff


	//   ....[52]....
        /*00fc*/ 	.word	0xffffffff


	//   ....[53]....
        /*0100*/ 	.word	0xffffffff


	//   ....[54]....
        /*0104*/ 	.word	0xffffffff


	//   ....[55]....
        /*0108*/ 	.word	0xffffffff


	//   ....[56]....
        /*010c*/ 	.word	0xffffffff


	//   ....[57]....
        /*0110*/ 	.word	0xffffffff


	//   ....[58]....
        /*0114*/ 	.word	0xffffffff


	//   ....[59]....
        /*0118*/ 	.word	0xffffffff


	//   ....[60]....
        /*011c*/ 	.word	0xffffffff


	//   ....[61]....
        /*0120*/ 	.word	0xffffffff


	//   ....[62]....
        /*0124*/ 	.word	0xffffffff


	//   ....[63]....
        /*0128*/ 	.word	0xffffffff


	//   ....[64]....
        /*012c*/ 	.word	0xffffffff


	//   ....[65]....
        /*0130*/ 	.word	0xffffffff


	//   ....[66]....
        /*0134*/ 	.word	0xffffffff


	//   ....[67]....
        /*0138*/ 	.word	0xffffffff


	//   ....[68]....
        /*013c*/ 	.word	0xffffffff


	//   ....[69]....
        /*0140*/ 	.word	0xffffffff


	//   ....[70]....
        /*0144*/ 	.word	0xffffffff


	//   ....[71]....
        /*0148*/ 	.word	0xffffffff


	//   ....[72]....
        /*014c*/ 	.word	0xffffffff


	//   ....[73]....
        /*0150*/ 	.word	0xffffffff


	//   ....[74]....
        /*0154*/ 	.word	0xffffffff


	//   ....[75]....
        /*0158*/ 	.word	0xffffffff


	//   ....[76]....
        /*015c*/ 	.word	0xffffffff


	//   ....[77]....
        /*0160*/ 	.word	0xffffffff


	//   ....[78]....
        /*0164*/ 	.word	0xffffffff


	//   ....[79]....
        /*0168*/ 	.word	0xffffffff


	//   ....[80]....
        /*016c*/ 	.word	0xffffffff


	//   ....[81]....
        /*0170*/ 	.word	0xffffffff


	//   ....[82]....
        /*0174*/ 	.word	0xffffffff


	//   ....[83]....
        /*0178*/ 	.word	0xffffffff


	//   ....[84]....
        /*017c*/ 	.word	0xffffffff


	//   ....[85]....
        /*0180*/ 	.word	0xffffffff


	//   ....[86]....
        /*0184*/ 	.word	0xffffffff


	//   ....[87]....
        /*0188*/ 	.word	0xffffffff


	//   ....[88]....
        /*018c*/ 	.word	0xffffffff


	//   ....[89]....
        /*0190*/ 	.word	0xffffffff


	//   ....[90]....
        /*0194*/ 	.word	0xffffffff


	//   ....[91]....
        /*0198*/ 	.word	0xffffffff


	//   ....[92]....
        /*019c*/ 	.word	0xffffffff


	//   ....[93]....
        /*01a0*/ 	.word	0xffffffff


	//   ....[94]....
        /*01a4*/ 	.word	0xffffffff


	//   ....[95]....
        /*01a8*/ 	.word	0xffffffff


	//   ....[96]....
        /*01ac*/ 	.word	0x0500000f


	//   ....[97]....
        /*01b0*/ 	.word	0x0500000f


	//   ....[98]....
        /*01b4*/ 	.word	0x0500000f


	//   ....[99]....
        /*01b8*/ 	.word	0x0500000f


	//   ....[100]....
        /*01bc*/ 	.word	0x0500000f


	//   ....[101]....
        /*01c0*/ 	.word	0x0500000f


	//   ....[102]....
        /*01c4*/ 	.word	0x0500000f


	//   ....[103]....
        /*01c8*/ 	.word	0x0500000f


	//   ....[104]....
        /*01cc*/ 	.word	0x0500000f


	//   ....[105]....
        /*01d0*/ 	.word	0x0500000f


	//   ....[106]....
        /*01d4*/ 	.word	0x0500000f


	//   ....[107]....
        /*01d8*/ 	.word	0x0500000f


	//   ....[108]....
        /*01dc*/ 	.word	0x0500000f


	//   ....[109]....
        /*01e0*/ 	.word	0x0500000f


	//   ....[110]....
        /*01e4*/ 	.word	0x0500000f


	//   ....[111]....
        /*01e8*/ 	.word	0x0500000f


	//   ....[112]....
        /*01ec*/ 	.word	0x0500000f


	//   ....[113]....
        /*01f0*/ 	.word	0x0500000f


	//   ....[114]....
        /*01f4*/ 	.word	0x0500000f


	//   ....[115]....
        /*01f8*/ 	.word	0x0500000f


	//   ....[116]....
        /*01fc*/ 	.word	0x0500000f


	//   ....[117]....
        /*0200*/ 	.word	0x0500000f


	//   ....[118]....
        /*0204*/ 	.word	0x0500000f


	//   ....[119]....
        /*0208*/ 	.word	0x0500000f


	//   ....[120]....
        /*020c*/ 	.word	0x0500000f


	//   ....[121]....
        /*0210*/ 	.word	0x0500000f


	//   ....[122]....
        /*0214*/ 	.word	0x0500000f


	//   ....[123]....
        /*0218*/ 	.word	0x0500000f


	//   ....[124]....
        /*021c*/ 	.word	0x0500000f


	//   ....[125]....
        /*0220*/ 	.word	0x0500000f


	//   ....[126]....
        /*0224*/ 	.word	0x0500000f


	//   ....[127]....
        /*0228*/ 	.word	0x0500000f


	//   ....[128]....
        /*022c*/ 	.word	0x0500000f


	//   ....[129]....
        /*0230*/ 	.word	0x0500000f


	//   ....[130]....
        /*0234*/ 	.word	0x0500000f


	//   ....[131]....
        /*0238*/ 	.word	0x0500000f


	//   ....[132]....
        /*023c*/ 	.word	0x0500000f


	//   ....[133]....
        /*0240*/ 	.word	0x0500000f


	//   ....[134]....
        /*0244*/ 	.word	0x0500000f


	//   ....[135]....
        /*0248*/ 	.word	0x0500000f


	//   ....[136]....
        /*024c*/ 	.word	0x0500000f


	//   ....[137]....
        /*0250*/ 	.word	0x0500000f


	//   ....[138]....
        /*0254*/ 	.word	0x0500000f


	//   ....[139]....
        /*0258*/ 	.word	0x0500000f


	//   ....[140]....
        /*025c*/ 	.word	0x0500000f


	//   ....[141]....
        /*0260*/ 	.word	0x0500000f


	//   ....[142]....
        /*0264*/ 	.word	0x0500000f


	//   ....[143]....
        /*0268*/ 	.word	0x0500000f


	//   ....[144]....
        /*026c*/ 	.word	0x0500000f


	//   ....[145]....
        /*0270*/ 	.word	0x0500000f


	//   ....[146]....
        /*0274*/ 	.word	0x0500000f


	//   ....[147]....
        /*0278*/ 	.word	0x0500000f


	//   ....[148]....
        /*027c*/ 	.word	0x0500000f


	//   ....[149]....
        /*0280*/ 	.word	0x0500000f


	//   ....[150]....
        /*0284*/ 	.word	0x0500000f


	//   ....[151]....
        /*0288*/ 	.word	0x0500000f


	//   ....[152]....
        /*028c*/ 	.word	0x0500000f


	//   ....[153]....
        /*0290*/ 	.word	0x0500000f


	//   ....[154]....
        /*0294*/ 	.word	0x0500000f


	//   ....[155]....
        /*0298*/ 	.word	0x0500000f


	//   ....[156]....
        /*029c*/ 	.word	0x0500000f


	//   ....[157]....
        /*02a0*/ 	.word	0x0500000f


	//   ....[158]....
        /*02a4*/ 	.word	0x0500000f


	//   ....[159]....
        /*02a8*/ 	.word	0x0500000f


	//----- nvinfo : EIATTR_COOP_GROUP_INSTR_OFFSETS
	.align		4
.L_2035:
        /*02ac*/ 	.byte	0x04, 0x28
        /*02ae*/ 	.short	(.L_2037 - .L_2036)


	//   ....[0]....
.L_2036:
        /*02b0*/ 	.word	0x000007c0


	//   ....[1]....
        /*02b4*/ 	.word	0x00000870


	//   ....[2]....
        /*02b8*/ 	.word	0x00000af0


	//   ....[3]....
        /*02bc*/ 	.word	0x00004dd0


	//   ....[4]....
        /*02c0*/ 	.word	0x00004de0


	//   ....[5]....
        /*02c4*/ 	.word	0x00004df0


	//   ....[6]....
        /*02c8*/ 	.word	0x00004e00


	//   ....[7]....
        /*02cc*/ 	.word	0x00004e90


	//   ....[8]....
        /*02d0*/ 	.word	0x00004ec0


	//   ....[9]....
        /*02d4*/ 	.word	0x00004ed0


	//   ....[10]....
        /*02d8*/ 	.word	0x00004ee0


	//   ....[11]....
        /*02dc*/ 	.word	0x00004f70


	//   ....[12]....
        /*02e0*/ 	.word	0x00004fa0


	//   ....[13]....
        /*02e4*/ 	.word	0x00004fb0


	//   ....[14]....
        /*02e8*/ 	.word	0x00004fc0


	//   ....[15]....
        /*02ec*/ 	.word	0x00005060


	//   ....[16]....
        /*02f0*/ 	.word	0x00005080


	//   ....[17]....
        /*02f4*/ 	.word	0x00005090


	//   ....[18]....
        /*02f8*/ 	.word	0x000050a0


	//   ....[19]....
        /*02fc*/ 	.word	0x00005150


	//   ....[20]....
        /*0300*/ 	.word	0x00005160


	//   ....[21]....
        /*0304*/ 	.word	0x00005170


	//   ....[22]....
        /*0308*/ 	.word	0x00005180


	//   ....[23]....
        /*030c*/ 	.word	0x000052e0


	//   ....[24]....
        /*0310*/ 	.word	0x000052f0


	//   ....[25]....
        /*0314*/ 	.word	0x00005300


	//   ....[26]....
        /*0318*/ 	.word	0x00005310


	//   ....[27]....
        /*031c*/ 	.word	0x00005320


	//   ....[28]....
        /*0320*/ 	.word	0x00005330


	//   ....[29]....
        /*0324*/ 	.word	0x00005340


	//   ....[30]....
        /*0328*/ 	.word	0x00005350


	//   ....[31]....
        /*032c*/ 	.word	0x00006600


	//   ....[32]....
        /*0330*/ 	.word	0x00006610


	//   ....[33]....
        /*0334*/ 	.word	0x00006620


	//   ....[34]....
        /*0338*/ 	.word	0x00006630


	//   ....[35]....
        /*033c*/ 	.word	0x00006740


	//   ....[36]....
        /*0340*/ 	.word	0x00006750


	//   ....[37]....
        /*0344*/ 	.word	0x00006760


	//   ....[38]....
        /*0348*/ 	.word	0x00006770


	//   ....[39]....
        /*034c*/ 	.word	0x00006880


	//   ....[40]....
        /*0350*/ 	.word	0x00006890


	//   ....[41]....
        /*0354*/ 	.word	0x000068a0


	//   ....[42]....
        /*0358*/ 	.word	0x000068b0


	//   ....[43]....
        /*035c*/ 	.word	0x000069c0


	//   ....[44]....
        /*0360*/ 	.word	0x000069d0


	//   ....[45]....
        /*0364*/ 	.word	0x000069e0


	//   ....[46]....
        /*0368*/ 	.word	0x000069f0


	//   ....[47]....
        /*036c*/ 	.word	0x00006b00


	//   ....[48]....
        /*0370*/ 	.word	0x00006b10


	//   ....[49]....
        /*0374*/ 	.word	0x00006b20


	//   ....[50]....
        /*0378*/ 	.word	0x00006b30


	//   ....[51]....
        /*037c*/ 	.word	0x00006c40


	//   ....[52]....
        /*0380*/ 	.word	0x00006c50


	//   ....[53]....
        /*0384*/ 	.word	0x00006c60


	//   ....[54]....
        /*0388*/ 	.word	0x00006c70


	//   ....[55]....
        /*038c*/ 	.word	0x00006c80


	//   ....[56]....
        /*0390*/ 	.word	0x00006c90


	//   ....[57]....
        /*0394*/ 	.word	0x00006ca0


	//   ....[58]....
        /*0398*/ 	.word	0x00006ce0


	//   ....[59]....
        /*039c*/ 	.word	0x00006d20


	//   ....[60]....
        /*03a0*/ 	.word	0x00006d60


	//   ....[61]....
        /*03a4*/ 	.word	0x00006d80


	//   ....[62]....
        /*03a8*/ 	.word	0x00006da0


	//   ....[63]....
        /*03ac*/ 	.word	0x00008330


	//   ....[64]....
        /*03b0*/ 	.word	0x00008370


	//   ....[65]....
        /*03b4*/ 	.word	0x00008450


	//   ....[66]....
        /*03b8*/ 	.word	0x00008490


	//   ....[67]....
        /*03bc*/ 	.word	0x00008520


	//   ....[68]....
        /*03c0*/ 	.word	0x00008560


	//   ....[69]....
        /*03c4*/ 	.word	0x00008620


	//   ....[70]....
        /*03c8*/ 	.word	0x00008660


	//   ....[71]....
        /*03cc*/ 	.word	0x00008750


	//   ....[72]....
        /*03d0*/ 	.word	0x000087c0


	//   ....[73]....
        /*03d4*/ 	.word	0x00008800


	//   ....[74]....
        /*03d8*/ 	.word	0x00008840


	//   ....[75]....
        /*03dc*/ 	.word	0x00008920


	//   ....[76]....
        /*03e0*/ 	.word	0x000089a0


	//   ....[77]....
        /*03e4*/ 	.word	0x000089e0


	//   ....[78]....
        /*03e8*/ 	.word	0x00008a20


	//   ....[79]....
        /*03ec*/ 	.word	0x00008af0


	//   ....[80]....
        /*03f0*/ 	.word	0x00008b40


	//   ....[81]....
        /*03f4*/ 	.word	0x00008b60


	//   ....[82]....
        /*03f8*/ 	.word	0x00008b70


	//   ....[83]....
        /*03fc*/ 	.word	0x00009070


	//   ....[84]....
        /*0400*/ 	.word	0x00009820


	//   ....[85]....
        /*0404*/ 	.word	0x00009bd0


	//   ....[86]....
        /*0408*/ 	.word	0x00009d30


	//   ....[87]....
        /*040c*/ 	.word	0x00009d70


	//   ....[88]....
        /*0410*/ 	.word	0x00009dd0


	//   ....[89]....
        /*0414*/ 	.word	0x00009e30


	//   ....[90]....
        /*0418*/ 	.word	0x00009e50


	//   ....[91]....
        /*041c*/ 	.word	0x00009fc0


	//   ....[92]....
        /*0420*/ 	.word	0x00009ff0


	//   ....[93]....
        /*0424*/ 	.word	0x0000a050


	//   ....[94]....
        /*0428*/ 	.word	0x0000a0b0


	//   ....[95]....
        /*042c*/ 	.word	0x0000a0d0


	//   ....[96]....
        /*0430*/ 	.word	0x0000a7c0


	//   ....[97]....
        /*0434*/ 	.word	0x0000a810


	//   ....[98]....
        /*0438*/ 	.word	0x0000a860


	//   ....[99]....
        /*043c*/ 	.word	0x0000a8b0


	//   ....[100]....
        /*0440*/ 	.word	0x0000a9a0


	//   ....[101]....
        /*0444*/ 	.word	0x0000a9f0


	//   ....[102]....
        /*0448*/ 	.word	0x0000aa40


	//   ....[103]....
        /*044c*/ 	.word	0x0000aa90


	//   ....[104]....
        /*0450*/ 	.word	0x0000ab80


	//   ....[105]....
        /*0454*/ 	.word	0x0000abd0


	//   ....[106]....
        /*0458*/ 	.word	0x0000ac20


	//   ....[107]....
        /*045c*/ 	.word	0x0000ac70


	//   ....[108]....
        /*0460*/ 	.word	0x0000ad60


	//   ....[109]....
        /*0464*/ 	.word	0x0000adb0


	//   ....[110]....
        /*0468*/ 	.word	0x0000ae00


	//   ....[111]....
        /*046c*/ 	.word	0x0000ae50


	//   ....[112]....
        /*0470*/ 	.word	0x0000af40


	//   ....[113]....
        /*0474*/ 	.word	0x0000af90


	//   ....[114]....
        /*0478*/ 	.word	0x0000afe0


	//   ....[115]....
        /*047c*/ 	.word	0x0000b030


	//   ....[116]....
        /*0480*/ 	.word	0x0000b0c0


	//   ....[117]....
        /*0484*/ 	.word	0x0000b160


	//   ....[118]....
        /*0488*/ 	.word	0x0000b200


	//   ....[119]....
        /*048c*/ 	.word	0x0000b2a0


	//   ....[120]....
        /*0490*/ 	.word	0x0000b340


	//   ....[121]....
        /*0494*/ 	.word	0x0000b3f0


	//   ....[122]....
        /*0498*/ 	.word	0x0000b440


	//   ....[123]....
        /*049c*/ 	.word	0x0000b490


	//   ....[124]....
        /*04a0*/ 	.word	0x0000b4e0


	//   ....[125]....
        /*04a4*/ 	.word	0x0000b530


	//   ....[126]....
        /*04a8*/ 	.word	0x0000b580


	//   ....[127]....
        /*04ac*/ 	.word	0x0000b5d0


	//   ....[128]....
        /*04b0*/ 	.word	0x0000b660


	//   ....[129]....
        /*04b4*/ 	.word	0x0000b6b0


	//   ....[130]....
        /*04b8*/ 	.word	0x0000b700


	//   ....[131]....
        /*04bc*/ 	.word	0x0000b750


	//   ....[132]....
        /*04c0*/ 	.word	0x0000b7e0


	//   ....[133]....
        /*04c4*/ 	.word	0x0000b870


	//   ....[134]....
        /*04c8*/ 	.word	0x0000b8c0


	//   ....[135]....
        /*04cc*/ 	.word	0x0000b910


	//   ....[136]....
        /*04d0*/ 	.word	0x0000b9a0


	//   ....[137]....
        /*04d4*/ 	.word	0x0000ba30


	//   ....[138]....
        /*04d8*/ 	.word	0x0000ba80


	//   ....[139]....
        /*04dc*/ 	.word	0x0000bad0


	//   ....[140]....
        /*04e0*/ 	.word	0x0000bb60


	//   ....[141]....
        /*04e4*/ 	.word	0x0000bbf0


	//   ....[142]....
        /*04e8*/ 	.word	0x0000bc40


	//   ....[143]....
        /*04ec*/ 	.word	0x0000bc90


	//   ....[144]....
        /*04f0*/ 	.word	0x0000bd20


	//   ....[145]....
        /*04f4*/ 	.word	0x0000bdb0


	//   ....[146]....
        /*04f8*/ 	.word	0x0000be00


	//   ....[147]....
        /*04fc*/ 	.word	0x0000be50


	//   ....[148]....
        /*0500*/ 	.word	0x0000bee0


	//   ....[149]....
        /*0504*/ 	.word	0x0000bf80


	//   ....[150]....
        /*0508*/ 	.word	0x0000bfd0


	//   ....[151]....
        /*050c*/ 	.word	0x0000c0a0


	//   ....[152]....
        /*0510*/ 	.word	0x0000c120


	//   ....[153]....
        /*0514*/ 	.word	0x0000c170


	//   ....[154]....
        /*0518*/ 	.word	0x0000c1c0


	//   ....[155]....
        /*051c*/ 	.word	0x0000c210


	//   ....[156]....
        /*0520*/ 	.word	0x0000c250


	//   ....[157]....
        /*0524*/ 	.word	0x0000c2a0


	//   ....[158]....
        /*0528*/ 	.word	0x0000c2f0


	//   ....[159]....
        /*052c*/ 	.word	0x0000c350


	//----- nvinfo : EIATTR_VRC_CTA_INIT_COUNT
	.align		4
.L_2037:
        /*0530*/ 	.byte	0x02, 0x4a
	.zero		1
	.zero		1


	//----- nvinfo : EIATTR_EXIT_INSTR_OFFSETS
	.align		4
        /*0534*/ 	.byte	0x04, 0x1c
        /*0536*/ 	.short	(.L_2039 - .L_2038)


	//   ....[0]....
.L_2038:
        /*0538*/ 	.word	0x0000a1e0


	//   ....[1]....
        /*053c*/ 	.word	0x0000a760


	//----- nvinfo : EIATTR_MAX_THREADS
	.align		4
.L_2039:
        /*0540*/ 	.byte	0x04, 0x05
        /*0542*/ 	.short	(.L_2041 - .L_2040)
.L_2040:
        /*0544*/ 	.word	0x00000040
        /*0548*/ 	.word	0x00000001
        /*054c*/ 	.word	0x00000001


	//----- nvinfo : EIATTR_CRS_STACK_SIZE
	.align		4
.L_2041:
        /*0550*/ 	.byte	0x04, 0x1e
        /*0552*/ 	.short	(.L_2043 - .L_2042)
.L_2042:
        /*0554*/ 	.word	0x00000000


	//----- nvinfo : EIATTR_CBANK_PARAM_SIZE
	.align		4
.L_2043:
        /*0558*/ 	.byte	0x03, 0x19
        /*055a*/ 	.short	0x01f0


	//----- nvinfo : EIATTR_PARAM_CBANK
	.align		4
        /*055c*/ 	.byte	0x04, 0x0a
        /*055e*/ 	.short	(.L_2045 - .L_2044)
	.align		4
.L_2044:
        /*0560*/ 	.word	index@(.nv.constant0._Z25selective_scan_bwd_kernelI32Selective_Scan_bwd_kernel_traitsILi64ELi16ELb1ELb0ELb0ELb1ELb0EN3c104HalfENS1_7complexIfEEEEv12SSMParamsBwd)
        /*0564*/ 	.short	0x0380
        /*0566*/ 	.short	0x01f0


	//----- nvinfo : EIATTR_SW_WAR
	.align		4
.L_2045:
        /*0568*/ 	.byte	0x04, 0x36
        /*056a*/ 	.short	(.L_2047 - .L_2046)
.L_2046:
        /*056c*/ 	.word	0x00000008
.L_2047:


//--------------------- .nv.info._Z25selective_scan_bwd_kernelI32Selective_Scan_bwd_kernel_traitsILi64ELi16ELb1ELb0ELb0ELb1ELb1EN3c104HalfENS1_7complexIfEEEEv12SSMParamsBwd --------------------------
	.section	.nv.info._Z25selective_scan_bwd_kernelI32Selective_Scan_bwd_kernel_traitsILi64ELi16ELb1ELb0ELb0ELb1ELb1EN3c104HalfENS1_7complexIfEEEEv12SSMParamsBwd,"",@"SHT_CUDA_INFO"
	.sectionflags	@""
	.align	4


	//----- nvinfo : EIATTR_CUDA_API_VERSION
	.align		4
        /*0000*/ 	.byte	0x04, 0x37
        /*0002*/ 	.short	(.L_2049 - .L_2048)
.L_2048:
        /*0004*/ 	.word	0x00000082


	//----- nvinfo : EIATTR_KPARAM_INFO
	.align		4
.L_2049:
        /*0008*/ 	.byte	0x04, 0x17
        /*000a*/ 	.short	(.L_2051 - .L_2050)
.L_2050:
        /*000c*/ 	.word	0x00000000
        /*0010*/ 	.short	0x0000
        /*0012*/ 	.short	0x0000
        /*0014*/ 	.byte	0x00, 0xf0, 0xc1, 0x07


	//----- nvinfo : EIATTR_SPARSE_MMA_MASK
	.align		4
.L_2051:
        /*0018*/ 	.byte	0x03, 0x50
        /*001a*/ 	.short	0x0000


	//----- nvinfo : EIATTR_MAXREG_COUNT
	.align		4
        /*001c*/ 	.byte	0x03, 0x1b
        /*001e*/ 	.short	0x00ff


	//----- nvinfo : EIATTR_NUM_BARRIERS
	.align		4
        /*0020*/ 	.byte	0x02, 0x4c
        /*0022*/ 	.byte	0x01
	.zero		1


	//----- nvinfo : EIATTR_MERCURY_ISA_VERSION
	.align		4
        /*0024*/ 	.byte	0x03, 0x5f
        /*0026*/ 	.short	0x0101


	//----- nvinfo : EIATTR_COOP_GROUP_MASK_REGIDS
	.align		4
        /*0028*/ 	.byte	0x04, 0x29
        /*002a*/ 	.short	(.L_2053 - .L_2052)


	//   ....[0]....
.L_2052:
        /*002c*/ 	.word	0xffffffff


	//   ....[1]....
        /*0030*/ 	.word	0xffffffff


	//   ....[2]....
        /*0034*/ 	.word	0xffffffff


	//   ....[3]....
        /*0038*/ 	.word	0xffffffff


	//   ....[4]....
        /*003c*/ 	.word	0xffffffff


	//   ....[5]....
        /*0040*/ 	.word	0xffffffff


	//   ....[6]....
        /*0044*/ 	.word	0xffffffff


	//   ....[7]....
        /*0048*/ 	.word	0xffffffff


	//   ....[8]....
        /*004c*/ 	.word	0xffffffff


	//   ....[9]....
        /*0050*/ 	.word	0xffffffff


	//   ....[10]....
        /*0054*/ 	.word	0xffffffff


	//   ....[11]....
        /*0058*/ 	.word	0xffffffff


	//   ....[12]....
        /*005c*/ 	.word	0xffffffff


	//   ....[13]....
        /*0060*/ 	.word	0xffffffff


	//   ....[14]....
        /*0064*/ 	.word	0xffffffff


	//   ....[15]....
        /*0068*/ 	.word	0xffffffff


	//   ....[16]....
        /*006c*/ 	.word	0xffffffff


	//   ....[17]....
        /*0070*/ 	.word	0xffffffff


	//   ....[18]....
        /*0074*/ 	.word	0xffffffff


	//   ....[19]....
        /*0078*/ 	.word	0xffffffff


	//   ....[20]....
        /*007c*/ 	.word	0xffffffff


	//   ....[21]....
        /*0080*/ 	.word	0xffffffff


	//   ....[22]....
        /*0084*/ 	.word	0xffffffff


	//   ....[23]....
        /*0088*/ 	.word	0xffffffff


	//   ....[24]....
        /*008c*/ 	.word	0xffffffff


	//   ....[25]....
        /*0090*/ 	.word	0xffffffff


	//   ....[26]....
        /*0094*/ 	.word	0xffffffff


	//   ....[27]....
        /*0098*/ 	.word	0xffffffff


	//   ....[28]....
        /*009c*/ 	.word	0xffffffff


	//   ....[29]....
        /*00a0*/ 	.word	0xffffffff


	//   ....[30]....
        /*00a4*/ 	.word	0xffffffff


	//   ....[31]....
        /*00a8*/ 	.word	0xffffffff


	//   ....[32]....
        /*00ac*/ 	.word	0xffffffff


	//   ....[33]....
        /*00b0*/ 	.word	0xffffffff


	//   ....[34]....
        /*00b4*/ 	.word	0xffffffff


	//   ....[35]....
        /*00b8*/ 	.word	0xffffffff


	//   ....[36]....
        /*00bc*/ 	.word	0xffffffff


	//   ....[37]....
        /*00c0*/ 	.word	0xffffffff


	//   ....[38]....
        /*00c4*/ 	.word	0xffffffff


	//   ....[39]....
        /*00c8*/ 	.word	0xffffffff


	//   ....[40]....
        /*00cc*/ 	.word	0xffffffff


	//   ....[41]....
        /*00d0*/ 	.word	0xffffffff


	//   ....[42]....
        /*00d4*/ 	.word	0xffffffff


	//   ....[43]....
        /*00d8*/ 	.word	0xffffffff


	//   ....[44]....
        /*00dc*/ 	.word	0xffffffff


	//   ....[45]....
        /*00e0*/ 	.word	0xffffffff


	//   ....[46]....
        /*00e4*/ 	.word	0xffffffff


	//   ....[47]....
        /*00e8*/ 	.word	0xffffffff


	//   ....[48]....
        /*00ec*/ 	.word	0xffffffff


	//   ....[49]....
        /*00f0*/ 	.word	0xffffffff


	//   ....[50]....
        /*00f4*/ 	.word	0xffffffff


	//   ....[51]....
        /*00f8*/ 	.word	0xffffffff


	//   ....[52]....
        /*00fc*/ 	.word	0xffffffff


	//   ....[53]....
        /*0100*/ 	.word	0xffffffff


	//   ....[54]....
        /*0104*/ 	.word	0xffffffff


	//   ....[55]....
        /*0108*/ 	.word	0xffffffff


	//   ....[56]....
        /*010c*/ 	.word	0xffffffff


	//   ....[57]....
        /*0110*/ 	.word	0xffffffff


	//   ....[58]....
        /*0114*/ 	.word	0xffffffff


	//   ....[59]....
        /*0118*/ 	.word	0xffffffff


	//   ....[60]....
        /*011c*/ 	.word	0xffffffff


	//   ....[61]....
        /*0120*/ 	.word	0xffffffff


	//   ....[62]....
        /*0124*/ 	.word	0xffffffff


	//   ....[63]....
        /*0128*/ 	.word	0xffffffff


	//   ....[64]....
        /*012c*/ 	.word	0xffffffff


	//   ....[65]....
        /*0130*/ 	.word	0xffffffff


	//   ....[66]....
        /*0134*/ 	.word	0xffffffff


	//   ....[67]....
        /*0138*/ 	.word	0xffffffff


	//   ....[68]....
        /*013c*/ 	.word	0xffffffff


	//   ....[69]....
        /*0140*/ 	.word	0xffffffff


	//   ....[70]....
        /*0144*/ 	.word	0xffffffff


	//   ....[71]....
        /*0148*/ 	.word	0xffffffff


	//   ....[72]....
        /*014c*/ 	.word	0xffffffff


	//   ....[73]....
        /*0150*/ 	.word	0xffffffff


	//   ....[74]....
        /*0154*/ 	.word	0xffffffff


	//   ....[75]....
        /*0158*/ 	.word	0xffffffff


	//   ....[76]....
        /*015c*/ 	.word	0xffffffff


	//   ....[77]....
        /*0160*/ 	.word	0xffffffff


	//   ....[78]....
        /*0164*/ 	.word	0xffffffff


	//   ....[79]....
        /*0168*/ 	.word	0xffffffff


	//   ....[80]....
        /*016c*/ 	.word	0xffffffff


	//   ....[81]....
        /*0170*/ 	.word	0xffffffff


	//   ....[82]....
        /*0174*/ 	.word	0xffffffff


	//   ....[83]....
        /*0178*/ 	.word	0xffffffff


	//   ....[84]....
        /*017c*/ 	.word	0xffffffff


	//   ....[85]....
        /*0180*/ 	.word	0xffffffff


	//   ....[86]....
        /*0184*/ 	.word	0xffffffff


	//   ....[87]....
        /*0188*/ 	.word	0xffffffff


	//   ....[88]....
        /*018c*/ 	.word	0xffffffff


	//   ....[89]....
        /*0190*/ 	.word	0xffffffff


	//   ....[90]....
        /*0194*/ 	.word	0xffffffff


	//   ....[91]....
        /*0198*/ 	.word	0xffffffff


	//   ....[92]....
        /*019c*/ 	.word	0xffffffff


	//   ....[93]....
        /*01a0*/ 	.word	0xffffffff


	//   ....[94]....
        /*01a4*/ 	.word	0xffffffff


	//   ....[95]....
        /*01a8*/ 	.word	0xffffffff


	//   ....[96]....
        /*01ac*/ 	.word	0xffffffff


	//   ....[97]....
        /*01b0*/ 	.word	0xffffffff


	//   ....[98]....
        /*01b4*/ 	.word	0xffffffff


	//   ....[99]....
        /*01b8*/ 	.word	0xffffffff


	//   ....[100]....
        /*01bc*/ 	.word	0x0500000f


	//   ....[101]....
        /*01c0*/ 	.word	0x0500000f


	//   ....[102]....
        /*01c4*/ 	.word	0x0500000f


	//   ....[103]....
        /*01c8*/ 	.word	0x0500000f


	//   ....[104]....
        /*01cc*/ 	.word	0x0500000f


	//   ....[105]....
        /*01d0*/ 	.word	0x0500000f


	//   ....[106]....
        /*01d4*/ 	.word	0x0500000f


	//   ....[107]....
        /*01d8*/ 	.word	0x0500000f


	//   ....[108]....
        /*01dc*/ 	.word	0x0500000f


	//   ....[109]....
        /*01e0*/ 	.word	0x0500000f


	//   ....[110]....
        /*01e4*/ 	.word	0x0500000f


	//   ....[111]....
        /*01e8*/ 	.word	0x0500000f


	//   ....[112]....
        /*01ec*/ 	.word	0x0500000f


	//   ....[113]....
        /*01f0*/ 	.word	0x0500000f


	//   ....[114]....
        /*01f4*/ 	.word	0x0500000f


	//   ....[115]....
        /*01f8*/ 	.word	0x0500000f


	//   ....[116]....
        /*01fc*/ 	.word	0x0500000f


	//   ....[117]....
        /*0200*/ 	.word	0x0500000f


	//   ....[118]....
        /*0204*/ 	.word	0x0500000f


	//   ....[119]....
        /*0208*/ 	.word	0x0500000f


	//   ....[120]....
        /*020c*/ 	.word	0x0500000f


	//   ....[121]....
        /*0210*/ 	.word	0x0500000f


	//   ....[122]....
        /*0214*/ 	.word	0x0500000f


	//   ....[123]....
        /*0218*/ 	.word	0x0500000f


	//   ....[124]....
        /*021c*/ 	.word	0x0500000f


	//   ....[125]....
        /*0220*/ 	.word	0x0500000f


	//   ....[126]....
        /*0224*/ 	.word	0x0500000f


	//   ....[127]....
        /*0228*/ 	.word	0x0500000f


	//   ....[128]....
        /*022c*/ 	.word	0x0500000f


	//   ....[129]....
        /*0230*/ 	.word	0x0500000f


	//   ....[130]....
        /*0234*/ 	.word	0x0500000f


	//   ....[131]....
        /*0238*/ 	.word	0x0500000f


	//   ....[132]....
        /*023c*/ 	.word	0x0500000f


	//   ....[133]....
        /*0240*/ 	.word	0x0500000f


	//   ....[134]....
        /*0244*/ 	.word	0x0500000f


	//   ....[135]....
        /*0248*/ 	.word	0x0500000f


	//   ....[136]....
        /*024c*/ 	.word	0x0500000f


	//   ....[137]....
        /*0250*/ 	.word	0x0500000f


	//   ....[138]....
        /*0254*/ 	.word	0x0500000f


	//   ....[139]....
        /*0258*/ 	.word	0x0500000f


	//   ....[140]....
        /*025c*/ 	.word	0x0500000f


	//   ....[141]....
        /*0260*/ 	.word	0x0500000f


	//   ....[142]....
        /*0264*/ 	.word	0x0500000f


	//   ....[143]....
        /*0268*/ 	.word	0x0500000f


	//   ....[144]....
        /*026c*/ 	.word	0x0500000f


	//   ....[145]....
        /*0270*/ 	.word	0x0500000f


	//   ....[146]....
        /*0274*/ 	.word	0x0500000f


	//   ....[147]....
        /*0278*/ 	.word	0x0500000f


	//   ....[148]....
        /*027c*/ 	.word	0x0500000f


	//   ....[149]....
        /*0280*/ 	.word	0x0500000f


	//   ....[150]....
        /*0284*/ 	.word	0x0500000f


	//   ....[151]....
        /*0288*/ 	.word	0x0500000f


	//   ....[152]....
        /*028c*/ 	.word	0x0500000f


	//   ....[153]....
        /*0290*/ 	.word	0x0500000f


	//   ....[154]....
        /*0294*/ 	.word	0x0500000f


	//   ....[155]....
        /*0298*/ 	.word	0x0500000f


	//   ....[156]....
        /*029c*/ 	.word	0x0500000f


	//   ....[157]....
        /*02a0*/ 	.word	0x0500000f


	//   ....[158]....
        /*02a4*/ 	.word	0x0500000f


	//   ....[159]....
        /*02a8*/ 	.word	0x0500000f


	//   ....[160]....
        /*02ac*/ 	.word	0x0500000f


	//   ....[161]....
        /*02b0*/ 	.word	0x0500000f


	//   ....[162]....
        /*02b4*/ 	.word	0x0500000f


	//   ....[163]....
        /*02b8*/ 	.word	0x0500000f


	//----- nvinfo : EIATTR_COOP_GROUP_INSTR_OFFSETS
	.align		4
.L_2053:
        /*02bc*/ 	.byte	0x04, 0x28
        /*02be*/ 	.short	(.L_2055 - .L_2054)


	//   ....[0]....
.L_2054:
        /*02c0*/ 	.word	0x00000780


	//   ....[1]....
        /*02c4*/ 	.word	0x00000830


	//   ....[2]....
        /*02c8*/ 	.word	0x00000a00


	//   ....[3]....
        /*02cc*/ 	.word	0x00002f40


	//   ....[4]....
        /*02d0*/ 	.word	0x000036d0


	//   ....[5]....
        /*02d4*/ 	.word	0x00003f30


	//   ....[6]....
        /*02d8*/ 	.word	0x000042a0


	//   ....[7]....
        /*02dc*/ 	.word	0x00006190


	//   ....[8]....
        /*02e0*/ 	.word	0x000061a0


	//   ....[9]....
        /*02e4*/ 	.word	0x000061b0


	//   ....[10]....
        /*02e8*/ 	.word	0x000061c0


	//   ....[11]....
        /*02ec*/ 	.word	0x00006250


	//   ....[12]....
        /*02f0*/ 	.word	0x00006280


	//   ....[13]....
        /*02f4*/ 	.word	0x00006290


	//   ....[14]....
        /*02f8*/ 	.word	0x000062a0


	//   ....[15]....
        /*02fc*/ 	.word	0x00006330


	//   ....[16]....
        /*0300*/ 	.word	0x00006360


	//   ....[17]....
        /*0304*/ 	.word	0x00006370


	//   ....[18]....
        /*0308*/ 	.word	0x00006380


	//   ....[19]....
        /*030c*/ 	.word	0x00006420


	//   ....[20]....
        /*0310*/ 	.word	0x00006440


	//   ....[21]....
        /*0314*/ 	.word	0x00006450


	//   ....[22]....
        /*0318*/ 	.word	0x00006460


	//   ....[23]....
        /*031c*/ 	.word	0x00006510


	//   ....[24]....
        /*0320*/ 	.word	0x00006520


	//   ....[25]....
        /*0324*/ 	.word	0x00006530


	//   ....[26]....
        /*0328*/ 	.word	0x00006540


	//   ....[27]....
        /*032c*/ 	.word	0x000066a0


	//   ....[28]....
        /*0330*/ 	.word	0x000066b0


	//   ....[29]....
        /*0334*/ 	.word	0x000066c0


	//   ....[30]....
        /*0338*/ 	.word	0x000066d0


	//   ....[31]....
        /*033c*/ 	.word	0x000066e0


	//   ....[32]....
        /*0340*/ 	.word	0x000066f0


	//   ....[33]....
        /*0344*/ 	.word	0x00006700


	//   ....[34]....
        /*0348*/ 	.word	0x00006710


	//   ....[35]....
        /*034c*/ 	.word	0x000079c0


	//   ....[36]....
        /*0350*/ 	.word	0x000079d0


	//   ....[37]....
        /*0354*/ 	.word	0x000079e0


	//   ....[38]....
        /*0358*/ 	.word	0x000079f0


	//   ....[39]....
        /*035c*/ 	.word	0x00007b00


	//   ....[40]....
        /*0360*/ 	.word	0x00007b10


	//   ....[41]....
        /*0364*/ 	.word	0x00007b20


	//   ....[42]....
        /*0368*/ 	.word	0x00007b30


	//   ....[43]....
        /*036c*/ 	.word	0x00007c40


	//   ....[44]....
        /*0370*/ 	.word	0x00007c50


	//   ....[45]....
        /*0374*/ 	.word	0x00007c60


	//   ....[46]....
        /*0378*/ 	.word	0x00007c70


	//   ....[47]....
        /*037c*/ 	.word	0x00007d80


	//   ....[48]....
        /*0380*/ 	.word	0x00007d90


	//   ....[49]....
        /*0384*/ 	.word	0x00007da0


	//   ....[50]....
        /*0388*/ 	.word	0x00007db0


	//   ....[51]....
        /*038c*/ 	.word	0x00007ec0


	//   ....[52]....
        /*0390*/ 	.word	0x00007ed0


	//   ....[53]....
        /*0394*/ 	.word	0x00007ee0


	//   ....[54]....
        /*0398*/ 	.word	0x00007ef0


	//   ....[55]....
        /*039c*/ 	.word	0x00008000


	//   ....[56]....
        /*03a0*/ 	.word	0x00008010


	//   ....[57]....
        /*03a4*/ 	.word	0x00008020


	//   ....[58]....
        /*03a8*/ 	.word	0x00008030


	//   ....[59]....
        /*03ac*/ 	.word	0x00008040


	//   ....[60]....
        /*03b0*/ 	.word	0x00008050


	//   ....[61]....
        /*03b4*/ 	.word	0x00008060


	//   ....[62]....
        /*03b8*/ 	.word	0x000080a0


	//   ....[63]....
        /*03bc*/ 	.word	0x000080e0


	//   ....[64]....
        /*03c0*/ 	.word	0x00008120


	//   ....[65]....
        /*03c4*/ 	.word	0x00008140


	//   ....[66]....
        /*03c8*/ 	.word	0x00008160


	//   ....[67]....
        /*03cc*/ 	.word	0x000096d0


	//   ....[68]....
        /*03d0*/ 	.word	0x00009720


	//   ....[69]....
        /*03d4*/ 	.word	0x000097c0


	//   ....[70]....
        /*03d8*/ 	.word	0x00009800


	//   ....[71]....
        /*03dc*/ 	.word	0x000098f0


	//   ....[72]....
        /*03e0*/ 	.word	0x00009930


	//   ....[73]....
        /*03e4*/ 	.word	0x00009990


	//   ....[74]....
        /*03e8*/ 	.word	0x000099d0


	//   ....[75]....
        /*03ec*/ 	.word	0x00009ae0


	//   ....[76]....
        /*03f0*/ 	.word	0x00009b20


	//   ....[77]....
        /*03f4*/ 	.word	0x00009b60


	//   ....[78]....
        /*03f8*/ 	.word	0x00009ba0


	//   ....[79]....
        /*03fc*/ 	.word	0x00009cf0


	//   ....[80]....
        /*0400*/ 	.word	0x00009d30


	//   ....[81]....
        /*0404*/ 	.word	0x00009d70


	//   ....[82]....
        /*0408*/ 	.word	0x00009db0


	//   ....[83]....
        /*040c*/ 	.word	0x00009ec0


	//   ....[84]....
        /*0410*/ 	.word	0x00009f00


	//   ....[85]....
        /*0414*/ 	.word	0x00009f20


	//   ....[86]....
        /*0418*/ 	.word	0x00009f30


	//   ....[87]....
        /*041c*/ 	.word	0x0000a400


	//   ....[88]....
        /*0420*/ 	.word	0x0000abb0


	//   ....[89]....
        /*0424*/ 	.word	0x0000af70


	//   ....[90]....
        /*0428*/ 	.word	0x0000b0c0


	//   ....[91]....
        /*042c*/ 	.word	0x0000b110


	//   ....[92]....
        /*0430*/ 	.word	0x0000b170


	//   ....[93]....
        /*0434*/ 	.word	0x0000b1c0


	//   ....[94]....
        /*0438*/ 	.word	0x0000b1e0


	//   ....[95]....
        /*043c*/ 	.word	0x0000b350


	//   ....[96]....
        /*0440*/ 	.word	0x0000b380


	//   ....[97]....
        /*0444*/ 	.word	0x0000b3e0


	//   ....[98]....
        /*0448*/ 	.word	0x0000b440


	//   ....[99]....
        /*044c*/ 	.word	0x0000b460


	//   ....[100]....
        /*0450*/ 	.word	0x0000bb50


	//   ....[101]....
        /*0454*/ 	.word	0x0000bba0


	//   ....[102]....
        /*0458*/ 	.word	0x0000bbf0


	//   ....[103]....
        /*045c*/ 	.word	0x0000bc40


	//   ....[104]....
        /*0460*/ 	.word	0x0000bd30


	//   ....[105]....
        /*0464*/ 	.word	0x0000bd80


	//   ....[106]....
        /*0468*/ 	.word	0x0000bdd0


	//   ....[107]....
        /*046c*/ 	.word	0x0000be20


	//   ....[108]....
        /*0470*/ 	.word	0x0000bf10


	//   ....[109]....
        /*0474*/ 	.word	0x0000bf60


	//   ....[110]....
        /*0478*/ 	.word	0x0000bfb0


	//   ....[111]....
        /*047c*/ 	.word	0x0000c000


	//   ....[112]....
        /*0480*/ 	.word	0x0000c0f0


	//   ....[113]....
        /*0484*/ 	.word	0x0000c140


	//   ....[114]....
        /*0488*/ 	.word	0x0000c190


	//   ....[115]....
        /*048c*/ 	.word	0x0000c1e0


	//   ....[116]....
        /*0490*/ 	.word	0x0000c2d0


	//   ....[117]....
        /*0494*/ 	.word	0x0000c320


	//   ....[118]....
        /*0498*/ 	.word	0x0000c370


	//   ....[119]....
        /*049c*/ 	.word	0x0000c3c0


	//   ....[120]....
        /*04a0*/ 	.word	0x0000c450


	//   ....[121]....
        /*04a4*/ 	.word	0x0000c4f0


	//   ....[122]....
        /*04a8*/ 	.word	0x0000c590


	//   ....[123]....
        /*04ac*/ 	.word	0x0000c630


	//   ....[124]....
        /*04b0*/ 	.word	0x0000c6d0


	//   ....[125]....
        /*04b4*/ 	.word	0x0000c780


	//   ....[126]....
        /*04b8*/ 	.word	0x0000c7d0


	//   ....[127]....
        /*04bc*/ 	.word	0x0000c820


	//   ....[128]....
        /*04c0*/ 	.word	0x0000c870


	//   ....[129]....
        /*04c4*/ 	.word	0x0000c8c0


	//   ....[130]....
        /*04c8*/ 	.word	0x0000c910


	//   ....[131]....
        /*04cc*/ 	.word	0x0000c960


	//   ....[132]....
        /*04d0*/ 	.word	0x0000c9f0


	//   ....[133]....
        /*04d4*/ 	.word	0x0000ca40


	//   ....[134]....
        /*04d8*/ 	.word	0x0000ca90


	//   ....[135]....
        /*04dc*/ 	.word	0x0000cae0


	//   ....[136]....
        /*04e0*/ 	.word	0x0000cb70


	//   ....[137]....
        /*04e4*/ 	.word	0x0000cc00


	//   ....[138]....
        /*04e8*/ 	.word	0x0000cc50


	//   ....[139]....
        /*04ec*/ 	.word	0x0000cca0


	//   ....[140]....
        /*04f0*/ 	.word	0x0000cd30


	//   ....[141]....
        /*04f4*/ 	.word	0x0000cdc0


	//   ....[142]....
        /*04f8*/ 	.word	0x0000ce10


	//   ....[143]....
        /*04fc*/ 	.word	0x0000ce60


	//   ....[144]....
        /*0500*/ 	.word	0x0000cef0


	//   ....[145]....
        /*0504*/ 	.word	0x0000cf80


	//   ....[146]....
        /*0508*/ 	.word	0x0000cfd0


	//   ....[147]....
        /*050c*/ 	.word	0x0000d020


	//   ....[148]....
        /*0510*/ 	.word	0x0000d0b0


	//   ....[149]....
        /*0514*/ 	.word	0x0000d140


	//   ....[150]....
        /*0518*/ 	.word	0x0000d190


	//   ....[151]....
        /*051c*/ 	.word	0x0000d1e0


	//   ....[152]....
        /*0520*/ 	.word	0x0000d270


	//   ....[153]....
        /*0524*/ 	.word	0x0000d310


	//   ....[154]....
        /*0528*/ 	.word	0x0000d360


	//   ....[155]....
        /*052c*/ 	.word	0x0000d430


	//   ....[156]....
        /*0530*/ 	.word	0x0000d4b0


	//   ....[157]....
        /*0534*/ 	.word	0x0000d500


	//   ....[158]....
        /*0538*/ 	.word	0x0000d550


	//   ....[159]....
        /*053c*/ 	.word	0x0000d5a0


	//   ....[160]....
        /*0540*/ 	.word	0x0000d5e0


	//   ....[161]....
        /*0544*/ 	.word	0x0000d630


	//   ....[162]....
        /*0548*/ 	.word	0x0000d680


	//   ....[163]....
        /*054c*/ 	.word	0x0000d6e0


	//----- nvinfo : EIATTR_VRC_CTA_INIT_COUNT
	.align		4
.L_2055:
        /*0550*/ 	.byte	0x02, 0x4a
	.zero		1
	.zero		1


	//----- nvinfo : EIATTR_EXIT_INSTR_OFFSETS
	.align		4
        /*0554*/ 	.byte	0x04, 0x1c
        /*0556*/ 	.short	(.L_2057 - .L_2056)


	//   ....[0]....
.L_2056:
        /*0558*/ 	.word	0x0000b570


	//   ....[1]....
        /*055c*/ 	.word	0x0000baf0


	//----- nvinfo : EIATTR_MAX_THREADS
	.align		4
.L_2057:
        /*0560*/ 	.byte	0x04, 0x05
        /*0562*/ 	.short	(.L_2059 - .L_2058)
.L_2058:
        /*0564*/ 	.word	0x00000040
        /*0568*/ 	.word	0x00000001
        /*056c*/ 	.word	0x00000001


	//----- nvinfo : EIATTR_CRS_STACK_SIZE
	.align		4
.L_2059:
        /*0570*/ 	.byte	0x04, 0x1e
        /*0572*/ 	.short	(.L_2061 - .L_2060)
.L_2060:
        /*0574*/ 	.word	0x00000000


	//----- nvinfo : EIATTR_CBANK_PARAM_SIZE
	.align		4
.L_2061:
        /*0578*/ 	.byte	0x03, 0x19
        /*057a*/ 	.short	0x01f0


	//----- nvinfo : EIATTR_PARAM_CBANK
	.align		4
        /*057c*/ 	.byte	0x04, 0x0a
        /*057e*/ 	.short	(.L_2063 - .L_2062)
	.align		4
.L_2062:
        /*0580*/ 	.word	index@(.nv.constant0._Z25selective_scan_bwd_kernelI32Selective_Scan_bwd_kernel_traitsILi64ELi16ELb1ELb0ELb0ELb1ELb1EN3c104HalfENS1_7complexIfEEEEv12SSMParamsBwd)
        /*0584*/ 	.short	0x0380
        /*0586*/ 	.short	0x01f0


	//----- nvinfo : EIATTR_SW_WAR
	.align		4
.L_2063:
        /*0588*/ 	.byte	0x04, 0x36
        /*058a*/ 	.short	(.L_2065 - .L_2064)
.L_2064:
        /*058c*/ 	.word	0x00000008
.L_2065:


//--------------------- .nv.info._Z25selective_scan_bwd_kernelI32Selective_Scan_bwd_kernel_traitsILi64ELi16ELb1ELb0ELb1ELb0ELb0EN3c104HalfENS1_7complexIfEEEEv12SSMParamsBwd --------------------------
	.section	.nv.info._Z25selective_scan_bwd_kernelI32Selective_Scan_bwd_kernel_traitsILi64ELi16ELb1ELb0ELb1ELb0ELb0EN3c104HalfENS1_7complexIfEEEEv12SSMParamsBwd,"",@"SHT_CUDA_INFO"
	.sectionflags	@""
	.align	4


	//----- nvinfo : EIATTR_CUDA_API_VERSION
	.align		4
        /*0000*/ 	.byte	0x04, 0x37
        /*0002*/ 	.short	(.L_2067 - .L_2066)
.L_2066:
        /*0004*/ 	.word	0x00000082


	//----- nvinfo : EIATTR_KPARAM_INFO
	.align		4
.L_2067:
        /*0008*/ 	.byte	0x04, 0x17
        /*000a*/ 	.short	(.L_2069 - .L_2068)
.L_2068:
        /*000c*/ 	.word	0x00000000
        /*0010*/ 	.short	0x0000
        /*0012*/ 	.short	0x0000
        /*0014*/ 	.byte	0x00, 0xf0, 0xc1, 0x07


	//----- nvinfo : EIATTR_SPARSE_MMA_MASK
	.align		4
.L_2069:
        /*0018*/ 	.byte	0x03, 0x50
        /*001a*/ 	.short	0x0000


	//----- nvinfo : EIATTR_MAXREG_COUNT
	.align		4
        /*001c*/ 	.byte	0x03, 0x1b
        /*001e*/ 	.short	0x00ff


	//----- nvinfo : EIATTR_NUM_BARRIERS
	.align		4
        /*0020*/ 	.byte	0x02, 0x4c
        /*0022*/ 	.byte	0x01
	.zero		1


	//----- nvinfo : EIATTR_MERCURY_ISA_VERSION
	.align		4
        /*0024*/ 	.byte	0x03, 0x5f
        /*0026*/ 	.short	0x0101


	//----- nvinfo : EIATTR_INT_WARP_WIDE_INSTR_OFFSETS
	.align		4
        /*0028*/ 	.byte	0x04, 0x31
        /*002a*/ 	.short	(.L_2071 - .L_2070)


	//   ....[0]....
.L_2070:
        /*002c*/ 	.word	0x00004c20


	//   ....[1]....
        /*0030*/ 	.word	0x00005e10


	//----- nvinfo : EIATTR_COOP_GROUP_MASK_REGIDS
	.align		4
.L_2071:
        /*0034*/ 	.byte	0x04, 0x29
        /*0036*/ 	.short	(.L_2073 - .L_2072)


	//   ....[0]....
.L_2072:
        /*0038*/ 	.word	0xffffffff


	//   ....[1]....
        /*003c*/ 	.word	0xffffffff


	//   ....[2]....
        /*0040*/ 	.word	0xffffffff


	//   ....[3]....
        /*0044*/ 	.word	0xffffffff


	//   ....[4]....
        /*0048*/ 	.word	0xffffffff


	//   ....[5]....
        /*004c*/ 	.word	0xffffffff


	//   ....[6]....
        /*0050*/ 	.word	0xffffffff


	//   ....[7]....
        /*0054*/ 	.word	0xffffffff


	//   ....[8]....
        /*0058*/ 	.word	0xffffffff


	//   ....[9]....
        /*005c*/ 	.word	0xffffffff


	//   ....[10]....
        /*0060*/ 	.word	0xffffffff


	//   ....[11]....
        /*0064*/ 	.word	0xffffffff


	//   ....[12]....
        /*0068*/ 	.word	0xffffffff


	//   ....[13]....
        /*006c*/ 	.word	0xffffffff


	//   ....[14]....
        /*0070*/ 	.word	0xffffffff


	//   ....[15]....
        /*0074*/ 	.word	0xffffffff


	//   ....[16]....
        /*0078*/ 	.word	0xffffffff


	//   ....[17]....
        /*007c*/ 	.word	0xffffffff


	//   ....[18]....
        /*0080*/ 	.word	0xffffffff


	//   ....[19]....
        /*0084*/ 	.word	0xffffffff


	//   ....[20]....
        /*0088*/ 	.word	0xffffffff


	//   ....[21]....
        /*008c*/ 	.word	0xffffffff


	//   ....[22]....
        /*0090*/ 	.word	0xffffffff


	//   ....[23]....
        /*0094*/ 	.word	0xffffffff


	//   ....[24]....
        /*0098*/ 	.word	0xffffffff


	//   ....[25]....
        /*009c*/ 	.word	0xffffffff


	//   ....[26]....
        /*00a0*/ 	.word	0xffffffff


	//   ....[27]....
        /*00a4*/ 	.word	0xffffffff


	//   ....[28]....
        /*00a8*/ 	.word	0xffffffff


	//   ....[29]....
        /*00ac*/ 	.word	0xffffffff


	//   ....[30]....
        /*00b0*/ 	.word	0xffffffff


	//   ....[31]....
        /*00b4*/ 	.word	0xffffffff


	//   ....[32]....
        /*00b8*/ 	.word	0xffffffff


	//   ....[33]....
        /*00bc*/ 	.word	0xffffffff


	//   ....[34]....
        /*00c0*/ 	.word	0xffffffff


	//   ....[35]....
        /*00c4*/ 	.word	0xffffffff


	//   ....[36]....
        /*00c8*/ 	.word	0xffffffff


	//   ....[37]....
        /*00cc*/ 	.word	0xffffffff


	//   ....[38]....
        /*00d0*/ 	.word	0xffffffff


	//   ....[39]....
        /*00d4*/ 	.word	0xffffffff


	//   ....[40]....
        /*00d8*/ 	.word	0xffffffff


	//   ....[41]....
        /*00dc*/ 	.word	0xffffffff


	//   ....[42]....
        /*00e0*/ 	.word	0xffffffff


	//   ....[43]....
        /*00e4*/ 	.word	0xffffffff


	//   ....[44]....
        /*00e8*/ 	.word	0xffffffff


	//   ....[45]....
        /*00ec*/ 	.word	0xffffffff


	//   ....[46]....
        /*00f0*/ 	.word	0xffffffff


	//   ....[47]....
        /*00f4*/ 	.word	0xffffffff


	//   ....[48]....
        /*00f8*/ 	.word	0xffffffff


	//   ....[49]....
        /*00fc*/ 	.word	0xffffffff


	//   ....[50]....
        /*0100*/ 	.word	0xffffffff


	//   ....[51]....
        /*0104*/ 	.word	0xffffffff


	//   ....[52]....
        /*0108*/ 	.word	0xffffffff


	//   ....[53]....
        /*010c*/ 	.word	0xffffffff


	//   ....[54]....
        /*0110*/ 	.word	0xffffffff


	//   ....[55]....
        /*0114*/ 	.word	0xffffffff


	//   ....[56]....
        /*0118*/ 	.word	0xffffffff


	//   ....[57]....
        /*011c*/ 	.word	0xffffffff


	//   ....[58]....
        /*0120*/ 	.word	0xffffffff


	//   ....[59]....
        /*0124*/ 	.word	0xffffffff


	//   ....[60]....
        /*0128*/ 	.word	0xffffffff


	//   ....[61]....
        /*012c*/ 	.word	0xffffffff


	//   ....[62]....
        /*0130*/ 	.word	0xffffffff


	//   ....[63]....
        /*0134*/ 	.word	0xffffffff


	//   ....[64]....
        /*0138*/ 	.word	0xffffffff


	//   ....[65]....
        /*013c*/ 	.word	0xffffffff


	//   ....[66]....
        /*0140*/ 	.word	0xffffffff


	//   ....[67]....
        /*0144*/ 	.word	0xffffffff


	//   ....[68]....
        /*0148*/ 	.word	0xffffffff


	//   ....[69]....
        /*014c*/ 	.word	0xffffffff


	//   ....[70]....
        /*0150*/ 	.word	0xffffffff


	//   ....[71]....
        /*0154*/ 	.word	0xffffffff


	//   ....[72]....
        /*0158*/ 	.word	0xffffffff


	//   ....[73]....
        /*015c*/ 	.word	0xffffffff


	//   ....[74]....
        /*0160*/ 	.word	0xffffffff


	//   ....[75]....
        /*0164*/ 	.word	0xffffffff


	//   ....[76]....
        /*0168*/ 	.word	0xffffffff


	//   ....[77]....
        /*016c*/ 	.word	0xffffffff


	//   ....[78]....
        /*0170*/ 	.word	0xffffffff


	//   ....[79]....
        /*0174*/ 	.word	0xffffffff


	//   ....[80]....
        /*0178*/ 	.word	0xffffffff


	//   ....[81]....
        /*017c*/ 	.word	0xffffffff


	//   ....[82]....
        /*0180*/ 	.word	0xffffffff


	//   ....[83]....
        /*0184*/ 	.word	0xffffffff


	//   ....[84]....
        /*0188*/ 	.word	0xffffffff


	//   ....[85]....
        /*018c*/ 	.word	0xffffffff


	//   ....[86]....
        /*0190*/ 	.word	0xffffffff


	//   ....[87]....
        /*0194*/ 	.word	0xffffffff


	//   ....[88]....
        /*0198*/ 	.word	0xffffffff


	//   ....[89]....
        /*019c*/ 	.word	0xffffffff


	//   ....[90]....
        /*01a0*/ 	.word	0xffffffff


	//   ....[91]....
        /*01a4*/ 	.word	0xffffffff


	//   ....[92]....
        /*01a8*/ 	.word	0xffffffff


	//   ....[93]....
        /*01ac*/ 	.word	0xffffffff


	//   ....[94]....
        /*01b0*/ 	.word	0xffffffff


	//   ....[95]....
        /*01b4*/ 	.word	0xffffffff


	//   ....[96]....
        /*01b8*/ 	.word	0x05000049


	//   ....[97]....
        /*01bc*/ 	.word	0x05000049


	//   ....[98]....
        /*01c0*/ 	.word	0x05000049


	//   ....[99]....
        /*01c4*/ 	.word	0x05000049


	//   ....[100]....
        /*01c8*/ 	.word	0x05000049


	//   ....[101]....
        /*01cc*/ 	.word	0x05000049


	//   ....[102]....
        /*01d0*/ 	.word	0x05000049


	//   ....[103]....
        /*01d4*/ 	.word	0x05000049


	//   ....[104]....
        /*01d8*/ 	.word	0x05000049


	//   ....[105]....
        /*01dc*/ 	.word	0x05000049


	//   ....[106]....
        /*01e0*/ 	.word	0x05000049


	//   ....[107]....
        /*01e4*/ 	.word	0x05000049


	//   ....[108]....
        /*01e8*/ 	.word	0x05000049


	//   ....[109]....
        /*01ec*/ 	.word	0x05000049


	//   ....[110]....
        /*01f0*/ 	.word	0x05000049


	//   ....[111]....
        /*01f4*/ 	.word	0x05000049


	//   ....[112]....
        /*01f8*/ 	.word	0x05000049


	//   ....[113]....
        /*01fc*/ 	.word	0x05000049


	//   ....[114]....
        /*0200*/ 	.word	0x05000049


	//   ....[115]....
        /*0204*/ 	.word	0x05000049


	//   ....[116]....
        /*0208*/ 	.word	0x05000049


	//   ....[117]....
        /*020c*/ 	.word	0x05000049


	//   ....[118]....
        /*0210*/ 	.word	0x05000049


	//   ....[119]....
        /*0214*/ 	.word	0x05000049


	//   ....[120]....
        /*0218*/ 	.word	0x05000049


	//   ....[121]....
        /*021c*/ 	.word	0x05000049


	//   ....[122]....
        /*0220*/ 	.word	0x05000049


	//   ....[123]....
        /*0224*/ 	.word	0x05000049


	//   ....[124]....
        /*0228*/ 	.word	0x05000049


	//   ....[125]....
        /*022c*/ 	.word	0x05000049


	//   ....[126]....
        /*0230*/ 	.word	0x05000049


	//   ....[127]....
        /*0234*/ 	.word	0x05000049


	//   ....[128]....
        /*0238*/ 	.word	0x05000049


	//   ....[129]....
        /*023c*/ 	.word	0x05000049


	//   ....[130]....
        /*0240*/ 	.word	0x05000049


	//   ....[131]....
        /*0244*/ 	.word	0x05000049


	//   ....[132]....
        /*0248*/ 	.word	0x05000049


	//   ....[133]....
        /*024c*/ 	.word	0x05000049


	//   ....[134]....
        /*0250*/ 	.word	0x05000049


	//   ....[135]....
        /*0254*/ 	.word	0x05000049


	//   ....[136]....
        /*0258*/ 	.word	0x05000049


	//   ....[137]....
        /*025c*/ 	.word	0x05000049


	//   ....[138]....
        /*0260*/ 	.word	0x05000049


	//   ....[139]....
        /*0264*/ 	.word	0x05000049


	//   ....[140]....
        /*0268*/ 	.word	0x05000049


	//   ....[141]....
        /*026c*/ 	.word	0x05000049


	//   ....[142]....
        /*0270*/ 	.word	0x05000049


	//   ....[143]....
        /*0274*/ 	.word	0x05000049


	//   ....[144]....
        /*0278*/ 	.word	0x05000049


	//   ....[145]....
        /*027c*/ 	.word	0x05000049


	//   ....[146]....
        /*0280*/ 	.word	0x05000049


	//   ....[147]....
        /*0284*/ 	.word	0x05000049


	//   ....[148]....
        /*0288*/ 	.word	0x05000049


	//   ....[149]....
        /*028c*/ 	.word	0x05000049


	//   ....[150]....
        /*0290*/ 	.word	0x05000049


	//   ....[151]....
        /*0294*/ 	.word	0x05000049


	//   ....[152]....
        /*0298*/ 	.word	0x05000049


	//   ....[153]....
        /*029c*/ 	.word	0x05000049


	//   ....[154]....
        /*02a0*/ 	.word	0x05000049


	//   ....[155]....
        /*02a4*/ 	.word	0x05000049


	//   ....[156]....
        /*02a8*/ 	.word	0x05000049


	//   ....[157]....
        /*02ac*/ 	.word	0x05000049


	//   ....[158]....
        /*02b0*/ 	.word	0x05000049


	//   ....[159]....
        /*02b4*/ 	.word	0x05000049


	//----- nvinfo : EIATTR_COOP_GROUP_INSTR_OFFSETS
	.align		4
.L_2073:
        /*02b8*/ 	.byte	0x04, 0x28
        /*02ba*/ 	.short	(.L_2075 - .L_2074)


	//   ....[0]....
.L_2074:
        /*02bc*/ 	.word	0x00000c40


	//   ....[1]....
        /*02c0*/ 	.word	0x00000cf0


	//   ....[2]....
        /*02c4*/ 	.word	0x00000ee0


	//   ....[3]....
        /*02c8*/ 	.word	0x00001dc0


	//   ....[4]....
        /*02cc*/ 	.word	0x000033f0


	//   ....[5]....
        /*02d0*/ 	.word	0x00003400


	//   ....[6]....
        /*02d4*/ 	.word	0x00003410


	//   ....[7]....
        /*02d8*/ 	.word	0x00003420


	//   ....[8]....
        /*02dc*/ 	.word	0x000034b0


	//   ....[9]....
        /*02e0*/ 	.word	0x000034e0


	//   ....[10]....
        /*02e4*/ 	.word	0x000034f0


	//   ....[11]....
        /*02e8*/ 	.word	0x00003500


	//   ....[12]....
        /*02ec*/ 	.word	0x00003590


	//   ....[13]....
        /*02f0*/ 	.word	0x000035c0


	//   ....[14]....
        /*02f4*/ 	.word	0x000035d0


	//   ....[15]....
        /*02f8*/ 	.word	0x000035e0


	//   ....[16]....
        /*02fc*/ 	.word	0x00003680


	//   ....[17]....
        /*0300*/ 	.word	0x000036a0


	//   ....[18]....
        /*0304*/ 	.word	0x000036b0


	//   ....[19]....
        /*0308*/ 	.word	0x000036c0


	//   ....[20]....
        /*030c*/ 	.word	0x00003770


	//   ....[21]....
        /*0310*/ 	.word	0x00003780


	//   ....[22]....
        /*0314*/ 	.word	0x00003790


	//   ....[23]....
        /*0318*/ 	.word	0x000037a0


	//   ....[24]....
        /*031c*/ 	.word	0x00003900


	//   ....[25]....
        /*0320*/ 	.word	0x00003910


	//   ....[26]....
        /*0324*/ 	.word	0x00003920


	//   ....[27]....
        /*0328*/ 	.word	0x00003930


	//   ....[28]....
        /*032c*/ 	.word	0x00003940


	//   ....[29]....
        /*0330*/ 	.word	0x00003950


	//   ....[30]....
        /*0334*/ 	.word	0x00003960


	//   ....[31]....
        /*0338*/ 	.word	0x00003970


	//   ....[32]....
        /*033c*/ 	.word	0x00004e60


	//   ....[33]....
        /*0340*/ 	.word	0x00004e70


	//   ....[34]....
        /*0344*/ 	.word	0x00004e80


	//   ....[35]....
        /*0348*/ 	.word	0x00004e90


	//   ....[36]....
        /*034c*/ 	.word	0x00004fa0


	//   ....[37]....
        /*0350*/ 	.word	0x00004fb0


	//   ....[38]....
        /*0354*/ 	.word	0x00004fc0


	//   ....[39]....
        /*0358*/ 	.word	0x00004fd0


	//   ....[40]....
        /*035c*/ 	.word	0x000050e0


	//   ....[41]....
        /*0360*/ 	.word	0x000050f0


	//   ....[42]....
        /*0364*/ 	.word	0x00005100


	//   ....[43]....
        /*0368*/ 	.word	0x00005110


	//   ....[44]....
        /*036c*/ 	.word	0x00005220


	//   ....[45]....
        /*0370*/ 	.word	0x00005230


	//   ....[46]....
        /*0374*/ 	.word	0x00005240


	//   ....[47]....
        /*0378*/ 	.word	0x00005250


	//   ....[48]....
        /*037c*/ 	.word	0x00005360


	//   ....[49]....
        /*0380*/ 	.word	0x00005370


	//   ....[50]....
        /*0384*/ 	.word	0x00005380


	//   ....[51]....
        /*0388*/ 	.word	0x00005390


	//   ....[52]....
        /*038c*/ 	.word	0x000054a0


	//   ....[53]....
        /*0390*/ 	.word	0x000054b0


	//   ....[54]....
        /*0394*/ 	.word	0x000054c0


	//   ....[55]....
        /*0398*/ 	.word	0x000054d0


	//   ....[56]....
        /*039c*/ 	.word	0x000054e0


	//   ....[57]....
        /*03a0*/ 	.word	0x000054f0


	//   ....[58]....
        /*03a4*/ 	.word	0x00005500


	//   ....[59]....
        /*03a8*/ 	.word	0x00005540


	//   ....[60]....
        /*03ac*/ 	.word	0x00005580


	//   ....[61]....
        /*03b0*/ 	.word	0x000055c0


	//   ....[62]....
        /*03b4*/ 	.word	0x000055e0


	//   ....[63]....
        /*03b8*/ 	.word	0x00005600


	//   ....[64]....
        /*03bc*/ 	.word	0x00008ac0


	//   ....[65]....
        /*03c0*/ 	.word	0x00008b00


	//   ....[66]....
        /*03c4*/ 	.word	0x00008b40


	//   ....[67]....
        /*03c8*/ 	.word	0x00008b80


	//   ....[68]....
        /*03cc*/ 	.word	0x00008c90


	//   ....[69]....
        /*03d0*/ 	.word	0x00008cd0


	//   ....[70]....
        /*03d4*/ 	.word	0x00008d10


	//   ....[71]....
        /*03d8*/ 	.word	0x00008d50


	//   ....[72]....
        /*03dc*/ 	.word	0x00008e60


	//   ....[73]....
        /*03e0*/ 	.word	0x00008ea0


	//   ....[74]....
        /*03e4*/ 	.word	0x00008ee0


	//   ....[75]....
        /*03e8*/ 	.word	0x00008f20


	//   ....[76]....
        /*03ec*/ 	.word	0x00009030


	//   ....[77]....
        /*03f0*/ 	.word	0x00009070


	//   ....[78]....
        /*03f4*/ 	.word	0x000090a0


	//   ....[79]....
        /*03f8*/ 	.word	0x000090c0


	//   ....[80]....
        /*03fc*/ 	.word	0x000090f0


	//   ....[81]....
        /*0400*/ 	.word	0x00009120


	//   ....[82]....
        /*0404*/ 	.word	0x00009130


	//   ....[83]....
        /*0408*/ 	.word	0x00009140


	//   ....[84]....
        /*040c*/ 	.word	0x00009640


	//   ....[85]....
        /*0410*/ 	.word	0x00009990


	//   ....[86]....
        /*0414*/ 	.word	0x00009a90


	//   ....[87]....
        /*0418*/ 	.word	0x00009ad0


	//   ....[88]....
        /*041c*/ 	.word	0x00009b30


	//   ....[89]....
        /*0420*/ 	.word	0x00009b90


	//   ....[90]....
        /*0424*/ 	.word	0x00009bb0


	//   ....[91]....
        /*0428*/ 	.word	0x00009d20


	//   ....[92]....
        /*042c*/ 	.word	0x00009d60


	//   ....[93]....
        /*0430*/ 	.word	0x00009dc0


	//   ....[94]....
        /*0434*/ 	.word	0x00009e10


	//   ....[95]....
        /*0438*/ 	.word	0x00009e30


	//   ....[96]....
        /*043c*/ 	.word	0x0000a250


	//   ....[97]....
        /*0440*/ 	.word	0x0000a2a0


	//   ....[98]....
        /*0444*/ 	.word	0x0000a2f0


	//   ....[99]....
        /*0448*/ 	.word	0x0000a340


	//   ....[100]....
        /*044c*/ 	.word	0x0000a430


	//   ....[101]....
        /*0450*/ 	.word	0x0000a480


	//   ....[102]....
        /*0454*/ 	.word	0x0000a4d0


	//   ....[103]....
        /*0458*/ 	.word	0x0000a520


	//   ....[104]....
        /*045c*/ 	.word	0x0000a610


	//   ....[105]....
        /*0460*/ 	.word	0x0000a660


	//   ....[106]....
        /*0464*/ 	.word	0x0000a6b0


	//   ....[107]....
        /*0468*/ 	.word	0x0000a700


	//   ....[108]....
        /*046c*/ 	.word	0x0000a7f0


	//   ....[109]....
        /*0470*/ 	.word	0x0000a840


	//   ....[110]....
        /*0474*/ 	.word	0x0000a890


	//   ....[111]....
        /*0478*/ 	.word	0x0000a8e0


	//   ....[112]....
        /*047c*/ 	.word	0x0000a9d0


	//   ....[113]....
        /*0480*/ 	.word	0x0000aa20


	//   ....[114]....
        /*0484*/ 	.word	0x0000aa70


	//   ....[115]....
        /*0488*/ 	.word	0x0000aac0


	//   ....[116]....
        /*048c*/ 	.word	0x0000ab50


	//   ....[117]....
        /*0490*/ 	.word	0x0000abf0


	//   ....[118]....
        /*0494*/ 	.word	0x0000ac90


	//   ....[119]....
        /*0498*/ 	.word	0x0000ad30


	//   ....[120]....
        /*049c*/ 	.word	0x0000add0


	//   ....[121]....
        /*04a0*/ 	.word	0x0000ae80


	//   ....[122]....
        /*04a4*/ 	.word	0x0000aee0


	//   ....[123]....
        /*04a8*/ 	.word	0x0000af30


	//   ....[124]....
        /*04ac*/ 	.word	0x0000af60


	//   ....[125]....
        /*04b0*/ 	.word	0x0000afc0


	//   ....[126]....
        /*04b4*/ 	.word	0x0000b010


	//   ....[127]....
        /*04b8*/ 	.word	0x0000b060


	//   ....[128]....
        /*04bc*/ 	.word	0x0000b0f0


	//   ....[129]....
        /*04c0*/ 	.word	0x0000b140


	//   ....[130]....
        /*04c4*/ 	.word	0x0000b190


	//   ....[131]....
        /*04c8*/ 	.word	0x0000b1e0


	//   ....[132]....
        /*04cc*/ 	.word	0x0000b270


	//   ....[133]....
        /*04d0*/ 	.word	0x0000b300


	//   ....[134]....
        /*04d4*/ 	.word	0x0000b350


	//   ....[135]....
        /*04d8*/ 	.word	0x0000b3a0


	//   ....[136]....
        /*04dc*/ 	.word	0x0000b430


	//   ....[137]....
        /*04e0*/ 	.word	0x0000b4c0


	//   ....[138]....
        /*04e4*/ 	.word	0x0000b510


	//   ....[139]....
        /*04e8*/ 	.word	0x0000b560


	//   ....[140]....
        /*04ec*/ 	.word	0x0000b5f0


	//   ....[141]....
        /*04f0*/ 	.word	0x0000b680


	//   ....[142]....
        /*04f4*/ 	.word	0x0000b6d0


	//   ....[143]....
        /*04f8*/ 	.word	0x0000b720


	//   ....[144]....
        /*04fc*/ 	.word	0x0000b7b0


	//   ....[145]....
        /*0500*/ 	.word	0x0000b840


	//   ....[146]....
        /*0504*/ 	.word	0x0000b890


	//   ....[147]....
        /*0508*/ 	.word	0x0000b8e0


	//   ....[148]....
        /*050c*/ 	.word	0x0000b970


	//   ....[149]....
        /*0510*/ 	.word	0x0000ba00


	//   ....[150]....
        /*0514*/ 	.word	0x0000ba50


	//   ....[151]....
        /*0518*/ 	.word	0x0000bb40


	//   ....[152]....
        /*051c*/ 	.word	0x0000bbb0


	//   ....[153]....
        /*0520*/ 	.word	0x0000bc00


	//   ....[154]....
        /*0524*/ 	.word	0x0000bc50


	//   ....[155]....
        /*0528*/ 	.word	0x0000bca0


	//   ....[156]....
        /*052c*/ 	.word	0x0000bcd0


	//   ....[157]....
        /*0530*/ 	.word	0x0000bd30


	//   ....[158]....
        /*0534*/ 	.word	0x0000bd80


	//   ....[159]....
        /*0538*/ 	.word	0x0000bdd0


	//----- nvinfo : EIATTR_VRC_CTA_INIT_COUNT
	.align		4
.L_2075:
        /*053c*/ 	.byte	0x02, 0x4a
	.zero		1
	.zero		1


	//----- nvinfo : EIATTR_EXIT_INSTR_OFFSETS
	.align		4
        /*0540*/ 	.byte	0x04, 0x1c
        /*0542*/ 	.short	(.L_2077 - .L_2076)


	//   ....[0]....
.L_2076:
        /*0544*/ 	.word	0x00009f40


	//   ....[1]....
        /*0548*/ 	.word	0x0000a1f0


	//----- nvinfo : EIATTR_MAX_THREADS
	.align		4
.L_2077:
        /*054c*/ 	.byte	0x04, 0x05
        /*054e*/ 	.short	(.L_2079 - .L_2078)
.L_2078:
        /*0550*/ 	.word	0x00000040
        /*0554*/ 	.word	0x00000001
        /*0558*/ 	.word	0x00000001


	//----- nvinfo : EIATTR_CRS_STACK_SIZE
	.align		4
.L_2079:
        /*055c*/ 	.byte	0x04, 0x1e
        /*055e*/ 	.short	(.L_2081 - .L_2080)
.L_2080:
        /*0560*/ 	.word	0x00000000


	//----- nvinfo : EIATTR_CBANK_PARAM_SIZE
	.align		4
.L_2081:
        /*0564*/ 	.byte	0x03, 0x19
        /*0566*/ 	.short	0x01f0


	//----- nvinfo : EIATTR_PARAM_CBANK
	.align		4
        /*0568*/ 	.byte	0x04, 0x0a
        /*056a*/ 	.short	(.L_2083 - .L_2082)
	.align		4
.L_2082:
        /*056c*/ 	.word	index@(.nv.constant0._Z25selective_scan_bwd_kernelI32Selective_Scan_bwd_kernel_traitsILi64ELi16ELb1ELb0ELb1ELb0ELb0EN3c104HalfENS1_7complexIfEEEEv12SSMParamsBwd)
        /*0570*/ 	.short	0x0380
        /*0572*/ 	.short	0x01f0


	//----- nvinfo : EIATTR_SW_WAR
	.align		4
.L_2083:
        /*0574*/ 	.byte	0x04, 0x36
        /*0576*/ 	.short	(.L_2085 - .L_2084)
.L_2084:
        /*0578*/ 	.word	0x00000008
.L_2085:


//--------------------- .nv.info._Z25selective_scan_bwd_kernelI32Selective_Scan_bwd_kernel_traitsILi64ELi16ELb1ELb0ELb1ELb0ELb1EN3c104HalfENS1_7complexIfEEEEv12SSMParamsBwd --------------------------
	.section	.nv.info._Z25selective_scan_bwd_kernelI32Selective_Scan_bwd_kernel_traitsILi64ELi16ELb1ELb0ELb1ELb0ELb1EN3c104HalfENS1_7complexIfEEEEv12SSMParamsBwd,"",@"SHT_CUDA_INFO"
	.sectionflags	@""
	.align	4


	//----- nvinfo : EIATTR_CUDA_API_VERSION
	.align		4
        /*0000*/ 	.byte	0x04, 0x37
        /*0002*/ 	.short	(.L_2087 - .L_2086)
.L_2086:
        /*0004*/ 	.word	0x00000082


	//----- nvinfo : EIATTR_KPARAM_INFO
	.align		4
.L_2087:
        /*0008*/ 	.byte	0x04, 0x17
        /*000a*/ 	.short	(.L_2089 - .L_2088)
.L_2088:
        /*000c*/ 	.word	0x00000000
        /*0010*/ 	.short	0x0000
        /*0012*/ 	.short	0x0000
        /*0014*/ 	.byte	0x00, 0xf0, 0xc1, 0x07


	//----- nvinfo : EIATTR_SPARSE_MMA_MASK
	.align		4
.L_2089:
        /*0018*/ 	.byte	0x03, 0x50
        /*001a*/ 	.short	0x0000


	//----- nvinfo : EIATTR_MAXREG_COUNT
	.align		4
        /*001c*/ 	.byte	0x03, 0x1b
        /*001e*/ 	.short	0x00ff


	//----- nvinfo : EIATTR_NUM_BARRIERS
	.align		4
        /*0020*/ 	.byte	0x02, 0x4c
        /*0022*/ 	.byte	0x01
	.zero		1


	//----- nvinfo : EIATTR_MERCURY_ISA_VERSION
	.align		4
        /*0024*/ 	.byte	0x03, 0x5f
        /*0026*/ 	.short	0x0101


	//----- nvinfo : EIATTR_INT_WARP_WIDE_INSTR_OFFSETS
	.align		4
        /*0028*/ 	.byte	0x04, 0x31
        /*002a*/ 	.short	(.L_2091 - .L_2090)


	//   ....[0]....
.L_2090:
        /*002c*/ 	.word	0x00006000


	//   ....[1]....
        /*0030*/ 	.word	0x000070e0


	//----- nvinfo : EIATTR_COOP_GROUP_MASK_REGIDS
	.align		4
.L_2091:
        /*0034*/ 	.byte	0x04, 0x29
        /*0036*/ 	.short	(.L_2093 - .L_2092)


	//   ....[0]....
.L_2092:
        /*0038*/ 	.word	0xffffffff


	//   ....[1]....
        /*003c*/ 	.word	0xffffffff


	//   ....[2]....
        /*0040*/ 	.word	0xffffffff


	//   ....[3]....
        /*0044*/ 	.word	0xffffffff


	//   ....[4]....
        /*0048*/ 	.word	0xffffffff


	//   ....[5]....
        /*004c*/ 	.word	0xffffffff


	//   ....[6]....
        /*0050*/ 	.word	0xffffffff


	//   ....[7]....
        /*0054*/ 	.word	0xffffffff


	//   ....[8]....
        /*0058*/ 	.word	0xffffffff


	//   ....[9]....
        /*005c*/ 	.word	0xffffffff


	//   ....[10]....
        /*0060*/ 	.word	0xffffffff


	//   ....[11]....
        /*0064*/ 	.word	0xffffffff


	//   ....[12]....
        /*0068*/ 	.word	0xffffffff


	//   ....[13]....
        /*006c*/ 	.word	0xffffffff


	//   ....[14]....
        /*0070*/ 	.word	0xffffffff


	//   ....[15]....
        /*0074*/ 	.word	0xffffffff


	//   ....[16]....
        /*0078*/ 	.word	0xffffffff


	//   ....[17]....
        /*007c*/ 	.word	0xffffffff


	//   ....[18]....
        /*0080*/ 	.word	0xffffffff


	//   ....[19]....
        /*0084*/ 	.word	0xffffffff


	//   ....[20]....
        /*0088*/ 	.word	0xffffffff


	//   ....[21]....
        /*008c*/ 	.word	0xffffffff


	//   ....[22]....
        /*0090*/ 	.word	0xffffffff


	//   ....[23]....
        /*0094*/ 	.word	0xffffffff


	//   ....[24]....
        /*0098*/ 	.word	0xffffffff


	//   ....[25]....
        /*009c*/ 	.word	0xffffffff


	//   ....[26]....
        /*00a0*/ 	.word	0xffffffff


	//   ....[27]....
        /*00a4*/ 	.word	0xffffffff


	//   ....[28]....
        /*00a8*/ 	.word	0xffffffff


	//   ....[29]....
        /*00ac*/ 	.word	0xffffffff


	//   ....[30]....
        /*00b0*/ 	.word	0xffffffff


	//   ....[31]....
        /*00b4*/ 	.word	0xffffffff


	//   ....[32]....
        /*00b8*/ 	.word	0xffffffff


	//   ....[33]....
        /*00bc*/ 	.word	0xffffffff


	//   ....[34]....
        /*00c0*/ 	.word	0xffffffff


	//   ....[35]....
        /*00c4*/ 	.word	0xffffffff


	//   ....[36]....
        /*00c8*/ 	.word	0xffffffff


	//   ....[37]....
        /*00cc*/ 	.word	0xffffffff


	//   ....[38]....
        /*00d0*/ 	.word	0xffffffff


	//   ....[39]....
        /*00d4*/ 	.word	0xffffffff


	//   ....[40]....
        /*00d8*/ 	.word	0xffffffff


	//   ....[41]....
        /*00dc*/ 	.word	0xffffffff


	//   ....[42]....
        /*00e0*/ 	.word	0xffffffff


	//   ....[43]....
        /*00e4*/ 	.word	0xffffffff


	//   ....[44]....
        /*00e8*/ 	.word	0xffffffff


	//   ....[45]....
        /*00ec*/ 	.word	0xffffffff


	//   ....[46]....
        /*00f0*/ 	.word	0xffffffff


	//   ....[47]....
        /*00f4*/ 	.word	0xffffffff


	//   ....[48]....
        /*00f8*/ 	.word	0xffffffff


	//   ....[49]....
        /*00fc*/ 	.word	0xffffffff


	//   ....[50]....
        /*0100*/ 	.word	0xffffffff


	//   ....[51]....
        /*0104*/ 	.word	0xffffffff


	//   ....[52]....
        /*0108*/ 	.word	0xffffffff


	//   ....[53]....
        /*010c*/ 	.word	0xffffffff


	//   ....[54]....
        /*0110*/ 	.word	0xffffffff


	//   ....[55]....
        /*0114*/ 	.word	0xffffffff


	//   ....[56]....
        /*0118*/ 	.word	0xffffffff


	//   ....[57]....
        /*011c*/ 	.word	0xffffffff


	//   ....[58]....
        /*0120*/ 	.word	0xffffffff


	//   ....[59]....
        /*0124*/ 	.word	0xffffffff


	//   ....[60]....
        /*0128*/ 	.word	0xffffffff


	//   ....[61]....
        /*012c*/ 	.word	0xffffffff


	//   ....[62]....
        /*0130*/ 	.word	0xffffffff


	//   ....[63]....
        /*0134*/ 	.word	0xffffffff


	//   ....[64]....
        /*0138*/ 	.word	0xffffffff


	//   ....[65]....
        /*013c*/ 	.word	0xffffffff


	//   ....[66]....
        /*0140*/ 	.word	0xffffffff


	//   ....[67]....
        /*0144*/ 	.word	0xffffffff


	//   ....[68]....
        /*0148*/ 	.word	0xffffffff


	//   ....[69]....
        /*014c*/ 	.word	0xffffffff


	//   ....[70]....
        /*0150*/ 	.word	0xffffffff


	//   ....[71]....
        /*0154*/ 	.word	0xffffffff


	//   ....[72]....
        /*0158*/ 	.word	0xffffffff


	//   ....[73]....
        /*015c*/ 	.word	0xffffffff


	//   ....[74]....
        /*0160*/ 	.word	0xffffffff


	//   ....[75]....
        /*0164*/ 	.word	0xffffffff


	//   ....[76]....
        /*0168*/ 	.word	0xffffffff


	//   ....[77]....
        /*016c*/ 	.word	0xffffffff


	//   ....[78]....
        /*0170*/ 	.word	0xffffffff


	//   ....[79]....
        /*0174*/ 	.word	0xffffffff


	//   ....[80]....
        /*0178*/ 	.word	0xffffffff


	//   ....[81]....
        /*017c*/ 	.word	0xffffffff


	//   ....[82]....
        /*0180*/ 	.word	0xffffffff


	//   ....[83]....
        /*0184*/ 	.word	0xffffffff


	//   ....[84]....
        /*0188*/ 	.word	0xffffffff


	//   ....[85]....
        /*018c*/ 	.word	0xffffffff


	//   ....[86]....
        /*0190*/ 	.word	0xffffffff


	//   ....[87]....
        /*0194*/ 	.word	0xffffffff


	//   ....[88]....
        /*0198*/ 	.word	0xffffffff


	//   ....[89]....
        /*019c*/ 	.word	0xffffffff


	//   ....[90]....
        /*01a0*/ 	.word	0xffffffff


	//   ....[91]....
        /*01a4*/ 	.word	0xffffffff


	//   ....[92]....
        /*01a8*/ 	.word	0xffffffff


	//   ....[93]....
        /*01ac*/ 	.word	0xffffffff


	//   ....[94]....
        /*01b0*/ 	.word	0xffffffff


	//   ....[95]....
        /*01b4*/ 	.word	0xffffffff


	//   ....[96]....
        /*01b8*/ 	.word	0xffffffff


	//   ....[97]....
        /*01bc*/ 	.word	0xffffffff


	//   ....[98]....
        /*01c0*/ 	.word	0xffffffff


	//   ....[99]....
        /*01c4*/ 	.word	0xffffffff


	//   ....[100]....
        /*01c8*/ 	.word	0x05000049


	//   ....[101]....
        /*01cc*/ 	.word	0x05000049


	//   ....[102]....
        /*01d0*/ 	.word	0x05000049


	//   ....[103]....
        /*01d4*/ 	.word	0x05000049


	//   ....[104]....
        /*01d8*/ 	.word	0x05000049


	//   ....[105]....
        /*01dc*/ 	.word	0x05000049


	//   ....[106]....
        /*01e0*/ 	.word	0x05000049


	//   ....[107]....
        /*01e4*/ 	.word	0x05000049


	//   ....[108]....
        /*01e8*/ 	.word	0x05000049


	//   ....[109]....
        /*01ec*/ 	.word	0x05000049


	//   ....[110]....
        /*01f0*/ 	.word	0x05000049


	//   ....[111]....
        /*01f4*/ 	.word	0x05000049


	//   ....[112]....
        /*01f8*/ 	.word	0x05000049


	//   ....[113]....
        /*01fc*/ 	.word	0x05000049


	//   ....[114]....
        /*0200*/ 	.word	0x05000049


	//   ....[115]....
        /*0204*/ 	.word	0x05000049


	//   ....[116]....
        /*0208*/ 	.word	0x05000049


	//   ....[117]....
        /*020c*/ 	.word	0x05000049


	//   ....[118]....
        /*0210*/ 	.word	0x05000049


	//   ....[119]....
        /*0214*/ 	.word	0x05000049


	//   ....[120]....
        /*0218*/ 	.word	0x05000049


	//   ....[121]....
        /*021c*/ 	.word	0x05000049


	//   ....[122]....
        /*0220*/ 	.word	0x05000049


	//   ....[123]....
        /*0224*/ 	.word	0x05000049


	//   ....[124]....
        /*0228*/ 	.word	0x05000049


	//   ....[125]....
        /*022c*/ 	.word	0x05000049


	//   ....[126]....
        /*0230*/ 	.word	0x05000049


	//   ....[127]....
        /*0234*/ 	.word	0x05000049


	//   ....[128]....
        /*0238*/ 	.word	0x05000049


	//   ....[129]....
        /*023c*/ 	.word	0x05000049


	//   ....[130]....
        /*0240*/ 	.word	0x05000049


	//   ....[131]....
        /*0244*/ 	.word	0x05000049


	//   ....[132]....
        /*0248*/ 	.word	0x05000049


	//   ....[133]....
        /*024c*/ 	.word	0x05000049


	//   ....[134]....
        /*0250*/ 	.word	0x05000049


	//   ....[135]....
        /*0254*/ 	.word	0x05000049


	//   ....[136]....
        /*0258*/ 	.word	0x05000049


	//   ....[137]....
        /*025c*/ 	.word	0x05000049


	//   ....[138]....
        /*0260*/ 	.word	0x05000049


	//   ....[139]....
        /*0264*/ 	.word	0x05000049


	//   ....[140]....
        /*0268*/ 	.word	0x05000049


	//   ....[141]....
        /*026c*/ 	.word	0x05000049


	//   ....[142]....
        /*0270*/ 	.word	0x05000049


	//   ....[143]....
        /*0274*/ 	.word	0x05000049


	//   ....[144]....
        /*0278*/ 	.word	0x05000049


	//   ....[145]....
        /*027c*/ 	.word	0x05000049


	//   ....[146]....
        /*0280*/ 	.word	0x05000049


	//   ....[147]....
        /*0284*/ 	.word	0x05000049


	//   ....[148]....
        /*0288*/ 	.word	0x05000049


	//   ....[149]....
        /*028c*/ 	.word	0x05000049


	//   ....[150]....
        /*0290*/ 	.word	0x05000049


	//   ....[151]....
        /*0294*/ 	.word	0x05000049


	//   ....[152]....
        /*0298*/ 	.word	0x05000049


	//   ....[153]....
        /*029c*/ 	.word	0x05000049


	//   ....[154]....
        /*02a0*/ 	.word	0x05000049


	//   ....[155]....
        /*02a4*/ 	.word	0x05000049


	//   ....[156]....
        /*02a8*/ 	.word	0x05000049


	//   ....[157]....
        /*02ac*/ 	.word	0x05000049


	//   ....[158]....
        /*02b0*/ 	.word	0x05000049


	//   ....[159]....
        /*02b4*/ 	.word	0x05000049


	//   ....[160]....
        /*02b8*/ 	.word	0x05000049


	//   ....[161]....
        /*02bc*/ 	.word	0x05000049


	//   ....[162]....
        /*02c0*/ 	.word	0x05000049


	//   ....[163]....
        /*02c4*/ 	.word	0x05000049


	//----- nvinfo : EIATTR_COOP_GROUP_INSTR_OFFSETS
	.align		4
.L_2093:
        /*02c8*/ 	.byte	0x04, 0x28
        /*02ca*/ 	.short	(.L_2095 - .L_2094)


	//   ....[0]....
.L_2094:
        /*02cc*/ 	.word	0x00000c30


	//   ....[1]....
        /*02d0*/ 	.word	0x00000ce0


	//   ....[2]....
        /*02d4*/ 	.word	0x00000e40


	//   ....[3]....
        /*02d8*/ 	.word	0x00000fc0


	//   ....[4]....
        /*02dc*/ 	.word	0x000017d0


	//   ....[5]....
        /*02e0*/ 	.word	0x00002090


	//   ....[6]....
        /*02e4*/ 	.word	0x000023e0


	//   ....[7]....
        /*02e8*/ 	.word	0x000031b0


	//   ....[8]....
        /*02ec*/ 	.word	0x00004820


	//   ....[9]....
        /*02f0*/ 	.word	0x00004830


	//   ....[10]....
        /*02f4*/ 	.word	0x00004840


	//   ....[11]....
        /*02f8*/ 	.word	0x00004850


	//   ....[12]....
        /*02fc*/ 	.word	0x000048e0


	//   ....[13]....
        /*0300*/ 	.word	0x00004910


	//   ....[14]....
        /*0304*/ 	.word	0x00004920


	//   ....[15]....
        /*0308*/ 	.word	0x00004930


	//   ....[16]....
        /*030c*/ 	.word	0x000049c0


	//   ....[17]....
        /*0310*/ 	.word	0x000049f0


	//   ....[18]....
        /*0314*/ 	.word	0x00004a00


	//   ....[19]....
        /*0318*/ 	.word	0x00004a10


	//   ....[20]....
        /*031c*/ 	.word	0x00004ab0


	//   ....[21]....
        /*0320*/ 	.word	0x00004ad0


	//   ....[22]....
        /*0324*/ 	.word	0x00004ae0


	//   ....[23]....
        /*0328*/ 	.word	0x00004af0


	//   ....[24]....
        /*032c*/ 	.word	0x00004ba0


	//   ....[25]....
        /*0330*/ 	.word	0x00004bb0


	//   ....[26]....
        /*0334*/ 	.word	0x00004bc0


	//   ....[27]....
        /*0338*/ 	.word	0x00004bd0


	//   ....[28]....
        /*033c*/ 	.word	0x00004d30


	//   ....[29]....
        /*0340*/ 	.word	0x00004d40


	//   ....[30]....
        /*0344*/ 	.word	0x00004d50


	//   ....[31]....
        /*0348*/ 	.word	0x00004d60


	//   ....[32]....
        /*034c*/ 	.word	0x00004d70


	//   ....[33]....
        /*0350*/ 	.word	0x00004d80


	//   ....[34]....
        /*0354*/ 	.word	0x00004d90


	//   ....[35]....
        /*0358*/ 	.word	0x00004da0


	//   ....[36]....
        /*035c*/ 	.word	0x00006290


	//   ....[37]....
        /*0360*/ 	.word	0x000062a0


	//   ....[38]....
        /*0364*/ 	.word	0x000062b0


	//   ....[39]....
        /*0368*/ 	.word	0x000062c0


	//   ....[40]....
        /*036c*/ 	.word	0x000063d0


	//   ....[41]....
        /*0370*/ 	.word	0x000063e0


	//   ....[42]....
        /*0374*/ 	.word	0x000063f0


	//   ....[43]....
        /*0378*/ 	.word	0x00006400


	//   ....[44]....
        /*037c*/ 	.word	0x00006510


	//   ....[45]....
        /*0380*/ 	.word	0x00006520


	//   ....[46]....
        /*0384*/ 	.word	0x00006530


	//   ....[47]....
        /*0388*/ 	.word	0x00006540


	//   ....[48]....
        /*038c*/ 	.word	0x00006650


	//   ....[49]....
        /*0390*/ 	.word	0x00006660


	//   ....[50]....
        /*0394*/ 	.word	0x00006670


	//   ....[51]....
        /*0398*/ 	.word	0x00006680


	//   ....[52]....
        /*039c*/ 	.word	0x00006790


	//   ....[53]....
        /*03a0*/ 	.word	0x000067a0


	//   ....[54]....
        /*03a4*/ 	.word	0x000067b0


	//   ....[55]....
        /*03a8*/ 	.word	0x000067c0


	//   ....[56]....
        /*03ac*/ 	.word	0x000068d0


	//   ....[57]....
        /*03b0*/ 	.word	0x000068e0


	//   ....[58]....
        /*03b4*/ 	.word	0x000068f0


	//   ....[59]....
        /*03b8*/ 	.word	0x00006900


	//   ....[60]....
        /*03bc*/ 	.word	0x00006910


	//   ....[61]....
        /*03c0*/ 	.word	0x00006920


	//   ....[62]....
        /*03c4*/ 	.word	0x00006930


	//   ....[63]....
        /*03c8*/ 	.word	0x00006970


	//   ....[64]....
        /*03cc*/ 	.word	0x000069b0


	//   ....[65]....
        /*03d0*/ 	.word	0x000069f0


	//   ....[66]....
        /*03d4*/ 	.word	0x00006a10


	//   ....[67]....
        /*03d8*/ 	.word	0x00006a30


	//   ....[68]....
        /*03dc*/ 	.word	0x00009ef0


	//   ....[69]....
        /*03e0*/ 	.word	0x00009f30


	//   ....[70]....
        /*03e4*/ 	.word	0x00009f70


	//   ....[71]....
        /*03e8*/ 	.word	0x00009fb0


	//   ....[72]....
        /*03ec*/ 	.word	0x0000a110


	//   ....[73]....
        /*03f0*/ 	.word	0x0000a150


	//   ....[74]....
        /*03f4*/ 	.word	0x0000a190


	//   ....[75]....
        /*03f8*/ 	.word	0x0000a1d0


	//   ....[76]....
        /*03fc*/ 	.word	0x0000a2e0


	//   ....[77]....
        /*0400*/ 	.word	0x0000a320


	//   ....[78]....
        /*0404*/ 	.word	0x0000a360


	//   ....[79]....
        /*0408*/ 	.word	0x0000a3a0


	//   ....[80]....
        /*040c*/ 	.word	0x0000a490


	//   ....[81]....
        /*0410*/ 	.word	0x0000a4b0


	//   ....[82]....
        /*0414*/ 	.word	0x0000a4d0


	//   ....[83]....
        /*0418*/ 	.word	0x0000a4f0


	//   ....[84]....
        /*041c*/ 	.word	0x0000a520


	//   ....[85]....
        /*0420*/ 	.word	0x0000a540


	//   ....[86]....
        /*0424*/ 	.word	0x0000a560


	//   ....[87]....
        /*0428*/ 	.word	0x0000a570


	//   ....[88]....
        /*042c*/ 	.word	0x0000aa60


	//   ....[89]....
        /*0430*/ 	.word	0x0000adb0


	//   ....[90]....
        /*0434*/ 	.word	0x0000aeb0


	//   ....[91]....
        /*0438*/ 	.word	0x0000aef0


	//   ....[92]....
        /*043c*/ 	.word	0x0000af50


	//   ....[93]....
        /*0440*/ 	.word	0x0000afb0


	//   ....[94]....
        /*0444*/ 	.word	0x0000afd0


	//   ....[95]....
        /*0448*/ 	.word	0x0000b140


	//   ....[96]....
        /*044c*/ 	.word	0x0000b170


	//   ....[97]....
        /*0450*/ 	.word	0x0000b1d0


	//   ....[98]....
        /*0454*/ 	.word	0x0000b230


	//   ....[99]....
        /*0458*/ 	.word	0x0000b250


	//   ....[100]....
        /*045c*/ 	.word	0x0000b670


	//   ....[101]....
        /*0460*/ 	.word	0x0000b6c0


	//   ....[102]....
        /*0464*/ 	.word	0x0000b710


	//   ....[103]....
        /*0468*/ 	.word	0x0000b760


	//   ....[104]....
        /*046c*/ 	.word	0x0000b850


	//   ....[105]....
        /*0470*/ 	.word	0x0000b8a0


	//   ....[106]....
        /*0474*/ 	.word	0x0000b8f0


	//   ....[107]....
        /*0478*/ 	.word	0x0000b940


	//   ....[108]....
        /*047c*/ 	.word	0x0000ba30


	//   ....[109]....
        /*0480*/ 	.word	0x0000ba80


	//   ....[110]....
        /*0484*/ 	.word	0x0000bad0


	//   ....[111]....
        /*0488*/ 	.word	0x0000bb20


	//   ....[112]....
        /*048c*/ 	.word	0x0000bc10


	//   ....[113]....
        /*0490*/ 	.word	0x0000bc60


	//   ....[114]....
        /*0494*/ 	.word	0x0000bcb0


	//   ....[115]....
        /*0498*/ 	.word	0x0000bd00


	//   ....[116]....
        /*049c*/ 	.word	0x0000bdf0


	//   ....[117]....
        /*04a0*/ 	.word	0x0000be40


	//   ....[118]....
        /*04a4*/ 	.word	0x0000be90


	//   ....[119]....
        /*04a8*/ 	.word	0x0000bee0


	//   ....[120]....
        /*04ac*/ 	.word	0x0000bf70


	//   ....[121]....
        /*04b0*/ 	.word	0x0000c010


	//   ....[122]....
        /*04b4*/ 	.word	0x0000c0b0


	//   ....[123]....
        /*04b8*/ 	.word	0x0000c150


	//   ....[124]....
        /*04bc*/ 	.word	0x0000c1f0


	//   ....[125]....
        /*04c0*/ 	.word	0x0000c2a0


	//   ....[126]....
        /*04c4*/ 	.word	0x0000c300


	//   ....[127]....
        /*04c8*/ 	.word	0x0000c350


	//   ....[128]....
        /*04cc*/ 	.word	0x0000c380


	//   ....[129]....
        /*04d0*/ 	.word	0x0000c3e0


	//   ....[130]....
        /*04d4*/ 	.word	0x0000c430


	//   ....[131]....
        /*04d8*/ 	.word	0x0000c480


	//   ....[132]....
        /*04dc*/ 	.word	0x0000c510


	//   ....[133]....
        /*04e0*/ 	.word	0x0000c560


	//   ....[134]....
        /*04e4*/ 	.word	0x0000c5b0


	//   ....[135]....
        /*04e8*/ 	.word	0x0000c600


	//   ....[136]....
        /*04ec*/ 	.word	0x0000c690


	//   ....[137]....
        /*04f0*/ 	.word	0x0000c720


	//   ....[138]....
        /*04f4*/ 	.word	0x0000c770


	//   ....[139]....
        /*04f8*/ 	.word	0x0000c7c0


	//   ....[140]....
        /*04fc*/ 	.word	0x0000c850


	//   ....[141]....
        /*0500*/ 	.word	0x0000c8e0


	//   ....[142]....
        /*0504*/ 	.word	0x0000c930


	//   ....[143]....
        /*0508*/ 	.word	0x0000c980


	//   ....[144]....
        /*050c*/ 	.word	0x0000ca10


	//   ....[145]....
        /*0510*/ 	.word	0x0000caa0


	//   ....[146]....
        /*0514*/ 	.word	0x0000caf0


	//   ....[147]....
        /*0518*/ 	.word	0x0000cb40


	//   ....[148]....
        /*051c*/ 	.word	0x0000cbd0


	//   ....[149]....
        /*0520*/ 	.word	0x0000cc60


	//   ....[150]....
        /*0524*/ 	.word	0x0000ccb0


	//   ....[151]....
        /*0528*/ 	.word	0x0000cd00


	//   ....[152]....
        /*052c*/ 	.word	0x0000cd90


	//   ....[153]....
        /*0530*/ 	.word	0x0000ce20


	//   ....[154]....
        /*0534*/ 	.word	0x0000ce70


	//   ....[155]....
        /*0538*/ 	.word	0x0000cf60


	//   ....[156]....
        /*053c*/ 	.word	0x0000cfd0


	//   ....[157]....
        /*0540*/ 	.word	0x0000d020


	//   ....[158]....
        /*0544*/ 	.word	0x0000d070


	//   ....[159]....
        /*0548*/ 	.word	0x0000d0c0


	//   ....[160]....
        /*054c*/ 	.word	0x0000d0f0


	//   ....[161]....
        /*0550*/ 	.word	0x0000d150


	//   ....[162]....
        /*0554*/ 	.word	0x0000d1a0


	//   ....[163]....
        /*0558*/ 	.word	0x0000d1f0


	//----- nvinfo : EIATTR_VRC_CTA_INIT_COUNT
	.align		4
.L_2095:
        /*055c*/ 	.byte	0x02, 0x4a
	.zero		1
	.zero		1


	//----- nvinfo : EIATTR_EXIT_INSTR_OFFSETS
	.align		4
        /*0560*/ 	.byte	0x04, 0x1c
        /*0562*/ 	.short	(.L_2097 - .L_2096)


	//   ....[0]....
.L_2096:
        /*0564*/ 	.word	0x0000b360


	//   ....[1]....
        /*0568*/ 	.word	0x0000b610


	//----- nvinfo : EIATTR_MAX_THREADS
	.align		4
.L_2097:
        /*056c*/ 	.byte	0x04, 0x05
        /*056e*/ 	.short	(.L_2099 - .L_2098)
.L_2098:
        /*0570*/ 	.word	0x00000040
        /*0574*/ 	.word	0x00000001
        /*0578*/ 	.word	0x00000001


	//----- nvinfo : EIATTR_CRS_STACK_SIZE
	.align		4
.L_2099:
        /*057c*/ 	.byte	0x04, 0x1e
        /*057e*/ 	.short	(.L_2101 - .L_2100)
.L_2100:
        /*0580*/ 	.word	0x00000000


	//----- nvinfo : EIATTR_CBANK_PARAM_SIZE
	.align		4
.L_2101:
        /*0584*/ 	.byte	0x03, 0x19
        /*0586*/ 	.short	0x01f0


	//----- nvinfo : EIATTR_PARAM_CBANK
	.align		4
        /*0588*/ 	.byte	0x04, 0x0a
        /*058a*/ 	.short	(.L_2103 - .L_2102)
	.align		4
.L_2102:
        /*058c*/ 	.word	index@(.nv.constant0._Z25selective_scan_bwd_kernelI32Selective_Scan_bwd_kernel_traitsILi64ELi16ELb1ELb0ELb1ELb0ELb1EN3c104HalfENS1_7complexIfEEEEv12SSMParamsBwd)
        /*0590*/ 	.short	0x0380
        /*0592*/ 	.short	0x01f0


	//----- nvinfo : EIATTR_SW_WAR
	.align		4
.L_2103:
        /*0594*/ 	.byte	0x04, 0x36
        /*0596*/ 	.short	(.L_2105 - .L_2104)
.L_2104:
        /*0598*/ 	.word	0x00000008
.L_2105:


//--------------------- .nv.info._Z25selective_scan_bwd_kernelI32Selective_Scan_bwd_kernel_traitsILi64ELi16ELb1ELb0ELb1ELb1ELb0EN3c104HalfENS1_7complexIfEEEEv12SSMParamsBwd --------------------------
	.section	.nv.info._Z25selective_scan_bwd_kernelI32Selective_Scan_bwd_kernel_traitsILi64ELi16ELb1ELb0ELb1ELb1ELb0EN3c104HalfENS1_7complexIfEEEEv12SSMParamsBwd,"",@"SHT_CUDA_INFO"
	.sectionflags	@""
	.align	4


	//----- nvinfo : EIATTR_CUDA_API_VERSION
	.align		4
        /*0000*/ 	.byte	0x04, 0x37
        /*0002*/ 	.short	(.L_2107 - .L_2106)
.L_2106:
        /*0004*/ 	.word	0x00000082


	//----- nvinfo : EIATTR_KPARAM_INFO
	.align		4
.L_2107:
        /*0008*/ 	.byte	0x04, 0x17
        /*000a*/ 	.short	(.L_2109 - .L_2108)
.L_2108:
        /*000c*/ 	.word	0x00000000
        /*0010*/ 	.short	0x0000
        /*0012*/ 	.short	0x0000
        /*0014*/ 	.byte	0x00, 0xf0, 0xc1, 0x07


	//----- nvinfo : EIATTR_SPARSE_MMA_MASK
	.align		4
.L_2109:
        /*0018*/ 	.byte	0x03, 0x50
        /*001a*/ 	.short	0x0000


	//----- nvinfo : EIATTR_MAXREG_COUNT
	.align		4
        /*001c*/ 	.byte	0x03, 0x1b
        /*001e*/ 	.short	0x00ff


	//----- nvinfo : EIATTR_NUM_BARRIERS
	.align		4
        /*0020*/ 	.byte	0x02, 0x4c
        /*0022*/ 	.byte	0x01
	.zero		1


	//----- nvinfo : EIATTR_MERCURY_ISA_VERSION
	.align		4
        /*0024*/ 	.byte	0x03, 0x5f
        /*0026*/ 	.short	0x0101


	//----- nvinfo : EIATTR_INT_WARP_WIDE_INSTR_OFFSETS
	.align		4
        /*0028*/ 	.byte	0x04, 0x31
        /*002a*/ 	.short	(.L_2111 - .L_2110)


	//   ....[0]....
.L_2110:
        /*002c*/ 	.word	0x00006e20


	//   ....[1]....
        /*0030*/ 	.word	0x000081d0


	//----- nvinfo : EIATTR_COOP_GROUP_MASK_REGIDS
	.align		4
.L_2111:
        /*0034*/ 	.byte	0x04, 0x29
        /*0036*/ 	.short	(.L_2113 - .L_2112)


	//   ....[0]....
.L_2112:
        /*0038*/ 	.word	0xffffffff


	//   ....[1]....
        /*003c*/ 	.word	0xffffffff


	//   ....[2]....
        /*0040*/ 	.word	0xffffffff


	//   ....[3]....
        /*0044*/ 	.word	0xffffffff


	//   ....[4]....
        /*0048*/ 	.word	0xffffffff


	//   ....[5]....
        /*004c*/ 	.word	0xffffffff


	//   ....[6]....
        /*0050*/ 	.word	0xffffffff


	//   ....[7]....
        /*0054*/ 	.word	0xffffffff


	//   ....[8]....
        /*0058*/ 	.word	0xffffffff


	//   ....[9]....
        /*005c*/ 	.word	0xffffffff


	//   ....[10]....
        /*0060*/ 	.word	0xffffffff


	//   ....[11]....
        /*0064*/ 	.word	0xffffffff


	//   ....[12]....
        /*0068*/ 	.word	0xffffffff


	//   ....[13]....
        /*006c*/ 	.word	0xffffffff


	//   ....[14]....
        /*0070*/ 	.word	0xffffffff


	//   ....[15]....
        /*0074*/ 	.word	0xffffffff


	//   ....[16]....
        /*0078*/ 	.word	0xffffffff


	//   ....[17]....
        /*007c*/ 	.word	0xffffffff


	//   ....[18]....
        /*0080*/ 	.word	0xffffffff


	//   ....[19]....
        /*0084*/ 	.word	0xffffffff


	//   ....[20]....
        /*0088*/ 	.word	0xffffffff


	//   ....[21]....
        /*008c*/ 	.word	0xffffffff


	//   ....[22]....
        /*0090*/ 	.word	0xffffffff


	//   ....[23]....
        /*0094*/ 	.word	0xffffffff


	//   ....[24]....
        /*0098*/ 	.word	0xffffffff


	//   ....[25]....
        /*009c*/ 	.word	0xffffffff


	//   ....[26]....
        /*00a0*/ 	.word	0xffffffff


	//   ....[27]....
        /*00a4*/ 	.word	0xffffffff


	//   ....[28]....
        /*00a8*/ 	.word	0xffffffff


	//   ....[29]....
        /*00ac*/ 	.word	0xffffffff


	//   ....[30]....
        /*00b0*/ 	.word	0xffffffff


	//   ....[31]....
        /*00b4*/ 	.word	0xffffffff


	//   ....[32]....
        /*00b8*/ 	.word	0xffffffff


	//   ....[33]....
        /*00bc*/ 	.word	0xffffffff


	//   ....[34]....
        /*00c0*/ 	.word	0xffffffff


	//   ....[35]....
        /*00c4*/ 	.word	0xffffffff


	//   ....[36]....
        /*00c8*/ 	.word	0xffffffff


	//   ....[37]....
        /*00cc*/ 	.word	0xffffffff


	//   ....[38]....
        /*00d0*/ 	.word	0xffffffff


	//   ....[39]....
        /*00d4*/ 	.word	0xffffffff


	//   ....[40]....
        /*00d8*/ 	.word	0xffffffff


	//   ....[41]....
        /*00dc*/ 	.word	0xffffffff


	//   ....[42]....
        /*00e0*/ 	.word	0xffffffff


	//   ....[43]....
        /*00e4*/ 	.word	0xffffffff


	//   ....[44]....
        /*00e8*/ 	.word	0xffffffff


	//   ....[45]....
        /*00ec*/ 	.word	0xffffffff


	//   ....[46]....
        /*00f0*/ 	.word	0xffffffff


	//   ....[47]....
        /*00f4*/ 	.word	0xffffffff


	//   ....[48]....
        /*00f8*/ 	.word	0xffffffff


	//   ....[49]....
        /*00fc*/ 	.word	0xffffffff


	//   ....[50]....
        /*0100*/ 	.word	0xffffffff


	//   ....[51]....
        /*0104*/ 	.word	0xffffffff


	//   ....[52]....
        /*0108*/ 	.word	0xffffffff


	//   ....[53]....
        /*010c*/ 	.word	0xffffffff


	//   ....[54]....
        /*0110*/ 	.word	0xffffffff


	//   ....[55]....
        /*0114*/ 	.word	0xffffffff


	//   ....[56]....
        /*0118*/ 	.word	0xffffffff


	//   ....[57]....
        /*011c*/ 	.word	0xffffffff


	//   ....[58]....
        /*0120*/ 	.word	0xffffffff


	//   ....[59]....
        /*0124*/ 	.word	0xffffffff


	//   ....[60]....
        /*0128*/ 	.word	0xffffffff


	//   ....[61]....
        /*012c*/ 	.word	0xffffffff


	//   ....[62]....
        /*0130*/ 	.word	0xffffffff


	//   ....[63]....
        /*0134*/ 	.word	0xffffffff


	//   ....[64]....
        /*0138*/ 	.word	0xffffffff


	//   ....[65]....
        /*013c*/ 	.word	0xffffffff


	//   ....[66]....
        /*0140*/ 	.word	0xffffffff


	//   ....[67]....
        /*0144*/ 	.word	0xffffffff


	//   ....[68]....
        /*0148*/ 	.word	0xffffffff


	//   ....[69]....
        /*014c*/ 	.word	0xffffffff


	//   ....[70]....
        /*0150*/ 	.word	0xffffffff


	//   ....[71]....
        /*0154*/ 	.word	0xffffffff


	//   ....[72]....
        /*0158*/ 	.word	0xffffffff


	//   ....[73]....
        /*015c*/ 	.word	0xffffffff


	//   ....[74]....
        /*0160*/ 	.word	0xffffffff


	//   ....[75]....
        /*0164*/ 	.word	0xffffffff


	//   ....[76]....
        /*0168*/ 	.word	0xffffffff


	//   ....[77]....
        /*016c*/ 	.word	0xffffffff


	//   ....[78]....
        /*0170*/ 	.word	0xffffffff


	//   ....[79]....
        /*0174*/ 	.word	0xffffffff


	//   ....[80]....
        /*0178*/ 	.word	0xffffffff


	//   ....[81]....
        /*017c*/ 	.word	0xffffffff


	//   ....[82]....
        /*0180*/ 	.word	0xffffffff


	//   ....[83]....
        /*0184*/ 	.word	0xffffffff


	//   ....[84]....
        /*0188*/ 	.word	0xffffffff


	//   ....[85]....
        /*018c*/ 	.word	0xffffffff


	//   ....[86]....
        /*0190*/ 	.word	0xffffffff


	//   ....[87]....
        /*0194*/ 	.word	0xffffffff


	//   ....[88]....
        /*0198*/ 	.word	0xffffffff


	//   ....[89]....
        /*019c*/ 	.word	0xffffffff


	//   ....[90]....
        /*01a0*/ 	.word	0xffffffff


	//   ....[91]....
        /*01a4*/ 	.word	0xffffffff


	//   ....[92]....
        /*01a8*/ 	.word	0xffffffff


	//   ....[93]....
        /*01ac*/ 	.word	0xffffffff


	//   ....[94]....
        /*01b0*/ 	.word	0xffffffff


	//   ....[95]....
        /*01b4*/ 	.word	0xffffffff


	//   ....[96]....
        /*01b8*/ 	.word	0xffffffff


	//   ....[97]....
        /*01bc*/ 	.word	0x05000049


	//   ....[98]....
        /*01c0*/ 	.word	0x05000049


	//   ....[99]....
        /*01c4*/ 	.word	0x05000049


	//   ....[100]....
        /*01c8*/ 	.word	0x05000049


	//   ....[101]....
        /*01cc*/ 	.word	0x05000049


	//   ....[102]....
        /*01d0*/ 	.word	0x05000049


	//   ....[103]....
        /*01d4*/ 	.word	0x05000049


	//   ....[104]....
        /*01d8*/ 	.word	0x05000049


	//   ....[105]....
        /*01dc*/ 	.word	0x05000049


	//   ....[106]....
        /*01e0*/ 	.word	0x05000049


	//   ....[107]....
        /*01e4*/ 	.word	0x05000049


	//   ....[108]....
        /*01e8*/ 	.word	0x05000049


	//   ....[109]....
        /*01ec*/ 	.word	0x05000049


	//   ....[110]....
        /*01f0*/ 	.word	0x05000049


	//   ....[111]....
        /*01f4*/ 	.word	0x05000049


	//   ....[112]....
        /*01f8*/ 	.word	0x05000049


	//   ....[113]....
        /*01fc*/ 	.word	0x05000049


	//   ....[114]....
        /*0200*/ 	.word	0x05000049


	//   ....[115]....
        /*0204*/ 	.word	0x05000049


	//   ....[116]....
        /*0208*/ 	.word	0x05000049


	//   ....[117]....
        /*020c*/ 	.word	0x05000049


	//   ....[118]....
        /*0210*/ 	.word	0x05000049


	//   ....[119]....
        /*0214*/ 	.word	0x05000049


	//   ....[120]....
        /*0218*/ 	.word	0x05000049


	//   ....[121]....
        /*021c*/ 	.word	0x05000049


	//   ....[122]....
        /*0220*/ 	.word	0x05000049


	//   ....[123]....
        /*0224*/ 	.word	0x05000049


	//   ....[124]....
        /*0228*/ 	.word	0x05000049


	//   ....[125]....
        /*022c*/ 	.word	0x05000049


	//   ....[126]....
        /*0230*/ 	.word	0x05000049


	//   ....[127]....
        /*0234*/ 	.word	0x05000049


	//   ....[128]....
        /*0238*/ 	.word	0x05000049


	//   ....[129]....
        /*023c*/ 	.word	0x05000049


	//   ....[130]....
        /*0240*/ 	.word	0x05000049


	//   ....[131]....
        /*0244*/ 	.word	0x05000049


	//   ....[132]....
        /*0248*/ 	.word	0x05000049


	//   ....[133]....
        /*024c*/ 	.word	0x05000049


	//   ....[134]....
        /*0250*/ 	.word	0x05000049


	//   ....[135]....
        /*0254*/ 	.word	0x05000049


	//   ....[136]....
        /*0258*/ 	.word	0x05000049


	//   ....[137]....
        /*025c*/ 	.word	0x05000049


	//   ....[138]....
        /*0260*/ 	.word	0x05000049


	//   ....[139]....
        /*0264*/ 	.word	0x05000049


	//   ....[140]....
        /*0268*/ 	.word	0x05000049


	//   ....[141]....
        /*026c*/ 	.word	0x05000049


	//   ....[142]....
        /*0270*/ 	.word	0x05000049


	//   ....[143]....
        /*0274*/ 	.word	0x05000049


	//   ....[144]....
        /*0278*/ 	.word	0x05000049


	//   ....[145]....
        /*027c*/ 	.word	0x05000049


	//   ....[146]....
        /*0280*/ 	.word	0x05000049


	//   ....[147]....
        /*0284*/ 	.word	0x05000049


	//   ....[148]....
        /*0288*/ 	.word	0x05000049


	//   ....[149]....
        /*028c*/ 	.word	0x05000049


	//   ....[150]....
        /*0290*/ 	.word	0x05000049


	//   ....[151]....
        /*0294*/ 	.word	0x05000049


	//   ....[152]....
        /*0298*/ 	.word	0x05000049


	//   ....[153]....
        /*029c*/ 	.word	0x05000049


	//   ....[154]....
        /*02a0*/ 	.word	0x05000049


	//   ....[155]....
        /*02a4*/ 	.word	0x05000049


	//   ....[156]....
        /*02a8*/ 	.word	0x05000049


	//   ....[157]....
        /*02ac*/ 	.word	0x05000049


	//   ....[158]....
        /*02b0*/ 	.word	0x05000049


	//   ....[159]....
        /*02b4*/ 	.word	0x05000049


	//   ....[160]....
        /*02b8*/ 	.word	0x05000049


	//----- nvinfo : EIATTR_COOP_GROUP_INSTR_OFFSETS
	.align		4
.L_2113:
        /*02bc*/ 	.byte	0x04, 0x28
        /*02be*/ 	.short	(.L_2115 - .L_2114)


	//   ....[0]....
.L_2114:
        /*02c0*/ 	.word	0x00000c20


	//   ....[1]....
        /*02c4*/ 	.word	0x00000cd0


	//   ....[2]....
        /*02c8*/ 	.word	0x00000f40


	//   ....[3]....
        /*02cc*/ 	.word	0x00003fc0


	//   ....[4]....
        /*02d0*/ 	.word	0x00005630


	//   ....[5]....
        /*02d4*/ 	.word	0x00005640


	//   ....[6]....
        /*02d8*/ 	.word	0x00005650


	//   ....[7]....
        /*02dc*/ 	.word	0x00005660


	//   ....[8]....
        /*02e0*/ 	.word	0x000056f0


	//   ....[9]....
        /*02e4*/ 	.word	0x00005720


	//   ....[10]....
        /*02e8*/ 	.word	0x00005730


	//   ....[11]....
        /*02ec*/ 	.word	0x00005740


	//   ....[12]....
        /*02f0*/ 	.word	0x000057d0


	//   ....[13]....
        /*02f4*/ 	.word	0x00005800


	//   ....[14]....
        /*02f8*/ 	.word	0x00005810


	//   ....[15]....
        /*02fc*/ 	.word	0x00005820


	//   ....[16]....
        /*0300*/ 	.word	0x000058c0


	//   ....[17]....
        /*0304*/ 	.word	0x000058e0


	//   ....[18]....
        /*0308*/ 	.word	0x000058f0


	//   ....[19]....
        /*030c*/ 	.word	0x00005900


	//   ....[20]....
        /*0310*/ 	.word	0x000059b0


	//   ....[21]....
        /*0314*/ 	.word	0x000059c0


	//   ....[22]....
        /*0318*/ 	.word	0x000059d0


	//   ....[23]....
        /*031c*/ 	.word	0x000059e0


	//   ....[24]....
        /*0320*/ 	.word	0x00005b40


	//   ....[25]....
        /*0324*/ 	.word	0x00005b50


	//   ....[26]....
        /*0328*/ 	.word	0x00005b60


	//   ....[27]....
        /*032c*/ 	.word	0x00005b70


	//   ....[28]....
        /*0330*/ 	.word	0x00005b80


	//   ....[29]....
        /*0334*/ 	.word	0x00005b90


	//   ....[30]....
        /*0338*/ 	.word	0x00005ba0


	//   ....[31]....
        /*033c*/ 	.word	0x00005bb0


	//   ....[32]....
        /*0340*/ 	.word	0x000070a0


	//   ....[33]....
        /*0344*/ 	.word	0x000070b0


	//   ....[34]....
        /*0348*/ 	.word	0x000070c0


	//   ....[35]....
        /*034c*/ 	.word	0x000070d0


	//   ....[36]....
        /*0350*/ 	.word	0x000071e0


	//   ....[37]....
        /*0354*/ 	.word	0x000071f0


	//   ....[38]....
        /*0358*/ 	.word	0x00007200


	//   ....[39]....
        /*035c*/ 	.word	0x00007210


	//   ....[40]....
        /*0360*/ 	.word	0x00007320


	//   ....[41]....
        /*0364*/ 	.word	0x00007330


	//   ....[42]....
        /*0368*/ 	.word	0x00007340


	//   ....[43]....
        /*036c*/ 	.word	0x00007350


	//   ....[44]....
        /*0370*/ 	.word	0x00007460


	//   ....[45]....
        /*0374*/ 	.word	0x00007470


	//   ....[46]....
        /*0378*/ 	.word	0x00007480


	//   ....[47]....
        /*037c*/ 	.word	0x00007490


	//   ....[48]....
        /*0380*/ 	.word	0x000075a0


	//   ....[49]....
        /*0384*/ 	.word	0x000075b0


	//   ....[50]....
        /*0388*/ 	.word	0x000075c0


	//   ....[51]....
        /*038c*/ 	.word	0x000075d0


	//   ....[52]....
        /*0390*/ 	.word	0x000076e0


	//   ....[53]....
        /*0394*/ 	.word	0x000076f0


	//   ....[54]....
        /*0398*/ 	.word	0x00007700


	//   ....[55]....
        /*039c*/ 	.word	0x00007710


	//   ....[56]....
        /*03a0*/ 	.word	0x00007720


	//   ....[57]....
        /*03a4*/ 	.word	0x00007730


	//   ....[58]....
        /*03a8*/ 	.word	0x00007740


	//   ....[59]....
        /*03ac*/ 	.word	0x00007780


	//   ....[60]....
        /*03b0*/ 	.word	0x000077c0


	//   ....[61]....
        /*03b4*/ 	.word	0x00007800


	//   ....[62]....
        /*03b8*/ 	.word	0x00007820


	//   ....[63]....
        /*03bc*/ 	.word	0x00007840


	//   ....[64]....
        /*03c0*/ 	.word	0x0000ad00


	//   ....[65]....
        /*03c4*/ 	.word	0x0000ad40


	//   ....[66]....
        /*03c8*/ 	.word	0x0000ad80


	//   ....[67]....
        /*03cc*/ 	.word	0x0000adc0


	//   ....[68]....
        /*03d0*/ 	.word	0x0000af10


	//   ....[69]....
        /*03d4*/ 	.word	0x0000af50


	//   ....[70]....
        /*03d8*/ 	.word	0x0000af90


	//   ....[71]....
        /*03dc*/ 	.word	0x0000afd0


	//   ....[72]....
        /*03e0*/ 	.word	0x0000b0e0


	//   ....[73]....
        /*03e4*/ 	.word	0x0000b120


	//   ....[74]....
        /*03e8*/ 	.word	0x0000b160


	//   ....[75]....
        /*03ec*/ 	.word	0x0000b1a0


	//   ....[76]....
        /*03f0*/ 	.word	0x0000b2a0


	//   ....[77]....
        /*03f4*/ 	.word	0x0000b2c0


	//   ....[78]....
        /*03f8*/ 	.word	0x0000b2e0


	//   ....[79]....
        /*03fc*/ 	.word	0x0000b300


	//   ....[80]....
        /*0400*/ 	.word	0x0000b340


	//   ....[81]....
        /*0404*/ 	.word	0x0000b360


	//   ....[82]....
        /*0408*/ 	.word	0x0000b370


	//   ....[83]....
        /*040c*/ 	.word	0x0000b380


	//   ....[84]....
        /*0410*/ 	.word	0x0000b8b0


	//   ....[85]....
        /*0414*/ 	.word	0x0000c060


	//   ....[86]....
        /*0418*/ 	.word	0x0000c3f0


	//   ....[87]....
        /*041c*/ 	.word	0x0000c590


	//   ....[88]....
        /*0420*/ 	.word	0x0000c5d0


	//   ....[89]....
        /*0424*/ 	.word	0x0000c630


	//   ....[90]....
        /*0428*/ 	.word	0x0000c690


	//   ....[91]....
        /*042c*/ 	.word	0x0000c6b0


	//   ....[92]....
        /*0430*/ 	.word	0x0000c820


	//   ....[93]....
        /*0434*/ 	.word	0x0000c850


	//   ....[94]....
        /*0438*/ 	.word	0x0000c8b0


	//   ....[95]....
        /*043c*/ 	.word	0x0000c910


	//   ....[96]....
        /*0440*/ 	.word	0x0000c930


	//   ....[97]....
        /*0444*/ 	.word	0x0000cd50


	//   ....[98]....
        /*0448*/ 	.word	0x0000cda0


	//   ....[99]....
        /*044c*/ 	.word	0x0000cdf0


	//   ....[100]....
        /*0450*/ 	.word	0x0000ce40


	//   ....[101]....
        /*0454*/ 	.word	0x0000cf30


	//   ....[102]....
        /*0458*/ 	.word	0x0000cf80


	//   ....[103]....
        /*045c*/ 	.word	0x0000cfd0


	//   ....[104]....
        /*0460*/ 	.word	0x0000d020


	//   ....[105]....
        /*0464*/ 	.word	0x0000d110


	//   ....[106]....
        /*0468*/ 	.word	0x0000d160


	//   ....[107]....
        /*046c*/ 	.word	0x0000d1b0


	//   ....[108]....
        /*0470*/ 	.word	0x0000d200


	//   ....[109]....
        /*0474*/ 	.word	0x0000d2f0


	//   ....[110]....
        /*0478*/ 	.word	0x0000d340


	//   ....[111]....
        /*047c*/ 	.word	0x0000d390


	//   ....[112]....
        /*0480*/ 	.word	0x0000d3e0


	//   ....[113]....
        /*0484*/ 	.word	0x0000d4d0


	//   ....[114]....
        /*0488*/ 	.word	0x0000d520


	//   ....[115]....
        /*048c*/ 	.word	0x0000d570


	//   ....[116]....
        /*0490*/ 	.word	0x0000d5c0


	//   ....[117]....
        /*0494*/ 	.word	0x0000d650


	//   ....[118]....
        /*0498*/ 	.word	0x0000d6f0


	//   ....[119]....
        /*049c*/ 	.word	0x0000d790


	//   ....[120]....
        /*04a0*/ 	.word	0x0000d830


	//   ....[121]....
        /*04a4*/ 	.word	0x0000d8d0


	//   ....[122]....
        /*04a8*/ 	.word	0x0000d980


	//   ....[123]....
        /*04ac*/ 	.word	0x0000d9e0


	//   ....[124]....
        /*04b0*/ 	.word	0x0000da30


	//   ....[125]....
        /*04b4*/ 	.word	0x0000da60


	//   ....[126]....
        /*04b8*/ 	.word	0x0000dac0


	//   ....[127]....
        /*04bc*/ 	.word	0x0000db10


	//   ....[128]....
        /*04c0*/ 	.word	0x0000db60


	//   ....[129]....
        /*04c4*/ 	.word	0x0000dbf0


	//   ....[130]....
        /*04c8*/ 	.word	0x0000dc40


	//   ....[131]....
        /*04cc*/ 	.word	0x0000dc90


	//   ....[132]....
        /*04d0*/ 	.word	0x0000dce0


	//   ....[133]....
        /*04d4*/ 	.word	0x0000dd70


	//   ....[134]....
        /*04d8*/ 	.word	0x0000de00


	//   ....[135]....
        /*04dc*/ 	.word	0x0000de50


	//   ....[136]....
        /*04e0*/ 	.word	0x0000dea0


	//   ....[137]....
        /*04e4*/ 	.word	0x0000df30


	//   ....[138]....
        /*04e8*/ 	.word	0x0000dfc0


	//   ....[139]....
        /*04ec*/ 	.word	0x0000e010


	//   ....[140]....
        /*04f0*/ 	.word	0x0000e060


	//   ....[141]....
        /*04f4*/ 	.word	0x0000e0f0


	//   ....[142]....
        /*04f8*/ 	.word	0x0000e180


	//   ....[143]....
        /*04fc*/ 	.word	0x0000e1d0


	//   ....[144]....
        /*0500*/ 	.word	0x0000e220


	//   ....[145]....
        /*0504*/ 	.word	0x0000e2b0


	//   ....[146]....
        /*0508*/ 	.word	0x0000e340


	//   ....[147]....
        /*050c*/ 	.word	0x0000e390


	//   ....[148]....
        /*0510*/ 	.word	0x0000e3e0


	//   ....[149]....
        /*0514*/ 	.word	0x0000e470


	//   ....[150]....
        /*0518*/ 	.word	0x0000e500


	//   ....[151]....
        /*051c*/ 	.word	0x0000e550


	//   ....[152]....
        /*0520*/ 	.word	0x0000e640


	//   ....[153]....
        /*0524*/ 	.word	0x0000e6b0


	//   ....[154]....
        /*0528*/ 	.word	0x0000e700


	//   ....[155]....
        /*052c*/ 	.word	0x0000e750


	//   ....[156]....
        /*0530*/ 	.word	0x0000e7a0


	//   ....[157]....
        /*0534*/ 	.word	0x0000e7d0


	//   ....[158]....
        /*0538*/ 	.word	0x0000e830


	//   ....[159]....
        /*053c*/ 	.word	0x0000e880


	//   ....[160]....
        /*0540*/ 	.word	0x0000e8d0


	//----- nvinfo : EIATTR_VRC_CTA_INIT_COUNT
	.align		4
.L_2115:
        /*0544*/ 	.byte	0x02, 0x4a
	.zero		1
	.zero		1


	//----- nvinfo : EIATTR_EXIT_INSTR_OFFSETS
	.align		4
        /*0548*/ 	.byte	0x04, 0x1c
        /*054a*/ 	.short	(.L_2117 - .L_2116)


	//   ....[0]....
.L_2116:
        /*054c*/ 	.word	0x0000ca40


	//   ....[1]....
        /*0550*/ 	.word	0x0000ccf0


	//----- nvinfo : EIATTR_MAX_THREADS
	.align		4
.L_2117:
        /*0554*/ 	.byte	0x04, 0x05
        /*0556*/ 	.short	(.L_2119 - .L_2118)
.L_2118:
        /*0558*/ 	.word	0x00000040
        /*055c*/ 	.word	0x00000001
        /*0560*/ 	.word	0x00000001


	//----- nvinfo : EIATTR_CRS_STACK_SIZE
	.align		4
.L_2119:
        /*0564*/ 	.byte	0x04, 0x1e
        /*0566*/ 	.short	(.L_2121 - .L_2120)
.L_2120:
        /*0568*/ 	.word	0x00000000


	//----- nvinfo : EIATTR_CBANK_PARAM_SIZE
	.align		4
.L_2121:
        /*056c*/ 	.byte	0x03, 0x19
        /*056e*/ 	.short	0x01f0


	//----- nvinfo : EIATTR_PARAM_CBANK
	.align		4
        /*0570*/ 	.byte	0x04, 0x0a
        /*0572*/ 	.short	(.L_2123 - .L_2122)
	.align		4
.L_2122:
        /*0574*/ 	.word	index@(.nv.constant0._Z25selective_scan_bwd_kernelI32Selective_Scan_bwd_kernel_traitsILi64ELi16ELb1ELb0ELb1ELb1ELb0EN3c104HalfENS1_7complexIfEEEEv12SSMParamsBwd)
        /*0578*/ 	.short	0x0380
        /*057a*/ 	.short	0x01f0


	//----- nvinfo : EIATTR_SW_WAR
	.align		4
.L_2123:
        /*057c*/ 	.byte	0x04, 0x36
        /*057e*/ 	.short	(.L_2125 - .L_2124)
.L_2124:
        /*0580*/ 	.word	0x00000008
.L_2125:


//--------------------- .nv.info._Z25selective_scan_bwd_kernelI32Selective_Scan_bwd_kernel_traitsILi64ELi16ELb1ELb0ELb1ELb1ELb1EN3c104HalfENS1_7complexIfEEEEv12SSMParamsBwd --------------------------
	.section	.nv.info._Z25selective_scan_bwd_kernelI32Selective_Scan_bwd_kernel_traitsILi64ELi16ELb1ELb0ELb1ELb1ELb1EN3c104HalfENS1_7complexIfEEEEv12SSMParamsBwd,"",@"SHT_CUDA_INFO"
	.sectionflags	@""
	.align	4


	//----- nvinfo : EIATTR_CUDA_API_VERSION
	.align		4
        /*0000*/ 	.byte	0x04, 0x37
        /*0002*/ 	.short	(.L_2127 - .L_2126)
.L_2126:
        /*0004*/ 	.word	0x00000082


	//----- nvinfo : EIATTR_KPARAM_INFO
	.align		4
.L_2127:
        /*0008*/ 	.byte	0x04, 0x17
        /*000a*/ 	.short	(.L_2129 - .L_2128)
.L_2128:
        /*000c*/ 	.word	0x00000000
        /*0010*/ 	.short	0x0000
        /*0012*/ 	.short	0x0000
        /*0014*/ 	.byte	0x00, 0xf0, 0xc1, 0x07


	//----- nvinfo : EIATTR_SPARSE_MMA_MASK
	.align		4
.L_2129:
        /*0018*/ 	.byte	0x03, 0x50
        /*001a*/ 	.short	0x0000


	//----- nvinfo : EIATTR_MAXREG_COUNT
	.align		4
        /*001c*/ 	.byte	0x03, 0x1b
        /*001e*/ 	.short	0x00ff


	//----- nvinfo : EIATTR_NUM_BARRIERS
	.align		4
        /*0020*/ 	.byte	0x02, 0x4c
        /*0022*/ 	.byte	0x01
	.zero		1


	//----- nvinfo : EIATTR_MERCURY_ISA_VERSION
	.align		4
        /*0024*/ 	.byte	0x03, 0x5f
        /*0026*/ 	.short	0x0101


	//----- nvinfo : EIATTR_INT_WARP_WIDE_INSTR_OFFSETS
	.align		4
        /*0028*/ 	.byte	0x04, 0x31
        /*002a*/ 	.short	(.L_2131 - .L_2130)


	//   ....[0]....
.L_2130:
        /*002c*/ 	.word	0x000081f0


	//   ....[1]....
        /*0030*/ 	.word	0x000094b0


	//----- nvinfo : EIATTR_COOP_GROUP_MASK_REGIDS
	.align		4
.L_2131:
        /*0034*/ 	.byte	0x04, 0x29
        /*0036*/ 	.short	(.L_2133 - .L_2132)


	//   ....[0]....
.L_2132:
        /*0038*/ 	.word	0xffffffff


	//   ....[1]....
        /*003c*/ 	.word	0xffffffff


	//   ....[2]....
        /*0040*/ 	.word	0xffffffff


	//   ....[3]....
        /*0044*/ 	.word	0xffffffff


	//   ....[4]....
        /*0048*/ 	.word	0xffffffff


	//   ....[5]....
        /*004c*/ 	.word	0xffffffff


	//   ....[6]....
        /*0050*/ 	.word	0xffffffff


	//   ....[7]....
        /*0054*/ 	.word	0xffffffff


	//   ....[8]....
        /*0058*/ 	.word	0xffffffff


	//   ....[9]....
        /*005c*/ 	.word	0xffffffff


	//   ....[10]....
        /*0060*/ 	.word	0xffffffff


	//   ....[11]....
        /*0064*/ 	.word	0xffffffff


	//   ....[12]....
        /*0068*/ 	.word	0xffffffff


	//   ....[13]....
        /*006c*/ 	.word	0xffffffff


	//   ....[14]....
        /*0070*/ 	.word	0xffffffff


	//   ....[15]....
        /*0074*/ 	.word	0xffffffff


	//   ....[16]....
        /*0078*/ 	.word	0xffffffff


	//   ....[17]....
        /*007c*/ 	.word	0xffffffff


	//   ....[18]....
        /*0080*/ 	.word	0xffffffff


	//   ....[19]....
        /*0084*/ 	.word	0xffffffff


	//   ....[20]....
        /*0088*/ 	.word	0xffffffff


	//   ....[21]....
        /*008c*/ 	.word	0xffffffff


	//   ....[22]....
        /*0090*/ 	.word	0xffffffff


	//   ....[23]....
        /*0094*/ 	.word	0xffffffff


	//   ....[24]....
        /*0098*/ 	.word	0xffffffff


	//   ....[25]....
        /*009c*/ 	.word	0xffffffff


	//   ....[26]....
        /*00a0*/ 	.word	0xffffffff


	//   ....[27]....
        /*00a4*/ 	.word	0xffffffff


	//   ....[28]....
        /*00a8*/ 	.word	0xffffffff


	//   ....[29]....
        /*00ac*/ 	.word	0xffffffff


	//   ....[30]....
        /*00b0*/ 	.word	0xffffffff


	//   ....[31]....
        /*00b4*/ 	.word	0xffffffff


	//   ....[32]....
        /*00b8*/ 	.word	0xffffffff


	//   ....[33]....
        /*00bc*/ 	.word	0xffffffff


	//   ....[34]....
        /*00c0*/ 	.word	0xffffffff


	//   ....[35]....
        /*00c4*/ 	.word	0xffffffff


	//   ....[36]....
        /*00c8*/ 	.word	0xffffffff


	//   ....[37]....
        /*00cc*/ 	.word	0xffffffff


	//   ....[38]....
        /*00d0*/ 	.word	0xffffffff


	//   ....[39]....
        /*00d4*/ 	.word	0xffffffff


	//   ....[40]....
        /*00d8*/ 	.word	0xffffffff


	//   ....[41]....
        /*00dc*/ 	.word	0xffffffff


	//   ....[42]....
        /*00e0*/ 	.word	0xffffffff


	//   ....[43]....
        /*00e4*/ 	.word	0xffffffff


	//   ....[44]....
        /*00e8*/ 	.word	0xffffffff


	//   ....[45]....
        /*00ec*/ 	.word	0xffffffff


	//   ....[46]....
        /*00f0*/ 	.word	0xffffffff


	//   ....[47]....
        /*00f4*/ 	.word	0xffffffff


	//   ....[48]....
        /*00f8*/ 	.word	0xffffffff


	//   ....[49]....
        /*00fc*/ 	.word	0xffffffff


	//   ....[50]....
        /*0100*/ 	.word	0xffffffff


	//   ....[51]....
        /*0104*/ 	.word	0xffffffff


	//   ....[52]....
        /*0108*/ 	.word	0xffffffff


	//   ....[53]....
        /*010c*/ 	.word	0xffffffff


	//   ....[54]....
        /*0110*/ 	.word	0xffffffff


	//   ....[55]....
        /*0114*/ 	.word	0xffffffff


	//   ....[56]....
        /*0118*/ 	.word	0xffffffff


	//   ....[57]....
        /*011c*/ 	.word	0xffffffff


	//   ....[58]....
        /*0120*/ 	.word	0xffffffff


	//   ....[59]....
        /*0124*/ 	.word	0xffffffff


	//   ....[60]....
        /*0128*/ 	.word	0xffffffff


	//   ....[61]....
        /*012c*/ 	.word	0xffffffff


	//   ....[62]....
        /*0130*/ 	.word	0xffffffff


	//   ....[63]....
        /*0134*/ 	.word	0xffffffff


	//   ....[64]....
        /*0138*/ 	.word	0xffffffff


	//   ....[65]....
        /*013c*/ 	.word	0xffffffff


	//   ....[66]....
        /*0140*/ 	.word	0xffffffff


	//   ....[67]....
        /*0144*/ 	.word	0xffffffff


	//   ....[68]....
        /*0148*/ 	.word	0xffffffff


	//   ....[69]....
        /*014c*/ 	.word	0xffffffff


	//   ....[70]....
        /*0150*/ 	.word	0xffffffff


	//   ....[71]....
        /*0154*/ 	.word	0xffffffff


	//   ....[72]....
        /*0158*/ 	.word	0xffffffff


	//   ....[73]....
        /*015c*/ 	.word	0xffffffff


	//   ....[74]....
        /*0160*/ 	.word	0xffffffff


	//   ....[75]....
        /*0164*/ 	.word	0xffffffff


	//   ....[76]....
        /*0168*/ 	.word	0xffffffff


	//   ....[77]....
        /*016c*/ 	.word	0xffffffff


	//   ....[78]....
        /*0170*/ 	.word	0xffffffff


	//   ....[79]....
        /*0174*/ 	.word	0xffffffff


	//   ....[80]....
        /*0178*/ 	.word	0xffffffff


	//   ....[81]....
        /*017c*/ 	.word	0xffffffff


	//   ....[82]....
        /*0180*/ 	.word	0xffffffff


	//   ....[83]....
        /*0184*/ 	.word	0xffffffff


	//   ....[84]....
        /*0188*/ 	.word	0xffffffff


	//   ....[85]....
        /*018c*/ 	.word	0xffffffff


	//   ....[86]....
        /*0190*/ 	.word	0xffffffff


	//   ....[87]....
        /*0194*/ 	.word	0xffffffff


	//   ....[88]....
        /*0198*/ 	.word	0xffffffff


	//   ....[89]....
        /*019c*/ 	.word	0xffffffff


	//   ....[90]....
        /*01a0*/ 	.word	0xffffffff


	//   ....[91]....
        /*01a4*/ 	.word	0xffffffff


	//   ....[92]....
        /*01a8*/ 	.word	0xffffffff


	//   ....[93]....
        /*01ac*/ 	.word	0xffffffff


	//   ....[94]....
        /*01b0*/ 	.word	0xffffffff


	//   ....[95]....
        /*01b4*/ 	.word	0xffffffff


	//   ....[96]....
        /*01b8*/ 	.word	0xffffffff


	//   ....[97]....
        /*01bc*/ 	.word	0xffffffff


	//   ....[98]....
        /*01c0*/ 	.word	0xffffffff


	//   ....[99]....
        /*01c4*/ 	.word	0xffffffff


	//   ....[100]....
        /*01c8*/ 	.word	0xffffffff


	//   ....[101]....
        /*01cc*/ 	.word	0x05000049


	//   ....[102]....
        /*01d0*/ 	.word	0x05000049


	//   ....[103]....
        /*01d4*/ 	.word	0x05000049


	//   ....[104]....
        /*01d8*/ 	.word	0x05000049


	//   ....[105]....
        /*01dc*/ 	.word	0x05000049


	//   ....[106]....
        /*01e0*/ 	.word	0x05000049


	//   ....[107]....
        /*01e4*/ 	.word	0x05000049


	//   ....[108]....
        /*01e8*/ 	.word	0x05000049


	//   ....[109]....
        /*01ec*/ 	.word	0x05000049


	//   ....[110]....
        /*01f0*/ 	.word	0x05000049


	//   ....[111]....
        /*01f4*/ 	.word	0x05000049


	//   ....[112]....
        /*01f8*/ 	.word	0x05000049


	//   ....[113]....
        /*01fc*/ 	.word	0x05000049


	//   ....[114]....
        /*0200*/ 	.word	0x05000049


	//   ....[115]....
        /*0204*/ 	.word	0x05000049


	//   ....[116]....
        /*0208*/ 	.word	0x05000049


	//   ....[117]....
        /*020c*/ 	.word	0x05000049


	//   ....[118]....
        /*0210*/ 	.word	0x05000049


	//   ....[119]....
        /*0214*/ 	.word	0x05000049


	//   ....[120]....
        /*0218*/ 	.word	0x05000049


	//   ....[121]....
        /*021c*/ 	.word	0x05000049


	//   ....[122]....
        /*0220*/ 	.word	0x05000049


	//   ....[123]....
        /*0224*/ 	.word	0x05000049


	//   ....[124]....
        /*0228*/ 	.word	0x05000049


	//   ....[125]....
        /*022c*/ 	.word	0x05000049


	//   ....[126]....
        /*0230*/ 	.word	0x05000049


	//   ....[127]....
        /*0234*/ 	.word	0x05000049


	//   ....[128]....
        /*0238*/ 	.word	0x05000049


	//   ....[129]....
        /*023c*/ 	.word	0x05000049


	//   ....[130]....
        /*0240*/ 	.word	0x05000049


	//   ....[131]....
        /*0244*/ 	.word	0x05000049


	//   ....[132]....
        /*0248*/ 	.word	0x05000049


	//   ....[133]....
        /*024c*/ 	.word	0x05000049


	//   ....[134]....
        /*0250*/ 	.word	0x05000049


	//   ....[135]....
        /*0254*/ 	.word	0x05000049


	//   ....[136]....
        /*0258*/ 	.word	0x05000049


	//   ....[137]....
        /*025c*/ 	.word	0x05000049


	//   ....[138]....
        /*0260*/ 	.word	0x05000049


	//   ....[139]....
        /*0264*/ 	.word	0x05000049


	//   ....[140]....
        /*0268*/ 	.word	0x05000049


	//   ....[141]....
        /*026c*/ 	.word	0x05000049


	//   ....[142]....
        /*0270*/ 	.word	0x05000049


	//   ....[143]....
        /*0274*/ 	.word	0x05000049


	//   ....[144]....
        /*0278*/ 	.word	0x05000049


	//   ....[145]....
        /*027c*/ 	.word	0x05000049


	//   ....[146]....
        /*0280*/ 	.word	0x05000049


	//   ....[147]....
        /*0284*/ 	.word	0x05000049


	//   ....[148]....
        /*0288*/ 	.word	0x05000049


	//   ....[149]....
        /*028c*/ 	.word	0x05000049


	//   ....[150]....
        /*0290*/ 	.word	0x05000049


	//   ....[151]....
        /*0294*/ 	.word	0x05000049


	//   ....[152]....
        /*0298*/ 	.word	0x05000049


	//   ....[153]....
        /*029c*/ 	.word	0x05000049


	//   ....[154]....
        /*02a0*/ 	.word	0x05000049


	//   ....[155]....
        /*02a4*/ 	.word	0x05000049


	//   ....[156]....
        /*02a8*/ 	.word	0x05000049


	//   ....[157]....
        /*02ac*/ 	.word	0x05000049


	//   ....[158]....
        /*02b0*/ 	.word	0x05000049


	//   ....[159]....
        /*02b4*/ 	.word	0x05000049


	//   ....[160]....
        /*02b8*/ 	.word	0x05000049


	//   ....[161]....
        /*02bc*/ 	.word	0x05000049


	//   ....[162]....
        /*02c0*/ 	.word	0x05000049


	//   ....[163]....
        /*02c4*/ 	.word	0x05000049


	//   ....[164]....
        /*02c8*/ 	.word	0x05000049


	//----- nvinfo : EIATTR_COOP_GROUP_INSTR_OFFSETS
	.align		4
.L_2133:
        /*02cc*/ 	.byte	0x04, 0x28
        /*02ce*/ 	.short	(.L_2135 - .L_2134)


	//   ....[0]....
.L_2134:
        /*02d0*/ 	.word	0x00000bf0


	//   ....[1]....
        /*02d4*/ 	.word	0x00000ca0


	//   ....[2]....
        /*02d8*/ 	.word	0x00000e70


	//   ....[3]....
        /*02dc*/ 	.word	0x000033b0


	//   ....[4]....
        /*02e0*/ 	.word	0x00003b30


	//   ....[5]....
        /*02e4*/ 	.word	0x000042f0


	//   ....[6]....
        /*02e8*/ 	.word	0x00004710


	//   ....[7]....
        /*02ec*/ 	.word	0x000053d0


	//   ....[8]....
        /*02f0*/ 	.word	0x00006a10


	//   ....[9]....
        /*02f4*/ 	.word	0x00006a20


	//   ....[10]....
        /*02f8*/ 	.word	0x00006a30


	//   ....[11]....
        /*02fc*/ 	.word	0x00006a40


	//   ....[12]....
        /*0300*/ 	.word	0x00006ad0


	//   ....[13]....
        /*0304*/ 	.word	0x00006b00


	//   ....[14]....
        /*0308*/ 	.word	0x00006b10


	//   ....[15]....
        /*030c*/ 	.word	0x00006b20


	//   ....[16]....
        /*0310*/ 	.word	0x00006bb0


	//   ....[17]....
        /*0314*/ 	.word	0x00006be0


	//   ....[18]....
        /*0318*/ 	.word	0x00006bf0


	//   ....[19]....
        /*031c*/ 	.word	0x00006c00


	//   ....[20]....
        /*0320*/ 	.word	0x00006ca0


	//   ....[21]....
        /*0324*/ 	.word	0x00006cc0


	//   ....[22]....
        /*0328*/ 	.word	0x00006cd0


	//   ....[23]....
        /*032c*/ 	.word	0x00006ce0


	//   ....[24]....
        /*0330*/ 	.word	0x00006d90


	//   ....[25]....
        /*0334*/ 	.word	0x00006da0


	//   ....[26]....
        /*0338*/ 	.word	0x00006db0


	//   ....[27]....
        /*033c*/ 	.word	0x00006dc0


	//   ....[28]....
        /*0340*/ 	.word	0x00006f20


	//   ....[29]....
        /*0344*/ 	.word	0x00006f30


	//   ....[30]....
        /*0348*/ 	.word	0x00006f40


	//   ....[31]....
        /*034c*/ 	.word	0x00006f50


	//   ....[32]....
        /*0350*/ 	.word	0x00006f60


	//   ....[33]....
        /*0354*/ 	.word	0x00006f70


	//   ....[34]....
        /*0358*/ 	.word	0x00006f80


	//   ....[35]....
        /*035c*/ 	.word	0x00006f90


	//   ....[36]....
        /*0360*/ 	.word	0x00008480


	//   ....[37]....
        /*0364*/ 	.word	0x00008490


	//   ....[38]....
        /*0368*/ 	.word	0x000084a0


	//   ....[39]....
        /*036c*/ 	.word	0x000084b0


	//   ....[40]....
        /*0370*/ 	.word	0x000085c0


	//   ....[41]....
        /*0374*/ 	.word	0x000085d0


	//   ....[42]....
        /*0378*/ 	.word	0x000085e0


	//   ....[43]....
        /*037c*/ 	.word	0x000085f0


	//   ....[44]....
        /*0380*/ 	.word	0x00008700


	//   ....[45]....
        /*0384*/ 	.word	0x00008710


	//   ....[46]....
        /*0388*/ 	.word	0x00008720


	//   ....[47]....
        /*038c*/ 	.word	0x00008730


	//   ....[48]....
        /*0390*/ 	.word	0x00008840


	//   ....[49]....
        /*0394*/ 	.word	0x00008850


	//   ....[50]....
        /*0398*/ 	.word	0x00008860


	//   ....[51]....
        /*039c*/ 	.word	0x00008870


	//   ....[52]....
        /*03a0*/ 	.word	0x00008980


	//   ....[53]....
        /*03a4*/ 	.word	0x00008990


	//   ....[54]....
        /*03a8*/ 	.word	0x000089a0


	//   ....[55]....
        /*03ac*/ 	.word	0x000089b0


	//   ....[56]....
        /*03b0*/ 	.word	0x00008ac0


	//   ....[57]....
        /*03b4*/ 	.word	0x00008ad0


	//   ....[58]....
        /*03b8*/ 	.word	0x00008ae0


	//   ....[59]....
        /*03bc*/ 	.word	0x00008af0


	//   ....[60]....
        /*03c0*/ 	.word	0x00008b00


	//   ....[61]....
        /*03c4*/ 	.word	0x00008b10


	//   ....[62]....
        /*03c8*/ 	.word	0x00008b20


	//   ....[63]....
        /*03cc*/ 	.word	0x00008b60


	//   ....[64]....
        /*03d0*/ 	.word	0x00008ba0


	//   ....[65]....
        /*03d4*/ 	.word	0x00008be0


	//   ....[66]....
        /*03d8*/ 	.word	0x00008c00


	//   ....[67]....
        /*03dc*/ 	.word	0x00008c20


	//   ....[68]....
        /*03e0*/ 	.word	0x0000c0e0


	//   ....[69]....
        /*03e4*/ 	.word	0x0000c120


	//   ....[70]....
        /*03e8*/ 	.word	0x0000c160


	//   ....[71]....
        /*03ec*/ 	.word	0x0000c1a0


	//   ....[72]....
        /*03f0*/ 	.word	0x0000c2b0


	//   ....[73]....
        /*03f4*/ 	.word	0x0000c2f0


	//   ....[74]....
        /*03f8*/ 	.word	0x0000c330


	//   ....[75]....
        /*03fc*/ 	.word	0x0000c370


	//   ....[76]....
        /*0400*/ 	.word	0x0000c480


	//   ....[77]....
        /*0404*/ 	.word	0x0000c4c0


	//   ....[78]....
        /*0408*/ 	.word	0x0000c500


	//   ....[79]....
        /*040c*/ 	.word	0x0000c540


	//   ....[80]....
        /*0410*/ 	.word	0x0000c650


	//   ....[81]....
        /*0414*/ 	.word	0x0000c690


	//   ....[82]....
        /*0418*/ 	.word	0x0000c6c0


	//   ....[83]....
        /*041c*/ 	.word	0x0000c6e0


	//   ....[84]....
        /*0420*/ 	.word	0x0000c710


	//   ....[85]....
        /*0424*/ 	.word	0x0000c740


	//   ....[86]....
        /*0428*/ 	.word	0x0000c750


	//   ....[87]....
        /*042c*/ 	.word	0x0000c760


	//   ....[88]....
        /*0430*/ 	.word	0x0000cc90


	//   ....[89]....
        /*0434*/ 	.word	0x0000d440


	//   ....[90]....
        /*0438*/ 	.word	0x0000d7c0


	//   ....[91]....
        /*043c*/ 	.word	0x0000d960


	//   ....[92]....
        /*0440*/ 	.word	0x0000d9b0


	//   ....[93]....
        /*0444*/ 	.word	0x0000da10


	//   ....[94]....
        /*0448*/ 	.word	0x0000da60


	//   ....[95]....
        /*044c*/ 	.word	0x0000da80


	//   ....[96]....
        /*0450*/ 	.word	0x0000dbf0


	//   ....[97]....
        /*0454*/ 	.word	0x0000dc20


	//   ....[98]....
        /*0458*/ 	.word	0x0000dc80


	//   ....[99]....
        /*045c*/ 	.word	0x0000dce0


	//   ....[100]....
        /*0460*/ 	.word	0x0000dd00


	//   ....[101]....
        /*0464*/ 	.word	0x0000e120


	//   ....[102]....
        /*0468*/ 	.word	0x0000e170


	//   ....[103]....
        /*046c*/ 	.word	0x0000e1c0


	//   ....[104]....
        /*0470*/ 	.word	0x0000e210


	//   ....[105]....
        /*0474*/ 	.word	0x0000e300


	//   ....[106]....
        /*0478*/ 	.word	0x0000e350


	//   ....[107]....
        /*047c*/ 	.word	0x0000e3a0


	//   ....[108]....
        /*0480*/ 	.word	0x0000e3f0


	//   ....[109]....
        /*0484*/ 	.word	0x0000e4e0


	//   ....[110]....
        /*0488*/ 	.word	0x0000e530


	//   ....[111]....
        /*048c*/ 	.word	0x0000e580


	//   ....[112]....
        /*0490*/ 	.word	0x0000e5d0


	//   ....[113]....
        /*0494*/ 	.word	0x0000e6c0


	//   ....[114]....
        /*0498*/ 	.word	0x0000e710


	//   ....[115]....
        /*049c*/ 	.word	0x0000e760


	//   ....[116]....
        /*04a0*/ 	.word	0x0000e7b0


	//   ....[117]....
        /*04a4*/ 	.word	0x0000e8a0


	//   ....[118]....
        /*04a8*/ 	.word	0x0000e8f0


	//   ....[119]....
        /*04ac*/ 	.word	0x0000e940


	//   ....[120]....
        /*04b0*/ 	.word	0x0000e990


	//   ....[121]....
        /*04b4*/ 	.word	0x0000ea20


	//   ....[122]....
        /*04b8*/ 	.word	0x0000eac0


	//   ....[123]....
        /*04bc*/ 	.word	0x0000eb60


	//   ....[124]....
        /*04c0*/ 	.word	0x0000ec00


	//   ....[125]....
        /*04c4*/ 	.word	0x0000eca0


	//   ....[126]....
        /*04c8*/ 	.word	0x0000ed50


	//   ....[127]....
        /*04cc*/ 	.word	0x0000edb0


	//   ....[128]....
        /*04d0*/ 	.word	0x0000ee00


	//   ....[129]....
        /*04d4*/ 	.word	0x0000ee30


	//   ....[130]....
        /*04d8*/ 	.word	0x0000ee90


	//   ....[131]....
        /*04dc*/ 	.word	0x0000eee0


	//   ....[132]....
        /*04e0*/ 	.word	0x0000ef30


	//   ....[133]....
        /*04e4*/ 	.word	0x0000efc0


	//   ....[134]....
        /*04e8*/ 	.word	0x0000f010


	//   ....[135]....
        /*04ec*/ 	.word	0x0000f060


	//   ....[136]....
        /*04f0*/ 	.word	0x0000f0b0


	//   ....[137]....
        /*04f4*/ 	.word	0x0000f140


	//   ....[138]....
        /*04f8*/ 	.word	0x0000f1d0


	//   ....[139]....
        /*04fc*/ 	.word	0x0000f220


	//   ....[140]....
        /*0500*/ 	.word	0x0000f270


	//   ....[141]....
        /*0504*/ 	.word	0x0000f300


	//   ....[142]....
        /*0508*/ 	.word	0x0000f390


	//   ....[143]....
        /*050c*/ 	.word	0x0000f3e0


	//   ....[144]....
        /*0510*/ 	.word	0x0000f430


	//   ....[145]....
        /*0514*/ 	.word	0x0000f4c0


	//   ....[146]....
        /*0518*/ 	.word	0x0000f550


	//   ....[147]....
        /*051c*/ 	.word	0x0000f5a0


	//   ....[148]....
        /*0520*/ 	.word	0x0000f5f0


	//   ....[149]....
        /*0524*/ 	.word	0x0000f680


	//   ....[150]....
        /*0528*/ 	.word	0x0000f710


	//   ....[151]....
        /*052c*/ 	.word	0x0000f760


	//   ....[152]....
        /*0530*/ 	.word	0x0000f7b0


	//   ....[153]....
        /*0534*/ 	.word	0x0000f840


	//   ....[154]....
        /*0538*/ 	.word	0x0000f8d0


	//   ....[155]....
        /*053c*/ 	.word	0x0000f920


	//   ....[156]....
        /*0540*/ 	.word	0x0000fa10


	//   ....[157]....
        /*0544*/ 	.word	0x0000fa80


	//   ....[158]....
        /*0548*/ 	.word	0x0000fad0


	//   ....[159]....
        /*054c*/ 	.word	0x0000fb20


	//   ....[160]....
        /*0550*/ 	.word	0x0000fb70


	//   ....[161]....
        /*0554*/ 	.word	0x0000fba0


	//   ....[162]....
        /*0558*/ 	.word	0x0000fc00


	//   ....[163]....
        /*055c*/ 	.word	0x0000fc50


	//   ....[164]....
        /*0560*/ 	.word	0x0000fca0


	//----- nvinfo : EIATTR_VRC_CTA_INIT_COUNT
	.align		4
.L_2135:
        /*0564*/ 	.byte	0x02, 0x4a
	.zero		1
	.zero		1


	//----- nvinfo : EIATTR_EXIT_INSTR_OFFSETS
	.align		4
        /*0568*/ 	.byte	0x04, 0x1c
        /*056a*/ 	.short	(.L_2137 - .L_2136)


	//   ....[0]....
.L_2136:
        /*056c*/ 	.word	0x0000de10


	//   ....[1]....
        /*0570*/ 	.word	0x0000e0c0


	//----- nvinfo : EIATTR_MAX_THREADS
	.align		4
.L_2137:
        /*0574*/ 	.byte	0x04, 0x05
        /*0576*/ 	.short	(.L_2139 - .L_2138)
.L_2138:
        /*0578*/ 	.word	0x00000040
        /*057c*/ 	.word	0x00000001
        /*0580*/ 	.word	0x00000001


	//----- nvinfo : EIATTR_CRS_STACK_SIZE
	.align		4
.L_2139:
        /*0584*/ 	.byte	0x04, 0x1e
        /*0586*/ 	.short	(.L_2141 - .L_2140)
.L_2140:
        /*0588*/ 	.word	0x00000000


	//----- nvinfo : EIATTR_CBANK_PARAM_SIZE
	.align		4
.L_2141:
        /*058c*/ 	.byte	0x03, 0x19
        /*058e*/ 	.short	0x01f0


	//----- nvinfo : EIATTR_PARAM_CBANK
	.align		4
        /*0590*/ 	.byte	0x04, 0x0a
        /*0592*/ 	.short	(.L_2143 - .L_2142)
	.align		4
.L_2142:
        /*0594*/ 	.word	index@(.nv.constant0._Z25selective_scan_bwd_kernelI32Selective_Scan_bwd_kernel_traitsILi64ELi16ELb1ELb0ELb1ELb1ELb1EN3c104HalfENS1_7complexIfEEEEv12SSMParamsBwd)
        /*0598*/ 	.short	0x0380
        /*059a*/ 	.short	0x01f0


	//----- nvinfo : EIATTR_SW_WAR
	.align		4
.L_2143:
        /*059c*/ 	.byte	0x04, 0x36
        /*059e*/ 	.short	(.L_2145 - .L_2144)
.L_2144:
        /*05a0*/ 	.word	0x00000008
.L_2145:


//--------------------- .nv.info._Z25selective_scan_bwd_kernelI32Selective_Scan_bwd_kernel_traitsILi64ELi16ELb1ELb1ELb0ELb0ELb0EN3c104HalfENS1_7complexIfEEEEv12SSMParamsBwd --------------------------
	.section	.nv.info._Z25selective_scan_bwd_kernelI32Selective_Scan_bwd_kernel_traitsILi64ELi16ELb1ELb1ELb0ELb0ELb0EN3c104HalfENS1_7complexIfEEEEv12SSMParamsBwd,"",@"SHT_CUDA_INFO"
	.sectionflags	@""
	.align	4


	//----- nvinfo : EIATTR_CUDA_API_VERSION
	.align		4
        /*0000*/ 	.byte	0x04, 0x37
        /*0002*/ 	.short	(.L_2147 - .L_2146)
.L_2146:
        /*0004*/ 	.word	0x00000082


	//----- nvinfo : EIATTR_KPARAM_INFO
	.align		4
.L_2147:
        /*0008*/ 	.byte	0x04, 0x17
        /*000a*/ 	.short	(.L_2149 - .L_2148)
.L_2148:
        /*000c*/ 	.word	0x00000000
        /*0010*/ 	.short	0x0000
        /*0012*/ 	.short	0x0000
        /*0014*/ 	.byte	0x00, 0xf0, 0xc1, 0x07


	//----- nvinfo : EIATTR_SPARSE_MMA_MASK
	.align		4
.L_2149:
        /*0018*/ 	.byte	0x03, 0x50
        /*001a*/ 	.short	0x0000


	//----- nvinfo : EIATTR_MAXREG_COUNT
	.align		4
        /*001c*/ 	.byte	0x03, 0x1b
        /*001e*/ 	.short	0x00ff


	//----- nvinfo : EIATTR_NUM_BARRIERS
	.align		4
        /*0020*/ 	.byte	0x02, 0x4c
        /*0022*/ 	.byte	0x01
	.zero		1


	//----- nvinfo : EIATTR_MERCURY_ISA_VERSION
	.align		4
        /*0024*/ 	.byte	0x03, 0x5f
        /*0026*/ 	.short	0x0101


	//----- nvinfo : EIATTR_INT_WARP_WIDE_INSTR_OFFSETS
	.align		4
        /*0028*/ 	.byte	0x04, 0x31
        /*002a*/ 	.short	(.L_2151 - .L_2150)


	//   ....[0]....
.L_2150:
        /*002c*/ 	.word	0x00003e30


	//   ....[1]....
        /*0030*/ 	.word	0x00005700


	//----- nvinfo : EIATTR_COOP_GROUP_MASK_REGIDS
	.align		4
.L_2151:
        /*0034*/ 	.byte	0x04, 0x29
        /*0036*/ 	.short	(.L_2153 - .L_2152)


	//   ....[0]....
.L_2152:
        /*0038*/ 	.word	0xffffffff


	//   ....[1]....
        /*003c*/ 	.word	0xffffffff


	//   ....[2]....
        /*0040*/ 	.word	0xffffffff


	//   ....[3]....
        /*0044*/ 	.word	0xffffffff


	//   ....[4]....
        /*0048*/ 	.word	0xffffffff


	//   ....[5]....
        /*004c*/ 	.word	0xffffffff


	//   ....[6]....
        /*0050*/ 	.word	0xffffffff


	//   ....[7]....
        /*0054*/ 	.word	0xffffffff


	//   ....[8]....
        /*0058*/ 	.word	0xffffffff


	//   ....[9]....
        /*005c*/ 	.word	0xffffffff


	//   ....[10]....
        /*0060*/ 	.word	0xffffffff


	//   ....[11]....
        /*0064*/ 	.word	0xffffffff


	//   ....[12]....
        /*0068*/ 	.word	0xffffffff


	//   ....[13]....
        /*006c*/ 	.word	0xffffffff


	//   ....[14]....
        /*0070*/ 	.word	0xffffffff


	//   ....[15]....
        /*0074*/ 	.word	0xffffffff


	//   ....[16]....
        /*0078*/ 	.word	0xffffffff


	//   ....[17]....
        /*007c*/ 	.word	0xffffffff


	//   ....[18]....
        /*0080*/ 	.word	0xffffffff


	//   ....[19]....
        /*0084*/ 	.word	0xffffffff


	//   ....[20]....
        /*0088*/ 	.word	0xffffffff


	//   ....[21]....
        /*008c*/ 	.word	0xffffffff


	//   ....[22]....
        /*0090*/ 	.word	0xffffffff


	//   ....[23]....
        /*0094*/ 	.word	0xffffffff


	//   ....[24]....
        /*0098*/ 	.word	0xffffffff


	//   ....[25]....
        /*009c*/ 	.word	0xffffffff


	//   ....[26]....
        /*00a0*/ 	.word	0xffffffff


	//   ....[27]....
        /*00a4*/ 	.word	0xffffffff


	//   ....[28]....
        /*00a8*/ 	.word	0xffffffff


	//   ....[29]....
        /*00ac*/ 	.word	0xffffffff


	//   ....[30]....
        /*00b0*/ 	.word	0xffffffff


	//   ....[31]....
        /*00b4*/ 	.word	0xffffffff


	//   ....[32]....
        /*00b8*/ 	.word	0xffffffff


	//   ....[33]....
        /*00bc*/ 	.word	0xffffffff


	//   ....[34]....
        /*00c0*/ 	.word	0xffffffff


	//   ....[35]....
        /*00c4*/ 	.word	0xffffffff


	//   ....[36]....
        /*00c8*/ 	.word	0xffffffff


	//   ....[37]....
        /*00cc*/ 	.word	0xffffffff


	//   ....[38]....
        /*00d0*/ 	.word	0xffffffff


	//   ....[39]....
        /*00d4*/ 	.word	0xffffffff


	//   ....[40]....
        /*00d8*/ 	.word	0xffffffff


	//   ....[41]....
        /*00dc*/ 	.word	0xffffffff


	//   ....[42]....
        /*00e0*/ 	.word	0xffffffff


	//   ....[43]....
        /*00e4*/ 	.word	0xffffffff


	//   ....[44]....
        /*00e8*/ 	.word	0xffffffff


	//   ....[45]....
        /*00ec*/ 	.word	0xffffffff


	//   ....[46]....
        /*00f0*/ 	.word	0xffffffff


	//   ....[47]....
        /*00f4*/ 	.word	0xffffffff


	//   ....[48]....
        /*00f8*/ 	.word	0xffffffff


	//   ....[49]....
        /*00fc*/ 	.word	0xffffffff


	//   ....[50]....
        /*0100*/ 	.word	0xffffffff


	//   ....[51]....
        /*0104*/ 	.word	0xffffffff


	//   ....[52]....
        /*0108*/ 	.word	0xffffffff


	//   ....[53]....
        /*010c*/ 	.word	0xffffffff


	//   ....[54]....
        /*0110*/ 	.word	0xffffffff


	//   ....[55]....
        /*0114*/ 	.word	0xffffffff


	//   ....[56]....
        /*0118*/ 	.word	0xffffffff


	//   ....[57]....
        /*011c*/ 	.word	0xffffffff


	//   ....[58]....
        /*0120*/ 	.word	0xffffffff


	//   ....[59]....
        /*0124*/ 	.word	0xffffffff


	//   ....[60]....
        /*0128*/ 	.word	0xffffffff


	//   ....[61]....
        /*012c*/ 	.word	0xffffffff


	//   ....[62]....
        /*0130*/ 	.word	0xffffffff


	//   ....[63]....
        /*0134*/ 	.word	0xffffffff


	//   ....[64]....
        /*0138*/ 	.word	0xffffffff


	//   ....[65]....
        /*013c*/ 	.word	0xffffffff


	//   ....[66]....
        /*0140*/ 	.word	0xffffffff


	//   ....[67]....
        /*0144*/ 	.word	0xffffffff


	//   ....[68]....
        /*0148*/ 	.word	0xffffffff


	//   ....[69]....
        /*014c*/ 	.word	0xffffffff


	//   ....[70]....
        /*0150*/ 	.word	0xffffffff


	//   ....[71]....
        /*0154*/ 	.word	0xffffffff


	//   ....[72]....
        /*0158*/ 	.word	0xffffffff


	//   ....[73]....
        /*015c*/ 	.word	0xffffffff


	//   ....[74]....
        /*0160*/ 	.word	0xffffffff


	//   ....[75]....
        /*0164*/ 	.word	0xffffffff


	//   ....[76]....
        /*0168*/ 	.word	0xffffffff


	//   ....[77]....
        /*016c*/ 	.word	0xffffffff


	//   ....[78]....
        /*0170*/ 	.word	0xffffffff


	//   ....[79]....
        /*0174*/ 	.word	0xffffffff


	//   ....[80]....
        /*0178*/ 	.word	0xffffffff


	//   ....[81]....
        /*017c*/ 	.word	0xffffffff


	//   ....[82]....
        /*0180*/ 	.word	0xffffffff


	//   ....[83]....
        /*0184*/ 	.word	0xffffffff


	//   ....[84]....
        /*0188*/ 	.word	0xffffffff


	//   ....[85]....
        /*018c*/ 	.word	0xffffffff


	//   ....[86]....
        /*0190*/ 	.word	0xffffffff


	//   ....[87]....
        /*0194*/ 	.word	0xffffffff


	//   ....[88]....
        /*0198*/ 	.word	0xffffffff


	//   ....[89]....
        /*019c*/ 	.word	0xffffffff


	//   ....[90]....
        /*01a0*/ 	.word	0xffffffff


	//   ....[91]....
        /*01a4*/ 	.word	0xffffffff


	//   ....[92]....
        /*01a8*/ 	.word	0xffffffff


	//   ....[93]....
        /*01ac*/ 	.word	0xffffffff


	//   ....[94]....
        /*01b0*/ 	.word	0xffffffff


	//   ....[95]....
        /*01b4*/ 	.word	0xffffffff


	//   ....[96]....
        /*01b8*/ 	.word	0x050000f1


	//   ....[97]....
        /*01bc*/ 	.word	0x050000f1


	//   ....[98]....
        /*01c0*/ 	.word	0x050000f1


	//   ....[99]....
        /*01c4*/ 	.word	0x050000f1


	//   ....[100]....
        /*01c8*/ 	.word	0x050000f1


	//   ....[101]....
        /*01cc*/ 	.word	0x050000f1


	//   ....[102]....
        /*01d0*/ 	.word	0x050000f1


	//   ....[103]....
        /*01d4*/ 	.word	0x050000f1


	//   ....[104]....
        /*01d8*/ 	.word	0x050000f1


	//   ....[105]....
        /*01dc*/ 	.word	0x050000f1


	//   ....[106]....
        /*01e0*/ 	.word	0x050000f1


	//   ....[107]....
        /*01e4*/ 	.word	0x050000f1


	//   ....[108]....
        /*01e8*/ 	.word	0x050000f1


	//   ....[109]....
        /*01ec*/ 	.word	0x050000f1


	//   ....[110]....
        /*01f0*/ 	.word	0x050000f1


	//   ....[111]....
        /*01f4*/ 	.word	0x050000f1


	//   ....[112]....
        /*01f8*/ 	.word	0x050000f1


	//   ....[113]....
        /*01fc*/ 	.word	0x050000f1


	//   ....[114]....
        /*0200*/ 	.word	0x050000f1


	//   ....[115]....
        /*0204*/ 	.word	0x050000f1


	//   ....[116]....
        /*0208*/ 	.word	0x050000f1


	//   ....[117]....
        /*020c*/ 	.word	0x050000f1


	//   ....[118]....
        /*0210*/ 	.word	0x050000f1


	//   ....[119]....
        /*0214*/ 	.word	0x050000f1


	//   ....[120]....
        /*0218*/ 	.word	0x050000f1


	//   ....[121]....
        /*021c*/ 	.word	0x050000f1


	//   ....[122]....
        /*0220*/ 	.word	0x050000f1


	//   ....[123]....
        /*0224*/ 	.word	0x050000f1


	//   ....[124]....
        /*0228*/ 	.word	0x050000f1


	//   ....[125]....
        /*022c*/ 	.word	0x050000f1


	//   ....[126]....
        /*0230*/ 	.word	0x050000f1


	//   ....[127]....
        /*0234*/ 	.word	0x050000f1


	//   ....[128]....
        /*0238*/ 	.word	0x050000f1


	//   ....[129]....
        /*023c*/ 	.word	0x050000f1


	//   ....[130]....
        /*0240*/ 	.word	0x050000f1


	//   ....[131]....
        /*0244*/ 	.word	0x050000f1


	//   ....[132]....
        /*0248*/ 	.word	0x050000f1


	//   ....[133]....
        /*024c*/ 	.word	0x050000f1


	//   ....[134]....
        /*0250*/ 	.word	0x050000f1


	//   ....[135]....
        /*0254*/ 	.word	0x050000f1


	//   ....[136]....
        /*0258*/ 	.word	0x050000f1


	//   ....[137]....
        /*025c*/ 	.word	0x050000f1


	//   ....[138]....
        /*0260*/ 	.word	0x050000f1


	//   ....[139]....
        /*0264*/ 	.word	0x050000f1


	//   ....[140]....
        /*0268*/ 	.word	0x050000f1


	//   ....[141]....
        /*026c*/ 	.word	0x050000f1


	//   ....[142]....
        /*0270*/ 	.word	0x050000f1


	//   ....[143]....
        /*0274*/ 	.word	0x050000f1


	//   ....[144]....
        /*0278*/ 	.word	0x050000f1


	//   ....[145]....
        /*027c*/ 	.word	0x050000f1


	//   ....[146]....
        /*0280*/ 	.word	0x050000f1


	//   ....[147]....
        /*0284*/ 	.word	0x050000f1


	//   ....[148]....
        /*0288*/ 	.word	0x050000f1


	//   ....[149]....
        /*028c*/ 	.word	0x050000f1


	//   ....[150]....
        /*0290*/ 	.word	0x050000f1


	//   ....[151]....
        /*0294*/ 	.word	0x050000f1


	//   ....[152]....
        /*0298*/ 	.word	0x050000f1


	//   ....[153]....
        /*029c*/ 	.word	0x050000f1


	//   ....[154]....
        /*02a0*/ 	.word	0x050000f1


	//   ....[155]....
        /*02a4*/ 	.word	0x050000f1


	//   ....[156]....
        /*02a8*/ 	.word	0x050000f1


	//   ....[157]....
        /*02ac*/ 	.word	0x050000f1


	//   ....[158]....
        /*02b0*/ 	.word	0x050000f1


	//   ....[159]....
        /*02b4*/ 	.word	0x050000f1


	//----- nvinfo : EIATTR_COOP_GROUP_INSTR_OFFSETS
	.align		4
.L_2153:
        /*02b8*/ 	.byte	0x04, 0x28
        /*02ba*/ 	.short	(.L_2155 - .L_2154)


	//   ....[0]....
.L_2154:
        /*02bc*/ 	.word	0x00000a40


	//   ....[1]....
        /*02c0*/ 	.word	0x00000af0


	//   ....[2]....
        /*02c4*/ 	.word	0x00000d00


	//   ....[3]....
        /*02c8*/ 	.word	0x00001720


	//   ....[4]....
        /*02cc*/ 	.word	0x00003310


	//   ....[5]....
        /*02d0*/ 	.word	0x00003320


	//   ....[6]....
        /*02d4*/ 	.word	0x00003330


	//   ....[7]....
        /*02d8*/ 	.word	0x00003340


	//   ....[8]....
        /*02dc*/ 	.word	0x000033e0


	//   ....[9]....
        /*02e0*/ 	.word	0x00003400


	//   ....[10]....
        /*02e4*/ 	.word	0x00003410


	//   ....[11]....
        /*02e8*/ 	.word	0x00003420


	//   ....[12]....
        /*02ec*/ 	.word	0x000034c0


	//   ....[13]....
        /*02f0*/ 	.word	0x000034e0


	//   ....[14]....
        /*02f4*/ 	.word	0x000034f0


	//   ....[15]....
        /*02f8*/ 	.word	0x00003500


	//   ....[16]....
        /*02fc*/ 	.word	0x000035a0


	//   ....[17]....
        /*0300*/ 	.word	0x000035c0


	//   ....[18]....
        /*0304*/ 	.word	0x000035d0


	//   ....[19]....
        /*0308*/ 	.word	0x000035e0


	//   ....[20]....
        /*030c*/ 	.word	0x00003690


	//   ....[21]....
        /*0310*/ 	.word	0x000036a0


	//   ....[22]....
        /*0314*/ 	.word	0x000036b0


	//   ....[23]....
        /*0318*/ 	.word	0x000036c0


	//   ....[24]....
        /*031c*/ 	.word	0x00003820


	//   ....[25]....
        /*0320*/ 	.word	0x00003830


	//   ....[26]....
        /*0324*/ 	.word	0x00003840


	//   ....[27]....
        /*0328*/ 	.word	0x00003850


	//   ....[28]....
        /*032c*/ 	.word	0x00003860


	//   ....[29]....
        /*0330*/ 	.word	0x00003870


	//   ....[30]....
        /*0334*/ 	.word	0x00003880


	//   ....[31]....
        /*0338*/ 	.word	0x00003890


	//   ....[32]....
        /*033c*/ 	.word	0x00004be0


	//   ....[33]....
        /*0340*/ 	.word	0x00004bf0


	//   ....[34]....
        /*0344*/ 	.word	0x00004c00


	//   ....[35]....
        /*0348*/ 	.word	0x00004c10


	//   ....[36]....
        /*034c*/ 	.word	0x00004d20


	//   ....[37]....
        /*0350*/ 	.word	0x00004d30


	//   ....[38]....
        /*0354*/ 	.word	0x00004d40


	//   ....[39]....
        /*0358*/ 	.word	0x00004d50


	//   ....[40]....
        /*035c*/ 	.word	0x00004e60


	//   ....[41]....
        /*0360*/ 	.word	0x00004e70


	//   ....[42]....
        /*0364*/ 	.word	0x00004e80


	//   ....[43]....
        /*0368*/ 	.word	0x00004e90


	//   ....[44]....
        /*036c*/ 	.word	0x00004fa0


	//   ....[45]....
        /*0370*/ 	.word	0x00004fb0


	//   ....[46]....
        /*0374*/ 	.word	0x00004fc0


	//   ....[47]....
        /*0378*/ 	.word	0x00004fd0


	//   ....[48]....
        /*037c*/ 	.word	0x000050e0


	//   ....[49]....
        /*0380*/ 	.word	0x000050f0


	//   ....[50]....
        /*0384*/ 	.word	0x00005100


	//   ....[51]....
        /*0388*/ 	.word	0x00005110


	//   ....[52]....
        /*038c*/ 	.word	0x00005220


	//   ....[53]....
        /*0390*/ 	.word	0x00005230


	//   ....[54]....
        /*0394*/ 	.word	0x00005240


	//   ....[55]....
        /*0398*/ 	.word	0x00005250


	//   ....[56]....
        /*039c*/ 	.word	0x00005260


	//   ....[57]....
        /*03a0*/ 	.word	0x00005270


	//   ....[58]....
        /*03a4*/ 	.word	0x00005280


	//   ....[59]....
        /*03a8*/ 	.word	0x000052b0


	//   ....[60]....
        /*03ac*/ 	.word	0x000052f0


	//   ....[61]....
        /*03b0*/ 	.word	0x00005320


	//   ....[62]....
        /*03b4*/ 	.word	0x00005360


	//   ....[63]....
        /*03b8*/ 	.word	0x00005380


	//   ....[64]....
        /*03bc*/ 	.word	0x000084c0


	//   ....[65]....
        /*03c0*/ 	.word	0x00008500


	//   ....[66]....
        /*03c4*/ 	.word	0x00008540


	//   ....[67]....
        /*03c8*/ 	.word	0x00008580


	//   ....[68]....
        /*03cc*/ 	.word	0x00008690


	//   ....[69]....
        /*03d0*/ 	.word	0x000086d0


	//   ....[70]....
        /*03d4*/ 	.word	0x00008710


	//   ....[71]....
        /*03d8*/ 	.word	0x00008750


	//   ....[72]....
        /*03dc*/ 	.word	0x00008860


	//   ....[73]....
        /*03e0*/ 	.word	0x000088a0


	//   ....[74]....
        /*03e4*/ 	.word	0x000088e0


	//   ....[75]....
        /*03e8*/ 	.word	0x00008920


	//   ....[76]....
        /*03ec*/ 	.word	0x00008a30


	//   ....[77]....
        /*03f0*/ 	.word	0x00008a70


	//   ....[78]....
        /*03f4*/ 	.word	0x00008ab0


	//   ....[79]....
        /*03f8*/ 	.word	0x00008af0


	//   ....[80]....
        /*03fc*/ 	.word	0x00008c00


	//   ....[81]....
        /*0400*/ 	.word	0x00008c40


	//   ....[82]....
        /*0404*/ 	.word	0x00008c70


	//   ....[83]....
        /*0408*/ 	.word	0x00008c80


	//   ....[84]....
        /*040c*/ 	.word	0x00009180


	//   ....[85]....
        /*0410*/ 	.word	0x000094f0


	//   ....[86]....
        /*0414*/ 	.word	0x00009620


	//   ....[87]....
        /*0418*/ 	.word	0x00009670


	//   ....[88]....
        /*041c*/ 	.word	0x000096d0


	//   ....[89]....
        /*0420*/ 	.word	0x00009720


	//   ....[90]....
        /*0424*/ 	.word	0x00009740


	//   ....[91]....
        /*0428*/ 	.word	0x00009860


	//   ....[92]....
        /*042c*/ 	.word	0x000098a0


	//   ....[93]....
        /*0430*/ 	.word	0x00009900


	//   ....[94]....
        /*0434*/ 	.word	0x00009950


	//   ....[95]....
        /*0438*/ 	.word	0x00009970


	//   ....[96]....
        /*043c*/ 	.word	0x00009d80


	//   ....[97]....
        /*0440*/ 	.word	0x00009dd0


	//   ....[98]....
        /*0444*/ 	.word	0x00009e20


	//   ....[99]....
        /*0448*/ 	.word	0x00009e70


	//   ....[100]....
        /*044c*/ 	.word	0x00009f60


	//   ....[101]....
        /*0450*/ 	.word	0x00009fb0


	//   ....[102]....
        /*0454*/ 	.word	0x0000a000


	//   ....[103]....
        /*0458*/ 	.word	0x0000a050


	//   ....[104]....
        /*045c*/ 	.word	0x0000a140


	//   ....[105]....
        /*0460*/ 	.word	0x0000a190


	//   ....[106]....
        /*0464*/ 	.word	0x0000a1e0


	//   ....[107]....
        /*0468*/ 	.word	0x0000a230


	//   ....[108]....
        /*046c*/ 	.word	0x0000a320


	//   ....[109]....
        /*0470*/ 	.word	0x0000a370


	//   ....[110]....
        /*0474*/ 	.word	0x0000a3c0


	//   ....[111]....
        /*0478*/ 	.word	0x0000a410


	//   ....[112]....
        /*047c*/ 	.word	0x0000a500


	//   ....[113]....
        /*0480*/ 	.word	0x0000a550


	//   ....[114]....
        /*0484*/ 	.word	0x0000a5a0


	//   ....[115]....
        /*0488*/ 	.word	0x0000a5f0


	//   ....[116]....
        /*048c*/ 	.word	0x0000a680


	//   ....[117]....
        /*0490*/ 	.word	0x0000a720


	//   ....[118]....
        /*0494*/ 	.word	0x0000a7c0


	//   ....[119]....
        /*0498*/ 	.word	0x0000a860


	//   ....[120]....
        /*049c*/ 	.word	0x0000a900


	//   ....[121]....
        /*04a0*/ 	.word	0x0000a9b0


	//   ....[122]....
        /*04a4*/ 	.word	0x0000aa00


	//   ....[123]....
        /*04a8*/ 	.word	0x0000aa50


	//   ....[124]....
        /*04ac*/ 	.word	0x0000aaa0


	//   ....[125]....
        /*04b0*/ 	.word	0x0000aaf0


	//   ....[126]....
        /*04b4*/ 	.word	0x0000ab40


	//   ....[127]....
        /*04b8*/ 	.word	0x0000ab90


	//   ....[128]....
        /*04bc*/ 	.word	0x0000ac20


	//   ....[129]....
        /*04c0*/ 	.word	0x0000ac70


	//   ....[130]....
        /*04c4*/ 	.word	0x0000acc0


	//   ....[131]....
        /*04c8*/ 	.word	0x0000ad10


	//   ....[132]....
        /*04cc*/ 	.word	0x0000ada0


	//   ....[133]....
        /*04d0*/ 	.word	0x0000ae30


	//   ....[134]....
        /*04d4*/ 	.word	0x0000ae80


	//   ....[135]....
        /*04d8*/ 	.word	0x0000aed0


	//   ....[136]....
        /*04dc*/ 	.word	0x0000af60


	//   ....[137]....
        /*04e0*/ 	.word	0x0000aff0


	//   ....[138]....
        /*04e4*/ 	.word	0x0000b040


	//   ....[139]....
        /*04e8*/ 	.word	0x0000b090


	//   ....[140]....
        /*04ec*/ 	.word	0x0000b120


	//   ....[141]....
        /*04f0*/ 	.word	0x0000b1b0


	//   ....[142]....
        /*04f4*/ 	.word	0x0000b200


	//   ....[143]....
        /*04f8*/ 	.word	0x0000b250


	//   ....[144]....
        /*04fc*/ 	.word	0x0000b2e0


	//   ....[145]....
        /*0500*/ 	.word	0x0000b370


	//   ....[146]....
        /*0504*/ 	.word	0x0000b3c0


	//   ....[147]....
        /*0508*/ 	.word	0x0000b410


	//   ....[148]....
        /*050c*/ 	.word	0x0000b4a0


	//   ....[149]....
        /*0510*/ 	.word	0x0000b540


	//   ....[150]....
        /*0514*/ 	.word	0x0000b590


	//   ....[151]....
        /*0518*/ 	.word	0x0000b670


	//   ....[152]....
        /*051c*/ 	.word	0x0000b6e0


	//   ....[153]....
        /*0520*/ 	.word	0x0000b730


	//   ....[154]....
        /*0524*/ 	.word	0x0000b780


	//   ....[155]....
        /*0528*/ 	.word	0x0000b7d0


	//   ....[156]....
        /*052c*/ 	.word	0x0000b800


	//   ....[157]....
        /*0530*/ 	.word	0x0000b850


	//   ....[158]....
        /*0534*/ 	.word	0x0000b8a0


	//   ....[159]....
        /*0538*/ 	.word	0x0000b8f0


	//----- nvinfo : EIATTR_VRC_CTA_INIT_COUNT
	.align		4
.L_2155:
        /*053c*/ 	.byte	0x02, 0x4a
	.zero		1
	.zero		1


	//----- nvinfo : EIATTR_EXIT_INSTR_OFFSETS
	.align		4
        /*0540*/ 	.byte	0x04, 0x1c
        /*0542*/ 	.short	(.L_2157 - .L_2156)


	//   ....[0]....
.L_2156:
        /*0544*/ 	.word	0x00009a60


	//   ....[1]....
        /*0548*/ 	.word	0x00009d20


	//----- nvinfo : EIATTR_MAX_THREADS
	.align		4
.L_2157:
        /*054c*/ 	.byte	0x04, 0x05
        /*054e*/ 	.short	(.L_2159 - .L_2158)
.L_2158:
        /*0550*/ 	.word	0x00000040
        /*0554*/ 	.word	0x00000001
        /*0558*/ 	.word	0x00000001


	//----- nvinfo : EIATTR_CRS_STACK_SIZE
	.align		4
.L_2159:
        /*055c*/ 	.byte	0x04, 0x1e
        /*055e*/ 	.short	(.L_2161 - .L_2160)
.L_2160:
        /*0560*/ 	.word	0x00000000


	//----- nvinfo : EIATTR_CBANK_PARAM_SIZE
	.align		4
.L_2161:
        /*0564*/ 	.byte	0x03, 0x19
        /*0566*/ 	.short	0x01f0


	//----- nvinfo : EIATTR_PARAM_CBANK
	.align		4
        /*0568*/ 	.byte	0x04, 0x0a
        /*056a*/ 	.short	(.L_2163 - .L_2162)
	.align		4
.L_2162:
        /*056c*/ 	.word	index@(.nv.constant0._Z25selective_scan_bwd_kernelI32Selective_Scan_bwd_kernel_traitsILi64ELi16ELb1ELb1ELb0ELb0ELb0EN3c104HalfENS1_7complexIfEEEEv12SSMParamsBwd)
        /*0570*/ 	.short	0x0380
        /*0572*/ 	.short	0x01f0


	//----- nvinfo : EIATTR_SW_WAR
	.align		4
.L_2163:
        /*0574*/ 	.byte	0x04, 0x36
        /*0576*/ 	.short	(.L_2165 - .L_2164)
.L_2164:
        /*0578*/ 	.word	0x00000008
.L_2165:


//--------------------- .nv.info._Z25selective_scan_bwd_kernelI32Selective_Scan_bwd_kernel_traitsILi64ELi16ELb1ELb1ELb0ELb0ELb1EN3c104HalfENS1_7complexIfEEEEv12SSMParamsBwd --------------------------
	.section	.nv.info._Z25selective_scan_bwd_kernelI32Selective_Scan_bwd_kernel_traitsILi64ELi16ELb1ELb1ELb0ELb0ELb1EN3c104HalfENS1_7complexIfEEEEv12SSMParamsBwd,"",@"SHT_CUDA_INFO"
	.sectionflags	@""
	.align	4


	//----- nvinfo : EIATTR_CUDA_API_VERSION
	.align		4
        /*0000*/ 	.byte	0x04, 0x37
        /*0002*/ 	.short	(.L_2167 - .L_2166)
.L_2166:
        /*0004*/ 	.word	0x00000082


	//----- nvinfo : EIATTR_KPARAM_INFO
	.align		4
.L_2167:
        /*0008*/ 	.byte	0x04, 0x17
        /*000a*/ 	.short	(.L_2169 - .L_2168)
.L_2168:
        /*000c*/ 	.word	0x00000000
        /*0010*/ 	.short	0x0000
        /*0012*/ 	.short	0x0000
        /*0014*/ 	.byte	0x00, 0xf0, 0xc1, 0x07


	//----- nvinfo : EIATTR_SPARSE_MMA_MASK
	.align		4
.L_2169:
        /*0018*/ 	.byte	0x03, 0x50
        /*001a*/ 	.short	0x0000


	//----- nvinfo : EIATTR_MAXREG_COUNT
	.align		4
        /*001c*/ 	.byte	0x03, 0x1b
        /*001e*/ 	.short	0x00ff


	//----- nvinfo : EIATTR_NUM_BARRIERS
	.align		4
        /*0020*/ 	.byte	0x02, 0x4c
        /*0022*/ 	.byte	0x01
	.zero		1


	//----- nvinfo : EIATTR_MERCURY_ISA_VERSION
	.align		4
        /*0024*/ 	.byte	0x03, 0x5f
        /*0026*/ 	.short	0x0101


	//----- nvinfo : EIATTR_INT_WARP_WIDE_INSTR_OFFSETS
	.align		4
        /*0028*/ 	.byte	0x04, 0x31
        /*002a*/ 	.short	(.L_2171 - .L_2170)


	//   ....[0]....
.L_2170:
        /*002c*/ 	.word	0x00005310


	//   ....[1]....
        /*0030*/ 	.word	0x00006fd0


	//----- nvinfo : EIATTR_COOP_GROUP_MASK_REGIDS
	.align		4
.L_2171:
        /*0034*/ 	.byte	0x04, 0x29
        /*0036*/ 	.short	(.L_2173 - .L_2172)


	//   ....[0]....
.L_2172:
        /*0038*/ 	.word	0xffffffff


	//   ....[1]....
        /*003c*/ 	.word	0xffffffff


	//   ....[2]....
        /*0040*/ 	.word	0xffffffff


	//   ....[3]....
        /*0044*/ 	.word	0xffffffff


	//   ....[4]....
        /*0048*/ 	.word	0xffffffff


	//   ....[5]....
        /*004c*/ 	.word	0xffffffff


	//   ....[6]....
        /*0050*/ 	.word	0xffffffff


	//   ....[7]....
        /*0054*/ 	.word	0xffffffff


	//   ....[8]....
        /*0058*/ 	.word	0xffffffff


	//   ....[9]....
        /*005c*/ 	.word	0xffffffff


	//   ....[10]....
        /*0060*/ 	.word	0xffffffff


	//   ....[11]....
        /*0064*/ 	.word	0xffffffff


	//   ....[12]....
        /*0068*/ 	.word	0xffffffff


	//   ....[13]....
        /*006c*/ 	.word	0xffffffff


	//   ....[14]....
        /*0070*/ 	.word	0xffffffff


	//   ....[15]....
        /*0074*/ 	.word	0xffffffff


	//   ....[16]....
        /*0078*/ 	.word	0xffffffff


	//   ....[17]....
        /*007c*/ 	.word	0xffffffff


	//   ....[18]....
        /*0080*/ 	.word	0xffffffff


	//   ....[19]....
        /*0084*/ 	.word	0xffffffff


	//   ....[20]....
        /*0088*/ 	.word	0xffffffff


	//   ....[21]....
        /*008c*/ 	.word	0xffffffff


	//   ....[22]....
        /*0090*/ 	.word	0xffffffff


	//   ....[23]....
        /*0094*/ 	.word	0xffffffff


	//   ....[24]....
        /*0098*/ 	.word	0xffffffff


	//   ....[25]....
        /*009c*/ 	.word	0xffffffff


	//   ....[26]....
        /*00a0*/ 	.word	0xffffffff


	//   ....[27]....
        /*00a4*/ 	.word	0xffffffff


	//   ....[28]....
        /*00a8*/ 	.word	0xffffffff


	//   ....[29]....
        /*00ac*/ 	.word	0xffffffff


	//   ....[30]....
        /*00b0*/ 	.word	0xffffffff


	//   ....[31]....
        /*00b4*/ 	.word	0xffffffff


	//   ....[32]....
        /*00b8*/ 	.word	0xffffffff


	//   ....[33]....
        /*00bc*/ 	.word	0xffffffff


	//   ....[34]....
        /*00c0*/ 	.word	0xffffffff


	//   ....[35]....
        /*00c4*/ 	.word	0xffffffff


	//   ....[36]....
        /*00c8*/ 	.word	0xffffffff


	//   ....[37]....
        /*00cc*/ 	.word	0xffffffff


	//   ....[38]....
        /*00d0*/ 	.word	0xffffffff


	//   ....[39]....
        /*00d4*/ 	.word	0xffffffff


	//   ....[40]....
        /*00d8*/ 	.word	0xffffffff


	//   ....[41]....
        /*00dc*/ 	.word	0xffffffff


	//   ....[42]....
        /*00e0*/ 	.word	0xffffffff


	//   ....[43]....
        /*00e4*/ 	.word	0xffffffff


	//   ....[44]....
        /*00e8*/ 	.word	0xffffffff


	//   ....[45]....
        /*00ec*/ 	.word	0xffffffff


	//   ....[46]....
        /*00f0*/ 	.word	0xffffffff


	//   ....[47]....
        /*00f4*/ 	.word	0xffffffff


	//   ....[48]....
        /*00f8*/ 	.word	0xffffffff


	//   ....[49]....
        /*00fc*/ 	.word	0xffffffff


	//   ....[50]....
        /*0100*/ 	.word	0xffffffff


	//   ....[51]....
        /*0104*/ 	.word	0xffffffff


	//   ....[52]....
        /*0108*/ 	.word	0xffffffff


	//   ....[53]....
        /*010c*/ 	.word	0xffffffff


	//   ....[54]....
        /*0110*/ 	.word	0xffffffff


	//   ....[55]....
        /*0114*/ 	.word	0xffffffff


	//   ....[56]....
        /*0118*/ 	.word	0xffffffff


	//   ....[57]....
        /*011c*/ 	.word	0xffffffff


	//   ....[58]....
        /*0120*/ 	.word	0xffffffff


	//   ....[59]....
        /*0124*/ 	.word	0xffffffff


	//   ....[60]....
        /*0128*/ 	.word	0xffffffff


	//   ....[61]....
        /*012c*/ 	.word	0xffffffff


	//   ....[62]....
        /*0130*/ 	.word	0xffffffff


	//   ....[63]....
        /*0134*/ 	.word	0xffffffff


	//   ....[64]....
        /*0138*/ 	.word	0xffffffff


	//   ....[65]....
        /*013c*/ 	.word	0xffffffff


	//   ....[66]....
        /*0140*/ 	.word	0xffffffff


	//   ....[67]....
        /*0144*/ 	.word	0xffffffff


	//   ....[68]....
        /*0148*/ 	.word	0xffffffff


	//   ....[69]....
        /*014c*/ 	.word	0xffffffff


	//   ....[70]....
        /*0150*/ 	.word	0xffffffff


	//   ....[71]....
        /*0154*/ 	.word	0xffffffff


	//   ....[72]....
        /*0158*/ 	.word	0xffffffff


	//   ....[73]....
        /*015c*/ 	.word	0xffffffff


	//   ....[74]....
        /*0160*/ 	.word	0xffffffff


	//   ....[75]....
        /*0164*/ 	.word	0xffffffff


	//   ....[76]....
        /*0168*/ 	.word	0xffffffff


	//   ....[77]....
        /*016c*/ 	.word	0xffffffff


	//   ....[78]....
        /*0170*/ 	.word	0xffffffff


	//   ....[79]....
        /*0174*/ 	.word	0xffffffff


	//   ....[80]....
        /*0178*/ 	.word	0xffffffff


	//   ....[81]....
        /*017c*/ 	.word	0xffffffff


	//   ....[82]....
        /*0180*/ 	.word	0xffffffff


	//   ....[83]....
        /*0184*/ 	.word	0xffffffff


	//   ....[84]....
        /*0188*/ 	.word	0xffffffff


	//   ....[85]....
        /*018c*/ 	.word	0xffffffff


	//   ....[86]....
        /*0190*/ 	.word	0xffffffff


	//   ....[87]....
        /*0194*/ 	.word	0xffffffff


	//   ....[88]....
        /*0198*/ 	.word	0xffffffff


	//   ....[89]....
        /*019c*/ 	.word	0xffffffff


	//   ....[90]....
        /*01a0*/ 	.word	0xffffffff


	//   ....[91]....
        /*01a4*/ 	.word	0xffffffff


	//   ....[92]....
        /*01a8*/ 	.word	0xffffffff


	//   ....[93]....
        /*01ac*/ 	.word	0xffffffff


	//   ....[94]....
        /*01b0*/ 	.word	0xffffffff


	//   ....[95]....
        /*01b4*/ 	.word	0xffffffff


	//   ....[96]....
        /*01b8*/ 	.word	0xffffffff


	//   ....[97]....
        /*01bc*/ 	.word	0xffffffff


	//   ....[98]....
        /*01c0*/ 	.word	0xffffffff


	//   ....[99]....
        /*01c4*/ 	.word	0xffffffff


	//   ....[100]....
        /*01c8*/ 	.word	0x050000ec


	//   ....[101]....
        /*01cc*/ 	.word	0x050000ec


	//   ....[102]....
        /*01d0*/ 	.word	0x050000ec


	//   ....[103]....
        /*01d4*/ 	.word	0x050000ec


	//   ....[104]....
        /*01d8*/ 	.word	0x050000ec


	//   ....[105]....
        /*01dc*/ 	.word	0x050000ec


	//   ....[106]....
        /*01e0*/ 	.word	0x050000ec


	//   ....[107]....
        /*01e4*/ 	.word	0x050000ec


	//   ....[108]....
        /*01e8*/ 	.word	0x050000ec


	//   ....[109]....
        /*01ec*/ 	.word	0x050000ec


	//   ....[110]....
        /*01f0*/ 	.word	0x050000ec


	//   ....[111]....
        /*01f4*/ 	.word	0x050000ec


	//   ....[112]....
        /*01f8*/ 	.word	0x050000ec


	//   ....[113]....
        /*01fc*/ 	.word	0x050000ec


	//   ....[114]....
        /*0200*/ 	.word	0x050000ec


	//   ....[115]....
        /*0204*/ 	.word	0x050000ec


	//   ....[116]....
        /*0208*/ 	.word	0x050000ec


	//   ....[117]....
        /*020c*/ 	.word	0x050000ec


	//   ....[118]....
        /*0210*/ 	.word	0x050000ec


	//   ....[119]....
        /*0214*/ 	.word	0x050000ec


	//   ....[120]....
        /*0218*/ 	.word	0x050000ec


	//   ....[121]....
        /*021c*/ 	.word	0x050000ec


	//   ....[122]....
        /*0220*/ 	.word	0x050000ec


	//   ....[123]....
        /*0224*/ 	.word	0x050000ec


	//   ....[124]....
        /*0228*/ 	.word	0x050000ec


	//   ....[125]....
        /*022c*/ 	.word	0x050000ec


	//   ....[126]....
        /*0230*/ 	.word	0x050000ec


	//   ....[127]....
        /*0234*/ 	.word	0x050000ec


	//   ....[128]....
        /*0238*/ 	.word	0x050000ec


	//   ....[129]....
        /*023c*/ 	.word	0x050000ec


	//   ....[130]....
        /*0240*/ 	.word	0x050000ec


	//   ....[131]....
        /*0244*/ 	.word	0x050000ec


	//   ....[132]....
        /*0248*/ 	.word	0x050000ec


	//   ....[133]....
        /*024c*/ 	.word	0x050000ec


	//   ....[134]....
        /*0250*/ 	.word	0x050000ec


	//   ....[135]....
        /*0254*/ 	.word	0x050000ec


	//   ....[136]....
        /*0258*/ 	.word	0x050000ec


	//   ....[137]....
        /*025c*/ 	.word	0x050000ec


	//   ....[138]....
        /*0260*/ 	.word	0x050000ec


	//   ....[139]....
        /*0264*/ 	.word	0x050000ec


	//   ....[140]....
        /*0268*/ 	.word	0x050000ec


	//   ....[141]....
        /*026c*/ 	.word	0x050000ec


	//   ....[142]....
        /*0270*/ 	.word	0x050000ec


	//   ....[143]....
        /*0274*/ 	.word	0x050000ec


	//   ....[144]....
        /*0278*/ 	.word	0x050000ec


	//   ....[145]....
        /*027c*/ 	.word	0x050000ec


	//   ....[146]....
        /*0280*/ 	.word	0x050000ec


	//   ....[147]....
        /*0284*/ 	.word	0x050000ec


	//   ....[148]....
        /*0288*/ 	.word	0x050000ec


	//   ....[149]....
        /*028c*/ 	.word	0x050000ec


	//   ....[150]....
        /*0290*/ 	.word	0x050000ec


	//   ....[151]....
        /*0294*/ 	.word	0x050000ec


	//   ....[152]....
        /*0298*/ 	.word	0x050000ec


	//   ....[153]....
        /*029c*/ 	.word	0x050000ec


	//   ....[154]....
        /*02a0*/ 	.word	0x050000ec


	//   ....[155]....
        /*02a4*/ 	.word	0x050000ec


	//   ....[156]....
        /*02a8*/ 	.word	0x050000ec


	//   ....[157]....
        /*02ac*/ 	.word	0x050000ec


	//   ....[158]....
        /*02b0*/ 	.word	0x050000ec


	//   ....[159]....
        /*02b4*/ 	.word	0x050000ec


	//   ....[160]....
        /*02b8*/ 	.word	0x050000ec


	//   ....[161]....
        /*02bc*/ 	.word	0x050000ec


	//   ....[162]....
        /*02c0*/ 	.word	0x050000ec


	//   ....[163]....
        /*02c4*/ 	.word	0x050000ec


	//----- nvinfo : EIATTR_COOP_GROUP_INSTR_OFFSETS
	.align		4
.L_2173:
        /*02c8*/ 	.byte	0x04, 0x28
        /*02ca*/ 	.short	(.L_2175 - .L_2174)


	//   ....[0]....
.L_2174:
        /*02cc*/ 	.word	0x00000b40


	//   ....[1]....
        /*02d0*/ 	.word	0x00000c00


	//   ....[2]....
        /*02d4*/ 	.word	0x00000d40


	//   ....[3]....
        /*02d8*/ 	.word	0x00000e30


	//   ....[4]....
        /*02dc*/ 	.word	0x000015d0


	//   ....[5]....
        /*02e0*/ 	.word	0x00001fb0


	//   ....[6]....
        /*02e4*/ 	.word	0x00002270


	//   ....[7]....
        /*02e8*/ 	.word	0x00002ba0


	//   ....[8]....
        /*02ec*/ 	.word	0x000047c0


	//   ....[9]....
        /*02f0*/ 	.word	0x000047d0


	//   ....[10]....
        /*02f4*/ 	.word	0x000047e0


	//   ....[11]....
        /*02f8*/ 	.word	0x000047f0


	//   ....[12]....
        /*02fc*/ 	.word	0x00004880


	//   ....[13]....
        /*0300*/ 	.word	0x000048b0


	//   ....[14]....
        /*0304*/ 	.word	0x000048c0


	//   ....[15]....
        /*0308*/ 	.word	0x000048d0


	//   ....[16]....
        /*030c*/ 	.word	0x00004960


	//   ....[17]....
        /*0310*/ 	.word	0x00004990


	//   ....[18]....
        /*0314*/ 	.word	0x000049a0


	//   ....[19]....
        /*0318*/ 	.word	0x000049b0


	//   ....[20]....
        /*031c*/ 	.word	0x00004a40


	//   ....[21]....
        /*0320*/ 	.word	0x00004a70


	//   ....[22]....
        /*0324*/ 	.word	0x00004a80


	//   ....[23]....
        /*0328*/ 	.word	0x00004a90


	//   ....[24]....
        /*032c*/ 	.word	0x00004b40


	//   ....[25]....
        /*0330*/ 	.word	0x00004b50


	//   ....[26]....
        /*0334*/ 	.word	0x00004b60


	//   ....[27]....
        /*0338*/ 	.word	0x00004b70


	//   ....[28]....
        /*033c*/ 	.word	0x00004cd0


	//   ....[29]....
        /*0340*/ 	.word	0x00004ce0


	//   ....[30]....
        /*0344*/ 	.word	0x00004cf0


	//   ....[31]....
        /*0348*/ 	.word	0x00004d00


	//   ....[32]....
        /*034c*/ 	.word	0x00004d10


	//   ....[33]....
        /*0350*/ 	.word	0x00004d20


	//   ....[34]....
        /*0354*/ 	.word	0x00004d30


	//   ....[35]....
        /*0358*/ 	.word	0x00004d40


	//   ....[36]....
        /*035c*/ 	.word	0x00006090


	//   ....[37]....
        /*0360*/ 	.word	0x000060a0


	//   ....[38]....
        /*0364*/ 	.word	0x000060b0


	//   ....[39]....
        /*0368*/ 	.word	0x000060c0


	//   ....[40]....
        /*036c*/ 	.word	0x000061d0


	//   ....[41]....
        /*0370*/ 	.word	0x000061e0


	//   ....[42]....
        /*0374*/ 	.word	0x000061f0


	//   ....[43]....
        /*0378*/ 	.word	0x00006200


	//   ....[44]....
        /*037c*/ 	.word	0x00006310


	//   ....[45]....
        /*0380*/ 	.word	0x00006320


	//   ....[46]....
        /*0384*/ 	.word	0x00006330


	//   ....[47]....
        /*0388*/ 	.word	0x00006340


	//   ....[48]....
        /*038c*/ 	.word	0x00006450


	//   ....[49]....
        /*0390*/ 	.word	0x00006460


	//   ....[50]....
        /*0394*/ 	.word	0x00006470


	//   ....[51]....
        /*0398*/ 	.word	0x00006480


	//   ....[52]....
        /*039c*/ 	.word	0x00006590


	//   ....[53]....
        /*03a0*/ 	.word	0x000065a0


	//   ....[54]....
        /*03a4*/ 	.word	0x000065b0


	//   ....[55]....
        /*03a8*/ 	.word	0x000065c0


	//   ....[56]....
        /*03ac*/ 	.word	0x000066d0


	//   ....[57]....
        /*03b0*/ 	.word	0x000066e0


	//   ....[58]....
        /*03b4*/ 	.word	0x000066f0


	//   ....[59]....
        /*03b8*/ 	.word	0x00006700


	//   ....[60]....
        /*03bc*/ 	.word	0x00006710


	//   ....[61]....
        /*03c0*/ 	.word	0x00006720


	//   ....[62]....
        /*03c4*/ 	.word	0x00006730


	//   ....[63]....
        /*03c8*/ 	.word	0x00006770


	//   ....[64]....
        /*03cc*/ 	.word	0x000067b0


	//   ....[65]....
        /*03d0*/ 	.word	0x000067f0


	//   ....[66]....
        /*03d4*/ 	.word	0x00006810


	//   ....[67]....
        /*03d8*/ 	.word	0x00006830


	//   ....[68]....
        /*03dc*/ 	.word	0x00009990


	//   ....[69]....
        /*03e0*/ 	.word	0x000099d0


	//   ....[70]....
        /*03e4*/ 	.word	0x00009a10


	//   ....[71]....
        /*03e8*/ 	.word	0x00009a50


	//   ....[72]....
        /*03ec*/ 	.word	0x00009b70


	//   ....[73]....
        /*03f0*/ 	.word	0x00009bb0


	//   ....[74]....
        /*03f4*/ 	.word	0x00009bf0


	//   ....[75]....
        /*03f8*/ 	.word	0x00009c30


	//   ....[76]....
        /*03fc*/ 	.word	0x00009d40


	//   ....[77]....
        /*0400*/ 	.word	0x00009d80


	//   ....[78]....
        /*0404*/ 	.word	0x00009dc0


	//   ....[79]....
        /*0408*/ 	.word	0x00009e00


	//   ....[80]....
        /*040c*/ 	.word	0x00009f10


	//   ....[81]....
        /*0410*/ 	.word	0x00009f50


	//   ....[82]....
        /*0414*/ 	.word	0x00009fa0


	//   ....[83]....
        /*0418*/ 	.word	0x00009fe0


	//   ....[84]....
        /*041c*/ 	.word	0x0000a0e0


	//   ....[85]....
        /*0420*/ 	.word	0x0000a110


	//   ....[86]....
        /*0424*/ 	.word	0x0000a130


	//   ....[87]....
        /*0428*/ 	.word	0x0000a140


	//   ....[88]....
        /*042c*/ 	.word	0x0000a610


	//   ....[89]....
        /*0430*/ 	.word	0x0000a960


	//   ....[90]....
        /*0434*/ 	.word	0x0000aa80


	//   ....[91]....
        /*0438*/ 	.word	0x0000aac0


	//   ....[92]....
        /*043c*/ 	.word	0x0000ab20


	//   ....[93]....
        /*0440*/ 	.word	0x0000ab80


	//   ....[94]....
        /*0444*/ 	.word	0x0000aba0


	//   ....[95]....
        /*0448*/ 	.word	0x0000acc0


	//   ....[96]....
        /*044c*/ 	.word	0x0000ad00


	//   ....[97]....
        /*0450*/ 	.word	0x0000ad60


	//   ....[98]....
        /*0454*/ 	.word	0x0000adb0


	//   ....[99]....
        /*0458*/ 	.word	0x0000add0


	//   ....[100]....
        /*045c*/ 	.word	0x0000b1f0


	//   ....[101]....
        /*0460*/ 	.word	0x0000b240


	//   ....[102]....
        /*0464*/ 	.word	0x0000b290


	//   ....[103]....
        /*0468*/ 	.word	0x0000b2e0


	//   ....[104]....
        /*046c*/ 	.word	0x0000b3d0


	//   ....[105]....
        /*0470*/ 	.word	0x0000b420


	//   ....[106]....
        /*0474*/ 	.word	0x0000b470


	//   ....[107]....
        /*0478*/ 	.word	0x0000b4c0


	//   ....[108]....
        /*047c*/ 	.word	0x0000b5b0


	//   ....[109]....
        /*0480*/ 	.word	0x0000b600


	//   ....[110]....
        /*0484*/ 	.word	0x0000b650


	//   ....[111]....
        /*0488*/ 	.word	0x0000b6a0


	//   ....[112]....
        /*048c*/ 	.word	0x0000b790


	//   ....[113]....
        /*0490*/ 	.word	0x0000b7e0


	//   ....[114]....
        /*0494*/ 	.word	0x0000b830


	//   ....[115]....
        /*0498*/ 	.word	0x0000b880


	//   ....[116]....
        /*049c*/ 	.word	0x0000b970


	//   ....[117]....
        /*04a0*/ 	.word	0x0000b9c0


	//   ....[118]....
        /*04a4*/ 	.word	0x0000ba10


	//   ....[119]....
        /*04a8*/ 	.word	0x0000ba60


	//   ....[120]....
        /*04ac*/ 	.word	0x0000baf0


	//   ....[121]....
        /*04b0*/ 	.word	0x0000bb90


	//   ....[122]....
        /*04b4*/ 	.word	0x0000bc30


	//   ....[123]....
        /*04b8*/ 	.word	0x0000bcd0


	//   ....[124]....
        /*04bc*/ 	.word	0x0000bd70


	//   ....[125]....
        /*04c0*/ 	.word	0x0000be20


	//   ....[126]....
        /*04c4*/ 	.word	0x0000be80


	//   ....[127]....
        /*04c8*/ 	.word	0x0000bed0


	//   ....[128]....
        /*04cc*/ 	.word	0x0000bf00


	//   ....[129]....
        /*04d0*/ 	.word	0x0000bf60


	//   ....[130]....
        /*04d4*/ 	.word	0x0000bfb0


	//   ....[131]....
        /*04d8*/ 	.word	0x0000c000


	//   ....[132]....
        /*04dc*/ 	.word	0x0000c090


	//   ....[133]....
        /*04e0*/ 	.word	0x0000c0e0


	//   ....[134]....
        /*04e4*/ 	.word	0x0000c130


	//   ....[135]....
        /*04e8*/ 	.word	0x0000c180


	//   ....[136]....
        /*04ec*/ 	.word	0x0000c210


	//   ....[137]....
        /*04f0*/ 	.word	0x0000c2a0


	//   ....[138]....
        /*04f4*/ 	.word	0x0000c2f0


	//   ....[139]....
        /*04f8*/ 	.word	0x0000c340


	//   ....[140]....
        /*04fc*/ 	.word	0x0000c3d0


	//   ....[141]....
        /*0500*/ 	.word	0x0000c460


	//   ....[142]....
        /*0504*/ 	.word	0x0000c4b0


	//   ....[143]....
        /*0508*/ 	.word	0x0000c500


	//   ....[144]....
        /*050c*/ 	.word	0x0000c590


	//   ....[145]....
        /*0510*/ 	.word	0x0000c620


	//   ....[146]....
        /*0514*/ 	.word	0x0000c670


	//   ....[147]....
        /*0518*/ 	.word	0x0000c6c0


	//   ....[148]....
        /*051c*/ 	.word	0x0000c750


	//   ....[149]....
        /*0520*/ 	.word	0x0000c7e0


	//   ....[150]....
        /*0524*/ 	.word	0x0000c830


	//   ....[151]....
        /*0528*/ 	.word	0x0000c880


	//   ....[152]....
        /*052c*/ 	.word	0x0000c910


	//   ....[153]....
        /*0530*/ 	.word	0x0000c9c0


	//   ....[154]....
        /*0534*/ 	.word	0x0000ca20


	//   ....[155]....
        /*0538*/ 	.word	0x0000cb00


	//   ....[156]....
        /*053c*/ 	.word	0x0000cb30


	//   ....[157]....
        /*0540*/ 	.word	0x0000cba0


	//   ....[158]....
        /*0544*/ 	.word	0x0000cbf0


	//   ....[159]....
        /*0548*/ 	.word	0x0000cc40


	//   ....[160]....
        /*054c*/ 	.word	0x0000cc70


	//   ....[161]....
        /*0550*/ 	.word	0x0000ccc0


	//   ....[162]....
        /*0554*/ 	.word	0x0000cd10


	//   ....[163]....
        /*0558*/ 	.word	0x0000cd70


	//----- nvinfo : EIATTR_VRC_CTA_INIT_COUNT
	.align		4
.L_2175:
        /*055c*/ 	.byte	0x02, 0x4a
	.zero		1
	.zero		1


	//----- nvinfo : EIATTR_EXIT_INSTR_OFFSETS
	.align		4
        /*0560*/ 	.byte	0x04, 0x1c
        /*0562*/ 	.short	(.L_2177 - .L_2176)


	//   ....[0]....
.L_2176:
        /*0564*/ 	.word	0x0000aec0


	//   ....[1]....
        /*0568*/ 	.word	0x0000b190


	//----- nvinfo : EIATTR_MAX_THREADS
	.align		4
.L_2177:
        /*056c*/ 	.byte	0x04, 0x05
        /*056e*/ 	.short	(.L_2179 - .L_2178)
.L_2178:
        /*0570*/ 	.word	0x00000040
        /*0574*/ 	.word	0x00000001
        /*0578*/ 	.word	0x00000001


	//----- nvinfo : EIATTR_CRS_STACK_SIZE
	.align		4
.L_2179:
        /*057c*/ 	.byte	0x04, 0x1e
        /*057e*/ 	.short	(.L_2181 - .L_2180)
.L_2180:
        /*0580*/ 	.word	0x00000000


	//----- nvinfo : EIATTR_CBANK_PARAM_SIZE
	.align		4
.L_2181:
        /*0584*/ 	.byte	0x03, 0x19
        /*0586*/ 	.short	0x01f0


	//----- nvinfo : EIATTR_PARAM_CBANK
	.align		4
        /*0588*/ 	.byte	0x04, 0x0a
        /*058a*/ 	.short	(.L_2183 - .L_2182)
	.align		4
.L_2182:
        /*058c*/ 	.word	index@(.nv.constant0._Z25selective_scan_bwd_kernelI32Selective_Scan_bwd_kernel_traitsILi64ELi16ELb1ELb1ELb0ELb0ELb1EN3c104HalfENS1_7complexIfEEEEv12SSMParamsBwd)
        /*0590*/ 	.short	0x0380
        /*0592*/ 	.short	0x01f0


	//----- nvinfo : EIATTR_SW_WAR
	.align		4
.L_2183:
        /*0594*/ 	.byte	0x04, 0x36
        /*0596*/ 	.short	(.L_2185 - .L_2184)
.L_2184:
        /*0598*/ 	.word	0x00000008
.L_2185:


//--------------------- .nv.info._Z25selective_scan_bwd_kernelI32Selective_Scan_bwd_kernel_traitsILi64ELi16ELb1ELb1ELb0ELb1ELb0EN3c104HalfENS1_7complexIfEEEEv12SSMParamsBwd --------------------------
	.section	.nv.info._Z25selective_scan_bwd_kernelI32Selective_Scan_bwd_kernel_traitsILi64ELi16ELb1ELb1ELb0ELb1ELb0EN3c104HalfENS1_7complexIfEEEEv12SSMParamsBwd,"",@"SHT_CUDA_INFO"
	.sectionflags	@""
	.align	4


	//----- nvinfo : EIATTR_CUDA_API_VERSION
	.align		4
        /*0000*/ 	.byte	0x04, 0x37
        /*0002*/ 	.short	(.L_2187 - .L_2186)
.L_2186:
        /*0004*/ 	.word	0x00000082


	//----- nvinfo : EIATTR_KPARAM_INFO
	.align		4
.L_2187:
        /*0008*/ 	.byte	0x04, 0x17
        /*000a*/ 	.short	(.L_2189 - .L_2188)
.L_2188:
        /*000c*/ 	.word	0x00000000
        /*0010*/ 	.short	0x0000
        /*0012*/ 	.short	0x0000
        /*0014*/ 	.byte	0x00, 0xf0, 0xc1, 0x07


	//----- nvinfo : EIATTR_SPARSE_MMA_MASK
	.align		4
.L_2189:
        /*0018*/ 	.byte	0x03, 0x50
        /*001a*/ 	.short	0x0000


	//----- nvinfo : EIATTR_MAXREG_COUNT
	.align		4
        /*001c*/ 	.byte	0x03, 0x1b
        /*001e*/ 	.short	0x00ff


	//----- nvinfo : EIATTR_NUM_BARRIERS
	.align		4
        /*0020*/ 	.byte	0x02, 0x4c
        /*0022*/ 	.byte	0x01
	.zero		1


	//----- nvinfo : EIATTR_MERCURY_ISA_VERSION
	.align		4
        /*0024*/ 	.byte	0x03, 0x5f
        /*0026*/ 	.short	0x0101


	//----- nvinfo : EIATTR_INT_WARP_WIDE_INSTR_OFFSETS
	.align		4
        /*0028*/ 	.byte	0x04, 0x31
        /*002a*/ 	.short	(.L_2191 - .L_2190)


	//   ....[0]....
.L_2190:
        /*002c*/ 	.word	0x00006b60


	//   ....[1]....
        /*0030*/ 	.word	0x00007d30


	//----- nvinfo : EIATTR_COOP_GROUP_MASK_REGIDS
	.align		4
.L_2191:
        /*0034*/ 	.byte	0x04, 0x29
        /*0036*/ 	.short	(.L_2193 - .L_2192)


	//   ....[0]....
.L_2192:
        /*0038*/ 	.word	0xffffffff


	//   ....[1]....
        /*003c*/ 	.word	0xffffffff


	//   ....[2]....
        /*0040*/ 	.word	0xffffffff


	//   ....[3]....
        /*0044*/ 	.word	0xffffffff


	//   ....[4]....
        /*0048*/ 	.word	0xffffffff


	//   ....[5]....
        /*004c*/ 	.word	0xffffffff


	//   ....[6]....
        /*0050*/ 	.word	0xffffffff


	//   ....[7]....
        /*0054*/ 	.word	0xffffffff


	//   ....[8]....
        /*0058*/ 	.word	0xffffffff


	//   ....[9]....
        /*005c*/ 	.word	0xffffffff


	//   ....[10]....
        /*0060*/ 	.word	0xffffffff


	//   ....[11]....
        /*0064*/ 	.word	0xffffffff


	//   ....[12]....
        /*0068*/ 	.word	0xffffffff


	//   ....[13]....
        /*006c*/ 	.word	0xffffffff


	//   ....[14]....
        /*0070*/ 	.word	0xffffffff


	//   ....[15]....
        /*0074*/ 	.word	0xffffffff


	//   ....[16]....
        /*0078*/ 	.word	0xffffffff


	//   ....[17]....
        /*007c*/ 	.word	0xffffffff


	//   ....[18]....
        /*0080*/ 	.word	0xffffffff


	//   ....[19]....
        /*0084*/ 	.word	0xffffffff


	//   ....[20]....
        /*0088*/ 	.word	0xffffffff


	//   ....[21]....
        /*008c*/ 	.word	0xffffffff


	//   ....[22]....
        /*0090*/ 	.word	0xffffffff


	//   ....[23]....
        /*0094*/ 	.word	0xffffffff


	//   ....[24]....
        /*0098*/ 	.word	0xffffffff


	//   ....[25]....
        /*009c*/ 	.word	0xffffffff


	//   ....[26]....
        /*00a0*/ 	.word	0xffffffff


	//   ....[27]....
        /*00a4*/ 	.word	0xffffffff


	//   ....[28]....
        /*00a8*/ 	.word	0xffffffff


	//   ....[29]....
        /*00ac*/ 	.word	0xffffffff


	//   ....[30]....
        /*00b0*/ 	.word	0xffffffff


	//   ....[31]....
        /*00b4*/ 	.word	0xffffffff


	//   ....[32]....
        /*00b8*/ 	.word	0xffffffff


	//   ....[33]....
        /*00bc*/ 	.word	0xffffffff


	//   ....[34]....
        /*00c0*/ 	.word	0xffffffff


	//   ....[35]....
        /*00c4*/ 	.word	0xffffffff


	//   ....[36]....
        /*00c8*/ 	.word	0xffffffff


	//   ....[37]....
        /*00cc*/ 	.word	0xffffffff


	//   ....[38]....
        /*00d0*/ 	.word	0xffffffff


	//   ....[39]....
        /*00d4*/ 	.word	0xffffffff


	//   ....[40]....
        /*00d8*/ 	.word	0xffffffff


	//   ....[41]....
        /*00dc*/ 	.word	0xffffffff


	//   ....[42]....
        /*00e0*/ 	.word	0xffffffff


	//   ....[43]....
        /*00e4*/ 	.word	0xffffffff


	//   ....[44]....
        /*00e8*/ 	.word	0xffffffff


	//   ....[45]....
        /*00ec*/ 	.word	0xffffffff


	//   ....[46]....
        /*00f0*/ 	.word	0xffffffff


	//   ....[47]....
        /*00f4*/ 	.word	0xffffffff


	//   ....[48]....
        /*00f8*/ 	.word	0xffffffff


	//   ....[49]....
        /*00fc*/ 	.word	0xffffffff


	//   ....[50]....
        /*0100*/ 	.word	0xffffffff


	//   ....[51]....
        /*0104*/ 	.word	0xffffffff


	//   ....[52]....
        /*0108*/ 	.word	0xffffffff


	//   ....[53]....
        /*010c*/ 	.word	0xffffffff


	//   ....[54]....
        /*0110*/ 	.word	0xffffffff


	//   ....[55]....
        /*0114*/ 	.word	0xffffffff


	//   ....[56]....
        /*0118*/ 	.word	0xffffffff


	//   ....[57]....
        /*011c*/ 	.word	0xffffffff


	//   ....[58]....
        /*0120*/ 	.word	0xffffffff


	//   ....[59]....
        /*0124*/ 	.word	0xffffffff


	//   ....[60]....
        /*0128*/ 	.word	0xffffffff


	//   ....[61]....
        /*012c*/ 	.word	0xffffffff


	//   ....[62]....
        /*0130*/ 	.word	0xffffffff


	//   ....[63]....
        /*0134*/ 	.word	0xffffffff


	//   ....[64]....
        /*0138*/ 	.word	0xffffffff


	//   ....[65]....
        /*013c*/ 	.word	0xffffffff


	//   ....[66]....
        /*0140*/ 	.word	0xffffffff


	//   ....[67]....
        /*0144*/ 	.word	0xffffffff


	//   ....[68]....
        /*0148*/ 	.word	0xffffffff


	//   ....[69]....
        /*014c*/ 	.word	0xffffffff


	//   ....[70]....
        /*0150*/ 	.word	0xffffffff


	//   ....[71]....
        /*0154*/ 	.word	0xffffffff


	//   ....[72]....
        /*0158*/ 	.word	0xffffffff


	//   ....[73]....
        /*015c*/ 	.word	0xffffffff


	//   ....[74]....
        /*0160*/ 	.word	0xffffffff


	//   ....[75]....
        /*0164*/ 	.word	0xffffffff


	//   ....[76]....
        /*0168*/ 	.word	0xffffffff


	//   ....[77]....
        /*016c*/ 	.word	0xffffffff


	//   ....[78]....
        /*0170*/ 	.word	0xffffffff


	//   ....[79]....
        /*0174*/ 	.word	0xffffffff


	//   ....[80]....
        /*0178*/ 	.word	0xffffffff


	//   ....[81]....
        /*017c*/ 	.word	0xffffffff


	//   ....[82]....
        /*0180*/ 	.word	0xffffffff


	//   ....[83]....
        /*0184*/ 	.word	0xffffffff


	//   ....[84]....
        /*0188*/ 	.word	0xffffffff


	//   ....[85]....
        /*018c*/ 	.word	0xffffffff


	//   ....[86]....
        /*0190*/ 	.word	0xffffffff


	//   ....[87]....
        /*0194*/ 	.word	0xffffffff


	//   ....[88]....
        /*0198*/ 	.word	0xffffffff


	//   ....[89]....
        /*019c*/ 	.word	0xffffffff


	//   ....[90]....
        /*01a0*/ 	.word	0xffffffff


	//   ....[91]....
        /*01a4*/ 	.word	0xffffffff


	//   ....[92]....
        /*01a8*/ 	.word	0xffffffff


	//   ....[93]....
        /*01ac*/ 	.word	0xffffffff


	//   ....[94]....
        /*01b0*/ 	.word	0xffffffff


	//   ....[95]....
        /*01b4*/ 	.word	0xffffffff


	//   ....[96]....
        /*01b8*/ 	.word	0xffffffff


	//   ....[97]....
        /*01bc*/ 	.word	0x0500000e


	//   ....[98]....
        /*01c0*/ 	.word	0x0500000e


	//   ....[99]....
        /*01c4*/ 	.word	0x0500000e


	//   ....[100]....
        /*01c8*/ 	.word	0x0500000e


	//   ....[101]....
        /*01cc*/ 	.word	0x0500000e


	//   ....[102]....
        /*01d0*/ 	.word	0x0500000e


	//   ....[103]....
        /*01d4*/ 	.word	0x0500000e


	//   ....[104]....
        /*01d8*/ 	.word	0x0500000e


	//   ....[105]....
        /*01dc*/ 	.word	0x0500000e


	//   ....[106]....
        /*01e0*/ 	.word	0x0500000e


	//   ....[107]....
        /*01e4*/ 	.word	0x0500000e


	//   ....[108]....
        /*01e8*/ 	.word	0x0500000e


	//   ....[109]....
        /*01ec*/ 	.word	0x0500000e


	//   ....[110]....
        /*01f0*/ 	.word	0x0500000e


	//   ....[111]....
        /*01f4*/ 	.word	0x0500000e


	//   ....[112]....
        /*01f8*/ 	.word	0x0500000e


	//   ....[113]....
        /*01fc*/ 	.word	0x0500000e


	//   ....[114]....
        /*0200*/ 	.word	0x0500000e


	//   ....[115]....
        /*0204*/ 	.word	0x0500000e


	//   ....[116]....
        /*0208*/ 	.word	0x0500000e


	//   ....[117]....
        /*020c*/ 	.word	0x0500000e


	//   ....[118]....
        /*0210*/ 	.word	0x0500000e


	//   ....[119]....
        /*0214*/ 	.word	0x0500000e


	//   ....[120]....
        /*0218*/ 	.word	0x0500000e


	//   ....[121]....
        /*021c*/ 	.word	0x0500000e


	//   ....[122]....
        /*0220*/ 	.word	0x0500000e


	//   ....[123]....
        /*0224*/ 	.word	0x0500000e


	//   ....[124]....
        /*0228*/ 	.word	0x0500000e


	//   ....[125]....
        /*022c*/ 	.word	0x0500000e


	//   ....[126]....
        /*0230*/ 	.word	0x0500000e


	//   ....[127]....
        /*0234*/ 	.word	0x0500000e


	//   ....[128]....
        /*0238*/ 	.word	0x0500000e


	//   ....[129]....
        /*023c*/ 	.word	0x0500000e


	//   ....[130]....
        /*0240*/ 	.word	0x0500000e


	//   ....[131]....
        /*0244*/ 	.word	0x0500000e


	//   ....[132]....
        /*0248*/ 	.word	0x0500000e


	//   ....[133]....
        /*024c*/ 	.word	0x0500000e


	//   ....[134]....
        /*0250*/ 	.word	0x0500000e


	//   ....[135]....
        /*0254*/ 	.word	0x0500000e


	//   ....[136]....
        /*0258*/ 	.word	0x0500000e


	//   ....[137]....
        /*025c*/ 	.word	0x0500000e


	//   ....[138]....
        /*0260*/ 	.word	0x0500000e


	//   ....[139]....
        /*0264*/ 	.word	0x0500000e


	//   ....[140]....
        /*0268*/ 	.word	0x0500000e


	//   ....[141]....
        /*026c*/ 	.word	0x0500000e


	//   ....[142]....
        /*0270*/ 	.word	0x0500000e


	//   ....[143]....
        /*0274*/ 	.word	0x0500000e


	//   ....[144]....
        /*0278*/ 	.word	0x0500000e


	//   ....[145]....
        /*027c*/ 	.word	0x0500000e


	//   ....[146]....
        /*0280*/ 	.word	0x0500000e


	//   ....[147]....
        /*0284*/ 	.word	0x0500000e


	//   ....[148]....
        /*0288*/ 	.word	0x0500000e


	//   ....[149]....
        /*028c*/ 	.word	0x0500000e


	//   ....[150]....
        /*0290*/ 	.word	0x0500000e


	//   ....[151]....
        /*0294*/ 	.word	0x0500000e


	//   ....[152]....
        /*0298*/ 	.word	0x0500000e


	//   ....[153]....
        /*029c*/ 	.word	0x0500000e


	//   ....[154]....
        /*02a0*/ 	.word	0x0500000e


	//   ....[155]....
        /*02a4*/ 	.word	0x0500000e


	//   ....[156]....
        /*02a8*/ 	.word	0x0500000e


	//   ....[157]....
        /*02ac*/ 	.word	0x0500000e


	//   ....[158]....
        /*02b0*/ 	.word	0x0500000e


	//   ....[159]....
        /*02b4*/ 	.word	0x0500000e


	//   ....[160]....
        /*02b8*/ 	.word	0x0500000e


	//----- nvinfo : EIATTR_COOP_GROUP_INSTR_OFFSETS
	.align		4
.L_2193:
        /*02bc*/ 	.byte	0x04, 0x28
        /*02be*/ 	.short	(.L_2195 - .L_2194)


	//   ....[0]....
.L_2194:
        /*02c0*/ 	.word	0x00000a70


	//   ....[1]....
        /*02c4*/ 	.word	0x00000b20


	//   ....[2]....
        /*02c8*/ 	.word	0x00000d90


	//   ....[3]....
        /*02cc*/ 	.word	0x00003980


	//   ....[4]....
        /*02d0*/ 	.word	0x00005590


	//   ....[5]....
        /*02d4*/ 	.word	0x000055a0


	//   ....[6]....
        /*02d8*/ 	.word	0x000055b0


	//   ....[7]....
        /*02dc*/ 	.word	0x000055c0


	//   ....[8]....
        /*02e0*/ 	.word	0x00005650


	//   ....[9]....
        /*02e4*/ 	.word	0x00005680


	//   ....[10]....
        /*02e8*/ 	.word	0x00005690


	//   ....[11]....
        /*02ec*/ 	.word	0x000056a0


	//   ....[12]....
        /*02f0*/ 	.word	0x00005730


	//   ....[13]....
        /*02f4*/ 	.word	0x00005760


	//   ....[14]....
        /*02f8*/ 	.word	0x00005770


	//   ....[15]....
        /*02fc*/ 	.word	0x00005780


	//   ....[16]....
        /*0300*/ 	.word	0x00005820


	//   ....[17]....
        /*0304*/ 	.word	0x00005840


	//   ....[18]....
        /*0308*/ 	.word	0x00005850


	//   ....[19]....
        /*030c*/ 	.word	0x00005860


	//   ....[20]....
        /*0310*/ 	.word	0x00005910


	//   ....[21]....
        /*0314*/ 	.word	0x00005920


	//   ....[22]....
        /*0318*/ 	.word	0x00005930


	//   ....[23]....
        /*031c*/ 	.word	0x00005940


	//   ....[24]....
        /*0320*/ 	.word	0x00005aa0


	//   ....[25]....
        /*0324*/ 	.word	0x00005ab0


	//   ....[26]....
        /*0328*/ 	.word	0x00005ac0


	//   ....[27]....
        /*032c*/ 	.word	0x00005ad0


	//   ....[28]....
        /*0330*/ 	.word	0x00005ae0


	//   ....[29]....
        /*0334*/ 	.word	0x00005af0


	//   ....[30]....
        /*0338*/ 	.word	0x00005b00


	//   ....[31]....
        /*033c*/ 	.word	0x00005b10


	//   ....[32]....
        /*0340*/ 	.word	0x00006e70


	//   ....[33]....
        /*0344*/ 	.word	0x00006e80


	//   ....[34]....
        /*0348*/ 	.word	0x00006e90


	//   ....[35]....
        /*034c*/ 	.word	0x00006ea0


	//   ....[36]....
        /*0350*/ 	.word	0x00006fb0


	//   ....[37]....
        /*0354*/ 	.word	0x00006fc0


	//   ....[38]....
        /*0358*/ 	.word	0x00006fd0


	//   ....[39]....
        /*035c*/ 	.word	0x00006fe0


	//   ....[40]....
        /*0360*/ 	.word	0x000070f0


	//   ....[41]....
        /*0364*/ 	.word	0x00007100


	//   ....[42]....
        /*0368*/ 	.word	0x00007110


	//   ....[43]....
        /*036c*/ 	.word	0x00007120


	//   ....[44]....
        /*0370*/ 	.word	0x00007230


	//   ....[45]....
        /*0374*/ 	.word	0x00007240


	//   ....[46]....
        /*0378*/ 	.word	0x00007250


	//   ....[47]....
        /*037c*/ 	.word	0x00007260


	//   ....[48]....
        /*0380*/ 	.word	0x00007370


	//   ....[49]....
        /*0384*/ 	.word	0x00007380


	//   ....[50]....
        /*0388*/ 	.word	0x00007390


	//   ....[51]....
        /*038c*/ 	.word	0x000073a0


	//   ....[52]....
        /*0390*/ 	.word	0x000074b0


	//   ....[53]....
        /*0394*/ 	.word	0x000074c0


	//   ....[54]....
        /*0398*/ 	.word	0x000074d0


	//   ....[55]....
        /*039c*/ 	.word	0x000074e0


	//   ....[56]....
        /*03a0*/ 	.word	0x000074f0


	//   ....[57]....
        /*03a4*/ 	.word	0x00007500


	//   ....[58]....
        /*03a8*/ 	.word	0x00007510


	//   ....[59]....
        /*03ac*/ 	.word	0x00007540


	//   ....[60]....
        /*03b0*/ 	.word	0x00007580


	//   ....[61]....
        /*03b4*/ 	.word	0x000075c0


	//   ....[62]....
        /*03b8*/ 	.word	0x000075f0


	//   ....[63]....
        /*03bc*/ 	.word	0x00007610


	//   ....[64]....
        /*03c0*/ 	.word	0x0000a770


	//   ....[65]....
        /*03c4*/ 	.word	0x0000a7b0


	//   ....[66]....
        /*03c8*/ 	.word	0x0000a7f0


	//   ....[67]....
        /*03cc*/ 	.word	0x0000a830


	//   ....[68]....
        /*03d0*/ 	.word	0x0000a940


	//   ....[69]....
        /*03d4*/ 	.word	0x0000a980


	//   ....[70]....
        /*03d8*/ 	.word	0x0000a9c0


	//   ....[71]....
        /*03dc*/ 	.word	0x0000aa00


	//   ....[72]....
        /*03e0*/ 	.word	0x0000ab10


	//   ....[73]....
        /*03e4*/ 	.word	0x0000ab50


	//   ....[74]....
        /*03e8*/ 	.word	0x0000ab90


	//   ....[75]....
        /*03ec*/ 	.word	0x0000abd0


	//   ....[76]....
        /*03f0*/ 	.word	0x0000ace0


	//   ....[77]....
        /*03f4*/ 	.word	0x0000ad20


	//   ....[78]....
        /*03f8*/ 	.word	0x0000ad60


	//   ....[79]....
        /*03fc*/ 	.word	0x0000ada0


	//   ....[80]....
        /*0400*/ 	.word	0x0000aeb0


	//   ....[81]....
        /*0404*/ 	.word	0x0000aef0


	//   ....[82]....
        /*0408*/ 	.word	0x0000af10


	//   ....[83]....
        /*040c*/ 	.word	0x0000af20


	//   ....[84]....
        /*0410*/ 	.word	0x0000b4c0


	//   ....[85]....
        /*0414*/ 	.word	0x0000bb80


	//   ....[86]....
        /*0418*/ 	.word	0x0000c050


	//   ....[87]....
        /*041c*/ 	.word	0x0000c180


	//   ....[88]....
        /*0420*/ 	.word	0x0000c1c0


	//   ....[89]....
        /*0424*/ 	.word	0x0000c220


	//   ....[90]....
        /*0428*/ 	.word	0x0000c280


	//   ....[91]....
        /*042c*/ 	.word	0x0000c2a0


	//   ....[92]....
        /*0430*/ 	.word	0x0000c410


	//   ....[93]....
        /*0434*/ 	.word	0x0000c450


	//   ....[94]....
        /*0438*/ 	.word	0x0000c4b0


	//   ....[95]....
        /*043c*/ 	.word	0x0000c500


	//   ....[96]....
        /*0440*/ 	.word	0x0000c520


	//   ....[97]....
        /*0444*/ 	.word	0x0000c990


	//   ....[98]....
        /*0448*/ 	.word	0x0000c9e0


	//   ....[99]....
        /*044c*/ 	.word	0x0000ca30


	//   ....[100]....
        /*0450*/ 	.word	0x0000ca80


	//   ....[101]....
        /*0454*/ 	.word	0x0000cb70


	//   ....[102]....
        /*0458*/ 	.word	0x0000cbc0


	//   ....[103]....
        /*045c*/ 	.word	0x0000cc10


	//   ....[104]....
        /*0460*/ 	.word	0x0000cc60


	//   ....[105]....
        /*0464*/ 	.word	0x0000cd50


	//   ....[106]....
        /*0468*/ 	.word	0x0000cda0


	//   ....[107]....
        /*046c*/ 	.word	0x0000cdf0


	//   ....[108]....
        /*0470*/ 	.word	0x0000ce40


	//   ....[109]....
        /*0474*/ 	.word	0x0000cf30


	//   ....[110]....
        /*0478*/ 	.word	0x0000cf80


	//   ....[111]....
        /*047c*/ 	.word	0x0000cfd0


	//   ....[112]....
        /*0480*/ 	.word	0x0000d020


	//   ....[113]....
        /*0484*/ 	.word	0x0000d110


	//   ....[114]....
        /*0488*/ 	.word	0x0000d160


	//   ....[115]....
        /*048c*/ 	.word	0x0000d1b0


	//   ....[116]....
        /*0490*/ 	.word	0x0000d200


	//   ....[117]....
        /*0494*/ 	.word	0x0000d290


	//   ....[118]....
        /*0498*/ 	.word	0x0000d330


	//   ....[119]....
        /*049c*/ 	.word	0x0000d3d0


	//   ....[120]....
        /*04a0*/ 	.word	0x0000d470


	//   ....[121]....
        /*04a4*/ 	.word	0x0000d510


	//   ....[122]....
        /*04a8*/ 	.word	0x0000d5c0


	//   ....[123]....
        /*04ac*/ 	.word	0x0000d620


	//   ....[124]....
        /*04b0*/ 	.word	0x0000d670


	//   ....[125]....
        /*04b4*/ 	.word	0x0000d6a0


	//   ....[126]....
        /*04b8*/ 	.word	0x0000d700


	//   ....[127]....
        /*04bc*/ 	.word	0x0000d750


	//   ....[128]....
        /*04c0*/ 	.word	0x0000d7a0


	//   ....[129]....
        /*04c4*/ 	.word	0x0000d830


	//   ....[130]....
        /*04c8*/ 	.word	0x0000d880


	//   ....[131]....
        /*04cc*/ 	.word	0x0000d8d0


	//   ....[132]....
        /*04d0*/ 	.word	0x0000d920


	//   ....[133]....
        /*04d4*/ 	.word	0x0000d9b0


	//   ....[134]....
        /*04d8*/ 	.word	0x0000da40


	//   ....[135]....
        /*04dc*/ 	.word	0x0000da90


	//   ....[136]....
        /*04e0*/ 	.word	0x0000dae0


	//   ....[137]....
        /*04e4*/ 	.word	0x0000db70


	//   ....[138]....
        /*04e8*/ 	.word	0x0000dc00


	//   ....[139]....
        /*04ec*/ 	.word	0x0000dc50


	//   ....[140]....
        /*04f0*/ 	.word	0x0000dca0


	//   ....[141]....
        /*04f4*/ 	.word	0x0000dd30


	//   ....[142]....
        /*04f8*/ 	.word	0x0000ddc0


	//   ....[143]....
        /*04fc*/ 	.word	0x0000de10


	//   ....[144]....
        /*0500*/ 	.word	0x0000de60


	//   ....[145]....
        /*0504*/ 	.word	0x0000def0


	//   ....[146]....
        /*0508*/ 	.word	0x0000df80


	//   ....[147]....
        /*050c*/ 	.word	0x0000dfd0


	//   ....[148]....
        /*0510*/ 	.word	0x0000e020


	//   ....[149]....
        /*0514*/ 	.word	0x0000e0b0


	//   ....[150]....
        /*0518*/ 	.word	0x0000e160


	//   ....[151]....
        /*051c*/ 	.word	0x0000e1b0


	//   ....[152]....
        /*0520*/ 	.word	0x0000e280


	//   ....[153]....
        /*0524*/ 	.word	0x0000e2f0


	//   ....[154]....
        /*0528*/ 	.word	0x0000e340


	//   ....[155]....
        /*052c*/ 	.word	0x0000e390


	//   ....[156]....
        /*0530*/ 	.word	0x0000e3e0


	//   ....[157]....
        /*0534*/ 	.word	0x0000e420


	//   ....[158]....
        /*0538*/ 	.word	0x0000e470


	//   ....[159]....
        /*053c*/ 	.word	0x0000e4c0


	//   ....[160]....
        /*0540*/ 	.word	0x0000e520


	//----- nvinfo : EIATTR_VRC_CTA_INIT_COUNT
	.align		4
.L_2195:
        /*0544*/ 	.byte	0x02, 0x4a
	.zero		1
	.zero		1


	//----- nvinfo : EIATTR_EXIT_INSTR_OFFSETS
	.align		4
        /*0548*/ 	.byte	0x04, 0x1c
        /*054a*/ 	.short	(.L_2197 - .L_2196)


	//   ....[0]....
.L_2196:
        /*054c*/ 	.word	0x0000c630


	//   ....[1]....
        /*0550*/ 	.word	0x0000c930


	//----- nvinfo : EIATTR_MAX_THREADS
	.align		4
.L_2197:
        /*0554*/ 	.byte	0x04, 0x05
        /*0556*/ 	.short	(.L_2199 - .L_2198)
.L_2198:
        /*0558*/ 	.word	0x00000040
        /*055c*/ 	.word	0x00000001
        /*0560*/ 	.word	0x00000001


	//----- nvinfo : EIATTR_CRS_STACK_SIZE
	.align		4
.L_2199:
        /*0564*/ 	.byte	0x04, 0x1e
        /*0566*/ 	.short	(.L_2201 - .L_2200)
.L_2200:
        /*0568*/ 	.word	0x00000000


	//----- nvinfo : EIATTR_CBANK_PARAM_SIZE
	.align		4
.L_2201:
        /*056c*/ 	.byte	0x03, 0x19
        /*056e*/ 	.short	0x01f0


	//----- nvinfo : EIATTR_PARAM_CBANK
	.align		4
        /*0570*/ 	.byte	0x04, 0x0a
        /*0572*/ 	.short	(.L_2203 - .L_2202)
	.align		4
.L_2202:
        /*0574*/ 	.word	index@(.nv.constant0._Z25selective_scan_bwd_kernelI32Selective_Scan_bwd_kernel_traitsILi64ELi16ELb1ELb1ELb0ELb1ELb0EN3c104HalfENS1_7complexIfEEEEv12SSMParamsBwd)
        /*0578*/ 	.short	0x0380
        /*057a*/ 	.short	0x01f0


	//----- nvinfo : EIATTR_SW_WAR
	.align		4
.L_2203:
        /*057c*/ 	.byte	0x04, 0x36
        /*057e*/ 	.short	(.L_2205 - .L_2204)
.L_2204:
        /*0580*/ 	.word	0x00000008
.L_2205:


//--------------------- .nv.info._Z25selective_scan_bwd_kernelI32Selective_Scan_bwd_kernel_traitsILi64ELi16ELb1ELb1ELb0ELb1ELb1EN3c104HalfENS1_7complexIfEEEEv12SSMParamsBwd --------------------------
	.section	.nv.info._Z25selective_scan_bwd_kernelI32Selective_Scan_bwd_kernel_traitsILi64ELi16ELb1ELb1ELb0ELb1ELb1EN3c104HalfENS1_7complexIfEEEEv12SSMParamsBwd,"",@"SHT_CUDA_INFO"
	.sectionflags	@""
	.align	4


	//----- nvinfo : EIATTR_CUDA_API_VERSION
	.align		4
        /*0000*/ 	.byte	0x04, 0x37
        /*0002*/ 	.short	(.L_2207 - .L_2206)
.L_2206:
        /*0004*/ 	.word	0x00000082


	//----- nvinfo : EIATTR_KPARAM_INFO
	.align		4
.L_2207:
        /*0008*/ 	.byte	0x04, 0x17
        /*000a*/ 	.short	(.L_2209 - .L_2208)
.L_2208:
        /*000c*/ 	.word	0x00000000
        /*0010*/ 	.short	0x0000
        /*0012*/ 	.short	0x0000
        /*0014*/ 	.byte	0x00, 0xf0, 0xc1, 0x07


	//----- nvinfo : EIATTR_SPARSE_MMA_MASK
	.align		4
.L_2209:
        /*0018*/ 	.byte	0x03, 0x50
        /*001a*/ 	.short	0x0000


	//----- nvinfo : EIATTR_MAXREG_COUNT
	.align		4
        /*001c*/ 	.byte	0x03, 0x1b
        /*001e*/ 	.short	0x00ff


	//----- nvinfo : EIATTR_NUM_BARRIERS
	.align		4
        /*0020*/ 	.byte	0x02, 0x4c
        /*0022*/ 	.byte	0x01
	.zero		1


	//----- nvinfo : EIATTR_MERCURY_ISA_VERSION
	.align		4
        /*0024*/ 	.byte	0x03, 0x5f
        /*0026*/ 	.short	0x0101


	//----- nvinfo : EIATTR_INT_WARP_WIDE_INSTR_OFFSETS
	.align		4
        /*0028*/ 	.byte	0x04, 0x31
        /*002a*/ 	.short	(.L_2211 - .L_2210)


	//   ....[0]....
.L_2210:
        /*002c*/ 	.word	0x00007520


	//   ....[1]....
        /*0030*/ 	.word	0x000091e0


	//----- nvinfo : EIATTR_COOP_GROUP_MASK_REGIDS
	.align		4
.L_2211:
        /*0034*/ 	.byte	0x04, 0x29
        /*0036*/ 	.short	(.L_2213 - .L_2212)


	//   ....[0]....
.L_2212:
        /*0038*/ 	.word	0xffffffff


	//   ....[1]....
        /*003c*/ 	.word	0xffffffff


	//   ....[2]....
        /*0040*/ 	.word	0xffffffff


	//   ....[3]....
        /*0044*/ 	.word	0xffffffff


	//   ....[4]....
        /*0048*/ 	.word	0xffffffff


	//   ....[5]....
        /*004c*/ 	.word	0xffffffff


	//   ....[6]....
        /*0050*/ 	.word	0xffffffff


	//   ....[7]....
        /*0054*/ 	.word	0xffffffff


	//   ....[8]....
        /*0058*/ 	.word	0xffffffff


	//   ....[9]....
        /*005c*/ 	.word	0xffffffff


	//   ....[10]....
        /*0060*/ 	.word	0xffffffff


	//   ....[11]....
        /*0064*/ 	.word	0xffffffff


	//   ....[12]....
        /*0068*/ 	.word	0xffffffff


	//   ....[13]....
        /*006c*/ 	.word	0xffffffff


	//   ....[14]....
        /*0070*/ 	.word	0xffffffff


	//   ....[15]....
        /*0074*/ 	.word	0xffffffff


	//   ....[16]....
        /*0078*/ 	.word	0xffffffff


	//   ....[17]....
        /*007c*/ 	.word	0xffffffff


	//   ....[18]....
        /*0080*/ 	.word	0xffffffff


	//   ....[19]....
        /*0084*/ 	.word	0xffffffff


	//   ....[20]....
        /*0088*/ 	.word	0xffffffff


	//   ....[21]....
        /*008c*/ 	.word	0xffffffff


	//   ....[22]....
        /*0090*/ 	.word	0xffffffff


	//   ....[23]....
        /*0094*/ 	.word	0xffffffff


	//   ....[24]....
        /*0098*/ 	.word	0xffffffff


	//   ....[25]....
        /*009c*/ 	.word	0xffffffff


	//   ....[26]....
        /*00a0*/ 	.word	0xffffffff


	//   ....[27]....
        /*00a4*/ 	.word	0xffffffff


	//   ....[28]....
        /*00a8*/ 	.word	0xffffffff


	//   ....[29]....
        /*00ac*/ 	.word	0xffffffff


	//   ....[30]....
        /*00b0*/ 	.word	0xffffffff


	//   ....[31]....
        /*00b4*/ 	.word	0xffffffff


	//   ....[32]....
        /*00b8*/ 	.word	0xffffffff


	//   ....[33]....
        /*00bc*/ 	.word	0xffffffff


	//   ....[34]....
        /*00c0*/ 	.word	0xffffffff


	//   ....[35]....
        /*00c4*/ 	.word	0xffffffff


	//   ....[36]....
        /*00c8*/ 	.word	0xffffffff


	//   ....[37]....
        /*00cc*/ 	.word	0xffffffff


	//   ....[38]....
        /*00d0*/ 	.word	0xffffffff


	//   ....[39]....
        /*00d4*/ 	.word	0xffffffff


	//   ....[40]....
        /*00d8*/ 	.word	0xffffffff


	//   ....[41]....
        /*00dc*/ 	.word	0xffffffff


	//   ....[42]....
        /*00e0*/ 	.word	0xffffffff


	//   ....[43]....
        /*00e4*/ 	.word	0xffffffff


	//   ....[44]....
        /*00e8*/ 	.word	0xffffffff


	//   ....[45]....
        /*00ec*/ 	.word	0xffffffff


	//   ....[46]....
        /*00f0*/ 	.word	0xffffffff


	//   ....[47]....
        /*00f4*/ 	.word	0xffffffff


	//   ....[48]....
        /*00f8*/ 	.word	0xffffffff


	//   ....[49]....
        /*00fc*/ 	.word	0xffffffff


	//   ....[50]....
        /*0100*/ 	.word	0xffffffff


	//   ....[51]....
        /*0104*/ 	.word	0xffffffff


	//   ....[52]....
        /*0108*/ 	.word	0xffffffff


	//   ....[53]....
        /*010c*/ 	.word	0xffffffff


	//   ....[54]....
        /*0110*/ 	.word	0xffffffff


	//   ....[55]....
        /*0114*/ 	.word	0xffffffff


	//   ....[56]....
        /*0118*/ 	.word	0xffffffff


	//   ....[57]....
        /*011c*/ 	.word	0xffffffff


	//   ....[58]....
        /*0120*/ 	.word	0xffffffff


	//   ....[59]....
        /*0124*/ 	.word	0xffffffff


	//   ....[60]....
        /*0128*/ 	.word	0xffffffff


	//   ....[61]....
        /*012c*/ 	.word	0xffffffff


	//   ....[62]....
        /*0130*/ 	.word	0xffffffff


	//   ....[63]....
        /*0134*/ 	.word	0xffffffff


	//   ....[64]....
        /*0138*/ 	.word	0xffffffff


	//   ....[65]....
        /*013c*/ 	.word	0xffffffff


	//   ....[66]....
        /*0140*/ 	.word	0xffffffff


	//   ....[67]....
        /*0144*/ 	.word	0xffffffff


	//   ....[68]....
        /*0148*/ 	.word	0xffffffff


	//   ....[69]....
        /*014c*/ 	.word	0xffffffff


	//   ....[70]....
        /*0150*/ 	.word	0xffffffff


	//   ....[71]....
        /*0154*/ 	.word	0xffffffff


	//   ....[72]....
        /*0158*/ 	.word	0xffffffff


	//   ....[73]....
        /*015c*/ 	.word	0xffffffff


	//   ....[74]....
        /*0160*/ 	.word	0xffffffff


	//   ....[75]....
        /*0164*/ 	.word	0xffffffff


	//   ....[76]....
        /*0168*/ 	.word	0xffffffff


	//   ....[77]....
        /*016c*/ 	.word	0xffffffff


	//   ....[78]....
        /*0170*/ 	.word	0xffffffff


	//   ....[79]....
        /*0174*/ 	.word	0xffffffff


	//   ....[80]....
        /*0178*/ 	.word	0xffffffff


	//   ....[81]....
        /*017c*/ 	.word	0xffffffff


	//   ....[82]....
        /*0180*/ 	.word	0xffffffff


	//   ....[83]....
        /*0184*/ 	.word	0xffffffff


	//   ....[84]....
        /*0188*/ 	.word	0xffffffff


	//   ....[85]....
        /*018c*/ 	.word	0xffffffff


	//   ....[86]....
        /*0190*/ 	.word	0xffffffff


	//   ....[87]....
        /*0194*/ 	.word	0xffffffff


	//   ....[88]....
        /*0198*/ 	.word	0xffffffff


	//   ....[89]....
        /*019c*/ 	.word	0xffffffff


	//   ....[90]....
        /*01a0*/ 	.word	0xffffffff


	//   ....[91]....
        /*01a4*/ 	.word	0xffffffff


	//   ....[92]....
        /*01a8*/ 	.word	0xffffffff


	//   ....[93]....
        /*01ac*/ 	.word	0xffffffff


	//   ....[94]....
        /*01b0*/ 	.word	0xffffffff


	//   ....[95]....
        /*01b4*/ 	.word	0xffffffff


	//   ....[96]....
        /*01b8*/ 	.word	0xffffffff


	//   ....[97]....
        /*01bc*/ 	.word	0xffffffff


	//   ....[98]....
        /*01c0*/ 	.word	0xffffffff


	//   ....[99]....
        /*01c4*/ 	.word	0xffffffff


	//   ....[100]....
        /*01c8*/ 	.word	0xffffffff


	//   ....[101]....
        /*01cc*/ 	.word	0x050000ec


	//   ....[102]....
        /*01d0*/ 	.word	0x050000ec


	//   ....[103]....
        /*01d4*/ 	.word	0x050000ec


	//   ....[104]....
        /*01d8*/ 	.word	0x050000ec


	//   ....[105]....
        /*01dc*/ 	.word	0x050000ec


	//   ....[106]....
        /*01e0*/ 	.word	0x050000ec


	//   ....[107]....
        /*01e4*/ 	.word	0x050000ec


	//   ....[108]....
        /*01e8*/ 	.word	0x050000ec


	//   ....[109]....
        /*01ec*/ 	.word	0x050000ec


	//   ....[110]....
        /*01f0*/ 	.word	0x050000ec


	//   ....[111]....
        /*01f4*/ 	.word	0x050000ec


	//   ....[112]....
        /*01f8*/ 	.word	0x050000ec


	//   ....[113]....
        /*01fc*/ 	.word	0x050000ec


	//   ....[114]....
        /*0200*/ 	.word	0x050000ec


	//   ....[115]....
        /*0204*/ 	.word	0x050000ec


	//   ....[116]....
        /*0208*/ 	.word	0x050000ec


	//   ....[117]....
        /*020c*/ 	.word	0x050000ec


	//   ....[118]....
        /*0210*/ 	.word	0x050000ec


	//   ....[119]....
        /*0214*/ 	.word	0x050000ec


	//   ....[120]....
        /*0218*/ 	.word	0x050000ec


	//   ....[121]....
        /*021c*/ 	.word	0x050000ec


	//   ....[122]....
        /*0220*/ 	.word	0x050000ec


	//   ....[123]....
        /*0224*/ 	.word	0x050000ec


	//   ....[124]....
        /*0228*/ 	.word	0x050000ec


	//   ....[125]....
        /*022c*/ 	.word	0x050000ec


	//   ....[126]....
        /*0230*/ 	.word	0x050000ec


	//   ....[127]....
        /*0234*/ 	.word	0x050000ec


	//   ....[128]....
        /*0238*/ 	.word	0x050000ec


	//   ....[129]....
        /*023c*/ 	.word	0x050000ec


	//   ....[130]....
        /*0240*/ 	.word	0x050000ec


	//   ....[131]....
        /*0244*/ 	.word	0x050000ec


	//   ....[132]....
        /*0248*/ 	.word	0x050000ec


	//   ....[133]....
        /*024c*/ 	.word	0x050000ec


	//   ....[134]....
        /*0250*/ 	.word	0x050000ec


	//   ....[135]....
        /*0254*/ 	.word	0x050000ec


	//   ....[136]....
        /*0258*/ 	.word	0x050000ec


	//   ....[137]....
        /*025c*/ 	.word	0x050000ec


	//   ....[138]....
        /*0260*/ 	.word	0x050000ec


	//   ....[139]....
        /*0264*/ 	.word	0x050000ec


	//   ....[140]....
        /*0268*/ 	.word	0x050000ec


	//   ....[141]....
        /*026c*/ 	.word	0x050000ec


	//   ....[142]....
        /*0270*/ 	.word	0x050000ec


	//   ....[143]....
        /*0274*/ 	.word	0x050000ec


	//   ....[144]....
        /*0278*/ 	.word	0x050000ec


	//   ....[145]....
        /*027c*/ 	.word	0x050000ec


	//   ....[146]....
        /*0280*/ 	.word	0x050000ec


	//   ....[147]....
        /*0284*/ 	.word	0x050000ec


	//   ....[148]....
        /*0288*/ 	.word	0x050000ec


	//   ....[149]....
        /*028c*/ 	.word	0x050000ec


	//   ....[150]....
        /*0290*/ 	.word	0x050000ec


	//   ....[151]....
        /*0294*/ 	.word	0x050000ec


	//   ....[152]....
        /*0298*/ 	.word	0x050000ec


	//   ....[153]....
        /*029c*/ 	.word	0x050000ec


	//   ....[154]....
        /*02a0*/ 	.word	0x050000ec


	//   ....[155]....
        /*02a4*/ 	.word	0x050000ec


	//   ....[156]....
        /*02a8*/ 	.word	0x050000ec


	//   ....[157]....
        /*02ac*/ 	.word	0x050000ec


	//   ....[158]....
        /*02b0*/ 	.word	0x050000ec


	//   ....[159]....
        /*02b4*/ 	.word	0x050000ec


	//   ....[160]....
        /*02b8*/ 	.word	0x050000ec


	//   ....[161]....
        /*02bc*/ 	.word	0x050000ec


	//   ....[162]....
        /*02c0*/ 	.word	0x050000ec


	//   ....[163]....
        /*02c4*/ 	.word	0x050000ec


	//   ....[164]....
        /*02c8*/ 	.word	0x050000ec


	//----- nvinfo : EIATTR_COOP_GROUP_INSTR_OFFSETS
	.align		4
.L_2213:
        /*02cc*/ 	.byte	0x04, 0x28
        /*02ce*/ 	.short	(.L_2215 - .L_2214)


	//   ....[0]....
.L_2214:
        /*02d0*/ 	.word	0x00000af0


	//   ....[1]....
        /*02d4*/ 	.word	0x00000bb0


	//   ....[2]....
        /*02d8*/ 	.word	0x00000d80


	//   ....[3]....
        /*02dc*/ 	.word	0x00003250


	//   ....[4]....
        /*02e0*/ 	.word	0x00003950


	//   ....[5]....
        /*02e4*/ 	.word	0x00004300


	//   ....[6]....
        /*02e8*/ 	.word	0x000045c0


	//   ....[7]....
        /*02ec*/ 	.word	0x00004db0


	//   ....[8]....
        /*02f0*/ 	.word	0x000069d0


	//   ....[9]....
        /*02f4*/ 	.word	0x000069e0


	//   ....[10]....
        /*02f8*/ 	.word	0x000069f0


	//   ....[11]....
        /*02fc*/ 	.word	0x00006a00


	//   ....[12]....
        /*0300*/ 	.word	0x00006a90


	//   ....[13]....
        /*0304*/ 	.word	0x00006ac0


	//   ....[14]....
        /*0308*/ 	.word	0x00006ad0


	//   ....[15]....
        /*030c*/ 	.word	0x00006ae0


	//   ....[16]....
        /*0310*/ 	.word	0x00006b70


	//   ....[17]....
        /*0314*/ 	.word	0x00006ba0


	//   ....[18]....
        /*0318*/ 	.word	0x00006bb0


	//   ....[19]....
        /*031c*/ 	.word	0x00006bc0


	//   ....[20]....
        /*0320*/ 	.word	0x00006c50


	//   ....[21]....
        /*0324*/ 	.word	0x00006c80


	//   ....[22]....
        /*0328*/ 	.word	0x00006c90


	//   ....[23]....
        /*032c*/ 	.word	0x00006ca0


	//   ....[24]....
        /*0330*/ 	.word	0x00006d50


	//   ....[25]....
        /*0334*/ 	.word	0x00006d60


	//   ....[26]....
        /*0338*/ 	.word	0x00006d70


	//   ....[27]....
        /*033c*/ 	.word	0x00006d80


	//   ....[28]....
        /*0340*/ 	.word	0x00006ee0


	//   ....[29]....
        /*0344*/ 	.word	0x00006ef0


	//   ....[30]....
        /*0348*/ 	.word	0x00006f00


	//   ....[31]....
        /*034c*/ 	.word	0x00006f10


	//   ....[32]....
        /*0350*/ 	.word	0x00006f20


	//   ....[33]....
        /*0354*/ 	.word	0x00006f30


	//   ....[34]....
        /*0358*/ 	.word	0x00006f40


	//   ....[35]....
        /*035c*/ 	.word	0x00006f50


	//   ....[36]....
        /*0360*/ 	.word	0x000082a0


	//   ....[37]....
        /*0364*/ 	.word	0x000082b0


	//   ....[38]....
        /*0368*/ 	.word	0x000082c0


	//   ....[39]....
        /*036c*/ 	.word	0x000082d0


	//   ....[40]....
        /*0370*/ 	.word	0x000083e0


	//   ....[41]....
        /*0374*/ 	.word	0x000083f0


	//   ....[42]....
        /*0378*/ 	.word	0x00008400


	//   ....[43]....
        /*037c*/ 	.word	0x00008410


	//   ....[44]....
        /*0380*/ 	.word	0x00008520


	//   ....[45]....
        /*0384*/ 	.word	0x00008530


	//   ....[46]....
        /*0388*/ 	.word	0x00008540


	//   ....[47]....
        /*038c*/ 	.word	0x00008550


	//   ....[48]....
        /*0390*/ 	.word	0x00008660


	//   ....[49]....
        /*0394*/ 	.word	0x00008670


	//   ....[50]....
        /*0398*/ 	.word	0x00008680


	//   ....[51]....
        /*039c*/ 	.word	0x00008690


	//   ....[52]....
        /*03a0*/ 	.word	0x000087a0


	//   ....[53]....
        /*03a4*/ 	.word	0x000087b0


	//   ....[54]....
        /*03a8*/ 	.word	0x000087c0


	//   ....[55]....
        /*03ac*/ 	.word	0x000087d0


	//   ....[56]....
        /*03b0*/ 	.word	0x000088e0


	//   ....[57]....
        /*03b4*/ 	.word	0x000088f0


	//   ....[58]....
        /*03b8*/ 	.word	0x00008900


	//   ....[59]....
        /*03bc*/ 	.word	0x00008910


	//   ....[60]....
        /*03c0*/ 	.word	0x00008920


	//   ....[61]....
        /*03c4*/ 	.word	0x00008930


	//   ....[62]....
        /*03c8*/ 	.word	0x00008940


	//   ....[63]....
        /*03cc*/ 	.word	0x00008980


	//   ....[64]....
        /*03d0*/ 	.word	0x000089c0


	//   ....[65]....
        /*03d4*/ 	.word	0x00008a00


	//   ....[66]....
        /*03d8*/ 	.word	0x00008a20


	//   ....[67]....
        /*03dc*/ 	.word	0x00008a40


	//   ....[68]....
        /*03e0*/ 	.word	0x0000bba0


	//   ....[69]....
        /*03e4*/ 	.word	0x0000bbe0


	//   ....[70]....
        /*03e8*/ 	.word	0x0000bc20


	//   ....[71]....
        /*03ec*/ 	.word	0x0000bc60


	//   ....[72]....
        /*03f0*/ 	.word	0x0000bd70


	//   ....[73]....
        /*03f4*/ 	.word	0x0000bdb0


	//   ....[74]....
        /*03f8*/ 	.word	0x0000bdf0


	//   ....[75]....
        /*03fc*/ 	.word	0x0000be30


	//   ....[76]....
        /*0400*/ 	.word	0x0000bf40


	//   ....[77]....
        /*0404*/ 	.word	0x0000bf80


	//   ....[78]....
        /*0408*/ 	.word	0x0000bfc0


	//   ....[79]....
        /*040c*/ 	.word	0x0000c000


	//   ....[80]....
        /*0410*/ 	.word	0x0000c110


	//   ....[81]....
        /*0414*/ 	.word	0x0000c150


	//   ....[82]....
        /*0418*/ 	.word	0x0000c190


	//   ....[83]....
        /*041c*/ 	.word	0x0000c1d0


	//   ....[84]....
        /*0420*/ 	.word	0x0000c2e0


	//   ....[85]....
        /*0424*/ 	.word	0x0000c320


	//   ....[86]....
        /*0428*/ 	.word	0x0000c340


	//   ....[87]....
        /*042c*/ 	.word	0x0000c350


	//   ....[88]....
        /*0430*/ 	.word	0x0000c890


	//   ....[89]....
        /*0434*/ 	.word	0x0000cfb0


	//   ....[90]....
        /*0438*/ 	.word	0x0000d330


	//   ....[91]....
        /*043c*/ 	.word	0x0000d550


	//   ....[92]....
        /*0440*/ 	.word	0x0000d590


	//   ....[93]....
        /*0444*/ 	.word	0x0000d5f0


	//   ....[94]....
        /*0448*/ 	.word	0x0000d650


	//   ....[95]....
        /*044c*/ 	.word	0x0000d670


	//   ....[96]....
        /*0450*/ 	.word	0x0000d790


	//   ....[97]....
        /*0454*/ 	.word	0x0000d7d0


	//   ....[98]....
        /*0458*/ 	.word	0x0000d830


	//   ....[99]....
        /*045c*/ 	.word	0x0000d880


	//   ....[100]....
        /*0460*/ 	.word	0x0000d8a0


	//   ....[101]....
        /*0464*/ 	.word	0x0000dcc0


	//   ....[102]....
        /*0468*/ 	.word	0x0000dd10


	//   ....[103]....
        /*046c*/ 	.word	0x0000dd60


	//   ....[104]....
        /*0470*/ 	.word	0x0000ddb0


	//   ....[105]....
        /*0474*/ 	.word	0x0000dea0


	//   ....[106]....
        /*0478*/ 	.word	0x0000def0


	//   ....[107]....
        /*047c*/ 	.word	0x0000df40


	//   ....[108]....
        /*0480*/ 	.word	0x0000df90


	//   ....[109]....
        /*0484*/ 	.word	0x0000e080


	//   ....[110]....
        /*0488*/ 	.word	0x0000e0d0


	//   ....[111]....
        /*048c*/ 	.word	0x0000e120


	//   ....[112]....
        /*0490*/ 	.word	0x0000e170


	//   ....[113]....
        /*0494*/ 	.word	0x0000e260


	//   ....[114]....
        /*0498*/ 	.word	0x0000e2b0


	//   ....[115]....
        /*049c*/ 	.word	0x0000e300


	//   ....[116]....
        /*04a0*/ 	.word	0x0000e350


	//   ....[117]....
        /*04a4*/ 	.word	0x0000e440


	//   ....[118]....
        /*04a8*/ 	.word	0x0000e490


	//   ....[119]....
        /*04ac*/ 	.word	0x0000e4e0


	//   ....[120]....
        /*04b0*/ 	.word	0x0000e530


	//   ....[121]....
        /*04b4*/ 	.word	0x0000e5c0


	//   ....[122]....
        /*04b8*/ 	.word	0x0000e660


	//   ....[123]....
        /*04bc*/ 	.word	0x0000e700


	//   ....[124]....
        /*04c0*/ 	.word	0x0000e7a0


	//   ....[125]....
        /*04c4*/ 	.word	0x0000e840


	//   ....[126]....
        /*04c8*/ 	.word	0x0000e8f0


	//   ....[127]....
        /*04cc*/ 	.word	0x0000e950


	//   ....[128]....
        /*04d0*/ 	.word	0x0000e9a0


	//   ....[129]....
        /*04d4*/ 	.word	0x0000e9d0


	//   ....[130]....
        /*04d8*/ 	.word	0x0000ea30


	//   ....[131]....
        /*04dc*/ 	.word	0x0000ea80


	//   ....[132]....
        /*04e0*/ 	.word	0x0000ead0


	//   ....[133]....
        /*04e4*/ 	.word	0x0000eb60


	//   ....[134]....
        /*04e8*/ 	.word	0x0000ebb0


	//   ....[135]....
        /*04ec*/ 	.word	0x0000ec00


	//   ....[136]....
        /*04f0*/ 	.word	0x0000ec50


	//   ....[137]....
        /*04f4*/ 	.word	0x0000ece0


	//   ....[138]....
        /*04f8*/ 	.word	0x0000ed70


	//   ....[139]....
        /*04fc*/ 	.word	0x0000edc0


	//   ....[140]....
        /*0500*/ 	.word	0x0000ee10


	//   ....[141]....
        /*0504*/ 	.word	0x0000eea0


	//   ....[142]....
        /*0508*/ 	.word	0x0000ef30


	//   ....[143]....
        /*050c*/ 	.word	0x0000ef80


	//   ....[144]....
        /*0510*/ 	.word	0x0000efd0


	//   ....[145]....
        /*0514*/ 	.word	0x0000f060


	//   ....[146]....
        /*0518*/ 	.word	0x0000f0f0


	//   ....[147]....
        /*051c*/ 	.word	0x0000f140


	//   ....[148]....
        /*0520*/ 	.word	0x0000f190


	//   ....[149]....
        /*0524*/ 	.word	0x0000f220


	//   ....[150]....
        /*0528*/ 	.word	0x0000f2b0


	//   ....[151]....
        /*052c*/ 	.word	0x0000f300


	//   ....[152]....
        /*0530*/ 	.word	0x0000f350


	//   ....[153]....
        /*0534*/ 	.word	0x0000f3e0


	//   ....[154]....
        /*0538*/ 	.word	0x0000f490


	//   ....[155]....
        /*053c*/ 	.word	0x0000f4f0


	//   ....[156]....
        /*0540*/ 	.word	0x0000f5d0


	//   ....[157]....
        /*0544*/ 	.word	0x0000f600


	//   ....[158]....
        /*0548*/ 	.word	0x0000f670


	//   ....[159]....
        /*054c*/ 	.word	0x0000f6c0


	//   ....[160]....
        /*0550*/ 	.word	0x0000f710


	//   ....[161]....
        /*0554*/ 	.word	0x0000f740


	//   ....[162]....
        /*0558*/ 	.word	0x0000f790


	//   ....[163]....
        /*055c*/ 	.word	0x0000f7e0


	//   ....[164]....
        /*0560*/ 	.word	0x0000f840


	//----- nvinfo : EIATTR_VRC_CTA_INIT_COUNT
	.align		4
.L_2215:
        /*0564*/ 	.byte	0x02, 0x4a
	.zero		1
	.zero		1


	//----- nvinfo : EIATTR_EXIT_INSTR_OFFSETS
	.align		4
        /*0568*/ 	.byte	0x04, 0x1c
        /*056a*/ 	.short	(.L_2217 - .L_2216)


	//   ....[0]....
.L_2216:
        /*056c*/ 	.word	0x0000d990


	//   ....[1]....
        /*0570*/ 	.word	0x0000dc60


	//----- nvinfo : EIATTR_MAX_THREADS
	.align		4
.L_2217:
        /*0574*/ 	.byte	0x04, 0x05
        /*0576*/ 	.short	(.L_2219 - .L_2218)
.L_2218:
        /*0578*/ 	.word	0x00000040
        /*057c*/ 	.word	0x00000001
        /*0580*/ 	.word	0x00000001


	//----- nvinfo : EIATTR_CRS_STACK_SIZE
	.align		4
.L_2219:
        /*0584*/ 	.byte	0x04, 0x1e
        /*0586*/ 	.short	(.L_2221 - .L_2220)
.L_2220:
        /*0588*/ 	.word	0x00000000


	//----- nvinfo : EIATTR_CBANK_PARAM_SIZE
	.align		4
.L_2221:
        /*058c*/ 	.byte	0x03, 0x19
        /*058e*/ 	.short	0x01f0


	//----- nvinfo : EIATTR_PARAM_CBANK
	.align		4
        /*0590*/ 	.byte	0x04, 0x0a
        /*0592*/ 	.short	(.L_2223 - .L_2222)
	.align		4
.L_2222:
        /*0594*/ 	.word	index@(.nv.constant0._Z25selective_scan_bwd_kernelI32Selective_Scan_bwd_kernel_traitsILi64ELi16ELb1ELb1ELb0ELb1ELb1EN3c104HalfENS1_7complexIfEEEEv12SSMParamsBwd)
        /*0598*/ 	.short	0x0380
        /*059a*/ 	.short	0x01f0


	//----- nvinfo : EIATTR_SW_WAR
	.align		4
.L_2223:
        /*059c*/ 	.byte	0x04, 0x36
        /*059e*/ 	.short	(.L_2225 - .L_2224)
.L_2224:
        /*05a0*/ 	.word	0x00000008
.L_2225:


//--------------------- .nv.info._Z25selective_scan_bwd_kernelI32Selective_Scan_bwd_kernel_traitsILi64ELi16ELb1ELb1ELb1ELb0ELb0EN3c104HalfENS1_7complexIfEEEEv12SSMParamsBwd --------------------------
	.section	.nv.info._Z25selective_scan_bwd_kernelI32Selective_Scan_bwd_kernel_traitsILi64ELi16ELb1ELb1ELb1ELb0ELb0EN3c104HalfENS1_7complexIfEEEEv12SSMParamsBwd,"",@"SHT_CUDA_INFO"
	.sectionflags	@""
	.align	4


	//----- nvinfo : EIATTR_CUDA_API_VERSION
	.align		4
        /*0000*/ 	.byte	0x04, 0x37
        /*0002*/ 	.short	(.L_2227 - .L_2226)
.L_2226:
        /*0004*/ 	.word	0x00000082


	//----- nvinfo : EIATTR_KPARAM_INFO
	.align		4
.L_2227:
        /*0008*/ 	.byte	0x04, 0x17
        /*000a*/ 	.short	(.L_2229 - .L_2228)
.L_2228:
        /*000c*/ 	.word	0x00000000
        /*0010*/ 	.short	0x0000
        /*0012*/ 	.short	0x0000
        /*0014*/ 	.byte	0x00, 0xf0, 0xc1, 0x07


	//----- nvinfo : EIATTR_SPARSE_MMA_MASK
	.align		4
.L_2229:
        /*0018*/ 	.byte	0x03, 0x50
        /*001a*/ 	.short	0x0000


	//----- nvinfo : EIATTR_MAXREG_COUNT
	.align		4
        /*001c*/ 	.byte	0x03, 0x1b
        /*001e*/ 	.short	0x00ff


	//----- nvinfo : EIATTR_NUM_BARRIERS
	.align		4
        /*0020*/ 	.byte	0x02, 0x4c
        /*0022*/ 	.byte	0x01
	.zero		1


	//----- nvinfo : EIATTR_MERCURY_ISA_VERSION
	.align		4
        /*0024*/ 	.byte	0x03, 0x5f
        /*0026*/ 	.short	0x0101


	//----- nvinfo : EIATTR_INT_WARP_WIDE_INSTR_OFFSETS
	.align		4
        /*0028*/ 	.byte	0x04, 0x31
        /*002a*/ 	.short	(.L_2231 - .L_2230)


	//   ....[0]....
.L_2230:
        /*002c*/ 	.word	0x00004cd0


	//   ....[1]....
        /*0030*/ 	.word	0x00005b30


	//----- nvinfo : EIATTR_COOP_GROUP_MASK_REGIDS
	.align		4
.L_2231:
        /*0034*/ 	.byte	0x04, 0x29
        /*0036*/ 	.short	(.L_2233 - .L_2232)


	//   ....[0]....
.L_2232:
        /*0038*/ 	.word	0xffffffff


	//   ....[1]....
        /*003c*/ 	.word	0xffffffff


	//   ....[2]....
        /*0040*/ 	.word	0xffffffff


	//   ....[3]....
        /*0044*/ 	.word	0xffffffff


	//   ....[4]....
        /*0048*/ 	.word	0xffffffff


	//   ....[5]....
        /*004c*/ 	.word	0xffffffff


	//   ....[6]....
        /*0050*/ 	.word	0xffffffff


	//   ....[7]....
        /*0054*/ 	.word	0xffffffff


	//   ....[8]....
        /*0058*/ 	.word	0xffffffff


	//   ....[9]....
        /*005c*/ 	.word	0xffffffff


	//   ....[10]....
        /*0060*/ 	.word	0xffffffff


	//   ....[11]....
        /*0064*/ 	.word	0xffffffff


	//   ....[12]....
        /*0068*/ 	.word	0xffffffff


	//   ....[13]....
        /*006c*/ 	.word	0xffffffff


	//   ....[14]....
        /*0070*/ 	.word	0xffffffff


	//   ....[15]....
        /*0074*/ 	.word	0xffffffff


	//   ....[16]....
        /*0078*/ 	.word	0xffffffff


	//   ....[17]....
        /*007c*/ 	.word	0xffffffff


	//   ....[18]....
        /*0080*/ 	.word	0xffffffff


	//   ....[19]....
        /*0084*/ 	.word	0xffffffff


	//   ....[20]....
        /*0088*/ 	.word	0xffffffff


	//   ....[21]....
        /*008c*/ 	.word	0xffffffff


	//   ....[22]....
        /*0090*/ 	.word	0xffffffff


	//   ....[23]....
        /*0094*/ 	.word	0xffffffff


	//   ....[24]....
        /*0098*/ 	.word	0xffffffff


	//   ....[25]....
        /*009c*/ 	.word	0xffffffff


	//   ....[26]....
        /*00a0*/ 	.word	0xffffffff


	//   ....[27]....
        /*00a4*/ 	.word	0xffffffff


	//   ....[28]....
        /*00a8*/ 	.word	0xffffffff


	//   ....[29]....
        /*00ac*/ 	.word	0xffffffff


	//   ....[30]....
        /*00b0*/ 	.word	0xffffffff


	//   ....[31]....
        /*00b4*/ 	.word	0xffffffff


	//   ....[32]....
        /*00b8*/ 	.word	0xffffffff


	//   ....[33]....
        /*00bc*/ 	.word	0xffffffff


	//   ....[34]....
        /*00c0*/ 	.word	0xffffffff


	//   ....[35]....
        /*00c4*/ 	.word	0xffffffff


	//   ....[36]....
        /*00c8*/ 	.word	0xffffffff


	//   ....[37]....
        /*00cc*/ 	.word	0xffffffff


	//   ....[38]....
        /*00d0*/ 	.word	0xffffffff


	//   ....[39]....
        /*00d4*/ 	.word	0xffffffff


	//   ....[40]....
        /*00d8*/ 	.word	0xffffffff


	//   ....[41]....
        /*00dc*/ 	.word	0xffffffff


	//   ....[42]....
        /*00e0*/ 	.word	0xffffffff


	//   ....[43]....
        /*00e4*/ 	.word	0xffffffff


	//   ....[44]....
        /*00e8*/ 	.word	0xffffffff


	//   ....[45]....
        /*00ec*/ 	.word	0xffffffff


	//   ....[46]....
        /*00f0*/ 	.word	0xffffffff


	//   ....[47]....
        /*00f4*/ 	.word	0xffffffff


	//   ....[48]....
        /*00f8*/ 	.word	0xffffffff


	//   ....[49]....
        /*00fc*/ 	.word	0xffffffff


	//   ....[50]....
        /*0100*/ 	.word	0xffffffff


	//   ....[51]....
        /*0104*/ 	.word	0xffffffff


	//   ....[52]....
        /*0108*/ 	.word	0xffffffff


	//   ....[53]....
        /*010c*/ 	.word	0xffffffff


	//   ....[54]....
        /*0110*/ 	.word	0xffffffff


	//   ....[55]....
        /*0114*/ 	.word	0xffffffff


	//   ....[56]....
        /*0118*/ 	.word	0xffffffff


	//   ....[57]....
        /*011c*/ 	.word	0xffffffff


	//   ....[58]....
        /*0120*/ 	.word	0xffffffff


	//   ....[59]....
        /*0124*/ 	.word	0xffffffff


	//   ....[60]....
        /*0128*/ 	.word	0xffffffff


	//   ....[61]....
        /*012c*/ 	.word	0xffffffff


	//   ....[62]....
        /*0130*/ 	.word	0xffffffff


	//   ....[63]....
        /*0134*/ 	.word	0xffffffff


	//   ....[64]....
        /*0138*/ 	.word	0xffffffff


	//   ....[65]....
        /*013c*/ 	.word	0xffffffff


	//   ....[66]....
        /*0140*/ 	.word	0xffffffff


	//   ....[67]....
        /*0144*/ 	.word	0xffffffff


	//   ....[68]....
        /*0148*/ 	.word	0xffffffff


	//   ....[69]....
        /*014c*/ 	.word	0xffffffff


	//   ....[70]....
        /*0150*/ 	.word	0xffffffff


	//   ....[71]....
        /*0154*/ 	.word	0xffffffff


	//   ....[72]....
        /*0158*/ 	.word	0xffffffff


	//   ....[73]....
        /*015c*/ 	.word	0xffffffff


	//   ....[74]....
        /*0160*/ 	.word	0xffffffff


	//   ....[75]....
        /*0164*/ 	.word	0xffffffff


	//   ....[76]....
        /*0168*/ 	.word	0xffffffff


	//   ....[77]....
        /*016c*/ 	.word	0xffffffff


	//   ....[78]....
        /*0170*/ 	.word	0xffffffff


	//   ....[79]....
        /*0174*/ 	.word	0xffffffff


	//   ....[80]....
        /*0178*/ 	.word	0xffffffff


	//   ....[81]....
        /*017c*/ 	.word	0xffffffff


	//   ....[82]....
        /*0180*/ 	.word	0xffffffff


	//   ....[83]....
        /*0184*/ 	.word	0xffffffff


	//   ....[84]....
        /*0188*/ 	.word	0xffffffff


	//   ....[85]....
        /*018c*/ 	.word	0xffffffff


	//   ....[86]....
        /*0190*/ 	.word	0xffffffff


	//   ....[87]....
        /*0194*/ 	.word	0x05000042


	//   ....[88]....
        /*0198*/ 	.word	0x05000042


	//   ....[89]....
        /*019c*/ 	.word	0x05000042


	//   ....[90]....
        /*01a0*/ 	.word	0x05000042


	//   ....[91]....
        /*01a4*/ 	.word	0x05000042


	//   ....[92]....
        /*01a8*/ 	.word	0x05000042


	//   ....[93]....
        /*01ac*/ 	.word	0x05000042


	//   ....[94]....
        /*01b0*/ 	.word	0x05000042


	//   ....[95]....
        /*01b4*/ 	.word	0x05000042


	//   ....[96]....
        /*01b8*/ 	.word	0x05000042


	//   ....[97]....
        /*01bc*/ 	.word	0x05000042


	//   ....[98]....
        /*01c0*/ 	.word	0x05000042


	//   ....[99]....
        /*01c4*/ 	.word	0x05000042


	//   ....[100]....
        /*01c8*/ 	.word	0x05000042


	//   ....[101]....
        /*01cc*/ 	.word	0x05000042


	//   ....[102]....
        /*01d0*/ 	.word	0x05000042


	//   ....[103]....
        /*01d4*/ 	.word	0x05000042


	//   ....[104]....
        /*01d8*/ 	.word	0x05000042


	//   ....[105]....
        /*01dc*/ 	.word	0x05000042


	//   ....[106]....
        /*01e0*/ 	.word	0x05000042


	//   ....[107]....
        /*01e4*/ 	.word	0x05000042


	//   ....[108]....
        /*01e8*/ 	.word	0x05000042


	//   ....[109]....
        /*01ec*/ 	.word	0x05000042


	//   ....[110]....
        /*01f0*/ 	.word	0x05000042


	//   ....[111]....
        /*01f4*/ 	.word	0x05000042


	//   ....[112]....
        /*01f8*/ 	.word	0x05000042


	//   ....[113]....
        /*01fc*/ 	.word	0x05000042


	//   ....[114]....
        /*0200*/ 	.word	0x05000042


	//   ....[115]....
        /*0204*/ 	.word	0x05000042


	//   ....[116]....
        /*0208*/ 	.word	0x05000042


	//   ....[117]....
        /*020c*/ 	.word	0x05000042


	//   ....[118]....
        /*0210*/ 	.word	0x05000042


	//   ....[119]....
        /*0214*/ 	.word	0x05000042


	//   ....[120]....
        /*0218*/ 	.word	0x05000042


	//   ....[121]....
        /*021c*/ 	.word	0x05000042


	//   ....[122]....
        /*0220*/ 	.word	0x05000042


	//   ....[123]....
        /*0224*/ 	.word	0x05000042


	//   ....[124]....
        /*0228*/ 	.word	0x05000042


	//   ....[125]....
        /*022c*/ 	.word	0x05000042


	//   ....[126]....
        /*0230*/ 	.word	0x05000042


	//   ....[127]....
        /*0234*/ 	.word	0x05000042


	//   ....[128]....
        /*0238*/ 	.word	0x05000042


	//   ....[129]....
        /*023c*/ 	.word	0x05000042


	//   ....[130]....
        /*0240*/ 	.word	0x05000042


	//   ....[131]....
        /*0244*/ 	.word	0x05000042


	//   ....[132]....
        /*0248*/ 	.word	0x05000042


	//   ....[133]....
        /*024c*/ 	.word	0x05000042


	//   ....[134]....
        /*0250*/ 	.word	0x05000042


	//   ....[135]....
        /*0254*/ 	.word	0x05000042


	//   ....[136]....
        /*0258*/ 	.word	0x05000042


	//   ....[137]....
        /*025c*/ 	.word	0x05000042


	//   ....[138]....
        /*0260*/ 	.word	0x05000042


	//   ....[139]....
        /*0264*/ 	.word	0x05000042


	//   ....[140]....
        /*0268*/ 	.word	0x05000042


	//   ....[141]....
        /*026c*/ 	.word	0x05000042


	//   ....[142]....
        /*0270*/ 	.word	0x05000042


	//   ....[143]....
        /*0274*/ 	.word	0x05000042


	//   ....[144]....
        /*0278*/ 	.word	0x05000042


	//   ....[145]....
        /*027c*/ 	.word	0x05000042


	//   ....[146]....
        /*0280*/ 	.word	0x05000042


	//   ....[147]....
        /*0284*/ 	.word	0x05000042


	//   ....[148]....
        /*0288*/ 	.word	0x05000042


	//   ....[149]....
        /*028c*/ 	.word	0x05000042


	//   ....[150]....
        /*0290*/ 	.word	0x05000042


	//----- nvinfo : EIATTR_COOP_GROUP_INSTR_OFFSETS
	.align		4
.L_2233:
        /*0294*/ 	.byte	0x04, 0x28
        /*0296*/ 	.short	(.L_2235 - .L_2234)


	//   ....[0]....
.L_2234:
        /*0298*/ 	.word	0x00000c20


	//   ....[1]....
        /*029c*/ 	.word	0x00000cd0


	//   ....[2]....
        /*02a0*/ 	.word	0x00000ef0


	//   ....[3]....
        /*02a4*/ 	.word	0x00001890


	//   ....[4]....
        /*02a8*/ 	.word	0x00002250


	//   ....[5]....
        /*02ac*/ 	.word	0x000037b0


	//   ....[6]....
        /*02b0*/ 	.word	0x000037c0


	//   ....[7]....
        /*02b4*/ 	.word	0x000037d0


	//   ....[8]....
        /*02b8*/ 	.word	0x000037e0


	//   ....[9]....
        /*02bc*/ 	.word	0x00003870


	//   ....[10]....
        /*02c0*/ 	.word	0x000038a0


	//   ....[11]....
        /*02c4*/ 	.word	0x000038b0


	//   ....[12]....
        /*02c8*/ 	.word	0x000038c0


	//   ....[13]....
        /*02cc*/ 	.word	0x00003950


	//   ....[14]....
        /*02d0*/ 	.word	0x00003980


	//   ....[15]....
        /*02d4*/ 	.word	0x00003990


	//   ....[16]....
        /*02d8*/ 	.word	0x000039a0


	//   ....[17]....
        /*02dc*/ 	.word	0x00003a40


	//   ....[18]....
        /*02e0*/ 	.word	0x00003a60


	//   ....[19]....
        /*02e4*/ 	.word	0x00003a70


	//   ....[20]....
        /*02e8*/ 	.word	0x00003a80


	//   ....[21]....
        /*02ec*/ 	.word	0x00003b30


	//   ....[22]....
        /*02f0*/ 	.word	0x00003b40


	//   ....[23]....
        /*02f4*/ 	.word	0x00003b50


	//   ....[24]....
        /*02f8*/ 	.word	0x00003b60


	//   ....[25]....
        /*02fc*/ 	.word	0x00003cc0


	//   ....[26]....
        /*0300*/ 	.word	0x00003cd0


	//   ....[27]....
        /*0304*/ 	.word	0x00003ce0


	//   ....[28]....
        /*0308*/ 	.word	0x00003cf0


	//   ....[29]....
        /*030c*/ 	.word	0x00003d00


	//   ....[30]....
        /*0310*/ 	.word	0x00003d10


	//   ....[31]....
        /*0314*/ 	.word	0x00003d20


	//   ....[32]....
        /*0318*/ 	.word	0x00003d30


	//   ....[33]....
        /*031c*/ 	.word	0x00005070


	//   ....[34]....
        /*0320*/ 	.word	0x00005080


	//   ....[35]....
        /*0324*/ 	.word	0x00005090


	//   ....[36]....
        /*0328*/ 	.word	0x000050a0


	//   ....[37]....
        /*032c*/ 	.word	0x000051b0


	//   ....[38]....
        /*0330*/ 	.word	0x000051c0


	//   ....[39]....
        /*0334*/ 	.word	0x000051d0


	//   ....[40]....
        /*0338*/ 	.word	0x000051e0


	//   ....[41]....
        /*033c*/ 	.word	0x000052f0


	//   ....[42]....
        /*0340*/ 	.word	0x00005300


	//   ....[43]....
        /*0344*/ 	.word	0x00005310


	//   ....[44]....
        /*0348*/ 	.word	0x00005320


	//   ....[45]....
        /*034c*/ 	.word	0x00005430


	//   ....[46]....
        /*0350*/ 	.word	0x00005440


	//   ....[47]....
        /*0354*/ 	.word	0x00005450


	//   ....[48]....
        /*0358*/ 	.word	0x00005460


	//   ....[49]....
        /*035c*/ 	.word	0x00005570


	//   ....[50]....
        /*0360*/ 	.word	0x00005580


	//   ....[51]....
        /*0364*/ 	.word	0x00005590


	//   ....[52]....
        /*0368*/ 	.word	0x000055a0


	//   ....[53]....
        /*036c*/ 	.word	0x000056b0


	//   ....[54]....
        /*0370*/ 	.word	0x000056c0


	//   ....[55]....
        /*0374*/ 	.word	0x000056d0


	//   ....[56]....
        /*0378*/ 	.word	0x000056e0


	//   ....[57]....
        /*037c*/ 	.word	0x000056f0


	//   ....[58]....
        /*0380*/ 	.word	0x00005700


	//   ....[59]....
        /*0384*/ 	.word	0x00005710


	//   ....[60]....
        /*0388*/ 	.word	0x00005750


	//   ....[61]....
        /*038c*/ 	.word	0x00005790


	//   ....[62]....
        /*0390*/ 	.word	0x000057d0


	//   ....[63]....
        /*0394*/ 	.word	0x000057f0


	//   ....[64]....
        /*0398*/ 	.word	0x00005810


	//   ....[65]....
        /*039c*/ 	.word	0x000092b0


	//   ....[66]....
        /*03a0*/ 	.word	0x000092f0


	//   ....[67]....
        /*03a4*/ 	.word	0x00009480


	//   ....[68]....
        /*03a8*/ 	.word	0x000094c0


	//   ....[69]....
        /*03ac*/ 	.word	0x000095e0


	//   ....[70]....
        /*03b0*/ 	.word	0x00009600


	//   ....[71]....
        /*03b4*/ 	.word	0x00009640


	//   ....[72]....
        /*03b8*/ 	.word	0x00009670


	//   ....[73]....
        /*03bc*/ 	.word	0x00009720


	//   ....[74]....
        /*03c0*/ 	.word	0x00009740


	//   ....[75]....
        /*03c4*/ 	.word	0x00009ad0


	//   ....[76]....
        /*03c8*/ 	.word	0x00009e70


	//   ....[77]....
        /*03cc*/ 	.word	0x00009fa0


	//   ....[78]....
        /*03d0*/ 	.word	0x00009ff0


	//   ....[79]....
        /*03d4*/ 	.word	0x0000a050


	//   ....[80]....
        /*03d8*/ 	.word	0x0000a0a0


	//   ....[81]....
        /*03dc*/ 	.word	0x0000a0c0


	//   ....[82]....
        /*03e0*/ 	.word	0x0000a230


	//   ....[83]....
        /*03e4*/ 	.word	0x0000a270


	//   ....[84]....
        /*03e8*/ 	.word	0x0000a2d0


	//   ....[85]....
        /*03ec*/ 	.word	0x0000a320


	//   ....[86]....
        /*03f0*/ 	.word	0x0000a340


	//   ....[87]....
        /*03f4*/ 	.word	0x0000a680


	//   ....[88]....
        /*03f8*/ 	.word	0x0000a6d0


	//   ....[89]....
        /*03fc*/ 	.word	0x0000a720


	//   ....[90]....
        /*0400*/ 	.word	0x0000a770


	//   ....[91]....
        /*0404*/ 	.word	0x0000a860


	//   ....[92]....
        /*0408*/ 	.word	0x0000a8b0


	//   ....[93]....
        /*040c*/ 	.word	0x0000a900


	//   ....[94]....
        /*0410*/ 	.word	0x0000a950


	//   ....[95]....
        /*0414*/ 	.word	0x0000aa40


	//   ....[96]....
        /*0418*/ 	.word	0x0000aa90


	//   ....[97]....
        /*041c*/ 	.word	0x0000aae0


	//   ....[98]....
        /*0420*/ 	.word	0x0000ab30


	//   ....[99]....
        /*0424*/ 	.word	0x0000ac20


	//   ....[100]....
        /*0428*/ 	.word	0x0000ac70


	//   ....[101]....
        /*042c*/ 	.word	0x0000acc0


	//   ....[102]....
        /*0430*/ 	.word	0x0000ad10


	//   ....[103]....
        /*0434*/ 	.word	0x0000ae00


	//   ....[104]....
        /*0438*/ 	.word	0x0000ae50


	//   ....[105]....
        /*043c*/ 	.word	0x0000aea0


	//   ....[106]....
        /*0440*/ 	.word	0x0000aef0


	//   ....[107]....
        /*0444*/ 	.word	0x0000af80


	//   ....[108]....
        /*0448*/ 	.word	0x0000b020


	//   ....[109]....
        /*044c*/ 	.word	0x0000b0c0


	//   ....[110]....
        /*0450*/ 	.word	0x0000b160


	//   ....[111]....
        /*0454*/ 	.word	0x0000b200


	//   ....[112]....
        /*0458*/ 	.word	0x0000b2b0


	//   ....[113]....
        /*045c*/ 	.word	0x0000b300


	//   ....[114]....
        /*0460*/ 	.word	0x0000b350


	//   ....[115]....
        /*0464*/ 	.word	0x0000b3a0


	//   ....[116]....
        /*0468*/ 	.word	0x0000b3f0


	//   ....[117]....
        /*046c*/ 	.word	0x0000b440


	//   ....[118]....
        /*0470*/ 	.word	0x0000b490


	//   ....[119]....
        /*0474*/ 	.word	0x0000b520


	//   ....[120]....
        /*0478*/ 	.word	0x0000b570


	//   ....[121]....
        /*047c*/ 	.word	0x0000b5c0


	//   ....[122]....
        /*0480*/ 	.word	0x0000b610


	//   ....[123]....
        /*0484*/ 	.word	0x0000b6a0


	//   ....[124]....
        /*0488*/ 	.word	0x0000b730


	//   ....[125]....
        /*048c*/ 	.word	0x0000b780


	//   ....[126]....
        /*0490*/ 	.word	0x0000b7d0


	//   ....[127]....
        /*0494*/ 	.word	0x0000b860


	//   ....[128]....
        /*0498*/ 	.word	0x0000b8f0


	//   ....[129]....
        /*049c*/ 	.word	0x0000b940


	//   ....[130]....
        /*04a0*/ 	.word	0x0000b990


	//   ....[131]....
        /*04a4*/ 	.word	0x0000ba20


	//   ....[132]....
        /*04a8*/ 	.word	0x0000bab0


	//   ....[133]....
        /*04ac*/ 	.word	0x0000bb00


	//   ....[134]....
        /*04b0*/ 	.word	0x0000bb50


	//   ....[135]....
        /*04b4*/ 	.word	0x0000bbe0


	//   ....[136]....
        /*04b8*/ 	.word	0x0000bc70


	//   ....[137]....
        /*04bc*/ 	.word	0x0000bcc0


	//   ....[138]....
        /*04c0*/ 	.word	0x0000bd10


	//   ....[139]....
        /*04c4*/ 	.word	0x0000bda0


	//   ....[140]....
        /*04c8*/ 	.word	0x0000be50


	//   ....[141]....
        /*04cc*/ 	.word	0x0000bea0


	//   ....[142]....
        /*04d0*/ 	.word	0x0000bf70


	//   ....[143]....
        /*04d4*/ 	.word	0x0000bfe0


	//   ....[144]....
        /*04d8*/ 	.word	0x0000c030


	//   ....[145]....
        /*04dc*/ 	.word	0x0000c080


	//   ....[146]....
        /*04e0*/ 	.word	0x0000c0d0


	//   ....[147]....
        /*04e4*/ 	.word	0x0000c110


	//   ....[148]....
        /*04e8*/ 	.word	0x0000c160


	//   ....[149]....
        /*04ec*/ 	.word	0x0000c1b0


	//   ....[150]....
        /*04f0*/ 	.word	0x0000c210


	//----- nvinfo : EIATTR_VRC_CTA_INIT_COUNT
	.align		4
.L_2235:
        /*04f4*/ 	.byte	0x02, 0x4a
	.zero		1
	.zero		1


	//----- nvinfo : EIATTR_EXIT_INSTR_OFFSETS
	.align		4
        /*04f8*/ 	.byte	0x04, 0x1c
        /*04fa*/ 	.short	(.L_2237 - .L_2236)


	//   ....[0]....
.L_2236:
        /*04fc*/ 	.word	0x0000a450


	//   ....[1]....
        /*0500*/ 	.word	0x0000a620


	//----- nvinfo : EIATTR_MAX_THREADS
	.align		4
.L_2237:
        /*0504*/ 	.byte	0x04, 0x05
        /*0506*/ 	.short	(.L_2239 - .L_2238)
.L_2238:
        /*0508*/ 	.word	0x00000040
        /*050c*/ 	.word	0x00000001
        /*0510*/ 	.word	0x00000001


	//----- nvinfo : EIATTR_CRS_STACK_SIZE
	.align		4
.L_2239:
        /*0514*/ 	.byte	0x04, 0x1e
        /*0516*/ 	.short	(.L_2241 - .L_2240)
.L_2240:
        /*0518*/ 	.word	0x00000000


	//----- nvinfo : EIATTR_CBANK_PARAM_SIZE
	.align		4
.L_2241:
        /*051c*/ 	.byte	0x03, 0x19
        /*051e*/ 	.short	0x01f0


	//----- nvinfo : EIATTR_PARAM_CBANK
	.align		4
        /*0520*/ 	.byte	0x04, 0x0a
        /*0522*/ 	.short	(.L_2243 - .L_2242)
	.align		4
.L_2242:
        /*0524*/ 	.word	index@(.nv.constant0._Z25selective_scan_bwd_kernelI32Selective_Scan_bwd_kernel_traitsILi64ELi16ELb1ELb1ELb1ELb0ELb0EN3c104HalfENS1_7complexIfEEEEv12SSMParamsBwd)
        /*0528*/ 	.short	0x0380
        /*052a*/ 	.short	0x01f0


	//----- nvinfo : EIATTR_SW_WAR
	.align		4
.L_2243:
        /*052c*/ 	.byte	0x04, 0x36
        /*052e*/ 	.short	(.L_2245 - .L_2244)
.L_2244:
        /*0530*/ 	.word	0x00000008
.L_2245:


//--------------------- .nv.info._Z25selective_scan_bwd_kernelI32Selective_Scan_bwd_kernel_traitsILi64ELi16ELb1ELb1ELb1ELb0ELb1EN3c104HalfENS1_7complexIfEEEEv12SSMParamsBwd --------------------------
	.section	.nv.info._Z25selective_scan_bwd_kernelI32Selective_Scan_bwd_kernel_traitsILi64ELi16ELb1ELb1ELb1ELb0ELb1EN3c104HalfENS1_7complexIfEEEEv12SSMParamsBwd,"",@"SHT_CUDA_INFO"
	.sectionflags	@""
	.align	4


	//----- nvinfo : EIATTR_CUDA_API_VERSION
	.align		4
        /*0000*/ 	.byte	0x04, 0x37
        /*0002*/ 	.short	(.L_2247 - .L_2246)
.L_2246:
        /*0004*/ 	.word	0x00000082


	//----- nvinfo : EIATTR_KPARAM_INFO
	.align		4
.L_2247:
        /*0008*/ 	.byte	0x04, 0x17
        /*000a*/ 	.short	(.L_2249 - .L_2248)
.L_2248:
        /*000c*/ 	.word	0x00000000
        /*0010*/ 	.short	0x0000
        /*0012*/ 	.short	0x0000
        /*0014*/ 	.byte	0x00, 0xf0, 0xc1, 0x07


	//----- nvinfo : EIATTR_SPARSE_MMA_MASK
	.align		4
.L_2249:
        /*0018*/ 	.byte	0x03, 0x50
        /*001a*/ 	.short	0x0000


	//----- nvinfo : EIATTR_MAXREG_COUNT
	.align		4
        /*001c*/ 	.byte	0x03, 0x1b
        /*001e*/ 	.short	0x00ff


	//----- nvinfo : EIATTR_NUM_BARRIERS
	.align		4
        /*0020*/ 	.byte	0x02, 0x4c
        /*0022*/ 	.byte	0x01
	.zero		1


	//----- nvinfo : EIATTR_MERCURY_ISA_VERSION
	.align		4
        /*0024*/ 	.byte	0x03, 0x5f
        /*0026*/ 	.short	0x0101


	//----- nvinfo : EIATTR_INT_WARP_WIDE_INSTR_OFFSETS
	.align		4
        /*0028*/ 	.byte	0x04, 0x31
        /*002a*/ 	.short	(.L_2251 - .L_2250)


	//   ....[0]....
.L_2250:
        /*002c*/ 	.word	0x00006140


	//   ....[1]....
        /*0030*/ 	.word	0x00006fa0


	//----- nvinfo : EIATTR_COOP_GROUP_MASK_REGIDS
	.align		4
.L_2251:
        /*0034*/ 	.byte	0x04, 0x29
        /*0036*/ 	.short	(.L_2253 - .L_2252)


	//   ....[0]....
.L_2252:
        /*0038*/ 	.word	0xffffffff


	//   ....[1]....
        /*003c*/ 	.word	0xffffffff


	//   ....[2]....
        /*0040*/ 	.word	0xffffffff


	//   ....[3]....
        /*0044*/ 	.word	0xffffffff


	//   ....[4]....
        /*0048*/ 	.word	0xffffffff


	//   ....[5]....
        /*004c*/ 	.word	0xffffffff


	//   ....[6]....
        /*0050*/ 	.word	0xffffffff


	//   ....[7]....
        /*0054*/ 	.word	0xffffffff


	//   ....[8]....
        /*0058*/ 	.word	0xffffffff


	//   ....[9]....
        /*005c*/ 	.word	0xffffffff


	//   ....[10]....
        /*0060*/ 	.word	0xffffffff


	//   ....[11]....
        /*0064*/ 	.word	0xffffffff


	//   ....[12]....
        /*0068*/ 	.word	0xffffffff


	//   ....[13]....
        /*006c*/ 	.word	0xffffffff


	//   ....[14]....
        /*0070*/ 	.word	0xffffffff


	//   ....[15]....
        /*0074*/ 	.word	0xffffffff


	//   ....[16]....
        /*0078*/ 	.word	0xffffffff


	//   ....[17]....
        /*007c*/ 	.word	0xffffffff


	//   ....[18]....
        /*0080*/ 	.word	0xffffffff


	//   ....[19]....
        /*0084*/ 	.word	0xffffffff


	//   ....[20]....
        /*0088*/ 	.word	0xffffffff


	//   ....[21]....
        /*008c*/ 	.word	0xffffffff


	//   ....[22]....
        /*0090*/ 	.word	0xffffffff


	//   ....[23]....
        /*0094*/ 	.word	0xffffffff


	//   ....[24]....
        /*0098*/ 	.word	0xffffffff


	//   ....[25]....
        /*009c*/ 	.word	0xffffffff


	//   ....[26]....
        /*00a0*/ 	.word	0xffffffff


	//   ....[27]....
        /*00a4*/ 	.word	0xffffffff


	//   ....[28]....
        /*00a8*/ 	.word	0xffffffff


	//   ....[29]....
        /*00ac*/ 	.word	0xffffffff


	//   ....[30]....
        /*00b0*/ 	.word	0xffffffff


	//   ....[31]....
        /*00b4*/ 	.word	0xffffffff


	//   ....[32]....
        /*00b8*/ 	.word	0xffffffff


	//   ....[33]....
        /*00bc*/ 	.word	0xffffffff


	//   ....[34]....
        /*00c0*/ 	.word	0xffffffff


	//   ....[35]....
        /*00c4*/ 	.word	0xffffffff


	//   ....[36]....
        /*00c8*/ 	.word	0xffffffff


	//   ....[37]....
        /*00cc*/ 	.word	0xffffffff


	//   ....[38]....
        /*00d0*/ 	.word	0xffffffff


	//   ....[39]....
        /*00d4*/ 	.word	0xffffffff


	//   ....[40]....
        /*00d8*/ 	.word	0xffffffff


	//   ....[41]....
        /*00dc*/ 	.word	0xffffffff


	//   ....[42]....
        /*00e0*/ 	.word	0xffffffff


	//   ....[43]....
        /*00e4*/ 	.word	0xffffffff


	//   ....[44]....
        /*00e8*/ 	.word	0xffffffff


	//   ....[45]....
        /*00ec*/ 	.word	0xffffffff


	//   ....[46]....
        /*00f0*/ 	.word	0xffffffff


	//   ....[47]....
        /*00f4*/ 	.word	0xffffffff


	//   ....[48]....
        /*00f8*/ 	.word	0xffffffff


	//   ....[49]....
        /*00fc*/ 	.word	0xffffffff


	//   ....[50]....
        /*0100*/ 	.word	0xffffffff


	//   ....[51]....
        /*0104*/ 	.word	0xffffffff


	//   ....[52]....
        /*0108*/ 	.word	0xffffffff


	//   ....[53]....
        /*010c*/ 	.word	0xffffffff


	//   ....[54]....
        /*0110*/ 	.word	0xffffffff


	//   ....[55]....
        /*0114*/ 	.word	0xffffffff


	//   ....[56]....
        /*0118*/ 	.word	0xffffffff


	//   ....[57]....
        /*011c*/ 	.word	0xffffffff


	//   ....[58]....
        /*0120*/ 	.word	0xffffffff


	//   ....[59]....
        /*0124*/ 	.word	0xffffffff


	//   ....[60]....
        /*0128*/ 	.word	0xffffffff


	//   ....[61]....
        /*012c*/ 	.word	0xffffffff


	//   ....[62]....
        /*0130*/ 	.word	0xffffffff


	//   ....[63]....
        /*0134*/ 	.word	0xffffffff


	//   ....[64]....
        /*0138*/ 	.word	0xffffffff


	//   ....[65]....
        /*013c*/ 	.word	0xffffffff


	//   ....[66]....
        /*0140*/ 	.word	0xffffffff


	//   ....[67]....
        /*0144*/ 	.word	0xffffffff


	//   ....[68]....
        /*0148*/ 	.word	0xffffffff


	//   ....[69]....
        /*014c*/ 	.word	0xffffffff


	//   ....[70]....
        /*0150*/ 	.word	0xffffffff


	//   ....[71]....
        /*0154*/ 	.word	0xffffffff


	//   ....[72]....
        /*0158*/ 	.word	0xffffffff


	//   ....[73]....
        /*015c*/ 	.word	0xffffffff


	//   ....[74]....
        /*0160*/ 	.word	0xffffffff


	//   ....[75]....
        /*0164*/ 	.word	0xffffffff


	//   ....[76]....
        /*0168*/ 	.word	0xffffffff


	//   ....[77]....
        /*016c*/ 	.word	0xffffffff


	//   ....[78]....
        /*0170*/ 	.word	0xffffffff


	//   ....[79]....
        /*0174*/ 	.word	0xffffffff


	//   ....[80]....
        /*0178*/ 	.word	0xffffffff


	//   ....[81]....
        /*017c*/ 	.word	0xffffffff


	//   ....[82]....
        /*0180*/ 	.word	0xffffffff


	//   ....[83]....
        /*0184*/ 	.word	0xffffffff


	//   ....[84]....
        /*0188*/ 	.word	0xffffffff


	//   ....[85]....
        /*018c*/ 	.word	0xffffffff


	//   ....[86]....
        /*0190*/ 	.word	0xffffffff


	//   ....[87]....
        /*0194*/ 	.word	0xffffffff


	//   ....[88]....
        /*0198*/ 	.word	0xffffffff


	//   ....[89]....
        /*019c*/ 	.word	0xffffffff


	//   ....[90]....
        /*01a0*/ 	.word	0xffffffff


	//   ....[91]....
        /*01a4*/ 	.word	0x05000042


	//   ....[92]....
        /*01a8*/ 	.word	0x05000042


	//   ....[93]....
        /*01ac*/ 	.word	0x05000042


	//   ....[94]....
        /*01b0*/ 	.word	0x05000042


	//   ....[95]....
        /*01b4*/ 	.word	0x05000042


	//   ....[96]....
        /*01b8*/ 	.word	0x05000042


	//   ....[97]....
        /*01bc*/ 	.word	0x05000042


	//   ....[98]....
        /*01c0*/ 	.word	0x05000042


	//   ....[99]....
        /*01c4*/ 	.word	0x05000042


	//   ....[100]....
        /*01c8*/ 	.word	0x05000042


	//   ....[101]....
        /*01cc*/ 	.word	0x05000042


	//   ....[102]....
        /*01d0*/ 	.word	0x05000042


	//   ....[103]....
        /*01d4*/ 	.word	0x05000042


	//   ....[104]....
        /*01d8*/ 	.word	0x05000042


	//   ....[105]....
        /*01dc*/ 	.word	0x05000042


	//   ....[106]....
        /*01e0*/ 	.word	0x05000042


	//   ....[107]....
        /*01e4*/ 	.word	0x05000042


	//   ....[108]....
        /*01e8*/ 	.word	0x05000042


	//   ....[109]....
        /*01ec*/ 	.word	0x05000042


	//   ....[110]....
        /*01f0*/ 	.word	0x05000042


	//   ....[111]....
        /*01f4*/ 	.word	0x05000042


	//   ....[112]....
        /*01f8*/ 	.word	0x05000042


	//   ....[113]....
        /*01fc*/ 	.word	0x05000042


	//   ....[114]....
        /*0200*/ 	.word	0x05000042


	//   ....[115]....
        /*0204*/ 	.word	0x05000042


	//   ....[116]....
        /*0208*/ 	.word	0x05000042


	//   ....[117]....
        /*020c*/ 	.word	0x05000042


	//   ....[118]....
        /*0210*/ 	.word	0x05000042


	//   ....[119]....
        /*0214*/ 	.word	0x05000042


	//   ....[120]....
        /*0218*/ 	.word	0x05000042


	//   ....[121]....
        /*021c*/ 	.word	0x05000042


	//   ....[122]....
        /*0220*/ 	.word	0x05000042


	//   ....[123]....
        /*0224*/ 	.word	0x05000042


	//   ....[124]....
        /*0228*/ 	.word	0x05000042


	//   ....[125]....
        /*022c*/ 	.word	0x05000042


	//   ....[126]....
        /*0230*/ 	.word	0x05000042


	//   ....[127]....
        /*0234*/ 	.word	0x05000042


	//   ....[128]....
        /*0238*/ 	.word	0x05000042


	//   ....[129]....
        /*023c*/ 	.word	0x05000042


	//   ....[130]....
        /*0240*/ 	.word	0x05000042


	//   ....[131]....
        /*0244*/ 	.word	0x05000042


	//   ....[132]....
        /*0248*/ 	.word	0x05000042


	//   ....[133]....
        /*024c*/ 	.word	0x05000042


	//   ....[134]....
        /*0250*/ 	.word	0x05000042


	//   ....[135]....
        /*0254*/ 	.word	0x05000042


	//   ....[136]....
        /*0258*/ 	.word	0x05000042


	//   ....[137]....
        /*025c*/ 	.word	0x05000042


	//   ....[138]....
        /*0260*/ 	.word	0x05000042


	//   ....[139]....
        /*0264*/ 	.word	0x05000042


	//   ....[140]....
        /*0268*/ 	.word	0x05000042


	//   ....[141]....
        /*026c*/ 	.word	0x05000042


	//   ....[142]....
        /*0270*/ 	.word	0x05000042


	//   ....[143]....
        /*0274*/ 	.word	0x05000042


	//   ....[144]....
        /*0278*/ 	.word	0x05000042


	//   ....[145]....
        /*027c*/ 	.word	0x05000042


	//   ....[146]....
        /*0280*/ 	.word	0x05000042


	//   ....[147]....
        /*0284*/ 	.word	0x05000042


	//   ....[148]....
        /*0288*/ 	.word	0x05000042


	//   ....[149]....
        /*028c*/ 	.word	0x05000042


	//   ....[150]....
        /*0290*/ 	.word	0x05000042


	//   ....[151]....
        /*0294*/ 	.word	0x05000042


	//   ....[152]....
        /*0298*/ 	.word	0x05000042


	//   ....[153]....
        /*029c*/ 	.word	0x05000042


	//   ....[154]....
        /*02a0*/ 	.word	0x05000042


	//----- nvinfo : EIATTR_COOP_GROUP_INSTR_OFFSETS
	.align		4
.L_2253:
        /*02a4*/ 	.byte	0x04, 0x28
        /*02a6*/ 	.short	(.L_2255 - .L_2254)


	//   ....[0]....
.L_2254:
        /*02a8*/ 	.word	0x00000c30


	//   ....[1]....
        /*02ac*/ 	.word	0x00000ce0


	//   ....[2]....
        /*02b0*/ 	.word	0x00000e60


	//   ....[3]....
        /*02b4*/ 	.word	0x00000fc0


	//   ....[4]....
        /*02b8*/ 	.word	0x00001810


	//   ....[5]....
        /*02bc*/ 	.word	0x000020b0


	//   ....[6]....
        /*02c0*/ 	.word	0x00002410


	//   ....[7]....
        /*02c4*/ 	.word	0x00002d10


	//   ....[8]....
        /*02c8*/ 	.word	0x00003690


	//   ....[9]....
        /*02cc*/ 	.word	0x00004c20


	//   ....[10]....
        /*02d0*/ 	.word	0x00004c30


	//   ....[11]....
        /*02d4*/ 	.word	0x00004c40


	//   ....[12]....
        /*02d8*/ 	.word	0x00004c50


	//   ....[13]....
        /*02dc*/ 	.word	0x00004ce0


	//   ....[14]....
        /*02e0*/ 	.word	0x00004d10


	//   ....[15]....
        /*02e4*/ 	.word	0x00004d20


	//   ....[16]....
        /*02e8*/ 	.word	0x00004d30


	//   ....[17]....
        /*02ec*/ 	.word	0x00004dc0


	//   ....[18]....
        /*02f0*/ 	.word	0x00004df0


	//   ....[19]....
        /*02f4*/ 	.word	0x00004e00


	//   ....[20]....
        /*02f8*/ 	.word	0x00004e10


	//   ....[21]....
        /*02fc*/ 	.word	0x00004eb0


	//   ....[22]....
        /*0300*/ 	.word	0x00004ed0


	//   ....[23]....
        /*0304*/ 	.word	0x00004ee0


	//   ....[24]....
        /*0308*/ 	.word	0x00004ef0


	//   ....[25]....
        /*030c*/ 	.word	0x00004fa0


	//   ....[26]....
        /*0310*/ 	.word	0x00004fb0


	//   ....[27]....
        /*0314*/ 	.word	0x00004fc0


	//   ....[28]....
        /*0318*/ 	.word	0x00004fd0


	//   ....[29]....
        /*031c*/ 	.word	0x00005130


	//   ....[30]....
        /*0320*/ 	.word	0x00005140


	//   ....[31]....
        /*0324*/ 	.word	0x00005150


	//   ....[32]....
        /*0328*/ 	.word	0x00005160


	//   ....[33]....
        /*032c*/ 	.word	0x00005170


	//   ....[34]....
        /*0330*/ 	.word	0x00005180


	//   ....[35]....
        /*0334*/ 	.word	0x00005190


	//   ....[36]....
        /*0338*/ 	.word	0x000051a0


	//   ....[37]....
        /*033c*/ 	.word	0x000064e0


	//   ....[38]....
        /*0340*/ 	.word	0x000064f0


	//   ....[39]....
        /*0344*/ 	.word	0x00006500


	//   ....[40]....
        /*0348*/ 	.word	0x00006510


	//   ....[41]....
        /*034c*/ 	.word	0x00006620


	//   ....[42]....
        /*0350*/ 	.word	0x00006630


	//   ....[43]....
        /*0354*/ 	.word	0x00006640


	//   ....[44]....
        /*0358*/ 	.word	0x00006650


	//   ....[45]....
        /*035c*/ 	.word	0x00006760


	//   ....[46]....
        /*0360*/ 	.word	0x00006770


	//   ....[47]....
        /*0364*/ 	.word	0x00006780


	//   ....[48]....
        /*0368*/ 	.word	0x00006790


	//   ....[49]....
        /*036c*/ 	.word	0x000068a0


	//   ....[50]....
        /*0370*/ 	.word	0x000068b0


	//   ....[51]....
        /*0374*/ 	.word	0x000068c0


	//   ....[52]....
        /*0378*/ 	.word	0x000068d0


	//   ....[53]....
        /*037c*/ 	.word	0x000069e0


	//   ....[54]....
        /*0380*/ 	.word	0x000069f0


	//   ....[55]....
        /*0384*/ 	.word	0x00006a00


	//   ....[56]....
        /*0388*/ 	.word	0x00006a10


	//   ....[57]....
        /*038c*/ 	.word	0x00006b20


	//   ....[58]....
        /*0390*/ 	.word	0x00006b30


	//   ....[59]....
        /*0394*/ 	.word	0x00006b40


	//   ....[60]....
        /*0398*/ 	.word	0x00006b50


	//   ....[61]....
        /*039c*/ 	.word	0x00006b60


	//   ....[62]....
        /*03a0*/ 	.word	0x00006b70


	//   ....[63]....
        /*03a4*/ 	.word	0x00006b80


	//   ....[64]....
        /*03a8*/ 	.word	0x00006bc0


	//   ....[65]....
        /*03ac*/ 	.word	0x00006c00


	//   ....[66]....
        /*03b0*/ 	.word	0x00006c40


	//   ....[67]....
        /*03b4*/ 	.word	0x00006c60


	//   ....[68]....
        /*03b8*/ 	.word	0x00006c80


	//   ....[69]....
        /*03bc*/ 	.word	0x0000a720


	//   ....[70]....
        /*03c0*/ 	.word	0x0000a760


	//   ....[71]....
        /*03c4*/ 	.word	0x0000a8f0


	//   ....[72]....
        /*03c8*/ 	.word	0x0000a930


	//   ....[73]....
        /*03cc*/ 	.word	0x0000aa50


	//   ....[74]....
        /*03d0*/ 	.word	0x0000aa70


	//   ....[75]....
        /*03d4*/ 	.word	0x0000aab0


	//   ....[76]....
        /*03d8*/ 	.word	0x0000aae0


	//   ....[77]....
        /*03dc*/ 	.word	0x0000ab90


	//   ....[78]....
        /*03e0*/ 	.word	0x0000abb0


	//   ....[79]....
        /*03e4*/ 	.word	0x0000af20


	//   ....[80]....
        /*03e8*/ 	.word	0x0000b290


	//   ....[81]....
        /*03ec*/ 	.word	0x0000b3d0


	//   ....[82]....
        /*03f0*/ 	.word	0x0000b420


	//   ....[83]....
        /*03f4*/ 	.word	0x0000b480


	//   ....[84]....
        /*03f8*/ 	.word	0x0000b4d0


	//   ....[85]....
        /*03fc*/ 	.word	0x0000b4f0


	//   ....[86]....
        /*0400*/ 	.word	0x0000b660


	//   ....[87]....
        /*0404*/ 	.word	0x0000b6a0


	//   ....[88]....
        /*0408*/ 	.word	0x0000b700


	//   ....[89]....
        /*040c*/ 	.word	0x0000b750


	//   ....[90]....
        /*0410*/ 	.word	0x0000b770


	//   ....[91]....
        /*0414*/ 	.word	0x0000bab0


	//   ....[92]....
        /*0418*/ 	.word	0x0000bb00


	//   ....[93]....
        /*041c*/ 	.word	0x0000bb50


	//   ....[94]....
        /*0420*/ 	.word	0x0000bba0


	//   ....[95]....
        /*0424*/ 	.word	0x0000bc90


	//   ....[96]....
        /*0428*/ 	.word	0x0000bce0


	//   ....[97]....
        /*042c*/ 	.word	0x0000bd30


	//   ....[98]....
        /*0430*/ 	.word	0x0000bd80


	//   ....[99]....
        /*0434*/ 	.word	0x0000be70


	//   ....[100]....
        /*0438*/ 	.word	0x0000bec0


	//   ....[101]....
        /*043c*/ 	.word	0x0000bf10


	//   ....[102]....
        /*0440*/ 	.word	0x0000bf60


	//   ....[103]....
        /*0444*/ 	.word	0x0000c050


	//   ....[104]....
        /*0448*/ 	.word	0x0000c0a0


	//   ....[105]....
        /*044c*/ 	.word	0x0000c0f0


	//   ....[106]....
        /*0450*/ 	.word	0x0000c140


	//   ....[107]....
        /*0454*/ 	.word	0x0000c230


	//   ....[108]....
        /*0458*/ 	.word	0x0000c280


	//   ....[109]....
        /*045c*/ 	.word	0x0000c2d0


	//   ....[110]....
        /*0460*/ 	.word	0x0000c320


	//   ....[111]....
        /*0464*/ 	.word	0x0000c3b0


	//   ....[112]....
        /*0468*/ 	.word	0x0000c450


	//   ....[113]....
        /*046c*/ 	.word	0x0000c4f0


	//   ....[114]....
        /*0470*/ 	.word	0x0000c590


	//   ....[115]....
        /*0474*/ 	.word	0x0000c630


	//   ....[116]....
        /*0478*/ 	.word	0x0000c6e0


	//   ....[117]....
        /*047c*/ 	.word	0x0000c730


	//   ....[118]....
        /*0480*/ 	.word	0x0000c780


	//   ....[119]....
        /*0484*/ 	.word	0x0000c7d0


	//   ....[120]....
        /*0488*/ 	.word	0x0000c820


	//   ....[121]....
        /*048c*/ 	.word	0x0000c870


	//   ....[122]....
        /*0490*/ 	.word	0x0000c8c0


	//   ....[123]....
        /*0494*/ 	.word	0x0000c950


	//   ....[124]....
        /*0498*/ 	.word	0x0000c9a0


	//   ....[125]....
        /*049c*/ 	.word	0x0000c9f0


	//   ....[126]....
        /*04a0*/ 	.word	0x0000ca40


	//   ....[127]....
        /*04a4*/ 	.word	0x0000cad0


	//   ....[128]....
        /*04a8*/ 	.word	0x0000cb60


	//   ....[129]....
        /*04ac*/ 	.word	0x0000cbb0


	//   ....[130]....
        /*04b0*/ 	.word	0x0000cc00


	//   ....[131]....
        /*04b4*/ 	.word	0x0000cc90


	//   ....[132]....
        /*04b8*/ 	.word	0x0000cd20


	//   ....[133]....
        /*04bc*/ 	.word	0x0000cd70


	//   ....[134]....
        /*04c0*/ 	.word	0x0000cdc0


	//   ....[135]....
        /*04c4*/ 	.word	0x0000ce50


	//   ....[136]....
        /*04c8*/ 	.word	0x0000cee0


	//   ....[137]....
        /*04cc*/ 	.word	0x0000cf30


	//   ....[138]....
        /*04d0*/ 	.word	0x0000cf80


	//   ....[139]....
        /*04d4*/ 	.word	0x0000d010


	//   ....[140]....
        /*04d8*/ 	.word	0x0000d0a0


	//   ....[141]....
        /*04dc*/ 	.word	0x0000d0f0


	//   ....[142]....
        /*04e0*/ 	.word	0x0000d140


	//   ....[143]....
        /*04e4*/ 	.word	0x0000d1d0


	//   ....[144]....
        /*04e8*/ 	.word	0x0000d280


	//   ....[145]....
        /*04ec*/ 	.word	0x0000d2d0


	//   ....[146]....
        /*04f0*/ 	.word	0x0000d3a0


	//   ....[147]....
        /*04f4*/ 	.word	0x0000d410


	//   ....[148]....
        /*04f8*/ 	.word	0x0000d460


	//   ....[149]....
        /*04fc*/ 	.word	0x0000d4b0


	//   ....[150]....
        /*0500*/ 	.word	0x0000d500


	//   ....[151]....
        /*0504*/ 	.word	0x0000d540


	//   ....[152]....
        /*0508*/ 	.word	0x0000d590


	//   ....[153]....
        /*050c*/ 	.word	0x0000d5e0


	//   ....[154]....
        /*0510*/ 	.word	0x0000d640


	//----- nvinfo : EIATTR_VRC_CTA_INIT_COUNT
	.align		4
.L_2255:
        /*0514*/ 	.byte	0x02, 0x4a
	.zero		1
	.zero		1


	//----- nvinfo : EIATTR_EXIT_INSTR_OFFSETS
	.align		4
        /*0518*/ 	.byte	0x04, 0x1c
        /*051a*/ 	.short	(.L_2257 - .L_2256)


	//   ....[0]....
.L_2256:
        /*051c*/ 	.word	0x0000b880


	//   ....[1]....
        /*0520*/ 	.word	0x0000ba50


	//----- nvinfo : EIATTR_MAX_THREADS
	.align		4
.L_2257:
        /*0524*/ 	.byte	0x04, 0x05
        /*0526*/ 	.short	(.L_2259 - .L_2258)
.L_2258:
        /*0528*/ 	.word	0x00000040
        /*052c*/ 	.word	0x00000001
        /*0530*/ 	.word	0x00000001


	//----- nvinfo : EIATTR_CRS_STACK_SIZE
	.align		4
.L_2259:
        /*0534*/ 	.byte	0x04, 0x1e
        /*0536*/ 	.short	(.L_2261 - .L_2260)
.L_2260:
        /*0538*/ 	.word	0x00000000


	//----- nvinfo : EIATTR_CBANK_PARAM_SIZE
	.align		4
.L_2261:
        /*053c*/ 	.byte	0x03, 0x19
        /*053e*/ 	.short	0x01f0


	//----- nvinfo : EIATTR_PARAM_CBANK
	.align		4
        /*0540*/ 	.byte	0x04, 0x0a
        /*0542*/ 	.short	(.L_2263 - .L_2262)
	.align		4
.L_2262:
        /*0544*/ 	.word	index@(.nv.constant0._Z25selective_scan_bwd_kernelI32Selective_Scan_bwd_kernel_traitsILi64ELi16ELb1ELb1ELb1ELb0ELb1EN3c104HalfENS1_7complexIfEEEEv12SSMParamsBwd)
        /*0548*/ 	.short	0x0380
        /*054a*/ 	.short	0x01f0


	//----- nvinfo : EIATTR_SW_WAR
	.align		4
.L_2263:
        /*054c*/ 	.byte	0x04, 0x36
        /*054e*/ 	.short	(.L_2265 - .L_2264)
.L_2264:
        /*0550*/ 	.word	0x00000008
.L_2265:


//--------------------- .nv.info._Z25selective_scan_bwd_kernelI32Selective_Scan_bwd_kernel_traitsILi64ELi16ELb1ELb1ELb1ELb1ELb0EN3c104HalfENS1_7complexIfEEEEv12SSMParamsBwd --------------------------
	.section	.nv.info._Z25selective_scan_bwd_kernelI32Selective_Scan_bwd_kernel_traitsILi64ELi16ELb1ELb1ELb1ELb1ELb0EN3c104HalfENS1_7complexIfEEEEv12SSMParamsBwd,"",@"SHT_CUDA_INFO"
	.sectionflags	@""
	.align	4


	//----- nvinfo : EIATTR_CUDA_API_VERSION
	.align		4
        /*0000*/ 	.byte	0x04, 0x37
        /*0002*/ 	.short	(.L_2267 - .L_2266)
.L_2266:
        /*0004*/ 	.word	0x00000082


	//----- nvinfo : EIATTR_KPARAM_INFO
	.align		4
.L_2267:
        /*0008*/ 	.byte	0x04, 0x17
        /*000a*/ 	.short	(.L_2269 - .L_2268)
.L_2268:
        /*000c*/ 	.word	0x00000000
        /*0010*/ 	.short	0x0000
        /*0012*/ 	.short	0x0000
        /*0014*/ 	.byte	0x00, 0xf0, 0xc1, 0x07


	//----- nvinfo : EIATTR_SPARSE_MMA_MASK
	.align		4
.L_2269:
        /*0018*/ 	.byte	0x03, 0x50
        /*001a*/ 	.short	0x0000


	//----- nvinfo : EIATTR_MAXREG_COUNT
	.align		4
        /*001c*/ 	.byte	0x03, 0x1b
        /*001e*/ 	.short	0x00ff


	//----- nvinfo : EIATTR_NUM_BARRIERS
	.align		4
        /*0020*/ 	.byte	0x02, 0x4c
        /*0022*/ 	.byte	0x01
	.zero		1


	//----- nvinfo : EIATTR_MERCURY_ISA_VERSION
	.align		4
        /*0024*/ 	.byte	0x03, 0x5f
        /*0026*/ 	.short	0x0101


	//----- nvinfo : EIATTR_INT_WARP_WIDE_INSTR_OFFSETS
	.align		4
        /*0028*/ 	.byte	0x04, 0x31
        /*002a*/ 	.short	(.L_2271 - .L_2270)


	//   ....[0]....
.L_2270:
        /*002c*/ 	.word	0x00006f30


	//   ....[1]....
        /*0030*/ 	.word	0x00007d90


	//----- nvinfo : EIATTR_COOP_GROUP_MASK_REGIDS
	.align		4
.L_2271:
        /*0034*/ 	.byte	0x04, 0x29
        /*0036*/ 	.short	(.L_2273 - .L_2272)


	//   ....[0]....
.L_2272:
        /*0038*/ 	.word	0xffffffff


	//   ....[1]....
        /*003c*/ 	.word	0xffffffff


	//   ....[2]....
        /*0040*/ 	.word	0xffffffff


	//   ....[3]....
        /*0044*/ 	.word	0xffffffff


	//   ....[4]....
        /*0048*/ 	.word	0xffffffff


	//   ....[5]....
        /*004c*/ 	.word	0xffffffff


	//   ....[6]....
        /*0050*/ 	.word	0xffffffff


	//   ....[7]....
        /*0054*/ 	.word	0xffffffff


	//   ....[8]....
        /*0058*/ 	.word	0xffffffff


	//   ....[9]....
        /*005c*/ 	.word	0xffffffff


	//   ....[10]....
        /*0060*/ 	.word	0xffffffff


	//   ....[11]....
        /*0064*/ 	.word	0xffffffff


	//   ....[12]....
        /*0068*/ 	.word	0xffffffff


	//   ....[13]....
        /*006c*/ 	.word	0xffffffff


	//   ....[14]....
        /*0070*/ 	.word	0xffffffff


	//   ....[15]....
        /*0074*/ 	.word	0xffffffff


	//   ....[16]....
        /*0078*/ 	.word	0xffffffff


	//   ....[17]....
        /*007c*/ 	.word	0xffffffff


	//   ....[18]....
        /*0080*/ 	.word	0xffffffff


	//   ....[19]....
        /*0084*/ 	.word	0xffffffff


	//   ....[20]....
        /*0088*/ 	.word	0xffffffff


	//   ....[21]....
        /*008c*/ 	.word	0xffffffff


	//   ....[22]....
        /*0090*/ 	.word	0xffffffff


	//   ....[23]....
        /*0094*/ 	.word	0xffffffff


	//   ....[24]....
        /*0098*/ 	.word	0xffffffff


	//   ....[25]....
        /*009c*/ 	.word	0xffffffff


	//   ....[26]....
        /*00a0*/ 	.word	0xffffffff


	//   ....[27]....
        /*00a4*/ 	.word	0xffffffff


	//   ....[28]....
        /*00a8*/ 	.word	0xffffffff


	//   ....[29]....
        /*00ac*/ 	.word	0xffffffff


	//   ....[30]....
        /*00b0*/ 	.word	0xffffffff


	//   ....[31]....
        /*00b4*/ 	.word	0xffffffff


	//   ....[32]....
        /*00b8*/ 	.word	0xffffffff


	//   ....[33]....
        /*00bc*/ 	.word	0xffffffff


	//   ....[34]....
        /*00c0*/ 	.word	0xffffffff


	//   ....[35]....
        /*00c4*/ 	.word	0xffffffff


	//   ....[36]....
        /*00c8*/ 	.word	0xffffffff


	//   ....[37]....
        /*00cc*/ 	.word	0xffffffff


	//   ....[38]....
        /*00d0*/ 	.word	0xffffffff


	//   ....[39]....
        /*00d4*/ 	.word	0xffffffff


	//   ....[40]....
        /*00d8*/ 	.word	0xffffffff


	//   ....[41]....
        /*00dc*/ 	.word	0xffffffff


	//   ....[42]....
        /*00e0*/ 	.word	0xffffffff


	//   ....[43]....
        /*00e4*/ 	.word	0xffffffff


	//   ....[44]....
        /*00e8*/ 	.word	0xffffffff


	//   ....[45]....
        /*00ec*/ 	.word	0xffffffff


	//   ....[46]....
        /*00f0*/ 	.word	0xffffffff


	//   ....[47]....
        /*00f4*/ 	.word	0xffffffff


	//   ....[48]....
        /*00f8*/ 	.word	0xffffffff


	//   ....[49]....
        /*00fc*/ 	.word	0xffffffff


	//   ....[50]....
        /*0100*/ 	.word	0xffffffff


	//   ....[51]....
        /*0104*/ 	.word	0xffffffff


	//   ....[52]....
        /*0108*/ 	.word	0xffffffff


	//   ....[53]....
        /*010c*/ 	.word	0xffffffff


	//   ....[54]....
        /*0110*/ 	.word	0xffffffff


	//   ....[55]....
        /*0114*/ 	.word	0xffffffff


	//   ....[56]....
        /*0118*/ 	.word	0xffffffff


	//   ....[57]....
        /*011c*/ 	.word	0xffffffff


	//   ....[58]....
        /*0120*/ 	.word	0xffffffff


	//   ....[59]....
        /*0124*/ 	.word	0xffffffff


	//   ....[60]....
        /*0128*/ 	.word	0xffffffff


	//   ....[61]....
        /*012c*/ 	.word	0xffffffff


	//   ....[62]....
        /*0130*/ 	.word	0xffffffff


	//   ....[63]....
        /*0134*/ 	.word	0xffffffff


	//   ....[64]....
        /*0138*/ 	.word	0xffffffff


	//   ....[65]....
        /*013c*/ 	.word	0xffffffff


	//   ....[66]....
        /*0140*/ 	.word	0xffffffff


	//   ....[67]....
        /*0144*/ 	.word	0xffffffff


	//   ....[68]....
        /*0148*/ 	.word	0xffffffff


	//   ....[69]....
        /*014c*/ 	.word	0xffffffff


	//   ....[70]....
        /*0150*/ 	.word	0xffffffff


	//   ....[71]....
        /*0154*/ 	.word	0xffffffff


	//   ....[72]....
        /*0158*/ 	.word	0xffffffff


	//   ....[73]....
        /*015c*/ 	.word	0xffffffff


	//   ....[74]....
        /*0160*/ 	.word	0xffffffff


	//   ....[75]....
        /*0164*/ 	.word	0xffffffff


	//   ....[76]....
        /*0168*/ 	.word	0xffffffff


	//   ....[77]....
        /*016c*/ 	.word	0xffffffff


	//   ....[78]....
        /*0170*/ 	.word	0xffffffff


	//   ....[79]....
        /*0174*/ 	.word	0xffffffff


	//   ....[80]....
        /*0178*/ 	.word	0xffffffff


	//   ....[81]....
        /*017c*/ 	.word	0xffffffff


	//   ....[82]....
        /*0180*/ 	.word	0xffffffff


	//   ....[83]....
        /*0184*/ 	.word	0xffffffff


	//   ....[84]....
        /*0188*/ 	.word	0xffffffff


	//   ....[85]....
        /*018c*/ 	.word	0xffffffff


	//   ....[86]....
        /*0190*/ 	.word	0xffffffff


	//   ....[87]....
        /*0194*/ 	.word	0xffffffff


	//   ....[88]....
        /*0198*/ 	.word	0x05000042


	//   ....[89]....
        /*019c*/ 	.word	0x05000042


	//   ....[90]....
        /*01a0*/ 	.word	0x05000042


	//   ....[91]....
        /*01a4*/ 	.word	0x05000042


	//   ....[92]....
        /*01a8*/ 	.word	0x05000042


	//   ....[93]....
        /*01ac*/ 	.word	0x05000042


	//   ....[94]....
        /*01b0*/ 	.word	0x05000042


	//   ....[95]....
        /*01b4*/ 	.word	0x05000042


	//   ....[96]....
        /*01b8*/ 	.word	0x05000042


	//   ....[97]....
        /*01bc*/ 	.word	0x05000042


	//   ....[98]....
        /*01c0*/ 	.word	0x05000042


	//   ....[99]....
        /*01c4*/ 	.word	0x05000042


	//   ....[100]....
        /*01c8*/ 	.word	0x05000042


	//   ....[101]....
        /*01cc*/ 	.word	0x05000042


	//   ....[102]....
        /*01d0*/ 	.word	0x05000042


	//   ....[103]....
        /*01d4*/ 	.word	0x05000042


	//   ....[104]....
        /*01d8*/ 	.word	0x05000042


	//   ....[105]....
        /*01dc*/ 	.word	0x05000042


	//   ....[106]....
        /*01e0*/ 	.word	0x05000042


	//   ....[107]....
        /*01e4*/ 	.word	0x05000042


	//   ....[108]....
        /*01e8*/ 	.word	0x05000042


	//   ....[109]....
        /*01ec*/ 	.word	0x05000042


	//   ....[110]....
        /*01f0*/ 	.word	0x05000042


	//   ....[111]....
        /*01f4*/ 	.word	0x05000042


	//   ....[112]....
        /*01f8*/ 	.word	0x05000042


	//   ....[113]....
        /*01fc*/ 	.word	0x05000042


	//   ....[114]....
        /*0200*/ 	.word	0x05000042


	//   ....[115]....
        /*0204*/ 	.word	0x05000042


	//   ....[116]....
        /*0208*/ 	.word	0x05000042


	//   ....[117]....
        /*020c*/ 	.word	0x05000042


	//   ....[118]....
        /*0210*/ 	.word	0x05000042


	//   ....[119]....
        /*0214*/ 	.word	0x05000042


	//   ....[120]....
        /*0218*/ 	.word	0x05000042


	//   ....[121]....
        /*021c*/ 	.word	0x05000042


	//   ....[122]....
        /*0220*/ 	.word	0x05000042


	//   ....[123]....
        /*0224*/ 	.word	0x05000042


	//   ....[124]....
        /*0228*/ 	.word	0x05000042


	//   ....[125]....
        /*022c*/ 	.word	0x05000042


	//   ....[126]....
        /*0230*/ 	.word	0x05000042


	//   ....[127]....
        /*0234*/ 	.word	0x05000042


	//   ....[128]....
        /*0238*/ 	.word	0x05000042


	//   ....[129]....
        /*023c*/ 	.word	0x05000042


	//   ....[130]....
        /*0240*/ 	.word	0x05000042


	//   ....[131]....
        /*0244*/ 	.word	0x05000042


	//   ....[132]....
        /*0248*/ 	.word	0x05000042


	//   ....[133]....
        /*024c*/ 	.word	0x05000042


	//   ....[134]....
        /*0250*/ 	.word	0x05000042


	//   ....[135]....
        /*0254*/ 	.word	0x05000042


	//   ....[136]....
        /*0258*/ 	.word	0x05000042


	//   ....[137]....
        /*025c*/ 	.word	0x05000042


	//   ....[138]....
        /*0260*/ 	.word	0x05000042


	//   ....[139]....
        /*0264*/ 	.word	0x05000042


	//   ....[140]....
        /*0268*/ 	.word	0x05000042


	//   ....[141]....
        /*026c*/ 	.word	0x05000042


	//   ....[142]....
        /*0270*/ 	.word	0x05000042


	//   ....[143]....
        /*0274*/ 	.word	0x05000042


	//   ....[144]....
        /*0278*/ 	.word	0x05000042


	//   ....[145]....
        /*027c*/ 	.word	0x05000042


	//   ....[146]....
        /*0280*/ 	.word	0x05000042


	//   ....[147]....
        /*0284*/ 	.word	0x05000042


	//   ....[148]....
        /*0288*/ 	.word	0x05000042


	//   ....[149]....
        /*028c*/ 	.word	0x05000042


	//   ....[150]....
        /*0290*/ 	.word	0x05000042


	//   ....[151]....
        /*0294*/ 	.word	0x05000042


	//----- nvinfo : EIATTR_COOP_GROUP_INSTR_OFFSETS
	.align		4
.L_2273:
        /*0298*/ 	.byte	0x04, 0x28
        /*029a*/ 	.short	(.L_2275 - .L_2274)


	//   ....[0]....
.L_2274:
        /*029c*/ 	.word	0x00000c30


	//   ....[1]....
        /*02a0*/ 	.word	0x00000ce0


	//   ....[2]....
        /*02a4*/ 	.word	0x00000f50


	//   ....[3]....
        /*02a8*/ 	.word	0x00003af0


	//   ....[4]....
        /*02ac*/ 	.word	0x000043d0


	//   ....[5]....
        /*02b0*/ 	.word	0x00005a10


	//   ....[6]....
        /*02b4*/ 	.word	0x00005a20


	//   ....[7]....
        /*02b8*/ 	.word	0x00005a30


	//   ....[8]....
        /*02bc*/ 	.word	0x00005a40


	//   ....[9]....
        /*02c0*/ 	.word	0x00005ad0


	//   ....[10]....
        /*02c4*/ 	.word	0x00005b00


	//   ....[11]....
        /*02c8*/ 	.word	0x00005b10


	//   ....[12]....
        /*02cc*/ 	.word	0x00005b20


	//   ....[13]....
        /*02d0*/ 	.word	0x00005bb0


	//   ....[14]....
        /*02d4*/ 	.word	0x00005be0


	//   ....[15]....
        /*02d8*/ 	.word	0x00005bf0


	//   ....[16]....
        /*02dc*/ 	.word	0x00005c00


	//   ....[17]....
        /*02e0*/ 	.word	0x00005ca0


	//   ....[18]....
        /*02e4*/ 	.word	0x00005cc0


	//   ....[19]....
        /*02e8*/ 	.word	0x00005cd0


	//   ....[20]....
        /*02ec*/ 	.word	0x00005ce0


	//   ....[21]....
        /*02f0*/ 	.word	0x00005d90


	//   ....[22]....
        /*02f4*/ 	.word	0x00005da0


	//   ....[23]....
        /*02f8*/ 	.word	0x00005db0


	//   ....[24]....
        /*02fc*/ 	.word	0x00005dc0


	//   ....[25]....
        /*0300*/ 	.word	0x00005f20


	//   ....[26]....
        /*0304*/ 	.word	0x00005f30


	//   ....[27]....
        /*0308*/ 	.word	0x00005f40


	//   ....[28]....
        /*030c*/ 	.word	0x00005f50


	//   ....[29]....
        /*0310*/ 	.word	0x00005f60


	//   ....[30]....
        /*0314*/ 	.word	0x00005f70


	//   ....[31]....
        /*0318*/ 	.word	0x00005f80


	//   ....[32]....
        /*031c*/ 	.word	0x00005f90


	//   ....[33]....
        /*0320*/ 	.word	0x000072d0


	//   ....[34]....
        /*0324*/ 	.word	0x000072e0


	//   ....[35]....
        /*0328*/ 	.word	0x000072f0


	//   ....[36]....
        /*032c*/ 	.word	0x00007300


	//   ....[37]....
        /*0330*/ 	.word	0x00007410


	//   ....[38]....
        /*0334*/ 	.word	0x00007420


	//   ....[39]....
        /*0338*/ 	.word	0x00007430


	//   ....[40]....
        /*033c*/ 	.word	0x00007440


	//   ....[41]....
        /*0340*/ 	.word	0x00007550


	//   ....[42]....
        /*0344*/ 	.word	0x00007560


	//   ....[43]....
        /*0348*/ 	.word	0x00007570


	//   ....[44]....
        /*034c*/ 	.word	0x00007580


	//   ....[45]....
        /*0350*/ 	.word	0x00007690


	//   ....[46]....
        /*0354*/ 	.word	0x000076a0


	//   ....[47]....
        /*0358*/ 	.word	0x000076b0


	//   ....[48]....
        /*035c*/ 	.word	0x000076c0


	//   ....[49]....
        /*0360*/ 	.word	0x000077d0


	//   ....[50]....
        /*0364*/ 	.word	0x000077e0


	//   ....[51]....
        /*0368*/ 	.word	0x000077f0


	//   ....[52]....
        /*036c*/ 	.word	0x00007800


	//   ....[53]....
        /*0370*/ 	.word	0x00007910


	//   ....[54]....
        /*0374*/ 	.word	0x00007920


	//   ....[55]....
        /*0378*/ 	.word	0x00007930


	//   ....[56]....
        /*037c*/ 	.word	0x00007940


	//   ....[57]....
        /*0380*/ 	.word	0x00007950


	//   ....[58]....
        /*0384*/ 	.word	0x00007960


	//   ....[59]....
        /*0388*/ 	.word	0x00007970


	//   ....[60]....
        /*038c*/ 	.word	0x000079b0


	//   ....[61]....
        /*0390*/ 	.word	0x000079f0


	//   ....[62]....
        /*0394*/ 	.word	0x00007a30


	//   ....[63]....
        /*0398*/ 	.word	0x00007a50


	//   ....[64]....
        /*039c*/ 	.word	0x00007a70


	//   ....[65]....
        /*03a0*/ 	.word	0x0000b510


	//   ....[66]....
        /*03a4*/ 	.word	0x0000b550


	//   ....[67]....
        /*03a8*/ 	.word	0x0000b6e0


	//   ....[68]....
        /*03ac*/ 	.word	0x0000b720


	//   ....[69]....
        /*03b0*/ 	.word	0x0000b840


	//   ....[70]....
        /*03b4*/ 	.word	0x0000b860


	//   ....[71]....
        /*03b8*/ 	.word	0x0000b8a0


	//   ....[72]....
        /*03bc*/ 	.word	0x0000b8d0


	//   ....[73]....
        /*03c0*/ 	.word	0x0000b980


	//   ....[74]....
        /*03c4*/ 	.word	0x0000b9a0


	//   ....[75]....
        /*03c8*/ 	.word	0x0000bde0


	//   ....[76]....
        /*03cc*/ 	.word	0x0000c540


	//   ....[77]....
        /*03d0*/ 	.word	0x0000c8e0


	//   ....[78]....
        /*03d4*/ 	.word	0x0000cac0


	//   ....[79]....
        /*03d8*/ 	.word	0x0000cb10


	//   ....[80]....
        /*03dc*/ 	.word	0x0000cb70


	//   ....[81]....
        /*03e0*/ 	.word	0x0000cbc0


	//   ....[82]....
        /*03e4*/ 	.word	0x0000cbe0


	//   ....[83]....
        /*03e8*/ 	.word	0x0000cd50


	//   ....[84]....
        /*03ec*/ 	.word	0x0000cd90


	//   ....[85]....
        /*03f0*/ 	.word	0x0000cdf0


	//   ....[86]....
        /*03f4*/ 	.word	0x0000ce40


	//   ....[87]....
        /*03f8*/ 	.word	0x0000ce60


	//   ....[88]....
        /*03fc*/ 	.word	0x0000d1a0


	//   ....[89]....
        /*0400*/ 	.word	0x0000d1f0


	//   ....[90]....
        /*0404*/ 	.word	0x0000d240


	//   ....[91]....
        /*0408*/ 	.word	0x0000d290


	//   ....[92]....
        /*040c*/ 	.word	0x0000d380


	//   ....[93]....
        /*0410*/ 	.word	0x0000d3d0


	//   ....[94]....
        /*0414*/ 	.word	0x0000d420


	//   ....[95]....
        /*0418*/ 	.word	0x0000d470


	//   ....[96]....
        /*041c*/ 	.word	0x0000d560


	//   ....[97]....
        /*0420*/ 	.word	0x0000d5b0


	//   ....[98]....
        /*0424*/ 	.word	0x0000d600


	//   ....[99]....
        /*0428*/ 	.word	0x0000d650


	//   ....[100]....
        /*042c*/ 	.word	0x0000d740


	//   ....[101]....
        /*0430*/ 	.word	0x0000d790


	//   ....[102]....
        /*0434*/ 	.word	0x0000d7e0


	//   ....[103]....
        /*0438*/ 	.word	0x0000d830


	//   ....[104]....
        /*043c*/ 	.word	0x0000d920


	//   ....[105]....
        /*0440*/ 	.word	0x0000d970


	//   ....[106]....
        /*0444*/ 	.word	0x0000d9c0


	//   ....[107]....
        /*0448*/ 	.word	0x0000da10


	//   ....[108]....
        /*044c*/ 	.word	0x0000daa0


	//   ....[109]....
        /*0450*/ 	.word	0x0000db40


	//   ....[110]....
        /*0454*/ 	.word	0x0000dbe0


	//   ....[111]....
        /*0458*/ 	.word	0x0000dc80


	//   ....[112]....
        /*045c*/ 	.word	0x0000dd20


	//   ....[113]....
        /*0460*/ 	.word	0x0000ddd0


	//   ....[114]....
        /*0464*/ 	.word	0x0000de20


	//   ....[115]....
        /*0468*/ 	.word	0x0000de70


	//   ....[116]....
        /*046c*/ 	.word	0x0000dec0


	//   ....[117]....
        /*0470*/ 	.word	0x0000df10


	//   ....[118]....
        /*0474*/ 	.word	0x0000df60


	//   ....[119]....
        /*0478*/ 	.word	0x0000dfb0


	//   ....[120]....
        /*047c*/ 	.word	0x0000e040


	//   ....[121]....
        /*0480*/ 	.word	0x0000e090


	//   ....[122]....
        /*0484*/ 	.word	0x0000e0e0


	//   ....[123]....
        /*0488*/ 	.word	0x0000e130


	//   ....[124]....
        /*048c*/ 	.word	0x0000e1c0


	//   ....[125]....
        /*0490*/ 	.word	0x0000e250


	//   ....[126]....
        /*0494*/ 	.word	0x0000e2a0


	//   ....[127]....
        /*0498*/ 	.word	0x0000e2f0


	//   ....[128]....
        /*049c*/ 	.word	0x0000e380


	//   ....[129]....
        /*04a0*/ 	.word	0x0000e410


	//   ....[130]....
        /*04a4*/ 	.word	0x0000e460


	//   ....[131]....
        /*04a8*/ 	.word	0x0000e4b0


	//   ....[132]....
        /*04ac*/ 	.word	0x0000e540


	//   ....[133]....
        /*04b0*/ 	.word	0x0000e5d0


	//   ....[134]....
        /*04b4*/ 	.word	0x0000e620


	//   ....[135]....
        /*04b8*/ 	.word	0x0000e670


	//   ....[136]....
        /*04bc*/ 	.word	0x0000e700


	//   ....[137]....
        /*04c0*/ 	.word	0x0000e790


	//   ....[138]....
        /*04c4*/ 	.word	0x0000e7e0


	//   ....[139]....
        /*04c8*/ 	.word	0x0000e830


	//   ....[140]....
        /*04cc*/ 	.word	0x0000e8c0


	//   ....[141]....
        /*04d0*/ 	.word	0x0000e970


	//   ....[142]....
        /*04d4*/ 	.word	0x0000e9c0


	//   ....[143]....
        /*04d8*/ 	.word	0x0000ea90


	//   ....[144]....
        /*04dc*/ 	.word	0x0000eb00


	//   ....[145]....
        /*04e0*/ 	.word	0x0000eb50


	//   ....[146]....
        /*04e4*/ 	.word	0x0000eba0


	//   ....[147]....
        /*04e8*/ 	.word	0x0000ebf0


	//   ....[148]....
        /*04ec*/ 	.word	0x0000ec30


	//   ....[149]....
        /*04f0*/ 	.word	0x0000ec80


	//   ....[150]....
        /*04f4*/ 	.word	0x0000ecd0


	//   ....[151]....
        /*04f8*/ 	.word	0x0000ed30


	//----- nvinfo : EIATTR_VRC_CTA_INIT_COUNT
	.align		4
.L_2275:
        /*04fc*/ 	.byte	0x02, 0x4a
	.zero		1
	.zero		1


	//----- nvinfo : EIATTR_EXIT_INSTR_OFFSETS
	.align		4
        /*0500*/ 	.byte	0x04, 0x1c
        /*0502*/ 	.short	(.L_2277 - .L_2276)


	//   ....[0]....
.L_2276:
        /*0504*/ 	.word	0x0000cf70


	//   ....[1]....
        /*0508*/ 	.word	0x0000d140


	//----- nvinfo : EIATTR_MAX_THREADS
	.align		4
.L_2277:
        /*050c*/ 	.byte	0x04, 0x05
        /*050e*/ 	.short	(.L_2279 - .L_2278)
.L_2278:
        /*0510*/ 	.word	0x00000040
        /*0514*/ 	.word	0x00000001
        /*0518*/ 	.word	0x00000001


	//----- nvinfo : EIATTR_CRS_STACK_SIZE
	.align		4
.L_2279:
        /*051c*/ 	.byte	0x04, 0x1e
        /*051e*/ 	.short	(.L_2281 - .L_2280)
.L_2280:
        /*0520*/ 	.word	0x00000000


	//----- nvinfo : EIATTR_CBANK_PARAM_SIZE
	.align		4
.L_2281:
        /*0524*/ 	.byte	0x03, 0x19
        /*0526*/ 	.short	0x01f0


	//----- nvinfo : EIATTR_PARAM_CBANK
	.align		4
        /*0528*/ 	.byte	0x04, 0x0a
        /*052a*/ 	.short	(.L_2283 - .L_2282)
	.align		4
.L_2282:
        /*052c*/ 	.word	index@(.nv.constant0._Z25selective_scan_bwd_kernelI32Selective_Scan_bwd_kernel_traitsILi64ELi16ELb1ELb1ELb1ELb1ELb0EN3c104HalfENS1_7complexIfEEEEv12SSMParamsBwd)
        /*0530*/ 	.short	0x0380
        /*0532*/ 	.short	0x01f0


	//----- nvinfo : EIATTR_SW_WAR
	.align		4
.L_2283:
        /*0534*/ 	.byte	0x04, 0x36
        /*0536*/ 	.short	(.L_2285 - .L_2284)
.L_2284:
        /*0538*/ 	.word	0x00000008
.L_2285:


//--------------------- .nv.info._Z25selective_scan_bwd_kernelI32Selective_Scan_bwd_kernel_traitsILi64ELi16ELb1ELb1ELb1ELb1ELb1EN3c104HalfENS1_7complexIfEEEEv12SSMParamsBwd --------------------------
	.section	.nv.info._Z25selective_scan_bwd_kernelI32Selective_Scan_bwd_kernel_traitsILi64ELi16ELb1ELb1ELb1ELb1ELb1EN3c104HalfENS1_7complexIfEEEEv12SSMParamsBwd,"",@"SHT_CUDA_INFO"
	.sectionflags	@""
	.align	4


	//----- nvinfo : EIATTR_CUDA_API_VERSION
	.align		4
        /*0000*/ 	.byte	0x04, 0x37
        /*0002*/ 	.short	(.L_2287 - .L_2286)
.L_2286:
        /*0004*/ 	.word	0x00000082


	//----- nvinfo : EIATTR_KPARAM_INFO
	.align		4
.L_2287:
        /*0008*/ 	.byte	0x04, 0x17
        /*000a*/ 	.short	(.L_2289 - .L_2288)
.L_2288:
        /*000c*/ 	.word	0x00000000
        /*0010*/ 	.short	0x0000
        /*0012*/ 	.short	0x0000
        /*0014*/ 	.byte	0x00, 0xf0, 0xc1, 0x07


	//----- nvinfo : EIATTR_SPARSE_MMA_MASK
	.align		4
.L_2289:
        /*0018*/ 	.byte	0x03, 0x50
        /*001a*/ 	.short	0x0000


	//----- nvinfo : EIATTR_MAXREG_COUNT
	.align		4
        /*001c*/ 	.byte	0x03, 0x1b
        /*001e*/ 	.short	0x00ff


	//----- nvinfo : EIATTR_NUM_BARRIERS
	.align		4
        /*0020*/ 	.byte	0x02, 0x4c
        /*0022*/ 	.byte	0x01
	.zero		1


	//----- nvinfo : EIATTR_MERCURY_ISA_VERSION
	.align		4
        /*0024*/ 	.byte	0x03, 0x5f
        /*0026*/ 	.short	0x0101


	//----- nvinfo : EIATTR_INT_WARP_WIDE_INSTR_OFFSETS
	.align		4
        /*0028*/ 	.byte	0x04, 0x31
        /*002a*/ 	.short	(.L_2291 - .L_2290)


	//   ....[0]....
.L_2290:
        /*002c*/ 	.word	0x00008360


	//   ....[1]....
        /*0030*/ 	.word	0x000091c0


	//----- nvinfo : EIATTR_COOP_GROUP_MASK_REGIDS
	.align		4
.L_2291:
        /*0034*/ 	.byte	0x04, 0x29
        /*0036*/ 	.short	(.L_2293 - .L_2292)


	//   ....[0]....
.L_2292:
        /*0038*/ 	.word	0xffffffff


	//   ....[1]....
        /*003c*/ 	.word	0xffffffff


	//   ....[2]....
        /*0040*/ 	.word	0xffffffff


	//   ....[3]....
        /*0044*/ 	.word	0xffffffff


	//   ....[4]....
        /*0048*/ 	.word	0xffffffff


	//   ....[5]....
        /*004c*/ 	.word	0xffffffff


	//   ....[6]....
        /*0050*/ 	.word	0xffffffff


	//   ....[7]....
        /*0054*/ 	.word	0xffffffff


	//   ....[8]....
        /*0058*/ 	.word	0xffffffff


	//   ....[9]....
        /*005c*/ 	.word	0xffffffff


	//   ....[10]....
        /*0060*/ 	.word	0xffffffff


	//   ....[11]....
        /*0064*/ 	.word	0xffffffff


	//   ....[12]....
        /*0068*/ 	.word	0xffffffff


	//   ....[13]....
        /*006c*/ 	.word	0xffffffff


	//   ....[14]....
        /*0070*/ 	.word	0xffffffff


	//   ....[15]....
        /*0074*/ 	.word	0xffffffff


	//   ....[16]....
        /*0078*/ 	.word	0xffffffff


	//   ....[17]....
        /*007c*/ 	.word	0xffffffff


	//   ....[18]....
        /*0080*/ 	.word	0xffffffff


	//   ....[19]....
        /*0084*/ 	.word	0xffffffff


	//   ....[20]....
        /*0088*/ 	.word	0xffffffff


	//   ....[21]....
        /*008c*/ 	.word	0xffffffff


	//   ....[22]....
        /*0090*/ 	.word	0xffffffff


	//   ....[23]....
        /*0094*/ 	.word	0xffffffff


	//   ....[24]....
        /*0098*/ 	.word	0xffffffff


	//   ....[25]....
        /*009c*/ 	.word	0xffffffff


	//   ....[26]....
        /*00a0*/ 	.word	0xffffffff


	//   ....[27]....
        /*00a4*/ 	.word	0xffffffff


	//   ....[28]....
        /*00a8*/ 	.word	0xffffffff


	//   ....[29]....
        /*00ac*/ 	.word	0xffffffff


	//   ....[30]....
        /*00b0*/ 	.word	0xffffffff


	//   ....[31]....
        /*00b4*/ 	.word	0xffffffff


	//   ....[32]....
        /*00b8*/ 	.word	0xffffffff


	//   ....[33]....
        /*00bc*/ 	.word	0xffffffff


	//   ....[34]....
        /*00c0*/ 	.word	0xffffffff


	//   ....[35]....
        /*00c4*/ 	.word	0xffffffff


	//   ....[36]....
        /*00c8*/ 	.word	0xffffffff


	//   ....[37]....
        /*00cc*/ 	.word	0xffffffff


	//   ....[38]....
        /*00d0*/ 	.word	0xffffffff


	//   ....[39]....
        /*00d4*/ 	.word	0xffffffff


	//   ....[40]....
        /*00d8*/ 	.word	0xffffffff


	//   ....[41]....
        /*00dc*/ 	.word	0xffffffff


	//   ....[42]....
        /*00e0*/ 	.word	0xffffffff


	//   ....[43]....
        /*00e4*/ 	.word	0xffffffff


	//   ....[44]....
        /*00e8*/ 	.word	0xffffffff


	//   ....[45]....
        /*00ec*/ 	.word	0xffffffff


	//   ....[46]....
        /*00f0*/ 	.word	0xffffffff


	//   ....[47]....
        /*00f4*/ 	.word	0xffffffff


	//   ....[48]....
        /*00f8*/ 	.word	0xffffffff


	//   ....[49]....
        /*00fc*/ 	.word	0xffffffff


	//   ....[50]....
        /*0100*/ 	.word	0xffffffff


	//   ....[51]....
        /*0104*/ 	.word	0xffffffff


	//   ....[52]....
        /*0108*/ 	.word	0xffffffff


	//   ....[53]....
        /*010c*/ 	.word	0xffffffff


	//   ....[54]....
        /*0110*/ 	.word	0xffffffff


	//   ....[55]....
        /*0114*/ 	.word	0xffffffff


	//   ....[56]....
        /*0118*/ 	.word	0xffffffff


	//   ....[57]....
        /*011c*/ 	.word	0xffffffff


	//   ....[58]....
        /*0120*/ 	.word	0xffffffff


	//   ....[59]....
        /*0124*/ 	.word	0xffffffff


	//   ....[60]....
        /*0128*/ 	.word	0xffffffff


	//   ....[61]....
        /*012c*/ 	.word	0xffffffff


	//   ....[62]....
        /*0130*/ 	.word	0xffffffff


	//   ....[63]....
        /*0134*/ 	.word	0xffffffff


	//   ....[64]....
        /*0138*/ 	.word	0xffffffff


	//   ....[65]....
        /*013c*/ 	.word	0xffffffff


	//   ....[66]....
        /*0140*/ 	.word	0xffffffff


	//   ....[67]....
        /*0144*/ 	.word	0xffffffff


	//   ....[68]....
        /*0148*/ 	.word	0xffffffff


	//   ....[69]....
        /*014c*/ 	.word	0xffffffff


	//   ....[70]....
        /*0150*/ 	.word	0xffffffff


	//   ....[71]....
        /*0154*/ 	.word	0xffffffff


	//   ....[72]....
        /*0158*/ 	.word	0xffffffff


	//   ....[73]....
        /*015c*/ 	.word	0xffffffff


	//   ....[74]....
        /*0160*/ 	.word	0xffffffff


	//   ....[75]....
        /*0164*/ 	.word	0xffffffff


	//   ....[76]....
        /*0168*/ 	.word	0xffffffff


	//   ....[77]....
        /*016c*/ 	.word	0xffffffff


	//   ....[78]....
        /*0170*/ 	.word	0xffffffff


	//   ....[79]....
        /*0174*/ 	.word	0xffffffff


	//   ....[80]....
        /*0178*/ 	.word	0xffffffff


	//   ....[81]....
        /*017c*/ 	.word	0xffffffff


	//   ....[82]....
        /*0180*/ 	.word	0xffffffff


	//   ....[83]....
        /*0184*/ 	.word	0xffffffff


	//   ....[84]....
        /*0188*/ 	.word	0xffffffff


	//   ....[85]....
        /*018c*/ 	.word	0xffffffff


	//   ....[86]....
        /*0190*/ 	.word	0xffffffff


	//   ....[87]....
        /*0194*/ 	.word	0xffffffff


	//   ....[88]....
        /*0198*/ 	.word	0xffffffff


	//   ....[89]....
        /*019c*/ 	.word	0xffffffff


	//   ....[90]....
        /*01a0*/ 	.word	0xffffffff


	//   ....[91]....
        /*01a4*/ 	.word	0xffffffff


	//   ....[92]....
        /*01a8*/ 	.word	0x05000042


	//   ....[93]....
        /*01ac*/ 	.word	0x05000042


	//   ....[94]....
        /*01b0*/ 	.word	0x05000042


	//   ....[95]....
        /*01b4*/ 	.word	0x05000042


	//   ....[96]....
        /*01b8*/ 	.word	0x05000042


	//   ....[97]....
        /*01bc*/ 	.word	0x05000042


	//   ....[98]....
        /*01c0*/ 	.word	0x05000042


	//   ....[99]....
        /*01c4*/ 	.word	0x05000042


	//   ....[100]....
        /*01c8*/ 	.word	0x05000042


	//   ....[101]....
        /*01cc*/ 	.word	0x05000042


	//   ....[102]....
        /*01d0*/ 	.word	0x05000042


	//   ....[103]....
        /*01d4*/ 	.word	0x05000042


	//   ....[104]....
        /*01d8*/ 	.word	0x05000042


	//   ....[105]....
        /*01dc*/ 	.word	0x05000042


	//   ....[106]....
        /*01e0*/ 	.word	0x05000042


	//   ....[107]....
        /*01e4*/ 	.word	0x05000042


	//   ....[108]....
        /*01e8*/ 	.word	0x05000042


	//   ....[109]....
        /*01ec*/ 	.word	0x05000042


	//   ....[110]....
        /*01f0*/ 	.word	0x05000042


	//   ....[111]....
        /*01f4*/ 	.word	0x05000042


	//   ....[112]....
        /*01f8*/ 	.word	0x05000042


	//   ....[113]....
        /*01fc*/ 	.word	0x05000042


	//   ....[114]....
        /*0200*/ 	.word	0x05000042


	//   ....[115]....
        /*0204*/ 	.word	0x05000042


	//   ....[116]....
        /*0208*/ 	.word	0x05000042


	//   ....[117]....
        /*020c*/ 	.word	0x05000042


	//   ....[118]....
        /*0210*/ 	.word	0x05000042


	//   ....[119]....
        /*0214*/ 	.word	0x05000042


	//   ....[120]....
        /*0218*/ 	.word	0x05000042


	//   ....[121]....
        /*021c*/ 	.word	0x05000042


	//   ....[122]....
        /*0220*/ 	.word	0x05000042


	//   ....[123]....
        /*0224*/ 	.word	0x05000042


	//   ....[124]....
        /*0228*/ 	.word	0x05000042


	//   ....[125]....
        /*022c*/ 	.word	0x05000042


	//   ....[126]....
        /*0230*/ 	.word	0x05000042


	//   ....[127]....
        /*0234*/ 	.word	0x05000042


	//   ....[128]....
        /*0238*/ 	.word	0x05000042


	//   ....[129]....
        /*023c*/ 	.word	0x05000042


	//   ....[130]....
        /*0240*/ 	.word	0x05000042


	//   ....[131]....
        /*0244*/ 	.word	0x05000042


	//   ....[132]....
        /*0248*/ 	.word	0x05000042


	//   ....[133]....
        /*024c*/ 	.word	0x05000042


	//   ....[134]....
        /*0250*/ 	.word	0x05000042


	//   ....[135]....
        /*0254*/ 	.word	0x05000042


	//   ....[136]....
        /*0258*/ 	.word	0x05000042


	//   ....[137]....
        /*025c*/ 	.word	0x05000042


	//   ....[138]....
        /*0260*/ 	.word	0x05000042


	//   ....[139]....
        /*0264*/ 	.word	0x05000042


	//   ....[140]....
        /*0268*/ 	.word	0x05000042


	//   ....[141]....
        /*026c*/ 	.word	0x05000042


	//   ....[142]....
        /*0270*/ 	.word	0x05000042


	//   ....[143]....
        /*0274*/ 	.word	0x05000042


	//   ....[144]....
        /*0278*/ 	.word	0x05000042


	//   ....[145]....
        /*027c*/ 	.word	0x05000042


	//   ....[146]....
        /*0280*/ 	.word	0x05000042


	//   ....[147]....
        /*0284*/ 	.word	0x05000042


	//   ....[148]....
        /*0288*/ 	.word	0x05000042


	//   ....[149]....
        /*028c*/ 	.word	0x05000042


	//   ....[150]....
        /*0290*/ 	.word	0x05000042


	//   ....[151]....
        /*0294*/ 	.word	0x05000042


	//   ....[152]....
        /*0298*/ 	.word	0x05000042


	//   ....[153]....
        /*029c*/ 	.word	0x05000042


	//   ....[154]....
        /*02a0*/ 	.word	0x05000042


	//   ....[155]....
        /*02a4*/ 	.word	0x05000042


	//----- nvinfo : EIATTR_COOP_GROUP_INSTR_OFFSETS
	.align		4
.L_2293:
        /*02a8*/ 	.byte	0x04, 0x28
        /*02aa*/ 	.short	(.L_2295 - .L_2294)


	//   ....[0]....
.L_2294:
        /*02ac*/ 	.word	0x00000c10


	//   ....[1]....
        /*02b0*/ 	.word	0x00000cc0


	//   ....[2]....
        /*02b4*/ 	.word	0x00000e90


	//   ....[3]....
        /*02b8*/ 	.word	0x000033c0


	//   ....[4]....
        /*02bc*/ 	.word	0x00003b90


	//   ....[5]....
        /*02c0*/ 	.word	0x00004500


	//   ....[6]....
        /*02c4*/ 	.word	0x00004760


	//   ....[7]....
        /*02c8*/ 	.word	0x00004f20


	//   ....[8]....
        /*02cc*/ 	.word	0x00005800


	//   ....[9]....
        /*02d0*/ 	.word	0x00006e40


	//   ....[10]....
        /*02d4*/ 	.word	0x00006e50


	//   ....[11]....
        /*02d8*/ 	.word	0x00006e60


	//   ....[12]....
        /*02dc*/ 	.word	0x00006e70


	//   ....[13]....
        /*02e0*/ 	.word	0x00006f00


	//   ....[14]....
        /*02e4*/ 	.word	0x00006f30


	//   ....[15]....
        /*02e8*/ 	.word	0x00006f40


	//   ....[16]....
        /*02ec*/ 	.word	0x00006f50


	//   ....[17]....
        /*02f0*/ 	.word	0x00006fe0


	//   ....[18]....
        /*02f4*/ 	.word	0x00007010


	//   ....[19]....
        /*02f8*/ 	.word	0x00007020


	//   ....[20]....
        /*02fc*/ 	.word	0x00007030


	//   ....[21]....
        /*0300*/ 	.word	0x000070d0


	//   ....[22]....
        /*0304*/ 	.word	0x000070f0


	//   ....[23]....
        /*0308*/ 	.word	0x00007100


	//   ....[24]....
        /*030c*/ 	.word	0x00007110


	//   ....[25]....
        /*0310*/ 	.word	0x000071c0


	//   ....[26]....
        /*0314*/ 	.word	0x000071d0


	//   ....[27]....
        /*0318*/ 	.word	0x000071e0


	//   ....[28]....
        /*031c*/ 	.word	0x000071f0


	//   ....[29]....
        /*0320*/ 	.word	0x00007350


	//   ....[30]....
        /*0324*/ 	.word	0x00007360


	//   ....[31]....
        /*0328*/ 	.word	0x00007370


	//   ....[32]....
        /*032c*/ 	.word	0x00007380


	//   ....[33]....
        /*0330*/ 	.word	0x00007390


	//   ....[34]....
        /*0334*/ 	.word	0x000073a0


	//   ....[35]....
        /*0338*/ 	.word	0x000073b0


	//   ....[36]....
        /*033c*/ 	.word	0x000073c0


	//   ....[37]....
        /*0340*/ 	.word	0x00008700


	//   ....[38]....
        /*0344*/ 	.word	0x00008710


	//   ....[39]....
        /*0348*/ 	.word	0x00008720


	//   ....[40]....
        /*034c*/ 	.word	0x00008730


	//   ....[41]....
        /*0350*/ 	.word	0x00008840


	//   ....[42]....
        /*0354*/ 	.word	0x00008850


	//   ....[43]....
        /*0358*/ 	.word	0x00008860


	//   ....[44]....
        /*035c*/ 	.word	0x00008870


	//   ....[45]....
        /*0360*/ 	.word	0x00008980


	//   ....[46]....
        /*0364*/ 	.word	0x00008990


	//   ....[47]....
        /*0368*/ 	.word	0x000089a0


	//   ....[48]....
        /*036c*/ 	.word	0x000089b0


	//   ....[49]....
        /*0370*/ 	.word	0x00008ac0


	//   ....[50]....
        /*0374*/ 	.word	0x00008ad0


	//   ....[51]....
        /*0378*/ 	.word	0x00008ae0


	//   ....[52]....
        /*037c*/ 	.word	0x00008af0


	//   ....[53]....
        /*0380*/ 	.word	0x00008c00


	//   ....[54]....
        /*0384*/ 	.word	0x00008c10


	//   ....[55]....
        /*0388*/ 	.word	0x00008c20


	//   ....[56]....
        /*038c*/ 	.word	0x00008c30


	//   ....[57]....
        /*0390*/ 	.word	0x00008d40


	//   ....[58]....
        /*0394*/ 	.word	0x00008d50


	//   ....[59]....
        /*0398*/ 	.word	0x00008d60


	//   ....[60]....
        /*039c*/ 	.word	0x00008d70


	//   ....[61]....
        /*03a0*/ 	.word	0x00008d80


	//   ....[62]....
        /*03a4*/ 	.word	0x00008d90


	//   ....[63]....
        /*03a8*/ 	.word	0x00008da0


	//   ....[64]....
        /*03ac*/ 	.word	0x00008de0


	//   ....[65]....
        /*03b0*/ 	.word	0x00008e20


	//   ....[66]....
        /*03b4*/ 	.word	0x00008e60


	//   ....[67]....
        /*03b8*/ 	.word	0x00008e80


	//   ....[68]....
        /*03bc*/ 	.word	0x00008ea0


	//   ....[69]....
        /*03c0*/ 	.word	0x0000c940


	//   ....[70]....
        /*03c4*/ 	.word	0x0000c980


	//   ....[71]....
        /*03c8*/ 	.word	0x0000cb10


	//   ....[72]....
        /*03cc*/ 	.word	0x0000cb50


	//   ....[73]....
        /*03d0*/ 	.word	0x0000cc70


	//   ....[74]....
        /*03d4*/ 	.word	0x0000cc90


	//   ....[75]....
        /*03d8*/ 	.word	0x0000ccd0


	//   ....[76]....
        /*03dc*/ 	.word	0x0000cd00


	//   ....[77]....
        /*03e0*/ 	.word	0x0000cdb0


	//   ....[78]....
        /*03e4*/ 	.word	0x0000cdd0


	//   ....[79]....
        /*03e8*/ 	.word	0x0000d1f0


	//   ....[80]....
        /*03ec*/ 	.word	0x0000d920


	//   ....[81]....
        /*03f0*/ 	.word	0x0000dd20


	//   ....[82]....
        /*03f4*/ 	.word	0x0000de90


	//   ....[83]....
        /*03f8*/ 	.word	0x0000dee0


	//   ....[84]....
        /*03fc*/ 	.word	0x0000df40


	//   ....[85]....
        /*0400*/ 	.word	0x0000df90


	//   ....[86]....
        /*0404*/ 	.word	0x0000dfb0


	//   ....[87]....
        /*0408*/ 	.word	0x0000e120


	//   ....[88]....
        /*040c*/ 	.word	0x0000e160


	//   ....[89]....
        /*0410*/ 	.word	0x0000e1c0


	//   ....[90]....
        /*0414*/ 	.word	0x0000e210


	//   ....[91]....
        /*0418*/ 	.word	0x0000e230


	//   ....[92]....
        /*041c*/ 	.word	0x0000e570


	//   ....[93]....
        /*0420*/ 	.word	0x0000e5c0


	//   ....[94]....
        /*0424*/ 	.word	0x0000e610


	//   ....[95]....
        /*0428*/ 	.word	0x0000e660


	//   ....[96]....
        /*042c*/ 	.word	0x0000e750


	//   ....[97]....
        /*0430*/ 	.word	0x0000e7a0


	//   ....[98]....
        /*0434*/ 	.word	0x0000e7f0


	//   ....[99]....
        /*0438*/ 	.word	0x0000e840


	//   ....[100]....
        /*043c*/ 	.word	0x0000e930


	//   ....[101]....
        /*0440*/ 	.word	0x0000e980


	//   ....[102]....
        /*0444*/ 	.word	0x0000e9d0


	//   ....[103]....
        /*0448*/ 	.word	0x0000ea20


	//   ....[104]....
        /*044c*/ 	.word	0x0000eb10


	//   ....[105]....
        /*0450*/ 	.word	0x0000eb60


	//   ....[106]....
        /*0454*/ 	.word	0x0000ebb0


	//   ....[107]....
        /*0458*/ 	.word	0x0000ec00


	//   ....[108]....
        /*045c*/ 	.word	0x0000ecf0


	//   ....[109]....
        /*0460*/ 	.word	0x0000ed40


	//   ....[110]....
        /*0464*/ 	.word	0x0000ed90


	//   ....[111]....
        /*0468*/ 	.word	0x0000ede0


	//   ....[112]....
        /*046c*/ 	.word	0x0000ee70


	//   ....[113]....
        /*0470*/ 	.word	0x0000ef10


	//   ....[114]....
        /*0474*/ 	.word	0x0000efb0


	//   ....[115]....
        /*0478*/ 	.word	0x0000f050


	//   ....[116]....
        /*047c*/ 	.word	0x0000f0f0


	//   ....[117]....
        /*0480*/ 	.word	0x0000f1a0


	//   ....[118]....
        /*0484*/ 	.word	0x0000f1f0


	//   ....[119]....
        /*0488*/ 	.word	0x0000f240


	//   ....[120]....
        /*048c*/ 	.word	0x0000f290


	//   ....[121]....
        /*0490*/ 	.word	0x0000f2e0


	//   ....[122]....
        /*0494*/ 	.word	0x0000f330


	//   ....[123]....
        /*0498*/ 	.word	0x0000f380


	//   ....[124]....
        /*049c*/ 	.word	0x0000f410


	//   ....[125]....
        /*04a0*/ 	.word	0x0000f460


	//   ....[126]....
        /*04a4*/ 	.word	0x0000f4b0


	//   ....[127]....
        /*04a8*/ 	.word	0x0000f500


	//   ....[128]....
        /*04ac*/ 	.word	0x0000f590


	//   ....[129]....
        /*04b0*/ 	.word	0x0000f620


	//   ....[130]....
        /*04b4*/ 	.word	0x0000f670


	//   ....[131]....
        /*04b8*/ 	.word	0x0000f6c0


	//   ....[132]....
        /*04bc*/ 	.word	0x0000f750


	//   ....[133]....
        /*04c0*/ 	.word	0x0000f7e0


	//   ....[134]....
        /*04c4*/ 	.word	0x0000f830


	//   ....[135]....
        /*04c8*/ 	.word	0x0000f880


	//   ....[136]....
        /*04cc*/ 	.word	0x0000f910


	//   ....[137]....
        /*04d0*/ 	.word	0x0000f9a0


	//   ....[138]....
        /*04d4*/ 	.word	0x0000f9f0


	//   ....[139]....
        /*04d8*/ 	.word	0x0000fa40


	//   ....[140]....
        /*04dc*/ 	.word	0x0000fad0


	//   ....[141]....
        /*04e0*/ 	.word	0x0000fb60


	//   ....[142]....
        /*04e4*/ 	.word	0x0000fbb0


	//   ....[143]....
        /*04e8*/ 	.word	0x0000fc00


	//   ....[144]....
        /*04ec*/ 	.word	0x0000fc90


	//   ....[145]....
        /*04f0*/ 	.word	0x0000fd40


	//   ....[146]....
        /*04f4*/ 	.word	0x0000fd90


	//   ....[147]....
        /*04f8*/ 	.word	0x0000fe60


	//   ....[148]....
        /*04fc*/ 	.word	0x0000fed0


	//   ....[149]....
        /*0500*/ 	.word	0x0000ff20


	//   ....[150]....
        /*0504*/ 	.word	0x0000ff70


	//   ....[151]....
        /*0508*/ 	.word	0x0000ffc0


	//   ....[152]....
        /*050c*/ 	.word	0x00010000


	//   ....[153]....
        /*0510*/ 	.word	0x00010050


	//   ....[154]....
        /*0514*/ 	.word	0x000100a0


	//   ....[155]....
        /*0518*/ 	.word	0x00010100


	//----- nvinfo : EIATTR_VRC_CTA_INIT_COUNT
	.align		4
.L_2295:
        /*051c*/ 	.byte	0x02, 0x4a
	.zero		1
	.zero		1


	//----- nvinfo : EIATTR_EXIT_INSTR_OFFSETS
	.align		4
        /*0520*/ 	.byte	0x04, 0x1c
        /*0522*/ 	.short	(.L_2297 - .L_2296)


	//   ....[0]....
.L_2296:
        /*0524*/ 	.word	0x0000e340


	//   ....[1]....
        /*0528*/ 	.word	0x0000e510


	//----- nvinfo : EIATTR_MAX_THREADS
	.align		4
.L_2297:
        /*052c*/ 	.byte	0x04, 0x05
        /*052e*/ 	.short	(.L_2299 - .L_2298)
.L_2298:
        /*0530*/ 	.word	0x00000040
        /*0534*/ 	.word	0x00000001
        /*0538*/ 	.word	0x00000001


	//----- nvinfo : EIATTR_CRS_STACK_SIZE
	.align		4
.L_2299:
        /*053c*/ 	.byte	0x04, 0x1e
        /*053e*/ 	.short	(.L_2301 - .L_2300)
.L_2300:
        /*0540*/ 	.word	0x00000000


	//----- nvinfo : EIATTR_CBANK_PARAM_SIZE
	.align		4
.L_2301:
        /*0544*/ 	.byte	0x03, 0x19
        /*0546*/ 	.short	0x01f0


	//----- nvinfo : EIATTR_PARAM_CBANK
	.align		4
        /*0548*/ 	.byte	0x04, 0x0a
        /*054a*/ 	.short	(.L_2303 - .L_2302)
	.align		4
.L_2302:
        /*054c*/ 	.word	index@(.nv.constant0._Z25selective_scan_bwd_kernelI32Selective_Scan_bwd_kernel_traitsILi64ELi16ELb1ELb1ELb1ELb1ELb1EN3c104HalfENS1_7complexIfEEEEv12SSMParamsBwd)
        /*0550*/ 	.short	0x0380
        /*0552*/ 	.short	0x01f0


	//----- nvinfo : EIATTR_SW_WAR
	.align		4
.L_2303:
        /*0554*/ 	.byte	0x04, 0x36
        /*0556*/ 	.short	(.L_2305 - .L_2304)
.L_2304:
        /*0558*/ 	.word	0x00000008
.L_2305:


//--------------------- .nv.info._Z25selective_scan_bwd_kernelI32Selective_Scan_bwd_kernel_traitsILi32ELi16ELb0ELb0ELb0ELb0ELb0EN3c104HalfENS1_7complexIfEEEEv12SSMParamsBwd --------------------------
	.section	.nv.info._Z25selective_scan_bwd_kernelI32Selective_Scan_bwd_kernel_traitsILi32ELi16ELb0ELb0ELb0ELb0ELb0EN3c104HalfENS1_7complexIfEEEEv12SSMParamsBwd,"",@"SHT_CUDA_INFO"
	.sectionflags	@""
	.align	4


	//----- nvinfo : EIATTR_CUDA_API_VERSION
	.align		4
        /*0000*/ 	.byte	0x04, 0x37
        /*0002*/ 	.short	(.L_2307 - .L_2306)
.L_2306:
        /*0004*/ 	.word	0x00000082


	//----- nvinfo : EIATTR_KPARAM_INFO
	.align		4
.L_2307:
        /*0008*/ 	.byte	0x04, 0x17
        /*000a*/ 	.short	(.L_2309 - .L_2308)
.L_2308:
        /*000c*/ 	.word	0x00000000
        /*0010*/ 	.short	0x0000
        /*0012*/ 	.short	0x0000
        /*0014*/ 	.byte	0x00, 0xf0, 0xc1, 0x07


	//----- nvinfo : EIATTR_SPARSE_MMA_MASK
	.align		4
.L_2309:
        /*0018*/ 	.byte	0x03, 0x50
        /*001a*/ 	.short	0x0000


	//----- nvinfo : EIATTR_MAXREG_COUNT
	.align		4
        /*001c*/ 	.byte	0x03, 0x1b
        /*001e*/ 	.short	0x00ff


	//----- nvinfo : EIATTR_NUM_BARRIERS
	.align		4
        /*0020*/ 	.byte	0x02, 0x4c
        /*0022*/ 	.byte	0x01
	.zero		1


	//----- nvinfo : EIATTR_MERCURY_ISA_VERSION
	.align		4
        /*0024*/ 	.byte	0x03, 0x5f
        /*0026*/ 	.short	0x0101


	//----- nvinfo : EIATTR_INT_WARP_WIDE_INSTR_OFFSETS
	.align		4
        /*0028*/ 	.byte	0x04, 0x31
        /*002a*/ 	.short	(.L_2311 - .L_2310)


	//   ....[0]....
.L_2310:
        /*002c*/ 	.word	0x000030a0


	//----- nvinfo : EIATTR_COOP_GROUP_MASK_REGIDS
	.align		4
.L_2311:
        /*0030*/ 	.byte	0x04, 0x29
        /*0032*/ 	.short	(.L_2313 - .L_2312)


	//   ....[0]....
.L_2312:
        /*0034*/ 	.word	0xffffffff


	//   ....[1]....
        /*0038*/ 	.word	0xffffffff


	//   ....[2]....
        /*003c*/ 	.word	0xffffffff


	//   ....[3]....
        /*0040*/ 	.word	0xffffffff


	//   ....[4]....
        /*0044*/ 	.word	0xffffffff


	//   ....[5]....
        /*0048*/ 	.word	0xffffffff


	//   ....[6]....
        /*004c*/ 	.word	0xffffffff


	//   ....[7]....
        /*0050*/ 	.word	0xffffffff


	//   ....[8]....
        /*0054*/ 	.word	0xffffffff


	//   ....[9]....
        /*0058*/ 	.word	0xffffffff


	//   ....[10]....
        /*005c*/ 	.word	0xffffffff


	//   ....[11]....
        /*0060*/ 	.word	0xffffffff


	//   ....[12]....
        /*0064*/ 	.word	0xffffffff


	//   ....[13]....
        /*0068*/ 	.word	0xffffffff


	//   ....[14]....
        /*006c*/ 	.word	0xffffffff


	//   ....[15]....
        /*0070*/ 	.word	0xffffffff


	//   ....[16]....
        /*0074*/ 	.word	0xffffffff


	//   ....[17]....
        /*0078*/ 	.word	0xffffffff


	//   ....[18]....
        /*007c*/ 	.word	0xffffffff


	//   ....[19]....
        /*0080*/ 	.word	0xffffffff


	//   ....[20]....
        /*0084*/ 	.word	0xffffffff


	//   ....[21]....
        /*0088*/ 	.word	0xffffffff


	//   ....[22]....
        /*008c*/ 	.word	0xffffffff


	//   ....[23]....
        /*0090*/ 	.word	0xffffffff


	//   ....[24]....
        /*0094*/ 	.word	0xffffffff


	//   ....[25]....
        /*0098*/ 	.word	0xffffffff


	//   ....[26]....
        /*009c*/ 	.word	0xffffffff


	//   ....[27]....
        /*00a0*/ 	.word	0xffffffff


	//   ....[28]....
        /*00a4*/ 	.word	0xffffffff


	//   ....[29]....
        /*00a8*/ 	.word	0xffffffff


	//   ....[30]....
        /*00ac*/ 	.word	0xffffffff


	//   ....[31]....
        /*00b0*/ 	.word	0xffffffff


	//   ....[32]....
        /*00b4*/ 	.word	0xffffffff


	//   ....[33]....
        /*00b8*/ 	.word	0xffffffff


	//   ....[34]....
        /*00bc*/ 	.word	0xffffffff


	//   ....[35]....
        /*00c0*/ 	.word	0xffffffff


	//   ....[36]....
        /*00c4*/ 	.word	0xffffffff


	//   ....[37]....
        /*00c8*/ 	.word	0xffffffff


	//   ....[38]....
        /*00cc*/ 	.word	0xffffffff


	//   ....[39]....
        /*00d0*/ 	.word	0xffffffff


	//   ....[40]....
        /*00d4*/ 	.word	0xffffffff


	//   ....[41]....
        /*00d8*/ 	.word	0xffffffff


	//   ....[42]....
        /*00dc*/ 	.word	0xffffffff


	//   ....[43]....
        /*00e0*/ 	.word	0xffffffff


	//   ....[44]....
        /*00e4*/ 	.word	0xffffffff


	//   ....[45]....
        /*00e8*/ 	.word	0xffffffff


	//   ....[46]....
        /*00ec*/ 	.word	0xffffffff


	//   ....[47]....
        /*00f0*/ 	.word	0xffffffff


	//   ....[48]....
        /*00f4*/ 	.word	0xffffffff


	//   ....[49]....
        /*00f8*/ 	.word	0xffffffff


	//   ....[50]....
        /*00fc*/ 	.word	0xffffffff


	//   ....[51]....
        /*0100*/ 	.word	0xffffffff


	//   ....[52]....
        /*0104*/ 	.word	0xffffffff


	//   ....[53]....
        /*0108*/ 	.word	0xffffffff


	//   ....[54]....
        /*010c*/ 	.word	0xffffffff


	//   ....[55]....
        /*0110*/ 	.word	0xffffffff


	//   ....[56]....
        /*0114*/ 	.word	0xffffffff


	//   ....[57]....
        /*0118*/ 	.word	0xffffffff


	//   ....[58]....
        /*011c*/ 	.word	0xffffffff


	//   ....[59]....
        /*0120*/ 	.word	0xffffffff


	//   ....[60]....
        /*0124*/ 	.word	0xffffffff


	//   ....[61]....
        /*0128*/ 	.word	0xffffffff


	//   ....[62]....
        /*012c*/ 	.word	0xffffffff


	//   ....[63]....
        /*0130*/ 	.word	0xffffffff


	//   ....[64]....
        /*0134*/ 	.word	0xffffffff


	//   ....[65]....
        /*0138*/ 	.word	0xffffffff


	//   ....[66]....
        /*013c*/ 	.word	0xffffffff


	//   ....[67]....
        /*0140*/ 	.word	0xffffffff


	//   ....[68]....
        /*0144*/ 	.word	0xffffffff


	//   ....[69]....
        /*0148*/ 	.word	0xffffffff


	//   ....[70]....
        /*014c*/ 	.word	0xffffffff


	//   ....[71]....
        /*0150*/ 	.word	0xffffffff


	//   ....[72]....
        /*0154*/ 	.word	0xffffffff


	//   ....[73]....
        /*0158*/ 	.word	0xffffffff


	//   ....[74]....
        /*015c*/ 	.word	0xffffffff


	//   ....[75]....
        /*0160*/ 	.word	0xffffffff


	//   ....[76]....
        /*0164*/ 	.word	0xffffffff


	//   ....[77]....
        /*0168*/ 	.word	0xffffffff


	//   ....[78]....
        /*016c*/ 	.word	0xffffffff


	//   ....[79]....
        /*0170*/ 	.word	0xffffffff


	//   ....[80]....
        /*0174*/ 	.word	0xffffffff


	//   ....[81]....
        /*0178*/ 	.word	0xffffffff


	//   ....[82]....
        /*017c*/ 	.word	0xffffffff


	//   ....[83]....
        /*0180*/ 	.word	0xffffffff


	//   ....[84]....
        /*0184*/ 	.word	0xffffffff


	//   ....[85]....
        /*0188*/ 	.word	0xffffffff


	//   ....[86]....
        /*018c*/ 	.word	0xffffffff


	//   ....[87]....
        /*0190*/ 	.word	0xffffffff


	//   ....[88]....
        /*0194*/ 	.word	0xffffffff


	//   ....[89]....
        /*0198*/ 	.word	0xffffffff


	//   ....[90]....
        /*019c*/ 	.word	0xffffffff


	//----- nvinfo : EIATTR_COOP_GROUP_INSTR_OFFSETS
	.align		4
.L_2313:
        /*01a0*/ 	.byte	0x04, 0x28
        /*01a2*/ 	.short	(.L_2315 - .L_2314)


	//   ....[0]....
.L_2314:
        /*01a4*/ 	.word	0x00001000


	//   ....[1]....
        /*01a8*/ 	.word	0x00001500


	//   ....[2]....
        /*01ac*/ 	.word	0x00001b00


	//   ....[3]....
        /*01b0*/ 	.word	0x00003b10


	//   ....[4]....
        /*01b4*/ 	.word	0x00003b50


	//   ....[5]....
        /*01b8*/ 	.word	0x00003c20


	//   ....[6]....
        /*01bc*/ 	.word	0x00003c60


	//   ....[7]....
        /*01c0*/ 	.word	0x00003d70


	//   ....[8]....
        /*01c4*/ 	.word	0x00003dc0


	//   ....[9]....
        /*01c8*/ 	.word	0x00003e10


	//   ....[10]....
        /*01cc*/ 	.word	0x00003e40


	//   ....[11]....
        /*01d0*/ 	.word	0x00003f60


	//   ....[12]....
        /*01d4*/ 	.word	0x00003fb0


	//   ....[13]....
        /*01d8*/ 	.word	0x00004000


	//   ....[14]....
        /*01dc*/ 	.word	0x00004040


	//   ....[15]....
        /*01e0*/ 	.word	0x000041c0


	//   ....[16]....
        /*01e4*/ 	.word	0x00004220


	//   ....[17]....
        /*01e8*/ 	.word	0x00004250


	//   ....[18]....
        /*01ec*/ 	.word	0x00004290


	//   ....[19]....
        /*01f0*/ 	.word	0x00004470


	//   ....[20]....
        /*01f4*/ 	.word	0x000044a0


	//   ....[21]....
        /*01f8*/ 	.word	0x000044c0


	//   ....[22]....
        /*01fc*/ 	.word	0x000044f0


	//   ....[23]....
        /*0200*/ 	.word	0x00004670


	//   ....[24]....
        /*0204*/ 	.word	0x000046a0


	//   ....[25]....
        /*0208*/ 	.word	0x000046e0


	//   ....[26]....
        /*020c*/ 	.word	0x00004700


	//   ....[27]....
        /*0210*/ 	.word	0x00004740


	//   ....[28]....
        /*0214*/ 	.word	0x00004780


	//   ....[29]....
        /*0218*/ 	.word	0x00004a00


	//   ....[30]....
        /*021c*/ 	.word	0x00004a20


	//   ....[31]....
        /*0220*/ 	.word	0x00004a30


	//   ....[32]....
        /*0224*/ 	.word	0x00004a40


	//   ....[33]....
        /*0228*/ 	.word	0x00004b40


	//   ....[34]....
        /*022c*/ 	.word	0x00004b80


	//   ....[35]....
        /*0230*/ 	.word	0x00004b90


	//   ....[36]....
        /*0234*/ 	.word	0x00004ba0


	//   ....[37]....
        /*0238*/ 	.word	0x00004ca0


	//   ....[38]....
        /*023c*/ 	.word	0x00004ce0


	//   ....[39]....
        /*0240*/ 	.word	0x00004d10


	//   ....[40]....
        /*0244*/ 	.word	0x00004d20


	//   ....[41]....
        /*0248*/ 	.word	0x00004e20


	//   ....[42]....
        /*024c*/ 	.word	0x00004e60


	//   ....[43]....
        /*0250*/ 	.word	0x00004ea0


	//   ....[44]....
        /*0254*/ 	.word	0x00004eb0


	//   ....[45]....
        /*0258*/ 	.word	0x00004f80


	//   ....[46]....
        /*025c*/ 	.word	0x00004fc0


	//   ....[47]....
        /*0260*/ 	.word	0x00004fd0


	//   ....[48]....
        /*0264*/ 	.word	0x00004fe0


	//   ....[49]....
        /*0268*/ 	.word	0x000050d0


	//   ....[50]....
        /*026c*/ 	.word	0x00005110


	//   ....[51]....
        /*0270*/ 	.word	0x00005150


	//   ....[52]....
        /*0274*/ 	.word	0x00005190


	//   ....[53]....
        /*0278*/ 	.word	0x000051d0


	//   ....[54]....
        /*027c*/ 	.word	0x00005200


	//   ....[55]....
        /*0280*/ 	.word	0x00005230


	//   ....[56]....
        /*0284*/ 	.word	0x00005270


	//   ....[57]....
        /*0288*/ 	.word	0x000052a0


	//   ....[58]....
        /*028c*/ 	.word	0x00005310


	//   ....[59]....
        /*0290*/ 	.word	0x00006ac0


	//   ....[60]....
        /*0294*/ 	.word	0x00006b00


	//   ....[61]....
        /*0298*/ 	.word	0x00006b40


	//   ....[62]....
        /*029c*/ 	.word	0x00006b80


	//   ....[63]....
        /*02a0*/ 	.word	0x00006c90


	//   ....[64]....
        /*02a4*/ 	.word	0x00006d10


	//   ....[65]....
        /*02a8*/ 	.word	0x00006d50


	//   ....[66]....
        /*02ac*/ 	.word	0x00006d90


	//   ....[67]....
        /*02b0*/ 	.word	0x00006e60


	//   ....[68]....
        /*02b4*/ 	.word	0x00006ee0


	//   ....[69]....
        /*02b8*/ 	.word	0x00006f20


	//   ....[70]....
        /*02bc*/ 	.word	0x00006f60


	//   ....[71]....
        /*02c0*/ 	.word	0x00007050


	//   ....[72]....
        /*02c4*/ 	.word	0x000070b0


	//   ....[73]....
        /*02c8*/ 	.word	0x000070f0


	//   ....[74]....
        /*02cc*/ 	.word	0x00007130


	//   ....[75]....
        /*02d0*/ 	.word	0x00007220


	//   ....[76]....
        /*02d4*/ 	.word	0x00007260


	//   ....[77]....
        /*02d8*/ 	.word	0x00007280


	//   ....[78]....
        /*02dc*/ 	.word	0x00007290


	//   ....[79]....
        /*02e0*/ 	.word	0x000078d0


	//   ....[80]....
        /*02e4*/ 	.word	0x00008150


	//   ....[81]....
        /*02e8*/ 	.word	0x00008570


	//   ....[82]....
        /*02ec*/ 	.word	0x000085c0


	//   ....[83]....
        /*02f0*/ 	.word	0x00008610


	//   ....[84]....
        /*02f4*/ 	.word	0x00008640


	//   ....[85]....
        /*02f8*/ 	.word	0x00008660


	//   ....[86]....
        /*02fc*/ 	.word	0x00008780


	//   ....[87]....
        /*0300*/ 	.word	0x000087c0


	//   ....[88]....
        /*0304*/ 	.word	0x00008810


	//   ....[89]....
        /*0308*/ 	.word	0x00008840


	//   ....[90]....
        /*030c*/ 	.word	0x00008860


	//----- nvinfo : EIATTR_VRC_CTA_INIT_COUNT
	.align		4
.L_2315:
        /*0310*/ 	.byte	0x02, 0x4a
	.zero		1
	.zero		1


	//----- nvinfo : EIATTR_EXIT_INSTR_OFFSETS
	.align		4
        /*0314*/ 	.byte	0x04, 0x1c
        /*0316*/ 	.short	(.L_2317 - .L_2316)


	//   ....[0]....
.L_2316:
        /*0318*/ 	.word	0x00008920


	//   ....[1]....
        /*031c*/ 	.word	0x00008ea0


	//----- nvinfo : EIATTR_MAX_THREADS
	.align		4
.L_2317:
        /*0320*/ 	.byte	0x04, 0x05
        /*0322*/ 	.short	(.L_2319 - .L_2318)
.L_2318:
        /*0324*/ 	.word	0x00000020
        /*0328*/ 	.word	0x00000001
        /*032c*/ 	.word	0x00000001


	//----- nvinfo : EIATTR_CRS_STACK_SIZE
	.align		4
.L_2319:
        /*0330*/ 	.byte	0x04, 0x1e
        /*0332*/ 	.short	(.L_2321 - .L_2320)
.L_2320:
        /*0334*/ 	.word	0x00000000


	//----- nvinfo : EIATTR_CBANK_PARAM_SIZE
	.align		4
.L_2321:
        /*0338*/ 	.byte	0x03, 0x19
        /*033a*/ 	.short	0x01f0


	//----- nvinfo : EIATTR_PARAM_CBANK
	.align		4
        /*033c*/ 	.byte	0x04, 0x0a
        /*033e*/ 	.short	(.L_2323 - .L_2322)
	.align		4
.L_2322:
        /*0340*/ 	.word	index@(.nv.constant0._Z25selective_scan_bwd_kernelI32Selective_Scan_bwd_kernel_traitsILi32ELi16ELb0ELb0ELb0ELb0ELb0EN3c104HalfENS1_7complexIfEEEEv12SSMParamsBwd)
        /*0344*/ 	.short	0x0380
        /*0346*/ 	.short	0x01f0


	//----- nvinfo : EIATTR_SW_WAR
	.align		4
.L_2323:
        /*0348*/ 	.byte	0x04, 0x36
        /*034a*/ 	.short	(.L_2325 - .L_2324)
.L_2324:
        /*034c*/ 	.word	0x00000008
.L_2325:


//--------------------- .nv.info._Z25selective_scan_bwd_kernelI32Selective_Scan_bwd_kernel_traitsILi32ELi16ELb0ELb0ELb0ELb0ELb1EN3c104HalfENS1_7complexIfEEEEv12SSMParamsBwd --------------------------
	.section	.nv.info._Z25selective_scan_bwd_kernelI32Selective_Scan_bwd_kernel_traitsILi32ELi16ELb0ELb0ELb0ELb0ELb1EN3c104HalfENS1_7complexIfEEEEv12SSMParamsBwd,"",@"SHT_CUDA_INFO"
	.sectionflags	@""
	.align	4


	//----- nvinfo : EIATTR_CUDA_API_VERSION
	.align		4
        /*0000*/ 	.byte	0x04, 0x37
        /*0002*/ 	.short	(.L_2327 - .L_2326)
.L_2326:
        /*0004*/ 	.word	0x00000082


	//----- nvinfo : EIATTR_KPARAM_INFO
	.align		4
.L_2327:
        /*0008*/ 	.byte	0x04, 0x17
        /*000a*/ 	.short	(.L_2329 - .L_2328)
.L_2328:
        /*000c*/ 	.word	0x00000000
        /*0010*/ 	.short	0x0000
        /*0012*/ 	.short	0x0000
        /*0014*/ 	.byte	0x00, 0xf0, 0xc1, 0x07


	//----- nvinfo : EIATTR_SPARSE_MMA_MASK
	.align		4
.L_2329:
        /*0018*/ 	.byte	0x03, 0x50
        /*001a*/ 	.short	0x0000


	//----- nvinfo : EIATTR_MAXREG_COUNT
	.align		4
        /*001c*/ 	.byte	0x03, 0x1b
        /*001e*/ 	.short	0x00ff


	//----- nvinfo : EIATTR_NUM_BARRIERS
	.align		4
        /*0020*/ 	.byte	0x02, 0x4c
        /*0022*/ 	.byte	0x01
	.zero		1


	//----- nvinfo : EIATTR_MERCURY_ISA_VERSION
	.align		4
        /*0024*/ 	.byte	0x03, 0x5f
        /*0026*/ 	.short	0x0101


	//----- nvinfo : EIATTR_INT_WARP_WIDE_INSTR_OFFSETS
	.align		4
        /*0028*/ 	.byte	0x04, 0x31
        /*002a*/ 	.short	(.L_2331 - .L_2330)


	//   ....[0]....
.L_2330:
        /*002c*/ 	.word	0x00005640


	//----- nvinfo : EIATTR_COOP_GROUP_MASK_REGIDS
	.align		4
.L_2331:
        /*0030*/ 	.byte	0x04, 0x29
        /*0032*/ 	.short	(.L_2333 - .L_2332)


	//   ....[0]....
.L_2332:
        /*0034*/ 	.word	0xffffffff


	//   ....[1]....
        /*0038*/ 	.word	0xffffffff


	//   ....[2]....
        /*003c*/ 	.word	0xffffffff


	//   ....[3]....
        /*0040*/ 	.word	0xffffffff


	//   ....[4]....
        /*0044*/ 	.word	0xffffffff


	//   ....[5]....
        /*0048*/ 	.word	0xffffffff


	//   ....[6]....
        /*004c*/ 	.word	0xffffffff


	//   ....[7]....
        /*0050*/ 	.word	0xffffffff


	//   ....[8]....
        /*0054*/ 	.word	0xffffffff


	//   ....[9]....
        /*0058*/ 	.word	0xffffffff


	//   ....[10]....
        /*005c*/ 	.word	0xffffffff


	//   ....[11]....
        /*0060*/ 	.word	0xffffffff


	//   ....[12]....
        /*0064*/ 	.word	0xffffffff


	//   ....[13]....
        /*0068*/ 	.word	0xffffffff


	//   ....[14]....
        /*006c*/ 	.word	0xffffffff


	//   ....[15]....
        /*0070*/ 	.word	0xffffffff


	//   ....[16]....
        /*0074*/ 	.word	0xffffffff


	//   ....[17]....
        /*0078*/ 	.word	0xffffffff


	//   ....[18]....
        /*007c*/ 	.word	0xffffffff


	//   ....[19]....
        /*0080*/ 	.word	0xffffffff


	//   ....[20]....
        /*0084*/ 	.word	0xffffffff


	//   ....[21]....
        /*0088*/ 	.word	0xffffffff


	//   ....[22]....
        /*008c*/ 	.word	0xffffffff


	//   ....[23]....
        /*0090*/ 	.word	0xffffffff


	//   ....[24]....
        /*0094*/ 	.word	0xffffffff


	//   ....[25]....
        /*0098*/ 	.word	0xffffffff


	//   ....[26]....
        /*009c*/ 	.word	0xffffffff


	//   ....[27]....
        /*00a0*/ 	.word	0xffffffff


	//   ....[28]....
        /*00a4*/ 	.word	0xffffffff


	//   ....[29]....
        /*00a8*/ 	.word	0xffffffff


	//   ....[30]....
        /*00ac*/ 	.word	0xffffffff


	//   ....[31]....
        /*00b0*/ 	.word	0xffffffff


	//   ....[32]....
        /*00b4*/ 	.word	0xffffffff


	//   ....[33]....
        /*00b8*/ 	.word	0xffffffff


	//   ....[34]....
        /*00bc*/ 	.word	0xffffffff


	//   ....[35]....
        /*00c0*/ 	.word	0xffffffff


	//   ....[36]....
        /*00c4*/ 	.word	0xffffffff


	//   ....[37]....
        /*00c8*/ 	.word	0xffffffff


	//   ....[38]....
        /*00cc*/ 	.word	0xffffffff


	//   ....[39]....
        /*00d0*/ 	.word	0xffffffff


	//   ....[40]....
        /*00d4*/ 	.word	0xffffffff


	//   ....[41]....
        /*00d8*/ 	.word	0xffffffff


	//   ....[42]....
        /*00dc*/ 	.word	0xffffffff


	//   ....[43]....
        /*00e0*/ 	.word	0xffffffff


	//   ....[44]....
        /*00e4*/ 	.word	0xffffffff


	//   ....[45]....
        /*00e8*/ 	.word	0xffffffff


	//   ....[46]....
        /*00ec*/ 	.word	0xffffffff


	//   ....[47]....
        /*00f0*/ 	.word	0xffffffff


	//   ....[48]....
        /*00f4*/ 	.word	0xffffffff


	//   ....[49]....
        /*00f8*/ 	.word	0xffffffff


	//   ....[50]....
        /*00fc*/ 	.word	0xffffffff


	//   ....[51]....
        /*0100*/ 	.word	0xffffffff


	//   ....[52]....
        /*0104*/ 	.word	0xffffffff


	//   ....[53]....
        /*0108*/ 	.word	0xffffffff


	//   ....[54]....
        /*010c*/ 	.word	0xffffffff


	//   ....[55]....
        /*0110*/ 	.word	0xffffffff


	//   ....[56]....
        /*0114*/ 	.word	0xffffffff


	//   ....[57]....
        /*0118*/ 	.word	0xffffffff


	//   ....[58]....
        /*011c*/ 	.word	0xffffffff


	//   ....[59]....
        /*0120*/ 	.word	0xffffffff


	//   ....[60]....
        /*0124*/ 	.word	0xffffffff


	//   ....[61]....
        /*0128*/ 	.word	0xffffffff


	//   ....[62]....
        /*012c*/ 	.word	0xffffffff


	//   ....[63]....
        /*0130*/ 	.word	0xffffffff


	//   ....[64]....
        /*0134*/ 	.word	0xffffffff


	//   ....[65]....
        /*0138*/ 	.word	0xffffffff


	//   ....[66]....
        /*013c*/ 	.word	0xffffffff


	//   ....[67]....
        /*0140*/ 	.word	0xffffffff


	//   ....[68]....
        /*0144*/ 	.word	0xffffffff


	//   ....[69]....
        /*0148*/ 	.word	0xffffffff


	//   ....[70]....
        /*014c*/ 	.word	0xffffffff


	//   ....[71]....
        /*0150*/ 	.word	0xffffffff


	//   ....[72]....
        /*0154*/ 	.word	0xffffffff


	//   ....[73]....
        /*0158*/ 	.word	0xffffffff


	//   ....[74]....
        /*015c*/ 	.word	0xffffffff


	//   ....[75]....
        /*0160*/ 	.word	0xffffffff


	//   ....[76]....
        /*0164*/ 	.word	0xffffffff


	//   ....[77]....
        /*0168*/ 	.word	0xffffffff


	//   ....[78]....
        /*016c*/ 	.word	0xffffffff


	//   ....[79]....
        /*0170*/ 	.word	0xffffffff


	//   ....[80]....
        /*0174*/ 	.word	0xffffffff


	//   ....[81]....
        /*0178*/ 	.word	0xffffffff


	//   ....[82]....
        /*017c*/ 	.word	0xffffffff


	//   ....[83]....
        /*0180*/ 	.word	0xffffffff


	//   ....[84]....
        /*0184*/ 	.word	0xffffffff


	//   ....[85]....
        /*0188*/ 	.word	0xffffffff


	//   ....[86]....
        /*018c*/ 	.word	0xffffffff


	//   ....[87]....
        /*0190*/ 	.word	0xffffffff


	//   ....[88]....
        /*0194*/ 	.word	0xffffffff


	//   ....[89]....
        /*0198*/ 	.word	0xffffffff


	//   ....[90]....
        /*019c*/ 	.word	0xffffffff


	//   ....[91]....
        /*01a0*/ 	.word	0xffffffff


	//   ....[92]....
        /*01a4*/ 	.word	0xffffffff


	//   ....[93]....
        /*01a8*/ 	.word	0xffffffff


	//   ....[94]....
        /*01ac*/ 	.word	0xffffffff


	//----- nvinfo : EIATTR_COOP_GROUP_INSTR_OFFSETS
	.align		4
.L_2333:
        /*01b0*/ 	.byte	0x04, 0x28
        /*01b2*/ 	.short	(.L_2335 - .L_2334)


	//   ....[0]....
.L_2334:
        /*01b4*/ 	.word	0x000011b0


	//   ....[1]....
        /*01b8*/ 	.word	0x000016d0


	//   ....[2]....
        /*01bc*/ 	.word	0x00001be0


	//   ....[3]....
        /*01c0*/ 	.word	0x00002120


	//   ....[4]....
        /*01c4*/ 	.word	0x000028a0


	//   ....[5]....
        /*01c8*/ 	.word	0x00003460


	//   ....[6]....
        /*01cc*/ 	.word	0x00003df0


	//   ....[7]....
        /*01d0*/ 	.word	0x000060b0


	//   ....[8]....
        /*01d4*/ 	.word	0x00006100


	//   ....[9]....
        /*01d8*/ 	.word	0x000061e0


	//   ....[10]....
        /*01dc*/ 	.word	0x00006220


	//   ....[11]....
        /*01e0*/ 	.word	0x00006320


	//   ....[12]....
        /*01e4*/ 	.word	0x00006370


	//   ....[13]....
        /*01e8*/ 	.word	0x000063f0


	//   ....[14]....
        /*01ec*/ 	.word	0x00006430


	//   ....[15]....
        /*01f0*/ 	.word	0x00006580


	//   ....[16]....
        /*01f4*/ 	.word	0x000065d0


	//   ....[17]....
        /*01f8*/ 	.word	0x00006610


	//   ....[18]....
        /*01fc*/ 	.word	0x00006650


	//   ....[19]....
        /*0200*/ 	.word	0x00006800


	//   ....[20]....
        /*0204*/ 	.word	0x00006840


	//   ....[21]....
        /*0208*/ 	.word	0x00006880


	//   ....[22]....
        /*020c*/ 	.word	0x000068c0


	//   ....[23]....
        /*0210*/ 	.word	0x00006a90


	//   ....[24]....
        /*0214*/ 	.word	0x00006ad0


	//   ....[25]....
        /*0218*/ 	.word	0x00006b10


	//   ....[26]....
        /*021c*/ 	.word	0x00006b50


	//   ....[27]....
        /*0220*/ 	.word	0x00006c50


	//   ....[28]....
        /*0224*/ 	.word	0x00006c90


	//   ....[29]....
        /*0228*/ 	.word	0x00006d00


	//   ....[30]....
        /*022c*/ 	.word	0x00006d40


	//   ....[31]....
        /*0230*/ 	.word	0x00006d80


	//   ....[32]....
        /*0234*/ 	.word	0x00006dc0


	//   ....[33]....
        /*0238*/ 	.word	0x00006fa0


	//   ....[34]....
        /*023c*/ 	.word	0x00006fc0


	//   ....[35]....
        /*0240*/ 	.word	0x00006fd0


	//   ....[36]....
        /*0244*/ 	.word	0x00006fe0


	//   ....[37]....
        /*0248*/ 	.word	0x000070e0


	//   ....[38]....
        /*024c*/ 	.word	0x00007120


	//   ....[39]....
        /*0250*/ 	.word	0x00007130


	//   ....[40]....
        /*0254*/ 	.word	0x00007140


	//   ....[41]....
        /*0258*/ 	.word	0x00007240


	//   ....[42]....
        /*025c*/ 	.word	0x00007280


	//   ....[43]....
        /*0260*/ 	.word	0x000072b0


	//   ....[44]....
        /*0264*/ 	.word	0x000072c0


	//   ....[45]....
        /*0268*/ 	.word	0x000073c0


	//   ....[46]....
        /*026c*/ 	.word	0x00007400


	//   ....[47]....
        /*0270*/ 	.word	0x00007440


	//   ....[48]....
        /*0274*/ 	.word	0x00007450


	//   ....[49]....
        /*0278*/ 	.word	0x00007520


	//   ....[50]....
        /*027c*/ 	.word	0x00007560


	//   ....[51]....
        /*0280*/ 	.word	0x00007570


	//   ....[52]....
        /*0284*/ 	.word	0x00007580


	//   ....[53]....
        /*0288*/ 	.word	0x00007670


	//   ....[54]....
        /*028c*/ 	.word	0x000076b0


	//   ....[55]....
        /*0290*/ 	.word	0x000076f0


	//   ....[56]....
        /*0294*/ 	.word	0x00007730


	//   ....[57]....
        /*0298*/ 	.word	0x00007770


	//   ....[58]....
        /*029c*/ 	.word	0x000077a0


	//   ....[59]....
        /*02a0*/ 	.word	0x000077d0


	//   ....[60]....
        /*02a4*/ 	.word	0x00007810


	//   ....[61]....
        /*02a8*/ 	.word	0x00007840


	//   ....[62]....
        /*02ac*/ 	.word	0x000078b0


	//   ....[63]....
        /*02b0*/ 	.word	0x00009010


	//   ....[64]....
        /*02b4*/ 	.word	0x00009050


	//   ....[65]....
        /*02b8*/ 	.word	0x00009090


	//   ....[66]....
        /*02bc*/ 	.word	0x000090d0


	//   ....[67]....
        /*02c0*/ 	.word	0x000091e0


	//   ....[68]....
        /*02c4*/ 	.word	0x00009220


	//   ....[69]....
        /*02c8*/ 	.word	0x00009260


	//   ....[70]....
        /*02cc*/ 	.word	0x000092a0


	//   ....[71]....
        /*02d0*/ 	.word	0x000093b0


	//   ....[72]....
        /*02d4*/ 	.word	0x000093f0


	//   ....[73]....
        /*02d8*/ 	.word	0x00009430


	//   ....[74]....
        /*02dc*/ 	.word	0x00009470


	//   ....[75]....
        /*02e0*/ 	.word	0x00009580


	//   ....[76]....
        /*02e4*/ 	.word	0x000095c0


	//   ....[77]....
        /*02e8*/ 	.word	0x00009600


	//   ....[78]....
        /*02ec*/ 	.word	0x00009640


	//   ....[79]....
        /*02f0*/ 	.word	0x00009750


	//   ....[80]....
        /*02f4*/ 	.word	0x00009790


	//   ....[81]....
        /*02f8*/ 	.word	0x000097d0


	//   ....[82]....
        /*02fc*/ 	.word	0x00009810


	//   ....[83]....
        /*0300*/ 	.word	0x00009e50


	//   ....[84]....
        /*0304*/ 	.word	0x0000a700


	//   ....[85]....
        /*0308*/ 	.word	0x0000aaf0


	//   ....[86]....
        /*030c*/ 	.word	0x0000ab40


	//   ....[87]....
        /*0310*/ 	.word	0x0000ab90


	//   ....[88]....
        /*0314*/ 	.word	0x0000abc0


	//   ....[89]....
        /*0318*/ 	.word	0x0000abe0


	//   ....[90]....
        /*031c*/ 	.word	0x0000ad00


	//   ....[91]....
        /*0320*/ 	.word	0x0000ad40


	//   ....[92]....
        /*0324*/ 	.word	0x0000ad90


	//   ....[93]....
        /*0328*/ 	.word	0x0000adc0


	//   ....[94]....
        /*032c*/ 	.word	0x0000ade0


	//----- nvinfo : EIATTR_VRC_CTA_INIT_COUNT
	.align		4
.L_2335:
        /*0330*/ 	.byte	0x02, 0x4a
	.zero		1
	.zero		1


	//----- nvinfo : EIATTR_EXIT_INSTR_OFFSETS
	.align		4
        /*0334*/ 	.byte	0x04, 0x1c
        /*0336*/ 	.short	(.L_2337 - .L_2336)


	//   ....[0]....
.L_2336:
        /*0338*/ 	.word	0x0000aea0


	//   ....[1]....
        /*033c*/ 	.word	0x0000b420


	//----- nvinfo : EIATTR_MAX_THREADS
	.align		4
.L_2337:
        /*0340*/ 	.byte	0x04, 0x05
        /*0342*/ 	.short	(.L_2339 - .L_2338)
.L_2338:
        /*0344*/ 	.word	0x00000020
        /*0348*/ 	.word	0x00000001
        /*034c*/ 	.word	0x00000001


	//----- nvinfo : EIATTR_CRS_STACK_SIZE
	.align		4
.L_2339:
        /*0350*/ 	.byte	0x04, 0x1e
        /*0352*/ 	.short	(.L_2341 - .L_2340)
.L_2340:
        /*0354*/ 	.word	0x00000000


	//----- nvinfo : EIATTR_CBANK_PARAM_SIZE
	.align		4
.L_2341:
        /*0358*/ 	.byte	0x03, 0x19
        /*035a*/ 	.short	0x01f0


	//----- nvinfo : EIATTR_PARAM_CBANK
	.align		4
        /*035c*/ 	.byte	0x04, 0x0a
        /*035e*/ 	.short	(.L_2343 - .L_2342)
	.align		4
.L_2342:
        /*0360*/ 	.word	index@(.nv.constant0._Z25selective_scan_bwd_kernelI32Selective_Scan_bwd_kernel_traitsILi32ELi16ELb0ELb0ELb0ELb0ELb1EN3c104HalfENS1_7complexIfEEEEv12SSMParamsBwd)
        /*0364*/ 	.short	0x0380
        /*0366*/ 	.short	0x01f0


	//----- nvinfo : EIATTR_SW_WAR
	.align		4
.L_2343:
        /*0368*/ 	.byte	0x04, 0x36
        /*036a*/ 	.short	(.L_2345 - .L_2344)
.L_2344:
        /*036c*/ 	.word	0x00000008
.L_2345:


//--------------------- .nv.info._Z25selective_scan_bwd_kernelI32Selective_Scan_bwd_kernel_traitsILi32ELi16ELb0ELb0ELb0ELb1ELb0EN3c104HalfENS1_7complexIfEEEEv12SSMParamsBwd --------------------------
	.section	.nv.info._Z25selective_scan_bwd_kernelI32Selective_Scan_bwd_kernel_traitsILi32ELi16ELb0ELb0ELb0ELb1ELb0EN3c104HalfENS1_7complexIfEEEEv12SSMParamsBwd,"",@"SHT_CUDA_INFO"
	.sectionflags	@""
	.align	4


	//----- nvinfo : EIATTR_CUDA_API_VERSION
	.align		4
        /*0000*/ 	.byte	0x04, 0x37
        /*0002*/ 	.short	(.L_2347 - .L_2346)
.L_2346:
        /*0004*/ 	.word	0x00000082


	//----- nvinfo : EIATTR_KPARAM_INFO
	.align		4
.L_2347:
        /*0008*/ 	.byte	0x04, 0x17
        /*000a*/ 	.short	(.L_2349 - .L_2348)
.L_2348:
        /*000c*/ 	.word	0x00000000
        /*0010*/ 	.short	0x0000
        /*0012*/ 	.short	0x0000
        /*0014*/ 	.byte	0x00, 0xf0, 0xc1, 0x07


	//----- nvinfo : EIATTR_SPARSE_MMA_MASK
	.align		4
.L_2349:
        /*0018*/ 	.byte	0x03, 0x50
        /*001a*/ 	.short	0x0000


	//----- nvinfo : EIATTR_MAXREG_COUNT
	.align		4
        /*001c*/ 	.byte	0x03, 0x1b
        /*001e*/ 	.short	0x00ff


	//----- nvinfo : EIATTR_NUM_BARRIERS
	.align		4
        /*0020*/ 	.byte	0x02, 0x4c
        /*0022*/ 	.byte	0x01
	.zero		1


	//----- nvinfo : EIATTR_MERCURY_ISA_VERSION
	.align		4
        /*0024*/ 	.byte	0x03, 0x5f
        /*0026*/ 	.short	0x0101


	//----- nvinfo : EIATTR_INT_WARP_WIDE_INSTR_OFFSETS
	.align		4
        /*0028*/ 	.byte	0x04, 0x31
        /*002a*/ 	.short	(.L_2351 - .L_2350)


	//   ....[0]....
.L_2350:
        /*002c*/ 	.word	0x000054b0


	//----- nvinfo : EIATTR_COOP_GROUP_MASK_REGIDS
	.align		4
.L_2351:
        /*0030*/ 	.byte	0x04, 0x29
        /*0032*/ 	.short	(.L_2353 - .L_2352)


	//   ....[0]....
.L_2352:
        /*0034*/ 	.word	0xffffffff


	//   ....[1]....
        /*0038*/ 	.word	0xffffffff


	//   ....[2]....
        /*003c*/ 	.word	0xffffffff


	//   ....[3]....
        /*0040*/ 	.word	0xffffffff


	//   ....[4]....
        /*0044*/ 	.word	0xffffffff


	//   ....[5]....
        /*0048*/ 	.word	0xffffffff


	//   ....[6]....
        /*004c*/ 	.word	0xffffffff


	//   ....[7]....
        /*0050*/ 	.word	0xffffffff


	//   ....[8]....
        /*0054*/ 	.word	0xffffffff


	//   ....[9]....
        /*0058*/ 	.word	0xffffffff


	//   ....[10]....
        /*005c*/ 	.word	0xffffffff


	//   ....[11]....
        /*0060*/ 	.word	0xffffffff


	//   ....[12]....
        /*0064*/ 	.word	0xffffffff


	//   ....[13]....
        /*0068*/ 	.word	0xffffffff


	//   ....[14]....
        /*006c*/ 	.word	0xffffffff


	//   ....[15]....
        /*0070*/ 	.word	0xffffffff


	//   ....[16]....
        /*0074*/ 	.word	0xffffffff


	//   ....[17]....
        /*0078*/ 	.word	0xffffffff


	//   ....[18]....
        /*007c*/ 	.word	0xffffffff


	//   ....[19]....
        /*0080*/ 	.word	0xffffffff


	//   ....[20]....
        /*0084*/ 	.word	0xffffffff


	//   ....[21]....
        /*0088*/ 	.word	0xffffffff


	//   ....[22]....
        /*008c*/ 	.word	0xffffffff


	//   ....[23]....
        /*0090*/ 	.word	0xffffffff


	//   ....[24]....
        /*0094*/ 	.word	0xffffffff


	//   ....[25]....
        /*0098*/ 	.word	0xffffffff


	//   ....[26]....
        /*009c*/ 	.word	0xffffffff


	//   ....[27]....
        /*00a0*/ 	.word	0xffffffff


	//   ....[28]....
        /*00a4*/ 	.word	0xffffffff


	//   ....[29]....
        /*00a8*/ 	.word	0xffffffff


	//   ....[30]....
        /*00ac*/ 	.word	0xffffffff


	//   ....[31]....
        /*00b0*/ 	.word	0xffffffff


	//   ....[32]....
        /*00b4*/ 	.word	0xffffffff


	//   ....[33]....
        /*00b8*/ 	.word	0xffffffff


	//   ....[34]....
        /*00bc*/ 	.word	0xffffffff


	//   ....[35]....
        /*00c0*/ 	.word	0xffffffff


	//   ....[36]....
        /*00c4*/ 	.word	0xffffffff


	//   ....[37]....
        /*00c8*/ 	.word	0xffffffff


	//   ....[38]....
        /*00cc*/ 	.word	0xffffffff


	//   ....[39]....
        /*00d0*/ 	.word	0xffffffff


	//   ....[40]....
        /*00d4*/ 	.word	0xffffffff


	//   ....[41]....
        /*00d8*/ 	.word	0xffffffff


	//   ....[42]....
        /*00dc*/ 	.word	0xffffffff


	//   ....[43]....
        /*00e0*/ 	.word	0xffffffff


	//   ....[44]....
        /*00e4*/ 	.word	0xffffffff


	//   ....[45]....
        /*00e8*/ 	.word	0xffffffff


	//   ....[46]....
        /*00ec*/ 	.word	0xffffffff


	//   ....[47]....
        /*00f0*/ 	.word	0xffffffff


	//   ....[48]....
        /*00f4*/ 	.word	0xffffffff


	//   ....[49]....
        /*00f8*/ 	.word	0xffffffff


	//   ....[50]....
        /*00fc*/ 	.word	0xffffffff


	//   ....[51]....
        /*0100*/ 	.word	0xffffffff


	//   ....[52]....
        /*0104*/ 	.word	0xffffffff


	//   ....[53]....
        /*0108*/ 	.word	0xffffffff


	//   ....[54]....
        /*010c*/ 	.word	0xffffffff


	//   ....[55]....
        /*0110*/ 	.word	0xffffffff


	//   ....[56]....
        /*0114*/ 	.word	0xffffffff


	//   ....[57]....
        /*0118*/ 	.word	0xffffffff


	//   ....[58]....
        /*011c*/ 	.word	0xffffffff


	//   ....[59]....
        /*0120*/ 	.word	0xffffffff


	//   ....[60]....
        /*0124*/ 	.word	0xffffffff


	//   ....[61]....
        /*0128*/ 	.word	0xffffffff


	//   ....[62]....
        /*012c*/ 	.word	0xffffffff


	//   ....[63]....
        /*0130*/ 	.word	0xffffffff


	//   ....[64]....
        /*0134*/ 	.word	0xffffffff


	//   ....[65]....
        /*0138*/ 	.word	0xffffffff


	//   ....[66]....
        /*013c*/ 	.word	0xffffffff


	//   ....[67]....
        /*0140*/ 	.word	0xffffffff


	//   ....[68]....
        /*0144*/ 	.word	0xffffffff


	//   ....[69]....
        /*0148*/ 	.word	0xffffffff


	//   ....[70]....
        /*014c*/ 	.word	0xffffffff


	//   ....[71]....
        /*0150*/ 	.word	0xffffffff


	//   ....[72]....
        /*0154*/ 	.word	0xffffffff


	//   ....[73]....
        /*0158*/ 	.word	0xffffffff


	//   ....[74]....
        /*015c*/ 	.word	0xffffffff


	//   ....[75]....
        /*0160*/ 	.word	0xffffffff


	//   ....[76]....
        /*0164*/ 	.word	0xffffffff


	//   ....[77]....
        /*0168*/ 	.word	0xffffffff


	//   ....[78]....
        /*016c*/ 	.word	0xffffffff


	//   ....[79]....
        /*0170*/ 	.word	0xffffffff


	//   ....[80]....
        /*0174*/ 	.word	0xffffffff


	//   ....[81]....
        /*0178*/ 	.word	0xffffffff


	//   ....[82]....
        /*017c*/ 	.word	0xffffffff


	//   ....[83]....
        /*0180*/ 	.word	0xffffffff


	//   ....[84]....
        /*0184*/ 	.word	0xffffffff


	//   ....[85]....
        /*0188*/ 	.word	0xffffffff


	//   ....[86]....
        /*018c*/ 	.word	0xffffffff


	//   ....[87]....
        /*0190*/ 	.word	0xffffffff


	//   ....[88]....
        /*0194*/ 	.word	0xffffffff


	//   ....[89]....
        /*0198*/ 	.word	0xffffffff


	//   ....[90]....
        /*019c*/ 	.word	0xffffffff


	//   ....[91]....
        /*01a0*/ 	.word	0xffffffff


	//----- nvinfo : EIATTR_COOP_GROUP_INSTR_OFFSETS
	.align		4
.L_2353:
        /*01a4*/ 	.byte	0x04, 0x28
        /*01a6*/ 	.short	(.L_2355 - .L_2354)


	//   ....[0]....
.L_2354:
        /*01a8*/ 	.word	0x00001130


	//   ....[1]....
        /*01ac*/ 	.word	0x000016e0


	//   ....[2]....
        /*01b0*/ 	.word	0x00001c90


	//   ....[3]....
        /*01b4*/ 	.word	0x00005f20


	//   ....[4]....
        /*01b8*/ 	.word	0x00005f60


	//   ....[5]....
        /*01bc*/ 	.word	0x00006040


	//   ....[6]....
        /*01c0*/ 	.word	0x00006080


	//   ....[7]....
        /*01c4*/ 	.word	0x00006180


	//   ....[8]....
        /*01c8*/ 	.word	0x000061d0


	//   ....[9]....
        /*01cc*/ 	.word	0x00006250


	//   ....[10]....
        /*01d0*/ 	.word	0x00006290


	//   ....[11]....
        /*01d4*/ 	.word	0x000063e0


	//   ....[12]....
        /*01d8*/ 	.word	0x00006430


	//   ....[13]....
        /*01dc*/ 	.word	0x00006470


	//   ....[14]....
        /*01e0*/ 	.word	0x000064b0


	//   ....[15]....
        /*01e4*/ 	.word	0x00006660


	//   ....[16]....
        /*01e8*/ 	.word	0x000066a0


	//   ....[17]....
        /*01ec*/ 	.word	0x000066e0


	//   ....[18]....
        /*01f0*/ 	.word	0x00006720


	//   ....[19]....
        /*01f4*/ 	.word	0x000068f0


	//   ....[20]....
        /*01f8*/ 	.word	0x00006930


	//   ....[21]....
        /*01fc*/ 	.word	0x00006970


	//   ....[22]....
        /*0200*/ 	.word	0x000069b0


	//   ....[23]....
        /*0204*/ 	.word	0x00006ad0


	//   ....[24]....
        /*0208*/ 	.word	0x00006b10


	//   ....[25]....
        /*020c*/ 	.word	0x00006b50


	//   ....[26]....
        /*0210*/ 	.word	0x00006b90


	//   ....[27]....
        /*0214*/ 	.word	0x00006bd0


	//   ....[28]....
        /*0218*/ 	.word	0x00006c10


	//   ....[29]....
        /*021c*/ 	.word	0x00006d00


	//   ....[30]....
        /*0220*/ 	.word	0x00006e30


	//   ....[31]....
        /*0224*/ 	.word	0x00006e40


	//   ....[32]....
        /*0228*/ 	.word	0x00006e50


	//   ....[33]....
        /*022c*/ 	.word	0x00006f50


	//   ....[34]....
        /*0230*/ 	.word	0x00006f90


	//   ....[35]....
        /*0234*/ 	.word	0x00006fa0


	//   ....[36]....
        /*0238*/ 	.word	0x00006fb0


	//   ....[37]....
        /*023c*/ 	.word	0x000070b0


	//   ....[38]....
        /*0240*/ 	.word	0x000070f0


	//   ....[39]....
        /*0244*/ 	.word	0x00007120


	//   ....[40]....
        /*0248*/ 	.word	0x00007130


	//   ....[41]....
        /*024c*/ 	.word	0x00007230


	//   ....[42]....
        /*0250*/ 	.word	0x00007270


	//   ....[43]....
        /*0254*/ 	.word	0x000072b0


	//   ....[44]....
        /*0258*/ 	.word	0x000072c0


	//   ....[45]....
        /*025c*/ 	.word	0x00007390


	//   ....[46]....
        /*0260*/ 	.word	0x000073d0


	//   ....[47]....
        /*0264*/ 	.word	0x000073e0


	//   ....[48]....
        /*0268*/ 	.word	0x000073f0


	//   ....[49]....
        /*026c*/ 	.word	0x000074e0


	//   ....[50]....
        /*0270*/ 	.word	0x00007520


	//   ....[51]....
        /*0274*/ 	.word	0x00007560


	//   ....[52]....
        /*0278*/ 	.word	0x000075a0


	//   ....[53]....
        /*027c*/ 	.word	0x000075e0


	//   ....[54]....
        /*0280*/ 	.word	0x00007610


	//   ....[55]....
        /*0284*/ 	.word	0x00007640


	//   ....[56]....
        /*0288*/ 	.word	0x00007680


	//   ....[57]....
        /*028c*/ 	.word	0x000076c0


	//   ....[58]....
        /*0290*/ 	.word	0x00007710


	//   ....[59]....
        /*0294*/ 	.word	0x00008ee0


	//   ....[60]....
        /*0298*/ 	.word	0x00008f20


	//   ....[61]....
        /*029c*/ 	.word	0x00008f60


	//   ....[62]....
        /*02a0*/ 	.word	0x00008fa0


	//   ....[63]....
        /*02a4*/ 	.word	0x000090f0


	//   ....[64]....
        /*02a8*/ 	.word	0x00009130


	//   ....[65]....
        /*02ac*/ 	.word	0x00009170


	//   ....[66]....
        /*02b0*/ 	.word	0x000091b0


	//   ....[67]....
        /*02b4*/ 	.word	0x00009300


	//   ....[68]....
        /*02b8*/ 	.word	0x00009340


	//   ....[69]....
        /*02bc*/ 	.word	0x00009380


	//   ....[70]....
        /*02c0*/ 	.word	0x000093c0


	//   ....[71]....
        /*02c4*/ 	.word	0x000094d0


	//   ....[72]....
        /*02c8*/ 	.word	0x00009510


	//   ....[73]....
        /*02cc*/ 	.word	0x00009550


	//   ....[74]....
        /*02d0*/ 	.word	0x00009590


	//   ....[75]....
        /*02d4*/ 	.word	0x00009650


	//   ....[76]....
        /*02d8*/ 	.word	0x00009670


	//   ....[77]....
        /*02dc*/ 	.word	0x00009690


	//   ....[78]....
        /*02e0*/ 	.word	0x000096a0


	//   ....[79]....
        /*02e4*/ 	.word	0x00009fa0


	//   ....[80]....
        /*02e8*/ 	.word	0x0000a7e0


	//   ....[81]....
        /*02ec*/ 	.word	0x0000b0c0


	//   ....[82]....
        /*02f0*/ 	.word	0x0000b6b0


	//   ....[83]....
        /*02f4*/ 	.word	0x0000b700


	//   ....[84]....
        /*02f8*/ 	.word	0x0000b750


	//   ....[85]....
        /*02fc*/ 	.word	0x0000b780


	//   ....[86]....
        /*0300*/ 	.word	0x0000b7a0


	//   ....[87]....
        /*0304*/ 	.word	0x0000b8c0


	//   ....[88]....
        /*0308*/ 	.word	0x0000b900


	//   ....[89]....
        /*030c*/ 	.word	0x0000b950


	//   ....[90]....
        /*0310*/ 	.word	0x0000b980


	//   ....[91]....
        /*0314*/ 	.word	0x0000b9a0


	//----- nvinfo : EIATTR_VRC_CTA_INIT_COUNT
	.align		4
.L_2355:
        /*0318*/ 	.byte	0x02, 0x4a
	.zero		1
	.zero		1


	//----- nvinfo : EIATTR_EXIT_INSTR_OFFSETS
	.align		4
        /*031c*/ 	.byte	0x04, 0x1c
        /*031e*/ 	.short	(.L_2357 - .L_2356)


	//   ....[0]....
.L_2356:
        /*0320*/ 	.word	0x0000ba60


	//   ....[1]....
        /*0324*/ 	.word	0x0000bfe0


	//----- nvinfo : EIATTR_MAX_THREADS
	.align		4
.L_2357:
        /*0328*/ 	.byte	0x04, 0x05
        /*032a*/ 	.short	(.L_2359 - .L_2358)
.L_2358:
        /*032c*/ 	.word	0x00000020
        /*0330*/ 	.word	0x00000001
        /*0334*/ 	.word	0x00000001


	//----- nvinfo : EIATTR_CRS_STACK_SIZE
	.align		4
.L_2359:
        /*0338*/ 	.byte	0x04, 0x1e
        /*033a*/ 	.short	(.L_2361 - .L_2360)
.L_2360:
        /*033c*/ 	.word	0x00000000


	//----- nvinfo : EIATTR_CBANK_PARAM_SIZE
	.align		4
.L_2361:
        /*0340*/ 	.byte	0x03, 0x19
        /*0342*/ 	.short	0x01f0


	//----- nvinfo : EIATTR_PARAM_CBANK
	.align		4
        /*0344*/ 	.byte	0x04, 0x0a
        /*0346*/ 	.short	(.L_2363 - .L_2362)
	.align		4
.L_2362:
        /*0348*/ 	.word	index@(.nv.constant0._Z25selective_scan_bwd_kernelI32Selective_Scan_bwd_kernel_traitsILi32ELi16ELb0ELb0ELb0ELb1ELb0EN3c104HalfENS1_7complexIfEEEEv12SSMParamsBwd)
        /*034c*/ 	.short	0x0380
        /*034e*/ 	.short	0x01f0


	//----- nvinfo : EIATTR_SW_WAR
	.align		4
.L_2363:
        /*0350*/ 	.byte	0x04, 0x36
        /*0352*/ 	.short	(.L_2365 - .L_2364)
.L_2364:
        /*0354*/ 	.word	0x00000008
.L_2365:


//--------------------- .nv.info._Z25selective_scan_bwd_kernelI32Selective_Scan_bwd_kernel_traitsILi32ELi16ELb0ELb0ELb0ELb1ELb1EN3c104HalfENS1_7complexIfEEEEv12SSMParamsBwd --------------------------
	.section	.nv.info._Z25selective_scan_bwd_kernelI32Selective_Scan_bwd_kernel_traitsILi32ELi16ELb0ELb0ELb0ELb1ELb1EN3c104HalfENS1_7complexIfEEEEv12SSMParamsBwd,"",@"SHT_CUDA_INFO"
	.sectionflags	@""
	.align	4


	//----- nvinfo : EIATTR_CUDA_API_VERSION
	.align		4
        /*0000*/ 	.byte	0x04, 0x37
        /*0002*/ 	.short	(.L_2367 - .L_2366)
.L_2366:
        /*0004*/ 	.word	0x00000082


	//----- nvinfo : EIATTR_KPARAM_INFO
	.align		4
.L_2367:
        /*0008*/ 	.byte	0x04, 0x17
        /*000a*/ 	.short	(.L_2369 - .L_2368)
.L_2368:
        /*000c*/ 	.word	0x00000000
        /*0010*/ 	.short	0x0000
        /*0012*/ 	.short	0x0000
        /*0014*/ 	.byte	0x00, 0xf0, 0xc1, 0x07


	//----- nvinfo : EIATTR_SPARSE_MMA_MASK
	.align		4
.L_2369:
        /*0018*/ 	.byte	0x03, 0x50
        /*001a*/ 	.short	0x0000


	//----- nvinfo : EIATTR_MAXREG_COUNT
	.align		4
        /*001c*/ 	.byte	0x03, 0x1b
        /*001e*/ 	.short	0x00ff


	//----- nvinfo : EIATTR_NUM_BARRIERS
	.align		4
        /*0020*/ 	.byte	0x02, 0x4c
        /*0022*/ 	.byte	0x01
	.zero		1


	//----- nvinfo : EIATTR_MERCURY_ISA_VERSION
	.align		4
        /*0024*/ 	.byte	0x03, 0x5f
        /*0026*/ 	.short	0x0101


	//----- nvinfo : EIATTR_INT_WARP_WIDE_INSTR_OFFSETS
	.align		4
        /*0028*/ 	.byte	0x04, 0x31
        /*002a*/ 	.short	(.L_2371 - .L_2370)


	//   ....[0]....
.L_2370:
        /*002c*/ 	.word	0x00007c90


	//----- nvinfo : EIATTR_COOP_GROUP_MASK_REGIDS
	.align		4
.L_2371:
        /*0030*/ 	.byte	0x04, 0x29
        /*0032*/ 	.short	(.L_2373 - .L_2372)


	//   ....[0]....
.L_2372:
        /*0034*/ 	.word	0xffffffff


	//   ....[1]....
        /*0038*/ 	.word	0xffffffff


	//   ....[2]....
        /*003c*/ 	.word	0xffffffff


	//   ....[3]....
        /*0040*/ 	.word	0xffffffff


	//   ....[4]....
        /*0044*/ 	.word	0xffffffff


	//   ....[5]....
        /*0048*/ 	.word	0xffffffff


	//   ....[6]....
        /*004c*/ 	.word	0xffffffff


	//   ....[7]....
        /*0050*/ 	.word	0xffffffff


	//   ....[8]....
        /*0054*/ 	.word	0xffffffff


	//   ....[9]....
        /*0058*/ 	.word	0xffffffff


	//   ....[10]....
        /*005c*/ 	.word	0xffffffff


	//   ....[11]....
        /*0060*/ 	.word	0xffffffff


	//   ....[12]....
        /*0064*/ 	.word	0xffffffff


	//   ....[13]....
        /*0068*/ 	.word	0xffffffff


	//   ....[14]....
        /*006c*/ 	.word	0xffffffff


	//   ....[15]....
        /*0070*/ 	.word	0xffffffff


	//   ....[16]....
        /*0074*/ 	.word	0xffffffff


	//   ....[17]....
        /*0078*/ 	.word	0xffffffff


	//   ....[18]....
        /*007c*/ 	.word	0xffffffff


	//   ....[19]....
        /*0080*/ 	.word	0xffffffff


	//   ....[20]....
        /*0084*/ 	.word	0xffffffff


	//   ....[21]....
        /*0088*/ 	.word	0xffffffff


	//   ....[22]....
        /*008c*/ 	.word	0xffffffff


	//   ....[23]....
        /*0090*/ 	.word	0xffffffff


	//   ....[24]....
        /*0094*/ 	.word	0xffffffff


	//   ....[25]....
        /*0098*/ 	.word	0xffffffff


	//   ....[26]....
        /*009c*/ 	.word	0xffffffff


	//   ....[27]....
        /*00a0*/ 	.word	0xffffffff


	//   ....[28]....
        /*00a4*/ 	.word	0xffffffff


	//   ....[29]....
        /*00a8*/ 	.word	0xffffffff


	//   ....[30]....
        /*00ac*/ 	.word	0xffffffff


	//   ....[31]....
        /*00b0*/ 	.word	0xffffffff


	//   ....[32]....
        /*00b4*/ 	.word	0xffffffff


	//   ....[33]....
        /*00b8*/ 	.word	0xffffffff


	//   ....[34]....
        /*00bc*/ 	.word	0xffffffff


	//   ....[35]....
        /*00c0*/ 	.word	0xffffffff


	//   ....[36]....
        /*00c4*/ 	.word	0xffffffff


	//   ....[37]....
        /*00c8*/ 	.word	0xffffffff


	//   ....[38]....
        /*00cc*/ 	.word	0xffffffff


	//   ....[39]....
        /*00d0*/ 	.word	0xffffffff


	//   ....[40]....
        /*00d4*/ 	.word	0xffffffff


	//   ....[41]....
        /*00d8*/ 	.word	0xffffffff


	//   ....[42]....
        /*00dc*/ 	.word	0xffffffff


	//   ....[43]....
        /*00e0*/ 	.word	0xffffffff


	//   ....[44]....
        /*00e4*/ 	.word	0xffffffff


	//   ....[45]....
        /*00e8*/ 	.word	0xffffffff


	//   ....[46]....
        /*00ec*/ 	.word	0xffffffff


	//   ....[47]....
        /*00f0*/ 	.word	0xffffffff


	//   ....[48]....
        /*00f4*/ 	.word	0xffffffff


	//   ....[49]....
        /*00f8*/ 	.word	0xffffffff


	//   ....[50]....
        /*00fc*/ 	.word	0xffffffff


	//   ....[51]....
        /*0100*/ 	.word	0xffffffff


	//   ....[52]....
        /*0104*/ 	.word	0xffffffff


	//   ....[53]....
        /*0108*/ 	.word	0xffffffff


	//   ....[54]....
        /*010c*/ 	.word	0xffffffff


	//   ....[55]....
        /*0110*/ 	.word	0xffffffff


	//   ....[56]....
        /*0114*/ 	.word	0xffffffff


	//   ....[57]....
        /*0118*/ 	.word	0xffffffff


	//   ....[58]....
        /*011c*/ 	.word	0xffffffff


	//   ....[59]....
        /*0120*/ 	.word	0xffffffff


	//   ....[60]....
        /*0124*/ 	.word	0xffffffff


	//   ....[61]....
        /*0128*/ 	.word	0xffffffff


	//   ....[62]....
        /*012c*/ 	.word	0xffffffff


	//   ....[63]....
        /*0130*/ 	.word	0xffffffff


	//   ....[64]....
        /*0134*/ 	.word	0xffffffff


	//   ....[65]....
        /*0138*/ 	.word	0xffffffff


	//   ....[66]....
        /*013c*/ 	.word	0xffffffff


	//   ....[67]....
        /*0140*/ 	.word	0xffffffff


	//   ....[68]....
        /*0144*/ 	.word	0xffffffff


	//   ....[69]....
        /*0148*/ 	.word	0xffffffff


	//   ....[70]....
        /*014c*/ 	.word	0xffffffff


	//   ....[71]....
        /*0150*/ 	.word	0xffffffff


	//   ....[72]....
        /*0154*/ 	.word	0xffffffff


	//   ....[73]....
        /*0158*/ 	.word	0xffffffff


	//   ....[74]....
        /*015c*/ 	.word	0xffffffff


	//   ....[75]....
        /*0160*/ 	.word	0xffffffff


	//   ....[76]....
        /*0164*/ 	.word	0xffffffff


	//   ....[77]....
        /*0168*/ 	.word	0xffffffff


	//   ....[78]....
        /*016c*/ 	.word	0xffffffff


	//   ....[79]....
        /*0170*/ 	.word	0xffffffff


	//   ....[80]....
        /*0174*/ 	.word	0xffffffff


	//   ....[81]....
        /*0178*/ 	.word	0xffffffff


	//   ....[82]....
        /*017c*/ 	.word	0xffffffff


	//   ....[83]....
        /*0180*/ 	.word	0xffffffff


	//   ....[84]....
        /*0184*/ 	.word	0xffffffff


	//   ....[85]....
        /*0188*/ 	.word	0xffffffff


	//   ....[86]....
        /*018c*/ 	.word	0xffffffff


	//   ....[87]....
        /*0190*/ 	.word	0xffffffff


	//   ....[88]....
        /*0194*/ 	.word	0xffffffff


	//   ....[89]....
        /*0198*/ 	.word	0xffffffff


	//   ....[90]....
        /*019c*/ 	.word	0xffffffff


	//   ....[91]....
        /*01a0*/ 	.word	0xffffffff


	//   ....[92]....
        /*01a4*/ 	.word	0xffffffff


	//   ....[93]....
        /*01a8*/ 	.word	0xffffffff


	//   ....[94]....
        /*01ac*/ 	.word	0xffffffff


	//   ....[95]....
        /*01b0*/ 	.word	0xffffffff


	//----- nvinfo : EIATTR_COOP_GROUP_INSTR_OFFSETS
	.align		4
.L_2373:
        /*01b4*/ 	.byte	0x04, 0x28
        /*01b6*/ 	.short	(.L_2375 - .L_2374)


	//   ....[0]....
.L_2374:
        /*01b8*/ 	.word	0x000010a0


	//   ....[1]....
        /*01bc*/ 	.word	0x000016b0


	//   ....[2]....
        /*01c0*/ 	.word	0x00001d40


	//   ....[3]....
        /*01c4*/ 	.word	0x00004820


	//   ....[4]....
        /*01c8*/ 	.word	0x00004ec0


	//   ....[5]....
        /*01cc*/ 	.word	0x00005be0


	//   ....[6]....
        /*01d0*/ 	.word	0x00006560


	//   ....[7]....
        /*01d4*/ 	.word	0x00008720


	//   ....[8]....
        /*01d8*/ 	.word	0x00008760


	//   ....[9]....
        /*01dc*/ 	.word	0x000087f0


	//   ....[10]....
        /*01e0*/ 	.word	0x00008820


	//   ....[11]....
        /*01e4*/ 	.word	0x00008940


	//   ....[12]....
        /*01e8*/ 	.word	0x00008990


	//   ....[13]....
        /*01ec*/ 	.word	0x00008a30


	//   ....[14]....
        /*01f0*/ 	.word	0x00008a70


	//   ....[15]....
        /*01f4*/ 	.word	0x00008bb0


	//   ....[16]....
        /*01f8*/ 	.word	0x00008be0


	//   ....[17]....
        /*01fc*/ 	.word	0x00008c10


	//   ....[18]....
        /*0200*/ 	.word	0x00008c60


	//   ....[19]....
        /*0204*/ 	.word	0x00008e10


	//   ....[20]....
        /*0208*/ 	.word	0x00008e50


	//   ....[21]....
        /*020c*/ 	.word	0x00008e80


	//   ....[22]....
        /*0210*/ 	.word	0x00008ec0


	//   ....[23]....
        /*0214*/ 	.word	0x00009070


	//   ....[24]....
        /*0218*/ 	.word	0x00009090


	//   ....[25]....
        /*021c*/ 	.word	0x000090b0


	//   ....[26]....
        /*0220*/ 	.word	0x000090d0


	//   ....[27]....
        /*0224*/ 	.word	0x00009280


	//   ....[28]....
        /*0228*/ 	.word	0x000092b0


	//   ....[29]....
        /*022c*/ 	.word	0x000092f0


	//   ....[30]....
        /*0230*/ 	.word	0x00009310


	//   ....[31]....
        /*0234*/ 	.word	0x00009350


	//   ....[32]....
        /*0238*/ 	.word	0x00009390


	//   ....[33]....
        /*023c*/ 	.word	0x000095e0


	//   ....[34]....
        /*0240*/ 	.word	0x00009610


	//   ....[35]....
        /*0244*/ 	.word	0x00009620


	//   ....[36]....
        /*0248*/ 	.word	0x00009630


	//   ....[37]....
        /*024c*/ 	.word	0x00009730


	//   ....[38]....
        /*0250*/ 	.word	0x00009770


	//   ....[39]....
        /*0254*/ 	.word	0x00009780


	//   ....[40]....
        /*0258*/ 	.word	0x00009790


	//   ....[41]....
        /*025c*/ 	.word	0x00009890


	//   ....[42]....
        /*0260*/ 	.word	0x000098d0


	//   ....[43]....
        /*0264*/ 	.word	0x00009900


	//   ....[44]....
        /*0268*/ 	.word	0x00009910


	//   ....[45]....
        /*026c*/ 	.word	0x00009a10


	//   ....[46]....
        /*0270*/ 	.word	0x00009a50


	//   ....[47]....
        /*0274*/ 	.word	0x00009a90


	//   ....[48]....
        /*0278*/ 	.word	0x00009aa0


	//   ....[49]....
        /*027c*/ 	.word	0x00009b70


	//   ....[50]....
        /*0280*/ 	.word	0x00009bb0


	//   ....[51]....
        /*0284*/ 	.word	0x00009bc0


	//   ....[52]....
        /*0288*/ 	.word	0x00009bd0


	//   ....[53]....
        /*028c*/ 	.word	0x00009cc0


	//   ....[54]....
        /*0290*/ 	.word	0x00009d00


	//   ....[55]....
        /*0294*/ 	.word	0x00009d40


	//   ....[56]....
        /*0298*/ 	.word	0x00009d80


	//   ....[57]....
        /*029c*/ 	.word	0x00009dc0


	//   ....[58]....
        /*02a0*/ 	.word	0x00009df0


	//   ....[59]....
        /*02a4*/ 	.word	0x00009e20


	//   ....[60]....
        /*02a8*/ 	.word	0x00009e60


	//   ....[61]....
        /*02ac*/ 	.word	0x00009e80


	//   ....[62]....
        /*02b0*/ 	.word	0x00009ee0


	//   ....[63]....
        /*02b4*/ 	.word	0x0000b6d0


	//   ....[64]....
        /*02b8*/ 	.word	0x0000b710


	//   ....[65]....
        /*02bc*/ 	.word	0x0000b750


	//   ....[66]....
        /*02c0*/ 	.word	0x0000b790


	//   ....[67]....
        /*02c4*/ 	.word	0x0000b8a0


	//   ....[68]....
        /*02c8*/ 	.word	0x0000b8e0


	//   ....[69]....
        /*02cc*/ 	.word	0x0000b920


	//   ....[70]....
        /*02d0*/ 	.word	0x0000b960


	//   ....[71]....
        /*02d4*/ 	.word	0x0000bac0


	//   ....[72]....
        /*02d8*/ 	.word	0x0000bb00


	//   ....[73]....
        /*02dc*/ 	.word	0x0000bb40


	//   ....[74]....
        /*02e0*/ 	.word	0x0000bb80


	//   ....[75]....
        /*02e4*/ 	.word	0x0000bc90


	//   ....[76]....
        /*02e8*/ 	.word	0x0000bcd0


	//   ....[77]....
        /*02ec*/ 	.word	0x0000bd10


	//   ....[78]....
        /*02f0*/ 	.word	0x0000bd50


	//   ....[79]....
        /*02f4*/ 	.word	0x0000be30


	//   ....[80]....
        /*02f8*/ 	.word	0x0000be50


	//   ....[81]....
        /*02fc*/ 	.word	0x0000be70


	//   ....[82]....
        /*0300*/ 	.word	0x0000be80


	//   ....[83]....
        /*0304*/ 	.word	0x0000c700


	//   ....[84]....
        /*0308*/ 	.word	0x0000cf90


	//   ....[85]....
        /*030c*/ 	.word	0x0000d870


	//   ....[86]....
        /*0310*/ 	.word	0x0000de50


	//   ....[87]....
        /*0314*/ 	.word	0x0000dea0


	//   ....[88]....
        /*0318*/ 	.word	0x0000def0


	//   ....[89]....
        /*031c*/ 	.word	0x0000df20


	//   ....[90]....
        /*0320*/ 	.word	0x0000df40


	//   ....[91]....
        /*0324*/ 	.word	0x0000e060


	//   ....[92]....
        /*0328*/ 	.word	0x0000e0a0


	//   ....[93]....
        /*032c*/ 	.word	0x0000e0f0


	//   ....[94]....
        /*0330*/ 	.word	0x0000e120


	//   ....[95]....
        /*0334*/ 	.word	0x0000e140


	//----- nvinfo : EIATTR_VRC_CTA_INIT_COUNT
	.align		4
.L_2375:
        /*0338*/ 	.byte	0x02, 0x4a
	.zero		1
	.zero		1


	//----- nvinfo : EIATTR_EXIT_INSTR_OFFSETS
	.align		4
        /*033c*/ 	.byte	0x04, 0x1c
        /*033e*/ 	.short	(.L_2377 - .L_2376)


	//   ....[0]....
.L_2376:
        /*0340*/ 	.word	0x0000e200


	//   ....[1]....
        /*0344*/ 	.word	0x0000e7f0


	//----- nvinfo : EIATTR_MAX_THREADS
	.align		4
.L_2377:
        /*0348*/ 	.byte	0x04, 0x05
        /*034a*/ 	.short	(.L_2379 - .L_2378)
.L_2378:
        /*034c*/ 	.word	0x00000020
        /*0350*/ 	.word	0x00000001
        /*0354*/ 	.word	0x00000001


	//----- nvinfo : EIATTR_CRS_STACK_SIZE
	.align		4
.L_2379:
        /*0358*/ 	.byte	0x04, 0x1e
        /*035a*/ 	.short	(.L_2381 - .L_2380)
.L_2380:
        /*035c*/ 	.word	0x00000000


	//----- nvinfo : EIATTR_CBANK_PARAM_SIZE
	.align		4
.L_2381:
        /*0360*/ 	.byte	0x03, 0x19
        /*0362*/ 	.short	0x01f0


	//----- nvinfo : EIATTR_PARAM_CBANK
	.align		4
        /*0364*/ 	.byte	0x04, 0x0a
        /*0366*/ 	.short	(.L_2383 - .L_2382)
	.align		4
.L_2382:
        /*0368*/ 	.word	index@(.nv.constant0._Z25selective_scan_bwd_kernelI32Selective_Scan_bwd_kernel_traitsILi32ELi16ELb0ELb0ELb0ELb1ELb1EN3c104HalfENS1_7complexIfEEEEv12SSMParamsBwd)
        /*036c*/ 	.short	0x0380
        /*036e*/ 	.short	0x01f0


	//----- nvinfo : EIATTR_SW_WAR
	.align		4
.L_2383:
        /*0370*/ 	.byte	0x04, 0x36
        /*0372*/ 	.short	(.L_2385 - .L_2384)
.L_2384:
        /*0374*/ 	.word	0x00000008
.L_2385:


//--------------------- .nv.info._Z25selective_scan_bwd_kernelI32Selective_Scan_bwd_kernel_traitsILi32ELi16ELb0ELb0ELb1ELb0ELb0EN3c104HalfENS1_7complexIfEEEEv12SSMParamsBwd --------------------------
	.section	.nv.info._Z25selective_scan_bwd_kernelI32Selective_Scan_bwd_kernel_traitsILi32ELi16ELb0ELb0ELb1ELb0ELb0EN3c104HalfENS1_7complexIfEEEEv12SSMParamsBwd,"",@"SHT_CUDA_INFO"
	.sectionflags	@""
	.align	4


	//----- nvinfo : EIATTR_CUDA_API_VERSION
	.align		4
        /*0000*/ 	.byte	0x04, 0x37
        /*0002*/ 	.short	(.L_2387 - .L_2386)
.L_2386:
        /*0004*/ 	.word	0x00000082


	//----- nvinfo : EIATTR_KPARAM_INFO
	.align		4
.L_2387:
        /*0008*/ 	.byte	0x04, 0x17
        /*000a*/ 	.short	(.L_2389 - .L_2388)
.L_2388:
        /*000c*/ 	.word	0x00000000
        /*0010*/ 	.short	0x0000
        /*0012*/ 	.short	0x0000
        /*0014*/ 	.byte	0x00, 0xf0, 0xc1, 0x07


	//----- nvinfo : EIATTR_SPARSE_MMA_MASK
	.align		4
.L_2389:
        /*0018*/ 	.byte	0x03, 0x50
        /*001a*/ 	.short	0x0000


	//----- nvinfo : EIATTR_MAXREG_COUNT
	.align		4
        /*001c*/ 	.byte	0x03, 0x1b
        /*001e*/ 	.short	0x00ff


	//----- nvinfo : EIATTR_NUM_BARRIERS
	.align		4
        /*0020*/ 	.byte	0x02, 0x4c
        /*0022*/ 	.byte	0x01
	.zero		1


	//----- nvinfo : EIATTR_MERCURY_ISA_VERSION
	.align		4
        /*0024*/ 	.byte	0x03, 0x5f
        /*0026*/ 	.short	0x0101


	//----- nvinfo : EIATTR_INT_WARP_WIDE_INSTR_OFFSETS
	.align		4
        /*0028*/ 	.byte	0x04, 0x31
        /*002a*/ 	.short	(.L_2391 - .L_2390)


	//   ....[0]....
.L_2390:
        /*002c*/ 	.word	0x00007990


	//   ....[1]....
        /*0030*/ 	.word	0x00008160


	//----- nvinfo : EIATTR_COOP_GROUP_MASK_REGIDS
	.align		4
.L_2391:
        /*0034*/ 	.byte	0x04, 0x29
        /*0036*/ 	.short	(.L_2393 - .L_2392)


	//   ....[0]....
.L_2392:
        /*0038*/ 	.word	0xffffffff


	//   ....[1]....
        /*003c*/ 	.word	0xffffffff


	//   ....[2]....
        /*0040*/ 	.word	0xffffffff


	//   ....[3]....
        /*0044*/ 	.word	0xffffffff


	//   ....[4]....
        /*0048*/ 	.word	0xffffffff


	//   ....[5]....
        /*004c*/ 	.word	0xffffffff


	//   ....[6]....
        /*0050*/ 	.word	0xffffffff


	//   ....[7]....
        /*0054*/ 	.word	0xffffffff


	//   ....[8]....
        /*0058*/ 	.word	0xffffffff


	//   ....[9]....
        /*005c*/ 	.word	0xffffffff


	//   ....[10]....
        /*0060*/ 	.word	0xffffffff


	//   ....[11]....
        /*0064*/ 	.word	0xffffffff


	//   ....[12]....
        /*0068*/ 	.word	0xffffffff


	//   ....[13]....
        /*006c*/ 	.word	0xffffffff


	//   ....[14]....
        /*0070*/ 	.word	0xffffffff


	//   ....[15]....
        /*0074*/ 	.word	0xffffffff


	//   ....[16]....
        /*0078*/ 	.word	0xffffffff


	//   ....[17]....
        /*007c*/ 	.word	0xffffffff


	//   ....[18]....
        /*0080*/ 	.word	0xffffffff


	//   ....[19]....
        /*0084*/ 	.word	0xffffffff


	//   ....[20]....
        /*0088*/ 	.word	0xffffffff


	//   ....[21]....
        /*008c*/ 	.word	0xffffffff


	//   ....[22]....
        /*0090*/ 	.word	0xffffffff


	//   ....[23]....
        /*0094*/ 	.word	0xffffffff


	//   ....[24]....
        /*0098*/ 	.word	0xffffffff


	//   ....[25]....
        /*009c*/ 	.word	0xffffffff


	//   ....[26]....
        /*00a0*/ 	.word	0xffffffff


	//   ....[27]....
        /*00a4*/ 	.word	0xffffffff


	//   ....[28]....
        /*00a8*/ 	.word	0xffffffff


	//   ....[29]....
        /*00ac*/ 	.word	0xffffffff


	//   ....[30]....
        /*00b0*/ 	.word	0xffffffff


	//   ....[31]....
        /*00b4*/ 	.word	0xffffffff


	//   ....[32]....
        /*00b8*/ 	.word	0xffffffff


	//   ....[33]....
        /*00bc*/ 	.word	0xffffffff


	//   ....[34]....
        /*00c0*/ 	.word	0xffffffff


	//   ....[35]....
        /*00c4*/ 	.word	0xffffffff


	//   ....[36]....
        /*00c8*/ 	.word	0xffffffff


	//   ....[37]....
        /*00cc*/ 	.word	0xffffffff


	//   ....[38]....
        /*00d0*/ 	.word	0xffffffff


	//   ....[39]....
        /*00d4*/ 	.word	0xffffffff


	//   ....[40]....
        /*00d8*/ 	.word	0xffffffff


	//   ....[41]....
        /*00dc*/ 	.word	0xffffffff


	//   ....[42]....
        /*00e0*/ 	.word	0xffffffff


	//   ....[43]....
        /*00e4*/ 	.word	0xffffffff


	//   ....[44]....
        /*00e8*/ 	.word	0xffffffff


	//   ....[45]....
        /*00ec*/ 	.word	0xffffffff


	//   ....[46]....
        /*00f0*/ 	.word	0xffffffff


	//   ....[47]....
        /*00f4*/ 	.word	0xffffffff


	//   ....[48]....
        /*00f8*/ 	.word	0xffffffff


	//   ....[49]....
        /*00fc*/ 	.word	0xffffffff


	//   ....[50]....
        /*0100*/ 	.word	0xffffffff


	//   ....[51]....
        /*0104*/ 	.word	0xffffffff


	//   ....[52]....
        /*0108*/ 	.word	0xffffffff


	//   ....[53]....
        /*010c*/ 	.word	0xffffffff


	//   ....[54]....
        /*0110*/ 	.word	0xffffffff


	//   ....[55]....
        /*0114*/ 	.word	0xffffffff


	//   ....[56]....
        /*0118*/ 	.word	0xffffffff


	//   ....[57]....
        /*011c*/ 	.word	0xffffffff


	//   ....[58]....
        /*0120*/ 	.word	0xffffffff


	//   ....[59]....
        /*0124*/ 	.word	0xffffffff


	//   ....[60]....
        /*0128*/ 	.word	0xffffffff


	//   ....[61]....
        /*012c*/ 	.word	0xffffffff


	//   ....[62]....
        /*0130*/ 	.word	0xffffffff


	//   ....[63]....
        /*0134*/ 	.word	0xffffffff


	//   ....[64]....
        /*0138*/ 	.word	0xffffffff


	//   ....[65]....
        /*013c*/ 	.word	0xffffffff


	//   ....[66]....
        /*0140*/ 	.word	0xffffffff


	//   ....[67]....
        /*0144*/ 	.word	0xffffffff


	//   ....[68]....
        /*0148*/ 	.word	0xffffffff


	//   ....[69]....
        /*014c*/ 	.word	0xffffffff


	//   ....[70]....
        /*0150*/ 	.word	0xffffffff


	//   ....[71]....
        /*0154*/ 	.word	0xffffffff


	//   ....[72]....
        /*0158*/ 	.word	0xffffffff


	//   ....[73]....
        /*015c*/ 	.word	0xffffffff


	//   ....[74]....
        /*0160*/ 	.word	0xffffffff


	//   ....[75]....
        /*0164*/ 	.word	0xffffffff


	//   ....[76]....
        /*0168*/ 	.word	0xffffffff


	//   ....[77]....
        /*016c*/ 	.word	0xffffffff


	//   ....[78]....
        /*0170*/ 	.word	0xffffffff


	//   ....[79]....
        /*0174*/ 	.word	0xffffffff


	//   ....[80]....
        /*0178*/ 	.word	0xffffffff


	//   ....[81]....
        /*017c*/ 	.word	0xffffffff


	//   ....[82]....
        /*0180*/ 	.word	0xffffffff


	//   ....[83]....
        /*0184*/ 	.word	0xffffffff


	//   ....[84]....
        /*0188*/ 	.word	0xffffffff


	//   ....[85]....
        /*018c*/ 	.word	0xffffffff


	//   ....[86]....
        /*0190*/ 	.word	0xffffffff


	//   ....[87]....
        /*0194*/ 	.word	0xffffffff


	//   ....[88]....
        /*0198*/ 	.word	0xffffffff


	//   ....[89]....
        /*019c*/ 	.word	0xffffffff


	//   ....[90]....
        /*01a0*/ 	.word	0xffffffff


	//   ....[91]....
        /*01a4*/ 	.word	0xffffffff


	//----- nvinfo : EIATTR_COOP_GROUP_INSTR_OFFSETS
	.align		4
.L_2393:
        /*01a8*/ 	.byte	0x04, 0x28
        /*01aa*/ 	.short	(.L_2395 - .L_2394)


	//   ....[0]....
.L_2394:
        /*01ac*/ 	.word	0x000013e0


	//   ....[1]....
        /*01b0*/ 	.word	0x000019b0


	//   ....[2]....
        /*01b4*/ 	.word	0x00001f60


	//   ....[3]....
        /*01b8*/ 	.word	0x00004a00


	//   ....[4]....
        /*01bc*/ 	.word	0x00006060


	//   ....[5]....
        /*01c0*/ 	.word	0x000060a0


	//   ....[6]....
        /*01c4*/ 	.word	0x00006110


	//   ....[7]....
        /*01c8*/ 	.word	0x00006150


	//   ....[8]....
        /*01cc*/ 	.word	0x000062b0


	//   ....[9]....
        /*01d0*/ 	.word	0x00006300


	//   ....[10]....
        /*01d4*/ 	.word	0x00006340


	//   ....[11]....
        /*01d8*/ 	.word	0x00006380


	//   ....[12]....
        /*01dc*/ 	.word	0x00006520


	//   ....[13]....
        /*01e0*/ 	.word	0x00006560


	//   ....[14]....
        /*01e4*/ 	.word	0x000065a0


	//   ....[15]....
        /*01e8*/ 	.word	0x000065e0


	//   ....[16]....
        /*01ec*/ 	.word	0x000067a0


	//   ....[17]....
        /*01f0*/ 	.word	0x000067e0


	//   ....[18]....
        /*01f4*/ 	.word	0x00006820


	//   ....[19]....
        /*01f8*/ 	.word	0x00006860


	//   ....[20]....
        /*01fc*/ 	.word	0x00006a20


	//   ....[21]....
        /*0200*/ 	.word	0x00006a60


	//   ....[22]....
        /*0204*/ 	.word	0x00006aa0


	//   ....[23]....
        /*0208*/ 	.word	0x00006ae0


	//   ....[24]....
        /*020c*/ 	.word	0x00006c20


	//   ....[25]....
        /*0210*/ 	.word	0x00006c80


	//   ....[26]....
        /*0214*/ 	.word	0x00006cc0


	//   ....[27]....
        /*0218*/ 	.word	0x00006d00


	//   ....[28]....
        /*021c*/ 	.word	0x00006d40


	//   ....[29]....
        /*0220*/ 	.word	0x00006d80


	//   ....[30]....
        /*0224*/ 	.word	0x00006e60


	//   ....[31]....
        /*0228*/ 	.word	0x00007a70


	//   ....[32]....
        /*022c*/ 	.word	0x00007af0


	//   ....[33]....
        /*0230*/ 	.word	0x00007b00


	//   ....[34]....
        /*0234*/ 	.word	0x00007bd0


	//   ....[35]....
        /*0238*/ 	.word	0x00007bf0


	//   ....[36]....
        /*023c*/ 	.word	0x00007c00


	//   ....[37]....
        /*0240*/ 	.word	0x00007c10


	//   ....[38]....
        /*0244*/ 	.word	0x00007ce0


	//   ....[39]....
        /*0248*/ 	.word	0x00007d00


	//   ....[40]....
        /*024c*/ 	.word	0x00007d10


	//   ....[41]....
        /*0250*/ 	.word	0x00007d20


	//   ....[42]....
        /*0254*/ 	.word	0x00007df0


	//   ....[43]....
        /*0258*/ 	.word	0x00007e10


	//   ....[44]....
        /*025c*/ 	.word	0x00007e20


	//   ....[45]....
        /*0260*/ 	.word	0x00007e30


	//   ....[46]....
        /*0264*/ 	.word	0x00007f00


	//   ....[47]....
        /*0268*/ 	.word	0x00007f20


	//   ....[48]....
        /*026c*/ 	.word	0x00007f30


	//   ....[49]....
        /*0270*/ 	.word	0x00007f40


	//   ....[50]....
        /*0274*/ 	.word	0x00008010


	//   ....[51]....
        /*0278*/ 	.word	0x00008050


	//   ....[52]....
        /*027c*/ 	.word	0x00008090


	//   ....[53]....
        /*0280*/ 	.word	0x000080d0


	//   ....[54]....
        /*0284*/ 	.word	0x00008110


	//   ....[55]....
        /*0288*/ 	.word	0x00008150


	//   ....[56]....
        /*028c*/ 	.word	0x00008190


	//   ....[57]....
        /*0290*/ 	.word	0x000081d0


	//   ....[58]....
        /*0294*/ 	.word	0x000081f0


	//   ....[59]....
        /*0298*/ 	.word	0x00008340


	//   ....[60]....
        /*029c*/ 	.word	0x0000b2b0


	//   ....[61]....
        /*02a0*/ 	.word	0x0000b2f0


	//   ....[62]....
        /*02a4*/ 	.word	0x0000b330


	//   ....[63]....
        /*02a8*/ 	.word	0x0000b370


	//   ....[64]....
        /*02ac*/ 	.word	0x0000b4d0


	//   ....[65]....
        /*02b0*/ 	.word	0x0000b510


	//   ....[66]....
        /*02b4*/ 	.word	0x0000b550


	//   ....[67]....
        /*02b8*/ 	.word	0x0000b590


	//   ....[68]....
        /*02bc*/ 	.word	0x0000b6e0


	//   ....[69]....
        /*02c0*/ 	.word	0x0000b720


	//   ....[70]....
        /*02c4*/ 	.word	0x0000b760


	//   ....[71]....
        /*02c8*/ 	.word	0x0000b7a0


	//   ....[72]....
        /*02cc*/ 	.word	0x0000b850


	//   ....[73]....
        /*02d0*/ 	.word	0x0000b870


	//   ....[74]....
        /*02d4*/ 	.word	0x0000b890


	//   ....[75]....
        /*02d8*/ 	.word	0x0000b8b0


	//   ....[76]....
        /*02dc*/ 	.word	0x0000b8e0


	//   ....[77]....
        /*02e0*/ 	.word	0x0000b900


	//   ....[78]....
        /*02e4*/ 	.word	0x0000b920


	//   ....[79]....
        /*02e8*/ 	.word	0x0000b930


	//   ....[80]....
        /*02ec*/ 	.word	0x0000c0e0


	//   ....[81]....
        /*02f0*/ 	.word	0x0000c810


	//   ....[82]....
        /*02f4*/ 	.word	0x0000cc30


	//   ....[83]....
        /*02f8*/ 	.word	0x0000cc80


	//   ....[84]....
        /*02fc*/ 	.word	0x0000ccd0


	//   ....[85]....
        /*0300*/ 	.word	0x0000cd00


	//   ....[86]....
        /*0304*/ 	.word	0x0000cd20


	//   ....[87]....
        /*0308*/ 	.word	0x0000ce40


	//   ....[88]....
        /*030c*/ 	.word	0x0000ce80


	//   ....[89]....
        /*0310*/ 	.word	0x0000ced0


	//   ....[90]....
        /*0314*/ 	.word	0x0000cf00


	//   ....[91]....
        /*0318*/ 	.word	0x0000cf20


	//----- nvinfo : EIATTR_VRC_CTA_INIT_COUNT
	.align		4
.L_2395:
        /*031c*/ 	.byte	0x02, 0x4a
	.zero		1
	.zero		1


	//----- nvinfo : EIATTR_EXIT_INSTR_OFFSETS
	.align		4
        /*0320*/ 	.byte	0x04, 0x1c
        /*0322*/ 	.short	(.L_2397 - .L_2396)


	//   ....[0]....
.L_2396:
        /*0324*/ 	.word	0x0000cfe0


	//   ....[1]....
        /*0328*/ 	.word	0x0000d2d0


	//----- nvinfo : EIATTR_MAX_THREADS
	.align		4
.L_2397:
        /*032c*/ 	.byte	0x04, 0x05
        /*032e*/ 	.short	(.L_2399 - .L_2398)
.L_2398:
        /*0330*/ 	.word	0x00000020
        /*0334*/ 	.word	0x00000001
        /*0338*/ 	.word	0x00000001


	//----- nvinfo : EIATTR_CRS_STACK_SIZE
	.align		4
.L_2399:
        /*033c*/ 	.byte	0x04, 0x1e
        /*033e*/ 	.short	(.L_2401 - .L_2400)
.L_2400:
        /*0340*/ 	.word	0x00000000


	//----- nvinfo : EIATTR_CBANK_PARAM_SIZE
	.align		4
.L_2401:
        /*0344*/ 	.byte	0x03, 0x19
        /*0346*/ 	.short	0x01f0


	//----- nvinfo : EIATTR_PARAM_CBANK
	.align		4
        /*0348*/ 	.byte	0x04, 0x0a
        /*034a*/ 	.short	(.L_2403 - .L_2402)
	.align		4
.L_2402:
        /*034c*/ 	.word	index@(.nv.constant0._Z25selective_scan_bwd_kernelI32Selective_Scan_bwd_kernel_traitsILi32ELi16ELb0ELb0ELb1ELb0ELb0EN3c104HalfENS1_7complexIfEEEEv12SSMParamsBwd)
        /*0350*/ 	.short	0x0380
        /*0352*/ 	.short	0x01f0


	//----- nvinfo : EIATTR_SW_WAR
	.align		4
.L_2403:
        /*0354*/ 	.byte	0x04, 0x36
        /*0356*/ 	.short	(.L_2405 - .L_2404)
.L_2404:
        /*0358*/ 	.word	0x00000008
.L_2405:


//--------------------- .nv.info._Z25selective_scan_bwd_kernelI32Selective_Scan_bwd_kernel_traitsILi32ELi16ELb0ELb0ELb1ELb0ELb1EN3c104HalfENS1_7complexIfEEEEv12SSMParamsBwd --------------------------
	.section	.nv.info._Z25selective_scan_bwd_kernelI32Selective_Scan_bwd_kernel_traitsILi32ELi16ELb0ELb0ELb1ELb0ELb1EN3c104HalfENS1_7complexIfEEEEv12SSMParamsBwd,"",@"SHT_CUDA_INFO"
	.sectionflags	@""
	.align	4


	//----- nvinfo : EIATTR_CUDA_API_VERSION
	.align		4
        /*0000*/ 	.byte	0x04, 0x37
        /*0002*/ 	.short	(.L_2407 - .L_2406)
.L_2406:
        /*0004*/ 	.word	0x00000082


	//----- nvinfo : EIATTR_KPARAM_INFO
	.align		4
.L_2407:
        /*0008*/ 	.byte	0x04, 0x17
        /*000a*/ 	.short	(.L_2409 - .L_2408)
.L_2408:
        /*000c*/ 	.word	0x00000000
        /*0010*/ 	.short	0x0000
        /*0012*/ 	.short	0x0000
        /*0014*/ 	.byte	0x00, 0xf0, 0xc1, 0x07


	//----- nvinfo : EIATTR_SPARSE_MMA_MASK
	.align		4
.L_2409:
        /*0018*/ 	.byte	0x03, 0x50
        /*001a*/ 	.short	0x0000


	//----- nvinfo : EIATTR_MAXREG_COUNT
	.align		4
        /*001c*/ 	.byte	0x03, 0x1b
        /*001e*/ 	.short	0x00ff


	//----- nvinfo : EIATTR_NUM_BARRIERS
	.align		4
        /*0020*/ 	.byte	0x02, 0x4c
        /*0022*/ 	.byte	0x01
	.zero		1


	//----- nvinfo : EIATTR_MERCURY_ISA_VERSION
	.align		4
        /*0024*/ 	.byte	0x03, 0x5f
        /*0026*/ 	.short	0x0101


	//----- nvinfo : EIATTR_INT_WARP_WIDE_INSTR_OFFSETS
	.align		4
        /*0028*/ 	.byte	0x04, 0x31
        /*002a*/ 	.short	(.L_2411 - .L_2410)


	//   ....[0]....
.L_2410:
        /*002c*/ 	.word	0x00007e20


	//   ....[1]....
        /*0030*/ 	.word	0x0000a220


	//   ....[2]....
        /*0034*/ 	.word	0x0000acb0


	//----- nvinfo : EIATTR_COOP_GROUP_MASK_REGIDS
	.align		4
.L_2411:
        /*0038*/ 	.byte	0x04, 0x29
        /*003a*/ 	.short	(.L_2413 - .L_2412)


	//   ....[0]....
.L_2412:
        /*003c*/ 	.word	0xffffffff


	//   ....[1]....
        /*0040*/ 	.word	0xffffffff


	//   ....[2]....
        /*0044*/ 	.word	0xffffffff


	//   ....[3]....
        /*0048*/ 	.word	0xffffffff


	//   ....[4]....
        /*004c*/ 	.word	0xffffffff


	//   ....[5]....
        /*0050*/ 	.word	0xffffffff


	//   ....[6]....
        /*0054*/ 	.word	0xffffffff


	//   ....[7]....
        /*0058*/ 	.word	0xffffffff


	//   ....[8]....
        /*005c*/ 	.word	0xffffffff


	//   ....[9]....
        /*0060*/ 	.word	0xffffffff


	//   ....[10]....
        /*0064*/ 	.word	0xffffffff


	//   ....[11]....
        /*0068*/ 	.word	0xffffffff


	//   ....[12]....
        /*006c*/ 	.word	0xffffffff


	//   ....[13]....
        /*0070*/ 	.word	0xffffffff


	//   ....[14]....
        /*0074*/ 	.word	0xffffffff


	//   ....[15]....
        /*0078*/ 	.word	0xffffffff


	//   ....[16]....
        /*007c*/ 	.word	0xffffffff


	//   ....[17]....
        /*0080*/ 	.word	0xffffffff


	//   ....[18]....
        /*0084*/ 	.word	0xffffffff


	//   ....[19]....
        /*0088*/ 	.word	0xffffffff


	//   ....[20]....
        /*008c*/ 	.word	0xffffffff


	//   ....[21]....
        /*0090*/ 	.word	0xffffffff


	//   ....[22]....
        /*0094*/ 	.word	0xffffffff


	//   ....[23]....
        /*0098*/ 	.word	0xffffffff


	//   ....[24]....
        /*009c*/ 	.word	0xffffffff


	//   ....[25]....
        /*00a0*/ 	.word	0xffffffff


	//   ....[26]....
        /*00a4*/ 	.word	0xffffffff


	//   ....[27]....
        /*00a8*/ 	.word	0xffffffff


	//   ....[28]....
        /*00ac*/ 	.word	0xffffffff


	//   ....[29]....
        /*00b0*/ 	.word	0xffffffff


	//   ....[30]....
        /*00b4*/ 	.word	0xffffffff


	//   ....[31]....
        /*00b8*/ 	.word	0xffffffff


	//   ....[32]....
        /*00bc*/ 	.word	0xffffffff


	//   ....[33]....
        /*00c0*/ 	.word	0xffffffff


	//   ....[34]....
        /*00c4*/ 	.word	0xffffffff


	//   ....[35]....
        /*00c8*/ 	.word	0xffffffff


	//   ....[36]....
        /*00cc*/ 	.word	0xffffffff


	//   ....[37]....
        /*00d0*/ 	.word	0xffffffff


	//   ....[38]....
        /*00d4*/ 	.word	0xffffffff


	//   ....[39]....
        /*00d8*/ 	.word	0xffffffff


	//   ....[40]....
        /*00dc*/ 	.word	0xffffffff


	//   ....[41]....
        /*00e0*/ 	.word	0xffffffff


	//   ....[42]....
        /*00e4*/ 	.word	0xffffffff


	//   ....[43]....
        /*00e8*/ 	.word	0xffffffff


	//   ....[44]....
        /*00ec*/ 	.word	0xffffffff


	//   ....[45]....
        /*00f0*/ 	.word	0xffffffff


	//   ....[46]....
        /*00f4*/ 	.word	0xffffffff


	//   ....[47]....
        /*00f8*/ 	.word	0xffffffff


	//   ....[48]....
        /*00fc*/ 	.word	0xffffffff


	//   ....[49]....
        /*0100*/ 	.word	0xffffffff


	//   ....[50]....
        /*0104*/ 	.word	0xffffffff


	//   ....[51]....
        /*0108*/ 	.word	0xffffffff


	//   ....[52]....
        /*010c*/ 	.word	0xffffffff


	//   ....[53]....
        /*0110*/ 	.word	0xffffffff


	//   ....[54]....
        /*0114*/ 	.word	0xffffffff


	//   ....[55]....
        /*0118*/ 	.word	0xffffffff


	//   ....[56]....
        /*011c*/ 	.word	0xffffffff


	//   ....[57]....
        /*0120*/ 	.word	0xffffffff


	//   ....[58]....
        /*0124*/ 	.word	0xffffffff


	//   ....[59]....
        /*0128*/ 	.word	0xffffffff


	//   ....[60]....
        /*012c*/ 	.word	0xffffffff


	//   ....[61]....
        /*0130*/ 	.word	0xffffffff


	//   ....[62]....
        /*0134*/ 	.word	0xffffffff


	//   ....[63]....
        /*0138*/ 	.word	0xffffffff


	//   ....[64]....
        /*013c*/ 	.word	0xffffffff


	//   ....[65]....
        /*0140*/ 	.word	0xffffffff


	//   ....[66]....
        /*0144*/ 	.word	0xffffffff


	//   ....[67]....
        /*0148*/ 	.word	0xffffffff


	//   ....[68]....
        /*014c*/ 	.word	0xffffffff


	//   ....[69]....
        /*0150*/ 	.word	0xffffffff


	//   ....[70]....
        /*0154*/ 	.word	0xffffffff


	//   ....[71]....
        /*0158*/ 	.word	0xffffffff


	//   ....[72]....
        /*015c*/ 	.word	0xffffffff


	//   ....[73]....
        /*0160*/ 	.word	0xffffffff


	//   ....[74]....
        /*0164*/ 	.word	0xffffffff


	//   ....[75]....
        /*0168*/ 	.word	0xffffffff


	//   ....[76]....
        /*016c*/ 	.word	0xffffffff


	//   ....[77]....
        /*0170*/ 	.word	0xffffffff


	//   ....[78]....
        /*0174*/ 	.word	0xffffffff


	//   ....[79]....
        /*0178*/ 	.word	0xffffffff


	//   ....[80]....
        /*017c*/ 	.word	0xffffffff


	//   ....[81]....
        /*0180*/ 	.word	0xffffffff


	//   ....[82]....
        /*0184*/ 	.word	0xffffffff


	//   ....[83]....
        /*0188*/ 	.word	0xffffffff


	//   ....[84]....
        /*018c*/ 	.word	0xffffffff


	//   ....[85]....
        /*0190*/ 	.word	0xffffffff


	//   ....[86]....
        /*0194*/ 	.word	0xffffffff


	//   ....[87]....
        /*0198*/ 	.word	0xffffffff


	//   ....[88]....
        /*019c*/ 	.word	0xffffffff


	//   ....[89]....
        /*01a0*/ 	.word	0xffffffff


	//   ....[90]....
        /*01a4*/ 	.word	0xffffffff


	//   ....[91]....
        /*01a8*/ 	.word	0xffffffff


	//   ....[92]....
        /*01ac*/ 	.word	0xffffffff


	//   ....[93]....
        /*01b0*/ 	.word	0xffffffff


	//   ....[94]....
        /*01b4*/ 	.word	0xffffffff


	//   ....[95]....
        /*01b8*/ 	.word	0xffffffff


	//----- nvinfo : EIATTR_COOP_GROUP_INSTR_OFFSETS
	.align		4
.L_2413:
        /*01bc*/ 	.byte	0x04, 0x28
        /*01be*/ 	.short	(.L_2415 - .L_2414)


	//   ....[0]....
.L_2414:
        /*01c0*/ 	.word	0x00001610


	//   ....[1]....
        /*01c4*/ 	.word	0x00001bd0


	//   ....[2]....
        /*01c8*/ 	.word	0x000021a0


	//   ....[3]....
        /*01cc*/ 	.word	0x00002770


	//   ....[4]....
        /*01d0*/ 	.word	0x00002ea0


	//   ....[5]....
        /*01d4*/ 	.word	0x00003b70


	//   ....[6]....
        /*01d8*/ 	.word	0x00004540


	//   ....[7]....
        /*01dc*/ 	.word	0x00007230


	//   ....[8]....
        /*01e0*/ 	.word	0x000088b0


	//   ....[9]....
        /*01e4*/ 	.word	0x000088f0


	//   ....[10]....
        /*01e8*/ 	.word	0x00008960


	//   ....[11]....
        /*01ec*/ 	.word	0x00008990


	//   ....[12]....
        /*01f0*/ 	.word	0x00008ab0


	//   ....[13]....
        /*01f4*/ 	.word	0x00008b40


	//   ....[14]....
        /*01f8*/ 	.word	0x00008b70


	//   ....[15]....
        /*01fc*/ 	.word	0x00008bb0


	//   ....[16]....
        /*0200*/ 	.word	0x00008cc0


	//   ....[17]....
        /*0204*/ 	.word	0x00008cf0


	//   ....[18]....
        /*0208*/ 	.word	0x00008d10


	//   ....[19]....
        /*020c*/ 	.word	0x00008d40


	//   ....[20]....
        /*0210*/ 	.word	0x00008f90


	//   ....[21]....
        /*0214*/ 	.word	0x00008fd0


	//   ....[22]....
        /*0218*/ 	.word	0x00009000


	//   ....[23]....
        /*021c*/ 	.word	0x00009030


	//   ....[24]....
        /*0220*/ 	.word	0x00009220


	//   ....[25]....
        /*0224*/ 	.word	0x00009250


	//   ....[26]....
        /*0228*/ 	.word	0x00009290


	//   ....[27]....
        /*022c*/ 	.word	0x000092a0


	//   ....[28]....
        /*0230*/ 	.word	0x00009470


	//   ....[29]....
        /*0234*/ 	.word	0x00009490


	//   ....[30]....
        /*0238*/ 	.word	0x000094c0


	//   ....[31]....
        /*023c*/ 	.word	0x000094e0


	//   ....[32]....
        /*0240*/ 	.word	0x00009500


	//   ....[33]....
        /*0244*/ 	.word	0x00009520


	//   ....[34]....
        /*0248*/ 	.word	0x0000a2d0


	//   ....[35]....
        /*024c*/ 	.word	0x0000a310


	//   ....[36]....
        /*0250*/ 	.word	0x0000a330


	//   ....[37]....
        /*0254*/ 	.word	0x0000a350


	//   ....[38]....
        /*0258*/ 	.word	0x0000a430


	//   ....[39]....
        /*025c*/ 	.word	0x0000a450


	//   ....[40]....
        /*0260*/ 	.word	0x0000a460


	//   ....[41]....
        /*0264*/ 	.word	0x0000a470


	//   ....[42]....
        /*0268*/ 	.word	0x0000a540


	//   ....[43]....
        /*026c*/ 	.word	0x0000a560


	//   ....[44]....
        /*0270*/ 	.word	0x0000a570


	//   ....[45]....
        /*0274*/ 	.word	0x0000a580


	//   ....[46]....
        /*0278*/ 	.word	0x0000a650


	//   ....[47]....
        /*027c*/ 	.word	0x0000a670


	//   ....[48]....
        /*0280*/ 	.word	0x0000a680


	//   ....[49]....
        /*0284*/ 	.word	0x0000a690


	//   ....[50]....
        /*0288*/ 	.word	0x0000a760


	//   ....[51]....
        /*028c*/ 	.word	0x0000a780


	//   ....[52]....
        /*0290*/ 	.word	0x0000a790


	//   ....[53]....
        /*0294*/ 	.word	0x0000a7a0


	//   ....[54]....
        /*0298*/ 	.word	0x0000a870


	//   ....[55]....
        /*029c*/ 	.word	0x0000a8b0


	//   ....[56]....
        /*02a0*/ 	.word	0x0000a8f0


	//   ....[57]....
        /*02a4*/ 	.word	0x0000a930


	//   ....[58]....
        /*02a8*/ 	.word	0x0000a970


	//   ....[59]....
        /*02ac*/ 	.word	0x0000a9b0


	//   ....[60]....
        /*02b0*/ 	.word	0x0000a9f0


	//   ....[61]....
        /*02b4*/ 	.word	0x0000aa20


	//   ....[62]....
        /*02b8*/ 	.word	0x0000aa40


	//   ....[63]....
        /*02bc*/ 	.word	0x0000ab10


	//   ....[64]....
        /*02c0*/ 	.word	0x0000daf0


	//   ....[65]....
        /*02c4*/ 	.word	0x0000db30


	//   ....[66]....
        /*02c8*/ 	.word	0x0000db70


	//   ....[67]....
        /*02cc*/ 	.word	0x0000dbb0


	//   ....[68]....
        /*02d0*/ 	.word	0x0000dd00


	//   ....[69]....
        /*02d4*/ 	.word	0x0000dd40


	//   ....[70]....
        /*02d8*/ 	.word	0x0000dd80


	//   ....[71]....
        /*02dc*/ 	.word	0x0000ddc0


	//   ....[72]....
        /*02e0*/ 	.word	0x0000ded0


	//   ....[73]....
        /*02e4*/ 	.word	0x0000df10


	//   ....[74]....
        /*02e8*/ 	.word	0x0000df50


	//   ....[75]....
        /*02ec*/ 	.word	0x0000df90


	//   ....[76]....
        /*02f0*/ 	.word	0x0000e060


	//   ....[77]....
        /*02f4*/ 	.word	0x0000e0a0


	//   ....[78]....
        /*02f8*/ 	.word	0x0000e0d0


	//   ....[79]....
        /*02fc*/ 	.word	0x0000e0f0


	//   ....[80]....
        /*0300*/ 	.word	0x0000e120


	//   ....[81]....
        /*0304*/ 	.word	0x0000e140


	//   ....[82]....
        /*0308*/ 	.word	0x0000e160


	//   ....[83]....
        /*030c*/ 	.word	0x0000e170


	//   ....[84]....
        /*0310*/ 	.word	0x0000e7b0


	//   ....[85]....
        /*0314*/ 	.word	0x0000f0a0


	//   ....[86]....
        /*0318*/ 	.word	0x0000f4b0


	//   ....[87]....
        /*031c*/ 	.word	0x0000f500


	//   ....[88]....
        /*0320*/ 	.word	0x0000f550


	//   ....[89]....
        /*0324*/ 	.word	0x0000f580


	//   ....[90]....
        /*0328*/ 	.word	0x0000f5a0


	//   ....[91]....
        /*032c*/ 	.word	0x0000f6c0


	//   ....[92]....
        /*0330*/ 	.word	0x0000f700


	//   ....[93]....
        /*0334*/ 	.word	0x0000f750


	//   ....[94]....
        /*0338*/ 	.word	0x0000f780


	//   ....[95]....
        /*033c*/ 	.word	0x0000f7a0


	//----- nvinfo : EIATTR_VRC_CTA_INIT_COUNT
	.align		4
.L_2415:
        /*0340*/ 	.byte	0x02, 0x4a
	.zero		1
	.zero		1


	//----- nvinfo : EIATTR_EXIT_INSTR_OFFSETS
	.align		4
        /*0344*/ 	.byte	0x04, 0x1c
        /*0346*/ 	.short	(.L_2417 - .L_2416)


	//   ....[0]....
.L_2416:
        /*0348*/ 	.word	0x0000f860


	//   ....[1]....
        /*034c*/ 	.word	0x0000fb50


	//----- nvinfo : EIATTR_MAX_THREADS
	.align		4
.L_2417:
        /*0350*/ 	.byte	0x04, 0x05
        /*0352*/ 	.short	(.L_2419 - .L_2418)
.L_2418:
        /*0354*/ 	.word	0x00000020
        /*0358*/ 	.word	0x00000001
        /*035c*/ 	.word	0x00000001


	//----- nvinfo : EIATTR_CRS_STACK_SIZE
	.align		4
.L_2419:
        /*0360*/ 	.byte	0x04, 0x1e
        /*0362*/ 	.short	(.L_2421 - .L_2420)
.L_2420:
        /*0364*/ 	.word	0x00000000


	//----- nvinfo : EIATTR_CBANK_PARAM_SIZE
	.align		4
.L_2421:
        /*0368*/ 	.byte	0x03, 0x19
        /*036a*/ 	.short	0x01f0


	//----- nvinfo : EIATTR_PARAM_CBANK
	.align		4
        /*036c*/ 	.byte	0x04, 0x0a
        /*036e*/ 	.short	(.L_2423 - .L_2422)
	.align		4
.L_2422:
        /*0370*/ 	.word	index@(.nv.constant0._Z25selective_scan_bwd_kernelI32Selective_Scan_bwd_kernel_traitsILi32ELi16ELb0ELb0ELb1ELb0ELb1EN3c104HalfENS1_7complexIfEEEEv12SSMParamsBwd)
        /*0374*/ 	.short	0x0380
        /*0376*/ 	.short	0x01f0


	//----- nvinfo : EIATTR_SW_WAR
	.align		4
.L_2423:
        /*0378*/ 	.byte	0x04, 0x36
        /*037a*/ 	.short	(.L_2425 - .L_2424)
.L_2424:
        /*037c*/ 	.word	0x00000008
.L_2425:


//--------------------- .nv.info._Z25selective_scan_bwd_kernelI32Selective_Scan_bwd_kernel_traitsILi32ELi16ELb0ELb0ELb1ELb1ELb0EN3c104HalfENS1_7complexIfEEEEv12SSMParamsBwd --------------------------
	.section	.nv.info._Z25selective_scan_bwd_kernelI32Selective_Scan_bwd_kernel_traitsILi32ELi16ELb0ELb0ELb1ELb1ELb0EN3c104HalfENS1_7complexIfEEEEv12SSMParamsBwd,"",@"SHT_CUDA_INFO"
	.sectionflags	@""
	.align	4


	//----- nvinfo : EIATTR_CUDA_API_VERSION
	.align		4
        /*0000*/ 	.byte	0x04, 0x37
        /*0002*/ 	.short	(.L_2427 - .L_2426)
.L_2426:
        /*0004*/ 	.word	0x00000082


	//----- nvinfo : EIATTR_KPARAM_INFO
	.align		4
.L_2427:
        /*0008*/ 	.byte	0x04, 0x17
        /*000a*/ 	.short	(.L_2429 - .L_2428)
.L_2428:
        /*000c*/ 	.word	0x00000000
        /*0010*/ 	.short	0x0000
        /*0012*/ 	.short	0x0000
        /*0014*/ 	.byte	0x00, 0xf0, 0xc1, 0x07


	//----- nvinfo : EIATTR_SPARSE_MMA_MASK
	.align		4
.L_2429:
        /*0018*/ 	.byte	0x03, 0x50
        /*001a*/ 	.short	0x0000


	//----- nvinfo : EIATTR_MAXREG_COUNT
	.align		4
        /*001c*/ 	.byte	0x03, 0x1b
        /*001e*/ 	.short	0x00ff


	//----- nvinfo : EIATTR_NUM_BARRIERS
	.align		4
        /*0020*/ 	.byte	0x02, 0x4c
        /*0022*/ 	.byte	0x01
	.zero		1


	//----- nvinfo : EIATTR_MERCURY_ISA_VERSION
	.align		4
        /*0024*/ 	.byte	0x03, 0x5f
        /*0026*/ 	.short	0x0101


	//----- nvinfo : EIATTR_INT_WARP_WIDE_INSTR_OFFSETS
	.align		4
        /*0028*/ 	.byte	0x04, 0x31
        /*002a*/ 	.short	(.L_2431 - .L_2430)


	//   ....[0]....
.L_2430:
        /*002c*/ 	.word	0x00009be0


	//   ....[1]....
        /*0030*/ 	.word	0x0000a370


	//----- nvinfo : EIATTR_COOP_GROUP_MASK_REGIDS
	.align		4
.L_2431:
        /*0034*/ 	.byte	0x04, 0x29
        /*0036*/ 	.short	(.L_2433 - .L_2432)


	//   ....[0]....
.L_2432:
        /*0038*/ 	.word	0xffffffff


	//   ....[1]....
        /*003c*/ 	.word	0xffffffff


	//   ....[2]....
        /*0040*/ 	.word	0xffffffff


	//   ....[3]....
        /*0044*/ 	.word	0xffffffff


	//   ....[4]....
        /*0048*/ 	.word	0xffffffff


	//   ....[5]....
        /*004c*/ 	.word	0xffffffff


	//   ....[6]....
        /*0050*/ 	.word	0xffffffff


	//   ....[7]....
        /*0054*/ 	.word	0xffffffff


	//   ....[8]....
        /*0058*/ 	.word	0xffffffff


	//   ....[9]....
        /*005c*/ 	.word	0xffffffff


	//   ....[10]....
        /*0060*/ 	.word	0xffffffff


	//   ....[11]....
        /*0064*/ 	.word	0xffffffff


	//   ....[12]....
        /*0068*/ 	.word	0xffffffff


	//   ....[13]....
        /*006c*/ 	.word	0xffffffff


	//   ....[14]....
        /*0070*/ 	.word	0xffffffff


	//   ....[15]....
        /*0074*/ 	.word	0xffffffff


	//   ....[16]....
        /*0078*/ 	.word	0xffffffff


	//   ....[17]....
        /*007c*/ 	.word	0xffffffff


	//   ....[18]....
        /*0080*/ 	.word	0xffffffff


	//   ....[19]....
        /*0084*/ 	.word	0xffffffff


	//   ....[20]....
        /*0088*/ 	.word	0xffffffff


	//   ....[21]....
        /*008c*/ 	.word	0xffffffff


	//   ....[22]....
        /*0090*/ 	.word	0xffffffff


	//   ....[23]....
        /*0094*/ 	.word	0xffffffff


	//   ....[24]....
        /*0098*/ 	.word	0xffffffff


	//   ....[25]....
        /*009c*/ 	.word	0xffffffff


	//   ....[26]....
        /*00a0*/ 	.word	0xffffffff


	//   ....[27]....
        /*00a4*/ 	.word	0xffffffff


	//   ....[28]....
        /*00a8*/ 	.word	0xffffffff


	//   ....[29]....
        /*00ac*/ 	.word	0xffffffff


	//   ....[30]....
        /*00b0*/ 	.word	0xffffffff


	//   ....[31]....
        /*00b4*/ 	.word	0xffffffff


	//   ....[32]....
        /*00b8*/ 	.word	0xffffffff


	//   ....[33]....
        /*00bc*/ 	.word	0xffffffff


	//   ....[34]....
        /*00c0*/ 	.word	0xffffffff


	//   ....[35]....
        /*00c4*/ 	.word	0xffffffff


	//   ....[36]....
        /*00c8*/ 	.word	0xffffffff


	//   ....[37]....
        /*00cc*/ 	.word	0xffffffff


	//   ....[38]....
        /*00d0*/ 	.word	0xffffffff


	//   ....[39]....
        /*00d4*/ 	.word	0xffffffff


	//   ....[40]....
        /*00d8*/ 	.word	0xffffffff


	//   ....[41]....
        /*00dc*/ 	.word	0xffffffff


	//   ....[42]....
        /*00e0*/ 	.word	0xffffffff


	//   ....[43]....
        /*00e4*/ 	.word	0xffffffff


	//   ....[44]....
        /*00e8*/ 	.word	0xffffffff


	//   ....[45]....
        /*00ec*/ 	.word	0xffffffff


	//   ....[46]....
        /*00f0*/ 	.word	0xffffffff


	//   ....[47]....
        /*00f4*/ 	.word	0xffffffff


	//   ....[48]....
        /*00f8*/ 	.word	0xffffffff


	//   ....[49]....
        /*00fc*/ 	.word	0xffffffff


	//   ....[50]....
        /*0100*/ 	.word	0xffffffff


	//   ....[51]....
        /*0104*/ 	.word	0xffffffff


	//   ....[52]....
        /*0108*/ 	.word	0xffffffff


	//   ....[53]....
        /*010c*/ 	.word	0xffffffff


	//   ....[54]....
        /*0110*/ 	.word	0xffffffff


	//   ....[55]....
        /*0114*/ 	.word	0xffffffff


	//   ....[56]....
        /*0118*/ 	.word	0xffffffff


	//   ....[57]....
        /*011c*/ 	.word	0xffffffff


	//   ....[58]....
        /*0120*/ 	.word	0xffffffff


	//   ....[59]....
        /*0124*/ 	.word	0xffffffff


	//   ....[60]....
        /*0128*/ 	.word	0xffffffff


	//   ....[61]....
        /*012c*/ 	.word	0xffffffff


	//   ....[62]....
        /*0130*/ 	.word	0xffffffff


	//   ....[63]....
        /*0134*/ 	.word	0xffffffff


	//   ....[64]....
        /*0138*/ 	.word	0xffffffff


	//   ....[65]....
        /*013c*/ 	.word	0xffffffff


	//   ....[66]....
        /*0140*/ 	.word	0xffffffff


	//   ....[67]....
        /*0144*/ 	.word	0xffffffff


	//   ....[68]....
        /*0148*/ 	.word	0xffffffff


	//   ....[69]....
        /*014c*/ 	.word	0xffffffff


	//   ....[70]....
        /*0150*/ 	.word	0xffffffff


	//   ....[71]....
        /*0154*/ 	.word	0xffffffff


	//   ....[72]....
        /*0158*/ 	.word	0xffffffff


	//   ....[73]....
        /*015c*/ 	.word	0xffffffff


	//   ....[74]....
        /*0160*/ 	.word	0xffffffff


	//   ....[75]....
        /*0164*/ 	.word	0xffffffff


	//   ....[76]....
        /*0168*/ 	.word	0xffffffff


	//   ....[77]....
        /*016c*/ 	.word	0xffffffff


	//   ....[78]....
        /*0170*/ 	.word	0xffffffff


	//   ....[79]....
        /*0174*/ 	.word	0xffffffff


	//   ....[80]....
        /*0178*/ 	.word	0xffffffff


	//   ....[81]....
        /*017c*/ 	.word	0xffffffff


	//   ....[82]....
        /*0180*/ 	.word	0xffffffff


	//   ....[83]....
        /*0184*/ 	.word	0xffffffff


	//   ....[84]....
        /*0188*/ 	.word	0xffffffff


	//   ....[85]....
        /*018c*/ 	.word	0xffffffff


	//   ....[86]....
        /*0190*/ 	.word	0xffffffff


	//   ....[87]....
        /*0194*/ 	.word	0xffffffff


	//   ....[88]....
        /*0198*/ 	.word	0xffffffff


	//   ....[89]....
        /*019c*/ 	.word	0xffffffff


	//   ....[90]....
        /*01a0*/ 	.word	0xffffffff


	//   ....[91]....
        /*01a4*/ 	.word	0xffffffff


	//   ....[92]....
        /*01a8*/ 	.word	0xffffffff


	//----- nvinfo : EIATTR_COOP_GROUP_INSTR_OFFSETS
	.align		4
.L_2433:
        /*01ac*/ 	.byte	0x04, 0x28
        /*01ae*/ 	.short	(.L_2435 - .L_2434)


	//   ....[0]....
.L_2434:
        /*01b0*/ 	.word	0x000013d0


	//   ....[1]....
        /*01b4*/ 	.word	0x00001990


	//   ....[2]....
        /*01b8*/ 	.word	0x00001fd0


	//   ....[3]....
        /*01bc*/ 	.word	0x00006bb0


	//   ....[4]....
        /*01c0*/ 	.word	0x00008270


	//   ....[5]....
        /*01c4*/ 	.word	0x000082b0


	//   ....[6]....
        /*01c8*/ 	.word	0x00008310


	//   ....[7]....
        /*01cc*/ 	.word	0x00008340


	//   ....[8]....
        /*01d0*/ 	.word	0x00008450


	//   ....[9]....
        /*01d4*/ 	.word	0x000084d0


	//   ....[10]....
        /*01d8*/ 	.word	0x00008500


	//   ....[11]....
        /*01dc*/ 	.word	0x00008530


	//   ....[12]....
        /*01e0*/ 	.word	0x000086c0


	//   ....[13]....
        /*01e4*/ 	.word	0x00008700


	//   ....[14]....
        /*01e8*/ 	.word	0x00008730


	//   ....[15]....
        /*01ec*/ 	.word	0x00008750


	//   ....[16]....
        /*01f0*/ 	.word	0x00008930


	//   ....[17]....
        /*01f4*/ 	.word	0x00008970


	//   ....[18]....
        /*01f8*/ 	.word	0x000089a0


	//   ....[19]....
        /*01fc*/ 	.word	0x000089e0


	//   ....[20]....
        /*0200*/ 	.word	0x00008c10


	//   ....[21]....
        /*0204*/ 	.word	0x00008c20


	//   ....[22]....
        /*0208*/ 	.word	0x00008c50


	//   ....[23]....
        /*020c*/ 	.word	0x00008c70


	//   ....[24]....
        /*0210*/ 	.word	0x00008e20


	//   ....[25]....
        /*0214*/ 	.word	0x00008e50


	//   ....[26]....
        /*0218*/ 	.word	0x00008e70


	//   ....[27]....
        /*021c*/ 	.word	0x00008e90


	//   ....[28]....
        /*0220*/ 	.word	0x00008eb0


	//   ....[29]....
        /*0224*/ 	.word	0x00008ed0


	//   ....[30]....
        /*0228*/ 	.word	0x00009c80


	//   ....[31]....
        /*022c*/ 	.word	0x00009cc0


	//   ....[32]....
        /*0230*/ 	.word	0x00009ce0


	//   ....[33]....
        /*0234*/ 	.word	0x00009d00


	//   ....[34]....
        /*0238*/ 	.word	0x00009de0


	//   ....[35]....
        /*023c*/ 	.word	0x00009e00


	//   ....[36]....
        /*0240*/ 	.word	0x00009e10


	//   ....[37]....
        /*0244*/ 	.word	0x00009e20


	//   ....[38]....
        /*0248*/ 	.word	0x00009ef0


	//   ....[39]....
        /*024c*/ 	.word	0x00009f10


	//   ....[40]....
        /*0250*/ 	.word	0x00009f20


	//   ....[41]....
        /*0254*/ 	.word	0x00009f30


	//   ....[42]....
        /*0258*/ 	.word	0x0000a000


	//   ....[43]....
        /*025c*/ 	.word	0x0000a020


	//   ....[44]....
        /*0260*/ 	.word	0x0000a030


	//   ....[45]....
        /*0264*/ 	.word	0x0000a040


	//   ....[46]....
        /*0268*/ 	.word	0x0000a110


	//   ....[47]....
        /*026c*/ 	.word	0x0000a130


	//   ....[48]....
        /*0270*/ 	.word	0x0000a140


	//   ....[49]....
        /*0274*/ 	.word	0x0000a150


	//   ....[50]....
        /*0278*/ 	.word	0x0000a220


	//   ....[51]....
        /*027c*/ 	.word	0x0000a260


	//   ....[52]....
        /*0280*/ 	.word	0x0000a2a0


	//   ....[53]....
        /*0284*/ 	.word	0x0000a2e0


	//   ....[54]....
        /*0288*/ 	.word	0x0000a320


	//   ....[55]....
        /*028c*/ 	.word	0x0000a360


	//   ....[56]....
        /*0290*/ 	.word	0x0000a3a0


	//   ....[57]....
        /*0294*/ 	.word	0x0000a3e0


	//   ....[58]....
        /*0298*/ 	.word	0x0000a420


	//   ....[59]....
        /*029c*/ 	.word	0x0000a460


	//   ....[60]....
        /*02a0*/ 	.word	0x0000d4c0


	//   ....[61]....
        /*02a4*/ 	.word	0x0000d500


	//   ....[62]....
        /*02a8*/ 	.word	0x0000d540


	//   ....[63]....
        /*02ac*/ 	.word	0x0000d580


	//   ....[64]....
        /*02b0*/ 	.word	0x0000d690


	//   ....[65]....
        /*02b4*/ 	.word	0x0000d6d0


	//   ....[66]....
        /*02b8*/ 	.word	0x0000d710


	//   ....[67]....
        /*02bc*/ 	.word	0x0000d750


	//   ....[68]....
        /*02c0*/ 	.word	0x0000d8a0


	//   ....[69]....
        /*02c4*/ 	.word	0x0000d8e0


	//   ....[70]....
        /*02c8*/ 	.word	0x0000d920


	//   ....[71]....
        /*02cc*/ 	.word	0x0000d960


	//   ....[72]....
        /*02d0*/ 	.word	0x0000da60


	//   ....[73]....
        /*02d4*/ 	.word	0x0000da80


	//   ....[74]....
        /*02d8*/ 	.word	0x0000daa0


	//   ....[75]....
        /*02dc*/ 	.word	0x0000dac0


	//   ....[76]....
        /*02e0*/ 	.word	0x0000daf0


	//   ....[77]....
        /*02e4*/ 	.word	0x0000db10


	//   ....[78]....
        /*02e8*/ 	.word	0x0000db30


	//   ....[79]....
        /*02ec*/ 	.word	0x0000db40


	//   ....[80]....
        /*02f0*/ 	.word	0x0000e450


	//   ....[81]....
        /*02f4*/ 	.word	0x0000ec80


	//   ....[82]....
        /*02f8*/ 	.word	0x0000f5b0


	//   ....[83]....
        /*02fc*/ 	.word	0x0000fbb0


	//   ....[84]....
        /*0300*/ 	.word	0x0000fc00


	//   ....[85]....
        /*0304*/ 	.word	0x0000fc50


	//   ....[86]....
        /*0308*/ 	.word	0x0000fc80


	//   ....[87]....
        /*030c*/ 	.word	0x0000fca0


	//   ....[88]....
        /*0310*/ 	.word	0x0000fdc0


	//   ....[89]....
        /*0314*/ 	.word	0x0000fe00


	//   ....[90]....
        /*0318*/ 	.word	0x0000fe50


	//   ....[91]....
        /*031c*/ 	.word	0x0000fe80


	//   ....[92]....
        /*0320*/ 	.word	0x0000fea0


	//----- nvinfo : EIATTR_VRC_CTA_INIT_COUNT
	.align		4
.L_2435:
        /*0324*/ 	.byte	0x02, 0x4a
	.zero		1
	.zero		1


	//----- nvinfo : EIATTR_EXIT_INSTR_OFFSETS
	.align		4
        /*0328*/ 	.byte	0x04, 0x1c
        /*032a*/ 	.short	(.L_2437 - .L_2436)


	//   ....[0]....
.L_2436:
        /*032c*/ 	.word	0x0000ff60


	//   ....[1]....
        /*0330*/ 	.word	0x00010250


	//----- nvinfo : EIATTR_MAX_THREADS
	.align		4
.L_2437:
        /*0334*/ 	.byte	0x04, 0x05
        /*0336*/ 	.short	(.L_2439 - .L_2438)
.L_2438:
        /*0338*/ 	.word	0x00000020
        /*033c*/ 	.word	0x00000001
        /*0340*/ 	.word	0x00000001


	//----- nvinfo : EIATTR_CRS_STACK_SIZE
	.align		4
.L_2439:
        /*0344*/ 	.byte	0x04, 0x1e
        /*0346*/ 	.short	(.L_2441 - .L_2440)
.L_2440:
        /*0348*/ 	.word	0x00000000


	//----- nvinfo : EIATTR_CBANK_PARAM_SIZE
	.align		4
.L_2441:
        /*034c*/ 	.byte	0x03, 0x19
        /*034e*/ 	.short	0x01f0


	//----- nvinfo : EIATTR_PARAM_CBANK
	.align		4
        /*0350*/ 	.byte	0x04, 0x0a
        /*0352*/ 	.short	(.L_2443 - .L_2442)
	.align		4
.L_2442:
        /*0354*/ 	.word	index@(.nv.constant0._Z25selective_scan_bwd_kernelI32Selective_Scan_bwd_kernel_traitsILi32ELi16ELb0ELb0ELb1ELb1ELb0EN3c104HalfENS1_7complexIfEEEEv12SSMParamsBwd)
        /*0358*/ 	.short	0x0380
        /*035a*/ 	.short	0x01f0


	//----- nvinfo : EIATTR_SW_WAR
	.align		4
.L_2443:
        /*035c*/ 	.byte	0x04, 0x36
        /*035e*/ 	.short	(.L_2445 - .L_2444)
.L_2444:
        /*0360*/ 	.word	0x00000008
.L_2445:


//--------------------- .nv.info._Z25selective_scan_bwd_kernelI32Selective_Scan_bwd_kernel_traitsILi32ELi16ELb0ELb0ELb1ELb1ELb1EN3c104HalfENS1_7complexIfEEEEv12SSMParamsBwd --------------------------
	.section	.nv.info._Z25selective_scan_bwd_kernelI32Selective_Scan_bwd_kernel_traitsILi32ELi16ELb0ELb0ELb1ELb1ELb1EN3c104HalfENS1_7complexIfEEEEv12SSMParamsBwd,"",@"SHT_CUDA_INFO"
	.sectionflags	@""
	.align	4


	//----- nvinfo : EIATTR_CUDA_API_VERSION
	.align		4
        /*0000*/ 	.byte	0x04, 0x37
        /*0002*/ 	.short	(.L_2447 - .L_2446)
.L_2446:
        /*0004*/ 	.word	0x00000082


	//----- nvinfo : EIATTR_KPARAM_INFO
	.align		4
.L_2447:
        /*0008*/ 	.byte	0x04, 0x17
        /*000a*/ 	.short	(.L_2449 - .L_2448)
.L_2448:
        /*000c*/ 	.word	0x00000000
        /*0010*/ 	.short	0x0000
        /*0012*/ 	.short	0x0000
        /*0014*/ 	.byte	0x00, 0xf0, 0xc1, 0x07


	//----- nvinfo : EIATTR_SPARSE_MMA_MASK
	.align		4
.L_2449:
        /*0018*/ 	.byte	0x03, 0x50
        /*001a*/ 	.short	0x0000


	//----- nvinfo : EIATTR_MAXREG_COUNT
	.align		4
        /*001c*/ 	.byte	0x03, 0x1b
        /*001e*/ 	.short	0x00ff


	//----- nvinfo : EIATTR_NUM_BARRIERS
	.align		4
        /*0020*/ 	.byte	0x02, 0x4c
        /*0022*/ 	.byte	0x01
	.zero		1


	//----- nvinfo : EIATTR_MERCURY_ISA_VERSION
	.align		4
        /*0024*/ 	.byte	0x03, 0x5f
        /*0026*/ 	.short	0x0101


	//----- nvinfo : EIATTR_INT_WARP_WIDE_INSTR_OFFSETS
	.align		4
        /*0028*/ 	.byte	0x04, 0x31
        /*002a*/ 	.short	(.L_2451 - .L_2450)


	//   ....[0]....
.L_2450:
        /*002c*/ 	.word	0x0000a110


	//   ....[1]....
        /*0030*/ 	.word	0x0000c470


	//   ....[2]....
        /*0034*/ 	.word	0x0000cfa0


	//----- nvinfo : EIATTR_COOP_GROUP_MASK_REGIDS
	.align		4
.L_2451:
        /*0038*/ 	.byte	0x04, 0x29
        /*003a*/ 	.short	(.L_2453 - .L_2452)


	//   ....[0]....
.L_2452:
        /*003c*/ 	.word	0xffffffff


	//   ....[1]....
        /*0040*/ 	.word	0xffffffff


	//   ....[2]....
        /*0044*/ 	.word	0xffffffff


	//   ....[3]....
        /*0048*/ 	.word	0xffffffff


	//   ....[4]....
        /*004c*/ 	.word	0xffffffff


	//   ....[5]....
        /*0050*/ 	.word	0xffffffff


	//   ....[6]....
        /*0054*/ 	.word	0xffffffff


	//   ....[7]....
        /*0058*/ 	.word	0xffffffff


	//   ....[8]....
        /*005c*/ 	.word	0xffffffff


	//   ....[9]....
        /*0060*/ 	.word	0xffffffff


	//   ....[10]....
        /*0064*/ 	.word	0xffffffff


	//   ....[11]....
        /*0068*/ 	.word	0xffffffff


	//   ....[12]....
        /*006c*/ 	.word	0xffffffff


	//   ....[13]....
        /*0070*/ 	.word	0xffffffff


	//   ....[14]....
        /*0074*/ 	.word	0xffffffff


	//   ....[15]....
        /*0078*/ 	.word	0xffffffff


	//   ....[16]....
        /*007c*/ 	.word	0xffffffff


	//   ....[17]....
        /*0080*/ 	.word	0xffffffff


	//   ....[18]....
        /*0084*/ 	.word	0xffffffff


	//   ....[19]....
        /*0088*/ 	.word	0xffffffff


	//   ....[20]....
        /*008c*/ 	.word	0xffffffff


	//   ....[21]....
        /*0090*/ 	.word	0xffffffff


	//   ....[22]....
        /*0094*/ 	.word	0xffffffff


	//   ....[23]....
        /*0098*/ 	.word	0xffffffff


	//   ....[24]....
        /*009c*/ 	.word	0xffffffff


	//   ....[25]....
        /*00a0*/ 	.word	0xffffffff


	//   ....[26]....
        /*00a4*/ 	.word	0xffffffff


	//   ....[27]....
        /*00a8*/ 	.word	0xffffffff


	//   ....[28]....
        /*00ac*/ 	.word	0xffffffff


	//   ....[29]....
        /*00b0*/ 	.word	0xffffffff


	//   ....[30]....
        /*00b4*/ 	.word	0xffffffff


	//   ....[31]....
        /*00b8*/ 	.word	0xffffffff


	//   ....[32]....
        /*00bc*/ 	.word	0xffffffff


	//   ....[33]....
        /*00c0*/ 	.word	0xffffffff


	//   ....[34]....
        /*00c4*/ 	.word	0xffffffff


	//   ....[35]....
        /*00c8*/ 	.word	0xffffffff


	//   ....[36]....
        /*00cc*/ 	.word	0xffffffff


	//   ....[37]....
        /*00d0*/ 	.word	0xffffffff


	//   ....[38]....
        /*00d4*/ 	.word	0xffffffff


	//   ....[39]....
        /*00d8*/ 	.word	0xffffffff


	//   ....[40]....
        /*00dc*/ 	.word	0xffffffff


	//   ....[41]....
        /*00e0*/ 	.word	0xffffffff


	//   ....[42]....
        /*00e4*/ 	.word	0xffffffff


	//   ....[43]....
        /*00e8*/ 	.word	0xffffffff


	//   ....[44]....
        /*00ec*/ 	.word	0xffffffff


	//   ....[45]....
        /*00f0*/ 	.word	0xffffffff


	//   ....[46]....
        /*00f4*/ 	.word	0xffffffff


	//   ....[47]....
        /*00f8*/ 	.word	0xffffffff


	//   ....[48]....
        /*00fc*/ 	.word	0xffffffff


	//   ....[49]....
        /*0100*/ 	.word	0xffffffff


	//   ....[50]....
        /*0104*/ 	.word	0xffffffff


	//   ....[51]....
        /*0108*/ 	.word	0xffffffff


	//   ....[52]....
        /*010c*/ 	.word	0xffffffff


	//   ....[53]....
        /*0110*/ 	.word	0xffffffff


	//   ....[54]....
        /*0114*/ 	.word	0xffffffff


	//   ....[55]....
        /*0118*/ 	.word	0xffffffff


	//   ....[56]....
        /*011c*/ 	.word	0xffffffff


	//   ....[57]....
        /*0120*/ 	.word	0xffffffff


	//   ....[58]....
        /*0124*/ 	.word	0xffffffff


	//   ....[59]....
        /*0128*/ 	.word	0xffffffff


	//   ....[60]....
        /*012c*/ 	.word	0xffffffff


	//   ....[61]....
        /*0130*/ 	.word	0xffffffff


	//   ....[62]....
        /*0134*/ 	.word	0xffffffff


	//   ....[63]....
        /*0138*/ 	.word	0xffffffff


	//   ....[64]....
        /*013c*/ 	.word	0xffffffff


	//   ....[65]....
        /*0140*/ 	.word	0xffffffff


	//   ....[66]....
        /*0144*/ 	.word	0xffffffff


	//   ....[67]....
        /*0148*/ 	.word	0xffffffff


	//   ....[68]....
        /*014c*/ 	.word	0xffffffff


	//   ....[69]....
        /*0150*/ 	.word	0xffffffff


	//   ....[70]....
        /*0154*/ 	.word	0xffffffff


	//   ....[71]....
        /*0158*/ 	.word	0xffffffff


	//   ....[72]....
        /*015c*/ 	.word	0xffffffff


	//   ....[73]....
        /*0160*/ 	.word	0xffffffff


	//   ....[74]....
        /*0164*/ 	.word	0xffffffff


	//   ....[75]....
        /*0168*/ 	.word	0xffffffff


	//   ....[76]....
        /*016c*/ 	.word	0xffffffff


	//   ....[77]....
        /*0170*/ 	.word	0xffffffff


	//   ....[78]....
        /*0174*/ 	.word	0xffffffff


	//   ....[79]....
        /*0178*/ 	.word	0xffffffff


	//   ....[80]....
        /*017c*/ 	.word	0xffffffff


	//   ....[81]....
        /*0180*/ 	.word	0xffffffff


	//   ....[82]....
        /*0184*/ 	.word	0xffffffff


	//   ....[83]....
        /*0188*/ 	.word	0xffffffff


	//   ....[84]....
        /*018c*/ 	.word	0xffffffff


	//   ....[85]....
        /*0190*/ 	.word	0xffffffff


	//   ....[86]....
        /*0194*/ 	.word	0xffffffff


	//   ....[87]....
        /*0198*/ 	.word	0xffffffff


	//   ....[88]....
        /*019c*/ 	.word	0xffffffff


	//   ....[89]....
        /*01a0*/ 	.word	0xffffffff


	//   ....[90]....
        /*01a4*/ 	.word	0xffffffff


	//   ....[91]....
        /*01a8*/ 	.word	0xffffffff


	//   ....[92]....
        /*01ac*/ 	.word	0xffffffff


	//   ....[93]....
        /*01b0*/ 	.word	0xffffffff


	//   ....[94]....
        /*01b4*/ 	.word	0xffffffff


	//   ....[95]....
        /*01b8*/ 	.word	0xffffffff


	//   ....[96]....
        /*01bc*/ 	.word	0xffffffff


	//----- nvinfo : EIATTR_COOP_GROUP_INSTR_OFFSETS
	.align		4
.L_2453:
        /*01c0*/ 	.byte	0x04, 0x28
        /*01c2*/ 	.short	(.L_2455 - .L_2454)


	//   ....[0]....
.L_2454:
        /*01c4*/ 	.word	0x00001420


	//   ....[1]....
        /*01c8*/ 	.word	0x00001a20


	//   ....[2]....
        /*01cc*/ 	.word	0x000020b0


	//   ....[3]....
        /*01d0*/ 	.word	0x00004ba0


	//   ....[4]....
        /*01d4*/ 	.word	0x00005360


	//   ....[5]....
        /*01d8*/ 	.word	0x00005fa0


	//   ....[6]....
        /*01dc*/ 	.word	0x00006980


	//   ....[7]....
        /*01e0*/ 	.word	0x000094f0


	//   ....[8]....
        /*01e4*/ 	.word	0x0000ab40


	//   ....[9]....
        /*01e8*/ 	.word	0x0000ab80


	//   ....[10]....
        /*01ec*/ 	.word	0x0000abc0


	//   ....[11]....
        /*01f0*/ 	.word	0x0000ac00


	//   ....[12]....
        /*01f4*/ 	.word	0x0000ad80


	//   ....[13]....
        /*01f8*/ 	.word	0x0000adc0


	//   ....[14]....
        /*01fc*/ 	.word	0x0000adf0


	//   ....[15]....
        /*0200*/ 	.word	0x0000ae30


	//   ....[16]....
        /*0204*/ 	.word	0x0000af80


	//   ....[17]....
        /*0208*/ 	.word	0x0000afb0


	//   ....[18]....
        /*020c*/ 	.word	0x0000afd0


	//   ....[19]....
        /*0210*/ 	.word	0x0000b000


	//   ....[20]....
        /*0214*/ 	.word	0x0000b240


	//   ....[21]....
        /*0218*/ 	.word	0x0000b290


	//   ....[22]....
        /*021c*/ 	.word	0x0000b2c0


	//   ....[23]....
        /*0220*/ 	.word	0x0000b300


	//   ....[24]....
        /*0224*/ 	.word	0x0000b4e0


	//   ....[25]....
        /*0228*/ 	.word	0x0000b510


	//   ....[26]....
        /*022c*/ 	.word	0x0000b530


	//   ....[27]....
        /*0230*/ 	.word	0x0000b550


	//   ....[28]....
        /*0234*/ 	.word	0x0000b700


	//   ....[29]....
        /*0238*/ 	.word	0x0000b730


	//   ....[30]....
        /*023c*/ 	.word	0x0000b750


	//   ....[31]....
        /*0240*/ 	.word	0x0000b770


	//   ....[32]....
        /*0244*/ 	.word	0x0000b7a0


	//   ....[33]....
        /*0248*/ 	.word	0x0000b7d0


	//   ....[34]....
        /*024c*/ 	.word	0x0000c540


	//   ....[35]....
        /*0250*/ 	.word	0x0000c580


	//   ....[36]....
        /*0254*/ 	.word	0x0000c5a0


	//   ....[37]....
        /*0258*/ 	.word	0x0000c5c0


	//   ....[38]....
        /*025c*/ 	.word	0x0000c6b0


	//   ....[39]....
        /*0260*/ 	.word	0x0000c6d0


	//   ....[40]....
        /*0264*/ 	.word	0x0000c6e0


	//   ....[41]....
        /*0268*/ 	.word	0x0000c6f0


	//   ....[42]....
        /*026c*/ 	.word	0x0000c7c0


	//   ....[43]....
        /*0270*/ 	.word	0x0000c7e0


	//   ....[44]....
        /*0274*/ 	.word	0x0000c7f0


	//   ....[45]....
        /*0278*/ 	.word	0x0000c800


	//   ....[46]....
        /*027c*/ 	.word	0x0000c8d0


	//   ....[47]....
        /*0280*/ 	.word	0x0000c8f0


	//   ....[48]....
        /*0284*/ 	.word	0x0000c900


	//   ....[49]....
        /*0288*/ 	.word	0x0000c910


	//   ....[50]....
        /*028c*/ 	.word	0x0000c9e0


	//   ....[51]....
        /*0290*/ 	.word	0x0000ca00


	//   ....[52]....
        /*0294*/ 	.word	0x0000ca10


	//   ....[53]....
        /*0298*/ 	.word	0x0000ca20


	//   ....[54]....
        /*029c*/ 	.word	0x0000cb10


	//   ....[55]....
        /*02a0*/ 	.word	0x0000cb50


	//   ....[56]....
        /*02a4*/ 	.word	0x0000cb90


	//   ....[57]....
        /*02a8*/ 	.word	0x0000cbd0


	//   ....[58]....
        /*02ac*/ 	.word	0x0000cc10


	//   ....[59]....
        /*02b0*/ 	.word	0x0000cc50


	//   ....[60]....
        /*02b4*/ 	.word	0x0000cc90


	//   ....[61]....
        /*02b8*/ 	.word	0x0000ccb0


	//   ....[62]....
        /*02bc*/ 	.word	0x0000ccd0


	//   ....[63]....
        /*02c0*/ 	.word	0x0000cd00


	//   ....[64]....
        /*02c4*/ 	.word	0x0000fd60


	//   ....[65]....
        /*02c8*/ 	.word	0x0000fda0


	//   ....[66]....
        /*02cc*/ 	.word	0x0000fde0


	//   ....[67]....
        /*02d0*/ 	.word	0x0000fe20


	//   ....[68]....
        /*02d4*/ 	.word	0x0000ff30


	//   ....[69]....
        /*02d8*/ 	.word	0x0000ff70


	//   ....[70]....
        /*02dc*/ 	.word	0x0000ffb0


	//   ....[71]....
        /*02e0*/ 	.word	0x0000fff0


	//   ....[72]....
        /*02e4*/ 	.word	0x00010100


	//   ....[73]....
        /*02e8*/ 	.word	0x00010140


	//   ....[74]....
        /*02ec*/ 	.word	0x00010180


	//   ....[75]....
        /*02f0*/ 	.word	0x000101c0


	//   ....[76]....
        /*02f4*/ 	.word	0x000102d0


	//   ....[77]....
        /*02f8*/ 	.word	0x00010310


	//   ....[78]....
        /*02fc*/ 	.word	0x00010340


	//   ....[79]....
        /*0300*/ 	.word	0x00010360


	//   ....[80]....
        /*0304*/ 	.word	0x00010390


	//   ....[81]....
        /*0308*/ 	.word	0x000103b0


	//   ....[82]....
        /*030c*/ 	.word	0x000103d0


	//   ....[83]....
        /*0310*/ 	.word	0x000103e0


	//   ....[84]....
        /*0314*/ 	.word	0x00010cd0


	//   ....[85]....
        /*0318*/ 	.word	0x00011520


	//   ....[86]....
        /*031c*/ 	.word	0x00011e60


	//   ....[87]....
        /*0320*/ 	.word	0x00012470


	//   ....[88]....
        /*0324*/ 	.word	0x000124b0


	//   ....[89]....
        /*0328*/ 	.word	0x00012510


	//   ....[90]....
        /*032c*/ 	.word	0x00012540


	//   ....[91]....
        /*0330*/ 	.word	0x00012560


	//   ....[92]....
        /*0334*/ 	.word	0x00012680


	//   ....[93]....
        /*0338*/ 	.word	0x000126c0


	//   ....[94]....
        /*033c*/ 	.word	0x00012710


	//   ....[95]....
        /*0340*/ 	.word	0x00012740


	//   ....[96]....
        /*0344*/ 	.word	0x00012760


	//----- nvinfo : EIATTR_VRC_CTA_INIT_COUNT
	.align		4
.L_2455:
        /*0348*/ 	.byte	0x02, 0x4a
	.zero		1
	.zero		1


	//----- nvinfo : EIATTR_EXIT_INSTR_OFFSETS
	.align		4
        /*034c*/ 	.byte	0x04, 0x1c
        /*034e*/ 	.short	(.L_2457 - .L_2456)


	//   ....[0]....
.L_2456:
        /*0350*/ 	.word	0x00012820


	//   ....[1]....
        /*0354*/ 	.word	0x00012b10


	//----- nvinfo : EIATTR_MAX_THREADS
	.align		4
.L_2457:
        /*0358*/ 	.byte	0x04, 0x05
        /*035a*/ 	.short	(.L_2459 - .L_2458)
.L_2458:
        /*035c*/ 	.word	0x00000020
        /*0360*/ 	.word	0x00000001
        /*0364*/ 	.word	0x00000001


	//----- nvinfo : EIATTR_CRS_STACK_SIZE
	.align		4
.L_2459:
        /*0368*/ 	.byte	0x04, 0x1e
        /*036a*/ 	.short	(.L_2461 - .L_2460)
.L_2460:
        /*036c*/ 	.word	0x00000000


	//----- nvinfo : EIATTR_CBANK_PARAM_SIZE
	.align		4
.L_2461:
        /*0370*/ 	.byte	0x03, 0x19
        /*0372*/ 	.short	0x01f0


	//----- nvinfo : EIATTR_PARAM_CBANK
	.align		4
        /*0374*/ 	.byte	0x04, 0x0a
        /*0376*/ 	.short	(.L_2463 - .L_2462)
	.align		4
.L_2462:
        /*0378*/ 	.word	index@(.nv.constant0._Z25selective_scan_bwd_kernelI32Selective_Scan_bwd_kernel_traitsILi32ELi16ELb0ELb0ELb1ELb1ELb1EN3c104HalfENS1_7complexIfEEEEv12SSMParamsBwd)
        /*037c*/ 	.short	0x0380
        /*037e*/ 	.short	0x01f0


	//----- nvinfo : EIATTR_SW_WAR
	.align		4
.L_2463:
        /*0380*/ 	.byte	0x04, 0x36
        /*0382*/ 	.short	(.L_2465 - .L_2464)
.L_2464:
        /*0384*/ 	.word	0x00000008
.L_2465:


//--------------------- .nv.info._Z25selective_scan_bwd_kernelI32Selective_Scan_bwd_kernel_traitsILi32ELi16ELb0ELb1ELb0ELb0ELb0EN3c104HalfENS1_7complexIfEEEEv12SSMParamsBwd --------------------------
	.section	.nv.info._Z25selective_scan_bwd_kernelI32Selective_Scan_bwd_kernel_traitsILi32ELi16ELb0ELb1ELb0ELb0ELb0EN3c104HalfENS1_7complexIfEEEEv12SSMParamsBwd,"",@"SHT_CUDA_INFO"
	.sectionflags	@""
	.align	4


	//----- nvinfo : EIATTR_CUDA_API_VERSION
	.align		4
        /*0000*/ 	.byte	0x04, 0x37
        /*0002*/ 	.short	(.L_2467 - .L_2466)
.L_2466:
        /*0004*/ 	.word	0x00000082


	//----- nvinfo : EIATTR_KPARAM_INFO
	.align		4
.L_2467:
        /*0008*/ 	.byte	0x04, 0x17
        /*000a*/ 	.short	(.L_2469 - .L_2468)
.L_2468:
        /*000c*/ 	.word	0x00000000
        /*0010*/ 	.short	0x0000
        /*0012*/ 	.short	0x0000
        /*0014*/ 	.byte	0x00, 0xf0, 0xc1, 0x07


	//----- nvinfo : EIATTR_SPARSE_MMA_MASK
	.align		4
.L_2469:
        /*0018*/ 	.byte	0x03, 0x50
        /*001a*/ 	.short	0x0000


	//----- nvinfo : EIATTR_MAXREG_COUNT
	.align		4
        /*001c*/ 	.byte	0x03, 0x1b
        /*001e*/ 	.short	0x00ff


	//----- nvinfo : EIATTR_NUM_BARRIERS
	.align		4
        /*0020*/ 	.byte	0x02, 0x4c
        /*0022*/ 	.byte	0x01
	.zero		1


	//----- nvinfo : EIATTR_MERCURY_ISA_VERSION
	.align		4
        /*0024*/ 	.byte	0x03, 0x5f
        /*0026*/ 	.short	0x0101


	//----- nvinfo : EIATTR_INT_WARP_WIDE_INSTR_OFFSETS
	.align		4
        /*0028*/ 	.byte	0x04, 0x31
        /*002a*/ 	.short	(.L_2471 - .L_2470)


	//   ....[0]....
.L_2470:
        /*002c*/ 	.word	0x00006e70


	//   ....[1]....
        /*0030*/ 	.word	0x00007520


	//----- nvinfo : EIATTR_COOP_GROUP_MASK_REGIDS
	.align		4
.L_2471:
        /*0034*/ 	.byte	0x04, 0x29
        /*0036*/ 	.short	(.L_2473 - .L_2472)


	//   ....[0]....
.L_2472:
        /*0038*/ 	.word	0xffffffff


	//   ....[1]....
        /*003c*/ 	.word	0xffffffff


	//   ....[2]....
        /*0040*/ 	.word	0xffffffff


	//   ....[3]....
        /*0044*/ 	.word	0xffffffff


	//   ....[4]....
        /*0048*/ 	.word	0xffffffff


	//   ....[5]....
        /*004c*/ 	.word	0xffffffff


	//   ....[6]....
        /*0050*/ 	.word	0xffffffff


	//   ....[7]....
        /*0054*/ 	.word	0xffffffff


	//   ....[8]....
        /*0058*/ 	.word	0xffffffff


	//   ....[9]....
        /*005c*/ 	.word	0xffffffff


	//   ....[10]....
        /*0060*/ 	.word	0xffffffff


	//   ....[11]....
        /*0064*/ 	.word	0xffffffff


	//   ....[12]....
        /*0068*/ 	.word	0xffffffff


	//   ....[13]....
        /*006c*/ 	.word	0xffffffff


	//   ....[14]....
        /*0070*/ 	.word	0xffffffff


	//   ....[15]....
        /*0074*/ 	.word	0xffffffff


	//   ....[16]....
        /*0078*/ 	.word	0xffffffff


	//   ....[17]....
        /*007c*/ 	.word	0xffffffff


	//   ....[18]....
        /*0080*/ 	.word	0xffffffff


	//   ....[19]....
        /*0084*/ 	.word	0xffffffff


	//   ....[20]....
        /*0088*/ 	.word	0xffffffff


	//   ....[21]....
        /*008c*/ 	.word	0xffffffff


	//   ....[22]....
        /*0090*/ 	.word	0xffffffff


	//   ....[23]....
        /*0094*/ 	.word	0xffffffff


	//   ....[24]....
        /*0098*/ 	.word	0xffffffff


	//   ....[25]....
        /*009c*/ 	.word	0xffffffff


	//   ....[26]....
        /*00a0*/ 	.word	0xffffffff


	//   ....[27]....
        /*00a4*/ 	.word	0xffffffff


	//   ....[28]....
        /*00a8*/ 	.word	0xffffffff


	//   ....[29]....
        /*00ac*/ 	.word	0xffffffff


	//   ....[30]....
        /*00b0*/ 	.word	0xffffffff


	//   ....[31]....
        /*00b4*/ 	.word	0xffffffff


	//   ....[32]....
        /*00b8*/ 	.word	0xffffffff


	//   ....[33]....
        /*00bc*/ 	.word	0xffffffff


	//   ....[34]....
        /*00c0*/ 	.word	0xffffffff


	//   ....[35]....
        /*00c4*/ 	.word	0xffffffff


	//   ....[36]....
        /*00c8*/ 	.word	0xffffffff


	//   ....[37]....
        /*00cc*/ 	.word	0xffffffff


	//   ....[38]....
        /*00d0*/ 	.word	0xffffffff


	//   ....[39]....
        /*00d4*/ 	.word	0xffffffff


	//   ....[40]....
        /*00d8*/ 	.word	0xffffffff


	//   ....[41]....
        /*00dc*/ 	.word	0xffffffff


	//   ....[42]....
        /*00e0*/ 	.word	0xffffffff


	//   ....[43]....
        /*00e4*/ 	.word	0xffffffff


	//   ....[44]....
        /*00e8*/ 	.word	0xffffffff


	//   ....[45]....
        /*00ec*/ 	.word	0xffffffff


	//   ....[46]....
        /*00f0*/ 	.word	0xffffffff


	//   ....[47]....
        /*00f4*/ 	.word	0xffffffff


	//   ....[48]....
        /*00f8*/ 	.word	0xffffffff


	//   ....[49]....
        /*00fc*/ 	.word	0xffffffff


	//   ....[50]....
        /*0100*/ 	.word	0xffffffff


	//   ....[51]....
        /*0104*/ 	.word	0xffffffff


	//   ....[52]....
        /*0108*/ 	.word	0xffffffff


	//   ....[53]....
        /*010c*/ 	.word	0xffffffff


	//   ....[54]....
        /*0110*/ 	.word	0xffffffff


	//   ....[55]....
        /*0114*/ 	.word	0xffffffff


	//   ....[56]....
        /*0118*/ 	.word	0xffffffff


	//   ....[57]....
        /*011c*/ 	.word	0xffffffff


	//   ....[58]....
        /*0120*/ 	.word	0xffffffff


	//   ....[59]....
        /*0124*/ 	.word	0xffffffff


	//   ....[60]....
        /*0128*/ 	.word	0xffffffff


	//   ....[61]....
        /*012c*/ 	.word	0xffffffff


	//   ....[62]....
        /*0130*/ 	.word	0xffffffff


	//   ....[63]....
        /*0134*/ 	.word	0xffffffff


	//   ....[64]....
        /*0138*/ 	.word	0xffffffff


	//   ....[65]....
        /*013c*/ 	.word	0xffffffff


	//   ....[66]....
        /*0140*/ 	.word	0xffffffff


	//   ....[67]....
        /*0144*/ 	.word	0xffffffff


	//   ....[68]....
        /*0148*/ 	.word	0xffffffff


	//   ....[69]....
        /*014c*/ 	.word	0xffffffff


	//   ....[70]....
        /*0150*/ 	.word	0xffffffff


	//   ....[71]....
        /*0154*/ 	.word	0xffffffff


	//   ....[72]....
        /*0158*/ 	.word	0xffffffff


	//   ....[73]....
        /*015c*/ 	.word	0xffffffff


	//   ....[74]....
        /*0160*/ 	.word	0xffffffff


	//   ....[75]....
        /*0164*/ 	.word	0xffffffff


	//   ....[76]....
        /*0168*/ 	.word	0xffffffff


	//   ....[77]....
        /*016c*/ 	.word	0xffffffff


	//   ....[78]....
        /*0170*/ 	.word	0xffffffff


	//   ....[79]....
        /*0174*/ 	.word	0xffffffff


	//   ....[80]....
        /*0178*/ 	.word	0xffffffff


	//   ....[81]....
        /*017c*/ 	.word	0xffffffff


	//   ....[82]....
        /*0180*/ 	.word	0xffffffff


	//   ....[83]....
        /*0184*/ 	.word	0xffffffff


	//   ....[84]....
        /*0188*/ 	.word	0xffffffff


	//   ....[85]....
        /*018c*/ 	.word	0xffffffff


	//   ....[86]....
        /*0190*/ 	.word	0xffffffff


	//   ....[87]....
        /*0194*/ 	.word	0xffffffff


	//   ....[88]....
        /*0198*/ 	.word	0xffffffff


	//   ....[89]....
        /*019c*/ 	.word	0xffffffff


	//   ....[90]....
        /*01a0*/ 	.word	0xffffffff


	//   ....[91]....
        /*01a4*/ 	.word	0xffffffff


	//----- nvinfo : EIATTR_COOP_GROUP_INSTR_OFFSETS
	.align		4
.L_2473:
        /*01a8*/ 	.byte	0x04, 0x28
        /*01aa*/ 	.short	(.L_2475 - .L_2474)


	//   ....[0]....
.L_2474:
        /*01ac*/ 	.word	0x00001410


	//   ....[1]....
        /*01b0*/ 	.word	0x000019d0


	//   ....[2]....
        /*01b4*/ 	.word	0x00001f90


	//   ....[3]....
        /*01b8*/ 	.word	0x00004310


	//   ....[4]....
        /*01bc*/ 	.word	0x00005f40


	//   ....[5]....
        /*01c0*/ 	.word	0x00005f50


	//   ....[6]....
        /*01c4*/ 	.word	0x00005f60


	//   ....[7]....
        /*01c8*/ 	.word	0x00005f80


	//   ....[8]....
        /*01cc*/ 	.word	0x00006010


	//   ....[9]....
        /*01d0*/ 	.word	0x00006030


	//   ....[10]....
        /*01d4*/ 	.word	0x00006050


	//   ....[11]....
        /*01d8*/ 	.word	0x00006070


	//   ....[12]....
        /*01dc*/ 	.word	0x00006100


	//   ....[13]....
        /*01e0*/ 	.word	0x00006120


	//   ....[14]....
        /*01e4*/ 	.word	0x00006140


	//   ....[15]....
        /*01e8*/ 	.word	0x00006160


	//   ....[16]....
        /*01ec*/ 	.word	0x000061f0


	//   ....[17]....
        /*01f0*/ 	.word	0x00006210


	//   ....[18]....
        /*01f4*/ 	.word	0x00006230


	//   ....[19]....
        /*01f8*/ 	.word	0x00006240


	//   ....[20]....
        /*01fc*/ 	.word	0x000062f0


	//   ....[21]....
        /*0200*/ 	.word	0x00006310


	//   ....[22]....
        /*0204*/ 	.word	0x00006320


	//   ....[23]....
        /*0208*/ 	.word	0x00006330


	//   ....[24]....
        /*020c*/ 	.word	0x000063e0


	//   ....[25]....
        /*0210*/ 	.word	0x000063f0


	//   ....[26]....
        /*0214*/ 	.word	0x00006400


	//   ....[27]....
        /*0218*/ 	.word	0x00006410


	//   ....[28]....
        /*021c*/ 	.word	0x00006420


	//   ....[29]....
        /*0220*/ 	.word	0x00006440


	//   ....[30]....
        /*0224*/ 	.word	0x00006f00


	//   ....[31]....
        /*0228*/ 	.word	0x00006f30


	//   ....[32]....
        /*022c*/ 	.word	0x00006f40


	//   ....[33]....
        /*0230*/ 	.word	0x00006f50


	//   ....[34]....
        /*0234*/ 	.word	0x00007030


	//   ....[35]....
        /*0238*/ 	.word	0x00007050


	//   ....[36]....
        /*023c*/ 	.word	0x00007060


	//   ....[37]....
        /*0240*/ 	.word	0x00007070


	//   ....[38]....
        /*0244*/ 	.word	0x00007150


	//   ....[39]....
        /*0248*/ 	.word	0x00007170


	//   ....[40]....
        /*024c*/ 	.word	0x00007180


	//   ....[41]....
        /*0250*/ 	.word	0x00007190


	//   ....[42]....
        /*0254*/ 	.word	0x00007270


	//   ....[43]....
        /*0258*/ 	.word	0x00007290


	//   ....[44]....
        /*025c*/ 	.word	0x000072a0


	//   ....[45]....
        /*0260*/ 	.word	0x000072b0


	//   ....[46]....
        /*0264*/ 	.word	0x00007390


	//   ....[47]....
        /*0268*/ 	.word	0x000073b0


	//   ....[48]....
        /*026c*/ 	.word	0x000073c0


	//   ....[49]....
        /*0270*/ 	.word	0x000073d0


	//   ....[50]....
        /*0274*/ 	.word	0x000074a0


	//   ....[51]....
        /*0278*/ 	.word	0x000074e0


	//   ....[52]....
        /*027c*/ 	.word	0x00007500


	//   ....[53]....
        /*0280*/ 	.word	0x00007510


	//   ....[54]....
        /*0284*/ 	.word	0x00007530


	//   ....[55]....
        /*0288*/ 	.word	0x00007550


	//   ....[56]....
        /*028c*/ 	.word	0x00007580


	//   ....[57]....
        /*0290*/ 	.word	0x000075e0


	//   ....[58]....
        /*0294*/ 	.word	0x00007620


	//   ....[59]....
        /*0298*/ 	.word	0x000076c0


	//   ....[60]....
        /*029c*/ 	.word	0x0000ab40


	//   ....[61]....
        /*02a0*/ 	.word	0x0000ab80


	//   ....[62]....
        /*02a4*/ 	.word	0x0000abc0


	//   ....[63]....
        /*02a8*/ 	.word	0x0000ac00


	//   ....[64]....
        /*02ac*/ 	.word	0x0000ad10


	//   ....[65]....
        /*02b0*/ 	.word	0x0000ad50


	//   ....[66]....
        /*02b4*/ 	.word	0x0000ad90


	//   ....[67]....
        /*02b8*/ 	.word	0x0000add0


	//   ....[68]....
        /*02bc*/ 	.word	0x0000aee0


	//   ....[69]....
        /*02c0*/ 	.word	0x0000af20


	//   ....[70]....
        /*02c4*/ 	.word	0x0000af60


	//   ....[71]....
        /*02c8*/ 	.word	0x0000afa0


	//   ....[72]....
        /*02cc*/ 	.word	0x0000b0b0


	//   ....[73]....
        /*02d0*/ 	.word	0x0000b0f0


	//   ....[74]....
        /*02d4*/ 	.word	0x0000b130


	//   ....[75]....
        /*02d8*/ 	.word	0x0000b170


	//   ....[76]....
        /*02dc*/ 	.word	0x0000b270


	//   ....[77]....
        /*02e0*/ 	.word	0x0000b290


	//   ....[78]....
        /*02e4*/ 	.word	0x0000b2b0


	//   ....[79]....
        /*02e8*/ 	.word	0x0000b2c0


	//   ....[80]....
        /*02ec*/ 	.word	0x0000ba30


	//   ....[81]....
        /*02f0*/ 	.word	0x0000c170


	//   ....[82]....
        /*02f4*/ 	.word	0x0000c5c0


	//   ....[83]....
        /*02f8*/ 	.word	0x0000c610


	//   ....[84]....
        /*02fc*/ 	.word	0x0000c660


	//   ....[85]....
        /*0300*/ 	.word	0x0000c690


	//   ....[86]....
        /*0304*/ 	.word	0x0000c6b0


	//   ....[87]....
        /*0308*/ 	.word	0x0000c7d0


	//   ....[88]....
        /*030c*/ 	.word	0x0000c810


	//   ....[89]....
        /*0310*/ 	.word	0x0000c860


	//   ....[90]....
        /*0314*/ 	.word	0x0000c890


	//   ....[91]....
        /*0318*/ 	.word	0x0000c8b0


	//----- nvinfo : EIATTR_VRC_CTA_INIT_COUNT
	.align		4
.L_2475:
        /*031c*/ 	.byte	0x02, 0x4a
	.zero		1
	.zero		1


	//----- nvinfo : EIATTR_EXIT_INSTR_OFFSETS
	.align		4
        /*0320*/ 	.byte	0x04, 0x1c
        /*0322*/ 	.short	(.L_2477 - .L_2476)


	//   ....[0]....
.L_2476:
        /*0324*/ 	.word	0x0000c970


	//   ....[1]....
        /*0328*/ 	.word	0x0000cc70


	//----- nvinfo : EIATTR_MAX_THREADS
	.align		4
.L_2477:
        /*032c*/ 	.byte	0x04, 0x05
        /*032e*/ 	.short	(.L_2479 - .L_2478)
.L_2478:
        /*0330*/ 	.word	0x00000020
        /*0334*/ 	.word	0x00000001
        /*0338*/ 	.word	0x00000001


	//----- nvinfo : EIATTR_CRS_STACK_SIZE
	.align		4
.L_2479:
        /*033c*/ 	.byte	0x04, 0x1e
        /*033e*/ 	.short	(.L_2481 - .L_2480)
.L_2480:
        /*0340*/ 	.word	0x00000000


	//----- nvinfo : EIATTR_CBANK_PARAM_SIZE
	.align		4
.L_2481:
        /*0344*/ 	.byte	0x03, 0x19
        /*0346*/ 	.short	0x01f0


	//----- nvinfo : EIATTR_PARAM_CBANK
	.align		4
        /*0348*/ 	.byte	0x04, 0x0a
        /*034a*/ 	.short	(.L_2483 - .L_2482)
	.align		4
.L_2482:
        /*034c*/ 	.word	index@(.nv.constant0._Z25selective_scan_bwd_kernelI32Selective_Scan_bwd_kernel_traitsILi32ELi16ELb0ELb1ELb0ELb0ELb0EN3c104HalfENS1_7complexIfEEEEv12SSMParamsBwd)
        /*0350*/ 	.short	0x0380
        /*0352*/ 	.short	0x01f0


	//----- nvinfo : EIATTR_SW_WAR
	.align		4
.L_2483:
        /*0354*/ 	.byte	0x04, 0x36
        /*0356*/ 	.short	(.L_2485 - .L_2484)
.L_2484:
        /*0358*/ 	.word	0x00000008
.L_2485:


//--------------------- .nv.info._Z25selective_scan_bwd_kernelI32Selective_Scan_bwd_kernel_traitsILi32ELi16ELb0ELb1ELb0ELb0ELb1EN3c104HalfENS1_7complexIfEEEEv12SSMParamsBwd --------------------------
	.section	.nv.info._Z25selective_scan_bwd_kernelI32Selective_Scan_bwd_kernel_traitsILi32ELi16ELb0ELb1ELb0ELb0ELb1EN3c104HalfENS1_7complexIfEEEEv12SSMParamsBwd,"",@"SHT_CUDA_INFO"
	.sectionflags	@""
	.align	4


	//----- nvinfo : EIATTR_CUDA_API_VERSION
	.align		4
        /*0000*/ 	.byte	0x04, 0x37
        /*0002*/ 	.short	(.L_2487 - .L_2486)
.L_2486:
        /*0004*/ 	.word	0x00000082


	//----- nvinfo : EIATTR_KPARAM_INFO
	.align		4
.L_2487:
        /*0008*/ 	.byte	0x04, 0x17
        /*000a*/ 	.short	(.L_2489 - .L_2488)
.L_2488:
        /*000c*/ 	.word	0x00000000
        /*0010*/ 	.short	0x0000
        /*0012*/ 	.short	0x0000
        /*0014*/ 	.byte	0x00, 0xf0, 0xc1, 0x07


	//----- nvinfo : EIATTR_SPARSE_MMA_MASK
	.align		4
.L_2489:
        /*0018*/ 	.byte	0x03, 0x50
        /*001a*/ 	.short	0x0000


	//----- nvinfo : EIATTR_MAXREG_COUNT
	.align		4
        /*001c*/ 	.byte	0x03, 0x1b
        /*001e*/ 	.short	0x00ff


	//----- nvinfo : EIATTR_NUM_BARRIERS
	.align		4
        /*0020*/ 	.byte	0x02, 0x4c
        /*0022*/ 	.byte	0x01
	.zero		1


	//----- nvinfo : EIATTR_MERCURY_ISA_VERSION
	.align		4
        /*0024*/ 	.byte	0x03, 0x5f
        /*0026*/ 	.short	0x0101


	//----- nvinfo : EIATTR_INT_WARP_WIDE_INSTR_OFFSETS
	.align		4
        /*0028*/ 	.byte	0x04, 0x31
        /*002a*/ 	.short	(.L_2491 - .L_2490)


	//   ....[0]....
.L_2490:
        /*002c*/ 	.word	0x000095e0


	//   ....[1]....
        /*0030*/ 	.word	0x00009d10


	//----- nvinfo : EIATTR_COOP_GROUP_MASK_REGIDS
	.align		4
.L_2491:
        /*0034*/ 	.byte	0x04, 0x29
        /*0036*/ 	.short	(.L_2493 - .L_2492)


	//   ....[0]....
.L_2492:
        /*0038*/ 	.word	0xffffffff


	//   ....[1]....
        /*003c*/ 	.word	0xffffffff


	//   ....[2]....
        /*0040*/ 	.word	0xffffffff


	//   ....[3]....
        /*0044*/ 	.word	0xffffffff


	//   ....[4]....
        /*0048*/ 	.word	0xffffffff


	//   ....[5]....
        /*004c*/ 	.word	0xffffffff


	//   ....[6]....
        /*0050*/ 	.word	0xffffffff


	//   ....[7]....
        /*0054*/ 	.word	0xffffffff


	//   ....[8]....
        /*0058*/ 	.word	0xffffffff


	//   ....[9]....
        /*005c*/ 	.word	0xffffffff


	//   ....[10]....
        /*0060*/ 	.word	0xffffffff


	//   ....[11]....
        /*0064*/ 	.word	0xffffffff


	//   ....[12]....
        /*0068*/ 	.word	0xffffffff


	//   ....[13]....
        /*006c*/ 	.word	0xffffffff


	//   ....[14]....
        /*0070*/ 	.word	0xffffffff


	//   ....[15]....
        /*0074*/ 	.word	0xffffffff


	//   ....[16]....
        /*0078*/ 	.word	0xffffffff


	//   ....[17]....
        /*007c*/ 	.word	0xffffffff


	//   ....[18]....
        /*0080*/ 	.word	0xffffffff


	//   ....[19]....
        /*0084*/ 	.word	0xffffffff


	//   ....[20]....
        /*0088*/ 	.word	0xffffffff


	//   ....[21]....
        /*008c*/ 	.word	0xffffffff


	//   ....[22]....
        /*0090*/ 	.word	0xffffffff


	//   ....[23]....
        /*0094*/ 	.word	0xffffffff


	//   ....[24]....
        /*0098*/ 	.word	0xffffffff


	//   ....[25]....
        /*009c*/ 	.word	0xffffffff


	//   ....[26]....
        /*00a0*/ 	.word	0xffffffff


	//   ....[27]....
        /*00a4*/ 	.word	0xffffffff


	//   ....[28]....
        /*00a8*/ 	.word	0xffffffff


	//   ....[29]....
        /*00ac*/ 	.word	0xffffffff


	//   ....[30]....
        /*00b0*/ 	.word	0xffffffff


	//   ....[31]....
        /*00b4*/ 	.word	0xffffffff


	//   ....[32]....
        /*00b8*/ 	.word	0xffffffff


	//   ....[33]....
        /*00bc*/ 	.word	0xffffffff


	//   ....[34]....
        /*00c0*/ 	.word	0xffffffff


	//   ....[35]....
        /*00c4*/ 	.word	0xffffffff


	//   ....[36]....
        /*00c8*/ 	.word	0xffffffff


	//   ....[37]....
        /*00cc*/ 	.word	0xffffffff


	//   ....[38]....
        /*00d0*/ 	.word	0xffffffff


	//   ....[39]....
        /*00d4*/ 	.word	0xffffffff


	//   ....[40]....
        /*00d8*/ 	.word	0xffffffff


	//   ....[41]....
        /*00dc*/ 	.word	0xffffffff


	//   ....[42]....
        /*00e0*/ 	.word	0xffffffff


	//   ....[43]....
        /*00e4*/ 	.word	0xffffffff


	//   ....[44]....
        /*00e8*/ 	.word	0xffffffff


	//   ....[45]....
        /*00ec*/ 	.word	0xffffffff


	//   ....[46]....
        /*00f0*/ 	.word	0xffffffff


	//   ....[47]....
        /*00f4*/ 	.word	0xffffffff


	//   ....[48]....
        /*00f8*/ 	.word	0xffffffff


	//   ....[49]....
        /*00fc*/ 	.word	0xffffffff


	//   ....[50]....
        /*0100*/ 	.word	0xffffffff


	//   ....[51]....
        /*0104*/ 	.word	0xffffffff


	//   ....[52]....
        /*0108*/ 	.word	0xffffffff


	//   ....[53]....
        /*010c*/ 	.word	0xffffffff


	//   ....[54]....
        /*0110*/ 	.word	0xffffffff


	//   ....[55]....
        /*0114*/ 	.word	0xffffffff


	//   ....[56]....
        /*0118*/ 	.word	0xffffffff


	//   ....[57]....
        /*011c*/ 	.word	0xffffffff


	//   ....[58]....
        /*0120*/ 	.word	0xffffffff


	//   ....[59]....
        /*0124*/ 	.word	0xffffffff


	//   ....[60]....
        /*0128*/ 	.word	0xffffffff


	//   ....[61]....
        /*012c*/ 	.word	0xffffffff


	//   ....[62]....
        /*0130*/ 	.word	0xffffffff


	//   ....[63]....
        /*0134*/ 	.word	0xffffffff


	//   ....[64]....
        /*0138*/ 	.word	0xffffffff


	//   ....[65]....
        /*013c*/ 	.word	0xffffffff


	//   ....[66]....
        /*0140*/ 	.word	0xffffffff


	//   ....[67]....
        /*0144*/ 	.word	0xffffffff


	//   ....[68]....
        /*0148*/ 	.word	0xffffffff


	//   ....[69]....
        /*014c*/ 	.word	0xffffffff


	//   ....[70]....
        /*0150*/ 	.word	0xffffffff


	//   ....[71]....
        /*0154*/ 	.word	0xffffffff


	//   ....[72]....
        /*0158*/ 	.word	0xffffffff


	//   ....[73]....
        /*015c*/ 	.word	0xffffffff


	//   ....[74]....
        /*0160*/ 	.word	0xffffffff


	//   ....[75]....
        /*0164*/ 	.word	0xffffffff


	//   ....[76]....
        /*0168*/ 	.word	0xffffffff


	//   ....[77]....
        /*016c*/ 	.word	0xffffffff


	//   ....[78]....
        /*0170*/ 	.word	0xffffffff


	//   ....[79]....
        /*0174*/ 	.word	0xffffffff


	//   ....[80]....
        /*0178*/ 	.word	0xffffffff


	//   ....[81]....
        /*017c*/ 	.word	0xffffffff


	//   ....[82]....
        /*0180*/ 	.word	0xffffffff


	//   ....[83]....
        /*0184*/ 	.word	0xffffffff


	//   ....[84]....
        /*0188*/ 	.word	0xffffffff


	//   ....[85]....
        /*018c*/ 	.word	0xffffffff


	//   ....[86]....
        /*0190*/ 	.word	0xffffffff


	//   ....[87]....
        /*0194*/ 	.word	0xffffffff


	//   ....[88]....
        /*0198*/ 	.word	0xffffffff


	//   ....[89]....
        /*019c*/ 	.word	0xffffffff


	//   ....[90]....
        /*01a0*/ 	.word	0xffffffff


	//   ....[91]....
        /*01a4*/ 	.word	0xffffffff


	//   ....[92]....
        /*01a8*/ 	.word	0xffffffff


	//   ....[93]....
        /*01ac*/ 	.word	0xffffffff


	//   ....[94]....
        /*01b0*/ 	.word	0xffffffff


	//   ....[95]....
        /*01b4*/ 	.word	0xffffffff


	//----- nvinfo : EIATTR_COOP_GROUP_INSTR_OFFSETS
	.align		4
.L_2493:
        /*01b8*/ 	.byte	0x04, 0x28
        /*01ba*/ 	.short	(.L_2495 - .L_2494)


	//   ....[0]....
.L_2494:
        /*01bc*/ 	.word	0x000015c0


	//   ....[1]....
        /*01c0*/ 	.word	0x00001bc0


	//   ....[2]....
        /*01c4*/ 	.word	0x00002160


	//   ....[3]....
        /*01c8*/ 	.word	0x00002740


	//   ....[4]....
        /*01cc*/ 	.word	0x00002e50


	//   ....[5]....
        /*01d0*/ 	.word	0x00003b30


	//   ....[6]....
        /*01d4*/ 	.word	0x00004510


	//   ....[7]....
        /*01d8*/ 	.word	0x00006ae0


	//   ....[8]....
        /*01dc*/ 	.word	0x00008710


	//   ....[9]....
        /*01e0*/ 	.word	0x00008720


	//   ....[10]....
        /*01e4*/ 	.word	0x00008730


	//   ....[11]....
        /*01e8*/ 	.word	0x00008740


	//   ....[12]....
        /*01ec*/ 	.word	0x000087f0


	//   ....[13]....
        /*01f0*/ 	.word	0x00008810


	//   ....[14]....
        /*01f4*/ 	.word	0x00008820


	//   ....[15]....
        /*01f8*/ 	.word	0x00008830


	//   ....[16]....
        /*01fc*/ 	.word	0x000088e0


	//   ....[17]....
        /*0200*/ 	.word	0x00008900


	//   ....[18]....
        /*0204*/ 	.word	0x00008910


	//   ....[19]....
        /*0208*/ 	.word	0x00008920


	//   ....[20]....
        /*020c*/ 	.word	0x000089d0


	//   ....[21]....
        /*0210*/ 	.word	0x000089f0


	//   ....[22]....
        /*0214*/ 	.word	0x00008a00


	//   ....[23]....
        /*0218*/ 	.word	0x00008a10


	//   ....[24]....
        /*021c*/ 	.word	0x00008ac0


	//   ....[25]....
        /*0220*/ 	.word	0x00008ae0


	//   ....[26]....
        /*0224*/ 	.word	0x00008af0


	//   ....[27]....
        /*0228*/ 	.word	0x00008b00


	//   ....[28]....
        /*022c*/ 	.word	0x00008ba0


	//   ....[29]....
        /*0230*/ 	.word	0x00008bc0


	//   ....[30]....
        /*0234*/ 	.word	0x00008bd0


	//   ....[31]....
        /*0238*/ 	.word	0x00008be0


	//   ....[32]....
        /*023c*/ 	.word	0x00008bf0


	//   ....[33]....
        /*0240*/ 	.word	0x00008c40


	//   ....[34]....
        /*0244*/ 	.word	0x000096c0


	//   ....[35]....
        /*0248*/ 	.word	0x000096f0


	//   ....[36]....
        /*024c*/ 	.word	0x00009700


	//   ....[37]....
        /*0250*/ 	.word	0x00009710


	//   ....[38]....
        /*0254*/ 	.word	0x000097f0


	//   ....[39]....
        /*0258*/ 	.word	0x00009810


	//   ....[40]....
        /*025c*/ 	.word	0x00009820


	//   ....[41]....
        /*0260*/ 	.word	0x00009830


	//   ....[42]....
        /*0264*/ 	.word	0x00009910


	//   ....[43]....
        /*0268*/ 	.word	0x00009930


	//   ....[44]....
        /*026c*/ 	.word	0x00009940


	//   ....[45]....
        /*0270*/ 	.word	0x00009950


	//   ....[46]....
        /*0274*/ 	.word	0x00009a30


	//   ....[47]....
        /*0278*/ 	.word	0x00009a50


	//   ....[48]....
        /*027c*/ 	.word	0x00009a60


	//   ....[49]....
        /*0280*/ 	.word	0x00009a70


	//   ....[50]....
        /*0284*/ 	.word	0x00009b50


	//   ....[51]....
        /*0288*/ 	.word	0x00009b70


	//   ....[52]....
        /*028c*/ 	.word	0x00009b80


	//   ....[53]....
        /*0290*/ 	.word	0x00009b90


	//   ....[54]....
        /*0294*/ 	.word	0x00009c60


	//   ....[55]....
        /*0298*/ 	.word	0x00009ca0


	//   ....[56]....
        /*029c*/ 	.word	0x00009ce0


	//   ....[57]....
        /*02a0*/ 	.word	0x00009d00


	//   ....[58]....
        /*02a4*/ 	.word	0x00009d20


	//   ....[59]....
        /*02a8*/ 	.word	0x00009d40


	//   ....[60]....
        /*02ac*/ 	.word	0x00009d70


	//   ....[61]....
        /*02b0*/ 	.word	0x00009dd0


	//   ....[62]....
        /*02b4*/ 	.word	0x00009e10


	//   ....[63]....
        /*02b8*/ 	.word	0x00009e90


	//   ....[64]....
        /*02bc*/ 	.word	0x0000d2f0


	//   ....[65]....
        /*02c0*/ 	.word	0x0000d330


	//   ....[66]....
        /*02c4*/ 	.word	0x0000d370


	//   ....[67]....
        /*02c8*/ 	.word	0x0000d3b0


	//   ....[68]....
        /*02cc*/ 	.word	0x0000d4c0


	//   ....[69]....
        /*02d0*/ 	.word	0x0000d500


	//   ....[70]....
        /*02d4*/ 	.word	0x0000d540


	//   ....[71]....
        /*02d8*/ 	.word	0x0000d580


	//   ....[72]....
        /*02dc*/ 	.word	0x0000d690


	//   ....[73]....
        /*02e0*/ 	.word	0x0000d6d0


	//   ....[74]....
        /*02e4*/ 	.word	0x0000d710


	//   ....[75]....
        /*02e8*/ 	.word	0x0000d750


	//   ....[76]....
        /*02ec*/ 	.word	0x0000d860


	//   ....[77]....
        /*02f0*/ 	.word	0x0000d8a0


	//   ....[78]....
        /*02f4*/ 	.word	0x0000d8e0


	//   ....[79]....
        /*02f8*/ 	.word	0x0000d920


	//   ....[80]....
        /*02fc*/ 	.word	0x0000da30


	//   ....[81]....
        /*0300*/ 	.word	0x0000da50


	//   ....[82]....
        /*0304*/ 	.word	0x0000da70


	//   ....[83]....
        /*0308*/ 	.word	0x0000da80


	//   ....[84]....
        /*030c*/ 	.word	0x0000e110


	//   ....[85]....
        /*0310*/ 	.word	0x0000e940


	//   ....[86]....
        /*0314*/ 	.word	0x0000ed90


	//   ....[87]....
        /*0318*/ 	.word	0x0000ede0


	//   ....[88]....
        /*031c*/ 	.word	0x0000ee30


	//   ....[89]....
        /*0320*/ 	.word	0x0000ee60


	//   ....[90]....
        /*0324*/ 	.word	0x0000ee80


	//   ....[91]....
        /*0328*/ 	.word	0x0000efa0


	//   ....[92]....
        /*032c*/ 	.word	0x0000efe0


	//   ....[93]....
        /*0330*/ 	.word	0x0000f030


	//   ....[94]....
        /*0334*/ 	.word	0x0000f060


	//   ....[95]....
        /*0338*/ 	.word	0x0000f080


	//----- nvinfo : EIATTR_VRC_CTA_INIT_COUNT
	.align		4
.L_2495:
        /*033c*/ 	.byte	0x02, 0x4a
	.zero		1
	.zero		1


	//----- nvinfo : EIATTR_EXIT_INSTR_OFFSETS
	.align		4
        /*0340*/ 	.byte	0x04, 0x1c
        /*0342*/ 	.short	(.L_2497 - .L_2496)


	//   ....[0]....
.L_2496:
        /*0344*/ 	.word	0x0000f140


	//   ....[1]....
        /*0348*/ 	.word	0x0000f440


	//----- nvinfo : EIATTR_MAX_THREADS
	.align		4
.L_2497:
        /*034c*/ 	.byte	0x04, 0x05
        /*034e*/ 	.short	(.L_2499 - .L_2498)
.L_2498:
        /*0350*/ 	.word	0x00000020
        /*0354*/ 	.word	0x00000001
        /*0358*/ 	.word	0x00000001


	//----- nvinfo : EIATTR_CRS_STACK_SIZE
	.align		4
.L_2499:
        /*035c*/ 	.byte	0x04, 0x1e
        /*035e*/ 	.short	(.L_2501 - .L_2500)
.L_2500:
        /*0360*/ 	.word	0x00000000


	//----- nvinfo : EIATTR_CBANK_PARAM_SIZE
	.align		4
.L_2501:
        /*0364*/ 	.byte	0x03, 0x19
        /*0366*/ 	.short	0x01f0


	//----- nvinfo : EIATTR_PARAM_CBANK
	.align		4
        /*0368*/ 	.byte	0x04, 0x0a
        /*036a*/ 	.short	(.L_2503 - .L_2502)
	.align		4
.L_2502:
        /*036c*/ 	.word	index@(.nv.constant0._Z25selective_scan_bwd_kernelI32Selective_Scan_bwd_kernel_traitsILi32ELi16ELb0ELb1ELb0ELb0ELb1EN3c104HalfENS1_7complexIfEEEEv12SSMParamsBwd)
        /*0370*/ 	.short	0x0380
        /*0372*/ 	.short	0x01f0


	//----- nvinfo : EIATTR_SW_WAR
	.align		4
.L_2503:
        /*0374*/ 	.byte	0x04, 0x36
        /*0376*/ 	.short	(.L_2505 - .L_2504)
.L_2504:
        /*0378*/ 	.word	0x00000008
.L_2505:


//--------------------- .nv.info._Z25selective_scan_bwd_kernelI32Selective_Scan_bwd_kernel_traitsILi32ELi16ELb0ELb1ELb0ELb1ELb0EN3c104HalfENS1_7complexIfEEEEv12SSMParamsBwd --------------------------
	.section	.nv.info._Z25selective_scan_bwd_kernelI32Selective_Scan_bwd_kernel_traitsILi32ELi16ELb0ELb1ELb0ELb1ELb0EN3c104HalfENS1_7complexIfEEEEv12SSMParamsBwd,"",@"SHT_CUDA_INFO"
	.sectionflags	@""
	.align	4


	//----- nvinfo : EIATTR_CUDA_API_VERSION
	.align		4
        /*0000*/ 	.byte	0x04, 0x37
        /*0002*/ 	.short	(.L_2507 - .L_2506)
.L_2506:
        /*0004*/ 	.word	0x00000082


	//----- nvinfo : EIATTR_KPARAM_INFO
	.align		4
.L_2507:
        /*0008*/ 	.byte	0x04, 0x17
        /*000a*/ 	.short	(.L_2509 - .L_2508)
.L_2508:
        /*000c*/ 	.word	0x00000000
        /*0010*/ 	.short	0x0000
        /*0012*/ 	.short	0x0000
        /*0014*/ 	.byte	0x00, 0xf0, 0xc1, 0x07


	//----- nvinfo : EIATTR_SPARSE_MMA_MASK
	.align		4
.L_2509:
        /*0018*/ 	.byte	0x03, 0x50
        /*001a*/ 	.short	0x0000


	//----- nvinfo : EIATTR_MAXREG_COUNT
	.align		4
        /*001c*/ 	.byte	0x03, 0x1b
        /*001e*/ 	.short	0x00ff


	//----- nvinfo : EIATTR_NUM_BARRIERS
	.align		4
        /*0020*/ 	.byte	0x02, 0x4c
        /*0022*/ 	.byte	0x01
	.zero		1


	//----- nvinfo : EIATTR_MERCURY_ISA_VERSION
	.align		4
        /*0024*/ 	.byte	0x03, 0x5f
        /*0026*/ 	.short	0x0101


	//----- nvinfo : EIATTR_INT_WARP_WIDE_INSTR_OFFSETS
	.align		4
        /*0028*/ 	.byte	0x04, 0x31
        /*002a*/ 	.short	(.L_2511 - .L_2510)


	//   ....[0]....
.L_2510:
        /*002c*/ 	.word	0x00009050


	//   ....[1]....
        /*0030*/ 	.word	0x00009720


	//----- nvinfo : EIATTR_COOP_GROUP_MASK_REGIDS
	.align		4
.L_2511:
        /*0034*/ 	.byte	0x04, 0x29
        /*0036*/ 	.short	(.L_2513 - .L_2512)


	//   ....[0]....
.L_2512:
        /*0038*/ 	.word	0xffffffff


	//   ....[1]....
        /*003c*/ 	.word	0xffffffff


	//   ....[2]....
        /*0040*/ 	.word	0xffffffff


	//   ....[3]....
        /*0044*/ 	.word	0xffffffff


	//   ....[4]....
        /*0048*/ 	.word	0xffffffff


	//   ....[5]....
        /*004c*/ 	.word	0xffffffff


	//   ....[6]....
        /*0050*/ 	.word	0xffffffff


	//   ....[7]....
        /*0054*/ 	.word	0xffffffff


	//   ....[8]....
        /*0058*/ 	.word	0xffffffff


	//   ....[9]....
        /*005c*/ 	.word	0xffffffff


	//   ....[10]....
        /*0060*/ 	.word	0xffffffff


	//   ....[11]....
        /*0064*/ 	.word	0xffffffff


	//   ....[12]....
        /*0068*/ 	.word	0xffffffff


	//   ....[13]....
        /*006c*/ 	.word	0xffffffff


	//   ....[14]....
        /*0070*/ 	.word	0xffffffff


	//   ....[15]....
        /*0074*/ 	.word	0xffffffff


	//   ....[16]....
        /*0078*/ 	.word	0xffffffff


	//   ....[17]....
        /*007c*/ 	.word	0xffffffff


	//   ....[18]....
        /*0080*/ 	.word	0xffffffff


	//   ....[19]....
        /*0084*/ 	.word	0xffffffff


	//   ....[20]....
        /*0088*/ 	.word	0xffffffff


	//   ....[21]....
        /*008c*/ 	.word	0xffffffff


	//   ....[22]....
        /*0090*/ 	.word	0xffffffff


	//   ....[23]....
        /*0094*/ 	.word	0xffffffff


	//   ....[24]....
        /*0098*/ 	.word	0xffffffff


	//   ....[25]....
        /*009c*/ 	.word	0xffffffff


	//   ....[26]....
        /*00a0*/ 	.word	0xffffffff


	//   ....[27]....
        /*00a4*/ 	.word	0xffffffff


	//   ....[28]....
        /*00a8*/ 	.word	0xffffffff


	//   ....[29]....
        /*00ac*/ 	.word	0xffffffff


	//   ....[30]....
        /*00b0*/ 	.word	0xffffffff


	//   ....[31]....
        /*00b4*/ 	.word	0xffffffff


	//   ....[32]....
        /*00b8*/ 	.word	0xffffffff


	//   ....[33]....
        /*00bc*/ 	.word	0xffffffff


	//   ....[34]....
        /*00c0*/ 	.word	0xffffffff


	//   ....[35]....
        /*00c4*/ 	.word	0xffffffff


	//   ....[36]....
        /*00c8*/ 	.word	0xffffffff


	//   ....[37]....
        /*00cc*/ 	.word	0xffffffff


	//   ....[38]....
        /*00d0*/ 	.word	0xffffffff


	//   ....[39]....
        /*00d4*/ 	.word	0xffffffff


	//   ....[40]....
        /*00d8*/ 	.word	0xffffffff


	//   ....[41]....
        /*00dc*/ 	.word	0xffffffff


	//   ....[42]....
        /*00e0*/ 	.word	0xffffffff


	//   ....[43]....
        /*00e4*/ 	.word	0xffffffff


	//   ....[44]....
        /*00e8*/ 	.word	0xffffffff


	//   ....[45]....
        /*00ec*/ 	.word	0xffffffff


	//   ....[46]....
        /*00f0*/ 	.word	0xffffffff


	//   ....[47]....
        /*00f4*/ 	.word	0xffffffff


	//   ....[48]....
        /*00f8*/ 	.word	0xffffffff


	//   ....[49]....
        /*00fc*/ 	.word	0xffffffff


	//   ....[50]....
        /*0100*/ 	.word	0xffffffff


	//   ....[51]....
        /*0104*/ 	.word	0xffffffff


	//   ....[52]....
        /*0108*/ 	.word	0xffffffff


	//   ....[53]....
        /*010c*/ 	.word	0xffffffff


	//   ....[54]....
        /*0110*/ 	.word	0xffffffff


	//   ....[55]....
        /*0114*/ 	.word	0xffffffff


	//   ....[56]....
        /*0118*/ 	.word	0xffffffff


	//   ....[57]....
        /*011c*/ 	.word	0xffffffff


	//   ....[58]....
        /*0120*/ 	.word	0xffffffff


	//   ....[59]....
        /*0124*/ 	.word	0xffffffff


	//   ....[60]....
        /*0128*/ 	.word	0xffffffff


	//   ....[61]....
        /*012c*/ 	.word	0xffffffff


	//   ....[62]....
        /*0130*/ 	.word	0xffffffff


	//   ....[63]....
        /*0134*/ 	.word	0xffffffff


	//   ....[64]....
        /*0138*/ 	.word	0xffffffff


	//   ....[65]....
        /*013c*/ 	.word	0xffffffff


	//   ....[66]....
        /*0140*/ 	.word	0xffffffff


	//   ....[67]....
        /*0144*/ 	.word	0xffffffff


	//   ....[68]....
        /*0148*/ 	.word	0xffffffff


	//   ....[69]....
        /*014c*/ 	.word	0xffffffff


	//   ....[70]....
        /*0150*/ 	.word	0xffffffff


	//   ....[71]....
        /*0154*/ 	.word	0xffffffff


	//   ....[72]....
        /*0158*/ 	.word	0xffffffff


	//   ....[73]....
        /*015c*/ 	.word	0xffffffff


	//   ....[74]....
        /*0160*/ 	.word	0xffffffff


	//   ....[75]....
        /*0164*/ 	.word	0xffffffff


	//   ....[76]....
        /*0168*/ 	.word	0xffffffff


	//   ....[77]....
        /*016c*/ 	.word	0xffffffff


	//   ....[78]....
        /*0170*/ 	.word	0xffffffff


	//   ....[79]....
        /*0174*/ 	.word	0xffffffff


	//   ....[80]....
        /*0178*/ 	.word	0xffffffff


	//   ....[81]....
        /*017c*/ 	.word	0xffffffff


	//   ....[82]....
        /*0180*/ 	.word	0xffffffff


	//   ....[83]....
        /*0184*/ 	.word	0xffffffff


	//   ....[84]....
        /*0188*/ 	.word	0xffffffff


	//   ....[85]....
        /*018c*/ 	.word	0xffffffff


	//   ....[86]....
        /*0190*/ 	.word	0xffffffff


	//   ....[87]....
        /*0194*/ 	.word	0xffffffff


	//   ....[88]....
        /*0198*/ 	.word	0xffffffff


	//   ....[89]....
        /*019c*/ 	.word	0xffffffff


	//   ....[90]....
        /*01a0*/ 	.word	0xffffffff


	//   ....[91]....
        /*01a4*/ 	.word	0xffffffff


	//   ....[92]....
        /*01a8*/ 	.word	0xffffffff


	//----- nvinfo : EIATTR_COOP_GROUP_INSTR_OFFSETS
	.align		4
.L_2513:
        /*01ac*/ 	.byte	0x04, 0x28
        /*01ae*/ 	.short	(.L_2515 - .L_2514)


	//   ....[0]....
.L_2514:
        /*01b0*/ 	.word	0x000013f0


	//   ....[1]....
        /*01b4*/ 	.word	0x000019b0


	//   ....[2]....
        /*01b8*/ 	.word	0x00001fe0


	//   ....[3]....
        /*01bc*/ 	.word	0x00006510


	//   ....[4]....
        /*01c0*/ 	.word	0x00008140


	//   ....[5]....
        /*01c4*/ 	.word	0x00008150


	//   ....[6]....
        /*01c8*/ 	.word	0x00008160


	//   ....[7]....
        /*01cc*/ 	.word	0x00008170


	//   ....[8]....
        /*01d0*/ 	.word	0x00008220


	//   ....[9]....
        /*01d4*/ 	.word	0x00008240


	//   ....[10]....
        /*01d8*/ 	.word	0x00008250


	//   ....[11]....
        /*01dc*/ 	.word	0x00008260


	//   ....[12]....
        /*01e0*/ 	.word	0x00008310


	//   ....[13]....
        /*01e4*/ 	.word	0x00008330


	//   ....[14]....
        /*01e8*/ 	.word	0x00008340


	//   ....[15]....
        /*01ec*/ 	.word	0x00008350


	//   ....[16]....
        /*01f0*/ 	.word	0x00008400


	//   ....[17]....
        /*01f4*/ 	.word	0x00008420


	//   ....[18]....
        /*01f8*/ 	.word	0x00008430


	//   ....[19]....
        /*01fc*/ 	.word	0x00008440


	//   ....[20]....
        /*0200*/ 	.word	0x00008500


	//   ....[21]....
        /*0204*/ 	.word	0x00008510


	//   ....[22]....
        /*0208*/ 	.word	0x00008520


	//   ....[23]....
        /*020c*/ 	.word	0x00008530


	//   ....[24]....
        /*0210*/ 	.word	0x000085e0


	//   ....[25]....
        /*0214*/ 	.word	0x000085f0


	//   ....[26]....
        /*0218*/ 	.word	0x00008600


	//   ....[27]....
        /*021c*/ 	.word	0x00008610


	//   ....[28]....
        /*0220*/ 	.word	0x00008620


	//   ....[29]....
        /*0224*/ 	.word	0x00008640


	//   ....[30]....
        /*0228*/ 	.word	0x00009100


	//   ....[31]....
        /*022c*/ 	.word	0x00009130


	//   ....[32]....
        /*0230*/ 	.word	0x00009140


	//   ....[33]....
        /*0234*/ 	.word	0x00009150


	//   ....[34]....
        /*0238*/ 	.word	0x00009230


	//   ....[35]....
        /*023c*/ 	.word	0x00009250


	//   ....[36]....
        /*0240*/ 	.word	0x00009260


	//   ....[37]....
        /*0244*/ 	.word	0x00009270


	//   ....[38]....
        /*0248*/ 	.word	0x00009350


	//   ....[39]....
        /*024c*/ 	.word	0x00009370


	//   ....[40]....
        /*0250*/ 	.word	0x00009380


	//   ....[41]....
        /*0254*/ 	.word	0x00009390


	//   ....[42]....
        /*0258*/ 	.word	0x00009470


	//   ....[43]....
        /*025c*/ 	.word	0x00009490


	//   ....[44]....
        /*0260*/ 	.word	0x000094a0


	//   ....[45]....
        /*0264*/ 	.word	0x000094b0


	//   ....[46]....
        /*0268*/ 	.word	0x00009590


	//   ....[47]....
        /*026c*/ 	.word	0x000095b0


	//   ....[48]....
        /*0270*/ 	.word	0x000095c0


	//   ....[49]....
        /*0274*/ 	.word	0x000095d0


	//   ....[50]....
        /*0278*/ 	.word	0x000096a0


	//   ....[51]....
        /*027c*/ 	.word	0x000096e0


	//   ....[52]....
        /*0280*/ 	.word	0x00009700


	//   ....[53]....
        /*0284*/ 	.word	0x00009710


	//   ....[54]....
        /*0288*/ 	.word	0x00009730


	//   ....[55]....
        /*028c*/ 	.word	0x00009750


	//   ....[56]....
        /*0290*/ 	.word	0x00009780


	//   ....[57]....
        /*0294*/ 	.word	0x00009820


	//   ....[58]....
        /*0298*/ 	.word	0x00009860


	//   ....[59]....
        /*029c*/ 	.word	0x000098d0


	//   ....[60]....
        /*02a0*/ 	.word	0x0000cd40


	//   ....[61]....
        /*02a4*/ 	.word	0x0000cd80


	//   ....[62]....
        /*02a8*/ 	.word	0x0000cdc0


	//   ....[63]....
        /*02ac*/ 	.word	0x0000ce00


	//   ....[64]....
        /*02b0*/ 	.word	0x0000cf50


	//   ....[65]....
        /*02b4*/ 	.word	0x0000cf90


	//   ....[66]....
        /*02b8*/ 	.word	0x0000cfd0


	//   ....[67]....
        /*02bc*/ 	.word	0x0000d010


	//   ....[68]....
        /*02c0*/ 	.word	0x0000d120


	//   ....[69]....
        /*02c4*/ 	.word	0x0000d160


	//   ....[70]....
        /*02c8*/ 	.word	0x0000d1a0


	//   ....[71]....
        /*02cc*/ 	.word	0x0000d1e0


	//   ....[72]....
        /*02d0*/ 	.word	0x0000d2f0


	//   ....[73]....
        /*02d4*/ 	.word	0x0000d330


	//   ....[74]....
        /*02d8*/ 	.word	0x0000d370


	//   ....[75]....
        /*02dc*/ 	.word	0x0000d3b0


	//   ....[76]....
        /*02e0*/ 	.word	0x0000d470


	//   ....[77]....
        /*02e4*/ 	.word	0x0000d490


	//   ....[78]....
        /*02e8*/ 	.word	0x0000d4b0


	//   ....[79]....
        /*02ec*/ 	.word	0x0000d4c0


	//   ....[80]....
        /*02f0*/ 	.word	0x0000ddd0


	//   ....[81]....
        /*02f4*/ 	.word	0x0000e600


	//   ....[82]....
        /*02f8*/ 	.word	0x0000ef30


	//   ....[83]....
        /*02fc*/ 	.word	0x0000f540


	//   ....[84]....
        /*0300*/ 	.word	0x0000f590


	//   ....[85]....
        /*0304*/ 	.word	0x0000f5e0


	//   ....[86]....
        /*0308*/ 	.word	0x0000f610


	//   ....[87]....
        /*030c*/ 	.word	0x0000f630


	//   ....[88]....
        /*0310*/ 	.word	0x0000f750


	//   ....[89]....
        /*0314*/ 	.word	0x0000f790


	//   ....[90]....
        /*0318*/ 	.word	0x0000f7e0


	//   ....[91]....
        /*031c*/ 	.word	0x0000f810


	//   ....[92]....
        /*0320*/ 	.word	0x0000f830


	//----- nvinfo : EIATTR_VRC_CTA_INIT_COUNT
	.align		4
.L_2515:
        /*0324*/ 	.byte	0x02, 0x4a
	.zero		1
	.zero		1


	//----- nvinfo : EIATTR_EXIT_INSTR_OFFSETS
	.align		4
        /*0328*/ 	.byte	0x04, 0x1c
        /*032a*/ 	.short	(.L_2517 - .L_2516)


	//   ....[0]....
.L_2516:
        /*032c*/ 	.word	0x0000f8f0


	//   ....[1]....
        /*0330*/ 	.word	0x0000fbf0


	//----- nvinfo : EIATTR_MAX_THREADS
	.align		4
.L_2517:
        /*0334*/ 	.byte	0x04, 0x05
        /*0336*/ 	.short	(.L_2519 - .L_2518)
.L_2518:
        /*0338*/ 	.word	0x00000020
        /*033c*/ 	.word	0x00000001
        /*0340*/ 	.word	0x00000001


	//----- nvinfo : EIATTR_CRS_STACK_SIZE
	.align		4
.L_2519:
        /*0344*/ 	.byte	0x04, 0x1e
        /*0346*/ 	.short	(.L_2521 - .L_2520)
.L_2520:
        /*0348*/ 	.word	0x00000000


	//----- nvinfo : EIATTR_CBANK_PARAM_SIZE
	.align		4
.L_2521:
        /*034c*/ 	.byte	0x03, 0x19
        /*034e*/ 	.short	0x01f0


	//----- nvinfo : EIATTR_PARAM_CBANK
	.align		4
        /*0350*/ 	.byte	0x04, 0x0a
        /*0352*/ 	.short	(.L_2523 - .L_2522)
	.align		4
.L_2522:
        /*0354*/ 	.word	index@(.nv.constant0._Z25selective_scan_bwd_kernelI32Selective_Scan_bwd_kernel_traitsILi32ELi16ELb0ELb1ELb0ELb1ELb0EN3c104HalfENS1_7complexIfEEEEv12SSMParamsBwd)
        /*0358*/ 	.short	0x0380
        /*035a*/ 	.short	0x01f0


	//----- nvinfo : EIATTR_SW_WAR
	.align		4
.L_2523:
        /*035c*/ 	.byte	0x04, 0x36
        /*035e*/ 	.short	(.L_2525 - .L_2524)
.L_2524:
        /*0360*/ 	.word	0x00000008
.L_2525:


//--------------------- .nv.info._Z25selective_scan_bwd_kernelI32Selective_Scan_bwd_kernel_traitsILi32ELi16ELb0ELb1ELb0ELb1ELb1EN3c104HalfENS1_7complexIfEEEEv12SSMParamsBwd --------------------------
	.section	.nv.info._Z25selective_scan_bwd_kernelI32Selective_Scan_bwd_kernel_traitsILi32ELi16ELb0ELb1ELb0ELb1ELb1EN3c104HalfENS1_7complexIfEEEEv12SSMParamsBwd,"",@"SHT_CUDA_INFO"
	.sectionflags	@""
	.align	4


	//----- nvinfo : EIATTR_CUDA_API_VERSION
	.align		4
        /*0000*/ 	.byte	0x04, 0x37
        /*0002*/ 	.short	(.L_2527 - .L_2526)
.L_2526:
        /*0004*/ 	.word	0x00000082


	//----- nvinfo : EIATTR_KPARAM_INFO
	.align		4
.L_2527:
        /*0008*/ 	.byte	0x04, 0x17
        /*000a*/ 	.short	(.L_2529 - .L_2528)
.L_2528:
        /*000c*/ 	.word	0x00000000
        /*0010*/ 	.short	0x0000
        /*0012*/ 	.short	0x0000
        /*0014*/ 	.byte	0x00, 0xf0, 0xc1, 0x07


	//----- nvinfo : EIATTR_SPARSE_MMA_MASK
	.align		4
.L_2529:
        /*0018*/ 	.byte	0x03, 0x50
        /*001a*/ 	.short	0x0000


	//----- nvinfo : EIATTR_MAXREG_COUNT
	.align		4
        /*001c*/ 	.byte	0x03, 0x1b
        /*001e*/ 	.short	0x00ff


	//----- nvinfo : EIATTR_NUM_BARRIERS
	.align		4
        /*0020*/ 	.byte	0x02, 0x4c
        /*0022*/ 	.byte	0x01
	.zero		1


	//----- nvinfo : EIATTR_MERCURY_ISA_VERSION
	.align		4
        /*0024*/ 	.byte	0x03, 0x5f
        /*0026*/ 	.short	0x0101


	//----- nvinfo : EIATTR_INT_WARP_WIDE_INSTR_OFFSETS
	.align		4
        /*0028*/ 	.byte	0x04, 0x31
        /*002a*/ 	.short	(.L_2531 - .L_2530)


	//   ....[0]....
.L_2530:
        /*002c*/ 	.word	0x0000b8c0


	//   ....[1]....
        /*0030*/ 	.word	0x0000bfa0


	//----- nvinfo : EIATTR_COOP_GROUP_MASK_REGIDS
	.align		4
.L_2531:
        /*0034*/ 	.byte	0x04, 0x29
        /*0036*/ 	.short	(.L_2533 - .L_2532)


	//   ....[0]....
.L_2532:
        /*0038*/ 	.word	0xffffffff


	//   ....[1]....
        /*003c*/ 	.word	0xffffffff


	//   ....[2]....
        /*0040*/ 	.word	0xffffffff


	//   ....[3]....
        /*0044*/ 	.word	0xffffffff


	//   ....[4]....
        /*0048*/ 	.word	0xffffffff


	//   ....[5]....
        /*004c*/ 	.word	0xffffffff


	//   ....[6]....
        /*0050*/ 	.word	0xffffffff


	//   ....[7]....
        /*0054*/ 	.word	0xffffffff


	//   ....[8]....
        /*0058*/ 	.word	0xffffffff


	//   ....[9]....
        /*005c*/ 	.word	0xffffffff


	//   ....[10]....
        /*0060*/ 	.word	0xffffffff


	//   ....[11]....
        /*0064*/ 	.word	0xffffffff


	//   ....[12]....
        /*0068*/ 	.word	0xffffffff


	//   ....[13]....
        /*006c*/ 	.word	0xffffffff


	//   ....[14]....
        /*0070*/ 	.word	0xffffffff


	//   ....[15]....
        /*0074*/ 	.word	0xffffffff


	//   ....[16]....
        /*0078*/ 	.word	0xffffffff


	//   ....[17]....
        /*007c*/ 	.word	0xffffffff


	//   ....[18]....
        /*0080*/ 	.word	0xffffffff


	//   ....[19]....
        /*0084*/ 	.word	0xffffffff


	//   ....[20]....
        /*0088*/ 	.word	0xffffffff


	//   ....[21]....
        /*008c*/ 	.word	0xffffffff


	//   ....[22]....
        /*0090*/ 	.word	0xffffffff


	//   ....[23]....
        /*0094*/ 	.word	0xffffffff


	//   ....[24]....
        /*0098*/ 	.word	0xffffffff


	//   ....[25]....
        /*009c*/ 	.word	0xffffffff


	//   ....[26]....
        /*00a0*/ 	.word	0xffffffff


	//   ....[27]....
        /*00a4*/ 	.word	0xffffffff


	//   ....[28]....
        /*00a8*/ 	.word	0xffffffff


	//   ....[29]....
        /*00ac*/ 	.word	0xffffffff


	//   ....[30]....
        /*00b0*/ 	.word	0xffffffff


	//   ....[31]....
        /*00b4*/ 	.word	0xffffffff


	//   ....[32]....
        /*00b8*/ 	.word	0xffffffff


	//   ....[33]....
        /*00bc*/ 	.word	0xffffffff


	//   ....[34]....
        /*00c0*/ 	.word	0xffffffff


	//   ....[35]....
        /*00c4*/ 	.word	0xffffffff


	//   ....[36]....
        /*00c8*/ 	.word	0xffffffff


	//   ....[37]....
        /*00cc*/ 	.word	0xffffffff


	//   ....[38]....
        /*00d0*/ 	.word	0xffffffff


	//   ....[39]....
        /*00d4*/ 	.word	0xffffffff


	//   ....[40]....
        /*00d8*/ 	.word	0xffffffff


	//   ....[41]....
        /*00dc*/ 	.word	0xffffffff


	//   ....[42]....
        /*00e0*/ 	.word	0xffffffff


	//   ....[43]....
        /*00e4*/ 	.word	0xffffffff


	//   ....[44]....
        /*00e8*/ 	.word	0xffffffff


	//   ....[45]....
        /*00ec*/ 	.word	0xffffffff


	//   ....[46]....
        /*00f0*/ 	.word	0xffffffff


	//   ....[47]....
        /*00f4*/ 	.word	0xffffffff


	//   ....[48]....
        /*00f8*/ 	.word	0xffffffff


	//   ....[49]....
        /*00fc*/ 	.word	0xffffffff


	//   ....[50]....
        /*0100*/ 	.word	0xffffffff


	//   ....[51]....
        /*0104*/ 	.word	0xffffffff


	//   ....[52]....
        /*0108*/ 	.word	0xffffffff


	//   ....[53]....
        /*010c*/ 	.word	0xffffffff


	//   ....[54]....
        /*0110*/ 	.word	0xffffffff


	//   ....[55]....
        /*0114*/ 	.word	0xffffffff


	//   ....[56]....
        /*0118*/ 	.word	0xffffffff


	//   ....[57]....
        /*011c*/ 	.word	0xffffffff


	//   ....[58]....
        /*0120*/ 	.word	0xffffffff


	//   ....[59]....
        /*0124*/ 	.word	0xffffffff


	//   ....[60]....
        /*0128*/ 	.word	0xffffffff


	//   ....[61]....
        /*012c*/ 	.word	0xffffffff


	//   ....[62]....
        /*0130*/ 	.word	0xffffffff


	//   ....[63]....
        /*0134*/ 	.word	0xffffffff


	//   ....[64]....
        /*0138*/ 	.word	0xffffffff


	//   ....[65]....
        /*013c*/ 	.word	0xffffffff


	//   ....[66]....
        /*0140*/ 	.word	0xffffffff


	//   ....[67]....
        /*0144*/ 	.word	0xffffffff


	//   ....[68]....
        /*0148*/ 	.word	0xffffffff


	//   ....[69]....
        /*014c*/ 	.word	0xffffffff


	//   ....[70]....
        /*0150*/ 	.word	0xffffffff


	//   ....[71]....
        /*0154*/ 	.word	0xffffffff


	//   ....[72]....
        /*0158*/ 	.word	0xffffffff


	//   ....[73]....
        /*015c*/ 	.word	0xffffffff


	//   ....[74]....
        /*0160*/ 	.word	0xffffffff


	//   ....[75]....
        /*0164*/ 	.word	0xffffffff


	//   ....[76]....
        /*0168*/ 	.word	0xffffffff


	//   ....[77]....
        /*016c*/ 	.word	0xffffffff


	//   ....[78]....
        /*0170*/ 	.word	0xffffffff


	//   ....[79]....
        /*0174*/ 	.word	0xffffffff


	//   ....[80]....
        /*0178*/ 	.word	0xffffffff


	//   ....[81]....
        /*017c*/ 	.word	0xffffffff


	//   ....[82]....
        /*0180*/ 	.word	0xffffffff


	//   ....[83]....
        /*0184*/ 	.word	0xffffffff


	//   ....[84]....
        /*0188*/ 	.word	0xffffffff


	//   ....[85]....
        /*018c*/ 	.word	0xffffffff


	//   ....[86]....
        /*0190*/ 	.word	0xffffffff


	//   ....[87]....
        /*0194*/ 	.word	0xffffffff


	//   ....[88]....
        /*0198*/ 	.word	0xffffffff


	//   ....[89]....
        /*019c*/ 	.word	0xffffffff


	//   ....[90]....
        /*01a0*/ 	.word	0xffffffff


	//   ....[91]....
        /*01a4*/ 	.word	0xffffffff


	//   ....[92]....
        /*01a8*/ 	.word	0xffffffff


	//   ....[93]....
        /*01ac*/ 	.word	0xffffffff


	//   ....[94]....
        /*01b0*/ 	.word	0xffffffff


	//   ....[95]....
        /*01b4*/ 	.word	0xffffffff


	//   ....[96]....
        /*01b8*/ 	.word	0xffffffff


	//----- nvinfo : EIATTR_COOP_GROUP_INSTR_OFFSETS
	.align		4
.L_2533:
        /*01bc*/ 	.byte	0x04, 0x28
        /*01be*/ 	.short	(.L_2535 - .L_2534)


	//   ....[0]....
.L_2534:
        /*01c0*/ 	.word	0x00001400


	//   ....[1]....
        /*01c4*/ 	.word	0x00001a00


	//   ....[2]....
        /*01c8*/ 	.word	0x00002090


	//   ....[3]....
        /*01cc*/ 	.word	0x00004b90


	//   ....[4]....
        /*01d0*/ 	.word	0x00005310


	//   ....[5]....
        /*01d4*/ 	.word	0x00005f70


	//   ....[6]....
        /*01d8*/ 	.word	0x00006960


	//   ....[7]....
        /*01dc*/ 	.word	0x00008d80


	//   ....[8]....
        /*01e0*/ 	.word	0x0000a9d0


	//   ....[9]....
        /*01e4*/ 	.word	0x0000a9e0


	//   ....[10]....
        /*01e8*/ 	.word	0x0000a9f0


	//   ....[11]....
        /*01ec*/ 	.word	0x0000aa10


	//   ....[12]....
        /*01f0*/ 	.word	0x0000aaa0


	//   ....[13]....
        /*01f4*/ 	.word	0x0000aad0


	//   ....[14]....
        /*01f8*/ 	.word	0x0000aae0


	//   ....[15]....
        /*01fc*/ 	.word	0x0000ab00


	//   ....[16]....
        /*0200*/ 	.word	0x0000ab90


	//   ....[17]....
        /*0204*/ 	.word	0x0000abc0


	//   ....[18]....
        /*0208*/ 	.word	0x0000abd0


	//   ....[19]....
        /*020c*/ 	.word	0x0000abf0


	//   ....[20]....
        /*0210*/ 	.word	0x0000ac80


	//   ....[21]....
        /*0214*/ 	.word	0x0000acb0


	//   ....[22]....
        /*0218*/ 	.word	0x0000acc0


	//   ....[23]....
        /*021c*/ 	.word	0x0000acd0


	//   ....[24]....
        /*0220*/ 	.word	0x0000ad80


	//   ....[25]....
        /*0224*/ 	.word	0x0000ada0


	//   ....[26]....
        /*0228*/ 	.word	0x0000adb0


	//   ....[27]....
        /*022c*/ 	.word	0x0000adc0


	//   ....[28]....
        /*0230*/ 	.word	0x0000ae70


	//   ....[29]....
        /*0234*/ 	.word	0x0000ae80


	//   ....[30]....
        /*0238*/ 	.word	0x0000ae90


	//   ....[31]....
        /*023c*/ 	.word	0x0000aea0


	//   ....[32]....
        /*0240*/ 	.word	0x0000aeb0


	//   ....[33]....
        /*0244*/ 	.word	0x0000aed0


	//   ....[34]....
        /*0248*/ 	.word	0x0000b990


	//   ....[35]....
        /*024c*/ 	.word	0x0000b9c0


	//   ....[36]....
        /*0250*/ 	.word	0x0000b9d0


	//   ....[37]....
        /*0254*/ 	.word	0x0000b9e0


	//   ....[38]....
        /*0258*/ 	.word	0x0000bac0


	//   ....[39]....
        /*025c*/ 	.word	0x0000bae0


	//   ....[40]....
        /*0260*/ 	.word	0x0000baf0


	//   ....[41]....
        /*0264*/ 	.word	0x0000bb00


	//   ....[42]....
        /*0268*/ 	.word	0x0000bbe0


	//   ....[43]....
        /*026c*/ 	.word	0x0000bc00


	//   ....[44]....
        /*0270*/ 	.word	0x0000bc10


	//   ....[45]....
        /*0274*/ 	.word	0x0000bc20


	//   ....[46]....
        /*0278*/ 	.word	0x0000bd00


	//   ....[47]....
        /*027c*/ 	.word	0x0000bd20


	//   ....[48]....
        /*0280*/ 	.word	0x0000bd30


	//   ....[49]....
        /*0284*/ 	.word	0x0000bd40


	//   ....[50]....
        /*0288*/ 	.word	0x0000be20


	//   ....[51]....
        /*028c*/ 	.word	0x0000be40


	//   ....[52]....
        /*0290*/ 	.word	0x0000be50


	//   ....[53]....
        /*0294*/ 	.word	0x0000be60


	//   ....[54]....
        /*0298*/ 	.word	0x0000bf30


	//   ....[55]....
        /*029c*/ 	.word	0x0000bf60


	//   ....[56]....
        /*02a0*/ 	.word	0x0000bf80


	//   ....[57]....
        /*02a4*/ 	.word	0x0000bf90


	//   ....[58]....
        /*02a8*/ 	.word	0x0000bfb0


	//   ....[59]....
        /*02ac*/ 	.word	0x0000bfd0


	//   ....[60]....
        /*02b0*/ 	.word	0x0000c000


	//   ....[61]....
        /*02b4*/ 	.word	0x0000c060


	//   ....[62]....
        /*02b8*/ 	.word	0x0000c0a0


	//   ....[63]....
        /*02bc*/ 	.word	0x0000c0e0


	//   ....[64]....
        /*02c0*/ 	.word	0x0000f5c0


	//   ....[65]....
        /*02c4*/ 	.word	0x0000f600


	//   ....[66]....
        /*02c8*/ 	.word	0x0000f640


	//   ....[67]....
        /*02cc*/ 	.word	0x0000f680


	//   ....[68]....
        /*02d0*/ 	.word	0x0000f790


	//   ....[69]....
        /*02d4*/ 	.word	0x0000f7d0


	//   ....[70]....
        /*02d8*/ 	.word	0x0000f810


	//   ....[71]....
        /*02dc*/ 	.word	0x0000f850


	//   ....[72]....
        /*02e0*/ 	.word	0x0000f960


	//   ....[73]....
        /*02e4*/ 	.word	0x0000f9a0


	//   ....[74]....
        /*02e8*/ 	.word	0x0000f9e0


	//   ....[75]....
        /*02ec*/ 	.word	0x0000fa20


	//   ....[76]....
        /*02f0*/ 	.word	0x0000fb70


	//   ....[77]....
        /*02f4*/ 	.word	0x0000fbb0


	//   ....[78]....
        /*02f8*/ 	.word	0x0000fbf0


	//   ....[79]....
        /*02fc*/ 	.word	0x0000fc30


	//   ....[80]....
        /*0300*/ 	.word	0x0000fcf0


	//   ....[81]....
        /*0304*/ 	.word	0x0000fd10


	//   ....[82]....
        /*0308*/ 	.word	0x0000fd30


	//   ....[83]....
        /*030c*/ 	.word	0x0000fd40


	//   ....[84]....
        /*0310*/ 	.word	0x00010640


	//   ....[85]....
        /*0314*/ 	.word	0x00010e50


	//   ....[86]....
        /*0318*/ 	.word	0x000117a0


	//   ....[87]....
        /*031c*/ 	.word	0x00011da0


	//   ....[88]....
        /*0320*/ 	.word	0x00011df0


	//   ....[89]....
        /*0324*/ 	.word	0x00011e40


	//   ....[90]....
        /*0328*/ 	.word	0x00011e70


	//   ....[91]....
        /*032c*/ 	.word	0x00011e90


	//   ....[92]....
        /*0330*/ 	.word	0x00011fb0


	//   ....[93]....
        /*0334*/ 	.word	0x00011ff0


	//   ....[94]....
        /*0338*/ 	.word	0x00012040


	//   ....[95]....
        /*033c*/ 	.word	0x00012070


	//   ....[96]....
        /*0340*/ 	.word	0x00012090


	//----- nvinfo : EIATTR_VRC_CTA_INIT_COUNT
	.align		4
.L_2535:
        /*0344*/ 	.byte	0x02, 0x4a
	.zero		1
	.zero		1


	//----- nvinfo : EIATTR_EXIT_INSTR_OFFSETS
	.align		4
        /*0348*/ 	.byte	0x04, 0x1c
        /*034a*/ 	.short	(.L_2537 - .L_2536)


	//   ....[0]....
.L_2536:
        /*034c*/ 	.word	0x00012150


	//   ....[1]....
        /*0350*/ 	.word	0x00012450


	//----- nvinfo : EIATTR_MAX_THREADS
	.align		4
.L_2537:
        /*0354*/ 	.byte	0x04, 0x05
        /*0356*/ 	.short	(.L_2539 - .L_2538)
.L_2538:
        /*0358*/ 	.word	0x00000020
        /*035c*/ 	.word	0x00000001
        /*0360*/ 	.word	0x00000001


	//----- nvinfo : EIATTR_CRS_STACK_SIZE
	.align		4
.L_2539:
        /*0364*/ 	.byte	0x04, 0x1e
        /*0366*/ 	.short	(.L_2541 - .L_2540)
.L_2540:
        /*0368*/ 	.word	0x00000000


	//----- nvinfo : EIATTR_CBANK_PARAM_SIZE
	.align		4
.L_2541:
        /*036c*/ 	.byte	0x03, 0x19
        /*036e*/ 	.short	0x01f0


	//----- nvinfo : EIATTR_PARAM_CBANK
	.align		4
        /*0370*/ 	.byte	0x04, 0x0a
        /*0372*/ 	.short	(.L_2543 - .L_2542)
	.align		4
.L_2542:
        /*0374*/ 	.word	index@(.nv.constant0._Z25selective_scan_bwd_kernelI32Selective_Scan_bwd_kernel_traitsILi32ELi16ELb0ELb1ELb0ELb1ELb1EN3c104HalfENS1_7complexIfEEEEv12SSMParamsBwd)
        /*0378*/ 	.short	0x0380
        /*037a*/ 	.short	0x01f0


	//----- nvinfo : EIATTR_SW_WAR
	.align		4
.L_2543:
        /*037c*/ 	.byte	0x04, 0x36
        /*037e*/ 	.short	(.L_2545 - .L_2544)
.L_2544:
        /*0380*/ 	.word	0x00000008
.L_2545:


//--------------------- .nv.info._Z25selective_scan_bwd_kernelI32Selective_Scan_bwd_kernel_traitsILi32ELi16ELb0ELb1ELb1ELb0ELb0EN3c104HalfENS1_7complexIfEEEEv12SSMParamsBwd --------------------------
	.section	.nv.info._Z25selective_scan_bwd_kernelI32Selective_Scan_bwd_kernel_traitsILi32ELi16ELb0ELb1ELb1ELb0ELb0EN3c104HalfENS1_7complexIfEEEEv12SSMParamsBwd,"",@"SHT_CUDA_INFO"
	.sectionflags	@""
	.align	4


	//----- nvinfo : EIATTR_CUDA_API_VERSION
	.align		4
        /*0000*/ 	.byte	0x04, 0x37
        /*0002*/ 	.short	(.L_2547 - .L_2546)
.L_2546:
        /*0004*/ 	.word	0x00000082


	//----- nvinfo : EIATTR_KPARAM_INFO
	.align		4
.L_2547:
        /*0008*/ 	.byte	0x04, 0x17
        /*000a*/ 	.short	(.L_2549 - .L_2548)
.L_2548:
        /*000c*/ 	.word	0x00000000
        /*0010*/ 	.short	0x0000
        /*0012*/ 	.short	0x0000
        /*0014*/ 	.byte	0x00, 0xf0, 0xc1, 0x07


	//----- nvinfo : EIATTR_SPARSE_MMA_MASK
	.align		4
.L_2549:
        /*0018*/ 	.byte	0x03, 0x50
        /*001a*/ 	.short	0x0000


	//----- nvinfo : EIATTR_MAXREG_COUNT
	.align		4
        /*001c*/ 	.byte	0x03, 0x1b
        /*001e*/ 	.short	0x00ff


	//----- nvinfo : EIATTR_NUM_BARRIERS
	.align		4
        /*0020*/ 	.byte	0x02, 0x4c
        /*0022*/ 	.byte	0x01
	.zero		1


	//----- nvinfo : EIATTR_MERCURY_ISA_VERSION
	.align		4
        /*0024*/ 	.byte	0x03, 0x5f
        /*0026*/ 	.short	0x0101


	//----- nvinfo : EIATTR_INT_WARP_WIDE_INSTR_OFFSETS
	.align		4
        /*0028*/ 	.byte	0x04, 0x31
        /*002a*/ 	.short	(.L_2551 - .L_2550)


	//   ....[0]....
.L_2550:
        /*002c*/ 	.word	0x00008970


	//   ....[1]....
        /*0030*/ 	.word	0x00009080


	//----- nvinfo : EIATTR_COOP_GROUP_MASK_REGIDS
	.align		4
.L_2551:
        /*0034*/ 	.byte	0x04, 0x29
        /*0036*/ 	.short	(.L_2553 - .L_2552)


	//   ....[0]....
.L_2552:
        /*0038*/ 	.word	0xffffffff


	//   ....[1]....
        /*003c*/ 	.word	0xffffffff


	//   ....[2]....
        /*0040*/ 	.word	0xffffffff


	//   ....[3]....
        /*0044*/ 	.word	0xffffffff


	//   ....[4]....
        /*0048*/ 	.word	0xffffffff


	//   ....[5]....
        /*004c*/ 	.word	0xffffffff


	//   ....[6]....
        /*0050*/ 	.word	0xffffffff


	//   ....[7]....
        /*0054*/ 	.word	0xffffffff


	//   ....[8]....
        /*0058*/ 	.word	0xffffffff


	//   ....[9]....
        /*005c*/ 	.word	0xffffffff


	//   ....[10]....
        /*0060*/ 	.word	0xffffffff


	//   ....[11]....
        /*0064*/ 	.word	0xffffffff


	//   ....[12]....
        /*0068*/ 	.word	0xffffffff


	//   ....[13]....
        /*006c*/ 	.word	0xffffffff


	//   ....[14]....
        /*0070*/ 	.word	0xffffffff


	//   ....[15]....
        /*0074*/ 	.word	0xffffffff


	//   ....[16]....
        /*0078*/ 	.word	0xffffffff


	//   ....[17]....
        /*007c*/ 	.word	0xffffffff


	//   ....[18]....
        /*0080*/ 	.word	0xffffffff


	//   ....[19]....
        /*0084*/ 	.word	0xffffffff


	//   ....[20]....
        /*0088*/ 	.word	0xffffffff


	//   ....[21]....
        /*008c*/ 	.word	0xffffffff


	//   ....[22]....
        /*0090*/ 	.word	0xffffffff


	//   ....[23]....
        /*0094*/ 	.word	0xffffffff


	//   ....[24]....
        /*0098*/ 	.word	0xffffffff


	//   ....[25]....
        /*009c*/ 	.word	0xffffffff


	//   ....[26]....
        /*00a0*/ 	.word	0xffffffff


	//   ....[27]....
        /*00a4*/ 	.word	0xffffffff


	//   ....[28]....
        /*00a8*/ 	.word	0xffffffff


	//   ....[29]....
        /*00ac*/ 	.word	0xffffffff


	//   ....[30]....
        /*00b0*/ 	.word	0xffffffff


	//   ....[31]....
        /*00b4*/ 	.word	0xffffffff


	//   ....[32]....
        /*00b8*/ 	.word	0xffffffff


	//   ....[33]....
        /*00bc*/ 	.word	0xffffffff


	//   ....[34]....
        /*00c0*/ 	.word	0xffffffff


	//   ....[35]....
        /*00c4*/ 	.word	0xffffffff


	//   ....[36]....
        /*00c8*/ 	.word	0xffffffff


	//   ....[37]....
        /*00cc*/ 	.word	0xffffffff


	//   ....[38]....
        /*00d0*/ 	.word	0xffffffff


	//   ....[39]....
        /*00d4*/ 	.word	0xffffffff


	//   ....[40]....
        /*00d8*/ 	.word	0xffffffff


	//   ....[41]....
        /*00dc*/ 	.word	0xffffffff


	//   ....[42]....
        /*00e0*/ 	.word	0xffffffff


	//   ....[43]....
        /*00e4*/ 	.word	0xffffffff


	//   ....[44]....
        /*00e8*/ 	.word	0xffffffff


	//   ....[45]....
        /*00ec*/ 	.word	0xffffffff


	//   ....[46]....
        /*00f0*/ 	.word	0xffffffff


	//   ....[47]....
        /*00f4*/ 	.word	0xffffffff


	//   ....[48]....
        /*00f8*/ 	.word	0xffffffff


	//   ....[49]....
        /*00fc*/ 	.word	0xffffffff


	//   ....[50]....
        /*0100*/ 	.word	0xffffffff


	//   ....[51]....
        /*0104*/ 	.word	0xffffffff


	//   ....[52]....
        /*0108*/ 	.word	0xffffffff


	//   ....[53]....
        /*010c*/ 	.word	0xffffffff


	//   ....[54]....
        /*0110*/ 	.word	0xffffffff


	//   ....[55]....
        /*0114*/ 	.word	0xffffffff


	//   ....[56]....
        /*0118*/ 	.word	0xffffffff


	//   ....[57]....
        /*011c*/ 	.word	0xffffffff


	//   ....[58]....
        /*0120*/ 	.word	0xffffffff


	//   ....[59]....
        /*0124*/ 	.word	0xffffffff


	//   ....[60]....
        /*0128*/ 	.word	0xffffffff


	//   ....[61]....
        /*012c*/ 	.word	0xffffffff


	//   ....[62]....
        /*0130*/ 	.word	0xffffffff


	//   ....[63]....
        /*0134*/ 	.word	0xffffffff


	//   ....[64]....
        /*0138*/ 	.word	0xffffffff


	//   ....[65]....
        /*013c*/ 	.word	0xffffffff


	//   ....[66]....
        /*0140*/ 	.word	0xffffffff


	//   ....[67]....
        /*0144*/ 	.word	0xffffffff


	//   ....[68]....
        /*0148*/ 	.word	0xffffffff


	//   ....[69]....
        /*014c*/ 	.word	0xffffffff


	//   ....[70]....
        /*0150*/ 	.word	0xffffffff


	//   ....[71]....
        /*0154*/ 	.word	0xffffffff


	//   ....[72]....
        /*0158*/ 	.word	0xffffffff


	//   ....[73]....
        /*015c*/ 	.word	0xffffffff


	//   ....[74]....
        /*0160*/ 	.word	0xffffffff


	//   ....[75]....
        /*0164*/ 	.word	0xffffffff


	//   ....[76]....
        /*0168*/ 	.word	0xffffffff


	//   ....[77]....
        /*016c*/ 	.word	0xffffffff


	//   ....[78]....
        /*0170*/ 	.word	0xffffffff


	//   ....[79]....
        /*0174*/ 	.word	0xffffffff


	//   ....[80]....
        /*0178*/ 	.word	0xffffffff


	//   ....[81]....
        /*017c*/ 	.word	0xffffffff


	//   ....[82]....
        /*0180*/ 	.word	0xffffffff


	//----- nvinfo : EIATTR_COOP_GROUP_INSTR_OFFSETS
	.align		4
.L_2553:
        /*0184*/ 	.byte	0x04, 0x28
        /*0186*/ 	.short	(.L_2555 - .L_2554)


	//   ....[0]....
.L_2554:
        /*0188*/ 	.word	0x00001600


	//   ....[1]....
        /*018c*/ 	.word	0x00001be0


	//   ....[2]....
        /*0190*/ 	.word	0x00002190


	//   ....[3]....
        /*0194*/ 	.word	0x000045e0


	//   ....[4]....
        /*0198*/ 	.word	0x00006540


	//   ....[5]....
        /*019c*/ 	.word	0x00007a80


	//   ....[6]....
        /*01a0*/ 	.word	0x00007a90


	//   ....[7]....
        /*01a4*/ 	.word	0x00007aa0


	//   ....[8]....
        /*01a8*/ 	.word	0x00007ac0


	//   ....[9]....
        /*01ac*/ 	.word	0x00007b50


	//   ....[10]....
        /*01b0*/ 	.word	0x00007b70


	//   ....[11]....
        /*01b4*/ 	.word	0x00007b90


	//   ....[12]....
        /*01b8*/ 	.word	0x00007bb0


	//   ....[13]....
        /*01bc*/ 	.word	0x00007c40


	//   ....[14]....
        /*01c0*/ 	.word	0x00007c60


	//   ....[15]....
        /*01c4*/ 	.word	0x00007c80


	//   ....[16]....
        /*01c8*/ 	.word	0x00007c90


	//   ....[17]....
        /*01cc*/ 	.word	0x00007d30


	//   ....[18]....
        /*01d0*/ 	.word	0x00007d60


	//   ....[19]....
        /*01d4*/ 	.word	0x00007d70


	//   ....[20]....
        /*01d8*/ 	.word	0x00007d80


	//   ....[21]....
        /*01dc*/ 	.word	0x00007e40


	//   ....[22]....
        /*01e0*/ 	.word	0x00007e50


	//   ....[23]....
        /*01e4*/ 	.word	0x00007e60


	//   ....[24]....
        /*01e8*/ 	.word	0x00007e70


	//   ....[25]....
        /*01ec*/ 	.word	0x00007f10


	//   ....[26]....
        /*01f0*/ 	.word	0x00007f30


	//   ....[27]....
        /*01f4*/ 	.word	0x00007f40


	//   ....[28]....
        /*01f8*/ 	.word	0x00007f50


	//   ....[29]....
        /*01fc*/ 	.word	0x00007f70


	//   ....[30]....
        /*0200*/ 	.word	0x00007fa0


	//   ....[31]....
        /*0204*/ 	.word	0x00008a30


	//   ....[32]....
        /*0208*/ 	.word	0x00008a60


	//   ....[33]....
        /*020c*/ 	.word	0x00008a70


	//   ....[34]....
        /*0210*/ 	.word	0x00008a80


	//   ....[35]....
        /*0214*/ 	.word	0x00008b60


	//   ....[36]....
        /*0218*/ 	.word	0x00008b80


	//   ....[37]....
        /*021c*/ 	.word	0x00008b90


	//   ....[38]....
        /*0220*/ 	.word	0x00008ba0


	//   ....[39]....
        /*0224*/ 	.word	0x00008c80


	//   ....[40]....
        /*0228*/ 	.word	0x00008ca0


	//   ....[41]....
        /*022c*/ 	.word	0x00008cb0


	//   ....[42]....
        /*0230*/ 	.word	0x00008cc0


	//   ....[43]....
        /*0234*/ 	.word	0x00008da0


	//   ....[44]....
        /*0238*/ 	.word	0x00008dc0


	//   ....[45]....
        /*023c*/ 	.word	0x00008dd0


	//   ....[46]....
        /*0240*/ 	.word	0x00008de0


	//   ....[47]....
        /*0244*/ 	.word	0x00008ec0


	//   ....[48]....
        /*0248*/ 	.word	0x00008ee0


	//   ....[49]....
        /*024c*/ 	.word	0x00008ef0


	//   ....[50]....
        /*0250*/ 	.word	0x00008f00


	//   ....[51]....
        /*0254*/ 	.word	0x00008fd0


	//   ....[52]....
        /*0258*/ 	.word	0x00009010


	//   ....[53]....
        /*025c*/ 	.word	0x00009050


	//   ....[54]....
        /*0260*/ 	.word	0x00009070


	//   ....[55]....
        /*0264*/ 	.word	0x00009090


	//   ....[56]....
        /*0268*/ 	.word	0x000090b0


	//   ....[57]....
        /*026c*/ 	.word	0x00009120


	//   ....[58]....
        /*0270*/ 	.word	0x00009150


	//   ....[59]....
        /*0274*/ 	.word	0x00009160


	//   ....[60]....
        /*0278*/ 	.word	0x00009170


	//   ....[61]....
        /*027c*/ 	.word	0x0000d060


	//   ....[62]....
        /*0280*/ 	.word	0x0000d0a0


	//   ....[63]....
        /*0284*/ 	.word	0x0000d230


	//   ....[64]....
        /*0288*/ 	.word	0x0000d270


	//   ....[65]....
        /*028c*/ 	.word	0x0000d300


	//   ....[66]....
        /*0290*/ 	.word	0x0000d320


	//   ....[67]....
        /*0294*/ 	.word	0x0000d350


	//   ....[68]....
        /*0298*/ 	.word	0x0000d370


	//   ....[69]....
        /*029c*/ 	.word	0x0000d3b0


	//   ....[70]....
        /*02a0*/ 	.word	0x0000d3f0


	//   ....[71]....
        /*02a4*/ 	.word	0x0000d9c0


	//   ....[72]....
        /*02a8*/ 	.word	0x0000e1e0


	//   ....[73]....
        /*02ac*/ 	.word	0x0000e620


	//   ....[74]....
        /*02b0*/ 	.word	0x0000e670


	//   ....[75]....
        /*02b4*/ 	.word	0x0000e6c0


	//   ....[76]....
        /*02b8*/ 	.word	0x0000e6f0


	//   ....[77]....
        /*02bc*/ 	.word	0x0000e710


	//   ....[78]....
        /*02c0*/ 	.word	0x0000e830


	//   ....[79]....
        /*02c4*/ 	.word	0x0000e860


	//   ....[80]....
        /*02c8*/ 	.word	0x0000e8c0


	//   ....[81]....
        /*02cc*/ 	.word	0x0000e8f0


	//   ....[82]....
        /*02d0*/ 	.word	0x0000e910


	//----- nvinfo : EIATTR_VRC_CTA_INIT_COUNT
	.align		4
.L_2555:
        /*02d4*/ 	.byte	0x02, 0x4a
	.zero		1
	.zero		1


	//----- nvinfo : EIATTR_EXIT_INSTR_OFFSETS
	.align		4
        /*02d8*/ 	.byte	0x04, 0x1c
        /*02da*/ 	.short	(.L_2557 - .L_2556)


	//   ....[0]....
.L_2556:
        /*02dc*/ 	.word	0x0000e9d0


	//   ....[1]....
        /*02e0*/ 	.word	0x0000eba0


	//----- nvinfo : EIATTR_MAX_THREADS
	.align		4
.L_2557:
        /*02e4*/ 	.byte	0x04, 0x05
        /*02e6*/ 	.short	(.L_2559 - .L_2558)
.L_2558:
        /*02e8*/ 	.word	0x00000020
        /*02ec*/ 	.word	0x00000001
        /*02f0*/ 	.word	0x00000001


	//----- nvinfo : EIATTR_CRS_STACK_SIZE
	.align		4
.L_2559:
        /*02f4*/ 	.byte	0x04, 0x1e
        /*02f6*/ 	.short	(.L_2561 - .L_2560)
.L_2560:
        /*02f8*/ 	.word	0x00000000


	//----- nvinfo : EIATTR_CBANK_PARAM_SIZE
	.align		4
.L_2561:
        /*02fc*/ 	.byte	0x03, 0x19
        /*02fe*/ 	.short	0x01f0


	//----- nvinfo : EIATTR_PARAM_CBANK
	.align		4
        /*0300*/ 	.byte	0x04, 0x0a
        /*0302*/ 	.short	(.L_2563 - .L_2562)
	.align		4
.L_2562:
        /*0304*/ 	.word	index@(.nv.constant0._Z25selective_scan_bwd_kernelI32Selective_Scan_bwd_kernel_traitsILi32ELi16ELb0ELb1ELb1ELb0ELb0EN3c104HalfENS1_7complexIfEEEEv12SSMParamsBwd)
        /*0308*/ 	.short	0x0380
        /*030a*/ 	.short	0x01f0


	//----- nvinfo : EIATTR_SW_WAR
	.align		4
.L_2563:
        /*030c*/ 	.byte	0x04, 0x36
        /*030e*/ 	.short	(.L_2565 - .L_2564)
.L_2564:
        /*0310*/ 	.word	0x00000008
.L_2565:


//--------------------- .nv.info._Z25selective_scan_bwd_kernelI32Selective_Scan_bwd_kernel_traitsILi32ELi16ELb0ELb1ELb1ELb0ELb1EN3c104HalfENS1_7complexIfEEEEv12SSMParamsBwd --------------------------
	.section	.nv.info._Z25selective_scan_bwd_kernelI32Selective_Scan_bwd_kernel_traitsILi32ELi16ELb0ELb1ELb1ELb0ELb1EN3c104HalfENS1_7complexIfEEEEv12SSMParamsBwd,"",@"SHT_CUDA_INFO"
	.sectionflags	@""
	.align	4


	//----- nvinfo : EIATTR_CUDA_API_VERSION
	.align		4
        /*0000*/ 	.byte	0x04, 0x37
        /*0002*/ 	.short	(.L_2567 - .L_2566)
.L_2566:
        /*0004*/ 	.word	0x00000082


	//----- nvinfo : EIATTR_KPARAM_INFO
	.align		4
.L_2567:
        /*0008*/ 	.byte	0x04, 0x17
        /*000a*/ 	.short	(.L_2569 - .L_2568)
.L_2568:
        /*000c*/ 	.word	0x00000000
        /*0010*/ 	.short	0x0000
        /*0012*/ 	.short	0x0000
        /*0014*/ 	.byte	0x00, 0xf0, 0xc1, 0x07


	//----- nvinfo : EIATTR_SPARSE_MMA_MASK
	.align		4
.L_2569:
        /*0018*/ 	.byte	0x03, 0x50
        /*001a*/ 	.short	0x0000


	//----- nvinfo : EIATTR_MAXREG_COUNT
	.align		4
        /*001c*/ 	.byte	0x03, 0x1b
        /*001e*/ 	.short	0x00ff


	//----- nvinfo : EIATTR_NUM_BARRIERS
	.align		4
        /*0020*/ 	.byte	0x02, 0x4c
        /*0022*/ 	.byte	0x01
	.zero		1


	//----- nvinfo : EIATTR_MERCURY_ISA_VERSION
	.align		4
        /*0024*/ 	.byte	0x03, 0x5f
        /*0026*/ 	.short	0x0101


	//----- nvinfo : EIATTR_INT_WARP_WIDE_INSTR_OFFSETS
	.align		4
        /*0028*/ 	.byte	0x04, 0x31
        /*002a*/ 	.short	(.L_2571 - .L_2570)


	//   ....[0]....
.L_2570:
        /*002c*/ 	.word	0x0000b180


	//   ....[1]....
        /*0030*/ 	.word	0x0000b890


	//----- nvinfo : EIATTR_COOP_GROUP_MASK_REGIDS
	.align		4
.L_2571:
        /*0034*/ 	.byte	0x04, 0x29
        /*0036*/ 	.short	(.L_2573 - .L_2572)


	//   ....[0]....
.L_2572:
        /*0038*/ 	.word	0xffffffff


	//   ....[1]....
        /*003c*/ 	.word	0xffffffff


	//   ....[2]....
        /*0040*/ 	.word	0xffffffff


	//   ....[3]....
        /*0044*/ 	.word	0xffffffff


	//   ....[4]....
        /*0048*/ 	.word	0xffffffff


	//   ....[5]....
        /*004c*/ 	.word	0xffffffff


	//   ....[6]....
        /*0050*/ 	.word	0xffffffff


	//   ....[7]....
        /*0054*/ 	.word	0xffffffff


	//   ....[8]....
        /*0058*/ 	.word	0xffffffff


	//   ....[9]....
        /*005c*/ 	.word	0xffffffff


	//   ....[10]....
        /*0060*/ 	.word	0xffffffff


	//   ....[11]....
        /*0064*/ 	.word	0xffffffff


	//   ....[12]....
        /*0068*/ 	.word	0xffffffff


	//   ....[13]....
        /*006c*/ 	.word	0xffffffff


	//   ....[14]....
        /*0070*/ 	.word	0xffffffff


	//   ....[15]....
        /*0074*/ 	.word	0xffffffff


	//   ....[16]....
        /*0078*/ 	.word	0xffffffff


	//   ....[17]....
        /*007c*/ 	.word	0xffffffff


	//   ....[18]....
        /*0080*/ 	.word	0xffffffff


	//   ....[19]....
        /*0084*/ 	.word	0xffffffff


	//   ....[20]....
        /*0088*/ 	.word	0xffffffff


	//   ....[21]....
        /*008c*/ 	.word	0xffffffff


	//   ....[22]....
        /*0090*/ 	.word	0xffffffff


	//   ....[23]....
        /*0094*/ 	.word	0xffffffff


	//   ....[24]....
        /*0098*/ 	.word	0xffffffff


	//   ....[25]....
        /*009c*/ 	.word	0xffffffff


	//   ....[26]....
        /*00a0*/ 	.word	0xffffffff


	//   ....[27]....
        /*00a4*/ 	.word	0xffffffff


	//   ....[28]....
        /*00a8*/ 	.word	0xffffffff


	//   ....[29]....
        /*00ac*/ 	.word	0xffffffff


	//   ....[30]....
        /*00b0*/ 	.word	0xffffffff


	//   ....[31]....
        /*00b4*/ 	.word	0xffffffff


	//   ....[32]....
        /*00b8*/ 	.word	0xffffffff


	//   ....[33]....
        /*00bc*/ 	.word	0xffffffff


	//   ....[34]....
        /*00c0*/ 	.word	0xffffffff


	//   ....[35]....
        /*00c4*/ 	.word	0xffffffff


	//   ....[36]....
        /*00c8*/ 	.word	0xffffffff


	//   ....[37]....
        /*00cc*/ 	.word	0xffffffff


	//   ....[38]....
        /*00d0*/ 	.word	0xffffffff


	//   ....[39]....
        /*00d4*/ 	.word	0xffffffff


	//   ....[40]....
        /*00d8*/ 	.word	0xffffffff


	//   ....[41]....
        /*00dc*/ 	.word	0xffffffff


	//   ....[42]....
        /*00e0*/ 	.word	0xffffffff


	//   ....[43]....
        /*00e4*/ 	.word	0xffffffff


	//   ....[44]....
        /*00e8*/ 	.word	0xffffffff


	//   ....[45]....
        /*00ec*/ 	.word	0xffffffff


	//   ....[46]....
        /*00f0*/ 	.word	0xffffffff


	//   ....[47]....
        /*00f4*/ 	.word	0xffffffff


	//   ....[48]....
        /*00f8*/ 	.word	0xffffffff


	//   ....[49]....
        /*00fc*/ 	.word	0xffffffff


	//   ....[50]....
        /*0100*/ 	.word	0xffffffff


	//   ....[51]....
        /*0104*/ 	.word	0xffffffff


	//   ....[52]....
        /*0108*/ 	.word	0xffffffff


	//   ....[53]....
        /*010c*/ 	.word	0xffffffff


	//   ....[54]....
        /*0110*/ 	.word	0xffffffff


	//   ....[55]....
        /*0114*/ 	.word	0xffffffff


	//   ....[56]....
        /*0118*/ 	.word	0xffffffff


	//   ....[57]....
        /*011c*/ 	.word	0xffffffff


	//   ....[58]....
        /*0120*/ 	.word	0xffffffff


	//   ....[59]....
        /*0124*/ 	.word	0xffffffff


	//   ....[60]....
        /*0128*/ 	.word	0xffffffff


	//   ....[61]....
        /*012c*/ 	.word	0xffffffff


	//   ....[62]....
        /*0130*/ 	.word	0xffffffff


	//   ....[63]....
        /*0134*/ 	.word	0xffffffff


	//   ....[64]....
        /*0138*/ 	.word	0xffffffff


	//   ....[65]....
        /*013c*/ 	.word	0xffffffff


	//   ....[66]....
        /*0140*/ 	.word	0xffffffff


	//   ....[67]....
        /*0144*/ 	.word	0xffffffff


	//   ....[68]....
        /*0148*/ 	.word	0xffffffff


	//   ....[69]....
        /*014c*/ 	.word	0xffffffff


	//   ....[70]....
        /*0150*/ 	.word	0xffffffff


	//   ....[71]....
        /*0154*/ 	.word	0xffffffff


	//   ....[72]....
        /*0158*/ 	.word	0xffffffff


	//   ....[73]....
        /*015c*/ 	.word	0xffffffff


	//   ....[74]....
        /*0160*/ 	.word	0xffffffff


	//   ....[75]....
        /*0164*/ 	.word	0xffffffff


	//   ....[76]....
        /*0168*/ 	.word	0xffffffff


	//   ....[77]....
        /*016c*/ 	.word	0xffffffff


	//   ....[78]....
        /*0170*/ 	.word	0xffffffff


	//   ....[79]....
        /*0174*/ 	.word	0xffffffff


	//   ....[80]....
        /*0178*/ 	.word	0xffffffff


	//   ....[81]....
        /*017c*/ 	.word	0xffffffff


	//   ....[82]....
        /*0180*/ 	.word	0xffffffff


	//   ....[83]....
        /*0184*/ 	.word	0xffffffff


	//   ....[84]....
        /*0188*/ 	.word	0xffffffff


	//   ....[85]....
        /*018c*/ 	.word	0xffffffff


	//   ....[86]....
        /*0190*/ 	.word	0xffffffff


	//----- nvinfo : EIATTR_COOP_GROUP_INSTR_OFFSETS
	.align		4
.L_2573:
        /*0194*/ 	.byte	0x04, 0x28
        /*0196*/ 	.short	(.L_2575 - .L_2574)


	//   ....[0]....
.L_2574:
        /*0198*/ 	.word	0x00001820


	//   ....[1]....
        /*019c*/ 	.word	0x00001dd0


	//   ....[2]....
        /*01a0*/ 	.word	0x00002380


	//   ....[3]....
        /*01a4*/ 	.word	0x00002960


	//   ....[4]....
        /*01a8*/ 	.word	0x00003070


	//   ....[5]....
        /*01ac*/ 	.word	0x00003d50


	//   ....[6]....
        /*01b0*/ 	.word	0x00004740


	//   ....[7]....
        /*01b4*/ 	.word	0x00006df0


	//   ....[8]....
        /*01b8*/ 	.word	0x00008d40


	//   ....[9]....
        /*01bc*/ 	.word	0x0000a290


	//   ....[10]....
        /*01c0*/ 	.word	0x0000a2a0


	//   ....[11]....
        /*01c4*/ 	.word	0x0000a2b0


	//   ....[12]....
        /*01c8*/ 	.word	0x0000a2d0


	//   ....[13]....
        /*01cc*/ 	.word	0x0000a360


	//   ....[14]....
        /*01d0*/ 	.word	0x0000a380


	//   ....[15]....
        /*01d4*/ 	.word	0x0000a3a0


	//   ....[16]....
        /*01d8*/ 	.word	0x0000a3c0


	//   ....[17]....
        /*01dc*/ 	.word	0x0000a450


	//   ....[18]....
        /*01e0*/ 	.word	0x0000a470


	//   ....[19]....
        /*01e4*/ 	.word	0x0000a490


	//   ....[20]....
        /*01e8*/ 	.word	0x0000a4a0


	//   ....[21]....
        /*01ec*/ 	.word	0x0000a540


	//   ....[22]....
        /*01f0*/ 	.word	0x0000a570


	//   ....[23]....
        /*01f4*/ 	.word	0x0000a580


	//   ....[24]....
        /*01f8*/ 	.word	0x0000a590


	//   ....[25]....
        /*01fc*/ 	.word	0x0000a650


	//   ....[26]....
        /*0200*/ 	.word	0x0000a660


	//   ....[27]....
        /*0204*/ 	.word	0x0000a670


	//   ....[28]....
        /*0208*/ 	.word	0x0000a680


	//   ....[29]....
        /*020c*/ 	.word	0x0000a720


	//   ....[30]....
        /*0210*/ 	.word	0x0000a740


	//   ....[31]....
        /*0214*/ 	.word	0x0000a750


	//   ....[32]....
        /*0218*/ 	.word	0x0000a760


	//   ....[33]....
        /*021c*/ 	.word	0x0000a780


	//   ....[34]....
        /*0220*/ 	.word	0x0000a7a0


	//   ....[35]....
        /*0224*/ 	.word	0x0000b240


	//   ....[36]....
        /*0228*/ 	.word	0x0000b270


	//   ....[37]....
        /*022c*/ 	.word	0x0000b280


	//   ....[38]....
        /*0230*/ 	.word	0x0000b290


	//   ....[39]....
        /*0234*/ 	.word	0x0000b370


	//   ....[40]....
        /*0238*/ 	.word	0x0000b390


	//   ....[41]....
        /*023c*/ 	.word	0x0000b3a0


	//   ....[42]....
        /*0240*/ 	.word	0x0000b3b0


	//   ....[43]....
        /*0244*/ 	.word	0x0000b490


	//   ....[44]....
        /*0248*/ 	.word	0x0000b4b0


	//   ....[45]....
        /*024c*/ 	.word	0x0000b4c0


	//   ....[46]....
        /*0250*/ 	.word	0x0000b4d0


	//   ....[47]....
        /*0254*/ 	.word	0x0000b5b0


	//   ....[48]....
        /*0258*/ 	.word	0x0000b5d0


	//   ....[49]....
        /*025c*/ 	.word	0x0000b5e0


	//   ....[50]....
        /*0260*/ 	.word	0x0000b5f0


	//   ....[51]....
        /*0264*/ 	.word	0x0000b6d0


	//   ....[52]....
        /*0268*/ 	.word	0x0000b6f0


	//   ....[53]....
        /*026c*/ 	.word	0x0000b700


	//   ....[54]....
        /*0270*/ 	.word	0x0000b710


	//   ....[55]....
        /*0274*/ 	.word	0x0000b7e0


	//   ....[56]....
        /*0278*/ 	.word	0x0000b820


	//   ....[57]....
        /*027c*/ 	.word	0x0000b860


	//   ....[58]....
        /*0280*/ 	.word	0x0000b870


	//   ....[59]....
        /*0284*/ 	.word	0x0000b880


	//   ....[60]....
        /*0288*/ 	.word	0x0000b8a0


	//   ....[61]....
        /*028c*/ 	.word	0x0000b920


	//   ....[62]....
        /*0290*/ 	.word	0x0000b950


	//   ....[63]....
        /*0294*/ 	.word	0x0000b960


	//   ....[64]....
        /*0298*/ 	.word	0x0000b980


	//   ....[65]....
        /*029c*/ 	.word	0x0000f870


	//   ....[66]....
        /*02a0*/ 	.word	0x0000f8b0


	//   ....[67]....
        /*02a4*/ 	.word	0x0000fa40


	//   ....[68]....
        /*02a8*/ 	.word	0x0000fa80


	//   ....[69]....
        /*02ac*/ 	.word	0x0000fb10


	//   ....[70]....
        /*02b0*/ 	.word	0x0000fb30


	//   ....[71]....
        /*02b4*/ 	.word	0x0000fb60


	//   ....[72]....
        /*02b8*/ 	.word	0x0000fb80


	//   ....[73]....
        /*02bc*/ 	.word	0x0000fbc0


	//   ....[74]....
        /*02c0*/ 	.word	0x0000fc00


	//   ....[75]....
        /*02c4*/ 	.word	0x000101f0


	//   ....[76]....
        /*02c8*/ 	.word	0x00010a20


	//   ....[77]....
        /*02cc*/ 	.word	0x00010e40


	//   ....[78]....
        /*02d0*/ 	.word	0x00010e90


	//   ....[79]....
        /*02d4*/ 	.word	0x00010ee0


	//   ....[80]....
        /*02d8*/ 	.word	0x00010f10


	//   ....[81]....
        /*02dc*/ 	.word	0x00010f30


	//   ....[82]....
        /*02e0*/ 	.word	0x00011050


	//   ....[83]....
        /*02e4*/ 	.word	0x00011080


	//   ....[84]....
        /*02e8*/ 	.word	0x000110e0


	//   ....[85]....
        /*02ec*/ 	.word	0x00011110


	//   ....[86]....
        /*02f0*/ 	.word	0x00011130


	//----- nvinfo : EIATTR_VRC_CTA_INIT_COUNT
	.align		4
.L_2575:
        /*02f4*/ 	.byte	0x02, 0x4a
	.zero		1
	.zero		1


	//----- nvinfo : EIATTR_EXIT_INSTR_OFFSETS
	.align		4
        /*02f8*/ 	.byte	0x04, 0x1c
        /*02fa*/ 	.short	(.L_2577 - .L_2576)


	//   ....[0]....
.L_2576:
        /*02fc*/ 	.word	0x000111f0


	//   ....[1]....
        /*0300*/ 	.word	0x000113c0


	//----- nvinfo : EIATTR_MAX_THREADS
	.align		4
.L_2577:
        /*0304*/ 	.byte	0x04, 0x05
        /*0306*/ 	.short	(.L_2579 - .L_2578)
.L_2578:
        /*0308*/ 	.word	0x00000020
        /*030c*/ 	.word	0x00000001
        /*0310*/ 	.word	0x00000001


	//----- nvinfo : EIATTR_CRS_STACK_SIZE
	.align		4
.L_2579:
        /*0314*/ 	.byte	0x04, 0x1e
        /*0316*/ 	.short	(.L_2581 - .L_2580)
.L_2580:
        /*0318*/ 	.word	0x00000000


	//----- nvinfo : EIATTR_CBANK_PARAM_SIZE
	.align		4
.L_2581:
        /*031c*/ 	.byte	0x03, 0x19
        /*031e*/ 	.short	0x01f0


	//----- nvinfo : EIATTR_PARAM_CBANK
	.align		4
        /*0320*/ 	.byte	0x04, 0x0a
        /*0322*/ 	.short	(.L_2583 - .L_2582)
	.align		4
.L_2582:
        /*0324*/ 	.word	index@(.nv.constant0._Z25selective_scan_bwd_kernelI32Selective_Scan_bwd_kernel_traitsILi32ELi16ELb0ELb1ELb1ELb0ELb1EN3c104HalfENS1_7complexIfEEEEv12SSMParamsBwd)
        /*0328*/ 	.short	0x0380
        /*032a*/ 	.short	0x01f0


	//----- nvinfo : EIATTR_SW_WAR
	.align		4
.L_2583:
        /*032c*/ 	.byte	0x04, 0x36
        /*032e*/ 	.short	(.L_2585 - .L_2584)
.L_2584:
        /*0330*/ 	.word	0x00000008
.L_2585:


//--------------------- .nv.info._Z25selective_scan_bwd_kernelI32Selective_Scan_bwd_kernel_traitsILi32ELi16ELb0ELb1ELb1ELb1ELb0EN3c104HalfENS1_7complexIfEEEEv12SSMParamsBwd --------------------------
	.section	.nv.info._Z25selective_scan_bwd_kernelI32Selective_Scan_bwd_kernel_traitsILi32ELi16ELb0ELb1ELb1ELb1ELb0EN3c104HalfENS1_7complexIfEEEEv12SSMParamsBwd,"",@"SHT_CUDA_INFO"
	.sectionflags	@""
	.align	4


	//----- nvinfo : EIATTR_CUDA_API_VERSION
	.align		4
        /*0000*/ 	.byte	0x04, 0x37
        /*0002*/ 	.short	(.L_2587 - .L_2586)
.L_2586:
        /*0004*/ 	.word	0x00000082


	//----- nvinfo : EIATTR_KPARAM_INFO
	.align		4
.L_2587:
        /*0008*/ 	.byte	0x04, 0x17
        /*000a*/ 	.short	(.L_2589 - .L_2588)
.L_2588:
        /*000c*/ 	.word	0x00000000
        /*0010*/ 	.short	0x0000
        /*0012*/ 	.short	0x0000
        /*0014*/ 	.byte	0x00, 0xf0, 0xc1, 0x07


	//----- nvinfo : EIATTR_SPARSE_MMA_MASK
	.align		4
.L_2589:
        /*0018*/ 	.byte	0x03, 0x50
        /*001a*/ 	.short	0x0000


	//----- nvinfo : EIATTR_MAXREG_COUNT
	.align		4
        /*001c*/ 	.byte	0x03, 0x1b
        /*001e*/ 	.short	0x00ff


	//----- nvinfo : EIATTR_NUM_BARRIERS
	.align		4
        /*0020*/ 	.byte	0x02, 0x4c
        /*0022*/ 	.byte	0x01
	.zero		1


	//----- nvinfo : EIATTR_MERCURY_ISA_VERSION
	.align		4
        /*0024*/ 	.byte	0x03, 0x5f
        /*0026*/ 	.short	0x0101


	//----- nvinfo : EIATTR_INT_WARP_WIDE_INSTR_OFFSETS
	.align		4
        /*0028*/ 	.byte	0x04, 0x31
        /*002a*/ 	.short	(.L_2591 - .L_2590)


	//   ....[0]....
.L_2590:
        /*002c*/ 	.word	0x0000abc0


	//   ....[1]....
        /*0030*/ 	.word	0x0000b2a0


	//----- nvinfo : EIATTR_COOP_GROUP_MASK_REGIDS
	.align		4
.L_2591:
        /*0034*/ 	.byte	0x04, 0x29
        /*0036*/ 	.short	(.L_2593 - .L_2592)


	//   ....[0]....
.L_2592:
        /*0038*/ 	.word	0xffffffff


	//   ....[1]....
        /*003c*/ 	.word	0xffffffff


	//   ....[2]....
        /*0040*/ 	.word	0xffffffff


	//   ....[3]....
        /*0044*/ 	.word	0xffffffff


	//   ....[4]....
        /*0048*/ 	.word	0xffffffff


	//   ....[5]....
        /*004c*/ 	.word	0xffffffff


	//   ....[6]....
        /*0050*/ 	.word	0xffffffff


	//   ....[7]....
        /*0054*/ 	.word	0xffffffff


	//   ....[8]....
        /*0058*/ 	.word	0xffffffff


	//   ....[9]....
        /*005c*/ 	.word	0xffffffff


	//   ....[10]....
        /*0060*/ 	.word	0xffffffff


	//   ....[11]....
        /*0064*/ 	.word	0xffffffff


	//   ....[12]....
        /*0068*/ 	.word	0xffffffff


	//   ....[13]....
        /*006c*/ 	.word	0xffffffff


	//   ....[14]....
        /*0070*/ 	.word	0xffffffff


	//   ....[15]....
        /*0074*/ 	.word	0xffffffff


	//   ....[16]....
        /*0078*/ 	.word	0xffffffff


	//   ....[17]....
        /*007c*/ 	.word	0xffffffff


	//   ....[18]....
        /*0080*/ 	.word	0xffffffff


	//   ....[19]....
        /*0084*/ 	.word	0xffffffff


	//   ....[20]....
        /*0088*/ 	.word	0xffffffff


	//   ....[21]....
        /*008c*/ 	.word	0xffffffff


	//   ....[22]....
        /*0090*/ 	.word	0xffffffff


	//   ....[23]....
        /*0094*/ 	.word	0xffffffff


	//   ....[24]....
        /*0098*/ 	.word	0xffffffff


	//   ....[25]....
        /*009c*/ 	.word	0xffffffff


	//   ....[26]....
        /*00a0*/ 	.word	0xffffffff


	//   ....[27]....
        /*00a4*/ 	.word	0xffffffff


	//   ....[28]....
        /*00a8*/ 	.word	0xffffffff


	//   ....[29]....
        /*00ac*/ 	.word	0xffffffff


	//   ....[30]....
        /*00b0*/ 	.word	0xffffffff


	//   ....[31]....
        /*00b4*/ 	.word	0xffffffff


	//   ....[32]....
        /*00b8*/ 	.word	0xffffffff


	//   ....[33]....
        /*00bc*/ 	.word	0xffffffff


	//   ....[34]....
        /*00c0*/ 	.word	0xffffffff


	//   ....[35]....
        /*00c4*/ 	.word	0xffffffff


	//   ....[36]....
        /*00c8*/ 	.word	0xffffffff


	//   ....[37]....
        /*00cc*/ 	.word	0xffffffff


	//   ....[38]....
        /*00d0*/ 	.word	0xffffffff


	//   ....[39]....
        /*00d4*/ 	.word	0xffffffff


	//   ....[40]....
        /*00d8*/ 	.word	0xffffffff


	//   ....[41]....
        /*00dc*/ 	.word	0xffffffff


	//   ....[42]....
        /*00e0*/ 	.word	0xffffffff


	//   ....[43]....
        /*00e4*/ 	.word	0xffffffff


	//   ....[44]....
        /*00e8*/ 	.word	0xffffffff


	//   ....[45]....
        /*00ec*/ 	.word	0xffffffff


	//   ....[46]....
        /*00f0*/ 	.word	0xffffffff


	//   ....[47]....
        /*00f4*/ 	.word	0xffffffff


	//   ....[48]....
        /*00f8*/ 	.word	0xffffffff


	//   ....[49]....
        /*00fc*/ 	.word	0xffffffff


	//   ....[50]....
        /*0100*/ 	.word	0xffffffff


	//   ....[51]....
        /*0104*/ 	.word	0xffffffff


	//   ....[52]....
        /*0108*/ 	.word	0xffffffff


	//   ....[53]....
        /*010c*/ 	.word	0xffffffff


	//   ....[54]....
        /*0110*/ 	.word	0xffffffff


	//   ....[55]....
        /*0114*/ 	.word	0xffffffff


	//   ....[56]....
        /*0118*/ 	.word	0xffffffff


	//   ....[57]....
        /*011c*/ 	.word	0xffffffff


	//   ....[58]....
        /*0120*/ 	.word	0xffffffff


	//   ....[59]....
        /*0124*/ 	.word	0xffffffff


	//   ....[60]....
        /*0128*/ 	.word	0xffffffff


	//   ....[61]....
        /*012c*/ 	.word	0xffffffff


	//   ....[62]....
        /*0130*/ 	.word	0xffffffff


	//   ....[63]....
        /*0134*/ 	.word	0xffffffff


	//   ....[64]....
        /*0138*/ 	.word	0xffffffff


	//   ....[65]....
        /*013c*/ 	.word	0xffffffff


	//   ....[66]....
        /*0140*/ 	.word	0xffffffff


	//   ....[67]....
        /*0144*/ 	.word	0xffffffff


	//   ....[68]....
        /*0148*/ 	.word	0xffffffff


	//   ....[69]....
        /*014c*/ 	.word	0xffffffff


	//   ....[70]....
        /*0150*/ 	.word	0xffffffff


	//   ....[71]....
        /*0154*/ 	.word	0xffffffff


	//   ....[72]....
        /*0158*/ 	.word	0xffffffff


	//   ....[73]....
        /*015c*/ 	.word	0xffffffff


	//   ....[74]....
        /*0160*/ 	.word	0xffffffff


	//   ....[75]....
        /*0164*/ 	.word	0xffffffff


	//   ....[76]....
        /*0168*/ 	.word	0xffffffff


	//   ....[77]....
        /*016c*/ 	.word	0xffffffff


	//   ....[78]....
        /*0170*/ 	.word	0xffffffff


	//   ....[79]....
        /*0174*/ 	.word	0xffffffff


	//   ....[80]....
        /*0178*/ 	.word	0xffffffff


	//   ....[81]....
        /*017c*/ 	.word	0xffffffff


	//   ....[82]....
        /*0180*/ 	.word	0xffffffff


	//   ....[83]....
        /*0184*/ 	.word	0xffffffff


	//----- nvinfo : EIATTR_COOP_GROUP_INSTR_OFFSETS
	.align		4
.L_2593:
        /*0188*/ 	.byte	0x04, 0x28
        /*018a*/ 	.short	(.L_2595 - .L_2594)


	//   ....[0]....
.L_2594:
        /*018c*/ 	.word	0x000015f0


	//   ....[1]....
        /*0190*/ 	.word	0x00001bd0


	//   ....[2]....
        /*0194*/ 	.word	0x00002130


	//   ....[3]....
        /*0198*/ 	.word	0x00006810


	//   ....[4]....
        /*019c*/ 	.word	0x00008770


	//   ....[5]....
        /*01a0*/ 	.word	0x00009ca0


	//   ....[6]....
        /*01a4*/ 	.word	0x00009cb0


	//   ....[7]....
        /*01a8*/ 	.word	0x00009cc0


	//   ....[8]....
        /*01ac*/ 	.word	0x00009ce0


	//   ....[9]....
        /*01b0*/ 	.word	0x00009d70


	//   ....[10]....
        /*01b4*/ 	.word	0x00009da0


	//   ....[11]....
        /*01b8*/ 	.word	0x00009db0


	//   ....[12]....
        /*01bc*/ 	.word	0x00009dd0


	//   ....[13]....
        /*01c0*/ 	.word	0x00009e60


	//   ....[14]....
        /*01c4*/ 	.word	0x00009e90


	//   ....[15]....
        /*01c8*/ 	.word	0x00009ea0


	//   ....[16]....
        /*01cc*/ 	.word	0x00009eb0


	//   ....[17]....
        /*01d0*/ 	.word	0x00009f50


	//   ....[18]....
        /*01d4*/ 	.word	0x00009f80


	//   ....[19]....
        /*01d8*/ 	.word	0x00009f90


	//   ....[20]....
        /*01dc*/ 	.word	0x00009fa0


	//   ....[21]....
        /*01e0*/ 	.word	0x0000a050


	//   ....[22]....
        /*01e4*/ 	.word	0x0000a070


	//   ....[23]....
        /*01e8*/ 	.word	0x0000a080


	//   ....[24]....
        /*01ec*/ 	.word	0x0000a090


	//   ....[25]....
        /*01f0*/ 	.word	0x0000a140


	//   ....[26]....
        /*01f4*/ 	.word	0x0000a150


	//   ....[27]....
        /*01f8*/ 	.word	0x0000a160


	//   ....[28]....
        /*01fc*/ 	.word	0x0000a170


	//   ....[29]....
        /*0200*/ 	.word	0x0000a180


	//   ....[30]....
        /*0204*/ 	.word	0x0000a1a0


	//   ....[31]....
        /*0208*/ 	.word	0x0000ac60


	//   ....[32]....
        /*020c*/ 	.word	0x0000ac90


	//   ....[33]....
        /*0210*/ 	.word	0x0000aca0


	//   ....[34]....
        /*0214*/ 	.word	0x0000acb0


	//   ....[35]....
        /*0218*/ 	.word	0x0000ad90


	//   ....[36]....
        /*021c*/ 	.word	0x0000adb0


	//   ....[37]....
        /*0220*/ 	.word	0x0000adc0


	//   ....[38]....
        /*0224*/ 	.word	0x0000add0


	//   ....[39]....
        /*0228*/ 	.word	0x0000aeb0


	//   ....[40]....
        /*022c*/ 	.word	0x0000aed0


	//   ....[41]....
        /*0230*/ 	.word	0x0000aee0


	//   ....[42]....
        /*0234*/ 	.word	0x0000aef0


	//   ....[43]....
        /*0238*/ 	.word	0x0000afd0


	//   ....[44]....
        /*023c*/ 	.word	0x0000aff0


	//   ....[45]....
        /*0240*/ 	.word	0x0000b000


	//   ....[46]....
        /*0244*/ 	.word	0x0000b010


	//   ....[47]....
        /*0248*/ 	.word	0x0000b0f0


	//   ....[48]....
        /*024c*/ 	.word	0x0000b110


	//   ....[49]....
        /*0250*/ 	.word	0x0000b120


	//   ....[50]....
        /*0254*/ 	.word	0x0000b130


	//   ....[51]....
        /*0258*/ 	.word	0x0000b200


	//   ....[52]....
        /*025c*/ 	.word	0x0000b240


	//   ....[53]....
        /*0260*/ 	.word	0x0000b270


	//   ....[54]....
        /*0264*/ 	.word	0x0000b280


	//   ....[55]....
        /*0268*/ 	.word	0x0000b290


	//   ....[56]....
        /*026c*/ 	.word	0x0000b2b0


	//   ....[57]....
        /*0270*/ 	.word	0x0000b330


	//   ....[58]....
        /*0274*/ 	.word	0x0000b360


	//   ....[59]....
        /*0278*/ 	.word	0x0000b370


	//   ....[60]....
        /*027c*/ 	.word	0x0000b390


	//   ....[61]....
        /*0280*/ 	.word	0x0000f290


	//   ....[62]....
        /*0284*/ 	.word	0x0000f2d0


	//   ....[63]....
        /*0288*/ 	.word	0x0000f460


	//   ....[64]....
        /*028c*/ 	.word	0x0000f4a0


	//   ....[65]....
        /*0290*/ 	.word	0x0000f560


	//   ....[66]....
        /*0294*/ 	.word	0x0000f580


	//   ....[67]....
        /*0298*/ 	.word	0x0000f5b0


	//   ....[68]....
        /*029c*/ 	.word	0x0000f5d0


	//   ....[69]....
        /*02a0*/ 	.word	0x0000f610


	//   ....[70]....
        /*02a4*/ 	.word	0x0000f640


	//   ....[71]....
        /*02a8*/ 	.word	0x0000fe30


	//   ....[72]....
        /*02ac*/ 	.word	0x00010660


	//   ....[73]....
        /*02b0*/ 	.word	0x00010f90


	//   ....[74]....
        /*02b4*/ 	.word	0x000115a0


	//   ....[75]....
        /*02b8*/ 	.word	0x000115f0


	//   ....[76]....
        /*02bc*/ 	.word	0x00011640


	//   ....[77]....
        /*02c0*/ 	.word	0x00011670


	//   ....[78]....
        /*02c4*/ 	.word	0x00011690


	//   ....[79]....
        /*02c8*/ 	.word	0x000117b0


	//   ....[80]....
        /*02cc*/ 	.word	0x000117e0


	//   ....[81]....
        /*02d0*/ 	.word	0x00011840


	//   ....[82]....
        /*02d4*/ 	.word	0x00011870


	//   ....[83]....
        /*02d8*/ 	.word	0x00011890


	//----- nvinfo : EIATTR_VRC_CTA_INIT_COUNT
	.align		4
.L_2595:
        /*02dc*/ 	.byte	0x02, 0x4a
	.zero		1
	.zero		1


	//----- nvinfo : EIATTR_EXIT_INSTR_OFFSETS
	.align		4
        /*02e0*/ 	.byte	0x04, 0x1c
        /*02e2*/ 	.short	(.L_2597 - .L_2596)


	//   ....[0]....
.L_2596:
        /*02e4*/ 	.word	0x00011950


	//   ....[1]....
        /*02e8*/ 	.word	0x00011b20


	//----- nvinfo : EIATTR_MAX_THREADS
	.align		4
.L_2597:
        /*02ec*/ 	.byte	0x04, 0x05
        /*02ee*/ 	.short	(.L_2599 - .L_2598)
.L_2598:
        /*02f0*/ 	.word	0x00000020
        /*02f4*/ 	.word	0x00000001
        /*02f8*/ 	.word	0x00000001


	//----- nvinfo : EIATTR_CRS_STACK_SIZE
	.align		4
.L_2599:
        /*02fc*/ 	.byte	0x04, 0x1e
        /*02fe*/ 	.short	(.L_2601 - .L_2600)
.L_2600:
        /*0300*/ 	.word	0x00000000


	//----- nvinfo : EIATTR_CBANK_PARAM_SIZE
	.align		4
.L_2601:
        /*0304*/ 	.byte	0x03, 0x19
        /*0306*/ 	.short	0x01f0


	//----- nvinfo : EIATTR_PARAM_CBANK
	.align		4
        /*0308*/ 	.byte	0x04, 0x0a
        /*030a*/ 	.short	(.L_2603 - .L_2602)
	.align		4
.L_2602:
        /*030c*/ 	.word	index@(.nv.constant0._Z25selective_scan_bwd_kernelI32Selective_Scan_bwd_kernel_traitsILi32ELi16ELb0ELb1ELb1ELb1ELb0EN3c104HalfENS1_7complexIfEEEEv12SSMParamsBwd)
        /*0310*/ 	.short	0x0380
        /*0312*/ 	.short	0x01f0


	//----- nvinfo : EIATTR_SW_WAR
	.align		4
.L_2603:
        /*0314*/ 	.byte	0x04, 0x36
        /*0316*/ 	.short	(.L_2605 - .L_2604)
.L_2604:
        /*0318*/ 	.word	0x00000008
.L_2605:


//--------------------- .nv.info._Z25selective_scan_bwd_kernelI32Selective_Scan_bwd_kernel_traitsILi32ELi16ELb0ELb1ELb1ELb1ELb1EN3c104HalfENS1_7complexIfEEEEv12SSMParamsBwd --------------------------
	.section	.nv.info._Z25selective_scan_bwd_kernelI32Selective_Scan_bwd_kernel_traitsILi32ELi16ELb0ELb1ELb1ELb1ELb1EN3c104HalfENS1_7complexIfEEEEv12SSMParamsBwd,"",@"SHT_CUDA_INFO"
	.sectionflags	@""
	.align	4


	//----- nvinfo : EIATTR_CUDA_API_VERSION
	.align		4
        /*0000*/ 	.byte	0x04, 0x37
        /*0002*/ 	.short	(.L_2607 - .L_2606)
.L_2606:
        /*0004*/ 	.word	0x00000082


	//----- nvinfo : EIATTR_KPARAM_INFO
	.align		4
.L_2607:
        /*0008*/ 	.byte	0x04, 0x17
        /*000a*/ 	.short	(.L_2609 - .L_2608)
.L_2608:
        /*000c*/ 	.word	0x00000000
        /*0010*/ 	.short	0x0000
        /*0012*/ 	.short	0x0000
        /*0014*/ 	.byte	0x00, 0xf0, 0xc1, 0x07


	//----- nvinfo : EIATTR_SPARSE_MMA_MASK
	.align		4
.L_2609:
        /*0018*/ 	.byte	0x03, 0x50
        /*001a*/ 	.short	0x0000


	//----- nvinfo : EIATTR_MAXREG_COUNT
	.align		4
        /*001c*/ 	.byte	0x03, 0x1b
        /*001e*/ 	.short	0x00ff


	//----- nvinfo : EIATTR_NUM_BARRIERS
	.align		4
        /*0020*/ 	.byte	0x02, 0x4c
        /*0022*/ 	.byte	0x01
	.zero		1


	//----- nvinfo : EIATTR_MERCURY_ISA_VERSION
	.align		4
        /*0024*/ 	.byte	0x03, 0x5f
        /*0026*/ 	.short	0x0101


	//----- nvinfo : EIATTR_INT_WARP_WIDE_INSTR_OFFSETS
	.align		4
        /*0028*/ 	.byte	0x04, 0x31
        /*002a*/ 	.short	(.L_2611 - .L_2610)


	//   ....[0]....
.L_2610:
        /*002c*/ 	.word	0x0000d480


	//   ....[1]....
        /*0030*/ 	.word	0x0000db60


	//----- nvinfo : EIATTR_COOP_GROUP_MASK_REGIDS
	.align		4
.L_2611:
        /*0034*/ 	.byte	0x04, 0x29
        /*0036*/ 	.short	(.L_2613 - .L_2612)


	//   ....[0]....
.L_2612:
        /*0038*/ 	.word	0xffffffff


	//   ....[1]....
        /*003c*/ 	.word	0xffffffff


	//   ....[2]....
        /*0040*/ 	.word	0xffffffff


	//   ....[3]....
        /*0044*/ 	.word	0xffffffff


	//   ....[4]....
        /*0048*/ 	.word	0xffffffff


	//   ....[5]....
        /*004c*/ 	.word	0xffffffff


	//   ....[6]....
        /*0050*/ 	.word	0xffffffff


	//   ....[7]....
        /*0054*/ 	.word	0xffffffff


	//   ....[8]....
        /*0058*/ 	.word	0xffffffff


	//   ....[9]....
        /*005c*/ 	.word	0xffffffff


	//   ....[10]....
        /*0060*/ 	.word	0xffffffff


	//   ....[11]....
        /*0064*/ 	.word	0xffffffff


	//   ....[12]....
        /*0068*/ 	.word	0xffffffff


	//   ....[13]....
        /*006c*/ 	.word	0xffffffff


	//   ....[14]....
        /*0070*/ 	.word	0xffffffff


	//   ....[15]....
        /*0074*/ 	.word	0xffffffff


	//   ....[16]....
        /*0078*/ 	.word	0xffffffff


	//   ....[17]....
        /*007c*/ 	.word	0xffffffff


	//   ....[18]....
        /*0080*/ 	.word	0xffffffff


	//   ....[19]....
        /*0084*/ 	.word	0xffffffff


	//   ....[20]....
        /*0088*/ 	.word	0xffffffff


	//   ....[21]....
        /*008c*/ 	.word	0xffffffff


	//   ....[22]....
        /*0090*/ 	.word	0xffffffff


	//   ....[23]....
        /*0094*/ 	.word	0xffffffff


	//   ....[24]....
        /*0098*/ 	.word	0xffffffff


	//   ....[25]....
        /*009c*/ 	.word	0xffffffff


	//   ....[26]....
        /*00a0*/ 	.word	0xffffffff


	//   ....[27]....
        /*00a4*/ 	.word	0xffffffff


	//   ....[28]....
        /*00a8*/ 	.word	0xffffffff


	//   ....[29]....
        /*00ac*/ 	.word	0xffffffff


	//   ....[30]....
        /*00b0*/ 	.word	0xffffffff


	//   ....[31]....
        /*00b4*/ 	.word	0xffffffff


	//   ....[32]....
        /*00b8*/ 	.word	0xffffffff


	//   ....[33]....
        /*00bc*/ 	.word	0xffffffff


	//   ....[34]....
        /*00c0*/ 	.word	0xffffffff


	//   ....[35]....
        /*00c4*/ 	.word	0xffffffff


	//   ....[36]....
        /*00c8*/ 	.word	0xffffffff


	//   ....[37]....
        /*00cc*/ 	.word	0xffffffff


	//   ....[38]....
        /*00d0*/ 	.word	0xffffffff


	//   ....[39]....
        /*00d4*/ 	.word	0xffffffff


	//   ....[40]....
        /*00d8*/ 	.word	0xffffffff


	//   ....[41]....
        /*00dc*/ 	.word	0xffffffff


	//   ....[42]....
        /*00e0*/ 	.word	0xffffffff


	//   ....[43]....
        /*00e4*/ 	.word	0xffffffff


	//   ....[44]....
        /*00e8*/ 	.word	0xffffffff


	//   ....[45]....
        /*00ec*/ 	.word	0xffffffff


	//   ....[46]....
        /*00f0*/ 	.word	0xffffffff


	//   ....[47]....
        /*00f4*/ 	.word	0xffffffff


	//   ....[48]....
        /*00f8*/ 	.word	0xffffffff


	//   ....[49]....
        /*00fc*/ 	.word	0xffffffff


	//   ....[50]....
        /*0100*/ 	.word	0xffffffff


	//   ....[51]....
        /*0104*/ 	.word	0xffffffff


	//   ....[52]....
        /*0108*/ 	.word	0xffffffff


	//   ....[53]....
        /*010c*/ 	.word	0xffffffff


	//   ....[54]....
        /*0110*/ 	.word	0xffffffff


	//   ....[55]....
        /*0114*/ 	.word	0xffffffff


	//   ....[56]....
        /*0118*/ 	.word	0xffffffff


	//   ....[57]....
        /*011c*/ 	.word	0xffffffff


	//   ....[58]....
        /*0120*/ 	.word	0xffffffff


	//   ....[59]....
        /*0124*/ 	.word	0xffffffff


	//   ....[60]....
        /*0128*/ 	.word	0xffffffff


	//   ....[61]....
        /*012c*/ 	.word	0xffffffff


	//   ....[62]....
        /*0130*/ 	.word	0xffffffff


	//   ....[63]....
        /*0134*/ 	.word	0xffffffff


	//   ....[64]....
        /*0138*/ 	.word	0xffffffff


	//   ....[65]....
        /*013c*/ 	.word	0xffffffff


	//   ....[66]....
        /*0140*/ 	.word	0xffffffff


	//   ....[67]....
        /*0144*/ 	.word	0xffffffff


	//   ....[68]....
        /*0148*/ 	.word	0xffffffff


	//   ....[69]....
        /*014c*/ 	.word	0xffffffff


	//   ....[70]....
        /*0150*/ 	.word	0xffffffff


	//   ....[71]....
        /*0154*/ 	.word	0xffffffff


	//   ....[72]....
        /*0158*/ 	.word	0xffffffff


	//   ....[73]....
        /*015c*/ 	.word	0xffffffff


	//   ....[74]....
        /*0160*/ 	.word	0xffffffff


	//   ....[75]....
        /*0164*/ 	.word	0xffffffff


	//   ....[76]....
        /*0168*/ 	.word	0xffffffff


	//   ....[77]....
        /*016c*/ 	.word	0xffffffff


	//   ....[78]....
        /*0170*/ 	.word	0xffffffff


	//   ....[79]....
        /*0174*/ 	.word	0xffffffff


	//   ....[80]....
        /*0178*/ 	.word	0xffffffff


	//   ....[81]....
        /*017c*/ 	.word	0xffffffff


	//   ....[82]....
        /*0180*/ 	.word	0xffffffff


	//   ....[83]....
        /*0184*/ 	.word	0xffffffff


	//   ....[84]....
        /*0188*/ 	.word	0xffffffff


	//   ....[85]....
        /*018c*/ 	.word	0xffffffff


	//   ....[86]....
        /*0190*/ 	.word	0xffffffff


	//   ....[87]....
        /*0194*/ 	.word	0xffffffff


	//----- nvinfo : EIATTR_COOP_GROUP_INSTR_OFFSETS
	.align		4
.L_2613:
        /*0198*/ 	.byte	0x04, 0x28
        /*019a*/ 	.short	(.L_2615 - .L_2614)


	//   ....[0]....
.L_2614:
        /*019c*/ 	.word	0x00001630


	//   ....[1]....
        /*01a0*/ 	.word	0x00001c50


	//   ....[2]....
        /*01a4*/ 	.word	0x000022e0


	//   ....[3]....
        /*01a8*/ 	.word	0x00004de0


	//   ....[4]....
        /*01ac*/ 	.word	0x00005580


	//   ....[5]....
        /*01b0*/ 	.word	0x000061b0


	//   ....[6]....
        /*01b4*/ 	.word	0x00006ba0


	//   ....[7]....
        /*01b8*/ 	.word	0x00009090


	//   ....[8]....
        /*01bc*/ 	.word	0x0000b010


	//   ....[9]....
        /*01c0*/ 	.word	0x0000c550


	//   ....[10]....
        /*01c4*/ 	.word	0x0000c560


	//   ....[11]....
        /*01c8*/ 	.word	0x0000c570


	//   ....[12]....
        /*01cc*/ 	.word	0x0000c580


	//   ....[13]....
        /*01d0*/ 	.word	0x0000c630


	//   ....[14]....
        /*01d4*/ 	.word	0x0000c650


	//   ....[15]....
        /*01d8*/ 	.word	0x0000c660


	//   ....[16]....
        /*01dc*/ 	.word	0x0000c670


	//   ....[17]....
        /*01e0*/ 	.word	0x0000c720


	//   ....[18]....
        /*01e4*/ 	.word	0x0000c740


	//   ....[19]....
        /*01e8*/ 	.word	0x0000c750


	//   ....[20]....
        /*01ec*/ 	.word	0x0000c760


	//   ....[21]....
        /*01f0*/ 	.word	0x0000c810


	//   ....[22]....
        /*01f4*/ 	.word	0x0000c830


	//   ....[23]....
        /*01f8*/ 	.word	0x0000c840


	//   ....[24]....
        /*01fc*/ 	.word	0x0000c850


	//   ....[25]....
        /*0200*/ 	.word	0x0000c910


	//   ....[26]....
        /*0204*/ 	.word	0x0000c920


	//   ....[27]....
        /*0208*/ 	.word	0x0000c930


	//   ....[28]....
        /*020c*/ 	.word	0x0000c940


	//   ....[29]....
        /*0210*/ 	.word	0x0000c9f0


	//   ....[30]....
        /*0214*/ 	.word	0x0000ca00


	//   ....[31]....
        /*0218*/ 	.word	0x0000ca10


	//   ....[32]....
        /*021c*/ 	.word	0x0000ca20


	//   ....[33]....
        /*0220*/ 	.word	0x0000ca30


	//   ....[34]....
        /*0224*/ 	.word	0x0000ca50


	//   ....[35]....
        /*0228*/ 	.word	0x0000d510


	//   ....[36]....
        /*022c*/ 	.word	0x0000d540


	//   ....[37]....
        /*0230*/ 	.word	0x0000d550


	//   ....[38]....
        /*0234*/ 	.word	0x0000d560


	//   ....[39]....
        /*0238*/ 	.word	0x0000d640


	//   ....[40]....
        /*023c*/ 	.word	0x0000d660


	//   ....[41]....
        /*0240*/ 	.word	0x0000d670


	//   ....[42]....
        /*0244*/ 	.word	0x0000d680


	//   ....[43]....
        /*0248*/ 	.word	0x0000d760


	//   ....[44]....
        /*024c*/ 	.word	0x0000d780


	//   ....[45]....
        /*0250*/ 	.word	0x0000d790


	//   ....[46]....
        /*0254*/ 	.word	0x0000d7a0


	//   ....[47]....
        /*0258*/ 	.word	0x0000d880


	//   ....[48]....
        /*025c*/ 	.word	0x0000d8a0


	//   ....[49]....
        /*0260*/ 	.word	0x0000d8b0


	//   ....[50]....
        /*0264*/ 	.word	0x0000d8c0


	//   ....[51]....
        /*0268*/ 	.word	0x0000d9a0


	//   ....[52]....
        /*026c*/ 	.word	0x0000d9c0


	//   ....[53]....
        /*0270*/ 	.word	0x0000d9d0


	//   ....[54]....
        /*0274*/ 	.word	0x0000d9e0


	//   ....[55]....
        /*0278*/ 	.word	0x0000dab0


	//   ....[56]....
        /*027c*/ 	.word	0x0000daf0


	//   ....[57]....
        /*0280*/ 	.word	0x0000db20


	//   ....[58]....
        /*0284*/ 	.word	0x0000db40


	//   ....[59]....
        /*0288*/ 	.word	0x0000db50


	//   ....[60]....
        /*028c*/ 	.word	0x0000db70


	//   ....[61]....
        /*0290*/ 	.word	0x0000dbb0


	//   ....[62]....
        /*0294*/ 	.word	0x0000dc20


	//   ....[63]....
        /*0298*/ 	.word	0x0000dc30


	//   ....[64]....
        /*029c*/ 	.word	0x0000dc40


	//   ....[65]....
        /*02a0*/ 	.word	0x00011b40


	//   ....[66]....
        /*02a4*/ 	.word	0x00011b80


	//   ....[67]....
        /*02a8*/ 	.word	0x00011d10


	//   ....[68]....
        /*02ac*/ 	.word	0x00011d50


	//   ....[69]....
        /*02b0*/ 	.word	0x00011e40


	//   ....[70]....
        /*02b4*/ 	.word	0x00011e60


	//   ....[71]....
        /*02b8*/ 	.word	0x00011e90


	//   ....[72]....
        /*02bc*/ 	.word	0x00011eb0


	//   ....[73]....
        /*02c0*/ 	.word	0x00011ef0


	//   ....[74]....
        /*02c4*/ 	.word	0x00011f30


	//   ....[75]....
        /*02c8*/ 	.word	0x000126f0


	//   ....[76]....
        /*02cc*/ 	.word	0x00012f20


	//   ....[77]....
        /*02d0*/ 	.word	0x00013830


	//   ....[78]....
        /*02d4*/ 	.word	0x00013e50


	//   ....[79]....
        /*02d8*/ 	.word	0x00013ea0


	//   ....[80]....
        /*02dc*/ 	.word	0x00013ef0


	//   ....[81]....
        /*02e0*/ 	.word	0x00013f20


	//   ....[82]....
        /*02e4*/ 	.word	0x00013f40


	//   ....[83]....
        /*02e8*/ 	.word	0x00014060


	//   ....[84]....
        /*02ec*/ 	.word	0x00014090


	//   ....[85]....
        /*02f0*/ 	.word	0x000140f0


	//   ....[86]....
        /*02f4*/ 	.word	0x00014120


	//   ....[87]....
        /*02f8*/ 	.word	0x00014140


	//----- nvinfo : EIATTR_VRC_CTA_INIT_COUNT
	.align		4
.L_2615:
        /*02fc*/ 	.byte	0x02, 0x4a
	.zero		1
	.zero		1


	//----- nvinfo : EIATTR_EXIT_INSTR_OFFSETS
	.align		4
        /*0300*/ 	.byte	0x04, 0x1c
        /*0302*/ 	.short	(.L_2617 - .L_2616)


	//   ....[0]....
.L_2616:
        /*0304*/ 	.word	0x00014200


	//   ....[1]....
        /*0308*/ 	.word	0x000143d0


	//----- nvinfo : EIATTR_MAX_THREADS
	.align		4
.L_2617:
        /*030c*/ 	.byte	0x04, 0x05
        /*030e*/ 	.short	(.L_2619 - .L_2618)
.L_2618:
        /*0310*/ 	.word	0x00000020
        /*0314*/ 	.word	0x00000001
        /*0318*/ 	.word	0x00000001


	//----- nvinfo : EIATTR_CRS_STACK_SIZE
	.align		4
.L_2619:
        /*031c*/ 	.byte	0x04, 0x1e
        /*031e*/ 	.short	(.L_2621 - .L_2620)
.L_2620:
        /*0320*/ 	.word	0x00000000


	//----- nvinfo : EIATTR_CBANK_PARAM_SIZE
	.align		4
.L_2621:
        /*0324*/ 	.byte	0x03, 0x19
        /*0326*/ 	.short	0x01f0


	//----- nvinfo : EIATTR_PARAM_CBANK
	.align		4
        /*0328*/ 	.byte	0x04, 0x0a
        /*032a*/ 	.short	(.L_2623 - .L_2622)
	.align		4
.L_2622:
        /*032c*/ 	.word	index@(.nv.constant0._Z25selective_scan_bwd_kernelI32Selective_Scan_bwd_kernel_traitsILi32ELi16ELb0ELb1ELb1ELb1ELb1EN3c104HalfENS1_7complexIfEEEEv12SSMParamsBwd)
        /*0330*/ 	.short	0x0380
        /*0332*/ 	.short	0x01f0


	//----- nvinfo : EIATTR_SW_WAR
	.align		4
.L_2623:
        /*0334*/ 	.byte	0x04, 0x36
        /*0336*/ 	.short	(.L_2625 - .L_2624)
.L_2624:
        /*0338*/ 	.word	0x00000008
.L_2625:


//--------------------- .nv.info._Z25selective_scan_bwd_kernelI32Selective_Scan_bwd_kernel_traitsILi32ELi16ELb1ELb0ELb0ELb0ELb0EN3c104HalfENS1_7complexIfEEEEv12SSMParamsBwd --------------------------
	.section	.nv.info._Z25selective_scan_bwd_kernelI32Selective_Scan_bwd_kernel_traitsILi32ELi16ELb1ELb0ELb0ELb0ELb0EN3c104HalfENS1_7complexIfEEEEv12SSMParamsBwd,"",@"SHT_CUDA_INFO"
	.sectionflags	@""
	.align	4


	//----- nvinfo : EIATTR_CUDA_API_VERSION
	.align		4
        /*0000*/ 	.byte	0x04, 0x37
        /*0002*/ 	.short	(.L_2627 - .L_2626)
.L_2626:
        /*0004*/ 	.word	0x00000082


	//----- nvinfo : EIATTR_KPARAM_INFO
	.align		4
.L_2627:
        /*0008*/ 	.byte	0x04, 0x17
        /*000a*/ 	.short	(.L_2629 - .L_2628)
.L_2628:
        /*000c*/ 	.word	0x00000000
        /*0010*/ 	.short	0x0000
        /*0012*/ 	.short	0x0000
        /*0014*/ 	.byte	0x00, 0xf0, 0xc1, 0x07


	//----- nvinfo : EIATTR_SPARSE_MMA_MASK
	.align		4
.L_2629:
        /*0018*/ 	.byte	0x03, 0x50
        /*001a*/ 	.short	0x0000


	//----- nvinfo : EIATTR_MAXREG_COUNT
	.align		4
        /*001c*/ 	.byte	0x03, 0x1b
        /*001e*/ 	.short	0x00ff


	//----- nvinfo : EIATTR_NUM_BARRIERS
	.align		4
        /*0020*/ 	.byte	0x02, 0x4c
        /*0022*/ 	.byte	0x01
	.zero		1


	//----- nvinfo : EIATTR_MERCURY_ISA_VERSION
	.align		4
        /*0024*/ 	.byte	0x03, 0x5f
        /*0026*/ 	.short	0x0101


	//----- nvinfo : EIATTR_COOP_GROUP_MASK_REGIDS
	.align		4
        /*0028*/ 	.byte	0x04, 0x29
        /*002a*/ 	.short	(.L_2631 - .L_2630)


	//   ....[0]....
.L_2630:
        /*002c*/ 	.word	0xffffffff


	//   ....[1]....
        /*0030*/ 	.word	0xffffffff


	//   ....[2]....
        /*0034*/ 	.word	0xffffffff


	//   ....[3]....
        /*0038*/ 	.word	0xffffffff


	//   ....[4]....
        /*003c*/ 	.word	0xffffffff


	//   ....[5]....
        /*0040*/ 	.word	0xffffffff


	//   ....[6]....
        /*0044*/ 	.word	0xffffffff


	//   ....[7]....
        /*0048*/ 	.word	0xffffffff


	//   ....[8]....
        /*004c*/ 	.word	0xffffffff


	//   ....[9]....
        /*0050*/ 	.word	0xffffffff


	//   ....[10]....
        /*0054*/ 	.word	0xffffffff


	//   ....[11]....
        /*0058*/ 	.word	0xffffffff


	//   ....[12]....
        /*005c*/ 	.word	0xffffffff


	//   ....[13]....
        /*0060*/ 	.word	0xffffffff


	//   ....[14]....
        /*0064*/ 	.word	0xffffffff


	//   ....[15]....
        /*0068*/ 	.word	0xffffffff


	//   ....[16]....
        /*006c*/ 	.word	0xffffffff


	//   ....[17]....
        /*0070*/ 	.word	0xffffffff


	//   ....[18]....
        /*0074*/ 	.word	0xffffffff


	//   ....[19]....
        /*0078*/ 	.word	0xffffffff


	//   ....[20]....
        /*007c*/ 	.word	0xffffffff


	//   ....[21]....
        /*0080*/ 	.word	0xffffffff


	//   ....[22]....
        /*0084*/ 	.word	0xffffffff


	//   ....[23]....
        /*0088*/ 	.word	0xffffffff


	//   ....[24]....
        /*008c*/ 	.word	0xffffffff


	//   ....[25]....
        /*0090*/ 	.word	0xffffffff


	//   ....[26]....
        /*0094*/ 	.word	0xffffffff


	//   ....[27]....
        /*0098*/ 	.word	0xffffffff


	//   ....[28]....
        /*009c*/ 	.word	0xffffffff


	//   ....[29]....
        /*00a0*/ 	.word	0xffffffff


	//   ....[30]....
        /*00a4*/ 	.word	0xffffffff


	//   ....[31]....
        /*00a8*/ 	.word	0xffffffff


	//   ....[32]....
        /*00ac*/ 	.word	0xffffffff


	//   ....[33]....
        /*00b0*/ 	.word	0xffffffff


	//   ....[34]....
        /*00b4*/ 	.word	0xffffffff


	//   ....[35]....
        /*00b8*/ 	.word	0xffffffff


	//   ....[36]....
        /*00bc*/ 	.word	0xffffffff


	//   ....[37]....
        /*00c0*/ 	.word	0xffffffff


	//   ....[38]....
        /*00c4*/ 	.word	0xffffffff


	//   ....[39]....
        /*00c8*/ 	.word	0xffffffff


	//   ....[40]....
        /*00cc*/ 	.word	0xffffffff


	//   ....[41]....
        /*00d0*/ 	.word	0xffffffff


	//   ....[42]....
        /*00d4*/ 	.word	0xffffffff


	//   ....[43]....
        /*00d8*/ 	.word	0xffffffff


	//   ....[44]....
        /*00dc*/ 	.word	0xffffffff


	//   ....[45]....
        /*00e0*/ 	.word	0xffffffff


	//   ....[46]....
        /*00e4*/ 	.word	0xffffffff


	//   ....[47]....
        /*00e8*/ 	.word	0xffffffff


	//   ....[48]....
        /*00ec*/ 	.word	0xffffffff


	//   ....[49]....
        /*00f0*/ 	.word	0xffffffff


	//   ....[50]....
        /*00f4*/ 	.word	0xffffffff


	//   ....[51]....
        /*00f8*/ 	.word	0xffffffff


	//   ....[52]....
        /*00fc*/ 	.word	0xffffffff


	//   ....[53]....
        /*0100*/ 	.word	0xffffffff


	//   ....[54]....
        /*0104*/ 	.word	0xffffffff


	//   ....[55]....
        /*0108*/ 	.word	0xffffffff


	//   ....[56]....
        /*010c*/ 	.word	0xffffffff


	//   ....[57]....
        /*0110*/ 	.word	0xffffffff


	//   ....[58]....
        /*0114*/ 	.word	0xffffffff


	//   ....[59]....
        /*0118*/ 	.word	0xffffffff


	//   ....[60]....
        /*011c*/ 	.word	0xffffffff


	//   ....[61]....
        /*0120*/ 	.word	0xffffffff


	//   ....[62]....
        /*0124*/ 	.word	0xffffffff


	//   ....[63]....
        /*0128*/ 	.word	0xffffffff


	//   ....[64]....
        /*012c*/ 	.word	0xffffffff


	//   ....[65]....
        /*0130*/ 	.word	0xffffffff


	//   ....[66]....
        /*0134*/ 	.word	0xffffffff


	//   ....[67]....
        /*0138*/ 	.word	0xffffffff


	//   ....[68]....
        /*013c*/ 	.word	0xffffffff


	//   ....[69]....
        /*0140*/ 	.word	0xffffffff


	//   ....[70]....
        /*0144*/ 	.word	0xffffffff


	//   ....[71]....
        /*0148*/ 	.word	0xffffffff


	//   ....[72]....
        /*014c*/ 	.word	0xffffffff


	//   ....[73]....
        /*0150*/ 	.word	0xffffffff


	//   ....[74]....
        /*0154*/ 	.word	0xffffffff


	//   ....[75]....
        /*0158*/ 	.word	0xffffffff


	//   ....[76]....
        /*015c*/ 	.word	0xffffffff


	//   ....[77]....
        /*0160*/ 	.word	0xffffffff


	//   ....[78]....
        /*0164*/ 	.word	0xffffffff


	//   ....[79]....
        /*0168*/ 	.word	0xffffffff


	//   ....[80]....
        /*016c*/ 	.word	0xffffffff


	//   ....[81]....
        /*0170*/ 	.word	0xffffffff


	//   ....[82]....
        /*0174*/ 	.word	0xffffffff


	//   ....[83]....
        /*0178*/ 	.word	0xffffffff


	//   ....[84]....
        /*017c*/ 	.word	0xffffffff


	//   ....[85]....
        /*0180*/ 	.word	0xffffffff


	//   ....[86]....
        /*0184*/ 	.word	0xffffffff


	//   ....[87]....
        /*0188*/ 	.word	0xffffffff


	//   ....[88]....
        /*018c*/ 	.word	0xffffffff


	//   ....[89]....
        /*0190*/ 	.word	0xffffffff


	//   ....[90]....
        /*0194*/ 	.word	0xffffffff


	//----- nvinfo : EIATTR_COOP_GROUP_INSTR_OFFSETS
	.align		4
.L_2631:
        /*0198*/ 	.byte	0x04, 0x28
        /*019a*/ 	.short	(.L_2633 - .L_2632)


	//   ....[0]....
.L_2632:
        /*019c*/ 	.word	0x00000720


	//   ....[1]....
        /*01a0*/ 	.word	0x000007d0


	//   ....[2]....
        /*01a4*/ 	.word	0x00000990


	//   ....[3]....
        /*01a8*/ 	.word	0x000029b0


	//   ....[4]....
        /*01ac*/ 	.word	0x000029f0


	//   ....[5]....
        /*01b0*/ 	.word	0x00002aa0


	//   ....[6]....
        /*01b4*/ 	.word	0x00002b00


	//   ....[7]....
        /*01b8*/ 	.word	0x00002c20


	//   ....[8]....
        /*01bc*/ 	.word	0x00002c60


	//   ....[9]....
        /*01c0*/ 	.word	0x00002cc0


	//   ....[10]....
        /*01c4*/ 	.word	0x00002cf0


	//   ....[11]....
        /*01c8*/ 	.word	0x00002e50


	//   ....[12]....
        /*01cc*/ 	.word	0x00002e90


	//   ....[13]....
        /*01d0*/ 	.word	0x00002ec0


	//   ....[14]....
        /*01d4*/ 	.word	0x00002f00


	//   ....[15]....
        /*01d8*/ 	.word	0x000030a0


	//   ....[16]....
        /*01dc*/ 	.word	0x000030f0


	//   ....[17]....
        /*01e0*/ 	.word	0x00003120


	//   ....[18]....
        /*01e4*/ 	.word	0x00003150


	//   ....[19]....
        /*01e8*/ 	.word	0x00003310


	//   ....[20]....
        /*01ec*/ 	.word	0x00003320


	//   ....[21]....
        /*01f0*/ 	.word	0x00003350


	//   ....[22]....
        /*01f4*/ 	.word	0x00003360


	//   ....[23]....
        /*01f8*/ 	.word	0x00003510


	//   ....[24]....
        /*01fc*/ 	.word	0x00003540


	//   ....[25]....
        /*0200*/ 	.word	0x00003570


	//   ....[26]....
        /*0204*/ 	.word	0x00003590


	//   ....[27]....
        /*0208*/ 	.word	0x00003650


	//   ....[28]....
        /*020c*/ 	.word	0x00003690


	//   ....[29]....
        /*0210*/ 	.word	0x00003880


	//   ....[30]....
        /*0214*/ 	.word	0x000038b0


	//   ....[31]....
        /*0218*/ 	.word	0x000038d0


	//   ....[32]....
        /*021c*/ 	.word	0x000038f0


	//   ....[33]....
        /*0220*/ 	.word	0x00003a20


	//   ....[34]....
        /*0224*/ 	.word	0x00003a60


	//   ....[35]....
        /*0228*/ 	.word	0x00003a90


	//   ....[36]....
        /*022c*/ 	.word	0x00003aa0


	//   ....[37]....
        /*0230*/ 	.word	0x00003ba0


	//   ....[38]....
        /*0234*/ 	.word	0x00003be0


	//   ....[39]....
        /*0238*/ 	.word	0x00003c10


	//   ....[40]....
        /*023c*/ 	.word	0x00003c20


	//   ....[41]....
        /*0240*/ 	.word	0x00003d20


	//   ....[42]....
        /*0244*/ 	.word	0x00003d60


	//   ....[43]....
        /*0248*/ 	.word	0x00003da0


	//   ....[44]....
        /*024c*/ 	.word	0x00003db0


	//   ....[45]....
        /*0250*/ 	.word	0x00003e90


	//   ....[46]....
        /*0254*/ 	.word	0x00003ec0


	//   ....[47]....
        /*0258*/ 	.word	0x00003ed0


	//   ....[48]....
        /*025c*/ 	.word	0x00003ee0


	//   ....[49]....
        /*0260*/ 	.word	0x00003fb0


	//   ....[50]....
        /*0264*/ 	.word	0x00003ff0


	//   ....[51]....
        /*0268*/ 	.word	0x00004030


	//   ....[52]....
        /*026c*/ 	.word	0x00004070


	//   ....[53]....
        /*0270*/ 	.word	0x000040b0


	//   ....[54]....
        /*0274*/ 	.word	0x000040e0


	//   ....[55]....
        /*0278*/ 	.word	0x00004110


	//   ....[56]....
        /*027c*/ 	.word	0x00004170


	//   ....[57]....
        /*0280*/ 	.word	0x00004190


	//   ....[58]....
        /*0284*/ 	.word	0x000041f0


	//   ....[59]....
        /*0288*/ 	.word	0x000059a0


	//   ....[60]....
        /*028c*/ 	.word	0x000059e0


	//   ....[61]....
        /*0290*/ 	.word	0x00005a20


	//   ....[62]....
        /*0294*/ 	.word	0x00005a60


	//   ....[63]....
        /*0298*/ 	.word	0x00005b70


	//   ....[64]....
        /*029c*/ 	.word	0x00005bb0


	//   ....[65]....
        /*02a0*/ 	.word	0x00005bf0


	//   ....[66]....
        /*02a4*/ 	.word	0x00005c30


	//   ....[67]....
        /*02a8*/ 	.word	0x00005d90


	//   ....[68]....
        /*02ac*/ 	.word	0x00005dd0


	//   ....[69]....
        /*02b0*/ 	.word	0x00005e10


	//   ....[70]....
        /*02b4*/ 	.word	0x00005e50


	//   ....[71]....
        /*02b8*/ 	.word	0x00005f60


	//   ....[72]....
        /*02bc*/ 	.word	0x00005fa0


	//   ....[73]....
        /*02c0*/ 	.word	0x00005fe0


	//   ....[74]....
        /*02c4*/ 	.word	0x00006020


	//   ....[75]....
        /*02c8*/ 	.word	0x00006110


	//   ....[76]....
        /*02cc*/ 	.word	0x00006140


	//   ....[77]....
        /*02d0*/ 	.word	0x00006150


	//   ....[78]....
        /*02d4*/ 	.word	0x00006160


	//   ....[79]....
        /*02d8*/ 	.word	0x000065c0


	//   ....[80]....
        /*02dc*/ 	.word	0x00006920


	//   ....[81]....
        /*02e0*/ 	.word	0x00006a20


	//   ....[82]....
        /*02e4*/ 	.word	0x00006a70


	//   ....[83]....
        /*02e8*/ 	.word	0x00006ac0


	//   ....[84]....
        /*02ec*/ 	.word	0x00006af0


	//   ....[85]....
        /*02f0*/ 	.word	0x00006b10


	//   ....[86]....
        /*02f4*/ 	.word	0x00006c30


	//   ....[87]....
        /*02f8*/ 	.word	0x00006c70


	//   ....[88]....
        /*02fc*/ 	.word	0x00006cc0


	//   ....[89]....
        /*0300*/ 	.word	0x00006cf0


	//   ....[90]....
        /*0304*/ 	.word	0x00006d10


	//----- nvinfo : EIATTR_VRC_CTA_INIT_COUNT
	.align		4
.L_2633:
        /*0308*/ 	.byte	0x02, 0x4a
	.zero		1
	.zero		1


	//----- nvinfo : EIATTR_EXIT_INSTR_OFFSETS
	.align		4
        /*030c*/ 	.byte	0x04, 0x1c
        /*030e*/ 	.short	(.L_2635 - .L_2634)


	//   ....[0]....
.L_2634:
        /*0310*/ 	.word	0x00006dd0


	//   ....[1]....
        /*0314*/ 	.word	0x00007350


	//----- nvinfo : EIATTR_MAX_THREADS
	.align		4
.L_2635:
        /*0318*/ 	.byte	0x04, 0x05
        /*031a*/ 	.short	(.L_2637 - .L_2636)
.L_2636:
        /*031c*/ 	.word	0x00000020
        /*0320*/ 	.word	0x00000001
        /*0324*/ 	.word	0x00000001


	//----- nvinfo : EIATTR_CRS_STACK_SIZE
	.align		4
.L_2637:
        /*0328*/ 	.byte	0x04, 0x1e
        /*032a*/ 	.short	(.L_2639 - .L_2638)
.L_2638:
        /*032c*/ 	.word	0x00000000


	//----- nvinfo : EIATTR_CBANK_PARAM_SIZE
	.align		4
.L_2639:
        /*0330*/ 	.byte	0x03, 0x19
        /*0332*/ 	.short	0x01f0


	//----- nvinfo : EIATTR_PARAM_CBANK
	.align		4
        /*0334*/ 	.byte	0x04, 0x0a
        /*0336*/ 	.short	(.L_2641 - .L_2640)
	.align		4
.L_2640:
        /*0338*/ 	.word	index@(.nv.constant0._Z25selective_scan_bwd_kernelI32Selective_Scan_bwd_kernel_traitsILi32ELi16ELb1ELb0ELb0ELb0ELb0EN3c104HalfENS1_7complexIfEEEEv12SSMParamsBwd)
        /*033c*/ 	.short	0x0380
        /*033e*/ 	.short	0x01f0


	//----- nvinfo : EIATTR_SW_WAR
	.align		4
.L_2641:
        /*0340*/ 	.byte	0x04, 0x36
        /*0342*/ 	.short	(.L_2643 - .L_2642)
.L_2642:
        /*0344*/ 	.word	0x00000008
.L_2643:


//--------------------- .nv.info._Z25selective_scan_bwd_kernelI32Selective_Scan_bwd_kernel_traitsILi32ELi16ELb1ELb0ELb0ELb0ELb1EN3c104HalfENS1_7complexIfEEEEv12SSMParamsBwd --------------------------
	.section	.nv.info._Z25selective_scan_bwd_kernelI32Selective_Scan_bwd_kernel_traitsILi32ELi16ELb1ELb0ELb0ELb0ELb1EN3c104HalfENS1_7complexIfEEEEv12SSMParamsBwd,"",@"SHT_CUDA_INFO"
	.sectionflags	@""
	.align	4


	//----- nvinfo : EIATTR_CUDA_API_VERSION
	.align		4
        /*0000*/ 	.byte	0x04, 0x37
        /*0002*/ 	.short	(.L_2645 - .L_2644)
.L_2644:
        /*0004*/ 	.word	0x00000082


	//----- nvinfo : EIATTR_KPARAM_INFO
	.align		4
.L_2645:
        /*0008*/ 	.byte	0x04, 0x17
        /*000a*/ 	.short	(.L_2647 - .L_2646)
.L_2646:
        /*000c*/ 	.word	0x00000000
        /*0010*/ 	.short	0x0000
        /*0012*/ 	.short	0x0000
        /*0014*/ 	.byte	0x00, 0xf0, 0xc1, 0x07


	//----- nvinfo : EIATTR_SPARSE_MMA_MASK
	.align		4
.L_2647:
        /*0018*/ 	.byte	0x03, 0x50
        /*001a*/ 	.short	0x0000


	//----- nvinfo : EIATTR_MAXREG_COUNT
	.align		4
        /*001c*/ 	.byte	0x03, 0x1b
        /*001e*/ 	.short	0x00ff


	//----- nvinfo : EIATTR_NUM_BARRIERS
	.align		4
        /*0020*/ 	.byte	0x02, 0x4c
        /*0022*/ 	.byte	0x01
	.zero		1


	//----- nvinfo : EIATTR_MERCURY_ISA_VERSION
	.align		4
        /*0024*/ 	.byte	0x03, 0x5f
        /*0026*/ 	.short	0x0101


	//----- nvinfo : EIATTR_COOP_GROUP_MASK_REGIDS
	.align		4
        /*0028*/ 	.byte	0x04, 0x29
        /*002a*/ 	.short	(.L_2649 - .L_2648)


	//   ....[0]....
.L_2648:
        /*002c*/ 	.word	0xffffffff


	//   ....[1]....
        /*0030*/ 	.word	0xffffffff


	//   ....[2]....
        /*0034*/ 	.word	0xffffffff


	//   ....[3]....
        /*0038*/ 	.word	0xffffffff


	//   ....[4]....
        /*003c*/ 	.word	0xffffffff


	//   ....[5]....
        /*0040*/ 	.word	0xffffffff


	//   ....[6]....
        /*0044*/ 	.word	0xffffffff


	//   ....[7]....
        /*0048*/ 	.word	0xffffffff


	//   ....[8]....
        /*004c*/ 	.word	0xffffffff


	//   ....[9]....
        /*0050*/ 	.word	0xffffffff


	//   ....[10]....
        /*0054*/ 	.word	0xffffffff


	//   ....[11]....
        /*0058*/ 	.word	0xffffffff


	//   ....[12]....
        /*005c*/ 	.word	0xffffffff


	//   ....[13]....
        /*0060*/ 	.word	0xffffffff


	//   ....[14]....
        /*0064*/ 	.word	0xffffffff


	//   ....[15]....
        /*0068*/ 	.word	0xffffffff


	//   ....[16]....
        /*006c*/ 	.word	0xffffffff


	//   ....[17]....
        /*0070*/ 	.word	0xffffffff


	//   ....[18]....
        /*0074*/ 	.word	0xffffffff


	//   ....[19]....
        /*0078*/ 	.word	0xffffffff


	//   ....[20]....
        /*007c*/ 	.word	0xffffffff


	//   ....[21]....
        /*0080*/ 	.word	0xffffffff


	//   ....[22]....
        /*0084*/ 	.word	0xffffffff


	//   ....[23]....
        /*0088*/ 	.word	0xffffffff


	//   ....[24]....
        /*008c*/ 	.word	0xffffffff


	//   ....[25]....
        /*0090*/ 	.word	0xffffffff


	//   ....[26]....
        /*0094*/ 	.word	0xffffffff


	//   ....[27]....
        /*0098*/ 	.word	0xffffffff


	//   ....[28]....
        /*009c*/ 	.word	0xffffffff


	//   ....[29]....
        /*00a0*/ 	.word	0xffffffff


	//   ....[30]....
        /*00a4*/ 	.word	0xffffffff


	//   ....[31]....
        /*00a8*/ 	.word	0xffffffff


	//   ....[32]....
        /*00ac*/ 	.word	0xffffffff


	//   ....[33]....
        /*00b0*/ 	.word	0xffffffff


	//   ....[34]....
        /*00b4*/ 	.word	0xffffffff


	//   ....[35]....
        /*00b8*/ 	.word	0xffffffff


	//   ....[36]....
        /*00bc*/ 	.word	0xffffffff


	//   ....[37]....
        /*00c0*/ 	.word	0xffffffff


	//   ....[38]....
        /*00c4*/ 	.word	0xffffffff


	//   ....[39]....
        /*00c8*/ 	.word	0xffffffff


	//   ....[40]....
        /*00cc*/ 	.word	0xffffffff


	//   ....[41]....
        /*00d0*/ 	.word	0xffffffff


	//   ....[42]....
        /*00d4*/ 	.word	0xffffffff


	//   ....[43]....
        /*00d8*/ 	.word	0xffffffff


	//   ....[44]....
        /*00dc*/ 	.word	0xffffffff


	//   ....[45]....
        /*00e0*/ 	.word	0xffffffff


	//   ....[46]....
        /*00e4*/ 	.word	0xffffffff


	//   ....[47]....
        /*00e8*/ 	.word	0xffffffff


	//   ....[48]....
        /*00ec*/ 	.word	0xffffffff


	//   ....[49]....
        /*00f0*/ 	.word	0xffffffff


	//   ....[50]....
        /*00f4*/ 	.word	0xffffffff


	//   ....[51]....
        /*00f8*/ 	.word	0xffffffff


	//   ....[52]....
        /*00fc*/ 	.word	0xffffffff


	//   ....[53]....
        /*0100*/ 	.word	0xffffffff


	//   ....[54]....
        /*0104*/ 	.word	0xffffffff


	//   ....[55]....
        /*0108*/ 	.word	0xffffffff


	//   ....[56]....
        /*010c*/ 	.word	0xffffffff


	//   ....[57]....
        /*0110*/ 	.word	0xffffffff


	//   ....[58]....
        /*0114*/ 	.word	0xffffffff


	//   ....[59]....
        /*0118*/ 	.word	0xffffffff


	//   ....[60]....
        /*011c*/ 	.word	0xffffffff


	//   ....[61]....
        /*0120*/ 	.word	0xffffffff


	//   ....[62]....
        /*0124*/ 	.word	0xffffffff


	//   ....[63]....
        /*0128*/ 	.word	0xffffffff


	//   ....[64]....
        /*012c*/ 	.word	0xffffffff


	//   ....[65]....
        /*0130*/ 	.word	0xffffffff


	//   ....[66]....
        /*0134*/ 	.word	0xffffffff


	//   ....[67]....
        /*0138*/ 	.word	0xffffffff


	//   ....[68]....
        /*013c*/ 	.word	0xffffffff


	//   ....[69]....
        /*0140*/ 	.word	0xffffffff


	//   ....[70]....
        /*0144*/ 	.word	0xffffffff


	//   ....[71]....
        /*0148*/ 	.word	0xffffffff


	//   ....[72]....
        /*014c*/ 	.word	0xffffffff


	//   ....[73]....
        /*0150*/ 	.word	0xffffffff


	//   ....[74]....
        /*0154*/ 	.word	0xffffffff


	//   ....[75]....
        /*0158*/ 	.word	0xffffffff


	//   ....[76]....
        /*015c*/ 	.word	0xffffffff


	//   ....[77]....
        /*0160*/ 	.word	0xffffffff


	//   ....[78]....
        /*0164*/ 	.word	0xffffffff


	//   ....[79]....
        /*0168*/ 	.word	0xffffffff


	//   ....[80]....
        /*016c*/ 	.word	0xffffffff


	//   ....[81]....
        /*0170*/ 	.word	0xffffffff


	//   ....[82]....
        /*0174*/ 	.word	0xffffffff


	//   ....[83]....
        /*0178*/ 	.word	0xffffffff


	//   ....[84]....
        /*017c*/ 	.word	0xffffffff


	//   ....[85]....
        /*0180*/ 	.word	0xffffffff


	//   ....[86]....
        /*0184*/ 	.word	0xffffffff


	//   ....[87]....
        /*0188*/ 	.word	0xffffffff


	//   ....[88]....
        /*018c*/ 	.word	0xffffffff


	//   ....[89]....
        /*0190*/ 	.word	0xffffffff


	//   ....[90]....
        /*0194*/ 	.word	0xffffffff


	//   ....[91]....
        /*0198*/ 	.word	0xffffffff


	//   ....[92]....
        /*019c*/ 	.word	0xffffffff


	//   ....[93]....
        /*01a0*/ 	.word	0xffffffff


	//   ....[94]....
        /*01a4*/ 	.word	0xffffffff


	//----- nvinfo : EIATTR_COOP_GROUP_INSTR_OFFSETS
	.align		4
.L_2649:
        /*01a8*/ 	.byte	0x04, 0x28
        /*01aa*/ 	.short	(.L_2651 - .L_2650)


	//   ....[0]....
.L_2650:
        /*01ac*/ 	.word	0x00000740


	//   ....[1]....
        /*01b0*/ 	.word	0x000007f0


	//   ....[2]....
        /*01b4*/ 	.word	0x00000950


	//   ....[3]....
        /*01b8*/ 	.word	0x00000ad0


	//   ....[4]....
        /*01bc*/ 	.word	0x00001230


	//   ....[5]....
        /*01c0*/ 	.word	0x00001b90


	//   ....[6]....
        /*01c4*/ 	.word	0x00001ef0


	//   ....[7]....
        /*01c8*/ 	.word	0x00003de0


	//   ....[8]....
        /*01cc*/ 	.word	0x00003e20


	//   ....[9]....
        /*01d0*/ 	.word	0x00003ee0


	//   ....[10]....
        /*01d4*/ 	.word	0x00003f40


	//   ....[11]....
        /*01d8*/ 	.word	0x00004050


	//   ....[12]....
        /*01dc*/ 	.word	0x000040a0


	//   ....[13]....
        /*01e0*/ 	.word	0x00004100


	//   ....[14]....
        /*01e4*/ 	.word	0x00004140


	//   ....[15]....
        /*01e8*/ 	.word	0x00004260


	//   ....[16]....
        /*01ec*/ 	.word	0x000042b0


	//   ....[17]....
        /*01f0*/ 	.word	0x00004300


	//   ....[18]....
        /*01f4*/ 	.word	0x00004330


	//   ....[19]....
        /*01f8*/ 	.word	0x000044f0


	//   ....[20]....
        /*01fc*/ 	.word	0x00004530


	//   ....[21]....
        /*0200*/ 	.word	0x00004560


	//   ....[22]....
        /*0204*/ 	.word	0x00004590


	//   ....[23]....
        /*0208*/ 	.word	0x00004740


	//   ....[24]....
        /*020c*/ 	.word	0x00004770


	//   ....[25]....
        /*0210*/ 	.word	0x00004790


	//   ....[26]....
        /*0214*/ 	.word	0x000047b0


	//   ....[27]....
        /*0218*/ 	.word	0x00004950


	//   ....[28]....
        /*021c*/ 	.word	0x00004980


	//   ....[29]....
        /*0220*/ 	.word	0x000049b0


	//   ....[30]....
        /*0224*/ 	.word	0x000049d0


	//   ....[31]....
        /*0228*/ 	.word	0x00004a90


	//   ....[32]....
        /*022c*/ 	.word	0x00004ad0


	//   ....[33]....
        /*0230*/ 	.word	0x00004cb0


	//   ....[34]....
        /*0234*/ 	.word	0x00004ce0


	//   ....[35]....
        /*0238*/ 	.word	0x00004d10


	//   ....[36]....
        /*023c*/ 	.word	0x00004d30


	//   ....[37]....
        /*0240*/ 	.word	0x00004e60


	//   ....[38]....
        /*0244*/ 	.word	0x00004ea0


	//   ....[39]....
        /*0248*/ 	.word	0x00004ed0


	//   ....[40]....
        /*024c*/ 	.word	0x00004ee0


	//   ....[41]....
        /*0250*/ 	.word	0x00004fe0


	//   ....[42]....
        /*0254*/ 	.word	0x00005020


	//   ....[43]....
        /*0258*/ 	.word	0x00005050


	//   ....[44]....
        /*025c*/ 	.word	0x00005060


	//   ....[45]....
        /*0260*/ 	.word	0x00005160


	//   ....[46]....
        /*0264*/ 	.word	0x000051a0


	//   ....[47]....
        /*0268*/ 	.word	0x000051e0


	//   ....[48]....
        /*026c*/ 	.word	0x000051f0


	//   ....[49]....
        /*0270*/ 	.word	0x000052c0


	//   ....[50]....
        /*0274*/ 	.word	0x00005300


	//   ....[51]....
        /*0278*/ 	.word	0x00005310


	//   ....[52]....
        /*027c*/ 	.word	0x00005320


	//   ....[53]....
        /*0280*/ 	.word	0x000053f0


	//   ....[54]....
        /*0284*/ 	.word	0x00005430


	//   ....[55]....
        /*0288*/ 	.word	0x00005470


	//   ....[56]....
        /*028c*/ 	.word	0x000054b0


	//   ....[57]....
        /*0290*/ 	.word	0x000054f0


	//   ....[58]....
        /*0294*/ 	.word	0x00005520


	//   ....[59]....
        /*0298*/ 	.word	0x00005550


	//   ....[60]....
        /*029c*/ 	.word	0x00005590


	//   ....[61]....
        /*02a0*/ 	.word	0x000055c0


	//   ....[62]....
        /*02a4*/ 	.word	0x00005610


	//   ....[63]....
        /*02a8*/ 	.word	0x00006dc0


	//   ....[64]....
        /*02ac*/ 	.word	0x00006e00


	//   ....[65]....
        /*02b0*/ 	.word	0x00006e40


	//   ....[66]....
        /*02b4*/ 	.word	0x00006e80


	//   ....[67]....
        /*02b8*/ 	.word	0x00006f90


	//   ....[68]....
        /*02bc*/ 	.word	0x00006fd0


	//   ....[69]....
        /*02c0*/ 	.word	0x00007010


	//   ....[70]....
        /*02c4*/ 	.word	0x00007050


	//   ....[71]....
        /*02c8*/ 	.word	0x00007160


	//   ....[72]....
        /*02cc*/ 	.word	0x000071a0


	//   ....[73]....
        /*02d0*/ 	.word	0x000071e0


	//   ....[74]....
        /*02d4*/ 	.word	0x00007220


	//   ....[75]....
        /*02d8*/ 	.word	0x00007380


	//   ....[76]....
        /*02dc*/ 	.word	0x000073c0


	//   ....[77]....
        /*02e0*/ 	.word	0x00007400


	//   ....[78]....
        /*02e4*/ 	.word	0x00007440


	//   ....[79]....
        /*02e8*/ 	.word	0x00007570


	//   ....[80]....
        /*02ec*/ 	.word	0x00007590


	//   ....[81]....
        /*02f0*/ 	.word	0x000075a0


	//   ....[82]....
        /*02f4*/ 	.word	0x000075b0


	//   ....[83]....
        /*02f8*/ 	.word	0x00007a10


	//   ....[84]....
        /*02fc*/ 	.word	0x00007d60


	//   ....[85]....
        /*0300*/ 	.word	0x00007e40


	//   ....[86]....
        /*0304*/ 	.word	0x00007e90


	//   ....[87]....
        /*0308*/ 	.word	0x00007ee0


	//   ....[88]....
        /*030c*/ 	.word	0x00007f10


	//   ....[89]....
        /*0310*/ 	.word	0x00007f30


	//   ....[90]....
        /*0314*/ 	.word	0x00008050


	//   ....[91]....
        /*0318*/ 	.word	0x00008090


	//   ....[92]....
        /*031c*/ 	.word	0x000080e0


	//   ....[93]....
        /*0320*/ 	.word	0x00008110


	//   ....[94]....
        /*0324*/ 	.word	0x00008130


	//----- nvinfo : EIATTR_VRC_CTA_INIT_COUNT
	.align		4
.L_2651:
        /*0328*/ 	.byte	0x02, 0x4a
	.zero		1
	.zero		1


	//----- nvinfo : EIATTR_EXIT_INSTR_OFFSETS
	.align		4
        /*032c*/ 	.byte	0x04, 0x1c
        /*032e*/ 	.short	(.L_2653 - .L_2652)


	//   ....[0]....
.L_2652:
        /*0330*/ 	.word	0x000081f0


	//   ....[1]....
        /*0334*/ 	.word	0x00008770


	//----- nvinfo : EIATTR_MAX_THREADS
	.align		4
.L_2653:
        /*0338*/ 	.byte	0x04, 0x05
        /*033a*/ 	.short	(.L_2655 - .L_2654)
.L_2654:
        /*033c*/ 	.word	0x00000020
        /*0340*/ 	.word	0x00000001
        /*0344*/ 	.word	0x00000001


	//----- nvinfo : EIATTR_CRS_STACK_SIZE
	.align		4
.L_2655:
        /*0348*/ 	.byte	0x04, 0x1e
        /*034a*/ 	.short	(.L_2657 - .L_2656)
.L_2656:
        /*034c*/ 	.word	0x00000000


	//----- nvinfo : EIATTR_CBANK_PARAM_SIZE
	.align		4
.L_2657:
        /*0350*/ 	.byte	0x03, 0x19
        /*0352*/ 	.short	0x01f0


	//----- nvinfo : EIATTR_PARAM_CBANK
	.align		4
        /*0354*/ 	.byte	0x04, 0x0a
        /*0356*/ 	.short	(.L_2659 - .L_2658)
	.align		4
.L_2658:
        /*0358*/ 	.word	index@(.nv.constant0._Z25selective_scan_bwd_kernelI32Selective_Scan_bwd_kernel_traitsILi32ELi16ELb1ELb0ELb0ELb0ELb1EN3c104HalfENS1_7complexIfEEEEv12SSMParamsBwd)
        /*035c*/ 	.short	0x0380
        /*035e*/ 	.short	0x01f0


	//----- nvinfo : EIATTR_SW_WAR
	.align		4
.L_2659:
        /*0360*/ 	.byte	0x04, 0x36
        /*0362*/ 	.short	(.L_2661 - .L_2660)
.L_2660:
        /*0364*/ 	.word	0x00000008
.L_2661:


//--------------------- .nv.info._Z25selective_scan_bwd_kernelI32Selective_Scan_bwd_kernel_traitsILi32ELi16ELb1ELb0ELb0ELb1ELb0EN3c104HalfENS1_7complexIfEEEEv12SSMParamsBwd --------------------------
	.section	.nv.info._Z25selective_scan_bwd_kernelI32Selective_Scan_bwd_kernel_traitsILi32ELi16ELb1ELb0ELb0ELb1ELb0EN3c104HalfENS1_7complexIfEEEEv12SSMParamsBwd,"",@"SHT_CUDA_INFO"
	.sectionflags	@""
	.align	4


	//----- nvinfo : EIATTR_CUDA_API_VERSION
	.align		4
        /*0000*/ 	.byte	0x04, 0x37
        /*0002*/ 	.short	(.L_2663 - .L_2662)
.L_2662:
        /*0004*/ 	.word	0x00000082


	//----- nvinfo : EIATTR_KPARAM_INFO
	.align		4
.L_2663:
        /*0008*/ 	.byte	0x04, 0x17
        /*000a*/ 	.short	(.L_2665 - .L_2664)
.L_2664:
        /*000c*/ 	.word	0x00000000
        /*0010*/ 	.short	0x0000
        /*0012*/ 	.short	0x0000
        /*0014*/ 	.byte	0x00, 0xf0, 0xc1, 0x07


	//----- nvinfo : EIATTR_SPARSE_MMA_MASK
	.align		4
.L_2665:
        /*0018*/ 	.byte	0x03, 0x50
        /*001a*/ 	.short	0x0000


	//----- nvinfo : EIATTR_MAXREG_COUNT
	.align		4
        /*001c*/ 	.byte	0x03, 0x1b
        /*001e*/ 	.short	0x00ff


	//----- nvinfo : EIATTR_NUM_BARRIERS
	.align		4
        /*0020*/ 	.byte	0x02, 0x4c
        /*0022*/ 	.byte	0x01
	.zero		1


	//----- nvinfo : EIATTR_MERCURY_ISA_VERSION
	.align		4
        /*0024*/ 	.byte	0x03, 0x5f
        /*0026*/ 	.short	0x0101


	//----- nvinfo : EIATTR_COOP_GROUP_MASK_REGIDS
	.align		4
        /*0028*/ 	.byte	0x04, 0x29
        /*002a*/ 	.short	(.L_2667 - .L_2666)


	//   ....[0]....
.L_2666:
        /*002c*/ 	.word	0xffffffff


	//   ....[1]....
        /*0030*/ 	.word	0xffffffff


	//   ....[2]....
        /*0034*/ 	.word	0xffffffff


	//   ....[3]....
        /*0038*/ 	.word	0xffffffff


	//   ....[4]....
        /*003c*/ 	.word	0xffffffff


	//   ....[5]....
        /*0040*/ 	.word	0xffffffff


	//   ....[6]....
        /*0044*/ 	.word	0xffffffff


	//   ....[7]....
        /*0048*/ 	.word	0xffffffff


	//   ....[8]....
        /*004c*/ 	.word	0xffffffff


	//   ....[9]....
        /*0050*/ 	.word	0xffffffff


	//   ....[10]....
        /*0054*/ 	.word	0xffffffff


	//   ....[11]....
        /*0058*/ 	.word	0xffffffff


	//   ....[12]....
        /*005c*/ 	.word	0xffffffff


	//   ....[13]....
        /*0060*/ 	.word	0xffffffff


	//   ....[14]....
        /*0064*/ 	.word	0xffffffff


	//   ....[15]....
        /*0068*/ 	.word	0xffffffff


	//   ....[16]....
        /*006c*/ 	.word	0xffffffff


	//   ....[17]....
        /*0070*/ 	.word	0xffffffff


	//   ....[18]....
        /*0074*/ 	.word	0xffffffff


	//   ....[19]....
        /*0078*/ 	.word	0xffffffff


	//   ....[20]....
        /*007c*/ 	.word	0xffffffff


	//   ....[21]....
        /*0080*/ 	.word	0xffffffff


	//   ....[22]....
        /*0084*/ 	.word	0xffffffff


	//   ....[23]....
        /*0088*/ 	.word	0xffffffff


	//   ....[24]....
        /*008c*/ 	.word	0xffffffff


	//   ....[25]....
        /*0090*/ 	.word	0xffffffff


	//   ....[26]....
        /*0094*/ 	.word	0xffffffff


	//   ....[27]....
        /*0098*/ 	.word	0xffffffff


	//   ....[28]....
        /*009c*/ 	.word	0xffffffff


	//   ....[29]....
        /*00a0*/ 	.word	0xffffffff


	//   ....[30]....
        /*00a4*/ 	.word	0xffffffff


	//   ....[31]....
        /*00a8*/ 	.word	0xffffffff


	//   ....[32]....
        /*00ac*/ 	.word	0xffffffff


	//   ....[33]....
        /*00b0*/ 	.word	0xffffffff


	//   ....[34]....
        /*00b4*/ 	.word	0xffffffff


	//   ....[35]....
        /*00b8*/ 	.word	0xffffffff


	//   ....[36]....
        /*00bc*/ 	.word	0xffffffff


	//   ....[37]....
        /*00c0*/ 	.word	0xffffffff


	//   ....[38]....
        /*00c4*/ 	.word	0xffffffff


	//   ....[39]....
        /*00c8*/ 	.word	0xffffffff


	//   ....[40]....
        /*00cc*/ 	.word	0xffffffff


	//   ....[41]....
        /*00d0*/ 	.word	0xffffffff


	//   ....[42]....
        /*00d4*/ 	.word	0xffffffff


	//   ....[43]....
        /*00d8*/ 	.word	0xffffffff


	//   ....[44]....
        /*00dc*/ 	.word	0xffffffff


	//   ....[45]....
        /*00e0*/ 	.word	0xffffffff


	//   ....[46]....
        /*00e4*/ 	.word	0xffffffff


	//   ....[47]....
        /*00e8*/ 	.word	0xffffffff


	//   ....[48]....
        /*00ec*/ 	.word	0xffffffff


	//   ....[49]....
        /*00f0*/ 	.word	0xffffffff


	//   ....[50]....
        /*00f4*/ 	.word	0xffffffff


	//   ....[51]....
        /*00f8*/ 	.word	0xffffffff


	//   ....[52]....
        /*00fc*/ 	.word	0xffffffff


	//   ....[53]....
        /*0100*/ 	.word	0xffffffff


	//   ....[54]....
        /*0104*/ 	.word	0xffffffff


	//   ....[55]....
        /*0108*/ 	.word	0xffffffff


	//   ....[56]....
        /*010c*/ 	.word	0xffffffff


	//   ....[57]....
        /*0110*/ 	.word	0xffffffff


	//   ....[58]....
        /*0114*/ 	.word	0xffffffff


	//   ....[59]....
        /*0118*/ 	.word	0xffffffff


	//   ....[60]....
        /*011c*/ 	.word	0xffffffff


	//   ....[61]....
        /*0120*/ 	.word	0xffffffff


	//   ....[62]....
        /*0124*/ 	.word	0xffffffff


	//   ....[63]....
        /*0128*/ 	.word	0xffffffff


	//   ....[64]....
        /*012c*/ 	.word	0xffffffff


	//   ....[65]....
        /*0130*/ 	.word	0xffffffff


	//   ....[66]....
        /*0134*/ 	.word	0xffffffff


	//   ....[67]....
        /*0138*/ 	.word	0xffffffff


	//   ....[68]....
        /*013c*/ 	.word	0xffffffff


	//   ....[69]....
        /*0140*/ 	.word	0xffffffff


	//   ....[70]....
        /*0144*/ 	.word	0xffffffff


	//   ....[71]....
        /*0148*/ 	.word	0xffffffff


	//   ....[72]....
        /*014c*/ 	.word	0xffffffff


	//   ....[73]....
        /*0150*/ 	.word	0xffffffff


	//   ....[74]....
        /*0154*/ 	.word	0xffffffff


	//   ....[75]....
        /*0158*/ 	.word	0xffffffff


	//   ....[76]....
        /*015c*/ 	.word	0xffffffff


	//   ....[77]....
        /*0160*/ 	.word	0xffffffff


	//   ....[78]....
        /*0164*/ 	.word	0xffffffff


	//   ....[79]....
        /*0168*/ 	.word	0xffffffff


	//   ....[80]....
        /*016c*/ 	.word	0xffffffff


	//   ....[81]....
        /*0170*/ 	.word	0xffffffff


	//   ....[82]....
        /*0174*/ 	.word	0xffffffff


	//   ....[83]....
        /*0178*/ 	.word	0xffffffff


	//   ....[84]....
        /*017c*/ 	.word	0xffffffff


	//   ....[85]....
        /*0180*/ 	.word	0xffffffff


	//   ....[86]....
        /*0184*/ 	.word	0xffffffff


	//   ....[87]....
        /*0188*/ 	.word	0xffffffff


	//   ....[88]....
        /*018c*/ 	.word	0xffffffff


	//   ....[89]....
        /*0190*/ 	.word	0xffffffff


	//   ....[90]....
        /*0194*/ 	.word	0xffffffff


	//   ....[91]....
        /*0198*/ 	.word	0xffffffff


	//----- nvinfo : EIATTR_COOP_GROUP_INSTR_OFFSETS
	.align		4
.L_2667:
        /*019c*/ 	.byte	0x04, 0x28
        /*019e*/ 	.short	(.L_2669 - .L_2668)


	//   ....[0]....
.L_2668:
        /*01a0*/ 	.word	0x00000730


	//   ....[1]....
        /*01a4*/ 	.word	0x000007e0


	//   ....[2]....
        /*01a8*/ 	.word	0x00000a60


	//   ....[3]....
        /*01ac*/ 	.word	0x00004c00


	//   ....[4]....
        /*01b0*/ 	.word	0x00004c40


	//   ....[5]....
        /*01b4*/ 	.word	0x00004d00


	//   ....[6]....
        /*01b8*/ 	.word	0x00004d50


	//   ....[7]....
        /*01bc*/ 	.word	0x00004e40


	//   ....[8]....
        /*01c0*/ 	.word	0x00004ea0


	//   ....[9]....
        /*01c4*/ 	.word	0x00004f20


	//   ....[10]....
        /*01c8*/ 	.word	0x00004f70


	//   ....[11]....
        /*01cc*/ 	.word	0x000050d0


	//   ....[12]....
        /*01d0*/ 	.word	0x00005100


	//   ....[13]....
        /*01d4*/ 	.word	0x00005140


	//   ....[14]....
        /*01d8*/ 	.word	0x00005170


	//   ....[15]....
        /*01dc*/ 	.word	0x000052e0


	//   ....[16]....
        /*01e0*/ 	.word	0x00005320


	//   ....[17]....
        /*01e4*/ 	.word	0x00005350


	//   ....[18]....
        /*01e8*/ 	.word	0x00005380


	//   ....[19]....
        /*01ec*/ 	.word	0x00005560


	//   ....[20]....
        /*01f0*/ 	.word	0x00005590


	//   ....[21]....
        /*01f4*/ 	.word	0x000055b0


	//   ....[22]....
        /*01f8*/ 	.word	0x000055d0


	//   ....[23]....
        /*01fc*/ 	.word	0x00005760


	//   ....[24]....
        /*0200*/ 	.word	0x00005790


	//   ....[25]....
        /*0204*/ 	.word	0x000057c0


	//   ....[26]....
        /*0208*/ 	.word	0x000057e0


	//   ....[27]....
        /*020c*/ 	.word	0x000058a0


	//   ....[28]....
        /*0210*/ 	.word	0x000058e0


	//   ....[29]....
        /*0214*/ 	.word	0x00005ad0


	//   ....[30]....
        /*0218*/ 	.word	0x00005b00


	//   ....[31]....
        /*021c*/ 	.word	0x00005b20


	//   ....[32]....
        /*0220*/ 	.word	0x00005b40


	//   ....[33]....
        /*0224*/ 	.word	0x00005c70


	//   ....[34]....
        /*0228*/ 	.word	0x00005cb0


	//   ....[35]....
        /*022c*/ 	.word	0x00005ce0


	//   ....[36]....
        /*0230*/ 	.word	0x00005cf0


	//   ....[37]....
        /*0234*/ 	.word	0x00005df0


	//   ....[38]....
        /*0238*/ 	.word	0x00005e30


	//   ....[39]....
        /*023c*/ 	.word	0x00005e60


	//   ....[40]....
        /*0240*/ 	.word	0x00005e70


	//   ....[41]....
        /*0244*/ 	.word	0x00005f70


	//   ....[42]....
        /*0248*/ 	.word	0x00005fb0


	//   ....[43]....
        /*024c*/ 	.word	0x00005ff0


	//   ....[44]....
        /*0250*/ 	.word	0x00006000


	//   ....[45]....
        /*0254*/ 	.word	0x000060e0


	//   ....[46]....
        /*0258*/ 	.word	0x00006110


	//   ....[47]....
        /*025c*/ 	.word	0x00006120


	//   ....[48]....
        /*0260*/ 	.word	0x00006130


	//   ....[49]....
        /*0264*/ 	.word	0x00006200


	//   ....[50]....
        /*0268*/ 	.word	0x00006240


	//   ....[51]....
        /*026c*/ 	.word	0x00006280


	//   ....[52]....
        /*0270*/ 	.word	0x000062c0


	//   ....[53]....
        /*0274*/ 	.word	0x00006300


	//   ....[54]....
        /*0278*/ 	.word	0x00006330


	//   ....[55]....
        /*027c*/ 	.word	0x00006360


	//   ....[56]....
        /*0280*/ 	.word	0x000063c0


	//   ....[57]....
        /*0284*/ 	.word	0x000063e0


	//   ....[58]....
        /*0288*/ 	.word	0x00006440


	//   ....[59]....
        /*028c*/ 	.word	0x00007bc0


	//   ....[60]....
        /*0290*/ 	.word	0x00007c00


	//   ....[61]....
        /*0294*/ 	.word	0x00007c40


	//   ....[62]....
        /*0298*/ 	.word	0x00007c80


	//   ....[63]....
        /*029c*/ 	.word	0x00007d90


	//   ....[64]....
        /*02a0*/ 	.word	0x00007e10


	//   ....[65]....
        /*02a4*/ 	.word	0x00007e50


	//   ....[66]....
        /*02a8*/ 	.word	0x00007e90


	//   ....[67]....
        /*02ac*/ 	.word	0x00007fb0


	//   ....[68]....
        /*02b0*/ 	.word	0x00007ff0


	//   ....[69]....
        /*02b4*/ 	.word	0x00008030


	//   ....[70]....
        /*02b8*/ 	.word	0x00008070


	//   ....[71]....
        /*02bc*/ 	.word	0x00008180


	//   ....[72]....
        /*02c0*/ 	.word	0x000081c0


	//   ....[73]....
        /*02c4*/ 	.word	0x00008200


	//   ....[74]....
        /*02c8*/ 	.word	0x00008240


	//   ....[75]....
        /*02cc*/ 	.word	0x00008350


	//   ....[76]....
        /*02d0*/ 	.word	0x00008380


	//   ....[77]....
        /*02d4*/ 	.word	0x000083a0


	//   ....[78]....
        /*02d8*/ 	.word	0x000083b0


	//   ....[79]....
        /*02dc*/ 	.word	0x00008820


	//   ....[80]....
        /*02e0*/ 	.word	0x00008f90


	//   ....[81]....
        /*02e4*/ 	.word	0x000093a0


	//   ....[82]....
        /*02e8*/ 	.word	0x000094f0


	//   ....[83]....
        /*02ec*/ 	.word	0x00009540


	//   ....[84]....
        /*02f0*/ 	.word	0x00009590


	//   ....[85]....
        /*02f4*/ 	.word	0x000095c0


	//   ....[86]....
        /*02f8*/ 	.word	0x000095e0


	//   ....[87]....
        /*02fc*/ 	.word	0x00009700


	//   ....[88]....
        /*0300*/ 	.word	0x00009740


	//   ....[89]....
        /*0304*/ 	.word	0x00009790


	//   ....[90]....
        /*0308*/ 	.word	0x000097c0


	//   ....[91]....
        /*030c*/ 	.word	0x000097e0


	//----- nvinfo : EIATTR_VRC_CTA_INIT_COUNT
	.align		4
.L_2669:
        /*0310*/ 	.byte	0x02, 0x4a
	.zero		1
	.zero		1


	//----- nvinfo : EIATTR_EXIT_INSTR_OFFSETS
	.align		4
        /*0314*/ 	.byte	0x04, 0x1c
        /*0316*/ 	.short	(.L_2671 - .L_2670)


	//   ....[0]....
.L_2670:
        /*0318*/ 	.word	0x000098a0


	//   ....[1]....
        /*031c*/ 	.word	0x00009e20


	//----- nvinfo : EIATTR_MAX_THREADS
	.align		4
.L_2671:
        /*0320*/ 	.byte	0x04, 0x05
        /*0322*/ 	.short	(.L_2673 - .L_2672)
.L_2672:
        /*0324*/ 	.word	0x00000020
        /*0328*/ 	.word	0x00000001
        /*032c*/ 	.word	0x00000001


	//----- nvinfo : EIATTR_CRS_STACK_SIZE
	.align		4
.L_2673:
        /*0330*/ 	.byte	0x04, 0x1e
        /*0332*/ 	.short	(.L_2675 - .L_2674)
.L_2674:
        /*0334*/ 	.word	0x00000000


	//----- nvinfo : EIATTR_CBANK_PARAM_SIZE
	.align		4
.L_2675:
        /*0338*/ 	.byte	0x03, 0x19
        /*033a*/ 	.short	0x01f0


	//----- nvinfo : EIATTR_PARAM_CBANK
	.align		4
        /*033c*/ 	.byte	0x04, 0x0a
        /*033e*/ 	.short	(.L_2677 - .L_2676)
	.align		4
.L_2676:
        /*0340*/ 	.word	index@(.nv.constant0._Z25selective_scan_bwd_kernelI32Selective_Scan_bwd_kernel_traitsILi32ELi16ELb1ELb0ELb0ELb1ELb0EN3c104HalfENS1_7complexIfEEEEv12SSMParamsBwd)
        /*0344*/ 	.short	0x0380
        /*0346*/ 	.short	0x01f0


	//----- nvinfo : EIATTR_SW_WAR
	.align		4
.L_2677:
        /*0348*/ 	.byte	0x04, 0x36
        /*034a*/ 	.short	(.L_2679 - .L_2678)
.L_2678:
        /*034c*/ 	.word	0x00000008
.L_2679:


//--------------------- .nv.info._Z25selective_scan_bwd_kernelI32Selective_Scan_bwd_kernel_traitsILi32ELi16ELb1ELb0ELb0ELb1ELb1EN3c104HalfENS1_7complexIfEEEEv12SSMParamsBwd --------------------------
	.section	.nv.info._Z25selective_scan_bwd_kernelI32Selective_Scan_bwd_kernel_traitsILi32ELi16ELb1ELb0ELb0ELb1ELb1EN3c104HalfENS1_7complexIfEEEEv12SSMParamsBwd,"",@"SHT_CUDA_INFO"
	.sectionflags	@""
	.align	4


	//----- nvinfo : EIATTR_CUDA_API_VERSION
	.align		4
        /*0000*/ 	.byte	0x04, 0x37
        /*0002*/ 	.short	(.L_2681 - .L_2680)
.L_2680:
        /*0004*/ 	.word	0x00000082


	//----- nvinfo : EIATTR_KPARAM_INFO
	.align		4
.L_2681:
        /*0008*/ 	.byte	0x04, 0x17
        /*000a*/ 	.short	(.L_2683 - .L_2682)
.L_2682:
        /*000c*/ 	.word	0x00000000
        /*0010*/ 	.short	0x0000
        /*0012*/ 	.short	0x0000
        /*0014*/ 	.byte	0x00, 0xf0, 0xc1, 0x07


	//----- nvinfo : EIATTR_SPARSE_MMA_MASK
	.align		4
.L_2683:
        /*0018*/ 	.byte	0x03, 0x50
        /*001a*/ 	.short	0x0000


	//----- nvinfo : EIATTR_MAXREG_COUNT
	.align		4
        /*001c*/ 	.byte	0x03, 0x1b
        /*001e*/ 	.short	0x00ff


	//----- nvinfo : EIATTR_NUM_BARRIERS
	.align		4
        /*0020*/ 	.byte	0x02, 0x4c
        /*0022*/ 	.byte	0x01
	.zero		1


	//----- nvinfo : EIATTR_MERCURY_ISA_VERSION
	.align		4
        /*0024*/ 	.byte	0x03, 0x5f
        /*0026*/ 	.short	0x0101


	//----- nvinfo : EIATTR_COOP_GROUP_MASK_REGIDS
	.align		4
        /*0028*/ 	.byte	0x04, 0x29
        /*002a*/ 	.short	(.L_2685 - .L_2684)


	//   ....[0]....
.L_2684:
        /*002c*/ 	.word	0xffffffff


	//   ....[1]....
        /*0030*/ 	.word	0xffffffff


	//   ....[2]....
        /*0034*/ 	.word	0xffffffff


	//   ....[3]....
        /*0038*/ 	.word	0xffffffff


	//   ....[4]....
        /*003c*/ 	.word	0xffffffff


	//   ....[5]....
        /*0040*/ 	.word	0xffffffff


	//   ....[6]....
        /*0044*/ 	.word	0xffffffff


	//   ....[7]....
        /*0048*/ 	.word	0xffffffff


	//   ....[8]....
        /*004c*/ 	.word	0xffffffff


	//   ....[9]....
        /*0050*/ 	.word	0xffffffff


	//   ....[10]....
        /*0054*/ 	.word	0xffffffff


	//   ....[11]....
        /*0058*/ 	.word	0xffffffff


	//   ....[12]....
        /*005c*/ 	.word	0xffffffff


	//   ....[13]....
        /*0060*/ 	.word	0xffffffff


	//   ....[14]....
        /*0064*/ 	.word	0xffffffff


	//   ....[15]....
        /*0068*/ 	.word	0xffffffff


	//   ....[16]....
        /*006c*/ 	.word	0xffffffff


	//   ....[17]....
        /*0070*/ 	.word	0xffffffff


	//   ....[18]....
        /*0074*/ 	.word	0xffffffff


	//   ....[19]....
        /*0078*/ 	.word	0xffffffff


	//   ....[20]....
        /*007c*/ 	.word	0xffffffff


	//   ....[21]....
        /*0080*/ 	.word	0xffffffff


	//   ....[22]....
        /*0084*/ 	.word	0xffffffff


	//   ....[23]....
        /*0088*/ 	.word	0xffffffff


	//   ....[24]....
        /*008c*/ 	.word	0xffffffff


	//   ....[25]....
        /*0090*/ 	.word	0xffffffff


	//   ....[26]....
        /*0094*/ 	.word	0xffffffff


	//   ....[27]....
        /*0098*/ 	.word	0xffffffff


	//   ....[28]....
        /*009c*/ 	.word	0xffffffff


	//   ....[29]....
        /*00a0*/ 	.word	0xffffffff


	//   ....[30]....
        /*00a4*/ 	.word	0xffffffff


	//   ....[31]....
        /*00a8*/ 	.word	0xffffffff


	//   ....[32]....
        /*00ac*/ 	.word	0xffffffff


	//   ....[33]....
        /*00b0*/ 	.word	0xffffffff


	//   ....[34]....
        /*00b4*/ 	.word	0xffffffff


	//   ....[35]....
        /*00b8*/ 	.word	0xffffffff


	//   ....[36]....
        /*00bc*/ 	.word	0xffffffff


	//   ....[37]....
        /*00c0*/ 	.word	0xffffffff


	//   ....[38]....
        /*00c4*/ 	.word	0xffffffff


	//   ....[39]....
        /*00c8*/ 	.word	0xffffffff


	//   ....[40]....
        /*00cc*/ 	.word	0xffffffff


	//   ....[41]....
        /*00d0*/ 	.word	0xffffffff


	//   ....[42]....
        /*00d4*/ 	.word	0xffffffff


	//   ....[43]....
        /*00d8*/ 	.word	0xffffffff


	//   ....[44]....
        /*00dc*/ 	.word	0xffffffff


	//   ....[45]....
        /*00e0*/ 	.word	0xffffffff


	//   ....[46]....
        /*00e4*/ 	.word	0xffffffff


	//   ....[47]....
        /*00e8*/ 	.word	0xffffffff


	//   ....[48]....
        /*00ec*/ 	.word	0xffffffff


	//   ....[49]....
        /*00f0*/ 	.word	0xffffffff


	//   ....[50]....
        /*00f4*/ 	.word	0xffffffff


	//   ....[51]....
        /*00f8*/ 	.word	0xffffffff


	//   ....[52]....
        /*00fc*/ 	.word	0xffffffff


	//   ....[53]....
        /*0100*/ 	.word	0xffffffff


	//   ....[54]....
        /*0104*/ 	.word	0xffffffff


	//   ....[55]....
        /*0108*/ 	.word	0xffffffff


	//   ....[56]....
        /*010c*/ 	.word	0xffffffff


	//   ....[57]....
        /*0110*/ 	.word	0xffffffff


	//   ....[58]....
        /*0114*/ 	.word	0xffffffff


	//   ....[59]....
        /*0118*/ 	.word	0xffffffff


	//   ....[60]....
        /*011c*/ 	.word	0xffffffff


	//   ....[61]....
        /*0120*/ 	.word	0xffffffff


	//   ....[62]....
        /*0124*/ 	.word	0xffffffff


	//   ....[63]....
        /*0128*/ 	.word	0xffffffff


	//   ....[64]....
        /*012c*/ 	.word	0xffffffff


	//   ....[65]....
        /*0130*/ 	.word	0xffffffff


	//   ....[66]....
        /*0134*/ 	.word	0xffffffff


	//   ....[67]....
        /*0138*/ 	.word	0xffffffff


	//   ....[68]....
        /*013c*/ 	.word	0xffffffff


	//   ....[69]....
        /*0140*/ 	.word	0xffffffff


	//   ....[70]....
        /*0144*/ 	.word	0xffffffff


	//   ....[71]....
        /*0148*/ 	.word	0xffffffff


	//   ....[72]....
        /*014c*/ 	.word	0xffffffff


	//   ....[73]....
        /*0150*/ 	.word	0xffffffff


	//   ....[74]....
        /*0154*/ 	.word	0xffffffff


	//   ....[75]....
        /*0158*/ 	.word	0xffffffff


	//   ....[76]....
        /*015c*/ 	.word	0xffffffff


	//   ....[77]....
        /*0160*/ 	.word	0xffffffff


	//   ....[78]....
        /*0164*/ 	.word	0xffffffff


	//   ....[79]....
        /*0168*/ 	.word	0xffffffff


	//   ....[80]....
        /*016c*/ 	.word	0xffffffff


	//   ....[81]....
        /*0170*/ 	.word	0xffffffff


	//   ....[82]....
        /*0174*/ 	.word	0xffffffff


	//   ....[83]....
        /*0178*/ 	.word	0xffffffff


	//   ....[84]....
        /*017c*/ 	.word	0xffffffff


	//   ....[85]....
        /*0180*/ 	.word	0xffffffff


	//   ....[86]....
        /*0184*/ 	.word	0xffffffff


	//   ....[87]....
        /*0188*/ 	.word	0xffffffff


	//   ....[88]....
        /*018c*/ 	.word	0xffffffff


	//   ....[89]....
        /*0190*/ 	.word	0xffffffff


	//   ....[90]....
        /*0194*/ 	.word	0xffffffff


	//   ....[91]....
        /*0198*/ 	.word	0xffffffff


	//   ....[92]....
        /*019c*/ 	.word	0xffffffff


	//   ....[93]....
        /*01a0*/ 	.word	0xffffffff


	//   ....[94]....
        /*01a4*/ 	.word	0xffffffff


	//   ....[95]....
        /*01a8*/ 	.word	0xffffffff


	//----- nvinfo : EIATTR_COOP_GROUP_INSTR_OFFSETS
	.align		4
.L_2685:
        /*01ac*/ 	.byte	0x04, 0x28
        /*01ae*/ 	.short	(.L_2687 - .L_2686)


	//   ....[0]....
.L_2686:
        /*01b0*/ 	.word	0x00000740


	//   ....[1]....
        /*01b4*/ 	.word	0x000007f0


	//   ....[2]....
        /*01b8*/ 	.word	0x000009c0


	//   ....[3]....
        /*01bc*/ 	.word	0x00002ee0


	//   ....[4]....
        /*01c0*/ 	.word	0x000036b0


	//   ....[5]....
        /*01c4*/ 	.word	0x00003dd0


	//   ....[6]....
        /*01c8*/ 	.word	0x00004260


	//   ....[7]....
        /*01cc*/ 	.word	0x00006040


	//   ....[8]....
        /*01d0*/ 	.word	0x00006080


	//   ....[9]....
        /*01d4*/ 	.word	0x00006120


	//   ....[10]....
        /*01d8*/ 	.word	0x00006180


	//   ....[11]....
        /*01dc*/ 	.word	0x000062a0


	//   ....[12]....
        /*01e0*/ 	.word	0x000062e0


	//   ....[13]....
        /*01e4*/ 	.word	0x00006350


	//   ....[14]....
        /*01e8*/ 	.word	0x00006390


	//   ....[15]....
        /*01ec*/ 	.word	0x000064f0


	//   ....[16]....
        /*01f0*/ 	.word	0x00006530


	//   ....[17]....
        /*01f4*/ 	.word	0x00006590


	//   ....[18]....
        /*01f8*/ 	.word	0x000065e0


	//   ....[19]....
        /*01fc*/ 	.word	0x00006770


	//   ....[20]....
        /*0200*/ 	.word	0x000067b0


	//   ....[21]....
        /*0204*/ 	.word	0x000067f0


	//   ....[22]....
        /*0208*/ 	.word	0x00006830


	//   ....[23]....
        /*020c*/ 	.word	0x000069f0


	//   ....[24]....
        /*0210*/ 	.word	0x00006a30


	//   ....[25]....
        /*0214*/ 	.word	0x00006a70


	//   ....[26]....
        /*0218*/ 	.word	0x00006ab0


	//   ....[27]....
        /*021c*/ 	.word	0x00006bd0


	//   ....[28]....
        /*0220*/ 	.word	0x00006c10


	//   ....[29]....
        /*0224*/ 	.word	0x00006c60


	//   ....[30]....
        /*0228*/ 	.word	0x00006ca0


	//   ....[31]....
        /*022c*/ 	.word	0x00006ce0


	//   ....[32]....
        /*0230*/ 	.word	0x00006d20


	//   ....[33]....
        /*0234*/ 	.word	0x00006f00


	//   ....[34]....
        /*0238*/ 	.word	0x00006f40


	//   ....[35]....
        /*023c*/ 	.word	0x00006f80


	//   ....[36]....
        /*0240*/ 	.word	0x00006f90


	//   ....[37]....
        /*0244*/ 	.word	0x000070a0


	//   ....[38]....
        /*0248*/ 	.word	0x000070e0


	//   ....[39]....
        /*024c*/ 	.word	0x00007110


	//   ....[40]....
        /*0250*/ 	.word	0x00007120


	//   ....[41]....
        /*0254*/ 	.word	0x00007220


	//   ....[42]....
        /*0258*/ 	.word	0x00007260


	//   ....[43]....
        /*025c*/ 	.word	0x00007290


	//   ....[44]....
        /*0260*/ 	.word	0x000072a0


	//   ....[45]....
        /*0264*/ 	.word	0x000073a0


	//   ....[46]....
        /*0268*/ 	.word	0x000073e0


	//   ....[47]....
        /*026c*/ 	.word	0x00007420


	//   ....[48]....
        /*0270*/ 	.word	0x00007430


	//   ....[49]....
        /*0274*/ 	.word	0x00007500


	//   ....[50]....
        /*0278*/ 	.word	0x00007540


	//   ....[51]....
        /*027c*/ 	.word	0x00007550


	//   ....[52]....
        /*0280*/ 	.word	0x00007560


	//   ....[53]....
        /*0284*/ 	.word	0x00007630


	//   ....[54]....
        /*0288*/ 	.word	0x00007670


	//   ....[55]....
        /*028c*/ 	.word	0x000076b0


	//   ....[56]....
        /*0290*/ 	.word	0x000076f0


	//   ....[57]....
        /*0294*/ 	.word	0x00007730


	//   ....[58]....
        /*0298*/ 	.word	0x00007760


	//   ....[59]....
        /*029c*/ 	.word	0x00007790


	//   ....[60]....
        /*02a0*/ 	.word	0x000077d0


	//   ....[61]....
        /*02a4*/ 	.word	0x00007800


	//   ....[62]....
        /*02a8*/ 	.word	0x00007850


	//   ....[63]....
        /*02ac*/ 	.word	0x00009010


	//   ....[64]....
        /*02b0*/ 	.word	0x00009050


	//   ....[65]....
        /*02b4*/ 	.word	0x00009090


	//   ....[66]....
        /*02b8*/ 	.word	0x000090d0


	//   ....[67]....
        /*02bc*/ 	.word	0x00009220


	//   ....[68]....
        /*02c0*/ 	.word	0x00009260


	//   ....[69]....
        /*02c4*/ 	.word	0x000092a0


	//   ....[70]....
        /*02c8*/ 	.word	0x000092e0


	//   ....[71]....
        /*02cc*/ 	.word	0x000093f0


	//   ....[72]....
        /*02d0*/ 	.word	0x00009440


	//   ....[73]....
        /*02d4*/ 	.word	0x00009480


	//   ....[74]....
        /*02d8*/ 	.word	0x000094c0


	//   ....[75]....
        /*02dc*/ 	.word	0x000095d0


	//   ....[76]....
        /*02e0*/ 	.word	0x00009610


	//   ....[77]....
        /*02e4*/ 	.word	0x00009650


	//   ....[78]....
        /*02e8*/ 	.word	0x00009690


	//   ....[79]....
        /*02ec*/ 	.word	0x000097a0


	//   ....[80]....
        /*02f0*/ 	.word	0x000097c0


	//   ....[81]....
        /*02f4*/ 	.word	0x000097d0


	//   ....[82]....
        /*02f8*/ 	.word	0x000097e0


	//   ....[83]....
        /*02fc*/ 	.word	0x00009c30


	//   ....[84]....
        /*0300*/ 	.word	0x0000a3f0


	//   ....[85]....
        /*0304*/ 	.word	0x0000a770


	//   ....[86]....
        /*0308*/ 	.word	0x0000a8f0


	//   ....[87]....
        /*030c*/ 	.word	0x0000a940


	//   ....[88]....
        /*0310*/ 	.word	0x0000a990


	//   ....[89]....
        /*0314*/ 	.word	0x0000a9c0


	//   ....[90]....
        /*0318*/ 	.word	0x0000a9e0


	//   ....[91]....
        /*031c*/ 	.word	0x0000ab00


	//   ....[92]....
        /*0320*/ 	.word	0x0000ab40


	//   ....[93]....
        /*0324*/ 	.word	0x0000ab90


	//   ....[94]....
        /*0328*/ 	.word	0x0000abc0


	//   ....[95]....
        /*032c*/ 	.word	0x0000abe0


	//----- nvinfo : EIATTR_VRC_CTA_INIT_COUNT
	.align		4
.L_2687:
        /*0330*/ 	.byte	0x02, 0x4a
	.zero		1
	.zero		1


	//----- nvinfo : EIATTR_EXIT_INSTR_OFFSETS
	.align		4
        /*0334*/ 	.byte	0x04, 0x1c
        /*0336*/ 	.short	(.L_2689 - .L_2688)


	//   ....[0]....
.L_2688:
        /*0338*/ 	.word	0x0000aca0


	//   ....[1]....
        /*033c*/ 	.word	0x0000b220


	//----- nvinfo : EIATTR_MAX_THREADS
	.align		4
.L_2689:
        /*0340*/ 	.byte	0x04, 0x05
        /*0342*/ 	.short	(.L_2691 - .L_2690)
.L_2690:
        /*0344*/ 	.word	0x00000020
        /*0348*/ 	.word	0x00000001
        /*034c*/ 	.word	0x00000001


	//----- nvinfo : EIATTR_CRS_STACK_SIZE
	.align		4
.L_2691:
        /*0350*/ 	.byte	0x04, 0x1e
        /*0352*/ 	.short	(.L_2693 - .L_2692)
.L_2692:
        /*0354*/ 	.word	0x00000000


	//----- nvinfo : EIATTR_CBANK_PARAM_SIZE
	.align		4
.L_2693:
        /*0358*/ 	.byte	0x03, 0x19
        /*035a*/ 	.short	0x01f0


	//----- nvinfo : EIATTR_PARAM_CBANK
	.align		4
        /*035c*/ 	.byte	0x04, 0x0a
        /*035e*/ 	.short	(.L_2695 - .L_2694)
	.align		4
.L_2694:
        /*0360*/ 	.word	index@(.nv.constant0._Z25selective_scan_bwd_kernelI32Selective_Scan_bwd_kernel_traitsILi32ELi16ELb1ELb0ELb0ELb1ELb1EN3c104HalfENS1_7complexIfEEEEv12SSMParamsBwd)
        /*0364*/ 	.short	0x0380
        /*0366*/ 	.short	0x01f0


	//----- nvinfo : EIATTR_SW_WAR
	.align		4
.L_2695:
        /*0368*/ 	.byte	0x04, 0x36
        /*036a*/ 	.short	(.L_2697 - .L_2696)
.L_2696:
        /*036c*/ 	.word	0x00000008
.L_2697:


//--------------------- .nv.info._Z25selective_scan_bwd_kernelI32Selective_Scan_bwd_kernel_traitsILi32ELi16ELb1ELb0ELb1ELb0ELb0EN3c104HalfENS1_7complexIfEEEEv12SSMParamsBwd --------------------------
	.section	.nv.info._Z25selective_scan_bwd_kernelI32Selective_Scan_bwd_kernel_traitsILi32ELi16ELb1ELb0ELb1ELb0ELb0EN3c104HalfENS1_7complexIfEEEEv12SSMParamsBwd,"",@"SHT_CUDA_INFO"
	.sectionflags	@""
	.align	4


	//----- nvinfo : EIATTR_CUDA_API_VERSION
	.align		4
        /*0000*/ 	.byte	0x04, 0x37
        /*0002*/ 	.short	(.L_2699 - .L_2698)
.L_2698:
        /*0004*/ 	.word	0x00000082


	//----- nvinfo : EIATTR_KPARAM_INFO
	.align		4
.L_2699:
        /*0008*/ 	.byte	0x04, 0x17
        /*000a*/ 	.short	(.L_2701 - .L_2700)
.L_2700:
        /*000c*/ 	.word	0x00000000
        /*0010*/ 	.short	0x0000
        /*0012*/ 	.short	0x0000
        /*0014*/ 	.byte	0x00, 0xf0, 0xc1, 0x07


	//----- nvinfo : EIATTR_SPARSE_MMA_MASK
	.align		4
.L_2701:
        /*0018*/ 	.byte	0x03, 0x50
        /*001a*/ 	.short	0x0000


	//----- nvinfo : EIATTR_MAXREG_COUNT
	.align		4
        /*001c*/ 	.byte	0x03, 0x1b
        /*001e*/ 	.short	0x00ff


	//----- nvinfo : EIATTR_NUM_BARRIERS
	.align		4
        /*0020*/ 	.byte	0x02, 0x4c
        /*0022*/ 	.byte	0x01
	.zero		1


	//----- nvinfo : EIATTR_MERCURY_ISA_VERSION
	.align		4
        /*0024*/ 	.byte	0x03, 0x5f
        /*0026*/ 	.short	0x0101


	//----- nvinfo : EIATTR_INT_WARP_WIDE_INSTR_OFFSETS
	.align		4
        /*0028*/ 	.byte	0x04, 0x31
        /*002a*/ 	.short	(.L_2703 - .L_2702)


	//   ....[0]....
.L_2702:
        /*002c*/ 	.word	0x00004c30


	//   ....[1]....
        /*0030*/ 	.word	0x00005440


	//----- nvinfo : EIATTR_COOP_GROUP_MASK_REGIDS
	.align		4
.L_2703:
        /*0034*/ 	.byte	0x04, 0x29
        /*0036*/ 	.short	(.L_2705 - .L_2704)


	//   ....[0]....
.L_2704:
        /*0038*/ 	.word	0xffffffff


	//   ....[1]....
        /*003c*/ 	.word	0xffffffff


	//   ....[2]....
        /*0040*/ 	.word	0xffffffff


	//   ....[3]....
        /*0044*/ 	.word	0xffffffff


	//   ....[4]....
        /*0048*/ 	.word	0xffffffff


	//   ....[5]....
        /*004c*/ 	.word	0xffffffff


	//   ....[6]....
        /*0050*/ 	.word	0xffffffff


	//   ....[7]....
        /*0054*/ 	.word	0xffffffff


	//   ....[8]....
        /*0058*/ 	.word	0xffffffff


	//   ....[9]....
        /*005c*/ 	.word	0xffffffff


	//   ....[10]....
        /*0060*/ 	.word	0xffffffff


	//   ....[11]....
        /*0064*/ 	.word	0xffffffff


	//   ....[12]....
        /*0068*/ 	.word	0xffffffff


	//   ....[13]....
        /*006c*/ 	.word	0xffffffff


	//   ....[14]....
        /*0070*/ 	.word	0xffffffff


	//   ....[15]....
        /*0074*/ 	.word	0xffffffff


	//   ....[16]....
        /*0078*/ 	.word	0xffffffff


	//   ....[17]....
        /*007c*/ 	.word	0xffffffff


	//   ....[18]....
        /*0080*/ 	.word	0xffffffff


	//   ....[19]....
        /*0084*/ 	.word	0xffffffff


	//   ....[20]....
        /*0088*/ 	.word	0xffffffff


	//   ....[21]....
        /*008c*/ 	.word	0xffffffff


	//   ....[22]....
        /*0090*/ 	.word	0xffffffff


	//   ....[23]....
        /*0094*/ 	.word	0xffffffff


	//   ....[24]....
        /*0098*/ 	.word	0xffffffff


	//   ....[25]....
        /*009c*/ 	.word	0xffffffff


	//   ....[26]....
        /*00a0*/ 	.word	0xffffffff


	//   ....[27]....
        /*00a4*/ 	.word	0xffffffff


	//   ....[28]....
        /*00a8*/ 	.word	0xffffffff


	//   ....[29]....
        /*00ac*/ 	.word	0xffffffff


	//   ....[30]....
        /*00b0*/ 	.word	0xffffffff


	//   ....[31]....
        /*00b4*/ 	.word	0xffffffff


	//   ....[32]....
        /*00b8*/ 	.word	0xffffffff


	//   ....[33]....
        /*00bc*/ 	.word	0xffffffff


	//   ....[34]....
        /*00c0*/ 	.word	0xffffffff


	//   ....[35]....
        /*00c4*/ 	.word	0xffffffff


	//   ....[36]....
        /*00c8*/ 	.word	0xffffffff


	//   ....[37]....
        /*00cc*/ 	.word	0xffffffff


	//   ....[38]....
        /*00d0*/ 	.word	0xffffffff


	//   ....[39]....
        /*00d4*/ 	.word	0xffffffff


	//   ....[40]....
        /*00d8*/ 	.word	0xffffffff


	//   ....[41]....
        /*00dc*/ 	.word	0xffffffff


	//   ....[42]....
        /*00e0*/ 	.word	0xffffffff


	//   ....[43]....
        /*00e4*/ 	.word	0xffffffff


	//   ....[44]....
        /*00e8*/ 	.word	0xffffffff


	//   ....[45]....
        /*00ec*/ 	.word	0xffffffff


	//   ....[46]....
        /*00f0*/ 	.word	0xffffffff


	//   ....[47]....
        /*00f4*/ 	.word	0xffffffff


	//   ....[48]....
        /*00f8*/ 	.word	0xffffffff


	//   ....[49]....
        /*00fc*/ 	.word	0xffffffff


	//   ....[50]....
        /*0100*/ 	.word	0xffffffff


	//   ....[51]....
        /*0104*/ 	.word	0xffffffff


	//   ....[52]....
        /*0108*/ 	.word	0xffffffff


	//   ....[53]....
        /*010c*/ 	.word	0xffffffff


	//   ....[54]....
        /*0110*/ 	.word	0xffffffff


	//   ....[55]....
        /*0114*/ 	.word	0xffffffff


	//   ....[56]....
        /*0118*/ 	.word	0xffffffff


	//   ....[57]....
        /*011c*/ 	.word	0xffffffff


	//   ....[58]....
        /*0120*/ 	.word	0xffffffff


	//   ....[59]....
        /*0124*/ 	.word	0xffffffff


	//   ....[60]....
        /*0128*/ 	.word	0xffffffff


	//   ....[61]....
        /*012c*/ 	.word	0xffffffff


	//   ....[62]....
        /*0130*/ 	.word	0xffffffff


	//   ....[63]....
        /*0134*/ 	.word	0xffffffff


	//   ....[64]....
        /*0138*/ 	.word	0xffffffff


	//   ....[65]....
        /*013c*/ 	.word	0xffffffff


	//   ....[66]....
        /*0140*/ 	.word	0xffffffff


	//   ....[67]....
        /*0144*/ 	.word	0xffffffff


	//   ....[68]....
        /*0148*/ 	.word	0xffffffff


	//   ....[69]....
        /*014c*/ 	.word	0xffffffff


	//   ....[70]....
        /*0150*/ 	.word	0xffffffff


	//   ....[71]....
        /*0154*/ 	.word	0xffffffff


	//   ....[72]....
        /*0158*/ 	.word	0xffffffff


	//   ....[73]....
        /*015c*/ 	.word	0xffffffff


	//   ....[74]....
        /*0160*/ 	.word	0xffffffff


	//   ....[75]....
        /*0164*/ 	.word	0xffffffff


	//   ....[76]....
        /*0168*/ 	.word	0xffffffff


	//   ....[77]....
        /*016c*/ 	.word	0xffffffff


	//   ....[78]....
        /*0170*/ 	.word	0xffffffff


	//   ....[79]....
        /*0174*/ 	.word	0xffffffff


	//   ....[80]....
        /*0178*/ 	.word	0xffffffff


	//   ....[81]....
        /*017c*/ 	.word	0xffffffff


	//   ....[82]....
        /*0180*/ 	.word	0xffffffff


	//   ....[83]....
        /*0184*/ 	.word	0xffffffff


	//   ....[84]....
        /*0188*/ 	.word	0xffffffff


	//   ....[85]....
        /*018c*/ 	.word	0xffffffff


	//   ....[86]....
        /*0190*/ 	.word	0xffffffff


	//   ....[87]....
        /*0194*/ 	.word	0xffffffff


	//   ....[88]....
        /*0198*/ 	.word	0xffffffff


	//   ....[89]....
        /*019c*/ 	.word	0xffffffff


	//   ....[90]....
        /*01a0*/ 	.word	0xffffffff


	//   ....[91]....
        /*01a4*/ 	.word	0xffffffff


	//----- nvinfo : EIATTR_COOP_GROUP_INSTR_OFFSETS
	.align		4
.L_2705:
        /*01a8*/ 	.byte	0x04, 0x28
        /*01aa*/ 	.short	(.L_2707 - .L_2706)


	//   ....[0]....
.L_2706:
        /*01ac*/ 	.word	0x00000c80


	//   ....[1]....
        /*01b0*/ 	.word	0x00000d30


	//   ....[2]....
        /*01b4*/ 	.word	0x00000f20


	//   ....[3]....
        /*01b8*/ 	.word	0x00001d70


	//   ....[4]....
        /*01bc*/ 	.word	0x00003370


	//   ....[5]....
        /*01c0*/ 	.word	0x000033b0


	//   ....[6]....
        /*01c4*/ 	.word	0x00003410


	//   ....[7]....
        /*01c8*/ 	.word	0x00003450


	//   ....[8]....
        /*01cc*/ 	.word	0x00003590


	//   ....[9]....
        /*01d0*/ 	.word	0x000035d0


	//   ....[10]....
        /*01d4*/ 	.word	0x00003650


	//   ....[11]....
        /*01d8*/ 	.word	0x00003690


	//   ....[12]....
        /*01dc*/ 	.word	0x00003810


	//   ....[13]....
        /*01e0*/ 	.word	0x00003860


	//   ....[14]....
        /*01e4*/ 	.word	0x00003890


	//   ....[15]....
        /*01e8*/ 	.word	0x000038d0


	//   ....[16]....
        /*01ec*/ 	.word	0x00003aa0


	//   ....[17]....
        /*01f0*/ 	.word	0x00003ad0


	//   ....[18]....
        /*01f4*/ 	.word	0x00003b00


	//   ....[19]....
        /*01f8*/ 	.word	0x00003b30


	//   ....[20]....
        /*01fc*/ 	.word	0x00003d50


	//   ....[21]....
        /*0200*/ 	.word	0x00003d80


	//   ....[22]....
        /*0204*/ 	.word	0x00003da0


	//   ....[23]....
        /*0208*/ 	.word	0x00003dc0


	//   ....[24]....
        /*020c*/ 	.word	0x00003f80


	//   ....[25]....
        /*0210*/ 	.word	0x00003fb0


	//   ....[26]....
        /*0214*/ 	.word	0x00003fe0


	//   ....[27]....
        /*0218*/ 	.word	0x00004000


	//   ....[28]....
        /*021c*/ 	.word	0x00004040


	//   ....[29]....
        /*0220*/ 	.word	0x00004060


	//   ....[30]....
        /*0224*/ 	.word	0x00004d40


	//   ....[31]....
        /*0228*/ 	.word	0x00004d80


	//   ....[32]....
        /*022c*/ 	.word	0x00004da0


	//   ....[33]....
        /*0230*/ 	.word	0x00004dc0


	//   ....[34]....
        /*0234*/ 	.word	0x00004ea0


	//   ....[35]....
        /*0238*/ 	.word	0x00004ec0


	//   ....[36]....
        /*023c*/ 	.word	0x00004ed0


	//   ....[37]....
        /*0240*/ 	.word	0x00004ee0


	//   ....[38]....
        /*0244*/ 	.word	0x00004fb0


	//   ....[39]....
        /*0248*/ 	.word	0x00004fd0


	//   ....[40]....
        /*024c*/ 	.word	0x00004fe0


	//   ....[41]....
        /*0250*/ 	.word	0x00004ff0


	//   ....[42]....
        /*0254*/ 	.word	0x000050c0


	//   ....[43]....
        /*0258*/ 	.word	0x000050e0


	//   ....[44]....
        /*025c*/ 	.word	0x000050f0


	//   ....[45]....
        /*0260*/ 	.word	0x00005100


	//   ....[46]....
        /*0264*/ 	.word	0x000051d0


	//   ....[47]....
        /*0268*/ 	.word	0x000051f0


	//   ....[48]....
        /*026c*/ 	.word	0x00005200


	//   ....[49]....
        /*0270*/ 	.word	0x00005210


	//   ....[50]....
        /*0274*/ 	.word	0x00005310


	//   ....[51]....
        /*0278*/ 	.word	0x00005350


	//   ....[52]....
        /*027c*/ 	.word	0x00005390


	//   ....[53]....
        /*0280*/ 	.word	0x000053d0


	//   ....[54]....
        /*0284*/ 	.word	0x00005410


	//   ....[55]....
        /*0288*/ 	.word	0x00005450


	//   ....[56]....
        /*028c*/ 	.word	0x00005490


	//   ....[57]....
        /*0290*/ 	.word	0x000054d0


	//   ....[58]....
        /*0294*/ 	.word	0x00005530


	//   ....[59]....
        /*0298*/ 	.word	0x00005570


	//   ....[60]....
        /*029c*/ 	.word	0x000082f0


	//   ....[61]....
        /*02a0*/ 	.word	0x00008330


	//   ....[62]....
        /*02a4*/ 	.word	0x00008370


	//   ....[63]....
        /*02a8*/ 	.word	0x000083b0


	//   ....[64]....
        /*02ac*/ 	.word	0x000084c0


	//   ....[65]....
        /*02b0*/ 	.word	0x00008500


	//   ....[66]....
        /*02b4*/ 	.word	0x00008540


	//   ....[67]....
        /*02b8*/ 	.word	0x00008580


	//   ....[68]....
        /*02bc*/ 	.word	0x00008690


	//   ....[69]....
        /*02c0*/ 	.word	0x000086d0


	//   ....[70]....
        /*02c4*/ 	.word	0x00008710


	//   ....[71]....
        /*02c8*/ 	.word	0x00008750


	//   ....[72]....
        /*02cc*/ 	.word	0x00008860


	//   ....[73]....
        /*02d0*/ 	.word	0x000088a0


	//   ....[74]....
        /*02d4*/ 	.word	0x000088d0


	//   ....[75]....
        /*02d8*/ 	.word	0x000088f0


	//   ....[76]....
        /*02dc*/ 	.word	0x00008920


	//   ....[77]....
        /*02e0*/ 	.word	0x00008940


	//   ....[78]....
        /*02e4*/ 	.word	0x00008960


	//   ....[79]....
        /*02e8*/ 	.word	0x00008970


	//   ....[80]....
        /*02ec*/ 	.word	0x00008de0


	//   ....[81]....
        /*02f0*/ 	.word	0x00009150


	//   ....[82]....
        /*02f4*/ 	.word	0x00009250


	//   ....[83]....
        /*02f8*/ 	.word	0x000092a0


	//   ....[84]....
        /*02fc*/ 	.word	0x000092f0


	//   ....[85]....
        /*0300*/ 	.word	0x00009320


	//   ....[86]....
        /*0304*/ 	.word	0x00009340


	//   ....[87]....
        /*0308*/ 	.word	0x00009460


	//   ....[88]....
        /*030c*/ 	.word	0x000094a0


	//   ....[89]....
        /*0310*/ 	.word	0x000094f0


	//   ....[90]....
        /*0314*/ 	.word	0x00009520


	//   ....[91]....
        /*0318*/ 	.word	0x00009540


	//----- nvinfo : EIATTR_VRC_CTA_INIT_COUNT
	.align		4
.L_2707:
        /*031c*/ 	.byte	0x02, 0x4a
	.zero		1
	.zero		1


	//----- nvinfo : EIATTR_EXIT_INSTR_OFFSETS
	.align		4
        /*0320*/ 	.byte	0x04, 0x1c
        /*0322*/ 	.short	(.L_2709 - .L_2708)


	//   ....[0]....
.L_2708:
        /*0324*/ 	.word	0x00009600


	//   ....[1]....
        /*0328*/ 	.word	0x000098b0


	//----- nvinfo : EIATTR_MAX_THREADS
	.align		4
.L_2709:
        /*032c*/ 	.byte	0x04, 0x05
        /*032e*/ 	.short	(.L_2711 - .L_2710)
.L_2710:
        /*0330*/ 	.word	0x00000020
        /*0334*/ 	.word	0x00000001
        /*0338*/ 	.word	0x00000001


	//----- nvinfo : EIATTR_CRS_STACK_SIZE
	.align		4
.L_2711:
        /*033c*/ 	.byte	0x04, 0x1e
        /*033e*/ 	.short	(.L_2713 - .L_2712)
.L_2712:
        /*0340*/ 	.word	0x00000000


	//----- nvinfo : EIATTR_CBANK_PARAM_SIZE
	.align		4
.L_2713:
        /*0344*/ 	.byte	0x03, 0x19
        /*0346*/ 	.short	0x01f0


	//----- nvinfo : EIATTR_PARAM_CBANK
	.align		4
        /*0348*/ 	.byte	0x04, 0x0a
        /*034a*/ 	.short	(.L_2715 - .L_2714)
	.align		4
.L_2714:
        /*034c*/ 	.word	index@(.nv.constant0._Z25selective_scan_bwd_kernelI32Selective_Scan_bwd_kernel_traitsILi32ELi16ELb1ELb0ELb1ELb0ELb0EN3c104HalfENS1_7complexIfEEEEv12SSMParamsBwd)
        /*0350*/ 	.short	0x0380
        /*0352*/ 	.short	0x01f0


	//----- nvinfo : EIATTR_SW_WAR
	.align		4
.L_2715:
        /*0354*/ 	.byte	0x04, 0x36
        /*0356*/ 	.short	(.L_2717 - .L_2716)
.L_2716:
        /*0358*/ 	.word	0x00000008
.L_2717:


//--------------------- .nv.info._Z25selective_scan_bwd_kernelI32Selective_Scan_bwd_kernel_traitsILi32ELi16ELb1ELb0ELb1ELb0ELb1EN3c104HalfENS1_7complexIfEEEEv12SSMParamsBwd --------------------------
	.section	.nv.info._Z25selective_scan_bwd_kernelI32Selective_Scan_bwd_kernel_traitsILi32ELi16ELb1ELb0ELb1ELb0ELb1EN3c104HalfENS1_7complexIfEEEEv12SSMParamsBwd,"",@"SHT_CUDA_INFO"
	.sectionflags	@""
	.align	4


	//----- nvinfo : EIATTR_CUDA_API_VERSION
	.align		4
        /*0000*/ 	.byte	0x04, 0x37
        /*0002*/ 	.short	(.L_2719 - .L_2718)
.L_2718:
        /*0004*/ 	.word	0x00000082


	//----- nvinfo : EIATTR_KPARAM_INFO
	.align		4
.L_2719:
        /*0008*/ 	.byte	0x04, 0x17
        /*000a*/ 	.short	(.L_2721 - .L_2720)
.L_2720:
        /*000c*/ 	.word	0x00000000
        /*0010*/ 	.short	0x0000
        /*0012*/ 	.short	0x0000
        /*0014*/ 	.byte	0x00, 0xf0, 0xc1, 0x07


	//----- nvinfo : EIATTR_SPARSE_MMA_MASK
	.align		4
.L_2721:
        /*0018*/ 	.byte	0x03, 0x50
        /*001a*/ 	.short	0x0000


	//----- nvinfo : EIATTR_MAXREG_COUNT
	.align		4
        /*001c*/ 	.byte	0x03, 0x1b
        /*001e*/ 	.short	0x00ff


	//----- nvinfo : EIATTR_NUM_BARRIERS
	.align		4
        /*0020*/ 	.byte	0x02, 0x4c
        /*0022*/ 	.byte	0x01
	.zero		1


	//----- nvinfo : EIATTR_MERCURY_ISA_VERSION
	.align		4
        /*0024*/ 	.byte	0x03, 0x5f
        /*0026*/ 	.short	0x0101


	//----- nvinfo : EIATTR_INT_WARP_WIDE_INSTR_OFFSETS
	.align		4
        /*0028*/ 	.byte	0x04, 0x31
        /*002a*/ 	.short	(.L_2723 - .L_2722)


	//   ....[0]....
.L_2722:
        /*002c*/ 	.word	0x00006070


	//   ....[1]....
        /*0030*/ 	.word	0x00006880


	//----- nvinfo : EIATTR_COOP_GROUP_MASK_REGIDS
	.align		4
.L_2723:
        /*0034*/ 	.byte	0x04, 0x29
        /*0036*/ 	.short	(.L_2725 - .L_2724)


	//   ....[0]....
.L_2724:
        /*0038*/ 	.word	0xffffffff


	//   ....[1]....
        /*003c*/ 	.word	0xffffffff


	//   ....[2]....
        /*0040*/ 	.word	0xffffffff


	//   ....[3]....
        /*0044*/ 	.word	0xffffffff


	//   ....[4]....
        /*0048*/ 	.word	0xffffffff


	//   ....[5]....
        /*004c*/ 	.word	0xffffffff


	//   ....[6]....
        /*0050*/ 	.word	0xffffffff


	//   ....[7]....
        /*0054*/ 	.word	0xffffffff


	//   ....[8]....
        /*0058*/ 	.word	0xffffffff


	//   ....[9]....
        /*005c*/ 	.word	0xffffffff


	//   ....[10]....
        /*0060*/ 	.word	0xffffffff


	//   ....[11]....
        /*0064*/ 	.word	0xffffffff


	//   ....[12]....
        /*0068*/ 	.word	0xffffffff


	//   ....[13]....
        /*006c*/ 	.word	0xffffffff


	//   ....[14]....
        /*0070*/ 	.word	0xffffffff


	//   ....[15]....
        /*0074*/ 	.word	0xffffffff


	//   ....[16]....
        /*0078*/ 	.word	0xffffffff


	//   ....[17]....
        /*007c*/ 	.word	0xffffffff


	//   ....[18]....
        /*0080*/ 	.word	0xffffffff


	//   ....[19]....
        /*0084*/ 	.word	0xffffffff


	//   ....[20]....
        /*0088*/ 	.word	0xffffffff


	//   ....[21]....
        /*008c*/ 	.word	0xffffffff


	//   ....[22]....
        /*0090*/ 	.word	0xffffffff


	//   ....[23]....
        /*0094*/ 	.word	0xffffffff


	//   ....[24]....
        /*0098*/ 	.word	0xffffffff


	//   ....[25]....
        /*009c*/ 	.word	0xffffffff


	//   ....[26]....
        /*00a0*/ 	.word	0xffffffff


	//   ....[27]....
        /*00a4*/ 	.word	0xffffffff


	//   ....[28]....
        /*00a8*/ 	.word	0xffffffff


	//   ....[29]....
        /*00ac*/ 	.word	0xffffffff


	//   ....[30]....
        /*00b0*/ 	.word	0xffffffff


	//   ....[31]....
        /*00b4*/ 	.word	0xffffffff


	//   ....[32]....
        /*00b8*/ 	.word	0xffffffff


	//   ....[33]....
        /*00bc*/ 	.word	0xffffffff


	//   ....[34]....
        /*00c0*/ 	.word	0xffffffff


	//   ....[35]....
        /*00c4*/ 	.word	0xffffffff


	//   ....[36]....
        /*00c8*/ 	.word	0xffffffff


	//   ....[37]....
        /*00cc*/ 	.word	0xffffffff


	//   ....[38]....
        /*00d0*/ 	.word	0xffffffff


	//   ....[39]....
        /*00d4*/ 	.word	0xffffffff


	//   ....[40]....
        /*00d8*/ 	.word	0xffffffff


	//   ....[41]....
        /*00dc*/ 	.word	0xffffffff


	//   ....[42]....
        /*00e0*/ 	.word	0xffffffff


	//   ....[43]....
        /*00e4*/ 	.word	0xffffffff


	//   ....[44]....
        /*00e8*/ 	.word	0xffffffff


	//   ....[45]....
        /*00ec*/ 	.word	0xffffffff


	//   ....[46]....
        /*00f0*/ 	.word	0xffffffff


	//   ....[47]....
        /*00f4*/ 	.word	0xffffffff


	//   ....[48]....
        /*00f8*/ 	.word	0xffffffff


	//   ....[49]....
        /*00fc*/ 	.word	0xffffffff


	//   ....[50]....
        /*0100*/ 	.word	0xffffffff


	//   ....[51]....
        /*0104*/ 	.word	0xffffffff


	//   ....[52]....
        /*0108*/ 	.word	0xffffffff


	//   ....[53]....
        /*010c*/ 	.word	0xffffffff


	//   ....[54]....
        /*0110*/ 	.word	0xffffffff


	//   ....[55]....
        /*0114*/ 	.word	0xffffffff


	//   ....[56]....
        /*0118*/ 	.word	0xffffffff


	//   ....[57]....
        /*011c*/ 	.word	0xffffffff


	//   ....[58]....
        /*0120*/ 	.word	0xffffffff


	//   ....[59]....
        /*0124*/ 	.word	0xffffffff


	//   ....[60]....
        /*0128*/ 	.word	0xffffffff


	//   ....[61]....
        /*012c*/ 	.word	0xffffffff


	//   ....[62]....
        /*0130*/ 	.word	0xffffffff


	//   ....[63]....
        /*0134*/ 	.word	0xffffffff


	//   ....[64]....
        /*0138*/ 	.word	0xffffffff


	//   ....[65]....
        /*013c*/ 	.word	0xffffffff


	//   ....[66]....
        /*0140*/ 	.word	0xffffffff


	//   ....[67]....
        /*0144*/ 	.word	0xffffffff


	//   ....[68]....
        /*0148*/ 	.word	0xffffffff


	//   ....[69]....
        /*014c*/ 	.word	0xffffffff


	//   ....[70]....
        /*0150*/ 	.word	0xffffffff


	//   ....[71]....
        /*0154*/ 	.word	0xffffffff


	//   ....[72]....
        /*0158*/ 	.word	0xffffffff


	//   ....[73]....
        /*015c*/ 	.word	0xffffffff


	//   ....[74]....
        /*0160*/ 	.word	0xffffffff


	//   ....[75]....
        /*0164*/ 	.word	0xffffffff


	//   ....[76]....
        /*0168*/ 	.word	0xffffffff


	//   ....[77]....
        /*016c*/ 	.word	0xffffffff


	//   ....[78]....
        /*0170*/ 	.word	0xffffffff


	//   ....[79]....
        /*0174*/ 	.word	0xffffffff


	//   ....[80]....
        /*0178*/ 	.word	0xffffffff


	//   ....[81]....
        /*017c*/ 	.word	0xffffffff


	//   ....[82]....
        /*0180*/ 	.word	0xffffffff


	//   ....[83]....
        /*0184*/ 	.word	0xffffffff


	//   ....[84]....
        /*0188*/ 	.word	0xffffffff


	//   ....[85]....
        /*018c*/ 	.word	0xffffffff


	//   ....[86]....
        /*0190*/ 	.word	0xffffffff


	//   ....[87]....
        /*0194*/ 	.word	0xffffffff


	//   ....[88]....
        /*0198*/ 	.word	0xffffffff


	//   ....[89]....
        /*019c*/ 	.word	0xffffffff


	//   ....[90]....
        /*01a0*/ 	.word	0xffffffff


	//   ....[91]....
        /*01a4*/ 	.word	0xffffffff


	//   ....[92]....
        /*01a8*/ 	.word	0xffffffff


	//   ....[93]....
        /*01ac*/ 	.word	0xffffffff


	//   ....[94]....
        /*01b0*/ 	.word	0xffffffff


	//   ....[95]....
        /*01b4*/ 	.word	0xffffffff


	//----- nvinfo : EIATTR_COOP_GROUP_INSTR_OFFSETS
	.align		4
.L_2725:
        /*01b8*/ 	.byte	0x04, 0x28
        /*01ba*/ 	.short	(.L_2727 - .L_2726)


	//   ....[0]....
.L_2726:
        /*01bc*/ 	.word	0x00000c70


	//   ....[1]....
        /*01c0*/ 	.word	0x00000d00


	//   ....[2]....
        /*01c4*/ 	.word	0x00000e60


	//   ....[3]....
        /*01c8*/ 	.word	0x00000fe0


	//   ....[4]....
        /*01cc*/ 	.word	0x00001750


	//   ....[5]....
        /*01d0*/ 	.word	0x00002060


	//   ....[6]....
        /*01d4*/ 	.word	0x00002400


	//   ....[7]....
        /*01d8*/ 	.word	0x00003190


	//   ....[8]....
        /*01dc*/ 	.word	0x000047c0


	//   ....[9]....
        /*01e0*/ 	.word	0x000047f0


	//   ....[10]....
        /*01e4*/ 	.word	0x00004860


	//   ....[11]....
        /*01e8*/ 	.word	0x000048a0


	//   ....[12]....
        /*01ec*/ 	.word	0x000049a0


	//   ....[13]....
        /*01f0*/ 	.word	0x00004a00


	//   ....[14]....
        /*01f4*/ 	.word	0x00004aa0


	//   ....[15]....
        /*01f8*/ 	.word	0x00004af0


	//   ....[16]....
        /*01fc*/ 	.word	0x00004c30


	//   ....[17]....
        /*0200*/ 	.word	0x00004c70


	//   ....[18]....
        /*0204*/ 	.word	0x00004cb0


	//   ....[19]....
        /*0208*/ 	.word	0x00004cf0


	//   ....[20]....
        /*020c*/ 	.word	0x00004ec0


	//   ....[21]....
        /*0210*/ 	.word	0x00004ef0


	//   ....[22]....
        /*0214*/ 	.word	0x00004f10


	//   ....[23]....
        /*0218*/ 	.word	0x00004f50


	//   ....[24]....
        /*021c*/ 	.word	0x00005160


	//   ....[25]....
        /*0220*/ 	.word	0x00005180


	//   ....[26]....
        /*0224*/ 	.word	0x000051b0


	//   ....[27]....
        /*0228*/ 	.word	0x000051d0


	//   ....[28]....
        /*022c*/ 	.word	0x00005390


	//   ....[29]....
        /*0230*/ 	.word	0x000053c0


	//   ....[30]....
        /*0234*/ 	.word	0x000053f0


	//   ....[31]....
        /*0238*/ 	.word	0x00005430


	//   ....[32]....
        /*023c*/ 	.word	0x00005470


	//   ....[33]....
        /*0240*/ 	.word	0x00005490


	//   ....[34]....
        /*0244*/ 	.word	0x00006150


	//   ....[35]....
        /*0248*/ 	.word	0x000061a0


	//   ....[36]....
        /*024c*/ 	.word	0x000061c0


	//   ....[37]....
        /*0250*/ 	.word	0x000061e0


	//   ....[38]....
        /*0254*/ 	.word	0x000062c0


	//   ....[39]....
        /*0258*/ 	.word	0x000062e0


	//   ....[40]....
        /*025c*/ 	.word	0x000062f0


	//   ....[41]....
        /*0260*/ 	.word	0x00006300


	//   ....[42]....
        /*0264*/ 	.word	0x000063d0


	//   ....[43]....
        /*0268*/ 	.word	0x000063f0


	//   ....[44]....
        /*026c*/ 	.word	0x00006400


	//   ....[45]....
        /*0270*/ 	.word	0x00006410


	//   ....[46]....
        /*0274*/ 	.word	0x000064e0


	//   ....[47]....
        /*0278*/ 	.word	0x00006500


	//   ....[48]....
        /*027c*/ 	.word	0x00006510


	//   ....[49]....
        /*0280*/ 	.word	0x00006520


	//   ....[50]....
        /*0284*/ 	.word	0x000065f0


	//   ....[51]....
        /*0288*/ 	.word	0x00006610


	//   ....[52]....
        /*028c*/ 	.word	0x00006620


	//   ....[53]....
        /*0290*/ 	.word	0x00006630


	//   ....[54]....
        /*0294*/ 	.word	0x00006720


	//   ....[55]....
        /*0298*/ 	.word	0x00006760


	//   ....[56]....
        /*029c*/ 	.word	0x000067a0


	//   ....[57]....
        /*02a0*/ 	.word	0x000067e0


	//   ....[58]....
        /*02a4*/ 	.word	0x00006820


	//   ....[59]....
        /*02a8*/ 	.word	0x00006850


	//   ....[60]....
        /*02ac*/ 	.word	0x00006890


	//   ....[61]....
        /*02b0*/ 	.word	0x000068d0


	//   ....[62]....
        /*02b4*/ 	.word	0x00006910


	//   ....[63]....
        /*02b8*/ 	.word	0x00006950


	//   ....[64]....
        /*02bc*/ 	.word	0x00009710


	//   ....[65]....
        /*02c0*/ 	.word	0x00009750


	//   ....[66]....
        /*02c4*/ 	.word	0x00009790


	//   ....[67]....
        /*02c8*/ 	.word	0x000097d0


	//   ....[68]....
        /*02cc*/ 	.word	0x000098e0


	//   ....[69]....
        /*02d0*/ 	.word	0x00009920


	//   ....[70]....
        /*02d4*/ 	.word	0x00009960


	//   ....[71]....
        /*02d8*/ 	.word	0x000099a0


	//   ....[72]....
        /*02dc*/ 	.word	0x00009ab0


	//   ....[73]....
        /*02e0*/ 	.word	0x00009af0


	//   ....[74]....
        /*02e4*/ 	.word	0x00009b30


	//   ....[75]....
        /*02e8*/ 	.word	0x00009b70


	//   ....[76]....
        /*02ec*/ 	.word	0x00009c80


	//   ....[77]....
        /*02f0*/ 	.word	0x00009cc0


	//   ....[78]....
        /*02f4*/ 	.word	0x00009cf0


	//   ....[79]....
        /*02f8*/ 	.word	0x00009d10


	//   ....[80]....
        /*02fc*/ 	.word	0x00009d40


	//   ....[81]....
        /*0300*/ 	.word	0x00009d60


	//   ....[82]....
        /*0304*/ 	.word	0x00009d80


	//   ....[83]....
        /*0308*/ 	.word	0x00009d90


	//   ....[84]....
        /*030c*/ 	.word	0x0000a200


	//   ....[85]....
        /*0310*/ 	.word	0x0000a560


	//   ....[86]....
        /*0314*/ 	.word	0x0000a660


	//   ....[87]....
        /*0318*/ 	.word	0x0000a6b0


	//   ....[88]....
        /*031c*/ 	.word	0x0000a700


	//   ....[89]....
        /*0320*/ 	.word	0x0000a730


	//   ....[90]....
        /*0324*/ 	.word	0x0000a750


	//   ....[91]....
        /*0328*/ 	.word	0x0000a870


	//   ....[92]....
        /*032c*/ 	.word	0x0000a8b0


	//   ....[93]....
        /*0330*/ 	.word	0x0000a900


	//   ....[94]....
        /*0334*/ 	.word	0x0000a930


	//   ....[95]....
        /*0338*/ 	.word	0x0000a950


	//----- nvinfo : EIATTR_VRC_CTA_INIT_COUNT
	.align		4
.L_2727:
        /*033c*/ 	.byte	0x02, 0x4a
	.zero		1
	.zero		1


	//----- nvinfo : EIATTR_EXIT_INSTR_OFFSETS
	.align		4
        /*0340*/ 	.byte	0x04, 0x1c
        /*0342*/ 	.short	(.L_2729 - .L_2728)


	//   ....[0]....
.L_2728:
        /*0344*/ 	.word	0x0000aa10


	//   ....[1]....
        /*0348*/ 	.word	0x0000acc0


	//----- nvinfo : EIATTR_MAX_THREADS
	.align		4
.L_2729:
        /*034c*/ 	.byte	0x04, 0x05
        /*034e*/ 	.short	(.L_2731 - .L_2730)
.L_2730:
        /*0350*/ 	.word	0x00000020
        /*0354*/ 	.word	0x00000001
        /*0358*/ 	.word	0x00000001


	//----- nvinfo : EIATTR_CRS_STACK_SIZE
	.align		4
.L_2731:
        /*035c*/ 	.byte	0x04, 0x1e
        /*035e*/ 	.short	(.L_2733 - .L_2732)
.L_2732:
        /*0360*/ 	.word	0x00000000


	//----- nvinfo : EIATTR_CBANK_PARAM_SIZE
	.align		4
.L_2733:
        /*0364*/ 	.byte	0x03, 0x19
        /*0366*/ 	.short	0x01f0


	//----- nvinfo : EIATTR_PARAM_CBANK
	.align		4
        /*0368*/ 	.byte	0x04, 0x0a
        /*036a*/ 	.short	(.L_2735 - .L_2734)
	.align		4
.L_2734:
        /*036c*/ 	.word	index@(.nv.constant0._Z25selective_scan_bwd_kernelI32Selective_Scan_bwd_kernel_traitsILi32ELi16ELb1ELb0ELb1ELb0ELb1EN3c104HalfENS1_7complexIfEEEEv12SSMParamsBwd)
        /*0370*/ 	.short	0x0380
        /*0372*/ 	.short	0x01f0


	//----- nvinfo : EIATTR_SW_WAR
	.align		4
.L_2735:
        /*0374*/ 	.byte	0x04, 0x36
        /*0376*/ 	.short	(.L_2737 - .L_2736)
.L_2736:
        /*0378*/ 	.word	0x00000008
.L_2737:


//--------------------- .nv.info._Z25selective_scan_bwd_kernelI32Selective_Scan_bwd_kernel_traitsILi32ELi16ELb1ELb0ELb1ELb1ELb0EN3c104HalfENS1_7complexIfEEEEv12SSMParamsBwd --------------------------
	.section	.nv.info._Z25selective_scan_bwd_kernelI32Selective_Scan_bwd_kernel_traitsILi32ELi16ELb1ELb0ELb1ELb1ELb0EN3c104HalfENS1_7complexIfEEEEv12SSMParamsBwd,"",@"SHT_CUDA_INFO"
	.sectionflags	@""
	.align	4


	//----- nvinfo : EIATTR_CUDA_API_VERSION
	.align		4
        /*0000*/ 	.byte	0x04, 0x37
        /*0002*/ 	.short	(.L_2739 - .L_2738)
.L_2738:
        /*0004*/ 	.word	0x00000082


	//----- nvinfo : EIATTR_KPARAM_INFO
	.align		4
.L_2739:
        /*0008*/ 	.byte	0x04, 0x17
        /*000a*/ 	.short	(.L_2741 - .L_2740)
.L_2740:
        /*000c*/ 	.word	0x00000000
        /*0010*/ 	.short	0x0000
        /*0012*/ 	.short	0x0000
        /*0014*/ 	.byte	0x00, 0xf0, 0xc1, 0x07


	//----- nvinfo : EIATTR_SPARSE_MMA_MASK
	.align		4
.L_2741:
        /*0018*/ 	.byte	0x03, 0x50
        /*001a*/ 	.short	0x0000


	//----- nvinfo : EIATTR_MAXREG_COUNT
	.align		4
        /*001c*/ 	.byte	0x03, 0x1b
        /*001e*/ 	.short	0x00ff


	//----- nvinfo : EIATTR_NUM_BARRIERS
	.align		4
        /*0020*/ 	.byte	0x02, 0x4c
        /*0022*/ 	.byte	0x01
	.zero		1


	//----- nvinfo : EIATTR_MERCURY_ISA_VERSION
	.align		4
        /*0024*/ 	.byte	0x03, 0x5f
        /*0026*/ 	.short	0x0101


	//----- nvinfo : EIATTR_INT_WARP_WIDE_INSTR_OFFSETS
	.align		4
        /*0028*/ 	.byte	0x04, 0x31
        /*002a*/ 	.short	(.L_2743 - .L_2742)


	//   ....[0]....
.L_2742:
        /*002c*/ 	.word	0x00006e60


	//   ....[1]....
        /*0030*/ 	.word	0x000076d0


	//----- nvinfo : EIATTR_COOP_GROUP_MASK_REGIDS
	.align		4
.L_2743:
        /*0034*/ 	.byte	0x04, 0x29
        /*0036*/ 	.short	(.L_2745 - .L_2744)


	//   ....[0]....
.L_2744:
        /*0038*/ 	.word	0xffffffff


	//   ....[1]....
        /*003c*/ 	.word	0xffffffff


	//   ....[2]....
        /*0040*/ 	.word	0xffffffff


	//   ....[3]....
        /*0044*/ 	.word	0xffffffff


	//   ....[4]....
        /*0048*/ 	.word	0xffffffff


	//   ....[5]....
        /*004c*/ 	.word	0xffffffff


	//   ....[6]....
        /*0050*/ 	.word	0xffffffff


	//   ....[7]....
        /*0054*/ 	.word	0xffffffff


	//   ....[8]....
        /*0058*/ 	.word	0xffffffff


	//   ....[9]....
        /*005c*/ 	.word	0xffffffff


	//   ....[10]....
        /*0060*/ 	.word	0xffffffff


	//   ....[11]....
        /*0064*/ 	.word	0xffffffff


	//   ....[12]....
        /*0068*/ 	.word	0xffffffff


	//   ....[13]....
        /*006c*/ 	.word	0xffffffff


	//   ....[14]....
        /*0070*/ 	.word	0xffffffff


	//   ....[15]....
        /*0074*/ 	.word	0xffffffff


	//   ....[16]....
        /*0078*/ 	.word	0xffffffff


	//   ....[17]....
        /*007c*/ 	.word	0xffffffff


	//   ....[18]....
        /*0080*/ 	.word	0xffffffff


	//   ....[19]....
        /*0084*/ 	.word	0xffffffff


	//   ....[20]....
        /*0088*/ 	.word	0xffffffff


	//   ....[21]....
        /*008c*/ 	.word	0xffffffff


	//   ....[22]....
        /*0090*/ 	.word	0xffffffff


	//   ....[23]....
        /*0094*/ 	.word	0xffffffff


	//   ....[24]....
        /*0098*/ 	.word	0xffffffff


	//   ....[25]....
        /*009c*/ 	.word	0xffffffff


	//   ....[26]....
        /*00a0*/ 	.word	0xffffffff


	//   ....[27]....
        /*00a4*/ 	.word	0xffffffff


	//   ....[28]....
        /*00a8*/ 	.word	0xffffffff


	//   ....[29]....
        /*00ac*/ 	.word	0xffffffff


	//   ....[30]....
        /*00b0*/ 	.word	0xffffffff


	//   ....[31]....
        /*00b4*/ 	.word	0xffffffff


	//   ....[32]....
        /*00b8*/ 	.word	0xffffffff


	//   ....[33]....
        /*00bc*/ 	.word	0xffffffff


	//   ....[34]....
        /*00c0*/ 	.word	0xffffffff


	//   ....[35]....
        /*00c4*/ 	.word	0xffffffff


	//   ....[36]....
        /*00c8*/ 	.word	0xffffffff


	//   ....[37]....
        /*00cc*/ 	.word	0xffffffff


	//   ....[38]....
        /*00d0*/ 	.word	0xffffffff


	//   ....[39]....
        /*00d4*/ 	.word	0xffffffff


	//   ....[40]....
        /*00d8*/ 	.word	0xffffffff


	//   ....[41]....
        /*00dc*/ 	.word	0xffffffff


	//   ....[42]....
        /*00e0*/ 	.word	0xffffffff


	//   ....[43]....
        /*00e4*/ 	.word	0xffffffff


	//   ....[44]....
        /*00e8*/ 	.word	0xffffffff


	//   ....[45]....
        /*00ec*/ 	.word	0xffffffff


	//   ....[46]....
        /*00f0*/ 	.word	0xffffffff


	//   ....[47]....
        /*00f4*/ 	.word	0xffffffff


	//   ....[48]....
        /*00f8*/ 	.word	0xffffffff


	//   ....[49]....
        /*00fc*/ 	.word	0xffffffff


	//   ....[50]....
        /*0100*/ 	.word	0xffffffff


	//   ....[51]....
        /*0104*/ 	.word	0xffffffff


	//   ....[52]....
        /*0108*/ 	.word	0xffffffff


	//   ....[53]....
        /*010c*/ 	.word	0xffffffff


	//   ....[54]....
        /*0110*/ 	.word	0xffffffff


	//   ....[55]....
        /*0114*/ 	.word	0xffffffff


	//   ....[56]....
        /*0118*/ 	.word	0xffffffff


	//   ....[57]....
        /*011c*/ 	.word	0xffffffff


	//   ....[58]....
        /*0120*/ 	.word	0xffffffff


	//   ....[59]....
        /*0124*/ 	.word	0xffffffff


	//   ....[60]....
        /*0128*/ 	.word	0xffffffff


	//   ....[61]....
        /*012c*/ 	.word	0xffffffff


	//   ....[62]....
        /*0130*/ 	.word	0xffffffff


	//   ....[63]....
        /*0134*/ 	.word	0xffffffff


	//   ....[64]....
        /*0138*/ 	.word	0xffffffff


	//   ....[65]....
        /*013c*/ 	.word	0xffffffff


	//   ....[66]....
        /*0140*/ 	.word	0xffffffff


	//   ....[67]....
        /*0144*/ 	.word	0xffffffff


	//   ....[68]....
        /*0148*/ 	.word	0xffffffff


	//   ....[69]....
        /*014c*/ 	.word	0xffffffff


	//   ....[70]....
        /*0150*/ 	.word	0xffffffff


	//   ....[71]....
        /*0154*/ 	.word	0xffffffff


	//   ....[72]....
        /*0158*/ 	.word	0xffffffff


	//   ....[73]....
        /*015c*/ 	.word	0xffffffff


	//   ....[74]....
        /*0160*/ 	.word	0xffffffff


	//   ....[75]....
        /*0164*/ 	.word	0xffffffff


	//   ....[76]....
        /*0168*/ 	.word	0xffffffff


	//   ....[77]....
        /*016c*/ 	.word	0xffffffff


	//   ....[78]....
        /*0170*/ 	.word	0xffffffff


	//   ....[79]....
        /*0174*/ 	.word	0xffffffff


	//   ....[80]....
        /*0178*/ 	.word	0xffffffff


	//   ....[81]....
        /*017c*/ 	.word	0xffffffff


	//   ....[82]....
        /*0180*/ 	.word	0xffffffff


	//   ....[83]....
        /*0184*/ 	.word	0xffffffff


	//   ....[84]....
        /*0188*/ 	.word	0xffffffff


	//   ....[85]....
        /*018c*/ 	.word	0xffffffff


	//   ....[86]....
        /*0190*/ 	.word	0xffffffff


	//   ....[87]....
        /*0194*/ 	.word	0xffffffff


	//   ....[88]....
        /*0198*/ 	.word	0xffffffff


	//   ....[89]....
        /*019c*/ 	.word	0xffffffff


	//   ....[90]....
        /*01a0*/ 	.word	0xffffffff


	//   ....[91]....
        /*01a4*/ 	.word	0xffffffff


	//   ....[92]....
        /*01a8*/ 	.word	0xffffffff


	//----- nvinfo : EIATTR_COOP_GROUP_INSTR_OFFSETS
	.align		4
.L_2745:
        /*01ac*/ 	.byte	0x04, 0x28
        /*01ae*/ 	.short	(.L_2747 - .L_2746)


	//   ....[0]....
.L_2746:
        /*01b0*/ 	.word	0x00000c60


	//   ....[1]....
        /*01b4*/ 	.word	0x00000d10


	//   ....[2]....
        /*01b8*/ 	.word	0x00000ec0


	//   ....[3]....
        /*01bc*/ 	.word	0x00003f60


	//   ....[4]....
        /*01c0*/ 	.word	0x000055d0


	//   ....[5]....
        /*01c4*/ 	.word	0x000055f0


	//   ....[6]....
        /*01c8*/ 	.word	0x00005610


	//   ....[7]....
        /*01cc*/ 	.word	0x00005640


	//   ....[8]....
        /*01d0*/ 	.word	0x000057f0


	//   ....[9]....
        /*01d4*/ 	.word	0x00005840


	//   ....[10]....
        /*01d8*/ 	.word	0x00005880


	//   ....[11]....
        /*01dc*/ 	.word	0x000058c0


	//   ....[12]....
        /*01e0*/ 	.word	0x00005a60


	//   ....[13]....
        /*01e4*/ 	.word	0x00005ab0


	//   ....[14]....
        /*01e8*/ 	.word	0x00005ae0


	//   ....[15]....
        /*01ec*/ 	.word	0x00005b20


	//   ....[16]....
        /*01f0*/ 	.word	0x00005cd0


	//   ....[17]....
        /*01f4*/ 	.word	0x00005d00


	//   ....[18]....
        /*01f8*/ 	.word	0x00005d30


	//   ....[19]....
        /*01fc*/ 	.word	0x00005d70


	//   ....[20]....
        /*0200*/ 	.word	0x00005f80


	//   ....[21]....
        /*0204*/ 	.word	0x00005fb0


	//   ....[22]....
        /*0208*/ 	.word	0x00005fd0


	//   ....[23]....
        /*020c*/ 	.word	0x00006000


	//   ....[24]....
        /*0210*/ 	.word	0x000061a0


	//   ....[25]....
        /*0214*/ 	.word	0x000061c0


	//   ....[26]....
        /*0218*/ 	.word	0x000061f0


	//   ....[27]....
        /*021c*/ 	.word	0x00006210


	//   ....[28]....
        /*0220*/ 	.word	0x00006250


	//   ....[29]....
        /*0224*/ 	.word	0x00006280


	//   ....[30]....
        /*0228*/ 	.word	0x00006f60


	//   ....[31]....
        /*022c*/ 	.word	0x00006fa0


	//   ....[32]....
        /*0230*/ 	.word	0x00006fc0


	//   ....[33]....
        /*0234*/ 	.word	0x00006fe0


	//   ....[34]....
        /*0238*/ 	.word	0x000070d0


	//   ....[35]....
        /*023c*/ 	.word	0x000070f0


	//   ....[36]....
        /*0240*/ 	.word	0x00007100


	//   ....[37]....
        /*0244*/ 	.word	0x00007110


	//   ....[38]....
        /*0248*/ 	.word	0x000071e0


	//   ....[39]....
        /*024c*/ 	.word	0x00007200


	//   ....[40]....
        /*0250*/ 	.word	0x00007210


	//   ....[41]....
        /*0254*/ 	.word	0x00007220


	//   ....[42]....
        /*0258*/ 	.word	0x000072f0


	//   ....[43]....
        /*025c*/ 	.word	0x00007310


	//   ....[44]....
        /*0260*/ 	.word	0x00007320


	//   ....[45]....
        /*0264*/ 	.word	0x00007330


	//   ....[46]....
        /*0268*/ 	.word	0x00007400


	//   ....[47]....
        /*026c*/ 	.word	0x00007420


	//   ....[48]....
        /*0270*/ 	.word	0x00007430


	//   ....[49]....
        /*0274*/ 	.word	0x00007440


	//   ....[50]....
        /*0278*/ 	.word	0x00007540


	//   ....[51]....
        /*027c*/ 	.word	0x00007580


	//   ....[52]....
        /*0280*/ 	.word	0x000075c0


	//   ....[53]....
        /*0284*/ 	.word	0x00007600


	//   ....[54]....
        /*0288*/ 	.word	0x00007640


	//   ....[55]....
        /*028c*/ 	.word	0x00007680


	//   ....[56]....
        /*0290*/ 	.word	0x000076c0


	//   ....[57]....
        /*0294*/ 	.word	0x00007700


	//   ....[58]....
        /*0298*/ 	.word	0x00007740


	//   ....[59]....
        /*029c*/ 	.word	0x00007780


	//   ....[60]....
        /*02a0*/ 	.word	0x0000a520


	//   ....[61]....
        /*02a4*/ 	.word	0x0000a560


	//   ....[62]....
        /*02a8*/ 	.word	0x0000a5a0


	//   ....[63]....
        /*02ac*/ 	.word	0x0000a5e0


	//   ....[64]....
        /*02b0*/ 	.word	0x0000a730


	//   ....[65]....
        /*02b4*/ 	.word	0x0000a770


	//   ....[66]....
        /*02b8*/ 	.word	0x0000a7b0


	//   ....[67]....
        /*02bc*/ 	.word	0x0000a7f0


	//   ....[68]....
        /*02c0*/ 	.word	0x0000a900


	//   ....[69]....
        /*02c4*/ 	.word	0x0000a940


	//   ....[70]....
        /*02c8*/ 	.word	0x0000a980


	//   ....[71]....
        /*02cc*/ 	.word	0x0000a9c0


	//   ....[72]....
        /*02d0*/ 	.word	0x0000aab0


	//   ....[73]....
        /*02d4*/ 	.word	0x0000aae0


	//   ....[74]....
        /*02d8*/ 	.word	0x0000ab10


	//   ....[75]....
        /*02dc*/ 	.word	0x0000ab20


	//   ....[76]....
        /*02e0*/ 	.word	0x0000ab50


	//   ....[77]....
        /*02e4*/ 	.word	0x0000ab70


	//   ....[78]....
        /*02e8*/ 	.word	0x0000ab90


	//   ....[79]....
        /*02ec*/ 	.word	0x0000aba0


	//   ....[80]....
        /*02f0*/ 	.word	0x0000b060


	//   ....[81]....
        /*02f4*/ 	.word	0x0000b7b0


	//   ....[82]....
        /*02f8*/ 	.word	0x0000bc20


	//   ....[83]....
        /*02fc*/ 	.word	0x0000bd20


	//   ....[84]....
        /*0300*/ 	.word	0x0000bd70


	//   ....[85]....
        /*0304*/ 	.word	0x0000bdc0


	//   ....[86]....
        /*0308*/ 	.word	0x0000bdf0


	//   ....[87]....
        /*030c*/ 	.word	0x0000be10


	//   ....[88]....
        /*0310*/ 	.word	0x0000bf30


	//   ....[89]....
        /*0314*/ 	.word	0x0000bf70


	//   ....[90]....
        /*0318*/ 	.word	0x0000bfc0


	//   ....[91]....
        /*031c*/ 	.word	0x0000bff0


	//   ....[92]....
        /*0320*/ 	.word	0x0000c010


	//----- nvinfo : EIATTR_VRC_CTA_INIT_COUNT
	.align		4
.L_2747:
        /*0324*/ 	.byte	0x02, 0x4a
	.zero		1
	.zero		1


	//----- nvinfo : EIATTR_EXIT_INSTR_OFFSETS
	.align		4
        /*0328*/ 	.byte	0x04, 0x1c
        /*032a*/ 	.short	(.L_2749 - .L_2748)


	//   ....[0]....
.L_2748:
        /*032c*/ 	.word	0x0000c0d0


	//   ....[1]....
        /*0330*/ 	.word	0x0000c380


	//----- nvinfo : EIATTR_MAX_THREADS
	.align		4
.L_2749:
        /*0334*/ 	.byte	0x04, 0x05
        /*0336*/ 	.short	(.L_2751 - .L_2750)
.L_2750:
        /*0338*/ 	.word	0x00000020
        /*033c*/ 	.word	0x00000001
        /*0340*/ 	.word	0x00000001


	//----- nvinfo : EIATTR_CRS_STACK_SIZE
	.align		4
.L_2751:
        /*0344*/ 	.byte	0x04, 0x1e
        /*0346*/ 	.short	(.L_2753 - .L_2752)
.L_2752:
        /*0348*/ 	.word	0x00000000


	//----- nvinfo : EIATTR_CBANK_PARAM_SIZE
	.align		4
.L_2753:
        /*034c*/ 	.byte	0x03, 0x19
        /*034e*/ 	.short	0x01f0


	//----- nvinfo : EIATTR_PARAM_CBANK
	.align		4
        /*0350*/ 	.byte	0x04, 0x0a
        /*0352*/ 	.short	(.L_2755 - .L_2754)
	.align		4
.L_2754:
        /*0354*/ 	.word	index@(.nv.constant0._Z25selective_scan_bwd_kernelI32Selective_Scan_bwd_kernel_traitsILi32ELi16ELb1ELb0ELb1ELb1ELb0EN3c104HalfENS1_7complexIfEEEEv12SSMParamsBwd)
        /*0358*/ 	.short	0x0380
        /*035a*/ 	.short	0x01f0


	//----- nvinfo : EIATTR_SW_WAR
	.align		4
.L_2755:
        /*035c*/ 	.byte	0x04, 0x36
        /*035e*/ 	.short	(.L_2757 - .L_2756)
.L_2756:
        /*0360*/ 	.word	0x00000008
.L_2757:


//--------------------- .nv.info._Z25selective_scan_bwd_kernelI32Selective_Scan_bwd_kernel_traitsILi32ELi16ELb1ELb0ELb1ELb1ELb1EN3c104HalfENS1_7complexIfEEEEv12SSMParamsBwd --------------------------
	.section	.nv.info._Z25selective_scan_bwd_kernelI32Selective_Scan_bwd_kernel_traitsILi32ELi16ELb1ELb0ELb1ELb1ELb1EN3c104HalfENS1_7complexIfEEEEv12SSMParamsBwd,"",@"SHT_CUDA_INFO"
	.sectionflags	@""
	.align	4


	//----- nvinfo : EIATTR_CUDA_API_VERSION
	.align		4
        /*0000*/ 	.byte	0x04, 0x37
        /*0002*/ 	.short	(.L_2759 - .L_2758)
.L_2758:
        /*0004*/ 	.word	0x00000082


	//----- nvinfo : EIATTR_KPARAM_INFO
	.align		4
.L_2759:
        /*0008*/ 	.byte	0x04, 0x17
        /*000a*/ 	.short	(.L_2761 - .L_2760)
.L_2760:
        /*000c*/ 	.word	0x00000000
        /*0010*/ 	.short	0x0000
        /*0012*/ 	.short	0x0000
        /*0014*/ 	.byte	0x00, 0xf0, 0xc1, 0x07


	//----- nvinfo : EIATTR_SPARSE_MMA_MASK
	.align		4
.L_2761:
        /*0018*/ 	.byte	0x03, 0x50
        /*001a*/ 	.short	0x0000


	//----- nvinfo : EIATTR_MAXREG_COUNT
	.align		4
        /*001c*/ 	.byte	0x03, 0x1b
        /*001e*/ 	.short	0x00ff


	//----- nvinfo : EIATTR_NUM_BARRIERS
	.align		4
        /*0020*/ 	.byte	0x02, 0x4c
        /*0022*/ 	.byte	0x01
	.zero		1


	//----- nvinfo : EIATTR_MERCURY_ISA_VERSION
	.align		4
        /*0024*/ 	.byte	0x03, 0x5f
        /*0026*/ 	.short	0x0101


	//----- nvinfo : EIATTR_INT_WARP_WIDE_INSTR_OFFSETS
	.align		4
        /*0028*/ 	.byte	0x04, 0x31
        /*002a*/ 	.short	(.L_2763 - .L_2762)


	//   ....[0]....
.L_2762:
        /*002c*/ 	.word	0x00008270


	//   ....[1]....
        /*0030*/ 	.word	0x00008a70


	//----- nvinfo : EIATTR_COOP_GROUP_MASK_REGIDS
	.align		4
.L_2763:
        /*0034*/ 	.byte	0x04, 0x29
        /*0036*/ 	.short	(.L_2765 - .L_2764)


	//   ....[0]....
.L_2764:
        /*0038*/ 	.word	0xffffffff


	//   ....[1]....
        /*003c*/ 	.word	0xffffffff


	//   ....[2]....
        /*0040*/ 	.word	0xffffffff


	//   ....[3]....
        /*0044*/ 	.word	0xffffffff


	//   ....[4]....
        /*0048*/ 	.word	0xffffffff


	//   ....[5]....
        /*004c*/ 	.word	0xffffffff


	//   ....[6]....
        /*0050*/ 	.word	0xffffffff


	//   ....[7]....
        /*0054*/ 	.word	0xffffffff


	//   ....[8]....
        /*0058*/ 	.word	0xffffffff


	//   ....[9]....
        /*005c*/ 	.word	0xffffffff


	//   ....[10]....
        /*0060*/ 	.word	0xffffffff


	//   ....[11]....
        /*0064*/ 	.word	0xffffffff


	//   ....[12]....
        /*0068*/ 	.word	0xffffffff


	//   ....[13]....
        /*006c*/ 	.word	0xffffffff


	//   ....[14]....
        /*0070*/ 	.word	0xffffffff


	//   ....[15]....
        /*0074*/ 	.word	0xffffffff


	//   ....[16]....
        /*0078*/ 	.word	0xffffffff


	//   ....[17]....
        /*007c*/ 	.word	0xffffffff


	//   ....[18]....
        /*0080*/ 	.word	0xffffffff


	//   ....[19]....
        /*0084*/ 	.word	0xffffffff


	//   ....[20]....
        /*0088*/ 	.word	0xffffffff


	//   ....[21]....
        /*008c*/ 	.word	0xffffffff


	//   ....[22]....
        /*0090*/ 	.word	0xffffffff


	//   ....[23]....
        /*0094*/ 	.word	0xffffffff


	//   ....[24]....
        /*0098*/ 	.word	0xffffffff


	//   ....[25]....
        /*009c*/ 	.word	0xffffffff


	//   ....[26]....
        /*00a0*/ 	.word	0xffffffff


	//   ....[27]....
        /*00a4*/ 	.word	0xffffffff


	//   ....[28]....
        /*00a8*/ 	.word	0xffffffff


	//   ....[29]....
        /*00ac*/ 	.word	0xffffffff


	//   ....[30]....
        /*00b0*/ 	.word	0xffffffff


	//   ....[31]....
        /*00b4*/ 	.word	0xffffffff


	//   ....[32]....
        /*00b8*/ 	.word	0xffffffff


	//   ....[33]....
        /*00bc*/ 	.word	0xffffffff


	//   ....[34]....
        /*00c0*/ 	.word	0xffffffff


	//   ....[35]....
        /*00c4*/ 	.word	0xffffffff


	//   ....[36]....
        /*00c8*/ 	.word	0xffffffff


	//   ....[37]....
        /*00cc*/ 	.word	0xffffffff


	//   ....[38]....
        /*00d0*/ 	.word	0xffffffff


	//   ....[39]....
        /*00d4*/ 	.word	0xffffffff


	//   ....[40]....
        /*00d8*/ 	.word	0xffffffff


	//   ....[41]....
        /*00dc*/ 	.word	0xffffffff


	//   ....[42]....
        /*00e0*/ 	.word	0xffffffff


	//   ....[43]....
        /*00e4*/ 	.word	0xffffffff


	//   ....[44]....
        /*00e8*/ 	.word	0xffffffff


	//   ....[45]....
        /*00ec*/ 	.word	0xffffffff


	//   ....[46]....
        /*00f0*/ 	.word	0xffffffff


	//   ....[47]....
        /*00f4*/ 	.word	0xffffffff


	//   ....[48]....
        /*00f8*/ 	.word	0xffffffff


	//   ....[49]....
        /*00fc*/ 	.word	0xffffffff


	//   ....[50]....
        /*0100*/ 	.word	0xffffffff


	//   ....[51]....
        /*0104*/ 	.word	0xffffffff


	//   ....[52]....
        /*0108*/ 	.word	0xffffffff


	//   ....[53]....
        /*010c*/ 	.word	0xffffffff


	//   ....[54]....
        /*0110*/ 	.word	0xffffffff


	//   ....[55]....
        /*0114*/ 	.word	0xffffffff


	//   ....[56]....
        /*0118*/ 	.word	0xffffffff


	//   ....[57]....
        /*011c*/ 	.word	0xffffffff


	//   ....[58]....
        /*0120*/ 	.word	0xffffffff


	//   ....[59]....
        /*0124*/ 	.word	0xffffffff


	//   ....[60]....
        /*0128*/ 	.word	0xffffffff


	//   ....[61]....
        /*012c*/ 	.word	0xffffffff


	//   ....[62]....
        /*0130*/ 	.word	0xffffffff


	//   ....[63]....
        /*0134*/ 	.word	0xffffffff


	//   ....[64]....
        /*0138*/ 	.word	0xffffffff


	//   ....[65]....
        /*013c*/ 	.word	0xffffffff


	//   ....[66]....
        /*0140*/ 	.word	0xffffffff


	//   ....[67]....
        /*0144*/ 	.word	0xffffffff


	//   ....[68]....
        /*0148*/ 	.word	0xffffffff


	//   ....[69]....
        /*014c*/ 	.word	0xffffffff


	//   ....[70]....
        /*0150*/ 	.word	0xffffffff


	//   ....[71]....
        /*0154*/ 	.word	0xffffffff


	//   ....[72]....
        /*0158*/ 	.word	0xffffffff


	//   ....[73]....
        /*015c*/ 	.word	0xffffffff


	//   ....[74]....
        /*0160*/ 	.word	0xffffffff


	//   ....[75]....
        /*0164*/ 	.word	0xffffffff


	//   ....[76]....
        /*0168*/ 	.word	0xffffffff


	//   ....[77]....
        /*016c*/ 	.word	0xffffffff


	//   ....[78]....
        /*0170*/ 	.word	0xffffffff


	//   ....[79]....
        /*0174*/ 	.word	0xffffffff


	//   ....[80]....
        /*0178*/ 	.word	0xffffffff


	//   ....[81]....
        /*017c*/ 	.word	0xffffffff


	//   ....[82]....
        /*0180*/ 	.word	0xffffffff


	//   ....[83]....
        /*0184*/ 	.word	0xffffffff


	//   ....[84]....
        /*0188*/ 	.word	0xffffffff


	//   ....[85]....
        /*018c*/ 	.word	0xffffffff


	//   ....[86]....
        /*0190*/ 	.word	0xffffffff


	//   ....[87]....
        /*0194*/ 	.word	0xffffffff


	//   ....[88]....
        /*0198*/ 	.word	0xffffffff


	//   ....[89]....
        /*019c*/ 	.word	0xffffffff


	//   ....[90]....
        /*01a0*/ 	.word	0xffffffff


	//   ....[91]....
        /*01a4*/ 	.word	0xffffffff


	//   ....[92]....
        /*01a8*/ 	.word	0xffffffff


	//   ....[93]....
        /*01ac*/ 	.word	0xffffffff


	//   ....[94]....
        /*01b0*/ 	.word	0xffffffff


	//   ....[95]....
        /*01b4*/ 	.word	0xffffffff


	//   ....[96]....
        /*01b8*/ 	.word	0xffffffff


	//----- nvinfo : EIATTR_COOP_GROUP_INSTR_OFFSETS
	.align		4
.L_2765:
        /*01bc*/ 	.byte	0x04, 0x28
        /*01be*/ 	.short	(.L_2767 - .L_2766)


	//   ....[0]....
.L_2766:
        /*01c0*/ 	.word	0x00000c50


	//   ....[1]....
        /*01c4*/ 	.word	0x00000d00


	//   ....[2]....
        /*01c8*/ 	.word	0x00000ed0


	//   ....[3]....
        /*01cc*/ 	.word	0x00003410


	//   ....[4]....
        /*01d0*/ 	.word	0x00003b70


	//   ....[5]....
        /*01d4*/ 	.word	0x000043a0


	//   ....[6]....
        /*01d8*/ 	.word	0x00004770


	//   ....[7]....
        /*01dc*/ 	.word	0x000053d0


	//   ....[8]....
        /*01e0*/ 	.word	0x000069c0


	//   ....[9]....
        /*01e4*/ 	.word	0x000069e0


	//   ....[10]....
        /*01e8*/ 	.word	0x00006a10


	//   ....[11]....
        /*01ec*/ 	.word	0x00006a40


	//   ....[12]....
        /*01f0*/ 	.word	0x00006bf0


	//   ....[13]....
        /*01f4*/ 	.word	0x00006c20


	//   ....[14]....
        /*01f8*/ 	.word	0x00006c50


	//   ....[15]....
        /*01fc*/ 	.word	0x00006cb0


	//   ....[16]....
        /*0200*/ 	.word	0x00006e60


	//   ....[17]....
        /*0204*/ 	.word	0x00006e90


	//   ....[18]....
        /*0208*/ 	.word	0x00006ec0


	//   ....[19]....
        /*020c*/ 	.word	0x00006f20


	//   ....[20]....
        /*0210*/ 	.word	0x000070d0


	//   ....[21]....
        /*0214*/ 	.word	0x00007100


	//   ....[22]....
        /*0218*/ 	.word	0x00007130


	//   ....[23]....
        /*021c*/ 	.word	0x00007170


	//   ....[24]....
        /*0220*/ 	.word	0x00007370


	//   ....[25]....
        /*0224*/ 	.word	0x000073a0


	//   ....[26]....
        /*0228*/ 	.word	0x000073d0


	//   ....[27]....
        /*022c*/ 	.word	0x000073f0


	//   ....[28]....
        /*0230*/ 	.word	0x000075b0


	//   ....[29]....
        /*0234*/ 	.word	0x000075d0


	//   ....[30]....
        /*0238*/ 	.word	0x00007600


	//   ....[31]....
        /*023c*/ 	.word	0x00007630


	//   ....[32]....
        /*0240*/ 	.word	0x00007670


	//   ....[33]....
        /*0244*/ 	.word	0x000076a0


	//   ....[34]....
        /*0248*/ 	.word	0x00008360


	//   ....[35]....
        /*024c*/ 	.word	0x000083a0


	//   ....[36]....
        /*0250*/ 	.word	0x000083c0


	//   ....[37]....
        /*0254*/ 	.word	0x000083e0


	//   ....[38]....
        /*0258*/ 	.word	0x000084d0


	//   ....[39]....
        /*025c*/ 	.word	0x000084f0


	//   ....[40]....
        /*0260*/ 	.word	0x00008500


	//   ....[41]....
        /*0264*/ 	.word	0x00008510


	//   ....[42]....
        /*0268*/ 	.word	0x000085e0


	//   ....[43]....
        /*026c*/ 	.word	0x00008600


	//   ....[44]....
        /*0270*/ 	.word	0x00008610


	//   ....[45]....
        /*0274*/ 	.word	0x00008620


	//   ....[46]....
        /*0278*/ 	.word	0x000086f0


	//   ....[47]....
        /*027c*/ 	.word	0x00008710


	//   ....[48]....
        /*0280*/ 	.word	0x00008720


	//   ....[49]....
        /*0284*/ 	.word	0x00008730


	//   ....[50]....
        /*0288*/ 	.word	0x00008800


	//   ....[51]....
        /*028c*/ 	.word	0x00008820


	//   ....[52]....
        /*0290*/ 	.word	0x00008830


	//   ....[53]....
        /*0294*/ 	.word	0x00008840


	//   ....[54]....
        /*0298*/ 	.word	0x00008940


	//   ....[55]....
        /*029c*/ 	.word	0x00008980


	//   ....[56]....
        /*02a0*/ 	.word	0x000089c0


	//   ....[57]....
        /*02a4*/ 	.word	0x00008a00


	//   ....[58]....
        /*02a8*/ 	.word	0x00008a40


	//   ....[59]....
        /*02ac*/ 	.word	0x00008a80


	//   ....[60]....
        /*02b0*/ 	.word	0x00008ab0


	//   ....[61]....
        /*02b4*/ 	.word	0x00008af0


	//   ....[62]....
        /*02b8*/ 	.word	0x00008b10


	//   ....[63]....
        /*02bc*/ 	.word	0x00008b60


	//   ....[64]....
        /*02c0*/ 	.word	0x0000b920


	//   ....[65]....
        /*02c4*/ 	.word	0x0000b960


	//   ....[66]....
        /*02c8*/ 	.word	0x0000b9a0


	//   ....[67]....
        /*02cc*/ 	.word	0x0000b9e0


	//   ....[68]....
        /*02d0*/ 	.word	0x0000baf0


	//   ....[69]....
        /*02d4*/ 	.word	0x0000bb30


	//   ....[70]....
        /*02d8*/ 	.word	0x0000bb70


	//   ....[71]....
        /*02dc*/ 	.word	0x0000bbb0


	//   ....[72]....
        /*02e0*/ 	.word	0x0000bcc0


	//   ....[73]....
        /*02e4*/ 	.word	0x0000bd00


	//   ....[74]....
        /*02e8*/ 	.word	0x0000bd40


	//   ....[75]....
        /*02ec*/ 	.word	0x0000bd80


	//   ....[76]....
        /*02f0*/ 	.word	0x0000be90


	//   ....[77]....
        /*02f4*/ 	.word	0x0000bed0


	//   ....[78]....
        /*02f8*/ 	.word	0x0000bf00


	//   ....[79]....
        /*02fc*/ 	.word	0x0000bf20


	//   ....[80]....
        /*0300*/ 	.word	0x0000bf50


	//   ....[81]....
        /*0304*/ 	.word	0x0000bf70


	//   ....[82]....
        /*0308*/ 	.word	0x0000bf90


	//   ....[83]....
        /*030c*/ 	.word	0x0000bfa0


	//   ....[84]....
        /*0310*/ 	.word	0x0000c490


	//   ....[85]....
        /*0314*/ 	.word	0x0000cbe0


	//   ....[86]....
        /*0318*/ 	.word	0x0000d000


	//   ....[87]....
        /*031c*/ 	.word	0x0000d110


	//   ....[88]....
        /*0320*/ 	.word	0x0000d160


	//   ....[89]....
        /*0324*/ 	.word	0x0000d1b0


	//   ....[90]....
        /*0328*/ 	.word	0x0000d1e0


	//   ....[91]....
        /*032c*/ 	.word	0x0000d200


	//   ....[92]....
        /*0330*/ 	.word	0x0000d320


	//   ....[93]....
        /*0334*/ 	.word	0x0000d360


	//   ....[94]....
        /*0338*/ 	.word	0x0000d3b0


	//   ....[95]....
        /*033c*/ 	.word	0x0000d3e0


	//   ....[96]....
        /*0340*/ 	.word	0x0000d400


	//----- nvinfo : EIATTR_VRC_CTA_INIT_COUNT
	.align		4
.L_2767:
        /*0344*/ 	.byte	0x02, 0x4a
	.zero		1
	.zero		1


	//----- nvinfo : EIATTR_EXIT_INSTR_OFFSETS
	.align		4
        /*0348*/ 	.byte	0x04, 0x1c
        /*034a*/ 	.short	(.L_2769 - .L_2768)


	//   ....[0]....
.L_2768:
        /*034c*/ 	.word	0x0000d4c0


	//   ....[1]....
        /*0350*/ 	.word	0x0000d770


	//----- nvinfo : EIATTR_MAX_THREADS
	.align		4
.L_2769:
        /*0354*/ 	.byte	0x04, 0x05
        /*0356*/ 	.short	(.L_2771 - .L_2770)
.L_2770:
        /*0358*/ 	.word	0x00000020
        /*035c*/ 	.word	0x00000001
        /*0360*/ 	.word	0x00000001


	//----- nvinfo : EIATTR_CRS_STACK_SIZE
	.align		4
.L_2771:
        /*0364*/ 	.byte	0x04, 0x1e
        /*0366*/ 	.short	(.L_2773 - .L_2772)
.L_2772:
        /*0368*/ 	.word	0x00000000


	//----- nvinfo : EIATTR_CBANK_PARAM_SIZE
	.align		4
.L_2773:
        /*036c*/ 	.byte	0x03, 0x19
        /*036e*/ 	.short	0x01f0


	//----- nvinfo : EIATTR_PARAM_CBANK
	.align		4
        /*0370*/ 	.byte	0x04, 0x0a
        /*0372*/ 	.short	(.L_2775 - .L_2774)
	.align		4
.L_2774:
        /*0374*/ 	.word	index@(.nv.constant0._Z25selective_scan_bwd_kernelI32Selective_Scan_bwd_kernel_traitsILi32ELi16ELb1ELb0ELb1ELb1ELb1EN3c104HalfENS1_7complexIfEEEEv12SSMParamsBwd)
        /*0378*/ 	.short	0x0380
        /*037a*/ 	.short	0x01f0


	//----- nvinfo : EIATTR_SW_WAR
	.align		4
.L_2775:
        /*037c*/ 	.byte	0x04, 0x36
        /*037e*/ 	.short	(.L_2777 - .L_2776)
.L_2776:
        /*0380*/ 	.word	0x00000008
.L_2777:


//--------------------- .nv.info._Z25selective_scan_bwd_kernelI32Selective_Scan_bwd_kernel_traitsILi32ELi16ELb1ELb1ELb0ELb0ELb0EN3c104HalfENS1_7complexIfEEEEv12SSMParamsBwd --------------------------
	.section	.nv.info._Z25selective_scan_bwd_kernelI32Selective_Scan_bwd_kernel_traitsILi32ELi16ELb1ELb1ELb0ELb0ELb0EN3c104HalfENS1_7complexIfEEEEv12SSMParamsBwd,"",@"SHT_CUDA_INFO"
	.sectionflags	@""
	.align	4


	//----- nvinfo : EIATTR_CUDA_API_VERSION
	.align		4
        /*0000*/ 	.byte	0x04, 0x37
        /*0002*/ 	.short	(.L_2779 - .L_2778)
.L_2778:
        /*0004*/ 	.word	0x00000082


	//----- nvinfo : EIATTR_KPARAM_INFO
	.align		4
.L_2779:
        /*0008*/ 	.byte	0x04, 0x17
        /*000a*/ 	.short	(.L_2781 - .L_2780)
.L_2780:
        /*000c*/ 	.word	0x00000000
        /*0010*/ 	.short	0x0000
        /*0012*/ 	.short	0x0000
        /*0014*/ 	.byte	0x00, 0xf0, 0xc1, 0x07


	//----- nvinfo : EIATTR_SPARSE_MMA_MASK
	.align		4
.L_2781:
        /*0018*/ 	.byte	0x03, 0x50
        /*001a*/ 	.short	0x0000


	//----- nvinfo : EIATTR_MAXREG_COUNT
	.align		4
        /*001c*/ 	.byte	0x03, 0x1b
        /*001e*/ 	.short	0x00ff


	//----- nvinfo : EIATTR_NUM_BARRIERS
	.align		4
        /*0020*/ 	.byte	0x02, 0x4c
        /*0022*/ 	.byte	0x01
	.zero		1


	//----- nvinfo : EIATTR_MERCURY_ISA_VERSION
	.align		4
        /*0024*/ 	.byte	0x03, 0x5f
        /*0026*/ 	.short	0x0101


	//----- nvinfo : EIATTR_INT_WARP_WIDE_INSTR_OFFSETS
	.align		4
        /*0028*/ 	.byte	0x04, 0x31
        /*002a*/ 	.short	(.L_2783 - .L_2782)


	//   ....[0]....
.L_2782:
        /*002c*/ 	.word	0x00004880


	//   ....[1]....
        /*0030*/ 	.word	0x000051f0


	//----- nvinfo : EIATTR_COOP_GROUP_MASK_REGIDS
	.align		4
.L_2783:
        /*0034*/ 	.byte	0x04, 0x29
        /*0036*/ 	.short	(.L_2785 - .L_2784)


	//   ....[0]....
.L_2784:
        /*0038*/ 	.word	0xffffffff


	//   ....[1]....
        /*003c*/ 	.word	0xffffffff


	//   ....[2]....
        /*0040*/ 	.word	0xffffffff


	//   ....[3]....
        /*0044*/ 	.word	0xffffffff


	//   ....[4]....
        /*0048*/ 	.word	0xffffffff


	//   ....[5]....
        /*004c*/ 	.word	0xffffffff


	//   ....[6]....
        /*0050*/ 	.word	0xffffffff


	//   ....[7]....
        /*0054*/ 	.word	0xffffffff


	//   ....[8]....
        /*0058*/ 	.word	0xffffffff


	//   ....[9]....
        /*005c*/ 	.word	0xffffffff


	//   ....[10]....
        /*0060*/ 	.word	0xffffffff


	//   ....[11]....
        /*0064*/ 	.word	0xffffffff


	//   ....[12]....
        /*0068*/ 	.word	0xffffffff


	//   ....[13]....
        /*006c*/ 	.word	0xffffffff


	//   ....[14]....
        /*0070*/ 	.word	0xffffffff


	//   ....[15]....
        /*0074*/ 	.word	0xffffffff


	//   ....[16]....
        /*0078*/ 	.word	0xffffffff


	//   ....[17]....
        /*007c*/ 	.word	0xffffffff


	//   ....[18]....
        /*0080*/ 	.word	0xffffffff


	//   ....[19]....
        /*0084*/ 	.word	0xffffffff


	//   ....[20]....
        /*0088*/ 	.word	0xffffffff


	//   ....[21]....
        /*008c*/ 	.word	0xffffffff


	//   ....[22]....
        /*0090*/ 	.word	0xffffffff


	//   ....[23]....
        /*0094*/ 	.word	0xffffffff


	//   ....[24]....
        /*0098*/ 	.word	0xffffffff


	//   ....[25]....
        /*009c*/ 	.word	0xffffffff


	//   ....[26]....
        /*00a0*/ 	.word	0xffffffff


	//   ....[27]....
        /*00a4*/ 	.word	0xffffffff


	//   ....[28]....
        /*00a8*/ 	.word	0xffffffff


	//   ....[29]....
        /*00ac*/ 	.word	0xffffffff


	//   ....[30]....
        /*00b0*/ 	.word	0xffffffff


	//   ....[31]....
        /*00b4*/ 	.word	0xffffffff


	//   ....[32]....
        /*00b8*/ 	.word	0xffffffff


	//   ....[33]....
        /*00bc*/ 	.word	0xffffffff


	//   ....[34]....
        /*00c0*/ 	.word	0xffffffff


	//   ....[35]....
        /*00c4*/ 	.word	0xffffffff


	//   ....[36]....
        /*00c8*/ 	.word	0xffffffff


	//   ....[37]....
        /*00cc*/ 	.word	0xffffffff


	//   ....[38]....
        /*00d0*/ 	.word	0xffffffff


	//   ....[39]....
        /*00d4*/ 	.word	0xffffffff


	//   ....[40]....
        /*00d8*/ 	.word	0xffffffff


	//   ....[41]....
        /*00dc*/ 	.word	0xffffffff


	//   ....[42]....
        /*00e0*/ 	.word	0xffffffff


	//   ....[43]....
        /*00e4*/ 	.word	0xffffffff


	//   ....[44]....
        /*00e8*/ 	.word	0xffffffff


	//   ....[45]....
        /*00ec*/ 	.word	0xffffffff


	//   ....[46]....
        /*00f0*/ 	.word	0xffffffff


	//   ....[47]....
        /*00f4*/ 	.word	0xffffffff


	//   ....[48]....
        /*00f8*/ 	.word	0xffffffff


	//   ....[49]....
        /*00fc*/ 	.word	0xffffffff


	//   ....[50]....
        /*0100*/ 	.word	0xffffffff


	//   ....[51]....
        /*0104*/ 	.word	0xffffffff


	//   ....[52]....
        /*0108*/ 	.word	0xffffffff


	//   ....[53]....
        /*010c*/ 	.word	0xffffffff


	//   ....[54]....
        /*0110*/ 	.word	0xffffffff


	//   ....[55]....
        /*0114*/ 	.word	0xffffffff


	//   ....[56]....
        /*0118*/ 	.word	0xffffffff


	//   ....[57]....
        /*011c*/ 	.word	0xffffffff


	//   ....[58]....
        /*0120*/ 	.word	0xffffffff


	//   ....[59]....
        /*0124*/ 	.word	0xffffffff


	//   ....[60]....
        /*0128*/ 	.word	0xffffffff


	//   ....[61]....
        /*012c*/ 	.word	0xffffffff


	//   ....[62]....
        /*0130*/ 	.word	0xffffffff


	//   ....[63]....
        /*0134*/ 	.word	0xffffffff


	//   ....[64]....
        /*0138*/ 	.word	0xffffffff


	//   ....[65]....
        /*013c*/ 	.word	0xffffffff


	//   ....[66]....
        /*0140*/ 	.word	0xffffffff


	//   ....[67]....
        /*0144*/ 	.word	0xffffffff


	//   ....[68]....
        /*0148*/ 	.word	0xffffffff


	//   ....[69]....
        /*014c*/ 	.word	0xffffffff


	//   ....[70]....
        /*0150*/ 	.word	0xffffffff


	//   ....[71]....
        /*0154*/ 	.word	0xffffffff


	//   ....[72]....
        /*0158*/ 	.word	0xffffffff


	//   ....[73]....
        /*015c*/ 	.word	0xffffffff


	//   ....[74]....
        /*0160*/ 	.word	0xffffffff


	//   ....[75]....
        /*0164*/ 	.word	0xffffffff


	//   ....[76]....
        /*0168*/ 	.word	0xffffffff


	//   ....[77]....
        /*016c*/ 	.word	0xffffffff


	//   ....[78]....
        /*0170*/ 	.word	0xffffffff


	//   ....[79]....
        /*0174*/ 	.word	0xffffffff


	//   ....[80]....
        /*0178*/ 	.word	0xffffffff


	//   ....[81]....
        /*017c*/ 	.word	0xffffffff


	//   ....[82]....
        /*0180*/ 	.word	0xffffffff


	//   ....[83]....
        /*0184*/ 	.word	0xffffffff


	//   ....[84]....
        /*0188*/ 	.word	0xffffffff


	//   ....[85]....
        /*018c*/ 	.word	0xffffffff


	//   ....[86]....
        /*0190*/ 	.word	0xffffffff


	//   ....[87]....
        /*0194*/ 	.word	0xffffffff


	//   ....[88]....
        /*0198*/ 	.word	0xffffffff


	//   ....[89]....
        /*019c*/ 	.word	0xffffffff


	//   ....[90]....
        /*01a0*/ 	.word	0xffffffff


	//   ....[91]....
        /*01a4*/ 	.word	0xffffffff


	//----- nvinfo : EIATTR_COOP_GROUP_INSTR_OFFSETS
	.align		4
.L_2785:
        /*01a8*/ 	.byte	0x04, 0x28
        /*01aa*/ 	.short	(.L_2787 - .L_2786)


	//   ....[0]....
.L_2786:
        /*01ac*/ 	.word	0x00000a30


	//   ....[1]....
        /*01b0*/ 	.word	0x00000ae0


	//   ....[2]....
        /*01b4*/ 	.word	0x00000d00


	//   ....[3]....
        /*01b8*/ 	.word	0x00001690


	//   ....[4]....
        /*01bc*/ 	.word	0x000030f0


	//   ....[5]....
        /*01c0*/ 	.word	0x00003110


	//   ....[6]....
        /*01c4*/ 	.word	0x00003120


	//   ....[7]....
        /*01c8*/ 	.word	0x00003130


	//   ....[8]....
        /*01cc*/ 	.word	0x000031e0


	//   ....[9]....
        /*01d0*/ 	.word	0x00003200


	//   ....[10]....
        /*01d4*/ 	.word	0x00003210


	//   ....[11]....
        /*01d8*/ 	.word	0x00003220


	//   ....[12]....
        /*01dc*/ 	.word	0x000033a0


	//   ....[13]....
        /*01e0*/ 	.word	0x000033e0


	//   ....[14]....
        /*01e4*/ 	.word	0x00003410


	//   ....[15]....
        /*01e8*/ 	.word	0x00003450


	//   ....[16]....
        /*01ec*/ 	.word	0x000035b0


	//   ....[17]....
        /*01f0*/ 	.word	0x00003610


	//   ....[18]....
        /*01f4*/ 	.word	0x00003640


	//   ....[19]....
        /*01f8*/ 	.word	0x00003680


	//   ....[20]....
        /*01fc*/ 	.word	0x00003860


	//   ....[21]....
        /*0200*/ 	.word	0x000038a0


	//   ....[22]....
        /*0204*/ 	.word	0x000038d0


	//   ....[23]....
        /*0208*/ 	.word	0x00003900


	//   ....[24]....
        /*020c*/ 	.word	0x00003a90


	//   ....[25]....
        /*0210*/ 	.word	0x00003ac0


	//   ....[26]....
        /*0214*/ 	.word	0x00003af0


	//   ....[27]....
        /*0218*/ 	.word	0x00003b20


	//   ....[28]....
        /*021c*/ 	.word	0x00003b50


	//   ....[29]....
        /*0220*/ 	.word	0x00003b80


	//   ....[30]....
        /*0224*/ 	.word	0x000049c0


	//   ....[31]....
        /*0228*/ 	.word	0x00004a00


	//   ....[32]....
        /*022c*/ 	.word	0x00004a20


	//   ....[33]....
        /*0230*/ 	.word	0x00004a40


	//   ....[34]....
        /*0234*/ 	.word	0x00004b20


	//   ....[35]....
        /*0238*/ 	.word	0x00004b40


	//   ....[36]....
        /*023c*/ 	.word	0x00004b50


	//   ....[37]....
        /*0240*/ 	.word	0x00004b60


	//   ....[38]....
        /*0244*/ 	.word	0x00004c30


	//   ....[39]....
        /*0248*/ 	.word	0x00004c50


	//   ....[40]....
        /*024c*/ 	.word	0x00004c60


	//   ....[41]....
        /*0250*/ 	.word	0x00004c70


	//   ....[42]....
        /*0254*/ 	.word	0x00004d40


	//   ....[43]....
        /*0258*/ 	.word	0x00004d60


	//   ....[44]....
        /*025c*/ 	.word	0x00004d70


	//   ....[45]....
        /*0260*/ 	.word	0x00004d80


	//   ....[46]....
        /*0264*/ 	.word	0x00004e50


	//   ....[47]....
        /*0268*/ 	.word	0x00004e70


	//   ....[48]....
        /*026c*/ 	.word	0x00004e80


	//   ....[49]....
        /*0270*/ 	.word	0x00004e90


	//   ....[50]....
        /*0274*/ 	.word	0x00004f70


	//   ....[51]....
        /*0278*/ 	.word	0x00004fc0


	//   ....[52]....
        /*027c*/ 	.word	0x00005000


	//   ....[53]....
        /*0280*/ 	.word	0x00005040


	//   ....[54]....
        /*0284*/ 	.word	0x00005080


	//   ....[55]....
        /*0288*/ 	.word	0x000050c0


	//   ....[56]....
        /*028c*/ 	.word	0x00005100


	//   ....[57]....
        /*0290*/ 	.word	0x00005140


	//   ....[58]....
        /*0294*/ 	.word	0x00005180


	//   ....[59]....
        /*0298*/ 	.word	0x000051c0


	//   ....[60]....
        /*029c*/ 	.word	0x00007cd0


	//   ....[61]....
        /*02a0*/ 	.word	0x00007d10


	//   ....[62]....
        /*02a4*/ 	.word	0x00007d50


	//   ....[63]....
        /*02a8*/ 	.word	0x00007d90


	//   ....[64]....
        /*02ac*/ 	.word	0x00007ea0


	//   ....[65]....
        /*02b0*/ 	.word	0x00007ee0


	//   ....[66]....
        /*02b4*/ 	.word	0x00007f20


	//   ....[67]....
        /*02b8*/ 	.word	0x00007f60


	//   ....[68]....
        /*02bc*/ 	.word	0x00008070


	//   ....[69]....
        /*02c0*/ 	.word	0x000080b0


	//   ....[70]....
        /*02c4*/ 	.word	0x000080f0


	//   ....[71]....
        /*02c8*/ 	.word	0x00008130


	//   ....[72]....
        /*02cc*/ 	.word	0x00008240


	//   ....[73]....
        /*02d0*/ 	.word	0x00008280


	//   ....[74]....
        /*02d4*/ 	.word	0x000082c0


	//   ....[75]....
        /*02d8*/ 	.word	0x00008300


	//   ....[76]....
        /*02dc*/ 	.word	0x00008410


	//   ....[77]....
        /*02e0*/ 	.word	0x00008430


	//   ....[78]....
        /*02e4*/ 	.word	0x00008450


	//   ....[79]....
        /*02e8*/ 	.word	0x00008460


	//   ....[80]....
        /*02ec*/ 	.word	0x000088f0


	//   ....[81]....
        /*02f0*/ 	.word	0x00008c30


	//   ....[82]....
        /*02f4*/ 	.word	0x00008d50


	//   ....[83]....
        /*02f8*/ 	.word	0x00008da0


	//   ....[84]....
        /*02fc*/ 	.word	0x00008df0


	//   ....[85]....
        /*0300*/ 	.word	0x00008e20


	//   ....[86]....
        /*0304*/ 	.word	0x00008e40


	//   ....[87]....
        /*0308*/ 	.word	0x00008f60


	//   ....[88]....
        /*030c*/ 	.word	0x00008fa0


	//   ....[89]....
        /*0310*/ 	.word	0x00008ff0


	//   ....[90]....
        /*0314*/ 	.word	0x00009020


	//   ....[91]....
        /*0318*/ 	.word	0x00009040


	//----- nvinfo : EIATTR_VRC_CTA_INIT_COUNT
	.align		4
.L_2787:
        /*031c*/ 	.byte	0x02, 0x4a
	.zero		1
	.zero		1


	//----- nvinfo : EIATTR_EXIT_INSTR_OFFSETS
	.align		4
        /*0320*/ 	.byte	0x04, 0x1c
        /*0322*/ 	.short	(.L_2789 - .L_2788)


	//   ....[0]....
.L_2788:
        /*0324*/ 	.word	0x00009100


	//   ....[1]....
        /*0328*/ 	.word	0x000093e0


	//----- nvinfo : EIATTR_MAX_THREADS
	.align		4
.L_2789:
        /*032c*/ 	.byte	0x04, 0x05
        /*032e*/ 	.short	(.L_2791 - .L_2790)
.L_2790:
        /*0330*/ 	.word	0x00000020
        /*0334*/ 	.word	0x00000001
        /*0338*/ 	.word	0x00000001


	//----- nvinfo : EIATTR_CRS_STACK_SIZE
	.align		4
.L_2791:
        /*033c*/ 	.byte	0x04, 0x1e
        /*033e*/ 	.short	(.L_2793 - .L_2792)
.L_2792:
        /*0340*/ 	.word	0x00000000


	//----- nvinfo : EIATTR_CBANK_PARAM_SIZE
	.align		4
.L_2793:
        /*0344*/ 	.byte	0x03, 0x19
        /*0346*/ 	.short	0x01f0


	//----- nvinfo : EIATTR_PARAM_CBANK
	.align		4
        /*0348*/ 	.byte	0x04, 0x0a
        /*034a*/ 	.short	(.L_2795 - .L_2794)
	.align		4
.L_2794:
        /*034c*/ 	.word	index@(.nv.constant0._Z25selective_scan_bwd_kernelI32Selective_Scan_bwd_kernel_traitsILi32ELi16ELb1ELb1ELb0ELb0ELb0EN3c104HalfENS1_7complexIfEEEEv12SSMParamsBwd)
        /*0350*/ 	.short	0x0380
        /*0352*/ 	.short	0x01f0


	//----- nvinfo : EIATTR_SW_WAR
	.align		4
.L_2795:
        /*0354*/ 	.byte	0x04, 0x36
        /*0356*/ 	.short	(.L_2797 - .L_2796)
.L_2796:
        /*0358*/ 	.word	0x00000008
.L_2797:


//--------------------- .nv.info._Z25selective_scan_bwd_kernelI32Selective_Scan_bwd_kernel_traitsILi32ELi16ELb1ELb1ELb0ELb0ELb1EN3c104HalfENS1_7complexIfEEEEv12SSMParamsBwd --------------------------
	.section	.nv.info._Z25selective_scan_bwd_kernelI32Selective_Scan_bwd_kernel_traitsILi32ELi16ELb1ELb1ELb0ELb0ELb1EN3c104HalfENS1_7complexIfEEEEv12SSMParamsBwd,"",@"SHT_CUDA_INFO"
	.sectionflags	@""
	.align	4


	//----- nvinfo : EIATTR_CUDA_API_VERSION
	.align		4
        /*0000*/ 	.byte	0x04, 0x37
        /*0002*/ 	.short	(.L_2799 - .L_2798)
.L_2798:
        /*0004*/ 	.word	0x00000082


	//----- nvinfo : EIATTR_KPARAM_INFO
	.align		4
.L_2799:
        /*0008*/ 	.byte	0x04, 0x17
        /*000a*/ 	.short	(.L_2801 - .L_2800)
.L_2800:
        /*000c*/ 	.word	0x00000000
        /*0010*/ 	.short	0x0000
        /*0012*/ 	.short	0x0000
        /*0014*/ 	.byte	0x00, 0xf0, 0xc1, 0x07


	//----- nvinfo : EIATTR_SPARSE_MMA_MASK
	.align		4
.L_2801:
        /*0018*/ 	.byte	0x03, 0x50
        /*001a*/ 	.short	0x0000


	//----- nvinfo : EIATTR_MAXREG_COUNT
	.align		4
        /*001c*/ 	.byte	0x03, 0x1b
        /*001e*/ 	.short	0x00ff


	//----- nvinfo : EIATTR_NUM_BARRIERS
	.align		4
        /*0020*/ 	.byte	0x02, 0x4c
        /*0022*/ 	.byte	0x01
	.zero		1


	//----- nvinfo : EIATTR_MERCURY_ISA_VERSION
	.align		4
        /*0024*/ 	.byte	0x03, 0x5f
        /*0026*/ 	.short	0x0101


	//----- nvinfo : EIATTR_INT_WARP_WIDE_INSTR_OFFSETS
	.align		4
        /*0028*/ 	.byte	0x04, 0x31
        /*002a*/ 	.short	(.L_2803 - .L_2802)


	//   ....[0]....
.L_2802:
        /*002c*/ 	.word	0x00004bd0


	//   ....[1]....
        /*0030*/ 	.word	0x00005bd0


	//----- nvinfo : EIATTR_COOP_GROUP_MASK_REGIDS
	.align		4
.L_2803:
        /*0034*/ 	.byte	0x04, 0x29
        /*0036*/ 	.short	(.L_2805 - .L_2804)


	//   ....[0]....
.L_2804:
        /*0038*/ 	.word	0xffffffff


	//   ....[1]....
        /*003c*/ 	.word	0xffffffff


	//   ....[2]....
        /*0040*/ 	.word	0xffffffff


	//   ....[3]....
        /*0044*/ 	.word	0xffffffff


	//   ....[4]....
        /*0048*/ 	.word	0xffffffff


	//   ....[5]....
        /*004c*/ 	.word	0xffffffff


	//   ....[6]....
        /*0050*/ 	.word	0xffffffff


	//   ....[7]....
        /*0054*/ 	.word	0xffffffff


	//   ....[8]....
        /*0058*/ 	.word	0xffffffff


	//   ....[9]....
        /*005c*/ 	.word	0xffffffff


	//   ....[10]....
        /*0060*/ 	.word	0xffffffff


	//   ....[11]....
        /*0064*/ 	.word	0xffffffff


	//   ....[12]....
        /*0068*/ 	.word	0xffffffff


	//   ....[13]....
        /*006c*/ 	.word	0xffffffff


	//   ....[14]....
        /*0070*/ 	.word	0xffffffff


	//   ....[15]....
        /*0074*/ 	.word	0xffffffff


	//   ....[16]....
        /*0078*/ 	.word	0xffffffff


	//   ....[17]....
        /*007c*/ 	.word	0xffffffff


	//   ....[18]....
        /*0080*/ 	.word	0xffffffff


	//   ....[19]....
        /*0084*/ 	.word	0xffffffff


	//   ....[20]....
        /*0088*/ 	.word	0xffffffff


	//   ....[21]....
        /*008c*/ 	.word	0xffffffff


	//   ....[22]....
        /*0090*/ 	.word	0xffffffff


	//   ....[23]....
        /*0094*/ 	.word	0xffffffff


	//   ....[24]....
        /*0098*/ 	.word	0xffffffff


	//   ....[25]....
        /*009c*/ 	.word	0xffffffff


	//   ....[26]....
        /*00a0*/ 	.word	0xffffffff


	//   ....[27]....
        /*00a4*/ 	.word	0xffffffff


	//   ....[28]....
        /*00a8*/ 	.word	0xffffffff


	//   ....[29]....
        /*00ac*/ 	.word	0xffffffff


	//   ....[30]....
        /*00b0*/ 	.word	0xffffffff


	//   ....[31]....
        /*00b4*/ 	.word	0xffffffff


	//   ....[32]....
        /*00b8*/ 	.word	0xffffffff


	//   ....[33]....
        /*00bc*/ 	.word	0xffffffff


	//   ....[34]....
        /*00c0*/ 	.word	0xffffffff


	//   ....[35]....
        /*00c4*/ 	.word	0xffffffff


	//   ....[36]....
        /*00c8*/ 	.word	0xffffffff


	//   ....[37]....
        /*00cc*/ 	.word	0xffffffff


	//   ....[38]....
        /*00d0*/ 	.word	0xffffffff


	//   ....[39]....
        /*00d4*/ 	.word	0xffffffff


	//   ....[40]....
        /*00d8*/ 	.word	0xffffffff


	//   ....[41]....
        /*00dc*/ 	.word	0xffffffff


	//   ....[42]....
        /*00e0*/ 	.word	0xffffffff


	//   ....[43]....
        /*00e4*/ 	.word	0xffffffff


	//   ....[44]....
        /*00e8*/ 	.word	0xffffffff


	//   ....[45]....
        /*00ec*/ 	.word	0xffffffff


	//   ....[46]....
        /*00f0*/ 	.word	0xffffffff


	//   ....[47]....
        /*00f4*/ 	.word	0xffffffff


	//   ....[48]....
        /*00f8*/ 	.word	0xffffffff


	//   ....[49]....
        /*00fc*/ 	.word	0xffffffff


	//   ....[50]....
        /*0100*/ 	.word	0xffffffff


	//   ....[51]....
        /*0104*/ 	.word	0xffffffff


	//   ....[52]....
        /*0108*/ 	.word	0xffffffff


	//   ....[53]....
        /*010c*/ 	.word	0xffffffff


	//   ....[54]....
        /*0110*/ 	.word	0xffffffff


	//   ....[55]....
        /*0114*/ 	.word	0xffffffff


	//   ....[56]....
        /*0118*/ 	.word	0xffffffff


	//   ....[57]....
        /*011c*/ 	.word	0xffffffff


	//   ....[58]....
        /*0120*/ 	.word	0xffffffff


	//   ....[59]....
        /*0124*/ 	.word	0xffffffff


	//   ....[60]....
        /*0128*/ 	.word	0xffffffff


	//   ....[61]....
        /*012c*/ 	.word	0xffffffff


	//   ....[62]....
        /*0130*/ 	.word	0xffffffff


	//   ....[63]....
        /*0134*/ 	.word	0xffffffff


	//   ....[64]....
        /*0138*/ 	.word	0xffffffff


	//   ....[65]....
        /*013c*/ 	.word	0xffffffff


	//   ....[66]....
        /*0140*/ 	.word	0xffffffff


	//   ....[67]....
        /*0144*/ 	.word	0xffffffff


	//   ....[68]....
        /*0148*/ 	.word	0xffffffff


	//   ....[69]....
        /*014c*/ 	.word	0xffffffff


	//   ....[70]....
        /*0150*/ 	.word	0xffffffff


	//   ....[71]....
        /*0154*/ 	.word	0xffffffff


	//   ....[72]....
        /*0158*/ 	.word	0xffffffff


	//   ....[73]....
        /*015c*/ 	.word	0xffffffff


	//   ....[74]....
        /*0160*/ 	.word	0xffffffff


	//   ....[75]....
        /*0164*/ 	.word	0xffffffff


	//   ....[76]....
        /*0168*/ 	.word	0xffffffff


	//   ....[77]....
        /*016c*/ 	.word	0xffffffff


	//   ....[78]....
        /*0170*/ 	.word	0xffffffff


	//   ....[79]....
        /*0174*/ 	.word	0xffffffff


	//   ....[80]....
        /*0178*/ 	.word	0xffffffff


	//   ....[81]....
        /*017c*/ 	.word	0xffffffff


	//   ....[82]....
        /*0180*/ 	.word	0xffffffff


	//   ....[83]....
        /*0184*/ 	.word	0xffffffff


	//   ....[84]....
        /*0188*/ 	.word	0xffffffff


	//   ....[85]....
        /*018c*/ 	.word	0xffffffff


	//   ....[86]....
        /*0190*/ 	.word	0xffffffff


	//   ....[87]....
        /*0194*/ 	.word	0xffffffff


	//   ....[88]....
        /*0198*/ 	.word	0xffffffff


	//   ....[89]....
        /*019c*/ 	.word	0xffffffff


	//   ....[90]....
        /*01a0*/ 	.word	0xffffffff


	//   ....[91]....
        /*01a4*/ 	.word	0xffffffff


	//   ....[92]....
        /*01a8*/ 	.word	0xffffffff


	//   ....[93]....
        /*01ac*/ 	.word	0xffffffff


	//   ....[94]....
        /*01b0*/ 	.word	0xffffffff


	//   ....[95]....
        /*01b4*/ 	.word	0xffffffff


	//----- nvinfo : EIATTR_COOP_GROUP_INSTR_OFFSETS
	.align		4
.L_2805:
        /*01b8*/ 	.byte	0x04, 0x28
        /*01ba*/ 	.short	(.L_2807 - .L_2806)


	//   ....[0]....
.L_2806:
        /*01bc*/ 	.word	0x00000a70


	//   ....[1]....
        /*01c0*/ 	.word	0x00000b00


	//   ....[2]....
        /*01c4*/ 	.word	0x00000c30


	//   ....[3]....
        /*01c8*/ 	.word	0x00000d20


	//   ....[4]....
        /*01cc*/ 	.word	0x00001550


	//   ....[5]....
        /*01d0*/ 	.word	0x00001e90


	//   ....[6]....
        /*01d4*/ 	.word	0x00002160


	//   ....[7]....
        /*01d8*/ 	.word	0x00002a70


	//   ....[8]....
        /*01dc*/ 	.word	0x000043e0


	//   ....[9]....
        /*01e0*/ 	.word	0x00004410


	//   ....[10]....
        /*01e4*/ 	.word	0x00004490


	//   ....[11]....
        /*01e8*/ 	.word	0x000044c0


	//   ....[12]....
        /*01ec*/ 	.word	0x00004510


	//   ....[13]....
        /*01f0*/ 	.word	0x00004520


	//   ....[14]....
        /*01f4*/ 	.word	0x00004580


	//   ....[15]....
        /*01f8*/ 	.word	0x000045b0


	//   ....[16]....
        /*01fc*/ 	.word	0x00004640


	//   ....[17]....
        /*0200*/ 	.word	0x00004690


	//   ....[18]....
        /*0204*/ 	.word	0x000046e0


	//   ....[19]....
        /*0208*/ 	.word	0x00004710


	//   ....[20]....
        /*020c*/ 	.word	0x000047b0


	//   ....[21]....
        /*0210*/ 	.word	0x000047f0


	//   ....[22]....
        /*0214*/ 	.word	0x00004800


	//   ....[23]....
        /*0218*/ 	.word	0x00004810


	//   ....[24]....
        /*021c*/ 	.word	0x000048a0


	//   ....[25]....
        /*0220*/ 	.word	0x000048e0


	//   ....[26]....
        /*0224*/ 	.word	0x00004920


	//   ....[27]....
        /*0228*/ 	.word	0x00004950


	//   ....[28]....
        /*022c*/ 	.word	0x00004a50


	//   ....[29]....
        /*0230*/ 	.word	0x00004ab0


	//   ....[30]....
        /*0234*/ 	.word	0x00004b00


	//   ....[31]....
        /*0238*/ 	.word	0x00004b30


	//   ....[32]....
        /*023c*/ 	.word	0x00005320


	//   ....[33]....
        /*0240*/ 	.word	0x00005340


	//   ....[34]....
        /*0244*/ 	.word	0x00005350


	//   ....[35]....
        /*0248*/ 	.word	0x000054b0


	//   ....[36]....
        /*024c*/ 	.word	0x000054e0


	//   ....[37]....
        /*0250*/ 	.word	0x000054f0


	//   ....[38]....
        /*0254*/ 	.word	0x000055c0


	//   ....[39]....
        /*0258*/ 	.word	0x000055e0


	//   ....[40]....
        /*025c*/ 	.word	0x000055f0


	//   ....[41]....
        /*0260*/ 	.word	0x00005600


	//   ....[42]....
        /*0264*/ 	.word	0x000056d0


	//   ....[43]....
        /*0268*/ 	.word	0x000056f0


	//   ....[44]....
        /*026c*/ 	.word	0x00005700


	//   ....[45]....
        /*0270*/ 	.word	0x00005710


	//   ....[46]....
        /*0274*/ 	.word	0x000057e0


	//   ....[47]....
        /*0278*/ 	.word	0x00005800


	//   ....[48]....
        /*027c*/ 	.word	0x00005810


	//   ....[49]....
        /*0280*/ 	.word	0x00005820


	//   ....[50]....
        /*0284*/ 	.word	0x000058f0


	//   ....[51]....
        /*0288*/ 	.word	0x00005920


	//   ....[52]....
        /*028c*/ 	.word	0x00005930


	//   ....[53]....
        /*0290*/ 	.word	0x00005940


	//   ....[54]....
        /*0294*/ 	.word	0x00005a80


	//   ....[55]....
        /*0298*/ 	.word	0x00005ac0


	//   ....[56]....
        /*029c*/ 	.word	0x00005b00


	//   ....[57]....
        /*02a0*/ 	.word	0x00005b50


	//   ....[58]....
        /*02a4*/ 	.word	0x00005b90


	//   ....[59]....
        /*02a8*/ 	.word	0x00005cf0


	//   ....[60]....
        /*02ac*/ 	.word	0x00005d10


	//   ....[61]....
        /*02b0*/ 	.word	0x00005d40


	//   ....[62]....
        /*02b4*/ 	.word	0x00005f00


	//   ....[63]....
        /*02b8*/ 	.word	0x000065a0


	//   ....[64]....
        /*02bc*/ 	.word	0x00009060


	//   ....[65]....
        /*02c0*/ 	.word	0x000090a0


	//   ....[66]....
        /*02c4*/ 	.word	0x000090e0


	//   ....[67]....
        /*02c8*/ 	.word	0x00009120


	//   ....[68]....
        /*02cc*/ 	.word	0x00009230


	//   ....[69]....
        /*02d0*/ 	.word	0x00009270


	//   ....[70]....
        /*02d4*/ 	.word	0x000092b0


	//   ....[71]....
        /*02d8*/ 	.word	0x000092f0


	//   ....[72]....
        /*02dc*/ 	.word	0x00009400


	//   ....[73]....
        /*02e0*/ 	.word	0x00009440


	//   ....[74]....
        /*02e4*/ 	.word	0x00009480


	//   ....[75]....
        /*02e8*/ 	.word	0x000094c0


	//   ....[76]....
        /*02ec*/ 	.word	0x000095d0


	//   ....[77]....
        /*02f0*/ 	.word	0x00009610


	//   ....[78]....
        /*02f4*/ 	.word	0x00009650


	//   ....[79]....
        /*02f8*/ 	.word	0x00009690


	//   ....[80]....
        /*02fc*/ 	.word	0x000097a0


	//   ....[81]....
        /*0300*/ 	.word	0x000097c0


	//   ....[82]....
        /*0304*/ 	.word	0x000097e0


	//   ....[83]....
        /*0308*/ 	.word	0x000097f0


	//   ....[84]....
        /*030c*/ 	.word	0x00009c70


	//   ....[85]....
        /*0310*/ 	.word	0x00009f60


	//   ....[86]....
        /*0314*/ 	.word	0x0000a0d0


	//   ....[87]....
        /*0318*/ 	.word	0x0000a120


	//   ....[88]....
        /*031c*/ 	.word	0x0000a170


	//   ....[89]....
        /*0320*/ 	.word	0x0000a1a0


	//   ....[90]....
        /*0324*/ 	.word	0x0000a1c0


	//   ....[91]....
        /*0328*/ 	.word	0x0000a290


	//   ....[92]....
        /*032c*/ 	.word	0x0000a2d0


	//   ....[93]....
        /*0330*/ 	.word	0x0000a320


	//   ....[94]....
        /*0334*/ 	.word	0x0000a350


	//   ....[95]....
        /*0338*/ 	.word	0x0000a370


	//----- nvinfo : EIATTR_VRC_CTA_INIT_COUNT
	.align		4
.L_2807:
        /*033c*/ 	.byte	0x02, 0x4a
	.zero		1
	.zero		1


	//----- nvinfo : EIATTR_EXIT_INSTR_OFFSETS
	.align		4
        /*0340*/ 	.byte	0x04, 0x1c
        /*0342*/ 	.short	(.L_2809 - .L_2808)


	//   ....[0]....
.L_2808:
        /*0344*/ 	.word	0x0000a410


	//   ....[1]....
        /*0348*/ 	.word	0x0000a6d0


	//----- nvinfo : EIATTR_MAX_THREADS
	.align		4
.L_2809:
        /*034c*/ 	.byte	0x04, 0x05
        /*034e*/ 	.short	(.L_2811 - .L_2810)
.L_2810:
        /*0350*/ 	.word	0x00000020
        /*0354*/ 	.word	0x00000001
        /*0358*/ 	.word	0x00000001


	//----- nvinfo : EIATTR_CRS_STACK_SIZE
	.align		4
.L_2811:
        /*035c*/ 	.byte	0x04, 0x1e
        /*035e*/ 	.short	(.L_2813 - .L_2812)
.L_2812:
        /*0360*/ 	.word	0x00000000


	//----- nvinfo : EIATTR_CBANK_PARAM_SIZE
	.align		4
.L_2813:
        /*0364*/ 	.byte	0x03, 0x19
        /*0366*/ 	.short	0x01f0


	//----- nvinfo : EIATTR_PARAM_CBANK
	.align		4
        /*0368*/ 	.byte	0x04, 0x0a
        /*036a*/ 	.short	(.L_2815 - .L_2814)
	.align		4
.L_2814:
        /*036c*/ 	.word	index@(.nv.constant0._Z25selective_scan_bwd_kernelI32Selective_Scan_bwd_kernel_traitsILi32ELi16ELb1ELb1ELb0ELb0ELb1EN3c104HalfENS1_7complexIfEEEEv12SSMParamsBwd)
        /*0370*/ 	.short	0x0380
        /*0372*/ 	.short	0x01f0


	//----- nvinfo : EIATTR_SW_WAR
	.align		4
.L_2815:
        /*0374*/ 	.byte	0x04, 0x36
        /*0376*/ 	.short	(.L_2817 - .L_2816)
.L_2816:
        /*0378*/ 	.word	0x00000008
.L_2817:


//--------------------- .nv.info._Z25selective_scan_bwd_kernelI32Selective_Scan_bwd_kernel_traitsILi32ELi16ELb1ELb1ELb0ELb1ELb0EN3c104HalfENS1_7complexIfEEEEv12SSMParamsBwd --------------------------
	.section	.nv.info._Z25selective_scan_bwd_kernelI32Selective_Scan_bwd_kernel_traitsILi32ELi16ELb1ELb1ELb0ELb1ELb0EN3c104HalfENS1_7complexIfEEEEv12SSMParamsBwd,"",@"SHT_CUDA_INFO"
	.sectionflags	@""
	.align	4


	//----- nvinfo : EIATTR_CUDA_API_VERSION
	.align		4
        /*0000*/ 	.byte	0x04, 0x37
        /*0002*/ 	.short	(.L_2819 - .L_2818)
.L_2818:
        /*0004*/ 	.word	0x00000082


	//----- nvinfo : EIATTR_KPARAM_INFO
	.align		4
.L_2819:
        /*0008*/ 	.byte	0x04, 0x17
        /*000a*/ 	.short	(.L_2821 - .L_2820)
.L_2820:
        /*000c*/ 	.word	0x00000000
        /*0010*/ 	.short	0x0000
        /*0012*/ 	.short	0x0000
        /*0014*/ 	.byte	0x00, 0xf0, 0xc1, 0x07


	//----- nvinfo : EIATTR_SPARSE_MMA_MASK
	.align		4
.L_2821:
        /*0018*/ 	.byte	0x03, 0x50
        /*001a*/ 	.short	0x0000


	//----- nvinfo : EIATTR_MAXREG_COUNT
	.align		4
        /*001c*/ 	.byte	0x03, 0x1b
        /*001e*/ 	.short	0x00ff


	//----- nvinfo : EIATTR_NUM_BARRIERS
	.align		4
        /*0020*/ 	.byte	0x02, 0x4c
        /*0022*/ 	.byte	0x01
	.zero		1


	//----- nvinfo : EIATTR_MERCURY_ISA_VERSION
	.align		4
        /*0024*/ 	.byte	0x03, 0x5f
        /*0026*/ 	.short	0x0101


	//----- nvinfo : EIATTR_INT_WARP_WIDE_INSTR_OFFSETS
	.align		4
        /*0028*/ 	.byte	0x04, 0x31
        /*002a*/ 	.short	(.L_2823 - .L_2822)


	//   ....[0]....
.L_2822:
        /*002c*/ 	.word	0x00006ac0


	//   ....[1]....
        /*0030*/ 	.word	0x000074c0


	//----- nvinfo : EIATTR_COOP_GROUP_MASK_REGIDS
	.align		4
.L_2823:
        /*0034*/ 	.byte	0x04, 0x29
        /*0036*/ 	.short	(.L_2825 - .L_2824)


	//   ....[0]....
.L_2824:
        /*0038*/ 	.word	0xffffffff


	//   ....[1]....
        /*003c*/ 	.word	0xffffffff


	//   ....[2]....
        /*0040*/ 	.word	0xffffffff


	//   ....[3]....
        /*0044*/ 	.word	0xffffffff


	//   ....[4]....
        /*0048*/ 	.word	0xffffffff


	//   ....[5]....
        /*004c*/ 	.word	0xffffffff


	//   ....[6]....
        /*0050*/ 	.word	0xffffffff


	//   ....[7]....
        /*0054*/ 	.word	0xffffffff


	//   ....[8]....
        /*0058*/ 	.word	0xffffffff


	//   ....[9]....
        /*005c*/ 	.word	0xffffffff


	//   ....[10]....
        /*0060*/ 	.word	0xffffffff


	//   ....[11]....
        /*0064*/ 	.word	0xffffffff


	//   ....[12]....
        /*0068*/ 	.word	0xffffffff


	//   ....[13]....
        /*006c*/ 	.word	0xffffffff


	//   ....[14]....
        /*0070*/ 	.word	0xffffffff


	//   ....[15]....
        /*0074*/ 	.word	0xffffffff


	//   ....[16]....
        /*0078*/ 	.word	0xffffffff


	//   ....[17]....
        /*007c*/ 	.word	0xffffffff


	//   ....[18]....
        /*0080*/ 	.word	0xffffffff


	//   ....[19]....
        /*0084*/ 	.word	0xffffffff


	//   ....[20]....
        /*0088*/ 	.word	0xffffffff


	//   ....[21]....
        /*008c*/ 	.word	0xffffffff


	//   ....[22]....
        /*0090*/ 	.word	0xffffffff


	//   ....[23]....
        /*0094*/ 	.word	0xffffffff


	//   ....[24]....
        /*0098*/ 	.word	0xffffffff


	//   ....[25]....
        /*009c*/ 	.word	0xffffffff


	//   ....[26]....
        /*00a0*/ 	.word	0xffffffff


	//   ....[27]....
        /*00a4*/ 	.word	0xffffffff


	//   ....[28]....
        /*00a8*/ 	.word	0xffffffff


	//   ....[29]....
        /*00ac*/ 	.word	0xffffffff


	//   ....[30]....
        /*00b0*/ 	.word	0xffffffff


	//   ....[31]....
        /*00b4*/ 	.word	0xffffffff


	//   ....[32]....
        /*00b8*/ 	.word	0xffffffff


	//   ....[33]....
        /*00bc*/ 	.word	0xffffffff


	//   ....[34]....
        /*00c0*/ 	.word	0xffffffff


	//   ....[35]....
        /*00c4*/ 	.word	0xffffffff


	//   ....[36]....
        /*00c8*/ 	.word	0xffffffff


	//   ....[37]....
        /*00cc*/ 	.word	0xffffffff


	//   ....[38]....
        /*00d0*/ 	.word	0xffffffff


	//   ....[39]....
        /*00d4*/ 	.word	0xffffffff


	//   ....[40]....
        /*00d8*/ 	.word	0xffffffff


	//   ....[41]....
        /*00dc*/ 	.word	0xffffffff


	//   ....[42]....
        /*00e0*/ 	.word	0xffffffff


	//   ....[43]....
        /*00e4*/ 	.word	0xffffffff


	//   ....[44]....
        /*00e8*/ 	.word	0xffffffff


	//   ....[45]....
        /*00ec*/ 	.word	0xffffffff


	//   ....[46]....
        /*00f0*/ 	.word	0xffffffff


	//   ....[47]....
        /*00f4*/ 	.word	0xffffffff


	//   ....[48]....
        /*00f8*/ 	.word	0xffffffff


	//   ....[49]....
        /*00fc*/ 	.word	0xffffffff


	//   ....[50]....
        /*0100*/ 	.word	0xffffffff


	//   ....[51]....
        /*0104*/ 	.word	0xffffffff


	//   ....[52]....
        /*0108*/ 	.word	0xffffffff


	//   ....[53]....
        /*010c*/ 	.word	0xffffffff


	//   ....[54]....
        /*0110*/ 	.word	0xffffffff


	//   ....[55]....
        /*0114*/ 	.word	0xffffffff


	//   ....[56]....
        /*0118*/ 	.word	0xffffffff


	//   ....[57]....
        /*011c*/ 	.word	0xffffffff


	//   ....[58]....
        /*0120*/ 	.word	0xffffffff


	//   ....[59]....
        /*0124*/ 	.word	0xffffffff


	//   ....[60]....
        /*0128*/ 	.word	0xffffffff


	//   ....[61]....
        /*012c*/ 	.word	0xffffffff


	//   ....[62]....
        /*0130*/ 	.word	0xffffffff


	//   ....[63]....
        /*0134*/ 	.word	0xffffffff


	//   ....[64]....
        /*0138*/ 	.word	0xffffffff


	//   ....[65]....
        /*013c*/ 	.word	0xffffffff


	//   ....[66]....
        /*0140*/ 	.word	0xffffffff


	//   ....[67]....
        /*0144*/ 	.word	0xffffffff


	//   ....[68]....
        /*0148*/ 	.word	0xffffffff


	//   ....[69]....
        /*014c*/ 	.word	0xffffffff


	//   ....[70]....
        /*0150*/ 	.word	0xffffffff


	//   ....[71]....
        /*0154*/ 	.word	0xffffffff


	//   ....[72]....
        /*0158*/ 	.word	0xffffffff


	//   ....[73]....
        /*015c*/ 	.word	0xffffffff


	//   ....[74]....
        /*0160*/ 	.word	0xffffffff


	//   ....[75]....
        /*0164*/ 	.word	0xffffffff


	//   ....[76]....
        /*0168*/ 	.word	0xffffffff


	//   ....[77]....
        /*016c*/ 	.word	0xffffffff


	//   ....[78]....
        /*0170*/ 	.word	0xffffffff


	//   ....[79]....
        /*0174*/ 	.word	0xffffffff


	//   ....[80]....
        /*0178*/ 	.word	0xffffffff


	//   ....[81]....
        /*017c*/ 	.word	0xffffffff


	//   ....[82]....
        /*0180*/ 	.word	0xffffffff


	//   ....[83]....
        /*0184*/ 	.word	0xffffffff


	//   ....[84]....
        /*0188*/ 	.word	0xffffffff


	//   ....[85]....
        /*018c*/ 	.word	0xffffffff


	//   ....[86]....
        /*0190*/ 	.word	0xffffffff


	//   ....[87]....
        /*0194*/ 	.word	0xffffffff


	//   ....[88]....
        /*0198*/ 	.word	0xffffffff


	//   ....[89]....
        /*019c*/ 	.word	0xffffffff


	//   ....[90]....
        /*01a0*/ 	.word	0xffffffff


	//   ....[91]....
        /*01a4*/ 	.word	0xffffffff


	//   ....[92]....
        /*01a8*/ 	.word	0xffffffff


	//----- nvinfo : EIATTR_COOP_GROUP_INSTR_OFFSETS
	.align		4
.L_2825:
        /*01ac*/ 	.byte	0x04, 0x28
        /*01ae*/ 	.short	(.L_2827 - .L_2826)


	//   ....[0]....
.L_2826:
        /*01b0*/ 	.word	0x00000a00


	//   ....[1]....
        /*01b4*/ 	.word	0x00000ab0


	//   ....[2]....
        /*01b8*/ 	.word	0x00000d20


	//   ....[3]....
        /*01bc*/ 	.word	0x000038b0


	//   ....[4]....
        /*01c0*/ 	.word	0x00005270


	//   ....[5]....
        /*01c4*/ 	.word	0x000052a0


	//   ....[6]....
        /*01c8*/ 	.word	0x00005360


	//   ....[7]....
        /*01cc*/ 	.word	0x00005390


	//   ....[8]....
        /*01d0*/ 	.word	0x000054a0


	//   ....[9]....
        /*01d4*/ 	.word	0x000054d0


	//   ....[10]....
        /*01d8*/ 	.word	0x00005550


	//   ....[11]....
        /*01dc*/ 	.word	0x00005590


	//   ....[12]....
        /*01e0*/ 	.word	0x00005670


	//   ....[13]....
        /*01e4*/ 	.word	0x000056a0


	//   ....[14]....
        /*01e8*/ 	.word	0x00005720


	//   ....[15]....
        /*01ec*/ 	.word	0x00005750


	//   ....[16]....
        /*01f0*/ 	.word	0x000058b0


	//   ....[17]....
        /*01f4*/ 	.word	0x00005900


	//   ....[18]....
        /*01f8*/ 	.word	0x00005920


	//   ....[19]....
        /*01fc*/ 	.word	0x00005940


	//   ....[20]....
        /*0200*/ 	.word	0x00005aa0


	//   ....[21]....
        /*0204*/ 	.word	0x00005ad0


	//   ....[22]....
        /*0208*/ 	.word	0x00005b00


	//   ....[23]....
        /*020c*/ 	.word	0x00005b20


	//   ....[24]....
        /*0210*/ 	.word	0x00005cc0


	//   ....[25]....
        /*0214*/ 	.word	0x00005cf0


	//   ....[26]....
        /*0218*/ 	.word	0x00005d20


	//   ....[27]....
        /*021c*/ 	.word	0x00005d50


	//   ....[28]....
        /*0220*/ 	.word	0x00005d80


	//   ....[29]....
        /*0224*/ 	.word	0x00005db0


	//   ....[30]....
        /*0228*/ 	.word	0x00006bd0


	//   ....[31]....
        /*022c*/ 	.word	0x00006c10


	//   ....[32]....
        /*0230*/ 	.word	0x00006c30


	//   ....[33]....
        /*0234*/ 	.word	0x00006c50


	//   ....[34]....
        /*0238*/ 	.word	0x00006d30


	//   ....[35]....
        /*023c*/ 	.word	0x00006d50


	//   ....[36]....
        /*0240*/ 	.word	0x00006d60


	//   ....[37]....
        /*0244*/ 	.word	0x00006d70


	//   ....[38]....
        /*0248*/ 	.word	0x00006e40


	//   ....[39]....
        /*024c*/ 	.word	0x00006e60


	//   ....[40]....
        /*0250*/ 	.word	0x00006e70


	//   ....[41]....
        /*0254*/ 	.word	0x00006e80


	//   ....[42]....
        /*0258*/ 	.word	0x00006f50


	//   ....[43]....
        /*025c*/ 	.word	0x00006f70


	//   ....[44]....
        /*0260*/ 	.word	0x00006f80


	//   ....[45]....
        /*0264*/ 	.word	0x00006f90


	//   ....[46]....
        /*0268*/ 	.word	0x00007060


	//   ....[47]....
        /*026c*/ 	.word	0x00007080


	//   ....[48]....
        /*0270*/ 	.word	0x00007090


	//   ....[49]....
        /*0274*/ 	.word	0x000070a0


	//   ....[50]....
        /*0278*/ 	.word	0x00007180


	//   ....[51]....
        /*027c*/ 	.word	0x000071e0


	//   ....[52]....
        /*0280*/ 	.word	0x00007220


	//   ....[53]....
        /*0284*/ 	.word	0x00007260


	//   ....[54]....
        /*0288*/ 	.word	0x000072a0


	//   ....[55]....
        /*028c*/ 	.word	0x000072e0


	//   ....[56]....
        /*0290*/ 	.word	0x00007320


	//   ....[57]....
        /*0294*/ 	.word	0x00007360


	//   ....[58]....
        /*0298*/ 	.word	0x000073a0


	//   ....[59]....
        /*029c*/ 	.word	0x000073f0


	//   ....[60]....
        /*02a0*/ 	.word	0x00009ee0


	//   ....[61]....
        /*02a4*/ 	.word	0x00009f20


	//   ....[62]....
        /*02a8*/ 	.word	0x00009f60


	//   ....[63]....
        /*02ac*/ 	.word	0x00009fa0


	//   ....[64]....
        /*02b0*/ 	.word	0x0000a0b0


	//   ....[65]....
        /*02b4*/ 	.word	0x0000a0f0


	//   ....[66]....
        /*02b8*/ 	.word	0x0000a130


	//   ....[67]....
        /*02bc*/ 	.word	0x0000a170


	//   ....[68]....
        /*02c0*/ 	.word	0x0000a280


	//   ....[69]....
        /*02c4*/ 	.word	0x0000a2c0


	//   ....[70]....
        /*02c8*/ 	.word	0x0000a300


	//   ....[71]....
        /*02cc*/ 	.word	0x0000a340


	//   ....[72]....
        /*02d0*/ 	.word	0x0000a450


	//   ....[73]....
        /*02d4*/ 	.word	0x0000a490


	//   ....[74]....
        /*02d8*/ 	.word	0x0000a4d0


	//   ....[75]....
        /*02dc*/ 	.word	0x0000a510


	//   ....[76]....
        /*02e0*/ 	.word	0x0000a620


	//   ....[77]....
        /*02e4*/ 	.word	0x0000a640


	//   ....[78]....
        /*02e8*/ 	.word	0x0000a660


	//   ....[79]....
        /*02ec*/ 	.word	0x0000a670


	//   ....[80]....
        /*02f0*/ 	.word	0x0000ab40


	//   ....[81]....
        /*02f4*/ 	.word	0x0000b210


	//   ....[82]....
        /*02f8*/ 	.word	0x0000b6c0


	//   ....[83]....
        /*02fc*/ 	.word	0x0000b800


	//   ....[84]....
        /*0300*/ 	.word	0x0000b850


	//   ....[85]....
        /*0304*/ 	.word	0x0000b8a0


	//   ....[86]....
        /*0308*/ 	.word	0x0000b8d0


	//   ....[87]....
        /*030c*/ 	.word	0x0000b8f0


	//   ....[88]....
        /*0310*/ 	.word	0x0000ba10


	//   ....[89]....
        /*0314*/ 	.word	0x0000ba50


	//   ....[90]....
        /*0318*/ 	.word	0x0000baa0


	//   ....[91]....
        /*031c*/ 	.word	0x0000bad0


	//   ....[92]....
        /*0320*/ 	.word	0x0000baf0


	//----- nvinfo : EIATTR_VRC_CTA_INIT_COUNT
	.align		4
.L_2827:
        /*0324*/ 	.byte	0x02, 0x4a
	.zero		1
	.zero		1


	//----- nvinfo : EIATTR_EXIT_INSTR_OFFSETS
	.align		4
        /*0328*/ 	.byte	0x04, 0x1c
        /*032a*/ 	.short	(.L_2829 - .L_2828)


	//   ....[0]....
.L_2828:
        /*032c*/ 	.word	0x0000bbb0


	//   ....[1]....
        /*0330*/ 	.word	0x0000be90


	//----- nvinfo : EIATTR_MAX_THREADS
	.align		4
.L_2829:
        /*0334*/ 	.byte	0x04, 0x05
        /*0336*/ 	.short	(.L_2831 - .L_2830)
.L_2830:
        /*0338*/ 	.word	0x00000020
        /*033c*/ 	.word	0x00000001
        /*0340*/ 	.word	0x00000001


	//----- nvinfo : EIATTR_CRS_STACK_SIZE
	.align		4
.L_2831:
        /*0344*/ 	.byte	0x04, 0x1e
        /*0346*/ 	.short	(.L_2833 - .L_2832)
.L_2832:
        /*0348*/ 	.word	0x00000000


	//----- nvinfo : EIATTR_CBANK_PARAM_SIZE
	.align		4
.L_2833:
        /*034c*/ 	.byte	0x03, 0x19
        /*034e*/ 	.short	0x01f0


	//----- nvinfo : EIATTR_PARAM_CBANK
	.align		4
        /*0350*/ 	.byte	0x04, 0x0a
        /*0352*/ 	.short	(.L_2835 - .L_2834)
	.align		4
.L_2834:
        /*0354*/ 	.word	index@(.nv.constant0._Z25selective_scan_bwd_kernelI32Selective_Scan_bwd_kernel_traitsILi32ELi16ELb1ELb1ELb0ELb1ELb0EN3c104HalfENS1_7complexIfEEEEv12SSMParamsBwd)
        /*0358*/ 	.short	0x0380
        /*035a*/ 	.short	0x01f0


	//----- nvinfo : EIATTR_SW_WAR
	.align		4
.L_2835:
        /*035c*/ 	.byte	0x04, 0x36
        /*035e*/ 	.short	(.L_2837 - .L_2836)
.L_2836:
        /*0360*/ 	.word	0x00000008
.L_2837:


//--------------------- .nv.info._Z25selective_scan_bwd_kernelI32Selective_Scan_bwd_kernel_traitsILi32ELi16ELb1ELb1ELb0ELb1ELb1EN3c104HalfENS1_7complexIfEEEEv12SSMParamsBwd --------------------------
	.section	.nv.info._Z25selective_scan_bwd_kernelI32Selective_Scan_bwd_kernel_traitsILi32ELi16ELb1ELb1ELb0ELb1ELb1EN3c104HalfENS1_7complexIfEEEEv12SSMParamsBwd,"",@"SHT_CUDA_INFO"
	.sectionflags	@""
	.align	4


	//----- nvinfo : EIATTR_CUDA_API_VERSION
	.align		4
        /*0000*/ 	.byte	0x04, 0x37
        /*0002*/ 	.short	(.L_2839 - .L_2838)
.L_2838:
        /*0004*/ 	.word	0x00000082


	//----- nvinfo : EIATTR_KPARAM_INFO
	.align		4
.L_2839:
        /*0008*/ 	.byte	0x04, 0x17
        /*000a*/ 	.short	(.L_2841 - .L_2840)
.L_2840:
        /*000c*/ 	.word	0x00000000
        /*0010*/ 	.short	0x0000
        /*0012*/ 	.short	0x0000
        /*0014*/ 	.byte	0x00, 0xf0, 0xc1, 0x07


	//----- nvinfo : EIATTR_SPARSE_MMA_MASK
	.align		4
.L_2841:
        /*0018*/ 	.byte	0x03, 0x50
        /*001a*/ 	.short	0x0000


	//----- nvinfo : EIATTR_MAXREG_COUNT
	.align		4
        /*001c*/ 	.byte	0x03, 0x1b
        /*001e*/ 	.short	0x00ff


	//----- nvinfo : EIATTR_NUM_BARRIERS
	.align		4
        /*0020*/ 	.byte	0x02, 0x4c
        /*0022*/ 	.byte	0x01
	.zero		1


	//----- nvinfo : EIATTR_MERCURY_ISA_VERSION
	.align		4
        /*0024*/ 	.byte	0x03, 0x5f
        /*0026*/ 	.short	0x0101


	//----- nvinfo : EIATTR_INT_WARP_WIDE_INSTR_OFFSETS
	.align		4
        /*0028*/ 	.byte	0x04, 0x31
        /*002a*/ 	.short	(.L_2843 - .L_2842)


	//   ....[0]....
.L_2842:
        /*002c*/ 	.word	0x00007500


	//   ....[1]....
        /*0030*/ 	.word	0x00007d20


	//----- nvinfo : EIATTR_COOP_GROUP_MASK_REGIDS
	.align		4
.L_2843:
        /*0034*/ 	.byte	0x04, 0x29
        /*0036*/ 	.short	(.L_2845 - .L_2844)


	//   ....[0]....
.L_2844:
        /*0038*/ 	.word	0xffffffff


	//   ....[1]....
        /*003c*/ 	.word	0xffffffff


	//   ....[2]....
        /*0040*/ 	.word	0xffffffff


	//   ....[3]....
        /*0044*/ 	.word	0xffffffff


	//   ....[4]....
        /*0048*/ 	.word	0xffffffff


	//   ....[5]....
        /*004c*/ 	.word	0xffffffff


	//   ....[6]....
        /*0050*/ 	.word	0xffffffff


	//   ....[7]....
        /*0054*/ 	.word	0xffffffff


	//   ....[8]....
        /*0058*/ 	.word	0xffffffff


	//   ....[9]....
        /*005c*/ 	.word	0xffffffff


	//   ....[10]....
        /*0060*/ 	.word	0xffffffff


	//   ....[11]....
        /*0064*/ 	.word	0xffffffff


	//   ....[12]....
        /*0068*/ 	.word	0xffffffff


	//   ....[13]....
        /*006c*/ 	.word	0xffffffff


	//   ....[14]....
        /*0070*/ 	.word	0xffffffff


	//   ....[15]....
        /*0074*/ 	.word	0xffffffff


	//   ....[16]....
        /*0078*/ 	.word	0xffffffff


	//   ....[17]....
        /*007c*/ 	.word	0xffffffff


	//   ....[18]....
        /*0080*/ 	.word	0xffffffff


	//   ....[19]....
        /*0084*/ 	.word	0xffffffff


	//   ....[20]....
        /*0088*/ 	.word	0xffffffff


	//   ....[21]....
        /*008c*/ 	.word	0xffffffff


	//   ....[22]....
        /*0090*/ 	.word	0xffffffff


	//   ....[23]....
        /*0094*/ 	.word	0xffffffff


	//   ....[24]....
        /*0098*/ 	.word	0xffffffff


	//   ....[25]....
        /*009c*/ 	.word	0xffffffff


	//   ....[26]....
        /*00a0*/ 	.word	0xffffffff


	//   ....[27]....
        /*00a4*/ 	.word	0xffffffff


	//   ....[28]....
        /*00a8*/ 	.word	0xffffffff


	//   ....[29]....
        /*00ac*/ 	.word	0xffffffff


	//   ....[30]....
        /*00b0*/ 	.word	0xffffffff


	//   ....[31]....
        /*00b4*/ 	.word	0xffffffff


	//   ....[32]....
        /*00b8*/ 	.word	0xffffffff


	//   ....[33]....
        /*00bc*/ 	.word	0xffffffff


	//   ....[34]....
        /*00c0*/ 	.word	0xffffffff


	//   ....[35]....
        /*00c4*/ 	.word	0xffffffff


	//   ....[36]....
        /*00c8*/ 	.word	0xffffffff


	//   ....[37]....
        /*00cc*/ 	.word	0xffffffff


	//   ....[38]....
        /*00d0*/ 	.word	0xffffffff


	//   ....[39]....
        /*00d4*/ 	.word	0xffffffff


	//   ....[40]....
        /*00d8*/ 	.word	0xffffffff


	//   ....[41]....
        /*00dc*/ 	.word	0xffffffff


	//   ....[42]....
        /*00e0*/ 	.word	0xffffffff


	//   ....[43]....
        /*00e4*/ 	.word	0xffffffff


	//   ....[44]....
        /*00e8*/ 	.word	0xffffffff


	//   ....[45]....
        /*00ec*/ 	.word	0xffffffff


	//   ....[46]....
        /*00f0*/ 	.word	0xffffffff


	//   ....[47]....
        /*00f4*/ 	.word	0xffffffff


	//   ....[48]....
        /*00f8*/ 	.word	0xffffffff


	//   ....[49]....
        /*00fc*/ 	.word	0xffffffff


	//   ....[50]....
        /*0100*/ 	.word	0xffffffff


	//   ....[51]....
        /*0104*/ 	.word	0xffffffff


	//   ....[52]....
        /*0108*/ 	.word	0xffffffff


	//   ....[53]....
        /*010c*/ 	.word	0xffffffff


	//   ....[54]....
        /*0110*/ 	.word	0xffffffff


	//   ....[55]....
        /*0114*/ 	.word	0xffffffff


	//   ....[56]....
        /*0118*/ 	.word	0xffffffff


	//   ....[57]....
        /*011c*/ 	.word	0xffffffff


	//   ....[58]....
        /*0120*/ 	.word	0xffffffff


	//   ....[59]....
        /*0124*/ 	.word	0xffffffff


	//   ....[60]....
        /*0128*/ 	.word	0xffffffff


	//   ....[61]....
        /*012c*/ 	.word	0xffffffff


	//   ....[62]....
        /*0130*/ 	.word	0xffffffff


	//   ....[63]....
        /*0134*/ 	.word	0xffffffff


	//   ....[64]....
        /*0138*/ 	.word	0xffffffff


	//   ....[65]....
        /*013c*/ 	.word	0xffffffff


	//   ....[66]....
        /*0140*/ 	.word	0xffffffff


	//   ....[67]....
        /*0144*/ 	.word	0xffffffff


	//   ....[68]....
        /*0148*/ 	.word	0xffffffff


	//   ....[69]....
        /*014c*/ 	.word	0xffffffff


	//   ....[70]....
        /*0150*/ 	.word	0xffffffff


	//   ....[71]....
        /*0154*/ 	.word	0xffffffff


	//   ....[72]....
        /*0158*/ 	.word	0xffffffff


	//   ....[73]....
        /*015c*/ 	.word	0xffffffff


	//   ....[74]....
        /*0160*/ 	.word	0xffffffff


	//   ....[75]....
        /*0164*/ 	.word	0xffffffff


	//   ....[76]....
        /*0168*/ 	.word	0xffffffff


	//   ....[77]....
        /*016c*/ 	.word	0xffffffff


	//   ....[78]....
        /*0170*/ 	.word	0xffffffff


	//   ....[79]....
        /*0174*/ 	.word	0xffffffff


	//   ....[80]....
        /*0178*/ 	.word	0xffffffff


	//   ....[81]....
        /*017c*/ 	.word	0xffffffff


	//   ....[82]....
        /*0180*/ 	.word	0xffffffff


	//   ....[83]....
        /*0184*/ 	.word	0xffffffff


	//   ....[84]....
        /*0188*/ 	.word	0xffffffff


	//   ....[85]....
        /*018c*/ 	.word	0xffffffff


	//   ....[86]....
        /*0190*/ 	.word	0xffffffff


	//   ....[87]....
        /*0194*/ 	.word	0xffffffff


	//   ....[88]....
        /*0198*/ 	.word	0xffffffff


	//   ....[89]....
        /*019c*/ 	.word	0xffffffff


	//   ....[90]....
        /*01a0*/ 	.word	0xffffffff


	//   ....[91]....
        /*01a4*/ 	.word	0xffffffff


	//   ....[92]....
        /*01a8*/ 	.word	0xffffffff


	//   ....[93]....
        /*01ac*/ 	.word	0xffffffff


	//   ....[94]....
        /*01b0*/ 	.word	0xffffffff


	//   ....[95]....
        /*01b4*/ 	.word	0xffffffff


	//   ....[96]....
        /*01b8*/ 	.word	0xffffffff


	//----- nvinfo : EIATTR_COOP_GROUP_INSTR_OFFSETS
	.align		4
.L_2845:
        /*01bc*/ 	.byte	0x04, 0x28
        /*01be*/ 	.short	(.L_2847 - .L_2846)


	//   ....[0]....
.L_2846:
        /*01c0*/ 	.word	0x00000a60


	//   ....[1]....
        /*01c4*/ 	.word	0x00000b20


	//   ....[2]....
        /*01c8*/ 	.word	0x00000cf0


	//   ....[3]....
        /*01cc*/ 	.word	0x000031c0


	//   ....[4]....
        /*01d0*/ 	.word	0x000038e0


	//   ....[5]....
        /*01d4*/ 	.word	0x000041f0


	//   ....[6]....
        /*01d8*/ 	.word	0x00004530


	//   ....[7]....
        /*01dc*/ 	.word	0x00004d00


	//   ....[8]....
        /*01e0*/ 	.word	0x00006690


	//   ....[9]....
        /*01e4*/ 	.word	0x000066c0


	//   ....[10]....
        /*01e8*/ 	.word	0x00006720


	//   ....[11]....
        /*01ec*/ 	.word	0x00006730


	//   ....[12]....
        /*01f0*/ 	.word	0x000067a0


	//   ....[13]....
        /*01f4*/ 	.word	0x000067c0


	//   ....[14]....
        /*01f8*/ 	.word	0x00006810


	//   ....[15]....
        /*01fc*/ 	.word	0x00006820


	//   ....[16]....
        /*0200*/ 	.word	0x000068a0


	//   ....[17]....
        /*0204*/ 	.word	0x000068d0


	//   ....[18]....
        /*0208*/ 	.word	0x00006900


	//   ....[19]....
        /*020c*/ 	.word	0x00006910


	//   ....[20]....
        /*0210*/ 	.word	0x000069f0


	//   ....[21]....
        /*0214*/ 	.word	0x00006a20


	//   ....[22]....
        /*0218*/ 	.word	0x00006a30


	//   ....[23]....
        /*021c*/ 	.word	0x00006a40


	//   ....[24]....
        /*0220*/ 	.word	0x00006ae0


	//   ....[25]....
        /*0224*/ 	.word	0x00006b10


	//   ....[26]....
        /*0228*/ 	.word	0x00006b20


	//   ....[27]....
        /*022c*/ 	.word	0x00006b40


	//   ....[28]....
        /*0230*/ 	.word	0x000075d0


	//   ....[29]....
        /*0234*/ 	.word	0x00007600


	//   ....[30]....
        /*0238*/ 	.word	0x00007610


	//   ....[31]....
        /*023c*/ 	.word	0x00007620


	//   ....[32]....
        /*0240*/ 	.word	0x00007630


	//   ....[33]....
        /*0244*/ 	.word	0x00007640


	//   ....[34]....
        /*0248*/ 	.word	0x00007650


	//   ....[35]....
        /*024c*/ 	.word	0x00007660


	//   ....[36]....
        /*0250*/ 	.word	0x00007670


	//   ....[37]....
        /*0254*/ 	.word	0x00007680


	//   ....[38]....
        /*0258*/ 	.word	0x00007760


	//   ....[39]....
        /*025c*/ 	.word	0x00007780


	//   ....[40]....
        /*0260*/ 	.word	0x00007790


	//   ....[41]....
        /*0264*/ 	.word	0x000077a0


	//   ....[42]....
        /*0268*/ 	.word	0x00007880


	//   ....[43]....
        /*026c*/ 	.word	0x000078a0


	//   ....[44]....
        /*0270*/ 	.word	0x000078b0


	//   ....[45]....
        /*0274*/ 	.word	0x000078c0


	//   ....[46]....
        /*0278*/ 	.word	0x000079a0


	//   ....[47]....
        /*027c*/ 	.word	0x000079c0


	//   ....[48]....
        /*0280*/ 	.word	0x000079d0


	//   ....[49]....
        /*0284*/ 	.word	0x000079e0


	//   ....[50]....
        /*0288*/ 	.word	0x00007ac0


	//   ....[51]....
        /*028c*/ 	.word	0x00007ae0


	//   ....[52]....
        /*0290*/ 	.word	0x00007af0


	//   ....[53]....
        /*0294*/ 	.word	0x00007b00


	//   ....[54]....
        /*0298*/ 	.word	0x00007cb0


	//   ....[55]....
        /*029c*/ 	.word	0x00007cd0


	//   ....[56]....
        /*02a0*/ 	.word	0x00007d10


	//   ....[57]....
        /*02a4*/ 	.word	0x00007d60


	//   ....[58]....
        /*02a8*/ 	.word	0x00007da0


	//   ....[59]....
        /*02ac*/ 	.word	0x00007dc0


	//   ....[60]....
        /*02b0*/ 	.word	0x00007df0


	//   ....[61]....
        /*02b4*/ 	.word	0x00007e50


	//   ....[62]....
        /*02b8*/ 	.word	0x00007e80


	//   ....[63]....
        /*02bc*/ 	.word	0x00007ed0


	//   ....[64]....
        /*02c0*/ 	.word	0x0000b2e0


	//   ....[65]....
        /*02c4*/ 	.word	0x0000b320


	//   ....[66]....
        /*02c8*/ 	.word	0x0000b360


	//   ....[67]....
        /*02cc*/ 	.word	0x0000b3a0


	//   ....[68]....
        /*02d0*/ 	.word	0x0000b4b0


	//   ....[69]....
        /*02d4*/ 	.word	0x0000b4f0


	//   ....[70]....
        /*02d8*/ 	.word	0x0000b530


	//   ....[71]....
        /*02dc*/ 	.word	0x0000b570


	//   ....[72]....
        /*02e0*/ 	.word	0x0000b680


	//   ....[73]....
        /*02e4*/ 	.word	0x0000b6c0


	//   ....[74]....
        /*02e8*/ 	.word	0x0000b700


	//   ....[75]....
        /*02ec*/ 	.word	0x0000b740


	//   ....[76]....
        /*02f0*/ 	.word	0x0000b850


	//   ....[77]....
        /*02f4*/ 	.word	0x0000b890


	//   ....[78]....
        /*02f8*/ 	.word	0x0000b8d0


	//   ....[79]....
        /*02fc*/ 	.word	0x0000b910


	//   ....[80]....
        /*0300*/ 	.word	0x0000ba20


	//   ....[81]....
        /*0304*/ 	.word	0x0000ba40


	//   ....[82]....
        /*0308*/ 	.word	0x0000ba60


	//   ....[83]....
        /*030c*/ 	.word	0x0000ba70


	//   ....[84]....
        /*0310*/ 	.word	0x0000bf00


	//   ....[85]....
        /*0314*/ 	.word	0x0000c5c0


	//   ....[86]....
        /*0318*/ 	.word	0x0000ca20


	//   ....[87]....
        /*031c*/ 	.word	0x0000cbd0


	//   ....[88]....
        /*0320*/ 	.word	0x0000cc20


	//   ....[89]....
        /*0324*/ 	.word	0x0000cc70


	//   ....[90]....
        /*0328*/ 	.word	0x0000cca0


	//   ....[91]....
        /*032c*/ 	.word	0x0000ccc0


	//   ....[92]....
        /*0330*/ 	.word	0x0000cd90


	//   ....[93]....
        /*0334*/ 	.word	0x0000cdd0


	//   ....[94]....
        /*0338*/ 	.word	0x0000ce20


	//   ....[95]....
        /*033c*/ 	.word	0x0000ce50


	//   ....[96]....
        /*0340*/ 	.word	0x0000ce70


	//----- nvinfo : EIATTR_VRC_CTA_INIT_COUNT
	.align		4
.L_2847:
        /*0344*/ 	.byte	0x02, 0x4a
	.zero		1
	.zero		1


	//----- nvinfo : EIATTR_EXIT_INSTR_OFFSETS
	.align		4
        /*0348*/ 	.byte	0x04, 0x1c
        /*034a*/ 	.short	(.L_2849 - .L_2848)


	//   ....[0]....
.L_2848:
        /*034c*/ 	.word	0x0000cf10


	//   ....[1]....
        /*0350*/ 	.word	0x0000d1d0


	//----- nvinfo : EIATTR_MAX_THREADS
	.align		4
.L_2849:
        /*0354*/ 	.byte	0x04, 0x05
        /*0356*/ 	.short	(.L_2851 - .L_2850)
.L_2850:
        /*0358*/ 	.word	0x00000020
        /*035c*/ 	.word	0x00000001
        /*0360*/ 	.word	0x00000001


	//----- nvinfo : EIATTR_CRS_STACK_SIZE
	.align		4
.L_2851:
        /*0364*/ 	.byte	0x04, 0x1e
        /*0366*/ 	.short	(.L_2853 - .L_2852)
.L_2852:
        /*0368*/ 	.word	0x00000000


	//----- nvinfo : EIATTR_CBANK_PARAM_SIZE
	.align		4
.L_2853:
        /*036c*/ 	.byte	0x03, 0x19
        /*036e*/ 	.short	0x01f0


	//----- nvinfo : EIATTR_PARAM_CBANK
	.align		4
        /*0370*/ 	.byte	0x04, 0x0a
        /*0372*/ 	.short	(.L_2855 - .L_2854)
	.align		4
.L_2854:
        /*0374*/ 	.word	index@(.nv.constant0._Z25selective_scan_bwd_kernelI32Selective_Scan_bwd_kernel_traitsILi32ELi16ELb1ELb1ELb0ELb1ELb1EN3c104HalfENS1_7complexIfEEEEv12SSMParamsBwd)
        /*0378*/ 	.short	0x0380
        /*037a*/ 	.short	0x01f0


	//----- nvinfo : EIATTR_SW_WAR
	.align		4
.L_2855:
        /*037c*/ 	.byte	0x04, 0x36
        /*037e*/ 	.short	(.L_2857 - .L_2856)
.L_2856:
        /*0380*/ 	.word	0x00000008
.L_2857:


//--------------------- .nv.info._Z25selective_scan_bwd_kernelI32Selective_Scan_bwd_kernel_traitsILi32ELi16ELb1ELb1ELb1ELb0ELb0EN3c104HalfENS1_7complexIfEEEEv12SSMParamsBwd --------------------------
	.section	.nv.info._Z25selective_scan_bwd_kernelI32Selective_Scan_bwd_kernel_traitsILi32ELi16ELb1ELb1ELb1ELb0ELb0EN3c104HalfENS1_7complexIfEEEEv12SSMParamsBwd,"",@"SHT_CUDA_INFO"
	.sectionflags	@""
	.align	4


	//----- nvinfo : EIATTR_CUDA_API_VERSION
	.align		4
        /*0000*/ 	.byte	0x04, 0x37
        /*0002*/ 	.short	(.L_2859 - .L_2858)
.L_2858:
        /*0004*/ 	.word	0x00000082


	//----- nvinfo : EIATTR_KPARAM_INFO
	.align		4
.L_2859:
        /*0008*/ 	.byte	0x04, 0x17
        /*000a*/ 	.short	(.L_2861 - .L_2860)
.L_2860:
        /*000c*/ 	.word	0x00000000
        /*0010*/ 	.short	0x0000
        /*0012*/ 	.short	0x0000
        /*0014*/ 	.byte	0x00, 0xf0, 0xc1, 0x07


	//----- nvinfo : EIATTR_SPARSE_MMA_MASK
	.align		4
.L_2861:
        /*0018*/ 	.byte	0x03, 0x50
        /*001a*/ 	.short	0x0000


	//----- nvinfo : EIATTR_MAXREG_COUNT
	.align		4
        /*001c*/ 	.byte	0x03, 0x1b
        /*001e*/ 	.short	0x00ff


	//----- nvinfo : EIATTR_NUM_BARRIERS
	.align		4
        /*0020*/ 	.byte	0x02, 0x4c
        /*0022*/ 	.byte	0x01
	.zero		1


	//----- nvinfo : EIATTR_MERCURY_ISA_VERSION
	.align		4
        /*0024*/ 	.byte	0x03, 0x5f
        /*0026*/ 	.short	0x0101


	//----- nvinfo : EIATTR_INT_WARP_WIDE_INSTR_OFFSETS
	.align		4
        /*0028*/ 	.byte	0x04, 0x31
        /*002a*/ 	.short	(.L_2863 - .L_2862)


	//   ....[0]....
.L_2862:
        /*002c*/ 	.word	0x00004910


	//   ....[1]....
        /*0030*/ 	.word	0x000050f0


	//----- nvinfo : EIATTR_COOP_GROUP_MASK_REGIDS
	.align		4
.L_2863:
        /*0034*/ 	.byte	0x04, 0x29
        /*0036*/ 	.short	(.L_2865 - .L_2864)


	//   ....[0]....
.L_2864:
        /*0038*/ 	.word	0xffffffff


	//   ....[1]....
        /*003c*/ 	.word	0xffffffff


	//   ....[2]....
        /*0040*/ 	.word	0xffffffff


	//   ....[3]....
        /*0044*/ 	.word	0xffffffff


	//   ....[4]....
        /*0048*/ 	.word	0xffffffff


	//   ....[5]....
        /*004c*/ 	.word	0xffffffff


	//   ....[6]....
        /*0050*/ 	.word	0xffffffff


	//   ....[7]....
        /*0054*/ 	.word	0xffffffff


	//   ....[8]....
        /*0058*/ 	.word	0xffffffff


	//   ....[9]....
        /*005c*/ 	.word	0xffffffff


	//   ....[10]....
        /*0060*/ 	.word	0xffffffff


	//   ....[11]....
        /*0064*/ 	.word	0xffffffff


	//   ....[12]....
        /*0068*/ 	.word	0xffffffff


	//   ....[13]....
        /*006c*/ 	.word	0xffffffff


	//   ....[14]....
        /*0070*/ 	.word	0xffffffff


	//   ....[15]....
        /*0074*/ 	.word	0xffffffff


	//   ....[16]....
        /*0078*/ 	.word	0xffffffff


	//   ....[17]....
        /*007c*/ 	.word	0xffffffff


	//   ....[18]....
        /*0080*/ 	.word	0xffffffff


	//   ....[19]....
        /*0084*/ 	.word	0xffffffff


	//   ....[20]....
        /*0088*/ 	.word	0xffffffff


	//   ....[21]....
        /*008c*/ 	.word	0xffffffff


	//   ....[22]....
        /*0090*/ 	.word	0xffffffff


	//   ....[23]....
        /*0094*/ 	.word	0xffffffff


	//   ....[24]....
        /*0098*/ 	.word	0xffffffff


	//   ....[25]....
        /*009c*/ 	.word	0xffffffff


	//   ....[26]....
        /*00a0*/ 	.word	0xffffffff


	//   ....[27]....
        /*00a4*/ 	.word	0xffffffff


	//   ....[28]....
        /*00a8*/ 	.word	0xffffffff


	//   ....[29]....
        /*00ac*/ 	.word	0xffffffff


	//   ....[30]....
        /*00b0*/ 	.word	0xffffffff


	//   ....[31]....
        /*00b4*/ 	.word	0xffffffff


	//   ....[32]....
        /*00b8*/ 	.word	0xffffffff


	//   ....[33]....
        /*00bc*/ 	.word	0xffffffff


	//   ....[34]....
        /*00c0*/ 	.word	0xffffffff


	//   ....[35]....
        /*00c4*/ 	.word	0xffffffff


	//   ....[36]....
        /*00c8*/ 	.word	0xffffffff


	//   ....[37]....
        /*00cc*/ 	.word	0xffffffff


	//   ....[38]....
        /*00d0*/ 	.word	0xffffffff


	//   ....[39]....
        /*00d4*/ 	.word	0xffffffff


	//   ....[40]....
        /*00d8*/ 	.word	0xffffffff


	//   ....[41]....
        /*00dc*/ 	.word	0xffffffff


	//   ....[42]....
        /*00e0*/ 	.word	0xffffffff


	//   ....[43]....
        /*00e4*/ 	.word	0xffffffff


	//   ....[44]....
        /*00e8*/ 	.word	0xffffffff


	//   ....[45]....
        /*00ec*/ 	.word	0xffffffff


	//   ....[46]....
        /*00f0*/ 	.word	0xffffffff


	//   ....[47]....
        /*00f4*/ 	.word	0xffffffff


	//   ....[48]....
        /*00f8*/ 	.word	0xffffffff


	//   ....[49]....
        /*00fc*/ 	.word	0xffffffff


	//   ....[50]....
        /*0100*/ 	.word	0xffffffff


	//   ....[51]....
        /*0104*/ 	.word	0xffffffff


	//   ....[52]....
        /*0108*/ 	.word	0xffffffff


	//   ....[53]....
        /*010c*/ 	.word	0xffffffff


	//   ....[54]....
        /*0110*/ 	.word	0xffffffff


	//   ....[55]....
        /*0114*/ 	.word	0xffffffff


	//   ....[56]....
        /*0118*/ 	.word	0xffffffff


	//   ....[57]....
        /*011c*/ 	.word	0xffffffff


	//   ....[58]....
        /*0120*/ 	.word	0xffffffff


	//   ....[59]....
        /*0124*/ 	.word	0xffffffff


	//   ....[60]....
        /*0128*/ 	.word	0xffffffff


	//   ....[61]....
        /*012c*/ 	.word	0xffffffff


	//   ....[62]....
        /*0130*/ 	.word	0xffffffff


	//   ....[63]....
        /*0134*/ 	.word	0xffffffff


	//   ....[64]....
        /*0138*/ 	.word	0xffffffff


	//   ....[65]....
        /*013c*/ 	.word	0xffffffff


	//   ....[66]....
        /*0140*/ 	.word	0xffffffff


	//   ....[67]....
        /*0144*/ 	.word	0xffffffff


	//   ....[68]....
        /*0148*/ 	.word	0xffffffff


	//   ....[69]....
        /*014c*/ 	.word	0xffffffff


	//   ....[70]....
        /*0150*/ 	.word	0xffffffff


	//   ....[71]....
        /*0154*/ 	.word	0xffffffff


	//   ....[72]....
        /*0158*/ 	.word	0xffffffff


	//   ....[73]....
        /*015c*/ 	.word	0xffffffff


	//   ....[74]....
        /*0160*/ 	.word	0xffffffff


	//   ....[75]....
        /*0164*/ 	.word	0xffffffff


	//   ....[76]....
        /*0168*/ 	.word	0xffffffff


	//   ....[77]....
        /*016c*/ 	.word	0xffffffff


	//   ....[78]....
        /*0170*/ 	.word	0xffffffff


	//   ....[79]....
        /*0174*/ 	.word	0xffffffff


	//   ....[80]....
        /*0178*/ 	.word	0xffffffff


	//   ....[81]....
        /*017c*/ 	.word	0xffffffff


	//   ....[82]....
        /*0180*/ 	.word	0xffffffff


	//----- nvinfo : EIATTR_COOP_GROUP_INSTR_OFFSETS
	.align		4
.L_2865:
        /*0184*/ 	.byte	0x04, 0x28
        /*0186*/ 	.short	(.L_2867 - .L_2866)


	//   ....[0]....
.L_2866:
        /*0188*/ 	.word	0x00000bc0


	//   ....[1]....
        /*018c*/ 	.word	0x00000c70


	//   ....[2]....
        /*0190*/ 	.word	0x00000e90


	//   ....[3]....
        /*0194*/ 	.word	0x00001810


	//   ....[4]....
        /*0198*/ 	.word	0x000021a0


	//   ....[5]....
        /*019c*/ 	.word	0x000034d0


	//   ....[6]....
        /*01a0*/ 	.word	0x000034f0


	//   ....[7]....
        /*01a4*/ 	.word	0x00003570


	//   ....[8]....
        /*01a8*/ 	.word	0x00003580


	//   ....[9]....
        /*01ac*/ 	.word	0x000035f0


	//   ....[10]....
        /*01b0*/ 	.word	0x00003600


	//   ....[11]....
        /*01b4*/ 	.word	0x00003650


	//   ....[12]....
        /*01b8*/ 	.word	0x00003670


	//   ....[13]....
        /*01bc*/ 	.word	0x000036e0


	//   ....[14]....
        /*01c0*/ 	.word	0x00003710


	//   ....[15]....
        /*01c4*/ 	.word	0x00003740


	//   ....[16]....
        /*01c8*/ 	.word	0x00003750


	//   ....[17]....
        /*01cc*/ 	.word	0x000037f0


	//   ....[18]....
        /*01d0*/ 	.word	0x00003810


	//   ....[19]....
        /*01d4*/ 	.word	0x00003830


	//   ....[20]....
        /*01d8*/ 	.word	0x00003840


	//   ....[21]....
        /*01dc*/ 	.word	0x000038f0


	//   ....[22]....
        /*01e0*/ 	.word	0x00003910


	//   ....[23]....
        /*01e4*/ 	.word	0x00003920


	//   ....[24]....
        /*01e8*/ 	.word	0x00003930


	//   ....[25]....
        /*01ec*/ 	.word	0x00003cd0


	//   ....[26]....
        /*01f0*/ 	.word	0x00003d00


	//   ....[27]....
        /*01f4*/ 	.word	0x00003d40


	//   ....[28]....
        /*01f8*/ 	.word	0x00003d70


	//   ....[29]....
        /*01fc*/ 	.word	0x00003df0


	//   ....[30]....
        /*0200*/ 	.word	0x00003e20


	//   ....[31]....
        /*0204*/ 	.word	0x000049f0


	//   ....[32]....
        /*0208*/ 	.word	0x00004a20


	//   ....[33]....
        /*020c*/ 	.word	0x00004a30


	//   ....[34]....
        /*0210*/ 	.word	0x00004a40


	//   ....[35]....
        /*0214*/ 	.word	0x00004b10


	//   ....[36]....
        /*0218*/ 	.word	0x00004b30


	//   ....[37]....
        /*021c*/ 	.word	0x00004b40


	//   ....[38]....
        /*0220*/ 	.word	0x00004b50


	//   ....[39]....
        /*0224*/ 	.word	0x00004c20


	//   ....[40]....
        /*0228*/ 	.word	0x00004c40


	//   ....[41]....
        /*022c*/ 	.word	0x00004c50


	//   ....[42]....
        /*0230*/ 	.word	0x00004c60


	//   ....[43]....
        /*0234*/ 	.word	0x00004d30


	//   ....[44]....
        /*0238*/ 	.word	0x00004d50


	//   ....[45]....
        /*023c*/ 	.word	0x00004d60


	//   ....[46]....
        /*0240*/ 	.word	0x00004d70


	//   ....[47]....
        /*0244*/ 	.word	0x00004e60


	//   ....[48]....
        /*0248*/ 	.word	0x00004ea0


	//   ....[49]....
        /*024c*/ 	.word	0x00004eb0


	//   ....[50]....
        /*0250*/ 	.word	0x00004ec0


	//   ....[51]....
        /*0254*/ 	.word	0x00004fa0


	//   ....[52]....
        /*0258*/ 	.word	0x00004fe0


	//   ....[53]....
        /*025c*/ 	.word	0x00005020


	//   ....[54]....
        /*0260*/ 	.word	0x00005060


	//   ....[55]....
        /*0264*/ 	.word	0x000050a0


	//   ....[56]....
        /*0268*/ 	.word	0x000050e0


	//   ....[57]....
        /*026c*/ 	.word	0x00005120


	//   ....[58]....
        /*0270*/ 	.word	0x00005160


	//   ....[59]....
        /*0274*/ 	.word	0x000051a0


	//   ....[60]....
        /*0278*/ 	.word	0x000051e0


	//   ....[61]....
        /*027c*/ 	.word	0x00008a50


	//   ....[62]....
        /*0280*/ 	.word	0x00008a90


	//   ....[63]....
        /*0284*/ 	.word	0x00008c20


	//   ....[64]....
        /*0288*/ 	.word	0x00008c60


	//   ....[65]....
        /*028c*/ 	.word	0x00008df0


	//   ....[66]....
        /*0290*/ 	.word	0x00008e30


	//   ....[67]....
        /*0294*/ 	.word	0x00008e90


	//   ....[68]....
        /*0298*/ 	.word	0x00008eb0


	//   ....[69]....
        /*029c*/ 	.word	0x00008ee0


	//   ....[70]....
        /*02a0*/ 	.word	0x00008f10


	//   ....[71]....
        /*02a4*/ 	.word	0x00009260


	//   ....[72]....
        /*02a8*/ 	.word	0x00009610


	//   ....[73]....
        /*02ac*/ 	.word	0x00009730


	//   ....[74]....
        /*02b0*/ 	.word	0x00009780


	//   ....[75]....
        /*02b4*/ 	.word	0x000097d0


	//   ....[76]....
        /*02b8*/ 	.word	0x00009800


	//   ....[77]....
        /*02bc*/ 	.word	0x00009820


	//   ....[78]....
        /*02c0*/ 	.word	0x00009940


	//   ....[79]....
        /*02c4*/ 	.word	0x00009980


	//   ....[80]....
        /*02c8*/ 	.word	0x000099d0


	//   ....[81]....
        /*02cc*/ 	.word	0x00009a00


	//   ....[82]....
        /*02d0*/ 	.word	0x00009a20


	//----- nvinfo : EIATTR_VRC_CTA_INIT_COUNT
	.align		4
.L_2867:
        /*02d4*/ 	.byte	0x02, 0x4a
	.zero		1
	.zero		1


	//----- nvinfo : EIATTR_EXIT_INSTR_OFFSETS
	.align		4
        /*02d8*/ 	.byte	0x04, 0x1c
        /*02da*/ 	.short	(.L_2869 - .L_2868)


	//   ....[0]....
.L_2868:
        /*02dc*/ 	.word	0x00009ae0


	//   ....[1]....
        /*02e0*/ 	.word	0x00009cb0


	//----- nvinfo : EIATTR_MAX_THREADS
	.align		4
.L_2869:
        /*02e4*/ 	.byte	0x04, 0x05
        /*02e6*/ 	.short	(.L_2871 - .L_2870)
.L_2870:
        /*02e8*/ 	.word	0x00000020
        /*02ec*/ 	.word	0x00000001
        /*02f0*/ 	.word	0x00000001


	//----- nvinfo : EIATTR_CRS_STACK_SIZE
	.align		4
.L_2871:
        /*02f4*/ 	.byte	0x04, 0x1e
        /*02f6*/ 	.short	(.L_2873 - .L_2872)
.L_2872:
        /*02f8*/ 	.word	0x00000000


	//----- nvinfo : EIATTR_CBANK_PARAM_SIZE
	.align		4
.L_2873:
        /*02fc*/ 	.byte	0x03, 0x19
        /*02fe*/ 	.short	0x01f0


	//----- nvinfo : EIATTR_PARAM_CBANK
	.align		4
        /*0300*/ 	.byte	0x04, 0x0a
        /*0302*/ 	.short	(.L_2875 - .L_2874)
	.align		4
.L_2874:
        /*0304*/ 	.word	index@(.nv.constant0._Z25selective_scan_bwd_kernelI32Selective_Scan_bwd_kernel_traitsILi32ELi16ELb1ELb1ELb1ELb0ELb0EN3c104HalfENS1_7complexIfEEEEv12SSMParamsBwd)
        /*0308*/ 	.short	0x0380
        /*030a*/ 	.short	0x01f0


	//----- nvinfo : EIATTR_SW_WAR
	.align		4
.L_2875:
        /*030c*/ 	.byte	0x04, 0x36
        /*030e*/ 	.short	(.L_2877 - .L_2876)
.L_2876:
        /*0310*/ 	.word	0x00000008
.L_2877:


//--------------------- .nv.info._Z25selective_scan_bwd_kernelI32Selective_Scan_bwd_kernel_traitsILi32ELi16ELb1ELb1ELb1ELb0ELb1EN3c104HalfENS1_7complexIfEEEEv12SSMParamsBwd --------------------------
	.section	.nv.info._Z25selective_scan_bwd_kernelI32Selective_Scan_bwd_kernel_traitsILi32ELi16ELb1ELb1ELb1ELb0ELb1EN3c104HalfENS1_7complexIfEEEEv12SSMParamsBwd,"",@"SHT_CUDA_INFO"
	.sectionflags	@""
	.align	4


	//----- nvinfo : EIATTR_CUDA_API_VERSION
	.align		4
        /*0000*/ 	.byte	0x04, 0x37
        /*0002*/ 	.short	(.L_2879 - .L_2878)
.L_2878:
        /*0004*/ 	.word	0x00000082


	//----- nvinfo : EIATTR_KPARAM_INFO
	.align		4
.L_2879:
        /*0008*/ 	.byte	0x04, 0x17
        /*000a*/ 	.short	(.L_2881 - .L_2880)
.L_2880:
        /*000c*/ 	.word	0x00000000
        /*0010*/ 	.short	0x0000
        /*0012*/ 	.short	0x0000
        /*0014*/ 	.byte	0x00, 0xf0, 0xc1, 0x07


	//----- nvinfo : EIATTR_SPARSE_MMA_MASK
	.align		4
.L_2881:
        /*0018*/ 	.byte	0x03, 0x50
        /*001a*/ 	.short	0x0000


	//----- nvinfo : EIATTR_MAXREG_COUNT
	.align		4
        /*001c*/ 	.byte	0x03, 0x1b
        /*001e*/ 	.short	0x00ff


	//----- nvinfo : EIATTR_NUM_BARRIERS
	.align		4
        /*0020*/ 	.byte	0x02, 0x4c
        /*0022*/ 	.byte	0x01
	.zero		1


	//----- nvinfo : EIATTR_MERCURY_ISA_VERSION
	.align		4
        /*0024*/ 	.byte	0x03, 0x5f
        /*0026*/ 	.short	0x0101


	//----- nvinfo : EIATTR_INT_WARP_WIDE_INSTR_OFFSETS
	.align		4
        /*0028*/ 	.byte	0x04, 0x31
        /*002a*/ 	.short	(.L_2883 - .L_2882)


	//   ....[0]....
.L_2882:
        /*002c*/ 	.word	0x00005d30


	//   ....[1]....
        /*0030*/ 	.word	0x00006510


	//----- nvinfo : EIATTR_COOP_GROUP_MASK_REGIDS
	.align		4
.L_2883:
        /*0034*/ 	.byte	0x04, 0x29
        /*0036*/ 	.short	(.L_2885 - .L_2884)


	//   ....[0]....
.L_2884:
        /*0038*/ 	.word	0xffffffff


	//   ....[1]....
        /*003c*/ 	.word	0xffffffff


	//   ....[2]....
        /*0040*/ 	.word	0xffffffff


	//   ....[3]....
        /*0044*/ 	.word	0xffffffff


	//   ....[4]....
        /*0048*/ 	.word	0xffffffff


	//   ....[5]....
        /*004c*/ 	.word	0xffffffff


	//   ....[6]....
        /*0050*/ 	.word	0xffffffff


	//   ....[7]....
        /*0054*/ 	.word	0xffffffff


	//   ....[8]....
        /*0058*/ 	.word	0xffffffff


	//   ....[9]....
        /*005c*/ 	.word	0xffffffff


	//   ....[10]....
        /*0060*/ 	.word	0xffffffff


	//   ....[11]....
        /*0064*/ 	.word	0xffffffff


	//   ....[12]....
        /*0068*/ 	.word	0xffffffff


	//   ....[13]....
        /*006c*/ 	.word	0xffffffff


	//   ....[14]....
        /*0070*/ 	.word	0xffffffff


	//   ....[15]....
        /*0074*/ 	.word	0xffffffff


	//   ....[16]....
        /*0078*/ 	.word	0xffffffff


	//   ....[17]....
        /*007c*/ 	.word	0xffffffff


	//   ....[18]....
        /*0080*/ 	.word	0xffffffff


	//   ....[19]....
        /*0084*/ 	.word	0xffffffff


	//   ....[20]....
        /*0088*/ 	.word	0xffffffff


	//   ....[21]....
        /*008c*/ 	.word	0xffffffff


	//   ....[22]....
        /*0090*/ 	.word	0xffffffff


	//   ....[23]....
        /*0094*/ 	.word	0xffffffff


	//   ....[24]....
        /*0098*/ 	.word	0xffffffff


	//   ....[25]....
        /*009c*/ 	.word	0xffffffff


	//   ....[26]....
        /*00a0*/ 	.word	0xffffffff


	//   ....[27]....
        /*00a4*/ 	.word	0xffffffff


	//   ....[28]....
        /*00a8*/ 	.word	0xffffffff


	//   ....[29]....
        /*00ac*/ 	.word	0xffffffff


	//   ....[30]....
        /*00b0*/ 	.word	0xffffffff


	//   ....[31]....
        /*00b4*/ 	.word	0xffffffff


	//   ....[32]....
        /*00b8*/ 	.word	0xffffffff


	//   ....[33]....
        /*00bc*/ 	.word	0xffffffff


	//   ....[34]....
        /*00c0*/ 	.word	0xffffffff


	//   ....[35]....
        /*00c4*/ 	.word	0xffffffff


	//   ....[36]....
        /*00c8*/ 	.word	0xffffffff


	//   ....[37]....
        /*00cc*/ 	.word	0xffffffff


	//   ....[38]....
        /*00d0*/ 	.word	0xffffffff


	//   ....[39]....
        /*00d4*/ 	.word	0xffffffff


	//   ....[40]....
        /*00d8*/ 	.word	0xffffffff


	//   ....[41]....
        /*00dc*/ 	.word	0xffffffff


	//   ....[42]....
        /*00e0*/ 	.word	0xffffffff


	//   ....[43]....
        /*00e4*/ 	.word	0xffffffff


	//   ....[44]....
        /*00e8*/ 	.word	0xffffffff


	//   ....[45]....
        /*00ec*/ 	.word	0xffffffff


	//   ....[46]....
        /*00f0*/ 	.word	0xffffffff


	//   ....[47]....
        /*00f4*/ 	.word	0xffffffff


	//   ....[48]....
        /*00f8*/ 	.word	0xffffffff


	//   ....[49]....
        /*00fc*/ 	.word	0xffffffff


	//   ....[50]....
        /*0100*/ 	.word	0xffffffff


	//   ....[51]....
        /*0104*/ 	.word	0xffffffff


	//   ....[52]....
        /*0108*/ 	.word	0xffffffff


	//   ....[53]....
        /*010c*/ 	.word	0xffffffff


	//   ....[54]....
        /*0110*/ 	.word	0xffffffff


	//   ....[55]....
        /*0114*/ 	.word	0xffffffff


	//   ....[56]....
        /*0118*/ 	.word	0xffffffff


	//   ....[57]....
        /*011c*/ 	.word	0xffffffff


	//   ....[58]....
        /*0120*/ 	.word	0xffffffff


	//   ....[59]....
        /*0124*/ 	.word	0xffffffff


	//   ....[60]....
        /*0128*/ 	.word	0xffffffff


	//   ....[61]....
        /*012c*/ 	.word	0xffffffff


	//   ....[62]....
        /*0130*/ 	.word	0xffffffff


	//   ....[63]....
        /*0134*/ 	.word	0xffffffff


	//   ....[64]....
        /*0138*/ 	.word	0xffffffff


	//   ....[65]....
        /*013c*/ 	.word	0xffffffff


	//   ....[66]....
        /*0140*/ 	.word	0xffffffff


	//   ....[67]....
        /*0144*/ 	.word	0xffffffff


	//   ....[68]....
        /*0148*/ 	.word	0xffffffff


	//   ....[69]....
        /*014c*/ 	.word	0xffffffff


	//   ....[70]....
        /*0150*/ 	.word	0xffffffff


	//   ....[71]....
        /*0154*/ 	.word	0xffffffff


	//   ....[72]....
        /*0158*/ 	.word	0xffffffff


	//   ....[73]....
        /*015c*/ 	.word	0xffffffff


	//   ....[74]....
        /*0160*/ 	.word	0xffffffff


	//   ....[75]....
        /*0164*/ 	.word	0xffffffff


	//   ....[76]....
        /*0168*/ 	.word	0xffffffff


	//   ....[77]....
        /*016c*/ 	.word	0xffffffff


	//   ....[78]....
        /*0170*/ 	.word	0xffffffff


	//   ....[79]....
        /*0174*/ 	.word	0xffffffff


	//   ....[80]....
        /*0178*/ 	.word	0xffffffff


	//   ....[81]....
        /*017c*/ 	.word	0xffffffff


	//   ....[82]....
        /*0180*/ 	.word	0xffffffff


	//   ....[83]....
        /*0184*/ 	.word	0xffffffff


	//   ....[84]....
        /*0188*/ 	.word	0xffffffff


	//   ....[85]....
        /*018c*/ 	.word	0xffffffff


	//   ....[86]....
        /*0190*/ 	.word	0xffffffff


	//----- nvinfo : EIATTR_COOP_GROUP_INSTR_OFFSETS
	.align		4
.L_2885:
        /*0194*/ 	.byte	0x04, 0x28
        /*0196*/ 	.short	(.L_2887 - .L_2886)


	//   ....[0]....
.L_2886:
        /*0198*/ 	.word	0x00000bc0


	//   ....[1]....
        /*019c*/ 	.word	0x00000c70


	//   ....[2]....
        /*01a0*/ 	.word	0x00000dc0


	//   ....[3]....
        /*01a4*/ 	.word	0x00000f40


	//   ....[4]....
        /*01a8*/ 	.word	0x00001860


	//   ....[5]....
        /*01ac*/ 	.word	0x00002080


	//   ....[6]....
        /*01b0*/ 	.word	0x00002360


	//   ....[7]....
        /*01b4*/ 	.word	0x00002c30


	//   ....[8]....
        /*01b8*/ 	.word	0x000035d0


	//   ....[9]....
        /*01bc*/ 	.word	0x000048f0


	//   ....[10]....
        /*01c0*/ 	.word	0x00004910


	//   ....[11]....
        /*01c4*/ 	.word	0x00004990


	//   ....[12]....
        /*01c8*/ 	.word	0x000049a0


	//   ....[13]....
        /*01cc*/ 	.word	0x00004a10


	//   ....[14]....
        /*01d0*/ 	.word	0x00004a20


	//   ....[15]....
        /*01d4*/ 	.word	0x00004a70


	//   ....[16]....
        /*01d8*/ 	.word	0x00004a90


	//   ....[17]....
        /*01dc*/ 	.word	0x00004b00


	//   ....[18]....
        /*01e0*/ 	.word	0x00004b30


	//   ....[19]....
        /*01e4*/ 	.word	0x00004b60


	//   ....[20]....
        /*01e8*/ 	.word	0x00004b70


	//   ....[21]....
        /*01ec*/ 	.word	0x00004c10


	//   ....[22]....
        /*01f0*/ 	.word	0x00004c30


	//   ....[23]....
        /*01f4*/ 	.word	0x00004c50


	//   ....[24]....
        /*01f8*/ 	.word	0x00004c60


	//   ....[25]....
        /*01fc*/ 	.word	0x00004d10


	//   ....[26]....
        /*0200*/ 	.word	0x00004d30


	//   ....[27]....
        /*0204*/ 	.word	0x00004d40


	//   ....[28]....
        /*0208*/ 	.word	0x00004d50


	//   ....[29]....
        /*020c*/ 	.word	0x000050f0


	//   ....[30]....
        /*0210*/ 	.word	0x00005120


	//   ....[31]....
        /*0214*/ 	.word	0x00005160


	//   ....[32]....
        /*0218*/ 	.word	0x00005190


	//   ....[33]....
        /*021c*/ 	.word	0x00005210


	//   ....[34]....
        /*0220*/ 	.word	0x00005240


	//   ....[35]....
        /*0224*/ 	.word	0x00005e10


	//   ....[36]....
        /*0228*/ 	.word	0x00005e40


	//   ....[37]....
        /*022c*/ 	.word	0x00005e50


	//   ....[38]....
        /*0230*/ 	.word	0x00005e60


	//   ....[39]....
        /*0234*/ 	.word	0x00005f30


	//   ....[40]....
        /*0238*/ 	.word	0x00005f50


	//   ....[41]....
        /*023c*/ 	.word	0x00005f60


	//   ....[42]....
        /*0240*/ 	.word	0x00005f70


	//   ....[43]....
        /*0244*/ 	.word	0x00006040


	//   ....[44]....
        /*0248*/ 	.word	0x00006060


	//   ....[45]....
        /*024c*/ 	.word	0x00006070


	//   ....[46]....
        /*0250*/ 	.word	0x00006080


	//   ....[47]....
        /*0254*/ 	.word	0x00006150


	//   ....[48]....
        /*0258*/ 	.word	0x00006170


	//   ....[49]....
        /*025c*/ 	.word	0x00006180


	//   ....[50]....
        /*0260*/ 	.word	0x00006190


	//   ....[51]....
        /*0264*/ 	.word	0x00006280


	//   ....[52]....
        /*0268*/ 	.word	0x000062c0


	//   ....[53]....
        /*026c*/ 	.word	0x000062d0


	//   ....[54]....
        /*0270*/ 	.word	0x000062e0


	//   ....[55]....
        /*0274*/ 	.word	0x000063c0


	//   ....[56]....
        /*0278*/ 	.word	0x00006400


	//   ....[57]....
        /*027c*/ 	.word	0x00006440


	//   ....[58]....
        /*0280*/ 	.word	0x00006480


	//   ....[59]....
        /*0284*/ 	.word	0x000064c0


	//   ....[60]....
        /*0288*/ 	.word	0x00006500


	//   ....[61]....
        /*028c*/ 	.word	0x00006540


	//   ....[62]....
        /*0290*/ 	.word	0x00006580


	//   ....[63]....
        /*0294*/ 	.word	0x000065c0


	//   ....[64]....
        /*0298*/ 	.word	0x00006600


	//   ....[65]....
        /*029c*/ 	.word	0x00009e70


	//   ....[66]....
        /*02a0*/ 	.word	0x00009eb0


	//   ....[67]....
        /*02a4*/ 	.word	0x0000a040


	//   ....[68]....
        /*02a8*/ 	.word	0x0000a080


	//   ....[69]....
        /*02ac*/ 	.word	0x0000a210


	//   ....[70]....
        /*02b0*/ 	.word	0x0000a250


	//   ....[71]....
        /*02b4*/ 	.word	0x0000a2b0


	//   ....[72]....
        /*02b8*/ 	.word	0x0000a2d0


	//   ....[73]....
        /*02bc*/ 	.word	0x0000a300


	//   ....[74]....
        /*02c0*/ 	.word	0x0000a330


	//   ....[75]....
        /*02c4*/ 	.word	0x0000a680


	//   ....[76]....
        /*02c8*/ 	.word	0x0000aa60


	//   ....[77]....
        /*02cc*/ 	.word	0x0000ab60


	//   ....[78]....
        /*02d0*/ 	.word	0x0000abb0


	//   ....[79]....
        /*02d4*/ 	.word	0x0000ac00


	//   ....[80]....
        /*02d8*/ 	.word	0x0000ac30


	//   ....[81]....
        /*02dc*/ 	.word	0x0000ac50


	//   ....[82]....
        /*02e0*/ 	.word	0x0000ad70


	//   ....[83]....
        /*02e4*/ 	.word	0x0000adb0


	//   ....[84]....
        /*02e8*/ 	.word	0x0000ae00


	//   ....[85]....
        /*02ec*/ 	.word	0x0000ae30


	//   ....[86]....
        /*02f0*/ 	.word	0x0000ae50


	//----- nvinfo : EIATTR_VRC_CTA_INIT_COUNT
	.align		4
.L_2887:
        /*02f4*/ 	.byte	0x02, 0x4a
	.zero		1
	.zero		1


	//----- nvinfo : EIATTR_EXIT_INSTR_OFFSETS
	.align		4
        /*02f8*/ 	.byte	0x04, 0x1c
        /*02fa*/ 	.short	(.L_2889 - .L_2888)


	//   ....[0]....
.L_2888:
        /*02fc*/ 	.word	0x0000af10


	//   ....[1]....
        /*0300*/ 	.word	0x0000b0e0


	//----- nvinfo : EIATTR_MAX_THREADS
	.align		4
.L_2889:
        /*0304*/ 	.byte	0x04, 0x05
        /*0306*/ 	.short	(.L_2891 - .L_2890)
.L_2890:
        /*0308*/ 	.word	0x00000020
        /*030c*/ 	.word	0x00000001
        /*0310*/ 	.word	0x00000001


	//----- nvinfo : EIATTR_CRS_STACK_SIZE
	.align		4
.L_2891:
        /*0314*/ 	.byte	0x04, 0x1e
        /*0316*/ 	.short	(.L_2893 - .L_2892)
.L_2892:
        /*0318*/ 	.word	0x00000000


	//----- nvinfo : EIATTR_CBANK_PARAM_SIZE
	.align		4
.L_2893:
        /*031c*/ 	.byte	0x03, 0x19
        /*031e*/ 	.short	0x01f0


	//----- nvinfo : EIATTR_PARAM_CBANK
	.align		4
        /*0320*/ 	.byte	0x04, 0x0a
        /*0322*/ 	.short	(.L_2895 - .L_2894)
	.align		4
.L_2894:
        /*0324*/ 	.word	index@(.nv.constant0._Z25selective_scan_bwd_kernelI32Selective_Scan_bwd_kernel_traitsILi32ELi16ELb1ELb1ELb1ELb0ELb1EN3c104HalfENS1_7complexIfEEEEv12SSMParamsBwd)
        /*0328*/ 	.short	0x0380
        /*032a*/ 	.short	0x01f0


	//----- nvinfo : EIATTR_SW_WAR
	.align		4
.L_2895:
        /*032c*/ 	.byte	0x04, 0x36
        /*032e*/ 	.short	(.L_2897 - .L_2896)
.L_2896:
        /*0330*/ 	.word	0x00000008
.L_2897:


//--------------------- .nv.info._Z25selective_scan_bwd_kernelI32Selective_Scan_bwd_kernel_traitsILi32ELi16ELb1ELb1ELb1ELb1ELb0EN3c104HalfENS1_7complexIfEEEEv12SSMParamsBwd --------------------------
	.section	.nv.info._Z25selective_scan_bwd_kernelI32Selective_Scan_bwd_kernel_traitsILi32ELi16ELb1ELb1ELb1ELb1ELb0EN3c104HalfENS1_7complexIfEEEEv12SSMParamsBwd,"",@"SHT_CUDA_INFO"
	.sectionflags	@""
	.align	4


	//----- nvinfo : EIATTR_CUDA_API_VERSION
	.align		4
        /*0000*/ 	.byte	0x04, 0x37
        /*0002*/ 	.short	(.L_2899 - .L_2898)
.L_2898:
        /*0004*/ 	.word	0x00000082


	//----- nvinfo : EIATTR_KPARAM_INFO
	.align		4
.L_2899:
        /*0008*/ 	.byte	0x04, 0x17
        /*000a*/ 	.short	(.L_2901 - .L_2900)
.L_2900:
        /*000c*/ 	.word	0x00000000
        /*0010*/ 	.short	0x0000
        /*0012*/ 	.short	0x0000
        /*0014*/ 	.byte	0x00, 0xf0, 0xc1, 0x07


	//----- nvinfo : EIATTR_SPARSE_MMA_MASK
	.align		4
.L_2901:
        /*0018*/ 	.byte	0x03, 0x50
        /*001a*/ 	.short	0x0000


	//----- nvinfo : EIATTR_MAXREG_COUNT
	.align		4
        /*001c*/ 	.byte	0x03, 0x1b
        /*001e*/ 	.short	0x00ff


	//----- nvinfo : EIATTR_NUM_BARRIERS
	.align		4
        /*0020*/ 	.byte	0x02, 0x4c
        /*0022*/ 	.byte	0x01
	.zero		1


	//----- nvinfo : EIATTR_MERCURY_ISA_VERSION
	.align		4
        /*0024*/ 	.byte	0x03, 0x5f
        /*0026*/ 	.short	0x0101


	//----- nvinfo : EIATTR_INT_WARP_WIDE_INSTR_OFFSETS
	.align		4
        /*0028*/ 	.byte	0x04, 0x31
        /*002a*/ 	.short	(.L_2903 - .L_2902)


	//   ....[0]....
.L_2902:
        /*002c*/ 	.word	0x00006b70


	//   ....[1]....
        /*0030*/ 	.word	0x00007350


	//----- nvinfo : EIATTR_COOP_GROUP_MASK_REGIDS
	.align		4
.L_2903:
        /*0034*/ 	.byte	0x04, 0x29
        /*0036*/ 	.short	(.L_2905 - .L_2904)


	//   ....[0]....
.L_2904:
        /*0038*/ 	.word	0xffffffff


	//   ....[1]....
        /*003c*/ 	.word	0xffffffff


	//   ....[2]....
        /*0040*/ 	.word	0xffffffff


	//   ....[3]....
        /*0044*/ 	.word	0xffffffff


	//   ....[4]....
        /*0048*/ 	.word	0xffffffff


	//   ....[5]....
        /*004c*/ 	.word	0xffffffff


	//   ....[6]....
        /*0050*/ 	.word	0xffffffff


	//   ....[7]....
        /*0054*/ 	.word	0xffffffff


	//   ....[8]....
        /*0058*/ 	.word	0xffffffff


	//   ....[9]....
        /*005c*/ 	.word	0xffffffff


	//   ....[10]....
        /*0060*/ 	.word	0xffffffff


	//   ....[11]....
        /*0064*/ 	.word	0xffffffff


	//   ....[12]....
        /*0068*/ 	.word	0xffffffff


	//   ....[13]....
        /*006c*/ 	.word	0xffffffff


	//   ....[14]....
        /*0070*/ 	.word	0xffffffff


	//   ....[15]....
        /*0074*/ 	.word	0xffffffff


	//   ....[16]....
        /*0078*/ 	.word	0xffffffff


	//   ....[17]....
        /*007c*/ 	.word	0xffffffff


	//   ....[18]....
        /*0080*/ 	.word	0xffffffff


	//   ....[19]....
        /*0084*/ 	.word	0xffffffff


	//   ....[20]....
        /*0088*/ 	.word	0xffffffff


	//   ....[21]....
        /*008c*/ 	.word	0xffffffff


	//   ....[22]....
        /*0090*/ 	.word	0xffffffff


	//   ....[23]....
        /*0094*/ 	.word	0xffffffff


	//   ....[24]....
        /*0098*/ 	.word	0xffffffff


	//   ....[25]....
        /*009c*/ 	.word	0xffffffff


	//   ....[26]....
        /*00a0*/ 	.word	0xffffffff


	//   ....[27]....
        /*00a4*/ 	.word	0xffffffff


	//   ....[28]....
        /*00a8*/ 	.word	0xffffffff


	//   ....[29]....
        /*00ac*/ 	.word	0xffffffff


	//   ....[30]....
        /*00b0*/ 	.word	0xffffffff


	//   ....[31]....
        /*00b4*/ 	.word	0xffffffff


	//   ....[32]....
        /*00b8*/ 	.word	0xffffffff


	//   ....[33]....
        /*00bc*/ 	.word	0xffffffff


	//   ....[34]....
        /*00c0*/ 	.word	0xffffffff


	//   ....[35]....
        /*00c4*/ 	.word	0xffffffff


	//   ....[36]....
        /*00c8*/ 	.word	0xffffffff


	//   ....[37]....
        /*00cc*/ 	.word	0xffffffff


	//   ....[38]....
        /*00d0*/ 	.word	0xffffffff


	//   ....[39]....
        /*00d4*/ 	.word	0xffffffff


	//   ....[40]....
        /*00d8*/ 	.word	0xffffffff


	//   ....[41]....
        /*00dc*/ 	.word	0xffffffff


	//   ....[42]....
        /*00e0*/ 	.word	0xffffffff


	//   ....[43]....
        /*00e4*/ 	.word	0xffffffff


	//   ....[44]....
        /*00e8*/ 	.word	0xffffffff


	//   ....[45]....
        /*00ec*/ 	.word	0xffffffff


	//   ....[46]....
        /*00f0*/ 	.word	0xffffffff


	//   ....[47]....
        /*00f4*/ 	.word	0xffffffff


	//   ....[48]....
        /*00f8*/ 	.word	0xffffffff


	//   ....[49]....
        /*00fc*/ 	.word	0xffffffff


	//   ....[50]....
        /*0100*/ 	.word	0xffffffff


	//   ....[51]....
        /*0104*/ 	.word	0xffffffff


	//   ....[52]....
        /*0108*/ 	.word	0xffffffff


	//   ....[53]....
        /*010c*/ 	.word	0xffffffff


	//   ....[54]....
        /*0110*/ 	.word	0xffffffff


	//   ....[55]....
        /*0114*/ 	.word	0xffffffff


	//   ....[56]....
        /*0118*/ 	.word	0xffffffff


	//   ....[57]....
        /*011c*/ 	.word	0xffffffff


	//   ....[58]....
        /*0120*/ 	.word	0xffffffff


	//   ....[59]....
        /*0124*/ 	.word	0xffffffff


	//   ....[60]....
        /*0128*/ 	.word	0xffffffff


	//   ....[61]....
        /*012c*/ 	.word	0xffffffff


	//   ....[62]....
        /*0130*/ 	.word	0xffffffff


	//   ....[63]....
        /*0134*/ 	.word	0xffffffff


	//   ....[64]....
        /*0138*/ 	.word	0xffffffff


	//   ....[65]....
        /*013c*/ 	.word	0xffffffff


	//   ....[66]....
        /*0140*/ 	.word	0xffffffff


	//   ....[67]....
        /*0144*/ 	.word	0xffffffff


	//   ....[68]....
        /*0148*/ 	.word	0xffffffff


	//   ....[69]....
        /*014c*/ 	.word	0xffffffff


	//   ....[70]....
        /*0150*/ 	.word	0xffffffff


	//   ....[71]....
        /*0154*/ 	.word	0xffffffff


	//   ....[72]....
        /*0158*/ 	.word	0xffffffff


	//   ....[73]....
        /*015c*/ 	.word	0xffffffff


	//   ....[74]....
        /*0160*/ 	.word	0xffffffff


	//   ....[75]....
        /*0164*/ 	.word	0xffffffff


	//   ....[76]....
        /*0168*/ 	.word	0xffffffff


	//   ....[77]....
        /*016c*/ 	.word	0xffffffff


	//   ....[78]....
        /*0170*/ 	.word	0xffffffff


	//   ....[79]....
        /*0174*/ 	.word	0xffffffff


	//   ....[80]....
        /*0178*/ 	.word	0xffffffff


	//   ....[81]....
        /*017c*/ 	.word	0xffffffff


	//   ....[82]....
        /*0180*/ 	.word	0xffffffff


	//   ....[83]....
        /*0184*/ 	.word	0xffffffff


	//----- nvinfo : EIATTR_COOP_GROUP_INSTR_OFFSETS
	.align		4
.L_2905:
        /*0188*/ 	.byte	0x04, 0x28
        /*018a*/ 	.short	(.L_2907 - .L_2906)


	//   ....[0]....
.L_2906:
        /*018c*/ 	.word	0x00000bc0


	//   ....[1]....
        /*0190*/ 	.word	0x00000c70


	//   ....[2]....
        /*0194*/ 	.word	0x00000ee0


	//   ....[3]....
        /*0198*/ 	.word	0x00003a60


	//   ....[4]....
        /*019c*/ 	.word	0x00004400


	//   ....[5]....
        /*01a0*/ 	.word	0x00005720


	//   ....[6]....
        /*01a4*/ 	.word	0x00005740


	//   ....[7]....
        /*01a8*/ 	.word	0x000057c0


	//   ....[8]....
        /*01ac*/ 	.word	0x000057d0


	//   ....[9]....
        /*01b0*/ 	.word	0x00005840


	//   ....[10]....
        /*01b4*/ 	.word	0x00005850


	//   ....[11]....
        /*01b8*/ 	.word	0x000058a0


	//   ....[12]....
        /*01bc*/ 	.word	0x000058c0


	//   ....[13]....
        /*01c0*/ 	.word	0x00005930


	//   ....[14]....
        /*01c4*/ 	.word	0x00005960


	//   ....[15]....
        /*01c8*/ 	.word	0x00005990


	//   ....[16]....
        /*01cc*/ 	.word	0x000059a0


	//   ....[17]....
        /*01d0*/ 	.word	0x00005a40


	//   ....[18]....
        /*01d4*/ 	.word	0x00005a60


	//   ....[19]....
        /*01d8*/ 	.word	0x00005a80


	//   ....[20]....
        /*01dc*/ 	.word	0x00005a90


	//   ....[21]....
        /*01e0*/ 	.word	0x00005b40


	//   ....[22]....
        /*01e4*/ 	.word	0x00005b60


	//   ....[23]....
        /*01e8*/ 	.word	0x00005b70


	//   ....[24]....
        /*01ec*/ 	.word	0x00005b80


	//   ....[25]....
        /*01f0*/ 	.word	0x00005f80


	//   ....[26]....
        /*01f4*/ 	.word	0x00005fb0


	//   ....[27]....
        /*01f8*/ 	.word	0x00005fe0


	//   ....[28]....
        /*01fc*/ 	.word	0x00006010


	//   ....[29]....
        /*0200*/ 	.word	0x00006050


	//   ....[30]....
        /*0204*/ 	.word	0x00006080


	//   ....[31]....
        /*0208*/ 	.word	0x00006c50


	//   ....[32]....
        /*020c*/ 	.word	0x00006c80


	//   ....[33]....
        /*0210*/ 	.word	0x00006c90


	//   ....[34]....
        /*0214*/ 	.word	0x00006ca0


	//   ....[35]....
        /*0218*/ 	.word	0x00006d70


	//   ....[36]....
        /*021c*/ 	.word	0x00006d90


	//   ....[37]....
        /*0220*/ 	.word	0x00006da0


	//   ....[38]....
        /*0224*/ 	.word	0x00006db0


	//   ....[39]....
        /*0228*/ 	.word	0x00006e80


	//   ....[40]....
        /*022c*/ 	.word	0x00006ea0


	//   ....[41]....
        /*0230*/ 	.word	0x00006eb0


	//   ....[42]....
        /*0234*/ 	.word	0x00006ec0


	//   ....[43]....
        /*0238*/ 	.word	0x00006f90


	//   ....[44]....
        /*023c*/ 	.word	0x00006fb0


	//   ....[45]....
        /*0240*/ 	.word	0x00006fc0


	//   ....[46]....
        /*0244*/ 	.word	0x00006fd0


	//   ....[47]....
        /*0248*/ 	.word	0x000070c0


	//   ....[48]....
        /*024c*/ 	.word	0x00007100


	//   ....[49]....
        /*0250*/ 	.word	0x00007110


	//   ....[50]....
        /*0254*/ 	.word	0x00007120


	//   ....[51]....
        /*0258*/ 	.word	0x00007200


	//   ....[52]....
        /*025c*/ 	.word	0x00007240


	//   ....[53]....
        /*0260*/ 	.word	0x00007280


	//   ....[54]....
        /*0264*/ 	.word	0x000072c0


	//   ....[55]....
        /*0268*/ 	.word	0x00007300


	//   ....[56]....
        /*026c*/ 	.word	0x00007340


	//   ....[57]....
        /*0270*/ 	.word	0x00007380


	//   ....[58]....
        /*0274*/ 	.word	0x000073c0


	//   ....[59]....
        /*0278*/ 	.word	0x00007400


	//   ....[60]....
        /*027c*/ 	.word	0x00007440


	//   ....[61]....
        /*0280*/ 	.word	0x0000acb0


	//   ....[62]....
        /*0284*/ 	.word	0x0000acf0


	//   ....[63]....
        /*0288*/ 	.word	0x0000ae80


	//   ....[64]....
        /*028c*/ 	.word	0x0000aec0


	//   ....[65]....
        /*0290*/ 	.word	0x0000b050


	//   ....[66]....
        /*0294*/ 	.word	0x0000b090


	//   ....[67]....
        /*0298*/ 	.word	0x0000b0f0


	//   ....[68]....
        /*029c*/ 	.word	0x0000b110


	//   ....[69]....
        /*02a0*/ 	.word	0x0000b140


	//   ....[70]....
        /*02a4*/ 	.word	0x0000b170


	//   ....[71]....
        /*02a8*/ 	.word	0x0000b560


	//   ....[72]....
        /*02ac*/ 	.word	0x0000bcb0


	//   ....[73]....
        /*02b0*/ 	.word	0x0000c110


	//   ....[74]....
        /*02b4*/ 	.word	0x0000c230


	//   ....[75]....
        /*02b8*/ 	.word	0x0000c280


	//   ....[76]....
        /*02bc*/ 	.word	0x0000c2d0


	//   ....[77]....
        /*02c0*/ 	.word	0x0000c300


	//   ....[78]....
        /*02c4*/ 	.word	0x0000c320


	//   ....[79]....
        /*02c8*/ 	.word	0x0000c440


	//   ....[80]....
        /*02cc*/ 	.word	0x0000c480


	//   ....[81]....
        /*02d0*/ 	.word	0x0000c4d0


	//   ....[82]....
        /*02d4*/ 	.word	0x0000c500


	//   ....[83]....
        /*02d8*/ 	.word	0x0000c520


	//----- nvinfo : EIATTR_VRC_CTA_INIT_COUNT
	.align		4
.L_2907:
        /*02dc*/ 	.byte	0x02, 0x4a
	.zero		1
	.zero		1


	//----- nvinfo : EIATTR_EXIT_INSTR_OFFSETS
	.align		4
        /*02e0*/ 	.byte	0x04, 0x1c
        /*02e2*/ 	.short	(.L_2909 - .L_2908)


	//   ....[0]....
.L_2908:
        /*02e4*/ 	.word	0x0000c5e0


	//   ....[1]....
        /*02e8*/ 	.word	0x0000c7b0


	//----- nvinfo : EIATTR_MAX_THREADS
	.align		4
.L_2909:
        /*02ec*/ 	.byte	0x04, 0x05
        /*02ee*/ 	.short	(.L_2911 - .L_2910)
.L_2910:
        /*02f0*/ 	.word	0x00000020
        /*02f4*/ 	.word	0x00000001
        /*02f8*/ 	.word	0x00000001


	//----- nvinfo : EIATTR_CRS_STACK_SIZE
	.align		4
.L_2911:
        /*02fc*/ 	.byte	0x04, 0x1e
        /*02fe*/ 	.short	(.L_2913 - .L_2912)
.L_2912:
        /*0300*/ 	.word	0x00000000


	//----- nvinfo : EIATTR_CBANK_PARAM_SIZE
	.align		4
.L_2913:
        /*0304*/ 	.byte	0x03, 0x19
        /*0306*/ 	.short	0x01f0


	//----- nvinfo : EIATTR_PARAM_CBANK
	.align		4
        /*0308*/ 	.byte	0x04, 0x0a
        /*030a*/ 	.short	(.L_2915 - .L_2914)
	.align		4
.L_2914:
        /*030c*/ 	.word	index@(.nv.constant0._Z25selective_scan_bwd_kernelI32Selective_Scan_bwd_kernel_traitsILi32ELi16ELb1ELb1ELb1ELb1ELb0EN3c104HalfENS1_7complexIfEEEEv12SSMParamsBwd)
        /*0310*/ 	.short	0x0380
        /*0312*/ 	.short	0x01f0


	//----- nvinfo : EIATTR_SW_WAR
	.align		4
.L_2915:
        /*0314*/ 	.byte	0x04, 0x36
        /*0316*/ 	.short	(.L_2917 - .L_2916)
.L_2916:
        /*0318*/ 	.word	0x00000008
.L_2917:


//--------------------- .nv.info._Z25selective_scan_bwd_kernelI32Selective_Scan_bwd_kernel_traitsILi32ELi16ELb1ELb1ELb1ELb1ELb1EN3c104HalfENS1_7complexIfEEEEv12SSMParamsBwd --------------------------
	.section	.nv.info._Z25selective_scan_bwd_kernelI32Selective_Scan_bwd_kernel_traitsILi32ELi16ELb1ELb1ELb1ELb1ELb1EN3c104HalfENS1_7complexIfEEEEv12SSMParamsBwd,"",@"SHT_CUDA_INFO"
	.sectionflags	@""
	.align	4


	//----- nvinfo : EIATTR_CUDA_API_VERSION
	.align		4
        /*0000*/ 	.byte	0x04, 0x37
        /*0002*/ 	.short	(.L_2919 - .L_2918)
.L_2918:
        /*0004*/ 	.word	0x00000082


	//----- nvinfo : EIATTR_KPARAM_INFO
	.align		4
.L_2919:
        /*0008*/ 	.byte	0x04, 0x17
        /*000a*/ 	.short	(.L_2921 - .L_2920)
.L_2920:
        /*000c*/ 	.word	0x00000000
        /*0010*/ 	.short	0x0000
        /*0012*/ 	.short	0x0000
        /*0014*/ 	.byte	0x00, 0xf0, 0xc1, 0x07


	//----- nvinfo : EIATTR_SPARSE_MMA_MASK
	.align		4
.L_2921:
        /*0018*/ 	.byte	0x03, 0x50
        /*001a*/ 	.short	0x0000


	//----- nvinfo : EIATTR_MAXREG_COUNT
	.align		4
        /*001c*/ 	.byte	0x03, 0x1b
        /*001e*/ 	.short	0x00ff


	//----- nvinfo : EIATTR_NUM_BARRIERS
	.align		4
        /*0020*/ 	.byte	0x02, 0x4c
        /*0022*/ 	.byte	0x01
	.zero		1


	//----- nvinfo : EIATTR_MERCURY_ISA_VERSION
	.align		4
        /*0024*/ 	.byte	0x03, 0x5f
        /*0026*/ 	.short	0x0101


	//----- nvinfo : EIATTR_INT_WARP_WIDE_INSTR_OFFSETS
	.align		4
        /*0028*/ 	.byte	0x04, 0x31
        /*002a*/ 	.short	(.L_2923 - .L_2922)


	//   ....[0]....
.L_2922:
        /*002c*/ 	.word	0x00007fa0


	//   ....[1]....
        /*0030*/ 	.word	0x00008780


	//----- nvinfo : EIATTR_COOP_GROUP_MASK_REGIDS
	.align		4
.L_2923:
        /*0034*/ 	.byte	0x04, 0x29
        /*0036*/ 	.short	(.L_2925 - .L_2924)


	//   ....[0]....
.L_2924:
        /*0038*/ 	.word	0xffffffff


	//   ....[1]....
        /*003c*/ 	.word	0xffffffff


	//   ....[2]....
        /*0040*/ 	.word	0xffffffff


	//   ....[3]....
        /*0044*/ 	.word	0xffffffff


	//   ....[4]....
        /*0048*/ 	.word	0xffffffff


	//   ....[5]....
        /*004c*/ 	.word	0xffffffff


	//   ....[6]....
        /*0050*/ 	.word	0xffffffff


	//   ....[7]....
        /*0054*/ 	.word	0xffffffff


	//   ....[8]....
        /*0058*/ 	.word	0xffffffff


	//   ....[9]....
        /*005c*/ 	.word	0xffffffff


	//   ....[10]....
        /*0060*/ 	.word	0xffffffff


	//   ....[11]....
        /*0064*/ 	.word	0xffffffff


	//   ....[12]....
        /*0068*/ 	.word	0xffffffff


	//   ....[13]....
        /*006c*/ 	.word	0xffffffff


	//   ....[14]....
        /*0070*/ 	.word	0xffffffff


	//   ....[15]....
        /*0074*/ 	.word	0xffffffff


	//   ....[16]....
        /*0078*/ 	.word	0xffffffff


	//   ....[17]....
        /*007c*/ 	.word	0xffffffff


	//   ....[18]....
        /*0080*/ 	.word	0xffffffff


	//   ....[19]....
        /*0084*/ 	.word	0xffffffff


	//   ....[20]....
        /*0088*/ 	.word	0xffffffff


	//   ....[21]....
        /*008c*/ 	.word	0xffffffff


	//   ....[22]....
        /*0090*/ 	.word	0xffffffff


	//   ....[23]....
        /*0094*/ 	.word	0xffffffff


	//   ....[24]....
        /*0098*/ 	.word	0xffffffff


	//   ....[25]....
        /*009c*/ 	.word	0xffffffff


	//   ....[26]....
        /*00a0*/ 	.word	0xffffffff


	//   ....[27]....
        /*00a4*/ 	.word	0xffffffff


	//   ....[28]....
        /*00a8*/ 	.word	0xffffffff


	//   ....[29]....
        /*00ac*/ 	.word	0xffffffff


	//   ....[30]....
        /*00b0*/ 	.word	0xffffffff


	//   ....[31]....
        /*00b4*/ 	.word	0xffffffff


	//   ....[32]....
        /*00b8*/ 	.word	0xffffffff


	//   ....[33]....
        /*00bc*/ 	.word	0xffffffff


	//   ....[34]....
        /*00c0*/ 	.word	0xffffffff


	//   ....[35]....
        /*00c4*/ 	.word	0xffffffff


	//   ....[36]....
        /*00c8*/ 	.word	0xffffffff


	//   ....[37]....
        /*00cc*/ 	.word	0xffffffff


	//   ....[38]....
        /*00d0*/ 	.word	0xffffffff


	//   ....[39]....
        /*00d4*/ 	.word	0xffffffff


	//   ....[40]....
        /*00d8*/ 	.word	0xffffffff


	//   ....[41]....
        /*00dc*/ 	.word	0xffffffff


	//   ....[42]....
        /*00e0*/ 	.word	0xffffffff


	//   ....[43]....
        /*00e4*/ 	.word	0xffffffff


	//   ....[44]....
        /*00e8*/ 	.word	0xffffffff


	//   ....[45]....
        /*00ec*/ 	.word	0xffffffff


	//   ....[46]....
        /*00f0*/ 	.word	0xffffffff


	//   ....[47]....
        /*00f4*/ 	.word	0xffffffff


	//   ....[48]....
        /*00f8*/ 	.word	0xffffffff


	//   ....[49]....
        /*00fc*/ 	.word	0xffffffff


	//   ....[50]....
        /*0100*/ 	.word	0xffffffff


	//   ....[51]....
        /*0104*/ 	.word	0xffffffff


	//   ....[52]....
        /*0108*/ 	.word	0xffffffff


	//   ....[53]....
        /*010c*/ 	.word	0xffffffff


	//   ....[54]....
        /*0110*/ 	.word	0xffffffff


	//   ....[55]....
        /*0114*/ 	.word	0xffffffff


	//   ....[56]....
        /*0118*/ 	.word	0xffffffff


	//   ....[57]....
        /*011c*/ 	.word	0xffffffff


	//   ....[58]....
        /*0120*/ 	.word	0xffffffff


	//   ....[59]....
        /*0124*/ 	.word	0xffffffff


	//   ....[60]....
        /*0128*/ 	.word	0xffffffff


	//   ....[61]....
        /*012c*/ 	.word	0xffffffff


	//   ....[62]....
        /*0130*/ 	.word	0xffffffff


	//   ....[63]....
        /*0134*/ 	.word	0xffffffff


	//   ....[64]....
        /*0138*/ 	.word	0xffffffff


	//   ....[65]....
        /*013c*/ 	.word	0xffffffff


	//   ....[66]....
        /*0140*/ 	.word	0xffffffff


	//   ....[67]....
        /*0144*/ 	.word	0xffffffff


	//   ....[68]....
        /*0148*/ 	.word	0xffffffff


	//   ....[69]....
        /*014c*/ 	.word	0xffffffff


	//   ....[70]....
        /*0150*/ 	.word	0xffffffff


	//   ....[71]....
        /*0154*/ 	.word	0xffffffff


	//   ....[72]....
        /*0158*/ 	.word	0xffffffff


	//   ....[73]....
        /*015c*/ 	.word	0xffffffff


	//   ....[74]....
        /*0160*/ 	.word	0xffffffff


	//   ....[75]....
        /*0164*/ 	.word	0xffffffff


	//   ....[76]....
        /*0168*/ 	.word	0xffffffff


	//   ....[77]....
        /*016c*/ 	.word	0xffffffff


	//   ....[78]....
        /*0170*/ 	.word	0xffffffff


	//   ....[79]....
        /*0174*/ 	.word	0xffffffff


	//   ....[80]....
        /*0178*/ 	.word	0xffffffff


	//   ....[81]....
        /*017c*/ 	.word	0xffffffff


	//   ....[82]....
        /*0180*/ 	.word	0xffffffff


	//   ....[83]....
        /*0184*/ 	.word	0xffffffff


	//   ....[84]....
        /*0188*/ 	.word	0xffffffff


	//   ....[85]....
        /*018c*/ 	.word	0xffffffff


	//   ....[86]....
        /*0190*/ 	.word	0xffffffff


	//   ....[87]....
        /*0194*/ 	.word	0xffffffff


	//----- nvinfo : EIATTR_COOP_GROUP_INSTR_OFFSETS
	.align		4
.L_2925:
        /*0198*/ 	.byte	0x04, 0x28
        /*019a*/ 	.short	(.L_2927 - .L_2926)


	//   ....[0]....
.L_2926:
        /*019c*/ 	.word	0x00000bb0


	//   ....[1]....
        /*01a0*/ 	.word	0x00000c60


	//   ....[2]....
        /*01a4*/ 	.word	0x00000e30


	//   ....[3]....
        /*01a8*/ 	.word	0x00003370


	//   ....[4]....
        /*01ac*/ 	.word	0x00003ba0


	//   ....[5]....
        /*01b0*/ 	.word	0x00004440


	//   ....[6]....
        /*01b4*/ 	.word	0x00004700


	//   ....[7]....
        /*01b8*/ 	.word	0x00004ea0


	//   ....[8]....
        /*01bc*/ 	.word	0x00005840


	//   ....[9]....
        /*01c0*/ 	.word	0x00006b60


	//   ....[10]....
        /*01c4*/ 	.word	0x00006b80


	//   ....[11]....
        /*01c8*/ 	.word	0x00006c00


	//   ....[12]....
        /*01cc*/ 	.word	0x00006c10


	//   ....[13]....
        /*01d0*/ 	.word	0x00006c80


	//   ....[14]....
        /*01d4*/ 	.word	0x00006c90


	//   ....[15]....
        /*01d8*/ 	.word	0x00006ce0


	//   ....[16]....
        /*01dc*/ 	.word	0x00006d00


	//   ....[17]....
        /*01e0*/ 	.word	0x00006d70


	//   ....[18]....
        /*01e4*/ 	.word	0x00006da0


	//   ....[19]....
        /*01e8*/ 	.word	0x00006dd0


	//   ....[20]....
        /*01ec*/ 	.word	0x00006de0


	//   ....[21]....
        /*01f0*/ 	.word	0x00006e80


	//   ....[22]....
        /*01f4*/ 	.word	0x00006ea0


	//   ....[23]....
        /*01f8*/ 	.word	0x00006ec0


	//   ....[24]....
        /*01fc*/ 	.word	0x00006ed0


	//   ....[25]....
        /*0200*/ 	.word	0x00006f80


	//   ....[26]....
        /*0204*/ 	.word	0x00006fa0


	//   ....[27]....
        /*0208*/ 	.word	0x00006fb0


	//   ....[28]....
        /*020c*/ 	.word	0x00006fc0


	//   ....[29]....
        /*0210*/ 	.word	0x00007360


	//   ....[30]....
        /*0214*/ 	.word	0x00007390


	//   ....[31]....
        /*0218*/ 	.word	0x000073d0


	//   ....[32]....
        /*021c*/ 	.word	0x00007400


	//   ....[33]....
        /*0220*/ 	.word	0x00007480


	//   ....[34]....
        /*0224*/ 	.word	0x000074b0


	//   ....[35]....
        /*0228*/ 	.word	0x00008080


	//   ....[36]....
        /*022c*/ 	.word	0x000080b0


	//   ....[37]....
        /*0230*/ 	.word	0x000080c0


	//   ....[38]....
        /*0234*/ 	.word	0x000080d0


	//   ....[39]....
        /*0238*/ 	.word	0x000081a0


	//   ....[40]....
        /*023c*/ 	.word	0x000081c0


	//   ....[41]....
        /*0240*/ 	.word	0x000081d0


	//   ....[42]....
        /*0244*/ 	.word	0x000081e0


	//   ....[43]....
        /*0248*/ 	.word	0x000082b0


	//   ....[44]....
        /*024c*/ 	.word	0x000082d0


	//   ....[45]....
        /*0250*/ 	.word	0x000082e0


	//   ....[46]....
        /*0254*/ 	.word	0x000082f0


	//   ....[47]....
        /*0258*/ 	.word	0x000083c0


	//   ....[48]....
        /*025c*/ 	.word	0x000083e0


	//   ....[49]....
        /*0260*/ 	.word	0x000083f0


	//   ....[50]....
        /*0264*/ 	.word	0x00008400


	//   ....[51]....
        /*0268*/ 	.word	0x000084f0


	//   ....[52]....
        /*026c*/ 	.word	0x00008530


	//   ....[53]....
        /*0270*/ 	.word	0x00008540


	//   ....[54]....
        /*0274*/ 	.word	0x00008550


	//   ....[55]....
        /*0278*/ 	.word	0x00008630


	//   ....[56]....
        /*027c*/ 	.word	0x00008670


	//   ....[57]....
        /*0280*/ 	.word	0x000086b0


	//   ....[58]....
        /*0284*/ 	.word	0x000086f0


	//   ....[59]....
        /*0288*/ 	.word	0x00008730


	//   ....[60]....
        /*028c*/ 	.word	0x00008770


	//   ....[61]....
        /*0290*/ 	.word	0x000087b0


	//   ....[62]....
        /*0294*/ 	.word	0x000087f0


	//   ....[63]....
        /*0298*/ 	.word	0x00008830


	//   ....[64]....
        /*029c*/ 	.word	0x00008870


	//   ....[65]....
        /*02a0*/ 	.word	0x0000c0e0


	//   ....[66]....
        /*02a4*/ 	.word	0x0000c120


	//   ....[67]....
        /*02a8*/ 	.word	0x0000c2b0


	//   ....[68]....
        /*02ac*/ 	.word	0x0000c2f0


	//   ....[69]....
        /*02b0*/ 	.word	0x0000c480


	//   ....[70]....
        /*02b4*/ 	.word	0x0000c4c0


	//   ....[71]....
        /*02b8*/ 	.word	0x0000c520


	//   ....[72]....
        /*02bc*/ 	.word	0x0000c540


	//   ....[73]....
        /*02c0*/ 	.word	0x0000c570


	//   ....[74]....
        /*02c4*/ 	.word	0x0000c5a0


	//   ....[75]....
        /*02c8*/ 	.word	0x0000c970


	//   ....[76]....
        /*02cc*/ 	.word	0x0000d180


	//   ....[77]....
        /*02d0*/ 	.word	0x0000d4d0


	//   ....[78]....
        /*02d4*/ 	.word	0x0000d620


	//   ....[79]....
        /*02d8*/ 	.word	0x0000d670


	//   ....[80]....
        /*02dc*/ 	.word	0x0000d6c0


	//   ....[81]....
        /*02e0*/ 	.word	0x0000d6f0


	//   ....[82]....
        /*02e4*/ 	.word	0x0000d710


	//   ....[83]....
        /*02e8*/ 	.word	0x0000d830


	//   ....[84]....
        /*02ec*/ 	.word	0x0000d870


	//   ....[85]....
        /*02f0*/ 	.word	0x0000d8c0


	//   ....[86]....
        /*02f4*/ 	.word	0x0000d8f0


	//   ....[87]....
        /*02f8*/ 	.word	0x0000d910


	//----- nvinfo : EIATTR_VRC_CTA_INIT_COUNT
	.align		4
.L_2927:
        /*02fc*/ 	.byte	0x02, 0x4a
	.zero		1
	.zero		1


	//----- nvinfo : EIATTR_EXIT_INSTR_OFFSETS
	.align		4
        /*0300*/ 	.byte	0x04, 0x1c
        /*0302*/ 	.short	(.L_2929 - .L_2928)


	//   ....[0]....
.L_2928:
        /*0304*/ 	.word	0x0000d9d0


	//   ....[1]....
        /*0308*/ 	.word	0x0000dba0


	//----- nvinfo : EIATTR_MAX_THREADS
	.align		4
.L_2929:
        /*030c*/ 	.byte	0x04, 0x05
        /*030e*/ 	.short	(.L_2931 - .L_2930)
.L_2930:
        /*0310*/ 	.word	0x00000020
        /*0314*/ 	.word	0x00000001
        /*0318*/ 	.word	0x00000001


	//----- nvinfo : EIATTR_CRS_STACK_SIZE
	.align		4
.L_2931:
        /*031c*/ 	.byte	0x04, 0x1e
        /*031e*/ 	.short	(.L_2933 - .L_2932)
.L_2932:
        /*0320*/ 	.word	0x00000000


	//----- nvinfo : EIATTR_CBANK_PARAM_SIZE
	.align		4
.L_2933:
        /*0324*/ 	.byte	0x03, 0x19
        /*0326*/ 	.short	0x01f0


	//----- nvinfo : EIATTR_PARAM_CBANK
	.align		4
        /*0328*/ 	.byte	0x04, 0x0a
        /*032a*/ 	.short	(.L_2935 - .L_2934)
	.align		4
.L_2934:
        /*032c*/ 	.word	index@(.nv.constant0._Z25selective_scan_bwd_kernelI32Selective_Scan_bwd_kernel_traitsILi32ELi16ELb1ELb1ELb1ELb1ELb1EN3c104HalfENS1_7complexIfEEEEv12SSMParamsBwd)
        /*0330*/ 	.short	0x0380
        /*0332*/ 	.short	0x01f0


	//----- nvinfo : EIATTR_SW_WAR
	.align		4
.L_2935:
        /*0334*/ 	.byte	0x04, 0x36
        /*0336*/ 	.short	(.L_2937 - .L_2936)
.L_2936:
        /*0338*/ 	.word	0x00000008
.L_2937:


//--------------------- .nv.info._Z25selective_scan_bwd_kernelI32Selective_Scan_bwd_kernel_traitsILi32ELi8ELb0ELb0ELb0ELb0ELb0EN3c104HalfENS1_7complexIfEEEEv12SSMParamsBwd --------------------------
	.section	.nv.info._Z25selective_scan_bwd_kernelI32Selective_Scan_bwd_kernel_traitsILi32ELi8ELb0ELb0ELb0ELb0ELb0EN3c104HalfENS1_7complexIfEEEEv12SSMParamsBwd,"",@"SHT_CUDA_INFO"
	.sectionflags	@""
	.align	4


	//----- nvinfo : EIATTR_CUDA_API_VERSION
	.align		4
        /*0000*/ 	.byte	0x04, 0x37
        /*0002*/ 	.short	(.L_2939 - .L_2938)
.L_2938:
        /*0004*/ 	.word	0x00000082


	//----- nvinfo : EIATTR_KPARAM_INFO
	.align		4
.L_2939:
        /*0008*/ 	.byte	0x04, 0x17
        /*000a*/ 	.short	(.L_2941 - .L_2940)
.L_2940:
        /*000c*/ 	.word	0x00000000
        /*0010*/ 	.short	0x0000
        /*0012*/ 	.short	0x0000
        /*0014*/ 	.byte	0x00, 0xf0, 0xc1, 0x07


	//----- nvinfo : EIATTR_SPARSE_MMA_MASK
	.align		4
.L_2941:
        /*0018*/ 	.byte	0x03, 0x50
        /*001a*/ 	.short	0x0000


	//----- nvinfo : EIATTR_MAXREG_COUNT
	.align		4
        /*001c*/ 	.byte	0x03, 0x1b
        /*001e*/ 	.short	0x00ff


	//----- nvinfo : EIATTR_NUM_BARRIERS
	.align		4
        /*0020*/ 	.byte	0x02, 0x4c
        /*0022*/ 	.byte	0x01
	.zero		1


	//----- nvinfo : EIATTR_MERCURY_ISA_VERSION
	.align		4
        /*0024*/ 	.byte	0x03, 0x5f
        /*0026*/ 	.short	0x0101


	//----- nvinfo : EIATTR_COOP_GROUP_MASK_REGIDS
	.align		4
        /*0028*/ 	.byte	0x04, 0x29
        /*002a*/ 	.short	(.L_2943 - .L_2942)


	//   ....[0]....
.L_2942:
        /*002c*/ 	.word	0xffffffff


	//   ....[1]....
        /*0030*/ 	.word	0xffffffff


	//   ....[2]....
        /*0034*/ 	.word	0xffffffff


	//   ....[3]....
        /*0038*/ 	.word	0xffffffff


	//   ....[4]....
        /*003c*/ 	.word	0xffffffff


	//   ....[5]....
        /*0040*/ 	.word	0xffffffff


	//   ....[6]....
        /*0044*/ 	.word	0xffffffff


	//   ....[7]....
        /*0048*/ 	.word	0xffffffff


	//   ....[8]....
        /*004c*/ 	.word	0xffffffff


	//   ....[9]....
        /*0050*/ 	.word	0xffffffff


	//   ....[10]....
        /*0054*/ 	.word	0xffffffff


	//   ....[11]....
        /*0058*/ 	.word	0xffffffff


	//   ....[12]....
        /*005c*/ 	.word	0xffffffff


	//   ....[13]....
        /*0060*/ 	.word	0xffffffff


	//   ....[14]....
        /*0064*/ 	.word	0xffffffff


	//   ....[15]....
        /*0068*/ 	.word	0xffffffff


	//   ....[16]....
        /*006c*/ 	.word	0xffffffff


	//   ....[17]....
        /*0070*/ 	.word	0xffffffff


	//   ....[18]....
        /*0074*/ 	.word	0xffffffff


	//   ....[19]....
        /*0078*/ 	.word	0xffffffff


	//   ....[20]....
        /*007c*/ 	.word	0xffffffff


	//   ....[21]....
        /*0080*/ 	.word	0xffffffff


	//   ....[22]....
        /*0084*/ 	.word	0xffffffff


	//   ....[23]....
        /*0088*/ 	.word	0xffffffff


	//   ....[24]....
        /*008c*/ 	.word	0xffffffff


	//   ....[25]....
        /*0090*/ 	.word	0xffffffff


	//   ....[26]....
        /*0094*/ 	.word	0xffffffff


	//   ....[27]....
        /*0098*/ 	.word	0xffffffff


	//   ....[28]....
        /*009c*/ 	.word	0xffffffff


	//   ....[29]....
        /*00a0*/ 	.word	0xffffffff


	//   ....[30]....
        /*00a4*/ 	.word	0xffffffff


	//   ....[31]....
        /*00a8*/ 	.word	0xffffffff


	//   ....[32]....
        /*00ac*/ 	.word	0xffffffff


	//   ....[33]....
        /*00b0*/ 	.word	0xffffffff


	//   ....[34]....
        /*00b4*/ 	.word	0xffffffff


	//   ....[35]....
        /*00b8*/ 	.word	0xffffffff


	//   ....[36]....
        /*00bc*/ 	.word	0xffffffff


	//   ....[37]....
        /*00c0*/ 	.word	0xffffffff


	//   ....[38]....
        /*00c4*/ 	.word	0xffffffff


	//   ....[39]....
        /*00c8*/ 	.word	0xffffffff


	//   ....[40]....
        /*00cc*/ 	.word	0xffffffff


	//   ....[41]....
        /*00d0*/ 	.word	0xffffffff


	//   ....[42]....
        /*00d4*/ 	.word	0xffffffff


	//   ....[43]....
        /*00d8*/ 	.word	0xffffffff


	//   ....[44]....
        /*00dc*/ 	.word	0xffffffff


	//   ....[45]....
        /*00e0*/ 	.word	0xffffffff


	//   ....[46]....
        /*00e4*/ 	.word	0xffffffff


	//   ....[47]....
        /*00e8*/ 	.word	0xffffffff


	//   ....[48]....
        /*00ec*/ 	.word	0xffffffff


	//   ....[49]....
        /*00f0*/ 	.word	0xffffffff


	//   ....[50]....
        /*00f4*/ 	.word	0xffffffff


	//   ....[51]....
        /*00f8*/ 	.word	0xffffffff


	//   ....[52]....
        /*00fc*/ 	.word	0xffffffff


	//   ....[53]....
        /*0100*/ 	.word	0xffffffff


	//   ....[54]....
        /*0104*/ 	.word	0xffffffff


	//   ....[55]....
        /*0108*/ 	.word	0xffffffff


	//   ....[56]....
        /*010c*/ 	.word	0xffffffff


	//   ....[57]....
        /*0110*/ 	.word	0xffffffff


	//   ....[58]....
        /*0114*/ 	.word	0xffffffff


	//   ....[59]....
        /*0118*/ 	.word	0xffffffff


	//   ....[60]....
        /*011c*/ 	.word	0xffffffff


	//   ....[61]....
        /*0120*/ 	.word	0xffffffff


	//   ....[62]....
        /*0124*/ 	.word	0xffffffff


	//   ....[63]....
        /*0128*/ 	.word	0xffffffff


	//   ....[64]....
        /*012c*/ 	.word	0xffffffff


	//   ....[65]....
        /*0130*/ 	.word	0xffffffff


	//   ....[66]....
        /*0134*/ 	.word	0xffffffff


	//   ....[67]....
        /*0138*/ 	.word	0xffffffff


	//   ....[68]....
        /*013c*/ 	.word	0xffffffff


	//   ....[69]....
        /*0140*/ 	.word	0xffffffff


	//   ....[70]....
        /*0144*/ 	.word	0xffffffff


	//   ....[71]....
        /*0148*/ 	.word	0xffffffff


	//   ....[72]....
        /*014c*/ 	.word	0xffffffff


	//   ....[73]....
        /*0150*/ 	.word	0xffffffff


	//   ....[74]....
        /*0154*/ 	.word	0xffffffff


	//   ....[75]....
        /*0158*/ 	.word	0xffffffff


	//   ....[76]....
        /*015c*/ 	.word	0xffffffff


	//   ....[77]....
        /*0160*/ 	.word	0xffffffff


	//   ....[78]....
        /*0164*/ 	.word	0xffffffff


	//   ....[79]....
        /*0168*/ 	.word	0xffffffff


	//   ....[80]....
        /*016c*/ 	.word	0xffffffff


	//   ....[81]....
        /*0170*/ 	.word	0xffffffff


	//   ....[82]....
        /*0174*/ 	.word	0xffffffff


	//   ....[83]....
        /*0178*/ 	.word	0xffffffff


	//   ....[84]....
        /*017c*/ 	.word	0xffffffff


	//   ....[85]....
        /*0180*/ 	.word	0xffffffff


	//   ....[86]....
        /*0184*/ 	.word	0xffffffff


	//   ....[87]....
        /*0188*/ 	.word	0xffffffff


	//   ....[88]....
        /*018c*/ 	.word	0xffffffff


	//   ....[89]....
        /*0190*/ 	.word	0xffffffff


	//   ....[90]....
        /*0194*/ 	.word	0xffffffff


	//----- nvinfo : EIATTR_COOP_GROUP_INSTR_OFFSETS
	.align		4
.L_2943:
        /*0198*/ 	.byte	0x04, 0x28
        /*019a*/ 	.short	(.L_2945 - .L_2944)


	//   ....[0]....
.L_2944:
        /*019c*/ 	.word	0x00000b90


	//   ....[1]....
        /*01a0*/ 	.word	0x00000de0


	//   ....[2]....
        /*01a4*/ 	.word	0x000010a0


	//   ....[3]....
        /*01a8*/ 	.word	0x00002300


	//   ....[4]....
        /*01ac*/ 	.word	0x00002320


	//   ....[5]....
        /*01b0*/ 	.word	0x00002330


	//   ....[6]....
        /*01b4*/ 	.word	0x00002340


	//   ....[7]....
        /*01b8*/ 	.word	0x000023e0


	//   ....[8]....
        /*01bc*/ 	.word	0x00002410


	//   ....[9]....
        /*01c0*/ 	.word	0x00002420


	//   ....[10]....
        /*01c4*/ 	.word	0x00002430


	//   ....[11]....
        /*01c8*/ 	.word	0x00002500


	//   ....[12]....
        /*01cc*/ 	.word	0x00002540


	//   ....[13]....
        /*01d0*/ 	.word	0x00002580


	//   ....[14]....
        /*01d4*/ 	.word	0x000025c0


	//   ....[15]....
        /*01d8*/ 	.word	0x00002740


	//   ....[16]....
        /*01dc*/ 	.word	0x00002780


	//   ....[17]....
        /*01e0*/ 	.word	0x000027c0


	//   ....[18]....
        /*01e4*/ 	.word	0x00002800


	//   ....[19]....
        /*01e8*/ 	.word	0x000029b0


	//   ....[20]....
        /*01ec*/ 	.word	0x000029f0


	//   ....[21]....
        /*01f0*/ 	.word	0x00002a30


	//   ....[22]....
        /*01f4*/ 	.word	0x00002a70


	//   ....[23]....
        /*01f8*/ 	.word	0x00002b30


	//   ....[24]....
        /*01fc*/ 	.word	0x00002bc0


	//   ....[25]....
        /*0200*/ 	.word	0x00002c00


	//   ....[26]....
        /*0204*/ 	.word	0x00002c20


	//   ....[27]....
        /*0208*/ 	.word	0x00002c30


	//   ....[28]....
        /*020c*/ 	.word	0x00002c40


	//   ....[29]....
        /*0210*/ 	.word	0x00002c50


	//   ....[30]....
        /*0214*/ 	.word	0x00002c60


	//   ....[31]....
        /*0218*/ 	.word	0x00002c90


	//   ....[32]....
        /*021c*/ 	.word	0x00002ca0


	//   ....[33]....
        /*0220*/ 	.word	0x00002d90


	//   ....[34]....
        /*0224*/ 	.word	0x00002da0


	//   ....[35]....
        /*0228*/ 	.word	0x00002db0


	//   ....[36]....
        /*022c*/ 	.word	0x00002dc0


	//   ....[37]....
        /*0230*/ 	.word	0x00002e90


	//   ....[38]....
        /*0234*/ 	.word	0x00002eb0


	//   ....[39]....
        /*0238*/ 	.word	0x00002ec0


	//   ....[40]....
        /*023c*/ 	.word	0x00002ed0


	//   ....[41]....
        /*0240*/ 	.word	0x00002fa0


	//   ....[42]....
        /*0244*/ 	.word	0x00002fc0


	//   ....[43]....
        /*0248*/ 	.word	0x00002fd0


	//   ....[44]....
        /*024c*/ 	.word	0x00002fe0


	//   ....[45]....
        /*0250*/ 	.word	0x000030b0


	//   ....[46]....
        /*0254*/ 	.word	0x000030d0


	//   ....[47]....
        /*0258*/ 	.word	0x000030e0


	//   ....[48]....
        /*025c*/ 	.word	0x000030f0


	//   ....[49]....
        /*0260*/ 	.word	0x000031c0


	//   ....[50]....
        /*0264*/ 	.word	0x00003200


	//   ....[51]....
        /*0268*/ 	.word	0x00003220


	//   ....[52]....
        /*026c*/ 	.word	0x00003230


	//   ....[53]....
        /*0270*/ 	.word	0x00003240


	//   ....[54]....
        /*0274*/ 	.word	0x00003250


	//   ....[55]....
        /*0278*/ 	.word	0x00003260


	//   ....[56]....
        /*027c*/ 	.word	0x00003280


	//   ....[57]....
        /*0280*/ 	.word	0x000032a0


	//   ....[58]....
        /*0284*/ 	.word	0x000032d0


	//   ....[59]....
        /*0288*/ 	.word	0x00003f10


	//   ....[60]....
        /*028c*/ 	.word	0x00003f50


	//   ....[61]....
        /*0290*/ 	.word	0x00003f90


	//   ....[62]....
        /*0294*/ 	.word	0x00003fb0


	//   ....[63]....
        /*0298*/ 	.word	0x00004010


	//   ....[64]....
        /*029c*/ 	.word	0x00004050


	//   ....[65]....
        /*02a0*/ 	.word	0x00004090


	//   ....[66]....
        /*02a4*/ 	.word	0x000040d0


	//   ....[67]....
        /*02a8*/ 	.word	0x000041c0


	//   ....[68]....
        /*02ac*/ 	.word	0x000041f0


	//   ....[69]....
        /*02b0*/ 	.word	0x00004220


	//   ....[70]....
        /*02b4*/ 	.word	0x00004260


	//   ....[71]....
        /*02b8*/ 	.word	0x00004360


	//   ....[72]....
        /*02bc*/ 	.word	0x000043a0


	//   ....[73]....
        /*02c0*/ 	.word	0x000043e0


	//   ....[74]....
        /*02c4*/ 	.word	0x00004420


	//   ....[75]....
        /*02c8*/ 	.word	0x00004510


	//   ....[76]....
        /*02cc*/ 	.word	0x00004530


	//   ....[77]....
        /*02d0*/ 	.word	0x00004550


	//   ....[78]....
        /*02d4*/ 	.word	0x00004560


	//   ....[79]....
        /*02d8*/ 	.word	0x000049b0


	//   ....[80]....
        /*02dc*/ 	.word	0x00004de0


	//   ....[81]....
        /*02e0*/ 	.word	0x00005140


	//   ....[82]....
        /*02e4*/ 	.word	0x00005180


	//   ....[83]....
        /*02e8*/ 	.word	0x000051e0


	//   ....[84]....
        /*02ec*/ 	.word	0x00005210


	//   ....[85]....
        /*02f0*/ 	.word	0x00005230


	//   ....[86]....
        /*02f4*/ 	.word	0x00005300


	//   ....[87]....
        /*02f8*/ 	.word	0x00005340


	//   ....[88]....
        /*02fc*/ 	.word	0x00005390


	//   ....[89]....
        /*0300*/ 	.word	0x000053c0


	//   ....[90]....
        /*0304*/ 	.word	0x000053e0


	//----- nvinfo : EIATTR_VRC_CTA_INIT_COUNT
	.align		4
.L_2945:
        /*0308*/ 	.byte	0x02, 0x4a
	.zero		1
	.zero		1


	//----- nvinfo : EIATTR_EXIT_INSTR_OFFSETS
	.align		4
        /*030c*/ 	.byte	0x04, 0x1c
        /*030e*/ 	.short	(.L_2947 - .L_2946)


	//   ....[0]....
.L_2946:
        /*0310*/ 	.word	0x00005480


	//   ....[1]....
        /*0314*/ 	.word	0x000059a0


	//----- nvinfo : EIATTR_MAX_THREADS
	.align		4
.L_2947:
        /*0318*/ 	.byte	0x04, 0x05
        /*031a*/ 	.short	(.L_2949 - .L_2948)
.L_2948:
        /*031c*/ 	.word	0x00000020
        /*0320*/ 	.word	0x00000001
        /*0324*/ 	.word	0x00000001


	//----- nvinfo : EIATTR_CRS_STACK_SIZE
	.align		4
.L_2949:
        /*0328*/ 	.byte	0x04, 0x1e
        /*032a*/ 	.short	(.L_2951 - .L_2950)
.L_2950:
        /*032c*/ 	.word	0x00000000


	//----- nvinfo : EIATTR_CBANK_PARAM_SIZE
	.align		4
.L_2951:
        /*0330*/ 	.byte	0x03, 0x19
        /*0332*/ 	.short	0x01f0


	//----- nvinfo : EIATTR_PARAM_CBANK
	.align		4
        /*0334*/ 	.byte	0x04, 0x0a
        /*0336*/ 	.short	(.L_2953 - .L_2952)
	.align		4
.L_2952:
        /*0338*/ 	.word	index@(.nv.constant0._Z25selective_scan_bwd_kernelI32Selective_Scan_bwd_kernel_traitsILi32ELi8ELb0ELb0ELb0ELb0ELb0EN3c104HalfENS1_7complexIfEEEEv12SSMParamsBwd)
        /*033c*/ 	.short	0x0380
        /*033e*/ 	.short	0x01f0


	//----- nvinfo : EIATTR_SW_WAR
	.align		4
.L_2953:
        /*0340*/ 	.byte	0x04, 0x36
        /*0342*/ 	.short	(.L_2955 - .L_2954)
.L_2954:
        /*0344*/ 	.word	0x00000008
.L_2955:


//--------------------- .nv.info._Z25selective_scan_bwd_kernelI32Selective_Scan_bwd_kernel_traitsILi32ELi8ELb0ELb0ELb0ELb0ELb1EN3c104HalfENS1_7complexIfEEEEv12SSMParamsBwd --------------------------
	.section	.nv.info._Z25selective_scan_bwd_kernelI32Selective_Scan_bwd_kernel_traitsILi32ELi8ELb0ELb0ELb0ELb0ELb1EN3c104HalfENS1_7complexIfEEEEv12SSMParamsBwd,"",@"SHT_CUDA_INFO"
	.sectionflags	@""
	.align	4


	//----- nvinfo : EIATTR_CUDA_API_VERSION
	.align		4
        /*0000*/ 	.byte	0x04, 0x37
        /*0002*/ 	.short	(.L_2957 - .L_2956)
.L_2956:
        /*0004*/ 	.word	0x00000082


	//----- nvinfo : EIATTR_KPARAM_INFO
	.align		4
.L_2957:
        /*0008*/ 	.byte	0x04, 0x17
        /*000a*/ 	.short	(.L_2959 - .L_2958)
.L_2958:
        /*000c*/ 	.word	0x00000000
        /*0010*/ 	.short	0x0000
        /*0012*/ 	.short	0x0000
        /*0014*/ 	.byte	0x00, 0xf0, 0xc1, 0x07


	//----- nvinfo : EIATTR_SPARSE_MMA_MASK
	.align		4
.L_2959:
        /*0018*/ 	.byte	0x03, 0x50
        /*001a*/ 	.short	0x0000


	//----- nvinfo : EIATTR_MAXREG_COUNT
	.align		4
        /*001c*/ 	.byte	0x03, 0x1b
        /*001e*/ 	.short	0x00ff


	//----- nvinfo : EIATTR_NUM_BARRIERS
	.align		4
        /*0020*/ 	.byte	0x02, 0x4c
        /*0022*/ 	.byte	0x01
	.zero		1


	//----- nvinfo : EIATTR_MERCURY_ISA_VERSION
	.align		4
        /*0024*/ 	.byte	0x03, 0x5f
        /*0026*/ 	.short	0x0101


	//----- nvinfo : EIATTR_COOP_GROUP_MASK_REGIDS
	.align		4
        /*0028*/ 	.byte	0x04, 0x29
        /*002a*/ 	.short	(.L_2961 - .L_2960)


	//   ....[0]....
.L_2960:
        /*002c*/ 	.word	0xffffffff


	//   ....[1]....
        /*0030*/ 	.word	0xffffffff


	//   ....[2]....
        /*0034*/ 	.word	0xffffffff


	//   ....[3]....
        /*0038*/ 	.word	0xffffffff


	//   ....[4]....
        /*003c*/ 	.word	0xffffffff


	//   ....[5]....
        /*0040*/ 	.word	0xffffffff


	//   ....[6]....
        /*0044*/ 	.word	0xffffffff


	//   ....[7]....
        /*0048*/ 	.word	0xffffffff


	//   ....[8]....
        /*004c*/ 	.word	0xffffffff


	//   ....[9]....
        /*0050*/ 	.word	0xffffffff


	//   ....[10]....
        /*0054*/ 	.word	0xffffffff


	//   ....[11]....
        /*0058*/ 	.word	0xffffffff


	//   ....[12]....
        /*005c*/ 	.word	0xffffffff


	//   ....[13]....
        /*0060*/ 	.word	0xffffffff


	//   ....[14]....
        /*0064*/ 	.word	0xffffffff


	//   ....[15]....
        /*0068*/ 	.word	0xffffffff


	//   ....[16]....
        /*006c*/ 	.word	0xffffffff


	//   ....[17]....
        /*0070*/ 	.word	0xffffffff


	//   ....[18]....
        /*0074*/ 	.word	0xffffffff


	//   ....[19]....
        /*0078*/ 	.word	0xffffffff


	//   ....[20]....
        /*007c*/ 	.word	0xffffffff


	//   ....[21]....
        /*0080*/ 	.word	0xffffffff


	//   ....[22]....
        /*0084*/ 	.word	0xffffffff


	//   ....[23]....
        /*0088*/ 	.word	0xffffffff


	//   ....[24]....
        /*008c*/ 	.word	0xffffffff


	//   ....[25]....
        /*0090*/ 	.word	0xffffffff


	//   ....[26]....
        /*0094*/ 	.word	0xffffffff


	//   ....[27]....
        /*0098*/ 	.word	0xffffffff


	//   ....[28]....
        /*009c*/ 	.word	0xffffffff


	//   ....[29]....
        /*00a0*/ 	.word	0xffffffff


	//   ....[30]....
        /*00a4*/ 	.word	0xffffffff


	//   ....[31]....
        /*00a8*/ 	.word	0xffffffff


	//   ....[32]....
        /*00ac*/ 	.word	0xffffffff


	//   ....[33]....
        /*00b0*/ 	.word	0xffffffff


	//   ....[34]....
        /*00b4*/ 	.word	0xffffffff


	//   ....[35]....
        /*00b8*/ 	.word	0xffffffff


	//   ....[36]....
        /*00bc*/ 	.word	0xffffffff


	//   ....[37]....
        /*00c0*/ 	.word	0xffffffff


	//   ....[38]....
        /*00c4*/ 	.word	0xffffffff


	//   ....[39]....
        /*00c8*/ 	.word	0xffffffff


	//   ....[40]....
        /*00cc*/ 	.word	0xffffffff


	//   ....[41]....
        /*00d0*/ 	.word	0xffffffff


	//   ....[42]....
        /*00d4*/ 	.word	0xffffffff


	//   ....[43]....
        /*00d8*/ 	.word	0xffffffff


	//   ....[44]....
        /*00dc*/ 	.word	0xffffffff


	//   ....[45]....
        /*00e0*/ 	.word	0xffffffff


	//   ....[46]....
        /*00e4*/ 	.word	0xffffffff


	//   ....[47]....
        /*00e8*/ 	.word	0xffffffff


	//   ....[48]....
        /*00ec*/ 	.word	0xffffffff


	//   ....[49]....
        /*00f0*/ 	.word	0xffffffff


	//   ....[50]....
        /*00f4*/ 	.word	0xffffffff


	//   ....[51]....
        /*00f8*/ 	.word	0xffffffff


	//   ....[52]....
        /*00fc*/ 	.word	0xffffffff


	//   ....[53]....
        /*0100*/ 	.word	0xffffffff


	//   ....[54]....
        /*0104*/ 	.word	0xffffffff


	//   ....[55]....
        /*0108*/ 	.word	0xffffffff


	//   ....[56]....
        /*010c*/ 	.word	0xffffffff


	//   ....[57]....
        /*0110*/ 	.word	0xffffffff


	//   ....[58]....
        /*0114*/ 	.word	0xffffffff


	//   ....[59]....
        /*0118*/ 	.word	0xffffffff


	//   ....[60]....
        /*011c*/ 	.word	0xffffffff


	//   ....[61]....
        /*0120*/ 	.word	0xffffffff


	//   ....[62]....
        /*0124*/ 	.word	0xffffffff


	//   ....[63]....
        /*0128*/ 	.word	0xffffffff


	//   ....[64]....
        /*012c*/ 	.word	0xffffffff


	//   ....[65]....
        /*0130*/ 	.word	0xffffffff


	//   ....[66]....
        /*0134*/ 	.word	0xffffffff


	//   ....[67]....
        /*0138*/ 	.word	0xffffffff


	//   ....[68]....
        /*013c*/ 	.word	0xffffffff


	//   ....[69]....
        /*0140*/ 	.word	0xffffffff


	//   ....[70]....
        /*0144*/ 	.word	0xffffffff


	//   ....[71]....
        /*0148*/ 	.word	0xffffffff


	//   ....[72]....
        /*014c*/ 	.word	0xffffffff


	//   ....[73]....
        /*0150*/ 	.word	0xffffffff


	//   ....[74]....
        /*0154*/ 	.word	0xffffffff


	//   ....[75]....
        /*0158*/ 	.word	0xffffffff


	//   ....[76]....
        /*015c*/ 	.word	0xffffffff


	//   ....[77]....
        /*0160*/ 	.word	0xffffffff


	//   ....[78]....
        /*0164*/ 	.word	0xffffffff


	//   ....[79]....
        /*0168*/ 	.word	0xffffffff


	//   ....[80]....
        /*016c*/ 	.word	0xffffffff


	//   ....[81]....
        /*0170*/ 	.word	0xffffffff


	//   ....[82]....
        /*0174*/ 	.word	0xffffffff


	//   ....[83]....
        /*0178*/ 	.word	0xffffffff


	//   ....[84]....
        /*017c*/ 	.word	0xffffffff


	//   ....[85]....
        /*0180*/ 	.word	0xffffffff


	//   ....[86]....
        /*0184*/ 	.word	0xffffffff


	//   ....[87]....
        /*0188*/ 	.word	0xffffffff


	//   ....[88]....
        /*018c*/ 	.word	0xffffffff


	//   ....[89]....
        /*0190*/ 	.word	0xffffffff


	//   ....[90]....
        /*0194*/ 	.word	0xffffffff


	//   ....[91]....
        /*0198*/ 	.word	0xffffffff


	//   ....[92]....
        /*019c*/ 	.word	0xffffffff


	//   ....[93]....
        /*01a0*/ 	.word	0xffffffff


	//   ....[94]....
        /*01a4*/ 	.word	0xffffffff


	//----- nvinfo : EIATTR_COOP_GROUP_INSTR_OFFSETS
	.align		4
.L_2961:
        /*01a8*/ 	.byte	0x04, 0x28
        /*01aa*/ 	.short	(.L_2963 - .L_2962)


	//   ....[0]....
.L_2962:
        /*01ac*/ 	.word	0x00000d50


	//   ....[1]....
        /*01b0*/ 	.word	0x00000f90


	//   ....[2]....
        /*01b4*/ 	.word	0x000011f0


	//   ....[3]....
        /*01b8*/ 	.word	0x00001440


	//   ....[4]....
        /*01bc*/ 	.word	0x000017a0


	//   ....[5]....
        /*01c0*/ 	.word	0x00001de0


	//   ....[6]....
        /*01c4*/ 	.word	0x00002310


	//   ....[7]....
        /*01c8*/ 	.word	0x00003740


	//   ....[8]....
        /*01cc*/ 	.word	0x00003770


	//   ....[9]....
        /*01d0*/ 	.word	0x00003790


	//   ....[10]....
        /*01d4*/ 	.word	0x000037a0


	//   ....[11]....
        /*01d8*/ 	.word	0x00003840


	//   ....[12]....
        /*01dc*/ 	.word	0x00003870


	//   ....[13]....
        /*01e0*/ 	.word	0x00003880


	//   ....[14]....
        /*01e4*/ 	.word	0x00003890


	//   ....[15]....
        /*01e8*/ 	.word	0x00003960


	//   ....[16]....
        /*01ec*/ 	.word	0x000039a0


	//   ....[17]....
        /*01f0*/ 	.word	0x000039e0


	//   ....[18]....
        /*01f4*/ 	.word	0x00003a20


	//   ....[19]....
        /*01f8*/ 	.word	0x00003ba0


	//   ....[20]....
        /*01fc*/ 	.word	0x00003be0


	//   ....[21]....
        /*0200*/ 	.word	0x00003c20


	//   ....[22]....
        /*0204*/ 	.word	0x00003c60


	//   ....[23]....
        /*0208*/ 	.word	0x00003e00


	//   ....[24]....
        /*020c*/ 	.word	0x00003e40


	//   ....[25]....
        /*0210*/ 	.word	0x00003e80


	//   ....[26]....
        /*0214*/ 	.word	0x00003ec0


	//   ....[27]....
        /*0218*/ 	.word	0x00003f90


	//   ....[28]....
        /*021c*/ 	.word	0x00004020


	//   ....[29]....
        /*0220*/ 	.word	0x00004060


	//   ....[30]....
        /*0224*/ 	.word	0x00004080


	//   ....[31]....
        /*0228*/ 	.word	0x00004090


	//   ....[32]....
        /*022c*/ 	.word	0x000040a0


	//   ....[33]....
        /*0230*/ 	.word	0x000040b0


	//   ....[34]....
        /*0234*/ 	.word	0x000040c0


	//   ....[35]....
        /*0238*/ 	.word	0x000040f0


	//   ....[36]....
        /*023c*/ 	.word	0x00004100


	//   ....[37]....
        /*0240*/ 	.word	0x000041f0


	//   ....[38]....
        /*0244*/ 	.word	0x00004200


	//   ....[39]....
        /*0248*/ 	.word	0x00004210


	//   ....[40]....
        /*024c*/ 	.word	0x00004220


	//   ....[41]....
        /*0250*/ 	.word	0x000042f0


	//   ....[42]....
        /*0254*/ 	.word	0x00004310


	//   ....[43]....
        /*0258*/ 	.word	0x00004320


	//   ....[44]....
        /*025c*/ 	.word	0x00004330


	//   ....[45]....
        /*0260*/ 	.word	0x00004400


	//   ....[46]....
        /*0264*/ 	.word	0x00004420


	//   ....[47]....
        /*0268*/ 	.word	0x00004430


	//   ....[48]....
        /*026c*/ 	.word	0x00004440


	//   ....[49]....
        /*0270*/ 	.word	0x00004510


	//   ....[50]....
        /*0274*/ 	.word	0x00004530


	//   ....[51]....
        /*0278*/ 	.word	0x00004540


	//   ....[52]....
        /*027c*/ 	.word	0x00004550


	//   ....[53]....
        /*0280*/ 	.word	0x00004620


	//   ....[54]....
        /*0284*/ 	.word	0x00004660


	//   ....[55]....
        /*0288*/ 	.word	0x00004680


	//   ....[56]....
        /*028c*/ 	.word	0x00004690


	//   ....[57]....
        /*0290*/ 	.word	0x000046a0


	//   ....[58]....
        /*0294*/ 	.word	0x000046b0


	//   ....[59]....
        /*0298*/ 	.word	0x000046c0


	//   ....[60]....
        /*029c*/ 	.word	0x000046e0


	//   ....[61]....
        /*02a0*/ 	.word	0x00004700


	//   ....[62]....
        /*02a4*/ 	.word	0x00004730


	//   ....[63]....
        /*02a8*/ 	.word	0x00005360


	//   ....[64]....
        /*02ac*/ 	.word	0x000053a0


	//   ....[65]....
        /*02b0*/ 	.word	0x000053e0


	//   ....[66]....
        /*02b4*/ 	.word	0x00005410


	//   ....[67]....
        /*02b8*/ 	.word	0x00005470


	//   ....[68]....
        /*02bc*/ 	.word	0x000054b0


	//   ....[69]....
        /*02c0*/ 	.word	0x000054f0


	//   ....[70]....
        /*02c4*/ 	.word	0x00005530


	//   ....[71]....
        /*02c8*/ 	.word	0x00005610


	//   ....[72]....
        /*02cc*/ 	.word	0x00005650


	//   ....[73]....
        /*02d0*/ 	.word	0x00005680


	//   ....[74]....
        /*02d4*/ 	.word	0x000056c0


	//   ....[75]....
        /*02d8*/ 	.word	0x000057c0


	//   ....[76]....
        /*02dc*/ 	.word	0x00005800


	//   ....[77]....
        /*02e0*/ 	.word	0x00005840


	//   ....[78]....
        /*02e4*/ 	.word	0x00005880


	//   ....[79]....
        /*02e8*/ 	.word	0x00005970


	//   ....[80]....
        /*02ec*/ 	.word	0x00005990


	//   ....[81]....
        /*02f0*/ 	.word	0x000059b0


	//   ....[82]....
        /*02f4*/ 	.word	0x000059c0


	//   ....[83]....
        /*02f8*/ 	.word	0x00005e10


	//   ....[84]....
        /*02fc*/ 	.word	0x00006200


	//   ....[85]....
        /*0300*/ 	.word	0x00006580


	//   ....[86]....
        /*0304*/ 	.word	0x000065d0


	//   ....[87]....
        /*0308*/ 	.word	0x00006620


	//   ....[88]....
        /*030c*/ 	.word	0x00006650


	//   ....[89]....
        /*0310*/ 	.word	0x00006670


	//   ....[90]....
        /*0314*/ 	.word	0x00006740


	//   ....[91]....
        /*0318*/ 	.word	0x00006770


	//   ....[92]....
        /*031c*/ 	.word	0x000067d0


	//   ....[93]....
        /*0320*/ 	.word	0x00006800


	//   ....[94]....
        /*0324*/ 	.word	0x00006820


	//----- nvinfo : EIATTR_VRC_CTA_INIT_COUNT
	.align		4
.L_2963:
        /*0328*/ 	.byte	0x02, 0x4a
	.zero		1
	.zero		1


	//----- nvinfo : EIATTR_EXIT_INSTR_OFFSETS
	.align		4
        /*032c*/ 	.byte	0x04, 0x1c
        /*032e*/ 	.short	(.L_2965 - .L_2964)


	//   ....[0]....
.L_2964:
        /*0330*/ 	.word	0x000068c0


	//   ....[1]....
        /*0334*/ 	.word	0x00006de0


	//----- nvinfo : EIATTR_MAX_THREADS
	.align		4
.L_2965:
        /*0338*/ 	.byte	0x04, 0x05
        /*033a*/ 	.short	(.L_2967 - .L_2966)
.L_2966:
        /*033c*/ 	.word	0x00000020
        /*0340*/ 	.word	0x00000001
        /*0344*/ 	.word	0x00000001


	//----- nvinfo : EIATTR_CRS_STACK_SIZE
	.align		4
.L_2967:
        /*0348*/ 	.byte	0x04, 0x1e
        /*034a*/ 	.short	(.L_2969 - .L_2968)
.L_2968:
        /*034c*/ 	.word	0x00000000


	//----- nvinfo : EIATTR_CBANK_PARAM_SIZE
	.align		4
.L_2969:
        /*0350*/ 	.byte	0x03, 0x19
        /*0352*/ 	.short	0x01f0


	//----- nvinfo : EIATTR_PARAM_CBANK
	.align		4
        /*0354*/ 	.byte	0x04, 0x0a
        /*0356*/ 	.short	(.L_2971 - .L_2970)
	.align		4
.L_2970:
        /*0358*/ 	.word	index@(.nv.constant0._Z25selective_scan_bwd_kernelI32Selective_Scan_bwd_kernel_traitsILi32ELi8ELb0ELb0ELb0ELb0ELb1EN3c104HalfENS1_7complexIfEEEEv12SSMParamsBwd)
        /*035c*/ 	.short	0x0380
        /*035e*/ 	.short	0x01f0


	//----- nvinfo : EIATTR_SW_WAR
	.align		4
.L_2971:
        /*0360*/ 	.byte	0x04, 0x36
        /*0362*/ 	.short	(.L_2973 - .L_2972)
.L_2972:
        /*0364*/ 	.word	0x00000008
.L_2973:


//--------------------- .nv.info._Z25selective_scan_bwd_kernelI32Selective_Scan_bwd_kernel_traitsILi32ELi8ELb0ELb0ELb0ELb1ELb0EN3c104HalfENS1_7complexIfEEEEv12SSMParamsBwd --------------------------
	.section	.nv.info._Z25selective_scan_bwd_kernelI32Selective_Scan_bwd_kernel_traitsILi32ELi8ELb0ELb0ELb0ELb1ELb0EN3c104HalfENS1_7complexIfEEEEv12SSMParamsBwd,"",@"SHT_CUDA_INFO"
	.sectionflags	@""
	.align	4


	//----- nvinfo : EIATTR_CUDA_API_VERSION
	.align		4
        /*0000*/ 	.byte	0x04, 0x37
        /*0002*/ 	.short	(.L_2975 - .L_2974)
.L_2974:
        /*0004*/ 	.word	0x00000082


	//----- nvinfo : EIATTR_KPARAM_INFO
	.align		4
.L_2975:
        /*0008*/ 	.byte	0x04, 0x17
        /*000a*/ 	.short	(.L_2977 - .L_2976)
.L_2976:
        /*000c*/ 	.word	0x00000000
        /*0010*/ 	.short	0x0000
        /*0012*/ 	.short	0x0000
        /*0014*/ 	.byte	0x00, 0xf0, 0xc1, 0x07


	//----- nvinfo : EIATTR_SPARSE_MMA_MASK
	.align		4
.L_2977:
        /*0018*/ 	.byte	0x03, 0x50
        /*001a*/ 	.short	0x0000


	//----- nvinfo : EIATTR_MAXREG_COUNT
	.align		4
        /*001c*/ 	.byte	0x03, 0x1b
        /*001e*/ 	.short	0x00ff


	//----- nvinfo : EIATTR_NUM_BARRIERS
	.align		4
        /*0020*/ 	.byte	0x02, 0x4c
        /*0022*/ 	.byte	0x01
	.zero		1


	//----- nvinfo : EIATTR_MERCURY_ISA_VERSION
	.align		4
        /*0024*/ 	.byte	0x03, 0x5f
        /*0026*/ 	.short	0x0101


	//----- nvinfo : EIATTR_COOP_GROUP_MASK_REGIDS
	.align		4
        /*0028*/ 	.byte	0x04, 0x29
        /*002a*/ 	.short	(.L_2979 - .L_2978)


	//   ....[0]....
.L_2978:
        /*002c*/ 	.word	0xffffffff


	//   ....[1]....
        /*0030*/ 	.word	0xffffffff


	//   ....[2]....
        /*0034*/ 	.word	0xffffffff


	//   ....[3]....
        /*0038*/ 	.word	0xffffffff


	//   ....[4]....
        /*003c*/ 	.word	0xffffffff


	//   ....[5]....
        /*0040*/ 	.word	0xffffffff


	//   ....[6]....
        /*0044*/ 	.word	0xffffffff


	//   ....[7]....
        /*0048*/ 	.word	0xffffffff


	//   ....[8]....
        /*004c*/ 	.word	0xffffffff


	//   ....[9]....
        /*0050*/ 	.word	0xffffffff


	//   ....[10]....
        /*0054*/ 	.word	0xffffffff


	//   ....[11]....
        /*0058*/ 	.word	0xffffffff


	//   ....[12]....
        /*005c*/ 	.word	0xffffffff


	//   ....[13]....
        /*0060*/ 	.word	0xffffffff


	//   ....[14]....
        /*0064*/ 	.word	0xffffffff


	//   ....[15]....
        /*0068*/ 	.word	0xffffffff


	//   ....[16]....
        /*006c*/ 	.word	0xffffffff


	//   ....[17]....
        /*0070*/ 	.word	0xffffffff


	//   ....[18]....
        /*0074*/ 	.word	0xffffffff


	//   ....[19]....
        /*0078*/ 	.word	0xffffffff


	//   ....[20]....
        /*007c*/ 	.word	0xffffffff


	//   ....[21]....
        /*0080*/ 	.word	0xffffffff


	//   ....[22]....
        /*0084*/ 	.word	0xffffffff


	//   ....[23]....
        /*0088*/ 	.word	0xffffffff


	//   ....[24]....
        /*008c*/ 	.word	0xffffffff


	//   ....[25]....
        /*0090*/ 	.word	0xffffffff


	//   ....[26]....
        /*0094*/ 	.word	0xffffffff


	//   ....[27]....
        /*0098*/ 	.word	0xffffffff


	//   ....[28]....
        /*009c*/ 	.word	0xffffffff


	//   ....[29]....
        /*00a0*/ 	.word	0xffffffff


	//   ....[30]....
        /*00a4*/ 	.word	0xffffffff


	//   ....[31]....
        /*00a8*/ 	.word	0xffffffff


	//   ....[32]....
        /*00ac*/ 	.word	0xffffffff


	//   ....[33]....
        /*00b0*/ 	.word	0xffffffff


	//   ....[34]....
        /*00b4*/ 	.word	0xffffffff


	//   ....[35]....
        /*00b8*/ 	.word	0xffffffff


	//   ....[36]....
        /*00bc*/ 	.word	0xffffffff


	//   ....[37]....
        /*00c0*/ 	.word	0xffffffff


	//   ....[38]....
        /*00c4*/ 	.word	0xffffffff


	//   ....[39]....
        /*00c8*/ 	.word	0xffffffff


	//   ....[40]....
        /*00cc*/ 	.word	0xffffffff


	//   ....[41]....
        /*00d0*/ 	.word	0xffffffff


	//   ....[42]....
        /*00d4*/ 	.word	0xffffffff


	//   ....[43]....
        /*00d8*/ 	.word	0xffffffff


	//   ....[44]....
        /*00dc*/ 	.word	0xffffffff


	//   ....[45]....
        /*00e0*/ 	.word	0xffffffff


	//   ....[46]....
        /*00e4*/ 	.word	0xffffffff


	//   ....[47]....
        /*00e8*/ 	.word	0xffffffff


	//   ....[48]....
        /*00ec*/ 	.word	0xffffffff


	//   ....[49]....
        /*00f0*/ 	.word	0xffffffff


	//   ....[50]....
        /*00f4*/ 	.word	0xffffffff


	//   ....[51]....
        /*00f8*/ 	.word	0xffffffff


	//   ....[52]....
        /*00fc*/ 	.word	0xffffffff


	//   ....[53]....
        /*0100*/ 	.word	0xffffffff


	//   ....[54]....
        /*0104*/ 	.word	0xffffffff


	//   ....[55]....
        /*0108*/ 	.word	0xffffffff


	//   ....[56]....
        /*010c*/ 	.word	0xffffffff


	//   ....[57]....
        /*0110*/ 	.word	0xffffffff


	//   ....[58]....
        /*0114*/ 	.word	0xffffffff


	//   ....[59]....
        /*0118*/ 	.word	0xffffffff


	//   ....[60]....
        /*011c*/ 	.word	0xffffffff


	//   ....[61]....
        /*0120*/ 	.word	0xffffffff


	//   ....[62]....
        /*0124*/ 	.word	0xffffffff


	//   ....[63]....
        /*0128*/ 	.word	0xffffffff


	//   ....[64]....
        /*012c*/ 	.word	0xffffffff


	//   ....[65]....
        /*0130*/ 	.word	0xffffffff


	//   ....[66]....
        /*0134*/ 	.word	0xffffffff


	//   ....[67]....
        /*0138*/ 	.word	0xffffffff


	//   ....[68]....
        /*013c*/ 	.word	0xffffffff


	//   ....[69]....
        /*0140*/ 	.word	0xffffffff


	//   ....[70]....
        /*0144*/ 	.word	0xffffffff


	//   ....[71]....
        /*0148*/ 	.word	0xffffffff


	//   ....[72]....
        /*014c*/ 	.word	0xffffffff


	//   ....[73]....
        /*0150*/ 	.word	0xffffffff


	//   ....[74]....
        /*0154*/ 	.word	0xffffffff


	//   ....[75]....
        /*0158*/ 	.word	0xffffffff


	//   ....[76]....
        /*015c*/ 	.word	0xffffffff


	//   ....[77]....
        /*0160*/ 	.word	0xffffffff


	//   ....[78]....
        /*0164*/ 	.word	0xffffffff


	//   ....[79]....
        /*0168*/ 	.word	0xffffffff


	//   ....[80]....
        /*016c*/ 	.word	0xffffffff


	//   ....[81]....
        /*0170*/ 	.word	0xffffffff


	//   ....[82]....
        /*0174*/ 	.word	0xffffffff


	//   ....[83]....
        /*0178*/ 	.word	0xffffffff


	//   ....[84]....
        /*017c*/ 	.word	0xffffffff


	//   ....[85]....
        /*0180*/ 	.word	0xffffffff


	//   ....[86]....
        /*0184*/ 	.word	0xffffffff


	//   ....[87]....
        /*0188*/ 	.word	0xffffffff


	//   ....[88]....
        /*018c*/ 	.word	0xffffffff


	//   ....[89]....
        /*0190*/ 	.word	0xffffffff


	//   ....[90]....
        /*0194*/ 	.word	0xffffffff


	//   ....[91]....
        /*0198*/ 	.word	0xffffffff


	//----- nvinfo : EIATTR_COOP_GROUP_INSTR_OFFSETS
	.align		4
.L_2979:
        /*019c*/ 	.byte	0x04, 0x28
        /*019e*/ 	.short	(.L_2981 - .L_2980)


	//   ....[0]....
.L_2980:
        /*01a0*/ 	.word	0x00000bb0


	//   ....[1]....
        /*01a4*/ 	.word	0x00000e10


	//   ....[2]....
        /*01a8*/ 	.word	0x00001190


	//   ....[3]....
        /*01ac*/ 	.word	0x00003430


	//   ....[4]....
        /*01b0*/ 	.word	0x00003450


	//   ....[5]....
        /*01b4*/ 	.word	0x00003460


	//   ....[6]....
        /*01b8*/ 	.word	0x00003470


	//   ....[7]....
        /*01bc*/ 	.word	0x00003500


	//   ....[8]....
        /*01c0*/ 	.word	0x00003540


	//   ....[9]....
        /*01c4*/ 	.word	0x00003550


	//   ....[10]....
        /*01c8*/ 	.word	0x00003560


	//   ....[11]....
        /*01cc*/ 	.word	0x00003600


	//   ....[12]....
        /*01d0*/ 	.word	0x00003640


	//   ....[13]....
        /*01d4*/ 	.word	0x000036a0


	//   ....[14]....
        /*01d8*/ 	.word	0x000036f0


	//   ....[15]....
        /*01dc*/ 	.word	0x00003830


	//   ....[16]....
        /*01e0*/ 	.word	0x00003880


	//   ....[17]....
        /*01e4*/ 	.word	0x000038c0


	//   ....[18]....
        /*01e8*/ 	.word	0x00003900


	//   ....[19]....
        /*01ec*/ 	.word	0x00003a90


	//   ....[20]....
        /*01f0*/ 	.word	0x00003ad0


	//   ....[21]....
        /*01f4*/ 	.word	0x00003b10


	//   ....[22]....
        /*01f8*/ 	.word	0x00003b50


	//   ....[23]....
        /*01fc*/ 	.word	0x00003ce0


	//   ....[24]....
        /*0200*/ 	.word	0x00003d20


	//   ....[25]....
        /*0204*/ 	.word	0x00003d40


	//   ....[26]....
        /*0208*/ 	.word	0x00003d50


	//   ....[27]....
        /*020c*/ 	.word	0x00003d60


	//   ....[28]....
        /*0210*/ 	.word	0x00003d70


	//   ....[29]....
        /*0214*/ 	.word	0x00003d80


	//   ....[30]....
        /*0218*/ 	.word	0x00003d90


	//   ....[31]....
        /*021c*/ 	.word	0x00003dc0


	//   ....[32]....
        /*0220*/ 	.word	0x00003dd0


	//   ....[33]....
        /*0224*/ 	.word	0x00003ec0


	//   ....[34]....
        /*0228*/ 	.word	0x00003ed0


	//   ....[35]....
        /*022c*/ 	.word	0x00003ee0


	//   ....[36]....
        /*0230*/ 	.word	0x00003ef0


	//   ....[37]....
        /*0234*/ 	.word	0x00003fc0


	//   ....[38]....
        /*0238*/ 	.word	0x00003fe0


	//   ....[39]....
        /*023c*/ 	.word	0x00003ff0


	//   ....[40]....
        /*0240*/ 	.word	0x00004000


	//   ....[41]....
        /*0244*/ 	.word	0x000040d0


	//   ....[42]....
        /*0248*/ 	.word	0x000040f0


	//   ....[43]....
        /*024c*/ 	.word	0x00004100


	//   ....[44]....
        /*0250*/ 	.word	0x00004110


	//   ....[45]....
        /*0254*/ 	.word	0x000041e0


	//   ....[46]....
        /*0258*/ 	.word	0x00004200


	//   ....[47]....
        /*025c*/ 	.word	0x00004210


	//   ....[48]....
        /*0260*/ 	.word	0x00004220


	//   ....[49]....
        /*0264*/ 	.word	0x000042f0


	//   ....[50]....
        /*0268*/ 	.word	0x00004330


	//   ....[51]....
        /*026c*/ 	.word	0x00004350


	//   ....[52]....
        /*0270*/ 	.word	0x00004360


	//   ....[53]....
        /*0274*/ 	.word	0x00004370


	//   ....[54]....
        /*0278*/ 	.word	0x00004380


	//   ....[55]....
        /*027c*/ 	.word	0x00004390


	//   ....[56]....
        /*0280*/ 	.word	0x000043b0


	//   ....[57]....
        /*0284*/ 	.word	0x000043d0


	//   ....[58]....
        /*0288*/ 	.word	0x00004400


	//   ....[59]....
        /*028c*/ 	.word	0x00005030


	//   ....[60]....
        /*0290*/ 	.word	0x00005070


	//   ....[61]....
        /*0294*/ 	.word	0x000050b0


	//   ....[62]....
        /*0298*/ 	.word	0x000050f0


	//   ....[63]....
        /*029c*/ 	.word	0x00005120


	//   ....[64]....
        /*02a0*/ 	.word	0x00005140


	//   ....[65]....
        /*02a4*/ 	.word	0x00005170


	//   ....[66]....
        /*02a8*/ 	.word	0x000051b0


	//   ....[67]....
        /*02ac*/ 	.word	0x000052d0


	//   ....[68]....
        /*02b0*/ 	.word	0x00005310


	//   ....[69]....
        /*02b4*/ 	.word	0x00005350


	//   ....[70]....
        /*02b8*/ 	.word	0x00005390


	//   ....[71]....
        /*02bc*/ 	.word	0x00005480


	//   ....[72]....
        /*02c0*/ 	.word	0x000054c0


	//   ....[73]....
        /*02c4*/ 	.word	0x00005500


	//   ....[74]....
        /*02c8*/ 	.word	0x00005540


	//   ....[75]....
        /*02cc*/ 	.word	0x00005650


	//   ....[76]....
        /*02d0*/ 	.word	0x00005670


	//   ....[77]....
        /*02d4*/ 	.word	0x00005680


	//   ....[78]....
        /*02d8*/ 	.word	0x00005690


	//   ....[79]....
        /*02dc*/ 	.word	0x00005c10


	//   ....[80]....
        /*02e0*/ 	.word	0x00005ee0


	//   ....[81]....
        /*02e4*/ 	.word	0x00006500


	//   ....[82]....
        /*02e8*/ 	.word	0x00006900


	//   ....[83]....
        /*02ec*/ 	.word	0x00006940


	//   ....[84]....
        /*02f0*/ 	.word	0x000069a0


	//   ....[85]....
        /*02f4*/ 	.word	0x000069d0


	//   ....[86]....
        /*02f8*/ 	.word	0x000069f0


	//   ....[87]....
        /*02fc*/ 	.word	0x00006ac0


	//   ....[88]....
        /*0300*/ 	.word	0x00006b00


	//   ....[89]....
        /*0304*/ 	.word	0x00006b50


	//   ....[90]....
        /*0308*/ 	.word	0x00006b80


	//   ....[91]....
        /*030c*/ 	.word	0x00006ba0


	//----- nvinfo : EIATTR_VRC_CTA_INIT_COUNT
	.align		4
.L_2981:
        /*0310*/ 	.byte	0x02, 0x4a
	.zero		1
	.zero		1


	//----- nvinfo : EIATTR_EXIT_INSTR_OFFSETS
	.align		4
        /*0314*/ 	.byte	0x04, 0x1c
        /*0316*/ 	.short	(.L_2983 - .L_2982)


	//   ....[0]....
.L_2982:
        /*0318*/ 	.word	0x00006c40


	//   ....[1]....
        /*031c*/ 	.word	0x00007160


	//----- nvinfo : EIATTR_MAX_THREADS
	.align		4
.L_2983:
        /*0320*/ 	.byte	0x04, 0x05
        /*0322*/ 	.short	(.L_2985 - .L_2984)
.L_2984:
        /*0324*/ 	.word	0x00000020
        /*0328*/ 	.word	0x00000001
        /*032c*/ 	.word	0x00000001


	//----- nvinfo : EIATTR_CRS_STACK_SIZE
	.align		4
.L_2985:
        /*0330*/ 	.byte	0x04, 0x1e
        /*0332*/ 	.short	(.L_2987 - .L_2986)
.L_2986:
        /*0334*/ 	.word	0x00000000


	//----- nvinfo : EIATTR_CBANK_PARAM_SIZE
	.align		4
.L_2987:
        /*0338*/ 	.byte	0x03, 0x19
        /*033a*/ 	.short	0x01f0


	//----- nvinfo : EIATTR_PARAM_CBANK
	.align		4
        /*033c*/ 	.byte	0x04, 0x0a
        /*033e*/ 	.short	(.L_2989 - .L_2988)
	.align		4
.L_2988:
        /*0340*/ 	.word	index@(.nv.constant0._Z25selective_scan_bwd_kernelI32Selective_Scan_bwd_kernel_traitsILi32ELi8ELb0ELb0ELb0ELb1ELb0EN3c104HalfENS1_7complexIfEEEEv12SSMParamsBwd)
        /*0344*/ 	.short	0x0380
        /*0346*/ 	.short	0x01f0


	//----- nvinfo : EIATTR_SW_WAR
	.align		4
.L_2989:
        /*0348*/ 	.byte	0x04, 0x36
        /*034a*/ 	.short	(.L_2991 - .L_2990)
.L_2990:
        /*034c*/ 	.word	0x00000008
.L_2991:


//--------------------- .nv.info._Z25selective_scan_bwd_kernelI32Selective_Scan_bwd_kernel_traitsILi32ELi8ELb0ELb0ELb0ELb1ELb1EN3c104HalfENS1_7complexIfEEEEv12SSMParamsBwd --------------------------
	.section	.nv.info._Z25selective_scan_bwd_kernelI32Selective_Scan_bwd_kernel_traitsILi32ELi8ELb0ELb0ELb0ELb1ELb1EN3c104HalfENS1_7complexIfEEEEv12SSMParamsBwd,"",@"SHT_CUDA_INFO"
	.sectionflags	@""
	.align	4


	//----- nvinfo : EIATTR_CUDA_API_VERSION
	.align		4
        /*0000*/ 	.byte	0x04, 0x37
        /*0002*/ 	.short	(.L_2993 - .L_2992)
.L_2992:
        /*0004*/ 	.word	0x00000082


	//----- nvinfo : EIATTR_KPARAM_INFO
	.align		4
.L_2993:
        /*0008*/ 	.byte	0x04, 0x17
        /*000a*/ 	.short	(.L_2995 - .L_2994)
.L_2994:
        /*000c*/ 	.word	0x00000000
        /*0010*/ 	.short	0x0000
        /*0012*/ 	.short	0x0000
        /*0014*/ 	.byte	0x00, 0xf0, 0xc1, 0x07


	//----- nvinfo : EIATTR_SPARSE_MMA_MASK
	.align		4
.L_2995:
        /*0018*/ 	.byte	0x03, 0x50
        /*001a*/ 	.short	0x0000


	//----- nvinfo : EIATTR_MAXREG_COUNT
	.align		4
        /*001c*/ 	.byte	0x03, 0x1b
        /*001e*/ 	.short	0x00ff


	//----- nvinfo : EIATTR_NUM_BARRIERS
	.align		4
        /*0020*/ 	.byte	0x02, 0x4c
        /*0022*/ 	.byte	0x01
	.zero		1


	//----- nvinfo : EIATTR_MERCURY_ISA_VERSION
	.align		4
        /*0024*/ 	.byte	0x03, 0x5f
        /*0026*/ 	.short	0x0101


	//----- nvinfo : EIATTR_COOP_GROUP_MASK_REGIDS
	.align		4
        /*0028*/ 	.byte	0x04, 0x29
        /*002a*/ 	.short	(.L_2997 - .L_2996)


	//   ....[0]....
.L_2996:
        /*002c*/ 	.word	0xffffffff


	//   ....[1]....
        /*0030*/ 	.word	0xffffffff


	//   ....[2]....
        /*0034*/ 	.word	0xffffffff


	//   ....[3]....
        /*0038*/ 	.word	0xffffffff


	//   ....[4]....
        /*003c*/ 	.word	0xffffffff


	//   ....[5]....
        /*0040*/ 	.word	0xffffffff


	//   ....[6]....
        /*0044*/ 	.word	0xffffffff


	//   ....[7]....
        /*0048*/ 	.word	0xffffffff


	//   ....[8]....
        /*004c*/ 	.word	0xffffffff


	//   ....[9]....
        /*0050*/ 	.word	0xffffffff


	//   ....[10]....
        /*0054*/ 	.word	0xffffffff


	//   ....[11]....
        /*0058*/ 	.word	0xffffffff


	//   ....[12]....
        /*005c*/ 	.word	0xffffffff


	//   ....[13]....
        /*0060*/ 	.word	0xffffffff


	//   ....[14]....
        /*0064*/ 	.word	0xffffffff


	//   ....[15]....
        /*0068*/ 	.word	0xffffffff


	//   ....[16]....
        /*006c*/ 	.word	0xffffffff


	//   ....[17]....
        /*0070*/ 	.word	0xffffffff


	//   ....[18]....
        /*0074*/ 	.word	0xffffffff


	//   ....[19]....
        /*0078*/ 	.word	0xffffffff


	//   ....[20]....
        /*007c*/ 	.word	0xffffffff


	//   ....[21]....
        /*0080*/ 	.word	0xffffffff


	//   ....[22]....
        /*0084*/ 	.word	0xffffffff


	//   ....[23]....
        /*0088*/ 	.word	0xffffffff


	//   ....[24]....
        /*008c*/ 	.word	0xffffffff


	//   ....[25]....
        /*0090*/ 	.word	0xffffffff


	//   ....[26]....
        /*0094*/ 	.word	0xffffffff


	//   ....[27]....
        /*0098*/ 	.word	0xffffffff


	//   ....[28]....
        /*009c*/ 	.word	0xffffffff


	//   ....[29]....
        /*00a0*/ 	.word	0xffffffff


	//   ....[30]....
        /*00a4*/ 	.word	0xffffffff


	//   ....[31]....
        /*00a8*/ 	.word	0xffffffff


	//   ....[32]....
        /*00ac*/ 	.word	0xffffffff


	//   ....[33]....
        /*00b0*/ 	.word	0xffffffff


	//   ....[34]....
        /*00b4*/ 	.word	0xffffffff


	//   ....[35]....
        /*00b8*/ 	.word	0xffffffff


	//   ....[36]....
        /*00bc*/ 	.word	0xffffffff


	//   ....[37]....
        /*00c0*/ 	.word	0xffffffff


	//   ....[38]....
        /*00c4*/ 	.word	0xffffffff


	//   ....[39]....
        /*00c8*/ 	.word	0xffffffff


	//   ....[40]....
        /*00cc*/ 	.word	0xffffffff


	//   ....[41]....
        /*00d0*/ 	.word	0xffffffff


	//   ....[42]....
        /*00d4*/ 	.word	0xffffffff


	//   ....[43]....
        /*00d8*/ 	.word	0xffffffff


	//   ....[44]....
        /*00dc*/ 	.word	0xffffffff


	//   ....[45]....
        /*00e0*/ 	.word	0xffffffff


	//   ....[46]....
        /*00e4*/ 	.word	0xffffffff


	//   ....[47]....
        /*00e8*/ 	.word	0xffffffff


	//   ....[48]....
        /*00ec*/ 	.word	0xffffffff


	//   ....[49]....
        /*00f0*/ 	.word	0xffffffff


	//   ....[50]....
        /*00f4*/ 	.word	0xffffffff


	//   ....[51]....
        /*00f8*/ 	.word	0xffffffff


	//   ....[52]....
        /*00fc*/ 	.word	0xffffffff


	//   ....[53]....
        /*0100*/ 	.word	0xffffffff


	//   ....[54]....
        /*0104*/ 	.word	0xffffffff


	//   ....[55]....
        /*0108*/ 	.word	0xffffffff


	//   ....[56]....
        /*010c*/ 	.word	0xffffffff


	//   ....[57]....
        /*0110*/ 	.word	0xffffffff


	//   ....[58]....
        /*0114*/ 	.word	0xffffffff


	//   ....[59]....
        /*0118*/ 	.word	0xffffffff


	//   ....[60]....
        /*011c*/ 	.word	0xffffffff


	//   ....[61]....
        /*0120*/ 	.word	0xffffffff


	//   ....[62]....
        /*0124*/ 	.word	0xffffffff


	//   ....[63]....
        /*0128*/ 	.word	0xffffffff


	//   ....[64]....
        /*012c*/ 	.word	0xffffffff


	//   ....[65]....
        /*0130*/ 	.word	0xffffffff


	//   ....[66]....
        /*0134*/ 	.word	0xffffffff


	//   ....[67]....
        /*0138*/ 	.word	0xffffffff


	//   ....[68]....
        /*013c*/ 	.word	0xffffffff


	//   ....[69]....
        /*0140*/ 	.word	0xffffffff


	//   ....[70]....
        /*0144*/ 	.word	0xffffffff


	//   ....[71]....
        /*0148*/ 	.word	0xffffffff


	//   ....[72]....
        /*014c*/ 	.word	0xffffffff


	//   ....[73]....
        /*0150*/ 	.word	0xffffffff


	//   ....[74]....
        /*0154*/ 	.word	0xffffffff


	//   ....[75]....
        /*0158*/ 	.word	0xffffffff


	//   ....[76]....
        /*015c*/ 	.word	0xffffffff


	//   ....[77]....
        /*0160*/ 	.word	0xffffffff


	//   ....[78]....
        /*0164*/ 	.word	0xffffffff


	//   ....[79]....
        /*0168*/ 	.word	0xffffffff


	//   ....[80]....
        /*016c*/ 	.word	0xffffffff


	//   ....[81]....
        /*0170*/ 	.word	0xffffffff


	//   ....[82]....
        /*0174*/ 	.word	0xffffffff


	//   ....[83]....
        /*0178*/ 	.word	0xffffffff


	//   ....[84]....
        /*017c*/ 	.word	0xffffffff


	//   ....[85]....
        /*0180*/ 	.word	0xffffffff


	//   ....[86]....
        /*0184*/ 	.word	0xffffffff


	//   ....[87]....
        /*0188*/ 	.word	0xffffffff


	//   ....[88]....
        /*018c*/ 	.word	0xffffffff


	//   ....[89]....
        /*0190*/ 	.word	0xffffffff


	//   ....[90]....
        /*0194*/ 	.word	0xffffffff


	//   ....[91]....
        /*0198*/ 	.word	0xffffffff


	//   ....[92]....
        /*019c*/ 	.word	0xffffffff


	//   ....[93]....
        /*01a0*/ 	.word	0xffffffff


	//   ....[94]....
        /*01a4*/ 	.word	0xffffffff


	//   ....[95]....
        /*01a8*/ 	.word	0xffffffff


	//----- nvinfo : EIATTR_COOP_GROUP_INSTR_OFFSETS
	.align		4
.L_2997:
        /*01ac*/ 	.byte	0x04, 0x28
        /*01ae*/ 	.short	(.L_2999 - .L_2998)


	//   ....[0]....
.L_2998:
        /*01b0*/ 	.word	0x00000d70


	//   ....[1]....
        /*01b4*/ 	.word	0x00000f60


	//   ....[2]....
        /*01b8*/ 	.word	0x00001230


	//   ....[3]....
        /*01bc*/ 	.word	0x00002670


	//   ....[4]....
        /*01c0*/ 	.word	0x00002a20


	//   ....[5]....
        /*01c4*/ 	.word	0x00003020


	//   ....[6]....
        /*01c8*/ 	.word	0x000035a0


	//   ....[7]....
        /*01cc*/ 	.word	0x00004910


	//   ....[8]....
        /*01d0*/ 	.word	0x00004930


	//   ....[9]....
        /*01d4*/ 	.word	0x00004940


	//   ....[10]....
        /*01d8*/ 	.word	0x00004950


	//   ....[11]....
        /*01dc*/ 	.word	0x000049e0


	//   ....[12]....
        /*01e0*/ 	.word	0x00004a20


	//   ....[13]....
        /*01e4*/ 	.word	0x00004a30


	//   ....[14]....
        /*01e8*/ 	.word	0x00004a40


	//   ....[15]....
        /*01ec*/ 	.word	0x00004ae0


	//   ....[16]....
        /*01f0*/ 	.word	0x00004b20


	//   ....[17]....
        /*01f4*/ 	.word	0x00004b80


	//   ....[18]....
        /*01f8*/ 	.word	0x00004bd0


	//   ....[19]....
        /*01fc*/ 	.word	0x00004d10


	//   ....[20]....
        /*0200*/ 	.word	0x00004d60


	//   ....[21]....
        /*0204*/ 	.word	0x00004da0


	//   ....[22]....
        /*0208*/ 	.word	0x00004de0


	//   ....[23]....
        /*020c*/ 	.word	0x00004f70


	//   ....[24]....
        /*0210*/ 	.word	0x00004fb0


	//   ....[25]....
        /*0214*/ 	.word	0x00004ff0


	//   ....[26]....
        /*0218*/ 	.word	0x00005030


	//   ....[27]....
        /*021c*/ 	.word	0x000051c0


	//   ....[28]....
        /*0220*/ 	.word	0x00005200


	//   ....[29]....
        /*0224*/ 	.word	0x00005220


	//   ....[30]....
        /*0228*/ 	.word	0x00005230


	//   ....[31]....
        /*022c*/ 	.word	0x00005240


	//   ....[32]....
        /*0230*/ 	.word	0x00005250


	//   ....[33]....
        /*0234*/ 	.word	0x00005260


	//   ....[34]....
        /*0238*/ 	.word	0x00005270


	//   ....[35]....
        /*023c*/ 	.word	0x000052a0


	//   ....[36]....
        /*0240*/ 	.word	0x000052b0


	//   ....[37]....
        /*0244*/ 	.word	0x000053a0


	//   ....[38]....
        /*0248*/ 	.word	0x000053b0


	//   ....[39]....
        /*024c*/ 	.word	0x000053c0


	//   ....[40]....
        /*0250*/ 	.word	0x000053d0


	//   ....[41]....
        /*0254*/ 	.word	0x000054a0


	//   ....[42]....
        /*0258*/ 	.word	0x000054c0


	//   ....[43]....
        /*025c*/ 	.word	0x000054d0


	//   ....[44]....
        /*0260*/ 	.word	0x000054e0


	//   ....[45]....
        /*0264*/ 	.word	0x000055b0


	//   ....[46]....
        /*0268*/ 	.word	0x000055d0


	//   ....[47]....
        /*026c*/ 	.word	0x000055e0


	//   ....[48]....
        /*0270*/ 	.word	0x000055f0


	//   ....[49]....
        /*0274*/ 	.word	0x000056c0


	//   ....[50]....
        /*0278*/ 	.word	0x000056e0


	//   ....[51]....
        /*027c*/ 	.word	0x000056f0


	//   ....[52]....
        /*0280*/ 	.word	0x00005700


	//   ....[53]....
        /*0284*/ 	.word	0x000057d0


	//   ....[54]....
        /*0288*/ 	.word	0x00005810


	//   ....[55]....
        /*028c*/ 	.word	0x00005830


	//   ....[56]....
        /*0290*/ 	.word	0x00005840


	//   ....[57]....
        /*0294*/ 	.word	0x00005850


	//   ....[58]....
        /*0298*/ 	.word	0x00005860


	//   ....[59]....
        /*029c*/ 	.word	0x00005870


	//   ....[60]....
        /*02a0*/ 	.word	0x00005890


	//   ....[61]....
        /*02a4*/ 	.word	0x000058b0


	//   ....[62]....
        /*02a8*/ 	.word	0x000058e0


	//   ....[63]....
        /*02ac*/ 	.word	0x00006510


	//   ....[64]....
        /*02b0*/ 	.word	0x00006550


	//   ....[65]....
        /*02b4*/ 	.word	0x00006590


	//   ....[66]....
        /*02b8*/ 	.word	0x000065d0


	//   ....[67]....
        /*02bc*/ 	.word	0x00006600


	//   ....[68]....
        /*02c0*/ 	.word	0x00006620


	//   ....[69]....
        /*02c4*/ 	.word	0x00006650


	//   ....[70]....
        /*02c8*/ 	.word	0x00006690


	//   ....[71]....
        /*02cc*/ 	.word	0x000067b0


	//   ....[72]....
        /*02d0*/ 	.word	0x000067f0


	//   ....[73]....
        /*02d4*/ 	.word	0x00006830


	//   ....[74]....
        /*02d8*/ 	.word	0x00006870


	//   ....[75]....
        /*02dc*/ 	.word	0x00006960


	//   ....[76]....
        /*02e0*/ 	.word	0x000069a0


	//   ....[77]....
        /*02e4*/ 	.word	0x000069e0


	//   ....[78]....
        /*02e8*/ 	.word	0x00006a20


	//   ....[79]....
        /*02ec*/ 	.word	0x00006b00


	//   ....[80]....
        /*02f0*/ 	.word	0x00006b40


	//   ....[81]....
        /*02f4*/ 	.word	0x00006b60


	//   ....[82]....
        /*02f8*/ 	.word	0x00006b70


	//   ....[83]....
        /*02fc*/ 	.word	0x000070d0


	//   ....[84]....
        /*0300*/ 	.word	0x000073e0


	//   ....[85]....
        /*0304*/ 	.word	0x000079c0


	//   ....[86]....
        /*0308*/ 	.word	0x00007dc0


	//   ....[87]....
        /*030c*/ 	.word	0x00007e10


	//   ....[88]....
        /*0310*/ 	.word	0x00007e60


	//   ....[89]....
        /*0314*/ 	.word	0x00007e90


	//   ....[90]....
        /*0318*/ 	.word	0x00007eb0


	//   ....[91]....
        /*031c*/ 	.word	0x00007f80


	//   ....[92]....
        /*0320*/ 	.word	0x00007fb0


	//   ....[93]....
        /*0324*/ 	.word	0x00008010


	//   ....[94]....
        /*0328*/ 	.word	0x00008040


	//   ....[95]....
        /*032c*/ 	.word	0x00008060


	//----- nvinfo : EIATTR_VRC_CTA_INIT_COUNT
	.align		4
.L_2999:
        /*0330*/ 	.byte	0x02, 0x4a
	.zero		1
	.zero		1


	//----- nvinfo : EIATTR_EXIT_INSTR_OFFSETS
	.align		4
        /*0334*/ 	.byte	0x04, 0x1c
        /*0336*/ 	.short	(.L_3001 - .L_3000)


	//   ....[0]....
.L_3000:
        /*0338*/ 	.word	0x00008100


	//   ....[1]....
        /*033c*/ 	.word	0x00008620


	//----- nvinfo : EIATTR_MAX_THREADS
	.align		4
.L_3001:
        /*0340*/ 	.byte	0x04, 0x05
        /*0342*/ 	.short	(.L_3003 - .L_3002)
.L_3002:
        /*0344*/ 	.word	0x00000020
        /*0348*/ 	.word	0x00000001
        /*034c*/ 	.word	0x00000001


	//----- nvinfo : EIATTR_CRS_STACK_SIZE
	.align		4
.L_3003:
        /*0350*/ 	.byte	0x04, 0x1e
        /*0352*/ 	.short	(.L_3005 - .L_3004)
.L_3004:
        /*0354*/ 	.word	0x00000000


	//----- nvinfo : EIATTR_CBANK_PARAM_SIZE
	.align		4
.L_3005:
        /*0358*/ 	.byte	0x03, 0x19
        /*035a*/ 	.short	0x01f0


	//----- nvinfo : EIATTR_PARAM_CBANK
	.align		4
        /*035c*/ 	.byte	0x04, 0x0a
        /*035e*/ 	.short	(.L_3007 - .L_3006)
	.align		4
.L_3006:
        /*0360*/ 	.word	index@(.nv.constant0._Z25selective_scan_bwd_kernelI32Selective_Scan_bwd_kernel_traitsILi32ELi8ELb0ELb0ELb0ELb1ELb1EN3c104HalfENS1_7complexIfEEEEv12SSMParamsBwd)
        /*0364*/ 	.short	0x0380
        /*0366*/ 	.short	0x01f0


	//----- nvinfo : EIATTR_SW_WAR
	.align		4
.L_3007:
        /*0368*/ 	.byte	0x04, 0x36
        /*036a*/ 	.short	(.L_3009 - .L_3008)
.L_3008:
        /*036c*/ 	.word	0x00000008
.L_3009:


//--------------------- .nv.info._Z25selective_scan_bwd_kernelI32Selective_Scan_bwd_kernel_traitsILi32ELi8ELb0ELb0ELb1ELb0ELb0EN3c104HalfENS1_7complexIfEEEEv12SSMParamsBwd --------------------------
	.section	.nv.info._Z25selective_scan_bwd_kernelI32Selective_Scan_bwd_kernel_traitsILi32ELi8ELb0ELb0ELb1ELb0ELb0EN3c104HalfENS1_7complexIfEEEEv12SSMParamsBwd,"",@"SHT_CUDA_INFO"
	.sectionflags	@""
	.align	4


	//----- nvinfo : EIATTR_CUDA_API_VERSION
	.align		4
        /*0000*/ 	.byte	0x04, 0x37
        /*0002*/ 	.short	(.L_3011 - .L_3010)
.L_3010:
        /*0004*/ 	.word	0x00000082


	//----- nvinfo : EIATTR_KPARAM_INFO
	.align		4
.L_3011:
        /*0008*/ 	.byte	0x04, 0x17
        /*000a*/ 	.short	(.L_3013 - .L_3012)
.L_3012:
        /*000c*/ 	.word	0x00000000
        /*0010*/ 	.short	0x0000
        /*0012*/ 	.short	0x0000
        /*0014*/ 	.byte	0x00, 0xf0, 0xc1, 0x07


	//----- nvinfo : EIATTR_SPARSE_MMA_MASK
	.align		4
.L_3013:
        /*0018*/ 	.byte	0x03, 0x50
        /*001a*/ 	.short	0x0000


	//----- nvinfo : EIATTR_MAXREG_COUNT
	.align		4
        /*001c*/ 	.byte	0x03, 0x1b
        /*001e*/ 	.short	0x00ff


	//----- nvinfo : EIATTR_NUM_BARRIERS
	.align		4
        /*0020*/ 	.byte	0x02, 0x4c
        /*0022*/ 	.byte	0x01
	.zero		1


	//----- nvinfo : EIATTR_MERCURY_ISA_VERSION
	.align		4
        /*0024*/ 	.byte	0x03, 0x5f
        /*0026*/ 	.short	0x0101


	//----- nvinfo : EIATTR_COOP_GROUP_MASK_REGIDS
	.align		4
        /*0028*/ 	.byte	0x04, 0x29
        /*002a*/ 	.short	(.L_3015 - .L_3014)


	//   ....[0]....
.L_3014:
        /*002c*/ 	.word	0xffffffff


	//   ....[1]....
        /*0030*/ 	.word	0xffffffff


	//   ....[2]....
        /*0034*/ 	.word	0xffffffff


	//   ....[3]....
        /*0038*/ 	.word	0xffffffff


	//   ....[4]....
        /*003c*/ 	.word	0xffffffff


	//   ....[5]....
        /*0040*/ 	.word	0xffffffff


	//   ....[6]....
        /*0044*/ 	.word	0xffffffff


	//   ....[7]....
        /*0048*/ 	.word	0xffffffff


	//   ....[8]....
        /*004c*/ 	.word	0xffffffff


	//   ....[9]....
        /*0050*/ 	.word	0xffffffff


	//   ....[10]....
        /*0054*/ 	.word	0xffffffff


	//   ....[11]....
        /*0058*/ 	.word	0xffffffff


	//   ....[12]....
        /*005c*/ 	.word	0xffffffff


	//   ....[13]....
        /*0060*/ 	.word	0xffffffff


	//   ....[14]....
        /*0064*/ 	.word	0xffffffff


	//   ....[15]....
        /*0068*/ 	.word	0xffffffff


	//   ....[16]....
        /*006c*/ 	.word	0xffffffff


	//   ....[17]....
        /*0070*/ 	.word	0xffffffff


	//   ....[18]....
        /*0074*/ 	.word	0xffffffff


	//   ....[19]....
        /*0078*/ 	.word	0xffffffff


	//   ....[20]....
        /*007c*/ 	.word	0xffffffff


	//   ....[21]....
        /*0080*/ 	.word	0xffffffff


	//   ....[22]....
        /*0084*/ 	.word	0xffffffff


	//   ....[23]....
        /*0088*/ 	.word	0xffffffff


	//   ....[24]....
        /*008c*/ 	.word	0xffffffff


	//   ....[25]....
        /*0090*/ 	.word	0xffffffff


	//   ....[26]....
        /*0094*/ 	.word	0xffffffff


	//   ....[27]....
        /*0098*/ 	.word	0xffffffff


	//   ....[28]....
        /*009c*/ 	.word	0xffffffff


	//   ....[29]....
        /*00a0*/ 	.word	0xffffffff


	//   ....[30]....
        /*00a4*/ 	.word	0xffffffff


	//   ....[31]....
        /*00a8*/ 	.word	0xffffffff


	//   ....[32]....
        /*00ac*/ 	.word	0xffffffff


	//   ....[33]....
        /*00b0*/ 	.word	0xffffffff


	//   ....[34]....
        /*00b4*/ 	.word	0xffffffff


	//   ....[35]....
        /*00b8*/ 	.word	0xffffffff


	//   ....[36]....
        /*00bc*/ 	.word	0xffffffff


	//   ....[37]....
        /*00c0*/ 	.word	0xffffffff


	//   ....[38]....
        /*00c4*/ 	.word	0xffffffff


	//   ....[39]....
        /*00c8*/ 	.word	0xffffffff


	//   ....[40]....
        /*00cc*/ 	.word	0xffffffff


	//   ....[41]....
        /*00d0*/ 	.word	0xffffffff


	//   ....[42]....
        /*00d4*/ 	.word	0xffffffff


	//   ....[43]....
        /*00d8*/ 	.word	0xffffffff


	//   ....[44]....
        /*00dc*/ 	.word	0xffffffff


	//   ....[45]....
        /*00e0*/ 	.word	0xffffffff


	//   ....[46]....
        /*00e4*/ 	.word	0xffffffff


	//   ....[47]....
        /*00e8*/ 	.word	0xffffffff


	//   ....[48]....
        /*00ec*/ 	.word	0xffffffff


	//   ....[49]....
        /*00f0*/ 	.word	0xffffffff


	//   ....[50]....
        /*00f4*/ 	.word	0xffffffff


	//   ....[51]....
        /*00f8*/ 	.word	0xffffffff


	//   ....[52]....
        /*00fc*/ 	.word	0xffffffff


	//   ....[53]....
        /*0100*/ 	.word	0xffffffff


	//   ....[54]....
        /*0104*/ 	.word	0xffffffff


	//   ....[55]....
        /*0108*/ 	.word	0xffffffff


	//   ....[56]....
        /*010c*/ 	.word	0xffffffff


	//   ....[57]....
        /*0110*/ 	.word	0xffffffff


	//   ....[58]....
        /*0114*/ 	.word	0xffffffff


	//   ....[59]....
        /*0118*/ 	.word	0xffffffff


	//   ....[60]....
        /*011c*/ 	.word	0xffffffff


	//   ....[61]....
        /*0120*/ 	.word	0xffffffff


	//   ....[62]....
        /*0124*/ 	.word	0xffffffff


	//   ....[63]....
        /*0128*/ 	.word	0xffffffff


	//   ....[64]....
        /*012c*/ 	.word	0xffffffff


	//   ....[65]....
        /*0130*/ 	.word	0xffffffff


	//   ....[66]....
        /*0134*/ 	.word	0xffffffff


	//   ....[67]....
        /*0138*/ 	.word	0xffffffff


	//   ....[68]....
        /*013c*/ 	.word	0xffffffff


	//   ....[69]....
        /*0140*/ 	.word	0xffffffff


	//   ....[70]....
        /*0144*/ 	.word	0xffffffff


	//   ....[71]....
        /*0148*/ 	.word	0xffffffff


	//   ....[72]....
        /*014c*/ 	.word	0xffffffff


	//   ....[73]....
        /*0150*/ 	.word	0xffffffff


	//   ....[74]....
        /*0154*/ 	.word	0xffffffff


	//   ....[75]....
        /*0158*/ 	.word	0xffffffff


	//   ....[76]....
        /*015c*/ 	.word	0xffffffff


	//   ....[77]....
        /*0160*/ 	.word	0xffffffff


	//   ....[78]....
        /*0164*/ 	.word	0xffffffff


	//   ....[79]....
        /*0168*/ 	.word	0xffffffff


	//   ....[80]....
        /*016c*/ 	.word	0xffffffff


	//   ....[81]....
        /*0170*/ 	.word	0xffffffff


	//   ....[82]....
        /*0174*/ 	.word	0xffffffff


	//   ....[83]....
        /*0178*/ 	.word	0xffffffff


	//   ....[84]....
        /*017c*/ 	.word	0xffffffff


	//   ....[85]....
        /*0180*/ 	.word	0xffffffff


	//   ....[86]....
        /*0184*/ 	.word	0xffffffff


	//   ....[87]....
        /*0188*/ 	.word	0xffffffff


	//   ....[88]....
        /*018c*/ 	.word	0xffffffff


	//   ....[89]....
        /*0190*/ 	.word	0xffffffff


	//   ....[90]....
        /*0194*/ 	.word	0xffffffff


	//   ....[91]....
        /*0198*/ 	.word	0xffffffff


	//----- nvinfo : EIATTR_COOP_GROUP_INSTR_OFFSETS
	.align		4
.L_3015:
        /*019c*/ 	.byte	0x04, 0x28
        /*019e*/ 	.short	(.L_3017 - .L_3016)


	//   ....[0]....
.L_3016:
        /*01a0*/ 	.word	0x00001280


	//   ....[1]....
        /*01a4*/ 	.word	0x00001490


	//   ....[2]....
        /*01a8*/ 	.word	0x000017a0


	//   ....[3]....
        /*01ac*/ 	.word	0x00002840


	//   ....[4]....
        /*01b0*/ 	.word	0x00003690


	//   ....[5]....
        /*01b4*/ 	.word	0x000036c0


	//   ....[6]....
        /*01b8*/ 	.word	0x00003700


	//   ....[7]....
        /*01bc*/ 	.word	0x00003710


	//   ....[8]....
        /*01c0*/ 	.word	0x00003790


	//   ....[9]....
        /*01c4*/ 	.word	0x000037c0


	//   ....[10]....
        /*01c8*/ 	.word	0x000037f0


	//   ....[11]....
        /*01cc*/ 	.word	0x00003800


	//   ....[12]....
        /*01d0*/ 	.word	0x00003890


	//   ....[13]....
        /*01d4*/ 	.word	0x000038d0


	//   ....[14]....
        /*01d8*/ 	.word	0x000038e0


	//   ....[15]....
        /*01dc*/ 	.word	0x000038f0


	//   ....[16]....
        /*01e0*/ 	.word	0x000039b0


	//   ....[17]....
        /*01e4*/ 	.word	0x000039f0


	//   ....[18]....
        /*01e8*/ 	.word	0x00003a20


	//   ....[19]....
        /*01ec*/ 	.word	0x00003a60


	//   ....[20]....
        /*01f0*/ 	.word	0x00003b80


	//   ....[21]....
        /*01f4*/ 	.word	0x00003bc0


	//   ....[22]....
        /*01f8*/ 	.word	0x00003c00


	//   ....[23]....
        /*01fc*/ 	.word	0x00003c40


	//   ....[24]....
        /*0200*/ 	.word	0x00003e20


	//   ....[25]....
        /*0204*/ 	.word	0x00003e60


	//   ....[26]....
        /*0208*/ 	.word	0x00003ea0


	//   ....[27]....
        /*020c*/ 	.word	0x00003ee0


	//   ....[28]....
        /*0210*/ 	.word	0x00003f20


	//   ....[29]....
        /*0214*/ 	.word	0x00003f60


	//   ....[30]....
        /*0218*/ 	.word	0x00004000


	//   ....[31]....
        /*021c*/ 	.word	0x00004480


	//   ....[32]....
        /*0220*/ 	.word	0x00004490


	//   ....[33]....
        /*0224*/ 	.word	0x000044a0


	//   ....[34]....
        /*0228*/ 	.word	0x00004590


	//   ....[35]....
        /*022c*/ 	.word	0x000045b0


	//   ....[36]....
        /*0230*/ 	.word	0x000045c0


	//   ....[37]....
        /*0234*/ 	.word	0x000045d0


	//   ....[38]....
        /*0238*/ 	.word	0x000046a0


	//   ....[39]....
        /*023c*/ 	.word	0x000046c0


	//   ....[40]....
        /*0240*/ 	.word	0x000046d0


	//   ....[41]....
        /*0244*/ 	.word	0x000046e0


	//   ....[42]....
        /*0248*/ 	.word	0x000047b0


	//   ....[43]....
        /*024c*/ 	.word	0x000047d0


	//   ....[44]....
        /*0250*/ 	.word	0x000047e0


	//   ....[45]....
        /*0254*/ 	.word	0x000047f0


	//   ....[46]....
        /*0258*/ 	.word	0x000048c0


	//   ....[47]....
        /*025c*/ 	.word	0x00004900


	//   ....[48]....
        /*0260*/ 	.word	0x00004910


	//   ....[49]....
        /*0264*/ 	.word	0x00004920


	//   ....[50]....
        /*0268*/ 	.word	0x00004a10


	//   ....[51]....
        /*026c*/ 	.word	0x00004a50


	//   ....[52]....
        /*0270*/ 	.word	0x00004a90


	//   ....[53]....
        /*0274*/ 	.word	0x00004ad0


	//   ....[54]....
        /*0278*/ 	.word	0x00004b10


	//   ....[55]....
        /*027c*/ 	.word	0x00004b50


	//   ....[56]....
        /*0280*/ 	.word	0x00004bb0


	//   ....[57]....
        /*0284*/ 	.word	0x00004c20


	//   ....[58]....
        /*0288*/ 	.word	0x00004c80


	//   ....[59]....
        /*028c*/ 	.word	0x00004cc0


	//   ....[60]....
        /*0290*/ 	.word	0x00006050


	//   ....[61]....
        /*0294*/ 	.word	0x00006090


	//   ....[62]....
        /*0298*/ 	.word	0x000060d0


	//   ....[63]....
        /*029c*/ 	.word	0x00006110


	//   ....[64]....
        /*02a0*/ 	.word	0x00006150


	//   ....[65]....
        /*02a4*/ 	.word	0x00006190


	//   ....[66]....
        /*02a8*/ 	.word	0x000061d0


	//   ....[67]....
        /*02ac*/ 	.word	0x00006210


	//   ....[68]....
        /*02b0*/ 	.word	0x00006310


	//   ....[69]....
        /*02b4*/ 	.word	0x00006350


	//   ....[70]....
        /*02b8*/ 	.word	0x00006390


	//   ....[71]....
        /*02bc*/ 	.word	0x000063d0


	//   ....[72]....
        /*02c0*/ 	.word	0x000064b0


	//   ....[73]....
        /*02c4*/ 	.word	0x000064f0


	//   ....[74]....
        /*02c8*/ 	.word	0x00006530


	//   ....[75]....
        /*02cc*/ 	.word	0x00006570


	//   ....[76]....
        /*02d0*/ 	.word	0x000065c0


	//   ....[77]....
        /*02d4*/ 	.word	0x000065e0


	//   ....[78]....
        /*02d8*/ 	.word	0x00006600


	//   ....[79]....
        /*02dc*/ 	.word	0x00006610


	//   ....[80]....
        /*02e0*/ 	.word	0x00006a60


	//   ....[81]....
        /*02e4*/ 	.word	0x00006e90


	//   ....[82]....
        /*02e8*/ 	.word	0x00007210


	//   ....[83]....
        /*02ec*/ 	.word	0x00007260


	//   ....[84]....
        /*02f0*/ 	.word	0x000072b0


	//   ....[85]....
        /*02f4*/ 	.word	0x000072e0


	//   ....[86]....
        /*02f8*/ 	.word	0x00007300


	//   ....[87]....
        /*02fc*/ 	.word	0x000073d0


	//   ....[88]....
        /*0300*/ 	.word	0x00007410


	//   ....[89]....
        /*0304*/ 	.word	0x00007460


	//   ....[90]....
        /*0308*/ 	.word	0x00007490


	//   ....[91]....
        /*030c*/ 	.word	0x000074b0


	//----- nvinfo : EIATTR_VRC_CTA_INIT_COUNT
	.align		4
.L_3017:
        /*0310*/ 	.byte	0x02, 0x4a
	.zero		1
	.zero		1


	//----- nvinfo : EIATTR_EXIT_INSTR_OFFSETS
	.align		4
        /*0314*/ 	.byte	0x04, 0x1c
        /*0316*/ 	.short	(.L_3019 - .L_3018)


	//   ....[0]....
.L_3018:
        /*0318*/ 	.word	0x00007550


	//   ....[1]....
        /*031c*/ 	.word	0x000077d0


	//----- nvinfo : EIATTR_MAX_THREADS
	.align		4
.L_3019:
        /*0320*/ 	.byte	0x04, 0x05
        /*0322*/ 	.short	(.L_3021 - .L_3020)
.L_3020:
        /*0324*/ 	.word	0x00000020
        /*0328*/ 	.word	0x00000001
        /*032c*/ 	.word	0x00000001


	//----- nvinfo : EIATTR_CRS_STACK_SIZE
	.align		4
.L_3021:
        /*0330*/ 	.byte	0x04, 0x1e
        /*0332*/ 	.short	(.L_3023 - .L_3022)
.L_3022:
        /*0334*/ 	.word	0x00000000


	//----- nvinfo : EIATTR_CBANK_PARAM_SIZE
	.align		4
.L_3023:
        /*0338*/ 	.byte	0x03, 0x19
        /*033a*/ 	.short	0x01f0


	//----- nvinfo : EIATTR_PARAM_CBANK
	.align		4
        /*033c*/ 	.byte	0x04, 0x0a
        /*033e*/ 	.short	(.L_3025 - .L_3024)
	.align		4
.L_3024:
        /*0340*/ 	.word	index@(.nv.constant0._Z25selective_scan_bwd_kernelI32Selective_Scan_bwd_kernel_traitsILi32ELi8ELb0ELb0ELb1ELb0ELb0EN3c104HalfENS1_7complexIfEEEEv12SSMParamsBwd)
        /*0344*/ 	.short	0x0380
        /*0346*/ 	.short	0x01f0


	//----- nvinfo : EIATTR_SW_WAR
	.align		4
.L_3025:
        /*0348*/ 	.byte	0x04, 0x36
        /*034a*/ 	.short	(.L_3027 - .L_3026)
.L_3026:
        /*034c*/ 	.word	0x00000008
.L_3027:


//--------------------- .nv.info._Z25selective_scan_bwd_kernelI32Selective_Scan_bwd_kernel_traitsILi32ELi8ELb0ELb0ELb1ELb0ELb1EN3c104HalfENS1_7complexIfEEEEv12SSMParamsBwd --------------------------
	.section	.nv.info._Z25selective_scan_bwd_kernelI32Selective_Scan_bwd_kernel_traitsILi32ELi8ELb0ELb0ELb1ELb0ELb1EN3c104HalfENS1_7complexIfEEEEv12SSMParamsBwd,"",@"SHT_CUDA_INFO"
	.sectionflags	@""
	.align	4


	//----- nvinfo : EIATTR_CUDA_API_VERSION
	.align		4
        /*0000*/ 	.byte	0x04, 0x37
        /*0002*/ 	.short	(.L_3029 - .L_3028)
.L_3028:
        /*0004*/ 	.word	0x00000082


	//----- nvinfo : EIATTR_KPARAM_INFO
	.align		4
.L_3029:
        /*0008*/ 	.byte	0x04, 0x17
        /*000a*/ 	.short	(.L_3031 - .L_3030)
.L_3030:
        /*000c*/ 	.word	0x00000000
        /*0010*/ 	.short	0x0000
        /*0012*/ 	.short	0x0000
        /*0014*/ 	.byte	0x00, 0xf0, 0xc1, 0x07


	//----- nvinfo : EIATTR_SPARSE_MMA_MASK
	.align		4
.L_3031:
        /*0018*/ 	.byte	0x03, 0x50
        /*001a*/ 	.short	0x0000


	//----- nvinfo : EIATTR_MAXREG_COUNT
	.align		4
        /*001c*/ 	.byte	0x03, 0x1b
        /*001e*/ 	.short	0x00ff


	//----- nvinfo : EIATTR_NUM_BARRIERS
	.align		4
        /*0020*/ 	.byte	0x02, 0x4c
        /*0022*/ 	.byte	0x01
	.zero		1


	//----- nvinfo : EIATTR_MERCURY_ISA_VERSION
	.align		4
        /*0024*/ 	.byte	0x03, 0x5f
        /*0026*/ 	.short	0x0101


	//----- nvinfo : EIATTR_COOP_GROUP_MASK_REGIDS
	.align		4
        /*0028*/ 	.byte	0x04, 0x29
        /*002a*/ 	.short	(.L_3033 - .L_3032)


	//   ....[0]....
.L_3032:
        /*002c*/ 	.word	0xffffffff


	//   ....[1]....
        /*0030*/ 	.word	0xffffffff


	//   ....[2]....
        /*0034*/ 	.word	0xffffffff


	//   ....[3]....
        /*0038*/ 	.word	0xffffffff


	//   ....[4]....
        /*003c*/ 	.word	0xffffffff


	//   ....[5]....
        /*0040*/ 	.word	0xffffffff


	//   ....[6]....
        /*0044*/ 	.word	0xffffffff


	//   ....[7]....
        /*0048*/ 	.word	0xffffffff


	//   ....[8]....
        /*004c*/ 	.word	0xffffffff


	//   ....[9]....
        /*0050*/ 	.word	0xffffffff


	//   ....[10]....
        /*0054*/ 	.word	0xffffffff


	//   ....[11]....
        /*0058*/ 	.word	0xffffffff


	//   ....[12]....
        /*005c*/ 	.word	0xffffffff


	//   ....[13]....
        /*0060*/ 	.word	0xffffffff


	//   ....[14]....
        /*0064*/ 	.word	0xffffffff


	//   ....[15]....
        /*0068*/ 	.word	0xffffffff


	//   ....[16]....
        /*006c*/ 	.word	0xffffffff


	//   ....[17]....
        /*0070*/ 	.word	0xffffffff


	//   ....[18]....
        /*0074*/ 	.word	0xffffffff


	//   ....[19]....
        /*0078*/ 	.word	0xffffffff


	//   ....[20]....
        /*007c*/ 	.word	0xffffffff


	//   ....[21]....
        /*0080*/ 	.word	0xffffffff


	//   ....[22]....
        /*0084*/ 	.word	0xffffffff


	//   ....[23]....
        /*0088*/ 	.word	0xffffffff


	//   ....[24]....
        /*008c*/ 	.word	0xffffffff


	//   ....[25]....
        /*0090*/ 	.word	0xffffffff


	//   ....[26]....
        /*0094*/ 	.word	0xffffffff


	//   ....[27]....
        /*0098*/ 	.word	0xffffffff


	//   ....[28]....
        /*009c*/ 	.word	0xffffffff


	//   ....[29]....
        /*00a0*/ 	.word	0xffffffff


	//   ....[30]....
        /*00a4*/ 	.word	0xffffffff


	//   ....[31]....
        /*00a8*/ 	.word	0xffffffff


	//   ....[32]....
        /*00ac*/ 	.word	0xffffffff


	//   ....[33]....
        /*00b0*/ 	.word	0xffffffff


	//   ....[34]....
        /*00b4*/ 	.word	0xffffffff


	//   ....[35]....
        /*00b8*/ 	.word	0xffffffff


	//   ....[36]....
        /*00bc*/ 	.word	0xffffffff


	//   ....[37]....
        /*00c0*/ 	.word	0xffffffff


	//   ....[38]....
        /*00c4*/ 	.word	0xffffffff


	//   ....[39]....
        /*00c8*/ 	.word	0xffffffff


	//   ....[40]....
        /*00cc*/ 	.word	0xffffffff


	//   ....[41]....
        /*00d0*/ 	.word	0xffffffff


	//   ....[42]....
        /*00d4*/ 	.word	0xffffffff


	//   ....[43]....
        /*00d8*/ 	.word	0xffffffff


	//   ....[44]....
        /*00dc*/ 	.word	0xffffffff


	//   ....[45]....
        /*00e0*/ 	.word	0xffffffff


	//   ....[46]....
        /*00e4*/ 	.word	0xffffffff


	//   ....[47]....
        /*00e8*/ 	.word	0xffffffff


	//   ....[48]....
        /*00ec*/ 	.word	0xffffffff


	//   ....[49]....
        /*00f0*/ 	.word	0xffffffff


	//   ....[50]....
        /*00f4*/ 	.word	0xffffffff


	//   ....[51]....
        /*00f8*/ 	.word	0xffffffff


	//   ....[52]....
        /*00fc*/ 	.word	0xffffffff


	//   ....[53]....
        /*0100*/ 	.word	0xffffffff


	//   ....[54]....
        /*0104*/ 	.word	0xffffffff


	//   ....[55]....
        /*0108*/ 	.word	0xffffffff


	//   ....[56]....
        /*010c*/ 	.word	0xffffffff


	//   ....[57]....
        /*0110*/ 	.word	0xffffffff


	//   ....[58]....
        /*0114*/ 	.word	0xffffffff


	//   ....[59]....
        /*0118*/ 	.word	0xffffffff


	//   ....[60]....
        /*011c*/ 	.word	0xffffffff


	//   ....[61]....
        /*0120*/ 	.word	0xffffffff


	//   ....[62]....
        /*0124*/ 	.word	0xffffffff


	//   ....[63]....
        /*0128*/ 	.word	0xffffffff


	//   ....[64]....
        /*012c*/ 	.word	0xffffffff


	//   ....[65]....
        /*0130*/ 	.word	0xffffffff


	//   ....[66]....
        /*0134*/ 	.word	0xffffffff


	//   ....[67]....
        /*0138*/ 	.word	0xffffffff


	//   ....[68]....
        /*013c*/ 	.word	0xffffffff


	//   ....[69]....
        /*0140*/ 	.word	0xffffffff


	//   ....[70]....
        /*0144*/ 	.word	0xffffffff


	//   ....[71]....
        /*0148*/ 	.word	0xffffffff


	//   ....[72]....
        /*014c*/ 	.word	0xffffffff


	//   ....[73]....
        /*0150*/ 	.word	0xffffffff


	//   ....[74]....
        /*0154*/ 	.word	0xffffffff


	//   ....[75]....
        /*0158*/ 	.word	0xffffffff


	//   ....[76]....
        /*015c*/ 	.word	0xffffffff


	//   ....[77]....
        /*0160*/ 	.word	0xffffffff


	//   ....[78]....
        /*0164*/ 	.word	0xffffffff


	//   ....[79]....
        /*0168*/ 	.word	0xffffffff


	//   ....[80]....
        /*016c*/ 	.word	0xffffffff


	//   ....[81]....
        /*0170*/ 	.word	0xffffffff


	//   ....[82]....
        /*0174*/ 	.word	0xffffffff


	//   ....[83]....
        /*0178*/ 	.word	0xffffffff


	//   ....[84]....
        /*017c*/ 	.word	0xffffffff


	//   ....[85]....
        /*0180*/ 	.word	0xffffffff


	//   ....[86]....
        /*0184*/ 	.word	0xffffffff


	//   ....[87]....
        /*0188*/ 	.word	0xffffffff


	//   ....[88]....
        /*018c*/ 	.word	0xffffffff


	//   ....[89]....
        /*0190*/ 	.word	0xffffffff


	//   ....[90]....
        /*0194*/ 	.word	0xffffffff


	//   ....[91]....
        /*0198*/ 	.word	0xffffffff


	//   ....[92]....
        /*019c*/ 	.word	0xffffffff


	//   ....[93]....
        /*01a0*/ 	.word	0xffffffff


	//   ....[94]....
        /*01a4*/ 	.word	0xffffffff


	//   ....[95]....
        /*01a8*/ 	.word	0xffffffff


	//----- nvinfo : EIATTR_COOP_GROUP_INSTR_OFFSETS
	.align		4
.L_3033:
        /*01ac*/ 	.byte	0x04, 0x28
        /*01ae*/ 	.short	(.L_3035 - .L_3034)


	//   ....[0]....
.L_3034:
        /*01b0*/ 	.word	0x000013a0


	//   ....[1]....
        /*01b4*/ 	.word	0x00001630


	//   ....[2]....
        /*01b8*/ 	.word	0x00001880


	//   ....[3]....
        /*01bc*/ 	.word	0x00001a90


	//   ....[4]....
        /*01c0*/ 	.word	0x00001df0


	//   ....[5]....
        /*01c4*/ 	.word	0x00002460


	//   ....[6]....
        /*01c8*/ 	.word	0x000029b0


	//   ....[7]....
        /*01cc*/ 	.word	0x00003ce0


	//   ....[8]....
        /*01d0*/ 	.word	0x00004a70


	//   ....[9]....
        /*01d4*/ 	.word	0x00004aa0


	//   ....[10]....
        /*01d8*/ 	.word	0x00004af0


	//   ....[11]....
        /*01dc*/ 	.word	0x00004b00


	//   ....[12]....
        /*01e0*/ 	.word	0x00004b70


	//   ....[13]....
        /*01e4*/ 	.word	0x00004ba0


	//   ....[14]....
        /*01e8*/ 	.word	0x00004be0


	//   ....[15]....
        /*01ec*/ 	.word	0x00004bf0


	//   ....[16]....
        /*01f0*/ 	.word	0x00004c80


	//   ....[17]....
        /*01f4*/ 	.word	0x00004cb0


	//   ....[18]....
        /*01f8*/ 	.word	0x00004cd0


	//   ....[19]....
        /*01fc*/ 	.word	0x00004ce0


	//   ....[20]....
        /*0200*/ 	.word	0x00004da0


	//   ....[21]....
        /*0204*/ 	.word	0x00004de0


	//   ....[22]....
        /*0208*/ 	.word	0x00004e10


	//   ....[23]....
        /*020c*/ 	.word	0x00004e40


	//   ....[24]....
        /*0210*/ 	.word	0x00004fb0


	//   ....[25]....
        /*0214*/ 	.word	0x00004ff0


	//   ....[26]....
        /*0218*/ 	.word	0x00005030


	//   ....[27]....
        /*021c*/ 	.word	0x00005070


	//   ....[28]....
        /*0220*/ 	.word	0x00005230


	//   ....[29]....
        /*0224*/ 	.word	0x00005270


	//   ....[30]....
        /*0228*/ 	.word	0x000052b0


	//   ....[31]....
        /*022c*/ 	.word	0x000052f0


	//   ....[32]....
        /*0230*/ 	.word	0x00005330


	//   ....[33]....
        /*0234*/ 	.word	0x00005370


	//   ....[34]....
        /*0238*/ 	.word	0x00005840


	//   ....[35]....
        /*023c*/ 	.word	0x00005870


	//   ....[36]....
        /*0240*/ 	.word	0x00005880


	//   ....[37]....
        /*0244*/ 	.word	0x00005890


	//   ....[38]....
        /*0248*/ 	.word	0x00005960


	//   ....[39]....
        /*024c*/ 	.word	0x000059a0


	//   ....[40]....
        /*0250*/ 	.word	0x000059b0


	//   ....[41]....
        /*0254*/ 	.word	0x000059c0


	//   ....[42]....
        /*0258*/ 	.word	0x00005a90


	//   ....[43]....
        /*025c*/ 	.word	0x00005ab0


	//   ....[44]....
        /*0260*/ 	.word	0x00005ac0


	//   ....[45]....
        /*0264*/ 	.word	0x00005ad0


	//   ....[46]....
        /*0268*/ 	.word	0x00005ba0


	//   ....[47]....
        /*026c*/ 	.word	0x00005bc0


	//   ....[48]....
        /*0270*/ 	.word	0x00005bd0


	//   ....[49]....
        /*0274*/ 	.word	0x00005be0


	//   ....[50]....
        /*0278*/ 	.word	0x00005cb0


	//   ....[51]....
        /*027c*/ 	.word	0x00005cf0


	//   ....[52]....
        /*0280*/ 	.word	0x00005d00


	//   ....[53]....
        /*0284*/ 	.word	0x00005d10


	//   ....[54]....
        /*0288*/ 	.word	0x00005df0


	//   ....[55]....
        /*028c*/ 	.word	0x00005e30


	//   ....[56]....
        /*0290*/ 	.word	0x00005e70


	//   ....[57]....
        /*0294*/ 	.word	0x00005eb0


	//   ....[58]....
        /*0298*/ 	.word	0x00005ef0


	//   ....[59]....
        /*029c*/ 	.word	0x00005f30


	//   ....[60]....
        /*02a0*/ 	.word	0x00005fc0


	//   ....[61]....
        /*02a4*/ 	.word	0x00006000


	//   ....[62]....
        /*02a8*/ 	.word	0x00006050


	//   ....[63]....
        /*02ac*/ 	.word	0x00006090


	//   ....[64]....
        /*02b0*/ 	.word	0x00007440


	//   ....[65]....
        /*02b4*/ 	.word	0x00007480


	//   ....[66]....
        /*02b8*/ 	.word	0x000074c0


	//   ....[67]....
        /*02bc*/ 	.word	0x00007500


	//   ....[68]....
        /*02c0*/ 	.word	0x00007570


	//   ....[69]....
        /*02c4*/ 	.word	0x000075a0


	//   ....[70]....
        /*02c8*/ 	.word	0x000075d0


	//   ....[71]....
        /*02cc*/ 	.word	0x000075f0


	//   ....[72]....
        /*02d0*/ 	.word	0x000076e0


	//   ....[73]....
        /*02d4*/ 	.word	0x00007720


	//   ....[74]....
        /*02d8*/ 	.word	0x00007760


	//   ....[75]....
        /*02dc*/ 	.word	0x000077a0


	//   ....[76]....
        /*02e0*/ 	.word	0x00007890


	//   ....[77]....
        /*02e4*/ 	.word	0x000078d0


	//   ....[78]....
        /*02e8*/ 	.word	0x00007910


	//   ....[79]....
        /*02ec*/ 	.word	0x00007950


	//   ....[80]....
        /*02f0*/ 	.word	0x000079b0


	//   ....[81]....
        /*02f4*/ 	.word	0x000079d0


	//   ....[82]....
        /*02f8*/ 	.word	0x000079f0


	//   ....[83]....
        /*02fc*/ 	.word	0x00007a00


	//   ....[84]....
        /*0300*/ 	.word	0x00007e40


	//   ....[85]....
        /*0304*/ 	.word	0x00008240


	//   ....[86]....
        /*0308*/ 	.word	0x000085e0


	//   ....[87]....
        /*030c*/ 	.word	0x00008630


	//   ....[88]....
        /*0310*/ 	.word	0x00008680


	//   ....[89]....
        /*0314*/ 	.word	0x000086b0


	//   ....[90]....
        /*0318*/ 	.word	0x000086d0


	//   ....[91]....
        /*031c*/ 	.word	0x000087a0


	//   ....[92]....
        /*0320*/ 	.word	0x000087e0


	//   ....[93]....
        /*0324*/ 	.word	0x00008830


	//   ....[94]....
        /*0328*/ 	.word	0x00008860


	//   ....[95]....
        /*032c*/ 	.word	0x00008880


	//----- nvinfo : EIATTR_VRC_CTA_INIT_COUNT
	.align		4
.L_3035:
        /*0330*/ 	.byte	0x02, 0x4a
	.zero		1
	.zero		1


	//----- nvinfo : EIATTR_EXIT_INSTR_OFFSETS
	.align		4
        /*0334*/ 	.byte	0x04, 0x1c
        /*0336*/ 	.short	(.L_3037 - .L_3036)


	//   ....[0]....
.L_3036:
        /*0338*/ 	.word	0x00008920


	//   ....[1]....
        /*033c*/ 	.word	0x00008bd0


	//----- nvinfo : EIATTR_MAX_THREADS
	.align		4
.L_3037:
        /*0340*/ 	.byte	0x04, 0x05
        /*0342*/ 	.short	(.L_3039 - .L_3038)
.L_3038:
        /*0344*/ 	.word	0x00000020
        /*0348*/ 	.word	0x00000001
        /*034c*/ 	.word	0x00000001


	//----- nvinfo : EIATTR_CRS_STACK_SIZE
	.align		4
.L_3039:
        /*0350*/ 	.byte	0x04, 0x1e
        /*0352*/ 	.short	(.L_3041 - .L_3040)
.L_3040:
        /*0354*/ 	.word	0x00000000


	//----- nvinfo : EIATTR_CBANK_PARAM_SIZE
	.align		4
.L_3041:
        /*0358*/ 	.byte	0x03, 0x19
        /*035a*/ 	.short	0x01f0


	//----- nvinfo : EIATTR_PARAM_CBANK
	.align		4
        /*035c*/ 	.byte	0x04, 0x0a
        /*035e*/ 	.short	(.L_3043 - .L_3042)
	.align		4
.L_3042:
        /*0360*/ 	.word	index@(.nv.constant0._Z25selective_scan_bwd_kernelI32Selective_Scan_bwd_kernel_traitsILi32ELi8ELb0ELb0ELb1ELb0ELb1EN3c104HalfENS1_7complexIfEEEEv12SSMParamsBwd)
        /*0364*/ 	.short	0x0380
        /*0366*/ 	.short	0x01f0


	//----- nvinfo : EIATTR_SW_WAR
	.align		4
.L_3043:
        /*0368*/ 	.byte	0x04, 0x36
        /*036a*/ 	.short	(.L_3045 - .L_3044)
.L_3044:
        /*036c*/ 	.word	0x00000008
.L_3045:


//--------------------- .nv.info._Z25selective_scan_bwd_kernelI32Selective_Scan_bwd_kernel_traitsILi32ELi8ELb0ELb0ELb1ELb1ELb0EN3c104HalfENS1_7complexIfEEEEv12SSMParamsBwd --------------------------
	.section	.nv.info._Z25selective_scan_bwd_kernelI32Selective_Scan_bwd_kernel_traitsILi32ELi8ELb0ELb0ELb1ELb1ELb0EN3c104HalfENS1_7complexIfEEEEv12SSMParamsBwd,"",@"SHT_CUDA_INFO"
	.sectionflags	@""
	.align	4


	//----- nvinfo : EIATTR_CUDA_API_VERSION
	.align		4
        /*0000*/ 	.byte	0x04, 0x37
        /*0002*/ 	.short	(.L_3047 - .L_3046)
.L_3046:
        /*0004*/ 	.word	0x00000082


	//----- nvinfo : EIATTR_KPARAM_INFO
	.align		4
.L_3047:
        /*0008*/ 	.byte	0x04, 0x17
        /*000a*/ 	.short	(.L_3049 - .L_3048)
.L_3048:
        /*000c*/ 	.word	0x00000000
        /*0010*/ 	.short	0x0000
        /*0012*/ 	.short	0x0000
        /*0014*/ 	.byte	0x00, 0xf0, 0xc1, 0x07


	//----- nvinfo : EIATTR_SPARSE_MMA_MASK
	.align		4
.L_3049:
        /*0018*/ 	.byte	0x03, 0x50
        /*001a*/ 	.short	0x0000


	//----- nvinfo : EIATTR_MAXREG_COUNT
	.align		4
        /*001c*/ 	.byte	0x03, 0x1b
        /*001e*/ 	.short	0x00ff


	//----- nvinfo : EIATTR_NUM_BARRIERS
	.align		4
        /*0020*/ 	.byte	0x02, 0x4c
        /*0022*/ 	.byte	0x01
	.zero		1


	//----- nvinfo : EIATTR_MERCURY_ISA_VERSION
	.align		4
        /*0024*/ 	.byte	0x03, 0x5f
        /*0026*/ 	.short	0x0101


	//----- nvinfo : EIATTR_COOP_GROUP_MASK_REGIDS
	.align		4
        /*0028*/ 	.byte	0x04, 0x29
        /*002a*/ 	.short	(.L_3051 - .L_3050)


	//   ....[0]....
.L_3050:
        /*002c*/ 	.word	0xffffffff


	//   ....[1]....
        /*0030*/ 	.word	0xffffffff


	//   ....[2]....
        /*0034*/ 	.word	0xffffffff


	//   ....[3]....
        /*0038*/ 	.word	0xffffffff


	//   ....[4]....
        /*003c*/ 	.word	0xffffffff


	//   ....[5]....
        /*0040*/ 	.word	0xffffffff


	//   ....[6]....
        /*0044*/ 	.word	0xffffffff


	//   ....[7]....
        /*0048*/ 	.word	0xffffffff


	//   ....[8]....
        /*004c*/ 	.word	0xffffffff


	//   ....[9]....
        /*0050*/ 	.word	0xffffffff


	//   ....[10]....
        /*0054*/ 	.word	0xffffffff


	//   ....[11]....
        /*0058*/ 	.word	0xffffffff


	//   ....[12]....
        /*005c*/ 	.word	0xffffffff


	//   ....[13]....
        /*0060*/ 	.word	0xffffffff


	//   ....[14]....
        /*0064*/ 	.word	0xffffffff


	//   ....[15]....
        /*0068*/ 	.word	0xffffffff


	//   ....[16]....
        /*006c*/ 	.word	0xffffffff


	//   ....[17]....
        /*0070*/ 	.word	0xffffffff


	//   ....[18]....
        /*0074*/ 	.word	0xffffffff


	//   ....[19]....
        /*0078*/ 	.word	0xffffffff


	//   ....[20]....
        /*007c*/ 	.word	0xffffffff


	//   ....[21]....
        /*0080*/ 	.word	0xffffffff


	//   ....[22]....
        /*0084*/ 	.word	0xffffffff


	//   ....[23]....
        /*0088*/ 	.word	0xffffffff


	//   ....[24]....
        /*008c*/ 	.word	0xffffffff


	//   ....[25]....
        /*0090*/ 	.word	0xffffffff


	//   ....[26]....
        /*0094*/ 	.word	0xffffffff


	//   ....[27]....
        /*0098*/ 	.word	0xffffffff


	//   ....[28]....
        /*009c*/ 	.word	0xffffffff


	//   ....[29]....
        /*00a0*/ 	.word	0xffffffff


	//   ....[30]....
        /*00a4*/ 	.word	0xffffffff


	//   ....[31]....
        /*00a8*/ 	.word	0xffffffff


	//   ....[32]....
        /*00ac*/ 	.word	0xffffffff


	//   ....[33]....
        /*00b0*/ 	.word	0xffffffff


	//   ....[34]....
        /*00b4*/ 	.word	0xffffffff


	//   ....[35]....
        /*00b8*/ 	.word	0xffffffff


	//   ....[36]....
        /*00bc*/ 	.word	0xffffffff


	//   ....[37]....
        /*00c0*/ 	.word	0xffffffff


	//   ....[38]....
        /*00c4*/ 	.word	0xffffffff


	//   ....[39]....
        /*00c8*/ 	.word	0xffffffff


	//   ....[40]....
        /*00cc*/ 	.word	0xffffffff


	//   ....[41]....
        /*00d0*/ 	.word	0xffffffff


	//   ....[42]....
        /*00d4*/ 	.word	0xffffffff


	//   ....[43]....
        /*00d8*/ 	.word	0xffffffff


	//   ....[44]....
        /*00dc*/ 	.word	0xffffffff


	//   ....[45]....
        /*00e0*/ 	.word	0xffffffff


	//   ....[46]....
        /*00e4*/ 	.word	0xffffffff


	//   ....[47]....
        /*00e8*/ 	.word	0xffffffff


	//   ....[48]....
        /*00ec*/ 	.word	0xffffffff


	//   ....[49]....
        /*00f0*/ 	.word	0xffffffff


	//   ....[50]....
        /*00f4*/ 	.word	0xffffffff


	//   ....[51]....
        /*00f8*/ 	.word	0xffffffff


	//   ....[52]....
        /*00fc*/ 	.word	0xffffffff


	//   ....[53]....
        /*0100*/ 	.word	0xffffffff


	//   ....[54]....
        /*0104*/ 	.word	0xffffffff


	//   ....[55]....
        /*0108*/ 	.word	0xffffffff


	//   ....[56]....
        /*010c*/ 	.word	0xffffffff


	//   ....[57]....
        /*0110*/ 	.word	0xffffffff


	//   ....[58]....
        /*0114*/ 	.word	0xffffffff


	//   ....[59]....
        /*0118*/ 	.word	0xffffffff


	//   ....[60]....
        /*011c*/ 	.word	0xffffffff


	//   ....[61]....
        /*0120*/ 	.word	0xffffffff


	//   ....[62]....
        /*0124*/ 	.word	0xffffffff


	//   ....[63]....
        /*0128*/ 	.word	0xffffffff


	//   ....[64]....
        /*012c*/ 	.word	0xffffffff


	//   ....[65]....
        /*0130*/ 	.word	0xffffffff


	//   ....[66]....
        /*0134*/ 	.word	0xffffffff


	//   ....[67]....
        /*0138*/ 	.word	0xffffffff


	//   ....[68]....
        /*013c*/ 	.word	0xffffffff


	//   ....[69]....
        /*0140*/ 	.word	0xffffffff


	//   ....[70]....
        /*0144*/ 	.word	0xffffffff


	//   ....[71]....
        /*0148*/ 	.word	0xffffffff


	//   ....[72]....
        /*014c*/ 	.word	0xffffffff


	//   ....[73]....
        /*0150*/ 	.word	0xffffffff


	//   ....[74]....
        /*0154*/ 	.word	0xffffffff


	//   ....[75]....
        /*0158*/ 	.word	0xffffffff


	//   ....[76]....
        /*015c*/ 	.word	0xffffffff


	//   ....[77]....
        /*0160*/ 	.word	0xffffffff


	//   ....[78]....
        /*0164*/ 	.word	0xffffffff


	//   ....[79]....
        /*0168*/ 	.word	0xffffffff


	//   ....[80]....
        /*016c*/ 	.word	0xffffffff


	//   ....[81]....
        /*0170*/ 	.word	0xffffffff


	//   ....[82]....
        /*0174*/ 	.word	0xffffffff


	//   ....[83]....
        /*0178*/ 	.word	0xffffffff


	//   ....[84]....
        /*017c*/ 	.word	0xffffffff


	//   ....[85]....
        /*0180*/ 	.word	0xffffffff


	//   ....[86]....
        /*0184*/ 	.word	0xffffffff


	//   ....[87]....
        /*0188*/ 	.word	0xffffffff


	//   ....[88]....
        /*018c*/ 	.word	0xffffffff


	//   ....[89]....
        /*0190*/ 	.word	0xffffffff


	//   ....[90]....
        /*0194*/ 	.word	0xffffffff


	//   ....[91]....
        /*0198*/ 	.word	0xffffffff


	//   ....[92]....
        /*019c*/ 	.word	0xffffffff


	//----- nvinfo : EIATTR_COOP_GROUP_INSTR_OFFSETS
	.align		4
.L_3051:
        /*01a0*/ 	.byte	0x04, 0x28
        /*01a2*/ 	.short	(.L_3053 - .L_3052)


	//   ....[0]....
.L_3052:
        /*01a4*/ 	.word	0x00001220


	//   ....[1]....
        /*01a8*/ 	.word	0x00001460


	//   ....[2]....
        /*01ac*/ 	.word	0x000017a0


	//   ....[3]....
        /*01b0*/ 	.word	0x000038d0


	//   ....[4]....
        /*01b4*/ 	.word	0x00004750


	//   ....[5]....
        /*01b8*/ 	.word	0x00004780


	//   ....[6]....
        /*01bc*/ 	.word	0x000047c0


	//   ....[7]....
        /*01c0*/ 	.word	0x000047d0


	//   ....[8]....
        /*01c4*/ 	.word	0x00004850


	//   ....[9]....
        /*01c8*/ 	.word	0x00004880


	//   ....[10]....
        /*01cc*/ 	.word	0x000048b0


	//   ....[11]....
        /*01d0*/ 	.word	0x000048c0


	//   ....[12]....
        /*01d4*/ 	.word	0x00004950


	//   ....[13]....
        /*01d8*/ 	.word	0x00004990


	//   ....[14]....
        /*01dc*/ 	.word	0x000049a0


	//   ....[15]....
        /*01e0*/ 	.word	0x000049b0


	//   ....[16]....
        /*01e4*/ 	.word	0x00004a70


	//   ....[17]....
        /*01e8*/ 	.word	0x00004ab0


	//   ....[18]....
        /*01ec*/ 	.word	0x00004ae0


	//   ....[19]....
        /*01f0*/ 	.word	0x00004b10


	//   ....[20]....
        /*01f4*/ 	.word	0x00004c10


	//   ....[21]....
        /*01f8*/ 	.word	0x00004c50


	//   ....[22]....
        /*01fc*/ 	.word	0x00004c90


	//   ....[23]....
        /*0200*/ 	.word	0x00004cd0


	//   ....[24]....
        /*0204*/ 	.word	0x00004eb0


	//   ....[25]....
        /*0208*/ 	.word	0x00004ef0


	//   ....[26]....
        /*020c*/ 	.word	0x00004f30


	//   ....[27]....
        /*0210*/ 	.word	0x00004f70


	//   ....[28]....
        /*0214*/ 	.word	0x00004fb0


	//   ....[29]....
        /*0218*/ 	.word	0x00004ff0


	//   ....[30]....
        /*021c*/ 	.word	0x00005090


	//   ....[31]....
        /*0220*/ 	.word	0x000054f0


	//   ....[32]....
        /*0224*/ 	.word	0x00005520


	//   ....[33]....
        /*0228*/ 	.word	0x00005530


	//   ....[34]....
        /*022c*/ 	.word	0x00005600


	//   ....[35]....
        /*0230*/ 	.word	0x00005640


	//   ....[36]....
        /*0234*/ 	.word	0x00005650


	//   ....[37]....
        /*0238*/ 	.word	0x00005660


	//   ....[38]....
        /*023c*/ 	.word	0x00005730


	//   ....[39]....
        /*0240*/ 	.word	0x00005750


	//   ....[40]....
        /*0244*/ 	.word	0x00005760


	//   ....[41]....
        /*0248*/ 	.word	0x00005770


	//   ....[42]....
        /*024c*/ 	.word	0x00005840


	//   ....[43]....
        /*0250*/ 	.word	0x00005860


	//   ....[44]....
        /*0254*/ 	.word	0x00005870


	//   ....[45]....
        /*0258*/ 	.word	0x00005880


	//   ....[46]....
        /*025c*/ 	.word	0x00005950


	//   ....[47]....
        /*0260*/ 	.word	0x00005990


	//   ....[48]....
        /*0264*/ 	.word	0x000059a0


	//   ....[49]....
        /*0268*/ 	.word	0x000059b0


	//   ....[50]....
        /*026c*/ 	.word	0x00005aa0


	//   ....[51]....
        /*0270*/ 	.word	0x00005ae0


	//   ....[52]....
        /*0274*/ 	.word	0x00005b20


	//   ....[53]....
        /*0278*/ 	.word	0x00005b60


	//   ....[54]....
        /*027c*/ 	.word	0x00005ba0


	//   ....[55]....
        /*0280*/ 	.word	0x00005be0


	//   ....[56]....
        /*0284*/ 	.word	0x00005c40


	//   ....[57]....
        /*0288*/ 	.word	0x00005cb0


	//   ....[58]....
        /*028c*/ 	.word	0x00005cf0


	//   ....[59]....
        /*0290*/ 	.word	0x00005d20


	//   ....[60]....
        /*0294*/ 	.word	0x000070e0


	//   ....[61]....
        /*0298*/ 	.word	0x00007120


	//   ....[62]....
        /*029c*/ 	.word	0x00007160


	//   ....[63]....
        /*02a0*/ 	.word	0x000071a0


	//   ....[64]....
        /*02a4*/ 	.word	0x000071e0


	//   ....[65]....
        /*02a8*/ 	.word	0x00007250


	//   ....[66]....
        /*02ac*/ 	.word	0x00007290


	//   ....[67]....
        /*02b0*/ 	.word	0x000072d0


	//   ....[68]....
        /*02b4*/ 	.word	0x00007380


	//   ....[69]....
        /*02b8*/ 	.word	0x00007400


	//   ....[70]....
        /*02bc*/ 	.word	0x00007440


	//   ....[71]....
        /*02c0*/ 	.word	0x00007480


	//   ....[72]....
        /*02c4*/ 	.word	0x00007570


	//   ....[73]....
        /*02c8*/ 	.word	0x000075d0


	//   ....[74]....
        /*02cc*/ 	.word	0x00007600


	//   ....[75]....
        /*02d0*/ 	.word	0x00007620


	//   ....[76]....
        /*02d4*/ 	.word	0x00007640


	//   ....[77]....
        /*02d8*/ 	.word	0x00007670


	//   ....[78]....
        /*02dc*/ 	.word	0x00007690


	//   ....[79]....
        /*02e0*/ 	.word	0x000076a0


	//   ....[80]....
        /*02e4*/ 	.word	0x00007c10


	//   ....[81]....
        /*02e8*/ 	.word	0x00007ed0


	//   ....[82]....
        /*02ec*/ 	.word	0x00008510


	//   ....[83]....
        /*02f0*/ 	.word	0x00008930


	//   ....[84]....
        /*02f4*/ 	.word	0x00008980


	//   ....[85]....
        /*02f8*/ 	.word	0x000089d0


	//   ....[86]....
        /*02fc*/ 	.word	0x00008a00


	//   ....[87]....
        /*0300*/ 	.word	0x00008a20


	//   ....[88]....
        /*0304*/ 	.word	0x00008af0


	//   ....[89]....
        /*0308*/ 	.word	0x00008b30


	//   ....[90]....
        /*030c*/ 	.word	0x00008b80


	//   ....[91]....
        /*0310*/ 	.word	0x00008bb0


	//   ....[92]....
        /*0314*/ 	.word	0x00008bd0


	//----- nvinfo : EIATTR_VRC_CTA_INIT_COUNT
	.align		4
.L_3053:
        /*0318*/ 	.byte	0x02, 0x4a
	.zero		1
	.zero		1


	//----- nvinfo : EIATTR_EXIT_INSTR_OFFSETS
	.align		4
        /*031c*/ 	.byte	0x04, 0x1c
        /*031e*/ 	.short	(.L_3055 - .L_3054)


	//   ....[0]....
.L_3054:
        /*0320*/ 	.word	0x00008c70


	//   ....[1]....
        /*0324*/ 	.word	0x00008f20


	//----- nvinfo : EIATTR_MAX_THREADS
	.align		4
.L_3055:
        /*0328*/ 	.byte	0x04, 0x05
        /*032a*/ 	.short	(.L_3057 - .L_3056)
.L_3056:
        /*032c*/ 	.word	0x00000020
        /*0330*/ 	.word	0x00000001
        /*0334*/ 	.word	0x00000001


	//----- nvinfo : EIATTR_CRS_STACK_SIZE
	.align		4
.L_3057:
        /*0338*/ 	.byte	0x04, 0x1e
        /*033a*/ 	.short	(.L_3059 - .L_3058)
.L_3058:
        /*033c*/ 	.word	0x00000000


	//----- nvinfo : EIATTR_CBANK_PARAM_SIZE
	.align		4
.L_3059:
        /*0340*/ 	.byte	0x03, 0x19
        /*0342*/ 	.short	0x01f0


	//----- nvinfo : EIATTR_PARAM_CBANK
	.align		4
        /*0344*/ 	.byte	0x04, 0x0a
        /*0346*/ 	.short	(.L_3061 - .L_3060)
	.align		4
.L_3060:
        /*0348*/ 	.word	index@(.nv.constant0._Z25selective_scan_bwd_kernelI32Selective_Scan_bwd_kernel_traitsILi32ELi8ELb0ELb0ELb1ELb1ELb0EN3c104HalfENS1_7complexIfEEEEv12SSMParamsBwd)
        /*034c*/ 	.short	0x0380
        /*034e*/ 	.short	0x01f0


	//----- nvinfo : EIATTR_SW_WAR
	.align		4
.L_3061:
        /*0350*/ 	.byte	0x04, 0x36
        /*0352*/ 	.short	(.L_3063 - .L_3062)
.L_3062:
        /*0354*/ 	.word	0x00000008
.L_3063:


//--------------------- .nv.info._Z25selective_scan_bwd_kernelI32Selective_Scan_bwd_kernel_traitsILi32ELi8ELb0ELb0ELb1ELb1ELb1EN3c104HalfENS1_7complexIfEEEEv12SSMParamsBwd --------------------------
	.section	.nv.info._Z25selective_scan_bwd_kernelI32Selective_Scan_bwd_kernel_traitsILi32ELi8ELb0ELb0ELb1ELb1ELb1EN3c104HalfENS1_7complexIfEEEEv12SSMParamsBwd,"",@"SHT_CUDA_INFO"
	.sectionflags	@""
	.align	4


	//----- nvinfo : EIATTR_CUDA_API_VERSION
	.align		4
        /*0000*/ 	.byte	0x04, 0x37
        /*0002*/ 	.short	(.L_3065 - .L_3064)
.L_3064:
        /*0004*/ 	.word	0x00000082


	//----- nvinfo : EIATTR_KPARAM_INFO
	.align		4
.L_3065:
        /*0008*/ 	.byte	0x04, 0x17
        /*000a*/ 	.short	(.L_3067 - .L_3066)
.L_3066:
        /*000c*/ 	.word	0x00000000
        /*0010*/ 	.short	0x0000
        /*0012*/ 	.short	0x0000
        /*0014*/ 	.byte	0x00, 0xf0, 0xc1, 0x07


	//----- nvinfo : EIATTR_SPARSE_MMA_MASK
	.align		4
.L_3067:
        /*0018*/ 	.byte	0x03, 0x50
        /*001a*/ 	.short	0x0000


	//----- nvinfo : EIATTR_MAXREG_COUNT
	.align		4
        /*001c*/ 	.byte	0x03, 0x1b
        /*001e*/ 	.short	0x00ff


	//----- nvinfo : EIATTR_NUM_BARRIERS
	.align		4
        /*0020*/ 	.byte	0x02, 0x4c
        /*0022*/ 	.byte	0x01
	.zero		1


	//----- nvinfo : EIATTR_MERCURY_ISA_VERSION
	.align		4
        /*0024*/ 	.byte	0x03, 0x5f
        /*0026*/ 	.short	0x0101


	//----- nvinfo : EIATTR_COOP_GROUP_MASK_REGIDS
	.align		4
        /*0028*/ 	.byte	0x04, 0x29
        /*002a*/ 	.short	(.L_3069 - .L_3068)


	//   ....[0]....
.L_3068:
        /*002c*/ 	.word	0xffffffff


	//   ....[1]....
        /*0030*/ 	.word	0xffffffff


	//   ....[2]....
        /*0034*/ 	.word	0xffffffff


	//   ....[3]....
        /*0038*/ 	.word	0xffffffff


	//   ....[4]....
        /*003c*/ 	.word	0xffffffff


	//   ....[5]....
        /*0040*/ 	.word	0xffffffff


	//   ....[6]....
        /*0044*/ 	.word	0xffffffff


	//   ....[7]....
        /*0048*/ 	.word	0xffffffff


	//   ....[8]....
        /*004c*/ 	.word	0xffffffff


	//   ....[9]....
        /*0050*/ 	.word	0xffffffff


	//   ....[10]....
        /*0054*/ 	.word	0xffffffff


	//   ....[11]....
        /*0058*/ 	.word	0xffffffff


	//   ....[12]....
        /*005c*/ 	.word	0xffffffff


	//   ....[13]....
        /*0060*/ 	.word	0xffffffff


	//   ....[14]....
        /*0064*/ 	.word	0xffffffff


	//   ....[15]....
        /*0068*/ 	.word	0xffffffff


	//   ....[16]....
        /*006c*/ 	.word	0xffffffff


	//   ....[17]....
        /*0070*/ 	.word	0xffffffff


	//   ....[18]....
        /*0074*/ 	.word	0xffffffff


	//   ....[19]....
        /*0078*/ 	.word	0xffffffff


	//   ....[20]....
        /*007c*/ 	.word	0xffffffff


	//   ....[21]....
        /*0080*/ 	.word	0xffffffff


	//   ....[22]....
        /*0084*/ 	.word	0xffffffff


	//   ....[23]....
        /*0088*/ 	.word	0xffffffff


	//   ....[24]....
        /*008c*/ 	.word	0xffffffff


	//   ....[25]....
        /*0090*/ 	.word	0xffffffff


	//   ....[26]....
        /*0094*/ 	.word	0xffffffff


	//   ....[27]....
        /*0098*/ 	.word	0xffffffff


	//   ....[28]....
        /*009c*/ 	.word	0xffffffff


	//   ....[29]....
        /*00a0*/ 	.word	0xffffffff


	//   ....[30]....
        /*00a4*/ 	.word	0xffffffff


	//   ....[31]....
        /*00a8*/ 	.word	0xffffffff


	//   ....[32]....
        /*00ac*/ 	.word	0xffffffff


	//   ....[33]....
        /*00b0*/ 	.word	0xffffffff


	//   ....[34]....
        /*00b4*/ 	.word	0xffffffff


	//   ....[35]....
        /*00b8*/ 	.word	0xffffffff


	//   ....[36]....
        /*00bc*/ 	.word	0xffffffff


	//   ....[37]....
        /*00c0*/ 	.word	0xffffffff


	//   ....[38]....
        /*00c4*/ 	.word	0xffffffff


	//   ....[39]....
        /*00c8*/ 	.word	0xffffffff


	//   ....[40]....
        /*00cc*/ 	.word	0xffffffff


	//   ....[41]....
        /*00d0*/ 	.word	0xffffffff


	//   ....[42]....
        /*00d4*/ 	.word	0xffffffff


	//   ....[43]....
        /*00d8*/ 	.word	0xffffffff


	//   ....[44]....
        /*00dc*/ 	.word	0xffffffff


	//   ....[45]....
        /*00e0*/ 	.word	0xffffffff


	//   ....[46]....
        /*00e4*/ 	.word	0xffffffff


	//   ....[47]....
        /*00e8*/ 	.word	0xffffffff


	//   ....[48]....
        /*00ec*/ 	.word	0xffffffff


	//   ....[49]....
        /*00f0*/ 	.word	0xffffffff


	//   ....[50]....
        /*00f4*/ 	.word	0xffffffff


	//   ....[51]....
        /*00f8*/ 	.word	0xffffffff


	//   ....[52]....
        /*00fc*/ 	.word	0xffffffff


	//   ....[53]....
        /*0100*/ 	.word	0xffffffff


	//   ....[54]....
        /*0104*/ 	.word	0xffffffff


	//   ....[55]....
        /*0108*/ 	.word	0xffffffff


	//   ....[56]....
        /*010c*/ 	.word	0xffffffff


	//   ....[57]....
        /*0110*/ 	.word	0xffffffff


	//   ....[58]....
        /*0114*/ 	.word	0xffffffff


	//   ....[59]....
        /*0118*/ 	.word	0xffffffff


	//   ....[60]....
        /*011c*/ 	.word	0xffffffff


	//   ....[61]....
        /*0120*/ 	.word	0xffffffff


	//   ....[62]....
        /*0124*/ 	.word	0xffffffff


	//   ....[63]....
        /*0128*/ 	.word	0xffffffff


	//   ....[64]....
        /*012c*/ 	.word	0xffffffff


	//   ....[65]....
        /*0130*/ 	.word	0xffffffff


	//   ....[66]....
        /*0134*/ 	.word	0xffffffff


	//   ....[67]....
        /*0138*/ 	.word	0xffffffff


	//   ....[68]....
        /*013c*/ 	.word	0xffffffff


	//   ....[69]....
        /*0140*/ 	.word	0xffffffff


	//   ....[70]....
        /*0144*/ 	.word	0xffffffff


	//   ....[71]....
        /*0148*/ 	.word	0xffffffff


	//   ....[72]....
        /*014c*/ 	.word	0xffffffff


	//   ....[73]....
        /*0150*/ 	.word	0xffffffff


	//   ....[74]....
        /*0154*/ 	.word	0xffffffff


	//   ....[75]....
        /*0158*/ 	.word	0xffffffff


	//   ....[76]....
        /*015c*/ 	.word	0xffffffff


	//   ....[77]....
        /*0160*/ 	.word	0xffffffff


	//   ....[78]....
        /*0164*/ 	.word	0xffffffff


	//   ....[79]....
        /*0168*/ 	.word	0xffffffff


	//   ....[80]....
        /*016c*/ 	.word	0xffffffff


	//   ....[81]....
        /*0170*/ 	.word	0xffffffff


	//   ....[82]....
        /*0174*/ 	.word	0xffffffff


	//   ....[83]....
        /*0178*/ 	.word	0xffffffff


	//   ....[84]....
        /*017c*/ 	.word	0xffffffff


	//   ....[85]....
        /*0180*/ 	.word	0xffffffff


	//   ....[86]....
        /*0184*/ 	.word	0xffffffff


	//   ....[87]....
        /*0188*/ 	.word	0xffffffff


	//   ....[88]....
        /*018c*/ 	.word	0xffffffff


	//   ....[89]....
        /*0190*/ 	.word	0xffffffff


	//   ....[90]....
        /*0194*/ 	.word	0xffffffff


	//   ....[91]....
        /*0198*/ 	.word	0xffffffff


	//   ....[92]....
        /*019c*/ 	.word	0xffffffff


	//   ....[93]....
        /*01a0*/ 	.word	0xffffffff


	//   ....[94]....
        /*01a4*/ 	.word	0xffffffff


	//   ....[95]....
        /*01a8*/ 	.word	0xffffffff


	//   ....[96]....
        /*01ac*/ 	.word	0xffffffff


	//----- nvinfo : EIATTR_COOP_GROUP_INSTR_OFFSETS
	.align		4
.L_3069:
        /*01b0*/ 	.byte	0x04, 0x28
        /*01b2*/ 	.short	(.L_3071 - .L_3070)


	//   ....[0]....
.L_3070:
        /*01b4*/ 	.word	0x00001380


	//   ....[1]....
        /*01b8*/ 	.word	0x000015c0


	//   ....[2]....
        /*01bc*/ 	.word	0x00001890


	//   ....[3]....
        /*01c0*/ 	.word	0x00002ce0


	//   ....[4]....
        /*01c4*/ 	.word	0x00003080


	//   ....[5]....
        /*01c8*/ 	.word	0x00003680


	//   ....[6]....
        /*01cc*/ 	.word	0x00003bd0


	//   ....[7]....
        /*01d0*/ 	.word	0x00004e50


	//   ....[8]....
        /*01d4*/ 	.word	0x00005bf0


	//   ....[9]....
        /*01d8*/ 	.word	0x00005c20


	//   ....[10]....
        /*01dc*/ 	.word	0x00005c40


	//   ....[11]....
        /*01e0*/ 	.word	0x00005c50


	//   ....[12]....
        /*01e4*/ 	.word	0x00005cf0


	//   ....[13]....
        /*01e8*/ 	.word	0x00005d20


	//   ....[14]....
        /*01ec*/ 	.word	0x00005d30


	//   ....[15]....
        /*01f0*/ 	.word	0x00005d40


	//   ....[16]....
        /*01f4*/ 	.word	0x00005dd0


	//   ....[17]....
        /*01f8*/ 	.word	0x00005e10


	//   ....[18]....
        /*01fc*/ 	.word	0x00005e20


	//   ....[19]....
        /*0200*/ 	.word	0x00005e30


	//   ....[20]....
        /*0204*/ 	.word	0x00005f10


	//   ....[21]....
        /*0208*/ 	.word	0x00005f50


	//   ....[22]....
        /*020c*/ 	.word	0x00005f90


	//   ....[23]....
        /*0210*/ 	.word	0x00005fd0


	//   ....[24]....
        /*0214*/ 	.word	0x000061a0


	//   ....[25]....
        /*0218*/ 	.word	0x000061e0


	//   ....[26]....
        /*021c*/ 	.word	0x00006220


	//   ....[27]....
        /*0220*/ 	.word	0x00006260


	//   ....[28]....
        /*0224*/ 	.word	0x00006420


	//   ....[29]....
        /*0228*/ 	.word	0x00006460


	//   ....[30]....
        /*022c*/ 	.word	0x00006490


	//   ....[31]....
        /*0230*/ 	.word	0x000064d0


	//   ....[32]....
        /*0234*/ 	.word	0x00006500


	//   ....[33]....
        /*0238*/ 	.word	0x00006520


	//   ....[34]....
        /*023c*/ 	.word	0x00006650


	//   ....[35]....
        /*0240*/ 	.word	0x00006690


	//   ....[36]....
        /*0244*/ 	.word	0x000066a0


	//   ....[37]....
        /*0248*/ 	.word	0x000066b0


	//   ....[38]....
        /*024c*/ 	.word	0x000067c0


	//   ....[39]....
        /*0250*/ 	.word	0x00006800


	//   ....[40]....
        /*0254*/ 	.word	0x00006830


	//   ....[41]....
        /*0258*/ 	.word	0x00006840


	//   ....[42]....
        /*025c*/ 	.word	0x00006960


	//   ....[43]....
        /*0260*/ 	.word	0x000069a0


	//   ....[44]....
        /*0264*/ 	.word	0x000069e0


	//   ....[45]....
        /*0268*/ 	.word	0x00006a20


	//   ....[46]....
        /*026c*/ 	.word	0x00006cd0


	//   ....[47]....
        /*0270*/ 	.word	0x00006d10


	//   ....[48]....
        /*0274*/ 	.word	0x00006d20


	//   ....[49]....
        /*0278*/ 	.word	0x00006d30


	//   ....[50]....
        /*027c*/ 	.word	0x00006e20


	//   ....[51]....
        /*0280*/ 	.word	0x00006e60


	//   ....[52]....
        /*0284*/ 	.word	0x00006e80


	//   ....[53]....
        /*0288*/ 	.word	0x00006e90


	//   ....[54]....
        /*028c*/ 	.word	0x00006f80


	//   ....[55]....
        /*0290*/ 	.word	0x00006fc0


	//   ....[56]....
        /*0294*/ 	.word	0x00007000


	//   ....[57]....
        /*0298*/ 	.word	0x00007040


	//   ....[58]....
        /*029c*/ 	.word	0x00007080


	//   ....[59]....
        /*02a0*/ 	.word	0x000070c0


	//   ....[60]....
        /*02a4*/ 	.word	0x00007110


	//   ....[61]....
        /*02a8*/ 	.word	0x00007160


	//   ....[62]....
        /*02ac*/ 	.word	0x000071b0


	//   ....[63]....
        /*02b0*/ 	.word	0x000071f0


	//   ....[64]....
        /*02b4*/ 	.word	0x000085d0


	//   ....[65]....
        /*02b8*/ 	.word	0x00008610


	//   ....[66]....
        /*02bc*/ 	.word	0x00008650


	//   ....[67]....
        /*02c0*/ 	.word	0x00008690


	//   ....[68]....
        /*02c4*/ 	.word	0x00008710


	//   ....[69]....
        /*02c8*/ 	.word	0x00008750


	//   ....[70]....
        /*02cc*/ 	.word	0x00008790


	//   ....[71]....
        /*02d0*/ 	.word	0x000087d0


	//   ....[72]....
        /*02d4*/ 	.word	0x000088b0


	//   ....[73]....
        /*02d8*/ 	.word	0x000088f0


	//   ....[74]....
        /*02dc*/ 	.word	0x00008930


	//   ....[75]....
        /*02e0*/ 	.word	0x00008970


	//   ....[76]....
        /*02e4*/ 	.word	0x00008a70


	//   ....[77]....
        /*02e8*/ 	.word	0x00008ab0


	//   ....[78]....
        /*02ec*/ 	.word	0x00008af0


	//   ....[79]....
        /*02f0*/ 	.word	0x00008b10


	//   ....[80]....
        /*02f4*/ 	.word	0x00008b40


	//   ....[81]....
        /*02f8*/ 	.word	0x00008b60


	//   ....[82]....
        /*02fc*/ 	.word	0x00008b80


	//   ....[83]....
        /*0300*/ 	.word	0x00008b90


	//   ....[84]....
        /*0304*/ 	.word	0x000090f0


	//   ....[85]....
        /*0308*/ 	.word	0x000093d0


	//   ....[86]....
        /*030c*/ 	.word	0x000099f0


	//   ....[87]....
        /*0310*/ 	.word	0x00009e00


	//   ....[88]....
        /*0314*/ 	.word	0x00009e50


	//   ....[89]....
        /*0318*/ 	.word	0x00009ea0


	//   ....[90]....
        /*031c*/ 	.word	0x00009ed0


	//   ....[91]....
        /*0320*/ 	.word	0x00009ef0


	//   ....[92]....
        /*0324*/ 	.word	0x00009fc0


	//   ....[93]....
        /*0328*/ 	.word	0x0000a000


	//   ....[94]....
        /*032c*/ 	.word	0x0000a050


	//   ....[95]....
        /*0330*/ 	.word	0x0000a080


	//   ....[96]....
        /*0334*/ 	.word	0x0000a0a0


	//----- nvinfo : EIATTR_VRC_CTA_INIT_COUNT
	.align		4
.L_3071:
        /*0338*/ 	.byte	0x02, 0x4a
	.zero		1
	.zero		1


	//----- nvinfo : EIATTR_EXIT_INSTR_OFFSETS
	.align		4
        /*033c*/ 	.byte	0x04, 0x1c
        /*033e*/ 	.short	(.L_3073 - .L_3072)


	//   ....[0]....
.L_3072:
        /*0340*/ 	.word	0x0000a140


	//   ....[1]....
        /*0344*/ 	.word	0x0000a3f0


	//----- nvinfo : EIATTR_MAX_THREADS
	.align		4
.L_3073:
        /*0348*/ 	.byte	0x04, 0x05
        /*034a*/ 	.short	(.L_3075 - .L_3074)
.L_3074:
        /*034c*/ 	.word	0x00000020
        /*0350*/ 	.word	0x00000001
        /*0354*/ 	.word	0x00000001


	//----- nvinfo : EIATTR_CRS_STACK_SIZE
	.align		4
.L_3075:
        /*0358*/ 	.byte	0x04, 0x1e
        /*035a*/ 	.short	(.L_3077 - .L_3076)
.L_3076:
        /*035c*/ 	.word	0x00000000


	//----- nvinfo : EIATTR_CBANK_PARAM_SIZE
	.align		4
.L_3077:
        /*0360*/ 	.byte	0x03, 0x19
        /*0362*/ 	.short	0x01f0


	//----- nvinfo : EIATTR_PARAM_CBANK
	.align		4
        /*0364*/ 	.byte	0x04, 0x0a
        /*0366*/ 	.short	(.L_3079 - .L_3078)
	.align		4
.L_3078:
        /*0368*/ 	.word	index@(.nv.constant0._Z25selective_scan_bwd_kernelI32Selective_Scan_bwd_kernel_traitsILi32ELi8ELb0ELb0ELb1ELb1ELb1EN3c104HalfENS1_7complexIfEEEEv12SSMParamsBwd)
        /*036c*/ 	.short	0x0380
        /*036e*/ 	.short	0x01f0


	//----- nvinfo : EIATTR_SW_WAR
	.align		4
.L_3079:
        /*0370*/ 	.byte	0x04, 0x36
        /*0372*/ 	.short	(.L_3081 - .L_3080)
.L_3080:
        /*0374*/ 	.word	0x00000008
.L_3081:


//--------------------- .nv.info._Z25selective_scan_bwd_kernelI32Selective_Scan_bwd_kernel_traitsILi32ELi8ELb0ELb1ELb0ELb0ELb0EN3c104HalfENS1_7complexIfEEEEv12SSMParamsBwd --------------------------
	.section	.nv.info._Z25selective_scan_bwd_kernelI32Selective_Scan_bwd_kernel_traitsILi32ELi8ELb0ELb1ELb0ELb0ELb0EN3c104HalfENS1_7complexIfEEEEv12SSMParamsBwd,"",@"SHT_CUDA_INFO"
	.sectionflags	@""
	.align	4


	//----- nvinfo : EIATTR_CUDA_API_VERSION
	.align		4
        /*0000*/ 	.byte	0x04, 0x37
        /*0002*/ 	.short	(.L_3083 - .L_3082)
.L_3082:
        /*0004*/ 	.word	0x00000082


	//----- nvinfo : EIATTR_KPARAM_INFO
	.align		4
.L_3083:
        /*0008*/ 	.byte	0x04, 0x17
        /*000a*/ 	.short	(.L_3085 - .L_3084)
.L_3084:
        /*000c*/ 	.word	0x00000000
        /*0010*/ 	.short	0x0000
        /*0012*/ 	.short	0x0000
        /*0014*/ 	.byte	0x00, 0xf0, 0xc1, 0x07


	//----- nvinfo : EIATTR_SPARSE_MMA_MASK
	.align		4
.L_3085:
        /*0018*/ 	.byte	0x03, 0x50
        /*001a*/ 	.short	0x0000


	//----- nvinfo : EIATTR_MAXREG_COUNT
	.align		4
        /*001c*/ 	.byte	0x03, 0x1b
        /*001e*/ 	.short	0x00ff


	//----- nvinfo : EIATTR_NUM_BARRIERS
	.align		4
        /*0020*/ 	.byte	0x02, 0x4c
        /*0022*/ 	.byte	0x01
	.zero		1


	//----- nvinfo : EIATTR_MERCURY_ISA_VERSION
	.align		4
        /*0024*/ 	.byte	0x03, 0x5f
        /*0026*/ 	.short	0x0101


	//----- nvinfo : EIATTR_COOP_GROUP_MASK_REGIDS
	.align		4
        /*0028*/ 	.byte	0x04, 0x29
        /*002a*/ 	.short	(.L_3087 - .L_3086)


	//   ....[0]....
.L_3086:
        /*002c*/ 	.word	0xffffffff


	//   ....[1]....
        /*0030*/ 	.word	0xffffffff


	//   ....[2]....
        /*0034*/ 	.word	0xffffffff


	//   ....[3]....
        /*0038*/ 	.word	0xffffffff


	//   ....[4]....
        /*003c*/ 	.word	0xffffffff


	//   ....[5]....
        /*0040*/ 	.word	0xffffffff


	//   ....[6]....
        /*0044*/ 	.word	0xffffffff


	//   ....[7]....
        /*0048*/ 	.word	0xffffffff


	//   ....[8]....
        /*004c*/ 	.word	0xffffffff


	//   ....[9]....
        /*0050*/ 	.word	0xffffffff


	//   ....[10]....
        /*0054*/ 	.word	0xffffffff


	//   ....[11]....
        /*0058*/ 	.word	0xffffffff


	//   ....[12]....
        /*005c*/ 	.word	0xffffffff


	//   ....[13]....
        /*0060*/ 	.word	0xffffffff


	//   ....[14]....
        /*0064*/ 	.word	0xffffffff


	//   ....[15]....
        /*0068*/ 	.word	0xffffffff


	//   ....[16]....
        /*006c*/ 	.word	0xffffffff


	//   ....[17]....
        /*0070*/ 	.word	0xffffffff


	//   ....[18]....
        /*0074*/ 	.word	0xffffffff


	//   ....[19]....
        /*0078*/ 	.word	0xffffffff


	//   ....[20]....
        /*007c*/ 	.word	0xffffffff


	//   ....[21]....
        /*0080*/ 	.word	0xffffffff


	//   ....[22]....
        /*0084*/ 	.word	0xffffffff


	//   ....[23]....
        /*0088*/ 	.word	0xffffffff


	//   ....[24]....
        /*008c*/ 	.word	0xffffffff


	//   ....[25]....
        /*0090*/ 	.word	0xffffffff


	//   ....[26]....
        /*0094*/ 	.word	0xffffffff


	//   ....[27]....
        /*0098*/ 	.word	0xffffffff


	//   ....[28]....
        /*009c*/ 	.word	0xffffffff


	//   ....[29]....
        /*00a0*/ 	.word	0xffffffff


	//   ....[30]....
        /*00a4*/ 	.word	0xffffffff


	//   ....[31]....
        /*00a8*/ 	.word	0xffffffff


	//   ....[32]....
        /*00ac*/ 	.word	0xffffffff


	//   ....[33]....
        /*00b0*/ 	.word	0xffffffff


	//   ....[34]....
        /*00b4*/ 	.word	0xffffffff


	//   ....[35]....
        /*00b8*/ 	.word	0xffffffff


	//   ....[36]....
        /*00bc*/ 	.word	0xffffffff


	//   ....[37]....
        /*00c0*/ 	.word	0xffffffff


	//   ....[38]....
        /*00c4*/ 	.word	0xffffffff


	//   ....[39]....
        /*00c8*/ 	.word	0xffffffff


	//   ....[40]....
        /*00cc*/ 	.word	0xffffffff


	//   ....[41]....
        /*00d0*/ 	.word	0xffffffff


	//   ....[42]....
        /*00d4*/ 	.word	0xffffffff


	//   ....[43]....
        /*00d8*/ 	.word	0xffffffff


	//   ....[44]....
        /*00dc*/ 	.word	0xffffffff


	//   ....[45]....
        /*00e0*/ 	.word	0xffffffff


	//   ....[46]....
        /*00e4*/ 	.word	0xffffffff


	//   ....[47]....
        /*00e8*/ 	.word	0xffffffff


	//   ....[48]....
        /*00ec*/ 	.word	0xffffffff


	//   ....[49]....
        /*00f0*/ 	.word	0xffffffff


	//   ....[50]....
        /*00f4*/ 	.word	0xffffffff


	//   ....[51]....
        /*00f8*/ 	.word	0xffffffff


	//   ....[52]....
        /*00fc*/ 	.word	0xffffffff


	//   ....[53]....
        /*0100*/ 	.word	0xffffffff


	//   ....[54]....
        /*0104*/ 	.word	0xffffffff


	//   ....[55]....
        /*0108*/ 	.word	0xffffffff


	//   ....[56]....
        /*010c*/ 	.word	0xffffffff


	//   ....[57]....
        /*0110*/ 	.word	0xffffffff


	//   ....[58]....
        /*0114*/ 	.word	0xffffffff


	//   ....[59]....
        /*0118*/ 	.word	0xffffffff


	//   ....[60]....
        /*011c*/ 	.word	0xffffffff


	//   ....[61]....
        /*0120*/ 	.word	0xffffffff


	//   ....[62]....
        /*0124*/ 	.word	0xffffffff


	//   ....[63]....
        /*0128*/ 	.word	0xffffffff


	//   ....[64]....
        /*012c*/ 	.word	0xffffffff


	//   ....[65]....
        /*0130*/ 	.word	0xffffffff


	//   ....[66]....
        /*0134*/ 	.word	0xffffffff


	//   ....[67]....
        /*0138*/ 	.word	0xffffffff


	//   ....[68]....
        /*013c*/ 	.word	0xffffffff


	//   ....[69]....
        /*0140*/ 	.word	0xffffffff


	//   ....[70]....
        /*0144*/ 	.word	0xffffffff


	//   ....[71]....
        /*0148*/ 	.word	0xffffffff


	//   ....[72]....
        /*014c*/ 	.word	0xffffffff


	//   ....[73]....
        /*0150*/ 	.word	0xffffffff


	//   ....[74]....
        /*0154*/ 	.word	0xffffffff


	//   ....[75]....
        /*0158*/ 	.word	0xffffffff


	//   ....[76]....
        /*015c*/ 	.word	0xffffffff


	//   ....[77]....
        /*0160*/ 	.word	0xffffffff


	//   ....[78]....
        /*0164*/ 	.word	0xffffffff


	//   ....[79]....
        /*0168*/ 	.word	0xffffffff


	//   ....[80]....
        /*016c*/ 	.word	0xffffffff


	//   ....[81]....
        /*0170*/ 	.word	0xffffffff


	//   ....[82]....
        /*0174*/ 	.word	0xffffffff


	//   ....[83]....
        /*0178*/ 	.word	0xffffffff


	//   ....[84]....
        /*017c*/ 	.word	0xffffffff


	//   ....[85]....
        /*0180*/ 	.word	0xffffffff


	//   ....[86]....
        /*0184*/ 	.word	0xffffffff


	//   ....[87]....
        /*0188*/ 	.word	0xffffffff


	//   ....[88]....
        /*018c*/ 	.word	0xffffffff


	//   ....[89]....
        /*0190*/ 	.word	0xffffffff


	//   ....[90]....
        /*0194*/ 	.word	0xffffffff


	//   ....[91]....
        /*0198*/ 	.word	0xffffffff


	//----- nvinfo : EIATTR_COOP_GROUP_INSTR_OFFSETS
	.align		4
.L_3087:
        /*019c*/ 	.byte	0x04, 0x28
        /*019e*/ 	.short	(.L_3089 - .L_3088)


	//   ....[0]....
.L_3088:
        /*01a0*/ 	.word	0x00001270


	//   ....[1]....
        /*01a4*/ 	.word	0x00001480


	//   ....[2]....
        /*01a8*/ 	.word	0x00001790


	//   ....[3]....
        /*01ac*/ 	.word	0x00002700


	//   ....[4]....
        /*01b0*/ 	.word	0x00003520


	//   ....[5]....
        /*01b4*/ 	.word	0x00003560


	//   ....[6]....
        /*01b8*/ 	.word	0x00003600


	//   ....[7]....
        /*01bc*/ 	.word	0x00003610


	//   ....[8]....
        /*01c0*/ 	.word	0x00003680


	//   ....[9]....
        /*01c4*/ 	.word	0x00003690


	//   ....[10]....
        /*01c8*/ 	.word	0x000036f0


	//   ....[11]....
        /*01cc*/ 	.word	0x00003700


	//   ....[12]....
        /*01d0*/ 	.word	0x00003770


	//   ....[13]....
        /*01d4*/ 	.word	0x000037a0


	//   ....[14]....
        /*01d8*/ 	.word	0x000037e0


	//   ....[15]....
        /*01dc*/ 	.word	0x000037f0


	//   ....[16]....
        /*01e0*/ 	.word	0x00003880


	//   ....[17]....
        /*01e4*/ 	.word	0x000038b0


	//   ....[18]....
        /*01e8*/ 	.word	0x000038d0


	//   ....[19]....
        /*01ec*/ 	.word	0x000038e0


	//   ....[20]....
        /*01f0*/ 	.word	0x00003980


	//   ....[21]....
        /*01f4*/ 	.word	0x000039b0


	//   ....[22]....
        /*01f8*/ 	.word	0x000039c0


	//   ....[23]....
        /*01fc*/ 	.word	0x000039d0


	//   ....[24]....
        /*0200*/ 	.word	0x00003b70


	//   ....[25]....
        /*0204*/ 	.word	0x00003bb0


	//   ....[26]....
        /*0208*/ 	.word	0x00003eb0


	//   ....[27]....
        /*020c*/ 	.word	0x00003ee0


	//   ....[28]....
        /*0210*/ 	.word	0x00003f10


	//   ....[29]....
        /*0214*/ 	.word	0x00003f20


	//   ....[30]....
        /*0218*/ 	.word	0x00003f30


	//   ....[31]....
        /*021c*/ 	.word	0x00003f40


	//   ....[32]....
        /*0220*/ 	.word	0x00003f50


	//   ....[33]....
        /*0224*/ 	.word	0x00003f60


	//   ....[34]....
        /*0228*/ 	.word	0x00004070


	//   ....[35]....
        /*022c*/ 	.word	0x000040b0


	//   ....[36]....
        /*0230*/ 	.word	0x000040c0


	//   ....[37]....
        /*0234*/ 	.word	0x000040d0


	//   ....[38]....
        /*0238*/ 	.word	0x000041c0


	//   ....[39]....
        /*023c*/ 	.word	0x000041e0


	//   ....[40]....
        /*0240*/ 	.word	0x000041f0


	//   ....[41]....
        /*0244*/ 	.word	0x00004200


	//   ....[42]....
        /*0248*/ 	.word	0x000042e0


	//   ....[43]....
        /*024c*/ 	.word	0x00004300


	//   ....[44]....
        /*0250*/ 	.word	0x00004310


	//   ....[45]....
        /*0254*/ 	.word	0x00004320


	//   ....[46]....
        /*0258*/ 	.word	0x00004400


	//   ....[47]....
        /*025c*/ 	.word	0x00004420


	//   ....[48]....
        /*0260*/ 	.word	0x00004430


	//   ....[49]....
        /*0264*/ 	.word	0x00004440


	//   ....[50]....
        /*0268*/ 	.word	0x00004530


	//   ....[51]....
        /*026c*/ 	.word	0x00004570


	//   ....[52]....
        /*0270*/ 	.word	0x000045b0


	//   ....[53]....
        /*0274*/ 	.word	0x000045f0


	//   ....[54]....
        /*0278*/ 	.word	0x00004620


	//   ....[55]....
        /*027c*/ 	.word	0x00004640


	//   ....[56]....
        /*0280*/ 	.word	0x00004650


	//   ....[57]....
        /*0284*/ 	.word	0x00004660


	//   ....[58]....
        /*0288*/ 	.word	0x00004690


	//   ....[59]....
        /*028c*/ 	.word	0x000046e0


	//   ....[60]....
        /*0290*/ 	.word	0x00005c40


	//   ....[61]....
        /*0294*/ 	.word	0x00005c80


	//   ....[62]....
        /*0298*/ 	.word	0x00005c90


	//   ....[63]....
        /*029c*/ 	.word	0x00005ca0


	//   ....[64]....
        /*02a0*/ 	.word	0x00005cf0


	//   ....[65]....
        /*02a4*/ 	.word	0x00005d20


	//   ....[66]....
        /*02a8*/ 	.word	0x00005d60


	//   ....[67]....
        /*02ac*/ 	.word	0x00005da0


	//   ....[68]....
        /*02b0*/ 	.word	0x00005eb0


	//   ....[69]....
        /*02b4*/ 	.word	0x00005ef0


	//   ....[70]....
        /*02b8*/ 	.word	0x00005f30


	//   ....[71]....
        /*02bc*/ 	.word	0x00005f70


	//   ....[72]....
        /*02c0*/ 	.word	0x00006080


	//   ....[73]....
        /*02c4*/ 	.word	0x000060c0


	//   ....[74]....
        /*02c8*/ 	.word	0x00006100


	//   ....[75]....
        /*02cc*/ 	.word	0x00006140


	//   ....[76]....
        /*02d0*/ 	.word	0x00006290


	//   ....[77]....
        /*02d4*/ 	.word	0x000062d0


	//   ....[78]....
        /*02d8*/ 	.word	0x000062e0


	//   ....[79]....
        /*02dc*/ 	.word	0x000062f0


	//   ....[80]....
        /*02e0*/ 	.word	0x00006750


	//   ....[81]....
        /*02e4*/ 	.word	0x00006b80


	//   ....[82]....
        /*02e8*/ 	.word	0x00006f00


	//   ....[83]....
        /*02ec*/ 	.word	0x00006f50


	//   ....[84]....
        /*02f0*/ 	.word	0x00006fa0


	//   ....[85]....
        /*02f4*/ 	.word	0x00006fd0


	//   ....[86]....
        /*02f8*/ 	.word	0x00006ff0


	//   ....[87]....
        /*02fc*/ 	.word	0x000070c0


	//   ....[88]....
        /*0300*/ 	.word	0x00007100


	//   ....[89]....
        /*0304*/ 	.word	0x00007150


	//   ....[90]....
        /*0308*/ 	.word	0x00007180


	//   ....[91]....
        /*030c*/ 	.word	0x000071a0


	//----- nvinfo : EIATTR_VRC_CTA_INIT_COUNT
	.align		4
.L_3089:
        /*0310*/ 	.byte	0x02, 0x4a
	.zero		1
	.zero		1


	//----- nvinfo : EIATTR_EXIT_INSTR_OFFSETS
	.align		4
        /*0314*/ 	.byte	0x04, 0x1c
        /*0316*/ 	.short	(.L_3091 - .L_3090)


	//   ....[0]....
.L_3090:
        /*0318*/ 	.word	0x00007240


	//   ....[1]....
        /*031c*/ 	.word	0x000074c0


	//----- nvinfo : EIATTR_MAX_THREADS
	.align		4
.L_3091:
        /*0320*/ 	.byte	0x04, 0x05
        /*0322*/ 	.short	(.L_3093 - .L_3092)
.L_3092:
        /*0324*/ 	.word	0x00000020
        /*0328*/ 	.word	0x00000001
        /*032c*/ 	.word	0x00000001


	//----- nvinfo : EIATTR_CRS_STACK_SIZE
	.align		4
.L_3093:
        /*0330*/ 	.byte	0x04, 0x1e
        /*0332*/ 	.short	(.L_3095 - .L_3094)
.L_3094:
        /*0334*/ 	.word	0x00000000


	//----- nvinfo : EIATTR_CBANK_PARAM_SIZE
	.align		4
.L_3095:
        /*0338*/ 	.byte	0x03, 0x19
        /*033a*/ 	.short	0x01f0


	//----- nvinfo : EIATTR_PARAM_CBANK
	.align		4
        /*033c*/ 	.byte	0x04, 0x0a
        /*033e*/ 	.short	(.L_3097 - .L_3096)
	.align		4
.L_3096:
        /*0340*/ 	.word	index@(.nv.constant0._Z25selective_scan_bwd_kernelI32Selective_Scan_bwd_kernel_traitsILi32ELi8ELb0ELb1ELb0ELb0ELb0EN3c104HalfENS1_7complexIfEEEEv12SSMParamsBwd)
        /*0344*/ 	.short	0x0380
        /*0346*/ 	.short	0x01f0


	//----- nvinfo : EIATTR_SW_WAR
	.align		4
.L_3097:
        /*0348*/ 	.byte	0x04, 0x36
        /*034a*/ 	.short	(.L_3099 - .L_3098)
.L_3098:
        /*034c*/ 	.word	0x00000008
.L_3099:


//--------------------- .nv.info._Z25selective_scan_bwd_kernelI32Selective_Scan_bwd_kernel_traitsILi32ELi8ELb0ELb1ELb0ELb0ELb1EN3c104HalfENS1_7complexIfEEEEv12SSMParamsBwd --------------------------
	.section	.nv.info._Z25selective_scan_bwd_kernelI32Selective_Scan_bwd_kernel_traitsILi32ELi8ELb0ELb1ELb0ELb0ELb1EN3c104HalfENS1_7complexIfEEEEv12SSMParamsBwd,"",@"SHT_CUDA_INFO"
	.sectionflags	@""
	.align	4


	//----- nvinfo : EIATTR_CUDA_API_VERSION
	.align		4
        /*0000*/ 	.byte	0x04, 0x37
        /*0002*/ 	.short	(.L_3101 - .L_3100)
.L_3100:
        /*0004*/ 	.word	0x00000082


	//----- nvinfo : EIATTR_KPARAM_INFO
	.align		4
.L_3101:
        /*0008*/ 	.byte	0x04, 0x17
        /*000a*/ 	.short	(.L_3103 - .L_3102)
.L_3102:
        /*000c*/ 	.word	0x00000000
        /*0010*/ 	.short	0x0000
        /*0012*/ 	.short	0x0000
        /*0014*/ 	.byte	0x00, 0xf0, 0xc1, 0x07


	//----- nvinfo : EIATTR_SPARSE_MMA_MASK
	.align		4
.L_3103:
        /*0018*/ 	.byte	0x03, 0x50
        /*001a*/ 	.short	0x0000


	//----- nvinfo : EIATTR_MAXREG_COUNT
	.align		4
        /*001c*/ 	.byte	0x03, 0x1b
        /*001e*/ 	.short	0x00ff


	//----- nvinfo : EIATTR_NUM_BARRIERS
	.align		4
        /*0020*/ 	.byte	0x02, 0x4c
        /*0022*/ 	.byte	0x01
	.zero		1


	//----- nvinfo : EIATTR_MERCURY_ISA_VERSION
	.align		4
        /*0024*/ 	.byte	0x03, 0x5f
        /*0026*/ 	.short	0x0101


	//----- nvinfo : EIATTR_COOP_GROUP_MASK_REGIDS
	.align		4
        /*0028*/ 	.byte	0x04, 0x29
        /*002a*/ 	.short	(.L_3105 - .L_3104)


	//   ....[0]....
.L_3104:
        /*002c*/ 	.word	0xffffffff


	//   ....[1]....
        /*0030*/ 	.word	0xffffffff


	//   ....[2]....
        /*0034*/ 	.word	0xffffffff


	//   ....[3]....
        /*0038*/ 	.word	0xffffffff


	//   ....[4]....
        /*003c*/ 	.word	0xffffffff


	//   ....[5]....
        /*0040*/ 	.word	0xffffffff


	//   ....[6]....
        /*0044*/ 	.word	0xffffffff


	//   ....[7]....
        /*0048*/ 	.word	0xffffffff


	//   ....[8]....
        /*004c*/ 	.word	0xffffffff


	//   ....[9]....
        /*0050*/ 	.word	0xffffffff


	//   ....[10]....
        /*0054*/ 	.word	0xffffffff


	//   ....[11]....
        /*0058*/ 	.word	0xffffffff


	//   ....[12]....
        /*005c*/ 	.word	0xffffffff


	//   ....[13]....
        /*0060*/ 	.word	0xffffffff


	//   ....[14]....
        /*0064*/ 	.word	0xffffffff


	//   ....[15]....
        /*0068*/ 	.word	0xffffffff


	//   ....[16]....
        /*006c*/ 	.word	0xffffffff


	//   ....[17]....
        /*0070*/ 	.word	0xffffffff


	//   ....[18]....
        /*0074*/ 	.word	0xffffffff


	//   ....[19]....
        /*0078*/ 	.word	0xffffffff


	//   ....[20]....
        /*007c*/ 	.word	0xffffffff


	//   ....[21]....
        /*0080*/ 	.word	0xffffffff


	//   ....[22]....
        /*0084*/ 	.word	0xffffffff


	//   ....[23]....
        /*0088*/ 	.word	0xffffffff


	//   ....[24]....
        /*008c*/ 	.word	0xffffffff


	//   ....[25]....
        /*0090*/ 	.word	0xffffffff


	//   ....[26]....
        /*0094*/ 	.word	0xffffffff


	//   ....[27]....
        /*0098*/ 	.word	0xffffffff


	//   ....[28]....
        /*009c*/ 	.word	0xffffffff


	//   ....[29]....
        /*00a0*/ 	.word	0xffffffff


	//   ....[30]....
        /*00a4*/ 	.word	0xffffffff


	//   ....[31]....
        /*00a8*/ 	.word	0xffffffff


	//   ....[32]....
        /*00ac*/ 	.word	0xffffffff


	//   ....[33]....
        /*00b0*/ 	.word	0xffffffff


	//   ....[34]....
        /*00b4*/ 	.word	0xffffffff


	//   ....[35]....
        /*00b8*/ 	.word	0xffffffff


	//   ....[36]....
        /*00bc*/ 	.word	0xffffffff


	//   ....[37]....
        /*00c0*/ 	.word	0xffffffff


	//   ....[38]....
        /*00c4*/ 	.word	0xffffffff


	//   ....[39]....
        /*00c8*/ 	.word	0xffffffff


	//   ....[40]....
        /*00cc*/ 	.word	0xffffffff


	//   ....[41]....
        /*00d0*/ 	.word	0xffffffff


	//   ....[42]....
        /*00d4*/ 	.word	0xffffffff


	//   ....[43]....
        /*00d8*/ 	.word	0xffffffff


	//   ....[44]....
        /*00dc*/ 	.word	0xffffffff


	//   ....[45]....
        /*00e0*/ 	.word	0xffffffff


	//   ....[46]....
        /*00e4*/ 	.word	0xffffffff


	//   ....[47]....
        /*00e8*/ 	.word	0xffffffff


	//   ....[48]....
        /*00ec*/ 	.word	0xffffffff


	//   ....[49]....
        /*00f0*/ 	.word	0xffffffff


	//   ....[50]....
        /*00f4*/ 	.word	0xffffffff


	//   ....[51]....
        /*00f8*/ 	.word	0xffffffff


	//   ....[52]....
        /*00fc*/ 	.word	0xffffffff


	//   ....[53]....
        /*0100*/ 	.word	0xffffffff


	//   ....[54]....
        /*0104*/ 	.word	0xffffffff


	//   ....[55]....
        /*0108*/ 	.word	0xffffffff


	//   ....[56]....
        /*010c*/ 	.word	0xffffffff


	//   ....[57]....
        /*0110*/ 	.word	0xffffffff


	//   ....[58]....
        /*0114*/ 	.word	0xffffffff


	//   ....[59]....
        /*0118*/ 	.word	0xffffffff


	//   ....[60]....
        /*011c*/ 	.word	0xffffffff


	//   ....[61]....
        /*0120*/ 	.word	0xffffffff


	//   ....[62]....
        /*0124*/ 	.word	0xffffffff


	//   ....[63]....
        /*0128*/ 	.word	0xffffffff


	//   ....[64]....
        /*012c*/ 	.word	0xffffffff


	//   ....[65]....
        /*0130*/ 	.word	0xffffffff


	//   ....[66]....
        /*0134*/ 	.word	0xffffffff


	//   ....[67]....
        /*0138*/ 	.word	0xffffffff


	//   ....[68]....
        /*013c*/ 	.word	0xffffffff


	//   ....[69]....
        /*0140*/ 	.word	0xffffffff


	//   ....[70]....
        /*0144*/ 	.word	0xffffffff


	//   ....[71]....
        /*0148*/ 	.word	0xffffffff


	//   ....[72]....
        /*014c*/ 	.word	0xffffffff


	//   ....[73]....
        /*0150*/ 	.word	0xffffffff


	//   ....[74]....
        /*0154*/ 	.word	0xffffffff


	//   ....[75]....
        /*0158*/ 	.word	0xffffffff


	//   ....[76]....
        /*015c*/ 	.word	0xffffffff


	//   ....[77]....
        /*0160*/ 	.word	0xffffffff


	//   ....[78]....
        /*0164*/ 	.word	0xffffffff


	//   ....[79]....
        /*0168*/ 	.word	0xffffffff


	//   ....[80]....
        /*016c*/ 	.word	0xffffffff


	//   ....[81]....
        /*0170*/ 	.word	0xffffffff


	//   ....[82]....
        /*0174*/ 	.word	0xffffffff


	//   ....[83]....
        /*0178*/ 	.word	0xffffffff


	//   ....[84]....
        /*017c*/ 	.word	0xffffffff


	//   ....[85]....
        /*0180*/ 	.word	0xffffffff


	//   ....[86]....
        /*0184*/ 	.word	0xffffffff


	//   ....[87]....
        /*0188*/ 	.word	0xffffffff


	//   ....[88]....
        /*018c*/ 	.word	0xffffffff


	//   ....[89]....
        /*0190*/ 	.word	0xffffffff


	//   ....[90]....
        /*0194*/ 	.word	0xffffffff


	//   ....[91]....
        /*0198*/ 	.word	0xffffffff


	//   ....[92]....
        /*019c*/ 	.word	0xffffffff


	//   ....[93]....
        /*01a0*/ 	.word	0xffffffff


	//   ....[94]....
        /*01a4*/ 	.word	0xffffffff


	//   ....[95]....
        /*01a8*/ 	.word	0xffffffff


	//----- nvinfo : EIATTR_COOP_GROUP_INSTR_OFFSETS
	.align		4
.L_3105:
        /*01ac*/ 	.byte	0x04, 0x28
        /*01ae*/ 	.short	(.L_3107 - .L_3106)


	//   ....[0]....
.L_3106:
        /*01b0*/ 	.word	0x000013c0


	//   ....[1]....
        /*01b4*/ 	.word	0x00001670


	//   ....[2]....
        /*01b8*/ 	.word	0x000018c0


	//   ....[3]....
        /*01bc*/ 	.word	0x00001aa0


	//   ....[4]....
        /*01c0*/ 	.word	0x00001e90


	//   ....[5]....
        /*01c4*/ 	.word	0x00002490


	//   ....[6]....
        /*01c8*/ 	.word	0x000029f0


	//   ....[7]....
        /*01cc*/ 	.word	0x00003b40


	//   ....[8]....
        /*01d0*/ 	.word	0x00004980


	//   ....[9]....
        /*01d4*/ 	.word	0x000049b0


	//   ....[10]....
        /*01d8*/ 	.word	0x00004a20


	//   ....[11]....
        /*01dc*/ 	.word	0x00004a30


	//   ....[12]....
        /*01e0*/ 	.word	0x00004aa0


	//   ....[13]....
        /*01e4*/ 	.word	0x00004ab0


	//   ....[14]....
        /*01e8*/ 	.word	0x00004b00


	//   ....[15]....
        /*01ec*/ 	.word	0x00004b20


	//   ....[16]....
        /*01f0*/ 	.word	0x00004b90


	//   ....[17]....
        /*01f4*/ 	.word	0x00004bc0


	//   ....[18]....
        /*01f8*/ 	.word	0x00004bf0


	//   ....[19]....
        /*01fc*/ 	.word	0x00004c00


	//   ....[20]....
        /*0200*/ 	.word	0x00004ca0


	//   ....[21]....
        /*0204*/ 	.word	0x00004cd0


	//   ....[22]....
        /*0208*/ 	.word	0x00004ce0


	//   ....[23]....
        /*020c*/ 	.word	0x00004cf0


	//   ....[24]....
        /*0210*/ 	.word	0x00004db0


	//   ....[25]....
        /*0214*/ 	.word	0x00004dc0


	//   ....[26]....
        /*0218*/ 	.word	0x00004dd0


	//   ....[27]....
        /*021c*/ 	.word	0x00004de0


	//   ....[28]....
        /*0220*/ 	.word	0x00005320


	//   ....[29]....
        /*0224*/ 	.word	0x00005350


	//   ....[30]....
        /*0228*/ 	.word	0x00005370


	//   ....[31]....
        /*022c*/ 	.word	0x00005380


	//   ....[32]....
        /*0230*/ 	.word	0x00005390


	//   ....[33]....
        /*0234*/ 	.word	0x000053a0


	//   ....[34]....
        /*0238*/ 	.word	0x000053b0


	//   ....[35]....
        /*023c*/ 	.word	0x000053c0


	//   ....[36]....
        /*0240*/ 	.word	0x000053d0


	//   ....[37]....
        /*0244*/ 	.word	0x000053e0


	//   ....[38]....
        /*0248*/ 	.word	0x000054e0


	//   ....[39]....
        /*024c*/ 	.word	0x00005510


	//   ....[40]....
        /*0250*/ 	.word	0x00005530


	//   ....[41]....
        /*0254*/ 	.word	0x00005540


	//   ....[42]....
        /*0258*/ 	.word	0x00005620


	//   ....[43]....
        /*025c*/ 	.word	0x00005640


	//   ....[44]....
        /*0260*/ 	.word	0x00005650


	//   ....[45]....
        /*0264*/ 	.word	0x00005660


	//   ....[46]....
        /*0268*/ 	.word	0x00005740


	//   ....[47]....
        /*026c*/ 	.word	0x00005760


	//   ....[48]....
        /*0270*/ 	.word	0x00005770


	//   ....[49]....
        /*0274*/ 	.word	0x00005780


	//   ....[50]....
        /*0278*/ 	.word	0x00005860


	//   ....[51]....
        /*027c*/ 	.word	0x00005880


	//   ....[52]....
        /*0280*/ 	.word	0x00005890


	//   ....[53]....
        /*0284*/ 	.word	0x000058a0


	//   ....[54]....
        /*0288*/ 	.word	0x00005980


	//   ....[55]....
        /*028c*/ 	.word	0x000059d0


	//   ....[56]....
        /*0290*/ 	.word	0x00005a10


	//   ....[57]....
        /*0294*/ 	.word	0x00005a30


	//   ....[58]....
        /*0298*/ 	.word	0x00005a60


	//   ....[59]....
        /*029c*/ 	.word	0x00005a90


	//   ....[60]....
        /*02a0*/ 	.word	0x00005aa0


	//   ....[61]....
        /*02a4*/ 	.word	0x00005ab0


	//   ....[62]....
        /*02a8*/ 	.word	0x00005ad0


	//   ....[63]....
        /*02ac*/ 	.word	0x00005af0


	//   ....[64]....
        /*02b0*/ 	.word	0x000070a0


	//   ....[65]....
        /*02b4*/ 	.word	0x000070e0


	//   ....[66]....
        /*02b8*/ 	.word	0x000070f0


	//   ....[67]....
        /*02bc*/ 	.word	0x00007100


	//   ....[68]....
        /*02c0*/ 	.word	0x00007170


	//   ....[69]....
        /*02c4*/ 	.word	0x000071b0


	//   ....[70]....
        /*02c8*/ 	.word	0x000071f0


	//   ....[71]....
        /*02cc*/ 	.word	0x00007230


	//   ....[72]....
        /*02d0*/ 	.word	0x00007340


	//   ....[73]....
        /*02d4*/ 	.word	0x00007380


	//   ....[74]....
        /*02d8*/ 	.word	0x000073c0


	//   ....[75]....
        /*02dc*/ 	.word	0x00007400


	//   ....[76]....
        /*02e0*/ 	.word	0x00007510


	//   ....[77]....
        /*02e4*/ 	.word	0x00007560


	//   ....[78]....
        /*02e8*/ 	.word	0x000075a0


	//   ....[79]....
        /*02ec*/ 	.word	0x000075e0


	//   ....[80]....
        /*02f0*/ 	.word	0x00007710


	//   ....[81]....
        /*02f4*/ 	.word	0x00007730


	//   ....[82]....
        /*02f8*/ 	.word	0x00007740


	//   ....[83]....
        /*02fc*/ 	.word	0x00007750


	//   ....[84]....
        /*0300*/ 	.word	0x00007ba0


	//   ....[85]....
        /*0304*/ 	.word	0x00007fa0


	//   ....[86]....
        /*0308*/ 	.word	0x00008340


	//   ....[87]....
        /*030c*/ 	.word	0x00008390


	//   ....[88]....
        /*0310*/ 	.word	0x000083e0


	//   ....[89]....
        /*0314*/ 	.word	0x00008410


	//   ....[90]....
        /*0318*/ 	.word	0x00008430


	//   ....[91]....
        /*031c*/ 	.word	0x00008500


	//   ....[92]....
        /*0320*/ 	.word	0x00008540


	//   ....[93]....
        /*0324*/ 	.word	0x00008590


	//   ....[94]....
        /*0328*/ 	.word	0x000085c0


	//   ....[95]....
        /*032c*/ 	.word	0x000085e0


	//----- nvinfo : EIATTR_VRC_CTA_INIT_COUNT
	.align		4
.L_3107:
        /*0330*/ 	.byte	0x02, 0x4a
	.zero		1
	.zero		1


	//----- nvinfo : EIATTR_EXIT_INSTR_OFFSETS
	.align		4
        /*0334*/ 	.byte	0x04, 0x1c
        /*0336*/ 	.short	(.L_3109 - .L_3108)


	//   ....[0]....
.L_3108:
        /*0338*/ 	.word	0x00008680


	//   ....[1]....
        /*033c*/ 	.word	0x00008900


	//----- nvinfo : EIATTR_MAX_THREADS
	.align		4
.L_3109:
        /*0340*/ 	.byte	0x04, 0x05
        /*0342*/ 	.short	(.L_3111 - .L_3110)
.L_3110:
        /*0344*/ 	.word	0x00000020
        /*0348*/ 	.word	0x00000001
        /*034c*/ 	.word	0x00000001


	//----- nvinfo : EIATTR_CRS_STACK_SIZE
	.align		4
.L_3111:
        /*0350*/ 	.byte	0x04, 0x1e
        /*0352*/ 	.short	(.L_3113 - .L_3112)
.L_3112:
        /*0354*/ 	.word	0x00000000


	//----- nvinfo : EIATTR_CBANK_PARAM_SIZE
	.align		4
.L_3113:
        /*0358*/ 	.byte	0x03, 0x19
        /*035a*/ 	.short	0x01f0


	//----- nvinfo : EIATTR_PARAM_CBANK
	.align		4
        /*035c*/ 	.byte	0x04, 0x0a
        /*035e*/ 	.short	(.L_3115 - .L_3114)
	.align		4
.L_3114:
        /*0360*/ 	.word	index@(.nv.constant0._Z25selective_scan_bwd_kernelI32Selective_Scan_bwd_kernel_traitsILi32ELi8ELb0ELb1ELb0ELb0ELb1EN3c104HalfENS1_7complexIfEEEEv12SSMParamsBwd)
        /*0364*/ 	.short	0x0380
        /*0366*/ 	.short	0x01f0


	//----- nvinfo : EIATTR_SW_WAR
	.align		4
.L_3115:
        /*0368*/ 	.byte	0x04, 0x36
        /*036a*/ 	.short	(.L_3117 - .L_3116)
.L_3116:
        /*036c*/ 	.word	0x00000008
.L_3117:


//--------------------- .nv.info._Z25selective_scan_bwd_kernelI32Selective_Scan_bwd_kernel_traitsILi32ELi8ELb0ELb1ELb0ELb1ELb0EN3c104HalfENS1_7complexIfEEEEv12SSMParamsBwd --------------------------
	.section	.nv.info._Z25selective_scan_bwd_kernelI32Selective_Scan_bwd_kernel_traitsILi32ELi8ELb0ELb1ELb0ELb1ELb0EN3c104HalfENS1_7complexIfEEEEv12SSMParamsBwd,"",@"SHT_CUDA_INFO"
	.sectionflags	@""
	.align	4


	//----- nvinfo : EIATTR_CUDA_API_VERSION
	.align		4
        /*0000*/ 	.byte	0x04, 0x37
        /*0002*/ 	.short	(.L_3119 - .L_3118)
.L_3118:
        /*0004*/ 	.word	0x00000082


	//----- nvinfo : EIATTR_KPARAM_INFO
	.align		4
.L_3119:
        /*0008*/ 	.byte	0x04, 0x17
        /*000a*/ 	.short	(.L_3121 - .L_3120)
.L_3120:
        /*000c*/ 	.word	0x00000000
        /*0010*/ 	.short	0x0000
        /*0012*/ 	.short	0x0000
        /*0014*/ 	.byte	0x00, 0xf0, 0xc1, 0x07


	//----- nvinfo : EIATTR_SPARSE_MMA_MASK
	.align		4
.L_3121:
        /*0018*/ 	.byte	0x03, 0x50
        /*001a*/ 	.short	0x0000


	//----- nvinfo : EIATTR_MAXREG_COUNT
	.align		4
        /*001c*/ 	.byte	0x03, 0x1b
        /*001e*/ 	.short	0x00ff


	//----- nvinfo : EIATTR_NUM_BARRIERS
	.align		4
        /*0020*/ 	.byte	0x02, 0x4c
        /*0022*/ 	.byte	0x01
	.zero		1


	//----- nvinfo : EIATTR_MERCURY_ISA_VERSION
	.align		4
        /*0024*/ 	.byte	0x03, 0x5f
        /*0026*/ 	.short	0x0101


	//----- nvinfo : EIATTR_COOP_GROUP_MASK_REGIDS
	.align		4
        /*0028*/ 	.byte	0x04, 0x29
        /*002a*/ 	.short	(.L_3123 - .L_3122)


	//   ....[0]....
.L_3122:
        /*002c*/ 	.word	0xffffffff


	//   ....[1]....
        /*0030*/ 	.word	0xffffffff


	//   ....[2]....
        /*0034*/ 	.word	0xffffffff


	//   ....[3]....
        /*0038*/ 	.word	0xffffffff


	//   ....[4]....
        /*003c*/ 	.word	0xffffffff


	//   ....[5]....
        /*0040*/ 	.word	0xffffffff


	//   ....[6]....
        /*0044*/ 	.word	0xffffffff


	//   ....[7]....
        /*0048*/ 	.word	0xffffffff


	//   ....[8]....
        /*004c*/ 	.word	0xffffffff


	//   ....[9]....
        /*0050*/ 	.word	0xffffffff


	//   ....[10]....
        /*0054*/ 	.word	0xffffffff


	//   ....[11]....
        /*0058*/ 	.word	0xffffffff


	//   ....[12]....
        /*005c*/ 	.word	0xffffffff


	//   ....[13]....
        /*0060*/ 	.word	0xffffffff


	//   ....[14]....
        /*0064*/ 	.word	0xffffffff


	//   ....[15]....
        /*0068*/ 	.word	0xffffffff


	//   ....[16]....
        /*006c*/ 	.word	0xffffffff


	//   ....[17]....
        /*0070*/ 	.word	0xffffffff


	//   ....[18]....
        /*0074*/ 	.word	0xffffffff


	//   ....[19]....
        /*0078*/ 	.word	0xffffffff


	//   ....[20]....
        /*007c*/ 	.word	0xffffffff


	//   ....[21]....
        /*0080*/ 	.word	0xffffffff


	//   ....[22]....
        /*0084*/ 	.word	0xffffffff


	//   ....[23]....
        /*0088*/ 	.word	0xffffffff


	//   ....[24]....
        /*008c*/ 	.word	0xffffffff


	//   ....[25]....
        /*0090*/ 	.word	0xffffffff


	//   ....[26]....
        /*0094*/ 	.word	0xffffffff


	//   ....[27]....
        /*0098*/ 	.word	0xffffffff


	//   ....[28]....
        /*009c*/ 	.word	0xffffffff


	//   ....[29]....
        /*00a0*/ 	.word	0xffffffff


	//   ....[30]....
        /*00a4*/ 	.word	0xffffffff


	//   ....[31]....
        /*00a8*/ 	.word	0xffffffff


	//   ....[32]....
        /*00ac*/ 	.word	0xffffffff


	//   ....[33]....
        /*00b0*/ 	.word	0xffffffff


	//   ....[34]....
        /*00b4*/ 	.word	0xffffffff


	//   ....[35]....
        /*00b8*/ 	.word	0xffffffff


	//   ....[36]....
        /*00bc*/ 	.word	0xffffffff


	//   ....[37]....
        /*00c0*/ 	.word	0xffffffff


	//   ....[38]....
        /*00c4*/ 	.word	0xffffffff


	//   ....[39]....
        /*00c8*/ 	.word	0xffffffff


	//   ....[40]....
        /*00cc*/ 	.word	0xffffffff


	//   ....[41]....
        /*00d0*/ 	.word	0xffffffff


	//   ....[42]....
        /*00d4*/ 	.word	0xffffffff


	//   ....[43]....
        /*00d8*/ 	.word	0xffffffff


	//   ....[44]....
        /*00dc*/ 	.word	0xffffffff


	//   ....[45]....
        /*00e0*/ 	.word	0xffffffff


	//   ....[46]....
        /*00e4*/ 	.word	0xffffffff


	//   ....[47]....
        /*00e8*/ 	.word	0xffffffff


	//   ....[48]....
        /*00ec*/ 	.word	0xffffffff


	//   ....[49]....
        /*00f0*/ 	.word	0xffffffff


	//   ....[50]....
        /*00f4*/ 	.word	0xffffffff


	//   ....[51]....
        /*00f8*/ 	.word	0xffffffff


	//   ....[52]....
        /*00fc*/ 	.word	0xffffffff


	//   ....[53]....
        /*0100*/ 	.word	0xffffffff


	//   ....[54]....
        /*0104*/ 	.word	0xffffffff


	//   ....[55]....
        /*0108*/ 	.word	0xffffffff


	//   ....[56]....
        /*010c*/ 	.word	0xffffffff


	//   ....[57]....
        /*0110*/ 	.word	0xffffffff


	//   ....[58]....
        /*0114*/ 	.word	0xffffffff


	//   ....[59]....
        /*0118*/ 	.word	0xffffffff


	//   ....[60]....
        /*011c*/ 	.word	0xffffffff


	//   ....[61]....
        /*0120*/ 	.word	0xffffffff


	//   ....[62]....
        /*0124*/ 	.word	0xffffffff


	//   ....[63]....
        /*0128*/ 	.word	0xffffffff


	//   ....[64]....
        /*012c*/ 	.word	0xffffffff


	//   ....[65]....
        /*0130*/ 	.word	0xffffffff


	//   ....[66]....
        /*0134*/ 	.word	0xffffffff


	//   ....[67]....
        /*0138*/ 	.word	0xffffffff


	//   ....[68]....
        /*013c*/ 	.word	0xffffffff


	//   ....[69]....
        /*0140*/ 	.word	0xffffffff


	//   ....[70]....
        /*0144*/ 	.word	0xffffffff


	//   ....[71]....
        /*0148*/ 	.word	0xffffffff


	//   ....[72]....
        /*014c*/ 	.word	0xffffffff


	//   ....[73]....
        /*0150*/ 	.word	0xffffffff


	//   ....[74]....
        /*0154*/ 	.word	0xffffffff


	//   ....[75]....
        /*0158*/ 	.word	0xffffffff


	//   ....[76]....
        /*015c*/ 	.word	0xffffffff


	//   ....[77]....
        /*0160*/ 	.word	0xffffffff


	//   ....[78]....
        /*0164*/ 	.word	0xffffffff


	//   ....[79]....
        /*0168*/ 	.word	0xffffffff


	//   ....[80]....
        /*016c*/ 	.word	0xffffffff


	//   ....[81]....
        /*0170*/ 	.word	0xffffffff


	//   ....[82]....
        /*0174*/ 	.word	0xffffffff


	//   ....[83]....
        /*0178*/ 	.word	0xffffffff


	//   ....[84]....
        /*017c*/ 	.word	0xffffffff


	//   ....[85]....
        /*0180*/ 	.word	0xffffffff


	//   ....[86]....
        /*0184*/ 	.word	0xffffffff


	//   ....[87]....
        /*0188*/ 	.word	0xffffffff


	//   ....[88]....
        /*018c*/ 	.word	0xffffffff


	//   ....[89]....
        /*0190*/ 	.word	0xffffffff


	//   ....[90]....
        /*0194*/ 	.word	0xffffffff


	//   ....[91]....
        /*0198*/ 	.word	0xffffffff


	//   ....[92]....
        /*019c*/ 	.word	0xffffffff


	//----- nvinfo : EIATTR_COOP_GROUP_INSTR_OFFSETS
	.align		4
.L_3123:
        /*01a0*/ 	.byte	0x04, 0x28
        /*01a2*/ 	.short	(.L_3125 - .L_3124)


	//   ....[0]....
.L_3124:
        /*01a4*/ 	.word	0x00001280


	//   ....[1]....
        /*01a8*/ 	.word	0x000014a0


	//   ....[2]....
        /*01ac*/ 	.word	0x00001860


	//   ....[3]....
        /*01b0*/ 	.word	0x00003820


	//   ....[4]....
        /*01b4*/ 	.word	0x00004630


	//   ....[5]....
        /*01b8*/ 	.word	0x00004660


	//   ....[6]....
        /*01bc*/ 	.word	0x00004700


	//   ....[7]....
        /*01c0*/ 	.word	0x00004720


	//   ....[8]....
        /*01c4*/ 	.word	0x00004780


	//   ....[9]....
        /*01c8*/ 	.word	0x00004790


	//   ....[10]....
        /*01cc*/ 	.word	0x000047f0


	//   ....[11]....
        /*01d0*/ 	.word	0x00004800


	//   ....[12]....
        /*01d4*/ 	.word	0x00004870


	//   ....[13]....
        /*01d8*/ 	.word	0x00004880


	//   ....[14]....
        /*01dc*/ 	.word	0x000048d0


	//   ....[15]....
        /*01e0*/ 	.word	0x000048f0


	//   ....[16]....
        /*01e4*/ 	.word	0x00004960


	//   ....[17]....
        /*01e8*/ 	.word	0x00004990


	//   ....[18]....
        /*01ec*/ 	.word	0x000049c0


	//   ....[19]....
        /*01f0*/ 	.word	0x000049d0


	//   ....[20]....
        /*01f4*/ 	.word	0x00004a80


	//   ....[21]....
        /*01f8*/ 	.word	0x00004aa0


	//   ....[22]....
        /*01fc*/ 	.word	0x00004ab0


	//   ....[23]....
        /*0200*/ 	.word	0x00004ac0


	//   ....[24]....
        /*0204*/ 	.word	0x00005000


	//   ....[25]....
        /*0208*/ 	.word	0x00005020


	//   ....[26]....
        /*020c*/ 	.word	0x00005030


	//   ....[27]....
        /*0210*/ 	.word	0x00005040


	//   ....[28]....
        /*0214*/ 	.word	0x00005050


	//   ....[29]....
        /*0218*/ 	.word	0x00005060


	//   ....[30]....
        /*021c*/ 	.word	0x00005070


	//   ....[31]....
        /*0220*/ 	.word	0x00005080


	//   ....[32]....
        /*0224*/ 	.word	0x00005090


	//   ....[33]....
        /*0228*/ 	.word	0x000050a0


	//   ....[34]....
        /*022c*/ 	.word	0x000051b0


	//   ....[35]....
        /*0230*/ 	.word	0x000051f0


	//   ....[36]....
        /*0234*/ 	.word	0x00005200


	//   ....[37]....
        /*0238*/ 	.word	0x00005210


	//   ....[38]....
        /*023c*/ 	.word	0x00005300


	//   ....[39]....
        /*0240*/ 	.word	0x00005320


	//   ....[40]....
        /*0244*/ 	.word	0x00005330


	//   ....[41]....
        /*0248*/ 	.word	0x00005340


	//   ....[42]....
        /*024c*/ 	.word	0x00005420


	//   ....[43]....
        /*0250*/ 	.word	0x00005440


	//   ....[44]....
        /*0254*/ 	.word	0x00005450


	//   ....[45]....
        /*0258*/ 	.word	0x00005460


	//   ....[46]....
        /*025c*/ 	.word	0x00005540


	//   ....[47]....
        /*0260*/ 	.word	0x00005560


	//   ....[48]....
        /*0264*/ 	.word	0x00005570


	//   ....[49]....
        /*0268*/ 	.word	0x00005580


	//   ....[50]....
        /*026c*/ 	.word	0x00005670


	//   ....[51]....
        /*0270*/ 	.word	0x000056b0


	//   ....[52]....
        /*0274*/ 	.word	0x000056f0


	//   ....[53]....
        /*0278*/ 	.word	0x00005710


	//   ....[54]....
        /*027c*/ 	.word	0x00005720


	//   ....[55]....
        /*0280*/ 	.word	0x00005730


	//   ....[56]....
        /*0284*/ 	.word	0x00005740


	//   ....[57]....
        /*0288*/ 	.word	0x00005750


	//   ....[58]....
        /*028c*/ 	.word	0x00005770


	//   ....[59]....
        /*0290*/ 	.word	0x000057a0


	//   ....[60]....
        /*0294*/ 	.word	0x00006d80


	//   ....[61]....
        /*0298*/ 	.word	0x00006dc0


	//   ....[62]....
        /*029c*/ 	.word	0x00006dd0


	//   ....[63]....
        /*02a0*/ 	.word	0x00006de0


	//   ....[64]....
        /*02a4*/ 	.word	0x00006e20


	//   ....[65]....
        /*02a8*/ 	.word	0x00006e50


	//   ....[66]....
        /*02ac*/ 	.word	0x00006e80


	//   ....[67]....
        /*02b0*/ 	.word	0x00006ec0


	//   ....[68]....
        /*02b4*/ 	.word	0x00006fb0


	//   ....[69]....
        /*02b8*/ 	.word	0x00006ff0


	//   ....[70]....
        /*02bc*/ 	.word	0x00007030


	//   ....[71]....
        /*02c0*/ 	.word	0x00007070


	//   ....[72]....
        /*02c4*/ 	.word	0x00007180


	//   ....[73]....
        /*02c8*/ 	.word	0x000071c0


	//   ....[74]....
        /*02cc*/ 	.word	0x00007200


	//   ....[75]....
        /*02d0*/ 	.word	0x00007240


	//   ....[76]....
        /*02d4*/ 	.word	0x000073d0


	//   ....[77]....
        /*02d8*/ 	.word	0x00007410


	//   ....[78]....
        /*02dc*/ 	.word	0x00007420


	//   ....[79]....
        /*02e0*/ 	.word	0x00007430


	//   ....[80]....
        /*02e4*/ 	.word	0x000079a0


	//   ....[81]....
        /*02e8*/ 	.word	0x00007c70


	//   ....[82]....
        /*02ec*/ 	.word	0x000082b0


	//   ....[83]....
        /*02f0*/ 	.word	0x000086d0


	//   ....[84]....
        /*02f4*/ 	.word	0x00008720


	//   ....[85]....
        /*02f8*/ 	.word	0x00008770


	//   ....[86]....
        /*02fc*/ 	.word	0x000087a0


	//   ....[87]....
        /*0300*/ 	.word	0x000087c0


	//   ....[88]....
        /*0304*/ 	.word	0x00008890


	//   ....[89]....
        /*0308*/ 	.word	0x000088d0


	//   ....[90]....
        /*030c*/ 	.word	0x00008920


	//   ....[91]....
        /*0310*/ 	.word	0x00008950


	//   ....[92]....
        /*0314*/ 	.word	0x00008970


	//----- nvinfo : EIATTR_VRC_CTA_INIT_COUNT
	.align		4
.L_3125:
        /*0318*/ 	.byte	0x02, 0x4a
	.zero		1
	.zero		1


	//----- nvinfo : EIATTR_EXIT_INSTR_OFFSETS
	.align		4
        /*031c*/ 	.byte	0x04, 0x1c
        /*031e*/ 	.short	(.L_3127 - .L_3126)


	//   ....[0]....
.L_3126:
        /*0320*/ 	.word	0x00008a10


	//   ....[1]....
        /*0324*/ 	.word	0x00008c90


	//----- nvinfo : EIATTR_MAX_THREADS
	.align		4
.L_3127:
        /*0328*/ 	.byte	0x04, 0x05
        /*032a*/ 	.short	(.L_3129 - .L_3128)
.L_3128:
        /*032c*/ 	.word	0x00000020
        /*0330*/ 	.word	0x00000001
        /*0334*/ 	.word	0x00000001


	//----- nvinfo : EIATTR_CRS_STACK_SIZE
	.align		4
.L_3129:
        /*0338*/ 	.byte	0x04, 0x1e
        /*033a*/ 	.short	(.L_3131 - .L_3130)
.L_3130:
        /*033c*/ 	.word	0x00000000


	//----- nvinfo : EIATTR_CBANK_PARAM_SIZE
	.align		4
.L_3131:
        /*0340*/ 	.byte	0x03, 0x19
        /*0342*/ 	.short	0x01f0


	//----- nvinfo : EIATTR_PARAM_CBANK
	.align		4
        /*0344*/ 	.byte	0x04, 0x0a
        /*0346*/ 	.short	(.L_3133 - .L_3132)
	.align		4
.L_3132:
        /*0348*/ 	.word	index@(.nv.constant0._Z25selective_scan_bwd_kernelI32Selective_Scan_bwd_kernel_traitsILi32ELi8ELb0ELb1ELb0ELb1ELb0EN3c104HalfENS1_7complexIfEEEEv12SSMParamsBwd)
        /*034c*/ 	.short	0x0380
        /*034e*/ 	.short	0x01f0


	//----- nvinfo : EIATTR_SW_WAR
	.align		4
.L_3133:
        /*0350*/ 	.byte	0x04, 0x36
        /*0352*/ 	.short	(.L_3135 - .L_3134)
.L_3134:
        /*0354*/ 	.word	0x00000008
.L_3135:


//--------------------- .nv.info._Z25selective_scan_bwd_kernelI32Selective_Scan_bwd_kernel_traitsILi32ELi8ELb0ELb1ELb0ELb1ELb1EN3c104HalfENS1_7complexIfEEEEv12SSMParamsBwd --------------------------
	.section	.nv.info._Z25selective_scan_bwd_kernelI32Selective_Scan_bwd_kernel_traitsILi32ELi8ELb0ELb1ELb0ELb1ELb1EN3c104HalfENS1_7complexIfEEEEv12SSMParamsBwd,"",@"SHT_CUDA_INFO"
	.sectionflags	@""
	.align	4


	//----- nvinfo : EIATTR_CUDA_API_VERSION
	.align		4
        /*0000*/ 	.byte	0x04, 0x37
        /*0002*/ 	.short	(.L_3137 - .L_3136)
.L_3136:
        /*0004*/ 	.word	0x00000082


	//----- nvinfo : EIATTR_KPARAM_INFO
	.align		4
.L_3137:
        /*0008*/ 	.byte	0x04, 0x17
        /*000a*/ 	.short	(.L_3139 - .L_3138)
.L_3138:
        /*000c*/ 	.word	0x00000000
        /*0010*/ 	.short	0x0000
        /*0012*/ 	.short	0x0000
        /*0014*/ 	.byte	0x00, 0xf0, 0xc1, 0x07


	//----- nvinfo : EIATTR_SPARSE_MMA_MASK
	.align		4
.L_3139:
        /*0018*/ 	.byte	0x03, 0x50
        /*001a*/ 	.short	0x0000


	//----- nvinfo : EIATTR_MAXREG_COUNT
	.align		4
        /*001c*/ 	.byte	0x03, 0x1b
        /*001e*/ 	.short	0x00ff


	//----- nvinfo : EIATTR_NUM_BARRIERS
	.align		4
        /*0020*/ 	.byte	0x02, 0x4c
        /*0022*/ 	.byte	0x01
	.zero		1


	//----- nvinfo : EIATTR_MERCURY_ISA_VERSION
	.align		4
        /*0024*/ 	.byte	0x03, 0x5f
        /*0026*/ 	.short	0x0101


	//----- nvinfo : EIATTR_COOP_GROUP_MASK_REGIDS
	.align		4
        /*0028*/ 	.byte	0x04, 0x29
        /*002a*/ 	.short	(.L_3141 - .L_3140)


	//   ....[0]....
.L_3140:
        /*002c*/ 	.word	0xffffffff


	//   ....[1]....
        /*0030*/ 	.word	0xffffffff


	//   ....[2]....
        /*0034*/ 	.word	0xffffffff


	//   ....[3]....
        /*0038*/ 	.word	0xffffffff


	//   ....[4]....
        /*003c*/ 	.word	0xffffffff


	//   ....[5]....
        /*0040*/ 	.word	0xffffffff


	//   ....[6]....
        /*0044*/ 	.word	0xffffffff


	//   ....[7]....
        /*0048*/ 	.word	0xffffffff


	//   ....[8]....
        /*004c*/ 	.word	0xffffffff


	//   ....[9]....
        /*0050*/ 	.word	0xffffffff


	//   ....[10]....
        /*0054*/ 	.word	0xffffffff


	//   ....[11]....
        /*0058*/ 	.word	0xffffffff


	//   ....[12]....
        /*005c*/ 	.word	0xffffffff


	//   ....[13]....
        /*0060*/ 	.word	0xffffffff


	//   ....[14]....
        /*0064*/ 	.word	0xffffffff


	//   ....[15]....
        /*0068*/ 	.word	0xffffffff


	//   ....[16]....
        /*006c*/ 	.word	0xffffffff


	//   ....[17]....
        /*0070*/ 	.word	0xffffffff


	//   ....[18]....
        /*0074*/ 	.word	0xffffffff


	//   ....[19]....
        /*0078*/ 	.word	0xffffffff


	//   ....[20]....
        /*007c*/ 	.word	0xffffffff


	//   ....[21]....
        /*0080*/ 	.word	0xffffffff


	//   ....[22]....
        /*0084*/ 	.word	0xffffffff


	//   ....[23]....
        /*0088*/ 	.word	0xffffffff


	//   ....[24]....
        /*008c*/ 	.word	0xffffffff


	//   ....[25]....
        /*0090*/ 	.word	0xffffffff


	//   ....[26]....
        /*0094*/ 	.word	0xffffffff


	//   ....[27]....
        /*0098*/ 	.word	0xffffffff


	//   ....[28]....
        /*009c*/ 	.word	0xffffffff


	//   ....[29]....
        /*00a0*/ 	.word	0xffffffff


	//   ....[30]....
        /*00a4*/ 	.word	0xffffffff


	//   ....[31]....
        /*00a8*/ 	.word	0xffffffff


	//   ....[32]....
        /*00ac*/ 	.word	0xffffffff


	//   ....[33]....
        /*00b0*/ 	.word	0xffffffff


	//   ....[34]....
        /*00b4*/ 	.word	0xffffffff


	//   ....[35]....
        /*00b8*/ 	.word	0xffffffff


	//   ....[36]....
        /*00bc*/ 	.word	0xffffffff


	//   ....[37]....
        /*00c0*/ 	.word	0xffffffff


	//   ....[38]....
        /*00c4*/ 	.word	0xffffffff


	//   ....[39]....
        /*00c8*/ 	.word	0xffffffff


	//   ....[40]....
        /*00cc*/ 	.word	0xffffffff


	//   ....[41]....
        /*00d0*/ 	.word	0xffffffff


	//   ....[42]....
        /*00d4*/ 	.word	0xffffffff


	//   ....[43]....
        /*00d8*/ 	.word	0xffffffff


	//   ....[44]....
        /*00dc*/ 	.word	0xffffffff


	//   ....[45]....
        /*00e0*/ 	.word	0xffffffff


	//   ....[46]....
        /*00e4*/ 	.word	0xffffffff


	//   ....[47]....
        /*00e8*/ 	.word	0xffffffff


	//   ....[48]....
        /*00ec*/ 	.word	0xffffffff


	//   ....[49]....
        /*00f0*/ 	.word	0xffffffff


	//   ....[50]....
        /*00f4*/ 	.word	0xffffffff


	//   ....[51]....
        /*00f8*/ 	.word	0xffffffff


	//   ....[52]....
        /*00fc*/ 	.word	0xffffffff


	//   ....[53]....
        /*0100*/ 	.word	0xffffffff


	//   ....[54]....
        /*0104*/ 	.word	0xffffffff


	//   ....[55]....
        /*0108*/ 	.word	0xffffffff


	//   ....[56]....
        /*010c*/ 	.word	0xffffffff


	//   ....[57]....
        /*0110*/ 	.word	0xffffffff


	//   ....[58]....
        /*0114*/ 	.word	0xffffffff


	//   ....[59]....
        /*0118*/ 	.word	0xffffffff


	//   ....[60]....
        /*011c*/ 	.word	0xffffffff


	//   ....[61]....
        /*0120*/ 	.word	0xffffffff


	//   ....[62]....
        /*0124*/ 	.word	0xffffffff


	//   ....[63]....
        /*0128*/ 	.word	0xffffffff


	//   ....[64]....
        /*012c*/ 	.word	0xffffffff


	//   ....[65]....
        /*0130*/ 	.word	0xffffffff


	//   ....[66]....
        /*0134*/ 	.word	0xffffffff


	//   ....[67]....
        /*0138*/ 	.word	0xffffffff


	//   ....[68]....
        /*013c*/ 	.word	0xffffffff


	//   ....[69]....
        /*0140*/ 	.word	0xffffffff


	//   ....[70]....
        /*0144*/ 	.word	0xffffffff


	//   ....[71]....
        /*0148*/ 	.word	0xffffffff


	//   ....[72]....
        /*014c*/ 	.word	0xffffffff


	//   ....[73]....
        /*0150*/ 	.word	0xffffffff


	//   ....[74]....
        /*0154*/ 	.word	0xffffffff


	//   ....[75]....
        /*0158*/ 	.word	0xffffffff


	//   ....[76]....
        /*015c*/ 	.word	0xffffffff


	//   ....[77]....
        /*0160*/ 	.word	0xffffffff


	//   ....[78]....
        /*0164*/ 	.word	0xffffffff


	//   ....[79]....
        /*0168*/ 	.word	0xffffffff


	//   ....[80]....
        /*016c*/ 	.word	0xffffffff


	//   ....[81]....
        /*0170*/ 	.word	0xffffffff


	//   ....[82]....
        /*0174*/ 	.word	0xffffffff


	//   ....[83]....
        /*0178*/ 	.word	0xffffffff


	//   ....[84]....
        /*017c*/ 	.word	0xffffffff


	//   ....[85]....
        /*0180*/ 	.word	0xffffffff


	//   ....[86]....
        /*0184*/ 	.word	0xffffffff


	//   ....[87]....
        /*0188*/ 	.word	0xffffffff


	//   ....[88]....
        /*018c*/ 	.word	0xffffffff


	//   ....[89]....
        /*0190*/ 	.word	0xffffffff


	//   ....[90]....
        /*0194*/ 	.word	0xffffffff


	//   ....[91]....
        /*0198*/ 	.word	0xffffffff


	//   ....[92]....
        /*019c*/ 	.word	0xffffffff


	//   ....[93]....
        /*01a0*/ 	.word	0xffffffff


	//   ....[94]....
        /*01a4*/ 	.word	0xffffffff


	//   ....[95]....
        /*01a8*/ 	.word	0xffffffff


	//   ....[96]....
        /*01ac*/ 	.word	0xffffffff


	//----- nvinfo : EIATTR_COOP_GROUP_INSTR_OFFSETS
	.align		4
.L_3141:
        /*01b0*/ 	.byte	0x04, 0x28
        /*01b2*/ 	.short	(.L_3143 - .L_3142)


	//   ....[0]....
.L_3142:
        /*01b4*/ 	.word	0x00001370


	//   ....[1]....
        /*01b8*/ 	.word	0x000015c0


	//   ....[2]....
        /*01bc*/ 	.word	0x000018a0


	//   ....[3]....
        /*01c0*/ 	.word	0x00002cd0


	//   ....[4]....
        /*01c4*/ 	.word	0x00003070


	//   ....[5]....
        /*01c8*/ 	.word	0x00003690


	//   ....[6]....
        /*01cc*/ 	.word	0x00003c30


	//   ....[7]....
        /*01d0*/ 	.word	0x00004c70


	//   ....[8]....
        /*01d4*/ 	.word	0x00005ab0


	//   ....[9]....
        /*01d8*/ 	.word	0x00005ae0


	//   ....[10]....
        /*01dc*/ 	.word	0x00005b80


	//   ....[11]....
        /*01e0*/ 	.word	0x00005bb0


	//   ....[12]....
        /*01e4*/ 	.word	0x00005c30


	//   ....[13]....
        /*01e8*/ 	.word	0x00005c60


	//   ....[14]....
        /*01ec*/ 	.word	0x00005d60


	//   ....[15]....
        /*01f0*/ 	.word	0x00005dc0


	//   ....[16]....
        /*01f4*/ 	.word	0x00005e30


	//   ....[17]....
        /*01f8*/ 	.word	0x00005ed0


	//   ....[18]....
        /*01fc*/ 	.word	0x00005f70


	//   ....[19]....
        /*0200*/ 	.word	0x00005fb0


	//   ....[20]....
        /*0204*/ 	.word	0x00006080


	//   ....[21]....
        /*0208*/ 	.word	0x00006110


	//   ....[22]....
        /*020c*/ 	.word	0x00006150


	//   ....[23]....
        /*0210*/ 	.word	0x00006180


	//   ....[24]....
        /*0214*/ 	.word	0x00006280


	//   ....[25]....
        /*0218*/ 	.word	0x000062c0


	//   ....[26]....
        /*021c*/ 	.word	0x00006300


	//   ....[27]....
        /*0220*/ 	.word	0x00006340


	//   ....[28]....
        /*0224*/ 	.word	0x00006370


	//   ....[29]....
        /*0228*/ 	.word	0x000063a0


	//   ....[30]....
        /*022c*/ 	.word	0x00006490


	//   ....[31]....
        /*0230*/ 	.word	0x000064b0


	//   ....[32]....
        /*0234*/ 	.word	0x000064c0


	//   ....[33]....
        /*0238*/ 	.word	0x000064d0


	//   ....[34]....
        /*023c*/ 	.word	0x000064e0


	//   ....[35]....
        /*0240*/ 	.word	0x000064f0


	//   ....[36]....
        /*0244*/ 	.word	0x00006500


	//   ....[37]....
        /*0248*/ 	.word	0x00006510


	//   ....[38]....
        /*024c*/ 	.word	0x00006610


	//   ....[39]....
        /*0250*/ 	.word	0x00006640


	//   ....[40]....
        /*0254*/ 	.word	0x00006660


	//   ....[41]....
        /*0258*/ 	.word	0x00006670


	//   ....[42]....
        /*025c*/ 	.word	0x00006750


	//   ....[43]....
        /*0260*/ 	.word	0x00006770


	//   ....[44]....
        /*0264*/ 	.word	0x00006780


	//   ....[45]....
        /*0268*/ 	.word	0x00006790


	//   ....[46]....
        /*026c*/ 	.word	0x00006870


	//   ....[47]....
        /*0270*/ 	.word	0x00006890


	//   ....[48]....
        /*0274*/ 	.word	0x000068a0


	//   ....[49]....
        /*0278*/ 	.word	0x000068b0


	//   ....[50]....
        /*027c*/ 	.word	0x00006990


	//   ....[51]....
        /*0280*/ 	.word	0x000069b0


	//   ....[52]....
        /*0284*/ 	.word	0x000069c0


	//   ....[53]....
        /*0288*/ 	.word	0x000069d0


	//   ....[54]....
        /*028c*/ 	.word	0x00006ab0


	//   ....[55]....
        /*0290*/ 	.word	0x00006b00


	//   ....[56]....
        /*0294*/ 	.word	0x00006b40


	//   ....[57]....
        /*0298*/ 	.word	0x00006b80


	//   ....[58]....
        /*029c*/ 	.word	0x00006ba0


	//   ....[59]....
        /*02a0*/ 	.word	0x00006bd0


	//   ....[60]....
        /*02a4*/ 	.word	0x00006be0


	//   ....[61]....
        /*02a8*/ 	.word	0x00006c00


	//   ....[62]....
        /*02ac*/ 	.word	0x00006c10


	//   ....[63]....
        /*02b0*/ 	.word	0x00006c50


	//   ....[64]....
        /*02b4*/ 	.word	0x000081e0


	//   ....[65]....
        /*02b8*/ 	.word	0x00008220


	//   ....[66]....
        /*02bc*/ 	.word	0x00008250


	//   ....[67]....
        /*02c0*/ 	.word	0x00008270


	//   ....[68]....
        /*02c4*/ 	.word	0x00008310


	//   ....[69]....
        /*02c8*/ 	.word	0x00008350


	//   ....[70]....
        /*02cc*/ 	.word	0x00008390


	//   ....[71]....
        /*02d0*/ 	.word	0x000083d0


	//   ....[72]....
        /*02d4*/ 	.word	0x000084c0


	//   ....[73]....
        /*02d8*/ 	.word	0x00008500


	//   ....[74]....
        /*02dc*/ 	.word	0x00008540


	//   ....[75]....
        /*02e0*/ 	.word	0x00008580


	//   ....[76]....
        /*02e4*/ 	.word	0x000086d0


	//   ....[77]....
        /*02e8*/ 	.word	0x00008710


	//   ....[78]....
        /*02ec*/ 	.word	0x00008750


	//   ....[79]....
        /*02f0*/ 	.word	0x00008790


	//   ....[80]....
        /*02f4*/ 	.word	0x00008840


	//   ....[81]....
        /*02f8*/ 	.word	0x00008860


	//   ....[82]....
        /*02fc*/ 	.word	0x00008880


	//   ....[83]....
        /*0300*/ 	.word	0x00008890


	//   ....[84]....
        /*0304*/ 	.word	0x00008e00


	//   ....[85]....
        /*0308*/ 	.word	0x000090c0


	//   ....[86]....
        /*030c*/ 	.word	0x000096f0


	//   ....[87]....
        /*0310*/ 	.word	0x00009b10


	//   ....[88]....
        /*0314*/ 	.word	0x00009b60


	//   ....[89]....
        /*0318*/ 	.word	0x00009bb0


	//   ....[90]....
        /*031c*/ 	.word	0x00009be0


	//   ....[91]....
        /*0320*/ 	.word	0x00009c00


	//   ....[92]....
        /*0324*/ 	.word	0x00009cd0


	//   ....[93]....
        /*0328*/ 	.word	0x00009d10


	//   ....[94]....
        /*032c*/ 	.word	0x00009d60


	//   ....[95]....
        /*0330*/ 	.word	0x00009d90


	//   ....[96]....
        /*0334*/ 	.word	0x00009db0


	//----- nvinfo : EIATTR_VRC_CTA_INIT_COUNT
	.align		4
.L_3143:
        /*0338*/ 	.byte	0x02, 0x4a
	.zero		1
	.zero		1


	//----- nvinfo : EIATTR_EXIT_INSTR_OFFSETS
	.align		4
        /*033c*/ 	.byte	0x04, 0x1c
        /*033e*/ 	.short	(.L_3145 - .L_3144)


	//   ....[0]....
.L_3144:
        /*0340*/ 	.word	0x00009e50


	//   ....[1]....
        /*0344*/ 	.word	0x0000a110


	//----- nvinfo : EIATTR_MAX_THREADS
	.align		4
.L_3145:
        /*0348*/ 	.byte	0x04, 0x05
        /*034a*/ 	.short	(.L_3147 - .L_3146)
.L_3146:
        /*034c*/ 	.word	0x00000020
        /*0350*/ 	.word	0x00000001
        /*0354*/ 	.word	0x00000001


	//----- nvinfo : EIATTR_CRS_STACK_SIZE
	.align		4
.L_3147:
        /*0358*/ 	.byte	0x04, 0x1e
        /*035a*/ 	.short	(.L_3149 - .L_3148)
.L_3148:
        /*035c*/ 	.word	0x00000000


	//----- nvinfo : EIATTR_CBANK_PARAM_SIZE
	.align		4
.L_3149:
        /*0360*/ 	.byte	0x03, 0x19
        /*0362*/ 	.short	0x01f0


	//----- nvinfo : EIATTR_PARAM_CBANK
	.align		4
        /*0364*/ 	.byte	0x04, 0x0a
        /*0366*/ 	.short	(.L_3151 - .L_3150)
	.align		4
.L_3150:
        /*0368*/ 	.word	index@(.nv.constant0._Z25selective_scan_bwd_kernelI32Selective_Scan_bwd_kernel_traitsILi32ELi8ELb0ELb1ELb0ELb1ELb1EN3c104HalfENS1_7complexIfEEEEv12SSMParamsBwd)
        /*036c*/ 	.short	0x0380
        /*036e*/ 	.short	0x01f0


	//----- nvinfo : EIATTR_SW_WAR
	.align		4
.L_3151:
        /*0370*/ 	.byte	0x04, 0x36
        /*0372*/ 	.short	(.L_3153 - .L_3152)
.L_3152:
        /*0374*/ 	.word	0x00000008
.L_3153:


//--------------------- .nv.info._Z25selective_scan_bwd_kernelI32Selective_Scan_bwd_kernel_traitsILi32ELi8ELb0ELb1ELb1ELb0ELb0EN3c104HalfENS1_7complexIfEEEEv12SSMParamsBwd --------------------------
	.section	.nv.info._Z25selective_scan_bwd_kernelI32Selective_Scan_bwd_kernel_traitsILi32ELi8ELb0ELb1ELb1ELb0ELb0EN3c104HalfENS1_7complexIfEEEEv12SSMParamsBwd,"",@"SHT_CUDA_INFO"
	.sectionflags	@""
	.align	4


	//----- nvinfo : EIATTR_CUDA_API_VERSION
	.align		4
        /*0000*/ 	.byte	0x04, 0x37
        /*0002*/ 	.short	(.L_3155 - .L_3154)
.L_3154:
        /*0004*/ 	.word	0x00000082


	//----- nvinfo : EIATTR_KPARAM_INFO
	.align		4
.L_3155:
        /*0008*/ 	.byte	0x04, 0x17
        /*000a*/ 	.short	(.L_3157 - .L_3156)
.L_3156:
        /*000c*/ 	.word	0x00000000
        /*0010*/ 	.short	0x0000
        /*0012*/ 	.short	0x0000
        /*0014*/ 	.byte	0x00, 0xf0, 0xc1, 0x07


	//----- nvinfo : EIATTR_SPARSE_MMA_MASK
	.align		4
.L_3157:
        /*0018*/ 	.byte	0x03, 0x50
        /*001a*/ 	.short	0x0000


	//----- nvinfo : EIATTR_MAXREG_COUNT
	.align		4
        /*001c*/ 	.byte	0x03, 0x1b
        /*001e*/ 	.short	0x00ff


	//----- nvinfo : EIATTR_NUM_BARRIERS
	.align		4
        /*0020*/ 	.byte	0x02, 0x4c
        /*0022*/ 	.byte	0x01
	.zero		1


	//----- nvinfo : EIATTR_MERCURY_ISA_VERSION
	.align		4
        /*0024*/ 	.byte	0x03, 0x5f
        /*0026*/ 	.short	0x0101


	//----- nvinfo : EIATTR_COOP_GROUP_MASK_REGIDS
	.align		4
        /*0028*/ 	.byte	0x04, 0x29
        /*002a*/ 	.short	(.L_3159 - .L_3158)


	//   ....[0]....
.L_3158:
        /*002c*/ 	.word	0xffffffff


	//   ....[1]....
        /*0030*/ 	.word	0xffffffff


	//   ....[2]....
        /*0034*/ 	.word	0xffffffff


	//   ....[3]....
        /*0038*/ 	.word	0xffffffff


	//   ....[4]....
        /*003c*/ 	.word	0xffffffff


	//   ....[5]....
        /*0040*/ 	.word	0xffffffff


	//   ....[6]....
        /*0044*/ 	.word	0xffffffff


	//   ....[7]....
        /*0048*/ 	.word	0xffffffff


	//   ....[8]....
        /*004c*/ 	.word	0xffffffff


	//   ....[9]....
        /*0050*/ 	.word	0xffffffff


	//   ....[10]....
        /*0054*/ 	.word	0xffffffff


	//   ....[11]....
        /*0058*/ 	.word	0xffffffff


	//   ....[12]....
        /*005c*/ 	.word	0xffffffff


	//   ....[13]....
        /*0060*/ 	.word	0xffffffff


	//   ....[14]....
        /*0064*/ 	.word	0xffffffff


	//   ....[15]....
        /*0068*/ 	.word	0xffffffff


	//   ....[16]....
        /*006c*/ 	.word	0xffffffff


	//   ....[17]....
        /*0070*/ 	.word	0xffffffff


	//   ....[18]....
        /*0074*/ 	.word	0xffffffff


	//   ....[19]....
        /*0078*/ 	.word	0xffffffff


	//   ....[20]....
        /*007c*/ 	.word	0xffffffff


	//   ....[21]....
        /*0080*/ 	.word	0xffffffff


	//   ....[22]....
        /*0084*/ 	.word	0xffffffff


	//   ....[23]....
        /*0088*/ 	.word	0xffffffff


	//   ....[24]....
        /*008c*/ 	.word	0xffffffff


	//   ....[25]....
        /*0090*/ 	.word	0xffffffff


	//   ....[26]....
        /*0094*/ 	.word	0xffffffff


	//   ....[27]....
        /*0098*/ 	.word	0xffffffff


	//   ....[28]....
        /*009c*/ 	.word	0xffffffff


	//   ....[29]....
        /*00a0*/ 	.word	0xffffffff


	//   ....[30]....
        /*00a4*/ 	.word	0xffffffff


	//   ....[31]....
        /*00a8*/ 	.word	0xffffffff


	//   ....[32]....
        /*00ac*/ 	.word	0xffffffff


	//   ....[33]....
        /*00b0*/ 	.word	0xffffffff


	//   ....[34]....
        /*00b4*/ 	.word	0xffffffff


	//   ....[35]....
        /*00b8*/ 	.word	0xffffffff


	//   ....[36]....
        /*00bc*/ 	.word	0xffffffff


	//   ....[37]....
        /*00c0*/ 	.word	0xffffffff


	//   ....[38]....
        /*00c4*/ 	.word	0xffffffff


	//   ....[39]....
        /*00c8*/ 	.word	0xffffffff


	//   ....[40]....
        /*00cc*/ 	.word	0xffffffff


	//   ....[41]....
        /*00d0*/ 	.word	0xffffffff


	//   ....[42]....
        /*00d4*/ 	.word	0xffffffff


	//   ....[43]....
        /*00d8*/ 	.word	0xffffffff


	//   ....[44]....
        /*00dc*/ 	.word	0xffffffff


	//   ....[45]....
        /*00e0*/ 	.word	0xffffffff


	//   ....[46]....
        /*00e4*/ 	.word	0xffffffff


	//   ....[47]....
        /*00e8*/ 	.word	0xffffffff


	//   ....[48]....
        /*00ec*/ 	.word	0xffffffff


	//   ....[49]....
        /*00f0*/ 	.word	0xffffffff


	//   ....[50]....
        /*00f4*/ 	.word	0xffffffff


	//   ....[51]....
        /*00f8*/ 	.word	0xffffffff


	//   ....[52]....
        /*00fc*/ 	.word	0xffffffff


	//   ....[53]....
        /*0100*/ 	.word	0xffffffff


	//   ....[54]....
        /*0104*/ 	.word	0xffffffff


	//   ....[55]....
        /*0108*/ 	.word	0xffffffff


	//   ....[56]....
        /*010c*/ 	.word	0xffffffff


	//   ....[57]....
        /*0110*/ 	.word	0xffffffff


	//   ....[58]....
        /*0114*/ 	.word	0xffffffff


	//   ....[59]....
        /*0118*/ 	.word	0xffffffff


	//   ....[60]....
        /*011c*/ 	.word	0xffffffff


	//   ....[61]....
        /*0120*/ 	.word	0xffffffff


	//   ....[62]....
        /*0124*/ 	.word	0xffffffff


	//   ....[63]....
        /*0128*/ 	.word	0xffffffff


	//   ....[64]....
        /*012c*/ 	.word	0xffffffff


	//   ....[65]....
        /*0130*/ 	.word	0xffffffff


	//   ....[66]....
        /*0134*/ 	.word	0xffffffff


	//   ....[67]....
        /*0138*/ 	.word	0xffffffff


	//   ....[68]....
        /*013c*/ 	.word	0xffffffff


	//   ....[69]....
        /*0140*/ 	.word	0xffffffff


	//   ....[70]....
        /*0144*/ 	.word	0xffffffff


	//   ....[71]....
        /*0148*/ 	.word	0xffffffff


	//   ....[72]....
        /*014c*/ 	.word	0xffffffff


	//   ....[73]....
        /*0150*/ 	.word	0xffffffff


	//   ....[74]....
        /*0154*/ 	.word	0xffffffff


	//   ....[75]....
        /*0158*/ 	.word	0xffffffff


	//   ....[76]....
        /*015c*/ 	.word	0xffffffff


	//   ....[77]....
        /*0160*/ 	.word	0xffffffff


	//   ....[78]....
        /*0164*/ 	.word	0xffffffff


	//   ....[79]....
        /*0168*/ 	.word	0xffffffff


	//   ....[80]....
        /*016c*/ 	.word	0xffffffff


	//   ....[81]....
        /*0170*/ 	.word	0xffffffff


	//   ....[82]....
        /*0174*/ 	.word	0xffffffff


	//----- nvinfo : EIATTR_COOP_GROUP_INSTR_OFFSETS
	.align		4
.L_3159:
        /*0178*/ 	.byte	0x04, 0x28
        /*017a*/ 	.short	(.L_3161 - .L_3160)


	//   ....[0]....
.L_3160:
        /*017c*/ 	.word	0x00001430


	//   ....[1]....
        /*0180*/ 	.word	0x00001640


	//   ....[2]....
        /*0184*/ 	.word	0x00001950


	//   ....[3]....
        /*0188*/ 	.word	0x00002980


	//   ....[4]....
        /*018c*/ 	.word	0x000031a0


	//   ....[5]....
        /*0190*/ 	.word	0x00003c70


	//   ....[6]....
        /*0194*/ 	.word	0x00003ca0


	//   ....[7]....
        /*0198*/ 	.word	0x00003d20


	//   ....[8]....
        /*019c*/ 	.word	0x00003d40


	//   ....[9]....
        /*01a0*/ 	.word	0x00003db0


	//   ....[10]....
        /*01a4*/ 	.word	0x00003dc0


	//   ....[11]....
        /*01a8*/ 	.word	0x00003e10


	//   ....[12]....
        /*01ac*/ 	.word	0x00003e30


	//   ....[13]....
        /*01b0*/ 	.word	0x00003ea0


	//   ....[14]....
        /*01b4*/ 	.word	0x00003ed0


	//   ....[15]....
        /*01b8*/ 	.word	0x00003f00


	//   ....[16]....
        /*01bc*/ 	.word	0x00003f10


	//   ....[17]....
        /*01c0*/ 	.word	0x00003fb0


	//   ....[18]....
        /*01c4*/ 	.word	0x00003fe0


	//   ....[19]....
        /*01c8*/ 	.word	0x00003ff0


	//   ....[20]....
        /*01cc*/ 	.word	0x00004000


	//   ....[21]....
        /*01d0*/ 	.word	0x000040b0


	//   ....[22]....
        /*01d4*/ 	.word	0x000040d0


	//   ....[23]....
        /*01d8*/ 	.word	0x000040e0


	//   ....[24]....
        /*01dc*/ 	.word	0x000040f0


	//   ....[25]....
        /*01e0*/ 	.word	0x00004620


	//   ....[26]....
        /*01e4*/ 	.word	0x00004650


	//   ....[27]....
        /*01e8*/ 	.word	0x00004660


	//   ....[28]....
        /*01ec*/ 	.word	0x00004670


	//   ....[29]....
        /*01f0*/ 	.word	0x00004680


	//   ....[30]....
        /*01f4*/ 	.word	0x00004690


	//   ....[31]....
        /*01f8*/ 	.word	0x000046a0


	//   ....[32]....
        /*01fc*/ 	.word	0x000046b0


	//   ....[33]....
        /*0200*/ 	.word	0x000046c0


	//   ....[34]....
        /*0204*/ 	.word	0x000046d0


	//   ....[35]....
        /*0208*/ 	.word	0x000047e0


	//   ....[36]....
        /*020c*/ 	.word	0x00004820


	//   ....[37]....
        /*0210*/ 	.word	0x00004830


	//   ....[38]....
        /*0214*/ 	.word	0x00004840


	//   ....[39]....
        /*0218*/ 	.word	0x00004930


	//   ....[40]....
        /*021c*/ 	.word	0x00004950


	//   ....[41]....
        /*0220*/ 	.word	0x00004960


	//   ....[42]....
        /*0224*/ 	.word	0x00004970


	//   ....[43]....
        /*0228*/ 	.word	0x00004a50


	//   ....[44]....
        /*022c*/ 	.word	0x00004a70


	//   ....[45]....
        /*0230*/ 	.word	0x00004a80


	//   ....[46]....
        /*0234*/ 	.word	0x00004a90


	//   ....[47]....
        /*0238*/ 	.word	0x00004b70


	//   ....[48]....
        /*023c*/ 	.word	0x00004b90


	//   ....[49]....
        /*0240*/ 	.word	0x00004ba0


	//   ....[50]....
        /*0244*/ 	.word	0x00004bb0


	//   ....[51]....
        /*0248*/ 	.word	0x00004c90


	//   ....[52]....
        /*024c*/ 	.word	0x00004ce0


	//   ....[53]....
        /*0250*/ 	.word	0x00004d10


	//   ....[54]....
        /*0254*/ 	.word	0x00004d30


	//   ....[55]....
        /*0258*/ 	.word	0x00004d40


	//   ....[56]....
        /*025c*/ 	.word	0x00004d50


	//   ....[57]....
        /*0260*/ 	.word	0x00004d60


	//   ....[58]....
        /*0264*/ 	.word	0x00004d70


	//   ....[59]....
        /*0268*/ 	.word	0x00004d80


	//   ....[60]....
        /*026c*/ 	.word	0x00004da0


	//   ....[61]....
        /*0270*/ 	.word	0x00006720


	//   ....[62]....
        /*0274*/ 	.word	0x00006750


	//   ....[63]....
        /*0278*/ 	.word	0x00006780


	//   ....[64]....
        /*027c*/ 	.word	0x000067a0


	//   ....[65]....
        /*0280*/ 	.word	0x000067e0


	//   ....[66]....
        /*0284*/ 	.word	0x00006810


	//   ....[67]....
        /*0288*/ 	.word	0x00006970


	//   ....[68]....
        /*028c*/ 	.word	0x000069b0


	//   ....[69]....
        /*0290*/ 	.word	0x00006b40


	//   ....[70]....
        /*0294*/ 	.word	0x00006b80


	//   ....[71]....
        /*0298*/ 	.word	0x000070b0


	//   ....[72]....
        /*029c*/ 	.word	0x000074e0


	//   ....[73]....
        /*02a0*/ 	.word	0x00007880


	//   ....[74]....
        /*02a4*/ 	.word	0x000078d0


	//   ....[75]....
        /*02a8*/ 	.word	0x00007920


	//   ....[76]....
        /*02ac*/ 	.word	0x00007950


	//   ....[77]....
        /*02b0*/ 	.word	0x00007970


	//   ....[78]....
        /*02b4*/ 	.word	0x00007a40


	//   ....[79]....
        /*02b8*/ 	.word	0x00007a80


	//   ....[80]....
        /*02bc*/ 	.word	0x00007ad0


	//   ....[81]....
        /*02c0*/ 	.word	0x00007b00


	//   ....[82]....
        /*02c4*/ 	.word	0x00007b20


	//----- nvinfo : EIATTR_VRC_CTA_INIT_COUNT
	.align		4
.L_3161:
        /*02c8*/ 	.byte	0x02, 0x4a
	.zero		1
	.zero		1


	//----- nvinfo : EIATTR_EXIT_INSTR_OFFSETS
	.align		4
        /*02cc*/ 	.byte	0x04, 0x1c
        /*02ce*/ 	.short	(.L_3163 - .L_3162)


	//   ....[0]....
.L_3162:
        /*02d0*/ 	.word	0x00007bc0


	//   ....[1]....
        /*02d4*/ 	.word	0x00007d30


	//----- nvinfo : EIATTR_MAX_THREADS
	.align		4
.L_3163:
        /*02d8*/ 	.byte	0x04, 0x05
        /*02da*/ 	.short	(.L_3165 - .L_3164)
.L_3164:
        /*02dc*/ 	.word	0x00000020
        /*02e0*/ 	.word	0x00000001
        /*02e4*/ 	.word	0x00000001


	//----- nvinfo : EIATTR_CRS_STACK_SIZE
	.align		4
.L_3165:
        /*02e8*/ 	.byte	0x04, 0x1e
        /*02ea*/ 	.short	(.L_3167 - .L_3166)
.L_3166:
        /*02ec*/ 	.word	0x00000000


	//----- nvinfo : EIATTR_CBANK_PARAM_SIZE
	.align		4
.L_3167:
        /*02f0*/ 	.byte	0x03, 0x19
        /*02f2*/ 	.short	0x01f0


	//----- nvinfo : EIATTR_PARAM_CBANK
	.align		4
        /*02f4*/ 	.byte	0x04, 0x0a
        /*02f6*/ 	.short	(.L_3169 - .L_3168)
	.align		4
.L_3168:
        /*02f8*/ 	.word	index@(.nv.constant0._Z25selective_scan_bwd_kernelI32Selective_Scan_bwd_kernel_traitsILi32ELi8ELb0ELb1ELb1ELb0ELb0EN3c104HalfENS1_7complexIfEEEEv12SSMParamsBwd)
        /*02fc*/ 	.short	0x0380
        /*02fe*/ 	.short	0x01f0


	//----- nvinfo : EIATTR_SW_WAR
	.align		4
.L_3169:
        /*0300*/ 	.byte	0x04, 0x36
        /*0302*/ 	.short	(.L_3171 - .L_3170)
.L_3170:
        /*0304*/ 	.word	0x00000008
.L_3171:


//--------------------- .nv.info._Z25selective_scan_bwd_kernelI32Selective_Scan_bwd_kernel_traitsILi32ELi8ELb0ELb1ELb1ELb0ELb1EN3c104HalfENS1_7complexIfEEEEv12SSMParamsBwd --------------------------
	.section	.nv.info._Z25selective_scan_bwd_kernelI32Selective_Scan_bwd_kernel_traitsILi32ELi8ELb0ELb1ELb1ELb0ELb1EN3c104HalfENS1_7complexIfEEEEv12SSMParamsBwd,"",@"SHT_CUDA_INFO"
	.sectionflags	@""
	.align	4


	//----- nvinfo : EIATTR_CUDA_API_VERSION
	.align		4
        /*0000*/ 	.byte	0x04, 0x37
        /*0002*/ 	.short	(.L_3173 - .L_3172)
.L_3172:
        /*0004*/ 	.word	0x00000082


	//----- nvinfo : EIATTR_KPARAM_INFO
	.align		4
.L_3173:
        /*0008*/ 	.byte	0x04, 0x17
        /*000a*/ 	.short	(.L_3175 - .L_3174)
.L_3174:
        /*000c*/ 	.word	0x00000000
        /*0010*/ 	.short	0x0000
        /*0012*/ 	.short	0x0000
        /*0014*/ 	.byte	0x00, 0xf0, 0xc1, 0x07


	//----- nvinfo : EIATTR_SPARSE_MMA_MASK
	.align		4
.L_3175:
        /*0018*/ 	.byte	0x03, 0x50
        /*001a*/ 	.short	0x0000


	//----- nvinfo : EIATTR_MAXREG_COUNT
	.align		4
        /*001c*/ 	.byte	0x03, 0x1b
        /*001e*/ 	.short	0x00ff


	//----- nvinfo : EIATTR_NUM_BARRIERS
	.align		4
        /*0020*/ 	.byte	0x02, 0x4c
        /*0022*/ 	.byte	0x01
	.zero		1


	//----- nvinfo : EIATTR_MERCURY_ISA_VERSION
	.align		4
        /*0024*/ 	.byte	0x03, 0x5f
        /*0026*/ 	.short	0x0101


	//----- nvinfo : EIATTR_COOP_GROUP_MASK_REGIDS
	.align		4
        /*0028*/ 	.byte	0x04, 0x29
        /*002a*/ 	.short	(.L_3177 - .L_3176)


	//   ....[0]....
.L_3176:
        /*002c*/ 	.word	0xffffffff


	//   ....[1]....
        /*0030*/ 	.word	0xffffffff


	//   ....[2]....
        /*0034*/ 	.word	0xffffffff


	//   ....[3]....
        /*0038*/ 	.word	0xffffffff


	//   ....[4]....
        /*003c*/ 	.word	0xffffffff


	//   ....[5]....
        /*0040*/ 	.word	0xffffffff


	//   ....[6]....
        /*0044*/ 	.word	0xffffffff


	//   ....[7]....
        /*0048*/ 	.word	0xffffffff


	//   ....[8]....
        /*004c*/ 	.word	0xffffffff


	//   ....[9]....
        /*0050*/ 	.word	0xffffffff


	//   ....[10]....
        /*0054*/ 	.word	0xffffffff


	//   ....[11]....
        /*0058*/ 	.word	0xffffffff


	//   ....[12]....
        /*005c*/ 	.word	0xffffffff


	//   ....[13]....
        /*0060*/ 	.word	0xffffffff


	//   ....[14]....
        /*0064*/ 	.word	0xffffffff


	//   ....[15]....
        /*0068*/ 	.word	0xffffffff


	//   ....[16]....
        /*006c*/ 	.word	0xffffffff


	//   ....[17]....
        /*0070*/ 	.word	0xffffffff


	//   ....[18]....
        /*0074*/ 	.word	0xffffffff


	//   ....[19]....
        /*0078*/ 	.word	0xffffffff


	//   ....[20]....
        /*007c*/ 	.word	0xffffffff


	//   ....[21]....
        /*0080*/ 	.word	0xffffffff


	//   ....[22]....
        /*0084*/ 	.word	0xffffffff


	//   ....[23]....
        /*0088*/ 	.word	0xffffffff


	//   ....[24]....
        /*008c*/ 	.word	0xffffffff


	//   ....[25]....
        /*0090*/ 	.word	0xffffffff


	//   ....[26]....
        /*0094*/ 	.word	0xffffffff


	//   ....[27]....
        /*0098*/ 	.word	0xffffffff


	//   ....[28]....
        /*009c*/ 	.word	0xffffffff


	//   ....[29]....
        /*00a0*/ 	.word	0xffffffff


	//   ....[30]....
        /*00a4*/ 	.word	0xffffffff


	//   ....[31]....
        /*00a8*/ 	.word	0xffffffff


	//   ....[32]....
        /*00ac*/ 	.word	0xffffffff


	//   ....[33]....
        /*00b0*/ 	.word	0xffffffff


	//   ....[34]....
        /*00b4*/ 	.word	0xffffffff


	//   ....[35]....
        /*00b8*/ 	.word	0xffffffff


	//   ....[36]....
        /*00bc*/ 	.word	0xffffffff


	//   ....[37]....
        /*00c0*/ 	.word	0xffffffff


	//   ....[38]....
        /*00c4*/ 	.word	0xffffffff


	//   ....[39]....
        /*00c8*/ 	.word	0xffffffff


	//   ....[40]....
        /*00cc*/ 	.word	0xffffffff


	//   ....[41]....
        /*00d0*/ 	.word	0xffffffff


	//   ....[42]....
        /*00d4*/ 	.word	0xffffffff


	//   ....[43]....
        /*00d8*/ 	.word	0xffffffff


	//   ....[44]....
        /*00dc*/ 	.word	0xffffffff


	//   ....[45]....
        /*00e0*/ 	.word	0xffffffff


	//   ....[46]....
        /*00e4*/ 	.word	0xffffffff


	//   ....[47]....
        /*00e8*/ 	.word	0xffffffff


	//   ....[48]....
        /*00ec*/ 	.word	0xffffffff


	//   ....[49]....
        /*00f0*/ 	.word	0xffffffff


	//   ....[50]....
        /*00f4*/ 	.word	0xffffffff


	//   ....[51]....
        /*00f8*/ 	.word	0xffffffff


	//   ....[52]....
        /*00fc*/ 	.word	0xffffffff


	//   ....[53]....
        /*0100*/ 	.word	0xffffffff


	//   ....[54]....
        /*0104*/ 	.word	0xffffffff


	//   ....[55]....
        /*0108*/ 	.word	0xffffffff


	//   ....[56]....
        /*010c*/ 	.word	0xffffffff


	//   ....[57]....
        /*0110*/ 	.word	0xffffffff


	//   ....[58]....
        /*0114*/ 	.word	0xffffffff


	//   ....[59]....
        /*0118*/ 	.word	0xffffffff


	//   ....[60]....
        /*011c*/ 	.word	0xffffffff


	//   ....[61]....
        /*0120*/ 	.word	0xffffffff


	//   ....[62]....
        /*0124*/ 	.word	0xffffffff


	//   ....[63]....
        /*0128*/ 	.word	0xffffffff


	//   ....[64]....
        /*012c*/ 	.word	0xffffffff


	//   ....[65]....
        /*0130*/ 	.word	0xffffffff


	//   ....[66]....
        /*0134*/ 	.word	0xffffffff


	//   ....[67]....
        /*0138*/ 	.word	0xffffffff


	//   ....[68]....
        /*013c*/ 	.word	0xffffffff


	//   ....[69]....
        /*0140*/ 	.word	0xffffffff


	//   ....[70]....
        /*0144*/ 	.word	0xffffffff


	//   ....[71]....
        /*0148*/ 	.word	0xffffffff


	//   ....[72]....
        /*014c*/ 	.word	0xffffffff


	//   ....[73]....
        /*0150*/ 	.word	0xffffffff


	//   ....[74]....
        /*0154*/ 	.word	0xffffffff


	//   ....[75]....
        /*0158*/ 	.word	0xffffffff


	//   ....[76]....
        /*015c*/ 	.word	0xffffffff


	//   ....[77]....
        /*0160*/ 	.word	0xffffffff


	//   ....[78]....
        /*0164*/ 	.word	0xffffffff


	//   ....[79]....
        /*0168*/ 	.word	0xffffffff


	//   ....[80]....
        /*016c*/ 	.word	0xffffffff


	//   ....[81]....
        /*0170*/ 	.word	0xffffffff


	//   ....[82]....
        /*0174*/ 	.word	0xffffffff


	//   ....[83]....
        /*0178*/ 	.word	0xffffffff


	//   ....[84]....
        /*017c*/ 	.word	0xffffffff


	//   ....[85]....
        /*0180*/ 	.word	0xffffffff


	//   ....[86]....
        /*0184*/ 	.word	0xffffffff


	//----- nvinfo : EIATTR_COOP_GROUP_INSTR_OFFSETS
	.align		4
.L_3177:
        /*0188*/ 	.byte	0x04, 0x28
        /*018a*/ 	.short	(.L_3179 - .L_3178)


	//   ....[0]....
.L_3178:
        /*018c*/ 	.word	0x00001570


	//   ....[1]....
        /*0190*/ 	.word	0x000017f0


	//   ....[2]....
        /*0194*/ 	.word	0x00001a40


	//   ....[3]....
        /*0198*/ 	.word	0x00001c40


	//   ....[4]....
        /*019c*/ 	.word	0x00002020


	//   ....[5]....
        /*01a0*/ 	.word	0x00002630


	//   ....[6]....
        /*01a4*/ 	.word	0x00002b60


	//   ....[7]....
        /*01a8*/ 	.word	0x00003d70


	//   ....[8]....
        /*01ac*/ 	.word	0x00004590


	//   ....[9]....
        /*01b0*/ 	.word	0x000050c0


	//   ....[10]....
        /*01b4*/ 	.word	0x000050f0


	//   ....[11]....
        /*01b8*/ 	.word	0x00005160


	//   ....[12]....
        /*01bc*/ 	.word	0x00005170


	//   ....[13]....
        /*01c0*/ 	.word	0x000051e0


	//   ....[14]....
        /*01c4*/ 	.word	0x000051f0


	//   ....[15]....
        /*01c8*/ 	.word	0x00005240


	//   ....[16]....
        /*01cc*/ 	.word	0x00005260


	//   ....[17]....
        /*01d0*/ 	.word	0x000052d0


	//   ....[18]....
        /*01d4*/ 	.word	0x00005300


	//   ....[19]....
        /*01d8*/ 	.word	0x00005330


	//   ....[20]....
        /*01dc*/ 	.word	0x00005340


	//   ....[21]....
        /*01e0*/ 	.word	0x000053e0


	//   ....[22]....
        /*01e4*/ 	.word	0x00005410


	//   ....[23]....
        /*01e8*/ 	.word	0x00005420


	//   ....[24]....
        /*01ec*/ 	.word	0x00005430


	//   ....[25]....
        /*01f0*/ 	.word	0x000054e0


	//   ....[26]....
        /*01f4*/ 	.word	0x00005500


	//   ....[27]....
        /*01f8*/ 	.word	0x00005510


	//   ....[28]....
        /*01fc*/ 	.word	0x00005520


	//   ....[29]....
        /*0200*/ 	.word	0x00005a50


	//   ....[30]....
        /*0204*/ 	.word	0x00005a90


	//   ....[31]....
        /*0208*/ 	.word	0x00005ab0


	//   ....[32]....
        /*020c*/ 	.word	0x00005ac0


	//   ....[33]....
        /*0210*/ 	.word	0x00005ad0


	//   ....[34]....
        /*0214*/ 	.word	0x00005ae0


	//   ....[35]....
        /*0218*/ 	.word	0x00005af0


	//   ....[36]....
        /*021c*/ 	.word	0x00005b00


	//   ....[37]....
        /*0220*/ 	.word	0x00005b10


	//   ....[38]....
        /*0224*/ 	.word	0x00005b20


	//   ....[39]....
        /*0228*/ 	.word	0x00005c20


	//   ....[40]....
        /*022c*/ 	.word	0x00005c50


	//   ....[41]....
        /*0230*/ 	.word	0x00005c70


	//   ....[42]....
        /*0234*/ 	.word	0x00005c80


	//   ....[43]....
        /*0238*/ 	.word	0x00005d60


	//   ....[44]....
        /*023c*/ 	.word	0x00005d80


	//   ....[45]....
        /*0240*/ 	.word	0x00005d90


	//   ....[46]....
        /*0244*/ 	.word	0x00005da0


	//   ....[47]....
        /*0248*/ 	.word	0x00005e80


	//   ....[48]....
        /*024c*/ 	.word	0x00005ea0


	//   ....[49]....
        /*0250*/ 	.word	0x00005eb0


	//   ....[50]....
        /*0254*/ 	.word	0x00005ec0


	//   ....[51]....
        /*0258*/ 	.word	0x00005fa0


	//   ....[52]....
        /*025c*/ 	.word	0x00005fc0


	//   ....[53]....
        /*0260*/ 	.word	0x00005fd0


	//   ....[54]....
        /*0264*/ 	.word	0x00005fe0


	//   ....[55]....
        /*0268*/ 	.word	0x000060c0


	//   ....[56]....
        /*026c*/ 	.word	0x00006110


	//   ....[57]....
        /*0270*/ 	.word	0x00006140


	//   ....[58]....
        /*0274*/ 	.word	0x00006170


	//   ....[59]....
        /*0278*/ 	.word	0x000061a0


	//   ....[60]....
        /*027c*/ 	.word	0x000061e0


	//   ....[61]....
        /*0280*/ 	.word	0x000061f0


	//   ....[62]....
        /*0284*/ 	.word	0x00006200


	//   ....[63]....
        /*0288*/ 	.word	0x00006210


	//   ....[64]....
        /*028c*/ 	.word	0x00006240


	//   ....[65]....
        /*0290*/ 	.word	0x00007b50


	//   ....[66]....
        /*0294*/ 	.word	0x00007b90


	//   ....[67]....
        /*0298*/ 	.word	0x00007be0


	//   ....[68]....
        /*029c*/ 	.word	0x00007c00


	//   ....[69]....
        /*02a0*/ 	.word	0x00007c30


	//   ....[70]....
        /*02a4*/ 	.word	0x00007c60


	//   ....[71]....
        /*02a8*/ 	.word	0x00007dc0


	//   ....[72]....
        /*02ac*/ 	.word	0x00007e00


	//   ....[73]....
        /*02b0*/ 	.word	0x00007f90


	//   ....[74]....
        /*02b4*/ 	.word	0x00007fd0


	//   ....[75]....
        /*02b8*/ 	.word	0x000084d0


	//   ....[76]....
        /*02bc*/ 	.word	0x000088d0


	//   ....[77]....
        /*02c0*/ 	.word	0x00008c90


	//   ....[78]....
        /*02c4*/ 	.word	0x00008ce0


	//   ....[79]....
        /*02c8*/ 	.word	0x00008d30


	//   ....[80]....
        /*02cc*/ 	.word	0x00008d60


	//   ....[81]....
        /*02d0*/ 	.word	0x00008d80


	//   ....[82]....
        /*02d4*/ 	.word	0x00008e50


	//   ....[83]....
        /*02d8*/ 	.word	0x00008e90


	//   ....[84]....
        /*02dc*/ 	.word	0x00008ee0


	//   ....[85]....
        /*02e0*/ 	.word	0x00008f10


	//   ....[86]....
        /*02e4*/ 	.word	0x00008f30


	//----- nvinfo : EIATTR_VRC_CTA_INIT_COUNT
	.align		4
.L_3179:
        /*02e8*/ 	.byte	0x02, 0x4a
	.zero		1
	.zero		1


	//----- nvinfo : EIATTR_EXIT_INSTR_OFFSETS
	.align		4
        /*02ec*/ 	.byte	0x04, 0x1c
        /*02ee*/ 	.short	(.L_3181 - .L_3180)


	//   ....[0]....
.L_3180:
        /*02f0*/ 	.word	0x00008fd0


	//   ....[1]....
        /*02f4*/ 	.word	0x00009140


	//----- nvinfo : EIATTR_MAX_THREADS
	.align		4
.L_3181:
        /*02f8*/ 	.byte	0x04, 0x05
        /*02fa*/ 	.short	(.L_3183 - .L_3182)
.L_3182:
        /*02fc*/ 	.word	0x00000020
        /*0300*/ 	.word	0x00000001
        /*0304*/ 	.word	0x00000001


	//----- nvinfo : EIATTR_CRS_STACK_SIZE
	.align		4
.L_3183:
        /*0308*/ 	.byte	0x04, 0x1e
        /*030a*/ 	.short	(.L_3185 - .L_3184)
.L_3184:
        /*030c*/ 	.word	0x00000000


	//----- nvinfo : EIATTR_CBANK_PARAM_SIZE
	.align		4
.L_3185:
        /*0310*/ 	.byte	0x03, 0x19
        /*0312*/ 	.short	0x01f0


	//----- nvinfo : EIATTR_PARAM_CBANK
	.align		4
        /*0314*/ 	.byte	0x04, 0x0a
        /*0316*/ 	.short	(.L_3187 - .L_3186)
	.align		4
.L_3186:
        /*0318*/ 	.word	index@(.nv.constant0._Z25selective_scan_bwd_kernelI32Selective_Scan_bwd_kernel_traitsILi32ELi8ELb0ELb1ELb1ELb0ELb1EN3c104HalfENS1_7complexIfEEEEv12SSMParamsBwd)
        /*031c*/ 	.short	0x0380
        /*031e*/ 	.short	0x01f0


	//----- nvinfo : EIATTR_SW_WAR
	.align		4
.L_3187:
        /*0320*/ 	.byte	0x04, 0x36
        /*0322*/ 	.short	(.L_3189 - .L_3188)
.L_3188:
        /*0324*/ 	.word	0x00000008
.L_3189:


//--------------------- .nv.info._Z25selective_scan_bwd_kernelI32Selective_Scan_bwd_kernel_traitsILi32ELi8ELb0ELb1ELb1ELb1ELb0EN3c104HalfENS1_7complexIfEEEEv12SSMParamsBwd --------------------------
	.section	.nv.info._Z25selective_scan_bwd_kernelI32Selective_Scan_bwd_kernel_traitsILi32ELi8ELb0ELb1ELb1ELb1ELb0EN3c104HalfENS1_7complexIfEEEEv12SSMParamsBwd,"",@"SHT_CUDA_INFO"
	.sectionflags	@""
	.align	4


	//----- nvinfo : EIATTR_CUDA_API_VERSION
	.align		4
        /*0000*/ 	.byte	0x04, 0x37
        /*0002*/ 	.short	(.L_3191 - .L_3190)
.L_3190:
        /*0004*/ 	.word	0x00000082


	//----- nvinfo : EIATTR_KPARAM_INFO
	.align		4
.L_3191:
        /*0008*/ 	.byte	0x04, 0x17
        /*000a*/ 	.short	(.L_3193 - .L_3192)
.L_3192:
        /*000c*/ 	.word	0x00000000
        /*0010*/ 	.short	0x0000
        /*0012*/ 	.short	0x0000
        /*0014*/ 	.byte	0x00, 0xf0, 0xc1, 0x07


	//----- nvinfo : EIATTR_SPARSE_MMA_MASK
	.align		4
.L_3193:
        /*0018*/ 	.byte	0x03, 0x50
        /*001a*/ 	.short	0x0000


	//----- nvinfo : EIATTR_MAXREG_COUNT
	.align		4
        /*001c*/ 	.byte	0x03, 0x1b
        /*001e*/ 	.short	0x00ff


	//----- nvinfo : EIATTR_NUM_BARRIERS
	.align		4
        /*0020*/ 	.byte	0x02, 0x4c
        /*0022*/ 	.byte	0x01
	.zero		1


	//----- nvinfo : EIATTR_MERCURY_ISA_VERSION
	.align		4
        /*0024*/ 	.byte	0x03, 0x5f
        /*0026*/ 	.short	0x0101


	//----- nvinfo : EIATTR_COOP_GROUP_MASK_REGIDS
	.align		4
        /*0028*/ 	.byte	0x04, 0x29
        /*002a*/ 	.short	(.L_3195 - .L_3194)


	//   ....[0]....
.L_3194:
        /*002c*/ 	.word	0xffffffff


	//   ....[1]....
        /*0030*/ 	.word	0xffffffff


	//   ....[2]....
        /*0034*/ 	.word	0xffffffff


	//   ....[3]....
        /*0038*/ 	.word	0xffffffff


	//   ....[4]....
        /*003c*/ 	.word	0xffffffff


	//   ....[5]....
        /*0040*/ 	.word	0xffffffff


	//   ....[6]....
        /*0044*/ 	.word	0xffffffff


	//   ....[7]....
        /*0048*/ 	.word	0xffffffff


	//   ....[8]....
        /*004c*/ 	.word	0xffffffff


	//   ....[9]....
        /*0050*/ 	.word	0xffffffff


	//   ....[10]....
        /*0054*/ 	.word	0xffffffff


	//   ....[11]....
        /*0058*/ 	.word	0xffffffff


	//   ....[12]....
        /*005c*/ 	.word	0xffffffff


	//   ....[13]....
        /*0060*/ 	.word	0xffffffff


	//   ....[14]....
        /*0064*/ 	.word	0xffffffff


	//   ....[15]....
        /*0068*/ 	.word	0xffffffff


	//   ....[16]....
        /*006c*/ 	.word	0xffffffff


	//   ....[17]....
        /*0070*/ 	.word	0xffffffff


	//   ....[18]....
        /*0074*/ 	.word	0xffffffff


	//   ....[19]....
        /*0078*/ 	.word	0xffffffff


	//   ....[20]....
        /*007c*/ 	.word	0xffffffff


	//   ....[21]....
        /*0080*/ 	.word	0xffffffff


	//   ....[22]....
        /*0084*/ 	.word	0xffffffff


	//   ....[23]....
        /*0088*/ 	.word	0xffffffff


	//   ....[24]....
        /*008c*/ 	.word	0xffffffff


	//   ....[25]....
        /*0090*/ 	.word	0xffffffff


	//   ....[26]....
        /*0094*/ 	.word	0xffffffff


	//   ....[27]....
        /*0098*/ 	.word	0xffffffff


	//   ....[28]....
        /*009c*/ 	.word	0xffffffff


	//   ....[29]....
        /*00a0*/ 	.word	0xffffffff


	//   ....[30]....
        /*00a4*/ 	.word	0xffffffff


	//   ....[31]....
        /*00a8*/ 	.word	0xffffffff


	//   ....[32]....
        /*00ac*/ 	.word	0xffffffff


	//   ....[33]....
        /*00b0*/ 	.word	0xffffffff


	//   ....[34]....
        /*00b4*/ 	.word	0xffffffff


	//   ....[35]....
        /*00b8*/ 	.word	0xffffffff


	//   ....[36]....
        /*00bc*/ 	.word	0xffffffff


	//   ....[37]....
        /*00c0*/ 	.word	0xffffffff


	//   ....[38]....
        /*00c4*/ 	.word	0xffffffff


	//   ....[39]....
        /*00c8*/ 	.word	0xffffffff


	//   ....[40]....
        /*00cc*/ 	.word	0xffffffff


	//   ....[41]....
        /*00d0*/ 	.word	0xffffffff


	//   ....[42]....
        /*00d4*/ 	.word	0xffffffff


	//   ....[43]....
        /*00d8*/ 	.word	0xffffffff


	//   ....[44]....
        /*00dc*/ 	.word	0xffffffff


	//   ....[45]....
        /*00e0*/ 	.word	0xffffffff


	//   ....[46]....
        /*00e4*/ 	.word	0xffffffff


	//   ....[47]....
        /*00e8*/ 	.word	0xffffffff


	//   ....[48]....
        /*00ec*/ 	.word	0xffffffff


	//   ....[49]....
        /*00f0*/ 	.word	0xffffffff


	//   ....[50]....
        /*00f4*/ 	.word	0xffffffff


	//   ....[51]....
        /*00f8*/ 	.word	0xffffffff


	//   ....[52]....
        /*00fc*/ 	.word	0xffffffff


	//   ....[53]....
        /*0100*/ 	.word	0xffffffff


	//   ....[54]....
        /*0104*/ 	.word	0xffffffff


	//   ....[55]....
        /*0108*/ 	.word	0xffffffff


	//   ....[56]....
        /*010c*/ 	.word	0xffffffff


	//   ....[57]....
        /*0110*/ 	.word	0xffffffff


	//   ....[58]....
        /*0114*/ 	.word	0xffffffff


	//   ....[59]....
        /*0118*/ 	.word	0xffffffff


	//   ....[60]....
        /*011c*/ 	.word	0xffffffff


	//   ....[61]....
        /*0120*/ 	.word	0xffffffff


	//   ....[62]....
        /*0124*/ 	.word	0xffffffff


	//   ....[63]....
        /*0128*/ 	.word	0xffffffff


	//   ....[64]....
        /*012c*/ 	.word	0xffffffff


	//   ....[65]....
        /*0130*/ 	.word	0xffffffff


	//   ....[66]....
        /*0134*/ 	.word	0xffffffff


	//   ....[67]....
        /*0138*/ 	.word	0xffffffff


	//   ....[68]....
        /*013c*/ 	.word	0xffffffff


	//   ....[69]....
        /*0140*/ 	.word	0xffffffff


	//   ....[70]....
        /*0144*/ 	.word	0xffffffff


	//   ....[71]....
        /*0148*/ 	.word	0xffffffff


	//   ....[72]....
        /*014c*/ 	.word	0xffffffff


	//   ....[73]....
        /*0150*/ 	.word	0xffffffff


	//   ....[74]....
        /*0154*/ 	.word	0xffffffff


	//   ....[75]....
        /*0158*/ 	.word	0xffffffff


	//   ....[76]....
        /*015c*/ 	.word	0xffffffff


	//   ....[77]....
        /*0160*/ 	.word	0xffffffff


	//   ....[78]....
        /*0164*/ 	.word	0xffffffff


	//   ....[79]....
        /*0168*/ 	.word	0xffffffff


	//   ....[80]....
        /*016c*/ 	.word	0xffffffff


	//   ....[81]....
        /*0170*/ 	.word	0xffffffff


	//   ....[82]....
        /*0174*/ 	.word	0xffffffff


	//   ....[83]....
        /*0178*/ 	.word	0xffffffff


	//----- nvinfo : EIATTR_COOP_GROUP_INSTR_OFFSETS
	.align		4
.L_3195:
        /*017c*/ 	.byte	0x04, 0x28
        /*017e*/ 	.short	(.L_3197 - .L_3196)


	//   ....[0]....
.L_3196:
        /*0180*/ 	.word	0x00001420


	//   ....[1]....
        /*0184*/ 	.word	0x00001640


	//   ....[2]....
        /*0188*/ 	.word	0x000019b0


	//   ....[3]....
        /*018c*/ 	.word	0x00003a30


	//   ....[4]....
        /*0190*/ 	.word	0x000042a0


	//   ....[5]....
        /*0194*/ 	.word	0x00004d60


	//   ....[6]....
        /*0198*/ 	.word	0x00004da0


	//   ....[7]....
        /*019c*/ 	.word	0x00004e40


	//   ....[8]....
        /*01a0*/ 	.word	0x00004e70


	//   ....[9]....
        /*01a4*/ 	.word	0x00004ec0


	//   ....[10]....
        /*01a8*/ 	.word	0x00004ed0


	//   ....[11]....
        /*01ac*/ 	.word	0x00004f30


	//   ....[12]....
        /*01b0*/ 	.word	0x00004f40


	//   ....[13]....
        /*01b4*/ 	.word	0x00004fb0


	//   ....[14]....
        /*01b8*/ 	.word	0x00004fc0


	//   ....[15]....
        /*01bc*/ 	.word	0x00005010


	//   ....[16]....
        /*01c0*/ 	.word	0x00005030


	//   ....[17]....
        /*01c4*/ 	.word	0x000050a0


	//   ....[18]....
        /*01c8*/ 	.word	0x000050d0


	//   ....[19]....
        /*01cc*/ 	.word	0x00005100


	//   ....[20]....
        /*01d0*/ 	.word	0x00005110


	//   ....[21]....
        /*01d4*/ 	.word	0x000051c0


	//   ....[22]....
        /*01d8*/ 	.word	0x000051e0


	//   ....[23]....
        /*01dc*/ 	.word	0x000051f0


	//   ....[24]....
        /*01e0*/ 	.word	0x00005200


	//   ....[25]....
        /*01e4*/ 	.word	0x00005730


	//   ....[26]....
        /*01e8*/ 	.word	0x00005760


	//   ....[27]....
        /*01ec*/ 	.word	0x00005770


	//   ....[28]....
        /*01f0*/ 	.word	0x00005780


	//   ....[29]....
        /*01f4*/ 	.word	0x00005790


	//   ....[30]....
        /*01f8*/ 	.word	0x000057a0


	//   ....[31]....
        /*01fc*/ 	.word	0x000057b0


	//   ....[32]....
        /*0200*/ 	.word	0x000057c0


	//   ....[33]....
        /*0204*/ 	.word	0x000057d0


	//   ....[34]....
        /*0208*/ 	.word	0x000057e0


	//   ....[35]....
        /*020c*/ 	.word	0x000058f0


	//   ....[36]....
        /*0210*/ 	.word	0x00005930


	//   ....[37]....
        /*0214*/ 	.word	0x00005940


	//   ....[38]....
        /*0218*/ 	.word	0x00005950


	//   ....[39]....
        /*021c*/ 	.word	0x00005a40


	//   ....[40]....
        /*0220*/ 	.word	0x00005a60


	//   ....[41]....
        /*0224*/ 	.word	0x00005a70


	//   ....[42]....
        /*0228*/ 	.word	0x00005a80


	//   ....[43]....
        /*022c*/ 	.word	0x00005b60


	//   ....[44]....
        /*0230*/ 	.word	0x00005b80


	//   ....[45]....
        /*0234*/ 	.word	0x00005b90


	//   ....[46]....
        /*0238*/ 	.word	0x00005ba0


	//   ....[47]....
        /*023c*/ 	.word	0x00005c80


	//   ....[48]....
        /*0240*/ 	.word	0x00005ca0


	//   ....[49]....
        /*0244*/ 	.word	0x00005cb0


	//   ....[50]....
        /*0248*/ 	.word	0x00005cc0


	//   ....[51]....
        /*024c*/ 	.word	0x00005db0


	//   ....[52]....
        /*0250*/ 	.word	0x00005df0


	//   ....[53]....
        /*0254*/ 	.word	0x00005e30


	//   ....[54]....
        /*0258*/ 	.word	0x00005e40


	//   ....[55]....
        /*025c*/ 	.word	0x00005e50


	//   ....[56]....
        /*0260*/ 	.word	0x00005e60


	//   ....[57]....
        /*0264*/ 	.word	0x00005e70


	//   ....[58]....
        /*0268*/ 	.word	0x00005e80


	//   ....[59]....
        /*026c*/ 	.word	0x00005e90


	//   ....[60]....
        /*0270*/ 	.word	0x00005eb0


	//   ....[61]....
        /*0274*/ 	.word	0x00007830


	//   ....[62]....
        /*0278*/ 	.word	0x00007860


	//   ....[63]....
        /*027c*/ 	.word	0x00007890


	//   ....[64]....
        /*0280*/ 	.word	0x000078b0


	//   ....[65]....
        /*0284*/ 	.word	0x000078e0


	//   ....[66]....
        /*0288*/ 	.word	0x00007910


	//   ....[67]....
        /*028c*/ 	.word	0x00007a90


	//   ....[68]....
        /*0290*/ 	.word	0x00007ad0


	//   ....[69]....
        /*0294*/ 	.word	0x00007c70


	//   ....[70]....
        /*0298*/ 	.word	0x00007cb0


	//   ....[71]....
        /*029c*/ 	.word	0x000082e0


	//   ....[72]....
        /*02a0*/ 	.word	0x000085c0


	//   ....[73]....
        /*02a4*/ 	.word	0x00008be0


	//   ....[74]....
        /*02a8*/ 	.word	0x00009020


	//   ....[75]....
        /*02ac*/ 	.word	0x00009070


	//   ....[76]....
        /*02b0*/ 	.word	0x000090c0


	//   ....[77]....
        /*02b4*/ 	.word	0x000090f0


	//   ....[78]....
        /*02b8*/ 	.word	0x00009110


	//   ....[79]....
        /*02bc*/ 	.word	0x000091e0


	//   ....[80]....
        /*02c0*/ 	.word	0x00009220


	//   ....[81]....
        /*02c4*/ 	.word	0x00009270


	//   ....[82]....
        /*02c8*/ 	.word	0x000092a0


	//   ....[83]....
        /*02cc*/ 	.word	0x000092c0


	//----- nvinfo : EIATTR_VRC_CTA_INIT_COUNT
	.align		4
.L_3197:
        /*02d0*/ 	.byte	0x02, 0x4a
	.zero		1
	.zero		1


	//----- nvinfo : EIATTR_EXIT_INSTR_OFFSETS
	.align		4
        /*02d4*/ 	.byte	0x04, 0x1c
        /*02d6*/ 	.short	(.L_3199 - .L_3198)


	//   ....[0]....
.L_3198:
        /*02d8*/ 	.word	0x00009360


	//   ....[1]....
        /*02dc*/ 	.word	0x000094d0


	//----- nvinfo : EIATTR_MAX_THREADS
	.align		4
.L_3199:
        /*02e0*/ 	.byte	0x04, 0x05
        /*02e2*/ 	.short	(.L_3201 - .L_3200)
.L_3200:
        /*02e4*/ 	.word	0x00000020
        /*02e8*/ 	.word	0x00000001
        /*02ec*/ 	.word	0x00000001


	//----- nvinfo : EIATTR_CRS_STACK_SIZE
	.align		4
.L_3201:
        /*02f0*/ 	.byte	0x04, 0x1e
        /*02f2*/ 	.short	(.L_3203 - .L_3202)
.L_3202:
        /*02f4*/ 	.word	0x00000000


	//----- nvinfo : EIATTR_CBANK_PARAM_SIZE
	.align		4
.L_3203:
        /*02f8*/ 	.byte	0x03, 0x19
        /*02fa*/ 	.short	0x01f0


	//----- nvinfo : EIATTR_PARAM_CBANK
	.align		4
        /*02fc*/ 	.byte	0x04, 0x0a
        /*02fe*/ 	.short	(.L_3205 - .L_3204)
	.align		4
.L_3204:
        /*0300*/ 	.word	index@(.nv.constant0._Z25selective_scan_bwd_kernelI32Selective_Scan_bwd_kernel_traitsILi32ELi8ELb0ELb1ELb1ELb1ELb0EN3c104HalfENS1_7complexIfEEEEv12SSMParamsBwd)
        /*0304*/ 	.short	0x0380
        /*0306*/ 	.short	0x01f0


	//----- nvinfo : EIATTR_SW_WAR
	.align		4
.L_3205:
        /*0308*/ 	.byte	0x04, 0x36
        /*030a*/ 	.short	(.L_3207 - .L_3206)
.L_3206:
        /*030c*/ 	.word	0x00000008
.L_3207:


//--------------------- .nv.info._Z25selective_scan_bwd_kernelI32Selective_Scan_bwd_kernel_traitsILi32ELi8ELb0ELb1ELb1ELb1ELb1EN3c104HalfENS1_7complexIfEEEEv12SSMParamsBwd --------------------------
	.section	.nv.info._Z25selective_scan_bwd_kernelI32Selective_Scan_bwd_kernel_traitsILi32ELi8ELb0ELb1ELb1ELb1ELb1EN3c104HalfENS1_7complexIfEEEEv12SSMParamsBwd,"",@"SHT_CUDA_INFO"
	.sectionflags	@""
	.align	4


	//----- nvinfo : EIATTR_CUDA_API_VERSION
	.align		4
        /*0000*/ 	.byte	0x04, 0x37
        /*0002*/ 	.short	(.L_3209 - .L_3208)
.L_3208:
        /*0004*/ 	.word	0x00000082


	//----- nvinfo : EIATTR_KPARAM_INFO
	.align		4
.L_3209:
        /*0008*/ 	.byte	0x04, 0x17
        /*000a*/ 	.short	(.L_3211 - .L_3210)
.L_3210:
        /*000c*/ 	.word	0x00000000
        /*0010*/ 	.short	0x0000
        /*0012*/ 	.short	0x0000
        /*0014*/ 	.byte	0x00, 0xf0, 0xc1, 0x07


	//----- nvinfo : EIATTR_SPARSE_MMA_MASK
	.align		4
.L_3211:
        /*0018*/ 	.byte	0x03, 0x50
        /*001a*/ 	.short	0x0000


	//----- nvinfo : EIATTR_MAXREG_COUNT
	.align		4
        /*001c*/ 	.byte	0x03, 0x1b
        /*001e*/ 	.short	0x00ff


	//----- nvinfo : EIATTR_NUM_BARRIERS
	.align		4
        /*0020*/ 	.byte	0x02, 0x4c
        /*0022*/ 	.byte	0x01
	.zero		1


	//----- nvinfo : EIATTR_MERCURY_ISA_VERSION
	.align		4
        /*0024*/ 	.byte	0x03, 0x5f
        /*0026*/ 	.short	0x0101


	//----- nvinfo : EIATTR_COOP_GROUP_MASK_REGIDS
	.align		4
        /*0028*/ 	.byte	0x04, 0x29
        /*002a*/ 	.short	(.L_3213 - .L_3212)


	//   ....[0]....
.L_3212:
        /*002c*/ 	.word	0xffffffff


	//   ....[1]....
        /*0030*/ 	.word	0xffffffff


	//   ....[2]....
        /*0034*/ 	.word	0xffffffff


	//   ....[3]....
        /*0038*/ 	.word	0xffffffff


	//   ....[4]....
        /*003c*/ 	.word	0xffffffff


	//   ....[5]....
        /*0040*/ 	.word	0xffffffff


	//   ....[6]....
        /*0044*/ 	.word	0xffffffff


	//   ....[7]....
        /*0048*/ 	.word	0xffffffff


	//   ....[8]....
        /*004c*/ 	.word	0xffffffff


	//   ....[9]....
        /*0050*/ 	.word	0xffffffff


	//   ....[10]....
        /*0054*/ 	.word	0xffffffff


	//   ....[11]....
        /*0058*/ 	.word	0xffffffff


	//   ....[12]....
        /*005c*/ 	.word	0xffffffff


	//   ....[13]....
        /*0060*/ 	.word	0xffffffff


	//   ....[14]....
        /*0064*/ 	.word	0xffffffff


	//   ....[15]....
        /*0068*/ 	.word	0xffffffff


	//   ....[16]....
        /*006c*/ 	.word	0xffffffff


	//   ....[17]....
        /*0070*/ 	.word	0xffffffff


	//   ....[18]....
        /*0074*/ 	.word	0xffffffff


	//   ....[19]....
        /*0078*/ 	.word	0xffffffff


	//   ....[20]....
        /*007c*/ 	.word	0xffffffff


	//   ....[21]....
        /*0080*/ 	.word	0xffffffff


	//   ....[22]....
        /*0084*/ 	.word	0xffffffff


	//   ....[23]....
        /*0088*/ 	.word	0xffffffff


	//   ....[24]....
        /*008c*/ 	.word	0xffffffff


	//   ....[25]....
        /*0090*/ 	.word	0xffffffff


	//   ....[26]....
        /*0094*/ 	.word	0xffffffff


	//   ....[27]....
        /*0098*/ 	.word	0xffffffff


	//   ....[28]....
        /*009c*/ 	.word	0xffffffff


	//   ....[29]....
        /*00a0*/ 	.word	0xffffffff


	//   ....[30]....
        /*00a4*/ 	.word	0xffffffff


	//   ....[31]....
        /*00a8*/ 	.word	0xffffffff


	//   ....[32]....
        /*00ac*/ 	.word	0xffffffff


	//   ....[33]....
        /*00b0*/ 	.word	0xffffffff


	//   ....[34]....
        /*00b4*/ 	.word	0xffffffff


	//   ....[35]....
        /*00b8*/ 	.word	0xffffffff


	//   ....[36]....
        /*00bc*/ 	.word	0xffffffff


	//   ....[37]....
        /*00c0*/ 	.word	0xffffffff


	//   ....[38]....
        /*00c4*/ 	.word	0xffffffff


	//   ....[39]....
        /*00c8*/ 	.word	0xffffffff


	//   ....[40]....
        /*00cc*/ 	.word	0xffffffff


	//   ....[41]....
        /*00d0*/ 	.word	0xffffffff


	//   ....[42]....
        /*00d4*/ 	.word	0xffffffff


	//   ....[43]....
        /*00d8*/ 	.word	0xffffffff


	//   ....[44]....
        /*00dc*/ 	.word	0xffffffff


	//   ....[45]....
        /*00e0*/ 	.word	0xffffffff


	//   ....[46]....
        /*00e4*/ 	.word	0xffffffff


	//   ....[47]....
        /*00e8*/ 	.word	0xffffffff


	//   ....[48]....
        /*00ec*/ 	.word	0xffffffff


	//   ....[49]....
        /*00f0*/ 	.word	0xffffffff


	//   ....[50]....
        /*00f4*/ 	.word	0xffffffff


	//   ....[51]....
        /*00f8*/ 	.word	0xffffffff


	//   ....[52]....
        /*00fc*/ 	.word	0xffffffff


	//   ....[53]....
        /*0100*/ 	.word	0xffffffff


	//   ....[54]....
        /*0104*/ 	.word	0xffffffff


	//   ....[55]....
        /*0108*/ 	.word	0xffffffff


	//   ....[56]....
        /*010c*/ 	.word	0xffffffff


	//   ....[57]....
        /*0110*/ 	.word	0xffffffff


	//   ....[58]....
        /*0114*/ 	.word	0xffffffff


	//   ....[59]....
        /*0118*/ 	.word	0xffffffff


	//   ....[60]....
        /*011c*/ 	.word	0xffffffff


	//   ....[61]....
        /*0120*/ 	.word	0xffffffff


	//   ....[62]....
        /*0124*/ 	.word	0xffffffff


	//   ....[63]....
        /*0128*/ 	.word	0xffffffff


	//   ....[64]....
        /*012c*/ 	.word	0xffffffff


	//   ....[65]....
        /*0130*/ 	.word	0xffffffff


	//   ....[66]....
        /*0134*/ 	.word	0xffffffff


	//   ....[67]....
        /*0138*/ 	.word	0xffffffff


	//   ....[68]....
        /*013c*/ 	.word	0xffffffff


	//   ....[69]....
        /*0140*/ 	.word	0xffffffff


	//   ....[70]....
        /*0144*/ 	.word	0xffffffff


	//   ....[71]....
        /*0148*/ 	.word	0xffffffff


	//   ....[72]....
        /*014c*/ 	.word	0xffffffff


	//   ....[73]....
        /*0150*/ 	.word	0xffffffff


	//   ....[74]....
        /*0154*/ 	.word	0xffffffff


	//   ....[75]....
        /*0158*/ 	.word	0xffffffff


	//   ....[76]....
        /*015c*/ 	.word	0xffffffff


	//   ....[77]....
        /*0160*/ 	.word	0xffffffff


	//   ....[78]....
        /*0164*/ 	.word	0xffffffff


	//   ....[79]....
        /*0168*/ 	.word	0xffffffff


	//   ....[80]....
        /*016c*/ 	.word	0xffffffff


	//   ....[81]....
        /*0170*/ 	.word	0xffffffff


	//   ....[82]....
        /*0174*/ 	.word	0xffffffff


	//   ....[83]....
        /*0178*/ 	.word	0xffffffff


	//   ....[84]....
        /*017c*/ 	.word	0xffffffff


	//   ....[85]....
        /*0180*/ 	.word	0xffffffff


	//   ....[86]....
        /*0184*/ 	.word	0xffffffff


	//   ....[87]....
        /*0188*/ 	.word	0xffffffff


	//----- nvinfo : EIATTR_COOP_GROUP_INSTR_OFFSETS
	.align		4
.L_3213:
        /*018c*/ 	.byte	0x04, 0x28
        /*018e*/ 	.short	(.L_3215 - .L_3214)


	//   ....[0]....
.L_3214:
        /*0190*/ 	.word	0x000014f0


	//   ....[1]....
        /*0194*/ 	.word	0x00001750


	//   ....[2]....
        /*0198*/ 	.word	0x00001a30


	//   ....[3]....
        /*019c*/ 	.word	0x00002e70


	//   ....[4]....
        /*01a0*/ 	.word	0x00003200


	//   ....[5]....
        /*01a4*/ 	.word	0x00003820


	//   ....[6]....
        /*01a8*/ 	.word	0x00003d90


	//   ....[7]....
        /*01ac*/ 	.word	0x00004ec0


	//   ....[8]....
        /*01b0*/ 	.word	0x00005710


	//   ....[9]....
        /*01b4*/ 	.word	0x00006220


	//   ....[10]....
        /*01b8*/ 	.word	0x00006250


	//   ....[11]....
        /*01bc*/ 	.word	0x00006320


	//   ....[12]....
        /*01c0*/ 	.word	0x00006360


	//   ....[13]....
        /*01c4*/ 	.word	0x000063a0


	//   ....[14]....
        /*01c8*/ 	.word	0x000063d0


	//   ....[15]....
        /*01cc*/ 	.word	0x000064d0


	//   ....[16]....
        /*01d0*/ 	.word	0x00006520


	//   ....[17]....
        /*01d4*/ 	.word	0x000065b0


	//   ....[18]....
        /*01d8*/ 	.word	0x00006630


	//   ....[19]....
        /*01dc*/ 	.word	0x000066e0


	//   ....[20]....
        /*01e0*/ 	.word	0x00006720


	//   ....[21]....
        /*01e4*/ 	.word	0x000067e0


	//   ....[22]....
        /*01e8*/ 	.word	0x00006840


	//   ....[23]....
        /*01ec*/ 	.word	0x00006880


	//   ....[24]....
        /*01f0*/ 	.word	0x000068c0


	//   ....[25]....
        /*01f4*/ 	.word	0x000069e0


	//   ....[26]....
        /*01f8*/ 	.word	0x00006a30


	//   ....[27]....
        /*01fc*/ 	.word	0x00006a70


	//   ....[28]....
        /*0200*/ 	.word	0x00006ab0


	//   ....[29]....
        /*0204*/ 	.word	0x00006b50


	//   ....[30]....
        /*0208*/ 	.word	0x00006bf0


	//   ....[31]....
        /*020c*/ 	.word	0x00006c10


	//   ....[32]....
        /*0210*/ 	.word	0x00006c20


	//   ....[33]....
        /*0214*/ 	.word	0x00006c30


	//   ....[34]....
        /*0218*/ 	.word	0x00006c40


	//   ....[35]....
        /*021c*/ 	.word	0x00006c50


	//   ....[36]....
        /*0220*/ 	.word	0x00006c60


	//   ....[37]....
        /*0224*/ 	.word	0x00006c70


	//   ....[38]....
        /*0228*/ 	.word	0x00006c80


	//   ....[39]....
        /*022c*/ 	.word	0x00006d80


	//   ....[40]....
        /*0230*/ 	.word	0x00006db0


	//   ....[41]....
        /*0234*/ 	.word	0x00006dd0


	//   ....[42]....
        /*0238*/ 	.word	0x00006de0


	//   ....[43]....
        /*023c*/ 	.word	0x00006ec0


	//   ....[44]....
        /*0240*/ 	.word	0x00006ee0


	//   ....[45]....
        /*0244*/ 	.word	0x00006ef0


	//   ....[46]....
        /*0248*/ 	.word	0x00006f00


	//   ....[47]....
        /*024c*/ 	.word	0x00006fe0


	//   ....[48]....
        /*0250*/ 	.word	0x00007000


	//   ....[49]....
        /*0254*/ 	.word	0x00007010


	//   ....[50]....
        /*0258*/ 	.word	0x00007020


	//   ....[51]....
        /*025c*/ 	.word	0x00007100


	//   ....[52]....
        /*0260*/ 	.word	0x00007120


	//   ....[53]....
        /*0264*/ 	.word	0x00007130


	//   ....[54]....
        /*0268*/ 	.word	0x00007140


	//   ....[55]....
        /*026c*/ 	.word	0x00007220


	//   ....[56]....
        /*0270*/ 	.word	0x00007270


	//   ....[57]....
        /*0274*/ 	.word	0x000072a0


	//   ....[58]....
        /*0278*/ 	.word	0x000072d0


	//   ....[59]....
        /*027c*/ 	.word	0x00007300


	//   ....[60]....
        /*0280*/ 	.word	0x00007330


	//   ....[61]....
        /*0284*/ 	.word	0x00007350


	//   ....[62]....
        /*0288*/ 	.word	0x00007370


	//   ....[63]....
        /*028c*/ 	.word	0x00007380


	//   ....[64]....
        /*0290*/ 	.word	0x000073a0


	//   ....[65]....
        /*0294*/ 	.word	0x00008cb0


	//   ....[66]....
        /*0298*/ 	.word	0x00008ce0


	//   ....[67]....
        /*029c*/ 	.word	0x00008d10


	//   ....[68]....
        /*02a0*/ 	.word	0x00008d30


	//   ....[69]....
        /*02a4*/ 	.word	0x00008d70


	//   ....[70]....
        /*02a8*/ 	.word	0x00008db0


	//   ....[71]....
        /*02ac*/ 	.word	0x00008f40


	//   ....[72]....
        /*02b0*/ 	.word	0x00008f80


	//   ....[73]....
        /*02b4*/ 	.word	0x00009110


	//   ....[74]....
        /*02b8*/ 	.word	0x00009150


	//   ....[75]....
        /*02bc*/ 	.word	0x00009750


	//   ....[76]....
        /*02c0*/ 	.word	0x00009a50


	//   ....[77]....
        /*02c4*/ 	.word	0x0000a040


	//   ....[78]....
        /*02c8*/ 	.word	0x0000a480


	//   ....[79]....
        /*02cc*/ 	.word	0x0000a4d0


	//   ....[80]....
        /*02d0*/ 	.word	0x0000a520


	//   ....[81]....
        /*02d4*/ 	.word	0x0000a550


	//   ....[82]....
        /*02d8*/ 	.word	0x0000a570


	//   ....[83]....
        /*02dc*/ 	.word	0x0000a640


	//   ....[84]....
        /*02e0*/ 	.word	0x0000a680


	//   ....[85]....
        /*02e4*/ 	.word	0x0000a6d0


	//   ....[86]....
        /*02e8*/ 	.word	0x0000a700


	//   ....[87]....
        /*02ec*/ 	.word	0x0000a720


	//----- nvinfo : EIATTR_VRC_CTA_INIT_COUNT
	.align		4
.L_3215:
        /*02f0*/ 	.byte	0x02, 0x4a
	.zero		1
	.zero		1


	//----- nvinfo : EIATTR_EXIT_INSTR_OFFSETS
	.align		4
        /*02f4*/ 	.byte	0x04, 0x1c
        /*02f6*/ 	.short	(.L_3217 - .L_3216)


	//   ....[0]....
.L_3216:
        /*02f8*/ 	.word	0x0000a7c0


	//   ....[1]....
        /*02fc*/ 	.word	0x0000a970


	//----- nvinfo : EIATTR_MAX_THREADS
	.align		4
.L_3217:
        /*0300*/ 	.byte	0x04, 0x05
        /*0302*/ 	.short	(.L_3219 - .L_3218)
.L_3218:
        /*0304*/ 	.word	0x00000020
        /*0308*/ 	.word	0x00000001
        /*030c*/ 	.word	0x00000001


	//----- nvinfo : EIATTR_CRS_STACK_SIZE
	.align		4
.L_3219:
        /*0310*/ 	.byte	0x04, 0x1e
        /*0312*/ 	.short	(.L_3221 - .L_3220)
.L_3220:
        /*0314*/ 	.word	0x00000000


	//----- nvinfo : EIATTR_CBANK_PARAM_SIZE
	.align		4
.L_3221:
        /*0318*/ 	.byte	0x03, 0x19
        /*031a*/ 	.short	0x01f0


	//----- nvinfo : EIATTR_PARAM_CBANK
	.align		4
        /*031c*/ 	.byte	0x04, 0x0a
        /*031e*/ 	.short	(.L_3223 - .L_3222)
	.align		4
.L_3222:
        /*0320*/ 	.word	index@(.nv.constant0._Z25selective_scan_bwd_kernelI32Selective_Scan_bwd_kernel_traitsILi32ELi8ELb0ELb1ELb1ELb1ELb1EN3c104HalfENS1_7complexIfEEEEv12SSMParamsBwd)
        /*0324*/ 	.short	0x0380
        /*0326*/ 	.short	0x01f0


	//----- nvinfo : EIATTR_SW_WAR
	.align		4
.L_3223:
        /*0328*/ 	.byte	0x04, 0x36
        /*032a*/ 	.short	(.L_3225 - .L_3224)
.L_3224:
        /*032c*/ 	.word	0x00000008
.L_3225:


//--------------------- .nv.info._Z25selective_scan_bwd_kernelI32Selective_Scan_bwd_kernel_traitsILi32ELi8ELb1ELb0ELb0ELb0ELb0EN3c104HalfENS1_7complexIfEEEEv12SSMParamsBwd --------------------------
	.section	.nv.info._Z25selective_scan_bwd_kernelI32Selective_Scan_bwd_kernel_traitsILi32ELi8ELb1ELb0ELb0ELb0ELb0EN3c104HalfENS1_7complexIfEEEEv12SSMParamsBwd,"",@"SHT_CUDA_INFO"
	.sectionflags	@""
	.align	4


	//----- nvinfo : EIATTR_CUDA_API_VERSION
	.align		4
        /*0000*/ 	.byte	0x04, 0x37
        /*0002*/ 	.short	(.L_3227 - .L_3226)
.L_3226:
        /*0004*/ 	.word	0x00000082


	//----- nvinfo : EIATTR_KPARAM_INFO
	.align		4
.L_3227:
        /*0008*/ 	.byte	0x04, 0x17
        /*000a*/ 	.short	(.L_3229 - .L_3228)
.L_3228:
        /*000c*/ 	.word	0x00000000
        /*0010*/ 	.short	0x0000
        /*0012*/ 	.short	0x0000
        /*0014*/ 	.byte	0x00, 0xf0, 0xc1, 0x07


	//----- nvinfo : EIATTR_SPARSE_MMA_MASK
	.align		4
.L_3229:
        /*0018*/ 	.byte	0x03, 0x50
        /*001a*/ 	.short	0x0000


	//----- nvinfo : EIATTR_MAXREG_COUNT
	.align		4
        /*001c*/ 	.byte	0x03, 0x1b
        /*001e*/ 	.short	0x00ff


	//----- nvinfo : EIATTR_NUM_BARRIERS
	.align		4
        /*0020*/ 	.byte	0x02, 0x4c
        /*0022*/ 	.byte	0x01
	.zero		1


	//----- nvinfo : EIATTR_MERCURY_ISA_VERSION
	.align		4
        /*0024*/ 	.byte	0x03, 0x5f
        /*0026*/ 	.short	0x0101


	//----- nvinfo : EIATTR_COOP_GROUP_MASK_REGIDS
	.align		4
        /*0028*/ 	.byte	0x04, 0x29
        /*002a*/ 	.short	(.L_3231 - .L_3230)


	//   ....[0]....
.L_3230:
        /*002c*/ 	.word	0xffffffff


	//   ....[1]....
        /*0030*/ 	.word	0xffffffff


	//   ....[2]....
        /*0034*/ 	.word	0xffffffff


	//   ....[3]....
        /*0038*/ 	.word	0xffffffff


	//   ....[4]....
        /*003c*/ 	.word	0xffffffff


	//   ....[5]....
        /*0040*/ 	.word	0xffffffff


	//   ....[6]....
        /*0044*/ 	.word	0xffffffff


	//   ....[7]....
        /*0048*/ 	.word	0xffffffff


	//   ....[8]....
        /*004c*/ 	.word	0xffffffff


	//   ....[9]....
        /*0050*/ 	.word	0xffffffff


	//   ....[10]....
        /*0054*/ 	.word	0xffffffff


	//   ....[11]....
        /*0058*/ 	.word	0xffffffff


	//   ....[12]....
        /*005c*/ 	.word	0xffffffff


	//   ....[13]....
        /*0060*/ 	.word	0xffffffff


	//   ....[14]....
        /*0064*/ 	.word	0xffffffff


	//   ....[15]....
        /*0068*/ 	.word	0xffffffff


	//   ....[16]....
        /*006c*/ 	.word	0xffffffff


	//   ....[17]....
        /*0070*/ 	.word	0xffffffff


	//   ....[18]....
        /*0074*/ 	.word	0xffffffff


	//   ....[19]....
        /*0078*/ 	.word	0xffffffff


	//   ....[20]....
        /*007c*/ 	.word	0xffffffff


	//   ....[21]....
        /*0080*/ 	.word	0xffffffff


	//   ....[22]....
        /*0084*/ 	.word	0xffffffff


	//   ....[23]....
        /*0088*/ 	.word	0xffffffff


	//   ....[24]....
        /*008c*/ 	.word	0xffffffff


	//   ....[25]....
        /*0090*/ 	.word	0xffffffff


	//   ....[26]....
        /*0094*/ 	.word	0xffffffff


	//   ....[27]....
        /*0098*/ 	.word	0xffffffff


	//   ....[28]....
        /*009c*/ 	.word	0xffffffff


	//   ....[29]....
        /*00a0*/ 	.word	0xffffffff


	//   ....[30]....
        /*00a4*/ 	.word	0xffffffff


	//   ....[31]....
        /*00a8*/ 	.word	0xffffffff


	//   ....[32]....
        /*00ac*/ 	.word	0xffffffff


	//   ....[33]....
        /*00b0*/ 	.word	0xffffffff


	//   ....[34]....
        /*00b4*/ 	.word	0xffffffff


	//   ....[35]....
        /*00b8*/ 	.word	0xffffffff


	//   ....[36]....
        /*00bc*/ 	.word	0xffffffff


	//   ....[37]....
        /*00c0*/ 	.word	0xffffffff


	//   ....[38]....
        /*00c4*/ 	.word	0xffffffff


	//   ....[39]....
        /*00c8*/ 	.word	0xffffffff


	//   ....[40]....
        /*00cc*/ 	.word	0xffffffff


	//   ....[41]....
        /*00d0*/ 	.word	0xffffffff


	//   ....[42]....
        /*00d4*/ 	.word	0xffffffff


	//   ....[43]....
        /*00d8*/ 	.word	0xffffffff


	//   ....[44]....
        /*00dc*/ 	.word	0xffffffff


	//   ....[45]....
        /*00e0*/ 	.word	0xffffffff


	//   ....[46]....
        /*00e4*/ 	.word	0xffffffff


	//   ....[47]....
        /*00e8*/ 	.word	0xffffffff


	//   ....[48]....
        /*00ec*/ 	.word	0xffffffff


	//   ....[49]....
        /*00f0*/ 	.word	0xffffffff


	//   ....[50]....
        /*00f4*/ 	.word	0xffffffff


	//   ....[51]....
        /*00f8*/ 	.word	0xffffffff


	//   ....[52]....
        /*00fc*/ 	.word	0xffffffff


	//   ....[53]....
        /*0100*/ 	.word	0xffffffff


	//   ....[54]....
        /*0104*/ 	.word	0xffffffff


	//   ....[55]....
        /*0108*/ 	.word	0xffffffff


	//   ....[56]....
        /*010c*/ 	.word	0xffffffff


	//   ....[57]....
        /*0110*/ 	.word	0xffffffff


	//   ....[58]....
        /*0114*/ 	.word	0xffffffff


	//   ....[59]....
        /*0118*/ 	.word	0xffffffff


	//   ....[60]....
        /*011c*/ 	.word	0xffffffff


	//   ....[61]....
        /*0120*/ 	.word	0xffffffff


	//   ....[62]....
        /*0124*/ 	.word	0xffffffff


	//   ....[63]....
        /*0128*/ 	.word	0xffffffff


	//   ....[64]....
        /*012c*/ 	.word	0xffffffff


	//   ....[65]....
        /*0130*/ 	.word	0xffffffff


	//   ....[66]....
        /*0134*/ 	.word	0xffffffff


	//   ....[67]....
        /*0138*/ 	.word	0xffffffff


	//   ....[68]....
        /*013c*/ 	.word	0xffffffff


	//   ....[69]....
        /*0140*/ 	.word	0xffffffff


	//   ....[70]....
        /*0144*/ 	.word	0xffffffff


	//   ....[71]....
        /*0148*/ 	.word	0xffffffff


	//   ....[72]....
        /*014c*/ 	.word	0xffffffff


	//   ....[73]....
        /*0150*/ 	.word	0xffffffff


	//   ....[74]....
        /*0154*/ 	.word	0xffffffff


	//   ....[75]....
        /*0158*/ 	.word	0xffffffff


	//   ....[76]....
        /*015c*/ 	.word	0xffffffff


	//   ....[77]....
        /*0160*/ 	.word	0xffffffff


	//   ....[78]....
        /*0164*/ 	.word	0xffffffff


	//   ....[79]....
        /*0168*/ 	.word	0xffffffff


	//   ....[80]....
        /*016c*/ 	.word	0xffffffff


	//   ....[81]....
        /*0170*/ 	.word	0xffffffff


	//   ....[82]....
        /*0174*/ 	.word	0xffffffff


	//   ....[83]....
        /*0178*/ 	.word	0xffffffff


	//   ....[84]....
        /*017c*/ 	.word	0xffffffff


	//   ....[85]....
        /*0180*/ 	.word	0xffffffff


	//   ....[86]....
        /*0184*/ 	.word	0xffffffff


	//   ....[87]....
        /*0188*/ 	.word	0xffffffff


	//   ....[88]....
        /*018c*/ 	.word	0xffffffff


	//   ....[89]....
        /*0190*/ 	.word	0xffffffff


	//   ....[90]....
        /*0194*/ 	.word	0xffffffff


	//----- nvinfo : EIATTR_COOP_GROUP_INSTR_OFFSETS
	.align		4
.L_3231:
        /*0198*/ 	.byte	0x04, 0x28
        /*019a*/ 	.short	(.L_3233 - .L_3232)


	//   ....[0]....
.L_3232:
        /*019c*/ 	.word	0x000006f0


	//   ....[1]....
        /*01a0*/ 	.word	0x00000770


	//   ....[2]....
        /*01a4*/ 	.word	0x000008b0


	//   ....[3]....
        /*01a8*/ 	.word	0x00001a80


	//   ....[4]....
        /*01ac*/ 	.word	0x00001aa0


	//   ....[5]....
        /*01b0*/ 	.word	0x00001ab0


	//   ....[6]....
        /*01b4*/ 	.word	0x00001ac0


	//   ....[7]....
        /*01b8*/ 	.word	0x00001b50


	//   ....[8]....
        /*01bc*/ 	.word	0x00001b90


	//   ....[9]....
        /*01c0*/ 	.word	0x00001bb0


	//   ....[10]....
        /*01c4*/ 	.word	0x00001bd0


	//   ....[11]....
        /*01c8*/ 	.word	0x00001cb0


	//   ....[12]....
        /*01cc*/ 	.word	0x00001cf0


	//   ....[13]....
        /*01d0*/ 	.word	0x00001d30


	//   ....[14]....
        /*01d4*/ 	.word	0x00001d70


	//   ....[15]....
        /*01d8*/ 	.word	0x00001f10


	//   ....[16]....
        /*01dc*/ 	.word	0x00001f50


	//   ....[17]....
        /*01e0*/ 	.word	0x00001f90


	//   ....[18]....
        /*01e4*/ 	.word	0x00001fd0


	//   ....[19]....
        /*01e8*/ 	.word	0x00002180


	//   ....[20]....
        /*01ec*/ 	.word	0x000021c0


	//   ....[21]....
        /*01f0*/ 	.word	0x00002200


	//   ....[22]....
        /*01f4*/ 	.word	0x00002240


	//   ....[23]....
        /*01f8*/ 	.word	0x000022f0


	//   ....[24]....
        /*01fc*/ 	.word	0x00002320


	//   ....[25]....
        /*0200*/ 	.word	0x000023b0


	//   ....[26]....
        /*0204*/ 	.word	0x000023f0


	//   ....[27]....
        /*0208*/ 	.word	0x00002400


	//   ....[28]....
        /*020c*/ 	.word	0x00002410


	//   ....[29]....
        /*0210*/ 	.word	0x00002420


	//   ....[30]....
        /*0214*/ 	.word	0x00002430


	//   ....[31]....
        /*0218*/ 	.word	0x00002440


	//   ....[32]....
        /*021c*/ 	.word	0x00002460


	//   ....[33]....
        /*0220*/ 	.word	0x00002550


	//   ....[34]....
        /*0224*/ 	.word	0x00002560


	//   ....[35]....
        /*0228*/ 	.word	0x00002570


	//   ....[36]....
        /*022c*/ 	.word	0x00002580


	//   ....[37]....
        /*0230*/ 	.word	0x00002650


	//   ....[38]....
        /*0234*/ 	.word	0x00002670


	//   ....[39]....
        /*0238*/ 	.word	0x00002680


	//   ....[40]....
        /*023c*/ 	.word	0x00002690


	//   ....[41]....
        /*0240*/ 	.word	0x00002760


	//   ....[42]....
        /*0244*/ 	.word	0x00002780


	//   ....[43]....
        /*0248*/ 	.word	0x00002790


	//   ....[44]....
        /*024c*/ 	.word	0x000027a0


	//   ....[45]....
        /*0250*/ 	.word	0x00002870


	//   ....[46]....
        /*0254*/ 	.word	0x00002890


	//   ....[47]....
        /*0258*/ 	.word	0x000028a0


	//   ....[48]....
        /*025c*/ 	.word	0x000028b0


	//   ....[49]....
        /*0260*/ 	.word	0x00002980


	//   ....[50]....
        /*0264*/ 	.word	0x000029c0


	//   ....[51]....
        /*0268*/ 	.word	0x000029e0


	//   ....[52]....
        /*026c*/ 	.word	0x000029f0


	//   ....[53]....
        /*0270*/ 	.word	0x00002a00


	//   ....[54]....
        /*0274*/ 	.word	0x00002a10


	//   ....[55]....
        /*0278*/ 	.word	0x00002a20


	//   ....[56]....
        /*027c*/ 	.word	0x00002a40


	//   ....[57]....
        /*0280*/ 	.word	0x00002a60


	//   ....[58]....
        /*0284*/ 	.word	0x00002a90


	//   ....[59]....
        /*0288*/ 	.word	0x000036c0


	//   ....[60]....
        /*028c*/ 	.word	0x00003700


	//   ....[61]....
        /*0290*/ 	.word	0x00003740


	//   ....[62]....
        /*0294*/ 	.word	0x00003770


	//   ....[63]....
        /*0298*/ 	.word	0x000037c0


	//   ....[64]....
        /*029c*/ 	.word	0x000037f0


	//   ....[65]....
        /*02a0*/ 	.word	0x00003830


	//   ....[66]....
        /*02a4*/ 	.word	0x00003870


	//   ....[67]....
        /*02a8*/ 	.word	0x00003970


	//   ....[68]....
        /*02ac*/ 	.word	0x000039b0


	//   ....[69]....
        /*02b0*/ 	.word	0x000039f0


	//   ....[70]....
        /*02b4*/ 	.word	0x00003a30


	//   ....[71]....
        /*02b8*/ 	.word	0x00003b10


	//   ....[72]....
        /*02bc*/ 	.word	0x00003b50


	//   ....[73]....
        /*02c0*/ 	.word	0x00003b90


	//   ....[74]....
        /*02c4*/ 	.word	0x00003bd0


	//   ....[75]....
        /*02c8*/ 	.word	0x00003cc0


	//   ....[76]....
        /*02cc*/ 	.word	0x00003ce0


	//   ....[77]....
        /*02d0*/ 	.word	0x00003d10


	//   ....[78]....
        /*02d4*/ 	.word	0x00003d20


	//   ....[79]....
        /*02d8*/ 	.word	0x00004140


	//   ....[80]....
        /*02dc*/ 	.word	0x00004330


	//   ....[81]....
        /*02e0*/ 	.word	0x00004440


	//   ....[82]....
        /*02e4*/ 	.word	0x00004490


	//   ....[83]....
        /*02e8*/ 	.word	0x000044e0


	//   ....[84]....
        /*02ec*/ 	.word	0x00004510


	//   ....[85]....
        /*02f0*/ 	.word	0x00004530


	//   ....[86]....
        /*02f4*/ 	.word	0x00004600


	//   ....[87]....
        /*02f8*/ 	.word	0x00004640


	//   ....[88]....
        /*02fc*/ 	.word	0x00004690


	//   ....[89]....
        /*0300*/ 	.word	0x000046c0


	//   ....[90]....
        /*0304*/ 	.word	0x000046e0


	//----- nvinfo : EIATTR_VRC_CTA_INIT_COUNT
	.align		4
.L_3233:
        /*0308*/ 	.byte	0x02, 0x4a
	.zero		1
	.zero		1


	//----- nvinfo : EIATTR_EXIT_INSTR_OFFSETS
	.align		4
        /*030c*/ 	.byte	0x04, 0x1c
        /*030e*/ 	.short	(.L_3235 - .L_3234)


	//   ....[0]....
.L_3234:
        /*0310*/ 	.word	0x00004780


	//   ....[1]....
        /*0314*/ 	.word	0x00004ca0


	//----- nvinfo : EIATTR_MAX_THREADS
	.align		4
.L_3235:
        /*0318*/ 	.byte	0x04, 0x05
        /*031a*/ 	.short	(.L_3237 - .L_3236)
.L_3236:
        /*031c*/ 	.word	0x00000020
        /*0320*/ 	.word	0x00000001
        /*0324*/ 	.word	0x00000001


	//----- nvinfo : EIATTR_CRS_STACK_SIZE
	.align		4
.L_3237:
        /*0328*/ 	.byte	0x04, 0x1e
        /*032a*/ 	.short	(.L_3239 - .L_3238)
.L_3238:
        /*032c*/ 	.word	0x00000000


	//----- nvinfo : EIATTR_CBANK_PARAM_SIZE
	.align		4
.L_3239:
        /*0330*/ 	.byte	0x03, 0x19
        /*0332*/ 	.short	0x01f0


	//----- nvinfo : EIATTR_PARAM_CBANK
	.align		4
        /*0334*/ 	.byte	0x04, 0x0a
        /*0336*/ 	.short	(.L_3241 - .L_3240)
	.align		4
.L_3240:
        /*0338*/ 	.word	index@(.nv.constant0._Z25selective_scan_bwd_kernelI32Selective_Scan_bwd_kernel_traitsILi32ELi8ELb1ELb0ELb0ELb0ELb0EN3c104HalfENS1_7complexIfEEEEv12SSMParamsBwd)
        /*033c*/ 	.short	0x0380
        /*033e*/ 	.short	0x01f0


	//----- nvinfo : EIATTR_SW_WAR
	.align		4
.L_3241:
        /*0340*/ 	.byte	0x04, 0x36
        /*0342*/ 	.short	(.L_3243 - .L_3242)
.L_3242:
        /*0344*/ 	.word	0x00000008
.L_3243:


//--------------------- .nv.info._Z25selective_scan_bwd_kernelI32Selective_Scan_bwd_kernel_traitsILi32ELi8ELb1ELb0ELb0ELb0ELb1EN3c104HalfENS1_7complexIfEEEEv12SSMParamsBwd --------------------------
	.section	.nv.info._Z25selective_scan_bwd_kernelI32Selective_Scan_bwd_kernel_traitsILi32ELi8ELb1ELb0ELb0ELb0ELb1EN3c104HalfENS1_7complexIfEEEEv12SSMParamsBwd,"",@"SHT_CUDA_INFO"
	.sectionflags	@""
	.align	4


	//----- nvinfo : EIATTR_CUDA_API_VERSION
	.align		4
        /*0000*/ 	.byte	0x04, 0x37
        /*0002*/ 	.short	(.L_3245 - .L_3244)
.L_3244:
        /*0004*/ 	.word	0x00000082


	//----- nvinfo : EIATTR_KPARAM_INFO
	.align		4
.L_3245:
        /*0008*/ 	.byte	0x04, 0x17
        /*000a*/ 	.short	(.L_3247 - .L_3246)
.L_3246:
        /*000c*/ 	.word	0x00000000
        /*0010*/ 	.short	0x0000
        /*0012*/ 	.short	0x0000
        /*0014*/ 	.byte	0x00, 0xf0, 0xc1, 0x07


	//----- nvinfo : EIATTR_SPARSE_MMA_MASK
	.align		4
.L_3247:
        /*0018*/ 	.byte	0x03, 0x50
        /*001a*/ 	.short	0x0000


	//----- nvinfo : EIATTR_MAXREG_COUNT
	.align		4
        /*001c*/ 	.byte	0x03, 0x1b
        /*001e*/ 	.short	0x00ff


	//----- nvinfo : EIATTR_NUM_BARRIERS
	.align		4
        /*0020*/ 	.byte	0x02, 0x4c
        /*0022*/ 	.byte	0x01
	.zero		1


	//----- nvinfo : EIATTR_MERCURY_ISA_VERSION
	.align		4
        /*0024*/ 	.byte	0x03, 0x5f
        /*0026*/ 	.short	0x0101


	//----- nvinfo : EIATTR_COOP_GROUP_MASK_REGIDS
	.align		4
        /*0028*/ 	.byte	0x04, 0x29
        /*002a*/ 	.short	(.L_3249 - .L_3248)


	//   ....[0]....
.L_3248:
        /*002c*/ 	.word	0xffffffff


	//   ....[1]....
        /*0030*/ 	.word	0xffffffff


	//   ....[2]....
        /*0034*/ 	.word	0xffffffff


	//   ....[3]....
        /*0038*/ 	.word	0xffffffff


	//   ....[4]....
        /*003c*/ 	.word	0xffffffff


	//   ....[5]....
        /*0040*/ 	.word	0xffffffff


	//   ....[6]....
        /*0044*/ 	.word	0xffffffff


	//   ....[7]....
        /*0048*/ 	.word	0xffffffff


	//   ....[8]....
        /*004c*/ 	.word	0xffffffff


	//   ....[9]....
        /*0050*/ 	.word	0xffffffff


	//   ....[10]....
        /*0054*/ 	.word	0xffffffff


	//   ....[11]....
        /*0058*/ 	.word	0xffffffff


	//   ....[12]....
        /*005c*/ 	.word	0xffffffff


	//   ....[13]....
        /*0060*/ 	.word	0xffffffff


	//   ....[14]....
        /*0064*/ 	.word	0xffffffff


	//   ....[15]....
        /*0068*/ 	.word	0xffffffff


	//   ....[16]....
        /*006c*/ 	.word	0xffffffff


	//   ....[17]....
        /*0070*/ 	.word	0xffffffff


	//   ....[18]....
        /*0074*/ 	.word	0xffffffff


	//   ....[19]....
        /*0078*/ 	.word	0xffffffff


	//   ....[20]....
        /*007c*/ 	.word	0xffffffff


	//   ....[21]....
        /*0080*/ 	.word	0xffffffff


	//   ....[22]....
        /*0084*/ 	.word	0xffffffff


	//   ....[23]....
        /*0088*/ 	.word	0xffffffff


	//   ....[24]....
        /*008c*/ 	.word	0xffffffff


	//   ....[25]....
        /*0090*/ 	.word	0xffffffff


	//   ....[26]....
        /*0094*/ 	.word	0xffffffff


	//   ....[27]....
        /*0098*/ 	.word	0xffffffff


	//   ....[28]....
        /*009c*/ 	.word	0xffffffff


	//   ....[29]....
        /*00a0*/ 	.word	0xffffffff


	//   ....[30]....
        /*00a4*/ 	.word	0xffffffff


	//   ....[31]....
        /*00a8*/ 	.word	0xffffffff


	//   ....[32]....
        /*00ac*/ 	.word	0xffffffff


	//   ....[33]....
        /*00b0*/ 	.word	0xffffffff


	//   ....[34]....
        /*00b4*/ 	.word	0xffffffff


	//   ....[35]....
        /*00b8*/ 	.word	0xffffffff


	//   ....[36]....
        /*00bc*/ 	.word	0xffffffff


	//   ....[37]....
        /*00c0*/ 	.word	0xffffffff


	//   ....[38]....
        /*00c4*/ 	.word	0xffffffff


	//   ....[39]....
        /*00c8*/ 	.word	0xffffffff


	//   ....[40]....
        /*00cc*/ 	.word	0xffffffff


	//   ....[41]....
        /*00d0*/ 	.word	0xffffffff


	//   ....[42]....
        /*00d4*/ 	.word	0xffffffff


	//   ....[43]....
        /*00d8*/ 	.word	0xffffffff


	//   ....[44]....
        /*00dc*/ 	.word	0xffffffff


	//   ....[45]....
        /*00e0*/ 	.word	0xffffffff


	//   ....[46]....
        /*00e4*/ 	.word	0xffffffff


	//   ....[47]....
        /*00e8*/ 	.word	0xffffffff


	//   ....[48]....
        /*00ec*/ 	.word	0xffffffff


	//   ....[49]....
        /*00f0*/ 	.word	0xffffffff


	//   ....[50]....
        /*00f4*/ 	.word	0xffffffff


	//   ....[51]....
        /*00f8*/ 	.word	0xffffffff


	//   ....[52]....
        /*00fc*/ 	.word	0xffffffff


	//   ....[53]....
        /*0100*/ 	.word	0xffffffff


	//   ....[54]....
        /*0104*/ 	.word	0xffffffff


	//   ....[55]....
        /*0108*/ 	.word	0xffffffff


	//   ....[56]....
        /*010c*/ 	.word	0xffffffff


	//   ....[57]....
        /*0110*/ 	.word	0xffffffff


	//   ....[58]....
        /*0114*/ 	.word	0xffffffff


	//   ....[59]....
        /*0118*/ 	.word	0xffffffff


	//   ....[60]....
        /*011c*/ 	.word	0xffffffff


	//   ....[61]....
        /*0120*/ 	.word	0xffffffff


	//   ....[62]....
        /*0124*/ 	.word	0xffffffff


	//   ....[63]....
        /*0128*/ 	.word	0xffffffff


	//   ....[64]....
        /*012c*/ 	.word	0xffffffff


	//   ....[65]....
        /*0130*/ 	.word	0xffffffff


	//   ....[66]....
        /*0134*/ 	.word	0xffffffff


	//   ....[67]....
        /*0138*/ 	.word	0xffffffff


	//   ....[68]....
        /*013c*/ 	.word	0xffffffff


	//   ....[69]....
        /*0140*/ 	.word	0xffffffff


	//   ....[70]....
        /*0144*/ 	.word	0xffffffff


	//   ....[71]....
        /*0148*/ 	.word	0xffffffff


	//   ....[72]....
        /*014c*/ 	.word	0xffffffff


	//   ....[73]....
        /*0150*/ 	.word	0xffffffff


	//   ....[74]....
        /*0154*/ 	.word	0xffffffff


	//   ....[75]....
        /*0158*/ 	.word	0xffffffff


	//   ....[76]....
        /*015c*/ 	.word	0xffffffff


	//   ....[77]....
        /*0160*/ 	.word	0xffffffff


	//   ....[78]....
        /*0164*/ 	.word	0xffffffff


	//   ....[79]....
        /*0168*/ 	.word	0xffffffff


	//   ....[80]....
        /*016c*/ 	.word	0xffffffff


	//   ....[81]....
        /*0170*/ 	.word	0xffffffff


	//   ....[82]....
        /*0174*/ 	.word	0xffffffff


	//   ....[83]....
        /*0178*/ 	.word	0xffffffff


	//   ....[84]....
        /*017c*/ 	.word	0xffffffff


	//   ....[85]....
        /*0180*/ 	.word	0xffffffff


	//   ....[86]....
        /*0184*/ 	.word	0xffffffff


	//   ....[87]....
        /*0188*/ 	.word	0xffffffff


	//   ....[88]....
        /*018c*/ 	.word	0xffffffff


	//   ....[89]....
        /*0190*/ 	.word	0xffffffff


	//   ....[90]....
        /*0194*/ 	.word	0xffffffff


	//   ....[91]....
        /*0198*/ 	.word	0xffffffff


	//   ....[92]....
        /*019c*/ 	.word	0xffffffff


	//   ....[93]....
        /*01a0*/ 	.word	0xffffffff


	//   ....[94]....
        /*01a4*/ 	.word	0xffffffff


	//----- nvinfo : EIATTR_COOP_GROUP_INSTR_OFFSETS
	.align		4
.L_3249:
        /*01a8*/ 	.byte	0x04, 0x28
        /*01aa*/ 	.short	(.L_3251 - .L_3250)


	//   ....[0]....
.L_3250:
        /*01ac*/ 	.word	0x00000710


	//   ....[1]....
        /*01b0*/ 	.word	0x00000770


	//   ....[2]....
        /*01b4*/ 	.word	0x00000860


	//   ....[3]....
        /*01b8*/ 	.word	0x00000920


	//   ....[4]....
        /*01bc*/ 	.word	0x00000d50


	//   ....[5]....
        /*01c0*/ 	.word	0x000011f0


	//   ....[6]....
        /*01c4*/ 	.word	0x000013e0


	//   ....[7]....
        /*01c8*/ 	.word	0x00002550


	//   ....[8]....
        /*01cc*/ 	.word	0x00002570


	//   ....[9]....
        /*01d0*/ 	.word	0x00002580


	//   ....[10]....
        /*01d4*/ 	.word	0x00002590


	//   ....[11]....
        /*01d8*/ 	.word	0x00002620


	//   ....[12]....
        /*01dc*/ 	.word	0x00002660


	//   ....[13]....
        /*01e0*/ 	.word	0x00002670


	//   ....[14]....
        /*01e4*/ 	.word	0x00002680


	//   ....[15]....
        /*01e8*/ 	.word	0x00002730


	//   ....[16]....
        /*01ec*/ 	.word	0x00002770


	//   ....[17]....
        /*01f0*/ 	.word	0x000027f0


	//   ....[18]....
        /*01f4*/ 	.word	0x00002830


	//   ....[19]....
        /*01f8*/ 	.word	0x000029a0


	//   ....[20]....
        /*01fc*/ 	.word	0x000029e0


	//   ....[21]....
        /*0200*/ 	.word	0x00002a20


	//   ....[22]....
        /*0204*/ 	.word	0x00002a60


	//   ....[23]....
        /*0208*/ 	.word	0x00002c10


	//   ....[24]....
        /*020c*/ 	.word	0x00002c50


	//   ....[25]....
        /*0210*/ 	.word	0x00002c90


	//   ....[26]....
        /*0214*/ 	.word	0x00002cd0


	//   ....[27]....
        /*0218*/ 	.word	0x00002de0


	//   ....[28]....
        /*021c*/ 	.word	0x00002e70


	//   ....[29]....
        /*0220*/ 	.word	0x00002ea0


	//   ....[30]....
        /*0224*/ 	.word	0x00002eb0


	//   ....[31]....
        /*0228*/ 	.word	0x00002ec0


	//   ....[32]....
        /*022c*/ 	.word	0x00002ed0


	//   ....[33]....
        /*0230*/ 	.word	0x00002ee0


	//   ....[34]....
        /*0234*/ 	.word	0x00002f10


	//   ....[35]....
        /*0238*/ 	.word	0x00002f20


	//   ....[36]....
        /*023c*/ 	.word	0x00002f30


	//   ....[37]....
        /*0240*/ 	.word	0x00003020


	//   ....[38]....
        /*0244*/ 	.word	0x00003030


	//   ....[39]....
        /*0248*/ 	.word	0x00003040


	//   ....[40]....
        /*024c*/ 	.word	0x00003050


	//   ....[41]....
        /*0250*/ 	.word	0x00003120


	//   ....[42]....
        /*0254*/ 	.word	0x00003140


	//   ....[43]....
        /*0258*/ 	.word	0x00003150


	//   ....[44]....
        /*025c*/ 	.word	0x00003160


	//   ....[45]....
        /*0260*/ 	.word	0x00003230


	//   ....[46]....
        /*0264*/ 	.word	0x00003250


	//   ....[47]....
        /*0268*/ 	.word	0x00003260


	//   ....[48]....
        /*026c*/ 	.word	0x00003270


	//   ....[49]....
        /*0270*/ 	.word	0x00003340


	//   ....[50]....
        /*0274*/ 	.word	0x00003360


	//   ....[51]....
        /*0278*/ 	.word	0x00003370


	//   ....[52]....
        /*027c*/ 	.word	0x00003380


	//   ....[53]....
        /*0280*/ 	.word	0x00003450


	//   ....[54]....
        /*0284*/ 	.word	0x00003490


	//   ....[55]....
        /*0288*/ 	.word	0x000034b0


	//   ....[56]....
        /*028c*/ 	.word	0x000034c0


	//   ....[57]....
        /*0290*/ 	.word	0x000034d0


	//   ....[58]....
        /*0294*/ 	.word	0x000034e0


	//   ....[59]....
        /*0298*/ 	.word	0x000034f0


	//   ....[60]....
        /*029c*/ 	.word	0x00003510


	//   ....[61]....
        /*02a0*/ 	.word	0x00003530


	//   ....[62]....
        /*02a4*/ 	.word	0x00003560


	//   ....[63]....
        /*02a8*/ 	.word	0x000041a0


	//   ....[64]....
        /*02ac*/ 	.word	0x000041e0


	//   ....[65]....
        /*02b0*/ 	.word	0x00004220


	//   ....[66]....
        /*02b4*/ 	.word	0x00004250


	//   ....[67]....
        /*02b8*/ 	.word	0x000042a0


	//   ....[68]....
        /*02bc*/ 	.word	0x00004300


	//   ....[69]....
        /*02c0*/ 	.word	0x00004340


	//   ....[70]....
        /*02c4*/ 	.word	0x00004380


	//   ....[71]....
        /*02c8*/ 	.word	0x00004450


	//   ....[72]....
        /*02cc*/ 	.word	0x000044c0


	//   ....[73]....
        /*02d0*/ 	.word	0x000044f0


	//   ....[74]....
        /*02d4*/ 	.word	0x00004530


	//   ....[75]....
        /*02d8*/ 	.word	0x00004610


	//   ....[76]....
        /*02dc*/ 	.word	0x00004670


	//   ....[77]....
        /*02e0*/ 	.word	0x000046b0


	//   ....[78]....
        /*02e4*/ 	.word	0x000046f0


	//   ....[79]....
        /*02e8*/ 	.word	0x000047a0


	//   ....[80]....
        /*02ec*/ 	.word	0x000047d0


	//   ....[81]....
        /*02f0*/ 	.word	0x000047f0


	//   ....[82]....
        /*02f4*/ 	.word	0x00004800


	//   ....[83]....
        /*02f8*/ 	.word	0x00004c30


	//   ....[84]....
        /*02fc*/ 	.word	0x00004e00


	//   ....[85]....
        /*0300*/ 	.word	0x00004f10


	//   ....[86]....
        /*0304*/ 	.word	0x00004f60


	//   ....[87]....
        /*0308*/ 	.word	0x00004fb0


	//   ....[88]....
        /*030c*/ 	.word	0x00004fe0


	//   ....[89]....
        /*0310*/ 	.word	0x00005000


	//   ....[90]....
        /*0314*/ 	.word	0x000050d0


	//   ....[91]....
        /*0318*/ 	.word	0x00005110


	//   ....[92]....
        /*031c*/ 	.word	0x00005160


	//   ....[93]....
        /*0320*/ 	.word	0x00005190


	//   ....[94]....
        /*0324*/ 	.word	0x000051b0


	//----- nvinfo : EIATTR_VRC_CTA_INIT_COUNT
	.align		4
.L_3251:
        /*0328*/ 	.byte	0x02, 0x4a
	.zero		1
	.zero		1


	//----- nvinfo : EIATTR_EXIT_INSTR_OFFSETS
	.align		4
        /*032c*/ 	.byte	0x04, 0x1c
        /*032e*/ 	.short	(.L_3253 - .L_3252)


	//   ....[0]....
.L_3252:
        /*0330*/ 	.word	0x00005250


	//   ....[1]....
        /*0334*/ 	.word	0x00005770


	//----- nvinfo : EIATTR_MAX_THREADS
	.align		4
.L_3253:
        /*0338*/ 	.byte	0x04, 0x05
        /*033a*/ 	.short	(.L_3255 - .L_3254)
.L_3254:
        /*033c*/ 	.word	0x00000020
        /*0340*/ 	.word	0x00000001
        /*0344*/ 	.word	0x00000001


	//----- nvinfo : EIATTR_CRS_STACK_SIZE
	.align		4
.L_3255:
        /*0348*/ 	.byte	0x04, 0x1e
        /*034a*/ 	.short	(.L_3257 - .L_3256)
.L_3256:
        /*034c*/ 	.word	0x00000000


	//----- nvinfo : EIATTR_CBANK_PARAM_SIZE
	.align		4
.L_3257:
        /*0350*/ 	.byte	0x03, 0x19
        /*0352*/ 	.short	0x01f0


	//----- nvinfo : EIATTR_PARAM_CBANK
	.align		4
        /*0354*/ 	.byte	0x04, 0x0a
        /*0356*/ 	.short	(.L_3259 - .L_3258)
	.align		4
.L_3258:
        /*0358*/ 	.word	index@(.nv.constant0._Z25selective_scan_bwd_kernelI32Selective_Scan_bwd_kernel_traitsILi32ELi8ELb1ELb0ELb0ELb0ELb1EN3c104HalfENS1_7complexIfEEEEv12SSMParamsBwd)
        /*035c*/ 	.short	0x0380
        /*035e*/ 	.short	0x01f0


	//----- nvinfo : EIATTR_SW_WAR
	.align		4
.L_3259:
        /*0360*/ 	.byte	0x04, 0x36
        /*0362*/ 	.short	(.L_3261 - .L_3260)
.L_3260:
        /*0364*/ 	.word	0x00000008
.L_3261:


//--------------------- .nv.info._Z25selective_scan_bwd_kernelI32Selective_Scan_bwd_kernel_traitsILi32ELi8ELb1ELb0ELb0ELb1ELb0EN3c104HalfENS1_7complexIfEEEEv12SSMParamsBwd --------------------------
	.section	.nv.info._Z25selective_scan_bwd_kernelI32Selective_Scan_bwd_kernel_traitsILi32ELi8ELb1ELb0ELb0ELb1ELb0EN3c104HalfENS1_7complexIfEEEEv12SSMParamsBwd,"",@"SHT_CUDA_INFO"
	.sectionflags	@""
	.align	4


	//----- nvinfo : EIATTR_CUDA_API_VERSION
	.align		4
        /*0000*/ 	.byte	0x04, 0x37
        /*0002*/ 	.short	(.L_3263 - .L_3262)
.L_3262:
        /*0004*/ 	.word	0x00000082


	//----- nvinfo : EIATTR_KPARAM_INFO
	.align		4
.L_3263:
        /*0008*/ 	.byte	0x04, 0x17
        /*000a*/ 	.short	(.L_3265 - .L_3264)
.L_3264:
        /*000c*/ 	.word	0x00000000
        /*0010*/ 	.short	0x0000
        /*0012*/ 	.short	0x0000
        /*0014*/ 	.byte	0x00, 0xf0, 0xc1, 0x07


	//----- nvinfo : EIATTR_SPARSE_MMA_MASK
	.align		4
.L_3265:
        /*0018*/ 	.byte	0x03, 0x50
        /*001a*/ 	.short	0x0000


	//----- nvinfo : EIATTR_MAXREG_COUNT
	.align		4
        /*001c*/ 	.byte	0x03, 0x1b
        /*001e*/ 	.short	0x00ff


	//----- nvinfo : EIATTR_NUM_BARRIERS
	.align		4
        /*0020*/ 	.byte	0x02, 0x4c
        /*0022*/ 	.byte	0x01
	.zero		1


	//----- nvinfo : EIATTR_MERCURY_ISA_VERSION
	.align		4
        /*0024*/ 	.byte	0x03, 0x5f
        /*0026*/ 	.short	0x0101


	//----- nvinfo : EIATTR_COOP_GROUP_MASK_REGIDS
	.align		4
        /*0028*/ 	.byte	0x04, 0x29
        /*002a*/ 	.short	(.L_3267 - .L_3266)


	//   ....[0]....
.L_3266:
        /*002c*/ 	.word	0xffffffff


	//   ....[1]....
        /*0030*/ 	.word	0xffffffff


	//   ....[2]....
        /*0034*/ 	.word	0xffffffff


	//   ....[3]....
        /*0038*/ 	.word	0xffffffff


	//   ....[4]....
        /*003c*/ 	.word	0xffffffff


	//   ....[5]....
        /*0040*/ 	.word	0xffffffff


	//   ....[6]....
        /*0044*/ 	.word	0xffffffff


	//   ....[7]....
        /*0048*/ 	.word	0xffffffff


	//   ....[8]....
        /*004c*/ 	.word	0xffffffff


	//   ....[9]....
        /*0050*/ 	.word	0xffffffff


	//   ....[10]....
        /*0054*/ 	.word	0xffffffff


	//   ....[11]....
        /*0058*/ 	.word	0xffffffff


	//   ....[12]....
        /*005c*/ 	.word	0xffffffff


	//   ....[13]....
        /*0060*/ 	.word	0xffffffff


	//   ....[14]....
        /*0064*/ 	.word	0xffffffff


	//   ....[15]....
        /*0068*/ 	.word	0xffffffff


	//   ....[16]....
        /*006c*/ 	.word	0xffffffff


	//   ....[17]....
        /*0070*/ 	.word	0xffffffff


	//   ....[18]....
        /*0074*/ 	.word	0xffffffff


	//   ....[19]....
        /*0078*/ 	.word	0xffffffff


	//   ....[20]....
        /*007c*/ 	.word	0xffffffff


	//   ....[21]....
        /*0080*/ 	.word	0xffffffff


	//   ....[22]....
        /*0084*/ 	.word	0xffffffff


	//   ....[23]....
        /*0088*/ 	.word	0xffffffff


	//   ....[24]....
        /*008c*/ 	.word	0xffffffff


	//   ....[25]....
        /*0090*/ 	.word	0xffffffff


	//   ....[26]....
        /*0094*/ 	.word	0xffffffff


	//   ....[27]....
        /*0098*/ 	.word	0xffffffff


	//   ....[28]....
        /*009c*/ 	.word	0xffffffff


	//   ....[29]....
        /*00a0*/ 	.word	0xffffffff


	//   ....[30]....
        /*00a4*/ 	.word	0xffffffff


	//   ....[31]....
        /*00a8*/ 	.word	0xffffffff


	//   ....[32]....
        /*00ac*/ 	.word	0xffffffff


	//   ....[33]....
        /*00b0*/ 	.word	0xffffffff


	//   ....[34]....
        /*00b4*/ 	.word	0xffffffff


	//   ....[35]....
        /*00b8*/ 	.word	0xffffffff


	//   ....[36]....
        /*00bc*/ 	.word	0xffffffff


	//   ....[37]....
        /*00c0*/ 	.word	0xffffffff


	//   ....[38]....
        /*00c4*/ 	.word	0xffffffff


	//   ....[39]....
        /*00c8*/ 	.word	0xffffffff


	//   ....[40]....
        /*00cc*/ 	.word	0xffffffff


	//   ....[41]....
        /*00d0*/ 	.word	0xffffffff


	//   ....[42]....
        /*00d4*/ 	.word	0xffffffff


	//   ....[43]....
        /*00d8*/ 	.word	0xffffffff


	//   ....[44]....
        /*00dc*/ 	.word	0xffffffff


	//   ....[45]....
        /*00e0*/ 	.word	0xffffffff


	//   ....[46]....
        /*00e4*/ 	.word	0xffffffff


	//   ....[47]....
        /*00e8*/ 	.word	0xffffffff


	//   ....[48]....
        /*00ec*/ 	.word	0xffffffff


	//   ....[49]....
        /*00f0*/ 	.word	0xffffffff


	//   ....[50]....
        /*00f4*/ 	.word	0xffffffff


	//   ....[51]....
        /*00f8*/ 	.word	0xffffffff


	//   ....[52]....
        /*00fc*/ 	.word	0xffffffff


	//   ....[53]....
        /*0100*/ 	.word	0xffffffff


	//   ....[54]....
        /*0104*/ 	.word	0xffffffff


	//   ....[55]....
        /*0108*/ 	.word	0xffffffff


	//   ....[56]....
        /*010c*/ 	.word	0xffffffff


	//   ....[57]....
        /*0110*/ 	.word	0xffffffff


	//   ....[58]....
        /*0114*/ 	.word	0xffffffff


	//   ....[59]....
        /*0118*/ 	.word	0xffffffff


	//   ....[60]....
        /*011c*/ 	.word	0xffffffff


	//   ....[61]....
        /*0120*/ 	.word	0xffffffff


	//   ....[62]....
        /*0124*/ 	.word	0xffffffff


	//   ....[63]....
        /*0128*/ 	.word	0xffffffff


	//   ....[64]....
        /*012c*/ 	.word	0xffffffff


	//   ....[65]....
        /*0130*/ 	.word	0xffffffff


	//   ....[66]....
        /*0134*/ 	.word	0xffffffff


	//   ....[67]....
        /*0138*/ 	.word	0xffffffff


	//   ....[68]....
        /*013c*/ 	.word	0xffffffff


	//   ....[69]....
        /*0140*/ 	.word	0xffffffff


	//   ....[70]....
        /*0144*/ 	.word	0xffffffff


	//   ....[71]....
        /*0148*/ 	.word	0xffffffff


	//   ....[72]....
        /*014c*/ 	.word	0xffffffff


	//   ....[73]....
        /*0150*/ 	.word	0xffffffff


	//   ....[74]....
        /*0154*/ 	.word	0xffffffff


	//   ....[75]....
        /*0158*/ 	.word	0xffffffff


	//   ....[76]....
        /*015c*/ 	.word	0xffffffff


	//   ....[77]....
        /*0160*/ 	.word	0xffffffff


	//   ....[78]....
        /*0164*/ 	.word	0xffffffff


	//   ....[79]....
        /*0168*/ 	.word	0xffffffff


	//   ....[80]....
        /*016c*/ 	.word	0xffffffff


	//   ....[81]....
        /*0170*/ 	.word	0xffffffff


	//   ....[82]....
        /*0174*/ 	.word	0xffffffff


	//   ....[83]....
        /*0178*/ 	.word	0xffffffff


	//   ....[84]....
        /*017c*/ 	.word	0xffffffff


	//   ....[85]....
        /*0180*/ 	.word	0xffffffff


	//   ....[86]....
        /*0184*/ 	.word	0xffffffff


	//   ....[87]....
        /*0188*/ 	.word	0xffffffff


	//   ....[88]....
        /*018c*/ 	.word	0xffffffff


	//   ....[89]....
        /*0190*/ 	.word	0xffffffff


	//   ....[90]....
        /*0194*/ 	.word	0xffffffff


	//   ....[91]....
        /*0198*/ 	.word	0xffffffff


	//----- nvinfo : EIATTR_COOP_GROUP_INSTR_OFFSETS
	.align		4
.L_3267:
        /*019c*/ 	.byte	0x04, 0x28
        /*019e*/ 	.short	(.L_3269 - .L_3268)


	//   ....[0]....
.L_3268:
        /*01a0*/ 	.word	0x000006e0


	//   ....[1]....
        /*01a4*/ 	.word	0x00000760


	//   ....[2]....
        /*01a8*/ 	.word	0x00000950


	//   ....[3]....
        /*01ac*/ 	.word	0x00002b70


	//   ....[4]....
        /*01b0*/ 	.word	0x00002b90


	//   ....[5]....
        /*01b4*/ 	.word	0x00002ba0


	//   ....[6]....
        /*01b8*/ 	.word	0x00002bb0


	//   ....[7]....
        /*01bc*/ 	.word	0x00002c50


	//   ....[8]....
        /*01c0*/ 	.word	0x00002c80


	//   ....[9]....
        /*01c4*/ 	.word	0x00002c90


	//   ....[10]....
        /*01c8*/ 	.word	0x00002ca0


	//   ....[11]....
        /*01cc*/ 	.word	0x00002d70


	//   ....[12]....
        /*01d0*/ 	.word	0x00002dd0


	//   ....[13]....
        /*01d4*/ 	.word	0x00002e10


	//   ....[14]....
        /*01d8*/ 	.word	0x00002e50


	//   ....[15]....
        /*01dc*/ 	.word	0x00002fe0


	//   ....[16]....
        /*01e0*/ 	.word	0x00003020


	//   ....[17]....
        /*01e4*/ 	.word	0x00003060


	//   ....[18]....
        /*01e8*/ 	.word	0x000030a0


	//   ....[19]....
        /*01ec*/ 	.word	0x00003240


	//   ....[20]....
        /*01f0*/ 	.word	0x00003280


	//   ....[21]....
        /*01f4*/ 	.word	0x000032c0


	//   ....[22]....
        /*01f8*/ 	.word	0x00003300


	//   ....[23]....
        /*01fc*/ 	.word	0x000033e0


	//   ....[24]....
        /*0200*/ 	.word	0x00003410


	//   ....[25]....
        /*0204*/ 	.word	0x000034a0


	//   ....[26]....
        /*0208*/ 	.word	0x000034d0


	//   ....[27]....
        /*020c*/ 	.word	0x000034e0


	//   ....[28]....
        /*0210*/ 	.word	0x000034f0


	//   ....[29]....
        /*0214*/ 	.word	0x00003500


	//   ....[30]....
        /*0218*/ 	.word	0x00003510


	//   ....[31]....
        /*021c*/ 	.word	0x00003540


	//   ....[32]....
        /*0220*/ 	.word	0x00003550


	//   ....[33]....
        /*0224*/ 	.word	0x00003640


	//   ....[34]....
        /*0228*/ 	.word	0x00003650


	//   ....[35]....
        /*022c*/ 	.word	0x00003660


	//   ....[36]....
        /*0230*/ 	.word	0x00003670


	//   ....[37]....
        /*0234*/ 	.word	0x00003740


	//   ....[38]....
        /*0238*/ 	.word	0x00003760


	//   ....[39]....
        /*023c*/ 	.word	0x00003770


	//   ....[40]....
        /*0240*/ 	.word	0x00003780


	//   ....[41]....
        /*0244*/ 	.word	0x00003850


	//   ....[42]....
        /*0248*/ 	.word	0x00003870


	//   ....[43]....
        /*024c*/ 	.word	0x00003880


	//   ....[44]....
        /*0250*/ 	.word	0x00003890


	//   ....[45]....
        /*0254*/ 	.word	0x00003960


	//   ....[46]....
        /*0258*/ 	.word	0x00003980


	//   ....[47]....
        /*025c*/ 	.word	0x00003990


	//   ....[48]....
        /*0260*/ 	.word	0x000039a0


	//   ....[49]....
        /*0264*/ 	.word	0x00003a70


	//   ....[50]....
        /*0268*/ 	.word	0x00003ab0


	//   ....[51]....
        /*026c*/ 	.word	0x00003ad0


	//   ....[52]....
        /*0270*/ 	.word	0x00003ae0


	//   ....[53]....
        /*0274*/ 	.word	0x00003af0


	//   ....[54]....
        /*0278*/ 	.word	0x00003b00


	//   ....[55]....
        /*027c*/ 	.word	0x00003b10


	//   ....[56]....
        /*0280*/ 	.word	0x00003b30


	//   ....[57]....
        /*0284*/ 	.word	0x00003b50


	//   ....[58]....
        /*0288*/ 	.word	0x00003b80


	//   ....[59]....
        /*028c*/ 	.word	0x000047b0


	//   ....[60]....
        /*0290*/ 	.word	0x000047f0


	//   ....[61]....
        /*0294*/ 	.word	0x00004830


	//   ....[62]....
        /*0298*/ 	.word	0x00004870


	//   ....[63]....
        /*029c*/ 	.word	0x00004920


	//   ....[64]....
        /*02a0*/ 	.word	0x00004940


	//   ....[65]....
        /*02a4*/ 	.word	0x00004980


	//   ....[66]....
        /*02a8*/ 	.word	0x000049c0


	//   ....[67]....
        /*02ac*/ 	.word	0x00004ab0


	//   ....[68]....
        /*02b0*/ 	.word	0x00004af0


	//   ....[69]....
        /*02b4*/ 	.word	0x00004b30


	//   ....[70]....
        /*02b8*/ 	.word	0x00004b70


	//   ....[71]....
        /*02bc*/ 	.word	0x00004c50


	//   ....[72]....
        /*02c0*/ 	.word	0x00004c90


	//   ....[73]....
        /*02c4*/ 	.word	0x00004cd0


	//   ....[74]....
        /*02c8*/ 	.word	0x00004d10


	//   ....[75]....
        /*02cc*/ 	.word	0x00004dd0


	//   ....[76]....
        /*02d0*/ 	.word	0x00004df0


	//   ....[77]....
        /*02d4*/ 	.word	0x00004e10


	//   ....[78]....
        /*02d8*/ 	.word	0x00004e20


	//   ....[79]....
        /*02dc*/ 	.word	0x00005150


	//   ....[80]....
        /*02e0*/ 	.word	0x00005540


	//   ....[81]....
        /*02e4*/ 	.word	0x00005850


	//   ....[82]....
        /*02e8*/ 	.word	0x00005990


	//   ....[83]....
        /*02ec*/ 	.word	0x000059e0


	//   ....[84]....
        /*02f0*/ 	.word	0x00005a30


	//   ....[85]....
        /*02f4*/ 	.word	0x00005a60


	//   ....[86]....
        /*02f8*/ 	.word	0x00005a80


	//   ....[87]....
        /*02fc*/ 	.word	0x00005b50


	//   ....[88]....
        /*0300*/ 	.word	0x00005b90


	//   ....[89]....
        /*0304*/ 	.word	0x00005be0


	//   ....[90]....
        /*0308*/ 	.word	0x00005c10


	//   ....[91]....
        /*030c*/ 	.word	0x00005c30


	//----- nvinfo : EIATTR_VRC_CTA_INIT_COUNT
	.align		4
.L_3269:
        /*0310*/ 	.byte	0x02, 0x4a
	.zero		1
	.zero		1


	//----- nvinfo : EIATTR_EXIT_INSTR_OFFSETS
	.align		4
        /*0314*/ 	.byte	0x04, 0x1c
        /*0316*/ 	.short	(.L_3271 - .L_3270)


	//   ....[0]....
.L_3270:
        /*0318*/ 	.word	0x00005cd0


	//   ....[1]....
        /*031c*/ 	.word	0x000061f0


	//----- nvinfo : EIATTR_MAX_THREADS
	.align		4
.L_3271:
        /*0320*/ 	.byte	0x04, 0x05
        /*0322*/ 	.short	(.L_3273 - .L_3272)
.L_3272:
        /*0324*/ 	.word	0x00000020
        /*0328*/ 	.word	0x00000001
        /*032c*/ 	.word	0x00000001


	//----- nvinfo : EIATTR_CRS_STACK_SIZE
	.align		4
.L_3273:
        /*0330*/ 	.byte	0x04, 0x1e
        /*0332*/ 	.short	(.L_3275 - .L_3274)
.L_3274:
        /*0334*/ 	.word	0x00000000


	//----- nvinfo : EIATTR_CBANK_PARAM_SIZE
	.align		4
.L_3275:
        /*0338*/ 	.byte	0x03, 0x19
        /*033a*/ 	.short	0x01f0


	//----- nvinfo : EIATTR_PARAM_CBANK
	.align		4
        /*033c*/ 	.byte	0x04, 0x0a
        /*033e*/ 	.short	(.L_3277 - .L_3276)
	.align		4
.L_3276:
        /*0340*/ 	.word	index@(.nv.constant0._Z25selective_scan_bwd_kernelI32Selective_Scan_bwd_kernel_traitsILi32ELi8ELb1ELb0ELb0ELb1ELb0EN3c104HalfENS1_7complexIfEEEEv12SSMParamsBwd)
        /*0344*/ 	.short	0x0380
        /*0346*/ 	.short	0x01f0


	//----- nvinfo : EIATTR_SW_WAR
	.align		4
.L_3277:
        /*0348*/ 	.byte	0x04, 0x36
        /*034a*/ 	.short	(.L_3279 - .L_3278)
.L_3278:
        /*034c*/ 	.word	0x00000008
.L_3279:


//--------------------- .nv.info._Z25selective_scan_bwd_kernelI32Selective_Scan_bwd_kernel_traitsILi32ELi8ELb1ELb0ELb0ELb1ELb1EN3c104HalfENS1_7complexIfEEEEv12SSMParamsBwd --------------------------
	.section	.nv.info._Z25selective_scan_bwd_kernelI32Selective_Scan_bwd_kernel_traitsILi32ELi8ELb1ELb0ELb0ELb1ELb1EN3c104HalfENS1_7complexIfEEEEv12SSMParamsBwd,"",@"SHT_CUDA_INFO"
	.sectionflags	@""
	.align	4


	//----- nvinfo : EIATTR_CUDA_API_VERSION
	.align		4
        /*0000*/ 	.byte	0x04, 0x37
        /*0002*/ 	.short	(.L_3281 - .L_3280)
.L_3280:
        /*0004*/ 	.word	0x00000082


	//----- nvinfo : EIATTR_KPARAM_INFO
	.align		4
.L_3281:
        /*0008*/ 	.byte	0x04, 0x17
        /*000a*/ 	.short	(.L_3283 - .L_3282)
.L_3282:
        /*000c*/ 	.word	0x00000000
        /*0010*/ 	.short	0x0000
        /*0012*/ 	.short	0x0000
        /*0014*/ 	.byte	0x00, 0xf0, 0xc1, 0x07


	//----- nvinfo : EIATTR_SPARSE_MMA_MASK
	.align		4
.L_3283:
        /*0018*/ 	.byte	0x03, 0x50
        /*001a*/ 	.short	0x0000


	//----- nvinfo : EIATTR_MAXREG_COUNT
	.align		4
        /*001c*/ 	.byte	0x03, 0x1b
        /*001e*/ 	.short	0x00ff


	//----- nvinfo : EIATTR_NUM_BARRIERS
	.align		4
        /*0020*/ 	.byte	0x02, 0x4c
        /*0022*/ 	.byte	0x01
	.zero		1


	//----- nvinfo : EIATTR_MERCURY_ISA_VERSION
	.align		4
        /*0024*/ 	.byte	0x03, 0x5f
        /*0026*/ 	.short	0x0101


	//----- nvinfo : EIATTR_COOP_GROUP_MASK_REGIDS
	.align		4
        /*0028*/ 	.byte	0x04, 0x29
        /*002a*/ 	.short	(.L_3285 - .L_3284)


	//   ....[0]....
.L_3284:
        /*002c*/ 	.word	0xffffffff


	//   ....[1]....
        /*0030*/ 	.word	0xffffffff


	//   ....[2]....
        /*0034*/ 	.word	0xffffffff


	//   ....[3]....
        /*0038*/ 	.word	0xffffffff


	//   ....[4]....
        /*003c*/ 	.word	0xffffffff


	//   ....[5]....
        /*0040*/ 	.word	0xffffffff


	//   ....[6]....
        /*0044*/ 	.word	0xffffffff


	//   ....[7]....
        /*0048*/ 	.word	0xffffffff


	//   ....[8]....
        /*004c*/ 	.word	0xffffffff


	//   ....[9]....
        /*0050*/ 	.word	0xffffffff


	//   ....[10]....
        /*0054*/ 	.word	0xffffffff


	//   ....[11]....
        /*0058*/ 	.word	0xffffffff


	//   ....[12]....
        /*005c*/ 	.word	0xffffffff


	//   ....[13]....
        /*0060*/ 	.word	0xffffffff


	//   ....[14]....
        /*0064*/ 	.word	0xffffffff


	//   ....[15]....
        /*0068*/ 	.word	0xffffffff


	//   ....[16]....
        /*006c*/ 	.word	0xffffffff


	//   ....[17]....
        /*0070*/ 	.word	0xffffffff


	//   ....[18]....
        /*0074*/ 	.word	0xffffffff


	//   ....[19]....
        /*0078*/ 	.word	0xffffffff


	//   ....[20]....
        /*007c*/ 	.word	0xffffffff


	//   ....[21]....
        /*0080*/ 	.word	0xffffffff


	//   ....[22]....
        /*0084*/ 	.word	0xffffffff


	//   ....[23]....
        /*0088*/ 	.word	0xffffffff


	//   ....[24]....
        /*008c*/ 	.word	0xffffffff


	//   ....[25]....
        /*0090*/ 	.word	0xffffffff


	//   ....[26]....
        /*0094*/ 	.word	0xffffffff


	//   ....[27]....
        /*0098*/ 	.word	0xffffffff


	//   ....[28]....
        /*009c*/ 	.word	0xffffffff


	//   ....[29]....
        /*00a0*/ 	.word	0xffffffff


	//   ....[30]....
        /*00a4*/ 	.word	0xffffffff


	//   ....[31]....
        /*00a8*/ 	.word	0xffffffff


	//   ....[32]....
        /*00ac*/ 	.word	0xffffffff


	//   ....[33]....
        /*00b0*/ 	.word	0xffffffff


	//   ....[34]....
        /*00b4*/ 	.word	0xffffffff


	//   ....[35]....
        /*00b8*/ 	.word	0xffffffff


	//   ....[36]....
        /*00bc*/ 	.word	0xffffffff


	//   ....[37]....
        /*00c0*/ 	.word	0xffffffff


	//   ....[38]....
        /*00c4*/ 	.word	0xffffffff


	//   ....[39]....
        /*00c8*/ 	.word	0xffffffff


	//   ....[40]....
        /*00cc*/ 	.word	0xffffffff


	//   ....[41]....
        /*00d0*/ 	.word	0xffffffff


	//   ....[42]....
        /*00d4*/ 	.word	0xffffffff


	//   ....[43]....
        /*00d8*/ 	.word	0xffffffff


	//   ....[44]....
        /*00dc*/ 	.word	0xffffffff


	//   ....[45]....
        /*00e0*/ 	.word	0xffffffff


	//   ....[46]....
        /*00e4*/ 	.word	0xffffffff


	//   ....[47]....
        /*00e8*/ 	.word	0xffffffff


	//   ....[48]....
        /*00ec*/ 	.word	0xffffffff


	//   ....[49]....
        /*00f0*/ 	.word	0xffffffff


	//   ....[50]....
        /*00f4*/ 	.word	0xffffffff


	//   ....[51]....
        /*00f8*/ 	.word	0xffffffff


	//   ....[52]....
        /*00fc*/ 	.word	0xffffffff


	//   ....[53]....
        /*0100*/ 	.word	0xffffffff


	//   ....[54]....
        /*0104*/ 	.word	0xffffffff


	//   ....[55]....
        /*0108*/ 	.word	0xffffffff


	//   ....[56]....
        /*010c*/ 	.word	0xffffffff


	//   ....[57]....
        /*0110*/ 	.word	0xffffffff


	//   ....[58]....
        /*0114*/ 	.word	0xffffffff


	//   ....[59]....
        /*0118*/ 	.word	0xffffffff


	//   ....[60]....
        /*011c*/ 	.word	0xffffffff


	//   ....[61]....
        /*0120*/ 	.word	0xffffffff


	//   ....[62]....
        /*0124*/ 	.word	0xffffffff


	//   ....[63]....
        /*0128*/ 	.word	0xffffffff


	//   ....[64]....
        /*012c*/ 	.word	0xffffffff


	//   ....[65]....
        /*0130*/ 	.word	0xffffffff


	//   ....[66]....
        /*0134*/ 	.word	0xffffffff


	//   ....[67]....
        /*0138*/ 	.word	0xffffffff


	//   ....[68]....
        /*013c*/ 	.word	0xffffffff


	//   ....[69]....
        /*0140*/ 	.word	0xffffffff


	//   ....[70]....
        /*0144*/ 	.word	0xffffffff


	//   ....[71]....
        /*0148*/ 	.word	0xffffffff


	//   ....[72]....
        /*014c*/ 	.word	0xffffffff


	//   ....[73]....
        /*0150*/ 	.word	0xffffffff


	//   ....[74]....
        /*0154*/ 	.word	0xffffffff


	//   ....[75]....
        /*0158*/ 	.word	0xffffffff


	//   ....[76]....
        /*015c*/ 	.word	0xffffffff


	//   ....[77]....
        /*0160*/ 	.word	0xffffffff


	//   ....[78]....
        /*0164*/ 	.word	0xffffffff


	//   ....[79]....
        /*0168*/ 	.word	0xffffffff


	//   ....[80]....
        /*016c*/ 	.word	0xffffffff


	//   ....[81]....
        /*0170*/ 	.word	0xffffffff


	//   ....[82]....
        /*0174*/ 	.word	0xffffffff


	//   ....[83]....
        /*0178*/ 	.word	0xffffffff


	//   ....[84]....
        /*017c*/ 	.word	0xffffffff


	//   ....[85]....
        /*0180*/ 	.word	0xffffffff


	//   ....[86]....
        /*0184*/ 	.word	0xffffffff


	//   ....[87]....
        /*0188*/ 	.word	0xffffffff


	//   ....[88]....
        /*018c*/ 	.word	0xffffffff


	//   ....[89]....
        /*0190*/ 	.word	0xffffffff


	//   ....[90]....
        /*0194*/ 	.word	0xffffffff


	//   ....[91]....
        /*0198*/ 	.word	0xffffffff


	//   ....[92]....
        /*019c*/ 	.word	0xffffffff


	//   ....[93]....
        /*01a0*/ 	.word	0xffffffff


	//   ....[94]....
        /*01a4*/ 	.word	0xffffffff


	//   ....[95]....
        /*01a8*/ 	.word	0xffffffff


	//----- nvinfo : EIATTR_COOP_GROUP_INSTR_OFFSETS
	.align		4
.L_3285:
        /*01ac*/ 	.byte	0x04, 0x28
        /*01ae*/ 	.short	(.L_3287 - .L_3286)


	//   ....[0]....
.L_3286:
        /*01b0*/ 	.word	0x000006f0


	//   ....[1]....
        /*01b4*/ 	.word	0x00000750


	//   ....[2]....
        /*01b8*/ 	.word	0x000008e0


	//   ....[3]....
        /*01bc*/ 	.word	0x00001b50


	//   ....[4]....
        /*01c0*/ 	.word	0x00001f70


	//   ....[5]....
        /*01c4*/ 	.word	0x000023f0


	//   ....[6]....
        /*01c8*/ 	.word	0x00002590


	//   ....[7]....
        /*01cc*/ 	.word	0x00003690


	//   ....[8]....
        /*01d0*/ 	.word	0x000036b0


	//   ....[9]....
        /*01d4*/ 	.word	0x000036c0


	//   ....[10]....
        /*01d8*/ 	.word	0x000036d0


	//   ....[11]....
        /*01dc*/ 	.word	0x00003770


	//   ....[12]....
        /*01e0*/ 	.word	0x000037a0


	//   ....[13]....
        /*01e4*/ 	.word	0x000037b0


	//   ....[14]....
        /*01e8*/ 	.word	0x000037c0


	//   ....[15]....
        /*01ec*/ 	.word	0x00003870


	//   ....[16]....
        /*01f0*/ 	.word	0x000038b0


	//   ....[17]....
        /*01f4*/ 	.word	0x00003920


	//   ....[18]....
        /*01f8*/ 	.word	0x00003970


	//   ....[19]....
        /*01fc*/ 	.word	0x00003ae0


	//   ....[20]....
        /*0200*/ 	.word	0x00003b20


	//   ....[21]....
        /*0204*/ 	.word	0x00003b60


	//   ....[22]....
        /*0208*/ 	.word	0x00003ba0


	//   ....[23]....
        /*020c*/ 	.word	0x00003d50


	//   ....[24]....
        /*0210*/ 	.word	0x00003d90


	//   ....[25]....
        /*0214*/ 	.word	0x00003dd0


	//   ....[26]....
        /*0218*/ 	.word	0x00003e10


	//   ....[27]....
        /*021c*/ 	.word	0x00003ef0


	//   ....[28]....
        /*0220*/ 	.word	0x00003f80


	//   ....[29]....
        /*0224*/ 	.word	0x00003fc0


	//   ....[30]....
        /*0228*/ 	.word	0x00003fe0


	//   ....[31]....
        /*022c*/ 	.word	0x00003ff0


	//   ....[32]....
        /*0230*/ 	.word	0x00004000


	//   ....[33]....
        /*0234*/ 	.word	0x00004010


	//   ....[34]....
        /*0238*/ 	.word	0x00004020


	//   ....[35]....
        /*023c*/ 	.word	0x00004050


	//   ....[36]....
        /*0240*/ 	.word	0x00004060


	//   ....[37]....
        /*0244*/ 	.word	0x00004150


	//   ....[38]....
        /*0248*/ 	.word	0x00004160


	//   ....[39]....
        /*024c*/ 	.word	0x00004170


	//   ....[40]....
        /*0250*/ 	.word	0x00004180


	//   ....[41]....
        /*0254*/ 	.word	0x00004250


	//   ....[42]....
        /*0258*/ 	.word	0x00004270


	//   ....[43]....
        /*025c*/ 	.word	0x00004280


	//   ....[44]....
        /*0260*/ 	.word	0x00004290


	//   ....[45]....
        /*0264*/ 	.word	0x00004360


	//   ....[46]....
        /*0268*/ 	.word	0x00004380


	//   ....[47]....
        /*026c*/ 	.word	0x00004390


	//   ....[48]....
        /*0270*/ 	.word	0x000043a0


	//   ....[49]....
        /*0274*/ 	.word	0x00004470


	//   ....[50]....
        /*0278*/ 	.word	0x00004490


	//   ....[51]....
        /*027c*/ 	.word	0x000044a0


	//   ....[52]....
        /*0280*/ 	.word	0x000044b0


	//   ....[53]....
        /*0284*/ 	.word	0x00004580


	//   ....[54]....
        /*0288*/ 	.word	0x000045c0


	//   ....[55]....
        /*028c*/ 	.word	0x000045e0


	//   ....[56]....
        /*0290*/ 	.word	0x000045f0


	//   ....[57]....
        /*0294*/ 	.word	0x00004600


	//   ....[58]....
        /*0298*/ 	.word	0x00004610


	//   ....[59]....
        /*029c*/ 	.word	0x00004620


	//   ....[60]....
        /*02a0*/ 	.word	0x00004640


	//   ....[61]....
        /*02a4*/ 	.word	0x00004660


	//   ....[62]....
        /*02a8*/ 	.word	0x000052b0


	//   ....[63]....
        /*02ac*/ 	.word	0x000052f0


	//   ....[64]....
        /*02b0*/ 	.word	0x00005330


	//   ....[65]....
        /*02b4*/ 	.word	0x00005360


	//   ....[66]....
        /*02b8*/ 	.word	0x00005370


	//   ....[67]....
        /*02bc*/ 	.word	0x000053a0


	//   ....[68]....
        /*02c0*/ 	.word	0x000053c0


	//   ....[69]....
        /*02c4*/ 	.word	0x000053e0


	//   ....[70]....
        /*02c8*/ 	.word	0x00005410


	//   ....[71]....
        /*02cc*/ 	.word	0x00005520


	//   ....[72]....
        /*02d0*/ 	.word	0x00005580


	//   ....[73]....
        /*02d4*/ 	.word	0x000055c0


	//   ....[74]....
        /*02d8*/ 	.word	0x00005600


	//   ....[75]....
        /*02dc*/ 	.word	0x000056d0


	//   ....[76]....
        /*02e0*/ 	.word	0x00005720


	//   ....[77]....
        /*02e4*/ 	.word	0x00005760


	//   ....[78]....
        /*02e8*/ 	.word	0x000057a0


	//   ....[79]....
        /*02ec*/ 	.word	0x000058c0


	//   ....[80]....
        /*02f0*/ 	.word	0x000058e0


	//   ....[81]....
        /*02f4*/ 	.word	0x00005900


	//   ....[82]....
        /*02f8*/ 	.word	0x00005910


	//   ....[83]....
        /*02fc*/ 	.word	0x00005c60


	//   ....[84]....
        /*0300*/ 	.word	0x00006020


	//   ....[85]....
        /*0304*/ 	.word	0x00006310


	//   ....[86]....
        /*0308*/ 	.word	0x00006470


	//   ....[87]....
        /*030c*/ 	.word	0x000064c0


	//   ....[88]....
        /*0310*/ 	.word	0x00006510


	//   ....[89]....
        /*0314*/ 	.word	0x00006540


	//   ....[90]....
        /*0318*/ 	.word	0x00006560


	//   ....[91]....
        /*031c*/ 	.word	0x00006630


	//   ....[92]....
        /*0320*/ 	.word	0x00006670


	//   ....[93]....
        /*0324*/ 	.word	0x000066c0


	//   ....[94]....
        /*0328*/ 	.word	0x000066f0


	//   ....[95]....
        /*032c*/ 	.word	0x00006710


	//----- nvinfo : EIATTR_VRC_CTA_INIT_COUNT
	.align		4
.L_3287:
        /*0330*/ 	.byte	0x02, 0x4a
	.zero		1
	.zero		1


	//----- nvinfo : EIATTR_EXIT_INSTR_OFFSETS
	.align		4
        /*0334*/ 	.byte	0x04, 0x1c
        /*0336*/ 	.short	(.L_3289 - .L_3288)


	//   ....[0]....
.L_3288:
        /*0338*/ 	.word	0x000067b0


	//   ....[1]....
        /*033c*/ 	.word	0x00006cd0


	//----- nvinfo : EIATTR_MAX_THREADS
	.align		4
.L_3289:
        /*0340*/ 	.byte	0x04, 0x05
        /*0342*/ 	.short	(.L_3291 - .L_3290)
.L_3290:
        /*0344*/ 	.word	0x00000020
        /*0348*/ 	.word	0x00000001
        /*034c*/ 	.word	0x00000001


	//----- nvinfo : EIATTR_CRS_STACK_SIZE
	.align		4
.L_3291:
        /*0350*/ 	.byte	0x04, 0x1e
        /*0352*/ 	.short	(.L_3293 - .L_3292)
.L_3292:
        /*0354*/ 	.word	0x00000000


	//----- nvinfo : EIATTR_CBANK_PARAM_SIZE
	.align		4
.L_3293:
        /*0358*/ 	.byte	0x03, 0x19
        /*035a*/ 	.short	0x01f0


	//----- nvinfo : EIATTR_PARAM_CBANK
	.align		4
        /*035c*/ 	.byte	0x04, 0x0a
        /*035e*/ 	.short	(.L_3295 - .L_3294)
	.align		4
.L_3294:
        /*0360*/ 	.word	index@(.nv.constant0._Z25selective_scan_bwd_kernelI32Selective_Scan_bwd_kernel_traitsILi32ELi8ELb1ELb0ELb0ELb1ELb1EN3c104HalfENS1_7complexIfEEEEv12SSMParamsBwd)
        /*0364*/ 	.short	0x0380
        /*0366*/ 	.short	0x01f0


	//----- nvinfo : EIATTR_SW_WAR
	.align		4
.L_3295:
        /*0368*/ 	.byte	0x04, 0x36
        /*036a*/ 	.short	(.L_3297 - .L_3296)
.L_3296:
        /*036c*/ 	.word	0x00000008
.L_3297:


//--------------------- .nv.info._Z25selective_scan_bwd_kernelI32Selective_Scan_bwd_kernel_traitsILi32ELi8ELb1ELb0ELb1ELb0ELb0EN3c104HalfENS1_7complexIfEEEEv12SSMParamsBwd --------------------------
	.section	.nv.info._Z25selective_scan_bwd_kernelI32Selective_Scan_bwd_kernel_traitsILi32ELi8ELb1ELb0ELb1ELb0ELb0EN3c104HalfENS1_7complexIfEEEEv12SSMParamsBwd,"",@"SHT_CUDA_INFO"
	.sectionflags	@""
	.align	4


	//----- nvinfo : EIATTR_CUDA_API_VERSION
	.align		4
        /*0000*/ 	.byte	0x04, 0x37
        /*0002*/ 	.short	(.L_3299 - .L_3298)
.L_3298:
        /*0004*/ 	.word	0x00000082


	//----- nvinfo : EIATTR_KPARAM_INFO
	.align		4
.L_3299:
        /*0008*/ 	.byte	0x04, 0x17
        /*000a*/ 	.short	(.L_3301 - .L_3300)
.L_3300:
        /*000c*/ 	.word	0x00000000
        /*0010*/ 	.short	0x0000
        /*0012*/ 	.short	0x0000
        /*0014*/ 	.byte	0x00, 0xf0, 0xc1, 0x07


	//----- nvinfo : EIATTR_SPARSE_MMA_MASK
	.align		4
.L_3301:
        /*0018*/ 	.byte	0x03, 0x50
        /*001a*/ 	.short	0x0000


	//----- nvinfo : EIATTR_MAXREG_COUNT
	.align		4
        /*001c*/ 	.byte	0x03, 0x1b
        /*001e*/ 	.short	0x00ff


	//----- nvinfo : EIATTR_NUM_BARRIERS
	.align		4
        /*0020*/ 	.byte	0x02, 0x4c
        /*0022*/ 	.byte	0x01
	.zero		1


	//----- nvinfo : EIATTR_MERCURY_ISA_VERSION
	.align		4
        /*0024*/ 	.byte	0x03, 0x5f
        /*0026*/ 	.short	0x0101


	//----- nvinfo : EIATTR_COOP_GROUP_MASK_REGIDS
	.align		4
        /*0028*/ 	.byte	0x04, 0x29
        /*002a*/ 	.short	(.L_3303 - .L_3302)


	//   ....[0]....
.L_3302:
        /*002c*/ 	.word	0xffffffff


	//   ....[1]....
        /*0030*/ 	.word	0xffffffff


	//   ....[2]....
        /*0034*/ 	.word	0xffffffff


	//   ....[3]....
        /*0038*/ 	.word	0xffffffff


	//   ....[4]....
        /*003c*/ 	.word	0xffffffff


	//   ....[5]....
        /*0040*/ 	.word	0xffffffff


	//   ....[6]....
        /*0044*/ 	.word	0xffffffff


	//   ....[7]....
        /*0048*/ 	.word	0xffffffff


	//   ....[8]....
        /*004c*/ 	.word	0xffffffff


	//   ....[9]....
        /*0050*/ 	.word	0xffffffff


	//   ....[10]....
        /*0054*/ 	.word	0xffffffff


	//   ....[11]....
        /*0058*/ 	.word	0xffffffff


	//   ....[12]....
        /*005c*/ 	.word	0xffffffff


	//   ....[13]....
        /*0060*/ 	.word	0xffffffff


	//   ....[14]....
        /*0064*/ 	.word	0xffffffff


	//   ....[15]....
        /*0068*/ 	.word	0xffffffff


	//   ....[16]....
        /*006c*/ 	.word	0xffffffff


	//   ....[17]....
        /*0070*/ 	.word	0xffffffff


	//   ....[18]....
        /*0074*/ 	.word	0xffffffff


	//   ....[19]....
        /*0078*/ 	.word	0xffffffff


	//   ....[20]....
        /*007c*/ 	.word	0xffffffff


	//   ....[21]....
        /*0080*/ 	.word	0xffffffff


	//   ....[22]....
        /*0084*/ 	.word	0xffffffff


	//   ....[23]....
        /*0088*/ 	.word	0xffffffff


	//   ....[24]....
        /*008c*/ 	.word	0xffffffff


	//   ....[25]....
        /*0090*/ 	.word	0xffffffff


	//   ....[26]....
        /*0094*/ 	.word	0xffffffff


	//   ....[27]....
        /*0098*/ 	.word	0xffffffff


	//   ....[28]....
        /*009c*/ 	.word	0xffffffff


	//   ....[29]....
        /*00a0*/ 	.word	0xffffffff


	//   ....[30]....
        /*00a4*/ 	.word	0xffffffff


	//   ....[31]....
        /*00a8*/ 	.word	0xffffffff


	//   ....[32]....
        /*00ac*/ 	.word	0xffffffff


	//   ....[33]....
        /*00b0*/ 	.word	0xffffffff


	//   ....[34]....
        /*00b4*/ 	.word	0xffffffff


	//   ....[35]....
        /*00b8*/ 	.word	0xffffffff


	//   ....[36]....
        /*00bc*/ 	.word	0xffffffff


	//   ....[37]....
        /*00c0*/ 	.word	0xffffffff


	//   ....[38]....
        /*00c4*/ 	.word	0xffffffff


	//   ....[39]....
        /*00c8*/ 	.word	0xffffffff


	//   ....[40]....
        /*00cc*/ 	.word	0xffffffff


	//   ....[41]....
        /*00d0*/ 	.word	0xffffffff


	//   ....[42]....
        /*00d4*/ 	.word	0xffffffff


	//   ....[43]....
        /*00d8*/ 	.word	0xffffffff


	//   ....[44]....
        /*00dc*/ 	.word	0xffffffff


	//   ....[45]....
        /*00e0*/ 	.word	0xffffffff


	//   ....[46]....
        /*00e4*/ 	.word	0xffffffff


	//   ....[47]....
        /*00e8*/ 	.word	0xffffffff


	//   ....[48]....
        /*00ec*/ 	.word	0xffffffff


	//   ....[49]....
        /*00f0*/ 	.word	0xffffffff


	//   ....[50]....
        /*00f4*/ 	.word	0xffffffff


	//   ....[51]....
        /*00f8*/ 	.word	0xffffffff


	//   ....[52]....
        /*00fc*/ 	.word	0xffffffff


	//   ....[53]....
        /*0100*/ 	.word	0xffffffff


	//   ....[54]....
        /*0104*/ 	.word	0xffffffff


	//   ....[55]....
        /*0108*/ 	.word	0xffffffff


	//   ....[56]....
        /*010c*/ 	.word	0xffffffff


	//   ....[57]....
        /*0110*/ 	.word	0xffffffff


	//   ....[58]....
        /*0114*/ 	.word	0xffffffff


	//   ....[59]....
        /*0118*/ 	.word	0xffffffff


	//   ....[60]....
        /*011c*/ 	.word	0xffffffff


	//   ....[61]....
        /*0120*/ 	.word	0xffffffff


	//   ....[62]....
        /*0124*/ 	.word	0xffffffff


	//   ....[63]....
        /*0128*/ 	.word	0xffffffff


	//   ....[64]....
        /*012c*/ 	.word	0xffffffff


	//   ....[65]....
        /*0130*/ 	.word	0xffffffff


	//   ....[66]....
        /*0134*/ 	.word	0xffffffff


	//   ....[67]....
        /*0138*/ 	.word	0xffffffff


	//   ....[68]....
        /*013c*/ 	.word	0xffffffff


	//   ....[69]....
        /*0140*/ 	.word	0xffffffff


	//   ....[70]....
        /*0144*/ 	.word	0xffffffff


	//   ....[71]....
        /*0148*/ 	.word	0xffffffff


	//   ....[72]....
        /*014c*/ 	.word	0xffffffff


	//   ....[73]....
        /*0150*/ 	.word	0xffffffff


	//   ....[74]....
        /*0154*/ 	.word	0xffffffff


	//   ....[75]....
        /*0158*/ 	.word	0xffffffff


	//   ....[76]....
        /*015c*/ 	.word	0xffffffff


	//   ....[77]....
        /*0160*/ 	.word	0xffffffff


	//   ....[78]....
        /*0164*/ 	.word	0xffffffff


	//   ....[79]....
        /*0168*/ 	.word	0xffffffff


	//   ....[80]....
        /*016c*/ 	.word	0xffffffff


	//   ....[81]....
        /*0170*/ 	.word	0xffffffff


	//   ....[82]....
        /*0174*/ 	.word	0xffffffff


	//   ....[83]....
        /*0178*/ 	.word	0xffffffff


	//   ....[84]....
        /*017c*/ 	.word	0xffffffff


	//   ....[85]....
        /*0180*/ 	.word	0xffffffff


	//   ....[86]....
        /*0184*/ 	.word	0xffffffff


	//   ....[87]....
        /*0188*/ 	.word	0xffffffff


	//   ....[88]....
        /*018c*/ 	.word	0xffffffff


	//   ....[89]....
        /*0190*/ 	.word	0xffffffff


	//   ....[90]....
        /*0194*/ 	.word	0xffffffff


	//   ....[91]....
        /*0198*/ 	.word	0xffffffff


	//----- nvinfo : EIATTR_COOP_GROUP_INSTR_OFFSETS
	.align		4
.L_3303:
        /*019c*/ 	.byte	0x04, 0x28
        /*019e*/ 	.short	(.L_3305 - .L_3304)


	//   ....[0]....
.L_3304:
        /*01a0*/ 	.word	0x00000da0


	//   ....[1]....
        /*01a4*/ 	.word	0x00000df0


	//   ....[2]....
        /*01a8*/ 	.word	0x00000f30


	//   ....[3]....
        /*01ac*/ 	.word	0x00001870


	//   ....[4]....
        /*01b0*/ 	.word	0x00002400


	//   ....[5]....
        /*01b4*/ 	.word	0x00002430


	//   ....[6]....
        /*01b8*/ 	.word	0x00002470


	//   ....[7]....
        /*01bc*/ 	.word	0x00002480


	//   ....[8]....
        /*01c0*/ 	.word	0x00002500


	//   ....[9]....
        /*01c4*/ 	.word	0x00002530


	//   ....[10]....
        /*01c8*/ 	.word	0x00002560


	//   ....[11]....
        /*01cc*/ 	.word	0x00002570


	//   ....[12]....
        /*01d0*/ 	.word	0x00002600


	//   ....[13]....
        /*01d4*/ 	.word	0x00002640


	//   ....[14]....
        /*01d8*/ 	.word	0x00002650


	//   ....[15]....
        /*01dc*/ 	.word	0x00002660


	//   ....[16]....
        /*01e0*/ 	.word	0x00002700


	//   ....[17]....
        /*01e4*/ 	.word	0x00002730


	//   ....[18]....
        /*01e8*/ 	.word	0x00002740


	//   ....[19]....
        /*01ec*/ 	.word	0x00002750


	//   ....[20]....
        /*01f0*/ 	.word	0x00002890


	//   ....[21]....
        /*01f4*/ 	.word	0x000028d0


	//   ....[22]....
        /*01f8*/ 	.word	0x00002910


	//   ....[23]....
        /*01fc*/ 	.word	0x00002950


	//   ....[24]....
        /*0200*/ 	.word	0x00002b30


	//   ....[25]....
        /*0204*/ 	.word	0x00002b70


	//   ....[26]....
        /*0208*/ 	.word	0x00002bb0


	//   ....[27]....
        /*020c*/ 	.word	0x00002bf0


	//   ....[28]....
        /*0210*/ 	.word	0x00002c30


	//   ....[29]....
        /*0214*/ 	.word	0x00002c70


	//   ....[30]....
        /*0218*/ 	.word	0x000030b0


	//   ....[31]....
        /*021c*/ 	.word	0x00003110


	//   ....[32]....
        /*0220*/ 	.word	0x00003120


	//   ....[33]....
        /*0224*/ 	.word	0x00003130


	//   ....[34]....
        /*0228*/ 	.word	0x000032d0


	//   ....[35]....
        /*022c*/ 	.word	0x00003350


	//   ....[36]....
        /*0230*/ 	.word	0x00003390


	//   ....[37]....
        /*0234*/ 	.word	0x000033b0


	//   ....[38]....
        /*0238*/ 	.word	0x00003480


	//   ....[39]....
        /*023c*/ 	.word	0x000034a0


	//   ....[40]....
        /*0240*/ 	.word	0x000034b0


	//   ....[41]....
        /*0244*/ 	.word	0x000034c0


	//   ....[42]....
        /*0248*/ 	.word	0x00003590


	//   ....[43]....
        /*024c*/ 	.word	0x000035b0


	//   ....[44]....
        /*0250*/ 	.word	0x000035c0


	//   ....[45]....
        /*0254*/ 	.word	0x000035d0


	//   ....[46]....
        /*0258*/ 	.word	0x000036a0


	//   ....[47]....
        /*025c*/ 	.word	0x000036c0


	//   ....[48]....
        /*0260*/ 	.word	0x000036d0


	//   ....[49]....
        /*0264*/ 	.word	0x000036e0


	//   ....[50]....
        /*0268*/ 	.word	0x000037c0


	//   ....[51]....
        /*026c*/ 	.word	0x00003800


	//   ....[52]....
        /*0270*/ 	.word	0x00003840


	//   ....[53]....
        /*0274*/ 	.word	0x00003880


	//   ....[54]....
        /*0278*/ 	.word	0x000038c0


	//   ....[55]....
        /*027c*/ 	.word	0x00003900


	//   ....[56]....
        /*0280*/ 	.word	0x00003950


	//   ....[57]....
        /*0284*/ 	.word	0x00003990


	//   ....[58]....
        /*0288*/ 	.word	0x000039d0


	//   ....[59]....
        /*028c*/ 	.word	0x00003af0


	//   ....[60]....
        /*0290*/ 	.word	0x00004dc0


	//   ....[61]....
        /*0294*/ 	.word	0x00004e00


	//   ....[62]....
        /*0298*/ 	.word	0x00004e40


	//   ....[63]....
        /*029c*/ 	.word	0x00004e80


	//   ....[64]....
        /*02a0*/ 	.word	0x00004f00


	//   ....[65]....
        /*02a4*/ 	.word	0x00004f40


	//   ....[66]....
        /*02a8*/ 	.word	0x00004f80


	//   ....[67]....
        /*02ac*/ 	.word	0x00004fb0


	//   ....[68]....
        /*02b0*/ 	.word	0x00005080


	//   ....[69]....
        /*02b4*/ 	.word	0x000050f0


	//   ....[70]....
        /*02b8*/ 	.word	0x00005130


	//   ....[71]....
        /*02bc*/ 	.word	0x00005160


	//   ....[72]....
        /*02c0*/ 	.word	0x00005220


	//   ....[73]....
        /*02c4*/ 	.word	0x000052a0


	//   ....[74]....
        /*02c8*/ 	.word	0x000052e0


	//   ....[75]....
        /*02cc*/ 	.word	0x00005300


	//   ....[76]....
        /*02d0*/ 	.word	0x00005320


	//   ....[77]....
        /*02d4*/ 	.word	0x00005350


	//   ....[78]....
        /*02d8*/ 	.word	0x00005370


	//   ....[79]....
        /*02dc*/ 	.word	0x00005380


	//   ....[80]....
        /*02e0*/ 	.word	0x000057a0


	//   ....[81]....
        /*02e4*/ 	.word	0x000059a0


	//   ....[82]....
        /*02e8*/ 	.word	0x00005ad0


	//   ....[83]....
        /*02ec*/ 	.word	0x00005b20


	//   ....[84]....
        /*02f0*/ 	.word	0x00005b70


	//   ....[85]....
        /*02f4*/ 	.word	0x00005ba0


	//   ....[86]....
        /*02f8*/ 	.word	0x00005bc0


	//   ....[87]....
        /*02fc*/ 	.word	0x00005c90


	//   ....[88]....
        /*0300*/ 	.word	0x00005cd0


	//   ....[89]....
        /*0304*/ 	.word	0x00005d20


	//   ....[90]....
        /*0308*/ 	.word	0x00005d50


	//   ....[91]....
        /*030c*/ 	.word	0x00005d70


	//----- nvinfo : EIATTR_VRC_CTA_INIT_COUNT
	.align		4
.L_3305:
        /*0310*/ 	.byte	0x02, 0x4a
	.zero		1
	.zero		1


	//----- nvinfo : EIATTR_EXIT_INSTR_OFFSETS
	.align		4
        /*0314*/ 	.byte	0x04, 0x1c
        /*0316*/ 	.short	(.L_3307 - .L_3306)


	//   ....[0]....
.L_3306:
        /*0318*/ 	.word	0x00005e10


	//   ....[1]....
        /*031c*/ 	.word	0x00006050


	//----- nvinfo : EIATTR_MAX_THREADS
	.align		4
.L_3307:
        /*0320*/ 	.byte	0x04, 0x05
        /*0322*/ 	.short	(.L_3309 - .L_3308)
.L_3308:
        /*0324*/ 	.word	0x00000020
        /*0328*/ 	.word	0x00000001
        /*032c*/ 	.word	0x00000001


	//----- nvinfo : EIATTR_CRS_STACK_SIZE
	.align		4
.L_3309:
        /*0330*/ 	.byte	0x04, 0x1e
        /*0332*/ 	.short	(.L_3311 - .L_3310)
.L_3310:
        /*0334*/ 	.word	0x00000000


	//----- nvinfo : EIATTR_CBANK_PARAM_SIZE
	.align		4
.L_3311:
        /*0338*/ 	.byte	0x03, 0x19
        /*033a*/ 	.short	0x01f0


	//----- nvinfo : EIATTR_PARAM_CBANK
	.align		4
        /*033c*/ 	.byte	0x04, 0x0a
        /*033e*/ 	.short	(.L_3313 - .L_3312)
	.align		4
.L_3312:
        /*0340*/ 	.word	index@(.nv.constant0._Z25selective_scan_bwd_kernelI32Selective_Scan_bwd_kernel_traitsILi32ELi8ELb1ELb0ELb1ELb0ELb0EN3c104HalfENS1_7complexIfEEEEv12SSMParamsBwd)
        /*0344*/ 	.short	0x0380
        /*0346*/ 	.short	0x01f0


	//----- nvinfo : EIATTR_SW_WAR
	.align		4
.L_3313:
        /*0348*/ 	.byte	0x04, 0x36
        /*034a*/ 	.short	(.L_3315 - .L_3314)
.L_3314:
        /*034c*/ 	.word	0x00000008
.L_3315:


//--------------------- .nv.info._Z25selective_scan_bwd_kernelI32Selective_Scan_bwd_kernel_traitsILi32ELi8ELb1ELb0ELb1ELb0ELb1EN3c104HalfENS1_7complexIfEEEEv12SSMParamsBwd --------------------------
	.section	.nv.info._Z25selective_scan_bwd_kernelI32Selective_Scan_bwd_kernel_traitsILi32ELi8ELb1ELb0ELb1ELb0ELb1EN3c104HalfENS1_7complexIfEEEEv12SSMParamsBwd,"",@"SHT_CUDA_INFO"
	.sectionflags	@""
	.align	4


	//----- nvinfo : EIATTR_CUDA_API_VERSION
	.align		4
        /*0000*/ 	.byte	0x04, 0x37
        /*0002*/ 	.short	(.L_3317 - .L_3316)
.L_3316:
        /*0004*/ 	.word	0x00000082


	//----- nvinfo : EIATTR_KPARAM_INFO
	.align		4
.L_3317:
        /*0008*/ 	.byte	0x04, 0x17
        /*000a*/ 	.short	(.L_3319 - .L_3318)
.L_3318:
        /*000c*/ 	.word	0x00000000
        /*0010*/ 	.short	0x0000
        /*0012*/ 	.short	0x0000
        /*0014*/ 	.byte	0x00, 0xf0, 0xc1, 0x07


	//----- nvinfo : EIATTR_SPARSE_MMA_MASK
	.align		4
.L_3319:
        /*0018*/ 	.byte	0x03, 0x50
        /*001a*/ 	.short	0x0000


	//----- nvinfo : EIATTR_MAXREG_COUNT
	.align		4
        /*001c*/ 	.byte	0x03, 0x1b
        /*001e*/ 	.short	0x00ff


	//----- nvinfo : EIATTR_NUM_BARRIERS
	.align		4
        /*0020*/ 	.byte	0x02, 0x4c
        /*0022*/ 	.byte	0x01
	.zero		1


	//----- nvinfo : EIATTR_MERCURY_ISA_VERSION
	.align		4
        /*0024*/ 	.byte	0x03, 0x5f
        /*0026*/ 	.short	0x0101


	//----- nvinfo : EIATTR_COOP_GROUP_MASK_REGIDS
	.align		4
        /*0028*/ 	.byte	0x04, 0x29
        /*002a*/ 	.short	(.L_3321 - .L_3320)


	//   ....[0]....
.L_3320:
        /*002c*/ 	.word	0xffffffff


	//   ....[1]....
        /*0030*/ 	.word	0xffffffff


	//   ....[2]....
        /*0034*/ 	.word	0xffffffff


	//   ....[3]....
        /*0038*/ 	.word	0xffffffff


	//   ....[4]....
        /*003c*/ 	.word	0xffffffff


	//   ....[5]....
        /*0040*/ 	.word	0xffffffff


	//   ....[6]....
        /*0044*/ 	.word	0xffffffff


	//   ....[7]....
        /*0048*/ 	.word	0xffffffff


	//   ....[8]....
        /*004c*/ 	.word	0xffffffff


	//   ....[9]....
        /*0050*/ 	.word	0xffffffff


	//   ....[10]....
        /*0054*/ 	.word	0xffffffff


	//   ....[11]....
        /*0058*/ 	.word	0xffffffff


	//   ....[12]....
        /*005c*/ 	.word	0xffffffff


	//   ....[13]....
        /*0060*/ 	.word	0xffffffff


	//   ....[14]....
        /*0064*/ 	.word	0xffffffff


	//   ....[15]....
        /*0068*/ 	.word	0xffffffff


	//   ....[16]....
        /*006c*/ 	.word	0xffffffff


	//   ....[17]....
        /*0070*/ 	.word	0xffffffff


	//   ....[18]....
        /*0074*/ 	.word	0xffffffff


	//   ....[19]....
        /*0078*/ 	.word	0xffffffff


	//   ....[20]....
        /*007c*/ 	.word	0xffffffff


	//   ....[21]....
        /*0080*/ 	.word	0xffffffff


	//   ....[22]....
        /*0084*/ 	.word	0xffffffff


	//   ....[23]....
        /*0088*/ 	.word	0xffffffff


	//   ....[24]....
        /*008c*/ 	.word	0xffffffff


	//   ....[25]....
        /*0090*/ 	.word	0xffffffff


	//   ....[26]....
        /*0094*/ 	.word	0xffffffff


	//   ....[27]....
        /*0098*/ 	.word	0xffffffff


	//   ....[28]....
        /*009c*/ 	.word	0xffffffff


	//   ....[29]....
        /*00a0*/ 	.word	0xffffffff


	//   ....[30]....
        /*00a4*/ 	.word	0xffffffff


	//   ....[31]....
        /*00a8*/ 	.word	0xffffffff


	//   ....[32]....
        /*00ac*/ 	.word	0xffffffff


	//   ....[33]....
        /*00b0*/ 	.word	0xffffffff


	//   ....[34]....
        /*00b4*/ 	.word	0xffffffff


	//   ....[35]....
        /*00b8*/ 	.word	0xffffffff


	//   ....[36]....
        /*00bc*/ 	.word	0xffffffff


	//   ....[37]....
        /*00c0*/ 	.word	0xffffffff


	//   ....[38]....
        /*00c4*/ 	.word	0xffffffff


	//   ....[39]....
        /*00c8*/ 	.word	0xffffffff


	//   ....[40]....
        /*00cc*/ 	.word	0xffffffff


	//   ....[41]....
        /*00d0*/ 	.word	0xffffffff


	//   ....[42]....
        /*00d4*/ 	.word	0xffffffff


	//   ....[43]....
        /*00d8*/ 	.word	0xffffffff


	//   ....[44]....
        /*00dc*/ 	.word	0xffffffff


	//   ....[45]....
        /*00e0*/ 	.word	0xffffffff


	//   ....[46]....
        /*00e4*/ 	.word	0xffffffff


	//   ....[47]....
        /*00e8*/ 	.word	0xffffffff


	//   ....[48]....
        /*00ec*/ 	.word	0xffffffff


	//   ....[49]....
        /*00f0*/ 	.word	0xffffffff


	//   ....[50]....
        /*00f4*/ 	.word	0xffffffff


	//   ....[51]....
        /*00f8*/ 	.word	0xffffffff


	//   ....[52]....
        /*00fc*/ 	.word	0xffffffff


	//   ....[53]....
        /*0100*/ 	.word	0xffffffff


	//   ....[54]....
        /*0104*/ 	.word	0xffffffff


	//   ....[55]....
        /*0108*/ 	.word	0xffffffff


	//   ....[56]....
        /*010c*/ 	.word	0xffffffff


	//   ....[57]....
        /*0110*/ 	.word	0xffffffff


	//   ....[58]....
        /*0114*/ 	.word	0xffffffff


	//   ....[59]....
        /*0118*/ 	.word	0xffffffff


	//   ....[60]....
        /*011c*/ 	.word	0xffffffff


	//   ....[61]....
        /*0120*/ 	.word	0xffffffff


	//   ....[62]....
        /*0124*/ 	.word	0xffffffff


	//   ....[63]....
        /*0128*/ 	.word	0xffffffff


	//   ....[64]....
        /*012c*/ 	.word	0xffffffff


	//   ....[65]....
        /*0130*/ 	.word	0xffffffff


	//   ....[66]....
        /*0134*/ 	.word	0xffffffff


	//   ....[67]....
        /*0138*/ 	.word	0xffffffff


	//   ....[68]....
        /*013c*/ 	.word	0xffffffff


	//   ....[69]....
        /*0140*/ 	.word	0xffffffff


	//   ....[70]....
        /*0144*/ 	.word	0xffffffff


	//   ....[71]....
        /*0148*/ 	.word	0xffffffff


	//   ....[72]....
        /*014c*/ 	.word	0xffffffff


	//   ....[73]....
        /*0150*/ 	.word	0xffffffff


	//   ....[74]....
        /*0154*/ 	.word	0xffffffff


	//   ....[75]....
        /*0158*/ 	.word	0xffffffff


	//   ....[76]....
        /*015c*/ 	.word	0xffffffff


	//   ....[77]....
        /*0160*/ 	.word	0xffffffff


	//   ....[78]....
        /*0164*/ 	.word	0xffffffff


	//   ....[79]....
        /*0168*/ 	.word	0xffffffff


	//   ....[80]....
        /*016c*/ 	.word	0xffffffff


	//   ....[81]....
        /*0170*/ 	.word	0xffffffff


	//   ....[82]....
        /*0174*/ 	.word	0xffffffff


	//   ....[83]....
        /*0178*/ 	.word	0xffffffff


	//   ....[84]....
        /*017c*/ 	.word	0xffffffff


	//   ....[85]....
        /*0180*/ 	.word	0xffffffff


	//   ....[86]....
        /*0184*/ 	.word	0xffffffff


	//   ....[87]....
        /*0188*/ 	.word	0xffffffff


	//   ....[88]....
        /*018c*/ 	.word	0xffffffff


	//   ....[89]....
        /*0190*/ 	.word	0xffffffff


	//   ....[90]....
        /*0194*/ 	.word	0xffffffff


	//   ....[91]....
        /*0198*/ 	.word	0xffffffff


	//   ....[92]....
        /*019c*/ 	.word	0xffffffff


	//   ....[93]....
        /*01a0*/ 	.word	0xffffffff


	//   ....[94]....
        /*01a4*/ 	.word	0xffffffff


	//   ....[95]....
        /*01a8*/ 	.word	0xffffffff


	//----- nvinfo : EIATTR_COOP_GROUP_INSTR_OFFSETS
	.align		4
.L_3321:
        /*01ac*/ 	.byte	0x04, 0x28
        /*01ae*/ 	.short	(.L_3323 - .L_3322)


	//   ....[0]....
.L_3322:
        /*01b0*/ 	.word	0x00000e20


	//   ....[1]....
        /*01b4*/ 	.word	0x00000ec0


	//   ....[2]....
        /*01b8*/ 	.word	0x00000fa0


	//   ....[3]....
        /*01bc*/ 	.word	0x00001060


	//   ....[4]....
        /*01c0*/ 	.word	0x00001480


	//   ....[5]....
        /*01c4*/ 	.word	0x00001950


	//   ....[6]....
        /*01c8*/ 	.word	0x00001b20


	//   ....[7]....
        /*01cc*/ 	.word	0x00002430


	//   ....[8]....
        /*01d0*/ 	.word	0x00002fb0


	//   ....[9]....
        /*01d4*/ 	.word	0x00002fe0


	//   ....[10]....
        /*01d8*/ 	.word	0x00003030


	//   ....[11]....
        /*01dc*/ 	.word	0x00003040


	//   ....[12]....
        /*01e0*/ 	.word	0x000030b0


	//   ....[13]....
        /*01e4*/ 	.word	0x000030e0


	//   ....[14]....
        /*01e8*/ 	.word	0x00003120


	//   ....[15]....
        /*01ec*/ 	.word	0x00003130


	//   ....[16]....
        /*01f0*/ 	.word	0x000031c0


	//   ....[17]....
        /*01f4*/ 	.word	0x00003200


	//   ....[18]....
        /*01f8*/ 	.word	0x00003210


	//   ....[19]....
        /*01fc*/ 	.word	0x00003220


	//   ....[20]....
        /*0200*/ 	.word	0x000032c0


	//   ....[21]....
        /*0204*/ 	.word	0x000032f0


	//   ....[22]....
        /*0208*/ 	.word	0x00003300


	//   ....[23]....
        /*020c*/ 	.word	0x00003310


	//   ....[24]....
        /*0210*/ 	.word	0x00003470


	//   ....[25]....
        /*0214*/ 	.word	0x000034b0


	//   ....[26]....
        /*0218*/ 	.word	0x000034f0


	//   ....[27]....
        /*021c*/ 	.word	0x00003530


	//   ....[28]....
        /*0220*/ 	.word	0x000036f0


	//   ....[29]....
        /*0224*/ 	.word	0x00003730


	//   ....[30]....
        /*0228*/ 	.word	0x00003770


	//   ....[31]....
        /*022c*/ 	.word	0x000037b0


	//   ....[32]....
        /*0230*/ 	.word	0x000037f0


	//   ....[33]....
        /*0234*/ 	.word	0x00003830


	//   ....[34]....
        /*0238*/ 	.word	0x00003cc0


	//   ....[35]....
        /*023c*/ 	.word	0x00003cd0


	//   ....[36]....
        /*0240*/ 	.word	0x00003ce0


	//   ....[37]....
        /*0244*/ 	.word	0x00003cf0


	//   ....[38]....
        /*0248*/ 	.word	0x00003e90


	//   ....[39]....
        /*024c*/ 	.word	0x00003ed0


	//   ....[40]....
        /*0250*/ 	.word	0x00003f40


	//   ....[41]....
        /*0254*/ 	.word	0x00003f70


	//   ....[42]....
        /*0258*/ 	.word	0x00004040


	//   ....[43]....
        /*025c*/ 	.word	0x00004060


	//   ....[44]....
        /*0260*/ 	.word	0x00004070


	//   ....[45]....
        /*0264*/ 	.word	0x00004080


	//   ....[46]....
        /*0268*/ 	.word	0x00004150


	//   ....[47]....
        /*026c*/ 	.word	0x00004170


	//   ....[48]....
        /*0270*/ 	.word	0x00004180


	//   ....[49]....
        /*0274*/ 	.word	0x00004190


	//   ....[50]....
        /*0278*/ 	.word	0x00004260


	//   ....[51]....
        /*027c*/ 	.word	0x00004280


	//   ....[52]....
        /*0280*/ 	.word	0x00004290


	//   ....[53]....
        /*0284*/ 	.word	0x000042a0


	//   ....[54]....
        /*0288*/ 	.word	0x00004380


	//   ....[55]....
        /*028c*/ 	.word	0x000043c0


	//   ....[56]....
        /*0290*/ 	.word	0x00004400


	//   ....[57]....
        /*0294*/ 	.word	0x00004440


	//   ....[58]....
        /*0298*/ 	.word	0x00004480


	//   ....[59]....
        /*029c*/ 	.word	0x000044c0


	//   ....[60]....
        /*02a0*/ 	.word	0x00004500


	//   ....[61]....
        /*02a4*/ 	.word	0x00004540


	//   ....[62]....
        /*02a8*/ 	.word	0x00004590


	//   ....[63]....
        /*02ac*/ 	.word	0x000045e0


	//   ....[64]....
        /*02b0*/ 	.word	0x00005980


	//   ....[65]....
        /*02b4*/ 	.word	0x000059c0


	//   ....[66]....
        /*02b8*/ 	.word	0x00005a00


	//   ....[67]....
        /*02bc*/ 	.word	0x00005a40


	//   ....[68]....
        /*02c0*/ 	.word	0x00005a80


	//   ....[69]....
        /*02c4*/ 	.word	0x00005ab0


	//   ....[70]....
        /*02c8*/ 	.word	0x00005af0


	//   ....[71]....
        /*02cc*/ 	.word	0x00005b30


	//   ....[72]....
        /*02d0*/ 	.word	0x00005bc0


	//   ....[73]....
        /*02d4*/ 	.word	0x00005bf0


	//   ....[74]....
        /*02d8*/ 	.word	0x00005c20


	//   ....[75]....
        /*02dc*/ 	.word	0x00005c60


	//   ....[76]....
        /*02e0*/ 	.word	0x00005d60


	//   ....[77]....
        /*02e4*/ 	.word	0x00005da0


	//   ....[78]....
        /*02e8*/ 	.word	0x00005de0


	//   ....[79]....
        /*02ec*/ 	.word	0x00005e20


	//   ....[80]....
        /*02f0*/ 	.word	0x00005ef0


	//   ....[81]....
        /*02f4*/ 	.word	0x00005f10


	//   ....[82]....
        /*02f8*/ 	.word	0x00005f30


	//   ....[83]....
        /*02fc*/ 	.word	0x00005f40


	//   ....[84]....
        /*0300*/ 	.word	0x00006370


	//   ....[85]....
        /*0304*/ 	.word	0x00006580


	//   ....[86]....
        /*0308*/ 	.word	0x00006690


	//   ....[87]....
        /*030c*/ 	.word	0x000066e0


	//   ....[88]....
        /*0310*/ 	.word	0x00006730


	//   ....[89]....
        /*0314*/ 	.word	0x00006760


	//   ....[90]....
        /*0318*/ 	.word	0x00006780


	//   ....[91]....
        /*031c*/ 	.word	0x00006850


	//   ....[92]....
        /*0320*/ 	.word	0x00006890


	//   ....[93]....
        /*0324*/ 	.word	0x000068e0


	//   ....[94]....
        /*0328*/ 	.word	0x00006910


	//   ....[95]....
        /*032c*/ 	.word	0x00006930


	//----- nvinfo : EIATTR_VRC_CTA_INIT_COUNT
	.align		4
.L_3323:
        /*0330*/ 	.byte	0x02, 0x4a
	.zero		1
	.zero		1


	//----- nvinfo : EIATTR_EXIT_INSTR_OFFSETS
	.align		4
        /*0334*/ 	.byte	0x04, 0x1c
        /*0336*/ 	.short	(.L_3325 - .L_3324)


	//   ....[0]....
.L_3324:
        /*0338*/ 	.word	0x000069d0


	//   ....[1]....
        /*033c*/ 	.word	0x00006c10


	//----- nvinfo : EIATTR_MAX_THREADS
	.align		4
.L_3325:
        /*0340*/ 	.byte	0x04, 0x05
        /*0342*/ 	.short	(.L_3327 - .L_3326)
.L_3326:
        /*0344*/ 	.word	0x00000020
        /*0348*/ 	.word	0x00000001
        /*034c*/ 	.word	0x00000001


	//----- nvinfo : EIATTR_CRS_STACK_SIZE
	.align		4
.L_3327:
        /*0350*/ 	.byte	0x04, 0x1e
        /*0352*/ 	.short	(.L_3329 - .L_3328)
.L_3328:
        /*0354*/ 	.word	0x00000000


	//----- nvinfo : EIATTR_CBANK_PARAM_SIZE
	.align		4
.L_3329:
        /*0358*/ 	.byte	0x03, 0x19
        /*035a*/ 	.short	0x01f0


	//----- nvinfo : EIATTR_PARAM_CBANK
	.align		4
        /*035c*/ 	.byte	0x04, 0x0a
        /*035e*/ 	.short	(.L_3331 - .L_3330)
	.align		4
.L_3330:
        /*0360*/ 	.word	index@(.nv.constant0._Z25selective_scan_bwd_kernelI32Selective_Scan_bwd_kernel_traitsILi32ELi8ELb1ELb0ELb1ELb0ELb1EN3c104HalfENS1_7complexIfEEEEv12SSMParamsBwd)
        /*0364*/ 	.short	0x0380
        /*0366*/ 	.short	0x01f0


	//----- nvinfo : EIATTR_SW_WAR
	.align		4
.L_3331:
        /*0368*/ 	.byte	0x04, 0x36
        /*036a*/ 	.short	(.L_3333 - .L_3332)
.L_3332:
        /*036c*/ 	.word	0x00000008
.L_3333:


//--------------------- .nv.info._Z25selective_scan_bwd_kernelI32Selective_Scan_bwd_kernel_traitsILi32ELi8ELb1ELb0ELb1ELb1ELb0EN3c104HalfENS1_7complexIfEEEEv12SSMParamsBwd --------------------------
	.section	.nv.info._Z25selective_scan_bwd_kernelI32Selective_Scan_bwd_kernel_traitsILi32ELi8ELb1ELb0ELb1ELb1ELb0EN3c104HalfENS1_7complexIfEEEEv12SSMParamsBwd,"",@"SHT_CUDA_INFO"
	.sectionflags	@""
	.align	4


	//----- nvinfo : EIATTR_CUDA_API_VERSION
	.align		4
        /*0000*/ 	.byte	0x04, 0x37
        /*0002*/ 	.short	(.L_3335 - .L_3334)
.L_3334:
        /*0004*/ 	.word	0x00000082


	//----- nvinfo : EIATTR_KPARAM_INFO
	.align		4
.L_3335:
        /*0008*/ 	.byte	0x04, 0x17
        /*000a*/ 	.short	(.L_3337 - .L_3336)
.L_3336:
        /*000c*/ 	.word	0x00000000
        /*0010*/ 	.short	0x0000
        /*0012*/ 	.short	0x0000
        /*0014*/ 	.byte	0x00, 0xf0, 0xc1, 0x07


	//----- nvinfo : EIATTR_SPARSE_MMA_MASK
	.align		4
.L_3337:
        /*0018*/ 	.byte	0x03, 0x50
        /*001a*/ 	.short	0x0000


	//----- nvinfo : EIATTR_MAXREG_COUNT
	.align		4
        /*001c*/ 	.byte	0x03, 0x1b
        /*001e*/ 	.short	0x00ff


	//----- nvinfo : EIATTR_NUM_BARRIERS
	.align		4
        /*0020*/ 	.byte	0x02, 0x4c
        /*0022*/ 	.byte	0x01
	.zero		1


	//----- nvinfo : EIATTR_MERCURY_ISA_VERSION
	.align		4
        /*0024*/ 	.byte	0x03, 0x5f
        /*0026*/ 	.short	0x0101


	//----- nvinfo : EIATTR_COOP_GROUP_MASK_REGIDS
	.align		4
        /*0028*/ 	.byte	0x04, 0x29
        /*002a*/ 	.short	(.L_3339 - .L_3338)


	//   ....[0]....
.L_3338:
        /*002c*/ 	.word	0xffffffff


	//   ....[1]....
        /*0030*/ 	.word	0xffffffff


	//   ....[2]....
        /*0034*/ 	.word	0xffffffff


	//   ....[3]....
        /*0038*/ 	.word	0xffffffff


	//   ....[4]....
        /*003c*/ 	.word	0xffffffff


	//   ....[5]....
        /*0040*/ 	.word	0xffffffff


	//   ....[6]....
        /*0044*/ 	.word	0xffffffff


	//   ....[7]....
        /*0048*/ 	.word	0xffffffff


	//   ....[8]....
        /*004c*/ 	.word	0xffffffff


	//   ....[9]....
        /*0050*/ 	.word	0xffffffff


	//   ....[10]....
        /*0054*/ 	.word	0xffffffff


	//   ....[11]....
        /*0058*/ 	.word	0xffffffff


	//   ....[12]....
        /*005c*/ 	.word	0xffffffff


	//   ....[13]....
        /*0060*/ 	.word	0xffffffff


	//   ....[14]....
        /*0064*/ 	.word	0xffffffff


	//   ....[15]....
        /*0068*/ 	.word	0xffffffff


	//   ....[16]....
        /*006c*/ 	.word	0xffffffff


	//   ....[17]....
        /*0070*/ 	.word	0xffffffff


	//   ....[18]....
        /*0074*/ 	.word	0xffffffff


	//   ....[19]....
        /*0078*/ 	.word	0xffffffff


	//   ....[20]....
        /*007c*/ 	.word	0xffffffff


	//   ....[21]....
        /*0080*/ 	.word	0xffffffff


	//   ....[22]....
        /*0084*/ 	.word	0xffffffff


	//   ....[23]....
        /*0088*/ 	.word	0xffffffff


	//   ....[24]....
        /*008c*/ 	.word	0xffffffff


	//   ....[25]....
        /*0090*/ 	.word	0xffffffff


	//   ....[26]....
        /*0094*/ 	.word	0xffffffff


	//   ....[27]....
        /*0098*/ 	.word	0xffffffff


	//   ....[28]....
        /*009c*/ 	.word	0xffffffff


	//   ....[29]....
        /*00a0*/ 	.word	0xffffffff


	//   ....[30]....
        /*00a4*/ 	.word	0xffffffff


	//   ....[31]....
        /*00a8*/ 	.word	0xffffffff


	//   ....[32]....
        /*00ac*/ 	.word	0xffffffff


	//   ....[33]....
        /*00b0*/ 	.word	0xffffffff


	//   ....[34]....
        /*00b4*/ 	.word	0xffffffff


	//   ....[35]....
        /*00b8*/ 	.word	0xffffffff


	//   ....[36]....
        /*00bc*/ 	.word	0xffffffff


	//   ....[37]....
        /*00c0*/ 	.word	0xffffffff


	//   ....[38]....
        /*00c4*/ 	.word	0xffffffff


	//   ....[39]....
        /*00c8*/ 	.word	0xffffffff


	//   ....[40]....
        /*00cc*/ 	.word	0xffffffff


	//   ....[41]....
        /*00d0*/ 	.word	0xffffffff


	//   ....[42]....
        /*00d4*/ 	.word	0xffffffff


	//   ....[43]....
        /*00d8*/ 	.word	0xffffffff


	//   ....[44]....
        /*00dc*/ 	.word	0xffffffff


	//   ....[45]....
        /*00e0*/ 	.word	0xffffffff


	//   ....[46]....
        /*00e4*/ 	.word	0xffffffff


	//   ....[47]....
        /*00e8*/ 	.word	0xffffffff


	//   ....[48]....
        /*00ec*/ 	.word	0xffffffff


	//   ....[49]....
        /*00f0*/ 	.word	0xffffffff


	//   ....[50]....
        /*00f4*/ 	.word	0xffffffff


	//   ....[51]....
        /*00f8*/ 	.word	0xffffffff


	//   ....[52]....
        /*00fc*/ 	.word	0xffffffff


	//   ....[53]....
        /*0100*/ 	.word	0xffffffff


	//   ....[54]....
        /*0104*/ 	.word	0xffffffff


	//   ....[55]....
        /*0108*/ 	.word	0xffffffff


	//   ....[56]....
        /*010c*/ 	.word	0xffffffff


	//   ....[57]....
        /*0110*/ 	.word	0xffffffff


	//   ....[58]....
        /*0114*/ 	.word	0xffffffff


	//   ....[59]....
        /*0118*/ 	.word	0xffffffff


	//   ....[60]....
        /*011c*/ 	.word	0xffffffff


	//   ....[61]....
        /*0120*/ 	.word	0xffffffff


	//   ....[62]....
        /*0124*/ 	.word	0xffffffff


	//   ....[63]....
        /*0128*/ 	.word	0xffffffff


	//   ....[64]....
        /*012c*/ 	.word	0xffffffff


	//   ....[65]....
        /*0130*/ 	.word	0xffffffff


	//   ....[66]....
        /*0134*/ 	.word	0xffffffff


	//   ....[67]....
        /*0138*/ 	.word	0xffffffff


	//   ....[68]....
        /*013c*/ 	.word	0xffffffff


	//   ....[69]....
        /*0140*/ 	.word	0xffffffff


	//   ....[70]....
        /*0144*/ 	.word	0xffffffff


	//   ....[71]....
        /*0148*/ 	.word	0xffffffff


	//   ....[72]....
        /*014c*/ 	.word	0xffffffff


	//   ....[73]....
        /*0150*/ 	.word	0xffffffff


	//   ....[74]....
        /*0154*/ 	.word	0xffffffff


	//   ....[75]....
        /*0158*/ 	.word	0xffffffff


	//   ....[76]....
        /*015c*/ 	.word	0xffffffff


	//   ....[77]....
        /*0160*/ 	.word	0xffffffff


	//   ....[78]....
        /*0164*/ 	.word	0xffffffff


	//   ....[79]....
        /*0168*/ 	.word	0xffffffff


	//   ....[80]....
        /*016c*/ 	.word	0xffffffff


	//   ....[81]....
        /*0170*/ 	.word	0xffffffff


	//   ....[82]....
        /*0174*/ 	.word	0xffffffff


	//   ....[83]....
        /*0178*/ 	.word	0xffffffff


	//   ....[84]....
        /*017c*/ 	.word	0xffffffff


	//   ....[85]....
        /*0180*/ 	.word	0xffffffff


	//   ....[86]....
        /*0184*/ 	.word	0xffffffff


	//   ....[87]....
        /*0188*/ 	.word	0xffffffff


	//   ....[88]....
        /*018c*/ 	.word	0xffffffff


	//   ....[89]....
        /*0190*/ 	.word	0xffffffff


	//   ....[90]....
        /*0194*/ 	.word	0xffffffff


	//   ....[91]....
        /*0198*/ 	.word	0xffffffff


	//   ....[92]....
        /*019c*/ 	.word	0xffffffff


	//----- nvinfo : EIATTR_COOP_GROUP_INSTR_OFFSETS
	.align		4
.L_3339:
        /*01a0*/ 	.byte	0x04, 0x28
        /*01a2*/ 	.short	(.L_3341 - .L_3340)


	//   ....[0]....
.L_3340:
        /*01a4*/ 	.word	0x00000d80


	//   ....[1]....
        /*01a8*/ 	.word	0x00000de0


	//   ....[2]....
        /*01ac*/ 	.word	0x00000fd0


	//   ....[3]....
        /*01b0*/ 	.word	0x000029c0


	//   ....[4]....
        /*01b4*/ 	.word	0x000034f0


	//   ....[5]....
        /*01b8*/ 	.word	0x00003520


	//   ....[6]....
        /*01bc*/ 	.word	0x00003570


	//   ....[7]....
        /*01c0*/ 	.word	0x00003580


	//   ....[8]....
        /*01c4*/ 	.word	0x000035f0


	//   ....[9]....
        /*01c8*/ 	.word	0x00003620


	//   ....[10]....
        /*01cc*/ 	.word	0x00003660


	//   ....[11]....
        /*01d0*/ 	.word	0x00003670


	//   ....[12]....
        /*01d4*/ 	.word	0x00003700


	//   ....[13]....
        /*01d8*/ 	.word	0x00003730


	//   ....[14]....
        /*01dc*/ 	.word	0x00003750


	//   ....[15]....
        /*01e0*/ 	.word	0x00003760


	//   ....[16]....
        /*01e4*/ 	.word	0x00003800


	//   ....[17]....
        /*01e8*/ 	.word	0x00003830


	//   ....[18]....
        /*01ec*/ 	.word	0x00003840


	//   ....[19]....
        /*01f0*/ 	.word	0x00003850


	//   ....[20]....
        /*01f4*/ 	.word	0x00003990


	//   ....[21]....
        /*01f8*/ 	.word	0x000039d0


	//   ....[22]....
        /*01fc*/ 	.word	0x00003a10


	//   ....[23]....
        /*0200*/ 	.word	0x00003a50


	//   ....[24]....
        /*0204*/ 	.word	0x00003c30


	//   ....[25]....
        /*0208*/ 	.word	0x00003c70


	//   ....[26]....
        /*020c*/ 	.word	0x00003cb0


	//   ....[27]....
        /*0210*/ 	.word	0x00003cf0


	//   ....[28]....
        /*0214*/ 	.word	0x00003d30


	//   ....[29]....
        /*0218*/ 	.word	0x00003d60


	//   ....[30]....
        /*021c*/ 	.word	0x00004200


	//   ....[31]....
        /*0220*/ 	.word	0x00004210


	//   ....[32]....
        /*0224*/ 	.word	0x00004220


	//   ....[33]....
        /*0228*/ 	.word	0x00004230


	//   ....[34]....
        /*022c*/ 	.word	0x000043d0


	//   ....[35]....
        /*0230*/ 	.word	0x00004410


	//   ....[36]....
        /*0234*/ 	.word	0x00004480


	//   ....[37]....
        /*0238*/ 	.word	0x000044b0


	//   ....[38]....
        /*023c*/ 	.word	0x00004580


	//   ....[39]....
        /*0240*/ 	.word	0x000045a0


	//   ....[40]....
        /*0244*/ 	.word	0x000045b0


	//   ....[41]....
        /*0248*/ 	.word	0x000045c0


	//   ....[42]....
        /*024c*/ 	.word	0x00004690


	//   ....[43]....
        /*0250*/ 	.word	0x000046b0


	//   ....[44]....
        /*0254*/ 	.word	0x000046c0


	//   ....[45]....
        /*0258*/ 	.word	0x000046d0


	//   ....[46]....
        /*025c*/ 	.word	0x000047a0


	//   ....[47]....
        /*0260*/ 	.word	0x000047c0


	//   ....[48]....
        /*0264*/ 	.word	0x000047d0


	//   ....[49]....
        /*0268*/ 	.word	0x000047e0


	//   ....[50]....
        /*026c*/ 	.word	0x000048c0


	//   ....[51]....
        /*0270*/ 	.word	0x00004900


	//   ....[52]....
        /*0274*/ 	.word	0x00004940


	//   ....[53]....
        /*0278*/ 	.word	0x00004980


	//   ....[54]....
        /*027c*/ 	.word	0x000049c0


	//   ....[55]....
        /*0280*/ 	.word	0x00004a00


	//   ....[56]....
        /*0284*/ 	.word	0x00004a60


	//   ....[57]....
        /*0288*/ 	.word	0x00004aa0


	//   ....[58]....
        /*028c*/ 	.word	0x00004ae0


	//   ....[59]....
        /*0290*/ 	.word	0x00004c00


	//   ....[60]....
        /*0294*/ 	.word	0x00005ec0


	//   ....[61]....
        /*0298*/ 	.word	0x00005f00


	//   ....[62]....
        /*029c*/ 	.word	0x00005f40


	//   ....[63]....
        /*02a0*/ 	.word	0x00005f80


	//   ....[64]....
        /*02a4*/ 	.word	0x00005ff0


	//   ....[65]....
        /*02a8*/ 	.word	0x00006020


	//   ....[66]....
        /*02ac*/ 	.word	0x00006050


	//   ....[67]....
        /*02b0*/ 	.word	0x00006070


	//   ....[68]....
        /*02b4*/ 	.word	0x00006130


	//   ....[69]....
        /*02b8*/ 	.word	0x00006180


	//   ....[70]....
        /*02bc*/ 	.word	0x000061c0


	//   ....[71]....
        /*02c0*/ 	.word	0x00006200


	//   ....[72]....
        /*02c4*/ 	.word	0x00006310


	//   ....[73]....
        /*02c8*/ 	.word	0x00006360


	//   ....[74]....
        /*02cc*/ 	.word	0x000063a0


	//   ....[75]....
        /*02d0*/ 	.word	0x000063e0


	//   ....[76]....
        /*02d4*/ 	.word	0x00006430


	//   ....[77]....
        /*02d8*/ 	.word	0x00006450


	//   ....[78]....
        /*02dc*/ 	.word	0x00006470


	//   ....[79]....
        /*02e0*/ 	.word	0x00006480


	//   ....[80]....
        /*02e4*/ 	.word	0x00006800


	//   ....[81]....
        /*02e8*/ 	.word	0x00006bc0


	//   ....[82]....
        /*02ec*/ 	.word	0x00006f20


	//   ....[83]....
        /*02f0*/ 	.word	0x00007020


	//   ....[84]....
        /*02f4*/ 	.word	0x00007070


	//   ....[85]....
        /*02f8*/ 	.word	0x000070c0


	//   ....[86]....
        /*02fc*/ 	.word	0x000070f0


	//   ....[87]....
        /*0300*/ 	.word	0x00007110


	//   ....[88]....
        /*0304*/ 	.word	0x000071e0


	//   ....[89]....
        /*0308*/ 	.word	0x00007220


	//   ....[90]....
        /*030c*/ 	.word	0x00007270


	//   ....[91]....
        /*0310*/ 	.word	0x000072a0


	//   ....[92]....
        /*0314*/ 	.word	0x000072c0


	//----- nvinfo : EIATTR_VRC_CTA_INIT_COUNT
	.align		4
.L_3341:
        /*0318*/ 	.byte	0x02, 0x4a
	.zero		1
	.zero		1


	//----- nvinfo : EIATTR_EXIT_INSTR_OFFSETS
	.align		4
        /*031c*/ 	.byte	0x04, 0x1c
        /*031e*/ 	.short	(.L_3343 - .L_3342)


	//   ....[0]....
.L_3342:
        /*0320*/ 	.word	0x00007360


	//   ....[1]....
        /*0324*/ 	.word	0x000075a0


	//----- nvinfo : EIATTR_MAX_THREADS
	.align		4
.L_3343:
        /*0328*/ 	.byte	0x04, 0x05
        /*032a*/ 	.short	(.L_3345 - .L_3344)
.L_3344:
        /*032c*/ 	.word	0x00000020
        /*0330*/ 	.word	0x00000001
        /*0334*/ 	.word	0x00000001


	//----- nvinfo : EIATTR_CRS_STACK_SIZE
	.align		4
.L_3345:
        /*0338*/ 	.byte	0x04, 0x1e
        /*033a*/ 	.short	(.L_3347 - .L_3346)
.L_3346:
        /*033c*/ 	.word	0x00000000


	//----- nvinfo : EIATTR_CBANK_PARAM_SIZE
	.align		4
.L_3347:
        /*0340*/ 	.byte	0x03, 0x19
        /*0342*/ 	.short	0x01f0


	//----- nvinfo : EIATTR_PARAM_CBANK
	.align		4
        /*0344*/ 	.byte	0x04, 0x0a
        /*0346*/ 	.short	(.L_3349 - .L_3348)
	.align		4
.L_3348:
        /*0348*/ 	.word	index@(.nv.constant0._Z25selective_scan_bwd_kernelI32Selective_Scan_bwd_kernel_traitsILi32ELi8ELb1ELb0ELb1ELb1ELb0EN3c104HalfENS1_7complexIfEEEEv12SSMParamsBwd)
        /*034c*/ 	.short	0x0380
        /*034e*/ 	.short	0x01f0


	//----- nvinfo : EIATTR_SW_WAR
	.align		4
.L_3349:
        /*0350*/ 	.byte	0x04, 0x36
        /*0352*/ 	.short	(.L_3351 - .L_3350)
.L_3350:
        /*0354*/ 	.word	0x00000008
.L_3351:


//--------------------- .nv.info._Z25selective_scan_bwd_kernelI32Selective_Scan_bwd_kernel_traitsILi32ELi8ELb1ELb0ELb1ELb1ELb1EN3c104HalfENS1_7complexIfEEEEv12SSMParamsBwd --------------------------
	.section	.nv.info._Z25selective_scan_bwd_kernelI32Selective_Scan_bwd_kernel_traitsILi32ELi8ELb1ELb0ELb1ELb1ELb1EN3c104HalfENS1_7complexIfEEEEv12SSMParamsBwd,"",@"SHT_CUDA_INFO"
	.sectionflags	@""
	.align	4


	//----- nvinfo : EIATTR_CUDA_API_VERSION
	.align		4
        /*0000*/ 	.byte	0x04, 0x37
        /*0002*/ 	.short	(.L_3353 - .L_3352)
.L_3352:
        /*0004*/ 	.word	0x00000082


	//----- nvinfo : EIATTR_KPARAM_INFO
	.align		4
.L_3353:
        /*0008*/ 	.byte	0x04, 0x17
        /*000a*/ 	.short	(.L_3355 - .L_3354)
.L_3354:
        /*000c*/ 	.word	0x00000000
        /*0010*/ 	.short	0x0000
        /*0012*/ 	.short	0x0000
        /*0014*/ 	.byte	0x00, 0xf0, 0xc1, 0x07


	//----- nvinfo : EIATTR_SPARSE_MMA_MASK
	.align		4
.L_3355:
        /*0018*/ 	.byte	0x03, 0x50
        /*001a*/ 	.short	0x0000


	//----- nvinfo : EIATTR_MAXREG_COUNT
	.align		4
        /*001c*/ 	.byte	0x03, 0x1b
        /*001e*/ 	.short	0x00ff


	//----- nvinfo : EIATTR_NUM_BARRIERS
	.align		4
        /*0020*/ 	.byte	0x02, 0x4c
        /*0022*/ 	.byte	0x01
	.zero		1


	//----- nvinfo : EIATTR_MERCURY_ISA_VERSION
	.align		4
        /*0024*/ 	.byte	0x03, 0x5f
        /*0026*/ 	.short	0x0101


	//----- nvinfo : EIATTR_COOP_GROUP_MASK_REGIDS
	.align		4
        /*0028*/ 	.byte	0x04, 0x29
        /*002a*/ 	.short	(.L_3357 - .L_3356)


	//   ....[0]....
.L_3356:
        /*002c*/ 	.word	0xffffffff


	//   ....[1]....
        /*0030*/ 	.word	0xffffffff


	//   ....[2]....
        /*0034*/ 	.word	0xffffffff


	//   ....[3]....
        /*0038*/ 	.word	0xffffffff


	//   ....[4]....
        /*003c*/ 	.word	0xffffffff


	//   ....[5]....
        /*0040*/ 	.word	0xffffffff


	//   ....[6]....
        /*0044*/ 	.word	0xffffffff


	//   ....[7]....
        /*0048*/ 	.word	0xffffffff


	//   ....[8]....
        /*004c*/ 	.word	0xffffffff


	//   ....[9]....
        /*0050*/ 	.word	0xffffffff


	//   ....[10]....
        /*0054*/ 	.word	0xffffffff


	//   ....[11]....
        /*0058*/ 	.word	0xffffffff


	//   ....[12]....
        /*005c*/ 	.word	0xffffffff


	//   ....[13]....
        /*0060*/ 	.word	0xffffffff


	//   ....[14]....
        /*0064*/ 	.word	0xffffffff


	//   ....[15]....
        /*0068*/ 	.word	0xffffffff


	//   ....[16]....
        /*006c*/ 	.word	0xffffffff


	//   ....[17]....
        /*0070*/ 	.word	0xffffffff


	//   ....[18]....
        /*0074*/ 	.word	0xffffffff


	//   ....[19]....
        /*0078*/ 	.word	0xffffffff


	//   ....[20]....
        /*007c*/ 	.word	0xffffffff


	//   ....[21]....
        /*0080*/ 	.word	0xffffffff


	//   ....[22]....
        /*0084*/ 	.word	0xffffffff


	//   ....[23]....
        /*0088*/ 	.word	0xffffffff


	//   ....[24]....
        /*008c*/ 	.word	0xffffffff


	//   ....[25]....
        /*0090*/ 	.word	0xffffffff


	//   ....[26]....
        /*0094*/ 	.word	0xffffffff


	//   ....[27]....
        /*0098*/ 	.word	0xffffffff


	//   ....[28]....
        /*009c*/ 	.word	0xffffffff


	//   ....[29]....
        /*00a0*/ 	.word	0xffffffff


	//   ....[30]....
        /*00a4*/ 	.word	0xffffffff


	//   ....[31]....
        /*00a8*/ 	.word	0xffffffff


	//   ....[32]....
        /*00ac*/ 	.word	0xffffffff


	//   ....[33]....
        /*00b0*/ 	.word	0xffffffff


	//   ....[34]....
        /*00b4*/ 	.word	0xffffffff


	//   ....[35]....
        /*00b8*/ 	.word	0xffffffff


	//   ....[36]....
        /*00bc*/ 	.word	0xffffffff


	//   ....[37]....
        /*00c0*/ 	.word	0xffffffff


	//   ....[38]....
        /*00c4*/ 	.word	0xffffffff


	//   ....[39]....
        /*00c8*/ 	.word	0xffffffff


	//   ....[40]....
        /*00cc*/ 	.word	0xffffffff


	//   ....[41]....
        /*00d0*/ 	.word	0xffffffff


	//   ....[42]....
        /*00d4*/ 	.word	0xffffffff


	//   ....[43]....
        /*00d8*/ 	.word	0xffffffff


	//   ....[44]....
        /*00dc*/ 	.word	0xffffffff


	//   ....[45]....
        /*00e0*/ 	.word	0xffffffff


	//   ....[46]....
        /*00e4*/ 	.word	0xffffffff


	//   ....[47]....
        /*00e8*/ 	.word	0xffffffff


	//   ....[48]....
        /*00ec*/ 	.word	0xffffffff


	//   ....[49]....
        /*00f0*/ 	.word	0xffffffff


	//   ....[50]....
        /*00f4*/ 	.word	0xffffffff


	//   ....[51]....
        /*00f8*/ 	.word	0xffffffff


	//   ....[52]....
        /*00fc*/ 	.word	0xffffffff


	//   ....[53]....
        /*0100*/ 	.word	0xffffffff


	//   ....[54]....
        /*0104*/ 	.word	0xffffffff


	//   ....[55]....
        /*0108*/ 	.word	0xffffffff


	//   ....[56]....
        /*010c*/ 	.word	0xffffffff


	//   ....[57]....
        /*0110*/ 	.word	0xffffffff


	//   ....[58]....
        /*0114*/ 	.word	0xffffffff


	//   ....[59]....
        /*0118*/ 	.word	0xffffffff


	//   ....[60]....
        /*011c*/ 	.word	0xffffffff


	//   ....[61]....
        /*0120*/ 	.word	0xffffffff


	//   ....[62]....
        /*0124*/ 	.word	0xffffffff


	//   ....[63]....
        /*0128*/ 	.word	0xffffffff


	//   ....[64]....
        /*012c*/ 	.word	0xffffffff


	//   ....[65]....
        /*0130*/ 	.word	0xffffffff


	//   ....[66]....
        /*0134*/ 	.word	0xffffffff


	//   ....[67]....
        /*0138*/ 	.word	0xffffffff


	//   ....[68]....
        /*013c*/ 	.word	0xffffffff


	//   ....[69]....
        /*0140*/ 	.word	0xffffffff


	//   ....[70]....
        /*0144*/ 	.word	0xffffffff


	//   ....[71]....
        /*0148*/ 	.word	0xffffffff


	//   ....[72]....
        /*014c*/ 	.word	0xffffffff


	//   ....[73]....
        /*0150*/ 	.word	0xffffffff


	//   ....[74]....
        /*0154*/ 	.word	0xffffffff


	//   ....[75]....
        /*0158*/ 	.word	0xffffffff


	//   ....[76]....
        /*015c*/ 	.word	0xffffffff


	//   ....[77]....
        /*0160*/ 	.word	0xffffffff


	//   ....[78]....
        /*0164*/ 	.word	0xffffffff


	//   ....[79]....
        /*0168*/ 	.word	0xffffffff


	//   ....[80]....
        /*016c*/ 	.word	0xffffffff


	//   ....[81]....
        /*0170*/ 	.word	0xffffffff


	//   ....[82]....
        /*0174*/ 	.word	0xffffffff


	//   ....[83]....
        /*0178*/ 	.word	0xffffffff


	//   ....[84]....
        /*017c*/ 	.word	0xffffffff


	//   ....[85]....
        /*0180*/ 	.word	0xffffffff


	//   ....[86]....
        /*0184*/ 	.word	0xffffffff


	//   ....[87]....
        /*0188*/ 	.word	0xffffffff


	//   ....[88]....
        /*018c*/ 	.word	0xffffffff


	//   ....[89]....
        /*0190*/ 	.word	0xffffffff


	//   ....[90]....
        /*0194*/ 	.word	0xffffffff


	//   ....[91]....
        /*0198*/ 	.word	0xffffffff


	//   ....[92]....
        /*019c*/ 	.word	0xffffffff


	//   ....[93]....
        /*01a0*/ 	.word	0xffffffff


	//   ....[94]....
        /*01a4*/ 	.word	0xffffffff


	//   ....[95]....
        /*01a8*/ 	.word	0xffffffff


	//   ....[96]....
        /*01ac*/ 	.word	0xffffffff


	//----- nvinfo : EIATTR_COOP_GROUP_INSTR_OFFSETS
	.align		4
.L_3357:
        /*01b0*/ 	.byte	0x04, 0x28
        /*01b2*/ 	.short	(.L_3359 - .L_3358)


	//   ....[0]....
.L_3358:
        /*01b4*/ 	.word	0x00000e10


	//   ....[1]....
        /*01b8*/ 	.word	0x00000e90


	//   ....[2]....
        /*01bc*/ 	.word	0x00001090


	//   ....[3]....
        /*01c0*/ 	.word	0x00002270


	//   ....[4]....
        /*01c4*/ 	.word	0x00002600


	//   ....[5]....
        /*01c8*/ 	.word	0x00002b10


	//   ....[6]....
        /*01cc*/ 	.word	0x00002cd0


	//   ....[7]....
        /*01d0*/ 	.word	0x00003580


	//   ....[8]....
        /*01d4*/ 	.word	0x00004100


	//   ....[9]....
        /*01d8*/ 	.word	0x00004130


	//   ....[10]....
        /*01dc*/ 	.word	0x00004180


	//   ....[11]....
        /*01e0*/ 	.word	0x00004190


	//   ....[12]....
        /*01e4*/ 	.word	0x00004200


	//   ....[13]....
        /*01e8*/ 	.word	0x00004230


	//   ....[14]....
        /*01ec*/ 	.word	0x00004270


	//   ....[15]....
        /*01f0*/ 	.word	0x00004280


	//   ....[16]....
        /*01f4*/ 	.word	0x00004310


	//   ....[17]....
        /*01f8*/ 	.word	0x00004350


	//   ....[18]....
        /*01fc*/ 	.word	0x00004360


	//   ....[19]....
        /*0200*/ 	.word	0x00004370


	//   ....[20]....
        /*0204*/ 	.word	0x00004410


	//   ....[21]....
        /*0208*/ 	.word	0x00004440


	//   ....[22]....
        /*020c*/ 	.word	0x00004450


	//   ....[23]....
        /*0210*/ 	.word	0x00004460


	//   ....[24]....
        /*0214*/ 	.word	0x000045c0


	//   ....[25]....
        /*0218*/ 	.word	0x00004600


	//   ....[26]....
        /*021c*/ 	.word	0x00004640


	//   ....[27]....
        /*0220*/ 	.word	0x00004680


	//   ....[28]....
        /*0224*/ 	.word	0x00004840


	//   ....[29]....
        /*0228*/ 	.word	0x00004880


	//   ....[30]....
        /*022c*/ 	.word	0x000048c0


	//   ....[31]....
        /*0230*/ 	.word	0x00004900


	//   ....[32]....
        /*0234*/ 	.word	0x00004940


	//   ....[33]....
        /*0238*/ 	.word	0x00004980


	//   ....[34]....
        /*023c*/ 	.word	0x00004e10


	//   ....[35]....
        /*0240*/ 	.word	0x00004e20


	//   ....[36]....
        /*0244*/ 	.word	0x00004e30


	//   ....[37]....
        /*0248*/ 	.word	0x00004e40


	//   ....[38]....
        /*024c*/ 	.word	0x00004fd0


	//   ....[39]....
        /*0250*/ 	.word	0x00005010


	//   ....[40]....
        /*0254*/ 	.word	0x00005090


	//   ....[41]....
        /*0258*/ 	.word	0x000050c0


	//   ....[42]....
        /*025c*/ 	.word	0x00005190


	//   ....[43]....
        /*0260*/ 	.word	0x000051b0


	//   ....[44]....
        /*0264*/ 	.word	0x000051c0


	//   ....[45]....
        /*0268*/ 	.word	0x000051d0


	//   ....[46]....
        /*026c*/ 	.word	0x000052a0


	//   ....[47]....
        /*0270*/ 	.word	0x000052c0


	//   ....[48]....
        /*0274*/ 	.word	0x000052d0


	//   ....[49]....
        /*0278*/ 	.word	0x000052e0


	//   ....[50]....
        /*027c*/ 	.word	0x000053b0


	//   ....[51]....
        /*0280*/ 	.word	0x000053d0


	//   ....[52]....
        /*0284*/ 	.word	0x000053e0


	//   ....[53]....
        /*0288*/ 	.word	0x000053f0


	//   ....[54]....
        /*028c*/ 	.word	0x000054d0


	//   ....[55]....
        /*0290*/ 	.word	0x00005510


	//   ....[56]....
        /*0294*/ 	.word	0x00005550


	//   ....[57]....
        /*0298*/ 	.word	0x00005590


	//   ....[58]....
        /*029c*/ 	.word	0x000055d0


	//   ....[59]....
        /*02a0*/ 	.word	0x00005610


	//   ....[60]....
        /*02a4*/ 	.word	0x00005650


	//   ....[61]....
        /*02a8*/ 	.word	0x00005690


	//   ....[62]....
        /*02ac*/ 	.word	0x000056e0


	//   ....[63]....
        /*02b0*/ 	.word	0x00005760


	//   ....[64]....
        /*02b4*/ 	.word	0x00006ad0


	//   ....[65]....
        /*02b8*/ 	.word	0x00006b10


	//   ....[66]....
        /*02bc*/ 	.word	0x00006b50


	//   ....[67]....
        /*02c0*/ 	.word	0x00006b90


	//   ....[68]....
        /*02c4*/ 	.word	0x00006bd0


	//   ....[69]....
        /*02c8*/ 	.word	0x00006c40


	//   ....[70]....
        /*02cc*/ 	.word	0x00006c80


	//   ....[71]....
        /*02d0*/ 	.word	0x00006cb0


	//   ....[72]....
        /*02d4*/ 	.word	0x00006db0


	//   ....[73]....
        /*02d8*/ 	.word	0x00006df0


	//   ....[74]....
        /*02dc*/ 	.word	0x00006e30


	//   ....[75]....
        /*02e0*/ 	.word	0x00006e70


	//   ....[76]....
        /*02e4*/ 	.word	0x00006f70


	//   ....[77]....
        /*02e8*/ 	.word	0x00006fb0


	//   ....[78]....
        /*02ec*/ 	.word	0x00006fe0


	//   ....[79]....
        /*02f0*/ 	.word	0x00007010


	//   ....[80]....
        /*02f4*/ 	.word	0x00007040


	//   ....[81]....
        /*02f8*/ 	.word	0x00007060


	//   ....[82]....
        /*02fc*/ 	.word	0x00007080


	//   ....[83]....
        /*0300*/ 	.word	0x00007090


	//   ....[84]....
        /*0304*/ 	.word	0x00007400


	//   ....[85]....
        /*0308*/ 	.word	0x000077d0


	//   ....[86]....
        /*030c*/ 	.word	0x00007b10


	//   ....[87]....
        /*0310*/ 	.word	0x00007c30


	//   ....[88]....
        /*0314*/ 	.word	0x00007c80


	//   ....[89]....
        /*0318*/ 	.word	0x00007cd0


	//   ....[90]....
        /*031c*/ 	.word	0x00007d00


	//   ....[91]....
        /*0320*/ 	.word	0x00007d20


	//   ....[92]....
        /*0324*/ 	.word	0x00007df0


	//   ....[93]....
        /*0328*/ 	.word	0x00007e30


	//   ....[94]....
        /*032c*/ 	.word	0x00007e80


	//   ....[95]....
        /*0330*/ 	.word	0x00007eb0


	//   ....[96]....
        /*0334*/ 	.word	0x00007ed0


	//----- nvinfo : EIATTR_VRC_CTA_INIT_COUNT
	.align		4
.L_3359:
        /*0338*/ 	.byte	0x02, 0x4a
	.zero		1
	.zero		1


	//----- nvinfo : EIATTR_EXIT_INSTR_OFFSETS
	.align		4
        /*033c*/ 	.byte	0x04, 0x1c
        /*033e*/ 	.short	(.L_3361 - .L_3360)


	//   ....[0]....
.L_3360:
        /*0340*/ 	.word	0x00007f70


	//   ....[1]....
        /*0344*/ 	.word	0x000081b0


	//----- nvinfo : EIATTR_MAX_THREADS
	.align		4
.L_3361:
        /*0348*/ 	.byte	0x04, 0x05
        /*034a*/ 	.short	(.L_3363 - .L_3362)
.L_3362:
        /*034c*/ 	.word	0x00000020
        /*0350*/ 	.word	0x00000001
        /*0354*/ 	.word	0x00000001


	//----- nvinfo : EIATTR_CRS_STACK_SIZE
	.align		4
.L_3363:
        /*0358*/ 	.byte	0x04, 0x1e
        /*035a*/ 	.short	(.L_3365 - .L_3364)
.L_3364:
        /*035c*/ 	.word	0x00000000


	//----- nvinfo : EIATTR_CBANK_PARAM_SIZE
	.align		4
.L_3365:
        /*0360*/ 	.byte	0x03, 0x19
        /*0362*/ 	.short	0x01f0


	//----- nvinfo : EIATTR_PARAM_CBANK
	.align		4
        /*0364*/ 	.byte	0x04, 0x0a
        /*0366*/ 	.short	(.L_3367 - .L_3366)
	.align		4
.L_3366:
        /*0368*/ 	.word	index@(.nv.constant0._Z25selective_scan_bwd_kernelI32Selective_Scan_bwd_kernel_traitsILi32ELi8ELb1ELb0ELb1ELb1ELb1EN3c104HalfENS1_7complexIfEEEEv12SSMParamsBwd)
        /*036c*/ 	.short	0x0380
        /*036e*/ 	.short	0x01f0


	//----- nvinfo : EIATTR_SW_WAR
	.align		4
.L_3367:
        /*0370*/ 	.byte	0x04, 0x36
        /*0372*/ 	.short	(.L_3369 - .L_3368)
.L_3368:
        /*0374*/ 	.word	0x00000008
.L_3369:


//--------------------- .nv.info._Z25selective_scan_bwd_kernelI32Selective_Scan_bwd_kernel_traitsILi32ELi8ELb1ELb1ELb0ELb0ELb0EN3c104HalfENS1_7complexIfEEEEv12SSMParamsBwd --------------------------
	.section	.nv.info._Z25selective_scan_bwd_kernelI32Selective_Scan_bwd_kernel_traitsILi32ELi8ELb1ELb1ELb0ELb0ELb0EN3c104HalfENS1_7complexIfEEEEv12SSMParamsBwd,"",@"SHT_CUDA_INFO"
	.sectionflags	@""
	.align	4


	//----- nvinfo : EIATTR_CUDA_API_VERSION
	.align		4
        /*0000*/ 	.byte	0x04, 0x37
        /*0002*/ 	.short	(.L_3371 - .L_3370)
.L_3370:
        /*0004*/ 	.word	0x00000082


	//----- nvinfo : EIATTR_KPARAM_INFO
	.align		4
.L_3371:
        /*0008*/ 	.byte	0x04, 0x17
        /*000a*/ 	.short	(.L_3373 - .L_3372)
.L_3372:
        /*000c*/ 	.word	0x00000000
        /*0010*/ 	.short	0x0000
        /*0012*/ 	.short	0x0000
        /*0014*/ 	.byte	0x00, 0xf0, 0xc1, 0x07


	//----- nvinfo : EIATTR_SPARSE_MMA_MASK
	.align		4
.L_3373:
        /*0018*/ 	.byte	0x03, 0x50
        /*001a*/ 	.short	0x0000


	//----- nvinfo : EIATTR_MAXREG_COUNT
	.align		4
        /*001c*/ 	.byte	0x03, 0x1b
        /*001e*/ 	.short	0x00ff


	//----- nvinfo : EIATTR_NUM_BARRIERS
	.align		4
        /*0020*/ 	.byte	0x02, 0x4c
        /*0022*/ 	.byte	0x01
	.zero		1


	//----- nvinfo : EIATTR_MERCURY_ISA_VERSION
	.align		4
        /*0024*/ 	.byte	0x03, 0x5f
        /*0026*/ 	.short	0x0101


	//----- nvinfo : EIATTR_COOP_GROUP_MASK_REGIDS
	.align		4
        /*0028*/ 	.byte	0x04, 0x29
        /*002a*/ 	.short	(.L_3375 - .L_3374)


	//   ....[0]....
.L_3374:
        /*002c*/ 	.word	0xffffffff


	//   ....[1]....
        /*0030*/ 	.word	0xffffffff


	//   ....[2]....
        /*0034*/ 	.word	0xffffffff


	//   ....[3]....
        /*0038*/ 	.word	0xffffffff


	//   ....[4]....
        /*003c*/ 	.word	0xffffffff


	//   ....[5]....
        /*0040*/ 	.word	0xffffffff


	//   ....[6]....
        /*0044*/ 	.word	0xffffffff


	//   ....[7]....
        /*0048*/ 	.word	0xffffffff


	//   ....[8]....
        /*004c*/ 	.word	0xffffffff


	//   ....[9]....
        /*0050*/ 	.word	0xffffffff


	//   ....[10]....
        /*0054*/ 	.word	0xffffffff


	//   ....[11]....
        /*0058*/ 	.word	0xffffffff


	//   ....[12]....
        /*005c*/ 	.word	0xffffffff


	//   ....[13]....
        /*0060*/ 	.word	0xffffffff


	//   ....[14]....
        /*0064*/ 	.word	0xffffffff


	//   ....[15]....
        /*0068*/ 	.word	0xffffffff


	//   ....[16]....
        /*006c*/ 	.word	0xffffffff


	//   ....[17]....
        /*0070*/ 	.word	0xffffffff


	//   ....[18]....
        /*0074*/ 	.word	0xffffffff


	//   ....[19]....
        /*0078*/ 	.word	0xffffffff


	//   ....[20]....
        /*007c*/ 	.word	0xffffffff


	//   ....[21]....
        /*0080*/ 	.word	0xffffffff


	//   ....[22]....
        /*0084*/ 	.word	0xffffffff


	//   ....[23]....
        /*0088*/ 	.word	0xffffffff


	//   ....[24]....
        /*008c*/ 	.word	0xffffffff


	//   ....[25]....
        /*0090*/ 	.word	0xffffffff


	//   ....[26]....
        /*0094*/ 	.word	0xffffffff


	//   ....[27]....
        /*0098*/ 	.word	0xffffffff


	//   ....[28]....
        /*009c*/ 	.word	0xffffffff


	//   ....[29]....
        /*00a0*/ 	.word	0xffffffff


	//   ....[30]....
        /*00a4*/ 	.word	0xffffffff


	//   ....[31]....
        /*00a8*/ 	.word	0xffffffff


	//   ....[32]....
        /*00ac*/ 	.word	0xffffffff


	//   ....[33]....
        /*00b0*/ 	.word	0xffffffff


	//   ....[34]....
        /*00b4*/ 	.word	0xffffffff


	//   ....[35]....
        /*00b8*/ 	.word	0xffffffff


	//   ....[36]....
        /*00bc*/ 	.word	0xffffffff


	//   ....[37]....
        /*00c0*/ 	.word	0xffffffff


	//   ....[38]....
        /*00c4*/ 	.word	0xffffffff


	//   ....[39]....
        /*00c8*/ 	.word	0xffffffff


	//   ....[40]....
        /*00cc*/ 	.word	0xffffffff


	//   ....[41]....
        /*00d0*/ 	.word	0xffffffff


	//   ....[42]....
        /*00d4*/ 	.word	0xffffffff


	//   ....[43]....
        /*00d8*/ 	.word	0xffffffff


	//   ....[44]....
        /*00dc*/ 	.word	0xffffffff


	//   ....[45]....
        /*00e0*/ 	.word	0xffffffff


	//   ....[46]....
        /*00e4*/ 	.word	0xffffffff


	//   ....[47]....
        /*00e8*/ 	.word	0xffffffff


	//   ....[48]....
        /*00ec*/ 	.word	0xffffffff


	//   ....[49]....
        /*00f0*/ 	.word	0xffffffff


	//   ....[50]....
        /*00f4*/ 	.word	0xffffffff


	//   ....[51]....
        /*00f8*/ 	.word	0xffffffff


	//   ....[52]....
        /*00fc*/ 	.word	0xffffffff


	//   ....[53]....
        /*0100*/ 	.word	0xffffffff


	//   ....[54]....
        /*0104*/ 	.word	0xffffffff


	//   ....[55]....
        /*0108*/ 	.word	0xffffffff


	//   ....[56]....
        /*010c*/ 	.word	0xffffffff


	//   ....[57]....
        /*0110*/ 	.word	0xffffffff


	//   ....[58]....
        /*0114*/ 	.word	0xffffffff


	//   ....[59]....
        /*0118*/ 	.word	0xffffffff


	//   ....[60]....
        /*011c*/ 	.word	0xffffffff


	//   ....[61]....
        /*0120*/ 	.word	0xffffffff


	//   ....[62]....
        /*0124*/ 	.word	0xffffffff


	//   ....[63]....
        /*0128*/ 	.word	0xffffffff


	//   ....[64]....
        /*012c*/ 	.word	0xffffffff


	//   ....[65]....
        /*0130*/ 	.word	0xffffffff


	//   ....[66]....
        /*0134*/ 	.word	0xffffffff


	//   ....[67]....
        /*0138*/ 	.word	0xffffffff


	//   ....[68]....
        /*013c*/ 	.word	0xffffffff


	//   ....[69]....
        /*0140*/ 	.word	0xffffffff


	//   ....[70]....
        /*0144*/ 	.word	0xffffffff


	//   ....[71]....
        /*0148*/ 	.word	0xffffffff


	//   ....[72]....
        /*014c*/ 	.word	0xffffffff


	//   ....[73]....
        /*0150*/ 	.word	0xffffffff


	//   ....[74]....
        /*0154*/ 	.word	0xffffffff


	//   ....[75]....
        /*0158*/ 	.word	0xffffffff


	//   ....[76]....
        /*015c*/ 	.word	0xffffffff


	//   ....[77]....
        /*0160*/ 	.word	0xffffffff


	//   ....[78]....
        /*0164*/ 	.word	0xffffffff


	//   ....[79]....
        /*0168*/ 	.word	0xffffffff


	//   ....[80]....
        /*016c*/ 	.word	0xffffffff


	//   ....[81]....
        /*0170*/ 	.word	0xffffffff


	//   ....[82]....
        /*0174*/ 	.word	0xffffffff


	//   ....[83]....
        /*0178*/ 	.word	0xffffffff


	//   ....[84]....
        /*017c*/ 	.word	0xffffffff


	//   ....[85]....
        /*0180*/ 	.word	0xffffffff


	//   ....[86]....
        /*0184*/ 	.word	0xffffffff


	//   ....[87]....
        /*0188*/ 	.word	0xffffffff


	//   ....[88]....
        /*018c*/ 	.word	0xffffffff


	//   ....[89]....
        /*0190*/ 	.word	0xffffffff


	//   ....[90]....
        /*0194*/ 	.word	0xffffffff


	//   ....[91]....
        /*0198*/ 	.word	0xffffffff


	//----- nvinfo : EIATTR_COOP_GROUP_INSTR_OFFSETS
	.align		4
.L_3375:
        /*019c*/ 	.byte	0x04, 0x28
        /*019e*/ 	.short	(.L_3377 - .L_3376)


	//   ....[0]....
.L_3376:
        /*01a0*/ 	.word	0x00000d80


	//   ....[1]....
        /*01a4*/ 	.word	0x00000dd0


	//   ....[2]....
        /*01a8*/ 	.word	0x00000f00


	//   ....[3]....
        /*01ac*/ 	.word	0x00001590


	//   ....[4]....
        /*01b0*/ 	.word	0x00002380


	//   ....[5]....
        /*01b4*/ 	.word	0x000023b0


	//   ....[6]....
        /*01b8*/ 	.word	0x000023d0


	//   ....[7]....
        /*01bc*/ 	.word	0x000023e0


	//   ....[8]....
        /*01c0*/ 	.word	0x00002470


	//   ....[9]....
        /*01c4*/ 	.word	0x000024b0


	//   ....[10]....
        /*01c8*/ 	.word	0x000024c0


	//   ....[11]....
        /*01cc*/ 	.word	0x000024d0


	//   ....[12]....
        /*01d0*/ 	.word	0x00002590


	//   ....[13]....
        /*01d4*/ 	.word	0x000025d0


	//   ....[14]....
        /*01d8*/ 	.word	0x00002640


	//   ....[15]....
        /*01dc*/ 	.word	0x00002690


	//   ....[16]....
        /*01e0*/ 	.word	0x000027e0


	//   ....[17]....
        /*01e4*/ 	.word	0x00002830


	//   ....[18]....
        /*01e8*/ 	.word	0x00002870


	//   ....[19]....
        /*01ec*/ 	.word	0x000028b0


	//   ....[20]....
        /*01f0*/ 	.word	0x00002a60


	//   ....[21]....
        /*01f4*/ 	.word	0x00002aa0


	//   ....[22]....
        /*01f8*/ 	.word	0x00002ae0


	//   ....[23]....
        /*01fc*/ 	.word	0x00002b20


	//   ....[24]....
        /*0200*/ 	.word	0x00002c30


	//   ....[25]....
        /*0204*/ 	.word	0x00002cc0


	//   ....[26]....
        /*0208*/ 	.word	0x00002d00


	//   ....[27]....
        /*020c*/ 	.word	0x00002d20


	//   ....[28]....
        /*0210*/ 	.word	0x00002d30


	//   ....[29]....
        /*0214*/ 	.word	0x00002d40


	//   ....[30]....
        /*0218*/ 	.word	0x00002d50


	//   ....[31]....
        /*021c*/ 	.word	0x00002d60


	//   ....[32]....
        /*0220*/ 	.word	0x00002d70


	//   ....[33]....
        /*0224*/ 	.word	0x00002d80


	//   ....[34]....
        /*0228*/ 	.word	0x00002e70


	//   ....[35]....
        /*022c*/ 	.word	0x00002e80


	//   ....[36]....
        /*0230*/ 	.word	0x00002e90


	//   ....[37]....
        /*0234*/ 	.word	0x00002ea0


	//   ....[38]....
        /*0238*/ 	.word	0x00002f70


	//   ....[39]....
        /*023c*/ 	.word	0x00002f90


	//   ....[40]....
        /*0240*/ 	.word	0x00002fa0


	//   ....[41]....
        /*0244*/ 	.word	0x00002fb0


	//   ....[42]....
        /*0248*/ 	.word	0x00003080


	//   ....[43]....
        /*024c*/ 	.word	0x000030a0


	//   ....[44]....
        /*0250*/ 	.word	0x000030b0


	//   ....[45]....
        /*0254*/ 	.word	0x000030c0


	//   ....[46]....
        /*0258*/ 	.word	0x00003190


	//   ....[47]....
        /*025c*/ 	.word	0x000031b0


	//   ....[48]....
        /*0260*/ 	.word	0x000031c0


	//   ....[49]....
        /*0264*/ 	.word	0x000031d0


	//   ....[50]....
        /*0268*/ 	.word	0x000032a0


	//   ....[51]....
        /*026c*/ 	.word	0x000032e0


	//   ....[52]....
        /*0270*/ 	.word	0x00003320


	//   ....[53]....
        /*0274*/ 	.word	0x00003360


	//   ....[54]....
        /*0278*/ 	.word	0x00003390


	//   ....[55]....
        /*027c*/ 	.word	0x000033d0


	//   ....[56]....
        /*0280*/ 	.word	0x00003410


	//   ....[57]....
        /*0284*/ 	.word	0x00003460


	//   ....[58]....
        /*0288*/ 	.word	0x000034a0


	//   ....[59]....
        /*028c*/ 	.word	0x00003510


	//   ....[60]....
        /*0290*/ 	.word	0x00004950


	//   ....[61]....
        /*0294*/ 	.word	0x00004990


	//   ....[62]....
        /*0298*/ 	.word	0x000049d0


	//   ....[63]....
        /*029c*/ 	.word	0x00004a10


	//   ....[64]....
        /*02a0*/ 	.word	0x00004a50


	//   ....[65]....
        /*02a4*/ 	.word	0x00004a80


	//   ....[66]....
        /*02a8*/ 	.word	0x00004ac0


	//   ....[67]....
        /*02ac*/ 	.word	0x00004b00


	//   ....[68]....
        /*02b0*/ 	.word	0x00004c00


	//   ....[69]....
        /*02b4*/ 	.word	0x00004c40


	//   ....[70]....
        /*02b8*/ 	.word	0x00004c80


	//   ....[71]....
        /*02bc*/ 	.word	0x00004cc0


	//   ....[72]....
        /*02c0*/ 	.word	0x00004dd0


	//   ....[73]....
        /*02c4*/ 	.word	0x00004e10


	//   ....[74]....
        /*02c8*/ 	.word	0x00004e50


	//   ....[75]....
        /*02cc*/ 	.word	0x00004e90


	//   ....[76]....
        /*02d0*/ 	.word	0x00004fa0


	//   ....[77]....
        /*02d4*/ 	.word	0x00004fd0


	//   ....[78]....
        /*02d8*/ 	.word	0x00004ff0


	//   ....[79]....
        /*02dc*/ 	.word	0x00005000


	//   ....[80]....
        /*02e0*/ 	.word	0x00005430


	//   ....[81]....
        /*02e4*/ 	.word	0x00005650


	//   ....[82]....
        /*02e8*/ 	.word	0x00005760


	//   ....[83]....
        /*02ec*/ 	.word	0x000057b0


	//   ....[84]....
        /*02f0*/ 	.word	0x00005800


	//   ....[85]....
        /*02f4*/ 	.word	0x00005830


	//   ....[86]....
        /*02f8*/ 	.word	0x00005850


	//   ....[87]....
        /*02fc*/ 	.word	0x00005920


	//   ....[88]....
        /*0300*/ 	.word	0x00005960


	//   ....[89]....
        /*0304*/ 	.word	0x000059b0


	//   ....[90]....
        /*0308*/ 	.word	0x000059e0


	//   ....[91]....
        /*030c*/ 	.word	0x00005a00


	//----- nvinfo : EIATTR_VRC_CTA_INIT_COUNT
	.align		4
.L_3377:
        /*0310*/ 	.byte	0x02, 0x4a
	.zero		1
	.zero		1


	//----- nvinfo : EIATTR_EXIT_INSTR_OFFSETS
	.align		4
        /*0314*/ 	.byte	0x04, 0x1c
        /*0316*/ 	.short	(.L_3379 - .L_3378)


	//   ....[0]....
.L_3378:
        /*0318*/ 	.word	0x00005aa0


	//   ....[1]....
        /*031c*/ 	.word	0x00005d20


	//----- nvinfo : EIATTR_MAX_THREADS
	.align		4
.L_3379:
        /*0320*/ 	.byte	0x04, 0x05
        /*0322*/ 	.short	(.L_3381 - .L_3380)
.L_3380:
        /*0324*/ 	.word	0x00000020
        /*0328*/ 	.word	0x00000001
        /*032c*/ 	.word	0x00000001


	//----- nvinfo : EIATTR_CRS_STACK_SIZE
	.align		4
.L_3381:
        /*0330*/ 	.byte	0x04, 0x1e
        /*0332*/ 	.short	(.L_3383 - .L_3382)
.L_3382:
        /*0334*/ 	.word	0x00000000


	//----- nvinfo : EIATTR_CBANK_PARAM_SIZE
	.align		4
.L_3383:
        /*0338*/ 	.byte	0x03, 0x19
        /*033a*/ 	.short	0x01f0


	//----- nvinfo : EIATTR_PARAM_CBANK
	.align		4
        /*033c*/ 	.byte	0x04, 0x0a
        /*033e*/ 	.short	(.L_3385 - .L_3384)
	.align		4
.L_3384:
        /*0340*/ 	.word	index@(.nv.constant0._Z25selective_scan_bwd_kernelI32Selective_Scan_bwd_kernel_traitsILi32ELi8ELb1ELb1ELb0ELb0ELb0EN3c104HalfENS1_7complexIfEEEEv12SSMParamsBwd)
        /*0344*/ 	.short	0x0380
        /*0346*/ 	.short	0x01f0


	//----- nvinfo : EIATTR_SW_WAR
	.align		4
.L_3385:
        /*0348*/ 	.byte	0x04, 0x36
        /*034a*/ 	.short	(.L_3387 - .L_3386)
.L_3386:
        /*034c*/ 	.word	0x00000008
.L_3387:


//--------------------- .nv.info._Z25selective_scan_bwd_kernelI32Selective_Scan_bwd_kernel_traitsILi32ELi8ELb1ELb1ELb0ELb0ELb1EN3c104HalfENS1_7complexIfEEEEv12SSMParamsBwd --------------------------
	.section	.nv.info._Z25selective_scan_bwd_kernelI32Selective_Scan_bwd_kernel_traitsILi32ELi8ELb1ELb1ELb0ELb0ELb1EN3c104HalfENS1_7complexIfEEEEv12SSMParamsBwd,"",@"SHT_CUDA_INFO"
	.sectionflags	@""
	.align	4


	//----- nvinfo : EIATTR_CUDA_API_VERSION
	.align		4
        /*0000*/ 	.byte	0x04, 0x37
        /*0002*/ 	.short	(.L_3389 - .L_3388)
.L_3388:
        /*0004*/ 	.word	0x00000082


	//----- nvinfo : EIATTR_KPARAM_INFO
	.align		4
.L_3389:
        /*0008*/ 	.byte	0x04, 0x17
        /*000a*/ 	.short	(.L_3391 - .L_3390)
.L_3390:
        /*000c*/ 	.word	0x00000000
        /*0010*/ 	.short	0x0000
        /*0012*/ 	.short	0x0000
        /*0014*/ 	.byte	0x00, 0xf0, 0xc1, 0x07


	//----- nvinfo : EIATTR_SPARSE_MMA_MASK
	.align		4
.L_3391:
        /*0018*/ 	.byte	0x03, 0x50
        /*001a*/ 	.short	0x0000


	//----- nvinfo : EIATTR_MAXREG_COUNT
	.align		4
        /*001c*/ 	.byte	0x03, 0x1b
        /*001e*/ 	.short	0x00ff


	//----- nvinfo : EIATTR_NUM_BARRIERS
	.align		4
        /*0020*/ 	.byte	0x02, 0x4c
        /*0022*/ 	.byte	0x01
	.zero		1


	//----- nvinfo : EIATTR_MERCURY_ISA_VERSION
	.align		4
        /*0024*/ 	.byte	0x03, 0x5f
        /*0026*/ 	.short	0x0101


	//----- nvinfo : EIATTR_COOP_GROUP_MASK_REGIDS
	.align		4
        /*0028*/ 	.byte	0x04, 0x29
        /*002a*/ 	.short	(.L_3393 - .L_3392)


	//   ....[0]....
.L_3392:
        /*002c*/ 	.word	0xffffffff


	//   ....[1]....
        /*0030*/ 	.word	0xffffffff


	//   ....[2]....
        /*0034*/ 	.word	0xffffffff


	//   ....[3]....
        /*0038*/ 	.word	0xffffffff


	//   ....[4]....
        /*003c*/ 	.word	0xffffffff


	//   ....[5]....
        /*0040*/ 	.word	0xffffffff


	//   ....[6]....
        /*0044*/ 	.word	0xffffffff


	//   ....[7]....
        /*0048*/ 	.word	0xffffffff


	//   ....[8]....
        /*004c*/ 	.word	0xffffffff


	//   ....[9]....
        /*0050*/ 	.word	0xffffffff


	//   ....[10]....
        /*0054*/ 	.word	0xffffffff


	//   ....[11]....
        /*0058*/ 	.word	0xffffffff


	//   ....[12]....
        /*005c*/ 	.word	0xffffffff


	//   ....[13]....
        /*0060*/ 	.word	0xffffffff


	//   ....[14]....
        /*0064*/ 	.word	0xffffffff


	//   ....[15]....
        /*0068*/ 	.word	0xffffffff


	//   ....[16]....
        /*006c*/ 	.word	0xffffffff


	//   ....[17]....
        /*0070*/ 	.word	0xffffffff


	//   ....[18]....
        /*0074*/ 	.word	0xffffffff


	//   ....[19]....
        /*0078*/ 	.word	0xffffffff


	//   ....[20]....
        /*007c*/ 	.word	0xffffffff


	//   ....[21]....
        /*0080*/ 	.word	0xffffffff


	//   ....[22]....
        /*0084*/ 	.word	0xffffffff


	//   ....[23]....
        /*0088*/ 	.word	0xffffffff


	//   ....[24]....
        /*008c*/ 	.word	0xffffffff


	//   ....[25]....
        /*0090*/ 	.word	0xffffffff


	//   ....[26]....
        /*0094*/ 	.word	0xffffffff


	//   ....[27]....
        /*0098*/ 	.word	0xffffffff


	//   ....[28]....
        /*009c*/ 	.word	0xffffffff


	//   ....[29]....
        /*00a0*/ 	.word	0xffffffff


	//   ....[30]....
        /*00a4*/ 	.word	0xffffffff


	//   ....[31]....
        /*00a8*/ 	.word	0xffffffff


	//   ....[32]....
        /*00ac*/ 	.word	0xffffffff


	//   ....[33]....
        /*00b0*/ 	.word	0xffffffff


	//   ....[34]....
        /*00b4*/ 	.word	0xffffffff


	//   ....[35]....
        /*00b8*/ 	.word	0xffffffff


	//   ....[36]....
        /*00bc*/ 	.word	0xffffffff


	//   ....[37]....
        /*00c0*/ 	.word	0xffffffff


	//   ....[38]....
        /*00c4*/ 	.word	0xffffffff


	//   ....[39]....
        /*00c8*/ 	.word	0xffffffff


	//   ....[40]....
        /*00cc*/ 	.word	0xffffffff


	//   ....[41]....
        /*00d0*/ 	.word	0xffffffff


	//   ....[42]....
        /*00d4*/ 	.word	0xffffffff


	//   ....[43]....
        /*00d8*/ 	.word	0xffffffff


	//   ....[44]....
        /*00dc*/ 	.word	0xffffffff


	//   ....[45]....
        /*00e0*/ 	.word	0xffffffff


	//   ....[46]....
        /*00e4*/ 	.word	0xffffffff


	//   ....[47]....
        /*00e8*/ 	.word	0xffffffff


	//   ....[48]....
        /*00ec*/ 	.word	0xffffffff


	//   ....[49]....
        /*00f0*/ 	.word	0xffffffff


	//   ....[50]....
        /*00f4*/ 	.word	0xffffffff


	//   ....[51]....
        /*00f8*/ 	.word	0xffffffff


	//   ....[52]....
        /*00fc*/ 	.word	0xffffffff


	//   ....[53]....
        /*0100*/ 	.word	0xffffffff


	//   ....[54]....
        /*0104*/ 	.word	0xffffffff


	//   ....[55]....
        /*0108*/ 	.word	0xffffffff


	//   ....[56]....
        /*010c*/ 	.word	0xffffffff


	//   ....[57]....
        /*0110*/ 	.word	0xffffffff


	//   ....[58]....
        /*0114*/ 	.word	0xffffffff


	//   ....[59]....
        /*0118*/ 	.word	0xffffffff


	//   ....[60]....
        /*011c*/ 	.word	0xffffffff


	//   ....[61]....
        /*0120*/ 	.word	0xffffffff


	//   ....[62]....
        /*0124*/ 	.word	0xffffffff


	//   ....[63]....
        /*0128*/ 	.word	0xffffffff


	//   ....[64]....
        /*012c*/ 	.word	0xffffffff


	//   ....[65]....
        /*0130*/ 	.word	0xffffffff


	//   ....[66]....
        /*0134*/ 	.word	0xffffffff


	//   ....[67]....
        /*0138*/ 	.word	0xffffffff


	//   ....[68]....
        /*013c*/ 	.word	0xffffffff


	//   ....[69]....
        /*0140*/ 	.word	0xffffffff


	//   ....[70]....
        /*0144*/ 	.word	0xffffffff


	//   ....[71]....
        /*0148*/ 	.word	0xffffffff


	//   ....[72]....
        /*014c*/ 	.word	0xffffffff


	//   ....[73]....
        /*0150*/ 	.word	0xffffffff


	//   ....[74]....
        /*0154*/ 	.word	0xffffffff


	//   ....[75]....
        /*0158*/ 	.word	0xffffffff


	//   ....[76]....
        /*015c*/ 	.word	0xffffffff


	//   ....[77]....
        /*0160*/ 	.word	0xffffffff


	//   ....[78]....
        /*0164*/ 	.word	0xffffffff


	//   ....[79]....
        /*0168*/ 	.word	0xffffffff


	//   ....[80]....
        /*016c*/ 	.word	0xffffffff


	//   ....[81]....
        /*0170*/ 	.word	0xffffffff


	//   ....[82]....
        /*0174*/ 	.word	0xffffffff


	//   ....[83]....
        /*0178*/ 	.word	0xffffffff


	//   ....[84]....
        /*017c*/ 	.word	0xffffffff


	//   ....[85]....
        /*0180*/ 	.word	0xffffffff


	//   ....[86]....
        /*0184*/ 	.word	0xffffffff


	//   ....[87]....
        /*0188*/ 	.word	0xffffffff


	//   ....[88]....
        /*018c*/ 	.word	0xffffffff


	//   ....[89]....
        /*0190*/ 	.word	0xffffffff


	//   ....[90]....
        /*0194*/ 	.word	0xffffffff


	//   ....[91]....
        /*0198*/ 	.word	0xffffffff


	//   ....[92]....
        /*019c*/ 	.word	0xffffffff


	//   ....[93]....
        /*01a0*/ 	.word	0xffffffff


	//   ....[94]....
        /*01a4*/ 	.word	0xffffffff


	//   ....[95]....
        /*01a8*/ 	.word	0xffffffff


	//----- nvinfo : EIATTR_COOP_GROUP_INSTR_OFFSETS
	.align		4
.L_3393:
        /*01ac*/ 	.byte	0x04, 0x28
        /*01ae*/ 	.short	(.L_3395 - .L_3394)


	//   ....[0]....
.L_3394:
        /*01b0*/ 	.word	0x00000de0


	//   ....[1]....
        /*01b4*/ 	.word	0x00000e70


	//   ....[2]....
        /*01b8*/ 	.word	0x00000f80


	//   ....[3]....
        /*01bc*/ 	.word	0x00001040


	//   ....[4]....
        /*01c0*/ 	.word	0x000014b0


	//   ....[5]....
        /*01c4*/ 	.word	0x00001910


	//   ....[6]....
        /*01c8*/ 	.word	0x00001b00


	//   ....[7]....
        /*01cc*/ 	.word	0x00002150


	//   ....[8]....
        /*01d0*/ 	.word	0x00002f60


	//   ....[9]....
        /*01d4*/ 	.word	0x00002f80


	//   ....[10]....
        /*01d8*/ 	.word	0x00002f90


	//   ....[11]....
        /*01dc*/ 	.word	0x00002fa0


	//   ....[12]....
        /*01e0*/ 	.word	0x00003030


	//   ....[13]....
        /*01e4*/ 	.word	0x00003070


	//   ....[14]....
        /*01e8*/ 	.word	0x00003080


	//   ....[15]....
        /*01ec*/ 	.word	0x00003090


	//   ....[16]....
        /*01f0*/ 	.word	0x00003160


	//   ....[17]....
        /*01f4*/ 	.word	0x000031b0


	//   ....[18]....
        /*01f8*/ 	.word	0x00003210


	//   ....[19]....
        /*01fc*/ 	.word	0x00003260


	//   ....[20]....
        /*0200*/ 	.word	0x000033d0


	//   ....[21]....
        /*0204*/ 	.word	0x00003410


	//   ....[22]....
        /*0208*/ 	.word	0x00003450


	//   ....[23]....
        /*020c*/ 	.word	0x00003490


	//   ....[24]....
        /*0210*/ 	.word	0x00003640


	//   ....[25]....
        /*0214*/ 	.word	0x00003680


	//   ....[26]....
        /*0218*/ 	.word	0x000036c0


	//   ....[27]....
        /*021c*/ 	.word	0x00003700


	//   ....[28]....
        /*0220*/ 	.word	0x000037d0


	//   ....[29]....
        /*0224*/ 	.word	0x00003880


	//   ....[30]....
        /*0228*/ 	.word	0x000038c0


	//   ....[31]....
        /*022c*/ 	.word	0x000038e0


	//   ....[32]....
        /*0230*/ 	.word	0x000038f0


	//   ....[33]....
        /*0234*/ 	.word	0x00003900


	//   ....[34]....
        /*0238*/ 	.word	0x00003910


	//   ....[35]....
        /*023c*/ 	.word	0x00003920


	//   ....[36]....
        /*0240*/ 	.word	0x00003930


	//   ....[37]....
        /*0244*/ 	.word	0x00003940


	//   ....[38]....
        /*0248*/ 	.word	0x00003a30


	//   ....[39]....
        /*024c*/ 	.word	0x00003a40


	//   ....[40]....
        /*0250*/ 	.word	0x00003a50


	//   ....[41]....
        /*0254*/ 	.word	0x00003a60


	//   ....[42]....
        /*0258*/ 	.word	0x00003b30


	//   ....[43]....
        /*025c*/ 	.word	0x00003b50


	//   ....[44]....
        /*0260*/ 	.word	0x00003b60


	//   ....[45]....
        /*0264*/ 	.word	0x00003b70


	//   ....[46]....
        /*0268*/ 	.word	0x00003c40


	//   ....[47]....
        /*026c*/ 	.word	0x00003c60


	//   ....[48]....
        /*0270*/ 	.word	0x00003c70


	//   ....[49]....
        /*0274*/ 	.word	0x00003c80


	//   ....[50]....
        /*0278*/ 	.word	0x00003d50


	//   ....[51]....
        /*027c*/ 	.word	0x00003d70


	//   ....[52]....
        /*0280*/ 	.word	0x00003d80


	//   ....[53]....
        /*0284*/ 	.word	0x00003d90


	//   ....[54]....
        /*0288*/ 	.word	0x00003e60


	//   ....[55]....
        /*028c*/ 	.word	0x00003ea0


	//   ....[56]....
        /*0290*/ 	.word	0x00003ee0


	//   ....[57]....
        /*0294*/ 	.word	0x00003f20


	//   ....[58]....
        /*0298*/ 	.word	0x00003f50


	//   ....[59]....
        /*029c*/ 	.word	0x00003f90


	//   ....[60]....
        /*02a0*/ 	.word	0x00003fd0


	//   ....[61]....
        /*02a4*/ 	.word	0x00004010


	//   ....[62]....
        /*02a8*/ 	.word	0x00004030


	//   ....[63]....
        /*02ac*/ 	.word	0x000040a0


	//   ....[64]....
        /*02b0*/ 	.word	0x00005510


	//   ....[65]....
        /*02b4*/ 	.word	0x00005550


	//   ....[66]....
        /*02b8*/ 	.word	0x00005590


	//   ....[67]....
        /*02bc*/ 	.word	0x000055d0


	//   ....[68]....
        /*02c0*/ 	.word	0x00005670


	//   ....[69]....
        /*02c4*/ 	.word	0x000056d0


	//   ....[70]....
        /*02c8*/ 	.word	0x00005710


	//   ....[71]....
        /*02cc*/ 	.word	0x00005750


	//   ....[72]....
        /*02d0*/ 	.word	0x000057f0


	//   ....[73]....
        /*02d4*/ 	.word	0x00005860


	//   ....[74]....
        /*02d8*/ 	.word	0x000058a0


	//   ....[75]....
        /*02dc*/ 	.word	0x000058e0


	//   ....[76]....
        /*02e0*/ 	.word	0x000059c0


	//   ....[77]....
        /*02e4*/ 	.word	0x00005a20


	//   ....[78]....
        /*02e8*/ 	.word	0x00005a60


	//   ....[79]....
        /*02ec*/ 	.word	0x00005aa0


	//   ....[80]....
        /*02f0*/ 	.word	0x00005b60


	//   ....[81]....
        /*02f4*/ 	.word	0x00005b90


	//   ....[82]....
        /*02f8*/ 	.word	0x00005bb0


	//   ....[83]....
        /*02fc*/ 	.word	0x00005bc0


	//   ....[84]....
        /*0300*/ 	.word	0x00006000


	//   ....[85]....
        /*0304*/ 	.word	0x00006200


	//   ....[86]....
        /*0308*/ 	.word	0x00006310


	//   ....[87]....
        /*030c*/ 	.word	0x00006360


	//   ....[88]....
        /*0310*/ 	.word	0x000063b0


	//   ....[89]....
        /*0314*/ 	.word	0x000063e0


	//   ....[90]....
        /*0318*/ 	.word	0x00006400


	//   ....[91]....
        /*031c*/ 	.word	0x000064d0


	//   ....[92]....
        /*0320*/ 	.word	0x00006510


	//   ....[93]....
        /*0324*/ 	.word	0x00006560


	//   ....[94]....
        /*0328*/ 	.word	0x00006590


	//   ....[95]....
        /*032c*/ 	.word	0x000065b0


	//----- nvinfo : EIATTR_VRC_CTA_INIT_COUNT
	.align		4
.L_3395:
        /*0330*/ 	.byte	0x02, 0x4a
	.zero		1
	.zero		1


	//----- nvinfo : EIATTR_EXIT_INSTR_OFFSETS
	.align		4
        /*0334*/ 	.byte	0x04, 0x1c
        /*0336*/ 	.short	(.L_3397 - .L_3396)


	//   ....[0]....
.L_3396:
        /*0338*/ 	.word	0x00006650


	//   ....[1]....
        /*033c*/ 	.word	0x000068d0


	//----- nvinfo : EIATTR_MAX_THREADS
	.align		4
.L_3397:
        /*0340*/ 	.byte	0x04, 0x05
        /*0342*/ 	.short	(.L_3399 - .L_3398)
.L_3398:
        /*0344*/ 	.word	0x00000020
        /*0348*/ 	.word	0x00000001
        /*034c*/ 	.word	0x00000001


	//----- nvinfo : EIATTR_CRS_STACK_SIZE
	.align		4
.L_3399:
        /*0350*/ 	.byte	0x04, 0x1e
        /*0352*/ 	.short	(.L_3401 - .L_3400)
.L_3400:
        /*0354*/ 	.word	0x00000000


	//----- nvinfo : EIATTR_CBANK_PARAM_SIZE
	.align		4
.L_3401:
        /*0358*/ 	.byte	0x03, 0x19
        /*035a*/ 	.short	0x01f0


	//----- nvinfo : EIATTR_PARAM_CBANK
	.align		4
        /*035c*/ 	.byte	0x04, 0x0a
        /*035e*/ 	.short	(.L_3403 - .L_3402)
	.align		4
.L_3402:
        /*0360*/ 	.word	index@(.nv.constant0._Z25selective_scan_bwd_kernelI32Selective_Scan_bwd_kernel_traitsILi32ELi8ELb1ELb1ELb0ELb0ELb1EN3c104HalfENS1_7complexIfEEEEv12SSMParamsBwd)
        /*0364*/ 	.short	0x0380
        /*0366*/ 	.short	0x01f0


	//----- nvinfo : EIATTR_SW_WAR
	.align		4
.L_3403:
        /*0368*/ 	.byte	0x04, 0x36
        /*036a*/ 	.short	(.L_3405 - .L_3404)
.L_3404:
        /*036c*/ 	.word	0x00000008
.L_3405:


//--------------------- .nv.info._Z25selective_scan_bwd_kernelI32Selective_Scan_bwd_kernel_traitsILi32ELi8ELb1ELb1ELb0ELb1ELb0EN3c104HalfENS1_7complexIfEEEEv12SSMParamsBwd --------------------------
	.section	.nv.info._Z25selective_scan_bwd_kernelI32Selective_Scan_bwd_kernel_traitsILi32ELi8ELb1ELb1ELb0ELb1ELb0EN3c104HalfENS1_7complexIfEEEEv12SSMParamsBwd,"",@"SHT_CUDA_INFO"
	.sectionflags	@""
	.align	4


	//----- nvinfo : EIATTR_CUDA_API_VERSION
	.align		4
        /*0000*/ 	.byte	0x04, 0x37
        /*0002*/ 	.short	(.L_3407 - .L_3406)
.L_3406:
        /*0004*/ 	.word	0x00000082


	//----- nvinfo : EIATTR_KPARAM_INFO
	.align		4
.L_3407:
        /*0008*/ 	.byte	0x04, 0x17
        /*000a*/ 	.short	(.L_3409 - .L_3408)
.L_3408:
        /*000c*/ 	.word	0x00000000
        /*0010*/ 	.short	0x0000
        /*0012*/ 	.short	0x0000
        /*0014*/ 	.byte	0x00, 0xf0, 0xc1, 0x07


	//----- nvinfo : EIATTR_SPARSE_MMA_MASK
	.align		4
.L_3409:
        /*0018*/ 	.byte	0x03, 0x50
        /*001a*/ 	.short	0x0000


	//----- nvinfo : EIATTR_MAXREG_COUNT
	.align		4
        /*001c*/ 	.byte	0x03, 0x1b
        /*001e*/ 	.short	0x00ff


	//----- nvinfo : EIATTR_NUM_BARRIERS
	.align		4
        /*0020*/ 	.byte	0x02, 0x4c
        /*0022*/ 	.byte	0x01
	.zero		1


	//----- nvinfo : EIATTR_MERCURY_ISA_VERSION
	.align		4
        /*0024*/ 	.byte	0x03, 0x5f
        /*0026*/ 	.short	0x0101


	//----- nvinfo : EIATTR_COOP_GROUP_MASK_REGIDS
	.align		4
        /*0028*/ 	.byte	0x04, 0x29
        /*002a*/ 	.short	(.L_3411 - .L_3410)


	//   ....[0]....
.L_3410:
        /*002c*/ 	.word	0xffffffff


	//   ....[1]....
        /*0030*/ 	.word	0xffffffff


	//   ....[2]....
        /*0034*/ 	.word	0xffffffff


	//   ....[3]....
        /*0038*/ 	.word	0xffffffff


	//   ....[4]....
        /*003c*/ 	.word	0xffffffff


	//   ....[5]....
        /*0040*/ 	.word	0xffffffff


	//   ....[6]....
        /*0044*/ 	.word	0xffffffff


	//   ....[7]....
        /*0048*/ 	.word	0xffffffff


	//   ....[8]....
        /*004c*/ 	.word	0xffffffff


	//   ....[9]....
        /*0050*/ 	.word	0xffffffff


	//   ....[10]....
        /*0054*/ 	.word	0xffffffff


	//   ....[11]....
        /*0058*/ 	.word	0xffffffff


	//   ....[12]....
        /*005c*/ 	.word	0xffffffff


	//   ....[13]....
        /*0060*/ 	.word	0xffffffff


	//   ....[14]....
        /*0064*/ 	.word	0xffffffff


	//   ....[15]....
        /*0068*/ 	.word	0xffffffff


	//   ....[16]....
        /*006c*/ 	.word	0xffffffff


	//   ....[17]....
        /*0070*/ 	.word	0xffffffff


	//   ....[18]....
        /*0074*/ 	.word	0xffffffff


	//   ....[19]....
        /*0078*/ 	.word	0xffffffff


	//   ....[20]....
        /*007c*/ 	.word	0xffffffff


	//   ....[21]....
        /*0080*/ 	.word	0xffffffff


	//   ....[22]....
        /*0084*/ 	.word	0xffffffff


	//   ....[23]....
        /*0088*/ 	.word	0xffffffff


	//   ....[24]....
        /*008c*/ 	.word	0xffffffff


	//   ....[25]....
        /*0090*/ 	.word	0xffffffff


	//   ....[26]....
        /*0094*/ 	.word	0xffffffff


	//   ....[27]....
        /*0098*/ 	.word	0xffffffff


	//   ....[28]....
        /*009c*/ 	.word	0xffffffff


	//   ....[29]....
        /*00a0*/ 	.word	0xffffffff


	//   ....[30]....
        /*00a4*/ 	.word	0xffffffff


	//   ....[31]....
        /*00a8*/ 	.word	0xffffffff


	//   ....[32]....
        /*00ac*/ 	.word	0xffffffff


	//   ....[33]....
        /*00b0*/ 	.word	0xffffffff


	//   ....[34]....
        /*00b4*/ 	.word	0xffffffff


	//   ....[35]....
        /*00b8*/ 	.word	0xffffffff


	//   ....[36]....
        /*00bc*/ 	.word	0xffffffff


	//   ....[37]....
        /*00c0*/ 	.word	0xffffffff


	//   ....[38]....
        /*00c4*/ 	.word	0xffffffff


	//   ....[39]....
        /*00c8*/ 	.word	0xffffffff


	//   ....[40]....
        /*00cc*/ 	.word	0xffffffff


	//   ....[41]....
        /*00d0*/ 	.word	0xffffffff


	//   ....[42]....
        /*00d4*/ 	.word	0xffffffff


	//   ....[43]....
        /*00d8*/ 	.word	0xffffffff


	//   ....[44]....
        /*00dc*/ 	.word	0xffffffff


	//   ....[45]....
        /*00e0*/ 	.word	0xffffffff


	//   ....[46]....
        /*00e4*/ 	.word	0xffffffff


	//   ....[47]....
        /*00e8*/ 	.word	0xffffffff


	//   ....[48]....
        /*00ec*/ 	.word	0xffffffff


	//   ....[49]....
        /*00f0*/ 	.word	0xffffffff


	//   ....[50]....
        /*00f4*/ 	.word	0xffffffff


	//   ....[51]....
        /*00f8*/ 	.word	0xffffffff


	//   ....[52]....
        /*00fc*/ 	.word	0xffffffff


	//   ....[53]....
        /*0100*/ 	.word	0xffffffff


	//   ....[54]....
        /*0104*/ 	.word	0xffffffff


	//   ....[55]....
        /*0108*/ 	.word	0xffffffff


	//   ....[56]....
        /*010c*/ 	.word	0xffffffff


	//   ....[57]....
        /*0110*/ 	.word	0xffffffff


	//   ....[58]....
        /*0114*/ 	.word	0xffffffff


	//   ....[59]....
        /*0118*/ 	.word	0xffffffff


	//   ....[60]....
        /*011c*/ 	.word	0xffffffff


	//   ....[61]....
        /*0120*/ 	.word	0xffffffff


	//   ....[62]....
        /*0124*/ 	.word	0xffffffff


	//   ....[63]....
        /*0128*/ 	.word	0xffffffff


	//   ....[64]....
        /*012c*/ 	.word	0xffffffff


	//   ....[65]....
        /*0130*/ 	.word	0xffffffff


	//   ....[66]....
        /*0134*/ 	.word	0xffffffff


	//   ....[67]....
        /*0138*/ 	.word	0xffffffff


	//   ....[68]....
        /*013c*/ 	.word	0xffffffff


	//   ....[69]....
        /*0140*/ 	.word	0xffffffff


	//   ....[70]....
        /*0144*/ 	.word	0xffffffff


	//   ....[71]....
        /*0148*/ 	.word	0xffffffff


	//   ....[72]....
        /*014c*/ 	.word	0xffffffff


	//   ....[73]....
        /*0150*/ 	.word	0xffffffff


	//   ....[74]....
        /*0154*/ 	.word	0xffffffff


	//   ....[75]....
        /*0158*/ 	.word	0xffffffff


	//   ....[76]....
        /*015c*/ 	.word	0xffffffff


	//   ....[77]....
        /*0160*/ 	.word	0xffffffff


	//   ....[78]....
        /*0164*/ 	.word	0xffffffff


	//   ....[79]....
        /*0168*/ 	.word	0xffffffff


	//   ....[80]....
        /*016c*/ 	.word	0xffffffff


	//   ....[81]....
        /*0170*/ 	.word	0xffffffff


	//   ....[82]....
        /*0174*/ 	.word	0xffffffff


	//   ....[83]....
        /*0178*/ 	.word	0xffffffff


	//   ....[84]....
        /*017c*/ 	.word	0xffffffff


	//   ....[85]....
        /*0180*/ 	.word	0xffffffff


	//   ....[86]....
        /*0184*/ 	.word	0xffffffff


	//   ....[87]....
        /*0188*/ 	.word	0xffffffff


	//   ....[88]....
        /*018c*/ 	.word	0xffffffff


	//   ....[89]....
        /*0190*/ 	.word	0xffffffff


	//   ....[90]....
        /*0194*/ 	.word	0xffffffff


	//   ....[91]....
        /*0198*/ 	.word	0xffffffff


	//   ....[92]....
        /*019c*/ 	.word	0xffffffff


	//----- nvinfo : EIATTR_COOP_GROUP_INSTR_OFFSETS
	.align		4
.L_3411:
        /*01a0*/ 	.byte	0x04, 0x28
        /*01a2*/ 	.short	(.L_3413 - .L_3412)


	//   ....[0]....
.L_3412:
        /*01a4*/ 	.word	0x00000d60


	//   ....[1]....
        /*01a8*/ 	.word	0x00000dc0


	//   ....[2]....
        /*01ac*/ 	.word	0x00000fb0


	//   ....[3]....
        /*01b0*/ 	.word	0x000026a0


	//   ....[4]....
        /*01b4*/ 	.word	0x000034e0


	//   ....[5]....
        /*01b8*/ 	.word	0x00003500


	//   ....[6]....
        /*01bc*/ 	.word	0x00003510


	//   ....[7]....
        /*01c0*/ 	.word	0x00003520


	//   ....[8]....
        /*01c4*/ 	.word	0x000035d0


	//   ....[9]....
        /*01c8*/ 	.word	0x00003600


	//   ....[10]....
        /*01cc*/ 	.word	0x00003610


	//   ....[11]....
        /*01d0*/ 	.word	0x00003620


	//   ....[12]....
        /*01d4*/ 	.word	0x000036e0


	//   ....[13]....
        /*01d8*/ 	.word	0x00003720


	//   ....[14]....
        /*01dc*/ 	.word	0x00003760


	//   ....[15]....
        /*01e0*/ 	.word	0x000037a0


	//   ....[16]....
        /*01e4*/ 	.word	0x00003920


	//   ....[17]....
        /*01e8*/ 	.word	0x00003960


	//   ....[18]....
        /*01ec*/ 	.word	0x000039a0


	//   ....[19]....
        /*01f0*/ 	.word	0x000039e0


	//   ....[20]....
        /*01f4*/ 	.word	0x00003b90


	//   ....[21]....
        /*01f8*/ 	.word	0x00003bd0


	//   ....[22]....
        /*01fc*/ 	.word	0x00003c10


	//   ....[23]....
        /*0200*/ 	.word	0x00003c50


	//   ....[24]....
        /*0204*/ 	.word	0x00003d30


	//   ....[25]....
        /*0208*/ 	.word	0x00003d60


	//   ....[26]....
        /*020c*/ 	.word	0x00003de0


	//   ....[27]....
        /*0210*/ 	.word	0x00003e20


	//   ....[28]....
        /*0214*/ 	.word	0x00003e40


	//   ....[29]....
        /*0218*/ 	.word	0x00003e50


	//   ....[30]....
        /*021c*/ 	.word	0x00003e60


	//   ....[31]....
        /*0220*/ 	.word	0x00003e70


	//   ....[32]....
        /*0224*/ 	.word	0x00003e80


	//   ....[33]....
        /*0228*/ 	.word	0x00003e90


	//   ....[34]....
        /*022c*/ 	.word	0x00003f80


	//   ....[35]....
        /*0230*/ 	.word	0x00003f90


	//   ....[36]....
        /*0234*/ 	.word	0x00003fa0


	//   ....[37]....
        /*0238*/ 	.word	0x00003fb0


	//   ....[38]....
        /*023c*/ 	.word	0x00004080


	//   ....[39]....
        /*0240*/ 	.word	0x000040a0


	//   ....[40]....
        /*0244*/ 	.word	0x000040b0


	//   ....[41]....
        /*0248*/ 	.word	0x000040c0


	//   ....[42]....
        /*024c*/ 	.word	0x00004190


	//   ....[43]....
        /*0250*/ 	.word	0x000041b0


	//   ....[44]....
        /*0254*/ 	.word	0x000041c0


	//   ....[45]....
        /*0258*/ 	.word	0x000041d0


	//   ....[46]....
        /*025c*/ 	.word	0x000042a0


	//   ....[47]....
        /*0260*/ 	.word	0x000042c0


	//   ....[48]....
        /*0264*/ 	.word	0x000042d0


	//   ....[49]....
        /*0268*/ 	.word	0x000042e0


	//   ....[50]....
        /*026c*/ 	.word	0x000043b0


	//   ....[51]....
        /*0270*/ 	.word	0x000043f0


	//   ....[52]....
        /*0274*/ 	.word	0x00004430


	//   ....[53]....
        /*0278*/ 	.word	0x00004470


	//   ....[54]....
        /*027c*/ 	.word	0x000044a0


	//   ....[55]....
        /*0280*/ 	.word	0x000044e0


	//   ....[56]....
        /*0284*/ 	.word	0x00004520


	//   ....[57]....
        /*0288*/ 	.word	0x00004570


	//   ....[58]....
        /*028c*/ 	.word	0x000045b0


	//   ....[59]....
        /*0290*/ 	.word	0x00004620


	//   ....[60]....
        /*0294*/ 	.word	0x00005a60


	//   ....[61]....
        /*0298*/ 	.word	0x00005aa0


	//   ....[62]....
        /*029c*/ 	.word	0x00005ac0


	//   ....[63]....
        /*02a0*/ 	.word	0x00005ad0


	//   ....[64]....
        /*02a4*/ 	.word	0x00005b50


	//   ....[65]....
        /*02a8*/ 	.word	0x00005b90


	//   ....[66]....
        /*02ac*/ 	.word	0x00005bd0


	//   ....[67]....
        /*02b0*/ 	.word	0x00005c10


	//   ....[68]....
        /*02b4*/ 	.word	0x00005d20


	//   ....[69]....
        /*02b8*/ 	.word	0x00005d60


	//   ....[70]....
        /*02bc*/ 	.word	0x00005da0


	//   ....[71]....
        /*02c0*/ 	.word	0x00005de0


	//   ....[72]....
        /*02c4*/ 	.word	0x00005ef0


	//   ....[73]....
        /*02c8*/ 	.word	0x00005f30


	//   ....[74]....
        /*02cc*/ 	.word	0x00005f70


	//   ....[75]....
        /*02d0*/ 	.word	0x00005fb0


	//   ....[76]....
        /*02d4*/ 	.word	0x000060c0


	//   ....[77]....
        /*02d8*/ 	.word	0x000060e0


	//   ....[78]....
        /*02dc*/ 	.word	0x00006100


	//   ....[79]....
        /*02e0*/ 	.word	0x00006110


	//   ....[80]....
        /*02e4*/ 	.word	0x000064a0


	//   ....[81]....
        /*02e8*/ 	.word	0x00006860


	//   ....[82]....
        /*02ec*/ 	.word	0x00006be0


	//   ....[83]....
        /*02f0*/ 	.word	0x00006cc0


	//   ....[84]....
        /*02f4*/ 	.word	0x00006d10


	//   ....[85]....
        /*02f8*/ 	.word	0x00006d60


	//   ....[86]....
        /*02fc*/ 	.word	0x00006d90


	//   ....[87]....
        /*0300*/ 	.word	0x00006db0


	//   ....[88]....
        /*0304*/ 	.word	0x00006e80


	//   ....[89]....
        /*0308*/ 	.word	0x00006ec0


	//   ....[90]....
        /*030c*/ 	.word	0x00006f10


	//   ....[91]....
        /*0310*/ 	.word	0x00006f40


	//   ....[92]....
        /*0314*/ 	.word	0x00006f60


	//----- nvinfo : EIATTR_VRC_CTA_INIT_COUNT
	.align		4
.L_3413:
        /*0318*/ 	.byte	0x02, 0x4a
	.zero		1
	.zero		1


	//----- nvinfo : EIATTR_EXIT_INSTR_OFFSETS
	.align		4
        /*031c*/ 	.byte	0x04, 0x1c
        /*031e*/ 	.short	(.L_3415 - .L_3414)


	//   ....[0]....
.L_3414:
        /*0320*/ 	.word	0x00007000


	//   ....[1]....
        /*0324*/ 	.word	0x00007280


	//----- nvinfo : EIATTR_MAX_THREADS
	.align		4
.L_3415:
        /*0328*/ 	.byte	0x04, 0x05
        /*032a*/ 	.short	(.L_3417 - .L_3416)
.L_3416:
        /*032c*/ 	.word	0x00000020
        /*0330*/ 	.word	0x00000001
        /*0334*/ 	.word	0x00000001


	//----- nvinfo : EIATTR_CRS_STACK_SIZE
	.align		4
.L_3417:
        /*0338*/ 	.byte	0x04, 0x1e
        /*033a*/ 	.short	(.L_3419 - .L_3418)
.L_3418:
        /*033c*/ 	.word	0x00000000


	//----- nvinfo : EIATTR_CBANK_PARAM_SIZE
	.align		4
.L_3419:
        /*0340*/ 	.byte	0x03, 0x19
        /*0342*/ 	.short	0x01f0


	//----- nvinfo : EIATTR_PARAM_CBANK
	.align		4
        /*0344*/ 	.byte	0x04, 0x0a
        /*0346*/ 	.short	(.L_3421 - .L_3420)
	.align		4
.L_3420:
        /*0348*/ 	.word	index@(.nv.constant0._Z25selective_scan_bwd_kernelI32Selective_Scan_bwd_kernel_traitsILi32ELi8ELb1ELb1ELb0ELb1ELb0EN3c104HalfENS1_7complexIfEEEEv12SSMParamsBwd)
        /*034c*/ 	.short	0x0380
        /*034e*/ 	.short	0x01f0


	//----- nvinfo : EIATTR_SW_WAR
	.align		4
.L_3421:
        /*0350*/ 	.byte	0x04, 0x36
        /*0352*/ 	.short	(.L_3423 - .L_3422)
.L_3422:
        /*0354*/ 	.word	0x00000008
.L_3423:


//--------------------- .nv.info._Z25selective_scan_bwd_kernelI32Selective_Scan_bwd_kernel_traitsILi32ELi8ELb1ELb1ELb0ELb1ELb1EN3c104HalfENS1_7complexIfEEEEv12SSMParamsBwd --------------------------
	.section	.nv.info._Z25selective_scan_bwd_kernelI32Selective_Scan_bwd_kernel_traitsILi32ELi8ELb1ELb1ELb0ELb1ELb1EN3c104HalfENS1_7complexIfEEEEv12SSMParamsBwd,"",@"SHT_CUDA_INFO"
	.sectionflags	@""
	.align	4


	//----- nvinfo : EIATTR_CUDA_API_VERSION
	.align		4
        /*0000*/ 	.byte	0x04, 0x37
        /*0002*/ 	.short	(.L_3425 - .L_3424)
.L_3424:
        /*0004*/ 	.word	0x00000082


	//----- nvinfo : EIATTR_KPARAM_INFO
	.align		4
.L_3425:
        /*0008*/ 	.byte	0x04, 0x17
        /*000a*/ 	.short	(.L_3427 - .L_3426)
.L_3426:
        /*000c*/ 	.word	0x00000000
        /*0010*/ 	.short	0x0000
        /*0012*/ 	.short	0x0000
        /*0014*/ 	.byte	0x00, 0xf0, 0xc1, 0x07


	//----- nvinfo : EIATTR_SPARSE_MMA_MASK
	.align		4
.L_3427:
        /*0018*/ 	.byte	0x03, 0x50
        /*001a*/ 	.short	0x0000


	//----- nvinfo : EIATTR_MAXREG_COUNT
	.align		4
        /*001c*/ 	.byte	0x03, 0x1b
        /*001e*/ 	.short	0x00ff


	//----- nvinfo : EIATTR_NUM_BARRIERS
	.align		4
        /*0020*/ 	.byte	0x02, 0x4c
        /*0022*/ 	.byte	0x01
	.zero		1


	//----- nvinfo : EIATTR_MERCURY_ISA_VERSION
	.align		4
        /*0024*/ 	.byte	0x03, 0x5f
        /*0026*/ 	.short	0x0101


	//----- nvinfo : EIATTR_COOP_GROUP_MASK_REGIDS
	.align		4
        /*0028*/ 	.byte	0x04, 0x29
        /*002a*/ 	.short	(.L_3429 - .L_3428)


	//   ....[0]....
.L_3428:
        /*002c*/ 	.word	0xffffffff


	//   ....[1]....
        /*0030*/ 	.word	0xffffffff


	//   ....[2]....
        /*0034*/ 	.word	0xffffffff


	//   ....[3]....
        /*0038*/ 	.word	0xffffffff


	//   ....[4]....
        /*003c*/ 	.word	0xffffffff


	//   ....[5]....
        /*0040*/ 	.word	0xffffffff


	//   ....[6]....
        /*0044*/ 	.word	0xffffffff


	//   ....[7]....
        /*0048*/ 	.word	0xffffffff


	//   ....[8]....
        /*004c*/ 	.word	0xffffffff


	//   ....[9]....
        /*0050*/ 	.word	0xffffffff


	//   ....[10]....
        /*0054*/ 	.word	0xffffffff


	//   ....[11]....
        /*0058*/ 	.word	0xffffffff


	//   ....[12]....
        /*005c*/ 	.word	0xffffffff


	//   ....[13]....
        /*0060*/ 	.word	0xffffffff


	//   ....[14]....
        /*0064*/ 	.word	0xffffffff


	//   ....[15]....
        /*0068*/ 	.word	0xffffffff


	//   ....[16]....
        /*006c*/ 	.word	0xffffffff


	//   ....[17]....
        /*0070*/ 	.word	0xffffffff


	//   ....[18]....
        /*0074*/ 	.word	0xffffffff


	//   ....[19]....
        /*0078*/ 	.word	0xffffffff


	//   ....[20]....
        /*007c*/ 	.word	0xffffffff


	//   ....[21]....
        /*0080*/ 	.word	0xffffffff


	//   ....[22]....
        /*0084*/ 	.word	0xffffffff


	//   ....[23]....
        /*0088*/ 	.word	0xffffffff


	//   ....[24]....
        /*008c*/ 	.word	0xffffffff


	//   ....[25]....
        /*0090*/ 	.word	0xffffffff


	//   ....[26]....
        /*0094*/ 	.word	0xffffffff


	//   ....[27]....
        /*0098*/ 	.word	0xffffffff


	//   ....[28]....
        /*009c*/ 	.word	0xffffffff


	//   ....[29]....
        /*00a0*/ 	.word	0xffffffff


	//   ....[30]....
        /*00a4*/ 	.word	0xffffffff


	//   ....[31]....
        /*00a8*/ 	.word	0xffffffff


	//   ....[32]....
        /*00ac*/ 	.word	0xffffffff


	//   ....[33]....
        /*00b0*/ 	.word	0xffffffff


	//   ....[34]....
        /*00b4*/ 	.word	0xffffffff


	//   ....[35]....
        /*00b8*/ 	.word	0xffffffff


	//   ....[36]....
        /*00bc*/ 	.word	0xffffffff


	//   ....[37]....
        /*00c0*/ 	.word	0xffffffff


	//   ....[38]....
        /*00c4*/ 	.word	0xffffffff


	//   ....[39]....
        /*00c8*/ 	.word	0xffffffff


	//   ....[40]....
        /*00cc*/ 	.word	0xffffffff


	//   ....[41]....
        /*00d0*/ 	.word	0xffffffff


	//   ....[42]....
        /*00d4*/ 	.word	0xffffffff


	//   ....[43]....
        /*00d8*/ 	.word	0xffffffff


	//   ....[44]....
        /*00dc*/ 	.word	0xffffffff


	//   ....[45]....
        /*00e0*/ 	.word	0xffffffff


	//   ....[46]....
        /*00e4*/ 	.word	0xffffffff


	//   ....[47]....
        /*00e8*/ 	.word	0xffffffff


	//   ....[48]....
        /*00ec*/ 	.word	0xffffffff


	//   ....[49]....
        /*00f0*/ 	.word	0xffffffff


	//   ....[50]....
        /*00f4*/ 	.word	0xffffffff


	//   ....[51]....
        /*00f8*/ 	.word	0xffffffff


	//   ....[52]....
        /*00fc*/ 	.word	0xffffffff


	//   ....[53]....
        /*0100*/ 	.word	0xffffffff


	//   ....[54]....
        /*0104*/ 	.word	0xffffffff


	//   ....[55]....
        /*0108*/ 	.word	0xffffffff


	//   ....[56]....
        /*010c*/ 	.word	0xffffffff


	//   ....[57]....
        /*0110*/ 	.word	0xffffffff


	//   ....[58]....
        /*0114*/ 	.word	0xffffffff


	//   ....[59]....
        /*0118*/ 	.word	0xffffffff


	//   ....[60]....
        /*011c*/ 	.word	0xffffffff


	//   ....[61]....
        /*0120*/ 	.word	0xffffffff


	//   ....[62]....
        /*0124*/ 	.word	0xffffffff


	//   ....[63]....
        /*0128*/ 	.word	0xffffffff


	//   ....[64]....
        /*012c*/ 	.word	0xffffffff


	//   ....[65]....
        /*0130*/ 	.word	0xffffffff


	//   ....[66]....
        /*0134*/ 	.word	0xffffffff


	//   ....[67]....
        /*0138*/ 	.word	0xffffffff


	//   ....[68]....
        /*013c*/ 	.word	0xffffffff


	//   ....[69]....
        /*0140*/ 	.word	0xffffffff


	//   ....[70]....
        /*0144*/ 	.word	0xffffffff


	//   ....[71]....
        /*0148*/ 	.word	0xffffffff


	//   ....[72]....
        /*014c*/ 	.word	0xffffffff


	//   ....[73]....
        /*0150*/ 	.word	0xffffffff


	//   ....[74]....
        /*0154*/ 	.word	0xffffffff


	//   ....[75]....
        /*0158*/ 	.word	0xffffffff


	//   ....[76]....
        /*015c*/ 	.word	0xffffffff


	//   ....[77]....
        /*0160*/ 	.word	0xffffffff


	//   ....[78]....
        /*0164*/ 	.word	0xffffffff


	//   ....[79]....
        /*0168*/ 	.word	0xffffffff


	//   ....[80]....
        /*016c*/ 	.word	0xffffffff


	//   ....[81]....
        /*0170*/ 	.word	0xffffffff


	//   ....[82]....
        /*0174*/ 	.word	0xffffffff


	//   ....[83]....
        /*0178*/ 	.word	0xffffffff


	//   ....[84]....
        /*017c*/ 	.word	0xffffffff


	//   ....[85]....
        /*0180*/ 	.word	0xffffffff


	//   ....[86]....
        /*0184*/ 	.word	0xffffffff


	//   ....[87]....
        /*0188*/ 	.word	0xffffffff


	//   ....[88]....
        /*018c*/ 	.word	0xffffffff


	//   ....[89]....
        /*0190*/ 	.word	0xffffffff


	//   ....[90]....
        /*0194*/ 	.word	0xffffffff


	//   ....[91]....
        /*0198*/ 	.word	0xffffffff


	//   ....[92]....
        /*019c*/ 	.word	0xffffffff


	//   ....[93]....
        /*01a0*/ 	.word	0xffffffff


	//   ....[94]....
        /*01a4*/ 	.word	0xffffffff


	//   ....[95]....
        /*01a8*/ 	.word	0xffffffff


	//   ....[96]....
        /*01ac*/ 	.word	0xffffffff


	//----- nvinfo : EIATTR_COOP_GROUP_INSTR_OFFSETS
	.align		4
.L_3429:
        /*01b0*/ 	.byte	0x04, 0x28
        /*01b2*/ 	.short	(.L_3431 - .L_3430)


	//   ....[0]....
.L_3430:
        /*01b4*/ 	.word	0x00000df0


	//   ....[1]....
        /*01b8*/ 	.word	0x00000e70


	//   ....[2]....
        /*01bc*/ 	.word	0x00001030


	//   ....[3]....
        /*01c0*/ 	.word	0x00002260


	//   ....[4]....
        /*01c4*/ 	.word	0x00002600


	//   ....[5]....
        /*01c8*/ 	.word	0x00002b10


	//   ....[6]....
        /*01cc*/ 	.word	0x00002cb0


	//   ....[7]....
        /*01d0*/ 	.word	0x000032b0


	//   ....[8]....
        /*01d4*/ 	.word	0x000040c0


	//   ....[9]....
        /*01d8*/ 	.word	0x000040e0


	//   ....[10]....
        /*01dc*/ 	.word	0x000040f0


	//   ....[11]....
        /*01e0*/ 	.word	0x00004100


	//   ....[12]....
        /*01e4*/ 	.word	0x000041a0


	//   ....[13]....
        /*01e8*/ 	.word	0x000041d0


	//   ....[14]....
        /*01ec*/ 	.word	0x000041e0


	//   ....[15]....
        /*01f0*/ 	.word	0x000041f0


	//   ....[16]....
        /*01f4*/ 	.word	0x000042b0


	//   ....[17]....
        /*01f8*/ 	.word	0x000042f0


	//   ....[18]....
        /*01fc*/ 	.word	0x00004370


	//   ....[19]....
        /*0200*/ 	.word	0x000043b0


	//   ....[20]....
        /*0204*/ 	.word	0x00004540


	//   ....[21]....
        /*0208*/ 	.word	0x00004580


	//   ....[22]....
        /*020c*/ 	.word	0x000045c0


	//   ....[23]....
        /*0210*/ 	.word	0x00004600


	//   ....[24]....
        /*0214*/ 	.word	0x000047b0


	//   ....[25]....
        /*0218*/ 	.word	0x000047f0


	//   ....[26]....
        /*021c*/ 	.word	0x00004830


	//   ....[27]....
        /*0220*/ 	.word	0x00004870


	//   ....[28]....
        /*0224*/ 	.word	0x00004970


	//   ....[29]....
        /*0228*/ 	.word	0x000049a0


	//   ....[30]....
        /*022c*/ 	.word	0x000049f0


	//   ....[31]....
        /*0230*/ 	.word	0x00004a30


	//   ....[32]....
        /*0234*/ 	.word	0x00004a50


	//   ....[33]....
        /*0238*/ 	.word	0x00004a60


	//   ....[34]....
        /*023c*/ 	.word	0x00004a70


	//   ....[35]....
        /*0240*/ 	.word	0x00004a80


	//   ....[36]....
        /*0244*/ 	.word	0x00004a90


	//   ....[37]....
        /*0248*/ 	.word	0x00004aa0


	//   ....[38]....
        /*024c*/ 	.word	0x00004b90


	//   ....[39]....
        /*0250*/ 	.word	0x00004ba0


	//   ....[40]....
        /*0254*/ 	.word	0x00004bb0


	//   ....[41]....
        /*0258*/ 	.word	0x00004bc0


	//   ....[42]....
        /*025c*/ 	.word	0x00004c90


	//   ....[43]....
        /*0260*/ 	.word	0x00004cb0


	//   ....[44]....
        /*0264*/ 	.word	0x00004cc0


	//   ....[45]....
        /*0268*/ 	.word	0x00004cd0


	//   ....[46]....
        /*026c*/ 	.word	0x00004da0


	//   ....[47]....
        /*0270*/ 	.word	0x00004dc0


	//   ....[48]....
        /*0274*/ 	.word	0x00004dd0


	//   ....[49]....
        /*0278*/ 	.word	0x00004de0


	//   ....[50]....
        /*027c*/ 	.word	0x00004eb0


	//   ....[51]....
        /*0280*/ 	.word	0x00004ed0


	//   ....[52]....
        /*0284*/ 	.word	0x00004ee0


	//   ....[53]....
        /*0288*/ 	.word	0x00004ef0


	//   ....[54]....
        /*028c*/ 	.word	0x00004fc0


	//   ....[55]....
        /*0290*/ 	.word	0x00005000


	//   ....[56]....
        /*0294*/ 	.word	0x00005040


	//   ....[57]....
        /*0298*/ 	.word	0x00005080


	//   ....[58]....
        /*029c*/ 	.word	0x000050b0


	//   ....[59]....
        /*02a0*/ 	.word	0x000050f0


	//   ....[60]....
        /*02a4*/ 	.word	0x00005130


	//   ....[61]....
        /*02a8*/ 	.word	0x00005180


	//   ....[62]....
        /*02ac*/ 	.word	0x000051b0


	//   ....[63]....
        /*02b0*/ 	.word	0x000051f0


	//   ....[64]....
        /*02b4*/ 	.word	0x00006670


	//   ....[65]....
        /*02b8*/ 	.word	0x000066b0


	//   ....[66]....
        /*02bc*/ 	.word	0x000066e0


	//   ....[67]....
        /*02c0*/ 	.word	0x00006700


	//   ....[68]....
        /*02c4*/ 	.word	0x00006790


	//   ....[69]....
        /*02c8*/ 	.word	0x000067d0


	//   ....[70]....
        /*02cc*/ 	.word	0x00006810


	//   ....[71]....
        /*02d0*/ 	.word	0x00006850


	//   ....[72]....
        /*02d4*/ 	.word	0x00006960


	//   ....[73]....
        /*02d8*/ 	.word	0x000069a0


	//   ....[74]....
        /*02dc*/ 	.word	0x000069e0


	//   ....[75]....
        /*02e0*/ 	.word	0x00006a20


	//   ....[76]....
        /*02e4*/ 	.word	0x00006b30


	//   ....[77]....
        /*02e8*/ 	.word	0x00006b70


	//   ....[78]....
        /*02ec*/ 	.word	0x00006bb0


	//   ....[79]....
        /*02f0*/ 	.word	0x00006bf0


	//   ....[80]....
        /*02f4*/ 	.word	0x00006cd0


	//   ....[81]....
        /*02f8*/ 	.word	0x00006cf0


	//   ....[82]....
        /*02fc*/ 	.word	0x00006d10


	//   ....[83]....
        /*0300*/ 	.word	0x00006d20


	//   ....[84]....
        /*0304*/ 	.word	0x00007090


	//   ....[85]....
        /*0308*/ 	.word	0x00007450


	//   ....[86]....
        /*030c*/ 	.word	0x00007770


	//   ....[87]....
        /*0310*/ 	.word	0x000078c0


	//   ....[88]....
        /*0314*/ 	.word	0x00007910


	//   ....[89]....
        /*0318*/ 	.word	0x00007960


	//   ....[90]....
        /*031c*/ 	.word	0x00007990


	//   ....[91]....
        /*0320*/ 	.word	0x000079b0


	//   ....[92]....
        /*0324*/ 	.word	0x00007a80


	//   ....[93]....
        /*0328*/ 	.word	0x00007ac0


	//   ....[94]....
        /*032c*/ 	.word	0x00007b10


	//   ....[95]....
        /*0330*/ 	.word	0x00007b40


	//   ....[96]....
        /*0334*/ 	.word	0x00007b60


	//----- nvinfo : EIATTR_VRC_CTA_INIT_COUNT
	.align		4
.L_3431:
        /*0338*/ 	.byte	0x02, 0x4a
	.zero		1
	.zero		1


	//----- nvinfo : EIATTR_EXIT_INSTR_OFFSETS
	.align		4
        /*033c*/ 	.byte	0x04, 0x1c
        /*033e*/ 	.short	(.L_3433 - .L_3432)


	//   ....[0]....
.L_3432:
        /*0340*/ 	.word	0x00007c00


	//   ....[1]....
        /*0344*/ 	.word	0x00007e80


	//----- nvinfo : EIATTR_MAX_THREADS
	.align		4
.L_3433:
        /*0348*/ 	.byte	0x04, 0x05
        /*034a*/ 	.short	(.L_3435 - .L_3434)
.L_3434:
        /*034c*/ 	.word	0x00000020
        /*0350*/ 	.word	0x00000001
        /*0354*/ 	.word	0x00000001


	//----- nvinfo : EIATTR_CRS_STACK_SIZE
	.align		4
.L_3435:
        /*0358*/ 	.byte	0x04, 0x1e
        /*035a*/ 	.short	(.L_3437 - .L_3436)
.L_3436:
        /*035c*/ 	.word	0x00000000


	//----- nvinfo : EIATTR_CBANK_PARAM_SIZE
	.align		4
.L_3437:
        /*0360*/ 	.byte	0x03, 0x19
        /*0362*/ 	.short	0x01f0


	//----- nvinfo : EIATTR_PARAM_CBANK
	.align		4
        /*0364*/ 	.byte	0x04, 0x0a
        /*0366*/ 	.short	(.L_3439 - .L_3438)
	.align		4
.L_3438:
        /*0368*/ 	.word	index@(.nv.constant0._Z25selective_scan_bwd_kernelI32Selective_Scan_bwd_kernel_traitsILi32ELi8ELb1ELb1ELb0ELb1ELb1EN3c104HalfENS1_7complexIfEEEEv12SSMParamsBwd)
        /*036c*/ 	.short	0x0380
        /*036e*/ 	.short	0x01f0


	//----- nvinfo : EIATTR_SW_WAR
	.align		4
.L_3439:
        /*0370*/ 	.byte	0x04, 0x36
        /*0372*/ 	.short	(.L_3441 - .L_3440)
.L_3440:
        /*0374*/ 	.word	0x00000008
.L_3441:


//--------------------- .nv.info._Z25selective_scan_bwd_kernelI32Selective_Scan_bwd_kernel_traitsILi32ELi8ELb1ELb1ELb1ELb0ELb0EN3c104HalfENS1_7complexIfEEEEv12SSMParamsBwd --------------------------
	.section	.nv.info._Z25selective_scan_bwd_kernelI32Selective_Scan_bwd_kernel_traitsILi32ELi8ELb1ELb1ELb1ELb0ELb0EN3c104HalfENS1_7complexIfEEEEv12SSMParamsBwd,"",@"SHT_CUDA_INFO"
	.sectionflags	@""
	.align	4


	//----- nvinfo : EIATTR_CUDA_API_VERSION
	.align		4
        /*0000*/ 	.byte	0x04, 0x37
        /*0002*/ 	.short	(.L_3443 - .L_3442)
.L_3442:
        /*0004*/ 	.word	0x00000082


	//----- nvinfo : EIATTR_KPARAM_INFO
	.align		4
.L_3443:
        /*0008*/ 	.byte	0x04, 0x17
        /*000a*/ 	.short	(.L_3445 - .L_3444)
.L_3444:
        /*000c*/ 	.word	0x00000000
        /*0010*/ 	.short	0x0000
        /*0012*/ 	.short	0x0000
        /*0014*/ 	.byte	0x00, 0xf0, 0xc1, 0x07


	//----- nvinfo : EIATTR_SPARSE_MMA_MASK
	.align		4
.L_3445:
        /*0018*/ 	.byte	0x03, 0x50
        /*001a*/ 	.short	0x0000


	//----- nvinfo : EIATTR_MAXREG_COUNT
	.align		4
        /*001c*/ 	.byte	0x03, 0x1b
        /*001e*/ 	.short	0x00ff


	//----- nvinfo : EIATTR_NUM_BARRIERS
	.align		4
        /*0020*/ 	.byte	0x02, 0x4c
        /*0022*/ 	.byte	0x01
	.zero		1


	//----- nvinfo : EIATTR_MERCURY_ISA_VERSION
	.align		4
        /*0024*/ 	.byte	0x03, 0x5f
        /*0026*/ 	.short	0x0101


	//----- nvinfo : EIATTR_COOP_GROUP_MASK_REGIDS
	.align		4
        /*0028*/ 	.byte	0x04, 0x29
        /*002a*/ 	.short	(.L_3447 - .L_3446)


	//   ....[0]....
.L_3446:
        /*002c*/ 	.word	0xffffffff


	//   ....[1]....
        /*0030*/ 	.word	0xffffffff


	//   ....[2]....
        /*0034*/ 	.word	0xffffffff


	//   ....[3]....
        /*0038*/ 	.word	0xffffffff


	//   ....[4]....
        /*003c*/ 	.word	0xffffffff


	//   ....[5]....
        /*0040*/ 	.word	0xffffffff


	//   ....[6]....
        /*0044*/ 	.word	0xffffffff


	//   ....[7]....
        /*0048*/ 	.word	0xffffffff


	//   ....[8]....
        /*004c*/ 	.word	0xffffffff


	//   ....[9]....
        /*0050*/ 	.word	0xffffffff


	//   ....[10]....
        /*0054*/ 	.word	0xffffffff


	//   ....[11]....
        /*0058*/ 	.word	0xffffffff


	//   ....[12]....
        /*005c*/ 	.word	0xffffffff


	//   ....[13]....
        /*0060*/ 	.word	0xffffffff


	//   ....[14]....
        /*0064*/ 	.word	0xffffffff


	//   ....[15]....
        /*0068*/ 	.word	0xffffffff


	//   ....[16]....
        /*006c*/ 	.word	0xffffffff


	//   ....[17]....
        /*0070*/ 	.word	0xffffffff


	//   ....[18]....
        /*0074*/ 	.word	0xffffffff


	//   ....[19]....
        /*0078*/ 	.word	0xffffffff


	//   ....[20]....
        /*007c*/ 	.word	0xffffffff


	//   ....[21]....
        /*0080*/ 	.word	0xffffffff


	//   ....[22]....
        /*0084*/ 	.word	0xffffffff


	//   ....[23]....
        /*0088*/ 	.word	0xffffffff


	//   ....[24]....
        /*008c*/ 	.word	0xffffffff


	//   ....[25]....
        /*0090*/ 	.word	0xffffffff


	//   ....[26]....
        /*0094*/ 	.word	0xffffffff


	//   ....[27]....
        /*0098*/ 	.word	0xffffffff


	//   ....[28]....
        /*009c*/ 	.word	0xffffffff


	//   ....[29]....
        /*00a0*/ 	.word	0xffffffff


	//   ....[30]....
        /*00a4*/ 	.word	0xffffffff


	//   ....[31]....
        /*00a8*/ 	.word	0xffffffff


	//   ....[32]....
        /*00ac*/ 	.word	0xffffffff


	//   ....[33]....
        /*00b0*/ 	.word	0xffffffff


	//   ....[34]....
        /*00b4*/ 	.word	0xffffffff


	//   ....[35]....
        /*00b8*/ 	.word	0xffffffff


	//   ....[36]....
        /*00bc*/ 	.word	0xffffffff


	//   ....[37]....
        /*00c0*/ 	.word	0xffffffff


	//   ....[38]....
        /*00c4*/ 	.word	0xffffffff


	//   ....[39]....
        /*00c8*/ 	.word	0xffffffff


	//   ....[40]....
        /*00cc*/ 	.word	0xffffffff


	//   ....[41]....
        /*00d0*/ 	.word	0xffffffff


	//   ....[42]....
        /*00d4*/ 	.word	0xffffffff


	//   ....[43]....
        /*00d8*/ 	.word	0xffffffff


	//   ....[44]....
        /*00dc*/ 	.word	0xffffffff


	//   ....[45]....
        /*00e0*/ 	.word	0xffffffff


	//   ....[46]....
        /*00e4*/ 	.word	0xffffffff


	//   ....[47]....
        /*00e8*/ 	.word	0xffffffff


	//   ....[48]....
        /*00ec*/ 	.word	0xffffffff


	//   ....[49]....
        /*00f0*/ 	.word	0xffffffff


	//   ....[50]....
        /*00f4*/ 	.word	0xffffffff


	//   ....[51]....
        /*00f8*/ 	.word	0xffffffff


	//   ....[52]....
        /*00fc*/ 	.word	0xffffffff


	//   ....[53]....
        /*0100*/ 	.word	0xffffffff


	//   ....[54]....
        /*0104*/ 	.word	0xffffffff


	//   ....[55]....
        /*0108*/ 	.word	0xffffffff


	//   ....[56]....
        /*010c*/ 	.word	0xffffffff


	//   ....[57]....
        /*0110*/ 	.word	0xffffffff


	//   ....[58]....
        /*0114*/ 	.word	0xffffffff


	//   ....[59]....
        /*0118*/ 	.word	0xffffffff


	//   ....[60]....
        /*011c*/ 	.word	0xffffffff


	//   ....[61]....
        /*0120*/ 	.word	0xffffffff


	//   ....[62]....
        /*0124*/ 	.word	0xffffffff


	//   ....[63]....
        /*0128*/ 	.word	0xffffffff


	//   ....[64]....
        /*012c*/ 	.word	0xffffffff


	//   ....[65]....
        /*0130*/ 	.word	0xffffffff


	//   ....[66]....
        /*0134*/ 	.word	0xffffffff


	//   ....[67]....
        /*0138*/ 	.word	0xffffffff


	//   ....[68]....
        /*013c*/ 	.word	0xffffffff


	//   ....[69]....
        /*0140*/ 	.word	0xffffffff


	//   ....[70]....
        /*0144*/ 	.word	0xffffffff


	//   ....[71]....
        /*0148*/ 	.word	0xffffffff


	//   ....[72]....
        /*014c*/ 	.word	0xffffffff


	//   ....[73]....
        /*0150*/ 	.word	0xffffffff


	//   ....[74]....
        /*0154*/ 	.word	0xffffffff


	//   ....[75]....
        /*0158*/ 	.word	0xffffffff


	//   ....[76]....
        /*015c*/ 	.word	0xffffffff


	//   ....[77]....
        /*0160*/ 	.word	0xffffffff


	//   ....[78]....
        /*0164*/ 	.word	0xffffffff


	//   ....[79]....
        /*0168*/ 	.word	0xffffffff


	//   ....[80]....
        /*016c*/ 	.word	0xffffffff


	//   ....[81]....
        /*0170*/ 	.word	0xffffffff


	//   ....[82]....
        /*0174*/ 	.word	0xffffffff


	//----- nvinfo : EIATTR_COOP_GROUP_INSTR_OFFSETS
	.align		4
.L_3447:
        /*0178*/ 	.byte	0x04, 0x28
        /*017a*/ 	.short	(.L_3449 - .L_3448)


	//   ....[0]....
.L_3448:
        /*017c*/ 	.word	0x00000f30


	//   ....[1]....
        /*0180*/ 	.word	0x00000fb0


	//   ....[2]....
        /*0184*/ 	.word	0x000010f0


	//   ....[3]....
        /*0188*/ 	.word	0x00001770


	//   ....[4]....
        /*018c*/ 	.word	0x00001d00


	//   ....[5]....
        /*0190*/ 	.word	0x000026e0


	//   ....[6]....
        /*0194*/ 	.word	0x00002700


	//   ....[7]....
        /*0198*/ 	.word	0x00002710


	//   ....[8]....
        /*019c*/ 	.word	0x00002720


	//   ....[9]....
        /*01a0*/ 	.word	0x000027c0


	//   ....[10]....
        /*01a4*/ 	.word	0x000027f0


	//   ....[11]....
        /*01a8*/ 	.word	0x00002800


	//   ....[12]....
        /*01ac*/ 	.word	0x00002810


	//   ....[13]....
        /*01b0*/ 	.word	0x000028c0


	//   ....[14]....
        /*01b4*/ 	.word	0x00002900


	//   ....[15]....
        /*01b8*/ 	.word	0x00002960


	//   ....[16]....
        /*01bc*/ 	.word	0x000029a0


	//   ....[17]....
        /*01c0*/ 	.word	0x00002b40


	//   ....[18]....
        /*01c4*/ 	.word	0x00002b80


	//   ....[19]....
        /*01c8*/ 	.word	0x00002bc0


	//   ....[20]....
        /*01cc*/ 	.word	0x00002c00


	//   ....[21]....
        /*01d0*/ 	.word	0x00002db0


	//   ....[22]....
        /*01d4*/ 	.word	0x00002df0


	//   ....[23]....
        /*01d8*/ 	.word	0x00002e30


	//   ....[24]....
        /*01dc*/ 	.word	0x00002e70


	//   ....[25]....
        /*01e0*/ 	.word	0x00002f80


	//   ....[26]....
        /*01e4*/ 	.word	0x00002fc0


	//   ....[27]....
        /*01e8*/ 	.word	0x00003010


	//   ....[28]....
        /*01ec*/ 	.word	0x00003050


	//   ....[29]....
        /*01f0*/ 	.word	0x00003070


	//   ....[30]....
        /*01f4*/ 	.word	0x00003080


	//   ....[31]....
        /*01f8*/ 	.word	0x00003090


	//   ....[32]....
        /*01fc*/ 	.word	0x000030a0


	//   ....[33]....
        /*0200*/ 	.word	0x000030b0


	//   ....[34]....
        /*0204*/ 	.word	0x000030c0


	//   ....[35]....
        /*0208*/ 	.word	0x000031b0


	//   ....[36]....
        /*020c*/ 	.word	0x000031c0


	//   ....[37]....
        /*0210*/ 	.word	0x000031d0


	//   ....[38]....
        /*0214*/ 	.word	0x000031e0


	//   ....[39]....
        /*0218*/ 	.word	0x000032b0


	//   ....[40]....
        /*021c*/ 	.word	0x000032d0


	//   ....[41]....
        /*0220*/ 	.word	0x000032e0


	//   ....[42]....
        /*0224*/ 	.word	0x000032f0


	//   ....[43]....
        /*0228*/ 	.word	0x000033c0


	//   ....[44]....
        /*022c*/ 	.word	0x000033e0


	//   ....[45]....
        /*0230*/ 	.word	0x000033f0


	//   ....[46]....
        /*0234*/ 	.word	0x00003400


	//   ....[47]....
        /*0238*/ 	.word	0x000034d0


	//   ....[48]....
        /*023c*/ 	.word	0x000034f0


	//   ....[49]....
        /*0240*/ 	.word	0x00003500


	//   ....[50]....
        /*0244*/ 	.word	0x00003510


	//   ....[51]....
        /*0248*/ 	.word	0x000035e0


	//   ....[52]....
        /*024c*/ 	.word	0x00003620


	//   ....[53]....
        /*0250*/ 	.word	0x00003660


	//   ....[54]....
        /*0254*/ 	.word	0x000036a0


	//   ....[55]....
        /*0258*/ 	.word	0x000036e0


	//   ....[56]....
        /*025c*/ 	.word	0x00003720


	//   ....[57]....
        /*0260*/ 	.word	0x00003760


	//   ....[58]....
        /*0264*/ 	.word	0x000037c0


	//   ....[59]....
        /*0268*/ 	.word	0x00003800


	//   ....[60]....
        /*026c*/ 	.word	0x00003840


	//   ....[61]....
        /*0270*/ 	.word	0x00004fe0


	//   ....[62]....
        /*0274*/ 	.word	0x00005020


	//   ....[63]....
        /*0278*/ 	.word	0x000050b0


	//   ....[64]....
        /*027c*/ 	.word	0x000050d0


	//   ....[65]....
        /*0280*/ 	.word	0x00005110


	//   ....[66]....
        /*0284*/ 	.word	0x00005150


	//   ....[67]....
        /*0288*/ 	.word	0x000052d0


	//   ....[68]....
        /*028c*/ 	.word	0x00005310


	//   ....[69]....
        /*0290*/ 	.word	0x000054a0


	//   ....[70]....
        /*0294*/ 	.word	0x000054e0


	//   ....[71]....
        /*0298*/ 	.word	0x00005940


	//   ....[72]....
        /*029c*/ 	.word	0x00005b40


	//   ....[73]....
        /*02a0*/ 	.word	0x00005c80


	//   ....[74]....
        /*02a4*/ 	.word	0x00005cd0


	//   ....[75]....
        /*02a8*/ 	.word	0x00005d20


	//   ....[76]....
        /*02ac*/ 	.word	0x00005d50


	//   ....[77]....
        /*02b0*/ 	.word	0x00005d70


	//   ....[78]....
        /*02b4*/ 	.word	0x00005e40


	//   ....[79]....
        /*02b8*/ 	.word	0x00005e80


	//   ....[80]....
        /*02bc*/ 	.word	0x00005ed0


	//   ....[81]....
        /*02c0*/ 	.word	0x00005f00


	//   ....[82]....
        /*02c4*/ 	.word	0x00005f20


	//----- nvinfo : EIATTR_VRC_CTA_INIT_COUNT
	.align		4
.L_3449:
        /*02c8*/ 	.byte	0x02, 0x4a
	.zero		1
	.zero		1


	//----- nvinfo : EIATTR_EXIT_INSTR_OFFSETS
	.align		4
        /*02cc*/ 	.byte	0x04, 0x1c
        /*02ce*/ 	.short	(.L_3451 - .L_3450)


	//   ....[0]....
.L_3450:
        /*02d0*/ 	.word	0x00005fc0


	//   ....[1]....
        /*02d4*/ 	.word	0x00006130


	//----- nvinfo : EIATTR_MAX_THREADS
	.align		4
.L_3451:
        /*02d8*/ 	.byte	0x04, 0x05
        /*02da*/ 	.short	(.L_3453 - .L_3452)
.L_3452:
        /*02dc*/ 	.word	0x00000020
        /*02e0*/ 	.word	0x00000001
        /*02e4*/ 	.word	0x00000001


	//----- nvinfo : EIATTR_CRS_STACK_SIZE
	.align		4
.L_3453:
        /*02e8*/ 	.byte	0x04, 0x1e
        /*02ea*/ 	.short	(.L_3455 - .L_3454)
.L_3454:
        /*02ec*/ 	.word	0x00000000


	//----- nvinfo : EIATTR_CBANK_PARAM_SIZE
	.align		4
.L_3455:
        /*02f0*/ 	.byte	0x03, 0x19
        /*02f2*/ 	.short	0x01f0


	//----- nvinfo : EIATTR_PARAM_CBANK
	.align		4
        /*02f4*/ 	.byte	0x04, 0x0a
        /*02f6*/ 	.short	(.L_3457 - .L_3456)
	.align		4
.L_3456:
        /*02f8*/ 	.word	index@(.nv.constant0._Z25selective_scan_bwd_kernelI32Selective_Scan_bwd_kernel_traitsILi32ELi8ELb1ELb1ELb1ELb0ELb0EN3c104HalfENS1_7complexIfEEEEv12SSMParamsBwd)
        /*02fc*/ 	.short	0x0380
        /*02fe*/ 	.short	0x01f0


	//----- nvinfo : EIATTR_SW_WAR
	.align		4
.L_3457:
        /*0300*/ 	.byte	0x04, 0x36
        /*0302*/ 	.short	(.L_3459 - .L_3458)
.L_3458:
        /*0304*/ 	.word	0x00000008
.L_3459:


//--------------------- .nv.info._Z25selective_scan_bwd_kernelI32Selective_Scan_bwd_kernel_traitsILi32ELi8ELb1ELb1ELb1ELb0ELb1EN3c104HalfENS1_7complexIfEEEEv12SSMParamsBwd --------------------------
	.section	.nv.info._Z25selective_scan_bwd_kernelI32Selective_Scan_bwd_kernel_traitsILi32ELi8ELb1ELb1ELb1ELb0ELb1EN3c104HalfENS1_7complexIfEEEEv12SSMParamsBwd,"",@"SHT_CUDA_INFO"
	.sectionflags	@""
	.align	4


	//----- nvinfo : EIATTR_CUDA_API_VERSION
	.align		4
        /*0000*/ 	.byte	0x04, 0x37
        /*0002*/ 	.short	(.L_3461 - .L_3460)
.L_3460:
        /*0004*/ 	.word	0x00000082


	//----- nvinfo : EIATTR_KPARAM_INFO
	.align		4
.L_3461:
        /*0008*/ 	.byte	0x04, 0x17
        /*000a*/ 	.short	(.L_3463 - .L_3462)
.L_3462:
        /*000c*/ 	.word	0x00000000
        /*0010*/ 	.short	0x0000
        /*0012*/ 	.short	0x0000
        /*0014*/ 	.byte	0x00, 0xf0, 0xc1, 0x07


	//----- nvinfo : EIATTR_SPARSE_MMA_MASK
	.align		4
.L_3463:
        /*0018*/ 	.byte	0x03, 0x50
        /*001a*/ 	.short	0x0000


	//----- nvinfo : EIATTR_MAXREG_COUNT
	.align		4
        /*001c*/ 	.byte	0x03, 0x1b
        /*001e*/ 	.short	0x00ff


	//----- nvinfo : EIATTR_NUM_BARRIERS
	.align		4
        /*0020*/ 	.byte	0x02, 0x4c
        /*0022*/ 	.byte	0x01
	.zero		1


	//----- nvinfo : EIATTR_MERCURY_ISA_VERSION
	.align		4
        /*0024*/ 	.byte	0x03, 0x5f
        /*0026*/ 	.short	0x0101


	//----- nvinfo : EIATTR_COOP_GROUP_MASK_REGIDS
	.align		4
        /*0028*/ 	.byte	0x04, 0x29
        /*002a*/ 	.short	(.L_3465 - .L_3464)


	//   ....[0]....
.L_3464:
        /*002c*/ 	.word	0xffffffff


	//   ....[1]....
        /*0030*/ 	.word	0xffffffff


	//   ....[2]....
        /*0034*/ 	.word	0xffffffff


	//   ....[3]....
        /*0038*/ 	.word	0xffffffff


	//   ....[4]....
        /*003c*/ 	.word	0xffffffff


	//   ....[5]....
        /*0040*/ 	.word	0xffffffff


	//   ....[6]....
        /*0044*/ 	.word	0xffffffff


	//   ....[7]....
        /*0048*/ 	.word	0xffffffff


	//   ....[8]....
        /*004c*/ 	.word	0xffffffff


	//   ....[9]....
        /*0050*/ 	.word	0xffffffff


	//   ....[10]....
        /*0054*/ 	.word	0xffffffff


	//   ....[11]....
        /*0058*/ 	.word	0xffffffff


	//   ....[12]....
        /*005c*/ 	.word	0xffffffff


	//   ....[13]....
        /*0060*/ 	.word	0xffffffff


	//   ....[14]....
        /*0064*/ 	.word	0xffffffff


	//   ....[15]....
        /*0068*/ 	.word	0xffffffff


	//   ....[16]....
        /*006c*/ 	.word	0xffffffff


	//   ....[17]....
        /*0070*/ 	.word	0xffffffff


	//   ....[18]....
        /*0074*/ 	.word	0xffffffff


	//   ....[19]....
        /*0078*/ 	.word	0xffffffff


	//   ....[20]....
        /*007c*/ 	.word	0xffffffff


	//   ....[21]....
        /*0080*/ 	.word	0xffffffff


	//   ....[22]....
        /*0084*/ 	.word	0xffffffff


	//   ....[23]....
        /*0088*/ 	.word	0xffffffff


	//   ....[24]....
        /*008c*/ 	.word	0xffffffff


	//   ....[25]....
        /*0090*/ 	.word	0xffffffff


	//   ....[26]....
        /*0094*/ 	.word	0xffffffff


	//   ....[27]....
        /*0098*/ 	.word	0xffffffff


	//   ....[28]....
        /*009c*/ 	.word	0xffffffff


	//   ....[29]....
        /*00a0*/ 	.word	0xffffffff


	//   ....[30]....
        /*00a4*/ 	.word	0xffffffff


	//   ....[31]....
        /*00a8*/ 	.word	0xffffffff


	//   ....[32]....
        /*00ac*/ 	.word	0xffffffff


	//   ....[33]....
        /*00b0*/ 	.word	0xffffffff


	//   ....[34]....
        /*00b4*/ 	.word	0xffffffff


	//   ....[35]....
        /*00b8*/ 	.word	0xffffffff


	//   ....[36]....
        /*00bc*/ 	.word	0xffffffff


	//   ....[37]....
        /*00c0*/ 	.word	0xffffffff


	//   ....[38]....
        /*00c4*/ 	.word	0xffffffff


	//   ....[39]....
        /*00c8*/ 	.word	0xffffffff


	//   ....[40]....
        /*00cc*/ 	.word	0xffffffff


	//   ....[41]....
        /*00d0*/ 	.word	0xffffffff


	//   ....[42]....
        /*00d4*/ 	.word	0xffffffff


	//   ....[43]....
        /*00d8*/ 	.word	0xffffffff


	//   ....[44]....
        /*00dc*/ 	.word	0xffffffff


	//   ....[45]....
        /*00e0*/ 	.word	0xffffffff


	//   ....[46]....
        /*00e4*/ 	.word	0xffffffff


	//   ....[47]....
        /*00e8*/ 	.word	0xffffffff


	//   ....[48]....
        /*00ec*/ 	.word	0xffffffff


	//   ....[49]....
        /*00f0*/ 	.word	0xffffffff


	//   ....[50]....
        /*00f4*/ 	.word	0xffffffff


	//   ....[51]....
        /*00f8*/ 	.word	0xffffffff


	//   ....[52]....
        /*00fc*/ 	.word	0xffffffff


	//   ....[53]....
        /*0100*/ 	.word	0xffffffff


	//   ....[54]....
        /*0104*/ 	.word	0xffffffff


	//   ....[55]....
        /*0108*/ 	.word	0xffffffff


	//   ....[56]....
        /*010c*/ 	.word	0xffffffff


	//   ....[57]....
        /*0110*/ 	.word	0xffffffff


	//   ....[58]....
        /*0114*/ 	.word	0xffffffff


	//   ....[59]....
        /*0118*/ 	.word	0xffffffff


	//   ....[60]....
        /*011c*/ 	.word	0xffffffff


	//   ....[61]....
        /*0120*/ 	.word	0xffffffff


	//   ....[62]....
        /*0124*/ 	.word	0xffffffff


	//   ....[63]....
        /*0128*/ 	.word	0xffffffff


	//   ....[64]....
        /*012c*/ 	.word	0xffffffff


	//   ....[65]....
        /*0130*/ 	.word	0xffffffff


	//   ....[66]....
        /*0134*/ 	.word	0xffffffff


	//   ....[67]....
        /*0138*/ 	.word	0xffffffff


	//   ....[68]....
        /*013c*/ 	.word	0xffffffff


	//   ....[69]....
        /*0140*/ 	.word	0xffffffff


	//   ....[70]....
        /*0144*/ 	.word	0xffffffff


	//   ....[71]....
        /*0148*/ 	.word	0xffffffff


	//   ....[72]....
        /*014c*/ 	.word	0xffffffff


	//   ....[73]....
        /*0150*/ 	.word	0xffffffff


	//   ....[74]....
        /*0154*/ 	.word	0xffffffff


	//   ....[75]....
        /*0158*/ 	.word	0xffffffff


	//   ....[76]....
        /*015c*/ 	.word	0xffffffff


	//   ....[77]....
        /*0160*/ 	.word	0xffffffff


	//   ....[78]....
        /*0164*/ 	.word	0xffffffff


	//   ....[79]....
        /*0168*/ 	.word	0xffffffff


	//   ....[80]....
        /*016c*/ 	.word	0xffffffff


	//   ....[81]....
        /*0170*/ 	.word	0xffffffff


	//   ....[82]....
        /*0174*/ 	.word	0xffffffff


	//   ....[83]....
        /*0178*/ 	.word	0xffffffff


	//   ....[84]....
        /*017c*/ 	.word	0xffffffff


	//   ....[85]....
        /*0180*/ 	.word	0xffffffff


	//   ....[86]....
        /*0184*/ 	.word	0xffffffff


	//----- nvinfo : EIATTR_COOP_GROUP_INSTR_OFFSETS
	.align		4
.L_3465:
        /*0188*/ 	.byte	0x04, 0x28
        /*018a*/ 	.short	(.L_3467 - .L_3466)


	//   ....[0]....
.L_3466:
        /*018c*/ 	.word	0x00000fa0


	//   ....[1]....
        /*0190*/ 	.word	0x00001010


	//   ....[2]....
        /*0194*/ 	.word	0x00001100


	//   ....[3]....
        /*0198*/ 	.word	0x000011c0


	//   ....[4]....
        /*019c*/ 	.word	0x00001640


	//   ....[5]....
        /*01a0*/ 	.word	0x00001ab0


	//   ....[6]....
        /*01a4*/ 	.word	0x00001c80


	//   ....[7]....
        /*01a8*/ 	.word	0x000022c0


	//   ....[8]....
        /*01ac*/ 	.word	0x00002850


	//   ....[9]....
        /*01b0*/ 	.word	0x00003220


	//   ....[10]....
        /*01b4*/ 	.word	0x00003240


	//   ....[11]....
        /*01b8*/ 	.word	0x00003260


	//   ....[12]....
        /*01bc*/ 	.word	0x00003270


	//   ....[13]....
        /*01c0*/ 	.word	0x00003310


	//   ....[14]....
        /*01c4*/ 	.word	0x00003340


	//   ....[15]....
        /*01c8*/ 	.word	0x00003350


	//   ....[16]....
        /*01cc*/ 	.word	0x00003360


	//   ....[17]....
        /*01d0*/ 	.word	0x00003410


	//   ....[18]....
        /*01d4*/ 	.word	0x00003450


	//   ....[19]....
        /*01d8*/ 	.word	0x000034b0


	//   ....[20]....
        /*01dc*/ 	.word	0x000034f0


	//   ....[21]....
        /*01e0*/ 	.word	0x00003670


	//   ....[22]....
        /*01e4*/ 	.word	0x000036b0


	//   ....[23]....
        /*01e8*/ 	.word	0x000036f0


	//   ....[24]....
        /*01ec*/ 	.word	0x00003730


	//   ....[25]....
        /*01f0*/ 	.word	0x00003900


	//   ....[26]....
        /*01f4*/ 	.word	0x00003940


	//   ....[27]....
        /*01f8*/ 	.word	0x00003980


	//   ....[28]....
        /*01fc*/ 	.word	0x000039c0


	//   ....[29]....
        /*0200*/ 	.word	0x00003ad0


	//   ....[30]....
        /*0204*/ 	.word	0x00003b10


	//   ....[31]....
        /*0208*/ 	.word	0x00003b60


	//   ....[32]....
        /*020c*/ 	.word	0x00003ba0


	//   ....[33]....
        /*0210*/ 	.word	0x00003bc0


	//   ....[34]....
        /*0214*/ 	.word	0x00003bd0


	//   ....[35]....
        /*0218*/ 	.word	0x00003be0


	//   ....[36]....
        /*021c*/ 	.word	0x00003bf0


	//   ....[37]....
        /*0220*/ 	.word	0x00003c00


	//   ....[38]....
        /*0224*/ 	.word	0x00003c10


	//   ....[39]....
        /*0228*/ 	.word	0x00003d00


	//   ....[40]....
        /*022c*/ 	.word	0x00003d10


	//   ....[41]....
        /*0230*/ 	.word	0x00003d20


	//   ....[42]....
        /*0234*/ 	.word	0x00003d30


	//   ....[43]....
        /*0238*/ 	.word	0x00003e00


	//   ....[44]....
        /*023c*/ 	.word	0x00003e20


	//   ....[45]....
        /*0240*/ 	.word	0x00003e30


	//   ....[46]....
        /*0244*/ 	.word	0x00003e40


	//   ....[47]....
        /*0248*/ 	.word	0x00003f10


	//   ....[48]....
        /*024c*/ 	.word	0x00003f30


	//   ....[49]....
        /*0250*/ 	.word	0x00003f40


	//   ....[50]....
        /*0254*/ 	.word	0x00003f50


	//   ....[51]....
        /*0258*/ 	.word	0x00004020


	//   ....[52]....
        /*025c*/ 	.word	0x00004040


	//   ....[53]....
        /*0260*/ 	.word	0x00004050


	//   ....[54]....
        /*0264*/ 	.word	0x00004060


	//   ....[55]....
        /*0268*/ 	.word	0x00004130


	//   ....[56]....
        /*026c*/ 	.word	0x00004170


	//   ....[57]....
        /*0270*/ 	.word	0x000041b0


	//   ....[58]....
        /*0274*/ 	.word	0x000041f0


	//   ....[59]....
        /*0278*/ 	.word	0x00004230


	//   ....[60]....
        /*027c*/ 	.word	0x00004270


	//   ....[61]....
        /*0280*/ 	.word	0x000042b0


	//   ....[62]....
        /*0284*/ 	.word	0x00004310


	//   ....[63]....
        /*0288*/ 	.word	0x00004340


	//   ....[64]....
        /*028c*/ 	.word	0x00004370


	//   ....[65]....
        /*0290*/ 	.word	0x00005b30


	//   ....[66]....
        /*0294*/ 	.word	0x00005b70


	//   ....[67]....
        /*0298*/ 	.word	0x00005c60


	//   ....[68]....
        /*029c*/ 	.word	0x00005c80


	//   ....[69]....
        /*02a0*/ 	.word	0x00005cc0


	//   ....[70]....
        /*02a4*/ 	.word	0x00005d00


	//   ....[71]....
        /*02a8*/ 	.word	0x00005e60


	//   ....[72]....
        /*02ac*/ 	.word	0x00005ea0


	//   ....[73]....
        /*02b0*/ 	.word	0x00006030


	//   ....[74]....
        /*02b4*/ 	.word	0x00006070


	//   ....[75]....
        /*02b8*/ 	.word	0x000064a0


	//   ....[76]....
        /*02bc*/ 	.word	0x000066c0


	//   ....[77]....
        /*02c0*/ 	.word	0x000067d0


	//   ....[78]....
        /*02c4*/ 	.word	0x00006820


	//   ....[79]....
        /*02c8*/ 	.word	0x00006870


	//   ....[80]....
        /*02cc*/ 	.word	0x000068a0


	//   ....[81]....
        /*02d0*/ 	.word	0x000068c0


	//   ....[82]....
        /*02d4*/ 	.word	0x00006990


	//   ....[83]....
        /*02d8*/ 	.word	0x000069d0


	//   ....[84]....
        /*02dc*/ 	.word	0x00006a20


	//   ....[85]....
        /*02e0*/ 	.word	0x00006a50


	//   ....[86]....
        /*02e4*/ 	.word	0x00006a70


	//----- nvinfo : EIATTR_VRC_CTA_INIT_COUNT
	.align		4
.L_3467:
        /*02e8*/ 	.byte	0x02, 0x4a
	.zero		1
	.zero		1


	//----- nvinfo : EIATTR_EXIT_INSTR_OFFSETS
	.align		4
        /*02ec*/ 	.byte	0x04, 0x1c
        /*02ee*/ 	.short	(.L_3469 - .L_3468)


	//   ....[0]....
.L_3468:
        /*02f0*/ 	.word	0x00006b10


	//   ....[1]....
        /*02f4*/ 	.word	0x00006c80


	//----- nvinfo : EIATTR_MAX_THREADS
	.align		4
.L_3469:
        /*02f8*/ 	.byte	0x04, 0x05
        /*02fa*/ 	.short	(.L_3471 - .L_3470)
.L_3470:
        /*02fc*/ 	.word	0x00000020
        /*0300*/ 	.word	0x00000001
        /*0304*/ 	.word	0x00000001


	//----- nvinfo : EIATTR_CRS_STACK_SIZE
	.align		4
.L_3471:
        /*0308*/ 	.byte	0x04, 0x1e
        /*030a*/ 	.short	(.L_3473 - .L_3472)
.L_3472:
        /*030c*/ 	.word	0x00000000


	//----- nvinfo : EIATTR_CBANK_PARAM_SIZE
	.align		4
.L_3473:
        /*0310*/ 	.byte	0x03, 0x19
        /*0312*/ 	.short	0x01f0


	//----- nvinfo : EIATTR_PARAM_CBANK
	.align		4
        /*0314*/ 	.byte	0x04, 0x0a
        /*0316*/ 	.short	(.L_3475 - .L_3474)
	.align		4
.L_3474:
        /*0318*/ 	.word	index@(.nv.constant0._Z25selective_scan_bwd_kernelI32Selective_Scan_bwd_kernel_traitsILi32ELi8ELb1ELb1ELb1ELb0ELb1EN3c104HalfENS1_7complexIfEEEEv12SSMParamsBwd)
        /*031c*/ 	.short	0x0380
        /*031e*/ 	.short	0x01f0


	//----- nvinfo : EIATTR_SW_WAR
	.align		4
.L_3475:
        /*0320*/ 	.byte	0x04, 0x36
        /*0322*/ 	.short	(.L_3477 - .L_3476)
.L_3476:
        /*0324*/ 	.word	0x00000008
.L_3477:


//--------------------- .nv.info._Z25selective_scan_bwd_kernelI32Selective_Scan_bwd_kernel_traitsILi32ELi8ELb1ELb1ELb1ELb1ELb0EN3c104HalfENS1_7complexIfEEEEv12SSMParamsBwd --------------------------
	.section	.nv.info._Z25selective_scan_bwd_kernelI32Selective_Scan_bwd_kernel_traitsILi32ELi8ELb1ELb1ELb1ELb1ELb0EN3c104HalfENS1_7complexIfEEEEv12SSMParamsBwd,"",@"SHT_CUDA_INFO"
	.sectionflags	@""
	.align	4


	//----- nvinfo : EIATTR_CUDA_API_VERSION
	.align		4
        /*0000*/ 	.byte	0x04, 0x37
        /*0002*/ 	.short	(.L_3479 - .L_3478)
.L_3478:
        /*0004*/ 	.word	0x00000082


	//----- nvinfo : EIATTR_KPARAM_INFO
	.align		4
.L_3479:
        /*0008*/ 	.byte	0x04, 0x17
        /*000a*/ 	.short	(.L_3481 - .L_3480)
.L_3480:
        /*000c*/ 	.word	0x00000000
        /*0010*/ 	.short	0x0000
        /*0012*/ 	.short	0x0000
        /*0014*/ 	.byte	0x00, 0xf0, 0xc1, 0x07


	//----- nvinfo : EIATTR_SPARSE_MMA_MASK
	.align		4
.L_3481:
        /*0018*/ 	.byte	0x03, 0x50
        /*001a*/ 	.short	0x0000


	//----- nvinfo : EIATTR_MAXREG_COUNT
	.align		4
        /*001c*/ 	.byte	0x03, 0x1b
        /*001e*/ 	.short	0x00ff


	//----- nvinfo : EIATTR_NUM_BARRIERS
	.align		4
        /*0020*/ 	.byte	0x02, 0x4c
        /*0022*/ 	.byte	0x01
	.zero		1


	//----- nvinfo : EIATTR_MERCURY_ISA_VERSION
	.align		4
        /*0024*/ 	.byte	0x03, 0x5f
        /*0026*/ 	.short	0x0101


	//----- nvinfo : EIATTR_COOP_GROUP_MASK_REGIDS
	.align		4
        /*0028*/ 	.byte	0x04, 0x29
        /*002a*/ 	.short	(.L_3483 - .L_3482)


	//   ....[0]....
.L_3482:
        /*002c*/ 	.word	0xffffffff


	//   ....[1]....
        /*0030*/ 	.word	0xffffffff


	//   ....[2]....
        /*0034*/ 	.word	0xffffffff


	//   ....[3]....
        /*0038*/ 	.word	0xffffffff


	//   ....[4]....
        /*003c*/ 	.word	0xffffffff


	//   ....[5]....
        /*0040*/ 	.word	0xffffffff


	//   ....[6]....
        /*0044*/ 	.word	0xffffffff


	//   ....[7]....
        /*0048*/ 	.word	0xffffffff


	//   ....[8]....
        /*004c*/ 	.word	0xffffffff


	//   ....[9]....
        /*0050*/ 	.word	0xffffffff


	//   ....[10]....
        /*0054*/ 	.word	0xffffffff


	//   ....[11]....
        /*0058*/ 	.word	0xffffffff


	//   ....[12]....
        /*005c*/ 	.word	0xffffffff


	//   ....[13]....
        /*0060*/ 	.word	0xffffffff


	//   ....[14]....
        /*0064*/ 	.word	0xffffffff


	//   ....[15]....
        /*0068*/ 	.word	0xffffffff


	//   ....[16]....
        /*006c*/ 	.word	0xffffffff


	//   ....[17]....
        /*0070*/ 	.word	0xffffffff


	//   ....[18]....
        /*0074*/ 	.word	0xffffffff


	//   ....[19]....
        /*0078*/ 	.word	0xffffffff


	//   ....[20]....
        /*007c*/ 	.word	0xffffffff


	//   ....[21]....
        /*0080*/ 	.word	0xffffffff


	//   ....[22]....
        /*0084*/ 	.word	0xffffffff


	//   ....[23]....
        /*0088*/ 	.word	0xffffffff


	//   ....[24]....
        /*008c*/ 	.word	0xffffffff


	//   ....[25]....
        /*0090*/ 	.word	0xffffffff


	//   ....[26]....
        /*0094*/ 	.word	0xffffffff


	//   ....[27]....
        /*0098*/ 	.word	0xffffffff


	//   ....[28]....
        /*009c*/ 	.word	0xffffffff


	//   ....[29]....
        /*00a0*/ 	.word	0xffffffff


	//   ....[30]....
        /*00a4*/ 	.word	0xffffffff


	//   ....[31]....
        /*00a8*/ 	.word	0xffffffff


	//   ....[32]....
        /*00ac*/ 	.word	0xffffffff


	//   ....[33]....
        /*00b0*/ 	.word	0xffffffff


	//   ....[34]....
        /*00b4*/ 	.word	0xffffffff


	//   ....[35]....
        /*00b8*/ 	.word	0xffffffff


	//   ....[36]....
        /*00bc*/ 	.word	0xffffffff


	//   ....[37]....
        /*00c0*/ 	.word	0xffffffff


	//   ....[38]....
        /*00c4*/ 	.word	0xffffffff


	//   ....[39]....
        /*00c8*/ 	.word	0xffffffff


	//   ....[40]....
        /*00cc*/ 	.word	0xffffffff


	//   ....[41]....
        /*00d0*/ 	.word	0xffffffff


	//   ....[42]....
        /*00d4*/ 	.word	0xffffffff


	//   ....[43]....
        /*00d8*/ 	.word	0xffffffff


	//   ....[44]....
        /*00dc*/ 	.word	0xffffffff


	//   ....[45]....
        /*00e0*/ 	.word	0xffffffff


	//   ....[46]....
        /*00e4*/ 	.word	0xffffffff


	//   ....[47]....
        /*00e8*/ 	.word	0xffffffff


	//   ....[48]....
        /*00ec*/ 	.word	0xffffffff


	//   ....[49]....
        /*00f0*/ 	.word	0xffffffff


	//   ....[50]....
        /*00f4*/ 	.word	0xffffffff


	//   ....[51]....
        /*00f8*/ 	.word	0xffffffff


	//   ....[52]....
        /*00fc*/ 	.word	0xffffffff


	//   ....[53]....
        /*0100*/ 	.word	0xffffffff


	//   ....[54]....
        /*0104*/ 	.word	0xffffffff


	//   ....[55]....
        /*0108*/ 	.word	0xffffffff


	//   ....[56]....
        /*010c*/ 	.word	0xffffffff


	//   ....[57]....
        /*0110*/ 	.word	0xffffffff


	//   ....[58]....
        /*0114*/ 	.word	0xffffffff


	//   ....[59]....
        /*0118*/ 	.word	0xffffffff


	//   ....[60]....
        /*011c*/ 	.word	0xffffffff


	//   ....[61]....
        /*0120*/ 	.word	0xffffffff


	//   ....[62]....
        /*0124*/ 	.word	0xffffffff


	//   ....[63]....
        /*0128*/ 	.word	0xffffffff


	//   ....[64]....
        /*012c*/ 	.word	0xffffffff


	//   ....[65]....
        /*0130*/ 	.word	0xffffffff


	//   ....[66]....
        /*0134*/ 	.word	0xffffffff


	//   ....[67]....
        /*0138*/ 	.word	0xffffffff


	//   ....[68]....
        /*013c*/ 	.word	0xffffffff


	//   ....[69]....
        /*0140*/ 	.word	0xffffffff


	//   ....[70]....
        /*0144*/ 	.word	0xffffffff


	//   ....[71]....
        /*0148*/ 	.word	0xffffffff


	//   ....[72]....
        /*014c*/ 	.word	0xffffffff


	//   ....[73]....
        /*0150*/ 	.word	0xffffffff


	//   ....[74]....
        /*0154*/ 	.word	0xffffffff


	//   ....[75]....
        /*0158*/ 	.word	0xffffffff


	//   ....[76]....
        /*015c*/ 	.word	0xffffffff


	//   ....[77]....
        /*0160*/ 	.word	0xffffffff


	//   ....[78]....
        /*0164*/ 	.word	0xffffffff


	//   ....[79]....
        /*0168*/ 	.word	0xffffffff


	//   ....[80]....
        /*016c*/ 	.word	0xffffffff


	//   ....[81]....
        /*0170*/ 	.word	0xffffffff


	//   ....[82]....
        /*0174*/ 	.word	0xffffffff


	//   ....[83]....
        /*0178*/ 	.word	0xffffffff


	//----- nvinfo : EIATTR_COOP_GROUP_INSTR_OFFSETS
	.align		4
.L_3483:
        /*017c*/ 	.byte	0x04, 0x28
        /*017e*/ 	.short	(.L_3485 - .L_3484)


	//   ....[0]....
.L_3484:
        /*0180*/ 	.word	0x00000f20


	//   ....[1]....
        /*0184*/ 	.word	0x00000fa0


	//   ....[2]....
        /*0188*/ 	.word	0x00001190


	//   ....[3]....
        /*018c*/ 	.word	0x00002870


	//   ....[4]....
        /*0190*/ 	.word	0x00002e00


	//   ....[5]....
        /*0194*/ 	.word	0x000037c0


	//   ....[6]....
        /*0198*/ 	.word	0x000037f0


	//   ....[7]....
        /*019c*/ 	.word	0x00003810


	//   ....[8]....
        /*01a0*/ 	.word	0x00003820


	//   ....[9]....
        /*01a4*/ 	.word	0x000038c0


	//   ....[10]....
        /*01a8*/ 	.word	0x000038f0


	//   ....[11]....
        /*01ac*/ 	.word	0x00003900


	//   ....[12]....
        /*01b0*/ 	.word	0x00003910


	//   ....[13]....
        /*01b4*/ 	.word	0x000039d0


	//   ....[14]....
        /*01b8*/ 	.word	0x00003a20


	//   ....[15]....
        /*01bc*/ 	.word	0x00003a80


	//   ....[16]....
        /*01c0*/ 	.word	0x00003ac0


	//   ....[17]....
        /*01c4*/ 	.word	0x00003c60


	//   ....[18]....
        /*01c8*/ 	.word	0x00003ca0


	//   ....[19]....
        /*01cc*/ 	.word	0x00003ce0


	//   ....[20]....
        /*01d0*/ 	.word	0x00003d20


	//   ....[21]....
        /*01d4*/ 	.word	0x00003ed0


	//   ....[22]....
        /*01d8*/ 	.word	0x00003f10


	//   ....[23]....
        /*01dc*/ 	.word	0x00003f50


	//   ....[24]....
        /*01e0*/ 	.word	0x00003f90


	//   ....[25]....
        /*01e4*/ 	.word	0x00004010


	//   ....[26]....
        /*01e8*/ 	.word	0x00004090


	//   ....[27]....
        /*01ec*/ 	.word	0x00004110


	//   ....[28]....
        /*01f0*/ 	.word	0x00004150


	//   ....[29]....
        /*01f4*/ 	.word	0x00004170


	//   ....[30]....
        /*01f8*/ 	.word	0x00004180


	//   ....[31]....
        /*01fc*/ 	.word	0x00004190


	//   ....[32]....
        /*0200*/ 	.word	0x000041a0


	//   ....[33]....
        /*0204*/ 	.word	0x000041b0


	//   ....[34]....
        /*0208*/ 	.word	0x000041c0


	//   ....[35]....
        /*020c*/ 	.word	0x000042b0


	//   ....[36]....
        /*0210*/ 	.word	0x000042c0


	//   ....[37]....
        /*0214*/ 	.word	0x000042d0


	//   ....[38]....
        /*0218*/ 	.word	0x000042e0


	//   ....[39]....
        /*021c*/ 	.word	0x000043b0


	//   ....[40]....
        /*0220*/ 	.word	0x000043d0


	//   ....[41]....
        /*0224*/ 	.word	0x000043e0


	//   ....[42]....
        /*0228*/ 	.word	0x000043f0


	//   ....[43]....
        /*022c*/ 	.word	0x000044c0


	//   ....[44]....
        /*0230*/ 	.word	0x000044e0


	//   ....[45]....
        /*0234*/ 	.word	0x000044f0


	//   ....[46]....
        /*0238*/ 	.word	0x00004500


	//   ....[47]....
        /*023c*/ 	.word	0x000045d0


	//   ....[48]....
        /*0240*/ 	.word	0x000045f0


	//   ....[49]....
        /*0244*/ 	.word	0x00004600


	//   ....[50]....
        /*0248*/ 	.word	0x00004610


	//   ....[51]....
        /*024c*/ 	.word	0x000046e0


	//   ....[52]....
        /*0250*/ 	.word	0x00004720


	//   ....[53]....
        /*0254*/ 	.word	0x00004760


	//   ....[54]....
        /*0258*/ 	.word	0x000047a0


	//   ....[55]....
        /*025c*/ 	.word	0x000047e0


	//   ....[56]....
        /*0260*/ 	.word	0x00004820


	//   ....[57]....
        /*0264*/ 	.word	0x00004860


	//   ....[58]....
        /*0268*/ 	.word	0x000048b0


	//   ....[59]....
        /*026c*/ 	.word	0x000048e0


	//   ....[60]....
        /*0270*/ 	.word	0x00004920


	//   ....[61]....
        /*0274*/ 	.word	0x000060e0


	//   ....[62]....
        /*0278*/ 	.word	0x00006120


	//   ....[63]....
        /*027c*/ 	.word	0x00006220


	//   ....[64]....
        /*0280*/ 	.word	0x00006240


	//   ....[65]....
        /*0284*/ 	.word	0x00006270


	//   ....[66]....
        /*0288*/ 	.word	0x000062a0


	//   ....[67]....
        /*028c*/ 	.word	0x00006410


	//   ....[68]....
        /*0290*/ 	.word	0x00006450


	//   ....[69]....
        /*0294*/ 	.word	0x000065e0


	//   ....[70]....
        /*0298*/ 	.word	0x00006620


	//   ....[71]....
        /*029c*/ 	.word	0x00006990


	//   ....[72]....
        /*02a0*/ 	.word	0x00006d40


	//   ....[73]....
        /*02a4*/ 	.word	0x000070a0


	//   ....[74]....
        /*02a8*/ 	.word	0x000071d0


	//   ....[75]....
        /*02ac*/ 	.word	0x00007220


	//   ....[76]....
        /*02b0*/ 	.word	0x00007270


	//   ....[77]....
        /*02b4*/ 	.word	0x000072a0


	//   ....[78]....
        /*02b8*/ 	.word	0x000072c0


	//   ....[79]....
        /*02bc*/ 	.word	0x00007390


	//   ....[80]....
        /*02c0*/ 	.word	0x000073d0


	//   ....[81]....
        /*02c4*/ 	.word	0x00007420


	//   ....[82]....
        /*02c8*/ 	.word	0x00007450


	//   ....[83]....
        /*02cc*/ 	.word	0x00007470


	//----- nvinfo : EIATTR_VRC_CTA_INIT_COUNT
	.align		4
.L_3485:
        /*02d0*/ 	.byte	0x02, 0x4a
	.zero		1
	.zero		1


	//----- nvinfo : EIATTR_EXIT_INSTR_OFFSETS
	.align		4
        /*02d4*/ 	.byte	0x04, 0x1c
        /*02d6*/ 	.short	(.L_3487 - .L_3486)


	//   ....[0]....
.L_3486:
        /*02d8*/ 	.word	0x00007510


	//   ....[1]....
        /*02dc*/ 	.word	0x00007680


	//----- nvinfo : EIATTR_MAX_THREADS
	.align		4
.L_3487:
        /*02e0*/ 	.byte	0x04, 0x05
        /*02e2*/ 	.short	(.L_3489 - .L_3488)
.L_3488:
        /*02e4*/ 	.word	0x00000020
        /*02e8*/ 	.word	0x00000001
        /*02ec*/ 	.word	0x00000001


	//----- nvinfo : EIATTR_CRS_STACK_SIZE
	.align		4
.L_3489:
        /*02f0*/ 	.byte	0x04, 0x1e
        /*02f2*/ 	.short	(.L_3491 - .L_3490)
.L_3490:
        /*02f4*/ 	.word	0x00000000


	//----- nvinfo : EIATTR_CBANK_PARAM_SIZE
	.align		4
.L_3491:
        /*02f8*/ 	.byte	0x03, 0x19
        /*02fa*/ 	.short	0x01f0


	//----- nvinfo : EIATTR_PARAM_CBANK
	.align		4
        /*02fc*/ 	.byte	0x04, 0x0a
        /*02fe*/ 	.short	(.L_3493 - .L_3492)
	.align		4
.L_3492:
        /*0300*/ 	.word	index@(.nv.constant0._Z25selective_scan_bwd_kernelI32Selective_Scan_bwd_kernel_traitsILi32ELi8ELb1ELb1ELb1ELb1ELb0EN3c104HalfENS1_7complexIfEEEEv12SSMParamsBwd)
        /*0304*/ 	.short	0x0380
        /*0306*/ 	.short	0x01f0


	//----- nvinfo : EIATTR_SW_WAR
	.align		4
.L_3493:
        /*0308*/ 	.byte	0x04, 0x36
        /*030a*/ 	.short	(.L_3495 - .L_3494)
.L_3494:
        /*030c*/ 	.word	0x00000008
.L_3495:


//--------------------- .nv.info._Z25selective_scan_bwd_kernelI32Selective_Scan_bwd_kernel_traitsILi32ELi8ELb1ELb1ELb1ELb1ELb1EN3c104HalfENS1_7complexIfEEEEv12SSMParamsBwd --------------------------
	.section	.nv.info._Z25selective_scan_bwd_kernelI32Selective_Scan_bwd_kernel_traitsILi32ELi8ELb1ELb1ELb1ELb1ELb1EN3c104HalfENS1_7complexIfEEEEv12SSMParamsBwd,"",@"SHT_CUDA_INFO"
	.sectionflags	@""
	.align	4


	//----- nvinfo : EIATTR_CUDA_API_VERSION
	.align		4
        /*0000*/ 	.byte	0x04, 0x37
        /*0002*/ 	.short	(.L_3497 - .L_3496)
.L_3496:
        /*0004*/ 	.word	0x00000082


	//----- nvinfo : EIATTR_KPARAM_INFO
	.align		4
.L_3497:
        /*0008*/ 	.byte	0x04, 0x17
        /*000a*/ 	.short	(.L_3499 - .L_3498)
.L_3498:
        /*000c*/ 	.word	0x00000000
        /*0010*/ 	.short	0x0000
        /*0012*/ 	.short	0x0000
        /*0014*/ 	.byte	0x00, 0xf0, 0xc1, 0x07


	//----- nvinfo : EIATTR_SPARSE_MMA_MASK
	.align		4
.L_3499:
        /*0018*/ 	.byte	0x03, 0x50
        /*001a*/ 	.short	0x0000


	//----- nvinfo : EIATTR_MAXREG_COUNT
	.align		4
        /*001c*/ 	.byte	0x03, 0x1b
        /*001e*/ 	.short	0x00ff


	//----- nvinfo : EIATTR_NUM_BARRIERS
	.align		4
        /*0020*/ 	.byte	0x02, 0x4c
        /*0022*/ 	.byte	0x01
	.zero		1


	//----- nvinfo : EIATTR_MERCURY_ISA_VERSION
	.align		4
        /*0024*/ 	.byte	0x03, 0x5f
        /*0026*/ 	.short	0x0101


	//----- nvinfo : EIATTR_COOP_GROUP_MASK_REGIDS
	.align		4
        /*0028*/ 	.byte	0x04, 0x29
        /*002a*/ 	.short	(.L_3501 - .L_3500)


	//   ....[0]....
.L_3500:
        /*002c*/ 	.word	0xffffffff


	//   ....[1]....
        /*0030*/ 	.word	0xffffffff


	//   ....[2]....
        /*0034*/ 	.word	0xffffffff


	//   ....[3]....
        /*0038*/ 	.word	0xffffffff


	//   ....[4]....
        /*003c*/ 	.word	0xffffffff


	//   ....[5]....
        /*0040*/ 	.word	0xffffffff


	//   ....[6]....
        /*0044*/ 	.word	0xffffffff


	//   ....[7]....
        /*0048*/ 	.word	0xffffffff


	//   ....[8]....
        /*004c*/ 	.word	0xffffffff


	//   ....[9]....
        /*0050*/ 	.word	0xffffffff


	//   ....[10]....
        /*0054*/ 	.word	0xffffffff


	//   ....[11]....
        /*0058*/ 	.word	0xffffffff


	//   ....[12]....
        /*005c*/ 	.word	0xffffffff


	//   ....[13]....
        /*0060*/ 	.word	0xffffffff


	//   ....[14]....
        /*0064*/ 	.word	0xffffffff


	//   ....[15]....
        /*0068*/ 	.word	0xffffffff


	//   ....[16]....
        /*006c*/ 	.word	0xffffffff


	//   ....[17]....
        /*0070*/ 	.word	0xffffffff


	//   ....[18]....
        /*0074*/ 	.word	0xffffffff


	//   ....[19]....
        /*0078*/ 	.word	0xffffffff


	//   ....[20]....
        /*007c*/ 	.word	0xffffffff


	//   ....[21]....
        /*0080*/ 	.word	0xffffffff


	//   ....[22]....
        /*0084*/ 	.word	0xffffffff


	//   ....[23]....
        /*0088*/ 	.word	0xffffffff


	//   ....[24]....
        /*008c*/ 	.word	0xffffffff


	//   ....[25]....
        /*0090*/ 	.word	0xffffffff


	//   ....[26]....
        /*0094*/ 	.word	0xffffffff


	//   ....[27]....
        /*0098*/ 	.word	0xffffffff


	//   ....[28]....
        /*009c*/ 	.word	0xffffffff


	//   ....[29]....
        /*00a0*/ 	.word	0xffffffff


	//   ....[30]....
        /*00a4*/ 	.word	0xffffffff


	//   ....[31]....
        /*00a8*/ 	.word	0xffffffff


	//   ....[32]....
        /*00ac*/ 	.word	0xffffffff


	//   ....[33]....
        /*00b0*/ 	.word	0xffffffff


	//   ....[34]....
        /*00b4*/ 	.word	0xffffffff


	//   ....[35]....
        /*00b8*/ 	.word	0xffffffff


	//   ....[36]....
        /*00bc*/ 	.word	0xffffffff


	//   ....[37]....
        /*00c0*/ 	.word	0xffffffff


	//   ....[38]....
        /*00c4*/ 	.word	0xffffffff


	//   ....[39]....
        /*00c8*/ 	.word	0xffffffff


	//   ....[40]....
        /*00cc*/ 	.word	0xffffffff


	//   ....[41]....
        /*00d0*/ 	.word	0xffffffff


	//   ....[42]....
        /*00d4*/ 	.word	0xffffffff


	//   ....[43]....
        /*00d8*/ 	.word	0xffffffff


	//   ....[44]....
        /*00dc*/ 	.word	0xffffffff


	//   ....[45]....
        /*00e0*/ 	.word	0xffffffff


	//   ....[46]....
        /*00e4*/ 	.word	0xffffffff


	//   ....[47]....
        /*00e8*/ 	.word	0xffffffff


	//   ....[48]....
        /*00ec*/ 	.word	0xffffffff


	//   ....[49]....
        /*00f0*/ 	.word	0xffffffff


	//   ....[50]....
        /*00f4*/ 	.word	0xffffffff


	//   ....[51]....
        /*00f8*/ 	.word	0xffffffff


	//   ....[52]....
        /*00fc*/ 	.word	0xffffffff


	//   ....[53]....
        /*0100*/ 	.word	0xffffffff


	//   ....[54]....
        /*0104*/ 	.word	0xffffffff


	//   ....[55]....
        /*0108*/ 	.word	0xffffffff


	//   ....[56]....
        /*010c*/ 	.word	0xffffffff


	//   ....[57]....
        /*0110*/ 	.word	0xffffffff


	//   ....[58]....
        /*0114*/ 	.word	0xffffffff


	//   ....[59]....
        /*0118*/ 	.word	0xffffffff


	//   ....[60]....
        /*011c*/ 	.word	0xffffffff


	//   ....[61]....
        /*0120*/ 	.word	0xffffffff


	//   ....[62]....
        /*0124*/ 	.word	0xffffffff


	//   ....[63]....
        /*0128*/ 	.word	0xffffffff


	//   ....[64]....
        /*012c*/ 	.word	0xffffffff


	//   ....[65]....
        /*0130*/ 	.word	0xffffffff


	//   ....[66]....
        /*0134*/ 	.word	0xffffffff


	//   ....[67]....
        /*0138*/ 	.word	0xffffffff


	//   ....[68]....
        /*013c*/ 	.word	0xffffffff


	//   ....[69]....
        /*0140*/ 	.word	0xffffffff


	//   ....[70]....
        /*0144*/ 	.word	0xffffffff


	//   ....[71]....
        /*0148*/ 	.word	0xffffffff


	//   ....[72]....
        /*014c*/ 	.word	0xffffffff


	//   ....[73]....
        /*0150*/ 	.word	0xffffffff


	//   ....[74]....
        /*0154*/ 	.word	0xffffffff


	//   ....[75]....
        /*0158*/ 	.word	0xffffffff


	//   ....[76]....
        /*015c*/ 	.word	0xffffffff


	//   ....[77]....
        /*0160*/ 	.word	0xffffffff


	//   ....[78]....
        /*0164*/ 	.word	0xffffffff


	//   ....[79]....
        /*0168*/ 	.word	0xffffffff


	//   ....[80]....
        /*016c*/ 	.word	0xffffffff


	//   ....[81]....
        /*0170*/ 	.word	0xffffffff


	//   ....[82]....
        /*0174*/ 	.word	0xffffffff


	//   ....[83]....
        /*0178*/ 	.word	0xffffffff


	//   ....[84]....
        /*017c*/ 	.word	0xffffffff


	//   ....[85]....
        /*0180*/ 	.word	0xffffffff


	//   ....[86]....
        /*0184*/ 	.word	0xffffffff


	//   ....[87]....
        /*0188*/ 	.word	0xffffffff


	//----- nvinfo : EIATTR_COOP_GROUP_INSTR_OFFSETS
	.align		4
.L_3501:
        /*018c*/ 	.byte	0x04, 0x28
        /*018e*/ 	.short	(.L_3503 - .L_3502)


	//   ....[0]....
.L_3502:
        /*0190*/ 	.word	0x00000f50


	//   ....[1]....
        /*0194*/ 	.word	0x00000fd0


	//   ....[2]....
        /*0198*/ 	.word	0x00001190


	//   ....[3]....
        /*019c*/ 	.word	0x000023e0


	//   ....[4]....
        /*01a0*/ 	.word	0x00002730


	//   ....[5]....
        /*01a4*/ 	.word	0x00002cd0


	//   ....[6]....
        /*01a8*/ 	.word	0x00002e30


	//   ....[7]....
        /*01ac*/ 	.word	0x00003420


	//   ....[8]....
        /*01b0*/ 	.word	0x000039b0


	//   ....[9]....
        /*01b4*/ 	.word	0x00004380


	//   ....[10]....
        /*01b8*/ 	.word	0x000043a0


	//   ....[11]....
        /*01bc*/ 	.word	0x000043c0


	//   ....[12]....
        /*01c0*/ 	.word	0x000043d0


	//   ....[13]....
        /*01c4*/ 	.word	0x00004470


	//   ....[14]....
        /*01c8*/ 	.word	0x000044a0


	//   ....[15]....
        /*01cc*/ 	.word	0x000044b0


	//   ....[16]....
        /*01d0*/ 	.word	0x000044c0


	//   ....[17]....
        /*01d4*/ 	.word	0x00004570


	//   ....[18]....
        /*01d8*/ 	.word	0x000045b0


	//   ....[19]....
        /*01dc*/ 	.word	0x00004610


	//   ....[20]....
        /*01e0*/ 	.word	0x00004660


	//   ....[21]....
        /*01e4*/ 	.word	0x000047d0


	//   ....[22]....
        /*01e8*/ 	.word	0x00004810


	//   ....[23]....
        /*01ec*/ 	.word	0x00004850


	//   ....[24]....
        /*01f0*/ 	.word	0x000048a0


	//   ....[25]....
        /*01f4*/ 	.word	0x00004a60


	//   ....[26]....
        /*01f8*/ 	.word	0x00004aa0


	//   ....[27]....
        /*01fc*/ 	.word	0x00004ae0


	//   ....[28]....
        /*0200*/ 	.word	0x00004b20


	//   ....[29]....
        /*0204*/ 	.word	0x00004c40


	//   ....[30]....
        /*0208*/ 	.word	0x00004c70


	//   ....[31]....
        /*020c*/ 	.word	0x00004cd0


	//   ....[32]....
        /*0210*/ 	.word	0x00004d10


	//   ....[33]....
        /*0214*/ 	.word	0x00004d20


	//   ....[34]....
        /*0218*/ 	.word	0x00004d30


	//   ....[35]....
        /*021c*/ 	.word	0x00004d40


	//   ....[36]....
        /*0220*/ 	.word	0x00004d50


	//   ....[37]....
        /*0224*/ 	.word	0x00004d60


	//   ....[38]....
        /*0228*/ 	.word	0x00004d70


	//   ....[39]....
        /*022c*/ 	.word	0x00004e60


	//   ....[40]....
        /*0230*/ 	.word	0x00004e70


	//   ....[41]....
        /*0234*/ 	.word	0x00004e80


	//   ....[42]....
        /*0238*/ 	.word	0x00004e90


	//   ....[43]....
        /*023c*/ 	.word	0x00004f60


	//   ....[44]....
        /*0240*/ 	.word	0x00004f80


	//   ....[45]....
        /*0244*/ 	.word	0x00004f90


	//   ....[46]....
        /*0248*/ 	.word	0x00004fa0


	//   ....[47]....
        /*024c*/ 	.word	0x00005070


	//   ....[48]....
        /*0250*/ 	.word	0x00005090


	//   ....[49]....
        /*0254*/ 	.word	0x000050a0


	//   ....[50]....
        /*0258*/ 	.word	0x000050b0


	//   ....[51]....
        /*025c*/ 	.word	0x00005180


	//   ....[52]....
        /*0260*/ 	.word	0x000051a0


	//   ....[53]....
        /*0264*/ 	.word	0x000051b0


	//   ....[54]....
        /*0268*/ 	.word	0x000051c0


	//   ....[55]....
        /*026c*/ 	.word	0x00005290


	//   ....[56]....
        /*0270*/ 	.word	0x000052d0


	//   ....[57]....
        /*0274*/ 	.word	0x00005310


	//   ....[58]....
        /*0278*/ 	.word	0x00005350


	//   ....[59]....
        /*027c*/ 	.word	0x00005390


	//   ....[60]....
        /*0280*/ 	.word	0x000053d0


	//   ....[61]....
        /*0284*/ 	.word	0x00005410


	//   ....[62]....
        /*0288*/ 	.word	0x00005460


	//   ....[63]....
        /*028c*/ 	.word	0x00005490


	//   ....[64]....
        /*0290*/ 	.word	0x000054d0


	//   ....[65]....
        /*0294*/ 	.word	0x00006c90


	//   ....[66]....
        /*0298*/ 	.word	0x00006cd0


	//   ....[67]....
        /*029c*/ 	.word	0x00006d60


	//   ....[68]....
        /*02a0*/ 	.word	0x00006d80


	//   ....[69]....
        /*02a4*/ 	.word	0x00006dc0


	//   ....[70]....
        /*02a8*/ 	.word	0x00006e00


	//   ....[71]....
        /*02ac*/ 	.word	0x00006f90


	//   ....[72]....
        /*02b0*/ 	.word	0x00006fd0


	//   ....[73]....
        /*02b4*/ 	.word	0x00007160


	//   ....[74]....
        /*02b8*/ 	.word	0x000071a0


	//   ....[75]....
        /*02bc*/ 	.word	0x00007530


	//   ....[76]....
        /*02c0*/ 	.word	0x00007950


	//   ....[77]....
        /*02c4*/ 	.word	0x00007c70


	//   ....[78]....
        /*02c8*/ 	.word	0x00007d80


	//   ....[79]....
        /*02cc*/ 	.word	0x00007dd0


	//   ....[80]....
        /*02d0*/ 	.word	0x00007e20


	//   ....[81]....
        /*02d4*/ 	.word	0x00007e50


	//   ....[82]....
        /*02d8*/ 	.word	0x00007e70


	//   ....[83]....
        /*02dc*/ 	.word	0x00007f40


	//   ....[84]....
        /*02e0*/ 	.word	0x00007f80


	//   ....[85]....
        /*02e4*/ 	.word	0x00007fd0


	//   ....[86]....
        /*02e8*/ 	.word	0x00008000


	//   ....[87]....
        /*02ec*/ 	.word	0x00008020


	//----- nvinfo : EIATTR_VRC_CTA_INIT_COUNT
	.align		4
.L_3503:
        /*02f0*/ 	.byte	0x02, 0x4a
	.zero		1
	.zero		1


	//----- nvinfo : EIATTR_EXIT_INSTR_OFFSETS
	.align		4
        /*02f4*/ 	.byte	0x04, 0x1c
        /*02f6*/ 	.short	(.L_3505 - .L_3504)


	//   ....[0]....
.L_3504:
        /*02f8*/ 	.word	0x000080c0


	//   ....[1]....
        /*02fc*/ 	.word	0x00008230


	//----- nvinfo : EIATTR_MAX_THREADS
	.align		4
.L_3505:
        /*0300*/ 	.byte	0x04, 0x05
        /*0302*/ 	.short	(.L_3507 - .L_3506)
.L_3506:
        /*0304*/ 	.word	0x00000020
        /*0308*/ 	.word	0x00000001
        /*030c*/ 	.word	0x00000001


	//----- nvinfo : EIATTR_CRS_STACK_SIZE
	.align		4
.L_3507:
        /*0310*/ 	.byte	0x04, 0x1e
        /*0312*/ 	.short	(.L_3509 - .L_3508)
.L_3508:
        /*0314*/ 	.word	0x00000000


	//----- nvinfo : EIATTR_CBANK_PARAM_SIZE
	.align		4
.L_3509:
        /*0318*/ 	.byte	0x03, 0x19
        /*031a*/ 	.short	0x01f0


	//----- nvinfo : EIATTR_PARAM_CBANK
	.align		4
        /*031c*/ 	.byte	0x04, 0x0a
        /*031e*/ 	.short	(.L_3511 - .L_3510)
	.align		4
.L_3510:
        /*0320*/ 	.word	index@(.nv.constant0._Z25selective_scan_bwd_kernelI32Selective_Scan_bwd_kernel_traitsILi32ELi8ELb1ELb1ELb1ELb1ELb1EN3c104HalfENS1_7complexIfEEEEv12SSMParamsBwd)
        /*0324*/ 	.short	0x0380
        /*0326*/ 	.short	0x01f0


	//----- nvinfo : EIATTR_SW_WAR
	.align		4
.L_3511:
        /*0328*/ 	.byte	0x04, 0x36
        /*032a*/ 	.short	(.L_3513 - .L_3512)
.L_3512:
        /*032c*/ 	.word	0x00000008
.L_3513:


//--------------------- .nv.info._Z25selective_scan_bwd_kernelI32Selective_Scan_bwd_kernel_traitsILi32ELi4ELb0ELb0ELb0ELb0ELb0EN3c104HalfENS1_7complexIfEEEEv12SSMParamsBwd --------------------------
	.section	.nv.info._Z25selective_scan_bwd_kernelI32Selective_Scan_bwd_kernel_traitsILi32ELi4ELb0ELb0ELb0ELb0ELb0EN3c104HalfENS1_7complexIfEEEEv12SSMParamsBwd,"",@"SHT_CUDA_INFO"
	.sectionflags	@""
	.align	4


	//----- nvinfo : EIATTR_CUDA_API_VERSION
	.align		4
        /*0000*/ 	.byte	0x04, 0x37
        /*0002*/ 	.short	(.L_3515 - .L_3514)
.L_3514:
        /*0004*/ 	.word	0x00000082


	//----- nvinfo : EIATTR_KPARAM_INFO
	.align		4
.L_3515:
        /*0008*/ 	.byte	0x04, 0x17
        /*000a*/ 	.short	(.L_3517 - .L_3516)
.L_3516:
        /*000c*/ 	.word	0x00000000
        /*0010*/ 	.short	0x0000
        /*0012*/ 	.short	0x0000
        /*0014*/ 	.byte	0x00, 0xf0, 0xc1, 0x07


	//----- nvinfo : EIATTR_SPARSE_MMA_MASK
	.align		4
.L_3517:
        /*0018*/ 	.byte	0x03, 0x50
        /*001a*/ 	.short	0x0000


	//----- nvinfo : EIATTR_MAXREG_COUNT
	.align		4
        /*001c*/ 	.byte	0x03, 0x1b
        /*001e*/ 	.short	0x00ff


	//----- nvinfo : EIATTR_NUM_BARRIERS
	.align		4
        /*0020*/ 	.byte	0x02, 0x4c
        /*0022*/ 	.byte	0x01
	.zero		1


	//----- nvinfo : EIATTR_MERCURY_ISA_VERSION
	.align		4
        /*0024*/ 	.byte	0x03, 0x5f
        /*0026*/ 	.short	0x0101


	//----- nvinfo : EIATTR_COOP_GROUP_MASK_REGIDS
	.align		4
        /*0028*/ 	.byte	0x04, 0x29
        /*002a*/ 	.short	(.L_3519 - .L_3518)


	//   ....[0]....
.L_3518:
        /*002c*/ 	.word	0xffffffff


	//   ....[1]....
        /*0030*/ 	.word	0xffffffff


	//   ....[2]....
        /*0034*/ 	.word	0xffffffff


	//   ....[3]....
        /*0038*/ 	.word	0xffffffff


	//   ....[4]....
        /*003c*/ 	.word	0xffffffff


	//   ....[5]....
        /*0040*/ 	.word	0xffffffff


	//   ....[6]....
        /*0044*/ 	.word	0xffffffff


	//   ....[7]....
        /*0048*/ 	.word	0xffffffff


	//   ....[8]....
        /*004c*/ 	.word	0xffffffff


	//   ....[9]....
        /*0050*/ 	.word	0xffffffff


	//   ....[10]....
        /*0054*/ 	.word	0xffffffff


	//   ....[11]....
        /*0058*/ 	.word	0xffffffff


	//   ....[12]....
        /*005c*/ 	.word	0xffffffff


	//   ....[13]....
        /*0060*/ 	.word	0xffffffff


	//   ....[14]....
        /*0064*/ 	.word	0xffffffff


	//   ....[15]....
        /*0068*/ 	.word	0xffffffff


	//   ....[16]....
        /*006c*/ 	.word	0xffffffff


	//   ....[17]....
        /*0070*/ 	.word	0xffffffff


	//   ....[18]....
        /*0074*/ 	.word	0xffffffff


	//   ....[19]....
        /*0078*/ 	.word	0xffffffff


	//   ....[20]....
        /*007c*/ 	.word	0xffffffff


	//   ....[21]....
        /*0080*/ 	.word	0xffffffff


	//   ....[22]....
        /*0084*/ 	.word	0xffffffff


	//   ....[23]....
        /*0088*/ 	.word	0xffffffff


	//   ....[24]....
        /*008c*/ 	.word	0xffffffff


	//   ....[25]....
        /*0090*/ 	.word	0xffffffff


	//   ....[26]....
        /*0094*/ 	.word	0xffffffff


	//   ....[27]....
        /*0098*/ 	.word	0xffffffff


	//   ....[28]....
        /*009c*/ 	.word	0xffffffff


	//   ....[29]....
        /*00a0*/ 	.word	0xffffffff


	//   ....[30]....
        /*00a4*/ 	.word	0xffffffff


	//   ....[31]....
        /*00a8*/ 	.word	0xffffffff


	//   ....[32]....
        /*00ac*/ 	.word	0xffffffff


	//   ....[33]....
        /*00b0*/ 	.word	0xffffffff


	//   ....[34]....
        /*00b4*/ 	.word	0xffffffff


	//   ....[35]....
        /*00b8*/ 	.word	0xffffffff


	//   ....[36]....
        /*00bc*/ 	.word	0xffffffff


	//   ....[37]....
        /*00c0*/ 	.word	0xffffffff


	//   ....[38]....
        /*00c4*/ 	.word	0xffffffff


	//   ....[39]....
        /*00c8*/ 	.word	0xffffffff


	//   ....[40]....
        /*00cc*/ 	.word	0xffffffff


	//   ....[41]....
        /*00d0*/ 	.word	0xffffffff


	//   ....[42]....
        /*00d4*/ 	.word	0xffffffff


	//   ....[43]....
        /*00d8*/ 	.word	0xffffffff


	//   ....[44]....
        /*00dc*/ 	.word	0xffffffff


	//   ....[45]....
        /*00e0*/ 	.word	0xffffffff


	//   ....[46]....
        /*00e4*/ 	.word	0xffffffff


	//   ....[47]....
        /*00e8*/ 	.word	0xffffffff


	//   ....[48]....
        /*00ec*/ 	.word	0xffffffff


	//   ....[49]....
        /*00f0*/ 	.word	0xffffffff


	//   ....[50]....
        /*00f4*/ 	.word	0xffffffff


	//   ....[51]....
        /*00f8*/ 	.word	0xffffffff


	//   ....[52]....
        /*00fc*/ 	.word	0xffffffff


	//   ....[53]....
        /*0100*/ 	.word	0xffffffff


	//   ....[54]....
        /*0104*/ 	.word	0xffffffff


	//   ....[55]....
        /*0108*/ 	.word	0xffffffff


	//   ....[56]....
        /*010c*/ 	.word	0xffffffff


	//   ....[57]....
        /*0110*/ 	.word	0xffffffff


	//   ....[58]....
        /*0114*/ 	.word	0xffffffff


	//   ....[59]....
        /*0118*/ 	.word	0xffffffff


	//   ....[60]....
        /*011c*/ 	.word	0xffffffff


	//   ....[61]....
        /*0120*/ 	.word	0xffffffff


	//   ....[62]....
        /*0124*/ 	.word	0xffffffff


	//   ....[63]....
        /*0128*/ 	.word	0xffffffff


	//   ....[64]....
        /*012c*/ 	.word	0xffffffff


	//   ....[65]....
        /*0130*/ 	.word	0xffffffff


	//   ....[66]....
        /*0134*/ 	.word	0xffffffff


	//   ....[67]....
        /*0138*/ 	.word	0xffffffff


	//   ....[68]....
        /*013c*/ 	.word	0xffffffff


	//   ....[69]....
        /*0140*/ 	.word	0xffffffff


	//   ....[70]....
        /*0144*/ 	.word	0xffffffff


	//   ....[71]....
        /*0148*/ 	.word	0xffffffff


	//   ....[72]....
        /*014c*/ 	.word	0xffffffff


	//   ....[73]....
        /*0150*/ 	.word	0xffffffff


	//   ....[74]....
        /*0154*/ 	.word	0xffffffff


	//   ....[75]....
        /*0158*/ 	.word	0xffffffff


	//   ....[76]....
        /*015c*/ 	.word	0xffffffff


	//   ....[77]....
        /*0160*/ 	.word	0xffffffff


	//   ....[78]....
        /*0164*/ 	.word	0xffffffff


	//   ....[79]....
        /*0168*/ 	.word	0xffffffff


	//   ....[80]....
        /*016c*/ 	.word	0xffffffff


	//   ....[81]....
        /*0170*/ 	.word	0xffffffff


	//   ....[82]....
        /*0174*/ 	.word	0xffffffff


	//   ....[83]....
        /*0178*/ 	.word	0xffffffff


	//   ....[84]....
        /*017c*/ 	.word	0xffffffff


	//   ....[85]....
        /*0180*/ 	.word	0xffffffff


	//   ....[86]....
        /*0184*/ 	.word	0xffffffff


	//   ....[87]....
        /*0188*/ 	.word	0xffffffff


	//   ....[88]....
        /*018c*/ 	.word	0xffffffff


	//   ....[89]....
        /*0190*/ 	.word	0xffffffff


	//   ....[90]....
        /*0194*/ 	.word	0xffffffff


	//----- nvinfo : EIATTR_COOP_GROUP_INSTR_OFFSETS
	.align		4
.L_3519:
        /*0198*/ 	.byte	0x04, 0x28
        /*019a*/ 	.short	(.L_3521 - .L_3520)


	//   ....[0]....
.L_3520:
        /*019c*/ 	.word	0x000008f0


	//   ....[1]....
        /*01a0*/ 	.word	0x000009f0


	//   ....[2]....
        /*01a4*/ 	.word	0x00000b10


	//   ....[3]....
        /*01a8*/ 	.word	0x000015d0


	//   ....[4]....
        /*01ac*/ 	.word	0x00001610


	//   ....[5]....
        /*01b0*/ 	.word	0x00001630


	//   ....[6]....
        /*01b4*/ 	.word	0x00001640


	//   ....[7]....
        /*01b8*/ 	.word	0x000016d0


	//   ....[8]....
        /*01bc*/ 	.word	0x00001710


	//   ....[9]....
        /*01c0*/ 	.word	0x00001720


	//   ....[10]....
        /*01c4*/ 	.word	0x00001730


	//   ....[11]....
        /*01c8*/ 	.word	0x000017c0


	//   ....[12]....
        /*01cc*/ 	.word	0x00001800


	//   ....[13]....
        /*01d0*/ 	.word	0x00001810


	//   ....[14]....
        /*01d4*/ 	.word	0x00001820


	//   ....[15]....
        /*01d8*/ 	.word	0x000018b0


	//   ....[16]....
        /*01dc*/ 	.word	0x000018f0


	//   ....[17]....
        /*01e0*/ 	.word	0x00001900


	//   ....[18]....
        /*01e4*/ 	.word	0x00001910


	//   ....[19]....
        /*01e8*/ 	.word	0x00001a20


	//   ....[20]....
        /*01ec*/ 	.word	0x00001a60


	//   ....[21]....
        /*01f0*/ 	.word	0x00001aa0


	//   ....[22]....
        /*01f4*/ 	.word	0x00001ae0


	//   ....[23]....
        /*01f8*/ 	.word	0x00001c10


	//   ....[24]....
        /*01fc*/ 	.word	0x00001ca0


	//   ....[25]....
        /*0200*/ 	.word	0x00001cd0


	//   ....[26]....
        /*0204*/ 	.word	0x00001ce0


	//   ....[27]....
        /*0208*/ 	.word	0x00001cf0


	//   ....[28]....
        /*020c*/ 	.word	0x00001d00


	//   ....[29]....
        /*0210*/ 	.word	0x00001d10


	//   ....[30]....
        /*0214*/ 	.word	0x00001d20


	//   ....[31]....
        /*0218*/ 	.word	0x00001d50


	//   ....[32]....
        /*021c*/ 	.word	0x00001d60


	//   ....[33]....
        /*0220*/ 	.word	0x00001e50


	//   ....[34]....
        /*0224*/ 	.word	0x00001e60


	//   ....[35]....
        /*0228*/ 	.word	0x00001e70


	//   ....[36]....
        /*022c*/ 	.word	0x00001e80


	//   ....[37]....
        /*0230*/ 	.word	0x00001f50


	//   ....[38]....
        /*0234*/ 	.word	0x00001f70


	//   ....[39]....
        /*0238*/ 	.word	0x00001f80


	//   ....[40]....
        /*023c*/ 	.word	0x00001f90


	//   ....[41]....
        /*0240*/ 	.word	0x00002060


	//   ....[42]....
        /*0244*/ 	.word	0x00002080


	//   ....[43]....
        /*0248*/ 	.word	0x00002090


	//   ....[44]....
        /*024c*/ 	.word	0x000020a0


	//   ....[45]....
        /*0250*/ 	.word	0x00002170


	//   ....[46]....
        /*0254*/ 	.word	0x00002190


	//   ....[47]....
        /*0258*/ 	.word	0x000021a0


	//   ....[48]....
        /*025c*/ 	.word	0x000021b0


	//   ....[49]....
        /*0260*/ 	.word	0x00002280


	//   ....[50]....
        /*0264*/ 	.word	0x000022c0


	//   ....[51]....
        /*0268*/ 	.word	0x000022e0


	//   ....[52]....
        /*026c*/ 	.word	0x000022f0


	//   ....[53]....
        /*0270*/ 	.word	0x00002300


	//   ....[54]....
        /*0274*/ 	.word	0x00002310


	//   ....[55]....
        /*0278*/ 	.word	0x00002320


	//   ....[56]....
        /*027c*/ 	.word	0x00002340


	//   ....[57]....
        /*0280*/ 	.word	0x00002360


	//   ....[58]....
        /*0284*/ 	.word	0x00002390


	//   ....[59]....
        /*0288*/ 	.word	0x000029d0


	//   ....[60]....
        /*028c*/ 	.word	0x00002a30


	//   ....[61]....
        /*0290*/ 	.word	0x00002a70


	//   ....[62]....
        /*0294*/ 	.word	0x00002a80


	//   ....[63]....
        /*0298*/ 	.word	0x00002ac0


	//   ....[64]....
        /*029c*/ 	.word	0x00002af0


	//   ....[65]....
        /*02a0*/ 	.word	0x00002b00


	//   ....[66]....
        /*02a4*/ 	.word	0x00002b10


	//   ....[67]....
        /*02a8*/ 	.word	0x00002b40


	//   ....[68]....
        /*02ac*/ 	.word	0x00002b60


	//   ....[69]....
        /*02b0*/ 	.word	0x00002b90


	//   ....[70]....
        /*02b4*/ 	.word	0x00002bc0


	//   ....[71]....
        /*02b8*/ 	.word	0x00002ce0


	//   ....[72]....
        /*02bc*/ 	.word	0x00002d20


	//   ....[73]....
        /*02c0*/ 	.word	0x00002d60


	//   ....[74]....
        /*02c4*/ 	.word	0x00002da0


	//   ....[75]....
        /*02c8*/ 	.word	0x00002de0


	//   ....[76]....
        /*02cc*/ 	.word	0x00002e00


	//   ....[77]....
        /*02d0*/ 	.word	0x00002e20


	//   ....[78]....
        /*02d4*/ 	.word	0x00002e30


	//   ....[79]....
        /*02d8*/ 	.word	0x00003210


	//   ....[80]....
        /*02dc*/ 	.word	0x000033f0


	//   ....[81]....
        /*02e0*/ 	.word	0x00003690


	//   ....[82]....
        /*02e4*/ 	.word	0x000036e0


	//   ....[83]....
        /*02e8*/ 	.word	0x00003730


	//   ....[84]....
        /*02ec*/ 	.word	0x00003760


	//   ....[85]....
        /*02f0*/ 	.word	0x00003780


	//   ....[86]....
        /*02f4*/ 	.word	0x00003850


	//   ....[87]....
        /*02f8*/ 	.word	0x00003890


	//   ....[88]....
        /*02fc*/ 	.word	0x000038e0


	//   ....[89]....
        /*0300*/ 	.word	0x00003910


	//   ....[90]....
        /*0304*/ 	.word	0x00003930


	//----- nvinfo : EIATTR_VRC_CTA_INIT_COUNT
	.align		4
.L_3521:
        /*0308*/ 	.byte	0x02, 0x4a
	.zero		1
	.zero		1


	//----- nvinfo : EIATTR_EXIT_INSTR_OFFSETS
	.align		4
        /*030c*/ 	.byte	0x04, 0x1c
        /*030e*/ 	.short	(.L_3523 - .L_3522)


	//   ....[0]....
.L_3522:
        /*0310*/ 	.word	0x000039d0


	//   ....[1]....
        /*0314*/ 	.word	0x00003ef0


	//----- nvinfo : EIATTR_MAX_THREADS
	.align		4
.L_3523:
        /*0318*/ 	.byte	0x04, 0x05
        /*031a*/ 	.short	(.L_3525 - .L_3524)
.L_3524:
        /*031c*/ 	.word	0x00000020
        /*0320*/ 	.word	0x00000001
        /*0324*/ 	.word	0x00000001


	//----- nvinfo : EIATTR_CRS_STACK_SIZE
	.align		4
.L_3525:
        /*0328*/ 	.byte	0x04, 0x1e
        /*032a*/ 	.short	(.L_3527 - .L_3526)
.L_3526:
        /*032c*/ 	.word	0x00000000


	//----- nvinfo : EIATTR_CBANK_PARAM_SIZE
	.align		4
.L_3527:
        /*0330*/ 	.byte	0x03, 0x19
        /*0332*/ 	.short	0x01f0


	//----- nvinfo : EIATTR_PARAM_CBANK
	.align		4
        /*0334*/ 	.byte	0x04, 0x0a
        /*0336*/ 	.short	(.L_3529 - .L_3528)
	.align		4
.L_3528:
        /*0338*/ 	.word	index@(.nv.constant0._Z25selective_scan_bwd_kernelI32Selective_Scan_bwd_kernel_traitsILi32ELi4ELb0ELb0ELb0ELb0ELb0EN3c104HalfENS1_7complexIfEEEEv12SSMParamsBwd)
        /*033c*/ 	.short	0x0380
        /*033e*/ 	.short	0x01f0


	//----- nvinfo : EIATTR_SW_WAR
	.align		4
.L_3529:
        /*0340*/ 	.byte	0x04, 0x36
        /*0342*/ 	.short	(.L_3531 - .L_3530)
.L_3530:
        /*0344*/ 	.word	0x00000008
.L_3531:


//--------------------- .nv.info._Z25selective_scan_bwd_kernelI32Selective_Scan_bwd_kernel_traitsILi32ELi4ELb0ELb0ELb0ELb0ELb1EN3c104HalfENS1_7complexIfEEEEv12SSMParamsBwd --------------------------
	.section	.nv.info._Z25selective_scan_bwd_kernelI32Selective_Scan_bwd_kernel_traitsILi32ELi4ELb0ELb0ELb0ELb0ELb1EN3c104HalfENS1_7complexIfEEEEv12SSMParamsBwd,"",@"SHT_CUDA_INFO"
	.sectionflags	@""
	.align	4


	//----- nvinfo : EIATTR_CUDA_API_VERSION
	.align		4
        /*0000*/ 	.byte	0x04, 0x37
        /*0002*/ 	.short	(.L_3533 - .L_3532)
.L_3532:
        /*0004*/ 	.word	0x00000082


	//----- nvinfo : EIATTR_KPARAM_INFO
	.align		4
.L_3533:
        /*0008*/ 	.byte	0x04, 0x17
        /*000a*/ 	.short	(.L_3535 - .L_3534)
.L_3534:
        /*000c*/ 	.word	0x00000000
        /*0010*/ 	.short	0x0000
        /*0012*/ 	.short	0x0000
        /*0014*/ 	.byte	0x00, 0xf0, 0xc1, 0x07


	//----- nvinfo : EIATTR_SPARSE_MMA_MASK
	.align		4
.L_3535:
        /*0018*/ 	.byte	0x03, 0x50
        /*001a*/ 	.short	0x0000


	//----- nvinfo : EIATTR_MAXREG_COUNT
	.align		4
        /*001c*/ 	.byte	0x03, 0x1b
        /*001e*/ 	.short	0x00ff


	//----- nvinfo : EIATTR_NUM_BARRIERS
	.align		4
        /*0020*/ 	.byte	0x02, 0x4c
        /*0022*/ 	.byte	0x01
	.zero		1


	//----- nvinfo : EIATTR_MERCURY_ISA_VERSION
	.align		4
        /*0024*/ 	.byte	0x03, 0x5f
        /*0026*/ 	.short	0x0101


	//----- nvinfo : EIATTR_COOP_GROUP_MASK_REGIDS
	.align		4
        /*0028*/ 	.byte	0x04, 0x29
        /*002a*/ 	.short	(.L_3537 - .L_3536)


	//   ....[0]....
.L_3536:
        /*002c*/ 	.word	0xffffffff


	//   ....[1]....
        /*0030*/ 	.word	0xffffffff


	//   ....[2]....
        /*0034*/ 	.word	0xffffffff


	//   ....[3]....
        /*0038*/ 	.word	0xffffffff


	//   ....[4]....
        /*003c*/ 	.word	0xffffffff


	//   ....[5]....
        /*0040*/ 	.word	0xffffffff


	//   ....[6]....
        /*0044*/ 	.word	0xffffffff


	//   ....[7]....
        /*0048*/ 	.word	0xffffffff


	//   ....[8]....
        /*004c*/ 	.word	0xffffffff


	//   ....[9]....
        /*0050*/ 	.word	0xffffffff


	//   ....[10]....
        /*0054*/ 	.word	0xffffffff


	//   ....[11]....
        /*0058*/ 	.word	0xffffffff


	//   ....[12]....
        /*005c*/ 	.word	0xffffffff


	//   ....[13]....
        /*0060*/ 	.word	0xffffffff


	//   ....[14]....
        /*0064*/ 	.word	0xffffffff


	//   ....[15]....
        /*0068*/ 	.word	0xffffffff


	//   ....[16]....
        /*006c*/ 	.word	0xffffffff


	//   ....[17]....
        /*0070*/ 	.word	0xffffffff


	//   ....[18]....
        /*0074*/ 	.word	0xffffffff


	//   ....[19]....
        /*0078*/ 	.word	0xffffffff


	//   ....[20]....
        /*007c*/ 	.word	0xffffffff


	//   ....[21]....
        /*0080*/ 	.word	0xffffffff


	//   ....[22]....
        /*0084*/ 	.word	0xffffffff


	//   ....[23]....
        /*0088*/ 	.word	0xffffffff


	//   ....[24]....
        /*008c*/ 	.word	0xffffffff


	//   ....[25]....
        /*0090*/ 	.word	0xffffffff


	//   ....[26]....
        /*0094*/ 	.word	0xffffffff


	//   ....[27]....
        /*0098*/ 	.word	0xffffffff


	//   ....[28]....
        /*009c*/ 	.word	0xffffffff


	//   ....[29]....
        /*00a0*/ 	.word	0xffffffff


	//   ....[30]....
        /*00a4*/ 	.word	0xffffffff


	//   ....[31]....
        /*00a8*/ 	.word	0xffffffff


	//   ....[32]....
        /*00ac*/ 	.word	0xffffffff


	//   ....[33]....
        /*00b0*/ 	.word	0xffffffff


	//   ....[34]....
        /*00b4*/ 	.word	0xffffffff


	//   ....[35]....
        /*00b8*/ 	.word	0xffffffff


	//   ....[36]....
        /*00bc*/ 	.word	0xffffffff


	//   ....[37]....
        /*00c0*/ 	.word	0xffffffff


	//   ....[38]....
        /*00c4*/ 	.word	0xffffffff


	//   ....[39]....
        /*00c8*/ 	.word	0xffffffff


	//   ....[40]....
        /*00cc*/ 	.word	0xffffffff


	//   ....[41]....
        /*00d0*/ 	.word	0xffffffff


	//   ....[42]....
        /*00d4*/ 	.word	0xffffffff


	//   ....[43]....
        /*00d8*/ 	.word	0xffffffff


	//   ....[44]....
        /*00dc*/ 	.word	0xffffffff


	//   ....[45]....
        /*00e0*/ 	.word	0xffffffff


	//   ....[46]....
        /*00e4*/ 	.word	0xffffffff


	//   ....[47]....
        /*00e8*/ 	.word	0xffffffff


	//   ....[48]....
        /*00ec*/ 	.word	0xffffffff


	//   ....[49]....
        /*00f0*/ 	.word	0xffffffff


	//   ....[50]....
        /*00f4*/ 	.word	0xffffffff


	//   ....[51]....
        /*00f8*/ 	.word	0xffffffff


	//   ....[52]....
        /*00fc*/ 	.word	0xffffffff


	//   ....[53]....
        /*0100*/ 	.word	0xffffffff


	//   ....[54]....
        /*0104*/ 	.word	0xffffffff


	//   ....[55]....
        /*0108*/ 	.word	0xffffffff


	//   ....[56]....
        /*010c*/ 	.word	0xffffffff


	//   ....[57]....
        /*0110*/ 	.word	0xffffffff


	//   ....[58]....
        /*0114*/ 	.word	0xffffffff


	//   ....[59]....
        /*0118*/ 	.word	0xffffffff


	//   ....[60]....
        /*011c*/ 	.word	0xffffffff


	//   ....[61]....
        /*0120*/ 	.word	0xffffffff


	//   ....[62]....
        /*0124*/ 	.word	0xffffffff


	//   ....[63]....
        /*0128*/ 	.word	0xffffffff


	//   ....[64]....
        /*012c*/ 	.word	0xffffffff


	//   ....[65]....
        /*0130*/ 	.word	0xffffffff


	//   ....[66]....
        /*0134*/ 	.word	0xffffffff


	//   ....[67]....
        /*0138*/ 	.word	0xffffffff


	//   ....[68]....
        /*013c*/ 	.word	0xffffffff


	//   ....[69]....
        /*0140*/ 	.word	0xffffffff


	//   ....[70]....
        /*0144*/ 	.word	0xffffffff


	//   ....[71]....
        /*0148*/ 	.word	0xffffffff


	//   ....[72]....
        /*014c*/ 	.word	0xffffffff


	//   ....[73]....
        /*0150*/ 	.word	0xffffffff


	//   ....[74]....
        /*0154*/ 	.word	0xffffffff


	//   ....[75]....
        /*0158*/ 	.word	0xffffffff


	//   ....[76]....
        /*015c*/ 	.word	0xffffffff


	//   ....[77]....
        /*0160*/ 	.word	0xffffffff


	//   ....[78]....
        /*0164*/ 	.word	0xffffffff


	//   ....[79]....
        /*0168*/ 	.word	0xffffffff


	//   ....[80]....
        /*016c*/ 	.word	0xffffffff


	//   ....[81]....
        /*0170*/ 	.word	0xffffffff


	//   ....[82]....
        /*0174*/ 	.word	0xffffffff


	//   ....[83]....
        /*0178*/ 	.word	0xffffffff


	//   ....[84]....
        /*017c*/ 	.word	0xffffffff


	//   ....[85]....
        /*0180*/ 	.word	0xffffffff


	//   ....[86]....
        /*0184*/ 	.word	0xffffffff


	//   ....[87]....
        /*0188*/ 	.word	0xffffffff


	//   ....[88]....
        /*018c*/ 	.word	0xffffffff


	//   ....[89]....
        /*0190*/ 	.word	0xffffffff


	//   ....[90]....
        /*0194*/ 	.word	0xffffffff


	//   ....[91]....
        /*0198*/ 	.word	0xffffffff


	//   ....[92]....
        /*019c*/ 	.word	0xffffffff


	//   ....[93]....
        /*01a0*/ 	.word	0xffffffff


	//   ....[94]....
        /*01a4*/ 	.word	0xffffffff


	//----- nvinfo : EIATTR_COOP_GROUP_INSTR_OFFSETS
	.align		4
.L_3537:
        /*01a8*/ 	.byte	0x04, 0x28
        /*01aa*/ 	.short	(.L_3539 - .L_3538)


	//   ....[0]....
.L_3538:
        /*01ac*/ 	.word	0x00000970


	//   ....[1]....
        /*01b0*/ 	.word	0x00000a70


	//   ....[2]....
        /*01b4*/ 	.word	0x00000bf0


	//   ....[3]....
        /*01b8*/ 	.word	0x00000d80


	//   ....[4]....
        /*01bc*/ 	.word	0x00000fc0


	//   ....[5]....
        /*01c0*/ 	.word	0x000011c0


	//   ....[6]....
        /*01c4*/ 	.word	0x00001470


	//   ....[7]....
        /*01c8*/ 	.word	0x000020e0


	//   ....[8]....
        /*01cc*/ 	.word	0x00002120


	//   ....[9]....
        /*01d0*/ 	.word	0x00002140


	//   ....[10]....
        /*01d4*/ 	.word	0x00002150


	//   ....[11]....
        /*01d8*/ 	.word	0x000021e0


	//   ....[12]....
        /*01dc*/ 	.word	0x00002220


	//   ....[13]....
        /*01e0*/ 	.word	0x00002230


	//   ....[14]....
        /*01e4*/ 	.word	0x00002240


	//   ....[15]....
        /*01e8*/ 	.word	0x000022d0


	//   ....[16]....
        /*01ec*/ 	.word	0x00002310


	//   ....[17]....
        /*01f0*/ 	.word	0x00002320


	//   ....[18]....
        /*01f4*/ 	.word	0x00002330


	//   ....[19]....
        /*01f8*/ 	.word	0x000023d0


	//   ....[20]....
        /*01fc*/ 	.word	0x00002400


	//   ....[21]....
        /*0200*/ 	.word	0x00002410


	//   ....[22]....
        /*0204*/ 	.word	0x00002420


	//   ....[23]....
        /*0208*/ 	.word	0x00002510


	//   ....[24]....
        /*020c*/ 	.word	0x00002550


	//   ....[25]....
        /*0210*/ 	.word	0x00002590


	//   ....[26]....
        /*0214*/ 	.word	0x000025d0


	//   ....[27]....
        /*0218*/ 	.word	0x00002740


	//   ....[28]....
        /*021c*/ 	.word	0x000027a0


	//   ....[29]....
        /*0220*/ 	.word	0x000027e0


	//   ....[30]....
        /*0224*/ 	.word	0x000027f0


	//   ....[31]....
        /*0228*/ 	.word	0x00002800


	//   ....[32]....
        /*022c*/ 	.word	0x00002810


	//   ....[33]....
        /*0230*/ 	.word	0x00002820


	//   ....[34]....
        /*0234*/ 	.word	0x00002830


	//   ....[35]....
        /*0238*/ 	.word	0x00002860


	//   ....[36]....
        /*023c*/ 	.word	0x00002870


	//   ....[37]....
        /*0240*/ 	.word	0x00002960


	//   ....[38]....
        /*0244*/ 	.word	0x00002970


	//   ....[39]....
        /*0248*/ 	.word	0x00002980


	//   ....[40]....
        /*024c*/ 	.word	0x00002990


	//   ....[41]....
        /*0250*/ 	.word	0x00002a60


	//   ....[42]....
        /*0254*/ 	.word	0x00002a80


	//   ....[43]....
        /*0258*/ 	.word	0x00002a90


	//   ....[44]....
        /*025c*/ 	.word	0x00002aa0


	//   ....[45]....
        /*0260*/ 	.word	0x00002b70


	//   ....[46]....
        /*0264*/ 	.word	0x00002b90


	//   ....[47]....
        /*0268*/ 	.word	0x00002ba0


	//   ....[48]....
        /*026c*/ 	.word	0x00002bb0


	//   ....[49]....
        /*0270*/ 	.word	0x00002c80


	//   ....[50]....
        /*0274*/ 	.word	0x00002ca0


	//   ....[51]....
        /*0278*/ 	.word	0x00002cb0


	//   ....[52]....
        /*027c*/ 	.word	0x00002cc0


	//   ....[53]....
        /*0280*/ 	.word	0x00002d90


	//   ....[54]....
        /*0284*/ 	.word	0x00002dd0


	//   ....[55]....
        /*0288*/ 	.word	0x00002df0


	//   ....[56]....
        /*028c*/ 	.word	0x00002e00


	//   ....[57]....
        /*0290*/ 	.word	0x00002e10


	//   ....[58]....
        /*0294*/ 	.word	0x00002e20


	//   ....[59]....
        /*0298*/ 	.word	0x00002e30


	//   ....[60]....
        /*029c*/ 	.word	0x00002e50


	//   ....[61]....
        /*02a0*/ 	.word	0x00002e70


	//   ....[62]....
        /*02a4*/ 	.word	0x00002ea0


	//   ....[63]....
        /*02a8*/ 	.word	0x000034d0


	//   ....[64]....
        /*02ac*/ 	.word	0x00003530


	//   ....[65]....
        /*02b0*/ 	.word	0x00003570


	//   ....[66]....
        /*02b4*/ 	.word	0x00003590


	//   ....[67]....
        /*02b8*/ 	.word	0x000035b0


	//   ....[68]....
        /*02bc*/ 	.word	0x000035e0


	//   ....[69]....
        /*02c0*/ 	.word	0x00003600


	//   ....[70]....
        /*02c4*/ 	.word	0x00003620


	//   ....[71]....
        /*02c8*/ 	.word	0x00003640


	//   ....[72]....
        /*02cc*/ 	.word	0x00003670


	//   ....[73]....
        /*02d0*/ 	.word	0x000036a0


	//   ....[74]....
        /*02d4*/ 	.word	0x000036d0


	//   ....[75]....
        /*02d8*/ 	.word	0x000037f0


	//   ....[76]....
        /*02dc*/ 	.word	0x00003830


	//   ....[77]....
        /*02e0*/ 	.word	0x00003870


	//   ....[78]....
        /*02e4*/ 	.word	0x000038b0


	//   ....[79]....
        /*02e8*/ 	.word	0x000038f0


	//   ....[80]....
        /*02ec*/ 	.word	0x00003910


	//   ....[81]....
        /*02f0*/ 	.word	0x00003930


	//   ....[82]....
        /*02f4*/ 	.word	0x00003940


	//   ....[83]....
        /*02f8*/ 	.word	0x00003d20


	//   ....[84]....
        /*02fc*/ 	.word	0x00003ef0


	//   ....[85]....
        /*0300*/ 	.word	0x00004190


	//   ....[86]....
        /*0304*/ 	.word	0x000041e0


	//   ....[87]....
        /*0308*/ 	.word	0x00004230


	//   ....[88]....
        /*030c*/ 	.word	0x00004260


	//   ....[89]....
        /*0310*/ 	.word	0x00004280


	//   ....[90]....
        /*0314*/ 	.word	0x00004350


	//   ....[91]....
        /*0318*/ 	.word	0x00004390


	//   ....[92]....
        /*031c*/ 	.word	0x000043e0


	//   ....[93]....
        /*0320*/ 	.word	0x00004410


	//   ....[94]....
        /*0324*/ 	.word	0x00004430


	//----- nvinfo : EIATTR_VRC_CTA_INIT_COUNT
	.align		4
.L_3539:
        /*0328*/ 	.byte	0x02, 0x4a
	.zero		1
	.zero		1


	//----- nvinfo : EIATTR_EXIT_INSTR_OFFSETS
	.align		4
        /*032c*/ 	.byte	0x04, 0x1c
        /*032e*/ 	.short	(.L_3541 - .L_3540)


	//   ....[0]....
.L_3540:
        /*0330*/ 	.word	0x000044d0


	//   ....[1]....
        /*0334*/ 	.word	0x000049f0


	//----- nvinfo : EIATTR_MAX_THREADS
	.align		4
.L_3541:
        /*0338*/ 	.byte	0x04, 0x05
        /*033a*/ 	.short	(.L_3543 - .L_3542)
.L_3542:
        /*033c*/ 	.word	0x00000020
        /*0340*/ 	.word	0x00000001
        /*0344*/ 	.word	0x00000001


	//----- nvinfo : EIATTR_CRS_STACK_SIZE
	.align		4
.L_3543:
        /*0348*/ 	.byte	0x04, 0x1e
        /*034a*/ 	.short	(.L_3545 - .L_3544)
.L_3544:
        /*034c*/ 	.word	0x00000000


	//----- nvinfo : EIATTR_CBANK_PARAM_SIZE
	.align		4
.L_3545:
        /*0350*/ 	.byte	0x03, 0x19
        /*0352*/ 	.short	0x01f0


	//----- nvinfo : EIATTR_PARAM_CBANK
	.align		4
        /*0354*/ 	.byte	0x04, 0x0a
        /*0356*/ 	.short	(.L_3547 - .L_3546)
	.align		4
.L_3546:
        /*0358*/ 	.word	index@(.nv.constant0._Z25selective_scan_bwd_kernelI32Selective_Scan_bwd_kernel_traitsILi32ELi4ELb0ELb0ELb0ELb0ELb1EN3c104HalfENS1_7complexIfEEEEv12SSMParamsBwd)
        /*035c*/ 	.short	0x0380
        /*035e*/ 	.short	0x01f0


	//----- nvinfo : EIATTR_SW_WAR
	.align		4
.L_3547:
        /*0360*/ 	.byte	0x04, 0x36
        /*0362*/ 	.short	(.L_3549 - .L_3548)
.L_3548:
        /*0364*/ 	.word	0x00000008
.L_3549:


//--------------------- .nv.info._Z25selective_scan_bwd_kernelI32Selective_Scan_bwd_kernel_traitsILi32ELi4ELb0ELb0ELb0ELb1ELb0EN3c104HalfENS1_7complexIfEEEEv12SSMParamsBwd --------------------------
	.section	.nv.info._Z25selective_scan_bwd_kernelI32Selective_Scan_bwd_kernel_traitsILi32ELi4ELb0ELb0ELb0ELb1ELb0EN3c104HalfENS1_7complexIfEEEEv12SSMParamsBwd,"",@"SHT_CUDA_INFO"
	.sectionflags	@""
	.align	4


	//----- nvinfo : EIATTR_CUDA_API_VERSION
	.align		4
        /*0000*/ 	.byte	0x04, 0x37
        /*0002*/ 	.short	(.L_3551 - .L_3550)
.L_3550:
        /*0004*/ 	.word	0x00000082


	//----- nvinfo : EIATTR_KPARAM_INFO
	.align		4
.L_3551:
        /*0008*/ 	.byte	0x04, 0x17
        /*000a*/ 	.short	(.L_3553 - .L_3552)
.L_3552:
        /*000c*/ 	.word	0x00000000
        /*0010*/ 	.short	0x0000
        /*0012*/ 	.short	0x0000
        /*0014*/ 	.byte	0x00, 0xf0, 0xc1, 0x07


	//----- nvinfo : EIATTR_SPARSE_MMA_MASK
	.align		4
.L_3553:
        /*0018*/ 	.byte	0x03, 0x50
        /*001a*/ 	.short	0x0000


	//----- nvinfo : EIATTR_MAXREG_COUNT
	.align		4
        /*001c*/ 	.byte	0x03, 0x1b
        /*001e*/ 	.short	0x00ff


	//----- nvinfo : EIATTR_NUM_BARRIERS
	.align		4
        /*0020*/ 	.byte	0x02, 0x4c
        /*0022*/ 	.byte	0x01
	.zero		1


	//----- nvinfo : EIATTR_MERCURY_ISA_VERSION
	.align		4
        /*0024*/ 	.byte	0x03, 0x5f
        /*0026*/ 	.short	0x0101


	//----- nvinfo : EIATTR_COOP_GROUP_MASK_REGIDS
	.align		4
        /*0028*/ 	.byte	0x04, 0x29
        /*002a*/ 	.short	(.L_3555 - .L_3554)


	//   ....[0]....
.L_3554:
        /*002c*/ 	.word	0xffffffff


	//   ....[1]....
        /*0030*/ 	.word	0xffffffff


	//   ....[2]....
        /*0034*/ 	.word	0xffffffff


	//   ....[3]....
        /*0038*/ 	.word	0xffffffff


	//   ....[4]....
        /*003c*/ 	.word	0xffffffff


	//   ....[5]....
        /*0040*/ 	.word	0xffffffff


	//   ....[6]....
        /*0044*/ 	.word	0xffffffff


	//   ....[7]....
        /*0048*/ 	.word	0xffffffff


	//   ....[8]....
        /*004c*/ 	.word	0xffffffff


	//   ....[9]....
        /*0050*/ 	.word	0xffffffff


	//   ....[10]....
        /*0054*/ 	.word	0xffffffff


	//   ....[11]....
        /*0058*/ 	.word	0xffffffff


	//   ....[12]....
        /*005c*/ 	.word	0xffffffff


	//   ....[13]....
        /*0060*/ 	.word	0xffffffff


	//   ....[14]....
        /*0064*/ 	.word	0xffffffff


	//   ....[15]....
        /*0068*/ 	.word	0xffffffff


	//   ....[16]....
        /*006c*/ 	.word	0xffffffff


	//   ....[17]....
        /*0070*/ 	.word	0xffffffff


	//   ....[18]....
        /*0074*/ 	.word	0xffffffff


	//   ....[19]....
        /*0078*/ 	.word	0xffffffff


	//   ....[20]....
        /*007c*/ 	.word	0xffffffff


	//   ....[21]....
        /*0080*/ 	.word	0xffffffff


	//   ....[22]....
        /*0084*/ 	.word	0xffffffff


	//   ....[23]....
        /*0088*/ 	.word	0xffffffff


	//   ....[24]....
        /*008c*/ 	.word	0xffffffff


	//   ....[25]....
        /*0090*/ 	.word	0xffffffff


	//   ....[26]....
        /*0094*/ 	.word	0xffffffff


	//   ....[27]....
        /*0098*/ 	.word	0xffffffff


	//   ....[28]....
        /*009c*/ 	.word	0xffffffff


	//   ....[29]....
        /*00a0*/ 	.word	0xffffffff


	//   ....[30]....
        /*00a4*/ 	.word	0xffffffff


	//   ....[31]....
        /*00a8*/ 	.word	0xffffffff


	//   ....[32]....
        /*00ac*/ 	.word	0xffffffff


	//   ....[33]....
        /*00b0*/ 	.word	0xffffffff


	//   ....[34]....
        /*00b4*/ 	.word	0xffffffff


	//   ....[35]....
        /*00b8*/ 	.word	0xffffffff


	//   ....[36]....
        /*00bc*/ 	.word	0xffffffff


	//   ....[37]....
        /*00c0*/ 	.word	0xffffffff


	//   ....[38]....
        /*00c4*/ 	.word	0xffffffff


	//   ....[39]....
        /*00c8*/ 	.word	0xffffffff


	//   ....[40]....
        /*00cc*/ 	.word	0xffffffff


	//   ....[41]....
        /*00d0*/ 	.word	0xffffffff


	//   ....[42]....
        /*00d4*/ 	.word	0xffffffff


	//   ....[43]....
        /*00d8*/ 	.word	0xffffffff


	//   ....[44]....
        /*00dc*/ 	.word	0xffffffff


	//   ....[45]....
        /*00e0*/ 	.word	0xffffffff


	//   ....[46]....
        /*00e4*/ 	.word	0xffffffff


	//   ....[47]....
        /*00e8*/ 	.word	0xffffffff


	//   ....[48]....
        /*00ec*/ 	.word	0xffffffff


	//   ....[49]....
        /*00f0*/ 	.word	0xffffffff


	//   ....[50]....
        /*00f4*/ 	.word	0xffffffff


	//   ....[51]....
        /*00f8*/ 	.word	0xffffffff


	//   ....[52]....
        /*00fc*/ 	.word	0xffffffff


	//   ....[53]....
        /*0100*/ 	.word	0xffffffff


	//   ....[54]....
        /*0104*/ 	.word	0xffffffff


	//   ....[55]....
        /*0108*/ 	.word	0xffffffff


	//   ....[56]....
        /*010c*/ 	.word	0xffffffff


	//   ....[57]....
        /*0110*/ 	.word	0xffffffff


	//   ....[58]....
        /*0114*/ 	.word	0xffffffff


	//   ....[59]....
        /*0118*/ 	.word	0xffffffff


	//   ....[60]....
        /*011c*/ 	.word	0xffffffff


	//   ....[61]....
        /*0120*/ 	.word	0xffffffff


	//   ....[62]....
        /*0124*/ 	.word	0xffffffff


	//   ....[63]....
        /*0128*/ 	.word	0xffffffff


	//   ....[64]....
        /*012c*/ 	.word	0xffffffff


	//   ....[65]....
        /*0130*/ 	.word	0xffffffff


	//   ....[66]....
        /*0134*/ 	.word	0xffffffff


	//   ....[67]....
        /*0138*/ 	.word	0xffffffff


	//   ....[68]....
        /*013c*/ 	.word	0xffffffff


	//   ....[69]....
        /*0140*/ 	.word	0xffffffff


	//   ....[70]....
        /*0144*/ 	.word	0xffffffff


	//   ....[71]....
        /*0148*/ 	.word	0xffffffff


	//   ....[72]....
        /*014c*/ 	.word	0xffffffff


	//   ....[73]....
        /*0150*/ 	.word	0xffffffff


	//   ....[74]....
        /*0154*/ 	.word	0xffffffff


	//   ....[75]....
        /*0158*/ 	.word	0xffffffff


	//   ....[76]....
        /*015c*/ 	.word	0xffffffff


	//   ....[77]....
        /*0160*/ 	.word	0xffffffff


	//   ....[78]....
        /*0164*/ 	.word	0xffffffff


	//   ....[79]....
        /*0168*/ 	.word	0xffffffff


	//   ....[80]....
        /*016c*/ 	.word	0xffffffff


	//   ....[81]....
        /*0170*/ 	.word	0xffffffff


	//   ....[82]....
        /*0174*/ 	.word	0xffffffff


	//   ....[83]....
        /*0178*/ 	.word	0xffffffff


	//   ....[84]....
        /*017c*/ 	.word	0xffffffff


	//   ....[85]....
        /*0180*/ 	.word	0xffffffff


	//   ....[86]....
        /*0184*/ 	.word	0xffffffff


	//   ....[87]....
        /*0188*/ 	.word	0xffffffff


	//   ....[88]....
        /*018c*/ 	.word	0xffffffff


	//   ....[89]....
        /*0190*/ 	.word	0xffffffff


	//   ....[90]....
        /*0194*/ 	.word	0xffffffff


	//   ....[91]....
        /*0198*/ 	.word	0xffffffff


	//----- nvinfo : EIATTR_COOP_GROUP_INSTR_OFFSETS
	.align		4
.L_3555:
        /*019c*/ 	.byte	0x04, 0x28
        /*019e*/ 	.short	(.L_3557 - .L_3556)


	//   ....[0]....
.L_3556:
        /*01a0*/ 	.word	0x000008b0


	//   ....[1]....
        /*01a4*/ 	.word	0x000009c0


	//   ....[2]....
        /*01a8*/ 	.word	0x00000b50


	//   ....[3]....
        /*01ac*/ 	.word	0x00001e30


	//   ....[4]....
        /*01b0*/ 	.word	0x00001e60


	//   ....[5]....
        /*01b4*/ 	.word	0x00001ea0


	//   ....[6]....
        /*01b8*/ 	.word	0x00001eb0


	//   ....[7]....
        /*01bc*/ 	.word	0x00001f30


	//   ....[8]....
        /*01c0*/ 	.word	0x00001f60


	//   ....[9]....
        /*01c4*/ 	.word	0x00001f90


	//   ....[10]....
        /*01c8*/ 	.word	0x00001fa0


	//   ....[11]....
        /*01cc*/ 	.word	0x00002030


	//   ....[12]....
        /*01d0*/ 	.word	0x00002070


	//   ....[13]....
        /*01d4*/ 	.word	0x00002080


	//   ....[14]....
        /*01d8*/ 	.word	0x00002090


	//   ....[15]....
        /*01dc*/ 	.word	0x00002120


	//   ....[16]....
        /*01e0*/ 	.word	0x00002160


	//   ....[17]....
        /*01e4*/ 	.word	0x00002170


	//   ....[18]....
        /*01e8*/ 	.word	0x00002180


	//   ....[19]....
        /*01ec*/ 	.word	0x000022a0


	//   ....[20]....
        /*01f0*/ 	.word	0x000022e0


	//   ....[21]....
        /*01f4*/ 	.word	0x00002320


	//   ....[22]....
        /*01f8*/ 	.word	0x00002360


	//   ....[23]....
        /*01fc*/ 	.word	0x000024f0


	//   ....[24]....
        /*0200*/ 	.word	0x00002530


	//   ....[25]....
        /*0204*/ 	.word	0x00002540


	//   ....[26]....
        /*0208*/ 	.word	0x00002550


	//   ....[27]....
        /*020c*/ 	.word	0x00002560


	//   ....[28]....
        /*0210*/ 	.word	0x00002570


	//   ....[29]....
        /*0214*/ 	.word	0x00002580


	//   ....[30]....
        /*0218*/ 	.word	0x000025a0


	//   ....[31]....
        /*021c*/ 	.word	0x000025c0


	//   ....[32]....
        /*0220*/ 	.word	0x000025d0


	//   ....[33]....
        /*0224*/ 	.word	0x000026c0


	//   ....[34]....
        /*0228*/ 	.word	0x000026d0


	//   ....[35]....
        /*022c*/ 	.word	0x000026e0


	//   ....[36]....
        /*0230*/ 	.word	0x000026f0


	//   ....[37]....
        /*0234*/ 	.word	0x000027c0


	//   ....[38]....
        /*0238*/ 	.word	0x000027e0


	//   ....[39]....
        /*023c*/ 	.word	0x000027f0


	//   ....[40]....
        /*0240*/ 	.word	0x00002800


	//   ....[41]....
        /*0244*/ 	.word	0x000028d0


	//   ....[42]....
        /*0248*/ 	.word	0x000028f0


	//   ....[43]....
        /*024c*/ 	.word	0x00002900


	//   ....[44]....
        /*0250*/ 	.word	0x00002910


	//   ....[45]....
        /*0254*/ 	.word	0x000029e0


	//   ....[46]....
        /*0258*/ 	.word	0x00002a00


	//   ....[47]....
        /*025c*/ 	.word	0x00002a10


	//   ....[48]....
        /*0260*/ 	.word	0x00002a20


	//   ....[49]....
        /*0264*/ 	.word	0x00002af0


	//   ....[50]....
        /*0268*/ 	.word	0x00002b30


	//   ....[51]....
        /*026c*/ 	.word	0x00002b50


	//   ....[52]....
        /*0270*/ 	.word	0x00002b60


	//   ....[53]....
        /*0274*/ 	.word	0x00002b70


	//   ....[54]....
        /*0278*/ 	.word	0x00002b80


	//   ....[55]....
        /*027c*/ 	.word	0x00002b90


	//   ....[56]....
        /*0280*/ 	.word	0x00002bb0


	//   ....[57]....
        /*0284*/ 	.word	0x00002bd0


	//   ....[58]....
        /*0288*/ 	.word	0x00003230


	//   ....[59]....
        /*028c*/ 	.word	0x00003290


	//   ....[60]....
        /*0290*/ 	.word	0x000032d0


	//   ....[61]....
        /*0294*/ 	.word	0x000032e0


	//   ....[62]....
        /*0298*/ 	.word	0x00003300


	//   ....[63]....
        /*029c*/ 	.word	0x00003330


	//   ....[64]....
        /*02a0*/ 	.word	0x00003350


	//   ....[65]....
        /*02a4*/ 	.word	0x00003370


	//   ....[66]....
        /*02a8*/ 	.word	0x00003390


	//   ....[67]....
        /*02ac*/ 	.word	0x000033b0


	//   ....[68]....
        /*02b0*/ 	.word	0x000033e0


	//   ....[69]....
        /*02b4*/ 	.word	0x00003410


	//   ....[70]....
        /*02b8*/ 	.word	0x00003430


	//   ....[71]....
        /*02bc*/ 	.word	0x000034c0


	//   ....[72]....
        /*02c0*/ 	.word	0x00003500


	//   ....[73]....
        /*02c4*/ 	.word	0x00003540


	//   ....[74]....
        /*02c8*/ 	.word	0x00003580


	//   ....[75]....
        /*02cc*/ 	.word	0x00003640


	//   ....[76]....
        /*02d0*/ 	.word	0x00003660


	//   ....[77]....
        /*02d4*/ 	.word	0x00003690


	//   ....[78]....
        /*02d8*/ 	.word	0x000036a0


	//   ....[79]....
        /*02dc*/ 	.word	0x00003b10


	//   ....[80]....
        /*02e0*/ 	.word	0x00003b50


	//   ....[81]....
        /*02e4*/ 	.word	0x00003f80


	//   ....[82]....
        /*02e8*/ 	.word	0x00004220


	//   ....[83]....
        /*02ec*/ 	.word	0x00004270


	//   ....[84]....
        /*02f0*/ 	.word	0x000042c0


	//   ....[85]....
        /*02f4*/ 	.word	0x000042f0


	//   ....[86]....
        /*02f8*/ 	.word	0x00004310


	//   ....[87]....
        /*02fc*/ 	.word	0x000043e0


	//   ....[88]....
        /*0300*/ 	.word	0x00004420


	//   ....[89]....
        /*0304*/ 	.word	0x00004470


	//   ....[90]....
        /*0308*/ 	.word	0x000044a0


	//   ....[91]....
        /*030c*/ 	.word	0x000044c0


	//----- nvinfo : EIATTR_VRC_CTA_INIT_COUNT
	.align		4
.L_3557:
        /*0310*/ 	.byte	0x02, 0x4a
	.zero		1
	.zero		1


	//----- nvinfo : EIATTR_EXIT_INSTR_OFFSETS
	.align		4
        /*0314*/ 	.byte	0x04, 0x1c
        /*0316*/ 	.short	(.L_3559 - .L_3558)


	//   ....[0]....
.L_3558:
        /*0318*/ 	.word	0x00004560


	//   ....[1]....
        /*031c*/ 	.word	0x00004a80


	//----- nvinfo : EIATTR_MAX_THREADS
	.align		4
.L_3559:
        /*0320*/ 	.byte	0x04, 0x05
        /*0322*/ 	.short	(.L_3561 - .L_3560)
.L_3560:
        /*0324*/ 	.word	0x00000020
        /*0328*/ 	.word	0x00000001
        /*032c*/ 	.word	0x00000001


	//----- nvinfo : EIATTR_CRS_STACK_SIZE
	.align		4
.L_3561:
        /*0330*/ 	.byte	0x04, 0x1e
        /*0332*/ 	.short	(.L_3563 - .L_3562)
.L_3562:
        /*0334*/ 	.word	0x00000000


	//----- nvinfo : EIATTR_CBANK_PARAM_SIZE
	.align		4
.L_3563:
        /*0338*/ 	.byte	0x03, 0x19
        /*033a*/ 	.short	0x01f0


	//----- nvinfo : EIATTR_PARAM_CBANK
	.align		4
        /*033c*/ 	.byte	0x04, 0x0a
        /*033e*/ 	.short	(.L_3565 - .L_3564)
	.align		4
.L_3564:
        /*0340*/ 	.word	index@(.nv.constant0._Z25selective_scan_bwd_kernelI32Selective_Scan_bwd_kernel_traitsILi32ELi4ELb0ELb0ELb0ELb1ELb0EN3c104HalfENS1_7complexIfEEEEv12SSMParamsBwd)
        /*0344*/ 	.short	0x0380
        /*0346*/ 	.short	0x01f0


	//----- nvinfo : EIATTR_SW_WAR
	.align		4
.L_3565:
        /*0348*/ 	.byte	0x04, 0x36
        /*034a*/ 	.short	(.L_3567 - .L_3566)
.L_3566:
        /*034c*/ 	.word	0x00000008
.L_3567:


//--------------------- .nv.info._Z25selective_scan_bwd_kernelI32Selective_Scan_bwd_kernel_traitsILi32ELi4ELb0ELb0ELb0ELb1ELb1EN3c104HalfENS1_7complexIfEEEEv12SSMParamsBwd --------------------------
	.section	.nv.info._Z25selective_scan_bwd_kernelI32Selective_Scan_bwd_kernel_traitsILi32ELi4ELb0ELb0ELb0ELb1ELb1EN3c104HalfENS1_7complexIfEEEEv12SSMParamsBwd,"",@"SHT_CUDA_INFO"
	.sectionflags	@""
	.align	4


	//----- nvinfo : EIATTR_CUDA_API_VERSION
	.align		4
        /*0000*/ 	.byte	0x04, 0x37
        /*0002*/ 	.short	(.L_3569 - .L_3568)
.L_3568:
        /*0004*/ 	.word	0x00000082


	//----- nvinfo : EIATTR_KPARAM_INFO
	.align		4
.L_3569:
        /*0008*/ 	.byte	0x04, 0x17
        /*000a*/ 	.short	(.L_3571 - .L_3570)
.L_3570:
        /*000c*/ 	.word	0x00000000
        /*0010*/ 	.short	0x0000
        /*0012*/ 	.short	0x0000
        /*0014*/ 	.byte	0x00, 0xf0, 0xc1, 0x07


	//----- nvinfo : EIATTR_SPARSE_MMA_MASK
	.align		4
.L_3571:
        /*0018*/ 	.byte	0x03, 0x50
        /*001a*/ 	.short	0x0000


	//----- nvinfo : EIATTR_MAXREG_COUNT
	.align		4
        /*001c*/ 	.byte	0x03, 0x1b
        /*001e*/ 	.short	0x00ff


	//----- nvinfo : EIATTR_NUM_BARRIERS
	.align		4
        /*0020*/ 	.byte	0x02, 0x4c
        /*0022*/ 	.byte	0x01
	.zero		1


	//----- nvinfo : EIATTR_MERCURY_ISA_VERSION
	.align		4
        /*0024*/ 	.byte	0x03, 0x5f
        /*0026*/ 	.short	0x0101


	//----- nvinfo : EIATTR_COOP_GROUP_MASK_REGIDS
	.align		4
        /*0028*/ 	.byte	0x04, 0x29
        /*002a*/ 	.short	(.L_3573 - .L_3572)


	//   ....[0]....
.L_3572:
        /*002c*/ 	.word	0xffffffff


	//   ....[1]....
        /*0030*/ 	.word	0xffffffff


	//   ....[2]....
        /*0034*/ 	.word	0xffffffff


	//   ....[3]....
        /*0038*/ 	.word	0xffffffff


	//   ....[4]....
        /*003c*/ 	.word	0xffffffff


	//   ....[5]....
        /*0040*/ 	.word	0xffffffff


	//   ....[6]....
        /*0044*/ 	.word	0xffffffff


	//   ....[7]....
        /*0048*/ 	.word	0xffffffff


	//   ....[8]....
        /*004c*/ 	.word	0xffffffff


	//   ....[9]....
        /*0050*/ 	.word	0xffffffff


	//   ....[10]....
        /*0054*/ 	.word	0xffffffff


	//   ....[11]....
        /*0058*/ 	.word	0xffffffff


	//   ....[12]....
        /*005c*/ 	.word	0xffffffff


	//   ....[13]....
        /*0060*/ 	.word	0xffffffff


	//   ....[14]....
        /*0064*/ 	.word	0xffffffff


	//   ....[15]....
        /*0068*/ 	.word	0xffffffff


	//   ....[16]....
        /*006c*/ 	.word	0xffffffff


	//   ....[17]....
        /*0070*/ 	.word	0xffffffff


	//   ....[18]....
        /*0074*/ 	.word	0xffffffff


	//   ....[19]....
        /*0078*/ 	.word	0xffffffff


	//   ....[20]....
        /*007c*/ 	.word	0xffffffff


	//   ....[21]....
        /*0080*/ 	.word	0xffffffff


	//   ....[22]....
        /*0084*/ 	.word	0xffffffff


	//   ....[23]....
        /*0088*/ 	.word	0xffffffff


	//   ....[24]....
        /*008c*/ 	.word	0xffffffff


	//   ....[25]....
        /*0090*/ 	.word	0xffffffff


	//   ....[26]....
        /*0094*/ 	.word	0xffffffff


	//   ....[27]....
        /*0098*/ 	.word	0xffffffff


	//   ....[28]....
        /*009c*/ 	.word	0xffffffff


	//   ....[29]....
        /*00a0*/ 	.word	0xffffffff


	//   ....[30]....
        /*00a4*/ 	.word	0xffffffff


	//   ....[31]....
        /*00a8*/ 	.word	0xffffffff


	//   ....[32]....
        /*00ac*/ 	.word	0xffffffff


	//   ....[33]....
        /*00b0*/ 	.word	0xffffffff


	//   ....[34]....
        /*00b4*/ 	.word	0xffffffff


	//   ....[35]....
        /*00b8*/ 	.word	0xffffffff


	//   ....[36]....
        /*00bc*/ 	.word	0xffffffff


	//   ....[37]....
        /*00c0*/ 	.word	0xffffffff


	//   ....[38]....
        /*00c4*/ 	.word	0xffffffff


	//   ....[39]....
        /*00c8*/ 	.word	0xffffffff


	//   ....[40]....
        /*00cc*/ 	.word	0xffffffff


	//   ....[41]....
        /*00d0*/ 	.word	0xffffffff


	//   ....[42]....
        /*00d4*/ 	.word	0xffffffff


	//   ....[43]....
        /*00d8*/ 	.word	0xffffffff


	//   ....[44]....
        /*00dc*/ 	.word	0xffffffff


	//   ....[45]....
        /*00e0*/ 	.word	0xffffffff


	//   ....[46]....
        /*00e4*/ 	.word	0xffffffff


	//   ....[47]....
        /*00e8*/ 	.word	0xffffffff


	//   ....[48]....
        /*00ec*/ 	.word	0xffffffff


	//   ....[49]....
        /*00f0*/ 	.word	0xffffffff


	//   ....[50]....
        /*00f4*/ 	.word	0xffffffff


	//   ....[51]....
        /*00f8*/ 	.word	0xffffffff


	//   ....[52]....
        /*00fc*/ 	.word	0xffffffff


	//   ....[53]....
        /*0100*/ 	.word	0xffffffff


	//   ....[54]....
        /*0104*/ 	.word	0xffffffff


	//   ....[55]....
        /*0108*/ 	.word	0xffffffff


	//   ....[56]....
        /*010c*/ 	.word	0xffffffff


	//   ....[57]....
        /*0110*/ 	.word	0xffffffff


	//   ....[58]....
        /*0114*/ 	.word	0xffffffff


	//   ....[59]....
        /*0118*/ 	.word	0xffffffff


	//   ....[60]....
        /*011c*/ 	.word	0xffffffff


	//   ....[61]....
        /*0120*/ 	.word	0xffffffff


	//   ....[62]....
        /*0124*/ 	.word	0xffffffff


	//   ....[63]....
        /*0128*/ 	.word	0xffffffff


	//   ....[64]....
        /*012c*/ 	.word	0xffffffff


	//   ....[65]....
        /*0130*/ 	.word	0xffffffff


	//   ....[66]....
        /*0134*/ 	.word	0xffffffff


	//   ....[67]....
        /*0138*/ 	.word	0xffffffff


	//   ....[68]....
        /*013c*/ 	.word	0xffffffff


	//   ....[69]....
        /*0140*/ 	.word	0xffffffff


	//   ....[70]....
        /*0144*/ 	.word	0xffffffff


	//   ....[71]....
        /*0148*/ 	.word	0xffffffff


	//   ....[72]....
        /*014c*/ 	.word	0xffffffff


	//   ....[73]....
        /*0150*/ 	.word	0xffffffff


	//   ....[74]....
        /*0154*/ 	.word	0xffffffff


	//   ....[75]....
        /*0158*/ 	.word	0xffffffff


	//   ....[76]....
        /*015c*/ 	.word	0xffffffff


	//   ....[77]....
        /*0160*/ 	.word	0xffffffff


	//   ....[78]....
        /*0164*/ 	.word	0xffffffff


	//   ....[79]....
        /*0168*/ 	.word	0xffffffff


	//   ....[80]....
        /*016c*/ 	.word	0xffffffff


	//   ....[81]....
        /*0170*/ 	.word	0xffffffff


	//   ....[82]....
        /*0174*/ 	.word	0xffffffff


	//   ....[83]....
        /*0178*/ 	.word	0xffffffff


	//   ....[84]....
        /*017c*/ 	.word	0xffffffff


	//   ....[85]....
        /*0180*/ 	.word	0xffffffff


	//   ....[86]....
        /*0184*/ 	.word	0xffffffff


	//   ....[87]....
        /*0188*/ 	.word	0xffffffff


	//   ....[88]....
        /*018c*/ 	.word	0xffffffff


	//   ....[89]....
        /*0190*/ 	.word	0xffffffff


	//   ....[90]....
        /*0194*/ 	.word	0xffffffff


	//   ....[91]....
        /*0198*/ 	.word	0xffffffff


	//   ....[92]....
        /*019c*/ 	.word	0xffffffff


	//   ....[93]....
        /*01a0*/ 	.word	0xffffffff


	//   ....[94]....
        /*01a4*/ 	.word	0xffffffff


	//   ....[95]....
        /*01a8*/ 	.word	0xffffffff


	//----- nvinfo : EIATTR_COOP_GROUP_INSTR_OFFSETS
	.align		4
.L_3573:
        /*01ac*/ 	.byte	0x04, 0x28
        /*01ae*/ 	.short	(.L_3575 - .L_3574)


	//   ....[0]....
.L_3574:
        /*01b0*/ 	.word	0x000008c0


	//   ....[1]....
        /*01b4*/ 	.word	0x000009f0


	//   ....[2]....
        /*01b8*/ 	.word	0x00000b30


	//   ....[3]....
        /*01bc*/ 	.word	0x00001660


	//   ....[4]....
        /*01c0*/ 	.word	0x00001890


	//   ....[5]....
        /*01c4*/ 	.word	0x00001b00


	//   ....[6]....
        /*01c8*/ 	.word	0x00001d30


	//   ....[7]....
        /*01cc*/ 	.word	0x00002950


	//   ....[8]....
        /*01d0*/ 	.word	0x00002990


	//   ....[9]....
        /*01d4*/ 	.word	0x000029b0


	//   ....[10]....
        /*01d8*/ 	.word	0x000029c0


	//   ....[11]....
        /*01dc*/ 	.word	0x00002a50


	//   ....[12]....
        /*01e0*/ 	.word	0x00002a90


	//   ....[13]....
        /*01e4*/ 	.word	0x00002aa0


	//   ....[14]....
        /*01e8*/ 	.word	0x00002ab0


	//   ....[15]....
        /*01ec*/ 	.word	0x00002b40


	//   ....[16]....
        /*01f0*/ 	.word	0x00002b80


	//   ....[17]....
        /*01f4*/ 	.word	0x00002b90


	//   ....[18]....
        /*01f8*/ 	.word	0x00002ba0


	//   ....[19]....
        /*01fc*/ 	.word	0x00002c30


	//   ....[20]....
        /*0200*/ 	.word	0x00002c70


	//   ....[21]....
        /*0204*/ 	.word	0x00002c80


	//   ....[22]....
        /*0208*/ 	.word	0x00002c90


	//   ....[23]....
        /*020c*/ 	.word	0x00002da0


	//   ....[24]....
        /*0210*/ 	.word	0x00002de0


	//   ....[25]....
        /*0214*/ 	.word	0x00002e20


	//   ....[26]....
        /*0218*/ 	.word	0x00002e60


	//   ....[27]....
        /*021c*/ 	.word	0x00003010


	//   ....[28]....
        /*0220*/ 	.word	0x00003040


	//   ....[29]....
        /*0224*/ 	.word	0x00003050


	//   ....[30]....
        /*0228*/ 	.word	0x00003060


	//   ....[31]....
        /*022c*/ 	.word	0x00003070


	//   ....[32]....
        /*0230*/ 	.word	0x00003080


	//   ....[33]....
        /*0234*/ 	.word	0x00003090


	//   ....[34]....
        /*0238*/ 	.word	0x000030b0


	//   ....[35]....
        /*023c*/ 	.word	0x000030d0


	//   ....[36]....
        /*0240*/ 	.word	0x000030e0


	//   ....[37]....
        /*0244*/ 	.word	0x000031d0


	//   ....[38]....
        /*0248*/ 	.word	0x000031e0


	//   ....[39]....
        /*024c*/ 	.word	0x000031f0


	//   ....[40]....
        /*0250*/ 	.word	0x00003200


	//   ....[41]....
        /*0254*/ 	.word	0x000032d0


	//   ....[42]....
        /*0258*/ 	.word	0x000032f0


	//   ....[43]....
        /*025c*/ 	.word	0x00003300


	//   ....[44]....
        /*0260*/ 	.word	0x00003310


	//   ....[45]....
        /*0264*/ 	.word	0x000033e0


	//   ....[46]....
        /*0268*/ 	.word	0x00003400


	//   ....[47]....
        /*026c*/ 	.word	0x00003410


	//   ....[48]....
        /*0270*/ 	.word	0x00003420


	//   ....[49]....
        /*0274*/ 	.word	0x000034f0


	//   ....[50]....
        /*0278*/ 	.word	0x00003510


	//   ....[51]....
        /*027c*/ 	.word	0x00003520


	//   ....[52]....
        /*0280*/ 	.word	0x00003530


	//   ....[53]....
        /*0284*/ 	.word	0x00003600


	//   ....[54]....
        /*0288*/ 	.word	0x00003640


	//   ....[55]....
        /*028c*/ 	.word	0x00003660


	//   ....[56]....
        /*0290*/ 	.word	0x00003670


	//   ....[57]....
        /*0294*/ 	.word	0x00003680


	//   ....[58]....
        /*0298*/ 	.word	0x00003690


	//   ....[59]....
        /*029c*/ 	.word	0x000036a0


	//   ....[60]....
        /*02a0*/ 	.word	0x000036c0


	//   ....[61]....
        /*02a4*/ 	.word	0x000036e0


	//   ....[62]....
        /*02a8*/ 	.word	0x00003710


	//   ....[63]....
        /*02ac*/ 	.word	0x00003da0


	//   ....[64]....
        /*02b0*/ 	.word	0x00003de0


	//   ....[65]....
        /*02b4*/ 	.word	0x00003df0


	//   ....[66]....
        /*02b8*/ 	.word	0x00003e00


	//   ....[67]....
        /*02bc*/ 	.word	0x00003e30


	//   ....[68]....
        /*02c0*/ 	.word	0x00003e50


	//   ....[69]....
        /*02c4*/ 	.word	0x00003e70


	//   ....[70]....
        /*02c8*/ 	.word	0x00003e90


	//   ....[71]....
        /*02cc*/ 	.word	0x00003ec0


	//   ....[72]....
        /*02d0*/ 	.word	0x00003ee0


	//   ....[73]....
        /*02d4*/ 	.word	0x00003f10


	//   ....[74]....
        /*02d8*/ 	.word	0x00003f40


	//   ....[75]....
        /*02dc*/ 	.word	0x00004060


	//   ....[76]....
        /*02e0*/ 	.word	0x000040a0


	//   ....[77]....
        /*02e4*/ 	.word	0x000040e0


	//   ....[78]....
        /*02e8*/ 	.word	0x00004110


	//   ....[79]....
        /*02ec*/ 	.word	0x00004150


	//   ....[80]....
        /*02f0*/ 	.word	0x00004170


	//   ....[81]....
        /*02f4*/ 	.word	0x000041a0


	//   ....[82]....
        /*02f8*/ 	.word	0x000041b0


	//   ....[83]....
        /*02fc*/ 	.word	0x000045f0


	//   ....[84]....
        /*0300*/ 	.word	0x00004630


	//   ....[85]....
        /*0304*/ 	.word	0x00004a90


	//   ....[86]....
        /*0308*/ 	.word	0x00004d30


	//   ....[87]....
        /*030c*/ 	.word	0x00004d80


	//   ....[88]....
        /*0310*/ 	.word	0x00004dd0


	//   ....[89]....
        /*0314*/ 	.word	0x00004e00


	//   ....[90]....
        /*0318*/ 	.word	0x00004e20


	//   ....[91]....
        /*031c*/ 	.word	0x00004ef0


	//   ....[92]....
        /*0320*/ 	.word	0x00004f30


	//   ....[93]....
        /*0324*/ 	.word	0x00004f80


	//   ....[94]....
        /*0328*/ 	.word	0x00004fb0


	//   ....[95]....
        /*032c*/ 	.word	0x00004fd0


	//----- nvinfo : EIATTR_VRC_CTA_INIT_COUNT
	.align		4
.L_3575:
        /*0330*/ 	.byte	0x02, 0x4a
	.zero		1
	.zero		1


	//----- nvinfo : EIATTR_EXIT_INSTR_OFFSETS
	.align		4
        /*0334*/ 	.byte	0x04, 0x1c
        /*0336*/ 	.short	(.L_3577 - .L_3576)


	//   ....[0]....
.L_3576:
        /*0338*/ 	.word	0x00005070


	//   ....[1]....
        /*033c*/ 	.word	0x00005590


	//----- nvinfo : EIATTR_MAX_THREADS
	.align		4
.L_3577:
        /*0340*/ 	.byte	0x04, 0x05
        /*0342*/ 	.short	(.L_3579 - .L_3578)
.L_3578:
        /*0344*/ 	.word	0x00000020
        /*0348*/ 	.word	0x00000001
        /*034c*/ 	.word	0x00000001


	//----- nvinfo : EIATTR_CRS_STACK_SIZE
	.align		4
.L_3579:
        /*0350*/ 	.byte	0x04, 0x1e
        /*0352*/ 	.short	(.L_3581 - .L_3580)
.L_3580:
        /*0354*/ 	.word	0x00000000


	//----- nvinfo : EIATTR_CBANK_PARAM_SIZE
	.align		4
.L_3581:
        /*0358*/ 	.byte	0x03, 0x19
        /*035a*/ 	.short	0x01f0


	//----- nvinfo : EIATTR_PARAM_CBANK
	.align		4
        /*035c*/ 	.byte	0x04, 0x0a
        /*035e*/ 	.short	(.L_3583 - .L_3582)
	.align		4
.L_3582:
        /*0360*/ 	.word	index@(.nv.constant0._Z25selective_scan_bwd_kernelI32Selective_Scan_bwd_kernel_traitsILi32ELi4ELb0ELb0ELb0ELb1ELb1EN3c104HalfENS1_7complexIfEEEEv12SSMParamsBwd)
        /*0364*/ 	.short	0x0380
        /*0366*/ 	.short	0x01f0


	//----- nvinfo : EIATTR_SW_WAR
	.align		4
.L_3583:
        /*0368*/ 	.byte	0x04, 0x36
        /*036a*/ 	.short	(.L_3585 - .L_3584)
.L_3584:
        /*036c*/ 	.word	0x00000008
.L_3585:


//--------------------- .nv.info._Z25selective_scan_bwd_kernelI32Selective_Scan_bwd_kernel_traitsILi32ELi4ELb0ELb0ELb1ELb0ELb0EN3c104HalfENS1_7complexIfEEEEv12SSMParamsBwd --------------------------
	.section	.nv.info._Z25selective_scan_bwd_kernelI32Selective_Scan_bwd_kernel_traitsILi32ELi4ELb0ELb0ELb1ELb0ELb0EN3c104HalfENS1_7complexIfEEEEv12SSMParamsBwd,"",@"SHT_CUDA_INFO"
	.sectionflags	@""
	.align	4


	//----- nvinfo : EIATTR_CUDA_API_VERSION
	.align		4
        /*0000*/ 	.byte	0x04, 0x37
        /*0002*/ 	.short	(.L_3587 - .L_3586)
.L_3586:
        /*0004*/ 	.word	0x00000082


	//----- nvinfo : EIATTR_KPARAM_INFO
	.align		4
.L_3587:
        /*0008*/ 	.byte	0x04, 0x17
        /*000a*/ 	.short	(.L_3589 - .L_3588)
.L_3588:
        /*000c*/ 	.word	0x00000000
        /*0010*/ 	.short	0x0000
        /*0012*/ 	.short	0x0000
        /*0014*/ 	.byte	0x00, 0xf0, 0xc1, 0x07


	//----- nvinfo : EIATTR_SPARSE_MMA_MASK
	.align		4
.L_3589:
        /*0018*/ 	.byte	0x03, 0x50
        /*001a*/ 	.short	0x0000


	//----- nvinfo : EIATTR_MAXREG_COUNT
	.align		4
        /*001c*/ 	.byte	0x03, 0x1b
        /*001e*/ 	.short	0x00ff


	//----- nvinfo : EIATTR_NUM_BARRIERS
	.align		4
        /*0020*/ 	.byte	0x02, 0x4c
        /*0022*/ 	.byte	0x01
	.zero		1


	//----- nvinfo : EIATTR_MERCURY_ISA_VERSION
	.align		4
        /*0024*/ 	.byte	0x03, 0x5f
        /*0026*/ 	.short	0x0101


	//----- nvinfo : EIATTR_COOP_GROUP_MASK_REGIDS
	.align		4
        /*0028*/ 	.byte	0x04, 0x29
        /*002a*/ 	.short	(.L_3591 - .L_3590)


	//   ....[0]....
.L_3590:
        /*002c*/ 	.word	0xffffffff


	//   ....[1]....
        /*0030*/ 	.word	0xffffffff


	//   ....[2]....
        /*0034*/ 	.word	0xffffffff


	//   ....[3]....
        /*0038*/ 	.word	0xffffffff


	//   ....[4]....
        /*003c*/ 	.word	0xffffffff


	//   ....[5]....
        /*0040*/ 	.word	0xffffffff


	//   ....[6]....
        /*0044*/ 	.word	0xffffffff


	//   ....[7]....
        /*0048*/ 	.word	0xffffffff


	//   ....[8]....
        /*004c*/ 	.word	0xffffffff


	//   ....[9]....
        /*0050*/ 	.word	0xffffffff


	//   ....[10]....
        /*0054*/ 	.word	0xffffffff


	//   ....[11]....
        /*0058*/ 	.word	0xffffffff


	//   ....[12]....
        /*005c*/ 	.word	0xffffffff


	//   ....[13]....
        /*0060*/ 	.word	0xffffffff


	//   ....[14]....
        /*0064*/ 	.word	0xffffffff


	//   ....[15]....
        /*0068*/ 	.word	0xffffffff


	//   ....[16]....
        /*006c*/ 	.word	0xffffffff


	//   ....[17]....
        /*0070*/ 	.word	0xffffffff


	//   ....[18]....
        /*0074*/ 	.word	0xffffffff


	//   ....[19]....
        /*0078*/ 	.word	0xffffffff


	//   ....[20]....
        /*007c*/ 	.word	0xffffffff


	//   ....[21]....
        /*0080*/ 	.word	0xffffffff


	//   ....[22]....
        /*0084*/ 	.word	0xffffffff


	//   ....[23]....
        /*0088*/ 	.word	0xffffffff


	//   ....[24]....
        /*008c*/ 	.word	0xffffffff


	//   ....[25]....
        /*0090*/ 	.word	0xffffffff


	//   ....[26]....
        /*0094*/ 	.word	0xffffffff


	//   ....[27]....
        /*0098*/ 	.word	0xffffffff


	//   ....[28]....
        /*009c*/ 	.word	0xffffffff


	//   ....[29]....
        /*00a0*/ 	.word	0xffffffff


	//   ....[30]....
        /*00a4*/ 	.word	0xffffffff


	//   ....[31]....
        /*00a8*/ 	.word	0xffffffff


	//   ....[32]....
        /*00ac*/ 	.word	0xffffffff


	//   ....[33]....
        /*00b0*/ 	.word	0xffffffff


	//   ....[34]....
        /*00b4*/ 	.word	0xffffffff


	//   ....[35]....
        /*00b8*/ 	.word	0xffffffff


	//   ....[36]....
        /*00bc*/ 	.word	0xffffffff


	//   ....[37]....
        /*00c0*/ 	.word	0xffffffff


	//   ....[38]....
        /*00c4*/ 	.word	0xffffffff


	//   ....[39]....
        /*00c8*/ 	.word	0xffffffff


	//   ....[40]....
        /*00cc*/ 	.word	0xffffffff


	//   ....[41]....
        /*00d0*/ 	.word	0xffffffff


	//   ....[42]....
        /*00d4*/ 	.word	0xffffffff


	//   ....[43]....
        /*00d8*/ 	.word	0xffffffff


	//   ....[44]....
        /*00dc*/ 	.word	0xffffffff


	//   ....[45]....
        /*00e0*/ 	.word	0xffffffff


	//   ....[46]....
        /*00e4*/ 	.word	0xffffffff


	//   ....[47]....
        /*00e8*/ 	.word	0xffffffff


	//   ....[48]....
        /*00ec*/ 	.word	0xffffffff


	//   ....[49]....
        /*00f0*/ 	.word	0xffffffff


	//   ....[50]....
        /*00f4*/ 	.word	0xffffffff


	//   ....[51]....
        /*00f8*/ 	.word	0xffffffff


	//   ....[52]....
        /*00fc*/ 	.word	0xffffffff


	//   ....[53]....
        /*0100*/ 	.word	0xffffffff


	//   ....[54]....
        /*0104*/ 	.word	0xffffffff


	//   ....[55]....
        /*0108*/ 	.word	0xffffffff


	//   ....[56]....
        /*010c*/ 	.word	0xffffffff


	//   ....[57]....
        /*0110*/ 	.word	0xffffffff


	//   ....[58]....
        /*0114*/ 	.word	0xffffffff


	//   ....[59]....
        /*0118*/ 	.word	0xffffffff


	//   ....[60]....
        /*011c*/ 	.word	0xffffffff


	//   ....[61]....
        /*0120*/ 	.word	0xffffffff


	//   ....[62]....
        /*0124*/ 	.word	0xffffffff


	//   ....[63]....
        /*0128*/ 	.word	0xffffffff


	//   ....[64]....
        /*012c*/ 	.word	0xffffffff


	//   ....[65]....
        /*0130*/ 	.word	0xffffffff


	//   ....[66]....
        /*0134*/ 	.word	0xffffffff


	//   ....[67]....
        /*0138*/ 	.word	0xffffffff


	//   ....[68]....
        /*013c*/ 	.word	0xffffffff


	//   ....[69]....
        /*0140*/ 	.word	0xffffffff


	//   ....[70]....
        /*0144*/ 	.word	0xffffffff


	//   ....[71]....
        /*0148*/ 	.word	0xffffffff


	//   ....[72]....
        /*014c*/ 	.word	0xffffffff


	//   ....[73]....
        /*0150*/ 	.word	0xffffffff


	//   ....[74]....
        /*0154*/ 	.word	0xffffffff


	//   ....[75]....
        /*0158*/ 	.word	0xffffffff


	//   ....[76]....
        /*015c*/ 	.word	0xffffffff


	//   ....[77]....
        /*0160*/ 	.word	0xffffffff


	//   ....[78]....
        /*0164*/ 	.word	0xffffffff


	//   ....[79]....
        /*0168*/ 	.word	0xffffffff


	//   ....[80]....
        /*016c*/ 	.word	0xffffffff


	//   ....[81]....
        /*0170*/ 	.word	0xffffffff


	//   ....[82]....
        /*0174*/ 	.word	0xffffffff


	//   ....[83]....
        /*0178*/ 	.word	0xffffffff


	//   ....[84]....
        /*017c*/ 	.word	0xffffffff


	//   ....[85]....
        /*0180*/ 	.word	0xffffffff


	//   ....[86]....
        /*0184*/ 	.word	0xffffffff


	//   ....[87]....
        /*0188*/ 	.word	0xffffffff


	//   ....[88]....
        /*018c*/ 	.word	0xffffffff


	//   ....[89]....
        /*0190*/ 	.word	0xffffffff


	//   ....[90]....
        /*0194*/ 	.word	0xffffffff


	//   ....[91]....
        /*0198*/ 	.word	0xffffffff


	//----- nvinfo : EIATTR_COOP_GROUP_INSTR_OFFSETS
	.align		4
.L_3591:
        /*019c*/ 	.byte	0x04, 0x28
        /*019e*/ 	.short	(.L_3593 - .L_3592)


	//   ....[0]....
.L_3592:
        /*01a0*/ 	.word	0x00000e60


	//   ....[1]....
        /*01a4*/ 	.word	0x00000f70


	//   ....[2]....
        /*01a8*/ 	.word	0x000010b0


	//   ....[3]....
        /*01ac*/ 	.word	0x000019d0


	//   ....[4]....
        /*01b0*/ 	.word	0x00002160


	//   ....[5]....
        /*01b4*/ 	.word	0x00002180


	//   ....[6]....
        /*01b8*/ 	.word	0x00002190


	//   ....[7]....
        /*01bc*/ 	.word	0x000021a0


	//   ....[8]....
        /*01c0*/ 	.word	0x00002230


	//   ....[9]....
        /*01c4*/ 	.word	0x00002270


	//   ....[10]....
        /*01c8*/ 	.word	0x00002280


	//   ....[11]....
        /*01cc*/ 	.word	0x00002290


	//   ....[12]....
        /*01d0*/ 	.word	0x00002330


	//   ....[13]....
        /*01d4*/ 	.word	0x00002360


	//   ....[14]....
        /*01d8*/ 	.word	0x00002370


	//   ....[15]....
        /*01dc*/ 	.word	0x00002380


	//   ....[16]....
        /*01e0*/ 	.word	0x00002420


	//   ....[17]....
        /*01e4*/ 	.word	0x00002450


	//   ....[18]....
        /*01e8*/ 	.word	0x00002460


	//   ....[19]....
        /*01ec*/ 	.word	0x00002470


	//   ....[20]....
        /*01f0*/ 	.word	0x00002510


	//   ....[21]....
        /*01f4*/ 	.word	0x00002540


	//   ....[22]....
        /*01f8*/ 	.word	0x00002550


	//   ....[23]....
        /*01fc*/ 	.word	0x00002560


	//   ....[24]....
        /*0200*/ 	.word	0x00002680


	//   ....[25]....
        /*0204*/ 	.word	0x00002690


	//   ....[26]....
        /*0208*/ 	.word	0x000026c0


	//   ....[27]....
        /*020c*/ 	.word	0x000026d0


	//   ....[28]....
        /*0210*/ 	.word	0x000026e0


	//   ....[29]....
        /*0214*/ 	.word	0x000026f0


	//   ....[30]....
        /*0218*/ 	.word	0x00002990


	//   ....[31]....
        /*021c*/ 	.word	0x000029a0


	//   ....[32]....
        /*0220*/ 	.word	0x000029b0


	//   ....[33]....
        /*0224*/ 	.word	0x000029c0


	//   ....[34]....
        /*0228*/ 	.word	0x00002aa0


	//   ....[35]....
        /*022c*/ 	.word	0x00002ac0


	//   ....[36]....
        /*0230*/ 	.word	0x00002ad0


	//   ....[37]....
        /*0234*/ 	.word	0x00002ae0


	//   ....[38]....
        /*0238*/ 	.word	0x00002bc0


	//   ....[39]....
        /*023c*/ 	.word	0x00002be0


	//   ....[40]....
        /*0240*/ 	.word	0x00002bf0


	//   ....[41]....
        /*0244*/ 	.word	0x00002c00


	//   ....[42]....
        /*0248*/ 	.word	0x00002ce0


	//   ....[43]....
        /*024c*/ 	.word	0x00002d00


	//   ....[44]....
        /*0250*/ 	.word	0x00002d10


	//   ....[45]....
        /*0254*/ 	.word	0x00002d20


	//   ....[46]....
        /*0258*/ 	.word	0x00002e00


	//   ....[47]....
        /*025c*/ 	.word	0x00002e20


	//   ....[48]....
        /*0260*/ 	.word	0x00002e30


	//   ....[49]....
        /*0264*/ 	.word	0x00002e40


	//   ....[50]....
        /*0268*/ 	.word	0x00002f10


	//   ....[51]....
        /*026c*/ 	.word	0x00002f40


	//   ....[52]....
        /*0270*/ 	.word	0x00002f50


	//   ....[53]....
        /*0274*/ 	.word	0x00002f60


	//   ....[54]....
        /*0278*/ 	.word	0x00002f70


	//   ....[55]....
        /*027c*/ 	.word	0x00002f80


	//   ....[56]....
        /*0280*/ 	.word	0x00002f90


	//   ....[57]....
        /*0284*/ 	.word	0x00002fb0


	//   ....[58]....
        /*0288*/ 	.word	0x00002fd0


	//   ....[59]....
        /*028c*/ 	.word	0x00003000


	//   ....[60]....
        /*0290*/ 	.word	0x00003cc0


	//   ....[61]....
        /*0294*/ 	.word	0x00003d00


	//   ....[62]....
        /*0298*/ 	.word	0x00003d20


	//   ....[63]....
        /*029c*/ 	.word	0x00003d30


	//   ....[64]....
        /*02a0*/ 	.word	0x00003d60


	//   ....[65]....
        /*02a4*/ 	.word	0x00003d80


	//   ....[66]....
        /*02a8*/ 	.word	0x00003da0


	//   ....[67]....
        /*02ac*/ 	.word	0x00003dc0


	//   ....[68]....
        /*02b0*/ 	.word	0x00003df0


	//   ....[69]....
        /*02b4*/ 	.word	0x00003e10


	//   ....[70]....
        /*02b8*/ 	.word	0x00003e30


	//   ....[71]....
        /*02bc*/ 	.word	0x00003e50


	//   ....[72]....
        /*02c0*/ 	.word	0x00003e80


	//   ....[73]....
        /*02c4*/ 	.word	0x00003ea0


	//   ....[74]....
        /*02c8*/ 	.word	0x00003ec0


	//   ....[75]....
        /*02cc*/ 	.word	0x00003ee0


	//   ....[76]....
        /*02d0*/ 	.word	0x00003fd0


	//   ....[77]....
        /*02d4*/ 	.word	0x00004010


	//   ....[78]....
        /*02d8*/ 	.word	0x00004030


	//   ....[79]....
        /*02dc*/ 	.word	0x00004040


	//   ....[80]....
        /*02e0*/ 	.word	0x00004420


	//   ....[81]....
        /*02e4*/ 	.word	0x00004600


	//   ....[82]....
        /*02e8*/ 	.word	0x000048c0


	//   ....[83]....
        /*02ec*/ 	.word	0x00004910


	//   ....[84]....
        /*02f0*/ 	.word	0x00004960


	//   ....[85]....
        /*02f4*/ 	.word	0x00004990


	//   ....[86]....
        /*02f8*/ 	.word	0x000049b0


	//   ....[87]....
        /*02fc*/ 	.word	0x00004a80


	//   ....[88]....
        /*0300*/ 	.word	0x00004ac0


	//   ....[89]....
        /*0304*/ 	.word	0x00004b10


	//   ....[90]....
        /*0308*/ 	.word	0x00004b40


	//   ....[91]....
        /*030c*/ 	.word	0x00004b60


	//----- nvinfo : EIATTR_VRC_CTA_INIT_COUNT
	.align		4
.L_3593:
        /*0310*/ 	.byte	0x02, 0x4a
	.zero		1
	.zero		1


	//----- nvinfo : EIATTR_EXIT_INSTR_OFFSETS
	.align		4
        /*0314*/ 	.byte	0x04, 0x1c
        /*0316*/ 	.short	(.L_3595 - .L_3594)


	//   ....[0]....
.L_3594:
        /*0318*/ 	.word	0x00004c00


	//   ....[1]....
        /*031c*/ 	.word	0x00004e40


	//----- nvinfo : EIATTR_MAX_THREADS
	.align		4
.L_3595:
        /*0320*/ 	.byte	0x04, 0x05
        /*0322*/ 	.short	(.L_3597 - .L_3596)
.L_3596:
        /*0324*/ 	.word	0x00000020
        /*0328*/ 	.word	0x00000001
        /*032c*/ 	.word	0x00000001


	//----- nvinfo : EIATTR_CRS_STACK_SIZE
	.align		4
.L_3597:
        /*0330*/ 	.byte	0x04, 0x1e
        /*0332*/ 	.short	(.L_3599 - .L_3598)
.L_3598:
        /*0334*/ 	.word	0x00000000


	//----- nvinfo : EIATTR_CBANK_PARAM_SIZE
	.align		4
.L_3599:
        /*0338*/ 	.byte	0x03, 0x19
        /*033a*/ 	.short	0x01f0


	//----- nvinfo : EIATTR_PARAM_CBANK
	.align		4
        /*033c*/ 	.byte	0x04, 0x0a
        /*033e*/ 	.short	(.L_3601 - .L_3600)
	.align		4
.L_3600:
        /*0340*/ 	.word	index@(.nv.constant0._Z25selective_scan_bwd_kernelI32Selective_Scan_bwd_kernel_traitsILi32ELi4ELb0ELb0ELb1ELb0ELb0EN3c104HalfENS1_7complexIfEEEEv12SSMParamsBwd)
        /*0344*/ 	.short	0x0380
        /*0346*/ 	.short	0x01f0


	//----- nvinfo : EIATTR_SW_WAR
	.align		4
.L_3601:
        /*0348*/ 	.byte	0x04, 0x36
        /*034a*/ 	.short	(.L_3603 - .L_3602)
.L_3602:
        /*034c*/ 	.word	0x00000008
.L_3603:


//--------------------- .nv.info._Z25selective_scan_bwd_kernelI32Selective_Scan_bwd_kernel_traitsILi32ELi4ELb0ELb0ELb1ELb0ELb1EN3c104HalfENS1_7complexIfEEEEv12SSMParamsBwd --------------------------
	.section	.nv.info._Z25selective_scan_bwd_kernelI32Selective_Scan_bwd_kernel_traitsILi32ELi4ELb0ELb0ELb1ELb0ELb1EN3c104HalfENS1_7complexIfEEEEv12SSMParamsBwd,"",@"SHT_CUDA_INFO"
	.sectionflags	@""
	.align	4


	//----- nvinfo : EIATTR_CUDA_API_VERSION
	.align		4
        /*0000*/ 	.byte	0x04, 0x37
        /*0002*/ 	.short	(.L_3605 - .L_3604)
.L_3604:
        /*0004*/ 	.word	0x00000082


	//----- nvinfo : EIATTR_KPARAM_INFO
	.align		4
.L_3605:
        /*0008*/ 	.byte	0x04, 0x17
        /*000a*/ 	.short	(.L_3607 - .L_3606)
.L_3606:
        /*000c*/ 	.word	0x00000000
        /*0010*/ 	.short	0x0000
        /*0012*/ 	.short	0x0000
        /*0014*/ 	.byte	0x00, 0xf0, 0xc1, 0x07


	//----- nvinfo : EIATTR_SPARSE_MMA_MASK
	.align		4
.L_3607:
        /*0018*/ 	.byte	0x03, 0x50
        /*001a*/ 	.short	0x0000


	//----- nvinfo : EIATTR_MAXREG_COUNT
	.align		4
        /*001c*/ 	.byte	0x03, 0x1b
        /*001e*/ 	.short	0x00ff


	//----- nvinfo : EIATTR_NUM_BARRIERS
	.align		4
        /*0020*/ 	.byte	0x02, 0x4c
        /*0022*/ 	.byte	0x01
	.zero		1


	//----- nvinfo : EIATTR_MERCURY_ISA_VERSION
	.align		4
        /*0024*/ 	.byte	0x03, 0x5f
        /*0026*/ 	.short	0x0101


	//----- nvinfo : EIATTR_COOP_GROUP_MASK_REGIDS
	.align		4
        /*0028*/ 	.byte	0x04, 0x29
        /*002a*/ 	.short	(.L_3609 - .L_3608)


	//   ....[0]....
.L_3608:
        /*002c*/ 	.word	0xffffffff


	//   ....[1]....
        /*0030*/ 	.word	0xffffffff


	//   ....[2]....
        /*0034*/ 	.word	0xffffffff


	//   ....[3]....
        /*0038*/ 	.word	0xffffffff


	//   ....[4]....
        /*003c*/ 	.word	0xffffffff


	//   ....[5]....
        /*0040*/ 	.word	0xffffffff


	//   ....[6]....
        /*0044*/ 	.word	0xffffffff


	//   ....[7]....
        /*0048*/ 	.word	0xffffffff


	//   ....[8]....
        /*004c*/ 	.word	0xffffffff


	//   ....[9]....
        /*0050*/ 	.word	0xffffffff


	//   ....[10]....
        /*0054*/ 	.word	0xffffffff


	//   ....[11]....
        /*0058*/ 	.word	0xffffffff


	//   ....[12]....
        /*005c*/ 	.word	0xffffffff


	//   ....[13]....
        /*0060*/ 	.word	0xffffffff


	//   ....[14]....
        /*0064*/ 	.word	0xffffffff


	//   ....[15]....
        /*0068*/ 	.word	0xffffffff


	//   ....[16]....
        /*006c*/ 	.word	0xffffffff


	//   ....[17]....
        /*0070*/ 	.word	0xffffffff


	//   ....[18]....
        /*0074*/ 	.word	0xffffffff


	//   ....[19]....
        /*0078*/ 	.word	0xffffffff


	//   ....[20]....
        /*007c*/ 	.word	0xffffffff


	//   ....[21]....
        /*0080*/ 	.word	0xffffffff


	//   ....[22]....
        /*0084*/ 	.word	0xffffffff


	//   ....[23]....
        /*0088*/ 	.word	0xffffffff


	//   ....[24]....
        /*008c*/ 	.word	0xffffffff


	//   ....[25]....
        /*0090*/ 	.word	0xffffffff


	//   ....[26]....
        /*0094*/ 	.word	0xffffffff


	//   ....[27]....
        /*0098*/ 	.word	0xffffffff


	//   ....[28]....
        /*009c*/ 	.word	0xffffffff


	//   ....[29]....
        /*00a0*/ 	.word	0xffffffff


	//   ....[30]....
        /*00a4*/ 	.word	0xffffffff


	//   ....[31]....
        /*00a8*/ 	.word	0xffffffff


	//   ....[32]....
        /*00ac*/ 	.word	0xffffffff


	//   ....[33]....
        /*00b0*/ 	.word	0xffffffff


	//   ....[34]....
        /*00b4*/ 	.word	0xffffffff


	//   ....[35]....
        /*00b8*/ 	.word	0xffffffff


	//   ....[36]....
        /*00bc*/ 	.word	0xffffffff


	//   ....[37]....
        /*00c0*/ 	.word	0xffffffff


	//   ....[38]....
        /*00c4*/ 	.word	0xffffffff


	//   ....[39]....
        /*00c8*/ 	.word	0xffffffff


	//   ....[40]....
        /*00cc*/ 	.word	0xffffffff


	//   ....[41]....
        /*00d0*/ 	.word	0xffffffff


	//   ....[42]....
        /*00d4*/ 	.word	0xffffffff


	//   ....[43]....
        /*00d8*/ 	.word	0xffffffff


	//   ....[44]....
        /*00dc*/ 	.word	0xffffffff


	//   ....[45]....
        /*00e0*/ 	.word	0xffffffff


	//   ....[46]....
        /*00e4*/ 	.word	0xffffffff


	//   ....[47]....
        /*00e8*/ 	.word	0xffffffff


	//   ....[48]....
        /*00ec*/ 	.word	0xffffffff


	//   ....[49]....
        /*00f0*/ 	.word	0xffffffff


	//   ....[50]....
        /*00f4*/ 	.word	0xffffffff


	//   ....[51]....
        /*00f8*/ 	.word	0xffffffff


	//   ....[52]....
        /*00fc*/ 	.word	0xffffffff


	//   ....[53]....
        /*0100*/ 	.word	0xffffffff


	//   ....[54]....
        /*0104*/ 	.word	0xffffffff


	//   ....[55]....
        /*0108*/ 	.word	0xffffffff


	//   ....[56]....
        /*010c*/ 	.word	0xffffffff


	//   ....[57]....
        /*0110*/ 	.word	0xffffffff


	//   ....[58]....
        /*0114*/ 	.word	0xffffffff


	//   ....[59]....
        /*0118*/ 	.word	0xffffffff


	//   ....[60]....
        /*011c*/ 	.word	0xffffffff


	//   ....[61]....
        /*0120*/ 	.word	0xffffffff


	//   ....[62]....
        /*0124*/ 	.word	0xffffffff


	//   ....[63]....
        /*0128*/ 	.word	0xffffffff


	//   ....[64]....
        /*012c*/ 	.word	0xffffffff


	//   ....[65]....
        /*0130*/ 	.word	0xffffffff


	//   ....[66]....
        /*0134*/ 	.word	0xffffffff


	//   ....[67]....
        /*0138*/ 	.word	0xffffffff


	//   ....[68]....
        /*013c*/ 	.word	0xffffffff


	//   ....[69]....
        /*0140*/ 	.word	0xffffffff


	//   ....[70]....
        /*0144*/ 	.word	0xffffffff


	//   ....[71]....
        /*0148*/ 	.word	0xffffffff


	//   ....[72]....
        /*014c*/ 	.word	0xffffffff


	//   ....[73]....
        /*0150*/ 	.word	0xffffffff


	//   ....[74]....
        /*0154*/ 	.word	0xffffffff


	//   ....[75]....
        /*0158*/ 	.word	0xffffffff


	//   ....[76]....
        /*015c*/ 	.word	0xffffffff


	//   ....[77]....
        /*0160*/ 	.word	0xffffffff


	//   ....[78]....
        /*0164*/ 	.word	0xffffffff


	//   ....[79]....
        /*0168*/ 	.word	0xffffffff


	//   ....[80]....
        /*016c*/ 	.word	0xffffffff


	//   ....[81]....
        /*0170*/ 	.word	0xffffffff


	//   ....[82]....
        /*0174*/ 	.word	0xffffffff


	//   ....[83]....
        /*0178*/ 	.word	0xffffffff


	//   ....[84]....
        /*017c*/ 	.word	0xffffffff


	//   ....[85]....
        /*0180*/ 	.word	0xffffffff


	//   ....[86]....
        /*0184*/ 	.word	0xffffffff


	//   ....[87]....
        /*0188*/ 	.word	0xffffffff


	//   ....[88]....
        /*018c*/ 	.word	0xffffffff


	//   ....[89]....
        /*0190*/ 	.word	0xffffffff


	//   ....[90]....
        /*0194*/ 	.word	0xffffffff


	//   ....[91]....
        /*0198*/ 	.word	0xffffffff


	//   ....[92]....
        /*019c*/ 	.word	0xffffffff


	//   ....[93]....
        /*01a0*/ 	.word	0xffffffff


	//   ....[94]....
        /*01a4*/ 	.word	0xffffffff


	//   ....[95]....
        /*01a8*/ 	.word	0xffffffff


	//----- nvinfo : EIATTR_COOP_GROUP_INSTR_OFFSETS
	.align		4
.L_3609:
        /*01ac*/ 	.byte	0x04, 0x28
        /*01ae*/ 	.short	(.L_3611 - .L_3610)


	//   ....[0]....
.L_3610:
        /*01b0*/ 	.word	0x00000ed0


	//   ....[1]....
        /*01b4*/ 	.word	0x00000fd0


	//   ....[2]....
        /*01b8*/ 	.word	0x00001160


	//   ....[3]....
        /*01bc*/ 	.word	0x00001300


	//   ....[4]....
        /*01c0*/ 	.word	0x000014e0


	//   ....[5]....
        /*01c4*/ 	.word	0x00001820


	//   ....[6]....
        /*01c8*/ 	.word	0x00001a00


	//   ....[7]....
        /*01cc*/ 	.word	0x000024b0


	//   ....[8]....
        /*01d0*/ 	.word	0x00002c40


	//   ....[9]....
        /*01d4*/ 	.word	0x00002c60


	//   ....[10]....
        /*01d8*/ 	.word	0x00002c70


	//   ....[11]....
        /*01dc*/ 	.word	0x00002c80


	//   ....[12]....
        /*01e0*/ 	.word	0x00002d10


	//   ....[13]....
        /*01e4*/ 	.word	0x00002d50


	//   ....[14]....
        /*01e8*/ 	.word	0x00002d60


	//   ....[15]....
        /*01ec*/ 	.word	0x00002d70


	//   ....[16]....
        /*01f0*/ 	.word	0x00002e10


	//   ....[17]....
        /*01f4*/ 	.word	0x00002e40


	//   ....[18]....
        /*01f8*/ 	.word	0x00002e50


	//   ....[19]....
        /*01fc*/ 	.word	0x00002e60


	//   ....[20]....
        /*0200*/ 	.word	0x00002f00


	//   ....[21]....
        /*0204*/ 	.word	0x00002f30


	//   ....[22]....
        /*0208*/ 	.word	0x00002f40


	//   ....[23]....
        /*020c*/ 	.word	0x00002f50


	//   ....[24]....
        /*0210*/ 	.word	0x00002ff0


	//   ....[25]....
        /*0214*/ 	.word	0x00003020


	//   ....[26]....
        /*0218*/ 	.word	0x00003030


	//   ....[27]....
        /*021c*/ 	.word	0x00003040


	//   ....[28]....
        /*0220*/ 	.word	0x00003160


	//   ....[29]....
        /*0224*/ 	.word	0x00003170


	//   ....[30]....
        /*0228*/ 	.word	0x000031a0


	//   ....[31]....
        /*022c*/ 	.word	0x000031b0


	//   ....[32]....
        /*0230*/ 	.word	0x000031c0


	//   ....[33]....
        /*0234*/ 	.word	0x000031d0


	//   ....[34]....
        /*0238*/ 	.word	0x00003470


	//   ....[35]....
        /*023c*/ 	.word	0x00003480


	//   ....[36]....
        /*0240*/ 	.word	0x00003490


	//   ....[37]....
        /*0244*/ 	.word	0x000034a0


	//   ....[38]....
        /*0248*/ 	.word	0x00003580


	//   ....[39]....
        /*024c*/ 	.word	0x000035a0


	//   ....[40]....
        /*0250*/ 	.word	0x000035b0


	//   ....[41]....
        /*0254*/ 	.word	0x000035c0


	//   ....[42]....
        /*0258*/ 	.word	0x000036a0


	//   ....[43]....
        /*025c*/ 	.word	0x000036c0


	//   ....[44]....
        /*0260*/ 	.word	0x000036d0


	//   ....[45]....
        /*0264*/ 	.word	0x000036e0


	//   ....[46]....
        /*0268*/ 	.word	0x000037c0


	//   ....[47]....
        /*026c*/ 	.word	0x000037e0


	//   ....[48]....
        /*0270*/ 	.word	0x000037f0


	//   ....[49]....
        /*0274*/ 	.word	0x00003800


	//   ....[50]....
        /*0278*/ 	.word	0x000038e0


	//   ....[51]....
        /*027c*/ 	.word	0x00003900


	//   ....[52]....
        /*0280*/ 	.word	0x00003910


	//   ....[53]....
        /*0284*/ 	.word	0x00003920


	//   ....[54]....
        /*0288*/ 	.word	0x000039f0


	//   ....[55]....
        /*028c*/ 	.word	0x00003a20


	//   ....[56]....
        /*0290*/ 	.word	0x00003a30


	//   ....[57]....
        /*0294*/ 	.word	0x00003a40


	//   ....[58]....
        /*0298*/ 	.word	0x00003a50


	//   ....[59]....
        /*029c*/ 	.word	0x00003a60


	//   ....[60]....
        /*02a0*/ 	.word	0x00003a70


	//   ....[61]....
        /*02a4*/ 	.word	0x00003a90


	//   ....[62]....
        /*02a8*/ 	.word	0x00003ab0


	//   ....[63]....
        /*02ac*/ 	.word	0x00003ae0


	//   ....[64]....
        /*02b0*/ 	.word	0x000047a0


	//   ....[65]....
        /*02b4*/ 	.word	0x000047e0


	//   ....[66]....
        /*02b8*/ 	.word	0x00004800


	//   ....[67]....
        /*02bc*/ 	.word	0x00004810


	//   ....[68]....
        /*02c0*/ 	.word	0x00004840


	//   ....[69]....
        /*02c4*/ 	.word	0x00004860


	//   ....[70]....
        /*02c8*/ 	.word	0x00004880


	//   ....[71]....
        /*02cc*/ 	.word	0x000048a0


	//   ....[72]....
        /*02d0*/ 	.word	0x000048d0


	//   ....[73]....
        /*02d4*/ 	.word	0x000048f0


	//   ....[74]....
        /*02d8*/ 	.word	0x00004910


	//   ....[75]....
        /*02dc*/ 	.word	0x00004930


	//   ....[76]....
        /*02e0*/ 	.word	0x00004960


	//   ....[77]....
        /*02e4*/ 	.word	0x00004980


	//   ....[78]....
        /*02e8*/ 	.word	0x000049a0


	//   ....[79]....
        /*02ec*/ 	.word	0x000049c0


	//   ....[80]....
        /*02f0*/ 	.word	0x00004ab0


	//   ....[81]....
        /*02f4*/ 	.word	0x00004af0


	//   ....[82]....
        /*02f8*/ 	.word	0x00004b10


	//   ....[83]....
        /*02fc*/ 	.word	0x00004b20


	//   ....[84]....
        /*0300*/ 	.word	0x00004f00


	//   ....[85]....
        /*0304*/ 	.word	0x000050d0


	//   ....[86]....
        /*0308*/ 	.word	0x00005390


	//   ....[87]....
        /*030c*/ 	.word	0x000053e0


	//   ....[88]....
        /*0310*/ 	.word	0x00005430


	//   ....[89]....
        /*0314*/ 	.word	0x00005460


	//   ....[90]....
        /*0318*/ 	.word	0x00005480


	//   ....[91]....
        /*031c*/ 	.word	0x00005550


	//   ....[92]....
        /*0320*/ 	.word	0x00005590


	//   ....[93]....
        /*0324*/ 	.word	0x000055e0


	//   ....[94]....
        /*0328*/ 	.word	0x00005610


	//   ....[95]....
        /*032c*/ 	.word	0x00005630


	//----- nvinfo : EIATTR_VRC_CTA_INIT_COUNT
	.align		4
.L_3611:
        /*0330*/ 	.byte	0x02, 0x4a
	.zero		1
	.zero		1


	//----- nvinfo : EIATTR_EXIT_INSTR_OFFSETS
	.align		4
        /*0334*/ 	.byte	0x04, 0x1c
        /*0336*/ 	.short	(.L_3613 - .L_3612)


	//   ....[0]....
.L_3612:
        /*0338*/ 	.word	0x000056d0


	//   ....[1]....
        /*033c*/ 	.word	0x00005910


	//----- nvinfo : EIATTR_MAX_THREADS
	.align		4
.L_3613:
        /*0340*/ 	.byte	0x04, 0x05
        /*0342*/ 	.short	(.L_3615 - .L_3614)
.L_3614:
        /*0344*/ 	.word	0x00000020
        /*0348*/ 	.word	0x00000001
        /*034c*/ 	.word	0x00000001


	//----- nvinfo : EIATTR_CRS_STACK_SIZE
	.align		4
.L_3615:
        /*0350*/ 	.byte	0x04, 0x1e
        /*0352*/ 	.short	(.L_3617 - .L_3616)
.L_3616:
        /*0354*/ 	.word	0x00000000


	//----- nvinfo : EIATTR_CBANK_PARAM_SIZE
	.align		4
.L_3617:
        /*0358*/ 	.byte	0x03, 0x19
        /*035a*/ 	.short	0x01f0


	//----- nvinfo : EIATTR_PARAM_CBANK
	.align		4
        /*035c*/ 	.byte	0x04, 0x0a
        /*035e*/ 	.short	(.L_3619 - .L_3618)
	.align		4
.L_3618:
        /*0360*/ 	.word	index@(.nv.constant0._Z25selective_scan_bwd_kernelI32Selective_Scan_bwd_kernel_traitsILi32ELi4ELb0ELb0ELb1ELb0ELb1EN3c104HalfENS1_7complexIfEEEEv12SSMParamsBwd)
        /*0364*/ 	.short	0x0380
        /*0366*/ 	.short	0x01f0


	//----- nvinfo : EIATTR_SW_WAR
	.align		4
.L_3619:
        /*0368*/ 	.byte	0x04, 0x36
        /*036a*/ 	.short	(.L_3621 - .L_3620)
.L_3620:
        /*036c*/ 	.word	0x00000008
.L_3621:


//--------------------- .nv.info._Z25selective_scan_bwd_kernelI32Selective_Scan_bwd_kernel_traitsILi32ELi4ELb0ELb0ELb1ELb1ELb0EN3c104HalfENS1_7complexIfEEEEv12SSMParamsBwd --------------------------
	.section	.nv.info._Z25selective_scan_bwd_kernelI32Selective_Scan_bwd_kernel_traitsILi32ELi4ELb0ELb0ELb1ELb1ELb0EN3c104HalfENS1_7complexIfEEEEv12SSMParamsBwd,"",@"SHT_CUDA_INFO"
	.sectionflags	@""
	.align	4


	//----- nvinfo : EIATTR_CUDA_API_VERSION
	.align		4
        /*0000*/ 	.byte	0x04, 0x37
        /*0002*/ 	.short	(.L_3623 - .L_3622)
.L_3622:
        /*0004*/ 	.word	0x00000082


	//----- nvinfo : EIATTR_KPARAM_INFO
	.align		4
.L_3623:
        /*0008*/ 	.byte	0x04, 0x17
        /*000a*/ 	.short	(.L_3625 - .L_3624)
.L_3624:
        /*000c*/ 	.word	0x00000000
        /*0010*/ 	.short	0x0000
        /*0012*/ 	.short	0x0000
        /*0014*/ 	.byte	0x00, 0xf0, 0xc1, 0x07


	//----- nvinfo : EIATTR_SPARSE_MMA_MASK
	.align		4
.L_3625:
        /*0018*/ 	.byte	0x03, 0x50
        /*001a*/ 	.short	0x0000


	//----- nvinfo : EIATTR_MAXREG_COUNT
	.align		4
        /*001c*/ 	.byte	0x03, 0x1b
        /*001e*/ 	.short	0x00ff


	//----- nvinfo : EIATTR_NUM_BARRIERS
	.align		4
        /*0020*/ 	.byte	0x02, 0x4c
        /*0022*/ 	.byte	0x01
	.zero		1


	//----- nvinfo : EIATTR_MERCURY_ISA_VERSION
	.align		4
        /*0024*/ 	.byte	0x03, 0x5f
        /*0026*/ 	.short	0x0101


	//----- nvinfo : EIATTR_COOP_GROUP_MASK_REGIDS
	.align		4
        /*0028*/ 	.byte	0x04, 0x29
        /*002a*/ 	.short	(.L_3627 - .L_3626)


	//   ....[0]....
.L_3626:
        /*002c*/ 	.word	0xffffffff


	//   ....[1]....
        /*0030*/ 	.word	0xffffffff


	//   ....[2]....
        /*0034*/ 	.word	0xffffffff


	//   ....[3]....
        /*0038*/ 	.word	0xffffffff


	//   ....[4]....
        /*003c*/ 	.word	0xffffffff


	//   ....[5]....
        /*0040*/ 	.word	0xffffffff


	//   ....[6]....
        /*0044*/ 	.word	0xffffffff


	//   ....[7]....
        /*0048*/ 	.word	0xffffffff


	//   ....[8]....
        /*004c*/ 	.word	0xffffffff


	//   ....[9]....
        /*0050*/ 	.word	0xffffffff


	//   ....[10]....
        /*0054*/ 	.word	0xffffffff


	//   ....[11]....
        /*0058*/ 	.word	0xffffffff


	//   ....[12]....
        /*005c*/ 	.word	0xffffffff


	//   ....[13]....
        /*0060*/ 	.word	0xffffffff


	//   ....[14]....
        /*0064*/ 	.word	0xffffffff


	//   ....[15]....
        /*0068*/ 	.word	0xffffffff


	//   ....[16]....
        /*006c*/ 	.word	0xffffffff


	//   ....[17]....
        /*0070*/ 	.word	0xffffffff


	//   ....[18]....
        /*0074*/ 	.word	0xffffffff


	//   ....[19]....
        /*0078*/ 	.word	0xffffffff


	//   ....[20]....
        /*007c*/ 	.word	0xffffffff


	//   ....[21]....
        /*0080*/ 	.word	0xffffffff


	//   ....[22]....
        /*0084*/ 	.word	0xffffffff


	//   ....[23]....
        /*0088*/ 	.word	0xffffffff


	//   ....[24]....
        /*008c*/ 	.word	0xffffffff


	//   ....[25]....
        /*0090*/ 	.word	0xffffffff


	//   ....[26]....
        /*0094*/ 	.word	0xffffffff


	//   ....[27]....
        /*0098*/ 	.word	0xffffffff


	//   ....[28]....
        /*009c*/ 	.word	0xffffffff


	//   ....[29]....
        /*00a0*/ 	.word	0xffffffff


	//   ....[30]....
        /*00a4*/ 	.word	0xffffffff


	//   ....[31]....
        /*00a8*/ 	.word	0xffffffff


	//   ....[32]....
        /*00ac*/ 	.word	0xffffffff


	//   ....[33]....
        /*00b0*/ 	.word	0xffffffff


	//   ....[34]....
        /*00b4*/ 	.word	0xffffffff


	//   ....[35]....
        /*00b8*/ 	.word	0xffffffff


	//   ....[36]....
        /*00bc*/ 	.word	0xffffffff


	//   ....[37]....
        /*00c0*/ 	.word	0xffffffff


	//   ....[38]....
        /*00c4*/ 	.word	0xffffffff


	//   ....[39]....
        /*00c8*/ 	.word	0xffffffff


	//   ....[40]....
        /*00cc*/ 	.word	0xffffffff


	//   ....[41]....
        /*00d0*/ 	.word	0xffffffff


	//   ....[42]....
        /*00d4*/ 	.word	0xffffffff


	//   ....[43]....
        /*00d8*/ 	.word	0xffffffff


	//   ....[44]....
        /*00dc*/ 	.word	0xffffffff


	//   ....[45]....
        /*00e0*/ 	.word	0xffffffff


	//   ....[46]....
        /*00e4*/ 	.word	0xffffffff


	//   ....[47]....
        /*00e8*/ 	.word	0xffffffff


	//   ....[48]....
        /*00ec*/ 	.word	0xffffffff


	//   ....[49]....
        /*00f0*/ 	.word	0xffffffff


	//   ....[50]....
        /*00f4*/ 	.word	0xffffffff


	//   ....[51]....
        /*00f8*/ 	.word	0xffffffff


	//   ....[52]....
        /*00fc*/ 	.word	0xffffffff


	//   ....[53]....
        /*0100*/ 	.word	0xffffffff


	//   ....[54]....
        /*0104*/ 	.word	0xffffffff


	//   ....[55]....
        /*0108*/ 	.word	0xffffffff


	//   ....[56]....
        /*010c*/ 	.word	0xffffffff


	//   ....[57]....
        /*0110*/ 	.word	0xffffffff


	//   ....[58]....
        /*0114*/ 	.word	0xffffffff


	//   ....[59]....
        /*0118*/ 	.word	0xffffffff


	//   ....[60]....
        /*011c*/ 	.word	0xffffffff


	//   ....[61]....
        /*0120*/ 	.word	0xffffffff


	//   ....[62]....
        /*0124*/ 	.word	0xffffffff


	//   ....[63]....
        /*0128*/ 	.word	0xffffffff


	//   ....[64]....
        /*012c*/ 	.word	0xffffffff


	//   ....[65]....
        /*0130*/ 	.word	0xffffffff


	//   ....[66]....
        /*0134*/ 	.word	0xffffffff


	//   ....[67]....
        /*0138*/ 	.word	0xffffffff


	//   ....[68]....
        /*013c*/ 	.word	0xffffffff


	//   ....[69]....
        /*0140*/ 	.word	0xffffffff


	//   ....[70]....
        /*0144*/ 	.word	0xffffffff


	//   ....[71]....
        /*0148*/ 	.word	0xffffffff


	//   ....[72]....
        /*014c*/ 	.word	0xffffffff


	//   ....[73]....
        /*0150*/ 	.word	0xffffffff


	//   ....[74]....
        /*0154*/ 	.word	0xffffffff


	//   ....[75]....
        /*0158*/ 	.word	0xffffffff


	//   ....[76]....
        /*015c*/ 	.word	0xffffffff


	//   ....[77]....
        /*0160*/ 	.word	0xffffffff


	//   ....[78]....
        /*0164*/ 	.word	0xffffffff


	//   ....[79]....
        /*0168*/ 	.word	0xffffffff


	//   ....[80]....
        /*016c*/ 	.word	0xffffffff


	//   ....[81]....
        /*0170*/ 	.word	0xffffffff


	//   ....[82]....
        /*0174*/ 	.word	0xffffffff


	//   ....[83]....
        /*0178*/ 	.word	0xffffffff


	//   ....[84]....
        /*017c*/ 	.word	0xffffffff


	//   ....[85]....
        /*0180*/ 	.word	0xffffffff


	//   ....[86]....
        /*0184*/ 	.word	0xffffffff


	//   ....[87]....
        /*0188*/ 	.word	0xffffffff


	//   ....[88]....
        /*018c*/ 	.word	0xffffffff


	//   ....[89]....
        /*0190*/ 	.word	0xffffffff


	//   ....[90]....
        /*0194*/ 	.word	0xffffffff


	//   ....[91]....
        /*0198*/ 	.word	0xffffffff


	//   ....[92]....
        /*019c*/ 	.word	0xffffffff


	//----- nvinfo : EIATTR_COOP_GROUP_INSTR_OFFSETS
	.align		4
.L_3627:
        /*01a0*/ 	.byte	0x04, 0x28
        /*01a2*/ 	.short	(.L_3629 - .L_3628)


	//   ....[0]....
.L_3628:
        /*01a4*/ 	.word	0x00000e50


	//   ....[1]....
        /*01a8*/ 	.word	0x00000f60


	//   ....[2]....
        /*01ac*/ 	.word	0x00001100


	//   ....[3]....
        /*01b0*/ 	.word	0x00002270


	//   ....[4]....
        /*01b4*/ 	.word	0x000029e0


	//   ....[5]....
        /*01b8*/ 	.word	0x00002a10


	//   ....[6]....
        /*01bc*/ 	.word	0x00002a30


	//   ....[7]....
        /*01c0*/ 	.word	0x00002a40


	//   ....[8]....
        /*01c4*/ 	.word	0x00002b00


	//   ....[9]....
        /*01c8*/ 	.word	0x00002b10


	//   ....[10]....
        /*01cc*/ 	.word	0x00002b20


	//   ....[11]....
        /*01d0*/ 	.word	0x00002b30


	//   ....[12]....
        /*01d4*/ 	.word	0x00002bf0


	//   ....[13]....
        /*01d8*/ 	.word	0x00002c00


	//   ....[14]....
        /*01dc*/ 	.word	0x00002c10


	//   ....[15]....
        /*01e0*/ 	.word	0x00002c20


	//   ....[16]....
        /*01e4*/ 	.word	0x00002ce0


	//   ....[17]....
        /*01e8*/ 	.word	0x00002cf0


	//   ....[18]....
        /*01ec*/ 	.word	0x00002d00


	//   ....[19]....
        /*01f0*/ 	.word	0x00002d10


	//   ....[20]....
        /*01f4*/ 	.word	0x00002dd0


	//   ....[21]....
        /*01f8*/ 	.word	0x00002de0


	//   ....[22]....
        /*01fc*/ 	.word	0x00002df0


	//   ....[23]....
        /*0200*/ 	.word	0x00002e00


	//   ....[24]....
        /*0204*/ 	.word	0x00002f20


	//   ....[25]....
        /*0208*/ 	.word	0x00002f30


	//   ....[26]....
        /*020c*/ 	.word	0x00002f60


	//   ....[27]....
        /*0210*/ 	.word	0x00002f70


	//   ....[28]....
        /*0214*/ 	.word	0x00002f80


	//   ....[29]....
        /*0218*/ 	.word	0x00002f90


	//   ....[30]....
        /*021c*/ 	.word	0x00003230


	//   ....[31]....
        /*0220*/ 	.word	0x00003240


	//   ....[32]....
        /*0224*/ 	.word	0x00003250


	//   ....[33]....
        /*0228*/ 	.word	0x00003260


	//   ....[34]....
        /*022c*/ 	.word	0x00003340


	//   ....[35]....
        /*0230*/ 	.word	0x00003360


	//   ....[36]....
        /*0234*/ 	.word	0x00003370


	//   ....[37]....
        /*0238*/ 	.word	0x00003380


	//   ....[38]....
        /*023c*/ 	.word	0x00003460


	//   ....[39]....
        /*0240*/ 	.word	0x00003480


	//   ....[40]....
        /*0244*/ 	.word	0x00003490


	//   ....[41]....
        /*0248*/ 	.word	0x000034a0


	//   ....[42]....
        /*024c*/ 	.word	0x00003580


	//   ....[43]....
        /*0250*/ 	.word	0x000035a0


	//   ....[44]....
        /*0254*/ 	.word	0x000035b0


	//   ....[45]....
        /*0258*/ 	.word	0x000035c0


	//   ....[46]....
        /*025c*/ 	.word	0x000036a0


	//   ....[47]....
        /*0260*/ 	.word	0x000036c0


	//   ....[48]....
        /*0264*/ 	.word	0x000036d0


	//   ....[49]....
        /*0268*/ 	.word	0x000036e0


	//   ....[50]....
        /*026c*/ 	.word	0x000037b0


	//   ....[51]....
        /*0270*/ 	.word	0x000037e0


	//   ....[52]....
        /*0274*/ 	.word	0x000037f0


	//   ....[53]....
        /*0278*/ 	.word	0x00003800


	//   ....[54]....
        /*027c*/ 	.word	0x00003810


	//   ....[55]....
        /*0280*/ 	.word	0x00003820


	//   ....[56]....
        /*0284*/ 	.word	0x00003830


	//   ....[57]....
        /*0288*/ 	.word	0x00003850


	//   ....[58]....
        /*028c*/ 	.word	0x00003870


	//   ....[59]....
        /*0290*/ 	.word	0x000038b0


	//   ....[60]....
        /*0294*/ 	.word	0x00004560


	//   ....[61]....
        /*0298*/ 	.word	0x000045a0


	//   ....[62]....
        /*029c*/ 	.word	0x000045c0


	//   ....[63]....
        /*02a0*/ 	.word	0x000045d0


	//   ....[64]....
        /*02a4*/ 	.word	0x00004600


	//   ....[65]....
        /*02a8*/ 	.word	0x00004620


	//   ....[66]....
        /*02ac*/ 	.word	0x00004640


	//   ....[67]....
        /*02b0*/ 	.word	0x00004660


	//   ....[68]....
        /*02b4*/ 	.word	0x00004690


	//   ....[69]....
        /*02b8*/ 	.word	0x000046b0


	//   ....[70]....
        /*02bc*/ 	.word	0x000046d0


	//   ....[71]....
        /*02c0*/ 	.word	0x000046f0


	//   ....[72]....
        /*02c4*/ 	.word	0x00004720


	//   ....[73]....
        /*02c8*/ 	.word	0x00004740


	//   ....[74]....
        /*02cc*/ 	.word	0x00004760


	//   ....[75]....
        /*02d0*/ 	.word	0x00004780


	//   ....[76]....
        /*02d4*/ 	.word	0x000048a0


	//   ....[77]....
        /*02d8*/ 	.word	0x000048c0


	//   ....[78]....
        /*02dc*/ 	.word	0x000048d0


	//   ....[79]....
        /*02e0*/ 	.word	0x000048e0


	//   ....[80]....
        /*02e4*/ 	.word	0x00004d50


	//   ....[81]....
        /*02e8*/ 	.word	0x00004d90


	//   ....[82]....
        /*02ec*/ 	.word	0x000051c0


	//   ....[83]....
        /*02f0*/ 	.word	0x00005480


	//   ....[84]....
        /*02f4*/ 	.word	0x000054d0


	//   ....[85]....
        /*02f8*/ 	.word	0x00005520


	//   ....[86]....
        /*02fc*/ 	.word	0x00005550


	//   ....[87]....
        /*0300*/ 	.word	0x00005570


	//   ....[88]....
        /*0304*/ 	.word	0x00005640


	//   ....[89]....
        /*0308*/ 	.word	0x00005680


	//   ....[90]....
        /*030c*/ 	.word	0x000056d0


	//   ....[91]....
        /*0310*/ 	.word	0x00005700


	//   ....[92]....
        /*0314*/ 	.word	0x00005720


	//----- nvinfo : EIATTR_VRC_CTA_INIT_COUNT
	.align		4
.L_3629:
        /*0318*/ 	.byte	0x02, 0x4a
	.zero		1
	.zero		1


	//----- nvinfo : EIATTR_EXIT_INSTR_OFFSETS
	.align		4
        /*031c*/ 	.byte	0x04, 0x1c
        /*031e*/ 	.short	(.L_3631 - .L_3630)


	//   ....[0]....
.L_3630:
        /*0320*/ 	.word	0x000057c0


	//   ....[1]....
        /*0324*/ 	.word	0x00005a00


	//----- nvinfo : EIATTR_MAX_THREADS
	.align		4
.L_3631:
        /*0328*/ 	.byte	0x04, 0x05
        /*032a*/ 	.short	(.L_3633 - .L_3632)
.L_3632:
        /*032c*/ 	.word	0x00000020
        /*0330*/ 	.word	0x00000001
        /*0334*/ 	.word	0x00000001


	//----- nvinfo : EIATTR_CRS_STACK_SIZE
	.align		4
.L_3633:
        /*0338*/ 	.byte	0x04, 0x1e
        /*033a*/ 	.short	(.L_3635 - .L_3634)
.L_3634:
        /*033c*/ 	.word	0x00000000


	//----- nvinfo : EIATTR_CBANK_PARAM_SIZE
	.align		4
.L_3635:
        /*0340*/ 	.byte	0x03, 0x19
        /*0342*/ 	.short	0x01f0


	//----- nvinfo : EIATTR_PARAM_CBANK
	.align		4
        /*0344*/ 	.byte	0x04, 0x0a
        /*0346*/ 	.short	(.L_3637 - .L_3636)
	.align		4
.L_3636:
        /*0348*/ 	.word	index@(.nv.constant0._Z25selective_scan_bwd_kernelI32Selective_Scan_bwd_kernel_traitsILi32ELi4ELb0ELb0ELb1ELb1ELb0EN3c104HalfENS1_7complexIfEEEEv12SSMParamsBwd)
        /*034c*/ 	.short	0x0380
        /*034e*/ 	.short	0x01f0


	//----- nvinfo : EIATTR_SW_WAR
	.align		4
.L_3637:
        /*0350*/ 	.byte	0x04, 0x36
        /*0352*/ 	.short	(.L_3639 - .L_3638)
.L_3638:
        /*0354*/ 	.word	0x00000008
.L_3639:


//--------------------- .nv.info._Z25selective_scan_bwd_kernelI32Selective_Scan_bwd_kernel_traitsILi32ELi4ELb0ELb0ELb1ELb1ELb1EN3c104HalfENS1_7complexIfEEEEv12SSMParamsBwd --------------------------
	.section	.nv.info._Z25selective_scan_bwd_kernelI32Selective_Scan_bwd_kernel_traitsILi32ELi4ELb0ELb0ELb1ELb1ELb1EN3c104HalfENS1_7complexIfEEEEv12SSMParamsBwd,"",@"SHT_CUDA_INFO"
	.sectionflags	@""
	.align	4


	//----- nvinfo : EIATTR_CUDA_API_VERSION
	.align		4
        /*0000*/ 	.byte	0x04, 0x37
        /*0002*/ 	.short	(.L_3641 - .L_3640)
.L_3640:
        /*0004*/ 	.word	0x00000082


	//----- nvinfo : EIATTR_KPARAM_INFO
	.align		4
.L_3641:
        /*0008*/ 	.byte	0x04, 0x17
        /*000a*/ 	.short	(.L_3643 - .L_3642)
.L_3642:
        /*000c*/ 	.word	0x00000000
        /*0010*/ 	.short	0x0000
        /*0012*/ 	.short	0x0000
        /*0014*/ 	.byte	0x00, 0xf0, 0xc1, 0x07


	//----- nvinfo : EIATTR_SPARSE_MMA_MASK
	.align		4
.L_3643:
        /*0018*/ 	.byte	0x03, 0x50
        /*001a*/ 	.short	0x0000


	//----- nvinfo : EIATTR_MAXREG_COUNT
	.align		4
        /*001c*/ 	.byte	0x03, 0x1b
        /*001e*/ 	.short	0x00ff


	//----- nvinfo : EIATTR_NUM_BARRIERS
	.align		4
        /*0020*/ 	.byte	0x02, 0x4c
        /*0022*/ 	.byte	0x01
	.zero		1


	//----- nvinfo : EIATTR_MERCURY_ISA_VERSION
	.align		4
        /*0024*/ 	.byte	0x03, 0x5f
        /*0026*/ 	.short	0x0101


	//----- nvinfo : EIATTR_COOP_GROUP_MASK_REGIDS
	.align		4
        /*0028*/ 	.byte	0x04, 0x29
        /*002a*/ 	.short	(.L_3645 - .L_3644)


	//   ....[0]....
.L_3644:
        /*002c*/ 	.word	0xffffffff


	//   ....[1]....
        /*0030*/ 	.word	0xffffffff


	//   ....[2]....
        /*0034*/ 	.word	0xffffffff


	//   ....[3]....
        /*0038*/ 	.word	0xffffffff


	//   ....[4]....
        /*003c*/ 	.word	0xffffffff


	//   ....[5]....
        /*0040*/ 	.word	0xffffffff


	//   ....[6]....
        /*0044*/ 	.word	0xffffffff


	//   ....[7]....
        /*0048*/ 	.word	0xffffffff


	//   ....[8]....
        /*004c*/ 	.word	0xffffffff


	//   ....[9]....
        /*0050*/ 	.word	0xffffffff


	//   ....[10]....
        /*0054*/ 	.word	0xffffffff


	//   ....[11]....
        /*0058*/ 	.word	0xffffffff


	//   ....[12]....
        /*005c*/ 	.word	0xffffffff


	//   ....[13]....
        /*0060*/ 	.word	0xffffffff


	//   ....[14]....
        /*0064*/ 	.word	0xffffffff


	//   ....[15]....
        /*0068*/ 	.word	0xffffffff


	//   ....[16]....
        /*006c*/ 	.word	0xffffffff


	//   ....[17]....
        /*0070*/ 	.word	0xffffffff


	//   ....[18]....
        /*0074*/ 	.word	0xffffffff


	//   ....[19]....
        /*0078*/ 	.word	0xffffffff


	//   ....[20]....
        /*007c*/ 	.word	0xffffffff


	//   ....[21]....
        /*0080*/ 	.word	0xffffffff


	//   ....[22]....
        /*0084*/ 	.word	0xffffffff


	//   ....[23]....
        /*0088*/ 	.word	0xffffffff


	//   ....[24]....
        /*008c*/ 	.word	0xffffffff


	//   ....[25]....
        /*0090*/ 	.word	0xffffffff


	//   ....[26]....
        /*0094*/ 	.word	0xffffffff


	//   ....[27]....
        /*0098*/ 	.word	0xffffffff


	//   ....[28]....
        /*009c*/ 	.word	0xffffffff


	//   ....[29]....
        /*00a0*/ 	.word	0xffffffff


	//   ....[30]....
        /*00a4*/ 	.word	0xffffffff


	//   ....[31]....
        /*00a8*/ 	.word	0xffffffff


	//   ....[32]....
        /*00ac*/ 	.word	0xffffffff


	//   ....[33]....
        /*00b0*/ 	.word	0xffffffff


	//   ....[34]....
        /*00b4*/ 	.word	0xffffffff


	//   ....[35]....
        /*00b8*/ 	.word	0xffffffff


	//   ....[36]....
        /*00bc*/ 	.word	0xffffffff


	//   ....[37]....
        /*00c0*/ 	.word	0xffffffff


	//   ....[38]....
        /*00c4*/ 	.word	0xffffffff


	//   ....[39]....
        /*00c8*/ 	.word	0xffffffff


	//   ....[40]....
        /*00cc*/ 	.word	0xffffffff


	//   ....[41]....
        /*00d0*/ 	.word	0xffffffff


	//   ....[42]....
        /*00d4*/ 	.word	0xffffffff


	//   ....[43]....
        /*00d8*/ 	.word	0xffffffff


	//   ....[44]....
        /*00dc*/ 	.word	0xffffffff


	//   ....[45]....
        /*00e0*/ 	.word	0xffffffff


	//   ....[46]....
        /*00e4*/ 	.word	0xffffffff


	//   ....[47]....
        /*00e8*/ 	.word	0xffffffff


	//   ....[48]....
        /*00ec*/ 	.word	0xffffffff


	//   ....[49]....
        /*00f0*/ 	.word	0xffffffff


	//   ....[50]....
        /*00f4*/ 	.word	0xffffffff


	//   ....[51]....
        /*00f8*/ 	.word	0xffffffff


	//   ....[52]....
        /*00fc*/ 	.word	0xffffffff


	//   ....[53]....
        /*0100*/ 	.word	0xffffffff


	//   ....[54]....
        /*0104*/ 	.word	0xffffffff


	//   ....[55]....
        /*0108*/ 	.word	0xffffffff


	//   ....[56]....
        /*010c*/ 	.word	0xffffffff


	//   ....[57]....
        /*0110*/ 	.word	0xffffffff


	//   ....[58]....
        /*0114*/ 	.word	0xffffffff


	//   ....[59]....
        /*0118*/ 	.word	0xffffffff


	//   ....[60]....
        /*011c*/ 	.word	0xffffffff


	//   ....[61]....
        /*0120*/ 	.word	0xffffffff


	//   ....[62]....
        /*0124*/ 	.word	0xffffffff


	//   ....[63]....
        /*0128*/ 	.word	0xffffffff


	//   ....[64]....
        /*012c*/ 	.word	0xffffffff


	//   ....[65]....
        /*0130*/ 	.word	0xffffffff


	//   ....[66]....
        /*0134*/ 	.word	0xffffffff


	//   ....[67]....
        /*0138*/ 	.word	0xffffffff


	//   ....[68]....
        /*013c*/ 	.word	0xffffffff


	//   ....[69]....
        /*0140*/ 	.word	0xffffffff


	//   ....[70]....
        /*0144*/ 	.word	0xffffffff


	//   ....[71]....
        /*0148*/ 	.word	0xffffffff


	//   ....[72]....
        /*014c*/ 	.word	0xffffffff


	//   ....[73]....
        /*0150*/ 	.word	0xffffffff


	//   ....[74]....
        /*0154*/ 	.word	0xffffffff


	//   ....[75]....
        /*0158*/ 	.word	0xffffffff


	//   ....[76]....
        /*015c*/ 	.word	0xffffffff


	//   ....[77]....
        /*0160*/ 	.word	0xffffffff


	//   ....[78]....
        /*0164*/ 	.word	0xffffffff


	//   ....[79]....
        /*0168*/ 	.word	0xffffffff


	//   ....[80]....
        /*016c*/ 	.word	0xffffffff


	//   ....[81]....
        /*0170*/ 	.word	0xffffffff


	//   ....[82]....
        /*0174*/ 	.word	0xffffffff


	//   ....[83]....
        /*0178*/ 	.word	0xffffffff


	//   ....[84]....
        /*017c*/ 	.word	0xffffffff


	//   ....[85]....
        /*0180*/ 	.word	0xffffffff


	//   ....[86]....
        /*0184*/ 	.word	0xffffffff


	//   ....[87]....
        /*0188*/ 	.word	0xffffffff


	//   ....[88]....
        /*018c*/ 	.word	0xffffffff


	//   ....[89]....
        /*0190*/ 	.word	0xffffffff


	//   ....[90]....
        /*0194*/ 	.word	0xffffffff


	//   ....[91]....
        /*0198*/ 	.word	0xffffffff


	//   ....[92]....
        /*019c*/ 	.word	0xffffffff


	//   ....[93]....
        /*01a0*/ 	.word	0xffffffff


	//   ....[94]....
        /*01a4*/ 	.word	0xffffffff


	//   ....[95]....
        /*01a8*/ 	.word	0xffffffff


	//   ....[96]....
        /*01ac*/ 	.word	0xffffffff


	//----- nvinfo : EIATTR_COOP_GROUP_INSTR_OFFSETS
	.align		4
.L_3645:
        /*01b0*/ 	.byte	0x04, 0x28
        /*01b2*/ 	.short	(.L_3647 - .L_3646)


	//   ....[0]....
.L_3646:
        /*01b4*/ 	.word	0x00000e50


	//   ....[1]....
        /*01b8*/ 	.word	0x00000f80


	//   ....[2]....
        /*01bc*/ 	.word	0x000010c0


	//   ....[3]....
        /*01c0*/ 	.word	0x00001c10


	//   ....[4]....
        /*01c4*/ 	.word	0x00001e30


	//   ....[5]....
        /*01c8*/ 	.word	0x00002110


	//   ....[6]....
        /*01cc*/ 	.word	0x000022d0


	//   ....[7]....
        /*01d0*/ 	.word	0x00002d70


	//   ....[8]....
        /*01d4*/ 	.word	0x00003500


	//   ....[9]....
        /*01d8*/ 	.word	0x00003520


	//   ....[10]....
        /*01dc*/ 	.word	0x00003530


	//   ....[11]....
        /*01e0*/ 	.word	0x00003540


	//   ....[12]....
        /*01e4*/ 	.word	0x000035d0


	//   ....[13]....
        /*01e8*/ 	.word	0x00003610


	//   ....[14]....
        /*01ec*/ 	.word	0x00003620


	//   ....[15]....
        /*01f0*/ 	.word	0x00003630


	//   ....[16]....
        /*01f4*/ 	.word	0x000036d0


	//   ....[17]....
        /*01f8*/ 	.word	0x00003700


	//   ....[18]....
        /*01fc*/ 	.word	0x00003710


	//   ....[19]....
        /*0200*/ 	.word	0x00003720


	//   ....[20]....
        /*0204*/ 	.word	0x000037c0


	//   ....[21]....
        /*0208*/ 	.word	0x000037f0


	//   ....[22]....
        /*020c*/ 	.word	0x00003800


	//   ....[23]....
        /*0210*/ 	.word	0x00003810


	//   ....[24]....
        /*0214*/ 	.word	0x000038b0


	//   ....[25]....
        /*0218*/ 	.word	0x000038e0


	//   ....[26]....
        /*021c*/ 	.word	0x000038f0


	//   ....[27]....
        /*0220*/ 	.word	0x00003900


	//   ....[28]....
        /*0224*/ 	.word	0x00003a20


	//   ....[29]....
        /*0228*/ 	.word	0x00003a30


	//   ....[30]....
        /*022c*/ 	.word	0x00003a60


	//   ....[31]....
        /*0230*/ 	.word	0x00003a70


	//   ....[32]....
        /*0234*/ 	.word	0x00003a80


	//   ....[33]....
        /*0238*/ 	.word	0x00003a90


	//   ....[34]....
        /*023c*/ 	.word	0x00003d30


	//   ....[35]....
        /*0240*/ 	.word	0x00003d40


	//   ....[36]....
        /*0244*/ 	.word	0x00003d50


	//   ....[37]....
        /*0248*/ 	.word	0x00003d60


	//   ....[38]....
        /*024c*/ 	.word	0x00003e40


	//   ....[39]....
        /*0250*/ 	.word	0x00003e60


	//   ....[40]....
        /*0254*/ 	.word	0x00003e70


	//   ....[41]....
        /*0258*/ 	.word	0x00003e80


	//   ....[42]....
        /*025c*/ 	.word	0x00003f60


	//   ....[43]....
        /*0260*/ 	.word	0x00003f80


	//   ....[44]....
        /*0264*/ 	.word	0x00003f90


	//   ....[45]....
        /*0268*/ 	.word	0x00003fa0


	//   ....[46]....
        /*026c*/ 	.word	0x00004080


	//   ....[47]....
        /*0270*/ 	.word	0x000040a0


	//   ....[48]....
        /*0274*/ 	.word	0x000040b0


	//   ....[49]....
        /*0278*/ 	.word	0x000040c0


	//   ....[50]....
        /*027c*/ 	.word	0x000041a0


	//   ....[51]....
        /*0280*/ 	.word	0x000041c0


	//   ....[52]....
        /*0284*/ 	.word	0x000041d0


	//   ....[53]....
        /*0288*/ 	.word	0x000041e0


	//   ....[54]....
        /*028c*/ 	.word	0x000042b0


	//   ....[55]....
        /*0290*/ 	.word	0x000042e0


	//   ....[56]....
        /*0294*/ 	.word	0x000042f0


	//   ....[57]....
        /*0298*/ 	.word	0x00004300


	//   ....[58]....
        /*029c*/ 	.word	0x00004310


	//   ....[59]....
        /*02a0*/ 	.word	0x00004320


	//   ....[60]....
        /*02a4*/ 	.word	0x00004330


	//   ....[61]....
        /*02a8*/ 	.word	0x00004350


	//   ....[62]....
        /*02ac*/ 	.word	0x00004370


	//   ....[63]....
        /*02b0*/ 	.word	0x000043a0


	//   ....[64]....
        /*02b4*/ 	.word	0x00005060


	//   ....[65]....
        /*02b8*/ 	.word	0x000050a0


	//   ....[66]....
        /*02bc*/ 	.word	0x000050c0


	//   ....[67]....
        /*02c0*/ 	.word	0x000050d0


	//   ....[68]....
        /*02c4*/ 	.word	0x00005100


	//   ....[69]....
        /*02c8*/ 	.word	0x00005120


	//   ....[70]....
        /*02cc*/ 	.word	0x00005140


	//   ....[71]....
        /*02d0*/ 	.word	0x00005160


	//   ....[72]....
        /*02d4*/ 	.word	0x00005190


	//   ....[73]....
        /*02d8*/ 	.word	0x000051b0


	//   ....[74]....
        /*02dc*/ 	.word	0x000051d0


	//   ....[75]....
        /*02e0*/ 	.word	0x000051f0


	//   ....[76]....
        /*02e4*/ 	.word	0x00005220


	//   ....[77]....
        /*02e8*/ 	.word	0x00005240


	//   ....[78]....
        /*02ec*/ 	.word	0x00005260


	//   ....[79]....
        /*02f0*/ 	.word	0x00005280


	//   ....[80]....
        /*02f4*/ 	.word	0x00005370


	//   ....[81]....
        /*02f8*/ 	.word	0x000053b0


	//   ....[82]....
        /*02fc*/ 	.word	0x000053d0


	//   ....[83]....
        /*0300*/ 	.word	0x000053e0


	//   ....[84]....
        /*0304*/ 	.word	0x00005840


	//   ....[85]....
        /*0308*/ 	.word	0x00005880


	//   ....[86]....
        /*030c*/ 	.word	0x00005cb0


	//   ....[87]....
        /*0310*/ 	.word	0x00005f70


	//   ....[88]....
        /*0314*/ 	.word	0x00005fc0


	//   ....[89]....
        /*0318*/ 	.word	0x00006010


	//   ....[90]....
        /*031c*/ 	.word	0x00006040


	//   ....[91]....
        /*0320*/ 	.word	0x00006060


	//   ....[92]....
        /*0324*/ 	.word	0x00006130


	//   ....[93]....
        /*0328*/ 	.word	0x00006170


	//   ....[94]....
        /*032c*/ 	.word	0x000061c0


	//   ....[95]....
        /*0330*/ 	.word	0x000061f0


	//   ....[96]....
        /*0334*/ 	.word	0x00006210


	//----- nvinfo : EIATTR_VRC_CTA_INIT_COUNT
	.align		4
.L_3647:
        /*0338*/ 	.byte	0x02, 0x4a
	.zero		1
	.zero		1


	//----- nvinfo : EIATTR_EXIT_INSTR_OFFSETS
	.align		4
        /*033c*/ 	.byte	0x04, 0x1c
        /*033e*/ 	.short	(.L_3649 - .L_3648)


	//   ....[0]....
.L_3648:
        /*0340*/ 	.word	0x000062b0


	//   ....[1]....
        /*0344*/ 	.word	0x000064f0


	//----- nvinfo : EIATTR_MAX_THREADS
	.align		4
.L_3649:
        /*0348*/ 	.byte	0x04, 0x05
        /*034a*/ 	.short	(.L_3651 - .L_3650)
.L_3650:
        /*034c*/ 	.word	0x00000020
        /*0350*/ 	.word	0x00000001
        /*0354*/ 	.word	0x00000001


	//----- nvinfo : EIATTR_CRS_STACK_SIZE
	.align		4
.L_3651:
        /*0358*/ 	.byte	0x04, 0x1e
        /*035a*/ 	.short	(.L_3653 - .L_3652)
.L_3652:
        /*035c*/ 	.word	0x00000000


	//----- nvinfo : EIATTR_CBANK_PARAM_SIZE
	.align		4
.L_3653:
        /*0360*/ 	.byte	0x03, 0x19
        /*0362*/ 	.short	0x01f0


	//----- nvinfo : EIATTR_PARAM_CBANK
	.align		4
        /*0364*/ 	.byte	0x04, 0x0a
        /*0366*/ 	.short	(.L_3655 - .L_3654)
	.align		4
.L_3654:
        /*0368*/ 	.word	index@(.nv.constant0._Z25selective_scan_bwd_kernelI32Selective_Scan_bwd_kernel_traitsILi32ELi4ELb0ELb0ELb1ELb1ELb1EN3c104HalfENS1_7complexIfEEEEv12SSMParamsBwd)
        /*036c*/ 	.short	0x0380
        /*036e*/ 	.short	0x01f0


	//----- nvinfo : EIATTR_SW_WAR
	.align		4
.L_3655:
        /*0370*/ 	.byte	0x04, 0x36
        /*0372*/ 	.short	(.L_3657 - .L_3656)
.L_3656:
        /*0374*/ 	.word	0x00000008
.L_3657:


//--------------------- .nv.info._Z25selective_scan_bwd_kernelI32Selective_Scan_bwd_kernel_traitsILi32ELi4ELb0ELb1ELb0ELb0ELb0EN3c104HalfENS1_7complexIfEEEEv12SSMParamsBwd --------------------------
	.section	.nv.info._Z25selective_scan_bwd_kernelI32Selective_Scan_bwd_kernel_traitsILi32ELi4ELb0ELb1ELb0ELb0ELb0EN3c104HalfENS1_7complexIfEEEEv12SSMParamsBwd,"",@"SHT_CUDA_INFO"
	.sectionflags	@""
	.align	4


	//----- nvinfo : EIATTR_CUDA_API_VERSION
	.align		4
        /*0000*/ 	.byte	0x04, 0x37
        /*0002*/ 	.short	(.L_3659 - .L_3658)
.L_3658:
        /*0004*/ 	.word	0x00000082


	//----- nvinfo : EIATTR_KPARAM_INFO
	.align		4
.L_3659:
        /*0008*/ 	.byte	0x04, 0x17
        /*000a*/ 	.short	(.L_3661 - .L_3660)
.L_3660:
        /*000c*/ 	.word	0x00000000
        /*0010*/ 	.short	0x0000
        /*0012*/ 	.short	0x0000
        /*0014*/ 	.byte	0x00, 0xf0, 0xc1, 0x07


	//----- nvinfo : EIATTR_SPARSE_MMA_MASK
	.align		4
.L_3661:
        /*0018*/ 	.byte	0x03, 0x50
        /*001a*/ 	.short	0x0000


	//----- nvinfo : EIATTR_MAXREG_COUNT
	.align		4
        /*001c*/ 	.byte	0x03, 0x1b
        /*001e*/ 	.short	0x00ff


	//----- nvinfo : EIATTR_NUM_BARRIERS
	.align		4
        /*0020*/ 	.byte	0x02, 0x4c
        /*0022*/ 	.byte	0x01
	.zero		1


	//----- nvinfo : EIATTR_MERCURY_ISA_VERSION
	.align		4
        /*0024*/ 	.byte	0x03, 0x5f
        /*0026*/ 	.short	0x0101


	//----- nvinfo : EIATTR_COOP_GROUP_MASK_REGIDS
	.align		4
        /*0028*/ 	.byte	0x04, 0x29
        /*002a*/ 	.short	(.L_3663 - .L_3662)


	//   ....[0]....
.L_3662:
        /*002c*/ 	.word	0xffffffff


	//   ....[1]....
        /*0030*/ 	.word	0xffffffff


	//   ....[2]....
        /*0034*/ 	.word	0xffffffff


	//   ....[3]....
        /*0038*/ 	.word	0xffffffff


	//   ....[4]....
        /*003c*/ 	.word	0xffffffff


	//   ....[5]....
        /*0040*/ 	.word	0xffffffff


	//   ....[6]....
        /*0044*/ 	.word	0xffffffff


	//   ....[7]....
        /*0048*/ 	.word	0xffffffff


	//   ....[8]....
        /*004c*/ 	.word	0xffffffff


	//   ....[9]....
        /*0050*/ 	.word	0xffffffff


	//   ....[10]....
        /*0054*/ 	.word	0xffffffff


	//   ....[11]....
        /*0058*/ 	.word	0xffffffff


	//   ....[12]....
        /*005c*/ 	.word	0xffffffff


	//   ....[13]....
        /*0060*/ 	.word	0xffffffff


	//   ....[14]....
        /*0064*/ 	.word	0xffffffff


	//   ....[15]....
        /*0068*/ 	.word	0xffffffff


	//   ....[16]....
        /*006c*/ 	.word	0xffffffff


	//   ....[17]....
        /*0070*/ 	.word	0xffffffff


	//   ....[18]....
        /*0074*/ 	.word	0xffffffff


	//   ....[19]....
        /*0078*/ 	.word	0xffffffff


	//   ....[20]....
        /*007c*/ 	.word	0xffffffff


	//   ....[21]....
        /*0080*/ 	.word	0xffffffff


	//   ....[22]....
        /*0084*/ 	.word	0xffffffff


	//   ....[23]....
        /*0088*/ 	.word	0xffffffff


	//   ....[24]....
        /*008c*/ 	.word	0xffffffff


	//   ....[25]....
        /*0090*/ 	.word	0xffffffff


	//   ....[26]....
        /*0094*/ 	.word	0xffffffff


	//   ....[27]....
        /*0098*/ 	.word	0xffffffff


	//   ....[28]....
        /*009c*/ 	.word	0xffffffff


	//   ....[29]....
        /*00a0*/ 	.word	0xffffffff


	//   ....[30]....
        /*00a4*/ 	.word	0xffffffff


	//   ....[31]....
        /*00a8*/ 	.word	0xffffffff


	//   ....[32]....
        /*00ac*/ 	.word	0xffffffff


	//   ....[33]....
        /*00b0*/ 	.word	0xffffffff


	//   ....[34]....
        /*00b4*/ 	.word	0xffffffff


	//   ....[35]....
        /*00b8*/ 	.word	0xffffffff


	//   ....[36]....
        /*00bc*/ 	.word	0xffffffff


	//   ....[37]....
        /*00c0*/ 	.word	0xffffffff


	//   ....[38]....
        /*00c4*/ 	.word	0xffffffff


	//   ....[39]....
        /*00c8*/ 	.word	0xffffffff


	//   ....[40]....
        /*00cc*/ 	.word	0xffffffff


	//   ....[41]....
        /*00d0*/ 	.word	0xffffffff


	//   ....[42]....
        /*00d4*/ 	.word	0xffffffff


	//   ....[43]....
        /*00d8*/ 	.word	0xffffffff


	//   ....[44]....
        /*00dc*/ 	.word	0xffffffff


	//   ....[45]....
        /*00e0*/ 	.word	0xffffffff


	//   ....[46]....
        /*00e4*/ 	.word	0xffffffff


	//   ....[47]....
        /*00e8*/ 	.word	0xffffffff


	//   ....[48]....
        /*00ec*/ 	.word	0xffffffff


	//   ....[49]....
        /*00f0*/ 	.word	0xffffffff


	//   ....[50]....
        /*00f4*/ 	.word	0xffffffff


	//   ....[51]....
        /*00f8*/ 	.word	0xffffffff


	//   ....[52]....
        /*00fc*/ 	.word	0xffffffff


	//   ....[53]....
        /*0100*/ 	.word	0xffffffff


	//   ....[54]....
        /*0104*/ 	.word	0xffffffff


	//   ....[55]....
        /*0108*/ 	.word	0xffffffff


	//   ....[56]....
        /*010c*/ 	.word	0xffffffff


	//   ....[57]....
        /*0110*/ 	.word	0xffffffff


	//   ....[58]....
        /*0114*/ 	.word	0xffffffff


	//   ....[59]....
        /*0118*/ 	.word	0xffffffff


	//   ....[60]....
        /*011c*/ 	.word	0xffffffff


	//   ....[61]....
        /*0120*/ 	.word	0xffffffff


	//   ....[62]....
        /*0124*/ 	.word	0xffffffff


	//   ....[63]....
        /*0128*/ 	.word	0xffffffff


	//   ....[64]....
        /*012c*/ 	.word	0xffffffff


	//   ....[65]....
        /*0130*/ 	.word	0xffffffff


	//   ....[66]....
        /*0134*/ 	.word	0xffffffff


	//   ....[67]....
        /*0138*/ 	.word	0xffffffff


	//   ....[68]....
        /*013c*/ 	.word	0xffffffff


	//   ....[69]....
        /*0140*/ 	.word	0xffffffff


	//   ....[70]....
        /*0144*/ 	.word	0xffffffff


	//   ....[71]....
        /*0148*/ 	.word	0xffffffff


	//   ....[72]....
        /*014c*/ 	.word	0xffffffff


	//   ....[73]....
        /*0150*/ 	.word	0xffffffff


	//   ....[74]....
        /*0154*/ 	.word	0xffffffff


	//   ....[75]....
        /*0158*/ 	.word	0xffffffff


	//   ....[76]....
        /*015c*/ 	.word	0xffffffff


	//   ....[77]....
        /*0160*/ 	.word	0xffffffff


	//   ....[78]....
        /*0164*/ 	.word	0xffffffff


	//   ....[79]....
        /*0168*/ 	.word	0xffffffff


	//   ....[80]....
        /*016c*/ 	.word	0xffffffff


	//   ....[81]....
        /*0170*/ 	.word	0xffffffff


	//   ....[82]....
        /*0174*/ 	.word	0xffffffff


	//   ....[83]....
        /*0178*/ 	.word	0xffffffff


	//   ....[84]....
        /*017c*/ 	.word	0xffffffff


	//   ....[85]....
        /*0180*/ 	.word	0xffffffff


	//   ....[86]....
        /*0184*/ 	.word	0xffffffff


	//   ....[87]....
        /*0188*/ 	.word	0xffffffff


	//   ....[88]....
        /*018c*/ 	.word	0xffffffff


	//   ....[89]....
        /*0190*/ 	.word	0xffffffff


	//   ....[90]....
        /*0194*/ 	.word	0xffffffff


	//   ....[91]....
        /*0198*/ 	.word	0xffffffff


	//----- nvinfo : EIATTR_COOP_GROUP_INSTR_OFFSETS
	.align		4
.L_3663:
        /*019c*/ 	.byte	0x04, 0x28
        /*019e*/ 	.short	(.L_3665 - .L_3664)


	//   ....[0]....
.L_3664:
        /*01a0*/ 	.word	0x00000e20


	//   ....[1]....
        /*01a4*/ 	.word	0x00000f30


	//   ....[2]....
        /*01a8*/ 	.word	0x00001060


	//   ....[3]....
        /*01ac*/ 	.word	0x000018f0


	//   ....[4]....
        /*01b0*/ 	.word	0x00002090


	//   ....[5]....
        /*01b4*/ 	.word	0x000020c0


	//   ....[6]....
        /*01b8*/ 	.word	0x000020e0


	//   ....[7]....
        /*01bc*/ 	.word	0x000020f0


	//   ....[8]....
        /*01c0*/ 	.word	0x00002180


	//   ....[9]....
        /*01c4*/ 	.word	0x000021c0


	//   ....[10]....
        /*01c8*/ 	.word	0x000021d0


	//   ....[11]....
        /*01cc*/ 	.word	0x000021e0


	//   ....[12]....
        /*01d0*/ 	.word	0x00002280


	//   ....[13]....
        /*01d4*/ 	.word	0x000022b0


	//   ....[14]....
        /*01d8*/ 	.word	0x000022c0


	//   ....[15]....
        /*01dc*/ 	.word	0x000022d0


	//   ....[16]....
        /*01e0*/ 	.word	0x00002370


	//   ....[17]....
        /*01e4*/ 	.word	0x000023a0


	//   ....[18]....
        /*01e8*/ 	.word	0x000023b0


	//   ....[19]....
        /*01ec*/ 	.word	0x000023c0


	//   ....[20]....
        /*01f0*/ 	.word	0x00002460


	//   ....[21]....
        /*01f4*/ 	.word	0x00002490


	//   ....[22]....
        /*01f8*/ 	.word	0x000024a0


	//   ....[23]....
        /*01fc*/ 	.word	0x000024b0


	//   ....[24]....
        /*0200*/ 	.word	0x000025d0


	//   ....[25]....
        /*0204*/ 	.word	0x000025e0


	//   ....[26]....
        /*0208*/ 	.word	0x00002600


	//   ....[27]....
        /*020c*/ 	.word	0x00002610


	//   ....[28]....
        /*0210*/ 	.word	0x00002620


	//   ....[29]....
        /*0214*/ 	.word	0x00002630


	//   ....[30]....
        /*0218*/ 	.word	0x000028e0


	//   ....[31]....
        /*021c*/ 	.word	0x000028f0


	//   ....[32]....
        /*0220*/ 	.word	0x00002900


	//   ....[33]....
        /*0224*/ 	.word	0x00002910


	//   ....[34]....
        /*0228*/ 	.word	0x000029f0


	//   ....[35]....
        /*022c*/ 	.word	0x00002a10


	//   ....[36]....
        /*0230*/ 	.word	0x00002a20


	//   ....[37]....
        /*0234*/ 	.word	0x00002a30


	//   ....[38]....
        /*0238*/ 	.word	0x00002b10


	//   ....[39]....
        /*023c*/ 	.word	0x00002b30


	//   ....[40]....
        /*0240*/ 	.word	0x00002b40


	//   ....[41]....
        /*0244*/ 	.word	0x00002b50


	//   ....[42]....
        /*0248*/ 	.word	0x00002c30


	//   ....[43]....
        /*024c*/ 	.word	0x00002c50


	//   ....[44]....
        /*0250*/ 	.word	0x00002c60


	//   ....[45]....
        /*0254*/ 	.word	0x00002c70


	//   ....[46]....
        /*0258*/ 	.word	0x00002d50


	//   ....[47]....
        /*025c*/ 	.word	0x00002d70


	//   ....[48]....
        /*0260*/ 	.word	0x00002d80


	//   ....[49]....
        /*0264*/ 	.word	0x00002d90


	//   ....[50]....
        /*0268*/ 	.word	0x00002e60


	//   ....[51]....
        /*026c*/ 	.word	0x00002e90


	//   ....[52]....
        /*0270*/ 	.word	0x00002ea0


	//   ....[53]....
        /*0274*/ 	.word	0x00002eb0


	//   ....[54]....
        /*0278*/ 	.word	0x00002ec0


	//   ....[55]....
        /*027c*/ 	.word	0x00002ed0


	//   ....[56]....
        /*0280*/ 	.word	0x00002ee0


	//   ....[57]....
        /*0284*/ 	.word	0x00002f00


	//   ....[58]....
        /*0288*/ 	.word	0x00002f20


	//   ....[59]....
        /*028c*/ 	.word	0x00002fa0


	//   ....[60]....
        /*0290*/ 	.word	0x00003a50


	//   ....[61]....
        /*0294*/ 	.word	0x00003a90


	//   ....[62]....
        /*0298*/ 	.word	0x00003ad0


	//   ....[63]....
        /*029c*/ 	.word	0x00003af0


	//   ....[64]....
        /*02a0*/ 	.word	0x00003b20


	//   ....[65]....
        /*02a4*/ 	.word	0x00003b40


	//   ....[66]....
        /*02a8*/ 	.word	0x00003b60


	//   ....[67]....
        /*02ac*/ 	.word	0x00003b80


	//   ....[68]....
        /*02b0*/ 	.word	0x00003bb0


	//   ....[69]....
        /*02b4*/ 	.word	0x00003bd0


	//   ....[70]....
        /*02b8*/ 	.word	0x00003bf0


	//   ....[71]....
        /*02bc*/ 	.word	0x00003c10


	//   ....[72]....
        /*02c0*/ 	.word	0x00003c40


	//   ....[73]....
        /*02c4*/ 	.word	0x00003c60


	//   ....[74]....
        /*02c8*/ 	.word	0x00003c80


	//   ....[75]....
        /*02cc*/ 	.word	0x00003ca0


	//   ....[76]....
        /*02d0*/ 	.word	0x00003de0


	//   ....[77]....
        /*02d4*/ 	.word	0x00003e20


	//   ....[78]....
        /*02d8*/ 	.word	0x00003e30


	//   ....[79]....
        /*02dc*/ 	.word	0x00003e40


	//   ....[80]....
        /*02e0*/ 	.word	0x00004240


	//   ....[81]....
        /*02e4*/ 	.word	0x00004410


	//   ....[82]....
        /*02e8*/ 	.word	0x000046d0


	//   ....[83]....
        /*02ec*/ 	.word	0x00004720


	//   ....[84]....
        /*02f0*/ 	.word	0x00004770


	//   ....[85]....
        /*02f4*/ 	.word	0x000047a0


	//   ....[86]....
        /*02f8*/ 	.word	0x000047c0


	//   ....[87]....
        /*02fc*/ 	.word	0x00004890


	//   ....[88]....
        /*0300*/ 	.word	0x000048d0


	//   ....[89]....
        /*0304*/ 	.word	0x00004920


	//   ....[90]....
        /*0308*/ 	.word	0x00004950


	//   ....[91]....
        /*030c*/ 	.word	0x00004970


	//----- nvinfo : EIATTR_VRC_CTA_INIT_COUNT
	.align		4
.L_3665:
        /*0310*/ 	.byte	0x02, 0x4a
	.zero		1
	.zero		1


	//----- nvinfo : EIATTR_EXIT_INSTR_OFFSETS
	.align		4
        /*0314*/ 	.byte	0x04, 0x1c
        /*0316*/ 	.short	(.L_3667 - .L_3666)


	//   ....[0]....
.L_3666:
        /*0318*/ 	.word	0x00004a10


	//   ....[1]....
        /*031c*/ 	.word	0x00004c90


	//----- nvinfo : EIATTR_MAX_THREADS
	.align		4
.L_3667:
        /*0320*/ 	.byte	0x04, 0x05
        /*0322*/ 	.short	(.L_3669 - .L_3668)
.L_3668:
        /*0324*/ 	.word	0x00000020
        /*0328*/ 	.word	0x00000001
        /*032c*/ 	.word	0x00000001


	//----- nvinfo : EIATTR_CRS_STACK_SIZE
	.align		4
.L_3669:
        /*0330*/ 	.byte	0x04, 0x1e
        /*0332*/ 	.short	(.L_3671 - .L_3670)
.L_3670:
        /*0334*/ 	.word	0x00000000


	//----- nvinfo : EIATTR_CBANK_PARAM_SIZE
	.align		4
.L_3671:
        /*0338*/ 	.byte	0x03, 0x19
        /*033a*/ 	.short	0x01f0


	//----- nvinfo : EIATTR_PARAM_CBANK
	.align		4
        /*033c*/ 	.byte	0x04, 0x0a
        /*033e*/ 	.short	(.L_3673 - .L_3672)
	.align		4
.L_3672:
        /*0340*/ 	.word	index@(.nv.constant0._Z25selective_scan_bwd_kernelI32Selective_Scan_bwd_kernel_traitsILi32ELi4ELb0ELb1ELb0ELb0ELb0EN3c104HalfENS1_7complexIfEEEEv12SSMParamsBwd)
        /*0344*/ 	.short	0x0380
        /*0346*/ 	.short	0x01f0


	//----- nvinfo : EIATTR_SW_WAR
	.align		4
.L_3673:
        /*0348*/ 	.byte	0x04, 0x36
        /*034a*/ 	.short	(.L_3675 - .L_3674)
.L_3674:
        /*034c*/ 	.word	0x00000008
.L_3675:


//--------------------- .nv.info._Z25selective_scan_bwd_kernelI32Selective_Scan_bwd_kernel_traitsILi32ELi4ELb0ELb1ELb0ELb0ELb1EN3c104HalfENS1_7complexIfEEEEv12SSMParamsBwd --------------------------
	.section	.nv.info._Z25selective_scan_bwd_kernelI32Selective_Scan_bwd_kernel_traitsILi32ELi4ELb0ELb1ELb0ELb0ELb1EN3c104HalfENS1_7complexIfEEEEv12SSMParamsBwd,"",@"SHT_CUDA_INFO"
	.sectionflags	@""
	.align	4


	//----- nvinfo : EIATTR_CUDA_API_VERSION
	.align		4
        /*0000*/ 	.byte	0x04, 0x37
        /*0002*/ 	.short	(.L_3677 - .L_3676)
.L_3676:
        /*0004*/ 	.word	0x00000082


	//----- nvinfo : EIATTR_KPARAM_INFO
	.align		4
.L_3677:
        /*0008*/ 	.byte	0x04, 0x17
        /*000a*/ 	.short	(.L_3679 - .L_3678)
.L_3678:
        /*000c*/ 	.word	0x00000000
        /*0010*/ 	.short	0x0000
        /*0012*/ 	.short	0x0000
        /*0014*/ 	.byte	0x00, 0xf0, 0xc1, 0x07


	//----- nvinfo : EIATTR_SPARSE_MMA_MASK
	.align		4
.L_3679:
        /*0018*/ 	.byte	0x03, 0x50
        /*001a*/ 	.short	0x0000


	//----- nvinfo : EIATTR_MAXREG_COUNT
	.align		4
        /*001c*/ 	.byte	0x03, 0x1b
        /*001e*/ 	.short	0x00ff


	//----- nvinfo : EIATTR_NUM_BARRIERS
	.align		4
        /*0020*/ 	.byte	0x02, 0x4c
        /*0022*/ 	.byte	0x01
	.zero		1


	//----- nvinfo : EIATTR_MERCURY_ISA_VERSION
	.align		4
        /*0024*/ 	.byte	0x03, 0x5f
        /*0026*/ 	.short	0x0101


	//----- nvinfo : EIATTR_COOP_GROUP_MASK_REGIDS
	.align		4
        /*0028*/ 	.byte	0x04, 0x29
        /*002a*/ 	.short	(.L_3681 - .L_3680)


	//   ....[0]....
.L_3680:
        /*002c*/ 	.word	0xffffffff


	//   ....[1]....
        /*0030*/ 	.word	0xffffffff


	//   ....[2]....
        /*0034*/ 	.word	0xffffffff


	//   ....[3]....
        /*0038*/ 	.word	0xffffffff


	//   ....[4]....
        /*003c*/ 	.word	0xffffffff


	//   ....[5]....
        /*0040*/ 	.word	0xffffffff


	//   ....[6]....
        /*0044*/ 	.word	0xffffffff


	//   ....[7]....
        /*0048*/ 	.word	0xffffffff


	//   ....[8]....
        /*004c*/ 	.word	0xffffffff


	//   ....[9]....
        /*0050*/ 	.word	0xffffffff


	//   ....[10]....
        /*0054*/ 	.word	0xffffffff


	//   ....[11]....
        /*0058*/ 	.word	0xffffffff


	//   ....[12]....
        /*005c*/ 	.word	0xffffffff


	//   ....[13]....
        /*0060*/ 	.word	0xffffffff


	//   ....[14]....
        /*0064*/ 	.word	0xffffffff


	//   ....[15]....
        /*0068*/ 	.word	0xffffffff


	//   ....[16]....
        /*006c*/ 	.word	0xffffffff


	//   ....[17]....
        /*0070*/ 	.word	0xffffffff


	//   ....[18]....
        /*0074*/ 	.word	0xffffffff


	//   ....[19]....
        /*0078*/ 	.word	0xffffffff


	//   ....[20]....
        /*007c*/ 	.word	0xffffffff


	//   ....[21]....
        /*0080*/ 	.word	0xffffffff


	//   ....[22]....
        /*0084*/ 	.word	0xffffffff


	//   ....[23]....
        /*0088*/ 	.word	0xffffffff


	//   ....[24]....
        /*008c*/ 	.word	0xffffffff


	//   ....[25]....
        /*0090*/ 	.word	0xffffffff


	//   ....[26]....
        /*0094*/ 	.word	0xffffffff


	//   ....[27]....
        /*0098*/ 	.word	0xffffffff


	//   ....[28]....
        /*009c*/ 	.word	0xffffffff


	//   ....[29]....
        /*00a0*/ 	.word	0xffffffff


	//   ....[30]....
        /*00a4*/ 	.word	0xffffffff


	//   ....[31]....
        /*00a8*/ 	.word	0xffffffff


	//   ....[32]....
        /*00ac*/ 	.word	0xffffffff


	//   ....[33]....
        /*00b0*/ 	.word	0xffffffff


	//   ....[34]....
        /*00b4*/ 	.word	0xffffffff


	//   ....[35]....
        /*00b8*/ 	.word	0xffffffff


	//   ....[36]....
        /*00bc*/ 	.word	0xffffffff


	//   ....[37]....
        /*00c0*/ 	.word	0xffffffff


	//   ....[38]....
        /*00c4*/ 	.word	0xffffffff


	//   ....[39]....
        /*00c8*/ 	.word	0xffffffff


	//   ....[40]....
        /*00cc*/ 	.word	0xffffffff


	//   ....[41]....
        /*00d0*/ 	.word	0xffffffff


	//   ....[42]....
        /*00d4*/ 	.word	0xffffffff


	//   ....[43]....
        /*00d8*/ 	.word	0xffffffff


	//   ....[44]....
        /*00dc*/ 	.word	0xffffffff


	//   ....[45]....
        /*00e0*/ 	.word	0xffffffff


	//   ....[46]....
        /*00e4*/ 	.word	0xffffffff


	//   ....[47]....
        /*00e8*/ 	.word	0xffffffff


	//   ....[48]....
        /*00ec*/ 	.word	0xffffffff


	//   ....[49]....
        /*00f0*/ 	.word	0xffffffff


	//   ....[50]....
        /*00f4*/ 	.word	0xffffffff


	//   ....[51]....
        /*00f8*/ 	.word	0xffffffff


	//   ....[52]....
        /*00fc*/ 	.word	0xffffffff


	//   ....[53]....
        /*0100*/ 	.word	0xffffffff


	//   ....[54]....
        /*0104*/ 	.word	0xffffffff


	//   ....[55]....
        /*0108*/ 	.word	0xffffffff


	//   ....[56]....
        /*010c*/ 	.word	0xffffffff


	//   ....[57]....
        /*0110*/ 	.word	0xffffffff


	//   ....[58]....
        /*0114*/ 	.word	0xffffffff


	//   ....[59]....
        /*0118*/ 	.word	0xffffffff


	//   ....[60]....
        /*011c*/ 	.word	0xffffffff


	//   ....[61]....
        /*0120*/ 	.word	0xffffffff


	//   ....[62]....
        /*0124*/ 	.word	0xffffffff


	//   ....[63]....
        /*0128*/ 	.word	0xffffffff


	//   ....[64]....
        /*012c*/ 	.word	0xffffffff


	//   ....[65]....
        /*0130*/ 	.word	0xffffffff


	//   ....[66]....
        /*0134*/ 	.word	0xffffffff


	//   ....[67]....
        /*0138*/ 	.word	0xffffffff


	//   ....[68]....
        /*013c*/ 	.word	0xffffffff


	//   ....[69]....
        /*0140*/ 	.word	0xffffffff


	//   ....[70]....
        /*0144*/ 	.word	0xffffffff


	//   ....[71]....
        /*0148*/ 	.word	0xffffffff


	//   ....[72]....
        /*014c*/ 	.word	0xffffffff


	//   ....[73]....
        /*0150*/ 	.word	0xffffffff


	//   ....[74]....
        /*0154*/ 	.word	0xffffffff


	//   ....[75]....
        /*0158*/ 	.word	0xffffffff


	//   ....[76]....
        /*015c*/ 	.word	0xffffffff


	//   ....[77]....
        /*0160*/ 	.word	0xffffffff


	//   ....[78]....
        /*0164*/ 	.word	0xffffffff


	//   ....[79]....
        /*0168*/ 	.word	0xffffffff


	//   ....[80]....
        /*016c*/ 	.word	0xffffffff


	//   ....[81]....
        /*0170*/ 	.word	0xffffffff


	//   ....[82]....
        /*0174*/ 	.word	0xffffffff


	//   ....[83]....
        /*0178*/ 	.word	0xffffffff


	//   ....[84]....
        /*017c*/ 	.word	0xffffffff


	//   ....[85]....
        /*0180*/ 	.word	0xffffffff


	//   ....[86]....
        /*0184*/ 	.word	0xffffffff


	//   ....[87]....
        /*0188*/ 	.word	0xffffffff


	//   ....[88]....
        /*018c*/ 	.word	0xffffffff


	//   ....[89]....
        /*0190*/ 	.word	0xffffffff


	//   ....[90]....
        /*0194*/ 	.word	0xffffffff


	//   ....[91]....
        /*0198*/ 	.word	0xffffffff


	//   ....[92]....
        /*019c*/ 	.word	0xffffffff


	//   ....[93]....
        /*01a0*/ 	.word	0xffffffff


	//   ....[94]....
        /*01a4*/ 	.word	0xffffffff


	//   ....[95]....
        /*01a8*/ 	.word	0xffffffff


	//----- nvinfo : EIATTR_COOP_GROUP_INSTR_OFFSETS
	.align		4
.L_3681:
        /*01ac*/ 	.byte	0x04, 0x28
        /*01ae*/ 	.short	(.L_3683 - .L_3682)


	//   ....[0]....
.L_3682:
        /*01b0*/ 	.word	0x00000e50


	//   ....[1]....
        /*01b4*/ 	.word	0x00000f70


	//   ....[2]....
        /*01b8*/ 	.word	0x00001120


	//   ....[3]....
        /*01bc*/ 	.word	0x000012b0


	//   ....[4]....
        /*01c0*/ 	.word	0x000014a0


	//   ....[5]....
        /*01c4*/ 	.word	0x000017e0


	//   ....[6]....
        /*01c8*/ 	.word	0x000019c0


	//   ....[7]....
        /*01cc*/ 	.word	0x000023f0


	//   ....[8]....
        /*01d0*/ 	.word	0x00002b90


	//   ....[9]....
        /*01d4*/ 	.word	0x00002bc0


	//   ....[10]....
        /*01d8*/ 	.word	0x00002be0


	//   ....[11]....
        /*01dc*/ 	.word	0x00002bf0


	//   ....[12]....
        /*01e0*/ 	.word	0x00002c80


	//   ....[13]....
        /*01e4*/ 	.word	0x00002cc0


	//   ....[14]....
        /*01e8*/ 	.word	0x00002cd0


	//   ....[15]....
        /*01ec*/ 	.word	0x00002ce0


	//   ....[16]....
        /*01f0*/ 	.word	0x00002d80


	//   ....[17]....
        /*01f4*/ 	.word	0x00002db0


	//   ....[18]....
        /*01f8*/ 	.word	0x00002dc0


	//   ....[19]....
        /*01fc*/ 	.word	0x00002dd0


	//   ....[20]....
        /*0200*/ 	.word	0x00002e70


	//   ....[21]....
        /*0204*/ 	.word	0x00002ea0


	//   ....[22]....
        /*0208*/ 	.word	0x00002eb0


	//   ....[23]....
        /*020c*/ 	.word	0x00002ec0


	//   ....[24]....
        /*0210*/ 	.word	0x00002f60


	//   ....[25]....
        /*0214*/ 	.word	0x00002f90


	//   ....[26]....
        /*0218*/ 	.word	0x00002fa0


	//   ....[27]....
        /*021c*/ 	.word	0x00002fb0


	//   ....[28]....
        /*0220*/ 	.word	0x000030d0


	//   ....[29]....
        /*0224*/ 	.word	0x000030e0


	//   ....[30]....
        /*0228*/ 	.word	0x00003100


	//   ....[31]....
        /*022c*/ 	.word	0x00003110


	//   ....[32]....
        /*0230*/ 	.word	0x00003120


	//   ....[33]....
        /*0234*/ 	.word	0x00003130


	//   ....[34]....
        /*0238*/ 	.word	0x000033e0


	//   ....[35]....
        /*023c*/ 	.word	0x000033f0


	//   ....[36]....
        /*0240*/ 	.word	0x00003400


	//   ....[37]....
        /*0244*/ 	.word	0x00003410


	//   ....[38]....
        /*0248*/ 	.word	0x000034f0


	//   ....[39]....
        /*024c*/ 	.word	0x00003510


	//   ....[40]....
        /*0250*/ 	.word	0x00003520


	//   ....[41]....
        /*0254*/ 	.word	0x00003530


	//   ....[42]....
        /*0258*/ 	.word	0x00003610


	//   ....[43]....
        /*025c*/ 	.word	0x00003630


	//   ....[44]....
        /*0260*/ 	.word	0x00003640


	//   ....[45]....
        /*0264*/ 	.word	0x00003650


	//   ....[46]....
        /*0268*/ 	.word	0x00003730


	//   ....[47]....
        /*026c*/ 	.word	0x00003750


	//   ....[48]....
        /*0270*/ 	.word	0x00003760


	//   ....[49]....
        /*0274*/ 	.word	0x00003770


	//   ....[50]....
        /*0278*/ 	.word	0x00003850


	//   ....[51]....
        /*027c*/ 	.word	0x00003870


	//   ....[52]....
        /*0280*/ 	.word	0x00003880


	//   ....[53]....
        /*0284*/ 	.word	0x00003890


	//   ....[54]....
        /*0288*/ 	.word	0x00003960


	//   ....[55]....
        /*028c*/ 	.word	0x00003990


	//   ....[56]....
        /*0290*/ 	.word	0x000039a0


	//   ....[57]....
        /*0294*/ 	.word	0x000039b0


	//   ....[58]....
        /*0298*/ 	.word	0x000039c0


	//   ....[59]....
        /*029c*/ 	.word	0x000039d0


	//   ....[60]....
        /*02a0*/ 	.word	0x000039e0


	//   ....[61]....
        /*02a4*/ 	.word	0x00003a00


	//   ....[62]....
        /*02a8*/ 	.word	0x00003a20


	//   ....[63]....
        /*02ac*/ 	.word	0x00003aa0


	//   ....[64]....
        /*02b0*/ 	.word	0x00004550


	//   ....[65]....
        /*02b4*/ 	.word	0x00004590


	//   ....[66]....
        /*02b8*/ 	.word	0x000045d0


	//   ....[67]....
        /*02bc*/ 	.word	0x000045f0


	//   ....[68]....
        /*02c0*/ 	.word	0x00004620


	//   ....[69]....
        /*02c4*/ 	.word	0x00004640


	//   ....[70]....
        /*02c8*/ 	.word	0x00004660


	//   ....[71]....
        /*02cc*/ 	.word	0x00004680


	//   ....[72]....
        /*02d0*/ 	.word	0x000046b0


	//   ....[73]....
        /*02d4*/ 	.word	0x000046d0


	//   ....[74]....
        /*02d8*/ 	.word	0x000046f0


	//   ....[75]....
        /*02dc*/ 	.word	0x00004710


	//   ....[76]....
        /*02e0*/ 	.word	0x00004740


	//   ....[77]....
        /*02e4*/ 	.word	0x00004760


	//   ....[78]....
        /*02e8*/ 	.word	0x00004780


	//   ....[79]....
        /*02ec*/ 	.word	0x000047a0


	//   ....[80]....
        /*02f0*/ 	.word	0x000048e0


	//   ....[81]....
        /*02f4*/ 	.word	0x00004920


	//   ....[82]....
        /*02f8*/ 	.word	0x00004930


	//   ....[83]....
        /*02fc*/ 	.word	0x00004940


	//   ....[84]....
        /*0300*/ 	.word	0x00004d30


	//   ....[85]....
        /*0304*/ 	.word	0x00004f00


	//   ....[86]....
        /*0308*/ 	.word	0x000051c0


	//   ....[87]....
        /*030c*/ 	.word	0x00005210


	//   ....[88]....
        /*0310*/ 	.word	0x00005260


	//   ....[89]....
        /*0314*/ 	.word	0x00005290


	//   ....[90]....
        /*0318*/ 	.word	0x000052b0


	//   ....[91]....
        /*031c*/ 	.word	0x00005380


	//   ....[92]....
        /*0320*/ 	.word	0x000053c0


	//   ....[93]....
        /*0324*/ 	.word	0x00005410


	//   ....[94]....
        /*0328*/ 	.word	0x00005440


	//   ....[95]....
        /*032c*/ 	.word	0x00005460


	//----- nvinfo : EIATTR_VRC_CTA_INIT_COUNT
	.align		4
.L_3683:
        /*0330*/ 	.byte	0x02, 0x4a
	.zero		1
	.zero		1


	//----- nvinfo : EIATTR_EXIT_INSTR_OFFSETS
	.align		4
        /*0334*/ 	.byte	0x04, 0x1c
        /*0336*/ 	.short	(.L_3685 - .L_3684)


	//   ....[0]....
.L_3684:
        /*0338*/ 	.word	0x00005500


	//   ....[1]....
        /*033c*/ 	.word	0x00005780


	//----- nvinfo : EIATTR_MAX_THREADS
	.align		4
.L_3685:
        /*0340*/ 	.byte	0x04, 0x05
        /*0342*/ 	.short	(.L_3687 - .L_3686)
.L_3686:
        /*0344*/ 	.word	0x00000020
        /*0348*/ 	.word	0x00000001
        /*034c*/ 	.word	0x00000001


	//----- nvinfo : EIATTR_CRS_STACK_SIZE
	.align		4
.L_3687:
        /*0350*/ 	.byte	0x04, 0x1e
        /*0352*/ 	.short	(.L_3689 - .L_3688)
.L_3688:
        /*0354*/ 	.word	0x00000000


	//----- nvinfo : EIATTR_CBANK_PARAM_SIZE
	.align		4
.L_3689:
        /*0358*/ 	.byte	0x03, 0x19
        /*035a*/ 	.short	0x01f0


	//----- nvinfo : EIATTR_PARAM_CBANK
	.align		4
        /*035c*/ 	.byte	0x04, 0x0a
        /*035e*/ 	.short	(.L_3691 - .L_3690)
	.align		4
.L_3690:
        /*0360*/ 	.word	index@(.nv.constant0._Z25selective_scan_bwd_kernelI32Selective_Scan_bwd_kernel_traitsILi32ELi4ELb0ELb1ELb0ELb0ELb1EN3c104HalfENS1_7complexIfEEEEv12SSMParamsBwd)
        /*0364*/ 	.short	0x0380
        /*0366*/ 	.short	0x01f0


	//----- nvinfo : EIATTR_SW_WAR
	.align		4
.L_3691:
        /*0368*/ 	.byte	0x04, 0x36
        /*036a*/ 	.short	(.L_3693 - .L_3692)
.L_3692:
        /*036c*/ 	.word	0x00000008
.L_3693:


//--------------------- .nv.info._Z25selective_scan_bwd_kernelI32Selective_Scan_bwd_kernel_traitsILi32ELi4ELb0ELb1ELb0ELb1ELb0EN3c104HalfENS1_7complexIfEEEEv12SSMParamsBwd --------------------------
	.section	.nv.info._Z25selective_scan_bwd_kernelI32Selective_Scan_bwd_kernel_traitsILi32ELi4ELb0ELb1ELb0ELb1ELb0EN3c104HalfENS1_7complexIfEEEEv12SSMParamsBwd,"",@"SHT_CUDA_INFO"
	.sectionflags	@""
	.align	4


	//----- nvinfo : EIATTR_CUDA_API_VERSION
	.align		4
        /*0000*/ 	.byte	0x04, 0x37
        /*0002*/ 	.short	(.L_3695 - .L_3694)
.L_3694:
        /*0004*/ 	.word	0x00000082


	//----- nvinfo : EIATTR_KPARAM_INFO
	.align		4
.L_3695:
        /*0008*/ 	.byte	0x04, 0x17
        /*000a*/ 	.short	(.L_3697 - .L_3696)
.L_3696:
        /*000c*/ 	.word	0x00000000
        /*0010*/ 	.short	0x0000
        /*0012*/ 	.short	0x0000
        /*0014*/ 	.byte	0x00, 0xf0, 0xc1, 0x07


	//----- nvinfo : EIATTR_SPARSE_MMA_MASK
	.align		4
.L_3697:
        /*0018*/ 	.byte	0x03, 0x50
        /*001a*/ 	.short	0x0000


	//----- nvinfo : EIATTR_MAXREG_COUNT
	.align		4
        /*001c*/ 	.byte	0x03, 0x1b
        /*001e*/ 	.short	0x00ff


	//----- nvinfo : EIATTR_NUM_BARRIERS
	.align		4
        /*0020*/ 	.byte	0x02, 0x4c
        /*0022*/ 	.byte	0x01
	.zero		1


	//----- nvinfo : EIATTR_MERCURY_ISA_VERSION
	.align		4
        /*0024*/ 	.byte	0x03, 0x5f
        /*0026*/ 	.short	0x0101


	//----- nvinfo : EIATTR_COOP_GROUP_MASK_REGIDS
	.align		4
        /*0028*/ 	.byte	0x04, 0x29
        /*002a*/ 	.short	(.L_3699 - .L_3698)


	//   ....[0]....
.L_3698:
        /*002c*/ 	.word	0xffffffff


	//   ....[1]....
        /*0030*/ 	.word	0xffffffff


	//   ....[2]....
        /*0034*/ 	.word	0xffffffff


	//   ....[3]....
        /*0038*/ 	.word	0xffffffff


	//   ....[4]....
        /*003c*/ 	.word	0xffffffff


	//   ....[5]....
        /*0040*/ 	.word	0xffffffff


	//   ....[6]....
        /*0044*/ 	.word	0xffffffff


	//   ....[7]....
        /*0048*/ 	.word	0xffffffff


	//   ....[8]....
        /*004c*/ 	.word	0xffffffff


	//   ....[9]....
        /*0050*/ 	.word	0xffffffff


	//   ....[10]....
        /*0054*/ 	.word	0xffffffff


	//   ....[11]....
        /*0058*/ 	.word	0xffffffff


	//   ....[12]....
        /*005c*/ 	.word	0xffffffff


	//   ....[13]....
        /*0060*/ 	.word	0xffffffff


	//   ....[14]....
        /*0064*/ 	.word	0xffffffff


	//   ....[15]....
        /*0068*/ 	.word	0xffffffff


	//   ....[16]....
        /*006c*/ 	.word	0xffffffff


	//   ....[17]....
        /*0070*/ 	.word	0xffffffff


	//   ....[18]....
        /*0074*/ 	.word	0xffffffff


	//   ....[19]....
        /*0078*/ 	.word	0xffffffff


	//   ....[20]....
        /*007c*/ 	.word	0xffffffff


	//   ....[21]....
        /*0080*/ 	.word	0xffffffff


	//   ....[22]....
        /*0084*/ 	.word	0xffffffff


	//   ....[23]....
        /*0088*/ 	.word	0xffffffff


	//   ....[24]....
        /*008c*/ 	.word	0xffffffff


	//   ....[25]....
        /*0090*/ 	.word	0xffffffff


	//   ....[26]....
        /*0094*/ 	.word	0xffffffff


	//   ....[27]....
        /*0098*/ 	.word	0xffffffff


	//   ....[28]....
        /*009c*/ 	.word	0xffffffff


	//   ....[29]....
        /*00a0*/ 	.word	0xffffffff


	//   ....[30]....
        /*00a4*/ 	.word	0xffffffff


	//   ....[31]....
        /*00a8*/ 	.word	0xffffffff


	//   ....[32]....
        /*00ac*/ 	.word	0xffffffff


	//   ....[33]....
        /*00b0*/ 	.word	0xffffffff


	//   ....[34]....
        /*00b4*/ 	.word	0xffffffff


	//   ....[35]....
        /*00b8*/ 	.word	0xffffffff


	//   ....[36]....
        /*00bc*/ 	.word	0xffffffff


	//   ....[37]....
        /*00c0*/ 	.word	0xffffffff


	//   ....[38]....
        /*00c4*/ 	.word	0xffffffff


	//   ....[39]....
        /*00c8*/ 	.word	0xffffffff


	//   ....[40]....
        /*00cc*/ 	.word	0xffffffff


	//   ....[41]....
        /*00d0*/ 	.word	0xffffffff


	//   ....[42]....
        /*00d4*/ 	.word	0xffffffff


	//   ....[43]....
        /*00d8*/ 	.word	0xffffffff


	//   ....[44]....
        /*00dc*/ 	.word	0xffffffff


	//   ....[45]....
        /*00e0*/ 	.word	0xffffffff


	//   ....[46]....
        /*00e4*/ 	.word	0xffffffff


	//   ....[47]....
        /*00e8*/ 	.word	0xffffffff


	//   ....[48]....
        /*00ec*/ 	.word	0xffffffff


	//   ....[49]....
        /*00f0*/ 	.word	0xffffffff


	//   ....[50]....
        /*00f4*/ 	.word	0xffffffff


	//   ....[51]....
        /*00f8*/ 	.word	0xffffffff


	//   ....[52]....
        /*00fc*/ 	.word	0xffffffff


	//   ....[53]....
        /*0100*/ 	.word	0xffffffff


	//   ....[54]....
        /*0104*/ 	.word	0xffffffff


	//   ....[55]....
        /*0108*/ 	.word	0xffffffff


	//   ....[56]....
        /*010c*/ 	.word	0xffffffff


	//   ....[57]....
        /*0110*/ 	.word	0xffffffff


	//   ....[58]....
        /*0114*/ 	.word	0xffffffff


	//   ....[59]....
        /*0118*/ 	.word	0xffffffff


	//   ....[60]....
        /*011c*/ 	.word	0xffffffff


	//   ....[61]....
        /*0120*/ 	.word	0xffffffff


	//   ....[62]....
        /*0124*/ 	.word	0xffffffff


	//   ....[63]....
        /*0128*/ 	.word	0xffffffff


	//   ....[64]....
        /*012c*/ 	.word	0xffffffff


	//   ....[65]....
        /*0130*/ 	.word	0xffffffff


	//   ....[66]....
        /*0134*/ 	.word	0xffffffff


	//   ....[67]....
        /*0138*/ 	.word	0xffffffff


	//   ....[68]....
        /*013c*/ 	.word	0xffffffff


	//   ....[69]....
        /*0140*/ 	.word	0xffffffff


	//   ....[70]....
        /*0144*/ 	.word	0xffffffff


	//   ....[71]....
        /*0148*/ 	.word	0xffffffff


	//   ....[72]....
        /*014c*/ 	.word	0xffffffff


	//   ....[73]....
        /*0150*/ 	.word	0xffffffff


	//   ....[74]....
        /*0154*/ 	.word	0xffffffff


	//   ....[75]....
        /*0158*/ 	.word	0xffffffff


	//   ....[76]....
        /*015c*/ 	.word	0xffffffff


	//   ....[77]....
        /*0160*/ 	.word	0xffffffff


	//   ....[78]....
        /*0164*/ 	.word	0xffffffff


	//   ....[79]....
        /*0168*/ 	.word	0xffffffff


	//   ....[80]....
        /*016c*/ 	.word	0xffffffff


	//   ....[81]....
        /*0170*/ 	.word	0xffffffff


	//   ....[82]....
        /*0174*/ 	.word	0xffffffff


	//   ....[83]....
        /*0178*/ 	.word	0xffffffff


	//   ....[84]....
        /*017c*/ 	.word	0xffffffff


	//   ....[85]....
        /*0180*/ 	.word	0xffffffff


	//   ....[86]....
        /*0184*/ 	.word	0xffffffff


	//   ....[87]....
        /*0188*/ 	.word	0xffffffff


	//   ....[88]....
        /*018c*/ 	.word	0xffffffff


	//   ....[89]....
        /*0190*/ 	.word	0xffffffff


	//   ....[90]....
        /*0194*/ 	.word	0xffffffff


	//   ....[91]....
        /*0198*/ 	.word	0xffffffff


	//   ....[92]....
        /*019c*/ 	.word	0xffffffff


	//----- nvinfo : EIATTR_COOP_GROUP_INSTR_OFFSETS
	.align		4
.L_3699:
        /*01a0*/ 	.byte	0x04, 0x28
        /*01a2*/ 	.short	(.L_3701 - .L_3700)


	//   ....[0]....
.L_3700:
        /*01a4*/ 	.word	0x00000e30


	//   ....[1]....
        /*01a8*/ 	.word	0x00000f40


	//   ....[2]....
        /*01ac*/ 	.word	0x000010e0


	//   ....[3]....
        /*01b0*/ 	.word	0x000021c0


	//   ....[4]....
        /*01b4*/ 	.word	0x00002960


	//   ....[5]....
        /*01b8*/ 	.word	0x00002990


	//   ....[6]....
        /*01bc*/ 	.word	0x000029b0


	//   ....[7]....
        /*01c0*/ 	.word	0x000029c0


	//   ....[8]....
        /*01c4*/ 	.word	0x00002a60


	//   ....[9]....
        /*01c8*/ 	.word	0x00002a90


	//   ....[10]....
        /*01cc*/ 	.word	0x00002aa0


	//   ....[11]....
        /*01d0*/ 	.word	0x00002ab0


	//   ....[12]....
        /*01d4*/ 	.word	0x00002b50


	//   ....[13]....
        /*01d8*/ 	.word	0x00002b80


	//   ....[14]....
        /*01dc*/ 	.word	0x00002b90


	//   ....[15]....
        /*01e0*/ 	.word	0x00002ba0


	//   ....[16]....
        /*01e4*/ 	.word	0x00002c40


	//   ....[17]....
        /*01e8*/ 	.word	0x00002c70


	//   ....[18]....
        /*01ec*/ 	.word	0x00002c80


	//   ....[19]....
        /*01f0*/ 	.word	0x00002c90


	//   ....[20]....
        /*01f4*/ 	.word	0x00002d30


	//   ....[21]....
        /*01f8*/ 	.word	0x00002d60


	//   ....[22]....
        /*01fc*/ 	.word	0x00002d70


	//   ....[23]....
        /*0200*/ 	.word	0x00002d80


	//   ....[24]....
        /*0204*/ 	.word	0x00002ea0


	//   ....[25]....
        /*0208*/ 	.word	0x00002eb0


	//   ....[26]....
        /*020c*/ 	.word	0x00002ed0


	//   ....[27]....
        /*0210*/ 	.word	0x00002ee0


	//   ....[28]....
        /*0214*/ 	.word	0x00002f10


	//   ....[29]....
        /*0218*/ 	.word	0x00002f20


	//   ....[30]....
        /*021c*/ 	.word	0x000031b0


	//   ....[31]....
        /*0220*/ 	.word	0x000031c0


	//   ....[32]....
        /*0224*/ 	.word	0x000031d0


	//   ....[33]....
        /*0228*/ 	.word	0x000031e0


	//   ....[34]....
        /*022c*/ 	.word	0x000032c0


	//   ....[35]....
        /*0230*/ 	.word	0x000032e0


	//   ....[36]....
        /*0234*/ 	.word	0x000032f0


	//   ....[37]....
        /*0238*/ 	.word	0x00003300


	//   ....[38]....
        /*023c*/ 	.word	0x000033e0


	//   ....[39]....
        /*0240*/ 	.word	0x00003400


	//   ....[40]....
        /*0244*/ 	.word	0x00003410


	//   ....[41]....
        /*0248*/ 	.word	0x00003420


	//   ....[42]....
        /*024c*/ 	.word	0x00003500


	//   ....[43]....
        /*0250*/ 	.word	0x00003520


	//   ....[44]....
        /*0254*/ 	.word	0x00003530


	//   ....[45]....
        /*0258*/ 	.word	0x00003540


	//   ....[46]....
        /*025c*/ 	.word	0x00003620


	//   ....[47]....
        /*0260*/ 	.word	0x00003640


	//   ....[48]....
        /*0264*/ 	.word	0x00003650


	//   ....[49]....
        /*0268*/ 	.word	0x00003660


	//   ....[50]....
        /*026c*/ 	.word	0x00003730


	//   ....[51]....
        /*0270*/ 	.word	0x00003760


	//   ....[52]....
        /*0274*/ 	.word	0x00003770


	//   ....[53]....
        /*0278*/ 	.word	0x00003780


	//   ....[54]....
        /*027c*/ 	.word	0x00003790


	//   ....[55]....
        /*0280*/ 	.word	0x000037a0


	//   ....[56]....
        /*0284*/ 	.word	0x000037b0


	//   ....[57]....
        /*0288*/ 	.word	0x000037d0


	//   ....[58]....
        /*028c*/ 	.word	0x000037f0


	//   ....[59]....
        /*0290*/ 	.word	0x00003830


	//   ....[60]....
        /*0294*/ 	.word	0x00004320


	//   ....[61]....
        /*0298*/ 	.word	0x00004360


	//   ....[62]....
        /*029c*/ 	.word	0x00004380


	//   ....[63]....
        /*02a0*/ 	.word	0x000043a0


	//   ....[64]....
        /*02a4*/ 	.word	0x000043d0


	//   ....[65]....
        /*02a8*/ 	.word	0x000043f0


	//   ....[66]....
        /*02ac*/ 	.word	0x00004420


	//   ....[67]....
        /*02b0*/ 	.word	0x00004430


	//   ....[68]....
        /*02b4*/ 	.word	0x00004460


	//   ....[69]....
        /*02b8*/ 	.word	0x00004470


	//   ....[70]....
        /*02bc*/ 	.word	0x000044b0


	//   ....[71]....
        /*02c0*/ 	.word	0x000044c0


	//   ....[72]....
        /*02c4*/ 	.word	0x000044f0


	//   ....[73]....
        /*02c8*/ 	.word	0x00004500


	//   ....[74]....
        /*02cc*/ 	.word	0x00004540


	//   ....[75]....
        /*02d0*/ 	.word	0x00004550


	//   ....[76]....
        /*02d4*/ 	.word	0x000046b0


	//   ....[77]....
        /*02d8*/ 	.word	0x000046f0


	//   ....[78]....
        /*02dc*/ 	.word	0x00004700


	//   ....[79]....
        /*02e0*/ 	.word	0x00004710


	//   ....[80]....
        /*02e4*/ 	.word	0x00004b70


	//   ....[81]....
        /*02e8*/ 	.word	0x00004bb0


	//   ....[82]....
        /*02ec*/ 	.word	0x00005000


	//   ....[83]....
        /*02f0*/ 	.word	0x000052c0


	//   ....[84]....
        /*02f4*/ 	.word	0x00005310


	//   ....[85]....
        /*02f8*/ 	.word	0x00005360


	//   ....[86]....
        /*02fc*/ 	.word	0x00005390


	//   ....[87]....
        /*0300*/ 	.word	0x000053b0


	//   ....[88]....
        /*0304*/ 	.word	0x00005480


	//   ....[89]....
        /*0308*/ 	.word	0x000054c0


	//   ....[90]....
        /*030c*/ 	.word	0x00005510


	//   ....[91]....
        /*0310*/ 	.word	0x00005540


	//   ....[92]....
        /*0314*/ 	.word	0x00005560


	//----- nvinfo : EIATTR_VRC_CTA_INIT_COUNT
	.align		4
.L_3701:
        /*0318*/ 	.byte	0x02, 0x4a
	.zero		1
	.zero		1


	//----- nvinfo : EIATTR_EXIT_INSTR_OFFSETS
	.align		4
        /*031c*/ 	.byte	0x04, 0x1c
        /*031e*/ 	.short	(.L_3703 - .L_3702)


	//   ....[0]....
.L_3702:
        /*0320*/ 	.word	0x00005600


	//   ....[1]....
        /*0324*/ 	.word	0x00005880


	//----- nvinfo : EIATTR_MAX_THREADS
	.align		4
.L_3703:
        /*0328*/ 	.byte	0x04, 0x05
        /*032a*/ 	.short	(.L_3705 - .L_3704)
.L_3704:
        /*032c*/ 	.word	0x00000020
        /*0330*/ 	.word	0x00000001
        /*0334*/ 	.word	0x00000001


	//----- nvinfo : EIATTR_CRS_STACK_SIZE
	.align		4
.L_3705:
        /*0338*/ 	.byte	0x04, 0x1e
        /*033a*/ 	.short	(.L_3707 - .L_3706)
.L_3706:
        /*033c*/ 	.word	0x00000000


	//----- nvinfo : EIATTR_CBANK_PARAM_SIZE
	.align		4
.L_3707:
        /*0340*/ 	.byte	0x03, 0x19
        /*0342*/ 	.short	0x01f0


	//----- nvinfo : EIATTR_PARAM_CBANK
	.align		4
        /*0344*/ 	.byte	0x04, 0x0a
        /*0346*/ 	.short	(.L_3709 - .L_3708)
	.align		4
.L_3708:
        /*0348*/ 	.word	index@(.nv.constant0._Z25selective_scan_bwd_kernelI32Selective_Scan_bwd_kernel_traitsILi32ELi4ELb0ELb1ELb0ELb1ELb0EN3c104HalfENS1_7complexIfEEEEv12SSMParamsBwd)
        /*034c*/ 	.short	0x0380
        /*034e*/ 	.short	0x01f0


	//----- nvinfo : EIATTR_SW_WAR
	.align		4
.L_3709:
        /*0350*/ 	.byte	0x04, 0x36
        /*0352*/ 	.short	(.L_3711 - .L_3710)
.L_3710:
        /*0354*/ 	.word	0x00000008
.L_3711:


//--------------------- .nv.info._Z25selective_scan_bwd_kernelI32Selective_Scan_bwd_kernel_traitsILi32ELi4ELb0ELb1ELb0ELb1ELb1EN3c104HalfENS1_7complexIfEEEEv12SSMParamsBwd --------------------------
	.section	.nv.info._Z25selective_scan_bwd_kernelI32Selective_Scan_bwd_kernel_traitsILi32ELi4ELb0ELb1ELb0ELb1ELb1EN3c104HalfENS1_7complexIfEEEEv12SSMParamsBwd,"",@"SHT_CUDA_INFO"
	.sectionflags	@""
	.align	4


	//----- nvinfo : EIATTR_CUDA_API_VERSION
	.align		4
        /*0000*/ 	.byte	0x04, 0x37
        /*0002*/ 	.short	(.L_3713 - .L_3712)
.L_3712:
        /*0004*/ 	.word	0x00000082


	//----- nvinfo : EIATTR_KPARAM_INFO
	.align		4
.L_3713:
        /*0008*/ 	.byte	0x04, 0x17
        /*000a*/ 	.short	(.L_3715 - .L_3714)
.L_3714:
        /*000c*/ 	.word	0x00000000
        /*0010*/ 	.short	0x0000
        /*0012*/ 	.short	0x0000
        /*0014*/ 	.byte	0x00, 0xf0, 0xc1, 0x07


	//----- nvinfo : EIATTR_SPARSE_MMA_MASK
	.align		4
.L_3715:
        /*0018*/ 	.byte	0x03, 0x50
        /*001a*/ 	.short	0x0000


	//----- nvinfo : EIATTR_MAXREG_COUNT
	.align		4
        /*001c*/ 	.byte	0x03, 0x1b
        /*001e*/ 	.short	0x00ff


	//----- nvinfo : EIATTR_NUM_BARRIERS
	.align		4
        /*0020*/ 	.byte	0x02, 0x4c
        /*0022*/ 	.byte	0x01
	.zero		1


	//----- nvinfo : EIATTR_MERCURY_ISA_VERSION
	.align		4
        /*0024*/ 	.byte	0x03, 0x5f
        /*0026*/ 	.short	0x0101


	//----- nvinfo : EIATTR_COOP_GROUP_MASK_REGIDS
	.align		4
        /*0028*/ 	.byte	0x04, 0x29
        /*002a*/ 	.short	(.L_3717 - .L_3716)


	//   ....[0]....
.L_3716:
        /*002c*/ 	.word	0xffffffff


	//   ....[1]....
        /*0030*/ 	.word	0xffffffff


	//   ....[2]....
        /*0034*/ 	.word	0xffffffff


	//   ....[3]....
        /*0038*/ 	.word	0xffffffff


	//   ....[4]....
        /*003c*/ 	.word	0xffffffff


	//   ....[5]....
        /*0040*/ 	.word	0xffffffff


	//   ....[6]....
        /*0044*/ 	.word	0xffffffff


	//   ....[7]....
        /*0048*/ 	.word	0xffffffff


	//   ....[8]....
        /*004c*/ 	.word	0xffffffff


	//   ....[9]....
        /*0050*/ 	.word	0xffffffff


	//   ....[10]....
        /*0054*/ 	.word	0xffffffff


	//   ....[11]....
        /*0058*/ 	.word	0xffffffff


	//   ....[12]....
        /*005c*/ 	.word	0xffffffff


	//   ....[13]....
        /*0060*/ 	.word	0xffffffff


	//   ....[14]....
        /*0064*/ 	.word	0xffffffff


	//   ....[15]....
        /*0068*/ 	.word	0xffffffff


	//   ....[16]....
        /*006c*/ 	.word	0xffffffff


	//   ....[17]....
        /*0070*/ 	.word	0xffffffff


	//   ....[18]....
        /*0074*/ 	.word	0xffffffff


	//   ....[19]....
        /*0078*/ 	.word	0xffffffff


	//   ....[20]....
        /*007c*/ 	.word	0xffffffff


	//   ....[21]....
        /*0080*/ 	.word	0xffffffff


	//   ....[22]....
        /*0084*/ 	.word	0xffffffff


	//   ....[23]....
        /*0088*/ 	.word	0xffffffff


	//   ....[24]....
        /*008c*/ 	.word	0xffffffff


	//   ....[25]....
        /*0090*/ 	.word	0xffffffff


	//   ....[26]....
        /*0094*/ 	.word	0xffffffff


	//   ....[27]....
        /*0098*/ 	.word	0xffffffff


	//   ....[28]....
        /*009c*/ 	.word	0xffffffff


	//   ....[29]....
        /*00a0*/ 	.word	0xffffffff


	//   ....[30]....
        /*00a4*/ 	.word	0xffffffff


	//   ....[31]....
        /*00a8*/ 	.word	0xffffffff


	//   ....[32]....
        /*00ac*/ 	.word	0xffffffff


	//   ....[33]....
        /*00b0*/ 	.word	0xffffffff


	//   ....[34]....
        /*00b4*/ 	.word	0xffffffff


	//   ....[35]....
        /*00b8*/ 	.word	0xffffffff


	//   ....[36]....
        /*00bc*/ 	.word	0xffffffff


	//   ....[37]....
        /*00c0*/ 	.word	0xffffffff


	//   ....[38]....
        /*00c4*/ 	.word	0xffffffff


	//   ....[39]....
        /*00c8*/ 	.word	0xffffffff


	//   ....[40]....
        /*00cc*/ 	.word	0xffffffff


	//   ....[41]....
        /*00d0*/ 	.word	0xffffffff


	//   ....[42]....
        /*00d4*/ 	.word	0xffffffff


	//   ....[43]....
        /*00d8*/ 	.word	0xffffffff


	//   ....[44]....
        /*00dc*/ 	.word	0xffffffff


	//   ....[45]....
        /*00e0*/ 	.word	0xffffffff


	//   ....[46]....
        /*00e4*/ 	.word	0xffffffff


	//   ....[47]....
        /*00e8*/ 	.word	0xffffffff


	//   ....[48]....
        /*00ec*/ 	.word	0xffffffff


	//   ....[49]....
        /*00f0*/ 	.word	0xffffffff


	//   ....[50]....
        /*00f4*/ 	.word	0xffffffff


	//   ....[51]....
        /*00f8*/ 	.word	0xffffffff


	//   ....[52]....
        /*00fc*/ 	.word	0xffffffff


	//   ....[53]....
        /*0100*/ 	.word	0xffffffff


	//   ....[54]....
        /*0104*/ 	.word	0xffffffff


	//   ....[55]....
        /*0108*/ 	.word	0xffffffff


	//   ....[56]....
        /*010c*/ 	.word	0xffffffff


	//   ....[57]....
        /*0110*/ 	.word	0xffffffff


	//   ....[58]....
        /*0114*/ 	.word	0xffffffff


	//   ....[59]....
        /*0118*/ 	.word	0xffffffff


	//   ....[60]....
        /*011c*/ 	.word	0xffffffff


	//   ....[61]....
        /*0120*/ 	.word	0xffffffff


	//   ....[62]....
        /*0124*/ 	.word	0xffffffff


	//   ....[63]....
        /*0128*/ 	.word	0xffffffff


	//   ....[64]....
        /*012c*/ 	.word	0xffffffff


	//   ....[65]....
        /*0130*/ 	.word	0xffffffff


	//   ....[66]....
        /*0134*/ 	.word	0xffffffff


	//   ....[67]....
        /*0138*/ 	.word	0xffffffff


	//   ....[68]....
        /*013c*/ 	.word	0xffffffff


	//   ....[69]....
        /*0140*/ 	.word	0xffffffff


	//   ....[70]....
        /*0144*/ 	.word	0xffffffff


	//   ....[71]....
        /*0148*/ 	.word	0xffffffff


	//   ....[72]....
        /*014c*/ 	.word	0xffffffff


	//   ....[73]....
        /*0150*/ 	.word	0xffffffff


	//   ....[74]....
        /*0154*/ 	.word	0xffffffff


	//   ....[75]....
        /*0158*/ 	.word	0xffffffff


	//   ....[76]....
        /*015c*/ 	.word	0xffffffff


	//   ....[77]....
        /*0160*/ 	.word	0xffffffff


	//   ....[78]....
        /*0164*/ 	.word	0xffffffff


	//   ....[79]....
        /*0168*/ 	.word	0xffffffff


	//   ....[80]....
        /*016c*/ 	.word	0xffffffff


	//   ....[81]....
        /*0170*/ 	.word	0xffffffff


	//   ....[82]....
        /*0174*/ 	.word	0xffffffff


	//   ....[83]....
        /*0178*/ 	.word	0xffffffff


	//   ....[84]....
        /*017c*/ 	.word	0xffffffff


	//   ....[85]....
        /*0180*/ 	.word	0xffffffff


	//   ....[86]....
        /*0184*/ 	.word	0xffffffff


	//   ....[87]....
        /*0188*/ 	.word	0xffffffff


	//   ....[88]....
        /*018c*/ 	.word	0xffffffff


	//   ....[89]....
        /*0190*/ 	.word	0xffffffff


	//   ....[90]....
        /*0194*/ 	.word	0xffffffff


	//   ....[91]....
        /*0198*/ 	.word	0xffffffff


	//   ....[92]....
        /*019c*/ 	.word	0xffffffff


	//   ....[93]....
        /*01a0*/ 	.word	0xffffffff


	//   ....[94]....
        /*01a4*/ 	.word	0xffffffff


	//   ....[95]....
        /*01a8*/ 	.word	0xffffffff


	//   ....[96]....
        /*01ac*/ 	.word	0xffffffff


	//----- nvinfo : EIATTR_COOP_GROUP_INSTR_OFFSETS
	.align		4
.L_3717:
        /*01b0*/ 	.byte	0x04, 0x28
        /*01b2*/ 	.short	(.L_3719 - .L_3718)


	//   ....[0]....
.L_3718:
        /*01b4*/ 	.word	0x00000e50


	//   ....[1]....
        /*01b8*/ 	.word	0x00000f60


	//   ....[2]....
        /*01bc*/ 	.word	0x000010a0


	//   ....[3]....
        /*01c0*/ 	.word	0x00001bf0


	//   ....[4]....
        /*01c4*/ 	.word	0x00001e40


	//   ....[5]....
        /*01c8*/ 	.word	0x000020c0


	//   ....[6]....
        /*01cc*/ 	.word	0x000022a0


	//   ....[7]....
        /*01d0*/ 	.word	0x00002cb0


	//   ....[8]....
        /*01d4*/ 	.word	0x00003450


	//   ....[9]....
        /*01d8*/ 	.word	0x00003480


	//   ....[10]....
        /*01dc*/ 	.word	0x000034a0


	//   ....[11]....
        /*01e0*/ 	.word	0x000034b0


	//   ....[12]....
        /*01e4*/ 	.word	0x00003540


	//   ....[13]....
        /*01e8*/ 	.word	0x00003580


	//   ....[14]....
        /*01ec*/ 	.word	0x00003590


	//   ....[15]....
        /*01f0*/ 	.word	0x000035a0


	//   ....[16]....
        /*01f4*/ 	.word	0x00003640


	//   ....[17]....
        /*01f8*/ 	.word	0x00003670


	//   ....[18]....
        /*01fc*/ 	.word	0x00003680


	//   ....[19]....
        /*0200*/ 	.word	0x00003690


	//   ....[20]....
        /*0204*/ 	.word	0x00003730


	//   ....[21]....
        /*0208*/ 	.word	0x00003760


	//   ....[22]....
        /*020c*/ 	.word	0x00003770


	//   ....[23]....
        /*0210*/ 	.word	0x00003780


	//   ....[24]....
        /*0214*/ 	.word	0x00003820


	//   ....[25]....
        /*0218*/ 	.word	0x00003850


	//   ....[26]....
        /*021c*/ 	.word	0x00003860


	//   ....[27]....
        /*0220*/ 	.word	0x00003870


	//   ....[28]....
        /*0224*/ 	.word	0x00003990


	//   ....[29]....
        /*0228*/ 	.word	0x000039a0


	//   ....[30]....
        /*022c*/ 	.word	0x000039c0


	//   ....[31]....
        /*0230*/ 	.word	0x000039e0


	//   ....[32]....
        /*0234*/ 	.word	0x000039f0


	//   ....[33]....
        /*0238*/ 	.word	0x00003a00


	//   ....[34]....
        /*023c*/ 	.word	0x00003ca0


	//   ....[35]....
        /*0240*/ 	.word	0x00003cb0


	//   ....[36]....
        /*0244*/ 	.word	0x00003cc0


	//   ....[37]....
        /*0248*/ 	.word	0x00003cd0


	//   ....[38]....
        /*024c*/ 	.word	0x00003db0


	//   ....[39]....
        /*0250*/ 	.word	0x00003dd0


	//   ....[40]....
        /*0254*/ 	.word	0x00003de0


	//   ....[41]....
        /*0258*/ 	.word	0x00003df0


	//   ....[42]....
        /*025c*/ 	.word	0x00003ed0


	//   ....[43]....
        /*0260*/ 	.word	0x00003ef0


	//   ....[44]....
        /*0264*/ 	.word	0x00003f00


	//   ....[45]....
        /*0268*/ 	.word	0x00003f10


	//   ....[46]....
        /*026c*/ 	.word	0x00003ff0


	//   ....[47]....
        /*0270*/ 	.word	0x00004010


	//   ....[48]....
        /*0274*/ 	.word	0x00004020


	//   ....[49]....
        /*0278*/ 	.word	0x00004030


	//   ....[50]....
        /*027c*/ 	.word	0x00004110


	//   ....[51]....
        /*0280*/ 	.word	0x00004130


	//   ....[52]....
        /*0284*/ 	.word	0x00004140


	//   ....[53]....
        /*0288*/ 	.word	0x00004150


	//   ....[54]....
        /*028c*/ 	.word	0x00004220


	//   ....[55]....
        /*0290*/ 	.word	0x00004250


	//   ....[56]....
        /*0294*/ 	.word	0x00004260


	//   ....[57]....
        /*0298*/ 	.word	0x00004270


	//   ....[58]....
        /*029c*/ 	.word	0x00004280


	//   ....[59]....
        /*02a0*/ 	.word	0x00004290


	//   ....[60]....
        /*02a4*/ 	.word	0x000042a0


	//   ....[61]....
        /*02a8*/ 	.word	0x000042c0


	//   ....[62]....
        /*02ac*/ 	.word	0x000042e0


	//   ....[63]....
        /*02b0*/ 	.word	0x00004320


	//   ....[64]....
        /*02b4*/ 	.word	0x00004e10


	//   ....[65]....
        /*02b8*/ 	.word	0x00004e50


	//   ....[66]....
        /*02bc*/ 	.word	0x00004e70


	//   ....[67]....
        /*02c0*/ 	.word	0x00004e80


	//   ....[68]....
        /*02c4*/ 	.word	0x00004eb0


	//   ....[69]....
        /*02c8*/ 	.word	0x00004ed0


	//   ....[70]....
        /*02cc*/ 	.word	0x00004ef0


	//   ....[71]....
        /*02d0*/ 	.word	0x00004f10


	//   ....[72]....
        /*02d4*/ 	.word	0x00004f40


	//   ....[73]....
        /*02d8*/ 	.word	0x00004f60


	//   ....[74]....
        /*02dc*/ 	.word	0x00004f80


	//   ....[75]....
        /*02e0*/ 	.word	0x00004fa0


	//   ....[76]....
        /*02e4*/ 	.word	0x00004fd0


	//   ....[77]....
        /*02e8*/ 	.word	0x00004ff0


	//   ....[78]....
        /*02ec*/ 	.word	0x00005010


	//   ....[79]....
        /*02f0*/ 	.word	0x00005030


	//   ....[80]....
        /*02f4*/ 	.word	0x000051a0


	//   ....[81]....
        /*02f8*/ 	.word	0x000051e0


	//   ....[82]....
        /*02fc*/ 	.word	0x000051f0


	//   ....[83]....
        /*0300*/ 	.word	0x00005200


	//   ....[84]....
        /*0304*/ 	.word	0x00005660


	//   ....[85]....
        /*0308*/ 	.word	0x000056a0


	//   ....[86]....
        /*030c*/ 	.word	0x00005af0


	//   ....[87]....
        /*0310*/ 	.word	0x00005db0


	//   ....[88]....
        /*0314*/ 	.word	0x00005e00


	//   ....[89]....
        /*0318*/ 	.word	0x00005e50


	//   ....[90]....
        /*031c*/ 	.word	0x00005e80


	//   ....[91]....
        /*0320*/ 	.word	0x00005ea0


	//   ....[92]....
        /*0324*/ 	.word	0x00005f70


	//   ....[93]....
        /*0328*/ 	.word	0x00005fb0


	//   ....[94]....
        /*032c*/ 	.word	0x00006000


	//   ....[95]....
        /*0330*/ 	.word	0x00006030


	//   ....[96]....
        /*0334*/ 	.word	0x00006050


	//----- nvinfo : EIATTR_VRC_CTA_INIT_COUNT
	.align		4
.L_3719:
        /*0338*/ 	.byte	0x02, 0x4a
	.zero		1
	.zero		1


	//----- nvinfo : EIATTR_EXIT_INSTR_OFFSETS
	.align		4
        /*033c*/ 	.byte	0x04, 0x1c
        /*033e*/ 	.short	(.L_3721 - .L_3720)


	//   ....[0]....
.L_3720:
        /*0340*/ 	.word	0x000060f0


	//   ....[1]....
        /*0344*/ 	.word	0x00006370


	//----- nvinfo : EIATTR_MAX_THREADS
	.align		4
.L_3721:
        /*0348*/ 	.byte	0x04, 0x05
        /*034a*/ 	.short	(.L_3723 - .L_3722)
.L_3722:
        /*034c*/ 	.word	0x00000020
        /*0350*/ 	.word	0x00000001
        /*0354*/ 	.word	0x00000001


	//----- nvinfo : EIATTR_CRS_STACK_SIZE
	.align		4
.L_3723:
        /*0358*/ 	.byte	0x04, 0x1e
        /*035a*/ 	.short	(.L_3725 - .L_3724)
.L_3724:
        /*035c*/ 	.word	0x00000000


	//----- nvinfo : EIATTR_CBANK_PARAM_SIZE
	.align		4
.L_3725:
        /*0360*/ 	.byte	0x03, 0x19
        /*0362*/ 	.short	0x01f0


	//----- nvinfo : EIATTR_PARAM_CBANK
	.align		4
        /*0364*/ 	.byte	0x04, 0x0a
        /*0366*/ 	.short	(.L_3727 - .L_3726)
	.align		4
.L_3726:
        /*0368*/ 	.word	index@(.nv.constant0._Z25selective_scan_bwd_kernelI32Selective_Scan_bwd_kernel_traitsILi32ELi4ELb0ELb1ELb0ELb1ELb1EN3c104HalfENS1_7complexIfEEEEv12SSMParamsBwd)
        /*036c*/ 	.short	0x0380
        /*036e*/ 	.short	0x01f0


	//----- nvinfo : EIATTR_SW_WAR
	.align		4
.L_3727:
        /*0370*/ 	.byte	0x04, 0x36
        /*0372*/ 	.short	(.L_3729 - .L_3728)
.L_3728:
        /*0374*/ 	.word	0x00000008
.L_3729:


//--------------------- .nv.info._Z25selective_scan_bwd_kernelI32Selective_Scan_bwd_kernel_traitsILi32ELi4ELb0ELb1ELb1ELb0ELb0EN3c104HalfENS1_7complexIfEEEEv12SSMParamsBwd --------------------------
	.section	.nv.info._Z25selective_scan_bwd_kernelI32Selective_Scan_bwd_kernel_traitsILi32ELi4ELb0ELb1ELb1ELb0ELb0EN3c104HalfENS1_7complexIfEEEEv12SSMParamsBwd,"",@"SHT_CUDA_INFO"
	.sectionflags	@""
	.align	4


	//----- nvinfo : EIATTR_CUDA_API_VERSION
	.align		4
        /*0000*/ 	.byte	0x04, 0x37
        /*0002*/ 	.short	(.L_3731 - .L_3730)
.L_3730:
        /*0004*/ 	.word	0x00000082


	//----- nvinfo : EIATTR_KPARAM_INFO
	.align		4
.L_3731:
        /*0008*/ 	.byte	0x04, 0x17
        /*000a*/ 	.short	(.L_3733 - .L_3732)
.L_3732:
        /*000c*/ 	.word	0x00000000
        /*0010*/ 	.short	0x0000
        /*0012*/ 	.short	0x0000
        /*0014*/ 	.byte	0x00, 0xf0, 0xc1, 0x07


	//----- nvinfo : EIATTR_SPARSE_MMA_MASK
	.align		4
.L_3733:
        /*0018*/ 	.byte	0x03, 0x50
        /*001a*/ 	.short	0x0000


	//----- nvinfo : EIATTR_MAXREG_COUNT
	.align		4
        /*001c*/ 	.byte	0x03, 0x1b
        /*001e*/ 	.short	0x00ff


	//----- nvinfo : EIATTR_NUM_BARRIERS
	.align		4
        /*0020*/ 	.byte	0x02, 0x4c
        /*0022*/ 	.byte	0x01
	.zero		1


	//----- nvinfo : EIATTR_MERCURY_ISA_VERSION
	.align		4
        /*0024*/ 	.byte	0x03, 0x5f
        /*0026*/ 	.short	0x0101


	//----- nvinfo : EIATTR_COOP_GROUP_MASK_REGIDS
	.align		4
        /*0028*/ 	.byte	0x04, 0x29
        /*002a*/ 	.short	(.L_3735 - .L_3734)


	//   ....[0]....
.L_3734:
        /*002c*/ 	.word	0xffffffff


	//   ....[1]....
        /*0030*/ 	.word	0xffffffff


	//   ....[2]....
        /*0034*/ 	.word	0xffffffff


	//   ....[3]....
        /*0038*/ 	.word	0xffffffff


	//   ....[4]....
        /*003c*/ 	.word	0xffffffff


	//   ....[5]....
        /*0040*/ 	.word	0xffffffff


	//   ....[6]....
        /*0044*/ 	.word	0xffffffff


	//   ....[7]....
        /*0048*/ 	.word	0xffffffff


	//   ....[8]....
        /*004c*/ 	.word	0xffffffff


	//   ....[9]....
        /*0050*/ 	.word	0xffffffff


	//   ....[10]....
        /*0054*/ 	.word	0xffffffff


	//   ....[11]....
        /*0058*/ 	.word	0xffffffff


	//   ....[12]....
        /*005c*/ 	.word	0xffffffff


	//   ....[13]....
        /*0060*/ 	.word	0xffffffff


	//   ....[14]....
        /*0064*/ 	.word	0xffffffff


	//   ....[15]....
        /*0068*/ 	.word	0xffffffff


	//   ....[16]....
        /*006c*/ 	.word	0xffffffff


	//   ....[17]....
        /*0070*/ 	.word	0xffffffff


	//   ....[18]....
        /*0074*/ 	.word	0xffffffff


	//   ....[19]....
        /*0078*/ 	.word	0xffffffff


	//   ....[20]....
        /*007c*/ 	.word	0xffffffff


	//   ....[21]....
        /*0080*/ 	.word	0xffffffff


	//   ....[22]....
        /*0084*/ 	.word	0xffffffff


	//   ....[23]....
        /*0088*/ 	.word	0xffffffff


	//   ....[24]....
        /*008c*/ 	.word	0xffffffff


	//   ....[25]....
        /*0090*/ 	.word	0xffffffff


	//   ....[26]....
        /*0094*/ 	.word	0xffffffff


	//   ....[27]....
        /*0098*/ 	.word	0xffffffff


	//   ....[28]....
        /*009c*/ 	.word	0xffffffff


	//   ....[29]....
        /*00a0*/ 	.word	0xffffffff


	//   ....[30]....
        /*00a4*/ 	.word	0xffffffff


	//   ....[31]....
        /*00a8*/ 	.word	0xffffffff


	//   ....[32]....
        /*00ac*/ 	.word	0xffffffff


	//   ....[33]....
        /*00b0*/ 	.word	0xffffffff


	//   ....[34]....
        /*00b4*/ 	.word	0xffffffff


	//   ....[35]....
        /*00b8*/ 	.word	0xffffffff


	//   ....[36]....
        /*00bc*/ 	.word	0xffffffff


	//   ....[37]....
        /*00c0*/ 	.word	0xffffffff


	//   ....[38]....
        /*00c4*/ 	.word	0xffffffff


	//   ....[39]....
        /*00c8*/ 	.word	0xffffffff


	//   ....[40]....
        /*00cc*/ 	.word	0xffffffff


	//   ....[41]....
        /*00d0*/ 	.word	0xffffffff


	//   ....[42]....
        /*00d4*/ 	.word	0xffffffff


	//   ....[43]....
        /*00d8*/ 	.word	0xffffffff


	//   ....[44]....
        /*00dc*/ 	.word	0xffffffff


	//   ....[45]....
        /*00e0*/ 	.word	0xffffffff


	//   ....[46]....
        /*00e4*/ 	.word	0xffffffff


	//   ....[47]....
        /*00e8*/ 	.word	0xffffffff


	//   ....[48]....
        /*00ec*/ 	.word	0xffffffff


	//   ....[49]....
        /*00f0*/ 	.word	0xffffffff


	//   ....[50]....
        /*00f4*/ 	.word	0xffffffff


	//   ....[51]....
        /*00f8*/ 	.word	0xffffffff


	//   ....[52]....
        /*00fc*/ 	.word	0xffffffff


	//   ....[53]....
        /*0100*/ 	.word	0xffffffff


	//   ....[54]....
        /*0104*/ 	.word	0xffffffff


	//   ....[55]....
        /*0108*/ 	.word	0xffffffff


	//   ....[56]....
        /*010c*/ 	.word	0xffffffff


	//   ....[57]....
        /*0110*/ 	.word	0xffffffff


	//   ....[58]....
        /*0114*/ 	.word	0xffffffff


	//   ....[59]....
        /*0118*/ 	.word	0xffffffff


	//   ....[60]....
        /*011c*/ 	.word	0xffffffff


	//   ....[61]....
        /*0120*/ 	.word	0xffffffff


	//   ....[62]....
        /*0124*/ 	.word	0xffffffff


	//   ....[63]....
        /*0128*/ 	.word	0xffffffff


	//   ....[64]....
        /*012c*/ 	.word	0xffffffff


	//   ....[65]....
        /*0130*/ 	.word	0xffffffff


	//   ....[66]....
        /*0134*/ 	.word	0xffffffff


	//   ....[67]....
        /*0138*/ 	.word	0xffffffff


	//   ....[68]....
        /*013c*/ 	.word	0xffffffff


	//   ....[69]....
        /*0140*/ 	.word	0xffffffff


	//   ....[70]....
        /*0144*/ 	.word	0xffffffff


	//   ....[71]....
        /*0148*/ 	.word	0xffffffff


	//   ....[72]....
        /*014c*/ 	.word	0xffffffff


	//   ....[73]....
        /*0150*/ 	.word	0xffffffff


	//   ....[74]....
        /*0154*/ 	.word	0xffffffff


	//   ....[75]....
        /*0158*/ 	.word	0xffffffff


	//   ....[76]....
        /*015c*/ 	.word	0xffffffff


	//   ....[77]....
        /*0160*/ 	.word	0xffffffff


	//   ....[78]....
        /*0164*/ 	.word	0xffffffff


	//   ....[79]....
        /*0168*/ 	.word	0xffffffff


	//   ....[80]....
        /*016c*/ 	.word	0xffffffff


	//   ....[81]....
        /*0170*/ 	.word	0xffffffff


	//   ....[82]....
        /*0174*/ 	.word	0xffffffff


	//----- nvinfo : EIATTR_COOP_GROUP_INSTR_OFFSETS
	.align		4
.L_3735:
        /*0178*/ 	.byte	0x04, 0x28
        /*017a*/ 	.short	(.L_3737 - .L_3736)


	//   ....[0]....
.L_3736:
        /*017c*/ 	.word	0x00000fc0


	//   ....[1]....
        /*0180*/ 	.word	0x000010d0


	//   ....[2]....
        /*0184*/ 	.word	0x00001200


	//   ....[3]....
        /*0188*/ 	.word	0x00001a50


	//   ....[4]....
        /*018c*/ 	.word	0x00001ee0


	//   ....[5]....
        /*0190*/ 	.word	0x000024d0


	//   ....[6]....
        /*0194*/ 	.word	0x00002500


	//   ....[7]....
        /*0198*/ 	.word	0x00002570


	//   ....[8]....
        /*019c*/ 	.word	0x00002580


	//   ....[9]....
        /*01a0*/ 	.word	0x000025f0


	//   ....[10]....
        /*01a4*/ 	.word	0x00002600


	//   ....[11]....
        /*01a8*/ 	.word	0x00002660


	//   ....[12]....
        /*01ac*/ 	.word	0x00002670


	//   ....[13]....
        /*01b0*/ 	.word	0x000026e0


	//   ....[14]....
        /*01b4*/ 	.word	0x00002710


	//   ....[15]....
        /*01b8*/ 	.word	0x00002750


	//   ....[16]....
        /*01bc*/ 	.word	0x00002760


	//   ....[17]....
        /*01c0*/ 	.word	0x00002800


	//   ....[18]....
        /*01c4*/ 	.word	0x00002840


	//   ....[19]....
        /*01c8*/ 	.word	0x00002880


	//   ....[20]....
        /*01cc*/ 	.word	0x000028c0


	//   ....[21]....
        /*01d0*/ 	.word	0x00002a10


	//   ....[22]....
        /*01d4*/ 	.word	0x00002a50


	//   ....[23]....
        /*01d8*/ 	.word	0x00002a90


	//   ....[24]....
        /*01dc*/ 	.word	0x00002ad0


	//   ....[25]....
        /*01e0*/ 	.word	0x00002b00


	//   ....[26]....
        /*01e4*/ 	.word	0x00002bf0


	//   ....[27]....
        /*01e8*/ 	.word	0x00002c10


	//   ....[28]....
        /*01ec*/ 	.word	0x00002c20


	//   ....[29]....
        /*01f0*/ 	.word	0x00002c30


	//   ....[30]....
        /*01f4*/ 	.word	0x00002c40


	//   ....[31]....
        /*01f8*/ 	.word	0x00002c50


	//   ....[32]....
        /*01fc*/ 	.word	0x00002c60


	//   ....[33]....
        /*0200*/ 	.word	0x00002c70


	//   ....[34]....
        /*0204*/ 	.word	0x00002c80


	//   ....[35]....
        /*0208*/ 	.word	0x00002d50


	//   ....[36]....
        /*020c*/ 	.word	0x00002d70


	//   ....[37]....
        /*0210*/ 	.word	0x00002d80


	//   ....[38]....
        /*0214*/ 	.word	0x00002d90


	//   ....[39]....
        /*0218*/ 	.word	0x00002e60


	//   ....[40]....
        /*021c*/ 	.word	0x00002e80


	//   ....[41]....
        /*0220*/ 	.word	0x00002e90


	//   ....[42]....
        /*0224*/ 	.word	0x00002ea0


	//   ....[43]....
        /*0228*/ 	.word	0x00002f70


	//   ....[44]....
        /*022c*/ 	.word	0x00002fa0


	//   ....[45]....
        /*0230*/ 	.word	0x00002fb0


	//   ....[46]....
        /*0234*/ 	.word	0x00002fc0


	//   ....[47]....
        /*0238*/ 	.word	0x00003090


	//   ....[48]....
        /*023c*/ 	.word	0x000030c0


	//   ....[49]....
        /*0240*/ 	.word	0x000030d0


	//   ....[50]....
        /*0244*/ 	.word	0x000030e0


	//   ....[51]....
        /*0248*/ 	.word	0x000031b0


	//   ....[52]....
        /*024c*/ 	.word	0x000031f0


	//   ....[53]....
        /*0250*/ 	.word	0x00003230


	//   ....[54]....
        /*0254*/ 	.word	0x00003270


	//   ....[55]....
        /*0258*/ 	.word	0x000032b0


	//   ....[56]....
        /*025c*/ 	.word	0x000032f0


	//   ....[57]....
        /*0260*/ 	.word	0x00003330


	//   ....[58]....
        /*0264*/ 	.word	0x00003380


	//   ....[59]....
        /*0268*/ 	.word	0x000033c0


	//   ....[60]....
        /*026c*/ 	.word	0x00003410


	//   ....[61]....
        /*0270*/ 	.word	0x00003ff0


	//   ....[62]....
        /*0274*/ 	.word	0x00004020


	//   ....[63]....
        /*0278*/ 	.word	0x00004050


	//   ....[64]....
        /*027c*/ 	.word	0x00004070


	//   ....[65]....
        /*0280*/ 	.word	0x000040a0


	//   ....[66]....
        /*0284*/ 	.word	0x000040c0


	//   ....[67]....
        /*0288*/ 	.word	0x000040f0


	//   ....[68]....
        /*028c*/ 	.word	0x00004120


	//   ....[69]....
        /*0290*/ 	.word	0x00004220


	//   ....[70]....
        /*0294*/ 	.word	0x00004260


	//   ....[71]....
        /*0298*/ 	.word	0x00004650


	//   ....[72]....
        /*029c*/ 	.word	0x00004820


	//   ....[73]....
        /*02a0*/ 	.word	0x00004b00


	//   ....[74]....
        /*02a4*/ 	.word	0x00004b50


	//   ....[75]....
        /*02a8*/ 	.word	0x00004ba0


	//   ....[76]....
        /*02ac*/ 	.word	0x00004bd0


	//   ....[77]....
        /*02b0*/ 	.word	0x00004bf0


	//   ....[78]....
        /*02b4*/ 	.word	0x00004cc0


	//   ....[79]....
        /*02b8*/ 	.word	0x00004d00


	//   ....[80]....
        /*02bc*/ 	.word	0x00004d50


	//   ....[81]....
        /*02c0*/ 	.word	0x00004d80


	//   ....[82]....
        /*02c4*/ 	.word	0x00004da0


	//----- nvinfo : EIATTR_VRC_CTA_INIT_COUNT
	.align		4
.L_3737:
        /*02c8*/ 	.byte	0x02, 0x4a
	.zero		1
	.zero		1


	//----- nvinfo : EIATTR_EXIT_INSTR_OFFSETS
	.align		4
        /*02cc*/ 	.byte	0x04, 0x1c
        /*02ce*/ 	.short	(.L_3739 - .L_3738)


	//   ....[0]....
.L_3738:
        /*02d0*/ 	.word	0x00004e40


	//   ....[1]....
        /*02d4*/ 	.word	0x00004fb0


	//----- nvinfo : EIATTR_MAX_THREADS
	.align		4
.L_3739:
        /*02d8*/ 	.byte	0x04, 0x05
        /*02da*/ 	.short	(.L_3741 - .L_3740)
.L_3740:
        /*02dc*/ 	.word	0x00000020
        /*02e0*/ 	.word	0x00000001
        /*02e4*/ 	.word	0x00000001


	//----- nvinfo : EIATTR_CRS_STACK_SIZE
	.align		4
.L_3741:
        /*02e8*/ 	.byte	0x04, 0x1e
        /*02ea*/ 	.short	(.L_3743 - .L_3742)
.L_3742:
        /*02ec*/ 	.word	0x00000000


	//----- nvinfo : EIATTR_CBANK_PARAM_SIZE
	.align		4
.L_3743:
        /*02f0*/ 	.byte	0x03, 0x19
        /*02f2*/ 	.short	0x01f0


	//----- nvinfo : EIATTR_PARAM_CBANK
	.align		4
        /*02f4*/ 	.byte	0x04, 0x0a
        /*02f6*/ 	.short	(.L_3745 - .L_3744)
	.align		4
.L_3744:
        /*02f8*/ 	.word	index@(.nv.constant0._Z25selective_scan_bwd_kernelI32Selective_Scan_bwd_kernel_traitsILi32ELi4ELb0ELb1ELb1ELb0ELb0EN3c104HalfENS1_7complexIfEEEEv12SSMParamsBwd)
        /*02fc*/ 	.short	0x0380
        /*02fe*/ 	.short	0x01f0


	//----- nvinfo : EIATTR_SW_WAR
	.align		4
.L_3745:
        /*0300*/ 	.byte	0x04, 0x36
        /*0302*/ 	.short	(.L_3747 - .L_3746)
.L_3746:
        /*0304*/ 	.word	0x00000008
.L_3747:


//--------------------- .nv.info._Z25selective_scan_bwd_kernelI32Selective_Scan_bwd_kernel_traitsILi32ELi4ELb0ELb1ELb1ELb0ELb1EN3c104HalfENS1_7complexIfEEEEv12SSMParamsBwd --------------------------
	.section	.nv.info._Z25selective_scan_bwd_kernelI32Selective_Scan_bwd_kernel_traitsILi32ELi4ELb0ELb1ELb1ELb0ELb1EN3c104HalfENS1_7complexIfEEEEv12SSMParamsBwd,"",@"SHT_CUDA_INFO"
	.sectionflags	@""
	.align	4


	//----- nvinfo : EIATTR_CUDA_API_VERSION
	.align		4
        /*0000*/ 	.byte	0x04, 0x37
        /*0002*/ 	.short	(.L_3749 - .L_3748)
.L_3748:
        /*0004*/ 	.word	0x00000082


	//----- nvinfo : EIATTR_KPARAM_INFO
	.align		4
.L_3749:
        /*0008*/ 	.byte	0x04, 0x17
        /*000a*/ 	.short	(.L_3751 - .L_3750)
.L_3750:
        /*000c*/ 	.word	0x00000000
        /*0010*/ 	.short	0x0000
        /*0012*/ 	.short	0x0000
        /*0014*/ 	.byte	0x00, 0xf0, 0xc1, 0x07


	//----- nvinfo : EIATTR_SPARSE_MMA_MASK
	.align		4
.L_3751:
        /*0018*/ 	.byte	0x03, 0x50
        /*001a*/ 	.short	0x0000


	//----- nvinfo : EIATTR_MAXREG_COUNT
	.align		4
        /*001c*/ 	.byte	0x03, 0x1b
        /*001e*/ 	.short	0x00ff


	//----- nvinfo : EIATTR_NUM_BARRIERS
	.align		4
        /*0020*/ 	.byte	0x02, 0x4c
        /*0022*/ 	.byte	0x01
	.zero		1


	//----- nvinfo : EIATTR_MERCURY_ISA_VERSION
	.align		4
        /*0024*/ 	.byte	0x03, 0x5f
        /*0026*/ 	.short	0x0101


	//----- nvinfo : EIATTR_COOP_GROUP_MASK_REGIDS
	.align		4
        /*0028*/ 	.byte	0x04, 0x29
        /*002a*/ 	.short	(.L_3753 - .L_3752)


	//   ....[0]....
.L_3752:
        /*002c*/ 	.word	0xffffffff


	//   ....[1]....
        /*0030*/ 	.word	0xffffffff


	//   ....[2]....
        /*0034*/ 	.word	0xffffffff


	//   ....[3]....
        /*0038*/ 	.word	0xffffffff


	//   ....[4]....
        /*003c*/ 	.word	0xffffffff


	//   ....[5]....
        /*0040*/ 	.word	0xffffffff


	//   ....[6]....
        /*0044*/ 	.word	0xffffffff


	//   ....[7]....
        /*0048*/ 	.word	0xffffffff


	//   ....[8]....
        /*004c*/ 	.word	0xffffffff


	//   ....[9]....
        /*0050*/ 	.word	0xffffffff


	//   ....[10]....
        /*0054*/ 	.word	0xffffffff


	//   ....[11]....
        /*0058*/ 	.word	0xffffffff


	//   ....[12]....
        /*005c*/ 	.word	0xffffffff


	//   ....[13]....
        /*0060*/ 	.word	0xffffffff


	//   ....[14]....
        /*0064*/ 	.word	0xffffffff


	//   ....[15]....
        /*0068*/ 	.word	0xffffffff


	//   ....[16]....
        /*006c*/ 	.word	0xffffffff


	//   ....[17]....
        /*0070*/ 	.word	0xffffffff


	//   ....[18]....
        /*0074*/ 	.word	0xffffffff


	//   ....[19]....
        /*0078*/ 	.word	0xffffffff


	//   ....[20]....
        /*007c*/ 	.word	0xffffffff


	//   ....[21]....
        /*0080*/ 	.word	0xffffffff


	//   ....[22]....
        /*0084*/ 	.word	0xffffffff


	//   ....[23]....
        /*0088*/ 	.word	0xffffffff


	//   ....[24]....
        /*008c*/ 	.word	0xffffffff


	//   ....[25]....
        /*0090*/ 	.word	0xffffffff


	//   ....[26]....
        /*0094*/ 	.word	0xffffffff


	//   ....[27]....
        /*0098*/ 	.word	0xffffffff


	//   ....[28]....
        /*009c*/ 	.word	0xffffffff


	//   ....[29]....
        /*00a0*/ 	.word	0xffffffff


	//   ....[30]....
        /*00a4*/ 	.word	0xffffffff


	//   ....[31]....
        /*00a8*/ 	.word	0xffffffff


	//   ....[32]....
        /*00ac*/ 	.word	0xffffffff


	//   ....[33]....
        /*00b0*/ 	.word	0xffffffff


	//   ....[34]....
        /*00b4*/ 	.word	0xffffffff


	//   ....[35]....
        /*00b8*/ 	.word	0xffffffff


	//   ....[36]....
        /*00bc*/ 	.word	0xffffffff


	//   ....[37]....
        /*00c0*/ 	.word	0xffffffff


	//   ....[38]....
        /*00c4*/ 	.word	0xffffffff


	//   ....[39]....
        /*00c8*/ 	.word	0xffffffff


	//   ....[40]....
        /*00cc*/ 	.word	0xffffffff


	//   ....[41]....
        /*00d0*/ 	.word	0xffffffff


	//   ....[42]....
        /*00d4*/ 	.word	0xffffffff


	//   ....[43]....
        /*00d8*/ 	.word	0xffffffff


	//   ....[44]....
        /*00dc*/ 	.word	0xffffffff


	//   ....[45]....
        /*00e0*/ 	.word	0xffffffff


	//   ....[46]....
        /*00e4*/ 	.word	0xffffffff


	//   ....[47]....
        /*00e8*/ 	.word	0xffffffff


	//   ....[48]....
        /*00ec*/ 	.word	0xffffffff


	//   ....[49]....
        /*00f0*/ 	.word	0xffffffff


	//   ....[50]....
        /*00f4*/ 	.word	0xffffffff


	//   ....[51]....
        /*00f8*/ 	.word	0xffffffff


	//   ....[52]....
        /*00fc*/ 	.word	0xffffffff


	//   ....[53]....
        /*0100*/ 	.word	0xffffffff


	//   ....[54]....
        /*0104*/ 	.word	0xffffffff


	//   ....[55]....
        /*0108*/ 	.word	0xffffffff


	//   ....[56]....
        /*010c*/ 	.word	0xffffffff


	//   ....[57]....
        /*0110*/ 	.word	0xffffffff


	//   ....[58]....
        /*0114*/ 	.word	0xffffffff


	//   ....[59]....
        /*0118*/ 	.word	0xffffffff


	//   ....[60]....
        /*011c*/ 	.word	0xffffffff


	//   ....[61]....
        /*0120*/ 	.word	0xffffffff


	//   ....[62]....
        /*0124*/ 	.word	0xffffffff


	//   ....[63]....
        /*0128*/ 	.word	0xffffffff


	//   ....[64]....
        /*012c*/ 	.word	0xffffffff


	//   ....[65]....
        /*0130*/ 	.word	0xffffffff


	//   ....[66]....
        /*0134*/ 	.word	0xffffffff


	//   ....[67]....
        /*0138*/ 	.word	0xffffffff


	//   ....[68]....
        /*013c*/ 	.word	0xffffffff


	//   ....[69]....
        /*0140*/ 	.word	0xffffffff


	//   ....[70]....
        /*0144*/ 	.word	0xffffffff


	//   ....[71]....
        /*0148*/ 	.word	0xffffffff


	//   ....[72]....
        /*014c*/ 	.word	0xffffffff


	//   ....[73]....
        /*0150*/ 	.word	0xffffffff


	//   ....[74]....
        /*0154*/ 	.word	0xffffffff


	//   ....[75]....
        /*0158*/ 	.word	0xffffffff


	//   ....[76]....
        /*015c*/ 	.word	0xffffffff


	//   ....[77]....
        /*0160*/ 	.word	0xffffffff


	//   ....[78]....
        /*0164*/ 	.word	0xffffffff


	//   ....[79]....
        /*0168*/ 	.word	0xffffffff


	//   ....[80]....
        /*016c*/ 	.word	0xffffffff


	//   ....[81]....
        /*0170*/ 	.word	0xffffffff


	//   ....[82]....
        /*0174*/ 	.word	0xffffffff


	//   ....[83]....
        /*0178*/ 	.word	0xffffffff


	//   ....[84]....
        /*017c*/ 	.word	0xffffffff


	//   ....[85]....
        /*0180*/ 	.word	0xffffffff


	//   ....[86]....
        /*0184*/ 	.word	0xffffffff


	//----- nvinfo : EIATTR_COOP_GROUP_INSTR_OFFSETS
	.align		4
.L_3753:
        /*0188*/ 	.byte	0x04, 0x28
        /*018a*/ 	.short	(.L_3755 - .L_3754)


	//   ....[0]....
.L_3754:
        /*018c*/ 	.word	0x00000ff0


	//   ....[1]....
        /*0190*/ 	.word	0x00001110


	//   ....[2]....
        /*0194*/ 	.word	0x000012b0


	//   ....[3]....
        /*0198*/ 	.word	0x00001450


	//   ....[4]....
        /*019c*/ 	.word	0x00001690


	//   ....[5]....
        /*01a0*/ 	.word	0x00001910


	//   ....[6]....
        /*01a4*/ 	.word	0x00001b60


	//   ....[7]....
        /*01a8*/ 	.word	0x00002530


	//   ....[8]....
        /*01ac*/ 	.word	0x000029e0


	//   ....[9]....
        /*01b0*/ 	.word	0x00002fd0


	//   ....[10]....
        /*01b4*/ 	.word	0x00003000


	//   ....[11]....
        /*01b8*/ 	.word	0x00003070


	//   ....[12]....
        /*01bc*/ 	.word	0x00003080


	//   ....[13]....
        /*01c0*/ 	.word	0x000030f0


	//   ....[14]....
        /*01c4*/ 	.word	0x00003100


	//   ....[15]....
        /*01c8*/ 	.word	0x00003160


	//   ....[16]....
        /*01cc*/ 	.word	0x00003170


	//   ....[17]....
        /*01d0*/ 	.word	0x000031e0


	//   ....[18]....
        /*01d4*/ 	.word	0x00003210


	//   ....[19]....
        /*01d8*/ 	.word	0x00003250


	//   ....[20]....
        /*01dc*/ 	.word	0x00003260


	//   ....[21]....
        /*01e0*/ 	.word	0x00003300


	//   ....[22]....
        /*01e4*/ 	.word	0x00003340


	//   ....[23]....
        /*01e8*/ 	.word	0x00003380


	//   ....[24]....
        /*01ec*/ 	.word	0x000033c0


	//   ....[25]....
        /*01f0*/ 	.word	0x00003510


	//   ....[26]....
        /*01f4*/ 	.word	0x00003550


	//   ....[27]....
        /*01f8*/ 	.word	0x00003590


	//   ....[28]....
        /*01fc*/ 	.word	0x000035d0


	//   ....[29]....
        /*0200*/ 	.word	0x00003600


	//   ....[30]....
        /*0204*/ 	.word	0x000036f0


	//   ....[31]....
        /*0208*/ 	.word	0x00003710


	//   ....[32]....
        /*020c*/ 	.word	0x00003720


	//   ....[33]....
        /*0210*/ 	.word	0x00003730


	//   ....[34]....
        /*0214*/ 	.word	0x00003740


	//   ....[35]....
        /*0218*/ 	.word	0x00003750


	//   ....[36]....
        /*021c*/ 	.word	0x00003760


	//   ....[37]....
        /*0220*/ 	.word	0x00003770


	//   ....[38]....
        /*0224*/ 	.word	0x00003780


	//   ....[39]....
        /*0228*/ 	.word	0x00003850


	//   ....[40]....
        /*022c*/ 	.word	0x00003870


	//   ....[41]....
        /*0230*/ 	.word	0x00003880


	//   ....[42]....
        /*0234*/ 	.word	0x00003890


	//   ....[43]....
        /*0238*/ 	.word	0x00003960


	//   ....[44]....
        /*023c*/ 	.word	0x00003980


	//   ....[45]....
        /*0240*/ 	.word	0x00003990


	//   ....[46]....
        /*0244*/ 	.word	0x000039a0


	//   ....[47]....
        /*0248*/ 	.word	0x00003a70


	//   ....[48]....
        /*024c*/ 	.word	0x00003aa0


	//   ....[49]....
        /*0250*/ 	.word	0x00003ab0


	//   ....[50]....
        /*0254*/ 	.word	0x00003ac0


	//   ....[51]....
        /*0258*/ 	.word	0x00003b90


	//   ....[52]....
        /*025c*/ 	.word	0x00003bc0


	//   ....[53]....
        /*0260*/ 	.word	0x00003bd0


	//   ....[54]....
        /*0264*/ 	.word	0x00003be0


	//   ....[55]....
        /*0268*/ 	.word	0x00003cb0


	//   ....[56]....
        /*026c*/ 	.word	0x00003cf0


	//   ....[57]....
        /*0270*/ 	.word	0x00003d30


	//   ....[58]....
        /*0274*/ 	.word	0x00003d70


	//   ....[59]....
        /*0278*/ 	.word	0x00003db0


	//   ....[60]....
        /*027c*/ 	.word	0x00003df0


	//   ....[61]....
        /*0280*/ 	.word	0x00003e30


	//   ....[62]....
        /*0284*/ 	.word	0x00003e80


	//   ....[63]....
        /*0288*/ 	.word	0x00003ec0


	//   ....[64]....
        /*028c*/ 	.word	0x00003f10


	//   ....[65]....
        /*0290*/ 	.word	0x00004af0


	//   ....[66]....
        /*0294*/ 	.word	0x00004b20


	//   ....[67]....
        /*0298*/ 	.word	0x00004b50


	//   ....[68]....
        /*029c*/ 	.word	0x00004b70


	//   ....[69]....
        /*02a0*/ 	.word	0x00004ba0


	//   ....[70]....
        /*02a4*/ 	.word	0x00004bc0


	//   ....[71]....
        /*02a8*/ 	.word	0x00004bf0


	//   ....[72]....
        /*02ac*/ 	.word	0x00004c20


	//   ....[73]....
        /*02b0*/ 	.word	0x00004d10


	//   ....[74]....
        /*02b4*/ 	.word	0x00004d50


	//   ....[75]....
        /*02b8*/ 	.word	0x00005150


	//   ....[76]....
        /*02bc*/ 	.word	0x00005340


	//   ....[77]....
        /*02c0*/ 	.word	0x00005600


	//   ....[78]....
        /*02c4*/ 	.word	0x00005650


	//   ....[79]....
        /*02c8*/ 	.word	0x000056a0


	//   ....[80]....
        /*02cc*/ 	.word	0x000056d0


	//   ....[81]....
        /*02d0*/ 	.word	0x000056f0


	//   ....[82]....
        /*02d4*/ 	.word	0x000057c0


	//   ....[83]....
        /*02d8*/ 	.word	0x00005800


	//   ....[84]....
        /*02dc*/ 	.word	0x00005850


	//   ....[85]....
        /*02e0*/ 	.word	0x00005880


	//   ....[86]....
        /*02e4*/ 	.word	0x000058a0


	//----- nvinfo : EIATTR_VRC_CTA_INIT_COUNT
	.align		4
.L_3755:
        /*02e8*/ 	.byte	0x02, 0x4a
	.zero		1
	.zero		1


	//----- nvinfo : EIATTR_EXIT_INSTR_OFFSETS
	.align		4
        /*02ec*/ 	.byte	0x04, 0x1c
        /*02ee*/ 	.short	(.L_3757 - .L_3756)


	//   ....[0]....
.L_3756:
        /*02f0*/ 	.word	0x00005940


	//   ....[1]....
        /*02f4*/ 	.word	0x00005ab0


	//----- nvinfo : EIATTR_MAX_THREADS
	.align		4
.L_3757:
        /*02f8*/ 	.byte	0x04, 0x05
        /*02fa*/ 	.short	(.L_3759 - .L_3758)
.L_3758:
        /*02fc*/ 	.word	0x00000020
        /*0300*/ 	.word	0x00000001
        /*0304*/ 	.word	0x00000001


	//----- nvinfo : EIATTR_CRS_STACK_SIZE
	.align		4
.L_3759:
        /*0308*/ 	.byte	0x04, 0x1e
        /*030a*/ 	.short	(.L_3761 - .L_3760)
.L_3760:
        /*030c*/ 	.word	0x00000000


	//----- nvinfo : EIATTR_CBANK_PARAM_SIZE
	.align		4
.L_3761:
        /*0310*/ 	.byte	0x03, 0x19
        /*0312*/ 	.short	0x01f0


	//----- nvinfo : EIATTR_PARAM_CBANK
	.align		4
        /*0314*/ 	.byte	0x04, 0x0a
        /*0316*/ 	.short	(.L_3763 - .L_3762)
	.align		4
.L_3762:
        /*0318*/ 	.word	index@(.nv.constant0._Z25selective_scan_bwd_kernelI32Selective_Scan_bwd_kernel_traitsILi32ELi4ELb0ELb1ELb1ELb0ELb1EN3c104HalfENS1_7complexIfEEEEv12SSMParamsBwd)
        /*031c*/ 	.short	0x0380
        /*031e*/ 	.short	0x01f0


	//----- nvinfo : EIATTR_SW_WAR
	.align		4
.L_3763:
        /*0320*/ 	.byte	0x04, 0x36
        /*0322*/ 	.short	(.L_3765 - .L_3764)
.L_3764:
        /*0324*/ 	.word	0x00000008
.L_3765:


//--------------------- .nv.info._Z25selective_scan_bwd_kernelI32Selective_Scan_bwd_kernel_traitsILi32ELi4ELb0ELb1ELb1ELb1ELb0EN3c104HalfENS1_7complexIfEEEEv12SSMParamsBwd --------------------------
	.section	.nv.info._Z25selective_scan_bwd_kernelI32Selective_Scan_bwd_kernel_traitsILi32ELi4ELb0ELb1ELb1ELb1ELb0EN3c104HalfENS1_7complexIfEEEEv12SSMParamsBwd,"",@"SHT_CUDA_INFO"
	.sectionflags	@""
	.align	4


	//----- nvinfo : EIATTR_CUDA_API_VERSION
	.align		4
        /*0000*/ 	.byte	0x04, 0x37
        /*0002*/ 	.short	(.L_3767 - .L_3766)
.L_3766:
        /*0004*/ 	.word	0x00000082


	//----- nvinfo : EIATTR_KPARAM_INFO
	.align		4
.L_3767:
        /*0008*/ 	.byte	0x04, 0x17
        /*000a*/ 	.short	(.L_3769 - .L_3768)
.L_3768:
        /*000c*/ 	.word	0x00000000
        /*0010*/ 	.short	0x0000
        /*0012*/ 	.short	0x0000
        /*0014*/ 	.byte	0x00, 0xf0, 0xc1, 0x07


	//----- nvinfo : EIATTR_SPARSE_MMA_MASK
	.align		4
.L_3769:
        /*0018*/ 	.byte	0x03, 0x50
        /*001a*/ 	.short	0x0000


	//----- nvinfo : EIATTR_MAXREG_COUNT
	.align		4
        /*001c*/ 	.byte	0x03, 0x1b
        /*001e*/ 	.short	0x00ff


	//----- nvinfo : EIATTR_NUM_BARRIERS
	.align		4
        /*0020*/ 	.byte	0x02, 0x4c
        /*0022*/ 	.byte	0x01
	.zero		1


	//----- nvinfo : EIATTR_MERCURY_ISA_VERSION
	.align		4
        /*0024*/ 	.byte	0x03, 0x5f
        /*0026*/ 	.short	0x0101


	//----- nvinfo : EIATTR_COOP_GROUP_MASK_REGIDS
	.align		4
        /*0028*/ 	.byte	0x04, 0x29
        /*002a*/ 	.short	(.L_3771 - .L_3770)


	//   ....[0]....
.L_3770:
        /*002c*/ 	.word	0xffffffff


	//   ....[1]....
        /*0030*/ 	.word	0xffffffff


	//   ....[2]....
        /*0034*/ 	.word	0xffffffff


	//   ....[3]....
        /*0038*/ 	.word	0xffffffff


	//   ....[4]....
        /*003c*/ 	.word	0xffffffff


	//   ....[5]....
        /*0040*/ 	.word	0xffffffff


	//   ....[6]....
        /*0044*/ 	.word	0xffffffff


	//   ....[7]....
        /*0048*/ 	.word	0xffffffff


	//   ....[8]....
        /*004c*/ 	.word	0xffffffff


	//   ....[9]....
        /*0050*/ 	.word	0xffffffff


	//   ....[10]....
        /*0054*/ 	.word	0xffffffff


	//   ....[11]....
        /*0058*/ 	.word	0xffffffff


	//   ....[12]....
        /*005c*/ 	.word	0xffffffff


	//   ....[13]....
        /*0060*/ 	.word	0xffffffff


	//   ....[14]....
        /*0064*/ 	.word	0xffffffff


	//   ....[15]....
        /*0068*/ 	.word	0xffffffff


	//   ....[16]....
        /*006c*/ 	.word	0xffffffff


	//   ....[17]....
        /*0070*/ 	.word	0xffffffff


	//   ....[18]....
        /*0074*/ 	.word	0xffffffff


	//   ....[19]....
        /*0078*/ 	.word	0xffffffff


	//   ....[20]....
        /*007c*/ 	.word	0xffffffff


	//   ....[21]....
        /*0080*/ 	.word	0xffffffff


	//   ....[22]....
        /*0084*/ 	.word	0xffffffff


	//   ....[23]....
        /*0088*/ 	.word	0xffffffff


	//   ....[24]....
        /*008c*/ 	.word	0xffffffff


	//   ....[25]....
        /*0090*/ 	.word	0xffffffff


	//   ....[26]....
        /*0094*/ 	.word	0xffffffff


	//   ....[27]....
        /*0098*/ 	.word	0xffffffff


	//   ....[28]....
        /*009c*/ 	.word	0xffffffff


	//   ....[29]....
        /*00a0*/ 	.word	0xffffffff


	//   ....[30]....
        /*00a4*/ 	.word	0xffffffff


	//   ....[31]....
        /*00a8*/ 	.word	0xffffffff


	//   ....[32]....
        /*00ac*/ 	.word	0xffffffff


	//   ....[33]....
        /*00b0*/ 	.word	0xffffffff


	//   ....[34]....
        /*00b4*/ 	.word	0xffffffff


	//   ....[35]....
        /*00b8*/ 	.word	0xffffffff


	//   ....[36]....
        /*00bc*/ 	.word	0xffffffff


	//   ....[37]....
        /*00c0*/ 	.word	0xffffffff


	//   ....[38]....
        /*00c4*/ 	.word	0xffffffff


	//   ....[39]....
        /*00c8*/ 	.word	0xffffffff


	//   ....[40]....
        /*00cc*/ 	.word	0xffffffff


	//   ....[41]....
        /*00d0*/ 	.word	0xffffffff


	//   ....[42]....
        /*00d4*/ 	.word	0xffffffff


	//   ....[43]....
        /*00d8*/ 	.word	0xffffffff


	//   ....[44]....
        /*00dc*/ 	.word	0xffffffff


	//   ....[45]....
        /*00e0*/ 	.word	0xffffffff


	//   ....[46]....
        /*00e4*/ 	.word	0xffffffff


	//   ....[47]....
        /*00e8*/ 	.word	0xffffffff


	//   ....[48]....
        /*00ec*/ 	.word	0xffffffff


	//   ....[49]....
        /*00f0*/ 	.word	0xffffffff


	//   ....[50]....
        /*00f4*/ 	.word	0xffffffff


	//   ....[51]....
        /*00f8*/ 	.word	0xffffffff


	//   ....[52]....
        /*00fc*/ 	.word	0xffffffff


	//   ....[53]....
        /*0100*/ 	.word	0xffffffff


	//   ....[54]....
        /*0104*/ 	.word	0xffffffff


	//   ....[55]....
        /*0108*/ 	.word	0xffffffff


	//   ....[56]....
        /*010c*/ 	.word	0xffffffff


	//   ....[57]....
        /*0110*/ 	.word	0xffffffff


	//   ....[58]....
        /*0114*/ 	.word	0xffffffff


	//   ....[59]....
        /*0118*/ 	.word	0xffffffff


	//   ....[60]....
        /*011c*/ 	.word	0xffffffff


	//   ....[61]....
        /*0120*/ 	.word	0xffffffff


	//   ....[62]....
        /*0124*/ 	.word	0xffffffff


	//   ....[63]....
        /*0128*/ 	.word	0xffffffff


	//   ....[64]....
        /*012c*/ 	.word	0xffffffff


	//   ....[65]....
        /*0130*/ 	.word	0xffffffff


	//   ....[66]....
        /*0134*/ 	.word	0xffffffff


	//   ....[67]....
        /*0138*/ 	.word	0xffffffff


	//   ....[68]....
        /*013c*/ 	.word	0xffffffff


	//   ....[69]....
        /*0140*/ 	.word	0xffffffff


	//   ....[70]....
        /*0144*/ 	.word	0xffffffff


	//   ....[71]....
        /*0148*/ 	.word	0xffffffff


	//   ....[72]....
        /*014c*/ 	.word	0xffffffff


	//   ....[73]....
        /*0150*/ 	.word	0xffffffff


	//   ....[74]....
        /*0154*/ 	.word	0xffffffff


	//   ....[75]....
        /*0158*/ 	.word	0xffffffff


	//   ....[76]....
        /*015c*/ 	.word	0xffffffff


	//   ....[77]....
        /*0160*/ 	.word	0xffffffff


	//   ....[78]....
        /*0164*/ 	.word	0xffffffff


	//   ....[79]....
        /*0168*/ 	.word	0xffffffff


	//   ....[80]....
        /*016c*/ 	.word	0xffffffff


	//   ....[81]....
        /*0170*/ 	.word	0xffffffff


	//   ....[82]....
        /*0174*/ 	.word	0xffffffff


	//   ....[83]....
        /*0178*/ 	.word	0xffffffff


	//----- nvinfo : EIATTR_COOP_GROUP_INSTR_OFFSETS
	.align		4
.L_3771:
        /*017c*/ 	.byte	0x04, 0x28
        /*017e*/ 	.short	(.L_3773 - .L_3772)


	//   ....[0]....
.L_3772:
        /*0180*/ 	.word	0x00000fb0


	//   ....[1]....
        /*0184*/ 	.word	0x000010c0


	//   ....[2]....
        /*0188*/ 	.word	0x00001260


	//   ....[3]....
        /*018c*/ 	.word	0x000022e0


	//   ....[4]....
        /*0190*/ 	.word	0x00002790


	//   ....[5]....
        /*0194*/ 	.word	0x00002d80


	//   ....[6]....
        /*0198*/ 	.word	0x00002db0


	//   ....[7]....
        /*019c*/ 	.word	0x00002e20


	//   ....[8]....
        /*01a0*/ 	.word	0x00002e30


	//   ....[9]....
        /*01a4*/ 	.word	0x00002ea0


	//   ....[10]....
        /*01a8*/ 	.word	0x00002eb0


	//   ....[11]....
        /*01ac*/ 	.word	0x00002f10


	//   ....[12]....
        /*01b0*/ 	.word	0x00002f20


	//   ....[13]....
        /*01b4*/ 	.word	0x00002f90


	//   ....[14]....
        /*01b8*/ 	.word	0x00002fc0


	//   ....[15]....
        /*01bc*/ 	.word	0x00003000


	//   ....[16]....
        /*01c0*/ 	.word	0x00003010


	//   ....[17]....
        /*01c4*/ 	.word	0x000030d0


	//   ....[18]....
        /*01c8*/ 	.word	0x00003110


	//   ....[19]....
        /*01cc*/ 	.word	0x00003150


	//   ....[20]....
        /*01d0*/ 	.word	0x00003190


	//   ....[21]....
        /*01d4*/ 	.word	0x00003300


	//   ....[22]....
        /*01d8*/ 	.word	0x00003340


	//   ....[23]....
        /*01dc*/ 	.word	0x00003380


	//   ....[24]....
        /*01e0*/ 	.word	0x000033a0


	//   ....[25]....
        /*01e4*/ 	.word	0x00003490


	//   ....[26]....
        /*01e8*/ 	.word	0x000034b0


	//   ....[27]....
        /*01ec*/ 	.word	0x000034c0


	//   ....[28]....
        /*01f0*/ 	.word	0x000034d0


	//   ....[29]....
        /*01f4*/ 	.word	0x000034e0


	//   ....[30]....
        /*01f8*/ 	.word	0x000034f0


	//   ....[31]....
        /*01fc*/ 	.word	0x00003500


	//   ....[32]....
        /*0200*/ 	.word	0x00003510


	//   ....[33]....
        /*0204*/ 	.word	0x00003520


	//   ....[34]....
        /*0208*/ 	.word	0x00003530


	//   ....[35]....
        /*020c*/ 	.word	0x00003600


	//   ....[36]....
        /*0210*/ 	.word	0x00003620


	//   ....[37]....
        /*0214*/ 	.word	0x00003630


	//   ....[38]....
        /*0218*/ 	.word	0x00003640


	//   ....[39]....
        /*021c*/ 	.word	0x00003710


	//   ....[40]....
        /*0220*/ 	.word	0x00003730


	//   ....[41]....
        /*0224*/ 	.word	0x00003740


	//   ....[42]....
        /*0228*/ 	.word	0x00003750


	//   ....[43]....
        /*022c*/ 	.word	0x00003820


	//   ....[44]....
        /*0230*/ 	.word	0x00003850


	//   ....[45]....
        /*0234*/ 	.word	0x00003860


	//   ....[46]....
        /*0238*/ 	.word	0x00003870


	//   ....[47]....
        /*023c*/ 	.word	0x00003940


	//   ....[48]....
        /*0240*/ 	.word	0x00003970


	//   ....[49]....
        /*0244*/ 	.word	0x00003980


	//   ....[50]....
        /*0248*/ 	.word	0x00003990


	//   ....[51]....
        /*024c*/ 	.word	0x00003a60


	//   ....[52]....
        /*0250*/ 	.word	0x00003aa0


	//   ....[53]....
        /*0254*/ 	.word	0x00003ae0


	//   ....[54]....
        /*0258*/ 	.word	0x00003b20


	//   ....[55]....
        /*025c*/ 	.word	0x00003b60


	//   ....[56]....
        /*0260*/ 	.word	0x00003ba0


	//   ....[57]....
        /*0264*/ 	.word	0x00003bf0


	//   ....[58]....
        /*0268*/ 	.word	0x00003c30


	//   ....[59]....
        /*026c*/ 	.word	0x00003c50


	//   ....[60]....
        /*0270*/ 	.word	0x00003d70


	//   ....[61]....
        /*0274*/ 	.word	0x000048a0


	//   ....[62]....
        /*0278*/ 	.word	0x000048e0


	//   ....[63]....
        /*027c*/ 	.word	0x00004960


	//   ....[64]....
        /*0280*/ 	.word	0x00004980


	//   ....[65]....
        /*0284*/ 	.word	0x000049b0


	//   ....[66]....
        /*0288*/ 	.word	0x000049d0


	//   ....[67]....
        /*028c*/ 	.word	0x00004a00


	//   ....[68]....
        /*0290*/ 	.word	0x00004a30


	//   ....[69]....
        /*0294*/ 	.word	0x00004a90


	//   ....[70]....
        /*0298*/ 	.word	0x00004ad0


	//   ....[71]....
        /*029c*/ 	.word	0x00004f60


	//   ....[72]....
        /*02a0*/ 	.word	0x00004fb0


	//   ....[73]....
        /*02a4*/ 	.word	0x00005410


	//   ....[74]....
        /*02a8*/ 	.word	0x000056d0


	//   ....[75]....
        /*02ac*/ 	.word	0x00005720


	//   ....[76]....
        /*02b0*/ 	.word	0x00005770


	//   ....[77]....
        /*02b4*/ 	.word	0x000057a0


	//   ....[78]....
        /*02b8*/ 	.word	0x000057c0


	//   ....[79]....
        /*02bc*/ 	.word	0x00005890


	//   ....[80]....
        /*02c0*/ 	.word	0x000058d0


	//   ....[81]....
        /*02c4*/ 	.word	0x00005920


	//   ....[82]....
        /*02c8*/ 	.word	0x00005950


	//   ....[83]....
        /*02cc*/ 	.word	0x00005970


	//----- nvinfo : EIATTR_VRC_CTA_INIT_COUNT
	.align		4
.L_3773:
        /*02d0*/ 	.byte	0x02, 0x4a
	.zero		1
	.zero		1


	//----- nvinfo : EIATTR_EXIT_INSTR_OFFSETS
	.align		4
        /*02d4*/ 	.byte	0x04, 0x1c
        /*02d6*/ 	.short	(.L_3775 - .L_3774)


	//   ....[0]....
.L_3774:
        /*02d8*/ 	.word	0x00005a10


	//   ....[1]....
        /*02dc*/ 	.word	0x00005b80


	//----- nvinfo : EIATTR_MAX_THREADS
	.align		4
.L_3775:
        /*02e0*/ 	.byte	0x04, 0x05
        /*02e2*/ 	.short	(.L_3777 - .L_3776)
.L_3776:
        /*02e4*/ 	.word	0x00000020
        /*02e8*/ 	.word	0x00000001
        /*02ec*/ 	.word	0x00000001


	//----- nvinfo : EIATTR_CRS_STACK_SIZE
	.align		4
.L_3777:
        /*02f0*/ 	.byte	0x04, 0x1e
        /*02f2*/ 	.short	(.L_3779 - .L_3778)
.L_3778:
        /*02f4*/ 	.word	0x00000000


	//----- nvinfo : EIATTR_CBANK_PARAM_SIZE
	.align		4
.L_3779:
        /*02f8*/ 	.byte	0x03, 0x19
        /*02fa*/ 	.short	0x01f0


	//----- nvinfo : EIATTR_PARAM_CBANK
	.align		4
        /*02fc*/ 	.byte	0x04, 0x0a
        /*02fe*/ 	.short	(.L_3781 - .L_3780)
	.align		4
.L_3780:
        /*0300*/ 	.word	index@(.nv.constant0._Z25selective_scan_bwd_kernelI32Selective_Scan_bwd_kernel_traitsILi32ELi4ELb0ELb1ELb1ELb1ELb0EN3c104HalfENS1_7complexIfEEEEv12SSMParamsBwd)
        /*0304*/ 	.short	0x0380
        /*0306*/ 	.short	0x01f0


	//----- nvinfo : EIATTR_SW_WAR
	.align		4
.L_3781:
        /*0308*/ 	.byte	0x04, 0x36
        /*030a*/ 	.short	(.L_3783 - .L_3782)
.L_3782:
        /*030c*/ 	.word	0x00000008
.L_3783:


//--------------------- .nv.info._Z25selective_scan_bwd_kernelI32Selective_Scan_bwd_kernel_traitsILi32ELi4ELb0ELb1ELb1ELb1ELb1EN3c104HalfENS1_7complexIfEEEEv12SSMParamsBwd --------------------------
	.section	.nv.info._Z25selective_scan_bwd_kernelI32Selective_Scan_bwd_kernel_traitsILi32ELi4ELb0ELb1ELb1ELb1ELb1EN3c104HalfENS1_7complexIfEEEEv12SSMParamsBwd,"",@"SHT_CUDA_INFO"
	.sectionflags	@""
	.align	4


	//----- nvinfo : EIATTR_CUDA_API_VERSION
	.align		4
        /*0000*/ 	.byte	0x04, 0x37
        /*0002*/ 	.short	(.L_3785 - .L_3784)
.L_3784:
        /*0004*/ 	.word	0x00000082


	//----- nvinfo : EIATTR_KPARAM_INFO
	.align		4
.L_3785:
        /*0008*/ 	.byte	0x04, 0x17
        /*000a*/ 	.short	(.L_3787 - .L_3786)
.L_3786:
        /*000c*/ 	.word	0x00000000
        /*0010*/ 	.short	0x0000
        /*0012*/ 	.short	0x0000
        /*0014*/ 	.byte	0x00, 0xf0, 0xc1, 0x07


	//----- nvinfo : EIATTR_SPARSE_MMA_MASK
	.align		4
.L_3787:
        /*0018*/ 	.byte	0x03, 0x50
        /*001a*/ 	.short	0x0000


	//----- nvinfo : EIATTR_MAXREG_COUNT
	.align		4
        /*001c*/ 	.byte	0x03, 0x1b
        /*001e*/ 	.short	0x00ff


	//----- nvinfo : EIATTR_NUM_BARRIERS
	.align		4
        /*0020*/ 	.byte	0x02, 0x4c
        /*0022*/ 	.byte	0x01
	.zero		1


	//----- nvinfo : EIATTR_MERCURY_ISA_VERSION
	.align		4
        /*0024*/ 	.byte	0x03, 0x5f
        /*0026*/ 	.short	0x0101


	//----- nvinfo : EIATTR_COOP_GROUP_MASK_REGIDS
	.align		4
        /*0028*/ 	.byte	0x04, 0x29
        /*002a*/ 	.short	(.L_3789 - .L_3788)


	//   ....[0]....
.L_3788:
        /*002c*/ 	.word	0xffffffff


	//   ....[1]....
        /*0030*/ 	.word	0xffffffff


	//   ....[2]....
        /*0034*/ 	.word	0xffffffff


	//   ....[3]....
        /*0038*/ 	.word	0xffffffff


	//   ....[4]....
        /*003c*/ 	.word	0xffffffff


	//   ....[5]....
        /*0040*/ 	.word	0xffffffff


	//   ....[6]....
        /*0044*/ 	.word	0xffffffff


	//   ....[7]....
        /*0048*/ 	.word	0xffffffff


	//   ....[8]....
        /*004c*/ 	.word	0xffffffff


	//   ....[9]....
        /*0050*/ 	.word	0xffffffff


	//   ....[10]....
        /*0054*/ 	.word	0xffffffff


	//   ....[11]....
        /*0058*/ 	.word	0xffffffff


	//   ....[12]....
        /*005c*/ 	.word	0xffffffff


	//   ....[13]....
        /*0060*/ 	.word	0xffffffff


	//   ....[14]....
        /*0064*/ 	.word	0xffffffff


	//   ....[15]....
        /*0068*/ 	.word	0xffffffff


	//   ....[16]....
        /*006c*/ 	.word	0xffffffff


	//   ....[17]....
        /*0070*/ 	.word	0xffffffff


	//   ....[18]....
        /*0074*/ 	.word	0xffffffff


	//   ....[19]....
        /*0078*/ 	.word	0xffffffff


	//   ....[20]....
        /*007c*/ 	.word	0xffffffff


	//   ....[21]....
        /*0080*/ 	.word	0xffffffff


	//   ....[22]....
        /*0084*/ 	.word	0xffffffff


	//   ....[23]....
        /*0088*/ 	.word	0xffffffff


	//   ....[24]....
        /*008c*/ 	.word	0xffffffff


	//   ....[25]....
        /*0090*/ 	.word	0xffffffff


	//   ....[26]....
        /*0094*/ 	.word	0xffffffff


	//   ....[27]....
        /*0098*/ 	.word	0xffffffff


	//   ....[28]....
        /*009c*/ 	.word	0xffffffff


	//   ....[29]....
        /*00a0*/ 	.word	0xffffffff


	//   ....[30]....
        /*00a4*/ 	.word	0xffffffff


	//   ....[31]....
        /*00a8*/ 	.word	0xffffffff


	//   ....[32]....
        /*00ac*/ 	.word	0xffffffff


	//   ....[33]....
        /*00b0*/ 	.word	0xffffffff


	//   ....[34]....
        /*00b4*/ 	.word	0xffffffff


	//   ....[35]....
        /*00b8*/ 	.word	0xffffffff


	//   ....[36]....
        /*00bc*/ 	.word	0xffffffff


	//   ....[37]....
        /*00c0*/ 	.word	0xffffffff


	//   ....[38]....
        /*00c4*/ 	.word	0xffffffff


	//   ....[39]....
        /*00c8*/ 	.word	0xffffffff


	//   ....[40]....
        /*00cc*/ 	.word	0xffffffff


	//   ....[41]....
        /*00d0*/ 	.word	0xffffffff


	//   ....[42]....
        /*00d4*/ 	.word	0xffffffff


	//   ....[43]....
        /*00d8*/ 	.word	0xffffffff


	//   ....[44]....
        /*00dc*/ 	.word	0xffffffff


	//   ....[45]....
        /*00e0*/ 	.word	0xffffffff


	//   ....[46]....
        /*00e4*/ 	.word	0xffffffff


	//   ....[47]....
        /*00e8*/ 	.word	0xffffffff


	//   ....[48]....
        /*00ec*/ 	.word	0xffffffff


	//   ....[49]....
        /*00f0*/ 	.word	0xffffffff


	//   ....[50]....
        /*00f4*/ 	.word	0xffffffff


	//   ....[51]....
        /*00f8*/ 	.word	0xffffffff


	//   ....[52]....
        /*00fc*/ 	.word	0xffffffff


	//   ....[53]....
        /*0100*/ 	.word	0xffffffff


	//   ....[54]....
        /*0104*/ 	.word	0xffffffff


	//   ....[55]....
        /*0108*/ 	.word	0xffffffff


	//   ....[56]....
        /*010c*/ 	.word	0xffffffff


	//   ....[57]....
        /*0110*/ 	.word	0xffffffff


	//   ....[58]....
        /*0114*/ 	.word	0xffffffff


	//   ....[59]....
        /*0118*/ 	.word	0xffffffff


	//   ....[60]....
        /*011c*/ 	.word	0xffffffff


	//   ....[61]....
        /*0120*/ 	.word	0xffffffff


	//   ....[62]....
        /*0124*/ 	.word	0xffffffff


	//   ....[63]....
        /*0128*/ 	.word	0xffffffff


	//   ....[64]....
        /*012c*/ 	.word	0xffffffff


	//   ....[65]....
        /*0130*/ 	.word	0xffffffff


	//   ....[66]....
        /*0134*/ 	.word	0xffffffff


	//   ....[67]....
        /*0138*/ 	.word	0xffffffff


	//   ....[68]....
        /*013c*/ 	.word	0xffffffff


	//   ....[69]....
        /*0140*/ 	.word	0xffffffff


	//   ....[70]....
        /*0144*/ 	.word	0xffffffff


	//   ....[71]....
        /*0148*/ 	.word	0xffffffff


	//   ....[72]....
        /*014c*/ 	.word	0xffffffff


	//   ....[73]....
        /*0150*/ 	.word	0xffffffff


	//   ....[74]....
        /*0154*/ 	.word	0xffffffff


	//   ....[75]....
        /*0158*/ 	.word	0xffffffff


	//   ....[76]....
        /*015c*/ 	.word	0xffffffff


	//   ....[77]....
        /*0160*/ 	.word	0xffffffff


	//   ....[78]....
        /*0164*/ 	.word	0xffffffff


	//   ....[79]....
        /*0168*/ 	.word	0xffffffff


	//   ....[80]....
        /*016c*/ 	.word	0xffffffff


	//   ....[81]....
        /*0170*/ 	.word	0xffffffff


	//   ....[82]....
        /*0174*/ 	.word	0xffffffff


	//   ....[83]....
        /*0178*/ 	.word	0xffffffff


	//   ....[84]....
        /*017c*/ 	.word	0xffffffff


	//   ....[85]....
        /*0180*/ 	.word	0xffffffff


	//   ....[86]....
        /*0184*/ 	.word	0xffffffff


	//   ....[87]....
        /*0188*/ 	.word	0xffffffff


	//----- nvinfo : EIATTR_COOP_GROUP_INSTR_OFFSETS
	.align		4
.L_3789:
        /*018c*/ 	.byte	0x04, 0x28
        /*018e*/ 	.short	(.L_3791 - .L_3790)


	//   ....[0]....
.L_3790:
        /*0190*/ 	.word	0x00000fd0


	//   ....[1]....
        /*0194*/ 	.word	0x000010e0


	//   ....[2]....
        /*0198*/ 	.word	0x00001220


	//   ....[3]....
        /*019c*/ 	.word	0x00001d60


	//   ....[4]....
        /*01a0*/ 	.word	0x00001fd0


	//   ....[5]....
        /*01a4*/ 	.word	0x00002220


	//   ....[6]....
        /*01a8*/ 	.word	0x00002420


	//   ....[7]....
        /*01ac*/ 	.word	0x00002dd0


	//   ....[8]....
        /*01b0*/ 	.word	0x00003270


	//   ....[9]....
        /*01b4*/ 	.word	0x00003850


	//   ....[10]....
        /*01b8*/ 	.word	0x00003880


	//   ....[11]....
        /*01bc*/ 	.word	0x000038f0


	//   ....[12]....
        /*01c0*/ 	.word	0x00003900


	//   ....[13]....
        /*01c4*/ 	.word	0x00003970


	//   ....[14]....
        /*01c8*/ 	.word	0x00003980


	//   ....[15]....
        /*01cc*/ 	.word	0x000039e0


	//   ....[16]....
        /*01d0*/ 	.word	0x000039f0


	//   ....[17]....
        /*01d4*/ 	.word	0x00003a60


	//   ....[18]....
        /*01d8*/ 	.word	0x00003a90


	//   ....[19]....
        /*01dc*/ 	.word	0x00003ad0


	//   ....[20]....
        /*01e0*/ 	.word	0x00003ae0


	//   ....[21]....
        /*01e4*/ 	.word	0x00003ba0


	//   ....[22]....
        /*01e8*/ 	.word	0x00003be0


	//   ....[23]....
        /*01ec*/ 	.word	0x00003c10


	//   ....[24]....
        /*01f0*/ 	.word	0x00003c40


	//   ....[25]....
        /*01f4*/ 	.word	0x00003d90


	//   ....[26]....
        /*01f8*/ 	.word	0x00003dd0


	//   ....[27]....
        /*01fc*/ 	.word	0x00003e10


	//   ....[28]....
        /*0200*/ 	.word	0x00003e50


	//   ....[29]....
        /*0204*/ 	.word	0x00003f80


	//   ....[30]....
        /*0208*/ 	.word	0x00003fa0


	//   ....[31]....
        /*020c*/ 	.word	0x00003fb0


	//   ....[32]....
        /*0210*/ 	.word	0x00003fc0


	//   ....[33]....
        /*0214*/ 	.word	0x00003fd0


	//   ....[34]....
        /*0218*/ 	.word	0x00003fe0


	//   ....[35]....
        /*021c*/ 	.word	0x00003ff0


	//   ....[36]....
        /*0220*/ 	.word	0x00004000


	//   ....[37]....
        /*0224*/ 	.word	0x00004010


	//   ....[38]....
        /*0228*/ 	.word	0x00004020


	//   ....[39]....
        /*022c*/ 	.word	0x000040f0


	//   ....[40]....
        /*0230*/ 	.word	0x00004110


	//   ....[41]....
        /*0234*/ 	.word	0x00004120


	//   ....[42]....
        /*0238*/ 	.word	0x00004130


	//   ....[43]....
        /*023c*/ 	.word	0x00004200


	//   ....[44]....
        /*0240*/ 	.word	0x00004220


	//   ....[45]....
        /*0244*/ 	.word	0x00004230


	//   ....[46]....
        /*0248*/ 	.word	0x00004240


	//   ....[47]....
        /*024c*/ 	.word	0x00004310


	//   ....[48]....
        /*0250*/ 	.word	0x00004340


	//   ....[49]....
        /*0254*/ 	.word	0x00004350


	//   ....[50]....
        /*0258*/ 	.word	0x00004360


	//   ....[51]....
        /*025c*/ 	.word	0x00004430


	//   ....[52]....
        /*0260*/ 	.word	0x00004460


	//   ....[53]....
        /*0264*/ 	.word	0x00004470


	//   ....[54]....
        /*0268*/ 	.word	0x00004480


	//   ....[55]....
        /*026c*/ 	.word	0x00004550


	//   ....[56]....
        /*0270*/ 	.word	0x00004590


	//   ....[57]....
        /*0274*/ 	.word	0x000045d0


	//   ....[58]....
        /*0278*/ 	.word	0x00004610


	//   ....[59]....
        /*027c*/ 	.word	0x00004650


	//   ....[60]....
        /*0280*/ 	.word	0x00004690


	//   ....[61]....
        /*0284*/ 	.word	0x000046e0


	//   ....[62]....
        /*0288*/ 	.word	0x00004740


	//   ....[63]....
        /*028c*/ 	.word	0x000047d0


	//   ....[64]....
        /*0290*/ 	.word	0x00004830


	//   ....[65]....
        /*0294*/ 	.word	0x00005390


	//   ....[66]....
        /*0298*/ 	.word	0x000053d0


	//   ....[67]....
        /*029c*/ 	.word	0x00005420


	//   ....[68]....
        /*02a0*/ 	.word	0x00005440


	//   ....[69]....
        /*02a4*/ 	.word	0x00005470


	//   ....[70]....
        /*02a8*/ 	.word	0x00005490


	//   ....[71]....
        /*02ac*/ 	.word	0x000054c0


	//   ....[72]....
        /*02b0*/ 	.word	0x000054f0


	//   ....[73]....
        /*02b4*/ 	.word	0x00005550


	//   ....[74]....
        /*02b8*/ 	.word	0x00005590


	//   ....[75]....
        /*02bc*/ 	.word	0x00005a50


	//   ....[76]....
        /*02c0*/ 	.word	0x00005a90


	//   ....[77]....
        /*02c4*/ 	.word	0x00005f00


	//   ....[78]....
        /*02c8*/ 	.word	0x000061c0


	//   ....[79]....
        /*02cc*/ 	.word	0x00006210


	//   ....[80]....
        /*02d0*/ 	.word	0x00006260


	//   ....[81]....
        /*02d4*/ 	.word	0x00006290


	//   ....[82]....
        /*02d8*/ 	.word	0x000062b0


	//   ....[83]....
        /*02dc*/ 	.word	0x00006380


	//   ....[84]....
        /*02e0*/ 	.word	0x000063c0


	//   ....[85]....
        /*02e4*/ 	.word	0x00006410


	//   ....[86]....
        /*02e8*/ 	.word	0x00006440


	//   ....[87]....
        /*02ec*/ 	.word	0x00006460


	//----- nvinfo : EIATTR_VRC_CTA_INIT_COUNT
	.align		4
.L_3791:
        /*02f0*/ 	.byte	0x02, 0x4a
	.zero		1
	.zero		1


	//----- nvinfo : EIATTR_EXIT_INSTR_OFFSETS
	.align		4
        /*02f4*/ 	.byte	0x04, 0x1c
        /*02f6*/ 	.short	(.L_3793 - .L_3792)


	//   ....[0]....
.L_3792:
        /*02f8*/ 	.word	0x00006500


	//   ....[1]....
        /*02fc*/ 	.word	0x00006670


	//----- nvinfo : EIATTR_MAX_THREADS
	.align		4
.L_3793:
        /*0300*/ 	.byte	0x04, 0x05
        /*0302*/ 	.short	(.L_3795 - .L_3794)
.L_3794:
        /*0304*/ 	.word	0x00000020
        /*0308*/ 	.word	0x00000001
        /*030c*/ 	.word	0x00000001


	//----- nvinfo : EIATTR_CRS_STACK_SIZE
	.align		4
.L_3795:
        /*0310*/ 	.byte	0x04, 0x1e
        /*0312*/ 	.short	(.L_3797 - .L_3796)
.L_3796:
        /*0314*/ 	.word	0x00000000


	//----- nvinfo : EIATTR_CBANK_PARAM_SIZE
	.align		4
.L_3797:
        /*0318*/ 	.byte	0x03, 0x19
        /*031a*/ 	.short	0x01f0


	//----- nvinfo : EIATTR_PARAM_CBANK
	.align		4
        /*031c*/ 	.byte	0x04, 0x0a
        /*031e*/ 	.short	(.L_3799 - .L_3798)
	.align		4
.L_3798:
        /*0320*/ 	.word	index@(.nv.constant0._Z25selective_scan_bwd_kernelI32Selective_Scan_bwd_kernel_traitsILi32ELi4ELb0ELb1ELb1ELb1ELb1EN3c104HalfENS1_7complexIfEEEEv12SSMParamsBwd)
        /*0324*/ 	.short	0x0380
        /*0326*/ 	.short	0x01f0


	//----- nvinfo : EIATTR_SW_WAR
	.align		4
.L_3799:
        /*0328*/ 	.byte	0x04, 0x36
        /*032a*/ 	.short	(.L_3801 - .L_3800)
.L_3800:
        /*032c*/ 	.word	0x00000008
.L_3801:


//--------------------- .nv.info._Z25selective_scan_bwd_kernelI32Selective_Scan_bwd_kernel_traitsILi32ELi4ELb1ELb0ELb0ELb0ELb0EN3c104HalfENS1_7complexIfEEEEv12SSMParamsBwd --------------------------
	.section	.nv.info._Z25selective_scan_bwd_kernelI32Selective_Scan_bwd_kernel_traitsILi32ELi4ELb1ELb0ELb0ELb0ELb0EN3c104HalfENS1_7complexIfEEEEv12SSMParamsBwd,"",@"SHT_CUDA_INFO"
	.sectionflags	@""
	.align	4


	//----- nvinfo : EIATTR_CUDA_API_VERSION
	.align		4
        /*0000*/ 	.byte	0x04, 0x37
        /*0002*/ 	.short	(.L_3803 - .L_3802)
.L_3802:
        /*0004*/ 	.word	0x00000082


	//----- nvinfo : EIATTR_KPARAM_INFO
	.align		4
.L_3803:
        /*0008*/ 	.byte	0x04, 0x17
        /*000a*/ 	.short	(.L_3805 - .L_3804)
.L_3804:
        /*000c*/ 	.word	0x00000000
        /*0010*/ 	.short	0x0000
        /*0012*/ 	.short	0x0000
        /*0014*/ 	.byte	0x00, 0xf0, 0xc1, 0x07


	//----- nvinfo : EIATTR_SPARSE_MMA_MASK
	.align		4
.L_3805:
        /*0018*/ 	.byte	0x03, 0x50
        /*001a*/ 	.short	0x0000


	//----- nvinfo : EIATTR_MAXREG_COUNT
	.align		4
        /*001c*/ 	.byte	0x03, 0x1b
        /*001e*/ 	.short	0x00ff


	//----- nvinfo : EIATTR_NUM_BARRIERS
	.align		4
        /*0020*/ 	.byte	0x02, 0x4c
        /*0022*/ 	.byte	0x01
	.zero		1


	//----- nvinfo : EIATTR_MERCURY_ISA_VERSION
	.align		4
        /*0024*/ 	.byte	0x03, 0x5f
        /*0026*/ 	.short	0x0101


	//----- nvinfo : EIATTR_COOP_GROUP_MASK_REGIDS
	.align		4
        /*0028*/ 	.byte	0x04, 0x29
        /*002a*/ 	.short	(.L_3807 - .L_3806)


	//   ....[0]....
.L_3806:
        /*002c*/ 	.word	0xffffffff


	//   ....[1]....
        /*0030*/ 	.word	0xffffffff


	//   ....[2]....
        /*0034*/ 	.word	0xffffffff


	//   ....[3]....
        /*0038*/ 	.word	0xffffffff


	//   ....[4]....
        /*003c*/ 	.word	0xffffffff


	//   ....[5]....
        /*0040*/ 	.word	0xffffffff


	//   ....[6]....
        /*0044*/ 	.word	0xffffffff


	//   ....[7]....
        /*0048*/ 	.word	0xffffffff


	//   ....[8]....
        /*004c*/ 	.word	0xffffffff


	//   ....[9]....
        /*0050*/ 	.word	0xffffffff


	//   ....[10]....
        /*0054*/ 	.word	0xffffffff


	//   ....[11]....
        /*0058*/ 	.word	0xffffffff


	//   ....[12]....
        /*005c*/ 	.word	0xffffffff


	//   ....[13]....
        /*0060*/ 	.word	0xffffffff


	//   ....[14]....
        /*0064*/ 	.word	0xffffffff


	//   ....[15]....
        /*0068*/ 	.word	0xffffffff


	//   ....[16]....
        /*006c*/ 	.word	0xffffffff


	//   ....[17]....
        /*0070*/ 	.word	0xffffffff


	//   ....[18]....
        /*0074*/ 	.word	0xffffffff


	//   ....[19]....
        /*0078*/ 	.word	0xffffffff


	//   ....[20]....
        /*007c*/ 	.word	0xffffffff


	//   ....[21]....
        /*0080*/ 	.word	0xffffffff


	//   ....[22]....
        /*0084*/ 	.word	0xffffffff


	//   ....[23]....
        /*0088*/ 	.word	0xffffffff


	//   ....[24]....
        /*008c*/ 	.word	0xffffffff


	//   ....[25]....
        /*0090*/ 	.word	0xffffffff


	//   ....[26]....
        /*0094*/ 	.word	0xffffffff


	//   ....[27]....
        /*0098*/ 	.word	0xffffffff


	//   ....[28]....
        /*009c*/ 	.word	0xffffffff


	//   ....[29]....
        /*00a0*/ 	.word	0xffffffff


	//   ....[30]....
        /*00a4*/ 	.word	0xffffffff


	//   ....[31]....
        /*00a8*/ 	.word	0xffffffff


	//   ....[32]....
        /*00ac*/ 	.word	0xffffffff


	//   ....[33]....
        /*00b0*/ 	.word	0xffffffff


	//   ....[34]....
        /*00b4*/ 	.word	0xffffffff


	//   ....[35]....
        /*00b8*/ 	.word	0xffffffff


	//   ....[36]....
        /*00bc*/ 	.word	0xffffffff


	//   ....[37]....
        /*00c0*/ 	.word	0xffffffff


	//   ....[38]....
        /*00c4*/ 	.word	0xffffffff


	//   ....[39]....
        /*00c8*/ 	.word	0xffffffff


	//   ....[40]....
        /*00cc*/ 	.word	0xffffffff


	//   ....[41]....
        /*00d0*/ 	.word	0xffffffff


	//   ....[42]....
        /*00d4*/ 	.word	0xffffffff


	//   ....[43]....
        /*00d8*/ 	.word	0xffffffff


	//   ....[44]....
        /*00dc*/ 	.word	0xffffffff


	//   ....[45]....
        /*00e0*/ 	.word	0xffffffff


	//   ....[46]....
        /*00e4*/ 	.word	0xffffffff


	//   ....[47]....
        /*00e8*/ 	.word	0xffffffff


	//   ....[48]....
        /*00ec*/ 	.word	0xffffffff


	//   ....[49]....
        /*00f0*/ 	.word	0xffffffff


	//   ....[50]....
        /*00f4*/ 	.word	0xffffffff


	//   ....[51]....
        /*00f8*/ 	.word	0xffffffff


	//   ....[52]....
        /*00fc*/ 	.word	0xffffffff


	//   ....[53]....
        /*0100*/ 	.word	0xffffffff


	//   ....[54]....
        /*0104*/ 	.word	0xffffffff


	//   ....[55]....
        /*0108*/ 	.word	0xffffffff


	//   ....[56]....
        /*010c*/ 	.word	0xffffffff


	//   ....[57]....
        /*0110*/ 	.word	0xffffffff


	//   ....[58]....
        /*0114*/ 	.word	0xffffffff


	//   ....[59]....
        /*0118*/ 	.word	0xffffffff


	//   ....[60]....
        /*011c*/ 	.word	0xffffffff


	//   ....[61]....
        /*0120*/ 	.word	0xffffffff


	//   ....[62]....
        /*0124*/ 	.word	0xffffffff


	//   ....[63]....
        /*0128*/ 	.word	0xffffffff


	//   ....[64]....
        /*012c*/ 	.word	0xffffffff


	//   ....[65]....
        /*0130*/ 	.word	0xffffffff


	//   ....[66]....
        /*0134*/ 	.word	0xffffffff


	//   ....[67]....
        /*0138*/ 	.word	0xffffffff


	//   ....[68]....
        /*013c*/ 	.word	0xffffffff


	//   ....[69]....
        /*0140*/ 	.word	0xffffffff


	//   ....[70]....
        /*0144*/ 	.word	0xffffffff


	//   ....[71]....
        /*0148*/ 	.word	0xffffffff


	//   ....[72]....
        /*014c*/ 	.word	0xffffffff


	//   ....[73]....
        /*0150*/ 	.word	0xffffffff


	//   ....[74]....
        /*0154*/ 	.word	0xffffffff


	//   ....[75]....
        /*0158*/ 	.word	0xffffffff


	//   ....[76]....
        /*015c*/ 	.word	0xffffffff


	//   ....[77]....
        /*0160*/ 	.word	0xffffffff


	//   ....[78]....
        /*0164*/ 	.word	0xffffffff


	//   ....[79]....
        /*0168*/ 	.word	0xffffffff


	//   ....[80]....
        /*016c*/ 	.word	0xffffffff


	//   ....[81]....
        /*0170*/ 	.word	0xffffffff


	//   ....[82]....
        /*0174*/ 	.word	0xffffffff


	//   ....[83]....
        /*0178*/ 	.word	0xffffffff


	//   ....[84]....
        /*017c*/ 	.word	0xffffffff


	//   ....[85]....
        /*0180*/ 	.word	0xffffffff


	//   ....[86]....
        /*0184*/ 	.word	0xffffffff


	//   ....[87]....
        /*0188*/ 	.word	0xffffffff


	//   ....[88]....
        /*018c*/ 	.word	0xffffffff


	//   ....[89]....
        /*0190*/ 	.word	0xffffffff


	//   ....[90]....
        /*0194*/ 	.word	0xffffffff


	//----- nvinfo : EIATTR_COOP_GROUP_INSTR_OFFSETS
	.align		4
.L_3807:
        /*0198*/ 	.byte	0x04, 0x28
        /*019a*/ 	.short	(.L_3809 - .L_3808)


	//   ....[0]....
.L_3808:
        /*019c*/ 	.word	0x00000680


	//   ....[1]....
        /*01a0*/ 	.word	0x000006e0


	//   ....[2]....
        /*01a4*/ 	.word	0x000007e0


	//   ....[3]....
        /*01a8*/ 	.word	0x000012d0


	//   ....[4]....
        /*01ac*/ 	.word	0x00001300


	//   ....[5]....
        /*01b0*/ 	.word	0x00001340


	//   ....[6]....
        /*01b4*/ 	.word	0x00001350


	//   ....[7]....
        /*01b8*/ 	.word	0x000013d0


	//   ....[8]....
        /*01bc*/ 	.word	0x00001400


	//   ....[9]....
        /*01c0*/ 	.word	0x00001430


	//   ....[10]....
        /*01c4*/ 	.word	0x00001440


	//   ....[11]....
        /*01c8*/ 	.word	0x000014d0


	//   ....[12]....
        /*01cc*/ 	.word	0x00001510


	//   ....[13]....
        /*01d0*/ 	.word	0x00001520


	//   ....[14]....
        /*01d4*/ 	.word	0x00001530


	//   ....[15]....
        /*01d8*/ 	.word	0x000015d0


	//   ....[16]....
        /*01dc*/ 	.word	0x00001600


	//   ....[17]....
        /*01e0*/ 	.word	0x00001610


	//   ....[18]....
        /*01e4*/ 	.word	0x00001620


	//   ....[19]....
        /*01e8*/ 	.word	0x00001750


	//   ....[20]....
        /*01ec*/ 	.word	0x00001790


	//   ....[21]....
        /*01f0*/ 	.word	0x000017d0


	//   ....[22]....
        /*01f4*/ 	.word	0x00001810


	//   ....[23]....
        /*01f8*/ 	.word	0x00001900


	//   ....[24]....
        /*01fc*/ 	.word	0x000019b0


	//   ....[25]....
        /*0200*/ 	.word	0x000019e0


	//   ....[26]....
        /*0204*/ 	.word	0x000019f0


	//   ....[27]....
        /*0208*/ 	.word	0x00001a00


	//   ....[28]....
        /*020c*/ 	.word	0x00001a10


	//   ....[29]....
        /*0210*/ 	.word	0x00001a20


	//   ....[30]....
        /*0214*/ 	.word	0x00001a40


	//   ....[31]....
        /*0218*/ 	.word	0x00001a60


	//   ....[32]....
        /*021c*/ 	.word	0x00001a70


	//   ....[33]....
        /*0220*/ 	.word	0x00001b60


	//   ....[34]....
        /*0224*/ 	.word	0x00001b70


	//   ....[35]....
        /*0228*/ 	.word	0x00001b80


	//   ....[36]....
        /*022c*/ 	.word	0x00001b90


	//   ....[37]....
        /*0230*/ 	.word	0x00001c60


	//   ....[38]....
        /*0234*/ 	.word	0x00001c80


	//   ....[39]....
        /*0238*/ 	.word	0x00001c90


	//   ....[40]....
        /*023c*/ 	.word	0x00001ca0


	//   ....[41]....
        /*0240*/ 	.word	0x00001d70


	//   ....[42]....
        /*0244*/ 	.word	0x00001d90


	//   ....[43]....
        /*0248*/ 	.word	0x00001da0


	//   ....[44]....
        /*024c*/ 	.word	0x00001db0


	//   ....[45]....
        /*0250*/ 	.word	0x00001e80


	//   ....[46]....
        /*0254*/ 	.word	0x00001ea0


	//   ....[47]....
        /*0258*/ 	.word	0x00001eb0


	//   ....[48]....
        /*025c*/ 	.word	0x00001ec0


	//   ....[49]....
        /*0260*/ 	.word	0x00001f90


	//   ....[50]....
        /*0264*/ 	.word	0x00001fd0


	//   ....[51]....
        /*0268*/ 	.word	0x00001ff0


	//   ....[52]....
        /*026c*/ 	.word	0x00002000


	//   ....[53]....
        /*0270*/ 	.word	0x00002010


	//   ....[54]....
        /*0274*/ 	.word	0x00002020


	//   ....[55]....
        /*0278*/ 	.word	0x00002030


	//   ....[56]....
        /*027c*/ 	.word	0x00002050


	//   ....[57]....
        /*0280*/ 	.word	0x00002070


	//   ....[58]....
        /*0284*/ 	.word	0x000020a0


	//   ....[59]....
        /*0288*/ 	.word	0x000026f0


	//   ....[60]....
        /*028c*/ 	.word	0x00002730


	//   ....[61]....
        /*0290*/ 	.word	0x00002770


	//   ....[62]....
        /*0294*/ 	.word	0x00002790


	//   ....[63]....
        /*0298*/ 	.word	0x000027e0


	//   ....[64]....
        /*029c*/ 	.word	0x00002800


	//   ....[65]....
        /*02a0*/ 	.word	0x00002820


	//   ....[66]....
        /*02a4*/ 	.word	0x00002830


	//   ....[67]....
        /*02a8*/ 	.word	0x00002860


	//   ....[68]....
        /*02ac*/ 	.word	0x00002890


	//   ....[69]....
        /*02b0*/ 	.word	0x000028d0


	//   ....[70]....
        /*02b4*/ 	.word	0x00002910


	//   ....[71]....
        /*02b8*/ 	.word	0x00002a40


	//   ....[72]....
        /*02bc*/ 	.word	0x00002a70


	//   ....[73]....
        /*02c0*/ 	.word	0x00002a90


	//   ....[74]....
        /*02c4*/ 	.word	0x00002aa0


	//   ....[75]....
        /*02c8*/ 	.word	0x00002ae0


	//   ....[76]....
        /*02cc*/ 	.word	0x00002b10


	//   ....[77]....
        /*02d0*/ 	.word	0x00002b30


	//   ....[78]....
        /*02d4*/ 	.word	0x00002b40


	//   ....[79]....
        /*02d8*/ 	.word	0x00002fb0


	//   ....[80]....
        /*02dc*/ 	.word	0x00003190


	//   ....[81]....
        /*02e0*/ 	.word	0x000032a0


	//   ....[82]....
        /*02e4*/ 	.word	0x000032f0


	//   ....[83]....
        /*02e8*/ 	.word	0x00003340


	//   ....[84]....
        /*02ec*/ 	.word	0x00003370


	//   ....[85]....
        /*02f0*/ 	.word	0x00003390


	//   ....[86]....
        /*02f4*/ 	.word	0x00003460


	//   ....[87]....
        /*02f8*/ 	.word	0x000034a0


	//   ....[88]....
        /*02fc*/ 	.word	0x000034f0


	//   ....[89]....
        /*0300*/ 	.word	0x00003520


	//   ....[90]....
        /*0304*/ 	.word	0x00003540


	//----- nvinfo : EIATTR_VRC_CTA_INIT_COUNT
	.align		4
.L_3809:
        /*0308*/ 	.byte	0x02, 0x4a
	.zero		1
	.zero		1


	//----- nvinfo : EIATTR_EXIT_INSTR_OFFSETS
	.align		4
        /*030c*/ 	.byte	0x04, 0x1c
        /*030e*/ 	.short	(.L_3811 - .L_3810)


	//   ....[0]....
.L_3810:
        /*0310*/ 	.word	0x000035e0


	//   ....[1]....
        /*0314*/ 	.word	0x00003b00


	//----- nvinfo : EIATTR_MAX_THREADS
	.align		4
.L_3811:
        /*0318*/ 	.byte	0x04, 0x05
        /*031a*/ 	.short	(.L_3813 - .L_3812)
.L_3812:
        /*031c*/ 	.word	0x00000020
        /*0320*/ 	.word	0x00000001
        /*0324*/ 	.word	0x00000001


	//----- nvinfo : EIATTR_CRS_STACK_SIZE
	.align		4
.L_3813:
        /*0328*/ 	.byte	0x04, 0x1e
        /*032a*/ 	.short	(.L_3815 - .L_3814)
.L_3814:
        /*032c*/ 	.word	0x00000000


	//----- nvinfo : EIATTR_CBANK_PARAM_SIZE
	.align		4
.L_3815:
        /*0330*/ 	.byte	0x03, 0x19
        /*0332*/ 	.short	0x01f0


	//----- nvinfo : EIATTR_PARAM_CBANK
	.align		4
        /*0334*/ 	.byte	0x04, 0x0a
        /*0336*/ 	.short	(.L_3817 - .L_3816)
	.align		4
.L_3816:
        /*0338*/ 	.word	index@(.nv.constant0._Z25selective_scan_bwd_kernelI32Selective_Scan_bwd_kernel_traitsILi32ELi4ELb1ELb0ELb0ELb0ELb0EN3c104HalfENS1_7complexIfEEEEv12SSMParamsBwd)
        /*033c*/ 	.short	0x0380
        /*033e*/ 	.short	0x01f0


	//----- nvinfo : EIATTR_SW_WAR
	.align		4
.L_3817:
        /*0340*/ 	.byte	0x04, 0x36
        /*0342*/ 	.short	(.L_3819 - .L_3818)
.L_3818:
        /*0344*/ 	.word	0x00000008
.L_3819:


//--------------------- .nv.info._Z25selective_scan_bwd_kernelI32Selective_Scan_bwd_kernel_traitsILi32ELi4ELb1ELb0ELb0ELb0ELb1EN3c104HalfENS1_7complexIfEEEEv12SSMParamsBwd --------------------------
	.section	.nv.info._Z25selective_scan_bwd_kernelI32Selective_Scan_bwd_kernel_traitsILi32ELi4ELb1ELb0ELb0ELb0ELb1EN3c104HalfENS1_7complexIfEEEEv12SSMParamsBwd,"",@"SHT_CUDA_INFO"
	.sectionflags	@""
	.align	4


	//----- nvinfo : EIATTR_CUDA_API_VERSION
	.align		4
        /*0000*/ 	.byte	0x04, 0x37
        /*0002*/ 	.short	(.L_3821 - .L_3820)
.L_3820:
        /*0004*/ 	.word	0x00000082


	//----- nvinfo : EIATTR_KPARAM_INFO
	.align		4
.L_3821:
        /*0008*/ 	.byte	0x04, 0x17
        /*000a*/ 	.short	(.L_3823 - .L_3822)
.L_3822:
        /*000c*/ 	.word	0x00000000
        /*0010*/ 	.short	0x0000
        /*0012*/ 	.short	0x0000
        /*0014*/ 	.byte	0x00, 0xf0, 0xc1, 0x07


	//----- nvinfo : EIATTR_SPARSE_MMA_MASK
	.align		4
.L_3823:
        /*0018*/ 	.byte	0x03, 0x50
        /*001a*/ 	.short	0x0000


	//----- nvinfo : EIATTR_MAXREG_COUNT
	.align		4
        /*001c*/ 	.byte	0x03, 0x1b
        /*001e*/ 	.short	0x00ff


	//----- nvinfo : EIATTR_NUM_BARRIERS
	.align		4
        /*0020*/ 	.byte	0x02, 0x4c
        /*0022*/ 	.byte	0x01
	.zero		1


	//----- nvinfo : EIATTR_MERCURY_ISA_VERSION
	.align		4
        /*0024*/ 	.byte	0x03, 0x5f
        /*0026*/ 	.short	0x0101


	//----- nvinfo : EIATTR_COOP_GROUP_MASK_REGIDS
	.align		4
        /*0028*/ 	.byte	0x04, 0x29
        /*002a*/ 	.short	(.L_3825 - .L_3824)


	//   ....[0]....
.L_3824:
        /*002c*/ 	.word	0xffffffff


	//   ....[1]....
        /*0030*/ 	.word	0xffffffff


	//   ....[2]....
        /*0034*/ 	.word	0xffffffff


	//   ....[3]....
        /*0038*/ 	.word	0xffffffff


	//   ....[4]....
        /*003c*/ 	.word	0xffffffff


	//   ....[5]....
        /*0040*/ 	.word	0xffffffff


	//   ....[6]....
        /*0044*/ 	.word	0xffffffff


	//   ....[7]....
        /*0048*/ 	.word	0xffffffff


	//   ....[8]....
        /*004c*/ 	.word	0xffffffff


	//   ....[9]....
        /*0050*/ 	.word	0xffffffff


	//   ....[10]....
        /*0054*/ 	.word	0xffffffff


	//   ....[11]....
        /*0058*/ 	.word	0xffffffff


	//   ....[12]....
        /*005c*/ 	.word	0xffffffff


	//   ....[13]....
        /*0060*/ 	.word	0xffffffff


	//   ....[14]....
        /*0064*/ 	.word	0xffffffff


	//   ....[15]....
        /*0068*/ 	.word	0xffffffff


	//   ....[16]....
        /*006c*/ 	.word	0xffffffff


	//   ....[17]....
        /*0070*/ 	.word	0xffffffff


	//   ....[18]....
        /*0074*/ 	.word	0xffffffff


	//   ....[19]....
        /*0078*/ 	.word	0xffffffff


	//   ....[20]....
        /*007c*/ 	.word	0xffffffff


	//   ....[21]....
        /*0080*/ 	.word	0xffffffff


	//   ....[22]....
        /*0084*/ 	.word	0xffffffff


	//   ....[23]....
        /*0088*/ 	.word	0xffffffff


	//   ....[24]....
        /*008c*/ 	.word	0xffffffff


	//   ....[25]....
        /*0090*/ 	.word	0xffffffff


	//   ....[26]....
        /*0094*/ 	.word	0xffffffff


	//   ....[27]....
        /*0098*/ 	.word	0xffffffff


	//   ....[28]....
        /*009c*/ 	.word	0xffffffff


	//   ....[29]....
        /*00a0*/ 	.word	0xffffffff


	//   ....[30]....
        /*00a4*/ 	.word	0xffffffff


	//   ....[31]....
        /*00a8*/ 	.word	0xffffffff


	//   ....[32]....
        /*00ac*/ 	.word	0xffffffff


	//   ....[33]....
        /*00b0*/ 	.word	0xffffffff


	//   ....[34]....
        /*00b4*/ 	.word	0xffffffff


	//   ....[35]....
        /*00b8*/ 	.word	0xffffffff


	//   ....[36]....
        /*00bc*/ 	.word	0xffffffff


	//   ....[37]....
        /*00c0*/ 	.word	0xffffffff


	//   ....[38]....
        /*00c4*/ 	.word	0xffffffff


	//   ....[39]....
        /*00c8*/ 	.word	0xffffffff


	//   ....[40]....
        /*00cc*/ 	.word	0xffffffff


	//   ....[41]....
        /*00d0*/ 	.word	0xffffffff


	//   ....[42]....
        /*00d4*/ 	.word	0xffffffff


	//   ....[43]....
        /*00d8*/ 	.word	0xffffffff


	//   ....[44]....
        /*00dc*/ 	.word	0xffffffff


	//   ....[45]....
        /*00e0*/ 	.word	0xffffffff


	//   ....[46]....
        /*00e4*/ 	.word	0xffffffff


	//   ....[47]....
        /*00e8*/ 	.word	0xffffffff


	//   ....[48]....
        /*00ec*/ 	.word	0xffffffff


	//   ....[49]....
        /*00f0*/ 	.word	0xffffffff


	//   ....[50]....
        /*00f4*/ 	.word	0xffffffff


	//   ....[51]....
        /*00f8*/ 	.word	0xffffffff


	//   ....[52]....
        /*00fc*/ 	.word	0xffffffff


	//   ....[53]....
        /*0100*/ 	.word	0xffffffff


	//   ....[54]....
        /*0104*/ 	.word	0xffffffff


	//   ....[55]....
        /*0108*/ 	.word	0xffffffff


	//   ....[56]....
        /*010c*/ 	.word	0xffffffff


	//   ....[57]....
        /*0110*/ 	.word	0xffffffff


	//   ....[58]....
        /*0114*/ 	.word	0xffffffff


	//   ....[59]....
        /*0118*/ 	.word	0xffffffff


	//   ....[60]....
        /*011c*/ 	.word	0xffffffff


	//   ....[61]....
        /*0120*/ 	.word	0xffffffff


	//   ....[62]....
        /*0124*/ 	.word	0xffffffff


	//   ....[63]....
        /*0128*/ 	.word	0xffffffff


	//   ....[64]....
        /*012c*/ 	.word	0xffffffff


	//   ....[65]....
        /*0130*/ 	.word	0xffffffff


	//   ....[66]....
        /*0134*/ 	.word	0xffffffff


	//   ....[67]....
        /*0138*/ 	.word	0xffffffff


	//   ....[68]....
        /*013c*/ 	.word	0xffffffff


	//   ....[69]....
        /*0140*/ 	.word	0xffffffff


	//   ....[70]....
        /*0144*/ 	.word	0xffffffff


	//   ....[71]....
        /*0148*/ 	.word	0xffffffff


	//   ....[72]....
        /*014c*/ 	.word	0xffffffff


	//   ....[73]....
        /*0150*/ 	.word	0xffffffff


	//   ....[74]....
        /*0154*/ 	.word	0xffffffff


	//   ....[75]....
        /*0158*/ 	.word	0xffffffff


	//   ....[76]....
        /*015c*/ 	.word	0xffffffff


	//   ....[77]....
        /*0160*/ 	.word	0xffffffff


	//   ....[78]....
        /*0164*/ 	.word	0xffffffff


	//   ....[79]....
        /*0168*/ 	.word	0xffffffff


	//   ....[80]....
        /*016c*/ 	.word	0xffffffff


	//   ....[81]....
        /*0170*/ 	.word	0xffffffff


	//   ....[82]....
        /*0174*/ 	.word	0xffffffff


	//   ....[83]....
        /*0178*/ 	.word	0xffffffff


	//   ....[84]....
        /*017c*/ 	.word	0xffffffff


	//   ....[85]....
        /*0180*/ 	.word	0xffffffff


	//   ....[86]....
        /*0184*/ 	.word	0xffffffff


	//   ....[87]....
        /*0188*/ 	.word	0xffffffff


	//   ....[88]....
        /*018c*/ 	.word	0xffffffff


	//   ....[89]....
        /*0190*/ 	.word	0xffffffff


	//   ....[90]....
        /*0194*/ 	.word	0xffffffff


	//   ....[91]....
        /*0198*/ 	.word	0xffffffff


	//   ....[92]....
        /*019c*/ 	.word	0xffffffff


	//   ....[93]....
        /*01a0*/ 	.word	0xffffffff


	//   ....[94]....
        /*01a4*/ 	.word	0xffffffff


	//----- nvinfo : EIATTR_COOP_GROUP_INSTR_OFFSETS
	.align		4
.L_3825:
        /*01a8*/ 	.byte	0x04, 0x28
        /*01aa*/ 	.short	(.L_3827 - .L_3826)


	//   ....[0]....
.L_3826:
        /*01ac*/ 	.word	0x00000790


	//   ....[1]....
        /*01b0*/ 	.word	0x00000810


	//   ....[2]....
        /*01b4*/ 	.word	0x000008f0


	//   ....[3]....
        /*01b8*/ 	.word	0x000009b0


	//   ....[4]....
        /*01bc*/ 	.word	0x00000c60


	//   ....[5]....
        /*01c0*/ 	.word	0x00000f10


	//   ....[6]....
        /*01c4*/ 	.word	0x000010e0


	//   ....[7]....
        /*01c8*/ 	.word	0x00001c40


	//   ....[8]....
        /*01cc*/ 	.word	0x00001c60


	//   ....[9]....
        /*01d0*/ 	.word	0x00001ca0


	//   ....[10]....
        /*01d4*/ 	.word	0x00001cb0


	//   ....[11]....
        /*01d8*/ 	.word	0x00001d40


	//   ....[12]....
        /*01dc*/ 	.word	0x00001d70


	//   ....[13]....
        /*01e0*/ 	.word	0x00001d90


	//   ....[14]....
        /*01e4*/ 	.word	0x00001da0


	//   ....[15]....
        /*01e8*/ 	.word	0x00001e30


	//   ....[16]....
        /*01ec*/ 	.word	0x00001e70


	//   ....[17]....
        /*01f0*/ 	.word	0x00001e80


	//   ....[18]....
        /*01f4*/ 	.word	0x00001e90


	//   ....[19]....
        /*01f8*/ 	.word	0x00001f20


	//   ....[20]....
        /*01fc*/ 	.word	0x00001f60


	//   ....[21]....
        /*0200*/ 	.word	0x00001f70


	//   ....[22]....
        /*0204*/ 	.word	0x00001f80


	//   ....[23]....
        /*0208*/ 	.word	0x00002090


	//   ....[24]....
        /*020c*/ 	.word	0x000020d0


	//   ....[25]....
        /*0210*/ 	.word	0x00002110


	//   ....[26]....
        /*0214*/ 	.word	0x00002150


	//   ....[27]....
        /*0218*/ 	.word	0x00002280


	//   ....[28]....
        /*021c*/ 	.word	0x000022f0


	//   ....[29]....
        /*0220*/ 	.word	0x00002330


	//   ....[30]....
        /*0224*/ 	.word	0x00002350


	//   ....[31]....
        /*0228*/ 	.word	0x00002360


	//   ....[32]....
        /*022c*/ 	.word	0x00002370


	//   ....[33]....
        /*0230*/ 	.word	0x00002380


	//   ....[34]....
        /*0234*/ 	.word	0x00002390


	//   ....[35]....
        /*0238*/ 	.word	0x000023c0


	//   ....[36]....
        /*023c*/ 	.word	0x000023d0


	//   ....[37]....
        /*0240*/ 	.word	0x000024c0


	//   ....[38]....
        /*0244*/ 	.word	0x000024d0


	//   ....[39]....
        /*0248*/ 	.word	0x000024e0


	//   ....[40]....
        /*024c*/ 	.word	0x000024f0


	//   ....[41]....
        /*0250*/ 	.word	0x000025c0


	//   ....[42]....
        /*0254*/ 	.word	0x000025e0


	//   ....[43]....
        /*0258*/ 	.word	0x000025f0


	//   ....[44]....
        /*025c*/ 	.word	0x00002600


	//   ....[45]....
        /*0260*/ 	.word	0x000026d0


	//   ....[46]....
        /*0264*/ 	.word	0x000026f0


	//   ....[47]....
        /*0268*/ 	.word	0x00002700


	//   ....[48]....
        /*026c*/ 	.word	0x00002710


	//   ....[49]....
        /*0270*/ 	.word	0x000027e0


	//   ....[50]....
        /*0274*/ 	.word	0x00002800


	//   ....[51]....
        /*0278*/ 	.word	0x00002810


	//   ....[52]....
        /*027c*/ 	.word	0x00002820


	//   ....[53]....
        /*0280*/ 	.word	0x000028f0


	//   ....[54]....
        /*0284*/ 	.word	0x00002930


	//   ....[55]....
        /*0288*/ 	.word	0x00002950


	//   ....[56]....
        /*028c*/ 	.word	0x00002960


	//   ....[57]....
        /*0290*/ 	.word	0x00002970


	//   ....[58]....
        /*0294*/ 	.word	0x00002980


	//   ....[59]....
        /*0298*/ 	.word	0x00002990


	//   ....[60]....
        /*029c*/ 	.word	0x000029b0


	//   ....[61]....
        /*02a0*/ 	.word	0x000029d0


	//   ....[62]....
        /*02a4*/ 	.word	0x00002a00


	//   ....[63]....
        /*02a8*/ 	.word	0x00003040


	//   ....[64]....
        /*02ac*/ 	.word	0x00003080


	//   ....[65]....
        /*02b0*/ 	.word	0x000030c0


	//   ....[66]....
        /*02b4*/ 	.word	0x000030f0


	//   ....[67]....
        /*02b8*/ 	.word	0x00003130


	//   ....[68]....
        /*02bc*/ 	.word	0x00003150


	//   ....[69]....
        /*02c0*/ 	.word	0x00003170


	//   ....[70]....
        /*02c4*/ 	.word	0x00003180


	//   ....[71]....
        /*02c8*/ 	.word	0x000031b0


	//   ....[72]....
        /*02cc*/ 	.word	0x000031e0


	//   ....[73]....
        /*02d0*/ 	.word	0x00003210


	//   ....[74]....
        /*02d4*/ 	.word	0x00003250


	//   ....[75]....
        /*02d8*/ 	.word	0x00003350


	//   ....[76]....
        /*02dc*/ 	.word	0x000033a0


	//   ....[77]....
        /*02e0*/ 	.word	0x000033e0


	//   ....[78]....
        /*02e4*/ 	.word	0x00003400


	//   ....[79]....
        /*02e8*/ 	.word	0x00003440


	//   ....[80]....
        /*02ec*/ 	.word	0x00003460


	//   ....[81]....
        /*02f0*/ 	.word	0x00003490


	//   ....[82]....
        /*02f4*/ 	.word	0x000034a0


	//   ....[83]....
        /*02f8*/ 	.word	0x00003910


	//   ....[84]....
        /*02fc*/ 	.word	0x00003ad0


	//   ....[85]....
        /*0300*/ 	.word	0x00003bf0


	//   ....[86]....
        /*0304*/ 	.word	0x00003c40


	//   ....[87]....
        /*0308*/ 	.word	0x00003c90


	//   ....[88]....
        /*030c*/ 	.word	0x00003cc0


	//   ....[89]....
        /*0310*/ 	.word	0x00003ce0


	//   ....[90]....
        /*0314*/ 	.word	0x00003db0


	//   ....[91]....
        /*0318*/ 	.word	0x00003df0


	//   ....[92]....
        /*031c*/ 	.word	0x00003e40


	//   ....[93]....
        /*0320*/ 	.word	0x00003e70


	//   ....[94]....
        /*0324*/ 	.word	0x00003e90


	//----- nvinfo : EIATTR_VRC_CTA_INIT_COUNT
	.align		4
.L_3827:
        /*0328*/ 	.byte	0x02, 0x4a
	.zero		1
	.zero		1


	//----- nvinfo : EIATTR_EXIT_INSTR_OFFSETS
	.align		4
        /*032c*/ 	.byte	0x04, 0x1c
        /*032e*/ 	.short	(.L_3829 - .L_3828)


	//   ....[0]....
.L_3828:
        /*0330*/ 	.word	0x00003f30


	//   ....[1]....
        /*0334*/ 	.word	0x00004450


	//----- nvinfo : EIATTR_MAX_THREADS
	.align		4
.L_3829:
        /*0338*/ 	.byte	0x04, 0x05
        /*033a*/ 	.short	(.L_3831 - .L_3830)
.L_3830:
        /*033c*/ 	.word	0x00000020
        /*0340*/ 	.word	0x00000001
        /*0344*/ 	.word	0x00000001


	//----- nvinfo : EIATTR_CRS_STACK_SIZE
	.align		4
.L_3831:
        /*0348*/ 	.byte	0x04, 0x1e
        /*034a*/ 	.short	(.L_3833 - .L_3832)
.L_3832:
        /*034c*/ 	.word	0x00000000


	//----- nvinfo : EIATTR_CBANK_PARAM_SIZE
	.align		4
.L_3833:
        /*0350*/ 	.byte	0x03, 0x19
        /*0352*/ 	.short	0x01f0


	//----- nvinfo : EIATTR_PARAM_CBANK
	.align		4
        /*0354*/ 	.byte	0x04, 0x0a
        /*0356*/ 	.short	(.L_3835 - .L_3834)
	.align		4
.L_3834:
        /*0358*/ 	.word	index@(.nv.constant0._Z25selective_scan_bwd_kernelI32Selective_Scan_bwd_kernel_traitsILi32ELi4ELb1ELb0ELb0ELb0ELb1EN3c104HalfENS1_7complexIfEEEEv12SSMParamsBwd)
        /*035c*/ 	.short	0x0380
        /*035e*/ 	.short	0x01f0


	//----- nvinfo : EIATTR_SW_WAR
	.align		4
.L_3835:
        /*0360*/ 	.byte	0x04, 0x36
        /*0362*/ 	.short	(.L_3837 - .L_3836)
.L_3836:
        /*0364*/ 	.word	0x00000008
.L_3837:


//--------------------- .nv.info._Z25selective_scan_bwd_kernelI32Selective_Scan_bwd_kernel_traitsILi32ELi4ELb1ELb0ELb0ELb1ELb0EN3c104HalfENS1_7complexIfEEEEv12SSMParamsBwd --------------------------
	.section	.nv.info._Z25selective_scan_bwd_kernelI32Selective_Scan_bwd_kernel_traitsILi32ELi4ELb1ELb0ELb0ELb1ELb0EN3c104HalfENS1_7complexIfEEEEv12SSMParamsBwd,"",@"SHT_CUDA_INFO"
	.sectionflags	@""
	.align	4


	//----- nvinfo : EIATTR_CUDA_API_VERSION
	.align		4
        /*0000*/ 	.byte	0x04, 0x37
        /*0002*/ 	.short	(.L_3839 - .L_3838)
.L_3838:
        /*0004*/ 	.word	0x00000082


	//----- nvinfo : EIATTR_KPARAM_INFO
	.align		4
.L_3839:
        /*0008*/ 	.byte	0x04, 0x17
        /*000a*/ 	.short	(.L_3841 - .L_3840)
.L_3840:
        /*000c*/ 	.word	0x00000000
        /*0010*/ 	.short	0x0000
        /*0012*/ 	.short	0x0000
        /*0014*/ 	.byte	0x00, 0xf0, 0xc1, 0x07


	//----- nvinfo : EIATTR_SPARSE_MMA_MASK
	.align		4
.L_3841:
        /*0018*/ 	.byte	0x03, 0x50
        /*001a*/ 	.short	0x0000


	//----- nvinfo : EIATTR_MAXREG_COUNT
	.align		4
        /*001c*/ 	.byte	0x03, 0x1b
        /*001e*/ 	.short	0x00ff


	//----- nvinfo : EIATTR_NUM_BARRIERS
	.align		4
        /*0020*/ 	.byte	0x02, 0x4c
        /*0022*/ 	.byte	0x01
	.zero		1


	//----- nvinfo : EIATTR_MERCURY_ISA_VERSION
	.align		4
        /*0024*/ 	.byte	0x03, 0x5f
        /*0026*/ 	.short	0x0101


	//----- nvinfo : EIATTR_COOP_GROUP_MASK_REGIDS
	.align		4
        /*0028*/ 	.byte	0x04, 0x29
        /*002a*/ 	.short	(.L_3843 - .L_3842)


	//   ....[0]....
.L_3842:
        /*002c*/ 	.word	0xffffffff


	//   ....[1]....
        /*0030*/ 	.word	0xffffffff


	//   ....[2]....
        /*0034*/ 	.word	0xffffffff


	//   ....[3]....
        /*0038*/ 	.word	0xffffffff


	//   ....[4]....
        /*003c*/ 	.word	0xffffffff


	//   ....[5]....
        /*0040*/ 	.word	0xffffffff


	//   ....[6]....
        /*0044*/ 	.word	0xffffffff


	//   ....[7]....
        /*0048*/ 	.word	0xffffffff


	//   ....[8]....
        /*004c*/ 	.word	0xffffffff


	//   ....[9]....
        /*0050*/ 	.word	0xffffffff


	//   ....[10]....
        /*0054*/ 	.word	0xffffffff


	//   ....[11]....
        /*0058*/ 	.word	0xffffffff


	//   ....[12]....
        /*005c*/ 	.word	0xffffffff


	//   ....[13]....
        /*0060*/ 	.word	0xffffffff


	//   ....[14]....
        /*0064*/ 	.word	0xffffffff


	//   ....[15]....
        /*0068*/ 	.word	0xffffffff


	//   ....[16]....
        /*006c*/ 	.word	0xffffffff


	//   ....[17]....
        /*0070*/ 	.word	0xffffffff


	//   ....[18]....
        /*0074*/ 	.word	0xffffffff


	//   ....[19]....
        /*0078*/ 	.word	0xffffffff


	//   ....[20]....
        /*007c*/ 	.word	0xffffffff


	//   ....[21]....
        /*0080*/ 	.word	0xffffffff


	//   ....[22]....
        /*0084*/ 	.word	0xffffffff


	//   ....[23]....
        /*0088*/ 	.word	0xffffffff


	//   ....[24]....
        /*008c*/ 	.word	0xffffffff


	//   ....[25]....
        /*0090*/ 	.word	0xffffffff


	//   ....[26]....
        /*0094*/ 	.word	0xffffffff


	//   ....[27]....
        /*0098*/ 	.word	0xffffffff


	//   ....[28]....
        /*009c*/ 	.word	0xffffffff


	//   ....[29]....
        /*00a0*/ 	.word	0xffffffff


	//   ....[30]....
        /*00a4*/ 	.word	0xffffffff


	//   ....[31]....
        /*00a8*/ 	.word	0xffffffff


	//   ....[32]....
        /*00ac*/ 	.word	0xffffffff


	//   ....[33]....
        /*00b0*/ 	.word	0xffffffff


	//   ....[34]....
        /*00b4*/ 	.word	0xffffffff


	//   ....[35]....
        /*00b8*/ 	.word	0xffffffff


	//   ....[36]....
        /*00bc*/ 	.word	0xffffffff


	//   ....[37]....
        /*00c0*/ 	.word	0xffffffff


	//   ....[38]....
        /*00c4*/ 	.word	0xffffffff


	//   ....[39]....
        /*00c8*/ 	.word	0xffffffff


	//   ....[40]....
        /*00cc*/ 	.word	0xffffffff


	//   ....[41]....
        /*00d0*/ 	.word	0xffffffff


	//   ....[42]....
        /*00d4*/ 	.word	0xffffffff


	//   ....[43]....
        /*00d8*/ 	.word	0xffffffff


	//   ....[44]....
        /*00dc*/ 	.word	0xffffffff


	//   ....[45]....
        /*00e0*/ 	.word	0xffffffff


	//   ....[46]....
        /*00e4*/ 	.word	0xffffffff


	//   ....[47]....
        /*00e8*/ 	.word	0xffffffff


	//   ....[48]....
        /*00ec*/ 	.word	0xffffffff


	//   ....[49]....
        /*00f0*/ 	.word	0xffffffff


	//   ....[50]....
        /*00f4*/ 	.word	0xffffffff


	//   ....[51]....
        /*00f8*/ 	.word	0xffffffff


	//   ....[52]....
        /*00fc*/ 	.word	0xffffffff


	//   ....[53]....
        /*0100*/ 	.word	0xffffffff


	//   ....[54]....
        /*0104*/ 	.word	0xffffffff


	//   ....[55]....
        /*0108*/ 	.word	0xffffffff


	//   ....[56]....
        /*010c*/ 	.word	0xffffffff


	//   ....[57]....
        /*0110*/ 	.word	0xffffffff


	//   ....[58]....
        /*0114*/ 	.word	0xffffffff


	//   ....[59]....
        /*0118*/ 	.word	0xffffffff


	//   ....[60]....
        /*011c*/ 	.word	0xffffffff


	//   ....[61]....
        /*0120*/ 	.word	0xffffffff


	//   ....[62]....
        /*0124*/ 	.word	0xffffffff


	//   ....[63]....
        /*0128*/ 	.word	0xffffffff


	//   ....[64]....
        /*012c*/ 	.word	0xffffffff


	//   ....[65]....
        /*0130*/ 	.word	0xffffffff


	//   ....[66]....
        /*0134*/ 	.word	0xffffffff


	//   ....[67]....
        /*0138*/ 	.word	0xffffffff


	//   ....[68]....
        /*013c*/ 	.word	0xffffffff


	//   ....[69]....
        /*0140*/ 	.word	0xffffffff


	//   ....[70]....
        /*0144*/ 	.word	0xffffffff


	//   ....[71]....
        /*0148*/ 	.word	0xffffffff


	//   ....[72]....
        /*014c*/ 	.word	0xffffffff


	//   ....[73]....
        /*0150*/ 	.word	0xffffffff


	//   ....[74]....
        /*0154*/ 	.word	0xffffffff


	//   ....[75]....
        /*0158*/ 	.word	0xffffffff


	//   ....[76]....
        /*015c*/ 	.word	0xffffffff


	//   ....[77]....
        /*0160*/ 	.word	0xffffffff


	//   ....[78]....
        /*0164*/ 	.word	0xffffffff


	//   ....[79]....
        /*0168*/ 	.word	0xffffffff


	//   ....[80]....
        /*016c*/ 	.word	0xffffffff


	//   ....[81]....
        /*0170*/ 	.word	0xffffffff


	//   ....[82]....
        /*0174*/ 	.word	0xffffffff


	//   ....[83]....
        /*0178*/ 	.word	0xffffffff


	//   ....[84]....
        /*017c*/ 	.word	0xffffffff


	//   ....[85]....
        /*0180*/ 	.word	0xffffffff


	//   ....[86]....
        /*0184*/ 	.word	0xffffffff


	//   ....[87]....
        /*0188*/ 	.word	0xffffffff


	//   ....[88]....
        /*018c*/ 	.word	0xffffffff


	//   ....[89]....
        /*0190*/ 	.word	0xffffffff


	//   ....[90]....
        /*0194*/ 	.word	0xffffffff


	//   ....[91]....
        /*0198*/ 	.word	0xffffffff


	//----- nvinfo : EIATTR_COOP_GROUP_INSTR_OFFSETS
	.align		4
.L_3843:
        /*019c*/ 	.byte	0x04, 0x28
        /*019e*/ 	.short	(.L_3845 - .L_3844)


	//   ....[0]....
.L_3844:
        /*01a0*/ 	.word	0x000006e0


	//   ....[1]....
        /*01a4*/ 	.word	0x00000760


	//   ....[2]....
        /*01a8*/ 	.word	0x000008e0


	//   ....[3]....
        /*01ac*/ 	.word	0x00001bf0


	//   ....[4]....
        /*01b0*/ 	.word	0x00001c20


	//   ....[5]....
        /*01b4*/ 	.word	0x00001c60


	//   ....[6]....
        /*01b8*/ 	.word	0x00001c70


	//   ....[7]....
        /*01bc*/ 	.word	0x00001d00


	//   ....[8]....
        /*01c0*/ 	.word	0x00001d30


	//   ....[9]....
        /*01c4*/ 	.word	0x00001d50


	//   ....[10]....
        /*01c8*/ 	.word	0x00001d60


	//   ....[11]....
        /*01cc*/ 	.word	0x00001df0


	//   ....[12]....
        /*01d0*/ 	.word	0x00001e30


	//   ....[13]....
        /*01d4*/ 	.word	0x00001e40


	//   ....[14]....
        /*01d8*/ 	.word	0x00001e50


	//   ....[15]....
        /*01dc*/ 	.word	0x00001ee0


	//   ....[16]....
        /*01e0*/ 	.word	0x00001f20


	//   ....[17]....
        /*01e4*/ 	.word	0x00001f30


	//   ....[18]....
        /*01e8*/ 	.word	0x00001f40


	//   ....[19]....
        /*01ec*/ 	.word	0x00002050


	//   ....[20]....
        /*01f0*/ 	.word	0x00002090


	//   ....[21]....
        /*01f4*/ 	.word	0x000020d0


	//   ....[22]....
        /*01f8*/ 	.word	0x00002110


	//   ....[23]....
        /*01fc*/ 	.word	0x00002240


	//   ....[24]....
        /*0200*/ 	.word	0x000022b0


	//   ....[25]....
        /*0204*/ 	.word	0x000022f0


	//   ....[26]....
        /*0208*/ 	.word	0x00002310


	//   ....[27]....
        /*020c*/ 	.word	0x00002320


	//   ....[28]....
        /*0210*/ 	.word	0x00002330


	//   ....[29]....
        /*0214*/ 	.word	0x00002340


	//   ....[30]....
        /*0218*/ 	.word	0x00002350


	//   ....[31]....
        /*021c*/ 	.word	0x00002380


	//   ....[32]....
        /*0220*/ 	.word	0x00002390


	//   ....[33]....
        /*0224*/ 	.word	0x00002480


	//   ....[34]....
        /*0228*/ 	.word	0x00002490


	//   ....[35]....
        /*022c*/ 	.word	0x000024a0


	//   ....[36]....
        /*0230*/ 	.word	0x000024b0


	//   ....[37]....
        /*0234*/ 	.word	0x00002580


	//   ....[38]....
        /*0238*/ 	.word	0x000025a0


	//   ....[39]....
        /*023c*/ 	.word	0x000025b0


	//   ....[40]....
        /*0240*/ 	.word	0x000025c0


	//   ....[41]....
        /*0244*/ 	.word	0x00002690


	//   ....[42]....
        /*0248*/ 	.word	0x000026b0


	//   ....[43]....
        /*024c*/ 	.word	0x000026c0


	//   ....[44]....
        /*0250*/ 	.word	0x000026d0


	//   ....[45]....
        /*0254*/ 	.word	0x000027a0


	//   ....[46]....
        /*0258*/ 	.word	0x000027c0


	//   ....[47]....
        /*025c*/ 	.word	0x000027d0


	//   ....[48]....
        /*0260*/ 	.word	0x000027e0


	//   ....[49]....
        /*0264*/ 	.word	0x000028b0


	//   ....[50]....
        /*0268*/ 	.word	0x000028f0


	//   ....[51]....
        /*026c*/ 	.word	0x00002910


	//   ....[52]....
        /*0270*/ 	.word	0x00002920


	//   ....[53]....
        /*0274*/ 	.word	0x00002930


	//   ....[54]....
        /*0278*/ 	.word	0x00002940


	//   ....[55]....
        /*027c*/ 	.word	0x00002950


	//   ....[56]....
        /*0280*/ 	.word	0x00002970


	//   ....[57]....
        /*0284*/ 	.word	0x00002990


	//   ....[58]....
        /*0288*/ 	.word	0x000029c0


	//   ....[59]....
        /*028c*/ 	.word	0x00003000


	//   ....[60]....
        /*0290*/ 	.word	0x00003040


	//   ....[61]....
        /*0294*/ 	.word	0x00003080


	//   ....[62]....
        /*0298*/ 	.word	0x000030b0


	//   ....[63]....
        /*029c*/ 	.word	0x000030f0


	//   ....[64]....
        /*02a0*/ 	.word	0x00003110


	//   ....[65]....
        /*02a4*/ 	.word	0x00003130


	//   ....[66]....
        /*02a8*/ 	.word	0x00003140


	//   ....[67]....
        /*02ac*/ 	.word	0x00003170


	//   ....[68]....
        /*02b0*/ 	.word	0x000031a0


	//   ....[69]....
        /*02b4*/ 	.word	0x000031d0


	//   ....[70]....
        /*02b8*/ 	.word	0x00003210


	//   ....[71]....
        /*02bc*/ 	.word	0x00003310


	//   ....[72]....
        /*02c0*/ 	.word	0x00003360


	//   ....[73]....
        /*02c4*/ 	.word	0x000033a0


	//   ....[74]....
        /*02c8*/ 	.word	0x000033c0


	//   ....[75]....
        /*02cc*/ 	.word	0x00003400


	//   ....[76]....
        /*02d0*/ 	.word	0x00003420


	//   ....[77]....
        /*02d4*/ 	.word	0x00003450


	//   ....[78]....
        /*02d8*/ 	.word	0x00003460


	//   ....[79]....
        /*02dc*/ 	.word	0x000037f0


	//   ....[80]....
        /*02e0*/ 	.word	0x00003a00


	//   ....[81]....
        /*02e4*/ 	.word	0x00003d00


	//   ....[82]....
        /*02e8*/ 	.word	0x00003e30


	//   ....[83]....
        /*02ec*/ 	.word	0x00003e80


	//   ....[84]....
        /*02f0*/ 	.word	0x00003ed0


	//   ....[85]....
        /*02f4*/ 	.word	0x00003f00


	//   ....[86]....
        /*02f8*/ 	.word	0x00003f20


	//   ....[87]....
        /*02fc*/ 	.word	0x00003ff0


	//   ....[88]....
        /*0300*/ 	.word	0x00004030


	//   ....[89]....
        /*0304*/ 	.word	0x00004080


	//   ....[90]....
        /*0308*/ 	.word	0x000040b0


	//   ....[91]....
        /*030c*/ 	.word	0x000040d0


	//----- nvinfo : EIATTR_VRC_CTA_INIT_COUNT
	.align		4
.L_3845:
        /*0310*/ 	.byte	0x02, 0x4a
	.zero		1
	.zero		1


	//----- nvinfo : EIATTR_EXIT_INSTR_OFFSETS
	.align		4
        /*0314*/ 	.byte	0x04, 0x1c
        /*0316*/ 	.short	(.L_3847 - .L_3846)


	//   ....[0]....
.L_3846:
        /*0318*/ 	.word	0x00004170


	//   ....[1]....
        /*031c*/ 	.word	0x00004690


	//----- nvinfo : EIATTR_MAX_THREADS
	.align		4
.L_3847:
        /*0320*/ 	.byte	0x04, 0x05
        /*0322*/ 	.short	(.L_3849 - .L_3848)
.L_3848:
        /*0324*/ 	.word	0x00000020
        /*0328*/ 	.word	0x00000001
        /*032c*/ 	.word	0x00000001


	//----- nvinfo : EIATTR_CRS_STACK_SIZE
	.align		4
.L_3849:
        /*0330*/ 	.byte	0x04, 0x1e
        /*0332*/ 	.short	(.L_3851 - .L_3850)
.L_3850:
        /*0334*/ 	.word	0x00000000


	//----- nvinfo : EIATTR_CBANK_PARAM_SIZE
	.align		4
.L_3851:
        /*0338*/ 	.byte	0x03, 0x19
        /*033a*/ 	.short	0x01f0


	//----- nvinfo : EIATTR_PARAM_CBANK
	.align		4
        /*033c*/ 	.byte	0x04, 0x0a
        /*033e*/ 	.short	(.L_3853 - .L_3852)
	.align		4
.L_3852:
        /*0340*/ 	.word	index@(.nv.constant0._Z25selective_scan_bwd_kernelI32Selective_Scan_bwd_kernel_traitsILi32ELi4ELb1ELb0ELb0ELb1ELb0EN3c104HalfENS1_7complexIfEEEEv12SSMParamsBwd)
        /*0344*/ 	.short	0x0380
        /*0346*/ 	.short	0x01f0


	//----- nvinfo : EIATTR_SW_WAR
	.align		4
.L_3853:
        /*0348*/ 	.byte	0x04, 0x36
        /*034a*/ 	.short	(.L_3855 - .L_3854)
.L_3854:
        /*034c*/ 	.word	0x00000008
.L_3855:


//--------------------- .nv.info._Z25selective_scan_bwd_kernelI32Selective_Scan_bwd_kernel_traitsILi32ELi4ELb1ELb0ELb0ELb1ELb1EN3c104HalfENS1_7complexIfEEEEv12SSMParamsBwd --------------------------
	.section	.nv.info._Z25selective_scan_bwd_kernelI32Selective_Scan_bwd_kernel_traitsILi32ELi4ELb1ELb0ELb0ELb1ELb1EN3c104HalfENS1_7complexIfEEEEv12SSMParamsBwd,"",@"SHT_CUDA_INFO"
	.sectionflags	@""
	.align	4


	//----- nvinfo : EIATTR_CUDA_API_VERSION
	.align		4
        /*0000*/ 	.byte	0x04, 0x37
        /*0002*/ 	.short	(.L_3857 - .L_3856)
.L_3856:
        /*0004*/ 	.word	0x00000082


	//----- nvinfo : EIATTR_KPARAM_INFO
	.align		4
.L_3857:
        /*0008*/ 	.byte	0x04, 0x17
        /*000a*/ 	.short	(.L_3859 - .L_3858)
.L_3858:
        /*000c*/ 	.word	0x00000000
        /*0010*/ 	.short	0x0000
        /*0012*/ 	.short	0x0000
        /*0014*/ 	.byte	0x00, 0xf0, 0xc1, 0x07


	//----- nvinfo : EIATTR_SPARSE_MMA_MASK
	.align		4
.L_3859:
        /*0018*/ 	.byte	0x03, 0x50
        /*001a*/ 	.short	0x0000


	//----- nvinfo : EIATTR_MAXREG_COUNT
	.align		4
        /*001c*/ 	.byte	0x03, 0x1b
        /*001e*/ 	.short	0x00ff


	//----- nvinfo : EIATTR_NUM_BARRIERS
	.align		4
        /*0020*/ 	.byte	0x02, 0x4c
        /*0022*/ 	.byte	0x01
	.zero		1


	//----- nvinfo : EIATTR_MERCURY_ISA_VERSION
	.align		4
        /*0024*/ 	.byte	0x03, 0x5f
        /*0026*/ 	.short	0x0101


	//----- nvinfo : EIATTR_COOP_GROUP_MASK_REGIDS
	.align		4
        /*0028*/ 	.byte	0x04, 0x29
        /*002a*/ 	.short	(.L_3861 - .L_3860)


	//   ....[0]....
.L_3860:
        /*002c*/ 	.word	0xffffffff


	//   ....[1]....
        /*0030*/ 	.word	0xffffffff


	//   ....[2]....
        /*0034*/ 	.word	0xffffffff


	//   ....[3]....
        /*0038*/ 	.word	0xffffffff


	//   ....[4]....
        /*003c*/ 	.word	0xffffffff


	//   ....[5]....
        /*0040*/ 	.word	0xffffffff


	//   ....[6]....
        /*0044*/ 	.word	0xffffffff


	//   ....[7]....
        /*0048*/ 	.word	0xffffffff


	//   ....[8]....
        /*004c*/ 	.word	0xffffffff


	//   ....[9]....
        /*0050*/ 	.word	0xffffffff


	//   ....[10]....
        /*0054*/ 	.word	0xffffffff


	//   ....[11]....
        /*0058*/ 	.word	0xffffffff


	//   ....[12]....
        /*005c*/ 	.word	0xffffffff


	//   ....[13]....
        /*0060*/ 	.word	0xffffffff


	//   ....[14]....
        /*0064*/ 	.word	0xffffffff


	//   ....[15]....
        /*0068*/ 	.word	0xffffffff


	//   ....[16]....
        /*006c*/ 	.word	0xffffffff


	//   ....[17]....
        /*0070*/ 	.word	0xffffffff


	//   ....[18]....
        /*0074*/ 	.word	0xffffffff


	//   ....[19]....
        /*0078*/ 	.word	0xffffffff


	//   ....[20]....
        /*007c*/ 	.word	0xffffffff


	//   ....[21]....
        /*0080*/ 	.word	0xffffffff


	//   ....[22]....
        /*0084*/ 	.word	0xffffffff


	//   ....[23]....
        /*0088*/ 	.word	0xffffffff


	//   ....[24]....
        /*008c*/ 	.word	0xffffffff


	//   ....[25]....
        /*0090*/ 	.word	0xffffffff


	//   ....[26]....
        /*0094*/ 	.word	0xffffffff


	//   ....[27]....
        /*0098*/ 	.word	0xffffffff


	//   ....[28]....
        /*009c*/ 	.word	0xffffffff


	//   ....[29]....
        /*00a0*/ 	.word	0xffffffff


	//   ....[30]....
        /*00a4*/ 	.word	0xffffffff


	//   ....[31]....
        /*00a8*/ 	.word	0xffffffff


	//   ....[32]....
        /*00ac*/ 	.word	0xffffffff


	//   ....[33]....
        /*00b0*/ 	.word	0xffffffff


	//   ....[34]....
        /*00b4*/ 	.word	0xffffffff


	//   ....[35]....
        /*00b8*/ 	.word	0xffffffff


	//   ....[36]....
        /*00bc*/ 	.word	0xffffffff


	//   ....[37]....
        /*00c0*/ 	.word	0xffffffff


	//   ....[38]....
        /*00c4*/ 	.word	0xffffffff


	//   ....[39]....
        /*00c8*/ 	.word	0xffffffff


	//   ....[40]....
        /*00cc*/ 	.word	0xffffffff


	//   ....[41]....
        /*00d0*/ 	.word	0xffffffff


	//   ....[42]....
        /*00d4*/ 	.word	0xffffffff


	//   ....[43]....
        /*00d8*/ 	.word	0xffffffff


	//   ....[44]....
        /*00dc*/ 	.word	0xffffffff


	//   ....[45]....
        /*00e0*/ 	.word	0xffffffff


	//   ....[46]....
        /*00e4*/ 	.word	0xffffffff


	//   ....[47]....
        /*00e8*/ 	.word	0xffffffff


	//   ....[48]....
        /*00ec*/ 	.word	0xffffffff


	//   ....[49]....
        /*00f0*/ 	.word	0xffffffff


	//   ....[50]....
        /*00f4*/ 	.word	0xffffffff


	//   ....[51]....
        /*00f8*/ 	.word	0xffffffff


	//   ....[52]....
        /*00fc*/ 	.word	0xffffffff


	//   ....[53]....
        /*0100*/ 	.word	0xffffffff


	//   ....[54]....
        /*0104*/ 	.word	0xffffffff


	//   ....[55]....
        /*0108*/ 	.word	0xffffffff


	//   ....[56]....
        /*010c*/ 	.word	0xffffffff


	//   ....[57]....
        /*0110*/ 	.word	0xffffffff


	//   ....[58]....
        /*0114*/ 	.word	0xffffffff


	//   ....[59]....
        /*0118*/ 	.word	0xffffffff


	//   ....[60]....
        /*011c*/ 	.word	0xffffffff


	//   ....[61]....
        /*0120*/ 	.word	0xffffffff


	//   ....[62]....
        /*0124*/ 	.word	0xffffffff


	//   ....[63]....
        /*0128*/ 	.word	0xffffffff


	//   ....[64]....
        /*012c*/ 	.word	0xffffffff


	//   ....[65]....
        /*0130*/ 	.word	0xffffffff


	//   ....[66]....
        /*0134*/ 	.word	0xffffffff


	//   ....[67]....
        /*0138*/ 	.word	0xffffffff


	//   ....[68]....
        /*013c*/ 	.word	0xffffffff


	//   ....[69]....
        /*0140*/ 	.word	0xffffffff


	//   ....[70]....
        /*0144*/ 	.word	0xffffffff


	//   ....[71]....
        /*0148*/ 	.word	0xffffffff


	//   ....[72]....
        /*014c*/ 	.word	0xffffffff


	//   ....[73]....
        /*0150*/ 	.word	0xffffffff


	//   ....[74]....
        /*0154*/ 	.word	0xffffffff


	//   ....[75]....
        /*0158*/ 	.word	0xffffffff


	//   ....[76]....
        /*015c*/ 	.word	0xffffffff


	//   ....[77]....
        /*0160*/ 	.word	0xffffffff


	//   ....[78]....
        /*0164*/ 	.word	0xffffffff


	//   ....[79]....
        /*0168*/ 	.word	0xffffffff


	//   ....[80]....
        /*016c*/ 	.word	0xffffffff


	//   ....[81]....
        /*0170*/ 	.word	0xffffffff


	//   ....[82]....
        /*0174*/ 	.word	0xffffffff


	//   ....[83]....
        /*0178*/ 	.word	0xffffffff


	//   ....[84]....
        /*017c*/ 	.word	0xffffffff


	//   ....[85]....
        /*0180*/ 	.word	0xffffffff


	//   ....[86]....
        /*0184*/ 	.word	0xffffffff


	//   ....[87]....
        /*0188*/ 	.word	0xffffffff


	//   ....[88]....
        /*018c*/ 	.word	0xffffffff


	//   ....[89]....
        /*0190*/ 	.word	0xffffffff


	//   ....[90]....
        /*0194*/ 	.word	0xffffffff


	//   ....[91]....
        /*0198*/ 	.word	0xffffffff


	//   ....[92]....
        /*019c*/ 	.word	0xffffffff


	//   ....[93]....
        /*01a0*/ 	.word	0xffffffff


	//   ....[94]....
        /*01a4*/ 	.word	0xffffffff


	//   ....[95]....
        /*01a8*/ 	.word	0xffffffff


	//----- nvinfo : EIATTR_COOP_GROUP_INSTR_OFFSETS
	.align		4
.L_3861:
        /*01ac*/ 	.byte	0x04, 0x28
        /*01ae*/ 	.short	(.L_3863 - .L_3862)


	//   ....[0]....
.L_3862:
        /*01b0*/ 	.word	0x00000720


	//   ....[1]....
        /*01b4*/ 	.word	0x000007a0


	//   ....[2]....
        /*01b8*/ 	.word	0x000008c0


	//   ....[3]....
        /*01bc*/ 	.word	0x000012d0


	//   ....[4]....
        /*01c0*/ 	.word	0x00001450


	//   ....[5]....
        /*01c4*/ 	.word	0x00001820


	//   ....[6]....
        /*01c8*/ 	.word	0x000019b0


	//   ....[7]....
        /*01cc*/ 	.word	0x000024d0


	//   ....[8]....
        /*01d0*/ 	.word	0x00002500


	//   ....[9]....
        /*01d4*/ 	.word	0x00002540


	//   ....[10]....
        /*01d8*/ 	.word	0x00002550


	//   ....[11]....
        /*01dc*/ 	.word	0x000025e0


	//   ....[12]....
        /*01e0*/ 	.word	0x00002610


	//   ....[13]....
        /*01e4*/ 	.word	0x00002630


	//   ....[14]....
        /*01e8*/ 	.word	0x00002640


	//   ....[15]....
        /*01ec*/ 	.word	0x000026d0


	//   ....[16]....
        /*01f0*/ 	.word	0x00002710


	//   ....[17]....
        /*01f4*/ 	.word	0x00002720


	//   ....[18]....
        /*01f8*/ 	.word	0x00002730


	//   ....[19]....
        /*01fc*/ 	.word	0x000027c0


	//   ....[20]....
        /*0200*/ 	.word	0x00002800


	//   ....[21]....
        /*0204*/ 	.word	0x00002810


	//   ....[22]....
        /*0208*/ 	.word	0x00002820


	//   ....[23]....
        /*020c*/ 	.word	0x00002930


	//   ....[24]....
        /*0210*/ 	.word	0x00002970


	//   ....[25]....
        /*0214*/ 	.word	0x000029b0


	//   ....[26]....
        /*0218*/ 	.word	0x000029f0


	//   ....[27]....
        /*021c*/ 	.word	0x00002b80


	//   ....[28]....
        /*0220*/ 	.word	0x00002bc0


	//   ....[29]....
        /*0224*/ 	.word	0x00002be0


	//   ....[30]....
        /*0228*/ 	.word	0x00002bf0


	//   ....[31]....
        /*022c*/ 	.word	0x00002c00


	//   ....[32]....
        /*0230*/ 	.word	0x00002c10


	//   ....[33]....
        /*0234*/ 	.word	0x00002c20


	//   ....[34]....
        /*0238*/ 	.word	0x00002c30


	//   ....[35]....
        /*023c*/ 	.word	0x00002c60


	//   ....[36]....
        /*0240*/ 	.word	0x00002c70


	//   ....[37]....
        /*0244*/ 	.word	0x00002d60


	//   ....[38]....
        /*0248*/ 	.word	0x00002d70


	//   ....[39]....
        /*024c*/ 	.word	0x00002d80


	//   ....[40]....
        /*0250*/ 	.word	0x00002d90


	//   ....[41]....
        /*0254*/ 	.word	0x00002e60


	//   ....[42]....
        /*0258*/ 	.word	0x00002e80


	//   ....[43]....
        /*025c*/ 	.word	0x00002e90


	//   ....[44]....
        /*0260*/ 	.word	0x00002ea0


	//   ....[45]....
        /*0264*/ 	.word	0x00002f70


	//   ....[46]....
        /*0268*/ 	.word	0x00002f90


	//   ....[47]....
        /*026c*/ 	.word	0x00002fa0


	//   ....[48]....
        /*0270*/ 	.word	0x00002fb0


	//   ....[49]....
        /*0274*/ 	.word	0x00003080


	//   ....[50]....
        /*0278*/ 	.word	0x000030a0


	//   ....[51]....
        /*027c*/ 	.word	0x000030b0


	//   ....[52]....
        /*0280*/ 	.word	0x000030c0


	//   ....[53]....
        /*0284*/ 	.word	0x00003190


	//   ....[54]....
        /*0288*/ 	.word	0x000031d0


	//   ....[55]....
        /*028c*/ 	.word	0x000031f0


	//   ....[56]....
        /*0290*/ 	.word	0x00003200


	//   ....[57]....
        /*0294*/ 	.word	0x00003210


	//   ....[58]....
        /*0298*/ 	.word	0x00003220


	//   ....[59]....
        /*029c*/ 	.word	0x00003230


	//   ....[60]....
        /*02a0*/ 	.word	0x00003250


	//   ....[61]....
        /*02a4*/ 	.word	0x00003270


	//   ....[62]....
        /*02a8*/ 	.word	0x000032a0


	//   ....[63]....
        /*02ac*/ 	.word	0x000038e0


	//   ....[64]....
        /*02b0*/ 	.word	0x00003920


	//   ....[65]....
        /*02b4*/ 	.word	0x00003960


	//   ....[66]....
        /*02b8*/ 	.word	0x00003990


	//   ....[67]....
        /*02bc*/ 	.word	0x000039c0


	//   ....[68]....
        /*02c0*/ 	.word	0x000039e0


	//   ....[69]....
        /*02c4*/ 	.word	0x00003a00


	//   ....[70]....
        /*02c8*/ 	.word	0x00003a20


	//   ....[71]....
        /*02cc*/ 	.word	0x00003a50


	//   ....[72]....
        /*02d0*/ 	.word	0x00003a70


	//   ....[73]....
        /*02d4*/ 	.word	0x00003aa0


	//   ....[74]....
        /*02d8*/ 	.word	0x00003ad0


	//   ....[75]....
        /*02dc*/ 	.word	0x00003bf0


	//   ....[76]....
        /*02e0*/ 	.word	0x00003c30


	//   ....[77]....
        /*02e4*/ 	.word	0x00003c70


	//   ....[78]....
        /*02e8*/ 	.word	0x00003ca0


	//   ....[79]....
        /*02ec*/ 	.word	0x00003ce0


	//   ....[80]....
        /*02f0*/ 	.word	0x00003d00


	//   ....[81]....
        /*02f4*/ 	.word	0x00003d30


	//   ....[82]....
        /*02f8*/ 	.word	0x00003d40


	//   ....[83]....
        /*02fc*/ 	.word	0x000040c0


	//   ....[84]....
        /*0300*/ 	.word	0x000042f0


	//   ....[85]....
        /*0304*/ 	.word	0x000045d0


	//   ....[86]....
        /*0308*/ 	.word	0x00004700


	//   ....[87]....
        /*030c*/ 	.word	0x00004750


	//   ....[88]....
        /*0310*/ 	.word	0x000047a0


	//   ....[89]....
        /*0314*/ 	.word	0x000047d0


	//   ....[90]....
        /*0318*/ 	.word	0x000047f0


	//   ....[91]....
        /*031c*/ 	.word	0x000048c0


	//   ....[92]....
        /*0320*/ 	.word	0x00004900


	//   ....[93]....
        /*0324*/ 	.word	0x00004950


	//   ....[94]....
        /*0328*/ 	.word	0x00004980


	//   ....[95]....
        /*032c*/ 	.word	0x000049a0


	//----- nvinfo : EIATTR_VRC_CTA_INIT_COUNT
	.align		4
.L_3863:
        /*0330*/ 	.byte	0x02, 0x4a
	.zero		1
	.zero		1


	//----- nvinfo : EIATTR_EXIT_INSTR_OFFSETS
	.align		4
        /*0334*/ 	.byte	0x04, 0x1c
        /*0336*/ 	.short	(.L_3865 - .L_3864)


	//   ....[0]....
.L_3864:
        /*0338*/ 	.word	0x00004a40


	//   ....[1]....
        /*033c*/ 	.word	0x00004f60


	//----- nvinfo : EIATTR_MAX_THREADS
	.align		4
.L_3865:
        /*0340*/ 	.byte	0x04, 0x05
        /*0342*/ 	.short	(.L_3867 - .L_3866)
.L_3866:
        /*0344*/ 	.word	0x00000020
        /*0348*/ 	.word	0x00000001
        /*034c*/ 	.word	0x00000001


	//----- nvinfo : EIATTR_CRS_STACK_SIZE
	.align		4
.L_3867:
        /*0350*/ 	.byte	0x04, 0x1e
        /*0352*/ 	.short	(.L_3869 - .L_3868)
.L_3868:
        /*0354*/ 	.word	0x00000000


	//----- nvinfo : EIATTR_CBANK_PARAM_SIZE
	.align		4
.L_3869:
        /*0358*/ 	.byte	0x03, 0x19
        /*035a*/ 	.short	0x01f0


	//----- nvinfo : EIATTR_PARAM_CBANK
	.align		4
        /*035c*/ 	.byte	0x04, 0x0a
        /*035e*/ 	.short	(.L_3871 - .L_3870)
	.align		4
.L_3870:
        /*0360*/ 	.word	index@(.nv.constant0._Z25selective_scan_bwd_kernelI32Selective_Scan_bwd_kernel_traitsILi32ELi4ELb1ELb0ELb0ELb1ELb1EN3c104HalfENS1_7complexIfEEEEv12SSMParamsBwd)
        /*0364*/ 	.short	0x0380
        /*0366*/ 	.short	0x01f0


	//----- nvinfo : EIATTR_SW_WAR
	.align		4
.L_3871:
        /*0368*/ 	.byte	0x04, 0x36
        /*036a*/ 	.short	(.L_3873 - .L_3872)
.L_3872:
        /*036c*/ 	.word	0x00000008
.L_3873:


//--------------------- .nv.info._Z25selective_scan_bwd_kernelI32Selective_Scan_bwd_kernel_traitsILi32ELi4ELb1ELb0ELb1ELb0ELb0EN3c104HalfENS1_7complexIfEEEEv12SSMParamsBwd --------------------------
	.section	.nv.info._Z25selective_scan_bwd_kernelI32Selective_Scan_bwd_kernel_traitsILi32ELi4ELb1ELb0ELb1ELb0ELb0EN3c104HalfENS1_7complexIfEEEEv12SSMParamsBwd,"",@"SHT_CUDA_INFO"
	.sectionflags	@""
	.align	4


	//----- nvinfo : EIATTR_CUDA_API_VERSION
	.align		4
        /*0000*/ 	.byte	0x04, 0x37
        /*0002*/ 	.short	(.L_3875 - .L_3874)
.L_3874:
        /*0004*/ 	.word	0x00000082


	//----- nvinfo : EIATTR_KPARAM_INFO
	.align		4
.L_3875:
        /*0008*/ 	.byte	0x04, 0x17
        /*000a*/ 	.short	(.L_3877 - .L_3876)
.L_3876:
        /*000c*/ 	.word	0x00000000
        /*0010*/ 	.short	0x0000
        /*0012*/ 	.short	0x0000
        /*0014*/ 	.byte	0x00, 0xf0, 0xc1, 0x07


	//----- nvinfo : EIATTR_SPARSE_MMA_MASK
	.align		4
.L_3877:
        /*0018*/ 	.byte	0x03, 0x50
        /*001a*/ 	.short	0x0000


	//----- nvinfo : EIATTR_MAXREG_COUNT
	.align		4
        /*001c*/ 	.byte	0x03, 0x1b
        /*001e*/ 	.short	0x00ff


	//----- nvinfo : EIATTR_NUM_BARRIERS
	.align		4
        /*0020*/ 	.byte	0x02, 0x4c
        /*0022*/ 	.byte	0x01
	.zero		1


	//----- nvinfo : EIATTR_MERCURY_ISA_VERSION
	.align		4
        /*0024*/ 	.byte	0x03, 0x5f
        /*0026*/ 	.short	0x0101


	//----- nvinfo : EIATTR_COOP_GROUP_MASK_REGIDS
	.align		4
        /*0028*/ 	.byte	0x04, 0x29
        /*002a*/ 	.short	(.L_3879 - .L_3878)


	//   ....[0]....
.L_3878:
        /*002c*/ 	.word	0xffffffff


	//   ....[1]....
        /*0030*/ 	.word	0xffffffff


	//   ....[2]....
        /*0034*/ 	.word	0xffffffff


	//   ....[3]....
        /*0038*/ 	.word	0xffffffff


	//   ....[4]....
        /*003c*/ 	.word	0xffffffff


	//   ....[5]....
        /*0040*/ 	.word	0xffffffff


	//   ....[6]....
        /*0044*/ 	.word	0xffffffff


	//   ....[7]....
        /*0048*/ 	.word	0xffffffff


	//   ....[8]....
        /*004c*/ 	.word	0xffffffff


	//   ....[9]....
        /*0050*/ 	.word	0xffffffff


	//   ....[10]....
        /*0054*/ 	.word	0xffffffff


	//   ....[11]....
        /*0058*/ 	.word	0xffffffff


	//   ....[12]....
        /*005c*/ 	.word	0xffffffff


	//   ....[13]....
        /*0060*/ 	.word	0xffffffff


	//   ....[14]....
        /*0064*/ 	.word	0xffffffff


	//   ....[15]....
        /*0068*/ 	.word	0xffffffff


	//   ....[16]....
        /*006c*/ 	.word	0xffffffff


	//   ....[17]....
        /*0070*/ 	.word	0xffffffff


	//   ....[18]....
        /*0074*/ 	.word	0xffffffff


	//   ....[19]....
        /*0078*/ 	.word	0xffffffff


	//   ....[20]....
        /*007c*/ 	.word	0xffffffff


	//   ....[21]....
        /*0080*/ 	.word	0xffffffff


	//   ....[22]....
        /*0084*/ 	.word	0xffffffff


	//   ....[23]....
        /*0088*/ 	.word	0xffffffff


	//   ....[24]....
        /*008c*/ 	.word	0xffffffff


	//   ....[25]....
        /*0090*/ 	.word	0xffffffff


	//   ....[26]....
        /*0094*/ 	.word	0xffffffff


	//   ....[27]....
        /*0098*/ 	.word	0xffffffff


	//   ....[28]....
        /*009c*/ 	.word	0xffffffff


	//   ....[29]....
        /*00a0*/ 	.word	0xffffffff


	//   ....[30]....
        /*00a4*/ 	.word	0xffffffff


	//   ....[31]....
        /*00a8*/ 	.word	0xffffffff


	//   ....[32]....
        /*00ac*/ 	.word	0xffffffff


	//   ....[33]....
        /*00b0*/ 	.word	0xffffffff


	//   ....[34]....
        /*00b4*/ 	.word	0xffffffff


	//   ....[35]....
        /*00b8*/ 	.word	0xffffffff


	//   ....[36]....
        /*00bc*/ 	.word	0xffffffff


	//   ....[37]....
        /*00c0*/ 	.word	0xffffffff


	//   ....[38]....
        /*00c4*/ 	.word	0xffffffff


	//   ....[39]....
        /*00c8*/ 	.word	0xffffffff


	//   ....[40]....
        /*00cc*/ 	.word	0xffffffff


	//   ....[41]....
        /*00d0*/ 	.word	0xffffffff


	//   ....[42]....
        /*00d4*/ 	.word	0xffffffff


	//   ....[43]....
        /*00d8*/ 	.word	0xffffffff


	//   ....[44]....
        /*00dc*/ 	.word	0xffffffff


	//   ....[45]....
        /*00e0*/ 	.word	0xffffffff


	//   ....[46]....
        /*00e4*/ 	.word	0xffffffff


	//   ....[47]....
        /*00e8*/ 	.word	0xffffffff


	//   ....[48]....
        /*00ec*/ 	.word	0xffffffff


	//   ....[49]....
        /*00f0*/ 	.word	0xffffffff


	//   ....[50]....
        /*00f4*/ 	.word	0xffffffff


	//   ....[51]....
        /*00f8*/ 	.word	0xffffffff


	//   ....[52]....
        /*00fc*/ 	.word	0xffffffff


	//   ....[53]....
        /*0100*/ 	.word	0xffffffff


	//   ....[54]....
        /*0104*/ 	.word	0xffffffff


	//   ....[55]....
        /*0108*/ 	.word	0xffffffff


	//   ....[56]....
        /*010c*/ 	.word	0xffffffff


	//   ....[57]....
        /*0110*/ 	.word	0xffffffff


	//   ....[58]....
        /*0114*/ 	.word	0xffffffff


	//   ....[59]....
        /*0118*/ 	.word	0xffffffff


	//   ....[60]....
        /*011c*/ 	.word	0xffffffff


	//   ....[61]....
        /*0120*/ 	.word	0xffffffff


	//   ....[62]....
        /*0124*/ 	.word	0xffffffff


	//   ....[63]....
        /*0128*/ 	.word	0xffffffff


	//   ....[64]....
        /*012c*/ 	.word	0xffffffff


	//   ....[65]....
        /*0130*/ 	.word	0xffffffff


	//   ....[66]....
        /*0134*/ 	.word	0xffffffff


	//   ....[67]....
        /*0138*/ 	.word	0xffffffff


	//   ....[68]....
        /*013c*/ 	.word	0xffffffff


	//   ....[69]....
        /*0140*/ 	.word	0xffffffff


	//   ....[70]....
        /*0144*/ 	.word	0xffffffff


	//   ....[71]....
        /*0148*/ 	.word	0xffffffff


	//   ....[72]....
        /*014c*/ 	.word	0xffffffff


	//   ....[73]....
        /*0150*/ 	.word	0xffffffff


	//   ....[74]....
        /*0154*/ 	.word	0xffffffff


	//   ....[75]....
        /*0158*/ 	.word	0xffffffff


	//   ....[76]....
        /*015c*/ 	.word	0xffffffff


	//   ....[77]....
        /*0160*/ 	.word	0xffffffff


	//   ....[78]....
        /*0164*/ 	.word	0xffffffff


	//   ....[79]....
        /*0168*/ 	.word	0xffffffff


	//   ....[80]....
        /*016c*/ 	.word	0xffffffff


	//   ....[81]....
        /*0170*/ 	.word	0xffffffff


	//   ....[82]....
        /*0174*/ 	.word	0xffffffff


	//   ....[83]....
        /*0178*/ 	.word	0xffffffff


	//   ....[84]....
        /*017c*/ 	.word	0xffffffff


	//   ....[85]....
        /*0180*/ 	.word	0xffffffff


	//   ....[86]....
        /*0184*/ 	.word	0xffffffff


	//   ....[87]....
        /*0188*/ 	.word	0xffffffff


	//   ....[88]....
        /*018c*/ 	.word	0xffffffff


	//   ....[89]....
        /*0190*/ 	.word	0xffffffff


	//   ....[90]....
        /*0194*/ 	.word	0xffffffff


	//   ....[91]....
        /*0198*/ 	.word	0xffffffff


	//----- nvinfo : EIATTR_COOP_GROUP_INSTR_OFFSETS
	.align		4
.L_3879:
        /*019c*/ 	.byte	0x04, 0x28
        /*019e*/ 	.short	(.L_3881 - .L_3880)


	//   ....[0]....
.L_3880:
        /*01a0*/ 	.word	0x00000c10


	//   ....[1]....
        /*01a4*/ 	.word	0x00000c60


	//   ....[2]....
        /*01a8*/ 	.word	0x00000d60


	//   ....[3]....
        /*01ac*/ 	.word	0x00001380


	//   ....[4]....
        /*01b0*/ 	.word	0x000019f0


	//   ....[5]....
        /*01b4*/ 	.word	0x00001a20


	//   ....[6]....
        /*01b8*/ 	.word	0x00001a80


	//   ....[7]....
        /*01bc*/ 	.word	0x00001a90


	//   ....[8]....
        /*01c0*/ 	.word	0x00001b00


	//   ....[9]....
        /*01c4*/ 	.word	0x00001b20


	//   ....[10]....
        /*01c8*/ 	.word	0x00001b70


	//   ....[11]....
        /*01cc*/ 	.word	0x00001b80


	//   ....[12]....
        /*01d0*/ 	.word	0x00001c00


	//   ....[13]....
        /*01d4*/ 	.word	0x00001c30


	//   ....[14]....
        /*01d8*/ 	.word	0x00001c60


	//   ....[15]....
        /*01dc*/ 	.word	0x00001c70


	//   ....[16]....
        /*01e0*/ 	.word	0x00001d00


	//   ....[17]....
        /*01e4*/ 	.word	0x00001d40


	//   ....[18]....
        /*01e8*/ 	.word	0x00001d50


	//   ....[19]....
        /*01ec*/ 	.word	0x00001d60


	//   ....[20]....
        /*01f0*/ 	.word	0x00001e00


	//   ....[21]....
        /*01f4*/ 	.word	0x00001e40


	//   ....[22]....
        /*01f8*/ 	.word	0x00001e70


	//   ....[23]....
        /*01fc*/ 	.word	0x00001e90


	//   ....[24]....
        /*0200*/ 	.word	0x00001f60


	//   ....[25]....
        /*0204*/ 	.word	0x00001fa0


	//   ....[26]....
        /*0208*/ 	.word	0x00001fe0


	//   ....[27]....
        /*020c*/ 	.word	0x00002020


	//   ....[28]....
        /*0210*/ 	.word	0x00002130


	//   ....[29]....
        /*0214*/ 	.word	0x00002140


	//   ....[30]....
        /*0218*/ 	.word	0x00002150


	//   ....[31]....
        /*021c*/ 	.word	0x00002200


	//   ....[32]....
        /*0220*/ 	.word	0x00002230


	//   ....[33]....
        /*0224*/ 	.word	0x00002240


	//   ....[34]....
        /*0228*/ 	.word	0x000023c0


	//   ....[35]....
        /*022c*/ 	.word	0x00002400


	//   ....[36]....
        /*0230*/ 	.word	0x00002460


	//   ....[37]....
        /*0234*/ 	.word	0x00002470


	//   ....[38]....
        /*0238*/ 	.word	0x00002540


	//   ....[39]....
        /*023c*/ 	.word	0x00002560


	//   ....[40]....
        /*0240*/ 	.word	0x00002570


	//   ....[41]....
        /*0244*/ 	.word	0x00002580


	//   ....[42]....
        /*0248*/ 	.word	0x00002650


	//   ....[43]....
        /*024c*/ 	.word	0x00002670


	//   ....[44]....
        /*0250*/ 	.word	0x00002680


	//   ....[45]....
        /*0254*/ 	.word	0x00002690


	//   ....[46]....
        /*0258*/ 	.word	0x00002760


	//   ....[47]....
        /*025c*/ 	.word	0x00002790


	//   ....[48]....
        /*0260*/ 	.word	0x000027a0


	//   ....[49]....
        /*0264*/ 	.word	0x000027b0


	//   ....[50]....
        /*0268*/ 	.word	0x00002880


	//   ....[51]....
        /*026c*/ 	.word	0x000028c0


	//   ....[52]....
        /*0270*/ 	.word	0x00002900


	//   ....[53]....
        /*0274*/ 	.word	0x00002940


	//   ....[54]....
        /*0278*/ 	.word	0x00002980


	//   ....[55]....
        /*027c*/ 	.word	0x000029c0


	//   ....[56]....
        /*0280*/ 	.word	0x00002a00


	//   ....[57]....
        /*0284*/ 	.word	0x00002a50


	//   ....[58]....
        /*0288*/ 	.word	0x00002ab0


	//   ....[59]....
        /*028c*/ 	.word	0x00002af0


	//   ....[60]....
        /*0290*/ 	.word	0x00003590


	//   ....[61]....
        /*0294*/ 	.word	0x000035d0


	//   ....[62]....
        /*0298*/ 	.word	0x00003600


	//   ....[63]....
        /*029c*/ 	.word	0x00003610


	//   ....[64]....
        /*02a0*/ 	.word	0x00003640


	//   ....[65]....
        /*02a4*/ 	.word	0x00003660


	//   ....[66]....
        /*02a8*/ 	.word	0x00003680


	//   ....[67]....
        /*02ac*/ 	.word	0x000036a0


	//   ....[68]....
        /*02b0*/ 	.word	0x000036d0


	//   ....[69]....
        /*02b4*/ 	.word	0x000036f0


	//   ....[70]....
        /*02b8*/ 	.word	0x00003710


	//   ....[71]....
        /*02bc*/ 	.word	0x00003730


	//   ....[72]....
        /*02c0*/ 	.word	0x000037a0


	//   ....[73]....
        /*02c4*/ 	.word	0x000037e0


	//   ....[74]....
        /*02c8*/ 	.word	0x00003820


	//   ....[75]....
        /*02cc*/ 	.word	0x00003850


	//   ....[76]....
        /*02d0*/ 	.word	0x000038c0


	//   ....[77]....
        /*02d4*/ 	.word	0x000038e0


	//   ....[78]....
        /*02d8*/ 	.word	0x00003900


	//   ....[79]....
        /*02dc*/ 	.word	0x00003910


	//   ....[80]....
        /*02e0*/ 	.word	0x00003de0


	//   ....[81]....
        /*02e4*/ 	.word	0x00003f90


	//   ....[82]....
        /*02e8*/ 	.word	0x000040a0


	//   ....[83]....
        /*02ec*/ 	.word	0x000040f0


	//   ....[84]....
        /*02f0*/ 	.word	0x00004140


	//   ....[85]....
        /*02f4*/ 	.word	0x00004170


	//   ....[86]....
        /*02f8*/ 	.word	0x00004190


	//   ....[87]....
        /*02fc*/ 	.word	0x00004260


	//   ....[88]....
        /*0300*/ 	.word	0x000042a0


	//   ....[89]....
        /*0304*/ 	.word	0x000042f0


	//   ....[90]....
        /*0308*/ 	.word	0x00004320


	//   ....[91]....
        /*030c*/ 	.word	0x00004340


	//----- nvinfo : EIATTR_VRC_CTA_INIT_COUNT
	.align		4
.L_3881:
        /*0310*/ 	.byte	0x02, 0x4a
	.zero		1
	.zero		1


	//----- nvinfo : EIATTR_EXIT_INSTR_OFFSETS
	.align		4
        /*0314*/ 	.byte	0x04, 0x1c
        /*0316*/ 	.short	(.L_3883 - .L_3882)


	//   ....[0]....
.L_3882:
        /*0318*/ 	.word	0x000043e0


	//   ....[1]....
        /*031c*/ 	.word	0x00004620


	//----- nvinfo : EIATTR_MAX_THREADS
	.align		4
.L_3883:
        /*0320*/ 	.byte	0x04, 0x05
        /*0322*/ 	.short	(.L_3885 - .L_3884)
.L_3884:
        /*0324*/ 	.word	0x00000020
        /*0328*/ 	.word	0x00000001
        /*032c*/ 	.word	0x00000001


	//----- nvinfo : EIATTR_CRS_STACK_SIZE
	.align		4
.L_3885:
        /*0330*/ 	.byte	0x04, 0x1e
        /*0332*/ 	.short	(.L_3887 - .L_3886)
.L_3886:
        /*0334*/ 	.word	0x00000000


	//----- nvinfo : EIATTR_CBANK_PARAM_SIZE
	.align		4
.L_3887:
        /*0338*/ 	.byte	0x03, 0x19
        /*033a*/ 	.short	0x01f0


	//----- nvinfo : EIATTR_PARAM_CBANK
	.align		4
        /*033c*/ 	.byte	0x04, 0x0a
        /*033e*/ 	.short	(.L_3889 - .L_3888)
	.align		4
.L_3888:
        /*0340*/ 	.word	index@(.nv.constant0._Z25selective_scan_bwd_kernelI32Selective_Scan_bwd_kernel_traitsILi32ELi4ELb1ELb0ELb1ELb0ELb0EN3c104HalfENS1_7complexIfEEEEv12SSMParamsBwd)
        /*0344*/ 	.short	0x0380
        /*0346*/ 	.short	0x01f0


	//----- nvinfo : EIATTR_SW_WAR
	.align		4
.L_3889:
        /*0348*/ 	.byte	0x04, 0x36
        /*034a*/ 	.short	(.L_3891 - .L_3890)
.L_3890:
        /*034c*/ 	.word	0x00000008
.L_3891:


//--------------------- .nv.info._Z25selective_scan_bwd_kernelI32Selective_Scan_bwd_kernel_traitsILi32ELi4ELb1ELb0ELb1ELb0ELb1EN3c104HalfENS1_7complexIfEEEEv12SSMParamsBwd --------------------------
	.section	.nv.info._Z25selective_scan_bwd_kernelI32Selective_Scan_bwd_kernel_traitsILi32ELi4ELb1ELb0ELb1ELb0ELb1EN3c104HalfENS1_7complexIfEEEEv12SSMParamsBwd,"",@"SHT_CUDA_INFO"
	.sectionflags	@""
	.align	4


	//----- nvinfo : EIATTR_CUDA_API_VERSION
	.align		4
        /*0000*/ 	.byte	0x04, 0x37
        /*0002*/ 	.short	(.L_3893 - .L_3892)
.L_3892:
        /*0004*/ 	.word	0x00000082


	//----- nvinfo : EIATTR_KPARAM_INFO
	.align		4
.L_3893:
        /*0008*/ 	.byte	0x04, 0x17
        /*000a*/ 	.short	(.L_3895 - .L_3894)
.L_3894:
        /*000c*/ 	.word	0x00000000
        /*0010*/ 	.short	0x0000
        /*0012*/ 	.short	0x0000
        /*0014*/ 	.byte	0x00, 0xf0, 0xc1, 0x07


	//----- nvinfo : EIATTR_SPARSE_MMA_MASK
	.align		4
.L_3895:
        /*0018*/ 	.byte	0x03, 0x50
        /*001a*/ 	.short	0x0000


	//----- nvinfo : EIATTR_MAXREG_COUNT
	.align		4
        /*001c*/ 	.byte	0x03, 0x1b
        /*001e*/ 	.short	0x00ff


	//----- nvinfo : EIATTR_NUM_BARRIERS
	.align		4
        /*0020*/ 	.byte	0x02, 0x4c
        /*0022*/ 	.byte	0x01
	.zero		1


	//----- nvinfo : EIATTR_MERCURY_ISA_VERSION
	.align		4
        /*0024*/ 	.byte	0x03, 0x5f
        /*0026*/ 	.short	0x0101


	//----- nvinfo : EIATTR_COOP_GROUP_MASK_REGIDS
	.align		4
        /*0028*/ 	.byte	0x04, 0x29
        /*002a*/ 	.short	(.L_3897 - .L_3896)


	//   ....[0]....
.L_3896:
        /*002c*/ 	.word	0xffffffff


	//   ....[1]....
        /*0030*/ 	.word	0xffffffff


	//   ....[2]....
        /*0034*/ 	.word	0xffffffff


	//   ....[3]....
        /*0038*/ 	.word	0xffffffff


	//   ....[4]....
        /*003c*/ 	.word	0xffffffff


	//   ....[5]....
        /*0040*/ 	.word	0xffffffff


	//   ....[6]....
        /*0044*/ 	.word	0xffffffff


	//   ....[7]....
        /*0048*/ 	.word	0xffffffff


	//   ....[8]....
        /*004c*/ 	.word	0xffffffff


	//   ....[9]....
        /*0050*/ 	.word	0xffffffff


	//   ....[10]....
        /*0054*/ 	.word	0xffffffff


	//   ....[11]....
        /*0058*/ 	.word	0xffffffff


	//   ....[12]....
        /*005c*/ 	.word	0xffffffff


	//   ....[13]....
        /*0060*/ 	.word	0xffffffff


	//   ....[14]....
        /*0064*/ 	.word	0xffffffff


	//   ....[15]....
        /*0068*/ 	.word	0xffffffff


	//   ....[16]....
        /*006c*/ 	.word	0xffffffff


	//   ....[17]....
        /*0070*/ 	.word	0xffffffff


	//   ....[18]....
        /*0074*/ 	.word	0xffffffff


	//   ....[19]....
        /*0078*/ 	.word	0xffffffff


	//   ....[20]....
        /*007c*/ 	.word	0xffffffff


	//   ....[21]....
        /*0080*/ 	.word	0xffffffff


	//   ....[22]....
        /*0084*/ 	.word	0xffffffff


	//   ....[23]....
        /*0088*/ 	.word	0xffffffff


	//   ....[24]....
        /*008c*/ 	.word	0xffffffff


	//   ....[25]....
        /*0090*/ 	.word	0xffffffff


	//   ....[26]....
        /*0094*/ 	.word	0xffffffff


	//   ....[27]....
        /*0098*/ 	.word	0xffffffff


	//   ....[28]....
        /*009c*/ 	.word	0xffffffff


	//   ....[29]....
        /*00a0*/ 	.word	0xffffffff


	//   ....[30]....
        /*00a4*/ 	.word	0xffffffff


	//   ....[31]....
        /*00a8*/ 	.word	0xffffffff


	//   ....[32]....
        /*00ac*/ 	.word	0xffffffff


	//   ....[33]....
        /*00b0*/ 	.word	0xffffffff


	//   ....[34]....
        /*00b4*/ 	.word	0xffffffff


	//   ....[35]....
        /*00b8*/ 	.word	0xffffffff


	//   ....[36]....
        /*00bc*/ 	.word	0xffffffff


	//   ....[37]....
        /*00c0*/ 	.word	0xffffffff


	//   ....[38]....
        /*00c4*/ 	.word	0xffffffff


	//   ....[39]....
        /*00c8*/ 	.word	0xffffffff


	//   ....[40]....
        /*00cc*/ 	.word	0xffffffff


	//   ....[41]....
        /*00d0*/ 	.word	0xffffffff


	//   ....[42]....
        /*00d4*/ 	.word	0xffffffff


	//   ....[43]....
        /*00d8*/ 	.word	0xffffffff


	//   ....[44]....
        /*00dc*/ 	.word	0xffffffff


	//   ....[45]....
        /*00e0*/ 	.word	0xffffffff


	//   ....[46]....
        /*00e4*/ 	.word	0xffffffff


	//   ....[47]....
        /*00e8*/ 	.word	0xffffffff


	//   ....[48]....
        /*00ec*/ 	.word	0xffffffff


	//   ....[49]....
        /*00f0*/ 	.word	0xffffffff


	//   ....[50]....
        /*00f4*/ 	.word	0xffffffff


	//   ....[51]....
        /*00f8*/ 	.word	0xffffffff


	//   ....[52]....
        /*00fc*/ 	.word	0xffffffff


	//   ....[53]....
        /*0100*/ 	.word	0xffffffff


	//   ....[54]....
        /*0104*/ 	.word	0xffffffff


	//   ....[55]....
        /*0108*/ 	.word	0xffffffff


	//   ....[56]....
        /*010c*/ 	.word	0xffffffff


	//   ....[57]....
        /*0110*/ 	.word	0xffffffff


	//   ....[58]....
        /*0114*/ 	.word	0xffffffff


	//   ....[59]....
        /*0118*/ 	.word	0xffffffff


	//   ....[60]....
        /*011c*/ 	.word	0xffffffff


	//   ....[61]....
        /*0120*/ 	.word	0xffffffff


	//   ....[62]....
        /*0124*/ 	.word	0xffffffff


	//   ....[63]....
        /*0128*/ 	.word	0xffffffff


	//   ....[64]....
        /*012c*/ 	.word	0xffffffff


	//   ....[65]....
        /*0130*/ 	.word	0xffffffff


	//   ....[66]....
        /*0134*/ 	.word	0xffffffff


	//   ....[67]....
        /*0138*/ 	.word	0xffffffff


	//   ....[68]....
        /*013c*/ 	.word	0xffffffff


	//   ....[69]....
        /*0140*/ 	.word	0xffffffff


	//   ....[70]....
        /*0144*/ 	.word	0xffffffff


	//   ....[71]....
        /*0148*/ 	.word	0xffffffff


	//   ....[72]....
        /*014c*/ 	.word	0xffffffff


	//   ....[73]....
        /*0150*/ 	.word	0xffffffff


	//   ....[74]....
        /*0154*/ 	.word	0xffffffff


	//   ....[75]....
        /*0158*/ 	.word	0xffffffff


	//   ....[76]....
        /*015c*/ 	.word	0xffffffff


	//   ....[77]....
        /*0160*/ 	.word	0xffffffff


	//   ....[78]....
        /*0164*/ 	.word	0xffffffff


	//   ....[79]....
        /*0168*/ 	.word	0xffffffff


	//   ....[80]....
        /*016c*/ 	.word	0xffffffff


	//   ....[81]....
        /*0170*/ 	.word	0xffffffff


	//   ....[82]....
        /*0174*/ 	.word	0xffffffff


	//   ....[83]....
        /*0178*/ 	.word	0xffffffff


	//   ....[84]....
        /*017c*/ 	.word	0xffffffff


	//   ....[85]....
        /*0180*/ 	.word	0xffffffff


	//   ....[86]....
        /*0184*/ 	.word	0xffffffff


	//   ....[87]....
        /*0188*/ 	.word	0xffffffff


	//   ....[88]....
        /*018c*/ 	.word	0xffffffff


	//   ....[89]....
        /*0190*/ 	.word	0xffffffff


	//   ....[90]....
        /*0194*/ 	.word	0xffffffff


	//   ....[91]....
        /*0198*/ 	.word	0xffffffff


	//   ....[92]....
        /*019c*/ 	.word	0xffffffff


	//   ....[93]....
        /*01a0*/ 	.word	0xffffffff


	//   ....[94]....
        /*01a4*/ 	.word	0xffffffff


	//   ....[95]....
        /*01a8*/ 	.word	0xffffffff


	//----- nvinfo : EIATTR_COOP_GROUP_INSTR_OFFSETS
	.align		4
.L_3897:
        /*01ac*/ 	.byte	0x04, 0x28
        /*01ae*/ 	.short	(.L_3899 - .L_3898)


	//   ....[0]....
.L_3898:
        /*01b0*/ 	.word	0x00000c90


	//   ....[1]....
        /*01b4*/ 	.word	0x00000ce0


	//   ....[2]....
        /*01b8*/ 	.word	0x00000dd0


	//   ....[3]....
        /*01bc*/ 	.word	0x00000e90


	//   ....[4]....
        /*01c0*/ 	.word	0x000010b0


	//   ....[5]....
        /*01c4*/ 	.word	0x00001400


	//   ....[6]....
        /*01c8*/ 	.word	0x000015d0


	//   ....[7]....
        /*01cc*/ 	.word	0x00001c50


	//   ....[8]....
        /*01d0*/ 	.word	0x000022c0


	//   ....[9]....
        /*01d4*/ 	.word	0x000022f0


	//   ....[10]....
        /*01d8*/ 	.word	0x00002350


	//   ....[11]....
        /*01dc*/ 	.word	0x00002360


	//   ....[12]....
        /*01e0*/ 	.word	0x000023d0


	//   ....[13]....
        /*01e4*/ 	.word	0x00002400


	//   ....[14]....
        /*01e8*/ 	.word	0x00002440


	//   ....[15]....
        /*01ec*/ 	.word	0x00002450


	//   ....[16]....
        /*01f0*/ 	.word	0x000024e0


	//   ....[17]....
        /*01f4*/ 	.word	0x00002510


	//   ....[18]....
        /*01f8*/ 	.word	0x00002530


	//   ....[19]....
        /*01fc*/ 	.word	0x00002540


	//   ....[20]....
        /*0200*/ 	.word	0x000025d0


	//   ....[21]....
        /*0204*/ 	.word	0x00002610


	//   ....[22]....
        /*0208*/ 	.word	0x00002620


	//   ....[23]....
        /*020c*/ 	.word	0x00002630


	//   ....[24]....
        /*0210*/ 	.word	0x000026d0


	//   ....[25]....
        /*0214*/ 	.word	0x00002710


	//   ....[26]....
        /*0218*/ 	.word	0x00002740


	//   ....[27]....
        /*021c*/ 	.word	0x00002760


	//   ....[28]....
        /*0220*/ 	.word	0x00002840


	//   ....[29]....
        /*0224*/ 	.word	0x00002880


	//   ....[30]....
        /*0228*/ 	.word	0x000028c0


	//   ....[31]....
        /*022c*/ 	.word	0x00002900


	//   ....[32]....
        /*0230*/ 	.word	0x00002a00


	//   ....[33]....
        /*0234*/ 	.word	0x00002a10


	//   ....[34]....
        /*0238*/ 	.word	0x00002ac0


	//   ....[35]....
        /*023c*/ 	.word	0x00002af0


	//   ....[36]....
        /*0240*/ 	.word	0x00002b00


	//   ....[37]....
        /*0244*/ 	.word	0x00002b10


	//   ....[38]....
        /*0248*/ 	.word	0x00002c90


	//   ....[39]....
        /*024c*/ 	.word	0x00002cd0


	//   ....[40]....
        /*0250*/ 	.word	0x00002d30


	//   ....[41]....
        /*0254*/ 	.word	0x00002d40


	//   ....[42]....
        /*0258*/ 	.word	0x00002e10


	//   ....[43]....
        /*025c*/ 	.word	0x00002e30


	//   ....[44]....
        /*0260*/ 	.word	0x00002e40


	//   ....[45]....
        /*0264*/ 	.word	0x00002e50


	//   ....[46]....
        /*0268*/ 	.word	0x00002f20


	//   ....[47]....
        /*026c*/ 	.word	0x00002f40


	//   ....[48]....
        /*0270*/ 	.word	0x00002f50


	//   ....[49]....
        /*0274*/ 	.word	0x00002f60


	//   ....[50]....
        /*0278*/ 	.word	0x00003030


	//   ....[51]....
        /*027c*/ 	.word	0x00003060


	//   ....[52]....
        /*0280*/ 	.word	0x00003070


	//   ....[53]....
        /*0284*/ 	.word	0x00003080


	//   ....[54]....
        /*0288*/ 	.word	0x00003170


	//   ....[55]....
        /*028c*/ 	.word	0x000031b0


	//   ....[56]....
        /*0290*/ 	.word	0x000031f0


	//   ....[57]....
        /*0294*/ 	.word	0x00003230


	//   ....[58]....
        /*0298*/ 	.word	0x00003270


	//   ....[59]....
        /*029c*/ 	.word	0x000032b0


	//   ....[60]....
        /*02a0*/ 	.word	0x00003300


	//   ....[61]....
        /*02a4*/ 	.word	0x00003340


	//   ....[62]....
        /*02a8*/ 	.word	0x00003380


	//   ....[63]....
        /*02ac*/ 	.word	0x000033d0


	//   ....[64]....
        /*02b0*/ 	.word	0x00003e60


	//   ....[65]....
        /*02b4*/ 	.word	0x00003ea0


	//   ....[66]....
        /*02b8*/ 	.word	0x00003ee0


	//   ....[67]....
        /*02bc*/ 	.word	0x00003ef0


	//   ....[68]....
        /*02c0*/ 	.word	0x00003f20


	//   ....[69]....
        /*02c4*/ 	.word	0x00003f40


	//   ....[70]....
        /*02c8*/ 	.word	0x00003f60


	//   ....[71]....
        /*02cc*/ 	.word	0x00003f80


	//   ....[72]....
        /*02d0*/ 	.word	0x00003fb0


	//   ....[73]....
        /*02d4*/ 	.word	0x00003fd0


	//   ....[74]....
        /*02d8*/ 	.word	0x00003ff0


	//   ....[75]....
        /*02dc*/ 	.word	0x00004010


	//   ....[76]....
        /*02e0*/ 	.word	0x00004080


	//   ....[77]....
        /*02e4*/ 	.word	0x000040c0


	//   ....[78]....
        /*02e8*/ 	.word	0x00004100


	//   ....[79]....
        /*02ec*/ 	.word	0x00004130


	//   ....[80]....
        /*02f0*/ 	.word	0x00004190


	//   ....[81]....
        /*02f4*/ 	.word	0x000041b0


	//   ....[82]....
        /*02f8*/ 	.word	0x000041d0


	//   ....[83]....
        /*02fc*/ 	.word	0x000041e0


	//   ....[84]....
        /*0300*/ 	.word	0x00004690


	//   ....[85]....
        /*0304*/ 	.word	0x00004850


	//   ....[86]....
        /*0308*/ 	.word	0x00004970


	//   ....[87]....
        /*030c*/ 	.word	0x000049c0


	//   ....[88]....
        /*0310*/ 	.word	0x00004a10


	//   ....[89]....
        /*0314*/ 	.word	0x00004a40


	//   ....[90]....
        /*0318*/ 	.word	0x00004a60


	//   ....[91]....
        /*031c*/ 	.word	0x00004b30


	//   ....[92]....
        /*0320*/ 	.word	0x00004b70


	//   ....[93]....
        /*0324*/ 	.word	0x00004bc0


	//   ....[94]....
        /*0328*/ 	.word	0x00004bf0


	//   ....[95]....
        /*032c*/ 	.word	0x00004c10


	//----- nvinfo : EIATTR_VRC_CTA_INIT_COUNT
	.align		4
.L_3899:
        /*0330*/ 	.byte	0x02, 0x4a
	.zero		1
	.zero		1


	//----- nvinfo : EIATTR_EXIT_INSTR_OFFSETS
	.align		4
        /*0334*/ 	.byte	0x04, 0x1c
        /*0336*/ 	.short	(.L_3901 - .L_3900)


	//   ....[0]....
.L_3900:
        /*0338*/ 	.word	0x00004cb0


	//   ....[1]....
        /*033c*/ 	.word	0x00004ef0


	//----- nvinfo : EIATTR_MAX_THREADS
	.align		4
.L_3901:
        /*0340*/ 	.byte	0x04, 0x05
        /*0342*/ 	.short	(.L_3903 - .L_3902)
.L_3902:
        /*0344*/ 	.word	0x00000020
        /*0348*/ 	.word	0x00000001
        /*034c*/ 	.word	0x00000001


	//----- nvinfo : EIATTR_CRS_STACK_SIZE
	.align		4
.L_3903:
        /*0350*/ 	.byte	0x04, 0x1e
        /*0352*/ 	.short	(.L_3905 - .L_3904)
.L_3904:
        /*0354*/ 	.word	0x00000000


	//----- nvinfo : EIATTR_CBANK_PARAM_SIZE
	.align		4
.L_3905:
        /*0358*/ 	.byte	0x03, 0x19
        /*035a*/ 	.short	0x01f0


	//----- nvinfo : EIATTR_PARAM_CBANK
	.align		4
        /*035c*/ 	.byte	0x04, 0x0a
        /*035e*/ 	.short	(.L_3907 - .L_3906)
	.align		4
.L_3906:
        /*0360*/ 	.word	index@(.nv.constant0._Z25selective_scan_bwd_kernelI32Selective_Scan_bwd_kernel_traitsILi32ELi4ELb1ELb0ELb1ELb0ELb1EN3c104HalfENS1_7complexIfEEEEv12SSMParamsBwd)
        /*0364*/ 	.short	0x0380
        /*0366*/ 	.short	0x01f0


	//----- nvinfo : EIATTR_SW_WAR
	.align		4
.L_3907:
        /*0368*/ 	.byte	0x04, 0x36
        /*036a*/ 	.short	(.L_3909 - .L_3908)
.L_3908:
        /*036c*/ 	.word	0x00000008
.L_3909:


//--------------------- .nv.info._Z25selective_scan_bwd_kernelI32Selective_Scan_bwd_kernel_traitsILi32ELi4ELb1ELb0ELb1ELb1ELb0EN3c104HalfENS1_7complexIfEEEEv12SSMParamsBwd --------------------------
	.section	.nv.info._Z25selective_scan_bwd_kernelI32Selective_Scan_bwd_kernel_traitsILi32ELi4ELb1ELb0ELb1ELb1ELb0EN3c104HalfENS1_7complexIfEEEEv12SSMParamsBwd,"",@"SHT_CUDA_INFO"
	.sectionflags	@""
	.align	4


	//----- nvinfo : EIATTR_CUDA_API_VERSION
	.align		4
        /*0000*/ 	.byte	0x04, 0x37
        /*0002*/ 	.short	(.L_3911 - .L_3910)
.L_3910:
        /*0004*/ 	.word	0x00000082


	//----- nvinfo : EIATTR_KPARAM_INFO
	.align		4
.L_3911:
        /*0008*/ 	.byte	0x04, 0x17
        /*000a*/ 	.short	(.L_3913 - .L_3912)
.L_3912:
        /*000c*/ 	.word	0x00000000
        /*0010*/ 	.short	0x0000
        /*0012*/ 	.short	0x0000
        /*0014*/ 	.byte	0x00, 0xf0, 0xc1, 0x07


	//----- nvinfo : EIATTR_SPARSE_MMA_MASK
	.align		4
.L_3913:
        /*0018*/ 	.byte	0x03, 0x50
        /*001a*/ 	.short	0x0000


	//----- nvinfo : EIATTR_MAXREG_COUNT
	.align		4
        /*001c*/ 	.byte	0x03, 0x1b
        /*001e*/ 	.short	0x00ff


	//----- nvinfo : EIATTR_NUM_BARRIERS
	.align		4
        /*0020*/ 	.byte	0x02, 0x4c
        /*0022*/ 	.byte	0x01
	.zero		1


	//----- nvinfo : EIATTR_MERCURY_ISA_VERSION
	.align		4
        /*0024*/ 	.byte	0x03, 0x5f
        /*0026*/ 	.short	0x0101


	//----- nvinfo : EIATTR_COOP_GROUP_MASK_REGIDS
	.align		4
        /*0028*/ 	.byte	0x04, 0x29
        /*002a*/ 	.short	(.L_3915 - .L_3914)


	//   ....[0]....
.L_3914:
        /*002c*/ 	.word	0xffffffff


	//   ....[1]....
        /*0030*/ 	.word	0xffffffff


	//   ....[2]....
        /*0034*/ 	.word	0xffffffff


	//   ....[3]....
        /*0038*/ 	.word	0xffffffff


	//   ....[4]....
        /*003c*/ 	.word	0xffffffff


	//   ....[5]....
        /*0040*/ 	.word	0xffffffff


	//   ....[6]....
        /*0044*/ 	.word	0xffffffff


	//   ....[7]....
        /*0048*/ 	.word	0xffffffff


	//   ....[8]....
        /*004c*/ 	.word	0xffffffff


	//   ....[9]....
        /*0050*/ 	.word	0xffffffff


	//   ....[10]....
        /*0054*/ 	.word	0xffffffff


	//   ....[11]....
        /*0058*/ 	.word	0xffffffff


	//   ....[12]....
        /*005c*/ 	.word	0xffffffff


	//   ....[13]....
        /*0060*/ 	.word	0xffffffff


	//   ....[14]....
        /*0064*/ 	.word	0xffffffff


	//   ....[15]....
        /*0068*/ 	.word	0xffffffff


	//   ....[16]....
        /*006c*/ 	.word	0xffffffff


	//   ....[17]....
        /*0070*/ 	.word	0xffffffff


	//   ....[18]....
        /*0074*/ 	.word	0xffffffff


	//   ....[19]....
        /*0078*/ 	.word	0xffffffff


	//   ....[20]....
        /*007c*/ 	.word	0xffffffff


	//   ....[21]....
        /*0080*/ 	.word	0xffffffff


	//   ....[22]....
        /*0084*/ 	.word	0xffffffff


	//   ....[23]....
        /*0088*/ 	.word	0xffffffff


	//   ....[24]....
        /*008c*/ 	.word	0xffffffff


	//   ....[25]....
        /*0090*/ 	.word	0xffffffff


	//   ....[26]....
        /*0094*/ 	.word	0xffffffff


	//   ....[27]....
        /*0098*/ 	.word	0xffffffff


	//   ....[28]....
        /*009c*/ 	.word	0xffffffff


	//   ....[29]....
        /*00a0*/ 	.word	0xffffffff


	//   ....[30]....
        /*00a4*/ 	.word	0xffffffff


	//   ....[31]....
        /*00a8*/ 	.word	0xffffffff


	//   ....[32]....
        /*00ac*/ 	.word	0xffffffff


	//   ....[33]....
        /*00b0*/ 	.word	0xffffffff


	//   ....[34]....
        /*00b4*/ 	.word	0xffffffff


	//   ....[35]....
        /*00b8*/ 	.word	0xffffffff


	//   ....[36]....
        /*00bc*/ 	.word	0xffffffff


	//   ....[37]....
        /*00c0*/ 	.word	0xffffffff


	//   ....[38]....
        /*00c4*/ 	.word	0xffffffff


	//   ....[39]....
        /*00c8*/ 	.word	0xffffffff


	//   ....[40]....
        /*00cc*/ 	.word	0xffffffff


	//   ....[41]....
        /*00d0*/ 	.word	0xffffffff


	//   ....[42]....
        /*00d4*/ 	.word	0xffffffff


	//   ....[43]....
        /*00d8*/ 	.word	0xffffffff


	//   ....[44]....
        /*00dc*/ 	.word	0xffffffff


	//   ....[45]....
        /*00e0*/ 	.word	0xffffffff


	//   ....[46]....
        /*00e4*/ 	.word	0xffffffff


	//   ....[47]....
        /*00e8*/ 	.word	0xffffffff


	//   ....[48]....
        /*00ec*/ 	.word	0xffffffff


	//   ....[49]....
        /*00f0*/ 	.word	0xffffffff


	//   ....[50]....
        /*00f4*/ 	.word	0xffffffff


	//   ....[51]....
        /*00f8*/ 	.word	0xffffffff


	//   ....[52]....
        /*00fc*/ 	.word	0xffffffff


	//   ....[53]....
        /*0100*/ 	.word	0xffffffff


	//   ....[54]....
        /*0104*/ 	.word	0xffffffff


	//   ....[55]....
        /*0108*/ 	.word	0xffffffff


	//   ....[56]....
        /*010c*/ 	.word	0xffffffff


	//   ....[57]....
        /*0110*/ 	.word	0xffffffff


	//   ....[58]....
        /*0114*/ 	.word	0xffffffff


	//   ....[59]....
        /*0118*/ 	.word	0xffffffff


	//   ....[60]....
        /*011c*/ 	.word	0xffffffff


	//   ....[61]....
        /*0120*/ 	.word	0xffffffff


	//   ....[62]....
        /*0124*/ 	.word	0xffffffff


	//   ....[63]....
        /*0128*/ 	.word	0xffffffff


	//   ....[64]....
        /*012c*/ 	.word	0xffffffff


	//   ....[65]....
        /*0130*/ 	.word	0xffffffff


	//   ....[66]....
        /*0134*/ 	.word	0xffffffff


	//   ....[67]....
        /*0138*/ 	.word	0xffffffff


	//   ....[68]....
        /*013c*/ 	.word	0xffffffff


	//   ....[69]....
        /*0140*/ 	.word	0xffffffff


	//   ....[70]....
        /*0144*/ 	.word	0xffffffff


	//   ....[71]....
        /*0148*/ 	.word	0xffffffff


	//   ....[72]....
        /*014c*/ 	.word	0xffffffff


	//   ....[73]....
        /*0150*/ 	.word	0xffffffff


	//   ....[74]....
        /*0154*/ 	.word	0xffffffff


	//   ....[75]....
        /*0158*/ 	.word	0xffffffff


	//   ....[76]....
        /*015c*/ 	.word	0xffffffff


	//   ....[77]....
        /*0160*/ 	.word	0xffffffff


	//   ....[78]....
        /*0164*/ 	.word	0xffffffff


	//   ....[79]....
        /*0168*/ 	.word	0xffffffff


	//   ....[80]....
        /*016c*/ 	.word	0xffffffff


	//   ....[81]....
        /*0170*/ 	.word	0xffffffff


	//   ....[82]....
        /*0174*/ 	.word	0xffffffff


	//   ....[83]....
        /*0178*/ 	.word	0xffffffff


	//   ....[84]....
        /*017c*/ 	.word	0xffffffff


	//   ....[85]....
        /*0180*/ 	.word	0xffffffff


	//   ....[86]....
        /*0184*/ 	.word	0xffffffff


	//   ....[87]....
        /*0188*/ 	.word	0xffffffff


	//   ....[88]....
        /*018c*/ 	.word	0xffffffff


	//   ....[89]....
        /*0190*/ 	.word	0xffffffff


	//   ....[90]....
        /*0194*/ 	.word	0xffffffff


	//   ....[91]....
        /*0198*/ 	.word	0xffffffff


	//   ....[92]....
        /*019c*/ 	.word	0xffffffff


	//----- nvinfo : EIATTR_COOP_GROUP_INSTR_OFFSETS
	.align		4
.L_3915:
        /*01a0*/ 	.byte	0x04, 0x28
        /*01a2*/ 	.short	(.L_3917 - .L_3916)


	//   ....[0]....
.L_3916:
        /*01a4*/ 	.word	0x00000bf0


	//   ....[1]....
        /*01a8*/ 	.word	0x00000c50


	//   ....[2]....
        /*01ac*/ 	.word	0x00000dd0


	//   ....[3]....
        /*01b0*/ 	.word	0x00001c00


	//   ....[4]....
        /*01b4*/ 	.word	0x00002270


	//   ....[5]....
        /*01b8*/ 	.word	0x000022a0


	//   ....[6]....
        /*01bc*/ 	.word	0x00002300


	//   ....[7]....
        /*01c0*/ 	.word	0x00002310


	//   ....[8]....
        /*01c4*/ 	.word	0x00002380


	//   ....[9]....
        /*01c8*/ 	.word	0x000023b0


	//   ....[10]....
        /*01cc*/ 	.word	0x000023f0


	//   ....[11]....
        /*01d0*/ 	.word	0x00002400


	//   ....[12]....
        /*01d4*/ 	.word	0x00002490


	//   ....[13]....
        /*01d8*/ 	.word	0x000024c0


	//   ....[14]....
        /*01dc*/ 	.word	0x000024e0


	//   ....[15]....
        /*01e0*/ 	.word	0x000024f0


	//   ....[16]....
        /*01e4*/ 	.word	0x00002580


	//   ....[17]....
        /*01e8*/ 	.word	0x000025c0


	//   ....[18]....
        /*01ec*/ 	.word	0x000025d0


	//   ....[19]....
        /*01f0*/ 	.word	0x000025e0


	//   ....[20]....
        /*01f4*/ 	.word	0x00002680


	//   ....[21]....
        /*01f8*/ 	.word	0x000026c0


	//   ....[22]....
        /*01fc*/ 	.word	0x000026f0


	//   ....[23]....
        /*0200*/ 	.word	0x00002710


	//   ....[24]....
        /*0204*/ 	.word	0x000027e0


	//   ....[25]....
        /*0208*/ 	.word	0x00002820


	//   ....[26]....
        /*020c*/ 	.word	0x00002860


	//   ....[27]....
        /*0210*/ 	.word	0x000028a0


	//   ....[28]....
        /*0214*/ 	.word	0x000029b0


	//   ....[29]....
        /*0218*/ 	.word	0x000029c0


	//   ....[30]....
        /*021c*/ 	.word	0x00002a70


	//   ....[31]....
        /*0220*/ 	.word	0x00002aa0


	//   ....[32]....
        /*0224*/ 	.word	0x00002ab0


	//   ....[33]....
        /*0228*/ 	.word	0x00002ac0


	//   ....[34]....
        /*022c*/ 	.word	0x00002c40


	//   ....[35]....
        /*0230*/ 	.word	0x00002c80


	//   ....[36]....
        /*0234*/ 	.word	0x00002ce0


	//   ....[37]....
        /*0238*/ 	.word	0x00002cf0


	//   ....[38]....
        /*023c*/ 	.word	0x00002dc0


	//   ....[39]....
        /*0240*/ 	.word	0x00002de0


	//   ....[40]....
        /*0244*/ 	.word	0x00002df0


	//   ....[41]....
        /*0248*/ 	.word	0x00002e00


	//   ....[42]....
        /*024c*/ 	.word	0x00002ed0


	//   ....[43]....
        /*0250*/ 	.word	0x00002ef0


	//   ....[44]....
        /*0254*/ 	.word	0x00002f00


	//   ....[45]....
        /*0258*/ 	.word	0x00002f10


	//   ....[46]....
        /*025c*/ 	.word	0x00002fe0


	//   ....[47]....
        /*0260*/ 	.word	0x00003010


	//   ....[48]....
        /*0264*/ 	.word	0x00003020


	//   ....[49]....
        /*0268*/ 	.word	0x00003030


	//   ....[50]....
        /*026c*/ 	.word	0x00003120


	//   ....[51]....
        /*0270*/ 	.word	0x00003160


	//   ....[52]....
        /*0274*/ 	.word	0x000031a0


	//   ....[53]....
        /*0278*/ 	.word	0x000031e0


	//   ....[54]....
        /*027c*/ 	.word	0x00003220


	//   ....[55]....
        /*0280*/ 	.word	0x00003260


	//   ....[56]....
        /*0284*/ 	.word	0x000032a0


	//   ....[57]....
        /*0288*/ 	.word	0x000032e0


	//   ....[58]....
        /*028c*/ 	.word	0x00003330


	//   ....[59]....
        /*0290*/ 	.word	0x00003380


	//   ....[60]....
        /*0294*/ 	.word	0x00003e10


	//   ....[61]....
        /*0298*/ 	.word	0x00003e50


	//   ....[62]....
        /*029c*/ 	.word	0x00003e80


	//   ....[63]....
        /*02a0*/ 	.word	0x00003e90


	//   ....[64]....
        /*02a4*/ 	.word	0x00003ec0


	//   ....[65]....
        /*02a8*/ 	.word	0x00003ee0


	//   ....[66]....
        /*02ac*/ 	.word	0x00003f00


	//   ....[67]....
        /*02b0*/ 	.word	0x00003f20


	//   ....[68]....
        /*02b4*/ 	.word	0x00003f50


	//   ....[69]....
        /*02b8*/ 	.word	0x00003f70


	//   ....[70]....
        /*02bc*/ 	.word	0x00003f90


	//   ....[71]....
        /*02c0*/ 	.word	0x00003fb0


	//   ....[72]....
        /*02c4*/ 	.word	0x00004020


	//   ....[73]....
        /*02c8*/ 	.word	0x00004060


	//   ....[74]....
        /*02cc*/ 	.word	0x000040a0


	//   ....[75]....
        /*02d0*/ 	.word	0x000040c0


	//   ....[76]....
        /*02d4*/ 	.word	0x00004130


	//   ....[77]....
        /*02d8*/ 	.word	0x00004160


	//   ....[78]....
        /*02dc*/ 	.word	0x00004180


	//   ....[79]....
        /*02e0*/ 	.word	0x00004190


	//   ....[80]....
        /*02e4*/ 	.word	0x00004560


	//   ....[81]....
        /*02e8*/ 	.word	0x00004760


	//   ....[82]....
        /*02ec*/ 	.word	0x00004a60


	//   ....[83]....
        /*02f0*/ 	.word	0x00004b90


	//   ....[84]....
        /*02f4*/ 	.word	0x00004be0


	//   ....[85]....
        /*02f8*/ 	.word	0x00004c30


	//   ....[86]....
        /*02fc*/ 	.word	0x00004c60


	//   ....[87]....
        /*0300*/ 	.word	0x00004c80


	//   ....[88]....
        /*0304*/ 	.word	0x00004d50


	//   ....[89]....
        /*0308*/ 	.word	0x00004d90


	//   ....[90]....
        /*030c*/ 	.word	0x00004de0


	//   ....[91]....
        /*0310*/ 	.word	0x00004e10


	//   ....[92]....
        /*0314*/ 	.word	0x00004e30


	//----- nvinfo : EIATTR_VRC_CTA_INIT_COUNT
	.align		4
.L_3917:
        /*0318*/ 	.byte	0x02, 0x4a
	.zero		1
	.zero		1


	//----- nvinfo : EIATTR_EXIT_INSTR_OFFSETS
	.align		4
        /*031c*/ 	.byte	0x04, 0x1c
        /*031e*/ 	.short	(.L_3919 - .L_3918)


	//   ....[0]....
.L_3918:
        /*0320*/ 	.word	0x00004ed0


	//   ....[1]....
        /*0324*/ 	.word	0x00005110


	//----- nvinfo : EIATTR_MAX_THREADS
	.align		4
.L_3919:
        /*0328*/ 	.byte	0x04, 0x05
        /*032a*/ 	.short	(.L_3921 - .L_3920)
.L_3920:
        /*032c*/ 	.word	0x00000020
        /*0330*/ 	.word	0x00000001
        /*0334*/ 	.word	0x00000001


	//----- nvinfo : EIATTR_CRS_STACK_SIZE
	.align		4
.L_3921:
        /*0338*/ 	.byte	0x04, 0x1e
        /*033a*/ 	.short	(.L_3923 - .L_3922)
.L_3922:
        /*033c*/ 	.word	0x00000000


	//----- nvinfo : EIATTR_CBANK_PARAM_SIZE
	.align		4
.L_3923:
        /*0340*/ 	.byte	0x03, 0x19
        /*0342*/ 	.short	0x01f0


	//----- nvinfo : EIATTR_PARAM_CBANK
	.align		4
        /*0344*/ 	.byte	0x04, 0x0a
        /*0346*/ 	.short	(.L_3925 - .L_3924)
	.align		4
.L_3924:
        /*0348*/ 	.word	index@(.nv.constant0._Z25selective_scan_bwd_kernelI32Selective_Scan_bwd_kernel_traitsILi32ELi4ELb1ELb0ELb1ELb1ELb0EN3c104HalfENS1_7complexIfEEEEv12SSMParamsBwd)
        /*034c*/ 	.short	0x0380
        /*034e*/ 	.short	0x01f0


	//----- nvinfo : EIATTR_SW_WAR
	.align		4
.L_3925:
        /*0350*/ 	.byte	0x04, 0x36
        /*0352*/ 	.short	(.L_3927 - .L_3926)
.L_3926:
        /*0354*/ 	.word	0x00000008
.L_3927:


//--------------------- .nv.info._Z25selective_scan_bwd_kernelI32Selective_Scan_bwd_kernel_traitsILi32ELi4ELb1ELb0ELb1ELb1ELb1EN3c104HalfENS1_7complexIfEEEEv12SSMParamsBwd --------------------------
	.section	.nv.info._Z25selective_scan_bwd_kernelI32Selective_Scan_bwd_kernel_traitsILi32ELi4ELb1ELb0ELb1ELb1ELb1EN3c104HalfENS1_7complexIfEEEEv12SSMParamsBwd,"",@"SHT_CUDA_INFO"
	.sectionflags	@""
	.align	4


	//----- nvinfo : EIATTR_CUDA_API_VERSION
	.align		4
        /*0000*/ 	.byte	0x04, 0x37
        /*0002*/ 	.short	(.L_3929 - .L_3928)
.L_3928:
        /*0004*/ 	.word	0x00000082


	//----- nvinfo : EIATTR_KPARAM_INFO
	.align		4
.L_3929:
        /*0008*/ 	.byte	0x04, 0x17
        /*000a*/ 	.short	(.L_3931 - .L_3930)
.L_3930:
        /*000c*/ 	.word	0x00000000
        /*0010*/ 	.short	0x0000
        /*0012*/ 	.short	0x0000
        /*0014*/ 	.byte	0x00, 0xf0, 0xc1, 0x07


	//----- nvinfo : EIATTR_SPARSE_MMA_MASK
	.align		4
.L_3931:
        /*0018*/ 	.byte	0x03, 0x50
        /*001a*/ 	.short	0x0000


	//----- nvinfo : EIATTR_MAXREG_COUNT
	.align		4
        /*001c*/ 	.byte	0x03, 0x1b
        /*001e*/ 	.short	0x00ff


	//----- nvinfo : EIATTR_NUM_BARRIERS
	.align		4
        /*0020*/ 	.byte	0x02, 0x4c
        /*0022*/ 	.byte	0x01
	.zero		1


	//----- nvinfo : EIATTR_MERCURY_ISA_VERSION
	.align		4
        /*0024*/ 	.byte	0x03, 0x5f
        /*0026*/ 	.short	0x0101


	//----- nvinfo : EIATTR_COOP_GROUP_MASK_REGIDS
	.align		4
        /*0028*/ 	.byte	0x04, 0x29
        /*002a*/ 	.short	(.L_3933 - .L_3932)


	//   ....[0]....
.L_3932:
        /*002c*/ 	.word	0xffffffff


	//   ....[1]....
        /*0030*/ 	.word	0xffffffff


	//   ....[2]....
        /*0034*/ 	.word	0xffffffff


	//   ....[3]....
        /*0038*/ 	.word	0xffffffff


	//   ....[4]....
        /*003c*/ 	.word	0xffffffff


	//   ....[5]....
        /*0040*/ 	.word	0xffffffff


	//   ....[6]....
        /*0044*/ 	.word	0xffffffff


	//   ....[7]....
        /*0048*/ 	.word	0xffffffff


	//   ....[8]....
        /*004c*/ 	.word	0xffffffff


	//   ....[9]....
        /*0050*/ 	.word	0xffffffff


	//   ....[10]....
        /*0054*/ 	.word	0xffffffff


	//   ....[11]....
        /*0058*/ 	.word	0xffffffff


	//   ....[12]....
        /*005c*/ 	.word	0xffffffff


	//   ....[13]....
        /*0060*/ 	.word	0xffffffff


	//   ....[14]....
        /*0064*/ 	.word	0xffffffff


	//   ....[15]....
        /*0068*/ 	.word	0xffffffff


	//   ....[16]....
        /*006c*/ 	.word	0xffffffff


	//   ....[17]....
        /*0070*/ 	.word	0xffffffff


	//   ....[18]....
        /*0074*/ 	.word	0xffffffff


	//   ....[19]....
        /*0078*/ 	.word	0xffffffff


	//   ....[20]....
        /*007c*/ 	.word	0xffffffff


	//   ....[21]....
        /*0080*/ 	.word	0xffffffff


	//   ....[22]....
        /*0084*/ 	.word	0xffffffff


	//   ....[23]....
        /*0088*/ 	.word	0xffffffff


	//   ....[24]....
        /*008c*/ 	.word	0xffffffff


	//   ....[25]....
        /*0090*/ 	.word	0xffffffff


	//   ....[26]....
        /*0094*/ 	.word	0xffffffff


	//   ....[27]....
        /*0098*/ 	.word	0xffffffff


	//   ....[28]....
        /*009c*/ 	.word	0xffffffff


	//   ....[29]....
        /*00a0*/ 	.word	0xffffffff


	//   ....[30]....
        /*00a4*/ 	.word	0xffffffff


	//   ....[31]....
        /*00a8*/ 	.word	0xffffffff


	//   ....[32]....
        /*00ac*/ 	.word	0xffffffff


	//   ....[33]....
        /*00b0*/ 	.word	0xffffffff


	//   ....[34]....
        /*00b4*/ 	.word	0xffffffff


	//   ....[35]....
        /*00b8*/ 	.word	0xffffffff


	//   ....[36]....
        /*00bc*/ 	.word	0xffffffff


	//   ....[37]....
        /*00c0*/ 	.word	0xffffffff


	//   ....[38]....
        /*00c4*/ 	.word	0xffffffff


	//   ....[39]....
        /*00c8*/ 	.word	0xffffffff


	//   ....[40]....
        /*00cc*/ 	.word	0xffffffff


	//   ....[41]....
        /*00d0*/ 	.word	0xffffffff


	//   ....[42]....
        /*00d4*/ 	.word	0xffffffff


	//   ....[43]....
        /*00d8*/ 	.word	0xffffffff


	//   ....[44]....
        /*00dc*/ 	.word	0xffffffff


	//   ....[45]....
        /*00e0*/ 	.word	0xffffffff


	//   ....[46]....
        /*00e4*/ 	.word	0xffffffff


	//   ....[47]....
        /*00e8*/ 	.word	0xffffffff


	//   ....[48]....
        /*00ec*/ 	.word	0xffffffff


	//   ....[49]....
        /*00f0*/ 	.word	0xffffffff


	//   ....[50]....
        /*00f4*/ 	.word	0xffffffff


	//   ....[51]....
        /*00f8*/ 	.word	0xffffffff


	//   ....[52]....
        /*00fc*/ 	.word	0xffffffff


	//   ....[53]....
        /*0100*/ 	.word	0xffffffff


	//   ....[54]....
        /*0104*/ 	.word	0xffffffff


	//   ....[55]....
        /*0108*/ 	.word	0xffffffff


	//   ....[56]....
        /*010c*/ 	.word	0xffffffff


	//   ....[57]....
        /*0110*/ 	.word	0xffffffff


	//   ....[58]....
        /*0114*/ 	.word	0xffffffff


	//   ....[59]....
        /*0118*/ 	.word	0xffffffff


	//   ....[60]....
        /*011c*/ 	.word	0xffffffff


	//   ....[61]....
        /*0120*/ 	.word	0xffffffff


	//   ....[62]....
        /*0124*/ 	.word	0xffffffff


	//   ....[63]....
        /*0128*/ 	.word	0xffffffff


	//   ....[64]....
        /*012c*/ 	.word	0xffffffff


	//   ....[65]....
        /*0130*/ 	.word	0xffffffff


	//   ....[66]....
        /*0134*/ 	.word	0xffffffff


	//   ....[67]....
        /*0138*/ 	.word	0xffffffff


	//   ....[68]....
        /*013c*/ 	.word	0xffffffff


	//   ....[69]....
        /*0140*/ 	.word	0xffffffff


	//   ....[70]....
        /*0144*/ 	.word	0xffffffff


	//   ....[71]....
        /*0148*/ 	.word	0xffffffff


	//   ....[72]....
        /*014c*/ 	.word	0xffffffff


	//   ....[73]....
        /*0150*/ 	.word	0xffffffff


	//   ....[74]....
        /*0154*/ 	.word	0xffffffff


	//   ....[75]....
        /*0158*/ 	.word	0xffffffff


	//   ....[76]....
        /*015c*/ 	.word	0xffffffff


	//   ....[77]....
        /*0160*/ 	.word	0xffffffff


	//   ....[78]....
        /*0164*/ 	.word	0xffffffff


	//   ....[79]....
        /*0168*/ 	.word	0xffffffff


	//   ....[80]....
        /*016c*/ 	.word	0xffffffff


	//   ....[81]....
        /*0170*/ 	.word	0xffffffff


	//   ....[82]....
        /*0174*/ 	.word	0xffffffff


	//   ....[83]....
        /*0178*/ 	.word	0xffffffff


	//   ....[84]....
        /*017c*/ 	.word	0xffffffff


	//   ....[85]....
        /*0180*/ 	.word	0xffffffff


	//   ....[86]....
        /*0184*/ 	.word	0xffffffff


	//   ....[87]....
        /*0188*/ 	.word	0xffffffff


	//   ....[88]....
        /*018c*/ 	.word	0xffffffff


	//   ....[89]....
        /*0190*/ 	.word	0xffffffff


	//   ....[90]....
        /*0194*/ 	.word	0xffffffff


	//   ....[91]....
        /*0198*/ 	.word	0xffffffff


	//   ....[92]....
        /*019c*/ 	.word	0xffffffff


	//   ....[93]....
        /*01a0*/ 	.word	0xffffffff


	//   ....[94]....
        /*01a4*/ 	.word	0xffffffff


	//   ....[95]....
        /*01a8*/ 	.word	0xffffffff


	//   ....[96]....
        /*01ac*/ 	.word	0xffffffff


	//----- nvinfo : EIATTR_COOP_GROUP_INSTR_OFFSETS
	.align		4
.L_3933:
        /*01b0*/ 	.byte	0x04, 0x28
        /*01b2*/ 	.short	(.L_3935 - .L_3934)


	//   ....[0]....
.L_3934:
        /*01b4*/ 	.word	0x00000c40


	//   ....[1]....
        /*01b8*/ 	.word	0x00000c90


	//   ....[2]....
        /*01bc*/ 	.word	0x00000db0


	//   ....[3]....
        /*01c0*/ 	.word	0x000017c0


	//   ....[4]....
        /*01c4*/ 	.word	0x00001970


	//   ....[5]....
        /*01c8*/ 	.word	0x00001d10


	//   ....[6]....
        /*01cc*/ 	.word	0x00001ea0


	//   ....[7]....
        /*01d0*/ 	.word	0x000024f0


	//   ....[8]....
        /*01d4*/ 	.word	0x00002b60


	//   ....[9]....
        /*01d8*/ 	.word	0x00002b90


	//   ....[10]....
        /*01dc*/ 	.word	0x00002bf0


	//   ....[11]....
        /*01e0*/ 	.word	0x00002c00


	//   ....[12]....
        /*01e4*/ 	.word	0x00002c70


	//   ....[13]....
        /*01e8*/ 	.word	0x00002ca0


	//   ....[14]....
        /*01ec*/ 	.word	0x00002ce0


	//   ....[15]....
        /*01f0*/ 	.word	0x00002cf0


	//   ....[16]....
        /*01f4*/ 	.word	0x00002d80


	//   ....[17]....
        /*01f8*/ 	.word	0x00002db0


	//   ....[18]....
        /*01fc*/ 	.word	0x00002dd0


	//   ....[19]....
        /*0200*/ 	.word	0x00002de0


	//   ....[20]....
        /*0204*/ 	.word	0x00002e70


	//   ....[21]....
        /*0208*/ 	.word	0x00002eb0


	//   ....[22]....
        /*020c*/ 	.word	0x00002ec0


	//   ....[23]....
        /*0210*/ 	.word	0x00002ed0


	//   ....[24]....
        /*0214*/ 	.word	0x00002f70


	//   ....[25]....
        /*0218*/ 	.word	0x00002fb0


	//   ....[26]....
        /*021c*/ 	.word	0x00002fe0


	//   ....[27]....
        /*0220*/ 	.word	0x00003000


	//   ....[28]....
        /*0224*/ 	.word	0x000030e0


	//   ....[29]....
        /*0228*/ 	.word	0x00003120


	//   ....[30]....
        /*022c*/ 	.word	0x00003160


	//   ....[31]....
        /*0230*/ 	.word	0x000031a0


	//   ....[32]....
        /*0234*/ 	.word	0x00003290


	//   ....[33]....
        /*0238*/ 	.word	0x000032d0


	//   ....[34]....
        /*023c*/ 	.word	0x000032e0


	//   ....[35]....
        /*0240*/ 	.word	0x000032f0


	//   ....[36]....
        /*0244*/ 	.word	0x00003380


	//   ....[37]....
        /*0248*/ 	.word	0x000033b0


	//   ....[38]....
        /*024c*/ 	.word	0x00003530


	//   ....[39]....
        /*0250*/ 	.word	0x00003570


	//   ....[40]....
        /*0254*/ 	.word	0x000035d0


	//   ....[41]....
        /*0258*/ 	.word	0x000035e0


	//   ....[42]....
        /*025c*/ 	.word	0x000036b0


	//   ....[43]....
        /*0260*/ 	.word	0x000036d0


	//   ....[44]....
        /*0264*/ 	.word	0x000036e0


	//   ....[45]....
        /*0268*/ 	.word	0x000036f0


	//   ....[46]....
        /*026c*/ 	.word	0x000037c0


	//   ....[47]....
        /*0270*/ 	.word	0x000037e0


	//   ....[48]....
        /*0274*/ 	.word	0x000037f0


	//   ....[49]....
        /*0278*/ 	.word	0x00003800


	//   ....[50]....
        /*027c*/ 	.word	0x000038d0


	//   ....[51]....
        /*0280*/ 	.word	0x00003900


	//   ....[52]....
        /*0284*/ 	.word	0x00003910


	//   ....[53]....
        /*0288*/ 	.word	0x00003920


	//   ....[54]....
        /*028c*/ 	.word	0x00003a10


	//   ....[55]....
        /*0290*/ 	.word	0x00003a50


	//   ....[56]....
        /*0294*/ 	.word	0x00003a90


	//   ....[57]....
        /*0298*/ 	.word	0x00003ad0


	//   ....[58]....
        /*029c*/ 	.word	0x00003b10


	//   ....[59]....
        /*02a0*/ 	.word	0x00003b50


	//   ....[60]....
        /*02a4*/ 	.word	0x00003bc0


	//   ....[61]....
        /*02a8*/ 	.word	0x00003c20


	//   ....[62]....
        /*02ac*/ 	.word	0x00003cc0


	//   ....[63]....
        /*02b0*/ 	.word	0x00003d10


	//   ....[64]....
        /*02b4*/ 	.word	0x00004700


	//   ....[65]....
        /*02b8*/ 	.word	0x00004740


	//   ....[66]....
        /*02bc*/ 	.word	0x00004770


	//   ....[67]....
        /*02c0*/ 	.word	0x00004780


	//   ....[68]....
        /*02c4*/ 	.word	0x000047b0


	//   ....[69]....
        /*02c8*/ 	.word	0x000047d0


	//   ....[70]....
        /*02cc*/ 	.word	0x000047f0


	//   ....[71]....
        /*02d0*/ 	.word	0x00004810


	//   ....[72]....
        /*02d4*/ 	.word	0x00004840


	//   ....[73]....
        /*02d8*/ 	.word	0x00004860


	//   ....[74]....
        /*02dc*/ 	.word	0x00004880


	//   ....[75]....
        /*02e0*/ 	.word	0x000048a0


	//   ....[76]....
        /*02e4*/ 	.word	0x00004910


	//   ....[77]....
        /*02e8*/ 	.word	0x00004950


	//   ....[78]....
        /*02ec*/ 	.word	0x00004990


	//   ....[79]....
        /*02f0*/ 	.word	0x000049d0


	//   ....[80]....
        /*02f4*/ 	.word	0x00004a30


	//   ....[81]....
        /*02f8*/ 	.word	0x00004a50


	//   ....[82]....
        /*02fc*/ 	.word	0x00004a70


	//   ....[83]....
        /*0300*/ 	.word	0x00004a80


	//   ....[84]....
        /*0304*/ 	.word	0x00004e50


	//   ....[85]....
        /*0308*/ 	.word	0x00005070


	//   ....[86]....
        /*030c*/ 	.word	0x00005350


	//   ....[87]....
        /*0310*/ 	.word	0x00005480


	//   ....[88]....
        /*0314*/ 	.word	0x000054d0


	//   ....[89]....
        /*0318*/ 	.word	0x00005520


	//   ....[90]....
        /*031c*/ 	.word	0x00005550


	//   ....[91]....
        /*0320*/ 	.word	0x00005570


	//   ....[92]....
        /*0324*/ 	.word	0x00005640


	//   ....[93]....
        /*0328*/ 	.word	0x00005680


	//   ....[94]....
        /*032c*/ 	.word	0x000056d0


	//   ....[95]....
        /*0330*/ 	.word	0x00005700


	//   ....[96]....
        /*0334*/ 	.word	0x00005720


	//----- nvinfo : EIATTR_VRC_CTA_INIT_COUNT
	.align		4
.L_3935:
        /*0338*/ 	.byte	0x02, 0x4a
	.zero		1
	.zero		1


	//----- nvinfo : EIATTR_EXIT_INSTR_OFFSETS
	.align		4
        /*033c*/ 	.byte	0x04, 0x1c
        /*033e*/ 	.short	(.L_3937 - .L_3936)


	//   ....[0]....
.L_3936:
        /*0340*/ 	.word	0x000057c0


	//   ....[1]....
        /*0344*/ 	.word	0x00005a00


	//----- nvinfo : EIATTR_MAX_THREADS
	.align		4
.L_3937:
        /*0348*/ 	.byte	0x04, 0x05
        /*034a*/ 	.short	(.L_3939 - .L_3938)
.L_3938:
        /*034c*/ 	.word	0x00000020
        /*0350*/ 	.word	0x00000001
        /*0354*/ 	.word	0x00000001


	//----- nvinfo : EIATTR_CRS_STACK_SIZE
	.align		4
.L_3939:
        /*0358*/ 	.byte	0x04, 0x1e
        /*035a*/ 	.short	(.L_3941 - .L_3940)
.L_3940:
        /*035c*/ 	.word	0x00000000


	//----- nvinfo : EIATTR_CBANK_PARAM_SIZE
	.align		4
.L_3941:
        /*0360*/ 	.byte	0x03, 0x19
        /*0362*/ 	.short	0x01f0


	//----- nvinfo : EIATTR_PARAM_CBANK
	.align		4
        /*0364*/ 	.byte	0x04, 0x0a
        /*0366*/ 	.short	(.L_3943 - .L_3942)
	.align		4
.L_3942:
        /*0368*/ 	.word	index@(.nv.constant0._Z25selective_scan_bwd_kernelI32Selective_Scan_bwd_kernel_traitsILi32ELi4ELb1ELb0ELb1ELb1ELb1EN3c104HalfENS1_7complexIfEEEEv12SSMParamsBwd)
        /*036c*/ 	.short	0x0380
        /*036e*/ 	.short	0x01f0


	//----- nvinfo : EIATTR_SW_WAR
	.align		4
.L_3943:
        /*0370*/ 	.byte	0x04, 0x36
        /*0372*/ 	.short	(.L_3945 - .L_3944)
.L_3944:
        /*0374*/ 	.word	0x00000008
.L_3945:


//--------------------- .nv.info._Z25selective_scan_bwd_kernelI32Selective_Scan_bwd_kernel_traitsILi32ELi4ELb1ELb1ELb0ELb0ELb0EN3c104HalfENS1_7complexIfEEEEv12SSMParamsBwd --------------------------
	.section	.nv.info._Z25selective_scan_bwd_kernelI32Selective_Scan_bwd_kernel_traitsILi32ELi4ELb1ELb1ELb0ELb0ELb0EN3c104HalfENS1_7complexIfEEEEv12SSMParamsBwd,"",@"SHT_CUDA_INFO"
	.sectionflags	@""
	.align	4


	//----- nvinfo : EIATTR_CUDA_API_VERSION
	.align		4
        /*0000*/ 	.byte	0x04, 0x37
        /*0002*/ 	.short	(.L_3947 - .L_3946)
.L_3946:
        /*0004*/ 	.word	0x00000082


	//----- nvinfo : EIATTR_KPARAM_INFO
	.align		4
.L_3947:
        /*0008*/ 	.byte	0x04, 0x17
        /*000a*/ 	.short	(.L_3949 - .L_3948)
.L_3948:
        /*000c*/ 	.word	0x00000000
        /*0010*/ 	.short	0x0000
        /*0012*/ 	.short	0x0000
        /*0014*/ 	.byte	0x00, 0xf0, 0xc1, 0x07


	//----- nvinfo : EIATTR_SPARSE_MMA_MASK
	.align		4
.L_3949:
        /*0018*/ 	.byte	0x03, 0x50
        /*001a*/ 	.short	0x0000


	//----- nvinfo : EIATTR_MAXREG_COUNT
	.align		4
        /*001c*/ 	.byte	0x03, 0x1b
        /*001e*/ 	.short	0x00ff


	//----- nvinfo : EIATTR_NUM_BARRIERS
	.align		4
        /*0020*/ 	.byte	0x02, 0x4c
        /*0022*/ 	.byte	0x01
	.zero		1


	//----- nvinfo : EIATTR_MERCURY_ISA_VERSION
	.align		4
        /*0024*/ 	.byte	0x03, 0x5f
        /*0026*/ 	.short	0x0101


	//----- nvinfo : EIATTR_COOP_GROUP_MASK_REGIDS
	.align		4
        /*0028*/ 	.byte	0x04, 0x29
        /*002a*/ 	.short	(.L_3951 - .L_3950)


	//   ....[0]....
.L_3950:
        /*002c*/ 	.word	0xffffffff


	//   ....[1]....
        /*0030*/ 	.word	0xffffffff


	//   ....[2]....
        /*0034*/ 	.word	0xffffffff


	//   ....[3]....
        /*0038*/ 	.word	0xffffffff


	//   ....[4]....
        /*003c*/ 	.word	0xffffffff


	//   ....[5]....
        /*0040*/ 	.word	0xffffffff


	//   ....[6]....
        /*0044*/ 	.word	0xffffffff


	//   ....[7]....
        /*0048*/ 	.word	0xffffffff


	//   ....[8]....
        /*004c*/ 	.word	0xffffffff


	//   ....[9]....
        /*0050*/ 	.word	0xffffffff


	//   ....[10]....
        /*0054*/ 	.word	0xffffffff


	//   ....[11]....
        /*0058*/ 	.word	0xffffffff


	//   ....[12]....
        /*005c*/ 	.word	0xffffffff


	//   ....[13]....
        /*0060*/ 	.word	0xffffffff


	//   ....[14]....
        /*0064*/ 	.word	0xffffffff


	//   ....[15]....
        /*0068*/ 	.word	0xffffffff


	//   ....[16]....
        /*006c*/ 	.word	0xffffffff


	//   ....[17]....
        /*0070*/ 	.word	0xffffffff


	//   ....[18]....
        /*0074*/ 	.word	0xffffffff


	//   ....[19]....
        /*0078*/ 	.word	0xffffffff


	//   ....[20]....
        /*007c*/ 	.word	0xffffffff


	//   ....[21]....
        /*0080*/ 	.word	0xffffffff


	//   ....[22]....
        /*0084*/ 	.word	0xffffffff


	//   ....[23]....
        /*0088*/ 	.word	0xffffffff


	//   ....[24]....
        /*008c*/ 	.word	0xffffffff


	//   ....[25]....
        /*0090*/ 	.word	0xffffffff


	//   ....[26]....
        /*0094*/ 	.word	0xffffffff


	//   ....[27]....
        /*0098*/ 	.word	0xffffffff


	//   ....[28]....
        /*009c*/ 	.word	0xffffffff


	//   ....[29]....
        /*00a0*/ 	.word	0xffffffff


	//   ....[30]....
        /*00a4*/ 	.word	0xffffffff


	//   ....[31]....
        /*00a8*/ 	.word	0xffffffff


	//   ....[32]....
        /*00ac*/ 	.word	0xffffffff


	//   ....[33]....
        /*00b0*/ 	.word	0xffffffff


	//   ....[34]....
        /*00b4*/ 	.word	0xffffffff


	//   ....[35]....
        /*00b8*/ 	.word	0xffffffff


	//   ....[36]....
        /*00bc*/ 	.word	0xffffffff


	//   ....[37]....
        /*00c0*/ 	.word	0xffffffff


	//   ....[38]....
        /*00c4*/ 	.word	0xffffffff


	//   ....[39]....
        /*00c8*/ 	.word	0xffffffff


	//   ....[40]....
        /*00cc*/ 	.word	0xffffffff


	//   ....[41]....
        /*00d0*/ 	.word	0xffffffff


	//   ....[42]....
        /*00d4*/ 	.word	0xffffffff


	//   ....[43]....
        /*00d8*/ 	.word	0xffffffff


	//   ....[44]....
        /*00dc*/ 	.word	0xffffffff


	//   ....[45]....
        /*00e0*/ 	.word	0xffffffff


	//   ....[46]....
        /*00e4*/ 	.word	0xffffffff


	//   ....[47]....
        /*00e8*/ 	.word	0xffffffff


	//   ....[48]....
        /*00ec*/ 	.word	0xffffffff


	//   ....[49]....
        /*00f0*/ 	.word	0xffffffff


	//   ....[50]....
        /*00f4*/ 	.word	0xffffffff


	//   ....[51]....
        /*00f8*/ 	.word	0xffffffff


	//   ....[52]....
        /*00fc*/ 	.word	0xffffffff


	//   ....[53]....
        /*0100*/ 	.word	0xffffffff


	//   ....[54]....
        /*0104*/ 	.word	0xffffffff


	//   ....[55]....
        /*0108*/ 	.word	0xffffffff


	//   ....[56]....
        /*010c*/ 	.word	0xffffffff


	//   ....[57]....
        /*0110*/ 	.word	0xffffffff


	//   ....[58]....
        /*0114*/ 	.word	0xffffffff


	//   ....[59]....
        /*0118*/ 	.word	0xffffffff


	//   ....[60]....
        /*011c*/ 	.word	0xffffffff


	//   ....[61]....
        /*0120*/ 	.word	0xffffffff


	//   ....[62]....
        /*0124*/ 	.word	0xffffffff


	//   ....[63]....
        /*0128*/ 	.word	0xffffffff


	//   ....[64]....
        /*012c*/ 	.word	0xffffffff


	//   ....[65]....
        /*0130*/ 	.word	0xffffffff


	//   ....[66]....
        /*0134*/ 	.word	0xffffffff


	//   ....[67]....
        /*0138*/ 	.word	0xffffffff


	//   ....[68]....
        /*013c*/ 	.word	0xffffffff


	//   ....[69]....
        /*0140*/ 	.word	0xffffffff


	//   ....[70]....
        /*0144*/ 	.word	0xffffffff


	//   ....[71]....
        /*0148*/ 	.word	0xffffffff


	//   ....[72]....
        /*014c*/ 	.word	0xffffffff


	//   ....[73]....
        /*0150*/ 	.word	0xffffffff


	//   ....[74]....
        /*0154*/ 	.word	0xffffffff


	//   ....[75]....
        /*0158*/ 	.word	0xffffffff


	//   ....[76]....
        /*015c*/ 	.word	0xffffffff


	//   ....[77]....
        /*0160*/ 	.word	0xffffffff


	//   ....[78]....
        /*0164*/ 	.word	0xffffffff


	//   ....[79]....
        /*0168*/ 	.word	0xffffffff


	//   ....[80]....
        /*016c*/ 	.word	0xffffffff


	//   ....[81]....
        /*0170*/ 	.word	0xffffffff


	//   ....[82]....
        /*0174*/ 	.word	0xffffffff


	//   ....[83]....
        /*0178*/ 	.word	0xffffffff


	//   ....[84]....
        /*017c*/ 	.word	0xffffffff


	//   ....[85]....
        /*0180*/ 	.word	0xffffffff


	//   ....[86]....
        /*0184*/ 	.word	0xffffffff


	//   ....[87]....
        /*0188*/ 	.word	0xffffffff


	//   ....[88]....
        /*018c*/ 	.word	0xffffffff


	//   ....[89]....
        /*0190*/ 	.word	0xffffffff


	//   ....[90]....
        /*0194*/ 	.word	0xffffffff


	//   ....[91]....
        /*0198*/ 	.word	0xffffffff


	//----- nvinfo : EIATTR_COOP_GROUP_INSTR_OFFSETS
	.align		4
.L_3951:
        /*019c*/ 	.byte	0x04, 0x28
        /*019e*/ 	.short	(.L_3953 - .L_3952)


	//   ....[0]....
.L_3952:
        /*01a0*/ 	.word	0x00000be0


	//   ....[1]....
        /*01a4*/ 	.word	0x00000c30


	//   ....[2]....
        /*01a8*/ 	.word	0x00000d40


	//   ....[3]....
        /*01ac*/ 	.word	0x00001240


	//   ....[4]....
        /*01b0*/ 	.word	0x00001a00


	//   ....[5]....
        /*01b4*/ 	.word	0x00001a30


	//   ....[6]....
        /*01b8*/ 	.word	0x00001a70


	//   ....[7]....
        /*01bc*/ 	.word	0x00001a80


	//   ....[8]....
        /*01c0*/ 	.word	0x00001af0


	//   ....[9]....
        /*01c4*/ 	.word	0x00001b20


	//   ....[10]....
        /*01c8*/ 	.word	0x00001b60


	//   ....[11]....
        /*01cc*/ 	.word	0x00001b70


	//   ....[12]....
        /*01d0*/ 	.word	0x00001c00


	//   ....[13]....
        /*01d4*/ 	.word	0x00001c40


	//   ....[14]....
        /*01d8*/ 	.word	0x00001c50


	//   ....[15]....
        /*01dc*/ 	.word	0x00001c60


	//   ....[16]....
        /*01e0*/ 	.word	0x00001d00


	//   ....[17]....
        /*01e4*/ 	.word	0x00001d30


	//   ....[18]....
        /*01e8*/ 	.word	0x00001d40


	//   ....[19]....
        /*01ec*/ 	.word	0x00001d50


	//   ....[20]....
        /*01f0*/ 	.word	0x00001e90


	//   ....[21]....
        /*01f4*/ 	.word	0x00001ed0


	//   ....[22]....
        /*01f8*/ 	.word	0x00001f10


	//   ....[23]....
        /*01fc*/ 	.word	0x00001f50


	//   ....[24]....
        /*0200*/ 	.word	0x00002050


	//   ....[25]....
        /*0204*/ 	.word	0x000020e0


	//   ....[26]....
        /*0208*/ 	.word	0x00002120


	//   ....[27]....
        /*020c*/ 	.word	0x00002140


	//   ....[28]....
        /*0210*/ 	.word	0x00002150


	//   ....[29]....
        /*0214*/ 	.word	0x00002160


	//   ....[30]....
        /*0218*/ 	.word	0x00002170


	//   ....[31]....
        /*021c*/ 	.word	0x00002180


	//   ....[32]....
        /*0220*/ 	.word	0x00002190


	//   ....[33]....
        /*0224*/ 	.word	0x000021a0


	//   ....[34]....
        /*0228*/ 	.word	0x00002290


	//   ....[35]....
        /*022c*/ 	.word	0x000022a0


	//   ....[36]....
        /*0230*/ 	.word	0x000022b0


	//   ....[37]....
        /*0234*/ 	.word	0x000022c0


	//   ....[38]....
        /*0238*/ 	.word	0x00002390


	//   ....[39]....
        /*023c*/ 	.word	0x000023b0


	//   ....[40]....
        /*0240*/ 	.word	0x000023c0


	//   ....[41]....
        /*0244*/ 	.word	0x000023d0


	//   ....[42]....
        /*0248*/ 	.word	0x000024a0


	//   ....[43]....
        /*024c*/ 	.word	0x000024c0


	//   ....[44]....
        /*0250*/ 	.word	0x000024d0


	//   ....[45]....
        /*0254*/ 	.word	0x000024e0


	//   ....[46]....
        /*0258*/ 	.word	0x000025b0


	//   ....[47]....
        /*025c*/ 	.word	0x000025d0


	//   ....[48]....
        /*0260*/ 	.word	0x000025e0


	//   ....[49]....
        /*0264*/ 	.word	0x000025f0


	//   ....[50]....
        /*0268*/ 	.word	0x000026c0


	//   ....[51]....
        /*026c*/ 	.word	0x00002700


	//   ....[52]....
        /*0270*/ 	.word	0x00002740


	//   ....[53]....
        /*0274*/ 	.word	0x00002760


	//   ....[54]....
        /*0278*/ 	.word	0x00002790


	//   ....[55]....
        /*027c*/ 	.word	0x000027d0


	//   ....[56]....
        /*0280*/ 	.word	0x00002800


	//   ....[57]....
        /*0284*/ 	.word	0x00002840


	//   ....[58]....
        /*0288*/ 	.word	0x00002870


	//   ....[59]....
        /*028c*/ 	.word	0x000028b0


	//   ....[60]....
        /*0290*/ 	.word	0x00003370


	//   ....[61]....
        /*0294*/ 	.word	0x000033b0


	//   ....[62]....
        /*0298*/ 	.word	0x000033c0


	//   ....[63]....
        /*029c*/ 	.word	0x000033d0


	//   ....[64]....
        /*02a0*/ 	.word	0x00003400


	//   ....[65]....
        /*02a4*/ 	.word	0x00003420


	//   ....[66]....
        /*02a8*/ 	.word	0x00003440


	//   ....[67]....
        /*02ac*/ 	.word	0x00003460


	//   ....[68]....
        /*02b0*/ 	.word	0x00003490


	//   ....[69]....
        /*02b4*/ 	.word	0x000034b0


	//   ....[70]....
        /*02b8*/ 	.word	0x000034d0


	//   ....[71]....
        /*02bc*/ 	.word	0x000034f0


	//   ....[72]....
        /*02c0*/ 	.word	0x00003570


	//   ....[73]....
        /*02c4*/ 	.word	0x000035b0


	//   ....[74]....
        /*02c8*/ 	.word	0x000035f0


	//   ....[75]....
        /*02cc*/ 	.word	0x00003630


	//   ....[76]....
        /*02d0*/ 	.word	0x00003710


	//   ....[77]....
        /*02d4*/ 	.word	0x00003730


	//   ....[78]....
        /*02d8*/ 	.word	0x00003750


	//   ....[79]....
        /*02dc*/ 	.word	0x00003760


	//   ....[80]....
        /*02e0*/ 	.word	0x00003c60


	//   ....[81]....
        /*02e4*/ 	.word	0x00003df0


	//   ....[82]....
        /*02e8*/ 	.word	0x00003f00


	//   ....[83]....
        /*02ec*/ 	.word	0x00003f50


	//   ....[84]....
        /*02f0*/ 	.word	0x00003fa0


	//   ....[85]....
        /*02f4*/ 	.word	0x00003fd0


	//   ....[86]....
        /*02f8*/ 	.word	0x00003ff0


	//   ....[87]....
        /*02fc*/ 	.word	0x000040c0


	//   ....[88]....
        /*0300*/ 	.word	0x00004100


	//   ....[89]....
        /*0304*/ 	.word	0x00004150


	//   ....[90]....
        /*0308*/ 	.word	0x00004180


	//   ....[91]....
        /*030c*/ 	.word	0x000041a0


	//----- nvinfo : EIATTR_VRC_CTA_INIT_COUNT
	.align		4
.L_3953:
        /*0310*/ 	.byte	0x02, 0x4a
	.zero		1
	.zero		1


	//----- nvinfo : EIATTR_EXIT_INSTR_OFFSETS
	.align		4
        /*0314*/ 	.byte	0x04, 0x1c
        /*0316*/ 	.short	(.L_3955 - .L_3954)


	//   ....[0]....
.L_3954:
        /*0318*/ 	.word	0x00004240


	//   ....[1]....
        /*031c*/ 	.word	0x000044c0


	//----- nvinfo : EIATTR_MAX_THREADS
	.align		4
.L_3955:
        /*0320*/ 	.byte	0x04, 0x05
        /*0322*/ 	.short	(.L_3957 - .L_3956)
.L_3956:
        /*0324*/ 	.word	0x00000020
        /*0328*/ 	.word	0x00000001
        /*032c*/ 	.word	0x00000001


	//----- nvinfo : EIATTR_CRS_STACK_SIZE
	.align		4
.L_3957:
        /*0330*/ 	.byte	0x04, 0x1e
        /*0332*/ 	.short	(.L_3959 - .L_3958)
.L_3958:
        /*0334*/ 	.word	0x00000000


	//----- nvinfo : EIATTR_CBANK_PARAM_SIZE
	.align		4
.L_3959:
        /*0338*/ 	.byte	0x03, 0x19
        /*033a*/ 	.short	0x01f0


	//----- nvinfo : EIATTR_PARAM_CBANK
	.align		4
        /*033c*/ 	.byte	0x04, 0x0a
        /*033e*/ 	.short	(.L_3961 - .L_3960)
	.align		4
.L_3960:
        /*0340*/ 	.word	index@(.nv.constant0._Z25selective_scan_bwd_kernelI32Selective_Scan_bwd_kernel_traitsILi32ELi4ELb1ELb1ELb0ELb0ELb0EN3c104HalfENS1_7complexIfEEEEv12SSMParamsBwd)
        /*0344*/ 	.short	0x0380
        /*0346*/ 	.short	0x01f0


	//----- nvinfo : EIATTR_SW_WAR
	.align		4
.L_3961:
        /*0348*/ 	.byte	0x04, 0x36
        /*034a*/ 	.short	(.L_3963 - .L_3962)
.L_3962:
        /*034c*/ 	.word	0x00000008
.L_3963:


//--------------------- .nv.info._Z25selective_scan_bwd_kernelI32Selective_Scan_bwd_kernel_traitsILi32ELi4ELb1ELb1ELb0ELb0ELb1EN3c104HalfENS1_7complexIfEEEEv12SSMParamsBwd --------------------------
	.section	.nv.info._Z25selective_scan_bwd_kernelI32Selective_Scan_bwd_kernel_traitsILi32ELi4ELb1ELb1ELb0ELb0ELb1EN3c104HalfENS1_7complexIfEEEEv12SSMParamsBwd,"",@"SHT_CUDA_INFO"
	.sectionflags	@""
	.align	4


	//----- nvinfo : EIATTR_CUDA_API_VERSION
	.align		4
        /*0000*/ 	.byte	0x04, 0x37
        /*0002*/ 	.short	(.L_3965 - .L_3964)
.L_3964:
        /*0004*/ 	.word	0x00000082


	//----- nvinfo : EIATTR_KPARAM_INFO
	.align		4
.L_3965:
        /*0008*/ 	.byte	0x04, 0x17
        /*000a*/ 	.short	(.L_3967 - .L_3966)
.L_3966:
        /*000c*/ 	.word	0x00000000
        /*0010*/ 	.short	0x0000
        /*0012*/ 	.short	0x0000
        /*0014*/ 	.byte	0x00, 0xf0, 0xc1, 0x07


	//----- nvinfo : EIATTR_SPARSE_MMA_MASK
	.align		4
.L_3967:
        /*0018*/ 	.byte	0x03, 0x50
        /*001a*/ 	.short	0x0000


	//----- nvinfo : EIATTR_MAXREG_COUNT
	.align		4
        /*001c*/ 	.byte	0x03, 0x1b
        /*001e*/ 	.short	0x00ff


	//----- nvinfo : EIATTR_NUM_BARRIERS
	.align		4
        /*0020*/ 	.byte	0x02, 0x4c
        /*0022*/ 	.byte	0x01
	.zero		1


	//----- nvinfo : EIATTR_MERCURY_ISA_VERSION
	.align		4
        /*0024*/ 	.byte	0x03, 0x5f
        /*0026*/ 	.short	0x0101


	//----- nvinfo : EIATTR_COOP_GROUP_MASK_REGIDS
	.align		4
        /*0028*/ 	.byte	0x04, 0x29
        /*002a*/ 	.short	(.L_3969 - .L_3968)


	//   ....[0]....
.L_3968:
        /*002c*/ 	.word	0xffffffff


	//   ....[1]....
        /*0030*/ 	.word	0xffffffff


	//   ....[2]....
        /*0034*/ 	.word	0xffffffff


	//   ....[3]....
        /*0038*/ 	.word	0xffffffff


	//   ....[4]....
        /*003c*/ 	.word	0xffffffff


	//   ....[5]....
        /*0040*/ 	.word	0xffffffff


	//   ....[6]....
        /*0044*/ 	.word	0xffffffff


	//   ....[7]....
        /*0048*/ 	.word	0xffffffff


	//   ....[8]....
        /*004c*/ 	.word	0xffffffff


	//   ....[9]....
        /*0050*/ 	.word	0xffffffff


	//   ....[10]....
        /*0054*/ 	.word	0xffffffff


	//   ....[11]....
        /*0058*/ 	.word	0xffffffff


	//   ....[12]....
        /*005c*/ 	.word	0xffffffff


	//   ....[13]....
        /*0060*/ 	.word	0xffffffff


	//   ....[14]....
        /*0064*/ 	.word	0xffffffff


	//   ....[15]....
        /*0068*/ 	.word	0xffffffff


	//   ....[16]....
        /*006c*/ 	.word	0xffffffff


	//   ....[17]....
        /*0070*/ 	.word	0xffffffff


	//   ....[18]....
        /*0074*/ 	.word	0xffffffff


	//   ....[19]....
        /*0078*/ 	.word	0xffffffff


	//   ....[20]....
        /*007c*/ 	.word	0xffffffff


	//   ....[21]....
        /*0080*/ 	.word	0xffffffff


	//   ....[22]....
        /*0084*/ 	.word	0xffffffff


	//   ....[23]....
        /*0088*/ 	.word	0xffffffff


	//   ....[24]....
        /*008c*/ 	.word	0xffffffff


	//   ....[25]....
        /*0090*/ 	.word	0xffffffff


	//   ....[26]....
        /*0094*/ 	.word	0xffffffff


	//   ....[27]....
        /*0098*/ 	.word	0xffffffff


	//   ....[28]....
        /*009c*/ 	.word	0xffffffff


	//   ....[29]....
        /*00a0*/ 	.word	0xffffffff


	//   ....[30]....
        /*00a4*/ 	.word	0xffffffff


	//   ....[31]....
        /*00a8*/ 	.word	0xffffffff


	//   ....[32]....
        /*00ac*/ 	.word	0xffffffff


	//   ....[33]....
        /*00b0*/ 	.word	0xffffffff


	//   ....[34]....
        /*00b4*/ 	.word	0xffffffff


	//   ....[35]....
        /*00b8*/ 	.word	0xffffffff


	//   ....[36]....
        /*00bc*/ 	.word	0xffffffff


	//   ....[37]....
        /*00c0*/ 	.word	0xffffffff


	//   ....[38]....
        /*00c4*/ 	.word	0xffffffff


	//   ....[39]....
        /*00c8*/ 	.word	0xffffffff


	//   ....[40]....
        /*00cc*/ 	.word	0xffffffff


	//   ....[41]....
        /*00d0*/ 	.word	0xffffffff


	//   ....[42]....
        /*00d4*/ 	.word	0xffffffff


	//   ....[43]....
        /*00d8*/ 	.word	0xffffffff


	//   ....[44]....
        /*00dc*/ 	.word	0xffffffff


	//   ....[45]....
        /*00e0*/ 	.word	0xffffffff


	//   ....[46]....
        /*00e4*/ 	.word	0xffffffff


	//   ....[47]....
        /*00e8*/ 	.word	0xffffffff


	//   ....[48]....
        /*00ec*/ 	.word	0xffffffff


	//   ....[49]....
        /*00f0*/ 	.word	0xffffffff


	//   ....[50]....
        /*00f4*/ 	.word	0xffffffff


	//   ....[51]....
        /*00f8*/ 	.word	0xffffffff


	//   ....[52]....
        /*00fc*/ 	.word	0xffffffff


	//   ....[53]....
        /*0100*/ 	.word	0xffffffff


	//   ....[54]....
        /*0104*/ 	.word	0xffffffff


	//   ....[55]....
        /*0108*/ 	.word	0xffffffff


	//   ....[56]....
        /*010c*/ 	.word	0xffffffff


	//   ....[57]....
        /*0110*/ 	.word	0xffffffff


	//   ....[58]....
        /*0114*/ 	.word	0xffffffff


	//   ....[59]....
        /*0118*/ 	.word	0xffffffff


	//   ....[60]....
        /*011c*/ 	.word	0xffffffff


	//   ....[61]....
        /*0120*/ 	.word	0xffffffff


	//   ....[62]....
        /*0124*/ 	.word	0xffffffff


	//   ....[63]....
        /*0128*/ 	.word	0xffffffff


	//   ....[64]....
        /*012c*/ 	.word	0xffffffff


	//   ....[65]....
        /*0130*/ 	.word	0xffffffff


	//   ....[66]....
        /*0134*/ 	.word	0xffffffff


	//   ....[67]....
        /*0138*/ 	.word	0xffffffff


	//   ....[68]....
        /*013c*/ 	.word	0xffffffff


	//   ....[69]....
        /*0140*/ 	.word	0xffffffff


	//   ....[70]....
        /*0144*/ 	.word	0xffffffff


	//   ....[71]....
        /*0148*/ 	.word	0xffffffff


	//   ....[72]....
        /*014c*/ 	.word	0xffffffff


	//   ....[73]....
        /*0150*/ 	.word	0xffffffff


	//   ....[74]....
        /*0154*/ 	.word	0xffffffff


	//   ....[75]....
        /*0158*/ 	.word	0xffffffff


	//   ....[76]....
        /*015c*/ 	.word	0xffffffff


	//   ....[77]....
        /*0160*/ 	.word	0xffffffff


	//   ....[78]....
        /*0164*/ 	.word	0xffffffff


	//   ....[79]....
        /*0168*/ 	.word	0xffffffff


	//   ....[80]....
        /*016c*/ 	.word	0xffffffff


	//   ....[81]....
        /*0170*/ 	.word	0xffffffff


	//   ....[82]....
        /*0174*/ 	.word	0xffffffff


	//   ....[83]....
        /*0178*/ 	.word	0xffffffff


	//   ....[84]....
        /*017c*/ 	.word	0xffffffff


	//   ....[85]....
        /*0180*/ 	.word	0xffffffff


	//   ....[86]....
        /*0184*/ 	.word	0xffffffff


	//   ....[87]....
        /*0188*/ 	.word	0xffffffff


	//   ....[88]....
        /*018c*/ 	.word	0xffffffff


	//   ....[89]....
        /*0190*/ 	.word	0xffffffff


	//   ....[90]....
        /*0194*/ 	.word	0xffffffff


	//   ....[91]....
        /*0198*/ 	.word	0xffffffff


	//   ....[92]....
        /*019c*/ 	.word	0xffffffff


	//   ....[93]....
        /*01a0*/ 	.word	0xffffffff


	//   ....[94]....
        /*01a4*/ 	.word	0xffffffff


	//   ....[95]....
        /*01a8*/ 	.word	0xffffffff


	//----- nvinfo : EIATTR_COOP_GROUP_INSTR_OFFSETS
	.align		4
.L_3969:
        /*01ac*/ 	.byte	0x04, 0x28
        /*01ae*/ 	.short	(.L_3971 - .L_3970)


	//   ....[0]....
.L_3970:
        /*01b0*/ 	.word	0x00000c70


	//   ....[1]....
        /*01b4*/ 	.word	0x00000cc0


	//   ....[2]....
        /*01b8*/ 	.word	0x00000db0


	//   ....[3]....
        /*01bc*/ 	.word	0x00000e70


	//   ....[4]....
        /*01c0*/ 	.word	0x00001090


	//   ....[5]....
        /*01c4*/ 	.word	0x000013e0


	//   ....[6]....
        /*01c8*/ 	.word	0x000015b0


	//   ....[7]....
        /*01cc*/ 	.word	0x00001b00


	//   ....[8]....
        /*01d0*/ 	.word	0x000022c0


	//   ....[9]....
        /*01d4*/ 	.word	0x000022f0


	//   ....[10]....
        /*01d8*/ 	.word	0x00002350


	//   ....[11]....
        /*01dc*/ 	.word	0x00002370


	//   ....[12]....
        /*01e0*/ 	.word	0x000023f0


	//   ....[13]....
        /*01e4*/ 	.word	0x00002420


	//   ....[14]....
        /*01e8*/ 	.word	0x00002460


	//   ....[15]....
        /*01ec*/ 	.word	0x00002470


	//   ....[16]....
        /*01f0*/ 	.word	0x00002500


	//   ....[17]....
        /*01f4*/ 	.word	0x00002540


	//   ....[18]....
        /*01f8*/ 	.word	0x00002550


	//   ....[19]....
        /*01fc*/ 	.word	0x00002560


	//   ....[20]....
        /*0200*/ 	.word	0x00002600


	//   ....[21]....
        /*0204*/ 	.word	0x00002630


	//   ....[22]....
        /*0208*/ 	.word	0x00002640


	//   ....[23]....
        /*020c*/ 	.word	0x00002650


	//   ....[24]....
        /*0210*/ 	.word	0x00002720


	//   ....[25]....
        /*0214*/ 	.word	0x00002760


	//   ....[26]....
        /*0218*/ 	.word	0x000027a0


	//   ....[27]....
        /*021c*/ 	.word	0x000027e0


	//   ....[28]....
        /*0220*/ 	.word	0x00002990


	//   ....[29]....
        /*0224*/ 	.word	0x000029d0


	//   ....[30]....
        /*0228*/ 	.word	0x000029f0


	//   ....[31]....
        /*022c*/ 	.word	0x00002a00


	//   ....[32]....
        /*0230*/ 	.word	0x00002a10


	//   ....[33]....
        /*0234*/ 	.word	0x00002a20


	//   ....[34]....
        /*0238*/ 	.word	0x00002a30


	//   ....[35]....
        /*023c*/ 	.word	0x00002a40


	//   ....[36]....
        /*0240*/ 	.word	0x00002a50


	//   ....[37]....
        /*0244*/ 	.word	0x00002a60


	//   ....[38]....
        /*0248*/ 	.word	0x00002b50


	//   ....[39]....
        /*024c*/ 	.word	0x00002b60


	//   ....[40]....
        /*0250*/ 	.word	0x00002b70


	//   ....[41]....
        /*0254*/ 	.word	0x00002b80


	//   ....[42]....
        /*0258*/ 	.word	0x00002c50


	//   ....[43]....
        /*025c*/ 	.word	0x00002c70


	//   ....[44]....
        /*0260*/ 	.word	0x00002c80


	//   ....[45]....
        /*0264*/ 	.word	0x00002c90


	//   ....[46]....
        /*0268*/ 	.word	0x00002d60


	//   ....[47]....
        /*026c*/ 	.word	0x00002d80


	//   ....[48]....
        /*0270*/ 	.word	0x00002d90


	//   ....[49]....
        /*0274*/ 	.word	0x00002da0


	//   ....[50]....
        /*0278*/ 	.word	0x00002e70


	//   ....[51]....
        /*027c*/ 	.word	0x00002e90


	//   ....[52]....
        /*0280*/ 	.word	0x00002ea0


	//   ....[53]....
        /*0284*/ 	.word	0x00002eb0


	//   ....[54]....
        /*0288*/ 	.word	0x00002f80


	//   ....[55]....
        /*028c*/ 	.word	0x00002fc0


	//   ....[56]....
        /*0290*/ 	.word	0x00003000


	//   ....[57]....
        /*0294*/ 	.word	0x00003020


	//   ....[58]....
        /*0298*/ 	.word	0x00003050


	//   ....[59]....
        /*029c*/ 	.word	0x00003090


	//   ....[60]....
        /*02a0*/ 	.word	0x000030c0


	//   ....[61]....
        /*02a4*/ 	.word	0x00003100


	//   ....[62]....
        /*02a8*/ 	.word	0x00003130


	//   ....[63]....
        /*02ac*/ 	.word	0x00003170


	//   ....[64]....
        /*02b0*/ 	.word	0x00003c30


	//   ....[65]....
        /*02b4*/ 	.word	0x00003c70


	//   ....[66]....
        /*02b8*/ 	.word	0x00003c80


	//   ....[67]....
        /*02bc*/ 	.word	0x00003c90


	//   ....[68]....
        /*02c0*/ 	.word	0x00003cc0


	//   ....[69]....
        /*02c4*/ 	.word	0x00003ce0


	//   ....[70]....
        /*02c8*/ 	.word	0x00003d00


	//   ....[71]....
        /*02cc*/ 	.word	0x00003d20


	//   ....[72]....
        /*02d0*/ 	.word	0x00003d50


	//   ....[73]....
        /*02d4*/ 	.word	0x00003d70


	//   ....[74]....
        /*02d8*/ 	.word	0x00003d90


	//   ....[75]....
        /*02dc*/ 	.word	0x00003db0


	//   ....[76]....
        /*02e0*/ 	.word	0x00003df0


	//   ....[77]....
        /*02e4*/ 	.word	0x00003e20


	//   ....[78]....
        /*02e8*/ 	.word	0x00003e50


	//   ....[79]....
        /*02ec*/ 	.word	0x00003e90


	//   ....[80]....
        /*02f0*/ 	.word	0x00003fe0


	//   ....[81]....
        /*02f4*/ 	.word	0x00004000


	//   ....[82]....
        /*02f8*/ 	.word	0x00004010


	//   ....[83]....
        /*02fc*/ 	.word	0x00004020


	//   ....[84]....
        /*0300*/ 	.word	0x000044e0


	//   ....[85]....
        /*0304*/ 	.word	0x000046a0


	//   ....[86]....
        /*0308*/ 	.word	0x000047c0


	//   ....[87]....
        /*030c*/ 	.word	0x00004810


	//   ....[88]....
        /*0310*/ 	.word	0x00004860


	//   ....[89]....
        /*0314*/ 	.word	0x00004890


	//   ....[90]....
        /*0318*/ 	.word	0x000048b0


	//   ....[91]....
        /*031c*/ 	.word	0x00004980


	//   ....[92]....
        /*0320*/ 	.word	0x000049c0


	//   ....[93]....
        /*0324*/ 	.word	0x00004a10


	//   ....[94]....
        /*0328*/ 	.word	0x00004a40


	//   ....[95]....
        /*032c*/ 	.word	0x00004a60


	//----- nvinfo : EIATTR_VRC_CTA_INIT_COUNT
	.align		4
.L_3971:
        /*0330*/ 	.byte	0x02, 0x4a
	.zero		1
	.zero		1


	//----- nvinfo : EIATTR_EXIT_INSTR_OFFSETS
	.align		4
        /*0334*/ 	.byte	0x04, 0x1c
        /*0336*/ 	.short	(.L_3973 - .L_3972)


	//   ....[0]....
.L_3972:
        /*0338*/ 	.word	0x00004b00


	//   ....[1]....
        /*033c*/ 	.word	0x00004d80


	//----- nvinfo : EIATTR_MAX_THREADS
	.align		4
.L_3973:
        /*0340*/ 	.byte	0x04, 0x05
        /*0342*/ 	.short	(.L_3975 - .L_3974)
.L_3974:
        /*0344*/ 	.word	0x00000020
        /*0348*/ 	.word	0x00000001
        /*034c*/ 	.word	0x00000001


	//----- nvinfo : EIATTR_CRS_STACK_SIZE
	.align		4
.L_3975:
        /*0350*/ 	.byte	0x04, 0x1e
        /*0352*/ 	.short	(.L_3977 - .L_3976)
.L_3976:
        /*0354*/ 	.word	0x00000000


	//----- nvinfo : EIATTR_CBANK_PARAM_SIZE
	.align		4
.L_3977:
        /*0358*/ 	.byte	0x03, 0x19
        /*035a*/ 	.short	0x01f0


	//----- nvinfo : EIATTR_PARAM_CBANK
	.align		4
        /*035c*/ 	.byte	0x04, 0x0a
        /*035e*/ 	.short	(.L_3979 - .L_3978)
	.align		4
.L_3978:
        /*0360*/ 	.word	index@(.nv.constant0._Z25selective_scan_bwd_kernelI32Selective_Scan_bwd_kernel_traitsILi32ELi4ELb1ELb1ELb0ELb0ELb1EN3c104HalfENS1_7complexIfEEEEv12SSMParamsBwd)
        /*0364*/ 	.short	0x0380
        /*0366*/ 	.short	0x01f0


	//----- nvinfo : EIATTR_SW_WAR
	.align		4
.L_3979:
        /*0368*/ 	.byte	0x04, 0x36
        /*036a*/ 	.short	(.L_3981 - .L_3980)
.L_3980:
        /*036c*/ 	.word	0x00000008
.L_3981:


//--------------------- .nv.info._Z25selective_scan_bwd_kernelI32Selective_Scan_bwd_kernel_traitsILi32ELi4ELb1ELb1ELb0ELb1ELb0EN3c104HalfENS1_7complexIfEEEEv12SSMParamsBwd --------------------------
	.section	.nv.info._Z25selective_scan_bwd_kernelI32Selective_Scan_bwd_kernel_traitsILi32ELi4ELb1ELb1ELb0ELb1ELb0EN3c104HalfENS1_7complexIfEEEEv12SSMParamsBwd,"",@"SHT_CUDA_INFO"
	.sectionflags	@""
	.align	4


	//----- nvinfo : EIATTR_CUDA_API_VERSION
	.align		4
        /*0000*/ 	.byte	0x04, 0x37
        /*0002*/ 	.short	(.L_3983 - .L_3982)
.L_3982:
        /*0004*/ 	.word	0x00000082


	//----- nvinfo : EIATTR_KPARAM_INFO
	.align		4
.L_3983:
        /*0008*/ 	.byte	0x04, 0x17
        /*000a*/ 	.short	(.L_3985 - .L_3984)
.L_3984:
        /*000c*/ 	.word	0x00000000
        /*0010*/ 	.short	0x0000
        /*0012*/ 	.short	0x0000
        /*0014*/ 	.byte	0x00, 0xf0, 0xc1, 0x07


	//----- nvinfo : EIATTR_SPARSE_MMA_MASK
	.align		4
.L_3985:
        /*0018*/ 	.byte	0x03, 0x50
        /*001a*/ 	.short	0x0000


	//----- nvinfo : EIATTR_MAXREG_COUNT
	.align		4
        /*001c*/ 	.byte	0x03, 0x1b
        /*001e*/ 	.short	0x00ff


	//----- nvinfo : EIATTR_NUM_BARRIERS
	.align		4
        /*0020*/ 	.byte	0x02, 0x4c
        /*0022*/ 	.byte	0x01
	.zero		1


	//----- nvinfo : EIATTR_MERCURY_ISA_VERSION
	.align		4
        /*0024*/ 	.byte	0x03, 0x5f
        /*0026*/ 	.short	0x0101


	//----- nvinfo : EIATTR_COOP_GROUP_MASK_REGIDS
	.align		4
        /*0028*/ 	.byte	0x04, 0x29
        /*002a*/ 	.short	(.L_3987 - .L_3986)


	//   ....[0]....
.L_3986:
        /*002c*/ 	.word	0xffffffff


	//   ....[1]....
        /*0030*/ 	.word	0xffffffff


	//   ....[2]....
        /*0034*/ 	.word	0xffffffff


	//   ....[3]....
        /*0038*/ 	.word	0xffffffff


	//   ....[4]....
        /*003c*/ 	.word	0xffffffff


	//   ....[5]....
        /*0040*/ 	.word	0xffffffff


	//   ....[6]....
        /*0044*/ 	.word	0xffffffff


	//   ....[7]....
        /*0048*/ 	.word	0xffffffff


	//   ....[8]....
        /*004c*/ 	.word	0xffffffff


	//   ....[9]....
        /*0050*/ 	.word	0xffffffff


	//   ....[10]....
        /*0054*/ 	.word	0xffffffff


	//   ....[11]....
        /*0058*/ 	.word	0xffffffff


	//   ....[12]....
        /*005c*/ 	.word	0xffffffff


	//   ....[13]....
        /*0060*/ 	.word	0xffffffff


	//   ....[14]....
        /*0064*/ 	.word	0xffffffff


	//   ....[15]....
        /*0068*/ 	.word	0xffffffff


	//   ....[16]....
        /*006c*/ 	.word	0xffffffff


	//   ....[17]....
        /*0070*/ 	.word	0xffffffff


	//   ....[18]....
        /*0074*/ 	.word	0xffffffff


	//   ....[19]....
        /*0078*/ 	.word	0xffffffff


	//   ....[20]....
        /*007c*/ 	.word	0xffffffff


	//   ....[21]....
        /*0080*/ 	.word	0xffffffff


	//   ....[22]....
        /*0084*/ 	.word	0xffffffff


	//   ....[23]....
        /*0088*/ 	.word	0xffffffff


	//   ....[24]....
        /*008c*/ 	.word	0xffffffff


	//   ....[25]....
        /*0090*/ 	.word	0xffffffff


	//   ....[26]....
        /*0094*/ 	.word	0xffffffff


	//   ....[27]....
        /*0098*/ 	.word	0xffffffff


	//   ....[28]....
        /*009c*/ 	.word	0xffffffff


	//   ....[29]....
        /*00a0*/ 	.word	0xffffffff


	//   ....[30]....
        /*00a4*/ 	.word	0xffffffff


	//   ....[31]....
        /*00a8*/ 	.word	0xffffffff


	//   ....[32]....
        /*00ac*/ 	.word	0xffffffff


	//   ....[33]....
        /*00b0*/ 	.word	0xffffffff


	//   ....[34]....
        /*00b4*/ 	.word	0xffffffff


	//   ....[35]....
        /*00b8*/ 	.word	0xffffffff


	//   ....[36]....
        /*00bc*/ 	.word	0xffffffff


	//   ....[37]....
        /*00c0*/ 	.word	0xffffffff


	//   ....[38]....
        /*00c4*/ 	.word	0xffffffff


	//   ....[39]....
        /*00c8*/ 	.word	0xffffffff


	//   ....[40]....
        /*00cc*/ 	.word	0xffffffff


	//   ....[41]....
        /*00d0*/ 	.word	0xffffffff


	//   ....[42]....
        /*00d4*/ 	.word	0xffffffff


	//   ....[43]....
        /*00d8*/ 	.word	0xffffffff


	//   ....[44]....
        /*00dc*/ 	.word	0xffffffff


	//   ....[45]....
        /*00e0*/ 	.word	0xffffffff


	//   ....[46]....
        /*00e4*/ 	.word	0xffffffff


	//   ....[47]....
        /*00e8*/ 	.word	0xffffffff


	//   ....[48]....
        /*00ec*/ 	.word	0xffffffff


	//   ....[49]....
        /*00f0*/ 	.word	0xffffffff


	//   ....[50]....
        /*00f4*/ 	.word	0xffffffff


	//   ....[51]....
        /*00f8*/ 	.word	0xffffffff


	//   ....[52]....
        /*00fc*/ 	.word	0xffffffff


	//   ....[53]....
        /*0100*/ 	.word	0xffffffff


	//   ....[54]....
        /*0104*/ 	.word	0xffffffff


	//   ....[55]....
        /*0108*/ 	.word	0xffffffff


	//   ....[56]....
        /*010c*/ 	.word	0xffffffff


	//   ....[57]....
        /*0110*/ 	.word	0xffffffff


	//   ....[58]....
        /*0114*/ 	.word	0xffffffff


	//   ....[59]....
        /*0118*/ 	.word	0xffffffff


	//   ....[60]....
        /*011c*/ 	.word	0xffffffff


	//   ....[61]....
        /*0120*/ 	.word	0xffffffff


	//   ....[62]....
        /*0124*/ 	.word	0xffffffff


	//   ....[63]....
        /*0128*/ 	.word	0xffffffff


	//   ....[64]....
        /*012c*/ 	.word	0xffffffff


	//   ....[65]....
        /*0130*/ 	.word	0xffffffff


	//   ....[66]....
        /*0134*/ 	.word	0xffffffff


	//   ....[67]....
        /*0138*/ 	.word	0xffffffff


	//   ....[68]....
        /*013c*/ 	.word	0xffffffff


	//   ....[69]....
        /*0140*/ 	.word	0xffffffff


	//   ....[70]....
        /*0144*/ 	.word	0xffffffff


	//   ....[71]....
        /*0148*/ 	.word	0xffffffff


	//   ....[72]....
        /*014c*/ 	.word	0xffffffff


	//   ....[73]....
        /*0150*/ 	.word	0xffffffff


	//   ....[74]....
        /*0154*/ 	.word	0xffffffff


	//   ....[75]....
        /*0158*/ 	.word	0xffffffff


	//   ....[76]....
        /*015c*/ 	.word	0xffffffff


	//   ....[77]....
        /*0160*/ 	.word	0xffffffff


	//   ....[78]....
        /*0164*/ 	.word	0xffffffff


	//   ....[79]....
        /*0168*/ 	.word	0xffffffff


	//   ....[80]....
        /*016c*/ 	.word	0xffffffff


	//   ....[81]....
        /*0170*/ 	.word	0xffffffff


	//   ....[82]....
        /*0174*/ 	.word	0xffffffff


	//   ....[83]....
        /*0178*/ 	.word	0xffffffff


	//   ....[84]....
        /*017c*/ 	.word	0xffffffff


	//   ....[85]....
        /*0180*/ 	.word	0xffffffff


	//   ....[86]....
        /*0184*/ 	.word	0xffffffff


	//   ....[87]....
        /*0188*/ 	.word	0xffffffff


	//   ....[88]....
        /*018c*/ 	.word	0xffffffff


	//   ....[89]....
        /*0190*/ 	.word	0xffffffff


	//   ....[90]....
        /*0194*/ 	.word	0xffffffff


	//   ....[91]....
        /*0198*/ 	.word	0xffffffff


	//   ....[92]....
        /*019c*/ 	.word	0xffffffff


	//----- nvinfo : EIATTR_COOP_GROUP_INSTR_OFFSETS
	.align		4
.L_3987:
        /*01a0*/ 	.byte	0x04, 0x28
        /*01a2*/ 	.short	(.L_3989 - .L_3988)


	//   ....[0]....
.L_3988:
        /*01a4*/ 	.word	0x00000bc0


	//   ....[1]....
        /*01a8*/ 	.word	0x00000c20


	//   ....[2]....
        /*01ac*/ 	.word	0x00000da0


	//   ....[3]....
        /*01b0*/ 	.word	0x00001ab0


	//   ....[4]....
        /*01b4*/ 	.word	0x00002250


	//   ....[5]....
        /*01b8*/ 	.word	0x00002280


	//   ....[6]....
        /*01bc*/ 	.word	0x00002310


	//   ....[7]....
        /*01c0*/ 	.word	0x00002330


	//   ....[8]....
        /*01c4*/ 	.word	0x000023a0


	//   ....[9]....
        /*01c8*/ 	.word	0x000023d0


	//   ....[10]....
        /*01cc*/ 	.word	0x00002410


	//   ....[11]....
        /*01d0*/ 	.word	0x00002420


	//   ....[12]....
        /*01d4*/ 	.word	0x000024b0


	//   ....[13]....
        /*01d8*/ 	.word	0x000024f0


	//   ....[14]....
        /*01dc*/ 	.word	0x00002500


	//   ....[15]....
        /*01e0*/ 	.word	0x00002510


	//   ....[16]....
        /*01e4*/ 	.word	0x000025b0


	//   ....[17]....
        /*01e8*/ 	.word	0x000025e0


	//   ....[18]....
        /*01ec*/ 	.word	0x000025f0


	//   ....[19]....
        /*01f0*/ 	.word	0x00002600


	//   ....[20]....
        /*01f4*/ 	.word	0x000026d0


	//   ....[21]....
        /*01f8*/ 	.word	0x00002720


	//   ....[22]....
        /*01fc*/ 	.word	0x00002760


	//   ....[23]....
        /*0200*/ 	.word	0x000027a0


	//   ....[24]....
        /*0204*/ 	.word	0x000028c0


	//   ....[25]....
        /*0208*/ 	.word	0x00002950


	//   ....[26]....
        /*020c*/ 	.word	0x00002990


	//   ....[27]....
        /*0210*/ 	.word	0x000029b0


	//   ....[28]....
        /*0214*/ 	.word	0x000029c0


	//   ....[29]....
        /*0218*/ 	.word	0x000029d0


	//   ....[30]....
        /*021c*/ 	.word	0x000029e0


	//   ....[31]....
        /*0220*/ 	.word	0x000029f0


	//   ....[32]....
        /*0224*/ 	.word	0x00002a00


	//   ....[33]....
        /*0228*/ 	.word	0x00002a10


	//   ....[34]....
        /*022c*/ 	.word	0x00002b00


	//   ....[35]....
        /*0230*/ 	.word	0x00002b10


	//   ....[36]....
        /*0234*/ 	.word	0x00002b20


	//   ....[37]....
        /*0238*/ 	.word	0x00002b30


	//   ....[38]....
        /*023c*/ 	.word	0x00002c00


	//   ....[39]....
        /*0240*/ 	.word	0x00002c20


	//   ....[40]....
        /*0244*/ 	.word	0x00002c30


	//   ....[41]....
        /*0248*/ 	.word	0x00002c40


	//   ....[42]....
        /*024c*/ 	.word	0x00002d10


	//   ....[43]....
        /*0250*/ 	.word	0x00002d30


	//   ....[44]....
        /*0254*/ 	.word	0x00002d40


	//   ....[45]....
        /*0258*/ 	.word	0x00002d50


	//   ....[46]....
        /*025c*/ 	.word	0x00002e20


	//   ....[47]....
        /*0260*/ 	.word	0x00002e40


	//   ....[48]....
        /*0264*/ 	.word	0x00002e50


	//   ....[49]....
        /*0268*/ 	.word	0x00002e60


	//   ....[50]....
        /*026c*/ 	.word	0x00002f30


	//   ....[51]....
        /*0270*/ 	.word	0x00002f70


	//   ....[52]....
        /*0274*/ 	.word	0x00002fb0


	//   ....[53]....
        /*0278*/ 	.word	0x00002fd0


	//   ....[54]....
        /*027c*/ 	.word	0x00003000


	//   ....[55]....
        /*0280*/ 	.word	0x00003040


	//   ....[56]....
        /*0284*/ 	.word	0x00003070


	//   ....[57]....
        /*0288*/ 	.word	0x000030b0


	//   ....[58]....
        /*028c*/ 	.word	0x000030e0


	//   ....[59]....
        /*0290*/ 	.word	0x00003260


	//   ....[60]....
        /*0294*/ 	.word	0x00003be0


	//   ....[61]....
        /*0298*/ 	.word	0x00003c20


	//   ....[62]....
        /*029c*/ 	.word	0x00003c30


	//   ....[63]....
        /*02a0*/ 	.word	0x00003c40


	//   ....[64]....
        /*02a4*/ 	.word	0x00003c70


	//   ....[65]....
        /*02a8*/ 	.word	0x00003c90


	//   ....[66]....
        /*02ac*/ 	.word	0x00003cb0


	//   ....[67]....
        /*02b0*/ 	.word	0x00003cd0


	//   ....[68]....
        /*02b4*/ 	.word	0x00003d00


	//   ....[69]....
        /*02b8*/ 	.word	0x00003d20


	//   ....[70]....
        /*02bc*/ 	.word	0x00003d40


	//   ....[71]....
        /*02c0*/ 	.word	0x00003d60


	//   ....[72]....
        /*02c4*/ 	.word	0x00003dc0


	//   ....[73]....
        /*02c8*/ 	.word	0x00003e00


	//   ....[74]....
        /*02cc*/ 	.word	0x00003e40


	//   ....[75]....
        /*02d0*/ 	.word	0x00003e80


	//   ....[76]....
        /*02d4*/ 	.word	0x00003f80


	//   ....[77]....
        /*02d8*/ 	.word	0x00003fa0


	//   ....[78]....
        /*02dc*/ 	.word	0x00003fc0


	//   ....[79]....
        /*02e0*/ 	.word	0x00003fd0


	//   ....[80]....
        /*02e4*/ 	.word	0x000043b0


	//   ....[81]....
        /*02e8*/ 	.word	0x000045b0


	//   ....[82]....
        /*02ec*/ 	.word	0x000048b0


	//   ....[83]....
        /*02f0*/ 	.word	0x000049e0


	//   ....[84]....
        /*02f4*/ 	.word	0x00004a30


	//   ....[85]....
        /*02f8*/ 	.word	0x00004a80


	//   ....[86]....
        /*02fc*/ 	.word	0x00004ab0


	//   ....[87]....
        /*0300*/ 	.word	0x00004ad0


	//   ....[88]....
        /*0304*/ 	.word	0x00004ba0


	//   ....[89]....
        /*0308*/ 	.word	0x00004be0


	//   ....[90]....
        /*030c*/ 	.word	0x00004c30


	//   ....[91]....
        /*0310*/ 	.word	0x00004c60


	//   ....[92]....
        /*0314*/ 	.word	0x00004c80


	//----- nvinfo : EIATTR_VRC_CTA_INIT_COUNT
	.align		4
.L_3989:
        /*0318*/ 	.byte	0x02, 0x4a
	.zero		1
	.zero		1


	//----- nvinfo : EIATTR_EXIT_INSTR_OFFSETS
	.align		4
        /*031c*/ 	.byte	0x04, 0x1c
        /*031e*/ 	.short	(.L_3991 - .L_3990)


	//   ....[0]....
.L_3990:
        /*0320*/ 	.word	0x00004d20


	//   ....[1]....
        /*0324*/ 	.word	0x00004fa0


	//----- nvinfo : EIATTR_MAX_THREADS
	.align		4
.L_3991:
        /*0328*/ 	.byte	0x04, 0x05
        /*032a*/ 	.short	(.L_3993 - .L_3992)
.L_3992:
        /*032c*/ 	.word	0x00000020
        /*0330*/ 	.word	0x00000001
        /*0334*/ 	.word	0x00000001


	//----- nvinfo : EIATTR_CRS_STACK_SIZE
	.align		4
.L_3993:
        /*0338*/ 	.byte	0x04, 0x1e
        /*033a*/ 	.short	(.L_3995 - .L_3994)
.L_3994:
        /*033c*/ 	.word	0x00000000


	//----- nvinfo : EIATTR_CBANK_PARAM_SIZE
	.align		4
.L_3995:
        /*0340*/ 	.byte	0x03, 0x19
        /*0342*/ 	.short	0x01f0


	//----- nvinfo : EIATTR_PARAM_CBANK
	.align		4
        /*0344*/ 	.byte	0x04, 0x0a
        /*0346*/ 	.short	(.L_3997 - .L_3996)
	.align		4
.L_3996:
        /*0348*/ 	.word	index@(.nv.constant0._Z25selective_scan_bwd_kernelI32Selective_Scan_bwd_kernel_traitsILi32ELi4ELb1ELb1ELb0ELb1ELb0EN3c104HalfENS1_7complexIfEEEEv12SSMParamsBwd)
        /*034c*/ 	.short	0x0380
        /*034e*/ 	.short	0x01f0


	//----- nvinfo : EIATTR_SW_WAR
	.align		4
.L_3997:
        /*0350*/ 	.byte	0x04, 0x36
        /*0352*/ 	.short	(.L_3999 - .L_3998)
.L_3998:
        /*0354*/ 	.word	0x00000008
.L_3999:


//--------------------- .nv.info._Z25selective_scan_bwd_kernelI32Selective_Scan_bwd_kernel_traitsILi32ELi4ELb1ELb1ELb0ELb1ELb1EN3c104HalfENS1_7complexIfEEEEv12SSMParamsBwd --------------------------
	.section	.nv.info._Z25selective_scan_bwd_kernelI32Selective_Scan_bwd_kernel_traitsILi32ELi4ELb1ELb1ELb0ELb1ELb1EN3c104HalfENS1_7complexIfEEEEv12SSMParamsBwd,"",@"SHT_CUDA_INFO"
	.sectionflags	@""
	.align	4


	//----- nvinfo : EIATTR_CUDA_API_VERSION
	.align		4
        /*0000*/ 	.byte	0x04, 0x37
        /*0002*/ 	.short	(.L_4001 - .L_4000)
.L_4000:
        /*0004*/ 	.word	0x00000082


	//----- nvinfo : EIATTR_KPARAM_INFO
	.align		4
.L_4001:
        /*0008*/ 	.byte	0x04, 0x17
        /*000a*/ 	.short	(.L_4003 - .L_4002)
.L_4002:
        /*000c*/ 	.word	0x00000000
        /*0010*/ 	.short	0x0000
        /*0012*/ 	.short	0x0000
        /*0014*/ 	.byte	0x00, 0xf0, 0xc1, 0x07


	//----- nvinfo : EIATTR_SPARSE_MMA_MASK
	.align		4
.L_4003:
        /*0018*/ 	.byte	0x03, 0x50
        /*001a*/ 	.short	0x0000


	//----- nvinfo : EIATTR_MAXREG_COUNT
	.align		4
        /*001c*/ 	.byte	0x03, 0x1b
        /*001e*/ 	.short	0x00ff


	//----- nvinfo : EIATTR_NUM_BARRIERS
	.align		4
        /*0020*/ 	.byte	0x02, 0x4c
        /*0022*/ 	.byte	0x01
	.zero		1


	//----- nvinfo : EIATTR_MERCURY_ISA_VERSION
	.align		4
        /*0024*/ 	.byte	0x03, 0x5f
        /*0026*/ 	.short	0x0101


	//----- nvinfo : EIATTR_COOP_GROUP_MASK_REGIDS
	.align		4
        /*0028*/ 	.byte	0x04, 0x29
        /*002a*/ 	.short	(.L_4005 - .L_4004)


	//   ....[0]....
.L_4004:
        /*002c*/ 	.word	0xffffffff


	//   ....[1]....
        /*0030*/ 	.word	0xffffffff


	//   ....[2]....
        /*0034*/ 	.word	0xffffffff


	//   ....[3]....
        /*0038*/ 	.word	0xffffffff


	//   ....[4]....
        /*003c*/ 	.word	0xffffffff


	//   ....[5]....
        /*0040*/ 	.word	0xffffffff


	//   ....[6]....
        /*0044*/ 	.word	0xffffffff


	//   ....[7]....
        /*0048*/ 	.word	0xffffffff


	//   ....[8]....
        /*004c*/ 	.word	0xffffffff


	//   ....[9]....
        /*0050*/ 	.word	0xffffffff


	//   ....[10]....
        /*0054*/ 	.word	0xffffffff


	//   ....[11]....
        /*0058*/ 	.word	0xffffffff


	//   ....[12]....
        /*005c*/ 	.word	0xffffffff


	//   ....[13]....
        /*0060*/ 	.word	0xffffffff


	//   ....[14]....
        /*0064*/ 	.word	0xffffffff


	//   ....[15]....
        /*0068*/ 	.word	0xffffffff


	//   ....[16]....
        /*006c*/ 	.word	0xffffffff


	//   ....[17]....
        /*0070*/ 	.word	0xffffffff


	//   ....[18]....
        /*0074*/ 	.word	0xffffffff


	//   ....[19]....
        /*0078*/ 	.word	0xffffffff


	//   ....[20]....
        /*007c*/ 	.word	0xffffffff


	//   ....[21]....
        /*0080*/ 	.word	0xffffffff


	//   ....[22]....
        /*0084*/ 	.word	0xffffffff


	//   ....[23]....
        /*0088*/ 	.word	0xffffffff


	//   ....[24]....
        /*008c*/ 	.word	0xffffffff


	//   ....[25]....
        /*0090*/ 	.word	0xffffffff


	//   ....[26]....
        /*0094*/ 	.word	0xffffffff


	//   ....[27]....
        /*0098*/ 	.word	0xffffffff


	//   ....[28]....
        /*009c*/ 	.word	0xffffffff


	//   ....[29]....
        /*00a0*/ 	.word	0xffffffff


	//   ....[30]....
        /*00a4*/ 	.word	0xffffffff


	//   ....[31]....
        /*00a8*/ 	.word	0xffffffff


	//   ....[32]....
        /*00ac*/ 	.word	0xffffffff


	//   ....[33]....
        /*00b0*/ 	.word	0xffffffff


	//   ....[34]....
        /*00b4*/ 	.word	0xffffffff


	//   ....[35]....
        /*00b8*/ 	.word	0xffffffff


	//   ....[36]....
        /*00bc*/ 	.word	0xffffffff


	//   ....[37]....
        /*00c0*/ 	.word	0xffffffff


	//   ....[38]....
        /*00c4*/ 	.word	0xffffffff


	//   ....[39]....
        /*00c8*/ 	.word	0xffffffff


	//   ....[40]....
        /*00cc*/ 	.word	0xffffffff


	//   ....[41]....
        /*00d0*/ 	.word	0xffffffff


	//   ....[42]....
        /*00d4*/ 	.word	0xffffffff


	//   ....[43]....
        /*00d8*/ 	.word	0xffffffff


	//   ....[44]....
        /*00dc*/ 	.word	0xffffffff


	//   ....[45]....
        /*00e0*/ 	.word	0xffffffff


	//   ....[46]....
        /*00e4*/ 	.word	0xffffffff


	//   ....[47]....
        /*00e8*/ 	.word	0xffffffff


	//   ....[48]....
        /*00ec*/ 	.word	0xffffffff


	//   ....[49]....
        /*00f0*/ 	.word	0xffffffff


	//   ....[50]....
        /*00f4*/ 	.word	0xffffffff


	//   ....[51]....
        /*00f8*/ 	.word	0xffffffff


	//   ....[52]....
        /*00fc*/ 	.word	0xffffffff


	//   ....[53]....
        /*0100*/ 	.word	0xffffffff


	//   ....[54]....
        /*0104*/ 	.word	0xffffffff


	//   ....[55]....
        /*0108*/ 	.word	0xffffffff


	//   ....[56]....
        /*010c*/ 	.word	0xffffffff


	//   ....[57]....
        /*0110*/ 	.word	0xffffffff


	//   ....[58]....
        /*0114*/ 	.word	0xffffffff


	//   ....[59]....
        /*0118*/ 	.word	0xffffffff


	//   ....[60]....
        /*011c*/ 	.word	0xffffffff


	//   ....[61]....
        /*0120*/ 	.word	0xffffffff


	//   ....[62]....
        /*0124*/ 	.word	0xffffffff


	//   ....[63]....
        /*0128*/ 	.word	0xffffffff


	//   ....[64]....
        /*012c*/ 	.word	0xffffffff


	//   ....[65]....
        /*0130*/ 	.word	0xffffffff


	//   ....[66]....
        /*0134*/ 	.word	0xffffffff


	//   ....[67]....
        /*0138*/ 	.word	0xffffffff


	//   ....[68]....
        /*013c*/ 	.word	0xffffffff


	//   ....[69]....
        /*0140*/ 	.word	0xffffffff


	//   ....[70]....
        /*0144*/ 	.word	0xffffffff


	//   ....[71]....
        /*0148*/ 	.word	0xffffffff


	//   ....[72]....
        /*014c*/ 	.word	0xffffffff


	//   ....[73]....
        /*0150*/ 	.word	0xffffffff


	//   ....[74]....
        /*0154*/ 	.word	0xffffffff


	//   ....[75]....
        /*0158*/ 	.word	0xffffffff


	//   ....[76]....
        /*015c*/ 	.word	0xffffffff


	//   ....[77]....
        /*0160*/ 	.word	0xffffffff


	//   ....[78]....
        /*0164*/ 	.word	0xffffffff


	//   ....[79]....
        /*0168*/ 	.word	0xffffffff


	//   ....[80]....
        /*016c*/ 	.word	0xffffffff


	//   ....[81]....
        /*0170*/ 	.word	0xffffffff


	//   ....[82]....
        /*0174*/ 	.word	0xffffffff


	//   ....[83]....
        /*0178*/ 	.word	0xffffffff


	//   ....[84]....
        /*017c*/ 	.word	0xffffffff


	//   ....[85]....
        /*0180*/ 	.word	0xffffffff


	//   ....[86]....
        /*0184*/ 	.word	0xffffffff


	//   ....[87]....
        /*0188*/ 	.word	0xffffffff


	//   ....[88]....
        /*018c*/ 	.word	0xffffffff


	//   ....[89]....
        /*0190*/ 	.word	0xffffffff


	//   ....[90]....
        /*0194*/ 	.word	0xffffffff


	//   ....[91]....
        /*0198*/ 	.word	0xffffffff


	//   ....[92]....
        /*019c*/ 	.word	0xffffffff


	//   ....[93]....
        /*01a0*/ 	.word	0xffffffff


	//   ....[94]....
        /*01a4*/ 	.word	0xffffffff


	//   ....[95]....
        /*01a8*/ 	.word	0xffffffff


	//   ....[96]....
        /*01ac*/ 	.word	0xffffffff


	//----- nvinfo : EIATTR_COOP_GROUP_INSTR_OFFSETS
	.align		4
.L_4005:
        /*01b0*/ 	.byte	0x04, 0x28
        /*01b2*/ 	.short	(.L_4007 - .L_4006)


	//   ....[0]....
.L_4006:
        /*01b4*/ 	.word	0x00000c20


	//   ....[1]....
        /*01b8*/ 	.word	0x00000c70


	//   ....[2]....
        /*01bc*/ 	.word	0x00000d90


	//   ....[3]....
        /*01c0*/ 	.word	0x000017a0


	//   ....[4]....
        /*01c4*/ 	.word	0x00001950


	//   ....[5]....
        /*01c8*/ 	.word	0x00001cf0


	//   ....[6]....
        /*01cc*/ 	.word	0x00001e80


	//   ....[7]....
        /*01d0*/ 	.word	0x000023b0


	//   ....[8]....
        /*01d4*/ 	.word	0x00002b50


	//   ....[9]....
        /*01d8*/ 	.word	0x00002b80


	//   ....[10]....
        /*01dc*/ 	.word	0x00002c10


	//   ....[11]....
        /*01e0*/ 	.word	0x00002c30


	//   ....[12]....
        /*01e4*/ 	.word	0x00002ca0


	//   ....[13]....
        /*01e8*/ 	.word	0x00002cc0


	//   ....[14]....
        /*01ec*/ 	.word	0x00002d10


	//   ....[15]....
        /*01f0*/ 	.word	0x00002d20


	//   ....[16]....
        /*01f4*/ 	.word	0x00002da0


	//   ....[17]....
        /*01f8*/ 	.word	0x00002dd0


	//   ....[18]....
        /*01fc*/ 	.word	0x00002e00


	//   ....[19]....
        /*0200*/ 	.word	0x00002e10


	//   ....[20]....
        /*0204*/ 	.word	0x00002eb0


	//   ....[21]....
        /*0208*/ 	.word	0x00002ee0


	//   ....[22]....
        /*020c*/ 	.word	0x00002ef0


	//   ....[23]....
        /*0210*/ 	.word	0x00002f00


	//   ....[24]....
        /*0214*/ 	.word	0x00002fd0


	//   ....[25]....
        /*0218*/ 	.word	0x00003010


	//   ....[26]....
        /*021c*/ 	.word	0x00003050


	//   ....[27]....
        /*0220*/ 	.word	0x00003090


	//   ....[28]....
        /*0224*/ 	.word	0x000031e0


	//   ....[29]....
        /*0228*/ 	.word	0x00003260


	//   ....[30]....
        /*022c*/ 	.word	0x00003290


	//   ....[31]....
        /*0230*/ 	.word	0x000032b0


	//   ....[32]....
        /*0234*/ 	.word	0x000032c0


	//   ....[33]....
        /*0238*/ 	.word	0x000032d0


	//   ....[34]....
        /*023c*/ 	.word	0x000032e0


	//   ....[35]....
        /*0240*/ 	.word	0x000032f0


	//   ....[36]....
        /*0244*/ 	.word	0x00003300


	//   ....[37]....
        /*0248*/ 	.word	0x00003310


	//   ....[38]....
        /*024c*/ 	.word	0x00003400


	//   ....[39]....
        /*0250*/ 	.word	0x00003410


	//   ....[40]....
        /*0254*/ 	.word	0x00003420


	//   ....[41]....
        /*0258*/ 	.word	0x00003430


	//   ....[42]....
        /*025c*/ 	.word	0x00003500


	//   ....[43]....
        /*0260*/ 	.word	0x00003520


	//   ....[44]....
        /*0264*/ 	.word	0x00003530


	//   ....[45]....
        /*0268*/ 	.word	0x00003540


	//   ....[46]....
        /*026c*/ 	.word	0x00003610


	//   ....[47]....
        /*0270*/ 	.word	0x00003630


	//   ....[48]....
        /*0274*/ 	.word	0x00003640


	//   ....[49]....
        /*0278*/ 	.word	0x00003650


	//   ....[50]....
        /*027c*/ 	.word	0x00003720


	//   ....[51]....
        /*0280*/ 	.word	0x00003740


	//   ....[52]....
        /*0284*/ 	.word	0x00003750


	//   ....[53]....
        /*0288*/ 	.word	0x00003760


	//   ....[54]....
        /*028c*/ 	.word	0x00003830


	//   ....[55]....
        /*0290*/ 	.word	0x00003870


	//   ....[56]....
        /*0294*/ 	.word	0x000038b0


	//   ....[57]....
        /*0298*/ 	.word	0x000038d0


	//   ....[58]....
        /*029c*/ 	.word	0x00003900


	//   ....[59]....
        /*02a0*/ 	.word	0x00003940


	//   ....[60]....
        /*02a4*/ 	.word	0x00003970


	//   ....[61]....
        /*02a8*/ 	.word	0x000039b0


	//   ....[62]....
        /*02ac*/ 	.word	0x000039e0


	//   ....[63]....
        /*02b0*/ 	.word	0x00003a50


	//   ....[64]....
        /*02b4*/ 	.word	0x000044e0


	//   ....[65]....
        /*02b8*/ 	.word	0x00004520


	//   ....[66]....
        /*02bc*/ 	.word	0x00004530


	//   ....[67]....
        /*02c0*/ 	.word	0x00004540


	//   ....[68]....
        /*02c4*/ 	.word	0x00004570


	//   ....[69]....
        /*02c8*/ 	.word	0x00004590


	//   ....[70]....
        /*02cc*/ 	.word	0x000045b0


	//   ....[71]....
        /*02d0*/ 	.word	0x000045d0


	//   ....[72]....
        /*02d4*/ 	.word	0x00004600


	//   ....[73]....
        /*02d8*/ 	.word	0x00004620


	//   ....[74]....
        /*02dc*/ 	.word	0x00004640


	//   ....[75]....
        /*02e0*/ 	.word	0x00004660


	//   ....[76]....
        /*02e4*/ 	.word	0x000046a0


	//   ....[77]....
        /*02e8*/ 	.word	0x000046d0


	//   ....[78]....
        /*02ec*/ 	.word	0x00004700


	//   ....[79]....
        /*02f0*/ 	.word	0x00004740


	//   ....[80]....
        /*02f4*/ 	.word	0x00004860


	//   ....[81]....
        /*02f8*/ 	.word	0x000048a0


	//   ....[82]....
        /*02fc*/ 	.word	0x000048c0


	//   ....[83]....
        /*0300*/ 	.word	0x000048d0


	//   ....[84]....
        /*0304*/ 	.word	0x00004cb0


	//   ....[85]....
        /*0308*/ 	.word	0x00004ed0


	//   ....[86]....
        /*030c*/ 	.word	0x000051b0


	//   ....[87]....
        /*0310*/ 	.word	0x000052e0


	//   ....[88]....
        /*0314*/ 	.word	0x00005330


	//   ....[89]....
        /*0318*/ 	.word	0x00005380


	//   ....[90]....
        /*031c*/ 	.word	0x000053b0


	//   ....[91]....
        /*0320*/ 	.word	0x000053d0


	//   ....[92]....
        /*0324*/ 	.word	0x000054a0


	//   ....[93]....
        /*0328*/ 	.word	0x000054e0


	//   ....[94]....
        /*032c*/ 	.word	0x00005530


	//   ....[95]....
        /*0330*/ 	.word	0x00005560


	//   ....[96]....
        /*0334*/ 	.word	0x00005580


	//----- nvinfo : EIATTR_VRC_CTA_INIT_COUNT
	.align		4
.L_4007:
        /*0338*/ 	.byte	0x02, 0x4a
	.zero		1
	.zero		1


	//----- nvinfo : EIATTR_EXIT_INSTR_OFFSETS
	.align		4
        /*033c*/ 	.byte	0x04, 0x1c
        /*033e*/ 	.short	(.L_4009 - .L_4008)


	//   ....[0]....
.L_4008:
        /*0340*/ 	.word	0x00005620


	//   ....[1]....
        /*0344*/ 	.word	0x000058a0


	//----- nvinfo : EIATTR_MAX_THREADS
	.align		4
.L_4009:
        /*0348*/ 	.byte	0x04, 0x05
        /*034a*/ 	.short	(.L_4011 - .L_4010)
.L_4010:
        /*034c*/ 	.word	0x00000020
        /*0350*/ 	.word	0x00000001
        /*0354*/ 	.word	0x00000001


	//----- nvinfo : EIATTR_CRS_STACK_SIZE
	.align		4
.L_4011:
        /*0358*/ 	.byte	0x04, 0x1e
        /*035a*/ 	.short	(.L_4013 - .L_4012)
.L_4012:
        /*035c*/ 	.word	0x00000000


	//----- nvinfo : EIATTR_CBANK_PARAM_SIZE
	.align		4
.L_4013:
        /*0360*/ 	.byte	0x03, 0x19
        /*0362*/ 	.short	0x01f0


	//----- nvinfo : EIATTR_PARAM_CBANK
	.align		4
        /*0364*/ 	.byte	0x04, 0x0a
        /*0366*/ 	.short	(.L_4015 - .L_4014)
	.align		4
.L_4014:
        /*0368*/ 	.word	index@(.nv.constant0._Z25selective_scan_bwd_kernelI32Selective_Scan_bwd_kernel_traitsILi32ELi4ELb1ELb1ELb0ELb1ELb1EN3c104HalfENS1_7complexIfEEEEv12SSMParamsBwd)
        /*036c*/ 	.short	0x0380
        /*036e*/ 	.short	0x01f0


	//----- nvinfo : EIATTR_SW_WAR
	.align		4
.L_4015:
        /*0370*/ 	.byte	0x04, 0x36
        /*0372*/ 	.short	(.L_4017 - .L_4016)
.L_4016:
        /*0374*/ 	.word	0x00000008
.L_4017:


//--------------------- .nv.info._Z25selective_scan_bwd_kernelI32Selective_Scan_bwd_kernel_traitsILi32ELi4ELb1ELb1ELb1ELb0ELb0EN3c104HalfENS1_7complexIfEEEEv12SSMParamsBwd --------------------------
	.section	.nv.info._Z25selective_scan_bwd_kernelI32Selective_Scan_bwd_kernel_traitsILi32ELi4ELb1ELb1ELb1ELb0ELb0EN3c104HalfENS1_7complexIfEEEEv12SSMParamsBwd,"",@"SHT_CUDA_INFO"
	.sectionflags	@""
	.align	4


	//----- nvinfo : EIATTR_CUDA_API_VERSION
	.align		4
        /*0000*/ 	.byte	0x04, 0x37
        /*0002*/ 	.short	(.L_4019 - .L_4018)
.L_4018:
        /*0004*/ 	.word	0x00000082


	//----- nvinfo : EIATTR_KPARAM_INFO
	.align		4
.L_4019:
        /*0008*/ 	.byte	0x04, 0x17
        /*000a*/ 	.short	(.L_4021 - .L_4020)
.L_4020:
        /*000c*/ 	.word	0x00000000
        /*0010*/ 	.short	0x0000
        /*0012*/ 	.short	0x0000
        /*0014*/ 	.byte	0x00, 0xf0, 0xc1, 0x07


	//----- nvinfo : EIATTR_SPARSE_MMA_MASK
	.align		4
.L_4021:
        /*0018*/ 	.byte	0x03, 0x50
        /*001a*/ 	.short	0x0000


	//----- nvinfo : EIATTR_MAXREG_COUNT
	.align		4
        /*001c*/ 	.byte	0x03, 0x1b
        /*001e*/ 	.short	0x00ff


	//----- nvinfo : EIATTR_NUM_BARRIERS
	.align		4
        /*0020*/ 	.byte	0x02, 0x4c
        /*0022*/ 	.byte	0x01
	.zero		1


	//----- nvinfo : EIATTR_MERCURY_ISA_VERSION
	.align		4
        /*0024*/ 	.byte	0x03, 0x5f
        /*0026*/ 	.short	0x0101


	//----- nvinfo : EIATTR_COOP_GROUP_MASK_REGIDS
	.align		4
        /*0028*/ 	.byte	0x04, 0x29
        /*002a*/ 	.short	(.L_4023 - .L_4022)


	//   ....[0]....
.L_4022:
        /*002c*/ 	.word	0xffffffff


	//   ....[1]....
        /*0030*/ 	.word	0xffffffff


	//   ....[2]....
        /*0034*/ 	.word	0xffffffff


	//   ....[3]....
        /*0038*/ 	.word	0xffffffff


	//   ....[4]....
        /*003c*/ 	.word	0xffffffff


	//   ....[5]....
        /*0040*/ 	.word	0xffffffff


	//   ....[6]....
        /*0044*/ 	.word	0xffffffff


	//   ....[7]....
        /*0048*/ 	.word	0xffffffff


	//   ....[8]....
        /*004c*/ 	.word	0xffffffff


	//   ....[9]....
        /*0050*/ 	.word	0xffffffff


	//   ....[10]....
        /*0054*/ 	.word	0xffffffff


	//   ....[11]....
        /*0058*/ 	.word	0xffffffff


	//   ....[12]....
        /*005c*/ 	.word	0xffffffff


	//   ....[13]....
        /*0060*/ 	.word	0xffffffff


	//   ....[14]....
        /*0064*/ 	.word	0xffffffff


	//   ....[15]....
        /*0068*/ 	.word	0xffffffff


	//   ....[16]....
        /*006c*/ 	.word	0xffffffff


	//   ....[17]....
        /*0070*/ 	.word	0xffffffff


	//   ....[18]....
        /*0074*/ 	.word	0xffffffff


	//   ....[19]....
        /*0078*/ 	.word	0xffffffff


	//   ....[20]....
        /*007c*/ 	.word	0xffffffff


	//   ....[21]....
        /*0080*/ 	.word	0xffffffff


	//   ....[22]....
        /*0084*/ 	.word	0xffffffff


	//   ....[23]....
        /*0088*/ 	.word	0xffffffff


	//   ....[24]....
        /*008c*/ 	.word	0xffffffff


	//   ....[25]....
        /*0090*/ 	.word	0xffffffff


	//   ....[26]....
        /*0094*/ 	.word	0xffffffff


	//   ....[27]....
        /*0098*/ 	.word	0xffffffff


	//   ....[28]....
        /*009c*/ 	.word	0xffffffff


	//   ....[29]....
        /*00a0*/ 	.word	0xffffffff


	//   ....[30]....
        /*00a4*/ 	.word	0xffffffff


	//   ....[31]....
        /*00a8*/ 	.word	0xffffffff


	//   ....[32]....
        /*00ac*/ 	.word	0xffffffff


	//   ....[33]....
        /*00b0*/ 	.word	0xffffffff


	//   ....[34]....
        /*00b4*/ 	.word	0xffffffff


	//   ....[35]....
        /*00b8*/ 	.word	0xffffffff


	//   ....[36]....
        /*00bc*/ 	.word	0xffffffff


	//   ....[37]....
        /*00c0*/ 	.word	0xffffffff


	//   ....[38]....
        /*00c4*/ 	.word	0xffffffff


	//   ....[39]....
        /*00c8*/ 	.word	0xffffffff


	//   ....[40]....
        /*00cc*/ 	.word	0xffffffff


	//   ....[41]....
        /*00d0*/ 	.word	0xffffffff


	//   ....[42]....
        /*00d4*/ 	.word	0xffffffff


	//   ....[43]....
        /*00d8*/ 	.word	0xffffffff


	//   ....[44]....
        /*00dc*/ 	.word	0xffffffff


	//   ....[45]....
        /*00e0*/ 	.word	0xffffffff


	//   ....[46]....
        /*00e4*/ 	.word	0xffffffff


	//   ....[47]....
        /*00e8*/ 	.word	0xffffffff


	//   ....[48]....
        /*00ec*/ 	.word	0xffffffff


	//   ....[49]....
        /*00f0*/ 	.word	0xffffffff


	//   ....[50]....
        /*00f4*/ 	.word	0xffffffff


	//   ....[51]....
        /*00f8*/ 	.word	0xffffffff


	//   ....[52]....
        /*00fc*/ 	.word	0xffffffff


	//   ....[53]....
        /*0100*/ 	.word	0xffffffff


	//   ....[54]....
        /*0104*/ 	.word	0xffffffff


	//   ....[55]....
        /*0108*/ 	.word	0xffffffff


	//   ....[56]....
        /*010c*/ 	.word	0xffffffff


	//   ....[57]....
        /*0110*/ 	.word	0xffffffff


	//   ....[58]....
        /*0114*/ 	.word	0xffffffff


	//   ....[59]....
        /*0118*/ 	.word	0xffffffff


	//   ....[60]....
        /*011c*/ 	.word	0xffffffff


	//   ....[61]....
        /*0120*/ 	.word	0xffffffff


	//   ....[62]....
        /*0124*/ 	.word	0xffffffff


	//   ....[63]....
        /*0128*/ 	.word	0xffffffff


	//   ....[64]....
        /*012c*/ 	.word	0xffffffff


	//   ....[65]....
        /*0130*/ 	.word	0xffffffff


	//   ....[66]....
        /*0134*/ 	.word	0xffffffff


	//   ....[67]....
        /*0138*/ 	.word	0xffffffff


	//   ....[68]....
        /*013c*/ 	.word	0xffffffff


	//   ....[69]....
        /*0140*/ 	.word	0xffffffff


	//   ....[70]....
        /*0144*/ 	.word	0xffffffff


	//   ....[71]....
        /*0148*/ 	.word	0xffffffff


	//   ....[72]....
        /*014c*/ 	.word	0xffffffff


	//   ....[73]....
        /*0150*/ 	.word	0xffffffff


	//   ....[74]....
        /*0154*/ 	.word	0xffffffff


	//   ....[75]....
        /*0158*/ 	.word	0xffffffff


	//   ....[76]....
        /*015c*/ 	.word	0xffffffff


	//   ....[77]....
        /*0160*/ 	.word	0xffffffff


	//   ....[78]....
        /*0164*/ 	.word	0xffffffff


	//   ....[79]....
        /*0168*/ 	.word	0xffffffff


	//   ....[80]....
        /*016c*/ 	.word	0xffffffff


	//   ....[81]....
        /*0170*/ 	.word	0xffffffff


	//   ....[82]....
        /*0174*/ 	.word	0xffffffff


	//----- nvinfo : EIATTR_COOP_GROUP_INSTR_OFFSETS
	.align		4
.L_4023:
        /*0178*/ 	.byte	0x04, 0x28
        /*017a*/ 	.short	(.L_4025 - .L_4024)


	//   ....[0]....
.L_4024:
        /*017c*/ 	.word	0x00000d70


	//   ....[1]....
        /*0180*/ 	.word	0x00000dc0


	//   ....[2]....
        /*0184*/ 	.word	0x00000ed0


	//   ....[3]....
        /*0188*/ 	.word	0x000013c0


	//   ....[4]....
        /*018c*/ 	.word	0x000016f0


	//   ....[5]....
        /*0190*/ 	.word	0x00001c40


	//   ....[6]....
        /*0194*/ 	.word	0x00001c60


	//   ....[7]....
        /*0198*/ 	.word	0x00001cc0


	//   ....[8]....
        /*019c*/ 	.word	0x00001cd0


	//   ....[9]....
        /*01a0*/ 	.word	0x00001d40


	//   ....[10]....
        /*01a4*/ 	.word	0x00001d70


	//   ....[11]....
        /*01a8*/ 	.word	0x00001db0


	//   ....[12]....
        /*01ac*/ 	.word	0x00001dc0


	//   ....[13]....
        /*01b0*/ 	.word	0x00001e50


	//   ....[14]....
        /*01b4*/ 	.word	0x00001e80


	//   ....[15]....
        /*01b8*/ 	.word	0x00001ea0


	//   ....[16]....
        /*01bc*/ 	.word	0x00001eb0


	//   ....[17]....
        /*01c0*/ 	.word	0x00001f50


	//   ....[18]....
        /*01c4*/ 	.word	0x00001f80


	//   ....[19]....
        /*01c8*/ 	.word	0x00001f90


	//   ....[20]....
        /*01cc*/ 	.word	0x00001fa0


	//   ....[21]....
        /*01d0*/ 	.word	0x000020d0


	//   ....[22]....
        /*01d4*/ 	.word	0x00002110


	//   ....[23]....
        /*01d8*/ 	.word	0x00002150


	//   ....[24]....
        /*01dc*/ 	.word	0x00002190


	//   ....[25]....
        /*01e0*/ 	.word	0x000022c0


	//   ....[26]....
        /*01e4*/ 	.word	0x000022f0


	//   ....[27]....
        /*01e8*/ 	.word	0x00002340


	//   ....[28]....
        /*01ec*/ 	.word	0x00002380


	//   ....[29]....
        /*01f0*/ 	.word	0x000023a0


	//   ....[30]....
        /*01f4*/ 	.word	0x000023b0


	//   ....[31]....
        /*01f8*/ 	.word	0x000023c0


	//   ....[32]....
        /*01fc*/ 	.word	0x000023d0


	//   ....[33]....
        /*0200*/ 	.word	0x000023e0


	//   ....[34]....
        /*0204*/ 	.word	0x000023f0


	//   ....[35]....
        /*0208*/ 	.word	0x000024e0


	//   ....[36]....
        /*020c*/ 	.word	0x000024f0


	//   ....[37]....
        /*0210*/ 	.word	0x00002500


	//   ....[38]....
        /*0214*/ 	.word	0x00002510


	//   ....[39]....
        /*0218*/ 	.word	0x000025e0


	//   ....[40]....
        /*021c*/ 	.word	0x00002600


	//   ....[41]....
        /*0220*/ 	.word	0x00002610


	//   ....[42]....
        /*0224*/ 	.word	0x00002620


	//   ....[43]....
        /*0228*/ 	.word	0x000026f0


	//   ....[44]....
        /*022c*/ 	.word	0x00002720


	//   ....[45]....
        /*0230*/ 	.word	0x00002730


	//   ....[46]....
        /*0234*/ 	.word	0x00002740


	//   ....[47]....
        /*0238*/ 	.word	0x00002810


	//   ....[48]....
        /*023c*/ 	.word	0x00002840


	//   ....[49]....
        /*0240*/ 	.word	0x00002850


	//   ....[50]....
        /*0244*/ 	.word	0x00002860


	//   ....[51]....
        /*0248*/ 	.word	0x00002940


	//   ....[52]....
        /*024c*/ 	.word	0x00002980


	//   ....[53]....
        /*0250*/ 	.word	0x000029c0


	//   ....[54]....
        /*0254*/ 	.word	0x000029e0


	//   ....[55]....
        /*0258*/ 	.word	0x00002a20


	//   ....[56]....
        /*025c*/ 	.word	0x00002a60


	//   ....[57]....
        /*0260*/ 	.word	0x00002ac0


	//   ....[58]....
        /*0264*/ 	.word	0x00002b30


	//   ....[59]....
        /*0268*/ 	.word	0x00002b90


	//   ....[60]....
        /*026c*/ 	.word	0x00002cc0


	//   ....[61]....
        /*0270*/ 	.word	0x00003790


	//   ....[62]....
        /*0274*/ 	.word	0x000037d0


	//   ....[63]....
        /*0278*/ 	.word	0x00003800


	//   ....[64]....
        /*027c*/ 	.word	0x00003820


	//   ....[65]....
        /*0280*/ 	.word	0x00003850


	//   ....[66]....
        /*0284*/ 	.word	0x00003870


	//   ....[67]....
        /*0288*/ 	.word	0x000038a0


	//   ....[68]....
        /*028c*/ 	.word	0x000038d0


	//   ....[69]....
        /*0290*/ 	.word	0x00003960


	//   ....[70]....
        /*0294*/ 	.word	0x000039a0


	//   ....[71]....
        /*0298*/ 	.word	0x00003f30


	//   ....[72]....
        /*029c*/ 	.word	0x000040c0


	//   ....[73]....
        /*02a0*/ 	.word	0x000041d0


	//   ....[74]....
        /*02a4*/ 	.word	0x00004220


	//   ....[75]....
        /*02a8*/ 	.word	0x00004270


	//   ....[76]....
        /*02ac*/ 	.word	0x000042a0


	//   ....[77]....
        /*02b0*/ 	.word	0x000042c0


	//   ....[78]....
        /*02b4*/ 	.word	0x00004390


	//   ....[79]....
        /*02b8*/ 	.word	0x000043d0


	//   ....[80]....
        /*02bc*/ 	.word	0x00004420


	//   ....[81]....
        /*02c0*/ 	.word	0x00004450


	//   ....[82]....
        /*02c4*/ 	.word	0x00004470


	//----- nvinfo : EIATTR_VRC_CTA_INIT_COUNT
	.align		4
.L_4025:
        /*02c8*/ 	.byte	0x02, 0x4a
	.zero		1
	.zero		1


	//----- nvinfo : EIATTR_EXIT_INSTR_OFFSETS
	.align		4
        /*02cc*/ 	.byte	0x04, 0x1c
        /*02ce*/ 	.short	(.L_4027 - .L_4026)


	//   ....[0]....
.L_4026:
        /*02d0*/ 	.word	0x00004510


	//   ....[1]....
        /*02d4*/ 	.word	0x00004680


	//----- nvinfo : EIATTR_MAX_THREADS
	.align		4
.L_4027:
        /*02d8*/ 	.byte	0x04, 0x05
        /*02da*/ 	.short	(.L_4029 - .L_4028)
.L_4028:
        /*02dc*/ 	.word	0x00000020
        /*02e0*/ 	.word	0x00000001
        /*02e4*/ 	.word	0x00000001


	//----- nvinfo : EIATTR_CRS_STACK_SIZE
	.align		4
.L_4029:
        /*02e8*/ 	.byte	0x04, 0x1e
        /*02ea*/ 	.short	(.L_4031 - .L_4030)
.L_4030:
        /*02ec*/ 	.word	0x00000000


	//----- nvinfo : EIATTR_CBANK_PARAM_SIZE
	.align		4
.L_4031:
        /*02f0*/ 	.byte	0x03, 0x19
        /*02f2*/ 	.short	0x01f0


	//----- nvinfo : EIATTR_PARAM_CBANK
	.align		4
        /*02f4*/ 	.byte	0x04, 0x0a
        /*02f6*/ 	.short	(.L_4033 - .L_4032)
	.align		4
.L_4032:
        /*02f8*/ 	.word	index@(.nv.constant0._Z25selective_scan_bwd_kernelI32Selective_Scan_bwd_kernel_traitsILi32ELi4ELb1ELb1ELb1ELb0ELb0EN3c104HalfENS1_7complexIfEEEEv12SSMParamsBwd)
        /*02fc*/ 	.short	0x0380
        /*02fe*/ 	.short	0x01f0


	//----- nvinfo : EIATTR_SW_WAR
	.align		4
.L_4033:
        /*0300*/ 	.byte	0x04, 0x36
        /*0302*/ 	.short	(.L_4035 - .L_4034)
.L_4034:
        /*0304*/ 	.word	0x00000008
.L_4035:


//--------------------- .nv.info._Z25selective_scan_bwd_kernelI32Selective_Scan_bwd_kernel_traitsILi32ELi4ELb1ELb1ELb1ELb0ELb1EN3c104HalfENS1_7complexIfEEEEv12SSMParamsBwd --------------------------
	.section	.nv.info._Z25selective_scan_bwd_kernelI32Selective_Scan_bwd_kernel_traitsILi32ELi4ELb1ELb1ELb1ELb0ELb1EN3c104HalfENS1_7complexIfEEEEv12SSMParamsBwd,"",@"SHT_CUDA_INFO"
	.sectionflags	@""
	.align	4


	//----- nvinfo : EIATTR_CUDA_API_VERSION
	.align		4
        /*0000*/ 	.byte	0x04, 0x37
        /*0002*/ 	.short	(.L_4037 - .L_4036)
.L_4036:
        /*0004*/ 	.word	0x00000082


	//----- nvinfo : EIATTR_KPARAM_INFO
	.align		4
.L_4037:
        /*0008*/ 	.byte	0x04, 0x17
        /*000a*/ 	.short	(.L_4039 - .L_4038)
.L_4038:
        /*000c*/ 	.word	0x00000000
        /*0010*/ 	.short	0x0000
        /*0012*/ 	.short	0x0000
        /*0014*/ 	.byte	0x00, 0xf0, 0xc1, 0x07


	//----- nvinfo : EIATTR_SPARSE_MMA_MASK
	.align		4
.L_4039:
        /*0018*/ 	.byte	0x03, 0x50
        /*001a*/ 	.short	0x0000


	//----- nvinfo : EIATTR_MAXREG_COUNT
	.align		4
        /*001c*/ 	.byte	0x03, 0x1b
        /*001e*/ 	.short	0x00ff


	//----- nvinfo : EIATTR_NUM_BARRIERS
	.align		4
        /*0020*/ 	.byte	0x02, 0x4c
        /*0022*/ 	.byte	0x01
	.zero		1


	//----- nvinfo : EIATTR_MERCURY_ISA_VERSION
	.align		4
        /*0024*/ 	.byte	0x03, 0x5f
        /*0026*/ 	.short	0x0101


	//----- nvinfo : EIATTR_COOP_GROUP_MASK_REGIDS
	.align		4
        /*0028*/ 	.byte	0x04, 0x29
        /*002a*/ 	.short	(.L_4041 - .L_4040)


	//   ....[0]....
.L_4040:
        /*002c*/ 	.word	0xffffffff


	//   ....[1]....
        /*0030*/ 	.word	0xffffffff


	//   ....[2]....
        /*0034*/ 	.word	0xffffffff


	//   ....[3]....
        /*0038*/ 	.word	0xffffffff


	//   ....[4]....
        /*003c*/ 	.word	0xffffffff


	//   ....[5]....
        /*0040*/ 	.word	0xffffffff


	//   ....[6]....
        /*0044*/ 	.word	0xffffffff


	//   ....[7]....
        /*0048*/ 	.word	0xffffffff


	//   ....[8]....
        /*004c*/ 	.word	0xffffffff


	//   ....[9]....
        /*0050*/ 	.word	0xffffffff


	//   ....[10]....
        /*0054*/ 	.word	0xffffffff


	//   ....[11]....
        /*0058*/ 	.word	0xffffffff


	//   ....[12]....
        /*005c*/ 	.word	0xffffffff


	//   ....[13]....
        /*0060*/ 	.word	0xffffffff


	//   ....[14]....
        /*0064*/ 	.word	0xffffffff


	//   ....[15]....
        /*0068*/ 	.word	0xffffffff


	//   ....[16]....
        /*006c*/ 	.word	0xffffffff


	//   ....[17]....
        /*0070*/ 	.word	0xffffffff


	//   ....[18]....
        /*0074*/ 	.word	0xffffffff


	//   ....[19]....
        /*0078*/ 	.word	0xffffffff


	//   ....[20]....
        /*007c*/ 	.word	0xffffffff


	//   ....[21]....
        /*0080*/ 	.word	0xffffffff


	//   ....[22]....
        /*0084*/ 	.word	0xffffffff


	//   ....[23]....
        /*0088*/ 	.word	0xffffffff


	//   ....[24]....
        /*008c*/ 	.word	0xffffffff


	//   ....[25]....
        /*0090*/ 	.word	0xffffffff


	//   ....[26]....
        /*0094*/ 	.word	0xffffffff


	//   ....[27]....
        /*0098*/ 	.word	0xffffffff


	//   ....[28]....
        /*009c*/ 	.word	0xffffffff


	//   ....[29]....
        /*00a0*/ 	.word	0xffffffff


	//   ....[30]....
        /*00a4*/ 	.word	0xffffffff


	//   ....[31]....
        /*00a8*/ 	.word	0xffffffff


	//   ....[32]....
        /*00ac*/ 	.word	0xffffffff


	//   ....[33]....
        /*00b0*/ 	.word	0xffffffff


	//   ....[34]....
        /*00b4*/ 	.word	0xffffffff


	//   ....[35]....
        /*00b8*/ 	.word	0xffffffff


	//   ....[36]....
        /*00bc*/ 	.word	0xffffffff


	//   ....[37]....
        /*00c0*/ 	.word	0xffffffff


	//   ....[38]....
        /*00c4*/ 	.word	0xffffffff


	//   ....[39]....
        /*00c8*/ 	.word	0xffffffff


	//   ....[40]....
        /*00cc*/ 	.word	0xffffffff


	//   ....[41]....
        /*00d0*/ 	.word	0xffffffff


	//   ....[42]....
        /*00d4*/ 	.word	0xffffffff


	//   ....[43]....
        /*00d8*/ 	.word	0xffffffff


	//   ....[44]....
        /*00dc*/ 	.word	0xffffffff


	//   ....[45]....
        /*00e0*/ 	.word	0xffffffff


	//   ....[46]....
        /*00e4*/ 	.word	0xffffffff


	//   ....[47]....
        /*00e8*/ 	.word	0xffffffff


	//   ....[48]....
        /*00ec*/ 	.word	0xffffffff


	//   ....[49]....
        /*00f0*/ 	.word	0xffffffff


	//   ....[50]....
        /*00f4*/ 	.word	0xffffffff


	//   ....[51]....
        /*00f8*/ 	.word	0xffffffff


	//   ....[52]....
        /*00fc*/ 	.word	0xffffffff


	//   ....[53]....
        /*0100*/ 	.word	0xffffffff


	//   ....[54]....
        /*0104*/ 	.word	0xffffffff


	//   ....[55]....
        /*0108*/ 	.word	0xffffffff


	//   ....[56]....
        /*010c*/ 	.word	0xffffffff


	//   ....[57]....
        /*0110*/ 	.word	0xffffffff


	//   ....[58]....
        /*0114*/ 	.word	0xffffffff


	//   ....[59]....
        /*0118*/ 	.word	0xffffffff


	//   ....[60]....
        /*011c*/ 	.word	0xffffffff


	//   ....[61]....
        /*0120*/ 	.word	0xffffffff


	//   ....[62]....
        /*0124*/ 	.word	0xffffffff


	//   ....[63]....
        /*0128*/ 	.word	0xffffffff


	//   ....[64]....
        /*012c*/ 	.word	0xffffffff


	//   ....[65]....
        /*0130*/ 	.word	0xffffffff


	//   ....[66]....
        /*0134*/ 	.word	0xffffffff


	//   ....[67]....
        /*0138*/ 	.word	0xffffffff


	//   ....[68]....
        /*013c*/ 	.word	0xffffffff


	//   ....[69]....
        /*0140*/ 	.word	0xffffffff


	//   ....[70]....
        /*0144*/ 	.word	0xffffffff


	//   ....[71]....
        /*0148*/ 	.word	0xffffffff


	//   ....[72]....
        /*014c*/ 	.word	0xffffffff


	//   ....[73]....
        /*0150*/ 	.word	0xffffffff


	//   ....[74]....
        /*0154*/ 	.word	0xffffffff


	//   ....[75]....
        /*0158*/ 	.word	0xffffffff


	//   ....[76]....
        /*015c*/ 	.word	0xffffffff


	//   ....[77]....
        /*0160*/ 	.word	0xffffffff


	//   ....[78]....
        /*0164*/ 	.word	0xffffffff


	//   ....[79]....
        /*0168*/ 	.word	0xffffffff


	//   ....[80]....
        /*016c*/ 	.word	0xffffffff


	//   ....[81]....
        /*0170*/ 	.word	0xffffffff


	//   ....[82]....
        /*0174*/ 	.word	0xffffffff


	//   ....[83]....
        /*0178*/ 	.word	0xffffffff


	//   ....[84]....
        /*017c*/ 	.word	0xffffffff


	//   ....[85]....
        /*0180*/ 	.word	0xffffffff


	//   ....[86]....
        /*0184*/ 	.word	0xffffffff


	//----- nvinfo : EIATTR_COOP_GROUP_INSTR_OFFSETS
	.align		4
.L_4041:
        /*0188*/ 	.byte	0x04, 0x28
        /*018a*/ 	.short	(.L_4043 - .L_4042)


	//   ....[0]....
.L_4042:
        /*018c*/ 	.word	0x00000e20


	//   ....[1]....
        /*0190*/ 	.word	0x00000e70


	//   ....[2]....
        /*0194*/ 	.word	0x00000f40


	//   ....[3]....
        /*0198*/ 	.word	0x00001000


	//   ....[4]....
        /*019c*/ 	.word	0x00001230


	//   ....[5]....
        /*01a0*/ 	.word	0x00001560


	//   ....[6]....
        /*01a4*/ 	.word	0x00001730


	//   ....[7]....
        /*01a8*/ 	.word	0x00001c70


	//   ....[8]....
        /*01ac*/ 	.word	0x00001fa0


	//   ....[9]....
        /*01b0*/ 	.word	0x000024f0


	//   ....[10]....
        /*01b4*/ 	.word	0x00002530


	//   ....[11]....
        /*01b8*/ 	.word	0x00002570


	//   ....[12]....
        /*01bc*/ 	.word	0x00002580


	//   ....[13]....
        /*01c0*/ 	.word	0x00002640


	//   ....[14]....
        /*01c4*/ 	.word	0x00002650


	//   ....[15]....
        /*01c8*/ 	.word	0x00002660


	//   ....[16]....
        /*01cc*/ 	.word	0x00002670


	//   ....[17]....
        /*01d0*/ 	.word	0x00002700


	//   ....[18]....
        /*01d4*/ 	.word	0x00002740


	//   ....[19]....
        /*01d8*/ 	.word	0x00002750


	//   ....[20]....
        /*01dc*/ 	.word	0x00002760


	//   ....[21]....
        /*01e0*/ 	.word	0x00002800


	//   ....[22]....
        /*01e4*/ 	.word	0x00002830


	//   ....[23]....
        /*01e8*/ 	.word	0x00002840


	//   ....[24]....
        /*01ec*/ 	.word	0x00002850


	//   ....[25]....
        /*01f0*/ 	.word	0x00002970


	//   ....[26]....
        /*01f4*/ 	.word	0x000029b0


	//   ....[27]....
        /*01f8*/ 	.word	0x000029f0


	//   ....[28]....
        /*01fc*/ 	.word	0x00002a30


	//   ....[29]....
        /*0200*/ 	.word	0x00002be0


	//   ....[30]....
        /*0204*/ 	.word	0x00002c20


	//   ....[31]....
        /*0208*/ 	.word	0x00002c30


	//   ....[32]....
        /*020c*/ 	.word	0x00002c40


	//   ....[33]....
        /*0210*/ 	.word	0x00002c50


	//   ....[34]....
        /*0214*/ 	.word	0x00002c60


	//   ....[35]....
        /*0218*/ 	.word	0x00002c70


	//   ....[36]....
        /*021c*/ 	.word	0x00002c80


	//   ....[37]....
        /*0220*/ 	.word	0x00002c90


	//   ....[38]....
        /*0224*/ 	.word	0x00002ca0


	//   ....[39]....
        /*0228*/ 	.word	0x00002d90


	//   ....[40]....
        /*022c*/ 	.word	0x00002da0


	//   ....[41]....
        /*0230*/ 	.word	0x00002db0


	//   ....[42]....
        /*0234*/ 	.word	0x00002dc0


	//   ....[43]....
        /*0238*/ 	.word	0x00002e90


	//   ....[44]....
        /*023c*/ 	.word	0x00002eb0


	//   ....[45]....
        /*0240*/ 	.word	0x00002ec0


	//   ....[46]....
        /*0244*/ 	.word	0x00002ed0


	//   ....[47]....
        /*0248*/ 	.word	0x00002fa0


	//   ....[48]....
        /*024c*/ 	.word	0x00002fd0


	//   ....[49]....
        /*0250*/ 	.word	0x00002fe0


	//   ....[50]....
        /*0254*/ 	.word	0x00002ff0


	//   ....[51]....
        /*0258*/ 	.word	0x000030c0


	//   ....[52]....
        /*025c*/ 	.word	0x000030f0


	//   ....[53]....
        /*0260*/ 	.word	0x00003100


	//   ....[54]....
        /*0264*/ 	.word	0x00003110


	//   ....[55]....
        /*0268*/ 	.word	0x000031f0


	//   ....[56]....
        /*026c*/ 	.word	0x00003230


	//   ....[57]....
        /*0270*/ 	.word	0x00003270


	//   ....[58]....
        /*0274*/ 	.word	0x00003290


	//   ....[59]....
        /*0278*/ 	.word	0x000032d0


	//   ....[60]....
        /*027c*/ 	.word	0x00003310


	//   ....[61]....
        /*0280*/ 	.word	0x00003350


	//   ....[62]....
        /*0284*/ 	.word	0x000033b0


	//   ....[63]....
        /*0288*/ 	.word	0x000033e0


	//   ....[64]....
        /*028c*/ 	.word	0x00003440


	//   ....[65]....
        /*0290*/ 	.word	0x00004040


	//   ....[66]....
        /*0294*/ 	.word	0x00004080


	//   ....[67]....
        /*0298*/ 	.word	0x000040c0


	//   ....[68]....
        /*029c*/ 	.word	0x000040e0


	//   ....[69]....
        /*02a0*/ 	.word	0x00004110


	//   ....[70]....
        /*02a4*/ 	.word	0x00004130


	//   ....[71]....
        /*02a8*/ 	.word	0x00004160


	//   ....[72]....
        /*02ac*/ 	.word	0x00004190


	//   ....[73]....
        /*02b0*/ 	.word	0x00004210


	//   ....[74]....
        /*02b4*/ 	.word	0x00004250


	//   ....[75]....
        /*02b8*/ 	.word	0x000047a0


	//   ....[76]....
        /*02bc*/ 	.word	0x00004960


	//   ....[77]....
        /*02c0*/ 	.word	0x00004a80


	//   ....[78]....
        /*02c4*/ 	.word	0x00004ad0


	//   ....[79]....
        /*02c8*/ 	.word	0x00004b20


	//   ....[80]....
        /*02cc*/ 	.word	0x00004b50


	//   ....[81]....
        /*02d0*/ 	.word	0x00004b70


	//   ....[82]....
        /*02d4*/ 	.word	0x00004c40


	//   ....[83]....
        /*02d8*/ 	.word	0x00004c80


	//   ....[84]....
        /*02dc*/ 	.word	0x00004cd0


	//   ....[85]....
        /*02e0*/ 	.word	0x00004d00


	//   ....[86]....
        /*02e4*/ 	.word	0x00004d20


	//----- nvinfo : EIATTR_VRC_CTA_INIT_COUNT
	.align		4
.L_4043:
        /*02e8*/ 	.byte	0x02, 0x4a
	.zero		1
	.zero		1


	//----- nvinfo : EIATTR_EXIT_INSTR_OFFSETS
	.align		4
        /*02ec*/ 	.byte	0x04, 0x1c
        /*02ee*/ 	.short	(.L_4045 - .L_4044)


	//   ....[0]....
.L_4044:
        /*02f0*/ 	.word	0x00004dc0


	//   ....[1]....
        /*02f4*/ 	.word	0x00004f30


	//----- nvinfo : EIATTR_MAX_THREADS
	.align		4
.L_4045:
        /*02f8*/ 	.byte	0x04, 0x05
        /*02fa*/ 	.short	(.L_4047 - .L_4046)
.L_4046:
        /*02fc*/ 	.word	0x00000020
        /*0300*/ 	.word	0x00000001
        /*0304*/ 	.word	0x00000001


	//----- nvinfo : EIATTR_CRS_STACK_SIZE
	.align		4
.L_4047:
        /*0308*/ 	.byte	0x04, 0x1e
        /*030a*/ 	.short	(.L_4049 - .L_4048)
.L_4048:
        /*030c*/ 	.word	0x00000000


	//----- nvinfo : EIATTR_CBANK_PARAM_SIZE
	.align		4
.L_4049:
        /*0310*/ 	.byte	0x03, 0x19
        /*0312*/ 	.short	0x01f0


	//----- nvinfo : EIATTR_PARAM_CBANK
	.align		4
        /*0314*/ 	.byte	0x04, 0x0a
        /*0316*/ 	.short	(.L_4051 - .L_4050)
	.align		4
.L_4050:
        /*0318*/ 	.word	index@(.nv.constant0._Z25selective_scan_bwd_kernelI32Selective_Scan_bwd_kernel_traitsILi32ELi4ELb1ELb1ELb1ELb0ELb1EN3c104HalfENS1_7complexIfEEEEv12SSMParamsBwd)
        /*031c*/ 	.short	0x0380
        /*031e*/ 	.short	0x01f0


	//----- nvinfo : EIATTR_SW_WAR
	.align		4
.L_4051:
        /*0320*/ 	.byte	0x04, 0x36
        /*0322*/ 	.short	(.L_4053 - .L_4052)
.L_4052:
        /*0324*/ 	.word	0x00000008
.L_4053:


//--------------------- .nv.info._Z25selective_scan_bwd_kernelI32Selective_Scan_bwd_kernel_traitsILi32ELi4ELb1ELb1ELb1ELb1ELb0EN3c104HalfENS1_7complexIfEEEEv12SSMParamsBwd --------------------------
	.section	.nv.info._Z25selective_scan_bwd_kernelI32Selective_Scan_bwd_kernel_traitsILi32ELi4ELb1ELb1ELb1ELb1ELb0EN3c104HalfENS1_7complexIfEEEEv12SSMParamsBwd,"",@"SHT_CUDA_INFO"
	.sectionflags	@""
	.align	4


	//----- nvinfo : EIATTR_CUDA_API_VERSION
	.align		4
        /*0000*/ 	.byte	0x04, 0x37
        /*0002*/ 	.short	(.L_4055 - .L_4054)
.L_4054:
        /*0004*/ 	.word	0x00000082


	//----- nvinfo : EIATTR_KPARAM_INFO
	.align		4
.L_4055:
        /*0008*/ 	.byte	0x04, 0x17
        /*000a*/ 	.short	(.L_4057 - .L_4056)
.L_4056:
        /*000c*/ 	.word	0x00000000
        /*0010*/ 	.short	0x0000
        /*0012*/ 	.short	0x0000
        /*0014*/ 	.byte	0x00, 0xf0, 0xc1, 0x07


	//----- nvinfo : EIATTR_SPARSE_MMA_MASK
	.align		4
.L_4057:
        /*0018*/ 	.byte	0x03, 0x50
        /*001a*/ 	.short	0x0000


	//----- nvinfo : EIATTR_MAXREG_COUNT
	.align		4
        /*001c*/ 	.byte	0x03, 0x1b
        /*001e*/ 	.short	0x00ff


	//----- nvinfo : EIATTR_NUM_BARRIERS
	.align		4
        /*0020*/ 	.byte	0x02, 0x4c
        /*0022*/ 	.byte	0x01
	.zero		1


	//----- nvinfo : EIATTR_MERCURY_ISA_VERSION
	.align		4
        /*0024*/ 	.byte	0x03, 0x5f
        /*0026*/ 	.short	0x0101


	//----- nvinfo : EIATTR_COOP_GROUP_MASK_REGIDS
	.align		4
        /*0028*/ 	.byte	0x04, 0x29
        /*002a*/ 	.short	(.L_4059 - .L_4058)


	//   ....[0]....
.L_4058:
        /*002c*/ 	.word	0xffffffff


	//   ....[1]....
        /*0030*/ 	.word	0xffffffff


	//   ....[2]....
        /*0034*/ 	.word	0xffffffff


	//   ....[3]....
        /*0038*/ 	.word	0xffffffff


	//   ....[4]....
        /*003c*/ 	.word	0xffffffff


	//   ....[5]....
        /*0040*/ 	.word	0xffffffff


	//   ....[6]....
        /*0044*/ 	.word	0xffffffff


	//   ....[7]....
        /*0048*/ 	.word	0xffffffff


	//   ....[8]....
        /*004c*/ 	.word	0xffffffff


	//   ....[9]....
        /*0050*/ 	.word	0xffffffff


	//   ....[10]....
        /*0054*/ 	.word	0xffffffff


	//   ....[11]....
        /*0058*/ 	.word	0xffffffff


	//   ....[12]....
        /*005c*/ 	.word	0xffffffff


	//   ....[13]....
        /*0060*/ 	.word	0xffffffff


	//   ....[14]....
        /*0064*/ 	.word	0xffffffff


	//   ....[15]....
        /*0068*/ 	.word	0xffffffff


	//   ....[16]....
        /*006c*/ 	.word	0xffffffff


	//   ....[17]....
        /*0070*/ 	.word	0xffffffff


	//   ....[18]....
        /*0074*/ 	.word	0xffffffff


	//   ....[19]....
        /*0078*/ 	.word	0xffffffff


	//   ....[20]....
        /*007c*/ 	.word	0xffffffff


	//   ....[21]....
        /*0080*/ 	.word	0xffffffff


	//   ....[22]....
        /*0084*/ 	.word	0xffffffff


	//   ....[23]....
        /*0088*/ 	.word	0xffffffff


	//   ....[24]....
        /*008c*/ 	.word	0xffffffff


	//   ....[25]....
        /*0090*/ 	.word	0xffffffff


	//   ....[26]....
        /*0094*/ 	.word	0xffffffff


	//   ....[27]....
        /*0098*/ 	.word	0xffffffff


	//   ....[28]....
        /*009c*/ 	.word	0xffffffff


	//   ....[29]....
        /*00a0*/ 	.word	0xffffffff


	//   ....[30]....
        /*00a4*/ 	.word	0xffffffff


	//   ....[31]....
        /*00a8*/ 	.word	0xffffffff


	//   ....[32]....
        /*00ac*/ 	.word	0xffffffff


	//   ....[33]....
        /*00b0*/ 	.word	0xffffffff


	//   ....[34]....
        /*00b4*/ 	.word	0xffffffff


	//   ....[35]....
        /*00b8*/ 	.word	0xffffffff


	//   ....[36]....
        /*00bc*/ 	.word	0xffffffff


	//   ....[37]....
        /*00c0*/ 	.word	0xffffffff


	//   ....[38]....
        /*00c4*/ 	.word	0xffffffff


	//   ....[39]....
        /*00c8*/ 	.word	0xffffffff


	//   ....[40]....
        /*00cc*/ 	.word	0xffffffff


	//   ....[41]....
        /*00d0*/ 	.word	0xffffffff


	//   ....[42]....
        /*00d4*/ 	.word	0xffffffff


	//   ....[43]....
        /*00d8*/ 	.word	0xffffffff


	//   ....[44]....
        /*00dc*/ 	.word	0xffffffff


	//   ....[45]....
        /*00e0*/ 	.word	0xffffffff


	//   ....[46]....
        /*00e4*/ 	.word	0xffffffff


	//   ....[47]....
        /*00e8*/ 	.word	0xffffffff


	//   ....[48]....
        /*00ec*/ 	.word	0xffffffff


	//   ....[49]....
        /*00f0*/ 	.word	0xffffffff


	//   ....[50]....
        /*00f4*/ 	.word	0xffffffff


	//   ....[51]....
        /*00f8*/ 	.word	0xffffffff


	//   ....[52]....
        /*00fc*/ 	.word	0xffffffff


	//   ....[53]....
        /*0100*/ 	.word	0xffffffff


	//   ....[54]....
        /*0104*/ 	.word	0xffffffff


	//   ....[55]....
        /*0108*/ 	.word	0xffffffff


	//   ....[56]....
        /*010c*/ 	.word	0xffffffff


	//   ....[57]....
        /*0110*/ 	.word	0xffffffff


	//   ....[58]....
        /*0114*/ 	.word	0xffffffff


	//   ....[59]....
        /*0118*/ 	.word	0xffffffff


	//   ....[60]....
        /*011c*/ 	.word	0xffffffff


	//   ....[61]....
        /*0120*/ 	.word	0xffffffff


	//   ....[62]....
        /*0124*/ 	.word	0xffffffff


	//   ....[63]....
        /*0128*/ 	.word	0xffffffff


	//   ....[64]....
        /*012c*/ 	.word	0xffffffff


	//   ....[65]....
        /*0130*/ 	.word	0xffffffff


	//   ....[66]....
        /*0134*/ 	.word	0xffffffff


	//   ....[67]....
        /*0138*/ 	.word	0xffffffff


	//   ....[68]....
        /*013c*/ 	.word	0xffffffff


	//   ....[69]....
        /*0140*/ 	.word	0xffffffff


	//   ....[70]....
        /*0144*/ 	.word	0xffffffff


	//   ....[71]....
        /*0148*/ 	.word	0xffffffff


	//   ....[72]....
        /*014c*/ 	.word	0xffffffff


	//   ....[73]....
        /*0150*/ 	.word	0xffffffff


	//   ....[74]....
        /*0154*/ 	.word	0xffffffff


	//   ....[75]....
        /*0158*/ 	.word	0xffffffff


	//   ....[76]....
        /*015c*/ 	.word	0xffffffff


	//   ....[77]....
        /*0160*/ 	.word	0xffffffff


	//   ....[78]....
        /*0164*/ 	.word	0xffffffff


	//   ....[79]....
        /*0168*/ 	.word	0xffffffff


	//   ....[80]....
        /*016c*/ 	.word	0xffffffff


	//   ....[81]....
        /*0170*/ 	.word	0xffffffff


	//   ....[82]....
        /*0174*/ 	.word	0xffffffff


	//   ....[83]....
        /*0178*/ 	.word	0xffffffff


	//----- nvinfo : EIATTR_COOP_GROUP_INSTR_OFFSETS
	.align		4
.L_4059:
        /*017c*/ 	.byte	0x04, 0x28
        /*017e*/ 	.short	(.L_4061 - .L_4060)


	//   ....[0]....
.L_4060:
        /*0180*/ 	.word	0x00000d50


	//   ....[1]....
        /*0184*/ 	.word	0x00000db0


	//   ....[2]....
        /*0188*/ 	.word	0x00000f30


	//   ....[3]....
        /*018c*/ 	.word	0x00001c30


	//   ....[4]....
        /*0190*/ 	.word	0x00001f60


	//   ....[5]....
        /*0194*/ 	.word	0x000024b0


	//   ....[6]....
        /*0198*/ 	.word	0x000024d0


	//   ....[7]....
        /*019c*/ 	.word	0x00002530


	//   ....[8]....
        /*01a0*/ 	.word	0x00002540


	//   ....[9]....
        /*01a4*/ 	.word	0x000025b0


	//   ....[10]....
        /*01a8*/ 	.word	0x000025e0


	//   ....[11]....
        /*01ac*/ 	.word	0x00002620


	//   ....[12]....
        /*01b0*/ 	.word	0x00002630


	//   ....[13]....
        /*01b4*/ 	.word	0x000026c0


	//   ....[14]....
        /*01b8*/ 	.word	0x000026f0


	//   ....[15]....
        /*01bc*/ 	.word	0x00002710


	//   ....[16]....
        /*01c0*/ 	.word	0x00002720


	//   ....[17]....
        /*01c4*/ 	.word	0x000027c0


	//   ....[18]....
        /*01c8*/ 	.word	0x000027f0


	//   ....[19]....
        /*01cc*/ 	.word	0x00002800


	//   ....[20]....
        /*01d0*/ 	.word	0x00002810


	//   ....[21]....
        /*01d4*/ 	.word	0x00002930


	//   ....[22]....
        /*01d8*/ 	.word	0x00002970


	//   ....[23]....
        /*01dc*/ 	.word	0x000029b0


	//   ....[24]....
        /*01e0*/ 	.word	0x000029f0


	//   ....[25]....
        /*01e4*/ 	.word	0x00002b60


	//   ....[26]....
        /*01e8*/ 	.word	0x00002bb0


	//   ....[27]....
        /*01ec*/ 	.word	0x00002bf0


	//   ....[28]....
        /*01f0*/ 	.word	0x00002c00


	//   ....[29]....
        /*01f4*/ 	.word	0x00002c10


	//   ....[30]....
        /*01f8*/ 	.word	0x00002c20


	//   ....[31]....
        /*01fc*/ 	.word	0x00002c30


	//   ....[32]....
        /*0200*/ 	.word	0x00002c40


	//   ....[33]....
        /*0204*/ 	.word	0x00002c50


	//   ....[34]....
        /*0208*/ 	.word	0x00002c60


	//   ....[35]....
        /*020c*/ 	.word	0x00002d50


	//   ....[36]....
        /*0210*/ 	.word	0x00002d60


	//   ....[37]....
        /*0214*/ 	.word	0x00002d70


	//   ....[38]....
        /*0218*/ 	.word	0x00002d80


	//   ....[39]....
        /*021c*/ 	.word	0x00002e50


	//   ....[40]....
        /*0220*/ 	.word	0x00002e70


	//   ....[41]....
        /*0224*/ 	.word	0x00002e80


	//   ....[42]....
        /*0228*/ 	.word	0x00002e90


	//   ....[43]....
        /*022c*/ 	.word	0x00002f60


	//   ....[44]....
        /*0230*/ 	.word	0x00002f90


	//   ....[45]....
        /*0234*/ 	.word	0x00002fa0


	//   ....[46]....
        /*0238*/ 	.word	0x00002fb0


	//   ....[47]....
        /*023c*/ 	.word	0x00003080


	//   ....[48]....
        /*0240*/ 	.word	0x000030b0


	//   ....[49]....
        /*0244*/ 	.word	0x000030c0


	//   ....[50]....
        /*0248*/ 	.word	0x000030d0


	//   ....[51]....
        /*024c*/ 	.word	0x000031a0


	//   ....[52]....
        /*0250*/ 	.word	0x000031e0


	//   ....[53]....
        /*0254*/ 	.word	0x00003220


	//   ....[54]....
        /*0258*/ 	.word	0x00003250


	//   ....[55]....
        /*025c*/ 	.word	0x00003280


	//   ....[56]....
        /*0260*/ 	.word	0x000032c0


	//   ....[57]....
        /*0264*/ 	.word	0x00003360


	//   ....[58]....
        /*0268*/ 	.word	0x000033a0


	//   ....[59]....
        /*026c*/ 	.word	0x00003400


	//   ....[60]....
        /*0270*/ 	.word	0x00003460


	//   ....[61]....
        /*0274*/ 	.word	0x00004000


	//   ....[62]....
        /*0278*/ 	.word	0x00004040


	//   ....[63]....
        /*027c*/ 	.word	0x00004070


	//   ....[64]....
        /*0280*/ 	.word	0x00004090


	//   ....[65]....
        /*0284*/ 	.word	0x000040c0


	//   ....[66]....
        /*0288*/ 	.word	0x000040e0


	//   ....[67]....
        /*028c*/ 	.word	0x00004120


	//   ....[68]....
        /*0290*/ 	.word	0x00004160


	//   ....[69]....
        /*0294*/ 	.word	0x000041f0


	//   ....[70]....
        /*0298*/ 	.word	0x00004230


	//   ....[71]....
        /*029c*/ 	.word	0x00004680


	//   ....[72]....
        /*02a0*/ 	.word	0x00004880


	//   ....[73]....
        /*02a4*/ 	.word	0x00004b80


	//   ....[74]....
        /*02a8*/ 	.word	0x00004cb0


	//   ....[75]....
        /*02ac*/ 	.word	0x00004d00


	//   ....[76]....
        /*02b0*/ 	.word	0x00004d50


	//   ....[77]....
        /*02b4*/ 	.word	0x00004d80


	//   ....[78]....
        /*02b8*/ 	.word	0x00004da0


	//   ....[79]....
        /*02bc*/ 	.word	0x00004e70


	//   ....[80]....
        /*02c0*/ 	.word	0x00004eb0


	//   ....[81]....
        /*02c4*/ 	.word	0x00004f00


	//   ....[82]....
        /*02c8*/ 	.word	0x00004f30


	//   ....[83]....
        /*02cc*/ 	.word	0x00004f50


	//----- nvinfo : EIATTR_VRC_CTA_INIT_COUNT
	.align		4
.L_4061:
        /*02d0*/ 	.byte	0x02, 0x4a
	.zero		1
	.zero		1


	//----- nvinfo : EIATTR_EXIT_INSTR_OFFSETS
	.align		4
        /*02d4*/ 	.byte	0x04, 0x1c
        /*02d6*/ 	.short	(.L_4063 - .L_4062)


	//   ....[0]....
.L_4062:
        /*02d8*/ 	.word	0x00004ff0


	//   ....[1]....
        /*02dc*/ 	.word	0x00005160


	//----- nvinfo : EIATTR_MAX_THREADS
	.align		4
.L_4063:
        /*02e0*/ 	.byte	0x04, 0x05
        /*02e2*/ 	.short	(.L_4065 - .L_4064)
.L_4064:
        /*02e4*/ 	.word	0x00000020
        /*02e8*/ 	.word	0x00000001
        /*02ec*/ 	.word	0x00000001


	//----- nvinfo : EIATTR_CRS_STACK_SIZE
	.align		4
.L_4065:
        /*02f0*/ 	.byte	0x04, 0x1e
        /*02f2*/ 	.short	(.L_4067 - .L_4066)
.L_4066:
        /*02f4*/ 	.word	0x00000000


	//----- nvinfo : EIATTR_CBANK_PARAM_SIZE
	.align		4
.L_4067:
        /*02f8*/ 	.byte	0x03, 0x19
        /*02fa*/ 	.short	0x01f0


	//----- nvinfo : EIATTR_PARAM_CBANK
	.align		4
        /*02fc*/ 	.byte	0x04, 0x0a
        /*02fe*/ 	.short	(.L_4069 - .L_4068)
	.align		4
.L_4068:
        /*0300*/ 	.word	index@(.nv.constant0._Z25selective_scan_bwd_kernelI32Selective_Scan_bwd_kernel_traitsILi32ELi4ELb1ELb1ELb1ELb1ELb0EN3c104HalfENS1_7complexIfEEEEv12SSMParamsBwd)
        /*0304*/ 	.short	0x0380
        /*0306*/ 	.short	0x01f0


	//----- nvinfo : EIATTR_SW_WAR
	.align		4
.L_4069:
        /*0308*/ 	.byte	0x04, 0x36
        /*030a*/ 	.short	(.L_4071 - .L_4070)
.L_4070:
        /*030c*/ 	.word	0x00000008
.L_4071:


//--------------------- .nv.info._Z25selective_scan_bwd_kernelI32Selective_Scan_bwd_kernel_traitsILi32ELi4ELb1ELb1ELb1ELb1ELb1EN3c104HalfENS1_7complexIfEEEEv12SSMParamsBwd --------------------------
	.section	.nv.info._Z25selective_scan_bwd_kernelI32Selective_Scan_bwd_kernel_traitsILi32ELi4ELb1ELb1ELb1ELb1ELb1EN3c104HalfENS1_7complexIfEEEEv12SSMParamsBwd,"",@"SHT_CUDA_INFO"
	.sectionflags	@""
	.align	4


	//----- nvinfo : EIATTR_CUDA_API_VERSION
	.align		4
        /*0000*/ 	.byte	0x04, 0x37
        /*0002*/ 	.short	(.L_4073 - .L_4072)
.L_4072:
        /*0004*/ 	.word	0x00000082


	//----- nvinfo : EIATTR_KPARAM_INFO
	.align		4
.L_4073:
        /*0008*/ 	.byte	0x04, 0x17
        /*000a*/ 	.short	(.L_4075 - .L_4074)
.L_4074:
        /*000c*/ 	.word	0x00000000
        /*0010*/ 	.short	0x0000
        /*0012*/ 	.short	0x0000
        /*0014*/ 	.byte	0x00, 0xf0, 0xc1, 0x07


	//----- nvinfo : EIATTR_SPARSE_MMA_MASK
	.align		4
.L_4075:
        /*0018*/ 	.byte	0x03, 0x50
        /*001a*/ 	.short	0x0000


	//----- nvinfo : EIATTR_MAXREG_COUNT
	.align		4
        /*001c*/ 	.byte	0x03, 0x1b
        /*001e*/ 	.short	0x00ff


	//----- nvinfo : EIATTR_NUM_BARRIERS
	.align		4
        /*0020*/ 	.byte	0x02, 0x4c
        /*0022*/ 	.byte	0x01
	.zero		1


	//----- nvinfo : EIATTR_MERCURY_ISA_VERSION
	.align		4
        /*0024*/ 	.byte	0x03, 0x5f
        /*0026*/ 	.short	0x0101


	//----- nvinfo : EIATTR_COOP_GROUP_MASK_REGIDS
	.align		4
        /*0028*/ 	.byte	0x04, 0x29
        /*002a*/ 	.short	(.L_4077 - .L_4076)


	//   ....[0]....
.L_4076:
        /*002c*/ 	.word	0xffffffff


	//   ....[1]....
        /*0030*/ 	.word	0xffffffff


	//   ....[2]....
        /*0034*/ 	.word	0xffffffff


	//   ....[3]....
        /*0038*/ 	.word	0xffffffff


	//   ....[4]....
        /*003c*/ 	.word	0xffffffff


	//   ....[5]....
        /*0040*/ 	.word	0xffffffff


	//   ....[6]....
        /*0044*/ 	.word	0xffffffff


	//   ....[7]....
        /*0048*/ 	.word	0xffffffff


	//   ....[8]....
        /*004c*/ 	.word	0xffffffff


	//   ....[9]....
        /*0050*/ 	.word	0xffffffff


	//   ....[10]....
        /*0054*/ 	.word	0xffffffff


	//   ....[11]....
        /*0058*/ 	.word	0xffffffff


	//   ....[12]....
        /*005c*/ 	.word	0xffffffff


	//   ....[13]....
        /*0060*/ 	.word	0xffffffff


	//   ....[14]....
        /*0064*/ 	.word	0xffffffff


	//   ....[15]....
        /*0068*/ 	.word	0xffffffff


	//   ....[16]....
        /*006c*/ 	.word	0xffffffff


	//   ....[17]....
        /*0070*/ 	.word	0xffffffff


	//   ....[18]....
        /*0074*/ 	.word	0xffffffff


	//   ....[19]....
        /*0078*/ 	.word	0xffffffff


	//   ....[20]....
        /*007c*/ 	.word	0xffffffff


	//   ....[21]....
        /*0080*/ 	.word	0xffffffff


	//   ....[22]....
        /*0084*/ 	.word	0xffffffff


	//   ....[23]....
        /*0088*/ 	.word	0xffffffff


	//   ....[24]....
        /*008c*/ 	.word	0xffffffff


	//   ....[25]....
        /*0090*/ 	.word	0xffffffff


	//   ....[26]....
        /*0094*/ 	.word	0xffffffff


	//   ....[27]....
        /*0098*/ 	.word	0xffffffff


	//   ....[28]....
        /*009c*/ 	.word	0xffffffff


	//   ....[29]....
        /*00a0*/ 	.word	0xffffffff


	//   ....[30]....
        /*00a4*/ 	.word	0xffffffff


	//   ....[31]....
        /*00a8*/ 	.word	0xffffffff


	//   ....[32]....
        /*00ac*/ 	.word	0xffffffff


	//   ....[33]....
        /*00b0*/ 	.word	0xffffffff


	//   ....[34]....
        /*00b4*/ 	.word	0xffffffff


	//   ....[35]....
        /*00b8*/ 	.word	0xffffffff


	//   ....[36]....
        /*00bc*/ 	.word	0xffffffff


	//   ....[37]....
        /*00c0*/ 	.word	0xffffffff


	//   ....[38]....
        /*00c4*/ 	.word	0xffffffff


	//   ....[39]....
        /*00c8*/ 	.word	0xffffffff


	//   ....[40]....
        /*00cc*/ 	.word	0xffffffff


	//   ....[41]....
        /*00d0*/ 	.word	0xffffffff


	//   ....[42]....
        /*00d4*/ 	.word	0xffffffff


	//   ....[43]....
        /*00d8*/ 	.word	0xffffffff


	//   ....[44]....
        /*00dc*/ 	.word	0xffffffff


	//   ....[45]....
        /*00e0*/ 	.word	0xffffffff


	//   ....[46]....
        /*00e4*/ 	.word	0xffffffff


	//   ....[47]....
        /*00e8*/ 	.word	0xffffffff


	//   ....[48]....
        /*00ec*/ 	.word	0xffffffff


	//   ....[49]....
        /*00f0*/ 	.word	0xffffffff


	//   ....[50]....
        /*00f4*/ 	.word	0xffffffff


	//   ....[51]....
        /*00f8*/ 	.word	0xffffffff


	//   ....[52]....
        /*00fc*/ 	.word	0xffffffff


	//   ....[53]....
        /*0100*/ 	.word	0xffffffff


	//   ....[54]....
        /*0104*/ 	.word	0xffffffff


	//   ....[55]....
        /*0108*/ 	.word	0xffffffff


	//   ....[56]....
        /*010c*/ 	.word	0xffffffff


	//   ....[57]....
        /*0110*/ 	.word	0xffffffff


	//   ....[58]....
        /*0114*/ 	.word	0xffffffff


	//   ....[59]....
        /*0118*/ 	.word	0xffffffff


	//   ....[60]....
        /*011c*/ 	.word	0xffffffff


	//   ....[61]....
        /*0120*/ 	.word	0xffffffff


	//   ....[62]....
        /*0124*/ 	.word	0xffffffff


	//   ....[63]....
        /*0128*/ 	.word	0xffffffff


	//   ....[64]....
        /*012c*/ 	.word	0xffffffff


	//   ....[65]....
        /*0130*/ 	.word	0xffffffff


	//   ....[66]....
        /*0134*/ 	.word	0xffffffff


	//   ....[67]....
        /*0138*/ 	.word	0xffffffff


	//   ....[68]....
        /*013c*/ 	.word	0xffffffff


	//   ....[69]....
        /*0140*/ 	.word	0xffffffff


	//   ....[70]....
        /*0144*/ 	.word	0xffffffff


	//   ....[71]....
        /*0148*/ 	.word	0xffffffff


	//   ....[72]....
        /*014c*/ 	.word	0xffffffff


	//   ....[73]....
        /*0150*/ 	.word	0xffffffff


	//   ....[74]....
        /*0154*/ 	.word	0xffffffff


	//   ....[75]....
        /*0158*/ 	.word	0xffffffff


	//   ....[76]....
        /*015c*/ 	.word	0xffffffff


	//   ....[77]....
        /*0160*/ 	.word	0xffffffff


	//   ....[78]....
        /*0164*/ 	.word	0xffffffff


	//   ....[79]....
        /*0168*/ 	.word	0xffffffff


	//   ....[80]....
        /*016c*/ 	.word	0xffffffff


	//   ....[81]....
        /*0170*/ 	.word	0xffffffff


	//   ....[82]....
        /*0174*/ 	.word	0xffffffff


	//   ....[83]....
        /*0178*/ 	.word	0xffffffff


	//   ....[84]....
        /*017c*/ 	.word	0xffffffff


	//   ....[85]....
        /*0180*/ 	.word	0xffffffff


	//   ....[86]....
        /*0184*/ 	.word	0xffffffff


	//   ....[87]....
        /*0188*/ 	.word	0xffffffff


	//----- nvinfo : EIATTR_COOP_GROUP_INSTR_OFFSETS
	.align		4
.L_4077:
        /*018c*/ 	.byte	0x04, 0x28
        /*018e*/ 	.short	(.L_4079 - .L_4078)


	//   ....[0]....
.L_4078:
        /*0190*/ 	.word	0x00000da0


	//   ....[1]....
        /*0194*/ 	.word	0x00000df0


	//   ....[2]....
        /*0198*/ 	.word	0x00000f10


	//   ....[3]....
        /*019c*/ 	.word	0x00001920


	//   ....[4]....
        /*01a0*/ 	.word	0x00001ac0


	//   ....[5]....
        /*01a4*/ 	.word	0x00001e70


	//   ....[6]....
        /*01a8*/ 	.word	0x00002000


	//   ....[7]....
        /*01ac*/ 	.word	0x00002520


	//   ....[8]....
        /*01b0*/ 	.word	0x00002850


	//   ....[9]....
        /*01b4*/ 	.word	0x00002da0


	//   ....[10]....
        /*01b8*/ 	.word	0x00002de0


	//   ....[11]....
        /*01bc*/ 	.word	0x00002e20


	//   ....[12]....
        /*01c0*/ 	.word	0x00002e30


	//   ....[13]....
        /*01c4*/ 	.word	0x00002ef0


	//   ....[14]....
        /*01c8*/ 	.word	0x00002f00


	//   ....[15]....
        /*01cc*/ 	.word	0x00002f10


	//   ....[16]....
        /*01d0*/ 	.word	0x00002f20


	//   ....[17]....
        /*01d4*/ 	.word	0x00002fb0


	//   ....[18]....
        /*01d8*/ 	.word	0x00002ff0


	//   ....[19]....
        /*01dc*/ 	.word	0x00003000


	//   ....[20]....
        /*01e0*/ 	.word	0x00003010


	//   ....[21]....
        /*01e4*/ 	.word	0x000030b0


	//   ....[22]....
        /*01e8*/ 	.word	0x000030e0


	//   ....[23]....
        /*01ec*/ 	.word	0x000030f0


	//   ....[24]....
        /*01f0*/ 	.word	0x00003100


	//   ....[25]....
        /*01f4*/ 	.word	0x00003220


	//   ....[26]....
        /*01f8*/ 	.word	0x00003260


	//   ....[27]....
        /*01fc*/ 	.word	0x000032a0


	//   ....[28]....
        /*0200*/ 	.word	0x000032e0


	//   ....[29]....
        /*0204*/ 	.word	0x00003400


	//   ....[30]....
        /*0208*/ 	.word	0x000034b0


	//   ....[31]....
        /*020c*/ 	.word	0x000034e0


	//   ....[32]....
        /*0210*/ 	.word	0x000034f0


	//   ....[33]....
        /*0214*/ 	.word	0x00003500


	//   ....[34]....
        /*0218*/ 	.word	0x00003510


	//   ....[35]....
        /*021c*/ 	.word	0x00003520


	//   ....[36]....
        /*0220*/ 	.word	0x00003530


	//   ....[37]....
        /*0224*/ 	.word	0x00003540


	//   ....[38]....
        /*0228*/ 	.word	0x00003550


	//   ....[39]....
        /*022c*/ 	.word	0x00003640


	//   ....[40]....
        /*0230*/ 	.word	0x00003650


	//   ....[41]....
        /*0234*/ 	.word	0x00003660


	//   ....[42]....
        /*0238*/ 	.word	0x00003670


	//   ....[43]....
        /*023c*/ 	.word	0x00003740


	//   ....[44]....
        /*0240*/ 	.word	0x00003760


	//   ....[45]....
        /*0244*/ 	.word	0x00003770


	//   ....[46]....
        /*0248*/ 	.word	0x00003780


	//   ....[47]....
        /*024c*/ 	.word	0x00003850


	//   ....[48]....
        /*0250*/ 	.word	0x00003880


	//   ....[49]....
        /*0254*/ 	.word	0x00003890


	//   ....[50]....
        /*0258*/ 	.word	0x000038a0


	//   ....[51]....
        /*025c*/ 	.word	0x00003970


	//   ....[52]....
        /*0260*/ 	.word	0x000039a0


	//   ....[53]....
        /*0264*/ 	.word	0x000039b0


	//   ....[54]....
        /*0268*/ 	.word	0x000039c0


	//   ....[55]....
        /*026c*/ 	.word	0x00003aa0


	//   ....[56]....
        /*0270*/ 	.word	0x00003ae0


	//   ....[57]....
        /*0274*/ 	.word	0x00003b20


	//   ....[58]....
        /*0278*/ 	.word	0x00003b40


	//   ....[59]....
        /*027c*/ 	.word	0x00003b80


	//   ....[60]....
        /*0280*/ 	.word	0x00003bc0


	//   ....[61]....
        /*0284*/ 	.word	0x00003c60


	//   ....[62]....
        /*0288*/ 	.word	0x00003c90


	//   ....[63]....
        /*028c*/ 	.word	0x00003ce0


	//   ....[64]....
        /*0290*/ 	.word	0x00003d10


	//   ....[65]....
        /*0294*/ 	.word	0x000048f0


	//   ....[66]....
        /*0298*/ 	.word	0x00004930


	//   ....[67]....
        /*029c*/ 	.word	0x00004970


	//   ....[68]....
        /*02a0*/ 	.word	0x00004990


	//   ....[69]....
        /*02a4*/ 	.word	0x000049c0


	//   ....[70]....
        /*02a8*/ 	.word	0x000049e0


	//   ....[71]....
        /*02ac*/ 	.word	0x00004a10


	//   ....[72]....
        /*02b0*/ 	.word	0x00004a40


	//   ....[73]....
        /*02b4*/ 	.word	0x00004af0


	//   ....[74]....
        /*02b8*/ 	.word	0x00004b30


	//   ....[75]....
        /*02bc*/ 	.word	0x00004f60


	//   ....[76]....
        /*02c0*/ 	.word	0x00005180


	//   ....[77]....
        /*02c4*/ 	.word	0x00005460


	//   ....[78]....
        /*02c8*/ 	.word	0x00005590


	//   ....[79]....
        /*02cc*/ 	.word	0x000055e0


	//   ....[80]....
        /*02d0*/ 	.word	0x00005630


	//   ....[81]....
        /*02d4*/ 	.word	0x00005660


	//   ....[82]....
        /*02d8*/ 	.word	0x00005680


	//   ....[83]....
        /*02dc*/ 	.word	0x00005750


	//   ....[84]....
        /*02e0*/ 	.word	0x00005790


	//   ....[85]....
        /*02e4*/ 	.word	0x000057e0


	//   ....[86]....
        /*02e8*/ 	.word	0x00005810


	//   ....[87]....
        /*02ec*/ 	.word	0x00005830


	//----- nvinfo : EIATTR_VRC_CTA_INIT_COUNT
	.align		4
.L_4079:
        /*02f0*/ 	.byte	0x02, 0x4a
	.zero		1
	.zero		1


	//----- nvinfo : EIATTR_EXIT_INSTR_OFFSETS
	.align		4
        /*02f4*/ 	.byte	0x04, 0x1c
        /*02f6*/ 	.short	(.L_4081 - .L_4080)


	//   ....[0]....
.L_4080:
        /*02f8*/ 	.word	0x000058d0


	//   ....[1]....
        /*02fc*/ 	.word	0x00005a40


	//----- nvinfo : EIATTR_MAX_THREADS
	.align		4
.L_4081:
        /*0300*/ 	.byte	0x04, 0x05
        /*0302*/ 	.short	(.L_4083 - .L_4082)
.L_4082:
        /*0304*/ 	.word	0x00000020
        /*0308*/ 	.word	0x00000001
        /*030c*/ 	.word	0x00000001


	//----- nvinfo : EIATTR_CRS_STACK_SIZE
	.align		4
.L_4083:
        /*0310*/ 	.byte	0x04, 0x1e
        /*0312*/ 	.short	(.L_4085 - .L_4084)
.L_4084:
        /*0314*/ 	.word	0x00000000


	//----- nvinfo : EIATTR_CBANK_PARAM_SIZE
	.align		4
.L_4085:
        /*0318*/ 	.byte	0x03, 0x19
        /*031a*/ 	.short	0x01f0


	//----- nvinfo : EIATTR_PARAM_CBANK
	.align		4
        /*031c*/ 	.byte	0x04, 0x0a
        /*031e*/ 	.short	(.L_4087 - .L_4086)
	.align		4
.L_4086:
        /*0320*/ 	.word	index@(.nv.constant0._Z25selective_scan_bwd_kernelI32Selective_Scan_bwd_kernel_traitsILi32ELi4ELb1ELb1ELb1ELb1ELb1EN3c104HalfENS1_7complexIfEEEEv12SSMParamsBwd)
        /*0324*/ 	.short	0x0380
        /*0326*/ 	.short	0x01f0


	//----- nvinfo : EIATTR_SW_WAR
	.align		4
.L_4087:
        /*0328*/ 	.byte	0x04, 0x36
        /*032a*/ 	.short	(.L_4089 - .L_4088)
.L_4088:
        /*032c*/ 	.word	0x00000008
.L_4089:


//--------------------- .nv.callgraph             --------------------------
	.section	.nv.callgraph,"",@"SHT_CUDA_CALLGRAPH"
	.align	4
	.sectionentsize	8
	.align		4
        /*0000*/ 	.word	0x00000000
	.align		4
        /*0004*/ 	.word	0xffffffff
	.align		4
        /*0008*/ 	.word	0x00000000
	.align		4
        /*000c*/ 	.word	0xfffffffe
	.align		4
        /*0010*/ 	.word	0x00000000
	.align		4
        /*0014*/ 	.word	0xfffffffd
	.align		4
        /*0018*/ 	.word	0x00000000
	.align		4
        /*001c*/ 	.word	0xfffffffc


//--------------------- .nv.constant4             --------------------------
	.section	.nv.constant4,"a",@progbits
	.align	8
	.align		8
.nv.constant4:
        /*0000*/ 	.dword	_ZN70_INTERNAL_a20d9429_34_selective_scan_bwd_fp16_complex_cu_4ac64e5f_35524cuda3std3__45__cpo5beginE
	.align		8
        /*0008*/ 	.dword	_ZN70_INTERNAL_a20d9429_34_selective_scan_bwd_fp16_complex_cu_4ac64e5f_35524cuda3std3__45__cpo3endE
	.align		8
        /*0010*/ 	.dword	_ZN70_INTERNAL_a20d9429_34_selective_scan_bwd_fp16_complex_cu_4ac64e5f_35524cuda3std3__45__cpo6cbeginE
	.align		8
        /*0018*/ 	.dword	_ZN70_INTERNAL_a20d9429_34_selective_scan_bwd_fp16_complex_cu_4ac64e5f_35524cuda3std3__45__cpo4cendE
	.align		8
        /*0020*/ 	.dword	_ZN70_INTERNAL_a20d9429_34_selective_scan_bwd_fp16_complex_cu_4ac64e5f_35524cuda3std3__45__cpo6rbeginE
	.align		8
        /*0028*/ 	.dword	_ZN70_INTERNAL_a20d9429_34_selective_scan_bwd_fp16_complex_cu_4ac64e5f_35524cuda3std3__45__cpo4rendE
	.align		8
        /*0030*/ 	.dword	_ZN70_INTERNAL_a20d9429_34_selective_scan_bwd_fp16_complex_cu_4ac64e5f_35524cuda3std3__45__cpo7crbeginE
	.align		8
        /*0038*/ 	.dword	_ZN70_INTERNAL_a20d9429_34_selective_scan_bwd_fp16_complex_cu_4ac64e5f_35524cuda3std3__45__cpo5crendE
	.align		8
        /*0040*/ 	.dword	_ZN70_INTERNAL_a20d9429_34_selective_scan_bwd_fp16_complex_cu_4ac64e5f_35524cuda3std3__472_GLOBAL__N__a20d9429_34_selective_scan_bwd_fp16_complex_cu_4ac64e5f_35526ignoreE
	.align		8
        /*0048*/ 	.dword	_ZN70_INTERNAL_a20d9429_34_selective_scan_bwd_fp16_complex_cu_4ac64e5f_35524cuda3std3__419piecewise_constructE
	.align		8
        /*0050*/ 	.dword	_ZN70_INTERNAL_a20d9429_34_selective_scan_bwd_fp16_complex_cu_4ac64e5f_35524cuda3std3__48in_placeE
	.align		8
        /*0058*/ 	.dword	_ZN70_INTERNAL_a20d9429_34_selective_scan_bwd_fp16_complex_cu_4ac64e5f_35524cuda3std3__420unreachable_sentinelE
	.align		8
        /*0060*/ 	.dword	_ZN70_INTERNAL_a20d9429_34_selective_scan_bwd_fp16_complex_cu_4ac64e5f_35524cuda3std6ranges3__45__cpo4swapE
	.align		8
        /*0068*/ 	.dword	_ZN70_INTERNAL_a20d9429_34_selective_scan_bwd_fp16_complex_cu_4ac64e5f_35524cuda3std6ranges3__45__cpo9iter_moveE
	.align		8
        /*0070*/ 	.dword	_ZN70_INTERNAL_a20d9429_34_selective_scan_bwd_fp16_complex_cu_4ac64e5f_35524cuda3std6ranges3__45__cpo5beginE
	.align		8
        /*0078*/ 	.dword	_ZN70_INTERNAL_a20d9429_34_selective_scan_bwd_fp16_complex_cu_4ac64e5f_35524cuda3std6ranges3__45__cpo3endE
	.align		8
        /*0080*/ 	.dword	_ZN70_INTERNAL_a20d9429_34_selective_scan_bwd_fp16_complex_cu_4ac64e5f_35524cuda3std6ranges3__45__cpo6cbeginE
	.align		8
        /*0088*/ 	.dword	_ZN70_INTERNAL_a20d9429_34_selective_scan_bwd_fp16_complex_cu_4ac64e5f_35524cuda3std6ranges3__45__cpo4cendE
	.align		8
        /*0090*/ 	.dword	_ZN70_INTERNAL_a20d9429_34_selective_scan_bwd_fp16_complex_cu_4ac64e5f_35524cuda3std6ranges3__45__cpo7advanceE
	.align		8
        /*0098*/ 	.dword	_ZN70_INTERNAL_a20d9429_34_selective_scan_bwd_fp16_complex_cu_4ac64e5f_35524cuda3std6ranges3__45__cpo9iter_swapE
	.align		8
        /*00a0*/ 	.dword	_ZN70_INTERNAL_a20d9429_34_selective_scan_bwd_fp16_complex_cu_4ac64e5f_35524cuda3std6ranges3__45__cpo4nextE
	.align		8
        /*00a8*/ 	.dword	_ZN70_INTERNAL_a20d9429_34_selective_scan_bwd_fp16_complex_cu_4ac64e5f_35524cuda3std6ranges3__45__cpo4prevE
	.align		8
        /*00b0*/ 	.dword	_ZN70_INTERNAL_a20d9429_34_selective_scan_bwd_fp16_complex_cu_4ac64e5f_35524cuda3std6ranges3__45__cpo4dataE
	.align		8
        /*00b8*/ 	.dword	_ZN70_INTERNAL_a20d9429_34_selective_scan_bwd_fp16_complex_cu_4ac64e5f_35524cuda3std6ranges3__45__cpo5cdataE
	.align		8
        /*00c0*/ 	.dword	_ZN70_INTERNAL_a20d9429_34_selective_scan_bwd_fp16_complex_cu_4ac64e5f_35524cuda3std6ranges3__45__cpo4sizeE
	.align		8
        /*00c8*/ 	.dword	_ZN70_INTERNAL_a20d9429_34_selective_scan_bwd_fp16_complex_cu_4ac64e5f_35524cuda3std6ranges3__45__cpo5ssizeE
	.align		8
        /*00d0*/ 	.dword	_ZN70_INTERNAL_a20d9429_34_selective_scan_bwd_fp16_complex_cu_4ac64e5f_35524cuda3std6ranges3__45__cpo8distanceE
	.align		8
        /*00d8*/ 	.dword	_ZN70_INTERNAL_a20d9429_34_selective_scan_bwd_fp16_complex_cu_4ac64e5f_35526thrust24THRUST_300001_SM_1030_NS6system6detail10sequential3seqE


//--------------------- .text._Z25selective_scan_bwd_kernelI32Selective_Scan_bwd_kernel_traitsILi128ELi16ELb0ELb0ELb0ELb0ELb0EN3c104HalfENS1_7complexIfEEEEv12SSMParamsBwd --------------------------
	.section	.text._Z25selective_scan_bwd_kernelI32Selective_Scan_bwd_kernel_traitsILi128ELi16ELb0ELb0ELb0ELb0ELb0EN3c104HalfENS1_7complexIfEEEEv12SSMParamsBwd,"ax",@progbits
	.align	128
        .global         _Z25selective_scan_bwd_kernelI32Selective_Scan_bwd_kernel_traitsILi128ELi16ELb0ELb0ELb0ELb0ELb0EN3c104HalfENS1_7complexIfEEEEv12SSMParamsBwd
        .type           _Z25selective_scan_bwd_kernelI32Selective_Scan_bwd_kernel_traitsILi128ELi16ELb0ELb0ELb0ELb0ELb0EN3c104HalfENS1_7complexIfEEEEv12SSMParamsBwd,@function
        .size           _Z25selective_scan_bwd_kernelI32Selective_Scan_bwd_kernel_traitsILi128ELi16ELb0ELb0ELb0ELb0ELb0EN3c104HalfENS1_7complexIfEEEEv12SSMParamsBwd,(.L_x_18663 - _Z25selective_scan_bwd_kernelI32Selective_Scan_bwd_kernel_traitsILi128ELi16ELb0ELb0ELb0ELb0ELb0EN3c104HalfENS1_7complexIfEEEEv12SSMParamsBwd)
        .other          _Z25selective_scan_bwd_kernelI32Selective_Scan_bwd_kernel_traitsILi128ELi16ELb0ELb0ELb0ELb0ELb0EN3c104HalfENS1_7complexIfEEEEv12SSMParamsBwd,@"STO_CUDA_ENTRY STV_DEFAULT"
_Z25selective_scan_bwd_kernelI32Selective_Scan_bwd_kernel_traitsILi128ELi16ELb0ELb0ELb0ELb0ELb0EN3c104HalfENS1_7complexIfEEEEv12SSMParamsBwd:
.text._Z25selective_scan_bwd_kernelI32Selective_Scan_bwd_kernel_traitsILi128ELi16ELb0ELb0ELb0ELb0ELb0EN3c104HalfENS1_7complexIfEEEEv12SSMParamsBwd:
[----:B------:R-:W-:Y:S01]  /*0000*/  LDC R1, c[0x0][0x37c] ;  /* 0x0000df00ff017b82 */ /* 0x000fe20000000800 */
[----:B------:R-:W0:Y:S07]  /*0010*/  LDCU.64 UR4, c[0x0][0x458] ;  /* 0x00008b00ff0477ac */ /* 0x000e2e0008000a00 */
[----:B------:R-:W1:Y:S01]  /*0020*/  S2UR UR8, SR_CTAID.Y ;  /* 0x00000000000879c3 */ /* 0x000e620000002600 */
[----:B------:R-:W2:Y:S01]  /*0030*/  LDCU.64 UR6, c[0x0][0x470] ;  /* 0x00008e00ff0677ac */ /* 0x000ea20008000a00 */
[----:B------:R-:W3:Y:S06]  /*0040*/  LDCU.64 UR30, c[0x0][0x358] ;  /* 0x00006b00ff1e77ac */ /* 0x000eec0008000a00 */
[----:B------:R-:W4:Y:S01]  /*0050*/  S2UR UR9, SR_CTAID.X ;  /* 0x00000000000979c3 */ /* 0x000f220000002500 */
[----:B------:R-:W4:Y:S01]  /*0060*/  LDCU.128 UR12, c[0x0][0x3f0] ;  /* 0x00007e00ff0c77ac */ /* 0x000f220008000c00 */
[----:B------:R-:W5:Y:S01]  /*0070*/  LDCU.64 UR22, c[0x0][0x498] ;  /* 0x00009300ff1677ac */ /* 0x000f620008000a00 */
[----:B0-----:R-:W-:-:S02]  /*0080*/  UISETP.NE.U32.AND UP0, UPT, UR4, URZ, UPT ;  /* 0x000000ff0400728c */ /* 0x001fc4000bf05070 */
[----:B--2---:R-:W-:Y:S02]  /*0090*/  UISETP.NE.U32.AND UP1, UPT, UR6, URZ, UPT ;  /* 0x000000ff0600728c */ /* 0x004fe4000bf25070 */
[----:B------:R-:W-:Y:S02]  /*00a0*/  UISETP.NE.AND.EX UP0, UPT, UR5, URZ, UPT, UP0 ;  /* 0x000000ff0500728c */ /* 0x000fe4000bf05300 */
[----:B------:R-:W-:Y:S01]  /*00b0*/  UISETP.NE.AND.EX UP1, UPT, UR7, URZ, UPT, UP1 ;  /* 0x000000ff0700728c */ /* 0x000fe2000bf25310 */
[----:B------:R-:W0:Y:S03]  /*00c0*/  LDCU.128 UR16, c[0x0][0x400] ;  /* 0x00008000ff1077ac */ /* 0x000e260008000c00 */
[----:B------:R-:W-:Y:S02]  /*00d0*/  PLOP3.LUT P0, PT, PT, PT, UP0, 0x80, 0x8 ;  /* 0x000000000008781c */ /* 0x000fe40003f0f008 */
[----:B------:R-:W-:Y:S01]  /*00e0*/  PLOP3.LUT P1, PT, PT, PT, UP1, 0x80, 0x8 ;  /* 0x000000000008781c */ /* 0x000fe20003f2f018 */
[----:B------:R-:W2:Y:S02]  /*00f0*/  LDCU UR28, c[0x0][0x394] ;  /* 0x00007280ff1c77ac */ /* 0x000ea40008000800 */
[----:B-1----:R-:W-:-:S02]  /*0100*/  @UP0 ULEA UR4, UP2, UR8, UR4, 0x2 ;  /* 0x0000000408040291 */ /* 0x002fc4000f8410ff */
[----:B------:R-:W-:Y:S02]  /*0110*/  @UP1 ULEA UR6, UP3, UR8, UR6, 0x2 ;  /* 0x0000000608061291 */ /* 0x000fe4000f8610ff */
[----:B------:R-:W-:Y:S02]  /*0120*/  @UP0 ULEA.HI.X UR5, UR8, UR5, URZ, 0x2, UP2 ;  /* 0x0000000508050291 */ /* 0x000fe400090f14ff */
[----:B------:R-:W-:Y:S01]  /*0130*/  @UP1 ULEA.HI.X UR7, UR8, UR7, URZ, 0x2, UP3 ;  /* 0x0000000708071291 */ /* 0x000fe200098f14ff */
[----:B------:R-:W-:Y:S01]  /*0140*/  MOV R2, UR4 ;  /* 0x0000000400027c02 */ /* 0x000fe20008000f00 */
[----:B------:R-:W1:Y:S01]  /*0150*/  LDCU.64 UR26, c[0x0][0x528] ;  /* 0x0000a500ff1a77ac */ /* 0x000e620008000a00 */
[----:B------:R-:W-:Y:S02]  /*0160*/  MOV R4, UR6 ;  /* 0x0000000600047c02 */ /* 0x000fe40008000f00 */
[----:B------:R-:W-:Y:S02]  /*0170*/  MOV R3, UR5 ;  /* 0x0000000500037c02 */ /* 0x000fe40008000f00 */
[----:B------:R-:W-:-:S03]  /*0180*/  MOV R5, UR7 ;  /* 0x0000000700057c02 */ /* 0x000fc60008000f00 */
[----:B---3--:R-:W3:Y:S01]  /*0190*/  @P0 LDG.E R2, desc[UR30][R2.64] ;  /* 0x0000001e02020981 */ /* 0x008ee2000c1e1900 */
[----:B------:R-:W2:Y:S03]  /*01a0*/  LDCU.64 UR6, c[0x0][0x480] ;  /* 0x00009000ff0677ac */ /* 0x000ea60008000a00 */
[----:B------:R-:W3:Y:S01]  /*01b0*/  @P1 LDG.E R4, desc[UR30][R4.64] ;  /* 0x0000001e04041981 */ /* 0x000ee2000c1e1900 */
[----:B----4-:R-:W-:Y:S01]  /*01c0*/  UIMAD.WIDE.U32 UR4, UR9, UR12, URZ ;  /* 0x0000000c090472a5 */ /* 0x010fe2000f8e00ff */
[----:B------:R-:W-:Y:S01]  /*01d0*/  HFMA2 R174, -RZ, RZ, 0, 0 ;  /* 0x00000000ffae7431 */ /* 0x000fe200000001ff */
[----:B------:R-:W-:Y:S01]  /*01e0*/  UIMAD UR20, UR8, UR15, URZ ;  /* 0x0000000f081472a4 */ /* 0x000fe2000f8e02ff */
[----:B------:R-:W-:Y:S01]  /*01f0*/  MOV R173, RZ ;  /* 0x000000ff00ad7202 */ /* 0x000fe20000000f00 */
[----:B------:R-:W-:Y:S02]  /*0200*/  UIMAD UR5, UR9, UR13, UR5 ;  /* 0x0000000d090572a4 */ /* 0x000fe4000f8e0205 */
[----:B0-----:R-:W-:-:S02]  /*0210*/  UIMAD.WIDE.U32 UR12, UR9, UR16, URZ ;  /* 0x00000010090c72a5 */ /* 0x001fc4000f8e00ff */
[----:B------:R-:W-:Y:S02]  /*0220*/  UIMAD.WIDE.U32 UR10, UR8, UR14, UR4 ;  /* 0x0000000e080a72a5 */ /* 0x000fe4000f8e0004 */
[----:B-----5:R-:W-:Y:S02]  /*0230*/  UIMAD.WIDE.U32 UR14, UR9, UR22, URZ ;  /* 0x00000016090e72a5 */ /* 0x020fe4000f8e00ff */
[----:B------:R-:W-:Y:S02]  /*0240*/  UIMAD UR13, UR9, UR17, UR13 ;  /* 0x00000011090d72a4 */ /* 0x000fe4000f8e020d */
[----:B--2---:R-:W-:Y:S02]  /*0250*/  UISETP.NE.U32.AND UP0, UPT, UR6, URZ, UPT ;  /* 0x000000ff0600728c */ /* 0x004fe4000bf05070 */
[----:B------:R-:W-:Y:S02]  /*0260*/  UIMAD UR15, UR9, UR23, UR15 ;  /* 0x00000017090f72a4 */ /* 0x000fe4000f8e020f */
[----:B------:R-:W-:Y:S01]  /*0270*/  UISETP.NE.AND.EX UP0, UPT, UR7, URZ, UPT, UP0 ;  /* 0x000000ff0700728c */ /* 0x000fe2000bf05300 */
[----:B------:R-:W0:Y:S01]  /*0280*/  LDCU.128 UR4, c[0x0][0x460] ;  /* 0x00008c00ff0477ac */ /* 0x000e220008000c00 */
[----:B------:R-:W2:Y:S01]  /*0290*/  LDCU.64 UR22, c[0x0][0x4a0] ;  /* 0x00009400ff1677ac */ /* 0x000ea20008000a00 */
[----:B------:R-:W-:-:S08]  /*02a0*/  ULEA UR16, UR28, 0xfffff800, 0xb ;  /* 0xfffff8001c107891 */ /* 0x000fd0000f8e58ff */
[----:B------:R-:W4:Y:S01]  /*02b0*/  @UP0 LDCU UR24, c[0x0][0x384] ;  /* 0x00007080ff1807ac */ /* 0x000f220008000800 */
[----:B------:R-:W-:Y:S02]  /*02c0*/  UIMAD UR21, UR8, UR19, URZ ;  /* 0x00000013081572a4 */ /* 0x000fe4000f8e02ff */
[----:B------:R-:W-:Y:S02]  /*02d0*/  UIMAD.WIDE.U32 UR12, UR8, UR18, UR12 ;  /* 0x00000012080c72a5 */ /* 0x000fe4000f8e000c */
[----:B------:R-:W-:Y:S02]  /*02e0*/  UIADD3 UR19, UP1, UPT, UR16, UR10, URZ ;  /* 0x0000000a10137290 */ /* 0x000fe4000ff3e0ff */
[----:B------:R-:W-:Y:S02]  /*02f0*/  USHF.R.S32.HI UR17, URZ, 0x1f, UR16 ;  /* 0x0000001fff117899 */ /* 0x000fe40008011410 */
[----:B------:R-:W-:Y:S01]  /*0300*/  UIADD3 UR10, UP3, UPT, UR16, UR12, URZ ;  /* 0x0000000c100a7290 */ /* 0x000fe2000ff7e0ff */
[----:B------:R-:W5:Y:S01]  /*0310*/  @UP0 LDCU UR25, c[0x0][0x38c] ;  /* 0x00007180ff1907ac */ /* 0x000f620008000800 */
[----:B0-----:R-:W-:-:S02]  /*0320*/  ULEA UR18, UP2, UR19, UR4, 0x1 ;  /* 0x0000000413127291 */ /* 0x001fc4000f8408ff */
[----:B------:R-:W-:Y:S02]  /*0330*/  UIADD3.X UR4, UPT, UPT, UR17, UR11, UR20, UP1, !UPT ;  /* 0x0000000b11047290 */ /* 0x000fe40008ffe414 */
[----:B------:R-:W-:Y:S01]  /*0340*/  UIADD3.X UR11, UPT, UPT, UR17, UR13, UR21, UP3, !UPT ;  /* 0x0000000d110b7290 */ /* 0x000fe20009ffe415 */
[----:B------:R-:W0:Y:S01]  /*0350*/  @UP0 LDCU.64 UR20, c[0x0][0x480] ;  /* 0x00009000ff1407ac */ /* 0x000e220008000a00 */
[----:B------:R-:W-:Y:S02]  /*0360*/  ULEA UR12, UP4, UR10, UR6, 0x1 ;  /* 0x000000060a0c7291 */ /* 0x000fe4000f8808ff */
[----:B------:R-:W-:Y:S02]  /*0370*/  ULEA.HI.X UR13, UR19, UR5, UR4, 0x1, UP2 ;  /* 0x00000005130d7291 */ /* 0x000fe400090f0c04 */
[----:B--2---:R-:W-:Y:S02]  /*0380*/  UIMAD.WIDE.U32 UR4, UR8, UR22, UR14 ;  /* 0x00000016080472a5 */ /* 0x004fe4000f8e000e */
[----:B------:R-:W-:-:S02]  /*0390*/  ULEA.HI.X UR11, UR10, UR7, UR11, 0x1, UP4 ;  /* 0x000000070a0b7291 */ /* 0x000fc4000a0f0c0b */
[----:B------:R-:W-:Y:S02]  /*03a0*/  UIMAD UR10, UR8, UR23, URZ ;  /* 0x00000017080a72a4 */ /* 0x000fe4000f8e02ff */
[----:B----4-:R-:W-:Y:S02]  /*03b0*/  @UP0 UIMAD UR9, UR9, UR24, UR8 ;  /* 0x00000018090902a4 */ /* 0x010fe4000f8e0208 */
[----:B------:R-:W-:Y:S02]  /*03c0*/  UIADD3 UR16, UP1, UPT, UR16, UR4, URZ ;  /* 0x0000000410107290 */ /* 0x000fe4000ff3e0ff */
[----:B------:R-:W-:Y:S02]  /*03d0*/  @UP0 UIMAD UR9, UR9, UR28, URZ ;  /* 0x0000001c090902a4 */ /* 0x000fe4000f8e02ff */
[----:B------:R-:W-:Y:S02]  /*03e0*/  UIADD3.X UR4, UPT, UPT, UR17, UR5, UR10, UP1, !UPT ;  /* 0x0000000511047290 */ /* 0x000fe40008ffe40a */
[----:B-1----:R-:W-:-:S02]  /*03f0*/  ULEA UR10, UP1, UR16, UR26, 0x1 ;  /* 0x0000001a100a7291 */ /* 0x002fc4000f8208ff */
[----:B-----5:R-:W-:Y:S02]  /*0400*/  @UP0 UIMAD UR9, UR9, UR25, URZ ;  /* 0x00000019090902a4 */ /* 0x020fe4000f8e02ff */
[----:B------:R-:W-:Y:S01]  /*0410*/  ULEA.HI.X UR16, UR16, UR27, UR4, 0x1, UP1 ;  /* 0x0000001b10107291 */ /* 0x000fe200088f0c04 */
[----:B------:R-:W-:Y:S02]  /*0420*/  UMOV UR5, URZ ;  /* 0x000000ff00057c82 */ /* 0x000fe40008000000 */
[----:B------:R-:W-:Y:S01]  /*0430*/  UMOV UR4, URZ ;  /* 0x000000ff00047c82 */ /* 0x000fe20008000000 */
[----:B0-----:R-:W-:Y:S02]  /*0440*/  @UP0 UIMAD.WIDE UR4, UR9, 0x10, UR20 ;  /* 0x00000010090408a5 */ /* 0x001fe4000f8e0214 */
[----:B------:R-:W-:Y:S01]  /*0450*/  UISETP.GE.AND UP0, UPT, UR28, 0x1, UPT ;  /* 0x000000011c00788c */ /* 0x000fe2000bf06270 */
[----:B------:R-:W-:Y:S01]  /*0460*/  UMOV UR7, URZ ;  /* 0x000000ff00077c82 */ /* 0x000fe20008000000 */
[----:B------:R-:W-:Y:S01]  /*0470*/  UMOV UR6, URZ ;  /* 0x000000ff00067c82 */ /* 0x000fe20008000000 */
[----:B---3--:R-:W-:-:S02]  /*0480*/  @P0 R2UR UR7, R2 ;  /* 0x00000000020702ca */ /* 0x008fc400000e0000 */
[----:B------:R-:W-:-:S04]  /*0490*/  @P1 R2UR UR6, R4 ;  /* 0x00000000040612ca */ /* 0x000fc800000e0000 */
[----:B------:R-:W-:Y:S11]  /*04a0*/  BRA.U !UP0, `(.L_x_0) ;  /* 0x00000091085c7547 */ /* 0x000ff6000b800000 */
[----:B------:R-:W0:Y:S01]  /*04b0*/  S2R R172, SR_TID.X ;  /* 0x0000000000ac7919 */ /* 0x000e220000002100 */
[----:B------:R-:W-:Y:S01]  /*04c0*/  MOV R173, RZ ;  /* 0x000000ff00ad7202 */ /* 0x000fe20000000f00 */
[----:B------:R-:W1:Y:S01]  /*04d0*/  LDCU UR15, c[0x0][0x394] ;  /* 0x00007280ff0f77ac */ /* 0x000e620008000800 */
[----:B------:R-:W-:Y:S01]  /*04e0*/  MOV R174, RZ ;  /* 0x000000ff00ae7202 */ /* 0x000fe20000000f00 */
[----:B------:R-:W-:Y:S01]  /*04f0*/  UMOV UR14, UR18 ;  /* 0x00000012000e7c82 */ /* 0x000fe20008000000 */
[----:B------:R-:W-:Y:S01]  /*0500*/  UMOV UR9, UR16 ;  /* 0x0000001000097c82 */ /* 0x000fe20008000000 */
[C---:B0-----:R-:W-:Y:S02]  /*0510*/  SHF.L.U32 R2, R172.reuse, 0x4, RZ ;  /* 0x00000004ac027819 */ /* 0x041fe400000006ff */
[----:B------:R-:W-:Y:S02]  /*0520*/  LOP3.LUT R0, R172, 0x1f, RZ, 0xc0, !PT ;  /* 0x0000001fac007812 */ /* 0x000fe400078ec0ff */
[----:B------:R-:W-:-:S04]  /*0530*/  LOP3.LUT R9, R2, 0x3e00, RZ, 0xc0, !PT ;  /* 0x00003e0002097812 */ /* 0x000fc800078ec0ff */
[----:B-1----:R-:W-:-:S07]  /*0540*/  LOP3.LUT R5, R9, R0, RZ, 0xfc, !PT ;  /* 0x0000000009057212 */ /* 0x002fce00078efcff */
.L_x_36:
[----:B0-----:R-:W0:Y:S01]  /*0550*/  LDCU UR16, c[0x0][0x388] ;  /* 0x00007100ff1077ac */ /* 0x001e220008000800 */
[----:B------:R-:W-:Y:S02]  /*0560*/  IADD3 R8, PT, PT, R9, R0, RZ ;  /* 0x0000000009087210 */ /* 0x000fe40007ffe0ff */
[----:B------:R-:W-:Y:S01]  /*0570*/  MOV R2, UR14 ;  /* 0x0000000e00027c02 */ /* 0x000fe20008000f00 */
[----:B------:R-:W-:Y:S01]  /*0580*/  ULEA UR8, UR15, 0xfffff800, 0xb ;  /* 0xfffff8000f087891 */ /* 0x000fe2000f8e58ff */
[C---:B------:R-:W-:Y:S02]  /*0590*/  IADD3 R26, PT, PT, R8.reuse, 0x20, RZ ;  /* 0x00000020081a7810 */ /* 0x040fe40007ffe0ff */
[----:B------:R-:W-:Y:S02]  /*05a0*/  MOV R3, UR13 ;  /* 0x0000000d00037c02 */ /* 0x000fe40008000f00 */
[C---:B------:R-:W-:Y:S02]  /*05b0*/  IADD3 R4, PT, PT, R8.reuse, 0x40, RZ ;  /* 0x0000004008047810 */ /* 0x040fe40007ffe0ff */
[----:B------:R-:W-:Y:S01]  /*05c0*/  IADD3 R11, PT, PT, R8, 0x80, RZ ;  /* 0x00000080080b7810 */ /* 0x000fe20007ffe0ff */
[C---:B------:R-:W-:Y:S01]  /*05d0*/  IMAD.WIDE.U32 R6, R5.reuse, 0x2, R2 ;  /* 0x0000000205067825 */ /* 0x040fe200078e0002 */
[----:B------:R-:W-:-:S02]  /*05e0*/  SHF.L.U32 R2, R5, 0x1, RZ ;  /* 0x0000000105027819 */ /* 0x000fc400000006ff */
[C---:B------:R-:W-:Y:S02]  /*05f0*/  IADD3 R3, PT, PT, R8.reuse, 0xa0, RZ ;  /* 0x000000a008037810 */ /* 0x040fe40007ffe0ff */
[C---:B------:R-:W-:Y:S01]  /*0600*/  IADD3 R27, PT, PT, R8.reuse, 0xe0, RZ ;  /* 0x000000e0081b7810 */ /* 0x040fe20007ffe0ff */
[----:B0-----:R-:W-:Y:S01]  /*0610*/  UIADD3 UR8, UPT, UPT, -UR8, UR16, URZ ;  /* 0x0000001008087290 */ /* 0x001fe2000fffe1ff */
[C---:B------:R-:W-:Y:S02]  /*0620*/  IADD3 R10, PT, PT, R8.reuse, 0x60, RZ ;  /* 0x00000060080a7810 */ /* 0x040fe40007ffe0ff */
[----:B------:R-:W-:Y:S02]  /*0630*/  PRMT R16, RZ, 0x7610, R16 ;  /* 0x00007610ff107816 */ /* 0x000fe40000000010 */
[----:B------:R-:W-:Y:S02]  /*0640*/  IADD3 R28, PT, PT, R8, 0x100, RZ ;  /* 0x00000100081c7810 */ /* 0x000fe40007ffe0ff */
[----:B------:R-:W-:-:S02]  /*0650*/  ISETP.GE.AND P0, PT, R26, UR8, PT ;  /* 0x000000081a007c0c */ /* 0x000fc4000bf06270 */
[----:B------:R-:W-:Y:S02]  /*0660*/  ISETP.GE.AND P6, PT, R4, UR8, PT ;  /* 0x0000000804007c0c */ /* 0x000fe4000bfc6270 */
[----:B------:R-:W-:Y:S02]  /*0670*/  P2R R47, PR, RZ, 0x1 ;  /* 0x00000001ff2f7803 */ /* 0x000fe40000000000 */
[----:B------:R-:W-:Y:S02]  /*0680*/  ISETP.GE.AND P0, PT, R5, UR8, PT ;  /* 0x0000000805007c0c */ /* 0x000fe4000bf06270 */
[C---:B------:R-:W-:Y:S02]  /*0690*/  IADD3 R4, P1, PT, R2.reuse, UR12, RZ ;  /* 0x0000000c02047c10 */ /* 0x040fe4000ff3e0ff */
[----:B------:R-:W-:Y:S02]  /*06a0*/  P2R R45, PR, RZ, 0x1 ;  /* 0x00000001ff2d7803 */ /* 0x000fe40000000000 */
[----:B------:R-:W-:-:S02]  /*06b0*/  IADD3 R2, P0, PT, R2, UR10, RZ ;  /* 0x0000000a02027c10 */ /* 0x000fc4000ff1e0ff */
[----:B------:R-:W-:Y:S02]  /*06c0*/  ISETP.GE.AND P3, PT, R3, UR8, PT ;  /* 0x0000000803007c0c */ /* 0x000fe4000bf66270 */
[----:B------:R-:W-:Y:S02]  /*06d0*/  IADD3.X R3, PT, PT, RZ, UR9, RZ, P0, !PT ;  /* 0x00000009ff037c10 */ /* 0x000fe400087fe4ff */
[----:B------:R-:W-:Y:S02]  /*06e0*/  ISETP.NE.AND P0, PT, R45, RZ, PT ;  /* 0x000000ff2d00720c */ /* 0x000fe40003f05270 */
[----:B------:R-:W-:Y:S02]  /*06f0*/  ISETP.GE.AND P4, PT, R11, UR8, PT ;  /* 0x000000080b007c0c */ /* 0x000fe4000bf86270 */
[----:B------:R-:W-:Y:S01]  /*0700*/  PRMT R11, RZ, 0x7610, R11 ;  /* 0x00007610ff0b7816 */ /* 0x000fe2000000000b */
[----:B------:R-:W-:Y:S01]  /*0710*/  BAR.SYNC.DEFER_BLOCKING 0x0 ;  /* 0x0000000000007b1d */ /* 0x000fe20000010000 */
[----:B------:R-:W-:-:S02]  /*0720*/  ISETP.GE.AND P5, PT, R10, UR8, PT ;  /* 0x000000080a007c0c */ /* 0x000fc4000bfa6270 */
[----:B------:R-:W-:Y:S02]  /*0730*/  IADD3 R10, PT, PT, R8, 0xc0, RZ ;  /* 0x000000c0080a7810 */ /* 0x000fe40007ffe0ff */
[----:B------:R-:W-:Y:S02]  /*0740*/  IADD3.X R5, PT, PT, RZ, UR11, RZ, P1, !PT ;  /* 0x0000000bff057c10 */ /* 0x000fe40008ffe4ff */
[----:B------:R-:W-:Y:S02]  /*0750*/  ISETP.GE.AND P1, PT, R26, UR8, PT ;  /* 0x000000081a007c0c */ /* 0x000fe4000bf26270 */
[----:B------:R-:W-:Y:S02]  /*0760*/  ISETP.GE.AND P2, PT, R10, UR8, PT ;  /* 0x000000080a007c0c */ /* 0x000fe4000bf46270 */
[----:B------:R-:W-:Y:S02]  /*0770*/  PRMT R19, RZ, 0x7610, R19 ;  /* 0x00007610ff137816 */ /* 0x000fe40000000013 */
[----:B------:R-:W-:-:S02]  /*0780*/  PRMT R10, RZ, 0x7610, R10 ;  /* 0x00007610ff0a7816 */ /* 0x000fc4000000000a */
[----:B------:R-:W-:Y:S02]  /*0790*/  PRMT R17, RZ, 0x7610, R17 ;  /* 0x00007610ff117816 */ /* 0x000fe40000000011 */
[----:B------:R-:W-:Y:S02]  /*07a0*/  PRMT R14, RZ, 0x7610, R14 ;  /* 0x00007610ff0e7816 */ /* 0x000fe4000000000e */
[C---:B------:R-:W-:Y:S02]  /*07b0*/  IADD3 R29, PT, PT, R8.reuse, 0x120, RZ ;  /* 0x00000120081d7810 */ /* 0x040fe40007ffe0ff */
[----:B------:R-:W-:Y:S02]  /*07c0*/  PRMT R15, RZ, 0x7610, R15 ;  /* 0x00007610ff0f7816 */ /* 0x000fe4000000000f */
[----:B------:R-:W-:Y:S01]  /*07d0*/  IADD3 R30, PT, PT, R8, 0x140, RZ ;  /* 0x00000140081e7810 */ /* 0x000fe20007ffe0ff */
[----:B------:R-:W2:Y:S01]  /*07e0*/  @!P0 LDG.E.U16 R11, desc[UR30][R6.64] ;  /* 0x0000001e060b8981 */ /* 0x000ea2000c1e1500 */
[----:B------:R-:W-:-:S02]  /*07f0*/  ISETP.GE.AND P0, PT, R27, UR8, PT ;  /* 0x000000081b007c0c */ /* 0x000fc4000bf06270 */
[----:B------:R-:W-:Y:S01]  /*0800*/  PRMT R12, RZ, 0x7610, R12 ;  /* 0x00007610ff0c7816 */ /* 0x000fe2000000000c */
[----:B------:R-:W3:Y:S01]  /*0810*/  @!P1 LDG.E.U16 R10, desc[UR30][R6.64+0x40] ;  /* 0x0000401e060a9981 */ /* 0x000ee2000c1e1500 */
[----:B------:R-:W-:Y:S02]  /*0820*/  P2R R55, PR, RZ, 0x1 ;  /* 0x00000001ff377803 */ /* 0x000fe40000000000 */
[C---:B------:R-:W-:Y:S01]  /*0830*/  IADD3 R32, PT, PT, R8.reuse, 0x160, RZ ;  /* 0x0000016008207810 */ /* 0x040fe20007ffe0ff */
[----:B------:R-:W4:Y:S01]  /*0840*/  @!P2 LDG.E.U16 R17, desc[UR30][R6.64+0x180] ;  /* 0x0001801e0611a981 */ /* 0x000f22000c1e1500 */
[----:B------:R-:W-:Y:S02]  /*0850*/  PRMT R13, RZ, 0x7610, R13 ;  /* 0x00007610ff0d7816 */ /* 0x000fe4000000000d */
[C---:B------:R-:W-:Y:S01]  /*0860*/  IADD3 R34, PT, PT, R8.reuse, 0x180, RZ ;  /* 0x0000018008227810 */ /* 0x040fe20007ffe0ff */
[----:B------:R-:W5:Y:S01]  /*0870*/  @!P3 LDG.E.U16 R14, desc[UR30][R6.64+0x140] ;  /* 0x0001401e060eb981 */ /* 0x000f62000c1e1500 */
[----:B------:R-:W-:-:S02]  /*0880*/  IADD3 R36, PT, PT, R8, 0x1a0, RZ ;  /* 0x000001a008247810 */ /* 0x000fc40007ffe0ff */
[----:B------:R-:W-:Y:S01]  /*0890*/  P2R R54, PR, RZ, 0x4 ;  /* 0x00000004ff367803 */ /* 0x000fe20000000000 */
[----:B------:R-:W4:Y:S01]  /*08a0*/  @!P0 LDG.E.U16 R16, desc[UR30][R6.64+0x1c0] ;  /* 0x0001c01e06108981 */ /* 0x000f22000c1e1500 */
[----:B------:R-:W-:Y:S02]  /*08b0*/  ISETP.GE.AND P0, PT, R28, UR8, PT ;  /* 0x000000081c007c0c */ /* 0x000fe4000bf06270 */
[----:B------:R-:W-:Y:S01]  /*08c0*/  IADD3 R26, PT, PT, R8, 0x1c0, RZ ;  /* 0x000001c0081a7810 */ /* 0x000fe20007ffe0ff */
[----:B------:R-:W5:Y:S01]  /*08d0*/  @!P4 LDG.E.U16 R15, desc[UR30][R6.64+0x100] ;  /* 0x0001001e060fc981 */ /* 0x000f62000c1e1500 */
[----:B------:R-:W-:Y:S02]  /*08e0*/  P2R R56, PR, RZ, 0x1 ;  /* 0x00000001ff387803 */ /* 0x000fe40000000000 */
[----:B------:R-:W-:Y:S01]  /*08f0*/  ISETP.GE.AND P1, PT, R30, UR8, PT ;  /* 0x000000081e007c0c */ /* 0x000fe2000bf26270 */
[----:B------:R-:W4:Y:S01]  /*0900*/  @!P5 LDG.E.U16 R12, desc[UR30][R6.64+0xc0] ;  /* 0x0000c01e060cd981 */ /* 0x000f22000c1e1500 */
[----:B------:R-:W-:-:S02]  /*0910*/  P2R R53, PR, RZ, 0x8 ;  /* 0x00000008ff357803 */ /* 0x000fc40000000000 */
[----:B------:R-:W-:Y:S01]  /*0920*/  IADD3 R8, PT, PT, R8, 0x1e0, RZ ;  /* 0x000001e008087810 */ /* 0x000fe20007ffe0ff */
[----:B------:R-:W5:Y:S01]  /*0930*/  @!P6 LDG.E.U16 R13, desc[UR30][R6.64+0x80] ;  /* 0x0000801e060de981 */ /* 0x000f62000c1e1500 */
[----:B------:R-:W-:Y:S02]  /*0940*/  ISETP.GE.AND P2, PT, R32, UR8, PT ;  /* 0x0000000820007c0c */ /* 0x000fe4000bf46270 */
[----:B------:R-:W-:Y:S01]  /*0950*/  P2R R52, PR, RZ, 0x10 ;  /* 0x00000010ff347803 */ /* 0x000fe20000000000 */
[----:B------:R-:W4:Y:S01]  /*0960*/  @!P0 LDG.E.U16 R19, desc[UR30][R6.64+0x200] ;  /* 0x0002001e06138981 */ /* 0x000f22000c1e1500 */
[----:B------:R-:W-:Y:S02]  /*0970*/  ISETP.GE.AND P0, PT, R29, UR8, PT ;  /* 0x000000081d007c0c */ /* 0x000fe4000bf06270 */
[----:B------:R-:W-:Y:S02]  /*0980*/  ISETP.GE.AND P3, PT, R34, UR8, PT ;  /* 0x0000000822007c0c */ /* 0x000fe4000bf66270 */
[----:B------:R-:W-:-:S02]  /*0990*/  P2R R51, PR, RZ, 0x20 ;  /* 0x00000020ff337803 */ /* 0x000fc40000000000 */
[----:B------:R-:W-:Y:S02]  /*09a0*/  ISETP.GE.AND P4, PT, R36, UR8, PT ;  /* 0x0000000824007c0c */ /* 0x000fe4000bf86270 */
[----:B------:R-:W-:Y:S02]  /*09b0*/  P2R R49, PR, RZ, 0x40 ;  /* 0x00000040ff317803 */ /* 0x000fe40000000000 */
[----:B------:R-:W-:Y:S02]  /*09c0*/  ISETP.GE.AND P5, PT, R26, UR8, PT ;  /* 0x000000081a007c0c */ /* 0x000fe4000bfa6270 */
[----:B------:R-:W-:Y:S02]  /*09d0*/  ISETP.GE.AND P6, PT, R8, UR8, PT ;  /* 0x0000000808007c0c */ /* 0x000fe4000bfc6270 */
[----:B------:R-:W-:Y:S02]  /*09e0*/  PRMT R18, RZ, 0x7610, R18 ;  /* 0x00007610ff127816 */ /* 0x000fe40000000012 */
[----:B------:R-:W-:-:S02]  /*09f0*/  PRMT R21, RZ, 0x7610, R21 ;  /* 0x00007610ff157816 */ /* 0x000fc40000000015 */
[----:B------:R-:W-:Y:S02]  /*0a00*/  PRMT R20, RZ, 0x7610, R20 ;  /* 0x00007610ff147816 */ /* 0x000fe40000000014 */
[----:B------:R-:W-:Y:S01]  /*0a10*/  PRMT R23, RZ, 0x7610, R23 ;  /* 0x00007610ff177816 */ /* 0x000fe20000000017 */
[----:B------:R-:W4:Y:S01]  /*0a20*/  @!P0 LDG.E.U16 R18, desc[UR30][R6.64+0x240] ;  /* 0x0002401e06128981 */ /* 0x000f22000c1e1500 */
[----:B------:R-:W-:Y:S02]  /*0a30*/  PRMT R22, RZ, 0x7610, R22 ;  /* 0x00007610ff167816 */ /* 0x000fe40000000016 */
[----:B------:R-:W-:Y:S01]  /*0a40*/  PRMT R25, RZ, 0x7610, R25 ;  /* 0x00007610ff197816 */ /* 0x000fe20000000019 */
[----:B------:R-:W4:Y:S01]  /*0a50*/  @!P1 LDG.E.U16 R21, desc[UR30][R6.64+0x280] ;  /* 0x0002801e06159981 */ /* 0x000f22000c1e1500 */
[----:B------:R-:W-:-:S03]  /*0a60*/  PRMT R24, RZ, 0x7610, R24 ;  /* 0x00007610ff187816 */ /* 0x000fc60000000018 */
[----:B------:R-:W4:Y:S04]  /*0a70*/  @!P2 LDG.E.U16 R20, desc[UR30][R6.64+0x2c0] ;  /* 0x0002c01e0614a981 */ /* 0x000f28000c1e1500 */
[----:B------:R-:W4:Y:S04]  /*0a80*/  @!P3 LDG.E.U16 R23, desc[UR30][R6.64+0x300] ;  /* 0x0003001e0617b981 */ /* 0x000f28000c1e1500 */
[----:B------:R-:W4:Y:S04]  /*0a90*/  @!P4 LDG.E.U16 R22, desc[UR30][R6.64+0x340] ;  /* 0x0003401e0616c981 */ /* 0x000f28000c1e1500 */
[----:B------:R-:W4:Y:S04]  /*0aa0*/  @!P5 LDG.E.U16 R25, desc[UR30][R6.64+0x380] ;  /* 0x0003801e0619d981 */ /* 0x000f28000c1e1500 */
[----:B------:R0:W4:Y:S01]  /*0ab0*/  @!P6 LDG.E.U16 R24, desc[UR30][R6.64+0x3c0] ;  /* 0x0003c01e0618e981 */ /* 0x000122000c1e1500 */
[----:B------:R-:W1:Y:S01]  /*0ac0*/  S2R R171, SR_LANEID ;  /* 0x0000000000ab7919 */ /* 0x000e620000000000 */
[----:B------:R-:W0:Y:S01]  /*0ad0*/  S2UR UR8, SR_CgaCtaId ;  /* 0x00000000000879c3 */ /* 0x000e220000008800 */
[----:B------:R-:W-:Y:S01]  /*0ae0*/  UMOV UR16, 0x400 ;  /* 0x0000040000107882 */ /* 0x000fe20000000000 */
[----:B------:R-:W-:-:S02]  /*0af0*/  P2R R43, PR, RZ, 0x1 ;  /* 0x00000001ff2b7803 */ /* 0x000fc40000000000 */
[----:B------:R-:W-:-:S04]  /*0b00*/  ISETP.NE.AND P0, PT, R56, RZ, PT ;  /* 0x000000ff3800720c */ /* 0x000fc80003f05270 */
[----:B------:R-:W-:Y:S02]  /*0b10*/  P2R R41, PR, RZ, 0x1 ;  /* 0x00000001ff297803 */ /* 0x000fe40000000000 */
[----:B------:R-:W-:-:S04]  /*0b20*/  ISETP.NE.AND P0, PT, R55, RZ, PT ;  /* 0x000000ff3700720c */ /* 0x000fc80003f05270 */
[----:B------:R-:W-:Y:S01]  /*0b30*/  P2R R39, PR, RZ, 0x1 ;  /* 0x00000001ff277803 */ /* 0x000fe20000000000 */
[----:B0-----:R-:W-:Y:S01]  /*0b40*/  ULEA UR16, UR8, UR16, 0x18 ;  /* 0x0000001008107291 */ /* 0x001fe2000f8ec0ff */
[----:B-1----:R-:W-:Y:S01]  /*0b50*/  IADD3 R9, PT, PT, R9, R171, RZ ;  /* 0x000000ab09097210 */ /* 0x002fe20007ffe0ff */
[----:B------:R-:W0:Y:S03]  /*0b60*/  LDCU UR8, c[0x0][0x38c] ;  /* 0x00007180ff0877ac */ /* 0x000e260008000800 */
[C---:B------:R-:W-:Y:S02]  /*0b70*/  IADD3 R6, PT, PT, R9.reuse, 0xa0, RZ ;  /* 0x000000a009067810 */ /* 0x040fe40007ffe0ff */
[C---:B------:R-:W-:Y:S02]  /*0b80*/  IADD3 R8, PT, PT, R9.reuse, 0x20, RZ ;  /* 0x0000002009087810 */ /* 0x040fe40007ffe0ff */
[----:B------:R-:W-:-:S02]  /*0b90*/  IADD3 R26, PT, PT, R9, 0x40, RZ ;  /* 0x00000040091a7810 */ /* 0x000fc40007ffe0ff */
[C---:B------:R-:W-:Y:S02]  /*0ba0*/  IADD3 R28, PT, PT, R9.reuse, 0x60, RZ ;  /* 0x00000060091c7810 */ /* 0x040fe40007ffe0ff */
[CC--:B------:R-:W-:Y:S02]  /*0bb0*/  LEA.HI.SX32 R170, R9.reuse, R9.reuse, 0x1b ;  /* 0x0000000909aa7211 */ /* 0x0c0fe400078fdaff */
[C---:B------:R-:W-:Y:S02]  /*0bc0*/  IADD3 R30, PT, PT, R9.reuse, 0x80, RZ ;  /* 0x00000080091e7810 */ /* 0x040fe40007ffe0ff */
[-C--:B------:R-:W-:Y:S02]  /*0bd0*/  LEA.HI.SX32 R6, R6, R9.reuse, 0x1b ;  /* 0x0000000906067211 */ /* 0x080fe400078fdaff */
[----:B------:R-:W-:Y:S02]  /*0be0*/  LEA.HI.SX32 R8, R8, R9, 0x1b ;  /* 0x0000000908087211 */ /* 0x000fe400078fdaff */
[----:B------:R-:W-:-:S02]  /*0bf0*/  IADD3 R32, PT, PT, R9, 0xc0, RZ ;  /* 0x000000c009207810 */ /* 0x000fc40007ffe0ff */
[-C--:B------:R-:W-:Y:S02]  /*0c00*/  LEA.HI.SX32 R26, R26, R9.reuse, 0x1b ;  /* 0x000000091a1a7211 */ /* 0x080fe400078fdaff */
[C---:B------:R-:W-:Y:S02]  /*0c10*/  IADD3 R34, PT, PT, R9.reuse, 0xe0, RZ ;  /* 0x000000e009227810 */ /* 0x040fe40007ffe0ff */
[-C--:B------:R-:W-:Y:S02]  /*0c20*/  LEA.HI.SX32 R28, R28, R9.reuse, 0x1b ;  /* 0x000000091c1c7211 */ /* 0x080fe400078fdaff */
[----:B------:R-:W-:Y:S02]  /*0c30*/  IADD3 R36, PT, PT, R9, 0x100, RZ ;  /* 0x0000010009247810 */ /* 0x000fe40007ffe0ff */
[----:B------:R-:W-:Y:S02]  /*0c40*/  LEA R170, R170, UR16, 0x1 ;  /* 0x00000010aaaa7c11 */ /* 0x000fe4000f8e08ff */
[----:B------:R-:W-:-:S02]  /*0c50*/  LEA.HI.SX32 R30, R30, R9, 0x1b ;  /* 0x000000091e1e7211 */ /* 0x000fc400078fdaff */
[----:B------:R-:W-:Y:S02]  /*0c60*/  LEA R165, R6, UR16, 0x1 ;  /* 0x0000001006a57c11 */ /* 0x000fe4000f8e08ff */
[C---:B------:R-:W-:Y:S02]  /*0c70*/  IADD3 R38, PT, PT, R9.reuse, 0x120, RZ ;  /* 0x0000012009267810 */ /* 0x040fe40007ffe0ff */
[----:B------:R-:W-:Y:S02]  /*0c80*/  LEA R169, R8, UR16, 0x1 ;  /* 0x0000001008a97c11 */ /* 0x000fe4000f8e08ff */
[----:B------:R-:W-:Y:S02]  /*0c90*/  LOP3.LUT R6, R172, 0x3e0, RZ, 0xc0, !PT ;  /* 0x000003e0ac067812 */ /* 0x000fe400078ec0ff */
[----:B------:R-:W-:Y:S02]  /*0ca0*/  IADD3 R40, PT, PT, R9, 0x140, RZ ;  /* 0x0000014009287810 */ /* 0x000fe40007ffe0ff */
[----:B------:R-:W-:-:S02]  /*0cb0*/  LEA.HI.SX32 R32, R32, R9, 0x1b ;  /* 0x0000000920207211 */ /* 0x000fc400078fdaff */
[----:B------:R-:W-:Y:S02]  /*0cc0*/  LEA R168, R26, UR16, 0x1 ;  /* 0x000000101aa87c11 */ /* 0x000fe4000f8e08ff */
[C---:B------:R-:W-:Y:S02]  /*0cd0*/  IADD3 R42, PT, PT, R9.reuse, 0x160, RZ ;  /* 0x00000160092a7810 */ /* 0x040fe40007ffe0ff */
[----:B------:R-:W-:Y:S02]  /*0ce0*/  LEA.HI.SX32 R34, R34, R9, 0x1b ;  /* 0x0000000922227211 */ /* 0x000fe400078fdaff */
[----:B------:R-:W-:Y:S02]  /*0cf0*/  LEA R167, R28, UR16, 0x1 ;  /* 0x000000101ca77c11 */ /* 0x000fe4000f8e08ff */
[----:B------:R-:W-:Y:S02]  /*0d00*/  ISETP.NE.AND P0, PT, R54, RZ, PT ;  /* 0x000000ff3600720c */ /* 0x000fe40003f05270 */
[----:B------:R-:W-:-:S02]  /*0d10*/  IADD3 R44, PT, PT, R9, 0x180, RZ ;  /* 0x00000180092c7810 */ /* 0x000fc40007ffe0ff */
[-C--:B------:R-:W-:Y:S02]  /*0d20*/  LEA.HI.SX32 R36, R36, R9.reuse, 0x1b ;  /* 0x0000000924247211 */ /* 0x080fe400078fdaff */
[----:B------:R-:W-:Y:S02]  /*0d30*/  LEA R166, R30, UR16, 0x1 ;  /* 0x000000101ea67c11 */ /* 0x000fe4000f8e08ff */
[C---:B------:R-:W-:Y:S02]  /*0d40*/  IADD3 R46, PT, PT, R9.reuse, 0x1a0, RZ ;  /* 0x000001a0092e7810 */ /* 0x040fe40007ffe0ff */
[----:B------:R-:W-:Y:S02]  /*0d50*/  LEA.HI.SX32 R38, R38, R9, 0x1b ;  /* 0x0000000926267211 */ /* 0x000fe400078fdaff */
[----:B------:R-:W-:Y:S02]  /*0d60*/  IADD3 R6, PT, PT, R6, R171, RZ ;  /* 0x000000ab06067210 */ /* 0x000fe40007ffe0ff */
[----:B------:R-:W-:-:S02]  /*0d70*/  IADD3 R48, PT, PT, R9, 0x1c0, RZ ;  /* 0x000001c009307810 */ /* 0x000fc40007ffe0ff */
[-C--:B------:R-:W-:Y:S02]  /*0d80*/  LEA.HI.SX32 R40, R40, R9.reuse, 0x1b ;  /* 0x0000000928287211 */ /* 0x080fe400078fdaff */
[----:B------:R-:W-:Y:S02]  /*0d90*/  LEA R164, R32, UR16, 0x1 ;  /* 0x0000001020a47c11 */ /* 0x000fe4000f8e08ff */
[----:B------:R-:W-:Y:S02]  /*0da0*/  IADD3 R50, PT, PT, R9, 0x1e0, RZ ;  /* 0x000001e009327810 */ /* 0x000fe40007ffe0ff */
[----:B------:R-:W-:Y:S02]  /*0db0*/  LEA.HI.SX32 R42, R42, R9, 0x1b ;  /* 0x000000092a2a7211 */ /* 0x000fe400078fdaff */
[----:B------:R-:W-:Y:S02]  /*0dc0*/  LEA R163, R34, UR16, 0x1 ;  /* 0x0000001022a37c11 */ /* 0x000fe4000f8e08ff */
[----:B------:R-:W-:-:S02]  /*0dd0*/  P2R R37, PR, RZ, 0x1 ;  /* 0x00000001ff257803 */ /* 0x000fc40000000000 */
[-C--:B------:R-:W-:Y:S02]  /*0de0*/  LEA.HI.SX32 R44, R44, R9.reuse, 0x1b ;  /* 0x000000092c2c7211 */ /* 0x080fe400078fdaff */
[----:B------:R-:W-:Y:S02]  /*0df0*/  LEA R162, R36, UR16, 0x1 ;  /* 0x0000001024a27c11 */ /* 0x000fe4000f8e08ff */
[----:B------:R-:W-:Y:S02]  /*0e00*/  ISETP.NE.AND P0, PT, R53, RZ, PT ;  /* 0x000000ff3500720c */ /* 0x000fe40003f05270 */
[----:B------:R-:W-:Y:S02]  /*0e10*/  LEA.HI.SX32 R46, R46, R9, 0x1b ;  /* 0x000000092e2e7211 */ /* 0x000fe400078fdaff */
[----:B------:R-:W-:Y:S02]  /*0e20*/  LEA R161, R38, UR16, 0x1 ;  /* 0x0000001026a17c11 */ /* 0x000fe4000f8e08ff */
[----:B------:R-:W-:-:S02]  /*0e30*/  SHF.L.U32 R6, R6, 0x4, RZ ;  /* 0x0000000406067819 */ /* 0x000fc400000006ff */
[-C--:B------:R-:W-:Y:S02]  /*0e40*/  LEA.HI.SX32 R48, R48, R9.reuse, 0x1b ;  /* 0x0000000930307211 */ /* 0x080fe400078fdaff */
[----:B------:R-:W-:Y:S02]  /*0e50*/  LEA R160, R40, UR16, 0x1 ;  /* 0x0000001028a07c11 */ /* 0x000fe4000f8e08ff */
[----:B------:R-:W-:Y:S02]  /*0e60*/  LEA.HI.SX32 R50, R50, R9, 0x1b ;  /* 0x0000000932327211 */ /* 0x000fe400078fdaff */
[----:B------:R-:W-:Y:S02]  /*0e70*/  LEA R159, R42, UR16, 0x1 ;  /* 0x000000102a9f7c11 */ /* 0x000fe4000f8e08ff */
[----:B------:R-:W-:Y:S02]  /*0e80*/  LEA R158, R44, UR16, 0x1 ;  /* 0x000000102c9e7c11 */ /* 0x000fe4000f8e08ff */
[----:B------:R-:W-:-:S02]  /*0e90*/  P2R R35, PR, RZ, 0x1 ;  /* 0x00000001ff237803 */ /* 0x000fc40000000000 */
[----:B------:R-:W-:Y:S02]  /*0ea0*/  LEA R157, R46, UR16, 0x1 ;  /* 0x000000102e9d7c11 */ /* 0x000fe4000f8e08ff */
[----:B------:R-:W-:Y:S02]  /*0eb0*/  LEA.HI.SX32 R154, R6, R6, 0x1b ;  /* 0x00000006069a7211 */ /* 0x000fe400078fdaff */
[----:B------:R-:W-:Y:S02]  /*0ec0*/  ISETP.NE.AND P0, PT, R52, RZ, PT ;  /* 0x000000ff3400720c */ /* 0x000fe40003f05270 */
[----:B------:R-:W-:Y:S02]  /*0ed0*/  LEA R156, R48, UR16, 0x1 ;  /* 0x00000010309c7c11 */ /* 0x000fe4000f8e08ff */
[----:B------:R-:W-:Y:S02]  /*0ee0*/  LEA R155, R50, UR16, 0x1 ;  /* 0x00000010329b7c11 */ /* 0x000fe4000f8e08ff */
[----:B------:R-:W-:-:S02]  /*0ef0*/  LEA R154, R154, UR16, 0x1 ;  /* 0x000000109a9a7c11 */ /* 0x000fc4000f8e08ff */
[----:B------:R-:W-:Y:S02]  /*0f00*/  P2R R33, PR, RZ, 0x1 ;  /* 0x00000001ff217803 */ /* 0x000fe40000000000 */
[----:B------:R-:W-:-:S04]  /*0f10*/  ISETP.NE.AND P0, PT, R51, RZ, PT ;  /* 0x000000ff3300720c */ /* 0x000fc80003f05270 */
[----:B------:R-:W-:Y:S02]  /*0f20*/  P2R R31, PR, RZ, 0x1 ;  /* 0x00000001ff1f7803 */ /* 0x000fe40000000000 */
[----:B------:R-:W-:-:S04]  /*0f30*/  ISETP.NE.AND P0, PT, R49, RZ, PT ;  /* 0x000000ff3100720c */ /* 0x000fc80003f05270 */
[----:B------:R-:W-:Y:S02]  /*0f40*/  P2R R29, PR, RZ, 0x1 ;  /* 0x00000001ff1d7803 */ /* 0x000fe40000000000 */
[----:B------:R-:W-:-:S04]  /*0f50*/  ISETP.NE.AND P0, PT, R47, RZ, PT ;  /* 0x000000ff2f00720c */ /* 0x000fc80003f05270 */
[----:B------:R-:W-:Y:S02]  /*0f60*/  P2R R27, PR, RZ, 0x1 ;  /* 0x00000001ff1b7803 */ /* 0x000fe40000000000 */
[----:B------:R-:W-:Y:S02]  /*0f70*/  ISETP.NE.AND P0, PT, R45, RZ, PT ;  /* 0x000000ff2d00720c */ /* 0x000fe40003f05270 */
[----:B------:R-:W-:Y:S01]  /*0f80*/  PRMT R7, RZ, 0x7610, R7 ;  /* 0x00007610ff077816 */ /* 0x000fe20000000007 */
[----:B--2---:R-:W-:Y:S04]  /*0f90*/  STS.U16 [R170], R11 ;  /* 0x0000000baa007388 */ /* 0x004fe80000000400 */
[----:B---3--:R1:W-:Y:S04]  /*0fa0*/  STS.U16 [R169+0x40], R10 ;  /* 0x0000400aa9007388 */ /* 0x0083e80000000400 */
[----:B-----5:R-:W-:Y:S04]  /*0fb0*/  STS.U16 [R168+0x80], R13 ;  /* 0x0000800da8007388 */ /* 0x020fe80000000400 */
[----:B----4-:R2:W-:Y:S04]  /*0fc0*/  STS.U16 [R167+0xc0], R12 ;  /* 0x0000c00ca7007388 */ /* 0x0105e80000000400 */
[----:B------:R-:W-:Y:S04]  /*0fd0*/  STS.U16 [R166+0x100], R15 ;  /* 0x0001000fa6007388 */ /* 0x000fe80000000400 */
[----:B------:R3:W-:Y:S04]  /*0fe0*/  STS.U16 [R165+0x140], R14 ;  /* 0x0001400ea5007388 */ /* 0x0007e80000000400 */
[----:B------:R-:W-:Y:S04]  /*0ff0*/  STS.U16 [R164+0x180], R17 ;  /* 0x00018011a4007388 */ /* 0x000fe80000000400 */
[----:B------:R4:W-:Y:S04]  /*1000*/  STS.U16 [R163+0x1c0], R16 ;  /* 0x0001c010a3007388 */ /* 0x0009e80000000400 */
[----:B------:R-:W-:Y:S04]  /*1010*/  STS.U16 [R162+0x200], R19 ;  /* 0x00020013a2007388 */ /* 0x000fe80000000400 */
[----:B------:R5:W-:Y:S04]  /*1020*/  STS.U16 [R161+0x240], R18 ;  /* 0x00024012a1007388 */ /* 0x000be80000000400 */
[----:B------:R-:W-:Y:S04]  /*1030*/  STS.U16 [R160+0x280], R21 ;  /* 0x00028015a0007388 */ /* 0x000fe80000000400 */
[----:B------:R0:W-:Y:S04]  /*1040*/  STS.U16 [R159+0x2c0], R20 ;  /* 0x0002c0149f007388 */ /* 0x0001e80000000400 */
[----:B------:R-:W-:Y:S04]  /*1050*/  STS.U16 [R158+0x300], R23 ;  /* 0x000300179e007388 */ /* 0x000fe80000000400 */
[----:B------:R-:W-:Y:S04]  /*1060*/  STS.U16 [R157+0x340], R22 ;  /* 0x000340169d007388 */ /* 0x000fe80000000400 */
[----:B------:R0:W-:Y:S04]  /*1070*/  STS.U16 [R156+0x380], R25 ;  /* 0x000380199c007388 */ /* 0x0001e80000000400 */
[----:B------:R0:W-:Y:S01]  /*1080*/  STS.U16 [R155+0x3c0], R24 ;  /* 0x0003c0189b007388 */ /* 0x0001e20000000400 */
[----:B------:R-:W-:-:S03]  /*1090*/  NOP ;  /* 0x0000000000007918 */ /* 0x000fc60000000000 */
[----:B------:R-:W0:Y:S04]  /*10a0*/  LDS.U16 R137, [R154] ;  /* 0x000000009a897984 */ /* 0x000e280000000400 */
[----:B------:R-:W0:Y:S04]  /*10b0*/  LDS.U16 R136, [R154+0x2] ;  /* 0x000002009a887984 */ /* 0x000e280000000400 */
        /* <DEDUP_REMOVED lines=13> */
[----:B------:R-:W0:Y:S01]  /*1190*/  LDS.U16 R122, [R154+0x1e] ;  /* 0x00001e009a7a7984 */ /* 0x000e220000000400 */
[----:B------:R-:W-:Y:S01]  /*11a0*/  BAR.SYNC.DEFER_BLOCKING 0x0 ;  /* 0x0000000000007b1d */ /* 0x000fe20000010000 */
[----:B------:R-:W-:-:S05]  /*11b0*/  PRMT R8, RZ, 0x7610, R8 ;  /* 0x00007610ff087816 */ /* 0x000fca0000000008 */
[----:B------:R-:W5:Y:S01]  /*11c0*/  @!P0 LDG.E.U16 R7, desc[UR30][R4.64] ;  /* 0x0000001e04078981 */ /* 0x000f62000c1e1500 */
[----:B------:R-:W-:Y:S02]  /*11d0*/  ISETP.NE.AND P0, PT, R27, RZ, PT ;  /* 0x000000ff1b00720c */ /* 0x000fe40003f05270 */
[----:B------:R-:W-:-:S11]  /*11e0*/  PRMT R9, RZ, 0x7610, R9 ;  /* 0x00007610ff097816 */ /* 0x000fd60000000009 */
[----:B------:R-:W5:Y:S01]  /*11f0*/  @!P0 LDG.E.U16 R8, desc[UR30][R4.64+0x40] ;  /* 0x0000401e04088981 */ /* 0x000f62000c1e1500 */
[----:B------:R-:W-:Y:S02]  /*1200*/  ISETP.NE.AND P0, PT, R29, RZ, PT ;  /* 0x000000ff1d00720c */ /* 0x000fe40003f05270 */
[----:B-1----:R-:W-:-:S11]  /*1210*/  PRMT R10, RZ, 0x7610, R10 ;  /* 0x00007610ff0a7816 */ /* 0x002fd6000000000a */
[----:B------:R-:W5:Y:S01]  /*1220*/  @!P0 LDG.E.U16 R9, desc[UR30][R4.64+0x80] ;  /* 0x0000801e04098981 */ /* 0x000f62000c1e1500 */
[----:B------:R-:W-:Y:S02]  /*1230*/  ISETP.NE.AND P0, PT, R31, RZ, PT ;  /* 0x000000ff1f00720c */ /* 0x000fe40003f05270 */
[----:B------:R-:W-:-:S11]  /*1240*/  PRMT R11, RZ, 0x7610, R11 ;  /* 0x00007610ff0b7816 */ /* 0x000fd6000000000b */
[----:B------:R-:W5:Y:S01]  /*1250*/  @!P0 LDG.E.U16 R10, desc[UR30][R4.64+0xc0] ;  /* 0x0000c01e040a8981 */ /* 0x000f62000c1e1500 */
[----:B------:R-:W-:Y:S02]  /*1260*/  ISETP.NE.AND P0, PT, R33, RZ, PT ;  /* 0x000000ff2100720c */ /* 0x000fe40003f05270 */
[----:B--2---:R-:W-:-:S11]  /*1270*/  PRMT R12, RZ, 0x7610, R12 ;  /* 0x00007610ff0c7816 */ /* 0x004fd6000000000c */
[----:B------:R-:W2:Y:S01]  /*1280*/  @!P0 LDG.E.U16 R11, desc[UR30][R4.64+0x100] ;  /* 0x0001001e040b8981 */ /* 0x000ea2000c1e1500 */
[----:B------:R-:W-:Y:S02]  /*1290*/  ISETP.NE.AND P0, PT, R35, RZ, PT ;  /* 0x000000ff2300720c */ /* 0x000fe40003f05270 */
[----:B------:R-:W-:-:S11]  /*12a0*/  PRMT R13, RZ, 0x7610, R13 ;  /* 0x00007610ff0d7816 */ /* 0x000fd6000000000d */
[----:B------:R-:W2:Y:S01]  /*12b0*/  @!P0 LDG.E.U16 R12, desc[UR30][R4.64+0x140] ;  /* 0x0001401e040c8981 */ /* 0x000ea2000c1e1500 */
[----:B------:R-:W-:Y:S02]  /*12c0*/  ISETP.NE.AND P0, PT, R37, RZ, PT ;  /* 0x000000ff2500720c */ /* 0x000fe40003f05270 */
[----:B---3--:R-:W-:-:S11]  /*12d0*/  PRMT R14, RZ, 0x7610, R14 ;  /* 0x00007610ff0e7816 */ /* 0x008fd6000000000e */
[----:B------:R-:W3:Y:S01]  /*12e0*/  @!P0 LDG.E.U16 R13, desc[UR30][R4.64+0x180] ;  /* 0x0001801e040d8981 */ /* 0x000ee2000c1e1500 */
[----:B------:R-:W-:Y:S02]  /*12f0*/  ISETP.NE.AND P0, PT, R39, RZ, PT ;  /* 0x000000ff2700720c */ /* 0x000fe40003f05270 */
[----:B------:R-:W-:-:S11]  /*1300*/  PRMT R15, RZ, 0x7610, R15 ;  /* 0x00007610ff0f7816 */ /* 0x000fd6000000000f */
[----:B------:R-:W3:Y:S01]  /*1310*/  @!P0 LDG.E.U16 R14, desc[UR30][R4.64+0x1c0] ;  /* 0x0001c01e040e8981 */ /* 0x000ee2000c1e1500 */
[----:B------:R-:W-:Y:S02]  /*1320*/  ISETP.NE.AND P0, PT, R41, RZ, PT ;  /* 0x000000ff2900720c */ /* 0x000fe40003f05270 */
[----:B----4-:R-:W-:Y:S02]  /*1330*/  PRMT R16, RZ, 0x7610, R16 ;  /* 0x00007610ff107816 */ /* 0x010fe40000000010 */
[----:B------:R-:W-:Y:S02]  /*1340*/  PRMT R17, RZ, 0x7610, R17 ;  /* 0x00007610ff117816 */ /* 0x000fe40000000011 */
[----:B-----5:R-:W-:Y:S02]  /*1350*/  PRMT R18, RZ, 0x7610, R18 ;  /* 0x00007610ff127816 */ /* 0x020fe40000000012 */
[----:B------:R-:W-:Y:S02]  /*1360*/  PRMT R19, RZ, 0x7610, R19 ;  /* 0x00007610ff137816 */ /* 0x000fe40000000013 */
[----:B0-----:R-:W-:Y:S01]  /*1370*/  PRMT R20, RZ, 0x7610, R20 ;  /* 0x00007610ff147816 */ /* 0x001fe20000000014 */
[----:B------:R-:W4:Y:S04]  /*1380*/  @!P1 LDG.E.U16 R17, desc[UR30][R4.64+0x280] ;  /* 0x0002801e04119981 */ /* 0x000f28000c1e1500 */
[----:B------:R-:W5:Y:S01]  /*1390*/  @!P0 LDG.E.U16 R15, desc[UR30][R4.64+0x200] ;  /* 0x0002001e040f8981 */ /* 0x000f62000c1e1500 */
[----:B------:R-:W-:-:S02]  /*13a0*/  ISETP.NE.AND P0, PT, R43, RZ, PT ;  /* 0x000000ff2b00720c */ /* 0x000fc40003f05270 */
[----:B------:R-:W-:Y:S01]  /*13b0*/  PRMT R21, RZ, 0x7610, R21 ;  /* 0x00007610ff157816 */ /* 0x000fe20000000015 */
[----:B------:R-:W4:Y:S01]  /*13c0*/  @!P2 LDG.E.U16 R18, desc[UR30][R4.64+0x2c0] ;  /* 0x0002c01e0412a981 */ /* 0x000f22000c1e1500 */
[----:B------:R-:W-:-:S03]  /*13d0*/  PRMT R6, RZ, 0x7610, R6 ;  /* 0x00007610ff067816 */ /* 0x000fc60000000006 */
[----:B------:R-:W4:Y:S04]  /*13e0*/  @!P3 LDG.E.U16 R19, desc[UR30][R4.64+0x300] ;  /* 0x0003001e0413b981 */ /* 0x000f28000c1e1500 */
[----:B------:R-:W4:Y:S04]  /*13f0*/  @!P4 LDG.E.U16 R20, desc[UR30][R4.64+0x340] ;  /* 0x0003401e0414c981 */ /* 0x000f28000c1e1500 */
[----:B------:R-:W4:Y:S04]  /*1400*/  @!P0 LDG.E.U16 R16, desc[UR30][R4.64+0x240] ;  /* 0x0002401e04108981 */ /* 0x000f28000c1e1500 */
[----:B------:R-:W4:Y:S04]  /*1410*/  @!P5 LDG.E.U16 R21, desc[UR30][R4.64+0x380] ;  /* 0x0003801e0415d981 */ /* 0x000f28000c1e1500 */
[----:B------:R-:W4:Y:S01]  /*1420*/  @!P6 LDG.E.U16 R6, desc[UR30][R4.64+0x3c0] ;  /* 0x0003c01e0406e981 */ /* 0x000f22000c1e1500 */
[----:B------:R-:W-:-:S02]  /*1430*/  P2R R31, PR, RZ, 0x1 ;  /* 0x00000001ff1f7803 */ /* 0x000fc40000000000 */
[----:B------:R-:W-:-:S04]  /*1440*/  ISETP.NE.AND P0, PT, R56, RZ, PT ;  /* 0x000000ff3800720c */ /* 0x000fc80003f05270 */
[----:B------:R-:W-:Y:S02]  /*1450*/  P2R R30, PR, RZ, 0x1 ;  /* 0x00000001ff1e7803 */ /* 0x000fe40000000000 */
        /* <DEDUP_REMOVED lines=16> */
[----:B------:R-:W-:Y:S04]  /*1560*/  STS.U16 [R170], R7 ;  /* 0x00000007aa007388 */ /* 0x000fe80000000400 */
[----:B------:R-:W-:Y:S04]  /*1570*/  STS.U16 [R169+0x40], R8 ;  /* 0x00004008a9007388 */ /* 0x000fe80000000400 */
[----:B------:R-:W-:Y:S04]  /*1580*/  STS.U16 [R168+0x80], R9 ;  /* 0x00008009a8007388 */ /* 0x000fe80000000400 */
[----:B------:R-:W-:Y:S04]  /*1590*/  STS.U16 [R167+0xc0], R10 ;  /* 0x0000c00aa7007388 */ /* 0x000fe80000000400 */
[----:B--2---:R-:W-:Y:S04]  /*15a0*/  STS.U16 [R166+0x100], R11 ;  /* 0x0001000ba6007388 */ /* 0x004fe80000000400 */
[----:B------:R-:W-:Y:S04]  /*15b0*/  STS.U16 [R165+0x140], R12 ;  /* 0x0001400ca5007388 */ /* 0x000fe80000000400 */
[----:B---3--:R-:W-:Y:S04]  /*15c0*/  STS.U16 [R164+0x180], R13 ;  /* 0x0001800da4007388 */ /* 0x008fe80000000400 */
[----:B------:R-:W-:Y:S04]  /*15d0*/  STS.U16 [R163+0x1c0], R14 ;  /* 0x0001c00ea3007388 */ /* 0x000fe80000000400 */
[----:B-----5:R-:W-:Y:S04]  /*15e0*/  STS.U16 [R162+0x200], R15 ;  /* 0x0002000fa2007388 */ /* 0x020fe80000000400 */
[----:B----4-:R-:W-:Y:S04]  /*15f0*/  STS.U16 [R161+0x240], R16 ;  /* 0x00024010a1007388 */ /* 0x010fe80000000400 */
[----:B------:R-:W-:Y:S04]  /*1600*/  STS.U16 [R160+0x280], R17 ;  /* 0x00028011a0007388 */ /* 0x000fe80000000400 */
[----:B------:R-:W-:Y:S04]  /*1610*/  STS.U16 [R159+0x2c0], R18 ;  /* 0x0002c0129f007388 */ /* 0x000fe80000000400 */
[----:B------:R-:W-:Y:S04]  /*1620*/  STS.U16 [R158+0x300], R19 ;  /* 0x000300139e007388 */ /* 0x000fe80000000400 */
[----:B------:R-:W-:Y:S04]  /*1630*/  STS.U16 [R157+0x340], R20 ;  /* 0x000340149d007388 */ /* 0x000fe80000000400 */
[----:B------:R0:W-:Y:S04]  /*1640*/  STS.U16 [R156+0x380], R21 ;  /* 0x000380159c007388 */ /* 0x0001e80000000400 */
[----:B------:R-:W-:Y:S01]  /*1650*/  STS.U16 [R155+0x3c0], R6 ;  /* 0x0003c0069b007388 */ /* 0x000fe20000000400 */
[----:B------:R-:W-:-:S03]  /*1660*/  NOP ;  /* 0x0000000000007918 */ /* 0x000fc60000000000 */
[----:B------:R-:W-:Y:S04]  /*1670*/  LDS.U16 R5, [R154] ;  /* 0x000000009a057984 */ /* 0x000fe80000000400 */
[----:B------:R-:W-:Y:S04]  /*1680*/  LDS.U16 R7, [R154+0x2] ;  /* 0x000002009a077984 */ /* 0x000fe80000000400 */
        /* <DEDUP_REMOVED lines=13> */
[----:B------:R-:W-:Y:S01]  /*1760*/  LDS.U16 R20, [R154+0x1e] ;  /* 0x00001e009a147984 */ /* 0x000fe20000000400 */
[----:B------:R-:W-:Y:S01]  /*1770*/  BAR.SYNC.DEFER_BLOCKING 0x0 ;  /* 0x0000000000007b1d */ /* 0x000fe20000010000 */
[----:B0-----:R-:W-:-:S05]  /*1780*/  PRMT R21, RZ, 0x7610, R21 ;  /* 0x00007610ff157816 */ /* 0x001fca0000000015 */
[----:B------:R-:W2:Y:S01]  /*1790*/  @!P0 LDG.E.U16 R23, desc[UR30][R2.64] ;  /* 0x0000001e02178981 */ /* 0x000ea2000c1e1500 */
[----:B------:R-:W-:Y:S02]  /*17a0*/  ISETP.NE.AND P0, PT, R22, RZ, PT ;  /* 0x000000ff1600720c */ /* 0x000fe40003f05270 */
[----:B------:R-:W-:-:S11]  /*17b0*/  PRMT R22, RZ, 0x7610, R22 ;  /* 0x00007610ff167816 */ /* 0x000fd60000000016 */
[----:B------:R-:W3:Y:S01]  /*17c0*/  @!P0 LDG.E.U16 R22, desc[UR30][R2.64+0x40] ;  /* 0x0000401e02168981 */ /* 0x000ee2000c1e1500 */
[----:B------:R-:W-:Y:S02]  /*17d0*/  ISETP.NE.AND P0, PT, R24, RZ, PT ;  /* 0x000000ff1800720c */ /* 0x000fe40003f05270 */
[----:B------:R-:W-:-:S11]  /*17e0*/  PRMT R24, RZ, 0x7610, R24 ;  /* 0x00007610ff187816 */ /* 0x000fd60000000018 */
[----:B------:R-:W4:Y:S01]  /*17f0*/  @!P0 LDG.E.U16 R21, desc[UR30][R2.64+0x80] ;  /* 0x0000801e02158981 */ /* 0x000f22000c1e1500 */
[----:B------:R-:W-:Y:S02]  /*1800*/  ISETP.NE.AND P0, PT, R25, RZ, PT ;  /* 0x000000ff1900720c */ /* 0x000fe40003f05270 */
[----:B------:R-:W-:-:S11]  /*1810*/  PRMT R25, RZ, 0x7610, R25 ;  /* 0x00007610ff197816 */ /* 0x000fd60000000019 */
[----:B------:R-:W5:Y:S01]  /*1820*/  @!P0 LDG.E.U16 R24, desc[UR30][R2.64+0xc0] ;  /* 0x0000c01e02188981 */ /* 0x000f62000c1e1500 */
        /* <DEDUP_REMOVED lines=16> */
[----:B------:R-:W-:Y:S02]  /*1930*/  PRMT R31, RZ, 0x7610, R31 ;  /* 0x00007610ff1f7816 */ /* 0x000fe4000000001f */
[----:B------:R-:W-:Y:S02]  /*1940*/  PRMT R32, RZ, 0x7610, R32 ;  /* 0x00007610ff207816 */ /* 0x000fe40000000020 */
[----:B------:R-:W-:Y:S02]  /*1950*/  PRMT R33, RZ, 0x7610, R33 ;  /* 0x00007610ff217816 */ /* 0x000fe40000000021 */
[----:B------:R-:W-:Y:S01]  /*1960*/  PRMT R34, RZ, 0x7610, R34 ;  /* 0x00007610ff227816 */ /* 0x000fe20000000022 */
[----:B------:R-:W5:Y:S01]  /*1970*/  @!P1 LDG.E.U16 R31, desc[UR30][R2.64+0x280] ;  /* 0x0002801e021f9981 */ /* 0x000f62000c1e1500 */
[----:B------:R-:W-:-:S02]  /*1980*/  PRMT R35, RZ, 0x7610, R35 ;  /* 0x00007610ff237816 */ /* 0x000fc40000000023 */
[----:B------:R-:W-:Y:S01]  /*1990*/  PRMT R4, RZ, 0x7610, R4 ;  /* 0x00007610ff047816 */ /* 0x000fe20000000004 */
[----:B------:R-:W5:Y:S04]  /*19a0*/  @!P0 LDG.E.U16 R30, desc[UR30][R2.64+0x240] ;  /* 0x0002401e021e8981 */ /* 0x000f68000c1e1500 */
[----:B------:R-:W5:Y:S04]  /*19b0*/  @!P2 LDG.E.U16 R32, desc[UR30][R2.64+0x2c0] ;  /* 0x0002c01e0220a981 */ /* 0x000f68000c1e1500 */
[----:B------:R-:W5:Y:S04]  /*19c0*/  @!P3 LDG.E.U16 R33, desc[UR30][R2.64+0x300] ;  /* 0x0003001e0221b981 */ /* 0x000f68000c1e1500 */
[----:B------:R-:W5:Y:S04]  /*19d0*/  @!P4 LDG.E.U16 R34, desc[UR30][R2.64+0x340] ;  /* 0x0003401e0222c981 */ /* 0x000f68000c1e1500 */
[----:B------:R-:W5:Y:S04]  /*19e0*/  @!P5 LDG.E.U16 R35, desc[UR30][R2.64+0x380] ;  /* 0x0003801e0223d981 */ /* 0x000f68000c1e1500 */
[----:B------:R-:W5:Y:S01]  /*19f0*/  @!P6 LDG.E.U16 R4, desc[UR30][R2.64+0x3c0] ;  /* 0x0003c01e0204e981 */ /* 0x000f62000c1e1500 */
[----:B------:R-:W-:-:S02]  /*1a00*/  HADD2.F32 R137, -RZ, R137.H0_H0 ;  /* 0x20000089ff897230 */ /* 0x000fc40000004100 */
[----:B------:R-:W-:Y:S02]  /*1a10*/  HADD2.F32 R136, -RZ, R136.H0_H0 ;  /* 0x20000088ff887230 */ /* 0x000fe40000004100 */
[----:B------:R-:W-:Y:S02]  /*1a20*/  HADD2.F32 R135, -RZ, R135.H0_H0 ;  /* 0x20000087ff877230 */ /* 0x000fe40000004100 */
[----:B------:R-:W-:Y:S02]  /*1a30*/  HADD2.F32 R134, -RZ, R134.H0_H0 ;  /* 0x20000086ff867230 */ /* 0x000fe40000004100 */
[----:B------:R-:W-:Y:S02]  /*1a40*/  HADD2.F32 R133, -RZ, R133.H0_H0 ;  /* 0x20000085ff857230 */ /* 0x000fe40000004100 */
[----:B------:R-:W-:Y:S02]  /*1a50*/  HADD2.F32 R132, -RZ, R132.H0_H0 ;  /* 0x20000084ff847230 */ /* 0x000fe40000004100 */
[----:B------:R-:W-:-:S02]  /*1a60*/  HADD2.F32 R131, -RZ, R131.H0_H0 ;  /* 0x20000083ff837230 */ /* 0x000fc40000004100 */
[----:B------:R-:W-:Y:S02]  /*1a70*/  HADD2.F32 R130, -RZ, R130.H0_H0 ;  /* 0x20000082ff827230 */ /* 0x000fe40000004100 */
[----:B------:R-:W-:Y:S02]  /*1a80*/  HADD2.F32 R129, -RZ, R129.H0_H0 ;  /* 0x20000081ff817230 */ /* 0x000fe40000004100 */
[----:B------:R-:W-:Y:S02]  /*1a90*/  HADD2.F32 R128, -RZ, R128.H0_H0 ;  /* 0x20000080ff807230 */ /* 0x000fe40000004100 */
[----:B------:R-:W-:Y:S02]  /*1aa0*/  HADD2.F32 R127, -RZ, R127.H0_H0 ;  /* 0x2000007fff7f7230 */ /* 0x000fe40000004100 */
[----:B------:R-:W-:Y:S02]  /*1ab0*/  HADD2.F32 R126, -RZ, R126.H0_H0 ;  /* 0x2000007eff7e7230 */ /* 0x000fe40000004100 */
[----:B------:R-:W-:-:S02]  /*1ac0*/  HADD2.F32 R125, -RZ, R125.H0_H0 ;  /* 0x2000007dff7d7230 */ /* 0x000fc40000004100 */
[----:B------:R-:W-:Y:S01]  /*1ad0*/  HADD2.F32 R124, -RZ, R124.H0_H0 ;  /* 0x2000007cff7c7230 */ /* 0x000fe20000004100 */
[----:B------:R-:W-:Y:S01]  /*1ae0*/  UISETP.GE.AND UP0, UPT, UR8, 0x1, UPT ;  /* 0x000000010800788c */ /* 0x000fe2000bf06270 */
[----:B------:R-:W-:Y:S02]  /*1af0*/  HADD2.F32 R123, -RZ, R123.H0_H0 ;  /* 0x2000007bff7b7230 */ /* 0x000fe40000004100 */
[----:B------:R-:W-:Y:S01]  /*1b00*/  HADD2.F32 R122, -RZ, R122.H0_H0 ;  /* 0x2000007aff7a7230 */ /* 0x000fe20000004100 */
[----:B------:R-:W-:Y:S01]  /*1b10*/  CS2R R152, SRZ ;  /* 0x0000000000987805 */ /* 0x000fe2000001ff00 */
[----:B--2---:R-:W-:Y:S04]  /*1b20*/  STS.U16 [R170], R23 ;  /* 0x00000017aa007388 */ /* 0x004fe80000000400 */
[----:B---3--:R-:W-:Y:S04]  /*1b30*/  STS.U16 [R169+0x40], R22 ;  /* 0x00004016a9007388 */ /* 0x008fe80000000400 */
[----:B----4-:R-:W-:Y:S04]  /*1b40*/  STS.U16 [R168+0x80], R21 ;  /* 0x00008015a8007388 */ /* 0x010fe80000000400 */
[----:B-----5:R-:W-:Y:S04]  /*1b50*/  STS.U16 [R167+0xc0], R24 ;  /* 0x0000c018a7007388 */ /* 0x020fe80000000400 */
[----:B------:R-:W-:Y:S04]  /*1b60*/  STS.U16 [R166+0x100], R25 ;  /* 0x00010019a6007388 */ /* 0x000fe80000000400 */
        /* <DEDUP_REMOVED lines=10> */
[----:B------:R-:W-:Y:S01]  /*1c10*/  STS.U16 [R155+0x3c0], R4 ;  /* 0x0003c0049b007388 */ /* 0x000fe20000000400 */
[----:B------:R-:W-:-:S03]  /*1c20*/  NOP ;  /* 0x0000000000007918 */ /* 0x000fc60000000000 */
[----:B------:R-:W0:Y:S04]  /*1c30*/  LDS.U16 R2, [R154] ;  /* 0x000000009a027984 */ /* 0x000e280000000400 */
[----:B------:R-:W1:Y:S04]  /*1c40*/  LDS.U16 R3, [R154+0x2] ;  /* 0x000002009a037984 */ /* 0x000e680000000400 */
[----:B------:R-:W2:Y:S04]  /*1c50*/  LDS.U16 R21, [R154+0x4] ;  /* 0x000004009a157984 */ /* 0x000ea80000000400 */
[----:B------:R-:W3:Y:S04]  /*1c60*/  LDS.U16 R22, [R154+0x6] ;  /* 0x000006009a167984 */ /* 0x000ee80000000400 */
[----:B------:R-:W4:Y:S04]  /*1c70*/  LDS.U16 R4, [R154+0x8] ;  /* 0x000008009a047984 */ /* 0x000f280000000400 */
[----:B------:R-:W5:Y:S04]  /*1c80*/  LDS.U16 R23, [R154+0xa] ;  /* 0x00000a009a177984 */ /* 0x000f680000000400 */
[----:B------:R-:W5:Y:S04]  /*1c90*/  LDS.U16 R24, [R154+0xc] ;  /* 0x00000c009a187984 */ /* 0x000f680000000400 */
[----:B------:R-:W5:Y:S04]  /*1ca0*/  LDS.U16 R25, [R154+0xe] ;  /* 0x00000e009a197984 */ /* 0x000f680000000400 */
[----:B------:R-:W5:Y:S04]  /*1cb0*/  LDS.U16 R26, [R154+0x10] ;  /* 0x000010009a1a7984 */ /* 0x000f680000000400 */
[----:B------:R-:W5:Y:S04]  /*1cc0*/  LDS.U16 R27, [R154+0x12] ;  /* 0x000012009a1b7984 */ /* 0x000f680000000400 */
[----:B------:R-:W5:Y:S01]  /*1cd0*/  LDS.U16 R28, [R154+0x14] ;  /* 0x000014009a1c7984 */ /* 0x000f620000000400 */
[----:B0-----:R-:W-:-:S03]  /*1ce0*/  HADD2.F32 R33, -RZ, R2.H0_H0 ;  /* 0x20000002ff217230 */ /* 0x001fc60000004100 */
[----:B------:R-:W0:Y:S01]  /*1cf0*/  LDS.U16 R29, [R154+0x16] ;  /* 0x000016009a1d7984 */ /* 0x000e220000000400 */
[----:B-1----:R-:W-:Y:S02]  /*1d00*/  HADD2.F32 R3, -RZ, R3.H0_H0 ;  /* 0x20000003ff037230 */ /* 0x002fe40000004100 */
[----:B------:R-:W-:Y:S01]  /*1d10*/  FFMA.FTZ R174, R33, R137, R174 ;  /* 0x0000008921ae7223 */ /* 0x000fe200000100ae */
[----:B------:R-:W1:Y:S01]  /*1d20*/  LDS.U16 R2, [R154+0x1e] ;  /* 0x00001e009a027984 */ /* 0x000e620000000400 */
[----:B--2---:R-:W-:Y:S02]  /*1d30*/  HADD2.F32 R104, -RZ, R21.H0_H0 ;  /* 0x20000015ff687230 */ /* 0x004fe40000004100 */
[----:B------:R-:W-:Y:S01]  /*1d40*/  FFMA.FTZ R21, R3, R136, R174 ;  /* 0x0000008803157223 */ /* 0x000fe200000100ae */
[----:B------:R-:W2:Y:S01]  /*1d50*/  LDS.U16 R30, [R154+0x18] ;  /* 0x000018009a1e7984 */ /* 0x000ea20000000400 */
[----:B---3--:R-:W-:Y:S02]  /*1d60*/  HADD2.F32 R103, -RZ, R22.H0_H0 ;  /* 0x20000016ff677230 */ /* 0x008fe40000004100 */
[----:B------:R-:W-:Y:S01]  /*1d70*/  FFMA.FTZ R22, R104, R135, R21 ;  /* 0x0000008768167223 */ /* 0x000fe20000010015 */
[----:B------:R-:W3:Y:S01]  /*1d80*/  LDS.U16 R31, [R154+0x1a] ;  /* 0x00001a009a1f7984 */ /* 0x000ee20000000400 */
[----:B----4-:R-:W-:-:S02]  /*1d90*/  HADD2.F32 R4, -RZ, R4.H0_H0 ;  /* 0x20000004ff047230 */ /* 0x010fc40000004100 */
[----:B------:R-:W-:Y:S01]  /*1da0*/  FFMA.FTZ R21, R103, R134, R22 ;  /* 0x0000008667157223 */ /* 0x000fe20000010016 */
[----:B------:R-:W4:Y:S01]  /*1db0*/  LDS.U16 R32, [R154+0x1c] ;  /* 0x00001c009a207984 */ /* 0x000f220000000400 */
[----:B-----5:R-:W-:Y:S02]  /*1dc0*/  HADD2.F32 R23, -RZ, R23.H0_H0 ;  /* 0x20000017ff177230 */ /* 0x020fe40000004100 */
[----:B------:R-:W-:Y:S01]  /*1dd0*/  FFMA.FTZ R22, R4, R133, R21 ;  /* 0x0000008504167223 */ /* 0x000fe20000010015 */
[----:B------:R-:W-:-:S03]  /*1de0*/  HADD2.F32 R24, -RZ, R24.H0_H0 ;  /* 0x20000018ff187230 */ /* 0x000fc60000004100 */
        /* <DEDUP_REMOVED lines=9> */
[----:B0-----:R-:W-:Y:S02]  /*1e80*/  HADD2.F32 R29, -RZ, R29.H0_H0 ;  /* 0x2000001dff1d7230 */ /* 0x001fe40000004100 */
[----:B-1----:R-:W-:Y:S02]  /*1e90*/  HADD2.F32 R91, -RZ, R2.H0_H0 ;  /* 0x20000002ff5b7230 */ /* 0x002fe40000004100 */
[----:B------:R-:W-:Y:S01]  /*1ea0*/  FFMA.FTZ R2, R28, R127, R21 ;  /* 0x0000007f1c027223 */ /* 0x000fe20000010015 */
[----:B--2---:R-:W-:-:S03]  /*1eb0*/  HADD2.F32 R30, -RZ, R30.H0_H0 ;  /* 0x2000001eff1e7230 */ /* 0x004fc60000004100 */
[----:B------:R-:W-:Y:S01]  /*1ec0*/  FFMA.FTZ R21, R29, R126, R2 ;  /* 0x0000007e1d157223 */ /* 0x000fe20000010002 */
[----:B---3--:R-:W-:-:S03]  /*1ed0*/  HADD2.F32 R31, -RZ, R31.H0_H0 ;  /* 0x2000001fff1f7230 */ /* 0x008fc60000004100 */
[----:B------:R-:W-:Y:S01]  /*1ee0*/  FFMA.FTZ R2, R30, R125, R21 ;  /* 0x0000007d1e027223 */ /* 0x000fe20000010015 */
[----:B----4-:R-:W-:-:S03]  /*1ef0*/  HADD2.F32 R32, -RZ, R32.H0_H0 ;  /* 0x20000020ff207230 */ /* 0x010fc60000004100 */
[----:B------:R-:W-:-:S04]  /*1f00*/  FFMA.FTZ R21, R31, R124, R2 ;  /* 0x0000007c1f157223 */ /* 0x000fc80000010002 */
[----:B------:R-:W-:Y:S01]  /*1f10*/  FFMA.FTZ R174, R32, R123, R21 ;  /* 0x0000007b20ae7223 */ /* 0x000fe20000010015 */
[----:B------:R-:W-:Y:S02]  /*1f20*/  CS2R R150, SRZ ;  /* 0x0000000000967805 */ /* 0x000fe4000001ff00 */
[----:B------:R-:W-:Y:S02]  /*1f30*/  CS2R R148, SRZ ;  /* 0x0000000000947805 */ /* 0x000fe4000001ff00 */
[----:B------:R-:W-:Y:S02]  /*1f40*/  CS2R R146, SRZ ;  /* 0x0000000000927805 */ /* 0x000fe4000001ff00 */
[----:B------:R-:W-:Y:S02]  /*1f50*/  CS2R R144, SRZ ;  /* 0x0000000000907805 */ /* 0x000fe4000001ff00 */
[----:B------:R-:W-:Y:S02]  /*1f60*/  CS2R R142, SRZ ;  /* 0x00000000008e7805 */ /* 0x000fe4000001ff00 */
[----:B------:R-:W-:-:S02]  /*1f70*/  CS2R R140, SRZ ;  /* 0x00000000008c7805 */ /* 0x000fc4000001ff00 */
[----:B------:R-:W-:Y:S01]  /*1f80*/  CS2R R138, SRZ ;  /* 0x00000000008a7805 */ /* 0x000fe2000001ff00 */
[----:B------:R-:W-:Y:S01]  /*1f90*/  FMUL.FTZ R121, R33, UR7 ;  /* 0x0000000721797c20 */ /* 0x000fe20008410000 */
        /* <DEDUP_REMOVED lines=14> */
[C---:B------:R-:W-:Y:S01]  /*2080*/  FMUL.FTZ R106, R91.reuse, UR7 ;  /* 0x000000075b6a7c20 */ /* 0x040fe20008410000 */
[----:B------:R-:W-:Y:S01]  /*2090*/  FFMA.FTZ R174, R91, R122, R174 ;  /* 0x0000007a5bae7223 */ /* 0x000fe200000100ae */
[----:B------:R-:W-:Y:S06]  /*20a0*/  BAR.SYNC.DEFER_BLOCKING 0x0 ;  /* 0x0000000000007b1d */ /* 0x000fec0000010000 */
[----:B------:R-:W-:Y:S05]  /*20b0*/  BRA.U !UP0, `(.L_x_1) ;  /* 0x0000006508647547 */ /* 0x000fea000b800000 */
[----:B------:R-:W-:Y:S01]  /*20c0*/  UISETP.NE.AND UP0, UPT, UR15, 0x1, UPT ;  /* 0x000000010f00788c */ /* 0x000fe2000bf05270 */
[----:B------:R-:W-:Y:S02]  /*20d0*/  HADD2.F32 R5, -RZ, R5.H0_H0 ;  /* 0x20000005ff057230 */ /* 0x000fe40000004100 */
[----:B------:R-:W-:Y:S02]  /*20e0*/  HFMA2 R153, -RZ, RZ, 0, 0 ;  /* 0x00000000ff997431 */ /* 0x000fe400000001ff */
[----:B------:R-:W-:Y:S02]  /*20f0*/  HADD2.F32 R7, -RZ, R7.H0_H0 ;  /* 0x20000007ff077230 */ /* 0x000fe40000004100 */
[----:B------:R-:W-:Y:S01]  /*2100*/  FADD.FTZ R105, R3, R3 ;  /* 0x0000000303697221 */ /* 0x000fe20000010000 */
[----:B------:R-:W-:Y:S01]  /*2110*/  HADD2.F32 R8, -RZ, R8.H0_H0 ;  /* 0x20000008ff087230 */ /* 0x000fe20000004100 */
[----:B------:R-:W-:Y:S01]  /*2120*/  PLOP3.LUT P1, PT, PT, PT, UP0, 0x80, 0x8 ;  /* 0x000000000008781c */ /* 0x000fe20003f2f008 */
[----:B------:R-:W-:-:S02]  /*2130*/  HADD2.F32 R9, -RZ, R9.H0_H0 ;  /* 0x20000009ff097230 */ /* 0x000fc40000004100 */
[----:B------:R-:W-:Y:S01]  /*2140*/  FADD.FTZ R104, R104, R104 ;  /* 0x0000006868687221 */ /* 0x000fe20000010000 */
[----:B------:R-:W-:Y:S01]  /*2150*/  HADD2.F32 R10, -RZ, R10.H0_H0 ;  /* 0x2000000aff0a7230 */ /* 0x000fe20000004100 */
[----:B------:R-:W-:Y:S01]  /*2160*/  ISETP.EQ.AND P1, PT, R0, RZ, P1 ;  /* 0x000000ff0000720c */ /* 0x000fe20000f22270 */
[----:B------:R-:W-:Y:S02]  /*2170*/  HADD2.F32 R11, -RZ, R11.H0_H0 ;  /* 0x2000000bff0b7230 */ /* 0x000fe40000004100 */
[----:B------:R-:W-:Y:S01]  /*2180*/  FADD.FTZ R0, R33, R33 ;  /* 0x0000002121007221 */ /* 0x000fe20000010000 */
[----:B------:R-:W-:Y:S02]  /*2190*/  HADD2.F32 R12, -RZ, R12.H0_H0 ;  /* 0x2000000cff0c7230 */ /* 0x000fe40000004100 */
[----:B------:R-:W-:Y:S01]  /*21a0*/  FADD.FTZ R103, R103, R103 ;  /* 0x0000006767677221 */ /* 0x000fe20000010000 */
[----:B------:R-:W-:Y:S02]  /*21b0*/  HADD2.F32 R13, -RZ, R13.H0_H0 ;  /* 0x2000000dff0d7230 */ /* 0x000fe40000004100 */
[----:B------:R-:W-:Y:S01]  /*21c0*/  FADD.FTZ R102, R4, R4 ;  /* 0x0000000404667221 */ /* 0x000fe20000010000 */
[----:B------:R-:W-:-:S02]  /*21d0*/  HADD2.F32 R14, -RZ, R14.H0_H0 ;  /* 0x2000000eff0e7230 */ /* 0x000fc40000004100 */
[----:B------:R-:W-:Y:S01]  /*21e0*/  FADD.FTZ R101, R23, R23 ;  /* 0x0000001717657221 */ /* 0x000fe20000010000 */
        /* <DEDUP_REMOVED lines=14> */
[----:B------:R-:W-:Y:S01]  /*22d0*/  FADD.FTZ R93, R31, R31 ;  /* 0x0000001f1f5d7221 */ /* 0x000fe20000010000 */
[----:B------:R-:W-:Y:S01]  /*22e0*/  FADD.FTZ R92, R32, R32 ;  /* 0x00000020205c7221 */ /* 0x000fe20000010000 */
[----:B------:R-:W-:Y:S01]  /*22f0*/  FADD.FTZ R91, R91, R91 ;  /* 0x0000005b5b5b7221 */ /* 0x000fe20000010000 */
[----:B------:R-:W-:Y:S01]  /*2300*/  FADD.FTZ R90, R5, UR6 ;  /* 0x00000006055a7e21 */ /* 0x000fe20008010000 */
        /* <DEDUP_REMOVED lines=15> */
[----:B------:R-:W0:Y:S01]  /*2400*/  LDCU UR49, c[0x0][0x394] ;  /* 0x00007280ff3177ac */ /* 0x000e220008000800 */
[----:B------:R-:W1:Y:S01]  /*2410*/  LDCU UR48, c[0x0][0x38c] ;  /* 0x00007180ff3077ac */ /* 0x000e620008000800 */
[----:B------:R-:W2:Y:S01]  /*2420*/  LDCU.64 UR34, c[0x0][0x450] ;  /* 0x00008a00ff2277ac */ /* 0x000ea20008000a00 */
[----:B------:R-:W3:Y:S01]  /*2430*/  LDCU.64 UR36, c[0x0][0x3d8] ;  /* 0x00007b00ff2477ac */ /* 0x000ee20008000a00 */
[----:B------:R-:W4:Y:S01]  /*2440*/  LDCU.64 UR38, c[0x0][0x3e0] ;  /* 0x00007c00ff2677ac */ /* 0x000f220008000a00 */
[----:B------:R-:W0:Y:S01]  /*2450*/  LDCU.64 UR40, c[0x0][0x3b8] ;  /* 0x00007700ff2877ac */ /* 0x000e220008000a00 */
[----:B------:R-:W0:Y:S01]  /*2460*/  LDCU.64 UR42, c[0x0][0x3c0] ;  /* 0x00007800ff2a77ac */ /* 0x000e220008000a00 */
[----:B------:R-:W0:Y:S01]  /*2470*/  LDCU.128 UR20, c[0x0][0x3a0] ;  /* 0x00007400ff1477ac */ /* 0x000e220008000c00 */
[----:B------:R-:W0:Y:S01]  /*2480*/  LDCU.128 UR24, c[0x0][0x440] ;  /* 0x00008800ff1877ac */ /* 0x000e220008000c00 */
[----:B------:R-:W-:-:S05]  /*2490*/  UMOV UR8, URZ ;  /* 0x000000ff00087c82 */ /* 0x000fca0008000000 */
.L_x_35:
[----:B0-----:R-:W0:Y:S02]  /*24a0*/  S2UR UR47, SR_CTAID.Y ;  /* 0x00000000002f79c3 */ /* 0x001e240000002600 */
[----:B0-----:R-:W-:-:S04]  /*24b0*/  UIMAD.WIDE.U32 UR16, UR47, UR20, URZ ;  /* 0x000000142f1072a5 */ /* 0x001fc8000f8e00ff */
[----:B------:R-:W-:-:S04]  /*24c0*/  UIMAD UR17, UR47, UR21, UR17 ;  /* 0x000000152f1172a4 */ /* 0x000fc8000f8e0211 */
[----:B------:R-:W-:-:S04]  /*24d0*/  UIMAD.WIDE.U32 UR16, UR8, UR22, UR16 ;  /* 0x00000016081072a5 */ /* 0x000fc8000f8e0010 */
[----:B------:R-:W-:Y:S02]  /*24e0*/  UIMAD UR17, UR8, UR23, UR17 ;  /* 0x00000017081172a4 */ /* 0x000fe4000f8e0211 */
[----:B------:R-:W-:-:S04]  /*24f0*/  ULEA UR18, UP0, UR16, UR24, 0x3 ;  /* 0x0000001810127291 */ /* 0x000fc8000f8018ff */
[----:B------:R-:W-:Y:S02]  /*2500*/  ULEA.HI.X UR16, UR16, UR25, UR17, 0x3, UP0 ;  /* 0x0000001910107291 */ /* 0x000fe400080f1c11 */
[----:B------:R-:W-:-:S04]  /*2510*/  MOV R6, UR18 ;  /* 0x0000001200067c02 */ /* 0x000fc80008000f00 */
[----:B------:R-:W-:-:S06]  /*2520*/  MOV R7, UR16 ;  /* 0x0000001000077c02 */ /* 0x000fcc0008000f00 */
[----:B------:R-:W5:Y:S01]  /*2530*/  LDG.E.64 R6, desc[UR30][R6.64] ;  /* 0x0000001e06067981 */ /* 0x000f62000c1e1b00 */
[----:B------:R-:W-:Y:S02]  /*2540*/  UIMAD.WIDE.U32 UR18, UR8, UR42, URZ ;  /* 0x0000002a081272a5 */ /* 0x000fe4000f8e00ff */
[----:B----4-:R-:W-:Y:S02]  /*2550*/  UIMAD.WIDE.U32 UR16, UR8, UR38, URZ ;  /* 0x00000026081072a5 */ /* 0x010fe4000f8e00ff */
[----:B------:R-:W-:Y:S02]  /*2560*/  UIMAD.WIDE.U32 UR28, UR47, UR40, URZ ;  /* 0x000000282f1c72a5 */ /* 0x000fe4000f8e00ff */
[----:B---3--:R-:W-:Y:S02]  /*2570*/  UIMAD.WIDE.U32 UR32, UR47, UR36, URZ ;  /* 0x000000242f2072a5 */ /* 0x008fe4000f8e00ff */
[----:B------:R-:W-:Y:S02]  /*2580*/  UIMAD UR46, UR8, UR43, UR19 ;  /* 0x0000002b082e72a4 */ /* 0x000fe4000f8e0213 */
[----:B------:R-:W-:-:S02]  /*2590*/  UIMAD UR44, UR8, UR39, UR17 ;  /* 0x00000027082c72a4 */ /* 0x000fc4000f8e0211 */
[----:B------:R-:W-:Y:S02]  /*25a0*/  UIMAD UR45, UR47, UR41, UR29 ;  /* 0x000000292f2d72a4 */ /* 0x000fe4000f8e021d */
[----:B------:R-:W-:Y:S02]  /*25b0*/  ULEA UR29, UP0, UR28, UR26, 0x3 ;  /* 0x0000001a1c1d7291 */ /* 0x000fe4000f8018ff */
[----:B------:R-:W-:Y:S02]  /*25c0*/  UIMAD UR19, UR47, UR37, UR33 ;  /* 0x000000252f1372a4 */ /* 0x000fe4000f8e0221 */
[----:B--2---:R-:W-:Y:S02]  /*25d0*/  ULEA UR17, UP1, UR32, UR34, 0x3 ;  /* 0x0000002220117291 */ /* 0x004fe4000f8218ff */
[----:B------:R-:W-:Y:S02]  /*25e0*/  ULEA.HI.X UR33, UR28, UR27, UR45, 0x3, UP0 ;  /* 0x0000001b1c217291 */ /* 0x000fe400080f1c2d */
[----:B------:R-:W-:-:S02]  /*25f0*/  ULEA.HI.X UR32, UR32, UR35, UR19, 0x3, UP1 ;  /* 0x0000002320207291 */ /* 0x000fc400088f1c13 */
[----:B------:R-:W-:Y:S02]  /*2600*/  ULEA UR28, UP0, UR18, UR29, 0x3 ;  /* 0x0000001d121c7291 */ /* 0x000fe4000f8018ff */
[----:B------:R-:W-:Y:S02]  /*2610*/  ULEA UR17, UP1, UR16, UR17, 0x3 ;  /* 0x0000001110117291 */ /* 0x000fe4000f8218ff */
[----:B------:R-:W-:Y:S02]  /*2620*/  ULEA.HI.X UR18, UR18, UR33, UR46, 0x3, UP0 ;  /* 0x0000002112127291 */ /* 0x000fe400080f1c2e */
[----:B------:R-:W-:Y:S01]  /*2630*/  ULEA.HI.X UR16, UR16, UR32, UR44, 0x3, UP1 ;  /* 0x0000002010107291 */ /* 0x000fe200088f1c2c */
[----:B------:R-:W-:Y:S02]  /*2640*/  MOV R2, UR28 ;  /* 0x0000001c00027c02 */ /* 0x000fe40008000f00 */
[----:B------:R-:W-:Y:S02]  /*2650*/  MOV R4, UR17 ;  /* 0x0000001100047c02 */ /* 0x000fe40008000f00 */
[----:B------:R-:W-:-:S02]  /*2660*/  MOV R3, UR18 ;  /* 0x0000001200037c02 */ /* 0x000fc40008000f00 */
[----:B------:R-:W-:-:S04]  /*2670*/  MOV R5, UR16 ;  /* 0x0000001000057c02 */ /* 0x000fc80008000f00 */
[----:B------:R-:W2:Y:S04]  /*2680*/  LDG.E.64 R2, desc[UR30][R2.64] ;  /* 0x0000001e02027981 */ /* 0x000ea8000c1e1b00 */
[----:B------:R-:W2:Y:S01]  /*2690*/  LDG.E.64 R4, desc[UR30][R4.64] ;  /* 0x0000001e04047981 */ /* 0x000ea2000c1e1b00 */
[----:B------:R-:W0:Y:S01]  /*26a0*/  S2UR UR17, SR_CgaCtaId ;  /* 0x00000000001179c3 */ /* 0x000e220000008800 */
[----:B------:R-:W-:Y:S01]  /*26b0*/  USHF.L.U32 UR28, UR15, 0x8, URZ ;  /* 0x000000080f1c7899 */ /* 0x000fe200080006ff */
[C---:B------:R-:W-:Y:S01]  /*26c0*/  ISETP.NE.AND P0, PT, R172.reuse, RZ, PT ;  /* 0x000000ffac00720c */ /* 0x040fe20003f05270 */
[----:B------:R-:W-:Y:S01]  /*26d0*/  BSSY.RECONVERGENT B0, `(.L_x_2) ;  /* 0x00000c0000007945 */ /* 0x000fe20003800200 */
[----:B------:R-:W-:Y:S01]  /*26e0*/  ISETP.NE.AND P2, PT, R172, 0x7f, PT ;  /* 0x0000007fac00780c */ /* 0x000fe20003f45270 */
[----:B------:R-:W-:-:S04]  /*26f0*/  UIADD3 UR16, UPT, UPT, UR28, -0x100, URZ ;  /* 0xffffff001c107890 */ /* 0x000fc8000fffe0ff */
[----:B------:R-:W-:Y:S01]  /*2700*/  ULOP3.LUT UR16, UR16, 0x100, URZ, 0xc0, !UPT ;  /* 0x0000010010107892 */ /* 0x000fe2000f8ec0ff */
[----:B-----5:R-:W-:Y:S02]  /*2710*/  R2UR UR19, R7 ;  /* 0x00000000071372ca */ /* 0x020fe400000e0000 */
[----:B------:R-:W-:-:S11]  /*2720*/  R2UR UR18, R6 ;  /* 0x00000000061272ca */ /* 0x000fd600000e0000 */
[----:B------:R-:W-:Y:S01]  /*2730*/  FMUL.FTZ R7, R90, UR19 ;  /* 0x000000135a077c20 */ /* 0x000fe20008410000 */
[----:B------:R-:W-:Y:S01]  /*2740*/  FMUL.FTZ R6, R76, UR19 ;  /* 0x000000134c067c20 */ /* 0x000fe20008410000 */
[----:B------:R-:W-:Y:S02]  /*2750*/  MOV R22, UR18 ;  /* 0x0000001200167c02 */ /* 0x000fe40008000f00 */
[----:B------:R-:W-:Y:S01]  /*2760*/  FMUL.RZ R8, R7, 0.15915493667125701904 ;  /* 0x3e22f98307087820 */ /* 0x000fe2000040c000 */
[----:B------:R-:W-:Y:S01]  /*2770*/  FMUL.FTZ R7, R89, UR19 ;  /* 0x0000001359077c20 */ /* 0x000fe20008410000 */
[----:B------:R-:W-:Y:S01]  /*2780*/  FMUL.RZ R16, R6, 0.15915493667125701904 ;  /* 0x3e22f98306107820 */ /* 0x000fe2000040c000 */
[----:B------:R-:W-:Y:S01]  /*2790*/  FMUL.FTZ R22, R22, 1.4426950216293334961 ;  /* 0x3fb8aa3b16167820 */ /* 0x000fe20000410000 */
[----:B------:R-:W-:Y:S01]  /*27a0*/  MUFU.SIN R28, R8 ;  /* 0x00000008001c7308 */ /* 0x000fe20000000400 */
[----:B------:R-:W-:Y:S01]  /*27b0*/  FMUL.RZ R10, R7, 0.15915493667125701904 ;  /* 0x3e22f983070a7820 */ /* 0x000fe2000040c000 */
[----:B------:R-:W-:Y:S01]  /*27c0*/  FMUL.FTZ R7, R88, UR19 ;  /* 0x0000001358077c20 */ /* 0x000fe20008410000 */
[----:B------:R-:W-:Y:S01]  /*27d0*/  FMUL.FTZ R6, R49, UR19 ;  /* 0x0000001331067c20 */ /* 0x000fe20008410000 */
[-C--:B------:R-:W-:Y:S01]  /*27e0*/  FMUL.FTZ R18, R84, R22.reuse ;  /* 0x0000001654127220 */ /* 0x080fe20000410000 */
[-C--:B------:R-:W-:Y:S01]  /*27f0*/  FMUL.FTZ R26, R82, R22.reuse ;  /* 0x00000016521a7220 */ /* 0x080fe20000410000 */
[----:B------:R-:W-:Y:S01]  /*2800*/  FMUL.RZ R12, R7, 0.15915493667125701904 ;  /* 0x3e22f983070c7820 */ /* 0x000fe2000040c000 */
[----:B------:R-:W-:Y:S01]  /*2810*/  FMUL.FTZ R7, R87, UR19 ;  /* 0x0000001357077c20 */ /* 0x000fe20008410000 */
[----:B------:R3:W-:Y:S01]  /*2820*/  MUFU.COS R72, R8 ;  /* 0x0000000800487308 */ /* 0x0007e20000000000 */
[----:B------:R-:W-:Y:S01]  /*2830*/  FMUL.RZ R52, R6, 0.15915493667125701904 ;  /* 0x3e22f98306347820 */ /* 0x000fe2000040c000 */
[-C--:B------:R-:W-:Y:S01]  /*2840*/  FMUL.FTZ R6, R89, R22.reuse ;  /* 0x0000001659067220 */ /* 0x080fe20000410000 */
[----:B------:R-:W-:Y:S01]  /*2850*/  FMUL.RZ R14, R7, 0.15915493667125701904 ;  /* 0x3e22f983070e7820 */ /* 0x000fe2000040c000 */
[----:B------:R-:W-:Y:S01]  /*2860*/  FMUL.FTZ R7, R86, UR19 ;  /* 0x0000001356077c20 */ /* 0x000fe20008410000 */
[----:B------:R-:W-:-:S03]  /*2870*/  FMUL.FTZ R20, R83, R22 ;  /* 0x0000001653147220 */ /* 0x000fc60000410000 */
[----:B------:R-:W-:Y:S01]  /*2880*/  MUFU.SIN R9, R10 ;  /* 0x0000000a00097308 */ /* 0x000fe20000000400 */
[----:B---3--:R-:W-:Y:S01]  /*2890*/  FMUL.RZ R8, R7, 0.15915493667125701904 ;  /* 0x3e22f98307087820 */ /* 0x008fe2000040c000 */
[----:B------:R-:W-:-:S06]  /*28a0*/  FMUL.FTZ R7, R85, UR19 ;  /* 0x0000001355077c20 */ /* 0x000fcc0008410000 */
[----:B------:R3:W-:Y:S08]  /*28b0*/  MUFU.COS R11, R10 ;  /* 0x0000000a000b7308 */ /* 0x0007f00000000000 */
[----:B------:R-:W-:Y:S01]  /*28c0*/  MUFU.SIN R13, R12 ;  /* 0x0000000c000d7308 */ /* 0x000fe20000000400 */
[----:B---3--:R-:W-:Y:S01]  /*28d0*/  FMUL.RZ R10, R7, 0.15915493667125701904 ;  /* 0x3e22f983070a7820 */ /* 0x008fe2000040c000 */
[----:B------:R-:W-:-:S06]  /*28e0*/  FMUL.FTZ R7, R84, UR19 ;  /* 0x0000001354077c20 */ /* 0x000fcc0008410000 */
[----:B------:R3:W-:Y:S08]  /*28f0*/  MUFU.COS R15, R12 ;  /* 0x0000000c000f7308 */ /* 0x0007f00000000000 */
[----:B-1----:R-:W-:Y:S01]  /*2900*/  MUFU.SIN R17, R14 ;  /* 0x0000000e00117308 */ /* 0x002fe20000000400 */
[----:B---3--:R-:W-:Y:S01]  /*2910*/  FMUL.RZ R12, R7, 0.15915493667125701904 ;  /* 0x3e22f983070c7820 */ /* 0x008fe2000040c000 */
[----:B------:R-:W-:-:S06]  /*2920*/  FMUL.FTZ R7, R83, UR19 ;  /* 0x0000001353077c20 */ /* 0x000fcc0008410000 */
[----:B------:R3:W4:Y:S08]  /*2930*/  MUFU.COS R19, R14 ;  /* 0x0000000e00137308 */ /* 0x0007300000000000 */
        /* <DEDUP_REMOVED lines=8> */
[----:B------:R-:W5:Y:S01]  /*29c0*/  MUFU.SIN R29, R12 ;  /* 0x0000000c001d7308 */ /* 0x000f620000000400 */
[----:B---3--:R-:W-:Y:S01]  /*29d0*/  FMUL.RZ R10, R7, 0.15915493667125701904 ;  /* 0x3e22f983070a7820 */ /* 0x008fe2000040c000 */
[----:B------:R-:W-:-:S06]  /*29e0*/  FMUL.FTZ R7, R80, UR19 ;  /* 0x0000001350077c20 */ /* 0x000fcc0008410000 */
[----:B------:R3:W1:Y:S08]  /*29f0*/  MUFU.COS R31, R12 ;  /* 0x0000000c001f7308 */ /* 0x0006700000000000 */
[----:B------:R-:W-:Y:S01]  /*2a00*/  MUFU.SIN R33, R14 ;  /* 0x0000000e00217308 */ /* 0x000fe20000000400 */
[----:B---3--:R-:W-:Y:S01]  /*2a10*/  FMUL.RZ R12, R7, 0.15915493667125701904 ;  /* 0x3e22f983070c7820 */ /* 0x008fe2000040c000 */
[----:B------:R-:W-:-:S06]  /*2a20*/  FMUL.FTZ R7, R79, UR19 ;  /* 0x000000134f077c20 */ /* 0x000fcc0008410000 */
[----:B------:R-:W-:Y:S08]  /*2a30*/  MUFU.SIN R34, R12 ;  /* 0x0000000c00227308 */ /* 0x000ff00000000400 */
[----:B------:R3:W-:Y:S08]  /*2a40*/  MUFU.COS R36, R12 ;  /* 0x0000000c00247308 */ /* 0x0007f00000000000 */
[----:B------:R0:W-:Y:S01]  /*2a50*/  MUFU.COS R35, R14 ;  /* 0x0000000e00237308 */ /* 0x0001e20000000000 */
[----:B---3--:R-:W-:-:S07]  /*2a60*/  FMUL.FTZ R12, R87, R22 ;  /* 0x00000016570c7220 */ /* 0x008fce0000410000 */
[----:B------:R-:W4:Y:S01]  /*2a70*/  MUFU.EX2 R12, R12 ;  /* 0x0000000c000c7308 */ /* 0x000f220000000800 */
[----:B0-----:R-:W-:Y:S01]  /*2a80*/  FMUL.RZ R14, R7, 0.15915493667125701904 ;  /* 0x3e22f983070e7820 */ /* 0x001fe2000040c000 */
[----:B------:R-:W-:Y:S02]  /*2a90*/  FMUL.FTZ R7, R78, UR19 ;  /* 0x000000134e077c20 */ /* 0x000fe40008410000 */
[----:B------:R-:W-:Y:S08]  /*2aa0*/  MUFU.SIN R37, R8 ;  /* 0x0000000800257308 */ /* 0x000ff00000000400 */
[----:B------:R0:W-:Y:S08]  /*2ab0*/  MUFU.COS R39, R8 ;  /* 0x0000000800277308 */ /* 0x0001f00000000000 */
[----:B------:R-:W-:Y:S01]  /*2ac0*/  MUFU.SIN R30, R10 ;  /* 0x0000000a001e7308 */ /* 0x000fe20000000400 */
[----:B0-----:R-:W-:Y:S01]  /*2ad0*/  FMUL.RZ R8, R7, 0.15915493667125701904 ;  /* 0x3e22f98307087820 */ /* 0x001fe2000040c000 */
[----:B------:R-:W-:-:S04]  /*2ae0*/  FMUL.FTZ R7, R77, UR19 ;  /* 0x000000134d077c20 */ /* 0x000fc80008410000 */
[----:B------:R-:W-:Y:S02]  /*2af0*/  FMUL.RZ R7, R7, 0.15915493667125701904 ;  /* 0x3e22f98307077820 */ /* 0x000fe4000040c000 */
[----:B------:R-:W-:Y:S08]  /*2b00*/  MUFU.SIN R42, R8 ;  /* 0x00000008002a7308 */ /* 0x000ff00000000400 */
[----:B------:R0:W-:Y:S08]  /*2b10*/  MUFU.COS R44, R8 ;  /* 0x00000008002c7308 */ /* 0x0001f00000000000 */
[----:B------:R3:W1:Y:S08]  /*2b20*/  MUFU.COS R32, R10 ;  /* 0x0000000a00207308 */ /* 0x0006700000000000 */
[----:B0-----:R2:W-:Y:S01]  /*2b30*/  MUFU.EX2 R8, R6 ;  /* 0x0000000600087308 */ /* 0x0015e20000000800 */
[----:B---3--:R-:W-:-:S03]  /*2b40*/  FMUL.FTZ R10, R88, R22 ;  /* 0x00000016580a7220 */ /* 0x008fc60000410000 */
[----:B------:R-:W-:Y:S01]  /*2b50*/  MUFU.SIN R38, R14 ;  /* 0x0000000e00267308 */ /* 0x000fe20000000400 */
[----:B--2---:R-:W-:-:S07]  /*2b60*/  FMUL.FTZ R6, R2, R5 ;  /* 0x0000000502067220 */ /* 0x004fce0000410000 */
[----:B------:R0:W2:Y:S01]  /*2b70*/  MUFU.COS R40, R14 ;  /* 0x0000000e00287308 */ /* 0x0000a20000000000 */
[----:B------:R-:W-:Y:S01]  /*2b80*/  FFMA.FTZ R189, R3, R4, R6 ;  /* 0x0000000403bd7223 */ /* 0x000fe20000010006 */
[----:B----4-:R-:W-:Y:S01]  /*2b90*/  FMUL.FTZ R6, R12, R19 ;  /* 0x000000130c067220 */ /* 0x010fe20000410000 */
[-C--:B------:R-:W-:Y:S02]  /*2ba0*/  FMUL.FTZ R19, R81, R22.reuse ;  /* 0x0000001651137220 */ /* 0x080fe40000410000 */
[-C--:B------:R-:W-:Y:S01]  /*2bb0*/  FMUL.FTZ R175, R105, -R189.reuse ;  /* 0x800000bd69af7220 */ /* 0x080fe20000410000 */
[-C--:B------:R-:W-:Y:S01]  /*2bc0*/  FMUL.FTZ R176, R104, -R189.reuse ;  /* 0x800000bd68b07220 */ /* 0x080fe20000410000 */
[-C--:B------:R-:W-:Y:S01]  /*2bd0*/  FMUL.FTZ R177, R103, -R189.reuse ;  /* 0x800000bd67b17220 */ /* 0x080fe20000410000 */
[----:B------:R-:W-:Y:S01]  /*2be0*/  MUFU.SIN R43, R16 ;  /* 0x00000010002b7308 */ /* 0x000fe20000000400 */
[----:B0-----:R-:W-:Y:S01]  /*2bf0*/  FMUL.FTZ R14, R86, R22 ;  /* 0x00000016560e7220 */ /* 0x001fe20000410000 */
[-C--:B------:R-:W-:Y:S01]  /*2c00*/  FMUL.FTZ R178, R102, -R189.reuse ;  /* 0x800000bd66b27220 */ /* 0x080fe20000410000 */
[-C--:B------:R-:W-:Y:S01]  /*2c10*/  FMUL.FTZ R179, R101, -R189.reuse ;  /* 0x800000bd65b37220 */ /* 0x080fe20000410000 */
[-C--:B------:R-:W-:Y:S01]  /*2c20*/  FMUL.FTZ R180, R100, -R189.reuse ;  /* 0x800000bd64b47220 */ /* 0x080fe20000410000 */
[-C--:B------:R-:W-:Y:S01]  /*2c30*/  FMUL.FTZ R181, R99, -R189.reuse ;  /* 0x800000bd63b57220 */ /* 0x080fe20000410000 */
[-C--:B------:R-:W-:Y:S01]  /*2c40*/  FMUL.FTZ R182, R98, -R189.reuse ;  /* 0x800000bd62b67220 */ /* 0x080fe20000410000 */
[-C--:B------:R-:W-:Y:S01]  /*2c50*/  FMUL.FTZ R183, R97, -R189.reuse ;  /* 0x800000bd61b77220 */ /* 0x080fe20000410000 */
[----:B------:R0:W-:Y:S01]  /*2c60*/  MUFU.COS R45, R16 ;  /* 0x00000010002d7308 */ /* 0x0001e20000000000 */
[-C--:B------:R-:W-:Y:S01]  /*2c70*/  FMUL.FTZ R184, R96, -R189.reuse ;  /* 0x800000bd60b87220 */ /* 0x080fe20000410000 */
[-C--:B------:R-:W-:Y:S01]  /*2c80*/  FMUL.FTZ R185, R95, -R189.reuse ;  /* 0x800000bd5fb97220 */ /* 0x080fe20000410000 */
[-C--:B------:R-:W-:Y:S01]  /*2c90*/  FMUL.FTZ R186, R94, -R189.reuse ;  /* 0x800000bd5eba7220 */ /* 0x080fe20000410000 */
[-C--:B------:R-:W-:Y:S01]  /*2ca0*/  FMUL.FTZ R187, R93, -R189.reuse ;  /* 0x800000bd5dbb7220 */ /* 0x080fe20000410000 */
[----:B------:R-:W-:-:S03]  /*2cb0*/  FMUL.FTZ R188, R92, -R189 ;  /* 0x800000bd5cbc7220 */ /* 0x000fc60000410000 */
[----:B------:R-:W3:Y:S01]  /*2cc0*/  MUFU.EX2 R10, R10 ;  /* 0x0000000a000a7308 */ /* 0x000ee20000000800 */
[----:B0-----:R-:W-:-:S03]  /*2cd0*/  FMUL.FTZ R16, R85, R22 ;  /* 0x0000001655107220 */ /* 0x001fc60000410000 */
[----:B------:R-:W5:Y:S04]  /*2ce0*/  MUFU.EX2 R18, R18 ;  /* 0x0000001200127308 */ /* 0x000f680000000800 */
[----:B------:R-:W0:Y:S04]  /*2cf0*/  MUFU.EX2 R14, R14 ;  /* 0x0000000e000e7308 */ /* 0x000e280000000800 */
[----:B------:R-:W4:Y:S04]  /*2d00*/  MUFU.EX2 R19, R19 ;  /* 0x0000001300137308 */ /* 0x000f280000000800 */
[----:B------:R-:W2:Y:S04]  /*2d10*/  MUFU.EX2 R16, R16 ;  /* 0x0000001000107308 */ /* 0x000ea80000000800 */
[----:B------:R1:W2:Y:S04]  /*2d20*/  MUFU.EX2 R24, R20 ;  /* 0x0000001400187308 */ /* 0x0002a80000000800 */
[----:B------:R-:W2:Y:S04]  /*2d30*/  MUFU.EX2 R26, R26 ;  /* 0x0000001a001a7308 */ /* 0x000ea80000000800 */
[----:B------:R-:W-:Y:S01]  /*2d40*/  MUFU.SIN R46, R7 ;  /* 0x00000007002e7308 */ /* 0x000fe20000000400 */
[----:B-1----:R-:W-:-:S07]  /*2d50*/  FMUL.FTZ R20, R90, R22 ;  /* 0x000000165a147220 */ /* 0x002fce0000410000 */
[----:B------:R1:W2:Y:S08]  /*2d60*/  MUFU.COS R48, R7 ;  /* 0x0000000700307308 */ /* 0x0002b00000000000 */
[----:B------:R-:W2:Y:S01]  /*2d70*/  MUFU.EX2 R73, R20 ;  /* 0x0000001400497308 */ /* 0x000ea20000000800 */
[----:B-1----:R-:W-:Y:S01]  /*2d80*/  FMUL.FTZ R7, R3, R5 ;  /* 0x0000000503077220 */ /* 0x002fe20000410000 */
[----:B---3--:R-:W-:Y:S01]  /*2d90*/  FMUL.FTZ R5, R10, R13 ;  /* 0x0000000d0a057220 */ /* 0x008fe20000410000 */
[----:B------:R-:W-:Y:S01]  /*2da0*/  FMUL.FTZ R3, R8, R9 ;  /* 0x0000000908037220 */ /* 0x000fe20000410000 */
[----:B-----5:R-:W-:Y:S01]  /*2db0*/  FMUL.FTZ R13, R18, R29 ;  /* 0x0000001d120d7220 */ /* 0x020fe20000410000 */
[----:B------:R-:W-:Y:S01]  /*2dc0*/  FFMA.FTZ R47, R2, R4, -R7 ;  /* 0x00000004022f7223 */ /* 0x000fe20000010807 */
[----:B------:R-:W-:Y:S01]  /*2dd0*/  FMUL.FTZ R7, R12, R17 ;  /* 0x000000110c077220 */ /* 0x000fe20000410000 */
[----:B------:R-:W-:Y:S01]  /*2de0*/  FMUL.FTZ R2, R8, R11 ;  /* 0x0000000b08027220 */ /* 0x000fe20000410000 */
[----:B------:R-:W-:Y:S01]  /*2df0*/  FMUL.FTZ R12, R18, R31 ;  /* 0x0000001f120c7220 */ /* 0x000fe20000410000 */
[----:B------:R-:W-:Y:S01]  /*2e00*/  FMUL.FTZ R4, R10, R15 ;  /* 0x0000000f0a047220 */ /* 0x000fe20000410000 */
[C---:B0-----:R-:W-:Y:S01]  /*2e10*/  FMUL.FTZ R8, R14.reuse, R23 ;  /* 0x000000170e087220 */ /* 0x041fe20000410000 */
[----:B------:R-:W-:Y:S01]  /*2e20*/  FMUL.FTZ R9, R14, R21 ;  /* 0x000000150e097220 */ /* 0x000fe20000410000 */
[----:B----4-:R-:W-:Y:S01]  /*2e30*/  FMUL.FTZ R18, R19, R32 ;  /* 0x0000002013127220 */ /* 0x010fe20000410000 */
[C---:B--2---:R-:W-:Y:S01]  /*2e40*/  FMUL.FTZ R10, R16.reuse, R27 ;  /* 0x0000001b100a7220 */ /* 0x044fe20000410000 */
[----:B------:R-:W-:Y:S01]  /*2e50*/  FMUL.FTZ R11, R16, R25 ;  /* 0x00000019100b7220 */ /* 0x000fe20000410000 */
[-C--:B------:R-:W-:Y:S01]  /*2e60*/  FMUL.FTZ R21, R80, R22.reuse ;  /* 0x0000001650157220 */ /* 0x080fe20000410000 */
[----:B------:R-:W-:Y:S01]  /*2e70*/  FMUL.FTZ R23, R79, R22 ;  /* 0x000000164f177220 */ /* 0x000fe20000410000 */
[----:B------:R-:W-:Y:S01]  /*2e80*/  FMUL.FTZ R19, R19, R30 ;  /* 0x0000001e13137220 */ /* 0x000fe20000410000 */
[C---:B------:R-:W-:Y:S01]  /*2e90*/  FMUL.FTZ R14, R24.reuse, R35 ;  /* 0x00000023180e7220 */ /* 0x040fe20000410000 */
[----:B------:R-:W-:Y:S01]  /*2ea0*/  FMUL.FTZ R15, R24, R33 ;  /* 0x00000021180f7220 */ /* 0x000fe20000410000 */
[C---:B------:R-:W-:Y:S01]  /*2eb0*/  FMUL.FTZ R16, R26.reuse, R39 ;  /* 0x000000271a107220 */ /* 0x040fe20000410000 */
[----:B------:R-:W-:Y:S01]  /*2ec0*/  FMUL.FTZ R17, R26, R37 ;  /* 0x000000251a117220 */ /* 0x000fe20000410000 */
[-C--:B------:R-:W-:Y:S01]  /*2ed0*/  FMUL.FTZ R30, R76, R22.reuse ;  /* 0x000000164c1e7220 */ /* 0x080fe20000410000 */
[-C--:B------:R-:W-:Y:S01]  /*2ee0*/  FMUL.FTZ R24, R78, R22.reuse ;  /* 0x000000164e187220 */ /* 0x080fe20000410000 */
[-C--:B------:R-:W-:Y:S01]  /*2ef0*/  FMUL.FTZ R26, R77, R22.reuse ;  /* 0x000000164d1a7220 */ /* 0x080fe20000410000 */
[----:B------:R-:W-:Y:S01]  /*2f00*/  FMUL.FTZ R31, R49, R22 ;  /* 0x00000016311f7220 */ /* 0x000fe20000410000 */
[----:B------:R-:W-:Y:S01]  /*2f10*/  MUFU.SIN R50, R52 ;  /* 0x0000003400327308 */ /* 0x000fe20000000400 */
[----:B------:R-:W-:Y:S01]  /*2f20*/  MOV R29, UR16 ;  /* 0x00000010001d7c02 */ /* 0x000fe20008000f00 */
[----:B------:R-:W-:Y:S01]  /*2f30*/  UMOV UR16, 0x400 ;  /* 0x0000040000107882 */ /* 0x000fe20000000000 */
[----:B------:R-:W-:Y:S01]  /*2f40*/  FMUL.FTZ R72, R73, R72 ;  /* 0x0000004849487220 */ /* 0x000fe20000410000 */
[----:B------:R-:W-:Y:S01]  /*2f50*/  ULEA UR16, UR17, UR16, 0x18 ;  /* 0x0000001011107291 */ /* 0x000fe2000f8ec0ff */
[----:B------:R-:W-:Y:S01]  /*2f60*/  IADD3 R29, PT, PT, R29, UR8, RZ ;  /* 0x000000081d1d7c10 */ /* 0x000fe2000fffe0ff */
[----:B------:R-:W-:Y:S01]  /*2f70*/  FMUL.FTZ R73, R73, R28 ;  /* 0x0000001c49497220 */ /* 0x000fe20000410000 */
[----:B------:R-:W-:Y:S01]  /*2f80*/  @P0 IADD3 R29, PT, PT, R172, 0x200, RZ ;  /* 0x00000200ac1d0810 */ /* 0x000fe20007ffe0ff */
[----:B------:R-:W0:Y:S01]  /*2f90*/  MUFU.COS R52, R52 ;  /* 0x0000003400347308 */ /* 0x000e220000000000 */
[-C--:B------:R-:W-:Y:S01]  /*2fa0*/  FMUL.FTZ R32, R0, R47.reuse ;  /* 0x0000002f00207220 */ /* 0x080fe20000410000 */
[-C--:B------:R-:W-:Y:S01]  /*2fb0*/  FMUL.FTZ R33, R105, R47.reuse ;  /* 0x0000002f69217220 */ /* 0x080fe20000410000 */
[----:B------:R-:W-:Y:S01]  /*2fc0*/  LEA R41, R29, UR16, 0x3 ;  /* 0x000000101d297c11 */ /* 0x000fe2000f8e18ff */
[-C--:B------:R-:W-:Y:S01]  /*2fd0*/  FMUL.FTZ R35, R103, R47.reuse ;  /* 0x0000002f67237220 */ /* 0x080fe20000410000 */
[-C--:B------:R-:W-:Y:S01]  /*2fe0*/  FMUL.FTZ R37, R101, R47.reuse ;  /* 0x0000002f65257220 */ /* 0x080fe20000410000 */
[----:B------:R-:W-:-:S02]  /*2ff0*/  FMUL.FTZ R39, R99, R47 ;  /* 0x0000002f63277220 */ /* 0x000fc40000410000 */
[----:B------:R-:W1:Y:S01]  /*3000*/  MUFU.EX2 R21, R21 ;  /* 0x0000001500157308 */ /* 0x000e620000000800 */
[----:B------:R2:W-:Y:S03]  /*3010*/  STS.64 [R41+0x2510], R72 ;  /* 0x0025104829007388 */ /* 0x0005e60000000a00 */
[----:B------:R-:W3:Y:S04]  /*3020*/  MUFU.EX2 R23, R23 ;  /* 0x0000001700177308 */ /* 0x000ee80000000800 */
[----:B------:R-:W4:Y:S04]  /*3030*/  MUFU.EX2 R25, R24 ;  /* 0x0000001800197308 */ /* 0x000f280000000800 */
[----:B------:R-:W5:Y:S01]  /*3040*/  MUFU.EX2 R27, R26 ;  /* 0x0000001a001b7308 */ /* 0x000f620000000800 */
[-C--:B--2---:R-:W-:Y:S01]  /*3050*/  FMUL.FTZ R41, R97, R47.reuse ;  /* 0x0000002f61297220 */ /* 0x084fe20000410000 */
[C---:B-1----:R-:W-:Y:S01]  /*3060*/  FMUL.FTZ R20, R21.reuse, R36 ;  /* 0x0000002415147220 */ /* 0x042fe20000410000 */
[----:B------:R-:W-:Y:S01]  /*3070*/  FMUL.FTZ R21, R21, R34 ;  /* 0x0000002215157220 */ /* 0x000fe20000410000 */
[----:B------:R-:W1:Y:S01]  /*3080*/  MUFU.EX2 R30, R30 ;  /* 0x0000001e001e7308 */ /* 0x000e620000000800 */
[-C--:B------:R-:W-:Y:S01]  /*3090*/  FMUL.FTZ R34, R104, R47.reuse ;  /* 0x0000002f68227220 */ /* 0x080fe20000410000 */
[C---:B---3--:R-:W-:Y:S01]  /*30a0*/  FMUL.FTZ R22, R23.reuse, R40 ;  /* 0x0000002817167220 */ /* 0x048fe20000410000 */
[----:B------:R-:W-:Y:S01]  /*30b0*/  FMUL.FTZ R23, R23, R38 ;  /* 0x0000002617177220 */ /* 0x000fe20000410000 */
[----:B------:R-:W0:Y:S01]  /*30c0*/  MUFU.EX2 R31, R31 ;  /* 0x0000001f001f7308 */ /* 0x000e220000000800 */
[-C--:B------:R-:W-:Y:S01]  /*30d0*/  FMUL.FTZ R36, R102, R47.reuse ;  /* 0x0000002f66247220 */ /* 0x080fe20000410000 */
[C---:B----4-:R-:W-:Y:S01]  /*30e0*/  FMUL.FTZ R24, R25.reuse, R44 ;  /* 0x0000002c19187220 */ /* 0x050fe20000410000 */
[----:B------:R-:W-:Y:S01]  /*30f0*/  FMUL.FTZ R25, R25, R42 ;  /* 0x0000002a19197220 */ /* 0x000fe20000410000 */
[-C--:B------:R-:W-:Y:S01]  /*3100*/  FMUL.FTZ R38, R100, R47.reuse ;  /* 0x0000002f64267220 */ /* 0x080fe20000410000 */
[-C--:B------:R-:W-:Y:S01]  /*3110*/  FMUL.FTZ R40, R98, R47.reuse ;  /* 0x0000002f62287220 */ /* 0x080fe20000410000 */
[C---:B-----5:R-:W-:Y:S01]  /*3120*/  FMUL.FTZ R26, R27.reuse, R48 ;  /* 0x000000301b1a7220 */ /* 0x060fe20000410000 */
[----:B------:R-:W-:Y:S01]  /*3130*/  FMUL.FTZ R27, R27, R46 ;  /* 0x0000002e1b1b7220 */ /* 0x000fe20000410000 */
[-C--:B------:R-:W-:Y:S01]  /*3140*/  FMUL.FTZ R42, R96, R47.reuse ;  /* 0x0000002f602a7220 */ /* 0x080fe20000410000 */
[----:B------:R-:W-:Y:S01]  /*3150*/  FMUL.FTZ R44, R94, R47 ;  /* 0x0000002f5e2c7220 */ /* 0x000fe20000410000 */
[C---:B-1----:R-:W-:Y:S01]  /*3160*/  FMUL.FTZ R28, R30.reuse, R45 ;  /* 0x0000002d1e1c7220 */ /* 0x042fe20000410000 */
[----:B------:R-:W-:Y:S01]  /*3170*/  FMUL.FTZ R29, R30, R43 ;  /* 0x0000002b1e1d7220 */ /* 0x000fe20000410000 */
[-C--:B------:R-:W-:Y:S01]  /*3180*/  FMUL.FTZ R43, R95, R47.reuse ;  /* 0x0000002f5f2b7220 */ /* 0x080fe20000410000 */
[-C--:B------:R-:W-:Y:S01]  /*3190*/  FMUL.FTZ R45, R93, R47.reuse ;  /* 0x0000002f5d2d7220 */ /* 0x080fe20000410000 */
[C---:B0-----:R-:W-:Y:S01]  /*31a0*/  FMUL.FTZ R30, R31.reuse, R52 ;  /* 0x000000341f1e7220 */ /* 0x041fe20000410000 */
[----:B------:R-:W-:Y:S01]  /*31b0*/  FMUL.FTZ R46, R92, R47 ;  /* 0x0000002f5c2e7220 */ /* 0x000fe20000410000 */
[----:B------:R-:W-:Y:S01]  /*31c0*/  FMUL.FTZ R48, R0, -R189 ;  /* 0x800000bd00307220 */ /* 0x000fe20000410000 */
[----:B------:R-:W-:Y:S01]  /*31d0*/  FMUL.FTZ R31, R31, R50 ;  /* 0x000000321f1f7220 */ /* 0x000fe20000410000 */
[C---:B------:R-:W-:Y:S01]  /*31e0*/  FMUL.FTZ R47, R91.reuse, R47 ;  /* 0x0000002f5b2f7220 */ /* 0x040fe20000410000 */
[----:B------:R-:W-:Y:S01]  /*31f0*/  FMUL.FTZ R189, R91, -R189 ;  /* 0x800000bd5bbd7220 */ /* 0x000fe20000410000 */
[----:B------:R-:W-:Y:S06]  /*3200*/  BAR.SYNC.DEFER_BLOCKING 0x0 ;  /* 0x0000000000007b1d */ /* 0x000fec0000010000 */
[----:B------:R-:W-:Y:S05]  /*3210*/  @P2 BRA `(.L_x_3) ;  /* 0x0000000000242947 */ /* 0x000fea0003800000 */
[----:B------:R-:W-:Y:S01]  /*3220*/  UISETP.NE.AND UP0, UPT, UR15, UR49, UPT ;  /* 0x000000310f00728c */ /* 0x000fe2000bf05270 */
[----:B------:R-:W-:Y:S01]  /*3230*/  HFMA2 R50, -RZ, RZ, 1.875, 0 ;  /* 0x3f800000ff327431 */ /* 0x000fe200000001ff */
[----:B------:R-:W-:-:S07]  /*3240*/  MOV R51, RZ ;  /* 0x000000ff00337202 */ /* 0x000fce0000000f00 */
[----:B------:R-:W-:Y:S05]  /*3250*/  BRA.U !UP0, `(.L_x_4) ;  /* 0x00000001081c7547 */ /* 0x000fea000b800000 */
[----:B------:R-:W-:-:S04]  /*3260*/  ULOP3.LUT UR17, UR28, 0x100, URZ, 0xc0, !UPT ;  /* 0x000001001c117892 */ /* 0x000fc8000f8ec0ff */
[----:B------:R-:W-:-:S04]  /*3270*/  UIADD3 UR17, UPT, UPT, UR17, UR8, URZ ;  /* 0x0000000811117290 */ /* 0x000fc8000fffe0ff */
[----:B------:R-:W-:-:S09]  /*3280*/  ULEA UR17, UR17, UR16, 0x3 ;  /* 0x0000001011117291 */ /* 0x000fd2000f8e18ff */
[----:B------:R-:W1:Y:S01]  /*3290*/  LDS.64 R50, [UR17+0x2510] ;  /* 0x00251011ff327984 */ /* 0x000e620008000a00 */
[----:B------:R-:W-:Y:S05]  /*32a0*/  BRA `(.L_x_4) ;  /* 0x0000000000087947 */ /* 0x000fea0003800000 */
.L_x_3:
[----:B------:R-:W-:-:S06]  /*32b0*/  LEA R50, R172, UR16, 0x3 ;  /* 0x00000010ac327c11 */ /* 0x000fcc000f8e18ff */
[----:B------:R-:W0:Y:S02]  /*32c0*/  LDS.64 R50, [R50+0x3518] ;  /* 0x0035180032327984 */ /* 0x000e240000000a00 */
.L_x_4:
[----:B------:R-:W-:Y:S05]  /*32d0*/  BSYNC.RECONVERGENT B0 ;  /* 0x0000000000007941 */ /* 0x000fea0003800200 */
.L_x_2:
[----:B------:R-:W2:Y:S01]  /*32e0*/  @P1 LDC R53, c[0x0][0x38c] ;  /* 0x0000e300ff351b82 */ /* 0x000ea20000000800 */
[----:B------:R-:W-:Y:S01]  /*32f0*/  MOV R52, UR15 ;  /* 0x0000000f00347c02 */ /* 0x000fe20008000f00 */
[----:B------:R-:W-:Y:S01]  /*3300*/  HFMA2 R55, -RZ, RZ, 0, 9.5367431640625e-07 ;  /* 0x00000010ff377431 */ /* 0x000fe200000001ff */
[----:B------:R-:W-:Y:S02]  /*3310*/  MOV R64, 0x3f800000 ;  /* 0x3f80000000407802 */ /* 0x000fe40000000f00 */
[----:B------:R-:W-:Y:S02]  /*3320*/  CS2R R66, SRZ ;  /* 0x0000000000427805 */ /* 0x000fe4000001ff00 */
[----:B------:R-:W-:Y:S01]  /*3330*/  @P1 IADD3 R52, PT, PT, R52, -0x2, RZ ;  /* 0xfffffffe34341810 */ /* 0x000fe20007ffe0ff */
[----:B------:R-:W-:Y:S01]  /*3340*/  FMUL.FTZ R54, R90, R137 ;  /* 0x000000895a367220 */ /* 0x000fe20000410000 */
[----:B------:R-:W-:Y:S01]  /*3350*/  FMUL.FTZ R57, RZ, R3 ;  /* 0x00000003ff397220 */ /* 0x000fe20000410000 */
[----:B------:R-:W-:-:S02]  /*3360*/  HFMA2 R65, -RZ, RZ, 0, 0 ;  /* 0x00000000ff417431 */ /* 0x000fc400000001ff */
[----:B--2---:R-:W-:-:S04]  /*3370*/  @P1 IMAD R52, R52, R53, UR8 ;  /* 0x0000000834341e24 */ /* 0x004fc8000f8e0235 */
[----:B------:R-:W-:-:S04]  /*3380*/  @P1 IMAD.WIDE R52, R52, R55, UR4 ;  /* 0x0000000434341e25 */ /* 0x000fc8000f8e0237 */
[-C--:B------:R-:W-:Y:S01]  /*3390*/  FMUL.FTZ R55, R3, R54.reuse ;  /* 0x0000003603377220 */ /* 0x080fe20000410000 */
[----:B------:R-:W-:-:S03]  /*33a0*/  FFMA.FTZ R54, R2, R54, -R57 ;  /* 0x0000003602367223 */ /* 0x000fc60000010839 */
[----:B------:R-:W-:Y:S01]  /*33b0*/  FFMA.FTZ R55, RZ, R2, R55 ;  /* 0x00000002ff377223 */ /* 0x000fe20000010037 */
[----:B------:R-:W-:Y:S01]  /*33c0*/  FFMA.FTZ R54, R89, R136, R54 ;  /* 0x0000008859367223 */ /* 0x000fe20000010036 */
[----:B------:R2:W5:Y:S01]  /*33d0*/  @P1 LDG.E.128 R64, desc[UR30][R52.64] ;  /* 0x0000001e34401981 */ /* 0x000562000c1e1d00 */
[C---:B------:R-:W-:Y:S01]  /*33e0*/  ISETP.GT.U32.AND P2, PT, R172.reuse, 0x1f, PT ;  /* 0x0000001fac00780c */ /* 0x040fe20003f44070 */
[----:B------:R-:W-:Y:S01]  /*33f0*/  FADD.FTZ R55, RZ, R55 ;  /* 0x00000037ff377221 */ /* 0x000fe20000010000 */
[C---:B------:R-:W-:Y:S01]  /*3400*/  FMUL.FTZ R59, R5.reuse, R54 ;  /* 0x00000036053b7220 */ /* 0x040fe20000410000 */
[----:B------:R-:W-:Y:S02]  /*3410*/  LEA.HI R190, R172, R172, RZ, 0x1e ;  /* 0x000000acacbe7211 */ /* 0x000fe400078ff0ff */
[-C--:B------:R-:W-:Y:S01]  /*3420*/  FMUL.FTZ R57, R5, R55.reuse ;  /* 0x0000003705397220 */ /* 0x080fe20000410000 */
[----:B------:R-:W-:Y:S01]  /*3430*/  FFMA.FTZ R59, R4, R55, R59 ;  /* 0x00000037043b7223 */ /* 0x000fe2000001003b */
[----:B------:R-:W-:-:S02]  /*3440*/  LEA R190, R190, UR16, 0x4 ;  /* 0x00000010bebe7c11 */ /* 0x000fc4000f8e20ff */
[----:B------:R-:W-:Y:S01]  /*3450*/  FFMA.FTZ R57, R4, R54, -R57 ;  /* 0x0000003604397223 */ /* 0x000fe20000010839 */
[----:B------:R-:W-:Y:S01]  /*3460*/  FADD.FTZ R59, RZ, R59 ;  /* 0x0000003bff3b7221 */ /* 0x000fe20000010000 */
[----:B------:R-:W-:Y:S02]  /*3470*/  LOP3.LUT R58, R58, 0xfffffffd, RZ, 0xc0, !PT ;  /* 0xfffffffd3a3a7812 */ /* 0x000fe400078ec0ff */
[----:B------:R-:W-:Y:S01]  /*3480*/  FFMA.FTZ R57, R88, R135, R57 ;  /* 0x0000008758397223 */ /* 0x000fe20000010039 */
[C---:B--2---:R-:W-:Y:S01]  /*3490*/  FMUL.FTZ R53, R7.reuse, R59 ;  /* 0x0000003b07357220 */ /* 0x044fe20000410000 */
[----:B------:R-:W-:Y:S02]  /*34a0*/  @P2 LOP3.LUT R58, R58, 0x2, RZ, 0xfc, !PT ;  /* 0x000000023a3a2812 */ /* 0x000fe400078efcff */
[-C--:B------:R-:W-:Y:S01]  /*34b0*/  FMUL.FTZ R54, R7, R57.reuse ;  /* 0x0000003907367220 */ /* 0x080fe20000410000 */
[----:B------:R-:W-:-:S03]  /*34c0*/  FFMA.FTZ R52, R6, R57, -R53 ;  /* 0x0000003906347223 */ /* 0x000fc60000010835 */
[----:B------:R-:W-:Y:S01]  /*34d0*/  FFMA.FTZ R54, R6, R59, R54 ;  /* 0x0000003b06367223 */ /* 0x000fe20000010036 */
[----:B------:R-:W-:-:S03]  /*34e0*/  FFMA.FTZ R52, R87, R134, R52 ;  /* 0x0000008657347223 */ /* 0x000fc60000010034 */
[----:B------:R-:W-:Y:S01]  /*34f0*/  FADD.FTZ R54, RZ, R54 ;  /* 0x00000036ff367221 */ /* 0x000fe20000010000 */
[----:B------:R-:W-:-:S03]  /*3500*/  FMUL.FTZ R55, R9, R52 ;  /* 0x0000003409377220 */ /* 0x000fc60000410000 */
[-C--:B------:R-:W-:Y:S01]  /*3510*/  FMUL.FTZ R53, R9, R54.reuse ;  /* 0x0000003609357220 */ /* 0x080fe20000410000 */
[----:B------:R-:W-:-:S03]  /*3520*/  FFMA.FTZ R55, R8, R54, R55 ;  /* 0x0000003608377223 */ /* 0x000fc60000010037 */
[----:B------:R-:W-:Y:S01]  /*3530*/  FFMA.FTZ R53, R8, R52, -R53 ;  /* 0x0000003408357223 */ /* 0x000fe20000010835 */
[----:B------:R-:W-:-:S03]  /*3540*/  FADD.FTZ R55, RZ, R55 ;  /* 0x00000037ff377221 */ /* 0x000fc60000010000 */
[----:B------:R-:W-:Y:S01]  /*3550*/  FFMA.FTZ R53, R86, R133, R53 ;  /* 0x0000008556357223 */ /* 0x000fe20000010035 */
[----:B------:R-:W-:-:S03]  /*3560*/  FMUL.FTZ R57, R11, R55 ;  /* 0x000000370b397220 */ /* 0x000fc60000410000 */
[-C--:B------:R-:W-:Y:S01]  /*3570*/  FMUL.FTZ R54, R11, R53.reuse ;  /* 0x000000350b367220 */ /* 0x080fe20000410000 */
[C---:B------:R-:W-:Y:S01]  /*3580*/  FFMA.FTZ R52, R10.reuse, R53, -R57 ;  /* 0x000000350a347223 */ /* 0x040fe20000010839 */
[----:B------:R-:W-:Y:S02]  /*3590*/  FMUL.FTZ R53, R73, R3 ;  /* 0x0000000349357220 */ /* 0x000fe40000410000 */
[----:B------:R-:W-:Y:S01]  /*35a0*/  FFMA.FTZ R54, R10, R55, R54 ;  /* 0x000000370a367223 */ /* 0x000fe20000010036 */
[----:B------:R-:W-:Y:S01]  /*35b0*/  FFMA.FTZ R55, R85, R132, R52 ;  /* 0x0000008455377223 */ /* 0x000fe20000010034 */
[C---:B------:R-:W-:Y:S01]  /*35c0*/  FMUL.FTZ R52, R72.reuse, R3 ;  /* 0x0000000348347220 */ /* 0x040fe20000410000 */
[-C--:B------:R-:W-:Y:S01]  /*35d0*/  FFMA.FTZ R53, R72, R2.reuse, -R53 ;  /* 0x0000000248357223 */ /* 0x080fe20000010835 */
[----:B------:R-:W-:Y:S01]  /*35e0*/  FADD.FTZ R54, RZ, R54 ;  /* 0x00000036ff367221 */ /* 0x000fe20000010000 */
[----:B------:R-:W-:Y:S01]  /*35f0*/  FMUL.FTZ R57, R13, R55 ;  /* 0x000000370d397220 */ /* 0x000fe20000410000 */
[----:B------:R-:W-:-:S02]  /*3600*/  FFMA.FTZ R52, R73, R2, R52 ;  /* 0x0000000249347223 */ /* 0x000fc40000010034 */
[-C--:B------:R-:W-:Y:S01]  /*3610*/  FMUL.FTZ R56, R13, R54.reuse ;  /* 0x000000360d387220 */ /* 0x080fe20000410000 */
[----:B------:R-:W-:-:S03]  /*3620*/  FFMA.FTZ R57, R12, R54, R57 ;  /* 0x000000360c397223 */ /* 0x000fc60000010039 */
[----:B------:R-:W-:Y:S01]  /*3630*/  FFMA.FTZ R59, R12, R55, -R56 ;  /* 0x000000370c3b7223 */ /* 0x000fe20000010838 */
[----:B------:R-:W-:Y:S01]  /*3640*/  FADD.FTZ R54, RZ, R57 ;  /* 0x00000039ff367221 */ /* 0x000fe20000010000 */
[C---:B------:R-:W-:Y:S01]  /*3650*/  FMUL.FTZ R55, R5.reuse, R52 ;  /* 0x0000003405377220 */ /* 0x040fe20000410000 */
[----:B------:R-:W-:Y:S01]  /*3660*/  FMUL.FTZ R57, R5, R53 ;  /* 0x0000003505397220 */ /* 0x000fe20000410000 */
[----:B------:R-:W-:Y:S01]  /*3670*/  FFMA.FTZ R59, R84, R131, R59 ;  /* 0x00000083543b7223 */ /* 0x000fe2000001003b */
[C---:B------:R-:W-:Y:S01]  /*3680*/  FMUL.FTZ R61, R15.reuse, R54 ;  /* 0x000000360f3d7220 */ /* 0x040fe20000410000 */
[C---:B------:R-:W-:Y:S01]  /*3690*/  FFMA.FTZ R55, R4.reuse, R53, -R55 ;  /* 0x0000003504377223 */ /* 0x040fe20000010837 */
[----:B------:R-:W-:Y:S01]  /*36a0*/  FFMA.FTZ R57, R4, R52, R57 ;  /* 0x0000003404397223 */ /* 0x000fe20000010039 */
[-C--:B------:R-:W-:Y:S01]  /*36b0*/  FMUL.FTZ R63, R15, R59.reuse ;  /* 0x0000003b0f3f7220 */ /* 0x080fe20000410000 */
[C---:B------:R-:W-:Y:S01]  /*36c0*/  FFMA.FTZ R56, R14.reuse, R59, -R61 ;  /* 0x0000003b0e387223 */ /* 0x040fe2000001083d */
[C---:B------:R-:W-:Y:S01]  /*36d0*/  FMUL.FTZ R53, R7.reuse, R55 ;  /* 0x0000003707357220 */ /* 0x040fe20000410000 */
[-C--:B------:R-:W-:Y:S01]  /*36e0*/  FMUL.FTZ R52, R7, R57.reuse ;  /* 0x0000003907347220 */ /* 0x080fe20000410000 */
[----:B------:R-:W-:Y:S01]  /*36f0*/  FFMA.FTZ R63, R14, R54, R63 ;  /* 0x000000360e3f7223 */ /* 0x000fe2000001003f */
[----:B------:R-:W-:Y:S01]  /*3700*/  FFMA.FTZ R56, R83, R130, R56 ;  /* 0x0000008253387223 */ /* 0x000fe20000010038 */
[C---:B------:R-:W-:Y:S01]  /*3710*/  FFMA.FTZ R53, R6.reuse, R57, R53 ;  /* 0x0000003906357223 */ /* 0x040fe20000010035 */
[----:B------:R-:W-:Y:S01]  /*3720*/  FFMA.FTZ R52, R6, R55, -R52 ;  /* 0x0000003706347223 */ /* 0x000fe20000010834 */
[----:B------:R-:W-:Y:S01]  /*3730*/  FADD.FTZ R63, RZ, R63 ;  /* 0x0000003fff3f7221 */ /* 0x000fe20000010000 */
[----:B------:R-:W-:Y:S01]  /*3740*/  FMUL.FTZ R59, R17, R56 ;  /* 0x00000038113b7220 */ /* 0x000fe20000410000 */
[C---:B------:R-:W-:Y:S01]  /*3750*/  FMUL.FTZ R55, R9.reuse, R53 ;  /* 0x0000003509377220 */ /* 0x040fe20000410000 */
[-C--:B------:R-:W-:Y:S01]  /*3760*/  FMUL.FTZ R54, R9, R52.reuse ;  /* 0x0000003409367220 */ /* 0x080fe20000410000 */
[-C--:B------:R-:W-:Y:S01]  /*3770*/  FMUL.FTZ R57, R17, R63.reuse ;  /* 0x0000003f11397220 */ /* 0x080fe20000410000 */
[----:B------:R-:W-:Y:S01]  /*3780*/  FFMA.FTZ R59, R16, R63, R59 ;  /* 0x0000003f103b7223 */ /* 0x000fe2000001003b */
[C---:B------:R-:W-:Y:S01]  /*3790*/  FFMA.FTZ R55, R8.reuse, R52, -R55 ;  /* 0x0000003408377223 */ /* 0x040fe20000010837 */
[----:B------:R-:W-:Y:S01]  /*37a0*/  FFMA.FTZ R54, R8, R53, R54 ;  /* 0x0000003508367223 */ /* 0x000fe20000010036 */
[----:B------:R-:W-:Y:S01]  /*37b0*/  FFMA.FTZ R57, R16, R56, -R57 ;  /* 0x0000003810397223 */ /* 0x000fe20000010839 */
[----:B------:R-:W-:Y:S01]  /*37c0*/  FADD.FTZ R59, RZ, R59 ;  /* 0x0000003bff3b7221 */ /* 0x000fe20000010000 */
[C---:B------:R-:W-:Y:S01]  /*37d0*/  FMUL.FTZ R53, R11.reuse, R55 ;  /* 0x000000370b357220 */ /* 0x040fe20000410000 */
[-C--:B------:R-:W-:Y:S01]  /*37e0*/  FMUL.FTZ R52, R11, R54.reuse ;  /* 0x000000360b347220 */ /* 0x080fe20000410000 */
[----:B------:R-:W-:Y:S01]  /*37f0*/  FFMA.FTZ R57, R82, R129, R57 ;  /* 0x0000008152397223 */ /* 0x000fe20000010039 */
[C---:B------:R-:W-:Y:S01]  /*3800*/  FMUL.FTZ R61, R19.reuse, R59 ;  /* 0x0000003b133d7220 */ /* 0x040fe20000410000 */
[C---:B------:R-:W-:Y:S01]  /*3810*/  FFMA.FTZ R53, R10.reuse, R54, R53 ;  /* 0x000000360a357223 */ /* 0x040fe20000010035 */
[----:B------:R-:W-:Y:S01]  /*3820*/  FFMA.FTZ R52, R10, R55, -R52 ;  /* 0x000000370a347223 */ /* 0x000fe20000010834 */
[-C--:B------:R-:W-:Y:S01]  /*3830*/  FMUL.FTZ R60, R19, R57.reuse ;  /* 0x00000039133c7220 */ /* 0x080fe20000410000 */
[C---:B------:R-:W-:Y:S01]  /*3840*/  FFMA.FTZ R56, R18.reuse, R57, -R61 ;  /* 0x0000003912387223 */ /* 0x040fe2000001083d */
[C---:B------:R-:W-:Y:S01]  /*3850*/  FMUL.FTZ R55, R13.reuse, R53 ;  /* 0x000000350d377220 */ /* 0x040fe20000410000 */
[----:B------:R-:W-:Y:S01]  /*3860*/  FMUL.FTZ R54, R13, R52 ;  /* 0x000000340d367220 */ /* 0x000fe20000410000 */
[----:B------:R-:W-:Y:S01]  /*3870*/  FFMA.FTZ R60, R18, R59, R60 ;  /* 0x0000003b123c7223 */ /* 0x000fe2000001003c */
[----:B------:R-:W-:Y:S01]  /*3880*/  FFMA.FTZ R56, R81, R128, R56 ;  /* 0x0000008051387223 */ /* 0x000fe20000010038 */
[C---:B------:R-:W-:Y:S01]  /*3890*/  FFMA.FTZ R55, R12.reuse, R52, -R55 ;  /* 0x000000340c377223 */ /* 0x040fe20000010837 */
[----:B------:R-:W-:Y:S01]  /*38a0*/  FFMA.FTZ R54, R12, R53, R54 ;  /* 0x000000350c367223 */ /* 0x000fe20000010036 */
[----:B------:R-:W-:Y:S01]  /*38b0*/  FADD.FTZ R60, RZ, R60 ;  /* 0x0000003cff3c7221 */ /* 0x000fe20000010000 */
[----:B------:R-:W-:Y:S01]  /*38c0*/  FMUL.FTZ R59, R21, R56 ;  /* 0x00000038153b7220 */ /* 0x000fe20000410000 */
[CC--:B------:R-:W-:Y:S01]  /*38d0*/  FMUL.FTZ R53, R15.reuse, R55.reuse ;  /* 0x000000370f357220 */ /* 0x0c0fe20000410000 */
[----:B------:R-:W-:Y:S01]  /*38e0*/  FMUL.FTZ R52, R15, R54 ;  /* 0x000000360f347220 */ /* 0x000fe20000410000 */
[-C--:B------:R-:W-:Y:S01]  /*38f0*/  FMUL.FTZ R57, R21, R60.reuse ;  /* 0x0000003c15397220 */ /* 0x080fe20000410000 */
[----:B------:R-:W-:Y:S01]  /*3900*/  FFMA.FTZ R59, R20, R60, R59 ;  /* 0x0000003c143b7223 */ /* 0x000fe2000001003b */
[C---:B------:R-:W-:Y:S01]  /*3910*/  FFMA.FTZ R53, R14.reuse, R54, R53 ;  /* 0x000000360e357223 */ /* 0x040fe20000010035 */
[----:B------:R-:W-:Y:S01]  /*3920*/  FFMA.FTZ R52, R14, R55, -R52 ;  /* 0x000000370e347223 */ /* 0x000fe20000010834 */
[----:B------:R-:W-:Y:S01]  /*3930*/  FFMA.FTZ R57, R20, R56, -R57 ;  /* 0x0000003814397223 */ /* 0x000fe20000010839 */
[----:B------:R-:W-:Y:S01]  /*3940*/  FADD.FTZ R59, RZ, R59 ;  /* 0x0000003bff3b7221 */ /* 0x000fe20000010000 */
[C---:B------:R-:W-:Y:S01]  /*3950*/  FMUL.FTZ R55, R17.reuse, R53 ;  /* 0x0000003511377220 */ /* 0x040fe20000410000 */
[-C--:B------:R-:W-:Y:S01]  /*3960*/  FMUL.FTZ R54, R17, R52.reuse ;  /* 0x0000003411367220 */ /* 0x080fe20000410000 */
[----:B------:R-:W-:Y:S01]  /*3970*/  FFMA.FTZ R57, R80, R127, R57 ;  /* 0x0000007f50397223 */ /* 0x000fe20000010039 */
[C---:B------:R-:W-:Y:S01]  /*3980*/  FMUL.FTZ R61, R23.reuse, R59 ;  /* 0x0000003b173d7220 */ /* 0x040fe20000410000 */
[C---:B------:R-:W-:Y:S01]  /*3990*/  FFMA.FTZ R55, R16.reuse, R52, -R55 ;  /* 0x0000003410377223 */ /* 0x040fe20000010837 */
[----:B------:R-:W-:Y:S01]  /*39a0*/  FFMA.FTZ R54, R16, R53, R54 ;  /* 0x0000003510367223 */ /* 0x000fe20000010036 */
[-C--:B------:R-:W-:Y:S01]  /*39b0*/  FMUL.FTZ R60, R23, R57.reuse ;  /* 0x00000039173c7220 */ /* 0x080fe20000410000 */
[C---:B------:R-:W-:Y:S01]  /*39c0*/  FFMA.FTZ R56, R22.reuse, R57, -R61 ;  /* 0x0000003916387223 */ /* 0x040fe2000001083d */
[C---:B------:R-:W-:Y:S01]  /*39d0*/  FMUL.FTZ R53, R19.reuse, R55 ;  /* 0x0000003713357220 */ /* 0x040fe20000410000 */
[----:B------:R-:W-:Y:S01]  /*39e0*/  FMUL.FTZ R52, R19, R54 ;  /* 0x0000003613347220 */ /* 0x000fe20000410000 */
[----:B------:R-:W-:Y:S01]  /*39f0*/  FFMA.FTZ R60, R22, R59, R60 ;  /* 0x0000003b163c7223 */ /* 0x000fe2000001003c */
[----:B------:R-:W-:Y:S01]  /*3a00*/  FFMA.FTZ R56, R79, R126, R56 ;  /* 0x0000007e4f387223 */ /* 0x000fe20000010038 */
[C---:B------:R-:W-:Y:S01]  /*3a10*/  FFMA.FTZ R53, R18.reuse, R54, R53 ;  /* 0x0000003612357223 */ /* 0x040fe20000010035 */
[----:B------:R-:W-:Y:S01]  /*3a20*/  FFMA.FTZ R52, R18, R55, -R52 ;  /* 0x0000003712347223 */ /* 0x000fe20000010834 */
[----:B------:R-:W-:Y:S01]  /*3a30*/  FADD.FTZ R60, RZ, R60 ;  /* 0x0000003cff3c7221 */ /* 0x000fe20000010000 */
[----:B------:R-:W-:Y:S01]  /*3a40*/  FMUL.FTZ R59, R25, R56 ;  /* 0x00000038193b7220 */ /* 0x000fe20000410000 */
[CC--:B------:R-:W-:Y:S01]  /*3a50*/  FMUL.FTZ R55, R21.reuse, R53.reuse ;  /* 0x0000003515377220 */ /* 0x0c0fe20000410000 */
[----:B------:R-:W-:Y:S01]  /*3a60*/  FMUL.FTZ R54, R21, R52 ;  /* 0x0000003415367220 */ /* 0x000fe20000410000 */
        /* <DEDUP_REMOVED lines=24> */
[CC--:B------:R-:W-:Y:S01]  /*3bf0*/  FMUL.FTZ R57, R29.reuse, R60.reuse ;  /* 0x0000003c1d397220 */ /* 0x0c0fe20000410000 */
[----:B------:R-:W-:Y:S01]  /*3c00*/  FFMA.FTZ R60, R28, R60, R59 ;  /* 0x0000003c1c3c7223 */ /* 0x000fe2000001003b */
[C---:B------:R-:W-:Y:S01]  /*3c10*/  FFMA.FTZ R53, R26.reuse, R54, R53 ;  /* 0x000000361a357223 */ /* 0x040fe20000010035 */
[----:B------:R-:W-:Y:S01]  /*3c20*/  FFMA.FTZ R52, R26, R55, -R52 ;  /* 0x000000371a347223 */ /* 0x000fe20000010834 */
[----:B------:R-:W-:Y:S01]  /*3c30*/  FFMA.FTZ R59, R28, R56, -R57 ;  /* 0x000000381c3b7223 */ /* 0x000fe20000010839 */
[----:B------:R-:W-:Y:S01]  /*3c40*/  FADD.FTZ R60, RZ, R60 ;  /* 0x0000003cff3c7221 */ /* 0x000fe20000010000 */
[C---:B------:R-:W-:Y:S01]  /*3c50*/  FMUL.FTZ R55, R29.reuse, R53 ;  /* 0x000000351d377220 */ /* 0x040fe20000410000 */
[----:B------:R-:W-:Y:S01]  /*3c60*/  FMUL.FTZ R57, R29, R52 ;  /* 0x000000341d397220 */ /* 0x000fe20000410000 */
[----:B------:R-:W-:Y:S01]  /*3c70*/  FFMA.FTZ R59, R76, R123, R59 ;  /* 0x0000007b4c3b7223 */ /* 0x000fe2000001003b */
[----:B------:R-:W-:Y:S01]  /*3c80*/  FMUL.FTZ R61, R31, R60 ;  /* 0x0000003c1f3d7220 */ /* 0x000fe20000410000 */
[C---:B------:R-:W-:Y:S01]  /*3c90*/  FFMA.FTZ R52, R28.reuse, R52, -R55 ;  /* 0x000000341c347223 */ /* 0x040fe20000010837 */
[----:B------:R-:W-:-:S02]  /*3ca0*/  FFMA.FTZ R53, R28, R53, R57 ;  /* 0x000000351c357223 */ /* 0x000fc40000010039 */
[CC--:B------:R-:W-:Y:S01]  /*3cb0*/  FFMA.FTZ R56, R30.reuse, R59.reuse, -R61 ;  /* 0x0000003b1e387223 */ /* 0x0c0fe2000001083d */
[C---:B------:R-:W-:Y:S01]  /*3cc0*/  FMUL.FTZ R59, R31.reuse, R59 ;  /* 0x0000003b1f3b7220 */ /* 0x040fe20000410000 */
[CC--:B------:R-:W-:Y:S01]  /*3cd0*/  FMUL.FTZ R55, R31.reuse, R53.reuse ;  /* 0x000000351f377220 */ /* 0x0c0fe20000410000 */
[----:B------:R-:W-:Y:S02]  /*3ce0*/  FMUL.FTZ R54, R31, R52 ;  /* 0x000000341f367220 */ /* 0x000fe40000410000 */
[C---:B------:R-:W-:Y:S01]  /*3cf0*/  FFMA.FTZ R59, R30.reuse, R60, R59 ;  /* 0x0000003c1e3b7223 */ /* 0x040fe2000001003b */
[C---:B------:R-:W-:Y:S01]  /*3d00*/  FFMA.FTZ R52, R30.reuse, R52, -R55 ;  /* 0x000000341e347223 */ /* 0x040fe20000010837 */
[----:B------:R-:W-:Y:S01]  /*3d10*/  FFMA.FTZ R53, R30, R53, R54 ;  /* 0x000000351e357223 */ /* 0x000fe20000010036 */
[----:B------:R-:W-:Y:S01]  /*3d20*/  FFMA.FTZ R54, R49, R122, R56 ;  /* 0x0000007a31367223 */ /* 0x000fe20000010038 */
[----:B------:R-:W-:-:S05]  /*3d30*/  FADD.FTZ R55, RZ, R59 ;  /* 0x0000003bff377221 */ /* 0x000fca0000010000 */
[----:B------:R2:W-:Y:S01]  /*3d40*/  STS.128 [R190+0x1100], R52 ;  /* 0x00110034be007388 */ /* 0x0005e20000000c00 */
[----:B------:R-:W-:Y:S06]  /*3d50*/  BAR.SYNC.DEFER_BLOCKING 0x0 ;  /* 0x0000000000007b1d */ /* 0x000fec0000010000 */
[----:B------:R-:W-:Y:S05]  /*3d60*/  @P2 BRA `(.L_x_5) ;  /* 0x0000000800c82947 */ /* 0x000fea0003800000 */
[----:B------:R-:W-:Y:S01]  /*3d70*/  MOV R191, 0x50 ;  /* 0x0000005000bf7802 */ /* 0x000fe20000000f00 */
[----:B------:R-:W-:Y:S01]  /*3d80*/  UMOV UR17, 0xffffffff ;  /* 0xffffffff00117882 */ /* 0x000fe20000000000 */
[C---:B------:R-:W-:Y:S02]  /*3d90*/  ISETP.GE.AND P4, PT, R171.reuse, 0x10, PT ;  /* 0x00000010ab00780c */ /* 0x040fe40003f86270 */
[C---:B------:R-:W-:Y:S01]  /*3da0*/  ISETP.GE.AND P2, PT, R171.reuse, 0x8, PT ;  /* 0x00000008ab00780c */ /* 0x040fe20003f46270 */
[----:B------:R-:W-:Y:S01]  /*3db0*/  IMAD R191, R172, R191, UR16 ;  /* 0x00000010acbf7e24 */ /* 0x000fe2000f8e02bf */
[C---:B------:R-:W-:Y:S02]  /*3dc0*/  ISETP.GE.AND P3, PT, R171.reuse, 0x4, PT ;  /* 0x00000004ab00780c */ /* 0x040fe40003f66270 */
[----:B------:R-:W-:Y:S02]  /*3dd0*/  ISETP.GE.AND P5, PT, R171, 0x1, PT ;  /* 0x00000001ab00780c */ /* 0x000fe40003fa6270 */
[----:B------:R-:W-:Y:S04]  /*3de0*/  LDS.128 R56, [R191+0x1100] ;  /* 0x00110000bf387984 */ /* 0x000fe80000000c00 */
[----:B------:R-:W3:Y:S04]  /*3df0*/  LDS.128 R60, [R191+0x1110] ;  /* 0x00111000bf3c7984 */ /* 0x000ee80000000c00 */
[----:B--2---:R-:W2:Y:S04]  /*3e00*/  LDS.128 R52, [R191+0x1120] ;  /* 0x00112000bf347984 */ /* 0x004ea80000000c00 */
[----:B------:R-:W4:Y:S01]  /*3e10*/  LDS.128 R68, [R191+0x1130] ;  /* 0x00113000bf447984 */ /* 0x000f220000000c00 */
[-C--:B---3--:R-:W-:Y:S01]  /*3e20*/  FMUL.FTZ R75, R59, R61.reuse ;  /* 0x0000003d3b4b7220 */ /* 0x088fe20000410000 */
[----:B------:R-:W-:-:S03]  /*3e30*/  FMUL.FTZ R74, R58, R61 ;  /* 0x0000003d3a4a7220 */ /* 0x000fc60000410000 */
[-C--:B------:R-:W-:Y:S01]  /*3e40*/  FFMA.FTZ R75, R58, R60.reuse, -R75 ;  /* 0x0000003c3a4b7223 */ /* 0x080fe2000001084b */
[----:B------:R-:W-:-:S03]  /*3e50*/  FFMA.FTZ R74, R59, R60, R74 ;  /* 0x0000003c3b4a7223 */ /* 0x000fc6000001004a */
[----:B------:R-:W-:Y:S01]  /*3e60*/  FADD.FTZ R192, R62, R75 ;  /* 0x0000004b3ec07221 */ /* 0x000fe20000010000 */
[----:B------:R-:W-:Y:S01]  /*3e70*/  FADD.FTZ R193, R63, R74 ;  /* 0x0000004a3fc17221 */ /* 0x000fe20000010000 */
[-C--:B------:R-:W-:Y:S01]  /*3e80*/  FMUL.FTZ R75, R57, R61.reuse ;  /* 0x0000003d394b7220 */ /* 0x080fe20000410000 */
[C---:B------:R-:W-:Y:S01]  /*3e90*/  FMUL.FTZ R74, R56.reuse, R61 ;  /* 0x0000003d384a7220 */ /* 0x040fe20000410000 */
[C---:B--2---:R-:W-:Y:S01]  /*3ea0*/  FMUL.FTZ R197, R53.reuse, R192 ;  /* 0x000000c035c57220 */ /* 0x044fe20000410000 */
[-C--:B------:R-:W-:Y:S01]  /*3eb0*/  FMUL.FTZ R195, R53, R193.reuse ;  /* 0x000000c135c37220 */ /* 0x080fe20000410000 */
[-C--:B------:R-:W-:Y:S01]  /*3ec0*/  FFMA.FTZ R75, R56, R60.reuse, -R75 ;  /* 0x0000003c384b7223 */ /* 0x080fe2000001084b */
[----:B------:R-:W-:Y:S01]  /*3ed0*/  FFMA.FTZ R74, R57, R60, R74 ;  /* 0x0000003c394a7223 */ /* 0x000fe2000001004a */
[C---:B------:R-:W-:Y:S01]  /*3ee0*/  FFMA.FTZ R194, R52.reuse, R193, R197 ;  /* 0x000000c134c27223 */ /* 0x040fe200000100c5 */
[----:B------:R-:W-:Y:S01]  /*3ef0*/  FFMA.FTZ R195, R52, R192, -R195 ;  /* 0x000000c034c37223 */ /* 0x000fe200000108c3 */
[CC--:B------:R-:W-:Y:S01]  /*3f00*/  FMUL.FTZ R193, R53.reuse, R75.reuse ;  /* 0x0000004b35c17220 */ /* 0x0c0fe20000410000 */
[-C--:B------:R-:W-:Y:S01]  /*3f10*/  FMUL.FTZ R192, R53, R74.reuse ;  /* 0x0000004a35c07220 */ /* 0x080fe20000410000 */
[----:B------:R-:W-:Y:S01]  /*3f20*/  FADD.FTZ R194, R55, R194 ;  /* 0x000000c237c27221 */ /* 0x000fe20000010000 */
[----:B------:R-:W-:Y:S01]  /*3f30*/  FADD.FTZ R195, R54, R195 ;  /* 0x000000c336c37221 */ /* 0x000fe20000010000 */
[C---:B------:R-:W-:Y:S01]  /*3f40*/  FFMA.FTZ R193, R52.reuse, R74, R193 ;  /* 0x0000004a34c17223 */ /* 0x040fe200000100c1 */
[----:B------:R-:W-:Y:S01]  /*3f50*/  FFMA.FTZ R192, R52, R75, -R192 ;  /* 0x0000004b34c07223 */ /* 0x000fe200000108c0 */
[C---:B----4-:R-:W-:Y:S01]  /*3f60*/  FMUL.FTZ R197, R69.reuse, R194 ;  /* 0x000000c245c57220 */ /* 0x050fe20000410000 */
[C---:B------:R-:W-:Y:S01]  /*3f70*/  FMUL.FTZ R199, R69.reuse, R195 ;  /* 0x000000c345c77220 */ /* 0x040fe20000410000 */
[C---:B------:R-:W-:Y:S01]  /*3f80*/  FMUL.FTZ R75, R69.reuse, R193 ;  /* 0x000000c1454b7220 */ /* 0x040fe20000410000 */
[----:B------:R-:W-:Y:S01]  /*3f90*/  FMUL.FTZ R74, R69, R192 ;  /* 0x000000c0454a7220 */ /* 0x000fe20000410000 */
[C---:B------:R-:W-:Y:S01]  /*3fa0*/  FFMA.FTZ R197, R68.reuse, R195, -R197 ;  /* 0x000000c344c57223 */ /* 0x040fe200000108c5 */
[C---:B------:R-:W-:Y:S01]  /*3fb0*/  FFMA.FTZ R194, R68.reuse, R194, R199 ;  /* 0x000000c244c27223 */ /* 0x040fe200000100c7 */
[C---:B------:R-:W-:Y:S01]  /*3fc0*/  FFMA.FTZ R69, R68.reuse, R192, -R75 ;  /* 0x000000c044457223 */ /* 0x040fe2000001084b */
[----:B------:R-:W-:Y:S01]  /*3fd0*/  FFMA.FTZ R192, R68, R193, R74 ;  /* 0x000000c144c07223 */ /* 0x000fe2000001004a */
[----:B------:R-:W-:Y:S01]  /*3fe0*/  P2R R68, PR, RZ, 0x10 ;  /* 0x00000010ff447803 */ /* 0x000fe20000000000 */
[----:B------:R-:W-:Y:S01]  /*3ff0*/  FADD.FTZ R193, R70, R197 ;  /* 0x000000c546c17221 */ /* 0x000fe20000010000 */
[----:B------:R-:W-:Y:S01]  /*4000*/  FADD.FTZ R194, R71, R194 ;  /* 0x000000c247c27221 */ /* 0x000fe20000010000 */
[----:B------:R-:W-:Y:S01]  /*4010*/  ISETP.GE.AND P4, PT, R171, 0x2, PT ;  /* 0x00000002ab00780c */ /* 0x000fe20003f86270 */
[----:B------:R-:W-:-:S12]  /*4020*/  BRA.DIV UR17, `(.L_x_6) ;  /* 0x0000006211707947 */ /* 0x000fd8000b800000 */
[----:B------:R-:W2:Y:S04]  /*4030*/  SHFL.UP PT, R74, R194, 0x1, RZ ;  /* 0x04200000c24a7989 */ /* 0x000ea800000e00ff */
[----:B------:R-:W3:Y:S04]  /*4040*/  SHFL.UP PT, R71, R193, 0x1, RZ ;  /* 0x04200000c1477989 */ /* 0x000ee800000e00ff */
[----:B------:R-:W4:Y:S04]  /*4050*/  SHFL.UP PT, R70, R192, 0x1, RZ ;  /* 0x04200000c0467989 */ /* 0x000f2800000e00ff */
[----:B------:R-:W0:Y:S01]  /*4060*/  SHFL.UP PT, R68, R69, 0x1, RZ ;  /* 0x0420000045447989 */ /* 0x000e2200000e00ff */
[-C--:B--2---:R-:W-:Y:S01]  /*4070*/  FMUL.FTZ R75, R69, R74.reuse ;  /* 0x0000004a454b7220 */ /* 0x084fe20000410000 */
[----:B------:R-:W-:-:S03]  /*4080*/  FMUL.FTZ R74, R192, R74 ;  /* 0x0000004ac04a7220 */ /* 0x000fc60000410000 */
[CC--:B---3--:R-:W-:Y:S01]  /*4090*/  FFMA.FTZ R75, R192.reuse, R71.reuse, R75 ;  /* 0x00000047c04b7223 */ /* 0x0c8fe2000001004b */
[C---:B------:R-:W-:Y:S01]  /*40a0*/  FFMA.FTZ R196, R69.reuse, R71, -R74 ;  /* 0x0000004745c47223 */ /* 0x040fe2000001084a */
[-C--:B----4-:R-:W-:Y:S02]  /*40b0*/  FMUL.FTZ R74, R192, R70.reuse ;  /* 0x00000046c04a7220 */ /* 0x090fe40000410000 */
[----:B------:R-:W-:Y:S01]  /*40c0*/  @P5 FADD.FTZ R194, R194, R75 ;  /* 0x0000004bc2c25221 */ /* 0x000fe20000010000 */
[----:B------:R-:W-:Y:S01]  /*40d0*/  FMUL.FTZ R71, R69, R70 ;  /* 0x0000004645477220 */ /* 0x000fe20000410000 */
[----:B------:R-:W-:Y:S01]  /*40e0*/  @P5 FADD.FTZ R193, R193, R196 ;  /* 0x000000c4c1c15221 */ /* 0x000fe20000010000 */
[-C--:B0-----:R-:W-:Y:S02]  /*40f0*/  @P5 FFMA.FTZ R69, R69, R68.reuse, -R74 ;  /* 0x0000004445455223 */ /* 0x081fe4000001084a */
[----:B------:R-:W0:Y:S01]  /*4100*/  SHFL.UP PT, R74, R194, 0x2, RZ ;  /* 0x04400000c24a7989 */ /* 0x000e2200000e00ff */
[----:B------:R-:W-:-:S03]  /*4110*/  @P5 FFMA.FTZ R192, R192, R68, R71 ;  /* 0x00000044c0c05223 */ /* 0x000fc60000010047 */
[----:B------:R-:W2:Y:S04]  /*4120*/  SHFL.UP PT, R71, R193, 0x2, RZ ;  /* 0x04400000c1477989 */ /* 0x000ea800000e00ff */
[----:B------:R-:W3:Y:S04]  /*4130*/  SHFL.UP PT, R70, R192, 0x2, RZ ;  /* 0x04400000c0467989 */ /* 0x000ee800000e00ff */
[----:B------:R-:W4:Y:S01]  /*4140*/  SHFL.UP PT, R68, R69, 0x2, RZ ;  /* 0x0440000045447989 */ /* 0x000f2200000e00ff */
[-C--:B0-----:R-:W-:Y:S01]  /*4150*/  FMUL.FTZ R75, R69, R74.reuse ;  /* 0x0000004a454b7220 */ /* 0x081fe20000410000 */
[----:B------:R-:W-:-:S03]  /*4160*/  FMUL.FTZ R74, R192, R74 ;  /* 0x0000004ac04a7220 */ /* 0x000fc60000410000 */
[CC--:B--2---:R-:W-:Y:S01]  /*4170*/  FFMA.FTZ R75, R192.reuse, R71.reuse, R75 ;  /* 0x00000047c04b7223 */ /* 0x0c4fe2000001004b */
[C---:B------:R-:W-:Y:S01]  /*4180*/  FFMA.FTZ R196, R69.reuse, R71, -R74 ;  /* 0x0000004745c47223 */ /* 0x040fe2000001084a */
[-C--:B---3--:R-:W-:Y:S02]  /*4190*/  FMUL.FTZ R74, R192, R70.reuse ;  /* 0x00000046c04a7220 */ /* 0x088fe40000410000 */
[----:B------:R-:W-:Y:S01]  /*41a0*/  @P4 FADD.FTZ R194, R194, R75 ;  /* 0x0000004bc2c24221 */ /* 0x000fe20000010000 */
[----:B------:R-:W-:Y:S01]  /*41b0*/  FMUL.FTZ R71, R69, R70 ;  /* 0x0000004645477220 */ /* 0x000fe20000410000 */
[----:B------:R-:W-:Y:S01]  /*41c0*/  @P4 FADD.FTZ R193, R193, R196 ;  /* 0x000000c4c1c14221 */ /* 0x000fe20000010000 */
[-C--:B----4-:R-:W-:Y:S02]  /*41d0*/  @P4 FFMA.FTZ R69, R69, R68.reuse, -R74 ;  /* 0x0000004445454223 */ /* 0x090fe4000001084a */
[----:B------:R-:W0:Y:S01]  /*41e0*/  SHFL.UP PT, R74, R194, 0x4, RZ ;  /* 0x04800000c24a7989 */ /* 0x000e2200000e00ff */
[----:B------:R-:W-:-:S03]  /*41f0*/  @P4 FFMA.FTZ R192, R192, R68, R71 ;  /* 0x00000044c0c04223 */ /* 0x000fc60000010047 */
[----:B------:R-:W2:Y:S04]  /*4200*/  SHFL.UP PT, R71, R193, 0x4, RZ ;  /* 0x04800000c1477989 */ /* 0x000ea800000e00ff */
[----:B------:R-:W3:Y:S04]  /*4210*/  SHFL.UP PT, R70, R192, 0x4, RZ ;  /* 0x04800000c0467989 */ /* 0x000ee800000e00ff */
[----:B------:R-:W4:Y:S01]  /*4220*/  SHFL.UP PT, R68, R69, 0x4, RZ ;  /* 0x0480000045447989 */ /* 0x000f2200000e00ff */
[-C--:B0-----:R-:W-:Y:S01]  /*4230*/  FMUL.FTZ R75, R69, R74.reuse ;  /* 0x0000004a454b7220 */ /* 0x081fe20000410000 */
[----:B------:R-:W-:-:S03]  /*4240*/  FMUL.FTZ R74, R192, R74 ;  /* 0x0000004ac04a7220 */ /* 0x000fc60000410000 */
[-C--:B--2---:R-:W-:Y:S01]  /*4250*/  FFMA.FTZ R195, R192, R71.reuse, R75 ;  /* 0x00000047c0c37223 */ /* 0x084fe2000001004b */
[C---:B------:R-:W-:Y:S01]  /*4260*/  FFMA.FTZ R74, R69.reuse, R71, -R74 ;  /* 0x00000047454a7223 */ /* 0x040fe2000001084a */
[-C--:B---3--:R-:W-:Y:S02]  /*4270*/  FMUL.FTZ R75, R69, R70.reuse ;  /* 0x00000046454b7220 */ /* 0x088fe40000410000 */
[----:B------:R-:W-:Y:S01]  /*4280*/  @P3 FADD.FTZ R194, R194, R195 ;  /* 0x000000c3c2c23221 */ /* 0x000fe20000010000 */
[C---:B------:R-:W-:Y:S01]  /*4290*/  FMUL.FTZ R70, R192.reuse, R70 ;  /* 0x00000046c0467220 */ /* 0x040fe20000410000 */
[----:B------:R-:W-:Y:S01]  /*42a0*/  @P3 FADD.FTZ R193, R193, R74 ;  /* 0x0000004ac1c13221 */ /* 0x000fe20000010000 */
[-C--:B----4-:R-:W-:Y:S02]  /*42b0*/  @P3 FFMA.FTZ R192, R192, R68.reuse, R75 ;  /* 0x00000044c0c03223 */ /* 0x090fe4000001004b */
[----:B------:R-:W0:Y:S01]  /*42c0*/  SHFL.UP PT, R74, R194, 0x8, RZ ;  /* 0x05000000c24a7989 */ /* 0x000e2200000e00ff */
[----:B------:R-:W-:-:S03]  /*42d0*/  @P3 FFMA.FTZ R69, R69, R68, -R70 ;  /* 0x0000004445453223 */ /* 0x000fc60000010846 */
[----:B------:R-:W2:Y:S04]  /*42e0*/  SHFL.UP PT, R70, R192, 0x8, RZ ;  /* 0x05000000c0467989 */ /* 0x000ea800000e00ff */
[----:B------:R-:W3:Y:S04]  /*42f0*/  SHFL.UP PT, R71, R193, 0x8, RZ ;  /* 0x05000000c1477989 */ /* 0x000ee800000e00ff */
[----:B------:R-:W4:Y:S01]  /*4300*/  SHFL.UP PT, R68, R69, 0x8, RZ ;  /* 0x0500000045447989 */ /* 0x000f2200000e00ff */
[CC--:B0-----:R-:W-:Y:S01]  /*4310*/  FMUL.FTZ R196, R192.reuse, R74.reuse ;  /* 0x0000004ac0c47220 */ /* 0x0c1fe20000410000 */
[C---:B------:R-:W-:Y:S01]  /*4320*/  FMUL.FTZ R197, R69.reuse, R74 ;  /* 0x0000004a45c57220 */ /* 0x040fe20000410000 */
[CC--:B--2---:R-:W-:Y:S01]  /*4330*/  FMUL.FTZ R75, R192.reuse, R70.reuse ;  /* 0x00000046c04b7220 */ /* 0x0c4fe20000410000 */
[C---:B------:R-:W-:Y:S01]  /*4340*/  FMUL.FTZ R195, R69.reuse, R70 ;  /* 0x0000004645c37220 */ /* 0x040fe20000410000 */
[CC--:B---3--:R-:W-:Y:S01]  /*4350*/  FFMA.FTZ R196, R69.reuse, R71.reuse, -R196 ;  /* 0x0000004745c47223 */ /* 0x0c8fe200000108c4 */
[C---:B------:R-:W-:Y:S01]  /*4360*/  FFMA.FTZ R197, R192.reuse, R71, R197 ;  /* 0x00000047c0c57223 */ /* 0x040fe200000100c5 */
[-C--:B----4-:R-:W-:Y:S01]  /*4370*/  @P2 FFMA.FTZ R69, R69, R68.reuse, -R75 ;  /* 0x0000004445452223 */ /* 0x090fe2000001084b */
[----:B------:R-:W-:Y:S01]  /*4380*/  @P2 FFMA.FTZ R192, R192, R68, R195 ;  /* 0x00000044c0c02223 */ /* 0x000fe200000100c3 */
[----:B------:R-:W-:Y:S01]  /*4390*/  @P2 FADD.FTZ R193, R193, R196 ;  /* 0x000000c4c1c12221 */ /* 0x000fe20000010000 */
[----:B------:R-:W-:-:S02]  /*43a0*/  @P2 FADD.FTZ R194, R194, R197 ;  /* 0x000000c5c2c22221 */ /* 0x000fc40000010000 */
[----:B------:R0:W2:Y:S04]  /*43b0*/  SHFL.UP PT, R68, R69, 0x10, RZ ;  /* 0x0600000045447989 */ /* 0x0000a800000e00ff */
[----:B------:R0:W3:Y:S04]  /*43c0*/  SHFL.UP PT, R70, R192, 0x10, RZ ;  /* 0x06000000c0467989 */ /* 0x0000e800000e00ff */
[----:B------:R0:W4:Y:S04]  /*43d0*/  SHFL.UP PT, R71, R193, 0x10, RZ ;  /* 0x06000000c1477989 */ /* 0x00012800000e00ff */
[----:B------:R0:W0:Y:S02]  /*43e0*/  SHFL.UP PT, R74, R194, 0x10, RZ ;  /* 0x06000000c24a7989 */ /* 0x00002400000e00ff */
.L_x_63:
[----:B------:R-:W-:Y:S01]  /*43f0*/  ISETP.GE.AND P2, PT, R171, 0x10, PT ;  /* 0x00000010ab00780c */ /* 0x000fe20003f46270 */
[CC--:B0-----:R-:W-:Y:S01]  /*4400*/  FMUL.FTZ R196, R192.reuse, R74.reuse ;  /* 0x0000004ac0c47220 */ /* 0x0c1fe20000410000 */
[C---:B------:R-:W-:Y:S01]  /*4410*/  FMUL.FTZ R197, R69.reuse, R74 ;  /* 0x0000004a45c57220 */ /* 0x040fe20000410000 */
[----:B------:R-:W-:Y:S01]  /*4420*/  UMOV UR17, 0xffffffff ;  /* 0xffffffff00117882 */ /* 0x000fe20000000000 */
[CC--:B---3--:R-:W-:Y:S01]  /*4430*/  FMUL.FTZ R75, R192.reuse, R70.reuse ;  /* 0x00000046c04b7220 */ /* 0x0c8fe20000410000 */
[C---:B------:R-:W-:Y:S01]  /*4440*/  FMUL.FTZ R195, R69.reuse, R70 ;  /* 0x0000004645c37220 */ /* 0x040fe20000410000 */
[-C--:B----4-:R-:W-:Y:S01]  /*4450*/  FFMA.FTZ R196, R69, R71.reuse, -R196 ;  /* 0x0000004745c47223 */ /* 0x090fe200000108c4 */
[----:B------:R-:W-:-:S06]  /*4460*/  FFMA.FTZ R197, R192, R71, R197 ;  /* 0x00000047c0c57223 */ /* 0x000fcc00000100c5 */
[-C--:B--2---:R-:W-:Y:S01]  /*4470*/  @P2 FFMA.FTZ R69, R69, R68.reuse, -R75 ;  /* 0x0000004445452223 */ /* 0x084fe2000001084b */
[----:B------:R-:W-:Y:S01]  /*4480*/  @P2 FFMA.FTZ R192, R192, R68, R195 ;  /* 0x00000044c0c02223 */ /* 0x000fe200000100c3 */
[----:B------:R-:W-:Y:S01]  /*4490*/  @P2 FADD.FTZ R193, R193, R196 ;  /* 0x000000c4c1c12221 */ /* 0x000fe20000010000 */
[----:B------:R-:W-:Y:S01]  /*44a0*/  @P2 FADD.FTZ R194, R194, R197 ;  /* 0x000000c5c2c22221 */ /* 0x000fe20000010000 */
[----:B------:R-:W-:Y:S06]  /*44b0*/  BRA.DIV UR17, `(.L_x_7) ;  /* 0x0000006611887947 */ /* 0x000fec000b800000 */
.L_x_66:
[----:B------:R-:W-:-:S03]  /*44c0*/  UMOV UR17, 0xffffffff ;  /* 0xffffffff00117882 */ /* 0x000fc60000000000 */
[----:B------:R-:W-:Y:S05]  /*44d0*/  BRA.DIV UR17, `(.L_x_8) ;  /* 0x0000006611a87947 */ /* 0x000fea000b800000 */
.L_x_69:
[----:B------:R-:W-:-:S03]  /*44e0*/  UMOV UR17, 0xffffffff ;  /* 0xffffffff00117882 */ /* 0x000fc60000000000 */
[----:B------:R-:W-:Y:S05]  /*44f0*/  BRA.DIV UR17, `(.L_x_9) ;  /* 0x0000006611c87947 */ /* 0x000fea000b800000 */
.L_x_72:
[----:B------:R-:W-:-:S03]  /*4500*/  UMOV UR17, 0xffffffff ;  /* 0xffffffff00117882 */ /* 0x000fc60000000000 */
[----:B------:R-:W-:Y:S05]  /*4510*/  BRA.DIV UR17, `(.L_x_10) ;  /* 0x0000006611e87947 */ /* 0x000fea000b800000 */
.L_x_75:
[----:B------:R-:W-:-:S03]  /*4520*/  UMOV UR17, 0xffffffff ;  /* 0xffffffff00117882 */ /* 0x000fc60000000000 */
[----:B------:R-:W-:Y:S05]  /*4530*/  BRA.DIV UR17, `(.L_x_11) ;  /* 0x0000006a11087947 */ /* 0x000fea000b800000 */
[----:B-----5:R0:W2:Y:S04]  /*4540*/  SHFL.IDX PT, R196, R65, RZ, 0x1f ;  /* 0x00001fff41c47589 */ /* 0x0200a800000e0000 */
[----:B------:R-:W3:Y:S04]  /*4550*/  SHFL.IDX PT, R64, R64, RZ, 0x1f ;  /* 0x00001fff40407589 */ /* 0x000ee800000e0000 */
[----:B------:R-:W4:Y:S04]  /*4560*/  SHFL.IDX PT, R66, R66, RZ, 0x1f ;  /* 0x00001fff42427589 */ /* 0x000f2800000e0000 */
[----:B------:R-:W0:Y:S04]  /*4570*/  SHFL.IDX PT, R67, R67, RZ, 0x1f ;  /* 0x00001fff43437589 */ /* 0x000e2800000e0000 */
[----:B------:R-:W0:Y:S04]  /*4580*/  SHFL.UP PT, R69, R69, 0x1, RZ ;  /* 0x0420000045457989 */ /* 0x000e2800000e00ff */
[----:B------:R0:W0:Y:S04]  /*4590*/  SHFL.UP PT, R195, R192, 0x1, RZ ;  /* 0x04200000c0c37989 */ /* 0x00002800000e00ff */
[----:B------:R-:W0:Y:S04]  /*45a0*/  SHFL.UP PT, R193, R193, 0x1, RZ ;  /* 0x04200000c1c17989 */ /* 0x000e2800000e00ff */
[----:B--23--:R-:W0:Y:S02]  /*45b0*/  SHFL.UP PT, R194, R194, 0x1, RZ ;  /* 0x04200000c2c27989 */ /* 0x00ce2400000e00ff */
.L_x_85:
[-C--:B0-----:R-:W-:Y:S01]  /*45c0*/  FMUL.FTZ R70, R69, R67.reuse ;  /* 0x0000004345467220 */ /* 0x081fe20000410000 */
[----:B------:R-:W-:-:S03]  /*45d0*/  FMUL.FTZ R68, R195, R67 ;  /* 0x00000043c3447220 */ /* 0x000fc60000410000 */
[-C--:B----4-:R-:W-:Y:S01]  /*45e0*/  FFMA.FTZ R65, R195, R66.reuse, R70 ;  /* 0x00000042c3417223 */ /* 0x090fe20000010046 */
[C---:B------:R-:W-:Y:S01]  /*45f0*/  FFMA.FTZ R70, R69.reuse, R66, -R68 ;  /* 0x0000004245467223 */ /* 0x040fe20000010844 */
[----:B------:R-:W-:Y:S02]  /*4600*/  FMUL.FTZ R68, R69, R196 ;  /* 0x000000c445447220 */ /* 0x000fe40000410000 */
[----:B------:R-:W-:Y:S01]  /*4610*/  @P0 FADD.FTZ R67, R194, R65 ;  /* 0x00000041c2430221 */ /* 0x000fe20000010000 */
[----:B------:R-:W-:Y:S01]  /*4620*/  @P0 FADD.FTZ R66, R193, R70 ;  /* 0x00000046c1420221 */ /* 0x000fe20000010000 */
[C---:B------:R-:W-:Y:S01]  /*4630*/  FFMA.FTZ R65, R195.reuse, R64, R68 ;  /* 0x00000040c3417223 */ /* 0x040fe20000010044 */
[----:B------:R-:W-:Y:S01]  /*4640*/  FMUL.FTZ R68, R195, R196 ;  /* 0x000000c4c3447220 */ /* 0x000fe20000410000 */
[C---:B------:R-:W-:Y:S01]  /*4650*/  FMUL.FTZ R71, R57.reuse, R67 ;  /* 0x0000004339477220 */ /* 0x040fe20000410000 */
[-C--:B------:R-:W-:Y:S02]  /*4660*/  FMUL.FTZ R70, R57, R66.reuse ;  /* 0x0000004239467220 */ /* 0x080fe40000410000 */
[----:B------:R-:W-:Y:S01]  /*4670*/  FSEL R65, R196, R65, !P0 ;  /* 0x00000041c4417208 */ /* 0x000fe20004000000 */
[C---:B------:R-:W-:Y:S01]  /*4680*/  FFMA.FTZ R71, R56.reuse, R66, -R71 ;  /* 0x0000004238477223 */ /* 0x040fe20000010847 */
[----:B------:R-:W-:Y:S01]  /*4690*/  FFMA.FTZ R74, R56, R67, R70 ;  /* 0x00000043384a7223 */ /* 0x000fe20000010046 */
[----:B------:R-:W-:-:S02]  /*46a0*/  @P0 FFMA.FTZ R64, R69, R64, -R68 ;  /* 0x0000004045400223 */ /* 0x000fc40000010844 */
[----:B------:R-:W-:Y:S01]  /*46b0*/  FADD.FTZ R70, R58, R71 ;  /* 0x000000473a467221 */ /* 0x000fe20000010000 */
[----:B------:R-:W-:Y:S01]  /*46c0*/  FADD.FTZ R71, R59, R74 ;  /* 0x0000004a3b477221 */ /* 0x000fe20000010000 */
[C---:B------:R-:W-:Y:S01]  /*46d0*/  FMUL.FTZ R59, R57.reuse, R65 ;  /* 0x00000041393b7220 */ /* 0x040fe20000410000 */
[----:B------:R-:W-:Y:S01]  /*46e0*/  FMUL.FTZ R58, R57, R64 ;  /* 0x00000040393a7220 */ /* 0x000fe20000410000 */
[C---:B------:R-:W-:Y:S01]  /*46f0*/  FMUL.FTZ R75, R61.reuse, R70 ;  /* 0x000000463d4b7220 */ /* 0x040fe20000410000 */
[C---:B------:R-:W-:Y:S01]  /*4700*/  FMUL.FTZ R57, R61.reuse, R71 ;  /* 0x000000473d397220 */ /* 0x040fe20000410000 */
[C---:B------:R-:W-:Y:S01]  /*4710*/  FFMA.FTZ R68, R56.reuse, R64, -R59 ;  /* 0x0000004038447223 */ /* 0x040fe2000001083b */
        /* <DEDUP_REMOVED lines=9> */
[C---:B------:R-:W-:Y:S01]  /*47b0*/  FMUL.FTZ R59, R53.reuse, R63 ;  /* 0x0000003f353b7220 */ /* 0x040fe20000410000 */
[C---:B------:R-:W-:Y:S01]  /*47c0*/  FMUL.FTZ R56, R53.reuse, R62 ;  /* 0x0000003e35387220 */ /* 0x040fe20000410000 */
[C---:B------:R-:W-:Y:S01]  /*47d0*/  FMUL.FTZ R57, R53.reuse, R61 ;  /* 0x0000003d35397220 */ /* 0x040fe20000410000 */
[----:B------:R-:W-:Y:S01]  /*47e0*/  FMUL.FTZ R58, R53, R60 ;  /* 0x0000003c353a7220 */ /* 0x000fe20000410000 */
[C---:B------:R-:W-:Y:S01]  /*47f0*/  FFMA.FTZ R59, R52.reuse, R62, -R59 ;  /* 0x0000003e343b7223 */ /* 0x040fe2000001083b */
[C---:B------:R-:W-:Y:S01]  /*4800*/  FFMA.FTZ R74, R52.reuse, R63, R56 ;  /* 0x0000003f344a7223 */ /* 0x040fe20000010038 */
[C---:B------:R-:W-:Y:S01]  /*4810*/  FFMA.FTZ R56, R52.reuse, R60, -R57 ;  /* 0x0000003c34387223 */ /* 0x040fe20000010839 */
[----:B------:R-:W-:Y:S01]  /*4820*/  FFMA.FTZ R57, R52, R61, R58 ;  /* 0x0000003d34397223 */ /* 0x000fe2000001003a */
[----:B------:R-:W-:Y:S01]  /*4830*/  FADD.FTZ R58, R54, R59 ;  /* 0x0000003b363a7221 */ /* 0x000fe20000010000 */
[----:B------:R-:W-:Y:S01]  /*4840*/  FADD.FTZ R59, R55, R74 ;  /* 0x0000004a373b7221 */ /* 0x000fe20000010000 */
[----:B------:R3:W-:Y:S04]  /*4850*/  STS.128 [R191+0x1100], R64 ;  /* 0x00110040bf007388 */ /* 0x0007e80000000c00 */
[----:B------:R3:W-:Y:S04]  /*4860*/  STS.128 [R191+0x1110], R68 ;  /* 0x00111044bf007388 */ /* 0x0007e80000000c00 */
[----:B------:R3:W-:Y:S04]  /*4870*/  STS.128 [R191+0x1120], R60 ;  /* 0x0011203cbf007388 */ /* 0x0007e80000000c00 */
[----:B------:R3:W-:Y:S02]  /*4880*/  STS.128 [R191+0x1130], R56 ;  /* 0x00113038bf007388 */ /* 0x0007e40000000c00 */
.L_x_5:
[----:B------:R-:W-:Y:S05]  /*4890*/  WARPSYNC.ALL ;  /* 0x0000000000007948 */ /* 0x000fea0003800000 */
[----:B------:R-:W-:Y:S02]  /*48a0*/  LOP3.LUT P0, R74, R172, 0x1f, RZ, 0xc0, !PT ;  /* 0x0000001fac4a7812 */ /* 0x000fe4000780c0ff */
[----:B--2---:R-:W-:Y:S01]  /*48b0*/  MOV R52, UR49 ;  /* 0x0000003100347c02 */ /* 0x004fe20008000f00 */
[C---:B01----:R-:W-:Y:S01]  /*48c0*/  FMUL.FTZ R53, R31.reuse, R51 ;  /* 0x000000331f357220 */ /* 0x043fe20000410000 */
[C---:B------:R-:W-:Y:S01]  /*48d0*/  FMUL.FTZ R55, R31.reuse, R189 ;  /* 0x000000bd1f377220 */ /* 0x040fe20000410000 */
[C---:B------:R-:W-:Y:S01]  /*48e0*/  FMUL.FTZ R54, R31.reuse, R47 ;  /* 0x0000002f1f367220 */ /* 0x040fe20000410000 */
[----:B------:R-:W-:Y:S01]  /*48f0*/  BAR.SYNC.DEFER_BLOCKING 0x0 ;  /* 0x0000000000007b1d */ /* 0x000fe20000010000 */
[----:B------:R-:W-:Y:S01]  /*4900*/  ISETP.LE.OR P0, PT, R52, UR15, P0 ;  /* 0x0000000f34007c0c */ /* 0x000fe20008703670 */
[C---:B------:R-:W-:Y:S01]  /*4910*/  FMUL.FTZ R52, R30.reuse, R51 ;  /* 0x000000331e347220 */ /* 0x040fe20000410000 */
[CC--:B------:R-:W-:Y:S01]  /*4920*/  FFMA.FTZ R53, R30.reuse, R50.reuse, -R53 ;  /* 0x000000321e357223 */ /* 0x0c0fe20000010835 */
[C---:B------:R-:W-:Y:S01]  /*4930*/  FFMA.FTZ R55, R30.reuse, R47, R55 ;  /* 0x0000002f1e377223 */ /* 0x040fe20000010037 */
[----:B---3--:R-:W-:Y:S01]  /*4940*/  FFMA.FTZ R57, R30, R189, -R54 ;  /* 0x000000bd1e397223 */ /* 0x008fe20000010836 */
[----:B------:R-:W-:Y:S01]  /*4950*/  FFMA.FTZ R52, -R31, R50, -R52 ;  /* 0x000000321f347223 */ /* 0x000fe20000010934 */
[C---:B------:R-:W-:Y:S01]  /*4960*/  FMUL.FTZ R61, R29.reuse, R53 ;  /* 0x000000351d3d7220 */ /* 0x040fe20000410000 */
[----:B------:R-:W-:Y:S01]  /*4970*/  FADD.FTZ R55, R46, R55 ;  /* 0x000000372e377221 */ /* 0x000fe20000010000 */
[----:B------:R-:W-:Y:S01]  /*4980*/  FADD.FTZ R57, R188, R57 ;  /* 0x00000039bc397221 */ /* 0x000fe20000010000 */
[CC--:B------:R-:W-:Y:S01]  /*4990*/  FMUL.FTZ R59, R29.reuse, R52.reuse ;  /* 0x000000341d3b7220 */ /* 0x0c0fe20000410000 */
[C---:B------:R-:W-:Y:S01]  /*49a0*/  FFMA.FTZ R61, R28.reuse, R52, -R61 ;  /* 0x000000341c3d7223 */ /* 0x040fe2000001083d */
[C---:B------:R-:W-:Y:S01]  /*49b0*/  FMUL.FTZ R56, R29.reuse, R55 ;  /* 0x000000371d387220 */ /* 0x040fe20000410000 */
[----:B------:R-:W-:Y:S01]  /*49c0*/  FMUL.FTZ R54, R29, R57 ;  /* 0x000000391d367220 */ /* 0x000fe20000410000 */
[C---:B------:R-:W-:Y:S01]  /*49d0*/  FFMA.FTZ R59, R28.reuse, R53, R59 ;  /* 0x000000351c3b7223 */ /* 0x040fe2000001003b */
[C---:B------:R-:W-:Y:S01]  /*49e0*/  FMUL.FTZ R52, R27.reuse, R61 ;  /* 0x0000003d1b347220 */ /* 0x040fe20000410000 */
[C---:B------:R-:W-:Y:S01]  /*49f0*/  FFMA.FTZ R56, R28.reuse, R57, -R56 ;  /* 0x000000391c387223 */ /* 0x040fe20000010838 */
[----:B------:R-:W-:Y:S01]  /*4a00*/  FFMA.FTZ R54, R28, R55, R54 ;  /* 0x000000371c367223 */ /* 0x000fe20000010036 */
[-C--:B------:R-:W-:Y:S01]  /*4a10*/  FMUL.FTZ R53, R27, R59.reuse ;  /* 0x0000003b1b357220 */ /* 0x080fe20000410000 */
[C---:B------:R-:W-:Y:S01]  /*4a20*/  FFMA.FTZ R52, R26.reuse, R59, R52 ;  /* 0x0000003b1a347223 */ /* 0x040fe20000010034 */
[----:B------:R-:W-:Y:S01]  /*4a30*/  FADD.FTZ R56, R187, R56 ;  /* 0x00000038bb387221 */ /* 0x000fe20000010000 */
[----:B------:R-:W-:Y:S01]  /*4a40*/  FADD.FTZ R54, R45, R54 ;  /* 0x000000362d367221 */ /* 0x000fe20000010000 */
[----:B------:R-:W-:Y:S01]  /*4a50*/  FFMA.FTZ R53, R26, R61, -R53 ;  /* 0x0000003d1a357223 */ /* 0x000fe20000010835 */
[----:B------:R-:W-:Y:S01]  /*4a60*/  FMUL.FTZ R58, R25, R52 ;  /* 0x00000034193a7220 */ /* 0x000fe20000410000 */
[C---:B------:R-:W-:Y:S01]  /*4a70*/  FMUL.FTZ R55, R27.reuse, R56 ;  /* 0x000000381b377220 */ /* 0x040fe20000410000 */
[-C--:B------:R-:W-:Y:S01]  /*4a80*/  FMUL.FTZ R57, R27, R54.reuse ;  /* 0x000000361b397220 */ /* 0x080fe20000410000 */
[-C--:B------:R-:W-:Y:S01]  /*4a90*/  FMUL.FTZ R59, R25, R53.reuse ;  /* 0x00000035193b7220 */ /* 0x080fe20000410000 */
[----:B------:R-:W-:Y:S01]  /*4aa0*/  FFMA.FTZ R58, R24, R53, -R58 ;  /* 0x00000035183a7223 */ /* 0x000fe2000001083a */
[C---:B------:R-:W-:Y:S01]  /*4ab0*/  FFMA.FTZ R55, R26.reuse, R54, R55 ;  /* 0x000000361a377223 */ /* 0x040fe20000010037 */
[----:B------:R-:W-:Y:S01]  /*4ac0*/  FFMA.FTZ R57, R26, R56, -R57 ;  /* 0x000000381a397223 */ /* 0x000fe20000010839 */
[----:B------:R-:W-:Y:S01]  /*4ad0*/  FFMA.FTZ R59, R24, R52, R59 ;  /* 0x00000034183b7223 */ /* 0x000fe2000001003b */
[CC--:B------:R-:W-:Y:S01]  /*4ae0*/  FMUL.FTZ R63, R23.reuse, R58.reuse ;  /* 0x0000003a173f7220 */ /* 0x0c0fe20000410000 */
[----:B------:R-:W0:Y:S01]  /*4af0*/  LDS.64 R52, [R190+0x1108] ;  /* 0x00110800be347984 */ /* 0x000e220000000a00 */
[----:B------:R-:W-:Y:S01]  /*4b00*/  FADD.FTZ R55, R44, R55 ;  /* 0x000000372c377221 */ /* 0x000fe20000010000 */
[----:B------:R-:W-:Y:S01]  /*4b10*/  FADD.FTZ R57, R186, R57 ;  /* 0x00000039ba397221 */ /* 0x000fe20000010000 */
[-C--:B-----5:R-:W-:Y:S01]  /*4b20*/  FMUL.FTZ R65, R23, R59.reuse ;  /* 0x0000003b17417220 */ /* 0x0a0fe20000410000 */
[C---:B------:R-:W-:Y:S01]  /*4b30*/  FFMA.FTZ R63, R22.reuse, R59, R63 ;  /* 0x0000003b163f7223 */ /* 0x040fe2000001003f */
[C---:B------:R-:W-:Y:S01]  /*4b40*/  FMUL.FTZ R61, R25.reuse, R55 ;  /* 0x00000037193d7220 */ /* 0x040fe20000410000 */
[-C--:B------:R-:W-:Y:S01]  /*4b50*/  FMUL.FTZ R54, R25, R57.reuse ;  /* 0x0000003919367220 */ /* 0x080fe20000410000 */
[----:B------:R-:W-:Y:S01]  /*4b60*/  FFMA.FTZ R65, R22, R58, -R65 ;  /* 0x0000003a16417223 */ /* 0x000fe20000010841 */
[----:B------:R-:W-:Y:S01]  /*4b70*/  VOTEU.ALL UP0, P0 ;  /* 0x0000000000ff7886 */ /* 0x000fe20000000000 */
[C---:B------:R-:W-:Y:S01]  /*4b80*/  FFMA.FTZ R56, R24.reuse, R57, -R61 ;  /* 0x0000003918387223 */ /* 0x040fe2000001083d */
[C---:B------:R-:W-:Y:S01]  /*4b90*/  FMUL.FTZ R57, R21.reuse, R63 ;  /* 0x0000003f15397220 */ /* 0x040fe20000410000 */
[----:B------:R-:W-:Y:S01]  /*4ba0*/  FFMA.FTZ R54, R24, R55, R54 ;  /* 0x0000003718367223 */ /* 0x000fe20000010036 */
[-C--:B------:R-:W-:Y:S01]  /*4bb0*/  FMUL.FTZ R58, R21, R65.reuse ;  /* 0x00000041153a7220 */ /* 0x080fe20000410000 */
[----:B------:R-:W-:Y:S01]  /*4bc0*/  FADD.FTZ R56, R185, R56 ;  /* 0x00000038b9387221 */ /* 0x000fe20000010000 */
[C---:B------:R-:W-:Y:S01]  /*4bd0*/  FFMA.FTZ R65, R20.reuse, R65, -R57 ;  /* 0x0000004114417223 */ /* 0x040fe20000010839 */
[----:B------:R-:W-:Y:S01]  /*4be0*/  FADD.FTZ R54, R43, R54 ;  /* 0x000000362b367221 */ /* 0x000fe20000010000 */
[----:B------:R-:W-:Y:S01]  /*4bf0*/  FFMA.FTZ R58, R20, R63, R58 ;  /* 0x0000003f143a7223 */ /* 0x000fe2000001003a */
[----:B------:R-:W-:Y:S01]  /*4c00*/  FMUL.FTZ R55, R23, R56 ;  /* 0x0000003817377220 */ /* 0x000fe20000410000 */
[-C--:B------:R-:W-:Y:S01]  /*4c10*/  FMUL.FTZ R59, R19, R65.reuse ;  /* 0x00000041133b7220 */ /* 0x080fe20000410000 */
[----:B------:R-:W-:Y:S01]  /*4c20*/  FMUL.FTZ R57, R23, R54 ;  /* 0x0000003617397220 */ /* 0x000fe20000410000 */
[----:B------:R-:W-:Y:S01]  /*4c30*/  FMUL.FTZ R60, R19, R58 ;  /* 0x0000003a133c7220 */ /* 0x000fe20000410000 */
[----:B------:R-:W-:Y:S01]  /*4c40*/  FFMA.FTZ R55, R22, R54, R55 ;  /* 0x0000003616377223 */ /* 0x000fe20000010037 */
[----:B------:R-:W-:Y:S01]  /*4c50*/  FFMA.FTZ R58, R18, R58, R59 ;  /* 0x0000003a123a7223 */ /* 0x000fe2000001003b */
[----:B------:R-:W-:Y:S01]  /*4c60*/  FFMA.FTZ R57, R22, R56, -R57 ;  /* 0x0000003816397223 */ /* 0x000fe20000010839 */
[----:B------:R-:W-:Y:S01]  /*4c70*/  FFMA.FTZ R60, R18, R65, -R60 ;  /* 0x00000041123c7223 */ /* 0x000fe2000001083c */
[----:B------:R-:W-:Y:S01]  /*4c80*/  FADD.FTZ R55, R42, R55 ;  /* 0x000000372a377221 */ /* 0x000fe20000010000 */
[C---:B------:R-:W-:Y:S01]  /*4c90*/  FMUL.FTZ R63, R17.reuse, R58 ;  /* 0x0000003a113f7220 */ /* 0x040fe20000410000 */
[----:B------:R-:W-:Y:S01]  /*4ca0*/  FADD.FTZ R57, R184, R57 ;  /* 0x00000039b8397221 */ /* 0x000fe20000010000 */
[-C--:B------:R-:W-:Y:S01]  /*4cb0*/  FMUL.FTZ R61, R17, R60.reuse ;  /* 0x0000003c113d7220 */ /* 0x080fe20000410000 */
[C---:B------:R-:W-:Y:S01]  /*4cc0*/  FMUL.FTZ R59, R21.reuse, R55 ;  /* 0x00000037153b7220 */ /* 0x040fe20000410000 */
[C---:B------:R-:W-:Y:S01]  /*4cd0*/  FFMA.FTZ R63, R16.reuse, R60, -R63 ;  /* 0x0000003c103f7223 */ /* 0x040fe2000001083f */
[-C--:B------:R-:W-:Y:S01]  /*4ce0*/  FMUL.FTZ R54, R21, R57.reuse ;  /* 0x0000003915367220 */ /* 0x080fe20000410000 */
[----:B------:R-:W-:Y:S01]  /*4cf0*/  FFMA.FTZ R61, R16, R58, R61 ;  /* 0x0000003a103d7223 */ /* 0x000fe2000001003d */
[C---:B------:R-:W-:Y:S01]  /*4d00*/  FFMA.FTZ R56, R20.reuse, R57, -R59 ;  /* 0x0000003914387223 */ /* 0x040fe2000001083b */
[C---:B------:R-:W-:Y:S01]  /*4d10*/  FMUL.FTZ R57, R15.reuse, R63 ;  /* 0x0000003f0f397220 */ /* 0x040fe20000410000 */
[----:B------:R-:W-:Y:S01]  /*4d20*/  FFMA.FTZ R54, R20, R55, R54 ;  /* 0x0000003714367223 */ /* 0x000fe20000010036 */
[-C--:B------:R-:W-:Y:S01]  /*4d30*/  FMUL.FTZ R58, R15, R61.reuse ;  /* 0x0000003d0f3a7220 */ /* 0x080fe20000410000 */
[----:B------:R-:W-:Y:S01]  /*4d40*/  FADD.FTZ R56, R183, R56 ;  /* 0x00000038b7387221 */ /* 0x000fe20000010000 */
[C---:B------:R-:W-:Y:S01]  /*4d50*/  FFMA.FTZ R61, R14.reuse, R61, R57 ;  /* 0x0000003d0e3d7223 */ /* 0x040fe20000010039 */
[----:B------:R-:W-:Y:S01]  /*4d60*/  FADD.FTZ R54, R41, R54 ;  /* 0x0000003629367221 */ /* 0x000fe20000010000 */
[C---:B0-----:R-:W-:Y:S01]  /*4d70*/  FMUL.FTZ R55, R73.reuse, R52 ;  /* 0x0000003449377220 */ /* 0x041fe20000410000 */
[----:B------:R-:W-:Y:S01]  /*4d80*/  FMUL.FTZ R73, R73, R53 ;  /* 0x0000003549497220 */ /* 0x000fe20000410000 */
[----:B------:R-:W-:Y:S01]  /*4d90*/  FMUL.FTZ R57, R19, R56 ;  /* 0x0000003813397220 */ /* 0x000fe20000410000 */
[----:B------:R-:W-:Y:S01]  /*4da0*/  FFMA.FTZ R58, R14, R63, -R58 ;  /* 0x0000003f0e3a7223 */ /* 0x000fe2000001083a */
[C---:B------:R-:W-:Y:S01]  /*4db0*/  FFMA.FTZ R55, R72.reuse, R53, R55 ;  /* 0x0000003548377223 */ /* 0x040fe20000010037 */
[----:B------:R-:W-:Y:S01]  /*4dc0*/  FFMA.FTZ R73, R72, R52, -R73 ;  /* 0x0000003448497223 */ /* 0x000fe20000010849 */
[----:B------:R-:W-:Y:S01]  /*4dd0*/  FMUL.FTZ R53, R13, R61 ;  /* 0x0000003d0d357220 */ /* 0x000fe20000410000 */
[-C--:B------:R-:W-:Y:S01]  /*4de0*/  FMUL.FTZ R59, R19, R54.reuse ;  /* 0x00000036133b7220 */ /* 0x080fe20000410000 */
[----:B------:R-:W-:Y:S01]  /*4df0*/  FADD.FTZ R201, RZ, R55 ;  /* 0x00000037ffc97221 */ /* 0x000fe20000010000 */
[----:B------:R-:W-:Y:S01]  /*4e00*/  FFMA.FTZ R57, R18, R54, R57 ;  /* 0x0000003612397223 */ /* 0x000fe20000010039 */
[----:B------:R-:W-:Y:S01]  /*4e10*/  FFMA.FTZ R217, R90, R137, R73 ;  /* 0x000000895ad97223 */ /* 0x000fe20000010049 */
[-C--:B------:R-:W-:Y:S01]  /*4e20*/  FMUL.FTZ R54, R13, R58.reuse ;  /* 0x0000003a0d367220 */ /* 0x080fe20000410000 */
[C---:B------:R-:W-:Y:S01]  /*4e30*/  FFMA.FTZ R58, R12.reuse, R58, -R53 ;  /* 0x0000003a0c3a7223 */ /* 0x040fe20000010835 */
[C---:B------:R-:W-:Y:S01]  /*4e40*/  FMUL.FTZ R53, R3.reuse, R201 ;  /* 0x000000c903357220 */ /* 0x040fe20000410000 */
[----:B------:R-:W-:Y:S01]  /*4e50*/  FMUL.FTZ R52, R3, R217 ;  /* 0x000000d903347220 */ /* 0x000fe20000410000 */
[----:B------:R-:W-:Y:S01]  /*4e60*/  FFMA.FTZ R54, R12, R61, R54 ;  /* 0x0000003d0c367223 */ /* 0x000fe20000010036 */
[C---:B------:R-:W-:Y:S01]  /*4e70*/  FMUL.FTZ R55, R11.reuse, R58 ;  /* 0x0000003a0b377220 */ /* 0x040fe20000410000 */
[C---:B------:R-:W-:Y:S01]  /*4e80*/  FFMA.FTZ R214, R2.reuse, R217, -R53 ;  /* 0x000000d902d67223 */ /* 0x040fe20000010835 */
[----:B------:R-:W-:Y:S01]  /*4e90*/  FFMA.FTZ R52, R2, R201, R52 ;  /* 0x000000c902347223 */ /* 0x000fe20000010034 */
[-C--:B------:R-:W-:Y:S01]  /*4ea0*/  FMUL.FTZ R53, R11, R54.reuse ;  /* 0x000000360b357220 */ /* 0x080fe20000410000 */
[C---:B------:R-:W-:Y:S01]  /*4eb0*/  FFMA.FTZ R60, R10.reuse, R54, R55 ;  /* 0x000000360a3c7223 */ /* 0x040fe20000010037 */
[----:B------:R-:W-:Y:S01]  /*4ec0*/  FFMA.FTZ R214, R89, R136, R214 ;  /* 0x0000008859d67223 */ /* 0x000fe200000100d6 */
[----:B------:R-:W-:Y:S01]  /*4ed0*/  FADD.FTZ R200, RZ, R52 ;  /* 0x00000034ffc87221 */ /* 0x000fe20000010000 */
[----:B------:R-:W-:Y:S01]  /*4ee0*/  FFMA.FTZ R58, R10, R58, -R53 ;  /* 0x0000003a0a3a7223 */ /* 0x000fe20000010835 */
[----:B------:R-:W-:Y:S01]  /*4ef0*/  FFMA.FTZ R59, R18, R56, -R59 ;  /* 0x00000038123b7223 */ /* 0x000fe2000001083b */
[C---:B------:R-:W-:Y:S01]  /*4f00*/  FMUL.FTZ R55, R5.reuse, R214 ;  /* 0x000000d605377220 */ /* 0x040fe20000410000 */
[-C--:B------:R-:W-:Y:S01]  /*4f10*/  FMUL.FTZ R53, R5, R200.reuse ;  /* 0x000000c805357220 */ /* 0x080fe20000410000 */
[----:B------:R-:W-:Y:S01]  /*4f20*/  FADD.FTZ R57, R40, R57 ;  /* 0x0000003928397221 */ /* 0x000fe20000010000 */
[----:B------:R-:W-:Y:S01]  /*4f30*/  FADD.FTZ R59, R182, R59 ;  /* 0x0000003bb63b7221 */ /* 0x000fe20000010000 */
[C---:B------:R-:W-:Y:S01]  /*4f40*/  FFMA.FTZ R55, R4.reuse, R200, R55 ;  /* 0x000000c804377223 */ /* 0x040fe20000010037 */
[----:B------:R-:W-:Y:S01]  /*4f50*/  FFMA.FTZ R53, R4, R214, -R53 ;  /* 0x000000d604357223 */ /* 0x000fe20000010835 */
[C---:B------:R-:W-:Y:S01]  /*4f60*/  FMUL.FTZ R52, R17.reuse, R57 ;  /* 0x0000003911347220 */ /* 0x040fe20000410000 */
[----:B------:R-:W-:Y:S01]  /*4f70*/  FMUL.FTZ R61, R17, R59 ;  /* 0x0000003b113d7220 */ /* 0x000fe20000410000 */
[----:B------:R-:W-:Y:S01]  /*4f80*/  FADD.FTZ R199, RZ, R55 ;  /* 0x00000037ffc77221 */ /* 0x000fe20000010000 */
[----:B------:R-:W-:Y:S01]  /*4f90*/  FFMA.FTZ R215, R88, R135, R53 ;  /* 0x0000008758d77223 */ /* 0x000fe20000010035 */
[C---:B------:R-:W-:Y:S01]  /*4fa0*/  FFMA.FTZ R56, R16.reuse, R59, -R52 ;  /* 0x0000003b10387223 */ /* 0x040fe20000010834 */
[----:B------:R-:W-:Y:S01]  /*4fb0*/  FMUL.FTZ R55, R9, R58 ;  /* 0x0000003a09377220 */ /* 0x000fe20000410000 */
[C---:B------:R-:W-:Y:S01]  /*4fc0*/  FMUL.FTZ R53, R7.reuse, R199 ;  /* 0x000000c707357220 */ /* 0x040fe20000410000 */
[----:B------:R-:W-:Y:S01]  /*4fd0*/  FMUL.FTZ R52, R7, R215 ;  /* 0x000000d707347220 */ /* 0x000fe20000410000 */
[----:B------:R-:W-:Y:S01]  /*4fe0*/  FFMA.FTZ R54, R16, R57, R61 ;  /* 0x0000003910367223 */ /* 0x000fe2000001003d */
[-C--:B------:R-:W-:Y:S01]  /*4ff0*/  FMUL.FTZ R57, R9, R60.reuse ;  /* 0x0000003c09397220 */ /* 0x080fe20000410000 */
[C---:B------:R-:W-:Y:S01]  /*5000*/  FFMA.FTZ R212, R6.reuse, R215, -R53 ;  /* 0x000000d706d47223 */ /* 0x040fe20000010835 */
[----:B------:R-:W-:Y:S01]  /*5010*/  FFMA.FTZ R52, R6, R199, R52 ;  /* 0x000000c706347223 */ /* 0x000fe20000010034 */
[C---:B------:R-:W-:Y:S01]  /*5020*/  FFMA.FTZ R60, R8.reuse, R60, R55 ;  /* 0x0000003c083c7223 */ /* 0x040fe20000010037 */
[----:B------:R-:W-:Y:S01]  /*5030*/  FADD.FTZ R56, R181, R56 ;  /* 0x00000038b5387221 */ /* 0x000fe20000010000 */
[----:B------:R-:W-:Y:S01]  /*5040*/  FFMA.FTZ R212, R87, R134, R212 ;  /* 0x0000008657d47223 */ /* 0x000fe200000100d4 */
[----:B------:R-:W-:Y:S01]  /*5050*/  FADD.FTZ R198, RZ, R52 ;  /* 0x00000034ffc67221 */ /* 0x000fe20000010000 */
[C---:B------:R-:W-:Y:S01]  /*5060*/  FFMA.FTZ R58, R8.reuse, R58, -R57 ;  /* 0x0000003a083a7223 */ /* 0x040fe20000010839 */
[----:B------:R-:W-:Y:S01]  /*5070*/  FADD.FTZ R54, R39, R54 ;  /* 0x0000003627367221 */ /* 0x000fe20000010000 */
[C---:B------:R-:W-:Y:S01]  /*5080*/  FMUL.FTZ R55, R9.reuse, R212 ;  /* 0x000000d409377220 */ /* 0x040fe20000410000 */
[----:B------:R-:W-:Y:S01]  /*5090*/  FMUL.FTZ R53, R9, R198 ;  /* 0x000000c609357220 */ /* 0x000fe20000410000 */
[C---:B------:R-:W-:Y:S01]  /*50a0*/  FMUL.FTZ R57, R15.reuse, R56 ;  /* 0x000000380f397220 */ /* 0x040fe20000410000 */
[----:B------:R-:W-:Y:S01]  /*50b0*/  FMUL.FTZ R61, R15, R54 ;  /* 0x000000360f3d7220 */ /* 0x000fe20000410000 */
[C---:B------:R-:W-:Y:S01]  /*50c0*/  FFMA.FTZ R55, R8.reuse, R198, R55 ;  /* 0x000000c608377223 */ /* 0x040fe20000010037 */
[----:B------:R-:W-:Y:S01]  /*50d0*/  FFMA.FTZ R53, R8, R212, -R53 ;  /* 0x000000d408357223 */ /* 0x000fe20000010835 */
[----:B------:R-:W-:Y:S01]  /*50e0*/  FFMA.FTZ R59, R14, R54, R57 ;  /* 0x000000360e3b7223 */ /* 0x000fe20000010039 */
[C---:B------:R-:W-:Y:S01]  /*50f0*/  FMUL.FTZ R57, R7.reuse, R60 ;  /* 0x0000003c07397220 */ /* 0x040fe20000410000 */
[----:B------:R-:W-:Y:S01]  /*5100*/  FADD.FTZ R197, RZ, R55 ;  /* 0x00000037ffc57221 */ /* 0x000fe20000010000 */
[----:B------:R-:W-:Y:S01]  /*5110*/  FFMA.FTZ R213, R86, R133, R53 ;  /* 0x0000008556d57223 */ /* 0x000fe20000010035 */
[-C--:B------:R-:W-:Y:S01]  /*5120*/  FMUL.FTZ R55, R7, R58.reuse ;  /* 0x0000003a07377220 */ /* 0x080fe20000410000 */
[C---:B------:R-:W-:Y:S01]  /*5130*/  FFMA.FTZ R57, R6.reuse, R58, -R57 ;  /* 0x0000003a06397223 */ /* 0x040fe20000010839 */
[C---:B------:R-:W-:Y:S01]  /*5140*/  FMUL.FTZ R53, R11.reuse, R197 ;  /* 0x000000c50b357220 */ /* 0x040fe20000410000 */
[-C--:B------:R-:W-:Y:S01]  /*5150*/  FMUL.FTZ R52, R11, R213.reuse ;  /* 0x000000d50b347220 */ /* 0x080fe20000410000 */
[----:B------:R-:W-:Y:S01]  /*5160*/  FFMA.FTZ R55, R6, R60, R55 ;  /* 0x0000003c06377223 */ /* 0x000fe20000010037 */
[----:B------:R-:W-:Y:S01]  /*5170*/  FFMA.FTZ R61, R14, R56, -R61 ;  /* 0x000000380e3d7223 */ /* 0x000fe2000001083d */
[C---:B------:R-:W-:Y:S01]  /*5180*/  FFMA.FTZ R210, R10.reuse, R213, -R53 ;  /* 0x000000d50ad27223 */ /* 0x040fe20000010835 */
[----:B------:R-:W-:Y:S01]  /*5190*/  FFMA.FTZ R196, R10, R197, R52 ;  /* 0x000000c50ac47223 */ /* 0x000fe20000010034 */
[C---:B------:R-:W-:Y:S01]  /*51a0*/  FMUL.FTZ R54, R5.reuse, R55 ;  /* 0x0000003705367220 */ /* 0x040fe20000410000 */
[-C--:B------:R-:W-:Y:S01]  /*51b0*/  FMUL.FTZ R63, R5, R57.reuse ;  /* 0x00000039053f7220 */ /* 0x080fe20000410000 */
[----:B------:R-:W-:Y:S01]  /*51c0*/  FFMA.FTZ R210, R85, R132, R210 ;  /* 0x0000008455d27223 */ /* 0x000fe200000100d2 */
[----:B------:R-:W-:Y:S01]  /*51d0*/  FADD.FTZ R196, RZ, R196 ;  /* 0x000000c4ffc47221 */ /* 0x000fe20000010000 */
[----:B------:R-:W-:Y:S01]  /*51e0*/  FFMA.FTZ R53, R4, R57, -R54 ;  /* 0x0000003904357223 */ /* 0x000fe20000010836 */
[----:B------:R-:W-:Y:S01]  /*51f0*/  FADD.FTZ R61, R180, R61 ;  /* 0x0000003db43d7221 */ /* 0x000fe20000010000 */
[C---:B------:R-:W-:Y:S01]  /*5200*/  FMUL.FTZ R57, R13.reuse, R210 ;  /* 0x000000d20d397220 */ /* 0x040fe20000410000 */
[----:B------:R-:W-:Y:S01]  /*5210*/  FFMA.FTZ R52, R4, R55, R63 ;  /* 0x0000003704347223 */ /* 0x000fe2000001003f */
[CC--:B------:R-:W-:Y:S01]  /*5220*/  FMUL.FTZ R55, R13.reuse, R196.reuse ;  /* 0x000000c40d377220 */ /* 0x0c0fe20000410000 */
[----:B------:R-:W-:Y:S01]  /*5230*/  FADD.FTZ R59, R38, R59 ;  /* 0x0000003b263b7221 */ /* 0x000fe20000010000 */
[C---:B------:R-:W-:Y:S01]  /*5240*/  FMUL.FTZ R54, R13.reuse, R61 ;  /* 0x0000003d0d367220 */ /* 0x040fe20000410000 */
[C---:B------:R-:W-:Y:S01]  /*5250*/  FFMA.FTZ R57, R12.reuse, R196, R57 ;  /* 0x000000c40c397223 */ /* 0x040fe20000010039 */
[C---:B------:R-:W-:Y:S01]  /*5260*/  FFMA.FTZ R55, R12.reuse, R210, -R55 ;  /* 0x000000d20c377223 */ /* 0x040fe20000010837 */
[-C--:B------:R-:W-:Y:S01]  /*5270*/  FMUL.FTZ R56, R13, R59.reuse ;  /* 0x0000003b0d387220 */ /* 0x080fe20000410000 */
[----:B------:R-:W-:Y:S01]  /*5280*/  FFMA.FTZ R54, R12, R59, R54 ;  /* 0x0000003b0c367223 */ /* 0x000fe20000010036 */
[----:B------:R-:W-:Y:S01]  /*5290*/  FADD.FTZ R195, RZ, R57 ;  /* 0x00000039ffc37221 */ /* 0x000fe20000010000 */
[----:B------:R-:W-:Y:S01]  /*52a0*/  FFMA.FTZ R211, R84, R131, R55 ;  /* 0x0000008354d37223 */ /* 0x000fe20000010037 */
[----:B------:R-:W-:Y:S01]  /*52b0*/  FFMA.FTZ R56, R12, R61, -R56 ;  /* 0x0000003d0c387223 */ /* 0x000fe20000010838 */
[----:B------:R-:W-:Y:S01]  /*52c0*/  FADD.FTZ R57, R37, R54 ;  /* 0x0000003625397221 */ /* 0x000fe20000010000 */
[C---:B------:R-:W-:Y:S01]  /*52d0*/  FMUL.FTZ R55, R15.reuse, R195 ;  /* 0x000000c30f377220 */ /* 0x040fe20000410000 */
[----:B------:R-:W-:Y:S01]  /*52e0*/  FMUL.FTZ R54, R15, R211 ;  /* 0x000000d30f367220 */ /* 0x000fe20000410000 */
[----:B------:R-:W-:Y:S01]  /*52f0*/  FADD.FTZ R56, R179, R56 ;  /* 0x00000038b3387221 */ /* 0x000fe20000010000 */
[C---:B------:R-:W-:Y:S01]  /*5300*/  FMUL.FTZ R59, R11.reuse, R57 ;  /* 0x000000390b3b7220 */ /* 0x040fe20000410000 */
[C---:B------:R-:W-:Y:S01]  /*5310*/  FFMA.FTZ R208, R14.reuse, R211, -R55 ;  /* 0x000000d30ed07223 */ /* 0x040fe20000010837 */
[----:B------:R-:W-:Y:S01]  /*5320*/  FFMA.FTZ R54, R14, R195, R54 ;  /* 0x000000c30e367223 */ /* 0x000fe20000010036 */
[-C--:B------:R-:W-:Y:S01]  /*5330*/  FMUL.FTZ R58, R11, R56.reuse ;  /* 0x000000380b3a7220 */ /* 0x080fe20000410000 */
[C---:B------:R-:W-:Y:S01]  /*5340*/  FFMA.FTZ R55, R10.reuse, R56, -R59 ;  /* 0x000000380a377223 */ /* 0x040fe2000001083b */
[----:B------:R-:W-:Y:S01]  /*5350*/  FFMA.FTZ R208, R83, R130, R208 ;  /* 0x0000008253d07223 */ /* 0x000fe200000100d0 */
[----:B------:R-:W-:Y:S01]  /*5360*/  FADD.FTZ R194, RZ, R54 ;  /* 0x00000036ffc27221 */ /* 0x000fe20000010000 */
[----:B------:R-:W-:Y:S01]  /*5370*/  FFMA.FTZ R59, R10, R57, R58 ;  /* 0x000000390a3b7223 */ /* 0x000fe2000001003a */
[----:B------:R-:W-:Y:S01]  /*5380*/  FADD.FTZ R54, R178, R55 ;  /* 0x00000037b2367221 */ /* 0x000fe20000010000 */
[C---:B------:R-:W-:Y:S01]  /*5390*/  FMUL.FTZ R57, R17.reuse, R208 ;  /* 0x000000d011397220 */ /* 0x040fe20000410000 */
[----:B------:R-:W-:Y:S01]  /*53a0*/  FMUL.FTZ R55, R17, R194 ;  /* 0x000000c211377220 */ /* 0x000fe20000410000 */
[----:B------:R-:W-:Y:S01]  /*53b0*/  FADD.FTZ R59, R36, R59 ;  /* 0x0000003b243b7221 */ /* 0x000fe20000010000 */
[C---:B------:R-:W-:Y:S01]  /*53c0*/  FMUL.FTZ R61, R9.reuse, R54 ;  /* 0x00000036093d7220 */ /* 0x040fe20000410000 */
[C---:B------:R-:W-:Y:S01]  /*53d0*/  FFMA.FTZ R57, R16.reuse, R194, R57 ;  /* 0x000000c210397223 */ /* 0x040fe20000010039 */
[----:B------:R-:W-:Y:S01]  /*53e0*/  FFMA.FTZ R55, R16, R208, -R55 ;  /* 0x000000d010377223 */ /* 0x000fe20000010837 */
[-C--:B------:R-:W-:Y:S01]  /*53f0*/  FMUL.FTZ R63, R9, R59.reuse ;  /* 0x0000003b093f7220 */ /* 0x080fe20000410000 */
[----:B------:R-:W-:Y:S01]  /*5400*/  FFMA.FTZ R56, R8, R59, R61 ;  /* 0x0000003b08387223 */ /* 0x000fe2000001003d */
[----:B------:R-:W-:Y:S01]  /*5410*/  FADD.FTZ R193, RZ, R57 ;  /* 0x00000039ffc17221 */ /* 0x000fe20000010000 */
[----:B------:R-:W-:Y:S01]  /*5420*/  FFMA.FTZ R209, R82, R129, R55 ;  /* 0x0000008152d17223 */ /* 0x000fe20000010037 */
[----:B------:R-:W-:Y:S01]  /*5430*/  FFMA.FTZ R58, R8, R54, -R63 ;  /* 0x00000036083a7223 */ /* 0x000fe2000001083f */
[----:B------:R-:W-:Y:S01]  /*5440*/  FADD.FTZ R56, R35, R56 ;  /* 0x0000003823387221 */ /* 0x000fe20000010000 */
[C---:B------:R-:W-:Y:S01]  /*5450*/  FMUL.FTZ R55, R19.reuse, R193 ;  /* 0x000000c113377220 */ /* 0x040fe20000410000 */
[-C--:B------:R-:W-:Y:S01]  /*5460*/  FMUL.FTZ R54, R19, R209.reuse ;  /* 0x000000d113367220 */ /* 0x080fe20000410000 */
        /* <DEDUP_REMOVED lines=28> */
[----:B------:R-:W-:Y:S01]  /*5630*/  FMUL.FTZ R63, R3, R62 ;  /* 0x0000003e033f7220 */ /* 0x000fe20000410000 */
[----:B------:R-:W-:Y:S01]  /*5640*/  ISETP.GT.U32.AND P2, PT, R172, 0x1f, PT ;  /* 0x0000001fac00780c */ /* 0x000fe20003f44070 */
[----:B------:R-:W-:Y:S01]  /*5650*/  FFMA.FTZ R204, R79, R126, R204 ;  /* 0x0000007e4fcc7223 */ /* 0x000fe200000100cc */
[----:B------:R-:W-:Y:S01]  /*5660*/  FADD.FTZ R202, RZ, R54 ;  /* 0x00000036ffca7221 */ /* 0x000fe20000010000 */
[C---:B------:R-:W-:Y:S01]  /*5670*/  FFMA.FTZ R63, R2.reuse, R60, R63 ;  /* 0x0000003c023f7223 */ /* 0x040fe2000001003f */
[----:B------:R-:W-:Y:S01]  /*5680*/  FMUL.FTZ R60, R3, R52 ;  /* 0x00000034033c7220 */ /* 0x000fe20000410000 */
[C---:B------:R-:W-:Y:S01]  /*5690*/  FMUL.FTZ R61, R25.reuse, R204 ;  /* 0x000000cc193d7220 */ /* 0x040fe20000410000 */
[----:B------:R-:W-:Y:S01]  /*56a0*/  FMUL.FTZ R55, R25, R202 ;  /* 0x000000ca19377220 */ /* 0x000fe20000410000 */
[----:B------:R-:W-:Y:S01]  /*56b0*/  @!UP0 ULEA UR17, UR8, UR16, 0x4 ;  /* 0x0000001008118291 */ /* 0x000fe2000f8e20ff */
[----:B------:R-:W-:Y:S01]  /*56c0*/  FFMA.FTZ R65, R2, R62, -R65 ;  /* 0x0000003e02417223 */ /* 0x000fe20000010841 */
[C---:B------:R-:W-:Y:S01]  /*56d0*/  FFMA.FTZ R61, R24.reuse, R202, R61 ;  /* 0x000000ca183d7223 */ /* 0x040fe2000001003d */
[----:B------:R-:W-:Y:S01]  /*56e0*/  FFMA.FTZ R55, R24, R204, -R55 ;  /* 0x000000cc18377223 */ /* 0x000fe20000010837 */
[----:B------:R-:W-:Y:S01]  /*56f0*/  HFMA2 R56, -RZ, RZ, 1.875, 0 ;  /* 0x3f800000ff387431 */ /* 0x000fe200000001ff */
[----:B------:R-:W-:Y:S01]  /*5700*/  CS2R R58, SRZ ;  /* 0x00000000003a7805 */ /* 0x000fe2000001ff00 */
[----:B------:R-:W-:Y:S01]  /*5710*/  FADD.FTZ R203, RZ, R61 ;  /* 0x0000003dffcb7221 */ /* 0x000fe20000010000 */
[----:B------:R-:W-:Y:S01]  /*5720*/  FFMA.FTZ R205, R78, R125, R55 ;  /* 0x0000007d4ecd7223 */ /* 0x000fe20000010037 */
[----:B------:R-:W-:Y:S01]  /*5730*/  FMUL.FTZ R61, R3, R53 ;  /* 0x00000035033d7220 */ /* 0x000fe20000410000 */
[----:B------:R-:W-:Y:S01]  /*5740*/  MOV R57, RZ ;  /* 0x000000ff00397202 */ /* 0x000fe20000000f00 */
[C---:B------:R-:W-:Y:S01]  /*5750*/  FMUL.FTZ R55, R27.reuse, R203 ;  /* 0x000000cb1b377220 */ /* 0x040fe20000410000 */
[----:B------:R-:W-:Y:S01]  /*5760*/  FMUL.FTZ R54, R27, R205 ;  /* 0x000000cd1b367220 */ /* 0x000fe20000410000 */
[C---:B------:R-:W-:Y:S01]  /*5770*/  FFMA.FTZ R52, R2.reuse, R52, R61 ;  /* 0x0000003402347223 */ /* 0x040fe2000001003d */
[----:B------:R-:W-:Y:S01]  /*5780*/  FFMA.FTZ R53, R2, R53, -R60 ;  /* 0x0000003502357223 */ /* 0x000fe2000001083c */
[C---:B------:R-:W-:Y:S01]  /*5790*/  FFMA.FTZ R218, R26.reuse, R205, -R55 ;  /* 0x000000cd1ada7223 */ /* 0x040fe20000010837 */
[----:B------:R-:W-:Y:S01]  /*57a0*/  FFMA.FTZ R54, R26, R203, R54 ;  /* 0x000000cb1a367223 */ /* 0x000fe20000010036 */
[----:B------:R-:W-:Y:S01]  /*57b0*/  FADD.FTZ R55, R48, R65 ;  /* 0x0000004130377221 */ /* 0x000fe20000010000 */
[----:B------:R-:W0:Y:S01]  /*57c0*/  @!P0 LDS.128 R56, [UR17+0x3910] ;  /* 0x00391011ff388984 */ /* 0x000e220008000c00 */
[----:B------:R-:W-:Y:S01]  /*57d0*/  FFMA.FTZ R218, R77, R124, R218 ;  /* 0x0000007c4dda7223 */ /* 0x000fe200000100da */
[----:B------:R-:W-:Y:S01]  /*57e0*/  FADD.FTZ R216, RZ, R54 ;  /* 0x00000036ffd87221 */ /* 0x000fe20000010000 */
[----:B------:R-:W-:-:S02]  /*57f0*/  FADD.FTZ R54, R32, R63 ;  /* 0x0000003f20367221 */ /* 0x000fc40000010000 */
[C---:B------:R-:W-:Y:S01]  /*5800*/  FMUL.FTZ R63, R29.reuse, R218 ;  /* 0x000000da1d3f7220 */ /* 0x040fe20000410000 */
[-C--:B------:R-:W-:Y:S02]  /*5810*/  FMUL.FTZ R61, R29, R216.reuse ;  /* 0x000000d81d3d7220 */ /* 0x080fe40000410000 */
[----:B------:R1:W-:Y:S01]  /*5820*/  STS.128 [R190+0x1b10], R52 ;  /* 0x001b1034be007388 */ /* 0x0003e20000000c00 */
[C---:B------:R-:W-:Y:S01]  /*5830*/  FFMA.FTZ R63, R28.reuse, R216, R63 ;  /* 0x000000d81c3f7223 */ /* 0x040fe2000001003f */
[----:B------:R-:W-:-:S03]  /*5840*/  FFMA.FTZ R61, R28, R218, -R61 ;  /* 0x000000da1c3d7223 */ /* 0x000fc6000001083d */
[----:B------:R-:W-:Y:S01]  /*5850*/  FADD.FTZ R223, RZ, R63 ;  /* 0x0000003fffdf7221 */ /* 0x000fe20000010000 */
[----:B------:R-:W-:-:S03]  /*5860*/  FFMA.FTZ R221, R76, R123, R61 ;  /* 0x0000007b4cdd7223 */ /* 0x000fc6000001003d */
[C---:B------:R-:W-:Y:S01]  /*5870*/  FMUL.FTZ R61, R31.reuse, R223 ;  /* 0x000000df1f3d7220 */ /* 0x040fe20000410000 */
[----:B------:R-:W-:-:S03]  /*5880*/  FMUL.FTZ R60, R31, R221 ;  /* 0x000000dd1f3c7220 */ /* 0x000fc60000410000 */
[C---:B------:R-:W-:Y:S01]  /*5890*/  FFMA.FTZ R220, R30.reuse, R221, -R61 ;  /* 0x000000dd1edc7223 */ /* 0x040fe2000001083d */
[----:B------:R-:W-:-:S03]  /*58a0*/  FFMA.FTZ R219, R30, R223, R60 ;  /* 0x000000df1edb7223 */ /* 0x000fc6000001003c */
[----:B------:R-:W-:Y:S01]  /*58b0*/  FFMA.FTZ R220, R49, R122, R220 ;  /* 0x0000007a31dc7223 */ /* 0x000fe200000100dc */
[----:B------:R-:W-:Y:S06]  /*58c0*/  BAR.SYNC.DEFER_BLOCKING 0x0 ;  /* 0x0000000000007b1d */ /* 0x000fec0000010000 */
[----:B-1----:R-:W-:Y:S05]  /*58d0*/  @P2 BRA `(.L_x_12) ;  /* 0x0000000c00642947 */ /* 0x002fea0003800000 */
[----:B------:R-:W-:Y:S01]  /*58e0*/  MOV R53, 0x50 ;  /* 0x0000005000357802 */ /* 0x000fe20000000f00 */
[----:B------:R-:W-:Y:S01]  /*58f0*/  UMOV UR17, 0xffffffff ;  /* 0xffffffff00117882 */ /* 0x000fe20000000000 */
[----:B------:R-:W-:-:S03]  /*5900*/  ISETP.NE.AND P2, PT, R74, 0x1f, PT ;  /* 0x0000001f4a00780c */ /* 0x000fc60003f45270 */
[----:B------:R-:W-:-:S05]  /*5910*/  IMAD R222, R172, R53, UR16 ;  /* 0x00000010acde7e24 */ /* 0x000fca000f8e0235 */
[----:B------:R-:W-:Y:S04]  /*5920*/  LDS.128 R60, [R222+0x1b30] ;  /* 0x001b3000de3c7984 */ /* 0x000fe80000000c00 */
[----:B------:R-:W1:Y:S04]  /*5930*/  LDS.128 R64, [R222+0x1b40] ;  /* 0x001b4000de407984 */ /* 0x000e680000000c00 */
[----:B------:R-:W2:Y:S04]  /*5940*/  LDS.128 R52, [R222+0x1b20] ;  /* 0x001b2000de347984 */ /* 0x000ea80000000c00 */
[----:B------:R-:W3:Y:S01]  /*5950*/  LDS.128 R68, [R222+0x1b10] ;  /* 0x001b1000de447984 */ /* 0x000ee20000000c00 */
[C---:B-1----:R-:W-:Y:S01]  /*5960*/  FMUL.FTZ R73, R61.reuse, R67 ;  /* 0x000000433d497220 */ /* 0x042fe20000410000 */
[C---:B------:R-:W-:Y:S01]  /*5970*/  FMUL.FTZ R72, R61.reuse, R66 ;  /* 0x000000423d487220 */ /* 0x040fe20000410000 */
[----:B------:R-:W-:-:S02]  /*5980*/  FMUL.FTZ R75, R61, R64 ;  /* 0x000000403d4b7220 */ /* 0x000fc40000410000 */
[C---:B------:R-:W-:Y:S01]  /*5990*/  FFMA.FTZ R73, R60.reuse, R66, -R73 ;  /* 0x000000423c497223 */ /* 0x040fe20000010849 */
[C---:B------:R-:W-:Y:S01]  /*59a0*/  FFMA.FTZ R72, R60.reuse, R67, R72 ;  /* 0x000000433c487223 */ /* 0x040fe20000010048 */
[-C--:B------:R-:W-:Y:S02]  /*59b0*/  FFMA.FTZ R75, R60, R65.reuse, R75 ;  /* 0x000000413c4b7223 */ /* 0x080fe4000001004b */
[----:B------:R-:W-:Y:S01]  /*59c0*/  FADD.FTZ R224, R62, R73 ;  /* 0x000000493ee07221 */ /* 0x000fe20000010000 */
[----:B------:R-:W-:Y:S01]  /*59d0*/  FADD.FTZ R72, R63, R72 ;  /* 0x000000483f487221 */ /* 0x000fe20000010000 */
[----:B------:R-:W-:Y:S01]  /*59e0*/  FMUL.FTZ R73, R61, R65 ;  /* 0x000000413d497220 */ /* 0x000fe20000410000 */
[C---:B--2---:R-:W-:Y:S01]  /*59f0*/  FMUL.FTZ R226, R53.reuse, R75 ;  /* 0x0000004b35e27220 */ /* 0x044fe20000410000 */
[C---:B------:R-:W-:Y:S01]  /*5a00*/  FMUL.FTZ R227, R53.reuse, R224 ;  /* 0x000000e035e37220 */ /* 0x040fe20000410000 */
[----:B------:R-:W-:Y:S01]  /*5a10*/  FMUL.FTZ R225, R53, R72 ;  /* 0x0000004835e17220 */ /* 0x000fe20000410000 */
[----:B------:R-:W-:-:S02]  /*5a20*/  FFMA.FTZ R73, R60, R64, -R73 ;  /* 0x000000403c497223 */ /* 0x000fc40000010849 */
[C---:B------:R-:W-:Y:S01]  /*5a30*/  FFMA.FTZ R228, R52.reuse, R72, R227 ;  /* 0x0000004834e47223 */ /* 0x040fe200000100e3 */
[C---:B------:R-:W-:Y:S01]  /*5a40*/  FFMA.FTZ R225, R52.reuse, R224, -R225 ;  /* 0x000000e034e17223 */ /* 0x040fe200000108e1 */
[-C--:B------:R-:W-:Y:S01]  /*5a50*/  FMUL.FTZ R72, R53, R73.reuse ;  /* 0x0000004935487220 */ /* 0x080fe20000410000 */
[----:B------:R-:W-:Y:S01]  /*5a60*/  FFMA.FTZ R226, R52, R73, -R226 ;  /* 0x0000004934e27223 */ /* 0x000fe200000108e2 */
[----:B------:R-:W-:Y:S01]  /*5a70*/  FADD.FTZ R228, R55, R228 ;  /* 0x000000e437e47221 */ /* 0x000fe20000010000 */
[----:B------:R-:W-:Y:S01]  /*5a80*/  FADD.FTZ R225, R54, R225 ;  /* 0x000000e136e17221 */ /* 0x000fe20000010000 */
[----:B------:R-:W-:Y:S02]  /*5a90*/  FFMA.FTZ R72, R52, R75, R72 ;  /* 0x0000004b34487223 */ /* 0x000fe40000010048 */
[C---:B---3--:R-:W-:Y:S01]  /*5aa0*/  FMUL.FTZ R75, R69.reuse, R228 ;  /* 0x000000e4454b7220 */ /* 0x048fe20000410000 */
[CC--:B------:R-:W-:Y:S01]  /*5ab0*/  FMUL.FTZ R227, R69.reuse, R225.reuse ;  /* 0x000000e145e37220 */ /* 0x0c0fe20000410000 */
        /* <DEDUP_REMOVED lines=8> */
[----:B------:R-:W-:Y:S06]  /*5b40*/  BRA.DIV UR17, `(.L_x_13) ;  /* 0x0000005611507947 */ /* 0x000fec000b800000 */
[----:B------:R1:W2:Y:S04]  /*5b50*/  SHFL.DOWN PT, R68, R224, 0x1, 0x1f ;  /* 0x08201f00e0447f89 */ /* 0x0002a800000e0000 */
[----:B------:R1:W3:Y:S04]  /*5b60*/  SHFL.DOWN PT, R70, R73, 0x1, 0x1f ;  /* 0x08201f0049467f89 */ /* 0x0002e800000e0000 */
[----:B------:R1:W4:Y:S04]  /*5b70*/  SHFL.DOWN PT, R71, R72, 0x1, 0x1f ;  /* 0x08201f0048477f89 */ /* 0x00032800000e0000 */
[----:B------:R1:W0:Y:S02]  /*5b80*/  SHFL.DOWN PT, R225, R69, 0x1, 0x1f ;  /* 0x08201f0045e17f89 */ /* 0x00022400000e0000 */
.L_x_90:
[----:B------:R-:W-:Y:S01]  /*5b90*/  BSSY.RECONVERGENT B0, `(.L_x_14) ;  /* 0x000000d000007945 */ /* 0x000fe20003800200 */
[----:B------:R-:W-:-:S03]  /*5ba0*/  ISETP.GT.U32.AND P3, PT, R74, 0x1d, PT ;  /* 0x0000001d4a00780c */ /* 0x000fc60003f64070 */
[----:B------:R-:W-:Y:S10]  /*5bb0*/  @!P2 BRA `(.L_x_15) ;  /* 0x000000000028a947 */ /* 0x000ff40003800000 */
[CC--:B0-----:R-:W-:Y:S01]  /*5bc0*/  FMUL.FTZ R227, R73.reuse, R225.reuse ;  /* 0x000000e149e37220 */ /* 0x0c1fe20000410000 */
[C---:B------:R-:W-:Y:S01]  /*5bd0*/  FMUL.FTZ R226, R224.reuse, R225 ;  /* 0x000000e1e0e27220 */ /* 0x040fe20000410000 */
[CC--:B---3--:R-:W-:Y:S01]  /*5be0*/  FMUL.FTZ R75, R73.reuse, R70.reuse ;  /* 0x00000046494b7220 */ /* 0x0c8fe20000410000 */
[C---:B------:R-:W-:Y:S01]  /*5bf0*/  FMUL.FTZ R70, R224.reuse, R70 ;  /* 0x00000046e0467220 */ /* 0x040fe20000410000 */
[-C--:B----4-:R-:W-:Y:S01]  /*5c00*/  FFMA.FTZ R227, R224, R71.reuse, -R227 ;  /* 0x00000047e0e37223 */ /* 0x090fe200000108e3 */
[----:B------:R-:W-:Y:S01]  /*5c10*/  FFMA.FTZ R226, R73, R71, R226 ;  /* 0x0000004749e27223 */ /* 0x000fe200000100e2 */
[C---:B-12---:R-:W-:Y:S01]  /*5c20*/  FFMA.FTZ R224, R68.reuse, R224, -R75 ;  /* 0x000000e044e07223 */ /* 0x046fe2000001084b */
[----:B------:R-:W-:Y:S01]  /*5c30*/  FFMA.FTZ R73, R68, R73, R70 ;  /* 0x0000004944497223 */ /* 0x000fe20000010046 */
[----:B------:R-:W-:Y:S01]  /*5c40*/  FADD.FTZ R72, R72, R227 ;  /* 0x000000e348487221 */ /* 0x000fe20000010000 */
[----:B------:R-:W-:-:S07]  /*5c50*/  FADD.FTZ R69, R69, R226 ;  /* 0x000000e245457221 */ /* 0x000fce0000010000 */
.L_x_15:
[----:B------:R-:W-:Y:S05]  /*5c60*/  BSYNC.RECONVERGENT B0 ;  /* 0x0000000000007941 */ /* 0x000fea0003800200 */
.L_x_14:
[----:B------:R-:W-:-:S03]  /*5c70*/  UMOV UR17, 0xffffffff ;  /* 0xffffffff00117882 */ /* 0x000fc60000000000 */
[----:B------:R-:W-:Y:S05]  /*5c80*/  BRA.DIV UR17, `(.L_x_16) ;  /* 0x0000005611607947 */ /* 0x000fea000b800000 */
[----:B--2---:R2:W1:Y:S04]  /*5c90*/  SHFL.DOWN PT, R68, R224, 0x2, 0x1f ;  /* 0x08401f00e0447f89 */ /* 0x00446800000e0000 */
[----:B---3--:R2:W3:Y:S04]  /*5ca0*/  SHFL.DOWN PT, R70, R73, 0x2, 0x1f ;  /* 0x08401f0049467f89 */ /* 0x0084e800000e0000 */
[----:B----4-:R2:W4:Y:S04]  /*5cb0*/  SHFL.DOWN PT, R71, R72, 0x2, 0x1f ;  /* 0x08401f0048477f89 */ /* 0x01052800000e0000 */
[----:B0-----:R2:W0:Y:S02]  /*5cc0*/  SHFL.DOWN PT, R225, R69, 0x2, 0x1f ;  /* 0x08401f0045e17f89 */ /* 0x00142400000e0000 */
.L_x_96:
[----:B------:R-:W-:Y:S01]  /*5cd0*/  BSSY.RECONVERGENT B0, `(.L_x_17) ;  /* 0x000000d000007945 */ /* 0x000fe20003800200 */
[----:B------:R-:W-:-:S03]  /*5ce0*/  ISETP.GT.U32.AND P2, PT, R74, 0x1b, PT ;  /* 0x0000001b4a00780c */ /* 0x000fc60003f44070 */
[----:B------:R-:W-:Y:S10]  /*5cf0*/  @P3 BRA `(.L_x_18) ;  /* 0x0000000000283947 */ /* 0x000ff40003800000 */
[CC--:B0-----:R-:W-:Y:S01]  /*5d00*/  FMUL.FTZ R227, R73.reuse, R225.reuse ;  /* 0x000000e149e37220 */ /* 0x0c1fe20000410000 */
[C---:B------:R-:W-:Y:S01]  /*5d10*/  FMUL.FTZ R226, R224.reuse, R225 ;  /* 0x000000e1e0e27220 */ /* 0x040fe20000410000 */
[CC--:B---3--:R-:W-:Y:S01]  /*5d20*/  FMUL.FTZ R75, R73.reuse, R70.reuse ;  /* 0x00000046494b7220 */ /* 0x0c8fe20000410000 */
[C---:B------:R-:W-:Y:S01]  /*5d30*/  FMUL.FTZ R70, R224.reuse, R70 ;  /* 0x00000046e0467220 */ /* 0x040fe20000410000 */
[CC--:B----4-:R-:W-:Y:S01]  /*5d40*/  FFMA.FTZ R227, R224.reuse, R71.reuse, -R227 ;  /* 0x00000047e0e37223 */ /* 0x0d0fe200000108e3 */
[C---:B------:R-:W-:Y:S01]  /*5d50*/  FFMA.FTZ R226, R73.reuse, R71, R226 ;  /* 0x0000004749e27223 */ /* 0x040fe200000100e2 */
[-C--:B-12---:R-:W-:Y:S01]  /*5d60*/  FFMA.FTZ R224, R224, R68.reuse, -R75 ;  /* 0x00000044e0e07223 */ /* 0x086fe2000001084b */
[----:B------:R-:W-:Y:S01]  /*5d70*/  FFMA.FTZ R73, R73, R68, R70 ;  /* 0x0000004449497223 */ /* 0x000fe20000010046 */
[----:B------:R-:W-:Y:S01]  /*5d80*/  FADD.FTZ R72, R72, R227 ;  /* 0x000000e348487221 */ /* 0x000fe20000010000 */
[----:B------:R-:W-:-:S07]  /*5d90*/  FADD.FTZ R69, R69, R226 ;  /* 0x000000e245457221 */ /* 0x000fce0000010000 */
.L_x_18:
[----:B------:R-:W-:Y:S05]  /*5da0*/  BSYNC.RECONVERGENT B0 ;  /* 0x0000000000007941 */ /* 0x000fea0003800200 */
.L_x_17:
[----:B------:R-:W-:-:S03]  /*5db0*/  UMOV UR17, 0xffffffff ;  /* 0xffffffff00117882 */ /* 0x000fc60000000000 */
[----:B------:R-:W-:Y:S05]  /*5dc0*/  BRA.DIV UR17, `(.L_x_19) ;  /* 0x0000005611847947 */ /* 0x000fea000b800000 */
[----:B-1----:R1:W1:Y:S04]  /*5dd0*/  SHFL.DOWN PT, R68, R224, 0x4, 0x1f ;  /* 0x08801f00e0447f89 */ /* 0x00226800000e0000 */
[----:B---3--:R3:W1:Y:S04]  /*5de0*/  SHFL.DOWN PT, R70, R73, 0x4, 0x1f ;  /* 0x08801f0049467f89 */ /* 0x00866800000e0000 */
[----:B----4-:R3:W4:Y:S04]  /*5df0*/  SHFL.DOWN PT, R71, R72, 0x4, 0x1f ;  /* 0x08801f0048477f89 */ /* 0x01072800000e0000 */
[----:B0-----:R3:W0:Y:S02]  /*5e00*/  SHFL.DOWN PT, R225, R69, 0x4, 0x1f ;  /* 0x08801f0045e17f89 */ /* 0x00162400000e0000 */
.L_x_102:
[----:B------:R-:W-:Y:S01]  /*5e10*/  BSSY.RECONVERGENT B0, `(.L_x_20) ;  /* 0x000000d000007945 */ /* 0x000fe20003800200 */
[----:B------:R-:W-:-:S03]  /*5e20*/  ISETP.GT.U32.AND P3, PT, R74, 0x17, PT ;  /* 0x000000174a00780c */ /* 0x000fc60003f64070 */
[----:B------:R-:W-:Y:S10]  /*5e30*/  @P2 BRA `(.L_x_21) ;  /* 0x0000000000282947 */ /* 0x000ff40003800000 */
[CC--:B0-----:R-:W-:Y:S01]  /*5e40*/  FMUL.FTZ R227, R73.reuse, R225.reuse ;  /* 0x000000e149e37220 */ /* 0x0c1fe20000410000 */
[C---:B------:R-:W-:Y:S01]  /*5e50*/  FMUL.FTZ R226, R224.reuse, R225 ;  /* 0x000000e1e0e27220 */ /* 0x040fe20000410000 */
[CC--:B-1----:R-:W-:Y:S01]  /*5e60*/  FMUL.FTZ R75, R73.reuse, R70.reuse ;  /* 0x00000046494b7220 */ /* 0x0c2fe20000410000 */
[C---:B------:R-:W-:Y:S01]  /*5e70*/  FMUL.FTZ R70, R224.reuse, R70 ;  /* 0x00000046e0467220 */ /* 0x040fe20000410000 */
[CC--:B----4-:R-:W-:Y:S01]  /*5e80*/  FFMA.FTZ R227, R224.reuse, R71.reuse, -R227 ;  /* 0x00000047e0e37223 */ /* 0x0d0fe200000108e3 */
[C---:B------:R-:W-:Y:S01]  /*5e90*/  FFMA.FTZ R226, R73.reuse, R71, R226 ;  /* 0x0000004749e27223 */ /* 0x040fe200000100e2 */
[-C--:B--2---:R-:W-:Y:S01]  /*5ea0*/  FFMA.FTZ R224, R224, R68.reuse, -R75 ;  /* 0x00000044e0e07223 */ /* 0x084fe2000001084b */
[----:B---3--:R-:W-:Y:S01]  /*5eb0*/  FFMA.FTZ R73, R73, R68, R70 ;  /* 0x0000004449497223 */ /* 0x008fe20000010046 */
[----:B------:R-:W-:Y:S01]  /*5ec0*/  FADD.FTZ R72, R72, R227 ;  /* 0x000000e348487221 */ /* 0x000fe20000010000 */
[----:B------:R-:W-:-:S07]  /*5ed0*/  FADD.FTZ R69, R69, R226 ;  /* 0x000000e245457221 */ /* 0x000fce0000010000 */
.L_x_21:
[----:B------:R-:W-:Y:S05]  /*5ee0*/  BSYNC.RECONVERGENT B0 ;  /* 0x0000000000007941 */ /* 0x000fea0003800200 */
.L_x_20:
[----:B------:R-:W-:-:S03]  /*5ef0*/  UMOV UR17, 0xffffffff ;  /* 0xffffffff00117882 */ /* 0x000fc60000000000 */
[----:B------:R-:W-:Y:S05]  /*5f00*/  BRA.DIV UR17, `(.L_x_22) ;  /* 0x0000005611a87947 */ /* 0x000fea000b800000 */
[----:B-1----:R1:W1:Y:S04]  /*5f10*/  SHFL.DOWN PT, R68, R224, 0x8, 0x1f ;  /* 0x09001f00e0447f89 */ /* 0x00226800000e0000 */
[----:B------:R0:W1:Y:S04]  /*5f20*/  SHFL.DOWN PT, R70, R73, 0x8, 0x1f ;  /* 0x09001f0049467f89 */ /* 0x00006800000e0000 */
[----:B----4-:R4:W1:Y:S04]  /*5f30*/  SHFL.DOWN PT, R71, R72, 0x8, 0x1f ;  /* 0x09001f0048477f89 */ /* 0x01086800000e0000 */
[----:B0-----:R4:W0:Y:S02]  /*5f40*/  SHFL.DOWN PT, R225, R69, 0x8, 0x1f ;  /* 0x09001f0045e17f89 */ /* 0x00182400000e0000 */
.L_x_108:
[----:B------:R-:W-:Y:S01]  /*5f50*/  BSSY.RECONVERGENT B0, `(.L_x_23) ;  /* 0x000000d000007945 */ /* 0x000fe20003800200 */
[----:B------:R-:W-:-:S03]  /*5f60*/  ISETP.GT.U32.AND P2, PT, R74, 0xf, PT ;  /* 0x0000000f4a00780c */ /* 0x000fc60003f44070 */
[----:B------:R-:W-:Y:S10]  /*5f70*/  @P3 BRA `(.L_x_24) ;  /* 0x0000000000283947 */ /* 0x000ff40003800000 */
[CC--:B0-----:R-:W-:Y:S01]  /*5f80*/  FMUL.FTZ R227, R73.reuse, R225.reuse ;  /* 0x000000e149e37220 */ /* 0x0c1fe20000410000 */
[C---:B------:R-:W-:Y:S01]  /*5f90*/  FMUL.FTZ R74, R224.reuse, R225 ;  /* 0x000000e1e04a7220 */ /* 0x040fe20000410000 */
[CC--:B-1----:R-:W-:Y:S01]  /*5fa0*/  FMUL.FTZ R75, R73.reuse, R70.reuse ;  /* 0x00000046494b7220 */ /* 0x0c2fe20000410000 */
[C---:B------:R-:W-:Y:S01]  /*5fb0*/  FMUL.FTZ R70, R224.reuse, R70 ;  /* 0x00000046e0467220 */ /* 0x040fe20000410000 */
[CC--:B------:R-:W-:Y:S01]  /*5fc0*/  FFMA.FTZ R227, R224.reuse, R71.reuse, -R227 ;  /* 0x00000047e0e37223 */ /* 0x0c0fe200000108e3 */
[C---:B------:R-:W-:Y:S01]  /*5fd0*/  FFMA.FTZ R74, R73.reuse, R71, R74 ;  /* 0x00000047494a7223 */ /* 0x040fe2000001004a */
[-C--:B--2---:R-:W-:Y:S01]  /*5fe0*/  FFMA.FTZ R224, R224, R68.reuse, -R75 ;  /* 0x00000044e0e07223 */ /* 0x084fe2000001084b */
[----:B---3--:R-:W-:Y:S01]  /*5ff0*/  FFMA.FTZ R73, R73, R68, R70 ;  /* 0x0000004449497223 */ /* 0x008fe20000010046 */
[----:B----4-:R-:W-:Y:S01]  /*6000*/  FADD.FTZ R72, R72, R227 ;  /* 0x000000e348487221 */ /* 0x010fe20000010000 */
[----:B------:R-:W-:-:S07]  /*6010*/  FADD.FTZ R69, R69, R74 ;  /* 0x0000004a45457221 */ /* 0x000fce0000010000 */
.L_x_24:
[----:B------:R-:W-:Y:S05]  /*6020*/  BSYNC.RECONVERGENT B0 ;  /* 0x0000000000007941 */ /* 0x000fea0003800200 */
.L_x_23:
[----:B------:R-:W-:-:S03]  /*6030*/  UMOV UR17, 0xffffffff ;  /* 0xffffffff00117882 */ /* 0x000fc60000000000 */
[----:B------:R-:W-:Y:S05]  /*6040*/  BRA.DIV UR17, `(.L_x_25) ;  /* 0x0000005611cc7947 */ /* 0x000fea000b800000 */
[----:B-1----:R1:W0:Y:S04]  /*6050*/  SHFL.DOWN PT, R68, R224, 0x10, 0x1f ;  /* 0x0a001f00e0447f89 */ /* 0x00222800000e0000 */
[----:B------:R1:W0:Y:S04]  /*6060*/  SHFL.DOWN PT, R70, R73, 0x10, 0x1f ;  /* 0x0a001f0049467f89 */ /* 0x00022800000e0000 */
[----:B------:R1:W0:Y:S04]  /*6070*/  SHFL.DOWN PT, R71, R72, 0x10, 0x1f ;  /* 0x0a001f0048477f89 */ /* 0x00022800000e0000 */
[----:B------:R1:W0:Y:S02]  /*6080*/  SHFL.DOWN PT, R74, R69, 0x10, 0x1f ;  /* 0x0a001f00454a7f89 */ /* 0x00022400000e0000 */
.L_x_114:
[----:B------:R-:W-:Y:S01]  /*6090*/  BSSY.RECONVERGENT B0, `(.L_x_26) ;  /* 0x000000d000007945 */ /* 0x000fe20003800200 */
[----:B------:R-:W-:-:S03]  /*60a0*/  ISETP.NE.AND P3, PT, R172, 0x1f, PT ;  /* 0x0000001fac00780c */ /* 0x000fc60003f65270 */
[----:B------:R-:W-:Y:S10]  /*60b0*/  @P2 BRA `(.L_x_27) ;  /* 0x0000000000282947 */ /* 0x000ff40003800000 */
[CC--:B0-----:R-:W-:Y:S01]  /*60c0*/  FMUL.FTZ R225, R73.reuse, R74.reuse ;  /* 0x0000004a49e17220 */ /* 0x0c1fe20000410000 */
[C---:B------:R-:W-:Y:S01]  /*60d0*/  FMUL.FTZ R74, R224.reuse, R74 ;  /* 0x0000004ae04a7220 */ /* 0x040fe20000410000 */
[CC--:B------:R-:W-:Y:S01]  /*60e0*/  FMUL.FTZ R75, R73.reuse, R70.reuse ;  /* 0x00000046494b7220 */ /* 0x0c0fe20000410000 */
[C---:B------:R-:W-:Y:S01]  /*60f0*/  FMUL.FTZ R70, R224.reuse, R70 ;  /* 0x00000046e0467220 */ /* 0x040fe20000410000 */
[CC--:B------:R-:W-:Y:S01]  /*6100*/  FFMA.FTZ R225, R224.reuse, R71.reuse, -R225 ;  /* 0x00000047e0e17223 */ /* 0x0c0fe200000108e1 */
[C---:B------:R-:W-:Y:S01]  /*6110*/  FFMA.FTZ R74, R73.reuse, R71, R74 ;  /* 0x00000047494a7223 */ /* 0x040fe2000001004a */
[-C--:B-12---:R-:W-:Y:S01]  /*6120*/  FFMA.FTZ R224, R224, R68.reuse, -R75 ;  /* 0x00000044e0e07223 */ /* 0x086fe2000001084b */
[----:B---3--:R-:W-:Y:S01]  /*6130*/  FFMA.FTZ R73, R73, R68, R70 ;  /* 0x0000004449497223 */ /* 0x008fe20000010046 */
[----:B----4-:R-:W-:Y:S01]  /*6140*/  FADD.FTZ R72, R72, R225 ;  /* 0x000000e148487221 */ /* 0x010fe20000010000 */
[----:B------:R-:W-:-:S07]  /*6150*/  FADD.FTZ R69, R69, R74 ;  /* 0x0000004a45457221 */ /* 0x000fce0000010000 */
.L_x_27:
[----:B------:R-:W-:Y:S05]  /*6160*/  BSYNC.RECONVERGENT B0 ;  /* 0x0000000000007941 */ /* 0x000fea0003800200 */
.L_x_26:
[----:B------:R-:W-:-:S03]  /*6170*/  UMOV UR17, 0xffffffff ;  /* 0xffffffff00117882 */ /* 0x000fc60000000000 */
[----:B------:R-:W-:Y:S05]  /*6180*/  BRA.DIV UR17, `(.L_x_28) ;  /* 0x0000005611f07947 */ /* 0x000fea000b800000 */
[----:B0-----:R-:W0:Y:S04]  /*6190*/  SHFL.IDX PT, R225, R73, RZ, 0x1f ;  /* 0x00001fff49e17589 */ /* 0x001e2800000e0000 */
[----:B------:R-:W5:Y:S04]  /*61a0*/  SHFL.IDX PT, R228, R224, RZ, 0x1f ;  /* 0x00001fffe0e47589 */ /* 0x000f6800000e0000 */
[----:B------:R-:W1:Y:S04]  /*61b0*/  SHFL.IDX PT, R68, R72, RZ, 0x1f ;  /* 0x00001fff48447589 */ /* 0x000e6800000e0000 */
[----:B------:R-:W2:Y:S04]  /*61c0*/  SHFL.IDX PT, R233, R69, RZ, 0x1f ;  /* 0x00001fff45e97589 */ /* 0x000ea800000e0000 */
[----:B------:R-:W3:Y:S04]  /*61d0*/  SHFL.IDX PT, R234, R56, RZ, 0x1f ;  /* 0x00001fff38ea7589 */ /* 0x000ee800000e0000 */
[----:B------:R-:W4:Y:S04]  /*61e0*/  SHFL.IDX PT, R235, R57, RZ, 0x1f ;  /* 0x00001fff39eb7589 */ /* 0x000f2800000e0000 */
[----:B------:R-:W4:Y:S01]  /*61f0*/  SHFL.DOWN PT, R229, R224, 0x1, 0x1f ;  /* 0x08201f00e0e57f89 */ /* 0x000f2200000e0000 */
[-C--:B0-----:R-:W-:Y:S01]  /*6200*/  FMUL.FTZ R75, R59, R225.reuse ;  /* 0x000000e13b4b7220 */ /* 0x081fe20000410000 */
[-C--:B------:R-:W-:Y:S01]  /*6210*/  FMUL.FTZ R70, R58, R225.reuse ;  /* 0x000000e13a467220 */ /* 0x080fe20000410000 */
[-C--:B------:R-:W-:Y:S01]  /*6220*/  FMUL.FTZ R71, R57, R225.reuse ;  /* 0x000000e139477220 */ /* 0x080fe20000410000 */
[----:B------:R-:W0:Y:S01]  /*6230*/  SHFL.DOWN PT, R230, R73, 0x1, 0x1f ;  /* 0x08201f0049e67f89 */ /* 0x000e2200000e0000 */
[----:B------:R-:W-:Y:S01]  /*6240*/  FMUL.FTZ R226, R56, R225 ;  /* 0x000000e138e27220 */ /* 0x000fe20000410000 */
[-C--:B-----5:R-:W-:Y:S01]  /*6250*/  FFMA.FTZ R75, R58, R228.reuse, -R75 ;  /* 0x000000e43a4b7223 */ /* 0x0a0fe2000001084b */
[-C--:B------:R-:W-:Y:S01]  /*6260*/  FFMA.FTZ R70, R59, R228.reuse, R70 ;  /* 0x000000e43b467223 */ /* 0x080fe20000010046 */
[----:B------:R-:W0:Y:S01]  /*6270*/  SHFL.DOWN PT, R231, R72, 0x1, 0x1f ;  /* 0x08201f0048e77f89 */ /* 0x000e2200000e0000 */
[-C--:B------:R-:W-:Y:S01]  /*6280*/  FFMA.FTZ R225, R56, R228.reuse, -R71 ;  /* 0x000000e438e17223 */ /* 0x080fe20000010847 */
[----:B------:R-:W-:Y:S01]  /*6290*/  FFMA.FTZ R226, R57, R228, R226 ;  /* 0x000000e439e27223 */ /* 0x000fe200000100e2 */
[----:B-1----:R-:W-:Y:S01]  /*62a0*/  FADD.FTZ R227, R68, R75 ;  /* 0x0000004b44e37221 */ /* 0x002fe20000010000 */
[----:B------:R-:W1:Y:S01]  /*62b0*/  SHFL.IDX PT, R236, R58, RZ, 0x1f ;  /* 0x00001fff3aec7589 */ /* 0x000e6200000e0000 */
[----:B--2---:R-:W-:-:S03]  /*62c0*/  FADD.FTZ R228, R233, R70 ;  /* 0x00000046e9e47221 */ /* 0x004fc60000010000 */
[----:B------:R-:W2:Y:S01]  /*62d0*/  SHFL.IDX PT, R237, R59, RZ, 0x1f ;  /* 0x00001fff3bed7589 */ /* 0x000ea200000e0000 */
[----:B---3--:R-:W-:-:S03]  /*62e0*/  MOV R68, R234 ;  /* 0x000000ea00447202 */ /* 0x008fc60000000f00 */
[----:B------:R4:W3:Y:S02]  /*62f0*/  SHFL.DOWN PT, R232, R69, 0x1, 0x1f ;  /* 0x08201f0045e87f89 */ /* 0x0008e400000e0000 */
[----:B----4-:R-:W-:-:S07]  /*6300*/  MOV R69, R235 ;  /* 0x000000eb00457202 */ /* 0x010fce0000000f00 */
.L_x_128:
[----:B------:R-:W-:Y:S01]  /*6310*/  BSSY.RECONVERGENT B0, `(.L_x_29) ;  /* 0x000000f000007945 */ /* 0x000fe20003800200 */
[----:B-1----:R-:W-:Y:S02]  /*6320*/  MOV R70, R236 ;  /* 0x000000ec00467202 */ /* 0x002fe40000000f00 */
[----:B--2---:R-:W-:Y:S01]  /*6330*/  MOV R71, R237 ;  /* 0x000000ed00477202 */ /* 0x004fe20000000f00 */
[----:B------:R-:W-:Y:S06]  /*6340*/  @!P3 BRA `(.L_x_30) ;  /* 0x00000000002cb947 */ /* 0x000fec0003800000 */
[C---:B0-----:R-:W-:Y:S01]  /*6350*/  FMUL.FTZ R56, R230.reuse, R69 ;  /* 0x00000045e6387220 */ /* 0x041fe20000410000 */
[CC--:B------:R-:W-:Y:S01]  /*6360*/  FMUL.FTZ R57, R230.reuse, R71.reuse ;  /* 0x00000047e6397220 */ /* 0x0c0fe20000410000 */
[C---:B------:R-:W-:Y:S01]  /*6370*/  FMUL.FTZ R71, R229.reuse, R71 ;  /* 0x00000047e5477220 */ /* 0x040fe20000410000 */
[C---:B------:R-:W-:Y:S01]  /*6380*/  FMUL.FTZ R69, R229.reuse, R69 ;  /* 0x00000045e5457220 */ /* 0x040fe20000410000 */
[C---:B------:R-:W-:Y:S01]  /*6390*/  FFMA.FTZ R56, R229.reuse, R68, -R56 ;  /* 0x00000044e5387223 */ /* 0x040fe20000010838 */
[-C--:B------:R-:W-:Y:S01]  /*63a0*/  FFMA.FTZ R58, R229, R70.reuse, -R57 ;  /* 0x00000046e53a7223 */ /* 0x080fe20000010839 */
[C---:B------:R-:W-:Y:S01]  /*63b0*/  FFMA.FTZ R71, R230.reuse, R70, R71 ;  /* 0x00000046e6477223 */ /* 0x040fe20000010047 */
[----:B------:R-:W-:Y:S02]  /*63c0*/  FFMA.FTZ R69, R230, R68, R69 ;  /* 0x00000044e6457223 */ /* 0x000fe40000010045 */
[----:B------:R-:W-:Y:S01]  /*63d0*/  FADD.FTZ R70, R231, R58 ;  /* 0x0000003ae7467221 */ /* 0x000fe20000010000 */
[----:B---3--:R-:W-:Y:S01]  /*63e0*/  FADD.FTZ R71, R232, R71 ;  /* 0x00000047e8477221 */ /* 0x008fe20000010000 */
[----:B------:R-:W-:-:S07]  /*63f0*/  MOV R68, R56 ;  /* 0x0000003800447202 */ /* 0x000fce0000000f00 */
.L_x_30:
[----:B------:R-:W-:Y:S05]  /*6400*/  BSYNC.RECONVERGENT B0 ;  /* 0x0000000000007941 */ /* 0x000fea0003800200 */
.L_x_29:
[CC--:B------:R-:W-:Y:S01]  /*6410*/  FMUL.FTZ R57, R65.reuse, R71.reuse ;  /* 0x0000004741397220 */ /* 0x0c0fe20000410000 */
[-C--:B------:R-:W-:Y:S01]  /*6420*/  FMUL.FTZ R56, R65, R70.reuse ;  /* 0x0000004641387220 */ /* 0x080fe20000410000 */
[----:B------:R1:W-:Y:S02]  /*6430*/  STS.128 [R222+0x1b40], R68 ;  /* 0x001b4044de007388 */ /* 0x0003e40000000c00 */
[C---:B------:R-:W-:Y:S01]  /*6440*/  FFMA.FTZ R57, R64.reuse, R70, -R57 ;  /* 0x0000004640397223 */ /* 0x040fe20000010839 */
[----:B------:R-:W-:-:S03]  /*6450*/  FFMA.FTZ R56, R64, R71, R56 ;  /* 0x0000004740387223 */ /* 0x000fc60000010038 */
        /* <DEDUP_REMOVED lines=26> */
[----:B------:R1:W-:Y:S01]  /*6600*/  STS.128 [R222+0x1b30], R72 ;  /* 0x001b3048de007388 */ /* 0x0003e20000000c00 */
[----:B------:R-:W-:-:S02]  /*6610*/  MOV R59, R228 ;  /* 0x000000e4003b7202 */ /* 0x000fc40000000f00 */
[----:B------:R-:W-:Y:S01]  /*6620*/  MOV R58, R227 ;  /* 0x000000e3003a7202 */ /* 0x000fe20000000f00 */
[----:B------:R1:W-:Y:S01]  /*6630*/  STS.128 [R222+0x1b20], R60 ;  /* 0x001b203cde007388 */ /* 0x0003e20000000c00 */
[----:B------:R-:W-:Y:S02]  /*6640*/  MOV R57, R226 ;  /* 0x000000e200397202 */ /* 0x000fe40000000f00 */
[----:B------:R-:W-:Y:S01]  /*6650*/  MOV R56, R225 ;  /* 0x000000e100387202 */ /* 0x000fe20000000f00 */
[----:B------:R1:W-:Y:S06]  /*6660*/  STS.128 [R222+0x1b10], R64 ;  /* 0x001b1040de007388 */ /* 0x0003ec0000000c00 */
.L_x_12:
[----:B------:R-:W-:Y:S05]  /*6670*/  WARPSYNC.ALL ;  /* 0x0000000000007948 */ /* 0x000fea0003800000 */
[----:B------:R-:W-:Y:S01]  /*6680*/  BAR.SYNC.DEFER_BLOCKING 0x0 ;  /* 0x0000000000007b1d */ /* 0x000fe20000010000 */
[----:B------:R-:W-:Y:S02]  /*6690*/  ISETP.NE.AND P0, PT, R172, RZ, PT ;  /* 0x000000ffac00720c */ /* 0x000fe40003f05270 */
[----:B------:R-:W-:-:S03]  /*66a0*/  ISETP.GT.AND P2, PT, R171, 0x1e, PT ;  /* 0x0000001eab00780c */ /* 0x000fc60003f44270 */
[----:B------:R-:W-:Y:S08]  /*66b0*/  BSSY.RECONVERGENT B0, `(.L_x_31) ;  /* 0x00001c7000007945 */ /* 0x000ff00003800200 */
[----:B------:R-:W-:-:S05]  /*66c0*/  VOTEU.ALL UP0, P0 ;  /* 0x0000000000ff7886 */ /* 0x000fca0000000000 */
[----:B------:R-:W-:Y:S01]  /*66d0*/  @!UP0 ULEA UR17, UR8, UR16, 0x4 ;  /* 0x0000001008118291 */ /* 0x000fe2000f8e20ff */
[----:B------:R-:W2:Y:S08]  /*66e0*/  LDS.64 R52, [R190+0x1b18] ;  /* 0x001b1800be347984 */ /* 0x000eb00000000a00 */
[----:B0-----:R0:W-:Y:S01]  /*66f0*/  @!P0 STS.128 [UR17+0x3910], R56 ;  /* 0x00391038ff008988 */ /* 0x0011e20008000c11 */
[-C--:B--2---:R-:W-:Y:S01]  /*6700*/  FMUL.FTZ R54, R52, R51.reuse ;  /* 0x0000003334367220 */ /* 0x084fe20000410000 */
[----:B------:R-:W-:-:S03]  /*6710*/  FMUL.FTZ R51, R53, R51 ;  /* 0x0000003335337220 */ /* 0x000fc60000410000 */
[-C--:B------:R-:W-:Y:S01]  /*6720*/  FFMA.FTZ R54, R53, R50.reuse, -R54 ;  /* 0x0000003235367223 */ /* 0x080fe20000010836 */
[----:B------:R-:W-:-:S03]  /*6730*/  FFMA.FTZ R52, R52, R50, R51 ;  /* 0x0000003234347223 */ /* 0x000fc60000010033 */
[----:B------:R-:W-:Y:S01]  /*6740*/  FADD.FTZ R50, R189, R54 ;  /* 0x00000036bd327221 */ /* 0x000fe20000010000 */
[----:B------:R-:W-:-:S03]  /*6750*/  FADD.FTZ R47, R47, R52 ;  /* 0x000000342f2f7221 */ /* 0x000fc60000010000 */
[C---:B------:R-:W-:Y:S01]  /*6760*/  FMUL.FTZ R51, R31.reuse, R50 ;  /* 0x000000321f337220 */ /* 0x040fe20000410000 */
[----:B------:R-:W-:-:S03]  /*6770*/  FMUL.FTZ R31, R31, R47 ;  /* 0x0000002f1f1f7220 */ /* 0x000fc60000410000 */
[C---:B------:R-:W-:Y:S01]  /*6780*/  FFMA.FTZ R51, R30.reuse, R47, R51 ;  /* 0x0000002f1e337223 */ /* 0x040fe20000010033 */
[----:B------:R-:W-:-:S03]  /*6790*/  FFMA.FTZ R31, R30, R50, -R31 ;  /* 0x000000321e1f7223 */ /* 0x000fc6000001081f */
[----:B------:R-:W-:Y:S01]  /*67a0*/  FADD.FTZ R46, R46, R51 ;  /* 0x000000332e2e7221 */ /* 0x000fe20000010000 */
[----:B------:R-:W-:-:S03]  /*67b0*/  FADD.FTZ R31, R188, R31 ;  /* 0x0000001fbc1f7221 */ /* 0x000fc60000010000 */
[C---:B------:R-:W-:Y:S01]  /*67c0*/  FMUL.FTZ R51, R29.reuse, R46 ;  /* 0x0000002e1d337220 */ /* 0x040fe20000410000 */
[----:B------:R-:W-:-:S03]  /*67d0*/  FMUL.FTZ R29, R29, R31 ;  /* 0x0000001f1d1d7220 */ /* 0x000fc60000410000 */
[C---:B------:R-:W-:Y:S01]  /*67e0*/  FFMA.FTZ R52, R28.reuse, R31, -R51 ;  /* 0x0000001f1c347223 */ /* 0x040fe20000010833 */
[----:B------:R-:W-:-:S03]  /*67f0*/  FFMA.FTZ R30, R28, R46, R29 ;  /* 0x0000002e1c1e7223 */ /* 0x000fc6000001001d */
[----:B------:R-:W-:Y:S01]  /*6800*/  FADD.FTZ R28, R187, R52 ;  /* 0x00000034bb1c7221 */ /* 0x000fe20000010000 */
[----:B------:R-:W-:-:S03]  /*6810*/  FADD.FTZ R45, R45, R30 ;  /* 0x0000001e2d2d7221 */ /* 0x000fc60000010000 */
[CC--:B------:R-:W-:Y:S01]  /*6820*/  FMUL.FTZ R29, R27.reuse, R28.reuse ;  /* 0x0000001c1b1d7220 */ /* 0x0c0fe20000410000 */
[-C--:B------:R-:W-:Y:S01]  /*6830*/  FMUL.FTZ R27, R27, R45.reuse ;  /* 0x0000002d1b1b7220 */ /* 0x080fe20000410000 */
[CC--:B------:R-:W-:Y:S01]  /*6840*/  FMUL.FTZ R55, R77.reuse, R28.reuse ;  /* 0x0000001c4d377220 */ /* 0x0c0fe20000410000 */
[-C--:B------:R-:W-:Y:S01]  /*6850*/  FMUL.FTZ R53, R77, R45.reuse ;  /* 0x0000002d4d357220 */ /* 0x080fe20000410000 */
[C---:B------:R-:W-:Y:S01]  /*6860*/  FFMA.FTZ R29, R26.reuse, R45, R29 ;  /* 0x0000002d1a1d7223 */ /* 0x040fe2000001001d */
[----:B------:R-:W-:Y:S01]  /*6870*/  FFMA.FTZ R27, R26, R28, -R27 ;  /* 0x0000001c1a1b7223 */ /* 0x000fe2000001081b */
[----:B------:R-:W-:Y:S01]  /*6880*/  FMUL.FTZ R54, R28, UR19 ;  /* 0x000000131c367c20 */ /* 0x000fe20008410000 */
[----:B------:R-:W-:Y:S01]  /*6890*/  FADD.FTZ R108, R53, R108 ;  /* 0x0000006c356c7221 */ /* 0x000fe20000010000 */
[----:B------:R-:W-:Y:S01]  /*68a0*/  FADD.FTZ R44, R44, R29 ;  /* 0x0000001d2c2c7221 */ /* 0x000fe20000010000 */
[----:B------:R-:W-:-:S03]  /*68b0*/  FADD.FTZ R27, R186, R27 ;  /* 0x0000001bba1b7221 */ /* 0x000fc60000010000 */
[C---:B------:R-:W-:Y:S01]  /*68c0*/  FMUL.FTZ R29, R25.reuse, R44 ;  /* 0x0000002c191d7220 */ /* 0x040fe20000410000 */
[----:B------:R-:W-:-:S03]  /*68d0*/  FMUL.FTZ R25, R25, R27 ;  /* 0x0000001b19197220 */ /* 0x000fc60000410000 */
[C---:B------:R-:W-:Y:S01]  /*68e0*/  FFMA.FTZ R30, R24.reuse, R27, -R29 ;  /* 0x0000001b181e7223 */ /* 0x040fe2000001081d */
[----:B------:R-:W-:Y:S01]  /*68f0*/  FFMA.FTZ R26, R24, R44, R25 ;  /* 0x0000002c181a7223 */ /* 0x000fe20000010019 */
[----:B------:R-:W-:Y:S02]  /*6900*/  FMUL.FTZ R29, R49, R50 ;  /* 0x00000032311d7220 */ /* 0x000fe40000410000 */
[----:B------:R-:W-:Y:S01]  /*6910*/  FADD.FTZ R24, R185, R30 ;  /* 0x0000001eb9187221 */ /* 0x000fe20000010000 */
[----:B------:R-:W-:-:S03]  /*6920*/  FADD.FTZ R43, R43, R26 ;  /* 0x0000001a2b2b7221 */ /* 0x000fc60000010000 */
[CC--:B------:R-:W-:Y:S01]  /*6930*/  FMUL.FTZ R25, R23.reuse, R24.reuse ;  /* 0x0000001817197220 */ /* 0x0c0fe20000410000 */
[-C--:B------:R-:W-:Y:S01]  /*6940*/  FMUL.FTZ R23, R23, R43.reuse ;  /* 0x0000002b17177220 */ /* 0x080fe20000410000 */
[-C--:B0-----:R-:W-:Y:S02]  /*6950*/  FMUL.FTZ R59, R79, R24.reuse ;  /* 0x000000184f3b7220 */ /* 0x081fe40000410000 */
        /* <DEDUP_REMOVED lines=21> */
[----:B------:R-:W-:Y:S01]  /*6ab0*/  FADD.FTZ R39, R39, R18 ;  /* 0x0000001227277221 */ /* 0x000fe20000010000 */
[C---:B------:R-:W-:Y:S01]  /*6ac0*/  FFMA.FTZ R18, R0.reuse, R217, RZ ;  /* 0x000000d900127223 */ /* 0x040fe200000100ff */
[----:B------:R-:W-:Y:S01]  /*6ad0*/  FFMA.FTZ R22, R0, -R201, RZ ;  /* 0x800000c900167223 */ /* 0x000fe200000100ff */
[C---:B------:R-:W-:Y:S01]  /*6ae0*/  FMUL.FTZ R17, R15.reuse, R16 ;  /* 0x000000100f117220 */ /* 0x040fe20000410000 */
[-C--:B------:R-:W-:Y:S01]  /*6af0*/  FMUL.FTZ R15, R15, R39.reuse ;  /* 0x000000270f0f7220 */ /* 0x080fe20000410000 */
[----:B------:R-:W-:Y:S01]  /*6b00*/  FFMA.FTZ R21, R105, R214, R18 ;  /* 0x000000d669157223 */ /* 0x000fe20000010012 */
[----:B------:R-:W-:Y:S01]  /*6b10*/  FFMA.FTZ R214, -R89, R136, R214 ;  /* 0x0000008859d67223 */ /* 0x000fe200000101d6 */
[C---:B------:R-:W-:Y:S01]  /*6b20*/  FFMA.FTZ R17, R14.reuse, R39, R17 ;  /* 0x000000270e117223 */ /* 0x040fe20000010011 */
[----:B------:R-:W-:Y:S01]  /*6b30*/  FFMA.FTZ R15, R14, R16, -R15 ;  /* 0x000000100e0f7223 */ /* 0x000fe2000001080f */
[----:B------:R-:W-:Y:S01]  /*6b40*/  FFMA.FTZ R14, R104, R215, R21 ;  /* 0x000000d7680e7223 */ /* 0x000fe20000010015 */
[----:B------:R-:W-:Y:S01]  /*6b50*/  FFMA.FTZ R217, -R90, R137, R217 ;  /* 0x000000895ad97223 */ /* 0x000fe200000101d9 */
[----:B------:R-:W-:Y:S01]  /*6b60*/  FADD.FTZ R38, R38, R17 ;  /* 0x0000001126267221 */ /* 0x000fe20000010000 */
[----:B------:R-:W-:Y:S01]  /*6b70*/  FADD.FTZ R15, R180, R15 ;  /* 0x0000000fb40f7221 */ /* 0x000fe20000010000 */
[----:B------:R-:W-:Y:S01]  /*6b80*/  FFMA.FTZ R21, R103, R212, R14 ;  /* 0x000000d467157223 */ /* 0x000fe2000001000e */
[----:B------:R-:W-:Y:S01]  /*6b90*/  FFMA.FTZ R215, -R88, R135, R215 ;  /* 0x0000008758d77223 */ /* 0x000fe200000101d7 */
[C---:B------:R-:W-:Y:S01]  /*6ba0*/  FMUL.FTZ R17, R13.reuse, R38 ;  /* 0x000000260d117220 */ /* 0x040fe20000410000 */
[----:B------:R-:W-:Y:S01]  /*6bb0*/  FMUL.FTZ R13, R13, R15 ;  /* 0x0000000f0d0d7220 */ /* 0x000fe20000410000 */
[----:B------:R-:W-:Y:S01]  /*6bc0*/  FFMA.FTZ R26, R102, R213, R21 ;  /* 0x000000d5661a7223 */ /* 0x000fe20000010015 */
[----:B------:R-:W-:Y:S01]  /*6bd0*/  FFMA.FTZ R212, -R87, R134, R212 ;  /* 0x0000008657d47223 */ /* 0x000fe200000101d4 */
[C---:B------:R-:W-:Y:S01]  /*6be0*/  FFMA.FTZ R18, R12.reuse, R15, -R17 ;  /* 0x0000000f0c127223 */ /* 0x040fe20000010811 */
[----:B------:R-:W-:Y:S01]  /*6bf0*/  FFMA.FTZ R14, R12, R38, R13 ;  /* 0x000000260c0e7223 */ /* 0x000fe2000001000d */
[----:B------:R-:W-:Y:S01]  /*6c00*/  FFMA.FTZ R17, R105, -R200, R22 ;  /* 0x800000c869117223 */ /* 0x000fe20000010016 */
[----:B------:R-:W-:Y:S01]  /*6c10*/  FFMA.FTZ R21, R101, R210, R26 ;  /* 0x000000d265157223 */ /* 0x000fe2000001001a */
[----:B------:R-:W-:Y:S01]  /*6c20*/  FADD.FTZ R12, R179, R18 ;  /* 0x00000012b30c7221 */ /* 0x000fe20000010000 */
[----:B------:R-:W-:Y:S01]  /*6c30*/  FADD.FTZ R37, R37, R14 ;  /* 0x0000000e25257221 */ /* 0x000fe20000010000 */
[----:B------:R-:W-:Y:S01]  /*6c40*/  FFMA.FTZ R14, R104, -R199, R17 ;  /* 0x800000c7680e7223 */ /* 0x000fe20000010011 */
[----:B------:R-:W-:Y:S01]  /*6c50*/  FFMA.FTZ R18, R100, R211, R21 ;  /* 0x000000d364127223 */ /* 0x000fe20000010015 */
[C---:B------:R-:W-:Y:S01]  /*6c60*/  FMUL.FTZ R13, R11.reuse, R12 ;  /* 0x0000000c0b0d7220 */ /* 0x040fe20000410000 */
[-C--:B------:R-:W-:Y:S01]  /*6c70*/  FMUL.FTZ R11, R11, R37.reuse ;  /* 0x000000250b0b7220 */ /* 0x080fe20000410000 */
[----:B------:R-:W-:Y:S01]  /*6c80*/  FFMA.FTZ R17, R103, -R198, R14 ;  /* 0x800000c667117223 */ /* 0x000fe2000001000e */
[----:B------:R-:W-:Y:S01]  /*6c90*/  FFMA.FTZ R21, R99, R208, R18 ;  /* 0x000000d063157223 */ /* 0x000fe20000010012 */
[C---:B------:R-:W-:Y:S01]  /*6ca0*/  FFMA.FTZ R13, R10.reuse, R37, R13 ;  /* 0x000000250a0d7223 */ /* 0x040fe2000001000d */
[----:B------:R-:W-:Y:S01]  /*6cb0*/  FFMA.FTZ R11, R10, R12, -R11 ;  /* 0x0000000c0a0b7223 */ /* 0x000fe2000001080b */
[----:B------:R-:W-:Y:S01]  /*6cc0*/  FFMA.FTZ R10, R102, -R197, R17 ;  /* 0x800000c5660a7223 */ /* 0x000fe20000010011 */
[----:B------:R-:W-:Y:S01]  /*6cd0*/  FFMA.FTZ R14, R98, R209, R21 ;  /* 0x000000d1620e7223 */ /* 0x000fe20000010015 */
[----:B------:R-:W-:Y:S01]  /*6ce0*/  FADD.FTZ R36, R36, R13 ;  /* 0x0000000d24247221 */ /* 0x000fe20000010000 */
[----:B------:R-:W-:Y:S01]  /*6cf0*/  FADD.FTZ R11, R178, R11 ;  /* 0x0000000bb20b7221 */ /* 0x000fe20000010000 */
[----:B------:R-:W-:Y:S01]  /*6d00*/  FFMA.FTZ R17, R101, -R196, R10 ;  /* 0x800000c465117223 */ /* 0x000fe2000001000a */
[----:B------:R-:W-:Y:S01]  /*6d10*/  FFMA.FTZ R21, R97, R206, R14 ;  /* 0x000000ce61157223 */ /* 0x000fe2000001000e */
[CC--:B------:R-:W-:Y:S01]  /*6d20*/  FMUL.FTZ R13, R9.reuse, R36.reuse ;  /* 0x00000024090d7220 */ /* 0x0c0fe20000410000 */
[----:B------:R-:W-:Y:S01]  /*6d30*/  FMUL.FTZ R9, R9, R11 ;  /* 0x0000000b09097220 */ /* 0x000fe20000410000 */
[----:B------:R-:W-:Y:S01]  /*6d40*/  FFMA.FTZ R18, R100, -R195, R17 ;  /* 0x800000c364127223 */ /* 0x000fe20000010011 */
[----:B------:R-:W-:Y:S01]  /*6d50*/  FFMA.FTZ R22, R96, R207, R21 ;  /* 0x000000cf60167223 */ /* 0x000fe20000010015 */
        /* <DEDUP_REMOVED lines=20> */
[----:B------:R-:W-:Y:S01]  /*6ea0*/  FMUL.FTZ R18, R50, UR19 ;  /* 0x0000001332127c20 */ /* 0x000fe20008410000 */
[----:B------:R-:W-:Y:S01]  /*6eb0*/  FMUL.FTZ R13, R47, UR19 ;  /* 0x000000132f0d7c20 */ /* 0x000fe20008410000 */
[----:B------:R-:W-:Y:S01]  /*6ec0*/  FFMA.FTZ R14, R94, -R203, R7 ;  /* 0x800000cb5e0e7223 */ /* 0x000fe20000010007 */
[----:B------:R-:W-:Y:S01]  /*6ed0*/  FADD.FTZ R10, RZ, R219 ;  /* 0x000000dbff0a7221 */ /* 0x000fe20000010000 */
[----:B------:R-:W-:Y:S01]  /*6ee0*/  FFMA.FTZ R220, -R49, R122, R220 ;  /* 0x0000007a31dc7223 */ /* 0x000fe200000101dc */
[----:B------:R-:W-:Y:S01]  /*6ef0*/  FFMA.FTZ R17, R47, UR18, R18 ;  /* 0x000000122f117c23 */ /* 0x000fe20008010012 */
[----:B------:R-:W-:Y:S01]  /*6f00*/  FFMA.FTZ R7, R93, -R216, R14 ;  /* 0x800000d85d077223 */ /* 0x000fe2000001000e */
[----:B------:R-:W-:Y:S01]  /*6f10*/  FFMA.FTZ R21, R50, UR18, -R13 ;  /* 0x0000001232157c23 */ /* 0x000fe2000801080d */
[----:B------:R-:W-:Y:S01]  /*6f20*/  FMUL.FTZ R13, R49, R47 ;  /* 0x0000002f310d7220 */ /* 0x000fe20000410000 */
[----:B------:R-:W-:Y:S01]  /*6f30*/  FMUL.FTZ R51, R10, R29 ;  /* 0x0000001d0a337220 */ /* 0x000fe20000410000 */
[----:B------:R-:W-:Y:S01]  /*6f40*/  FMUL.FTZ R25, R220, R17 ;  /* 0x00000011dc197220 */ /* 0x000fe20000410000 */
[----:B------:R-:W-:Y:S01]  /*6f50*/  FFMA.FTZ R14, R92, -R223, R7 ;  /* 0x800000df5c0e7223 */ /* 0x000fe20000010007 */
[----:B------:R-:W-:Y:S01]  /*6f60*/  FADD.FTZ R106, R13, R106 ;  /* 0x0000006a0d6a7221 */ /* 0x000fe20000010000 */
[-C--:B------:R-:W-:Y:S01]  /*6f70*/  FFMA.FTZ R17, R220, R13.reuse, R51 ;  /* 0x0000000ddc117223 */ /* 0x080fe20000010033 */
[C---:B------:R-:W-:Y:S01]  /*6f80*/  FMUL.FTZ R51, R10.reuse, R13 ;  /* 0x0000000d0a337220 */ /* 0x040fe20000410000 */
[----:B------:R-:W-:Y:S01]  /*6f90*/  FFMA.FTZ R21, R10, R21, R25 ;  /* 0x000000150a157223 */ /* 0x000fe20000010019 */
[----:B------:R-:W-:Y:S01]  /*6fa0*/  FFMA.FTZ R7, R91, -R10, R14 ;  /* 0x8000000a5b077223 */ /* 0x000fe2000001000e */
[C---:B------:R-:W-:Y:S01]  /*6fb0*/  FMUL.FTZ R13, R5.reuse, R9 ;  /* 0x00000009050d7220 */ /* 0x040fe20000410000 */
[-C--:B------:R-:W-:Y:S01]  /*6fc0*/  FMUL.FTZ R14, R5, R34.reuse ;  /* 0x00000022050e7220 */ /* 0x080fe20000410000 */
[----:B------:R-:W-:Y:S01]  /*6fd0*/  FFMA.FTZ R52, R122, R47, R21 ;  /* 0x0000002f7a347223 */ /* 0x000fe20000010015 */
[----:B------:R-:W-:Y:S01]  /*6fe0*/  FMUL.FTZ R21, R76, R31 ;  /* 0x0000001f4c157220 */ /* 0x000fe20000410000 */
[C---:B------:R-:W-:Y:S01]  /*6ff0*/  FFMA.FTZ R10, R4.reuse, R34, R13 ;  /* 0x00000022040a7223 */ /* 0x040fe2000001000d */
[----:B------:R-:W-:Y:S01]  /*7000*/  FFMA.FTZ R14, R4, R9, -R14 ;  /* 0x00000009040e7223 */ /* 0x000fe2000001080e */
[----:B------:R-:W-:Y:S01]  /*7010*/  FMUL.FTZ R4, R46, UR19 ;  /* 0x000000132e047c20 */ /* 0x000fe20008410000 */
[C---:B------:R-:W-:Y:S01]  /*7020*/  FFMA.FTZ R18, -R76.reuse, R123, R221 ;  /* 0x0000007b4c127223 */ /* 0x040fe200000101dd */
[----:B------:R-:W-:Y:S01]  /*7030*/  FADD.FTZ R33, R33, R10 ;  /* 0x0000000a21217221 */ /* 0x000fe20000010000 */
[----:B------:R-:W-:Y:S01]  /*7040*/  FMUL.FTZ R22, R76, R46 ;  /* 0x0000002e4c167220 */ /* 0x000fe20000410000 */
[----:B------:R-:W-:Y:S01]  /*7050*/  FMUL.FTZ R13, R223, R21 ;  /* 0x00000015df0d7220 */ /* 0x000fe20000410000 */
[----:B------:R-:W-:Y:S01]  /*7060*/  FADD.FTZ R10, R175, R14 ;  /* 0x0000000eaf0a7221 */ /* 0x000fe20000010000 */
[C---:B------:R-:W-:Y:S01]  /*7070*/  FFMA.FTZ R26, R31.reuse, UR18, -R4 ;  /* 0x000000121f1a7c23 */ /* 0x040fe20008010804 */
[----:B------:R-:W-:Y:S01]  /*7080*/  FMUL.FTZ R31, R31, UR19 ;  /* 0x000000131f1f7c20 */ /* 0x000fe20008410000 */
[----:B------:R-:W-:Y:S01]  /*7090*/  FFMA.FTZ R4, R18, R22, R13 ;  /* 0x0000001612047223 */ /* 0x000fe2000001000d */
[C---:B------:R-:W-:Y:S01]  /*70a0*/  FMUL.FTZ R13, R3.reuse, R10 ;  /* 0x0000000a030d7220 */ /* 0x040fe20000410000 */
[-C--:B------:R-:W-:Y:S01]  /*70b0*/  FMUL.FTZ R3, R3, R33.reuse ;  /* 0x0000002103037220 */ /* 0x080fe20000410000 */
[----:B------:R-:W-:Y:S01]  /*70c0*/  FFMA.FTZ R31, R46, UR18, R31 ;  /* 0x000000122e1f7c23 */ /* 0x000fe2000801001f */
[----:B------:R-:W-:Y:S01]  /*70d0*/  FMUL.FTZ R25, R223, R22 ;  /* 0x00000016df197220 */ /* 0x000fe20000410000 */
[C---:B------:R-:W-:Y:S01]  /*70e0*/  FFMA.FTZ R13, R2.reuse, R33, R13 ;  /* 0x00000021020d7223 */ /* 0x040fe2000001000d */
[----:B------:R-:W-:Y:S01]  /*70f0*/  FFMA.FTZ R3, R2, R10, -R3 ;  /* 0x0000000a02037223 */ /* 0x000fe20000010803 */
[----:B------:R-:W-:Y:S01]  /*7100*/  FMUL.FTZ R14, R18, R31 ;  /* 0x0000001f120e7220 */ /* 0x000fe20000410000 */
[----:B------:R-:W-:Y:S01]  /*7110*/  FFMA.FTZ R5, R220, R29, -R51 ;  /* 0x0000001ddc057223 */ /* 0x000fe20000010833 */
[----:B------:R-:W-:Y:S01]  /*7120*/  FADD.FTZ R32, R32, R13 ;  /* 0x0000000d20207221 */ /* 0x000fe20000010000 */
[----:B------:R-:W-:Y:S01]  /*7130*/  FADD.FTZ R13, R48, R3 ;  /* 0x00000003300d7221 */ /* 0x000fe20000010000 */
[C---:B------:R-:W-:Y:S01]  /*7140*/  FMUL.FTZ R3, R89.reuse, R33 ;  /* 0x0000002159037220 */ /* 0x040fe20000410000 */
[----:B------:R-:W-:Y:S01]  /*7150*/  FFMA.FTZ R18, R18, R21, -R25 ;  /* 0x0000001512127223 */ /* 0x000fe20000010819 */
[----:B------:R-:W-:Y:S01]  /*7160*/  FMUL.FTZ R2, R90, R32 ;  /* 0x000000205a027220 */ /* 0x000fe20000410000 */
[----:B------:R-:W-:Y:S01]  /*7170*/  FMUL.FTZ R25, R89, R10 ;  /* 0x0000000a59197220 */ /* 0x000fe20000410000 */
[----:B------:R-:W-:Y:S01]  /*7180*/  FMUL.FTZ R29, R200, R3 ;  /* 0x00000003c81d7220 */ /* 0x000fe20000410000 */
[----:B------:R-:W-:Y:S01]  /*7190*/  FFMA.FTZ R50, R223, R26, R14 ;  /* 0x0000001adf327223 */ /* 0x000fe2000001000e */
[----:B------:R-:W-:Y:S01]  /*71a0*/  FMUL.FTZ R14, R90, R13 ;  /* 0x0000000d5a0e7220 */ /* 0x000fe20000410000 */
[C---:B------:R-:W-:Y:S01]  /*71b0*/  FMUL.FTZ R21, R201.reuse, R2 ;  /* 0x00000002c9157220 */ /* 0x040fe20000410000 */
[-C--:B------:R-:W-:Y:S01]  /*71c0*/  FFMA.FTZ R26, R214, R25.reuse, -R29 ;  /* 0x00000019d61a7223 */ /* 0x080fe2000001081d */
[----:B------:R-:W-:Y:S01]  /*71d0*/  FADD.FTZ R107, R22, R107 ;  /* 0x0000006b166b7221 */ /* 0x000fe20000010000 */
[----:B------:R-:W-:Y:S01]  /*71e0*/  FMUL.FTZ R29, R200, R25 ;  /* 0x00000019c81d7220 */ /* 0x000fe20000410000 */
[-C--:B------:R-:W-:Y:S01]  /*71f0*/  FMUL.FTZ R22, R201, R14.reuse ;  /* 0x0000000ec9167220 */ /* 0x080fe20000410000 */
[C---:B------:R-:W-:Y:S01]  /*7200*/  FFMA.FTZ R25, R217.reuse, R14, -R21 ;  /* 0x0000000ed9197223 */ /* 0x040fe20000010815 */
[C---:B------:R-:W-:Y:S01]  /*7210*/  FMUL.FTZ R14, R88.reuse, R34 ;  /* 0x00000022580e7220 */ /* 0x040fe20000410000 */
[----:B------:R-:W-:Y:S01]  /*7220*/  FMUL.FTZ R30, R88, R9 ;  /* 0x00000009581e7220 */ /* 0x000fe20000410000 */
[----:B------:R-:W-:Y:S01]  /*7230*/  FFMA.FTZ R22, R217, R2, R22 ;  /* 0x00000002d9167223 */ /* 0x000fe20000010016 */
[----:B------:R-:W-:Y:S01]  /*7240*/  FFMA.FTZ R29, R214, R3, R29 ;  /* 0x00000003d61d7223 */ /* 0x000fe2000001001d */
[----:B------:R-:W-:Y:S01]  /*7250*/  FMUL.FTZ R48, R199, R14 ;  /* 0x0000000ec7307220 */ /* 0x000fe20000410000 */
[C---:B------:R-:W-:Y:S01]  /*7260*/  FMUL.FTZ R31, R87.reuse, R8 ;  /* 0x00000008571f7220 */ /* 0x040fe20000410000 */
[----:B------:R-:W-:Y:S01]  /*7270*/  FADD.FTZ R22, RZ, R22 ;  /* 0x00000016ff167221 */ /* 0x000fe20000010000 */
[----:B------:R-:W-:Y:S01]  /*7280*/  FMUL.FTZ R21, R87, R35 ;  /* 0x0000002357157220 */ /* 0x000fe20000410000 */
[-C--:B------:R-:W-:Y:S01]  /*7290*/  FFMA.FTZ R48, R215, R30.reuse, -R48 ;  /* 0x0000001ed7307223 */ /* 0x080fe20000010830 */
[----:B------:R-:W-:Y:S01]  /*72a0*/  FMUL.FTZ R30, R199, R30 ;  /* 0x0000001ec71e7220 */ /* 0x000fe20000410000 */
[----:B------:R-:W-:Y:S01]  /*72b0*/  FADD.FTZ R22, R22, R29 ;  /* 0x0000001d16167221 */ /* 0x000fe20000010000 */
[----:B------:R-:W-:Y:S01]  /*72c0*/  FADD.FTZ R25, RZ, R25 ;  /* 0x00000019ff197221 */ /* 0x000fe20000010000 */
[C---:B------:R-:W-:Y:S01]  /*72d0*/  FMUL.FTZ R47, R198.reuse, R21 ;  /* 0x00000015c62f7220 */ /* 0x040fe20000410000 */
[----:B------:R-:W-:Y:S01]  /*72e0*/  FFMA.FTZ R29, R215, R14, R30 ;  /* 0x0000000ed71d7223 */ /* 0x000fe2000001001e */
[----:B------:R-:W-:Y:S01]  /*72f0*/  FMUL.FTZ R30, R198, R31 ;  /* 0x0000001fc61e7220 */ /* 0x000fe20000410000 */
[----:B------:R-:W-:Y:S01]  /*7300*/  FADD.FTZ R25, R25, R26 ;  /* 0x0000001a19197221 */ /* 0x000fe20000010000 */
[----:B------:R-:W-:Y:S01]  /*7310*/  FFMA.FTZ R57, R123, R46, R50 ;  /* 0x0000002e7b397223 */ /* 0x000fe20000010032 */
[----:B------:R-:W-:Y:S01]  /*7320*/  FADD.FTZ R22, R22, R29 ;  /* 0x0000001d16167221 */ /* 0x000fe20000010000 */
[C---:B------:R-:W-:Y:S01]  /*7330*/  FFMA.FTZ R29, R212.reuse, R21, R30 ;  /* 0x00000015d41d7223 */ /* 0x040fe2000001001e */
[----:B------:R-:W-:Y:S01]  /*7340*/  FFMA.FTZ R26, R212, R31, -R47 ;  /* 0x0000001fd41a7223 */ /* 0x000fe2000001082f */
[----:B------:R-:W-:Y:S01]  /*7350*/  FADD.FTZ R25, R25, R48 ;  /* 0x0000003019197221 */ /* 0x000fe20000010000 */
[----:B------:R-:W-:Y:S01]  /*7360*/  FFMA.FTZ R213, -R86, R133, R213 ;  /* 0x0000008556d57223 */ /* 0x000fe200000101d5 */
[----:B------:R-:W-:Y:S01]  /*7370*/  FADD.FTZ R29, R22, R29 ;  /* 0x0000001d161d7221 */ /* 0x000fe20000010000 */
[C---:B------:R-:W-:Y:S01]  /*7380*/  FMUL.FTZ R22, R86.reuse, R36 ;  /* 0x0000002456167220 */ /* 0x040fe20000410000 */
[----:B------:R-:W-:Y:S01]  /*7390*/  FMUL.FTZ R30, R86, R11 ;  /* 0x0000000b561e7220 */ /* 0x000fe20000410000 */
[----:B------:R-:W-:Y:S01]  /*73a0*/  FADD.FTZ R26, R25, R26 ;  /* 0x0000001a191a7221 */ /* 0x000fe20000010000 */
[----:B------:R-:W-:Y:S01]  /*73b0*/  FFMA.FTZ R218, -R77, R124, R218 ;  /* 0x0000007c4dda7223 */ /* 0x000fe200000101da */
[----:B------:R-:W-:Y:S01]  /*73c0*/  FMUL.FTZ R46, R197, R22 ;  /* 0x00000016c52e7220 */ /* 0x000fe20000410000 */
[----:B------:R-:W-:Y:S01]  /*73d0*/  FMUL.FTZ R25, R216, R55 ;  /* 0x00000037d8197220 */ /* 0x000fe20000410000 */
[C---:B------:R-:W-:Y:S01]  /*73e0*/  FMUL.FTZ R51, R85.reuse, R12 ;  /* 0x0000000c55337220 */ /* 0x040fe20000410000 */
[----:B------:R-:W-:Y:S01]  /*73f0*/  FFMA.FTZ R210, -R85, R132, R210 ;  /* 0x0000008455d27223 */ /* 0x000fe200000101d2 */
[-C--:B------:R-:W-:Y:S01]  /*7400*/  FFMA.FTZ R47, R213, R30.reuse, -R46 ;  /* 0x0000001ed52f7223 */ /* 0x080fe2000001082e */
[----:B------:R-:W-:Y:S01]  /*7410*/  FMUL.FTZ R46, R197, R30 ;  /* 0x0000001ec52e7220 */ /* 0x000fe20000410000 */
[----:B------:R-:W-:Y:S01]  /*7420*/  FFMA.FTZ R30, R218, R53, R25 ;  /* 0x00000035da1e7223 */ /* 0x000fe20000010019 */
[----:B------:R-:W-:Y:S01]  /*7430*/  FMUL.FTZ R25, R85, R37 ;  /* 0x0000002555197220 */ /* 0x000fe20000410000 */
[----:B------:R-:W-:Y:S01]  /*7440*/  FMUL.FTZ R31, R196, R51 ;  /* 0x00000033c41f7220 */ /* 0x000fe20000410000 */
[----:B------:R-:W-:Y:S01]  /*7450*/  FFMA.FTZ R46, R213, R22, R46 ;  /* 0x00000016d52e7223 */ /* 0x000fe2000001002e */
[----:B------:R-:W-:Y:S01]  /*7460*/  FADD.FTZ R47, R26, R47 ;  /* 0x0000002f1a2f7221 */ /* 0x000fe20000010000 */
[-C--:B------:R-:W-:Y:S01]  /*7470*/  FMUL.FTZ R48, R196, R25.reuse ;  /* 0x00000019c4307220 */ /* 0x080fe20000410000 */
[----:B------:R-:W-:Y:S01]  /*7480*/  FMUL.FTZ R26, R84, R38 ;  /* 0x00000026541a7220 */ /* 0x000fe20000410000 */
[----:B------:R-:W-:Y:S01]  /*7490*/  FADD.FTZ R29, R29, R46 ;  /* 0x0000002e1d1d7221 */ /* 0x000fe20000010000 */
[----:B------:R-:W-:Y:S01]  /*74a0*/  FFMA.FTZ R46, R210, R25, R31 ;  /* 0x00000019d22e7223 */ /* 0x000fe2000001001f */
[----:B------:R-:W-:Y:S01]  /*74b0*/  FMUL.FTZ R53, R216, R53 ;  /* 0x00000035d8357220 */ /* 0x000fe20000410000 */
[----:B------:R-:W-:Y:S01]  /*74c0*/  FADD.FTZ R153, R52, R153 ;  /* 0x0000009934997221 */ /* 0x000fe20000010000 */
[----:B------:R-:W-:Y:S01]  /*74d0*/  FFMA.FTZ R48, R210, R51, -R48 ;  /* 0x00000033d2307223 */ /* 0x000fe20000010830 */
[----:B------:R-:W-:Y:S01]  /*74e0*/  FADD.FTZ R46, R29, R46 ;  /* 0x0000002e1d2e7221 */ /* 0x000fe20000010000 */
[C---:B------:R-:W-:Y:S01]  /*74f0*/  FFMA.FTZ R211, -R84.reuse, R131, R211 ;  /* 0x0000008354d37223 */ /* 0x040fe200000101d3 */
[----:B------:R-:W-:Y:S01]  /*7500*/  FMUL.FTZ R29, R83, R39 ;  /* 0x00000027531d7220 */ /* 0x000fe20000410000 */
[----:B------:R-:W-:Y:S01]  /*7510*/  FMUL.FTZ R50, R84, R15 ;  /* 0x0000000f54327220 */ /* 0x000fe20000410000 */
[----:B------:R-:W-:Y:S01]  /*7520*/  FMUL.FTZ R52, R195, R26 ;  /* 0x0000001ac3347220 */ /* 0x000fe20000410000 */
[----:B------:R-:W-:Y:S01]  /*7530*/  FFMA.FTZ R31, R218, R55, -R53 ;  /* 0x00000037da1f7223 */ /* 0x000fe20000010835 */
[----:B------:R-:W-:Y:S01]  /*7540*/  FMUL.FTZ R55, R45, UR19 ;  /* 0x000000132d377c20 */ /* 0x000fe20008410000 */
[C---:B------:R-:W-:Y:S01]  /*7550*/  FFMA.FTZ R208, -R83.reuse, R130, R208 ;  /* 0x0000008253d07223 */ /* 0x040fe200000101d0 */
[----:B------:R-:W-:Y:S01]  /*7560*/  FMUL.FTZ R53, R83, R16 ;  /* 0x0000001053357220 */ /* 0x000fe20000410000 */
[----:B------:R-:W-:Y:S01]  /*7570*/  FMUL.FTZ R51, R194, R29 ;  /* 0x0000001dc2337220 */ /* 0x000fe20000410000 */
[-C--:B------:R-:W-:Y:S01]  /*7580*/  FFMA.FTZ R52, R211, R50.reuse, -R52 ;  /* 0x00000032d3347223 */ /* 0x080fe20000010834 */
[----:B------:R-:W-:Y:S01]  /*7590*/  FADD.FTZ R47, R47, R48 ;  /* 0x000000302f2f7221 */ /* 0x000fe20000010000 */
[----:B-1----:R-:W-:Y:S01]  /*75a0*/  FFMA.FTZ R63, R28, UR18, -R55 ;  /* 0x000000121c3f7c23 */ /* 0x002fe20008010837 */
[----:B------:R-:W-:Y:S01]  /*75b0*/  FMUL.FTZ R50, R195, R50 ;  /* 0x00000032c3327220 */ /* 0x000fe20000410000 */
[-C--:B------:R-:W-:Y:S01]  /*75c0*/  FFMA.FTZ R28, R208, R53.reuse, -R51 ;  /* 0x00000035d01c7223 */ /* 0x080fe20000010833 */
[----:B------:R-:W-:Y:S01]  /*75d0*/  FADD.FTZ R47, R47, R52 ;  /* 0x000000342f2f7221 */ /* 0x000fe20000010000 */
[----:B------:R-:W-:Y:S01]  /*75e0*/  FMUL.FTZ R53, R194, R53 ;  /* 0x00000035c2357220 */ /* 0x000fe20000410000 */
[----:B------:R-:W-:Y:S01]  /*75f0*/  FFMA.FTZ R51, R211, R26, R50 ;  /* 0x0000001ad3337223 */ /* 0x000fe20000010032 */
[----:B------:R-:W-:Y:S01]  /*7600*/  FFMA.FTZ R55, R45, UR18, R54 ;  /* 0x000000122d377c23 */ /* 0x000fe20008010036 */
[----:B------:R-:W-:Y:S01]  /*7610*/  FADD.FTZ R48, R47, R28 ;  /* 0x0000001c2f307221 */ /* 0x000fe20000010000 */
[----:B------:R-:W-:Y:S01]  /*7620*/  FMUL.FTZ R28, R82, R40 ;  /* 0x00000028521c7220 */ /* 0x000fe20000410000 */
[----:B------:R-:W-:Y:S01]  /*7630*/  FADD.FTZ R46, R46, R51 ;  /* 0x000000332e2e7221 */ /* 0x000fe20000010000 */
[----:B------:R-:W-:Y:S01]  /*7640*/  FFMA.FTZ R53, R208, R29, R53 ;  /* 0x0000001dd0357223 */ /* 0x000fe20000010035 */
[C---:B------:R-:W-:Y:S01]  /*7650*/  FFMA.FTZ R209, -R82.reuse, R129, R209 ;  /* 0x0000008152d17223 */ /* 0x040fe200000101d1 */
[----:B------:R-:W-:Y:S01]  /*7660*/  FMUL.FTZ R47, R81, R41 ;  /* 0x00000029512f7220 */ /* 0x000fe20000410000 */
[----:B------:R-:W-:Y:S01]  /*7670*/  FMUL.FTZ R50, R82, R19 ;  /* 0x0000001352327220 */ /* 0x000fe20000410000 */
[----:B------:R-:W-:Y:S01]  /*7680*/  FMUL.FTZ R52, R193, R28 ;  /* 0x0000001cc1347220 */ /* 0x000fe20000410000 */
[----:B------:R-:W-:Y:S01]  /*7690*/  FMUL.FTZ R65, R218, R55 ;  /* 0x00000037da417220 */ /* 0x000fe20000410000 */
[----:B------:R-:W-:Y:S01]  /*76a0*/  FADD.FTZ R46, R46, R53 ;  /* 0x000000352e2e7221 */ /* 0x000fe20000010000 */
[C---:B------:R-:W-:Y:S01]  /*76b0*/  FFMA.FTZ R206, -R81.reuse, R128, R206 ;  /* 0x0000008051ce7223 */ /* 0x040fe200000101ce */
[----:B------:R-:W-:Y:S01]  /*76c0*/  FMUL.FTZ R55, R81, R20 ;  /* 0x0000001451377220 */ /* 0x000fe20000410000 */
[----:B------:R-:W-:Y:S01]  /*76d0*/  FMUL.FTZ R51, R192, R47 ;  /* 0x0000002fc0337220 */ /* 0x000fe20000410000 */
[-C--:B------:R-:W-:Y:S01]  /*76e0*/  FFMA.FTZ R53, R209, R50.reuse, -R52 ;  /* 0x00000032d1357223 */ /* 0x080fe20000010834 */
[----:B------:R-:W-:Y:S01]  /*76f0*/  FMUL.FTZ R50, R193, R50 ;  /* 0x00000032c1327220 */ /* 0x000fe20000410000 */
[----:B------:R-:W-:Y:S01]  /*7700*/  FADD.FTZ R152, R57, R152 ;  /* 0x0000009839987221 */ /* 0x000fe20000010000 */
[-C--:B------:R-:W-:Y:S01]  /*7710*/  FFMA.FTZ R57, R206, R55.reuse, -R51 ;  /* 0x00000037ce397223 */ /* 0x080fe20000010833 */
[----:B------:R-:W-:Y:S01]  /*7720*/  FMUL.FTZ R55, R192, R55 ;  /* 0x00000037c0377220 */ /* 0x000fe20000410000 */
[----:B------:R-:W-:Y:S01]  /*7730*/  FFMA.FTZ R51, R209, R28, R50 ;  /* 0x0000001cd1337223 */ /* 0x000fe20000010032 */
[C---:B------:R-:W-:Y:S01]  /*7740*/  FMUL.FTZ R52, R80.reuse, R42 ;  /* 0x0000002a50347220 */ /* 0x040fe20000410000 */
[----:B------:R-:W-:Y:S01]  /*7750*/  FFMA.FTZ R207, -R80, R127, R207 ;  /* 0x0000007f50cf7223 */ /* 0x000fe200000101cf */
[----:B------:R-:W-:Y:S01]  /*7760*/  FFMA.FTZ R55, R206, R47, R55 ;  /* 0x0000002fce377223 */ /* 0x000fe20000010037 */
[----:B------:R-:W-:Y:S01]  /*7770*/  FADD.FTZ R46, R46, R51 ;  /* 0x000000332e2e7221 */ /* 0x000fe20000010000 */
[----:B------:R-:W-:Y:S01]  /*7780*/  FMUL.FTZ R50, R80, R23 ;  /* 0x0000001750327220 */ /* 0x000fe20000410000 */
[----:B------:R-:W-:Y:S01]  /*7790*/  FMUL.FTZ R54, R191, R52 ;  /* 0x00000034bf367220 */ /* 0x000fe20000410000 */
[----:B------:R-:W-:Y:S01]  /*77a0*/  FADD.FTZ R48, R48, R53 ;  /* 0x0000003530307221 */ /* 0x000fe20000010000 */
[----:B------:R-:W-:Y:S01]  /*77b0*/  FADD.FTZ R46, R46, R55 ;  /* 0x000000372e2e7221 */ /* 0x000fe20000010000 */
[----:B------:R-:W-:Y:S01]  /*77c0*/  FMUL.FTZ R55, R79, R43 ;  /* 0x0000002b4f377220 */ /* 0x000fe20000410000 */
[-C--:B------:R-:W-:Y:S01]  /*77d0*/  FFMA.FTZ R53, R207, R50.reuse, -R54 ;  /* 0x00000032cf357223 */ /* 0x080fe20000010836 */
[----:B------:R-:W-:Y:S01]  /*77e0*/  FMUL.FTZ R50, R191, R50 ;  /* 0x00000032bf327220 */ /* 0x000fe20000410000 */
[----:B------:R-:W-:Y:S01]  /*77f0*/  FFMA.FTZ R204, -R79, R126, R204 ;  /* 0x0000007e4fcc7223 */ /* 0x000fe200000101cc */
[----:B------:R-:W-:Y:S01]  /*7800*/  FMUL.FTZ R61, R202, R55 ;  /* 0x00000037ca3d7220 */ /* 0x000fe20000410000 */
[----:B------:R-:W-:Y:S01]  /*7810*/  FADD.FTZ R48, R48, R57 ;  /* 0x0000003930307221 */ /* 0x000fe20000010000 */
[----:B------:R-:W-:Y:S01]  /*7820*/  FFMA.FTZ R51, R207, R52, R50 ;  /* 0x00000034cf337223 */ /* 0x000fe20000010032 */
[----:B------:R-:W-:Y:S01]  /*7830*/  FMUL.FTZ R50, R78, R44 ;  /* 0x0000002c4e327220 */ /* 0x000fe20000410000 */
[-C--:B------:R-:W-:Y:S01]  /*7840*/  FFMA.FTZ R61, R204, R59.reuse, -R61 ;  /* 0x0000003bcc3d7223 */ /* 0x080fe2000001083d */
[----:B------:R-:W-:Y:S01]  /*7850*/  FMUL.FTZ R59, R202, R59 ;  /* 0x0000003bca3b7220 */ /* 0x000fe20000410000 */
[----:B------:R-:W-:Y:S01]  /*7860*/  FMUL.FTZ R54, R78, R27 ;  /* 0x0000001b4e367220 */ /* 0x000fe20000410000 */
[----:B------:R-:W-:Y:S01]  /*7870*/  FADD.FTZ R46, R46, R51 ;  /* 0x000000332e2e7221 */ /* 0x000fe20000010000 */
[----:B------:R-:W-:Y:S01]  /*7880*/  FFMA.FTZ R205, -R78, R125, R205 ;  /* 0x0000007d4ecd7223 */ /* 0x000fe200000101cd */
[C---:B------:R-:W-:Y:S01]  /*7890*/  FMUL.FTZ R56, R203.reuse, R50 ;  /* 0x00000032cb387220 */ /* 0x040fe20000410000 */
[----:B------:R-:W-:Y:S01]  /*78a0*/  FFMA.FTZ R59, R204, R55, R59 ;  /* 0x00000037cc3b7223 */ /* 0x000fe2000001003b */
[-C--:B------:R-:W-:Y:S01]  /*78b0*/  FMUL.FTZ R51, R203, R54.reuse ;  /* 0x00000036cb337220 */ /* 0x080fe20000410000 */
[----:B------:R-:W-:Y:S01]  /*78c0*/  FADD.FTZ R48, R48, R53 ;  /* 0x0000003530307221 */ /* 0x000fe20000010000 */
[C---:B------:R-:W-:Y:S01]  /*78d0*/  FFMA.FTZ R53, R205.reuse, R54, -R56 ;  /* 0x00000036cd357223 */ /* 0x040fe20000010838 */
[----:B------:R-:W-:Y:S01]  /*78e0*/  FADD.FTZ R46, R46, R59 ;  /* 0x0000003b2e2e7221 */ /* 0x000fe20000010000 */
[----:B------:R-:W-:Y:S01]  /*78f0*/  FFMA.FTZ R51, R205, R50, R51 ;  /* 0x00000032cd337223 */ /* 0x000fe20000010033 */
[----:B------:R-:W-:Y:S01]  /*7900*/  FADD.FTZ R48, R48, R61 ;  /* 0x0000003d30307221 */ /* 0x000fe20000010000 */
[----:B------:R-:W-:Y:S01]  /*7910*/  FFMA.FTZ R63, R216, R63, R65 ;  /* 0x0000003fd83f7223 */ /* 0x000fe20000010041 */
[----:B------:R-:W-:Y:S01]  /*7920*/  FMUL.FTZ R54, R44, UR19 ;  /* 0x000000132c367c20 */ /* 0x000fe20008410000 */
[----:B------:R-:W-:Y:S01]  /*7930*/  FADD.FTZ R51, R46, R51 ;  /* 0x000000332e337221 */ /* 0x000fe20000010000 */
[----:B------:R-:W-:Y:S01]  /*7940*/  FADD.FTZ R48, R48, R53 ;  /* 0x0000003530307221 */ /* 0x000fe20000010000 */
[----:B------:R-:W-:Y:S01]  /*7950*/  FFMA.FTZ R46, R124, R45, R63 ;  /* 0x0000002d7c2e7223 */ /* 0x000fe2000001003f */
[----:B------:R-:W0:Y:S01]  /*7960*/  SHFL.DOWN PT, R53, R6, 0x1, 0x1f ;  /* 0x08201f0006357f89 */ /* 0x000e2200000e0000 */
[----:B------:R-:W-:Y:S01]  /*7970*/  FADD.FTZ R51, R51, R30 ;  /* 0x0000001e33337221 */ /* 0x000fe20000010000 */
[----:B------:R-:W-:Y:S01]  /*7980*/  FADD.FTZ R31, R48, R31 ;  /* 0x0000001f301f7221 */ /* 0x000fe20000010000 */
[----:B------:R-:W-:Y:S01]  /*7990*/  FADD.FTZ R151, R46, R151 ;  /* 0x000000972e977221 */ /* 0x000fe20000010000 */
[----:B------:R-:W1:Y:S01]  /*79a0*/  SHFL.DOWN PT, R48, R7, 0x1, 0x1f ;  /* 0x08201f0007307f89 */ /* 0x000e6200000e0000 */
[----:B------:R-:W-:Y:S01]  /*79b0*/  FADD.FTZ R4, R51, R4 ;  /* 0x0000000433047221 */ /* 0x000fe20000010000 */
[----:B------:R-:W-:Y:S01]  /*79c0*/  FADD.FTZ R18, R31, R18 ;  /* 0x000000121f127221 */ /* 0x000fe20000010000 */
[C---:B------:R-:W-:Y:S01]  /*79d0*/  FFMA.FTZ R54, R27.reuse, UR18, -R54 ;  /* 0x000000121b367c23 */ /* 0x040fe20008010836 */
[----:B------:R-:W-:Y:S01]  /*79e0*/  FMUL.FTZ R27, R27, UR19 ;  /* 0x000000131b1b7c20 */ /* 0x000fe20008410000 */
[----:B------:R-:W-:Y:S01]  /*79f0*/  FADD.FTZ R4, R4, R17 ;  /* 0x0000001104047221 */ /* 0x000fe20000010000 */
[----:B------:R-:W-:Y:S01]  /*7a00*/  FADD.FTZ R45, R18, R5 ;  /* 0x00000005122d7221 */ /* 0x000fe20000010000 */
[----:B------:R-:W-:Y:S01]  /*7a10*/  FMUL.FTZ R18, R24, UR19 ;  /* 0x0000001318127c20 */ /* 0x000fe20008410000 */
[----:B------:R-:W-:Y:S01]  /*7a20*/  FFMA.FTZ R30, R44, UR18, R27 ;  /* 0x000000122c1e7c23 */ /* 0x000fe2000801001b */
[C---:B------:R-:W-:Y:S01]  /*7a30*/  FMUL.FTZ R17, R43.reuse, UR19 ;  /* 0x000000132b117c20 */ /* 0x040fe20008410000 */
[----:B------:R-:W2:Y:S01]  /*7a40*/  SHFL.DOWN PT, R51, R4, 0x1, 0x1f ;  /* 0x08201f0004337f89 */ /* 0x000ea200000e0000 */
[----:B------:R-:W-:Y:S01]  /*7a50*/  FFMA.FTZ R5, R43, UR18, R18 ;  /* 0x000000122b057c23 */ /* 0x000fe20008010012 */
[----:B------:R-:W-:Y:S01]  /*7a60*/  FMUL.FTZ R18, R42, UR19 ;  /* 0x000000132a127c20 */ /* 0x000fe20008410000 */
[----:B------:R-:W-:Y:S01]  /*7a70*/  FMUL.FTZ R30, R205, R30 ;  /* 0x0000001ecd1e7220 */ /* 0x000fe20000410000 */
[----:B------:R-:W4:Y:S01]  /*7a80*/  SHFL.DOWN PT, R46, R45, 0x1, 0x1f ;  /* 0x08201f002d2e7f89 */ /* 0x000f2200000e0000 */
[----:B------:R-:W-:Y:S01]  /*7a90*/  FMUL.FTZ R27, R204, R5 ;  /* 0x00000005cc1b7220 */ /* 0x000fe20000410000 */
[C---:B------:R-:W-:Y:S01]  /*7aa0*/  FMUL.FTZ R5, R23.reuse, UR19 ;  /* 0x0000001317057c20 */ /* 0x040fe20008410000 */
[----:B------:R-:W-:Y:S01]  /*7ab0*/  FFMA.FTZ R17, R24, UR18, -R17 ;  /* 0x0000001218117c23 */ /* 0x000fe20008010811 */
[----:B------:R-:W-:Y:S01]  /*7ac0*/  FFMA.FTZ R24, R23, UR18, -R18 ;  /* 0x0000001217187c23 */ /* 0x000fe20008010812 */
[----:B------:R-:W-:Y:S01]  /*7ad0*/  FFMA.FTZ R30, R203, R54, R30 ;  /* 0x00000036cb1e7223 */ /* 0x000fe2000001001e */
[----:B------:R-:W-:Y:S01]  /*7ae0*/  FFMA.FTZ R18, R42, UR18, R5 ;  /* 0x000000122a127c23 */ /* 0x000fe20008010005 */
[----:B------:R-:W-:Y:S01]  /*7af0*/  FFMA.FTZ R17, R202, R17, R27 ;  /* 0x00000011ca117223 */ /* 0x000fe2000001001b */
[----:B------:R-:W-:Y:S01]  /*7b00*/  MOV R5, R45 ;  /* 0x0000002d00057202 */ /* 0x000fe20000000f00 */
[----:B------:R-:W-:Y:S01]  /*7b10*/  FFMA.FTZ R31, R125, R44, R30 ;  /* 0x0000002c7d1f7223 */ /* 0x000fe2000001001e */
[----:B------:R-:W-:Y:S01]  /*7b20*/  FMUL.FTZ R30, R207, R18 ;  /* 0x00000012cf1e7220 */ /* 0x000fe20000410000 */
[----:B------:R-:W-:Y:S01]  /*7b30*/  FFMA.FTZ R44, R126, R43, R17 ;  /* 0x0000002b7e2c7223 */ /* 0x000fe20000010011 */
[----:B0-----:R-:W-:Y:S01]  /*7b40*/  @!P2 FADD.FTZ R6, R6, R53 ;  /* 0x000000350606a221 */ /* 0x001fe20000010000 */
[----:B-1----:R-:W-:Y:S01]  /*7b50*/  @!P2 FADD.FTZ R7, R7, R48 ;  /* 0x000000300707a221 */ /* 0x002fe20000010000 */
[----:B------:R-:W-:Y:S01]  /*7b60*/  FADD.FTZ R150, R31, R150 ;  /* 0x000000961f967221 */ /* 0x000fe20000010000 */
[----:B------:R-:W-:Y:S01]  /*7b70*/  FADD.FTZ R149, R44, R149 ;  /* 0x000000952c957221 */ /* 0x000fe20000010000 */
[----:B------:R-:W-:Y:S01]  /*7b80*/  FFMA.FTZ R24, R191, R24, R30 ;  /* 0x00000018bf187223 */ /* 0x000fe2000001001e */
[----:B------:R-:W0:Y:S01]  /*7b90*/  SHFL.DOWN PT, R43, R6, 0x2, 0x1f ;  /* 0x08401f00062b7f89 */ /* 0x000e2200000e0000 */
[C---:B------:R-:W-:Y:S01]  /*7ba0*/  FMUL.FTZ R18, R20.reuse, UR19 ;  /* 0x0000001314127c20 */ /* 0x040fe20008410000 */
[----:B------:R-:W-:Y:S01]  /*7bb0*/  FMUL.FTZ R23, R41, UR19 ;  /* 0x0000001329177c20 */ /* 0x000fe20008410000 */
[----:B--2---:R-:W-:Y:S01]  /*7bc0*/  @!P2 FADD.FTZ R4, R51, R4 ;  /* 0x000000043304a221 */ /* 0x004fe20000010000 */
[----:B------:R-:W1:Y:S01]  /*7bd0*/  SHFL.DOWN PT, R44, R7, 0x2, 0x1f ;  /* 0x08401f00072c7f89 */ /* 0x000e6200000e0000 */
[----:B------:R-:W-:Y:S01]  /*7be0*/  FFMA.FTZ R17, R41, UR18, R18 ;  /* 0x0000001229117c23 */ /* 0x000fe20008010012 */
[----:B------:R-:W-:Y:S01]  /*7bf0*/  FFMA.FTZ R23, R20, UR18, -R23 ;  /* 0x0000001214177c23 */ /* 0x000fe20008010817 */
[----:B----4-:R-:W-:Y:S01]  /*7c00*/  @!P2 FADD.FTZ R5, R5, R46 ;  /* 0x0000002e0505a221 */ /* 0x010fe20000010000 */
[----:B------:R-:W2:Y:S01]  /*7c10*/  SHFL.DOWN PT, R31, R4, 0x2, 0x1f ;  /* 0x08401f00041f7f89 */ /* 0x000ea200000e0000 */
[----:B------:R-:W-:Y:S01]  /*7c20*/  ISETP.GT.AND P2, PT, R171, 0x1d, PT ;  /* 0x0000001dab00780c */ /* 0x000fe20003f44270 */
[----:B------:R-:W-:Y:S01]  /*7c30*/  FMUL.FTZ R27, R206, R17 ;  /* 0x00000011ce1b7220 */ /* 0x000fe20000410000 */
[----:B------:R-:W-:Y:S01]  /*7c40*/  FMUL.FTZ R17, R19, UR19 ;  /* 0x0000001313117c20 */ /* 0x000fe20008410000 */
[----:B------:R-:W4:Y:S01]  /*7c50*/  SHFL.DOWN PT, R30, R5, 0x2, 0x1f ;  /* 0x08401f00051e7f89 */ /* 0x000f2200000e0000 */
[----:B------:R-:W-:Y:S01]  /*7c60*/  FMUL.FTZ R20, R40, UR19 ;  /* 0x0000001328147c20 */ /* 0x000fe20008410000 */
[----:B------:R-:W-:Y:S01]  /*7c70*/  FADD.FTZ R113, R28, R113 ;  /* 0x000000711c717221 */ /* 0x000fe20000010000 */
[----:B------:R-:W-:Y:S01]  /*7c80*/  FFMA.FTZ R18, R40, UR18, R17 ;  /* 0x0000001228127c23 */ /* 0x000fe20008010011 */
[----:B------:R-:W-:Y:S01]  /*7c90*/  FFMA.FTZ R17, R127, R42, R24 ;  /* 0x0000002a7f117223 */ /* 0x000fe20000010018 */
[----:B------:R-:W-:Y:S01]  /*7ca0*/  FADD.FTZ R114, R29, R114 ;  /* 0x000000721d727221 */ /* 0x000fe20000010000 */
[----:B------:R-:W-:Y:S01]  /*7cb0*/  FFMA.FTZ R20, R19, UR18, -R20 ;  /* 0x0000001213147c23 */ /* 0x000fe20008010814 */
[----:B------:R-:W-:Y:S01]  /*7cc0*/  FFMA.FTZ R23, R192, R23, R27 ;  /* 0x00000017c0177223 */ /* 0x000fe2000001001b */
[----:B------:R-:W-:Y:S01]  /*7cd0*/  FADD.FTZ R148, R17, R148 ;  /* 0x0000009411947221 */ /* 0x000fe20000010000 */
[----:B------:R-:W-:Y:S01]  /*7ce0*/  FMUL.FTZ R17, R39, UR19 ;  /* 0x0000001327117c20 */ /* 0x000fe20008410000 */
[----:B------:R-:W-:Y:S01]  /*7cf0*/  FMUL.FTZ R18, R209, R18 ;  /* 0x00000012d1127220 */ /* 0x000fe20000410000 */
[----:B------:R-:W-:Y:S01]  /*7d00*/  FFMA.FTZ R24, R128, R41, R23 ;  /* 0x0000002980187223 */ /* 0x000fe20000010017 */
[----:B0-----:R-:W-:Y:S01]  /*7d10*/  @!P2 FADD.FTZ R6, R6, R43 ;  /* 0x0000002b0606a221 */ /* 0x001fe20000010000 */
[C---:B------:R-:W-:Y:S01]  /*7d20*/  FFMA.FTZ R19, R16.reuse, UR18, -R17 ;  /* 0x0000001210137c23 */ /* 0x040fe20008010811 */
[----:B------:R-:W-:Y:S01]  /*7d30*/  FMUL.FTZ R16, R16, UR19 ;  /* 0x0000001310107c20 */ /* 0x000fe20008410000 */
[----:B------:R-:W-:Y:S01]  /*7d40*/  FFMA.FTZ R18, R193, R20, R18 ;  /* 0x00000014c1127223 */ /* 0x000fe20000010012 */
[----:B-1----:R-:W-:Y:S01]  /*7d50*/  @!P2 FADD.FTZ R7, R7, R44 ;  /* 0x0000002c0707a221 */ /* 0x002fe20000010000 */
[----:B------:R-:W-:Y:S01]  /*7d60*/  FADD.FTZ R147, R24, R147 ;  /* 0x0000009318937221 */ /* 0x000fe20000010000 */
[----:B------:R-:W-:Y:S01]  /*7d70*/  FFMA.FTZ R17, R39, UR18, R16 ;  /* 0x0000001227117c23 */ /* 0x000fe20008010010 */
[----:B------:R-:W-:Y:S01]  /*7d80*/  FFMA.FTZ R27, R129, R40, R18 ;  /* 0x00000028811b7223 */ /* 0x000fe20000010012 */
[----:B--2---:R-:W-:Y:S01]  /*7d90*/  @!P2 FADD.FTZ R4, R4, R31 ;  /* 0x0000001f0404a221 */ /* 0x004fe20000010000 */
[----:B------:R-:W-:Y:S01]  /*7da0*/  FMUL.FTZ R18, R38, UR19 ;  /* 0x0000001326127c20 */ /* 0x000fe20008410000 */
[----:B------:R-:W0:Y:S01]  /*7db0*/  SHFL.DOWN PT, R31, R6, 0x4, 0x1f ;  /* 0x08801f00061f7f89 */ /* 0x000e2200000e0000 */
[----:B------:R-:W-:Y:S01]  /*7dc0*/  FMUL.FTZ R23, R208, R17 ;  /* 0x00000011d0177220 */ /* 0x000fe20000410000 */
[----:B----4-:R-:W-:Y:S01]  /*7dd0*/  @!P2 FADD.FTZ R5, R5, R30 ;  /* 0x0000001e0505a221 */ /* 0x010fe20000010000 */
[----:B------:R-:W-:Y:S01]  /*7de0*/  ISETP.GT.AND P2, PT, R171, 0x1b, PT ;  /* 0x0000001bab00780c */ /* 0x000fe20003f44270 */
[----:B------:R-:W1:Y:S01]  /*7df0*/  SHFL.DOWN PT, R30, R7, 0x4, 0x1f ;  /* 0x08801f00071e7f89 */ /* 0x000e6200000e0000 */
[C---:B------:R-:W-:Y:S01]  /*7e00*/  FMUL.FTZ R17, R15.reuse, UR19 ;  /* 0x000000130f117c20 */ /* 0x040fe20008410000 */
[----:B------:R-:W-:Y:S01]  /*7e10*/  FFMA.FTZ R19, R194, R19, R23 ;  /* 0x00000013c2137223 */ /* 0x000fe20000010017 */
[----:B------:R-:W-:Y:S01]  /*7e20*/  FFMA.FTZ R18, R15, UR18, -R18 ;  /* 0x000000120f127c23 */ /* 0x000fe20008010812 */
[----:B------:R-:W2:Y:S01]  /*7e30*/  SHFL.DOWN PT, R29, R4, 0x4, 0x1f ;  /* 0x08801f00041d7f89 */ /* 0x000ea200000e0000 */
[----:B------:R-:W-:Y:S01]  /*7e40*/  FFMA.FTZ R16, R38, UR18, R17 ;  /* 0x0000001226107c23 */ /* 0x000fe20008010011 */
[----:B------:R-:W-:Y:S01]  /*7e50*/  FMUL.FTZ R15, R37, UR19 ;  /* 0x00000013250f7c20 */ /* 0x000fe20008410000 */
[----:B------:R-:W-:Y:S01]  /*7e60*/  FFMA.FTZ R24, R130, R39, R19 ;  /* 0x0000002782187223 */ /* 0x000fe20000010013 */
[----:B------:R-:W4:Y:S01]  /*7e70*/  SHFL.DOWN PT, R28, R5, 0x4, 0x1f ;  /* 0x08801f00051c7f89 */ /* 0x000f2200000e0000 */
[----:B------:R-:W-:Y:S01]  /*7e80*/  FMUL.FTZ R20, R211, R16 ;  /* 0x00000010d3147220 */ /* 0x000fe20000410000 */
[C---:B------:R-:W-:Y:S01]  /*7e90*/  FMUL.FTZ R16, R12.reuse, UR19 ;  /* 0x000000130c107c20 */ /* 0x040fe20008410000 */
[----:B------:R-:W-:Y:S01]  /*7ea0*/  FFMA.FTZ R17, R12, UR18, -R15 ;  /* 0x000000120c117c23 */ /* 0x000fe2000801080f */
[----:B------:R-:W-:Y:S01]  /*7eb0*/  FADD.FTZ R146, R27, R146 ;  /* 0x000000921b927221 */ /* 0x000fe20000010000 */
[----:B------:R-:W-:Y:S01]  /*7ec0*/  FADD.FTZ R145, R24, R145 ;  /* 0x0000009118917221 */ /* 0x000fe20000010000 */
[----:B------:R-:W-:Y:S01]  /*7ed0*/  FFMA.FTZ R15, R37, UR18, R16 ;  /* 0x00000012250f7c23 */ /* 0x000fe20008010010 */
[----:B------:R-:W-:Y:S01]  /*7ee0*/  FFMA.FTZ R18, R195, R18, R20 ;  /* 0x00000012c3127223 */ /* 0x000fe20000010014 */
[----:B------:R-:W-:Y:S01]  /*7ef0*/  FADD.FTZ R116, R25, R116 ;  /* 0x0000007419747221 */ /* 0x000fe20000010000 */
[----:B------:R-:W-:Y:S01]  /*7f00*/  FMUL.FTZ R16, R36, UR19 ;  /* 0x0000001324107c20 */ /* 0x000fe20008410000 */
[----:B------:R-:W-:Y:S01]  /*7f10*/  FMUL.FTZ R19, R210, R15 ;  /* 0x0000000fd2137220 */ /* 0x000fe20000410000 */
[----:B------:R-:W-:Y:S01]  /*7f20*/  FMUL.FTZ R15, R11, UR19 ;  /* 0x000000130b0f7c20 */ /* 0x000fe20008410000 */
[----:B0-----:R-:W-:Y:S01]  /*7f30*/  @!P2 FADD.FTZ R6, R6, R31 ;  /* 0x0000001f0606a221 */ /* 0x001fe20000010000 */
[----:B------:R-:W-:Y:S01]  /*7f40*/  FFMA.FTZ R23, R131, R38, R18 ;  /* 0x0000002683177223 */ /* 0x000fe20000010012 */
[----:B------:R-:W-:Y:S01]  /*7f50*/  FFMA.FTZ R16, R11, UR18, -R16 ;  /* 0x000000120b107c23 */ /* 0x000fe20008010810 */
[----:B------:R-:W-:Y:S01]  /*7f60*/  FFMA.FTZ R12, R36, UR18, R15 ;  /* 0x00000012240c7c23 */ /* 0x000fe2000801000f */
[----:B-1----:R-:W-:Y:S01]  /*7f70*/  @!P2 FADD.FTZ R7, R7, R30 ;  /* 0x0000001e0707a221 */ /* 0x002fe20000010000 */
[----:B------:R-:W0:Y:S01]  /*7f80*/  SHFL.DOWN PT, R27, R6, 0x8, 0x1f ;  /* 0x09001f00061b7f89 */ /* 0x000e2200000e0000 */
[----:B------:R-:W-:Y:S01]  /*7f90*/  FMUL.FTZ R15, R35, UR19 ;  /* 0x00000013230f7c20 */ /* 0x000fe20008410000 */
[----:B------:R-:W-:Y:S01]  /*7fa0*/  FMUL.FTZ R18, R213, R12 ;  /* 0x0000000cd5127220 */ /* 0x000fe20000410000 */
[----:B--2---:R-:W-:Y:S01]  /*7fb0*/  @!P2 FADD.FTZ R4, R4, R29 ;  /* 0x0000001d0404a221 */ /* 0x004fe20000010000 */
[----:B------:R-:W1:Y:S01]  /*7fc0*/  SHFL.DOWN PT, R24, R7, 0x8, 0x1f ;  /* 0x09001f0007187f89 */ /* 0x000e6200000e0000 */
[----:B------:R-:W-:Y:S01]  /*7fd0*/  FMUL.FTZ R12, R8, UR19 ;  /* 0x00000013080c7c20 */ /* 0x000fe20008410000 */
[----:B------:R-:W-:Y:S01]  /*7fe0*/  FFMA.FTZ R17, R196, R17, R19 ;  /* 0x00000011c4117223 */ /* 0x000fe20000010013 */
[----:B----4-:R-:W-:Y:S01]  /*7ff0*/  @!P2 FADD.FTZ R5, R5, R28 ;  /* 0x0000001c0505a221 */ /* 0x010fe20000010000 */
[----:B------:R-:W2:Y:S01]  /*8000*/  SHFL.DOWN PT, R25, R4, 0x8, 0x1f ;  /* 0x09001f0004197f89 */ /* 0x000ea200000e0000 */
[----:B------:R-:W-:Y:S01]  /*8010*/  ISETP.GT.AND P2, PT, R171, 0x17, PT ;  /* 0x00000017ab00780c */ /* 0x000fe20003f44270 */
[----:B------:R-:W-:Y:S01]  /*8020*/  FFMA.FTZ R11, R35, UR18, R12 ;  /* 0x00000012230b7c23 */ /* 0x000fe2000801000c */
[----:B------:R-:W-:Y:S01]  /*8030*/  FFMA.FTZ R15, R8, UR18, -R15 ;  /* 0x00000012080f7c23 */ /* 0x000fe2000801080f */
[----:B------:R-:W4:Y:S01]  /*8040*/  SHFL.DOWN PT, R20, R5, 0x8, 0x1f ;  /* 0x09001f0005147f89 */ /* 0x000f2200000e0000 */
[----:B------:R-:W-:Y:S01]  /*8050*/  FMUL.FTZ R8, R34, UR19 ;  /* 0x0000001322087c20 */ /* 0x000fe20008410000 */
[----:B------:R-:W-:Y:S01]  /*8060*/  FMUL.FTZ R11, R212, R11 ;  /* 0x0000000bd40b7220 */ /* 0x000fe20000410000 */
[----:B------:R-:W-:Y:S01]  /*8070*/  FFMA.FTZ R16, R197, R16, R18 ;  /* 0x00000010c5107223 */ /* 0x000fe20000010012 */
[----:B------:R-:W-:Y:S01]  /*8080*/  FFMA.FTZ R12, R132, R37, R17 ;  /* 0x00000025840c7223 */ /* 0x000fe20000010011 */
[----:B------:R-:W-:Y:S01]  /*8090*/  FFMA.FTZ R18, R9, UR18, -R8 ;  /* 0x0000001209127c23 */ /* 0x000fe20008010808 */
[----:B------:R-:W-:Y:S01]  /*80a0*/  FFMA.FTZ R15, R198, R15, R11 ;  /* 0x0000000fc60f7223 */ /* 0x000fe2000001000b */
[----:B------:R-:W-:Y:S01]  /*80b0*/  FMUL.FTZ R11, R33, UR19 ;  /* 0x00000013210b7c20 */ /* 0x000fe20008410000 */
[----:B------:R-:W-:Y:S01]  /*80c0*/  FMUL.FTZ R8, R32, UR19 ;  /* 0x0000001320087c20 */ /* 0x000fe20008410000 */
[----:B------:R-:W-:Y:S01]  /*80d0*/  FADD.FTZ R143, R12, R143 ;  /* 0x0000008f0c8f7221 */ /* 0x000fe20000010000 */
[C---:B------:R-:W-:Y:S01]  /*80e0*/  FMUL.FTZ R12, R10.reuse, UR19 ;  /* 0x000000130a0c7c20 */ /* 0x040fe20008410000 */
[----:B------:R-:W-:Y:S01]  /*80f0*/  FFMA.FTZ R11, R10, UR18, -R11 ;  /* 0x000000120a0b7c23 */ /* 0x000fe2000801080b */
[----:B0-----:R-:W-:Y:S01]  /*8100*/  @!P2 FADD.FTZ R6, R6, R27 ;  /* 0x0000001b0606a221 */ /* 0x001fe20000010000 */
[----:B------:R-:W-:Y:S01]  /*8110*/  FFMA.FTZ R10, R13, UR18, -R8 ;  /* 0x000000120d0a7c23 */ /* 0x000fe20008010808 */
[----:B------:R-:W-:Y:S01]  /*8120*/  FFMA.FTZ R17, R133, R36, R16 ;  /* 0x0000002485117223 */ /* 0x000fe20000010010 */
[----:B------:R-:W-:Y:S01]  /*8130*/  FMUL.FTZ R13, R13, UR19 ;  /* 0x000000130d0d7c20 */ /* 0x000fe20008410000 */
[----:B-1----:R-:W-:Y:S01]  /*8140*/  @!P2 FADD.FTZ R7, R7, R24 ;  /* 0x000000180707a221 */ /* 0x002fe20000010000 */
[----:B------:R-:W-:Y:S01]  /*8150*/  FMUL.FTZ R9, R9, UR19 ;  /* 0x0000001309097c20 */ /* 0x000fe20008410000 */
[----:B------:R-:W-:Y:S01]  /*8160*/  FADD.FTZ R117, R22, R117 ;  /* 0x0000007516757221 */ /* 0x000fe20000010000 */
[----:B------:R-:W-:Y:S01]  /*8170*/  FADD.FTZ R142, R17, R142 ;  /* 0x0000008e118e7221 */ /* 0x000fe20000010000 */
[----:B--2---:R-:W-:Y:S01]  /*8180*/  @!P2 FADD.FTZ R4, R4, R25 ;  /* 0x000000190404a221 */ /* 0x004fe20000010000 */
[----:B------:R-:W-:Y:S01]  /*8190*/  FFMA.FTZ R8, R32, UR18, R13 ;  /* 0x0000001220087c23 */ /* 0x000fe2000801000d */
[----:B------:R0:W1:Y:S01]  /*81a0*/  SHFL.DOWN PT, R17, R6, 0x10, 0x1f ;  /* 0x0a001f0006117f89 */ /* 0x00006200000e0000 */
[----:B------:R-:W-:Y:S01]  /*81b0*/  FFMA.FTZ R16, R34, UR18, R9 ;  /* 0x0000001222107c23 */ /* 0x000fe20008010009 */
[----:B----4-:R-:W-:Y:S01]  /*81c0*/  @!P2 FADD.FTZ R5, R5, R20 ;  /* 0x000000140505a221 */ /* 0x010fe20000010000 */
[----:B------:R-:W-:Y:S01]  /*81d0*/  ISETP.GT.AND P2, PT, R171, 0xf, PT ;  /* 0x0000000fab00780c */ /* 0x000fe20003f44270 */
[----:B------:R0:W2:Y:S01]  /*81e0*/  SHFL.DOWN PT, R22, R7, 0x10, 0x1f ;  /* 0x0a001f0007167f89 */ /* 0x0000a200000e0000 */
[----:B------:R-:W-:Y:S01]  /*81f0*/  FADD.FTZ R109, R50, R109 ;  /* 0x0000006d326d7221 */ /* 0x000fe20000010000 */
[----:B------:R-:W-:Y:S01]  /*8200*/  FADD.FTZ R110, R55, R110 ;  /* 0x0000006e376e7221 */ /* 0x000fe20000010000 */
[----:B------:R-:W-:Y:S01]  /*8210*/  FADD.FTZ R111, R52, R111 ;  /* 0x0000006f346f7221 */ /* 0x000fe20000010000 */
[----:B------:R0:W4:Y:S01]  /*8220*/  SHFL.DOWN PT, R13, R4, 0x10, 0x1f ;  /* 0x0a001f00040d7f89 */ /* 0x00012200000e0000 */
[----:B------:R-:W-:Y:S01]  /*8230*/  FADD.FTZ R112, R47, R112 ;  /* 0x000000702f707221 */ /* 0x000fe20000010000 */
[----:B------:R-:W-:Y:S01]  /*8240*/  FADD.FTZ R115, R26, R115 ;  /* 0x000000731a737221 */ /* 0x000fe20000010000 */
[----:B------:R-:W-:Y:S01]  /*8250*/  FADD.FTZ R144, R23, R144 ;  /* 0x0000009017907221 */ /* 0x000fe20000010000 */
[----:B------:R0:W0:Y:S01]  /*8260*/  SHFL.DOWN PT, R20, R5, 0x10, 0x1f ;  /* 0x0a001f0005147f89 */ /* 0x00002200000e0000 */
[----:B------:R-:W-:Y:S01]  /*8270*/  FADD.FTZ R118, R21, R118 ;  /* 0x0000007615767221 */ /* 0x000fe20000010000 */
[----:B------:R-:W-:-:S02]  /*8280*/  FFMA.FTZ R9, R33, UR18, R12 ;  /* 0x0000001221097c23 */ /* 0x000fc4000801000c */
[----:B------:R-:W-:Y:S05]  /*8290*/  @P2 BRA `(.L_x_32) ;  /* 0x0000000000202947 */ /* 0x000fea0003800000 */
[----:B------:R-:W-:Y:S01]  /*82a0*/  ISETP.NE.AND P2, PT, R171, RZ, PT ;  /* 0x000000ffab00720c */ /* 0x000fe20003f45270 */
[----:B0---4-:R-:W-:Y:S01]  /*82b0*/  FADD.FTZ R4, R4, R13 ;  /* 0x0000000d04047221 */ /* 0x011fe20000010000 */
[----:B------:R-:W-:Y:S01]  /*82c0*/  FADD.FTZ R5, R5, R20 ;  /* 0x0000001405057221 */ /* 0x000fe20000010000 */
[----:B-1----:R-:W-:Y:S01]  /*82d0*/  FADD.FTZ R6, R6, R17 ;  /* 0x0000001106067221 */ /* 0x002fe20000010000 */
[----:B--2---:R-:W-:-:S09]  /*82e0*/  FADD.FTZ R7, R7, R22 ;  /* 0x0000001607077221 */ /* 0x004fd20000010000 */
[----:B------:R-:W-:-:S04]  /*82f0*/  @!P2 SHF.R.U32.HI R12, RZ, 0x1, R172 ;  /* 0x00000001ff0ca819 */ /* 0x000fc800000116ac */
[----:B------:R-:W-:-:S05]  /*8300*/  @!P2 LOP3.LUT R12, R12, 0x1f0, RZ, 0xc0, !PT ;  /* 0x000001f00c0ca812 */ /* 0x000fca00078ec0ff */
[----:B------:R0:W-:Y:S02]  /*8310*/  @!P2 STS.128 [R12+UR16+0x10a0], R4 ;  /* 0x0010a0040c00a988 */ /* 0x0001e40008000c10 */
.L_x_32:
[----:B------:R-:W-:Y:S05]  /*8320*/  BSYNC.RECONVERGENT B0 ;  /* 0x0000000000007941 */ /* 0x000fea0003800200 */
.L_x_31:
[----:B------:R-:W-:Y:S01]  /*8330*/  FMUL.FTZ R16, R215, R16 ;  /* 0x00000010d7107220 */ /* 0x000fe20000410000 */
[----:B------:R-:W-:Y:S01]  /*8340*/  FMUL.FTZ R9, R214, R9 ;  /* 0x00000009d6097220 */ /* 0x000fe20000410000 */
[----:B------:R-:W-:Y:S01]  /*8350*/  FMUL.FTZ R8, R217, R8 ;  /* 0x00000008d9087220 */ /* 0x000fe20000410000 */
[----:B------:R-:W-:Y:S01]  /*8360*/  FADD.FTZ R120, R3, R120 ;  /* 0x0000007803787221 */ /* 0x000fe20000010000 */
[----:B------:R-:W-:Y:S01]  /*8370*/  FFMA.FTZ R16, R199, R18, R16 ;  /* 0x00000012c7107223 */ /* 0x000fe20000010010 */
[----:B------:R-:W-:Y:S01]  /*8380*/  FFMA.FTZ R9, R200, R11, R9 ;  /* 0x0000000bc8097223 */ /* 0x000fe20000010009 */
[----:B------:R-:W-:Y:S01]  /*8390*/  FFMA.FTZ R8, R201, R10, R8 ;  /* 0x0000000ac9087223 */ /* 0x000fe20000010008 */
[----:B0-----:R-:W-:Y:S01]  /*83a0*/  FFMA.FTZ R12, R134, R35, R15 ;  /* 0x00000023860c7223 */ /* 0x001fe2000001000f */
[----:B------:R-:W-:Y:S01]  /*83b0*/  FFMA.FTZ R11, R135, R34, R16 ;  /* 0x00000022870b7223 */ /* 0x000fe20000010010 */
[----:B------:R-:W-:Y:S01]  /*83c0*/  FFMA.FTZ R10, R136, R33, R9 ;  /* 0x00000021880a7223 */ /* 0x000fe20000010009 */
[----:B------:R-:W-:Y:S01]  /*83d0*/  FFMA.FTZ R3, R137, R32, R8 ;  /* 0x0000002089037223 */ /* 0x000fe20000010008 */
[----:B------:R-:W-:Y:S01]  /*83e0*/  BAR.SYNC.DEFER_BLOCKING 0x0 ;  /* 0x0000000000007b1d */ /* 0x000fe20000010000 */
[----:B------:R-:W-:Y:S01]  /*83f0*/  FADD.FTZ R119, R14, R119 ;  /* 0x000000770e777221 */ /* 0x000fe20000010000 */
[----:B------:R-:W-:Y:S01]  /*8400*/  FADD.FTZ R141, R12, R141 ;  /* 0x0000008d0c8d7221 */ /* 0x000fe20000010000 */
[----:B------:R-:W-:Y:S01]  /*8410*/  FADD.FTZ R140, R11, R140 ;  /* 0x0000008c0b8c7221 */ /* 0x000fe20000010000 */
[----:B------:R-:W-:Y:S01]  /*8420*/  FADD.FTZ R121, R2, R121 ;  /* 0x0000007902797221 */ /* 0x000fe20000010000 */
[----:B------:R-:W-:Y:S01]  /*8430*/  FADD.FTZ R139, R10, R139 ;  /* 0x0000008b0a8b7221 */ /* 0x000fe20000010000 */
[----:B------:R-:W-:Y:S01]  /*8440*/  BSSY.RECONVERGENT B0, `(.L_x_33) ;  /* 0x000001d000007945 */ /* 0x000fe20003800200 */
[----:B------:R-:W-:-:S03]  /*8450*/  FADD.FTZ R138, R3, R138 ;  /* 0x0000008a038a7221 */ /* 0x000fc60000010000 */
[----:B------:R-:W-:Y:S05]  /*8460*/  @P0 BRA `(.L_x_34) ;  /* 0x0000000000680947 */ /* 0x000fea0003800000 */
[----:B------:R-:W-:Y:S01]  /*8470*/  UISETP.NE.AND UP0, UPT, UR15, UR49, UPT ;  /* 0x000000310f00728c */ /* 0x000fe2000bf05270 */
[----:B------:R-:W0:Y:S01]  /*8480*/  LDS.128 R8, [UR16+0x10b0] ;  /* 0x0010b010ff087984 */ /* 0x000e220008000c00 */
[----:B------:R-:W-:-:S03]  /*8490*/  ULEA UR17, UR8, UR16, 0x3 ;  /* 0x0000001008117291 */ /* 0x000fc6000f8e18ff */
[----:B----4-:R-:W4:Y:S01]  /*84a0*/  LDS.128 R12, [UR16+0x10c0] ;  /* 0x0010c010ff0c7984 */ /* 0x010f220008000c00 */
[----:B------:R-:W-:-:S03]  /*84b0*/  PLOP3.LUT P0, PT, PT, PT, UP0, 0x80, 0x8 ;  /* 0x000000000008781c */ /* 0x000fc60003f0f008 */
[----:B-1----:R-:W1:Y:S10]  /*84c0*/  LDS.128 R16, [UR16+0x10d0] ;  /* 0x0010d010ff107984 */ /* 0x002e740008000c00 */
[----:B--2---:R-:W2:Y:S04]  /*84d0*/  @P0 LDS.64 R22, [UR17+0x5110] ;  /* 0x00511011ff160984 */ /* 0x004ea80008000a00 */
[----:B------:R-:W5:Y:S01]  /*84e0*/  @P0 LDS.64 R24, [UR17+0x4910] ;  /* 0x00491011ff180984 */ /* 0x000f620008000a00 */
[----:B0-----:R-:W-:Y:S01]  /*84f0*/  FADD.FTZ R21, R10, R6 ;  /* 0x000000060a157221 */ /* 0x001fe20000010000 */
[----:B------:R-:W-:Y:S01]  /*8500*/  FADD.FTZ R6, R11, R7 ;  /* 0x000000070b067221 */ /* 0x000fe20000010000 */
[----:B------:R-:W-:Y:S01]  /*8510*/  FADD.FTZ R3, R8, R4 ;  /* 0x0000000408037221 */ /* 0x000fe20000010000 */
[----:B------:R-:W-:Y:S01]  /*8520*/  FADD.FTZ R2, R9, R5 ;  /* 0x0000000509027221 */ /* 0x000fe20000010000 */
[----:B----4-:R-:W-:Y:S01]  /*8530*/  FADD.FTZ R21, R21, R14 ;  /* 0x0000000e15157221 */ /* 0x010fe20000010000 */
[----:B------:R-:W-:Y:S01]  /*8540*/  FADD.FTZ R6, R6, R15 ;  /* 0x0000000f06067221 */ /* 0x000fe20000010000 */
[----:B------:R-:W-:Y:S01]  /*8550*/  FADD.FTZ R3, R3, R12 ;  /* 0x0000000c03037221 */ /* 0x000fe20000010000 */
[----:B------:R-:W-:Y:S01]  /*8560*/  FADD.FTZ R2, R2, R13 ;  /* 0x0000000d02027221 */ /* 0x000fe20000010000 */
[----:B-1----:R-:W-:Y:S01]  /*8570*/  FADD.FTZ R18, R21, R18 ;  /* 0x0000001215127221 */ /* 0x002fe20000010000 */
[----:B------:R-:W-:Y:S01]  /*8580*/  FADD.FTZ R19, R6, R19 ;  /* 0x0000001306137221 */ /* 0x000fe20000010000 */
[----:B------:R-:W-:Y:S01]  /*8590*/  FADD.FTZ R16, R3, R16 ;  /* 0x0000001003107221 */ /* 0x000fe20000010000 */
[----:B------:R-:W-:Y:S01]  /*85a0*/  FADD.FTZ R17, R2, R17 ;  /* 0x0000001102117221 */ /* 0x000fe20000010000 */
[----:B--2---:R-:W-:Y:S01]  /*85b0*/  @P0 FADD.FTZ R18, R18, R22 ;  /* 0x0000001612120221 */ /* 0x004fe20000010000 */
[----:B------:R-:W-:Y:S01]  /*85c0*/  @P0 FADD.FTZ R19, R19, R23 ;  /* 0x0000001713130221 */ /* 0x000fe20000010000 */
[----:B-----5:R-:W-:Y:S01]  /*85d0*/  @P0 FADD.FTZ R16, R16, R24 ;  /* 0x0000001810100221 */ /* 0x020fe20000010000 */
[----:B------:R-:W-:-:S03]  /*85e0*/  @P0 FADD.FTZ R17, R17, R25 ;  /* 0x0000001911110221 */ /* 0x000fc60000010000 */
[----:B------:R0:W-:Y:S04]  /*85f0*/  STS.64 [UR17+0x5110], R18 ;  /* 0x00511012ff007988 */ /* 0x0001e80008000a11 */
[----:B------:R0:W-:Y:S02]  /*8600*/  STS.64 [UR17+0x4910], R16 ;  /* 0x00491010ff007988 */ /* 0x0001e40008000a11 */
.L_x_34:
[----:B------:R-:W-:Y:S05]  /*8610*/  BSYNC.RECONVERGENT B0 ;  /* 0x0000000000007941 */ /* 0x000fea0003800200 */
.L_x_33:
[----:B------:R-:W-:-:S04]  /*8620*/  UIADD3 UR8, UPT, UPT, UR8, 0x1, URZ ;  /* 0x0000000108087890 */ /* 0x000fc8000fffe0ff */
[----:B------:R-:W-:-:S09]  /*8630*/  UISETP.GE.AND UP0, UPT, UR8, UR48, UPT ;  /* 0x000000300800728c */ /* 0x000fd2000bf06270 */
[----:B------:R-:W-:Y:S05]  /*8640*/  BRA.U !UP0, `(.L_x_35) ;  /* 0xffffff9d08947547 */ /* 0x000fea000b83ffff */
.L_x_1:
[----:B------:R-:W-:Y:S01]  /*8650*/  BAR.SYNC.DEFER_BLOCKING 0x0 ;  /* 0x0000000000007b1d */ /* 0x000fe20000010000 */
[----:B------:R-:W-:Y:S01]  /*8660*/  F2FP.F16.F32.PACK_AB R120, R120, R121 ;  /* 0x000000797878723e */ /* 0x000fe200000000ff */
[----:B------:R-:W-:Y:S01]  /*8670*/  ULEA UR20, UR15, 0xfffff800, 0xb ;  /* 0xfffff8000f147891 */ /* 0x000fe2000f8e58ff */
[----:B------:R-:W-:Y:S01]  /*8680*/  F2FP.F16.F32.PACK_AB R118, R118, R119 ;  /* 0x000000777676723e */ /* 0x000fe200000000ff */
[----:B------:R-:W-:Y:S01]  /*8690*/  UIADD3 UR14, UP0, UPT, UR14, -0x1000, URZ ;  /* 0xfffff0000e0e7890 */ /* 0x000fe2000ff1e0ff */
[----:B------:R-:W-:Y:S01]  /*86a0*/  PRMT R77, R120, 0x7632, R77 ;  /* 0x00007632784d7816 */ /* 0x000fe2000000004d */
[----:B------:R-:W5:Y:S01]  /*86b0*/  LDCU UR8, c[0x0][0x388] ;  /* 0x00007100ff0877ac */ /* 0x000f620008000800 */
[----:B------:R-:W-:Y:S01]  /*86c0*/  F2FP.F16.F32.PACK_AB R116, R116, R117 ;  /* 0x000000757474723e */ /* 0x000fe200000000ff */
[----:B------:R-:W0:Y:S01]  /*86d0*/  S2UR UR26, SR_CTAID.X ;  /* 0x00000000001a79c3 */ /* 0x000e220000002500 */
[----:B------:R-:W-:Y:S01]  /*86e0*/  F2FP.F16.F32.PACK_AB R114, R114, R115 ;  /* 0x000000737272723e */ /* 0x000fe200000000ff */
[----:B------:R-:W0:Y:S01]  /*86f0*/  LDCU.64 UR22, c[0x0][0x4f8] ;  /* 0x00009f00ff1677ac */ /* 0x000e220008000a00 */
[----:B------:R-:W-:-:S02]  /*8700*/  PRMT R0, R118, 0x7632, R0 ;  /* 0x0000763276007816 */ /* 0x000fc40000000000 */
[----:B------:R-:W-:Y:S01]  /*8710*/  PRMT R2, R116, 0x7632, R2 ;  /* 0x0000763274027816 */ /* 0x000fe20000000002 */
[----:B------:R-:W1:Y:S01]  /*8720*/  LDCU.64 UR24, c[0x0][0x500] ;  /* 0x0000a000ff1877ac */ /* 0x000e620008000a00 */
[----:B------:R-:W-:Y:S02]  /*8730*/  ISETP.NE.AND P0, PT, R172, RZ, PT ;  /* 0x000000ffac00720c */ /* 0x000fe40003f05270 */
[----:B------:R-:W-:Y:S01]  /*8740*/  F2FP.F16.F32.PACK_AB R112, R112, R113 ;  /* 0x000000717070723e */ /* 0x000fe200000000ff */
[----:B------:R-:W-:Y:S01]  /*8750*/  USHF.R.S32.HI UR21, URZ, 0x1f, UR20 ;  /* 0x0000001fff157899 */ /* 0x000fe20008011414 */
[----:B------:R-:W-:Y:S01]  /*8760*/  F2FP.F16.F32.PACK_AB R110, R110, R111 ;  /* 0x0000006f6e6e723e */ /* 0x000fe200000000ff */
[----:B------:R-:W-:Y:S01]  /*8770*/  UIADD3.X UR13, UPT, UPT, UR13, -0x1, URZ, UP0, !UPT ;  /* 0xffffffff0d0d7890 */ /* 0x000fe200087fe4ff */
[----:B------:R-:W-:Y:S01]  /*8780*/  F2FP.F16.F32.PACK_AB R108, R108, R109 ;  /* 0x0000006d6c6c723e */ /* 0x000fe200000000ff */
[----:B------:R-:W-:Y:S01]  /*8790*/  UISETP.GT.AND UP0, UPT, UR15, 0x1, UPT ;  /* 0x000000010f00788c */ /* 0x000fe2000bf04270 */
[----:B------:R-:W-:Y:S01]  /*87a0*/  F2FP.F16.F32.PACK_AB R106, R106, R107 ;  /* 0x0000006b6a6a723e */ /* 0x000fe200000000ff */
[----:B------:R2:W-:Y:S01]  /*87b0*/  STS.U16 [R154+0x2], R77 ;  /* 0x0000024d9a007388 */ /* 0x0005e20000000400 */
[----:B-----5:R-:W-:Y:S01]  /*87c0*/  UIADD3 UR8, UPT, UPT, -UR20, UR8, URZ ;  /* 0x0000000814087290 */ /* 0x020fe2000fffe1ff */
[----:B------:R-:W-:Y:S01]  /*87d0*/  PRMT R3, R112, 0x7632, R3 ;  /* 0x0000763270037816 */ /* 0x000fe20000000003 */
[----:B------:R-:W-:Y:S01]  /*87e0*/  UIADD3 UR12, UP1, UPT, UR12, -0x1000, URZ ;  /* 0xfffff0000c0c7890 */ /* 0x000fe2000ff3e0ff */
[----:B------:R5:W-:Y:S01]  /*87f0*/  STS.U16 [R154+0x6], R0 ;  /* 0x000006009a007388 */ /* 0x000be20000000400 */
[----:B------:R-:W-:Y:S01]  /*8800*/  SHF.L.U32 R9, R172, 0x4, RZ ;  /* 0x00000004ac097819 */ /* 0x000fe200000006ff */
[----:B------:R-:W-:Y:S01]  /*8810*/  UIADD3 UR10, UP2, UPT, UR10, -0x1000, URZ ;  /* 0xfffff0000a0a7890 */ /* 0x000fe2000ff5e0ff */
[----:B------:R-:W-:Y:S01]  /*8820*/  MOV R10, UR8 ;  /* 0x00000008000a7c02 */ /* 0x000fe20008000f00 */
[----:B------:R3:W-:Y:S01]  /*8830*/  STS.U16 [R154+0xa], R2 ;  /* 0x00000a029a007388 */ /* 0x0007e20000000400 */
[----:B0-----:R-:W-:Y:S01]  /*8840*/  UIMAD.WIDE.U32 UR18, UR26, UR22, UR20 ;  /* 0x000000161a1272a5 */ /* 0x001fe2000f8e0014 */
[----:B--2---:R-:W-:Y:S01]  /*8850*/  PRMT R77, R114, 0x7632, R77 ;  /* 0x00007632724d7816 */ /* 0x004fe2000000004d */
[----:B------:R-:W-:Y:S01]  /*8860*/  UIADD3.X UR11, UPT, UPT, UR11, -0x1, URZ, UP1, !UPT ;  /* 0xffffffff0b0b7890 */ /* 0x000fe20008ffe4ff */
[----:B------:R-:W-:Y:S01]  /*8870*/  STS.U16 [R154], R120 ;  /* 0x000000789a007388 */ /* 0x000fe20000000400 */
[----:B------:R-:W1:Y:S01]  /*8880*/  S2UR UR8, SR_CTAID.Y ;  /* 0x00000000000879c3 */ /* 0x000e620000002600 */
[----:B-----5:R-:W-:Y:S01]  /*8890*/  PRMT R0, R110, 0x7632, R0 ;  /* 0x000076326e007816 */ /* 0x020fe20000000000 */
[----:B------:R-:W-:Y:S01]  /*88a0*/  UIMAD UR19, UR26, UR23, UR19 ;  /* 0x000000171a1372a4 */ /* 0x000fe2000f8e0213 */
[----:B------:R0:W-:Y:S01]  /*88b0*/  STS.U16 [R154+0xe], R77 ;  /* 0x00000e4d9a007388 */ /* 0x0001e20000000400 */
[----:B------:R-:W2:Y:S01]  /*88c0*/  LDCU.64 UR22, c[0x0][0x550] ;  /* 0x0000aa00ff1677ac */ /* 0x000ea20008000a00 */
[----:B---3--:R-:W-:-:S02]  /*88d0*/  PRMT R2, R108, 0x7632, R2 ;  /* 0x000076326c027816 */ /* 0x008fc40000000002 */
[----:B------:R-:W-:Y:S01]  /*88e0*/  STS.U16 [R154+0x4], R118 ;  /* 0x000004769a007388 */ /* 0x000fe20000000400 */
[----:B------:R-:W-:Y:S01]  /*88f0*/  LOP3.LUT R9, R9, 0x3e00, RZ, 0xc0, !PT ;  /* 0x00003e0009097812 */ /* 0x000fe200078ec0ff */
[----:B------:R-:W-:Y:S02]  /*8900*/  UIADD3.X UR9, UPT, UPT, UR9, -0x1, URZ, UP2, !UPT ;  /* 0xffffffff09097890 */ /* 0x000fe400097fe4ff */
[----:B------:R-:W-:Y:S01]  /*8910*/  STS.U16 [R154+0x8], R116 ;  /* 0x000008749a007388 */ /* 0x000fe20000000400 */
[----:B0-----:R-:W-:-:S03]  /*8920*/  PRMT R77, R106, 0x7632, R77 ;  /* 0x000076326a4d7816 */ /* 0x001fc6000000004d */
[----:B------:R-:W-:Y:S04]  /*8930*/  STS.U16 [R154+0xc], R114 ;  /* 0x00000c729a007388 */ /* 0x000fe80000000400 */
[----:B------:R-:W-:Y:S04]  /*8940*/  STS.U16 [R154+0x10], R112 ;  /* 0x000010709a007388 */ /* 0x000fe80000000400 */
[----:B------:R-:W-:Y:S01]  /*8950*/  STS.U16 [R154+0x12], R3 ;  /* 0x000012039a007388 */ /* 0x000fe20000000400 */
[----:B-1----:R-:W-:Y:S02]  /*8960*/  UIMAD UR17, UR8, UR25, URZ ;  /* 0x00000019081172a4 */ /* 0x002fe4000f8e02ff */
[----:B------:R-:W-:Y:S01]  /*8970*/  UIMAD.WIDE.U32 UR18, UR8, UR24, UR18 ;  /* 0x00000018081272a5 */ /* 0x000fe2000f8e0012 */
[----:B------:R-:W-:Y:S03]  /*8980*/  STS.U16 [R154+0x14], R110 ;  /* 0x0000146e9a007388 */ /* 0x000fe60000000400 */
[----:B------:R-:W-:Y:S01]  /*8990*/  MOV R6, UR17 ;  /* 0x0000001100067c02 */ /* 0x000fe20008000f00 */
[----:B------:R0:W-:Y:S04]  /*89a0*/  STS.U16 [R154+0x16], R0 ;  /* 0x000016009a007388 */ /* 0x0001e80000000400 */
[----:B------:R-:W-:Y:S04]  /*89b0*/  STS.U16 [R154+0x18], R108 ;  /* 0x0000186c9a007388 */ /* 0x000fe80000000400 */
[----:B------:R2:W-:Y:S01]  /*89c0*/  STS.U16 [R154+0x1a], R2 ;  /* 0x00001a029a007388 */ /* 0x0005e20000000400 */
[----:B0-----:R-:W-:-:S03]  /*89d0*/  LOP3.LUT R0, R172, 0x1f, RZ, 0xc0, !PT ;  /* 0x0000001fac007812 */ /* 0x001fc600078ec0ff */
[----:B------:R-:W-:Y:S01]  /*89e0*/  STS.U16 [R154+0x1c], R106 ;  /* 0x00001c6a9a007388 */ /* 0x000fe20000000400 */
[----:B------:R-:W-:-:S03]  /*89f0*/  LOP3.LUT R5, R9, R0, RZ, 0xfc, !PT ;  /* 0x0000000009057212 */ /* 0x000fc600078efcff */
[----:B------:R-:W-:Y:S01]  /*8a00*/  STS.U16 [R154+0x1e], R77 ;  /* 0x00001e4d9a007388 */ /* 0x000fe20000000400 */
[----:B------:R-:W-:-:S03]  /*8a10*/  NOP ;  /* 0x0000000000007918 */ /* 0x000fc60000000000 */
[----:B------:R-:W-:Y:S01]  /*8a20*/  LDS.U16 R7, [R170] ;  /* 0x00000000aa077984 */ /* 0x000fe20000000400 */
[----:B------:R-:W-:Y:S02]  /*8a30*/  IADD3 R3, P1, PT, R5, UR18, RZ ;  /* 0x0000001205037c10 */ /* 0x000fe4000ff3e0ff */
[----:B------:R-:W-:Y:S01]  /*8a40*/  IADD3 R8, PT, PT, R9, R0, RZ ;  /* 0x0000000009087210 */ /* 0x000fe20007ffe0ff */
[----:B------:R-:W-:Y:S01]  /*8a50*/  LDS.U16 R11, [R169+0x40] ;  /* 0x00004000a90b7984 */ /* 0x000fe20000000400 */
[----:B------:R-:W-:Y:S01]  /*8a60*/  IADD3.X R6, PT, PT, R6, UR19, RZ, P1, !PT ;  /* 0x0000001306067c10 */ /* 0x000fe20008ffe4ff */
[----:B------:R-:W0:Y:S01]  /*8a70*/  LDCU.64 UR18, c[0x0][0x518] ;  /* 0x0000a300ff1277ac */ /* 0x000e220008000a00 */
[C---:B--2---:R-:W-:Y:S01]  /*8a80*/  LEA R2, P1, R3.reuse, UR22, 0x1 ;  /* 0x0000001603027c11 */ /* 0x044fe2000f8208ff */
[----:B----4-:R-:W-:Y:S01]  /*8a90*/  LDS.U16 R13, [R168+0x80] ;  /* 0x00008000a80d7984 */ /* 0x010fe20000000400 */
[C---:B------:R-:W-:Y:S02]  /*8aa0*/  IADD3 R41, PT, PT, R8.reuse, 0x20, RZ ;  /* 0x0000002008297810 */ /* 0x040fe40007ffe0ff */
[----:B------:R-:W-:Y:S01]  /*8ab0*/  LEA.HI.X R3, R3, UR23, R6, 0x1, P1 ;  /* 0x0000001703037c11 */ /* 0x000fe200088f0c06 */
[----:B------:R-:W-:Y:S01]  /*8ac0*/  LDS.U16 R15, [R167+0xc0] ;  /* 0x0000c000a70f7984 */ /* 0x000fe20000000400 */
[C---:B------:R-:W-:Y:S01]  /*8ad0*/  IADD3 R43, PT, PT, R8.reuse, 0x40, RZ ;  /* 0x00000040082b7810 */ /* 0x040fe20007ffe0ff */
[----:B------:R-:W1:Y:S01]  /*8ae0*/  LDCU.64 UR22, c[0x0][0x520] ;  /* 0x0000a400ff1677ac */ /* 0x000e620008000a00 */
[C---:B------:R-:W-:Y:S01]  /*8af0*/  IADD3 R45, PT, PT, R8.reuse, 0x60, RZ ;  /* 0x00000060082d7810 */ /* 0x040fe20007ffe0ff */
[----:B------:R-:W-:Y:S01]  /*8b00*/  LDS.U16 R17, [R166+0x100] ;  /* 0x00010000a6117984 */ /* 0x000fe20000000400 */
[----:B------:R-:W-:-:S02]  /*8b10*/  IADD3 R47, PT, PT, R8, 0x80, RZ ;  /* 0x00000080082f7810 */ /* 0x000fc40007ffe0ff */
[C---:B------:R-:W-:Y:S01]  /*8b20*/  IADD3 R49, PT, PT, R8.reuse, 0xa0, RZ ;  /* 0x000000a008317810 */ /* 0x040fe20007ffe0ff */
[----:B------:R-:W-:Y:S01]  /*8b30*/  LDS.U16 R19, [R165+0x140] ;  /* 0x00014000a5137984 */ /* 0x000fe20000000400 */
[C---:B------:R-:W-:Y:S02]  /*8b40*/  IADD3 R51, PT, PT, R8.reuse, 0xc0, RZ ;  /* 0x000000c008337810 */ /* 0x040fe40007ffe0ff */
[C---:B------:R-:W-:Y:S01]  /*8b50*/  IADD3 R53, PT, PT, R8.reuse, 0xe0, RZ ;  /* 0x000000e008357810 */ /* 0x040fe20007ffe0ff */
[----:B------:R-:W-:Y:S01]  /*8b60*/  LDS.U16 R21, [R164+0x180] ;  /* 0x00018000a4157984 */ /* 0x000fe20000000400 */
[C---:B------:R-:W-:Y:S01]  /*8b70*/  IADD3 R55, PT, PT, R8.reuse, 0x100, RZ ;  /* 0x0000010008377810 */ /* 0x040fe20007ffe0ff */
[----:B0-----:R-:W-:Y:S01]  /*8b80*/  UIMAD.WIDE.U32 UR20, UR26, UR18, UR20 ;  /* 0x000000121a1472a5 */ /* 0x001fe2000f8e0014 */
[C---:B------:R-:W-:Y:S01]  /*8b90*/  IADD3 R57, PT, PT, R8.reuse, 0x120, RZ ;  /* 0x0000012008397810 */ /* 0x040fe20007ffe0ff */
[----:B------:R-:W-:Y:S01]  /*8ba0*/  LDS.U16 R23, [R163+0x1c0] ;  /* 0x0001c000a3177984 */ /* 0x000fe20000000400 */
[C---:B------:R-:W-:Y:S01]  /*8bb0*/  IADD3 R59, PT, PT, R8.reuse, 0x140, RZ ;  /* 0x00000140083b7810 */ /* 0x040fe20007ffe0ff */
[----:B------:R-:W-:Y:S01]  /*8bc0*/  UIMAD UR17, UR26, UR19, UR21 ;  /* 0x000000131a1172a4 */ /* 0x000fe2000f8e0215 */
[C---:B------:R-:W-:Y:S01]  /*8bd0*/  IADD3 R61, PT, PT, R8.reuse, 0x160, RZ ;  /* 0x00000160083d7810 */ /* 0x040fe20007ffe0ff */
[----:B------:R-:W-:Y:S01]  /*8be0*/  LDS.U16 R25, [R162+0x200] ;  /* 0x00020000a2197984 */ /* 0x000fe20000000400 */
[C---:B------:R-:W-:Y:S01]  /*8bf0*/  IADD3 R63, PT, PT, R8.reuse, 0x180, RZ ;  /* 0x00000180083f7810 */ /* 0x040fe20007ffe0ff */
[----:B------:R-:W0:Y:S01]  /*8c00*/  LDCU.64 UR18, c[0x0][0x560] ;  /* 0x0000ac00ff1277ac */ /* 0x000e220008000a00 */
[C---:B------:R-:W-:Y:S01]  /*8c10*/  IADD3 R65, PT, PT, R8.reuse, 0x1a0, RZ ;  /* 0x000001a008417810 */ /* 0x040fe20007ffe0ff */
[----:B------:R-:W-:Y:S01]  /*8c20*/  LDS.U16 R27, [R161+0x240] ;  /* 0x00024000a11b7984 */ /* 0x000fe20000000400 */
[----:B------:R-:W-:-:S02]  /*8c30*/  IADD3 R67, PT, PT, R8, 0x1c0, RZ ;  /* 0x000001c008437810 */ /* 0x000fc40007ffe0ff */
[----:B------:R-:W-:Y:S01]  /*8c40*/  IADD3 R69, PT, PT, R8, 0x1e0, RZ ;  /* 0x000001e008457810 */ /* 0x000fe20007ffe0ff */
[----:B------:R-:W-:Y:S04]  /*8c50*/  LDS.U16 R29, [R160+0x280] ;  /* 0x00028000a01d7984 */ /* 0x000fe80000000400 */
[----:B------:R-:W-:Y:S04]  /*8c60*/  LDS.U16 R31, [R159+0x2c0] ;  /* 0x0002c0009f1f7984 */ /* 0x000fe80000000400 */
[----:B------:R-:W-:Y:S04]  /*8c70*/  LDS.U16 R33, [R158+0x300] ;  /* 0x000300009e217984 */ /* 0x000fe80000000400 */
[----:B------:R-:W-:Y:S04]  /*8c80*/  LDS.U16 R35, [R157+0x340] ;  /* 0x000340009d237984 */ /* 0x000fe80000000400 */
[----:B------:R-:W-:Y:S04]  /*8c90*/  LDS.U16 R37, [R156+0x380] ;  /* 0x000380009c257984 */ /* 0x000fe80000000400 */
[----:B------:R-:W-:Y:S04]  /*8ca0*/  LDS.U16 R39, [R155+0x3c0] ;  /* 0x0003c0009b277984 */ /* 0x000fe80000000400 */
[----:B------:R-:W-:Y:S01]  /*8cb0*/  @!P0 STS [UR16+0x1080], R10 ;  /* 0x0010800aff008988 */ /* 0x000fe20008000810 */
[----:B------:R-:W-:Y:S06]  /*8cc0*/  BAR.SYNC.DEFER_BLOCKING 0x0 ;  /* 0x0000000000007b1d */ /* 0x000fec0000010000 */
[----:B------:R-:W2:Y:S02]  /*8cd0*/  LDS R4, [UR16+0x1080] ;  /* 0x00108010ff047984 */ /* 0x000ea40008000800 */
[----:B--2---:R-:W-:-:S02]  /*8ce0*/  ISETP.GE.AND P2, PT, R5, R4, PT ;  /* 0x000000040500720c */ /* 0x004fc40003f46270 */
[-C--:B------:R-:W-:Y:S02]  /*8cf0*/  ISETP.GE.AND P3, PT, R41, R4.reuse, PT ;  /* 0x000000042900720c */ /* 0x080fe40003f66270 */
[-C--:B------:R-:W-:Y:S02]  /*8d00*/  ISETP.GE.AND P1, PT, R43, R4.reuse, PT ;  /* 0x000000042b00720c */ /* 0x080fe40003f26270 */
[-C--:B------:R-:W-:Y:S02]  /*8d10*/  ISETP.GE.AND P4, PT, R49, R4.reuse, PT ;  /* 0x000000043100720c */ /* 0x080fe40003f86270 */
[-C--:B------:R-:W-:Y:S02]  /*8d20*/  ISETP.GE.AND P5, PT, R51, R4.reuse, PT ;  /* 0x000000043300720c */ /* 0x080fe40003fa6270 */
[----:B------:R-:W-:-:S03]  /*8d30*/  ISETP.GE.AND P6, PT, R53, R4, PT ;  /* 0x000000043500720c */ /* 0x000fc60003fc6270 */
[----:B------:R-:W-:Y:S01]  /*8d40*/  @!P2 STG.E.U16 desc[UR30][R2.64], R7 ;  /* 0x000000070200a986 */ /* 0x000fe2000c10151e */
[----:B------:R-:W-:-:S03]  /*8d50*/  ISETP.GE.AND P2, PT, R45, R4, PT ;  /* 0x000000042d00720c */ /* 0x000fc60003f46270 */
[----:B------:R2:W-:Y:S01]  /*8d60*/  @!P3 STG.E.U16 desc[UR30][R2.64+0x40], R11 ;  /* 0x0000400b0200b986 */ /* 0x0005e2000c10151e */
[----:B------:R-:W-:-:S03]  /*8d70*/  ISETP.GE.AND P3, PT, R47, R4, PT ;  /* 0x000000042f00720c */ /* 0x000fc60003f66270 */
[----:B------:R-:W-:Y:S01]  /*8d80*/  @!P1 STG.E.U16 desc[UR30][R2.64+0x80], R13 ;  /* 0x0000800d02009986 */ /* 0x000fe2000c10151e */
        /* <DEDUP_REMOVED lines=14> */
[----:B------:R-:W-:Y:S02]  /*8e70*/  ISETP.GE.AND P2, PT, R69, R4, PT ;  /* 0x000000044500720c */ /* 0x000fe40003f46270 */
[----:B------:R-:W-:Y:S01]  /*8e80*/  F2FP.F16.F32.PACK_AB R4, R139, R138 ;  /* 0x0000008a8b04723e */ /* 0x000fe200000000ff */
[----:B------:R-:W-:Y:S01]  /*8e90*/  @!P5 STG.E.U16 desc[UR30][R2.64+0x2c0], R31 ;  /* 0x0002c01f0200d986 */ /* 0x000fe2000c10151e */
[----:B------:R-:W-:Y:S02]  /*8ea0*/  FADD.FTZ R138, R138, R173 ;  /* 0x000000ad8a8a7221 */ /* 0x000fe40000010000 */
[C---:B------:R-:W-:Y:S01]  /*8eb0*/  PRMT R77, R4.reuse, 0x7610, R77 ;  /* 0x00007610044d7816 */ /* 0x040fe2000000004d */
[----:B------:R-:W-:Y:S01]  /*8ec0*/  @!P6 STG.E.U16 desc[UR30][R2.64+0x280], R29 ;  /* 0x0002801d0200e986 */ /* 0x000fe2000c10151e */
[----:B------:R-:W-:Y:S01]  /*8ed0*/  PRMT R6, R4, 0x7632, R6 ;  /* 0x0000763204067816 */ /* 0x000fe20000000006 */
[----:B------:R-:W-:Y:S01]  /*8ee0*/  FADD.FTZ R139, R138, R139 ;  /* 0x0000008b8a8b7221 */ /* 0x000fe20000010000 */
[----:B------:R-:W-:Y:S01]  /*8ef0*/  F2FP.F16.F32.PACK_AB R4, R143, R142 ;  /* 0x0000008e8f04723e */ /* 0x000fe200000000ff */
[----:B------:R-:W-:Y:S03]  /*8f00*/  @!P4 STG.E.U16 desc[UR30][R2.64+0x300], R33 ;  /* 0x000300210200c986 */ /* 0x000fe6000c10151e */
[C---:B------:R-:W-:Y:S01]  /*8f10*/  PRMT R12, R4.reuse, 0x7632, R12 ;  /* 0x00007632040c7816 */ /* 0x040fe2000000000c */
[----:B------:R-:W-:Y:S01]  /*8f20*/  @!P3 STG.E.U16 desc[UR30][R2.64+0x340], R35 ;  /* 0x000340230200b986 */ /* 0x000fe2000c10151e */
[----:B--2---:R-:W-:-:S02]  /*8f30*/  PRMT R11, R4, 0x7610, R11 ;  /* 0x00007610040b7816 */ /* 0x004fc4000000000b */
[----:B------:R-:W-:Y:S01]  /*8f40*/  F2FP.F16.F32.PACK_AB R4, R149, R148 ;  /* 0x000000949504723e */ /* 0x000fe200000000ff */
[----:B------:R-:W-:Y:S04]  /*8f50*/  @!P1 STG.E.U16 desc[UR30][R2.64+0x380], R37 ;  /* 0x0003802502009986 */ /* 0x000fe8000c10151e */
[----:B------:R2:W-:Y:S01]  /*8f60*/  @!P2 STG.E.U16 desc[UR30][R2.64+0x3c0], R39 ;  /* 0x0003c0270200a986 */ /* 0x0005e2000c10151e */
[----:B------:R-:W-:Y:S01]  /*8f70*/  BAR.SYNC.DEFER_BLOCKING 0x0 ;  /* 0x0000000000007b1d */ /* 0x000fe20000010000 */
[----:B--2---:R-:W-:Y:S01]  /*8f80*/  F2FP.F16.F32.PACK_AB R3, R141, R140 ;  /* 0x0000008c8d03723e */ /* 0x004fe200000000ff */
[----:B------:R-:W-:Y:S01]  /*8f90*/  FADD.FTZ R140, R139, R140 ;  /* 0x0000008c8b8c7221 */ /* 0x000fe20000010000 */
[----:B------:R-:W-:Y:S02]  /*8fa0*/  F2FP.F16.F32.PACK_AB R2, R145, R144 ;  /* 0x000000909102723e */ /* 0x000fe400000000ff */
[C---:B------:R-:W-:Y:S01]  /*8fb0*/  PRMT R7, R3.reuse, 0x7610, R7 ;  /* 0x0000761003077816 */ /* 0x040fe20000000007 */
[----:B------:R-:W-:Y:S01]  /*8fc0*/  FADD.FTZ R141, R140, R141 ;  /* 0x0000008d8c8d7221 */ /* 0x000fe20000010000 */
[----:B------:R-:W-:-:S02]  /*8fd0*/  PRMT R8, R3, 0x7632, R8 ;  /* 0x0000763203087816 */ /* 0x000fc40000000008 */
[----:B------:R-:W-:Y:S01]  /*8fe0*/  F2FP.F16.F32.PACK_AB R3, R147, R146 ;  /* 0x000000929303723e */ /* 0x000fe200000000ff */
[----:B------:R-:W-:-:S03]  /*8ff0*/  FADD.FTZ R142, R141, R142 ;  /* 0x0000008e8d8e7221 */ /* 0x000fc60000010000 */
[C---:B------:R-:W-:Y:S01]  /*9000*/  PRMT R13, R3.reuse, 0x7610, R13 ;  /* 0x00007610030d7816 */ /* 0x040fe2000000000d */
[----:B------:R-:W-:Y:S01]  /*9010*/  FADD.FTZ R143, R142, R143 ;  /* 0x0000008f8e8f7221 */ /* 0x000fe20000010000 */
[----:B------:R-:W-:Y:S01]  /*9020*/  PRMT R14, R3, 0x7632, R14 ;  /* 0x00007632030e7816 */ /* 0x000fe2000000000e */
[----:B------:R2:W-:Y:S01]  /*9030*/  STS.U16 [R154], R77 ;  /* 0x0000004d9a007388 */ /* 0x0005e20000000400 */
[----:B------:R-:W-:Y:S01]  /*9040*/  F2FP.F16.F32.PACK_AB R3, R153, R152 ;  /* 0x000000989903723e */ /* 0x000fe200000000ff */
[----:B------:R-:W-:Y:S02]  /*9050*/  FADD.FTZ R144, R143, R144 ;  /* 0x000000908f907221 */ /* 0x000fe40000010000 */
[----:B------:R3:W-:Y:S02]  /*9060*/  STS.U16 [R154+0x2], R6 ;  /* 0x000002069a007388 */ /* 0x0007e40000000400 */
[----:B------:R-:W-:Y:S02]  /*9070*/  FADD.FTZ R145, R144, R145 ;  /* 0x0000009190917221 */ /* 0x000fe40000010000 */
[----:B------:R4:W-:Y:S01]  /*9080*/  STS.U16 [R154+0x6], R8 ;  /* 0x000006089a007388 */ /* 0x0009e20000000400 */
[----:B--2---:R-:W-:Y:S01]  /*9090*/  PRMT R77, R2, 0x7610, R77 ;  /* 0x00007610024d7816 */ /* 0x004fe2000000004d */
[----:B------:R-:W-:-:S02]  /*90a0*/  FADD.FTZ R146, R145, R146 ;  /* 0x0000009291927221 */ /* 0x000fc40000010000 */
[----:B------:R2:W-:Y:S01]  /*90b0*/  STS.U16 [R154+0xa], R12 ;  /* 0x00000a0c9a007388 */ /* 0x0005e20000000400 */
[----:B---3--:R-:W-:Y:S01]  /*90c0*/  PRMT R6, R2, 0x7632, R6 ;  /* 0x0000763202067816 */ /* 0x008fe20000000006 */
[----:B------:R-:W-:Y:S01]  /*90d0*/  FADD.FTZ R147, R146, R147 ;  /* 0x0000009392937221 */ /* 0x000fe20000010000 */
[----:B------:R-:W-:Y:S01]  /*90e0*/  F2FP.F16.F32.PACK_AB R2, R151, R150 ;  /* 0x000000969702723e */ /* 0x000fe200000000ff */
[----:B------:R3:W-:Y:S01]  /*90f0*/  STS.U16 [R154+0xc], R77 ;  /* 0x00000c4d9a007388 */ /* 0x0007e20000000400 */
[----:B----4-:R-:W-:Y:S01]  /*9100*/  PRMT R8, R4, 0x7632, R8 ;  /* 0x0000763204087816 */ /* 0x010fe20000000008 */
[----:B------:R-:W-:Y:S02]  /*9110*/  FADD.FTZ R148, R147, R148 ;  /* 0x0000009493947221 */ /* 0x000fe40000010000 */
[----:B------:R-:W-:Y:S01]  /*9120*/  STS.U16 [R154+0x4], R7 ;  /* 0x000004079a007388 */ /* 0x000fe20000000400 */
[----:B--2---:R-:W-:Y:S01]  /*9130*/  PRMT R12, R2, 0x7632, R12 ;  /* 0x00007632020c7816 */ /* 0x004fe2000000000c */
[----:B------:R-:W-:-:S02]  /*9140*/  FADD.FTZ R149, R148, R149 ;  /* 0x0000009594957221 */ /* 0x000fc40000010000 */
[----:B------:R-:W-:Y:S01]  /*9150*/  STS.U16 [R154+0x8], R11 ;  /* 0x0000080b9a007388 */ /* 0x000fe20000000400 */
[----:B---3--:R-:W-:Y:S01]  /*9160*/  PRMT R77, R3, 0x7632, R77 ;  /* 0x00007632034d7816 */ /* 0x008fe2000000004d */
[----:B------:R-:W-:Y:S02]  /*9170*/  FADD.FTZ R150, R149, R150 ;  /* 0x0000009695967221 */ /* 0x000fe40000010000 */
[----:B------:R-:W-:Y:S02]  /*9180*/  STS.U16 [R154+0xe], R6 ;  /* 0x00000e069a007388 */ /* 0x000fe40000000400 */
[----:B------:R-:W-:Y:S02]  /*9190*/  FADD.FTZ R151, R150, R151 ;  /* 0x0000009796977221 */ /* 0x000fe40000010000 */
[----:B------:R-:W-:Y:S02]  /*91a0*/  STS.U16 [R154+0x10], R13 ;  /* 0x0000100d9a007388 */ /* 0x000fe40000000400 */
[----:B------:R-:W-:-:S02]  /*91b0*/  FADD.FTZ R152, R151, R152 ;  /* 0x0000009897987221 */ /* 0x000fc40000010000 */
[----:B------:R-:W-:Y:S02]  /*91c0*/  STS.U16 [R154+0x12], R14 ;  /* 0x0000120e9a007388 */ /* 0x000fe40000000400 */
[----:B------:R-:W-:Y:S02]  /*91d0*/  FADD.FTZ R173, R152, R153 ;  /* 0x0000009998ad7221 */ /* 0x000fe40000010000 */
        /* <DEDUP_REMOVED lines=25> */
[----:B------:R-:W3:Y:S01]  /*9370*/  LDS R4, [UR16+0x1080] ;  /* 0x00108010ff047984 */ /* 0x000ee20008000800 */
[----:B------:R-:W-:-:S02]  /*9380*/  UMOV UR16, UR20 ;  /* 0x0000001400107c82 */ /* 0x000fc40008000000 */
[----:B-1----:R-:W-:-:S04]  /*9390*/  UIMAD.WIDE.U32 UR16, UR8, UR22, UR16 ;  /* 0x00000016081072a5 */ /* 0x002fc8000f8e0010 */
[----:B------:R-:W-:Y:S02]  /*93a0*/  UIMAD UR17, UR8, UR23, UR17 ;  /* 0x00000017081172a4 */ /* 0x000fe4000f8e0211 */
[----:B--2---:R-:W-:Y:S01]  /*93b0*/  IADD3 R3, P0, PT, R5, UR16, RZ ;  /* 0x0000001005037c10 */ /* 0x004fe2000ff1e0ff */
[----:B------:R-:W-:-:S03]  /*93c0*/  UIADD3 UR16, UPT, UPT, UR15, -0x1, URZ ;  /* 0xffffffff0f107890 */ /* 0x000fc6000fffe0ff */
[----:B------:R-:W-:Y:S02]  /*93d0*/  IADD3.X R6, PT, PT, RZ, UR17, RZ, P0, !PT ;  /* 0x00000011ff067c10 */ /* 0x000fe400087fe4ff */
[C---:B0-----:R-:W-:Y:S02]  /*93e0*/  LEA R2, P3, R3.reuse, UR18, 0x1 ;  /* 0x0000001203027c11 */ /* 0x041fe4000f8608ff */
[----:B------:R-:W-:Y:S02]  /*93f0*/  UMOV UR15, UR16 ;  /* 0x00000010000f7c82 */ /* 0x000fe40008000000 */
[----:B------:R-:W-:Y:S02]  /*9400*/  LEA.HI.X R3, R3, UR19, R6, 0x1, P3 ;  /* 0x0000001303037c11 */ /* 0x000fe400098f0c06 */
[-C--:B---3--:R-:W-:Y:S02]  /*9410*/  ISETP.GE.AND P2, PT, R5, R4.reuse, PT ;  /* 0x000000040500720c */ /* 0x088fe40003f46270 */
[----:B------:R-:W-:-:S02]  /*9420*/  ISETP.GE.AND P1, PT, R41, R4, PT ;  /* 0x000000042900720c */ /* 0x000fc40003f26270 */
[-C--:B------:R-:W-:Y:S02]  /*9430*/  ISETP.GE.AND P0, PT, R43, R4.reuse, PT ;  /* 0x000000042b00720c */ /* 0x080fe40003f06270 */
[-C--:B------:R-:W-:Y:S02]  /*9440*/  ISETP.GE.AND P4, PT, R45, R4.reuse, PT ;  /* 0x000000042d00720c */ /* 0x080fe40003f86270 */
[-C--:B------:R-:W-:Y:S02]  /*9450*/  ISETP.GE.AND P6, PT, R47, R4.reuse, PT ;  /* 0x000000042f00720c */ /* 0x080fe40003fc6270 */
[-C--:B------:R-:W-:Y:S02]  /*9460*/  ISETP.GE.AND P5, PT, R49, R4.reuse, PT ;  /* 0x000000043100720c */ /* 0x080fe40003fa6270 */
[-C--:B------:R-:W-:Y:S01]  /*9470*/  ISETP.GE.AND P3, PT, R51, R4.reuse, PT ;  /* 0x000000043300720c */ /* 0x080fe20003f66270 */
[----:B------:R0:W-:Y:S01]  /*9480*/  @!P2 STG.E.U16 desc[UR30][R2.64], R7 ;  /* 0x000000070200a986 */ /* 0x0001e2000c10151e */
[----:B------:R-:W-:-:S03]  /*9490*/  ISETP.GE.AND P2, PT, R53, R4, PT ;  /* 0x000000043500720c */ /* 0x000fc60003f46270 */
        /* <DEDUP_REMOVED lines=16> */
[----:B------:R0:W-:Y:S04]  /*95a0*/  @!P0 STG.E.U16 desc[UR30][R2.64+0x240], R161 ;  /* 0x000240a102008986 */ /* 0x0001e8000c10151e */
[----:B------:R0:W-:Y:S04]  /*95b0*/  @!P4 STG.E.U16 desc[UR30][R2.64+0x280], R19 ;  /* 0x000280130200c986 */ /* 0x0001e8000c10151e */
[----:B------:R0:W-:Y:S04]  /*95c0*/  @!P6 STG.E.U16 desc[UR30][R2.64+0x2c0], R159 ;  /* 0x0002c09f0200e986 */ /* 0x0001e8000c10151e */
[----:B------:R0:W-:Y:S04]  /*95d0*/  @!P5 STG.E.U16 desc[UR30][R2.64+0x300], R21 ;  /* 0x000300150200d986 */ /* 0x0001e8000c10151e */
[----:B------:R0:W-:Y:S04]  /*95e0*/  @!P3 STG.E.U16 desc[UR30][R2.64+0x340], R157 ;  /* 0x0003409d0200b986 */ /* 0x0001e8000c10151e */
[----:B------:R0:W-:Y:S04]  /*95f0*/  @!P2 STG.E.U16 desc[UR30][R2.64+0x380], R23 ;  /* 0x000380170200a986 */ /* 0x0001e8000c10151e */
[----:B------:R0:W-:Y:S01]  /*9600*/  @!P1 STG.E.U16 desc[UR30][R2.64+0x3c0], R155 ;  /* 0x0003c09b02009986 */ /* 0x0001e2000c10151e */
[----:B------:R-:W-:Y:S05]  /*9610*/  BRA.U UP0, `(.L_x_36) ;  /* 0xffffff6d00cc7547 */ /* 0x000fea000b83ffff */
.L_x_0:
[----:B------:R-:W1:Y:S01]  /*9620*/  LDCU.64 UR6, c[0x0][0x548] ;  /* 0x0000a900ff0677ac */ /* 0x000e620008000a00 */
[----:B0-----:R-:W0:Y:S01]  /*9630*/  S2R R11, SR_TID.X ;  /* 0x00000000000b7919 */ /* 0x001e220000002100 */
[----:B------:R-:W2:Y:S01]  /*9640*/  LDCU UR21, c[0x0][0x38c] ;  /* 0x00007180ff1577ac */ /* 0x000ea20008000800 */
[----:B------:R-:W3:Y:S01]  /*9650*/  LDCU.64 UR10, c[0x0][0x568] ;  /* 0x0000ad00ff0a77ac */ /* 0x000ee20008000a00 */
[----:B-1----:R-:W-:-:S04]  /*9660*/  UISETP.NE.U32.AND UP0, UPT, UR6, URZ, UPT ;  /* 0x000000ff0600728c */ /* 0x002fc8000bf05070 */
[----:B------:R-:W-:-:S09]  /*9670*/  UISETP.NE.AND.EX UP0, UPT, UR7, URZ, UPT, UP0 ;  /* 0x000000ff0700728c */ /* 0x000fd2000bf05300 */
[----:B--23--:R-:W-:Y:S05]  /*9680*/  BRA.U !UP0, `(.L_x_37) ;  /* 0x0000000108987547 */ /* 0x00cfea000b800000 */
[----:B------:R-:W1:Y:S01]  /*9690*/  SHFL.DOWN P0, R3, R174, 0x1, 0x1f ;  /* 0x08201f00ae037f89 */ /* 0x000e620000000000 */
[----:B------:R-:W-:Y:S01]  /*96a0*/  BSSY.RECONVERGENT B0, `(.L_x_37) ;  /* 0x0000024000007945 */ /* 0x000fe20003800200 */
[----:B------:R-:W2:Y:S01]  /*96b0*/  S2R R4, SR_LANEID ;  /* 0x0000000000047919 */ /* 0x000ea20000000000 */
[----:B-1----:R-:W-:-:S05]  /*96c0*/  @P0 FADD R3, R3, R174 ;  /* 0x000000ae03030221 */ /* 0x002fca0000000000 */
[----:B------:R-:W1:Y:S01]  /*96d0*/  SHFL.DOWN P0, R0, R3, 0x2, 0x1f ;  /* 0x08401f0003007f89 */ /* 0x000e620000000000 */
[----:B--2---:R-:W-:Y:S02]  /*96e0*/  ISETP.NE.AND P1, PT, R4, RZ, PT ;  /* 0x000000ff0400720c */ /* 0x004fe40003f25270 */
[----:B------:R-:W2:Y:S11]  /*96f0*/  S2R R4, SR_TID.X ;  /* 0x0000000000047919 */ /* 0x000eb60000002100 */
[----:B------:R-:W3:Y:S01]  /*9700*/  @!P1 S2R R9, SR_CgaCtaId ;  /* 0x0000000000099919 */ /* 0x000ee20000008800 */
[----:B------:R-:W-:Y:S01]  /*9710*/  @!P1 MOV R6, 0x400 ;  /* 0x0000040000069802 */ /* 0x000fe20000000f00 */
[----:B-1----:R-:W-:-:S05]  /*9720*/  @P0 FADD R0, R3, R0 ;  /* 0x0000000003000221 */ /* 0x002fca0000000000 */
[----:B------:R-:W1:Y:S01]  /*9730*/  SHFL.DOWN P0, R5, R0, 0x4, 0x1f ;  /* 0x08801f0000057f89 */ /* 0x000e620000000000 */
[----:B--2---:R-:W-:-:S04]  /*9740*/  @!P1 SHF.R.U32.HI R3, RZ, 0x3, R4 ;  /* 0x00000003ff039819 */ /* 0x004fc80000011604 */
[----:B------:R-:W-:Y:S02]  /*9750*/  @!P1 LOP3.LUT R3, R3, 0x7c, RZ, 0xc0, !PT ;  /* 0x0000007c03039812 */ /* 0x000fe400078ec0ff */
[----:B---3--:R-:W-:Y:S01]  /*9760*/  @!P1 LEA R6, R9, R6, 0x18 ;  /* 0x0000000609069211 */ /* 0x008fe200078ec0ff */
[----:B-1----:R-:W-:-:S03]  /*9770*/  @P0 FADD R5, R0, R5 ;  /* 0x0000000500050221 */ /* 0x002fc60000000000 */
[----:B------:R-:W-:Y:S02]  /*9780*/  @!P1 IADD3 R0, PT, PT, R6, R3, RZ ;  /* 0x0000000306009210 */ /* 0x000fe40007ffe0ff */
[----:B------:R-:W1:Y:S02]  /*9790*/  SHFL.DOWN P0, R2, R5, 0x8, 0x1f ;  /* 0x09001f0005027f89 */ /* 0x000e640000000000 */
[----:B-1----:R-:W-:-:S05]  /*97a0*/  @P0 FADD R2, R5, R2 ;  /* 0x0000000205020221 */ /* 0x002fca0000000000 */
[----:B------:R-:W1:Y:S02]  /*97b0*/  SHFL.DOWN P0, R7, R2, 0x10, 0x1f ;  /* 0x0a001f0002077f89 */ /* 0x000e640000000000 */
[----:B-1----:R-:W-:Y:S01]  /*97c0*/  @P0 FADD R7, R2, R7 ;  /* 0x0000000702070221 */ /* 0x002fe20000000000 */
[----:B------:R-:W-:-:S04]  /*97d0*/  ISETP.NE.AND P0, PT, R4, RZ, PT ;  /* 0x000000ff0400720c */ /* 0x000fc80003f05270 */
[----:B------:R1:W-:Y:S01]  /*97e0*/  @!P1 STS [R0+0x1094], R7 ;  /* 0x0010940700009388 */ /* 0x0003e20000000800 */
[----:B------:R-:W-:Y:S08]  /*97f0*/  BAR.SYNC.DEFER_BLOCKING 0x0 ;  /* 0x0000000000007b1d */ /* 0x000ff00000010000 */
[----:B------:R-:W-:Y:S05]  /*9800*/  @P0 BRA `(.L_x_38) ;  /* 0x0000000000340947 */ /* 0x000fea0003800000 */
[----:B------:R-:W2:Y:S01]  /*9810*/  S2UR UR5, SR_CgaCtaId ;  /* 0x00000000000579c3 */ /* 0x000ea20000008800 */
[----:B------:R-:W-:Y:S02]  /*9820*/  UMOV UR4, 0x400 ;  /* 0x0000040000047882 */ /* 0x000fe40000000000 */
[----:B--2---:R-:W-:-:S09]  /*9830*/  ULEA UR4, UR5, UR4, 0x18 ;  /* 0x0000000405047291 */ /* 0x004fd2000f8ec0ff */
[----:B------:R-:W2:Y:S04]  /*9840*/  LDS.64 R2, [UR4+0x1098] ;  /* 0x00109804ff027984 */ /* 0x000ea80008000a00 */
[----:B------:R-:W3:Y:S01]  /*9850*/  LDS R5, [UR4+0x10a0] ;  /* 0x0010a004ff057984 */ /* 0x000ee20008000800 */
[----:B------:R-:W-:-:S04]  /*9860*/  ULEA UR4, UP0, UR8, UR6, 0x2 ;  /* 0x0000000608047291 */ /* 0x000fc8000f8010ff */
[----:B------:R-:W-:Y:S01]  /*9870*/  ULEA.HI.X UR5, UR8, UR7, URZ, 0x2, UP0 ;  /* 0x0000000708057291 */ /* 0x000fe200080f14ff */
[----:B--2---:R-:W-:-:S04]  /*9880*/  FADD.FTZ R2, R7, R2 ;  /* 0x0000000207027221 */ /* 0x004fc80000010000 */
[----:B-1----:R-:W-:Y:S01]  /*9890*/  FADD.FTZ R0, R3, R2 ;  /* 0x0000000203007221 */ /* 0x002fe20000010000 */
[----:B------:R-:W-:Y:S02]  /*98a0*/  MOV R2, UR4 ;  /* 0x0000000400027c02 */ /* 0x000fe40008000f00 */
[----:B------:R-:W-:Y:S01]  /*98b0*/  MOV R3, UR5 ;  /* 0x0000000500037c02 */ /* 0x000fe20008000f00 */
[----:B---3--:R-:W-:-:S05]  /*98c0*/  FADD.FTZ R5, R0, R5 ;  /* 0x0000000500057221 */ /* 0x008fca0000010000 */
[----:B------:R2:W-:Y:S02]  /*98d0*/  REDG.E.ADD.F32.FTZ.RN.STRONG.GPU desc[UR30][R2.64], R5 ;  /* 0x00000005020079a6 */ /* 0x0005e4000c12f31e */
.L_x_38:
[----:B------:R-:W-:Y:S05]  /*98e0*/  BSYNC.RECONVERGENT B0 ;  /* 0x0000000000007941 */ /* 0x000fea0003800200 */
.L_x_37:
[----:B------:R-:W-:Y:S01]  /*98f0*/  UISETP.NE.U32.AND UP0, UPT, UR10, URZ, UPT ;  /* 0x000000ff0a00728c */ /* 0x000fe2000bf05070 */
[----:B0-----:R-:W-:-:S03]  /*9900*/  ISETP.GE.AND P0, PT, R11, UR21, PT ;  /* 0x000000150b007c0c */ /* 0x001fc6000bf06270 */
[----:B------:R-:W-:-:S09]  /*9910*/  UISETP.NE.AND.EX UP0, UPT, UR11, URZ, UPT, UP0 ;  /* 0x000000ff0b00728c */ /* 0x000fd2000bf05300 */
[----:B------:R-:W-:Y:S05]  /*9920*/  BRA.U !UP0, `(.L_x_39) ;  /* 0x00000001089c7547 */ /* 0x000fea000b800000 */
[----:B------:R-:W-:Y:S06]  /*9930*/  BAR.SYNC.DEFER_BLOCKING 0x0 ;  /* 0x0000000000007b1d */ /* 0x000fec0000010000 */
[----:B------:R-:W-:Y:S01]  /*9940*/  BSSY.RECONVERGENT B0, `(.L_x_39) ;  /* 0x0000025000007945 */ /* 0x000fe20003800200 */
[----:B-1----:R-:W0:Y:S01]  /*9950*/  SHFL.DOWN P1, R0, R173, 0x1, 0x1f ;  /* 0x08201f00ad007f89 */ /* 0x002e220000020000 */
[----:B------:R-:W1:Y:S01]  /*9960*/  S2R R4, SR_LANEID ;  /* 0x0000000000047919 */ /* 0x000e620000000000 */
[----:B------:R-:W3:Y:S01]  /*9970*/  S2R R6, SR_TID.X ;  /* 0x0000000000067919 */ /* 0x000ee20000002100 */
[----:B0-----:R-:W-:-:S05]  /*9980*/  @P1 FADD R0, R0, R173 ;  /* 0x000000ad00001221 */ /* 0x001fca0000000000 */
[----:B--2---:R-:W0:Y:S01]  /*9990*/  SHFL.DOWN P1, R3, R0, 0x2, 0x1f ;  /* 0x08401f0000037f89 */ /* 0x004e220000020000 */
[----:B-1----:R-:W-:-:S13]  /*99a0*/  ISETP.NE.AND P2, PT, R4, RZ, PT ;  /* 0x000000ff0400720c */ /* 0x002fda0003f45270 */
[----:B------:R-:W1:Y:S01]  /*99b0*/  @!P2 S2R R8, SR_CgaCtaId ;  /* 0x000000000008a919 */ /* 0x000e620000008800 */
[----:B------:R-:W-:Y:S01]  /*99c0*/  @!P2 MOV R7, 0x400 ;  /* 0x000004000007a802 */ /* 0x000fe20000000f00 */
[----:B0-----:R-:W-:Y:S01]  /*99d0*/  @P1 FADD R3, R0, R3 ;  /* 0x0000000300031221 */ /* 0x001fe20000000000 */
[----:B---3--:R-:W-:-:S04]  /*99e0*/  @!P2 SHF.R.U32.HI R0, RZ, 0x3, R6 ;  /* 0x00000003ff00a819 */ /* 0x008fc80000011606 */
[----:B------:R-:W0:Y:S01]  /*99f0*/  SHFL.DOWN P1, R2, R3, 0x4, 0x1f ;  /* 0x08801f0003027f89 */ /* 0x000e220000020000 */
[----:B------:R-:W-:Y:S02]  /*9a00*/  @!P2 LOP3.LUT R0, R0, 0x7c, RZ, 0xc0, !PT ;  /* 0x0000007c0000a812 */ /* 0x000fe400078ec0ff */
[----:B-1----:R-:W-:Y:S01]  /*9a10*/  @!P2 LEA R7, R8, R7, 0x18 ;  /* 0x000000070807a211 */ /* 0x002fe200078ec0ff */
[----:B0-----:R-:W-:-:S03]  /*9a20*/  @P1 FADD R2, R3, R2 ;  /* 0x0000000203021221 */ /* 0x001fc60000000000 */
[----:B------:R-:W-:Y:S02]  /*9a30*/  @!P2 IADD3 R7, PT, PT, R7, R0, RZ ;  /* 0x000000000707a210 */ /* 0x000fe40007ffe0ff */
[----:B------:R-:W0:Y:S02]  /*9a40*/  SHFL.DOWN P1, R5, R2, 0x8, 0x1f ;  /* 0x09001f0002057f89 */ /* 0x000e240000020000 */
[----:B0-----:R-:W-:-:S05]  /*9a50*/  @P1 FADD R5, R2, R5 ;  /* 0x0000000502051221 */ /* 0x001fca0000000000 */
[----:B------:R-:W0:Y:S02]  /*9a60*/  SHFL.DOWN P1, R4, R5, 0x10, 0x1f ;  /* 0x0a001f0005047f89 */ /* 0x000e240000020000 */
[----:B0-----:R-:W-:Y:S01]  /*9a70*/  @P1 FADD R4, R5, R4 ;  /* 0x0000000405041221 */ /* 0x001fe20000000000 */
[----:B------:R-:W-:-:S04]  /*9a80*/  ISETP.NE.AND P1, PT, R6, RZ, PT ;  /* 0x000000ff0600720c */ /* 0x000fc80003f25270 */
[----:B------:R0:W-:Y:S01]  /*9a90*/  @!P2 STS [R7+0x1094], R4 ;  /* 0x001094040700a388 */ /* 0x0001e20000000800 */
[----:B------:R-:W-:Y:S08]  /*9aa0*/  BAR.SYNC.DEFER_BLOCKING 0x0 ;  /* 0x0000000000007b1d */ /* 0x000ff00000010000 */
[----:B------:R-:W-:Y:S05]  /*9ab0*/  @P1 BRA `(.L_x_40) ;  /* 0x0000000000341947 */ /* 0x000fea0003800000 */
[----:B------:R-:W1:Y:S01]  /*9ac0*/  S2UR UR5, SR_CgaCtaId ;  /* 0x00000000000579c3 */ /* 0x000e620000008800 */
[----:B------:R-:W-:Y:S02]  /*9ad0*/  UMOV UR4, 0x400 ;  /* 0x0000040000047882 */ /* 0x000fe40000000000 */
[----:B-1----:R-:W-:-:S09]  /*9ae0*/  ULEA UR4, UR5, UR4, 0x18 ;  /* 0x0000000405047291 */ /* 0x002fd2000f8ec0ff */
[----:B------:R-:W1:Y:S04]  /*9af0*/  LDS.64 R2, [UR4+0x1098] ;  /* 0x00109804ff027984 */ /* 0x000e680008000a00 */
[----:B------:R-:W2:Y:S01]  /*9b00*/  LDS R5, [UR4+0x10a0] ;  /* 0x0010a004ff057984 */ /* 0x000ea20008000800 */
[----:B------:R-:W-:-:S04]  /*9b10*/  ULEA UR4, UP0, UR8, UR10, 0x2 ;  /* 0x0000000a08047291 */ /* 0x000fc8000f8010ff */
[----:B------:R-:W-:Y:S01]  /*9b20*/  ULEA.HI.X UR5, UR8, UR11, URZ, 0x2, UP0 ;  /* 0x0000000b08057291 */ /* 0x000fe200080f14ff */
[----:B-1----:R-:W-:-:S04]  /*9b30*/  FADD.FTZ R2, R4, R2 ;  /* 0x0000000204027221 */ /* 0x002fc80000010000 */
[----:B------:R-:W-:Y:S01]  /*9b40*/  FADD.FTZ R0, R3, R2 ;  /* 0x0000000203007221 */ /* 0x000fe20000010000 */
[----:B------:R-:W-:Y:S02]  /*9b50*/  MOV R2, UR4 ;  /* 0x0000000400027c02 */ /* 0x000fe40008000f00 */
[----:B------:R-:W-:Y:S01]  /*9b60*/  MOV R3, UR5 ;  /* 0x0000000500037c02 */ /* 0x000fe20008000f00 */
[----:B--2---:R-:W-:-:S05]  /*9b70*/  FADD.FTZ R5, R0, R5 ;  /* 0x0000000500057221 */ /* 0x004fca0000010000 */
[----:B------:R1:W-:Y:S02]  /*9b80*/  REDG.E.ADD.F32.FTZ.RN.STRONG.GPU desc[UR30][R2.64], R5 ;  /* 0x00000005020079a6 */ /* 0x0003e4000c12f31e */
.L_x_40:
[----:B------:R-:W-:Y:S05]  /*9b90*/  BSYNC.RECONVERGENT B0 ;  /* 0x0000000000007941 */ /* 0x000fea0003800200 */
.L_x_39:
[----:B------:R-:W-:Y:S05]  /*9ba0*/  @P0 EXIT ;  /* 0x000000000000094d */ /* 0x000fea0003800000 */
[----:B------:R-:W3:Y:S01]  /*9bb0*/  LDCU.64 UR10, c[0x0][0x4c8] ;  /* 0x00009900ff0a77ac */ /* 0x000ee20008000a00 */
[----:B------:R-:W4:Y:S01]  /*9bc0*/  S2UR UR20, SR_CgaCtaId ;  /* 0x00000000001479c3 */ /* 0x000f220000008800 */
[----:B------:R-:W-:Y:S01]  /*9bd0*/  BSSY.RECONVERGENT B0, `(.L_x_41) ;  /* 0x0000060000007945 */ /* 0x000fe20003800200 */
[----:B------:R-:W5:Y:S01]  /*9be0*/  LDCU.64 UR22, c[0x0][0x3d8] ;  /* 0x00007b00ff1677ac */ /* 0x000f620008000a00 */
[----:B------:R-:W0:Y:S01]  /*9bf0*/  LDCU.64 UR16, c[0x0][0x4e8] ;  /* 0x00009d00ff1077ac */ /* 0x000e220008000a00 */
[----:B------:R-:W1:Y:S01]  /*9c00*/  LDCU.64 UR26, c[0x0][0x3b8] ;  /* 0x00007700ff1a77ac */ /* 0x000e620008000a00 */
[----:B------:R-:W2:Y:S01]  /*9c10*/  LDCU.64 UR18, c[0x0][0x4a8] ;  /* 0x00009500ff1277ac */ /* 0x000ea20008000a00 */
[----:B------:R-:W4:Y:S01]  /*9c20*/  LDCU.64 UR24, c[0x0][0x450] ;  /* 0x00008a00ff1877ac */ /* 0x000f220008000a00 */
[----:B------:R-:W4:Y:S01]  /*9c30*/  LDCU.64 UR28, c[0x0][0x448] ;  /* 0x00008900ff1c77ac */ /* 0x000f220008000a00 */
[----:B---3--:R-:W-:Y:S02]  /*9c40*/  UIMAD.WIDE.U32 UR6, UR8, UR10, URZ ;  /* 0x0000000a080672a5 */ /* 0x008fe4000f8e00ff */
[----:B-----5:R-:W-:-:S02]  /*9c50*/  UIMAD.WIDE.U32 UR12, UR8, UR22, URZ ;  /* 0x00000016080c72a5 */ /* 0x020fc4000f8e00ff */
[----:B0-----:R-:W-:Y:S02]  /*9c60*/  UIMAD.WIDE.U32 UR4, UR8, UR16, URZ ;  /* 0x00000010080472a5 */ /* 0x001fe4000f8e00ff */
[----:B------:R-:W-:Y:S02]  /*9c70*/  UIMAD UR16, UR8, UR11, UR7 ;  /* 0x0000000b081072a4 */ /* 0x000fe4000f8e0207 */
[----:B-1----:R-:W-:Y:S02]  /*9c80*/  UIMAD.WIDE.U32 UR14, UR8, UR26, URZ ;  /* 0x0000001a080e72a5 */ /* 0x002fe4000f8e00ff */
[----:B--2---:R-:W-:Y:S02]  /*9c90*/  UIMAD.WIDE.U32 UR10, UR8, UR18, URZ ;  /* 0x00000012080a72a5 */ /* 0x004fe4000f8e00ff */
[----:B------:R-:W-:Y:S02]  /*9ca0*/  UIMAD UR23, UR8, UR23, UR13 ;  /* 0x00000017081772a4 */ /* 0x000fe4000f8e020d */
[----:B------:R-:W-:-:S02]  /*9cb0*/  UIMAD UR27, UR8, UR27, UR15 ;  /* 0x0000001b081b72a4 */ /* 0x000fc4000f8e020f */
[----:B----4-:R-:W-:Y:S02]  /*9cc0*/  ULEA UR24, UP0, UR12, UR24, 0x3 ;  /* 0x000000180c187291 */ /* 0x010fe4000f8018ff */
[----:B------:R-:W-:Y:S02]  /*9cd0*/  ULEA UR28, UP1, UR14, UR28, 0x3 ;  /* 0x0000001c0e1c7291 */ /* 0x000fe4000f8218ff */
[----:B------:R-:W-:Y:S02]  /*9ce0*/  UIMAD UR17, UR8, UR17, UR5 ;  /* 0x00000011081172a4 */ /* 0x000fe4000f8e0205 */
[----:B------:R-:W-:Y:S01]  /*9cf0*/  UIMAD UR9, UR8, UR19, UR11 ;  /* 0x00000013080972a4 */ /* 0x000fe2000f8e020b */
[----:B------:R-:W0:Y:S02]  /*9d00*/  LDCU UR13, c[0x0][0x360] ;  /* 0x00006c00ff0d77ac */ /* 0x000e240008000800 */
[----:B------:R-:W-:Y:S01]  /*9d10*/  UMOV UR8, 0x400 ;  /* 0x0000040000087882 */ /* 0x000fe20000000000 */
[----:B------:R-:W1:Y:S01]  /*9d20*/  LDCU.64 UR42, c[0x0][0x3e0] ;  /* 0x00007c00ff2a77ac */ /* 0x000e620008000a00 */
[----:B------:R-:W2:Y:S01]  /*9d30*/  LDCU.64 UR44, c[0x0][0x3c0] ;  /* 0x00007800ff2c77ac */ /* 0x000ea20008000a00 */
[----:B------:R-:W3:Y:S01]  /*9d40*/  LDCU.64 UR18, c[0x0][0x4b0] ;  /* 0x00009600ff1277ac */ /* 0x000ee20008000a00 */
[----:B------:R-:W4:Y:S01]  /*9d50*/  LDCU.64 UR36, c[0x0][0x4d0] ;  /* 0x00009a00ff2477ac */ /* 0x000f220008000a00 */
[----:B------:R-:W0:Y:S01]  /*9d60*/  LDCU.64 UR38, c[0x0][0x4f0] ;  /* 0x00009e00ff2677ac */ /* 0x000e220008000a00 */
[----:B------:R-:W0:Y:S01]  /*9d70*/  LDCU.64 UR40, c[0x0][0x540] ;  /* 0x0000a800ff2877ac */ /* 0x000e220008000a00 */
[----:B------:R-:W0:Y:S01]  /*9d80*/  LDCU.128 UR32, c[0x0][0x530] ;  /* 0x0000a600ff2077ac */ /* 0x000e220008000c00 */
[----:B------:R-:W-:-:S02]  /*9d90*/  ULEA.HI.X UR23, UR12, UR25, UR23, 0x3, UP0 ;  /* 0x000000190c177291 */ /* 0x000fc400080f1c17 */
[----:B------:R-:W-:Y:S02]  /*9da0*/  ULEA.HI.X UR27, UR14, UR29, UR27, 0x3, UP1 ;  /* 0x0000001d0e1b7291 */ /* 0x000fe400088f1c1b */
[----:B------:R-:W-:-:S12]  /*9db0*/  ULEA UR8, UR20, UR8, 0x18 ;  /* 0x0000000814087291 */ /* 0x000fd8000f8ec0ff */
.L_x_42:
[C---:B------:R-:W-:Y:S01]  /*9dc0*/  LEA R0, R11.reuse, UR8, 0x3 ;  /* 0x000000080b007c11 */ /* 0x040fe2000f8e18ff */
[C---:B01----:R-:W-:Y:S01]  /*9dd0*/  IMAD.WIDE.U32 R6, R11.reuse, UR42, RZ ;  /* 0x0000002a0b067c25 */ /* 0x043fe2000f8e00ff */
[----:B------:R-:W-:Y:S02]  /*9de0*/  MOV R2, UR10 ;  /* 0x0000000a00027c02 */ /* 0x000fe40008000f00 */
[----:B------:R-:W-:Y:S01]  /*9df0*/  SHF.R.S32.HI R10, RZ, 0x1f, R11 ;  /* 0x0000001fff0a7819 */ /* 0x000fe2000001140b */
[----:B------:R-:W1:Y:S01]  /*9e00*/  LDS.64 R12, [R0+0x4910] ;  /* 0x00491000000c7984 */ /* 0x000e620000000a00 */
[----:B------:R-:W-:Y:S02]  /*9e10*/  MOV R5, UR9 ;  /* 0x0000000900057c02 */ /* 0x000fe40008000f00 */
[----:B------:R-:W-:Y:S01]  /*9e20*/  MOV R4, R2 ;  /* 0x0000000200047202 */ /* 0x000fe20000000f00 */
[C---:B---3--:R-:W-:Y:S01]  /*9e30*/  IMAD R2, R10.reuse, UR18, RZ ;  /* 0x000000120a027c24 */ /* 0x048fe2000f8e02ff */
[----:B------:R-:W-:Y:S01]  /*9e40*/  MOV R3, UR11 ;  /* 0x0000000b00037c02 */ /* 0x000fe20008000f00 */
[----:B------:R-:W-:Y:S01]  /*9e50*/  IMAD R8, R10, UR42, RZ ;  /* 0x0000002a0a087c24 */ /* 0x000fe2000f8e02ff */
[----:B------:R-:W3:Y:S01]  /*9e60*/  LDS.64 R14, [R0+0x5110] ;  /* 0x00511000000e7984 */ /* 0x000ee20000000a00 */
[----:B------:R-:W-:-:S04]  /*9e70*/  IMAD.WIDE.U32 R4, R11, UR18, R4 ;  /* 0x000000120b047c25 */ /* 0x000fc8000f8e0004 */
[C---:B------:R-:W-:Y:S01]  /*9e80*/  IMAD R3, R11.reuse, UR19, R2 ;  /* 0x000000130b037c24 */ /* 0x040fe2000f8e0202 */
[----:B0-----:R-:W-:Y:S01]  /*9e90*/  LEA R2, P0, R4, UR32, 0x3 ;  /* 0x0000002004027c11 */ /* 0x001fe2000f8018ff */
[----:B------:R-:W-:Y:S01]  /*9ea0*/  IMAD R9, R11, UR43, R8 ;  /* 0x0000002b0b097c24 */ /* 0x000fe2000f8e0208 */
[----:B------:R-:W-:Y:S02]  /*9eb0*/  LEA R8, P1, R6, UR24, 0x3 ;  /* 0x0000001806087c11 */ /* 0x000fe4000f8218ff */
[----:B------:R-:W-:Y:S02]  /*9ec0*/  IADD3 R3, PT, PT, R5, R3, RZ ;  /* 0x0000000305037210 */ /* 0x000fe40007ffe0ff */
[----:B------:R-:W-:Y:S02]  /*9ed0*/  IADD3 R5, PT, PT, R7, R9, RZ ;  /* 0x0000000907057210 */ /* 0x000fe40007ffe0ff */
[----:B------:R-:W-:Y:S02]  /*9ee0*/  LEA.HI.X R3, R4, UR33, R3, 0x3, P0 ;  /* 0x0000002104037c11 */ /* 0x000fe400080f1c03 */
[----:B------:R-:W-:-:S03]  /*9ef0*/  LEA.HI.X R9, R6, UR23, R5, 0x3, P1 ;  /* 0x0000001706097c11 */ /* 0x000fc600088f1c05 */
[----:B-1----:R-:W-:Y:S04]  /*9f00*/  REDG.E.ADD.F32.FTZ.RN.STRONG.GPU desc[UR30][R2.64], R12 ;  /* 0x0000000c020079a6 */ /* 0x002fe8000c12f31e */
[----:B------:R0:W-:Y:S04]  /*9f10*/  REDG.E.ADD.F32.FTZ.RN.STRONG.GPU desc[UR30][R2.64+0x4], R13 ;  /* 0x0000040d020079a6 */ /* 0x0001e8000c12f31e */
[----:B------:R1:W3:Y:S01]  /*9f20*/  LDG.E.64 R16, desc[UR30][R8.64] ;  /* 0x0000001e08107981 */ /* 0x0002e2000c1e1b00 */
[----:B------:R-:W-:Y:S01]  /*9f30*/  MOV R6, UR6 ;  /* 0x0000000600067c02 */ /* 0x000fe20008000f00 */
[C---:B----4-:R-:W-:Y:S01]  /*9f40*/  IMAD R18, R10.reuse, UR36, RZ ;  /* 0x000000240a127c24 */ /* 0x050fe2000f8e02ff */
[----:B------:R-:W-:Y:S01]  /*9f50*/  MOV R5, UR16 ;  /* 0x0000001000057c02 */ /* 0x000fe20008000f00 */
[----:B--2---:R-:W-:Y:S01]  /*9f60*/  IMAD R20, R10, UR44, RZ ;  /* 0x0000002c0a147c24 */ /* 0x004fe2000f8e02ff */
[----:B------:R-:W-:Y:S01]  /*9f70*/  MOV R4, R6 ;  /* 0x0000000600047202 */ /* 0x000fe20000000f00 */
[C---:B------:R-:W-:Y:S01]  /*9f80*/  IMAD R19, R11.reuse, UR37, R18 ;  /* 0x000000250b137c24 */ /* 0x040fe2000f8e0212 */
[----:B------:R-:W-:Y:S01]  /*9f90*/  MOV R7, UR7 ;  /* 0x0000000700077c02 */ /* 0x000fe20008000f00 */
[----:B------:R-:W-:-:S04]  /*9fa0*/  IMAD.WIDE.U32 R6, R11, UR44, RZ ;  /* 0x0000002c0b067c25 */ /* 0x000fc8000f8e00ff */
[----:B------:R-:W-:Y:S01]  /*9fb0*/  IMAD.WIDE.U32 R4, R11, UR36, R4 ;  /* 0x000000240b047c25 */ /* 0x000fe2000f8e0004 */
[----:B-1----:R-:W-:-:S03]  /*9fc0*/  LEA R8, P1, R6, UR28, 0x3 ;  /* 0x0000001c06087c11 */ /* 0x002fc6000f8218ff */
[----:B0-----:R-:W-:Y:S01]  /*9fd0*/  IMAD R13, R11, UR45, R20 ;  /* 0x0000002d0b0d7c24 */ /* 0x001fe2000f8e0214 */
[----:B------:R-:W-:Y:S02]  /*9fe0*/  IADD3 R3, PT, PT, R5, R19, RZ ;  /* 0x0000001305037210 */ /* 0x000fe40007ffe0ff */
[C---:B------:R-:W-:Y:S02]  /*9ff0*/  LEA R2, P0, R4.reuse, UR34, 0x3 ;  /* 0x0000002204027c11 */ /* 0x040fe4000f8018ff */
[----:B------:R-:W-:Y:S02]  /*a000*/  IADD3 R7, PT, PT, R7, R13, RZ ;  /* 0x0000000d07077210 */ /* 0x000fe40007ffe0ff */
[----:B------:R-:W-:Y:S02]  /*a010*/  LEA.HI.X R3, R4, UR35, R3, 0x3, P0 ;  /* 0x0000002304037c11 */ /* 0x000fe400080f1c03 */
[----:B------:R-:W-:Y:S01]  /*a020*/  LEA.HI.X R9, R6, UR27, R7, 0x3, P1 ;  /* 0x0000001b06097c11 */ /* 0x000fe200088f1c07 */
[-C--:B---3--:R-:W-:Y:S01]  /*a030*/  FMUL.FTZ R5, R15, R17.reuse ;  /* 0x000000110f057220 */ /* 0x088fe20000410000 */
[----:B------:R-:W-:-:S03]  /*a040*/  FMUL.FTZ R0, R14, R17 ;  /* 0x000000110e007220 */ /* 0x000fc60000410000 */
[-C--:B------:R-:W-:Y:S01]  /*a050*/  FFMA.FTZ R13, R14, R16.reuse, R5 ;  /* 0x000000100e0d7223 */ /* 0x080fe20000010005 */
[----:B------:R-:W-:-:S04]  /*a060*/  FFMA.FTZ R17, R15, R16, -R0 ;  /* 0x000000100f117223 */ /* 0x000fc80000010800 */
[----:B------:R0:W-:Y:S04]  /*a070*/  REDG.E.ADD.F32.FTZ.RN.STRONG.GPU desc[UR30][R2.64], R13 ;  /* 0x0000000d020079a6 */ /* 0x0001e8000c12f31e */
[----:B------:R0:W-:Y:S04]  /*a080*/  REDG.E.ADD.F32.FTZ.RN.STRONG.GPU desc[UR30][R2.64+0x4], R17 ;  /* 0x00000411020079a6 */ /* 0x0001e8000c12f31e */
[----:B------:R-:W2:Y:S01]  /*a090*/  LDG.E.64 R8, desc[UR30][R8.64] ;  /* 0x0000001e08087981 */ /* 0x000ea2000c1e1b00 */
[----:B------:R-:W-:Y:S01]  /*a0a0*/  MOV R4, UR4 ;  /* 0x0000000400047c02 */ /* 0x000fe20008000f00 */
[----:B------:R-:W-:Y:S01]  /*a0b0*/  IMAD R10, R10, UR38, RZ ;  /* 0x000000260a0a7c24 */ /* 0x000fe2000f8e02ff */
[----:B------:R-:W-:-:S02]  /*a0c0*/  MOV R7, UR17 ;  /* 0x0000001100077c02 */ /* 0x000fc40008000f00 */
[----:B------:R-:W-:Y:S02]  /*a0d0*/  MOV R6, R4 ;  /* 0x0000000400067202 */ /* 0x000fe40000000f00 */
[----:B------:R-:W-:Y:S01]  /*a0e0*/  MOV R5, UR5 ;  /* 0x0000000500057c02 */ /* 0x000fe20008000f00 */
[C---:B------:R-:W-:Y:S02]  /*a0f0*/  IMAD R5, R11.reuse, UR39, R10 ;  /* 0x000000270b057c24 */ /* 0x040fe4000f8e020a */
[C---:B------:R-:W-:Y:S01]  /*a100*/  IMAD.WIDE.U32 R6, R11.reuse, UR38, R6 ;  /* 0x000000260b067c25 */ /* 0x040fe2000f8e0006 */
[----:B------:R-:W-:-:S04]  /*a110*/  IADD3 R11, PT, PT, R11, UR13, RZ ;  /* 0x0000000d0b0b7c10 */ /* 0x000fc8000fffe0ff */
[----:B------:R-:W-:Y:S02]  /*a120*/  IADD3 R5, PT, PT, R7, R5, RZ ;  /* 0x0000000507057210 */ /* 0x000fe40007ffe0ff */
[----:B------:R-:W-:-:S04]  /*a130*/  LEA R4, P0, R6, UR40, 0x3 ;  /* 0x0000002806047c11 */ /* 0x000fc8000f8018ff */
[----:B------:R-:W-:Y:S02]  /*a140*/  LEA.HI.X R5, R6, UR41, R5, 0x3, P0 ;  /* 0x0000002906057c11 */ /* 0x000fe400080f1c05 */
[----:B------:R-:W-:Y:S01]  /*a150*/  ISETP.GE.AND P0, PT, R11, UR21, PT ;  /* 0x000000150b007c0c */ /* 0x000fe2000bf06270 */
[-C--:B--2---:R-:W-:Y:S01]  /*a160*/  FMUL.FTZ R7, R15, R9.reuse ;  /* 0x000000090f077220 */ /* 0x084fe20000410000 */
[----:B------:R-:W-:-:S03]  /*a170*/  FMUL.FTZ R0, R14, R9 ;  /* 0x000000090e007220 */ /* 0x000fc60000410000 */
[-C--:B------:R-:W-:Y:S01]  /*a180*/  FFMA.FTZ R7, R14, R8.reuse, R7 ;  /* 0x000000080e077223 */ /* 0x080fe20000010007 */
[----:B------:R-:W-:-:S04]  /*a190*/  FFMA.FTZ R15, R15, R8, -R0 ;  /* 0x000000080f0f7223 */ /* 0x000fc80000010800 */
[----:B------:R0:W-:Y:S04]  /*a1a0*/  REDG.E.ADD.F32.FTZ.RN.STRONG.GPU desc[UR30][R4.64], R7 ;  /* 0x00000007040079a6 */ /* 0x0001e8000c12f31e */
[----:B------:R0:W-:Y:S01]  /*a1b0*/  REDG.E.ADD.F32.FTZ.RN.STRONG.GPU desc[UR30][R4.64+0x4], R15 ;  /* 0x0000040f040079a6 */ /* 0x0001e2000c12f31e */
[----:B------:R-:W-:Y:S05]  /*a1c0*/  @!P0 BRA `(.L_x_42) ;  /* 0xfffffff800fc8947 */ /* 0x000fea000383ffff */
[----:B------:R-:W-:Y:S05]  /*a1d0*/  BSYNC.RECONVERGENT B0 ;  /* 0x0000000000007941 */ /* 0x000fea0003800200 */
.L_x_41:
[----:B------:R-:W-:Y:S05]  /*a1e0*/  EXIT ;  /* 0x000000000000794d */ /* 0x000fea0003800000 */
.L_x_6:
[----:B------:R-:W-:Y:S01]  /*a1f0*/  MOV R198, R69 ;  /* 0x0000004500c67202 */ /* 0x000fe20000000f00 */
[----:B------:R-:W-:Y:S01]  /*a200*/  HFMA2 R200, -RZ, RZ, 0, 5.9604644775390625e-08 ;  /* 0x00000001ffc87431 */ /* 0x000fe200000001ff */
[----:B------:R-:W-:Y:S02]  /*a210*/  MOV R201, RZ ;  /* 0x000000ff00c97202 */ /* 0x000fe40000000f00 */
[----:B------:R-:W-:-:S07]  /*a220*/  MOV R75, 0xffffffff ;  /* 0xffffffff004b7802 */ /* 0x000fce0000000f00 */
[----:B01---5:R-:W-:Y:S05]  /*a230*/  WARPSYNC.COLLECTIVE R75, `(.L_x_43) ;  /* 0x000000004b087348 */ /* 0x023fea0003c00000 */
[----:B------:R2:W3:Y:S02]  /*a240*/  SHFL.UP P6, R74, R198, R200, R201 ;  /* 0x040000c8c64a7389 */ /* 0x0004e400000c00c9 */
[----:B0123-5:R-:W-:Y:S05]  /*a250*/  ENDCOLLECTIVE ;  /* 0x000000000000791b */ /* 0x02ffea0003800000 */
.L_x_43:
[----:B------:R-:W-:Y:S02]  /*a260*/  MOV R198, R192 ;  /* 0x000000c000c67202 */ /* 0x000fe40000000f00 */
[----:B------:R-:W-:-:S07]  /*a270*/  MOV R68, R74 ;  /* 0x0000004a00447202 */ /* 0x000fce0000000f00 */
[----:B------:R-:W-:Y:S05]  /*a280*/  WARPSYNC.COLLECTIVE R75, `(.L_x_44) ;  /* 0x000000004b087348 */ /* 0x000fea0003c00000 */
[----:B------:R0:W1:Y:S02]  /*a290*/  SHFL.UP P6, R74, R198, R200, R201 ;  /* 0x040000c8c64a7389 */ /* 0x00006400000c00c9 */
[----:B01----:R-:W-:Y:S05]  /*a2a0*/  ENDCOLLECTIVE ;  /* 0x000000000000791b */ /* 0x003fea0003800000 */
.L_x_44:
[----:B------:R-:W-:Y:S02]  /*a2b0*/  MOV R198, R193 ;  /* 0x000000c100c67202 */ /* 0x000fe40000000f00 */
[----:B------:R-:W-:-:S07]  /*a2c0*/  MOV R70, R74 ;  /* 0x0000004a00467202 */ /* 0x000fce0000000f00 */
[----:B------:R-:W-:Y:S05]  /*a2d0*/  WARPSYNC.COLLECTIVE R75, `(.L_x_45) ;  /* 0x000000004b087348 */ /* 0x000fea0003c00000 */
[----:B------:R0:W1:Y:S02]  /*a2e0*/  SHFL.UP P6, R74, R198, R200, R201 ;  /* 0x040000c8c64a7389 */ /* 0x00006400000c00c9 */
[----:B01----:R-:W-:Y:S05]  /*a2f0*/  ENDCOLLECTIVE ;  /* 0x000000000000791b */ /* 0x003fea0003800000 */
.L_x_45:
[-C--:B------:R-:W-:Y:S01]  /*a300*/  FMUL.FTZ R195, R192, R70.reuse ;  /* 0x00000046c0c37220 */ /* 0x080fe20000410000 */
[----:B------:R-:W-:Y:S01]  /*a310*/  FMUL.FTZ R197, R69, R70 ;  /* 0x0000004645c57220 */ /* 0x000fe20000410000 */
[----:B------:R-:W-:Y:S02]  /*a320*/  MOV R198, R194 ;  /* 0x000000c200c67202 */ /* 0x000fe40000000f00 */
[----:B------:R-:W-:-:S07]  /*a330*/  MOV R71, R74 ;  /* 0x0000004a00477202 */ /* 0x000fce0000000f00 */
[----:B------:R-:W-:Y:S05]  /*a340*/  WARPSYNC.COLLECTIVE R75, `(.L_x_46) ;  /* 0x000000004b087348 */ /* 0x000fea0003c00000 */
[----:B------:R0:W1:Y:S02]  /*a350*/  SHFL.UP P6, R74, R198, R200, R201 ;  /* 0x040000c8c64a7389 */ /* 0x00006400000c00c9 */
[----:B01----:R-:W-:Y:S05]  /*a360*/  ENDCOLLECTIVE ;  /* 0x000000000000791b */ /* 0x003fea0003800000 */
.L_x_46:
[----:B------:R-:W-:Y:S02]  /*a370*/  HFMA2 R200, -RZ, RZ, 0, 1.1920928955078125e-07 ;  /* 0x00000002ffc87431 */ /* 0x000fe400000001ff */
[-C--:B------:R-:W-:Y:S01]  /*a380*/  FMUL.FTZ R196, R192, R74.reuse ;  /* 0x0000004ac0c47220 */ /* 0x080fe20000410000 */
[----:B------:R-:W-:-:S03]  /*a390*/  FMUL.FTZ R199, R69, R74 ;  /* 0x0000004a45c77220 */ /* 0x000fc60000410000 */
[CC--:B------:R-:W-:Y:S01]  /*a3a0*/  FFMA.FTZ R196, R69.reuse, R71.reuse, -R196 ;  /* 0x0000004745c47223 */ /* 0x0c0fe200000108c4 */
[-C--:B------:R-:W-:Y:S01]  /*a3b0*/  @P5 FFMA.FTZ R69, R69, R68.reuse, -R195 ;  /* 0x0000004445455223 */ /* 0x080fe200000108c3 */
[C---:B------:R-:W-:Y:S01]  /*a3c0*/  FFMA.FTZ R199, R192.reuse, R71, R199 ;  /* 0x00000047c0c77223 */ /* 0x040fe200000100c7 */
[----:B------:R-:W-:Y:S01]  /*a3d0*/  @P5 FFMA.FTZ R192, R192, R68, R197 ;  /* 0x00000044c0c05223 */ /* 0x000fe200000100c5 */
[----:B------:R-:W-:Y:S02]  /*a3e0*/  @P5 FADD.FTZ R193, R193, R196 ;  /* 0x000000c4c1c15221 */ /* 0x000fe40000010000 */
[----:B------:R-:W-:Y:S01]  /*a3f0*/  MOV R198, R69 ;  /* 0x0000004500c67202 */ /* 0x000fe20000000f00 */
[----:B------:R-:W-:-:S07]  /*a400*/  @P5 FADD.FTZ R194, R194, R199 ;  /* 0x000000c7c2c25221 */ /* 0x000fce0000010000 */
[----:B------:R-:W-:Y:S05]  /*a410*/  WARPSYNC.COLLECTIVE R75, `(.L_x_47) ;  /* 0x000000004b087348 */ /* 0x000fea0003c00000 */
[----:B------:R0:W1:Y:S02]  /*a420*/  SHFL.UP P6, R74, R198, R200, R201 ;  /* 0x040000c8c64a7389 */ /* 0x00006400000c00c9 */
[----:B01----:R-:W-:Y:S05]  /*a430*/  ENDCOLLECTIVE ;  /* 0x000000000000791b */ /* 0x003fea0003800000 */
.L_x_47:
[----:B------:R-:W-:Y:S02]  /*a440*/  MOV R198, R192 ;  /* 0x000000c000c67202 */ /* 0x000fe40000000f00 */
[----:B------:R-:W-:-:S07]  /*a450*/  MOV R68, R74 ;  /* 0x0000004a00447202 */ /* 0x000fce0000000f00 */
[----:B------:R-:W-:Y:S05]  /*a460*/  WARPSYNC.COLLECTIVE R75, `(.L_x_48) ;  /* 0x000000004b087348 */ /* 0x000fea0003c00000 */
[----:B------:R0:W1:Y:S02]  /*a470*/  SHFL.UP P6, R74, R198, R200, R201 ;  /* 0x040000c8c64a7389 */ /* 0x00006400000c00c9 */
[----:B01----:R-:W-:Y:S05]  /*a480*/  ENDCOLLECTIVE ;  /* 0x000000000000791b */ /* 0x003fea0003800000 */
.L_x_48:
[----:B------:R-:W-:Y:S02]  /*a490*/  MOV R198, R193 ;  /* 0x000000c100c67202 */ /* 0x000fe40000000f00 */
[----:B------:R-:W-:-:S07]  /*a4a0*/  MOV R70, R74 ;  /* 0x0000004a00467202 */ /* 0x000fce0000000f00 */
[----:B------:R-:W-:Y:S05]  /*a4b0*/  WARPSYNC.COLLECTIVE R75, `(.L_x_49) ;  /* 0x000000004b087348 */ /* 0x000fea0003c00000 */
[----:B------:R0:W1:Y:S02]  /*a4c0*/  SHFL.UP P6, R74, R198, R200, R201 ;  /* 0x040000c8c64a7389 */ /* 0x00006400000c00c9 */
[----:B01----:R-:W-:Y:S05]  /*a4d0*/  ENDCOLLECTIVE ;  /* 0x000000000000791b */ /* 0x003fea0003800000 */
.L_x_49:
[-C--:B------:R-:W-:Y:S01]  /*a4e0*/  FMUL.FTZ R195, R192, R70.reuse ;  /* 0x00000046c0c37220 */ /* 0x080fe20000410000 */
[----:B------:R-:W-:Y:S01]  /*a4f0*/  FMUL.FTZ R197, R69, R70 ;  /* 0x0000004645c57220 */ /* 0x000fe20000410000 */
[----:B------:R-:W-:Y:S02]  /*a500*/  MOV R198, R194 ;  /* 0x000000c200c67202 */ /* 0x000fe40000000f00 */
[----:B------:R-:W-:-:S07]  /*a510*/  MOV R71, R74 ;  /* 0x0000004a00477202 */ /* 0x000fce0000000f00 */
[----:B------:R-:W-:Y:S05]  /*a520*/  WARPSYNC.COLLECTIVE R75, `(.L_x_50) ;  /* 0x000000004b087348 */ /* 0x000fea0003c00000 */
[----:B------:R0:W1:Y:S02]  /*a530*/  SHFL.UP P6, R74, R198, R200, R201 ;  /* 0x040000c8c64a7389 */ /* 0x00006400000c00c9 */
[----:B01----:R-:W-:Y:S05]  /*a540*/  ENDCOLLECTIVE ;  /* 0x000000000000791b */ /* 0x003fea0003800000 */
.L_x_50:
[----:B------:R-:W-:Y:S02]  /*a550*/  HFMA2 R200, -RZ, RZ, 0, 2.384185791015625e-07 ;  /* 0x00000004ffc87431 */ /* 0x000fe400000001ff */
        /* <DEDUP_REMOVED lines=12> */
.L_x_51:
[----:B------:R-:W-:Y:S02]  /*a620*/  MOV R198, R192 ;  /* 0x000000c000c67202 */ /* 0x000fe40000000f00 */
[----:B------:R-:W-:-:S07]  /*a630*/  MOV R68, R74 ;  /* 0x0000004a00447202 */ /* 0x000fce0000000f00 */
[----:B------:R-:W-:Y:S05]  /*a640*/  WARPSYNC.COLLECTIVE R75, `(.L_x_52) ;  /* 0x000000004b087348 */ /* 0x000fea0003c00000 */
[----:B------:R0:W1:Y:S02]  /*a650*/  SHFL.UP P6, R74, R198, R200, R201 ;  /* 0x040000c8c64a7389 */ /* 0x00006400000c00c9 */
[----:B01----:R-:W-:Y:S05]  /*a660*/  ENDCOLLECTIVE ;  /* 0x000000000000791b */ /* 0x003fea0003800000 */
.L_x_52:
[----:B------:R-:W-:Y:S02]  /*a670*/  MOV R198, R193 ;  /* 0x000000c100c67202 */ /* 0x000fe40000000f00 */
[----:B------:R-:W-:-:S07]  /*a680*/  MOV R70, R74 ;  /* 0x0000004a00467202 */ /* 0x000fce0000000f00 */
[----:B------:R-:W-:Y:S05]  /*a690*/  WARPSYNC.COLLECTIVE R75, `(.L_x_53) ;  /* 0x000000004b087348 */ /* 0x000fea0003c00000 */
[----:B------:R0:W1:Y:S02]  /*a6a0*/  SHFL.UP P6, R74, R198, R200, R201 ;  /* 0x040000c8c64a7389 */ /* 0x00006400000c00c9 */
[----:B01----:R-:W-:Y:S05]  /*a6b0*/  ENDCOLLECTIVE ;  /* 0x000000000000791b */ /* 0x003fea0003800000 */
.L_x_53:
[-C--:B------:R-:W-:Y:S01]  /*a6c0*/  FMUL.FTZ R195, R192, R70.reuse ;  /* 0x00000046c0c37220 */ /* 0x080fe20000410000 */
[----:B------:R-:W-:Y:S01]  /*a6d0*/  FMUL.FTZ R197, R69, R70 ;  /* 0x0000004645c57220 */ /* 0x000fe20000410000 */
[----:B------:R-:W-:Y:S02]  /*a6e0*/  MOV R198, R194 ;  /* 0x000000c200c67202 */ /* 0x000fe40000000f00 */
[----:B------:R-:W-:-:S07]  /*a6f0*/  MOV R71, R74 ;  /* 0x0000004a00477202 */ /* 0x000fce0000000f00 */
[----:B------:R-:W-:Y:S05]  /*a700*/  WARPSYNC.COLLECTIVE R75, `(.L_x_54) ;  /* 0x000000004b087348 */ /* 0x000fea0003c00000 */
[----:B------:R0:W1:Y:S02]  /*a710*/  SHFL.UP P6, R74, R198, R200, R201 ;  /* 0x040000c8c64a7389 */ /* 0x00006400000c00c9 */
[----:B01----:R-:W-:Y:S05]  /*a720*/  ENDCOLLECTIVE ;  /* 0x000000000000791b */ /* 0x003fea0003800000 */
.L_x_54:
[----:B------:R-:W-:Y:S02]  /*a730*/  HFMA2 R200, -RZ, RZ, 0, 4.76837158203125e-07 ;  /* 0x00000008ffc87431 */ /* 0x000fe400000001ff */
        /* <DEDUP_REMOVED lines=12> */
.L_x_55:
[----:B------:R-:W-:Y:S02]  /*a800*/  MOV R198, R192 ;  /* 0x000000c000c67202 */ /* 0x000fe40000000f00 */
[----:B------:R-:W-:-:S07]  /*a810*/  MOV R68, R74 ;  /* 0x0000004a00447202 */ /* 0x000fce0000000f00 */
[----:B------:R-:W-:Y:S05]  /*a820*/  WARPSYNC.COLLECTIVE R75, `(.L_x_56) ;  /* 0x000000004b087348 */ /* 0x000fea0003c00000 */
[----:B------:R0:W1:Y:S02]  /*a830*/  SHFL.UP P6, R74, R198, R200, R201 ;  /* 0x040000c8c64a7389 */ /* 0x00006400000c00c9 */
[----:B01----:R-:W-:Y:S05]  /*a840*/  ENDCOLLECTIVE ;  /* 0x000000000000791b */ /* 0x003fea0003800000 */
.L_x_56:
[----:B------:R-:W-:Y:S02]  /*a850*/  MOV R198, R193 ;  /* 0x000000c100c67202 */ /* 0x000fe40000000f00 */
[----:B------:R-:W-:-:S07]  /*a860*/  MOV R70, R74 ;  /* 0x0000004a00467202 */ /* 0x000fce0000000f00 */
[----:B------:R-:W-:Y:S05]  /*a870*/  WARPSYNC.COLLECTIVE R75, `(.L_x_57) ;  /* 0x000000004b087348 */ /* 0x000fea0003c00000 */
[----:B------:R0:W1:Y:S02]  /*a880*/  SHFL.UP P6, R74, R198, R200, R201 ;  /* 0x040000c8c64a7389 */ /* 0x00006400000c00c9 */
[----:B01----:R-:W-:Y:S05]  /*a890*/  ENDCOLLECTIVE ;  /* 0x000000000000791b */ /* 0x003fea0003800000 */
.L_x_57:
[-C--:B------:R-:W-:Y:S01]  /*a8a0*/  FMUL.FTZ R195, R192, R70.reuse ;  /* 0x00000046c0c37220 */ /* 0x080fe20000410000 */
[----:B------:R-:W-:Y:S01]  /*a8b0*/  FMUL.FTZ R197, R69, R70 ;  /* 0x0000004645c57220 */ /* 0x000fe20000410000 */
[----:B------:R-:W-:Y:S02]  /*a8c0*/  MOV R198, R194 ;  /* 0x000000c200c67202 */ /* 0x000fe40000000f00 */
[----:B------:R-:W-:-:S07]  /*a8d0*/  MOV R71, R74 ;  /* 0x0000004a00477202 */ /* 0x000fce0000000f00 */
[----:B------:R-:W-:Y:S05]  /*a8e0*/  WARPSYNC.COLLECTIVE R75, `(.L_x_58) ;  /* 0x000000004b087348 */ /* 0x000fea0003c00000 */
[----:B------:R0:W1:Y:S02]  /*a8f0*/  SHFL.UP P6, R74, R198, R200, R201 ;  /* 0x040000c8c64a7389 */ /* 0x00006400000c00c9 */
[----:B01----:R-:W-:Y:S05]  /*a900*/  ENDCOLLECTIVE ;  /* 0x000000000000791b */ /* 0x003fea0003800000 */
.L_x_58:
[----:B------:R-:W-:Y:S02]  /*a910*/  HFMA2 R200, -RZ, RZ, 0, 9.5367431640625e-07 ;  /* 0x00000010ffc87431 */ /* 0x000fe400000001ff */
        /* <DEDUP_REMOVED lines=12> */
.L_x_59:
[----:B------:R-:W-:Y:S02]  /*a9e0*/  MOV R198, R192 ;  /* 0x000000c000c67202 */ /* 0x000fe40000000f00 */
[----:B------:R-:W-:-:S07]  /*a9f0*/  MOV R68, R74 ;  /* 0x0000004a00447202 */ /* 0x000fce0000000f00 */
[----:B------:R-:W-:Y:S05]  /*aa00*/  WARPSYNC.COLLECTIVE R75, `(.L_x_60) ;  /* 0x000000004b087348 */ /* 0x000fea0003c00000 */
[----:B------:R0:W1:Y:S02]  /*aa10*/  SHFL.UP P6, R74, R198, R200, R201 ;  /* 0x040000c8c64a7389 */ /* 0x00006400000c00c9 */
[----:B01----:R-:W-:Y:S05]  /*aa20*/  ENDCOLLECTIVE ;  /* 0x000000000000791b */ /* 0x003fea0003800000 */
.L_x_60:
[----:B------:R-:W-:Y:S02]  /*aa30*/  MOV R198, R193 ;  /* 0x000000c100c67202 */ /* 0x000fe40000000f00 */
[----:B------:R-:W-:-:S07]  /*aa40*/  MOV R70, R74 ;  /* 0x0000004a00467202 */ /* 0x000fce0000000f00 */
[----:B------:R-:W-:Y:S05]  /*aa50*/  WARPSYNC.COLLECTIVE R75, `(.L_x_61) ;  /* 0x000000004b087348 */ /* 0x000fea0003c00000 */
[----:B------:R0:W1:Y:S02]  /*aa60*/  SHFL.UP P6, R74, R198, R200, R201 ;  /* 0x040000c8c64a7389 */ /* 0x00006400000c00c9 */
[----:B01----:R-:W-:Y:S05]  /*aa70*/  ENDCOLLECTIVE ;  /* 0x000000000000791b */ /* 0x003fea0003800000 */
.L_x_61:
[----:B------:R-:W-:Y:S02]  /*aa80*/  MOV R198, R194 ;  /* 0x000000c200c67202 */ /* 0x000fe40000000f00 */
[----:B------:R-:W-:-:S07]  /*aa90*/  MOV R71, R74 ;  /* 0x0000004a00477202 */ /* 0x000fce0000000f00 */
[----:B------:R-:W-:Y:S05]  /*aaa0*/  WARPSYNC.COLLECTIVE R75, `(.L_x_62) ;  /* 0x000000004b087348 */ /* 0x000fea0003c00000 */
[----:B------:R0:W1:Y:S02]  /*aab0*/  SHFL.UP P6, R74, R198, R200, R201 ;  /* 0x040000c8c64a7389 */ /* 0x00006400000c00c9 */
[----:B01----:R-:W-:Y:S05]  /*aac0*/  ENDCOLLECTIVE ;  /* 0x000000000000791b */ /* 0x003fea0003800000 */
.L_x_62:
[----:B------:R-:W-:Y:S05]  /*aad0*/  BRA `(.L_x_63) ;  /* 0xffffff9800447947 */ /* 0x000fea000383ffff */
.L_x_7:
[----:B------:R-:W-:Y:S01]  /*aae0*/  HFMA2 R71, -RZ, RZ, 0, 1.847743988037109375e-06 ;  /* 0x0000001fff477431 */ /* 0x000fe200000001ff */
[----:B------:R-:W-:Y:S01]  /*aaf0*/  BSSY B0, `(.L_x_64) ;  /* 0x0000007000007945 */ /* 0x000fe20003800000 */
[----:B------:R-:W-:Y:S02]  /*ab00*/  MOV R74, R69 ;  /* 0x00000045004a7202 */ /* 0x000fe40000000f00 */
[----:B------:R-:W-:Y:S02]  /*ab10*/  MOV R70, 0x1f ;  /* 0x0000001f00467802 */ /* 0x000fe40000000f00 */
[----:B------:R-:W-:-:S07]  /*ab20*/  MOV R75, 0xffffffff ;  /* 0xffffffff004b7802 */ /* 0x000fce0000000f00 */
[----:B-1---5:R-:W-:Y:S05]  /*ab30*/  WARPSYNC.COLLECTIVE R75, `(.L_x_65) ;  /* 0x000000004b087348 */ /* 0x022fea0003c00000 */
[----:B------:R0:W2:Y:S02]  /*ab40*/  SHFL.IDX P2, R68, R74, R71, R70 ;  /* 0x000000474a447389 */ /* 0x0000a40000040046 */
[----:B012--5:R-:W-:Y:S05]  /*ab50*/  ENDCOLLECTIVE ;  /* 0x000000000000791b */ /* 0x027fea0003800000 */
.L_x_65:
[----:B------:R-:W-:Y:S05]  /*ab60*/  BSYNC B0 ;  /* 0x0000000000007941 */ /* 0x000fea0003800000 */
.L_x_64:
[----:B------:R-:W-:Y:S05]  /*ab70*/  BRA `(.L_x_66) ;  /* 0xffffff9800507947 */ /* 0x000fea000383ffff */
.L_x_8:
        /* <DEDUP_REMOVED lines=8> */
.L_x_68:
[----:B------:R-:W-:Y:S05]  /*ac00*/  BSYNC B0 ;  /* 0x0000000000007941 */ /* 0x000fea0003800000 */
.L_x_67:
[----:B------:R-:W-:Y:S05]  /*ac10*/  BRA `(.L_x_69) ;  /* 0xffffff9800307947 */ /* 0x000fea000383ffff */
.L_x_9:
        /* <DEDUP_REMOVED lines=8> */
.L_x_71:
[----:B------:R-:W-:Y:S05]  /*aca0*/  BSYNC B0 ;  /* 0x0000000000007941 */ /* 0x000fea0003800000 */
.L_x_70:
[----:B------:R-:W-:Y:S05]  /*acb0*/  BRA `(.L_x_72) ;  /* 0xffffff9800107947 */ /* 0x000fea000383ffff */
.L_x_10:
        /* <DEDUP_REMOVED lines=8> */
.L_x_74:
[----:B------:R-:W-:Y:S05]  /*ad40*/  BSYNC B0 ;  /* 0x0000000000007941 */ /* 0x000fea0003800000 */
.L_x_73:
[----:B------:R-:W-:Y:S05]  /*ad50*/  BRA `(.L_x_75) ;  /* 0xffffff9400f07947 */ /* 0x000fea000383ffff */
.L_x_11:
[----:B------:R-:W-:Y:S01]  /*ad60*/  HFMA2 R200, -RZ, RZ, 0, 5.9604644775390625e-08 ;  /* 0x00000001ffc87431 */ /* 0x000fe200000001ff */
[----:B------:R-:W-:Y:S01]  /*ad70*/  BSSY B0, `(.L_x_76) ;  /* 0x0000007000007945 */ /* 0x000fe20003800000 */
[----:B------:R-:W-:Y:S02]  /*ad80*/  MOV R198, R69 ;  /* 0x0000004500c67202 */ /* 0x000fe40000000f00 */
[----:B------:R-:W-:Y:S02]  /*ad90*/  MOV R201, RZ ;  /* 0x000000ff00c97202 */ /* 0x000fe40000000f00 */
[----:B------:R-:W-:-:S07]  /*ada0*/  MOV R75, 0xffffffff ;  /* 0xffffffff004b7802 */ /* 0x000fce0000000f00 */
[----:B-1---5:R-:W-:Y:S05]  /*adb0*/  WARPSYNC.COLLECTIVE R75, `(.L_x_77) ;  /* 0x000000004b087348 */ /* 0x022fea0003c00000 */
[----:B------:R0:W2:Y:S02]  /*adc0*/  SHFL.UP P6, R74, R198, R200, R201 ;  /* 0x040000c8c64a7389 */ /* 0x0000a400000c00c9 */
[----:B012--5:R-:W-:Y:S05]  /*add0*/  ENDCOLLECTIVE ;  /* 0x000000000000791b */ /* 0x027fea0003800000 */
.L_x_77:
[----:B------:R-:W-:Y:S05]  /*ade0*/  BSYNC B0 ;  /* 0x0000000000007941 */ /* 0x000fea0003800000 */
.L_x_76:
[----:B------:R-:W-:Y:S01]  /*adf0*/  MOV R198, R192 ;  /* 0x000000c000c67202 */ /* 0x000fe20000000f00 */
[----:B------:R-:W-:Y:S01]  /*ae00*/  HFMA2 R200, -RZ, RZ, 0, 5.9604644775390625e-08 ;  /* 0x00000001ffc87431 */ /* 0x000fe200000001ff */
[----:B------:R-:W-:Y:S01]  /*ae10*/  MOV R201, RZ ;  /* 0x000000ff00c97202 */ /* 0x000fe20000000f00 */
[----:B------:R-:W-:Y:S01]  /*ae20*/  HFMA2 R71, -RZ, RZ, 0, 0 ;  /* 0x00000000ff477431 */ /* 0x000fe200000001ff */
[----:B------:R-:W-:Y:S02]  /*ae30*/  MOV R75, 0xffffffff ;  /* 0xffffffff004b7802 */ /* 0x000fe40000000f00 */
[----:B------:R-:W-:Y:S02]  /*ae40*/  MOV R69, R74 ;  /* 0x0000004a00457202 */ /* 0x000fe40000000f00 */
[----:B------:R-:W-:-:S07]  /*ae50*/  MOV R70, 0x1f ;  /* 0x0000001f00467802 */ /* 0x000fce0000000f00 */
[----:B------:R-:W-:Y:S05]  /*ae60*/  WARPSYNC.COLLECTIVE R75, `(.L_x_78) ;  /* 0x000000004b087348 */ /* 0x000fea0003c00000 */
[----:B------:R0:W1:Y:S02]  /*ae70*/  SHFL.UP P6, R74, R198, R200, R201 ;  /* 0x040000c8c64a7389 */ /* 0x00006400000c00c9 */
[----:B01----:R-:W-:Y:S05]  /*ae80*/  ENDCOLLECTIVE ;  /* 0x000000000000791b */ /* 0x003fea0003800000 */
.L_x_78:
[----:B------:R-:W-:Y:S02]  /*ae90*/  MOV R198, R193 ;  /* 0x000000c100c67202 */ /* 0x000fe40000000f00 */
[----:B------:R-:W-:-:S07]  /*aea0*/  MOV R195, R74 ;  /* 0x0000004a00c37202 */ /* 0x000fce0000000f00 */
[----:B------:R-:W-:Y:S05]  /*aeb0*/  WARPSYNC.COLLECTIVE R75, `(.L_x_79) ;  /* 0x000000004b087348 */ /* 0x000fea0003c00000 */
[----:B------:R0:W1:Y:S02]  /*aec0*/  SHFL.UP P6, R74, R198, R200, R201 ;  /* 0x040000c8c64a7389 */ /* 0x00006400000c00c9 */
[----:B01----:R-:W-:Y:S05]  /*aed0*/  ENDCOLLECTIVE ;  /* 0x000000000000791b */ /* 0x003fea0003800000 */
.L_x_79:
[----:B------:R-:W-:Y:S02]  /*aee0*/  MOV R198, R194 ;  /* 0x000000c200c67202 */ /* 0x000fe40000000f00 */
[----:B------:R-:W-:-:S07]  /*aef0*/  MOV R193, R74 ;  /* 0x0000004a00c17202 */ /* 0x000fce0000000f00 */
[----:B------:R-:W-:Y:S05]  /*af00*/  WARPSYNC.COLLECTIVE R75, `(.L_x_80) ;  /* 0x000000004b087348 */ /* 0x000fea0003c00000 */
[----:B------:R0:W1:Y:S02]  /*af10*/  SHFL.UP P6, R74, R198, R200, R201 ;  /* 0x040000c8c64a7389 */ /* 0x00006400000c00c9 */
[----:B01----:R-:W-:Y:S05]  /*af20*/  ENDCOLLECTIVE ;  /* 0x000000000000791b */ /* 0x003fea0003800000 */
.L_x_80:
[----:B------:R-:W-:Y:S02]  /*af30*/  MOV R194, R74 ;  /* 0x0000004a00c27202 */ /* 0x000fe40000000f00 */
[----:B------:R-:W-:-:S07]  /*af40*/  MOV R74, R64 ;  /* 0x00000040004a7202 */ /* 0x000fce0000000f00 */
[----:B------:R-:W-:Y:S05]  /*af50*/  WARPSYNC.COLLECTIVE R75, `(.L_x_81) ;  /* 0x000000004b087348 */ /* 0x000fea0003c00000 */
[----:B------:R0:W1:Y:S02]  /*af60*/  SHFL.IDX P2, R68, R74, R71, R70 ;  /* 0x000000474a447389 */ /* 0x0000640000040046 */
[----:B01----:R-:W-:Y:S05]  /*af70*/  ENDCOLLECTIVE ;  /* 0x000000000000791b */ /* 0x003fea0003800000 */
.L_x_81:
[----:B------:R-:W-:Y:S02]  /*af80*/  MOV R74, R65 ;  /* 0x00000041004a7202 */ /* 0x000fe40000000f00 */
[----:B------:R-:W-:-:S07]  /*af90*/  MOV R64, R68 ;  /* 0x0000004400407202 */ /* 0x000fce0000000f00 */
[----:B------:R-:W-:Y:S05]  /*afa0*/  WARPSYNC.COLLECTIVE R75, `(.L_x_82) ;  /* 0x000000004b087348 */ /* 0x000fea0003c00000 */
[----:B------:R0:W1:Y:S02]  /*afb0*/  SHFL.IDX P2, R68, R74, R71, R70 ;  /* 0x000000474a447389 */ /* 0x0000640000040046 */
[----:B01----:R-:W-:Y:S05]  /*afc0*/  ENDCOLLECTIVE ;  /* 0x000000000000791b */ /* 0x003fea0003800000 */
.L_x_82:
[----:B------:R-:W-:Y:S02]  /*afd0*/  MOV R74, R66 ;  /* 0x00000042004a7202 */ /* 0x000fe40000000f00 */
[----:B------:R-:W-:-:S07]  /*afe0*/  MOV R196, R68 ;  /* 0x0000004400c47202 */ /* 0x000fce0000000f00 */
[----:B------:R-:W-:Y:S05]  /*aff0*/  WARPSYNC.COLLECTIVE R75, `(.L_x_83) ;  /* 0x000000004b087348 */ /* 0x000fea0003c00000 */
[----:B------:R0:W1:Y:S02]  /*b000*/  SHFL.IDX P2, R68, R74, R71, R70 ;  /* 0x000000474a447389 */ /* 0x0000640000040046 */
[----:B01----:R-:W-:Y:S05]  /*b010*/  ENDCOLLECTIVE ;  /* 0x000000000000791b */ /* 0x003fea0003800000 */
.L_x_83:
[----:B------:R-:W-:Y:S02]  /*b020*/  MOV R74, R67 ;  /* 0x00000043004a7202 */ /* 0x000fe40000000f00 */
[----:B------:R-:W-:-:S07]  /*b030*/  MOV R66, R68 ;  /* 0x0000004400427202 */ /* 0x000fce0000000f00 */
[----:B------:R-:W-:Y:S05]  /*b040*/  WARPSYNC.COLLECTIVE R75, `(.L_x_84) ;  /* 0x000000004b087348 */ /* 0x000fea0003c00000 */
[----:B------:R0:W1:Y:S02]  /*b050*/  SHFL.IDX P2, R68, R74, R71, R70 ;  /* 0x000000474a447389 */ /* 0x0000640000040046 */
[----:B01----:R-:W-:Y:S05]  /*b060*/  ENDCOLLECTIVE ;  /* 0x000000000000791b */ /* 0x003fea0003800000 */
.L_x_84:
[----:B------:R-:W-:Y:S01]  /*b070*/  MOV R67, R68 ;  /* 0x0000004400437202 */ /* 0x000fe20000000f00 */
[----:B------:R-:W-:Y:S06]  /*b080*/  BRA `(.L_x_85) ;  /* 0xffffff94004c7947 */ /* 0x000fec000383ffff */
.L_x_13:
[----:B------:R-:W-:Y:S01]  /*b090*/  MOV R236, R224 ;  /* 0x000000e000ec7202 */ /* 0x000fe20000000f00 */
[----:B------:R-:W-:Y:S01]  /*b0a0*/  HFMA2 R233, -RZ, RZ, 0, 5.9604644775390625e-08 ;  /* 0x00000001ffe97431 */ /* 0x000fe200000001ff */
[----:B------:R-:W-:Y:S02]  /*b0b0*/  MOV R238, 0x1f ;  /* 0x0000001f00ee7802 */ /* 0x000fe40000000f00 */
[----:B------:R-:W-:-:S07]  /*b0c0*/  MOV R75, 0xffffffff ;  /* 0xffffffff004b7802 */ /* 0x000fce0000000f00 */
[----:B0-----:R-:W-:Y:S05]  /*b0d0*/  WARPSYNC.COLLECTIVE R75, `(.L_x_86) ;  /* 0x000000004b087348 */ /* 0x001fea0003c00000 */
[----:B------:R1:W2:Y:S02]  /*b0e0*/  SHFL.DOWN P0, R232, R236, R233, R238 ;  /* 0x080000e9ece87389 */ /* 0x0002a400000000ee */
[----:B012---:R-:W-:Y:S05]  /*b0f0*/  ENDCOLLECTIVE ;  /* 0x000000000000791b */ /* 0x007fea0003800000 */
.L_x_86:
[----:B------:R-:W-:Y:S02]  /*b100*/  MOV R236, R73 ;  /* 0x0000004900ec7202 */ /* 0x000fe40000000f00 */
[----:B------:R-:W-:-:S07]  /*b110*/  MOV R68, R232 ;  /* 0x000000e800447202 */ /* 0x000fce0000000f00 */
[----:B------:R-:W-:Y:S05]  /*b120*/  WARPSYNC.COLLECTIVE R75, `(.L_x_87) ;  /* 0x000000004b087348 */ /* 0x000fea0003c00000 */
[----:B------:R0:W1:Y:S02]  /*b130*/  SHFL.DOWN P0, R232, R236, R233, R238 ;  /* 0x080000e9ece87389 */ /* 0x00006400000000ee */
[----:B01----:R-:W-:Y:S05]  /*b140*/  ENDCOLLECTIVE ;  /* 0x000000000000791b */ /* 0x003fea0003800000 */
.L_x_87:
[----:B------:R-:W-:Y:S02]  /*b150*/  MOV R236, R72 ;  /* 0x0000004800ec7202 */ /* 0x000fe40000000f00 */
[----:B------:R-:W-:-:S07]  /*b160*/  MOV R70, R232 ;  /* 0x000000e800467202 */ /* 0x000fce0000000f00 */
[----:B------:R-:W-:Y:S05]  /*b170*/  WARPSYNC.COLLECTIVE R75, `(.L_x_88) ;  /* 0x000000004b087348 */ /* 0x000fea0003c00000 */
[----:B------:R0:W1:Y:S02]  /*b180*/  SHFL.DOWN P0, R232, R236, R233, R238 ;  /* 0x080000e9ece87389 */ /* 0x00006400000000ee */
[----:B01----:R-:W-:Y:S05]  /*b190*/  ENDCOLLECTIVE ;  /* 0x000000000000791b */ /* 0x003fea0003800000 */
.L_x_88:
[----:B------:R-:W-:Y:S02]  /*b1a0*/  MOV R236, R69 ;  /* 0x0000004500ec7202 */ /* 0x000fe40000000f00 */
[----:B------:R-:W-:-:S07]  /*b1b0*/  MOV R71, R232 ;  /* 0x000000e800477202 */ /* 0x000fce0000000f00 */
[----:B------:R-:W-:Y:S05]  /*b1c0*/  WARPSYNC.COLLECTIVE R75, `(.L_x_89) ;  /* 0x000000004b087348 */ /* 0x000fea0003c00000 */
[----:B------:R0:W1:Y:S02]  /*b1d0*/  SHFL.DOWN P0, R232, R236, R233, R238 ;  /* 0x080000e9ece87389 */ /* 0x00006400000000ee */
[----:B01----:R-:W-:Y:S05]  /*b1e0*/  ENDCOLLECTIVE ;  /* 0x000000000000791b */ /* 0x003fea0003800000 */
.L_x_89:
[----:B------:R-:W-:Y:S01]  /*b1f0*/  MOV R225, R232 ;  /* 0x000000e800e17202 */ /* 0x000fe20000000f00 */
[----:B------:R-:W-:Y:S06]  /*b200*/  BRA `(.L_x_90) ;  /* 0xffffffa800607947 */ /* 0x000fec000383ffff */
.L_x_16:
[----:B------:R-:W-:Y:S01]  /*b210*/  HFMA2 R233, -RZ, RZ, 0, 1.1920928955078125e-07 ;  /* 0x00000002ffe97431 */ /* 0x000fe200000001ff */
[----:B------:R-:W-:Y:S01]  /*b220*/  BSSY B0, `(.L_x_91) ;  /* 0x0000007000007945 */ /* 0x000fe20003800000 */
[----:B------:R-:W-:Y:S02]  /*b230*/  MOV R236, R224 ;  /* 0x000000e000ec7202 */ /* 0x000fe40000000f00 */
[----:B------:R-:W-:Y:S02]  /*b240*/  MOV R238, 0x1f ;  /* 0x0000001f00ee7802 */ /* 0x000fe40000000f00 */
[----:B------:R-:W-:-:S07]  /*b250*/  MOV R75, 0xffffffff ;  /* 0xffffffff004b7802 */ /* 0x000fce0000000f00 */
[----:B01234-:R-:W-:Y:S05]  /*b260*/  WARPSYNC.COLLECTIVE R75, `(.L_x_92) ;  /* 0x000000004b087348 */ /* 0x01ffea0003c00000 */
[----:B------:R0:W0:Y:S02]  /*b270*/  SHFL.DOWN P0, R232, R236, R233, R238 ;  /* 0x080000e9ece87389 */ /* 0x00002400000000ee */
[----:B01234-:R-:W-:Y:S05]  /*b280*/  ENDCOLLECTIVE ;  /* 0x000000000000791b */ /* 0x01ffea0003800000 */
.L_x_92:
[----:B------:R-:W-:Y:S05]  /*b290*/  BSYNC B0 ;  /* 0x0000000000007941 */ /* 0x000fea0003800000 */
.L_x_91:
[----:B------:R-:W-:Y:S01]  /*b2a0*/  MOV R236, R73 ;  /* 0x0000004900ec7202 */ /* 0x000fe20000000f00 */
[----:B------:R-:W-:Y:S01]  /*b2b0*/  HFMA2 R233, -RZ, RZ, 0, 1.1920928955078125e-07 ;  /* 0x00000002ffe97431 */ /* 0x000fe200000001ff */
[----:B------:R-:W-:Y:S02]  /*b2c0*/  MOV R238, 0x1f ;  /* 0x0000001f00ee7802 */ /* 0x000fe40000000f00 */
[----:B------:R-:W-:Y:S02]  /*b2d0*/  MOV R75, 0xffffffff ;  /* 0xffffffff004b7802 */ /* 0x000fe40000000f00 */
[----:B------:R-:W-:-:S07]  /*b2e0*/  MOV R68, R232 ;  /* 0x000000e800447202 */ /* 0x000fce0000000f00 */
[----:B------:R-:W-:Y:S05]  /*b2f0*/  WARPSYNC.COLLECTIVE R75, `(.L_x_93) ;  /* 0x000000004b087348 */ /* 0x000fea0003c00000 */
[----:B------:R0:W1:Y:S02]  /*b300*/  SHFL.DOWN P0, R232, R236, R233, R238 ;  /* 0x080000e9ece87389 */ /* 0x00006400000000ee */
[----:B01----:R-:W-:Y:S05]  /*b310*/  ENDCOLLECTIVE ;  /* 0x000000000000791b */ /* 0x003fea0003800000 */
.L_x_93:
[----:B------:R-:W-:Y:S02]  /*b320*/  MOV R236, R72 ;  /* 0x0000004800ec7202 */ /* 0x000fe40000000f00 */
[----:B------:R-:W-:-:S07]  /*b330*/  MOV R70, R232 ;  /* 0x000000e800467202 */ /* 0x000fce0000000f00 */
[----:B------:R-:W-:Y:S05]  /*b340*/  WARPSYNC.COLLECTIVE R75, `(.L_x_94) ;  /* 0x000000004b087348 */ /* 0x000fea0003c00000 */
[----:B------:R0:W1:Y:S02]  /*b350*/  SHFL.DOWN P0, R232, R236, R233, R238 ;  /* 0x080000e9ece87389 */ /* 0x00006400000000ee */
[----:B01----:R-:W-:Y:S05]  /*b360*/  ENDCOLLECTIVE ;  /* 0x000000000000791b */ /* 0x003fea0003800000 */
.L_x_94:
[----:B------:R-:W-:Y:S02]  /*b370*/  MOV R236, R69 ;  /* 0x0000004500ec7202 */ /* 0x000fe40000000f00 */
[----:B------:R-:W-:-:S07]  /*b380*/  MOV R71, R232 ;  /* 0x000000e800477202 */ /* 0x000fce0000000f00 */
[----:B------:R-:W-:Y:S05]  /*b390*/  WARPSYNC.COLLECTIVE R75, `(.L_x_95) ;  /* 0x000000004b087348 */ /* 0x000fea0003c00000 */
[----:B------:R0:W1:Y:S02]  /*b3a0*/  SHFL.DOWN P0, R232, R236, R233, R238 ;  /* 0x080000e9ece87389 */ /* 0x00006400000000ee */
[----:B01----:R-:W-:Y:S05]  /*b3b0*/  ENDCOLLECTIVE ;  /* 0x000000000000791b */ /* 0x003fea0003800000 */
.L_x_95:
[----:B------:R-:W-:Y:S01]  /*b3c0*/  MOV R225, R232 ;  /* 0x000000e800e17202 */ /* 0x000fe20000000f00 */
[----:B------:R-:W-:Y:S06]  /*b3d0*/  BRA `(.L_x_96) ;  /* 0xffffffa8003c7947 */ /* 0x000fec000383ffff */
.L_x_19:
[----:B------:R-:W-:Y:S01]  /*b3e0*/  HFMA2 R233, -RZ, RZ, 0, 2.384185791015625e-07 ;  /* 0x00000004ffe97431 */ /* 0x000fe200000001ff */
[----:B------:R-:W-:Y:S01]  /*b3f0*/  BSSY B0, `(.L_x_97) ;  /* 0x0000007000007945 */ /* 0x000fe20003800000 */
[----:B------:R-:W-:Y:S02]  /*b400*/  MOV R236, R224 ;  /* 0x000000e000ec7202 */ /* 0x000fe40000000f00 */
[----:B------:R-:W-:Y:S02]  /*b410*/  MOV R238, 0x1f ;  /* 0x0000001f00ee7802 */ /* 0x000fe40000000f00 */
[----:B------:R-:W-:-:S07]  /*b420*/  MOV R75, 0xffffffff ;  /* 0xffffffff004b7802 */ /* 0x000fce0000000f00 */
[----:B01234-:R-:W-:Y:S05]  /*b430*/  WARPSYNC.COLLECTIVE R75, `(.L_x_98) ;  /* 0x000000004b087348 */ /* 0x01ffea0003c00000 */
[----:B------:R0:W0:Y:S02]  /*b440*/  SHFL.DOWN P0, R232, R236, R233, R238 ;  /* 0x080000e9ece87389 */ /* 0x00002400000000ee */
[----:B01234-:R-:W-:Y:S05]  /*b450*/  ENDCOLLECTIVE ;  /* 0x000000000000791b */ /* 0x01ffea0003800000 */
.L_x_98:
[----:B------:R-:W-:Y:S05]  /*b460*/  BSYNC B0 ;  /* 0x0000000000007941 */ /* 0x000fea0003800000 */
.L_x_97:
[----:B------:R-:W-:Y:S01]  /*b470*/  MOV R236, R73 ;  /* 0x0000004900ec7202 */ /* 0x000fe20000000f00 */
[----:B------:R-:W-:Y:S01]  /*b480*/  HFMA2 R233, -RZ, RZ, 0, 2.384185791015625e-07 ;  /* 0x00000004ffe97431 */ /* 0x000fe200000001ff */
[----:B------:R-:W-:Y:S02]  /*b490*/  MOV R238, 0x1f ;  /* 0x0000001f00ee7802 */ /* 0x000fe40000000f00 */
[----:B------:R-:W-:Y:S02]  /*b4a0*/  MOV R75, 0xffffffff ;  /* 0xffffffff004b7802 */ /* 0x000fe40000000f00 */
[----:B------:R-:W-:-:S07]  /*b4b0*/  MOV R68, R232 ;  /* 0x000000e800447202 */ /* 0x000fce0000000f00 */
[----:B------:R-:W-:Y:S05]  /*b4c0*/  WARPSYNC.COLLECTIVE R75, `(.L_x_99) ;  /* 0x000000004b087348 */ /* 0x000fea0003c00000 */
[----:B------:R0:W1:Y:S02]  /*b4d0*/  SHFL.DOWN P0, R232, R236, R233, R238 ;  /* 0x080000e9ece87389 */ /* 0x00006400000000ee */
[----:B01----:R-:W-:Y:S05]  /*b4e0*/  ENDCOLLECTIVE ;  /* 0x000000000000791b */ /* 0x003fea0003800000 */
.L_x_99:
[----:B------:R-:W-:Y:S02]  /*b4f0*/  MOV R236, R72 ;  /* 0x0000004800ec7202 */ /* 0x000fe40000000f00 */
[----:B------:R-:W-:-:S07]  /*b500*/  MOV R70, R232 ;  /* 0x000000e800467202 */ /* 0x000fce0000000f00 */
[----:B------:R-:W-:Y:S05]  /*b510*/  WARPSYNC.COLLECTIVE R75, `(.L_x_100) ;  /* 0x000000004b087348 */ /* 0x000fea0003c00000 */
[----:B------:R0:W1:Y:S02]  /*b520*/  SHFL.DOWN P0, R232, R236, R233, R238 ;  /* 0x080000e9ece87389 */ /* 0x00006400000000ee */
[----:B01----:R-:W-:Y:S05]  /*b530*/  ENDCOLLECTIVE ;  /* 0x000000000000791b */ /* 0x003fea0003800000 */
.L_x_100:
[----:B------:R-:W-:Y:S02]  /*b540*/  MOV R236, R69 ;  /* 0x0000004500ec7202 */ /* 0x000fe40000000f00 */
[----:B------:R-:W-:-:S07]  /*b550*/  MOV R71, R232 ;  /* 0x000000e800477202 */ /* 0x000fce0000000f00 */
[----:B------:R-:W-:Y:S05]  /*b560*/  WARPSYNC.COLLECTIVE R75, `(.L_x_101) ;  /* 0x000000004b087348 */ /* 0x000fea0003c00000 */
[----:B------:R0:W1:Y:S02]  /*b570*/  SHFL.DOWN P0, R232, R236, R233, R238 ;  /* 0x080000e9ece87389 */ /* 0x00006400000000ee */
[----:B01----:R-:W-:Y:S05]  /*b580*/  ENDCOLLECTIVE ;  /* 0x000000000000791b */ /* 0x003fea0003800000 */
.L_x_101:
[----:B------:R-:W-:Y:S01]  /*b590*/  MOV R225, R232 ;  /* 0x000000e800e17202 */ /* 0x000fe20000000f00 */
[----:B------:R-:W-:Y:S06]  /*b5a0*/  BRA `(.L_x_102) ;  /* 0xffffffa800187947 */ /* 0x000fec000383ffff */
.L_x_22:
[----:B------:R-:W-:Y:S01]  /*b5b0*/  HFMA2 R233, -RZ, RZ, 0, 4.76837158203125e-07 ;  /* 0x00000008ffe97431 */ /* 0x000fe200000001ff */
[----:B------:R-:W-:Y:S01]  /*b5c0*/  BSSY B0, `(.L_x_103) ;  /* 0x0000007000007945 */ /* 0x000fe20003800000 */
[----:B------:R-:W-:Y:S02]  /*b5d0*/  MOV R236, R224 ;  /* 0x000000e000ec7202 */ /* 0x000fe40000000f00 */
[----:B------:R-:W-:Y:S02]  /*b5e0*/  MOV R238, 0x1f ;  /* 0x0000001f00ee7802 */ /* 0x000fe40000000f00 */
[----:B------:R-:W-:-:S07]  /*b5f0*/  MOV R75, 0xffffffff ;  /* 0xffffffff004b7802 */ /* 0x000fce0000000f00 */
[----:B01234-:R-:W-:Y:S05]  /*b600*/  WARPSYNC.COLLECTIVE R75, `(.L_x_104) ;  /* 0x000000004b087348 */ /* 0x01ffea0003c00000 */
[----:B------:R0:W0:Y:S02]  /*b610*/  SHFL.DOWN P0, R232, R236, R233, R238 ;  /* 0x080000e9ece87389 */ /* 0x00002400000000ee */
[----:B01234-:R-:W-:Y:S05]  /*b620*/  ENDCOLLECTIVE ;  /* 0x000000000000791b */ /* 0x01ffea0003800000 */
.L_x_104:
[----:B------:R-:W-:Y:S05]  /*b630*/  BSYNC B0 ;  /* 0x0000000000007941 */ /* 0x000fea0003800000 */
.L_x_103:
[----:B------:R-:W-:Y:S01]  /*b640*/  MOV R236, R73 ;  /* 0x0000004900ec7202 */ /* 0x000fe20000000f00 */
[----:B------:R-:W-:Y:S01]  /*b650*/  HFMA2 R233, -RZ, RZ, 0, 4.76837158203125e-07 ;  /* 0x00000008ffe97431 */ /* 0x000fe200000001ff */
[----:B------:R-:W-:Y:S02]  /*b660*/  MOV R238, 0x1f ;  /* 0x0000001f00ee7802 */ /* 0x000fe40000000f00 */
[----:B------:R-:W-:Y:S02]  /*b670*/  MOV R75, 0xffffffff ;  /* 0xffffffff004b7802 */ /* 0x000fe40000000f00 */
[----:B------:R-:W-:-:S07]  /*b680*/  MOV R68, R232 ;  /* 0x000000e800447202 */ /* 0x000fce0000000f00 */
[----:B------:R-:W-:Y:S05]  /*b690*/  WARPSYNC.COLLECTIVE R75, `(.L_x_105) ;  /* 0x000000004b087348 */ /* 0x000fea0003c00000 */
[----:B------:R0:W1:Y:S02]  /*b6a0*/  SHFL.DOWN P0, R232, R236, R233, R238 ;  /* 0x080000e9ece87389 */ /* 0x00006400000000ee */
[----:B01----:R-:W-:Y:S05]  /*b6b0*/  ENDCOLLECTIVE ;  /* 0x000000000000791b */ /* 0x003fea0003800000 */
.L_x_105:
[----:B------:R-:W-:Y:S02]  /*b6c0*/  MOV R236, R72 ;  /* 0x0000004800ec7202 */ /* 0x000fe40000000f00 */
[----:B------:R-:W-:-:S07]  /*b6d0*/  MOV R70, R232 ;  /* 0x000000e800467202 */ /* 0x000fce0000000f00 */
[----:B------:R-:W-:Y:S05]  /*b6e0*/  WARPSYNC.COLLECTIVE R75, `(.L_x_106) ;  /* 0x000000004b087348 */ /* 0x000fea0003c00000 */
[----:B------:R0:W1:Y:S02]  /*b6f0*/  SHFL.DOWN P0, R232, R236, R233, R238 ;  /* 0x080000e9ece87389 */ /* 0x00006400000000ee */
[----:B01----:R-:W-:Y:S05]  /*b700*/  ENDCOLLECTIVE ;  /* 0x000000000000791b */ /* 0x003fea0003800000 */
.L_x_106:
[----:B------:R-:W-:Y:S02]  /*b710*/  MOV R236, R69 ;  /* 0x0000004500ec7202 */ /* 0x000fe40000000f00 */
[----:B------:R-:W-:-:S07]  /*b720*/  MOV R71, R232 ;  /* 0x000000e800477202 */ /* 0x000fce0000000f00 */
[----:B------:R-:W-:Y:S05]  /*b730*/  WARPSYNC.COLLECTIVE R75, `(.L_x_107) ;  /* 0x000000004b087348 */ /* 0x000fea0003c00000 */
[----:B------:R0:W1:Y:S02]  /*b740*/  SHFL.DOWN P0, R232, R236, R233, R238 ;  /* 0x080000e9ece87389 */ /* 0x00006400000000ee */
[----:B01----:R-:W-:Y:S05]  /*b750*/  ENDCOLLECTIVE ;  /* 0x000000000000791b */ /* 0x003fea0003800000 */
.L_x_107:
[----:B------:R-:W-:Y:S01]  /*b760*/  MOV R225, R232 ;  /* 0x000000e800e17202 */ /* 0x000fe20000000f00 */
[----:B------:R-:W-:Y:S06]  /*b770*/  BRA `(.L_x_108) ;  /* 0xffffffa400f47947 */ /* 0x000fec000383ffff */
.L_x_25:
[----:B------:R-:W-:Y:S01]  /*b780*/  HFMA2 R233, -RZ, RZ, 0, 9.5367431640625e-07 ;  /* 0x00000010ffe97431 */ /* 0x000fe200000001ff */
[----:B------:R-:W-:Y:S01]  /*b790*/  BSSY B0, `(.L_x_109) ;  /* 0x0000007000007945 */ /* 0x000fe20003800000 */
[----:B------:R-:W-:Y:S02]  /*b7a0*/  MOV R236, R224 ;  /* 0x000000e000ec7202 */ /* 0x000fe40000000f00 */
[----:B------:R-:W-:Y:S02]  /*b7b0*/  MOV R238, 0x1f ;  /* 0x0000001f00ee7802 */ /* 0x000fe40000000f00 */
[----:B------:R-:W-:-:S07]  /*b7c0*/  MOV R75, 0xffffffff ;  /* 0xffffffff004b7802 */ /* 0x000fce0000000f00 */
[----:B01234-:R-:W-:Y:S05]  /*b7d0*/  WARPSYNC.COLLECTIVE R75, `(.L_x_110) ;  /* 0x000000004b087348 */ /* 0x01ffea0003c00000 */
[----:B------:R0:W0:Y:S02]  /*b7e0*/  SHFL.DOWN P0, R232, R236, R233, R238 ;  /* 0x080000e9ece87389 */ /* 0x00002400000000ee */
[----:B01234-:R-:W-:Y:S05]  /*b7f0*/  ENDCOLLECTIVE ;  /* 0x000000000000791b */ /* 0x01ffea0003800000 */
.L_x_110:
[----:B------:R-:W-:Y:S05]  /*b800*/  BSYNC B0 ;  /* 0x0000000000007941 */ /* 0x000fea0003800000 */
.L_x_109:
[----:B------:R-:W-:Y:S01]  /*b810*/  MOV R236, R73 ;  /* 0x0000004900ec7202 */ /* 0x000fe20000000f00 */
[----:B------:R-:W-:Y:S01]  /*b820*/  HFMA2 R233, -RZ, RZ, 0, 9.5367431640625e-07 ;  /* 0x00000010ffe97431 */ /* 0x000fe200000001ff */
[----:B------:R-:W-:Y:S02]  /*b830*/  MOV R238, 0x1f ;  /* 0x0000001f00ee7802 */ /* 0x000fe40000000f00 */
[----:B------:R-:W-:Y:S02]  /*b840*/  MOV R75, 0xffffffff ;  /* 0xffffffff004b7802 */ /* 0x000fe40000000f00 */
[----:B------:R-:W-:-:S07]  /*b850*/  MOV R68, R232 ;  /* 0x000000e800447202 */ /* 0x000fce0000000f00 */
[----:B------:R-:W-:Y:S05]  /*b860*/  WARPSYNC.COLLECTIVE R75, `(.L_x_111) ;  /* 0x000000004b087348 */ /* 0x000fea0003c00000 */
[----:B------:R0:W1:Y:S02]  /*b870*/  SHFL.DOWN P0, R232, R236, R233, R238 ;  /* 0x080000e9ece87389 */ /* 0x00006400000000ee */
[----:B01----:R-:W-:Y:S05]  /*b880*/  ENDCOLLECTIVE ;  /* 0x000000000000791b */ /* 0x003fea0003800000 */
.L_x_111:
[----:B------:R-:W-:Y:S02]  /*b890*/  MOV R236, R72 ;  /* 0x0000004800ec7202 */ /* 0x000fe40000000f00 */
[----:B------:R-:W-:-:S07]  /*b8a0*/  MOV R70, R232 ;  /* 0x000000e800467202 */ /* 0x000fce0000000f00 */
[----:B------:R-:W-:Y:S05]  /*b8b0*/  WARPSYNC.COLLECTIVE R75, `(.L_x_112) ;  /* 0x000000004b087348 */ /* 0x000fea0003c00000 */
[----:B------:R0:W1:Y:S02]  /*b8c0*/  SHFL.DOWN P0, R232, R236, R233, R238 ;  /* 0x080000e9ece87389 */ /* 0x00006400000000ee */
[----:B01----:R-:W-:Y:S05]  /*b8d0*/  ENDCOLLECTIVE ;  /* 0x000000000000791b */ /* 0x003fea0003800000 */
.L_x_112:
[----:B------:R-:W-:Y:S02]  /*b8e0*/  MOV R236, R69 ;  /* 0x0000004500ec7202 */ /* 0x000fe40000000f00 */
[----:B------:R-:W-:-:S07]  /*b8f0*/  MOV R71, R232 ;  /* 0x000000e800477202 */ /* 0x000fce0000000f00 */
[----:B------:R-:W-:Y:S05]  /*b900*/  WARPSYNC.COLLECTIVE R75, `(.L_x_113) ;  /* 0x000000004b087348 */ /* 0x000fea0003c00000 */
[----:B------:R0:W1:Y:S02]  /*b910*/  SHFL.DOWN P0, R232, R236, R233, R238 ;  /* 0x080000e9ece87389 */ /* 0x00006400000000ee */
[----:B01----:R-:W-:Y:S05]  /*b920*/  ENDCOLLECTIVE ;  /* 0x000000000000791b */ /* 0x003fea0003800000 */
.L_x_113:
[----:B------:R-:W-:Y:S01]  /*b930*/  MOV R74, R232 ;  /* 0x000000e8004a7202 */ /* 0x000fe20000000f00 */
[----:B------:R-:W-:Y:S06]  /*b940*/  BRA `(.L_x_114) ;  /* 0xffffffa400d07947 */ /* 0x000fec000383ffff */
.L_x_28:
[----:B0-----:R-:W-:Y:S01]  /*b950*/  HFMA2 R71, -RZ, RZ, 0, 0 ;  /* 0x00000000ff477431 */ /* 0x001fe200000001ff */
[----:B------:R-:W-:Y:S01]  /*b960*/  BSSY B0, `(.L_x_115) ;  /* 0x0000007000007945 */ /* 0x000fe20003800000 */
[----:B------:R-:W-:Y:S02]  /*b970*/  MOV R74, R224 ;  /* 0x000000e0004a7202 */ /* 0x000fe40000000f00 */
[----:B------:R-:W-:Y:S02]  /*b980*/  MOV R70, 0x1f ;  /* 0x0000001f00467802 */ /* 0x000fe40000000f00 */
[----:B------:R-:W-:-:S07]  /*b990*/  MOV R75, 0xffffffff ;  /* 0xffffffff004b7802 */ /* 0x000fce0000000f00 */
[----:B-1234-:R-:W-:Y:S05]  /*b9a0*/  WARPSYNC.COLLECTIVE R75, `(.L_x_116) ;  /* 0x000000004b087348 */ /* 0x01efea0003c00000 */
[----:B------:R0:W0:Y:S02]  /*b9b0*/  SHFL.IDX P2, R68, R74, R71, R70 ;  /* 0x000000474a447389 */ /* 0x0000240000040046 */
[----:B01234-:R-:W-:Y:S05]  /*b9c0*/  ENDCOLLECTIVE ;  /* 0x000000000000791b */ /* 0x01ffea0003800000 */
.L_x_116:
[----:B------:R-:W-:Y:S05]  /*b9d0*/  BSYNC B0 ;  /* 0x0000000000007941 */ /* 0x000fea0003800000 */
.L_x_115:
[----:B------:R-:W-:Y:S01]  /*b9e0*/  MOV R74, R73 ;  /* 0x00000049004a7202 */ /* 0x000fe20000000f00 */
[----:B------:R-:W-:Y:S01]  /*b9f0*/  HFMA2 R71, -RZ, RZ, 0, 0 ;  /* 0x00000000ff477431 */ /* 0x000fe200000001ff */
[----:B------:R-:W-:Y:S02]  /*ba00*/  MOV R70, 0x1f ;  /* 0x0000001f00467802 */ /* 0x000fe40000000f00 */
[----:B------:R-:W-:Y:S02]  /*ba10*/  MOV R75, 0xffffffff ;  /* 0xffffffff004b7802 */ /* 0x000fe40000000f00 */
[----:B------:R-:W-:Y:S02]  /*ba20*/  MOV R228, R68 ;  /* 0x0000004400e47202 */ /* 0x000fe40000000f00 */
[----:B------:R-:W-:-:S07]  /*ba30*/  MOV R236, R224 ;  /* 0x000000e000ec7202 */ /* 0x000fce0000000f00 */
[----:B------:R-:W-:Y:S05]  /*ba40*/  WARPSYNC.COLLECTIVE R75, `(.L_x_117) ;  /* 0x000000004b087348 */ /* 0x000fea0003c00000 */
[----:B------:R0:W1:Y:S02]  /*ba50*/  SHFL.IDX P2, R68, R74, R71, R70 ;  /* 0x000000474a447389 */ /* 0x0000640000040046 */
[----:B01----:R-:W-:Y:S05]  /*ba60*/  ENDCOLLECTIVE ;  /* 0x000000000000791b */ /* 0x003fea0003800000 */
.L_x_117:
[----:B------:R-:W-:Y:S02]  /*ba70*/  MOV R238, 0x1f ;  /* 0x0000001f00ee7802 */ /* 0x000fe40000000f00 */
[----:B------:R-:W-:Y:S02]  /*ba80*/  MOV R74, R72 ;  /* 0x00000048004a7202 */ /* 0x000fe40000000f00 */
[----:B------:R-:W-:-:S07]  /*ba90*/  MOV R225, R68 ;  /* 0x0000004400e17202 */ /* 0x000fce0000000f00 */
[----:B------:R-:W-:Y:S05]  /*baa0*/  WARPSYNC.COLLECTIVE R75, `(.L_x_118) ;  /* 0x000000004b087348 */ /* 0x000fea0003c00000 */
[----:B------:R0:W1:Y:S02]  /*bab0*/  SHFL.IDX P2, R68, R74, R71, R70 ;  /* 0x000000474a447389 */ /* 0x0000640000040046 */
[----:B01----:R-:W-:Y:S05]  /*bac0*/  ENDCOLLECTIVE ;  /* 0x000000000000791b */ /* 0x003fea0003800000 */
.L_x_118:
[-C--:B------:R-:W-:Y:S01]  /*bad0*/  FMUL.FTZ R227, R59, R225.reuse ;  /* 0x000000e13be37220 */ /* 0x080fe20000410000 */
[CC--:B------:R-:W-:Y:S01]  /*bae0*/  FMUL.FTZ R229, R57.reuse, R225.reuse ;  /* 0x000000e139e57220 */ /* 0x0c0fe20000410000 */
[----:B------:R-:W-:Y:S02]  /*baf0*/  FMUL.FTZ R226, R56, R225 ;  /* 0x000000e138e27220 */ /* 0x000fe40000410000 */
[-C--:B------:R-:W-:Y:S02]  /*bb00*/  FFMA.FTZ R227, R58, R228.reuse, -R227 ;  /* 0x000000e43ae37223 */ /* 0x080fe400000108e3 */
[-C--:B------:R-:W-:Y:S01]  /*bb10*/  FFMA.FTZ R226, R57, R228.reuse, R226 ;  /* 0x000000e439e27223 */ /* 0x080fe200000100e2 */
[----:B------:R-:W-:Y:S01]  /*bb20*/  MOV R74, R69 ;  /* 0x00000045004a7202 */ /* 0x000fe20000000f00 */
[----:B------:R-:W-:Y:S01]  /*bb30*/  FADD.FTZ R227, R68, R227 ;  /* 0x000000e344e37221 */ /* 0x000fe20000010000 */
[----:B------:R-:W-:Y:S01]  /*bb40*/  FMUL.FTZ R68, R58, R225 ;  /* 0x000000e13a447220 */ /* 0x000fe20000410000 */
[----:B------:R-:W-:-:S03]  /*bb50*/  FFMA.FTZ R225, R56, R228, -R229 ;  /* 0x000000e438e17223 */ /* 0x000fc600000108e5 */
[----:B------:R-:W-:-:S07]  /*bb60*/  FFMA.FTZ R228, R59, R228, R68 ;  /* 0x000000e43be47223 */ /* 0x000fce0000010044 */
[----:B------:R-:W-:Y:S05]  /*bb70*/  WARPSYNC.COLLECTIVE R75, `(.L_x_119) ;  /* 0x000000004b087348 */ /* 0x000fea0003c00000 */
[----:B------:R0:W1:Y:S02]  /*bb80*/  SHFL.IDX P2, R68, R74, R71, R70 ;  /* 0x000000474a447389 */ /* 0x0000640000040046 */
[----:B01----:R-:W-:Y:S05]  /*bb90*/  ENDCOLLECTIVE ;  /* 0x000000000000791b */ /* 0x003fea0003800000 */
.L_x_119:
[----:B------:R-:W-:Y:S02]  /*bba0*/  MOV R74, R56 ;  /* 0x00000038004a7202 */ /* 0x000fe40000000f00 */
[----:B------:R-:W-:-:S05]  /*bbb0*/  MOV R233, R68 ;  /* 0x0000004400e97202 */ /* 0x000fca0000000f00 */
[----:B------:R-:W-:Y:S01]  /*bbc0*/  FADD.FTZ R228, R233, R228 ;  /* 0x000000e4e9e47221 */ /* 0x000fe20000010000 */
[----:B------:R-:W-:-:S07]  /*bbd0*/  HFMA2 R233, -RZ, RZ, 0, 5.9604644775390625e-08 ;  /* 0x00000001ffe97431 */ /* 0x000fce00000001ff */
[----:B------:R-:W-:Y:S05]  /*bbe0*/  WARPSYNC.COLLECTIVE R75, `(.L_x_120) ;  /* 0x000000004b087348 */ /* 0x000fea0003c00000 */
[----:B------:R0:W1:Y:S02]  /*bbf0*/  SHFL.DOWN P0, R232, R236, R233, R238 ;  /* 0x080000e9ece87389 */ /* 0x00006400000000ee */
[----:B01----:R-:W-:Y:S05]  /*bc00*/  ENDCOLLECTIVE ;  /* 0x000000000000791b */ /* 0x003fea0003800000 */
.L_x_120:
[----:B------:R-:W-:Y:S02]  /*bc10*/  MOV R236, R73 ;  /* 0x0000004900ec7202 */ /* 0x000fe40000000f00 */
[----:B------:R-:W-:-:S07]  /*bc20*/  MOV R229, R232 ;  /* 0x000000e800e57202 */ /* 0x000fce0000000f00 */
[----:B------:R-:W-:Y:S05]  /*bc30*/  WARPSYNC.COLLECTIVE R75, `(.L_x_121) ;  /* 0x000000004b087348 */ /* 0x000fea0003c00000 */
[----:B------:R0:W1:Y:S02]  /*bc40*/  SHFL.DOWN P0, R232, R236, R233, R238 ;  /* 0x080000e9ece87389 */ /* 0x00006400000000ee */
[----:B01----:R-:W-:Y:S05]  /*bc50*/  ENDCOLLECTIVE ;  /* 0x000000000000791b */ /* 0x003fea0003800000 */
.L_x_121:
[----:B------:R-:W-:Y:S02]  /*bc60*/  MOV R236, R72 ;  /* 0x0000004800ec7202 */ /* 0x000fe40000000f00 */
[----:B------:R-:W-:-:S07]  /*bc70*/  MOV R230, R232 ;  /* 0x000000e800e67202 */ /* 0x000fce0000000f00 */
[----:B------:R-:W-:Y:S05]  /*bc80*/  WARPSYNC.COLLECTIVE R75, `(.L_x_122) ;  /* 0x000000004b087348 */ /* 0x000fea0003c00000 */
[----:B------:R0:W1:Y:S02]  /*bc90*/  SHFL.DOWN P0, R232, R236, R233, R238 ;  /* 0x080000e9ece87389 */ /* 0x00006400000000ee */
[----:B01----:R-:W-:Y:S05]  /*bca0*/  ENDCOLLECTIVE ;  /* 0x000000000000791b */ /* 0x003fea0003800000 */
.L_x_122:
[----:B------:R-:W-:Y:S02]  /*bcb0*/  MOV R236, R69 ;  /* 0x0000004500ec7202 */ /* 0x000fe40000000f00 */
[----:B------:R-:W-:-:S07]  /*bcc0*/  MOV R231, R232 ;  /* 0x000000e800e77202 */ /* 0x000fce0000000f00 */
[----:B------:R-:W-:Y:S05]  /*bcd0*/  WARPSYNC.COLLECTIVE R75, `(.L_x_123) ;  /* 0x000000004b087348 */ /* 0x000fea0003c00000 */
[----:B------:R0:W1:Y:S02]  /*bce0*/  SHFL.DOWN P0, R232, R236, R233, R238 ;  /* 0x080000e9ece87389 */ /* 0x00006400000000ee */
[----:B01----:R-:W-:Y:S05]  /*bcf0*/  ENDCOLLECTIVE ;  /* 0x000000000000791b */ /* 0x003fea0003800000 */
.L_x_123:
[----:B------:R-:W-:Y:S05]  /*bd00*/  WARPSYNC.COLLECTIVE R75, `(.L_x_124) ;  /* 0x000000004b087348 */ /* 0x000fea0003c00000 */
[----:B------:R0:W1:Y:S02]  /*bd10*/  SHFL.IDX P2, R68, R74, R71, R70 ;  /* 0x000000474a447389 */ /* 0x0000640000040046 */
[----:B01----:R-:W-:Y:S05]  /*bd20*/  ENDCOLLECTIVE ;  /* 0x000000000000791b */ /* 0x003fea0003800000 */
.L_x_124:
[----:B------:R-:W-:Y:S02]  /*bd30*/  MOV R74, R57 ;  /* 0x00000039004a7202 */ /* 0x000fe40000000f00 */
[----:B------:R-:W-:-:S07]  /*bd40*/  MOV R234, R68 ;  /* 0x0000004400ea7202 */ /* 0x000fce0000000f00 */
[----:B------:R-:W-:Y:S05]  /*bd50*/  WARPSYNC.COLLECTIVE R75, `(.L_x_125) ;  /* 0x000000004b087348 */ /* 0x000fea0003c00000 */
[----:B------:R0:W1:Y:S02]  /*bd60*/  SHFL.IDX P2, R68, R74, R71, R70 ;  /* 0x000000474a447389 */ /* 0x0000640000040046 */
[----:B01----:R-:W-:Y:S05]  /*bd70*/  ENDCOLLECTIVE ;  /* 0x000000000000791b */ /* 0x003fea0003800000 */
.L_x_125:
[----:B------:R-:W-:Y:S02]  /*bd80*/  MOV R74, R58 ;  /* 0x0000003a004a7202 */ /* 0x000fe40000000f00 */
[----:B------:R-:W-:-:S07]  /*bd90*/  MOV R235, R68 ;  /* 0x0000004400eb7202 */ /* 0x000fce0000000f00 */
[----:B------:R-:W-:Y:S05]  /*bda0*/  WARPSYNC.COLLECTIVE R75, `(.L_x_126) ;  /* 0x000000004b087348 */ /* 0x000fea0003c00000 */
[----:B------:R0:W1:Y:S02]  /*bdb0*/  SHFL.IDX P2, R68, R74, R71, R70 ;  /* 0x000000474a447389 */ /* 0x0000640000040046 */
[----:B01----:R-:W-:Y:S05]  /*bdc0*/  ENDCOLLECTIVE ;  /* 0x000000000000791b */ /* 0x003fea0003800000 */
.L_x_126:
[----:B------:R-:W-:Y:S02]  /*bdd0*/  MOV R69, R235 ;  /* 0x000000eb00457202 */ /* 0x000fe40000000f00 */
[----:B------:R-:W-:Y:S02]  /*bde0*/  MOV R74, R59 ;  /* 0x0000003b004a7202 */ /* 0x000fe40000000f00 */
[----:B------:R-:W-:-:S07]  /*bdf0*/  MOV R236, R68 ;  /* 0x0000004400ec7202 */ /* 0x000fce0000000f00 */
[----:B------:R-:W-:Y:S05]  /*be00*/  WARPSYNC.COLLECTIVE R75, `(.L_x_127) ;  /* 0x000000004b087348 */ /* 0x000fea0003c00000 */
[----:B------:R0:W1:Y:S02]  /*be10*/  SHFL.IDX P2, R68, R74, R71, R70 ;  /* 0x000000474a447389 */ /* 0x0000640000040046 */
[----:B01----:R-:W-:Y:S05]  /*be20*/  ENDCOLLECTIVE ;  /* 0x000000000000791b */ /* 0x003fea0003800000 */
.L_x_127:
[----:B------:R-:W-:Y:S02]  /*be30*/  MOV R237, R68 ;  /* 0x0000004400ed7202 */ /* 0x000fe40000000f00 */
[----:B------:R-:W-:Y:S01]  /*be40*/  MOV R68, R234 ;  /* 0x000000ea00447202 */ /* 0x000fe20000000f00 */
[----:B------:R-:W-:Y:S06]  /*be50*/  BRA `(.L_x_128) ;  /* 0xffffffa4002c7947 */ /* 0x000fec000383ffff */
.L_x_129:
[----:B------:R-:W-:-:S00]  /*be60*/  BRA `(.L_x_129) ;  /* 0xfffffffc00fc7947 */ /* 0x000fc0000383ffff */
[----:B------:R-:W-:-:S00]  /*be70*/  NOP ;  /* 0x0000000000007918 */ /* 0x000fc00000000000 */
        /* <DEDUP_REMOVED lines=8> */
.L_x_18663:


//--------------------- .text._Z25selective_scan_bwd_kernelI32Selective_Scan_bwd_kernel_traitsILi128ELi16ELb0ELb0ELb0ELb0ELb1EN3c104HalfENS1_7complexIfEEEEv12SSMParamsBwd --------------------------
	.section	.text._Z25selective_scan_bwd_kernelI32Selective_Scan_bwd_kernel_traitsILi128ELi16ELb0ELb0ELb0ELb0ELb1EN3c104HalfENS1_7complexIfEEEEv12SSMParamsBwd,"ax",@progbits
	.align	128
        .global         _Z25selective_scan_bwd_kernelI32Selective_Scan_bwd_kernel_traitsILi128ELi16ELb0ELb0ELb0ELb0ELb1EN3c104HalfENS1_7complexIfEEEEv12SSMParamsBwd
        .type           _Z25selective_scan_bwd_kernelI32Selective_Scan_bwd_kernel_traitsILi128ELi16ELb0ELb0ELb0ELb0ELb1EN3c104HalfENS1_7complexIfEEEEv12SSMParamsBwd,@function
        .size           _Z25selective_scan_bwd_kernelI32Selective_Scan_bwd_kernel_traitsILi128ELi16ELb0ELb0ELb0ELb0ELb1EN3c104HalfENS1_7complexIfEEEEv12SSMParamsBwd,(.L_x_18664 - _Z25selective_scan_bwd_kernelI32Selective_Scan_bwd_kernel_traitsILi128ELi16ELb0ELb0ELb0ELb0ELb1EN3c104HalfENS1_7complexIfEEEEv12SSMParamsBwd)
        .other          _Z25selective_scan_bwd_kernelI32Selective_Scan_bwd_kernel_traitsILi128ELi16ELb0ELb0ELb0ELb0ELb1EN3c104HalfENS1_7complexIfEEEEv12SSMParamsBwd,@"STO_CUDA_ENTRY STV_DEFAULT"
_Z25selective_scan_bwd_kernelI32Selective_Scan_bwd_kernel_traitsILi128ELi16ELb0ELb0ELb0ELb0ELb1EN3c104HalfENS1_7complexIfEEEEv12SSMParamsBwd:
.text._Z25selective_scan_bwd_kernelI32Selective_Scan_bwd_kernel_traitsILi128ELi16ELb0ELb0ELb0ELb0ELb1EN3c104HalfENS1_7complexIfEEEEv12SSMParamsBwd:
[----:B------:R-:W-:Y:S01]  /*0000*/  LDC R1, c[0x0][0x37c] ;  /* 0x0000df00ff017b82 */ /* 0x000fe20000000800 */
[----:B------:R-:W0:Y:S07]  /*0010*/  LDCU.64 UR4, c[0x0][0x458] ;  /* 0x00008b00ff0477ac */ /* 0x000e2e0008000a00 */
[----:B------:R-:W1:Y:S01]  /*0020*/  S2UR UR11, SR_CTAID.Y ;  /* 0x00000000000b79c3 */ /* 0x000e620000002600 */
[----:B------:R-:W2:Y:S01]  /*0030*/  LDCU.64 UR6, c[0x0][0x470] ;  /* 0x00008e00ff0677ac */ /* 0x000ea20008000a00 */
[----:B------:R-:W3:Y:S06]  /*0040*/  LDCU.64 UR32, c[0x0][0x358] ;  /* 0x00006b00ff2077ac */ /* 0x000eec0008000a00 */
[----:B------:R-:W4:Y:S01]  /*0050*/  S2UR UR16, SR_CTAID.X ;  /* 0x00000000001079c3 */ /* 0x000f220000002500 */
[----:B------:R-:W4:Y:S01]  /*0060*/  LDCU.128 UR12, c[0x0][0x3f0] ;  /* 0x00007e00ff0c77ac */ /* 0x000f220008000c00 */
[----:B------:R-:W5:Y:S01]  /*0070*/  LDCU.128 UR20, c[0x0][0x400] ;  /* 0x00008000ff1477ac */ /* 0x000f620008000c00 */
[----:B0-----:R-:W-:-:S02]  /*0080*/  UISETP.NE.U32.AND UP0, UPT, UR4, URZ, UPT ;  /* 0x000000ff0400728c */ /* 0x001fc4000bf05070 */
[----:B--2---:R-:W-:Y:S02]  /*0090*/  UISETP.NE.U32.AND UP1, UPT, UR6, URZ, UPT ;  /* 0x000000ff0600728c */ /* 0x004fe4000bf25070 */
[----:B------:R-:W-:Y:S02]  /*00a0*/  UISETP.NE.AND.EX UP0, UPT, UR5, URZ, UPT, UP0 ;  /* 0x000000ff0500728c */ /* 0x000fe4000bf05300 */
[----:B------:R-:W-:Y:S01]  /*00b0*/  UISETP.NE.AND.EX UP1, UPT, UR7, URZ, UPT, UP1 ;  /* 0x000000ff0700728c */ /* 0x000fe2000bf25310 */
[----:B------:R-:W0:Y:S03]  /*00c0*/  LDCU.64 UR24, c[0x0][0x480] ;  /* 0x00009000ff1877ac */ /* 0x000e260008000a00 */
[----:B------:R-:W-:Y:S02]  /*00d0*/  PLOP3.LUT P0, PT, PT, PT, UP0, 0x80, 0x8 ;  /* 0x000000000008781c */ /* 0x000fe40003f0f008 */
[----:B------:R-:W-:Y:S01]  /*00e0*/  PLOP3.LUT P1, PT, PT, PT, UP1, 0x80, 0x8 ;  /* 0x000000000008781c */ /* 0x000fe20003f2f018 */
[----:B------:R-:W2:Y:S02]  /*00f0*/  LDCU.64 UR18, c[0x0][0x498] ;  /* 0x00009300ff1277ac */ /* 0x000ea40008000a00 */
[----:B-1----:R-:W-:-:S02]  /*0100*/  @UP0 ULEA UR4, UP2, UR11, UR4, 0x2 ;  /* 0x000000040b040291 */ /* 0x002fc4000f8410ff */
[----:B------:R-:W-:Y:S02]  /*0110*/  @UP1 ULEA UR6, UP3, UR11, UR6, 0x2 ;  /* 0x000000060b061291 */ /* 0x000fe4000f8610ff */
[----:B------:R-:W-:Y:S02]  /*0120*/  @UP0 ULEA.HI.X UR5, UR11, UR5, URZ, 0x2, UP2 ;  /* 0x000000050b050291 */ /* 0x000fe400090f14ff */
[----:B------:R-:W-:Y:S01]  /*0130*/  @UP1 ULEA.HI.X UR7, UR11, UR7, URZ, 0x2, UP3 ;  /* 0x000000070b071291 */ /* 0x000fe200098f14ff */
[----:B------:R-:W-:Y:S01]  /*0140*/  MOV R2, UR4 ;  /* 0x0000000400027c02 */ /* 0x000fe20008000f00 */
[----:B------:R-:W1:Y:S01]  /*0150*/  LDCU UR27, c[0x0][0x394] ;  /* 0x00007280ff1b77ac */ /* 0x000e620008000800 */
[----:B------:R-:W-:Y:S02]  /*0160*/  MOV R4, UR6 ;  /* 0x0000000600047c02 */ /* 0x000fe40008000f00 */
[----:B------:R-:W-:Y:S01]  /*0170*/  MOV R3, UR5 ;  /* 0x0000000500037c02 */ /* 0x000fe20008000f00 */
[----:B------:R-:W1:Y:S01]  /*0180*/  LDCU.64 UR28, c[0x0][0x528] ;  /* 0x0000a500ff1c77ac */ /* 0x000e620008000a00 */
[----:B------:R-:W-:-:S03]  /*0190*/  MOV R5, UR7 ;  /* 0x0000000700057c02 */ /* 0x000fc60008000f00 */
[----:B---3--:R-:W3:Y:S04]  /*01a0*/  @P0 LDG.E R2, desc[UR32][R2.64] ;  /* 0x0000002002020981 */ /* 0x008ee8000c1e1900 */
[----:B------:R-:W3:Y:S01]  /*01b0*/  @P1 LDG.E R4, desc[UR32][R4.64] ;  /* 0x0000002004041981 */ /* 0x000ee2000c1e1900 */
[----:B----4-:R-:W-:Y:S01]  /*01c0*/  UIMAD.WIDE.U32 UR4, UR16, UR12, URZ ;  /* 0x0000000c100472a5 */ /* 0x010fe2000f8e00ff */
[----:B------:R-:W-:Y:S01]  /*01d0*/  HFMA2 R175, -RZ, RZ, 0, 0 ;  /* 0x00000000ffaf7431 */ /* 0x000fe200000001ff */
[----:B-----5:R-:W-:Y:S01]  /*01e0*/  UIMAD.WIDE.U32 UR6, UR16, UR20, URZ ;  /* 0x00000014100672a5 */ /* 0x020fe2000f8e00ff */
[----:B------:R-:W-:Y:S01]  /*01f0*/  MOV R173, RZ ;  /* 0x000000ff00ad7202 */ /* 0x000fe20000000f00 */
[----:B------:R-:W-:Y:S02]  /*0200*/  UIMAD UR5, UR16, UR13, UR5 ;  /* 0x0000000d100572a4 */ /* 0x000fe4000f8e0205 */
[----:B------:R-:W-:-:S02]  /*0210*/  UIMAD UR7, UR16, UR21, UR7 ;  /* 0x00000015100772a4 */ /* 0x000fc4000f8e0207 */
[----:B------:R-:W-:Y:S02]  /*0220*/  UIMAD.WIDE.U32 UR8, UR11, UR14, UR4 ;  /* 0x0000000e0b0872a5 */ /* 0x000fe4000f8e0004 */
[----:B0-----:R-:W-:Y:S02]  /*0230*/  UISETP.NE.U32.AND UP0, UPT, UR24, URZ, UPT ;  /* 0x000000ff1800728c */ /* 0x001fe4000bf05070 */
[----:B------:R-:W-:Y:S02]  /*0240*/  UIMAD UR17, UR11, UR15, UR9 ;  /* 0x0000000f0b1172a4 */ /* 0x000fe4000f8e0209 */
[----:B--2---:R-:W-:Y:S02]  /*0250*/  UIMAD.WIDE.U32 UR14, UR16, UR18, URZ ;  /* 0x00000012100e72a5 */ /* 0x004fe4000f8e00ff */
[----:B------:R-:W-:Y:S02]  /*0260*/  UISETP.NE.AND.EX UP0, UPT, UR25, URZ, UPT, UP0 ;  /* 0x000000ff1900728c */ /* 0x000fe4000bf05300 */
[----:B------:R-:W-:Y:S01]  /*0270*/  UIMAD.WIDE.U32 UR12, UR11, UR22, UR6 ;  /* 0x000000160b0c72a5 */ /* 0x000fe2000f8e0006 */
[----:B------:R-:W0:Y:S01]  /*0280*/  LDCU.128 UR4, c[0x0][0x460] ;  /* 0x00008c00ff0477ac */ /* 0x000e220008000c00 */
[----:B------:R-:W-:-:S02]  /*0290*/  UIMAD UR9, UR16, UR19, UR15 ;  /* 0x00000013100972a4 */ /* 0x000fc4000f8e020f */
[----:B-1----:R-:W-:-:S05]  /*02a0*/  ULEA UR10, UR27, 0xfffff800, 0xb ;  /* 0xfffff8001b0a7891 */ /* 0x002fca000f8e58ff */
[----:B------:R-:W1:Y:S01]  /*02b0*/  @UP0 LDCU UR15, c[0x0][0x384] ;  /* 0x00007080ff0f07ac */ /* 0x000e620008000800 */
[----:B------:R-:W2:Y:S01]  /*02c0*/  LDCU.64 UR18, c[0x0][0x4a0] ;  /* 0x00009400ff1277ac */ /* 0x000ea20008000a00 */
[----:B------:R-:W-:Y:S01]  /*02d0*/  UIMAD UR24, UR11, UR23, UR13 ;  /* 0x000000170b1872a4 */ /* 0x000fe2000f8e020d */
[----:B------:R-:W4:Y:S01]  /*02e0*/  @UP0 LDCU UR20, c[0x0][0x38c] ;  /* 0x00007180ff1407ac */ /* 0x000f220008000800 */
[----:B------:R-:W-:Y:S02]  /*02f0*/  UIADD3 UR22, UP1, UPT, UR10, UR8, URZ ;  /* 0x000000080a167290 */ /* 0x000fe4000ff3e0ff */
[----:B------:R-:W-:Y:S01]  /*0300*/  USHF.R.S32.HI UR13, URZ, 0x1f, UR10 ;  /* 0x0000001fff0d7899 */ /* 0x000fe2000801140a */
[----:B------:R-:W5:Y:S01]  /*0310*/  @UP0 LDCU.64 UR30, c[0x0][0x480] ;  /* 0x00009000ff1e07ac */ /* 0x000f620008000a00 */
[----:B0-----:R-:W-:Y:S02]  /*0320*/  ULEA UR21, UP2, UR22, UR4, 0x1 ;  /* 0x0000000416157291 */ /* 0x001fe4000f8408ff */
[----:B------:R-:W-:-:S02]  /*0330*/  UIADD3.X UR4, UPT, UPT, UR13, UR17, URZ, UP1, !UPT ;  /* 0x000000110d047290 */ /* 0x000fc40008ffe4ff */
[----:B------:R-:W-:Y:S02]  /*0340*/  UIADD3 UR12, UP3, UPT, UR10, UR12, URZ ;  /* 0x0000000c0a0c7290 */ /* 0x000fe4000ff7e0ff */
[----:B------:R-:W-:Y:S02]  /*0350*/  ULEA.HI.X UR22, UR22, UR5, UR4, 0x1, UP2 ;  /* 0x0000000516167291 */ /* 0x000fe400090f0c04 */
[----:B-1----:R-:W-:Y:S01]  /*0360*/  @UP0 UIMAD UR4, UR16, UR15, UR11 ;  /* 0x0000000f100402a4 */ /* 0x002fe2000f8e020b */
[----:B------:R-:W-:Y:S01]  /*0370*/  UMOV UR8, UR14 ;  /* 0x0000000e00087c82 */ /* 0x000fe20008000000 */
[----:B------:R-:W-:Y:S02]  /*0380*/  ULEA UR23, UP4, UR12, UR6, 0x1 ;  /* 0x000000060c177291 */ /* 0x000fe4000f8808ff */
[----:B------:R-:W-:Y:S02]  /*0390*/  @UP0 UIMAD UR4, UR4, UR27, URZ ;  /* 0x0000001b040402a4 */ /* 0x000fe4000f8e02ff */
[----:B--2---:R-:W-:-:S02]  /*03a0*/  UIMAD.WIDE.U32 UR8, UR11, UR18, UR8 ;  /* 0x000000120b0872a5 */ /* 0x004fc4000f8e0008 */
[----:B----4-:R-:W-:Y:S01]  /*03b0*/  @UP0 UIMAD UR6, UR4, UR20, URZ ;  /* 0x00000014040602a4 */ /* 0x010fe2000f8e02ff */
[----:B------:R-:W-:Y:S02]  /*03c0*/  UMOV UR5, URZ ;  /* 0x000000ff00057c82 */ /* 0x000fe40008000000 */
[----:B------:R-:W-:Y:S01]  /*03d0*/  UMOV UR4, URZ ;  /* 0x000000ff00047c82 */ /* 0x000fe20008000000 */
[----:B-----5:R-:W-:Y:S02]  /*03e0*/  @UP0 UIMAD.WIDE UR4, UR6, 0x10, UR30 ;  /* 0x00000010060408a5 */ /* 0x020fe4000f8e021e */
[----:B------:R-:W-:Y:S02]  /*03f0*/  UIMAD UR26, UR11, UR19, UR9 ;  /* 0x000000130b1a72a4 */ /* 0x000fe4000f8e0209 */
[----:B------:R-:W-:Y:S02]  /*0400*/  UIADD3 UR10, UP1, UPT, UR10, UR8, URZ ;  /* 0x000000080a0a7290 */ /* 0x000fe4000ff3e0ff */
[----:B------:R-:W-:Y:S01]  /*0410*/  UISETP.GE.AND UP0, UPT, UR27, 0x1, UPT ;  /* 0x000000011b00788c */ /* 0x000fe2000bf06270 */
[----:B------:R-:W-:Y:S01]  /*0420*/  UMOV UR8, URZ ;  /* 0x000000ff00087c82 */ /* 0x000fe20008000000 */
[----:B------:R-:W-:Y:S01]  /*0430*/  UMOV UR9, URZ ;  /* 0x000000ff00097c82 */ /* 0x000fe20008000000 */
[----:B------:R-:W-:-:S02]  /*0440*/  UIADD3.X UR26, UPT, UPT, UR13, UR26, URZ, UP1, !UPT ;  /* 0x0000001a0d1a7290 */ /* 0x000fc40008ffe4ff */
[----:B------:R-:W-:Y:S02]  /*0450*/  UIADD3.X UR24, UPT, UPT, UR13, UR24, URZ, UP3, !UPT ;  /* 0x000000180d187290 */ /* 0x000fe40009ffe4ff */
[----:B------:R-:W-:Y:S02]  /*0460*/  ULEA UR25, UP1, UR10, UR28, 0x1 ;  /* 0x0000001c0a197291 */ /* 0x000fe4000f8208ff */
[----:B------:R-:W-:Y:S02]  /*0470*/  ULEA.HI.X UR24, UR12, UR7, UR24, 0x1, UP4 ;  /* 0x000000070c187291 */ /* 0x000fe4000a0f0c18 */
[----:B------:R-:W-:Y:S01]  /*0480*/  ULEA.HI.X UR26, UR10, UR29, UR26, 0x1, UP1 ;  /* 0x0000001d0a1a7291 */ /* 0x000fe200088f0c1a */
[----:B---3--:R-:W-:Y:S02]  /*0490*/  @P0 R2UR UR8, R2 ;  /* 0x00000000020802ca */ /* 0x008fe400000e0000 */
[----:B------:R-:W-:Y:S01]  /*04a0*/  @P1 R2UR UR9, R4 ;  /* 0x00000000040912ca */ /* 0x000fe200000e0000 */
[----:B------:R-:W-:-:S14]  /*04b0*/  BRA.U !UP0, `(.L_x_130) ;  /* 0x000000b508447547 */ /* 0x000fdc000b800000 */
[----:B------:R-:W0:Y:S01]  /*04c0*/  S2R R172, SR_TID.X ;  /* 0x0000000000ac7919 */ /* 0x000e220000002100 */
[----:B------:R-:W-:Y:S01]  /*04d0*/  MOV R173, RZ ;  /* 0x000000ff00ad7202 */ /* 0x000fe20000000f00 */
[----:B------:R-:W1:Y:S01]  /*04e0*/  LDCU UR20, c[0x0][0x394] ;  /* 0x00007280ff1477ac */ /* 0x000e620008000800 */
[----:B------:R-:W-:Y:S02]  /*04f0*/  MOV R175, RZ ;  /* 0x000000ff00af7202 */ /* 0x000fe40000000f00 */
[C---:B0-----:R-:W-:Y:S02]  /*0500*/  SHF.L.U32 R3, R172.reuse, 0x4, RZ ;  /* 0x00000004ac037819 */ /* 0x041fe400000006ff */
[----:B------:R-:W-:-:S04]  /*0510*/  LOP3.LUT R0, R172, 0x1f, RZ, 0xc0, !PT ;  /* 0x0000001fac007812 */ /* 0x000fc800078ec0ff */
[----:B-1----:R-:W-:-:S07]  /*0520*/  LOP3.LUT R27, R0, 0x3e00, R3, 0xf8, !PT ;  /* 0x00003e00001b7812 */ /* 0x002fce00078ef803 */
.L_x_167:
[----:B0-----:R-:W0:Y:S01]  /*0530*/  S2UR UR27, SR_CTAID.X ;  /* 0x00000000001b79c3 */ /* 0x001e220000002500 */
[----:B------:R-:W0:Y:S01]  /*0540*/  LDCU.128 UR16, c[0x0][0x410] ;  /* 0x00008200ff1077ac */ /* 0x000e220008000c00 */
[----:B------:R-:W-:Y:S02]  /*0550*/  SHF.L.U32 R2, R172, 0x4, RZ ;  /* 0x00000004ac027819 */ /* 0x000fe400000006ff */
[----:B------:R-:W-:Y:S01]  /*0560*/  MOV R6, UR21 ;  /* 0x0000001500067c02 */ /* 0x000fe20008000f00 */
[----:B------:R-:W1:Y:S01]  /*0570*/  LDCU.128 UR12, c[0x0][0x420] ;  /* 0x00008400ff0c77ac */ /* 0x000e620008000c00 */
[----:B------:R-:W-:Y:S02]  /*0580*/  LOP3.LUT R45, R2, 0x3e00, RZ, 0xc0, !PT ;  /* 0x00003e00022d7812 */ /* 0x000fe400078ec0ff */
[----:B------:R-:W-:Y:S01]  /*0590*/  MOV R7, UR22 ;  /* 0x0000001600077c02 */ /* 0x000fe20008000f00 */
[----:B------:R-:W2:Y:S01]  /*05a0*/  LDCU UR10, c[0x0][0x388] ;  /* 0x00007100ff0a77ac */ /* 0x000ea20008000800 */
[----:B------:R-:W-:-:S02]  /*05b0*/  LOP3.LUT R10, R45, R0, RZ, 0xfc, !PT ;  /* 0x000000002d0a7212 */ /* 0x000fc400078efcff */
[----:B------:R-:W-:Y:S01]  /*05c0*/  LOP3.LUT R25, R45, 0x20, R0, 0xfe, !PT ;  /* 0x000000202d197812 */ /* 0x000fe200078efe00 */
[----:B------:R-:W-:Y:S01]  /*05d0*/  ULEA UR6, UR20, 0xfffff800, 0xb ;  /* 0xfffff80014067891 */ /* 0x000fe2000f8e58ff */
[----:B------:R-:W-:Y:S01]  /*05e0*/  PRMT R28, RZ, 0x7610, R28 ;  /* 0x00007610ff1c7816 */ /* 0x000fe2000000001c */
[----:B------:R-:W-:Y:S01]  /*05f0*/  UMOV UR7, URZ ;  /* 0x000000ff00077c82 */ /* 0x000fe20008000000 */
[----:B------:R-:W3:Y:S01]  /*0600*/  LDCU.64 UR34, c[0x0][0x488] ;  /* 0x00009100ff2277ac */ /* 0x000ee20008000a00 */
[----:B------:R-:W-:Y:S02]  /*0610*/  PRMT R34, RZ, 0x7610, R34 ;  /* 0x00007610ff227816 */ /* 0x000fe40000000022 */
[----:B------:R-:W-:Y:S01]  /*0620*/  PRMT R29, RZ, 0x7610, R29 ;  /* 0x00007610ff1d7816 */ /* 0x000fe2000000001d */
[----:B----4-:R-:W4:Y:S01]  /*0630*/  LDCU.64 UR36, c[0x0][0x478] ;  /* 0x00008f00ff2477ac */ /* 0x010f220008000a00 */
[----:B------:R-:W-:Y:S02]  /*0640*/  PRMT R37, RZ, 0x7610, R37 ;  /* 0x00007610ff257816 */ /* 0x000fe40000000025 */
[----:B------:R-:W-:Y:S01]  /*0650*/  PRMT R35, RZ, 0x7610, R35 ;  /* 0x00007610ff237816 */ /* 0x000fe20000000023 */
[----:B0-----:R-:W-:Y:S01]  /*0660*/  UIMAD.WIDE.U32 UR28, UR27, UR16, UR6 ;  /* 0x000000101b1c72a5 */ /* 0x001fe2000f8e0006 */
[----:B------:R-:W-:Y:S01]  /*0670*/  PRMT R32, RZ, 0x7610, R32 ;  /* 0x00007610ff207816 */ /* 0x000fe20000000020 */
[----:B-1----:R-:W-:Y:S01]  /*0680*/  UIMAD.WIDE.U32 UR30, UR27, UR12, UR6 ;  /* 0x0000000c1b1e72a5 */ /* 0x002fe2000f8e0006 */
[----:B------:R-:W-:Y:S01]  /*0690*/  PRMT R33, RZ, 0x7610, R33 ;  /* 0x00007610ff217816 */ /* 0x000fe20000000021 */
[----:B------:R-:W-:Y:S01]  /*06a0*/  UIMAD UR29, UR27, UR17, UR29 ;  /* 0x000000111b1d72a4 */ /* 0x000fe2000f8e021d */
[----:B------:R-:W-:Y:S01]  /*06b0*/  PRMT R30, RZ, 0x7610, R30 ;  /* 0x00007610ff1e7816 */ /* 0x000fe2000000001e */
[----:B------:R-:W-:Y:S01]  /*06c0*/  UIMAD UR17, UR27, UR13, UR31 ;  /* 0x0000000d1b1172a4 */ /* 0x000fe2000f8e021f */
[----:B------:R-:W-:Y:S01]  /*06d0*/  PRMT R31, RZ, 0x7610, R31 ;  /* 0x00007610ff1f7816 */ /* 0x000fe2000000001f */
[----:B------:R-:W-:Y:S01]  /*06e0*/  UIMAD.WIDE.U32 UR12, UR11, UR18, UR28 ;  /* 0x000000120b0c72a5 */ /* 0x000fe2000f8e001c */
[----:B------:R-:W-:Y:S01]  /*06f0*/  PRMT R36, RZ, 0x7610, R36 ;  /* 0x00007610ff247816 */ /* 0x000fe20000000024 */
[----:B------:R-:W-:Y:S01]  /*0700*/  UMOV UR16, UR30 ;  /* 0x0000001e00107c82 */ /* 0x000fe20008000000 */
[----:B------:R-:W-:Y:S01]  /*0710*/  PRMT R39, RZ, 0x7610, R39 ;  /* 0x00007610ff277816 */ /* 0x000fe20000000027 */
[----:B------:R-:W-:Y:S01]  /*0720*/  UIMAD.WIDE.U32 UR16, UR11, UR14, UR16 ;  /* 0x0000000e0b1072a5 */ /* 0x000fe2000f8e0010 */
[----:B------:R-:W-:Y:S01]  /*0730*/  PRMT R38, RZ, 0x7610, R38 ;  /* 0x00007610ff267816 */ /* 0x000fe20000000026 */
[----:B------:R-:W-:Y:S01]  /*0740*/  UIMAD UR19, UR11, UR19, UR13 ;  /* 0x000000130b1372a4 */ /* 0x000fe2000f8e020d */
[C---:B------:R-:W-:Y:S01]  /*0750*/  IADD3 R5, P0, PT, R10.reuse, UR12, RZ ;  /* 0x0000000c0a057c10 */ /* 0x040fe2000ff1e0ff */
[----:B------:R-:W-:Y:S01]  /*0760*/  UIMAD UR15, UR11, UR15, UR17 ;  /* 0x0000000f0b0f72a4 */ /* 0x000fe2000f8e0211 */
[----:B------:R-:W-:Y:S01]  /*0770*/  PRMT R41, RZ, 0x7610, R41 ;  /* 0x00007610ff297816 */ /* 0x000fe20000000029 */
[----:B--2---:R-:W-:Y:S01]  /*0780*/  UIADD3 UR13, UPT, UPT, -UR6, UR10, URZ ;  /* 0x0000000a060d7290 */ /* 0x004fe2000fffe1ff */
[----:B------:R-:W-:-:S02]  /*0790*/  IADD3 R3, P1, PT, R10, UR16, RZ ;  /* 0x000000100a037c10 */ /* 0x000fc4000ff3e0ff */
[----:B------:R-:W-:Y:S02]  /*07a0*/  PRMT R40, RZ, 0x7610, R40 ;  /* 0x00007610ff287816 */ /* 0x000fe40000000028 */
[----:B------:R-:W-:Y:S02]  /*07b0*/  PRMT R43, RZ, 0x7610, R43 ;  /* 0x00007610ff2b7816 */ /* 0x000fe4000000002b */
[----:B------:R-:W-:Y:S01]  /*07c0*/  PRMT R42, RZ, 0x7610, R42 ;  /* 0x00007610ff2a7816 */ /* 0x000fe2000000002a */
[----:B------:R-:W-:Y:S01]  /*07d0*/  BAR.SYNC.DEFER_BLOCKING 0x0 ;  /* 0x0000000000007b1d */ /* 0x000fe20000010000 */
[----:B------:R-:W-:Y:S02]  /*07e0*/  IADD3.X R12, PT, PT, RZ, UR19, RZ, P0, !PT ;  /* 0x00000013ff0c7c10 */ /* 0x000fe400087fe4ff */
[----:B------:R-:W-:Y:S02]  /*07f0*/  IADD3.X R8, PT, PT, RZ, UR15, RZ, P1, !PT ;  /* 0x0000000fff087c10 */ /* 0x000fe40008ffe4ff */
[C---:B------:R-:W-:Y:S01]  /*0800*/  ISETP.GE.AND P2, PT, R27.reuse, UR13, PT ;  /* 0x0000000d1b007c0c */ /* 0x040fe2000bf46270 */
[----:B------:R-:W-:Y:S01]  /*0810*/  IMAD.WIDE.U32 R26, R27, 0x2, R6 ;  /* 0x000000021b1a7825 */ /* 0x000fe200078e0006 */
[----:B---3--:R-:W-:-:S02]  /*0820*/  LEA R4, P0, R5, UR34, 0x1 ;  /* 0x0000002205047c11 */ /* 0x008fc4000f8008ff */
[C---:B------:R-:W-:Y:S02]  /*0830*/  LOP3.LUT R16, R10.reuse, 0xe0, RZ, 0xfc, !PT ;  /* 0x000000e00a107812 */ /* 0x040fe400078efcff */
[C---:B------:R-:W-:Y:S02]  /*0840*/  LOP3.LUT R17, R10.reuse, 0x100, RZ, 0xfc, !PT ;  /* 0x000001000a117812 */ /* 0x040fe400078efcff */
[C---:B------:R-:W-:Y:S02]  /*0850*/  LOP3.LUT R15, R10.reuse, 0xc0, RZ, 0xfc, !PT ;  /* 0x000000c00a0f7812 */ /* 0x040fe400078efcff */
[C---:B------:R-:W-:Y:S02]  /*0860*/  LOP3.LUT R14, R10.reuse, 0xa0, RZ, 0xfc, !PT ;  /* 0x000000a00a0e7812 */ /* 0x040fe400078efcff */
[C---:B------:R-:W-:Y:S02]  /*0870*/  LOP3.LUT R13, R10.reuse, 0x80, RZ, 0xfc, !PT ;  /* 0x000000800a0d7812 */ /* 0x040fe400078efcff */
[----:B------:R-:W-:-:S02]  /*0880*/  LOP3.LUT R11, R10, 0x40, RZ, 0xfc, !PT ;  /* 0x000000400a0b7812 */ /* 0x000fc400078efcff */
[C---:B------:R-:W-:Y:S02]  /*0890*/  LOP3.LUT R18, R10.reuse, 0x120, RZ, 0xfc, !PT ;  /* 0x000001200a127812 */ /* 0x040fe400078efcff */
[C---:B------:R-:W-:Y:S01]  /*08a0*/  LOP3.LUT R19, R10.reuse, 0x140, RZ, 0xfc, !PT ;  /* 0x000001400a137812 */ /* 0x040fe200078efcff */
[----:B------:R-:W2:Y:S01]  /*08b0*/  @!P2 LDG.E.U16 R29, desc[UR32][R26.64] ;  /* 0x000000201a1da981 */ /* 0x000ea2000c1e1500 */
[----:B----4-:R-:W-:Y:S02]  /*08c0*/  LEA R2, P1, R3, UR36, 0x1 ;  /* 0x0000002403027c11 */ /* 0x010fe4000f8208ff */
[C---:B------:R-:W-:Y:S02]  /*08d0*/  LOP3.LUT R20, R10.reuse, 0x160, RZ, 0xfc, !PT ;  /* 0x000001600a147812 */ /* 0x040fe400078efcff */
[C---:B------:R-:W-:Y:S02]  /*08e0*/  LOP3.LUT R21, R10.reuse, 0x180, RZ, 0xfc, !PT ;  /* 0x000001800a157812 */ /* 0x040fe400078efcff */
[----:B------:R-:W-:-:S02]  /*08f0*/  LOP3.LUT R22, R10, 0x1a0, RZ, 0xfc, !PT ;  /* 0x000001a00a167812 */ /* 0x000fc400078efcff */
[C---:B------:R-:W-:Y:S02]  /*0900*/  LOP3.LUT R23, R10.reuse, 0x1c0, RZ, 0xfc, !PT ;  /* 0x000001c00a177812 */ /* 0x040fe400078efcff */
[C---:B------:R-:W-:Y:S01]  /*0910*/  LOP3.LUT R24, R10.reuse, 0x1e0, RZ, 0xfc, !PT ;  /* 0x000001e00a187812 */ /* 0x040fe200078efcff */
[----:B------:R-:W0:Y:S01]  /*0920*/  S2R R171, SR_LANEID ;  /* 0x0000000000ab7919 */ /* 0x000e220000000000 */
[----:B------:R-:W-:Y:S01]  /*0930*/  SHF.L.U32 R6, R10, 0x1, RZ ;  /* 0x000000010a067819 */ /* 0x000fe200000006ff */
[----:B------:R-:W1:Y:S01]  /*0940*/  S2UR UR10, SR_CgaCtaId ;  /* 0x00000000000a79c3 */ /* 0x000e620000008800 */
[----:B------:R-:W-:Y:S01]  /*0950*/  LEA.HI.X R5, R5, UR35, R12, 0x1, P0 ;  /* 0x0000002305057c11 */ /* 0x000fe200080f0c0c */
[----:B------:R-:W-:Y:S01]  /*0960*/  UMOV UR12, 0x400 ;  /* 0x00000400000c7882 */ /* 0x000fe20000000000 */
[----:B------:R-:W-:Y:S01]  /*0970*/  LEA.HI.X R3, R3, UR37, R8, 0x1, P1 ;  /* 0x0000002503037c11 */ /* 0x000fe200088f0c08 */
[----:B------:R-:W3:Y:S01]  /*0980*/  LDCU.64 UR16, c[0x0][0x508] ;  /* 0x0000a100ff1077ac */ /* 0x000ee20008000a00 */
[----:B------:R-:W-:-:S02]  /*0990*/  IADD3 R8, P0, PT, R6, UR23, RZ ;  /* 0x0000001706087c10 */ /* 0x000fc4000ff1e0ff */
[----:B------:R-:W-:Y:S01]  /*09a0*/  P2R R72, PR, RZ, 0x4 ;  /* 0x00000004ff487803 */ /* 0x000fe20000000000 */
[----:B------:R-:W4:Y:S01]  /*09b0*/  LDCU.64 UR18, c[0x0][0x510] ;  /* 0x0000a200ff1277ac */ /* 0x000f220008000a00 */
[----:B------:R-:W-:Y:S02]  /*09c0*/  IADD3.X R9, PT, PT, RZ, UR24, RZ, P0, !PT ;  /* 0x00000018ff097c10 */ /* 0x000fe400087fe4ff */
[----:B------:R-:W-:Y:S01]  /*09d0*/  ISETP.GE.AND P0, PT, R25, UR13, PT ;  /* 0x0000000d19007c0c */ /* 0x000fe2000bf06270 */
[----:B------:R-:W5:-:S12]  /*09e0*/  LDCU.64 UR28, c[0x0][0x490] ;  /* 0x00009200ff1c77ac */ /* 0x000f580008000a00 */
[----:B------:R-:W3:Y:S01]  /*09f0*/  @!P0 LDG.E.U16 R28, desc[UR32][R26.64+0x40] ;  /* 0x000040201a1c8981 */ /* 0x000ee2000c1e1500 */
[----:B------:R-:W-:Y:S02]  /*0a00*/  ISETP.GE.AND P0, PT, R16, UR13, PT ;  /* 0x0000000d10007c0c */ /* 0x000fe4000bf06270 */
[----:B------:R-:W-:Y:S02]  /*0a10*/  LOP3.LUT R12, R10, 0x60, RZ, 0xfc, !PT ;  /* 0x000000600a0c7812 */ /* 0x000fe400078efcff */
[----:B------:R-:W-:Y:S02]  /*0a20*/  ISETP.GE.AND P2, PT, R15, UR13, PT ;  /* 0x0000000d0f007c0c */ /* 0x000fe4000bf46270 */
[----:B------:R-:W-:Y:S02]  /*0a30*/  ISETP.GE.AND P3, PT, R14, UR13, PT ;  /* 0x0000000d0e007c0c */ /* 0x000fe4000bf66270 */
[----:B------:R-:W-:-:S05]  /*0a40*/  ISETP.GE.AND P4, PT, R13, UR13, PT ;  /* 0x0000000d0d007c0c */ /* 0x000fca000bf86270 */
[----:B------:R-:W4:Y:S01]  /*0a50*/  @!P0 LDG.E.U16 R34, desc[UR32][R26.64+0x1c0] ;  /* 0x0001c0201a228981 */ /* 0x000f22000c1e1500 */
[----:B------:R-:W-:Y:S02]  /*0a60*/  ISETP.GE.AND P0, PT, R17, UR13, PT ;  /* 0x0000000d11007c0c */ /* 0x000fe4000bf06270 */
[----:B------:R-:W-:Y:S01]  /*0a70*/  ISETP.GE.AND P5, PT, R12, UR13, PT ;  /* 0x0000000d0c007c0c */ /* 0x000fe2000bfa6270 */
[----:B------:R-:W5:Y:S01]  /*0a80*/  @!P2 LDG.E.U16 R35, desc[UR32][R26.64+0x180] ;  /* 0x000180201a23a981 */ /* 0x000f62000c1e1500 */
[----:B------:R-:W-:Y:S02]  /*0a90*/  ISETP.GE.AND P6, PT, R11, UR13, PT ;  /* 0x0000000d0b007c0c */ /* 0x000fe4000bfc6270 */
[----:B------:R-:W-:Y:S01]  /*0aa0*/  IADD3 R6, P1, PT, R6, UR25, RZ ;  /* 0x0000001906067c10 */ /* 0x000fe2000ff3e0ff */
[----:B------:R-:W4:Y:S01]  /*0ab0*/  @!P3 LDG.E.U16 R32, desc[UR32][R26.64+0x140] ;  /* 0x000140201a20b981 */ /* 0x000f22000c1e1500 */
[----:B------:R-:W-:Y:S02]  /*0ac0*/  ISETP.GE.AND P2, PT, R20, UR13, PT ;  /* 0x0000000d14007c0c */ /* 0x000fe4000bf46270 */
[----:B------:R-:W-:Y:S01]  /*0ad0*/  IADD3.X R7, PT, PT, RZ, UR26, RZ, P1, !PT ;  /* 0x0000001aff077c10 */ /* 0x000fe20008ffe4ff */
[----:B------:R-:W5:Y:S01]  /*0ae0*/  @!P4 LDG.E.U16 R33, desc[UR32][R26.64+0x100] ;  /* 0x000100201a21c981 */ /* 0x000f62000c1e1500 */
[----:B------:R-:W-:-:S03]  /*0af0*/  ISETP.GE.AND P1, PT, R19, UR13, PT ;  /* 0x0000000d13007c0c */ /* 0x000fc6000bf26270 */
[----:B------:R-:W4:Y:S01]  /*0b00*/  @!P0 LDG.E.U16 R37, desc[UR32][R26.64+0x200] ;  /* 0x000200201a258981 */ /* 0x000f22000c1e1500 */
[----:B------:R-:W-:Y:S02]  /*0b10*/  ISETP.GE.AND P0, PT, R18, UR13, PT ;  /* 0x0000000d12007c0c */ /* 0x000fe4000bf06270 */
[----:B------:R-:W-:Y:S01]  /*0b20*/  ISETP.GE.AND P3, PT, R21, UR13, PT ;  /* 0x0000000d15007c0c */ /* 0x000fe2000bf66270 */
[----:B------:R-:W5:Y:S01]  /*0b30*/  @!P5 LDG.E.U16 R30, desc[UR32][R26.64+0xc0] ;  /* 0x0000c0201a1ed981 */ /* 0x000f62000c1e1500 */
[----:B------:R-:W-:Y:S02]  /*0b40*/  ISETP.GE.AND P4, PT, R22, UR13, PT ;  /* 0x0000000d16007c0c */ /* 0x000fe4000bf86270 */
[----:B------:R-:W-:Y:S01]  /*0b50*/  ISETP.GE.AND P5, PT, R23, UR13, PT ;  /* 0x0000000d17007c0c */ /* 0x000fe2000bfa6270 */
[----:B------:R-:W4:Y:S01]  /*0b60*/  @!P6 LDG.E.U16 R31, desc[UR32][R26.64+0x80] ;  /* 0x000080201a1fe981 */ /* 0x000f22000c1e1500 */
[----:B------:R-:W-:-:S03]  /*0b70*/  ISETP.GE.AND P6, PT, R24, UR13, PT ;  /* 0x0000000d18007c0c */ /* 0x000fc6000bfc6270 */
[----:B------:R-:W5:Y:S04]  /*0b80*/  @!P1 LDG.E.U16 R39, desc[UR32][R26.64+0x280] ;  /* 0x000280201a279981 */ /* 0x000f68000c1e1500 */
[----:B------:R-:W5:Y:S04]  /*0b90*/  @!P0 LDG.E.U16 R36, desc[UR32][R26.64+0x240] ;  /* 0x000240201a248981 */ /* 0x000f68000c1e1500 */
[----:B------:R-:W5:Y:S04]  /*0ba0*/  @!P2 LDG.E.U16 R38, desc[UR32][R26.64+0x2c0] ;  /* 0x0002c0201a26a981 */ /* 0x000f68000c1e1500 */
[----:B------:R-:W5:Y:S04]  /*0bb0*/  @!P3 LDG.E.U16 R41, desc[UR32][R26.64+0x300] ;  /* 0x000300201a29b981 */ /* 0x000f68000c1e1500 */
[----:B------:R-:W5:Y:S04]  /*0bc0*/  @!P4 LDG.E.U16 R40, desc[UR32][R26.64+0x340] ;  /* 0x000340201a28c981 */ /* 0x000f68000c1e1500 */
[----:B------:R-:W5:Y:S04]  /*0bd0*/  @!P5 LDG.E.U16 R43, desc[UR32][R26.64+0x380] ;  /* 0x000380201a2bd981 */ /* 0x000f68000c1e1500 */
[----:B------:R1:W5:Y:S01]  /*0be0*/  @!P6 LDG.E.U16 R42, desc[UR32][R26.64+0x3c0] ;  /* 0x0003c0201a2ae981 */ /* 0x000362000c1e1500 */
[----:B0-----:R-:W-:Y:S01]  /*0bf0*/  IADD3 R44, PT, PT, R45, R171, RZ ;  /* 0x000000ab2d2c7210 */ /* 0x001fe20007ffe0ff */
[----:B-1----:R-:W-:-:S03]  /*0c00*/  ULEA UR12, UR10, UR12, 0x18 ;  /* 0x0000000c0a0c7291 */ /* 0x002fc6000f8ec0ff */
[C---:B------:R-:W-:Y:S02]  /*0c10*/  IADD3 R45, PT, PT, R44.reuse, 0x20, RZ ;  /* 0x000000202c2d7810 */ /* 0x040fe40007ffe0ff */
[C---:B------:R-:W-:Y:S02]  /*0c20*/  IADD3 R47, PT, PT, R44.reuse, 0x40, RZ ;  /* 0x000000402c2f7810 */ /* 0x040fe40007ffe0ff */
[C---:B------:R-:W-:Y:S02]  /*0c30*/  IADD3 R49, PT, PT, R44.reuse, 0x60, RZ ;  /* 0x000000602c317810 */ /* 0x040fe40007ffe0ff */
[C---:B------:R-:W-:Y:S02]  /*0c40*/  LEA.HI.SX32 R170, R44.reuse, R44, 0x1b ;  /* 0x0000002c2caa7211 */ /* 0x040fe400078fdaff */
[C---:B------:R-:W-:Y:S02]  /*0c50*/  IADD3 R51, PT, PT, R44.reuse, 0x80, RZ ;  /* 0x000000802c337810 */ /* 0x040fe40007ffe0ff */
[----:B------:R-:W-:-:S02]  /*0c60*/  IADD3 R27, PT, PT, R44, 0xa0, RZ ;  /* 0x000000a02c1b7810 */ /* 0x000fc40007ffe0ff */
[-C--:B------:R-:W-:Y:S02]  /*0c70*/  LEA.HI.SX32 R45, R45, R44.reuse, 0x1b ;  /* 0x0000002c2d2d7211 */ /* 0x080fe400078fdaff */
[C---:B------:R-:W-:Y:S02]  /*0c80*/  IADD3 R53, PT, PT, R44.reuse, 0xc0, RZ ;  /* 0x000000c02c357810 */ /* 0x040fe40007ffe0ff */
[-C--:B------:R-:W-:Y:S02]  /*0c90*/  LEA.HI.SX32 R47, R47, R44.reuse, 0x1b ;  /* 0x0000002c2f2f7211 */ /* 0x080fe400078fdaff */
[C---:B------:R-:W-:Y:S02]  /*0ca0*/  IADD3 R55, PT, PT, R44.reuse, 0xe0, RZ ;  /* 0x000000e02c377810 */ /* 0x040fe40007ffe0ff */
[----:B------:R-:W-:Y:S02]  /*0cb0*/  LEA.HI.SX32 R49, R49, R44, 0x1b ;  /* 0x0000002c31317211 */ /* 0x000fe400078fdaff */
[----:B------:R-:W-:-:S02]  /*0cc0*/  IADD3 R57, PT, PT, R44, 0x100, RZ ;  /* 0x000001002c397810 */ /* 0x000fc40007ffe0ff */
[----:B------:R-:W-:Y:S02]  /*0cd0*/  LEA R170, R170, UR12, 0x1 ;  /* 0x0000000caaaa7c11 */ /* 0x000fe4000f8e08ff */
[-C--:B------:R-:W-:Y:S02]  /*0ce0*/  LEA.HI.SX32 R51, R51, R44.reuse, 0x1b ;  /* 0x0000002c33337211 */ /* 0x080fe400078fdaff */
[----:B------:R-:W-:Y:S02]  /*0cf0*/  IADD3 R59, PT, PT, R44, 0x120, RZ ;  /* 0x000001202c3b7810 */ /* 0x000fe40007ffe0ff */
[----:B------:R-:W-:Y:S02]  /*0d00*/  LEA.HI.SX32 R27, R27, R44, 0x1b ;  /* 0x0000002c1b1b7211 */ /* 0x000fe400078fdaff */
[----:B------:R-:W-:Y:S02]  /*0d10*/  LEA R169, R45, UR12, 0x1 ;  /* 0x0000000c2da97c11 */ /* 0x000fe4000f8e08ff */
[----:B------:R-:W-:-:S02]  /*0d20*/  LOP3.LUT R26, R172, 0x3e0, RZ, 0xc0, !PT ;  /* 0x000003e0ac1a7812 */ /* 0x000fc400078ec0ff */
[C---:B------:R-:W-:Y:S02]  /*0d30*/  IADD3 R61, PT, PT, R44.reuse, 0x140, RZ ;  /* 0x000001402c3d7810 */ /* 0x040fe40007ffe0ff */
[-C--:B------:R-:W-:Y:S02]  /*0d40*/  LEA.HI.SX32 R53, R53, R44.reuse, 0x1b ;  /* 0x0000002c35357211 */ /* 0x080fe400078fdaff */
[----:B------:R-:W-:Y:S02]  /*0d50*/  LEA R168, R47, UR12, 0x1 ;  /* 0x0000000c2fa87c11 */ /* 0x000fe4000f8e08ff */
[----:B------:R-:W-:Y:S02]  /*0d60*/  IADD3 R63, PT, PT, R44, 0x160, RZ ;  /* 0x000001602c3f7810 */ /* 0x000fe40007ffe0ff */
[----:B------:R-:W-:Y:S02]  /*0d70*/  LEA.HI.SX32 R55, R55, R44, 0x1b ;  /* 0x0000002c37377211 */ /* 0x000fe400078fdaff */
[----:B------:R-:W-:-:S02]  /*0d80*/  LEA R167, R49, UR12, 0x1 ;  /* 0x0000000c31a77c11 */ /* 0x000fc4000f8e08ff */
[C---:B------:R-:W-:Y:S02]  /*0d90*/  IADD3 R65, PT, PT, R44.reuse, 0x180, RZ ;  /* 0x000001802c417810 */ /* 0x040fe40007ffe0ff */
[-C--:B------:R-:W-:Y:S02]  /*0da0*/  LEA.HI.SX32 R57, R57, R44.reuse, 0x1b ;  /* 0x0000002c39397211 */ /* 0x080fe400078fdaff */
[----:B------:R-:W-:Y:S02]  /*0db0*/  LEA R166, R51, UR12, 0x1 ;  /* 0x0000000c33a67c11 */ /* 0x000fe4000f8e08ff */
[----:B------:R-:W-:Y:S02]  /*0dc0*/  IADD3 R67, PT, PT, R44, 0x1a0, RZ ;  /* 0x000001a02c437810 */ /* 0x000fe40007ffe0ff */
[----:B------:R-:W-:Y:S02]  /*0dd0*/  LEA.HI.SX32 R59, R59, R44, 0x1b ;  /* 0x0000002c3b3b7211 */ /* 0x000fe400078fdaff */
[----:B------:R-:W-:-:S02]  /*0de0*/  LEA R165, R27, UR12, 0x1 ;  /* 0x0000000c1ba57c11 */ /* 0x000fc4000f8e08ff */
[----:B------:R-:W-:Y:S02]  /*0df0*/  IADD3 R26, PT, PT, R26, R171, RZ ;  /* 0x000000ab1a1a7210 */ /* 0x000fe40007ffe0ff */
[C---:B------:R-:W-:Y:S02]  /*0e00*/  IADD3 R69, PT, PT, R44.reuse, 0x1c0, RZ ;  /* 0x000001c02c457810 */ /* 0x040fe40007ffe0ff */
[-C--:B------:R-:W-:Y:S02]  /*0e10*/  LEA.HI.SX32 R61, R61, R44.reuse, 0x1b ;  /* 0x0000002c3d3d7211 */ /* 0x080fe400078fdaff */
[----:B------:R-:W-:Y:S02]  /*0e20*/  LEA R164, R53, UR12, 0x1 ;  /* 0x0000000c35a47c11 */ /* 0x000fe4000f8e08ff */
[----:B------:R-:W-:Y:S02]  /*0e30*/  IADD3 R71, PT, PT, R44, 0x1e0, RZ ;  /* 0x000001e02c477810 */ /* 0x000fe40007ffe0ff */
[----:B------:R-:W-:-:S02]  /*0e40*/  LEA.HI.SX32 R63, R63, R44, 0x1b ;  /* 0x0000002c3f3f7211 */ /* 0x000fc400078fdaff */
[----:B------:R-:W-:Y:S02]  /*0e50*/  LEA R163, R55, UR12, 0x1 ;  /* 0x0000000c37a37c11 */ /* 0x000fe4000f8e08ff */
[-C--:B------:R-:W-:Y:S02]  /*0e60*/  LEA.HI.SX32 R65, R65, R44.reuse, 0x1b ;  /* 0x0000002c41417211 */ /* 0x080fe400078fdaff */
[----:B------:R-:W-:Y:S02]  /*0e70*/  LEA R162, R57, UR12, 0x1 ;  /* 0x0000000c39a27c11 */ /* 0x000fe4000f8e08ff */
        /* <DEDUP_REMOVED lines=8> */
[----:B------:R-:W-:-:S02]  /*0f00*/  LEA R157, R67, UR12, 0x1 ;  /* 0x0000000c439d7c11 */ /* 0x000fc4000f8e08ff */
[----:B------:R-:W-:Y:S02]  /*0f10*/  LEA.HI.SX32 R154, R26, R26, 0x1b ;  /* 0x0000001a1a9a7211 */ /* 0x000fe400078fdaff */
[----:B------:R-:W-:Y:S02]  /*0f20*/  LEA R156, R69, UR12, 0x1 ;  /* 0x0000000c459c7c11 */ /* 0x000fe4000f8e08ff */
[----:B------:R-:W-:Y:S02]  /*0f30*/  LEA R155, R71, UR12, 0x1 ;  /* 0x0000000c479b7c11 */ /* 0x000fe4000f8e08ff */
[----:B------:R-:W-:Y:S02]  /*0f40*/  LEA R154, R154, UR12, 0x1 ;  /* 0x0000000c9a9a7c11 */ /* 0x000fe4000f8e08ff */
[----:B------:R-:W-:Y:S02]  /*0f50*/  P2R R52, PR, RZ, 0x1 ;  /* 0x00000001ff347803 */ /* 0x000fe40000000000 */
[----:B------:R-:W-:-:S02]  /*0f60*/  ISETP.NE.AND P0, PT, R72, RZ, PT ;  /* 0x000000ff4800720c */ /* 0x000fc40003f05270 */
[----:B------:R-:W-:Y:S02]  /*0f70*/  PRMT R27, RZ, 0x7610, R27 ;  /* 0x00007610ff1b7816 */ /* 0x000fe4000000001b */
[----:B------:R-:W-:Y:S02]  /*0f80*/  P2R R50, PR, RZ, 0x2 ;  /* 0x00000002ff327803 */ /* 0x000fe40000000000 */
[----:B------:R-:W-:Y:S02]  /*0f90*/  P2R R48, PR, RZ, 0x4 ;  /* 0x00000004ff307803 */ /* 0x000fe40000000000 */
[----:B------:R-:W-:Y:S02]  /*0fa0*/  ISETP.GE.AND P1, PT, R12, UR13, PT ;  /* 0x0000000d0c007c0c */ /* 0x000fe4000bf26270 */
[----:B------:R-:W-:Y:S02]  /*0fb0*/  P2R R46, PR, RZ, 0x8 ;  /* 0x00000008ff2e7803 */ /* 0x000fe40000000000 */
[----:B------:R-:W-:-:S02]  /*0fc0*/  ISETP.GE.AND P2, PT, R11, UR13, PT ;  /* 0x0000000d0b007c0c */ /* 0x000fc4000bf46270 */
[----:B------:R-:W-:Y:S01]  /*0fd0*/  ISETP.GE.AND P3, PT, R25, UR13, PT ;  /* 0x0000000d19007c0c */ /* 0x000fe2000bf66270 */
[----:B--2---:R-:W-:Y:S04]  /*0fe0*/  STS.U16 [R170], R29 ;  /* 0x0000001daa007388 */ /* 0x004fe80000000400 */
[----:B---3--:R-:W-:Y:S04]  /*0ff0*/  STS.U16 [R169+0x40], R28 ;  /* 0x0000401ca9007388 */ /* 0x008fe80000000400 */
[----:B----4-:R0:W-:Y:S04]  /*1000*/  STS.U16 [R168+0x80], R31 ;  /* 0x0000801fa8007388 */ /* 0x0101e80000000400 */
[----:B-----5:R1:W-:Y:S04]  /*1010*/  STS.U16 [R167+0xc0], R30 ;  /* 0x0000c01ea7007388 */ /* 0x0203e80000000400 */
[----:B------:R-:W-:Y:S04]  /*1020*/  STS.U16 [R166+0x100], R33 ;  /* 0x00010021a6007388 */ /* 0x000fe80000000400 */
[----:B------:R-:W-:Y:S04]  /*1030*/  STS.U16 [R165+0x140], R32 ;  /* 0x00014020a5007388 */ /* 0x000fe80000000400 */
[----:B------:R2:W-:Y:S04]  /*1040*/  STS.U16 [R164+0x180], R35 ;  /* 0x00018023a4007388 */ /* 0x0005e80000000400 */
[----:B------:R3:W-:Y:S04]  /*1050*/  STS.U16 [R163+0x1c0], R34 ;  /* 0x0001c022a3007388 */ /* 0x0007e80000000400 */
[----:B------:R-:W-:Y:S04]  /*1060*/  STS.U16 [R162+0x200], R37 ;  /* 0x00020025a2007388 */ /* 0x000fe80000000400 */
[----:B------:R4:W-:Y:S04]  /*1070*/  STS.U16 [R161+0x240], R36 ;  /* 0x00024024a1007388 */ /* 0x0009e80000000400 */
[----:B------:R-:W-:Y:S04]  /*1080*/  STS.U16 [R160+0x280], R39 ;  /* 0x00028027a0007388 */ /* 0x000fe80000000400 */
[----:B------:R5:W-:Y:S04]  /*1090*/  STS.U16 [R159+0x2c0], R38 ;  /* 0x0002c0269f007388 */ /* 0x000be80000000400 */
[----:B------:R5:W-:Y:S04]  /*10a0*/  STS.U16 [R158+0x300], R41 ;  /* 0x000300299e007388 */ /* 0x000be80000000400 */
[----:B------:R5:W-:Y:S04]  /*10b0*/  STS.U16 [R157+0x340], R40 ;  /* 0x000340289d007388 */ /* 0x000be80000000400 */
[----:B------:R5:W-:Y:S04]  /*10c0*/  STS.U16 [R156+0x380], R43 ;  /* 0x0003802b9c007388 */ /* 0x000be80000000400 */
[----:B------:R5:W-:Y:S01]  /*10d0*/  STS.U16 [R155+0x3c0], R42 ;  /* 0x0003c02a9b007388 */ /* 0x000be20000000400 */
        /* <DEDUP_REMOVED lines=18> */
[----:B0-----:R-:W-:-:S02]  /*1200*/  PRMT R31, RZ, 0x7610, R31 ;  /* 0x00007610ff1f7816 */ /* 0x001fc4000000001f */
[----:B-1----:R-:W-:Y:S02]  /*1210*/  PRMT R30, RZ, 0x7610, R30 ;  /* 0x00007610ff1e7816 */ /* 0x002fe4000000001e */
[----:B------:R-:W-:Y:S02]  /*1220*/  PRMT R29, RZ, 0x7610, R29 ;  /* 0x00007610ff1d7816 */ /* 0x000fe4000000001d */
[----:B------:R-:W-:Y:S01]  /*1230*/  PRMT R28, RZ, 0x7610, R28 ;  /* 0x00007610ff1c7816 */ /* 0x000fe2000000001c */
[----:B------:R-:W5:Y:S01]  /*1240*/  @!P0 LDG.E.U16 R27, desc[UR32][R8.64] ;  /* 0x00000020081b8981 */ /* 0x000f62000c1e1500 */
[----:B------:R-:W-:-:S03]  /*1250*/  ISETP.GE.AND P0, PT, R13, UR13, PT ;  /* 0x0000000d0d007c0c */ /* 0x000fc6000bf06270 */
[----:B------:R-:W5:Y:S01]  /*1260*/  @!P1 LDG.E.U16 R30, desc[UR32][R8.64+0xc0] ;  /* 0x0000c020081e9981 */ /* 0x000f62000c1e1500 */
[----:B------:R-:W-:-:S03]  /*1270*/  ISETP.GE.AND P1, PT, R16, UR13, PT ;  /* 0x0000000d10007c0c */ /* 0x000fc6000bf26270 */
[----:B------:R-:W5:Y:S01]  /*1280*/  @!P2 LDG.E.U16 R29, desc[UR32][R8.64+0x80] ;  /* 0x00008020081da981 */ /* 0x000f62000c1e1500 */
[----:B------:R-:W-:-:S03]  /*1290*/  ISETP.GE.AND P2, PT, R15, UR13, PT ;  /* 0x0000000d0f007c0c */ /* 0x000fc6000bf46270 */
[----:B------:R-:W5:Y:S04]  /*12a0*/  @!P3 LDG.E.U16 R28, desc[UR32][R8.64+0x40] ;  /* 0x00004020081cb981 */ /* 0x000f68000c1e1500 */
[----:B------:R-:W5:Y:S01]  /*12b0*/  @!P0 LDG.E.U16 R31, desc[UR32][R8.64+0x100] ;  /* 0x00010020081f8981 */ /* 0x000f62000c1e1500 */
[----:B------:R-:W-:Y:S02]  /*12c0*/  ISETP.GE.AND P0, PT, R17, UR13, PT ;  /* 0x0000000d11007c0c */ /* 0x000fe4000bf06270 */
[----:B------:R-:W-:Y:S02]  /*12d0*/  ISETP.GE.AND P3, PT, R14, UR13, PT ;  /* 0x0000000d0e007c0c */ /* 0x000fe4000bf66270 */
[----:B--2---:R-:W-:Y:S02]  /*12e0*/  PRMT R35, RZ, 0x7610, R35 ;  /* 0x00007610ff237816 */ /* 0x004fe40000000023 */
[----:B---3--:R-:W-:-:S02]  /*12f0*/  PRMT R34, RZ, 0x7610, R34 ;  /* 0x00007610ff227816 */ /* 0x008fc40000000022 */
[----:B------:R-:W-:Y:S02]  /*1300*/  PRMT R33, RZ, 0x7610, R33 ;  /* 0x00007610ff217816 */ /* 0x000fe40000000021 */
[----:B------:R-:W-:Y:S02]  /*1310*/  PRMT R32, RZ, 0x7610, R32 ;  /* 0x00007610ff207816 */ /* 0x000fe40000000020 */
[----:B------:R-:W2:Y:S01]  /*1320*/  @!P1 LDG.E.U16 R34, desc[UR32][R8.64+0x1c0] ;  /* 0x0001c02008229981 */ /* 0x000ea2000c1e1500 */
[----:B------:R-:W-:-:S03]  /*1330*/  ISETP.NE.AND P1, PT, R50, RZ, PT ;  /* 0x000000ff3200720c */ /* 0x000fc60003f25270 */
[----:B------:R-:W3:Y:S01]  /*1340*/  @!P0 LDG.E.U16 R35, desc[UR32][R8.64+0x200] ;  /* 0x0002002008238981 */ /* 0x000ee2000c1e1500 */
[----:B------:R-:W-:-:S03]  /*1350*/  ISETP.NE.AND P0, PT, R52, RZ, PT ;  /* 0x000000ff3400720c */ /* 0x000fc60003f05270 */
[----:B------:R-:W2:Y:S01]  /*1360*/  @!P2 LDG.E.U16 R33, desc[UR32][R8.64+0x180] ;  /* 0x000180200821a981 */ /* 0x000ea2000c1e1500 */
[----:B------:R-:W-:-:S03]  /*1370*/  ISETP.NE.AND P2, PT, R48, RZ, PT ;  /* 0x000000ff3000720c */ /* 0x000fc60003f45270 */
[----:B------:R-:W3:Y:S01]  /*1380*/  @!P3 LDG.E.U16 R32, desc[UR32][R8.64+0x140] ;  /* 0x000140200820b981 */ /* 0x000ee2000c1e1500 */
[----:B------:R-:W-:Y:S02]  /*1390*/  ISETP.NE.AND P3, PT, R46, RZ, PT ;  /* 0x000000ff2e00720c */ /* 0x000fe40003f65270 */
[----:B----4-:R-:W-:Y:S02]  /*13a0*/  PRMT R36, RZ, 0x7610, R36 ;  /* 0x00007610ff247816 */ /* 0x010fe40000000024 */
[----:B------:R-:W-:Y:S02]  /*13b0*/  PRMT R37, RZ, 0x7610, R37 ;  /* 0x00007610ff257816 */ /* 0x000fe40000000025 */
[----:B-----5:R-:W-:Y:S02]  /*13c0*/  PRMT R38, RZ, 0x7610, R38 ;  /* 0x00007610ff267816 */ /* 0x020fe40000000026 */
[----:B------:R-:W-:Y:S01]  /*13d0*/  PRMT R39, RZ, 0x7610, R39 ;  /* 0x00007610ff277816 */ /* 0x000fe20000000027 */
[----:B------:R-:W4:Y:S01]  /*13e0*/  @!P0 LDG.E.U16 R36, desc[UR32][R8.64+0x240] ;  /* 0x0002402008248981 */ /* 0x000f22000c1e1500 */
[----:B------:R-:W-:-:S02]  /*13f0*/  PRMT R26, RZ, 0x7610, R26 ;  /* 0x00007610ff1a7816 */ /* 0x000fc4000000001a */
[----:B------:R-:W-:Y:S01]  /*1400*/  PRMT R41, RZ, 0x7610, R41 ;  /* 0x00007610ff297816 */ /* 0x000fe20000000029 */
[----:B------:R-:W5:Y:S01]  /*1410*/  @!P1 LDG.E.U16 R37, desc[UR32][R8.64+0x280] ;  /* 0x0002802008259981 */ /* 0x000f62000c1e1500 */
[----:B------:R-:W-:-:S03]  /*1420*/  PRMT R40, RZ, 0x7610, R40 ;  /* 0x00007610ff287816 */ /* 0x000fc60000000028 */
[----:B------:R-:W5:Y:S04]  /*1430*/  @!P2 LDG.E.U16 R38, desc[UR32][R8.64+0x2c0] ;  /* 0x0002c0200826a981 */ /* 0x000f68000c1e1500 */
[----:B------:R-:W5:Y:S04]  /*1440*/  @!P3 LDG.E.U16 R39, desc[UR32][R8.64+0x300] ;  /* 0x000300200827b981 */ /* 0x000f68000c1e1500 */
[----:B------:R-:W5:Y:S04]  /*1450*/  @!P4 LDG.E.U16 R26, desc[UR32][R8.64+0x340] ;  /* 0x00034020081ac981 */ /* 0x000f68000c1e1500 */
[----:B------:R-:W5:Y:S04]  /*1460*/  @!P5 LDG.E.U16 R41, desc[UR32][R8.64+0x380] ;  /* 0x000380200829d981 */ /* 0x000f68000c1e1500 */
[----:B------:R-:W5:Y:S01]  /*1470*/  @!P6 LDG.E.U16 R40, desc[UR32][R8.64+0x3c0] ;  /* 0x0003c0200828e981 */ /* 0x000f62000c1e1500 */
[----:B------:R-:W-:-:S02]  /*1480*/  P2R R59, PR, RZ, 0x1 ;  /* 0x00000001ff3b7803 */ /* 0x000fc40000000000 */
[----:B------:R-:W-:Y:S02]  /*1490*/  ISETP.NE.AND P0, PT, R72, RZ, PT ;  /* 0x000000ff4800720c */ /* 0x000fe40003f05270 */
[----:B------:R-:W-:Y:S02]  /*14a0*/  PRMT R43, RZ, 0x7610, R43 ;  /* 0x00007610ff2b7816 */ /* 0x000fe4000000002b */
[----:B------:R-:W-:Y:S02]  /*14b0*/  P2R R58, PR, RZ, 0x2 ;  /* 0x00000002ff3a7803 */ /* 0x000fe40000000000 */
[----:B------:R-:W-:Y:S02]  /*14c0*/  P2R R57, PR, RZ, 0x4 ;  /* 0x00000004ff397803 */ /* 0x000fe40000000000 */
[----:B------:R-:W-:Y:S02]  /*14d0*/  ISETP.GE.AND P1, PT, R12, UR13, PT ;  /* 0x0000000d0c007c0c */ /* 0x000fe4000bf26270 */
[----:B------:R-:W-:-:S02]  /*14e0*/  P2R R56, PR, RZ, 0x8 ;  /* 0x00000008ff387803 */ /* 0x000fc40000000000 */
[----:B------:R-:W-:Y:S02]  /*14f0*/  ISETP.GE.AND P2, PT, R11, UR13, PT ;  /* 0x0000000d0b007c0c */ /* 0x000fe4000bf46270 */
[----:B------:R-:W-:Y:S02]  /*1500*/  ISETP.GE.AND P3, PT, R25, UR13, PT ;  /* 0x0000000d19007c0c */ /* 0x000fe4000bf66270 */
[----:B------:R-:W-:Y:S02]  /*1510*/  PRMT R47, RZ, 0x7610, R47 ;  /* 0x00007610ff2f7816 */ /* 0x000fe4000000002f */
[----:B------:R-:W-:Y:S02]  /*1520*/  PRMT R44, RZ, 0x7610, R44 ;  /* 0x00007610ff2c7816 */ /* 0x000fe4000000002c */
[----:B------:R-:W-:Y:S02]  /*1530*/  PRMT R45, RZ, 0x7610, R45 ;  /* 0x00007610ff2d7816 */ /* 0x000fe4000000002d */
[----:B------:R-:W-:-:S02]  /*1540*/  PRMT R42, RZ, 0x7610, R42 ;  /* 0x00007610ff2a7816 */ /* 0x000fc4000000002a */
[----:B------:R-:W-:Y:S02]  /*1550*/  PRMT R51, RZ, 0x7610, R51 ;  /* 0x00007610ff337816 */ /* 0x000fe40000000033 */
[----:B------:R-:W-:Y:S02]  /*1560*/  PRMT R48, RZ, 0x7610, R48 ;  /* 0x00007610ff307816 */ /* 0x000fe40000000030 */
[----:B------:R-:W-:Y:S02]  /*1570*/  PRMT R49, RZ, 0x7610, R49 ;  /* 0x00007610ff317816 */ /* 0x000fe40000000031 */
[----:B------:R-:W-:Y:S02]  /*1580*/  PRMT R46, RZ, 0x7610, R46 ;  /* 0x00007610ff2e7816 */ /* 0x000fe4000000002e */
[----:B------:R-:W-:Y:S02]  /*1590*/  PRMT R50, RZ, 0x7610, R50 ;  /* 0x00007610ff327816 */ /* 0x000fe40000000032 */
[----:B------:R-:W-:-:S02]  /*15a0*/  PRMT R53, RZ, 0x7610, R53 ;  /* 0x00007610ff357816 */ /* 0x000fc40000000035 */
[----:B------:R-:W-:Y:S02]  /*15b0*/  PRMT R52, RZ, 0x7610, R52 ;  /* 0x00007610ff347816 */ /* 0x000fe40000000034 */
[----:B------:R-:W-:Y:S02]  /*15c0*/  PRMT R55, RZ, 0x7610, R55 ;  /* 0x00007610ff377816 */ /* 0x000fe40000000037 */
[----:B------:R-:W-:Y:S01]  /*15d0*/  PRMT R54, RZ, 0x7610, R54 ;  /* 0x00007610ff367816 */ /* 0x000fe20000000036 */
[----:B------:R-:W-:Y:S04]  /*15e0*/  STS.U16 [R170], R27 ;  /* 0x0000001baa007388 */ /* 0x000fe80000000400 */
[----:B------:R-:W-:Y:S04]  /*15f0*/  STS.U16 [R169+0x40], R28 ;  /* 0x0000401ca9007388 */ /* 0x000fe80000000400 */
[----:B------:R-:W-:Y:S04]  /*1600*/  STS.U16 [R168+0x80], R29 ;  /* 0x0000801da8007388 */ /* 0x000fe80000000400 */
[----:B------:R-:W-:Y:S04]  /*1610*/  STS.U16 [R167+0xc0], R30 ;  /* 0x0000c01ea7007388 */ /* 0x000fe80000000400 */
[----:B------:R-:W-:Y:S04]  /*1620*/  STS.U16 [R166+0x100], R31 ;  /* 0x0001001fa6007388 */ /* 0x000fe80000000400 */
[----:B---3--:R-:W-:Y:S04]  /*1630*/  STS.U16 [R165+0x140], R32 ;  /* 0x00014020a5007388 */ /* 0x008fe80000000400 */
[----:B--2---:R-:W-:Y:S04]  /*1640*/  STS.U16 [R164+0x180], R33 ;  /* 0x00018021a4007388 */ /* 0x004fe80000000400 */
[----:B------:R-:W-:Y:S04]  /*1650*/  STS.U16 [R163+0x1c0], R34 ;  /* 0x0001c022a3007388 */ /* 0x000fe80000000400 */
[----:B------:R-:W-:Y:S04]  /*1660*/  STS.U16 [R162+0x200], R35 ;  /* 0x00020023a2007388 */ /* 0x000fe80000000400 */
[----:B----4-:R-:W-:Y:S04]  /*1670*/  STS.U16 [R161+0x240], R36 ;  /* 0x00024024a1007388 */ /* 0x010fe80000000400 */
[----:B-----5:R-:W-:Y:S04]  /*1680*/  STS.U16 [R160+0x280], R37 ;  /* 0x00028025a0007388 */ /* 0x020fe80000000400 */
[----:B------:R-:W-:Y:S04]  /*1690*/  STS.U16 [R159+0x2c0], R38 ;  /* 0x0002c0269f007388 */ /* 0x000fe80000000400 */
[----:B------:R-:W-:Y:S04]  /*16a0*/  STS.U16 [R158+0x300], R39 ;  /* 0x000300279e007388 */ /* 0x000fe80000000400 */
[----:B------:R-:W-:Y:S04]  /*16b0*/  STS.U16 [R157+0x340], R26 ;  /* 0x0003401a9d007388 */ /* 0x000fe80000000400 */
        /* <DEDUP_REMOVED lines=19> */
[----:B------:R-:W-:Y:S06]  /*17f0*/  BAR.SYNC.DEFER_BLOCKING 0x0 ;  /* 0x0000000000007b1d */ /* 0x000fec0000010000 */
[----:B------:R-:W2:Y:S01]  /*1800*/  @!P0 LDG.E.U16 R43, desc[UR32][R6.64] ;  /* 0x00000020062b8981 */ /* 0x000ea2000c1e1500 */
[----:B------:R-:W-:-:S03]  /*1810*/  ISETP.GE.AND P0, PT, R13, UR13, PT ;  /* 0x0000000d0d007c0c */ /* 0x000fc6000bf06270 */
[----:B------:R-:W3:Y:S01]  /*1820*/  @!P1 LDG.E.U16 R44, desc[UR32][R6.64+0xc0] ;  /* 0x0000c020062c9981 */ /* 0x000ee2000c1e1500 */
[----:B------:R-:W-:-:S03]  /*1830*/  ISETP.GE.AND P1, PT, R16, UR13, PT ;  /* 0x0000000d10007c0c */ /* 0x000fc6000bf26270 */
[----:B------:R-:W4:Y:S01]  /*1840*/  @!P2 LDG.E.U16 R45, desc[UR32][R6.64+0x80] ;  /* 0x00008020062da981 */ /* 0x000f22000c1e1500 */
[----:B------:R-:W-:-:S03]  /*1850*/  ISETP.GE.AND P2, PT, R15, UR13, PT ;  /* 0x0000000d0f007c0c */ /* 0x000fc6000bf46270 */
[----:B------:R-:W5:Y:S04]  /*1860*/  @!P3 LDG.E.U16 R42, desc[UR32][R6.64+0x40] ;  /* 0x00004020062ab981 */ /* 0x000f68000c1e1500 */
[----:B------:R-:W3:Y:S01]  /*1870*/  @!P0 LDG.E.U16 R47, desc[UR32][R6.64+0x100] ;  /* 0x00010020062f8981 */ /* 0x000ee2000c1e1500 */
[----:B------:R-:W-:Y:S02]  /*1880*/  ISETP.GE.AND P0, PT, R17, UR13, PT ;  /* 0x0000000d11007c0c */ /* 0x000fe4000bf06270 */
[----:B------:R-:W-:Y:S01]  /*1890*/  ISETP.GE.AND P3, PT, R14, UR13, PT ;  /* 0x0000000d0e007c0c */ /* 0x000fe2000bf66270 */
[----:B------:R-:W3:Y:S01]  /*18a0*/  @!P1 LDG.E.U16 R48, desc[UR32][R6.64+0x1c0] ;  /* 0x0001c02006309981 */ /* 0x000ee2000c1e1500 */
[----:B------:R-:W-:-:S03]  /*18b0*/  ISETP.NE.AND P1, PT, R58, RZ, PT ;  /* 0x000000ff3a00720c */ /* 0x000fc60003f25270 */
[----:B------:R-:W3:Y:S01]  /*18c0*/  @!P2 LDG.E.U16 R49, desc[UR32][R6.64+0x180] ;  /* 0x000180200631a981 */ /* 0x000ee2000c1e1500 */
[----:B------:R-:W-:Y:S02]  /*18d0*/  ISETP.NE.AND P2, PT, R57, RZ, PT ;  /* 0x000000ff3900720c */ /* 0x000fe40003f45270 */
[----:B0-----:R-:W-:Y:S01]  /*18e0*/  PRMT R41, RZ, 0x7610, R41 ;  /* 0x00007610ff297816 */ /* 0x001fe20000000029 */
[----:B------:R-:W3:Y:S04]  /*18f0*/  @!P4 LDG.E.U16 R52, desc[UR32][R6.64+0x340] ;  /* 0x000340200634c981 */ /* 0x000ee8000c1e1500 */
[----:B------:R-:W3:Y:S01]  /*1900*/  @!P0 LDG.E.U16 R51, desc[UR32][R6.64+0x200] ;  /* 0x0002002006338981 */ /* 0x000ee2000c1e1500 */
[----:B------:R-:W-:-:S03]  /*1910*/  ISETP.NE.AND P0, PT, R59, RZ, PT ;  /* 0x000000ff3b00720c */ /* 0x000fc60003f05270 */
[----:B------:R-:W3:Y:S01]  /*1920*/  @!P3 LDG.E.U16 R46, desc[UR32][R6.64+0x140] ;  /* 0x00014020062eb981 */ /* 0x000ee2000c1e1500 */
[----:B------:R-:W-:Y:S02]  /*1930*/  ISETP.NE.AND P3, PT, R56, RZ, PT ;  /* 0x000000ff3800720c */ /* 0x000fe40003f65270 */
[----:B-1----:R-:W-:Y:S01]  /*1940*/  PRMT R40, RZ, 0x7610, R40 ;  /* 0x00007610ff287816 */ /* 0x002fe20000000028 */
[----:B------:R-:W3:Y:S04]  /*1950*/  @!P1 LDG.E.U16 R41, desc[UR32][R6.64+0x280] ;  /* 0x0002802006299981 */ /* 0x000ee8000c1e1500 */
[----:B------:R-:W3:Y:S04]  /*1960*/  @!P5 LDG.E.U16 R55, desc[UR32][R6.64+0x380] ;  /* 0x000380200637d981 */ /* 0x000ee8000c1e1500 */
[----:B------:R-:W3:Y:S04]  /*1970*/  @!P0 LDG.E.U16 R50, desc[UR32][R6.64+0x240] ;  /* 0x0002402006328981 */ /* 0x000ee8000c1e1500 */
[----:B------:R-:W3:Y:S04]  /*1980*/  @!P2 LDG.E.U16 R40, desc[UR32][R6.64+0x2c0] ;  /* 0x0002c0200628a981 */ /* 0x000ee8000c1e1500 */
[----:B------:R-:W3:Y:S04]  /*1990*/  @!P3 LDG.E.U16 R53, desc[UR32][R6.64+0x300] ;  /* 0x000300200635b981 */ /* 0x000ee8000c1e1500 */
[----:B------:R-:W3:Y:S01]  /*19a0*/  @!P6 LDG.E.U16 R54, desc[UR32][R6.64+0x3c0] ;  /* 0x0003c0200636e981 */ /* 0x000ee2000c1e1500 */
[----:B------:R-:W-:-:S02]  /*19b0*/  P2R R70, PR, RZ, 0x1 ;  /* 0x00000001ff467803 */ /* 0x000fc40000000000 */
[----:B------:R-:W-:Y:S02]  /*19c0*/  ISETP.NE.AND P0, PT, R72, RZ, PT ;  /* 0x000000ff4800720c */ /* 0x000fe40003f05270 */
[----:B------:R-:W-:Y:S02]  /*19d0*/  P2R R67, PR, RZ, 0x2 ;  /* 0x00000002ff437803 */ /* 0x000fe40000000000 */
[----:B------:R-:W-:Y:S02]  /*19e0*/  P2R R64, PR, RZ, 0x4 ;  /* 0x00000004ff407803 */ /* 0x000fe40000000000 */
[----:B------:R-:W-:Y:S02]  /*19f0*/  ISETP.GE.AND P1, PT, R12, UR13, PT ;  /* 0x0000000d0c007c0c */ /* 0x000fe4000bf26270 */
[----:B------:R-:W-:Y:S02]  /*1a00*/  P2R R63, PR, RZ, 0x8 ;  /* 0x00000008ff3f7803 */ /* 0x000fe40000000000 */
[----:B------:R-:W-:-:S02]  /*1a10*/  ISETP.GE.AND P2, PT, R11, UR13, PT ;  /* 0x0000000d0b007c0c */ /* 0x000fc4000bf46270 */
[----:B------:R-:W-:Y:S02]  /*1a20*/  ISETP.GE.AND P3, PT, R25, UR13, PT ;  /* 0x0000000d19007c0c */ /* 0x000fe4000bf66270 */
[----:B------:R-:W-:Y:S02]  /*1a30*/  PRMT R56, RZ, 0x7610, R56 ;  /* 0x00007610ff387816 */ /* 0x000fe40000000038 */
[----:B------:R-:W-:Y:S02]  /*1a40*/  PRMT R58, RZ, 0x7610, R58 ;  /* 0x00007610ff3a7816 */ /* 0x000fe4000000003a */
[----:B------:R-:W-:Y:S02]  /*1a50*/  PRMT R57, RZ, 0x7610, R57 ;  /* 0x00007610ff397816 */ /* 0x000fe40000000039 */
[----:B------:R-:W-:Y:S02]  /*1a60*/  PRMT R59, RZ, 0x7610, R59 ;  /* 0x00007610ff3b7816 */ /* 0x000fe4000000003b */
[----:B------:R-:W-:-:S02]  /*1a70*/  PRMT R60, RZ, 0x7610, R60 ;  /* 0x00007610ff3c7816 */ /* 0x000fc4000000003c */
[----:B------:R-:W-:Y:S02]  /*1a80*/  PRMT R61, RZ, 0x7610, R61 ;  /* 0x00007610ff3d7816 */ /* 0x000fe4000000003d */
[----:B------:R-:W-:Y:S01]  /*1a90*/  PRMT R62, RZ, 0x7610, R62 ;  /* 0x00007610ff3e7816 */ /* 0x000fe2000000003e */
[----:B--2---:R-:W-:Y:S04]  /*1aa0*/  STS.U16 [R170], R43 ;  /* 0x0000002baa007388 */ /* 0x004fe80000000400 */
[----:B-----5:R-:W-:Y:S04]  /*1ab0*/  STS.U16 [R169+0x40], R42 ;  /* 0x0000402aa9007388 */ /* 0x020fe80000000400 */
[----:B----4-:R0:W-:Y:S04]  /*1ac0*/  STS.U16 [R168+0x80], R45 ;  /* 0x0000802da8007388 */ /* 0x0101e80000000400 */
[----:B---3--:R-:W-:Y:S04]  /*1ad0*/  STS.U16 [R167+0xc0], R44 ;  /* 0x0000c02ca7007388 */ /* 0x008fe80000000400 */
[----:B------:R-:W-:Y:S04]  /*1ae0*/  STS.U16 [R166+0x100], R47 ;  /* 0x0001002fa6007388 */ /* 0x000fe80000000400 */
[----:B------:R-:W-:Y:S04]  /*1af0*/  STS.U16 [R165+0x140], R46 ;  /* 0x0001402ea5007388 */ /* 0x000fe80000000400 */
[----:B------:R1:W-:Y:S04]  /*1b00*/  STS.U16 [R164+0x180], R49 ;  /* 0x00018031a4007388 */ /* 0x0003e80000000400 */
[----:B------:R-:W-:Y:S04]  /*1b10*/  STS.U16 [R163+0x1c0], R48 ;  /* 0x0001c030a3007388 */ /* 0x000fe80000000400 */
[----:B------:R-:W-:Y:S04]  /*1b20*/  STS.U16 [R162+0x200], R51 ;  /* 0x00020033a2007388 */ /* 0x000fe80000000400 */
[----:B------:R-:W-:Y:S04]  /*1b30*/  STS.U16 [R161+0x240], R50 ;  /* 0x00024032a1007388 */ /* 0x000fe80000000400 */
[----:B------:R-:W-:Y:S04]  /*1b40*/  STS.U16 [R160+0x280], R41 ;  /* 0x00028029a0007388 */ /* 0x000fe80000000400 */
[----:B------:R-:W-:Y:S04]  /*1b50*/  STS.U16 [R159+0x2c0], R40 ;  /* 0x0002c0289f007388 */ /* 0x000fe80000000400 */
[----:B------:R2:W-:Y:S04]  /*1b60*/  STS.U16 [R158+0x300], R53 ;  /* 0x000300359e007388 */ /* 0x0005e80000000400 */
[----:B------:R3:W-:Y:S04]  /*1b70*/  STS.U16 [R157+0x340], R52 ;  /* 0x000340349d007388 */ /* 0x0007e80000000400 */
[----:B------:R-:W-:Y:S04]  /*1b80*/  STS.U16 [R156+0x380], R55 ;  /* 0x000380379c007388 */ /* 0x000fe80000000400 */
        /* <DEDUP_REMOVED lines=32> */
[----:B------:R-:W-:Y:S01]  /*1d90*/  ISETP.GE.AND P3, PT, R14, UR13, PT ;  /* 0x0000000d0e007c0c */ /* 0x000fe2000bf66270 */
[----:B------:R-:W5:Y:S01]  /*1da0*/  @!P1 LDG.E.U16 R58, desc[UR32][R4.64+0x1c0] ;  /* 0x0001c020043a9981 */ /* 0x000f62000c1e1500 */
[----:B--2---:R-:W-:Y:S02]  /*1db0*/  PRMT R53, RZ, 0x7610, R53 ;  /* 0x00007610ff357816 */ /* 0x004fe40000000035 */
[----:B------:R-:W-:Y:S01]  /*1dc0*/  PRMT R51, RZ, 0x7610, R51 ;  /* 0x00007610ff337816 */ /* 0x000fe20000000033 */
[----:B------:R-:W2:Y:S01]  /*1dd0*/  @!P4 LDG.E.U16 R60, desc[UR32][R4.64+0x340] ;  /* 0x00034020043cc981 */ /* 0x000ea2000c1e1500 */
[----:B------:R-:W-:-:S02]  /*1de0*/  PRMT R50, RZ, 0x7610, R50 ;  /* 0x00007610ff327816 */ /* 0x000fc40000000032 */
[----:B------:R-:W-:Y:S01]  /*1df0*/  ISETP.NE.AND P1, PT, R67, RZ, PT ;  /* 0x000000ff4300720c */ /* 0x000fe20003f25270 */
[----:B------:R-:W2:Y:S04]  /*1e00*/  @!P5 LDG.E.U16 R61, desc[UR32][R4.64+0x380] ;  /* 0x00038020043dd981 */ /* 0x000ea8000c1e1500 */
[----:B------:R-:W2:Y:S01]  /*1e10*/  @!P0 LDG.E.U16 R53, desc[UR32][R4.64+0x200] ;  /* 0x0002002004358981 */ /* 0x000ea2000c1e1500 */
[----:B------:R-:W-:-:S03]  /*1e20*/  ISETP.NE.AND P0, PT, R70, RZ, PT ;  /* 0x000000ff4600720c */ /* 0x000fc60003f05270 */
[----:B------:R-:W2:Y:S01]  /*1e30*/  @!P2 LDG.E.U16 R51, desc[UR32][R4.64+0x180] ;  /* 0x000180200433a981 */ /* 0x000ea2000c1e1500 */
[----:B------:R-:W-:-:S03]  /*1e40*/  ISETP.NE.AND P2, PT, R64, RZ, PT ;  /* 0x000000ff4000720c */ /* 0x000fc60003f45270 */
[----:B------:R-:W2:Y:S01]  /*1e50*/  @!P3 LDG.E.U16 R50, desc[UR32][R4.64+0x140] ;  /* 0x000140200432b981 */ /* 0x000ea2000c1e1500 */
[----:B------:R-:W-:Y:S02]  /*1e60*/  ISETP.NE.AND P3, PT, R63, RZ, PT ;  /* 0x000000ff3f00720c */ /* 0x000fe40003f65270 */
[----:B---3--:R-:W-:Y:S01]  /*1e70*/  PRMT R52, RZ, 0x7610, R52 ;  /* 0x00007610ff347816 */ /* 0x008fe20000000034 */
[----:B------:R-:W3:Y:S01]  /*1e80*/  @!P1 LDG.E.U16 R57, desc[UR32][R4.64+0x280] ;  /* 0x0002802004399981 */ /* 0x000ee2000c1e1500 */
[----:B----4-:R-:W-:-:S03]  /*1e90*/  PRMT R54, RZ, 0x7610, R54 ;  /* 0x00007610ff367816 */ /* 0x010fc60000000036 */
[----:B------:R-:W4:Y:S04]  /*1ea0*/  @!P6 LDG.E.U16 R62, desc[UR32][R4.64+0x3c0] ;  /* 0x0003c020043ee981 */ /* 0x000f28000c1e1500 */
[----:B------:R-:W3:Y:S04]  /*1eb0*/  @!P0 LDG.E.U16 R52, desc[UR32][R4.64+0x240] ;  /* 0x0002402004348981 */ /* 0x000ee8000c1e1500 */
[----:B------:R-:W4:Y:S04]  /*1ec0*/  @!P2 LDG.E.U16 R54, desc[UR32][R4.64+0x2c0] ;  /* 0x0002c0200436a981 */ /* 0x000f28000c1e1500 */
[----:B------:R-:W4:Y:S01]  /*1ed0*/  @!P3 LDG.E.U16 R59, desc[UR32][R4.64+0x300] ;  /* 0x00030020043bb981 */ /* 0x000f22000c1e1500 */
[----:B------:R-:W-:-:S02]  /*1ee0*/  P2R R75, PR, RZ, 0x1 ;  /* 0x00000001ff4b7803 */ /* 0x000fc40000000000 */
[----:B------:R-:W-:Y:S02]  /*1ef0*/  ISETP.NE.AND P0, PT, R72, RZ, PT ;  /* 0x000000ff4800720c */ /* 0x000fe40003f05270 */
[----:B------:R-:W-:Y:S02]  /*1f00*/  P2R R73, PR, RZ, 0x2 ;  /* 0x00000002ff497803 */ /* 0x000fe40000000000 */
[----:B------:R-:W-:Y:S02]  /*1f10*/  ISETP.GE.AND P1, PT, R25, UR13, PT ;  /* 0x0000000d19007c0c */ /* 0x000fe4000bf26270 */
        /* <DEDUP_REMOVED lines=12> */
[----:B-----5:R-:W-:Y:S04]  /*1fe0*/  STS.U16 [R170], R45 ;  /* 0x0000002daa007388 */ /* 0x020fe80000000400 */
[----:B------:R-:W-:Y:S04]  /*1ff0*/  STS.U16 [R169+0x40], R46 ;  /* 0x0000402ea9007388 */ /* 0x000fe80000000400 */
[----:B------:R-:W-:Y:S04]  /*2000*/  STS.U16 [R168+0x80], R47 ;  /* 0x0000802fa8007388 */ /* 0x000fe80000000400 */
[----:B------:R-:W-:Y:S04]  /*2010*/  STS.U16 [R167+0xc0], R56 ;  /* 0x0000c038a7007388 */ /* 0x000fe80000000400 */
[----:B------:R-:W-:Y:S04]  /*2020*/  STS.U16 [R166+0x100], R49 ;  /* 0x00010031a6007388 */ /* 0x000fe80000000400 */
[----:B--2---:R-:W-:Y:S04]  /*2030*/  STS.U16 [R165+0x140], R50 ;  /* 0x00014032a5007388 */ /* 0x004fe80000000400 */
[----:B------:R-:W-:Y:S04]  /*2040*/  STS.U16 [R164+0x180], R51 ;  /* 0x00018033a4007388 */ /* 0x000fe80000000400 */
[----:B------:R-:W-:Y:S04]  /*2050*/  STS.U16 [R163+0x1c0], R58 ;  /* 0x0001c03aa3007388 */ /* 0x000fe80000000400 */
[----:B------:R-:W-:Y:S04]  /*2060*/  STS.U16 [R162+0x200], R53 ;  /* 0x00020035a2007388 */ /* 0x000fe80000000400 */
[----:B---3--:R-:W-:Y:S04]  /*2070*/  STS.U16 [R161+0x240], R52 ;  /* 0x00024034a1007388 */ /* 0x008fe80000000400 */
[----:B------:R-:W-:Y:S04]  /*2080*/  STS.U16 [R160+0x280], R57 ;  /* 0x00028039a0007388 */ /* 0x000fe80000000400 */
[----:B----4-:R-:W-:Y:S04]  /*2090*/  STS.U16 [R159+0x2c0], R54 ;  /* 0x0002c0369f007388 */ /* 0x010fe80000000400 */
        /* <DEDUP_REMOVED lines=8> */
[----:B------:R-:W2:Y:S04]  /*2120*/  LDS.U16 R46, [R154+0x6] ;  /* 0x000006009a2e7984 */ /* 0x000ea80000000400 */
[----:B------:R-:W-:Y:S04]  /*2130*/  LDS.U16 R47, [R154+0x8] ;  /* 0x000008009a2f7984 */ /* 0x000fe80000000400 */
[----:B------:R-:W-:Y:S04]  /*2140*/  LDS.U16 R49, [R154+0xa] ;  /* 0x00000a009a317984 */ /* 0x000fe80000000400 */
[----:B------:R-:W-:Y:S04]  /*2150*/  LDS.U16 R50, [R154+0xc] ;  /* 0x00000c009a327984 */ /* 0x000fe80000000400 */
[----:B------:R-:W-:Y:S04]  /*2160*/  LDS.U16 R51, [R154+0xe] ;  /* 0x00000e009a337984 */ /* 0x000fe80000000400 */
[----:B------:R-:W3:Y:S04]  /*2170*/  LDS.U16 R52, [R154+0x10] ;  /* 0x000010009a347984 */ /* 0x000ee80000000400 */
[----:B------:R-:W-:Y:S04]  /*2180*/  LDS.U16 R53, [R154+0x12] ;  /* 0x000012009a357984 */ /* 0x000fe80000000400 */
[----:B------:R-:W-:Y:S04]  /*2190*/  LDS.U16 R54, [R154+0x14] ;  /* 0x000014009a367984 */ /* 0x000fe80000000400 */
[----:B------:R-:W-:Y:S04]  /*21a0*/  LDS.U16 R56, [R154+0x16] ;  /* 0x000016009a387984 */ /* 0x000fe80000000400 */
[----:B------:R-:W-:Y:S04]  /*21b0*/  LDS.U16 R57, [R154+0x18] ;  /* 0x000018009a397984 */ /* 0x000fe80000000400 */
[----:B------:R-:W4:Y:S04]  /*21c0*/  LDS.U16 R58, [R154+0x1a] ;  /* 0x00001a009a3a7984 */ /* 0x000f280000000400 */
[----:B------:R-:W5:Y:S04]  /*21d0*/  LDS.U16 R59, [R154+0x1c] ;  /* 0x00001c009a3b7984 */ /* 0x000f680000000400 */
[----:B------:R-:W-:Y:S01]  /*21e0*/  LDS.U16 R60, [R154+0x1e] ;  /* 0x00001e009a3c7984 */ /* 0x000fe20000000400 */
[----:B------:R-:W-:Y:S01]  /*21f0*/  BAR.SYNC.DEFER_BLOCKING 0x0 ;  /* 0x0000000000007b1d */ /* 0x000fe20000010000 */
[----:B0-----:R-:W-:-:S05]  /*2200*/  PRMT R61, RZ, 0x7610, R61 ;  /* 0x00007610ff3d7816 */ /* 0x001fca000000003d */
[----:B------:R-:W5:Y:S01]  /*2210*/  @!P0 LDG.E.U16 R63, desc[UR32][R2.64] ;  /* 0x00000020023f8981 */ /* 0x000f62000c1e1500 */
[----:B------:R-:W-:-:S03]  /*2220*/  ISETP.GE.AND P0, PT, R11, UR13, PT ;  /* 0x0000000d0b007c0c */ /* 0x000fc6000bf06270 */
[----:B------:R-:W5:Y:S01]  /*2230*/  @!P1 LDG.E.U16 R64, desc[UR32][R2.64+0x40] ;  /* 0x0000402002409981 */ /* 0x000f62000c1e1500 */
[----:B------:R-:W-:Y:S02]  /*2240*/  ISETP.GE.AND P1, PT, R12, UR13, PT ;  /* 0x0000000d0c007c0c */ /* 0x000fe4000bf26270 */
[----:B-1----:R-:W-:Y:S01]  /*2250*/  PRMT R62, RZ, 0x7610, R62 ;  /* 0x00007610ff3e7816 */ /* 0x002fe2000000003e */
[----:B------:R-:W5:Y:S04]  /*2260*/  @!P2 LDG.E.U16 R78, desc[UR32][R2.64+0x2c0] ;  /* 0x0002c020024ea981 */ /* 0x000f68000c1e1500 */
[----:B------:R-:W5:Y:S04]  /*2270*/  @!P3 LDG.E.U16 R77, desc[UR32][R2.64+0x300] ;  /* 0x00030020024db981 */ /* 0x000f68000c1e1500 */
[----:B------:R-:W5:Y:S01]  /*2280*/  @!P0 LDG.E.U16 R61, desc[UR32][R2.64+0x80] ;  /* 0x00008020023d8981 */ /* 0x000f62000c1e1500 */
[----:B------:R-:W-:-:S03]  /*2290*/  ISETP.GE.AND P0, PT, R13, UR13, PT ;  /* 0x0000000d0d007c0c */ /* 0x000fc6000bf06270 */
[----:B------:R-:W5:Y:S01]  /*22a0*/  @!P1 LDG.E.U16 R70, desc[UR32][R2.64+0xc0] ;  /* 0x0000c02002469981 */ /* 0x000f62000c1e1500 */
[----:B------:R-:W-:-:S03]  /*22b0*/  ISETP.GE.AND P1, PT, R14, UR13, PT ;  /* 0x0000000d0e007c0c */ /* 0x000fc6000bf26270 */
[----:B------:R-:W5:Y:S04]  /*22c0*/  @!P4 LDG.E.U16 R84, desc[UR32][R2.64+0x340] ;  /* 0x000340200254c981 */ /* 0x000f68000c1e1500 */
[----:B------:R-:W5:Y:S04]  /*22d0*/  @!P5 LDG.E.U16 R81, desc[UR32][R2.64+0x380] ;  /* 0x000380200251d981 */ /* 0x000f68000c1e1500 */
[----:B------:R-:W5:Y:S01]  /*22e0*/  @!P0 LDG.E.U16 R67, desc[UR32][R2.64+0x100] ;  /* 0x0001002002438981 */ /* 0x000f62000c1e1500 */
[----:B------:R-:W-:-:S03]  /*22f0*/  ISETP.GE.AND P0, PT, R15, UR13, PT ;  /* 0x0000000d0f007c0c */ /* 0x000fc6000bf06270 */
[----:B------:R-:W5:Y:S01]  /*2300*/  @!P1 LDG.E.U16 R72, desc[UR32][R2.64+0x140] ;  /* 0x0001402002489981 */ /* 0x000f62000c1e1500 */
[----:B------:R-:W-:-:S03]  /*2310*/  ISETP.GE.AND P1, PT, R16, UR13, PT ;  /* 0x0000000d10007c0c */ /* 0x000fc6000bf26270 */
[----:B------:R-:W5:Y:S06]  /*2320*/  @!P6 LDG.E.U16 R62, desc[UR32][R2.64+0x3c0] ;  /* 0x0003c020023ee981 */ /* 0x000f6c000c1e1500 */
[----:B------:R-:W5:Y:S01]  /*2330*/  @!P0 LDG.E.U16 R71, desc[UR32][R2.64+0x180] ;  /* 0x0001802002478981 */ /* 0x000f62000c1e1500 */
[----:B------:R-:W-:-:S03]  /*2340*/  ISETP.GE.AND P0, PT, R17, UR13, PT ;  /* 0x0000000d11007c0c */ /* 0x000fc6000bf06270 */
[----:B------:R-:W5:Y:S01]  /*2350*/  @!P1 LDG.E.U16 R74, desc[UR32][R2.64+0x1c0] ;  /* 0x0001c020024a9981 */ /* 0x000f62000c1e1500 */
[----:B------:R-:W-:Y:S02]  /*2360*/  ISETP.NE.AND P1, PT, R73, RZ, PT ;  /* 0x000000ff4900720c */ /* 0x000fe40003f25270 */
[----:B------:R-:W-:-:S07]  /*2370*/  PRMT R73, RZ, 0x7610, R73 ;  /* 0x00007610ff497816 */ /* 0x000fce0000000049 */
[----:B------:R-:W5:Y:S01]  /*2380*/  @!P0 LDG.E.U16 R73, desc[UR32][R2.64+0x200] ;  /* 0x0002002002498981 */ /* 0x000f62000c1e1500 */
[----:B------:R-:W-:Y:S02]  /*2390*/  ISETP.NE.AND P0, PT, R75, RZ, PT ;  /* 0x000000ff4b00720c */ /* 0x000fe40003f05270 */
[----:B------:R-:W-:-:S06]  /*23a0*/  PRMT R75, RZ, 0x7610, R75 ;  /* 0x00007610ff4b7816 */ /* 0x000fcc000000004b */
[----:B------:R-:W5:Y:S05]  /*23b0*/  @!P1 LDG.E.U16 R75, desc[UR32][R2.64+0x280] ;  /* 0x00028020024b9981 */ /* 0x000f6a000c1e1500 */
[----:B------:R0:W5:Y:S01]  /*23c0*/  @!P0 LDG.E.U16 R76, desc[UR32][R2.64+0x240] ;  /* 0x00024020024c8981 */ /* 0x000162000c1e1500 */
[----:B--2---:R-:W-:Y:S02]  /*23d0*/  HADD2.F32 R46, -RZ, R46.H0_H0 ;  /* 0x2000002eff2e7230 */ /* 0x004fe40000004100 */
[----:B---3--:R-:W-:Y:S02]  /*23e0*/  HADD2.F32 R52, -RZ, R52.H0_H0 ;  /* 0x20000034ff347230 */ /* 0x008fe40000004100 */
[----:B------:R-:W-:-:S02]  /*23f0*/  HADD2.F32 R4, -RZ, R4.H0_H0 ;  /* 0x20000004ff047230 */ /* 0x000fc40000004100 */
[----:B0-----:R-:W-:Y:S01]  /*2400*/  FMUL.FTZ R2, R46, -1.4426950216293334961 ;  /* 0xbfb8aa3b2e027820 */ /* 0x001fe20000410000 */
[----:B----4-:R-:W-:-:S03]  /*2410*/  HADD2.F32 R58, -RZ, R58.H0_H0 ;  /* 0x2000003aff3a7230 */ /* 0x010fc60000004100 */
[----:B------:R0:W-:Y:S01]  /*2420*/  MUFU.EX2 R3, R2 ;  /* 0x0000000200037308 */ /* 0x0001e20000000800 */
[----:B------:R-:W-:Y:S01]  /*2430*/  FMUL.FTZ R85, R4, -1.4426950216293334961 ;  /* 0xbfb8aa3b04557820 */ /* 0x000fe20000410000 */
[----:B------:R-:W-:Y:S02]  /*2440*/  HADD2.F32 R45, -RZ, R45.H0_H0 ;  /* 0x2000002dff2d7230 */ /* 0x000fe40000004100 */
[----:B0-----:R-:W-:-:S04]  /*2450*/  FMUL.FTZ R2, R52, -1.4426950216293334961 ;  /* 0xbfb8aa3b34027820 */ /* 0x001fc80000410000 */
[----:B------:R0:W-:Y:S01]  /*2460*/  MUFU.EX2 R91, R2 ;  /* 0x00000002005b7308 */ /* 0x0001e20000000800 */
[----:B------:R-:W-:-:S03]  /*2470*/  FMUL.FTZ R83, R45, -1.4426950216293334961 ;  /* 0xbfb8aa3b2d537820 */ /* 0x000fc60000410000 */
[----:B------:R-:W-:Y:S01]  /*2480*/  MUFU.EX2 R85, R85 ;  /* 0x0000005500557308 */ /* 0x000fe20000000800 */
[----:B0-----:R-:W-:-:S04]  /*2490*/  FMUL.FTZ R2, R58, -1.4426950216293334961 ;  /* 0xbfb8aa3b3a027820 */ /* 0x001fc80000410000 */
[----:B------:R-:W-:Y:S04]  /*24a0*/  MUFU.EX2 R96, R2 ;  /* 0x0000000200607308 */ /* 0x000fe80000000800 */
[----:B------:R-:W0:Y:S01]  /*24b0*/  MUFU.EX2 R83, R83 ;  /* 0x0000005300537308 */ /* 0x000e220000000800 */
[----:B------:R-:W-:-:S05]  /*24c0*/  HADD2.F32 R5, -RZ, R5.H0_H0 ;  /* 0x20000005ff057230 */ /* 0x000fca0000004100 */
[----:B------:R-:W-:Y:S01]  /*24d0*/  FMUL.FTZ R86, R5, -1.4426950216293334961 ;  /* 0xbfb8aa3b05567820 */ /* 0x000fe20000410000 */
[----:B------:R-:W-:Y:S02]  /*24e0*/  HADD2.F32 R47, -RZ, R47.H0_H0 ;  /* 0x2000002fff2f7230 */ /* 0x000fe40000004100 */
[----:B0-----:R-:W-:-:S03]  /*24f0*/  FADD.FTZ R83, R83, 1 ;  /* 0x3f80000053537421 */ /* 0x001fc60000010000 */
[----:B------:R-:W0:Y:S01]  /*2500*/  MUFU.EX2 R86, R86 ;  /* 0x0000005600567308 */ /* 0x000e220000000800 */
[----:B------:R-:W-:Y:S02]  /*2510*/  HADD2.F32 R49, -RZ, R49.H0_H0 ;  /* 0x20000031ff317230 */ /* 0x000fe40000004100 */
[----:B------:R-:W-:Y:S01]  /*2520*/  FMUL.FTZ R87, R47, -1.4426950216293334961 ;  /* 0xbfb8aa3b2f577820 */ /* 0x000fe20000410000 */
[----:B------:R-:W-:Y:S01]  /*2530*/  FADD.FTZ R3, R3, 1 ;  /* 0x3f80000003037421 */ /* 0x000fe20000010000 */
[----:B------:R-:W-:Y:S02]  /*2540*/  HADD2.F32 R50, -RZ, R50.H0_H0 ;  /* 0x20000032ff327230 */ /* 0x000fe40000004100 */
[----:B------:R-:W-:Y:S01]  /*2550*/  FMUL.FTZ R88, R49, -1.4426950216293334961 ;  /* 0xbfb8aa3b31587820 */ /* 0x000fe20000410000 */
[----:B------:R-:W-:Y:S01]  /*2560*/  HADD2.F32 R66, -RZ, R66.H0_H0 ;  /* 0x20000042ff427230 */ /* 0x000fe20000004100 */
[----:B------:R-:W1:Y:S01]  /*2570*/  MUFU.EX2 R87, R87 ;  /* 0x0000005700577308 */ /* 0x000e620000000800 */
[----:B------:R-:W-:-:S03]  /*2580*/  FMUL.FTZ R89, R50, -1.4426950216293334961 ;  /* 0xbfb8aa3b32597820 */ /* 0x000fc60000410000 */
[----:B------:R-:W2:Y:S01]  /*2590*/  MUFU.EX2 R88, R88 ;  /* 0x0000005800587308 */ /* 0x000ea20000000800 */
[----:B------:R-:W-:-:S03]  /*25a0*/  HADD2.F32 R51, -RZ, R51.H0_H0 ;  /* 0x20000033ff337230 */ /* 0x000fc60000004100 */
[----:B------:R-:W3:Y:S02]  /*25b0*/  MUFU.EX2 R89, R89 ;  /* 0x0000005900597308 */ /* 0x000ee40000000800 */
[----:B------:R-:W-:Y:S01]  /*25c0*/  FMUL.FTZ R90, R51, -1.4426950216293334961 ;  /* 0xbfb8aa3b335a7820 */ /* 0x000fe20000410000 */
[----:B------:R-:W-:Y:S02]  /*25d0*/  HADD2.F32 R69, -RZ, R69.H0_H0 ;  /* 0x20000045ff457230 */ /* 0x000fe40000004100 */
[----:B------:R-:W-:-:S03]  /*25e0*/  HADD2.F32 R68, -RZ, R68.H0_H0 ;  /* 0x20000044ff447230 */ /* 0x000fc60000004100 */
[----:B------:R-:W4:Y:S01]  /*25f0*/  MUFU.EX2 R90, R90 ;  /* 0x0000005a005a7308 */ /* 0x000f220000000800 */
[----:B------:R-:W-:Y:S02]  /*2600*/  HADD2.F32 R56, -RZ, R56.H0_H0 ;  /* 0x20000038ff387230 */ /* 0x000fe40000004100 */
[----:B------:R-:W-:-:S03]  /*2610*/  HADD2.F32 R80, -RZ, R80.H0_H0 ;  /* 0x20000050ff507230 */ /* 0x000fc60000004100 */
[----:B------:R-:W-:Y:S01]  /*2620*/  FMUL.FTZ R94, R56, -1.4426950216293334961 ;  /* 0xbfb8aa3b385e7820 */ /* 0x000fe20000410000 */
[----:B------:R-:W-:Y:S02]  /*2630*/  HADD2.F32 R82, -RZ, R82.H0_H0 ;  /* 0x20000052ff527230 */ /* 0x000fe40000004100 */
[----:B------:R-:W-:-:S03]  /*2640*/  HADD2.F32 R79, -RZ, R79.H0_H0 ;  /* 0x2000004fff4f7230 */ /* 0x000fc60000004100 */
[----:B------:R-:W-:Y:S01]  /*2650*/  MUFU.EX2 R94, R94 ;  /* 0x0000005e005e7308 */ /* 0x000fe20000000800 */
[----:B------:R-:W-:Y:S02]  /*2660*/  HADD2.F32 R54, -RZ, R54.H0_H0 ;  /* 0x20000036ff367230 */ /* 0x000fe40000004100 */
[----:B-----5:R-:W-:Y:S02]  /*2670*/  HADD2.F32 R59, -RZ, R59.H0_H0 ;  /* 0x2000003bff3b7230 */ /* 0x020fe40000004100 */
[----:B------:R-:W-:Y:S02]  /*2680*/  HADD2.F32 R53, -RZ, R53.H0_H0 ;  /* 0x20000035ff357230 */ /* 0x000fe40000004100 */
[----:B------:R-:W-:Y:S02]  /*2690*/  HADD2.F32 R57, -RZ, R57.H0_H0 ;  /* 0x20000039ff397230 */ /* 0x000fe40000004100 */
[----:B------:R-:W-:Y:S01]  /*26a0*/  FMUL.FTZ R93, R54, -1.4426950216293334961 ;  /* 0xbfb8aa3b365d7820 */ /* 0x000fe20000410000 */
[----:B------:R-:W-:Y:S01]  /*26b0*/  FMUL.FTZ R97, R59, -1.4426950216293334961 ;  /* 0xbfb8aa3b3b617820 */ /* 0x000fe20000410000 */
[----:B------:R-:W-:Y:S01]  /*26c0*/  FADD.FTZ R91, R91, 1 ;  /* 0x3f8000005b5b7421 */ /* 0x000fe20000010000 */
[----:B------:R-:W-:Y:S01]  /*26d0*/  FMUL.FTZ R92, R53, -1.4426950216293334961 ;  /* 0xbfb8aa3b355c7820 */ /* 0x000fe20000410000 */
[----:B------:R-:W-:Y:S01]  /*26e0*/  FMUL.FTZ R95, R57, -1.4426950216293334961 ;  /* 0xbfb8aa3b395f7820 */ /* 0x000fe20000410000 */
[----:B------:R5:W-:Y:S04]  /*26f0*/  MUFU.EX2 R98, R97 ;  /* 0x0000006100627308 */ /* 0x000be80000000800 */
[----:B------:R-:W5:Y:S01]  /*2700*/  MUFU.EX2 R93, R93 ;  /* 0x0000005d005d7308 */ /* 0x000f620000000800 */
[----:B------:R-:W-:Y:S04]  /*2710*/  STS.U16 [R170], R63 ;  /* 0x0000003faa007388 */ /* 0x000fe80000000400 */
[----:B------:R-:W-:Y:S04]  /*2720*/  STS.U16 [R169+0x40], R64 ;  /* 0x00004040a9007388 */ /* 0x000fe80000000400 */
[----:B------:R-:W-:Y:S04]  /*2730*/  STS.U16 [R168+0x80], R61 ;  /* 0x0000803da8007388 */ /* 0x000fe80000000400 */
[----:B------:R-:W-:Y:S04]  /*2740*/  STS.U16 [R167+0xc0], R70 ;  /* 0x0000c046a7007388 */ /* 0x000fe80000000400 */
[----:B------:R0:W-:Y:S04]  /*2750*/  STS.U16 [R166+0x100], R67 ;  /* 0x00010043a6007388 */ /* 0x0001e80000000400 */
[----:B------:R-:W-:Y:S04]  /*2760*/  STS.U16 [R165+0x140], R72 ;  /* 0x00014048a5007388 */ /* 0x000fe80000000400 */
[----:B------:R1:W-:Y:S04]  /*2770*/  STS.U16 [R164+0x180], R71 ;  /* 0x00018047a4007388 */ /* 0x0003e80000000400 */
[----:B------:R2:W-:Y:S04]  /*2780*/  STS.U16 [R163+0x1c0], R74 ;  /* 0x0001c04aa3007388 */ /* 0x0005e80000000400 */
[----:B------:R3:W-:Y:S04]  /*2790*/  STS.U16 [R162+0x200], R73 ;  /* 0x00020049a2007388 */ /* 0x0007e80000000400 */
[----:B------:R4:W-:Y:S04]  /*27a0*/  STS.U16 [R161+0x240], R76 ;  /* 0x0002404ca1007388 */ /* 0x0009e80000000400 */
[----:B------:R-:W-:Y:S04]  /*27b0*/  STS.U16 [R160+0x280], R75 ;  /* 0x0002804ba0007388 */ /* 0x000fe80000000400 */
[----:B------:R-:W-:Y:S04]  /*27c0*/  STS.U16 [R159+0x2c0], R78 ;  /* 0x0002c04e9f007388 */ /* 0x000fe80000000400 */
[----:B------:R-:W-:Y:S04]  /*27d0*/  STS.U16 [R158+0x300], R77 ;  /* 0x0003004d9e007388 */ /* 0x000fe80000000400 */
[----:B------:R-:W-:Y:S04]  /*27e0*/  STS.U16 [R157+0x340], R84 ;  /* 0x000340549d007388 */ /* 0x000fe80000000400 */
[----:B------:R-:W-:Y:S04]  /*27f0*/  STS.U16 [R156+0x380], R81 ;  /* 0x000380519c007388 */ /* 0x000fe80000000400 */
[----:B------:R-:W-:Y:S01]  /*2800*/  STS.U16 [R155+0x3c0], R62 ;  /* 0x0003c03e9b007388 */ /* 0x000fe20000000400 */
[----:B------:R-:W-:-:S03]  /*2810*/  NOP ;  /* 0x0000000000007918 */ /* 0x000fc60000000000 */
[----:B------:R-:W5:Y:S04]  /*2820*/  LDS.U16 R61, [R154] ;  /* 0x000000009a3d7984 */ /* 0x000f680000000400 */
[----:B------:R-:W5:Y:S01]  /*2830*/  LDS.U16 R2, [R154+0x2] ;  /* 0x000002009a027984 */ /* 0x000f620000000400 */
[----:B0-----:R-:W-:-:S03]  /*2840*/  FADD.FTZ R67, R85, 1 ;  /* 0x3f80000055437421 */ /* 0x001fc60000010000 */
[----:B------:R-:W0:Y:S03]  /*2850*/  LDS.U16 R63, [R154+0x4] ;  /* 0x000004009a3f7984 */ /* 0x000e260000000400 */
[----:B------:R-:W4:Y:S01]  /*2860*/  MUFU.RCP R67, R67 ;  /* 0x0000004300437308 */ /* 0x000f220000001000 */
[----:B------:R-:W0:Y:S04]  /*2870*/  LDS.U16 R75, [R154+0x6] ;  /* 0x000006009a4b7984 */ /* 0x000e280000000400 */
[----:B------:R-:W0:Y:S03]  /*2880*/  LDS.U16 R77, [R154+0x8] ;  /* 0x000008009a4d7984 */ /* 0x000e260000000400 */
[----:B------:R-:W5:Y:S01]  /*2890*/  MUFU.RCP R64, R83 ;  /* 0x0000005300407308 */ /* 0x000f620000001000 */
[----:B------:R-:W0:Y:S01]  /*28a0*/  LDS.U16 R78, [R154+0xa] ;  /* 0x00000a009a4e7984 */ /* 0x000e220000000400 */
[----:B------:R-:W-:-:S06]  /*28b0*/  FADD.FTZ R70, R86, 1 ;  /* 0x3f80000056467421 */ /* 0x000fcc0000010000 */
[----:B-1----:R1:W-:Y:S01]  /*28c0*/  MUFU.RCP R71, R3 ;  /* 0x0000000300477308 */ /* 0x0023e20000001000 */
[----:B------:R-:W-:Y:S01]  /*28d0*/  FADD.FTZ R72, R87, 1 ;  /* 0x3f80000057487421 */ /* 0x000fe20000010000 */
[----:B--2---:R-:W-:Y:S01]  /*28e0*/  FADD.FTZ R74, R88, 1 ;  /* 0x3f800000584a7421 */ /* 0x004fe20000010000 */
[----:B---3--:R-:W-:Y:S01]  /*28f0*/  FADD.FTZ R73, R89, 1 ;  /* 0x3f80000059497421 */ /* 0x008fe20000010000 */
[----:B----4-:R-:W-:Y:S01]  /*2900*/  FADD.FTZ R76, R90, 1 ;  /* 0x3f8000005a4c7421 */ /* 0x010fe20000010000 */
[----:B------:R-:W-:Y:S01]  /*2910*/  LDS.U16 R89, [R154+0x10] ;  /* 0x000010009a597984 */ /* 0x000fe20000000400 */
[----:B-1----:R-:W-:-:S03]  /*2920*/  FADD.FTZ R3, -R67, 1 ;  /* 0x3f80000043037421 */ /* 0x002fc60000010100 */
[----:B-----5:R-:W-:Y:S01]  /*2930*/  LDS.U16 R97, [R154+0x18] ;  /* 0x000018009a617984 */ /* 0x020fe20000000400 */
[----:B------:R-:W-:Y:S02]  /*2940*/  HADD2.F32 R61, -RZ, R61.H0_H0 ;  /* 0x2000003dff3d7230 */ /* 0x000fe40000004100 */
[----:B------:R-:W-:Y:S01]  /*2950*/  FFMA.FTZ R81, R4, R3, 1 ;  /* 0x3f80000004517423 */ /* 0x000fe20000010003 */
[----:B------:R-:W1:Y:S01]  /*2960*/  MUFU.EX2 R92, R92 ;  /* 0x0000005c005c7308 */ /* 0x000e620000000800 */
[----:B------:R-:W-:-:S03]  /*2970*/  HADD2.F32 R60, -RZ, R60.H0_H0 ;  /* 0x2000003cff3c7230 */ /* 0x000fc60000004100 */
[----:B------:R-:W2:Y:S01]  /*2980*/  MUFU.EX2 R95, R95 ;  /* 0x0000005f005f7308 */ /* 0x000ea20000000800 */
[----:B------:R-:W-:Y:S02]  /*2990*/  HADD2.F32 R62, -RZ, R2.H0_H0 ;  /* 0x20000002ff3e7230 */ /* 0x000fe40000004100 */
[----:B------:R-:W-:Y:S01]  /*29a0*/  FMUL.FTZ R3, R66, R61 ;  /* 0x0000003d42037220 */ /* 0x000fe20000410000 */
[----:B------:R-:W3:Y:S01]  /*29b0*/  LDS.U16 R2, [R154+0xc] ;  /* 0x00000c009a027984 */ /* 0x000ee20000000400 */
[C---:B------:R-:W-:Y:S01]  /*29c0*/  FADD.FTZ R84, -R64.reuse, 1 ;  /* 0x3f80000040547421 */ /* 0x040fe20000010100 */
[----:B------:R-:W4:Y:S01]  /*29d0*/  MUFU.RCP R70, R70 ;  /* 0x0000004600467308 */ /* 0x000f220000001000 */
[----:B------:R-:W-:Y:S01]  /*29e0*/  FMUL.FTZ R3, R64, R3 ;  /* 0x0000000340037220 */ /* 0x000fe20000410000 */
[----:B------:R-:W-:Y:S01]  /*29f0*/  FADD.FTZ R93, R93, 1 ;  /* 0x3f8000005d5d7421 */ /* 0x000fe20000010000 */
[----:B------:R-:W-:Y:S01]  /*2a00*/  FFMA.FTZ R84, R45, R84, 1 ;  /* 0x3f8000002d547423 */ /* 0x000fe20000010054 */
[----:B------:R-:W-:Y:S03]  /*2a10*/  LDS.U16 R100, [R154+0x1e] ;  /* 0x00001e009a647984 */ /* 0x000fe60000000400 */
[----:B------:R-:W-:-:S02]  /*2a20*/  FMUL.FTZ R101, R3, R84 ;  /* 0x0000005403657220 */ /* 0x000fc40000410000 */
[----:B------:R-:W5:Y:S01]  /*2a30*/  LDS.U16 R3, [R154+0xe] ;  /* 0x00000e009a037984 */ /* 0x000f620000000400 */
[----:B0-----:R-:W-:Y:S01]  /*2a40*/  HADD2.F32 R63, -RZ, R63.H0_H0 ;  /* 0x2000003fff3f7230 */ /* 0x001fe20000004100 */
[----:B------:R-:W0:Y:S01]  /*2a50*/  MUFU.RCP R72, R72 ;  /* 0x0000004800487308 */ /* 0x000e220000001000 */
[----:B------:R-:W-:-:S03]  /*2a60*/  FMUL.FTZ R86, R69, R62 ;  /* 0x0000003e45567220 */ /* 0x000fc60000410000 */
[----:B------:R-:W-:Y:S01]  /*2a70*/  FMUL.FTZ R83, R68, R63 ;  /* 0x0000003f44537220 */ /* 0x000fe20000410000 */
[----:B----4-:R-:W-:-:S03]  /*2a80*/  FADD.FTZ R88, -R70, 1 ;  /* 0x3f80000046587421 */ /* 0x010fc60000010100 */
[----:B------:R-:W4:Y:S01]  /*2a90*/  MUFU.RCP R74, R74 ;  /* 0x0000004a004a7308 */ /* 0x000f220000001000 */
[----:B------:R-:W-:Y:S01]  /*2aa0*/  FMUL.FTZ R86, R67, R86 ;  /* 0x0000005643567220 */ /* 0x000fe20000410000 */
[----:B------:R-:W-:Y:S01]  /*2ab0*/  FMUL.FTZ R83, R70, R83 ;  /* 0x0000005346537220 */ /* 0x000fe20000410000 */
[----:B------:R-:W-:Y:S01]  /*2ac0*/  FFMA.FTZ R88, R5, R88, 1 ;  /* 0x3f80000005587423 */ /* 0x000fe20000010058 */
[----:B------:R-:W-:Y:S02]  /*2ad0*/  HADD2.F32 R75, -RZ, R75.H0_H0 ;  /* 0x2000004bff4b7230 */ /* 0x000fe40000004100 */
[----:B------:R-:W-:Y:S02]  /*2ae0*/  FMUL.FTZ R102, R86, R81 ;  /* 0x0000005156667220 */ /* 0x000fe40000410000 */
[----:B------:R-:W1:Y:S01]  /*2af0*/  MUFU.RCP R73, R73 ;  /* 0x0000004900497308 */ /* 0x000e620000001000 */
[----:B------:R-:W-:Y:S01]  /*2b00*/  FMUL.FTZ R103, R83, R88 ;  /* 0x0000005853677220 */ /* 0x000fe20000410000 */
[----:B------:R-:W-:Y:S01]  /*2b10*/  FADD.FTZ R83, -R71, 1 ;  /* 0x3f80000047537421 */ /* 0x000fe20000010100 */
[----:B------:R-:W-:-:S02]  /*2b20*/  HADD2.F32 R77, -RZ, R77.H0_H0 ;  /* 0x2000004dff4d7230 */ /* 0x000fc40000004100 */
[----:B------:R-:W-:Y:S01]  /*2b30*/  FMUL.FTZ R86, R80, R75 ;  /* 0x0000004b50567220 */ /* 0x000fe20000410000 */
[----:B------:R-:W-:Y:S02]  /*2b40*/  HADD2.F32 R78, -RZ, R78.H0_H0 ;  /* 0x2000004eff4e7230 */ /* 0x000fe40000004100 */
[----:B------:R-:W-:Y:S01]  /*2b50*/  FFMA.FTZ R83, R46, R83, 1 ;  /* 0x3f8000002e537423 */ /* 0x000fe20000010053 */
[----:B0-----:R-:W-:Y:S01]  /*2b60*/  FADD.FTZ R88, -R72, 1 ;  /* 0x3f80000048587421 */ /* 0x001fe20000010100 */
[----:B------:R-:W-:Y:S01]  /*2b70*/  FMUL.FTZ R86, R71, R86 ;  /* 0x0000005647567220 */ /* 0x000fe20000410000 */
[----:B------:R-:W-:Y:S01]  /*2b80*/  FMUL.FTZ R85, R82, R77 ;  /* 0x0000004d52557220 */ /* 0x000fe20000410000 */
[----:B----4-:R-:W-:Y:S01]  /*2b90*/  FADD.FTZ R90, -R74, 1 ;  /* 0x3f8000004a5a7421 */ /* 0x010fe20000010100 */
[----:B------:R-:W-:Y:S01]  /*2ba0*/  FMUL.FTZ R87, R79, R78 ;  /* 0x0000004e4f577220 */ /* 0x000fe20000410000 */
[----:B------:R-:W-:Y:S01]  /*2bb0*/  FMUL.FTZ R106, R86, R83 ;  /* 0x00000053566a7220 */ /* 0x000fe20000410000 */
[----:B------:R-:W0:Y:S01]  /*2bc0*/  MUFU.RCP R76, R76 ;  /* 0x0000004c004c7308 */ /* 0x000e220000001000 */
[----:B------:R-:W-:Y:S01]  /*2bd0*/  FFMA.FTZ R88, R47, R88, 1 ;  /* 0x3f8000002f587423 */ /* 0x000fe20000010058 */
[----:B------:R-:W-:Y:S01]  /*2be0*/  FMUL.FTZ R85, R72, R85 ;  /* 0x0000005548557220 */ /* 0x000fe20000410000 */
[----:B------:R-:W-:-:S02]  /*2bf0*/  HADD2.F32 R86, -RZ, R65.H0_H0 ;  /* 0x20000041ff567230 */ /* 0x000fc40000004100 */
[----:B---3--:R-:W-:Y:S02]  /*2c00*/  HADD2.F32 R65, -RZ, R2.H0_H0 ;  /* 0x20000002ff417230 */ /* 0x008fe40000004100 */
[----:B------:R-:W-:Y:S01]  /*2c10*/  FFMA.FTZ R90, R49, R90, 1 ;  /* 0x3f800000315a7423 */ /* 0x000fe2000001005a */
[----:B------:R-:W-:Y:S01]  /*2c20*/  FMUL.FTZ R87, R74, R87 ;  /* 0x000000574a577220 */ /* 0x000fe20000410000 */
[----:B------:R-:W-:Y:S01]  /*2c30*/  FMUL.FTZ R105, R85, R88 ;  /* 0x0000005855697220 */ /* 0x000fe20000410000 */
[----:B-1----:R-:W-:Y:S01]  /*2c40*/  FADD.FTZ R85, -R73, 1 ;  /* 0x3f80000049557421 */ /* 0x002fe20000010100 */
[----:B------:R-:W-:Y:S01]  /*2c50*/  FMUL.FTZ R88, R86, R65 ;  /* 0x0000004156587220 */ /* 0x000fe20000410000 */
[----:B------:R-:W-:Y:S01]  /*2c60*/  FMUL.FTZ R108, R87, R90 ;  /* 0x0000005a576c7220 */ /* 0x000fe20000410000 */
[----:B------:R-:W-:Y:S01]  /*2c70*/  FADD.FTZ R87, R94, 1 ;  /* 0x3f8000005e577421 */ /* 0x000fe20000010000 */
[----:B------:R-:W-:Y:S01]  /*2c80*/  FFMA.FTZ R94, R50, R85, 1 ;  /* 0x3f800000325e7423 */ /* 0x000fe20000010055 */
[----:B------:R-:W-:Y:S01]  /*2c90*/  FMUL.FTZ R85, R73, R88 ;  /* 0x0000005849557220 */ /* 0x000fe20000410000 */
[----:B------:R-:W-:Y:S01]  /*2ca0*/  HADD2.F32 R88, -RZ, R55.H0_H0 ;  /* 0x20000037ff587230 */ /* 0x000fe20000004100 */
[----:B------:R1:W3:Y:S01]  /*2cb0*/  MUFU.RCP R81, R91 ;  /* 0x0000005b00517308 */ /* 0x0002e20000001000 */
[----:B------:R-:W4:Y:S01]  /*2cc0*/  LDS.U16 R90, [R154+0x14] ;  /* 0x000014009a5a7984 */ /* 0x000f220000000400 */
[----:B-----5:R-:W-:-:S02]  /*2cd0*/  HADD2.F32 R55, -RZ, R3.H0_H0 ;  /* 0x20000003ff377230 */ /* 0x020fc40000004100 */
[----:B------:R-:W-:Y:S01]  /*2ce0*/  FMUL.FTZ R107, R85, R94 ;  /* 0x0000005e556b7220 */ /* 0x000fe20000410000 */
[----:B------:R-:W-:Y:S04]  /*2cf0*/  LDS.U16 R2, [R154+0x12] ;  /* 0x000012009a027984 */ /* 0x000fe80000000400 */
[----:B-1----:R-:W1:Y:S01]  /*2d00*/  LDS.U16 R91, [R154+0x16] ;  /* 0x000016009a5b7984 */ /* 0x002e620000000400 */
[----:B------:R-:W-:Y:S01]  /*2d10*/  FMUL.FTZ R3, R88, R55 ;  /* 0x0000003758037220 */ /* 0x000fe20000410000 */
[----:B0-----:R-:W-:Y:S01]  /*2d20*/  FADD.FTZ R94, -R76, 1 ;  /* 0x3f8000004c5e7421 */ /* 0x001fe20000010100 */
[----:B------:R-:W-:Y:S02]  /*2d30*/  FMUL.FTZ R99, R60, -1.4426950216293334961 ;  /* 0xbfb8aa3b3c637820 */ /* 0x000fe40000410000 */
[----:B------:R-:W-:Y:S01]  /*2d40*/  FMUL.FTZ R3, R76, R3 ;  /* 0x000000034c037220 */ /* 0x000fe20000410000 */
[----:B------:R-:W-:Y:S01]  /*2d50*/  FFMA.FTZ R94, R51, R94, 1 ;  /* 0x3f800000335e7423 */ /* 0x000fe2000001005e */
[----:B------:R0:W5:Y:S01]  /*2d60*/  MUFU.EX2 R104, R99 ;  /* 0x0000006300687308 */ /* 0x0001620000000800 */
[----:B------:R-:W-:-:S02]  /*2d70*/  FADD.FTZ R84, R92, 1 ;  /* 0x3f8000005c547421 */ /* 0x000fc40000010000 */
[----:B------:R-:W-:Y:S02]  /*2d80*/  FMUL.FTZ R110, R3, R94 ;  /* 0x0000005e036e7220 */ /* 0x000fe40000410000 */
[----:B------:R-:W1:Y:S01]  /*2d90*/  LDS.U16 R3, [R154+0x1a] ;  /* 0x00001a009a037984 */ /* 0x000e620000000400 */
[----:B--2---:R-:W-:-:S03]  /*2da0*/  FADD.FTZ R92, R95, 1 ;  /* 0x3f8000005f5c7421 */ /* 0x004fc60000010000 */
[----:B0-----:R-:W0:Y:S01]  /*2db0*/  LDS.U16 R99, [R154+0x1c] ;  /* 0x00001c009a637984 */ /* 0x001e220000000400 */
[----:B------:R2:W5:Y:S01]  /*2dc0*/  MUFU.RCP R83, R93 ;  /* 0x0000005d00537308 */ /* 0x0005620000001000 */
[----:B------:R-:W-:Y:S02]  /*2dd0*/  HADD2.F32 R85, -RZ, R48.H0_H0 ;  /* 0x20000030ff557230 */ /* 0x000fe40000004100 */
[----:B------:R-:W-:Y:S02]  /*2de0*/  HADD2.F32 R48, -RZ, R89.H0_H0 ;  /* 0x20000059ff307230 */ /* 0x000fe40000004100 */
[----:B---3--:R-:W-:-:S03]  /*2df0*/  FADD.FTZ R89, -R81, 1 ;  /* 0x3f80000051597421 */ /* 0x008fc60000010100 */
[----:B------:R-:W3:Y:S01]  /*2e00*/  MUFU.RCP R92, R92 ;  /* 0x0000005c005c7308 */ /* 0x000ee20000001000 */
[----:B--2---:R-:W-:Y:S01]  /*2e10*/  FADD.FTZ R93, R96, 1 ;  /* 0x3f800000605d7421 */ /* 0x004fe20000010000 */
[----:B------:R-:W-:Y:S01]  /*2e20*/  FMUL.FTZ R96, R85, R48 ;  /* 0x0000003055607220 */ /* 0x000fe20000410000 */
[----:B------:R-:W-:-:S03]  /*2e30*/  FFMA.FTZ R89, R52, R89, 1 ;  /* 0x3f80000034597423 */ /* 0x000fc60000010059 */
[----:B------:R-:W-:Y:S02]  /*2e40*/  FMUL.FTZ R96, R81, R96 ;  /* 0x0000006051607220 */ /* 0x000fe40000410000 */
[----:B------:R-:W2:Y:S02]  /*2e50*/  MUFU.RCP R87, R87 ;  /* 0x0000005700577308 */ /* 0x000ea40000001000 */
[----:B------:R-:W-:Y:S01]  /*2e60*/  FMUL.FTZ R109, R96, R89 ;  /* 0x00000059606d7220 */ /* 0x000fe20000410000 */
[----:B------:R-:W-:Y:S02]  /*2e70*/  HADD2.F32 R96, -RZ, R41.H0_H0 ;  /* 0x20000029ff607230 */ /* 0x000fe40000004100 */
[----:B------:R-:W-:Y:S01]  /*2e80*/  FADD.FTZ R98, R98, 1 ;  /* 0x3f80000062627421 */ /* 0x000fe20000010000 */
[----:B-----5:R-:W-:Y:S02]  /*2e90*/  FADD.FTZ R41, -R83, 1 ;  /* 0x3f80000053297421 */ /* 0x020fe40000010100 */
[----:B------:R-:W5:Y:S01]  /*2ea0*/  MUFU.RCP R84, R84 ;  /* 0x0000005400547308 */ /* 0x000f620000001000 */
[----:B------:R-:W-:Y:S01]  /*2eb0*/  FADD.FTZ R112, R104, 1 ;  /* 0x3f80000068707421 */ /* 0x000fe20000010000 */
[----:B------:R-:W-:-:S02]  /*2ec0*/  HADD2.F32 R95, -RZ, R43.H0_H0 ;  /* 0x2000002bff5f7230 */ /* 0x000fc40000004100 */
[----:B------:R-:W-:Y:S01]  /*2ed0*/  FFMA.FTZ R111, R54, R41, 1 ;  /* 0x3f800000366f7423 */ /* 0x000fe20000010029 */
[----:B----4-:R-:W-:Y:S02]  /*2ee0*/  HADD2.F32 R90, -RZ, R90.H0_H0 ;  /* 0x2000005aff5a7230 */ /* 0x010fe40000004100 */
[----:B---3--:R-:W-:Y:S01]  /*2ef0*/  FADD.FTZ R104, -R92, 1 ;  /* 0x3f8000005c687421 */ /* 0x008fe20000010100 */
[----:B------:R-:W-:Y:S02]  /*2f00*/  HADD2.F32 R94, -RZ, R42.H0_H0 ;  /* 0x2000002aff5e7230 */ /* 0x000fe40000004100 */
[----:B-1----:R-:W-:Y:S01]  /*2f10*/  HADD2.F32 R91, -RZ, R91.H0_H0 ;  /* 0x2000005bff5b7230 */ /* 0x002fe20000004100 */
[----:B------:R-:W1:Y:S01]  /*2f20*/  MUFU.RCP R93, R93 ;  /* 0x0000005d005d7308 */ /* 0x000e620000001000 */
[----:B------:R-:W-:Y:S02]  /*2f30*/  HADD2.F32 R41, -RZ, R97.H0_H0 ;  /* 0x20000061ff297230 */ /* 0x000fe40000004100 */
[----:B------:R-:W-:-:S02]  /*2f40*/  HADD2.F32 R89, -RZ, R2.H0_H0 ;  /* 0x20000002ff597230 */ /* 0x000fc40000004100 */
[----:B------:R-:W-:-:S03]  /*2f50*/  FMUL.FTZ R2, R95, R90 ;  /* 0x0000005a5f027220 */ /* 0x000fc60000410000 */
[----:B------:R-:W3:Y:S01]  /*2f60*/  MUFU.RCP R98, R98 ;  /* 0x0000006200627308 */ /* 0x000ee20000001000 */
[----:B------:R-:W-:Y:S02]  /*2f70*/  HADD2.F32 R44, -RZ, R44.H0_H0 ;  /* 0x2000002cff2c7230 */ /* 0x000fe40000004100 */
[----:B--2---:R-:W-:Y:S01]  /*2f80*/  FADD.FTZ R43, -R87, 1 ;  /* 0x3f800000572b7421 */ /* 0x004fe20000010100 */
[----:B------:R-:W-:-:S04]  /*2f90*/  FMUL.FTZ R97, R96, R41 ;  /* 0x0000002960617220 */ /* 0x000fc80000410000 */
[----:B------:R2:W4:Y:S01]  /*2fa0*/  MUFU.RCP R115, R112 ;  /* 0x0000007000737308 */ /* 0x0005220000001000 */
[----:B------:R-:W-:Y:S01]  /*2fb0*/  FMUL.FTZ R2, R83, R2 ;  /* 0x0000000253027220 */ /* 0x000fe20000410000 */
[----:B------:R-:W-:Y:S01]  /*2fc0*/  FFMA.FTZ R113, R56, R43, 1 ;  /* 0x3f80000038717423 */ /* 0x000fe2000001002b */
[----:B------:R-:W-:Y:S01]  /*2fd0*/  FMUL.FTZ R97, R92, R97 ;  /* 0x000000615c617220 */ /* 0x000fe20000410000 */
[----:B--2---:R-:W-:Y:S01]  /*2fe0*/  FFMA.FTZ R112, R57, R104, 1 ;  /* 0x3f80000039707423 */ /* 0x004fe20000010068 */
[----:B------:R-:W-:Y:S01]  /*2ff0*/  FMUL.FTZ R104, R94, R91 ;  /* 0x0000005b5e687220 */ /* 0x000fe20000410000 */
[----:B-----5:R-:W-:Y:S01]  /*3000*/  FADD.FTZ R42, -R84, 1 ;  /* 0x3f800000542a7421 */ /* 0x020fe20000010100 */
[----:B------:R-:W-:Y:S02]  /*3010*/  FMUL.FTZ R43, R44, R89 ;  /* 0x000000592c2b7220 */ /* 0x000fe40000410000 */
[----:B------:R-:W-:Y:S01]  /*3020*/  FMUL.FTZ R104, R87, R104 ;  /* 0x0000006857687220 */ /* 0x000fe20000410000 */
[----:B------:R-:W-:Y:S01]  /*3030*/  FMUL.FTZ R2, R2, R111 ;  /* 0x0000006f02027220 */ /* 0x000fe20000410000 */
[----:B------:R-:W-:Y:S01]  /*3040*/  FMUL.FTZ R112, R97, R112 ;  /* 0x0000007061707220 */ /* 0x000fe20000410000 */
[----:B------:R-:W-:Y:S01]  /*3050*/  F2FP.F16.F32.PACK_AB R111, R102, R101 ;  /* 0x00000065666f723e */ /* 0x000fe200000000ff */
[----:B------:R-:W-:Y:S01]  /*3060*/  BAR.SYNC.DEFER_BLOCKING 0x0 ;  /* 0x0000000000007b1d */ /* 0x000fe20000010000 */
[----:B------:R-:W-:Y:S01]  /*3070*/  FMUL.FTZ R113, R104, R113 ;  /* 0x0000007168717220 */ /* 0x000fe20000410000 */
[----:B------:R-:W-:Y:S01]  /*3080*/  FFMA.FTZ R42, R53, R42, 1 ;  /* 0x3f800000352a7423 */ /* 0x000fe2000001002a */
[----:B------:R-:W-:Y:S01]  /*3090*/  FMUL.FTZ R43, R84, R43 ;  /* 0x0000002b542b7220 */ /* 0x000fe20000410000 */
[----:B------:R-:W-:-:S02]  /*30a0*/  HADD2.F32 R102, -RZ, R40.H0_H0 ;  /* 0x20000028ff667230 */ /* 0x000fc40000004100 */
[----:B------:R-:W-:Y:S02]  /*30b0*/  HADD2.F32 R104, -RZ, R7.H0_H0 ;  /* 0x20000007ff687230 */ /* 0x000fe40000004100 */
[----:B------:R-:W-:Y:S02]  /*30c0*/  HADD2.F32 R101, -RZ, R6.H0_H0 ;  /* 0x20000006ff657230 */ /* 0x000fe40000004100 */
[----:B------:R-:W-:Y:S02]  /*30d0*/  HADD2.F32 R97, -RZ, R3.H0_H0 ;  /* 0x20000003ff617230 */ /* 0x000fe40000004100 */
[----:B0-----:R-:W-:Y:S02]  /*30e0*/  HADD2.F32 R99, -RZ, R99.H0_H0 ;  /* 0x20000063ff637230 */ /* 0x001fe40000004100 */
[----:B------:R-:W-:Y:S02]  /*30f0*/  HADD2.F32 R100, -RZ, R100.H0_H0 ;  /* 0x20000064ff647230 */ /* 0x000fe40000004100 */
[----:B------:R-:W-:Y:S01]  /*3100*/  FMUL.FTZ R42, R43, R42 ;  /* 0x0000002a2b2a7220 */ /* 0x000fe20000410000 */
[----:B-1----:R-:W-:Y:S01]  /*3110*/  FADD.FTZ R7, -R93, 1 ;  /* 0x3f8000005d077421 */ /* 0x002fe20000010100 */
[----:B---3--:R-:W-:Y:S01]  /*3120*/  FADD.FTZ R40, -R98, 1 ;  /* 0x3f80000062287421 */ /* 0x008fe20000010100 */
[----:B----4-:R-:W-:Y:S01]  /*3130*/  FADD.FTZ R43, -R115, 1 ;  /* 0x3f800000732b7421 */ /* 0x010fe20000010100 */
[----:B------:R-:W-:Y:S01]  /*3140*/  FMUL.FTZ R6, R102, R97 ;  /* 0x0000006166067220 */ /* 0x000fe20000410000 */
[----:B------:R-:W-:Y:S01]  /*3150*/  FMUL.FTZ R3, R104, R99 ;  /* 0x0000006368037220 */ /* 0x000fe20000410000 */
[----:B------:R-:W-:Y:S01]  /*3160*/  FMUL.FTZ R114, R101, R100 ;  /* 0x0000006465727220 */ /* 0x000fe20000410000 */
[----:B------:R-:W-:Y:S01]  /*3170*/  FFMA.FTZ R7, R58, R7, 1 ;  /* 0x3f8000003a077423 */ /* 0x000fe20000010007 */
[----:B------:R-:W-:Y:S01]  /*3180*/  FFMA.FTZ R40, R59, R40, 1 ;  /* 0x3f8000003b287423 */ /* 0x000fe20000010028 */
[----:B------:R-:W-:Y:S01]  /*3190*/  FMUL.FTZ R6, R93, R6 ;  /* 0x000000065d067220 */ /* 0x000fe20000410000 */
[----:B------:R-:W-:Y:S01]  /*31a0*/  FMUL.FTZ R3, R98, R3 ;  /* 0x0000000362037220 */ /* 0x000fe20000410000 */
[----:B------:R-:W-:Y:S01]  /*31b0*/  FFMA.FTZ R43, R60, R43, 1 ;  /* 0x3f8000003c2b7423 */ /* 0x000fe2000001002b */
[----:B------:R-:W-:Y:S01]  /*31c0*/  FMUL.FTZ R114, R115, R114 ;  /* 0x0000007273727220 */ /* 0x000fe20000410000 */
[----:B------:R-:W-:Y:S01]  /*31d0*/  F2FP.F16.F32.PACK_AB R103, R106, R103 ;  /* 0x000000676a67723e */ /* 0x000fe200000000ff */
[----:B------:R-:W-:Y:S01]  /*31e0*/  FMUL.FTZ R7, R6, R7 ;  /* 0x0000000706077220 */ /* 0x000fe20000410000 */
[----:B------:R-:W-:Y:S01]  /*31f0*/  FMUL.FTZ R3, R3, R40 ;  /* 0x0000002803037220 */ /* 0x000fe20000410000 */
[----:B------:R-:W-:Y:S01]  /*3200*/  FMUL.FTZ R114, R114, R43 ;  /* 0x0000002b72727220 */ /* 0x000fe20000410000 */
[----:B------:R-:W-:-:S02]  /*3210*/  F2FP.F16.F32.PACK_AB R42, R42, R109 ;  /* 0x0000006d2a2a723e */ /* 0x000fc400000000ff */
[----:B------:R-:W-:Y:S02]  /*3220*/  PRMT R6, R111, 0x7632, R6 ;  /* 0x000076326f067816 */ /* 0x000fe40000000006 */
[----:B------:R-:W-:Y:S02]  /*3230*/  F2FP.F16.F32.PACK_AB R105, R108, R105 ;  /* 0x000000696c69723e */ /* 0x000fe400000000ff */
[----:B------:R-:W-:Y:S02]  /*3240*/  PRMT R40, R103, 0x7632, R40 ;  /* 0x0000763267287816 */ /* 0x000fe40000000028 */
[----:B------:R-:W-:Y:S02]  /*3250*/  ISETP.NE.AND P0, PT, R172, RZ, PT ;  /* 0x000000ffac00720c */ /* 0x000fe40003f05270 */
[----:B------:R-:W-:Y:S02]  /*3260*/  F2FP.F16.F32.PACK_AB R107, R110, R107 ;  /* 0x0000006b6e6b723e */ /* 0x000fe400000000ff */
[----:B------:R-:W-:-:S02]  /*3270*/  F2FP.F16.F32.PACK_AB R2, R113, R2 ;  /* 0x000000027102723e */ /* 0x000fc400000000ff */
[----:B------:R-:W-:Y:S02]  /*3280*/  F2FP.F16.F32.PACK_AB R7, R7, R112 ;  /* 0x000000700707723e */ /* 0x000fe400000000ff */
[----:B------:R-:W-:Y:S02]  /*3290*/  F2FP.F16.F32.PACK_AB R3, R114, R3 ;  /* 0x000000037203723e */ /* 0x000fe400000000ff */
[----:B------:R-:W-:Y:S01]  /*32a0*/  PRMT R106, R42, 0x7632, R106 ;  /* 0x000076322a6a7816 */ /* 0x000fe2000000006a */
[----:B------:R0:W-:Y:S01]  /*32b0*/  STS.U16 [R154+0x2], R6 ;  /* 0x000002069a007388 */ /* 0x0001e20000000400 */
[----:B------:R-:W-:Y:S02]  /*32c0*/  PRMT R43, R105, 0x7632, R43 ;  /* 0x00007632692b7816 */ /* 0x000fe4000000002b */
[----:B------:R-:W-:Y:S01]  /*32d0*/  PRMT R108, R7, 0x7632, R108 ;  /* 0x00007632076c7816 */ /* 0x000fe2000000006c */
[----:B------:R1:W-:Y:S01]  /*32e0*/  STS.U16 [R154+0x6], R40 ;  /* 0x000006289a007388 */ /* 0x0003e20000000400 */
[----:B------:R-:W-:-:S03]  /*32f0*/  PRMT R110, R3, 0x7632, R110 ;  /* 0x00007632036e7816 */ /* 0x000fc6000000006e */
[----:B------:R2:W-:Y:S01]  /*3300*/  STS.U16 [R154+0x8], R105 ;  /* 0x000008699a007388 */ /* 0x0005e20000000400 */
[----:B0-----:R-:W-:-:S03]  /*3310*/  PRMT R6, R107, 0x7632, R6 ;  /* 0x000076326b067816 */ /* 0x001fc60000000006 */
[----:B------:R0:W-:Y:S01]  /*3320*/  STS.U16 [R154+0x12], R106 ;  /* 0x0000126a9a007388 */ /* 0x0001e20000000400 */
[----:B-1----:R-:W-:Y:S02]  /*3330*/  PRMT R40, R2, 0x7632, R40 ;  /* 0x0000763202287816 */ /* 0x002fe40000000028 */
[----:B--2---:R-:W-:Y:S01]  /*3340*/  PRMT R105, R7, 0x7610, R105 ;  /* 0x0000761007697816 */ /* 0x004fe20000000069 */
[----:B------:R-:W-:Y:S01]  /*3350*/  STS.U16 [R154], R111 ;  /* 0x0000006f9a007388 */ /* 0x000fe20000000400 */
[----:B0-----:R-:W-:-:S03]  /*3360*/  MOV R106, UR13 ;  /* 0x0000000d006a7c02 */ /* 0x001fc60008000f00 */
        /* <DEDUP_REMOVED lines=29> */
[----:B------:R-:W-:Y:S01]  /*3540*/  BAR.SYNC.DEFER_BLOCKING 0x0 ;  /* 0x0000000000007b1d */ /* 0x000fe20000010000 */
[----:B------:R-:W-:-:S04]  /*3550*/  UIMAD.WIDE.U32 UR14, UR27, UR16, UR6 ;  /* 0x000000101b0e72a5 */ /* 0x000fc8000f8e0006 */
[----:B------:R-:W-:Y:S01]  /*3560*/  UIMAD UR15, UR27, UR17, UR15 ;  /* 0x000000111b0f72a4 */ /* 0x000fe2000f8e020f */
[----:B------:R-:W1:Y:S01]  /*3570*/  LDCU.64 UR16, c[0x0][0x558] ;  /* 0x0000ab00ff1077ac */ /* 0x000e620008000a00 */
[----:B------:R-:W2:Y:S02]  /*3580*/  LDS R6, [UR12+0x1080] ;  /* 0x0010800cff067984 */ /* 0x000ea40008000800 */
[----:B------:R-:W-:-:S04]  /*3590*/  UIMAD.WIDE.U32 UR14, UR11, UR18, UR14 ;  /* 0x000000120b0e72a5 */ /* 0x000fc8000f8e000e */
[----:B------:R-:W-:Y:S02]  /*35a0*/  UIMAD UR10, UR11, UR19, UR15 ;  /* 0x000000130b0a72a4 */ /* 0x000fe4000f8e020f */
[----:B0-----:R-:W-:-:S04]  /*35b0*/  IADD3 R3, P1, PT, R10, UR14, RZ ;  /* 0x0000000e0a037c10 */ /* 0x001fc8000ff3e0ff */
[----:B------:R-:W-:Y:S02]  /*35c0*/  IADD3.X R40, PT, PT, RZ, UR10, RZ, P1, !PT ;  /* 0x0000000aff287c10 */ /* 0x000fe40008ffe4ff */
[----:B-1----:R-:W-:Y:S01]  /*35d0*/  LEA R2, P1, R3, UR16, 0x1 ;  /* 0x0000001003027c11 */ /* 0x002fe2000f8208ff */
[----:B------:R-:W-:Y:S01]  /*35e0*/  UISETP.NE.U32.AND UP0, UPT, UR28, URZ, UPT ;  /* 0x000000ff1c00728c */ /* 0x000fe2000bf05070 */
[----:B------:R-:W-:Y:S01]  /*35f0*/  FMUL.FTZ R53, R53, R84 ;  /* 0x0000005435357220 */ /* 0x000fe20000410000 */
[----:B------:R-:W-:Y:S01]  /*3600*/  FMUL.FTZ R64, R45, R64 ;  /* 0x000000402d407220 */ /* 0x000fe20000410000 */
[----:B------:R-:W-:Y:S01]  /*3610*/  LEA.HI.X R3, R3, UR17, R40, 0x1, P1 ;  /* 0x0000001103037c11 */ /* 0x000fe200088f0c28 */
[----:B------:R-:W-:Y:S01]  /*3620*/  FMUL.FTZ R67, R4, R67 ;  /* 0x0000004304437220 */ /* 0x000fe20000410000 */
        /* <DEDUP_REMOVED lines=13> */
[----:B------:R-:W0:Y:S01]  /*3700*/  LDCU UR10, c[0x0][0x38c] ;  /* 0x00007180ff0a77ac */ /* 0x000e220008000800 */
[----:B--2---:R-:W-:-:S02]  /*3710*/  ISETP.GE.AND P3, PT, R10, R6, PT ;  /* 0x000000060a00720c */ /* 0x004fc40003f66270 */
[-C--:B------:R-:W-:Y:S02]  /*3720*/  ISETP.GE.AND P1, PT, R25, R6.reuse, PT ;  /* 0x000000061900720c */ /* 0x080fe40003f26270 */
[-C--:B------:R-:W-:Y:S02]  /*3730*/  ISETP.GE.AND P2, PT, R11, R6.reuse, PT ;  /* 0x000000060b00720c */ /* 0x080fe40003f46270 */
[-C--:B------:R-:W-:Y:S02]  /*3740*/  ISETP.GE.AND P4, PT, R12, R6.reuse, PT ;  /* 0x000000060c00720c */ /* 0x080fe40003f86270 */
[-C--:B------:R-:W-:Y:S02]  /*3750*/  ISETP.GE.AND P5, PT, R13, R6.reuse, PT ;  /* 0x000000060d00720c */ /* 0x080fe40003fa6270 */
        /* <DEDUP_REMOVED lines=26> */
[----:B------:R3:W-:Y:S01]  /*3900*/  @!P4 STG.E.U16 desc[UR32][R2.64+0x3c0], R147 ;  /* 0x0003c0930200c986 */ /* 0x0007e2000c101520 */
[----:B------:R-:W-:Y:S01]  /*3910*/  UISETP.NE.AND.EX UP0, UPT, UR29, URZ, UPT, UP0 ;  /* 0x000000ff1d00728c */ /* 0x000fe2000bf05300 */
[----:B------:R-:W-:Y:S01]  /*3920*/  FMUL.FTZ R42, R44, R53 ;  /* 0x000000352c2a7220 */ /* 0x000fe20000410000 */
[----:B------:R-:W-:Y:S01]  /*3930*/  FMUL.FTZ R66, R66, R64 ;  /* 0x0000004042427220 */ /* 0x000fe20000410000 */
[----:B------:R-:W-:Y:S01]  /*3940*/  FMUL.FTZ R4, R69, R67 ;  /* 0x0000004345047220 */ /* 0x000fe20000410000 */
[----:B------:R-:W-:Y:S01]  /*3950*/  FMUL.FTZ R5, R68, R70 ;  /* 0x0000004644057220 */ /* 0x000fe20000410000 */
[----:B------:R-:W-:Y:S01]  /*3960*/  FMUL.FTZ R80, R80, R71 ;  /* 0x0000004750507220 */ /* 0x000fe20000410000 */
[----:B-1----:R-:W-:Y:S01]  /*3970*/  FMUL.FTZ R7, R82, R72 ;  /* 0x0000004852077220 */ /* 0x002fe20000410000 */
[----:B------:R-:W-:Y:S01]  /*3980*/  FMUL.FTZ R6, R79, R74 ;  /* 0x0000004a4f067220 */ /* 0x000fe20000410000 */
[----:B--2---:R-:W-:Y:S01]  /*3990*/  FMUL.FTZ R43, R86, R73 ;  /* 0x00000049562b7220 */ /* 0x004fe20000410000 */
        /* <DEDUP_REMOVED lines=8> */
[----:B0--3--:R-:W-:Y:S06]  /*3a20*/  BRA.U !UP0, `(.L_x_131) ;  /* 0x0000000508c07547 */ /* 0x009fec000b800000 */
[----:B------:R-:W-:Y:S01]  /*3a30*/  BAR.SYNC.DEFER_BLOCKING 0x0 ;  /* 0x0000000000007b1d */ /* 0x000fe20000010000 */
[----:B------:R-:W-:Y:S01]  /*3a40*/  FMUL.FTZ R61, R64, R61 ;  /* 0x0000003d403d7220 */ /* 0x000fe20000410000 */
[----:B------:R-:W-:Y:S01]  /*3a50*/  FMUL.FTZ R62, R67, R62 ;  /* 0x0000003e433e7220 */ /* 0x000fe20000410000 */
[----:B------:R-:W-:Y:S01]  /*3a60*/  FMUL.FTZ R63, R70, R63 ;  /* 0x0000003f463f7220 */ /* 0x000fe20000410000 */
[----:B------:R-:W-:Y:S01]  /*3a70*/  FMUL.FTZ R2, R71, R75 ;  /* 0x0000004b47027220 */ /* 0x000fe20000410000 */
[----:B------:R-:W-:Y:S01]  /*3a80*/  FMUL.FTZ R72, R72, R77 ;  /* 0x0000004d48487220 */ /* 0x000fe20000410000 */
[----:B------:R-:W-:Y:S01]  /*3a90*/  FMUL.FTZ R3, R74, R78 ;  /* 0x0000004e4a037220 */ /* 0x000fe20000410000 */
[----:B------:R-:W-:Y:S01]  /*3aa0*/  F2FP.F16.F32.PACK_AB R61, R62, R61 ;  /* 0x0000003d3e3d723e */ /* 0x000fe200000000ff */
[----:B------:R-:W-:Y:S01]  /*3ab0*/  FMUL.FTZ R65, R73, R65 ;  /* 0x0000004149417220 */ /* 0x000fe20000410000 */
[----:B------:R-:W-:Y:S01]  /*3ac0*/  F2FP.F16.F32.PACK_AB R2, R2, R63 ;  /* 0x0000003f0202723e */ /* 0x000fe200000000ff */
        /* <DEDUP_REMOVED lines=9> */
[----:B------:R-:W-:Y:S01]  /*3b60*/  PRMT R77, R61, 0x7632, R77 ;  /* 0x000076323d4d7816 */ /* 0x000fe2000000004d */
[----:B------:R-:W0:Y:S01]  /*3b70*/  LDCU.128 UR16, c[0x0][0x430] ;  /* 0x00008600ff1077ac */ /* 0x000e220008000c00 */
[----:B------:R-:W-:-:S02]  /*3b80*/  F2FP.F16.F32.PACK_AB R3, R3, R72 ;  /* 0x000000480303723e */ /* 0x000fc400000000ff */
[----:B------:R-:W-:Y:S01]  /*3b90*/  PRMT R52, R2, 0x7632, R52 ;  /* 0x0000763202347816 */ /* 0x000fe20000000034 */
[----:B------:R1:W-:Y:S01]  /*3ba0*/  STS.U16 [R154+0x2], R77 ;  /* 0x0000024d9a007388 */ /* 0x0003e20000000400 */
[----:B------:R-:W-:Y:S02]  /*3bb0*/  F2FP.F16.F32.PACK_AB R65, R76, R65 ;  /* 0x000000414c41723e */ /* 0x000fe400000000ff */
[----:B------:R-:W-:Y:S01]  /*3bc0*/  F2FP.F16.F32.PACK_AB R48, R53, R48 ;  /* 0x000000303530723e */ /* 0x000fe200000000ff */
[----:B------:R2:W-:Y:S01]  /*3bd0*/  STS.U16 [R154+0x4], R2 ;  /* 0x000004029a007388 */ /* 0x0005e20000000400 */
[----:B------:R-:W-:Y:S02]  /*3be0*/  F2FP.F16.F32.PACK_AB R54, R91, R54 ;  /* 0x000000365b36723e */ /* 0x000fe400000000ff */
[----:B------:R-:W-:Y:S01]  /*3bf0*/  F2FP.F16.F32.PACK_AB R41, R58, R41 ;  /* 0x000000293a29723e */ /* 0x000fe200000000ff */
[----:B------:R3:W-:Y:S01]  /*3c00*/  STS.U16 [R154+0x6], R52 ;  /* 0x000006349a007388 */ /* 0x0007e20000000400 */
[----:B------:R-:W-:-:S02]  /*3c10*/  F2FP.F16.F32.PACK_AB R59, R60, R59 ;  /* 0x0000003b3c3b723e */ /* 0x000fc400000000ff */
[----:B------:R-:W-:Y:S01]  /*3c20*/  PRMT R55, R3, 0x7632, R55 ;  /* 0x0000763203377816 */ /* 0x000fe20000000037 */
[----:B------:R4:W-:Y:S01]  /*3c30*/  STS.U16 [R154+0x8], R3 ;  /* 0x000008039a007388 */ /* 0x0009e20000000400 */
[----:B-1----:R-:W-:Y:S01]  /*3c40*/  PRMT R77, R65, 0x7632, R77 ;  /* 0x00007632414d7816 */ /* 0x002fe2000000004d */
[----:B0-----:R-:W-:Y:S01]  /*3c50*/  UIMAD.WIDE.U32 UR14, UR27, UR16, UR6 ;  /* 0x000000101b0e72a5 */ /* 0x001fe2000f8e0006 */
[----:B------:R-:W-:Y:S01]  /*3c60*/  PRMT R53, R48, 0x7632, R53 ;  /* 0x0000763230357816 */ /* 0x000fe20000000035 */
[----:B------:R-:W-:Y:S01]  /*3c70*/  STS.U16 [R154], R61 ;  /* 0x0000003d9a007388 */ /* 0x000fe20000000400 */
[----:B--2---:R-:W-:Y:S01]  /*3c80*/  PRMT R2, R54, 0x7632, R2 ;  /* 0x0000763236027816 */ /* 0x004fe20000000002 */
[----:B------:R-:W-:Y:S01]  /*3c90*/  UIMAD UR15, UR27, UR17, UR15 ;  /* 0x000000111b0f72a4 */ /* 0x000fe2000f8e020f */
[----:B---3--:R-:W-:Y:S01]  /*3ca0*/  PRMT R52, R41, 0x7632, R52 ;  /* 0x0000763229347816 */ /* 0x008fe20000000034 */
[----:B------:R-:W-:Y:S01]  /*3cb0*/  STS.U16 [R154+0xa], R55 ;  /* 0x00000a379a007388 */ /* 0x000fe20000000400 */
[----:B------:R-:W-:Y:S01]  /*3cc0*/  PRMT R56, R59, 0x7610, R56 ;  /* 0x000076103b387816 */ /* 0x000fe20000000038 */
[----:B------:R-:W-:Y:S01]  /*3cd0*/  UIMAD.WIDE.U32 UR14, UR11, UR18, UR14 ;  /* 0x000000120b0e72a5 */ /* 0x000fe2000f8e000e */
[----:B----4-:R-:W-:Y:S01]  /*3ce0*/  PRMT R3, R41, 0x7610, R3 ;  /* 0x0000761029037816 */ /* 0x010fe20000000003 */
[----:B------:R-:W-:Y:S01]  /*3cf0*/  STS.U16 [R154+0xc], R65 ;  /* 0x00000c419a007388 */ /* 0x000fe20000000400 */
[----:B------:R-:W-:Y:S01]  /*3d00*/  PRMT R58, R59, 0x7632, R58 ;  /* 0x000076323b3a7816 */ /* 0x000fe2000000003a */
[----:B------:R-:W-:-:S02]  /*3d10*/  UIMAD UR19, UR11, UR19, UR15 ;  /* 0x000000130b1372a4 */ /* 0x000fc4000f8e020f */
[----:B------:R-:W-:Y:S04]  /*3d20*/  STS.U16 [R154+0xe], R77 ;  /* 0x00000e4d9a007388 */ /* 0x000fe80000000400 */
[----:B------:R-:W-:Y:S04]  /*3d30*/  STS.U16 [R154+0x10], R48 ;  /* 0x000010309a007388 */ /* 0x000fe80000000400 */
[----:B------:R-:W-:Y:S04]  /*3d40*/  STS.U16 [R154+0x12], R53 ;  /* 0x000012359a007388 */ /* 0x000fe80000000400 */
[----:B------:R-:W-:Y:S04]  /*3d50*/  STS.U16 [R154+0x14], R54 ;  /* 0x000014369a007388 */ /* 0x000fe80000000400 */
[----:B------:R-:W-:Y:S04]  /*3d60*/  STS.U16 [R154+0x16], R2 ;  /* 0x000016029a007388 */ /* 0x000fe80000000400 */
[----:B------:R0:W-:Y:S04]  /*3d70*/  STS.U16 [R154+0x18], R3 ;  /* 0x000018039a007388 */ /* 0x0001e80000000400 */
[----:B------:R-:W-:Y:S04]  /*3d80*/  STS.U16 [R154+0x1a], R52 ;  /* 0x00001a349a007388 */ /* 0x000fe80000000400 */
[----:B------:R-:W-:Y:S01]  /*3d90*/  STS.U16 [R154+0x1c], R56 ;  /* 0x00001c389a007388 */ /* 0x000fe20000000400 */
[----:B0-----:R-:W-:-:S03]  /*3da0*/  IADD3 R3, P1, PT, R10, UR14, RZ ;  /* 0x0000000e0a037c10 */ /* 0x001fc6000ff3e0ff */
        /* <DEDUP_REMOVED lines=20> */
[----:B------:R-:W0:Y:S02]  /*3ef0*/  LDS R48, [UR12+0x1080] ;  /* 0x0010800cff307984 */ /* 0x000e240008000800 */
[----:B0-----:R-:W-:-:S02]  /*3f00*/  ISETP.GE.AND P2, PT, R10, R48, PT ;  /* 0x000000300a00720c */ /* 0x001fc40003f46270 */
[-C--:B------:R-:W-:Y:S02]  /*3f10*/  ISETP.GE.AND P3, PT, R25, R48.reuse, PT ;  /* 0x000000301900720c */ /* 0x080fe40003f66270 */
[-C--:B------:R-:W-:Y:S02]  /*3f20*/  ISETP.GE.AND P4, PT, R11, R48.reuse, PT ;  /* 0x000000300b00720c */ /* 0x080fe40003f86270 */
[-C--:B------:R-:W-:Y:S02]  /*3f30*/  ISETP.GE.AND P5, PT, R12, R48.reuse, PT ;  /* 0x000000300c00720c */ /* 0x080fe40003fa6270 */
[----:B------:R-:W-:Y:S02]  /*3f40*/  IADD3.X R10, PT, PT, RZ, UR19, RZ, P1, !PT ;  /* 0x00000013ff0a7c10 */ /* 0x000fe40008ffe4ff */
[----:B------:R-:W-:Y:S02]  /*3f50*/  LEA R2, P1, R3, UR28, 0x1 ;  /* 0x0000001c03027c11 */ /* 0x000fe4000f8208ff */
[----:B------:R-:W-:-:S02]  /*3f60*/  ISETP.GE.AND P6, PT, R13, R48, PT ;  /* 0x000000300d00720c */ /* 0x000fc40003fc6270 */
[----:B------:R-:W-:Y:S02]  /*3f70*/  LEA.HI.X R3, R3, UR29, R10, 0x1, P1 ;  /* 0x0000001d03037c11 */ /* 0x000fe400088f0c0a */
        /* <DEDUP_REMOVED lines=26> */
[----:B------:R0:W-:Y:S02]  /*4120*/  @!P5 STG.E.U16 desc[UR32][R2.64+0x3c0], R81 ;  /* 0x0003c0510200d986 */ /* 0x0001e4000c101520 */
.L_x_131:
[----:B------:R-:W-:Y:S01]  /*4130*/  HADD2.F32 R136, -RZ, R136.H0_H0 ;  /* 0x20000088ff887230 */ /* 0x000fe20000004100 */
[----:B------:R-:W-:Y:S01]  /*4140*/  BAR.SYNC.DEFER_BLOCKING 0x0 ;  /* 0x0000000000007b1d */ /* 0x000fe20000010000 */
[----:B------:R-:W-:Y:S01]  /*4150*/  HADD2.F32 R137, -RZ, R137.H0_H0 ;  /* 0x20000089ff897230 */ /* 0x000fe20000004100 */
[----:B------:R-:W-:Y:S01]  /*4160*/  UISETP.GE.AND UP0, UPT, UR10, 0x1, UPT ;  /* 0x000000010a00788c */ /* 0x000fe2000bf06270 */
[----:B------:R-:W-:Y:S02]  /*4170*/  HADD2.F32 R134, -RZ, R134.H0_H0 ;  /* 0x20000086ff867230 */ /* 0x000fe40000004100 */
[----:B------:R-:W-:Y:S01]  /*4180*/  FFMA.FTZ R175, R66, R136, R175 ;  /* 0x0000008842af7223 */ /* 0x000fe200000100af */
[----:B------:R-:W-:Y:S01]  /*4190*/  HADD2.F32 R135, -RZ, R135.H0_H0 ;  /* 0x20000087ff877230 */ /* 0x000fe20000004100 */
[----:B------:R-:W-:Y:S01]  /*41a0*/  CS2R R152, SRZ ;  /* 0x0000000000987805 */ /* 0x000fe2000001ff00 */
[----:B------:R-:W-:Y:S02]  /*41b0*/  HADD2.F32 R132, -RZ, R132.H0_H0 ;  /* 0x20000084ff847230 */ /* 0x000fe40000004100 */
[----:B0-----:R-:W-:Y:S01]  /*41c0*/  FFMA.FTZ R2, R4, R137, R175 ;  /* 0x0000008904027223 */ /* 0x001fe200000100af */
[----:B------:R-:W-:Y:S01]  /*41d0*/  HADD2.F32 R133, -RZ, R133.H0_H0 ;  /* 0x20000085ff857230 */ /* 0x000fe20000004100 */
[----:B------:R-:W-:Y:S01]  /*41e0*/  CS2R R150, SRZ ;  /* 0x0000000000967805 */ /* 0x000fe2000001ff00 */
[----:B------:R-:W-:-:S02]  /*41f0*/  HADD2.F32 R130, -RZ, R130.H0_H0 ;  /* 0x20000082ff827230 */ /* 0x000fc40000004100 */
[----:B------:R-:W-:Y:S01]  /*4200*/  FFMA.FTZ R3, R5, R134, R2 ;  /* 0x0000008605037223 */ /* 0x000fe20000010002 */
[----:B------:R-:W-:Y:S01]  /*4210*/  HADD2.F32 R131, -RZ, R131.H0_H0 ;  /* 0x20000083ff837230 */ /* 0x000fe20000004100 */
[----:B------:R-:W-:Y:S01]  /*4220*/  CS2R R148, SRZ ;  /* 0x0000000000947805 */ /* 0x000fe2000001ff00 */
[----:B------:R-:W-:Y:S02]  /*4230*/  HADD2.F32 R128, -RZ, R128.H0_H0 ;  /* 0x20000080ff807230 */ /* 0x000fe40000004100 */
[----:B------:R-:W-:Y:S01]  /*4240*/  FFMA.FTZ R2, R80, R135, R3 ;  /* 0x0000008750027223 */ /* 0x000fe20000010003 */
[----:B------:R-:W-:Y:S01]  /*4250*/  HADD2.F32 R129, -RZ, R129.H0_H0 ;  /* 0x20000081ff817230 */ /* 0x000fe20000004100 */
[----:B------:R-:W-:Y:S01]  /*4260*/  CS2R R146, SRZ ;  /* 0x0000000000927805 */ /* 0x000fe2000001ff00 */
[----:B------:R-:W-:Y:S02]  /*4270*/  HADD2.F32 R126, -RZ, R126.H0_H0 ;  /* 0x2000007eff7e7230 */ /* 0x000fe40000004100 */
[----:B------:R-:W-:Y:S01]  /*4280*/  FFMA.FTZ R3, R7, R132, R2 ;  /* 0x0000008407037223 */ /* 0x000fe20000010002 */
        /* <DEDUP_REMOVED lines=16> */
[----:B------:R-:W-:Y:S02]  /*4390*/  HADD2.F32 R36, -RZ, R36.H0_H0 ;  /* 0x20000024ff247230 */ /* 0x000fe40000004100 */
[----:B------:R-:W-:Y:S01]  /*43a0*/  FADD.FTZ R121, R39, UR9 ;  /* 0x0000000927797e21 */ /* 0x000fe20008010000 */
[----:B------:R-:W-:Y:S02]  /*43b0*/  HADD2.F32 R35, -RZ, R35.H0_H0 ;  /* 0x20000023ff237230 */ /* 0x000fe40000004100 */
[----:B------:R-:W-:Y:S01]  /*43c0*/  FFMA.FTZ R2, R42, R129, R3 ;  /* 0x000000812a027223 */ /* 0x000fe20000010003 */
[----:B------:R-:W-:Y:S02]  /*43d0*/  HADD2.F32 R34, -RZ, R34.H0_H0 ;  /* 0x20000022ff227230 */ /* 0x000fe40000004100 */
[----:B------:R-:W-:Y:S01]  /*43e0*/  FADD.FTZ R120, R38, UR9 ;  /* 0x0000000926787e21 */ /* 0x000fe20008010000 */
        /* <DEDUP_REMOVED lines=46> */
[----:B------:R-:W-:Y:S06]  /*46d0*/  BRA.U !UP0, `(.L_x_132) ;  /* 0x0000006108e07547 */ /* 0x000fec000b800000 */
[----:B------:R-:W-:Y:S01]  /*46e0*/  UISETP.NE.AND UP0, UPT, UR20, 0x1, UPT ;  /* 0x000000011400788c */ /* 0x000fe2000bf05270 */
[----:B------:R-:W-:Y:S02]  /*46f0*/  HFMA2 R153, -RZ, RZ, 0, 0 ;  /* 0x00000000ff997431 */ /* 0x000fe400000001ff */
[----:B------:R-:W-:Y:S01]  /*4700*/  FADD.FTZ R87, R80, R80 ;  /* 0x0000005050577221 */ /* 0x000fe20000010000 */
[----:B------:R-:W-:Y:S01]  /*4710*/  FADD.FTZ R78, R49, R49 ;  /* 0x00000031314e7221 */ /* 0x000fe20000010000 */
[----:B------:R-:W-:Y:S01]  /*4720*/  FADD.FTZ R89, R4, R4 ;  /* 0x0000000404597221 */ /* 0x000fe20000010000 */
[----:B------:R-:W-:Y:S01]  /*4730*/  FADD.FTZ R88, R5, R5 ;  /* 0x0000000505587221 */ /* 0x000fe20000010000 */
[----:B------:R-:W-:Y:S01]  /*4740*/  PLOP3.LUT P1, PT, PT, PT, UP0, 0x80, 0x8 ;  /* 0x000000000008781c */ /* 0x000fe20003f2f008 */
[----:B------:R-:W-:Y:S01]  /*4750*/  FADD.FTZ R86, R7, R7 ;  /* 0x0000000707567221 */ /* 0x000fe20000010000 */
[----:B------:R-:W-:Y:S01]  /*4760*/  FADD.FTZ R85, R6, R6 ;  /* 0x0000000606557221 */ /* 0x000fe20000010000 */
[----:B------:R-:W-:Y:S01]  /*4770*/  FADD.FTZ R84, R43, R43 ;  /* 0x0000002b2b547221 */ /* 0x000fe20000010000 */
[----:B------:R-:W-:Y:S01]  /*4780*/  ISETP.EQ.AND P1, PT, R0, RZ, P1 ;  /* 0x000000ff0000720c */ /* 0x000fe20000f22270 */
[----:B------:R-:W-:Y:S01]  /*4790*/  FADD.FTZ R0, R66, R66 ;  /* 0x0000004242007221 */ /* 0x000fe20000010000 */
        /* <DEDUP_REMOVED lines=18> */
.L_x_166:
        /* <DEDUP_REMOVED lines=10> */
[----:B------:R-:W-:Y:S02]  /*4960*/  UIMAD.WIDE.U32 UR34, UR11, UR44, URZ ;  /* 0x0000002c0b2272a5 */ /* 0x000fe4000f8e00ff */
[----:B----4-:R-:W-:Y:S02]  /*4970*/  UIMAD.WIDE.U32 UR12, UR10, UR42, URZ ;  /* 0x0000002a0a0c72a5 */ /* 0x010fe4000f8e00ff */
        /* <DEDUP_REMOVED lines=43> */
[----:B-1----:R3:W-:Y:S01]  /*4c30*/  MUFU.COS R72, R8 ;  /* 0x0000000800487308 */ /* 0x0027e20000000000 */
        /* <DEDUP_REMOVED lines=13> */
[----:B------:R-:W-:Y:S01]  /*4d10*/  MUFU.SIN R17, R14 ;  /* 0x0000000e00117308 */ /* 0x000fe20000000400 */
        /* <DEDUP_REMOVED lines=154> */
.L_x_134:
[----:B------:R-:W-:-:S06]  /*56c0*/  LEA R50, R172, UR12, 0x3 ;  /* 0x0000000cac327c11 */ /* 0x000fcc000f8e18ff */
[----:B------:R-:W0:Y:S02]  /*56d0*/  LDS.64 R50, [R50+0x3518] ;  /* 0x0035180032327984 */ /* 0x000e240000000a00 */
.L_x_135:
[----:B------:R-:W-:Y:S05]  /*56e0*/  BSYNC.RECONVERGENT B0 ;  /* 0x0000000000007941 */ /* 0x000fea0003800200 */
.L_x_133:
        /* <DEDUP_REMOVED lines=8> */
[----:B------:R-:W-:-:S03]  /*5770*/  HFMA2 R65, -RZ, RZ, 0, 0 ;  /* 0x00000000ff417431 */ /* 0x000fc600000001ff */
[----:B------:R-:W-:Y:S01]  /*5780*/  FFMA.FTZ R57, R2, R54, -R57 ;  /* 0x0000003602397223 */ /* 0x000fe20000010839 */
[----:B--2---:R-:W-:-:S04]  /*5790*/  @P1 IMAD R52, R52, R53, UR10 ;  /* 0x0000000a34341e24 */ /* 0x004fc8000f8e0235 */
[----:B------:R-:W-:-:S04]  /*57a0*/  @P1 IMAD.WIDE R52, R52, R55, UR4 ;  /* 0x0000000434341e25 */ /* 0x000fc8000f8e0237 */
[----:B------:R-:W-:Y:S01]  /*57b0*/  FMUL.FTZ R55, R3, R54 ;  /* 0x0000003603377220 */ /* 0x000fe20000410000 */
[----:B------:R-:W-:-:S03]  /*57c0*/  FFMA.FTZ R57, R120, R137, R57 ;  /* 0x0000008978397223 */ /* 0x000fc60000010039 */
[----:B------:R-:W-:Y:S01]  /*57d0*/  FFMA.FTZ R55, RZ, R2, R55 ;  /* 0x00000002ff377223 */ /* 0x000fe20000010037 */
[C---:B------:R-:W-:Y:S01]  /*57e0*/  FMUL.FTZ R59, R5.reuse, R57 ;  /* 0x00000039053b7220 */ /* 0x040fe20000410000 */
[----:B------:R2:W5:Y:S01]  /*57f0*/  @P1 LDG.E.128 R64, desc[UR32][R52.64] ;  /* 0x0000002034401981 */ /* 0x000562000c1e1d00 */
[C---:B------:R-:W-:Y:S01]  /*5800*/  ISETP.GT.U32.AND P2, PT, R172.reuse, 0x1f, PT ;  /* 0x0000001fac00780c */ /* 0x040fe20003f44070 */
[----:B------:R-:W-:Y:S01]  /*5810*/  FADD.FTZ R55, RZ, R55 ;  /* 0x00000037ff377221 */ /* 0x000fe20000010000 */
[----:B------:R-:W-:Y:S02]  /*5820*/  LEA.HI R190, R172, R172, RZ, 0x1e ;  /* 0x000000acacbe7211 */ /* 0x000fe400078ff0ff */
[----:B------:R-:W-:Y:S01]  /*5830*/  LOP3.LUT R58, R58, 0xfffffffd, RZ, 0xc0, !PT ;  /* 0xfffffffd3a3a7812 */ /* 0x000fe200078ec0ff */
[-C--:B------:R-:W-:Y:S01]  /*5840*/  FMUL.FTZ R54, R5, R55.reuse ;  /* 0x0000003705367220 */ /* 0x080fe20000410000 */
[----:B------:R-:W-:Y:S01]  /*5850*/  FFMA.FTZ R59, R4, R55, R59 ;  /* 0x00000037043b7223 */ /* 0x000fe2000001003b */
[----:B------:R-:W-:-:S02]  /*5860*/  LEA R190, R190, UR12, 0x4 ;  /* 0x0000000cbebe7c11 */ /* 0x000fc4000f8e20ff */
[----:B------:R-:W-:Y:S01]  /*5870*/  FFMA.FTZ R54, R4, R57, -R54 ;  /* 0x0000003904367223 */ /* 0x000fe20000010836 */
[----:B------:R-:W-:-:S03]  /*5880*/  FADD.FTZ R59, RZ, R59 ;  /* 0x0000003bff3b7221 */ /* 0x000fc60000010000 */
        /* <DEDUP_REMOVED lines=16> */
[----:B------:R-:W-:-:S03]  /*5990*/  FFMA.FTZ R53, R10, R54, -R53 ;  /* 0x000000360a357223 */ /* 0x000fc60000010835 */
[----:B------:R-:W-:Y:S01]  /*59a0*/  FFMA.FTZ R52, R10, R55, R52 ;  /* 0x000000370a347223 */ /* 0x000fe20000010034 */
[----:B------:R-:W-:Y:S01]  /*59b0*/  FFMA.FTZ R54, R116, R133, R53 ;  /* 0x0000008574367223 */ /* 0x000fe20000010035 */
[-C--:B------:R-:W-:Y:S02]  /*59c0*/  FMUL.FTZ R53, R73, R3.reuse ;  /* 0x0000000349357220 */ /* 0x080fe40000410000 */
[----:B------:R-:W-:Y:S01]  /*59d0*/  FADD.FTZ R55, RZ, R52 ;  /* 0x00000034ff377221 */ /* 0x000fe20000010000 */
[C---:B------:R-:W-:Y:S01]  /*59e0*/  FMUL.FTZ R59, R13.reuse, R54 ;  /* 0x000000360d3b7220 */ /* 0x040fe20000410000 */
[C---:B------:R-:W-:Y:S01]  /*59f0*/  FMUL.FTZ R52, R72.reuse, R3 ;  /* 0x0000000348347220 */ /* 0x040fe20000410000 */
[-C--:B------:R-:W-:Y:S01]  /*5a00*/  FFMA.FTZ R53, R72, R2.reuse, -R53 ;  /* 0x0000000248357223 */ /* 0x080fe20000010835 */
[-C--:B------:R-:W-:Y:S01]  /*5a10*/  FMUL.FTZ R57, R13, R55.reuse ;  /* 0x000000370d397220 */ /* 0x080fe20000410000 */
[----:B------:R-:W-:Y:S01]  /*5a20*/  FFMA.FTZ R59, R12, R55, R59 ;  /* 0x000000370c3b7223 */ /* 0x000fe2000001003b */
[----:B------:R-:W-:-:S02]  /*5a30*/  FFMA.FTZ R52, R73, R2, R52 ;  /* 0x0000000249347223 */ /* 0x000fc40000010034 */
[----:B------:R-:W-:Y:S01]  /*5a40*/  FFMA.FTZ R54, R12, R54, -R57 ;  /* 0x000000360c367223 */ /* 0x000fe20000010839 */
[----:B------:R-:W-:Y:S01]  /*5a50*/  FADD.FTZ R59, RZ, R59 ;  /* 0x0000003bff3b7221 */ /* 0x000fe20000010000 */
[C---:B------:R-:W-:Y:S01]  /*5a60*/  FMUL.FTZ R57, R5.reuse, R53 ;  /* 0x0000003505397220 */ /* 0x040fe20000410000 */
[----:B------:R-:W-:Y:S01]  /*5a70*/  FMUL.FTZ R55, R5, R52 ;  /* 0x0000003405377220 */ /* 0x000fe20000410000 */
        /* <DEDUP_REMOVED lines=14> */
[C---:B------:R-:W-:Y:S01]  /*5b60*/  FMUL.FTZ R54, R9.reuse, R52 ;  /* 0x0000003409367220 */ /* 0x040fe20000410000 */
[-C--:B------:R-:W-:Y:S01]  /*5b70*/  FMUL.FTZ R55, R9, R53.reuse ;  /* 0x0000003509377220 */ /* 0x080fe20000410000 */
[-C--:B------:R-:W-:Y:S01]  /*5b80*/  FMUL.FTZ R60, R17, R56.reuse ;  /* 0x00000038113c7220 */ /* 0x080fe20000410000 */
        /* <DEDUP_REMOVED lines=13> */
[CC--:B------:R-:W-:Y:S01]  /*5c60*/  FMUL.FTZ R54, R13.reuse, R52.reuse ;  /* 0x000000340d367220 */ /* 0x0c0fe20000410000 */
[----:B------:R-:W-:Y:S01]  /*5c70*/  FMUL.FTZ R55, R13, R53 ;  /* 0x000000350d377220 */ /* 0x000fe20000410000 */
        /* <DEDUP_REMOVED lines=22> */
[CC--:B------:R-:W-:Y:S01]  /*5de0*/  FMUL.FTZ R52, R19.reuse, R54.reuse ;  /* 0x0000003613347220 */ /* 0x0c0fe20000410000 */
        /* <DEDUP_REMOVED lines=33> */
[CC--:B------:R-:W-:Y:S01]  /*6000*/  FMUL.FTZ R60, R29.reuse, R56.reuse ;  /* 0x000000381d3c7220 */ /* 0x0c0fe20000410000 */
[----:B------:R-:W-:Y:S01]  /*6010*/  FFMA.FTZ R57, R28, R56, R57 ;  /* 0x000000381c397223 */ /* 0x000fe20000010039 */
[C---:B------:R-:W-:Y:S01]  /*6020*/  FFMA.FTZ R52, R26.reuse, R55, -R52 ;  /* 0x000000371a347223 */ /* 0x040fe20000010834 */
[----:B------:R-:W-:Y:S01]  /*6030*/  FFMA.FTZ R53, R26, R54, R53 ;  /* 0x000000361a357223 */ /* 0x000fe20000010035 */
[C---:B------:R-:W-:Y:S01]  /*6040*/  FFMA.FTZ R60, R28.reuse, R59, -R60 ;  /* 0x0000003b1c3c7223 */ /* 0x040fe2000001083c */
[----:B------:R-:W-:Y:S01]  /*6050*/  FADD.FTZ R54, RZ, R57 ;  /* 0x00000039ff367221 */ /* 0x000fe20000010000 */
[C---:B------:R-:W-:Y:S01]  /*6060*/  FMUL.FTZ R57, R29.reuse, R52 ;  /* 0x000000341d397220 */ /* 0x040fe20000410000 */
[-C--:B------:R-:W-:Y:S01]  /*6070*/  FMUL.FTZ R55, R29, R53.reuse ;  /* 0x000000351d377220 */ /* 0x080fe20000410000 */
[----:B------:R-:W-:Y:S01]  /*6080*/  FFMA.FTZ R60, R107, R122, R60 ;  /* 0x0000007a6b3c7223 */ /* 0x000fe2000001003c */
[C---:B------:R-:W-:Y:S01]  /*6090*/  FMUL.FTZ R59, R31.reuse, R54 ;  /* 0x000000361f3b7220 */ /* 0x040fe20000410000 */
[C---:B------:R-:W-:Y:S01]  /*60a0*/  FFMA.FTZ R53, R28.reuse, R53, R57 ;  /* 0x000000351c357223 */ /* 0x040fe20000010039 */
[----:B------:R-:W-:Y:S01]  /*60b0*/  FFMA.FTZ R52, R28, R52, -R55 ;  /* 0x000000341c347223 */ /* 0x000fe20000010837 */
[CC--:B------:R-:W-:Y:S01]  /*60c0*/  FMUL.FTZ R57, R31.reuse, R60.reuse ;  /* 0x0000003c1f397220 */ /* 0x0c0fe20000410000 */
[C---:B------:R-:W-:Y:S01]  /*60d0*/  FFMA.FTZ R59, R30.reuse, R60, -R59 ;  /* 0x0000003c1e3b7223 */ /* 0x040fe2000001083b */
[C---:B------:R-:W-:Y:S01]  /*60e0*/  FMUL.FTZ R55, R31.reuse, R53 ;  /* 0x000000351f377220 */ /* 0x040fe20000410000 */
[----:B------:R-:W-:Y:S01]  /*60f0*/  FMUL.FTZ R56, R31, R52 ;  /* 0x000000341f387220 */ /* 0x000fe20000410000 */
[----:B------:R-:W-:Y:S01]  /*6100*/  FFMA.FTZ R57, R30, R54, R57 ;  /* 0x000000361e397223 */ /* 0x000fe20000010039 */
[----:B------:R-:W-:Y:S01]  /*6110*/  FFMA.FTZ R54, R106, R123, R59 ;  /* 0x0000007b6a367223 */ /* 0x000fe2000001003b */
[C---:B------:R-:W-:Y:S01]  /*6120*/  FFMA.FTZ R52, R30.reuse, R52, -R55 ;  /* 0x000000341e347223 */ /* 0x040fe20000010837 */
        /* <DEDUP_REMOVED lines=109> */
.L_x_194:
        /* <DEDUP_REMOVED lines=13> */
.L_x_197:
[----:B------:R-:W-:-:S03]  /*68d0*/  UMOV UR13, 0xffffffff ;  /* 0xffffffff000d7882 */ /* 0x000fc60000000000 */
[----:B------:R-:W-:Y:S05]  /*68e0*/  BRA.DIV UR13, `(.L_x_139) ;  /* 0x000000660d947947 */ /* 0x000fea000b800000 */
.L_x_200:
[----:B------:R-:W-:-:S03]  /*68f0*/  UMOV UR13, 0xffffffff ;  /* 0xffffffff000d7882 */ /* 0x000fc60000000000 */
[----:B------:R-:W-:Y:S05]  /*6900*/  BRA.DIV UR13, `(.L_x_140) ;  /* 0x000000660db47947 */ /* 0x000fea000b800000 */
.L_x_203:
[----:B------:R-:W-:-:S03]  /*6910*/  UMOV UR13, 0xffffffff ;  /* 0xffffffff000d7882 */ /* 0x000fc60000000000 */
[----:B------:R-:W-:Y:S05]  /*6920*/  BRA.DIV UR13, `(.L_x_141) ;  /* 0x000000660dd47947 */ /* 0x000fea000b800000 */
.L_x_206:
        /* <DEDUP_REMOVED lines=10> */
.L_x_216:
        /* <DEDUP_REMOVED lines=45> */
.L_x_136:
        /* <DEDUP_REMOVED lines=83> */
[----:B------:R-:W-:Y:S01]  /*71d0*/  FMUL.FTZ R53, R13, R61 ;  /* 0x0000003d0d357220 */ /* 0x000fe20000410000 */
[----:B------:R-:W-:Y:S01]  /*71e0*/  FFMA.FTZ R216, R72, R52, -R73 ;  /* 0x0000003448d87223 */ /* 0x000fe20000010849 */
[-C--:B------:R-:W-:Y:S01]  /*71f0*/  FMUL.FTZ R59, R19, R54.reuse ;  /* 0x00000036133b7220 */ /* 0x080fe20000410000 */
[----:B------:R-:W-:Y:S01]  /*7200*/  FADD.FTZ R201, RZ, R55 ;  /* 0x00000037ffc97221 */ /* 0x000fe20000010000 */
[----:B------:R-:W-:Y:S01]  /*7210*/  FFMA.FTZ R57, R18, R54, R57 ;  /* 0x0000003612397223 */ /* 0x000fe20000010039 */
[-C--:B------:R-:W-:Y:S01]  /*7220*/  FMUL.FTZ R54, R13, R58.reuse ;  /* 0x0000003a0d367220 */ /* 0x080fe20000410000 */
[----:B------:R-:W-:Y:S01]  /*7230*/  FFMA.FTZ R58, R12, R58, -R53 ;  /* 0x0000003a0c3a7223 */ /* 0x000fe20000010835 */
[----:B------:R-:W-:Y:S01]  /*7240*/  FFMA.FTZ R216, R121, R136, R216 ;  /* 0x0000008879d87223 */ /* 0x000fe200000100d8 */
[C---:B------:R-:W-:Y:S01]  /*7250*/  FMUL.FTZ R53, R3.reuse, R201 ;  /* 0x000000c903357220 */ /* 0x040fe20000410000 */
[----:B------:R-:W-:Y:S01]  /*7260*/  FFMA.FTZ R59, R18, R56, -R59 ;  /* 0x00000038123b7223 */ /* 0x000fe2000001083b */
[----:B------:R-:W-:Y:S01]  /*7270*/  FFMA.FTZ R54, R12, R61, R54 ;  /* 0x0000003d0c367223 */ /* 0x000fe20000010036 */
[-C--:B------:R-:W-:Y:S01]  /*7280*/  FMUL.FTZ R52, R3, R216.reuse ;  /* 0x000000d803347220 */ /* 0x080fe20000410000 */
[----:B------:R-:W-:Y:S01]  /*7290*/  FFMA.FTZ R53, R2, R216, -R53 ;  /* 0x000000d802357223 */ /* 0x000fe20000010835 */
[C---:B------:R-:W-:Y:S01]  /*72a0*/  FMUL.FTZ R55, R11.reuse, R58 ;  /* 0x0000003a0b377220 */ /* 0x040fe20000410000 */
[----:B------:R-:W-:Y:S01]  /*72b0*/  FADD.FTZ R59, R182, R59 ;  /* 0x0000003bb63b7221 */ /* 0x000fe20000010000 */
[----:B------:R-:W-:Y:S01]  /*72c0*/  FFMA.FTZ R52, R2, R201, R52 ;  /* 0x000000c902347223 */ /* 0x000fe20000010034 */
[----:B------:R-:W-:Y:S01]  /*72d0*/  FFMA.FTZ R215, R120, R137, R53 ;  /* 0x0000008978d77223 */ /* 0x000fe20000010035 */
[----:B------:R-:W-:Y:S01]  /*72e0*/  FADD.FTZ R57, R40, R57 ;  /* 0x0000003928397221 */ /* 0x000fe20000010000 */
[-C--:B------:R-:W-:Y:S01]  /*72f0*/  FMUL.FTZ R61, R11, R54.reuse ;  /* 0x000000360b3d7220 */ /* 0x080fe20000410000 */
[----:B------:R-:W-:Y:S01]  /*7300*/  FADD.FTZ R200, RZ, R52 ;  /* 0x00000034ffc87221 */ /* 0x000fe20000010000 */
[----:B------:R-:W-:Y:S01]  /*7310*/  FMUL.FTZ R53, R5, R215 ;  /* 0x000000d705357220 */ /* 0x000fe20000410000 */
[----:B------:R-:W-:Y:S01]  /*7320*/  FFMA.FTZ R60, R10, R54, R55 ;  /* 0x000000360a3c7223 */ /* 0x000fe20000010037 */
[----:B------:R-:W-:Y:S01]  /*7330*/  FMUL.FTZ R55, R17, R59 ;  /* 0x0000003b11377220 */ /* 0x000fe20000410000 */
[-C--:B------:R-:W-:Y:S01]  /*7340*/  FMUL.FTZ R52, R5, R200.reuse ;  /* 0x000000c805347220 */ /* 0x080fe20000410000 */
[----:B------:R-:W-:Y:S01]  /*7350*/  FFMA.FTZ R53, R4, R200, R53 ;  /* 0x000000c804357223 */ /* 0x000fe20000010035 */
[----:B------:R-:W-:Y:S01]  /*7360*/  FMUL.FTZ R56, R17, R57 ;  /* 0x0000003911387220 */ /* 0x000fe20000410000 */
[----:B------:R-:W-:Y:S01]  /*7370*/  FFMA.FTZ R61, R10, R58, -R61 ;  /* 0x0000003a0a3d7223 */ /* 0x000fe2000001083d */
[----:B------:R-:W-:Y:S01]  /*7380*/  FFMA.FTZ R52, R4, R215, -R52 ;  /* 0x000000d704347223 */ /* 0x000fe20000010834 */
[----:B------:R-:W-:Y:S01]  /*7390*/  FADD.FTZ R199, RZ, R53 ;  /* 0x00000035ffc77221 */ /* 0x000fe20000010000 */
[C---:B------:R-:W-:Y:S01]  /*73a0*/  FFMA.FTZ R54, R16.reuse, R57, R55 ;  /* 0x0000003910367223 */ /* 0x040fe20000010037 */
[----:B------:R-:W-:Y:S01]  /*73b0*/  FFMA.FTZ R56, R16, R59, -R56 ;  /* 0x0000003b10387223 */ /* 0x000fe20000010838 */
[----:B------:R-:W-:Y:S01]  /*73c0*/  FFMA.FTZ R214, R119, R134, R52 ;  /* 0x0000008677d67223 */ /* 0x000fe20000010034 */
[----:B------:R-:W-:Y:S01]  /*73d0*/  FMUL.FTZ R53, R7, R199 ;  /* 0x000000c707357220 */ /* 0x000fe20000410000 */
[C---:B------:R-:W-:Y:S01]  /*73e0*/  FMUL.FTZ R55, R9.reuse, R61 ;  /* 0x0000003d09377220 */ /* 0x040fe20000410000 */
[----:B------:R-:W-:Y:S01]  /*73f0*/  FMUL.FTZ R58, R9, R60 ;  /* 0x0000003c093a7220 */ /* 0x000fe20000410000 */
[-C--:B------:R-:W-:Y:S01]  /*7400*/  FMUL.FTZ R52, R7, R214.reuse ;  /* 0x000000d607347220 */ /* 0x080fe20000410000 */
[----:B------:R-:W-:Y:S01]  /*7410*/  FFMA.FTZ R53, R6, R214, -R53 ;  /* 0x000000d606357223 */ /* 0x000fe20000010835 */
[----:B------:R-:W-:Y:S01]  /*7420*/  FADD.FTZ R56, R181, R56 ;  /* 0x00000038b5387221 */ /* 0x000fe20000010000 */
[----:B------:R-:W-:Y:S01]  /*7430*/  FFMA.FTZ R60, R8, R60, R55 ;  /* 0x0000003c083c7223 */ /* 0x000fe20000010037 */
[----:B------:R-:W-:Y:S01]  /*7440*/  FFMA.FTZ R52, R6, R199, R52 ;  /* 0x000000c706347223 */ /* 0x000fe20000010034 */
[----:B------:R-:W-:Y:S01]  /*7450*/  FFMA.FTZ R213, R118, R135, R53 ;  /* 0x0000008776d57223 */ /* 0x000fe20000010035 */
[C---:B------:R-:W-:Y:S01]  /*7460*/  FFMA.FTZ R58, R8.reuse, R61, -R58 ;  /* 0x0000003d083a7223 */ /* 0x040fe2000001083a */
[----:B------:R-:W-:Y:S01]  /*7470*/  FADD.FTZ R54, R39, R54 ;  /* 0x0000003627367221 */ /* 0x000fe20000010000 */
[----:B------:R-:W-:Y:S01]  /*7480*/  FADD.FTZ R198, RZ, R52 ;  /* 0x00000034ffc67221 */ /* 0x000fe20000010000 */
[-C--:B------:R-:W-:Y:S01]  /*7490*/  FMUL.FTZ R53, R9, R213.reuse ;  /* 0x000000d509357220 */ /* 0x080fe20000410000 */
[----:B------:R-:W-:Y:S01]  /*74a0*/  FMUL.FTZ R55, R15, R56 ;  /* 0x000000380f377220 */ /* 0x000fe20000410000 */
[----:B------:R-:W-:Y:S01]  /*74b0*/  FMUL.FTZ R61, R7, R60 ;  /* 0x0000003c073d7220 */ /* 0x000fe20000410000 */
[-C--:B------:R-:W-:Y:S01]  /*74c0*/  FMUL.FTZ R52, R9, R198.reuse ;  /* 0x000000c609347220 */ /* 0x080fe20000410000 */
[----:B------:R-:W-:Y:S01]  /*74d0*/  FFMA.FTZ R53, R8, R198, R53 ;  /* 0x000000c608357223 */ /* 0x000fe20000010035 */
[----:B------:R-:W-:Y:S01]  /*74e0*/  FFMA.FTZ R57, R14, R54, R55 ;  /* 0x000000360e397223 */ /* 0x000fe20000010037 */
[-C--:B------:R-:W-:Y:S01]  /*74f0*/  FMUL.FTZ R55, R7, R58.reuse ;  /* 0x0000003a07377220 */ /* 0x080fe20000410000 */
[----:B------:R-:W-:Y:S01]  /*7500*/  FFMA.FTZ R52, R8, R213, -R52 ;  /* 0x000000d508347223 */ /* 0x000fe20000010834 */
[----:B------:R-:W-:Y:S01]  /*7510*/  FADD.FTZ R197, RZ, R53 ;  /* 0x00000035ffc57221 */ /* 0x000fe20000010000 */
[C---:B------:R-:W-:Y:S01]  /*7520*/  FFMA.FTZ R61, R6.reuse, R58, -R61 ;  /* 0x0000003a063d7223 */ /* 0x040fe2000001083d */
[----:B------:R-:W-:Y:S01]  /*7530*/  FFMA.FTZ R55, R6, R60, R55 ;  /* 0x0000003c06377223 */ /* 0x000fe20000010037 */
[----:B------:R-:W-:Y:S01]  /*7540*/  FFMA.FTZ R212, R117, R132, R52 ;  /* 0x0000008475d47223 */ /* 0x000fe20000010034 */
[----:B------:R-:W-:Y:S01]  /*7550*/  FMUL.FTZ R53, R11, R197 ;  /* 0x000000c50b357220 */ /* 0x000fe20000410000 */
[----:B------:R-:W-:Y:S01]  /*7560*/  FMUL.FTZ R63, R5, R61 ;  /* 0x0000003d053f7220 */ /* 0x000fe20000410000 */
[----:B------:R-:W-:Y:S01]  /*7570*/  FMUL.FTZ R59, R15, R54 ;  /* 0x000000360f3b7220 */ /* 0x000fe20000410000 */
[-C--:B------:R-:W-:Y:S01]  /*7580*/  FMUL.FTZ R52, R11, R212.reuse ;  /* 0x000000d40b347220 */ /* 0x080fe20000410000 */
[----:B------:R-:W-:Y:S01]  /*7590*/  FFMA.FTZ R53, R10, R212, -R53 ;  /* 0x000000d40a357223 */ /* 0x000fe20000010835 */
[----:B------:R-:W-:Y:S01]  /*75a0*/  FMUL.FTZ R54, R5, R55 ;  /* 0x0000003705367220 */ /* 0x000fe20000410000 */
[----:B------:R-:W-:Y:S01]  /*75b0*/  FFMA.FTZ R59, R14, R56, -R59 ;  /* 0x000000380e3b7223 */ /* 0x000fe2000001083b */
[----:B------:R-:W-:Y:S01]  /*75c0*/  FFMA.FTZ R196, R10, R197, R52 ;  /* 0x000000c50ac47223 */ /* 0x000fe20000010034 */
[----:B------:R-:W-:Y:S01]  /*75d0*/  FFMA.FTZ R211, R116, R133, R53 ;  /* 0x0000008574d37223 */ /* 0x000fe20000010035 */
[C---:B------:R-:W-:Y:S01]  /*75e0*/  FFMA.FTZ R52, R4.reuse, R55, R63 ;  /* 0x0000003704347223 */ /* 0x040fe2000001003f */
[----:B------:R-:W-:Y:S01]  /*75f0*/  FFMA.FTZ R53, R4, R61, -R54 ;  /* 0x0000003d04357223 */ /* 0x000fe20000010836 */
[----:B------:R-:W-:Y:S01]  /*7600*/  FADD.FTZ R196, RZ, R196 ;  /* 0x000000c4ffc47221 */ /* 0x000fe20000010000 */
[C---:B------:R-:W-:Y:S01]  /*7610*/  FMUL.FTZ R55, R13.reuse, R211 ;  /* 0x000000d30d377220 */ /* 0x040fe20000410000 */
[----:B------:R-:W-:Y:S01]  /*7620*/  FADD.FTZ R59, R180, R59 ;  /* 0x0000003bb43b7221 */ /* 0x000fe20000010000 */
[----:B------:R-:W-:Y:S01]  /*7630*/  FADD.FTZ R57, R38, R57 ;  /* 0x0000003926397221 */ /* 0x000fe20000010000 */
[CC--:B------:R-:W-:Y:S01]  /*7640*/  FMUL.FTZ R54, R13.reuse, R196.reuse ;  /* 0x000000c40d367220 */ /* 0x0c0fe20000410000 */
[C---:B------:R-:W-:Y:S01]  /*7650*/  FFMA.FTZ R55, R12.reuse, R196, R55 ;  /* 0x000000c40c377223 */ /* 0x040fe20000010037 */
[C---:B------:R-:W-:Y:S01]  /*7660*/  FMUL.FTZ R56, R13.reuse, R59 ;  /* 0x0000003b0d387220 */ /* 0x040fe20000410000 */
[----:B------:R-:W-:Y:S01]  /*7670*/  FMUL.FTZ R58, R13, R57 ;  /* 0x000000390d3a7220 */ /* 0x000fe20000410000 */
[C---:B------:R-:W-:Y:S01]  /*7680*/  FFMA.FTZ R54, R12.reuse, R211, -R54 ;  /* 0x000000d30c367223 */ /* 0x040fe20000010836 */
[----:B------:R-:W-:Y:S01]  /*7690*/  FADD.FTZ R195, RZ, R55 ;  /* 0x00000037ffc37221 */ /* 0x000fe20000010000 */
[C---:B------:R-:W-:Y:S01]  /*76a0*/  FFMA.FTZ R56, R12.reuse, R57, R56 ;  /* 0x000000390c387223 */ /* 0x040fe20000010038 */
[----:B------:R-:W-:Y:S01]  /*76b0*/  FFMA.FTZ R58, R12, R59, -R58 ;  /* 0x0000003b0c3a7223 */ /* 0x000fe2000001083a */
[----:B------:R-:W-:Y:S01]  /*76c0*/  FFMA.FTZ R210, R115, R130, R54 ;  /* 0x0000008273d27223 */ /* 0x000fe20000010036 */
[-C--:B------:R-:W-:Y:S01]  /*76d0*/  FMUL.FTZ R55, R15, R195.reuse ;  /* 0x000000c30f377220 */ /* 0x080fe20000410000 */
[----:B------:R-:W-:Y:S01]  /*76e0*/  FADD.FTZ R56, R37, R56 ;  /* 0x0000003825387221 */ /* 0x000fe20000010000 */
[----:B------:R-:W-:Y:S01]  /*76f0*/  FADD.FTZ R58, R179, R58 ;  /* 0x0000003ab33a7221 */ /* 0x000fe20000010000 */
[-C--:B------:R-:W-:Y:S01]  /*7700*/  FMUL.FTZ R54, R15, R210.reuse ;  /* 0x000000d20f367220 */ /* 0x080fe20000410000 */
[C---:B------:R-:W-:Y:S01]  /*7710*/  FFMA.FTZ R55, R14.reuse, R210, -R55 ;  /* 0x000000d20e377223 */ /* 0x040fe20000010837 */
[C---:B------:R-:W-:Y:S01]  /*7720*/  FMUL.FTZ R59, R11.reuse, R56 ;  /* 0x000000380b3b7220 */ /* 0x040fe20000410000 */
[-C--:B------:R-:W-:Y:S01]  /*7730*/  FMUL.FTZ R57, R11, R58.reuse ;  /* 0x0000003a0b397220 */ /* 0x080fe20000410000 */
[----:B------:R-:W-:Y:S01]  /*7740*/  FFMA.FTZ R54, R14, R195, R54 ;  /* 0x000000c30e367223 */ /* 0x000fe20000010036 */
[----:B------:R-:W-:Y:S01]  /*7750*/  FFMA.FTZ R209, R114, R131, R55 ;  /* 0x0000008372d17223 */ /* 0x000fe20000010037 */
[C---:B------:R-:W-:Y:S01]  /*7760*/  FFMA.FTZ R59, R10.reuse, R58, -R59 ;  /* 0x0000003a0a3b7223 */ /* 0x040fe2000001083b */
[----:B------:R-:W-:Y:S01]  /*7770*/  FFMA.FTZ R57, R10, R56, R57 ;  /* 0x000000380a397223 */ /* 0x000fe20000010039 */
[----:B------:R-:W-:Y:S01]  /*7780*/  FADD.FTZ R194, RZ, R54 ;  /* 0x00000036ffc27221 */ /* 0x000fe20000010000 */
[C---:B------:R-:W-:Y:S01]  /*7790*/  FMUL.FTZ R55, R17.reuse, R209 ;  /* 0x000000d111377220 */ /* 0x040fe20000410000 */
[----:B------:R-:W-:Y:S01]  /*77a0*/  FADD.FTZ R59, R178, R59 ;  /* 0x0000003bb23b7221 */ /* 0x000fe20000010000 */
[----:B------:R-:W-:Y:S01]  /*77b0*/  FADD.FTZ R57, R36, R57 ;  /* 0x0000003924397221 */ /* 0x000fe20000010000 */
[-C--:B------:R-:W-:Y:S01]  /*77c0*/  FMUL.FTZ R54, R17, R194.reuse ;  /* 0x000000c211367220 */ /* 0x080fe20000410000 */
[C---:B------:R-:W-:Y:S01]  /*77d0*/  FFMA.FTZ R55, R16.reuse, R194, R55 ;  /* 0x000000c210377223 */ /* 0x040fe20000010037 */
[C---:B------:R-:W-:Y:S01]  /*77e0*/  FMUL.FTZ R61, R9.reuse, R59 ;  /* 0x0000003b093d7220 */ /* 0x040fe20000410000 */
[----:B------:R-:W-:Y:S01]  /*77f0*/  FMUL.FTZ R58, R9, R57 ;  /* 0x00000039093a7220 */ /* 0x000fe20000410000 */
[----:B------:R-:W-:Y:S01]  /*7800*/  FFMA.FTZ R54, R16, R209, -R54 ;  /* 0x000000d110367223 */ /* 0x000fe20000010836 */
        /* <DEDUP_REMOVED lines=28> */
[----:B------:R-:W-:Y:S01]  /*79d0*/  FMUL.FTZ R55, R23, R191 ;  /* 0x000000bf17377220 */ /* 0x000fe20000410000 */
[----:B------:R-:W-:Y:S01]  /*79e0*/  FADD.FTZ R60, R33, R60 ;  /* 0x0000003c213c7221 */ /* 0x000fe20000010000 */
[----:B------:R-:W-:Y:S01]  /*79f0*/  FADD.FTZ R61, R174, R61 ;  /* 0x0000003dae3d7221 */ /* 0x000fe20000010000 */
[-C--:B------:R-:W-:Y:S01]  /*7a00*/  FMUL.FTZ R54, R23, R206.reuse ;  /* 0x000000ce17367220 */ /* 0x080fe20000410000 */
[C---:B------:R-:W-:Y:S01]  /*7a10*/  FFMA.FTZ R55, R22.reuse, R206, -R55 ;  /* 0x000000ce16377223 */ /* 0x040fe20000010837 */
[CC--:B------:R-:W-:Y:S01]  /*7a20*/  FMUL.FTZ R62, R3.reuse, R60.reuse ;  /* 0x0000003c033e7220 */ /* 0x0c0fe20000410000 */
[C---:B------:R-:W-:Y:S01]  /*7a30*/  FMUL.FTZ R63, R3.reuse, R61 ;  /* 0x0000003d033f7220 */ /* 0x040fe20000410000 */
[----:B------:R-:W-:Y:S01]  /*7a40*/  FFMA.FTZ R54, R22, R191, R54 ;  /* 0x000000bf16367223 */ /* 0x000fe20000010036 */
[----:B------:R-:W-:Y:S01]  /*7a50*/  FFMA.FTZ R205, R110, R127, R55 ;  /* 0x0000007f6ecd7223 */ /* 0x000fe20000010037 */
[C---:B------:R-:W-:Y:S01]  /*7a60*/  FFMA.FTZ R65, R2.reuse, R61, -R62 ;  /* 0x0000003d02417223 */ /* 0x040fe2000001083e */
[----:B------:R-:W-:Y:S01]  /*7a70*/  FMUL.FTZ R61, R3, R53 ;  /* 0x00000035033d7220 */ /* 0x000fe20000410000 */
[----:B------:R-:W-:Y:S01]  /*7a80*/  FADD.FTZ R202, RZ, R54 ;  /* 0x00000036ffca7221 */ /* 0x000fe20000010000 */
[----:B------:R-:W-:Y:S01]  /*7a90*/  FMUL.FTZ R55, R25, R205 ;  /* 0x000000cd19377220 */ /* 0x000fe20000410000 */
[----:B------:R-:W-:Y:S01]  /*7aa0*/  FFMA.FTZ R63, R2, R60, R63 ;  /* 0x0000003c023f7223 */ /* 0x000fe2000001003f */
[----:B------:R-:W-:Y:S01]  /*7ab0*/  FMUL.FTZ R60, R3, R52 ;  /* 0x00000034033c7220 */ /* 0x000fe20000410000 */
[-C--:B------:R-:W-:Y:S01]  /*7ac0*/  FMUL.FTZ R54, R25, R202.reuse ;  /* 0x000000ca19367220 */ /* 0x080fe20000410000 */
[----:B------:R-:W-:Y:S01]  /*7ad0*/  FFMA.FTZ R55, R24, R202, R55 ;  /* 0x000000ca18377223 */ /* 0x000fe20000010037 */
[C---:B------:R-:W-:Y:S01]  /*7ae0*/  FFMA.FTZ R52, R2.reuse, R52, R61 ;  /* 0x0000003402347223 */ /* 0x040fe2000001003d */
[----:B------:R-:W-:Y:S01]  /*7af0*/  FFMA.FTZ R53, R2, R53, -R60 ;  /* 0x0000003502357223 */ /* 0x000fe2000001083c */
[----:B------:R-:W-:Y:S01]  /*7b00*/  FFMA.FTZ R54, R24, R205, -R54 ;  /* 0x000000cd18367223 */ /* 0x000fe20000010836 */
[----:B------:R-:W-:Y:S01]  /*7b10*/  FADD.FTZ R203, RZ, R55 ;  /* 0x00000037ffcb7221 */ /* 0x000fe20000010000 */
[----:B------:R-:W-:Y:S01]  /*7b20*/  ISETP.GT.U32.AND P2, PT, R172, 0x1f, PT ;  /* 0x0000001fac00780c */ /* 0x000fe20003f44070 */
[----:B------:R-:W-:Y:S01]  /*7b30*/  @!UP0 ULEA UR13, UR10, UR12, 0x4 ;  /* 0x0000000c0a0d8291 */ /* 0x000fe2000f8e20ff */
[----:B------:R-:W-:Y:S01]  /*7b40*/  FFMA.FTZ R204, R109, R124, R54 ;  /* 0x0000007c6dcc7223 */ /* 0x000fe20000010036 */
[C---:B------:R-:W-:Y:S01]  /*7b50*/  FMUL.FTZ R55, R27.reuse, R203 ;  /* 0x000000cb1b377220 */ /* 0x040fe20000410000 */
[----:B------:R-:W-:Y:S01]  /*7b60*/  HFMA2 R56, -RZ, RZ, 1.875, 0 ;  /* 0x3f800000ff387431 */ /* 0x000fe200000001ff */
[----:B------:R-:W-:Y:S01]  /*7b70*/  CS2R R58, SRZ ;  /* 0x00000000003a7805 */ /* 0x000fe2000001ff00 */
[-C--:B------:R-:W-:Y:S01]  /*7b80*/  FMUL.FTZ R54, R27, R204.reuse ;  /* 0x000000cc1b367220 */ /* 0x080fe20000410000 */
[----:B------:R-:W-:Y:S01]  /*7b90*/  FFMA.FTZ R55, R26, R204, -R55 ;  /* 0x000000cc1a377223 */ /* 0x000fe20000010837 */
[----:B------:R-:W-:-:S02]  /*7ba0*/  MOV R57, RZ ;  /* 0x000000ff00397202 */ /* 0x000fc40000000f00 */
[----:B------:R-:W-:Y:S01]  /*7bb0*/  FFMA.FTZ R54, R26, R203, R54 ;  /* 0x000000cb1a367223 */ /* 0x000fe20000010036 */
[----:B------:R-:W-:Y:S01]  /*7bc0*/  FFMA.FTZ R217, R108, R125, R55 ;  /* 0x0000007d6cd97223 */ /* 0x000fe20000010037 */
[----:B------:R-:W-:Y:S02]  /*7bd0*/  FADD.FTZ R55, R48, R65 ;  /* 0x0000004130377221 */ /* 0x000fe40000010000 */
[----:B------:R-:W-:Y:S01]  /*7be0*/  FADD.FTZ R218, RZ, R54 ;  /* 0x00000036ffda7221 */ /* 0x000fe20000010000 */
[CC--:B------:R-:W-:Y:S01]  /*7bf0*/  FMUL.FTZ R61, R29.reuse, R217.reuse ;  /* 0x000000d91d3d7220 */ /* 0x0c0fe20000410000 */
[----:B------:R-:W-:Y:S01]  /*7c00*/  FADD.FTZ R54, R32, R63 ;  /* 0x0000003f20367221 */ /* 0x000fe20000010000 */
[----:B------:R-:W0:Y:S01]  /*7c10*/  @!P0 LDS.128 R56, [UR13+0x3910] ;  /* 0x0039100dff388984 */ /* 0x000e220008000c00 */
[-C--:B------:R-:W-:Y:S01]  /*7c20*/  FMUL.FTZ R60, R29, R218.reuse ;  /* 0x000000da1d3c7220 */ /* 0x080fe20000410000 */
[C---:B------:R-:W-:Y:S02]  /*7c30*/  FFMA.FTZ R61, R28.reuse, R218, R61 ;  /* 0x000000da1c3d7223 */ /* 0x040fe4000001003d */
[----:B------:R1:W-:Y:S01]  /*7c40*/  STS.128 [R190+0x1b10], R52 ;  /* 0x001b1034be007388 */ /* 0x0003e20000000c00 */
        /* <DEDUP_REMOVED lines=53> */
.L_x_221:
        /* <DEDUP_REMOVED lines=13> */
.L_x_146:
[----:B------:R-:W-:Y:S05]  /*8070*/  BSYNC.RECONVERGENT B0 ;  /* 0x0000000000007941 */ /* 0x000fea0003800200 */
.L_x_145:
[----:B------:R-:W-:-:S03]  /*8080*/  UMOV UR13, 0xffffffff ;  /* 0xffffffff000d7882 */ /* 0x000fc60000000000 */
[----:B------:R-:W-:Y:S05]  /*8090*/  BRA.DIV UR13, `(.L_x_147) ;  /* 0x000000560d4c7947 */ /* 0x000fea000b800000 */
[----:B--2---:R2:W1:Y:S04]  /*80a0*/  SHFL.DOWN PT, R68, R224, 0x2, 0x1f ;  /* 0x08401f00e0447f89 */ /* 0x00446800000e0000 */
[----:B---3--:R2:W3:Y:S04]  /*80b0*/  SHFL.DOWN PT, R70, R73, 0x2, 0x1f ;  /* 0x08401f0049467f89 */ /* 0x0084e800000e0000 */
[----:B----4-:R2:W4:Y:S04]  /*80c0*/  SHFL.DOWN PT, R71, R72, 0x2, 0x1f ;  /* 0x08401f0048477f89 */ /* 0x01052800000e0000 */
[----:B0-----:R2:W0:Y:S02]  /*80d0*/  SHFL.DOWN PT, R225, R69, 0x2, 0x1f ;  /* 0x08401f0045e17f89 */ /* 0x00142400000e0000 */
.L_x_227:
        /* <DEDUP_REMOVED lines=13> */
.L_x_149:
[----:B------:R-:W-:Y:S05]  /*81b0*/  BSYNC.RECONVERGENT B0 ;  /* 0x0000000000007941 */ /* 0x000fea0003800200 */
.L_x_148:
[----:B------:R-:W-:-:S03]  /*81c0*/  UMOV UR13, 0xffffffff ;  /* 0xffffffff000d7882 */ /* 0x000fc60000000000 */
[----:B------:R-:W-:Y:S05]  /*81d0*/  BRA.DIV UR13, `(.L_x_150) ;  /* 0x000000560d707947 */ /* 0x000fea000b800000 */
[----:B-1----:R1:W1:Y:S04]  /*81e0*/  SHFL.DOWN PT, R68, R224, 0x4, 0x1f ;  /* 0x08801f00e0447f89 */ /* 0x00226800000e0000 */
[----:B---3--:R3:W1:Y:S04]  /*81f0*/  SHFL.DOWN PT, R70, R73, 0x4, 0x1f ;  /* 0x08801f0049467f89 */ /* 0x00866800000e0000 */
[----:B----4-:R3:W4:Y:S04]  /*8200*/  SHFL.DOWN PT, R71, R72, 0x4, 0x1f ;  /* 0x08801f0048477f89 */ /* 0x01072800000e0000 */
[----:B0-----:R3:W0:Y:S02]  /*8210*/  SHFL.DOWN PT, R225, R69, 0x4, 0x1f ;  /* 0x08801f0045e17f89 */ /* 0x00162400000e0000 */
.L_x_233:
        /* <DEDUP_REMOVED lines=13> */
.L_x_152:
[----:B------:R-:W-:Y:S05]  /*82f0*/  BSYNC.RECONVERGENT B0 ;  /* 0x0000000000007941 */ /* 0x000fea0003800200 */
.L_x_151:
[----:B------:R-:W-:-:S03]  /*8300*/  UMOV UR13, 0xffffffff ;  /* 0xffffffff000d7882 */ /* 0x000fc60000000000 */
[----:B------:R-:W-:Y:S05]  /*8310*/  BRA.DIV UR13, `(.L_x_153) ;  /* 0x000000560d947947 */ /* 0x000fea000b800000 */
[----:B-1----:R1:W1:Y:S04]  /*8320*/  SHFL.DOWN PT, R68, R224, 0x8, 0x1f ;  /* 0x09001f00e0447f89 */ /* 0x00226800000e0000 */
[----:B------:R0:W1:Y:S04]  /*8330*/  SHFL.DOWN PT, R70, R73, 0x8, 0x1f ;  /* 0x09001f0049467f89 */ /* 0x00006800000e0000 */
[----:B----4-:R4:W1:Y:S04]  /*8340*/  SHFL.DOWN PT, R71, R72, 0x8, 0x1f ;  /* 0x09001f0048477f89 */ /* 0x01086800000e0000 */
[----:B0-----:R4:W0:Y:S02]  /*8350*/  SHFL.DOWN PT, R225, R69, 0x8, 0x1f ;  /* 0x09001f0045e17f89 */ /* 0x00182400000e0000 */
.L_x_239:
        /* <DEDUP_REMOVED lines=13> */
.L_x_155:
[----:B------:R-:W-:Y:S05]  /*8430*/  BSYNC.RECONVERGENT B0 ;  /* 0x0000000000007941 */ /* 0x000fea0003800200 */
.L_x_154:
[----:B------:R-:W-:-:S03]  /*8440*/  UMOV UR13, 0xffffffff ;  /* 0xffffffff000d7882 */ /* 0x000fc60000000000 */
[----:B------:R-:W-:Y:S05]  /*8450*/  BRA.DIV UR13, `(.L_x_156) ;  /* 0x000000560db87947 */ /* 0x000fea000b800000 */
[----:B-1----:R1:W0:Y:S04]  /*8460*/  SHFL.DOWN PT, R68, R224, 0x10, 0x1f ;  /* 0x0a001f00e0447f89 */ /* 0x00222800000e0000 */
[----:B------:R1:W0:Y:S04]  /*8470*/  SHFL.DOWN PT, R70, R73, 0x10, 0x1f ;  /* 0x0a001f0049467f89 */ /* 0x00022800000e0000 */
[----:B------:R1:W0:Y:S04]  /*8480*/  SHFL.DOWN PT, R71, R72, 0x10, 0x1f ;  /* 0x0a001f0048477f89 */ /* 0x00022800000e0000 */
[----:B------:R1:W0:Y:S02]  /*8490*/  SHFL.DOWN PT, R74, R69, 0x10, 0x1f ;  /* 0x0a001f00454a7f89 */ /* 0x00022400000e0000 */
.L_x_245:
        /* <DEDUP_REMOVED lines=13> */
.L_x_158:
[----:B------:R-:W-:Y:S05]  /*8570*/  BSYNC.RECONVERGENT B0 ;  /* 0x0000000000007941 */ /* 0x000fea0003800200 */
.L_x_157:
        /* <DEDUP_REMOVED lines=26> */
.L_x_259:
        /* <DEDUP_REMOVED lines=15> */
.L_x_161:
[----:B------:R-:W-:Y:S05]  /*8810*/  BSYNC.RECONVERGENT B0 ;  /* 0x0000000000007941 */ /* 0x000fea0003800200 */
.L_x_160:
        /* <DEDUP_REMOVED lines=38> */
.L_x_143:
[----:B------:R-:W-:Y:S05]  /*8a80*/  WARPSYNC.ALL ;  /* 0x0000000000007948 */ /* 0x000fea0003800000 */
[----:B------:R-:W-:Y:S01]  /*8a90*/  BAR.SYNC.DEFER_BLOCKING 0x0 ;  /* 0x0000000000007b1d */ /* 0x000fe20000010000 */
[----:B------:R-:W-:Y:S01]  /*8aa0*/  FADD.FTZ R220, RZ, R220 ;  /* 0x000000dcffdc7221 */ /* 0x000fe20000010000 */
[----:B------:R-:W-:Y:S02]  /*8ab0*/  ISETP.NE.AND P0, PT, R172, RZ, PT ;  /* 0x000000ffac00720c */ /* 0x000fe40003f05270 */
[----:B------:R-:W-:Y:S02]  /*8ac0*/  ISETP.GT.AND P2, PT, R171, 0x1e, PT ;  /* 0x0000001eab00780c */ /* 0x000fe40003f44270 */
[----:B------:R-:W-:Y:S09]  /*8ad0*/  BSSY.RECONVERGENT B0, `(.L_x_162) ;  /* 0x00001c6000007945 */ /* 0x000ff20003800200 */
        /* <DEDUP_REMOVED lines=27> */
[----:B------:R-:W-:Y:S01]  /*8c90*/  FADD.FTZ R186, R186, R27 ;  /* 0x0000001bbaba7221 */ /* 0x000fe20000010000 */
[----:B------:R-:W-:Y:S02]  /*8ca0*/  FMUL.FTZ R29, R108, R187 ;  /* 0x000000bb6c1d7220 */ /* 0x000fe40000410000 */
[C---:B------:R-:W-:Y:S01]  /*8cb0*/  FMUL.FTZ R27, R25.reuse, R44 ;  /* 0x0000002c191b7220 */ /* 0x040fe20000410000 */
[----:B------:R-:W-:Y:S01]  /*8cc0*/  FMUL.FTZ R25, R25, R186 ;  /* 0x000000ba19197220 */ /* 0x000fe20000410000 */
[----:B------:R-:W-:Y:S01]  /*8cd0*/  FMUL.FTZ R28, R218, R29 ;  /* 0x0000001dda1c7220 */ /* 0x000fe20000410000 */
[----:B------:R-:W-:Y:S01]  /*8ce0*/  FMUL.FTZ R54, R109, R44 ;  /* 0x0000002c6d367220 */ /* 0x000fe20000410000 */
[C---:B------:R-:W-:Y:S01]  /*8cf0*/  FFMA.FTZ R26, R24.reuse, R186, -R27 ;  /* 0x000000ba181a7223 */ /* 0x040fe2000001081b */
[----:B------:R-:W-:Y:S02]  /*8d00*/  FFMA.FTZ R24, R24, R44, R25 ;  /* 0x0000002c18187223 */ /* 0x000fe40000010019 */
[----:B0-----:R-:W-:Y:S01]  /*8d10*/  FMUL.FTZ R57, R203, R54 ;  /* 0x00000036cb397220 */ /* 0x001fe20000410000 */
[----:B------:R-:W-:Y:S01]  /*8d20*/  FADD.FTZ R185, R185, R26 ;  /* 0x0000001ab9b97221 */ /* 0x000fe20000010000 */
[----:B------:R-:W-:Y:S01]  /*8d30*/  FADD.FTZ R43, R43, R24 ;  /* 0x000000182b2b7221 */ /* 0x000fe20000010000 */
[----:B------:R-:W-:-:S02]  /*8d40*/  FADD.FTZ R93, R54, R93 ;  /* 0x0000005d365d7221 */ /* 0x000fc40000010000 */
        /* <DEDUP_REMOVED lines=8> */
[-C--:B------:R-:W-:Y:S01]  /*8dd0*/  FMUL.FTZ R21, R21, R184.reuse ;  /* 0x000000b815157220 */ /* 0x080fe20000410000 */
[----:B------:R-:W-:Y:S01]  /*8de0*/  FMUL.FTZ R30, R218, R25 ;  /* 0x00000019da1e7220 */ /* 0x000fe20000410000 */
[----:B------:R-:W-:Y:S01]  /*8df0*/  FADD.FTZ R92, R25, R92 ;  /* 0x0000005c195c7221 */ /* 0x000fe20000010000 */
[C---:B------:R-:W-:Y:S01]  /*8e00*/  FFMA.FTZ R22, R20.reuse, R184, -R23 ;  /* 0x000000b814167223 */ /* 0x040fe20000010817 */
[-C--:B------:R-:W-:Y:S01]  /*8e10*/  FFMA.FTZ R20, R20, R42.reuse, R21 ;  /* 0x0000002a14147223 */ /* 0x080fe20000010015 */
[----:B------:R-:W-:-:S02]  /*8e20*/  FMUL.FTZ R50, R111, R42 ;  /* 0x0000002a6f327220 */ /* 0x000fc40000410000 */
[----:B------:R-:W-:Y:S01]  /*8e30*/  FADD.FTZ R183, R183, R22 ;  /* 0x00000016b7b77221 */ /* 0x000fe20000010000 */
[----:B------:R-:W-:Y:S01]  /*8e40*/  FADD.FTZ R41, R41, R20 ;  /* 0x0000001429297221 */ /* 0x000fe20000010000 */
[----:B------:R-:W-:Y:S01]  /*8e50*/  FMUL.FTZ R53, R191, R50 ;  /* 0x00000032bf357220 */ /* 0x000fe20000410000 */
[----:B------:R-:W-:Y:S01]  /*8e60*/  FADD.FTZ R95, R50, R95 ;  /* 0x0000005f325f7221 */ /* 0x000fe20000010000 */
        /* <DEDUP_REMOVED lines=12> */
[----:B------:R-:W-:Y:S02]  /*8f30*/  FFMA.FTZ R18, R0, R216, RZ ;  /* 0x000000d800127223 */ /* 0x000fe400000100ff */
[C---:B------:R-:W-:Y:S01]  /*8f40*/  FMUL.FTZ R17, R15.reuse, R181 ;  /* 0x000000b50f117220 */ /* 0x040fe20000410000 */
[----:B------:R-:W-:Y:S01]  /*8f50*/  FMUL.FTZ R16, R15, R39 ;  /* 0x000000270f107220 */ /* 0x000fe20000410000 */
[----:B------:R-:W-:Y:S02]  /*8f60*/  FFMA.FTZ R19, R89, R215, R18 ;  /* 0x000000d759137223 */ /* 0x000fe40000010012 */
[C---:B------:R-:W-:Y:S01]  /*8f70*/  FFMA.FTZ R17, R14.reuse, R39, R17 ;  /* 0x000000270e117223 */ /* 0x040fe20000010011 */
[----:B------:R-:W-:Y:S01]  /*8f80*/  FFMA.FTZ R15, R14, R181, -R16 ;  /* 0x000000b50e0f7223 */ /* 0x000fe20000010810 */
[----:B------:R-:W-:Y:S01]  /*8f90*/  FFMA.FTZ R14, R88, R214, R19 ;  /* 0x000000d6580e7223 */ /* 0x000fe20000010013 */
[----:B------:R-:W-:Y:S01]  /*8fa0*/  FFMA.FTZ R16, R0, -R201, RZ ;  /* 0x800000c900107223 */ /* 0x000fe200000100ff */
[----:B------:R-:W-:Y:S01]  /*8fb0*/  FADD.FTZ R38, R38, R17 ;  /* 0x0000001126267221 */ /* 0x000fe20000010000 */
[----:B------:R-:W-:Y:S01]  /*8fc0*/  FADD.FTZ R180, R180, R15 ;  /* 0x0000000fb4b47221 */ /* 0x000fe20000010000 */
[----:B------:R-:W-:-:S02]  /*8fd0*/  FFMA.FTZ R17, R87, R213, R14 ;  /* 0x000000d557117223 */ /* 0x000fc4000001000e */
[C---:B------:R-:W-:Y:S01]  /*8fe0*/  FMUL.FTZ R15, R13.reuse, R38 ;  /* 0x000000260d0f7220 */ /* 0x040fe20000410000 */
[----:B------:R-:W-:Y:S01]  /*8ff0*/  FMUL.FTZ R13, R13, R180 ;  /* 0x000000b40d0d7220 */ /* 0x000fe20000410000 */
[----:B------:R-:W-:Y:S02]  /*9000*/  FFMA.FTZ R18, R86, R212, R17 ;  /* 0x000000d456127223 */ /* 0x000fe40000010011 */
        /* <DEDUP_REMOVED lines=9> */
[----:B------:R-:W-:Y:S01]  /*90a0*/  FMUL.FTZ R12, R11, R37 ;  /* 0x000000250b0c7220 */ /* 0x000fe20000410000 */
        /* <DEDUP_REMOVED lines=30> */
[----:B------:R-:W-:Y:S01]  /*9290*/  FMUL.FTZ R12, R47, UR15 ;  /* 0x0000000f2f0c7c20 */ /* 0x000fe20008410000 */
[----:B------:R-:W-:Y:S01]  /*92a0*/  FADD.FTZ R176, R176, R7 ;  /* 0x00000007b0b07221 */ /* 0x000fe20000010000 */
[----:B------:R-:W-:Y:S01]  /*92b0*/  FFMA.FTZ R7, R79, -R202, R6 ;  /* 0x800000ca4f077223 */ /* 0x000fe20000010006 */
[----:B------:R-:W-:Y:S01]  /*92c0*/  FFMA.FTZ R6, R49, R219, R8 ;  /* 0x000000db31067223 */ /* 0x000fe20000010008 */
[C---:B------:R-:W-:Y:S01]  /*92d0*/  FMUL.FTZ R10, R189.reuse, UR15 ;  /* 0x0000000fbd0a7c20 */ /* 0x040fe20008410000 */
[----:B------:R-:W-:Y:S01]  /*92e0*/  FFMA.FTZ R11, R189, UR14, -R12 ;  /* 0x0000000ebd0b7c23 */ /* 0x000fe2000801080c */
[----:B------:R-:W-:Y:S01]  /*92f0*/  FFMA.FTZ R8, R78, -R203, R7 ;  /* 0x800000cb4e087223 */ /* 0x000fe20000010007 */
[C---:B------:R-:W-:Y:S01]  /*9300*/  FMUL.FTZ R189, R106.reuse, R189 ;  /* 0x000000bd6abd7220 */ /* 0x040fe20000410000 */
[----:B------:R-:W-:Y:S01]  /*9310*/  FFMA.FTZ R219, -R106, R123, R219 ;  /* 0x0000007b6adb7223 */ /* 0x000fe200000101db */
[----:B------:R-:W-:Y:S01]  /*9320*/  FFMA.FTZ R10, R47, UR14, R10 ;  /* 0x0000000e2f0a7c23 */ /* 0x000fe2000801000a */
[----:B------:R-:W-:Y:S01]  /*9330*/  FFMA.FTZ R7, R77, -R218, R8 ;  /* 0x800000da4d077223 */ /* 0x000fe20000010008 */
[----:B------:R-:W-:Y:S01]  /*9340*/  FADD.FTZ R34, R34, R9 ;  /* 0x0000000922227221 */ /* 0x000fe20000010000 */
[----:B------:R-:W-:Y:S01]  /*9350*/  FMUL.FTZ R9, R106, R47 ;  /* 0x0000002f6a097220 */ /* 0x000fe20000410000 */
[----:B------:R-:W-:Y:S01]  /*9360*/  FMUL.FTZ R12, R220, R189 ;  /* 0x000000bddc0c7220 */ /* 0x000fe20000410000 */
[----:B------:R-:W-:Y:S01]  /*9370*/  FFMA.FTZ R8, R76, -R221, R7 ;  /* 0x800000dd4c087223 */ /* 0x000fe20000010007 */
[----:B------:R-:W-:Y:S01]  /*9380*/  FMUL.FTZ R13, R219, R10 ;  /* 0x0000000adb0d7220 */ /* 0x000fe20000410000 */
[----:B------:R-:W-:Y:S01]  /*9390*/  FADD.FTZ R90, R9, R90 ;  /* 0x0000005a095a7221 */ /* 0x000fe20000010000 */
[-C--:B------:R-:W-:Y:S01]  /*93a0*/  FFMA.FTZ R12, R219, R9.reuse, R12 ;  /* 0x00000009db0c7223 */ /* 0x080fe2000001000c */
[C---:B------:R-:W-:Y:S01]  /*93b0*/  FMUL.FTZ R10, R220.reuse, R9 ;  /* 0x00000009dc0a7220 */ /* 0x040fe20000410000 */
[----:B------:R-:W-:Y:S01]  /*93c0*/  FFMA.FTZ R7, R49, -R220, R8 ;  /* 0x800000dc31077223 */ /* 0x000fe20000010008 */
[C---:B------:R-:W-:Y:S01]  /*93d0*/  FMUL.FTZ R9, R5.reuse, R176 ;  /* 0x000000b005097220 */ /* 0x040fe20000410000 */
[----:B------:R-:W-:Y:S01]  /*93e0*/  FFMA.FTZ R220, R220, R11, R13 ;  /* 0x0000000bdcdc7223 */ /* 0x000fe2000001000d */
[----:B------:R-:W-:Y:S01]  /*93f0*/  FMUL.FTZ R11, R5, R34 ;  /* 0x00000022050b7220 */ /* 0x000fe20000410000 */
[----:B------:R-:W-:Y:S01]  /*9400*/  FMUL.FTZ R15, R107, R188 ;  /* 0x000000bc6b0f7220 */ /* 0x000fe20000410000 */
[C---:B------:R-:W-:Y:S01]  /*9410*/  FFMA.FTZ R8, R4.reuse, R34, R9 ;  /* 0x0000002204087223 */ /* 0x040fe20000010009 */
[----:B------:R-:W-:Y:S01]  /*9420*/  FFMA.FTZ R5, R219, R189, -R10 ;  /* 0x000000bddb057223 */ /* 0x000fe2000001080a */
[----:B------:R-:W-:Y:S01]  /*9430*/  FFMA.FTZ R9, R4, R176, -R11 ;  /* 0x000000b004097223 */ /* 0x000fe2000001080b */
[----:B------:R-:W-:Y:S01]  /*9440*/  FMUL.FTZ R11, R46, UR15 ;  /* 0x0000000f2e0b7c20 */ /* 0x000fe20008410000 */
[----:B------:R-:W-:Y:S01]  /*9450*/  FADD.FTZ R33, R33, R8 ;  /* 0x0000000821217221 */ /* 0x000fe20000010000 */
[----:B------:R-:W-:Y:S01]  /*9460*/  FFMA.FTZ R16, -R107, R122, R222 ;  /* 0x0000007a6b107223 */ /* 0x000fe200000101de */
[----:B------:R-:W-:Y:S01]  /*9470*/  FADD.FTZ R9, R174, R9 ;  /* 0x00000009ae097221 */ /* 0x000fe20000010000 */
[C---:B------:R-:W-:Y:S01]  /*9480*/  FFMA.FTZ R14, R188.reuse, UR14, -R11 ;  /* 0x0000000ebc0e7c23 */ /* 0x040fe2000801080b */
[----:B------:R-:W-:Y:S01]  /*9490*/  FMUL.FTZ R11, R188, UR15 ;  /* 0x0000000fbc0b7c20 */ /* 0x000fe20008410000 */
[----:B------:R-:W-:Y:S01]  /*94a0*/  FMUL.FTZ R8, R3, R33 ;  /* 0x0000002103087220 */ /* 0x000fe20000410000 */
[----:B------:R-:W-:Y:S01]  /*94b0*/  FMUL.FTZ R10, R107, R46 ;  /* 0x0000002e6b0a7220 */ /* 0x000fe20000410000 */
[----:B------:R-:W-:Y:S01]  /*94c0*/  FMUL.FTZ R17, R221, R15 ;  /* 0x0000000fdd117220 */ /* 0x000fe20000410000 */
[----:B------:R-:W-:Y:S01]  /*94d0*/  FFMA.FTZ R13, R46, UR14, R11 ;  /* 0x0000000e2e0d7c23 */ /* 0x000fe2000801000b */
[-C--:B------:R-:W-:Y:S01]  /*94e0*/  FMUL.FTZ R11, R3, R9.reuse ;  /* 0x00000009030b7220 */ /* 0x080fe20000410000 */
[----:B------:R-:W-:Y:S01]  /*94f0*/  FFMA.FTZ R3, R2, R9, -R8 ;  /* 0x0000000902037223 */ /* 0x000fe20000010808 */
[-C--:B------:R-:W-:Y:S01]  /*9500*/  FFMA.FTZ R4, R16, R10.reuse, R17 ;  /* 0x0000000a10047223 */ /* 0x080fe20000010011 */
[----:B------:R-:W-:Y:S01]  /*9510*/  FADD.FTZ R91, R10, R91 ;  /* 0x0000005b0a5b7221 */ /* 0x000fe20000010000 */
[C---:B------:R-:W-:Y:S01]  /*9520*/  FMUL.FTZ R17, R221.reuse, R10 ;  /* 0x0000000add117220 */ /* 0x040fe20000410000 */
[----:B------:R-:W-:Y:S01]  /*9530*/  FMUL.FTZ R10, R16, R13 ;  /* 0x0000000d100a7220 */ /* 0x000fe20000410000 */
[-C--:B------:R-:W-:Y:S01]  /*9540*/  FFMA.FTZ R11, R2, R33.reuse, R11 ;  /* 0x00000021020b7223 */ /* 0x080fe2000001000b */
[----:B------:R-:W-:Y:S01]  /*9550*/  FADD.FTZ R48, R48, R3 ;  /* 0x0000000330307221 */ /* 0x000fe20000010000 */
[----:B------:R-:W-:Y:S01]  /*9560*/  FMUL.FTZ R3, R120, R33 ;  /* 0x0000002178037220 */ /* 0x000fe20000410000 */
[----:B------:R-:W-:Y:S01]  /*9570*/  FFMA.FTZ R221, R221, R14, R10 ;  /* 0x0000000edddd7223 */ /* 0x000fe2000001000a */
[----:B------:R-:W-:Y:S01]  /*9580*/  FADD.FTZ R32, R32, R11 ;  /* 0x0000000b20207221 */ /* 0x000fe20000010000 */
[C---:B------:R-:W-:Y:S01]  /*9590*/  FMUL.FTZ R10, R121.reuse, R48 ;  /* 0x00000030790a7220 */ /* 0x040fe20000410000 */
[----:B------:R-:W-:Y:S01]  /*95a0*/  FFMA.FTZ R16, R16, R15, -R17 ;  /* 0x0000000f10107223 */ /* 0x000fe20000010811 */
[C---:B------:R-:W-:Y:S01]  /*95b0*/  FFMA.FTZ R8, -R120.reuse, R137, R215 ;  /* 0x0000008978087223 */ /* 0x040fe200000101d7 */
[----:B------:R-:W-:Y:S01]  /*95c0*/  FMUL.FTZ R15, R120, R9 ;  /* 0x00000009780f7220 */ /* 0x000fe20000410000 */
[C---:B------:R-:W-:Y:S01]  /*95d0*/  FMUL.FTZ R2, R121.reuse, R32 ;  /* 0x0000002079027220 */ /* 0x040fe20000410000 */
[----:B------:R-:W-:Y:S01]  /*95e0*/  FMUL.FTZ R17, R200, R3 ;  /* 0x00000003c8117220 */ /* 0x000fe20000410000 */
[----:B------:R-:W-:Y:S01]  /*95f0*/  FFMA.FTZ R11, -R121, R136, R216 ;  /* 0x00000088790b7223 */ /* 0x000fe200000101d8 */
[C---:B------:R-:W-:Y:S01]  /*9600*/  FMUL.FTZ R14, R201.reuse, R10 ;  /* 0x0000000ac90e7220 */ /* 0x040fe20000410000 */
[-C--:B------:R-:W-:Y:S01]  /*9610*/  FMUL.FTZ R13, R201, R2.reuse ;  /* 0x00000002c90d7220 */ /* 0x080fe20000410000 */
[-C--:B------:R-:W-:Y:S01]  /*9620*/  FFMA.FTZ R18, R8, R15.reuse, -R17 ;  /* 0x0000000f08127223 */ /* 0x080fe20000010811 */
[----:B------:R-:W-:Y:S01]  /*9630*/  FMUL.FTZ R15, R200, R15 ;  /* 0x0000000fc80f7220 */ /* 0x000fe20000410000 */
[C---:B------:R-:W-:Y:S01]  /*9640*/  FFMA.FTZ R14, R11.reuse, R2, R14 ;  /* 0x000000020b0e7223 */ /* 0x040fe2000001000e */
[----:B------:R-:W-:Y:S01]  /*9650*/  FFMA.FTZ R17, R11, R10, -R13 ;  /* 0x0000000a0b117223 */ /* 0x000fe2000001080d */
[C---:B------:R-:W-:Y:S01]  /*9660*/  FMUL.FTZ R10, R119.reuse, R34 ;  /* 0x00000022770a7220 */ /* 0x040fe20000410000 */
[----:B------:R-:W-:Y:S01]  /*9670*/  FFMA.FTZ R15, R8, R3, R15 ;  /* 0x00000003080f7223 */ /* 0x000fe2000001000f */
[----:B------:R-:W-:Y:S01]  /*9680*/  FADD.FTZ R14, RZ, R14 ;  /* 0x0000000eff0e7221 */ /* 0x000fe20000010000 */
[C---:B------:R-:W-:Y:S01]  /*9690*/  FFMA.FTZ R13, -R119.reuse, R134, R214 ;  /* 0x00000086770d7223 */ /* 0x040fe200000101d6 */
[----:B------:R-:W-:Y:S01]  /*96a0*/  FMUL.FTZ R20, R119, R176 ;  /* 0x000000b077147220 */ /* 0x000fe20000410000 */
[----:B------:R-:W-:Y:S01]  /*96b0*/  FMUL.FTZ R22, R199, R10 ;  /* 0x0000000ac7167220 */ /* 0x000fe20000410000 */
[----:B------:R-:W-:Y:S01]  /*96c0*/  FADD.FTZ R19, R14, R15 ;  /* 0x0000000f0e137221 */ /* 0x000fe20000010000 */
[C---:B------:R-:W-:Y:S01]  /*96d0*/  FMUL.FTZ R15, R118.reuse, R35 ;  /* 0x00000023760f7220 */ /* 0x040fe20000410000 */
[----:B------:R-:W-:Y:S01]  /*96e0*/  FADD.FTZ R17, RZ, R17 ;  /* 0x00000011ff117221 */ /* 0x000fe20000010000 */
[-C--:B------:R-:W-:Y:S01]  /*96f0*/  FFMA.FTZ R22, R13, R20.reuse, -R22 ;  /* 0x000000140d167223 */ /* 0x080fe20000010816 */
[C---:B------:R-:W-:Y:S01]  /*9700*/  FFMA.FTZ R14, -R118.reuse, R135, R213 ;  /* 0x00000087760e7223 */ /* 0x040fe200000101d5 */
[----:B------:R-:W-:Y:S01]  /*9710*/  FMUL.FTZ R20, R199, R20 ;  /* 0x00000014c7147220 */ /* 0x000fe20000410000 */
[----:B------:R-:W-:Y:S01]  /*9720*/  FMUL.FTZ R21, R118, R177 ;  /* 0x000000b176157220 */ /* 0x000fe20000410000 */
[C---:B------:R-:W-:Y:S01]  /*9730*/  FMUL.FTZ R23, R198.reuse, R15 ;  /* 0x0000000fc6177220 */ /* 0x040fe20000410000 */
[----:B------:R-:W-:Y:S01]  /*9740*/  FADD.FTZ R17, R17, R18 ;  /* 0x0000001211117221 */ /* 0x000fe20000010000 */
[----:B------:R-:W-:Y:S01]  /*9750*/  FFMA.FTZ R20, R13, R10, R20 ;  /* 0x0000000a0d147223 */ /* 0x000fe20000010014 */
[-C--:B------:R-:W-:Y:S01]  /*9760*/  FMUL.FTZ R24, R198, R21.reuse ;  /* 0x00000015c6187220 */ /* 0x080fe20000410000 */
[C---:B------:R-:W-:Y:S01]  /*9770*/  FFMA.FTZ R18, R14.reuse, R21, -R23 ;  /* 0x000000150e127223 */ /* 0x040fe20000010817 */
[----:B------:R-:W-:Y:S01]  /*9780*/  FADD.FTZ R17, R17, R22 ;  /* 0x0000001611117221 */ /* 0x000fe20000010000 */
[----:B------:R-:W-:Y:S01]  /*9790*/  FADD.FTZ R19, R19, R20 ;  /* 0x0000001413137221 */ /* 0x000fe20000010000 */
[----:B------:R-:W-:Y:S01]  /*97a0*/  FFMA.FTZ R24, R14, R15, R24 ;  /* 0x0000000f0e187223 */ /* 0x000fe20000010018 */
[----:B------:R-:W-:Y:S01]  /*97b0*/  FMUL.FTZ R22, R117, R178 ;  /* 0x000000b275167220 */ /* 0x000fe20000410000 */
[----:B------:R-:W-:Y:S01]  /*97c0*/  FADD.FTZ R21, R17, R18 ;  /* 0x0000001211157221 */ /* 0x000fe20000010000 */
[----:B------:R-:W-:Y:S01]  /*97d0*/  FMUL.FTZ R18, R117, R36 ;  /* 0x0000002475127220 */ /* 0x000fe20000410000 */
[----:B------:R-:W-:Y:S01]  /*97e0*/  FADD.FTZ R20, R19, R24 ;  /* 0x0000001813147221 */ /* 0x000fe20000010000 */
[----:B------:R-:W-:Y:S01]  /*97f0*/  FFMA.FTZ R17, -R117, R132, R212 ;  /* 0x0000008475117223 */ /* 0x000fe200000101d4 */
[C---:B------:R-:W-:Y:S01]  /*9800*/  FMUL.FTZ R27, R116.reuse, R179 ;  /* 0x000000b3741b7220 */ /* 0x040fe20000410000 */
[----:B------:R-:W-:Y:S01]  /*9810*/  FMUL.FTZ R24, R197, R18 ;  /* 0x00000012c5187220 */ /* 0x000fe20000410000 */
[C---:B------:R-:W-:Y:S01]  /*9820*/  FFMA.FTZ R211, -R116.reuse, R133, R211 ;  /* 0x0000008574d37223 */ /* 0x040fe200000101d3 */
[----:B------:R-:W-:Y:S01]  /*9830*/  FMUL.FTZ R19, R116, R37 ;  /* 0x0000002574137220 */ /* 0x000fe20000410000 */
[----:B------:R-:W-:Y:S01]  /*9840*/  FFMA.FTZ R217, -R108, R125, R217 ;  /* 0x0000007d6cd97223 */ /* 0x000fe200000101d9 */
[-C--:B------:R-:W-:Y:S01]  /*9850*/  FFMA.FTZ R26, R17, R22.reuse, -R24 ;  /* 0x00000016111a7223 */ /* 0x080fe20000010818 */
[----:B------:R-:W-:Y:S01]  /*9860*/  FMUL.FTZ R22, R197, R22 ;  /* 0x00000016c5167220 */ /* 0x000fe20000410000 */
[----:B------:R-:W-:Y:S01]  /*9870*/  FFMA.FTZ R210, -R115, R130, R210 ;  /* 0x0000008273d27223 */ /* 0x000fe200000101d2 */
[C---:B------:R-:W-:Y:S01]  /*9880*/  FFMA.FTZ R24, R217.reuse, R25, R28 ;  /* 0x00000019d9187223 */ /* 0x040fe2000001001c */
[----:B------:R-:W-:Y:S01]  /*9890*/  FFMA.FTZ R25, R217, R29, -R30 ;  /* 0x0000001dd9197223 */ /* 0x000fe2000001081e */
[----:B------:R-:W-:Y:S01]  /*98a0*/  FFMA.FTZ R23, R17, R18, R22 ;  /* 0x0000001211177223 */ /* 0x000fe20000010016 */
[C---:B------:R-:W-:Y:S01]  /*98b0*/  FMUL.FTZ R22, R196.reuse, R27 ;  /* 0x0000001bc4167220 */ /* 0x040fe20000410000 */
[-C--:B------:R-:W-:Y:S01]  /*98c0*/  FMUL.FTZ R28, R196, R19.reuse ;  /* 0x00000013c41c7220 */ /* 0x080fe20000410000 */
[----:B------:R-:W-:Y:S01]  /*98d0*/  FADD.FTZ R26, R21, R26 ;  /* 0x0000001a151a7221 */ /* 0x000fe20000010000 */
[----:B------:R-:W-:Y:S01]  /*98e0*/  FADD.FTZ R20, R20, R23 ;  /* 0x0000001714147221 */ /* 0x000fe20000010000 */
[----:B------:R-:W-:Y:S01]  /*98f0*/  FFMA.FTZ R23, R211, R19, R22 ;  /* 0x00000013d3177223 */ /* 0x000fe20000010016 */
[----:B------:R-:W-:Y:S01]  /*9900*/  FMUL.FTZ R22, R115, R180 ;  /* 0x000000b473167220 */ /* 0x000fe20000410000 */
[----:B------:R-:W-:Y:S01]  /*9910*/  FMUL.FTZ R21, R114, R39 ;  /* 0x0000002772157220 */ /* 0x000fe20000410000 */
[----:B------:R-:W-:Y:S01]  /*9920*/  FFMA.FTZ R27, R211, R27, -R28 ;  /* 0x0000001bd31b7223 */ /* 0x000fe2000001081c */
[----:B------:R-:W-:Y:S01]  /*9930*/  FADD.FTZ R23, R20, R23 ;  /* 0x0000001714177221 */ /* 0x000fe20000010000 */
[----:B------:R-:W-:Y:S01]  /*9940*/  FMUL.FTZ R20, R115, R38 ;  /* 0x0000002673147220 */ /* 0x000fe20000410000 */
[C---:B------:R-:W-:Y:S01]  /*9950*/  FFMA.FTZ R209, -R114.reuse, R131, R209 ;  /* 0x0000008372d17223 */ /* 0x040fe200000101d1 */
[----:B------:R-:W-:Y:S01]  /*9960*/  FMUL.FTZ R28, R114, R181 ;  /* 0x000000b5721c7220 */ /* 0x000fe20000410000 */
[----:B------:R-:W-:Y:S01]  /*9970*/  FMUL.FTZ R30, R194, R21 ;  /* 0x00000015c21e7220 */ /* 0x000fe20000410000 */
[----:B------:R-:W-:Y:S01]  /*9980*/  FMUL.FTZ R29, R195, R20 ;  /* 0x00000014c31d7220 */ /* 0x000fe20000410000 */
[----:B------:R-:W-:Y:S01]  /*9990*/  FFMA.FTZ R220, R123, R47, R220 ;  /* 0x0000002f7bdc7223 */ /* 0x000fe200000100dc */
[----:B------:R-:W-:Y:S01]  /*99a0*/  FFMA.FTZ R221, R122, R46, R221 ;  /* 0x0000002e7add7223 */ /* 0x000fe200000100dd */
[----:B------:R-:W-:Y:S01]  /*99b0*/  FMUL.FTZ R46, R45, UR15 ;  /* 0x0000000f2d2e7c20 */ /* 0x000fe20008410000 */
[-C--:B------:R-:W-:Y:S01]  /*99c0*/  FFMA.FTZ R31, R210, R22.reuse, -R29 ;  /* 0x00000016d21f7223 */ /* 0x080fe2000001081d */
[----:B------:R-:W-:Y:S01]  /*99d0*/  FMUL.FTZ R29, R195, R22 ;  /* 0x00000016c31d7220 */ /* 0x000fe20000410000 */
[-C--:B------:R-:W-:Y:S01]  /*99e0*/  FFMA.FTZ R47, R209, R28.reuse, -R30 ;  /* 0x0000001cd12f7223 */ /* 0x080fe2000001081e */
[----:B------:R-:W-:Y:S01]  /*99f0*/  FMUL.FTZ R28, R194, R28 ;  /* 0x0000001cc21c7220 */ /* 0x000fe20000410000 */
[C---:B------:R-:W-:Y:S01]  /*9a00*/  FFMA.FTZ R59, R187.reuse, UR14, -R46 ;  /* 0x0000000ebb3b7c23 */ /* 0x040fe2000801082e */
[----:B------:R-:W-:Y:S01]  /*9a10*/  FFMA.FTZ R22, R210, R20, R29 ;  /* 0x00000014d2167223 */ /* 0x000fe2000001001d */
[----:B------:R-:W-:Y:S01]  /*9a20*/  FMUL.FTZ R46, R187, UR15 ;  /* 0x0000000fbb2e7c20 */ /* 0x000fe20008410000 */
[----:B------:R-:W-:Y:S01]  /*9a30*/  FADD.FTZ R26, R26, R27 ;  /* 0x0000001b1a1a7221 */ /* 0x000fe20000010000 */
[----:B------:R-:W-:Y:S01]  /*9a40*/  FMUL.FTZ R27, R112, R41 ;  /* 0x00000029701b7220 */ /* 0x000fe20000410000 */
[----:B------:R-:W-:Y:S01]  /*9a50*/  FADD.FTZ R22, R23, R22 ;  /* 0x0000001617167221 */ /* 0x000fe20000010000 */
[----:B------:R-:W-:Y:S01]  /*9a60*/  FFMA.FTZ R23, R209, R21, R28 ;  /* 0x00000015d1177223 */ /* 0x000fe2000001001c */
[----:B------:R-:W-:Y:S01]  /*9a70*/  FFMA.FTZ R46, R45, UR14, R46 ;  /* 0x0000000e2d2e7c23 */ /* 0x000fe2000801002e */
[----:B------:R-:W-:Y:S01]  /*9a80*/  FADD.FTZ R26, R26, R31 ;  /* 0x0000001f1a1a7221 */ /* 0x000fe20000010000 */
[C---:B------:R-:W-:Y:S01]  /*9a90*/  FMUL.FTZ R30, R113.reuse, R182 ;  /* 0x000000b6711e7220 */ /* 0x040fe20000410000 */
[----:B------:R-:W-:Y:S01]  /*9aa0*/  FADD.FTZ R28, R22, R23 ;  /* 0x00000017161c7221 */ /* 0x000fe20000010000 */
[----:B------:R-:W-:Y:S01]  /*9ab0*/  FMUL.FTZ R22, R113, R40 ;  /* 0x0000002871167220 */ /* 0x000fe20000410000 */
[----:B------:R-:W-:Y:S01]  /*9ac0*/  FMUL.FTZ R217, R217, R46 ;  /* 0x0000002ed9d97220 */ /* 0x000fe20000410000 */
[----:B------:R-:W-:Y:S01]  /*9ad0*/  FFMA.FTZ R23, -R113, R128, R208 ;  /* 0x0000008071177223 */ /* 0x000fe200000101d0 */
[----:B------:R-:W-:Y:S01]  /*9ae0*/  FADD.FTZ R47, R26, R47 ;  /* 0x0000002f1a2f7221 */ /* 0x000fe20000010000 */
[----:B------:R-:W-:Y:S01]  /*9af0*/  FMUL.FTZ R46, R193, R22 ;  /* 0x00000016c12e7220 */ /* 0x000fe20000410000 */
[C---:B------:R-:W-:Y:S01]  /*9b00*/  FFMA.FTZ R26, -R112.reuse, R129, R207 ;  /* 0x00000081701a7223 */ /* 0x040fe200000101cf */
[----:B------:R-:W-:Y:S01]  /*9b10*/  FMUL.FTZ R31, R112, R183 ;  /* 0x000000b7701f7220 */ /* 0x000fe20000410000 */
[----:B------:R-:W-:Y:S01]  /*9b20*/  FMUL.FTZ R29, R192, R27 ;  /* 0x0000001bc01d7220 */ /* 0x000fe20000410000 */
[-C--:B------:R-:W-:Y:S01]  /*9b30*/  FFMA.FTZ R46, R23, R30.reuse, -R46 ;  /* 0x0000001e172e7223 */ /* 0x080fe2000001082e */
[----:B------:R-:W-:Y:S01]  /*9b40*/  FMUL.FTZ R30, R193, R30 ;  /* 0x0000001ec11e7220 */ /* 0x000fe20000410000 */
[----:B------:R-:W-:Y:S01]  /*9b50*/  FFMA.FTZ R206, -R111, R126, R206 ;  /* 0x0000007e6fce7223 */ /* 0x000fe200000101ce */
[-C--:B------:R-:W-:Y:S01]  /*9b60*/  FFMA.FTZ R51, R26, R31.reuse, -R29 ;  /* 0x0000001f1a337223 */ /* 0x080fe2000001081d */
[----:B------:R-:W-:Y:S01]  /*9b70*/  FMUL.FTZ R31, R192, R31 ;  /* 0x0000001fc01f7220 */ /* 0x000fe20000410000 */
[----:B------:R-:W-:Y:S01]  /*9b80*/  FFMA.FTZ R29, R23, R22, R30 ;  /* 0x00000016171d7223 */ /* 0x000fe2000001001e */
[----:B------:R-:W-:Y:S01]  /*9b90*/  FMUL.FTZ R30, R111, R184 ;  /* 0x000000b86f1e7220 */ /* 0x000fe20000410000 */
[----:B------:R-:W-:Y:S01]  /*9ba0*/  FADD.FTZ R46, R47, R46 ;  /* 0x0000002e2f2e7221 */ /* 0x000fe20000010000 */
[----:B------:R-:W-:Y:S01]  /*9bb0*/  FFMA.FTZ R31, R26, R27, R31 ;  /* 0x0000001b1a1f7223 */ /* 0x000fe2000001001f */
[----:B------:R-:W-:Y:S01]  /*9bc0*/  FADD.FTZ R28, R28, R29 ;  /* 0x0000001d1c1c7221 */ /* 0x000fe20000010000 */
[-C--:B------:R-:W-:Y:S01]  /*9bd0*/  FFMA.FTZ R53, R206, R30.reuse, -R53 ;  /* 0x0000001ece357223 */ /* 0x080fe20000010835 */
[----:B------:R-:W-:Y:S01]  /*9be0*/  FMUL.FTZ R29, R191, R30 ;  /* 0x0000001ebf1d7220 */ /* 0x000fe20000410000 */
[----:B------:R-:W-:Y:S01]  /*9bf0*/  FFMA.FTZ R205, -R110, R127, R205 ;  /* 0x0000007f6ecd7223 */ /* 0x000fe200000101cd */
[----:B------:R-:W-:Y:S01]  /*9c00*/  FADD.FTZ R28, R28, R31 ;  /* 0x0000001f1c1c7221 */ /* 0x000fe20000010000 */
[C---:B------:R-:W-:Y:S01]  /*9c10*/  FMUL.FTZ R31, R110.reuse, R43 ;  /* 0x0000002b6e1f7220 */ /* 0x040fe20000410000 */
[----:B------:R-:W-:Y:S01]  /*9c20*/  FMUL.FTZ R30, R110, R185 ;  /* 0x000000b96e1e7220 */ /* 0x000fe20000410000 */
[----:B------:R-:W-:Y:S01]  /*9c30*/  FFMA.FTZ R29, R206, R50, R29 ;  /* 0x00000032ce1d7223 */ /* 0x000fe2000001001d */
[----:B------:R-:W-:Y:S01]  /*9c40*/  FADD.FTZ R46, R46, R51 ;  /* 0x000000332e2e7221 */ /* 0x000fe20000010000 */
[----:B------:R-:W-:Y:S01]  /*9c50*/  FMUL.FTZ R52, R202, R31 ;  /* 0x0000001fca347220 */ /* 0x000fe20000410000 */
[C---:B------:R-:W-:Y:S01]  /*9c60*/  FMUL.FTZ R51, R109.reuse, R186 ;  /* 0x000000ba6d337220 */ /* 0x040fe20000410000 */
[----:B------:R-:W-:Y:S01]  /*9c70*/  FADD.FTZ R28, R28, R29 ;  /* 0x0000001d1c1c7221 */ /* 0x000fe20000010000 */
[----:B------:R-:W-:Y:S01]  /*9c80*/  FFMA.FTZ R204, -R109, R124, R204 ;  /* 0x0000007c6dcc7223 */ /* 0x000fe200000101cc */
[-C--:B------:R-:W-:Y:S01]  /*9c90*/  FFMA.FTZ R47, R205, R30.reuse, -R52 ;  /* 0x0000001ecd2f7223 */ /* 0x080fe20000010834 */
[----:B------:R-:W-:Y:S01]  /*9ca0*/  FMUL.FTZ R30, R202, R30 ;  /* 0x0000001eca1e7220 */ /* 0x000fe20000410000 */
[-C--:B------:R-:W-:Y:S01]  /*9cb0*/  FMUL.FTZ R55, R203, R51.reuse ;  /* 0x00000033cb377220 */ /* 0x080fe20000410000 */
[----:B------:R-:W-:Y:S01]  /*9cc0*/  FADD.FTZ R46, R46, R53 ;  /* 0x000000352e2e7221 */ /* 0x000fe20000010000 */
[C---:B------:R-:W-:Y:S01]  /*9cd0*/  FFMA.FTZ R57, R204.reuse, R51, -R57 ;  /* 0x00000033cc397223 */ /* 0x040fe20000010839 */
[----:B------:R-:W-:Y:S01]  /*9ce0*/  FFMA.FTZ R29, R205, R31, R30 ;  /* 0x0000001fcd1d7223 */ /* 0x000fe2000001001e */
[----:B------:R-:W-:Y:S01]  /*9cf0*/  FFMA.FTZ R55, R204, R54, R55 ;  /* 0x00000036cc377223 */ /* 0x000fe20000010037 */
[----:B------:R-:W-:Y:S01]  /*9d00*/  FADD.FTZ R46, R46, R47 ;  /* 0x0000002f2e2e7221 */ /* 0x000fe20000010000 */
[----:B------:R-:W-:Y:S01]  /*9d10*/  FFMA.FTZ R218, R218, R59, R217 ;  /* 0x0000003bdada7223 */ /* 0x000fe200000100d9 */
[----:B------:R-:W-:Y:S01]  /*9d20*/  FADD.FTZ R28, R28, R29 ;  /* 0x0000001d1c1c7221 */ /* 0x000fe20000010000 */
[----:B------:R-:W-:Y:S01]  /*9d30*/  FMUL.FTZ R29, R44, UR15 ;  /* 0x0000000f2c1d7c20 */ /* 0x000fe20008410000 */
[----:B------:R-:W-:Y:S01]  /*9d40*/  FADD.FTZ R46, R46, R57 ;  /* 0x000000392e2e7221 */ /* 0x000fe20000010000 */
[----:B------:R-:W-:Y:S01]  /*9d50*/  FFMA.FTZ R218, R125, R45, R218 ;  /* 0x0000002d7dda7223 */ /* 0x000fe200000100da */
[----:B------:R-:W-:Y:S01]  /*9d60*/  FADD.FTZ R55, R28, R55 ;  /* 0x000000371c377221 */ /* 0x000fe20000010000 */
[----:B------:R-:W-:Y:S01]  /*9d70*/  FFMA.FTZ R28, R186, UR14, -R29 ;  /* 0x0000000eba1c7c23 */ /* 0x000fe2000801081d */
[----:B------:R-:W-:Y:S01]  /*9d80*/  FADD.FTZ R25, R46, R25 ;  /* 0x000000192e197221 */ /* 0x000fe20000010000 */
[----:B------:R-:W-:Y:S01]  /*9d90*/  FMUL.FTZ R29, R186, UR15 ;  /* 0x0000000fba1d7c20 */ /* 0x000fe20008410000 */
[----:B------:R-:W-:Y:S01]  /*9da0*/  FADD.FTZ R55, R55, R24 ;  /* 0x0000001837377221 */ /* 0x000fe20000010000 */
[----:B------:R-:W0:Y:S01]  /*9db0*/  SHFL.DOWN PT, R45, R6, 0x1, 0x1f ;  /* 0x08201f00062d7f89 */ /* 0x000e2200000e0000 */
[----:B------:R-:W-:Y:S01]  /*9dc0*/  FADD.FTZ R16, R25, R16 ;  /* 0x0000001019107221 */ /* 0x000fe20000010000 */
[----:B------:R-:W-:Y:S01]  /*9dd0*/  FFMA.FTZ R29, R44, UR14, R29 ;  /* 0x0000000e2c1d7c23 */ /* 0x000fe2000801001d */
[----:B------:R-:W-:Y:S01]  /*9de0*/  FADD.FTZ R55, R55, R4 ;  /* 0x0000000437377221 */ /* 0x000fe20000010000 */
[----:B------:R-:W2:Y:S01]  /*9df0*/  SHFL.DOWN PT, R46, R7, 0x1, 0x1f ;  /* 0x08201f00072e7f89 */ /* 0x000ea200000e0000 */
[----:B------:R-:W-:Y:S01]  /*9e00*/  FADD.FTZ R24, R16, R5 ;  /* 0x0000000510187221 */ /* 0x000fe20000010000 */
[----:B------:R-:W-:Y:S01]  /*9e10*/  FMUL.FTZ R204, R204, R29 ;  /* 0x0000001dcccc7220 */ /* 0x000fe20000410000 */
[----:B------:R-:W-:Y:S01]  /*9e20*/  FADD.FTZ R4, R55, R12 ;  /* 0x0000000c37047221 */ /* 0x000fe20000010000 */
[----:B------:R-:W-:Y:S01]  /*9e30*/  FMUL.FTZ R5, R184, UR15 ;  /* 0x0000000fb8057c20 */ /* 0x000fe20008410000 */
[----:B------:R-:W-:Y:S01]  /*9e40*/  FMUL.FTZ R12, R185, UR15 ;  /* 0x0000000fb90c7c20 */ /* 0x000fe20008410000 */
[----:B------:R-:W4:Y:S01]  /*9e50*/  SHFL.DOWN PT, R30, R24, 0x1, 0x1f ;  /* 0x08201f00181e7f89 */ /* 0x000f2200000e0000 */
[C---:B------:R-:W-:Y:S01]  /*9e60*/  FMUL.FTZ R16, R43.reuse, UR15 ;  /* 0x0000000f2b107c20 */ /* 0x040fe20008410000 */
[----:B------:R-:W-:Y:S01]  /*9e70*/  FFMA.FTZ R5, R42, UR14, R5 ;  /* 0x0000000e2a057c23 */ /* 0x000fe20008010005 */
[----:B------:R-:W-:Y:S01]  /*9e80*/  FFMA.FTZ R12, R43, UR14, R12 ;  /* 0x0000000e2b0c7c23 */ /* 0x000fe2000801000c */
[----:B------:R-:W5:Y:S01]  /*9e90*/  SHFL.DOWN PT, R29, R4, 0x1, 0x1f ;  /* 0x08201f00041d7f89 */ /* 0x000f6200000e0000 */
[----:B------:R-:W-:Y:S01]  /*9ea0*/  FFMA.FTZ R185, R185, UR14, -R16 ;  /* 0x0000000eb9b97c23 */ /* 0x000fe20008010810 */
[----:B------:R-:W-:Y:S01]  /*9eb0*/  FMUL.FTZ R206, R206, R5 ;  /* 0x00000005cece7220 */ /* 0x000fe20000410000 */
[----:B------:R-:W-:Y:S01]  /*9ec0*/  MOV R5, R24 ;  /* 0x0000001800057202 */ /* 0x000fe20000000f00 */
[----:B------:R-:W-:Y:S01]  /*9ed0*/  FMUL.FTZ R205, R205, R12 ;  /* 0x0000000ccdcd7220 */ /* 0x000fe20000410000 */
[----:B------:R-:W-:Y:S01]  /*9ee0*/  FFMA.FTZ R203, R203, R28, R204 ;  /* 0x0000001ccbcb7223 */ /* 0x000fe200000100cc */
[----:B------:R-:W-:Y:S01]  /*9ef0*/  FADD.FTZ R94, R31, R94 ;  /* 0x0000005e1f5e7221 */ /* 0x000fe20000010000 */
[----:B------:R-:W-:Y:S01]  /*9f00*/  FMUL.FTZ R25, R42, UR15 ;  /* 0x0000000f2a197c20 */ /* 0x000fe20008410000 */
[----:B------:R-:W-:Y:S01]  /*9f10*/  FFMA.FTZ R202, R202, R185, R205 ;  /* 0x000000b9caca7223 */ /* 0x000fe200000100cd */
[----:B------:R-:W-:Y:S01]  /*9f20*/  FMUL.FTZ R12, R183, UR15 ;  /* 0x0000000fb70c7c20 */ /* 0x000fe20008410000 */
[----:B0-----:R-:W-:Y:S01]  /*9f30*/  @!P2 FADD.FTZ R6, R6, R45 ;  /* 0x0000002d0606a221 */ /* 0x001fe20000010000 */
[----:B------:R-:W-:Y:S01]  /*9f40*/  FFMA.FTZ R184, R184, UR14, -R25 ;  /* 0x0000000eb8b87c23 */ /* 0x000fe20008010819 */
[----:B------:R-:W-:Y:S01]  /*9f50*/  FFMA.FTZ R202, R127, R43, R202 ;  /* 0x0000002b7fca7223 */ /* 0x000fe200000100ca */
[----:B------:R-:W-:Y:S01]  /*9f60*/  FFMA.FTZ R25, R41, UR14, R12 ;  /* 0x0000000e29197c23 */ /* 0x000fe2000801000c */
[----:B--2---:R-:W-:Y:S01]  /*9f70*/  @!P2 FADD.FTZ R7, R7, R46 ;  /* 0x0000002e0707a221 */ /* 0x004fe20000010000 */
[----:B------:R-:W0:Y:S01]  /*9f80*/  SHFL.DOWN PT, R43, R6, 0x2, 0x1f ;  /* 0x08401f00062b7f89 */ /* 0x000e2200000e0000 */
[----:B------:R-:W-:Y:S01]  /*9f90*/  FMUL.FTZ R16, R41, UR15 ;  /* 0x0000000f29107c20 */ /* 0x000fe20008410000 */
[----:B------:R-:W-:Y:S01]  /*9fa0*/  FADD.FTZ R96, R27, R96 ;  /* 0x000000601b607221 */ /* 0x000fe20000010000 */
[----:B------:R-:W-:Y:S01]  /*9fb0*/  FMUL.FTZ R27, R40, UR15 ;  /* 0x0000000f281b7c20 */ /* 0x000fe20008410000 */
[----:B------:R-:W2:Y:S01]  /*9fc0*/  SHFL.DOWN PT, R28, R7, 0x2, 0x1f ;  /* 0x08401f00071c7f89 */ /* 0x000ea200000e0000 */
[----:B----4-:R-:W-:Y:S01]  /*9fd0*/  @!P2 FADD.FTZ R5, R5, R30 ;  /* 0x0000001e0505a221 */ /* 0x010fe20000010000 */
[----:B------:R-:W-:Y:S01]  /*9fe0*/  FFMA.FTZ R183, R183, UR14, -R16 ;  /* 0x0000000eb7b77c23 */ /* 0x000fe20008010810 */
[----:B------:R-:W-:Y:S01]  /*9ff0*/  FADD.FTZ R97, R22, R97 ;  /* 0x0000006116617221 */ /* 0x000fe20000010000 */
[----:B------:R-:W-:Y:S01]  /*a000*/  FADD.FTZ R98, R21, R98 ;  /* 0x0000006215627221 */ /* 0x000fe20000010000 */
[----:B-----5:R-:W-:Y:S01]  /*a010*/  @!P2 FADD.FTZ R4, R29, R4 ;  /* 0x000000041d04a221 */ /* 0x020fe20000010000 */
[----:B------:R-:W4:Y:S01]  /*a020*/  SHFL.DOWN PT, R24, R5, 0x2, 0x1f ;  /* 0x08401f0005187f89 */ /* 0x000f2200000e0000 */
[----:B------:R-:W-:Y:S01]  /*a030*/  ISETP.GT.AND P2, PT, R171, 0x1d, PT ;  /* 0x0000001dab00780c */ /* 0x000fe20003f44270 */
[----:B------:R-:W-:Y:S01]  /*a040*/  FMUL.FTZ R29, R26, R25 ;  /* 0x000000191a1d7220 */ /* 0x000fe20000410000 */
[C---:B------:R-:W-:Y:S01]  /*a050*/  FMUL.FTZ R25, R182.reuse, UR15 ;  /* 0x0000000fb6197c20 */ /* 0x040fe20008410000 */
[----:B------:R-:W5:Y:S01]  /*a060*/  SHFL.DOWN PT, R31, R4, 0x2, 0x1f ;  /* 0x08401f00041f7f89 */ /* 0x000f6200000e0000 */
[----:B------:R-:W-:Y:S01]  /*a070*/  FFMA.FTZ R182, R182, UR14, -R27 ;  /* 0x0000000eb6b67c23 */ /* 0x000fe2000801081b */
[----:B------:R-:W-:Y:S01]  /*a080*/  FFMA.FTZ R192, R192, R183, R29 ;  /* 0x000000b7c0c07223 */ /* 0x000fe2000001001d */
[----:B------:R-:W-:Y:S01]  /*a090*/  FFMA.FTZ R12, R40, UR14, R25 ;  /* 0x0000000e280c7c23 */ /* 0x000fe20008010019 */
[----:B------:R-:W-:Y:S01]  /*a0a0*/  FMUL.FTZ R21, R180, UR15 ;  /* 0x0000000fb4157c20 */ /* 0x000fe20008410000 */
[----:B------:R-:W-:Y:S01]  /*a0b0*/  FADD.FTZ R100, R19, R100 ;  /* 0x0000006413647221 */ /* 0x000fe20000010000 */
[----:B------:R-:W-:Y:S01]  /*a0c0*/  FMUL.FTZ R19, R178, UR15 ;  /* 0x0000000fb2137c20 */ /* 0x000fe20008410000 */
[----:B------:R-:W-:Y:S01]  /*a0d0*/  FMUL.FTZ R12, R23, R12 ;  /* 0x0000000c170c7220 */ /* 0x000fe20000410000 */
[----:B------:R-:W-:Y:S01]  /*a0e0*/  FMUL.FTZ R23, R38, UR15 ;  /* 0x0000000f26177c20 */ /* 0x000fe20008410000 */
[----:B------:R-:W-:Y:S01]  /*a0f0*/  FADD.FTZ R99, R20, R99 ;  /* 0x0000006314637221 */ /* 0x000fe20000010000 */
[----:B0-----:R-:W-:Y:S01]  /*a100*/  @!P2 FADD.FTZ R6, R6, R43 ;  /* 0x0000002b0606a221 */ /* 0x001fe20000010000 */
[----:B------:R-:W-:Y:S01]  /*a110*/  FFMA.FTZ R193, R193, R182, R12 ;  /* 0x000000b6c1c17223 */ /* 0x000fe2000001000c */
[----:B------:R-:W-:Y:S01]  /*a120*/  FMUL.FTZ R12, R39, UR15 ;  /* 0x0000000f270c7c20 */ /* 0x000fe20008410000 */
[----:B------:R-:W-:Y:S01]  /*a130*/  FFMA.FTZ R180, R180, UR14, -R23 ;  /* 0x0000000eb4b47c23 */ /* 0x000fe20008010817 */
[----:B--2---:R-:W-:Y:S01]  /*a140*/  @!P2 FADD.FTZ R7, R7, R28 ;  /* 0x0000001c0707a221 */ /* 0x004fe20000010000 */
[----:B------:R-:W0:Y:S01]  /*a150*/  SHFL.DOWN PT, R29, R6, 0x4, 0x1f ;  /* 0x08801f00061d7f89 */ /* 0x000e2200000e0000 */
[C---:B------:R-:W-:Y:S01]  /*a160*/  FFMA.FTZ R25, R181.reuse, UR14, -R12 ;  /* 0x0000000eb5197c23 */ /* 0x040fe2000801080c */
[----:B------:R-:W-:Y:S01]  /*a170*/  FMUL.FTZ R12, R181, UR15 ;  /* 0x0000000fb50c7c20 */ /* 0x000fe20008410000 */
[----:B------:R-:W-:Y:S01]  /*a180*/  FMUL.FTZ R16, R37, UR15 ;  /* 0x0000000f25107c20 */ /* 0x000fe20008410000 */
[----:B------:R-:W-:Y:S01]  /*a190*/  FFMA.FTZ R21, R38, UR14, R21 ;  /* 0x0000000e26157c23 */ /* 0x000fe20008010015 */
[----:B----4-:R-:W-:Y:S01]  /*a1a0*/  @!P2 FADD.FTZ R5, R5, R24 ;  /* 0x000000180505a221 */ /* 0x010fe20000010000 */
[----:B------:R-:W-:Y:S01]  /*a1b0*/  FFMA.FTZ R12, R39, UR14, R12 ;  /* 0x0000000e270c7c23 */ /* 0x000fe2000801000c */
[----:B------:R-:W2:Y:S01]  /*a1c0*/  SHFL.DOWN PT, R24, R7, 0x4, 0x1f ;  /* 0x08801f0007187f89 */ /* 0x000ea200000e0000 */
[----:B------:R-:W-:Y:S01]  /*a1d0*/  FMUL.FTZ R210, R210, R21 ;  /* 0x00000015d2d27220 */ /* 0x000fe20000410000 */
[----:B-----5:R-:W-:Y:S01]  /*a1e0*/  @!P2 FADD.FTZ R4, R4, R31 ;  /* 0x0000001f0404a221 */ /* 0x020fe20000010000 */
[----:B------:R-:W-:Y:S01]  /*a1f0*/  ISETP.GT.AND P2, PT, R171, 0x1b, PT ;  /* 0x0000001bab00780c */ /* 0x000fe20003f44270 */
[----:B------:R-:W4:Y:S01]  /*a200*/  SHFL.DOWN PT, R22, R5, 0x4, 0x1f ;  /* 0x08801f0005167f89 */ /* 0x000f2200000e0000 */
[----:B------:R-:W-:Y:S01]  /*a210*/  FMUL.FTZ R209, R209, R12 ;  /* 0x0000000cd1d17220 */ /* 0x000fe20000410000 */
[C---:B------:R-:W-:Y:S01]  /*a220*/  FMUL.FTZ R12, R179.reuse, UR15 ;  /* 0x0000000fb30c7c20 */ /* 0x040fe20008410000 */
[----:B------:R-:W-:Y:S01]  /*a230*/  FFMA.FTZ R179, R179, UR14, -R16 ;  /* 0x0000000eb3b37c23 */ /* 0x000fe20008010810 */
[----:B------:R-:W5:Y:S01]  /*a240*/  SHFL.DOWN PT, R27, R4, 0x4, 0x1f ;  /* 0x08801f00041b7f89 */ /* 0x000f6200000e0000 */
[----:B------:R-:W-:Y:S01]  /*a250*/  FFMA.FTZ R194, R194, R25, R209 ;  /* 0x00000019c2c27223 */ /* 0x000fe200000100d1 */
[----:B------:R-:W-:Y:S01]  /*a260*/  FFMA.FTZ R12, R37, UR14, R12 ;  /* 0x0000000e250c7c23 */ /* 0x000fe2000801000c */
[----:B------:R-:W-:Y:S01]  /*a270*/  FMUL.FTZ R16, R35, UR15 ;  /* 0x0000000f23107c20 */ /* 0x000fe20008410000 */
[C---:B------:R-:W-:Y:S01]  /*a280*/  FMUL.FTZ R21, R36.reuse, UR15 ;  /* 0x0000000f24157c20 */ /* 0x040fe20008410000 */
[----:B------:R-:W-:Y:S01]  /*a290*/  FADD.FTZ R102, R15, R102 ;  /* 0x000000660f667221 */ /* 0x000fe20000010000 */
[----:B------:R-:W-:Y:S01]  /*a2a0*/  FMUL.FTZ R211, R211, R12 ;  /* 0x0000000cd3d37220 */ /* 0x000fe20000410000 */
[----:B------:R-:W-:Y:S01]  /*a2b0*/  FFMA.FTZ R12, R36, UR14, R19 ;  /* 0x0000000e240c7c23 */ /* 0x000fe20008010013 */
[----:B------:R-:W-:Y:S01]  /*a2c0*/  FMUL.FTZ R15, R34, UR15 ;  /* 0x0000000f220f7c20 */ /* 0x000fe20008410000 */
[----:B0-----:R-:W-:Y:S01]  /*a2d0*/  @!P2 FADD.FTZ R6, R6, R29 ;  /* 0x0000001d0606a221 */ /* 0x001fe20000010000 */
[----:B------:R-:W-:Y:S01]  /*a2e0*/  FFMA.FTZ R178, R178, UR14, -R21 ;  /* 0x0000000eb2b27c23 */ /* 0x000fe20008010815 */
[----:B------:R-:W-:Y:S01]  /*a2f0*/  FMUL.FTZ R20, R17, R12 ;  /* 0x0000000c11147220 */ /* 0x000fe20000410000 */
[C---:B------:R-:W-:Y:S01]  /*a300*/  FMUL.FTZ R12, R177.reuse, UR15 ;  /* 0x0000000fb10c7c20 */ /* 0x040fe20008410000 */
[----:B------:R-:W-:Y:S01]  /*a310*/  FFMA.FTZ R177, R177, UR14, -R16 ;  /* 0x0000000eb1b17c23 */ /* 0x000fe20008010810 */
[----:B------:R-:W0:Y:S01]  /*a320*/  SHFL.DOWN PT, R25, R6, 0x8, 0x1f ;  /* 0x09001f0006197f89 */ /* 0x000e2200000e0000 */
[----:B------:R-:W-:Y:S01]  /*a330*/  FADD.FTZ R101, R18, R101 ;  /* 0x0000006512657221 */ /* 0x000fe20000010000 */
[----:B--2---:R-:W-:Y:S01]  /*a340*/  @!P2 FADD.FTZ R7, R7, R24 ;  /* 0x000000180707a221 */ /* 0x004fe20000010000 */
[----:B------:R-:W-:Y:S01]  /*a350*/  FFMA.FTZ R17, R35, UR14, R12 ;  /* 0x0000000e23117c23 */ /* 0x000fe2000801000c */
[----:B------:R-:W-:Y:S01]  /*a360*/  FMUL.FTZ R12, R33, UR15 ;  /* 0x0000000f210c7c20 */ /* 0x000fe20008410000 */
[----:B------:R-:W-:Y:S01]  /*a370*/  FFMA.FTZ R18, R176, UR14, -R15 ;  /* 0x0000000eb0127c23 */ /* 0x000fe2000801080f */
[----:B----4-:R-:W-:Y:S01]  /*a380*/  @!P2 FADD.FTZ R5, R5, R22 ;  /* 0x000000160505a221 */ /* 0x010fe20000010000 */
[----:B------:R-:W2:Y:S01]  /*a390*/  SHFL.DOWN PT, R24, R7, 0x8, 0x1f ;  /* 0x09001f0007187f89 */ /* 0x000ea200000e0000 */
[----:B------:R-:W-:Y:S01]  /*a3a0*/  FMUL.FTZ R17, R14, R17 ;  /* 0x000000110e117220 */ /* 0x000fe20000410000 */
[----:B------:R-:W-:Y:S01]  /*a3b0*/  FMUL.FTZ R15, R32, UR15 ;  /* 0x0000000f200f7c20 */ /* 0x000fe20008410000 */
[----:B-----5:R-:W-:Y:S01]  /*a3c0*/  @!P2 FADD.FTZ R4, R4, R27 ;  /* 0x0000001b0404a221 */ /* 0x020fe20000010000 */
[----:B------:R-:W4:Y:S01]  /*a3d0*/  SHFL.DOWN PT, R22, R5, 0x8, 0x1f ;  /* 0x09001f0005167f89 */ /* 0x000f2200000e0000 */
[----:B------:R-:W-:Y:S01]  /*a3e0*/  ISETP.GT.AND P2, PT, R171, 0x17, PT ;  /* 0x00000017ab00780c */ /* 0x000fe20003f44270 */
[----:B------:R-:W-:Y:S01]  /*a3f0*/  FFMA.FTZ R198, R198, R177, R17 ;  /* 0x000000b1c6c67223 */ /* 0x000fe20000010011 */
[C---:B------:R-:W-:Y:S01]  /*a400*/  FFMA.FTZ R17, R9.reuse, UR14, -R12 ;  /* 0x0000000e09117c23 */ /* 0x040fe2000801080c */
[----:B------:R-:W5:Y:S01]  /*a410*/  SHFL.DOWN PT, R23, R4, 0x8, 0x1f ;  /* 0x09001f0004177f89 */ /* 0x000f6200000e0000 */
[----:B------:R-:W-:Y:S01]  /*a420*/  FMUL.FTZ R12, R9, UR15 ;  /* 0x0000000f090c7c20 */ /* 0x000fe20008410000 */
[----:B------:R-:W-:Y:S01]  /*a430*/  FMUL.FTZ R9, R48, UR15 ;  /* 0x0000000f30097c20 */ /* 0x000fe20008410000 */
[----:B------:R-:W-:Y:S01]  /*a440*/  FFMA.FTZ R191, R191, R184, R206 ;  /* 0x000000b8bfbf7223 */ /* 0x000fe200000100ce */
[----:B------:R-:W-:Y:S01]  /*a450*/  FFMA.FTZ R195, R195, R180, R210 ;  /* 0x000000b4c3c37223 */ /* 0x000fe200000100d2 */
[----:B------:R-:W-:Y:S01]  /*a460*/  FFMA.FTZ R196, R196, R179, R211 ;  /* 0x000000b3c4c47223 */ /* 0x000fe200000100d3 */
[----:B------:R-:W-:Y:S01]  /*a470*/  FFMA.FTZ R197, R197, R178, R20 ;  /* 0x000000b2c5c57223 */ /* 0x000fe20000010014 */
[----:B------:R-:W-:Y:S01]  /*a480*/  FFMA.FTZ R14, R48, UR14, -R15 ;  /* 0x0000000e300e7c23 */ /* 0x000fe2000801080f */
[----:B------:R-:W-:Y:S01]  /*a490*/  FFMA.FTZ R15, R33, UR14, R12 ;  /* 0x0000000e210f7c23 */ /* 0x000fe2000801000c */
[----:B------:R-:W-:Y:S01]  /*a4a0*/  FFMA.FTZ R203, R124, R44, R203 ;  /* 0x0000002c7ccb7223 */ /* 0x000fe200000100cb */
[----:B0-----:R-:W-:Y:S01]  /*a4b0*/  @!P2 FADD.FTZ R6, R6, R25 ;  /* 0x000000190606a221 */ /* 0x001fe20000010000 */
[----:B------:R-:W-:Y:S01]  /*a4c0*/  FFMA.FTZ R191, R126, R42, R191 ;  /* 0x0000002a7ebf7223 */ /* 0x000fe200000100bf */
[----:B------:R-:W-:Y:S01]  /*a4d0*/  FFMA.FTZ R192, R129, R41, R192 ;  /* 0x0000002981c07223 */ /* 0x000fe200000100c0 */
[----:B------:R-:W-:Y:S01]  /*a4e0*/  FFMA.FTZ R193, R128, R40, R193 ;  /* 0x0000002880c17223 */ /* 0x000fe200000100c1 */
[----:B------:R-:W-:Y:S01]  /*a4f0*/  FFMA.FTZ R194, R131, R39, R194 ;  /* 0x0000002783c27223 */ /* 0x000fe200000100c2 */
[----:B------:R-:W-:Y:S01]  /*a500*/  FFMA.FTZ R195, R130, R38, R195 ;  /* 0x0000002682c37223 */ /* 0x000fe200000100c3 */
[----:B--2---:R-:W-:Y:S01]  /*a510*/  @!P2 FADD.FTZ R7, R7, R24 ;  /* 0x000000180707a221 */ /* 0x004fe20000010000 */
[----:B------:R-:W-:Y:S01]  /*a520*/  FFMA.FTZ R196, R133, R37, R196 ;  /* 0x0000002585c47223 */ /* 0x000fe200000100c4 */
[----:B------:R-:W-:Y:S01]  /*a530*/  FFMA.FTZ R197, R132, R36, R197 ;  /* 0x0000002484c57223 */ /* 0x000fe200000100c5 */
[----:B------:R-:W-:Y:S01]  /*a540*/  FMUL.FTZ R19, R176, UR15 ;  /* 0x0000000fb0137c20 */ /* 0x000fe20008410000 */
[----:B----4-:R-:W-:Y:S01]  /*a550*/  @!P2 FADD.FTZ R5, R5, R22 ;  /* 0x000000160505a221 */ /* 0x010fe20000010000 */
[----:B------:R-:W-:Y:S01]  /*a560*/  FFMA.FTZ R12, R32, UR14, R9 ;  /* 0x0000000e200c7c23 */ /* 0x000fe20008010009 */
[----:B------:R0:W2:Y:S01]  /*a570*/  SHFL.DOWN PT, R21, R6, 0x10, 0x1f ;  /* 0x0a001f0006157f89 */ /* 0x0000a200000e0000 */
[----:B------:R-:W-:Y:S01]  /*a580*/  FADD.FTZ R153, R220, R153 ;  /* 0x00000099dc997221 */ /* 0x000fe20000010000 */
[----:B-----5:R-:W-:Y:S01]  /*a590*/  @!P2 FADD.FTZ R4, R4, R23 ;  /* 0x000000170404a221 */ /* 0x020fe20000010000 */
[----:B------:R-:W-:Y:S01]  /*a5a0*/  ISETP.GT.AND P2, PT, R171, 0xf, PT ;  /* 0x0000000fab00780c */ /* 0x000fe20003f44270 */
[----:B------:R0:W4:Y:S01]  /*a5b0*/  SHFL.DOWN PT, R22, R7, 0x10, 0x1f ;  /* 0x0a001f0007167f89 */ /* 0x00012200000e0000 */
[----:B------:R-:W-:Y:S01]  /*a5c0*/  FADD.FTZ R152, R221, R152 ;  /* 0x00000098dd987221 */ /* 0x000fe20000010000 */
[----:B------:R-:W-:Y:S01]  /*a5d0*/  FADD.FTZ R151, R218, R151 ;  /* 0x00000097da977221 */ /* 0x000fe20000010000 */
[----:B------:R-:W-:Y:S01]  /*a5e0*/  FADD.FTZ R150, R203, R150 ;  /* 0x00000096cb967221 */ /* 0x000fe20000010000 */
[----:B------:R0:W0:Y:S01]  /*a5f0*/  SHFL.DOWN PT, R9, R4, 0x10, 0x1f ;  /* 0x0a001f0004097f89 */ /* 0x00002200000e0000 */
[----:B------:R-:W-:Y:S01]  /*a600*/  FADD.FTZ R149, R202, R149 ;  /* 0x00000095ca957221 */ /* 0x000fe20000010000 */
[----:B------:R-:W-:Y:S01]  /*a610*/  FADD.FTZ R148, R191, R148 ;  /* 0x00000094bf947221 */ /* 0x000fe20000010000 */
[----:B------:R-:W-:Y:S01]  /*a620*/  FADD.FTZ R147, R192, R147 ;  /* 0x00000093c0937221 */ /* 0x000fe20000010000 */
[----:B------:R0:W0:Y:S01]  /*a630*/  SHFL.DOWN PT, R20, R5, 0x10, 0x1f ;  /* 0x0a001f0005147f89 */ /* 0x00002200000e0000 */
[----:B------:R-:W-:Y:S01]  /*a640*/  FADD.FTZ R146, R193, R146 ;  /* 0x00000092c1927221 */ /* 0x000fe20000010000 */
[----:B------:R-:W-:Y:S01]  /*a650*/  FADD.FTZ R145, R194, R145 ;  /* 0x00000091c2917221 */ /* 0x000fe20000010000 */
[----:B------:R-:W-:Y:S01]  /*a660*/  FADD.FTZ R144, R195, R144 ;  /* 0x00000090c3907221 */ /* 0x000fe20000010000 */
[----:B------:R-:W-:Y:S01]  /*a670*/  FADD.FTZ R143, R196, R143 ;  /* 0x0000008fc48f7221 */ /* 0x000fe20000010000 */
[----:B------:R-:W-:Y:S01]  /*a680*/  FADD.FTZ R142, R197, R142 ;  /* 0x0000008ec58e7221 */ /* 0x000fe20000010000 */
[----:B------:R-:W-:Y:S01]  /*a690*/  FFMA.FTZ R16, R34, UR14, R19 ;  /* 0x0000000e22107c23 */ /* 0x000fe20008010013 */
[----:B------:R-:W-:Y:S06]  /*a6a0*/  @P2 BRA `(.L_x_163) ;  /* 0x0000000000202947 */ /* 0x000fec0003800000 */
[----:B------:R-:W-:Y:S01]  /*a6b0*/  ISETP.NE.AND P2, PT, R171, RZ, PT ;  /* 0x000000ffab00720c */ /* 0x000fe20003f45270 */
[----:B0-----:R-:W-:Y:S01]  /*a6c0*/  FADD.FTZ R4, R4, R9 ;  /* 0x0000000904047221 */ /* 0x001fe20000010000 */
[----:B------:R-:W-:Y:S01]  /*a6d0*/  FADD.FTZ R5, R5, R20 ;  /* 0x0000001405057221 */ /* 0x000fe20000010000 */
[----:B--2---:R-:W-:Y:S01]  /*a6e0*/  FADD.FTZ R6, R6, R21 ;  /* 0x0000001506067221 */ /* 0x004fe20000010000 */
[----:B----4-:R-:W-:-:S09]  /*a6f0*/  FADD.FTZ R7, R7, R22 ;  /* 0x0000001607077221 */ /* 0x010fd20000010000 */
[----:B------:R-:W-:-:S04]  /*a700*/  @!P2 SHF.R.U32.HI R9, RZ, 0x1, R172 ;  /* 0x00000001ff09a819 */ /* 0x000fc800000116ac */
[----:B------:R-:W-:-:S05]  /*a710*/  @!P2 LOP3.LUT R9, R9, 0x1f0, RZ, 0xc0, !PT ;  /* 0x000001f00909a812 */ /* 0x000fca00078ec0ff */
[----:B------:R0:W-:Y:S02]  /*a720*/  @!P2 STS.128 [R9+UR12+0x10a0], R4 ;  /* 0x0010a0040900a988 */ /* 0x0001e40008000c0c */
.L_x_163:
[----:B------:R-:W-:Y:S05]  /*a730*/  BSYNC.RECONVERGENT B0 ;  /* 0x0000000000007941 */ /* 0x000fea0003800200 */
.L_x_162:
[----:B------:R-:W-:Y:S01]  /*a740*/  FMUL.FTZ R16, R13, R16 ;  /* 0x000000100d107220 */ /* 0x000fe20000410000 */
[----:B------:R-:W-:Y:S01]  /*a750*/  FMUL.FTZ R15, R8, R15 ;  /* 0x0000000f080f7220 */ /* 0x000fe20000410000 */
[----:B------:R-:W-:Y:S01]  /*a760*/  FMUL.FTZ R12, R11, R12 ;  /* 0x0000000c0b0c7220 */ /* 0x000fe20000410000 */
[----:B------:R-:W-:Y:S01]  /*a770*/  FFMA.FTZ R198, R135, R35, R198 ;  /* 0x0000002387c67223 */ /* 0x000fe200000100c6 */
[----:B------:R-:W-:Y:S01]  /*a780*/  FFMA.FTZ R199, R199, R18, R16 ;  /* 0x00000012c7c77223 */ /* 0x000fe20000010010 */
[----:B------:R-:W-:Y:S01]  /*a790*/  FFMA.FTZ R200, R200, R17, R15 ;  /* 0x00000011c8c87223 */ /* 0x000fe2000001000f */
[----:B------:R-:W-:Y:S01]  /*a7a0*/  FFMA.FTZ R201, R201, R14, R12 ;  /* 0x0000000ec9c97223 */ /* 0x000fe2000001000c */
[----:B------:R-:W-:Y:S01]  /*a7b0*/  BAR.SYNC.DEFER_BLOCKING 0x0 ;  /* 0x0000000000007b1d */ /* 0x000fe20000010000 */
[----:B------:R-:W-:Y:S01]  /*a7c0*/  FFMA.FTZ R199, R134, R34, R199 ;  /* 0x0000002286c77223 */ /* 0x000fe200000100c7 */
[----:B------:R-:W-:Y:S01]  /*a7d0*/  FFMA.FTZ R200, R137, R33, R200 ;  /* 0x0000002189c87223 */ /* 0x000fe200000100c8 */
[----:B------:R-:W-:Y:S01]  /*a7e0*/  FFMA.FTZ R201, R136, R32, R201 ;  /* 0x0000002088c97223 */ /* 0x000fe200000100c9 */
[----:B------:R-:W-:Y:S01]  /*a7f0*/  FADD.FTZ R103, R10, R103 ;  /* 0x000000670a677221 */ /* 0x000fe20000010000 */
[----:B------:R-:W-:Y:S01]  /*a800*/  FADD.FTZ R141, R198, R141 ;  /* 0x0000008dc68d7221 */ /* 0x000fe20000010000 */
[----:B------:R-:W-:Y:S01]  /*a810*/  BSSY.RECONVERGENT B0, `(.L_x_164) ;  /* 0x0000021000007945 */ /* 0x000fe20003800200 */
[----:B------:R-:W-:Y:S01]  /*a820*/  FADD.FTZ R104, R3, R104 ;  /* 0x0000006803687221 */ /* 0x000fe20000010000 */
[----:B------:R-:W-:Y:S01]  /*a830*/  FADD.FTZ R140, R199, R140 ;  /* 0x0000008cc78c7221 */ /* 0x000fe20000010000 */
[----:B------:R-:W-:Y:S01]  /*a840*/  FADD.FTZ R105, R2, R105 ;  /* 0x0000006902697221 */ /* 0x000fe20000010000 */
[----:B------:R-:W-:Y:S01]  /*a850*/  FADD.FTZ R139, R200, R139 ;  /* 0x0000008bc88b7221 */ /* 0x000fe20000010000 */
[----:B------:R-:W-:Y:S01]  /*a860*/  FADD.FTZ R138, R201, R138 ;  /* 0x0000008ac98a7221 */ /* 0x000fe20000010000 */
[----:B------:R-:W-:Y:S06]  /*a870*/  @P0 BRA `(.L_x_165) ;  /* 0x0000000000680947 */ /* 0x000fec0003800000 */
[----:B------:R-:W-:Y:S01]  /*a880*/  UISETP.NE.AND UP0, UPT, UR20, UR50, UPT ;  /* 0x000000321400728c */ /* 0x000fe2000bf05270 */
[----:B0-----:R-:W2:Y:S01]  /*a890*/  LDS.128 R8, [UR12+0x10b0] ;  /* 0x0010b00cff087984 */ /* 0x001ea20008000c00 */
[----:B------:R-:W-:-:S03]  /*a8a0*/  ULEA UR13, UR10, UR12, 0x3 ;  /* 0x0000000c0a0d7291 */ /* 0x000fc6000f8e18ff */
[----:B------:R-:W0:Y:S01]  /*a8b0*/  LDS.128 R12, [UR12+0x10c0] ;  /* 0x0010c00cff0c7984 */ /* 0x000e220008000c00 */
[----:B------:R-:W-:-:S03]  /*a8c0*/  PLOP3.LUT P2, PT, PT, PT, UP0, 0x80, 0x8 ;  /* 0x000000000008781c */ /* 0x000fc60003f4f008 */
[----:B------:R-:W5:Y:S10]  /*a8d0*/  LDS.128 R16, [UR12+0x10d0] ;  /* 0x0010d00cff107984 */ /* 0x000f740008000c00 */
[----:B----4-:R-:W4:Y:S04]  /*a8e0*/  @P2 LDS.64 R22, [UR13+0x5110] ;  /* 0x0051100dff162984 */ /* 0x010f280008000a00 */
[----:B------:R-:W1:Y:S01]  /*a8f0*/  @P2 LDS.64 R24, [UR13+0x4910] ;  /* 0x0049100dff182984 */ /* 0x000e620008000a00 */
[----:B--2---:R-:W-:Y:S01]  /*a900*/  FADD.FTZ R21, R10, R6 ;  /* 0x000000060a157221 */ /* 0x004fe20000010000 */
[----:B------:R-:W-:Y:S01]  /*a910*/  FADD.FTZ R6, R11, R7 ;  /* 0x000000070b067221 */ /* 0x000fe20000010000 */
[----:B------:R-:W-:Y:S01]  /*a920*/  FADD.FTZ R3, R8, R4 ;  /* 0x0000000408037221 */ /* 0x000fe20000010000 */
[----:B------:R-:W-:Y:S01]  /*a930*/  FADD.FTZ R2, R9, R5 ;  /* 0x0000000509027221 */ /* 0x000fe20000010000 */
[----:B0-----:R-:W-:Y:S01]  /*a940*/  FADD.FTZ R21, R21, R14 ;  /* 0x0000000e15157221 */ /* 0x001fe20000010000 */
[----:B------:R-:W-:Y:S01]  /*a950*/  FADD.FTZ R6, R6, R15 ;  /* 0x0000000f06067221 */ /* 0x000fe20000010000 */
[----:B------:R-:W-:Y:S01]  /*a960*/  FADD.FTZ R3, R3, R12 ;  /* 0x0000000c03037221 */ /* 0x000fe20000010000 */
[----:B------:R-:W-:Y:S01]  /*a970*/  FADD.FTZ R2, R2, R13 ;  /* 0x0000000d02027221 */ /* 0x000fe20000010000 */
[----:B-----5:R-:W-:Y:S01]  /*a980*/  FADD.FTZ R18, R21, R18 ;  /* 0x0000001215127221 */ /* 0x020fe20000010000 */
[----:B------:R-:W-:Y:S01]  /*a990*/  FADD.FTZ R19, R6, R19 ;  /* 0x0000001306137221 */ /* 0x000fe20000010000 */
[----:B------:R-:W-:Y:S01]  /*a9a0*/  FADD.FTZ R16, R3, R16 ;  /* 0x0000001003107221 */ /* 0x000fe20000010000 */
[----:B------:R-:W-:Y:S01]  /*a9b0*/  FADD.FTZ R17, R2, R17 ;  /* 0x0000001102117221 */ /* 0x000fe20000010000 */
[----:B----4-:R-:W-:Y:S01]  /*a9c0*/  @P2 FADD.FTZ R18, R18, R22 ;  /* 0x0000001612122221 */ /* 0x010fe20000010000 */
[----:B------:R-:W-:Y:S01]  /*a9d0*/  @P2 FADD.FTZ R19, R19, R23 ;  /* 0x0000001713132221 */ /* 0x000fe20000010000 */
[----:B-1----:R-:W-:Y:S01]  /*a9e0*/  @P2 FADD.FTZ R16, R16, R24 ;  /* 0x0000001810102221 */ /* 0x002fe20000010000 */
[----:B------:R-:W-:-:S03]  /*a9f0*/  @P2 FADD.FTZ R17, R17, R25 ;  /* 0x0000001911112221 */ /* 0x000fc60000010000 */
[----:B------:R0:W-:Y:S04]  /*aa00*/  STS.64 [UR13+0x5110], R18 ;  /* 0x00511012ff007988 */ /* 0x0001e80008000a0d */
[----:B------:R0:W-:Y:S02]  /*aa10*/  STS.64 [UR13+0x4910], R16 ;  /* 0x00491010ff007988 */ /* 0x0001e40008000a0d */
.L_x_165:
[----:B------:R-:W-:Y:S05]  /*aa20*/  BSYNC.RECONVERGENT B0 ;  /* 0x0000000000007941 */ /* 0x000fea0003800200 */
.L_x_164:
[----:B------:R-:W-:-:S04]  /*aa30*/  UIADD3 UR10, UPT, UPT, UR10, 0x1, URZ ;  /* 0x000000010a0a7890 */ /* 0x000fc8000fffe0ff */
[----:B------:R-:W-:-:S09]  /*aa40*/  UISETP.GE.AND UP0, UPT, UR10, UR51, UPT ;  /* 0x000000330a00728c */ /* 0x000fd2000bf06270 */
[----:B------:R-:W-:Y:S05]  /*aa50*/  BRA.U !UP0, `(.L_x_166) ;  /* 0xffffff9d08987547 */ /* 0x000fea000b83ffff */
.L_x_132:
[----:B------:R-:W-:Y:S01]  /*aa60*/  BAR.SYNC.DEFER_BLOCKING 0x0 ;  /* 0x0000000000007b1d */ /* 0x000fe20000010000 */
[----:B------:R-:W-:Y:S01]  /*aa70*/  F2FP.F16.F32.PACK_AB R104, R104, R105 ;  /* 0x000000696868723e */ /* 0x000fe200000000ff */
[----:B------:R-:W-:Y:S01]  /*aa80*/  UIADD3 UR21, UP0, UPT, UR21, -0x1000, URZ ;  /* 0xfffff00015157890 */ /* 0x000fe2000ff1e0ff */
[----:B------:R-:W-:Y:S01]  /*aa90*/  F2FP.F16.F32.PACK_AB R102, R102, R103 ;  /* 0x000000676666723e */ /* 0x000fe200000000ff */
[----:B------:R-:W-:Y:S01]  /*aaa0*/  UIADD3 UR23, UP1, UPT, UR23, -0x1000, URZ ;  /* 0xfffff00017177890 */ /* 0x000fe2000ff3e0ff */
[----:B------:R-:W-:Y:S01]  /*aab0*/  F2FP.F16.F32.PACK_AB R100, R100, R101 ;  /* 0x000000656464723e */ /* 0x000fe200000000ff */
[----:B------:R-:W5:Y:S01]  /*aac0*/  LDCU UR7, c[0x0][0x388] ;  /* 0x00007100ff0777ac */ /* 0x000f620008000800 */
[----:B------:R-:W-:Y:S01]  /*aad0*/  F2FP.F16.F32.PACK_AB R98, R98, R99 ;  /* 0x000000636262723e */ /* 0x000fe200000000ff */
[----:B------:R-:W0:Y:S01]  /*aae0*/  S2UR UR27, SR_CTAID.X ;  /* 0x00000000001b79c3 */ /* 0x000e220000002500 */
[----:B------:R-:W-:Y:S01]  /*aaf0*/  PRMT R77, R104, 0x7632, R77 ;  /* 0x00007632684d7816 */ /* 0x000fe2000000004d */
[----:B------:R-:W0:Y:S01]  /*ab00*/  LDCU.64 UR16, c[0x0][0x4f8] ;  /* 0x00009f00ff1077ac */ /* 0x000e220008000a00 */
[----:B------:R-:W-:-:S02]  /*ab10*/  PRMT R0, R102, 0x7632, R0 ;  /* 0x0000763266007816 */ /* 0x000fc40000000000 */
[----:B------:R-:W-:Y:S01]  /*ab20*/  PRMT R2, R100, 0x7632, R2 ;  /* 0x0000763264027816 */ /* 0x000fe20000000002 */
[----:B------:R-:W1:Y:S01]  /*ab30*/  LDCU.64 UR18, c[0x0][0x500] ;  /* 0x0000a000ff1277ac */ /* 0x000e620008000a00 */
[----:B------:R-:W-:Y:S02]  /*ab40*/  PRMT R3, R98, 0x7632, R3 ;  /* 0x0000763262037816 */ /* 0x000fe40000000003 */
[----:B------:R-:W-:Y:S01]  /*ab50*/  F2FP.F16.F32.PACK_AB R96, R96, R97 ;  /* 0x000000616060723e */ /* 0x000fe200000000ff */
[----:B------:R-:W-:Y:S01]  /*ab60*/  UIADD3.X UR22, UPT, UPT, UR22, -0x1, URZ, UP0, !UPT ;  /* 0xffffffff16167890 */ /* 0x000fe200087fe4ff */
[----:B------:R-:W-:Y:S01]  /*ab70*/  F2FP.F16.F32.PACK_AB R94, R94, R95 ;  /* 0x0000005f5e5e723e */ /* 0x000fe200000000ff */
[----:B------:R-:W-:Y:S01]  /*ab80*/  UISETP.GT.AND UP0, UPT, UR20, 0x1, UPT ;  /* 0x000000011400788c */ /* 0x000fe2000bf04270 */
[----:B------:R-:W-:Y:S01]  /*ab90*/  F2FP.F16.F32.PACK_AB R92, R92, R93 ;  /* 0x0000005d5c5c723e */ /* 0x000fe200000000ff */
[----:B------:R-:W-:Y:S01]  /*aba0*/  UIADD3 UR25, UP2, UPT, UR25, -0x1000, URZ ;  /* 0xfffff00019197890 */ /* 0x000fe2000ff5e0ff */
[----:B------:R-:W-:Y:S01]  /*abb0*/  F2FP.F16.F32.PACK_AB R90, R90, R91 ;  /* 0x0000005b5a5a723e */ /* 0x000fe200000000ff */
[----:B-----5:R-:W-:Y:S01]  /*abc0*/  UIMAD UR7, UR20, -0x800, UR7 ;  /* 0xfffff800140778a4 */ /* 0x020fe2000f8e0207 */
[----:B------:R5:W-:Y:S01]  /*abd0*/  STS.U16 [R154+0x2], R77 ;  /* 0x0000024d9a007388 */ /* 0x000be20000000400 */
[----:B------:R-:W-:Y:S01]  /*abe0*/  SHF.L.U32 R27, R172, 0x4, RZ ;  /* 0x00000004ac1b7819 */ /* 0x000fe200000006ff */
[----:B------:R-:W-:-:S02]  /*abf0*/  UIADD3.X UR24, UPT, UPT, UR24, -0x1, URZ, UP1, !UPT ;  /* 0xffffffff18187890 */ /* 0x000fc40008ffe4ff */
[----:B------:R-:W-:Y:S01]  /*ac00*/  UIADD3 UR7, UPT, UPT, UR7, 0x800, URZ ;  /* 0x0000080007077890 */ /* 0x000fe2000fffe0ff */
[----:B------:R2:W-:Y:S01]  /*ac10*/  STS.U16 [R154+0x6], R0 ;  /* 0x000006009a007388 */ /* 0x0005e20000000400 */
[----:B------:R-:W-:-:S03]  /*ac20*/  UIADD3.X UR26, UPT, UPT, UR26, -0x1, URZ, UP2, !UPT ;  /* 0xffffffff1a1a7890 */ /* 0x000fc600097fe4ff */
[----:B------:R3:W-:Y:S01]  /*ac30*/  STS.U16 [R154+0xa], R2 ;  /* 0x00000a029a007388 */ /* 0x0007e20000000400 */
[----:B-----5:R-:W-:Y:S02]  /*ac40*/  PRMT R77, R96, 0x7632, R77 ;  /* 0x00007632604d7816 */ /* 0x020fe4000000004d */
[----:B------:R-:W-:Y:S01]  /*ac50*/  MOV R8, UR7 ;  /* 0x0000000700087c02 */ /* 0x000fe20008000f00 */
[----:B------:R5:W-:Y:S01]  /*ac60*/  STS.U16 [R154+0xe], R3 ;  /* 0x00000e039a007388 */ /* 0x000be20000000400 */
[----:B------:R-:W-:Y:S01]  /*ac70*/  UMOV UR7, URZ ;  /* 0x000000ff00077c82 */ /* 0x000fe20008000000 */
[----:B--2---:R-:W-:Y:S01]  /*ac80*/  PRMT R0, R94, 0x7632, R0 ;  /* 0x000076325e007816 */ /* 0x004fe20000000000 */
[----:B0-----:R-:W-:Y:S01]  /*ac90*/  UIMAD.WIDE.U32 UR14, UR27, UR16, UR6 ;  /* 0x000000101b0e72a5 */ /* 0x001fe2000f8e0006 */
[----:B------:R-:W-:Y:S01]  /*aca0*/  STS.U16 [R154], R104 ;  /* 0x000000689a007388 */ /* 0x000fe20000000400 */
[----:B---3--:R-:W-:Y:S02]  /*acb0*/  PRMT R2, R92, 0x7632, R2 ;  /* 0x000076325c027816 */ /* 0x008fe40000000002 */
[----:B------:R-:W-:Y:S01]  /*acc0*/  UIMAD UR15, UR27, UR17, UR15 ;  /* 0x000000111b0f72a4 */ /* 0x000fe2000f8e020f */
[----:B------:R-:W-:Y:S01]  /*acd0*/  STS.U16 [R154+0x4], R102 ;  /* 0x000004669a007388 */ /* 0x000fe20000000400 */
[----:B------:R-:W0:Y:S01]  /*ace0*/  LDCU.64 UR16, c[0x0][0x550] ;  /* 0x0000aa00ff1077ac */ /* 0x000e220008000a00 */
[----:B-----5:R-:W-:-:S02]  /*acf0*/  PRMT R3, R90, 0x7632, R3 ;  /* 0x000076325a037816 */ /* 0x020fc40000000003 */
[----:B------:R-:W-:Y:S01]  /*ad00*/  STS.U16 [R154+0x8], R100 ;  /* 0x000008649a007388 */ /* 0x000fe20000000400 */
[----:B-1----:R-:W-:-:S03]  /*ad10*/  UIMAD.WIDE.U32 UR14, UR11, UR18, UR14 ;  /* 0x000000120b0e72a5 */ /* 0x002fc6000f8e000e */
[----:B------:R-:W-:Y:S01]  /*ad20*/  STS.U16 [R154+0xc], R98 ;  /* 0x00000c629a007388 */ /* 0x000fe20000000400 */
[----:B------:R-:W-:-:S03]  /*ad30*/  UIMAD UR10, UR11, UR19, UR15 ;  /* 0x000000130b0a72a4 */ /* 0x000fc6000f8e020f */
[----:B------:R-:W-:Y:S04]  /*ad40*/  STS.U16 [R154+0x10], R96 ;  /* 0x000010609a007388 */ /* 0x000fe80000000400 */
[----:B------:R-:W-:Y:S04]  /*ad50*/  STS.U16 [R154+0x12], R77 ;  /* 0x0000124d9a007388 */ /* 0x000fe80000000400 */
[----:B------:R-:W-:Y:S04]  /*ad60*/  STS.U16 [R154+0x14], R94 ;  /* 0x0000145e9a007388 */ /* 0x000fe80000000400 */
[----:B------:R1:W-:Y:S04]  /*ad70*/  STS.U16 [R154+0x16], R0 ;  /* 0x000016009a007388 */ /* 0x0003e80000000400 */
[----:B------:R-:W-:Y:S04]  /*ad80*/  STS.U16 [R154+0x18], R92 ;  /* 0x0000185c9a007388 */ /* 0x000fe80000000400 */
[----:B------:R-:W-:Y:S01]  /*ad90*/  STS.U16 [R154+0x1a], R2 ;  /* 0x00001a029a007388 */ /* 0x000fe20000000400 */
[----:B-1----:R-:W-:-:S03]  /*ada0*/  LOP3.LUT R0, R172, 0x1f, RZ, 0xc0, !PT ;  /* 0x0000001fac007812 */ /* 0x002fc600078ec0ff */
[----:B------:R-:W-:Y:S01]  /*adb0*/  STS.U16 [R154+0x1c], R90 ;  /* 0x00001c5a9a007388 */ /* 0x000fe20000000400 */
[----:B------:R-:W-:-:S03]  /*adc0*/  LOP3.LUT R27, R0, 0x3e00, R27, 0xf8, !PT ;  /* 0x00003e00001b7812 */ /* 0x000fc600078ef81b */
[----:B------:R1:W-:Y:S01]  /*add0*/  STS.U16 [R154+0x1e], R3 ;  /* 0x00001e039a007388 */ /* 0x0003e20000000400 */
[----:B------:R-:W-:-:S03]  /*ade0*/  NOP ;  /* 0x0000000000007918 */ /* 0x000fc60000000000 */
[----:B------:R-:W-:Y:S01]  /*adf0*/  LDS.U16 R5, [R170] ;  /* 0x00000000aa057984 */ /* 0x000fe20000000400 */
[C---:B------:R-:W-:Y:S02]  /*ae00*/  LOP3.LUT R39, R27.reuse, 0x20, RZ, 0xfc, !PT ;  /* 0x000000201b277812 */ /* 0x040fe400078efcff */
[C---:B-1----:R-:W-:Y:S01]  /*ae10*/  IADD3 R3, P1, PT, R27.reuse, UR14, RZ ;  /* 0x0000000e1b037c10 */ /* 0x042fe2000ff3e0ff */
[----:B------:R-:W-:Y:S01]  /*ae20*/  LDS.U16 R7, [R169+0x40] ;  /* 0x00004000a9077984 */ /* 0x000fe20000000400 */
[----:B------:R-:W-:Y:S01]  /*ae30*/  LOP3.LUT R41, R27, 0x40, RZ, 0xfc, !PT ;  /* 0x000000401b297812 */ /* 0x000fe200078efcff */
[----:B------:R-:W1:Y:S01]  /*ae40*/  LDCU.64 UR14, c[0x0][0x518] ;  /* 0x0000a300ff0e77ac */ /* 0x000e620008000a00 */
[----:B------:R-:W-:Y:S01]  /*ae50*/  IADD3.X R6, PT, PT, RZ, UR10, RZ, P1, !PT ;  /* 0x0000000aff067c10 */ /* 0x000fe20008ffe4ff */
[----:B------:R-:W-:Y:S01]  /*ae60*/  LDS.U16 R9, [R168+0x80] ;  /* 0x00008000a8097984 */ /* 0x000fe20000000400 */
[----:B0-----:R-:W-:Y:S02]  /*ae70*/  LEA R2, P1, R3, UR16, 0x1 ;  /* 0x0000001003027c11 */ /* 0x001fe4000f8208ff */
[----:B------:R-:W-:Y:S01]  /*ae80*/  LOP3.LUT R43, R27, 0x60, RZ, 0xfc, !PT ;  /* 0x000000601b2b7812 */ /* 0x000fe200078efcff */
[----:B------:R-:W-:Y:S01]  /*ae90*/  LDS.U16 R11, [R167+0xc0] ;  /* 0x0000c000a70b7984 */ /* 0x000fe20000000400 */
[----:B------:R-:W-:-:S02]  /*aea0*/  LEA.HI.X R3, R3, UR17, R6, 0x1, P1 ;  /* 0x0000001103037c11 */ /* 0x000fc400088f0c06 */
[C---:B------:R-:W-:Y:S01]  /*aeb0*/  LOP3.LUT R45, R27.reuse, 0x80, RZ, 0xfc, !PT ;  /* 0x000000801b2d7812 */ /* 0x040fe200078efcff */
[----:B------:R-:W-:Y:S01]  /*aec0*/  LDS.U16 R13, [R166+0x100] ;  /* 0x00010000a60d7984 */ /* 0x000fe20000000400 */
[C---:B------:R-:W-:Y:S02]  /*aed0*/  LOP3.LUT R47, R27.reuse, 0xa0, RZ, 0xfc, !PT ;  /* 0x000000a01b2f7812 */ /* 0x040fe400078efcff */
[C---:B------:R-:W-:Y:S01]  /*aee0*/  LOP3.LUT R49, R27.reuse, 0xc0, RZ, 0xfc, !PT ;  /* 0x000000c01b317812 */ /* 0x040fe200078efcff */
[----:B------:R-:W-:Y:S01]  /*aef0*/  LDS.U16 R15, [R165+0x140] ;  /* 0x00014000a50f7984 */ /* 0x000fe20000000400 */
[C---:B------:R-:W-:Y:S02]  /*af00*/  LOP3.LUT R51, R27.reuse, 0xe0, RZ, 0xfc, !PT ;  /* 0x000000e01b337812 */ /* 0x040fe400078efcff */
[C---:B------:R-:W-:Y:S01]  /*af10*/  LOP3.LUT R53, R27.reuse, 0x100, RZ, 0xfc, !PT ;  /* 0x000001001b357812 */ /* 0x040fe200078efcff */
[----:B------:R-:W-:Y:S01]  /*af20*/  LDS.U16 R17, [R164+0x180] ;  /* 0x00018000a4117984 */ /* 0x000fe20000000400 */
[C---:B------:R-:W-:Y:S01]  /*af30*/  LOP3.LUT R55, R27.reuse, 0x120, RZ, 0xfc, !PT ;  /* 0x000001201b377812 */ /* 0x040fe200078efcff */
[----:B-1----:R-:W-:Y:S01]  /*af40*/  UIMAD.WIDE.U32 UR6, UR27, UR14, UR6 ;  /* 0x0000000e1b0672a5 */ /* 0x002fe2000f8e0006 */
[C---:B------:R-:W-:Y:S01]  /*af50*/  LOP3.LUT R57, R27.reuse, 0x140, RZ, 0xfc, !PT ;  /* 0x000001401b397812 */ /* 0x040fe200078efcff */
[----:B------:R-:W-:Y:S01]  /*af60*/  LDS.U16 R19, [R163+0x1c0] ;  /* 0x0001c000a3137984 */ /* 0x000fe20000000400 */
[C---:B------:R-:W-:Y:S01]  /*af70*/  LOP3.LUT R59, R27.reuse, 0x160, RZ, 0xfc, !PT ;  /* 0x000001601b3b7812 */ /* 0x040fe200078efcff */
[----:B------:R-:W-:Y:S01]  /*af80*/  UIMAD UR7, UR27, UR15, UR7 ;  /* 0x0000000f1b0772a4 */ /* 0x000fe2000f8e0207 */
[C---:B------:R-:W-:Y:S01]  /*af90*/  LOP3.LUT R61, R27.reuse, 0x180, RZ, 0xfc, !PT ;  /* 0x000001801b3d7812 */ /* 0x040fe200078efcff */
[----:B------:R-:W-:Y:S01]  /*afa0*/  LDS.U16 R21, [R162+0x200] ;  /* 0x00020000a2157984 */ /* 0x000fe20000000400 */
[C---:B------:R-:W-:Y:S01]  /*afb0*/  LOP3.LUT R63, R27.reuse, 0x1a0, RZ, 0xfc, !PT ;  /* 0x000001a01b3f7812 */ /* 0x040fe200078efcff */
[----:B------:R-:W0:Y:S01]  /*afc0*/  LDCU.64 UR14, c[0x0][0x560] ;  /* 0x0000ac00ff0e77ac */ /* 0x000e220008000a00 */
[C---:B------:R-:W-:Y:S01]  /*afd0*/  LOP3.LUT R65, R27.reuse, 0x1c0, RZ, 0xfc, !PT ;  /* 0x000001c01b417812 */ /* 0x040fe200078efcff */
[----:B------:R-:W-:Y:S01]  /*afe0*/  LDS.U16 R23, [R161+0x240] ;  /* 0x00024000a1177984 */ /* 0x000fe20000000400 */
[----:B------:R-:W-:-:S03]  /*aff0*/  LOP3.LUT R67, R27, 0x1e0, RZ, 0xfc, !PT ;  /* 0x000001e01b437812 */ /* 0x000fc600078efcff */
        /* <DEDUP_REMOVED lines=8> */
[----:B------:R-:W1:Y:S02]  /*b080*/  LDS R4, [UR12+0x1080] ;  /* 0x0010800cff047984 */ /* 0x000e640008000800 */
[----:B-1----:R-:W-:-:S02]  /*b090*/  ISETP.GE.AND P2, PT, R27, R4, PT ;  /* 0x000000041b00720c */ /* 0x002fc40003f46270 */
[-C--:B------:R-:W-:Y:S02]  /*b0a0*/  ISETP.GE.AND P3, PT, R39, R4.reuse, PT ;  /* 0x000000042700720c */ /* 0x080fe40003f66270 */
[-C--:B------:R-:W-:Y:S02]  /*b0b0*/  ISETP.GE.AND P1, PT, R41, R4.reuse, PT ;  /* 0x000000042900720c */ /* 0x080fe40003f26270 */
[-C--:B------:R-:W-:Y:S02]  /*b0c0*/  ISETP.GE.AND P4, PT, R47, R4.reuse, PT ;  /* 0x000000042f00720c */ /* 0x080fe40003f86270 */
[-C--:B------:R-:W-:Y:S02]  /*b0d0*/  ISETP.GE.AND P5, PT, R49, R4.reuse, PT ;  /* 0x000000043100720c */ /* 0x080fe40003fa6270 */
[----:B------:R-:W-:-:S03]  /*b0e0*/  ISETP.GE.AND P6, PT, R51, R4, PT ;  /* 0x000000043300720c */ /* 0x000fc60003fc6270 */
[----:B------:R1:W-:Y:S01]  /*b0f0*/  @!P2 STG.E.U16 desc[UR32][R2.64], R5 ;  /* 0x000000050200a986 */ /* 0x0003e2000c101520 */
        /* <DEDUP_REMOVED lines=24> */
[----:B-1----:R-:W-:Y:S01]  /*b280*/  PRMT R5, R4, 0x7632, R5 ;  /* 0x0000763204057816 */ /* 0x002fe20000000005 */
        /* <DEDUP_REMOVED lines=10> */
[----:B-1----:R-:W-:Y:S01]  /*b330*/  F2FP.F16.F32.PACK_AB R3, R141, R140 ;  /* 0x0000008c8d03723e */ /* 0x002fe200000000ff */
        /* <DEDUP_REMOVED lines=16> */
[----:B-1----:R-:W-:Y:S01]  /*b440*/  PRMT R77, R2, 0x7610, R77 ;  /* 0x00007610024d7816 */ /* 0x002fe2000000004d */
[----:B------:R-:W-:-:S02]  /*b450*/  FADD.FTZ R146, R145, R146 ;  /* 0x0000009291927221 */ /* 0x000fc40000010000 */
[----:B------:R1:W-:Y:S01]  /*b460*/  STS.U16 [R154+0xa], R10 ;  /* 0x00000a0a9a007388 */ /* 0x0003e20000000400 */
[----:B--2---:R-:W-:Y:S01]  /*b470*/  PRMT R5, R2, 0x7632, R5 ;  /* 0x0000763202057816 */ /* 0x004fe20000000005 */
[----:B------:R-:W-:Y:S01]  /*b480*/  FADD.FTZ R147, R146, R147 ;  /* 0x0000009392937221 */ /* 0x000fe20000010000 */
[----:B------:R-:W-:Y:S01]  /*b490*/  F2FP.F16.F32.PACK_AB R2, R151, R150 ;  /* 0x000000969702723e */ /* 0x000fe200000000ff */
[----:B------:R2:W-:Y:S01]  /*b4a0*/  STS.U16 [R154+0xc], R77 ;  /* 0x00000c4d9a007388 */ /* 0x0005e20000000400 */
[----:B---3--:R-:W-:Y:S01]  /*b4b0*/  PRMT R6, R4, 0x7632, R6 ;  /* 0x0000763204067816 */ /* 0x008fe20000000006 */
[----:B------:R-:W-:Y:S02]  /*b4c0*/  FADD.FTZ R148, R147, R148 ;  /* 0x0000009493947221 */ /* 0x000fe40000010000 */
[----:B------:R-:W-:Y:S01]  /*b4d0*/  STS.U16 [R154+0x6], R7 ;  /* 0x000006079a007388 */ /* 0x000fe20000000400 */
[----:B-1----:R-:W-:Y:S01]  /*b4e0*/  PRMT R10, R2, 0x7632, R10 ;  /* 0x00007632020a7816 */ /* 0x002fe2000000000a */
[----:B------:R-:W-:-:S02]  /*b4f0*/  FADD.FTZ R149, R148, R149 ;  /* 0x0000009594957221 */ /* 0x000fc40000010000 */
[----:B------:R-:W-:Y:S01]  /*b500*/  STS.U16 [R154+0x8], R9 ;  /* 0x000008099a007388 */ /* 0x000fe20000000400 */
[----:B--2---:R-:W-:Y:S01]  /*b510*/  PRMT R77, R3, 0x7632, R77 ;  /* 0x00007632034d7816 */ /* 0x004fe2000000004d */
        /* <DEDUP_REMOVED lines=32> */
[----:B------:R-:W2:Y:S01]  /*b720*/  LDS R4, [UR12+0x1080] ;  /* 0x0010800cff047984 */ /* 0x000ea20008000800 */
[----:B------:R-:W3:Y:S02]  /*b730*/  LDCU.64 UR12, c[0x0][0x520] ;  /* 0x0000a400ff0c77ac */ /* 0x000ee40008000a00 */
[----:B---3--:R-:W-:-:S04]  /*b740*/  UIMAD.WIDE.U32 UR6, UR11, UR12, UR6 ;  /* 0x0000000c0b0672a5 */ /* 0x008fc8000f8e0006 */
[----:B------:R-:W-:Y:S02]  /*b750*/  UIMAD UR7, UR11, UR13, UR7 ;  /* 0x0000000d0b0772a4 */ /* 0x000fe4000f8e0207 */
[----:B-1----:R-:W-:Y:S01]  /*b760*/  IADD3 R3, P0, PT, R27, UR6, RZ ;  /* 0x000000061b037c10 */ /* 0x002fe2000ff1e0ff */
[----:B------:R-:W-:-:S03]  /*b770*/  UIADD3 UR6, UPT, UPT, UR20, -0x1, URZ ;  /* 0xffffffff14067890 */ /* 0x000fc6000fffe0ff */
[----:B------:R-:W-:Y:S02]  /*b780*/  IADD3.X R6, PT, PT, RZ, UR7, RZ, P0, !PT ;  /* 0x00000007ff067c10 */ /* 0x000fe400087fe4ff */
[C---:B0-----:R-:W-:Y:S02]  /*b790*/  LEA R2, P3, R3.reuse, UR14, 0x1 ;  /* 0x0000000e03027c11 */ /* 0x041fe4000f8608ff */
[----:B------:R-:W-:Y:S02]  /*b7a0*/  UMOV UR20, UR6 ;  /* 0x0000000600147c82 */ /* 0x000fe40008000000 */
[----:B------:R-:W-:Y:S02]  /*b7b0*/  LEA.HI.X R3, R3, UR15, R6, 0x1, P3 ;  /* 0x0000000f03037c11 */ /* 0x000fe400098f0c06 */
[-C--:B--2---:R-:W-:Y:S02]  /*b7c0*/  ISETP.GE.AND P2, PT, R27, R4.reuse, PT ;  /* 0x000000041b00720c */ /* 0x084fe40003f46270 */
        /* <DEDUP_REMOVED lines=32> */
.L_x_130:
        /* <DEDUP_REMOVED lines=10> */
[----:B------:R-:W3:Y:S01]  /*ba70*/  S2R R6, SR_TID.X ;  /* 0x0000000000067919 */ /* 0x000ee20000002100 */
[----:B-1----:R-:W-:-:S05]  /*ba80*/  @P0 FADD R0, R0, R175 ;  /* 0x000000af00000221 */ /* 0x002fca0000000000 */
[----:B------:R-:W1:Y:S01]  /*ba90*/  SHFL.DOWN P0, R3, R0, 0x2, 0x1f ;  /* 0x08401f0000037f89 */ /* 0x000e620000000000 */
[----:B--2---:R-:W-:-:S13]  /*baa0*/  ISETP.NE.AND P1, PT, R4, RZ, PT ;  /* 0x000000ff0400720c */ /* 0x004fda0003f25270 */
[----:B------:R-:W2:Y:S01]  /*bab0*/  @!P1 S2R R8, SR_CgaCtaId ;  /* 0x0000000000089919 */ /* 0x000ea20000008800 */
[----:B------:R-:W-:Y:S01]  /*bac0*/  @!P1 MOV R7, 0x400 ;  /* 0x0000040000079802 */ /* 0x000fe20000000f00 */
[----:B-1----:R-:W-:Y:S01]  /*bad0*/  @P0 FADD R3, R0, R3 ;  /* 0x0000000300030221 */ /* 0x002fe20000000000 */
[----:B---3--:R-:W-:-:S04]  /*bae0*/  @!P1 SHF.R.U32.HI R0, RZ, 0x3, R6 ;  /* 0x00000003ff009819 */ /* 0x008fc80000011606 */
[----:B------:R-:W1:Y:S01]  /*baf0*/  SHFL.DOWN P0, R2, R3, 0x4, 0x1f ;  /* 0x08801f0003027f89 */ /* 0x000e620000000000 */
[----:B------:R-:W-:Y:S02]  /*bb00*/  @!P1 LOP3.LUT R0, R0, 0x7c, RZ, 0xc0, !PT ;  /* 0x0000007c00009812 */ /* 0x000fe400078ec0ff */
[----:B--2---:R-:W-:Y:S01]  /*bb10*/  @!P1 LEA R7, R8, R7, 0x18 ;  /* 0x0000000708079211 */ /* 0x004fe200078ec0ff */
        /* <DEDUP_REMOVED lines=13> */
[----:B-1----:R-:W1:Y:S04]  /*bbf0*/  LDS.64 R2, [UR4+0x1098] ;  /* 0x00109804ff027984 */ /* 0x002e680008000a00 */
        /* <DEDUP_REMOVED lines=9> */
.L_x_169:
[----:B------:R-:W-:Y:S05]  /*bc90*/  BSYNC.RECONVERGENT B0 ;  /* 0x0000000000007941 */ /* 0x000fea0003800200 */
.L_x_168:
[----:B------:R-:W-:Y:S01]  /*bca0*/  UISETP.NE.U32.AND UP0, UPT, UR8, URZ, UPT ;  /* 0x000000ff0800728c */ /* 0x000fe2000bf05070 */
[----:B0-----:R-:W-:-:S03]  /*bcb0*/  ISETP.GE.AND P0, PT, R11, UR40, PT ;  /* 0x000000280b007c0c */ /* 0x001fc6000bf06270 */
[----:B------:R-:W-:-:S09]  /*bcc0*/  UISETP.NE.AND.EX UP0, UPT, UR9, URZ, UPT, UP0 ;  /* 0x000000ff0900728c */ /* 0x000fd2000bf05300 */
[----:B------:R-:W-:Y:S05]  /*bcd0*/  BRA.U !UP0, `(.L_x_170) ;  /* 0x00000001089c7547 */ /* 0x000fea000b800000 */
[----:B------:R-:W-:Y:S06]  /*bce0*/  BAR.SYNC.DEFER_BLOCKING 0x0 ;  /* 0x0000000000007b1d */ /* 0x000fec0000010000 */
[----:B------:R-:W-:Y:S01]  /*bcf0*/  BSSY.RECONVERGENT B0, `(.L_x_170) ;  /* 0x0000025000007945 */ /* 0x000fe20003800200 */
[----:B------:R-:W0:Y:S01]  /*bd00*/  SHFL.DOWN P1, R0, R173, 0x1, 0x1f ;  /* 0x08201f00ad007f89 */ /* 0x000e220000020000 */
[----:B-1----:R-:W1:Y:S01]  /*bd10*/  S2R R4, SR_LANEID ;  /* 0x0000000000047919 */ /* 0x002e620000000000 */
        /* <DEDUP_REMOVED lines=34> */
.L_x_171:
[----:B------:R-:W-:Y:S05]  /*bf40*/  BSYNC.RECONVERGENT B0 ;  /* 0x0000000000007941 */ /* 0x000fea0003800200 */
.L_x_170:
[----:B------:R-:W-:Y:S05]  /*bf50*/  @P0 EXIT ;  /* 0x000000000000094d */ /* 0x000fea0003800000 */
[----:B------:R-:W3:Y:S01]  /*bf60*/  S2UR UR20, SR_CTAID.Y ;  /* 0x00000000001479c3 */ /* 0x000ee20000002600 */
[----:B------:R-:W5:Y:S01]  /*bf70*/  LDCU.64 UR12, c[0x0][0x4c8] ;  /* 0x00009900ff0c77ac */ /* 0x000f620008000a00 */
[----:B------:R-:W-:Y:S01]  /*bf80*/  BSSY.RECONVERGENT B0, `(.L_x_172) ;  /* 0x0000061000007945 */ /* 0x000fe20003800200 */
[----:B------:R-:W3:Y:S05]  /*bf90*/  LDCU.64 UR22, c[0x0][0x3d8] ;  /* 0x00007b00ff1677ac */ /* 0x000eea0008000a00 */
[----:B------:R-:W0:Y:S01]  /*bfa0*/  S2UR UR17, SR_CgaCtaId ;  /* 0x00000000001179c3 */ /* 0x000e220000008800 */
[----:B------:R-:W1:Y:S01]  /*bfb0*/  LDCU.64 UR8, c[0x0][0x4e8] ;  /* 0x00009d00ff0877ac */ /* 0x000e620008000a00 */
[----:B------:R-:W2:Y:S01]  /*bfc0*/  LDCU.64 UR26, c[0x0][0x3b8] ;  /* 0x00007700ff1a77ac */ /* 0x000ea20008000a00 */
[----:B------:R-:W4:Y:S01]  /*bfd0*/  LDCU.64 UR24, c[0x0][0x450] ;  /* 0x00008a00ff1877ac */ /* 0x000f220008000a00 */
[----:B------:R-:W0:Y:S01]  /*bfe0*/  LDCU.64 UR18, c[0x0][0x4a8] ;  /* 0x00009500ff1277ac */ /* 0x000e220008000a00 */
[----:B------:R-:W0:Y:S01]  /*bff0*/  LDCU.64 UR34, c[0x0][0x448] ;  /* 0x00008900ff2277ac */ /* 0x000e220008000a00 */
[----:B-----5:R-:W-:-:S02]  /*c000*/  UIMAD.WIDE.U32 UR6, UR11, UR12, URZ ;  /* 0x0000000c0b0672a5 */ /* 0x020fc4000f8e00ff */
[----:B-1----:R-:W-:Y:S02]  /*c010*/  UIMAD.WIDE.U32 UR4, UR11, UR8, URZ ;  /* 0x000000080b0472a5 */ /* 0x002fe4000f8e00ff */
[----:B------:R-:W-:Y:S02]  /*c020*/  UIMAD UR10, UR11, UR13, UR7 ;  /* 0x0000000d0b0a72a4 */ /* 0x000fe4000f8e0207 */
[----:B---3--:R-:W-:Y:S02]  /*c030*/  UIMAD.WIDE.U32 UR12, UR20, UR22, URZ ;  /* 0x00000016140c72a5 */ /* 0x008fe4000f8e00ff */
[----:B--2---:R-:W-:Y:S02]  /*c040*/  UIMAD.WIDE.U32 UR14, UR20, UR26, URZ ;  /* 0x0000001a140e72a5 */ /* 0x004fe4000f8e00ff */
[----:B------:R-:W-:Y:S02]  /*c050*/  UIMAD UR23, UR20, UR23, UR13 ;  /* 0x00000017141772a4 */ /* 0x000fe4000f8e020d */
[----:B----4-:R-:W-:-:S02]  /*c060*/  ULEA UR24, UP0, UR12, UR24, 0x3 ;  /* 0x000000180c187291 */ /* 0x010fc4000f8018ff */
[----:B------:R-:W-:Y:S02]  /*c070*/  UIMAD UR16, UR11, UR9, UR5 ;  /* 0x000000090b1072a4 */ /* 0x000fe4000f8e0205 */
[----:B0-----:R-:W-:Y:S02]  /*c080*/  UIMAD.WIDE.U32 UR8, UR11, UR18, URZ ;  /* 0x000000120b0872a5 */ /* 0x001fe4000f8e00ff */
[----:B------:R-:W-:Y:S02]  /*c090*/  UIMAD UR27, UR20, UR27, UR15 ;  /* 0x0000001b141b72a4 */ /* 0x000fe4000f8e020f */
[----:B------:R-:W-:Y:S02]  /*c0a0*/  ULEA UR34, UP1, UR14, UR34, 0x3 ;  /* 0x000000220e227291 */ /* 0x000fe4000f8218ff */
[----:B------:R-:W-:Y:S02]  /*c0b0*/  ULEA.HI.X UR23, UR12, UR25, UR23, 0x3, UP0 ;  /* 0x000000190c177291 */ /* 0x000fe400080f1c17 */
[----:B------:R-:W-:Y:S01]  /*c0c0*/  UIMAD UR11, UR11, UR19, UR9 ;  /* 0x000000130b0b72a4 */ /* 0x000fe2000f8e0209 */
[----:B------:R-:W-:Y:S01]  /*c0d0*/  UMOV UR12, 0x400 ;  /* 0x00000400000c7882 */ /* 0x000fe20000000000 */
[----:B------:R-:W0:Y:S01]  /*c0e0*/  LDCU UR13, c[0x0][0x360] ;  /* 0x00006c00ff0d77ac */ /* 0x000e220008000800 */
        /* <DEDUP_REMOVED lines=8> */
[----:B------:R-:W-:-:S12]  /*c170*/  ULEA UR12, UR17, UR12, 0x18 ;  /* 0x0000000c110c7291 */ /* 0x000fd8000f8ec0ff */
.L_x_173:
        /* <DEDUP_REMOVED lines=66> */
.L_x_172:
[----:B------:R-:W-:Y:S05]  /*c5a0*/  EXIT ;  /* 0x000000000000794d */ /* 0x000fea0003800000 */
.L_x_137:
[----:B------:R-:W-:Y:S01]  /*c5b0*/  MOV R198, R69 ;  /* 0x0000004500c67202 */ /* 0x000fe20000000f00 */
[----:B------:R-:W-:Y:S01]  /*c5c0*/  HFMA2 R200, -RZ, RZ, 0, 5.9604644775390625e-08 ;  /* 0x00000001ffc87431 */ /* 0x000fe200000001ff */
[----:B------:R-:W-:Y:S02]  /*c5d0*/  MOV R201, RZ ;  /* 0x000000ff00c97202 */ /* 0x000fe40000000f00 */
[----:B------:R-:W-:-:S07]  /*c5e0*/  MOV R75, 0xffffffff ;  /* 0xffffffff004b7802 */ /* 0x000fce0000000f00 */
[----:B01---5:R-:W-:Y:S05]  /*c5f0*/  WARPSYNC.COLLECTIVE R75, `(.L_x_174) ;  /* 0x000000004b087348 */ /* 0x023fea0003c00000 */
[----:B------:R2:W3:Y:S02]  /*c600*/  SHFL.UP P6, R74, R198, R200, R201 ;  /* 0x040000c8c64a7389 */ /* 0x0004e400000c00c9 */
[----:B0123-5:R-:W-:Y:S05]  /*c610*/  ENDCOLLECTIVE ;  /* 0x000000000000791b */ /* 0x02ffea0003800000 */
.L_x_174:
[----:B------:R-:W-:Y:S02]  /*c620*/  MOV R198, R192 ;  /* 0x000000c000c67202 */ /* 0x000fe40000000f00 */
[----:B------:R-:W-:-:S07]  /*c630*/  MOV R68, R74 ;  /* 0x0000004a00447202 */ /* 0x000fce0000000f00 */
[----:B------:R-:W-:Y:S05]  /*c640*/  WARPSYNC.COLLECTIVE R75, `(.L_x_175) ;  /* 0x000000004b087348 */ /* 0x000fea0003c00000 */
[----:B------:R0:W1:Y:S02]  /*c650*/  SHFL.UP P6, R74, R198, R200, R201 ;  /* 0x040000c8c64a7389 */ /* 0x00006400000c00c9 */
[----:B01----:R-:W-:Y:S05]  /*c660*/  ENDCOLLECTIVE ;  /* 0x000000000000791b */ /* 0x003fea0003800000 */
.L_x_175:
[----:B------:R-:W-:Y:S02]  /*c670*/  MOV R198, R193 ;  /* 0x000000c100c67202 */ /* 0x000fe40000000f00 */
[----:B------:R-:W-:-:S07]  /*c680*/  MOV R70, R74 ;  /* 0x0000004a00467202 */ /* 0x000fce0000000f00 */
[----:B------:R-:W-:Y:S05]  /*c690*/  WARPSYNC.COLLECTIVE R75, `(.L_x_176) ;  /* 0x000000004b087348 */ /* 0x000fea0003c00000 */
[----:B------:R0:W1:Y:S02]  /*c6a0*/  SHFL.UP P6, R74, R198, R200, R201 ;  /* 0x040000c8c64a7389 */ /* 0x00006400000c00c9 */
[----:B01----:R-:W-:Y:S05]  /*c6b0*/  ENDCOLLECTIVE ;  /* 0x000000000000791b */ /* 0x003fea0003800000 */
.L_x_176:
[-C--:B------:R-:W-:Y:S01]  /*c6c0*/  FMUL.FTZ R195, R192, R70.reuse ;  /* 0x00000046c0c37220 */ /* 0x080fe20000410000 */
[----:B------:R-:W-:Y:S01]  /*c6d0*/  FMUL.FTZ R197, R69, R70 ;  /* 0x0000004645c57220 */ /* 0x000fe20000410000 */
[----:B------:R-:W-:Y:S02]  /*c6e0*/  MOV R198, R194 ;  /* 0x000000c200c67202 */ /* 0x000fe40000000f00 */
[----:B------:R-:W-:-:S07]  /*c6f0*/  MOV R71, R74 ;  /* 0x0000004a00477202 */ /* 0x000fce0000000f00 */
[----:B------:R-:W-:Y:S05]  /*c700*/  WARPSYNC.COLLECTIVE R75, `(.L_x_177) ;  /* 0x000000004b087348 */ /* 0x000fea0003c00000 */
[----:B------:R0:W1:Y:S02]  /*c710*/  SHFL.UP P6, R74, R198, R200, R201 ;  /* 0x040000c8c64a7389 */ /* 0x00006400000c00c9 */
[----:B01----:R-:W-:Y:S05]  /*c720*/  ENDCOLLECTIVE ;  /* 0x000000000000791b */ /* 0x003fea0003800000 */
.L_x_177:
        /* <DEDUP_REMOVED lines=13> */
.L_x_178:
[----:B------:R-:W-:Y:S02]  /*c800*/  MOV R198, R192 ;  /* 0x000000c000c67202 */ /* 0x000fe40000000f00 */
[----:B------:R-:W-:-:S07]  /*c810*/  MOV R68, R74 ;  /* 0x0000004a00447202 */ /* 0x000fce0000000f00 */
[----:B------:R-:W-:Y:S05]  /*c820*/  WARPSYNC.COLLECTIVE R75, `(.L_x_179) ;  /* 0x000000004b087348 */ /* 0x000fea0003c00000 */
[----:B------:R0:W1:Y:S02]  /*c830*/  SHFL.UP P6, R74, R198, R200, R201 ;  /* 0x040000c8c64a7389 */ /* 0x00006400000c00c9 */
[----:B01----:R-:W-:Y:S05]  /*c840*/  ENDCOLLECTIVE ;  /* 0x000000000000791b */ /* 0x003fea0003800000 */
.L_x_179:
[----:B------:R-:W-:Y:S02]  /*c850*/  MOV R198, R193 ;  /* 0x000000c100c67202 */ /* 0x000fe40000000f00 */
[----:B------:R-:W-:-:S07]  /*c860*/  MOV R70, R74 ;  /* 0x0000004a00467202 */ /* 0x000fce0000000f00 */
[----:B------:R-:W-:Y:S05]  /*c870*/  WARPSYNC.COLLECTIVE R75, `(.L_x_180) ;  /* 0x000000004b087348 */ /* 0x000fea0003c00000 */
[----:B------:R0:W1:Y:S02]  /*c880*/  SHFL.UP P6, R74, R198, R200, R201 ;  /* 0x040000c8c64a7389 */ /* 0x00006400000c00c9 */
[----:B01----:R-:W-:Y:S05]  /*c890*/  ENDCOLLECTIVE ;  /* 0x000000000000791b */ /* 0x003fea0003800000 */
.L_x_180:
[-C--:B------:R-:W-:Y:S01]  /*c8a0*/  FMUL.FTZ R195, R192, R70.reuse ;  /* 0x00000046c0c37220 */ /* 0x080fe20000410000 */
[----:B------:R-:W-:Y:S01]  /*c8b0*/  FMUL.FTZ R197, R69, R70 ;  /* 0x0000004645c57220 */ /* 0x000fe20000410000 */
[----:B------:R-:W-:Y:S02]  /*c8c0*/  MOV R198, R194 ;  /* 0x000000c200c67202 */ /* 0x000fe40000000f00 */
[----:B------:R-:W-:-:S07]  /*c8d0*/  MOV R71, R74 ;  /* 0x0000004a00477202 */ /* 0x000fce0000000f00 */
[----:B------:R-:W-:Y:S05]  /*c8e0*/  WARPSYNC.COLLECTIVE R75, `(.L_x_181) ;  /* 0x000000004b087348 */ /* 0x000fea0003c00000 */
[----:B------:R0:W1:Y:S02]  /*c8f0*/  SHFL.UP P6, R74, R198, R200, R201 ;  /* 0x040000c8c64a7389 */ /* 0x00006400000c00c9 */
[----:B01----:R-:W-:Y:S05]  /*c900*/  ENDCOLLECTIVE ;  /* 0x000000000000791b */ /* 0x003fea0003800000 */
.L_x_181:
        /* <DEDUP_REMOVED lines=13> */
.L_x_182:
[----:B------:R-:W-:Y:S02]  /*c9e0*/  MOV R198, R192 ;  /* 0x000000c000c67202 */ /* 0x000fe40000000f00 */
[----:B------:R-:W-:-:S07]  /*c9f0*/  MOV R68, R74 ;  /* 0x0000004a00447202 */ /* 0x000fce0000000f00 */
[----:B------:R-:W-:Y:S05]  /*ca00*/  WARPSYNC.COLLECTIVE R75, `(.L_x_183) ;  /* 0x000000004b087348 */ /* 0x000fea0003c00000 */
[----:B------:R0:W1:Y:S02]  /*ca10*/  SHFL.UP P6, R74, R198, R200, R201 ;  /* 0x040000c8c64a7389 */ /* 0x00006400000c00c9 */
[----:B01----:R-:W-:Y:S05]  /*ca20*/  ENDCOLLECTIVE ;  /* 0x000000000000791b */ /* 0x003fea0003800000 */
.L_x_183:
[----:B------:R-:W-:Y:S02]  /*ca30*/  MOV R198, R193 ;  /* 0x000000c100c67202 */ /* 0x000fe40000000f00 */
[----:B------:R-:W-:-:S07]  /*ca40*/  MOV R70, R74 ;  /* 0x0000004a00467202 */ /* 0x000fce0000000f00 */
[----:B------:R-:W-:Y:S05]  /*ca50*/  WARPSYNC.COLLECTIVE R75, `(.L_x_184) ;  /* 0x000000004b087348 */ /* 0x000fea0003c00000 */
[----:B------:R0:W1:Y:S02]  /*ca60*/  SHFL.UP P6, R74, R198, R200, R201 ;  /* 0x040000c8c64a7389 */ /* 0x00006400000c00c9 */
[----:B01----:R-:W-:Y:S05]  /*ca70*/  ENDCOLLECTIVE ;  /* 0x000000000000791b */ /* 0x003fea0003800000 */
.L_x_184:
[-C--:B------:R-:W-:Y:S01]  /*ca80*/  FMUL.FTZ R195, R192, R70.reuse ;  /* 0x00000046c0c37220 */ /* 0x080fe20000410000 */
[----:B------:R-:W-:Y:S01]  /*ca90*/  FMUL.FTZ R197, R69, R70 ;  /* 0x0000004645c57220 */ /* 0x000fe20000410000 */
[----:B------:R-:W-:Y:S02]  /*caa0*/  MOV R198, R194 ;  /* 0x000000c200c67202 */ /* 0x000fe40000000f00 */
[----:B------:R-:W-:-:S07]  /*cab0*/  MOV R71, R74 ;  /* 0x0000004a00477202 */ /* 0x000fce0000000f00 */
[----:B------:R-:W-:Y:S05]  /*cac0*/  WARPSYNC.COLLECTIVE R75, `(.L_x_185) ;  /* 0x000000004b087348 */ /* 0x000fea0003c00000 */
[----:B------:R0:W1:Y:S02]  /*cad0*/  SHFL.UP P6, R74, R198, R200, R201 ;  /* 0x040000c8c64a7389 */ /* 0x00006400000c00c9 */
[----:B01----:R-:W-:Y:S05]  /*cae0*/  ENDCOLLECTIVE ;  /* 0x000000000000791b */ /* 0x003fea0003800000 */
.L_x_185:
        /* <DEDUP_REMOVED lines=13> */
.L_x_186:
[----:B------:R-:W-:Y:S02]  /*cbc0*/  MOV R198, R192 ;  /* 0x000000c000c67202 */ /* 0x000fe40000000f00 */
[----:B------:R-:W-:-:S07]  /*cbd0*/  MOV R68, R74 ;  /* 0x0000004a00447202 */ /* 0x000fce0000000f00 */
[----:B------:R-:W-:Y:S05]  /*cbe0*/  WARPSYNC.COLLECTIVE R75, `(.L_x_187) ;  /* 0x000000004b087348 */ /* 0x000fea0003c00000 */
[----:B------:R0:W1:Y:S02]  /*cbf0*/  SHFL.UP P6, R74, R198, R200, R201 ;  /* 0x040000c8c64a7389 */ /* 0x00006400000c00c9 */
[----:B01----:R-:W-:Y:S05]  /*cc00*/  ENDCOLLECTIVE ;  /* 0x000000000000791b */ /* 0x003fea0003800000 */
.L_x_187:
[----:B------:R-:W-:Y:S02]  /*cc10*/  MOV R198, R193 ;  /* 0x000000c100c67202 */ /* 0x000fe40000000f00 */
[----:B------:R-:W-:-:S07]  /*cc20*/  MOV R70, R74 ;  /* 0x0000004a00467202 */ /* 0x000fce0000000f00 */
[----:B------:R-:W-:Y:S05]  /*cc30*/  WARPSYNC.COLLECTIVE R75, `(.L_x_188) ;  /* 0x000000004b087348 */ /* 0x000fea0003c00000 */
[----:B------:R0:W1:Y:S02]  /*cc40*/  SHFL.UP P6, R74, R198, R200, R201 ;  /* 0x040000c8c64a7389 */ /* 0x00006400000c00c9 */
[----:B01----:R-:W-:Y:S05]  /*cc50*/  ENDCOLLECTIVE ;  /* 0x000000000000791b */ /* 0x003fea0003800000 */
.L_x_188:
[-C--:B------:R-:W-:Y:S01]  /*cc60*/  FMUL.FTZ R195, R192, R70.reuse ;  /* 0x00000046c0c37220 */ /* 0x080fe20000410000 */
[----:B------:R-:W-:Y:S01]  /*cc70*/  FMUL.FTZ R197, R69, R70 ;  /* 0x0000004645c57220 */ /* 0x000fe20000410000 */
[----:B------:R-:W-:Y:S02]  /*cc80*/  MOV R198, R194 ;  /* 0x000000c200c67202 */ /* 0x000fe40000000f00 */
[----:B------:R-:W-:-:S07]  /*cc90*/  MOV R71, R74 ;  /* 0x0000004a00477202 */ /* 0x000fce0000000f00 */
[----:B------:R-:W-:Y:S05]  /*cca0*/  WARPSYNC.COLLECTIVE R75, `(.L_x_189) ;  /* 0x000000004b087348 */ /* 0x000fea0003c00000 */
[----:B------:R0:W1:Y:S02]  /*ccb0*/  SHFL.UP P6, R74, R198, R200, R201 ;  /* 0x040000c8c64a7389 */ /* 0x00006400000c00c9 */
[----:B01----:R-:W-:Y:S05]  /*ccc0*/  ENDCOLLECTIVE ;  /* 0x000000000000791b */ /* 0x003fea0003800000 */
.L_x_189:
        /* <DEDUP_REMOVED lines=13> */
.L_x_190:
[----:B------:R-:W-:Y:S02]  /*cda0*/  MOV R198, R192 ;  /* 0x000000c000c67202 */ /* 0x000fe40000000f00 */
[----:B------:R-:W-:-:S07]  /*cdb0*/  MOV R68, R74 ;  /* 0x0000004a00447202 */ /* 0x000fce0000000f00 */
[----:B------:R-:W-:Y:S05]  /*cdc0*/  WARPSYNC.COLLECTIVE R75, `(.L_x_191) ;  /* 0x000000004b087348 */ /* 0x000fea0003c00000 */
[----:B------:R0:W1:Y:S02]  /*cdd0*/  SHFL.UP P6, R74, R198, R200, R201 ;  /* 0x040000c8c64a7389 */ /* 0x00006400000c00c9 */
[----:B01----:R-:W-:Y:S05]  /*cde0*/  ENDCOLLECTIVE ;  /* 0x000000000000791b */ /* 0x003fea0003800000 */
.L_x_191:
[----:B------:R-:W-:Y:S02]  /*cdf0*/  MOV R198, R193 ;  /* 0x000000c100c67202 */ /* 0x000fe40000000f00 */
[----:B------:R-:W-:-:S07]  /*ce00*/  MOV R70, R74 ;  /* 0x0000004a00467202 */ /* 0x000fce0000000f00 */
[----:B------:R-:W-:Y:S05]  /*ce10*/  WARPSYNC.COLLECTIVE R75, `(.L_x_192) ;  /* 0x000000004b087348 */ /* 0x000fea0003c00000 */
[----:B------:R0:W1:Y:S02]  /*ce20*/  SHFL.UP P6, R74, R198, R200, R201 ;  /* 0x040000c8c64a7389 */ /* 0x00006400000c00c9 */
[----:B01----:R-:W-:Y:S05]  /*ce30*/  ENDCOLLECTIVE ;  /* 0x000000000000791b */ /* 0x003fea0003800000 */
.L_x_192:
[----:B------:R-:W-:Y:S02]  /*ce40*/  MOV R198, R194 ;  /* 0x000000c200c67202 */ /* 0x000fe40000000f00 */
[----:B------:R-:W-:-:S07]  /*ce50*/  MOV R71, R74 ;  /* 0x0000004a00477202 */ /* 0x000fce0000000f00 */
[----:B------:R-:W-:Y:S05]  /*ce60*/  WARPSYNC.COLLECTIVE R75, `(.L_x_193) ;  /* 0x000000004b087348 */ /* 0x000fea0003c00000 */
[----:B------:R0:W1:Y:S02]  /*ce70*/  SHFL.UP P6, R74, R198, R200, R201 ;  /* 0x040000c8c64a7389 */ /* 0x00006400000c00c9 */
[----:B01----:R-:W-:Y:S05]  /*ce80*/  ENDCOLLECTIVE ;  /* 0x000000000000791b */ /* 0x003fea0003800000 */
.L_x_193:
[----:B------:R-:W-:Y:S05]  /*ce90*/  BRA `(.L_x_194) ;  /* 0xffffff9800587947 */ /* 0x000fea000383ffff */
.L_x_138:
        /* <DEDUP_REMOVED lines=8> */
.L_x_196:
[----:B------:R-:W-:Y:S05]  /*cf20*/  BSYNC B0 ;  /* 0x0000000000007941 */ /* 0x000fea0003800000 */
.L_x_195:
[----:B------:R-:W-:Y:S05]  /*cf30*/  BRA `(.L_x_197) ;  /* 0xffffff9800647947 */ /* 0x000fea000383ffff */
.L_x_139:
        /* <DEDUP_REMOVED lines=8> */
.L_x_199:
[----:B------:R-:W-:Y:S05]  /*cfc0*/  BSYNC B0 ;  /* 0x0000000000007941 */ /* 0x000fea0003800000 */
.L_x_198:
[----:B------:R-:W-:Y:S05]  /*cfd0*/  BRA `(.L_x_200) ;  /* 0xffffff9800447947 */ /* 0x000fea000383ffff */
.L_x_140:
        /* <DEDUP_REMOVED lines=8> */
.L_x_202:
[----:B------:R-:W-:Y:S05]  /*d060*/  BSYNC B0 ;  /* 0x0000000000007941 */ /* 0x000fea0003800000 */
.L_x_201:
[----:B------:R-:W-:Y:S05]  /*d070*/  BRA `(.L_x_203) ;  /* 0xffffff9800247947 */ /* 0x000fea000383ffff */
.L_x_141:
        /* <DEDUP_REMOVED lines=8> */
.L_x_205:
[----:B------:R-:W-:Y:S05]  /*d100*/  BSYNC B0 ;  /* 0x0000000000007941 */ /* 0x000fea0003800000 */
.L_x_204:
[----:B------:R-:W-:Y:S05]  /*d110*/  BRA `(.L_x_206) ;  /* 0xffffff9800047947 */ /* 0x000fea000383ffff */
.L_x_142:
        /* <DEDUP_REMOVED lines=8> */
.L_x_208:
[----:B------:R-:W-:Y:S05]  /*d1a0*/  BSYNC B0 ;  /* 0x0000000000007941 */ /* 0x000fea0003800000 */
.L_x_207:
        /* <DEDUP_REMOVED lines=10> */
.L_x_209:
[----:B------:R-:W-:Y:S02]  /*d250*/  MOV R198, R193 ;  /* 0x000000c100c67202 */ /* 0x000fe40000000f00 */
[----:B------:R-:W-:-:S07]  /*d260*/  MOV R195, R74 ;  /* 0x0000004a00c37202 */ /* 0x000fce0000000f00 */
[----:B------:R-:W-:Y:S05]  /*d270*/  WARPSYNC.COLLECTIVE R75, `(.L_x_210) ;  /* 0x000000004b087348 */ /* 0x000fea0003c00000 */
[----:B------:R0:W1:Y:S02]  /*d280*/  SHFL.UP P6, R74, R198, R200, R201 ;  /* 0x040000c8c64a7389 */ /* 0x00006400000c00c9 */
[----:B01----:R-:W-:Y:S05]  /*d290*/  ENDCOLLECTIVE ;  /* 0x000000000000791b */ /* 0x003fea0003800000 */
.L_x_210:
[----:B------:R-:W-:Y:S02]  /*d2a0*/  MOV R198, R194 ;  /* 0x000000c200c67202 */ /* 0x000fe40000000f00 */
[----:B------:R-:W-:-:S07]  /*d2b0*/  MOV R193, R74 ;  /* 0x0000004a00c17202 */ /* 0x000fce0000000f00 */
[----:B------:R-:W-:Y:S05]  /*d2c0*/  WARPSYNC.COLLECTIVE R75, `(.L_x_211) ;  /* 0x000000004b087348 */ /* 0x000fea0003c00000 */
[----:B------:R0:W1:Y:S02]  /*d2d0*/  SHFL.UP P6, R74, R198, R200, R201 ;  /* 0x040000c8c64a7389 */ /* 0x00006400000c00c9 */
[----:B01----:R-:W-:Y:S05]  /*d2e0*/  ENDCOLLECTIVE ;  /* 0x000000000000791b */ /* 0x003fea0003800000 */
.L_x_211:
[----:B------:R-:W-:Y:S02]  /*d2f0*/  MOV R194, R74 ;  /* 0x0000004a00c27202 */ /* 0x000fe40000000f00 */
[----:B------:R-:W-:-:S07]  /*d300*/  MOV R74, R64 ;  /* 0x00000040004a7202 */ /* 0x000fce0000000f00 */
[----:B------:R-:W-:Y:S05]  /*d310*/  WARPSYNC.COLLECTIVE R75, `(.L_x_212) ;  /* 0x000000004b087348 */ /* 0x000fea0003c00000 */
[----:B------:R0:W1:Y:S02]  /*d320*/  SHFL.IDX P2, R68, R74, R71, R70 ;  /* 0x000000474a447389 */ /* 0x0000640000040046 */
[----:B01----:R-:W-:Y:S05]  /*d330*/  ENDCOLLECTIVE ;  /* 0x000000000000791b */ /* 0x003fea0003800000 */
.L_x_212:
[----:B------:R-:W-:Y:S02]  /*d340*/  MOV R74, R65 ;  /* 0x00000041004a7202 */ /* 0x000fe40000000f00 */
[----:B------:R-:W-:-:S07]  /*d350*/  MOV R64, R68 ;  /* 0x0000004400407202 */ /* 0x000fce0000000f00 */
[----:B------:R-:W-:Y:S05]  /*d360*/  WARPSYNC.COLLECTIVE R75, `(.L_x_213) ;  /* 0x000000004b087348 */ /* 0x000fea0003c00000 */
[----:B------:R0:W1:Y:S02]  /*d370*/  SHFL.IDX P2, R68, R74, R71, R70 ;  /* 0x000000474a447389 */ /* 0x0000640000040046 */
[----:B01----:R-:W-:Y:S05]  /*d380*/  ENDCOLLECTIVE ;  /* 0x000000000000791b */ /* 0x003fea0003800000 */
.L_x_213:
[----:B------:R-:W-:Y:S02]  /*d390*/  MOV R74, R66 ;  /* 0x00000042004a7202 */ /* 0x000fe40000000f00 */
[----:B------:R-:W-:-:S07]  /*d3a0*/  MOV R196, R68 ;  /* 0x0000004400c47202 */ /* 0x000fce0000000f00 */
[----:B------:R-:W-:Y:S05]  /*d3b0*/  WARPSYNC.COLLECTIVE R75, `(.L_x_214) ;  /* 0x000000004b087348 */ /* 0x000fea0003c00000 */
[----:B------:R0:W1:Y:S02]  /*d3c0*/  SHFL.IDX P2, R68, R74, R71, R70 ;  /* 0x000000474a447389 */ /* 0x0000640000040046 */
[----:B01----:R-:W-:Y:S05]  /*d3d0*/  ENDCOLLECTIVE ;  /* 0x000000000000791b */ /* 0x003fea0003800000 */
.L_x_214:
[----:B------:R-:W-:Y:S02]  /*d3e0*/  MOV R74, R67 ;  /* 0x00000043004a7202 */ /* 0x000fe40000000f00 */
[----:B------:R-:W-:-:S07]  /*d3f0*/  MOV R66, R68 ;  /* 0x0000004400427202 */ /* 0x000fce0000000f00 */
[----:B------:R-:W-:Y:S05]  /*d400*/  WARPSYNC.COLLECTIVE R75, `(.L_x_215) ;  /* 0x000000004b087348 */ /* 0x000fea0003c00000 */
[----:B------:R0:W1:Y:S02]  /*d410*/  SHFL.IDX P2, R68, R74, R71, R70 ;  /* 0x000000474a447389 */ /* 0x0000640000040046 */
[----:B01----:R-:W-:Y:S05]  /*d420*/  ENDCOLLECTIVE ;  /* 0x000000000000791b */ /* 0x003fea0003800000 */
.L_x_215:
[----:B------:R-:W-:Y:S01]  /*d430*/  MOV R67, R68 ;  /* 0x0000004400437202 */ /* 0x000fe20000000f00 */
[----:B------:R-:W-:Y:S06]  /*d440*/  BRA `(.L_x_216) ;  /* 0xffffff9400607947 */ /* 0x000fec000383ffff */
.L_x_144:
[----:B------:R-:W-:Y:S01]  /*d450*/  MOV R236, R224 ;  /* 0x000000e000ec7202 */ /* 0x000fe20000000f00 */
[----:B------:R-:W-:Y:S01]  /*d460*/  HFMA2 R233, -RZ, RZ, 0, 5.9604644775390625e-08 ;  /* 0x00000001ffe97431 */ /* 0x000fe200000001ff */
[----:B------:R-:W-:Y:S02]  /*d470*/  MOV R238, 0x1f ;  /* 0x0000001f00ee7802 */ /* 0x000fe40000000f00 */
[----:B------:R-:W-:-:S07]  /*d480*/  MOV R75, 0xffffffff ;  /* 0xffffffff004b7802 */ /* 0x000fce0000000f00 */
[----:B0-----:R-:W-:Y:S05]  /*d490*/  WARPSYNC.COLLECTIVE R75, `(.L_x_217) ;  /* 0x000000004b087348 */ /* 0x001fea0003c00000 */
[----:B------:R1:W2:Y:S02]  /*d4a0*/  SHFL.DOWN P0, R232, R236, R233, R238 ;  /* 0x080000e9ece87389 */ /* 0x0002a400000000ee */
[----:B012---:R-:W-:Y:S05]  /*d4b0*/  ENDCOLLECTIVE ;  /* 0x000000000000791b */ /* 0x007fea0003800000 */
.L_x_217:
[----:B------:R-:W-:Y:S02]  /*d4c0*/  MOV R236, R73 ;  /* 0x0000004900ec7202 */ /* 0x000fe40000000f00 */
[----:B------:R-:W-:-:S07]  /*d4d0*/  MOV R68, R232 ;  /* 0x000000e800447202 */ /* 0x000fce0000000f00 */
[----:B------:R-:W-:Y:S05]  /*d4e0*/  WARPSYNC.COLLECTIVE R75, `(.L_x_218) ;  /* 0x000000004b087348 */ /* 0x000fea0003c00000 */
[----:B------:R0:W1:Y:S02]  /*d4f0*/  SHFL.DOWN P0, R232, R236, R233, R238 ;  /* 0x080000e9ece87389 */ /* 0x00006400000000ee */
[----:B01----:R-:W-:Y:S05]  /*d500*/  ENDCOLLECTIVE ;  /* 0x000000000000791b */ /* 0x003fea0003800000 */
.L_x_218:
[----:B------:R-:W-:Y:S02]  /*d510*/  MOV R236, R72 ;  /* 0x0000004800ec7202 */ /* 0x000fe40000000f00 */
[----:B------:R-:W-:-:S07]  /*d520*/  MOV R70, R232 ;  /* 0x000000e800467202 */ /* 0x000fce0000000f00 */
[----:B------:R-:W-:Y:S05]  /*d530*/  WARPSYNC.COLLECTIVE R75, `(.L_x_219) ;  /* 0x000000004b087348 */ /* 0x000fea0003c00000 */
[----:B------:R0:W1:Y:S02]  /*d540*/  SHFL.DOWN P0, R232, R236, R233, R238 ;  /* 0x080000e9ece87389 */ /* 0x00006400000000ee */
[----:B01----:R-:W-:Y:S05]  /*d550*/  ENDCOLLECTIVE ;  /* 0x000000000000791b */ /* 0x003fea0003800000 */
.L_x_219:
[----:B------:R-:W-:Y:S02]  /*d560*/  MOV R236, R69 ;  /* 0x0000004500ec7202 */ /* 0x000fe40000000f00 */
[----:B------:R-:W-:-:S07]  /*d570*/  MOV R71, R232 ;  /* 0x000000e800477202 */ /* 0x000fce0000000f00 */
[----:B------:R-:W-:Y:S05]  /*d580*/  WARPSYNC.COLLECTIVE R75, `(.L_x_220) ;  /* 0x000000004b087348 */ /* 0x000fea0003c00000 */
[----:B------:R0:W1:Y:S02]  /*d590*/  SHFL.DOWN P0, R232, R236, R233, R238 ;  /* 0x080000e9ece87389 */ /* 0x00006400000000ee */
[----:B01----:R-:W-:Y:S05]  /*d5a0*/  ENDCOLLECTIVE ;  /* 0x000000000000791b */ /* 0x003fea0003800000 */
.L_x_220:
[----:B------:R-:W-:Y:S01]  /*d5b0*/  MOV R225, R232 ;  /* 0x000000e800e17202 */ /* 0x000fe20000000f00 */
[----:B------:R-:W-:Y:S06]  /*d5c0*/  BRA `(.L_x_221) ;  /* 0xffffffa800747947 */ /* 0x000fec000383ffff */
.L_x_147:
        /* <DEDUP_REMOVED lines=8> */
.L_x_223:
[----:B------:R-:W-:Y:S05]  /*d650*/  BSYNC B0 ;  /* 0x0000000000007941 */ /* 0x000fea0003800000 */
.L_x_222:
        /* <DEDUP_REMOVED lines=8> */
.L_x_224:
[----:B------:R-:W-:Y:S02]  /*d6e0*/  MOV R236, R72 ;  /* 0x0000004800ec7202 */ /* 0x000fe40000000f00 */
[----:B------:R-:W-:-:S07]  /*d6f0*/  MOV R70, R232 ;  /* 0x000000e800467202 */ /* 0x000fce0000000f00 */
[----:B------:R-:W-:Y:S05]  /*d700*/  WARPSYNC.COLLECTIVE R75, `(.L_x_225) ;  /* 0x000000004b087348 */ /* 0x000fea0003c00000 */
[----:B------:R0:W1:Y:S02]  /*d710*/  SHFL.DOWN P0, R232, R236, R233, R238 ;  /* 0x080000e9ece87389 */ /* 0x00006400000000ee */
[----:B01----:R-:W-:Y:S05]  /*d720*/  ENDCOLLECTIVE ;  /* 0x000000000000791b */ /* 0x003fea0003800000 */
.L_x_225:
[----:B------:R-:W-:Y:S02]  /*d730*/  MOV R236, R69 ;  /* 0x0000004500ec7202 */ /* 0x000fe40000000f00 */
[----:B------:R-:W-:-:S07]  /*d740*/  MOV R71, R232 ;  /* 0x000000e800477202 */ /* 0x000fce0000000f00 */
[----:B------:R-:W-:Y:S05]  /*d750*/  WARPSYNC.COLLECTIVE R75, `(.L_x_226) ;  /* 0x000000004b087348 */ /* 0x000fea0003c00000 */
[----:B------:R0:W1:Y:S02]  /*d760*/  SHFL.DOWN P0, R232, R236, R233, R238 ;  /* 0x080000e9ece87389 */ /* 0x00006400000000ee */
[----:B01----:R-:W-:Y:S05]  /*d770*/  ENDCOLLECTIVE ;  /* 0x000000000000791b */ /* 0x003fea0003800000 */
.L_x_226:
[----:B------:R-:W-:Y:S01]  /*d780*/  MOV R225, R232 ;  /* 0x000000e800e17202 */ /* 0x000fe20000000f00 */
[----:B------:R-:W-:Y:S06]  /*d790*/  BRA `(.L_x_227) ;  /* 0xffffffa800507947 */ /* 0x000fec000383ffff */
.L_x_150:
        /* <DEDUP_REMOVED lines=8> */
.L_x_229:
[----:B------:R-:W-:Y:S05]  /*d820*/  BSYNC B0 ;  /* 0x0000000000007941 */ /* 0x000fea0003800000 */
.L_x_228:
        /* <DEDUP_REMOVED lines=8> */
.L_x_230:
[----:B------:R-:W-:Y:S02]  /*d8b0*/  MOV R236, R72 ;  /* 0x0000004800ec7202 */ /* 0x000fe40000000f00 */
[----:B------:R-:W-:-:S07]  /*d8c0*/  MOV R70, R232 ;  /* 0x000000e800467202 */ /* 0x000fce0000000f00 */
[----:B------:R-:W-:Y:S05]  /*d8d0*/  WARPSYNC.COLLECTIVE R75, `(.L_x_231) ;  /* 0x000000004b087348 */ /* 0x000fea0003c00000 */
[----:B------:R0:W1:Y:S02]  /*d8e0*/  SHFL.DOWN P0, R232, R236, R233, R238 ;  /* 0x080000e9ece87389 */ /* 0x00006400000000ee */
[----:B01----:R-:W-:Y:S05]  /*d8f0*/  ENDCOLLECTIVE ;  /* 0x000000000000791b */ /* 0x003fea0003800000 */
.L_x_231:
[----:B------:R-:W-:Y:S02]  /*d900*/  MOV R236, R69 ;  /* 0x0000004500ec7202 */ /* 0x000fe40000000f00 */
[----:B------:R-:W-:-:S07]  /*d910*/  MOV R71, R232 ;  /* 0x000000e800477202 */ /* 0x000fce0000000f00 */
[----:B------:R-:W-:Y:S05]  /*d920*/  WARPSYNC.COLLECTIVE R75, `(.L_x_232) ;  /* 0x000000004b087348 */ /* 0x000fea0003c00000 */
[----:B------:R0:W1:Y:S02]  /*d930*/  SHFL.DOWN P0, R232, R236, R233, R238 ;  /* 0x080000e9ece87389 */ /* 0x00006400000000ee */
[----:B01----:R-:W-:Y:S05]  /*d940*/  ENDCOLLECTIVE ;  /* 0x000000000000791b */ /* 0x003fea0003800000 */
.L_x_232:
[----:B------:R-:W-:Y:S01]  /*d950*/  MOV R225, R232 ;  /* 0x000000e800e17202 */ /* 0x000fe20000000f00 */
[----:B------:R-:W-:Y:S06]  /*d960*/  BRA `(.L_x_233) ;  /* 0xffffffa8002c7947 */ /* 0x000fec000383ffff */
.L_x_153:
        /* <DEDUP_REMOVED lines=8> */
.L_x_235:
[----:B------:R-:W-:Y:S05]  /*d9f0*/  BSYNC B0 ;  /* 0x0000000000007941 */ /* 0x000fea0003800000 */
.L_x_234:
        /* <DEDUP_REMOVED lines=8> */
.L_x_236:
[----:B------:R-:W-:Y:S02]  /*da80*/  MOV R236, R72 ;  /* 0x0000004800ec7202 */ /* 0x000fe40000000f00 */
[----:B------:R-:W-:-:S07]  /*da90*/  MOV R70, R232 ;  /* 0x000000e800467202 */ /* 0x000fce0000000f00 */
[----:B------:R-:W-:Y:S05]  /*daa0*/  WARPSYNC.COLLECTIVE R75, `(.L_x_237) ;  /* 0x000000004b087348 */ /* 0x000fea0003c00000 */
[----:B------:R0:W1:Y:S02]  /*dab0*/  SHFL.DOWN P0, R232, R236, R233, R238 ;  /* 0x080000e9ece87389 */ /* 0x00006400000000ee */
[----:B01----:R-:W-:Y:S05]  /*dac0*/  ENDCOLLECTIVE ;  /* 0x000000000000791b */ /* 0x003fea0003800000 */
.L_x_237:
[----:B------:R-:W-:Y:S02]  /*dad0*/  MOV R236, R69 ;  /* 0x0000004500ec7202 */ /* 0x000fe40000000f00 */
[----:B------:R-:W-:-:S07]  /*dae0*/  MOV R71, R232 ;  /* 0x000000e800477202 */ /* 0x000fce0000000f00 */
[----:B------:R-:W-:Y:S05]  /*daf0*/  WARPSYNC.COLLECTIVE R75, `(.L_x_238) ;  /* 0x000000004b087348 */ /* 0x000fea0003c00000 */
[----:B------:R0:W1:Y:S02]  /*db00*/  SHFL.DOWN P0, R232, R236, R233, R238 ;  /* 0x080000e9ece87389 */ /* 0x00006400000000ee */
[----:B01----:R-:W-:Y:S05]  /*db10*/  ENDCOLLECTIVE ;  /* 0x000000000000791b */ /* 0x003fea0003800000 */
.L_x_238:
[----:B------:R-:W-:Y:S01]  /*db20*/  MOV R225, R232 ;  /* 0x000000e800e17202 */ /* 0x000fe20000000f00 */
[----:B------:R-:W-:Y:S06]  /*db30*/  BRA `(.L_x_239) ;  /* 0xffffffa800087947 */ /* 0x000fec000383ffff */
.L_x_156:
        /* <DEDUP_REMOVED lines=8> */
.L_x_241:
[----:B------:R-:W-:Y:S05]  /*dbc0*/  BSYNC B0 ;  /* 0x0000000000007941 */ /* 0x000fea0003800000 */
.L_x_240:
        /* <DEDUP_REMOVED lines=8> */
.L_x_242:
[----:B------:R-:W-:Y:S02]  /*dc50*/  MOV R236, R72 ;  /* 0x0000004800ec7202 */ /* 0x000fe40000000f00 */
[----:B------:R-:W-:-:S07]  /*dc60*/  MOV R70, R232 ;  /* 0x000000e800467202 */ /* 0x000fce0000000f00 */
[----:B------:R-:W-:Y:S05]  /*dc70*/  WARPSYNC.COLLECTIVE R75, `(.L_x_243) ;  /* 0x000000004b087348 */ /* 0x000fea0003c00000 */
[----:B------:R0:W1:Y:S02]  /*dc80*/  SHFL.DOWN P0, R232, R236, R233, R238 ;  /* 0x080000e9ece87389 */ /* 0x00006400000000ee */
[----:B01----:R-:W-:Y:S05]  /*dc90*/  ENDCOLLECTIVE ;  /* 0x000000000000791b */ /* 0x003fea0003800000 */
.L_x_243:
[----:B------:R-:W-:Y:S02]  /*dca0*/  MOV R236, R69 ;  /* 0x0000004500ec7202 */ /* 0x000fe40000000f00 */
[----:B------:R-:W-:-:S07]  /*dcb0*/  MOV R71, R232 ;  /* 0x000000e800477202 */ /* 0x000fce0000000f00 */
[----:B------:R-:W-:Y:S05]  /*dcc0*/  WARPSYNC.COLLECTIVE R75, `(.L_x_244) ;  /* 0x000000004b087348 */ /* 0x000fea0003c00000 */
[----:B------:R0:W1:Y:S02]  /*dcd0*/  SHFL.DOWN P0, R232, R236, R233, R238 ;  /* 0x080000e9ece87389 */ /* 0x00006400000000ee */
[----:B01----:R-:W-:Y:S05]  /*dce0*/  ENDCOLLECTIVE ;  /* 0x000000000000791b */ /* 0x003fea0003800000 */
.L_x_244:
[----:B------:R-:W-:Y:S01]  /*dcf0*/  MOV R74, R232 ;  /* 0x000000e8004a7202 */ /* 0x000fe20000000f00 */
[----:B------:R-:W-:Y:S06]  /*dd00*/  BRA `(.L_x_245) ;  /* 0xffffffa400e47947 */ /* 0x000fec000383ffff */
.L_x_159:
        /* <DEDUP_REMOVED lines=8> */
.L_x_247:
[----:B------:R-:W-:Y:S05]  /*dd90*/  BSYNC B0 ;  /* 0x0000000000007941 */ /* 0x000fea0003800000 */
.L_x_246:
        /* <DEDUP_REMOVED lines=9> */
.L_x_248:
[----:B------:R-:W-:Y:S02]  /*de30*/  MOV R238, 0x1f ;  /* 0x0000001f00ee7802 */ /* 0x000fe40000000f00 */
[----:B------:R-:W-:Y:S02]  /*de40*/  MOV R74, R72 ;  /* 0x00000048004a7202 */ /* 0x000fe40000000f00 */
[----:B------:R-:W-:-:S07]  /*de50*/  MOV R225, R68 ;  /* 0x0000004400e17202 */ /* 0x000fce0000000f00 */
[----:B------:R-:W-:Y:S05]  /*de60*/  WARPSYNC.COLLECTIVE R75, `(.L_x_249) ;  /* 0x000000004b087348 */ /* 0x000fea0003c00000 */
[----:B------:R0:W1:Y:S02]  /*de70*/  SHFL.IDX P2, R68, R74, R71, R70 ;  /* 0x000000474a447389 */ /* 0x0000640000040046 */
[----:B01----:R-:W-:Y:S05]  /*de80*/  ENDCOLLECTIVE ;  /* 0x000000000000791b */ /* 0x003fea0003800000 */
.L_x_249:
        /* <DEDUP_REMOVED lines=13> */
.L_x_250:
[----:B------:R-:W-:Y:S02]  /*df60*/  MOV R74, R56 ;  /* 0x00000038004a7202 */ /* 0x000fe40000000f00 */
[----:B------:R-:W-:-:S05]  /*df70*/  MOV R233, R68 ;  /* 0x0000004400e97202 */ /* 0x000fca0000000f00 */
[----:B------:R-:W-:Y:S01]  /*df80*/  FADD.FTZ R228, R233, R228 ;  /* 0x000000e4e9e47221 */ /* 0x000fe20000010000 */
[----:B------:R-:W-:-:S07]  /*df90*/  HFMA2 R233, -RZ, RZ, 0, 5.9604644775390625e-08 ;  /* 0x00000001ffe97431 */ /* 0x000fce00000001ff */
[----:B------:R-:W-:Y:S05]  /*dfa0*/  WARPSYNC.COLLECTIVE R75, `(.L_x_251) ;  /* 0x000000004b087348 */ /* 0x000fea0003c00000 */
[----:B------:R0:W1:Y:S02]  /*dfb0*/  SHFL.DOWN P0, R232, R236, R233, R238 ;  /* 0x080000e9ece87389 */ /* 0x00006400000000ee */
[----:B01----:R-:W-:Y:S05]  /*dfc0*/  ENDCOLLECTIVE ;  /* 0x000000000000791b */ /* 0x003fea0003800000 */
.L_x_251:
[----:B------:R-:W-:Y:S02]  /*dfd0*/  MOV R236, R73 ;  /* 0x0000004900ec7202 */ /* 0x000fe40000000f00 */
[----:B------:R-:W-:-:S07]  /*dfe0*/  MOV R229, R232 ;  /* 0x000000e800e57202 */ /* 0x000fce0000000f00 */
[----:B------:R-:W-:Y:S05]  /*dff0*/  WARPSYNC.COLLECTIVE R75, `(.L_x_252) ;  /* 0x000000004b087348 */ /* 0x000fea0003c00000 */
[----:B------:R0:W1:Y:S02]  /*e000*/  SHFL.DOWN P0, R232, R236, R233, R238 ;  /* 0x080000e9ece87389 */ /* 0x00006400000000ee */
[----:B01----:R-:W-:Y:S05]  /*e010*/  ENDCOLLECTIVE ;  /* 0x000000000000791b */ /* 0x003fea0003800000 */
.L_x_252:
[----:B------:R-:W-:Y:S02]  /*e020*/  MOV R236, R72 ;  /* 0x0000004800ec7202 */ /* 0x000fe40000000f00 */
[----:B------:R-:W-:-:S07]  /*e030*/  MOV R230, R232 ;  /* 0x000000e800e67202 */ /* 0x000fce0000000f00 */
[----:B------:R-:W-:Y:S05]  /*e040*/  WARPSYNC.COLLECTIVE R75, `(.L_x_253) ;  /* 0x000000004b087348 */ /* 0x000fea0003c00000 */
[----:B------:R0:W1:Y:S02]  /*e050*/  SHFL.DOWN P0, R232, R236, R233, R238 ;  /* 0x080000e9ece87389 */ /* 0x00006400000000ee */
[----:B01----:R-:W-:Y:S05]  /*e060*/  ENDCOLLECTIVE ;  /* 0x000000000000791b */ /* 0x003fea0003800000 */
.L_x_253:
[----:B------:R-:W-:Y:S02]  /*e070*/  MOV R236, R69 ;  /* 0x0000004500ec7202 */ /* 0x000fe40000000f00 */
[----:B------:R-:W-:-:S07]  /*e080*/  MOV R231, R232 ;  /* 0x000000e800e77202 */ /* 0x000fce0000000f00 */
[----:B------:R-:W-:Y:S05]  /*e090*/  WARPSYNC.COLLECTIVE R75, `(.L_x_254) ;  /* 0x000000004b087348 */ /* 0x000fea0003c00000 */
[----:B------:R0:W1:Y:S02]  /*e0a0*/  SHFL.DOWN P0, R232, R236, R233, R238 ;  /* 0x080000e9ece87389 */ /* 0x00006400000000ee */
[----:B01----:R-:W-:Y:S05]  /*e0b0*/  ENDCOLLECTIVE ;  /* 0x000000000000791b */ /* 0x003fea0003800000 */
.L_x_254:
[----:B------:R-:W-:Y:S05]  /*e0c0*/  WARPSYNC.COLLECTIVE R75, `(.L_x_255) ;  /* 0x000000004b087348 */ /* 0x000fea0003c00000 */
[----:B------:R0:W1:Y:S02]  /*e0d0*/  SHFL.IDX P2, R68, R74, R71, R70 ;  /* 0x000000474a447389 */ /* 0x0000640000040046 */
[----:B01----:R-:W-:Y:S05]  /*e0e0*/  ENDCOLLECTIVE ;  /* 0x000000000000791b */ /* 0x003fea0003800000 */
.L_x_255:
[----:B------:R-:W-:Y:S02]  /*e0f0*/  MOV R74, R57 ;  /* 0x00000039004a7202 */ /* 0x000fe40000000f00 */
[----:B------:R-:W-:-:S07]  /*e100*/  MOV R234, R68 ;  /* 0x0000004400ea7202 */ /* 0x000fce0000000f00 */
[----:B------:R-:W-:Y:S05]  /*e110*/  WARPSYNC.COLLECTIVE R75, `(.L_x_256) ;  /* 0x000000004b087348 */ /* 0x000fea0003c00000 */
[----:B------:R0:W1:Y:S02]  /*e120*/  SHFL.IDX P2, R68, R74, R71, R70 ;  /* 0x000000474a447389 */ /* 0x0000640000040046 */
[----:B01----:R-:W-:Y:S05]  /*e130*/  ENDCOLLECTIVE ;  /* 0x000000000000791b */ /* 0x003fea0003800000 */
.L_x_256:
[----:B------:R-:W-:Y:S02]  /*e140*/  MOV R74, R58 ;  /* 0x0000003a004a7202 */ /* 0x000fe40000000f00 */
[----:B------:R-:W-:-:S07]  /*e150*/  MOV R235, R68 ;  /* 0x0000004400eb7202 */ /* 0x000fce0000000f00 */
[----:B------:R-:W-:Y:S05]  /*e160*/  WARPSYNC.COLLECTIVE R75, `(.L_x_257) ;  /* 0x000000004b087348 */ /* 0x000fea0003c00000 */
[----:B------:R0:W1:Y:S02]  /*e170*/  SHFL.IDX P2, R68, R74, R71, R70 ;  /* 0x000000474a447389 */ /* 0x0000640000040046 */
[----:B01----:R-:W-:Y:S05]  /*e180*/  ENDCOLLECTIVE ;  /* 0x000000000000791b */ /* 0x003fea0003800000 */
.L_x_257:
[----:B------:R-:W-:Y:S02]  /*e190*/  MOV R69, R235 ;  /* 0x000000eb00457202 */ /* 0x000fe40000000f00 */
[----:B------:R-:W-:Y:S02]  /*e1a0*/  MOV R74, R59 ;  /* 0x0000003b004a7202 */ /* 0x000fe40000000f00 */
[----:B------:R-:W-:-:S07]  /*e1b0*/  MOV R236, R68 ;  /* 0x0000004400ec7202 */ /* 0x000fce0000000f00 */
[----:B------:R-:W-:Y:S05]  /*e1c0*/  WARPSYNC.COLLECTIVE R75, `(.L_x_258) ;  /* 0x000000004b087348 */ /* 0x000fea0003c00000 */
[----:B------:R0:W1:Y:S02]  /*e1d0*/  SHFL.IDX P2, R68, R74, R71, R70 ;  /* 0x000000474a447389 */ /* 0x0000640000040046 */
[----:B01----:R-:W-:Y:S05]  /*e1e0*/  ENDCOLLECTIVE ;  /* 0x000000000000791b */ /* 0x003fea0003800000 */
.L_x_258:
[----:B------:R-:W-:Y:S02]  /*e1f0*/  MOV R237, R68 ;  /* 0x0000004400ed7202 */ /* 0x000fe40000000f00 */
[----:B------:R-:W-:Y:S01]  /*e200*/  MOV R68, R234 ;  /* 0x000000ea00447202 */ /* 0x000fe20000000f00 */
[----:B------:R-:W-:Y:S06]  /*e210*/  BRA `(.L_x_259) ;  /* 0xffffffa400407947 */ /* 0x000fec000383ffff */
.L_x_260:
        /* <DEDUP_REMOVED lines=14> */
.L_x_18664:


//--------------------- .text._Z25selective_scan_bwd_kernelI32Selective_Scan_bwd_kernel_traitsILi128ELi16ELb0ELb0ELb0ELb1ELb0EN3c104HalfENS1_7complexIfEEEEv12SSMParamsBwd --------------------------
	.section	.text._Z25selective_scan_bwd_kernelI32Selective_Scan_bwd_kernel_traitsILi128ELi16ELb0ELb0ELb0ELb1ELb0EN3c104HalfENS1_7complexIfEEEEv12SSMParamsBwd,"ax",@progbits
	.align	128
        .global         _Z25selective_scan_bwd_kernelI32Selective_Scan_bwd_kernel_traitsILi128ELi16ELb0ELb0ELb0ELb1ELb0EN3c104HalfENS1_7complexIfEEEEv12SSMParamsBwd
        .type           _Z25selective_scan_bwd_kernelI32Selective_Scan_bwd_kernel_traitsILi128ELi16ELb0ELb0ELb0ELb1ELb0EN3c104HalfENS1_7complexIfEEEEv12SSMParamsBwd,@function
        .size           _Z25selective_scan_bwd_kernelI32Selective_Scan_bwd_kernel_traitsILi128ELi16ELb0ELb0ELb0ELb1ELb0EN3c104HalfENS1_7complexIfEEEEv12SSMParamsBwd,(.L_x_18665 - _Z25selective_scan_bwd_kernelI32Selective_Scan_bwd_kernel_traitsILi128ELi16ELb0ELb0ELb0ELb1ELb0EN3c104HalfENS1_7complexIfEEEEv12SSMParamsBwd)
        .other          _Z25selective_scan_bwd_kernelI32Selective_Scan_bwd_kernel_traitsILi128ELi16ELb0ELb0ELb0ELb1ELb0EN3c104HalfENS1_7complexIfEEEEv12SSMParamsBwd,@"STO_CUDA_ENTRY STV_DEFAULT"
_Z25selective_scan_bwd_kernelI32Selective_Scan_bwd_kernel_traitsILi128ELi16ELb0ELb0ELb0ELb1ELb0EN3c104HalfENS1_7complexIfEEEEv12SSMParamsBwd:
.text._Z25selective_scan_bwd_kernelI32Selective_Scan_bwd_kernel_traitsILi128ELi16ELb0ELb0ELb0ELb1ELb0EN3c104HalfENS1_7complexIfEEEEv12SSMParamsBwd:
        /* <DEDUP_REMOVED lines=82> */
[----:B------:R-:W-:-:S04]  /*0520*/  LOP3.LUT R0, R172, 0x1f, RZ, 0xc0, !PT ;  /* 0x0000001fac007812 */ /* 0x000fc800078ec0ff */
[----:B-1----:R-:W-:-:S07]  /*0530*/  LOP3.LUT R2, R0, 0x3e00, R3, 0xf8, !PT ;  /* 0x00003e0000027812 */ /* 0x002fce00078ef803 */
.L_x_329:
[----:B------:R-:W0:Y:S01]  /*0540*/  LDCU UR16, c[0x0][0x388] ;  /* 0x00007100ff1077ac */ /* 0x000e220008000800 */
[----:B------:R-:W-:Y:S02]  /*0550*/  SHF.L.U32 R3, R172, 0x4, RZ ;  /* 0x00000004ac037819 */ /* 0x000fe400000006ff */
[----:B------:R-:W-:Y:S01]  /*0560*/  MOV R4, UR14 ;  /* 0x0000000e00047c02 */ /* 0x000fe20008000f00 */
[----:B------:R-:W-:Y:S01]  /*0570*/  ULEA UR8, UR15, 0xfffff800, 0xb ;  /* 0xfffff8000f087891 */ /* 0x000fe2000f8e58ff */
[----:B------:R-:W-:Y:S02]  /*0580*/  LOP3.LUT R35, R3, 0x3e00, RZ, 0xc0, !PT ;  /* 0x00003e0003237812 */ /* 0x000fe400078ec0ff */
[----:B------:R-:W-:Y:S02]  /*0590*/  MOV R5, UR13 ;  /* 0x0000000d00057c02 */ /* 0x000fe40008000f00 */
[C---:B------:R-:W-:Y:S02]  /*05a0*/  LOP3.LUT R31, R35.reuse, R0, RZ, 0xfc, !PT ;  /* 0x00000000231f7212 */ /* 0x040fe400078efcff */
[----:B------:R-:W-:Y:S01]  /*05b0*/  LOP3.LUT R26, R35, 0x20, R0, 0xfe, !PT ;  /* 0x00000020231a7812 */ /* 0x000fe200078efe00 */
[----:B------:R-:W-:Y:S01]  /*05c0*/  IMAD.WIDE.U32 R6, R2, 0x2, R4 ;  /* 0x0000000202067825 */ /* 0x000fe200078e0004 */
[----:B------:R-:W-:-:S02]  /*05d0*/  LOP3.LUT R3, R31, 0x40, RZ, 0xfc, !PT ;  /* 0x000000401f037812 */ /* 0x000fc400078efcff */
[C---:B------:R-:W-:Y:S02]  /*05e0*/  LOP3.LUT R4, R31.reuse, 0x60, RZ, 0xfc, !PT ;  /* 0x000000601f047812 */ /* 0x040fe400078efcff */
[C---:B------:R-:W-:Y:S01]  /*05f0*/  LOP3.LUT R5, R31.reuse, 0x80, RZ, 0xfc, !PT ;  /* 0x000000801f057812 */ /* 0x040fe200078efcff */
[----:B0-----:R-:W-:Y:S01]  /*0600*/  UIADD3 UR8, UPT, UPT, -UR8, UR16, URZ ;  /* 0x0000001008087290 */ /* 0x001fe2000fffe1ff */
[----:B------:R-:W-:Y:S02]  /*0610*/  LOP3.LUT R14, R31, 0xe0, RZ, 0xfc, !PT ;  /* 0x000000e01f0e7812 */ /* 0x000fe400078efcff */
[----:B------:R-:W-:Y:S02]  /*0620*/  PRMT R16, RZ, 0x7610, R16 ;  /* 0x00007610ff107816 */ /* 0x000fe40000000010 */
[----:B------:R-:W-:Y:S02]  /*0630*/  PRMT R9, RZ, 0x7610, R9 ;  /* 0x00007610ff097816 */ /* 0x000fe40000000009 */
[----:B------:R-:W-:-:S02]  /*0640*/  ISETP.GE.AND P1, PT, R2, UR8, PT ;  /* 0x0000000802007c0c */ /* 0x000fc4000bf26270 */
[----:B------:R-:W-:Y:S02]  /*0650*/  ISETP.GE.AND P0, PT, R26, UR8, PT ;  /* 0x000000081a007c0c */ /* 0x000fe4000bf06270 */
[----:B------:R-:W-:Y:S02]  /*0660*/  SHF.L.U32 R2, R31, 0x1, RZ ;  /* 0x000000011f027819 */ /* 0x000fe400000006ff */
[----:B------:R-:W-:Y:S02]  /*0670*/  P2R R50, PR, RZ, 0x2 ;  /* 0x00000002ff327803 */ /* 0x000fe40000000000 */
[----:B------:R-:W-:Y:S02]  /*0680*/  ISETP.GE.AND P6, PT, R3, UR8, PT ;  /* 0x0000000803007c0c */ /* 0x000fe4000bfc6270 */
[----:B------:R-:W-:Y:S02]  /*0690*/  ISETP.GE.AND P5, PT, R4, UR8, PT ;  /* 0x0000000804007c0c */ /* 0x000fe4000bfa6270 */
[----:B------:R-:W-:-:S02]  /*06a0*/  P2R R52, PR, RZ, 0x1 ;  /* 0x00000001ff347803 */ /* 0x000fc40000000000 */
[C---:B------:R-:W-:Y:S02]  /*06b0*/  IADD3 R4, P1, PT, R2.reuse, UR12, RZ ;  /* 0x0000000c02047c10 */ /* 0x040fe4000ff3e0ff */
[----:B------:R-:W-:Y:S02]  /*06c0*/  LOP3.LUT R3, R31, 0xa0, RZ, 0xfc, !PT ;  /* 0x000000a01f037812 */ /* 0x000fe400078efcff */
[----:B------:R-:W-:Y:S02]  /*06d0*/  IADD3 R2, P0, PT, R2, UR10, RZ ;  /* 0x0000000a02027c10 */ /* 0x000fe4000ff1e0ff */
[----:B------:R-:W-:Y:S02]  /*06e0*/  ISETP.GE.AND P3, PT, R3, UR8, PT ;  /* 0x0000000803007c0c */ /* 0x000fe4000bf66270 */
[----:B------:R-:W-:Y:S02]  /*06f0*/  ISETP.GE.AND P4, PT, R5, UR8, PT ;  /* 0x0000000805007c0c */ /* 0x000fe4000bf86270 */
[----:B------:R-:W-:-:S02]  /*0700*/  IADD3.X R3, PT, PT, RZ, UR9, RZ, P0, !PT ;  /* 0x00000009ff037c10 */ /* 0x000fc400087fe4ff */
[----:B------:R-:W-:Y:S02]  /*0710*/  IADD3.X R5, PT, PT, RZ, UR11, RZ, P1, !PT ;  /* 0x0000000bff057c10 */ /* 0x000fe40008ffe4ff */
[----:B------:R-:W-:Y:S01]  /*0720*/  ISETP.GE.AND P0, PT, R14, UR8, PT ;  /* 0x000000080e007c0c */ /* 0x000fe2000bf06270 */
[----:B------:R-:W-:Y:S01]  /*0730*/  BAR.SYNC.DEFER_BLOCKING 0x0 ;  /* 0x0000000000007b1d */ /* 0x000fe20000010000 */
[----:B------:R-:W-:Y:S02]  /*0740*/  ISETP.NE.AND P1, PT, R50, RZ, PT ;  /* 0x000000ff3200720c */ /* 0x000fe40003f25270 */
[C---:B------:R-:W-:Y:S02]  /*0750*/  LOP3.LUT R17, R31.reuse, 0x100, RZ, 0xfc, !PT ;  /* 0x000001001f117812 */ /* 0x040fe400078efcff */
[----:B------:R-:W-:Y:S02]  /*0760*/  LOP3.LUT R8, R31, 0xc0, RZ, 0xfc, !PT ;  /* 0x000000c01f087812 */ /* 0x000fe400078efcff */
[----:B------:R-:W-:-:S02]  /*0770*/  P2R R58, PR, RZ, 0x1 ;  /* 0x00000001ff3a7803 */ /* 0x000fc40000000000 */
[----:B------:R-:W-:Y:S02]  /*0780*/  ISETP.GE.AND P2, PT, R8, UR8, PT ;  /* 0x0000000808007c0c */ /* 0x000fe4000bf46270 */
[----:B------:R-:W-:Y:S02]  /*0790*/  PRMT R19, RZ, 0x7610, R19 ;  /* 0x00007610ff137816 */ /* 0x000fe40000000013 */
[----:B------:R-:W-:Y:S02]  /*07a0*/  PRMT R8, RZ, 0x7610, R8 ;  /* 0x00007610ff087816 */ /* 0x000fe40000000008 */
[----:B------:R-:W-:Y:S02]  /*07b0*/  PRMT R15, RZ, 0x7610, R15 ;  /* 0x00007610ff0f7816 */ /* 0x000fe4000000000f */
[----:B------:R-:W-:Y:S02]  /*07c0*/  PRMT R12, RZ, 0x7610, R12 ;  /* 0x00007610ff0c7816 */ /* 0x000fe4000000000c */
[----:B------:R-:W-:-:S02]  /*07d0*/  LOP3.LUT R18, R31, 0x120, RZ, 0xfc, !PT ;  /* 0x000001201f127812 */ /* 0x000fc400078efcff */
[----:B------:R-:W-:Y:S02]  /*07e0*/  PRMT R13, RZ, 0x7610, R13 ;  /* 0x00007610ff0d7816 */ /* 0x000fe4000000000d */
[----:B------:R-:W-:Y:S01]  /*07f0*/  LOP3.LUT R21, R31, 0x140, RZ, 0xfc, !PT ;  /* 0x000001401f157812 */ /* 0x000fe200078efcff */
[----:B------:R-:W2:Y:S01]  /*0800*/  @!P0 LDG.E.U16 R16, desc[UR30][R6.64+0x1c0] ;  /* 0x0001c01e06108981 */ /* 0x000ea2000c1e1500 */
[----:B------:R-:W-:Y:S02]  /*0810*/  ISETP.GE.AND P0, PT, R17, UR8, PT ;  /* 0x0000000811007c0c */ /* 0x000fe4000bf06270 */
[----:B------:R-:W-:Y:S01]  /*0820*/  PRMT R10, RZ, 0x7610, R10 ;  /* 0x00007610ff0a7816 */ /* 0x000fe2000000000a */
[----:B------:R-:W3:Y:S01]  /*0830*/  @!P1 LDG.E.U16 R9, desc[UR30][R6.64] ;  /* 0x0000001e06099981 */ /* 0x000ee2000c1e1500 */
[----:B------:R-:W-:Y:S02]  /*0840*/  ISETP.GE.AND P1, PT, R26, UR8, PT ;  /* 0x000000081a007c0c */ /* 0x000fe4000bf26270 */
[----:B------:R-:W-:Y:S01]  /*0850*/  LOP3.LUT R22, R31, 0x160, RZ, 0xfc, !PT ;  /* 0x000001601f167812 */ /* 0x000fe200078efcff */
[----:B------:R-:W4:Y:S01]  /*0860*/  @!P2 LDG.E.U16 R15, desc[UR30][R6.64+0x180] ;  /* 0x0001801e060fa981 */ /* 0x000f22000c1e1500 */
[----:B------:R-:W-:-:S02]  /*0870*/  PRMT R11, RZ, 0x7610, R11 ;  /* 0x00007610ff0b7816 */ /* 0x000fc4000000000b */
[C---:B------:R-:W-:Y:S01]  /*0880*/  LOP3.LUT R25, R31.reuse, 0x180, RZ, 0xfc, !PT ;  /* 0x000001801f197812 */ /* 0x040fe200078efcff */
[----:B------:R-:W5:Y:S01]  /*0890*/  @!P3 LDG.E.U16 R12, desc[UR30][R6.64+0x140] ;  /* 0x0001401e060cb981 */ /* 0x000f62000c1e1500 */
[----:B------:R-:W-:Y:S02]  /*08a0*/  P2R R59, PR, RZ, 0x1 ;  /* 0x00000001ff3b7803 */ /* 0x000fe40000000000 */
[C---:B------:R-:W-:Y:S01]  /*08b0*/  LOP3.LUT R26, R31.reuse, 0x1a0, RZ, 0xfc, !PT ;  /* 0x000001a01f1a7812 */ /* 0x040fe200078efcff */
[----:B------:R-:W2:Y:S01]  /*08c0*/  @!P0 LDG.E.U16 R19, desc[UR30][R6.64+0x200] ;  /* 0x0002001e06138981 */ /* 0x000ea2000c1e1500 */
[----:B------:R-:W-:Y:S02]  /*08d0*/  ISETP.GE.AND P0, PT, R18, UR8, PT ;  /* 0x0000000812007c0c */ /* 0x000fe4000bf06270 */
[----:B------:R-:W-:Y:S01]  /*08e0*/  P2R R57, PR, RZ, 0x4 ;  /* 0x00000004ff397803 */ /* 0x000fe20000000000 */
[----:B------:R-:W4:Y:S01]  /*08f0*/  @!P1 LDG.E.U16 R8, desc[UR30][R6.64+0x40] ;  /* 0x0000401e06089981 */ /* 0x000f22000c1e1500 */
[----:B------:R-:W-:-:S02]  /*0900*/  LOP3.LUT R29, R31, 0x1c0, RZ, 0xfc, !PT ;  /* 0x000001c01f1d7812 */ /* 0x000fc400078efcff */
[----:B------:R-:W-:Y:S01]  /*0910*/  ISETP.GE.AND P1, PT, R21, UR8, PT ;  /* 0x0000000815007c0c */ /* 0x000fe2000bf26270 */
[----:B------:R-:W5:Y:S01]  /*0920*/  @!P4 LDG.E.U16 R13, desc[UR30][R6.64+0x100] ;  /* 0x0001001e060dc981 */ /* 0x000f62000c1e1500 */
[----:B------:R-:W-:Y:S02]  /*0930*/  P2R R56, PR, RZ, 0x8 ;  /* 0x00000008ff387803 */ /* 0x000fe40000000000 */
[----:B------:R-:W-:Y:S01]  /*0940*/  LOP3.LUT R31, R31, 0x1e0, RZ, 0xfc, !PT ;  /* 0x000001e01f1f7812 */ /* 0x000fe200078efcff */
[----:B------:R-:W2:Y:S01]  /*0950*/  @!P5 LDG.E.U16 R10, desc[UR30][R6.64+0xc0] ;  /* 0x0000c01e060ad981 */ /* 0x000ea2000c1e1500 */
[----:B------:R-:W-:Y:S02]  /*0960*/  ISETP.GE.AND P2, PT, R22, UR8, PT ;  /* 0x0000000816007c0c */ /* 0x000fe4000bf46270 */
[----:B------:R-:W-:Y:S01]  /*0970*/  P2R R55, PR, RZ, 0x10 ;  /* 0x00000010ff377803 */ /* 0x000fe20000000000 */
[----:B------:R-:W5:Y:S01]  /*0980*/  @!P6 LDG.E.U16 R11, desc[UR30][R6.64+0x80] ;  /* 0x0000801e060be981 */ /* 0x000f62000c1e1500 */
[----:B------:R-:W-:-:S02]  /*0990*/  ISETP.GE.AND P3, PT, R25, UR8, PT ;  /* 0x0000000819007c0c */ /* 0x000fc4000bf66270 */
[----:B------:R-:W-:Y:S02]  /*09a0*/  P2R R54, PR, RZ, 0x20 ;  /* 0x00000020ff367803 */ /* 0x000fe40000000000 */
[----:B------:R-:W-:Y:S02]  /*09b0*/  ISETP.GE.AND P4, PT, R26, UR8, PT ;  /* 0x000000081a007c0c */ /* 0x000fe4000bf86270 */
[----:B------:R-:W-:Y:S02]  /*09c0*/  P2R R53, PR, RZ, 0x40 ;  /* 0x00000040ff357803 */ /* 0x000fe40000000000 */
[----:B------:R-:W-:Y:S02]  /*09d0*/  ISETP.GE.AND P5, PT, R29, UR8, PT ;  /* 0x000000081d007c0c */ /* 0x000fe4000bfa6270 */
[----:B------:R-:W-:Y:S02]  /*09e0*/  ISETP.GE.AND P6, PT, R31, UR8, PT ;  /* 0x000000081f007c0c */ /* 0x000fe4000bfc6270 */
[----:B------:R-:W-:-:S02]  /*09f0*/  PRMT R20, RZ, 0x7610, R20 ;  /* 0x00007610ff147816 */ /* 0x000fc40000000014 */
[----:B------:R-:W-:Y:S02]  /*0a00*/  PRMT R23, RZ, 0x7610, R23 ;  /* 0x00007610ff177816 */ /* 0x000fe40000000017 */
[----:B------:R-:W-:Y:S02]  /*0a10*/  PRMT R24, RZ, 0x7610, R24 ;  /* 0x00007610ff187816 */ /* 0x000fe40000000018 */
[----:B------:R-:W-:Y:S01]  /*0a20*/  PRMT R27, RZ, 0x7610, R27 ;  /* 0x00007610ff1b7816 */ /* 0x000fe2000000001b */
[----:B------:R-:W2:Y:S01]  /*0a30*/  @!P0 LDG.E.U16 R20, desc[UR30][R6.64+0x240] ;  /* 0x0002401e06148981 */ /* 0x000ea2000c1e1500 */
[----:B------:R-:W-:Y:S02]  /*0a40*/  PRMT R28, RZ, 0x7610, R28 ;  /* 0x00007610ff1c7816 */ /* 0x000fe4000000001c */
[----:B------:R-:W-:Y:S01]  /*0a50*/  PRMT R30, RZ, 0x7610, R30 ;  /* 0x00007610ff1e7816 */ /* 0x000fe2000000001e */
[----:B------:R-:W2:Y:S01]  /*0a60*/  @!P1 LDG.E.U16 R23, desc[UR30][R6.64+0x280] ;  /* 0x0002801e06179981 */ /* 0x000ea2000c1e1500 */
[----:B------:R-:W-:-:S03]  /*0a70*/  PRMT R33, RZ, 0x7610, R33 ;  /* 0x00007610ff217816 */ /* 0x000fc60000000021 */
[----:B------:R-:W2:Y:S04]  /*0a80*/  @!P2 LDG.E.U16 R24, desc[UR30][R6.64+0x2c0] ;  /* 0x0002c01e0618a981 */ /* 0x000ea8000c1e1500 */
[----:B------:R-:W2:Y:S04]  /*0a90*/  @!P3 LDG.E.U16 R27, desc[UR30][R6.64+0x300] ;  /* 0x0003001e061bb981 */ /* 0x000ea8000c1e1500 */
[----:B------:R-:W2:Y:S04]  /*0aa0*/  @!P4 LDG.E.U16 R28, desc[UR30][R6.64+0x340] ;  /* 0x0003401e061cc981 */ /* 0x000ea8000c1e1500 */
[----:B------:R-:W2:Y:S04]  /*0ab0*/  @!P5 LDG.E.U16 R30, desc[UR30][R6.64+0x380] ;  /* 0x0003801e061ed981 */ /* 0x000ea8000c1e1500 */
[----:B------:R0:W2:Y:S01]  /*0ac0*/  @!P6 LDG.E.U16 R33, desc[UR30][R6.64+0x3c0] ;  /* 0x0003c01e0621e981 */ /* 0x0000a2000c1e1500 */
[----:B------:R-:W1:Y:S01]  /*0ad0*/  S2R R171, SR_LANEID ;  /* 0x0000000000ab7919 */ /* 0x000e620000000000 */
[----:B------:R-:W1:Y:S01]  /*0ae0*/  S2UR UR8, SR_CgaCtaId ;  /* 0x00000000000879c3 */ /* 0x000e620000008800 */
[----:B------:R-:W-:Y:S01]  /*0af0*/  UMOV UR16, 0x400 ;  /* 0x0000040000107882 */ /* 0x000fe20000000000 */
[----:B------:R-:W-:-:S02]  /*0b00*/  P2R R48, PR, RZ, 0x1 ;  /* 0x00000001ff307803 */ /* 0x000fc40000000000 */
[----:B------:R-:W-:-:S04]  /*0b10*/  ISETP.NE.AND P0, PT, R59, RZ, PT ;  /* 0x000000ff3b00720c */ /* 0x000fc80003f05270 */
[----:B------:R-:W-:Y:S02]  /*0b20*/  P2R R46, PR, RZ, 0x1 ;  /* 0x00000001ff2e7803 */ /* 0x000fe40000000000 */
[----:B------:R-:W-:Y:S02]  /*0b30*/  ISETP.NE.AND P0, PT, R58, RZ, PT ;  /* 0x000000ff3a00720c */ /* 0x000fe40003f05270 */
[----:B0-----:R-:W-:Y:S02]  /*0b40*/  LOP3.LUT R6, R172, 0x3e0, RZ, 0xc0, !PT ;  /* 0x000003e0ac067812 */ /* 0x001fe400078ec0ff */
[----:B------:R-:W-:Y:S01]  /*0b50*/  P2R R44, PR, RZ, 0x1 ;  /* 0x00000001ff2c7803 */ /* 0x000fe20000000000 */
[----:B-1----:R-:W-:Y:S01]  /*0b60*/  ULEA UR16, UR8, UR16, 0x18 ;  /* 0x0000001008107291 */ /* 0x002fe2000f8ec0ff */
[----:B------:R-:W-:-:S04]  /*0b70*/  IADD3 R14, PT, PT, R35, R171, RZ ;  /* 0x000000ab230e7210 */ /* 0x000fc80007ffe0ff */
        /* <DEDUP_REMOVED lines=14> */
[C---:B------:R-:W-:Y:S02]  /*0c60*/  IADD3 R39, PT, PT, R14.reuse, 0x120, RZ ;  /* 0x000001200e277810 */ /* 0x040fe40007ffe0ff */
[----:B------:R-:W-:Y:S02]  /*0c70*/  LEA.HI.SX32 R7, R7, R14, 0x1b ;  /* 0x0000000e07077211 */ /* 0x000fe400078fdaff */
[----:B------:R-:W-:Y:S02]  /*0c80*/  LEA R169, R17, UR16, 0x1 ;  /* 0x0000001011a97c11 */ /* 0x000fe4000f8e08ff */
[----:B------:R-:W-:-:S02]  /*0c90*/  IADD3 R41, PT, PT, R14, 0x140, RZ ;  /* 0x000001400e297810 */ /* 0x000fc40007ffe0ff */
[-C--:B------:R-:W-:Y:S02]  /*0ca0*/  LEA.HI.SX32 R31, R31, R14.reuse, 0x1b ;  /* 0x0000000e1f1f7211 */ /* 0x080fe400078fdaff */
[----:B------:R-:W-:Y:S02]  /*0cb0*/  LEA R168, R21, UR16, 0x1 ;  /* 0x0000001015a87c11 */ /* 0x000fe4000f8e08ff */
[----:B------:R-:W-:Y:S02]  /*0cc0*/  IADD3 R43, PT, PT, R14, 0x160, RZ ;  /* 0x000001600e2b7810 */ /* 0x000fe40007ffe0ff */
[----:B------:R-:W-:Y:S02]  /*0cd0*/  LEA.HI.SX32 R35, R35, R14, 0x1b ;  /* 0x0000000e23237211 */ /* 0x000fe400078fdaff */
[----:B------:R-:W-:Y:S02]  /*0ce0*/  LEA R167, R25, UR16, 0x1 ;  /* 0x0000001019a77c11 */ /* 0x000fe4000f8e08ff */
[----:B------:R-:W-:-:S02]  /*0cf0*/  ISETP.NE.AND P0, PT, R57, RZ, PT ;  /* 0x000000ff3900720c */ /* 0x000fc40003f05270 */
        /* <DEDUP_REMOVED lines=13> */
[----:B------:R-:W-:Y:S02]  /*0dd0*/  P2R R42, PR, RZ, 0x1 ;  /* 0x00000001ff2a7803 */ /* 0x000fe40000000000 */
[-C--:B------:R-:W-:Y:S02]  /*0de0*/  LEA.HI.SX32 R45, R45, R14.reuse, 0x1b ;  /* 0x0000000e2d2d7211 */ /* 0x080fe400078fdaff */
[----:B------:R-:W-:Y:S02]  /*0df0*/  LEA R162, R37, UR16, 0x1 ;  /* 0x0000001025a27c11 */ /* 0x000fe4000f8e08ff */
[----:B------:R-:W-:Y:S02]  /*0e00*/  ISETP.NE.AND P0, PT, R56, RZ, PT ;  /* 0x000000ff3800720c */ /* 0x000fe40003f05270 */
[----:B------:R-:W-:-:S02]  /*0e10*/  LEA.HI.SX32 R47, R47, R14, 0x1b ;  /* 0x0000000e2f2f7211 */ /* 0x000fc400078fdaff */
[----:B------:R-:W-:Y:S02]  /*0e20*/  LEA R161, R39, UR16, 0x1 ;  /* 0x0000001027a17c11 */ /* 0x000fe4000f8e08ff */
[----:B------:R-:W-:Y:S02]  /*0e30*/  SHF.L.U32 R6, R6, 0x4, RZ ;  /* 0x0000000406067819 */ /* 0x000fe400000006ff */
[-C--:B------:R-:W-:Y:S02]  /*0e40*/  LEA.HI.SX32 R49, R49, R14.reuse, 0x1b ;  /* 0x0000000e31317211 */ /* 0x080fe400078fdaff */
[----:B------:R-:W-:Y:S02]  /*0e50*/  LEA R160, R41, UR16, 0x1 ;  /* 0x0000001029a07c11 */ /* 0x000fe4000f8e08ff */
[----:B------:R-:W-:Y:S02]  /*0e60*/  LEA.HI.SX32 R51, R51, R14, 0x1b ;  /* 0x0000000e33337211 */ /* 0x000fe400078fdaff */
[----:B------:R-:W-:-:S02]  /*0e70*/  LEA R159, R43, UR16, 0x1 ;  /* 0x000000102b9f7c11 */ /* 0x000fc4000f8e08ff */
[----:B------:R-:W-:Y:S02]  /*0e80*/  LEA R158, R45, UR16, 0x1 ;  /* 0x000000102d9e7c11 */ /* 0x000fe4000f8e08ff */
[----:B------:R-:W-:Y:S02]  /*0e90*/  P2R R40, PR, RZ, 0x1 ;  /* 0x00000001ff287803 */ /* 0x000fe40000000000 */
[----:B------:R-:W-:Y:S02]  /*0ea0*/  LEA R157, R47, UR16, 0x1 ;  /* 0x000000102f9d7c11 */ /* 0x000fe4000f8e08ff */
[----:B------:R-:W-:Y:S02]  /*0eb0*/  LEA.HI.SX32 R154, R6, R6, 0x1b ;  /* 0x00000006069a7211 */ /* 0x000fe400078fdaff */
[----:B------:R-:W-:Y:S02]  /*0ec0*/  ISETP.NE.AND P0, PT, R55, RZ, PT ;  /* 0x000000ff3700720c */ /* 0x000fe40003f05270 */
[----:B------:R-:W-:-:S02]  /*0ed0*/  LEA R155, R49, UR16, 0x1 ;  /* 0x00000010319b7c11 */ /* 0x000fc4000f8e08ff */
[----:B------:R-:W-:Y:S02]  /*0ee0*/  LEA R156, R51, UR16, 0x1 ;  /* 0x00000010339c7c11 */ /* 0x000fe4000f8e08ff */
[----:B------:R-:W-:Y:S02]  /*0ef0*/  LEA R154, R154, UR16, 0x1 ;  /* 0x000000109a9a7c11 */ /* 0x000fe4000f8e08ff */
        /* <DEDUP_REMOVED lines=9> */
[----:B---3--:R-:W-:Y:S04]  /*0f90*/  STS.U16 [R170], R9 ;  /* 0x00000009aa007388 */ /* 0x008fe80000000400 */
[----:B----4-:R0:W-:Y:S04]  /*0fa0*/  STS.U16 [R169+0x40], R8 ;  /* 0x00004008a9007388 */ /* 0x0101e80000000400 */
[----:B-----5:R-:W-:Y:S04]  /*0fb0*/  STS.U16 [R168+0x80], R11 ;  /* 0x0000800ba8007388 */ /* 0x020fe80000000400 */
[----:B--2---:R1:W-:Y:S04]  /*0fc0*/  STS.U16 [R167+0xc0], R10 ;  /* 0x0000c00aa7007388 */ /* 0x0043e80000000400 */
[----:B------:R-:W-:Y:S04]  /*0fd0*/  STS.U16 [R166+0x100], R13 ;  /* 0x0001000da6007388 */ /* 0x000fe80000000400 */
[----:B------:R2:W-:Y:S04]  /*0fe0*/  STS.U16 [R165+0x140], R12 ;  /* 0x0001400ca5007388 */ /* 0x0005e80000000400 */
        /* <DEDUP_REMOVED lines=52> */
[----:B----4-:R-:W-:Y:S02]  /*1330*/  PRMT R16, RZ, 0x7610, R16 ;  /* 0x00007610ff107816 */ /* 0x010fe40000000010 */
[----:B------:R-:W-:Y:S02]  /*1340*/  PRMT R17, RZ, 0x7610, R17 ;  /* 0x00007610ff117816 */ /* 0x000fe40000000011 */
[----:B------:R-:W-:Y:S02]  /*1350*/  PRMT R18, RZ, 0x7610, R18 ;  /* 0x00007610ff127816 */ /* 0x000fe40000000012 */
[----:B-----5:R-:W-:Y:S02]  /*1360*/  PRMT R19, RZ, 0x7610, R19 ;  /* 0x00007610ff137816 */ /* 0x020fe40000000013 */
[----:B------:R-:W-:Y:S01]  /*1370*/  PRMT R6, RZ, 0x7610, R6 ;  /* 0x00007610ff067816 */ /* 0x000fe20000000006 */
        /* <DEDUP_REMOVED lines=28> */
[----:B------:R-:W-:Y:S01]  /*1540*/  ISETP.NE.AND P0, PT, R50, RZ, PT ;  /* 0x000000ff3200720c */ /* 0x000fe20003f05270 */
[----:B------:R0:W-:Y:S04]  /*1550*/  STS.U16 [R170], R7 ;  /* 0x00000007aa007388 */ /* 0x0001e80000000400 */
[----:B------:R1:W-:Y:S04]  /*1560*/  STS.U16 [R169+0x40], R8 ;  /* 0x00004008a9007388 */ /* 0x0003e80000000400 */
[----:B------:R1:W-:Y:S04]  /*1570*/  STS.U16 [R168+0x80], R9 ;  /* 0x00008009a8007388 */ /* 0x0003e80000000400 */
[----:B------:R1:W-:Y:S04]  /*1580*/  STS.U16 [R167+0xc0], R10 ;  /* 0x0000c00aa7007388 */ /* 0x0003e80000000400 */
[----:B--2---:R2:W-:Y:S04]  /*1590*/  STS.U16 [R166+0x100], R11 ;  /* 0x0001000ba6007388 */ /* 0x0045e80000000400 */
[----:B------:R2:W-:Y:S04]  /*15a0*/  STS.U16 [R165+0x140], R12 ;  /* 0x0001400ca5007388 */ /* 0x0005e80000000400 */
[----:B------:R2:W-:Y:S04]  /*15b0*/  STS.U16 [R164+0x180], R13 ;  /* 0x0001800da4007388 */ /* 0x0005e80000000400 */
[----:B---3--:R3:W-:Y:S04]  /*15c0*/  STS.U16 [R163+0x1c0], R14 ;  /* 0x0001c00ea3007388 */ /* 0x0087e80000000400 */
[----:B-----5:R5:W-:Y:S04]  /*15d0*/  STS.U16 [R162+0x200], R15 ;  /* 0x0002000fa2007388 */ /* 0x020be80000000400 */
[----:B----4-:R4:W-:Y:S04]  /*15e0*/  STS.U16 [R161+0x240], R16 ;  /* 0x00024010a1007388 */ /* 0x0109e80000000400 */
[----:B------:R4:W-:Y:S04]  /*15f0*/  STS.U16 [R160+0x280], R17 ;  /* 0x00028011a0007388 */ /* 0x0009e80000000400 */
[----:B------:R-:W-:Y:S04]  /*1600*/  STS.U16 [R159+0x2c0], R18 ;  /* 0x0002c0129f007388 */ /* 0x000fe80000000400 */
[----:B------:R-:W-:Y:S04]  /*1610*/  STS.U16 [R158+0x300], R19 ;  /* 0x000300139e007388 */ /* 0x000fe80000000400 */
[----:B------:R-:W-:Y:S04]  /*1620*/  STS.U16 [R157+0x340], R6 ;  /* 0x000340069d007388 */ /* 0x000fe80000000400 */
[----:B------:R-:W-:Y:S04]  /*1630*/  STS.U16 [R155+0x380], R20 ;  /* 0x000380149b007388 */ /* 0x000fe80000000400 */
[----:B------:R-:W-:Y:S01]  /*1640*/  STS.U16 [R156+0x3c0], R21 ;  /* 0x0003c0159c007388 */ /* 0x000fe20000000400 */
[----:B------:R-:W-:-:S03]  /*1650*/  NOP ;  /* 0x0000000000007918 */ /* 0x000fc60000000000 */
[----:B------:R-:W4:Y:S04]  /*1660*/  LDS.U16 R22, [R154] ;  /* 0x000000009a167984 */ /* 0x000f280000000400 */
[----:B------:R-:W4:Y:S04]  /*1670*/  LDS.U16 R23, [R154+0x2] ;  /* 0x000002009a177984 */ /* 0x000f280000000400 */
[----:B------:R-:W4:Y:S04]  /*1680*/  LDS.U16 R24, [R154+0x4] ;  /* 0x000004009a187984 */ /* 0x000f280000000400 */
[----:B------:R-:W4:Y:S04]  /*1690*/  LDS.U16 R25, [R154+0x6] ;  /* 0x000006009a197984 */ /* 0x000f280000000400 */
[----:B------:R-:W4:Y:S04]  /*16a0*/  LDS.U16 R26, [R154+0x8] ;  /* 0x000008009a1a7984 */ /* 0x000f280000000400 */
[----:B------:R-:W4:Y:S04]  /*16b0*/  LDS.U16 R19, [R154+0xa] ;  /* 0x00000a009a137984 */ /* 0x000f280000000400 */
[----:B------:R-:W4:Y:S04]  /*16c0*/  LDS.U16 R27, [R154+0xc] ;  /* 0x00000c009a1b7984 */ /* 0x000f280000000400 */
[----:B------:R0:W2:Y:S04]  /*16d0*/  LDS.U16 R20, [R154+0xe] ;  /* 0x00000e009a147984 */ /* 0x0000a80000000400 */
[----:B------:R0:W2:Y:S04]  /*16e0*/  LDS.U16 R28, [R154+0x10] ;  /* 0x000010009a1c7984 */ /* 0x0000a80000000400 */
[----:B------:R0:W2:Y:S04]  /*16f0*/  LDS.U16 R21, [R154+0x12] ;  /* 0x000012009a157984 */ /* 0x0000a80000000400 */
[----:B------:R0:W2:Y:S04]  /*1700*/  LDS.U16 R29, [R154+0x14] ;  /* 0x000014009a1d7984 */ /* 0x0000a80000000400 */
[----:B------:R0:W2:Y:S04]  /*1710*/  LDS.U16 R30, [R154+0x16] ;  /* 0x000016009a1e7984 */ /* 0x0000a80000000400 */
[----:B------:R0:W2:Y:S04]  /*1720*/  LDS.U16 R18, [R154+0x18] ;  /* 0x000018009a127984 */ /* 0x0000a80000000400 */
[----:B------:R0:W2:Y:S04]  /*1730*/  LDS.U16 R6, [R154+0x1a] ;  /* 0x00001a009a067984 */ /* 0x0000a80000000400 */
[----:B------:R2:W2:Y:S04]  /*1740*/  LDS.U16 R5, [R154+0x1c] ;  /* 0x00001c009a057984 */ /* 0x0004a80000000400 */
[----:B------:R2:W3:Y:S01]  /*1750*/  LDS.U16 R4, [R154+0x1e] ;  /* 0x00001e009a047984 */ /* 0x0004e20000000400 */
[----:B0-----:R-:W-:Y:S01]  /*1760*/  PRMT R7, RZ, 0x7610, R7 ;  /* 0x00007610ff077816 */ /* 0x001fe20000000007 */
[----:B------:R-:W-:Y:S01]  /*1770*/  BAR.SYNC.DEFER_BLOCKING 0x0 ;  /* 0x0000000000007b1d */ /* 0x000fe20000010000 */
[----:B-1----:R-:W-:-:S05]  /*1780*/  PRMT R8, RZ, 0x7610, R8 ;  /* 0x00007610ff087816 */ /* 0x002fca0000000008 */
[----:B------:R-:W4:Y:S01]  /*1790*/  @!P0 LDG.E.U16 R7, desc[UR30][R2.64] ;  /* 0x0000001e02078981 */ /* 0x000f22000c1e1500 */
[----:B------:R-:W-:Y:S02]  /*17a0*/  ISETP.NE.AND P0, PT, R31, RZ, PT ;  /* 0x000000ff1f00720c */ /* 0x000fe40003f05270 */
[----:B------:R-:W-:-:S11]  /*17b0*/  PRMT R9, RZ, 0x7610, R9 ;  /* 0x00007610ff097816 */ /* 0x000fd60000000009 */
[----:B------:R-:W4:Y:S01]  /*17c0*/  @!P0 LDG.E.U16 R8, desc[UR30][R2.64+0x40] ;  /* 0x0000401e02088981 */ /* 0x000f22000c1e1500 */
[----:B------:R-:W-:Y:S02]  /*17d0*/  ISETP.NE.AND P0, PT, R32, RZ, PT ;  /* 0x000000ff2000720c */ /* 0x000fe40003f05270 */
[----:B------:R-:W-:-:S11]  /*17e0*/  PRMT R10, RZ, 0x7610, R10 ;  /* 0x00007610ff0a7816 */ /* 0x000fd6000000000a */
[----:B------:R-:W4:Y:S01]  /*17f0*/  @!P0 LDG.E.U16 R9, desc[UR30][R2.64+0x80] ;  /* 0x0000801e02098981 */ /* 0x000f22000c1e1500 */
        /* <DEDUP_REMOVED lines=13> */
[----:B-----5:R-:W-:-:S11]  /*18d0*/  PRMT R15, RZ, 0x7610, R15 ;  /* 0x00007610ff0f7816 */ /* 0x020fd6000000000f */
[----:B------:R-:W5:Y:S01]  /*18e0*/  @!P0 LDG.E.U16 R14, desc[UR30][R2.64+0x1c0] ;  /* 0x0001c01e020e8981 */ /* 0x000f62000c1e1500 */
[----:B------:R-:W-:Y:S02]  /*18f0*/  ISETP.NE.AND P0, PT, R38, RZ, PT ;  /* 0x000000ff2600720c */ /* 0x000fe40003f05270 */
[----:B----4-:R-:W-:Y:S02]  /*1900*/  PRMT R16, RZ, 0x7610, R16 ;  /* 0x00007610ff107816 */ /* 0x010fe40000000010 */
[----:B------:R-:W-:Y:S02]  /*1910*/  PRMT R17, RZ, 0x7610, R17 ;  /* 0x00007610ff117816 */ /* 0x000fe40000000011 */
[----:B------:R-:W-:Y:S02]  /*1920*/  PRMT R32, RZ, 0x7610, R32 ;  /* 0x00007610ff207816 */ /* 0x000fe40000000020 */
[----:B------:R-:W-:Y:S02]  /*1930*/  PRMT R31, RZ, 0x7610, R31 ;  /* 0x00007610ff1f7816 */ /* 0x000fe4000000001f */
[----:B------:R-:W-:Y:S01]  /*1940*/  PRMT R34, RZ, 0x7610, R34 ;  /* 0x00007610ff227816 */ /* 0x000fe20000000022 */
[----:B------:R-:W4:Y:S04]  /*1950*/  @!P1 LDG.E.U16 R17, desc[UR30][R2.64+0x280] ;  /* 0x0002801e02119981 */ /* 0x000f28000c1e1500 */
[----:B------:R-:W4:Y:S01]  /*1960*/  @!P0 LDG.E.U16 R15, desc[UR30][R2.64+0x200] ;  /* 0x0002001e020f8981 */ /* 0x000f22000c1e1500 */
        /* <DEDUP_REMOVED lines=9> */
[----:B------:R-:W-:-:S05]  /*1a00*/  HADD2.F32 R22, -RZ, R22.H0_H0 ;  /* 0x20000016ff167230 */ /* 0x000fca0000004100 */
[----:B------:R-:W-:-:S05]  /*1a10*/  FADD.FTZ R143, R22, UR6 ;  /* 0x00000006168f7e21 */ /* 0x000fca0008010000 */
[----:B------:R-:W-:Y:S01]  /*1a20*/  FSETP.GTU.FTZ.AND P0, PT, R143, 20, PT ;  /* 0x41a000008f00780b */ /* 0x000fe20003f1c000 */
[----:B------:R-:W-:Y:S02]  /*1a30*/  HADD2.F32 R23, -RZ, R23.H0_H0 ;  /* 0x20000017ff177230 */ /* 0x000fe40000004100 */
[----:B------:R-:W-:Y:S02]  /*1a40*/  HADD2.F32 R24, -RZ, R24.H0_H0 ;  /* 0x20000018ff187230 */ /* 0x000fe40000004100 */
[----:B------:R-:W-:Y:S02]  /*1a50*/  HADD2.F32 R25, -RZ, R25.H0_H0 ;  /* 0x20000019ff197230 */ /* 0x000fe40000004100 */
[----:B------:R-:W-:Y:S02]  /*1a60*/  HADD2.F32 R26, -RZ, R26.H0_H0 ;  /* 0x2000001aff1a7230 */ /* 0x000fe40000004100 */
[----:B------:R-:W-:Y:S02]  /*1a70*/  HADD2.F32 R19, -RZ, R19.H0_H0 ;  /* 0x20000013ff137230 */ /* 0x000fe40000004100 */
[----:B------:R-:W-:Y:S01]  /*1a80*/  FADD.FTZ R142, R23, UR6 ;  /* 0x00000006178e7e21 */ /* 0x000fe20008010000 */
[----:B------:R-:W-:Y:S01]  /*1a90*/  FADD.FTZ R141, R24, UR6 ;  /* 0x00000006188d7e21 */ /* 0x000fe20008010000 */
[----:B------:R-:W-:Y:S01]  /*1aa0*/  FADD.FTZ R140, R25, UR6 ;  /* 0x00000006198c7e21 */ /* 0x000fe20008010000 */
[----:B------:R-:W-:Y:S01]  /*1ab0*/  FADD.FTZ R138, R26, UR6 ;  /* 0x000000061a8a7e21 */ /* 0x000fe20008010000 */
[----:B------:R-:W-:Y:S01]  /*1ac0*/  FADD.FTZ R139, R19, UR6 ;  /* 0x00000006138b7e21 */ /* 0x000fe20008010000 */
[----:B------:R-:W-:Y:S01]  /*1ad0*/  HADD2.F32 R27, -RZ, R27.H0_H0 ;  /* 0x2000001bff1b7230 */ /* 0x000fe20000004100 */
[----:B------:R-:W-:Y:S01]  /*1ae0*/  BSSY.RECONVERGENT B0, `(.L_x_262) ;  /* 0x0000050000007945 */ /* 0x000fe20003800200 */
[----:B------:R-:W-:-:S02]  /*1af0*/  HFMA2 R152, -RZ, RZ, 0, 0 ;  /* 0x00000000ff987431 */ /* 0x000fc400000001ff */
[----:B------:R-:W-:Y:S01]  /*1b00*/  HFMA2 R133, -RZ, RZ, 0, 0 ;  /* 0x00000000ff857431 */ /* 0x000fe200000001ff */
[----:B------:R-:W-:Y:S02]  /*1b10*/  PRMT R153, RZ, 0x7610, R153 ;  /* 0x00007610ff997816 */ /* 0x000fe40000000099 */
[----:B------:R-:W-:Y:S02]  /*1b20*/  CS2R R150, SRZ ;  /* 0x0000000000967805 */ /* 0x000fe4000001ff00 */
[----:B------:R-:W-:Y:S02]  /*1b30*/  CS2R R148, SRZ ;  /* 0x0000000000947805 */ /* 0x000fe4000001ff00 */
[----:B------:R-:W-:Y:S02]  /*1b40*/  CS2R R146, SRZ ;  /* 0x0000000000927805 */ /* 0x000fe4000001ff00 */
[----:B------:R-:W-:Y:S02]  /*1b50*/  CS2R R144, SRZ ;  /* 0x0000000000907805 */ /* 0x000fe4000001ff00 */
[----:B------:R-:W-:-:S02]  /*1b60*/  FSETP.GTU.FTZ.AND P1, PT, R142, 20, PT ;  /* 0x41a000008e00780b */ /* 0x000fc40003f3c000 */
[----:B------:R-:W-:Y:S02]  /*1b70*/  CS2R R136, SRZ ;  /* 0x0000000000887805 */ /* 0x000fe4000001ff00 */
[----:B------:R-:W-:Y:S01]  /*1b80*/  FSETP.GTU.FTZ.AND P2, PT, R141, 20, PT ;  /* 0x41a000008d00780b */ /* 0x000fe20003f5c000 */
[----:B------:R-:W-:Y:S01]  /*1b90*/  FADD.FTZ R134, R27, UR6 ;  /* 0x000000061b867e21 */ /* 0x000fe20008010000 */
[----:B------:R-:W-:Y:S02]  /*1ba0*/  FSETP.GTU.FTZ.AND P3, PT, R140, 20, PT ;  /* 0x41a000008c00780b */ /* 0x000fe40003f7c000 */
[----:B------:R-:W-:Y:S02]  /*1bb0*/  FSETP.GTU.FTZ.AND P4, PT, R138, 20, PT ;  /* 0x41a000008a00780b */ /* 0x000fe40003f9c000 */
[----:B------:R-:W-:Y:S02]  /*1bc0*/  FSETP.GTU.FTZ.AND P5, PT, R139, 20, PT ;  /* 0x41a000008b00780b */ /* 0x000fe40003fbc000 */
[----:B------:R-:W-:Y:S01]  /*1bd0*/  MOV R135, RZ ;  /* 0x000000ff00877202 */ /* 0x000fe20000000f00 */
[----:B------:R0:W-:Y:S04]  /*1be0*/  STS.U16 [R170], R7 ;  /* 0x00000007aa007388 */ /* 0x0001e80000000400 */
        /* <DEDUP_REMOVED lines=9> */
[----:B------:R0:W-:Y:S04]  /*1c80*/  STS.U16 [R160+0x280], R17 ;  /* 0x00028011a0007388 */ /* 0x0001e80000000400 */
[----:B------:R0:W-:Y:S04]  /*1c90*/  STS.U16 [R159+0x2c0], R32 ;  /* 0x0002c0209f007388 */ /* 0x0001e80000000400 */
[----:B------:R0:W-:Y:S04]  /*1ca0*/  STS.U16 [R158+0x300], R31 ;  /* 0x0003001f9e007388 */ /* 0x0001e80000000400 */
[----:B------:R0:W-:Y:S04]  /*1cb0*/  STS.U16 [R157+0x340], R34 ;  /* 0x000340229d007388 */ /* 0x0001e80000000400 */
[----:B------:R0:W-:Y:S04]  /*1cc0*/  STS.U16 [R155+0x380], R36 ;  /* 0x000380249b007388 */ /* 0x0001e80000000400 */
[----:B------:R0:W-:Y:S01]  /*1cd0*/  STS.U16 [R156+0x3c0], R33 ;  /* 0x0003c0219c007388 */ /* 0x0001e20000000400 */
[----:B------:R-:W-:-:S03]  /*1ce0*/  NOP ;  /* 0x0000000000007918 */ /* 0x000fc60000000000 */
[----:B------:R0:W1:Y:S04]  /*1cf0*/  LDS.U16 R35, [R154] ;  /* 0x000000009a237984 */ /* 0x0000680000000400 */
[----:B------:R0:W2:Y:S04]  /*1d00*/  LDS.U16 R88, [R154+0x2] ;  /* 0x000002009a587984 */ /* 0x0000a80000000400 */
[----:B------:R0:W3:Y:S04]  /*1d10*/  LDS.U16 R87, [R154+0x4] ;  /* 0x000004009a577984 */ /* 0x0000e80000000400 */
[----:B------:R0:W4:Y:S04]  /*1d20*/  LDS.U16 R17, [R154+0x6] ;  /* 0x000006009a117984 */ /* 0x0001280000000400 */
[----:B------:R0:W0:Y:S04]  /*1d30*/  LDS.U16 R16, [R154+0x8] ;  /* 0x000008009a107984 */ /* 0x0000280000000400 */
        /* <DEDUP_REMOVED lines=10> */
[----:B------:R0:W0:Y:S01]  /*1de0*/  LDS.U16 R2, [R154+0x1e] ;  /* 0x00001e009a027984 */ /* 0x0000220000000400 */
[----:B-1234-:R-:W-:Y:S05]  /*1df0*/  @P0 BRA `(.L_x_263) ;  /* 0x0000000000780947 */ /* 0x01efea0003800000 */
[----:B------:R-:W-:Y:S01]  /*1e00*/  FMUL.FTZ R143, R143, 1.4426950216293334961 ;  /* 0x3fb8aa3b8f8f7820 */ /* 0x000fe20000410000 */
[----:B------:R-:W-:Y:S02]  /*1e10*/  MOV R24, 0x3e800000 ;  /* 0x3e80000000187802 */ /* 0x000fe40000000f00 */
[----:B------:R-:W-:Y:S01]  /*1e20*/  MOV R25, 0x3d39bf78 ;  /* 0x3d39bf7800197802 */ /* 0x000fe20000000f00 */
[----:B------:R-:W1:Y:S02]  /*1e30*/  MUFU.EX2 R26, R143 ;  /* 0x0000008f001a7308 */ /* 0x000e640000000800 */
[C---:B-1----:R-:W-:Y:S01]  /*1e40*/  FADD.FTZ.RZ R19, R26.reuse, 1 ;  /* 0x3f8000001a137421 */ /* 0x042fe2000001c000 */
[----:B------:R-:W-:-:S04]  /*1e50*/  ISETP.GE.U32.AND P0, PT, R26, 0x7f800000, PT ;  /* 0x7f8000001a00780c */ /* 0x000fc80003f06070 */
[----:B------:R-:W-:Y:S02]  /*1e60*/  IADD3 R19, PT, PT, R19, -0x3f400000, RZ ;  /* 0xc0c0000013137810 */ /* 0x000fe40007ffe0ff */
[----:B------:R-:W-:Y:S02]  /*1e70*/  ISETP.GT.AND P6, PT, R26, -0x40800000, P0 ;  /* 0xbf8000001a00780c */ /* 0x000fe400007c4270 */
[----:B------:R-:W-:-:S04]  /*1e80*/  LOP3.LUT R19, R19, 0xff800000, RZ, 0xc0, !PT ;  /* 0xff80000013137812 */ /* 0x000fc800078ec0ff */
[----:B------:R-:W-:Y:S02]  /*1e90*/  IADD3 R23, PT, PT, -R19, 0x40800000, RZ ;  /* 0x4080000013177810 */ /* 0x000fe40007ffe1ff */
[-C--:B------:R-:W-:Y:S02]  /*1ea0*/  IADD3 R22, PT, PT, R26, -R19.reuse, RZ ;  /* 0x800000131a167210 */ /* 0x080fe40007ffe0ff */
[----:B------:R-:W-:Y:S01]  /*1eb0*/  I2FP.F32.S32 R19, R19 ;  /* 0x0000001300137245 */ /* 0x000fe20000201400 */
[----:B------:R-:W-:-:S04]  /*1ec0*/  FFMA.FTZ R23, R23, R24, -1 ;  /* 0xbf80000017177423 */ /* 0x000fc80000010018 */
[----:B------:R-:W-:Y:S01]  /*1ed0*/  FADD.FTZ R22, R22, R23 ;  /* 0x0000001716167221 */ /* 0x000fe20000010000 */
[----:B------:R-:W-:-:S03]  /*1ee0*/  FMUL.FTZ R19, R19, 1.1920928955078125e-07 ;  /* 0x3400000013137820 */ /* 0x000fc60000410000 */
[----:B------:R-:W-:-:S04]  /*1ef0*/  FFMA.FTZ R23, R22, -R25, 0.10546888411045074463 ;  /* 0x3dd8001216177423 */ /* 0x000fc80000010819 */
[----:B------:R-:W-:-:S04]  /*1f00*/  FFMA.FTZ R23, R22, R23, -0.13229703903198242188 ;  /* 0xbe0778e016177423 */ /* 0x000fc80000010017 */
[----:B------:R-:W-:-:S04]  /*1f10*/  FFMA.FTZ R23, R22, R23, 0.14491446316242218018 ;  /* 0x3e14647516177423 */ /* 0x000fc80000010017 */
[----:B------:R-:W-:-:S04]  /*1f20*/  FFMA.FTZ R23, R22, R23, -0.16641564667224884033 ;  /* 0xbe2a68dd16177423 */ /* 0x000fc80000010017 */
[----:B------:R-:W-:-:S04]  /*1f30*/  FFMA.FTZ R23, R22, R23, 0.19988867640495300293 ;  /* 0x3e4caf9e16177423 */ /* 0x000fc80000010017 */
[----:B------:R-:W-:-:S04]  /*1f40*/  FFMA.FTZ R23, R22, R23, -0.25000196695327758789 ;  /* 0xbe80004216177423 */ /* 0x000fc80000010017 */
[----:B------:R-:W-:-:S04]  /*1f50*/  FFMA.FTZ R23, R22, R23, 0.33333510160446166992 ;  /* 0x3eaaaae616177423 */ /* 0x000fc80000010017 */
[----:B------:R-:W-:-:S04]  /*1f60*/  FFMA.FTZ R23, R22, R23, -0.5 ;  /* 0xbf00000016177423 */ /* 0x000fc80000010017 */
[----:B------:R-:W-:-:S04]  /*1f70*/  FMUL.FTZ R23, R22, R23 ;  /* 0x0000001716177220 */ /* 0x000fc80000410000 */
[----:B------:R-:W-:Y:S01]  /*1f80*/  FFMA.FTZ R22, R22, R23, R22 ;  /* 0x0000001716167223 */ /* 0x000fe20000010016 */
[----:B------:R-:W-:-:S03]  /*1f90*/  @P0 MOV R23, 0x7f800000 ;  /* 0x7f80000000170802 */ /* 0x000fc60000000f00 */
[----:B------:R-:W-:Y:S02]  /*1fa0*/  FFMA.FTZ R143, R19, 0.69314718246459960938, R22 ;  /* 0x3f317218138f7823 */ /* 0x000fe40000010016 */
[C---:B------:R-:W-:Y:S01]  /*1fb0*/  @P6 FFMA.FTZ R143, R26.reuse, R23, +INF ;  /* 0x7f8000001a8f6423 */ /* 0x040fe20000010017 */
[----:B------:R-:W-:-:S04]  /*1fc0*/  @P0 FSETP.NEU.FTZ.AND P6, PT, R26, RZ, PT ;  /* 0x000000ff1a00020b */ /* 0x000fc80003fdd000 */
[----:B------:R-:W-:-:S09]  /*1fd0*/  @P0 FSEL R143, R143, -RZ, P6 ;  /* 0x800000ff8f8f0208 */ /* 0x000fd20003000000 */
.L_x_263:
[----:B------:R-:W-:Y:S05]  /*1fe0*/  BSYNC.RECONVERGENT B0 ;  /* 0x0000000000007941 */ /* 0x000fea0003800200 */
.L_x_262:
[----:B------:R-:W-:Y:S01]  /*1ff0*/  HADD2.F32 R20, -RZ, R20.H0_H0 ;  /* 0x20000014ff147230 */ /* 0x000fe20000004100 */
[----:B------:R-:W-:Y:S01]  /*2000*/  BSSY.RECONVERGENT B0, `(.L_x_264) ;  /* 0x0000025000007945 */ /* 0x000fe20003800200 */
[----:B------:R-:W-:Y:S02]  /*2010*/  FSETP.GTU.FTZ.AND P0, PT, R134, 20, PT ;  /* 0x41a000008600780b */ /* 0x000fe40003f1c000 */
[----:B------:R-:W-:Y:S02]  /*2020*/  CS2R R130, SRZ ;  /* 0x0000000000827805 */ /* 0x000fe4000001ff00 */
[----:B------:R-:W-:Y:S01]  /*2030*/  MOV R132, RZ ;  /* 0x000000ff00847202 */ /* 0x000fe20000000f00 */
[----:B------:R-:W-:Y:S02]  /*2040*/  HADD2.F32 R128, -RZ, R128.H0_H0 ;  /* 0x20000080ff807230 */ /* 0x000fe40000004100 */
[----:B------:R-:W-:Y:S01]  /*2050*/  FADD.FTZ R129, R20, UR6 ;  /* 0x0000000614817e21 */ /* 0x000fe20008010000 */
[----:B------:R-:W-:Y:S06]  /*2060*/  @P1 BRA `(.L_x_265) ;  /* 0x0000000000781947 */ /* 0x000fec0003800000 */
[----:B------:R-:W-:Y:S01]  /*2070*/  FMUL.FTZ R142, R142, 1.4426950216293334961 ;  /* 0x3fb8aa3b8e8e7820 */ /* 0x000fe20000410000 */
[----:B------:R-:W-:Y:S01]  /*2080*/  HFMA2 R23, -RZ, RZ, 1.625, 0 ;  /* 0x3e800000ff177431 */ /* 0x000fe200000001ff */
[----:B------:R-:W-:Y:S02]  /*2090*/  MOV R25, 0x3d39bf78 ;  /* 0x3d39bf7800197802 */ /* 0x000fe40000000f00 */
        /* <DEDUP_REMOVED lines=27> */
.L_x_265:
[----:B------:R-:W-:Y:S05]  /*2250*/  BSYNC.RECONVERGENT B0 ;  /* 0x0000000000007941 */ /* 0x000fea0003800200 */
.L_x_264:
[----:B------:R-:W-:Y:S01]  /*2260*/  HADD2.F32 R28, -RZ, R28.H0_H0 ;  /* 0x2000001cff1c7230 */ /* 0x000fe20000004100 */
[----:B------:R-:W-:Y:S01]  /*2270*/  BSSY.RECONVERGENT B0, `(.L_x_266) ;  /* 0x0000026000007945 */ /* 0x000fe20003800200 */
[----:B------:R-:W-:Y:S01]  /*2280*/  FSETP.GTU.FTZ.AND P1, PT, R129, 20, PT ;  /* 0x41a000008100780b */ /* 0x000fe20003f3c000 */
[----:B------:R-:W-:Y:S02]  /*2290*/  HADD2.F32 R127, -RZ, R127.H0_H0 ;  /* 0x2000007fff7f7230 */ /* 0x000fe40000004100 */
[----:B------:R-:W-:Y:S02]  /*22a0*/  HADD2.F32 R126, -RZ, R126.H0_H0 ;  /* 0x2000007eff7e7230 */ /* 0x000fe40000004100 */
[----:B------:R-:W-:Y:S01]  /*22b0*/  FADD.FTZ R124, R28, UR6 ;  /* 0x000000061c7c7e21 */ /* 0x000fe20008010000 */
[----:B------:R-:W-:Y:S02]  /*22c0*/  HADD2.F32 R125, -RZ, R125.H0_H0 ;  /* 0x2000007dff7d7230 */ /* 0x000fe40000004100 */
[----:B------:R-:W-:Y:S01]  /*22d0*/  HADD2.F32 R123, -RZ, R123.H0_H0 ;  /* 0x2000007bff7b7230 */ /* 0x000fe20000004100 */
        /* <DEDUP_REMOVED lines=31> */
.L_x_267:
[----:B------:R-:W-:Y:S05]  /*24d0*/  BSYNC.RECONVERGENT B0 ;  /* 0x0000000000007941 */ /* 0x000fea0003800200 */
.L_x_266:
        /* <DEDUP_REMOVED lines=39> */
.L_x_269:
[----:B------:R-:W-:Y:S05]  /*2750*/  BSYNC.RECONVERGENT B0 ;  /* 0x0000000000007941 */ /* 0x000fea0003800200 */
.L_x_268:
        /* <DEDUP_REMOVED lines=39> */
.L_x_271:
[----:B------:R-:W-:Y:S05]  /*29d0*/  BSYNC.RECONVERGENT B0 ;  /* 0x0000000000007941 */ /* 0x000fea0003800200 */
.L_x_270:
[----:B------:R-:W-:Y:S01]  /*29e0*/  BSSY.RECONVERGENT B0, `(.L_x_272) ;  /* 0x0000027000007945 */ /* 0x000fe20003800200 */
[----:B------:R-:W-:Y:S01]  /*29f0*/  HADD2.F32 R109, -RZ, R18.H0_H0 ;  /* 0x20000012ff6d7230 */ /* 0x000fe20000004100 */
[----:B------:R-:W-:Y:S01]  /*2a00*/  FSETP.GTU.FTZ.AND P4, PT, R113, 20, PT ;  /* 0x41a000007100780b */ /* 0x000fe20003f9c000 */
[----:B------:R-:W-:Y:S02]  /*2a10*/  HADD2.F32 R114, -RZ, R114.H0_H0 ;  /* 0x20000072ff727230 */ /* 0x000fe40000004100 */
[----:B------:R-:W-:Y:S01]  /*2a20*/  FADD.FTZ R110, R30, UR6 ;  /* 0x000000061e6e7e21 */ /* 0x000fe20008010000 */
[----:B------:R-:W-:Y:S02]  /*2a30*/  HADD2.F32 R111, -RZ, R111.H0_H0 ;  /* 0x2000006fff6f7230 */ /* 0x000fe40000004100 */
        /* <DEDUP_REMOVED lines=33> */
.L_x_273:
[----:B------:R-:W-:Y:S05]  /*2c50*/  BSYNC.RECONVERGENT B0 ;  /* 0x0000000000007941 */ /* 0x000fea0003800200 */
.L_x_272:
[----:B------:R-:W-:Y:S02]  /*2c60*/  HADD2.F32 R88, -RZ, R88.H0_H0 ;  /* 0x20000058ff587230 */ /* 0x000fe40000004100 */
[----:B------:R-:W-:Y:S01]  /*2c70*/  FFMA.FTZ R175, R18, R128, R175 ;  /* 0x0000008012af7223 */ /* 0x000fe200000100af */
[----:B------:R-:W-:Y:S01]  /*2c80*/  BSSY.RECONVERGENT B0, `(.L_x_274) ;  /* 0x0000025000007945 */ /* 0x000fe20003800200 */
[----:B------:R-:W-:Y:S01]  /*2c90*/  FSETP.GTU.FTZ.AND P5, PT, R110, 20, PT ;  /* 0x41a000006e00780b */ /* 0x000fe20003fbc000 */
[----:B------:R-:W-:Y:S02]  /*2ca0*/  HADD2.F32 R108, -RZ, R6.H0_H0 ;  /* 0x20000006ff6c7230 */ /* 0x000fe40000004100 */
[----:B------:R-:W-:Y:S01]  /*2cb0*/  FADD.FTZ R109, R109, UR6 ;  /* 0x000000066d6d7e21 */ /* 0x000fe20008010000 */
[----:B------:R-:W-:Y:S02]  /*2cc0*/  HADD2.F32 R87, -RZ, R87.H0_H0 ;  /* 0x20000057ff577230 */ /* 0x000fe40000004100 */
[----:B------:R-:W-:Y:S01]  /*2cd0*/  FFMA.FTZ R22, R88, R127, R175 ;  /* 0x0000007f58167223 */ /* 0x000fe200000100af */
        /* <DEDUP_REMOVED lines=31> */
.L_x_275:
[----:B------:R-:W-:Y:S05]  /*2ed0*/  BSYNC.RECONVERGENT B0 ;  /* 0x0000000000007941 */ /* 0x000fea0003800200 */
.L_x_274:
[----:B------:R-:W-:Y:S02]  /*2ee0*/  HADD2.F32 R86, -RZ, R17.H0_H0 ;  /* 0x20000011ff567230 */ /* 0x000fe40000004100 */
[----:B0-----:R-:W-:Y:S01]  /*2ef0*/  FFMA.FTZ R17, R87, R126, R22 ;  /* 0x0000007e57117223 */ /* 0x001fe20000010016 */
        /* <DEDUP_REMOVED lines=10> */
[----:B------:R-:W0:Y:S02]  /*2fa0*/  MUFU.EX2 R20, R129 ;  /* 0x0000008100147308 */ /* 0x000e240000000800 */
[C---:B0-----:R-:W-:Y:S01]  /*2fb0*/  FADD.FTZ.RZ R5, R20.reuse, 1 ;  /* 0x3f80000014057421 */ /* 0x041fe2000001c000 */
        /* <DEDUP_REMOVED lines=25> */
.L_x_277:
[----:B------:R-:W-:Y:S05]  /*3150*/  BSYNC.RECONVERGENT B0 ;  /* 0x0000000000007941 */ /* 0x000fea0003800200 */
.L_x_276:
        /* <DEDUP_REMOVED lines=39> */
.L_x_279:
[----:B------:R-:W-:Y:S05]  /*33d0*/  BSYNC.RECONVERGENT B0 ;  /* 0x0000000000007941 */ /* 0x000fea0003800200 */
.L_x_278:
        /* <DEDUP_REMOVED lines=39> */
.L_x_281:
[----:B------:R-:W-:Y:S05]  /*3650*/  BSYNC.RECONVERGENT B0 ;  /* 0x0000000000007941 */ /* 0x000fea0003800200 */
.L_x_280:
[----:B------:R-:W-:Y:S02]  /*3660*/  HADD2.F32 R80, -RZ, R11.H0_H0 ;  /* 0x2000000bff507230 */ /* 0x000fe40000004100 */
[----:B------:R-:W-:Y:S01]  /*3670*/  FFMA.FTZ R17, R12, R119, R17 ;  /* 0x000000770c117223 */ /* 0x000fe20000010011 */
[----:B------:R-:W-:Y:S01]  /*3680*/  HADD2.F32 R79, -RZ, R10.H0_H0 ;  /* 0x2000000aff4f7230 */ /* 0x000fe20000004100 */
[----:B------:R-:W-:Y:S01]  /*3690*/  BSSY.RECONVERGENT B0, `(.L_x_282) ;  /* 0x0000029000007945 */ /* 0x000fe20003800200 */
[----:B------:R-:W-:Y:S02]  /*36a0*/  HADD2.F32 R78, -RZ, R9.H0_H0 ;  /* 0x20000009ff4e7230 */ /* 0x000fe40000004100 */
[----:B------:R-:W-:Y:S01]  /*36b0*/  FFMA.FTZ R4, R80, R117, R17 ;  /* 0x0000007550047223 */ /* 0x000fe20000010011 */
[----:B------:R-:W-:Y:S01]  /*36c0*/  FSETP.GTU.FTZ.AND P3, PT, R105, 20, PT ;  /* 0x41a000006900780b */ /* 0x000fe20003f7c000 */
[----:B------:R-:W-:Y:S02]  /*36d0*/  HADD2.F32 R77, -RZ, R8.H0_H0 ;  /* 0x20000008ff4d7230 */ /* 0x000fe40000004100 */
[----:B------:R-:W-:Y:S01]  /*36e0*/  FMUL.FTZ R104, R18, UR7 ;  /* 0x0000000712687c20 */ /* 0x000fe20008410000 */
[----:B------:R-:W-:-:S02]  /*36f0*/  HADD2.F32 R76, -RZ, R7.H0_H0 ;  /* 0x20000007ff4c7230 */ /* 0x000fc40000004100 */
[----:B------:R-:W-:Y:S01]  /*3700*/  FFMA.FTZ R9, R79, R116, R4 ;  /* 0x000000744f097223 */ /* 0x000fe20000010004 */
[----:B------:R-:W-:Y:S02]  /*3710*/  HADD2.F32 R3, -RZ, R3.H0_H0 ;  /* 0x20000003ff037230 */ /* 0x000fe40000004100 */
[----:B------:R-:W-:Y:S01]  /*3720*/  HADD2.F32 R5, -RZ, R2.H0_H0 ;  /* 0x20000002ff057230 */ /* 0x000fe20000004100 */
        /* <DEDUP_REMOVED lines=31> */
.L_x_283:
[----:B------:R-:W-:Y:S05]  /*3920*/  BSYNC.RECONVERGENT B0 ;  /* 0x0000000000007941 */ /* 0x000fea0003800200 */
.L_x_282:
[----:B------:R-:W-:Y:S04]  /*3930*/  BSSY.RECONVERGENT B0, `(.L_x_284) ;  /* 0x0000020000007945 */ /* 0x000fe80003800200 */
[----:B------:R-:W-:Y:S05]  /*3940*/  @P5 BRA `(.L_x_285) ;  /* 0x0000000000785947 */ /* 0x000fea0003800000 */
        /* <DEDUP_REMOVED lines=10> */
[CC--:B------:R-:W-:Y:S02]  /*39f0*/  IADD3 R4, PT, PT, R11.reuse, -R2.reuse, RZ ;  /* 0x800000020b047210 */ /* 0x0c0fe40007ffe0ff */
[----:B------:R-:W-:Y:S01]  /*3a00*/  I2FP.F32.S32 R2, R2 ;  /* 0x0000000200027245 */ /* 0x000fe20000201400 */
[----:B------:R-:W-:Y:S01]  /*3a10*/  FFMA.FTZ R7, R6, R7, -1 ;  /* 0xbf80000006077423 */ /* 0x000fe20000010007 */
[----:B------:R-:W-:-:S03]  /*3a20*/  @P4 FSETP.NEU.FTZ.AND P5, PT, R11, RZ, PT ;  /* 0x000000ff0b00420b */ /* 0x000fc60003fbd000 */
        /* <DEDUP_REMOVED lines=14> */
[----:B------:R-:W-:-:S05]  /*3b10*/  @P6 FFMA.FTZ R110, R11, R4, +INF ;  /* 0x7f8000000b6e6423 */ /* 0x000fca0000010004 */
[----:B------:R-:W-:-:S07]  /*3b20*/  @P4 FSEL R110, R110, -RZ, P5 ;  /* 0x800000ff6e6e4208 */ /* 0x000fce0002800000 */
.L_x_285:
[----:B------:R-:W-:Y:S05]  /*3b30*/  BSYNC.RECONVERGENT B0 ;  /* 0x0000000000007941 */ /* 0x000fea0003800200 */
.L_x_284:
        /* <DEDUP_REMOVED lines=32> */
.L_x_287:
[----:B------:R-:W-:Y:S05]  /*3d40*/  BSYNC.RECONVERGENT B0 ;  /* 0x0000000000007941 */ /* 0x000fea0003800200 */
.L_x_286:
        /* <DEDUP_REMOVED lines=32> */
.L_x_289:
[----:B------:R-:W-:Y:S05]  /*3f50*/  BSYNC.RECONVERGENT B0 ;  /* 0x0000000000007941 */ /* 0x000fea0003800200 */
.L_x_288:
        /* <DEDUP_REMOVED lines=32> */
.L_x_291:
[----:B------:R-:W-:Y:S05]  /*4160*/  BSYNC.RECONVERGENT B0 ;  /* 0x0000000000007941 */ /* 0x000fea0003800200 */
.L_x_290:
        /* <DEDUP_REMOVED lines=32> */
.L_x_293:
[----:B------:R-:W-:Y:S05]  /*4370*/  BSYNC.RECONVERGENT B0 ;  /* 0x0000000000007941 */ /* 0x000fea0003800200 */
.L_x_292:
[----:B------:R-:W0:Y:S01]  /*4380*/  LDCU UR8, c[0x0][0x38c] ;  /* 0x00007180ff0877ac */ /* 0x000e220008000800 */
[----:B------:R-:W-:Y:S01]  /*4390*/  FFMA.FTZ R2, R78, R115, R9 ;  /* 0x000000734e027223 */ /* 0x000fe20000010009 */
[----:B------:R-:W-:Y:S01]  /*43a0*/  FMUL.FTZ R103, R88, UR7 ;  /* 0x0000000758677c20 */ /* 0x000fe20008410000 */
[----:B------:R-:W-:Y:S01]  /*43b0*/  FMUL.FTZ R102, R87, UR7 ;  /* 0x0000000757667c20 */ /* 0x000fe20008410000 */
[----:B------:R-:W-:Y:S01]  /*43c0*/  FMUL.FTZ R101, R86, UR7 ;  /* 0x0000000756657c20 */ /* 0x000fe20008410000 */
        /* <DEDUP_REMOVED lines=12> */
[----:B------:R-:W-:Y:S01]  /*4490*/  FMUL.FTZ R91, R76, UR7 ;  /* 0x000000074c5b7c20 */ /* 0x000fe20008410000 */
[----:B0-----:R-:W-:Y:S01]  /*44a0*/  UISETP.GE.AND UP0, UPT, UR8, 0x1, UPT ;  /* 0x000000010800788c */ /* 0x001fe2000bf06270 */
[----:B------:R-:W-:Y:S01]  /*44b0*/  FMUL.FTZ R90, R3, UR7 ;  /* 0x00000007035a7c20 */ /* 0x000fe20008410000 */
[C---:B------:R-:W-:Y:S01]  /*44c0*/  FMUL.FTZ R89, R5.reuse, UR7 ;  /* 0x0000000705597c20 */ /* 0x040fe20008410000 */
[----:B------:R-:W-:Y:S01]  /*44d0*/  FFMA.FTZ R175, R5, R106, R2 ;  /* 0x0000006a05af7223 */ /* 0x000fe20000010002 */
[----:B------:R-:W-:Y:S06]  /*44e0*/  BAR.SYNC.DEFER_BLOCKING 0x0 ;  /* 0x0000000000007b1d */ /* 0x000fec0000010000 */
[----:B------:R-:W-:Y:S05]  /*44f0*/  BRA.U !UP0, `(.L_x_294) ;  /* 0x0000006108e47547 */ /* 0x000fea000b800000 */
        /* <DEDUP_REMOVED lines=30> */
.L_x_328:
        /* <DEDUP_REMOVED lines=52> */
[C---:B------:R-:W-:Y:S01]  /*4a20*/  FMUL.FTZ R18, R22.reuse, R134 ;  /* 0x0000008616127220 */ /* 0x040fe20000410000 */
[----:B------:R-:W-:Y:S01]  /*4a30*/  FMUL.FTZ R26, R22, R124 ;  /* 0x0000007c161a7220 */ /* 0x000fe20000410000 */
[----:B------:R-:W-:Y:S01]  /*4a40*/  FMUL.RZ R12, R7, 0.15915493667125701904 ;  /* 0x3e22f983070c7820 */ /* 0x000fe2000040c000 */
[----:B------:R-:W-:Y:S01]  /*4a50*/  FMUL.FTZ R7, R140, UR19 ;  /* 0x000000138c077c20 */ /* 0x000fe20008410000 */
[----:B------:R3:W-:Y:S01]  /*4a60*/  MUFU.COS R68, R8 ;  /* 0x0000000800447308 */ /* 0x0007e20000000000 */
[----:B------:R-:W-:Y:S01]  /*4a70*/  FMUL.RZ R52, R6, 0.15915493667125701904 ;  /* 0x3e22f98306347820 */ /* 0x000fe2000040c000 */
[----:B------:R-:W-:Y:S01]  /*4a80*/  FMUL.FTZ R6, R22, R142 ;  /* 0x0000008e16067220 */ /* 0x000fe20000410000 */
        /* <DEDUP_REMOVED lines=26> */
[----:B-1----:R3:W1:Y:S08]  /*4c30*/  MUFU.COS R31, R12 ;  /* 0x0000000c001f7308 */ /* 0x0026700000000000 */
        /* <DEDUP_REMOVED lines=26> */
[----:B------:R-:W-:Y:S02]  /*4de0*/  FMUL.FTZ R19, R22, R118 ;  /* 0x0000007616137220 */ /* 0x000fe40000410000 */
        /* <DEDUP_REMOVED lines=16> */
[-C--:B------:R-:W-:Y:S01]  /*4ef0*/  FMUL.FTZ R188, R76, -R49.reuse ;  /* 0x800000314cbc7220 */ /* 0x080fe20000410000 */
[-C--:B------:R-:W-:Y:S01]  /*4f00*/  FMUL.FTZ R189, R75, -R49.reuse ;  /* 0x800000314bbd7220 */ /* 0x080fe20000410000 */
[----:B------:R-:W-:Y:S01]  /*4f10*/  FMUL.FTZ R190, R74, -R49 ;  /* 0x800000314abe7220 */ /* 0x000fe20000410000 */
        /* <DEDUP_REMOVED lines=23> */
[C---:B----4-:R-:W-:Y:S01]  /*5090*/  FMUL.FTZ R18, R19.reuse, R32 ;  /* 0x0000002013127220 */ /* 0x050fe20000410000 */
[C---:B--2---:R-:W-:Y:S01]  /*50a0*/  FMUL.FTZ R10, R16.reuse, R27 ;  /* 0x0000001b100a7220 */ /* 0x044fe20000410000 */
[----:B------:R-:W-:Y:S01]  /*50b0*/  FMUL.FTZ R11, R16, R25 ;  /* 0x00000019100b7220 */ /* 0x000fe20000410000 */
[C---:B------:R-:W-:Y:S01]  /*50c0*/  FMUL.FTZ R21, R22.reuse, R113 ;  /* 0x0000007116157220 */ /* 0x040fe20000410000 */
[----:B------:R-:W-:Y:S01]  /*50d0*/  FMUL.FTZ R23, R22, R110 ;  /* 0x0000006e16177220 */ /* 0x000fe20000410000 */
[----:B------:R-:W-:Y:S01]  /*50e0*/  FMUL.FTZ R19, R19, R30 ;  /* 0x0000001e13137220 */ /* 0x000fe20000410000 */
[C---:B------:R-:W-:Y:S01]  /*50f0*/  FMUL.FTZ R14, R24.reuse, R35 ;  /* 0x00000023180e7220 */ /* 0x040fe20000410000 */
[----:B------:R-:W-:Y:S01]  /*5100*/  FMUL.FTZ R15, R24, R33 ;  /* 0x00000021180f7220 */ /* 0x000fe20000410000 */
[C---:B------:R-:W-:Y:S01]  /*5110*/  FMUL.FTZ R16, R26.reuse, R39 ;  /* 0x000000271a107220 */ /* 0x040fe20000410000 */
[----:B------:R-:W-:Y:S01]  /*5120*/  FMUL.FTZ R17, R26, R37 ;  /* 0x000000251a117220 */ /* 0x000fe20000410000 */
[C---:B------:R-:W-:Y:S01]  /*5130*/  FMUL.FTZ R30, R22.reuse, R107 ;  /* 0x0000006b161e7220 */ /* 0x040fe20000410000 */
[C---:B------:R-:W-:Y:S01]  /*5140*/  FMUL.FTZ R24, R22.reuse, R109 ;  /* 0x0000006d16187220 */ /* 0x040fe20000410000 */
[C---:B------:R-:W-:Y:S01]  /*5150*/  FMUL.FTZ R26, R22.reuse, R108 ;  /* 0x0000006c161a7220 */ /* 0x040fe20000410000 */
        /* <DEDUP_REMOVED lines=42> */
[----:B0-----:R-:W-:Y:S01]  /*5400*/  FMUL.FTZ R30, R31, R52 ;  /* 0x000000341f1e7220 */ /* 0x001fe20000410000 */
[-C--:B------:R-:W-:Y:S01]  /*5410*/  FMUL.FTZ R46, R75, R47.reuse ;  /* 0x0000002f4b2e7220 */ /* 0x080fe20000410000 */
[----:B------:R-:W-:Y:S01]  /*5420*/  FMUL.FTZ R31, R31, R50 ;  /* 0x000000321f1f7220 */ /* 0x000fe20000410000 */
[----:B------:R-:W-:Y:S01]  /*5430*/  FMUL.FTZ R47, R74, R47 ;  /* 0x0000002f4a2f7220 */ /* 0x000fe20000410000 */
        /* <DEDUP_REMOVED lines=11> */
.L_x_296:
[----:B------:R-:W-:-:S06]  /*54f0*/  LEA R72, R172, UR16, 0x3 ;  /* 0x00000010ac487c11 */ /* 0x000fcc000f8e18ff */
[----:B------:R-:W0:Y:S02]  /*5500*/  LDS.64 R72, [R72+0x3518] ;  /* 0x0035180048487984 */ /* 0x000e240000000a00 */
.L_x_297:
[----:B------:R-:W-:Y:S05]  /*5510*/  BSYNC.RECONVERGENT B0 ;  /* 0x0000000000007941 */ /* 0x000fea0003800200 */
.L_x_295:
        /* <DEDUP_REMOVED lines=42> */
[----:B------:R-:W-:Y:S01]  /*57c0*/  FFMA.FTZ R49, R10, R48, -R49 ;  /* 0x000000300a317223 */ /* 0x000fe20000010831 */
[----:B------:R-:W-:Y:S02]  /*57d0*/  FMUL.FTZ R48, R68, R3 ;  /* 0x0000000344307220 */ /* 0x000fe40000410000 */
[----:B------:R-:W-:Y:S01]  /*57e0*/  FFMA.FTZ R50, R10, R51, R50 ;  /* 0x000000330a327223 */ /* 0x000fe20000010032 */
[----:B------:R-:W-:Y:S01]  /*57f0*/  FFMA.FTZ R51, R122, R139, R49 ;  /* 0x0000008b7a337223 */ /* 0x000fe20000010031 */
[C---:B------:R-:W-:Y:S01]  /*5800*/  FMUL.FTZ R49, R69.reuse, R3 ;  /* 0x0000000345317220 */ /* 0x040fe20000410000 */
[-C--:B------:R-:W-:Y:S01]  /*5810*/  FFMA.FTZ R48, R69, R2.reuse, R48 ;  /* 0x0000000245307223 */ /* 0x080fe20000010030 */
[----:B------:R-:W-:Y:S01]  /*5820*/  FADD.FTZ R50, RZ, R50 ;  /* 0x00000032ff327221 */ /* 0x000fe20000010000 */
[----:B------:R-:W-:Y:S01]  /*5830*/  FMUL.FTZ R53, R13, R51 ;  /* 0x000000330d357220 */ /* 0x000fe20000410000 */
[----:B------:R-:W-:-:S02]  /*5840*/  FFMA.FTZ R49, R68, R2, -R49 ;  /* 0x0000000244317223 */ /* 0x000fc40000010831 */
[-C--:B------:R-:W-:Y:S01]  /*5850*/  FMUL.FTZ R52, R13, R50.reuse ;  /* 0x000000320d347220 */ /* 0x080fe20000410000 */
[----:B------:R-:W-:-:S03]  /*5860*/  FFMA.FTZ R53, R12, R50, R53 ;  /* 0x000000320c357223 */ /* 0x000fc60000010035 */
        /* <DEDUP_REMOVED lines=116> */
[----:B--2---:R-:W-:Y:S01]  /*5fb0*/  MOV R49, 0x50 ;  /* 0x0000005000317802 */ /* 0x004fe20000000f00 */
[----:B------:R-:W-:Y:S01]  /*5fc0*/  UMOV UR17, 0xffffffff ;  /* 0xffffffff00117882 */ /* 0x000fe20000000000 */
[C---:B------:R-:W-:Y:S02]  /*5fd0*/  ISETP.GE.AND P4, PT, R171.reuse, 0x10, PT ;  /* 0x00000010ab00780c */ /* 0x040fe40003f86270 */
[C---:B------:R-:W-:Y:S01]  /*5fe0*/  ISETP.GE.AND P2, PT, R171.reuse, 0x8, PT ;  /* 0x00000008ab00780c */ /* 0x040fe20003f46270 */
[----:B------:R-:W-:Y:S01]  /*5ff0*/  IMAD R192, R172, R49, UR16 ;  /* 0x00000010acc07e24 */ /* 0x000fe2000f8e0231 */
[C---:B------:R-:W-:Y:S02]  /*6000*/  ISETP.GE.AND P3, PT, R171.reuse, 0x4, PT ;  /* 0x00000004ab00780c */ /* 0x040fe40003f66270 */
[----:B------:R-:W-:Y:S02]  /*6010*/  ISETP.GE.AND P5, PT, R171, 0x1, PT ;  /* 0x00000001ab00780c */ /* 0x000fe40003fa6270 */
[----:B------:R-:W-:Y:S04]  /*6020*/  LDS.128 R52, [R192+0x1100] ;  /* 0x00110000c0347984 */ /* 0x000fe80000000c00 */
[----:B------:R-:W2:Y:S04]  /*6030*/  LDS.128 R56, [R192+0x1110] ;  /* 0x00111000c0387984 */ /* 0x000ea80000000c00 */
[----:B------:R-:W3:Y:S04]  /*6040*/  LDS.128 R48, [R192+0x1120] ;  /* 0x00112000c0307984 */ /* 0x000ee80000000c00 */
[----:B------:R-:W4:Y:S01]  /*6050*/  LDS.128 R64, [R192+0x1130] ;  /* 0x00113000c0407984 */ /* 0x000f220000000c00 */
[-C--:B--2---:R-:W-:Y:S01]  /*6060*/  FMUL.FTZ R71, R55, R57.reuse ;  /* 0x0000003937477220 */ /* 0x084fe20000410000 */
[----:B------:R-:W-:-:S03]  /*6070*/  FMUL.FTZ R70, R54, R57 ;  /* 0x0000003936467220 */ /* 0x000fc60000410000 */
[-C--:B------:R-:W-:Y:S01]  /*6080*/  FFMA.FTZ R71, R54, R56.reuse, -R71 ;  /* 0x0000003836477223 */ /* 0x080fe20000010847 */
[----:B------:R-:W-:-:S03]  /*6090*/  FFMA.FTZ R70, R55, R56, R70 ;  /* 0x0000003837467223 */ /* 0x000fc60000010046 */
[----:B------:R-:W-:Y:S01]  /*60a0*/  FADD.FTZ R193, R58, R71 ;  /* 0x000000473ac17221 */ /* 0x000fe20000010000 */
[----:B------:R-:W-:Y:S01]  /*60b0*/  FADD.FTZ R194, R59, R70 ;  /* 0x000000463bc27221 */ /* 0x000fe20000010000 */
[-C--:B------:R-:W-:Y:S01]  /*60c0*/  FMUL.FTZ R71, R53, R57.reuse ;  /* 0x0000003935477220 */ /* 0x080fe20000410000 */
[C---:B------:R-:W-:Y:S01]  /*60d0*/  FMUL.FTZ R70, R52.reuse, R57 ;  /* 0x0000003934467220 */ /* 0x040fe20000410000 */
[CC--:B---3--:R-:W-:Y:S01]  /*60e0*/  FMUL.FTZ R195, R49.reuse, R193.reuse ;  /* 0x000000c131c37220 */ /* 0x0c8fe20000410000 */
[----:B------:R-:W-:Y:S01]  /*60f0*/  FMUL.FTZ R196, R49, R194 ;  /* 0x000000c231c47220 */ /* 0x000fe20000410000 */
        /* <DEDUP_REMOVED lines=29> */
[-C--:B---3--:R-:W-:Y:S01]  /*62d0*/  FFMA.FTZ R198, R193, R70.reuse, R198 ;  /* 0x00000046c1c67223 */ /* 0x088fe200000100c6 */
[----:B------:R-:W-:-:S03]  /*62e0*/  FFMA.FTZ R67, R65, R70, -R196 ;  /* 0x0000004641437223 */ /* 0x000fc600000108c4 */
[----:B------:R-:W-:Y:S01]  /*62f0*/  @P5 FADD.FTZ R195, R195, R198 ;  /* 0x000000c6c3c35221 */ /* 0x000fe20000010000 */
[-C--:B----4-:R-:W-:Y:S01]  /*6300*/  FMUL.FTZ R70, R193, R66.reuse ;  /* 0x00000042c1467220 */ /* 0x090fe20000410000 */
[----:B------:R-:W-:Y:S01]  /*6310*/  @P5 FADD.FTZ R194, R194, R67 ;  /* 0x00000043c2c25221 */ /* 0x000fe20000010000 */
[C---:B------:R-:W-:Y:S02]  /*6320*/  FMUL.FTZ R66, R65.reuse, R66 ;  /* 0x0000004241427220 */ /* 0x040fe40000410000 */
[----:B------:R-:W2:Y:S01]  /*6330*/  SHFL.UP PT, R196, R195, 0x2, RZ ;  /* 0x04400000c3c47989 */ /* 0x000ea200000e00ff */
[-C--:B0-----:R-:W-:Y:S01]  /*6340*/  @P5 FFMA.FTZ R65, R65, R64.reuse, -R70 ;  /* 0x0000004041415223 */ /* 0x081fe20000010846 */
[----:B------:R-:W-:Y:S02]  /*6350*/  @P5 FFMA.FTZ R193, R193, R64, R66 ;  /* 0x00000040c1c15223 */ /* 0x000fe40000010042 */
[----:B------:R-:W0:Y:S04]  /*6360*/  SHFL.UP PT, R70, R194, 0x2, RZ ;  /* 0x04400000c2467989 */ /* 0x000e2800000e00ff */
[----:B------:R-:W3:Y:S04]  /*6370*/  SHFL.UP PT, R66, R193, 0x2, RZ ;  /* 0x04400000c1427989 */ /* 0x000ee800000e00ff */
[----:B------:R-:W4:Y:S01]  /*6380*/  SHFL.UP PT, R64, R65, 0x2, RZ ;  /* 0x0440000041407989 */ /* 0x000f2200000e00ff */
[-C--:B--2---:R-:W-:Y:S01]  /*6390*/  FMUL.FTZ R198, R65, R196.reuse ;  /* 0x000000c441c67220 */ /* 0x084fe20000410000 */
[----:B------:R-:W-:-:S03]  /*63a0*/  FMUL.FTZ R196, R193, R196 ;  /* 0x000000c4c1c47220 */ /* 0x000fc60000410000 */
[-C--:B0-----:R-:W-:Y:S01]  /*63b0*/  FFMA.FTZ R198, R193, R70.reuse, R198 ;  /* 0x00000046c1c67223 */ /* 0x081fe200000100c6 */
[----:B------:R-:W-:-:S03]  /*63c0*/  FFMA.FTZ R67, R65, R70, -R196 ;  /* 0x0000004641437223 */ /* 0x000fc600000108c4 */
[----:B------:R-:W-:Y:S01]  /*63d0*/  @P4 FADD.FTZ R195, R195, R198 ;  /* 0x000000c6c3c34221 */ /* 0x000fe20000010000 */
[-C--:B---3--:R-:W-:Y:S01]  /*63e0*/  FMUL.FTZ R70, R193, R66.reuse ;  /* 0x00000042c1467220 */ /* 0x088fe20000410000 */
[----:B------:R-:W-:Y:S01]  /*63f0*/  FMUL.FTZ R66, R65, R66 ;  /* 0x0000004241427220 */ /* 0x000fe20000410000 */
[----:B------:R-:W-:Y:S02]  /*6400*/  @P4 FADD.FTZ R194, R194, R67 ;  /* 0x00000043c2c24221 */ /* 0x000fe40000010000 */
[----:B------:R-:W0:Y:S01]  /*6410*/  SHFL.UP PT, R196, R195, 0x4, RZ ;  /* 0x04800000c3c47989 */ /* 0x000e2200000e00ff */
[-C--:B----4-:R-:W-:Y:S01]  /*6420*/  @P4 FFMA.FTZ R193, R193, R64.reuse, R66 ;  /* 0x00000040c1c14223 */ /* 0x090fe20000010042 */
[----:B------:R-:W-:Y:S02]  /*6430*/  @P4 FFMA.FTZ R65, R65, R64, -R70 ;  /* 0x0000004041414223 */ /* 0x000fe40000010846 */
        /* <DEDUP_REMOVED lines=17> */
[-C--:B0-----:R-:W-:Y:S01]  /*6550*/  FMUL.FTZ R198, R193, R196.reuse ;  /* 0x000000c4c1c67220 */ /* 0x081fe20000410000 */
[----:B------:R-:W-:Y:S01]  /*6560*/  FMUL.FTZ R196, R65, R196 ;  /* 0x000000c441c47220 */ /* 0x000fe20000410000 */
[-C--:B--2---:R-:W-:Y:S01]  /*6570*/  FMUL.FTZ R67, R193, R66.reuse ;  /* 0x00000042c1437220 */ /* 0x084fe20000410000 */
[C---:B------:R-:W-:Y:S01]  /*6580*/  FMUL.FTZ R66, R65.reuse, R66 ;  /* 0x0000004241427220 */ /* 0x040fe20000410000 */
[-C--:B---3--:R-:W-:Y:S01]  /*6590*/  FFMA.FTZ R71, R65, R70.reuse, -R198 ;  /* 0x0000004641477223 */ /* 0x088fe200000108c6 */
[----:B------:R-:W-:Y:S01]  /*65a0*/  FFMA.FTZ R196, R193, R70, R196 ;  /* 0x00000046c1c47223 */ /* 0x000fe200000100c4 */
        /* <DEDUP_REMOVED lines=8> */
.L_x_356:
[----:B------:R-:W-:Y:S01]  /*6630*/  ISETP.GE.AND P2, PT, R171, 0x10, PT ;  /* 0x00000010ab00780c */ /* 0x000fe20003f46270 */
[-C--:B0-----:R-:W-:Y:S01]  /*6640*/  FMUL.FTZ R198, R193, R196.reuse ;  /* 0x000000c4c1c67220 */ /* 0x081fe20000410000 */
[----:B------:R-:W-:Y:S01]  /*6650*/  FMUL.FTZ R196, R65, R196 ;  /* 0x000000c441c47220 */ /* 0x000fe20000410000 */
[-C--:B---3--:R-:W-:Y:S01]  /*6660*/  FMUL.FTZ R67, R193, R66.reuse ;  /* 0x00000042c1437220 */ /* 0x088fe20000410000 */
[----:B------:R-:W-:Y:S01]  /*6670*/  UMOV UR17, 0xffffffff ;  /* 0xffffffff00117882 */ /* 0x000fe20000000000 */
        /* <DEDUP_REMOVED lines=8> */
.L_x_359:
[----:B------:R-:W-:-:S03]  /*6700*/  UMOV UR17, 0xffffffff ;  /* 0xffffffff00117882 */ /* 0x000fc60000000000 */
[----:B------:R-:W-:Y:S05]  /*6710*/  BRA.DIV UR17, `(.L_x_301) ;  /* 0x0000007211f07947 */ /* 0x000fea000b800000 */
.L_x_362:
[----:B------:R-:W-:-:S03]  /*6720*/  UMOV UR17, 0xffffffff ;  /* 0xffffffff00117882 */ /* 0x000fc60000000000 */
[----:B------:R-:W-:Y:S05]  /*6730*/  BRA.DIV UR17, `(.L_x_302) ;  /* 0x0000007611107947 */ /* 0x000fea000b800000 */
.L_x_365:
[----:B------:R-:W-:-:S03]  /*6740*/  UMOV UR17, 0xffffffff ;  /* 0xffffffff00117882 */ /* 0x000fc60000000000 */
[----:B------:R-:W-:Y:S05]  /*6750*/  BRA.DIV UR17, `(.L_x_303) ;  /* 0x0000007611307947 */ /* 0x000fea000b800000 */
.L_x_368:
[----:B------:R-:W-:-:S03]  /*6760*/  UMOV UR17, 0xffffffff ;  /* 0xffffffff00117882 */ /* 0x000fc60000000000 */
[----:B------:R-:W-:Y:S05]  /*6770*/  BRA.DIV UR17, `(.L_x_304) ;  /* 0x0000007611507947 */ /* 0x000fea000b800000 */
[----:B-----5:R0:W2:Y:S04]  /*6780*/  SHFL.IDX PT, R196, R61, RZ, 0x1f ;  /* 0x00001fff3dc47589 */ /* 0x0200a800000e0000 */
[----:B------:R-:W3:Y:S04]  /*6790*/  SHFL.IDX PT, R60, R60, RZ, 0x1f ;  /* 0x00001fff3c3c7589 */ /* 0x000ee800000e0000 */
[----:B------:R-:W4:Y:S04]  /*67a0*/  SHFL.IDX PT, R62, R62, RZ, 0x1f ;  /* 0x00001fff3e3e7589 */ /* 0x000f2800000e0000 */
[----:B------:R-:W0:Y:S04]  /*67b0*/  SHFL.IDX PT, R63, R63, RZ, 0x1f ;  /* 0x00001fff3f3f7589 */ /* 0x000e2800000e0000 */
[----:B------:R-:W0:Y:S04]  /*67c0*/  SHFL.UP PT, R65, R65, 0x1, RZ ;  /* 0x0420000041417989 */ /* 0x000e2800000e00ff */
[----:B------:R-:W0:Y:S04]  /*67d0*/  SHFL.UP PT, R193, R193, 0x1, RZ ;  /* 0x04200000c1c17989 */ /* 0x000e2800000e00ff */
[----:B------:R-:W0:Y:S04]  /*67e0*/  SHFL.UP PT, R194, R194, 0x1, RZ ;  /* 0x04200000c2c27989 */ /* 0x000e2800000e00ff */
[----:B--23--:R-:W0:Y:S02]  /*67f0*/  SHFL.UP PT, R195, R195, 0x1, RZ ;  /* 0x04200000c3c37989 */ /* 0x00ce2400000e00ff */
.L_x_378:
        /* <DEDUP_REMOVED lines=45> */
.L_x_298:
[----:B------:R-:W-:Y:S05]  /*6ad0*/  WARPSYNC.ALL ;  /* 0x0000000000007948 */ /* 0x000fea0003800000 */
[----:B------:R-:W-:Y:S02]  /*6ae0*/  LOP3.LUT P0, R70, R172, 0x1f, RZ, 0xc0, !PT ;  /* 0x0000001fac467812 */ /* 0x000fe4000780c0ff */
[----:B--2---:R-:W-:Y:S01]  /*6af0*/  MOV R48, UR49 ;  /* 0x0000003100307c02 */ /* 0x004fe20008000f00 */
[C---:B01----:R-:W-:Y:S01]  /*6b00*/  FMUL.FTZ R49, R31.reuse, R73 ;  /* 0x000000491f317220 */ /* 0x043fe20000410000 */
[C---:B------:R-:W-:Y:S01]  /*6b10*/  FMUL.FTZ R51, R31.reuse, R190 ;  /* 0x000000be1f337220 */ /* 0x040fe20000410000 */
[C---:B---3--:R-:W-:Y:S01]  /*6b20*/  FMUL.FTZ R53, R31.reuse, R47 ;  /* 0x0000002f1f357220 */ /* 0x048fe20000410000 */
[----:B------:R-:W-:Y:S01]  /*6b30*/  BAR.SYNC.DEFER_BLOCKING 0x0 ;  /* 0x0000000000007b1d */ /* 0x000fe20000010000 */
[----:B------:R-:W-:Y:S01]  /*6b40*/  ISETP.LE.OR P0, PT, R48, UR15, P0 ;  /* 0x0000000f30007c0c */ /* 0x000fe20008703670 */
[C---:B------:R-:W-:Y:S01]  /*6b50*/  FMUL.FTZ R48, R30.reuse, R73 ;  /* 0x000000491e307220 */ /* 0x040fe20000410000 */
[C---:B------:R-:W-:Y:S01]  /*6b60*/  FFMA.FTZ R49, R30.reuse, R72, -R49 ;  /* 0x000000481e317223 */ /* 0x040fe20000010831 */
[C---:B------:R-:W-:Y:S01]  /*6b70*/  FFMA.FTZ R51, R30.reuse, R47, R51 ;  /* 0x0000002f1e337223 */ /* 0x040fe20000010033 */
[----:B------:R-:W-:Y:S01]  /*6b80*/  FFMA.FTZ R50, R30, R190, -R53 ;  /* 0x000000be1e327223 */ /* 0x000fe20000010835 */
[----:B------:R-:W-:Y:S01]  /*6b90*/  FFMA.FTZ R48, -R31, R72, -R48 ;  /* 0x000000481f307223 */ /* 0x000fe20000010930 */
[----:B------:R-:W-:Y:S01]  /*6ba0*/  FMUL.FTZ R55, R29, R49 ;  /* 0x000000311d377220 */ /* 0x000fe20000410000 */
[----:B------:R-:W-:Y:S01]  /*6bb0*/  FADD.FTZ R51, R46, R51 ;  /* 0x000000332e337221 */ /* 0x000fe20000010000 */
[----:B------:R-:W-:Y:S01]  /*6bc0*/  FADD.FTZ R50, R189, R50 ;  /* 0x00000032bd327221 */ /* 0x000fe20000010000 */
[CC--:B------:R-:W-:Y:S01]  /*6bd0*/  FMUL.FTZ R53, R29.reuse, R48.reuse ;  /* 0x000000301d357220 */ /* 0x0c0fe20000410000 */
[C---:B------:R-:W-:Y:S01]  /*6be0*/  FFMA.FTZ R55, R28.reuse, R48, -R55 ;  /* 0x000000301c377223 */ /* 0x040fe20000010837 */
[C---:B------:R-:W-:Y:S01]  /*6bf0*/  FMUL.FTZ R57, R29.reuse, R51 ;  /* 0x000000331d397220 */ /* 0x040fe20000410000 */
[-C--:B------:R-:W-:Y:S01]  /*6c00*/  FMUL.FTZ R52, R29, R50.reuse ;  /* 0x000000321d347220 */ /* 0x080fe20000410000 */
[C---:B------:R-:W-:Y:S01]  /*6c10*/  FFMA.FTZ R53, R28.reuse, R49, R53 ;  /* 0x000000311c357223 */ /* 0x040fe20000010035 */
[C---:B------:R-:W-:Y:S01]  /*6c20*/  FMUL.FTZ R48, R27.reuse, R55 ;  /* 0x000000371b307220 */ /* 0x040fe20000410000 */
[C---:B------:R-:W-:Y:S01]  /*6c30*/  FFMA.FTZ R57, R28.reuse, R50, -R57 ;  /* 0x000000321c397223 */ /* 0x040fe20000010839 */
[----:B------:R-:W-:Y:S01]  /*6c40*/  FFMA.FTZ R52, R28, R51, R52 ;  /* 0x000000331c347223 */ /* 0x000fe20000010034 */
[-C--:B------:R-:W-:Y:S01]  /*6c50*/  FMUL.FTZ R49, R27, R53.reuse ;  /* 0x000000351b317220 */ /* 0x080fe20000410000 */
[----:B------:R-:W-:Y:S01]  /*6c60*/  FFMA.FTZ R48, R26, R53, R48 ;  /* 0x000000351a307223 */ /* 0x000fe20000010030 */
        /* <DEDUP_REMOVED lines=14> */
[-C--:B------:R-:W-:Y:S01]  /*6d50*/  FMUL.FTZ R59, R23, R53.reuse ;  /* 0x00000035173b7220 */ /* 0x080fe20000410000 */
[----:B------:R-:W-:Y:S01]  /*6d60*/  FADD.FTZ R50, R187, R50 ;  /* 0x00000032bb327221 */ /* 0x000fe20000010000 */
[C---:B------:R-:W-:Y:S01]  /*6d70*/  FFMA.FTZ R57, R22.reuse, R53, R57 ;  /* 0x0000003516397223 */ /* 0x040fe20000010039 */
[C---:B------:R-:W-:Y:S01]  /*6d80*/  FMUL.FTZ R55, R25.reuse, R51 ;  /* 0x0000003319377220 */ /* 0x040fe20000410000 */
[----:B------:R-:W-:Y:S01]  /*6d90*/  FFMA.FTZ R59, R22, R54, -R59 ;  /* 0x00000036163b7223 */ /* 0x000fe2000001083b */
[-C--:B------:R-:W-:Y:S01]  /*6da0*/  FMUL.FTZ R52, R25, R50.reuse ;  /* 0x0000003219347220 */ /* 0x080fe20000410000 */
[C---:B------:R-:W-:Y:S01]  /*6db0*/  FMUL.FTZ R53, R21.reuse, R57 ;  /* 0x0000003915357220 */ /* 0x040fe20000410000 */
[C---:B------:R-:W-:Y:S01]  /*6dc0*/  FFMA.FTZ R55, R24.reuse, R50, -R55 ;  /* 0x0000003218377223 */ /* 0x040fe20000010837 */
[----:B------:R-:W-:Y:S01]  /*6dd0*/  FMUL.FTZ R50, R21, R59 ;  /* 0x0000003b15327220 */ /* 0x000fe20000410000 */
[----:B------:R-:W-:Y:S01]  /*6de0*/  FFMA.FTZ R52, R24, R51, R52 ;  /* 0x0000003318347223 */ /* 0x000fe20000010034 */
[----:B------:R-:W-:Y:S01]  /*6df0*/  FFMA.FTZ R53, R20, R59, -R53 ;  /* 0x0000003b14357223 */ /* 0x000fe20000010835 */
[----:B------:R-:W-:Y:S01]  /*6e00*/  FADD.FTZ R55, R186, R55 ;  /* 0x00000037ba377221 */ /* 0x000fe20000010000 */
[----:B------:R-:W-:Y:S01]  /*6e10*/  FFMA.FTZ R57, R20, R57, R50 ;  /* 0x0000003914397223 */ /* 0x000fe20000010032 */
[----:B------:R-:W-:Y:S01]  /*6e20*/  FADD.FTZ R52, R43, R52 ;  /* 0x000000342b347221 */ /* 0x000fe20000010000 */
[----:B------:R-:W-:Y:S01]  /*6e30*/  FMUL.FTZ R59, R19, R53 ;  /* 0x00000035133b7220 */ /* 0x000fe20000410000 */
[----:B------:R-:W-:Y:S01]  /*6e40*/  FMUL.FTZ R51, R23, R55 ;  /* 0x0000003717337220 */ /* 0x000fe20000410000 */
[-C--:B------:R-:W-:Y:S01]  /*6e50*/  FMUL.FTZ R54, R19, R57.reuse ;  /* 0x0000003913367220 */ /* 0x080fe20000410000 */
[-C--:B------:R-:W-:Y:S01]  /*6e60*/  FMUL.FTZ R50, R23, R52.reuse ;  /* 0x0000003417327220 */ /* 0x080fe20000410000 */
[----:B------:R-:W-:Y:S01]  /*6e70*/  FFMA.FTZ R59, R18, R57, R59 ;  /* 0x00000039123b7223 */ /* 0x000fe2000001003b */
[----:B------:R-:W-:Y:S01]  /*6e80*/  FFMA.FTZ R51, R22, R52, R51 ;  /* 0x0000003416337223 */ /* 0x000fe20000010033 */
[----:B------:R-:W-:Y:S01]  /*6e90*/  FFMA.FTZ R54, R18, R53, -R54 ;  /* 0x0000003512367223 */ /* 0x000fe20000010836 */
[----:B------:R-:W-:Y:S01]  /*6ea0*/  FFMA.FTZ R50, R22, R55, -R50 ;  /* 0x0000003716327223 */ /* 0x000fe20000010832 */
[C---:B------:R-:W-:Y:S01]  /*6eb0*/  FMUL.FTZ R55, R17.reuse, R59 ;  /* 0x0000003b11377220 */ /* 0x040fe20000410000 */
[----:B------:R-:W-:Y:S01]  /*6ec0*/  FADD.FTZ R51, R42, R51 ;  /* 0x000000332a337221 */ /* 0x000fe20000010000 */
[-C--:B------:R-:W-:Y:S01]  /*6ed0*/  FMUL.FTZ R52, R17, R54.reuse ;  /* 0x0000003611347220 */ /* 0x080fe20000410000 */
[----:B------:R-:W-:Y:S01]  /*6ee0*/  FADD.FTZ R50, R185, R50 ;  /* 0x00000032b9327221 */ /* 0x000fe20000010000 */
[C---:B------:R-:W-:Y:S01]  /*6ef0*/  FFMA.FTZ R55, R16.reuse, R54, -R55 ;  /* 0x0000003610377223 */ /* 0x040fe20000010837 */
[C---:B------:R-:W-:Y:S01]  /*6f00*/  FMUL.FTZ R53, R21.reuse, R51 ;  /* 0x0000003315357220 */ /* 0x040fe20000410000 */
[----:B------:R-:W-:Y:S01]  /*6f10*/  FFMA.FTZ R59, R16, R59, R52 ;  /* 0x0000003b103b7223 */ /* 0x000fe20000010034 */
[-C--:B------:R-:W-:Y:S01]  /*6f20*/  FMUL.FTZ R52, R21, R50.reuse ;  /* 0x0000003215347220 */ /* 0x080fe20000410000 */
[C---:B------:R-:W-:Y:S01]  /*6f30*/  FMUL.FTZ R57, R15.reuse, R55 ;  /* 0x000000370f397220 */ /* 0x040fe20000410000 */
[C---:B------:R-:W-:Y:S01]  /*6f40*/  FFMA.FTZ R53, R20.reuse, R50, -R53 ;  /* 0x0000003214357223 */ /* 0x040fe20000010835 */
[----:B------:R-:W-:Y:S01]  /*6f50*/  FMUL.FTZ R50, R15, R59 ;  /* 0x0000003b0f327220 */ /* 0x000fe20000410000 */
[----:B------:R-:W-:Y:S01]  /*6f60*/  FFMA.FTZ R52, R20, R51, R52 ;  /* 0x0000003314347223 */ /* 0x000fe20000010034 */
[----:B------:R-:W-:Y:S01]  /*6f70*/  FFMA.FTZ R57, R14, R59, R57 ;  /* 0x0000003b0e397223 */ /* 0x000fe20000010039 */
[----:B------:R-:W-:Y:S01]  /*6f80*/  FADD.FTZ R53, R184, R53 ;  /* 0x00000035b8357221 */ /* 0x000fe20000010000 */
[----:B------:R-:W-:Y:S01]  /*6f90*/  FFMA.FTZ R54, R14, R55, -R50 ;  /* 0x000000370e367223 */ /* 0x000fe20000010832 */
[----:B------:R-:W-:Y:S01]  /*6fa0*/  FADD.FTZ R52, R41, R52 ;  /* 0x0000003429347221 */ /* 0x000fe20000010000 */
[C---:B0-----:R-:W-:Y:S01]  /*6fb0*/  FMUL.FTZ R51, R69.reuse, R48 ;  /* 0x0000003045337220 */ /* 0x041fe20000410000 */
[----:B------:R-:W-:Y:S01]  /*6fc0*/  FMUL.FTZ R69, R69, R49 ;  /* 0x0000003145457220 */ /* 0x000fe20000410000 */
[C---:B------:R-:W-:Y:S01]  /*6fd0*/  FMUL.FTZ R55, R19.reuse, R53 ;  /* 0x0000003513377220 */ /* 0x040fe20000410000 */
[----:B------:R-:W-:Y:S01]  /*6fe0*/  FMUL.FTZ R50, R19, R52 ;  /* 0x0000003413327220 */ /* 0x000fe20000410000 */
[C---:B------:R-:W-:Y:S01]  /*6ff0*/  FFMA.FTZ R51, R68.reuse, R49, R51 ;  /* 0x0000003144337223 */ /* 0x040fe20000010033 */
[----:B------:R-:W-:Y:S01]  /*7000*/  FFMA.FTZ R69, R68, R48, -R69 ;  /* 0x0000003044457223 */ /* 0x000fe20000010845 */
[C---:B------:R-:W-:Y:S01]  /*7010*/  FMUL.FTZ R49, R13.reuse, R57 ;  /* 0x000000390d317220 */ /* 0x040fe20000410000 */
[----:B------:R-:W-:Y:S01]  /*7020*/  FFMA.FTZ R55, R18, R52, R55 ;  /* 0x0000003412377223 */ /* 0x000fe20000010037 */
[----:B------:R-:W-:Y:S01]  /*7030*/  FADD.FTZ R197, RZ, R51 ;  /* 0x00000033ffc57221 */ /* 0x000fe20000010000 */
        /* <DEDUP_REMOVED lines=22> */
[-C--:B------:R-:W-:Y:S01]  /*71a0*/  FMUL.FTZ R53, R17, R50.reuse ;  /* 0x0000003211357220 */ /* 0x080fe20000410000 */
[----:B------:R-:W-:Y:S01]  /*71b0*/  FADD.FTZ R198, RZ, R51 ;  /* 0x00000033ffc67221 */ /* 0x000fe20000010000 */
[----:B------:R-:W-:Y:S01]  /*71c0*/  FFMA.FTZ R215, R126, R141, R49 ;  /* 0x0000008d7ed77223 */ /* 0x000fe20000010031 */
[C---:B------:R-:W-:Y:S01]  /*71d0*/  FFMA.FTZ R57, R16.reuse, R50, -R57 ;  /* 0x0000003210397223 */ /* 0x040fe20000010839 */
[----:B------:R-:W-:Y:S01]  /*71e0*/  FFMA.FTZ R48, R16, R55, R53 ;  /* 0x0000003710307223 */ /* 0x000fe20000010035 */
[C---:B------:R-:W-:Y:S01]  /*71f0*/  FMUL.FTZ R49, R7.reuse, R198 ;  /* 0x000000c607317220 */ /* 0x040fe20000410000 */
[-C--:B------:R-:W-:Y:S01]  /*7200*/  FMUL.FTZ R51, R7, R215.reuse ;  /* 0x000000d707337220 */ /* 0x080fe20000410000 */
[----:B------:R-:W-:Y:S01]  /*7210*/  FMUL.FTZ R53, R9, R54 ;  /* 0x0000003609357220 */ /* 0x000fe20000410000 */
[----:B------:R-:W-:Y:S01]  /*7220*/  FADD.FTZ R48, R39, R48 ;  /* 0x0000003027307221 */ /* 0x000fe20000010000 */
[C---:B------:R-:W-:Y:S01]  /*7230*/  FFMA.FTZ R214, R6.reuse, R215, -R49 ;  /* 0x000000d706d67223 */ /* 0x040fe20000010831 */
[----:B------:R-:W-:Y:S01]  /*7240*/  FFMA.FTZ R51, R6, R198, R51 ;  /* 0x000000c606337223 */ /* 0x000fe20000010033 */
[-C--:B------:R-:W-:Y:S01]  /*7250*/  FMUL.FTZ R55, R9, R52.reuse ;  /* 0x0000003409377220 */ /* 0x080fe20000410000 */
[----:B------:R-:W-:Y:S01]  /*7260*/  FFMA.FTZ R52, R8, R52, R53 ;  /* 0x0000003408347223 */ /* 0x000fe20000010035 */
[----:B------:R-:W-:Y:S01]  /*7270*/  FFMA.FTZ R214, R125, R140, R214 ;  /* 0x0000008c7dd67223 */ /* 0x000fe200000100d6 */
[----:B------:R-:W-:Y:S01]  /*7280*/  FADD.FTZ R201, RZ, R51 ;  /* 0x00000033ffc97221 */ /* 0x000fe20000010000 */
[----:B------:R-:W-:Y:S01]  /*7290*/  FADD.FTZ R57, R182, R57 ;  /* 0x00000039b6397221 */ /* 0x000fe20000010000 */
[----:B------:R-:W-:Y:S01]  /*72a0*/  FMUL.FTZ R50, R15, R48 ;  /* 0x000000300f327220 */ /* 0x000fe20000410000 */
[C---:B------:R-:W-:Y:S01]  /*72b0*/  FMUL.FTZ R51, R9.reuse, R214 ;  /* 0x000000d609337220 */ /* 0x040fe20000410000 */
[----:B------:R-:W-:Y:S01]  /*72c0*/  FMUL.FTZ R49, R9, R201 ;  /* 0x000000c909317220 */ /* 0x000fe20000410000 */
[C---:B------:R-:W-:Y:S01]  /*72d0*/  FFMA.FTZ R55, R8.reuse, R54, -R55 ;  /* 0x0000003608377223 */ /* 0x040fe20000010837 */
[----:B------:R-:W-:Y:S01]  /*72e0*/  FMUL.FTZ R53, R15, R57 ;  /* 0x000000390f357220 */ /* 0x000fe20000410000 */
[C---:B------:R-:W-:Y:S01]  /*72f0*/  FFMA.FTZ R51, R8.reuse, R201, R51 ;  /* 0x000000c908337223 */ /* 0x040fe20000010033 */
[----:B------:R-:W-:Y:S01]  /*7300*/  FFMA.FTZ R212, R8, R214, -R49 ;  /* 0x000000d608d47223 */ /* 0x000fe20000010831 */
[C---:B------:R-:W-:Y:S01]  /*7310*/  FMUL.FTZ R49, R7.reuse, R52 ;  /* 0x0000003407317220 */ /* 0x040fe20000410000 */
[----:B------:R-:W-:Y:S01]  /*7320*/  FFMA.FTZ R50, R14, R57, -R50 ;  /* 0x000000390e327223 */ /* 0x000fe20000010832 */
[----:B------:R-:W-:Y:S01]  /*7330*/  FADD.FTZ R200, RZ, R51 ;  /* 0x00000033ffc87221 */ /* 0x000fe20000010000 */
[-C--:B------:R-:W-:Y:S01]  /*7340*/  FMUL.FTZ R57, R7, R55.reuse ;  /* 0x0000003707397220 */ /* 0x080fe20000410000 */
[----:B------:R-:W-:Y:S01]  /*7350*/  FFMA.FTZ R212, R123, R138, R212 ;  /* 0x0000008a7bd47223 */ /* 0x000fe200000100d4 */
[C---:B------:R-:W-:Y:S01]  /*7360*/  FFMA.FTZ R55, R6.reuse, R55, -R49 ;  /* 0x0000003706377223 */ /* 0x040fe20000010831 */
[C---:B------:R-:W-:Y:S01]  /*7370*/  FMUL.FTZ R49, R11.reuse, R200 ;  /* 0x000000c80b317220 */ /* 0x040fe20000410000 */
[----:B------:R-:W-:Y:S01]  /*7380*/  FFMA.FTZ R57, R6, R52, R57 ;  /* 0x0000003406397223 */ /* 0x000fe20000010039 */
[----:B------:R-:W-:Y:S01]  /*7390*/  FMUL.FTZ R51, R11, R212 ;  /* 0x000000d40b337220 */ /* 0x000fe20000410000 */
[----:B------:R-:W-:Y:S01]  /*73a0*/  FFMA.FTZ R53, R14, R48, R53 ;  /* 0x000000300e357223 */ /* 0x000fe20000010035 */
[C---:B------:R-:W-:Y:S01]  /*73b0*/  FFMA.FTZ R49, R10.reuse, R212, -R49 ;  /* 0x000000d40a317223 */ /* 0x040fe20000010831 */
[----:B------:R-:W-:Y:S01]  /*73c0*/  FMUL.FTZ R52, R5, R57 ;  /* 0x0000003905347220 */ /* 0x000fe20000410000 */
[----:B------:R-:W-:Y:S01]  /*73d0*/  FFMA.FTZ R51, R10, R200, R51 ;  /* 0x000000c80a337223 */ /* 0x000fe20000010033 */
[----:B------:R-:W-:Y:S01]  /*73e0*/  FADD.FTZ R53, R38, R53 ;  /* 0x0000003526357221 */ /* 0x000fe20000010000 */
[----:B------:R-:W-:Y:S01]  /*73f0*/  FFMA.FTZ R213, R122, R139, R49 ;  /* 0x0000008b7ad57223 */ /* 0x000fe20000010031 */
[----:B------:R-:W-:Y:S01]  /*7400*/  FFMA.FTZ R49, R4, R55, -R52 ;  /* 0x0000003704317223 */ /* 0x000fe20000010834 */
[----:B------:R-:W-:Y:S01]  /*7410*/  FADD.FTZ R203, RZ, R51 ;  /* 0x00000033ffcb7221 */ /* 0x000fe20000010000 */
[----:B------:R-:W-:Y:S01]  /*7420*/  FADD.FTZ R52, R181, R50 ;  /* 0x00000032b5347221 */ /* 0x000fe20000010000 */
[----:B------:R-:W-:Y:S01]  /*7430*/  FMUL.FTZ R51, R13, R213 ;  /* 0x000000d50d337220 */ /* 0x000fe20000410000 */
[----:B------:R-:W-:Y:S01]  /*7440*/  FMUL.FTZ R59, R5, R55 ;  /* 0x00000037053b7220 */ /* 0x000fe20000410000 */
[CC--:B------:R-:W-:Y:S01]  /*7450*/  FMUL.FTZ R50, R13.reuse, R203.reuse ;  /* 0x000000cb0d327220 */ /* 0x0c0fe20000410000 */
[CC--:B------:R-:W-:Y:S01]  /*7460*/  FMUL.FTZ R54, R13.reuse, R52.reuse ;  /* 0x000000340d367220 */ /* 0x0c0fe20000410000 */
[C---:B------:R-:W-:Y:S01]  /*7470*/  FFMA.FTZ R51, R12.reuse, R203, R51 ;  /* 0x000000cb0c337223 */ /* 0x040fe20000010033 */
[----:B------:R-:W-:Y:S01]  /*7480*/  FMUL.FTZ R55, R13, R53 ;  /* 0x000000350d377220 */ /* 0x000fe20000410000 */
[C---:B------:R-:W-:Y:S01]  /*7490*/  FFMA.FTZ R50, R12.reuse, R213, -R50 ;  /* 0x000000d50c327223 */ /* 0x040fe20000010832 */
[C---:B------:R-:W-:Y:S01]  /*74a0*/  FFMA.FTZ R54, R12.reuse, R53, R54 ;  /* 0x000000350c367223 */ /* 0x040fe20000010036 */
[----:B------:R-:W-:Y:S01]  /*74b0*/  FADD.FTZ R196, RZ, R51 ;  /* 0x00000033ffc47221 */ /* 0x000fe20000010000 */
[----:B------:R-:W-:Y:S01]  /*74c0*/  FFMA.FTZ R55, R12, R52, -R55 ;  /* 0x000000340c377223 */ /* 0x000fe20000010837 */
[----:B------:R-:W-:Y:S01]  /*74d0*/  FFMA.FTZ R210, R121, R134, R50 ;  /* 0x0000008679d27223 */ /* 0x000fe20000010032 */
[----:B------:R-:W-:Y:S01]  /*74e0*/  FADD.FTZ R54, R37, R54 ;  /* 0x0000003625367221 */ /* 0x000fe20000010000 */
[C---:B------:R-:W-:Y:S01]  /*74f0*/  FMUL.FTZ R51, R15.reuse, R196 ;  /* 0x000000c40f337220 */ /* 0x040fe20000410000 */
[----:B------:R-:W-:Y:S01]  /*7500*/  FFMA.FTZ R48, R4, R57, R59 ;  /* 0x0000003904307223 */ /* 0x000fe2000001003b */
[-C--:B------:R-:W-:Y:S01]  /*7510*/  FMUL.FTZ R53, R15, R210.reuse ;  /* 0x000000d20f357220 */ /* 0x080fe20000410000 */
[----:B------:R-:W-:Y:S01]  /*7520*/  FADD.FTZ R55, R180, R55 ;  /* 0x00000037b4377221 */ /* 0x000fe20000010000 */
[C---:B------:R-:W-:Y:S01]  /*7530*/  FFMA.FTZ R51, R14.reuse, R210, -R51 ;  /* 0x000000d20e337223 */ /* 0x040fe20000010833 */
[C---:B------:R-:W-:Y:S01]  /*7540*/  FMUL.FTZ R59, R11.reuse, R54 ;  /* 0x000000360b3b7220 */ /* 0x040fe20000410000 */
[----:B------:R-:W-:Y:S01]  /*7550*/  FFMA.FTZ R53, R14, R196, R53 ;  /* 0x000000c40e357223 */ /* 0x000fe20000010035 */
[----:B------:R-:W-:Y:S01]  /*7560*/  FMUL.FTZ R57, R11, R55 ;  /* 0x000000370b397220 */ /* 0x000fe20000410000 */
[----:B------:R-:W-:Y:S01]  /*7570*/  FFMA.FTZ R211, R120, R129, R51 ;  /* 0x0000008178d37223 */ /* 0x000fe20000010033 */
[C---:B------:R-:W-:Y:S01]  /*7580*/  FFMA.FTZ R50, R10.reuse, R55, -R59 ;  /* 0x000000370a327223 */ /* 0x040fe2000001083b */
[----:B------:R-:W-:Y:S01]  /*7590*/  FADD.FTZ R195, RZ, R53 ;  /* 0x00000035ffc37221 */ /* 0x000fe20000010000 */
[----:B------:R-:W-:Y:S01]  /*75a0*/  FFMA.FTZ R57, R10, R54, R57 ;  /* 0x000000360a397223 */ /* 0x000fe20000010039 */
[----:B------:R-:W-:Y:S01]  /*75b0*/  FMUL.FTZ R51, R17, R211 ;  /* 0x000000d311337220 */ /* 0x000fe20000410000 */
[----:B------:R-:W-:Y:S01]  /*75c0*/  FADD.FTZ R52, R179, R50 ;  /* 0x00000032b3347221 */ /* 0x000fe20000010000 */
[-C--:B------:R-:W-:Y:S01]  /*75d0*/  FMUL.FTZ R50, R17, R195.reuse ;  /* 0x000000c311327220 */ /* 0x080fe20000410000 */
[----:B------:R-:W-:Y:S01]  /*75e0*/  FADD.FTZ R57, R36, R57 ;  /* 0x0000003924397221 */ /* 0x000fe20000010000 */
[C---:B------:R-:W-:Y:S01]  /*75f0*/  FFMA.FTZ R51, R16.reuse, R195, R51 ;  /* 0x000000c310337223 */ /* 0x040fe20000010033 */
[C---:B------:R-:W-:Y:S01]  /*7600*/  FMUL.FTZ R53, R9.reuse, R52 ;  /* 0x0000003409357220 */ /* 0x040fe20000410000 */
[----:B------:R-:W-:Y:S01]  /*7610*/  FFMA.FTZ R50, R16, R211, -R50 ;  /* 0x000000d310327223 */ /* 0x000fe20000010832 */
[-C--:B------:R-:W-:Y:S01]  /*7620*/  FMUL.FTZ R55, R9, R57.reuse ;  /* 0x0000003909377220 */ /* 0x080fe20000410000 */
[----:B------:R-:W-:Y:S01]  /*7630*/  FADD.FTZ R194, RZ, R51 ;  /* 0x00000033ffc27221 */ /* 0x000fe20000010000 */
[C---:B------:R-:W-:Y:S01]  /*7640*/  FFMA.FTZ R54, R8.reuse, R57, R53 ;  /* 0x0000003908367223 */ /* 0x040fe20000010035 */
[----:B------:R-:W-:Y:S01]  /*7650*/  FFMA.FTZ R208, R119, R124, R50 ;  /* 0x0000007c77d07223 */ /* 0x000fe20000010032 */
[----:B------:R-:W-:Y:S01]  /*7660*/  FFMA.FTZ R55, R8, R52, -R55 ;  /* 0x0000003408377223 */ /* 0x000fe20000010837 */
[----:B------:R-:W-:Y:S01]  /*7670*/  FMUL.FTZ R51, R19, R194 ;  /* 0x000000c213337220 */ /* 0x000fe20000410000 */
[----:B------:R-:W-:Y:S01]  /*7680*/  FADD.FTZ R54, R35, R54 ;  /* 0x0000003623367221 */ /* 0x000fe20000010000 */
[-C--:B------:R-:W-:Y:S01]  /*7690*/  FMUL.FTZ R53, R19, R208.reuse ;  /* 0x000000d013357220 */ /* 0x080fe20000410000 */
[----:B------:R-:W-:Y:S01]  /*76a0*/  FADD.FTZ R55, R178, R55 ;  /* 0x00000037b2377221 */ /* 0x000fe20000010000 */
[C---:B------:R-:W-:Y:S01]  /*76b0*/  FFMA.FTZ R206, R18.reuse, R208, -R51 ;  /* 0x000000d012ce7223 */ /* 0x040fe20000010833 */
[C---:B------:R-:W-:Y:S01]  /*76c0*/  FMUL.FTZ R57, R7.reuse, R54 ;  /* 0x0000003607397220 */ /* 0x040fe20000410000 */
[----:B------:R-:W-:Y:S01]  /*76d0*/  FFMA.FTZ R53, R18, R194, R53 ;  /* 0x000000c212357223 */ /* 0x000fe20000010035 */
[-C--:B------:R-:W-:Y:S01]  /*76e0*/  FMUL.FTZ R51, R7, R55.reuse ;  /* 0x0000003707337220 */ /* 0x080fe20000410000 */
        /* <DEDUP_REMOVED lines=13> */
[----:B------:R-:W-:Y:S01]  /*77c0*/  FFMA.FTZ R56, R4, R55, R57 ;  /* 0x0000003704387223 */ /* 0x000fe20000010039 */
        /* <DEDUP_REMOVED lines=9> */
[-C--:B-----5:R-:W-:Y:S01]  /*7860*/  FMUL.FTZ R61, R3, R59.reuse ;  /* 0x0000003b033d7220 */ /* 0x0a0fe20000410000 */
[----:B------:R-:W-:Y:S01]  /*7870*/  FFMA.FTZ R204, R115, R110, R204 ;  /* 0x0000006e73cc7223 */ /* 0x000fe200000100cc */
[C---:B------:R-:W-:Y:S01]  /*7880*/  FFMA.FTZ R63, R2.reuse, R59, -R50 ;  /* 0x0000003b023f7223 */ /* 0x040fe20000010832 */
[----:B------:R-:W-:Y:S01]  /*7890*/  FADD.FTZ R205, RZ, R205 ;  /* 0x000000cdffcd7221 */ /* 0x000fe20000010000 */
[----:B------:R-:W-:Y:S01]  /*78a0*/  FMUL.FTZ R59, R3, R49 ;  /* 0x00000031033b7220 */ /* 0x000fe20000410000 */
[----:B------:R-:W-:Y:S01]  /*78b0*/  FMUL.FTZ R57, R25, R204 ;  /* 0x000000cc19397220 */ /* 0x000fe20000410000 */
[-C--:B------:R-:W-:Y:S01]  /*78c0*/  FMUL.FTZ R50, R3, R48.reuse ;  /* 0x0000003003327220 */ /* 0x080fe20000410000 */
[-C--:B------:R-:W-:Y:S01]  /*78d0*/  FMUL.FTZ R51, R25, R205.reuse ;  /* 0x000000cd19337220 */ /* 0x080fe20000410000 */
[----:B------:R-:W-:Y:S01]  /*78e0*/  FFMA.FTZ R48, R2, R48, R59 ;  /* 0x0000003002307223 */ /* 0x000fe2000001003b */
[C---:B------:R-:W-:Y:S01]  /*78f0*/  FFMA.FTZ R57, R24.reuse, R205, R57 ;  /* 0x000000cd18397223 */ /* 0x040fe20000010039 */
[----:B------:R-:W-:Y:S01]  /*7900*/  VOTEU.ALL UP0, P0 ;  /* 0x0000000000ff7886 */ /* 0x000fe20000000000 */
[----:B------:R-:W-:Y:S01]  /*7910*/  FFMA.FTZ R51, R24, R204, -R51 ;  /* 0x000000cc18337223 */ /* 0x000fe20000010833 */
[----:B------:R-:W-:Y:S01]  /*7920*/  ISETP.GT.U32.AND P2, PT, R172, 0x1f, PT ;  /* 0x0000001fac00780c */ /* 0x000fe20003f44070 */
[----:B------:R-:W-:Y:S01]  /*7930*/  FADD.FTZ R202, RZ, R57 ;  /* 0x00000039ffca7221 */ /* 0x000fe20000010000 */
[----:B------:R-:W-:Y:S01]  /*7940*/  FFMA.FTZ R61, R2, R56, R61 ;  /* 0x00000038023d7223 */ /* 0x000fe2000001003d */
[----:B------:R-:W-:Y:S01]  /*7950*/  FFMA.FTZ R207, R114, R109, R51 ;  /* 0x0000006d72cf7223 */ /* 0x000fe20000010033 */
[----:B------:R-:W-:Y:S01]  /*7960*/  @!UP0 ULEA UR17, UR8, UR16, 0x4 ;  /* 0x0000001008118291 */ /* 0x000fe2000f8e20ff */
[----:B------:R-:W-:Y:S01]  /*7970*/  FMUL.FTZ R51, R27, R202 ;  /* 0x000000ca1b337220 */ /* 0x000fe20000410000 */
[----:B------:R-:W-:-:S02]  /*7980*/  HFMA2 R52, -RZ, RZ, 1.875, 0 ;  /* 0x3f800000ff347431 */ /* 0x000fc400000001ff */
[-C--:B------:R-:W-:Y:S01]  /*7990*/  FMUL.FTZ R57, R27, R207.reuse ;  /* 0x000000cf1b397220 */ /* 0x080fe20000410000 */
[----:B------:R-:W-:Y:S01]  /*79a0*/  CS2R R54, SRZ ;  /* 0x0000000000367805 */ /* 0x000fe2000001ff00 */
[C---:B------:R-:W-:Y:S01]  /*79b0*/  FFMA.FTZ R218, R26.reuse, R207, -R51 ;  /* 0x000000cf1ada7223 */ /* 0x040fe20000010833 */
[----:B------:R-:W-:Y:S01]  /*79c0*/  MOV R53, RZ ;  /* 0x000000ff00357202 */ /* 0x000fe20000000f00 */
[----:B------:R-:W-:Y:S01]  /*79d0*/  FFMA.FTZ R57, R26, R202, R57 ;  /* 0x000000ca1a397223 */ /* 0x000fe20000010039 */
[----:B------:R-:W-:Y:S01]  /*79e0*/  FFMA.FTZ R49, R2, R49, -R50 ;  /* 0x0000003102317223 */ /* 0x000fe20000010832 */
[----:B------:R-:W-:Y:S01]  /*79f0*/  FFMA.FTZ R218, R111, R108, R218 ;  /* 0x0000006c6fda7223 */ /* 0x000fe200000100da */
[----:B------:R-:W-:Y:S01]  /*7a00*/  FADD.FTZ R50, R32, R61 ;  /* 0x0000003d20327221 */ /* 0x000fe20000010000 */
[----:B------:R-:W-:Y:S01]  /*7a10*/  FADD.FTZ R219, RZ, R57 ;  /* 0x00000039ffdb7221 */ /* 0x000fe20000010000 */
[----:B------:R-:W-:Y:S01]  /*7a20*/  FADD.FTZ R51, R174, R63 ;  /* 0x0000003fae337221 */ /* 0x000fe20000010000 */
[C---:B------:R-:W-:Y:S01]  /*7a30*/  FMUL.FTZ R59, R29.reuse, R218 ;  /* 0x000000da1d3b7220 */ /* 0x040fe20000410000 */
[----:B------:R-:W0:Y:S01]  /*7a40*/  @!P0 LDS.128 R52, [UR17+0x3910] ;  /* 0x00391011ff348984 */ /* 0x000e220008000c00 */
[----:B------:R-:W-:-:S02]  /*7a50*/  FMUL.FTZ R57, R29, R219 ;  /* 0x000000db1d397220 */ /* 0x000fc40000410000 */
[C---:B------:R-:W-:Y:S01]  /*7a60*/  FFMA.FTZ R59, R28.reuse, R219, R59 ;  /* 0x000000db1c3b7223 */ /* 0x040fe2000001003b */
[----:B------:R1:W-:Y:S01]  /*7a70*/  STS.128 [R191+0x1b10], R48 ;  /* 0x001b1030bf007388 */ /* 0x0003e20000000c00 */
[----:B------:R-:W-:Y:S02]  /*7a80*/  FFMA.FTZ R57, R28, R218, -R57 ;  /* 0x000000da1c397223 */ /* 0x000fe40000010839 */
[----:B------:R-:W-:Y:S02]  /*7a90*/  FADD.FTZ R222, RZ, R59 ;  /* 0x0000003bffde7221 */ /* 0x000fe40000010000 */
[----:B------:R-:W-:Y:S02]  /*7aa0*/  FFMA.FTZ R223, R112, R107, R57 ;  /* 0x0000006b70df7223 */ /* 0x000fe40000010039 */
[C---:B------:R-:W-:Y:S02]  /*7ab0*/  FMUL.FTZ R57, R31.reuse, R222 ;  /* 0x000000de1f397220 */ /* 0x040fe40000410000 */
[----:B------:R-:W-:-:S02]  /*7ac0*/  FMUL.FTZ R59, R31, R223 ;  /* 0x000000df1f3b7220 */ /* 0x000fc40000410000 */
[C---:B------:R-:W-:Y:S02]  /*7ad0*/  FFMA.FTZ R57, R30.reuse, R223, -R57 ;  /* 0x000000df1e397223 */ /* 0x040fe40000010839 */
[----:B------:R-:W-:Y:S02]  /*7ae0*/  FFMA.FTZ R220, R30, R222, R59 ;  /* 0x000000de1edc7223 */ /* 0x000fe4000001003b */
        /* <DEDUP_REMOVED lines=46> */
.L_x_383:
[----:B------:R-:W-:Y:S01]  /*7dd0*/  BSSY.RECONVERGENT B0, `(.L_x_307) ;  /* 0x000000d000007945 */ /* 0x000fe20003800200 */
[----:B------:R-:W-:-:S03]  /*7de0*/  ISETP.GT.U32.AND P3, PT, R70, 0x1d, PT ;  /* 0x0000001d4600780c */ /* 0x000fc60003f64070 */
[----:B------:R-:W-:Y:S10]  /*7df0*/  @!P2 BRA `(.L_x_308) ;  /* 0x000000000028a947 */ /* 0x000ff40003800000 */
[-C--:B0-----:R-:W-:Y:S01]  /*7e00*/  FMUL.FTZ R230, R69, R228.reuse ;  /* 0x000000e445e67220 */ /* 0x081fe20000410000 */
[----:B------:R-:W-:Y:S01]  /*7e10*/  FMUL.FTZ R228, R225, R228 ;  /* 0x000000e4e1e47220 */ /* 0x000fe20000410000 */
[-C--:B---3--:R-:W-:Y:S01]  /*7e20*/  FMUL.FTZ R67, R69, R66.reuse ;  /* 0x0000004245437220 */ /* 0x088fe20000410000 */
[C---:B------:R-:W-:Y:S01]  /*7e30*/  FMUL.FTZ R66, R225.reuse, R66 ;  /* 0x00000042e1427220 */ /* 0x040fe20000410000 */
[-C--:B----4-:R-:W-:Y:S01]  /*7e40*/  FFMA.FTZ R71, R225, R226.reuse, -R230 ;  /* 0x000000e2e1477223 */ /* 0x090fe200000108e6 */
[----:B------:R-:W-:Y:S01]  /*7e50*/  FFMA.FTZ R228, R69, R226, R228 ;  /* 0x000000e245e47223 */ /* 0x000fe200000100e4 */
[C---:B-12---:R-:W-:Y:S01]  /*7e60*/  FFMA.FTZ R225, R64.reuse, R225, -R67 ;  /* 0x000000e140e17223 */ /* 0x046fe20000010843 */
[----:B------:R-:W-:Y:S01]  /*7e70*/  FFMA.FTZ R69, R64, R69, R66 ;  /* 0x0000004540457223 */ /* 0x000fe20000010042 */
[----:B------:R-:W-:Y:S01]  /*7e80*/  FADD.FTZ R68, R68, R71 ;  /* 0x0000004744447221 */ /* 0x000fe20000010000 */
[----:B------:R-:W-:-:S07]  /*7e90*/  FADD.FTZ R65, R65, R228 ;  /* 0x000000e441417221 */ /* 0x000fce0000010000 */
.L_x_308:
[----:B------:R-:W-:Y:S05]  /*7ea0*/  BSYNC.RECONVERGENT B0 ;  /* 0x0000000000007941 */ /* 0x000fea0003800200 */
.L_x_307:
[----:B------:R-:W-:-:S03]  /*7eb0*/  UMOV UR17, 0xffffffff ;  /* 0xffffffff00117882 */ /* 0x000fc60000000000 */
[----:B------:R-:W-:Y:S05]  /*7ec0*/  BRA.DIV UR17, `(.L_x_309) ;  /* 0x0000006211a87947 */ /* 0x000fea000b800000 */
[----:B--2---:R2:W1:Y:S04]  /*7ed0*/  SHFL.DOWN PT, R64, R225, 0x2, 0x1f ;  /* 0x08401f00e1407f89 */ /* 0x00446800000e0000 */
[----:B---3--:R2:W3:Y:S04]  /*7ee0*/  SHFL.DOWN PT, R66, R69, 0x2, 0x1f ;  /* 0x08401f0045427f89 */ /* 0x0084e800000e0000 */
[----:B----4-:R2:W4:Y:S04]  /*7ef0*/  SHFL.DOWN PT, R226, R68, 0x2, 0x1f ;  /* 0x08401f0044e27f89 */ /* 0x01052800000e0000 */
[----:B0-----:R2:W0:Y:S02]  /*7f00*/  SHFL.DOWN PT, R228, R65, 0x2, 0x1f ;  /* 0x08401f0041e47f89 */ /* 0x00142400000e0000 */
.L_x_389:
[----:B------:R-:W-:Y:S01]  /*7f10*/  BSSY.RECONVERGENT B0, `(.L_x_310) ;  /* 0x000000d000007945 */ /* 0x000fe20003800200 */
[----:B------:R-:W-:-:S03]  /*7f20*/  ISETP.GT.U32.AND P2, PT, R70, 0x1b, PT ;  /* 0x0000001b4600780c */ /* 0x000fc60003f44070 */
[----:B------:R-:W-:Y:S10]  /*7f30*/  @P3 BRA `(.L_x_311) ;  /* 0x0000000000283947 */ /* 0x000ff40003800000 */
[-C--:B0-----:R-:W-:Y:S01]  /*7f40*/  FMUL.FTZ R230, R69, R228.reuse ;  /* 0x000000e445e67220 */ /* 0x081fe20000410000 */
[----:B------:R-:W-:Y:S01]  /*7f50*/  FMUL.FTZ R228, R225, R228 ;  /* 0x000000e4e1e47220 */ /* 0x000fe20000410000 */
[-C--:B---3--:R-:W-:Y:S01]  /*7f60*/  FMUL.FTZ R67, R69, R66.reuse ;  /* 0x0000004245437220 */ /* 0x088fe20000410000 */
[C---:B------:R-:W-:Y:S01]  /*7f70*/  FMUL.FTZ R66, R225.reuse, R66 ;  /* 0x00000042e1427220 */ /* 0x040fe20000410000 */
[-C--:B----4-:R-:W-:Y:S01]  /*7f80*/  FFMA.FTZ R71, R225, R226.reuse, -R230 ;  /* 0x000000e2e1477223 */ /* 0x090fe200000108e6 */
[----:B------:R-:W-:Y:S01]  /*7f90*/  FFMA.FTZ R228, R69, R226, R228 ;  /* 0x000000e245e47223 */ /* 0x000fe200000100e4 */
[-C--:B-12---:R-:W-:Y:S01]  /*7fa0*/  FFMA.FTZ R225, R225, R64.reuse, -R67 ;  /* 0x00000040e1e17223 */ /* 0x086fe20000010843 */
[----:B------:R-:W-:Y:S01]  /*7fb0*/  FFMA.FTZ R69, R69, R64, R66 ;  /* 0x0000004045457223 */ /* 0x000fe20000010042 */
[----:B------:R-:W-:Y:S01]  /*7fc0*/  FADD.FTZ R68, R68, R71 ;  /* 0x0000004744447221 */ /* 0x000fe20000010000 */
[----:B------:R-:W-:-:S07]  /*7fd0*/  FADD.FTZ R65, R65, R228 ;  /* 0x000000e441417221 */ /* 0x000fce0000010000 */
.L_x_311:
[----:B------:R-:W-:Y:S05]  /*7fe0*/  BSYNC.RECONVERGENT B0 ;  /* 0x0000000000007941 */ /* 0x000fea0003800200 */
.L_x_310:
[----:B------:R-:W-:-:S03]  /*7ff0*/  UMOV UR17, 0xffffffff ;  /* 0xffffffff00117882 */ /* 0x000fc60000000000 */
[----:B------:R-:W-:Y:S05]  /*8000*/  BRA.DIV UR17, `(.L_x_312) ;  /* 0x0000006211cc7947 */ /* 0x000fea000b800000 */
[----:B-1----:R1:W1:Y:S04]  /*8010*/  SHFL.DOWN PT, R64, R225, 0x4, 0x1f ;  /* 0x08801f00e1407f89 */ /* 0x00226800000e0000 */
[----:B---3--:R3:W1:Y:S04]  /*8020*/  SHFL.DOWN PT, R66, R69, 0x4, 0x1f ;  /* 0x08801f0045427f89 */ /* 0x00866800000e0000 */
[----:B----4-:R3:W4:Y:S04]  /*8030*/  SHFL.DOWN PT, R226, R68, 0x4, 0x1f ;  /* 0x08801f0044e27f89 */ /* 0x01072800000e0000 */
[----:B0-----:R3:W0:Y:S02]  /*8040*/  SHFL.DOWN PT, R228, R65, 0x4, 0x1f ;  /* 0x08801f0041e47f89 */ /* 0x00162400000e0000 */
.L_x_395:
[----:B------:R-:W-:Y:S01]  /*8050*/  BSSY.RECONVERGENT B0, `(.L_x_313) ;  /* 0x000000d000007945 */ /* 0x000fe20003800200 */
[----:B------:R-:W-:-:S03]  /*8060*/  ISETP.GT.U32.AND P3, PT, R70, 0x17, PT ;  /* 0x000000174600780c */ /* 0x000fc60003f64070 */
[----:B------:R-:W-:Y:S10]  /*8070*/  @P2 BRA `(.L_x_314) ;  /* 0x0000000000282947 */ /* 0x000ff40003800000 */
[-C--:B0-----:R-:W-:Y:S01]  /*8080*/  FMUL.FTZ R230, R69, R228.reuse ;  /* 0x000000e445e67220 */ /* 0x081fe20000410000 */
[----:B------:R-:W-:Y:S01]  /*8090*/  FMUL.FTZ R228, R225, R228 ;  /* 0x000000e4e1e47220 */ /* 0x000fe20000410000 */
[-C--:B-1----:R-:W-:Y:S01]  /*80a0*/  FMUL.FTZ R67, R69, R66.reuse ;  /* 0x0000004245437220 */ /* 0x082fe20000410000 */
[C---:B------:R-:W-:Y:S01]  /*80b0*/  FMUL.FTZ R66, R225.reuse, R66 ;  /* 0x00000042e1427220 */ /* 0x040fe20000410000 */
[-C--:B----4-:R-:W-:Y:S01]  /*80c0*/  FFMA.FTZ R71, R225, R226.reuse, -R230 ;  /* 0x000000e2e1477223 */ /* 0x090fe200000108e6 */
[----:B------:R-:W-:Y:S01]  /*80d0*/  FFMA.FTZ R228, R69, R226, R228 ;  /* 0x000000e245e47223 */ /* 0x000fe200000100e4 */
[-C--:B--2---:R-:W-:Y:S01]  /*80e0*/  FFMA.FTZ R225, R225, R64.reuse, -R67 ;  /* 0x00000040e1e17223 */ /* 0x084fe20000010843 */
[----:B---3--:R-:W-:Y:S01]  /*80f0*/  FFMA.FTZ R69, R69, R64, R66 ;  /* 0x0000004045457223 */ /* 0x008fe20000010042 */
[----:B------:R-:W-:Y:S01]  /*8100*/  FADD.FTZ R68, R68, R71 ;  /* 0x0000004744447221 */ /* 0x000fe20000010000 */
[----:B------:R-:W-:-:S07]  /*8110*/  FADD.FTZ R65, R65, R228 ;  /* 0x000000e441417221 */ /* 0x000fce0000010000 */
.L_x_314:
[----:B------:R-:W-:Y:S05]  /*8120*/  BSYNC.RECONVERGENT B0 ;  /* 0x0000000000007941 */ /* 0x000fea0003800200 */
.L_x_313:
[----:B------:R-:W-:-:S03]  /*8130*/  UMOV UR17, 0xffffffff ;  /* 0xffffffff00117882 */ /* 0x000fc60000000000 */
[----:B------:R-:W-:Y:S05]  /*8140*/  BRA.DIV UR17, `(.L_x_315) ;  /* 0x0000006211f07947 */ /* 0x000fea000b800000 */
[----:B-1----:R1:W1:Y:S04]  /*8150*/  SHFL.DOWN PT, R64, R225, 0x8, 0x1f ;  /* 0x09001f00e1407f89 */ /* 0x00226800000e0000 */
[----:B------:R0:W1:Y:S04]  /*8160*/  SHFL.DOWN PT, R66, R69, 0x8, 0x1f ;  /* 0x09001f0045427f89 */ /* 0x00006800000e0000 */
[----:B----4-:R4:W1:Y:S04]  /*8170*/  SHFL.DOWN PT, R226, R68, 0x8, 0x1f ;  /* 0x09001f0044e27f89 */ /* 0x01086800000e0000 */
[----:B0-----:R4:W0:Y:S02]  /*8180*/  SHFL.DOWN PT, R228, R65, 0x8, 0x1f ;  /* 0x09001f0041e47f89 */ /* 0x00182400000e0000 */
.L_x_401:
[----:B------:R-:W-:Y:S01]  /*8190*/  BSSY.RECONVERGENT B0, `(.L_x_316) ;  /* 0x000000d000007945 */ /* 0x000fe20003800200 */
[----:B------:R-:W-:-:S03]  /*81a0*/  ISETP.GT.U32.AND P2, PT, R70, 0xf, PT ;  /* 0x0000000f4600780c */ /* 0x000fc60003f44070 */
[----:B------:R-:W-:Y:S10]  /*81b0*/  @P3 BRA `(.L_x_317) ;  /* 0x0000000000283947 */ /* 0x000ff40003800000 */
[-C--:B0-----:R-:W-:Y:S01]  /*81c0*/  FMUL.FTZ R70, R69, R228.reuse ;  /* 0x000000e445467220 */ /* 0x081fe20000410000 */
[----:B------:R-:W-:Y:S01]  /*81d0*/  FMUL.FTZ R228, R225, R228 ;  /* 0x000000e4e1e47220 */ /* 0x000fe20000410000 */
[-C--:B-1----:R-:W-:Y:S01]  /*81e0*/  FMUL.FTZ R67, R69, R66.reuse ;  /* 0x0000004245437220 */ /* 0x082fe20000410000 */
[C---:B------:R-:W-:Y:S01]  /*81f0*/  FMUL.FTZ R66, R225.reuse, R66 ;  /* 0x00000042e1427220 */ /* 0x040fe20000410000 */
[-C--:B------:R-:W-:Y:S01]  /*8200*/  FFMA.FTZ R71, R225, R226.reuse, -R70 ;  /* 0x000000e2e1477223 */ /* 0x080fe20000010846 */
[----:B------:R-:W-:Y:S01]  /*8210*/  FFMA.FTZ R228, R69, R226, R228 ;  /* 0x000000e245e47223 */ /* 0x000fe200000100e4 */
[-C--:B--2---:R-:W-:Y:S01]  /*8220*/  FFMA.FTZ R225, R225, R64.reuse, -R67 ;  /* 0x00000040e1e17223 */ /* 0x084fe20000010843 */
[----:B---3--:R-:W-:Y:S01]  /*8230*/  FFMA.FTZ R69, R69, R64, R66 ;  /* 0x0000004045457223 */ /* 0x008fe20000010042 */
[----:B----4-:R-:W-:Y:S01]  /*8240*/  FADD.FTZ R68, R68, R71 ;  /* 0x0000004744447221 */ /* 0x010fe20000010000 */
[----:B------:R-:W-:-:S07]  /*8250*/  FADD.FTZ R65, R65, R228 ;  /* 0x000000e441417221 */ /* 0x000fce0000010000 */
.L_x_317:
[----:B------:R-:W-:Y:S05]  /*8260*/  BSYNC.RECONVERGENT B0 ;  /* 0x0000000000007941 */ /* 0x000fea0003800200 */
.L_x_316:
[----:B------:R-:W-:-:S03]  /*8270*/  UMOV UR17, 0xffffffff ;  /* 0xffffffff00117882 */ /* 0x000fc60000000000 */
[----:B------:R-:W-:Y:S05]  /*8280*/  BRA.DIV UR17, `(.L_x_318) ;  /* 0x0000006611147947 */ /* 0x000fea000b800000 */
[----:B-1----:R1:W0:Y:S04]  /*8290*/  SHFL.DOWN PT, R64, R225, 0x10, 0x1f ;  /* 0x0a001f00e1407f89 */ /* 0x00222800000e0000 */
[----:B------:R1:W0:Y:S04]  /*82a0*/  SHFL.DOWN PT, R66, R69, 0x10, 0x1f ;  /* 0x0a001f0045427f89 */ /* 0x00022800000e0000 */
[----:B------:R1:W0:Y:S04]  /*82b0*/  SHFL.DOWN PT, R70, R68, 0x10, 0x1f ;  /* 0x0a001f0044467f89 */ /* 0x00022800000e0000 */
[----:B------:R1:W0:Y:S02]  /*82c0*/  SHFL.DOWN PT, R226, R65, 0x10, 0x1f ;  /* 0x0a001f0041e27f89 */ /* 0x00022400000e0000 */
.L_x_407:
[----:B------:R-:W-:Y:S01]  /*82d0*/  BSSY.RECONVERGENT B0, `(.L_x_319) ;  /* 0x000000d000007945 */ /* 0x000fe20003800200 */
[----:B------:R-:W-:-:S03]  /*82e0*/  ISETP.NE.AND P3, PT, R172, 0x1f, PT ;  /* 0x0000001fac00780c */ /* 0x000fc60003f65270 */
[----:B------:R-:W-:Y:S10]  /*82f0*/  @P2 BRA `(.L_x_320) ;  /* 0x0000000000282947 */ /* 0x000ff40003800000 */
[-C--:B0-----:R-:W-:Y:S01]  /*8300*/  FMUL.FTZ R228, R69, R226.reuse ;  /* 0x000000e245e47220 */ /* 0x081fe20000410000 */
[----:B------:R-:W-:Y:S01]  /*8310*/  FMUL.FTZ R226, R225, R226 ;  /* 0x000000e2e1e27220 */ /* 0x000fe20000410000 */
[-C--:B------:R-:W-:Y:S01]  /*8320*/  FMUL.FTZ R67, R69, R66.reuse ;  /* 0x0000004245437220 */ /* 0x080fe20000410000 */
[C---:B------:R-:W-:Y:S01]  /*8330*/  FMUL.FTZ R66, R225.reuse, R66 ;  /* 0x00000042e1427220 */ /* 0x040fe20000410000 */
[-C--:B------:R-:W-:Y:S01]  /*8340*/  FFMA.FTZ R71, R225, R70.reuse, -R228 ;  /* 0x00000046e1477223 */ /* 0x080fe200000108e4 */
[----:B------:R-:W-:Y:S01]  /*8350*/  FFMA.FTZ R226, R69, R70, R226 ;  /* 0x0000004645e27223 */ /* 0x000fe200000100e2 */
[-C--:B-12---:R-:W-:Y:S01]  /*8360*/  FFMA.FTZ R225, R225, R64.reuse, -R67 ;  /* 0x00000040e1e17223 */ /* 0x086fe20000010843 */
[----:B---3--:R-:W-:Y:S01]  /*8370*/  FFMA.FTZ R69, R69, R64, R66 ;  /* 0x0000004045457223 */ /* 0x008fe20000010042 */
[----:B----4-:R-:W-:Y:S01]  /*8380*/  FADD.FTZ R68, R68, R71 ;  /* 0x0000004744447221 */ /* 0x010fe20000010000 */
[----:B------:R-:W-:-:S07]  /*8390*/  FADD.FTZ R65, R65, R226 ;  /* 0x000000e241417221 */ /* 0x000fce0000010000 */
.L_x_320:
[----:B------:R-:W-:Y:S05]  /*83a0*/  BSYNC.RECONVERGENT B0 ;  /* 0x0000000000007941 */ /* 0x000fea0003800200 */
.L_x_319:
[----:B------:R-:W-:-:S03]  /*83b0*/  UMOV UR17, 0xffffffff ;  /* 0xffffffff00117882 */ /* 0x000fc60000000000 */
[----:B------:R-:W-:Y:S05]  /*83c0*/  BRA.DIV UR17, `(.L_x_321) ;  /* 0x0000006611387947 */ /* 0x000fea000b800000 */
[----:B0-----:R-:W0:Y:S04]  /*83d0*/  SHFL.IDX PT, R226, R69, RZ, 0x1f ;  /* 0x00001fff45e27589 */ /* 0x001e2800000e0000 */
[----:B------:R-:W5:Y:S04]  /*83e0*/  SHFL.IDX PT, R229, R225, RZ, 0x1f ;  /* 0x00001fffe1e57589 */ /* 0x000f6800000e0000 */
[----:B------:R-:W1:Y:S04]  /*83f0*/  SHFL.IDX PT, R64, R68, RZ, 0x1f ;  /* 0x00001fff44407589 */ /* 0x000e6800000e0000 */
[----:B------:R-:W-:Y:S04]  /*8400*/  SHFL.IDX PT, R234, R65, RZ, 0x1f ;  /* 0x00001fff41ea7589 */ /* 0x000fe800000e0000 */
[----:B------:R-:W2:Y:S04]  /*8410*/  SHFL.IDX PT, R235, R52, RZ, 0x1f ;  /* 0x00001fff34eb7589 */ /* 0x000ea800000e0000 */
[----:B------:R-:W3:Y:S04]  /*8420*/  SHFL.IDX PT, R236, R53, RZ, 0x1f ;  /* 0x00001fff35ec7589 */ /* 0x000ee800000e0000 */
[----:B------:R-:W3:Y:S01]  /*8430*/  SHFL.DOWN PT, R231, R69, 0x1, 0x1f ;  /* 0x08201f0045e77f89 */ /* 0x000ee200000e0000 */
[-C--:B0-----:R-:W-:Y:S01]  /*8440*/  FMUL.FTZ R71, R55, R226.reuse ;  /* 0x000000e237477220 */ /* 0x081fe20000410000 */
[-C--:B------:R-:W-:Y:S01]  /*8450*/  FMUL.FTZ R70, R54, R226.reuse ;  /* 0x000000e236467220 */ /* 0x080fe20000410000 */
[CC--:B------:R-:W-:Y:S01]  /*8460*/  FMUL.FTZ R67, R53.reuse, R226.reuse ;  /* 0x000000e235437220 */ /* 0x0c0fe20000410000 */
[----:B------:R-:W0:Y:S01]  /*8470*/  SHFL.DOWN PT, R232, R68, 0x1, 0x1f ;  /* 0x08201f0044e87f89 */ /* 0x000e2200000e0000 */
[----:B------:R-:W-:Y:S01]  /*8480*/  FMUL.FTZ R66, R52, R226 ;  /* 0x000000e234427220 */ /* 0x000fe20000410000 */
[-C--:B-----5:R-:W-:Y:S01]  /*8490*/  FFMA.FTZ R71, R54, R229.reuse, -R71 ;  /* 0x000000e536477223 */ /* 0x0a0fe20000010847 */
[-C--:B------:R-:W-:Y:S01]  /*84a0*/  FFMA.FTZ R226, R52, R229.reuse, -R67 ;  /* 0x000000e534e27223 */ /* 0x080fe20000010843 */
[----:B------:R-:W0:Y:S01]  /*84b0*/  SHFL.IDX PT, R237, R54, RZ, 0x1f ;  /* 0x00001fff36ed7589 */ /* 0x000e2200000e0000 */
[----:B------:R-:W-:Y:S01]  /*84c0*/  FFMA.FTZ R227, R53, R229, R66 ;  /* 0x000000e535e37223 */ /* 0x000fe20000010042 */
[----:B-1----:R-:W-:-:S02]  /*84d0*/  FADD.FTZ R228, R64, R71 ;  /* 0x0000004740e47221 */ /* 0x002fc40000010000 */
[----:B------:R-:W1:Y:S04]  /*84e0*/  SHFL.IDX PT, R238, R55, RZ, 0x1f ;  /* 0x00001fff37ee7589 */ /* 0x000e6800000e0000 */
[----:B------:R5:W0:Y:S01]  /*84f0*/  SHFL.DOWN PT, R230, R225, 0x1, 0x1f ;  /* 0x08201f00e1e67f89 */ /* 0x000a2200000e0000 */
[----:B--2---:R-:W-:-:S03]  /*8500*/  MOV R64, R235 ;  /* 0x000000eb00407202 */ /* 0x004fc60000000f00 */
[----:B------:R3:W2:Y:S01]  /*8510*/  SHFL.DOWN PT, R233, R65, 0x1, 0x1f ;  /* 0x08201f0041e97f89 */ /* 0x0006a200000e0000 */
[----:B-----5:R-:W-:-:S04]  /*8520*/  FFMA.FTZ R225, R55, R229, R70 ;  /* 0x000000e537e17223 */ /* 0x020fc80000010046 */
[----:B------:R-:W-:Y:S01]  /*8530*/  FADD.FTZ R229, R234, R225 ;  /* 0x000000e1eae57221 */ /* 0x000fe20000010000 */
[----:B---34-:R-:W-:-:S07]  /*8540*/  MOV R65, R236 ;  /* 0x000000ec00417202 */ /* 0x018fce0000000f00 */
.L_x_421:
[----:B------:R-:W-:Y:S01]  /*8550*/  BSSY.RECONVERGENT B0, `(.L_x_322) ;  /* 0x000000f000007945 */ /* 0x000fe20003800200 */
[----:B0-----:R-:W-:Y:S02]  /*8560*/  MOV R66, R237 ;  /* 0x000000ed00427202 */ /* 0x001fe40000000f00 */
[----:B-1----:R-:W-:Y:S01]  /*8570*/  MOV R67, R238 ;  /* 0x000000ee00437202 */ /* 0x002fe20000000f00 */
[----:B------:R-:W-:Y:S06]  /*8580*/  @!P3 BRA `(.L_x_323) ;  /* 0x00000000002cb947 */ /* 0x000fec0003800000 */
[C---:B------:R-:W-:Y:S01]  /*8590*/  FMUL.FTZ R53, R231.reuse, R65 ;  /* 0x00000041e7357220 */ /* 0x040fe20000410000 */
        /* <DEDUP_REMOVED lines=8> */
[----:B--2---:R-:W-:Y:S01]  /*8620*/  FADD.FTZ R67, R233, R52 ;  /* 0x00000034e9437221 */ /* 0x004fe20000010000 */
[----:B------:R-:W-:-:S07]  /*8630*/  MOV R64, R53 ;  /* 0x0000003500407202 */ /* 0x000fce0000000f00 */
.L_x_323:
[----:B------:R-:W-:Y:S05]  /*8640*/  BSYNC.RECONVERGENT B0 ;  /* 0x0000000000007941 */ /* 0x000fea0003800200 */
.L_x_322:
        /* <DEDUP_REMOVED lines=38> */
.L_x_305:
[----:B------:R-:W-:Y:S05]  /*88b0*/  WARPSYNC.ALL ;  /* 0x0000000000007948 */ /* 0x000fea0003800000 */
[----:B------:R-:W-:Y:S01]  /*88c0*/  BAR.SYNC.DEFER_BLOCKING 0x0 ;  /* 0x0000000000007b1d */ /* 0x000fe20000010000 */
[----:B------:R-:W-:Y:S02]  /*88d0*/  ISETP.NE.AND P0, PT, R172, RZ, PT ;  /* 0x000000ffac00720c */ /* 0x000fe40003f05270 */
[----:B------:R-:W-:-:S03]  /*88e0*/  ISETP.GT.AND P2, PT, R171, 0x1e, PT ;  /* 0x0000001eab00780c */ /* 0x000fc60003f44270 */
[----:B------:R-:W-:Y:S08]  /*88f0*/  BSSY.RECONVERGENT B0, `(.L_x_324) ;  /* 0x00001c7000007945 */ /* 0x000ff00003800200 */
[----:B------:R-:W-:-:S05]  /*8900*/  VOTEU.ALL UP0, P0 ;  /* 0x0000000000ff7886 */ /* 0x000fca0000000000 */
[----:B------:R-:W-:Y:S01]  /*8910*/  @!UP0 ULEA UR17, UR8, UR16, 0x4 ;  /* 0x0000001008118291 */ /* 0x000fe2000f8e20ff */
[----:B------:R-:W3:Y:S08]  /*8920*/  LDS.64 R48, [R191+0x1b18] ;  /* 0x001b1800bf307984 */ /* 0x000ef00000000a00 */
[----:B0-----:R0:W-:Y:S01]  /*8930*/  @!P0 STS.128 [UR17+0x3910], R52 ;  /* 0x00391034ff008988 */ /* 0x0011e20008000c11 */
[-C--:B---3--:R-:W-:Y:S01]  /*8940*/  FMUL.FTZ R50, R48, R73.reuse ;  /* 0x0000004930327220 */ /* 0x088fe20000410000 */
        /* <DEDUP_REMOVED lines=18> */
[-C--:B------:R-:W-:Y:S01]  /*8a70*/  FMUL.FTZ R28, R27, R45.reuse ;  /* 0x0000002d1b1c7220 */ /* 0x080fe20000410000 */
[C---:B------:R-:W-:Y:S01]  /*8a80*/  FMUL.FTZ R48, R45.reuse, R108 ;  /* 0x0000006c2d307220 */ /* 0x040fe20000410000 */
[----:B------:R-:W-:Y:S01]  /*8a90*/  FMUL.FTZ R50, R45, UR19 ;  /* 0x000000132d327c20 */ /* 0x000fe20008410000 */
[C---:B------:R-:W-:Y:S01]  /*8aa0*/  FFMA.FTZ R31, R26.reuse, R45, R31 ;  /* 0x0000002d1a1f7223 */ /* 0x040fe2000001001f */
[----:B------:R-:W-:Y:S01]  /*8ab0*/  FFMA.FTZ R26, R26, R29, -R28 ;  /* 0x0000001d1a1a7223 */ /* 0x000fe2000001081c */
[----:B------:R-:W-:Y:S01]  /*8ac0*/  FADD.FTZ R91, R48, R91 ;  /* 0x0000005b305b7221 */ /* 0x000fe20000010000 */
[----:B-1----:R-:W-:Y:S01]  /*8ad0*/  FFMA.FTZ R60, R29, UR18, -R50 ;  /* 0x000000121d3c7c23 */ /* 0x002fe20008010832 */
[----:B------:R-:W-:Y:S01]  /*8ae0*/  FADD.FTZ R44, R44, R31 ;  /* 0x0000001f2c2c7221 */ /* 0x000fe20000010000 */
[----:B------:R-:W-:Y:S01]  /*8af0*/  FADD.FTZ R26, R187, R26 ;  /* 0x0000001abb1a7221 */ /* 0x000fe20000010000 */
[----:B------:R-:W-:-:S02]  /*8b00*/  FMUL.FTZ R50, R29, UR19 ;  /* 0x000000131d327c20 */ /* 0x000fc40008410000 */
[C---:B------:R-:W-:Y:S01]  /*8b10*/  FMUL.FTZ R27, R25.reuse, R44 ;  /* 0x0000002c191b7220 */ /* 0x040fe20000410000 */
[-C--:B------:R-:W-:Y:S01]  /*8b20*/  FMUL.FTZ R25, R25, R26.reuse ;  /* 0x0000001a19197220 */ /* 0x080fe20000410000 */
[----:B0-----:R-:W-:Y:S02]  /*8b30*/  FMUL.FTZ R53, R44, R109 ;  /* 0x0000006d2c357220 */ /* 0x001fe40000410000 */
[C---:B------:R-:W-:Y:S01]  /*8b40*/  FFMA.FTZ R27, R24.reuse, R26, -R27 ;  /* 0x0000001a181b7223 */ /* 0x040fe2000001081b */
[----:B------:R-:W-:Y:S01]  /*8b50*/  FFMA.FTZ R24, R24, R44, R25 ;  /* 0x0000002c18187223 */ /* 0x000fe20000010019 */
[----:B------:R-:W-:Y:S01]  /*8b60*/  FMUL.FTZ R58, R202, R53 ;  /* 0x00000035ca3a7220 */ /* 0x000fe20000410000 */
[----:B------:R-:W-:Y:S01]  /*8b70*/  FADD.FTZ R92, R53, R92 ;  /* 0x0000005c355c7221 */ /* 0x000fe20000010000 */
        /* <DEDUP_REMOVED lines=9> */
[-C--:B------:R-:W-:Y:S01]  /*8c10*/  FMUL.FTZ R21, R21, R22.reuse ;  /* 0x0000001615157220 */ /* 0x080fe20000410000 */
[----:B------:R-:W-:Y:S02]  /*8c20*/  FMUL.FTZ R51, R22, R113 ;  /* 0x0000007116337220 */ /* 0x000fe40000410000 */
        /* <DEDUP_REMOVED lines=16> */
[----:B------:R-:W-:Y:S01]  /*8d30*/  FFMA.FTZ R19, R0, R217, RZ ;  /* 0x000000d900137223 */ /* 0x000fe200000100ff */
[----:B------:R-:W-:Y:S01]  /*8d40*/  FFMA.FTZ R217, R128, -R143, R217 ;  /* 0x8000008f80d97223 */ /* 0x000fe200000100d9 */
[C---:B------:R-:W-:Y:S01]  /*8d50*/  FMUL.FTZ R17, R15.reuse, R182 ;  /* 0x000000b60f117220 */ /* 0x040fe20000410000 */
[-C--:B------:R-:W-:Y:S01]  /*8d60*/  FMUL.FTZ R15, R15, R39.reuse ;  /* 0x000000270f0f7220 */ /* 0x080fe20000410000 */
[----:B------:R-:W-:Y:S02]  /*8d70*/  FFMA.FTZ R16, R88, R216, R19 ;  /* 0x000000d858107223 */ /* 0x000fe40000010013 */
[C---:B------:R-:W-:Y:S01]  /*8d80*/  FFMA.FTZ R17, R14.reuse, R39, R17 ;  /* 0x000000270e117223 */ /* 0x040fe20000010011 */
[----:B------:R-:W-:-:S03]  /*8d90*/  FFMA.FTZ R14, R14, R182, -R15 ;  /* 0x000000b60e0e7223 */ /* 0x000fc6000001080f */
[----:B------:R-:W-:Y:S01]  /*8da0*/  FADD.FTZ R38, R38, R17 ;  /* 0x0000001126267221 */ /* 0x000fe20000010000 */
[----:B------:R-:W-:Y:S01]  /*8db0*/  FADD.FTZ R181, R181, R14 ;  /* 0x0000000eb5b57221 */ /* 0x000fe20000010000 */
[----:B------:R-:W-:Y:S02]  /*8dc0*/  FFMA.FTZ R17, R87, R215, R16 ;  /* 0x000000d757117223 */ /* 0x000fe40000010010 */
[C---:B------:R-:W-:Y:S01]  /*8dd0*/  FMUL.FTZ R15, R13.reuse, R38 ;  /* 0x000000260d0f7220 */ /* 0x040fe20000410000 */
[-C--:B------:R-:W-:Y:S01]  /*8de0*/  FMUL.FTZ R13, R13, R181.reuse ;  /* 0x000000b50d0d7220 */ /* 0x080fe20000410000 */
[----:B------:R-:W-:Y:S02]  /*8df0*/  FFMA.FTZ R14, R86, R214, R17 ;  /* 0x000000d6560e7223 */ /* 0x000fe40000010011 */
[C---:B------:R-:W-:Y:S01]  /*8e00*/  FFMA.FTZ R15, R12.reuse, R181, -R15 ;  /* 0x000000b50c0f7223 */ /* 0x040fe2000001080f */
[----:B------:R-:W-:Y:S01]  /*8e10*/  FFMA.FTZ R12, R12, R38, R13 ;  /* 0x000000260c0c7223 */ /* 0x000fe2000001000d */
[----:B------:R-:W-:Y:S01]  /*8e20*/  FFMA.FTZ R13, R0, -R197, RZ ;  /* 0x800000c5000d7223 */ /* 0x000fe200000100ff */
        /* <DEDUP_REMOVED lines=38> */
[----:B------:R-:W-:Y:S01]  /*9090*/  FMUL.FTZ R15, R47, UR19 ;  /* 0x000000132f0f7c20 */ /* 0x000fe20008410000 */
[----:B------:R-:W-:Y:S01]  /*90a0*/  FFMA.FTZ R7, R79, -R192, R6 ;  /* 0x800000c04f077223 */ /* 0x000fe20000010006 */
[----:B------:R-:W-:Y:S01]  /*90b0*/  FFMA.FTZ R11, R75, R223, R10 ;  /* 0x000000df4b0b7223 */ /* 0x000fe2000001000a */
[C---:B------:R-:W-:Y:S01]  /*90c0*/  FMUL.FTZ R14, R190.reuse, UR19 ;  /* 0x00000013be0e7c20 */ /* 0x040fe20008410000 */
[----:B------:R-:W-:Y:S01]  /*90d0*/  FFMA.FTZ R16, R190, UR18, -R15 ;  /* 0x00000012be107c23 */ /* 0x000fe2000801080f */
[----:B------:R-:W-:Y:S01]  /*90e0*/  FFMA.FTZ R10, R78, -R205, R7 ;  /* 0x800000cd4e0a7223 */ /* 0x000fe20000010007 */
[----:B------:R-:W-:Y:S01]  /*90f0*/  FADD.FTZ R13, RZ, R220 ;  /* 0x000000dcff0d7221 */ /* 0x000fe20000010000 */
[----:B------:R-:W-:Y:S01]  /*9100*/  FFMA.FTZ R6, R74, R221, R11 ;  /* 0x000000dd4a067223 */ /* 0x000fe2000001000b */
[-C--:B------:R-:W-:Y:S01]  /*9110*/  FMUL.FTZ R190, R190, R105.reuse ;  /* 0x00000069bebe7220 */ /* 0x080fe20000410000 */
[----:B------:R-:W-:Y:S01]  /*9120*/  FFMA.FTZ R7, R77, -R202, R10 ;  /* 0x800000ca4d077223 */ /* 0x000fe2000001000a */
[-C--:B------:R-:W-:Y:S01]  /*9130*/  FFMA.FTZ R221, R106, -R105.reuse, R221 ;  /* 0x800000696add7223 */ /* 0x080fe200000100dd */
[C---:B------:R-:W-:Y:S01]  /*9140*/  FFMA.FTZ R14, R47.reuse, UR18, R14 ;  /* 0x000000122f0e7c23 */ /* 0x040fe2000801000e */
[----:B------:R-:W-:Y:S01]  /*9150*/  FMUL.FTZ R12, R47, R105 ;  /* 0x000000692f0c7220 */ /* 0x000fe20000410000 */
[----:B------:R-:W-:Y:S01]  /*9160*/  FFMA.FTZ R10, R76, -R219, R7 ;  /* 0x800000db4c0a7223 */ /* 0x000fe20000010007 */
[----:B------:R-:W-:Y:S01]  /*9170*/  FMUL.FTZ R18, R13, R190 ;  /* 0x000000be0d127220 */ /* 0x000fe20000410000 */
[----:B------:R-:W-:Y:S01]  /*9180*/  FADD.FTZ R8, R177, R8 ;  /* 0x00000008b1087221 */ /* 0x000fe20000010000 */
[----:B------:R-:W-:Y:S01]  /*9190*/  FADD.FTZ R89, R12, R89 ;  /* 0x000000590c597221 */ /* 0x000fe20000010000 */
[----:B------:R-:W-:Y:S01]  /*91a0*/  FFMA.FTZ R7, R75, -R222, R10 ;  /* 0x800000de4b077223 */ /* 0x000fe2000001000a */
[C---:B------:R-:W-:Y:S01]  /*91b0*/  FMUL.FTZ R10, R221.reuse, R14 ;  /* 0x0000000edd0a7220 */ /* 0x040fe20000410000 */
[-C--:B------:R-:W-:Y:S01]  /*91c0*/  FFMA.FTZ R14, R221, R12.reuse, R18 ;  /* 0x0000000cdd0e7223 */ /* 0x080fe20000010012 */
[----:B------:R-:W-:Y:S01]  /*91d0*/  FMUL.FTZ R12, R13, R12 ;  /* 0x0000000c0d0c7220 */ /* 0x000fe20000410000 */
[----:B------:R-:W-:Y:S01]  /*91e0*/  FFMA.FTZ R7, R74, -R13, R7 ;  /* 0x8000000d4a077223 */ /* 0x000fe20000010007 */
[----:B------:R-:W-:Y:S01]  /*91f0*/  FMUL.FTZ R11, R5, R8 ;  /* 0x00000008050b7220 */ /* 0x000fe20000410000 */
[----:B------:R-:W-:Y:S01]  /*9200*/  FFMA.FTZ R15, R13, R16, R10 ;  /* 0x000000100d0f7223 */ /* 0x000fe2000001000a */
[----:B------:R-:W-:Y:S01]  /*9210*/  FMUL.FTZ R13, R5, R34 ;  /* 0x00000022050d7220 */ /* 0x000fe20000410000 */
[----:B------:R-:W-:Y:S01]  /*9220*/  FFMA.FTZ R5, R221, R190, -R12 ;  /* 0x000000bedd057223 */ /* 0x000fe2000001080c */
[----:B------:R-:W-:Y:S01]  /*9230*/  FFMA.FTZ R10, R4, R34, R11 ;  /* 0x00000022040a7223 */ /* 0x000fe2000001000b */
[----:B------:R-:W-:Y:S01]  /*9240*/  FMUL.FTZ R16, R30, R107 ;  /* 0x0000006b1e107220 */ /* 0x000fe20000410000 */
[----:B------:R-:W-:Y:S01]  /*9250*/  FFMA.FTZ R11, R4, R8, -R13 ;  /* 0x00000008040b7223 */ /* 0x000fe2000001080d */
[----:B------:R-:W-:Y:S01]  /*9260*/  FMUL.FTZ R13, R46, UR19 ;  /* 0x000000132e0d7c20 */ /* 0x000fe20008410000 */
[----:B------:R-:W-:Y:S01]  /*9270*/  FADD.FTZ R33, R33, R10 ;  /* 0x0000000a21217221 */ /* 0x000fe20000010000 */
[----:B------:R-:W-:Y:S01]  /*9280*/  FFMA.FTZ R49, R106, R47, R15 ;  /* 0x0000002f6a317223 */ /* 0x000fe2000001000f */
[----:B------:R-:W-:Y:S01]  /*9290*/  FADD.FTZ R11, R176, R11 ;  /* 0x0000000bb00b7221 */ /* 0x000fe20000010000 */
[C---:B------:R-:W-:Y:S01]  /*92a0*/  FFMA.FTZ R19, R30.reuse, UR18, -R13 ;  /* 0x000000121e137c23 */ /* 0x040fe2000801080d */
[----:B------:R-:W-:Y:S01]  /*92b0*/  FMUL.FTZ R13, R30, UR19 ;  /* 0x000000131e0d7c20 */ /* 0x000fe20008410000 */
[C---:B------:R-:W-:Y:S01]  /*92c0*/  FMUL.FTZ R10, R3.reuse, R33 ;  /* 0x00000021030a7220 */ /* 0x040fe20000410000 */
[-C--:B------:R-:W-:Y:S01]  /*92d0*/  FFMA.FTZ R17, R112, -R107.reuse, R223 ;  /* 0x8000006b70117223 */ /* 0x080fe200000100df */
[C---:B------:R-:W-:Y:S01]  /*92e0*/  FMUL.FTZ R15, R46.reuse, R107 ;  /* 0x0000006b2e0f7220 */ /* 0x040fe20000410000 */
[----:B------:R-:W-:Y:S01]  /*92f0*/  FFMA.FTZ R12, R46, UR18, R13 ;  /* 0x000000122e0c7c23 */ /* 0x000fe2000801000d */
[-C--:B------:R-:W-:Y:S01]  /*9300*/  FMUL.FTZ R13, R3, R11.reuse ;  /* 0x0000000b030d7220 */ /* 0x080fe20000410000 */
[----:B------:R-:W-:Y:S01]  /*9310*/  FFMA.FTZ R3, R2, R11, -R10 ;  /* 0x0000000b02037223 */ /* 0x000fe2000001080a */
[----:B------:R-:W-:Y:S01]  /*9320*/  FMUL.FTZ R4, R222, R16 ;  /* 0x00000010de047220 */ /* 0x000fe20000410000 */
[----:B------:R-:W-:Y:S01]  /*9330*/  FADD.FTZ R90, R15, R90 ;  /* 0x0000005a0f5a7221 */ /* 0x000fe20000010000 */
[----:B------:R-:W-:Y:S01]  /*9340*/  FFMA.FTZ R13, R2, R33, R13 ;  /* 0x00000021020d7223 */ /* 0x000fe2000001000d */
[----:B------:R-:W-:Y:S01]  /*9350*/  FADD.FTZ R174, R174, R3 ;  /* 0x00000003aeae7221 */ /* 0x000fe20000010000 */
[CC--:B------:R-:W-:Y:S01]  /*9360*/  FFMA.FTZ R4, R17.reuse, R15.reuse, R4 ;  /* 0x0000000f11047223 */ /* 0x0c0fe20000010004 */
[----:B------:R-:W-:Y:S01]  /*9370*/  FMUL.FTZ R18, R222, R15 ;  /* 0x0000000fde127220 */ /* 0x000fe20000410000 */
[----:B------:R-:W-:Y:S01]  /*9380*/  FADD.FTZ R32, R32, R13 ;  /* 0x0000000d20207221 */ /* 0x000fe20000010000 */
[----:B------:R-:W-:Y:S01]  /*9390*/  FMUL.FTZ R15, R17, R12 ;  /* 0x0000000c110f7220 */ /* 0x000fe20000410000 */
[----:B------:R-:W-:Y:S01]  /*93a0*/  FMUL.FTZ R10, R33, R142 ;  /* 0x0000008e210a7220 */ /* 0x000fe20000410000 */
[-C--:B------:R-:W-:Y:S01]  /*93b0*/  FMUL.FTZ R12, R174, R143.reuse ;  /* 0x0000008fae0c7220 */ /* 0x080fe20000410000 */
[----:B------:R-:W-:Y:S01]  /*93c0*/  FFMA.FTZ R17, R17, R16, -R18 ;  /* 0x0000001011117223 */ /* 0x000fe20000010812 */
[----:B------:R-:W-:Y:S01]  /*93d0*/  FMUL.FTZ R2, R32, R143 ;  /* 0x0000008f20027220 */ /* 0x000fe20000410000 */
[-C--:B------:R-:W-:Y:S01]  /*93e0*/  FFMA.FTZ R3, R127, -R142.reuse, R216 ;  /* 0x8000008e7f037223 */ /* 0x080fe200000100d8 */
[----:B------:R-:W-:Y:S01]  /*93f0*/  FMUL.FTZ R18, R11, R142 ;  /* 0x0000008e0b127220 */ /* 0x000fe20000410000 */
[----:B------:R-:W-:Y:S01]  /*9400*/  FMUL.FTZ R20, R199, R10 ;  /* 0x0000000ac7147220 */ /* 0x000fe20000410000 */
[C---:B------:R-:W-:Y:S01]  /*9410*/  FMUL.FTZ R16, R197.reuse, R12 ;  /* 0x0000000cc5107220 */ /* 0x040fe20000410000 */
[----:B------:R-:W-:Y:S01]  /*9420*/  FFMA.FTZ R47, R222, R19, R15 ;  /* 0x00000013de2f7223 */ /* 0x000fe2000001000f */
[----:B------:R-:W-:Y:S01]  /*9430*/  FMUL.FTZ R13, R197, R2 ;  /* 0x00000002c50d7220 */ /* 0x000fe20000410000 */
[-C--:B------:R-:W-:Y:S01]  /*9440*/  FFMA.FTZ R19, R3, R18.reuse, -R20 ;  /* 0x0000001203137223 */ /* 0x080fe20000010814 */
[----:B------:R-:W-:Y:S01]  /*9450*/  FMUL.FTZ R20, R199, R18 ;  /* 0x00000012c7147220 */ /* 0x000fe20000410000 */
[C---:B------:R-:W-:Y:S01]  /*9460*/  FFMA.FTZ R16, R217.reuse, R2, R16 ;  /* 0x00000002d9107223 */ /* 0x040fe20000010010 */
[----:B------:R-:W-:Y:S01]  /*9470*/  FFMA.FTZ R18, R217, R12, -R13 ;  /* 0x0000000cd9127223 */ /* 0x000fe2000001080d */
[-C--:B------:R-:W-:Y:S01]  /*9480*/  FMUL.FTZ R13, R34, R141.reuse ;  /* 0x0000008d220d7220 */ /* 0x080fe20000410000 */
[----:B------:R-:W-:Y:S01]  /*9490*/  FFMA.FTZ R15, R3, R10, R20 ;  /* 0x0000000a030f7223 */ /* 0x000fe20000010014 */
[----:B------:R-:W-:Y:S01]  /*94a0*/  FADD.FTZ R16, RZ, R16 ;  /* 0x00000010ff107221 */ /* 0x000fe20000010000 */
[-C--:B------:R-:W-:Y:S01]  /*94b0*/  FFMA.FTZ R12, R126, -R141.reuse, R215 ;  /* 0x8000008d7e0c7223 */ /* 0x080fe200000100d7 */
[----:B------:R-:W-:Y:S01]  /*94c0*/  FMUL.FTZ R23, R8, R141 ;  /* 0x0000008d08177220 */ /* 0x000fe20000410000 */
[----:B------:R-:W-:Y:S01]  /*94d0*/  FMUL.FTZ R27, R198, R13 ;  /* 0x0000000dc61b7220 */ /* 0x000fe20000410000 */
[----:B------:R-:W-:Y:S01]  /*94e0*/  FADD.FTZ R20, R16, R15 ;  /* 0x0000000f10147221 */ /* 0x000fe20000010000 */
[-C--:B------:R-:W-:Y:S01]  /*94f0*/  FMUL.FTZ R16, R35, R140.reuse ;  /* 0x0000008c23107220 */ /* 0x080fe20000410000 */
[----:B------:R-:W-:Y:S01]  /*9500*/  FADD.FTZ R18, RZ, R18 ;  /* 0x00000012ff127221 */ /* 0x000fe20000010000 */
[-C--:B------:R-:W-:Y:S01]  /*9510*/  FFMA.FTZ R27, R12, R23.reuse, -R27 ;  /* 0x000000170c1b7223 */ /* 0x080fe2000001081b */
[----:B------:R-:W-:Y:S01]  /*9520*/  FMUL.FTZ R23, R198, R23 ;  /* 0x00000017c6177220 */ /* 0x000fe20000410000 */
[-C--:B------:R-:W-:Y:S01]  /*9530*/  FFMA.FTZ R15, R125, -R140.reuse, R214 ;  /* 0x8000008c7d0f7223 */ /* 0x080fe200000100d6 */
        /* <DEDUP_REMOVED lines=9> */
[-C--:B------:R-:W-:Y:S01]  /*95d0*/  FFMA.FTZ R212, R123, -R138.reuse, R212 ;  /* 0x8000008a7bd47223 */ /* 0x080fe200000100d4 */
[----:B------:R-:W-:Y:S01]  /*95e0*/  FADD.FTZ R23, R18, R19 ;  /* 0x0000001312177221 */ /* 0x000fe20000010000 */
[-C--:B------:R-:W-:Y:S01]  /*95f0*/  FMUL.FTZ R19, R36, R138.reuse ;  /* 0x0000008a24137220 */ /* 0x080fe20000410000 */
[----:B------:R-:W-:Y:S01]  /*9600*/  FADD.FTZ R20, R20, R31 ;  /* 0x0000001f14147221 */ /* 0x000fe20000010000 */
[----:B------:R-:W-:Y:S01]  /*9610*/  FMUL.FTZ R27, R179, R138 ;  /* 0x0000008ab31b7220 */ /* 0x000fe20000410000 */
[----:B------:R-:W-:Y:S01]  /*9620*/  FFMA.FTZ R52, R112, R46, R47 ;  /* 0x0000002e70347223 */ /* 0x000fe2000001002f */
[----:B------:R-:W-:Y:S01]  /*9630*/  FMUL.FTZ R31, R200, R19 ;  /* 0x00000013c81f7220 */ /* 0x000fe20000410000 */
[-C--:B------:R-:W-:Y:S01]  /*9640*/  FMUL.FTZ R47, R29, R108.reuse ;  /* 0x0000006c1d2f7220 */ /* 0x080fe20000410000 */
[----:B------:R-:W-:Y:S01]  /*9650*/  FMUL.FTZ R46, R180, R139 ;  /* 0x0000008bb42e7220 */ /* 0x000fe20000410000 */
[----:B------:R-:W-:Y:S01]  /*9660*/  FADD.FTZ R152, R49, R152 ;  /* 0x0000009831987221 */ /* 0x000fe20000010000 */
[-C--:B------:R-:W-:Y:S01]  /*9670*/  FFMA.FTZ R30, R212, R27.reuse, -R31 ;  /* 0x0000001bd41e7223 */ /* 0x080fe2000001081f */
[----:B------:R-:W-:Y:S01]  /*9680*/  FMUL.FTZ R27, R200, R27 ;  /* 0x0000001bc81b7220 */ /* 0x000fe20000410000 */
[----:B------:R-:W-:Y:S01]  /*9690*/  FFMA.FTZ R218, R111, -R108, R218 ;  /* 0x8000006c6fda7223 */ /* 0x000fe200000100da */
[----:B------:R-:W-:Y:S01]  /*96a0*/  FMUL.FTZ R49, R219, R47 ;  /* 0x0000002fdb317220 */ /* 0x000fe20000410000 */
[----:B------:R-:W-:Y:S01]  /*96b0*/  FFMA.FTZ R213, R122, -R139, R213 ;  /* 0x8000008b7ad57223 */ /* 0x000fe200000100d5 */
[----:B------:R-:W-:Y:S01]  /*96c0*/  FFMA.FTZ R27, R212, R19, R27 ;  /* 0x00000013d41b7223 */ /* 0x000fe2000001001b */
[----:B------:R-:W-:Y:S01]  /*96d0*/  FMUL.FTZ R18, R37, R139 ;  /* 0x0000008b25127220 */ /* 0x000fe20000410000 */
[----:B------:R-:W-:Y:S01]  /*96e0*/  FMUL.FTZ R28, R203, R46 ;  /* 0x0000002ecb1c7220 */ /* 0x000fe20000410000 */
[-C--:B------:R-:W-:Y:S01]  /*96f0*/  FFMA.FTZ R24, R218, R48.reuse, R49 ;  /* 0x00000030da187223 */ /* 0x080fe20000010031 */
[----:B------:R-:W-:Y:S01]  /*9700*/  FADD.FTZ R20, R20, R27 ;  /* 0x0000001b14147221 */ /* 0x000fe20000010000 */
[----:B------:R-:W-:Y:S01]  /*9710*/  FMUL.FTZ R49, R219, R48 ;  /* 0x00000030db317220 */ /* 0x000fe20000410000 */
[----:B------:R-:W-:Y:S01]  /*9720*/  FFMA.FTZ R27, R213, R18, R28 ;  /* 0x00000012d51b7223 */ /* 0x000fe2000001001c */
[----:B------:R-:W-:Y:S01]  /*9730*/  FADD.FTZ R30, R23, R30 ;  /* 0x0000001e171e7221 */ /* 0x000fe20000010000 */
[----:B------:R-:W-:Y:S01]  /*9740*/  FMUL.FTZ R23, R38, R134 ;  /* 0x0000008626177220 */ /* 0x000fe20000410000 */
[----:B------:R-:W-:Y:S01]  /*9750*/  FMUL.FTZ R31, R203, R18 ;  /* 0x00000012cb1f7220 */ /* 0x000fe20000410000 */
[----:B------:R-:W-:Y:S01]  /*9760*/  FFMA.FTZ R28, R218, R47, -R49 ;  /* 0x0000002fda1c7223 */ /* 0x000fe20000010831 */
[----:B------:R-:W-:Y:S01]  /*9770*/  FADD.FTZ R27, R20, R27 ;  /* 0x0000001b141b7221 */ /* 0x000fe20000010000 */
[-C--:B------:R-:W-:Y:S01]  /*9780*/  FFMA.FTZ R210, R121, -R134.reuse, R210 ;  /* 0x8000008679d27223 */ /* 0x080fe200000100d2 */
[----:B------:R-:W-:Y:S01]  /*9790*/  FMUL.FTZ R20, R39, R129 ;  /* 0x0000008127147220 */ /* 0x000fe20000410000 */
[----:B------:R-:W-:Y:S01]  /*97a0*/  FMUL.FTZ R47, R181, R134 ;  /* 0x00000086b52f7220 */ /* 0x000fe20000410000 */
[----:B------:R-:W-:Y:S01]  /*97b0*/  FMUL.FTZ R49, R196, R23 ;  /* 0x00000017c4317220 */ /* 0x000fe20000410000 */
[----:B------:R-:W-:Y:S01]  /*97c0*/  FFMA.FTZ R31, R213, R46, -R31 ;  /* 0x0000002ed51f7223 */ /* 0x000fe2000001081f */
[-C--:B------:R-:W-:Y:S01]  /*97d0*/  FFMA.FTZ R211, R120, -R129.reuse, R211 ;  /* 0x8000008178d37223 */ /* 0x080fe200000100d3 */
        /* <DEDUP_REMOVED lines=8> */
[----:B------:R-:W-:Y:S01]  /*9860*/  FFMA.FTZ R31, R45, UR18, R50 ;  /* 0x000000122d1f7c23 */ /* 0x000fe20008010032 */
[----:B------:R-:W-:Y:S01]  /*9870*/  FADD.FTZ R30, R30, R49 ;  /* 0x000000311e1e7221 */ /* 0x000fe20000010000 */
[----:B------:R-:W-:Y:S01]  /*9880*/  FFMA.FTZ R48, R211, R20, R48 ;  /* 0x00000014d3307223 */ /* 0x000fe20000010030 */
[----:B------:R-:W-:Y:S01]  /*9890*/  FADD.FTZ R27, R27, R46 ;  /* 0x0000002e1b1b7221 */ /* 0x000fe20000010000 */
[----:B------:R-:W-:Y:S01]  /*98a0*/  FMUL.FTZ R218, R218, R31 ;  /* 0x0000001fdada7220 */ /* 0x000fe20000410000 */
[----:B------:R-:W-:Y:S01]  /*98b0*/  FADD.FTZ R31, R30, R29 ;  /* 0x0000001d1e1f7221 */ /* 0x000fe20000010000 */
[-C--:B------:R-:W-:Y:S01]  /*98c0*/  FFMA.FTZ R208, R119, -R124.reuse, R208 ;  /* 0x8000007c77d07223 */ /* 0x080fe200000100d0 */
[----:B------:R-:W-:Y:S01]  /*98d0*/  FADD.FTZ R48, R27, R48 ;  /* 0x000000301b307221 */ /* 0x000fe20000010000 */
[----:B------:R-:W-:Y:S01]  /*98e0*/  FMUL.FTZ R27, R40, R124 ;  /* 0x0000007c281b7220 */ /* 0x000fe20000410000 */
[----:B------:R-:W-:Y:S01]  /*98f0*/  FMUL.FTZ R30, R41, R118 ;  /* 0x00000076291e7220 */ /* 0x000fe20000410000 */
[----:B------:R-:W-:Y:S01]  /*9900*/  FMUL.FTZ R47, R183, R124 ;  /* 0x0000007cb72f7220 */ /* 0x000fe20000410000 */
[----:B------:R-:W-:Y:S01]  /*9910*/  FADD.FTZ R151, R52, R151 ;  /* 0x0000009734977221 */ /* 0x000fe20000010000 */
[----:B------:R-:W-:Y:S01]  /*9920*/  FMUL.FTZ R49, R194, R27 ;  /* 0x0000001bc2317220 */ /* 0x000fe20000410000 */
[-C--:B------:R-:W-:Y:S01]  /*9930*/  FFMA.FTZ R29, R117, -R118.reuse, R206 ;  /* 0x80000076751d7223 */ /* 0x080fe200000100ce */
[----:B------:R-:W-:Y:S01]  /*9940*/  FMUL.FTZ R50, R21, R118 ;  /* 0x0000007615327220 */ /* 0x000fe20000410000 */
[----:B------:R-:W-:Y:S01]  /*9950*/  FMUL.FTZ R52, R193, R30 ;  /* 0x0000001ec1347220 */ /* 0x000fe20000410000 */
[-C--:B------:R-:W-:Y:S01]  /*9960*/  FFMA.FTZ R46, R208, R47.reuse, -R49 ;  /* 0x0000002fd02e7223 */ /* 0x080fe20000010831 */
[----:B------:R-:W-:Y:S01]  /*9970*/  FMUL.FTZ R47, R194, R47 ;  /* 0x0000002fc22f7220 */ /* 0x000fe20000410000 */
[----:B------:R-:W-:Y:S01]  /*9980*/  FMUL.FTZ R49, R42, R113 ;  /* 0x000000712a317220 */ /* 0x000fe20000410000 */
[-C--:B------:R-:W-:Y:S01]  /*9990*/  FFMA.FTZ R52, R29, R50.reuse, -R52 ;  /* 0x000000321d347223 */ /* 0x080fe20000010834 */
[----:B------:R-:W-:Y:S01]  /*99a0*/  FMUL.FTZ R50, R193, R50 ;  /* 0x00000032c1327220 */ /* 0x000fe20000410000 */
[----:B------:R-:W-:Y:S01]  /*99b0*/  FFMA.FTZ R47, R208, R27, R47 ;  /* 0x0000001bd02f7223 */ /* 0x000fe2000001002f */
[----:B------:R-:W-:Y:S01]  /*99c0*/  FADD.FTZ R31, R31, R46 ;  /* 0x0000002e1f1f7221 */ /* 0x000fe20000010000 */
[----:B------:R-:W-:Y:S01]  /*99d0*/  FFMA.FTZ R209, R116, -R113, R209 ;  /* 0x8000007174d17223 */ /* 0x000fe200000100d1 */
[----:B------:R-:W-:Y:S01]  /*99e0*/  FMUL.FTZ R54, R192, R49 ;  /* 0x00000031c0367220 */ /* 0x000fe20000410000 */
[----:B------:R-:W-:Y:S01]  /*99f0*/  FADD.FTZ R47, R48, R47 ;  /* 0x0000002f302f7221 */ /* 0x000fe20000010000 */
[----:B------:R-:W-:Y:S01]  /*9a00*/  FFMA.FTZ R50, R29, R30, R50 ;  /* 0x0000001e1d327223 */ /* 0x000fe20000010032 */
[-C--:B------:R-:W-:Y:S01]  /*9a10*/  FMUL.FTZ R46, R192, R51.reuse ;  /* 0x00000033c02e7220 */ /* 0x080fe20000410000 */
[-C--:B------:R-:W-:Y:S01]  /*9a20*/  FMUL.FTZ R48, R43, R110.reuse ;  /* 0x0000006e2b307220 */ /* 0x080fe20000410000 */
[----:B------:R-:W-:Y:S01]  /*9a30*/  FFMA.FTZ R54, R209, R51, -R54 ;  /* 0x00000033d1367223 */ /* 0x000fe20000010836 */
[----:B------:R-:W-:Y:S01]  /*9a40*/  FADD.FTZ R47, R47, R50 ;  /* 0x000000322f2f7221 */ /* 0x000fe20000010000 */
[----:B------:R-:W-:Y:S01]  /*9a50*/  FFMA.FTZ R46, R209, R49, R46 ;  /* 0x00000031d12e7223 */ /* 0x000fe2000001002e */
[-C--:B------:R-:W-:Y:S01]  /*9a60*/  FFMA.FTZ R204, R115, -R110.reuse, R204 ;  /* 0x8000006e73cc7223 */ /* 0x080fe200000100cc */
[----:B------:R-:W-:Y:S01]  /*9a70*/  FMUL.FTZ R50, R25, R110 ;  /* 0x0000006e19327220 */ /* 0x000fe20000410000 */
[----:B------:R-:W-:Y:S01]  /*9a80*/  FMUL.FTZ R51, R205, R48 ;  /* 0x00000030cd337220 */ /* 0x000fe20000410000 */
[----:B------:R-:W-:Y:S01]  /*9a90*/  FADD.FTZ R31, R31, R52 ;  /* 0x000000341f1f7221 */ /* 0x000fe20000010000 */
[----:B------:R-:W-:Y:S01]  /*9aa0*/  FADD.FTZ R46, R47, R46 ;  /* 0x0000002e2f2e7221 */ /* 0x000fe20000010000 */
[-C--:B------:R-:W-:Y:S01]  /*9ab0*/  FMUL.FTZ R47, R205, R50.reuse ;  /* 0x00000032cd2f7220 */ /* 0x080fe20000410000 */
[----:B------:R-:W-:Y:S01]  /*9ac0*/  FFMA.FTZ R52, R204, R50, -R51 ;  /* 0x00000032cc347223 */ /* 0x000fe20000010833 */
[-C--:B------:R-:W-:Y:S01]  /*9ad0*/  FMUL.FTZ R50, R26, R109.reuse ;  /* 0x0000006d1a327220 */ /* 0x080fe20000410000 */
[----:B------:R-:W-:Y:S01]  /*9ae0*/  FFMA.FTZ R207, R114, -R109, R207 ;  /* 0x8000006d72cf7223 */ /* 0x000fe200000100cf */
[----:B------:R-:W-:Y:S01]  /*9af0*/  FFMA.FTZ R47, R204, R48, R47 ;  /* 0x00000030cc2f7223 */ /* 0x000fe2000001002f */
[----:B------:R-:W-:Y:S01]  /*9b00*/  FADD.FTZ R31, R31, R54 ;  /* 0x000000361f1f7221 */ /* 0x000fe20000010000 */
[-C--:B------:R-:W-:Y:S01]  /*9b10*/  FMUL.FTZ R56, R202, R50.reuse ;  /* 0x00000032ca387220 */ /* 0x080fe20000410000 */
[----:B------:R-:W-:Y:S01]  /*9b20*/  FFMA.FTZ R58, R207, R50, -R58 ;  /* 0x00000032cf3a7223 */ /* 0x000fe2000001083a */
[----:B------:R-:W-:Y:S01]  /*9b30*/  FADD.FTZ R46, R46, R47 ;  /* 0x0000002f2e2e7221 */ /* 0x000fe20000010000 */
[----:B------:R-:W-:Y:S01]  /*9b40*/  FADD.FTZ R31, R31, R52 ;  /* 0x000000341f1f7221 */ /* 0x000fe20000010000 */
[----:B------:R-:W-:Y:S01]  /*9b50*/  FFMA.FTZ R51, R207, R53, R56 ;  /* 0x00000035cf337223 */ /* 0x000fe20000010038 */
[----:B------:R-:W-:Y:S01]  /*9b60*/  FFMA.FTZ R60, R219, R60, R218 ;  /* 0x0000003cdb3c7223 */ /* 0x000fe200000100da */
[----:B------:R-:W-:Y:S01]  /*9b70*/  FMUL.FTZ R47, R44, UR19 ;  /* 0x000000132c2f7c20 */ /* 0x000fe20008410000 */
[----:B------:R-:W-:Y:S01]  /*9b80*/  FADD.FTZ R55, R31, R58 ;  /* 0x0000003a1f377221 */ /* 0x000fe20000010000 */
[----:B------:R-:W-:Y:S01]  /*9b90*/  FADD.FTZ R51, R46, R51 ;  /* 0x000000332e337221 */ /* 0x000fe20000010000 */
[C---:B------:R-:W-:Y:S01]  /*9ba0*/  FMUL.FTZ R31, R26.reuse, UR19 ;  /* 0x000000131a1f7c20 */ /* 0x040fe20008410000 */
[----:B------:R-:W-:Y:S01]  /*9bb0*/  FFMA.FTZ R45, R111, R45, R60 ;  /* 0x0000002d6f2d7223 */ /* 0x000fe2000001003c */
[----:B------:R-:W-:Y:S01]  /*9bc0*/  FADD.FTZ R28, R55, R28 ;  /* 0x0000001c371c7221 */ /* 0x000fe20000010000 */
[----:B------:R-:W-:Y:S01]  /*9bd0*/  FADD.FTZ R51, R51, R24 ;  /* 0x0000001833337221 */ /* 0x000fe20000010000 */
[----:B------:R-:W-:Y:S01]  /*9be0*/  FFMA.FTZ R47, R26, UR18, -R47 ;  /* 0x000000121a2f7c23 */ /* 0x000fe2000801082f */
[----:B------:R-:W-:Y:S01]  /*9bf0*/  FFMA.FTZ R24, R44, UR18, R31 ;  /* 0x000000122c187c23 */ /* 0x000fe2000801001f */
[----:B------:R-:W-:Y:S01]  /*9c00*/  FADD.FTZ R28, R28, R17 ;  /* 0x000000111c1c7221 */ /* 0x000fe20000010000 */
[----:B------:R-:W-:Y:S01]  /*9c10*/  FADD.FTZ R51, R51, R4 ;  /* 0x0000000433337221 */ /* 0x000fe20000010000 */
[----:B------:R-:W-:Y:S01]  /*9c20*/  FADD.FTZ R150, R45, R150 ;  /* 0x000000962d967221 */ /* 0x000fe20000010000 */
[----:B------:R-:W0:Y:S01]  /*9c30*/  SHFL.DOWN PT, R46, R7, 0x1, 0x1f ;  /* 0x08201f00072e7f89 */ /* 0x000e2200000e0000 */
[----:B------:R-:W-:Y:S01]  /*9c40*/  FADD.FTZ R28, R28, R5 ;  /* 0x000000051c1c7221 */ /* 0x000fe20000010000 */
[----:B------:R-:W-:Y:S01]  /*9c50*/  FADD.FTZ R4, R51, R14 ;  /* 0x0000000e33047221 */ /* 0x000fe20000010000 */
[----:B------:R-:W-:Y:S01]  /*9c60*/  FMUL.FTZ R14, R25, UR19 ;  /* 0x00000013190e7c20 */ /* 0x000fe20008410000 */
[----:B------:R-:W1:Y:S01]  /*9c70*/  SHFL.DOWN PT, R45, R6, 0x1, 0x1f ;  /* 0x08201f00062d7f89 */ /* 0x000e6200000e0000 */
[----:B------:R-:W-:Y:S01]  /*9c80*/  FMUL.FTZ R207, R207, R24 ;  /* 0x00000018cfcf7220 */ /* 0x000fe20000410000 */
[C---:B------:R-:W-:Y:S01]  /*9c90*/  FMUL.FTZ R24, R43.reuse, UR19 ;  /* 0x000000132b187c20 */ /* 0x040fe20008410000 */
[----:B------:R-:W-:Y:S01]  /*9ca0*/  FFMA.FTZ R5, R43, UR18, R14 ;  /* 0x000000122b057c23 */ /* 0x000fe2000801000e */
[----:B------:R-:W3:Y:S01]  /*9cb0*/  SHFL.DOWN PT, R31, R4, 0x1, 0x1f ;  /* 0x08201f00041f7f89 */ /* 0x000ee200000e0000 */
[----:B------:R-:W-:Y:S01]  /*9cc0*/  FMUL.FTZ R17, R42, UR19 ;  /* 0x000000132a117c20 */ /* 0x000fe20008410000 */
[----:B------:R-:W-:Y:S01]  /*9cd0*/  FFMA.FTZ R24, R25, UR18, -R24 ;  /* 0x0000001219187c23 */ /* 0x000fe20008010818 */
[----:B------:R-:W-:Y:S01]  /*9ce0*/  FMUL.FTZ R204, R204, R5 ;  /* 0x00000005cccc7220 */ /* 0x000fe20000410000 */
[----:B------:R-:W4:Y:S01]  /*9cf0*/  SHFL.DOWN PT, R26, R28, 0x1, 0x1f ;  /* 0x08201f001c1a7f89 */ /* 0x000f2200000e0000 */
[C---:B------:R-:W-:Y:S01]  /*9d00*/  FMUL.FTZ R5, R22.reuse, UR19 ;  /* 0x0000001316057c20 */ /* 0x040fe20008410000 */
[----:B------:R-:W-:Y:S01]  /*9d10*/  FFMA.FTZ R17, R22, UR18, -R17 ;  /* 0x0000001216117c23 */ /* 0x000fe20008010811 */
[----:B------:R-:W-:Y:S01]  /*9d20*/  FFMA.FTZ R24, R205, R24, R204 ;  /* 0x00000018cd187223 */ /* 0x000fe200000100cc */
[----:B------:R-:W-:Y:S01]  /*9d30*/  FMUL.FTZ R22, R41, UR19 ;  /* 0x0000001329167c20 */ /* 0x000fe20008410000 */
[----:B------:R-:W-:Y:S01]  /*9d40*/  FFMA.FTZ R14, R42, UR18, R5 ;  /* 0x000000122a0e7c23 */ /* 0x000fe20008010005 */
[----:B------:R-:W-:Y:S01]  /*9d50*/  MOV R5, R28 ;  /* 0x0000001c00057202 */ /* 0x000fe20000000f00 */
[----:B------:R-:W-:Y:S01]  /*9d60*/  FFMA.FTZ R43, R115, R43, R24 ;  /* 0x0000002b732b7223 */ /* 0x000fe20000010018 */
[----:B------:R-:W-:Y:S01]  /*9d70*/  FFMA.FTZ R22, R21, UR18, -R22 ;  /* 0x0000001215167c23 */ /* 0x000fe20008010816 */
[----:B------:R-:W-:Y:S01]  /*9d80*/  FMUL.FTZ R209, R209, R14 ;  /* 0x0000000ed1d17220 */ /* 0x000fe20000410000 */
[----:B------:R-:W-:Y:S01]  /*9d90*/  FMUL.FTZ R14, R21, UR19 ;  /* 0x00000013150e7c20 */ /* 0x000fe20008410000 */
[----:B------:R-:W-:Y:S01]  /*9da0*/  FADD.FTZ R96, R27, R96 ;  /* 0x000000601b607221 */ /* 0x000fe20000010000 */
[----:B0-----:R-:W-:Y:S01]  /*9db0*/  @!P2 FADD.FTZ R7, R7, R46 ;  /* 0x0000002e0707a221 */ /* 0x001fe20000010000 */
[----:B------:R-:W-:Y:S01]  /*9dc0*/  FFMA.FTZ R209, R192, R17, R209 ;  /* 0x00000011c0d17223 */ /* 0x000fe200000100d1 */
[----:B------:R-:W-:Y:S01]  /*9dd0*/  FFMA.FTZ R14, R41, UR18, R14 ;  /* 0x00000012290e7c23 */ /* 0x000fe2000801000e */
[----:B------:R-:W-:Y:S01]  /*9de0*/  FMUL.FTZ R17, R183, UR19 ;  /* 0x00000013b7117c20 */ /* 0x000fe20008410000 */
[----:B-1----:R-:W-:Y:S01]  /*9df0*/  @!P2 FADD.FTZ R6, R6, R45 ;  /* 0x0000002d0606a221 */ /* 0x002fe20000010000 */
[----:B------:R-:W0:Y:S01]  /*9e00*/  SHFL.DOWN PT, R28, R7, 0x2, 0x1f ;  /* 0x08401f00071c7f89 */ /* 0x000e2200000e0000 */
[----:B------:R-:W-:Y:S01]  /*9e10*/  FMUL.FTZ R24, R29, R14 ;  /* 0x0000000e1d187220 */ /* 0x000fe20000410000 */
[C---:B------:R-:W-:Y:S01]  /*9e20*/  FMUL.FTZ R14, R40.reuse, UR19 ;  /* 0x00000013280e7c20 */ /* 0x040fe20008410000 */
[----:B---3--:R-:W-:Y:S01]  /*9e30*/  @!P2 FADD.FTZ R4, R31, R4 ;  /* 0x000000041f04a221 */ /* 0x008fe20000010000 */
[----:B------:R-:W-:Y:S01]  /*9e40*/  FFMA.FTZ R17, R40, UR18, R17 ;  /* 0x0000001228117c23 */ /* 0x000fe20008010011 */
[----:B------:R-:W1:Y:S01]  /*9e50*/  SHFL.DOWN PT, R31, R6, 0x2, 0x1f ;  /* 0x08401f00061f7f89 */ /* 0x000e6200000e0000 */
[----:B------:R-:W-:Y:S01]  /*9e60*/  FFMA.FTZ R22, R193, R22, R24 ;  /* 0x00000016c1167223 */ /* 0x000fe20000010018 */
[----:B----4-:R-:W-:Y:S01]  /*9e70*/  @!P2 FADD.FTZ R5, R5, R26 ;  /* 0x0000001a0505a221 */ /* 0x010fe20000010000 */
[----:B------:R-:W-:Y:S01]  /*9e80*/  ISETP.GT.AND P2, PT, R171, 0x1d, PT ;  /* 0x0000001dab00780c */ /* 0x000fe20003f44270 */
[----:B------:R-:W3:Y:S01]  /*9e90*/  SHFL.DOWN PT, R25, R4, 0x2, 0x1f ;  /* 0x08401f0004197f89 */ /* 0x000ee200000e0000 */
[----:B------:R-:W-:Y:S01]  /*9ea0*/  FFMA.FTZ R41, R117, R41, R22 ;  /* 0x0000002975297223 */ /* 0x000fe20000010016 */
[----:B------:R-:W-:Y:S01]  /*9eb0*/  FFMA.FTZ R183, R183, UR18, -R14 ;  /* 0x00000012b7b77c23 */ /* 0x000fe2000801080e */
[----:B------:R-:W-:Y:S01]  /*9ec0*/  FMUL.FTZ R17, R208, R17 ;  /* 0x00000011d0117220 */ /* 0x000fe20000410000 */
[----:B------:R-:W4:Y:S01]  /*9ed0*/  SHFL.DOWN PT, R26, R5, 0x2, 0x1f ;  /* 0x08401f00051a7f89 */ /* 0x000f2200000e0000 */
[----:B------:R-:W-:Y:S01]  /*9ee0*/  FADD.FTZ R97, R20, R97 ;  /* 0x0000006114617221 */ /* 0x000fe20000010000 */
[----:B------:R-:W-:Y:S01]  /*9ef0*/  FMUL.FTZ R14, R38, UR19 ;  /* 0x00000013260e7c20 */ /* 0x000fe20008410000 */
[----:B------:R-:W-:Y:S01]  /*9f00*/  FFMA.FTZ R194, R194, R183, R17 ;  /* 0x000000b7c2c27223 */ /* 0x000fe20000010011 */
[----:B------:R-:W-:Y:S01]  /*9f10*/  FMUL.FTZ R17, R39, UR19 ;  /* 0x0000001327117c20 */ /* 0x000fe20008410000 */
[----:B------:R-:W-:Y:S01]  /*9f20*/  FADD.FTZ R98, R23, R98 ;  /* 0x0000006217627221 */ /* 0x000fe20000010000 */
[----:B------:R-:W-:Y:S01]  /*9f30*/  FADD.FTZ R99, R18, R99 ;  /* 0x0000006312637221 */ /* 0x000fe20000010000 */
[----:B------:R-:W-:Y:S01]  /*9f40*/  FFMA.FTZ R47, R202, R47, R207 ;  /* 0x0000002fca2f7223 */ /* 0x000fe200000100cf */
[----:B------:R-:W-:Y:S01]  /*9f50*/  FFMA.FTZ R20, R182, UR18, -R17 ;  /* 0x00000012b6147c23 */ /* 0x000fe20008010811 */
[C---:B------:R-:W-:Y:S01]  /*9f60*/  FMUL.FTZ R17, R181.reuse, UR19 ;  /* 0x00000013b5117c20 */ /* 0x040fe20008410000 */
[----:B------:R-:W-:Y:S01]  /*9f70*/  FFMA.FTZ R181, R181, UR18, -R14 ;  /* 0x00000012b5b57c23 */ /* 0x000fe2000801080e */
[----:B0-----:R-:W-:Y:S01]  /*9f80*/  @!P2 FADD.FTZ R7, R7, R28 ;  /* 0x0000001c0707a221 */ /* 0x001fe20000010000 */
[----:B------:R-:W-:Y:S01]  /*9f90*/  FMUL.FTZ R14, R180, UR19 ;  /* 0x00000013b40e7c20 */ /* 0x000fe20008410000 */
[----:B------:R-:W-:Y:S01]  /*9fa0*/  FFMA.FTZ R17, R38, UR18, R17 ;  /* 0x0000001226117c23 */ /* 0x000fe20008010011 */
[----:B------:R-:W-:Y:S01]  /*9fb0*/  FMUL.FTZ R182, R182, UR19 ;  /* 0x00000013b6b67c20 */ /* 0x000fe20008410000 */
[----:B------:R-:W-:Y:S01]  /*9fc0*/  FADD.FTZ R101, R16, R101 ;  /* 0x0000006510657221 */ /* 0x000fe20000010000 */
[----:B-1----:R-:W-:Y:S01]  /*9fd0*/  @!P2 FADD.FTZ R6, R6, R31 ;  /* 0x0000001f0606a221 */ /* 0x002fe20000010000 */
[----:B------:R-:W0:Y:S01]  /*9fe0*/  SHFL.DOWN PT, R24, R7, 0x4, 0x1f ;  /* 0x08801f0007187f89 */ /* 0x000e2200000e0000 */
[----:B------:R-:W-:Y:S01]  /*9ff0*/  FMUL.FTZ R21, R210, R17 ;  /* 0x00000011d2157220 */ /* 0x000fe20000410000 */
[C---:B------:R-:W-:Y:S01]  /*a000*/  FFMA.FTZ R14, R37.reuse, UR18, R14 ;  /* 0x00000012250e7c23 */ /* 0x040fe2000801000e */
[----:B---3--:R-:W-:Y:S01]  /*a010*/  @!P2 FADD.FTZ R4, R4, R25 ;  /* 0x000000190404a221 */ /* 0x008fe20000010000 */
[----:B------:R-:W1:Y:S01]  /*a020*/  SHFL.DOWN PT, R27, R6, 0x4, 0x1f ;  /* 0x08801f00061b7f89 */ /* 0x000e6200000e0000 */
[----:B------:R-:W-:Y:S01]  /*a030*/  FFMA.FTZ R196, R196, R181, R21 ;  /* 0x000000b5c4c47223 */ /* 0x000fe20000010015 */
[----:B------:R-:W-:Y:S01]  /*a040*/  FMUL.FTZ R17, R37, UR19 ;  /* 0x0000001325117c20 */ /* 0x000fe20008410000 */
[----:B----4-:R-:W-:Y:S01]  /*a050*/  @!P2 FADD.FTZ R5, R5, R26 ;  /* 0x0000001a0505a221 */ /* 0x010fe20000010000 */
[----:B------:R-:W3:Y:S01]  /*a060*/  SHFL.DOWN PT, R25, R4, 0x4, 0x1f ;  /* 0x08801f0004197f89 */ /* 0x000ee200000e0000 */
[----:B------:R-:W-:Y:S01]  /*a070*/  ISETP.GT.AND P2, PT, R171, 0x1b, PT ;  /* 0x0000001bab00780c */ /* 0x000fe20003f44270 */
[----:B------:R-:W-:Y:S01]  /*a080*/  FMUL.FTZ R18, R213, R14 ;  /* 0x0000000ed5127220 */ /* 0x000fe20000410000 */
[----:B------:R-:W-:Y:S01]  /*a090*/  FMUL.FTZ R14, R36, UR19 ;  /* 0x00000013240e7c20 */ /* 0x000fe20008410000 */
[----:B------:R-:W4:Y:S01]  /*a0a0*/  SHFL.DOWN PT, R22, R5, 0x4, 0x1f ;  /* 0x08801f0005167f89 */ /* 0x000f2200000e0000 */
[----:B------:R-:W-:Y:S01]  /*a0b0*/  FFMA.FTZ R180, R180, UR18, -R17 ;  /* 0x00000012b4b47c23 */ /* 0x000fe20008010811 */
[C---:B------:R-:W-:Y:S01]  /*a0c0*/  FMUL.FTZ R17, R179.reuse, UR19 ;  /* 0x00000013b3117c20 */ /* 0x040fe20008410000 */
[----:B------:R-:W-:Y:S01]  /*a0d0*/  FFMA.FTZ R179, R179, UR18, -R14 ;  /* 0x00000012b3b37c23 */ /* 0x000fe2000801080e */
[----:B------:R-:W-:Y:S01]  /*a0e0*/  FMUL.FTZ R14, R9, UR19 ;  /* 0x00000013090e7c20 */ /* 0x000fe20008410000 */
[----:B------:R-:W-:Y:S01]  /*a0f0*/  FFMA.FTZ R182, R39, UR18, R182 ;  /* 0x0000001227b67c23 */ /* 0x000fe200080100b6 */
[----:B------:R-:W-:Y:S01]  /*a100*/  FFMA.FTZ R203, R203, R180, R18 ;  /* 0x000000b4cbcb7223 */ /* 0x000fe20000010012 */
[----:B------:R-:W-:Y:S01]  /*a110*/  FFMA.FTZ R17, R36, UR18, R17 ;  /* 0x0000001224117c23 */ /* 0x000fe20008010011 */
[C---:B------:R-:W-:Y:S01]  /*a120*/  FMUL.FTZ R18, R35.reuse, UR19 ;  /* 0x0000001323127c20 */ /* 0x040fe20008410000 */
[----:B------:R-:W-:Y:S01]  /*a130*/  FFMA.FTZ R14, R35, UR18, R14 ;  /* 0x00000012230e7c23 */ /* 0x000fe2000801000e */
[----:B------:R-:W-:Y:S01]  /*a140*/  FMUL.FTZ R182, R211, R182 ;  /* 0x000000b6d3b67220 */ /* 0x000fe20000410000 */
[----:B------:R-:W-:Y:S01]  /*a150*/  FMUL.FTZ R17, R212, R17 ;  /* 0x00000011d4117220 */ /* 0x000fe20000410000 */
[----:B0-----:R-:W-:Y:S01]  /*a160*/  @!P2 FADD.FTZ R7, R7, R24 ;  /* 0x000000180707a221 */ /* 0x001fe20000010000 */
[----:B------:R-:W-:Y:S01]  /*a170*/  FFMA.FTZ R18, R9, UR18, -R18 ;  /* 0x0000001209127c23 */ /* 0x000fe20008010812 */
[----:B------:R-:W-:Y:S01]  /*a180*/  FMUL.FTZ R14, R15, R14 ;  /* 0x0000000e0f0e7220 */ /* 0x000fe20000410000 */
[----:B------:R-:W-:Y:S01]  /*a190*/  FMUL.FTZ R9, R34, UR19 ;  /* 0x0000001322097c20 */ /* 0x000fe20008410000 */
[----:B-1----:R-:W-:Y:S01]  /*a1a0*/  @!P2 FADD.FTZ R6, R6, R27 ;  /* 0x0000001b0606a221 */ /* 0x002fe20000010000 */
[----:B------:R-:W0:Y:S01]  /*a1b0*/  SHFL.DOWN PT, R24, R7, 0x8, 0x1f ;  /* 0x09001f0007187f89 */ /* 0x000e2200000e0000 */
[----:B------:R-:W-:Y:S01]  /*a1c0*/  FFMA.FTZ R195, R195, R20, R182 ;  /* 0x00000014c3c37223 */ /* 0x000fe200000100b6 */
[----:B------:R-:W-:Y:S01]  /*a1d0*/  FFMA.FTZ R200, R200, R179, R17 ;  /* 0x000000b3c8c87223 */ /* 0x000fe20000010011 */
[----:B---3--:R-:W-:Y:S01]  /*a1e0*/  @!P2 FADD.FTZ R4, R4, R25 ;  /* 0x000000190404a221 */ /* 0x008fe20000010000 */
[----:B------:R-:W1:Y:S01]  /*a1f0*/  SHFL.DOWN PT, R23, R6, 0x8, 0x1f ;  /* 0x09001f0006177f89 */ /* 0x000e6200000e0000 */
[----:B------:R-:W-:Y:S01]  /*a200*/  FFMA.FTZ R20, R201, R18, R14 ;  /* 0x00000012c9147223 */ /* 0x000fe2000001000e */
[----:B------:R-:W-:Y:S01]  /*a210*/  FMUL.FTZ R14, R33, UR19 ;  /* 0x00000013210e7c20 */ /* 0x000fe20008410000 */
[----:B----4-:R-:W-:Y:S01]  /*a220*/  @!P2 FADD.FTZ R5, R5, R22 ;  /* 0x000000160505a221 */ /* 0x010fe20000010000 */
[----:B------:R-:W3:Y:S01]  /*a230*/  SHFL.DOWN PT, R21, R4, 0x8, 0x1f ;  /* 0x09001f0004157f89 */ /* 0x000ee200000e0000 */
[----:B------:R-:W-:Y:S01]  /*a240*/  ISETP.GT.AND P2, PT, R171, 0x17, PT ;  /* 0x00000017ab00780c */ /* 0x000fe20003f44270 */
[----:B------:R-:W-:Y:S01]  /*a250*/  FFMA.FTZ R17, R8, UR18, -R9 ;  /* 0x0000001208117c23 */ /* 0x000fe20008010809 */
[----:B------:R-:W-:Y:S01]  /*a260*/  FMUL.FTZ R9, R32, UR19 ;  /* 0x0000001320097c20 */ /* 0x000fe20008410000 */
[----:B------:R-:W4:Y:S01]  /*a270*/  SHFL.DOWN PT, R22, R5, 0x8, 0x1f ;  /* 0x09001f0005167f89 */ /* 0x000f2200000e0000 */
[C---:B------:R-:W-:Y:S01]  /*a280*/  FFMA.FTZ R18, R11.reuse, UR18, -R14 ;  /* 0x000000120b127c23 */ /* 0x040fe2000801080e */
[----:B------:R-:W-:Y:S01]  /*a290*/  FMUL.FTZ R15, R8, UR19 ;  /* 0x00000013080f7c20 */ /* 0x000fe20008410000 */
[C---:B------:R-:W-:Y:S01]  /*a2a0*/  FFMA.FTZ R14, R174.reuse, UR18, -R9 ;  /* 0x00000012ae0e7c23 */ /* 0x040fe20008010809 */
[----:B------:R-:W-:Y:S01]  /*a2b0*/  FMUL.FTZ R8, R11, UR19 ;  /* 0x000000130b087c20 */ /* 0x000fe20008410000 */
[----:B------:R-:W-:Y:S01]  /*a2c0*/  FMUL.FTZ R9, R174, UR19 ;  /* 0x00000013ae097c20 */ /* 0x000fe20008410000 */
[----:B------:R-:W-:Y:S01]  /*a2d0*/  FFMA.FTZ R44, R114, R44, R47 ;  /* 0x0000002c722c7223 */ /* 0x000fe2000001002f */
[----:B------:R-:W-:Y:S01]  /*a2e0*/  FFMA.FTZ R42, R116, R42, R209 ;  /* 0x0000002a742a7223 */ /* 0x000fe200000100d1 */
[----:B------:R-:W-:Y:S01]  /*a2f0*/  FFMA.FTZ R16, R33, UR18, R8 ;  /* 0x0000001221107c23 */ /* 0x000fe20008010008 */
[----:B------:R-:W-:Y:S01]  /*a300*/  FFMA.FTZ R194, R119, R40, R194 ;  /* 0x0000002877c27223 */ /* 0x000fe200000100c2 */
[----:B------:R-:W-:Y:S01]  /*a310*/  FFMA.FTZ R195, R120, R39, R195 ;  /* 0x0000002778c37223 */ /* 0x000fe200000100c3 */
[----:B------:R-:W-:Y:S01]  /*a320*/  FFMA.FTZ R196, R121, R38, R196 ;  /* 0x0000002679c47223 */ /* 0x000fe200000100c4 */
[----:B0-----:R-:W-:Y:S01]  /*a330*/  @!P2 FADD.FTZ R7, R7, R24 ;  /* 0x000000180707a221 */ /* 0x001fe20000010000 */
[----:B------:R-:W-:Y:S01]  /*a340*/  FADD.FTZ R100, R19, R100 ;  /* 0x0000006413647221 */ /* 0x000fe20000010000 */
[----:B------:R-:W-:Y:S01]  /*a350*/  FFMA.FTZ R203, R122, R37, R203 ;  /* 0x000000257acb7223 */ /* 0x000fe200000100cb */
[----:B------:R-:W-:Y:S01]  /*a360*/  FFMA.FTZ R200, R123, R36, R200 ;  /* 0x000000247bc87223 */ /* 0x000fe200000100c8 */
[----:B-1----:R-:W-:Y:S01]  /*a370*/  @!P2 FADD.FTZ R6, R6, R23 ;  /* 0x000000170606a221 */ /* 0x002fe20000010000 */
[----:B------:R-:W-:Y:S01]  /*a380*/  FFMA.FTZ R8, R32, UR18, R9 ;  /* 0x0000001220087c23 */ /* 0x000fe20008010009 */
[----:B------:R0:W1:Y:S01]  /*a390*/  SHFL.DOWN PT, R24, R7, 0x10, 0x1f ;  /* 0x0a001f0007187f89 */ /* 0x00006200000e0000 */
[----:B------:R-:W-:Y:S01]  /*a3a0*/  FADD.FTZ R93, R48, R93 ;  /* 0x0000005d305d7221 */ /* 0x000fe20000010000 */
[----:B---3--:R-:W-:Y:S01]  /*a3b0*/  @!P2 FADD.FTZ R4, R4, R21 ;  /* 0x000000150404a221 */ /* 0x008fe20000010000 */
[----:B------:R-:W-:Y:S01]  /*a3c0*/  FADD.FTZ R149, R44, R149 ;  /* 0x000000952c957221 */ /* 0x000fe20000010000 */
[----:B------:R0:W3:Y:S01]  /*a3d0*/  SHFL.DOWN PT, R19, R6, 0x10, 0x1f ;  /* 0x0a001f0006137f89 */ /* 0x0000e200000e0000 */
[----:B------:R-:W-:Y:S01]  /*a3e0*/  FADD.FTZ R94, R49, R94 ;  /* 0x0000005e315e7221 */ /* 0x000fe20000010000 */
[----:B----4-:R-:W-:Y:S01]  /*a3f0*/  @!P2 FADD.FTZ R5, R5, R22 ;  /* 0x000000160505a221 */ /* 0x010fe20000010000 */
        /* <DEDUP_REMOVED lines=15> */
[----:B0---4-:R-:W-:Y:S01]  /*a4f0*/  FADD.FTZ R4, R4, R9 ;  /* 0x0000000904047221 */ /* 0x011fe20000010000 */
[----:B------:R-:W-:Y:S01]  /*a500*/  FADD.FTZ R5, R5, R22 ;  /* 0x0000001605057221 */ /* 0x000fe20000010000 */
[----:B---3--:R-:W-:Y:S01]  /*a510*/  FADD.FTZ R6, R6, R19 ;  /* 0x0000001306067221 */ /* 0x008fe20000010000 */
[----:B-1----:R-:W-:-:S09]  /*a520*/  FADD.FTZ R7, R7, R24 ;  /* 0x0000001807077221 */ /* 0x002fd20000010000 */
[----:B------:R-:W-:-:S04]  /*a530*/  @!P2 SHF.R.U32.HI R9, RZ, 0x1, R172 ;  /* 0x00000001ff09a819 */ /* 0x000fc800000116ac */
[----:B------:R-:W-:-:S05]  /*a540*/  @!P2 LOP3.LUT R9, R9, 0x1f0, RZ, 0xc0, !PT ;  /* 0x000001f00909a812 */ /* 0x000fca00078ec0ff */
[----:B------:R0:W-:Y:S02]  /*a550*/  @!P2 STS.128 [R9+UR16+0x10a0], R4 ;  /* 0x0010a0040900a988 */ /* 0x0001e40008000c10 */
.L_x_325:
[----:B------:R-:W-:Y:S05]  /*a560*/  BSYNC.RECONVERGENT B0 ;  /* 0x0000000000007941 */ /* 0x000fea0003800200 */
.L_x_324:
        /* <DEDUP_REMOVED lines=21> */
[----:B0---4-:R-:W0:Y:S01]  /*a6c0*/  LDS.128 R8, [UR16+0x10b0] ;  /* 0x0010b010ff087984 */ /* 0x011e220008000c00 */
[----:B------:R-:W-:-:S03]  /*a6d0*/  ULEA UR17, UR8, UR16, 0x3 ;  /* 0x0000001008117291 */ /* 0x000fc6000f8e18ff */
[----:B------:R-:W4:Y:S01]  /*a6e0*/  LDS.128 R12, [UR16+0x10c0] ;  /* 0x0010c010ff0c7984 */ /* 0x000f220008000c00 */
[----:B------:R-:W-:-:S03]  /*a6f0*/  PLOP3.LUT P0, PT, PT, PT, UP0, 0x80, 0x8 ;  /* 0x000000000008781c */ /* 0x000fc60003f0f008 */
[----:B---3--:R-:W3:Y:S10]  /*a700*/  LDS.128 R16, [UR16+0x10d0] ;  /* 0x0010d010ff107984 */ /* 0x008ef40008000c00 */
[----:B------:R-:W5:Y:S04]  /*a710*/  @P0 LDS.64 R22, [UR17+0x5110] ;  /* 0x00511011ff160984 */ /* 0x000f680008000a00 */
[----:B-1----:R-:W1:Y:S01]  /*a720*/  @P0 LDS.64 R24, [UR17+0x4910] ;  /* 0x00491011ff180984 */ /* 0x002e620008000a00 */
        /* <DEDUP_REMOVED lines=8> */
[----:B---3--:R-:W-:Y:S01]  /*a7b0*/  FADD.FTZ R18, R21, R18 ;  /* 0x0000001215127221 */ /* 0x008fe20000010000 */
[----:B------:R-:W-:Y:S01]  /*a7c0*/  FADD.FTZ R19, R6, R19 ;  /* 0x0000001306137221 */ /* 0x000fe20000010000 */
[----:B------:R-:W-:Y:S01]  /*a7d0*/  FADD.FTZ R16, R3, R16 ;  /* 0x0000001003107221 */ /* 0x000fe20000010000 */
[----:B------:R-:W-:Y:S01]  /*a7e0*/  FADD.FTZ R17, R2, R17 ;  /* 0x0000001102117221 */ /* 0x000fe20000010000 */
[----:B-----5:R-:W-:Y:S01]  /*a7f0*/  @P0 FADD.FTZ R18, R18, R22 ;  /* 0x0000001612120221 */ /* 0x020fe20000010000 */
[----:B------:R-:W-:Y:S01]  /*a800*/  @P0 FADD.FTZ R19, R19, R23 ;  /* 0x0000001713130221 */ /* 0x000fe20000010000 */
[----:B-1----:R-:W-:Y:S01]  /*a810*/  @P0 FADD.FTZ R16, R16, R24 ;  /* 0x0000001810100221 */ /* 0x002fe20000010000 */
[----:B------:R-:W-:-:S03]  /*a820*/  @P0 FADD.FTZ R17, R17, R25 ;  /* 0x0000001911110221 */ /* 0x000fc60000010000 */
[----:B------:R0:W-:Y:S04]  /*a830*/  STS.64 [UR17+0x5110], R18 ;  /* 0x00511012ff007988 */ /* 0x0001e80008000a11 */
[----:B------:R0:W-:Y:S02]  /*a840*/  STS.64 [UR17+0x4910], R16 ;  /* 0x00491010ff007988 */ /* 0x0001e40008000a11 */
.L_x_327:
[----:B------:R-:W-:Y:S05]  /*a850*/  BSYNC.RECONVERGENT B0 ;  /* 0x0000000000007941 */ /* 0x000fea0003800200 */
.L_x_326:
[----:B------:R-:W-:-:S04]  /*a860*/  UIADD3 UR8, UPT, UPT, UR8, 0x1, URZ ;  /* 0x0000000108087890 */ /* 0x000fc8000fffe0ff */
[----:B------:R-:W-:-:S09]  /*a870*/  UISETP.GE.AND UP0, UPT, UR8, UR48, UPT ;  /* 0x000000300800728c */ /* 0x000fd2000bf06270 */
[----:B------:R-:W-:Y:S05]  /*a880*/  BRA.U !UP0, `(.L_x_328) ;  /* 0xffffff9d08947547 */ /* 0x000fea000b83ffff */
.L_x_294:
[----:B------:R-:W5:Y:S01]  /*a890*/  LDCU UR17, c[0x0][0x388] ;  /* 0x00007100ff1177ac */ /* 0x000f620008000800 */
[C---:B------:R-:W-:Y:S02]  /*a8a0*/  SHF.L.U32 R3, R172.reuse, 0x4, RZ ;  /* 0x00000004ac037819 */ /* 0x040fe400000006ff */
[----:B------:R-:W-:Y:S01]  /*a8b0*/  LOP3.LUT R0, R172, 0x1f, RZ, 0xc0, !PT ;  /* 0x0000001fac007812 */ /* 0x000fe200078ec0ff */
[----:B------:R-:W-:Y:S01]  /*a8c0*/  ULEA UR20, UR15, 0xfffff800, 0xb ;  /* 0xfffff8000f147891 */ /* 0x000fe2000f8e58ff */
[----:B0-----:R-:W-:Y:S02]  /*a8d0*/  MOV R4, UR12 ;  /* 0x0000000c00047c02 */ /* 0x001fe40008000f00 */
[----:B------:R-:W-:Y:S02]  /*a8e0*/  MOV R5, UR11 ;  /* 0x0000000b00057c02 */ /* 0x000fe40008000f00 */
[----:B------:R-:W-:Y:S02]  /*a8f0*/  PRMT R21, RZ, 0x7610, R21 ;  /* 0x00007610ff157816 */ /* 0x000fe40000000015 */
[----:B------:R-:W-:-:S02]  /*a900*/  PRMT R20, RZ, 0x7610, R20 ;  /* 0x00007610ff147816 */ /* 0x000fc40000000014 */
[----:B------:R-:W-:Y:S02]  /*a910*/  PRMT R23, RZ, 0x7610, R23 ;  /* 0x00007610ff177816 */ /* 0x000fe40000000017 */
[----:B------:R-:W-:Y:S02]  /*a920*/  PRMT R22, RZ, 0x7610, R22 ;  /* 0x00007610ff167816 */ /* 0x000fe40000000016 */
[----:B------:R-:W-:Y:S01]  /*a930*/  PRMT R25, RZ, 0x7610, R25 ;  /* 0x00007610ff197816 */ /* 0x000fe20000000019 */
[----:B-----5:R-:W-:Y:S01]  /*a940*/  UIADD3 UR17, UPT, UPT, -UR20, UR17, URZ ;  /* 0x0000001114117290 */ /* 0x020fe2000fffe1ff */
[----:B------:R-:W-:Y:S02]  /*a950*/  LOP3.LUT R2, R0, 0x3e00, R3, 0xf8, !PT ;  /* 0x00003e0000027812 */ /* 0x000fe400078ef803 */
[----:B-1----:R-:W-:Y:S02]  /*a960*/  PRMT R24, RZ, 0x7610, R24 ;  /* 0x00007610ff187816 */ /* 0x002fe40000000018 */
[----:B------:R-:W-:Y:S01]  /*a970*/  PRMT R27, RZ, 0x7610, R27 ;  /* 0x00007610ff1b7816 */ /* 0x000fe2000000001b */
[C---:B---3--:R-:W-:Y:S01]  /*a980*/  IMAD.WIDE.U32 R18, R2.reuse, 0x2, R4 ;  /* 0x0000000202127825 */ /* 0x048fe200078e0004 */
[----:B------:R-:W-:-:S02]  /*a990*/  LOP3.LUT R17, R2, 0x20, RZ, 0xfc, !PT ;  /* 0x0000002002117812 */ /* 0x000fc400078efcff */
[----:B------:R-:W-:Y:S02]  /*a9a0*/  PRMT R26, RZ, 0x7610, R26 ;  /* 0x00007610ff1a7816 */ /* 0x000fe4000000001a */
[----:B------:R-:W-:Y:S02]  /*a9b0*/  PRMT R29, RZ, 0x7610, R29 ;  /* 0x00007610ff1d7816 */ /* 0x000fe4000000001d */
[----:B------:R-:W-:Y:S02]  /*a9c0*/  PRMT R28, RZ, 0x7610, R28 ;  /* 0x00007610ff1c7816 */ /* 0x000fe4000000001c */
[----:B------:R-:W-:Y:S02]  /*a9d0*/  PRMT R31, RZ, 0x7610, R31 ;  /* 0x00007610ff1f7816 */ /* 0x000fe4000000001f */
[----:B------:R-:W-:Y:S02]  /*a9e0*/  PRMT R30, RZ, 0x7610, R30 ;  /* 0x00007610ff1e7816 */ /* 0x000fe4000000001e */
[----:B------:R-:W-:-:S02]  /*a9f0*/  PRMT R33, RZ, 0x7610, R33 ;  /* 0x00007610ff217816 */ /* 0x000fc40000000021 */
[----:B------:R-:W-:Y:S02]  /*aa00*/  PRMT R32, RZ, 0x7610, R32 ;  /* 0x00007610ff207816 */ /* 0x000fe40000000020 */
[----:B------:R-:W-:Y:S01]  /*aa10*/  PRMT R34, RZ, 0x7610, R34 ;  /* 0x00007610ff227816 */ /* 0x000fe20000000022 */
[----:B------:R-:W-:Y:S01]  /*aa20*/  BAR.SYNC.DEFER_BLOCKING 0x0 ;  /* 0x0000000000007b1d */ /* 0x000fe20000010000 */
[C---:B------:R-:W-:Y:S02]  /*aa30*/  ISETP.GE.AND P2, PT, R2.reuse, UR17, PT ;  /* 0x0000001102007c0c */ /* 0x040fe4000bf46270 */
[----:B------:R-:W-:Y:S02]  /*aa40*/  ISETP.GE.AND P1, PT, R17, UR17, PT ;  /* 0x0000001111007c0c */ /* 0x000fe4000bf26270 */
[----:B------:R-:W-:Y:S02]  /*aa50*/  LOP3.LUT R16, R2, 0x40, RZ, 0xfc, !PT ;  /* 0x0000004002107812 */ /* 0x000fe400078efcff */
[----:B------:R-:W-:-:S02]  /*aa60*/  F2FP.F16.F32.PACK_AB R103, R103, R104 ;  /* 0x000000686767723e */ /* 0x000fc400000000ff */
[----:B------:R-:W-:Y:S02]  /*aa70*/  F2FP.F16.F32.PACK_AB R101, R101, R102 ;  /* 0x000000666565723e */ /* 0x000fe400000000ff */
[----:B------:R-:W-:Y:S02]  /*aa80*/  F2FP.F16.F32.PACK_AB R99, R99, R100 ;  /* 0x000000646363723e */ /* 0x000fe400000000ff */
[----:B------:R-:W-:Y:S02]  /*aa90*/  F2FP.F16.F32.PACK_AB R97, R97, R98 ;  /* 0x000000626161723e */ /* 0x000fe400000000ff */
[----:B------:R-:W-:Y:S02]  /*aaa0*/  F2FP.F16.F32.PACK_AB R95, R95, R96 ;  /* 0x000000605f5f723e */ /* 0x000fe400000000ff */
[----:B------:R-:W-:Y:S02]  /*aab0*/  F2FP.F16.F32.PACK_AB R93, R93, R94 ;  /* 0x0000005e5d5d723e */ /* 0x000fe400000000ff */
[----:B------:R-:W-:-:S02]  /*aac0*/  F2FP.F16.F32.PACK_AB R91, R91, R92 ;  /* 0x0000005c5b5b723e */ /* 0x000fc400000000ff */
[----:B------:R-:W-:Y:S01]  /*aad0*/  F2FP.F16.F32.PACK_AB R89, R89, R90 ;  /* 0x0000005a5959723e */ /* 0x000fe200000000ff */
[----:B------:R-:W0:Y:S01]  /*aae0*/  S2UR UR26, SR_CTAID.X ;  /* 0x00000000001a79c3 */ /* 0x000e220000002500 */
[C---:B------:R-:W-:Y:S01]  /*aaf0*/  LOP3.LUT R14, R2.reuse, 0x60, RZ, 0xfc, !PT ;  /* 0x00000060020e7812 */ /* 0x040fe200078efcff */
[----:B------:R-:W3:Y:S01]  /*ab00*/  @!P2 LDG.E.U16 R21, desc[UR30][R18.64] ;  /* 0x0000001e1215a981 */ /* 0x000ee2000c1e1500 */
[C---:B------:R-:W-:Y:S01]  /*ab10*/  LOP3.LUT R15, R2.reuse, 0x80, RZ, 0xfc, !PT ;  /* 0x00000080020f7812 */ /* 0x040fe200078efcff */
[----:B------:R-:W0:Y:S01]  /*ab20*/  LDCU.64 UR22, c[0x0][0x4f8] ;  /* 0x00009f00ff1677ac */ /* 0x000e220008000a00 */
[C---:B------:R-:W-:Y:S01]  /*ab30*/  LOP3.LUT R3, R2.reuse, 0xa0, RZ, 0xfc, !PT ;  /* 0x000000a002037812 */ /* 0x040fe200078efcff */
[----:B------:R-:W5:Y:S01]  /*ab40*/  @!P1 LDG.E.U16 R20, desc[UR30][R18.64+0x40] ;  /* 0x0000401e12149981 */ /* 0x000f62000c1e1500 */
[----:B------:R-:W-:Y:S01]  /*ab50*/  LOP3.LUT R13, R2, 0xc0, RZ, 0xfc, !PT ;  /* 0x000000c0020d7812 */ /* 0x000fe200078efcff */
[----:B------:R-:W1:Y:S01]  /*ab60*/  S2UR UR8, SR_CTAID.Y ;  /* 0x00000000000879c3 */ /* 0x000e620000002600 */
[----:B------:R-:W-:Y:S01]  /*ab70*/  ISETP.GE.AND P0, PT, R16, UR17, PT ;  /* 0x0000001110007c0c */ /* 0x000fe2000bf06270 */
[----:B------:R-:W1:Y:S01]  /*ab80*/  LDCU.64 UR24, c[0x0][0x500] ;  /* 0x0000a000ff1877ac */ /* 0x000e620008000a00 */
[----:B------:R-:W-:-:S02]  /*ab90*/  LOP3.LUT R12, R2, 0xe0, RZ, 0xfc, !PT ;  /* 0x000000e0020c7812 */ /* 0x000fc400078efcff */
[----:B------:R-:W-:Y:S02]  /*aba0*/  ISETP.GE.AND P4, PT, R14, UR17, PT ;  /* 0x000000110e007c0c */ /* 0x000fe4000bf86270 */
[----:B------:R-:W-:Y:S02]  /*abb0*/  LOP3.LUT R11, R2, 0x100, RZ, 0xfc, !PT ;  /* 0x00000100020b7812 */ /* 0x000fe400078efcff */
[----:B------:R-:W-:Y:S02]  /*abc0*/  ISETP.GE.AND P6, PT, R15, UR17, PT ;  /* 0x000000110f007c0c */ /* 0x000fe4000bfc6270 */
[----:B------:R-:W-:Y:S02]  /*abd0*/  ISETP.GE.AND P5, PT, R3, UR17, PT ;  /* 0x0000001103007c0c */ /* 0x000fe4000bfa6270 */
[----:B------:R-:W-:Y:S01]  /*abe0*/  ISETP.GE.AND P3, PT, R13, UR17, PT ;  /* 0x000000110d007c0c */ /* 0x000fe2000bf66270 */
[----:B------:R-:W2:Y:S01]  /*abf0*/  @!P0 LDG.E.U16 R23, desc[UR30][R18.64+0x80] ;  /* 0x0000801e12178981 */ /* 0x000ea2000c1e1500 */
[----:B------:R-:W-:-:S02]  /*ac00*/  ISETP.GE.AND P2, PT, R12, UR17, PT ;  /* 0x000000110c007c0c */ /* 0x000fc4000bf46270 */
[----:B------:R-:W-:Y:S01]  /*ac10*/  ISETP.GE.AND P1, PT, R11, UR17, PT ;  /* 0x000000110b007c0c */ /* 0x000fe2000bf26270 */
[----:B------:R-:W2:Y:S01]  /*ac20*/  @!P4 LDG.E.U16 R22, desc[UR30][R18.64+0xc0] ;  /* 0x0000c01e1216c981 */ /* 0x000ea2000c1e1500 */
[C---:B------:R-:W-:Y:S02]  /*ac30*/  LOP3.LUT R10, R2.reuse, 0x120, RZ, 0xfc, !PT ;  /* 0x00000120020a7812 */ /* 0x040fe400078efcff */
[C---:B----4-:R-:W-:Y:S01]  /*ac40*/  LOP3.LUT R9, R2.reuse, 0x140, RZ, 0xfc, !PT ;  /* 0x0000014002097812 */ /* 0x050fe200078efcff */
[----:B------:R-:W4:Y:S01]  /*ac50*/  @!P6 LDG.E.U16 R25, desc[UR30][R18.64+0x100] ;  /* 0x0001001e1219e981 */ /* 0x000f22000c1e1500 */
[C---:B------:R-:W-:Y:S02]  /*ac60*/  LOP3.LUT R8, R2.reuse, 0x160, RZ, 0xfc, !PT ;  /* 0x0000016002087812 */ /* 0x040fe400078efcff */
[C---:B------:R-:W-:Y:S01]  /*ac70*/  LOP3.LUT R7, R2.reuse, 0x180, RZ, 0xfc, !PT ;  /* 0x0000018002077812 */ /* 0x040fe200078efcff */
[----:B------:R-:W4:Y:S01]  /*ac80*/  @!P5 LDG.E.U16 R24, desc[UR30][R18.64+0x140] ;  /* 0x0001401e1218d981 */ /* 0x000f22000c1e1500 */
[----:B------:R-:W-:-:S02]  /*ac90*/  LOP3.LUT R6, R2, 0x1a0, RZ, 0xfc, !PT ;  /* 0x000001a002067812 */ /* 0x000fc400078efcff */
[----:B------:R-:W-:Y:S01]  /*aca0*/  ISETP.GE.AND P0, PT, R10, UR17, PT ;  /* 0x000000110a007c0c */ /* 0x000fe2000bf06270 */
[----:B------:R-:W4:Y:S01]  /*acb0*/  @!P3 LDG.E.U16 R27, desc[UR30][R18.64+0x180] ;  /* 0x0001801e121bb981 */ /* 0x000f22000c1e1500 */
[C---:B------:R-:W-:Y:S02]  /*acc0*/  LOP3.LUT R5, R2.reuse, 0x1c0, RZ, 0xfc, !PT ;  /* 0x000001c002057812 */ /* 0x040fe400078efcff */
[----:B------:R-:W-:Y:S01]  /*acd0*/  ISETP.GE.AND P4, PT, R9, UR17, PT ;  /* 0x0000001109007c0c */ /* 0x000fe2000bf86270 */
[----:B------:R-:W4:Y:S01]  /*ace0*/  @!P2 LDG.E.U16 R26, desc[UR30][R18.64+0x1c0] ;  /* 0x0001c01e121aa981 */ /* 0x000f22000c1e1500 */
[----:B------:R-:W-:Y:S02]  /*acf0*/  LOP3.LUT R4, R2, 0x1e0, RZ, 0xfc, !PT ;  /* 0x000001e002047812 */ /* 0x000fe400078efcff */
[----:B------:R-:W-:Y:S01]  /*ad00*/  ISETP.GE.AND P6, PT, R8, UR17, PT ;  /* 0x0000001108007c0c */ /* 0x000fe2000bfc6270 */
[----:B------:R-:W4:Y:S01]  /*ad10*/  @!P1 LDG.E.U16 R29, desc[UR30][R18.64+0x200] ;  /* 0x0002001e121d9981 */ /* 0x000f22000c1e1500 */
[----:B------:R-:W-:-:S02]  /*ad20*/  ISETP.GE.AND P5, PT, R7, UR17, PT ;  /* 0x0000001107007c0c */ /* 0x000fc4000bfa6270 */
[----:B------:R-:W-:Y:S01]  /*ad30*/  ISETP.GE.AND P3, PT, R6, UR17, PT ;  /* 0x0000001106007c0c */ /* 0x000fe2000bf66270 */
[----:B------:R-:W4:Y:S01]  /*ad40*/  @!P0 LDG.E.U16 R28, desc[UR30][R18.64+0x240] ;  /* 0x0002401e121c8981 */ /* 0x000f22000c1e1500 */
[----:B------:R-:W-:Y:S02]  /*ad50*/  ISETP.GE.AND P2, PT, R5, UR17, PT ;  /* 0x0000001105007c0c */ /* 0x000fe4000bf46270 */
[----:B------:R-:W-:Y:S01]  /*ad60*/  ISETP.GE.AND P1, PT, R4, UR17, PT ;  /* 0x0000001104007c0c */ /* 0x000fe2000bf26270 */
[----:B------:R-:W4:Y:S04]  /*ad70*/  @!P4 LDG.E.U16 R31, desc[UR30][R18.64+0x280] ;  /* 0x0002801e121fc981 */ /* 0x000f28000c1e1500 */
[----:B------:R-:W4:Y:S04]  /*ad80*/  @!P6 LDG.E.U16 R30, desc[UR30][R18.64+0x2c0] ;  /* 0x0002c01e121ee981 */ /* 0x000f28000c1e1500 */
[----:B------:R-:W4:Y:S04]  /*ad90*/  @!P5 LDG.E.U16 R33, desc[UR30][R18.64+0x300] ;  /* 0x0003001e1221d981 */ /* 0x000f28000c1e1500 */
[----:B------:R-:W4:Y:S04]  /*ada0*/  @!P3 LDG.E.U16 R32, desc[UR30][R18.64+0x340] ;  /* 0x0003401e1220b981 */ /* 0x000f28000c1e1500 */
[----:B------:R-:W4:Y:S04]  /*adb0*/  @!P2 LDG.E.U16 R34, desc[UR30][R18.64+0x380] ;  /* 0x0003801e1222a981 */ /* 0x000f28000c1e1500 */
[----:B------:R-:W4:Y:S01]  /*adc0*/  @!P1 LDG.E.U16 R153, desc[UR30][R18.64+0x3c0] ;  /* 0x0003c01e12999981 */ /* 0x000f22000c1e1500 */
[----:B------:R-:W-:-:S03]  /*add0*/  PRMT R77, R103, 0x7632, R77 ;  /* 0x00007632674d7816 */ /* 0x000fc6000000004d */
[----:B---3--:R-:W-:Y:S04]  /*ade0*/  STS.U16 [R170], R21 ;  /* 0x00000015aa007388 */ /* 0x008fe80000000400 */
[----:B-----5:R-:W-:Y:S04]  /*adf0*/  STS.U16 [R169+0x40], R20 ;  /* 0x00004014a9007388 */ /* 0x020fe80000000400 */
[----:B--2---:R-:W-:Y:S04]  /*ae00*/  STS.U16 [R168+0x80], R23 ;  /* 0x00008017a8007388 */ /* 0x004fe80000000400 */
[----:B------:R-:W-:Y:S04]  /*ae10*/  STS.U16 [R167+0xc0], R22 ;  /* 0x0000c016a7007388 */ /* 0x000fe80000000400 */
[----:B----4-:R-:W-:Y:S04]  /*ae20*/  STS.U16 [R166+0x100], R25 ;  /* 0x00010019a6007388 */ /* 0x010fe80000000400 */
        /* <DEDUP_REMOVED lines=12> */
[----:B------:R-:W2:Y:S04]  /*aef0*/  LDS.U16 R18, [R154] ;  /* 0x000000009a127984 */ /* 0x000ea80000000400 */
[----:B------:R-:W3:Y:S04]  /*af00*/  LDS.U16 R20, [R154+0x4] ;  /* 0x000004009a147984 */ /* 0x000ee80000000400 */
[----:B------:R-:W4:Y:S04]  /*af10*/  LDS.U16 R19, [R154+0x2] ;  /* 0x000002009a137984 */ /* 0x000f280000000400 */
[----:B------:R-:W-:Y:S04]  /*af20*/  LDS.U16 R22, [R154+0xe] ;  /* 0x00000e009a167984 */ /* 0x000fe80000000400 */
[----:B------:R-:W-:Y:S04]  /*af30*/  LDS.U16 R21, [R154+0xc] ;  /* 0x00000c009a157984 */ /* 0x000fe80000000400 */
[----:B------:R-:W-:Y:S01]  /*af40*/  LDS.U16 R24, [R154+0x12] ;  /* 0x000012009a187984 */ /* 0x000fe20000000400 */
[----:B--2---:R-:W-:-:S05]  /*af50*/  HADD2.F32 R18, -RZ, R18.H0_H0 ;  /* 0x20000012ff127230 */ /* 0x004fca0000004100 */
[----:B------:R-:W-:Y:S02]  /*af60*/  FADD.FTZ R25, R18, UR6 ;  /* 0x0000000612197e21 */ /* 0x000fe40008010000 */
[----:B------:R-:W2:Y:S01]  /*af70*/  LDS.U16 R18, [R154+0x6] ;  /* 0x000006009a127984 */ /* 0x000ea20000000400 */
[----:B---3--:R-:W-:Y:S02]  /*af80*/  HADD2.F32 R23, -RZ, R20.H0_H0 ;  /* 0x20000014ff177230 */ /* 0x008fe40000004100 */
[----:B----4-:R-:W-:Y:S01]  /*af90*/  HADD2.F32 R19, -RZ, R19.H0_H0 ;  /* 0x20000013ff137230 */ /* 0x010fe20000004100 */
[----:B------:R-:W-:Y:S01]  /*afa0*/  FSETP.GTU.FTZ.AND P1, PT, R25, 20, PT ;  /* 0x41a000001900780b */ /* 0x000fe20003f3c000 */
[----:B------:R-:W-:Y:S01]  /*afb0*/  LDS.U16 R20, [R154+0xa] ;  /* 0x00000a009a147984 */ /* 0x000fe20000000400 */
[----:B------:R-:W-:Y:S02]  /*afc0*/  FADD.FTZ R29, R23, UR6 ;  /* 0x00000006171d7e21 */ /* 0x000fe40008010000 */
[----:B------:R-:W-:Y:S01]  /*afd0*/  FADD.FTZ R27, R19, UR6 ;  /* 0x00000006131b7e21 */ /* 0x000fe20008010000 */
[----:B------:R-:W-:Y:S02]  /*afe0*/  LDS.U16 R23, [R154+0x10] ;  /* 0x000010009a177984 */ /* 0x000fe40000000400 */
[----:B------:R-:W-:-:S02]  /*aff0*/  FSETP.GTU.FTZ.AND P5, PT, R29, 20, PT ;  /* 0x41a000001d00780b */ /* 0x000fc40003fbc000 */
[----:B------:R-:W3:Y:S01]  /*b000*/  LDS.U16 R19, [R154+0x8] ;  /* 0x000008009a137984 */ /* 0x000ee20000000400 */
[----:B------:R-:W-:-:S03]  /*b010*/  FSETP.GTU.FTZ.AND P6, PT, R27, 20, PT ;  /* 0x41a000001b00780b */ /* 0x000fc60003fdc000 */
[----:B------:R-:W-:-:S07]  /*b020*/  @!P1 FMUL.FTZ R25, R25, -1.4426950216293334961 ;  /* 0xbfb8aa3b19199820 */ /* 0x000fce0000410000 */
[----:B------:R-:W-:Y:S01]  /*b030*/  @!P5 FMUL.FTZ R29, R29, -1.4426950216293334961 ;  /* 0xbfb8aa3b1d1dd820 */ /* 0x000fe20000410000 */
[----:B------:R-:W4:Y:S02]  /*b040*/  @!P1 MUFU.EX2 R25, R25 ;  /* 0x0000001900199308 */ /* 0x000f240000000800 */
[----:B------:R-:W-:-:S03]  /*b050*/  @!P6 FMUL.FTZ R27, R27, -1.4426950216293334961 ;  /* 0xbfb8aa3b1b1be820 */ /* 0x000fc60000410000 */
[----:B------:R-:W5:Y:S01]  /*b060*/  @!P5 MUFU.EX2 R29, R29 ;  /* 0x0000001d001dd308 */ /* 0x000f620000000800 */
[----:B--2---:R-:W-:-:S03]  /*b070*/  HADD2.F32 R30, -RZ, R18.H0_H0 ;  /* 0x20000012ff1e7230 */ /* 0x004fc60000004100 */
[----:B------:R-:W2:Y:S02]  /*b080*/  @!P6 MUFU.EX2 R27, R27 ;  /* 0x0000001b001be308 */ /* 0x000ea40000000800 */
[----:B------:R-:W-:-:S05]  /*b090*/  FADD.FTZ R30, R30, UR6 ;  /* 0x000000061e1e7e21 */ /* 0x000fca0008010000 */
[----:B------:R-:W-:Y:S01]  /*b0a0*/  FSETP.GTU.FTZ.AND P0, PT, R30, 20, PT ;  /* 0x41a000001e00780b */ /* 0x000fe20003f1c000 */
[----:B----4-:R-:W-:Y:S01]  /*b0b0*/  @!P1 FADD.FTZ R26, R25, 1 ;  /* 0x3f800000191a9421 */ /* 0x010fe20000010000 */
[----:B-----5:R-:W-:-:S03]  /*b0c0*/  @!P5 FADD.FTZ R18, R29, 1 ;  /* 0x3f8000001d12d421 */ /* 0x020fc60000010000 */
[----:B------:R-:W4:Y:S01]  /*b0d0*/  @!P1 MUFU.RCP R31, R26 ;  /* 0x0000001a001f9308 */ /* 0x000f220000001000 */
[----:B--2---:R-:W-:Y:S01]  /*b0e0*/  @!P6 FADD.FTZ R28, R27, 1 ;  /* 0x3f8000001b1ce421 */ /* 0x004fe20000010000 */
[----:B---3--:R-:W-:-:S06]  /*b0f0*/  HADD2.F32 R19, -RZ, R19.H0_H0 ;  /* 0x20000013ff137230 */ /* 0x008fcc0000004100 */
[----:B------:R2:W-:Y:S01]  /*b100*/  @!P5 MUFU.RCP R25, R18 ;  /* 0x000000120019d308 */ /* 0x0005e20000001000 */
[----:B------:R-:W-:Y:S01]  /*b110*/  FADD.FTZ R19, R19, UR6 ;  /* 0x0000000613137e21 */ /* 0x000fe20008010000 */
[----:B------:R-:W-:Y:S02]  /*b120*/  HADD2.F32 R20, -RZ, R20.H0_H0 ;  /* 0x20000014ff147230 */ /* 0x000fe40000004100 */
[----:B--2---:R-:W-:-:S04]  /*b130*/  @!P0 FMUL.FTZ R18, R30, -1.4426950216293334961 ;  /* 0xbfb8aa3b1e128820 */ /* 0x004fc80000410000 */
[----:B------:R-:W2:Y:S01]  /*b140*/  @!P6 MUFU.RCP R28, R28 ;  /* 0x0000001c001ce308 */ /* 0x000ea20000001000 */
[----:B------:R-:W-:Y:S01]  /*b150*/  HADD2.F32 R22, -RZ, R22.H0_H0 ;  /* 0x20000016ff167230 */ /* 0x000fe20000004100 */
[----:B------:R-:W-:Y:S01]  /*b160*/  FSETP.GTU.FTZ.AND P4, PT, R19, 20, PT ;  /* 0x41a000001300780b */ /* 0x000fe20003f9c000 */
[----:B------:R-:W-:-:S05]  /*b170*/  FADD.FTZ R20, R20, UR6 ;  /* 0x0000000614147e21 */ /* 0x000fca0008010000 */
[----:B------:R-:W3:Y:S01]  /*b180*/  @!P0 MUFU.EX2 R18, R18 ;  /* 0x0000001200128308 */ /* 0x000ee20000000800 */
[----:B------:R-:W-:Y:S01]  /*b190*/  FADD.FTZ R22, R22, UR6 ;  /* 0x0000000616167e21 */ /* 0x000fe20008010000 */
[----:B------:R-:W-:Y:S02]  /*b1a0*/  HADD2.F32 R21, -RZ, R21.H0_H0 ;  /* 0x20000015ff157230 */ /* 0x000fe40000004100 */
[----:B----4-:R-:W-:Y:S01]  /*b1b0*/  @!P1 FMUL.FTZ R130, R130, R31 ;  /* 0x0000001f82829220 */ /* 0x010fe20000410000 */
[----:B------:R-:W-:Y:S01]  /*b1c0*/  HADD2.F32 R23, -RZ, R23.H0_H0 ;  /* 0x20000017ff177230 */ /* 0x000fe20000004100 */
[----:B------:R-:W-:Y:S02]  /*b1d0*/  FSETP.GTU.FTZ.AND P3, PT, R20, 20, PT ;  /* 0x41a000001400780b */ /* 0x000fe40003f7c000 */
[----:B------:R-:W-:Y:S01]  /*b1e0*/  FSETP.GTU.FTZ.AND P1, PT, R22, 20, PT ;  /* 0x41a000001600780b */ /* 0x000fe20003f3c000 */
[----:B------:R-:W-:Y:S01]  /*b1f0*/  FADD.FTZ R21, R21, UR6 ;  /* 0x0000000615157e21 */ /* 0x000fe20008010000 */
[----:B------:R-:W-:Y:S01]  /*b200*/  FADD.FTZ R23, R23, UR6 ;  /* 0x0000000617177e21 */ /* 0x000fe20008010000 */
[----:B------:R-:W-:Y:S01]  /*b210*/  @!P4 FMUL.FTZ R19, R19, -1.4426950216293334961 ;  /* 0xbfb8aa3b1313c820 */ /* 0x000fe20000410000 */
[----:B---3--:R-:W-:Y:S01]  /*b220*/  @!P0 FADD.FTZ R18, R18, 1 ;  /* 0x3f80000012128421 */ /* 0x008fe20000010000 */
[----:B--2---:R-:W-:Y:S01]  /*b230*/  @!P6 FMUL.FTZ R131, R131, R28 ;  /* 0x0000001c8383e220 */ /* 0x004fe20000410000 */
[----:B------:R-:W-:-:S02]  /*b240*/  FSETP.GTU.FTZ.AND P2, PT, R21, 20, PT ;  /* 0x41a000001500780b */ /* 0x000fc40003f5c000 */
[----:B------:R-:W-:Y:S02]  /*b250*/  FSETP.GTU.FTZ.AND P6, PT, R23, 20, PT ;  /* 0x41a000001700780b */ /* 0x000fe40003fdc000 */
[----:B------:R-:W2:Y:S01]  /*b260*/  @!P0 MUFU.RCP R18, R18 ;  /* 0x0000001200128308 */ /* 0x000ea20000001000 */
[----:B------:R-:W-:Y:S02]  /*b270*/  @!P3 FMUL.FTZ R20, R20, -1.4426950216293334961 ;  /* 0xbfb8aa3b1414b820 */ /* 0x000fe40000410000 */
[----:B------:R-:W-:Y:S01]  /*b280*/  @!P1 FMUL.FTZ R22, R22, -1.4426950216293334961 ;  /* 0xbfb8aa3b16169820 */ /* 0x000fe20000410000 */
[----:B------:R-:W-:-:S04]  /*b290*/  HADD2.F32 R24, -RZ, R24.H0_H0 ;  /* 0x20000018ff187230 */ /* 0x000fc80000004100 */
[----:B------:R-:W3:Y:S01]  /*b2a0*/  @!P4 MUFU.EX2 R19, R19 ;  /* 0x000000130013c308 */ /* 0x000ee20000000800 */
[----:B------:R-:W-:-:S03]  /*b2b0*/  FADD.FTZ R24, R24, UR6 ;  /* 0x0000000618187e21 */ /* 0x000fc60008010000 */
[----:B------:R-:W4:Y:S01]  /*b2c0*/  @!P3 MUFU.EX2 R20, R20 ;  /* 0x000000140014b308 */ /* 0x000f220000000800 */
[----:B------:R-:W-:-:S03]  /*b2d0*/  @!P2 FMUL.FTZ R21, R21, -1.4426950216293334961 ;  /* 0xbfb8aa3b1515a820 */ /* 0x000fc60000410000 */
[----:B------:R-:W5:Y:S01]  /*b2e0*/  @!P1 MUFU.EX2 R22, R22 ;  /* 0x0000001600169308 */ /* 0x000f620000000800 */
[----:B------:R-:W-:Y:S01]  /*b2f0*/  @!P6 FMUL.FTZ R23, R23, -1.4426950216293334961 ;  /* 0xbfb8aa3b1717e820 */ /* 0x000fe20000410000 */
[----:B------:R-:W-:Y:S01]  /*b300*/  @!P5 FMUL.FTZ R132, R132, R25 ;  /* 0x000000198484d220 */ /* 0x000fe20000410000 */
[----:B------:R-:W-:Y:S01]  /*b310*/  FSETP.GTU.FTZ.AND P5, PT, R24, 20, PT ;  /* 0x41a000001800780b */ /* 0x000fe20003fbc000 */
[----:B------:R-:W0:Y:S01]  /*b320*/  @!P2 MUFU.EX2 R21, R21 ;  /* 0x000000150015a308 */ /* 0x000e220000000800 */
[----:B--2---:R-:W-:Y:S01]  /*b330*/  @!P0 FMUL.FTZ R133, R133, R18 ;  /* 0x0000001285858220 */ /* 0x004fe20000410000 */
[----:B---3--:R-:W-:Y:S01]  /*b340*/  @!P4 FADD.FTZ R19, R19, 1 ;  /* 0x3f8000001313c421 */ /* 0x008fe20000010000 */
[----:B------:R-:W2:Y:S01]  /*b350*/  LDS.U16 R18, [R154+0x14] ;  /* 0x000014009a127984 */ /* 0x000ea20000000400 */
[----:B------:R-:W3:Y:S01]  /*b360*/  @!P6 MUFU.EX2 R23, R23 ;  /* 0x000000170017e308 */ /* 0x000ee20000000800 */
[----:B----4-:R-:W-:-:S03]  /*b370*/  @!P3 FADD.FTZ R20, R20, 1 ;  /* 0x3f8000001414b421 */ /* 0x010fc60000010000 */
[----:B------:R4:W1:Y:S01]  /*b380*/  @!P4 MUFU.RCP R26, R19 ;  /* 0x00000013001ac308 */ /* 0x0008620000001000 */
[----:B-----5:R-:W-:-:S03]  /*b390*/  @!P1 FADD.FTZ R22, R22, 1 ;  /* 0x3f80000016169421 */ /* 0x020fc60000010000 */
[----:B------:R-:W-:Y:S01]  /*b3a0*/  @!P5 FMUL.FTZ R24, R24, -1.4426950216293334961 ;  /* 0xbfb8aa3b1818d820 */ /* 0x000fe20000410000 */
[----:B----4-:R-:W4:Y:S03]  /*b3b0*/  LDS.U16 R19, [R154+0x16] ;  /* 0x000016009a137984 */ /* 0x010f260000000400 */
[----:B------:R5:W1:Y:S01]  /*b3c0*/  @!P3 MUFU.RCP R25, R20 ;  /* 0x000000140019b308 */ /* 0x000a620000001000 */
[----:B0-----:R-:W-:Y:S01]  /*b3d0*/  @!P2 FADD.FTZ R21, R21, 1 ;  /* 0x3f8000001515a421 */ /* 0x001fe20000010000 */
[----:B---3--:R-:W-:-:S06]  /*b3e0*/  @!P6 FADD.FTZ R23, R23, 1 ;  /* 0x3f8000001717e421 */ /* 0x008fcc0000010000 */
[----:B------:R0:W-:Y:S01]  /*b3f0*/  @!P1 MUFU.RCP R27, R22 ;  /* 0x00000016001b9308 */ /* 0x0001e20000001000 */
[----:B-----5:R-:W3:Y:S04]  /*b400*/  LDS.U16 R20, [R154+0x18] ;  /* 0x000018009a147984 */ /* 0x020ee80000000400 */
[----:B0-----:R-:W0:Y:S03]  /*b410*/  LDS.U16 R22, [R154+0x1c] ;  /* 0x00001c009a167984 */ /* 0x001e260000000400 */
[----:B------:R-:W5:Y:S04]  /*b420*/  @!P5 MUFU.EX2 R24, R24 ;  /* 0x000000180018d308 */ /* 0x000f680000000800 */
[----:B------:R1:W4:Y:S08]  /*b430*/  @!P2 MUFU.RCP R28, R21 ;  /* 0x00000015001ca308 */ /* 0x0003300000001000 */
[----:B------:R2:W3:Y:S01]  /*b440*/  @!P6 MUFU.RCP R30, R23 ;  /* 0x00000017001ee308 */ /* 0x0004e20000001000 */
[----:B-1----:R-:W1:Y:S04]  /*b450*/  LDS.U16 R21, [R154+0x1a] ;  /* 0x00001a009a157984 */ /* 0x002e680000000400 */
[----:B--2---:R-:W2:Y:S01]  /*b460*/  LDS.U16 R23, [R154+0x1e] ;  /* 0x00001e009a177984 */ /* 0x004ea20000000400 */
[----:B------:R-:W-:Y:S01]  /*b470*/  BAR.SYNC.DEFER_BLOCKING 0x0 ;  /* 0x0000000000007b1d */ /* 0x000fe20000010000 */
[----:B-----5:R-:W-:-:S05]  /*b480*/  @!P5 FADD.FTZ R24, R24, 1 ;  /* 0x3f8000001818d421 */ /* 0x020fca0000010000 */
[----:B------:R5:W0:Y:S01]  /*b490*/  @!P5 MUFU.RCP R29, R24 ;  /* 0x00000018001dd308 */ /* 0x000a220000001000 */
[----:B------:R-:W-:Y:S01]  /*b4a0*/  @!P4 FMUL.FTZ R135, R135, R26 ;  /* 0x0000001a8787c220 */ /* 0x000fe20000410000 */
[----:B------:R-:W-:Y:S01]  /*b4b0*/  @!P3 FMUL.FTZ R136, R136, R25 ;  /* 0x000000198888b220 */ /* 0x000fe20000410000 */
[----:B------:R-:W-:Y:S01]  /*b4c0*/  PRMT R25, R99, 0x7632, R25 ;  /* 0x0000763263197816 */ /* 0x000fe20000000019 */
[----:B------:R-:W-:Y:S01]  /*b4d0*/  HADD2.F32 R18, -RZ, R18.H0_H0 ;  /* 0x20000012ff127230 */ /* 0x000fe20000004100 */
[----:B------:R-:W-:Y:S02]  /*b4e0*/  PRMT R26, R97, 0x7632, R26 ;  /* 0x00007632611a7816 */ /* 0x000fe4000000001a */
[----:B------:R-:W-:Y:S02]  /*b4f0*/  ISETP.NE.AND P0, PT, R172, RZ, PT ;  /* 0x000000ffac00720c */ /* 0x000fe40003f05270 */
[----:B-----5:R-:W-:Y:S01]  /*b500*/  PRMT R24, R101, 0x7632, R24 ;  /* 0x0000763265187816 */ /* 0x020fe20000000018 */
[----:B----4-:R-:W-:-:S02]  /*b510*/  HADD2.F32 R19, -RZ, R19.H0_H0 ;  /* 0x20000013ff137230 */ /* 0x010fc40000004100 */
[----:B------:R-:W-:Y:S01]  /*b520*/  FADD.FTZ R18, R18, UR6 ;  /* 0x0000000612127e21 */ /* 0x000fe20008010000 */
[----:B------:R-:W-:Y:S01]  /*b530*/  @!P2 FMUL.FTZ R137, R137, R28 ;  /* 0x0000001c8989a220 */ /* 0x000fe20000410000 */
[----:B------:R-:W-:Y:S01]  /*b540*/  MOV R28, UR17 ;  /* 0x00000011001c7c02 */ /* 0x000fe20008000f00 */
[----:B------:R4:W-:Y:S04]  /*b550*/  STS.U16 [R154+0x2], R77 ;  /* 0x0000024d9a007388 */ /* 0x0009e80000000400 */
[----:B------:R5:W-:Y:S04]  /*b560*/  STS.U16 [R154+0x6], R24 ;  /* 0x000006189a007388 */ /* 0x000be80000000400 */
[----:B------:R3:W-:Y:S01]  /*b570*/  STS.U16 [R154+0xa], R25 ;  /* 0x00000a199a007388 */ /* 0x0007e20000000400 */
[----:B----4-:R-:W-:-:S03]  /*b580*/  PRMT R77, R95, 0x7632, R77 ;  /* 0x000076325f4d7816 */ /* 0x010fc6000000004d */
[----:B------:R4:W-:Y:S01]  /*b590*/  STS.U16 [R154+0xe], R26 ;  /* 0x00000e1a9a007388 */ /* 0x0009e20000000400 */
[----:B-----5:R-:W-:Y:S02]  /*b5a0*/  PRMT R24, R93, 0x7632, R24 ;  /* 0x000076325d187816 */ /* 0x020fe40000000018 */
[----:B---3--:R-:W-:Y:S02]  /*b5b0*/  PRMT R25, R91, 0x7632, R25 ;  /* 0x000076325b197816 */ /* 0x008fe40000000019 */
[----:B----4-:R-:W-:Y:S01]  /*b5c0*/  PRMT R26, R89, 0x7632, R26 ;  /* 0x00007632591a7816 */ /* 0x010fe2000000001a */
[----:B------:R-:W-:Y:S01]  /*b5d0*/  @!P6 FMUL.FTZ R145, R145, R30 ;  /* 0x0000001e9191e220 */ /* 0x000fe20000410000 */
[----:B------:R-:W-:Y:S01]  /*b5e0*/  FADD.FTZ R19, R19, UR6 ;  /* 0x0000000613137e21 */ /* 0x000fe20008010000 */
[----:B------:R-:W-:Y:S01]  /*b5f0*/  STS.U16 [R154], R103 ;  /* 0x000000679a007388 */ /* 0x000fe20000000400 */
[----:B------:R-:W-:Y:S01]  /*b600*/  FSETP.GTU.FTZ.AND P6, PT, R18, 20, PT ;  /* 0x41a000001200780b */ /* 0x000fe20003fdc000 */
[----:B------:R-:W-:-:S02]  /*b610*/  HADD2.F32 R20, -RZ, R20.H0_H0 ;  /* 0x20000014ff147230 */ /* 0x000fc40000004100 */
[----:B------:R-:W-:Y:S01]  /*b620*/  @!P1 FMUL.FTZ R144, R144, R27 ;  /* 0x0000001b90909220 */ /* 0x000fe20000410000 */
[----:B------:R-:W-:Y:S01]  /*b630*/  STS.U16 [R154+0x4], R101 ;  /* 0x000004659a007388 */ /* 0x000fe20000000400 */
[----:B0-----:R-:W-:Y:S02]  /*b640*/  HADD2.F32 R22, -RZ, R22.H0_H0 ;  /* 0x20000016ff167230 */ /* 0x001fe40000004100 */
[----:B------:R-:W-:Y:S01]  /*b650*/  @!P5 FMUL.FTZ R146, R146, R29 ;  /* 0x0000001d9292d220 */ /* 0x000fe20000410000 */
        /* <DEDUP_REMOVED lines=9> */
[----:B------:R0:W-:Y:S01]  /*b6f0*/  STS.U16 [R154+0x1e], R26 ;  /* 0x00001e1a9a007388 */ /* 0x0001e20000000400 */
[----:B------:R-:W-:-:S03]  /*b700*/  NOP ;  /* 0x0000000000007918 */ /* 0x000fc60000000000 */
[----:B------:R-:W-:Y:S01]  /*b710*/  LDS.U16 R25, [R170] ;  /* 0x00000000aa197984 */ /* 0x000fe20000000400 */
[----:B------:R-:W-:-:S03]  /*b720*/  FSETP.GTU.FTZ.AND P3, PT, R19, 20, PT ;  /* 0x41a000001300780b */ /* 0x000fc60003f7c000 */
[----:B------:R-:W-:Y:S01]  /*b730*/  LDS.U16 R27, [R169+0x40] ;  /* 0x00004000a91b7984 */ /* 0x000fe20000000400 */
[----:B------:R-:W-:-:S03]  /*b740*/  FADD.FTZ R20, R20, UR6 ;  /* 0x0000000614147e21 */ /* 0x000fc60008010000 */
[----:B------:R-:W-:Y:S01]  /*b750*/  LDS.U16 R29, [R168+0x80] ;  /* 0x00008000a81d7984 */ /* 0x000fe20000000400 */
[----:B------:R-:W-:-:S03]  /*b760*/  FADD.FTZ R22, R22, UR6 ;  /* 0x0000000616167e21 */ /* 0x000fc60008010000 */
        /* <DEDUP_REMOVED lines=15> */
[----:B------:R-:W-:-:S02]  /*b860*/  FSETP.GTU.FTZ.AND P2, PT, R20, 20, PT ;  /* 0x41a000001400780b */ /* 0x000fc40003f5c000 */
[----:B------:R-:W-:Y:S01]  /*b870*/  FSETP.GTU.FTZ.AND P1, PT, R22, 20, PT ;  /* 0x41a000001600780b */ /* 0x000fe20003f3c000 */
[----:B------:R-:W-:Y:S01]  /*b880*/  @!P6 FMUL.FTZ R18, R18, -1.4426950216293334961 ;  /* 0xbfb8aa3b1212e820 */ /* 0x000fe20000410000 */
[----:B-1----:R-:W-:Y:S02]  /*b890*/  HADD2.F32 R21, -RZ, R21.H0_H0 ;  /* 0x20000015ff157230 */ /* 0x002fe40000004100 */
[----:B--2---:R-:W-:Y:S02]  /*b8a0*/  HADD2.F32 R23, -RZ, R23.H0_H0 ;  /* 0x20000017ff177230 */ /* 0x004fe40000004100 */
[----:B------:R-:W-:Y:S01]  /*b8b0*/  @!P3 FMUL.FTZ R19, R19, -1.4426950216293334961 ;  /* 0xbfb8aa3b1313b820 */ /* 0x000fe20000410000 */
[----:B------:R-:W-:Y:S01]  /*b8c0*/  FADD.FTZ R21, R21, UR6 ;  /* 0x0000000615157e21 */ /* 0x000fe20008010000 */
[----:B------:R-:W1:Y:S01]  /*b8d0*/  @!P6 MUFU.EX2 R18, R18 ;  /* 0x000000120012e308 */ /* 0x000e620000000800 */
[----:B------:R-:W-:Y:S02]  /*b8e0*/  FADD.FTZ R23, R23, UR6 ;  /* 0x0000000617177e21 */ /* 0x000fe40008010000 */
[----:B------:R-:W-:Y:S01]  /*b8f0*/  @!P2 FMUL.FTZ R20, R20, -1.4426950216293334961 ;  /* 0xbfb8aa3b1414a820 */ /* 0x000fe20000410000 */
[----:B------:R-:W2:Y:S01]  /*b900*/  @!P3 MUFU.EX2 R19, R19 ;  /* 0x000000130013b308 */ /* 0x000ea20000000800 */
[----:B------:R-:W-:Y:S01]  /*b910*/  @!P1 FMUL.FTZ R22, R22, -1.4426950216293334961 ;  /* 0xbfb8aa3b16169820 */ /* 0x000fe20000410000 */
[----:B------:R-:W-:-:S02]  /*b920*/  FSETP.GTU.FTZ.AND P5, PT, R21, 20, PT ;  /* 0x41a000001500780b */ /* 0x000fc40003fbc000 */
[----:B------:R-:W-:Y:S01]  /*b930*/  FSETP.GTU.FTZ.AND P4, PT, R23, 20, PT ;  /* 0x41a000001700780b */ /* 0x000fe20003f9c000 */
[----:B------:R-:W3:Y:S01]  /*b940*/  @!P2 MUFU.EX2 R20, R20 ;  /* 0x000000140014a308 */ /* 0x000ee20000000800 */
[----:B------:R-:W4:Y:S03]  /*b950*/  LDS R24, [UR16+0x1080] ;  /* 0x00108010ff187984 */ /* 0x000f260008000800 */
[----:B------:R-:W5:Y:S01]  /*b960*/  @!P1 MUFU.EX2 R22, R22 ;  /* 0x0000001600169308 */ /* 0x000f620000000800 */
[----:B-1----:R-:W-:Y:S01]  /*b970*/  @!P6 FADD.FTZ R18, R18, 1 ;  /* 0x3f8000001212e421 */ /* 0x002fe20000010000 */
[----:B------:R-:W-:Y:S01]  /*b980*/  USHF.R.S32.HI UR21, URZ, 0x1f, UR20 ;  /* 0x0000001fff157899 */ /* 0x000fe20008011414 */
[----:B--2---:R-:W-:-:S03]  /*b990*/  @!P3 FADD.FTZ R19, R19, 1 ;  /* 0x3f8000001313b421 */ /* 0x004fc60000010000 */
[----:B------:R-:W-:Y:S02]  /*b9a0*/  @!P5 FMUL.FTZ R21, R21, -1.4426950216293334961 ;  /* 0xbfb8aa3b1515d820 */ /* 0x000fe40000410000 */
[----:B------:R-:W-:Y:S01]  /*b9b0*/  @!P4 FMUL.FTZ R23, R23, -1.4426950216293334961 ;  /* 0xbfb8aa3b1717c820 */ /* 0x000fe20000410000 */
[----:B------:R-:W1:Y:S01]  /*b9c0*/  @!P6 MUFU.RCP R18, R18 ;  /* 0x000000120012e308 */ /* 0x000e620000001000 */
[----:B------:R-:W-:Y:S01]  /*b9d0*/  UIMAD.WIDE.U32 UR18, UR26, UR22, UR20 ;  /* 0x000000161a1272a5 */ /* 0x000fe2000f8e0014 */
[----:B---3--:R-:W-:-:S03]  /*b9e0*/  @!P2 FADD.FTZ R20, R20, 1 ;  /* 0x3f8000001414a421 */ /* 0x008fc60000010000 */
[----:B------:R-:W-:Y:S01]  /*b9f0*/  UIMAD UR19, UR26, UR23, UR19 ;  /* 0x000000171a1372a4 */ /* 0x000fe2000f8e0213 */
[----:B-----5:R-:W-:Y:S01]  /*ba00*/  @!P1 FADD.FTZ R22, R22, 1 ;  /* 0x3f80000016169421 */ /* 0x020fe20000010000 */
[----:B------:R-:W2:Y:S01]  /*ba10*/  LDCU.64 UR22, c[0x0][0x550] ;  /* 0x0000aa00ff1677ac */ /* 0x000ea20008000a00 */
[----:B------:R-:W3:Y:S04]  /*ba20*/  @!P5 MUFU.EX2 R21, R21 ;  /* 0x000000150015d308 */ /* 0x000ee80000000800 */
[----:B------:R-:W5:Y:S04]  /*ba30*/  @!P4 MUFU.EX2 R23, R23 ;  /* 0x000000170017c308 */ /* 0x000f680000000800 */
[----:B------:R-:W2:Y:S01]  /*ba40*/  @!P3 MUFU.RCP R19, R19 ;  /* 0x000000130013b308 */ /* 0x000ea20000001000 */
[----:B------:R-:W-:-:S02]  /*ba50*/  UIMAD UR17, UR8, UR25, URZ ;  /* 0x00000019081172a4 */ /* 0x000fc4000f8e02ff */
[----:B------:R-:W-:-:S05]  /*ba60*/  UIMAD.WIDE.U32 UR18, UR8, UR24, UR18 ;  /* 0x00000018081272a5 */ /* 0x000fca000f8e0012 */
[----:B------:R-:W4:Y:S08]  /*ba70*/  @!P2 MUFU.RCP R20, R20 ;  /* 0x000000140014a308 */ /* 0x000f300000001000 */
[----:B------:R-:W4:Y:S01]  /*ba80*/  @!P1 MUFU.RCP R22, R22 ;  /* 0x0000001600169308 */ /* 0x000f220000001000 */
[----:B---3--:R-:W-:Y:S01]  /*ba90*/  @!P5 FADD.FTZ R21, R21, 1 ;  /* 0x3f8000001515d421 */ /* 0x008fe20000010000 */
[----:B-----5:R-:W-:Y:S01]  /*baa0*/  @!P4 FADD.FTZ R23, R23, 1 ;  /* 0x3f8000001717c421 */ /* 0x020fe20000010000 */
[----:B-1----:R-:W-:Y:S01]  /*bab0*/  @!P6 FMUL.FTZ R147, R147, R18 ;  /* 0x000000129393e220 */ /* 0x002fe20000410000 */
[----:B------:R-:W-:-:S02]  /*bac0*/  MOV R18, UR17 ;  /* 0x0000001100127c02 */ /* 0x000fc40008000f00 */
[----:B0-----:R-:W-:Y:S01]  /*bad0*/  IADD3 R26, P6, PT, R2, UR18, RZ ;  /* 0x00000012021a7c10 */ /* 0x001fe2000ffde0ff */
[----:B--2---:R-:W-:Y:S01]  /*bae0*/  @!P3 FMUL.FTZ R148, R148, R19 ;  /* 0x000000139494b220 */ /* 0x004fe20000410000 */
[----:B------:R-:W0:Y:S02]  /*baf0*/  @!P5 MUFU.RCP R21, R21 ;  /* 0x000000150015d308 */ /* 0x000e240000001000 */
[----:B------:R-:W-:Y:S01]  /*bb00*/  IADD3.X R19, PT, PT, R18, UR19, RZ, P6, !PT ;  /* 0x0000001312137c10 */ /* 0x000fe2000b7fe4ff */
[----:B----4-:R-:W-:Y:S01]  /*bb10*/  @!P2 FMUL.FTZ R149, R149, R20 ;  /* 0x000000149595a220 */ /* 0x010fe20000410000 */
[C---:B------:R-:W-:Y:S01]  /*bb20*/  LEA R18, P6, R26.reuse, UR22, 0x1 ;  /* 0x000000161a127c11 */ /* 0x040fe2000f8c08ff */
[----:B------:R-:W1:Y:S03]  /*bb30*/  LDCU.64 UR18, c[0x0][0x518] ;  /* 0x0000a300ff1277ac */ /* 0x000e660008000a00 */
[----:B------:R-:W2:Y:S01]  /*bb40*/  @!P4 MUFU.RCP R23, R23 ;  /* 0x000000170017c308 */ /* 0x000ea20000001000 */
[----:B------:R-:W-:Y:S01]  /*bb50*/  LEA.HI.X R19, R26, UR23, R19, 0x1, P6 ;  /* 0x000000171a137c11 */ /* 0x000fe2000b0f0c13 */
[----:B------:R-:W-:Y:S01]  /*bb60*/  @!P1 FMUL.FTZ R151, R151, R22 ;  /* 0x0000001697979220 */ /* 0x000fe20000410000 */
[-C--:B------:R-:W-:Y:S01]  /*bb70*/  ISETP.GE.AND P2, PT, R2, R24.reuse, PT ;  /* 0x000000180200720c */ /* 0x080fe20003f46270 */
[----:B------:R-:W3:Y:S01]  /*bb80*/  LDCU.64 UR22, c[0x0][0x520] ;  /* 0x0000a400ff1677ac */ /* 0x000ee20008000a00 */
[----:B------:R-:W-:-:S02]  /*bb90*/  ISETP.GE.AND P3, PT, R17, R24, PT ;  /* 0x000000181100720c */ /* 0x000fc40003f66270 */
[-C--:B------:R-:W-:Y:S02]  /*bba0*/  ISETP.GE.AND P6, PT, R16, R24.reuse, PT ;  /* 0x000000181000720c */ /* 0x080fe40003fc6270 */
[-C--:B------:R-:W-:Y:S01]  /*bbb0*/  ISETP.GE.AND P1, PT, R14, R24.reuse, PT ;  /* 0x000000180e00720c */ /* 0x080fe20003f26270 */
[----:B0-----:R-:W-:Y:S01]  /*bbc0*/  @!P5 FMUL.FTZ R150, R150, R21 ;  /* 0x000000159696d220 */ /* 0x001fe20000410000 */
[----:B------:R-:W-:-:S05]  /*bbd0*/  ISETP.GE.AND P5, PT, R12, R24, PT ;  /* 0x000000180c00720c */ /* 0x000fca0003fa6270 */
[----:B------:R-:W-:Y:S01]  /*bbe0*/  @!P2 STG.E.U16 desc[UR30][R18.64], R25 ;  /* 0x000000191200a986 */ /* 0x000fe2000c10151e */
[-C--:B------:R-:W-:Y:S01]  /*bbf0*/  ISETP.GE.AND P2, PT, R15, R24.reuse, PT ;  /* 0x000000180f00720c */ /* 0x080fe20003f46270 */
[----:B--2---:R-:W-:Y:S01]  /*bc00*/  @!P4 FMUL.FTZ R152, R152, R23 ;  /* 0x000000179898c220 */ /* 0x004fe20000410000 */
[-C--:B------:R-:W-:Y:S01]  /*bc10*/  ISETP.GE.AND P4, PT, R13, R24.reuse, PT ;  /* 0x000000180d00720c */ /* 0x080fe20003f86270 */
        /* <DEDUP_REMOVED lines=18> */
[----:B------:R-:W-:Y:S04]  /*bd40*/  @!P2 STG.E.U16 desc[UR30][R18.64+0x280], R45 ;  /* 0x0002802d1200a986 */ /* 0x000fe8000c10151e */
[----:B------:R-:W-:Y:S04]  /*bd50*/  @!P3 STG.E.U16 desc[UR30][R18.64+0x2c0], R47 ;  /* 0x0002c02f1200b986 */ /* 0x000fe8000c10151e */
[----:B------:R-:W-:Y:S04]  /*bd60*/  @!P6 STG.E.U16 desc[UR30][R18.64+0x300], R49 ;  /* 0x000300311200e986 */ /* 0x000fe8000c10151e */
[----:B------:R-:W-:Y:S04]  /*bd70*/  @!P5 STG.E.U16 desc[UR30][R18.64+0x340], R51 ;  /* 0x000340331200d986 */ /* 0x000fe8000c10151e */
[----:B------:R-:W-:Y:S04]  /*bd80*/  @!P4 STG.E.U16 desc[UR30][R18.64+0x380], R53 ;  /* 0x000380351200c986 */ /* 0x000fe8000c10151e */
[----:B------:R0:W-:Y:S01]  /*bd90*/  @!P1 STG.E.U16 desc[UR30][R18.64+0x3c0], R55 ;  /* 0x0003c03712009986 */ /* 0x0001e2000c10151e */
[----:B------:R-:W-:-:S04]  /*bda0*/  F2FP.F16.F32.PACK_AB R20, R131, R130 ;  /* 0x000000828314723e */ /* 0x000fc800000000ff */
[C---:B------:R-:W-:Y:S01]  /*bdb0*/  PRMT R77, R20.reuse, 0x7610, R77 ;  /* 0x00007610144d7816 */ /* 0x040fe2000000004d */
[----:B------:R-:W-:Y:S01]  /*bdc0*/  BAR.SYNC.DEFER_BLOCKING 0x0 ;  /* 0x0000000000007b1d */ /* 0x000fe20000010000 */
[----:B------:R-:W-:Y:S02]  /*bdd0*/  PRMT R21, R20, 0x7632, R21 ;  /* 0x0000763214157816 */ /* 0x000fe40000000015 */
[----:B0-----:R-:W-:Y:S02]  /*bde0*/  F2FP.F16.F32.PACK_AB R19, R133, R132 ;  /* 0x000000848513723e */ /* 0x001fe400000000ff */
[----:B------:R-:W-:Y:S02]  /*bdf0*/  F2FP.F16.F32.PACK_AB R20, R136, R135 ;  /* 0x000000878814723e */ /* 0x000fe400000000ff */
[C---:B------:R-:W-:Y:S02]  /*be00*/  PRMT R22, R19.reuse, 0x7610, R22 ;  /* 0x0000761013167816 */ /* 0x040fe40000000016 */
[----:B------:R-:W-:-:S02]  /*be10*/  PRMT R23, R19, 0x7632, R23 ;  /* 0x0000763213177816 */ /* 0x000fc40000000017 */
[----:B------:R-:W-:Y:S02]  /*be20*/  F2FP.F16.F32.PACK_AB R18, R144, R137 ;  /* 0x000000899012723e */ /* 0x000fe400000000ff */
[----:B------:R-:W-:Y:S02]  /*be30*/  F2FP.F16.F32.PACK_AB R19, R146, R145 ;  /* 0x000000919213723e */ /* 0x000fe400000000ff */
[C---:B------:R-:W-:Y:S02]  /*be40*/  PRMT R24, R20.reuse, 0x7610, R24 ;  /* 0x0000761014187816 */ /* 0x040fe40000000018 */
[----:B------:R-:W-:Y:S02]  /*be50*/  PRMT R25, R20, 0x7632, R25 ;  /* 0x0000763214197816 */ /* 0x000fe40000000019 */
[C---:B------:R-:W-:Y:S01]  /*be60*/  PRMT R26, R19.reuse, 0x7610, R26 ;  /* 0x00007610131a7816 */ /* 0x040fe2000000001a */
[----:B------:R0:W-:Y:S01]  /*be70*/  STS.U16 [R154], R77 ;  /* 0x0000004d9a007388 */ /* 0x0001e20000000400 */
[----:B------:R-:W-:-:S03]  /*be80*/  PRMT R27, R19, 0x7632, R27 ;  /* 0x00007632131b7816 */ /* 0x000fc6000000001b */
[----:B------:R2:W-:Y:S01]  /*be90*/  STS.U16 [R154+0x2], R21 ;  /* 0x000002159a007388 */ /* 0x0005e20000000400 */
[----:B------:R-:W-:Y:S02]  /*bea0*/  F2FP.F16.F32.PACK_AB R20, R148, R147 ;  /* 0x000000939414723e */ /* 0x000fe400000000ff */
[----:B------:R-:W-:Y:S02]  /*beb0*/  F2FP.F16.F32.PACK_AB R19, R152, R151 ;  /* 0x000000979813723e */ /* 0x000fe400000000ff */
[C---:B0-----:R-:W-:Y:S02]  /*bec0*/  PRMT R77, R18.reuse, 0x7610, R77 ;  /* 0x00007610124d7816 */ /* 0x041fe4000000004d */
[----:B--2---:R-:W-:Y:S02]  /*bed0*/  PRMT R21, R18, 0x7632, R21 ;  /* 0x0000763212157816 */ /* 0x004fe40000000015 */
[----:B------:R-:W-:Y:S01]  /*bee0*/  F2FP.F16.F32.PACK_AB R18, R150, R149 ;  /* 0x000000959612723e */ /* 0x000fe200000000ff */
[----:B------:R0:W-:Y:S04]  /*bef0*/  STS.U16 [R154+0x4], R22 ;  /* 0x000004169a007388 */ /* 0x0001e80000000400 */
[----:B------:R2:W-:Y:S04]  /*bf00*/  STS.U16 [R154+0x8], R24 ;  /* 0x000008189a007388 */ /* 0x0005e80000000400 */
[----:B------:R4:W-:Y:S01]  /*bf10*/  STS.U16 [R154+0xc], R77 ;  /* 0x00000c4d9a007388 */ /* 0x0009e20000000400 */
[----:B0-----:R-:W-:-:S02]  /*bf20*/  PRMT R22, R20, 0x7632, R22 ;  /* 0x0000763214167816 */ /* 0x001fc40000000016 */
[----:B--2---:R-:W-:Y:S02]  /*bf30*/  PRMT R24, R18, 0x7632, R24 ;  /* 0x0000763212187816 */ /* 0x004fe40000000018 */
[----:B----4-:R-:W-:Y:S01]  /*bf40*/  PRMT R77, R19, 0x7632, R77 ;  /* 0x00007632134d7816 */ /* 0x010fe2000000004d */
        /* <DEDUP_REMOVED lines=30> */
[----:B-1----:R-:W-:-:S05]  /*c130*/  UIMAD.WIDE.U32 UR20, UR26, UR18, UR20 ;  /* 0x000000121a1472a5 */ /* 0x002fca000f8e0014 */
[----:B------:R-:W1:Y:S01]  /*c140*/  LDS R20, [UR16+0x1080] ;  /* 0x00108010ff147984 */ /* 0x000e620008000800 */
[----:B------:R-:W-:Y:S01]  /*c150*/  UIMAD UR17, UR26, UR19, UR21 ;  /* 0x000000131a1172a4 */ /* 0x000fe2000f8e0215 */
[----:B------:R-:W2:Y:S01]  /*c160*/  LDCU.64 UR18, c[0x0][0x560] ;  /* 0x0000ac00ff1277ac */ /* 0x000ea20008000a00 */
[----:B------:R-:W-:Y:S02]  /*c170*/  UMOV UR16, UR20 ;  /* 0x0000001400107c82 */ /* 0x000fe40008000000 */
[----:B---3--:R-:W-:Y:S01]  /*c180*/  UIMAD.WIDE.U32 UR16, UR8, UR22, UR16 ;  /* 0x00000016081072a5 */ /* 0x008fe2000f8e0010 */
[----:B------:R-:W-:-:S03]  /*c190*/  FADD.FTZ R130, R130, R173 ;  /* 0x000000ad82827221 */ /* 0x000fc60000010000 */
[----:B------:R-:W-:Y:S02]  /*c1a0*/  UIMAD UR17, UR8, UR23, UR17 ;  /* 0x00000017081172a4 */ /* 0x000fe4000f8e0211 */
[----:B0-----:R-:W-:Y:S01]  /*c1b0*/  IADD3 R19, P0, PT, R2, UR16, RZ ;  /* 0x0000001002137c10 */ /* 0x001fe2000ff1e0ff */
[----:B------:R-:W-:-:S03]  /*c1c0*/  FADD.FTZ R131, R130, R131 ;  /* 0x0000008382837221 */ /* 0x000fc60000010000 */
[----:B------:R-:W-:Y:S02]  /*c1d0*/  IADD3.X R22, PT, PT, RZ, UR17, RZ, P0, !PT ;  /* 0x00000011ff167c10 */ /* 0x000fe400087fe4ff */
[----:B--2---:R-:W-:Y:S01]  /*c1e0*/  LEA R18, P3, R19, UR18, 0x1 ;  /* 0x0000001213127c11 */ /* 0x004fe2000f8608ff */
[----:B------:R-:W-:-:S03]  /*c1f0*/  FADD.FTZ R132, R131, R132 ;  /* 0x0000008483847221 */ /* 0x000fc60000010000 */
[----:B------:R-:W-:Y:S01]  /*c200*/  LEA.HI.X R19, R19, UR19, R22, 0x1, P3 ;  /* 0x0000001313137c11 */ /* 0x000fe200098f0c16 */
[----:B------:R-:W-:Y:S01]  /*c210*/  FADD.FTZ R132, R132, R133 ;  /* 0x0000008584847221 */ /* 0x000fe20000010000 */
[-C--:B-1----:R-:W-:Y:S02]  /*c220*/  ISETP.GE.AND P2, PT, R2, R20.reuse, PT ;  /* 0x000000140200720c */ /* 0x082fe40003f46270 */
[-C--:B------:R-:W-:Y:S02]  /*c230*/  ISETP.GE.AND P1, PT, R17, R20.reuse, PT ;  /* 0x000000141100720c */ /* 0x080fe40003f26270 */
[-C--:B------:R-:W-:Y:S02]  /*c240*/  ISETP.GE.AND P0, PT, R16, R20.reuse, PT ;  /* 0x000000141000720c */ /* 0x080fe40003f06270 */
[-C--:B------:R-:W-:Y:S02]  /*c250*/  ISETP.GE.AND P4, PT, R14, R20.reuse, PT ;  /* 0x000000140e00720c */ /* 0x080fe40003f86270 */
[----:B------:R-:W-:-:S02]  /*c260*/  ISETP.GE.AND P6, PT, R15, R20, PT ;  /* 0x000000140f00720c */ /* 0x000fc40003fc6270 */
[-C--:B------:R-:W-:Y:S02]  /*c270*/  ISETP.GE.AND P5, PT, R3, R20.reuse, PT ;  /* 0x000000140300720c */ /* 0x080fe40003fa6270 */
[-C--:B------:R-:W-:Y:S01]  /*c280*/  ISETP.GE.AND P3, PT, R13, R20.reuse, PT ;  /* 0x000000140d00720c */ /* 0x080fe20003f66270 */
[----:B------:R0:W-:Y:S01]  /*c290*/  @!P2 STG.E.U16 desc[UR30][R18.64], R21 ;  /* 0x000000151200a986 */ /* 0x0001e2000c10151e */
[----:B------:R-:W-:-:S03]  /*c2a0*/  ISETP.GE.AND P2, PT, R12, R20, PT ;  /* 0x000000140c00720c */ /* 0x000fc60003f46270 */
[----:B------:R0:W-:Y:S01]  /*c2b0*/  @!P1 STG.E.U16 desc[UR30][R18.64+0x40], R169 ;  /* 0x000040a912009986 */ /* 0x0001e2000c10151e */
[----:B------:R-:W-:Y:S01]  /*c2c0*/  ISETP.GE.AND P1, PT, R11, R20, PT ;  /* 0x000000140b00720c */ /* 0x000fe20003f26270 */
[----:B------:R-:W-:-:S04]  /*c2d0*/  FADD.FTZ R135, R132, R135 ;  /* 0x0000008784877221 */ /* 0x000fc80000010000 */
[----:B------:R-:W-:Y:S01]  /*c2e0*/  FADD.FTZ R136, R135, R136 ;  /* 0x0000008887887221 */ /* 0x000fe20000010000 */
[----:B------:R0:W-:Y:S03]  /*c2f0*/  @!P0 STG.E.U16 desc[UR30][R18.64+0x80], R23 ;  /* 0x0000801712008986 */ /* 0x0001e6000c10151e */
[----:B------:R-:W-:Y:S01]  /*c300*/  FADD.FTZ R137, R136, R137 ;  /* 0x0000008988897221 */ /* 0x000fe20000010000 */
[----:B------:R0:W-:Y:S01]  /*c310*/  @!P4 STG.E.U16 desc[UR30][R18.64+0xc0], R167 ;  /* 0x0000c0a71200c986 */ /* 0x0001e2000c10151e */
[-C--:B------:R-:W-:Y:S02]  /*c320*/  ISETP.GE.AND P0, PT, R10, R20.reuse, PT ;  /* 0x000000140a00720c */ /* 0x080fe40003f06270 */
[-C--:B------:R-:W-:Y:S01]  /*c330*/  ISETP.GE.AND P4, PT, R9, R20.reuse, PT ;  /* 0x000000140900720c */ /* 0x080fe20003f86270 */
[----:B------:R0:W-:Y:S01]  /*c340*/  @!P6 STG.E.U16 desc[UR30][R18.64+0x100], R25 ;  /* 0x000100191200e986 */ /* 0x0001e2000c10151e */
[----:B------:R-:W-:Y:S01]  /*c350*/  ISETP.GE.AND P6, PT, R8, R20, PT ;  /* 0x000000140800720c */ /* 0x000fe20003fc6270 */
[----:B------:R-:W-:-:S02]  /*c360*/  FADD.FTZ R144, R137, R144 ;  /* 0x0000009089907221 */ /* 0x000fc40000010000 */
[----:B------:R0:W-:Y:S01]  /*c370*/  @!P5 STG.E.U16 desc[UR30][R18.64+0x140], R165 ;  /* 0x000140a51200d986 */ /* 0x0001e2000c10151e */
[----:B------:R-:W-:-:S03]  /*c380*/  ISETP.GE.AND P5, PT, R7, R20, PT ;  /* 0x000000140700720c */ /* 0x000fc60003fa6270 */
[----:B------:R0:W-:Y:S01]  /*c390*/  @!P3 STG.E.U16 desc[UR30][R18.64+0x180], R27 ;  /* 0x0001801b1200b986 */ /* 0x0001e2000c10151e */
[----:B------:R-:W-:-:S03]  /*c3a0*/  ISETP.GE.AND P3, PT, R6, R20, PT ;  /* 0x000000140600720c */ /* 0x000fc60003f66270 */
        /* <DEDUP_REMOVED lines=8> */
[----:B------:R0:W-:Y:S04]  /*c430*/  @!P4 STG.E.U16 desc[UR30][R18.64+0x280], R31 ;  /* 0x0002801f1200c986 */ /* 0x0001e8000c10151e */
[----:B------:R0:W-:Y:S04]  /*c440*/  @!P6 STG.E.U16 desc[UR30][R18.64+0x2c0], R159 ;  /* 0x0002c09f1200e986 */ /* 0x0001e8000c10151e */
[----:B------:R0:W-:Y:S04]  /*c450*/  @!P5 STG.E.U16 desc[UR30][R18.64+0x300], R33 ;  /* 0x000300211200d986 */ /* 0x0001e8000c10151e */
[----:B------:R0:W-:Y:S04]  /*c460*/  @!P3 STG.E.U16 desc[UR30][R18.64+0x340], R157 ;  /* 0x0003409d1200b986 */ /* 0x0001e8000c10151e */
[----:B------:R0:W-:Y:S04]  /*c470*/  @!P2 STG.E.U16 desc[UR30][R18.64+0x380], R155 ;  /* 0x0003809b1200a986 */ /* 0x0001e8000c10151e */
[----:B------:R0:W-:Y:S01]  /*c480*/  @!P1 STG.E.U16 desc[UR30][R18.64+0x3c0], R35 ;  /* 0x0003c02312009986 */ /* 0x0001e2000c10151e */
[----:B------:R-:W-:Y:S01]  /*c490*/  FADD.FTZ R148, R147, R148 ;  /* 0x0000009493947221 */ /* 0x000fe20000010000 */
[----:B------:R-:W-:-:S03]  /*c4a0*/  UIADD3 UR14, UP0, UPT, UR14, -0x1000, URZ ;  /* 0xfffff0000e0e7890 */ /* 0x000fc6000ff1e0ff */
[----:B------:R-:W-:Y:S01]  /*c4b0*/  FADD.FTZ R149, R148, R149 ;  /* 0x0000009594957221 */ /* 0x000fe20000010000 */
[----:B------:R-:W-:Y:S02]  /*c4c0*/  UIADD3.X UR13, UPT, UPT, UR13, -0x1, URZ, UP0, !UPT ;  /* 0xffffffff0d0d7890 */ /* 0x000fe400087fe4ff */
[----:B------:R-:W-:Y:S01]  /*c4d0*/  UISETP.GT.AND UP0, UPT, UR15, 0x1, UPT ;  /* 0x000000010f00788c */ /* 0x000fe2000bf04270 */
[----:B------:R-:W-:Y:S01]  /*c4e0*/  FADD.FTZ R150, R149, R150 ;  /* 0x0000009695967221 */ /* 0x000fe20000010000 */
[----:B------:R-:W-:-:S03]  /*c4f0*/  UIADD3 UR16, UPT, UPT, UR15, -0x1, URZ ;  /* 0xffffffff0f107890 */ /* 0x000fc6000fffe0ff */
[----:B------:R-:W-:Y:S01]  /*c500*/  FADD.FTZ R151, R150, R151 ;  /* 0x0000009796977221 */ /* 0x000fe20000010000 */
[----:B------:R-:W-:Y:S02]  /*c510*/  UIADD3 UR10, UP1, UPT, UR10, -0x1000, URZ ;  /* 0xfffff0000a0a7890 */ /* 0x000fe4000ff3e0ff */
[----:B------:R-:W-:Y:S01]  /*c520*/  UIADD3 UR12, UP2, UPT, UR12, -0x1000, URZ ;  /* 0xfffff0000c0c7890 */ /* 0x000fe2000ff5e0ff */
[----:B------:R-:W-:Y:S01]  /*c530*/  FADD.FTZ R173, R151, R152 ;  /* 0x0000009897ad7221 */ /* 0x000fe20000010000 */
[----:B------:R-:W-:Y:S02]  /*c540*/  UIADD3.X UR9, UPT, UPT, UR9, -0x1, URZ, UP1, !UPT ;  /* 0xffffffff09097890 */ /* 0x000fe40008ffe4ff */
[----:B------:R-:W-:Y:S01]  /*c550*/  UIADD3.X UR11, UPT, UPT, UR11, -0x1, URZ, UP2, !UPT ;  /* 0xffffffff0b0b7890 */ /* 0x000fe200097fe4ff */
[----:B------:R-:W-:Y:S01]  /*c560*/  UMOV UR15, UR16 ;  /* 0x00000010000f7c82 */ /* 0x000fe20008000000 */
[----:B0-----:R-:W-:Y:S10]  /*c570*/  BRA.U UP0, `(.L_x_329) ;  /* 0xffffff3d00f07547 */ /* 0x001ff4000b83ffff */
.L_x_261:
[----:B------:R-:W0:Y:S01]  /*c580*/  LDCU.64 UR6, c[0x0][0x548] ;  /* 0x0000a900ff0677ac */ /* 0x000e220008000a00 */
[----:B------:R-:W1:Y:S01]  /*c590*/  S2R R11, SR_TID.X ;  /* 0x00000000000b7919 */ /* 0x000e620000002100 */
[----:B------:R-:W2:Y:S01]  /*c5a0*/  LDCU UR21, c[0x0][0x38c] ;  /* 0x00007180ff1577ac */ /* 0x000ea20008000800 */
[----:B------:R-:W3:Y:S01]  /*c5b0*/  LDCU.64 UR10, c[0x0][0x568] ;  /* 0x0000ad00ff0a77ac */ /* 0x000ee20008000a00 */
[----:B0-----:R-:W-:-:S04]  /*c5c0*/  UISETP.NE.U32.AND UP0, UPT, UR6, URZ, UPT ;  /* 0x000000ff0600728c */ /* 0x001fc8000bf05070 */
[----:B------:R-:W-:-:S09]  /*c5d0*/  UISETP.NE.AND.EX UP0, UPT, UR7, URZ, UPT, UP0 ;  /* 0x000000ff0700728c */ /* 0x000fd2000bf05300 */
[----:B--23--:R-:W-:Y:S05]  /*c5e0*/  BRA.U !UP0, `(.L_x_330) ;  /* 0x0000000108987547 */ /* 0x00cfea000b800000 */
[----:B------:R-:W0:Y:S01]  /*c5f0*/  SHFL.DOWN P0, R0, R175, 0x1, 0x1f ;  /* 0x08201f00af007f89 */ /* 0x000e220000000000 */
[----:B------:R-:W-:Y:S01]  /*c600*/  BSSY.RECONVERGENT B0, `(.L_x_330) ;  /* 0x0000024000007945 */ /* 0x000fe20003800200 */
[----:B------:R-:W2:Y:S01]  /*c610*/  S2R R4, SR_LANEID ;  /* 0x0000000000047919 */ /* 0x000ea20000000000 */
[----:B------:R-:W3:Y:S01]  /*c620*/  S2R R6, SR_TID.X ;  /* 0x0000000000067919 */ /* 0x000ee20000002100 */
[----:B0-----:R-:W-:-:S05]  /*c630*/  @P0 FADD R0, R0, R175 ;  /* 0x000000af00000221 */ /* 0x001fca0000000000 */
[----:B------:R-:W0:Y:S01]  /*c640*/  SHFL.DOWN P0, R3, R0, 0x2, 0x1f ;  /* 0x08401f0000037f89 */ /* 0x000e220000000000 */
[----:B--2---:R-:W-:-:S13]  /*c650*/  ISETP.NE.AND P1, PT, R4, RZ, PT ;  /* 0x000000ff0400720c */ /* 0x004fda0003f25270 */
[----:B------:R-:W2:Y:S01]  /*c660*/  @!P1 S2R R8, SR_CgaCtaId ;  /* 0x0000000000089919 */ /* 0x000ea20000008800 */
[----:B------:R-:W-:Y:S01]  /*c670*/  @!P1 MOV R7, 0x400 ;  /* 0x0000040000079802 */ /* 0x000fe20000000f00 */
[----:B0-----:R-:W-:Y:S01]  /*c680*/  @P0 FADD R3, R0, R3 ;  /* 0x0000000300030221 */ /* 0x001fe20000000000 */
[----:B---3--:R-:W-:-:S04]  /*c690*/  @!P1 SHF.R.U32.HI R0, RZ, 0x3, R6 ;  /* 0x00000003ff009819 */ /* 0x008fc80000011606 */
[----:B------:R-:W0:Y:S01]  /*c6a0*/  SHFL.DOWN P0, R2, R3, 0x4, 0x1f ;  /* 0x08801f0003027f89 */ /* 0x000e220000000000 */
[----:B------:R-:W-:Y:S02]  /*c6b0*/  @!P1 LOP3.LUT R0, R0, 0x7c, RZ, 0xc0, !PT ;  /* 0x0000007c00009812 */ /* 0x000fe400078ec0ff */
[----:B--2---:R-:W-:Y:S01]  /*c6c0*/  @!P1 LEA R7, R8, R7, 0x18 ;  /* 0x0000000708079211 */ /* 0x004fe200078ec0ff */
        /* <DEDUP_REMOVED lines=10> */
[----:B------:R-:W2:Y:S01]  /*c770*/  S2UR UR5, SR_CgaCtaId ;  /* 0x00000000000579c3 */ /* 0x000ea20000008800 */
[----:B------:R-:W-:Y:S02]  /*c780*/  UMOV UR4, 0x400 ;  /* 0x0000040000047882 */ /* 0x000fe40000000000 */
[----:B--2---:R-:W-:-:S09]  /*c790*/  ULEA UR4, UR5, UR4, 0x18 ;  /* 0x0000000405047291 */ /* 0x004fd2000f8ec0ff */
[----:B0-----:R-:W0:Y:S04]  /*c7a0*/  LDS.64 R2, [UR4+0x1098] ;  /* 0x00109804ff027984 */ /* 0x001e280008000a00 */
[----:B------:R-:W2:Y:S01]  /*c7b0*/  LDS R5, [UR4+0x10a0] ;  /* 0x0010a004ff057984 */ /* 0x000ea20008000800 */
[----:B------:R-:W-:-:S04]  /*c7c0*/  ULEA UR4, UP0, UR8, UR6, 0x2 ;  /* 0x0000000608047291 */ /* 0x000fc8000f8010ff */
[----:B------:R-:W-:Y:S01]  /*c7d0*/  ULEA.HI.X UR5, UR8, UR7, URZ, 0x2, UP0 ;  /* 0x0000000708057291 */ /* 0x000fe200080f14ff */
[----:B0-----:R-:W-:-:S04]  /*c7e0*/  FADD.FTZ R2, R4, R2 ;  /* 0x0000000204027221 */ /* 0x001fc80000010000 */
[----:B------:R-:W-:Y:S01]  /*c7f0*/  FADD.FTZ R0, R3, R2 ;  /* 0x0000000203007221 */ /* 0x000fe20000010000 */
[----:B------:R-:W-:Y:S02]  /*c800*/  MOV R2, UR4 ;  /* 0x0000000400027c02 */ /* 0x000fe40008000f00 */
[----:B------:R-:W-:Y:S01]  /*c810*/  MOV R3, UR5 ;  /* 0x0000000500037c02 */ /* 0x000fe20008000f00 */
[----:B--2---:R-:W-:-:S05]  /*c820*/  FADD.FTZ R5, R0, R5 ;  /* 0x0000000500057221 */ /* 0x004fca0000010000 */
[----:B------:R2:W-:Y:S02]  /*c830*/  REDG.E.ADD.F32.FTZ.RN.STRONG.GPU desc[UR30][R2.64], R5 ;  /* 0x00000005020079a6 */ /* 0x0005e4000c12f31e */
.L_x_331:
[----:B------:R-:W-:Y:S05]  /*c840*/  BSYNC.RECONVERGENT B0 ;  /* 0x0000000000007941 */ /* 0x000fea0003800200 */
.L_x_330:
[----:B------:R-:W-:Y:S01]  /*c850*/  UISETP.NE.U32.AND UP0, UPT, UR10, URZ, UPT ;  /* 0x000000ff0a00728c */ /* 0x000fe2000bf05070 */
[----:B-1----:R-:W-:-:S03]  /*c860*/  ISETP.GE.AND P0, PT, R11, UR21, PT ;  /* 0x000000150b007c0c */ /* 0x002fc6000bf06270 */
[----:B------:R-:W-:-:S09]  /*c870*/  UISETP.NE.AND.EX UP0, UPT, UR11, URZ, UPT, UP0 ;  /* 0x000000ff0b00728c */ /* 0x000fd2000bf05300 */
[----:B------:R-:W-:Y:S05]  /*c880*/  BRA.U !UP0, `(.L_x_332) ;  /* 0x00000001089c7547 */ /* 0x000fea000b800000 */
[----:B------:R-:W-:Y:S06]  /*c890*/  BAR.SYNC.DEFER_BLOCKING 0x0 ;  /* 0x0000000000007b1d */ /* 0x000fec0000010000 */
[----:B------:R-:W-:Y:S01]  /*c8a0*/  BSSY.RECONVERGENT B0, `(.L_x_332) ;  /* 0x0000025000007945 */ /* 0x000fe20003800200 */
[----:B------:R-:W1:Y:S01]  /*c8b0*/  SHFL.DOWN P1, R0, R173, 0x1, 0x1f ;  /* 0x08201f00ad007f89 */ /* 0x000e620000020000 */
[----:B0-----:R-:W0:Y:S01]  /*c8c0*/  S2R R4, SR_LANEID ;  /* 0x0000000000047919 */ /* 0x001e220000000000 */
[----:B------:R-:W3:Y:S01]  /*c8d0*/  S2R R6, SR_TID.X ;  /* 0x0000000000067919 */ /* 0x000ee20000002100 */
[----:B-1----:R-:W-:-:S05]  /*c8e0*/  @P1 FADD R0, R0, R173 ;  /* 0x000000ad00001221 */ /* 0x002fca0000000000 */
[----:B--2---:R-:W1:Y:S01]  /*c8f0*/  SHFL.DOWN P1, R3, R0, 0x2, 0x1f ;  /* 0x08401f0000037f89 */ /* 0x004e620000020000 */
[----:B0-----:R-:W-:-:S13]  /*c900*/  ISETP.NE.AND P2, PT, R4, RZ, PT ;  /* 0x000000ff0400720c */ /* 0x001fda0003f45270 */
[----:B------:R-:W0:Y:S01]  /*c910*/  @!P2 S2R R8, SR_CgaCtaId ;  /* 0x000000000008a919 */ /* 0x000e220000008800 */
[----:B------:R-:W-:Y:S01]  /*c920*/  @!P2 MOV R7, 0x400 ;  /* 0x000004000007a802 */ /* 0x000fe20000000f00 */
[----:B-1----:R-:W-:Y:S01]  /*c930*/  @P1 FADD R3, R0, R3 ;  /* 0x0000000300031221 */ /* 0x002fe20000000000 */
[----:B---3--:R-:W-:-:S04]  /*c940*/  @!P2 SHF.R.U32.HI R0, RZ, 0x3, R6 ;  /* 0x00000003ff00a819 */ /* 0x008fc80000011606 */
[----:B------:R-:W1:Y:S01]  /*c950*/  SHFL.DOWN P1, R2, R3, 0x4, 0x1f ;  /* 0x08801f0003027f89 */ /* 0x000e620000020000 */
[----:B------:R-:W-:Y:S02]  /*c960*/  @!P2 LOP3.LUT R0, R0, 0x7c, RZ, 0xc0, !PT ;  /* 0x0000007c0000a812 */ /* 0x000fe400078ec0ff */
[----:B0-----:R-:W-:Y:S01]  /*c970*/  @!P2 LEA R7, R8, R7, 0x18 ;  /* 0x000000070807a211 */ /* 0x001fe200078ec0ff */
[----:B-1----:R-:W-:-:S03]  /*c980*/  @P1 FADD R2, R3, R2 ;  /* 0x0000000203021221 */ /* 0x002fc60000000000 */
        /* <DEDUP_REMOVED lines=22> */
.L_x_333:
[----:B------:R-:W-:Y:S05]  /*caf0*/  BSYNC.RECONVERGENT B0 ;  /* 0x0000000000007941 */ /* 0x000fea0003800200 */
.L_x_332:
        /* <DEDUP_REMOVED lines=34> */
.L_x_335:
        /* <DEDUP_REMOVED lines=66> */
.L_x_334:
[----:B------:R-:W-:Y:S05]  /*d140*/  EXIT ;  /* 0x000000000000794d */ /* 0x000fea0003800000 */
.L_x_299:
[----:B------:R-:W-:Y:S01]  /*d150*/  MOV R200, R65 ;  /* 0x0000004100c87202 */ /* 0x000fe20000000f00 */
[----:B------:R-:W-:Y:S01]  /*d160*/  HFMA2 R199, -RZ, RZ, 0, 5.9604644775390625e-08 ;  /* 0x00000001ffc77431 */ /* 0x000fe200000001ff */
[----:B------:R-:W-:Y:S02]  /*d170*/  MOV R202, RZ ;  /* 0x000000ff00ca7202 */ /* 0x000fe40000000f00 */
[----:B------:R-:W-:-:S07]  /*d180*/  MOV R71, 0xffffffff ;  /* 0xffffffff00477802 */ /* 0x000fce0000000f00 */
[----:B01---5:R-:W-:Y:S05]  /*d190*/  WARPSYNC.COLLECTIVE R71, `(.L_x_336) ;  /* 0x0000000047087348 */ /* 0x023fea0003c00000 */
[----:B------:R2:W3:Y:S02]  /*d1a0*/  SHFL.UP P6, R196, R200, R199, R202 ;  /* 0x040000c7c8c47389 */ /* 0x0004e400000c00ca */
[----:B0123-5:R-:W-:Y:S05]  /*d1b0*/  ENDCOLLECTIVE ;  /* 0x000000000000791b */ /* 0x02ffea0003800000 */
.L_x_336:
[----:B------:R-:W-:Y:S02]  /*d1c0*/  MOV R200, R193 ;  /* 0x000000c100c87202 */ /* 0x000fe40000000f00 */
[----:B------:R-:W-:-:S07]  /*d1d0*/  MOV R64, R196 ;  /* 0x000000c400407202 */ /* 0x000fce0000000f00 */
[----:B------:R-:W-:Y:S05]  /*d1e0*/  WARPSYNC.COLLECTIVE R71, `(.L_x_337) ;  /* 0x0000000047087348 */ /* 0x000fea0003c00000 */
[----:B------:R0:W1:Y:S02]  /*d1f0*/  SHFL.UP P6, R196, R200, R199, R202 ;  /* 0x040000c7c8c47389 */ /* 0x00006400000c00ca */
[----:B01----:R-:W-:Y:S05]  /*d200*/  ENDCOLLECTIVE ;  /* 0x000000000000791b */ /* 0x003fea0003800000 */
.L_x_337:
[----:B------:R-:W-:Y:S02]  /*d210*/  MOV R200, R194 ;  /* 0x000000c200c87202 */ /* 0x000fe40000000f00 */
[----:B------:R-:W-:-:S07]  /*d220*/  MOV R66, R196 ;  /* 0x000000c400427202 */ /* 0x000fce0000000f00 */
[----:B------:R-:W-:Y:S05]  /*d230*/  WARPSYNC.COLLECTIVE R71, `(.L_x_338) ;  /* 0x0000000047087348 */ /* 0x000fea0003c00000 */
[----:B------:R0:W1:Y:S02]  /*d240*/  SHFL.UP P6, R196, R200, R199, R202 ;  /* 0x040000c7c8c47389 */ /* 0x00006400000c00ca */
[----:B01----:R-:W-:Y:S05]  /*d250*/  ENDCOLLECTIVE ;  /* 0x000000000000791b */ /* 0x003fea0003800000 */
.L_x_338:
[-C--:B------:R-:W-:Y:S01]  /*d260*/  FMUL.FTZ R67, R193, R66.reuse ;  /* 0x00000042c1437220 */ /* 0x080fe20000410000 */
[----:B------:R-:W-:Y:S01]  /*d270*/  FMUL.FTZ R66, R65, R66 ;  /* 0x0000004241427220 */ /* 0x000fe20000410000 */
[----:B------:R-:W-:Y:S02]  /*d280*/  MOV R200, R195 ;  /* 0x000000c300c87202 */ /* 0x000fe40000000f00 */
[----:B------:R-:W-:-:S07]  /*d290*/  MOV R70, R196 ;  /* 0x000000c400467202 */ /* 0x000fce0000000f00 */
[----:B------:R-:W-:Y:S05]  /*d2a0*/  WARPSYNC.COLLECTIVE R71, `(.L_x_339) ;  /* 0x0000000047087348 */ /* 0x000fea0003c00000 */
[----:B------:R0:W1:Y:S02]  /*d2b0*/  SHFL.UP P6, R196, R200, R199, R202 ;  /* 0x040000c7c8c47389 */ /* 0x00006400000c00ca */
[----:B01----:R-:W-:Y:S05]  /*d2c0*/  ENDCOLLECTIVE ;  /* 0x000000000000791b */ /* 0x003fea0003800000 */
.L_x_339:
[----:B------:R-:W-:Y:S02]  /*d2d0*/  HFMA2 R199, -RZ, RZ, 0, 1.1920928955078125e-07 ;  /* 0x00000002ffc77431 */ /* 0x000fe400000001ff */
[-C--:B------:R-:W-:Y:S01]  /*d2e0*/  FMUL.FTZ R198, R193, R196.reuse ;  /* 0x000000c4c1c67220 */ /* 0x080fe20000410000 */
[----:B------:R-:W-:-:S03]  /*d2f0*/  FMUL.FTZ R196, R65, R196 ;  /* 0x000000c441c47220 */ /* 0x000fc60000410000 */
[C---:B------:R-:W-:Y:S01]  /*d300*/  FFMA.FTZ R197, R65.reuse, R70, -R198 ;  /* 0x0000004641c57223 */ /* 0x040fe200000108c6 */
[----:B------:R-:W-:Y:S01]  /*d310*/  @P5 FFMA.FTZ R65, R65, R64, -R67 ;  /* 0x0000004041415223 */ /* 0x000fe20000010843 */
        /* <DEDUP_REMOVED lines=8> */
.L_x_340:
[----:B------:R-:W-:Y:S02]  /*d3a0*/  MOV R200, R193 ;  /* 0x000000c100c87202 */ /* 0x000fe40000000f00 */
[----:B------:R-:W-:-:S07]  /*d3b0*/  MOV R64, R196 ;  /* 0x000000c400407202 */ /* 0x000fce0000000f00 */
[----:B------:R-:W-:Y:S05]  /*d3c0*/  WARPSYNC.COLLECTIVE R71, `(.L_x_341) ;  /* 0x0000000047087348 */ /* 0x000fea0003c00000 */
[----:B------:R0:W1:Y:S02]  /*d3d0*/  SHFL.UP P6, R196, R200, R199, R202 ;  /* 0x040000c7c8c47389 */ /* 0x00006400000c00ca */
[----:B01----:R-:W-:Y:S05]  /*d3e0*/  ENDCOLLECTIVE ;  /* 0x000000000000791b */ /* 0x003fea0003800000 */
.L_x_341:
[----:B------:R-:W-:Y:S02]  /*d3f0*/  MOV R200, R194 ;  /* 0x000000c200c87202 */ /* 0x000fe40000000f00 */
[----:B------:R-:W-:-:S07]  /*d400*/  MOV R66, R196 ;  /* 0x000000c400427202 */ /* 0x000fce0000000f00 */
[----:B------:R-:W-:Y:S05]  /*d410*/  WARPSYNC.COLLECTIVE R71, `(.L_x_342) ;  /* 0x0000000047087348 */ /* 0x000fea0003c00000 */
[----:B------:R0:W1:Y:S02]  /*d420*/  SHFL.UP P6, R196, R200, R199, R202 ;  /* 0x040000c7c8c47389 */ /* 0x00006400000c00ca */
[----:B01----:R-:W-:Y:S05]  /*d430*/  ENDCOLLECTIVE ;  /* 0x000000000000791b */ /* 0x003fea0003800000 */
.L_x_342:
[-C--:B------:R-:W-:Y:S01]  /*d440*/  FMUL.FTZ R67, R193, R66.reuse ;  /* 0x00000042c1437220 */ /* 0x080fe20000410000 */
[----:B------:R-:W-:Y:S01]  /*d450*/  FMUL.FTZ R66, R65, R66 ;  /* 0x0000004241427220 */ /* 0x000fe20000410000 */
[----:B------:R-:W-:Y:S02]  /*d460*/  MOV R200, R195 ;  /* 0x000000c300c87202 */ /* 0x000fe40000000f00 */
[----:B------:R-:W-:-:S07]  /*d470*/  MOV R70, R196 ;  /* 0x000000c400467202 */ /* 0x000fce0000000f00 */
[----:B------:R-:W-:Y:S05]  /*d480*/  WARPSYNC.COLLECTIVE R71, `(.L_x_343) ;  /* 0x0000000047087348 */ /* 0x000fea0003c00000 */
[----:B------:R0:W1:Y:S02]  /*d490*/  SHFL.UP P6, R196, R200, R199, R202 ;  /* 0x040000c7c8c47389 */ /* 0x00006400000c00ca */
[----:B01----:R-:W-:Y:S05]  /*d4a0*/  ENDCOLLECTIVE ;  /* 0x000000000000791b */ /* 0x003fea0003800000 */
.L_x_343:
[----:B------:R-:W-:Y:S02]  /*d4b0*/  HFMA2 R199, -RZ, RZ, 0, 2.384185791015625e-07 ;  /* 0x00000004ffc77431 */ /* 0x000fe400000001ff */
        /* <DEDUP_REMOVED lines=12> */
.L_x_344:
[----:B------:R-:W-:Y:S02]  /*d580*/  MOV R200, R193 ;  /* 0x000000c100c87202 */ /* 0x000fe40000000f00 */
[----:B------:R-:W-:-:S07]  /*d590*/  MOV R64, R196 ;  /* 0x000000c400407202 */ /* 0x000fce0000000f00 */
[----:B------:R-:W-:Y:S05]  /*d5a0*/  WARPSYNC.COLLECTIVE R71, `(.L_x_345) ;  /* 0x0000000047087348 */ /* 0x000fea0003c00000 */
[----:B------:R0:W1:Y:S02]  /*d5b0*/  SHFL.UP P6, R196, R200, R199, R202 ;  /* 0x040000c7c8c47389 */ /* 0x00006400000c00ca */
[----:B01----:R-:W-:Y:S05]  /*d5c0*/  ENDCOLLECTIVE ;  /* 0x000000000000791b */ /* 0x003fea0003800000 */
.L_x_345:
[----:B------:R-:W-:Y:S02]  /*d5d0*/  MOV R200, R194 ;  /* 0x000000c200c87202 */ /* 0x000fe40000000f00 */
[----:B------:R-:W-:-:S07]  /*d5e0*/  MOV R66, R196 ;  /* 0x000000c400427202 */ /* 0x000fce0000000f00 */
[----:B------:R-:W-:Y:S05]  /*d5f0*/  WARPSYNC.COLLECTIVE R71, `(.L_x_346) ;  /* 0x0000000047087348 */ /* 0x000fea0003c00000 */
[----:B------:R0:W1:Y:S02]  /*d600*/  SHFL.UP P6, R196, R200, R199, R202 ;  /* 0x040000c7c8c47389 */ /* 0x00006400000c00ca */
[----:B01----:R-:W-:Y:S05]  /*d610*/  ENDCOLLECTIVE ;  /* 0x000000000000791b */ /* 0x003fea0003800000 */
.L_x_346:
[-C--:B------:R-:W-:Y:S01]  /*d620*/  FMUL.FTZ R67, R193, R66.reuse ;  /* 0x00000042c1437220 */ /* 0x080fe20000410000 */
[----:B------:R-:W-:Y:S01]  /*d630*/  FMUL.FTZ R66, R65, R66 ;  /* 0x0000004241427220 */ /* 0x000fe20000410000 */
[----:B------:R-:W-:Y:S02]  /*d640*/  MOV R200, R195 ;  /* 0x000000c300c87202 */ /* 0x000fe40000000f00 */
[----:B------:R-:W-:-:S07]  /*d650*/  MOV R70, R196 ;  /* 0x000000c400467202 */ /* 0x000fce0000000f00 */
[----:B------:R-:W-:Y:S05]  /*d660*/  WARPSYNC.COLLECTIVE R71, `(.L_x_347) ;  /* 0x0000000047087348 */ /* 0x000fea0003c00000 */
[----:B------:R0:W1:Y:S02]  /*d670*/  SHFL.UP P6, R196, R200, R199, R202 ;  /* 0x040000c7c8c47389 */ /* 0x00006400000c00ca */
[----:B01----:R-:W-:Y:S05]  /*d680*/  ENDCOLLECTIVE ;  /* 0x000000000000791b */ /* 0x003fea0003800000 */
.L_x_347:
[----:B------:R-:W-:Y:S02]  /*d690*/  HFMA2 R199, -RZ, RZ, 0, 4.76837158203125e-07 ;  /* 0x00000008ffc77431 */ /* 0x000fe400000001ff */
        /* <DEDUP_REMOVED lines=12> */
.L_x_348:
[----:B------:R-:W-:Y:S02]  /*d760*/  MOV R200, R193 ;  /* 0x000000c100c87202 */ /* 0x000fe40000000f00 */
[----:B------:R-:W-:-:S07]  /*d770*/  MOV R64, R196 ;  /* 0x000000c400407202 */ /* 0x000fce0000000f00 */
[----:B------:R-:W-:Y:S05]  /*d780*/  WARPSYNC.COLLECTIVE R71, `(.L_x_349) ;  /* 0x0000000047087348 */ /* 0x000fea0003c00000 */
[----:B------:R0:W1:Y:S02]  /*d790*/  SHFL.UP P6, R196, R200, R199, R202 ;  /* 0x040000c7c8c47389 */ /* 0x00006400000c00ca */
[----:B01----:R-:W-:Y:S05]  /*d7a0*/  ENDCOLLECTIVE ;  /* 0x000000000000791b */ /* 0x003fea0003800000 */
.L_x_349:
[----:B------:R-:W-:Y:S02]  /*d7b0*/  MOV R200, R194 ;  /* 0x000000c200c87202 */ /* 0x000fe40000000f00 */
[----:B------:R-:W-:-:S07]  /*d7c0*/  MOV R66, R196 ;  /* 0x000000c400427202 */ /* 0x000fce0000000f00 */
[----:B------:R-:W-:Y:S05]  /*d7d0*/  WARPSYNC.COLLECTIVE R71, `(.L_x_350) ;  /* 0x0000000047087348 */ /* 0x000fea0003c00000 */
[----:B------:R0:W1:Y:S02]  /*d7e0*/  SHFL.UP P6, R196, R200, R199, R202 ;  /* 0x040000c7c8c47389 */ /* 0x00006400000c00ca */
[----:B01----:R-:W-:Y:S05]  /*d7f0*/  ENDCOLLECTIVE ;  /* 0x000000000000791b */ /* 0x003fea0003800000 */
.L_x_350:
[-C--:B------:R-:W-:Y:S01]  /*d800*/  FMUL.FTZ R67, R193, R66.reuse ;  /* 0x00000042c1437220 */ /* 0x080fe20000410000 */
[----:B------:R-:W-:Y:S01]  /*d810*/  FMUL.FTZ R66, R65, R66 ;  /* 0x0000004241427220 */ /* 0x000fe20000410000 */
[----:B------:R-:W-:Y:S02]  /*d820*/  MOV R200, R195 ;  /* 0x000000c300c87202 */ /* 0x000fe40000000f00 */
[----:B------:R-:W-:-:S07]  /*d830*/  MOV R70, R196 ;  /* 0x000000c400467202 */ /* 0x000fce0000000f00 */
[----:B------:R-:W-:Y:S05]  /*d840*/  WARPSYNC.COLLECTIVE R71, `(.L_x_351) ;  /* 0x0000000047087348 */ /* 0x000fea0003c00000 */
[----:B------:R0:W1:Y:S02]  /*d850*/  SHFL.UP P6, R196, R200, R199, R202 ;  /* 0x040000c7c8c47389 */ /* 0x00006400000c00ca */
[----:B01----:R-:W-:Y:S05]  /*d860*/  ENDCOLLECTIVE ;  /* 0x000000000000791b */ /* 0x003fea0003800000 */
.L_x_351:
[----:B------:R-:W-:Y:S02]  /*d870*/  HFMA2 R199, -RZ, RZ, 0, 9.5367431640625e-07 ;  /* 0x00000010ffc77431 */ /* 0x000fe400000001ff */
        /* <DEDUP_REMOVED lines=12> */
.L_x_352:
[----:B------:R-:W-:Y:S02]  /*d940*/  MOV R200, R193 ;  /* 0x000000c100c87202 */ /* 0x000fe40000000f00 */
[----:B------:R-:W-:-:S07]  /*d950*/  MOV R64, R196 ;  /* 0x000000c400407202 */ /* 0x000fce0000000f00 */
[----:B------:R-:W-:Y:S05]  /*d960*/  WARPSYNC.COLLECTIVE R71, `(.L_x_353) ;  /* 0x0000000047087348 */ /* 0x000fea0003c00000 */
[----:B------:R0:W1:Y:S02]  /*d970*/  SHFL.UP P6, R196, R200, R199, R202 ;  /* 0x040000c7c8c47389 */ /* 0x00006400000c00ca */
[----:B01----:R-:W-:Y:S05]  /*d980*/  ENDCOLLECTIVE ;  /* 0x000000000000791b */ /* 0x003fea0003800000 */
.L_x_353:
[----:B------:R-:W-:Y:S02]  /*d990*/  MOV R200, R194 ;  /* 0x000000c200c87202 */ /* 0x000fe40000000f00 */
[----:B------:R-:W-:-:S07]  /*d9a0*/  MOV R66, R196 ;  /* 0x000000c400427202 */ /* 0x000fce0000000f00 */
[----:B------:R-:W-:Y:S05]  /*d9b0*/  WARPSYNC.COLLECTIVE R71, `(.L_x_354) ;  /* 0x0000000047087348 */ /* 0x000fea0003c00000 */
[----:B------:R0:W1:Y:S02]  /*d9c0*/  SHFL.UP P6, R196, R200, R199, R202 ;  /* 0x040000c7c8c47389 */ /* 0x00006400000c00ca */
[----:B01----:R-:W-:Y:S05]  /*d9d0*/  ENDCOLLECTIVE ;  /* 0x000000000000791b */ /* 0x003fea0003800000 */
.L_x_354:
[----:B------:R-:W-:Y:S02]  /*d9e0*/  MOV R200, R195 ;  /* 0x000000c300c87202 */ /* 0x000fe40000000f00 */
[----:B------:R-:W-:-:S07]  /*d9f0*/  MOV R70, R196 ;  /* 0x000000c400467202 */ /* 0x000fce0000000f00 */
[----:B------:R-:W-:Y:S05]  /*da00*/  WARPSYNC.COLLECTIVE R71, `(.L_x_355) ;  /* 0x0000000047087348 */ /* 0x000fea0003c00000 */
[----:B------:R0:W1:Y:S02]  /*da10*/  SHFL.UP P6, R196, R200, R199, R202 ;  /* 0x040000c7c8c47389 */ /* 0x00006400000c00ca */
[----:B01----:R-:W-:Y:S05]  /*da20*/  ENDCOLLECTIVE ;  /* 0x000000000000791b */ /* 0x003fea0003800000 */
.L_x_355:
[----:B------:R-:W-:Y:S05]  /*da30*/  BRA `(.L_x_356) ;  /* 0xffffff8800fc7947 */ /* 0x000fea000383ffff */
.L_x_300:
        /* <DEDUP_REMOVED lines=8> */
.L_x_358:
[----:B------:R-:W-:Y:S05]  /*dac0*/  BSYNC B0 ;  /* 0x0000000000007941 */ /* 0x000fea0003800000 */
.L_x_357:
[----:B------:R-:W-:Y:S05]  /*dad0*/  BRA `(.L_x_359) ;  /* 0xffffff8c00087947 */ /* 0x000fea000383ffff */
.L_x_301:
        /* <DEDUP_REMOVED lines=8> */
.L_x_361:
[----:B------:R-:W-:Y:S05]  /*db60*/  BSYNC B0 ;  /* 0x0000000000007941 */ /* 0x000fea0003800000 */
.L_x_360:
[----:B------:R-:W-:Y:S05]  /*db70*/  BRA `(.L_x_362) ;  /* 0xffffff8800e87947 */ /* 0x000fea000383ffff */
.L_x_302:
        /* <DEDUP_REMOVED lines=8> */
.L_x_364:
[----:B------:R-:W-:Y:S05]  /*dc00*/  BSYNC B0 ;  /* 0x0000000000007941 */ /* 0x000fea0003800000 */
.L_x_363:
[----:B------:R-:W-:Y:S05]  /*dc10*/  BRA `(.L_x_365) ;  /* 0xffffff8800c87947 */ /* 0x000fea000383ffff */
.L_x_303:
        /* <DEDUP_REMOVED lines=8> */
.L_x_367:
[----:B------:R-:W-:Y:S05]  /*dca0*/  BSYNC B0 ;  /* 0x0000000000007941 */ /* 0x000fea0003800000 */
.L_x_366:
[----:B------:R-:W-:Y:S05]  /*dcb0*/  BRA `(.L_x_368) ;  /* 0xffffff8800a87947 */ /* 0x000fea000383ffff */
.L_x_304:
        /* <DEDUP_REMOVED lines=8> */
.L_x_370:
[----:B------:R-:W-:Y:S05]  /*dd40*/  BSYNC B0 ;  /* 0x0000000000007941 */ /* 0x000fea0003800000 */
.L_x_369:
[----:B------:R-:W-:Y:S01]  /*dd50*/  MOV R200, R193 ;  /* 0x000000c100c87202 */ /* 0x000fe20000000f00 */
[----:B------:R-:W-:Y:S01]  /*dd60*/  HFMA2 R199, -RZ, RZ, 0, 5.9604644775390625e-08 ;  /* 0x00000001ffc77431 */ /* 0x000fe200000001ff */
[----:B------:R-:W-:Y:S01]  /*dd70*/  MOV R202, RZ ;  /* 0x000000ff00ca7202 */ /* 0x000fe20000000f00 */
[----:B------:R-:W-:Y:S01]  /*dd80*/  HFMA2 R67, -RZ, RZ, 0, 0 ;  /* 0x00000000ff437431 */ /* 0x000fe200000001ff */
[----:B------:R-:W-:Y:S02]  /*dd90*/  MOV R71, 0xffffffff ;  /* 0xffffffff00477802 */ /* 0x000fe40000000f00 */
[----:B------:R-:W-:Y:S02]  /*dda0*/  MOV R65, R196 ;  /* 0x000000c400417202 */ /* 0x000fe40000000f00 */
[----:B------:R-:W-:-:S07]  /*ddb0*/  MOV R70, R60 ;  /* 0x0000003c00467202 */ /* 0x000fce0000000f00 */
[----:B------:R-:W-:Y:S05]  /*ddc0*/  WARPSYNC.COLLECTIVE R71, `(.L_x_371) ;  /* 0x0000000047087348 */ /* 0x000fea0003c00000 */
[----:B------:R0:W1:Y:S02]  /*ddd0*/  SHFL.UP P6, R196, R200, R199, R202 ;  /* 0x040000c7c8c47389 */ /* 0x00006400000c00ca */
[----:B01----:R-:W-:Y:S05]  /*dde0*/  ENDCOLLECTIVE ;  /* 0x000000000000791b */ /* 0x003fea0003800000 */
.L_x_371:
[----:B------:R-:W-:Y:S02]  /*ddf0*/  MOV R66, 0x1f ;  /* 0x0000001f00427802 */ /* 0x000fe40000000f00 */
[----:B------:R-:W-:Y:S02]  /*de00*/  MOV R200, R194 ;  /* 0x000000c200c87202 */ /* 0x000fe40000000f00 */
[----:B------:R-:W-:-:S07]  /*de10*/  MOV R193, R196 ;  /* 0x000000c400c17202 */ /* 0x000fce0000000f00 */
[----:B------:R-:W-:Y:S05]  /*de20*/  WARPSYNC.COLLECTIVE R71, `(.L_x_372) ;  /* 0x0000000047087348 */ /* 0x000fea0003c00000 */
[----:B------:R0:W1:Y:S02]  /*de30*/  SHFL.UP P6, R196, R200, R199, R202 ;  /* 0x040000c7c8c47389 */ /* 0x00006400000c00ca */
[----:B01----:R-:W-:Y:S05]  /*de40*/  ENDCOLLECTIVE ;  /* 0x000000000000791b */ /* 0x003fea0003800000 */
.L_x_372:
[----:B------:R-:W-:Y:S02]  /*de50*/  MOV R200, R195 ;  /* 0x000000c300c87202 */ /* 0x000fe40000000f00 */
[----:B------:R-:W-:-:S07]  /*de60*/  MOV R194, R196 ;  /* 0x000000c400c27202 */ /* 0x000fce0000000f00 */
[----:B------:R-:W-:Y:S05]  /*de70*/  WARPSYNC.COLLECTIVE R71, `(.L_x_373) ;  /* 0x0000000047087348 */ /* 0x000fea0003c00000 */
[----:B------:R0:W1:Y:S02]  /*de80*/  SHFL.UP P6, R196, R200, R199, R202 ;  /* 0x040000c7c8c47389 */ /* 0x00006400000c00ca */
[----:B01----:R-:W-:Y:S05]  /*de90*/  ENDCOLLECTIVE ;  /* 0x000000000000791b */ /* 0x003fea0003800000 */
.L_x_373:
[----:B------:R-:W-:Y:S05]  /*dea0*/  WARPSYNC.COLLECTIVE R71, `(.L_x_374) ;  /* 0x0000000047087348 */ /* 0x000fea0003c00000 */
[----:B------:R0:W1:Y:S02]  /*deb0*/  SHFL.IDX P2, R64, R70, R67, R66 ;  /* 0x0000004346407389 */ /* 0x0000640000040042 */
[----:B01----:R-:W-:Y:S05]  /*dec0*/  ENDCOLLECTIVE ;  /* 0x000000000000791b */ /* 0x003fea0003800000 */
.L_x_374:
[----:B------:R-:W-:Y:S02]  /*ded0*/  MOV R70, R61 ;  /* 0x0000003d00467202 */ /* 0x000fe40000000f00 */
[----:B------:R-:W-:Y:S02]  /*dee0*/  MOV R195, R196 ;  /* 0x000000c400c37202 */ /* 0x000fe40000000f00 */
[----:B------:R-:W-:-:S07]  /*def0*/  MOV R60, R64 ;  /* 0x00000040003c7202 */ /* 0x000fce0000000f00 */
[----:B------:R-:W-:Y:S05]  /*df00*/  WARPSYNC.COLLECTIVE R71, `(.L_x_375) ;  /* 0x0000000047087348 */ /* 0x000fea0003c00000 */
[----:B------:R0:W1:Y:S02]  /*df10*/  SHFL.IDX P2, R64, R70, R67, R66 ;  /* 0x0000004346407389 */ /* 0x0000640000040042 */
[----:B01----:R-:W-:Y:S05]  /*df20*/  ENDCOLLECTIVE ;  /* 0x000000000000791b */ /* 0x003fea0003800000 */
.L_x_375:
[----:B------:R-:W-:Y:S02]  /*df30*/  MOV R70, R62 ;  /* 0x0000003e00467202 */ /* 0x000fe40000000f00 */
[----:B------:R-:W-:-:S07]  /*df40*/  MOV R196, R64 ;  /* 0x0000004000c47202 */ /* 0x000fce0000000f00 */
[----:B------:R-:W-:Y:S05]  /*df50*/  WARPSYNC.COLLECTIVE R71, `(.L_x_376) ;  /* 0x0000000047087348 */ /* 0x000fea0003c00000 */
[----:B------:R0:W1:Y:S02]  /*df60*/  SHFL.IDX P2, R64, R70, R67, R66 ;  /* 0x0000004346407389 */ /* 0x0000640000040042 */
[----:B01----:R-:W-:Y:S05]  /*df70*/  ENDCOLLECTIVE ;  /* 0x000000000000791b */ /* 0x003fea0003800000 */
.L_x_376:
[----:B------:R-:W-:Y:S02]  /*df80*/  MOV R70, R63 ;  /* 0x0000003f00467202 */ /* 0x000fe40000000f00 */
[----:B------:R-:W-:-:S07]  /*df90*/  MOV R62, R64 ;  /* 0x00000040003e7202 */ /* 0x000fce0000000f00 */
[----:B------:R-:W-:Y:S05]  /*dfa0*/  WARPSYNC.COLLECTIVE R71, `(.L_x_377) ;  /* 0x0000000047087348 */ /* 0x000fea0003c00000 */
[----:B------:R0:W1:Y:S02]  /*dfb0*/  SHFL.IDX P2, R64, R70, R67, R66 ;  /* 0x0000004346407389 */ /* 0x0000640000040042 */
[----:B01----:R-:W-:Y:S05]  /*dfc0*/  ENDCOLLECTIVE ;  /* 0x000000000000791b */ /* 0x003fea0003800000 */
.L_x_377:
[----:B------:R-:W-:Y:S01]  /*dfd0*/  MOV R63, R64 ;  /* 0x00000040003f7202 */ /* 0x000fe20000000f00 */
[----:B------:R-:W-:Y:S06]  /*dfe0*/  BRA `(.L_x_378) ;  /* 0xffffff8800047947 */ /* 0x000fec000383ffff */
.L_x_306:
[----:B------:R-:W-:Y:S01]  /*dff0*/  MOV R234, R225 ;  /* 0x000000e100ea7202 */ /* 0x000fe20000000f00 */
[----:B------:R-:W-:Y:S01]  /*e000*/  HFMA2 R236, -RZ, RZ, 0, 5.9604644775390625e-08 ;  /* 0x00000001ffec7431 */ /* 0x000fe200000001ff */
[----:B------:R-:W-:Y:S02]  /*e010*/  MOV R237, 0x1f ;  /* 0x0000001f00ed7802 */ /* 0x000fe40000000f00 */
[----:B------:R-:W-:-:S07]  /*e020*/  MOV R71, 0xffffffff ;  /* 0xffffffff00477802 */ /* 0x000fce0000000f00 */
[----:B0-----:R-:W-:Y:S05]  /*e030*/  WARPSYNC.COLLECTIVE R71, `(.L_x_379) ;  /* 0x0000000047087348 */ /* 0x001fea0003c00000 */
[----:B------:R1:W2:Y:S02]  /*e040*/  SHFL.DOWN P0, R233, R234, R236, R237 ;  /* 0x080000eceae97389 */ /* 0x0002a400000000ed */
[----:B012---:R-:W-:Y:S05]  /*e050*/  ENDCOLLECTIVE ;  /* 0x000000000000791b */ /* 0x007fea0003800000 */
.L_x_379:
[----:B------:R-:W-:Y:S02]  /*e060*/  MOV R234, R69 ;  /* 0x0000004500ea7202 */ /* 0x000fe40000000f00 */
[----:B------:R-:W-:-:S07]  /*e070*/  MOV R64, R233 ;  /* 0x000000e900407202 */ /* 0x000fce0000000f00 */
[----:B------:R-:W-:Y:S05]  /*e080*/  WARPSYNC.COLLECTIVE R71, `(.L_x_380) ;  /* 0x0000000047087348 */ /* 0x000fea0003c00000 */
[----:B------:R0:W1:Y:S02]  /*e090*/  SHFL.DOWN P0, R233, R234, R236, R237 ;  /* 0x080000eceae97389 */ /* 0x00006400000000ed */
[----:B01----:R-:W-:Y:S05]  /*e0a0*/  ENDCOLLECTIVE ;  /* 0x000000000000791b */ /* 0x003fea0003800000 */
.L_x_380:
[----:B------:R-:W-:Y:S02]  /*e0b0*/  MOV R234, R68 ;  /* 0x0000004400ea7202 */ /* 0x000fe40000000f00 */
[----:B------:R-:W-:-:S07]  /*e0c0*/  MOV R66, R233 ;  /* 0x000000e900427202 */ /* 0x000fce0000000f00 */
[----:B------:R-:W-:Y:S05]  /*e0d0*/  WARPSYNC.COLLECTIVE R71, `(.L_x_381) ;  /* 0x0000000047087348 */ /* 0x000fea0003c00000 */
[----:B------:R0:W1:Y:S02]  /*e0e0*/  SHFL.DOWN P0, R233, R234, R236, R237 ;  /* 0x080000eceae97389 */ /* 0x00006400000000ed */
[----:B01----:R-:W-:Y:S05]  /*e0f0*/  ENDCOLLECTIVE ;  /* 0x000000000000791b */ /* 0x003fea0003800000 */
.L_x_381:
[----:B------:R-:W-:Y:S02]  /*e100*/  MOV R234, R65 ;  /* 0x0000004100ea7202 */ /* 0x000fe40000000f00 */
[----:B------:R-:W-:-:S07]  /*e110*/  MOV R226, R233 ;  /* 0x000000e900e27202 */ /* 0x000fce0000000f00 */
[----:B------:R-:W-:Y:S05]  /*e120*/  WARPSYNC.COLLECTIVE R71, `(.L_x_382) ;  /* 0x0000000047087348 */ /* 0x000fea0003c00000 */
[----:B------:R0:W1:Y:S02]  /*e130*/  SHFL.DOWN P0, R233, R234, R236, R237 ;  /* 0x080000eceae97389 */ /* 0x00006400000000ed */
[----:B01----:R-:W-:Y:S05]  /*e140*/  ENDCOLLECTIVE ;  /* 0x000000000000791b */ /* 0x003fea0003800000 */
.L_x_382:
[----:B------:R-:W-:Y:S01]  /*e150*/  MOV R228, R233 ;  /* 0x000000e900e47202 */ /* 0x000fe20000000f00 */
[----:B------:R-:W-:Y:S06]  /*e160*/  BRA `(.L_x_383) ;  /* 0xffffff9c00187947 */ /* 0x000fec000383ffff */
.L_x_309:
        /* <DEDUP_REMOVED lines=8> */
.L_x_385:
[----:B------:R-:W-:Y:S05]  /*e1f0*/  BSYNC B0 ;  /* 0x0000000000007941 */ /* 0x000fea0003800000 */
.L_x_384:
        /* <DEDUP_REMOVED lines=8> */
.L_x_386:
[----:B------:R-:W-:Y:S02]  /*e280*/  MOV R234, R68 ;  /* 0x0000004400ea7202 */ /* 0x000fe40000000f00 */
[----:B------:R-:W-:-:S07]  /*e290*/  MOV R66, R233 ;  /* 0x000000e900427202 */ /* 0x000fce0000000f00 */
[----:B------:R-:W-:Y:S05]  /*e2a0*/  WARPSYNC.COLLECTIVE R71, `(.L_x_387) ;  /* 0x0000000047087348 */ /* 0x000fea0003c00000 */
[----:B------:R0:W1:Y:S02]  /*e2b0*/  SHFL.DOWN P0, R233, R234, R236, R237 ;  /* 0x080000eceae97389 */ /* 0x00006400000000ed */
[----:B01----:R-:W-:Y:S05]  /*e2c0*/  ENDCOLLECTIVE ;  /* 0x000000000000791b */ /* 0x003fea0003800000 */
.L_x_387:
[----:B------:R-:W-:Y:S02]  /*e2d0*/  MOV R234, R65 ;  /* 0x0000004100ea7202 */ /* 0x000fe40000000f00 */
[----:B------:R-:W-:-:S07]  /*e2e0*/  MOV R226, R233 ;  /* 0x000000e900e27202 */ /* 0x000fce0000000f00 */
[----:B------:R-:W-:Y:S05]  /*e2f0*/  WARPSYNC.COLLECTIVE R71, `(.L_x_388) ;  /* 0x0000000047087348 */ /* 0x000fea0003c00000 */
[----:B------:R0:W1:Y:S02]  /*e300*/  SHFL.DOWN P0, R233, R234, R236, R237 ;  /* 0x080000eceae97389 */ /* 0x00006400000000ed */
[----:B01----:R-:W-:Y:S05]  /*e310*/  ENDCOLLECTIVE ;  /* 0x000000000000791b */ /* 0x003fea0003800000 */
.L_x_388:
[----:B------:R-:W-:Y:S01]  /*e320*/  MOV R228, R233 ;  /* 0x000000e900e47202 */ /* 0x000fe20000000f00 */
[----:B------:R-:W-:Y:S06]  /*e330*/  BRA `(.L_x_389) ;  /* 0xffffff9800f47947 */ /* 0x000fec000383ffff */
.L_x_312:
        /* <DEDUP_REMOVED lines=8> */
.L_x_391:
[----:B------:R-:W-:Y:S05]  /*e3c0*/  BSYNC B0 ;  /* 0x0000000000007941 */ /* 0x000fea0003800000 */
.L_x_390:
        /* <DEDUP_REMOVED lines=8> */
.L_x_392:
[----:B------:R-:W-:Y:S02]  /*e450*/  MOV R234, R68 ;  /* 0x0000004400ea7202 */ /* 0x000fe40000000f00 */
[----:B------:R-:W-:-:S07]  /*e460*/  MOV R66, R233 ;  /* 0x000000e900427202 */ /* 0x000fce0000000f00 */
[----:B------:R-:W-:Y:S05]  /*e470*/  WARPSYNC.COLLECTIVE R71, `(.L_x_393) ;  /* 0x0000000047087348 */ /* 0x000fea0003c00000 */
[----:B------:R0:W1:Y:S02]  /*e480*/  SHFL.DOWN P0, R233, R234, R236, R237 ;  /* 0x080000eceae97389 */ /* 0x00006400000000ed */
[----:B01----:R-:W-:Y:S05]  /*e490*/  ENDCOLLECTIVE ;  /* 0x000000000000791b */ /* 0x003fea0003800000 */
.L_x_393:
[----:B------:R-:W-:Y:S02]  /*e4a0*/  MOV R234, R65 ;  /* 0x0000004100ea7202 */ /* 0x000fe40000000f00 */
[----:B------:R-:W-:-:S07]  /*e4b0*/  MOV R226, R233 ;  /* 0x000000e900e27202 */ /* 0x000fce0000000f00 */
[----:B------:R-:W-:Y:S05]  /*e4c0*/  WARPSYNC.COLLECTIVE R71, `(.L_x_394) ;  /* 0x0000000047087348 */ /* 0x000fea0003c00000 */
[----:B------:R0:W1:Y:S02]  /*e4d0*/  SHFL.DOWN P0, R233, R234, R236, R237 ;  /* 0x080000eceae97389 */ /* 0x00006400000000ed */
[----:B01----:R-:W-:Y:S05]  /*e4e0*/  ENDCOLLECTIVE ;  /* 0x000000000000791b */ /* 0x003fea0003800000 */
.L_x_394:
[----:B------:R-:W-:Y:S01]  /*e4f0*/  MOV R228, R233 ;  /* 0x000000e900e47202 */ /* 0x000fe20000000f00 */
[----:B------:R-:W-:Y:S06]  /*e500*/  BRA `(.L_x_395) ;  /* 0xffffff9800d07947 */ /* 0x000fec000383ffff */
.L_x_315:
        /* <DEDUP_REMOVED lines=8> */
.L_x_397:
[----:B------:R-:W-:Y:S05]  /*e590*/  BSYNC B0 ;  /* 0x0000000000007941 */ /* 0x000fea0003800000 */
.L_x_396:
        /* <DEDUP_REMOVED lines=8> */
.L_x_398:
[----:B------:R-:W-:Y:S02]  /*e620*/  MOV R234, R68 ;  /* 0x0000004400ea7202 */ /* 0x000fe40000000f00 */
[----:B------:R-:W-:-:S07]  /*e630*/  MOV R66, R233 ;  /* 0x000000e900427202 */ /* 0x000fce0000000f00 */
[----:B------:R-:W-:Y:S05]  /*e640*/  WARPSYNC.COLLECTIVE R71, `(.L_x_399) ;  /* 0x0000000047087348 */ /* 0x000fea0003c00000 */
[----:B------:R0:W1:Y:S02]  /*e650*/  SHFL.DOWN P0, R233, R234, R236, R237 ;  /* 0x080000eceae97389 */ /* 0x00006400000000ed */
[----:B01----:R-:W-:Y:S05]  /*e660*/  ENDCOLLECTIVE ;  /* 0x000000000000791b */ /* 0x003fea0003800000 */
.L_x_399:
[----:B------:R-:W-:Y:S02]  /*e670*/  MOV R234, R65 ;  /* 0x0000004100ea7202 */ /* 0x000fe40000000f00 */
[----:B------:R-:W-:-:S07]  /*e680*/  MOV R226, R233 ;  /* 0x000000e900e27202 */ /* 0x000fce0000000f00 */
[----:B------:R-:W-:Y:S05]  /*e690*/  WARPSYNC.COLLECTIVE R71, `(.L_x_400) ;  /* 0x0000000047087348 */ /* 0x000fea0003c00000 */
[----:B------:R0:W1:Y:S02]  /*e6a0*/  SHFL.DOWN P0, R233, R234, R236, R237 ;  /* 0x080000eceae97389 */ /* 0x00006400000000ed */
[----:B01----:R-:W-:Y:S05]  /*e6b0*/  ENDCOLLECTIVE ;  /* 0x000000000000791b */ /* 0x003fea0003800000 */
.L_x_400:
[----:B------:R-:W-:Y:S01]  /*e6c0*/  MOV R228, R233 ;  /* 0x000000e900e47202 */ /* 0x000fe20000000f00 */
[----:B------:R-:W-:Y:S06]  /*e6d0*/  BRA `(.L_x_401) ;  /* 0xffffff9800ac7947 */ /* 0x000fec000383ffff */
.L_x_318:
        /* <DEDUP_REMOVED lines=8> */
.L_x_403:
[----:B------:R-:W-:Y:S05]  /*e760*/  BSYNC B0 ;  /* 0x0000000000007941 */ /* 0x000fea0003800000 */
.L_x_402:
        /* <DEDUP_REMOVED lines=8> */
.L_x_404:
[----:B------:R-:W-:Y:S02]  /*e7f0*/  MOV R234, R68 ;  /* 0x0000004400ea7202 */ /* 0x000fe40000000f00 */
[----:B------:R-:W-:-:S07]  /*e800*/  MOV R66, R233 ;  /* 0x000000e900427202 */ /* 0x000fce0000000f00 */
[----:B------:R-:W-:Y:S05]  /*e810*/  WARPSYNC.COLLECTIVE R71, `(.L_x_405) ;  /* 0x0000000047087348 */ /* 0x000fea0003c00000 */
[----:B------:R0:W1:Y:S02]  /*e820*/  SHFL.DOWN P0, R233, R234, R236, R237 ;  /* 0x080000eceae97389 */ /* 0x00006400000000ed */
[----:B01----:R-:W-:Y:S05]  /*e830*/  ENDCOLLECTIVE ;  /* 0x000000000000791b */ /* 0x003fea0003800000 */
.L_x_405:
[----:B------:R-:W-:Y:S02]  /*e840*/  MOV R234, R65 ;  /* 0x0000004100ea7202 */ /* 0x000fe40000000f00 */
[----:B------:R-:W-:-:S07]  /*e850*/  MOV R70, R233 ;  /* 0x000000e900467202 */ /* 0x000fce0000000f00 */
[----:B------:R-:W-:Y:S05]  /*e860*/  WARPSYNC.COLLECTIVE R71, `(.L_x_406) ;  /* 0x0000000047087348 */ /* 0x000fea0003c00000 */
[----:B------:R0:W1:Y:S02]  /*e870*/  SHFL.DOWN P0, R233, R234, R236, R237 ;  /* 0x080000eceae97389 */ /* 0x00006400000000ed */
[----:B01----:R-:W-:Y:S05]  /*e880*/  ENDCOLLECTIVE ;  /* 0x000000000000791b */ /* 0x003fea0003800000 */
.L_x_406:
[----:B------:R-:W-:Y:S01]  /*e890*/  MOV R226, R233 ;  /* 0x000000e900e27202 */ /* 0x000fe20000000f00 */
[----:B------:R-:W-:Y:S06]  /*e8a0*/  BRA `(.L_x_407) ;  /* 0xffffff9800887947 */ /* 0x000fec000383ffff */
.L_x_321:
[----:B------:R-:W-:Y:S01]  /*e8b0*/  HFMA2 R67, -RZ, RZ, 0, 0 ;  /* 0x00000000ff437431 */ /* 0x000fe200000001ff */
[----:B------:R-:W-:Y:S01]  /*e8c0*/  BSSY B0, `(.L_x_408) ;  /* 0x0000007000007945 */ /* 0x000fe20003800000 */
[----:B0-----:R-:W-:Y:S02]  /*e8d0*/  MOV R70, R225 ;  /* 0x000000e100467202 */ /* 0x001fe40000000f00 */
[----:B------:R-:W-:Y:S02]  /*e8e0*/  MOV R66, 0x1f ;  /* 0x0000001f00427802 */ /* 0x000fe40000000f00 */
[----:B------:R-:W-:-:S07]  /*e8f0*/  MOV R71, 0xffffffff ;  /* 0xffffffff00477802 */ /* 0x000fce0000000f00 */
[----:B-1234-:R-:W-:Y:S05]  /*e900*/  WARPSYNC.COLLECTIVE R71, `(.L_x_409) ;  /* 0x0000000047087348 */ /* 0x01efea0003c00000 */
[----:B------:R0:W0:Y:S02]  /*e910*/  SHFL.IDX P2, R64, R70, R67, R66 ;  /* 0x0000004346407389 */ /* 0x0000240000040042 */
[----:B01234-:R-:W-:Y:S05]  /*e920*/  ENDCOLLECTIVE ;  /* 0x000000000000791b */ /* 0x01ffea0003800000 */
.L_x_409:
[----:B------:R-:W-:Y:S05]  /*e930*/  BSYNC B0 ;  /* 0x0000000000007941 */ /* 0x000fea0003800000 */
.L_x_408:
[----:B------:R-:W-:Y:S01]  /*e940*/  MOV R70, R69 ;  /* 0x0000004500467202 */ /* 0x000fe20000000f00 */
[----:B------:R-:W-:Y:S01]  /*e950*/  HFMA2 R67, -RZ, RZ, 0, 0 ;  /* 0x00000000ff437431 */ /* 0x000fe200000001ff */
[----:B------:R-:W-:Y:S01]  /*e960*/  MOV R66, 0x1f ;  /* 0x0000001f00427802 */ /* 0x000fe20000000f00 */
[----:B------:R-:W-:Y:S01]  /*e970*/  HFMA2 R236, -RZ, RZ, 0, 5.9604644775390625e-08 ;  /* 0x00000001ffec7431 */ /* 0x000fe200000001ff */
[----:B------:R-:W-:Y:S02]  /*e980*/  MOV R71, 0xffffffff ;  /* 0xffffffff00477802 */ /* 0x000fe40000000f00 */
[----:B------:R-:W-:Y:S02]  /*e990*/  MOV R229, R64 ;  /* 0x0000004000e57202 */ /* 0x000fe40000000f00 */
[----:B------:R-:W-:-:S07]  /*e9a0*/  MOV R237, 0x1f ;  /* 0x0000001f00ed7802 */ /* 0x000fce0000000f00 */
[----:B------:R-:W-:Y:S05]  /*e9b0*/  WARPSYNC.COLLECTIVE R71, `(.L_x_410) ;  /* 0x0000000047087348 */ /* 0x000fea0003c00000 */
[----:B------:R0:W1:Y:S02]  /*e9c0*/  SHFL.IDX P2, R64, R70, R67, R66 ;  /* 0x0000004346407389 */ /* 0x0000640000040042 */
[----:B01----:R-:W-:Y:S05]  /*e9d0*/  ENDCOLLECTIVE ;  /* 0x000000000000791b */ /* 0x003fea0003800000 */
.L_x_410:
[----:B------:R-:W-:Y:S02]  /*e9e0*/  MOV R70, R68 ;  /* 0x0000004400467202 */ /* 0x000fe40000000f00 */
[----:B------:R-:W-:-:S07]  /*e9f0*/  MOV R226, R64 ;  /* 0x0000004000e27202 */ /* 0x000fce0000000f00 */
[----:B------:R-:W-:Y:S05]  /*ea00*/  WARPSYNC.COLLECTIVE R71, `(.L_x_411) ;  /* 0x0000000047087348 */ /* 0x000fea0003c00000 */
[----:B------:R0:W1:Y:S02]  /*ea10*/  SHFL.IDX P2, R64, R70, R67, R66 ;  /* 0x0000004346407389 */ /* 0x0000640000040042 */
[----:B01----:R-:W-:Y:S05]  /*ea20*/  ENDCOLLECTIVE ;  /* 0x000000000000791b */ /* 0x003fea0003800000 */
.L_x_411:
[-C--:B------:R-:W-:Y:S01]  /*ea30*/  FMUL.FTZ R227, R55, R226.reuse ;  /* 0x000000e237e37220 */ /* 0x080fe20000410000 */
[----:B------:R-:W-:-:S03]  /*ea40*/  FMUL.FTZ R230, R54, R226 ;  /* 0x000000e236e67220 */ /* 0x000fc60000410000 */
[----:B------:R-:W-:Y:S01]  /*ea50*/  FFMA.FTZ R227, R54, R229, -R227 ;  /* 0x000000e536e37223 */ /* 0x000fe200000108e3 */
[----:B------:R-:W-:-:S03]  /*ea60*/  MOV R70, R65 ;  /* 0x0000004100467202 */ /* 0x000fc60000000f00 */
[----:B------:R-:W-:Y:S01]  /*ea70*/  FADD.FTZ R228, R64, R227 ;  /* 0x000000e340e47221 */ /* 0x000fe20000010000 */
[-C--:B------:R-:W-:Y:S01]  /*ea80*/  FMUL.FTZ R227, R53, R226.reuse ;  /* 0x000000e235e37220 */ /* 0x080fe20000410000 */
[----:B------:R-:W-:-:S03]  /*ea90*/  FMUL.FTZ R64, R52, R226 ;  /* 0x000000e234407220 */ /* 0x000fc60000410000 */
[-C--:B------:R-:W-:Y:S01]  /*eaa0*/  FFMA.FTZ R226, R52, R229.reuse, -R227 ;  /* 0x000000e534e27223 */ /* 0x080fe200000108e3 */
[-C--:B------:R-:W-:Y:S01]  /*eab0*/  FFMA.FTZ R227, R53, R229.reuse, R64 ;  /* 0x000000e535e37223 */ /* 0x080fe20000010040 */
[----:B------:R-:W-:-:S07]  /*eac0*/  FFMA.FTZ R229, R55, R229, R230 ;  /* 0x000000e537e57223 */ /* 0x000fce00000100e6 */
[----:B------:R-:W-:Y:S05]  /*ead0*/  WARPSYNC.COLLECTIVE R71, `(.L_x_412) ;  /* 0x0000000047087348 */ /* 0x000fea0003c00000 */
[----:B------:R0:W1:Y:S02]  /*eae0*/  SHFL.IDX P2, R64, R70, R67, R66 ;  /* 0x0000004346407389 */ /* 0x0000640000040042 */
[----:B01----:R-:W-:Y:S05]  /*eaf0*/  ENDCOLLECTIVE ;  /* 0x000000000000791b */ /* 0x003fea0003800000 */
.L_x_412:
[----:B------:R-:W-:Y:S02]  /*eb00*/  MOV R70, R52 ;  /* 0x0000003400467202 */ /* 0x000fe40000000f00 */
[----:B------:R-:W-:-:S05]  /*eb10*/  MOV R234, R64 ;  /* 0x0000004000ea7202 */ /* 0x000fca0000000f00 */
[----:B------:R-:W-:Y:S01]  /*eb20*/  FADD.FTZ R229, R234, R229 ;  /* 0x000000e5eae57221 */ /* 0x000fe20000010000 */
[----:B------:R-:W-:-:S07]  /*eb30*/  MOV R234, R225 ;  /* 0x000000e100ea7202 */ /* 0x000fce0000000f00 */
[----:B------:R-:W-:Y:S05]  /*eb40*/  WARPSYNC.COLLECTIVE R71, `(.L_x_413) ;  /* 0x0000000047087348 */ /* 0x000fea0003c00000 */
[----:B------:R0:W1:Y:S02]  /*eb50*/  SHFL.DOWN P0, R233, R234, R236, R237 ;  /* 0x080000eceae97389 */ /* 0x00006400000000ed */
[----:B01----:R-:W-:Y:S05]  /*eb60*/  ENDCOLLECTIVE ;  /* 0x000000000000791b */ /* 0x003fea0003800000 */
.L_x_413:
[----:B------:R-:W-:Y:S02]  /*eb70*/  MOV R234, R69 ;  /* 0x0000004500ea7202 */ /* 0x000fe40000000f00 */
[----:B------:R-:W-:-:S07]  /*eb80*/  MOV R230, R233 ;  /* 0x000000e900e67202 */ /* 0x000fce0000000f00 */
[----:B------:R-:W-:Y:S05]  /*eb90*/  WARPSYNC.COLLECTIVE R71, `(.L_x_414) ;  /* 0x0000000047087348 */ /* 0x000fea0003c00000 */
[----:B------:R0:W1:Y:S02]  /*eba0*/  SHFL.DOWN P0, R233, R234, R236, R237 ;  /* 0x080000eceae97389 */ /* 0x00006400000000ed */
[----:B01----:R-:W-:Y:S05]  /*ebb0*/  ENDCOLLECTIVE ;  /* 0x000000000000791b */ /* 0x003fea0003800000 */
.L_x_414:
[----:B------:R-:W-:Y:S02]  /*ebc0*/  MOV R234, R68 ;  /* 0x0000004400ea7202 */ /* 0x000fe40000000f00 */
[----:B------:R-:W-:-:S07]  /*ebd0*/  MOV R231, R233 ;  /* 0x000000e900e77202 */ /* 0x000fce0000000f00 */
[----:B------:R-:W-:Y:S05]  /*ebe0*/  WARPSYNC.COLLECTIVE R71, `(.L_x_415) ;  /* 0x0000000047087348 */ /* 0x000fea0003c00000 */
[----:B------:R0:W1:Y:S02]  /*ebf0*/  SHFL.DOWN P0, R233, R234, R236, R237 ;  /* 0x080000eceae97389 */ /* 0x00006400000000ed */
[----:B01----:R-:W-:Y:S05]  /*ec00*/  ENDCOLLECTIVE ;  /* 0x000000000000791b */ /* 0x003fea0003800000 */
.L_x_415:
[----:B------:R-:W-:Y:S02]  /*ec10*/  MOV R234, R65 ;  /* 0x0000004100ea7202 */ /* 0x000fe40000000f00 */
[----:B------:R-:W-:-:S07]  /*ec20*/  MOV R232, R233 ;  /* 0x000000e900e87202 */ /* 0x000fce0000000f00 */
[----:B------:R-:W-:Y:S05]  /*ec30*/  WARPSYNC.COLLECTIVE R71, `(.L_x_416) ;  /* 0x0000000047087348 */ /* 0x000fea0003c00000 */
[----:B------:R0:W1:Y:S02]  /*ec40*/  SHFL.DOWN P0, R233, R234, R236, R237 ;  /* 0x080000eceae97389 */ /* 0x00006400000000ed */
[----:B01----:R-:W-:Y:S05]  /*ec50*/  ENDCOLLECTIVE ;  /* 0x000000000000791b */ /* 0x003fea0003800000 */
.L_x_416:
[----:B------:R-:W-:Y:S05]  /*ec60*/  WARPSYNC.COLLECTIVE R71, `(.L_x_417) ;  /* 0x0000000047087348 */ /* 0x000fea0003c00000 */
[----:B------:R0:W1:Y:S02]  /*ec70*/  SHFL.IDX P2, R64, R70, R67, R66 ;  /* 0x0000004346407389 */ /* 0x0000640000040042 */
[----:B01----:R-:W-:Y:S05]  /*ec80*/  ENDCOLLECTIVE ;  /* 0x000000000000791b */ /* 0x003fea0003800000 */
.L_x_417:
[----:B------:R-:W-:Y:S02]  /*ec90*/  MOV R70, R53 ;  /* 0x0000003500467202 */ /* 0x000fe40000000f00 */
[----:B------:R-:W-:-:S07]  /*eca0*/  MOV R235, R64 ;  /* 0x0000004000eb7202 */ /* 0x000fce0000000f00 */
[----:B------:R-:W-:Y:S05]  /*ecb0*/  WARPSYNC.COLLECTIVE R71, `(.L_x_418) ;  /* 0x0000000047087348 */ /* 0x000fea0003c00000 */
[----:B------:R0:W1:Y:S02]  /*ecc0*/  SHFL.IDX P2, R64, R70, R67, R66 ;  /* 0x0000004346407389 */ /* 0x0000640000040042 */
[----:B01----:R-:W-:Y:S05]  /*ecd0*/  ENDCOLLECTIVE ;  /* 0x000000000000791b */ /* 0x003fea0003800000 */
.L_x_418:
[----:B------:R-:W-:Y:S02]  /*ece0*/  MOV R70, R54 ;  /* 0x0000003600467202 */ /* 0x000fe40000000f00 */
[----:B------:R-:W-:-:S07]  /*ecf0*/  MOV R236, R64 ;  /* 0x0000004000ec7202 */ /* 0x000fce0000000f00 */
[----:B------:R-:W-:Y:S05]  /*ed00*/  WARPSYNC.COLLECTIVE R71, `(.L_x_419) ;  /* 0x0000000047087348 */ /* 0x000fea0003c00000 */
[----:B------:R0:W1:Y:S02]  /*ed10*/  SHFL.IDX P2, R64, R70, R67, R66 ;  /* 0x0000004346407389 */ /* 0x0000640000040042 */
[----:B01----:R-:W-:Y:S05]  /*ed20*/  ENDCOLLECTIVE ;  /* 0x000000000000791b */ /* 0x003fea0003800000 */
.L_x_419:
[----:B------:R-:W-:Y:S02]  /*ed30*/  MOV R65, R236 ;  /* 0x000000ec00417202 */ /* 0x000fe40000000f00 */
[----:B------:R-:W-:Y:S02]  /*ed40*/  MOV R70, R55 ;  /* 0x0000003700467202 */ /* 0x000fe40000000f00 */
[----:B------:R-:W-:-:S07]  /*ed50*/  MOV R237, R64 ;  /* 0x0000004000ed7202 */ /* 0x000fce0000000f00 */
[----:B------:R-:W-:Y:S05]  /*ed60*/  WARPSYNC.COLLECTIVE R71, `(.L_x_420) ;  /* 0x0000000047087348 */ /* 0x000fea0003c00000 */
[----:B------:R0:W1:Y:S02]  /*ed70*/  SHFL.IDX P2, R64, R70, R67, R66 ;  /* 0x0000004346407389 */ /* 0x0000640000040042 */
[----:B01----:R-:W-:Y:S05]  /*ed80*/  ENDCOLLECTIVE ;  /* 0x000000000000791b */ /* 0x003fea0003800000 */
.L_x_420:
[----:B------:R-:W-:Y:S02]  /*ed90*/  MOV R238, R64 ;  /* 0x0000004000ee7202 */ /* 0x000fe40000000f00 */
[----:B------:R-:W-:Y:S01]  /*eda0*/  MOV R64, R235 ;  /* 0x000000eb00407202 */ /* 0x000fe20000000f00 */
[----:B------:R-:W-:Y:S06]  /*edb0*/  BRA `(.L_x_421) ;  /* 0xffffff9400e47947 */ /* 0x000fec000383ffff */
.L_x_422:
        /* <DEDUP_REMOVED lines=12> */
.L_x_18665:


//--------------------- .text._Z25selective_scan_bwd_kernelI32Selective_Scan_bwd_kernel_traitsILi128ELi16ELb0ELb0ELb0ELb1ELb1EN3c104HalfENS1_7complexIfEEEEv12SSMParamsBwd --------------------------
	.section	.text._Z25selective_scan_bwd_kernelI32Selective_Scan_bwd_kernel_traitsILi128ELi16ELb0ELb0ELb0ELb1ELb1EN3c104HalfENS1_7complexIfEEEEv12SSMParamsBwd,"ax",@progbits
	.align	128
        .global         _Z25selective_scan_bwd_kernelI32Selective_Scan_bwd_kernel_traitsILi128ELi16ELb0ELb0ELb0ELb1ELb1EN3c104HalfENS1_7complexIfEEEEv12SSMParamsBwd
        .type           _Z25selective_scan_bwd_kernelI32Selective_Scan_bwd_kernel_traitsILi128ELi16ELb0ELb0ELb0ELb1ELb1EN3c104HalfENS1_7complexIfEEEEv12SSMParamsBwd,@function
        .size           _Z25selective_scan_bwd_kernelI32Selective_Scan_bwd_kernel_traitsILi128ELi16ELb0ELb0ELb0ELb1ELb1EN3c104HalfENS1_7complexIfEEEEv12SSMParamsBwd,(.L_x_18666 - _Z25selective_scan_bwd_kernelI32Selective_Scan_bwd_kernel_traitsILi128ELi16ELb0ELb0ELb0ELb1ELb1EN3c104HalfENS1_7complexIfEEEEv12SSMParamsBwd)
        .other          _Z25selective_scan_bwd_kernelI32Selective_Scan_bwd_kernel_traitsILi128ELi16ELb0ELb0ELb0ELb1ELb1EN3c104HalfENS1_7complexIfEEEEv12SSMParamsBwd,@"STO_CUDA_ENTRY STV_DEFAULT"
_Z25selective_scan_bwd_kernelI32Selective_Scan_bwd_kernel_traitsILi128ELi16ELb0ELb0ELb0ELb1ELb1EN3c104HalfENS1_7complexIfEEEEv12SSMParamsBwd:
.text._Z25selective_scan_bwd_kernelI32Selective_Scan_bwd_kernel_traitsILi128ELi16ELb0ELb0ELb0ELb1ELb1EN3c104HalfENS1_7complexIfEEEEv12SSMParamsBwd:
        /* <DEDUP_REMOVED lines=33> */
[----:B-----5:R-:W-:-:S02]  /*0210*/  UIMAD.WIDE.U32 UR12, UR16, UR24, URZ ;  /* 0x00000018100c72a5 */ /* 0x020fc4000f8e00ff */
[----:B------:R-:W-:Y:S02]  /*0220*/  UIMAD.WIDE.U32 UR8, UR10, UR14, UR4 ;  /* 0x0000000e0a0872a5 */ /* 0x000fe4000f8e0004 */
[----:B------:R-:W-:Y:S02]  /*0230*/  UIMAD UR13, UR16, UR25, UR13 ;  /* 0x00000019100d72a4 */ /* 0x000fe4000f8e020d */
[----:B0-----:R-:W-:Y:S02]  /*0240*/  UIMAD.WIDE.U32 UR14, UR16, UR18, URZ ;  /* 0x00000012100e72a5 */ /* 0x001fe4000f8e00ff */
[----:B--2---:R-:W-:Y:S02]  /*0250*/  UISETP.NE.U32.AND UP0, UPT, UR6, URZ, UPT ;  /* 0x000000ff0600728c */ /* 0x004fe4000bf05070 */
[----:B------:R-:W-:Y:S02]  /*0260*/  UIMAD.WIDE.U32 UR12, UR10, UR26, UR12 ;  /* 0x0000001a0a0c72a5 */ /* 0x000fe4000f8e000c */
[----:B------:R-:W-:Y:S01]  /*0270*/  UISETP.NE.AND.EX UP0, UPT, UR7, URZ, UPT, UP0 ;  /* 0x000000ff0700728c */ /* 0x000fe2000bf05300 */
[----:B------:R-:W0:Y:S01]  /*0280*/  LDCU.128 UR4, c[0x0][0x460] ;  /* 0x00008c00ff0477ac */ /* 0x000e220008000c00 */
[----:B------:R-:W-:-:S02]  /*0290*/  ULEA UR11, UR30, 0xfffff800, 0xb ;  /* 0xfffff8001e0b7891 */ /* 0x000fc4000f8e58ff */
[----:B------:R-:W-:Y:S02]  /*02a0*/  UIMAD UR15, UR16, UR19, UR15 ;  /* 0x00000013100f72a4 */ /* 0x000fe4000f8e020f */
[----:B------:R-:W-:Y:S02]  /*02b0*/  UIMAD UR21, UR10, UR27, URZ ;  /* 0x0000001b0a1572a4 */ /* 0x000fe4000f8e02ff */
[----:B------:R-:W-:Y:S02]  /*02c0*/  USHF.R.S32.HI UR17, URZ, 0x1f, UR11 ;  /* 0x0000001fff117899 */ /* 0x000fe4000801140b */
[----:B------:R-:W-:Y:S01]  /*02d0*/  UIADD3 UR19, UP3, UPT, UR11, UR12, URZ ;  /* 0x0000000c0b137290 */ /* 0x000fe2000ff7e0ff */
[----:B------:R-:W2:Y:S03]  /*02e0*/  @UP0 LDCU UR23, c[0x0][0x384] ;  /* 0x00007080ff1707ac */ /* 0x000ea60008000800 */
[----:B------:R-:W-:Y:S01]  /*02f0*/  UIADD3.X UR12, UPT, UPT, UR17, UR13, UR21, UP3, !UPT ;  /* 0x0000000d110c7290 */ /* 0x000fe20009ffe415 */
[----:B------:R-:W4:Y:S01]  /*0300*/  LDCU.64 UR24, c[0x0][0x4a0] ;  /* 0x00009400ff1877ac */ /* 0x000f220008000a00 */
[----:B0-----:R-:W-:Y:S01]  /*0310*/  ULEA UR18, UP4, UR19, UR6, 0x1 ;  /* 0x0000000613127291 */ /* 0x001fe2000f8808ff */
[----:B------:R-:W0:Y:S01]  /*0320*/  @UP0 LDCU UR26, c[0x0][0x38c] ;  /* 0x00007180ff1a07ac */ /* 0x000e220008000800 */
[----:B------:R-:W-:-:S02]  /*0330*/  UIADD3 UR8, UP1, UPT, UR11, UR8, URZ ;  /* 0x000000080b087290 */ /* 0x000fc4000ff3e0ff */
[----:B------:R-:W-:-:S05]  /*0340*/  ULEA.HI.X UR19, UR19, UR7, UR12, 0x1, UP4 ;  /* 0x0000000713137291 */ /* 0x000fca000a0f0c0c */
[----:B------:R-:W5:Y:S01]  /*0350*/  @UP0 LDCU.64 UR12, c[0x0][0x480] ;  /* 0x00009000ff0c07ac */ /* 0x000f620008000a00 */
[----:B------:R-:W-:Y:S02]  /*0360*/  ULEA UR22, UP2, UR8, UR4, 0x1 ;  /* 0x0000000408167291 */ /* 0x000fe4000f8408ff */
[----:B------:R-:W-:Y:S02]  /*0370*/  UIADD3.X UR9, UPT, UPT, UR17, UR9, UR20, UP1, !UPT ;  /* 0x0000000911097290 */ /* 0x000fe40008ffe414 */
[----:B----4-:R-:W-:Y:S02]  /*0380*/  UIMAD UR21, UR10, UR25, URZ ;  /* 0x000000190a1572a4 */ /* 0x010fe4000f8e02ff */
[----:B------:R-:W-:Y:S02]  /*0390*/  ULEA.HI.X UR9, UR8, UR5, UR9, 0x1, UP2 ;  /* 0x0000000508097291 */ /* 0x000fe400090f0c09 */
[----:B--2---:R-:W-:Y:S02]  /*03a0*/  @UP0 UIMAD UR8, UR16, UR23, UR10 ;  /* 0x00000017100802a4 */ /* 0x004fe4000f8e020a */
[----:B------:R-:W-:-:S02]  /*03b0*/  UIMAD.WIDE.U32 UR4, UR10, UR24, UR14 ;  /* 0x000000180a0472a5 */ /* 0x000fc4000f8e000e */
[----:B------:R-:W-:Y:S02]  /*03c0*/  @UP0 UIMAD UR8, UR8, UR30, URZ ;  /* 0x0000001e080802a4 */ /* 0x000fe4000f8e02ff */
[----:B------:R-:W-:Y:S02]  /*03d0*/  UIADD3 UR11, UP1, UPT, UR11, UR4, URZ ;  /* 0x000000040b0b7290 */ /* 0x000fe4000ff3e0ff */
[----:B0-----:R-:W-:Y:S02]  /*03e0*/  @UP0 UIMAD UR8, UR8, UR26, URZ ;  /* 0x0000001a080802a4 */ /* 0x001fe4000f8e02ff */
[----:B------:R-:W-:Y:S01]  /*03f0*/  UIADD3.X UR21, UPT, UPT, UR17, UR5, UR21, UP1, !UPT ;  /* 0x0000000511157290 */ /* 0x000fe20008ffe415 */
[----:B------:R-:W-:Y:S02]  /*0400*/  UMOV UR4, URZ ;  /* 0x000000ff00047c82 */ /* 0x000fe40008000000 */
[----:B------:R-:W-:Y:S01]  /*0410*/  UMOV UR5, URZ ;  /* 0x000000ff00057c82 */ /* 0x000fe20008000000 */
[----:B-----5:R-:W-:-:S02]  /*0420*/  @UP0 UIMAD.WIDE UR4, UR8, 0x10, UR12 ;  /* 0x00000010080408a5 */ /* 0x020fc4000f8e020c */
[----:B------:R-:W-:Y:S01]  /*0430*/  UISETP.GE.AND UP0, UPT, UR30, 0x1, UPT ;  /* 0x000000011e00788c */ /* 0x000fe2000bf06270 */
[----:B------:R-:W-:Y:S01]  /*0440*/  UMOV UR6, URZ ;  /* 0x000000ff00067c82 */ /* 0x000fe20008000000 */
[----:B------:R-:W-:Y:S01]  /*0450*/  UMOV UR7, URZ ;  /* 0x000000ff00077c82 */ /* 0x000fe20008000000 */
[----:B-1----:R-:W-:-:S04]  /*0460*/  ULEA UR20, UP1, UR11, UR28, 0x1 ;  /* 0x0000001c0b147291 */ /* 0x002fc8000f8208ff */
[----:B------:R-:W-:Y:S01]  /*0470*/  ULEA.HI.X UR21, UR11, UR29, UR21, 0x1, UP1 ;  /* 0x0000001d0b157291 */ /* 0x000fe200088f0c15 */
[----:B---3--:R-:W-:Y:S02]  /*0480*/  @P0 R2UR UR6, R2 ;  /* 0x00000000020602ca */ /* 0x008fe400000e0000 */
[----:B------:R-:W-:Y:S01]  /*0490*/  @P1 R2UR UR7, R4 ;  /* 0x00000000040712ca */ /* 0x000fe200000e0000 */
[----:B------:R-:W-:-:S14]  /*04a0*/  BRA.U !UP0, `(.L_x_423) ;  /* 0x000000e9082c7547 */ /* 0x000fdc000b800000 */
        /* <DEDUP_REMOVED lines=9> */
.L_x_492:
[----:B------:R-:W0:Y:S01]  /*0540*/  LDCU UR8, c[0x0][0x388] ;  /* 0x00007100ff0877ac */ /* 0x000e220008000800 */
[----:B------:R-:W-:Y:S02]  /*0550*/  MOV R4, UR16 ;  /* 0x0000001000047c02 */ /* 0x000fe40008000f00 */
[----:B------:R-:W-:Y:S01]  /*0560*/  MOV R5, UR17 ;  /* 0x0000001100057c02 */ /* 0x000fe20008000f00 */
[----:B------:R-:W-:Y:S01]  /*0570*/  ULEA UR22, UR11, 0xfffff800, 0xb ;  /* 0xfffff8000b167891 */ /* 0x000fe2000f8e58ff */
[----:B------:R-:W-:Y:S02]  /*0580*/  PRMT R25, RZ, 0x7610, R25 ;  /* 0x00007610ff197816 */ /* 0x000fe40000000019 */
[----:B------:R-:W-:Y:S01]  /*0590*/  PRMT R30, RZ, 0x7610, R30 ;  /* 0x00007610ff1e7816 */ /* 0x000fe2000000001e */
[----:B------:R-:W-:Y:S01]  /*05a0*/  IMAD.WIDE.U32 R22, R2, 0x2, R4 ;  /* 0x0000000202167825 */ /* 0x000fe200078e0004 */
[----:B------:R-:W-:Y:S02]  /*05b0*/  PRMT R27, RZ, 0x7610, R27 ;  /* 0x00007610ff1b7816 */ /* 0x000fe4000000001b */
[----:B------:R-:W-:-:S02]  /*05c0*/  PRMT R26, RZ, 0x7610, R26 ;  /* 0x00007610ff1a7816 */ /* 0x000fc4000000001a */
[----:B------:R-:W-:Y:S02]  /*05d0*/  PRMT R33, RZ, 0x7610, R33 ;  /* 0x00007610ff217816 */ /* 0x000fe40000000021 */
[----:B------:R-:W-:Y:S02]  /*05e0*/  PRMT R24, RZ, 0x7610, R24 ;  /* 0x00007610ff187816 */ /* 0x000fe40000000018 */
[----:B------:R-:W-:Y:S01]  /*05f0*/  PRMT R31, RZ, 0x7610, R31 ;  /* 0x00007610ff1f7816 */ /* 0x000fe2000000001f */
[----:B0-----:R-:W-:Y:S01]  /*0600*/  UIADD3 UR26, UPT, UPT, -UR22, UR8, URZ ;  /* 0x00000008161a7290 */ /* 0x001fe2000fffe1ff */
[----:B------:R-:W-:Y:S02]  /*0610*/  PRMT R28, RZ, 0x7610, R28 ;  /* 0x00007610ff1c7816 */ /* 0x000fe4000000001c */
[----:B------:R-:W-:Y:S02]  /*0620*/  PRMT R29, RZ, 0x7610, R29 ;  /* 0x00007610ff1d7816 */ /* 0x000fe4000000001d */
[----:B------:R-:W-:-:S02]  /*0630*/  PRMT R32, RZ, 0x7610, R32 ;  /* 0x00007610ff207816 */ /* 0x000fc40000000020 */
[----:B------:R-:W-:Y:S01]  /*0640*/  ISETP.GE.AND P0, PT, R2, UR26, PT ;  /* 0x0000001a02007c0c */ /* 0x000fe2000bf06270 */
[----:B------:R-:W-:Y:S01]  /*0650*/  BAR.SYNC.DEFER_BLOCKING 0x0 ;  /* 0x0000000000007b1d */ /* 0x000fe20000010000 */
[----:B------:R-:W-:Y:S02]  /*0660*/  SHF.L.U32 R2, R172, 0x4, RZ ;  /* 0x00000004ac027819 */ /* 0x000fe400000006ff */
[----:B------:R-:W-:Y:S02]  /*0670*/  P2R R62, PR, RZ, 0x1 ;  /* 0x00000001ff3e7803 */ /* 0x000fe40000000000 */
[----:B------:R-:W-:Y:S02]  /*0680*/  LOP3.LUT R41, R2, 0x3e00, RZ, 0xc0, !PT ;  /* 0x00003e0002297812 */ /* 0x000fe400078ec0ff */
[----:B------:R-:W-:Y:S02]  /*0690*/  PRMT R35, RZ, 0x7610, R35 ;  /* 0x00007610ff237816 */ /* 0x000fe40000000023 */
[----:B------:R-:W-:-:S02]  /*06a0*/  LOP3.LUT R18, R41, 0x20, R0, 0xfe, !PT ;  /* 0x0000002029127812 */ /* 0x000fc400078efe00 */
[----:B------:R-:W-:Y:S02]  /*06b0*/  LOP3.LUT R19, R41, R0, RZ, 0xfc, !PT ;  /* 0x0000000029137212 */ /* 0x000fe400078efcff */
[----:B------:R-:W-:Y:S02]  /*06c0*/  PRMT R34, RZ, 0x7610, R34 ;  /* 0x00007610ff227816 */ /* 0x000fe40000000022 */
[C---:B------:R-:W-:Y:S02]  /*06d0*/  SHF.L.U32 R2, R19.reuse, 0x1, RZ ;  /* 0x0000000113027819 */ /* 0x040fe400000006ff */
[----:B------:R-:W-:Y:S02]  /*06e0*/  LOP3.LUT R9, R19, 0xe0, RZ, 0xfc, !PT ;  /* 0x000000e013097812 */ /* 0x000fe400078efcff */
[----:B------:R-:W-:Y:S02]  /*06f0*/  IADD3 R20, P1, PT, R2, UR18, RZ ;  /* 0x0000001202147c10 */ /* 0x000fe4000ff3e0ff */
[----:B------:R-:W-:-:S02]  /*0700*/  PRMT R37, RZ, 0x7610, R37 ;  /* 0x00007610ff257816 */ /* 0x000fc40000000025 */
[----:B------:R-:W-:Y:S01]  /*0710*/  PRMT R36, RZ, 0x7610, R36 ;  /* 0x00007610ff247816 */ /* 0x000fe20000000024 */
[----:B------:R-:W2:Y:S01]  /*0720*/  @!P0 LDG.E.U16 R25, desc[UR34][R22.64] ;  /* 0x0000002216198981 */ /* 0x000ea2000c1e1500 */
[----:B------:R-:W-:Y:S02]  /*0730*/  ISETP.GE.AND P0, PT, R18, UR26, PT ;  /* 0x0000001a12007c0c */ /* 0x000fe4000bf06270 */
[----:B------:R-:W-:Y:S02]  /*0740*/  PRMT R39, RZ, 0x7610, R39 ;  /* 0x00007610ff277816 */ /* 0x000fe40000000027 */
[----:B------:R-:W-:Y:S02]  /*0750*/  P2R R60, PR, RZ, 0x1 ;  /* 0x00000001ff3c7803 */ /* 0x000fe40000000000 */
[----:B------:R-:W-:Y:S02]  /*0760*/  IADD3 R2, P0, PT, R2, UR20, RZ ;  /* 0x0000001402027c10 */ /* 0x000fe4000ff1e0ff */
[----:B------:R-:W-:-:S02]  /*0770*/  PRMT R38, RZ, 0x7610, R38 ;  /* 0x00007610ff267816 */ /* 0x000fc40000000026 */
[----:B------:R-:W-:Y:S02]  /*0780*/  IADD3.X R3, PT, PT, RZ, UR21, RZ, P0, !PT ;  /* 0x00000015ff037c10 */ /* 0x000fe400087fe4ff */
[----:B------:R-:W-:Y:S02]  /*0790*/  ISETP.GE.AND P0, PT, R9, UR26, PT ;  /* 0x0000001a09007c0c */ /* 0x000fe4000bf06270 */
[C---:B------:R-:W-:Y:S02]  /*07a0*/  LOP3.LUT R4, R19.reuse, 0x40, RZ, 0xfc, !PT ;  /* 0x0000004013047812 */ /* 0x040fe400078efcff */
[C---:B------:R-:W-:Y:S02]  /*07b0*/  LOP3.LUT R5, R19.reuse, 0x60, RZ, 0xfc, !PT ;  /* 0x0000006013057812 */ /* 0x040fe400078efcff */
[C---:B------:R-:W-:Y:S02]  /*07c0*/  LOP3.LUT R10, R19.reuse, 0x100, RZ, 0xfc, !PT ;  /* 0x00000100130a7812 */ /* 0x040fe400078efcff */
[----:B------:R-:W-:-:S02]  /*07d0*/  LOP3.LUT R8, R19, 0xc0, RZ, 0xfc, !PT ;  /* 0x000000c013087812 */ /* 0x000fc400078efcff */
[----:B------:R-:W-:Y:S02]  /*07e0*/  ISETP.GE.AND P6, PT, R4, UR26, PT ;  /* 0x0000001a04007c0c */ /* 0x000fe4000bfc6270 */
[----:B------:R-:W-:Y:S01]  /*07f0*/  LOP3.LUT R7, R19, 0xa0, RZ, 0xfc, !PT ;  /* 0x000000a013077812 */ /* 0x000fe200078efcff */
[----:B------:R-:W3:Y:S01]  /*0800*/  @!P0 LDG.E.U16 R30, desc[UR34][R22.64+0x1c0] ;  /* 0x0001c022161e8981 */ /* 0x000ee2000c1e1500 */
[----:B------:R-:W-:Y:S02]  /*0810*/  ISETP.GE.AND P5, PT, R5, UR26, PT ;  /* 0x0000001a05007c0c */ /* 0x000fe4000bfa6270 */
[----:B------:R-:W-:Y:S02]  /*0820*/  P2R R69, PR, RZ, 0x1 ;  /* 0x00000001ff457803 */ /* 0x000fe40000000000 */
[----:B------:R-:W-:Y:S02]  /*0830*/  LOP3.LUT R6, R19, 0x80, RZ, 0xfc, !PT ;  /* 0x0000008013067812 */ /* 0x000fe400078efcff */
[----:B------:R-:W-:-:S02]  /*0840*/  IADD3.X R21, PT, PT, RZ, UR19, RZ, P1, !PT ;  /* 0x00000013ff157c10 */ /* 0x000fc40008ffe4ff */
[----:B------:R-:W-:Y:S01]  /*0850*/  ISETP.GE.AND P0, PT, R10, UR26, PT ;  /* 0x0000001a0a007c0c */ /* 0x000fe2000bf06270 */
[----:B------:R-:W4:Y:S01]  /*0860*/  @!P6 LDG.E.U16 R27, desc[UR34][R22.64+0x80] ;  /* 0x00008022161be981 */ /* 0x000f22000c1e1500 */
[----:B------:R-:W-:Y:S02]  /*0870*/  ISETP.NE.AND P1, PT, R60, RZ, PT ;  /* 0x000000ff3c00720c */ /* 0x000fe40003f25270 */
[----:B------:R-:W-:Y:S01]  /*0880*/  ISETP.GE.AND P2, PT, R8, UR26, PT ;  /* 0x0000001a08007c0c */ /* 0x000fe2000bf46270 */
[----:B------:R-:W5:Y:S01]  /*0890*/  @!P5 LDG.E.U16 R26, desc[UR34][R22.64+0xc0] ;  /* 0x0000c022161ad981 */ /* 0x000f62000c1e1500 */
[----:B------:R-:W-:Y:S02]  /*08a0*/  ISETP.GE.AND P3, PT, R7, UR26, PT ;  /* 0x0000001a07007c0c */ /* 0x000fe4000bf66270 */
[----:B------:R-:W-:Y:S02]  /*08b0*/  ISETP.GE.AND P4, PT, R6, UR26, PT ;  /* 0x0000001a06007c0c */ /* 0x000fe4000bf86270 */
[----:B------:R-:W-:-:S02]  /*08c0*/  LOP3.LUT R11, R19, 0x120, RZ, 0xfc, !PT ;  /* 0x00000120130b7812 */ /* 0x000fc400078efcff */
[C---:B------:R-:W-:Y:S01]  /*08d0*/  LOP3.LUT R12, R19.reuse, 0x140, RZ, 0xfc, !PT ;  /* 0x00000140130c7812 */ /* 0x040fe200078efcff */
[----:B------:R-:W3:Y:S01]  /*08e0*/  @!P0 LDG.E.U16 R33, desc[UR34][R22.64+0x200] ;  /* 0x0002002216218981 */ /* 0x000ee2000c1e1500 */
[C---:B------:R-:W-:Y:S02]  /*08f0*/  LOP3.LUT R13, R19.reuse, 0x160, RZ, 0xfc, !PT ;  /* 0x00000160130d7812 */ /* 0x040fe400078efcff */
[----:B------:R-:W-:Y:S01]  /*0900*/  P2R R58, PR, RZ, 0x40 ;  /* 0x00000040ff3a7803 */ /* 0x000fe20000000000 */
[----:B------:R-:W4:Y:S01]  /*0910*/  @!P1 LDG.E.U16 R24, desc[UR34][R22.64+0x40] ;  /* 0x0000402216189981 */ /* 0x000f22000c1e1500 */
[C---:B------:R-:W-:Y:S02]  /*0920*/  LOP3.LUT R14, R19.reuse, 0x180, RZ, 0xfc, !PT ;  /* 0x00000180130e7812 */ /* 0x040fe400078efcff */
[----:B------:R-:W-:Y:S01]  /*0930*/  P2R R56, PR, RZ, 0x20 ;  /* 0x00000020ff387803 */ /* 0x000fe20000000000 */
[----:B------:R-:W3:Y:S01]  /*0940*/  @!P2 LDG.E.U16 R31, desc[UR34][R22.64+0x180] ;  /* 0x00018022161fa981 */ /* 0x000ee2000c1e1500 */
[----:B------:R-:W-:-:S02]  /*0950*/  LOP3.LUT R15, R19, 0x1a0, RZ, 0xfc, !PT ;  /* 0x000001a0130f7812 */ /* 0x000fc400078efcff */
[----:B------:R-:W-:Y:S01]  /*0960*/  ISETP.GE.AND P6, PT, R11, UR26, PT ;  /* 0x0000001a0b007c0c */ /* 0x000fe2000bfc6270 */
[----:B------:R-:W3:Y:S01]  /*0970*/  @!P3 LDG.E.U16 R28, desc[UR34][R22.64+0x140] ;  /* 0x00014022161cb981 */ /* 0x000ee2000c1e1500 */
[C---:B------:R-:W-:Y:S02]  /*0980*/  LOP3.LUT R16, R19.reuse, 0x1c0, RZ, 0xfc, !PT ;  /* 0x000001c013107812 */ /* 0x040fe400078efcff */
[----:B------:R-:W-:Y:S01]  /*0990*/  P2R R70, PR, RZ, 0x1 ;  /* 0x00000001ff467803 */ /* 0x000fe20000000000 */
[----:B------:R-:W3:Y:S01]  /*09a0*/  @!P4 LDG.E.U16 R29, desc[UR34][R22.64+0x100] ;  /* 0x00010022161dc981 */ /* 0x000ee2000c1e1500 */
[----:B------:R-:W-:Y:S02]  /*09b0*/  ISETP.GE.AND P5, PT, R12, UR26, PT ;  /* 0x0000001a0c007c0c */ /* 0x000fe4000bfa6270 */
[----:B------:R-:W-:Y:S02]  /*09c0*/  LOP3.LUT R17, R19, 0x1e0, RZ, 0xfc, !PT ;  /* 0x000001e013117812 */ /* 0x000fe400078efcff */
[----:B------:R-:W-:-:S02]  /*09d0*/  ISETP.GE.AND P0, PT, R13, UR26, PT ;  /* 0x0000001a0d007c0c */ /* 0x000fc4000bf06270 */
[----:B------:R-:W-:Y:S01]  /*09e0*/  P2R R68, PR, RZ, 0x4 ;  /* 0x00000004ff447803 */ /* 0x000fe20000000000 */
[----:B------:R-:W3:Y:S01]  /*09f0*/  @!P6 LDG.E.U16 R32, desc[UR34][R22.64+0x240] ;  /* 0x000240221620e981 */ /* 0x000ee2000c1e1500 */
[----:B------:R-:W-:Y:S02]  /*0a00*/  ISETP.GE.AND P1, PT, R14, UR26, PT ;  /* 0x0000001a0e007c0c */ /* 0x000fe4000bf26270 */
[----:B------:R-:W-:Y:S02]  /*0a10*/  P2R R66, PR, RZ, 0x8 ;  /* 0x00000008ff427803 */ /* 0x000fe40000000000 */
[----:B------:R-:W-:Y:S01]  /*0a20*/  ISETP.GE.AND P2, PT, R15, UR26, PT ;  /* 0x0000001a0f007c0c */ /* 0x000fe2000bf46270 */
[----:B------:R-:W3:Y:S01]  /*0a30*/  @!P5 LDG.E.U16 R35, desc[UR34][R22.64+0x280] ;  /* 0x000280221623d981 */ /* 0x000ee2000c1e1500 */
[----:B------:R-:W-:Y:S02]  /*0a40*/  P2R R54, PR, RZ, 0x10 ;  /* 0x00000010ff367803 */ /* 0x000fe40000000000 */
[----:B------:R-:W-:Y:S01]  /*0a50*/  ISETP.GE.AND P3, PT, R16, UR26, PT ;  /* 0x0000001a10007c0c */ /* 0x000fe2000bf66270 */
[----:B------:R-:W3:Y:S01]  /*0a60*/  @!P0 LDG.E.U16 R34, desc[UR34][R22.64+0x2c0] ;  /* 0x0002c02216228981 */ /* 0x000ee2000c1e1500 */
[----:B------:R-:W-:-:S03]  /*0a70*/  ISETP.GE.AND P4, PT, R17, UR26, PT ;  /* 0x0000001a11007c0c */ /* 0x000fc6000bf86270 */
[----:B------:R-:W3:Y:S04]  /*0a80*/  @!P1 LDG.E.U16 R37, desc[UR34][R22.64+0x300] ;  /* 0x0003002216259981 */ /* 0x000ee8000c1e1500 */
[----:B------:R-:W3:Y:S04]  /*0a90*/  @!P2 LDG.E.U16 R36, desc[UR34][R22.64+0x340] ;  /* 0x000340221624a981 */ /* 0x000ee8000c1e1500 */
[----:B------:R-:W3:Y:S04]  /*0aa0*/  @!P3 LDG.E.U16 R39, desc[UR34][R22.64+0x380] ;  /* 0x000380221627b981 */ /* 0x000ee8000c1e1500 */
[----:B------:R0:W3:Y:S01]  /*0ab0*/  @!P4 LDG.E.U16 R38, desc[UR34][R22.64+0x3c0] ;  /* 0x0003c0221626c981 */ /* 0x0000e2000c1e1500 */
[----:B------:R-:W1:Y:S01]  /*0ac0*/  S2R R171, SR_LANEID ;  /* 0x0000000000ab7919 */ /* 0x000e620000000000 */
[----:B------:R-:W1:Y:S01]  /*0ad0*/  S2UR UR8, SR_CgaCtaId ;  /* 0x00000000000879c3 */ /* 0x000e620000008800 */
[----:B------:R-:W-:Y:S01]  /*0ae0*/  UMOV UR23, 0x400 ;  /* 0x0000040000177882 */ /* 0x000fe20000000000 */
[----:B------:R-:W-:-:S02]  /*0af0*/  P2R R52, PR, RZ, 0x40 ;  /* 0x00000040ff347803 */ /* 0x000fc40000000000 */
[----:B------:R-:W-:Y:S02]  /*0b00*/  P2R R74, PR, RZ, 0x40 ;  /* 0x00000040ff4a7803 */ /* 0x000fe40000000000 */
[----:B------:R-:W-:-:S04]  /*0b10*/  ISETP.NE.AND P6, PT, R70, RZ, PT ;  /* 0x000000ff4600720c */ /* 0x000fc80003fc5270 */
[----:B------:R-:W-:Y:S02]  /*0b20*/  P2R R73, PR, RZ, 0x40 ;  /* 0x00000040ff497803 */ /* 0x000fe40000000000 */
[----:B------:R-:W-:Y:S02]  /*0b30*/  ISETP.NE.AND P6, PT, R69, RZ, PT ;  /* 0x000000ff4500720c */ /* 0x000fe40003fc5270 */
[----:B0-----:R-:W-:Y:S01]  /*0b40*/  LOP3.LUT R22, R172, 0x3e0, RZ, 0xc0, !PT ;  /* 0x000003e0ac167812 */ /* 0x001fe200078ec0ff */
        /* <DEDUP_REMOVED lines=22> */
[----:B------:R-:W-:Y:S02]  /*0cb0*/  P2R R72, PR, RZ, 0x40 ;  /* 0x00000040ff487803 */ /* 0x000fe40000000000 */
[----:B------:R-:W-:Y:S02]  /*0cc0*/  IADD3 R59, PT, PT, R40, 0x160, RZ ;  /* 0x00000160283b7810 */ /* 0x000fe40007ffe0ff */
[----:B------:R-:W-:Y:S02]  /*0cd0*/  LEA.HI.SX32 R51, R51, R40, 0x1b ;  /* 0x0000002833337211 */ /* 0x000fe400078fdaff */
[----:B------:R-:W-:-:S02]  /*0ce0*/  LEA R167, R45, UR23, 0x1 ;  /* 0x000000172da77c11 */ /* 0x000fc4000f8e08ff */
[----:B------:R-:W-:Y:S02]  /*0cf0*/  ISETP.NE.AND P6, PT, R68, RZ, PT ;  /* 0x000000ff4400720c */ /* 0x000fe40003fc5270 */
[C---:B------:R-:W-:Y:S02]  /*0d00*/  IADD3 R61, PT, PT, R40.reuse, 0x180, RZ ;  /* 0x00000180283d7810 */ /* 0x040fe40007ffe0ff */
[-C--:B------:R-:W-:Y:S02]  /*0d10*/  LEA.HI.SX32 R53, R53, R40.reuse, 0x1b ;  /* 0x0000002835357211 */ /* 0x080fe400078fdaff */
[----:B------:R-:W-:Y:S02]  /*0d20*/  LEA R166, R47, UR23, 0x1 ;  /* 0x000000172fa67c11 */ /* 0x000fe4000f8e08ff */
[----:B------:R-:W-:Y:S02]  /*0d30*/  IADD3 R63, PT, PT, R40, 0x1a0, RZ ;  /* 0x000001a0283f7810 */ /* 0x000fe40007ffe0ff */
[----:B------:R-:W-:-:S02]  /*0d40*/  LEA.HI.SX32 R55, R55, R40, 0x1b ;  /* 0x0000002837377211 */ /* 0x000fc400078fdaff */
[----:B------:R-:W-:Y:S02]  /*0d50*/  LEA R165, R23, UR23, 0x1 ;  /* 0x0000001717a57c11 */ /* 0x000fe4000f8e08ff */
[----:B------:R-:W-:Y:S02]  /*0d60*/  IADD3 R22, PT, PT, R22, R171, RZ ;  /* 0x000000ab16167210 */ /* 0x000fe40007ffe0ff */
[C---:B------:R-:W-:Y:S02]  /*0d70*/  IADD3 R65, PT, PT, R40.reuse, 0x1c0, RZ ;  /* 0x000001c028417810 */ /* 0x040fe40007ffe0ff */
[----:B------:R-:W-:Y:S02]  /*0d80*/  LEA.HI.SX32 R57, R57, R40, 0x1b ;  /* 0x0000002839397211 */ /* 0x000fe400078fdaff */
[----:B------:R-:W-:Y:S02]  /*0d90*/  LEA R164, R49, UR23, 0x1 ;  /* 0x0000001731a47c11 */ /* 0x000fe4000f8e08ff */
[----:B------:R-:W-:-:S02]  /*0da0*/  IADD3 R67, PT, PT, R40, 0x1e0, RZ ;  /* 0x000001e028437810 */ /* 0x000fc40007ffe0ff */
[-C--:B------:R-:W-:Y:S02]  /*0db0*/  LEA.HI.SX32 R59, R59, R40.reuse, 0x1b ;  /* 0x000000283b3b7211 */ /* 0x080fe400078fdaff */
[----:B------:R-:W-:Y:S02]  /*0dc0*/  LEA R163, R51, UR23, 0x1 ;  /* 0x0000001733a37c11 */ /* 0x000fe4000f8e08ff */
[----:B------:R-:W-:Y:S02]  /*0dd0*/  P2R R71, PR, RZ, 0x40 ;  /* 0x00000040ff477803 */ /* 0x000fe40000000000 */
[----:B------:R-:W-:Y:S02]  /*0de0*/  LEA.HI.SX32 R61, R61, R40, 0x1b ;  /* 0x000000283d3d7211 */ /* 0x000fe400078fdaff */
[----:B------:R-:W-:Y:S02]  /*0df0*/  LEA R162, R53, UR23, 0x1 ;  /* 0x0000001735a27c11 */ /* 0x000fe4000f8e08ff */
[----:B------:R-:W-:-:S02]  /*0e00*/  ISETP.NE.AND P6, PT, R66, RZ, PT ;  /* 0x000000ff4200720c */ /* 0x000fc40003fc5270 */
[-C--:B------:R-:W-:Y:S02]  /*0e10*/  LEA.HI.SX32 R63, R63, R40.reuse, 0x1b ;  /* 0x000000283f3f7211 */ /* 0x080fe400078fdaff */
[----:B------:R-:W-:Y:S02]  /*0e20*/  LEA R161, R55, UR23, 0x1 ;  /* 0x0000001737a17c11 */ /* 0x000fe4000f8e08ff */
[----:B------:R-:W-:Y:S02]  /*0e30*/  SHF.L.U32 R22, R22, 0x4, RZ ;  /* 0x0000000416167819 */ /* 0x000fe400000006ff */
[-C--:B------:R-:W-:Y:S02]  /*0e40*/  LEA.HI.SX32 R65, R65, R40.reuse, 0x1b ;  /* 0x0000002841417211 */ /* 0x080fe400078fdaff */
[----:B------:R-:W-:Y:S02]  /*0e50*/  LEA R160, R57, UR23, 0x1 ;  /* 0x0000001739a07c11 */ /* 0x000fe4000f8e08ff */
[----:B------:R-:W-:-:S02]  /*0e60*/  LEA.HI.SX32 R67, R67, R40, 0x1b ;  /* 0x0000002843437211 */ /* 0x000fc400078fdaff */
[----:B------:R-:W-:Y:S02]  /*0e70*/  LEA R159, R59, UR23, 0x1 ;  /* 0x000000173b9f7c11 */ /* 0x000fe4000f8e08ff */
[----:B------:R-:W-:Y:S02]  /*0e80*/  LEA R158, R61, UR23, 0x1 ;  /* 0x000000173d9e7c11 */ /* 0x000fe4000f8e08ff */
[----:B------:R-:W-:Y:S02]  /*0e90*/  P2R R50, PR, RZ, 0x40 ;  /* 0x00000040ff327803 */ /* 0x000fe40000000000 */
[----:B------:R-:W-:Y:S02]  /*0ea0*/  LEA R157, R63, UR23, 0x1 ;  /* 0x000000173f9d7c11 */ /* 0x000fe4000f8e08ff */
[----:B------:R-:W-:Y:S02]  /*0eb0*/  LEA.HI.SX32 R153, R22, R22, 0x1b ;  /* 0x0000001616997211 */ /* 0x000fe400078fdaff */
[----:B------:R-:W-:-:S02]  /*0ec0*/  ISETP.NE.AND P6, PT, R54, RZ, PT ;  /* 0x000000ff3600720c */ /* 0x000fc40003fc5270 */
[----:B------:R-:W-:Y:S02]  /*0ed0*/  LEA R156, R65, UR23, 0x1 ;  /* 0x00000017419c7c11 */ /* 0x000fe4000f8e08ff */
        /* <DEDUP_REMOVED lines=8> */
[----:B------:R-:W-:Y:S01]  /*0f60*/  P2R R42, PR, RZ, 0x40 ;  /* 0x00000040ff2a7803 */ /* 0x000fe20000000000 */
[----:B--2---:R-:W-:Y:S01]  /*0f70*/  STS.U16 [R170], R25 ;  /* 0x00000019aa007388 */ /* 0x004fe20000000400 */
[----:B------:R-:W-:Y:S02]  /*0f80*/  ISETP.NE.AND P6, PT, R62, RZ, PT ;  /* 0x000000ff3e00720c */ /* 0x000fe40003fc5270 */
[----:B------:R-:W-:Y:S01]  /*0f90*/  PRMT R23, RZ, 0x7610, R23 ;  /* 0x00007610ff177816 */ /* 0x000fe20000000017 */
[----:B----4-:R0:W-:Y:S04]  /*0fa0*/  STS.U16 [R169+0x40], R24 ;  /* 0x00004018a9007388 */ /* 0x0101e80000000400 */
[----:B------:R-:W-:Y:S04]  /*0fb0*/  STS.U16 [R168+0x80], R27 ;  /* 0x0000801ba8007388 */ /* 0x000fe80000000400 */
[----:B-----5:R1:W-:Y:S04]  /*0fc0*/  STS.U16 [R167+0xc0], R26 ;  /* 0x0000c01aa7007388 */ /* 0x0203e80000000400 */
[----:B---3--:R-:W-:Y:S04]  /*0fd0*/  STS.U16 [R166+0x100], R29 ;  /* 0x0001001da6007388 */ /* 0x008fe80000000400 */
[----:B------:R2:W-:Y:S04]  /*0fe0*/  STS.U16 [R165+0x140], R28 ;  /* 0x0001401ca5007388 */ /* 0x0005e80000000400 */
[----:B------:R-:W-:Y:S04]  /*0ff0*/  STS.U16 [R164+0x180], R31 ;  /* 0x0001801fa4007388 */ /* 0x000fe80000000400 */
        /* <DEDUP_REMOVED lines=85> */
[----:B------:R-:W-:Y:S02]  /*1550*/  PRMT R39, RZ, 0x7610, R39 ;  /* 0x00007610ff277816 */ /* 0x000fe40000000027 */
[----:B------:R-:W-:Y:S02]  /*1560*/  PRMT R38, RZ, 0x7610, R38 ;  /* 0x00007610ff267816 */ /* 0x000fe40000000026 */
[----:B------:R-:W-:Y:S02]  /*1570*/  PRMT R41, RZ, 0x7610, R41 ;  /* 0x00007610ff297816 */ /* 0x000fe40000000029 */
[----:B------:R-:W-:-:S02]  /*1580*/  PRMT R40, RZ, 0x7610, R40 ;  /* 0x00007610ff287816 */ /* 0x000fc40000000028 */
        /* <DEDUP_REMOVED lines=16> */
[----:B------:R1:W-:Y:S01]  /*1690*/  STS.U16 [R155+0x3c0], R36 ;  /* 0x0003c0249b007388 */ /* 0x0003e20000000400 */
[----:B------:R-:W-:-:S03]  /*16a0*/  NOP ;  /* 0x0000000000007918 */ /* 0x000fc60000000000 */
[----:B------:R-:W2:Y:S04]  /*16b0*/  LDS.U16 R20, [R153] ;  /* 0x0000000099147984 */ /* 0x000ea80000000400 */
[----:B------:R-:W3:Y:S04]  /*16c0*/  LDS.U16 R21, [R153+0x2] ;  /* 0x0000020099157984 */ /* 0x000ee80000000400 */
[----:B------:R-:W4:Y:S04]  /*16d0*/  LDS.U16 R22, [R153+0x4] ;  /* 0x0000040099167984 */ /* 0x000f280000000400 */
[----:B------:R-:W5:Y:S04]  /*16e0*/  LDS.U16 R23, [R153+0x6] ;  /* 0x0000060099177984 */ /* 0x000f680000000400 */
        /* <DEDUP_REMOVED lines=11> */
[----:B------:R-:W5:Y:S01]  /*17a0*/  LDS.U16 R35, [R153+0x1e] ;  /* 0x00001e0099237984 */ /* 0x000f620000000400 */
[----:B------:R-:W-:Y:S06]  /*17b0*/  BAR.SYNC.DEFER_BLOCKING 0x0 ;  /* 0x0000000000007b1d */ /* 0x000fec0000010000 */
[----:B------:R-:W5:Y:S01]  /*17c0*/  @!P6 LDG.E.U16 R39, desc[UR34][R2.64] ;  /* 0x000000220227e981 */ /* 0x000f62000c1e1500 */
[----:B------:R-:W-:-:S13]  /*17d0*/  ISETP.NE.AND P6, PT, R53, RZ, PT ;  /* 0x000000ff3500720c */ /* 0x000fda0003fc5270 */
[----:B------:R-:W5:Y:S01]  /*17e0*/  @!P6 LDG.E.U16 R38, desc[UR34][R2.64+0x40] ;  /* 0x000040220226e981 */ /* 0x000f62000c1e1500 */
[----:B------:R-:W-:-:S13]  /*17f0*/  ISETP.NE.AND P6, PT, R55, RZ, PT ;  /* 0x000000ff3700720c */ /* 0x000fda0003fc5270 */
[----:B------:R-:W5:Y:S01]  /*1800*/  @!P6 LDG.E.U16 R41, desc[UR34][R2.64+0x80] ;  /* 0x000080220229e981 */ /* 0x000f62000c1e1500 */
[----:B------:R-:W-:-:S13]  /*1810*/  ISETP.NE.AND P6, PT, R57, RZ, PT ;  /* 0x000000ff3900720c */ /* 0x000fda0003fc5270 */
        /* <DEDUP_REMOVED lines=15> */
[----:B0-----:R-:W-:Y:S02]  /*1910*/  PRMT R37, RZ, 0x7610, R37 ;  /* 0x00007610ff257816 */ /* 0x001fe40000000025 */
[----:B-1----:R-:W-:Y:S02]  /*1920*/  PRMT R36, RZ, 0x7610, R36 ;  /* 0x00007610ff247816 */ /* 0x002fe40000000024 */
[----:B------:R-:W-:Y:S02]  /*1930*/  PRMT R49, RZ, 0x7610, R49 ;  /* 0x00007610ff317816 */ /* 0x000fe40000000031 */
[----:B------:R-:W-:Y:S01]  /*1940*/  PRMT R48, RZ, 0x7610, R48 ;  /* 0x00007610ff307816 */ /* 0x000fe20000000030 */
[----:B------:R-:W5:Y:S04]  /*1950*/  @!P5 LDG.E.U16 R37, desc[UR34][R2.64+0x280] ;  /* 0x000280220225d981 */ /* 0x000f68000c1e1500 */
[----:B------:R-:W5:Y:S01]  /*1960*/  @!P6 LDG.E.U16 R47, desc[UR34][R2.64+0x200] ;  /* 0x00020022022fe981 */ /* 0x000f62000c1e1500 */
[----:B------:R-:W-:-:S02]  /*1970*/  ISETP.NE.AND P6, PT, R71, RZ, PT ;  /* 0x000000ff4700720c */ /* 0x000fc40003fc5270 */
        /* <DEDUP_REMOVED lines=8> */
[----:B--2---:R-:W-:Y:S01]  /*1a00*/  HADD2.F32 R20, -RZ, R20.H0_H0 ;  /* 0x20000014ff147230 */ /* 0x004fe20000004100 */
[----:B------:R-:W-:-:S04]  /*1a10*/  P2R R64, PR, RZ, 0x20 ;  /* 0x00000020ff407803 */ /* 0x000fc80000000000 */
[----:B------:R-:W-:-:S05]  /*1a20*/  FADD.FTZ R154, R20, UR7 ;  /* 0x00000007149a7e21 */ /* 0x000fca0008010000 */
[----:B------:R-:W-:Y:S01]  /*1a30*/  FSETP.GTU.FTZ.AND P5, PT, R154, 20, PT ;  /* 0x41a000009a00780b */ /* 0x000fe20003fbc000 */
[----:B---3--:R-:W-:Y:S02]  /*1a40*/  HADD2.F32 R21, -RZ, R21.H0_H0 ;  /* 0x20000015ff157230 */ /* 0x008fe40000004100 */
[----:B----4-:R-:W-:Y:S02]  /*1a50*/  HADD2.F32 R22, -RZ, R22.H0_H0 ;  /* 0x20000016ff167230 */ /* 0x010fe40000004100 */
[----:B-----5:R-:W-:Y:S02]  /*1a60*/  HADD2.F32 R23, -RZ, R23.H0_H0 ;  /* 0x20000017ff177230 */ /* 0x020fe40000004100 */
        /* <DEDUP_REMOVED lines=11> */
[----:B------:R-:W-:Y:S01]  /*1b20*/  HADD2.F32 R35, -RZ, R35.H0_H0 ;  /* 0x20000023ff237230 */ /* 0x000fe20000004100 */
[----:B------:R-:W-:Y:S01]  /*1b30*/  BSSY.RECONVERGENT B0, `(.L_x_424) ;  /* 0x0000040000007945 */ /* 0x000fe20003800200 */
        /* <DEDUP_REMOVED lines=15> */
[----:B------:R0:W-:Y:S04]  /*1c30*/  STS.U16 [R170], R39 ;  /* 0x00000027aa007388 */ /* 0x0001e80000000400 */
[----:B------:R0:W-:Y:S04]  /*1c40*/  STS.U16 [R169+0x40], R38 ;  /* 0x00004026a9007388 */ /* 0x0001e80000000400 */
        /* <DEDUP_REMOVED lines=13> */
[----:B------:R0:W-:Y:S01]  /*1d20*/  STS.U16 [R155+0x3c0], R50 ;  /* 0x0003c0329b007388 */ /* 0x0001e20000000400 */
[----:B------:R-:W-:Y:S01]  /*1d30*/  NOP ;  /* 0x0000000000007918 */ /* 0x000fe20000000000 */
[----:B------:R-:W-:Y:S05]  /*1d40*/  @P5 BRA `(.L_x_425) ;  /* 0x0000000000785947 */ /* 0x000fea0003800000 */
        /* <DEDUP_REMOVED lines=30> */
.L_x_425:
[----:B------:R-:W-:Y:S05]  /*1f30*/  BSYNC.RECONVERGENT B0 ;  /* 0x0000000000007941 */ /* 0x000fea0003800200 */
.L_x_424:
[----:B------:R-:W-:Y:S01]  /*1f40*/  FSETP.GTU.FTZ.AND P5, PT, R151, 20, PT ;  /* 0x41a000009700780b */ /* 0x000fe20003fbc000 */
[----:B------:R-:W-:-:S12]  /*1f50*/  BSSY.RECONVERGENT B0, `(.L_x_426) ;  /* 0x0000020000007945 */ /* 0x000fd80003800200 */
        /* <DEDUP_REMOVED lines=31> */
.L_x_427:
[----:B------:R-:W-:Y:S05]  /*2150*/  BSYNC.RECONVERGENT B0 ;  /* 0x0000000000007941 */ /* 0x000fea0003800200 */
.L_x_426:
        /* <DEDUP_REMOVED lines=33> */
.L_x_429:
[----:B------:R-:W-:Y:S05]  /*2370*/  BSYNC.RECONVERGENT B0 ;  /* 0x0000000000007941 */ /* 0x000fea0003800200 */
.L_x_428:
        /* <DEDUP_REMOVED lines=33> */
.L_x_431:
[----:B------:R-:W-:Y:S05]  /*2590*/  BSYNC.RECONVERGENT B0 ;  /* 0x0000000000007941 */ /* 0x000fea0003800200 */
.L_x_430:
        /* <DEDUP_REMOVED lines=33> */
.L_x_433:
[----:B------:R-:W-:Y:S05]  /*27b0*/  BSYNC.RECONVERGENT B0 ;  /* 0x0000000000007941 */ /* 0x000fea0003800200 */
.L_x_432:
        /* <DEDUP_REMOVED lines=33> */
.L_x_435:
[----:B------:R-:W-:Y:S05]  /*29d0*/  BSYNC.RECONVERGENT B0 ;  /* 0x0000000000007941 */ /* 0x000fea0003800200 */
.L_x_434:
        /* <DEDUP_REMOVED lines=33> */
.L_x_437:
[----:B------:R-:W-:Y:S05]  /*2bf0*/  BSYNC.RECONVERGENT B0 ;  /* 0x0000000000007941 */ /* 0x000fea0003800200 */
.L_x_436:
        /* <DEDUP_REMOVED lines=33> */
.L_x_439:
[----:B------:R-:W-:Y:S05]  /*2e10*/  BSYNC.RECONVERGENT B0 ;  /* 0x0000000000007941 */ /* 0x000fea0003800200 */
.L_x_438:
        /* <DEDUP_REMOVED lines=33> */
.L_x_441:
[----:B------:R-:W-:Y:S05]  /*3030*/  BSYNC.RECONVERGENT B0 ;  /* 0x0000000000007941 */ /* 0x000fea0003800200 */
.L_x_440:
        /* <DEDUP_REMOVED lines=33> */
.L_x_443:
[----:B------:R-:W-:Y:S05]  /*3250*/  BSYNC.RECONVERGENT B0 ;  /* 0x0000000000007941 */ /* 0x000fea0003800200 */
.L_x_442:
        /* <DEDUP_REMOVED lines=33> */
.L_x_445:
[----:B------:R-:W-:Y:S05]  /*3470*/  BSYNC.RECONVERGENT B0 ;  /* 0x0000000000007941 */ /* 0x000fea0003800200 */
.L_x_444:
        /* <DEDUP_REMOVED lines=33> */
.L_x_447:
[----:B------:R-:W-:Y:S05]  /*3690*/  BSYNC.RECONVERGENT B0 ;  /* 0x0000000000007941 */ /* 0x000fea0003800200 */
.L_x_446:
        /* <DEDUP_REMOVED lines=33> */
.L_x_449:
[----:B------:R-:W-:Y:S05]  /*38b0*/  BSYNC.RECONVERGENT B0 ;  /* 0x0000000000007941 */ /* 0x000fea0003800200 */
.L_x_448:
        /* <DEDUP_REMOVED lines=33> */
.L_x_451:
[----:B------:R-:W-:Y:S05]  /*3ad0*/  BSYNC.RECONVERGENT B0 ;  /* 0x0000000000007941 */ /* 0x000fea0003800200 */
.L_x_450:
        /* <DEDUP_REMOVED lines=33> */
.L_x_453:
[----:B------:R-:W-:Y:S05]  /*3cf0*/  BSYNC.RECONVERGENT B0 ;  /* 0x0000000000007941 */ /* 0x000fea0003800200 */
.L_x_452:
        /* <DEDUP_REMOVED lines=33> */
.L_x_455:
[----:B------:R-:W-:Y:S05]  /*3f10*/  BSYNC.RECONVERGENT B0 ;  /* 0x0000000000007941 */ /* 0x000fea0003800200 */
.L_x_454:
[----:B------:R-:W1:Y:S01]  /*3f20*/  S2UR UR27, SR_CTAID.X ;  /* 0x00000000001b79c3 */ /* 0x000e620000002500 */
[----:B------:R-:W1:Y:S01]  /*3f30*/  LDCU.128 UR12, c[0x0][0x410] ;  /* 0x00008200ff0c77ac */ /* 0x000e620008000c00 */
[----:B------:R-:W-:Y:S01]  /*3f40*/  P2R R57, PR, RZ, 0x1 ;  /* 0x00000001ff397803 */ /* 0x000fe20000000000 */
[----:B0-----:R-:W0:Y:S01]  /*3f50*/  LDS.U16 R49, [R153] ;  /* 0x0000000099317984 */ /* 0x001e220000000400 */
[----:B------:R-:W-:Y:S01]  /*3f60*/  ISETP.NE.AND P0, PT, R54, RZ, PT ;  /* 0x000000ff3600720c */ /* 0x000fe20003f05270 */
[----:B------:R-:W-:Y:S01]  /*3f70*/  UMOV UR8, UR22 ;  /* 0x0000001600087c82 */ /* 0x000fe20008000000 */
[----:B------:R-:W-:Y:S01]  /*3f80*/  UMOV UR9, URZ ;  /* 0x000000ff00097c82 */ /* 0x000fe20008000000 */
[----:B------:R-:W-:Y:S01]  /*3f90*/  ISETP.NE.AND P6, PT, R64, RZ, PT ;  /* 0x000000ff4000720c */ /* 0x000fe20003fc5270 */
[----:B------:R-:W2:Y:S01]  /*3fa0*/  S2UR UR10, SR_CTAID.Y ;  /* 0x00000000000a79c3 */ /* 0x000ea20000002600 */
[----:B------:R-:W-:Y:S01]  /*3fb0*/  P2R R55, PR, RZ, 0x1 ;  /* 0x00000001ff377803 */ /* 0x000fe20000000000 */
[----:B------:R-:W3:Y:S01]  /*3fc0*/  LDS.U16 R51, [R153+0x4] ;  /* 0x0000040099337984 */ /* 0x000ee20000000400 */
[----:B------:R-:W-:-:S02]  /*3fd0*/  ISETP.NE.AND P0, PT, R56, RZ, PT ;  /* 0x000000ff3800720c */ /* 0x000fc40003f05270 */
[----:B------:R-:W-:Y:S01]  /*3fe0*/  PRMT R29, RZ, 0x7610, R29 ;  /* 0x00007610ff1d7816 */ /* 0x000fe2000000001d */
[----:B------:R-:W4:Y:S01]  /*3ff0*/  LDS.U16 R64, [R153+0x6] ;  /* 0x0000060099407984 */ /* 0x000f220000000400 */
[----:B------:R-:W-:Y:S02]  /*4000*/  P2R R53, PR, RZ, 0x1 ;  /* 0x00000001ff357803 */ /* 0x000fe40000000000 */
[----:B------:R-:W-:Y:S01]  /*4010*/  ISETP.NE.AND P0, PT, R58, RZ, PT ;  /* 0x000000ff3a00720c */ /* 0x000fe20003f05270 */
[----:B------:R-:W5:Y:S01]  /*4020*/  LDS.U16 R63, [R153+0x8] ;  /* 0x00000800993f7984 */ /* 0x000f620000000400 */
[----:B------:R-:W-:Y:S02]  /*4030*/  PRMT R32, RZ, 0x7610, R32 ;  /* 0x00007610ff207816 */ /* 0x000fe40000000020 */
[----:B------:R-:W-:Y:S01]  /*4040*/  P2R R50, PR, RZ, 0x1 ;  /* 0x00000001ff327803 */ /* 0x000fe20000000000 */
[----:B------:R-:W5:Y:S01]  /*4050*/  LDS.U16 R65, [R153+0xa] ;  /* 0x00000a0099417984 */ /* 0x000f620000000400 */
[----:B------:R-:W-:Y:S01]  /*4060*/  ISETP.NE.AND P0, PT, R60, RZ, PT ;  /* 0x000000ff3c00720c */ /* 0x000fe20003f05270 */
[----:B-1----:R-:W-:Y:S01]  /*4070*/  UIMAD.WIDE.U32 UR24, UR27, UR12, UR8 ;  /* 0x0000000c1b1872a5 */ /* 0x002fe2000f8e0008 */
[----:B------:R-:W-:Y:S01]  /*4080*/  PRMT R33, RZ, 0x7610, R33 ;  /* 0x00007610ff217816 */ /* 0x000fe20000000021 */
[----:B------:R-:W-:Y:S01]  /*4090*/  LDS.U16 R45, [R153+0xc] ;  /* 0x00000c00992d7984 */ /* 0x000fe20000000400 */
[----:B------:R-:W-:Y:S01]  /*40a0*/  P2R R48, PR, RZ, 0x1 ;  /* 0x00000001ff307803 */ /* 0x000fe20000000000 */
[----:B------:R-:W-:Y:S01]  /*40b0*/  UIMAD UR25, UR27, UR13, UR25 ;  /* 0x0000000d1b1972a4 */ /* 0x000fe2000f8e0219 */
[----:B------:R-:W-:Y:S01]  /*40c0*/  ISETP.NE.AND P0, PT, R62, RZ, PT ;  /* 0x000000ff3e00720c */ /* 0x000fe20003f05270 */
[----:B------:R-:W-:Y:S01]  /*40d0*/  LDS.U16 R28, [R153+0xe] ;  /* 0x00000e00991c7984 */ /* 0x000fe20000000400 */
[----:B------:R-:W-:Y:S01]  /*40e0*/  PRMT R34, RZ, 0x7610, R34 ;  /* 0x00007610ff227816 */ /* 0x000fe20000000022 */
[----:B--2---:R-:W-:Y:S01]  /*40f0*/  UIMAD UR12, UR10, UR15, URZ ;  /* 0x0000000f0a0c72a4 */ /* 0x004fe2000f8e02ff */
[----:B------:R-:W-:Y:S01]  /*4100*/  P2R R59, PR, RZ, 0x2 ;  /* 0x00000002ff3b7803 */ /* 0x000fe20000000000 */
[----:B------:R-:W-:Y:S01]  /*4110*/  UIMAD.WIDE.U32 UR14, UR10, UR14, UR24 ;  /* 0x0000000e0a0e72a5 */ /* 0x000fe2000f8e0018 */
[----:B------:R-:W-:Y:S01]  /*4120*/  LDS.U16 R27, [R153+0x10] ;  /* 0x00001000991b7984 */ /* 0x000fe20000000400 */
[----:B------:R-:W-:-:S02]  /*4130*/  ISETP.NE.AND P1, PT, R66, RZ, PT ;  /* 0x000000ff4200720c */ /* 0x000fc40003f25270 */
[----:B------:R-:W-:Y:S01]  /*4140*/  MOV R21, UR12 ;  /* 0x0000000c00157c02 */ /* 0x000fe20008000f00 */
[----:B------:R-:W-:Y:S01]  /*4150*/  LDS.U16 R26, [R153+0x12] ;  /* 0x00001200991a7984 */ /* 0x000fe20000000400 */
[----:B------:R-:W-:Y:S02]  /*4160*/  IADD3 R2, P5, PT, R19, UR14, RZ ;  /* 0x0000000e13027c10 */ /* 0x000fe4000ffbe0ff */
[----:B------:R-:W-:Y:S01]  /*4170*/  P2R R61, PR, RZ, 0x4 ;  /* 0x00000004ff3d7803 */ /* 0x000fe20000000000 */
[----:B------:R-:W-:Y:S01]  /*4180*/  LDS.U16 R25, [R153+0x14] ;  /* 0x0000140099197984 */ /* 0x000fe20000000400 */
[----:B------:R-:W-:Y:S01]  /*4190*/  IADD3.X R21, PT, PT, R21, UR15, RZ, P5, !PT ;  /* 0x0000000f15157c10 */ /* 0x000fe2000affe4ff */
[----:B------:R-:W1:Y:S01]  /*41a0*/  LDCU.128 UR12, c[0x0][0x420] ;  /* 0x00008400ff0c77ac */ /* 0x000e620008000c00 */
[----:B------:R-:W-:Y:S01]  /*41b0*/  ISETP.NE.AND P2, PT, R68, RZ, PT ;  /* 0x000000ff4400720c */ /* 0x000fe20003f45270 */
[----:B------:R-:W-:Y:S01]  /*41c0*/  LDS.U16 R24, [R153+0x16] ;  /* 0x0000160099187984 */ /* 0x000fe20000000400 */
[----:B------:R-:W-:-:S02]  /*41d0*/  P2R R67, PR, RZ, 0x8 ;  /* 0x00000008ff437803 */ /* 0x000fc40000000000 */
[----:B------:R-:W-:Y:S01]  /*41e0*/  ISETP.NE.AND P3, PT, R69, RZ, PT ;  /* 0x000000ff4500720c */ /* 0x000fe20003f65270 */
[----:B------:R-:W-:Y:S01]  /*41f0*/  LDS.U16 R23, [R153+0x18] ;  /* 0x0000180099177984 */ /* 0x000fe20000000400 */
[----:B------:R-:W-:Y:S02]  /*4200*/  P2R R71, PR, RZ, 0x10 ;  /* 0x00000010ff477803 */ /* 0x000fe40000000000 */
[----:B------:R-:W-:Y:S01]  /*4210*/  ISETP.NE.AND P4, PT, R70, RZ, PT ;  /* 0x000000ff4600720c */ /* 0x000fe20003f85270 */
[----:B------:R-:W-:Y:S01]  /*4220*/  LDS.U16 R22, [R153+0x1a] ;  /* 0x00001a0099167984 */ /* 0x000fe20000000400 */
[----:B------:R-:W-:Y:S02]  /*4230*/  PRMT R35, RZ, 0x7610, R35 ;  /* 0x00007610ff237816 */ /* 0x000fe40000000023 */
[----:B------:R-:W-:Y:S02]  /*4240*/  PRMT R36, RZ, 0x7610, R36 ;  /* 0x00007610ff247816 */ /* 0x000fe40000000024 */
[----:B------:R-:W-:-:S02]  /*4250*/  PRMT R37, RZ, 0x7610, R37 ;  /* 0x00007610ff257816 */ /* 0x000fc40000000025 */
[----:B------:R-:W-:Y:S01]  /*4260*/  PRMT R38, RZ, 0x7610, R38 ;  /* 0x00007610ff267816 */ /* 0x000fe20000000026 */
[----:B-1----:R-:W-:Y:S01]  /*4270*/  UIMAD.WIDE.U32 UR24, UR27, UR12, UR8 ;  /* 0x0000000c1b1872a5 */ /* 0x002fe2000f8e0008 */
[----:B------:R-:W-:Y:S02]  /*4280*/  PRMT R39, RZ, 0x7610, R39 ;  /* 0x00007610ff277816 */ /* 0x000fe40000000027 */
[----:B------:R-:W-:Y:S01]  /*4290*/  PRMT R40, RZ, 0x7610, R40 ;  /* 0x00007610ff287816 */ /* 0x000fe20000000028 */
[----:B------:R-:W-:Y:S01]  /*42a0*/  UIMAD UR13, UR27, UR13, UR25 ;  /* 0x0000000d1b0d72a4 */ /* 0x000fe2000f8e0219 */
[----:B------:R-:W-:Y:S02]  /*42b0*/  PRMT R41, RZ, 0x7610, R41 ;  /* 0x00007610ff297816 */ /* 0x000fe40000000029 */
[----:B------:R-:W-:Y:S01]  /*42c0*/  UMOV UR12, UR24 ;  /* 0x00000018000c7c82 */ /* 0x000fe20008000000 */
[----:B------:R-:W-:Y:S01]  /*42d0*/  PRMT R42, RZ, 0x7610, R42 ;  /* 0x00007610ff2a7816 */ /* 0x000fe2000000002a */
[----:B------:R-:W-:Y:S01]  /*42e0*/  UIMAD.WIDE.U32 UR12, UR10, UR14, UR12 ;  /* 0x0000000e0a0c72a5 */ /* 0x000fe2000f8e000c */
[----:B------:R-:W-:-:S02]  /*42f0*/  PRMT R43, RZ, 0x7610, R43 ;  /* 0x00007610ff2b7816 */ /* 0x000fc4000000002b */
[----:B------:R-:W-:Y:S01]  /*4300*/  PRMT R44, RZ, 0x7610, R44 ;  /* 0x00007610ff2c7816 */ /* 0x000fe2000000002c */
[----:B------:R-:W-:Y:S01]  /*4310*/  UIMAD UR15, UR10, UR15, UR13 ;  /* 0x0000000f0a0f72a4 */ /* 0x000fe2000f8e020d */
[----:B------:R-:W-:Y:S02]  /*4320*/  PRMT R47, RZ, 0x7610, R47 ;  /* 0x00007610ff2f7816 */ /* 0x000fe4000000002f */
[----:B------:R-:W-:Y:S01]  /*4330*/  PRMT R46, RZ, 0x7610, R46 ;  /* 0x00007610ff2e7816 */ /* 0x000fe2000000002e */
[----:B0-----:R-:W-:Y:S01]  /*4340*/  HADD2.F32 R49, -RZ, R49.H0_H0 ;  /* 0x20000031ff317230 */ /* 0x001fe20000004100 */
[----:B------:R-:W-:Y:S01]  /*4350*/  IADD3 R3, P5, PT, R19, UR12, RZ ;  /* 0x0000000c13037c10 */ /* 0x000fe2000ffbe0ff */
[----:B---3--:R-:W-:Y:S01]  /*4360*/  HADD2.F32 R51, -RZ, R51.H0_H0 ;  /* 0x20000033ff337230 */ /* 0x008fe20000004100 */
[----:B------:R-:W0:Y:S02]  /*4370*/  LDCU.64 UR12, c[0x0][0x488] ;  /* 0x00009100ff0c77ac */ /* 0x000e240008000a00 */
[----:B------:R-:W-:Y:S01]  /*4380*/  IADD3.X R20, PT, PT, RZ, UR15, RZ, P5, !PT ;  /* 0x0000000fff147c10 */ /* 0x000fe2000affe4ff */
[----:B----4-:R-:W-:Y:S01]  /*4390*/  HADD2.F32 R64, -RZ, R64.H0_H0 ;  /* 0x20000040ff407230 */ /* 0x010fe20000004100 */
[----:B------:R-:W1:Y:S01]  /*43a0*/  LDCU.64 UR14, c[0x0][0x508] ;  /* 0x0000a100ff0e77ac */ /* 0x000e620008000a00 */
[----:B-----5:R-:W-:-:S02]  /*43b0*/  HADD2.F32 R63, -RZ, R63.H0_H0 ;  /* 0x2000003fff3f7230 */ /* 0x020fc40000004100 */
[----:B------:R-:W-:Y:S01]  /*43c0*/  HADD2.F32 R65, -RZ, R65.H0_H0 ;  /* 0x20000041ff417230 */ /* 0x000fe20000004100 */
[----:B------:R-:W2:Y:S01]  /*43d0*/  LDCU.64 UR24, c[0x0][0x510] ;  /* 0x0000a200ff1877ac */ /* 0x000ea20008000a00 */
[----:B0-----:R-:W-:-:S04]  /*43e0*/  LEA R30, P5, R2, UR12, 0x1 ;  /* 0x0000000c021e7c11 */ /* 0x001fc8000f8a08ff */
[----:B------:R-:W-:Y:S01]  /*43f0*/  LEA.HI.X R31, R2, UR13, R21, 0x1, P5 ;  /* 0x0000000d021f7c11 */ /* 0x000fe2000a8f0c15 */
[----:B------:R-:W0:Y:S01]  /*4400*/  LDCU.64 UR12, c[0x0][0x478] ;  /* 0x00008f00ff0c77ac */ /* 0x000e220008000a00 */
[----:B------:R-:W-:Y:S01]  /*4410*/  LDS.U16 R21, [R153+0x1c] ;  /* 0x00001c0099157984 */ /* 0x000fe20000000400 */
[----:B0-----:R-:W-:-:S04]  /*4420*/  LEA R2, P5, R3, UR12, 0x1 ;  /* 0x0000000c03027c11 */ /* 0x001fc8000f8a08ff */
[----:B------:R-:W-:Y:S02]  /*4430*/  LEA.HI.X R3, R3, UR13, R20, 0x1, P5 ;  /* 0x0000000d03037c11 */ /* 0x000fe4000a8f0c14 */
[----:B------:R-:W-:Y:S01]  /*4440*/  ISETP.NE.AND P5, PT, R52, RZ, PT ;  /* 0x000000ff3400720c */ /* 0x000fe20003fa5270 */
[----:B------:R-:W-:Y:S04]  /*4450*/  LDS.U16 R20, [R153+0x1e] ;  /* 0x00001e0099147984 */ /* 0x000fe80000000400 */
[----:B------:R-:W-:Y:S01]  /*4460*/  LDS.U16 R52, [R153+0x2] ;  /* 0x0000020099347984 */ /* 0x000fe20000000400 */
[----:B------:R-:W-:Y:S06]  /*4470*/  BAR.SYNC.DEFER_BLOCKING 0x0 ;  /* 0x0000000000007b1d */ /* 0x000fec0000010000 */
[----:B------:R-:W3:Y:S01]  /*4480*/  @!P0 LDG.E.U16 R29, desc[UR34][R30.64] ;  /* 0x000000221e1d8981 */ /* 0x000ee2000c1e1500 */
[----:B------:R-:W-:-:S03]  /*4490*/  ISETP.NE.AND P0, PT, R48, RZ, PT ;  /* 0x000000ff3000720c */ /* 0x000fc60003f05270 */
[----:B------:R-:W4:Y:S04]  /*44a0*/  @!P1 LDG.E.U16 R36, desc[UR34][R30.64+0x140] ;  /* 0x000140221e249981 */ /* 0x000f28000c1e1500 */
[----:B------:R-:W5:Y:S04]  /*44b0*/  @!P2 LDG.E.U16 R37, desc[UR34][R30.64+0x180] ;  /* 0x000180221e25a981 */ /* 0x000f68000c1e1500 */
[----:B------:R-:W2:Y:S04]  /*44c0*/  @!P3 LDG.E.U16 R38, desc[UR34][R30.64+0x1c0] ;  /* 0x0001c0221e26b981 */ /* 0x000ea8000c1e1500 */
[----:B------:R-:W4:Y:S01]  /*44d0*/  @!P0 LDG.E.U16 R32, desc[UR34][R30.64+0x40] ;  /* 0x000040221e208981 */ /* 0x000f22000c1e1500 */
[----:B------:R-:W-:-:S03]  /*44e0*/  ISETP.NE.AND P0, PT, R50, RZ, PT ;  /* 0x000000ff3200720c */ /* 0x000fc60003f05270 */
[----:B------:R-:W2:Y:S04]  /*44f0*/  @!P4 LDG.E.U16 R39, desc[UR34][R30.64+0x200] ;  /* 0x000200221e27c981 */ /* 0x000ea8000c1e1500 */
[----:B------:R-:W2:Y:S04]  /*4500*/  @!P5 LDG.E.U16 R40, desc[UR34][R30.64+0x240] ;  /* 0x000240221e28d981 */ /* 0x000ea8000c1e1500 */
[----:B------:R-:W2:Y:S04]  /*4510*/  @!P6 LDG.E.U16 R41, desc[UR34][R30.64+0x280] ;  /* 0x000280221e29e981 */ /* 0x000ea8000c1e1500 */
[----:B------:R-:W5:Y:S01]  /*4520*/  @!P0 LDG.E.U16 R33, desc[UR34][R30.64+0x80] ;  /* 0x000080221e218981 */ /* 0x000f62000c1e1500 */
[----:B------:R-:W-:-:S13]  /*4530*/  ISETP.NE.AND P0, PT, R53, RZ, PT ;  /* 0x000000ff3500720c */ /* 0x000fda0003f05270 */
[----:B------:R-:W2:Y:S01]  /*4540*/  @!P0 LDG.E.U16 R34, desc[UR34][R30.64+0xc0] ;  /* 0x0000c0221e228981 */ /* 0x000ea2000c1e1500 */
[----:B------:R-:W-:Y:S02]  /*4550*/  ISETP.NE.AND P0, PT, R55, RZ, PT ;  /* 0x000000ff3700720c */ /* 0x000fe40003f05270 */
[----:B------:R-:W-:Y:S02]  /*4560*/  ISETP.NE.AND P1, PT, R59, RZ, PT ;  /* 0x000000ff3b00720c */ /* 0x000fe40003f25270 */
[----:B------:R-:W-:Y:S02]  /*4570*/  ISETP.NE.AND P2, PT, R61, RZ, PT ;  /* 0x000000ff3d00720c */ /* 0x000fe40003f45270 */
[----:B------:R-:W-:Y:S02]  /*4580*/  ISETP.NE.AND P3, PT, R67, RZ, PT ;  /* 0x000000ff4300720c */ /* 0x000fe40003f65270 */
[----:B------:R-:W-:-:S05]  /*4590*/  ISETP.NE.AND P4, PT, R71, RZ, PT ;  /* 0x000000ff4700720c */ /* 0x000fca0003f85270 */
[----:B------:R-:W2:Y:S01]  /*45a0*/  @!P0 LDG.E.U16 R35, desc[UR34][R30.64+0x100] ;  /* 0x000100221e238981 */ /* 0x000ea2000c1e1500 */
[----:B------:R-:W-:-:S03]  /*45b0*/  ISETP.NE.AND P0, PT, R57, RZ, PT ;  /* 0x000000ff3900720c */ /* 0x000fc60003f05270 */
[----:B------:R-:W2:Y:S04]  /*45c0*/  @!P1 LDG.E.U16 R43, desc[UR34][R30.64+0x300] ;  /* 0x000300221e2b9981 */ /* 0x000ea8000c1e1500 */
[----:B------:R-:W2:Y:S04]  /*45d0*/  @!P2 LDG.E.U16 R44, desc[UR34][R30.64+0x340] ;  /* 0x000340221e2ca981 */ /* 0x000ea8000c1e1500 */
[----:B------:R-:W2:Y:S04]  /*45e0*/  @!P3 LDG.E.U16 R47, desc[UR34][R30.64+0x380] ;  /* 0x000380221e2fb981 */ /* 0x000ea8000c1e1500 */
[----:B------:R-:W2:Y:S04]  /*45f0*/  @!P0 LDG.E.U16 R42, desc[UR34][R30.64+0x2c0] ;  /* 0x0002c0221e2a8981 */ /* 0x000ea8000c1e1500 */
[----:B------:R-:W2:Y:S01]  /*4600*/  @!P4 LDG.E.U16 R46, desc[UR34][R30.64+0x3c0] ;  /* 0x0003c0221e2ec981 */ /* 0x000ea2000c1e1500 */
        /* <DEDUP_REMOVED lines=20> */
[----:B------:R-:W-:Y:S01]  /*4750*/  PRMT R58, RZ, 0x7610, R58 ;  /* 0x00007610ff3a7816 */ /* 0x000fe2000000003a */
[----:B---3--:R-:W-:Y:S04]  /*4760*/  STS.U16 [R170], R29 ;  /* 0x0000001daa007388 */ /* 0x008fe80000000400 */
[----:B----4-:R-:W-:Y:S04]  /*4770*/  STS.U16 [R169+0x40], R32 ;  /* 0x00004020a9007388 */ /* 0x010fe80000000400 */
[----:B-----5:R-:W-:Y:S04]  /*4780*/  STS.U16 [R168+0x80], R33 ;  /* 0x00008021a8007388 */ /* 0x020fe80000000400 */
[----:B--2---:R-:W-:Y:S04]  /*4790*/  STS.U16 [R167+0xc0], R34 ;  /* 0x0000c022a7007388 */ /* 0x004fe80000000400 */
        /* <DEDUP_REMOVED lines=13> */
[----:B------:R-:W2:Y:S04]  /*4870*/  LDS.U16 R31, [R153] ;  /* 0x00000000991f7984 */ /* 0x000ea80000000400 */
[----:B------:R-:W-:Y:S04]  /*4880*/  LDS.U16 R29, [R153+0x2] ;  /* 0x00000200991d7984 */ /* 0x000fe80000000400 */
[----:B------:R-:W-:Y:S04]  /*4890*/  LDS.U16 R30, [R153+0x4] ;  /* 0x00000400991e7984 */ /* 0x000fe80000000400 */
[----:B------:R-:W3:Y:S04]  /*48a0*/  LDS.U16 R32, [R153+0x6] ;  /* 0x0000060099207984 */ /* 0x000ee80000000400 */
[----:B------:R-:W4:Y:S04]  /*48b0*/  LDS.U16 R33, [R153+0x8] ;  /* 0x0000080099217984 */ /* 0x000f280000000400 */
[----:B------:R-:W5:Y:S04]  /*48c0*/  LDS.U16 R34, [R153+0xa] ;  /* 0x00000a0099227984 */ /* 0x000f680000000400 */
[----:B------:R-:W1:Y:S04]  /*48d0*/  LDS.U16 R35, [R153+0xc] ;  /* 0x00000c0099237984 */ /* 0x000e680000000400 */
[----:B------:R-:W1:Y:S04]  /*48e0*/  LDS.U16 R36, [R153+0xe] ;  /* 0x00000e0099247984 */ /* 0x000e680000000400 */
[----:B------:R-:W1:Y:S04]  /*48f0*/  LDS.U16 R37, [R153+0x10] ;  /* 0x0000100099257984 */ /* 0x000e680000000400 */
[----:B------:R-:W1:Y:S04]  /*4900*/  LDS.U16 R38, [R153+0x12] ;  /* 0x0000120099267984 */ /* 0x000e680000000400 */
[----:B------:R-:W1:Y:S04]  /*4910*/  LDS.U16 R39, [R153+0x14] ;  /* 0x0000140099277984 */ /* 0x000e680000000400 */
        /* <DEDUP_REMOVED lines=12> */
[----:B------:R-:W-:-:S11]  /*49e0*/  PRMT R48, RZ, 0x7610, R48 ;  /* 0x00007610ff307816 */ /* 0x000fd60000000030 */
[----:B------:R-:W5:Y:S01]  /*49f0*/  @!P5 LDG.E.U16 R47, desc[UR34][R2.64+0x80] ;  /* 0x00008022022fd981 */ /* 0x000f62000c1e1500 */
[----:B------:R-:W-:-:S13]  /*4a00*/  ISETP.NE.AND P5, PT, R54, RZ, PT ;  /* 0x000000ff3600720c */ /* 0x000fda0003fa5270 */
[----:B------:R-:W5:Y:S01]  /*4a10*/  @!P5 LDG.E.U16 R48, desc[UR34][R2.64+0xc0] ;  /* 0x0000c0220230d981 */ /* 0x000f62000c1e1500 */
[----:B------:R-:W-:Y:S02]  /*4a20*/  ISETP.NE.AND P5, PT, R55, RZ, PT ;  /* 0x000000ff3700720c */ /* 0x000fe40003fa5270 */
[----:B------:R-:W-:Y:S02]  /*4a30*/  PRMT R55, RZ, 0x7610, R55 ;  /* 0x00007610ff377816 */ /* 0x000fe40000000037 */
[----:B------:R-:W-:-:S09]  /*4a40*/  PRMT R54, RZ, 0x7610, R54 ;  /* 0x00007610ff367816 */ /* 0x000fd20000000036 */
[----:B------:R-:W5:Y:S01]  /*4a50*/  @!P5 LDG.E.U16 R55, desc[UR34][R2.64+0x100] ;  /* 0x000100220237d981 */ /* 0x000f62000c1e1500 */
[----:B------:R-:W-:Y:S02]  /*4a60*/  ISETP.NE.AND P5, PT, R57, RZ, PT ;  /* 0x000000ff3900720c */ /* 0x000fe40003fa5270 */
[----:B------:R-:W-:-:S11]  /*4a70*/  PRMT R57, RZ, 0x7610, R57 ;  /* 0x00007610ff397816 */ /* 0x000fd60000000039 */
[----:B------:R-:W5:Y:S01]  /*4a80*/  @!P5 LDG.E.U16 R54, desc[UR34][R2.64+0x140] ;  /* 0x000140220236d981 */ /* 0x000f62000c1e1500 */
[----:B------:R-:W-:-:S13]  /*4a90*/  ISETP.NE.AND P5, PT, R59, RZ, PT ;  /* 0x000000ff3b00720c */ /* 0x000fda0003fa5270 */
        /* <DEDUP_REMOVED lines=19> */
[----:B------:R0:W5:Y:S01]  /*4bd0*/  @!P4 LDG.E.U16 R66, desc[UR34][R2.64+0x3c0] ;  /* 0x0003c0220242c981 */ /* 0x000162000c1e1500 */
[----:B--2---:R-:W-:-:S05]  /*4be0*/  HADD2.F32 R31, -RZ, R31.H0_H0 ;  /* 0x2000001fff1f7230 */ /* 0x004fca0000004100 */
[----:B------:R-:W-:-:S06]  /*4bf0*/  FMUL.FTZ R50, R31, -1.4426950216293334961 ;  /* 0xbfb8aa3b1f327820 */ /* 0x000fcc0000410000 */
[----:B------:R-:W2:Y:S01]  /*4c00*/  MUFU.EX2 R50, R50 ;  /* 0x0000003200327308 */ /* 0x000ea20000000800 */
[----:B---3--:R-:W-:Y:S02]  /*4c10*/  HADD2.F32 R32, -RZ, R32.H0_H0 ;  /* 0x20000020ff207230 */ /* 0x008fe40000004100 */
[----:B----4-:R-:W-:-:S03]  /*4c20*/  HADD2.F32 R33, -RZ, R33.H0_H0 ;  /* 0x20000021ff217230 */ /* 0x010fc60000004100 */
[----:B0-----:R-:W-:Y:S01]  /*4c30*/  FMUL.FTZ R2, R32, -1.4426950216293334961 ;  /* 0xbfb8aa3b20027820 */ /* 0x001fe20000410000 */
[----:B------:R-:W-:Y:S02]  /*4c40*/  HADD2.F32 R30, -RZ, R30.H0_H0 ;  /* 0x2000001eff1e7230 */ /* 0x000fe40000004100 */
[----:B------:R-:W-:Y:S02]  /*4c50*/  HADD2.F32 R29, -RZ, R29.H0_H0 ;  /* 0x2000001dff1d7230 */ /* 0x000fe40000004100 */
[----:B--2---:R-:W-:Y:S01]  /*4c60*/  FADD.FTZ R50, R50, 1 ;  /* 0x3f80000032327421 */ /* 0x004fe20000010000 */
[----:B------:R-:W0:Y:S01]  /*4c70*/  MUFU.EX2 R2, R2 ;  /* 0x0000000200027308 */ /* 0x000e220000000800 */
[----:B------:R-:W-:Y:S01]  /*4c80*/  FMUL.FTZ R3, R33, -1.4426950216293334961 ;  /* 0xbfb8aa3b21037820 */ /* 0x000fe20000410000 */
[----:B------:R-:W-:-:S03]  /*4c90*/  FMUL.FTZ R70, R30, -1.4426950216293334961 ;  /* 0xbfb8aa3b1e467820 */ /* 0x000fc60000410000 */
[----:B------:R-:W2:Y:S01]  /*4ca0*/  MUFU.RCP R50, R50 ;  /* 0x0000003200327308 */ /* 0x000ea20000001000 */
[----:B------:R-:W-:-:S07]  /*4cb0*/  FMUL.FTZ R68, R29, -1.4426950216293334961 ;  /* 0xbfb8aa3b1d447820 */ /* 0x000fce0000410000 */
[----:B------:R-:W3:Y:S04]  /*4cc0*/  MUFU.EX2 R3, R3 ;  /* 0x0000000300037308 */ /* 0x000ee80000000800 */
[----:B------:R-:W-:Y:S04]  /*4cd0*/  MUFU.EX2 R70, R70 ;  /* 0x0000004600467308 */ /* 0x000fe80000000800 */
[----:B------:R-:W4:Y:S01]  /*4ce0*/  MUFU.EX2 R68, R68 ;  /* 0x0000004400447308 */ /* 0x000f220000000800 */
[----:B0-----:R-:W-:Y:S01]  /*4cf0*/  FADD.FTZ R2, R2, 1 ;  /* 0x3f80000002027421 */ /* 0x001fe20000010000 */
[----:B-----5:R-:W-:-:S02]  /*4d00*/  HADD2.F32 R34, -RZ, R34.H0_H0 ;  /* 0x20000022ff227230 */ /* 0x020fc40000004100 */
[----:B-1----:R-:W-:Y:S02]  /*4d10*/  HADD2.F32 R35, -RZ, R35.H0_H0 ;  /* 0x20000023ff237230 */ /* 0x002fe40000004100 */
[----:B---3--:R-:W-:Y:S01]  /*4d20*/  FADD.FTZ R3, R3, 1 ;  /* 0x3f80000003037421 */ /* 0x008fe20000010000 */
[----:B------:R-:W-:Y:S02]  /*4d30*/  FMUL.FTZ R71, R34, -1.4426950216293334961 ;  /* 0xbfb8aa3b22477820 */ /* 0x000fe40000410000 */
[----:B------:R-:W-:Y:S01]  /*4d40*/  FMUL.FTZ R72, R35, -1.4426950216293334961 ;  /* 0xbfb8aa3b23487820 */ /* 0x000fe20000410000 */
[----:B----4-:R-:W-:-:S03]  /*4d50*/  FADD.FTZ R68, R68, 1 ;  /* 0x3f80000044447421 */ /* 0x010fc60000010000 */
[----:B------:R-:W0:Y:S01]  /*4d60*/  MUFU.EX2 R71, R71 ;  /* 0x0000004700477308 */ /* 0x000e220000000800 */
[----:B------:R-:W-:-:S03]  /*4d70*/  HADD2.F32 R36, -RZ, R36.H0_H0 ;  /* 0x20000024ff247230 */ /* 0x000fc60000004100 */
[----:B------:R-:W1:Y:S02]  /*4d80*/  MUFU.EX2 R72, R72 ;  /* 0x0000004800487308 */ /* 0x000e640000000800 */
[----:B------:R-:W-:Y:S01]  /*4d90*/  FMUL.FTZ R73, R36, -1.4426950216293334961 ;  /* 0xbfb8aa3b24497820 */ /* 0x000fe20000410000 */
[----:B------:R-:W-:Y:S02]  /*4da0*/  HADD2.F32 R37, -RZ, R37.H0_H0 ;  /* 0x20000025ff257230 */ /* 0x000fe40000004100 */
[----:B------:R-:W-:Y:S02]  /*4db0*/  HADD2.F32 R38, -RZ, R38.H0_H0 ;  /* 0x20000026ff267230 */ /* 0x000fe40000004100 */
[----:B------:R-:W-:Y:S01]  /*4dc0*/  HADD2.F32 R52, -RZ, R52.H0_H0 ;  /* 0x20000034ff347230 */ /* 0x000fe20000004100 */
[----:B------:R-:W3:Y:S01]  /*4dd0*/  MUFU.EX2 R73, R73 ;  /* 0x0000004900497308 */ /* 0x000ee20000000800 */
[----:B------:R-:W-:Y:S01]  /*4de0*/  FMUL.FTZ R74, R37, -1.4426950216293334961 ;  /* 0xbfb8aa3b254a7820 */ /* 0x000fe20000410000 */
[----:B------:R-:W-:Y:S01]  /*4df0*/  FMUL.FTZ R75, R38, -1.4426950216293334961 ;  /* 0xbfb8aa3b264b7820 */ /* 0x000fe20000410000 */
[----:B------:R-:W-:Y:S04]  /*4e00*/  STS.U16 [R170], R53 ;  /* 0x00000035aa007388 */ /* 0x000fe80000000400 */
[----:B------:R-:W-:Y:S04]  /*4e10*/  STS.U16 [R169+0x40], R46 ;  /* 0x0000402ea9007388 */ /* 0x000fe80000000400 */
[----:B------:R-:W-:Y:S04]  /*4e20*/  STS.U16 [R168+0x80], R47 ;  /* 0x0000802fa8007388 */ /* 0x000fe80000000400 */
[----:B------:R-:W-:Y:S04]  /*4e30*/  STS.U16 [R167+0xc0], R48 ;  /* 0x0000c030a7007388 */ /* 0x000fe80000000400 */
[----:B------:R4:W-:Y:S04]  /*4e40*/  STS.U16 [R166+0x100], R55 ;  /* 0x00010037a6007388 */ /* 0x0009e80000000400 */
        /* <DEDUP_REMOVED lines=12> */
[----:B------:R-:W3:Y:S04]  /*4f10*/  LDS.U16 R46, [R153] ;  /* 0x00000000992e7984 */ /* 0x000ee80000000400 */
[----:B------:R-:W3:Y:S04]  /*4f20*/  LDS.U16 R47, [R153+0x2] ;  /* 0x00000200992f7984 */ /* 0x000ee80000000400 */
[----:B------:R-:W3:Y:S04]  /*4f30*/  LDS.U16 R48, [R153+0x4] ;  /* 0x0000040099307984 */ /* 0x000ee80000000400 */
[----:B------:R-:W3:Y:S01]  /*4f40*/  LDS.U16 R59, [R153+0x6] ;  /* 0x00000600993b7984 */ /* 0x000ee20000000400 */
[----:B----4-:R2:W-:Y:S03]  /*4f50*/  MUFU.RCP R55, R2 ;  /* 0x0000000200377308 */ /* 0x0105e60000001000 */
[----:B------:R-:W4:Y:S01]  /*4f60*/  LDS.U16 R60, [R153+0x8] ;  /* 0x00000800993c7984 */ /* 0x000f220000000400 */
[----:B------:R-:W-:-:S03]  /*4f70*/  FADD.FTZ R53, R70, 1 ;  /* 0x3f80000046357421 */ /* 0x000fc60000010000 */
[----:B------:R-:W4:Y:S01]  /*4f80*/  LDS.U16 R62, [R153+0xa] ;  /* 0x00000a00993e7984 */ /* 0x000f220000000400 */
[----:B--2---:R-:W-:Y:S01]  /*4f90*/  FADD.FTZ R2, -R50, 1 ;  /* 0x3f80000032027421 */ /* 0x004fe20000010100 */
[----:B-----5:R2:W-:Y:S08]  /*4fa0*/  MUFU.RCP R56, R3 ;  /* 0x0000000300387308 */ /* 0x0205f00000001000 */
[----:B------:R-:W5:Y:S01]  /*4fb0*/  MUFU.RCP R54, R68 ;  /* 0x0000004400367308 */ /* 0x000f620000001000 */
[----:B0-----:R-:W-:Y:S01]  /*4fc0*/  FFMA.FTZ R66, R31, R2, 1 ;  /* 0x3f8000001f427423 */ /* 0x001fe20000010002 */
[----:B------:R-:W-:Y:S01]  /*4fd0*/  FADD.FTZ R57, R71, 1 ;  /* 0x3f80000047397421 */ /* 0x000fe20000010000 */
[----:B------:R-:W0:Y:S01]  /*4fe0*/  LDS.U16 R2, [R153+0xc] ;  /* 0x00000c0099027984 */ /* 0x000e220000000400 */
[----:B-1----:R-:W-:Y:S01]  /*4ff0*/  FADD.FTZ R58, R72, 1 ;  /* 0x3f800000483a7421 */ /* 0x002fe20000010000 */
[----:B------:R-:W-:-:S03]  /*5000*/  HADD2.F32 R39, -RZ, R39.H0_H0 ;  /* 0x20000027ff277230 */ /* 0x000fc60000004100 */
[----:B------:R-:W1:Y:S01]  /*5010*/  MUFU.EX2 R74, R74 ;  /* 0x0000004a004a7308 */ /* 0x000e620000000800 */
[----:B---3--:R-:W-:-:S03]  /*5020*/  HADD2.F32 R46, -RZ, R46.H0_H0 ;  /* 0x2000002eff2e7230 */ /* 0x008fc60000004100 */
[----:B------:R-:W3:Y:S01]  /*5030*/  MUFU.EX2 R75, R75 ;  /* 0x0000004b004b7308 */ /* 0x000ee20000000800 */
[----:B------:R-:W-:Y:S01]  /*5040*/  FADD.FTZ R61, R73, 1 ;  /* 0x3f800000493d7421 */ /* 0x000fe20000010000 */
[----:B--2---:R-:W-:Y:S01]  /*5050*/  FMUL.FTZ R3, R49, R46 ;  /* 0x0000002e31037220 */ /* 0x004fe20000410000 */
[----:B------:R-:W-:Y:S01]  /*5060*/  HADD2.F32 R47, -RZ, R47.H0_H0 ;  /* 0x2000002fff2f7230 */ /* 0x000fe20000004100 */
[----:B------:R-:W2:Y:S01]  /*5070*/  MUFU.RCP R53, R53 ;  /* 0x0000003500357308 */ /* 0x000ea20000001000 */
[----:B------:R-:W-:Y:S02]  /*5080*/  HADD2.F32 R48, -RZ, R48.H0_H0 ;  /* 0x20000030ff307230 */ /* 0x000fe40000004100 */
[----:B------:R-:W-:Y:S01]  /*5090*/  FMUL.FTZ R3, R50, R3 ;  /* 0x0000000332037220 */ /* 0x000fe20000410000 */
[----:B-----5:R-:W-:Y:S01]  /*50a0*/  FADD.FTZ R68, -R54, 1 ;  /* 0x3f80000036447421 */ /* 0x020fe20000010100 */
[----:B------:R-:W-:Y:S02]  /*50b0*/  LDS.U16 R73, [R153+0x10] ;  /* 0x0000100099497984 */ /* 0x000fe40000000400 */
[----:B------:R-:W-:-:S02]  /*50c0*/  FMUL.FTZ R85, R3, R66 ;  /* 0x0000004203557220 */ /* 0x000fc40000410000 */
[----:B------:R-:W5:Y:S01]  /*50d0*/  LDS.U16 R3, [R153+0xe] ;  /* 0x00000e0099037984 */ /* 0x000f620000000400 */
[----:B------:R-:W0:Y:S01]  /*50e0*/  MUFU.RCP R57, R57 ;  /* 0x0000003900397308 */ /* 0x000e220000001000 */
[----:B------:R-:W-:Y:S01]  /*50f0*/  FMUL.FTZ R67, R52, R47 ;  /* 0x0000002f34437220 */ /* 0x000fe20000410000 */
[----:B------:R-:W-:Y:S01]  /*5100*/  FMUL.FTZ R70, R51, R48 ;  /* 0x0000003033467220 */ /* 0x000fe20000410000 */
[----:B------:R-:W-:Y:S01]  /*5110*/  FFMA.FTZ R68, R29, R68, 1 ;  /* 0x3f8000001d447423 */ /* 0x000fe20000010044 */
[----:B------:R-:W-:Y:S02]  /*5120*/  HADD2.F32 R59, -RZ, R59.H0_H0 ;  /* 0x2000003bff3b7230 */ /* 0x000fe40000004100 */
[----:B------:R-:W-:Y:S01]  /*5130*/  FMUL.FTZ R67, R54, R67 ;  /* 0x0000004336437220 */ /* 0x000fe20000410000 */
[----:B------:R-:W-:Y:S01]  /*5140*/  HADD2.F32 R40, -RZ, R40.H0_H0 ;  /* 0x20000028ff287230 */ /* 0x000fe20000004100 */
[----:B------:R-:W-:Y:S01]  /*5150*/  LDS.U16 R84, [R153+0x1e] ;  /* 0x00001e0099547984 */ /* 0x000fe20000000400 */
[C---:B--2---:R-:W-:Y:S01]  /*5160*/  FADD.FTZ R69, -R53.reuse, 1 ;  /* 0x3f80000035457421 */ /* 0x044fe20000010100 */
[----:B------:R-:W-:Y:S01]  /*5170*/  FMUL.FTZ R70, R53, R70 ;  /* 0x0000004635467220 */ /* 0x000fe20000410000 */
[----:B------:R-:W2:Y:S02]  /*5180*/  MUFU.RCP R58, R58 ;  /* 0x0000003a003a7308 */ /* 0x000ea40000001000 */
[----:B------:R-:W-:Y:S01]  /*5190*/  FFMA.FTZ R69, R30, R69, 1 ;  /* 0x3f8000001e457423 */ /* 0x000fe20000010045 */
[----:B------:R-:W-:Y:S01]  /*51a0*/  FMUL.FTZ R86, R67, R68 ;  /* 0x0000004443567220 */ /* 0x000fe20000410000 */
[----:B----4-:R-:W-:-:S02]  /*51b0*/  HADD2.F32 R60, -RZ, R60.H0_H0 ;  /* 0x2000003cff3c7230 */ /* 0x010fc40000004100 */
[----:B------:R-:W-:Y:S01]  /*51c0*/  FMUL.FTZ R68, R64, R59 ;  /* 0x0000003b40447220 */ /* 0x000fe20000410000 */
[----:B------:R-:W-:Y:S01]  /*51d0*/  FMUL.FTZ R87, R70, R69 ;  /* 0x0000004546577220 */ /* 0x000fe20000410000 */
[----:B------:R-:W-:Y:S01]  /*51e0*/  FADD.FTZ R69, -R55, 1 ;  /* 0x3f80000037457421 */ /* 0x000fe20000010100 */
[----:B------:R-:W-:Y:S01]  /*51f0*/  FMUL.FTZ R76, R39, -1.4426950216293334961 ;  /* 0xbfb8aa3b274c7820 */ /* 0x000fe20000410000 */
[----:B------:R-:W-:Y:S01]  /*5200*/  FADD.FTZ R70, -R56, 1 ;  /* 0x3f80000038467421 */ /* 0x000fe20000010100 */
[----:B------:R-:W-:Y:S02]  /*5210*/  HADD2.F32 R62, -RZ, R62.H0_H0 ;  /* 0x2000003eff3e7230 */ /* 0x000fe40000004100 */
[----:B------:R-:W-:Y:S01]  /*5220*/  FFMA.FTZ R69, R32, R69, 1 ;  /* 0x3f80000020457423 */ /* 0x000fe20000010045 */
[----:B------:R-:W-:Y:S01]  /*5230*/  FMUL.FTZ R68, R55, R68 ;  /* 0x0000004437447220 */ /* 0x000fe20000410000 */
[----:B------:R-:W-:Y:S01]  /*5240*/  FMUL.FTZ R71, R63, R60 ;  /* 0x0000003c3f477220 */ /* 0x000fe20000410000 */
[----:B------:R-:W4:Y:S01]  /*5250*/  MUFU.EX2 R76, R76 ;  /* 0x0000004c004c7308 */ /* 0x000f220000000800 */
[----:B-1----:R-:W-:Y:S01]  /*5260*/  FADD.FTZ R74, R74, 1 ;  /* 0x3f8000004a4a7421 */ /* 0x002fe20000010000 */
[----:B---3--:R-:W-:Y:S01]  /*5270*/  FADD.FTZ R67, R75, 1 ;  /* 0x3f8000004b437421 */ /* 0x008fe20000010000 */
[----:B------:R-:W-:Y:S01]  /*5280*/  FFMA.FTZ R72, R33, R70, 1 ;  /* 0x3f80000021487423 */ /* 0x000fe20000010046 */
[----:B------:R-:W1:Y:S01]  /*5290*/  MUFU.RCP R61, R61 ;  /* 0x0000003d003d7308 */ /* 0x000e620000001000 */
[----:B------:R-:W-:Y:S01]  /*52a0*/  FMUL.FTZ R88, R68, R69 ;  /* 0x0000004544587220 */ /* 0x000fe20000410000 */
[----:B------:R-:W-:-:S02]  /*52b0*/  HADD2.F32 R42, -RZ, R42.H0_H0 ;  /* 0x2000002aff2a7230 */ /* 0x000fc40000004100 */
[----:B0-----:R-:W-:Y:S01]  /*52c0*/  FADD.FTZ R75, -R57, 1 ;  /* 0x3f800000394b7421 */ /* 0x001fe20000010100 */
[----:B------:R-:W-:Y:S02]  /*52d0*/  HADD2.F32 R43, -RZ, R43.H0_H0 ;  /* 0x2000002bff2b7230 */ /* 0x000fe40000004100 */
[----:B------:R-:W-:Y:S01]  /*52e0*/  FMUL.FTZ R70, R65, R62 ;  /* 0x0000003e41467220 */ /* 0x000fe20000410000 */
[----:B------:R-:W-:Y:S02]  /*52f0*/  HADD2.F32 R44, -RZ, R44.H0_H0 ;  /* 0x2000002cff2c7230 */ /* 0x000fe40000004100 */
[----:B------:R-:W-:Y:S01]  /*5300*/  FMUL.FTZ R71, R56, R71 ;  /* 0x0000004738477220 */ /* 0x000fe20000410000 */
[----:B------:R-:W-:Y:S02]  /*5310*/  HADD2.F32 R68, -RZ, R45.H0_H0 ;  /* 0x2000002dff447230 */ /* 0x000fe40000004100 */
[----:B------:R-:W-:Y:S01]  /*5320*/  FMUL.FTZ R77, R40, -1.4426950216293334961 ;  /* 0xbfb8aa3b284d7820 */ /* 0x000fe20000410000 */
[----:B------:R-:W-:Y:S01]  /*5330*/  HADD2.F32 R45, -RZ, R2.H0_H0 ;  /* 0x20000002ff2d7230 */ /* 0x000fe20000004100 */
[----:B------:R0:W3:Y:S01]  /*5340*/  MUFU.RCP R66, R74 ;  /* 0x0000004a00427308 */ /* 0x0000e20000001000 */
[----:B------:R-:W-:Y:S01]  /*5350*/  FFMA.FTZ R75, R34, R75, 1 ;  /* 0x3f800000224b7423 */ /* 0x000fe2000001004b */
[----:B------:R-:W-:Y:S01]  /*5360*/  FMUL.FTZ R89, R71, R72 ;  /* 0x0000004847597220 */ /* 0x000fe20000410000 */
[----:B------:R-:W-:Y:S01]  /*5370*/  FMUL.FTZ R79, R42, -1.4426950216293334961 ;  /* 0xbfb8aa3b2a4f7820 */ /* 0x000fe20000410000 */
[----:B------:R-:W-:Y:S01]  /*5380*/  FMUL.FTZ R81, R43, -1.4426950216293334961 ;  /* 0xbfb8aa3b2b517820 */ /* 0x000fe20000410000 */
[----:B------:R-:W-:Y:S01]  /*5390*/  FMUL.FTZ R82, R44, -1.4426950216293334961 ;  /* 0xbfb8aa3b2c527820 */ /* 0x000fe20000410000 */
[----:B--2---:R-:W-:Y:S01]  /*53a0*/  FADD.FTZ R72, -R58, 1 ;  /* 0x3f8000003a487421 */ /* 0x004fe20000010100 */
[----:B------:R-:W-:Y:S01]  /*53b0*/  FMUL.FTZ R69, R68, R45 ;  /* 0x0000002d44457220 */ /* 0x000fe20000410000 */
[----:B------:R-:W-:-:S02]  /*53c0*/  HADD2.F32 R41, -RZ, R41.H0_H0 ;  /* 0x20000029ff297230 */ /* 0x000fc40000004100 */
[----:B0-----:R-:W-:Y:S01]  /*53d0*/  FMUL.FTZ R74, R57, R70 ;  /* 0x00000046394a7220 */ /* 0x001fe20000410000 */
[----:B------:R-:W0:Y:S01]  /*53e0*/  MUFU.EX2 R77, R77 ;  /* 0x0000004d004d7308 */ /* 0x000e220000000800 */
[----:B----4-:R-:W-:Y:S01]  /*53f0*/  FADD.FTZ R76, R76, 1 ;  /* 0x3f8000004c4c7421 */ /* 0x010fe20000010000 */
[----:B------:R-:W-:Y:S01]  /*5400*/  LDS.U16 R2, [R153+0x12] ;  /* 0x0000120099027984 */ /* 0x000fe20000000400 */
[----:B------:R-:W-:Y:S01]  /*5410*/  FMUL.FTZ R90, R74, R75 ;  /* 0x0000004b4a5a7220 */ /* 0x000fe20000410000 */
[----:B------:R-:W-:Y:S01]  /*5420*/  FFMA.FTZ R75, R35, R72, 1 ;  /* 0x3f800000234b7423 */ /* 0x000fe20000010048 */
[----:B------:R2:W4:Y:S01]  /*5430*/  MUFU.EX2 R80, R79 ;  /* 0x0000004f00507308 */ /* 0x0005220000000800 */
[----:B------:R-:W-:Y:S01]  /*5440*/  FMUL.FTZ R72, R58, R69 ;  /* 0x000000453a487220 */ /* 0x000fe20000410000 */
[----:B------:R-:W-:Y:S02]  /*5450*/  HADD2.F32 R69, -RZ, R28.H0_H0 ;  /* 0x2000001cff457230 */ /* 0x000fe40000004100 */
[----:B------:R1:W3:Y:S01]  /*5460*/  MUFU.EX2 R83, R81 ;  /* 0x0000005100537308 */ /* 0x0002e20000000800 */
[----:B------:R-:W-:Y:S01]  /*5470*/  FMUL.FTZ R78, R41, -1.4426950216293334961 ;  /* 0xbfb8aa3b294e7820 */ /* 0x000fe20000410000 */
[----:B-----5:R-:W-:-:S02]  /*5480*/  HADD2.F32 R28, -RZ, R3.H0_H0 ;  /* 0x20000003ff1c7230 */ /* 0x020fc40000004100 */
[----:B------:R5:W-:Y:S01]  /*5490*/  MUFU.EX2 R94, R82 ;  /* 0x00000052005e7308 */ /* 0x000be20000000800 */
[----:B--2---:R-:W2:Y:S04]  /*54a0*/  LDS.U16 R79, [R153+0x14] ;  /* 0x00001400994f7984 */ /* 0x004ea80000000400 */
[----:B-1----:R-:W1:Y:S04]  /*54b0*/  LDS.U16 R81, [R153+0x16] ;  /* 0x0000160099517984 */ /* 0x002e680000000400 */
[----:B-----5:R-:W5:Y:S01]  /*54c0*/  LDS.U16 R82, [R153+0x18] ;  /* 0x0000180099527984 */ /* 0x020f620000000400 */
[----:B------:R4:W-:Y:S01]  /*54d0*/  MUFU.RCP R70, R76 ;  /* 0x0000004c00467308 */ /* 0x0009e20000001000 */
[----:B------:R-:W-:Y:S01]  /*54e0*/  FADD.FTZ R3, -R61, 1 ;  /* 0x3f8000003d037421 */ /* 0x000fe20000010100 */
[----:B0-----:R-:W-:-:S03]  /*54f0*/  FADD.FTZ R71, R77, 1 ;  /* 0x3f8000004d477421 */ /* 0x001fc60000010000 */
[----:B------:R-:W-:-:S03]  /*5500*/  FFMA.FTZ R3, R36, R3, 1 ;  /* 0x3f80000024037423 */ /* 0x000fc60000010003 */
[----:B------:R-:W0:Y:S01]  /*5510*/  MUFU.EX2 R78, R78 ;  /* 0x0000004e004e7308 */ /* 0x000e220000000800 */
[----:B----4-:R-:W-:Y:S01]  /*5520*/  FMUL.FTZ R76, R69, R28 ;  /* 0x0000001c454c7220 */ /* 0x010fe20000410000 */
[----:B------:R-:W-:-:S03]  /*5530*/  FADD.FTZ R77, R80, 1 ;  /* 0x3f800000504d7421 */ /* 0x000fc60000010000 */
[----:B------:R-:W-:Y:S01]  /*5540*/  FMUL.FTZ R76, R61, R76 ;  /* 0x0000004c3d4c7220 */ /* 0x000fe20000410000 */
[----:B---3--:R-:W-:Y:S02]  /*5550*/  FADD.FTZ R80, R83, 1 ;  /* 0x3f80000053507421 */ /* 0x008fe40000010000 */
[----:B------:R-:W-:Y:S01]  /*5560*/  LDS.U16 R83, [R153+0x1c] ;  /* 0x00001c0099537984 */ /* 0x000fe20000000400 */
[----:B------:R-:W-:Y:S01]  /*5570*/  FMUL.FTZ R92, R76, R3 ;  /* 0x000000034c5c7220 */ /* 0x000fe20000410000 */
[----:B------:R-:W3:Y:S02]  /*5580*/  MUFU.RCP R71, R71 ;  /* 0x0000004700477308 */ /* 0x000ee40000001000 */
[----:B------:R-:W4:Y:S01]  /*5590*/  LDS.U16 R3, [R153+0x1a] ;  /* 0x00001a0099037984 */ /* 0x000f220000000400 */
[----:B------:R-:W-:Y:S01]  /*55a0*/  FMUL.FTZ R91, R72, R75 ;  /* 0x0000004b485b7220 */ /* 0x000fe20000410000 */
[----:B------:R-:W-:Y:S02]  /*55b0*/  HADD2.F32 R72, -RZ, R27.H0_H0 ;  /* 0x2000001bff487230 */ /* 0x000fe40000004100 */
[----:B0-----:R-:W-:Y:S01]  /*55c0*/  FADD.FTZ R74, R78, 1 ;  /* 0x3f8000004e4a7421 */ /* 0x001fe20000010000 */
[----:B------:R-:W-:Y:S01]  /*55d0*/  HADD2.F32 R27, -RZ, R73.H0_H0 ;  /* 0x20000049ff1b7230 */ /* 0x000fe20000004100 */
[----:B------:R-:W0:Y:S01]  /*55e0*/  MUFU.RCP R67, R67 ;  /* 0x0000004300437308 */ /* 0x000e220000001000 */
[----:B------:R-:W-:-:S03]  /*55f0*/  FADD.FTZ R78, -R66, 1 ;  /* 0x3f800000424e7421 */ /* 0x000fc60000010100 */
[----:B------:R-:W-:Y:S01]  /*5600*/  FMUL.FTZ R73, R72, R27 ;  /* 0x0000001b48497220 */ /* 0x000fe20000410000 */
[----:B------:R-:W-:-:S03]  /*5610*/  FFMA.FTZ R78, R37, R78, 1 ;  /* 0x3f800000254e7423 */ /* 0x000fc6000001004e */
[----:B------:R-:W5:Y:S01]  /*5620*/  MUFU.RCP R74, R74 ;  /* 0x0000004a004a7308 */ /* 0x000f620000001000 */
[----:B------:R-:W-:Y:S01]  /*5630*/  FMUL.FTZ R73, R66, R73 ;  /* 0x0000004942497220 */ /* 0x000fe20000410000 */
[----:B------:R-:W-:Y:S02]  /*5640*/  HADD2.F32 R76, -RZ, R26.H0_H0 ;  /* 0x2000001aff4c7230 */ /* 0x000fe40000004100 */
[----:B------:R-:W-:Y:S01]  /*5650*/  FADD.FTZ R26, R94, 1 ;  /* 0x3f8000005e1a7421 */ /* 0x000fe20000010000 */
[----:B------:R-:W-:Y:S01]  /*5660*/  FMUL.FTZ R93, R73, R78 ;  /* 0x0000004e495d7220 */ /* 0x000fe20000410000 */
[----:B------:R-:W-:Y:S02]  /*5670*/  HADD2.F32 R73, -RZ, R25.H0_H0 ;  /* 0x20000019ff497230 */ /* 0x000fe40000004100 */
[----:B---3--:R-:W-:Y:S01]  /*5680*/  FADD.FTZ R25, -R71, 1 ;  /* 0x3f80000047197421 */ /* 0x008fe20000010100 */
[----:B------:R-:W-:Y:S02]  /*5690*/  HADD2.F32 R78, -RZ, R24.H0_H0 ;  /* 0x20000018ff4e7230 */ /* 0x000fe40000004100 */
[----:B------:R-:W-:Y:S01]  /*56a0*/  FADD.FTZ R24, -R70, 1 ;  /* 0x3f80000046187421 */ /* 0x000fe20000010100 */
[----:B------:R-:W-:Y:S01]  /*56b0*/  HADD2.F32 R75, -RZ, R23.H0_H0 ;  /* 0x20000017ff4b7230 */ /* 0x000fe20000004100 */
[----:B------:R5:W-:Y:S01]  /*56c0*/  MUFU.RCP R99, R26 ;  /* 0x0000001a00637308 */ /* 0x000be20000001000 */
[----:B------:R-:W-:Y:S01]  /*56d0*/  FFMA.FTZ R97, R40, R25, 1 ;  /* 0x3f80000028617423 */ /* 0x000fe20000010019 */
[----:B------:R-:W-:Y:S01]  /*56e0*/  FFMA.FTZ R94, R39, R24, 1 ;  /* 0x3f800000275e7423 */ /* 0x000fe20000010018 */
[----:B0-----:R-:W-:Y:S01]  /*56f0*/  FADD.FTZ R23, -R67, 1 ;  /* 0x3f80000043177421 */ /* 0x001fe20000010100 */
[----:B--2---:R-:W-:-:S02]  /*5700*/  HADD2.F32 R24, -RZ, R79.H0_H0 ;  /* 0x2000004fff187230 */ /* 0x004fc40000004100 */
[----:B-1----:R-:W-:Y:S02]  /*5710*/  HADD2.F32 R25, -RZ, R81.H0_H0 ;  /* 0x20000051ff197230 */ /* 0x002fe40000004100 */
[----:B-----5:R-:W-:Y:S01]  /*5720*/  HADD2.F32 R26, -RZ, R82.H0_H0 ;  /* 0x20000052ff1a7230 */ /* 0x020fe20000004100 */
[----:B------:R-:W0:Y:S01]  /*5730*/  MUFU.RCP R77, R77 ;  /* 0x0000004d004d7308 */ /* 0x000e220000001000 */
[----:B------:R-:W-:Y:S01]  /*5740*/  FFMA.FTZ R95, R38, R23, 1 ;  /* 0x3f800000265f7423 */ /* 0x000fe20000010017 */
[----:B------:R-:W-:Y:S01]  /*5750*/  FADD.FTZ R96, -R74, 1 ;  /* 0x3f8000004a607421 */ /* 0x000fe20000010100 */
[----:B------:R-:W-:Y:S02]  /*5760*/  HADD2.F32 R23, -RZ, R2.H0_H0 ;  /* 0x20000002ff177230 */ /* 0x000fe40000004100 */
[----:B------:R-:W-:Y:S01]  /*5770*/  FMUL.FTZ R79, R73, R24 ;  /* 0x00000018494f7220 */ /* 0x000fe20000410000 */
[----:B------:R-:W-:Y:S02]  /*5780*/  FMUL.FTZ R82, R78, R25 ;  /* 0x000000194e527220 */ /* 0x000fe40000410000 */
[----:B------:R-:W1:Y:S01]  /*5790*/  MUFU.RCP R80, R80 ;  /* 0x0000005000507308 */ /* 0x000e620000001000 */
[----:B------:R-:W-:Y:S01]  /*57a0*/  FMUL.FTZ R81, R75, R26 ;  /* 0x0000001a4b517220 */ /* 0x000fe20000410000 */
[----:B------:R-:W-:Y:S01]  /*57b0*/  FFMA.FTZ R96, R41, R96, 1 ;  /* 0x3f80000029607423 */ /* 0x000fe20000010060 */
        /* <DEDUP_REMOVED lines=8> */
[----:B------:R-:W-:-:S02]  /*5840*/  HADD2.F32 R79, -RZ, R22.H0_H0 ;  /* 0x20000016ff4f7230 */ /* 0x000fc40000004100 */
[----:B------:R-:W-:Y:S02]  /*5850*/  HADD2.F32 R82, -RZ, R21.H0_H0 ;  /* 0x20000015ff527230 */ /* 0x000fe40000004100 */
[----:B------:R-:W-:Y:S02]  /*5860*/  HADD2.F32 R81, -RZ, R20.H0_H0 ;  /* 0x20000014ff517230 */ /* 0x000fe40000004100 */
[----:B----4-:R-:W-:Y:S02]  /*5870*/  HADD2.F32 R20, -RZ, R3.H0_H0 ;  /* 0x20000003ff147230 */ /* 0x010fe40000004100 */
[----:B------:R-:W-:Y:S02]  /*5880*/  HADD2.F32 R21, -RZ, R83.H0_H0 ;  /* 0x20000053ff157230 */ /* 0x000fe40000004100 */
[----:B------:R-:W-:Y:S02]  /*5890*/  HADD2.F32 R22, -RZ, R84.H0_H0 ;  /* 0x20000054ff167230 */ /* 0x000fe40000004100 */
[----:B------:R-:W-:Y:S01]  /*58a0*/  FMUL.FTZ R2, R2, R95 ;  /* 0x0000005f02027220 */ /* 0x000fe20000410000 */
[----:B------:R-:W-:Y:S01]  /*58b0*/  F2FP.F16.F32.PACK_AB R95, R86, R85 ;  /* 0x00000055565f723e */ /* 0x000fe200000000ff */
[----:B------:R-:W-:Y:S01]  /*58c0*/  BAR.SYNC.DEFER_BLOCKING 0x0 ;  /* 0x0000000000007b1d */ /* 0x000fe20000010000 */
[----:B0-----:R-:W-:Y:S01]  /*58d0*/  FADD.FTZ R85, -R77, 1 ;  /* 0x3f8000004d557421 */ /* 0x001fe20000010100 */
[----:B-1----:R-:W-:Y:S01]  /*58e0*/  FADD.FTZ R86, -R80, 1 ;  /* 0x3f80000050567421 */ /* 0x002fe20000010100 */
[----:B------:R-:W-:Y:S01]  /*58f0*/  FADD.FTZ R83, -R99, 1 ;  /* 0x3f80000063537421 */ /* 0x000fe20000010100 */
        /* <DEDUP_REMOVED lines=11> */
[----:B------:R-:W-:Y:S01]  /*59b0*/  F2FP.F16.F32.PACK_AB R89, R90, R89 ;  /* 0x000000595a59723e */ /* 0x000fe200000000ff */
[----:B------:R-:W-:Y:S01]  /*59c0*/  FMUL.FTZ R3, R3, R86 ;  /* 0x0000005603037220 */ /* 0x000fe20000410000 */
[----:B------:R-:W-:Y:S01]  /*59d0*/  FMUL.FTZ R98, R98, R83 ;  /* 0x0000005362627220 */ /* 0x000fe20000410000 */
[----:B------:R-:W-:-:S02]  /*59e0*/  F2FP.F16.F32.PACK_AB R2, R2, R93 ;  /* 0x0000005d0202723e */ /* 0x000fc400000000ff */
[----:B------:R-:W-:Y:S02]  /*59f0*/  PRMT R83, R95, 0x7632, R83 ;  /* 0x000076325f537816 */ /* 0x000fe40000000053 */
[----:B------:R-:W-:Y:S02]  /*5a00*/  PRMT R84, R87, 0x7632, R84 ;  /* 0x0000763257547816 */ /* 0x000fe40000000054 */
        /* <DEDUP_REMOVED lines=10> */
[----:B------:R1:W-:Y:S04]  /*5ab0*/  STS.U16 [R153+0x6], R84 ;  /* 0x0000065499007388 */ /* 0x0003e80000000400 */
        /* <DEDUP_REMOVED lines=37> */
[----:B------:R-:W-:-:S05]  /*5d10*/  UIMAD.WIDE.U32 UR12, UR27, UR14, UR8 ;  /* 0x0000000e1b0c72a5 */ /* 0x000fca000f8e0008 */
[----:B------:R-:W1:Y:S01]  /*5d20*/  LDS R84, [UR23+0x1080] ;  /* 0x00108017ff547984 */ /* 0x000e620008000800 */
[----:B------:R-:W-:Y:S01]  /*5d30*/  UIMAD UR13, UR27, UR15, UR13 ;  /* 0x0000000f1b0d72a4 */ /* 0x000fe2000f8e020d */
[----:B------:R-:W2:Y:S03]  /*5d40*/  LDCU.64 UR14, c[0x0][0x558] ;  /* 0x0000ab00ff0e77ac */ /* 0x000ea60008000a00 */
[----:B------:R-:W-:-:S04]  /*5d50*/  UIMAD.WIDE.U32 UR12, UR10, UR24, UR12 ;  /* 0x000000180a0c72a5 */ /* 0x000fc8000f8e000c */
[----:B------:R-:W-:Y:S02]  /*5d60*/  UIMAD UR13, UR10, UR25, UR13 ;  /* 0x000000190a0d72a4 */ /* 0x000fe4000f8e020d */
[----:B0-----:R-:W-:Y:S01]  /*5d70*/  IADD3 R3, P1, PT, R19, UR12, RZ ;  /* 0x0000000c13037c10 */ /* 0x001fe2000ff3e0ff */
[----:B------:R-:W0:Y:S03]  /*5d80*/  LDCU.64 UR24, c[0x0][0x490] ;  /* 0x00009200ff1877ac */ /* 0x000e260008000a00 */
[----:B------:R-:W-:Y:S02]  /*5d90*/  IADD3.X R86, PT, PT, RZ, UR13, RZ, P1, !PT ;  /* 0x0000000dff567c10 */ /* 0x000fe40008ffe4ff */
[----:B--2---:R-:W-:-:S04]  /*5da0*/  LEA R2, P2, R3, UR14, 0x1 ;  /* 0x0000000e03027c11 */ /* 0x004fc8000f8408ff */
[----:B------:R-:W-:Y:S02]  /*5db0*/  LEA.HI.X R3, R3, UR15, R86, 0x1, P2 ;  /* 0x0000000f03037c11 */ /* 0x000fe400090f0c56 */
[-C--:B-1----:R-:W-:Y:S02]  /*5dc0*/  ISETP.GE.AND P1, PT, R19, R84.reuse, PT ;  /* 0x000000541300720c */ /* 0x082fe40003f26270 */
[-C--:B------:R-:W-:Y:S02]  /*5dd0*/  ISETP.GE.AND P5, PT, R18, R84.reuse, PT ;  /* 0x000000541200720c */ /* 0x080fe40003fa6270 */
[----:B------:R-:W-:-:S09]  /*5de0*/  ISETP.GE.AND P6, PT, R4, R84, PT ;  /* 0x000000540400720c */ /* 0x000fd20003fc6270 */
[----:B------:R1:W-:Y:S01]  /*5df0*/  @!P1 STG.E.U16 desc[UR34][R2.64], R83 ;  /* 0x0000005302009986 */ /* 0x0003e2000c101522 */
[-C--:B------:R-:W-:Y:S02]  /*5e00*/  ISETP.GE.AND P1, PT, R5, R84.reuse, PT ;  /* 0x000000540500720c */ /* 0x080fe40003f26270 */
[-C--:B------:R-:W-:Y:S01]  /*5e10*/  ISETP.GE.AND P2, PT, R6, R84.reuse, PT ;  /* 0x000000540600720c */ /* 0x080fe20003f46270 */
[----:B------:R1:W-:Y:S01]  /*5e20*/  @!P5 STG.E.U16 desc[UR34][R2.64+0x40], R85 ;  /* 0x000040550200d986 */ /* 0x0003e2000c101522 */
[-C--:B------:R-:W-:Y:S02]  /*5e30*/  ISETP.GE.AND P3, PT, R7, R84.reuse, PT ;  /* 0x000000540700720c */ /* 0x080fe40003f66270 */
[-C--:B------:R-:W-:Y:S01]  /*5e40*/  ISETP.GE.AND P4, PT, R8, R84.reuse, PT ;  /* 0x000000540800720c */ /* 0x080fe20003f86270 */
[----:B------:R1:W-:Y:S01]  /*5e50*/  @!P6 STG.E.U16 desc[UR34][R2.64+0x80], R87 ;  /* 0x000080570200e986 */ /* 0x0003e2000c101522 */
        /* <DEDUP_REMOVED lines=22> */
[----:B0-----:R-:W-:-:S04]  /*5fc0*/  UISETP.NE.U32.AND UP0, UPT, UR24, URZ, UPT ;  /* 0x000000ff1800728c */ /* 0x001fc8000bf05070 */
[----:B------:R-:W-:Y:S01]  /*5fd0*/  UISETP.NE.AND.EX UP0, UPT, UR25, URZ, UPT, UP0 ;  /* 0x000000ff1900728c */ /* 0x000fe2000bf05300 */
        /* <DEDUP_REMOVED lines=33> */
[----:B-1----:R-:W-:Y:S06]  /*61f0*/  BRA.U !UP0, `(.L_x_456) ;  /* 0x0000000508bc7547 */ /* 0x002fec000b800000 */
        /* <DEDUP_REMOVED lines=21> */
[----:B------:R-:W-:-:S02]  /*6350*/  PRMT R20, R48, 0x7632, R20 ;  /* 0x0000763230147816 */ /* 0x000fc40000000014 */
[----:B------:R-:W-:Y:S01]  /*6360*/  F2FP.F16.F32.PACK_AB R28, R28, R35 ;  /* 0x000000231c1c723e */ /* 0x000fe200000000ff */
        /* <DEDUP_REMOVED lines=8> */
[----:B-1----:R-:W-:Y:S01]  /*63f0*/  PRMT R2, R28, 0x7632, R2 ;  /* 0x000076321c027816 */ /* 0x002fe20000000002 */
[----:B------:R-:W-:Y:S01]  /*6400*/  STS.U16 [R153], R46 ;  /* 0x0000002e99007388 */ /* 0x000fe20000000400 */
[----:B------:R-:W-:Y:S01]  /*6410*/  PRMT R23, R56, 0x7632, R23 ;  /* 0x0000763238177816 */ /* 0x000fe20000000017 */
[----:B0-----:R-:W-:Y:S01]  /*6420*/  UIMAD.WIDE.U32 UR8, UR27, UR12, UR8 ;  /* 0x0000000c1b0872a5 */ /* 0x001fe2000f8e0008 */
[----:B------:R-:W-:Y:S01]  /*6430*/  PRMT R25, R27, 0x7632, R25 ;  /* 0x000076321b197816 */ /* 0x000fe20000000019 */
[----:B------:R-:W-:Y:S01]  /*6440*/  STS.U16 [R153+0x4], R48 ;  /* 0x0000043099007388 */ /* 0x000fe20000000400 */
[----:B--2---:R-:W-:Y:S01]  /*6450*/  PRMT R20, R24, 0x7632, R20 ;  /* 0x0000763218147816 */ /* 0x004fe20000000014 */
[----:B------:R-:W-:Y:S01]  /*6460*/  UIMAD UR9, UR27, UR13, UR9 ;  /* 0x0000000d1b0972a4 */ /* 0x000fe2000f8e0209 */
[----:B------:R-:W-:Y:S01]  /*6470*/  PRMT R22, R3, 0x7632, R22 ;  /* 0x0000763203167816 */ /* 0x000fe20000000016 */
[----:B------:R-:W-:Y:S01]  /*6480*/  STS.U16 [R153+0x8], R56 ;  /* 0x0000083899007388 */ /* 0x000fe20000000400 */
[C---:B------:R-:W-:Y:S01]  /*6490*/  PRMT R26, R21.reuse, 0x7610, R26 ;  /* 0x00007610151a7816 */ /* 0x040fe2000000001a */
[----:B------:R-:W-:Y:S01]  /*64a0*/  UIMAD.WIDE.U32 UR8, UR10, UR14, UR8 ;  /* 0x0000000e0a0872a5 */ /* 0x000fe2000f8e0008 */
[----:B---3--:R-:W-:Y:S01]  /*64b0*/  PRMT R28, R21, 0x7632, R28 ;  /* 0x00007632151c7816 */ /* 0x008fe2000000001c */
[----:B------:R-:W-:Y:S02]  /*64c0*/  STS.U16 [R153+0xa], R23 ;  /* 0x00000a1799007388 */ /* 0x000fe40000000400 */
[----:B------:R-:W-:-:S02]  /*64d0*/  UIMAD UR15, UR10, UR15, UR9 ;  /* 0x0000000f0a0f72a4 */ /* 0x000fc4000f8e0209 */
[----:B------:R-:W-:Y:S04]  /*64e0*/  STS.U16 [R153+0xe], R2 ;  /* 0x00000e0299007388 */ /* 0x000fe80000000400 */
[----:B------:R-:W-:Y:S04]  /*64f0*/  STS.U16 [R153+0x10], R27 ;  /* 0x0000101b99007388 */ /* 0x000fe80000000400 */
[----:B------:R-:W-:Y:S04]  /*6500*/  STS.U16 [R153+0x12], R25 ;  /* 0x0000121999007388 */ /* 0x000fe80000000400 */
[----:B------:R-:W-:Y:S04]  /*6510*/  STS.U16 [R153+0x14], R24 ;  /* 0x0000141899007388 */ /* 0x000fe80000000400 */
[----:B------:R-:W-:Y:S04]  /*6520*/  STS.U16 [R153+0x16], R20 ;  /* 0x0000161499007388 */ /* 0x000fe80000000400 */
[----:B------:R0:W-:Y:S04]  /*6530*/  STS.U16 [R153+0x18], R3 ;  /* 0x0000180399007388 */ /* 0x0001e80000000400 */
[----:B------:R1:W-:Y:S04]  /*6540*/  STS.U16 [R153+0x1a], R22 ;  /* 0x00001a1699007388 */ /* 0x0003e80000000400 */
[----:B------:R-:W-:Y:S01]  /*6550*/  STS.U16 [R153+0x1c], R26 ;  /* 0x00001c1a99007388 */ /* 0x000fe20000000400 */
[----:B0-----:R-:W-:-:S03]  /*6560*/  IADD3 R3, P1, PT, R19, UR8, RZ ;  /* 0x0000000813037c10 */ /* 0x001fc6000ff3e0ff */
[----:B------:R-:W-:Y:S01]  /*6570*/  STS.U16 [R153+0x1e], R28 ;  /* 0x00001e1c99007388 */ /* 0x000fe20000000400 */
[----:B------:R-:W-:-:S03]  /*6580*/  NOP ;  /* 0x0000000000007918 */ /* 0x000fc60000000000 */
[----:B------:R-:W-:Y:S01]  /*6590*/  LDS.U16 R21, [R170] ;  /* 0x00000000aa157984 */ /* 0x000fe20000000400 */
[----:B-1----:R-:W-:Y:S02]  /*65a0*/  IADD3.X R22, PT, PT, RZ, UR15, RZ, P1, !PT ;  /* 0x0000000fff167c10 */ /* 0x002fe40008ffe4ff */
[C---:B------:R-:W-:Y:S01]  /*65b0*/  LEA R2, P1, R3.reuse, UR24, 0x1 ;  /* 0x0000001803027c11 */ /* 0x040fe2000f8208ff */
[----:B------:R-:W-:Y:S03]  /*65c0*/  LDS.U16 R23, [R169+0x40] ;  /* 0x00004000a9177984 */ /* 0x000fe60000000400 */
[----:B------:R-:W-:Y:S01]  /*65d0*/  LEA.HI.X R3, R3, UR25, R22, 0x1, P1 ;  /* 0x0000001903037c11 */ /* 0x000fe200088f0c16 */
        /* <DEDUP_REMOVED lines=49> */
.L_x_456:
[----:B------:R-:W-:Y:S02]  /*68f0*/  HADD2.F32 R134, -RZ, R134.H0_H0 ;  /* 0x20000086ff867230 */ /* 0x000fe40000004100 */
[----:B------:R-:W-:Y:S01]  /*6900*/  FFMA.FTZ R174, R49, R137, R174 ;  /* 0x0000008931ae7223 */ /* 0x000fe200000100ae */
[----:B------:R-:W-:Y:S01]  /*6910*/  HADD2.F32 R131, -RZ, R131.H0_H0 ;  /* 0x20000083ff837230 */ /* 0x000fe20000004100 */
[----:B------:R-:W1:Y:S01]  /*6920*/  LDCU UR8, c[0x0][0x38c] ;  /* 0x00007180ff0877ac */ /* 0x000e620008000800 */
[----:B------:R-:W-:Y:S02]  /*6930*/  HADD2.F32 R128, -RZ, R128.H0_H0 ;  /* 0x20000080ff807230 */ /* 0x000fe40000004100 */
[----:B0-----:R-:W-:Y:S01]  /*6940*/  FFMA.FTZ R3, R29, R134, R174 ;  /* 0x000000861d037223 */ /* 0x001fe200000100ae */
[----:B------:R-:W-:Y:S02]  /*6950*/  HADD2.F32 R125, -RZ, R125.H0_H0 ;  /* 0x2000007dff7d7230 */ /* 0x000fe40000004100 */
[----:B------:R-:W-:-:S02]  /*6960*/  HFMA2 R135, -RZ, RZ, 0, 0 ;  /* 0x00000000ff877431 */ /* 0x000fc400000001ff */
[----:B------:R-:W-:Y:S02]  /*6970*/  HADD2.F32 R122, -RZ, R122.H0_H0 ;  /* 0x2000007aff7a7230 */ /* 0x000fe40000004100 */
[----:B------:R-:W-:Y:S01]  /*6980*/  FFMA.FTZ R2, R30, R131, R3 ;  /* 0x000000831e027223 */ /* 0x000fe20000010003 */
[----:B------:R-:W-:Y:S02]  /*6990*/  HADD2.F32 R119, -RZ, R119.H0_H0 ;  /* 0x20000077ff777230 */ /* 0x000fe40000004100 */
[----:B------:R-:W-:Y:S02]  /*69a0*/  HFMA2 R129, -RZ, RZ, 0, 0 ;  /* 0x00000000ff817431 */ /* 0x000fe400000001ff */
[----:B------:R-:W-:Y:S02]  /*69b0*/  HADD2.F32 R116, -RZ, R116.H0_H0 ;  /* 0x20000074ff747230 */ /* 0x000fe40000004100 */
[----:B------:R-:W-:Y:S01]  /*69c0*/  FFMA.FTZ R3, R31, R128, R2 ;  /* 0x000000801f037223 */ /* 0x000fe20000010002 */
[----:B------:R-:W-:-:S02]  /*69d0*/  HADD2.F32 R113, -RZ, R113.H0_H0 ;  /* 0x20000071ff717230 */ /* 0x000fc40000004100 */
[----:B------:R-:W-:Y:S02]  /*69e0*/  HFMA2 R123, -RZ, RZ, 0, 0 ;  /* 0x00000000ff7b7431 */ /* 0x000fe400000001ff */
[----:B------:R-:W-:Y:S02]  /*69f0*/  HADD2.F32 R111, -RZ, R111.H0_H0 ;  /* 0x2000006fff6f7230 */ /* 0x000fe40000004100 */
[----:B------:R-:W-:Y:S01]  /*6a00*/  FFMA.FTZ R2, R32, R125, R3 ;  /* 0x0000007d20027223 */ /* 0x000fe20000010003 */
[----:B------:R-:W-:Y:S02]  /*6a10*/  HADD2.F32 R110, -RZ, R110.H0_H0 ;  /* 0x2000006eff6e7230 */ /* 0x000fe40000004100 */
[----:B------:R-:W-:Y:S02]  /*6a20*/  HFMA2 R117, -RZ, RZ, 0, 0 ;  /* 0x00000000ff757431 */ /* 0x000fe400000001ff */
[----:B------:R-:W-:Y:S02]  /*6a30*/  HADD2.F32 R109, -RZ, R109.H0_H0 ;  /* 0x2000006dff6d7230 */ /* 0x000fe40000004100 */
[----:B------:R-:W-:Y:S01]  /*6a40*/  FFMA.FTZ R3, R65, R122, R2 ;  /* 0x0000007a41037223 */ /* 0x000fe20000010002 */
[----:B------:R-:W-:Y:S01]  /*6a50*/  HADD2.F32 R108, -RZ, R108.H0_H0 ;  /* 0x2000006cff6c7230 */ /* 0x000fe20000004100 */
[----:B-1----:R-:W-:Y:S01]  /*6a60*/  UISETP.GE.AND UP0, UPT, UR8, 0x1, UPT ;  /* 0x000000010800788c */ /* 0x002fe2000bf06270 */
[----:B------:R-:W-:-:S02]  /*6a70*/  HADD2.F32 R107, -RZ, R107.H0_H0 ;  /* 0x2000006bff6b7230 */ /* 0x000fc40000004100 */
[----:B------:R-:W-:Y:S01]  /*6a80*/  FFMA.FTZ R2, R68, R119, R3 ;  /* 0x0000007744027223 */ /* 0x000fe20000010003 */
[----:B------:R-:W-:Y:S01]  /*6a90*/  HADD2.F32 R106, -RZ, R106.H0_H0 ;  /* 0x2000006aff6a7230 */ /* 0x000fe20000004100 */
[----:B------:R-:W-:Y:S01]  /*6aa0*/  PRMT R136, RZ, 0x7610, R136 ;  /* 0x00007610ff887816 */ /* 0x000fe20000000088 */
[----:B------:R-:W-:Y:S02]  /*6ab0*/  HADD2.F32 R105, -RZ, R105.H0_H0 ;  /* 0x20000069ff697230 */ /* 0x000fe40000004100 */
[----:B------:R-:W-:Y:S01]  /*6ac0*/  FFMA.FTZ R3, R69, R116, R2 ;  /* 0x0000007445037223 */ /* 0x000fe20000010002 */
[----:B------:R-:W-:Y:S02]  /*6ad0*/  CS2R R132, SRZ ;  /* 0x0000000000847805 */ /* 0x000fe4000001ff00 */
[----:B------:R-:W-:Y:S02]  /*6ae0*/  MOV R130, RZ ;  /* 0x000000ff00827202 */ /* 0x000fe40000000f00 */
[----:B------:R-:W-:Y:S01]  /*6af0*/  CS2R R126, SRZ ;  /* 0x00000000007e7805 */ /* 0x000fe2000001ff00 */
[----:B------:R-:W-:Y:S01]  /*6b00*/  FFMA.FTZ R3, R72, R113, R3 ;  /* 0x0000007148037223 */ /* 0x000fe20000010003 */
[----:B------:R-:W-:-:S02]  /*6b10*/  MOV R124, RZ ;  /* 0x000000ff007c7202 */ /* 0x000fc40000000f00 */
[----:B------:R-:W-:Y:S02]  /*6b20*/  CS2R R120, SRZ ;  /* 0x0000000000787805 */ /* 0x000fe4000001ff00 */
[----:B------:R-:W-:Y:S01]  /*6b30*/  MOV R118, RZ ;  /* 0x000000ff00767202 */ /* 0x000fe20000000f00 */
[----:B------:R-:W-:Y:S01]  /*6b40*/  FFMA.FTZ R2, R76, R111, R3 ;  /* 0x0000006f4c027223 */ /* 0x000fe20000010003 */
[----:B------:R-:W-:Y:S02]  /*6b50*/  CS2R R114, SRZ ;  /* 0x0000000000727805 */ /* 0x000fe4000001ff00 */
[----:B------:R-:W-:Y:S01]  /*6b60*/  MOV R112, RZ ;  /* 0x000000ff00707202 */ /* 0x000fe20000000f00 */
        /* <DEDUP_REMOVED lines=17> */
[C---:B------:R-:W-:Y:S01]  /*6c80*/  FFMA.FTZ R3, R33.reuse, R106, R2 ;  /* 0x0000006a21037223 */ /* 0x040fe20000010002 */
[----:B------:R-:W-:Y:S01]  /*6c90*/  FMUL.FTZ R91, R34, UR6 ;  /* 0x00000006225b7c20 */ /* 0x000fe20008410000 */
[----:B------:R-:W-:Y:S01]  /*6ca0*/  FMUL.FTZ R90, R33, UR6 ;  /* 0x00000006215a7c20 */ /* 0x000fe20008410000 */
[C---:B------:R-:W-:Y:S01]  /*6cb0*/  FMUL.FTZ R89, R74.reuse, UR6 ;  /* 0x000000064a597c20 */ /* 0x040fe20008410000 */
[----:B------:R-:W-:Y:S01]  /*6cc0*/  FFMA.FTZ R174, R74, R105, R3 ;  /* 0x000000694aae7223 */ /* 0x000fe20000010003 */
[----:B------:R-:W-:Y:S06]  /*6cd0*/  BAR.SYNC.DEFER_BLOCKING 0x0 ;  /* 0x0000000000007b1d */ /* 0x000fec0000010000 */
[----:B------:R-:W-:Y:S05]  /*6ce0*/  BRA.U !UP0, `(.L_x_457) ;  /* 0x0000006108f07547 */ /* 0x000fea000b800000 */
[----:B------:R-:W-:Y:S01]  /*6cf0*/  UISETP.NE.AND UP0, UPT, UR11, 0x1, UPT ;  /* 0x000000010b00788c */ /* 0x000fe2000bf05270 */
[----:B------:R-:W-:Y:S01]  /*6d00*/  FADD.FTZ R80, R76, R76 ;  /* 0x0000004c4c507221 */ /* 0x000fe20000010000 */
        /* <DEDUP_REMOVED lines=17> */
[----:B------:R-:W-:Y:S01]  /*6e20*/  MOV R135, RZ ;  /* 0x000000ff00877202 */ /* 0x000fe20000000f00 */
        /* <DEDUP_REMOVED lines=10> */
.L_x_491:
[----:B0-----:R-:W0:Y:S02]  /*6ed0*/  S2UR UR10, SR_CTAID.Y ;  /* 0x00000000000a79c3 */ /* 0x001e240000002600 */
[----:B0-----:R-:W-:Y:S02]  /*6ee0*/  UIMAD.WIDE.U32 UR12, UR10, UR24, URZ ;  /* 0x000000180a0c72a5 */ /* 0x001fe4000f8e00ff */
[----:B------:R-:W-:-:S04]  /*6ef0*/  UIMAD UR9, UR10, UR25, URZ ;  /* 0x000000190a0972a4 */ /* 0x000fc8000f8e02ff */
[----:B------:R-:W-:-:S04]  /*6f00*/  UIADD3 UR13, UPT, UPT, UR13, UR9, URZ ;  /* 0x000000090d0d7290 */ /* 0x000fc8000fffe0ff */
        /* <DEDUP_REMOVED lines=9> */
[----:B------:R-:W-:Y:S02]  /*6fa0*/  UIMAD UR48, UR8, UR47, UR15 ;  /* 0x0000002f083072a4 */ /* 0x000fe4000f8e020f */
[----:B------:R-:W-:Y:S02]  /*6fb0*/  UIMAD.WIDE.U32 UR36, UR10, UR44, URZ ;  /* 0x0000002c0a2472a5 */ /* 0x000fe4000f8e00ff */
[----:B------:R-:W-:Y:S02]  /*6fc0*/  UIMAD UR9, UR10, UR45, URZ ;  /* 0x0000002d0a0972a4 */ /* 0x000fe4000f8e02ff */
[----:B------:R-:W-:-:S02]  /*6fd0*/  UIMAD UR15, UR8, UR43, UR13 ;  /* 0x0000002b080f72a4 */ /* 0x000fc4000f8e020d */
[----:B---3--:R-:W-:Y:S02]  /*6fe0*/  UIMAD.WIDE.U32 UR32, UR10, UR40, URZ ;  /* 0x000000280a2072a5 */ /* 0x008fe4000f8e00ff */
[----:B------:R-:W-:Y:S02]  /*6ff0*/  UIMAD UR13, UR10, UR41, URZ ;  /* 0x000000290a0d72a4 */ /* 0x000fe4000f8e02ff */
[----:B------:R-:W-:Y:S02]  /*7000*/  UIADD3 UR37, UPT, UPT, UR37, UR9, URZ ;  /* 0x0000000925257290 */ /* 0x000fe4000fffe0ff */
[----:B------:R-:W-:Y:S02]  /*7010*/  ULEA UR23, UP0, UR36, UR30, 0x3 ;  /* 0x0000001e24177291 */ /* 0x000fe4000f8018ff */
[----:B------:R-:W-:Y:S02]  /*7020*/  UIADD3 UR13, UPT, UPT, UR33, UR13, URZ ;  /* 0x0000000d210d7290 */ /* 0x000fe4000fffe0ff */
[----:B--2---:R-:W-:-:S02]  /*7030*/  ULEA UR9, UP1, UR32, UR38, 0x3 ;  /* 0x0000002620097291 */ /* 0x004fc4000f8218ff */
[----:B------:R-:W-:Y:S02]  /*7040*/  ULEA.HI.X UR36, UR36, UR31, UR37, 0x3, UP0 ;  /* 0x0000001f24247291 */ /* 0x000fe400080f1c25 */
[----:B------:R-:W-:Y:S02]  /*7050*/  ULEA.HI.X UR32, UR32, UR39, UR13, 0x3, UP1 ;  /* 0x0000002720207291 */ /* 0x000fe400088f1c0d */
[----:B------:R-:W-:Y:S02]  /*7060*/  ULEA UR23, UP0, UR14, UR23, 0x3 ;  /* 0x000000170e177291 */ /* 0x000fe4000f8018ff */
[----:B------:R-:W-:Y:S02]  /*7070*/  ULEA UR9, UP1, UR12, UR9, 0x3 ;  /* 0x000000090c097291 */ /* 0x000fe4000f8218ff */
[----:B------:R-:W-:Y:S02]  /*7080*/  ULEA.HI.X UR14, UR14, UR36, UR48, 0x3, UP0 ;  /* 0x000000240e0e7291 */ /* 0x000fe400080f1c30 */
[----:B------:R-:W-:Y:S01]  /*7090*/  ULEA.HI.X UR12, UR12, UR32, UR15, 0x3, UP1 ;  /* 0x000000200c0c7291 */ /* 0x000fe200088f1c0f */
[----:B------:R-:W-:-:S02]  /*70a0*/  MOV R2, UR23 ;  /* 0x0000001700027c02 */ /* 0x000fc40008000f00 */
[----:B------:R-:W-:Y:S02]  /*70b0*/  MOV R4, UR9 ;  /* 0x0000000900047c02 */ /* 0x000fe40008000f00 */
[----:B------:R-:W-:Y:S02]  /*70c0*/  MOV R3, UR14 ;  /* 0x0000000e00037c02 */ /* 0x000fe40008000f00 */
[----:B------:R-:W-:-:S04]  /*70d0*/  MOV R5, UR12 ;  /* 0x0000000c00057c02 */ /* 0x000fc80008000f00 */
[----:B------:R-:W2:Y:S04]  /*70e0*/  LDG.E.64 R2, desc[UR34][R2.64] ;  /* 0x0000002202027981 */ /* 0x000ea8000c1e1b00 */
[----:B------:R-:W2:Y:S01]  /*70f0*/  LDG.E.64 R4, desc[UR34][R4.64] ;  /* 0x0000002204047981 */ /* 0x000ea2000c1e1b00 */
[----:B------:R-:W0:Y:S01]  /*7100*/  S2UR UR12, SR_CgaCtaId ;  /* 0x00000000000c79c3 */ /* 0x000e220000008800 */
[----:B------:R-:W-:Y:S01]  /*7110*/  USHF.L.U32 UR15, UR11, 0x8, URZ ;  /* 0x000000080b0f7899 */ /* 0x000fe200080006ff */
[C---:B------:R-:W-:Y:S01]  /*7120*/  ISETP.NE.AND P0, PT, R172.reuse, RZ, PT ;  /* 0x000000ffac00720c */ /* 0x040fe20003f05270 */
[----:B------:R-:W-:Y:S01]  /*7130*/  UMOV UR23, 0x400 ;  /* 0x0000040000177882 */ /* 0x000fe20000000000 */
[----:B------:R-:W-:Y:S01]  /*7140*/  ISETP.NE.AND P2, PT, R172, 0x7f, PT ;  /* 0x0000007fac00780c */ /* 0x000fe20003f45270 */
[----:B------:R-:W-:Y:S01]  /*7150*/  UIADD3 UR9, UPT, UPT, UR15, -0x100, URZ ;  /* 0xffffff000f097890 */ /* 0x000fe2000fffe0ff */
[----:B------:R-:W-:Y:S03]  /*7160*/  BSSY.RECONVERGENT B0, `(.L_x_458) ;  /* 0x00000bd000007945 */ /* 0x000fe60003800200 */
[----:B------:R-:W-:-:S02]  /*7170*/  ULOP3.LUT UR9, UR9, 0x100, URZ, 0xc0, !UPT ;  /* 0x0000010009097892 */ /* 0x000fc4000f8ec0ff */
[----:B0-----:R-:W-:Y:S01]  /*7180*/  ULEA UR23, UR12, UR23, 0x18 ;  /* 0x000000170c177291 */ /* 0x001fe2000f8ec0ff */
        /* <DEDUP_REMOVED lines=17> */
[----:B-1----:R0:W-:Y:S01]  /*72a0*/  MUFU.COS R68, R8 ;  /* 0x0000000800447308 */ /* 0x0021e20000000000 */
[----:B------:R-:W-:Y:S01]  /*72b0*/  FMUL.RZ R46, R6, 0.15915493667125701904 ;  /* 0x3e22f983062e7820 */ /* 0x000fe2000040c000 */
[----:B------:R-:W-:Y:S01]  /*72c0*/  FMUL.FTZ R6, R23, R151 ;  /* 0x0000009717067220 */ /* 0x000fe20000410000 */
[----:B------:R-:W-:Y:S01]  /*72d0*/  FMUL.RZ R14, R7, 0.15915493667125701904 ;  /* 0x3e22f983070e7820 */ /* 0x000fe2000040c000 */
[----:B------:R-:W-:Y:S01]  /*72e0*/  FMUL.FTZ R7, R150, UR14 ;  /* 0x0000000e96077c20 */ /* 0x000fe20008410000 */
[----:B------:R-:W-:-:S03]  /*72f0*/  FMUL.FTZ R24, R23, R146 ;  /* 0x0000009217187220 */ /* 0x000fc60000410000 */
[----:B------:R-:W-:Y:S01]  /*7300*/  MUFU.SIN R9, R10 ;  /* 0x0000000a00097308 */ /* 0x000fe20000000400 */
[----:B0-----:R-:W-:Y:S01]  /*7310*/  FMUL.RZ R8, R7, 0.15915493667125701904 ;  /* 0x3e22f98307087820 */ /* 0x001fe2000040c000 */
[----:B------:R-:W-:-:S06]  /*7320*/  FMUL.FTZ R7, R147, UR14 ;  /* 0x0000000e93077c20 */ /* 0x000fcc0008410000 */
[----:B------:R0:W-:Y:S08]  /*7330*/  MUFU.COS R11, R10 ;  /* 0x0000000a000b7308 */ /* 0x0001f00000000000 */
[----:B------:R-:W-:Y:S01]  /*7340*/  MUFU.SIN R13, R12 ;  /* 0x0000000c000d7308 */ /* 0x000fe20000000400 */
[----:B0-----:R-:W-:Y:S01]  /*7350*/  FMUL.RZ R10, R7, 0.15915493667125701904 ;  /* 0x3e22f983070a7820 */ /* 0x001fe2000040c000 */
[----:B------:R-:W-:-:S06]  /*7360*/  FMUL.FTZ R7, R148, UR14 ;  /* 0x0000000e94077c20 */ /* 0x000fcc0008410000 */
[----:B------:R0:W-:Y:S08]  /*7370*/  MUFU.COS R15, R12 ;  /* 0x0000000c000f7308 */ /* 0x0001f00000000000 */
[----:B------:R-:W-:Y:S01]  /*7380*/  MUFU.SIN R17, R14 ;  /* 0x0000000e00117308 */ /* 0x000fe20000000400 */
[----:B0-----:R-:W-:Y:S01]  /*7390*/  FMUL.RZ R12, R7, 0.15915493667125701904 ;  /* 0x3e22f983070c7820 */ /* 0x001fe2000040c000 */
[----:B------:R-:W-:-:S06]  /*73a0*/  FMUL.FTZ R7, R145, UR14 ;  /* 0x0000000e91077c20 */ /* 0x000fcc0008410000 */
[----:B------:R0:W3:Y:S08]  /*73b0*/  MUFU.COS R19, R14 ;  /* 0x0000000e00137308 */ /* 0x0000f00000000000 */
        /* <DEDUP_REMOVED lines=8> */
[----:B------:R-:W4:Y:S01]  /*7440*/  MUFU.SIN R31, R12 ;  /* 0x0000000c001f7308 */ /* 0x000f220000000400 */
[----:B0-----:R-:W-:Y:S01]  /*7450*/  FMUL.RZ R10, R7, 0.15915493667125701904 ;  /* 0x3e22f983070a7820 */ /* 0x001fe2000040c000 */
[----:B------:R-:W-:-:S06]  /*7460*/  FMUL.FTZ R7, R143, UR14 ;  /* 0x0000000e8f077c20 */ /* 0x000fcc0008410000 */
[----:B------:R0:W5:Y:S08]  /*7470*/  MUFU.COS R33, R12 ;  /* 0x0000000c00217308 */ /* 0x0001700000000000 */
[----:B------:R-:W-:Y:S01]  /*7480*/  MUFU.SIN R35, R14 ;  /* 0x0000000e00237308 */ /* 0x000fe20000000400 */
[----:B0-----:R-:W-:Y:S01]  /*7490*/  FMUL.RZ R12, R7, 0.15915493667125701904 ;  /* 0x3e22f983070c7820 */ /* 0x001fe2000040c000 */
[----:B------:R-:W-:-:S06]  /*74a0*/  FMUL.FTZ R7, R142, UR14 ;  /* 0x0000000e8e077c20 */ /* 0x000fcc0008410000 */
[----:B------:R-:W-:Y:S08]  /*74b0*/  MUFU.SIN R32, R12 ;  /* 0x0000000c00207308 */ /* 0x000ff00000000400 */
[----:B------:R0:W-:Y:S08]  /*74c0*/  MUFU.COS R34, R12 ;  /* 0x0000000c00227308 */ /* 0x0001f00000000000 */
[----:B------:R1:W-:Y:S01]  /*74d0*/  MUFU.COS R37, R14 ;  /* 0x0000000e00257308 */ /* 0x0003e20000000000 */
[----:B0-----:R-:W-:-:S07]  /*74e0*/  FMUL.FTZ R12, R23, R149 ;  /* 0x00000095170c7220 */ /* 0x001fce0000410000 */
[----:B------:R-:W3:Y:S01]  /*74f0*/  MUFU.EX2 R12, R12 ;  /* 0x0000000c000c7308 */ /* 0x000ee20000000800 */
[----:B-1----:R-:W-:Y:S01]  /*7500*/  FMUL.RZ R14, R7, 0.15915493667125701904 ;  /* 0x3e22f983070e7820 */ /* 0x002fe2000040c000 */
        /* <DEDUP_REMOVED lines=9> */
[----:B------:R1:W5:Y:S08]  /*75a0*/  MUFU.COS R30, R10 ;  /* 0x0000000a001e7308 */ /* 0x0003700000000000 */
[----:B0-----:R2:W-:Y:S01]  /*75b0*/  MUFU.EX2 R8, R6 ;  /* 0x0000000600087308 */ /* 0x0015e20000000800 */
[----:B-1----:R-:W-:-:S03]  /*75c0*/  FMUL.FTZ R10, R23, R152 ;  /* 0x00000098170a7220 */ /* 0x002fc60000410000 */
[----:B------:R-:W-:Y:S01]  /*75d0*/  MUFU.SIN R43, R14 ;  /* 0x0000000e002b7308 */ /* 0x000fe20000000400 */
[----:B--2---:R-:W-:-:S07]  /*75e0*/  FMUL.FTZ R6, R2, R5 ;  /* 0x0000000502067220 */ /* 0x004fce0000410000 */
[----:B------:R0:W1:Y:S01]  /*75f0*/  MUFU.COS R45, R14 ;  /* 0x0000000e002d7308 */ /* 0x0000620000000000 */
[----:B------:R-:W-:Y:S01]  /*7600*/  FFMA.FTZ R49, R3, R4, R6 ;  /* 0x0000000403317223 */ /* 0x000fe20000010006 */
[----:B---3--:R-:W-:Y:S01]  /*7610*/  FMUL.FTZ R6, R12, R19 ;  /* 0x000000130c067220 */ /* 0x008fe20000410000 */
        /* <DEDUP_REMOVED lines=12> */
[----:B------:R0:W2:Y:S01]  /*76e0*/  MUFU.COS R53, R16 ;  /* 0x0000001000357308 */ /* 0x0000a20000000000 */
        /* <DEDUP_REMOVED lines=9> */
[----:B------:R-:W4:Y:S04]  /*7780*/  MUFU.EX2 R18, R18 ;  /* 0x0000001200127308 */ /* 0x000f280000000800 */
[----:B------:R-:W0:Y:S04]  /*7790*/  MUFU.EX2 R19, R19 ;  /* 0x0000001300137308 */ /* 0x000e280000000800 */
[----:B------:R-:W1:Y:S04]  /*77a0*/  MUFU.EX2 R14, R14 ;  /* 0x0000000e000e7308 */ /* 0x000e680000000800 */
[----:B------:R5:W2:Y:S04]  /*77b0*/  MUFU.EX2 R22, R20 ;  /* 0x0000001400167308 */ /* 0x000aa80000000800 */
[----:B------:R-:W2:Y:S04]  /*77c0*/  MUFU.EX2 R16, R16 ;  /* 0x0000001000107308 */ /* 0x000ea80000000800 */
[----:B------:R-:W-:Y:S01]  /*77d0*/  MUFU.SIN R40, R7 ;  /* 0x0000000700287308 */ /* 0x000fe20000000400 */
[----:B-----5:R-:W-:-:S07]  /*77e0*/  FMUL.FTZ R20, R23, R154 ;  /* 0x0000009a17147220 */ /* 0x020fce0000410000 */
[----:B------:R5:W2:Y:S08]  /*77f0*/  MUFU.COS R42, R7 ;  /* 0x00000007002a7308 */ /* 0x000ab00000000000 */
[----:B------:R-:W2:Y:S01]  /*7800*/  MUFU.EX2 R24, R24 ;  /* 0x0000001800187308 */ /* 0x000ea20000000800 */
[----:B-----5:R-:W-:Y:S01]  /*7810*/  FMUL.FTZ R7, R3, R5 ;  /* 0x0000000503077220 */ /* 0x020fe20000410000 */
[----:B---3--:R-:W-:Y:S01]  /*7820*/  FMUL.FTZ R5, R10, R13 ;  /* 0x0000000d0a057220 */ /* 0x008fe20000410000 */
[----:B----4-:R-:W-:Y:S01]  /*7830*/  FMUL.FTZ R13, R18, R31 ;  /* 0x0000001f120d7220 */ /* 0x010fe20000410000 */
[----:B------:R-:W-:Y:S01]  /*7840*/  FMUL.FTZ R3, R8, R9 ;  /* 0x0000000908037220 */ /* 0x000fe20000410000 */
[----:B------:R-:W-:Y:S01]  /*7850*/  FFMA.FTZ R47, R2, R4, -R7 ;  /* 0x00000004022f7223 */ /* 0x000fe20000010807 */
[----:B------:R-:W-:Y:S01]  /*7860*/  FMUL.FTZ R7, R12, R17 ;  /* 0x000000110c077220 */ /* 0x000fe20000410000 */
[----:B------:R-:W-:Y:S01]  /*7870*/  FMUL.FTZ R12, R18, R33 ;  /* 0x00000021120c7220 */ /* 0x000fe20000410000 */
[----:B------:R-:W-:Y:S01]  /*7880*/  FMUL.FTZ R2, R8, R11 ;  /* 0x0000000b08027220 */ /* 0x000fe20000410000 */
[----:B0-----:R-:W-:Y:S01]  /*7890*/  FMUL.FTZ R18, R19, R30 ;  /* 0x0000001e13127220 */ /* 0x001fe20000410000 */
[----:B------:R-:W-:Y:S01]  /*78a0*/  FMUL.FTZ R4, R10, R15 ;  /* 0x0000000f0a047220 */ /* 0x000fe20000410000 */
[C---:B-1----:R-:W-:Y:S01]  /*78b0*/  FMUL.FTZ R8, R14.reuse, R25 ;  /* 0x000000190e087220 */ /* 0x042fe20000410000 */
[----:B------:R-:W-:Y:S01]  /*78c0*/  FMUL.FTZ R9, R14, R21 ;  /* 0x000000150e097220 */ /* 0x000fe20000410000 */
[----:B------:R-:W0:Y:S01]  /*78d0*/  MUFU.EX2 R69, R20 ;  /* 0x0000001400457308 */ /* 0x000e220000000800 */
[C---:B------:R-:W-:Y:S01]  /*78e0*/  FMUL.FTZ R30, R23.reuse, R139 ;  /* 0x0000008b171e7220 */ /* 0x040fe20000410000 */
[C---:B--2---:R-:W-:Y:S01]  /*78f0*/  FMUL.FTZ R14, R22.reuse, R37 ;  /* 0x00000025160e7220 */ /* 0x044fe20000410000 */
[----:B------:R-:W-:Y:S01]  /*7900*/  FMUL.FTZ R15, R22, R35 ;  /* 0x00000023160f7220 */ /* 0x000fe20000410000 */
[C---:B------:R-:W-:Y:S01]  /*7910*/  FMUL.FTZ R21, R23.reuse, R143 ;  /* 0x0000008f17157220 */ /* 0x040fe20000410000 */
[C---:B------:R-:W-:Y:S01]  /*7920*/  FMUL.FTZ R25, R23.reuse, R141 ;  /* 0x0000008d17197220 */ /* 0x040fe20000410000 */
[C---:B------:R-:W-:Y:S01]  /*7930*/  FMUL.FTZ R31, R23.reuse, R138 ;  /* 0x0000008a171f7220 */ /* 0x040fe20000410000 */
[----:B------:R-:W-:Y:S01]  /*7940*/  MUFU.SIN R44, R46 ;  /* 0x0000002e002c7308 */ /* 0x000fe20000000400 */
[----:B------:R-:W-:Y:S01]  /*7950*/  FMUL.FTZ R22, R23, R142 ;  /* 0x0000008e17167220 */ /* 0x000fe20000410000 */
[----:B------:R-:W-:Y:S01]  /*7960*/  FMUL.FTZ R19, R19, R26 ;  /* 0x0000001a13137220 */ /* 0x000fe20000410000 */
[----:B------:R-:W-:Y:S01]  /*7970*/  FMUL.FTZ R26, R23, R140 ;  /* 0x0000008c171a7220 */ /* 0x000fe20000410000 */
[C---:B------:R-:W-:Y:S01]  /*7980*/  FMUL.FTZ R10, R16.reuse, R29 ;  /* 0x0000001d100a7220 */ /* 0x040fe20000410000 */
[----:B------:R-:W-:Y:S01]  /*7990*/  FMUL.FTZ R11, R16, R27 ;  /* 0x0000001b100b7220 */ /* 0x000fe20000410000 */
[C---:B------:R-:W-:Y:S01]  /*79a0*/  FMUL.FTZ R16, R24.reuse, R41 ;  /* 0x0000002918107220 */ /* 0x040fe20000410000 */
[----:B------:R-:W-:Y:S01]  /*79b0*/  FMUL.FTZ R17, R24, R39 ;  /* 0x0000002718117220 */ /* 0x000fe20000410000 */
[----:B------:R-:W1:Y:S01]  /*79c0*/  MUFU.COS R46, R46 ;  /* 0x0000002e002e7308 */ /* 0x000e620000000000 */
[----:B------:R-:W-:Y:S01]  /*79d0*/  MOV R29, UR9 ;  /* 0x00000009001d7c02 */ /* 0x000fe20008000f00 */
[C---:B0-----:R-:W-:Y:S01]  /*79e0*/  FMUL.FTZ R68, R69.reuse, R68 ;  /* 0x0000004445447220 */ /* 0x041fe20000410000 */
[----:B------:R-:W-:Y:S01]  /*79f0*/  FMUL.FTZ R69, R69, R28 ;  /* 0x0000001c45457220 */ /* 0x000fe20000410000 */
[-C--:B------:R-:W-:Y:S01]  /*7a00*/  FMUL.FTZ R33, R88, R47.reuse ;  /* 0x0000002f58217220 */ /* 0x080fe20000410000 */
[----:B------:R-:W-:Y:S01]  /*7a10*/  IADD3 R29, PT, PT, R29, UR8, RZ ;  /* 0x000000081d1d7c10 */ /* 0x000fe2000fffe0ff */
[-C--:B------:R-:W-:Y:S01]  /*7a20*/  FMUL.FTZ R35, R86, R47.reuse ;  /* 0x0000002f56237220 */ /* 0x080fe20000410000 */
[----:B------:R-:W-:Y:S01]  /*7a30*/  @P0 IADD3 R29, PT, PT, R172, 0x200, RZ ;  /* 0x00000200ac1d0810 */ /* 0x000fe20007ffe0ff */
[----:B------:R-:W0:Y:S01]  /*7a40*/  MUFU.EX2 R24, R22 ;  /* 0x0000001600187308 */ /* 0x000e220000000800 */
[-C--:B------:R-:W-:Y:S01]  /*7a50*/  FMUL.FTZ R37, R84, R47.reuse ;  /* 0x0000002f54257220 */ /* 0x080fe20000410000 */
[----:B------:R-:W-:Y:S01]  /*7a60*/  FMUL.FTZ R39, R82, R47 ;  /* 0x0000002f52277220 */ /* 0x000fe20000410000 */
[----:B------:R-:W-:Y:S01]  /*7a70*/  LEA R41, R29, UR23, 0x3 ;  /* 0x000000171d297c11 */ /* 0x000fe2000f8e18ff */
[----:B------:R-:W2:Y:S04]  /*7a80*/  MUFU.EX2 R30, R30 ;  /* 0x0000001e001e7308 */ /* 0x000ea80000000800 */
[----:B------:R-:W3:Y:S01]  /*7a90*/  MUFU.EX2 R21, R21 ;  /* 0x0000001500157308 */ /* 0x000ee20000000800 */
[----:B------:R4:W-:Y:S03]  /*7aa0*/  STS.64 [R41+0x2510], R68 ;  /* 0x0025104429007388 */ /* 0x0009e60000000a00 */
[----:B------:R-:W5:Y:S01]  /*7ab0*/  MUFU.EX2 R25, R25 ;  /* 0x0000001900197308 */ /* 0x000f620000000800 */
[C---:B0-----:R-:W-:Y:S01]  /*7ac0*/  FMUL.FTZ R22, R24.reuse, R45 ;  /* 0x0000002d18167220 */ /* 0x041fe20000410000 */
[----:B------:R-:W-:-:S02]  /*7ad0*/  FMUL.FTZ R23, R24, R43 ;  /* 0x0000002b18177220 */ /* 0x000fc40000410000 */
[----:B------:R-:W0:Y:S01]  /*7ae0*/  MUFU.EX2 R27, R26 ;  /* 0x0000001a001b7308 */ /* 0x000e220000000800 */
[----:B------:R-:W-:Y:S01]  /*7af0*/  FMUL.FTZ R43, R78, R47 ;  /* 0x0000002f4e2b7220 */ /* 0x000fe20000410000 */
[C---:B--2---:R-:W-:Y:S01]  /*7b00*/  FMUL.FTZ R28, R30.reuse, R53 ;  /* 0x000000351e1c7220 */ /* 0x044fe20000410000 */
[----:B------:R-:W-:Y:S01]  /*7b10*/  FMUL.FTZ R29, R30, R51 ;  /* 0x000000331e1d7220 */ /* 0x000fe20000410000 */
[----:B------:R-:W1:Y:S01]  /*7b20*/  MUFU.EX2 R31, R31 ;  /* 0x0000001f001f7308 */ /* 0x000e620000000800 */
[-C--:B----4-:R-:W-:Y:S01]  /*7b30*/  FMUL.FTZ R41, R80, R47.reuse ;  /* 0x0000002f50297220 */ /* 0x090fe20000410000 */
[C---:B---3--:R-:W-:Y:S01]  /*7b40*/  FMUL.FTZ R20, R21.reuse, R34 ;  /* 0x0000002215147220 */ /* 0x048fe20000410000 */
[----:B------:R-:W-:Y:S01]  /*7b50*/  FMUL.FTZ R21, R21, R32 ;  /* 0x0000002015157220 */ /* 0x000fe20000410000 */
[-C--:B------:R-:W-:Y:S01]  /*7b60*/  FMUL.FTZ R32, R0, R47.reuse ;  /* 0x0000002f00207220 */ /* 0x080fe20000410000 */
[-C--:B------:R-:W-:Y:S01]  /*7b70*/  FMUL.FTZ R34, R87, R47.reuse ;  /* 0x0000002f57227220 */ /* 0x080fe20000410000 */
[C---:B-----5:R-:W-:Y:S01]  /*7b80*/  FMUL.FTZ R24, R25.reuse, R38 ;  /* 0x0000002619187220 */ /* 0x060fe20000410000 */
[----:B------:R-:W-:Y:S01]  /*7b90*/  FMUL.FTZ R25, R25, R36 ;  /* 0x0000002419197220 */ /* 0x000fe20000410000 */
[-C--:B------:R-:W-:Y:S01]  /*7ba0*/  FMUL.FTZ R36, R85, R47.reuse ;  /* 0x0000002f55247220 */ /* 0x080fe20000410000 */
[-C--:B------:R-:W-:Y:S01]  /*7bb0*/  FMUL.FTZ R38, R83, R47.reuse ;  /* 0x0000002f53267220 */ /* 0x080fe20000410000 */
[C---:B0-----:R-:W-:Y:S01]  /*7bc0*/  FMUL.FTZ R26, R27.reuse, R42 ;  /* 0x0000002a1b1a7220 */ /* 0x041fe20000410000 */
[----:B------:R-:W-:Y:S01]  /*7bd0*/  FMUL.FTZ R27, R27, R40 ;  /* 0x000000281b1b7220 */ /* 0x000fe20000410000 */
[-C--:B------:R-:W-:Y:S01]  /*7be0*/  FMUL.FTZ R40, R81, R47.reuse ;  /* 0x0000002f51287220 */ /* 0x080fe20000410000 */
[-C--:B------:R-:W-:Y:S01]  /*7bf0*/  FMUL.FTZ R42, R79, R47.reuse ;  /* 0x0000002f4f2a7220 */ /* 0x080fe20000410000 */
[C---:B-1----:R-:W-:Y:S01]  /*7c00*/  FMUL.FTZ R30, R31.reuse, R46 ;  /* 0x0000002e1f1e7220 */ /* 0x042fe20000410000 */
[----:B------:R-:W-:Y:S01]  /*7c10*/  FMUL.FTZ R31, R31, R44 ;  /* 0x0000002c1f1f7220 */ /* 0x000fe20000410000 */
[-C--:B------:R-:W-:Y:S01]  /*7c20*/  FMUL.FTZ R44, R77, R47.reuse ;  /* 0x0000002f4d2c7220 */ /* 0x080fe20000410000 */
[-C--:B------:R-:W-:Y:S01]  /*7c30*/  FMUL.FTZ R45, R76, R47.reuse ;  /* 0x0000002f4c2d7220 */ /* 0x080fe20000410000 */
[-C--:B------:R-:W-:Y:S01]  /*7c40*/  FMUL.FTZ R46, R75, R47.reuse ;  /* 0x0000002f4b2e7220 */ /* 0x080fe20000410000 */
        /* <DEDUP_REMOVED lines=12> */
.L_x_459:
[----:B------:R-:W-:-:S06]  /*7d10*/  LEA R72, R172, UR23, 0x3 ;  /* 0x00000017ac487c11 */ /* 0x000fcc000f8e18ff */
[----:B------:R-:W0:Y:S02]  /*7d20*/  LDS.64 R72, [R72+0x3518] ;  /* 0x0035180048487984 */ /* 0x000e240000000a00 */
.L_x_460:
[----:B------:R-:W-:Y:S05]  /*7d30*/  BSYNC.RECONVERGENT B0 ;  /* 0x0000000000007941 */ /* 0x000fea0003800200 */
.L_x_458:
        /* <DEDUP_REMOVED lines=273> */
.L_x_519:
        /* <DEDUP_REMOVED lines=13> */
.L_x_522:
[----:B------:R-:W-:-:S03]  /*8f20*/  UMOV UR9, 0xffffffff ;  /* 0xffffffff00097882 */ /* 0x000fc60000000000 */
[----:B------:R-:W-:Y:S05]  /*8f30*/  BRA.DIV UR9, `(.L_x_464) ;  /* 0x0000007209e07947 */ /* 0x000fea000b800000 */
.L_x_525:
[----:B------:R-:W-:-:S03]  /*8f40*/  UMOV UR9, 0xffffffff ;  /* 0xffffffff00097882 */ /* 0x000fc60000000000 */
[----:B------:R-:W-:Y:S05]  /*8f50*/  BRA.DIV UR9, `(.L_x_465) ;  /* 0x0000007609007947 */ /* 0x000fea000b800000 */
.L_x_528:
[----:B------:R-:W-:-:S03]  /*8f60*/  UMOV UR9, 0xffffffff ;  /* 0xffffffff00097882 */ /* 0x000fc60000000000 */
[----:B------:R-:W-:Y:S05]  /*8f70*/  BRA.DIV UR9, `(.L_x_466) ;  /* 0x0000007609207947 */ /* 0x000fea000b800000 */
.L_x_531:
        /* <DEDUP_REMOVED lines=10> */
.L_x_541:
        /* <DEDUP_REMOVED lines=45> */
.L_x_461:
        /* <DEDUP_REMOVED lines=87> */
[----:B------:R-:W-:Y:S01]  /*9860*/  FMUL.FTZ R52, R13, R54 ;  /* 0x000000360d347220 */ /* 0x000fe20000410000 */
[----:B------:R-:W-:Y:S01]  /*9870*/  FFMA.FTZ R216, R137, R154, R216 ;  /* 0x0000009a89d87223 */ /* 0x000fe200000100d8 */
[----:B------:R-:W-:Y:S01]  /*9880*/  FFMA.FTZ R54, R12, R54, -R49 ;  /* 0x000000360c367223 */ /* 0x000fe20000010831 */
[C---:B------:R-:W-:Y:S01]  /*9890*/  FMUL.FTZ R49, R3.reuse, R197 ;  /* 0x000000c503317220 */ /* 0x040fe20000410000 */
[----:B------:R-:W-:Y:S01]  /*98a0*/  FFMA.FTZ R50, R18, R53, -R50 ;  /* 0x0000003512327223 */ /* 0x000fe20000010832 */
[-C--:B------:R-:W-:Y:S01]  /*98b0*/  FMUL.FTZ R48, R3, R216.reuse ;  /* 0x000000d803307220 */ /* 0x080fe20000410000 */
[----:B------:R-:W-:Y:S01]  /*98c0*/  FFMA.FTZ R52, R12, R57, R52 ;  /* 0x000000390c347223 */ /* 0x000fe20000010034 */
[C---:B------:R-:W-:Y:S01]  /*98d0*/  FFMA.FTZ R49, R2.reuse, R216, -R49 ;  /* 0x000000d802317223 */ /* 0x040fe20000010831 */
[----:B------:R-:W-:Y:S01]  /*98e0*/  FMUL.FTZ R51, R11, R54 ;  /* 0x000000360b337220 */ /* 0x000fe20000410000 */
[----:B------:R-:W-:Y:S01]  /*98f0*/  FFMA.FTZ R48, R2, R197, R48 ;  /* 0x000000c502307223 */ /* 0x000fe20000010030 */
[----:B------:R-:W-:Y:S01]  /*9900*/  FADD.FTZ R50, R183, R50 ;  /* 0x00000032b7327221 */ /* 0x000fe20000010000 */
[----:B------:R-:W-:Y:S01]  /*9910*/  FFMA.FTZ R217, R134, R151, R49 ;  /* 0x0000009786d97223 */ /* 0x000fe20000010031 */
[----:B------:R-:W-:Y:S01]  /*9920*/  FFMA.FTZ R56, R10, R52, R51 ;  /* 0x000000340a387223 */ /* 0x000fe20000010033 */
[----:B------:R-:W-:Y:S01]  /*9930*/  FADD.FTZ R199, RZ, R48 ;  /* 0x00000030ffc77221 */ /* 0x000fe20000010000 */
[----:B------:R-:W-:Y:S01]  /*9940*/  FADD.FTZ R55, R40, R55 ;  /* 0x0000003728377221 */ /* 0x000fe20000010000 */
[----:B------:R-:W-:Y:S01]  /*9950*/  FMUL.FTZ R49, R5, R217 ;  /* 0x000000d905317220 */ /* 0x000fe20000410000 */
[----:B------:R-:W-:Y:S01]  /*9960*/  FMUL.FTZ R51, R17, R50 ;  /* 0x0000003211337220 */ /* 0x000fe20000410000 */
[-C--:B------:R-:W-:Y:S01]  /*9970*/  FMUL.FTZ R48, R5, R199.reuse ;  /* 0x000000c705307220 */ /* 0x080fe20000410000 */
[----:B------:R-:W-:Y:S01]  /*9980*/  FMUL.FTZ R53, R11, R52 ;  /* 0x000000340b357220 */ /* 0x000fe20000410000 */
[----:B------:R-:W-:Y:S01]  /*9990*/  FFMA.FTZ R49, R4, R199, R49 ;  /* 0x000000c704317223 */ /* 0x000fe20000010031 */
[----:B------:R-:W-:Y:S01]  /*99a0*/  FFMA.FTZ R52, R16, R55, R51 ;  /* 0x0000003710347223 */ /* 0x000fe20000010033 */
[----:B------:R-:W-:Y:S01]  /*99b0*/  FFMA.FTZ R48, R4, R217, -R48 ;  /* 0x000000d904307223 */ /* 0x000fe20000010830 */
[----:B------:R-:W-:Y:S01]  /*99c0*/  FFMA.FTZ R54, R10, R54, -R53 ;  /* 0x000000360a367223 */ /* 0x000fe20000010835 */
[----:B------:R-:W-:Y:S01]  /*99d0*/  FADD.FTZ R198, RZ, R49 ;  /* 0x00000031ffc67221 */ /* 0x000fe20000010000 */
[----:B------:R-:W-:Y:S01]  /*99e0*/  FMUL.FTZ R53, R17, R55 ;  /* 0x0000003711357220 */ /* 0x000fe20000410000 */
[----:B------:R-:W-:Y:S01]  /*99f0*/  FFMA.FTZ R214, R131, R152, R48 ;  /* 0x0000009883d67223 */ /* 0x000fe20000010030 */
[----:B------:R-:W-:Y:S01]  /*9a00*/  FMUL.FTZ R55, R9, R54 ;  /* 0x0000003609377220 */ /* 0x000fe20000410000 */
[C---:B------:R-:W-:Y:S01]  /*9a10*/  FMUL.FTZ R49, R7.reuse, R198 ;  /* 0x000000c607317220 */ /* 0x040fe20000410000 */
[----:B------:R-:W-:Y:S01]  /*9a20*/  FFMA.FTZ R53, R16, R50, -R53 ;  /* 0x0000003210357223 */ /* 0x000fe20000010835 */
[-C--:B------:R-:W-:Y:S01]  /*9a30*/  FMUL.FTZ R51, R7, R214.reuse ;  /* 0x000000d607337220 */ /* 0x080fe20000410000 */
[----:B------:R-:W-:Y:S01]  /*9a40*/  FADD.FTZ R52, R39, R52 ;  /* 0x0000003427347221 */ /* 0x000fe20000010000 */
[----:B------:R-:W-:Y:S01]  /*9a50*/  FFMA.FTZ R49, R6, R214, -R49 ;  /* 0x000000d606317223 */ /* 0x000fe20000010831 */
[----:B------:R-:W-:Y:S01]  /*9a60*/  FADD.FTZ R53, R182, R53 ;  /* 0x00000035b6357221 */ /* 0x000fe20000010000 */
[----:B------:R-:W-:Y:S01]  /*9a70*/  FFMA.FTZ R51, R6, R198, R51 ;  /* 0x000000c606337223 */ /* 0x000fe20000010033 */
[-C--:B------:R-:W-:Y:S01]  /*9a80*/  FMUL.FTZ R57, R9, R56.reuse ;  /* 0x0000003809397220 */ /* 0x080fe20000410000 */
[----:B------:R-:W-:Y:S01]  /*9a90*/  FFMA.FTZ R215, R128, R149, R49 ;  /* 0x0000009580d77223 */ /* 0x000fe20000010031 */
[C---:B------:R-:W-:Y:S01]  /*9aa0*/  FFMA.FTZ R56, R8.reuse, R56, R55 ;  /* 0x0000003808387223 */ /* 0x040fe20000010037 */
[----:B------:R-:W-:Y:S01]  /*9ab0*/  FADD.FTZ R201, RZ, R51 ;  /* 0x00000033ffc97221 */ /* 0x000fe20000010000 */
[----:B------:R-:W-:Y:S01]  /*9ac0*/  FMUL.FTZ R51, R15, R53 ;  /* 0x000000350f337220 */ /* 0x000fe20000410000 */
[----:B------:R-:W-:Y:S01]  /*9ad0*/  FMUL.FTZ R49, R9, R215 ;  /* 0x000000d709317220 */ /* 0x000fe20000410000 */
[----:B------:R-:W-:Y:S01]  /*9ae0*/  FMUL.FTZ R50, R15, R52 ;  /* 0x000000340f327220 */ /* 0x000fe20000410000 */
[-C--:B------:R-:W-:Y:S01]  /*9af0*/  FMUL.FTZ R48, R9, R201.reuse ;  /* 0x000000c909307220 */ /* 0x080fe20000410000 */
[C---:B------:R-:W-:Y:S01]  /*9b00*/  FFMA.FTZ R57, R8.reuse, R54, -R57 ;  /* 0x0000003608397223 */ /* 0x040fe20000010839 */
[----:B------:R-:W-:Y:S01]  /*9b10*/  FFMA.FTZ R49, R8, R201, R49 ;  /* 0x000000c908317223 */ /* 0x000fe20000010031 */
[----:B------:R-:W-:Y:S01]  /*9b20*/  FFMA.FTZ R55, R14, R52, R51 ;  /* 0x000000340e377223 */ /* 0x000fe20000010033 */
[----:B------:R-:W-:Y:S01]  /*9b30*/  FFMA.FTZ R48, R8, R215, -R48 ;  /* 0x000000d708307223 */ /* 0x000fe20000010830 */
[----:B------:R-:W-:Y:S01]  /*9b40*/  FMUL.FTZ R51, R7, R56 ;  /* 0x0000003807337220 */ /* 0x000fe20000410000 */
[----:B------:R-:W-:Y:S01]  /*9b50*/  FADD.FTZ R200, RZ, R49 ;  /* 0x00000031ffc87221 */ /* 0x000fe20000010000 */
[----:B------:R-:W-:Y:S01]  /*9b60*/  FFMA.FTZ R50, R14, R53, -R50 ;  /* 0x000000350e327223 */ /* 0x000fe20000010832 */
[----:B------:R-:W-:Y:S01]  /*9b70*/  FFMA.FTZ R212, R125, R150, R48 ;  /* 0x000000967dd47223 */ /* 0x000fe20000010030 */
[-C--:B------:R-:W-:Y:S01]  /*9b80*/  FMUL.FTZ R53, R7, R57.reuse ;  /* 0x0000003907357220 */ /* 0x080fe20000410000 */
[C---:B------:R-:W-:Y:S01]  /*9b90*/  FMUL.FTZ R49, R11.reuse, R200 ;  /* 0x000000c80b317220 */ /* 0x040fe20000410000 */
[C---:B------:R-:W-:Y:S01]  /*9ba0*/  FFMA.FTZ R57, R6.reuse, R57, -R51 ;  /* 0x0000003906397223 */ /* 0x040fe20000010833 */
[----:B------:R-:W-:Y:S01]  /*9bb0*/  FMUL.FTZ R51, R11, R212 ;  /* 0x000000d40b337220 */ /* 0x000fe20000410000 */
[----:B------:R-:W-:Y:S01]  /*9bc0*/  FFMA.FTZ R53, R6, R56, R53 ;  /* 0x0000003806357223 */ /* 0x000fe20000010035 */
[C---:B------:R-:W-:Y:S01]  /*9bd0*/  FFMA.FTZ R49, R10.reuse, R212, -R49 ;  /* 0x000000d40a317223 */ /* 0x040fe20000010831 */
[C---:B------:R-:W-:Y:S01]  /*9be0*/  FMUL.FTZ R59, R5.reuse, R57 ;  /* 0x00000039053b7220 */ /* 0x040fe20000410000 */
[----:B------:R-:W-:Y:S01]  /*9bf0*/  FFMA.FTZ R51, R10, R200, R51 ;  /* 0x000000c80a337223 */ /* 0x000fe20000010033 */
[----:B------:R-:W-:Y:S01]  /*9c00*/  FMUL.FTZ R52, R5, R53 ;  /* 0x0000003505347220 */ /* 0x000fe20000410000 */
[----:B------:R-:W-:Y:S01]  /*9c10*/  FFMA.FTZ R213, R122, R147, R49 ;  /* 0x000000937ad57223 */ /* 0x000fe20000010031 */
[----:B------:R-:W-:Y:S01]  /*9c20*/  FADD.FTZ R55, R38, R55 ;  /* 0x0000003726377221 */ /* 0x000fe20000010000 */
[----:B------:R-:W-:Y:S01]  /*9c30*/  FADD.FTZ R203, RZ, R51 ;  /* 0x00000033ffcb7221 */ /* 0x000fe20000010000 */
[C---:B------:R-:W-:Y:S01]  /*9c40*/  FFMA.FTZ R49, R4.reuse, R57, -R52 ;  /* 0x0000003904317223 */ /* 0x040fe20000010834 */
[----:B------:R-:W-:Y:S01]  /*9c50*/  FMUL.FTZ R51, R13, R213 ;  /* 0x000000d50d337220 */ /* 0x000fe20000410000 */
[----:B------:R-:W-:Y:S01]  /*9c60*/  FADD.FTZ R52, R181, R50 ;  /* 0x00000032b5347221 */ /* 0x000fe20000010000 */
[C---:B------:R-:W-:Y:S01]  /*9c70*/  FMUL.FTZ R50, R13.reuse, R203 ;  /* 0x000000cb0d327220 */ /* 0x040fe20000410000 */
[----:B------:R-:W-:Y:S01]  /*9c80*/  FFMA.FTZ R48, R4, R53, R59 ;  /* 0x0000003504307223 */ /* 0x000fe2000001003b */
[C---:B------:R-:W-:Y:S01]  /*9c90*/  FFMA.FTZ R51, R12.reuse, R203, R51 ;  /* 0x000000cb0c337223 */ /* 0x040fe20000010033 */
[C---:B------:R-:W-:Y:S01]  /*9ca0*/  FMUL.FTZ R54, R13.reuse, R52 ;  /* 0x000000340d367220 */ /* 0x040fe20000410000 */
[C---:B------:R-:W-:Y:S01]  /*9cb0*/  FFMA.FTZ R50, R12.reuse, R213, -R50 ;  /* 0x000000d50c327223 */ /* 0x040fe20000010832 */
        /* <DEDUP_REMOVED lines=62> */
[----:B------:R-:W-:Y:S01]  /*a0a0*/  VOTEU.ALL UP0, P0 ;  /* 0x0000000000ff7886 */ /* 0x000fe20000000000 */
[----:B------:R-:W-:Y:S01]  /*a0b0*/  FADD.FTZ R205, RZ, R205 ;  /* 0x000000cdffcd7221 */ /* 0x000fe20000010000 */
[C---:B------:R-:W-:Y:S01]  /*a0c0*/  FFMA.FTZ R61, R2.reuse, R56, R61 ;  /* 0x00000038023d7223 */ /* 0x040fe2000001003d */
[C---:B------:R-:W-:Y:S01]  /*a0d0*/  FMUL.FTZ R57, R25.reuse, R204 ;  /* 0x000000cc19397220 */ /* 0x040fe20000410000 */
[----:B------:R-:W-:Y:S01]  /*a0e0*/  FFMA.FTZ R56, R2, R59, -R50 ;  /* 0x0000003b02387223 */ /* 0x000fe20000010832 */
[----:B------:R-:W-:Y:S01]  /*a0f0*/  FMUL.FTZ R51, R25, R205 ;  /* 0x000000cd19337220 */ /* 0x000fe20000410000 */
[C---:B------:R-:W-:Y:S01]  /*a100*/  FMUL.FTZ R59, R3.reuse, R49 ;  /* 0x00000031033b7220 */ /* 0x040fe20000410000 */
[C---:B------:R-:W-:Y:S01]  /*a110*/  FFMA.FTZ R57, R24.reuse, R205, R57 ;  /* 0x000000cd18397223 */ /* 0x040fe20000010039 */
[----:B------:R-:W-:Y:S01]  /*a120*/  FMUL.FTZ R50, R3, R48 ;  /* 0x0000003003327220 */ /* 0x000fe20000410000 */
[----:B------:R-:W-:Y:S01]  /*a130*/  FFMA.FTZ R51, R24, R204, -R51 ;  /* 0x000000cc18337223 */ /* 0x000fe20000010833 */
[----:B------:R-:W-:Y:S01]  /*a140*/  FFMA.FTZ R48, R2, R48, R59 ;  /* 0x0000003002307223 */ /* 0x000fe2000001003b */
[----:B------:R-:W-:Y:S01]  /*a150*/  FADD.FTZ R202, RZ, R57 ;  /* 0x00000039ffca7221 */ /* 0x000fe20000010000 */
[----:B------:R-:W-:Y:S01]  /*a160*/  ISETP.GT.U32.AND P2, PT, R172, 0x1f, PT ;  /* 0x0000001fac00780c */ /* 0x000fe20003f44070 */
        /* <DEDUP_REMOVED lines=72> */
.L_x_546:
        /* <DEDUP_REMOVED lines=13> */
.L_x_471:
[----:B------:R-:W-:Y:S05]  /*a6c0*/  BSYNC.RECONVERGENT B0 ;  /* 0x0000000000007941 */ /* 0x000fea0003800200 */
.L_x_470:
[----:B------:R-:W-:-:S03]  /*a6d0*/  UMOV UR9, 0xffffffff ;  /* 0xffffffff00097882 */ /* 0x000fc60000000000 */
[----:B------:R-:W-:Y:S05]  /*a6e0*/  BRA.DIV UR9, `(.L_x_472) ;  /* 0x0000006209987947 */ /* 0x000fea000b800000 */
[----:B--2---:R2:W1:Y:S04]  /*a6f0*/  SHFL.DOWN PT, R64, R225, 0x2, 0x1f ;  /* 0x08401f00e1407f89 */ /* 0x00446800000e0000 */
[----:B---3--:R2:W3:Y:S04]  /*a700*/  SHFL.DOWN PT, R66, R69, 0x2, 0x1f ;  /* 0x08401f0045427f89 */ /* 0x0084e800000e0000 */
[----:B----4-:R2:W4:Y:S04]  /*a710*/  SHFL.DOWN PT, R226, R68, 0x2, 0x1f ;  /* 0x08401f0044e27f89 */ /* 0x01052800000e0000 */
[----:B0-----:R2:W0:Y:S02]  /*a720*/  SHFL.DOWN PT, R228, R65, 0x2, 0x1f ;  /* 0x08401f0041e47f89 */ /* 0x00142400000e0000 */
.L_x_552:
        /* <DEDUP_REMOVED lines=13> */
.L_x_474:
[----:B------:R-:W-:Y:S05]  /*a800*/  BSYNC.RECONVERGENT B0 ;  /* 0x0000000000007941 */ /* 0x000fea0003800200 */
.L_x_473:
[----:B------:R-:W-:-:S03]  /*a810*/  UMOV UR9, 0xffffffff ;  /* 0xffffffff00097882 */ /* 0x000fc60000000000 */
[----:B------:R-:W-:Y:S05]  /*a820*/  BRA.DIV UR9, `(.L_x_475) ;  /* 0x0000006209bc7947 */ /* 0x000fea000b800000 */
[----:B-1----:R1:W1:Y:S04]  /*a830*/  SHFL.DOWN PT, R64, R225, 0x4, 0x1f ;  /* 0x08801f00e1407f89 */ /* 0x00226800000e0000 */
[----:B---3--:R3:W1:Y:S04]  /*a840*/  SHFL.DOWN PT, R66, R69, 0x4, 0x1f ;  /* 0x08801f0045427f89 */ /* 0x00866800000e0000 */
[----:B----4-:R3:W4:Y:S04]  /*a850*/  SHFL.DOWN PT, R226, R68, 0x4, 0x1f ;  /* 0x08801f0044e27f89 */ /* 0x01072800000e0000 */
[----:B0-----:R3:W0:Y:S02]  /*a860*/  SHFL.DOWN PT, R228, R65, 0x4, 0x1f ;  /* 0x08801f0041e47f89 */ /* 0x00162400000e0000 */
.L_x_558:
        /* <DEDUP_REMOVED lines=13> */
.L_x_477:
[----:B------:R-:W-:Y:S05]  /*a940*/  BSYNC.RECONVERGENT B0 ;  /* 0x0000000000007941 */ /* 0x000fea0003800200 */
.L_x_476:
[----:B------:R-:W-:-:S03]  /*a950*/  UMOV UR9, 0xffffffff ;  /* 0xffffffff00097882 */ /* 0x000fc60000000000 */
[----:B------:R-:W-:Y:S05]  /*a960*/  BRA.DIV UR9, `(.L_x_478) ;  /* 0x0000006209e07947 */ /* 0x000fea000b800000 */
[----:B-1----:R1:W1:Y:S04]  /*a970*/  SHFL.DOWN PT, R64, R225, 0x8, 0x1f ;  /* 0x09001f00e1407f89 */ /* 0x00226800000e0000 */
[----:B------:R0:W1:Y:S04]  /*a980*/  SHFL.DOWN PT, R66, R69, 0x8, 0x1f ;  /* 0x09001f0045427f89 */ /* 0x00006800000e0000 */
[----:B----4-:R4:W1:Y:S04]  /*a990*/  SHFL.DOWN PT, R226, R68, 0x8, 0x1f ;  /* 0x09001f0044e27f89 */ /* 0x01086800000e0000 */
[----:B0-----:R4:W0:Y:S02]  /*a9a0*/  SHFL.DOWN PT, R228, R65, 0x8, 0x1f ;  /* 0x09001f0041e47f89 */ /* 0x00182400000e0000 */
.L_x_564:
        /* <DEDUP_REMOVED lines=13> */
.L_x_480:
[----:B------:R-:W-:Y:S05]  /*aa80*/  BSYNC.RECONVERGENT B0 ;  /* 0x0000000000007941 */ /* 0x000fea0003800200 */
.L_x_479:
[----:B------:R-:W-:-:S03]  /*aa90*/  UMOV UR9, 0xffffffff ;  /* 0xffffffff00097882 */ /* 0x000fc60000000000 */
[----:B------:R-:W-:Y:S05]  /*aaa0*/  BRA.DIV UR9, `(.L_x_481) ;  /* 0x0000006609047947 */ /* 0x000fea000b800000 */
[----:B-1----:R1:W0:Y:S04]  /*aab0*/  SHFL.DOWN PT, R64, R225, 0x10, 0x1f ;  /* 0x0a001f00e1407f89 */ /* 0x00222800000e0000 */
[----:B------:R1:W0:Y:S04]  /*aac0*/  SHFL.DOWN PT, R66, R69, 0x10, 0x1f ;  /* 0x0a001f0045427f89 */ /* 0x00022800000e0000 */
[----:B------:R1:W0:Y:S04]  /*aad0*/  SHFL.DOWN PT, R70, R68, 0x10, 0x1f ;  /* 0x0a001f0044467f89 */ /* 0x00022800000e0000 */
[----:B------:R1:W0:Y:S02]  /*aae0*/  SHFL.DOWN PT, R226, R65, 0x10, 0x1f ;  /* 0x0a001f0041e27f89 */ /* 0x00022400000e0000 */
.L_x_570:
        /* <DEDUP_REMOVED lines=13> */
.L_x_483:
[----:B------:R-:W-:Y:S05]  /*abc0*/  BSYNC.RECONVERGENT B0 ;  /* 0x0000000000007941 */ /* 0x000fea0003800200 */
.L_x_482:
        /* <DEDUP_REMOVED lines=26> */
.L_x_584:
        /* <DEDUP_REMOVED lines=15> */
.L_x_486:
[----:B------:R-:W-:Y:S05]  /*ae60*/  BSYNC.RECONVERGENT B0 ;  /* 0x0000000000007941 */ /* 0x000fea0003800200 */
.L_x_485:
        /* <DEDUP_REMOVED lines=38> */
.L_x_468:
        /* <DEDUP_REMOVED lines=67> */
[CC--:B------:R-:W-:Y:S01]  /*b500*/  FMUL.FTZ R17, R15.reuse, R182.reuse ;  /* 0x000000b60f117220 */ /* 0x0c0fe20000410000 */
[----:B------:R-:W-:Y:S01]  /*b510*/  FMUL.FTZ R15, R15, R39 ;  /* 0x000000270f0f7220 */ /* 0x000fe20000410000 */
[----:B------:R-:W-:Y:S01]  /*b520*/  FFMA.FTZ R16, R88, R217, R19 ;  /* 0x000000d958107223 */ /* 0x000fe20000010013 */
[----:B------:R-:W-:Y:S01]  /*b530*/  FFMA.FTZ R217, R134, -R151, R217 ;  /* 0x8000009786d97223 */ /* 0x000fe200000100d9 */
[C---:B------:R-:W-:Y:S01]  /*b540*/  FFMA.FTZ R17, R14.reuse, R39, R17 ;  /* 0x000000270e117223 */ /* 0x040fe20000010011 */
[----:B------:R-:W-:-:S03]  /*b550*/  FFMA.FTZ R14, R14, R182, -R15 ;  /* 0x000000b60e0e7223 */ /* 0x000fc6000001080f */
[----:B------:R-:W-:Y:S01]  /*b560*/  FADD.FTZ R38, R38, R17 ;  /* 0x0000001126267221 */ /* 0x000fe20000010000 */
[----:B------:R-:W-:Y:S01]  /*b570*/  FADD.FTZ R181, R181, R14 ;  /* 0x0000000eb5b57221 */ /* 0x000fe20000010000 */
[----:B------:R-:W-:Y:S01]  /*b580*/  FFMA.FTZ R17, R87, R214, R16 ;  /* 0x000000d657117223 */ /* 0x000fe20000010010 */
[----:B------:R-:W-:Y:S01]  /*b590*/  FFMA.FTZ R214, R131, -R152, R214 ;  /* 0x8000009883d67223 */ /* 0x000fe200000100d6 */
[CC--:B------:R-:W-:Y:S01]  /*b5a0*/  FMUL.FTZ R15, R13.reuse, R38.reuse ;  /* 0x000000260d0f7220 */ /* 0x0c0fe20000410000 */
[----:B------:R-:W-:Y:S01]  /*b5b0*/  FMUL.FTZ R13, R13, R181 ;  /* 0x000000b50d0d7220 */ /* 0x000fe20000410000 */
[----:B------:R-:W-:Y:S01]  /*b5c0*/  FFMA.FTZ R14, R86, R215, R17 ;  /* 0x000000d7560e7223 */ /* 0x000fe20000010011 */
[----:B------:R-:W-:Y:S01]  /*b5d0*/  FFMA.FTZ R215, R128, -R149, R215 ;  /* 0x8000009580d77223 */ /* 0x000fe200000100d7 */
        /* <DEDUP_REMOVED lines=45> */
[C---:B------:R-:W-:Y:S01]  /*b8b0*/  FFMA.FTZ R14, R49.reuse, UR13, -R12 ;  /* 0x0000000d310e7c23 */ /* 0x040fe2000801080c */
[----:B------:R-:W-:Y:S01]  /*b8c0*/  FFMA.FTZ R8, R78, -R205, R7 ;  /* 0x800000cd4e087223 */ /* 0x000fe20000010007 */
[----:B------:R-:W-:Y:S01]  /*b8d0*/  FMUL.FTZ R49, R49, R138 ;  /* 0x0000008a31317220 */ /* 0x000fe20000410000 */
[----:B------:R-:W-:Y:S01]  /*b8e0*/  FADD.FTZ R177, R177, R6 ;  /* 0x00000006b1b17221 */ /* 0x000fe20000010000 */
[----:B------:R-:W-:Y:S01]  /*b8f0*/  FFMA.FTZ R6, R74, R220, R9 ;  /* 0x000000dc4a067223 */ /* 0x000fe20000010009 */
[----:B------:R-:W-:Y:S01]  /*b900*/  FFMA.FTZ R7, R77, -R202, R8 ;  /* 0x800000ca4d077223 */ /* 0x000fe20000010008 */
[-C--:B------:R-:W-:Y:S01]  /*b910*/  FFMA.FTZ R220, R105, -R138.reuse, R220 ;  /* 0x8000008a69dc7223 */ /* 0x080fe200000100dc */
[C---:B------:R-:W-:Y:S01]  /*b920*/  FMUL.FTZ R12, R47.reuse, R138 ;  /* 0x0000008a2f0c7220 */ /* 0x040fe20000410000 */
[----:B------:R-:W-:Y:S01]  /*b930*/  FFMA.FTZ R9, R47, UR13, R10 ;  /* 0x0000000d2f097c23 */ /* 0x000fe2000801000a */
[----:B------:R-:W-:Y:S01]  /*b940*/  FFMA.FTZ R8, R76, -R219, R7 ;  /* 0x800000db4c087223 */ /* 0x000fe20000010007 */
[----:B------:R-:W-:Y:S01]  /*b950*/  FMUL.FTZ R11, R221, R49 ;  /* 0x00000031dd0b7220 */ /* 0x000fe20000410000 */
[----:B------:R-:W-:Y:S01]  /*b960*/  FADD.FTZ R89, R12, R89 ;  /* 0x000000590c597221 */ /* 0x000fe20000010000 */
[----:B------:R-:W-:Y:S01]  /*b970*/  FMUL.FTZ R13, R46, UR14 ;  /* 0x0000000e2e0d7c20 */ /* 0x000fe20008410000 */
[----:B------:R-:W-:Y:S01]  /*b980*/  FFMA.FTZ R7, R75, -R222, R8 ;  /* 0x800000de4b077223 */ /* 0x000fe20000010008 */
[C---:B------:R-:W-:Y:S01]  /*b990*/  FMUL.FTZ R8, R220.reuse, R9 ;  /* 0x00000009dc087220 */ /* 0x040fe20000410000 */
[-C--:B------:R-:W-:Y:S01]  /*b9a0*/  FFMA.FTZ R10, R220, R12.reuse, R11 ;  /* 0x0000000cdc0a7223 */ /* 0x080fe2000001000b */
[----:B------:R-:W-:Y:S01]  /*b9b0*/  FMUL.FTZ R11, R221, R12 ;  /* 0x0000000cdd0b7220 */ /* 0x000fe20000410000 */
[CC--:B------:R-:W-:Y:S01]  /*b9c0*/  FMUL.FTZ R9, R5.reuse, R177.reuse ;  /* 0x000000b105097220 */ /* 0x0c0fe20000410000 */
[----:B------:R-:W-:Y:S01]  /*b9d0*/  FMUL.FTZ R12, R5, R34 ;  /* 0x00000022050c7220 */ /* 0x000fe20000410000 */
[----:B------:R-:W-:Y:S01]  /*b9e0*/  FFMA.FTZ R14, R221, R14, R8 ;  /* 0x0000000edd0e7223 */ /* 0x000fe20000010008 */
[----:B------:R-:W-:Y:S01]  /*b9f0*/  FFMA.FTZ R17, R30, UR13, -R13 ;  /* 0x0000000d1e117c23 */ /* 0x000fe2000801080d */
[C---:B------:R-:W-:Y:S01]  /*ba00*/  FFMA.FTZ R8, R4.reuse, R34, R9 ;  /* 0x0000002204087223 */ /* 0x040fe20000010009 */
[----:B------:R-:W-:Y:S01]  /*ba10*/  FFMA.FTZ R9, R4, R177, -R12 ;  /* 0x000000b104097223 */ /* 0x000fe2000001080c */
[CC--:B------:R-:W-:Y:S01]  /*ba20*/  FMUL.FTZ R12, R30.reuse, R139.reuse ;  /* 0x0000008b1e0c7220 */ /* 0x0c0fe20000410000 */
[----:B------:R-:W-:Y:S01]  /*ba30*/  FMUL.FTZ R15, R30, UR14 ;  /* 0x0000000e1e0f7c20 */ /* 0x000fe20008410000 */
[----:B------:R-:W-:Y:S01]  /*ba40*/  FADD.FTZ R33, R33, R8 ;  /* 0x0000000821217221 */ /* 0x000fe20000010000 */
[----:B------:R-:W-:Y:S01]  /*ba50*/  FADD.FTZ R176, R176, R9 ;  /* 0x00000009b0b07221 */ /* 0x000fe20000010000 */
[----:B------:R-:W-:Y:S01]  /*ba60*/  FMUL.FTZ R13, R46, R139 ;  /* 0x0000008b2e0d7220 */ /* 0x000fe20000410000 */
[----:B------:R-:W-:Y:S01]  /*ba70*/  FFMA.FTZ R5, R220, R49, -R11 ;  /* 0x00000031dc057223 */ /* 0x000fe2000001080b */
[----:B------:R-:W-:Y:S01]  /*ba80*/  FFMA.FTZ R11, R106, -R139, R223 ;  /* 0x8000008b6a0b7223 */ /* 0x000fe200000100df */
[C---:B------:R-:W-:Y:S01]  /*ba90*/  FMUL.FTZ R9, R3.reuse, R176 ;  /* 0x000000b003097220 */ /* 0x040fe20000410000 */
[----:B------:R-:W-:Y:S01]  /*baa0*/  FMUL.FTZ R3, R3, R33 ;  /* 0x0000002103037220 */ /* 0x000fe20000410000 */
[----:B------:R-:W-:Y:S01]  /*bab0*/  FMUL.FTZ R4, R222, R12 ;  /* 0x0000000cde047220 */ /* 0x000fe20000410000 */
[----:B------:R-:W-:Y:S01]  /*bac0*/  FFMA.FTZ R28, R105, R47, R14 ;  /* 0x0000002f691c7223 */ /* 0x000fe2000001000e */
[C---:B------:R-:W-:Y:S01]  /*bad0*/  FFMA.FTZ R9, R2.reuse, R33, R9 ;  /* 0x0000002102097223 */ /* 0x040fe20000010009 */
[----:B------:R-:W-:Y:S01]  /*bae0*/  FFMA.FTZ R2, R2, R176, -R3 ;  /* 0x000000b002027223 */ /* 0x000fe20000010803 */
[----:B------:R-:W-:Y:S01]  /*baf0*/  FFMA.FTZ R8, R46, UR13, R15 ;  /* 0x0000000d2e087c23 */ /* 0x000fe2000801000f */
[-C--:B------:R-:W-:Y:S01]  /*bb00*/  FMUL.FTZ R14, R222, R13.reuse ;  /* 0x0000000dde0e7220 */ /* 0x080fe20000410000 */
[----:B------:R-:W-:Y:S01]  /*bb10*/  FADD.FTZ R32, R32, R9 ;  /* 0x0000000920207221 */ /* 0x000fe20000010000 */
[----:B------:R-:W-:Y:S01]  /*bb20*/  FADD.FTZ R175, R175, R2 ;  /* 0x00000002afaf7221 */ /* 0x000fe20000010000 */
[----:B------:R-:W-:Y:S01]  /*bb30*/  FADD.FTZ R90, R13, R90 ;  /* 0x0000005a0d5a7221 */ /* 0x000fe20000010000 */
[C---:B------:R-:W-:Y:S01]  /*bb40*/  FFMA.FTZ R4, R11.reuse, R13, R4 ;  /* 0x0000000d0b047223 */ /* 0x040fe20000010004 */
[----:B------:R-:W-:Y:S01]  /*bb50*/  FMUL.FTZ R2, R32, R154 ;  /* 0x0000009a20027220 */ /* 0x000fe20000410000 */
[C---:B------:R-:W-:Y:S01]  /*bb60*/  FMUL.FTZ R13, R11.reuse, R8 ;  /* 0x000000080b0d7220 */ /* 0x040fe20000410000 */
[----:B------:R-:W-:Y:S01]  /*bb70*/  FFMA.FTZ R11, R11, R12, -R14 ;  /* 0x0000000c0b0b7223 */ /* 0x000fe2000001080e */
[----:B------:R-:W-:Y:S01]  /*bb80*/  FMUL.FTZ R8, R33, R151 ;  /* 0x0000009721087220 */ /* 0x000fe20000410000 */
[-C--:B------:R-:W-:Y:S01]  /*bb90*/  FMUL.FTZ R12, R175, R154.reuse ;  /* 0x0000009aaf0c7220 */ /* 0x080fe20000410000 */
[----:B------:R-:W-:Y:S01]  /*bba0*/  FFMA.FTZ R3, R137, -R154, R216 ;  /* 0x8000009a89037223 */ /* 0x000fe200000100d8 */
[----:B------:R-:W-:Y:S01]  /*bbb0*/  FMUL.FTZ R9, R197, R2 ;  /* 0x00000002c5097220 */ /* 0x000fe20000410000 */
[----:B------:R-:W-:Y:S01]  /*bbc0*/  FFMA.FTZ R23, R222, R17, R13 ;  /* 0x00000011de177223 */ /* 0x000fe2000001000d */
[----:B------:R-:W-:Y:S01]  /*bbd0*/  FMUL.FTZ R16, R176, R151 ;  /* 0x00000097b0107220 */ /* 0x000fe20000410000 */
[----:B------:R-:W-:Y:S01]  /*bbe0*/  FMUL.FTZ R18, R199, R8 ;  /* 0x00000008c7127220 */ /* 0x000fe20000410000 */
[----:B------:R-:W-:Y:S01]  /*bbf0*/  FFMA.FTZ R13, R3, R12, -R9 ;  /* 0x0000000c030d7223 */ /* 0x000fe20000010809 */
[----:B------:R-:W-:Y:S01]  /*bc00*/  FMUL.FTZ R9, R34, R152 ;  /* 0x0000009822097220 */ /* 0x000fe20000410000 */
[----:B------:R-:W-:Y:S01]  /*bc10*/  FMUL.FTZ R14, R197, R12 ;  /* 0x0000000cc50e7220 */ /* 0x000fe20000410000 */
[-C--:B------:R-:W-:Y:S01]  /*bc20*/  FFMA.FTZ R18, R217, R16.reuse, -R18 ;  /* 0x00000010d9127223 */ /* 0x080fe20000010812 */
[----:B------:R-:W-:Y:S01]  /*bc30*/  FMUL.FTZ R16, R199, R16 ;  /* 0x00000010c7107220 */ /* 0x000fe20000410000 */
[----:B------:R-:W-:Y:S01]  /*bc40*/  FMUL.FTZ R17, R177, R152 ;  /* 0x00000098b1117220 */ /* 0x000fe20000410000 */
[----:B------:R-:W-:Y:S01]  /*bc50*/  FMUL.FTZ R19, R198, R9 ;  /* 0x00000009c6137220 */ /* 0x000fe20000410000 */
[----:B------:R-:W-:Y:S01]  /*bc60*/  FMUL.FTZ R12, R35, R149 ;  /* 0x00000095230c7220 */ /* 0x000fe20000410000 */
[----:B------:R-:W-:Y:S01]  /*bc70*/  FADD.FTZ R13, RZ, R13 ;  /* 0x0000000dff0d7221 */ /* 0x000fe20000010000 */
[----:B------:R-:W-:Y:S01]  /*bc80*/  FFMA.FTZ R15, R217, R8, R16 ;  /* 0x00000008d90f7223 */ /* 0x000fe20000010010 */
[----:B------:R-:W-:Y:S01]  /*bc90*/  FFMA.FTZ R14, R3, R2, R14 ;  /* 0x00000002030e7223 */ /* 0x000fe2000001000e */
[----:B------:R-:W-:Y:S01]  /*bca0*/  FFMA.FTZ R16, R214, R17, -R19 ;  /* 0x00000011d6107223 */ /* 0x000fe20000010813 */
[----:B------:R-:W-:Y:S01]  /*bcb0*/  FMUL.FTZ R20, R178, R149 ;  /* 0x00000095b2147220 */ /* 0x000fe20000410000 */
[----:B------:R-:W-:Y:S01]  /*bcc0*/  FMUL.FTZ R24, R201, R12 ;  /* 0x0000000cc9187220 */ /* 0x000fe20000410000 */
[----:B------:R-:W-:Y:S01]  /*bcd0*/  FADD.FTZ R13, R13, R18 ;  /* 0x000000120d0d7221 */ /* 0x000fe20000010000 */
[----:B------:R-:W-:Y:S01]  /*bce0*/  FADD.FTZ R14, RZ, R14 ;  /* 0x0000000eff0e7221 */ /* 0x000fe20000010000 */
[----:B------:R-:W-:Y:S01]  /*bcf0*/  FMUL.FTZ R17, R198, R17 ;  /* 0x00000011c6117220 */ /* 0x000fe20000410000 */
[-C--:B------:R-:W-:Y:S01]  /*bd00*/  FFMA.FTZ R24, R215, R20.reuse, -R24 ;  /* 0x00000014d7187223 */ /* 0x080fe20000010818 */
[----:B------:R-:W-:Y:S01]  /*bd10*/  FADD.FTZ R13, R13, R16 ;  /* 0x000000100d0d7221 */ /* 0x000fe20000010000 */
[----:B------:R-:W-:Y:S01]  /*bd20*/  FADD.FTZ R14, R14, R15 ;  /* 0x0000000f0e0e7221 */ /* 0x000fe20000010000 */
[----:B------:R-:W-:Y:S01]  /*bd30*/  FFMA.FTZ R17, R214, R9, R17 ;  /* 0x00000009d6117223 */ /* 0x000fe20000010011 */
[----:B------:R-:W-:Y:S01]  /*bd40*/  FMUL.FTZ R15, R201, R20 ;  /* 0x00000014c90f7220 */ /* 0x000fe20000410000 */
[----:B------:R-:W-:Y:S01]  /*bd50*/  FADD.FTZ R24, R13, R24 ;  /* 0x000000180d187221 */ /* 0x000fe20000010000 */
[-C--:B------:R-:W-:Y:S01]  /*bd60*/  FMUL.FTZ R13, R36, R150.reuse ;  /* 0x00000096240d7220 */ /* 0x080fe20000410000 */
[----:B------:R-:W-:Y:S01]  /*bd70*/  FADD.FTZ R14, R14, R17 ;  /* 0x000000110e0e7221 */ /* 0x000fe20000010000 */
[-C--:B------:R-:W-:Y:S01]  /*bd80*/  FFMA.FTZ R212, R125, -R150.reuse, R212 ;  /* 0x800000967dd47223 */ /* 0x080fe200000100d4 */
[----:B------:R-:W-:Y:S01]  /*bd90*/  FMUL.FTZ R17, R179, R150 ;  /* 0x00000096b3117220 */ /* 0x000fe20000410000 */
[----:B------:R-:W-:Y:S01]  /*bda0*/  FMUL.FTZ R19, R200, R13 ;  /* 0x0000000dc8137220 */ /* 0x000fe20000410000 */
[----:B------:R-:W-:Y:S01]  /*bdb0*/  FFMA.FTZ R47, R106, R46, R23 ;  /* 0x0000002e6a2f7223 */ /* 0x000fe20000010017 */
[----:B------:R-:W-:Y:S01]  /*bdc0*/  FFMA.FTZ R15, R215, R12, R15 ;  /* 0x0000000cd70f7223 */ /* 0x000fe2000001000f */
[----:B------:R-:W-:Y:S01]  /*bdd0*/  FMUL.FTZ R20, R180, R147 ;  /* 0x00000093b4147220 */ /* 0x000fe20000410000 */
[-C--:B------:R-:W-:Y:S01]  /*bde0*/  FFMA.FTZ R23, R212, R17.reuse, -R19 ;  /* 0x00000011d4177223 */ /* 0x080fe20000010813 */
[----:B------:R-:W-:Y:S01]  /*bdf0*/  FMUL.FTZ R17, R200, R17 ;  /* 0x00000011c8117220 */ /* 0x000fe20000410000 */
[----:B------:R-:W-:Y:S01]  /*be00*/  FADD.FTZ R135, R28, R135 ;  /* 0x000000871c877221 */ /* 0x000fe20000010000 */
[----:B------:R-:W-:Y:S01]  /*be10*/  FADD.FTZ R15, R14, R15 ;  /* 0x0000000f0e0f7221 */ /* 0x000fe20000010000 */
[-C--:B------:R-:W-:Y:S01]  /*be20*/  FFMA.FTZ R213, R122, -R147.reuse, R213 ;  /* 0x800000937ad57223 */ /* 0x080fe200000100d5 */
[----:B------:R-:W-:Y:S01]  /*be30*/  FMUL.FTZ R14, R37, R147 ;  /* 0x00000093250e7220 */ /* 0x000fe20000410000 */
[----:B------:R-:W-:Y:S01]  /*be40*/  FFMA.FTZ R16, R212, R13, R17 ;  /* 0x0000000dd4107223 */ /* 0x000fe20000010011 */
[----:B------:R-:W-:Y:S01]  /*be50*/  FMUL.FTZ R28, R203, R20 ;  /* 0x00000014cb1c7220 */ /* 0x000fe20000410000 */
[-C--:B------:R-:W-:Y:S01]  /*be60*/  FMUL.FTZ R30, R45, R140.reuse ;  /* 0x0000008c2d1e7220 */ /* 0x080fe20000410000 */
[----:B------:R-:W-:Y:S01]  /*be70*/  FFMA.FTZ R218, R107, -R140, R218 ;  /* 0x8000008c6bda7223 */ /* 0x000fe200000100da */
[----:B------:R-:W-:Y:S01]  /*be80*/  FADD.FTZ R15, R15, R16 ;  /* 0x000000100f0f7221 */ /* 0x000fe20000010000 */
[----:B------:R-:W-:Y:S01]  /*be90*/  FFMA.FTZ R28, R213, R14, R28 ;  /* 0x0000000ed51c7223 */ /* 0x000fe2000001001c */
[----:B------:R-:W-:Y:S01]  /*bea0*/  FMUL.FTZ R19, R219, R30 ;  /* 0x0000001edb137220 */ /* 0x000fe20000410000 */
[----:B------:R-:W-:Y:S01]  /*beb0*/  FMUL.FTZ R17, R203, R14 ;  /* 0x0000000ecb117220 */ /* 0x000fe20000410000 */
[-C--:B------:R-:W-:Y:S01]  /*bec0*/  FFMA.FTZ R210, R119, -R148.reuse, R210 ;  /* 0x8000009477d27223 */ /* 0x080fe200000100d2 */
[----:B------:R-:W-:Y:S01]  /*bed0*/  FADD.FTZ R28, R15, R28 ;  /* 0x0000001c0f1c7221 */ /* 0x000fe20000010000 */
[----:B------:R-:W-:Y:S01]  /*bee0*/  FMUL.FTZ R15, R38, R148 ;  /* 0x00000094260f7220 */ /* 0x000fe20000410000 */
[----:B------:R-:W-:Y:S01]  /*bef0*/  FFMA.FTZ R19, R218, R27, -R19 ;  /* 0x0000001bda137223 */ /* 0x000fe20000010813 */
[----:B------:R-:W-:Y:S01]  /*bf00*/  FFMA.FTZ R20, R213, R20, -R17 ;  /* 0x00000014d5147223 */ /* 0x000fe20000010811 */
[----:B------:R-:W-:Y:S01]  /*bf10*/  FMUL.FTZ R16, R39, R145 ;  /* 0x0000009127107220 */ /* 0x000fe20000410000 */
[----:B------:R-:W-:Y:S01]  /*bf20*/  FMUL.FTZ R17, R181, R148 ;  /* 0x00000094b5117220 */ /* 0x000fe20000410000 */
[----:B------:R-:W-:Y:S01]  /*bf30*/  FMUL.FTZ R27, R196, R15 ;  /* 0x0000000fc41b7220 */ /* 0x000fe20000410000 */
[----:B------:R-:W-:Y:S01]  /*bf40*/  FMUL.FTZ R46, R45, UR14 ;  /* 0x0000000e2d2e7c20 */ /* 0x000fe20008410000 */
[----:B------:R-:W-:Y:S01]  /*bf50*/  FADD.FTZ R91, R30, R91 ;  /* 0x0000005b1e5b7221 */ /* 0x000fe20000010000 */
[----:B------:R-:W-:Y:S01]  /*bf60*/  FFMA.FTZ R18, R218, R30, R31 ;  /* 0x0000001eda127223 */ /* 0x000fe2000001001f */
[----:B------:R-:W-:Y:S01]  /*bf70*/  FADD.FTZ R23, R24, R23 ;  /* 0x0000001718177221 */ /* 0x000fe20000010000 */
[-C--:B------:R-:W-:Y:S01]  /*bf80*/  FFMA.FTZ R211, R116, -R145.reuse, R211 ;  /* 0x8000009174d37223 */ /* 0x080fe200000100d3 */
[----:B------:R-:W-:Y:S01]  /*bf90*/  FMUL.FTZ R24, R182, R145 ;  /* 0x00000091b6187220 */ /* 0x000fe20000410000 */
[----:B------:R-:W-:Y:S01]  /*bfa0*/  FMUL.FTZ R30, R195, R16 ;  /* 0x00000010c31e7220 */ /* 0x000fe20000410000 */
[-C--:B------:R-:W-:Y:S01]  /*bfb0*/  FFMA.FTZ R27, R210, R17.reuse, -R27 ;  /* 0x00000011d21b7223 */ /* 0x080fe2000001081b */
[----:B------:R-:W-:Y:S01]  /*bfc0*/  FMUL.FTZ R17, R196, R17 ;  /* 0x00000011c4117220 */ /* 0x000fe20000410000 */
[C---:B0-----:R-:W-:Y:S01]  /*bfd0*/  FFMA.FTZ R52, R29.reuse, UR13, -R46 ;  /* 0x0000000d1d347c23 */ /* 0x041fe2000801082e */
[----:B------:R-:W-:Y:S01]  /*bfe0*/  FMUL.FTZ R46, R29, UR14 ;  /* 0x0000000e1d2e7c20 */ /* 0x000fe20008410000 */
[-C--:B------:R-:W-:Y:S01]  /*bff0*/  FFMA.FTZ R29, R211, R24.reuse, -R30 ;  /* 0x00000018d31d7223 */ /* 0x080fe2000001081e */
[----:B------:R-:W-:Y:S01]  /*c000*/  FFMA.FTZ R17, R210, R15, R17 ;  /* 0x0000000fd2117223 */ /* 0x000fe20000010011 */
[----:B------:R-:W-:Y:S01]  /*c010*/  FMUL.FTZ R24, R195, R24 ;  /* 0x00000018c3187220 */ /* 0x000fe20000410000 */
[----:B------:R-:W-:Y:S01]  /*c020*/  FADD.FTZ R20, R23, R20 ;  /* 0x0000001417147221 */ /* 0x000fe20000010000 */
[----:B------:R-:W-:Y:S01]  /*c030*/  FFMA.FTZ R23, R45, UR13, R46 ;  /* 0x0000000d2d177c23 */ /* 0x000fe2000801002e */
[----:B------:R-:W-:Y:S01]  /*c040*/  FADD.FTZ R17, R28, R17 ;  /* 0x000000111c117221 */ /* 0x000fe20000010000 */
[----:B------:R-:W-:Y:S01]  /*c050*/  FFMA.FTZ R24, R211, R16, R24 ;  /* 0x00000010d3187223 */ /* 0x000fe20000010018 */
[----:B------:R-:W-:Y:S01]  /*c060*/  FADD.FTZ R20, R20, R27 ;  /* 0x0000001b14147221 */ /* 0x000fe20000010000 */
[-C--:B------:R-:W-:Y:S01]  /*c070*/  FFMA.FTZ R208, R113, -R146.reuse, R208 ;  /* 0x8000009271d07223 */ /* 0x080fe200000100d0 */
[-C--:B------:R-:W-:Y:S01]  /*c080*/  FMUL.FTZ R27, R183, R146.reuse ;  /* 0x00000092b71b7220 */ /* 0x080fe20000410000 */
[----:B------:R-:W-:Y:S01]  /*c090*/  FADD.FTZ R24, R17, R24 ;  /* 0x0000001811187221 */ /* 0x000fe20000010000 */
[----:B------:R-:W-:Y:S01]  /*c0a0*/  FMUL.FTZ R17, R40, R146 ;  /* 0x0000009228117220 */ /* 0x000fe20000410000 */
[----:B------:R-:W-:Y:S01]  /*c0b0*/  FADD.FTZ R29, R20, R29 ;  /* 0x0000001d141d7221 */ /* 0x000fe20000010000 */
[-C--:B------:R-:W-:Y:S01]  /*c0c0*/  FMUL.FTZ R20, R41, R144.reuse ;  /* 0x0000009029147220 */ /* 0x080fe20000410000 */
[----:B------:R-:W-:Y:S01]  /*c0d0*/  FMUL.FTZ R218, R218, R23 ;  /* 0x00000017dada7220 */ /* 0x000fe20000410000 */
[----:B------:R-:W-:Y:S01]  /*c0e0*/  FMUL.FTZ R31, R194, R17 ;  /* 0x00000011c21f7220 */ /* 0x000fe20000410000 */
[----:B------:R-:W-:Y:S01]  /*c0f0*/  FADD.FTZ R132, R47, R132 ;  /* 0x000000842f847221 */ /* 0x000fe20000010000 */
[-C--:B------:R-:W-:Y:S01]  /*c100*/  FFMA.FTZ R23, R111, -R144.reuse, R206 ;  /* 0x800000906f177223 */ /* 0x080fe200000100ce */
[----:B------:R-:W-:Y:S01]  /*c110*/  FMUL.FTZ R30, R21, R144 ;  /* 0x00000090151e7220 */ /* 0x000fe20000410000 */
[-C--:B------:R-:W-:Y:S01]  /*c120*/  FFMA.FTZ R28, R208, R27.reuse, -R31 ;  /* 0x0000001bd01c7223 */ /* 0x080fe2000001081f */
[----:B------:R-:W-:Y:S01]  /*c130*/  FMUL.FTZ R46, R193, R20 ;  /* 0x00000014c12e7220 */ /* 0x000fe20000410000 */
[----:B------:R-:W-:Y:S01]  /*c140*/  FMUL.FTZ R27, R194, R27 ;  /* 0x0000001bc21b7220 */ /* 0x000fe20000410000 */
[-C--:B------:R-:W-:Y:S01]  /*c150*/  FMUL.FTZ R47, R42, R143.reuse ;  /* 0x0000008f2a2f7220 */ /* 0x080fe20000410000 */
[----:B------:R-:W-:Y:S01]  /*c160*/  FFMA.FTZ R209, R110, -R143, R209 ;  /* 0x8000008f6ed17223 */ /* 0x000fe200000100d1 */
[-C--:B------:R-:W-:Y:S01]  /*c170*/  FFMA.FTZ R31, R23, R30.reuse, -R46 ;  /* 0x0000001e171f7223 */ /* 0x080fe2000001082e */
[----:B------:R-:W-:Y:S01]  /*c180*/  FFMA.FTZ R27, R208, R17, R27 ;  /* 0x00000011d01b7223 */ /* 0x000fe2000001001b */
[----:B------:R-:W-:Y:S01]  /*c190*/  FMUL.FTZ R30, R193, R30 ;  /* 0x0000001ec11e7220 */ /* 0x000fe20000410000 */
[----:B------:R-:W-:Y:S01]  /*c1a0*/  FMUL.FTZ R46, R22, R143 ;  /* 0x0000008f162e7220 */ /* 0x000fe20000410000 */
[-C--:B------:R-:W-:Y:S01]  /*c1b0*/  FMUL.FTZ R48, R192, R47.reuse ;  /* 0x0000002fc0307220 */ /* 0x080fe20000410000 */
[----:B------:R-:W-:Y:S01]  /*c1c0*/  FADD.FTZ R24, R24, R27 ;  /* 0x0000001b18187221 */ /* 0x000fe20000010000 */
[----:B------:R-:W-:Y:S01]  /*c1d0*/  FADD.FTZ R28, R29, R28 ;  /* 0x0000001c1d1c7221 */ /* 0x000fe20000010000 */
[----:B------:R-:W-:Y:S01]  /*c1e0*/  FFMA.FTZ R27, R23, R20, R30 ;  /* 0x00000014171b7223 */ /* 0x000fe2000001001e */
[-C--:B------:R-:W-:Y:S01]  /*c1f0*/  FFMA.FTZ R29, R209, R46.reuse, -R48 ;  /* 0x0000002ed11d7223 */ /* 0x080fe20000010830 */
[----:B------:R-:W-:Y:S01]  /*c200*/  FMUL.FTZ R46, R192, R46 ;  /* 0x0000002ec02e7220 */ /* 0x000fe20000410000 */
[-C--:B------:R-:W-:Y:S01]  /*c210*/  FMUL.FTZ R30, R43, R142.reuse ;  /* 0x0000008e2b1e7220 */ /* 0x080fe20000410000 */
[----:B------:R-:W-:Y:S01]  /*c220*/  FADD.FTZ R24, R24, R27 ;  /* 0x0000001b18187221 */ /* 0x000fe20000010000 */
[-C--:B------:R-:W-:Y:S01]  /*c230*/  FFMA.FTZ R204, R109, -R142.reuse, R204 ;  /* 0x8000008e6dcc7223 */ /* 0x080fe200000100cc */
[----:B------:R-:W-:Y:S01]  /*c240*/  FFMA.FTZ R27, R209, R47, R46 ;  /* 0x0000002fd11b7223 */ /* 0x000fe2000001002e */
[----:B------:R-:W-:Y:S01]  /*c250*/  FMUL.FTZ R46, R25, R142 ;  /* 0x0000008e192e7220 */ /* 0x000fe20000410000 */
[C---:B------:R-:W-:Y:S01]  /*c260*/  FMUL.FTZ R49, R205.reuse, R30 ;  /* 0x0000001ecd317220 */ /* 0x040fe20000410000 */
[----:B------:R-:W-:Y:S01]  /*c270*/  FADD.FTZ R28, R28, R31 ;  /* 0x0000001f1c1c7221 */ /* 0x000fe20000010000 */
[----:B------:R-:W-:Y:S01]  /*c280*/  FADD.FTZ R24, R24, R27 ;  /* 0x0000001b18187221 */ /* 0x000fe20000010000 */
[-C--:B------:R-:W-:Y:S01]  /*c290*/  FMUL.FTZ R27, R205, R46.reuse ;  /* 0x0000002ecd1b7220 */ /* 0x080fe20000410000 */
[----:B------:R-:W-:Y:S01]  /*c2a0*/  FFMA.FTZ R49, R204, R46, -R49 ;  /* 0x0000002ecc317223 */ /* 0x000fe20000010831 */
[-C--:B------:R-:W-:Y:S01]  /*c2b0*/  FMUL.FTZ R31, R44, R141.reuse ;  /* 0x0000008d2c1f7220 */ /* 0x080fe20000410000 */
[-C--:B------:R-:W-:Y:S01]  /*c2c0*/  FMUL.FTZ R46, R26, R141.reuse ;  /* 0x0000008d1a2e7220 */ /* 0x080fe20000410000 */
[----:B------:R-:W-:Y:S01]  /*c2d0*/  FFMA.FTZ R207, R108, -R141, R207 ;  /* 0x8000008d6ccf7223 */ /* 0x000fe200000100cf */
[----:B------:R-:W-:Y:S01]  /*c2e0*/  FFMA.FTZ R27, R204, R30, R27 ;  /* 0x0000001ecc1b7223 */ /* 0x000fe2000001001b */
[CC--:B------:R-:W-:Y:S01]  /*c2f0*/  FMUL.FTZ R50, R202.reuse, R31.reuse ;  /* 0x0000001fca327220 */ /* 0x0c0fe20000410000 */
[-C--:B------:R-:W-:Y:S01]  /*c300*/  FMUL.FTZ R48, R202, R46.reuse ;  /* 0x0000002eca307220 */ /* 0x080fe20000410000 */
[----:B------:R-:W-:Y:S01]  /*c310*/  FADD.FTZ R28, R28, R29 ;  /* 0x0000001d1c1c7221 */ /* 0x000fe20000010000 */
[----:B------:R-:W-:Y:S01]  /*c320*/  FADD.FTZ R24, R24, R27 ;  /* 0x0000001b18187221 */ /* 0x000fe20000010000 */
[C---:B------:R-:W-:Y:S01]  /*c330*/  FFMA.FTZ R51, R207.reuse, R46, -R50 ;  /* 0x0000002ecf337223 */ /* 0x040fe20000010832 */
[----:B------:R-:W-:Y:S01]  /*c340*/  FFMA.FTZ R29, R207, R31, R48 ;  /* 0x0000001fcf1d7223 */ /* 0x000fe20000010030 */
[----:B------:R-:W-:Y:S01]  /*c350*/  FADD.FTZ R28, R28, R49 ;  /* 0x000000311c1c7221 */ /* 0x000fe20000010000 */
[----:B------:R-:W-:Y:S01]  /*c360*/  FMUL.FTZ R27, R44, UR14 ;  /* 0x0000000e2c1b7c20 */ /* 0x000fe20008410000 */
[----:B------:R-:W-:Y:S01]  /*c370*/  FFMA.FTZ R7, R74, -R221, R7 ;  /* 0x800000dd4a077223 */ /* 0x000fe20000010007 */
[----:B------:R-:W-:Y:S01]  /*c380*/  FADD.FTZ R49, R24, R29 ;  /* 0x0000001d18317221 */ /* 0x000fe20000010000 */
[----:B------:R-:W-:Y:S01]  /*c390*/  FADD.FTZ R28, R28, R51 ;  /* 0x000000331c1c7221 */ /* 0x000fe20000010000 */
[C---:B------:R-:W-:Y:S01]  /*c3a0*/  FFMA.FTZ R29, R26.reuse, UR13, -R27 ;  /* 0x0000000d1a1d7c23 */ /* 0x040fe2000801081b */
[----:B------:R-:W-:Y:S01]  /*c3b0*/  FMUL.FTZ R27, R26, UR14 ;  /* 0x0000000e1a1b7c20 */ /* 0x000fe20008410000 */
[----:B------:R-:W-:Y:S01]  /*c3c0*/  FADD.FTZ R49, R49, R18 ;  /* 0x0000001231317221 */ /* 0x000fe20000010000 */
[----:B------:R-:W-:Y:S01]  /*c3d0*/  FADD.FTZ R28, R28, R19 ;  /* 0x000000131c1c7221 */ /* 0x000fe20000010000 */
[----:B------:R-:W0:Y:S01]  /*c3e0*/  SHFL.DOWN PT, R26, R7, 0x1, 0x1f ;  /* 0x08201f00071a7f89 */ /* 0x000e2200000e0000 */
[----:B------:R-:W-:Y:S01]  /*c3f0*/  FFMA.FTZ R18, R44, UR13, R27 ;  /* 0x0000000d2c127c23 */ /* 0x000fe2000801001b */
[----:B------:R-:W-:Y:S01]  /*c400*/  FADD.FTZ R49, R49, R4 ;  /* 0x0000000431317221 */ /* 0x000fe20000010000 */
[----:B------:R-:W-:Y:S01]  /*c410*/  FADD.FTZ R28, R28, R11 ;  /* 0x0000000b1c1c7221 */ /* 0x000fe20000010000 */
[----:B------:R-:W3:Y:S01]  /*c420*/  SHFL.DOWN PT, R27, R6, 0x1, 0x1f ;  /* 0x08201f00061b7f89 */ /* 0x000ee200000e0000 */
[----:B------:R-:W-:Y:S01]  /*c430*/  FMUL.FTZ R207, R207, R18 ;  /* 0x00000012cfcf7220 */ /* 0x000fe20000410000 */
[----:B------:R-:W-:Y:S01]  /*c440*/  FADD.FTZ R4, R49, R10 ;  /* 0x0000000a31047221 */ /* 0x000fe20000010000 */
[----:B------:R-:W-:Y:S01]  /*c450*/  FADD.FTZ R28, R28, R5 ;  /* 0x000000051c1c7221 */ /* 0x000fe20000010000 */
[----:B------:R-:W-:Y:S01]  /*c460*/  FMUL.FTZ R10, R25, UR14 ;  /* 0x0000000e190a7c20 */ /* 0x000fe20008410000 */
[C---:B------:R-:W-:Y:S01]  /*c470*/  FMUL.FTZ R18, R43.reuse, UR14 ;  /* 0x0000000e2b127c20 */ /* 0x040fe20008410000 */
[----:B------:R-:W-:Y:S01]  /*c480*/  FMUL.FTZ R11, R42, UR14 ;  /* 0x0000000e2a0b7c20 */ /* 0x000fe20008410000 */
[----:B------:R-:W4:Y:S01]  /*c490*/  SHFL.DOWN PT, R19, R4, 0x1, 0x1f ;  /* 0x08201f0004137f89 */ /* 0x000f2200000e0000 */
[----:B------:R-:W-:Y:S01]  /*c4a0*/  FFMA.FTZ R5, R43, UR13, R10 ;  /* 0x0000000d2b057c23 */ /* 0x000fe2000801000a */
[----:B------:R-:W-:Y:S01]  /*c4b0*/  FFMA.FTZ R18, R25, UR13, -R18 ;  /* 0x0000000d19127c23 */ /* 0x000fe20008010812 */
[----:B------:R-:W-:Y:S01]  /*c4c0*/  FFMA.FTZ R11, R22, UR13, -R11 ;  /* 0x0000000d160b7c23 */ /* 0x000fe2000801080b */
[----:B------:R-:W5:Y:S01]  /*c4d0*/  SHFL.DOWN PT, R24, R28, 0x1, 0x1f ;  /* 0x08201f001c187f89 */ /* 0x000f6200000e0000 */
[----:B------:R-:W-:Y:S01]  /*c4e0*/  FMUL.FTZ R204, R204, R5 ;  /* 0x00000005cccc7220 */ /* 0x000fe20000410000 */
[----:B------:R-:W-:Y:S01]  /*c4f0*/  FMUL.FTZ R5, R22, UR14 ;  /* 0x0000000e16057c20 */ /* 0x000fe20008410000 */
[----:B------:R-:W-:Y:S01]  /*c500*/  FADD.FTZ R95, R20, R95 ;  /* 0x0000005f145f7221 */ /* 0x000fe20000010000 */
[----:B------:R-:W-:Y:S01]  /*c510*/  FADD.FTZ R96, R17, R96 ;  /* 0x0000006011607221 */ /* 0x000fe20000010000 */
[----:B------:R-:W-:Y:S01]  /*c520*/  FFMA.FTZ R18, R205, R18, R204 ;  /* 0x00000012cd127223 */ /* 0x000fe200000100cc */
[----:B------:R-:W-:Y:S01]  /*c530*/  FFMA.FTZ R10, R42, UR13, R5 ;  /* 0x0000000d2a0a7c23 */ /* 0x000fe20008010005 */
[----:B------:R-:W-:Y:S01]  /*c540*/  MOV R5, R28 ;  /* 0x0000001c00057202 */ /* 0x000fe20000000f00 */
[----:B------:R-:W-:Y:S01]  /*c550*/  FADD.FTZ R97, R16, R97 ;  /* 0x0000006110617221 */ /* 0x000fe20000010000 */
[----:B0-----:R-:W-:Y:S01]  /*c560*/  @!P2 FADD.FTZ R7, R7, R26 ;  /* 0x0000001a0707a221 */ /* 0x001fe20000010000 */
[----:B------:R-:W-:Y:S01]  /*c570*/  FFMA.FTZ R18, R109, R43, R18 ;  /* 0x0000002b6d127223 */ /* 0x000fe20000010012 */
[----:B------:R-:W-:Y:S01]  /*c580*/  FMUL.FTZ R209, R209, R10 ;  /* 0x0000000ad1d17220 */ /* 0x000fe20000410000 */
[----:B------:R-:W-:Y:S01]  /*c590*/  FMUL.FTZ R10, R21, UR14 ;  /* 0x0000000e150a7c20 */ /* 0x000fe20008410000 */
[----:B---3--:R-:W-:Y:S01]  /*c5a0*/  @!P2 FADD.FTZ R6, R6, R27 ;  /* 0x0000001b0606a221 */ /* 0x008fe20000010000 */
[----:B------:R-:W-:Y:S01]  /*c5b0*/  FADD.FTZ R129, R18, R129 ;  /* 0x0000008112817221 */ /* 0x000fe20000010000 */
[C---:B------:R-:W-:Y:S01]  /*c5c0*/  FMUL.FTZ R18, R41.reuse, UR14 ;  /* 0x0000000e29127c20 */ /* 0x040fe20008410000 */
[----:B------:R-:W-:Y:S01]  /*c5d0*/  FFMA.FTZ R10, R41, UR13, R10 ;  /* 0x0000000d290a7c23 */ /* 0x000fe2000801000a */
[----:B------:R-:W-:Y:S01]  /*c5e0*/  FFMA.FTZ R209, R192, R11, R209 ;  /* 0x0000000bc0d17223 */ /* 0x000fe200000100d1 */
[----:B------:R-:W0:Y:S01]  /*c5f0*/  SHFL.DOWN PT, R25, R6, 0x2, 0x1f ;  /* 0x08401f0006197f89 */ /* 0x000e2200000e0000 */
[----:B------:R-:W-:Y:S01]  /*c600*/  FFMA.FTZ R18, R21, UR13, -R18 ;  /* 0x0000000d15127c23 */ /* 0x000fe20008010812 */
[----:B----4-:R-:W-:Y:S01]  /*c610*/  @!P2 FADD.FTZ R4, R19, R4 ;  /* 0x000000041304a221 */ /* 0x010fe20000010000 */
[----:B------:R-:W-:Y:S01]  /*c620*/  FMUL.FTZ R20, R23, R10 ;  /* 0x0000000a17147220 */ /* 0x000fe20000410000 */
[----:B------:R-:W-:Y:S01]  /*c630*/  FMUL.FTZ R11, R183, UR14 ;  /* 0x0000000eb70b7c20 */ /* 0x000fe20008410000 */
[C---:B------:R-:W-:Y:S01]  /*c640*/  FMUL.FTZ R10, R40.reuse, UR14 ;  /* 0x0000000e280a7c20 */ /* 0x040fe20008410000 */
[----:B-----5:R-:W-:Y:S01]  /*c650*/  @!P2 FADD.FTZ R5, R5, R24 ;  /* 0x000000180505a221 */ /* 0x020fe20000010000 */
[----:B------:R-:W3:Y:S01]  /*c660*/  SHFL.DOWN PT, R19, R4, 0x2, 0x1f ;  /* 0x08401f0004137f89 */ /* 0x000ee200000e0000 */
[----:B------:R-:W-:Y:S01]  /*c670*/  ISETP.GT.AND P2, PT, R171, 0x1d, PT ;  /* 0x0000001dab00780c */ /* 0x000fe20003f44270 */
[----:B------:R-:W-:Y:S01]  /*c680*/  FFMA.FTZ R18, R193, R18, R20 ;  /* 0x00000012c1127223 */ /* 0x000fe20000010014 */
[----:B------:R-:W-:Y:S01]  /*c690*/  FFMA.FTZ R11, R40, UR13, R11 ;  /* 0x0000000d280b7c23 */ /* 0x000fe2000801000b */
[----:B------:R-:W4:Y:S01]  /*c6a0*/  SHFL.DOWN PT, R24, R7, 0x2, 0x1f ;  /* 0x08401f0007187f89 */ /* 0x000f2200000e0000 */
[----:B------:R-:W-:Y:S01]  /*c6b0*/  FFMA.FTZ R183, R183, UR13, -R10 ;  /* 0x0000000db7b77c23 */ /* 0x000fe2000801080a */
[----:B------:R-:W-:Y:S01]  /*c6c0*/  FFMA.FTZ R18, R111, R41, R18 ;  /* 0x000000296f127223 */ /* 0x000fe20000010012 */
[----:B------:R-:W-:Y:S01]  /*c6d0*/  FMUL.FTZ R11, R208, R11 ;  /* 0x0000000bd00b7220 */ /* 0x000fe20000410000 */
[----:B------:R-:W5:Y:S01]  /*c6e0*/  SHFL.DOWN PT, R22, R5, 0x2, 0x1f ;  /* 0x08401f0005167f89 */ /* 0x000f6200000e0000 */
[----:B------:R-:W-:Y:S01]  /*c6f0*/  FMUL.FTZ R10, R38, UR14 ;  /* 0x0000000e260a7c20 */ /* 0x000fe20008410000 */
[----:B------:R-:W-:Y:S01]  /*c700*/  FADD.FTZ R127, R18, R127 ;  /* 0x0000007f127f7221 */ /* 0x000fe20000010000 */
[----:B------:R-:W-:Y:S01]  /*c710*/  FFMA.FTZ R194, R194, R183, R11 ;  /* 0x000000b7c2c27223 */ /* 0x000fe2000001000b */
[----:B------:R-:W-:Y:S01]  /*c720*/  FMUL.FTZ R11, R39, UR14 ;  /* 0x0000000e270b7c20 */ /* 0x000fe20008410000 */
[----:B------:R-:W-:Y:S01]  /*c730*/  FADD.FTZ R98, R15, R98 ;  /* 0x000000620f627221 */ /* 0x000fe20000010000 */
[----:B------:R-:W-:Y:S01]  /*c740*/  FADD.FTZ R99, R14, R99 ;  /* 0x000000630e637221 */ /* 0x000fe20000010000 */
[----:B------:R-:W-:Y:S01]  /*c750*/  FADD.FTZ R100, R13, R100 ;  /* 0x000000640d647221 */ /* 0x000fe20000010000 */
[----:B------:R-:W-:Y:S01]  /*c760*/  FFMA.FTZ R16, R182, UR13, -R11 ;  /* 0x0000000db6107c23 */ /* 0x000fe2000801080b */
[----:B0-----:R-:W-:Y:S01]  /*c770*/  @!P2 FADD.FTZ R6, R6, R25 ;  /* 0x000000190606a221 */ /* 0x001fe20000010000 */
[----:B------:R-:W-:Y:S01]  /*c780*/  FMUL.FTZ R182, R182, UR14 ;  /* 0x0000000eb6b67c20 */ /* 0x000fe20008410000 */
[----:B------:R-:W-:Y:S01]  /*c790*/  FFMA.FTZ R11, R113, R40, R194 ;  /* 0x00000028710b7223 */ /* 0x000fe200000100c2 */
[----:B------:R-:W-:Y:S01]  /*c7a0*/  FFMA.FTZ R52, R219, R52, R218 ;  /* 0x00000034db347223 */ /* 0x000fe200000100da */
[----:B------:R-:W-:Y:S01]  /*c7b0*/  FFMA.FTZ R29, R202, R29, R207 ;  /* 0x0000001dca1d7223 */ /* 0x000fe200000100cf */
[----:B------:R-:W-:Y:S01]  /*c7c0*/  FFMA.FTZ R182, R39, UR13, R182 ;  /* 0x0000000d27b67c23 */ /* 0x000fe200080100b6 */
[----:B------:R-:W-:Y:S01]  /*c7d0*/  FADD.FTZ R124, R11, R124 ;  /* 0x0000007c0b7c7221 */ /* 0x000fe20000010000 */
[----:B---3--:R-:W-:Y:S01]  /*c7e0*/  @!P2 FADD.FTZ R4, R4, R19 ;  /* 0x000000130404a221 */ /* 0x008fe20000010000 */
[----:B------:R-:W-:Y:S01]  /*c7f0*/  FMUL.FTZ R11, R181, UR14 ;  /* 0x0000000eb50b7c20 */ /* 0x000fe20008410000 */
[----:B------:R-:W0:Y:S01]  /*c800*/  SHFL.DOWN PT, R19, R6, 0x4, 0x1f ;  /* 0x08801f0006137f89 */ /* 0x000e2200000e0000 */
[----:B------:R-:W-:Y:S01]  /*c810*/  FMUL.FTZ R182, R211, R182 ;  /* 0x000000b6d3b67220 */ /* 0x000fe20000410000 */
[----:B----4-:R-:W-:Y:S01]  /*c820*/  @!P2 FADD.FTZ R7, R7, R24 ;  /* 0x000000180707a221 */ /* 0x010fe20000010000 */
[----:B------:R-:W-:Y:S01]  /*c830*/  FFMA.FTZ R181, R181, UR13, -R10 ;  /* 0x0000000db5b57c23 */ /* 0x000fe2000801080a */
[----:B------:R-:W3:Y:S01]  /*c840*/  SHFL.DOWN PT, R17, R4, 0x4, 0x1f ;  /* 0x08801f0004117f89 */ /* 0x000ee200000e0000 */
[----:B------:R-:W-:Y:S01]  /*c850*/  FFMA.FTZ R195, R195, R16, R182 ;  /* 0x00000010c3c37223 */ /* 0x000fe200000100b6 */
[----:B-----5:R-:W-:Y:S01]  /*c860*/  @!P2 FADD.FTZ R5, R5, R22 ;  /* 0x000000160505a221 */ /* 0x020fe20000010000 */
[----:B------:R-:W-:Y:S01]  /*c870*/  ISETP.GT.AND P2, PT, R171, 0x1b, PT ;  /* 0x0000001bab00780c */ /* 0x000fe20003f44270 */
[----:B------:R-:W4:Y:S01]  /*c880*/  SHFL.DOWN PT, R20, R7, 0x4, 0x1f ;  /* 0x08801f0007147f89 */ /* 0x000f2200000e0000 */
[----:B------:R-:W-:Y:S01]  /*c890*/  FFMA.FTZ R10, R116, R39, R195 ;  /* 0x00000027740a7223 */ /* 0x000fe200000100c3 */
[----:B------:R-:W-:Y:S01]  /*c8a0*/  FFMA.FTZ R11, R38, UR13, R11 ;  /* 0x0000000d260b7c23 */ /* 0x000fe2000801000b */
[----:B------:R-:W-:Y:S01]  /*c8b0*/  FADD.FTZ R101, R12, R101 ;  /* 0x000000650c657221 */ /* 0x000fe20000010000 */
[----:B------:R-:W5:Y:S01]  /*c8c0*/  SHFL.DOWN PT, R18, R5, 0x4, 0x1f ;  /* 0x08801f0005127f89 */ /* 0x000f6200000e0000 */
[----:B------:R-:W-:Y:S01]  /*c8d0*/  FADD.FTZ R123, R10, R123 ;  /* 0x0000007b0a7b7221 */ /* 0x000fe20000010000 */
[----:B------:R-:W-:Y:S01]  /*c8e0*/  FMUL.FTZ R10, R180, UR14 ;  /* 0x0000000eb40a7c20 */ /* 0x000fe20008410000 */
[----:B------:R-:W-:Y:S01]  /*c8f0*/  FMUL.FTZ R15, R210, R11 ;  /* 0x0000000bd20f7220 */ /* 0x000fe20000410000 */
[----:B------:R-:W-:Y:S01]  /*c900*/  FMUL.FTZ R11, R37, UR14 ;  /* 0x0000000e250b7c20 */ /* 0x000fe20008410000 */
[----:B------:R-:W-:Y:S01]  /*c910*/  FFMA.FTZ R52, R107, R45, R52 ;  /* 0x0000002d6b347223 */ /* 0x000fe20000010034 */
[----:B------:R-:W-:Y:S01]  /*c920*/  FFMA.FTZ R10, R37, UR13, R10 ;  /* 0x0000000d250a7c23 */ /* 0x000fe2000801000a */
[----:B------:R-:W-:Y:S01]  /*c930*/  FFMA.FTZ R196, R196, R181, R15 ;  /* 0x000000b5c4c47223 */ /* 0x000fe2000001000f */
[----:B------:R-:W-:Y:S01]  /*c940*/  FFMA.FTZ R180, R180, UR13, -R11 ;  /* 0x0000000db4b47c23 */ /* 0x000fe2000801080b */
[----:B------:R-:W-:Y:S01]  /*c950*/  FMUL.FTZ R11, R179, UR14 ;  /* 0x0000000eb30b7c20 */ /* 0x000fe20008410000 */
[----:B------:R-:W-:Y:S01]  /*c960*/  FMUL.FTZ R14, R213, R10 ;  /* 0x0000000ad50e7220 */ /* 0x000fe20000410000 */
[----:B------:R-:W-:Y:S01]  /*c970*/  FMUL.FTZ R10, R36, UR14 ;  /* 0x0000000e240a7c20 */ /* 0x000fe20008410000 */
[----:B0-----:R-:W-:Y:S01]  /*c980*/  @!P2 FADD.FTZ R6, R6, R19 ;  /* 0x000000130606a221 */ /* 0x001fe20000010000 */
[----:B------:R-:W-:Y:S01]  /*c990*/  FFMA.FTZ R15, R119, R38, R196 ;  /* 0x00000026770f7223 */ /* 0x000fe200000100c4 */
[----:B------:R-:W-:Y:S01]  /*c9a0*/  FFMA.FTZ R11, R36, UR13, R11 ;  /* 0x0000000d240b7c23 */ /* 0x000fe2000801000b */
[----:B------:R-:W-:Y:S01]  /*c9b0*/  FFMA.FTZ R179, R179, UR13, -R10 ;  /* 0x0000000db3b37c23 */ /* 0x000fe2000801080a */
[----:B---3--:R-:W-:Y:S01]  /*c9c0*/  @!P2 FADD.FTZ R4, R4, R17 ;  /* 0x000000110404a221 */ /* 0x008fe20000010000 */
[----:B------:R-:W0:Y:S01]  /*c9d0*/  SHFL.DOWN PT, R19, R6, 0x8, 0x1f ;  /* 0x09001f0006137f89 */ /* 0x000e2200000e0000 */
[----:B------:R-:W-:Y:S01]  /*c9e0*/  FMUL.FTZ R10, R178, UR14 ;  /* 0x0000000eb20a7c20 */ /* 0x000fe20008410000 */
[----:B------:R-:W-:Y:S01]  /*c9f0*/  FADD.FTZ R120, R15, R120 ;  /* 0x000000780f787221 */ /* 0x000fe20000010000 */
[----:B----4-:R-:W-:Y:S01]  /*ca00*/  @!P2 FADD.FTZ R7, R7, R20 ;  /* 0x000000140707a221 */ /* 0x010fe20000010000 */
[----:B------:R-:W3:Y:S01]  /*ca10*/  SHFL.DOWN PT, R17, R4, 0x8, 0x1f ;  /* 0x09001f0004117f89 */ /* 0x000ee200000e0000 */
[----:B------:R-:W-:Y:S01]  /*ca20*/  FMUL.FTZ R15, R212, R11 ;  /* 0x0000000bd40f7220 */ /* 0x000fe20000410000 */
[----:B------:R-:W-:Y:S01]  /*ca30*/  FMUL.FTZ R11, R35, UR14 ;  /* 0x0000000e230b7c20 */ /* 0x000fe20008410000 */
[----:B-----5:R-:W-:Y:S01]  /*ca40*/  @!P2 FADD.FTZ R5, R5, R18 ;  /* 0x000000120505a221 */ /* 0x020fe20000010000 */
[----:B------:R-:W-:Y:S01]  /*ca50*/  ISETP.GT.AND P2, PT, R171, 0x17, PT ;  /* 0x00000017ab00780c */ /* 0x000fe20003f44270 */
[----:B------:R-:W4:Y:S01]  /*ca60*/  SHFL.DOWN PT, R18, R7, 0x8, 0x1f ;  /* 0x09001f0007127f89 */ /* 0x000f2200000e0000 */
[----:B------:R-:W-:Y:S01]  /*ca70*/  FFMA.FTZ R10, R35, UR13, R10 ;  /* 0x0000000d230a7c23 */ /* 0x000fe2000801000a */
[----:B------:R-:W-:Y:S01]  /*ca80*/  FFMA.FTZ R178, R178, UR13, -R11 ;  /* 0x0000000db2b27c23 */ /* 0x000fe2000801080b */
[----:B------:R-:W-:Y:S01]  /*ca90*/  FFMA.FTZ R200, R200, R179, R15 ;  /* 0x000000b3c8c87223 */ /* 0x000fe2000001000f */
[----:B------:R-:W5:Y:S01]  /*caa0*/  SHFL.DOWN PT, R16, R5, 0x8, 0x1f ;  /* 0x09001f0005107f89 */ /* 0x000f6200000e0000 */
[----:B------:R-:W-:Y:S01]  /*cab0*/  FMUL.FTZ R10, R215, R10 ;  /* 0x0000000ad70a7220 */ /* 0x000fe20000410000 */
[----:B------:R-:W-:Y:S01]  /*cac0*/  FFMA.FTZ R203, R203, R180, R14 ;  /* 0x000000b4cbcb7223 */ /* 0x000fe2000001000e */
[----:B------:R-:W-:Y:S01]  /*cad0*/  FFMA.FTZ R11, R125, R36, R200 ;  /* 0x000000247d0b7223 */ /* 0x000fe200000100c8 */
[----:B------:R-:W-:Y:S01]  /*cae0*/  FFMA.FTZ R29, R108, R44, R29 ;  /* 0x0000002c6c1d7223 */ /* 0x000fe2000001001d */
[----:B------:R-:W-:Y:S01]  /*caf0*/  FFMA.FTZ R201, R201, R178, R10 ;  /* 0x000000b2c9c97223 */ /* 0x000fe2000001000a */
[----:B------:R-:W-:Y:S01]  /*cb00*/  FMUL.FTZ R10, R34, UR14 ;  /* 0x0000000e220a7c20 */ /* 0x000fe20008410000 */
[----:B------:R-:W-:Y:S01]  /*cb10*/  FFMA.FTZ R14, R122, R37, R203 ;  /* 0x000000257a0e7223 */ /* 0x000fe200000100cb */
[----:B------:R-:W-:Y:S01]  /*cb20*/  FADD.FTZ R118, R11, R118 ;  /* 0x000000760b767221 */ /* 0x000fe20000010000 */
[----:B------:R-:W-:Y:S01]  /*cb30*/  FMUL.FTZ R11, R33, UR14 ;  /* 0x0000000e210b7c20 */ /* 0x000fe20008410000 */
[----:B------:R-:W-:Y:S01]  /*cb40*/  FFMA.FTZ R13, R177, UR13, -R10 ;  /* 0x0000000db10d7c23 */ /* 0x000fe2000801080a */
[----:B0-----:R-:W-:Y:S01]  /*cb50*/  @!P2 FADD.FTZ R6, R6, R19 ;  /* 0x000000130606a221 */ /* 0x001fe20000010000 */
[----:B------:R-:W-:Y:S01]  /*cb60*/  FMUL.FTZ R10, R32, UR14 ;  /* 0x0000000e200a7c20 */ /* 0x000fe20008410000 */
[----:B------:R-:W-:Y:S01]  /*cb70*/  FADD.FTZ R121, R14, R121 ;  /* 0x000000790e797221 */ /* 0x000fe20000010000 */
[----:B------:R-:W-:Y:S01]  /*cb80*/  FFMA.FTZ R14, R176, UR13, -R11 ;  /* 0x0000000db00e7c23 */ /* 0x000fe2000801080b */
[----:B---3--:R-:W-:Y:S01]  /*cb90*/  @!P2 FADD.FTZ R4, R4, R17 ;  /* 0x000000110404a221 */ /* 0x008fe20000010000 */
[----:B------:R-:W-:Y:S01]  /*cba0*/  FFMA.FTZ R12, R175, UR13, -R10 ;  /* 0x0000000daf0c7c23 */ /* 0x000fe2000801080a */
[----:B------:R-:W-:Y:S01]  /*cbb0*/  FFMA.FTZ R209, R110, R42, R209 ;  /* 0x0000002a6ed17223 */ /* 0x000fe200000100d1 */
[----:B------:R-:W-:Y:S01]  /*cbc0*/  FMUL.FTZ R177, R177, UR14 ;  /* 0x0000000eb1b17c20 */ /* 0x000fe20008410000 */
[----:B------:R-:W-:Y:S01]  /*cbd0*/  FMUL.FTZ R176, R176, UR14 ;  /* 0x0000000eb0b07c20 */ /* 0x000fe20008410000 */
[----:B----4-:R-:W-:Y:S01]  /*cbe0*/  @!P2 FADD.FTZ R7, R7, R18 ;  /* 0x000000120707a221 */ /* 0x010fe20000010000 */
[----:B------:R-:W-:Y:S01]  /*cbf0*/  FMUL.FTZ R175, R175, UR14 ;  /* 0x0000000eafaf7c20 */ /* 0x000fe20008410000 */
[----:B------:R0:W3:Y:S01]  /*cc00*/  SHFL.DOWN PT, R15, R6, 0x10, 0x1f ;  /* 0x0a001f00060f7f89 */ /* 0x0000e200000e0000 */
        /* <DEDUP_REMOVED lines=10> */
[----:B------:R-:W-:Y:S01]  /*ccb0*/  FFMA.FTZ R177, R34, UR13, R177 ;  /* 0x0000000d22b17c23 */ /* 0x000fe200080100b1 */
[----:B------:R0:W0:Y:S01]  /*ccc0*/  SHFL.DOWN PT, R16, R5, 0x10, 0x1f ;  /* 0x0a001f0005107f89 */ /* 0x00002200000e0000 */
[----:B------:R-:W-:Y:S01]  /*ccd0*/  FFMA.FTZ R176, R33, UR13, R176 ;  /* 0x0000000d21b07c23 */ /* 0x000fe200080100b0 */
[----:B------:R-:W-:-:S02]  /*cce0*/  FFMA.FTZ R10, R32, UR13, R175 ;  /* 0x0000000d200a7c23 */ /* 0x000fc400080100af */
[----:B------:R-:W-:Y:S05]  /*ccf0*/  @P2 BRA `(.L_x_488) ;  /* 0x0000000000202947 */ /* 0x000fea0003800000 */
[----:B------:R-:W-:Y:S01]  /*cd00*/  ISETP.NE.AND P2, PT, R171, RZ, PT ;  /* 0x000000ffab00720c */ /* 0x000fe20003f45270 */
[----:B0-----:R-:W-:Y:S01]  /*cd10*/  FADD.FTZ R4, R4, R11 ;  /* 0x0000000b04047221 */ /* 0x001fe20000010000 */
[----:B------:R-:W-:Y:S01]  /*cd20*/  FADD.FTZ R5, R5, R16 ;  /* 0x0000001005057221 */ /* 0x000fe20000010000 */
[----:B---3--:R-:W-:Y:S01]  /*cd30*/  FADD.FTZ R6, R6, R15 ;  /* 0x0000000f06067221 */ /* 0x008fe20000010000 */
[----:B----4-:R-:W-:-:S09]  /*cd40*/  FADD.FTZ R7, R7, R18 ;  /* 0x0000001207077221 */ /* 0x010fd20000010000 */
[----:B------:R-:W-:-:S04]  /*cd50*/  @!P2 SHF.R.U32.HI R11, RZ, 0x1, R172 ;  /* 0x00000001ff0ba819 */ /* 0x000fc800000116ac */
[----:B------:R-:W-:-:S05]  /*cd60*/  @!P2 LOP3.LUT R11, R11, 0x1f0, RZ, 0xc0, !PT ;  /* 0x000001f00b0ba812 */ /* 0x000fca00078ec0ff */
[----:B------:R0:W-:Y:S02]  /*cd70*/  @!P2 STS.128 [R11+UR23+0x10a0], R4 ;  /* 0x0010a0040b00a988 */ /* 0x0001e40008000c17 */
.L_x_488:
[----:B------:R-:W-:Y:S05]  /*cd80*/  BSYNC.RECONVERGENT B0 ;  /* 0x0000000000007941 */ /* 0x000fea0003800200 */
.L_x_487:
[----:B------:R-:W-:Y:S01]  /*cd90*/  FMUL.FTZ R177, R214, R177 ;  /* 0x000000b1d6b17220 */ /* 0x000fe20000410000 */
[----:B------:R-:W-:Y:S01]  /*cda0*/  FMUL.FTZ R176, R217, R176 ;  /* 0x000000b0d9b07220 */ /* 0x000fe20000410000 */
[----:B------:R-:W-:Y:S01]  /*cdb0*/  FMUL.FTZ R10, R3, R10 ;  /* 0x0000000a030a7220 */ /* 0x000fe20000410000 */
[----:B------:R-:W-:Y:S01]  /*cdc0*/  FADD.FTZ R102, R9, R102 ;  /* 0x0000006609667221 */ /* 0x000fe20000010000 */
[----:B------:R-:W-:Y:S01]  /*cdd0*/  FFMA.FTZ R198, R198, R13, R177 ;  /* 0x0000000dc6c67223 */ /* 0x000fe200000100b1 */
[----:B------:R-:W-:Y:S01]  /*cde0*/  FFMA.FTZ R199, R199, R14, R176 ;  /* 0x0000000ec7c77223 */ /* 0x000fe200000100b0 */
[----:B------:R-:W-:Y:S01]  /*cdf0*/  FFMA.FTZ R10, R197, R12, R10 ;  /* 0x0000000cc50a7223 */ /* 0x000fe2000001000a */
[----:B------:R-:W-:Y:S01]  /*ce00*/  FADD.FTZ R103, R8, R103 ;  /* 0x0000006708677221 */ /* 0x000fe20000010000 */
        /* <DEDUP_REMOVED lines=10> */
[----:B------:R-:W-:Y:S04]  /*ceb0*/  BSSY.RECONVERGENT B0, `(.L_x_489) ;  /* 0x000001c000007945 */ /* 0x000fe80003800200 */
[----:B------:R-:W-:Y:S05]  /*cec0*/  @P0 BRA `(.L_x_490) ;  /* 0x0000000000680947 */ /* 0x000fea0003800000 */
[----:B------:R-:W-:Y:S01]  /*ced0*/  UISETP.NE.AND UP0, UPT, UR11, UR49, UPT ;  /* 0x000000310b00728c */ /* 0x000fe2000bf05270 */
[----:B------:R-:W0:Y:S01]  /*cee0*/  LDS.128 R8, [UR23+0x10b0] ;  /* 0x0010b017ff087984 */ /* 0x000e220008000c00 */
[----:B------:R-:W-:-:S03]  /*cef0*/  ULEA UR9, UR8, UR23, 0x3 ;  /* 0x0000001708097291 */ /* 0x000fc6000f8e18ff */
[----:B---3--:R-:W3:Y:S01]  /*cf00*/  LDS.128 R12, [UR23+0x10c0] ;  /* 0x0010c017ff0c7984 */ /* 0x008ee20008000c00 */
[----:B------:R-:W-:-:S03]  /*cf10*/  PLOP3.LUT P2, PT, PT, PT, UP0, 0x80, 0x8 ;  /* 0x000000000008781c */ /* 0x000fc60003f4f008 */
[----:B----4-:R-:W4:Y:S10]  /*cf20*/  LDS.128 R16, [UR23+0x10d0] ;  /* 0x0010d017ff107984 */ /* 0x010f340008000c00 */
[----:B------:R-:W5:Y:S04]  /*cf30*/  @P2 LDS.64 R22, [UR9+0x5110] ;  /* 0x00511009ff162984 */ /* 0x000f680008000a00 */
[----:B------:R-:W1:Y:S01]  /*cf40*/  @P2 LDS.64 R24, [UR9+0x4910] ;  /* 0x00491009ff182984 */ /* 0x000e620008000a00 */
[----:B0-----:R-:W-:Y:S01]  /*cf50*/  FADD.FTZ R21, R10, R6 ;  /* 0x000000060a157221 */ /* 0x001fe20000010000 */
[----:B------:R-:W-:Y:S01]  /*cf60*/  FADD.FTZ R6, R11, R7 ;  /* 0x000000070b067221 */ /* 0x000fe20000010000 */
[----:B------:R-:W-:Y:S01]  /*cf70*/  FADD.FTZ R3, R8, R4 ;  /* 0x0000000408037221 */ /* 0x000fe20000010000 */
[----:B------:R-:W-:Y:S01]  /*cf80*/  FADD.FTZ R2, R9, R5 ;  /* 0x0000000509027221 */ /* 0x000fe20000010000 */
[----:B---3--:R-:W-:Y:S01]  /*cf90*/  FADD.FTZ R21, R21, R14 ;  /* 0x0000000e15157221 */ /* 0x008fe20000010000 */
[----:B------:R-:W-:Y:S01]  /*cfa0*/  FADD.FTZ R6, R6, R15 ;  /* 0x0000000f06067221 */ /* 0x000fe20000010000 */
[----:B------:R-:W-:Y:S01]  /*cfb0*/  FADD.FTZ R3, R3, R12 ;  /* 0x0000000c03037221 */ /* 0x000fe20000010000 */
[----:B------:R-:W-:Y:S01]  /*cfc0*/  FADD.FTZ R2, R2, R13 ;  /* 0x0000000d02027221 */ /* 0x000fe20000010000 */
[----:B----4-:R-:W-:Y:S01]  /*cfd0*/  FADD.FTZ R18, R21, R18 ;  /* 0x0000001215127221 */ /* 0x010fe20000010000 */
        /* <DEDUP_REMOVED lines=9> */
.L_x_490:
[----:B------:R-:W-:Y:S05]  /*d070*/  BSYNC.RECONVERGENT B0 ;  /* 0x0000000000007941 */ /* 0x000fea0003800200 */
.L_x_489:
[----:B------:R-:W-:-:S04]  /*d080*/  UIADD3 UR8, UPT, UPT, UR8, 0x1, URZ ;  /* 0x0000000108087890 */ /* 0x000fc8000fffe0ff */
[----:B------:R-:W-:-:S09]  /*d090*/  UISETP.GE.AND UP0, UPT, UR8, UR50, UPT ;  /* 0x000000320800728c */ /* 0x000fd2000bf06270 */
[----:B------:R-:W-:Y:S05]  /*d0a0*/  BRA.U !UP0, `(.L_x_491) ;  /* 0xffffff9d08887547 */ /* 0x000fea000b83ffff */
.L_x_457:
[----:B------:R-:W5:Y:S01]  /*d0b0*/  LDCU UR8, c[0x0][0x388] ;  /* 0x00007100ff0877ac */ /* 0x000f620008000800 */
[C---:B------:R-:W-:Y:S02]  /*d0c0*/  SHF.L.U32 R3, R172.reuse, 0x4, RZ ;  /* 0x00000004ac037819 */ /* 0x040fe400000006ff */
[----:B------:R-:W-:Y:S02]  /*d0d0*/  LOP3.LUT R0, R172, 0x1f, RZ, 0xc0, !PT ;  /* 0x0000001fac007812 */ /* 0x000fe400078ec0ff */
[----:B------:R-:W-:Y:S02]  /*d0e0*/  MOV R4, UR18 ;  /* 0x0000001200047c02 */ /* 0x000fe40008000f00 */
        /* <DEDUP_REMOVED lines=8> */
[----:B------:R-:W-:Y:S02]  /*d170*/  PRMT R24, RZ, 0x7610, R24 ;  /* 0x00007610ff187816 */ /* 0x000fe40000000018 */
[----:B------:R-:W-:Y:S01]  /*d180*/  PRMT R27, RZ, 0x7610, R27 ;  /* 0x00007610ff1b7816 */ /* 0x000fe2000000001b */
[C---:B0---4-:R-:W-:Y:S01]  /*d190*/  IMAD.WIDE.U32 R18, R2.reuse, 0x2, R4 ;  /* 0x0000000202127825 */ /* 0x051fe200078e0004 */
        /* <DEDUP_REMOVED lines=10> */
[C---:B------:R-:W-:Y:S02]  /*d240*/  LOP3.LUT R16, R2.reuse, 0x40, RZ, 0xfc, !PT ;  /* 0x0000004002107812 */ /* 0x040fe400078efcff */
[C---:B------:R-:W-:Y:S02]  /*d250*/  LOP3.LUT R14, R2.reuse, 0x60, RZ, 0xfc, !PT ;  /* 0x00000060020e7812 */ /* 0x040fe400078efcff */
[----:B------:R-:W-:Y:S02]  /*d260*/  ISETP.GE.AND P2, PT, R2, UR8, PT ;  /* 0x0000000802007c0c */ /* 0x000fe4000bf46270 */
        /* <DEDUP_REMOVED lines=9> */
[----:B------:R-:W-:Y:S01]  /*d300*/  ISETP.GE.AND P3, PT, R17, UR8, PT ;  /* 0x0000000811007c0c */ /* 0x000fe2000bf66270 */
[----:B------:R-:W4:Y:S01]  /*d310*/  @!P2 LDG.E.U16 R21, desc[UR34][R18.64] ;  /* 0x000000221215a981 */ /* 0x000f22000c1e1500 */
[----:B------:R-:W-:Y:S01]  /*d320*/  ISETP.GE.AND P4, PT, R16, UR8, PT ;  /* 0x0000000810007c0c */ /* 0x000fe2000bf86270 */
[----:B------:R-:W0:Y:S01]  /*d330*/  LDCU.64 UR14, c[0x0][0x4f8] ;  /* 0x00009f00ff0e77ac */ /* 0x000e220008000a00 */
[----:B------:R-:W-:Y:S02]  /*d340*/  ISETP.GE.AND P5, PT, R14, UR8, PT ;  /* 0x000000080e007c0c */ /* 0x000fe4000bfa6270 */
[C---:B---3--:R-:W-:Y:S01]  /*d350*/  LOP3.LUT R15, R2.reuse, 0x80, RZ, 0xfc, !PT ;  /* 0x00000080020f7812 */ /* 0x048fe200078efcff */
[----:B------:R-:W3:Y:S01]  /*d360*/  LDCU.64 UR24, c[0x0][0x500] ;  /* 0x0000a000ff1877ac */ /* 0x000ee20008000a00 */
[----:B------:R-:W-:-:S02]  /*d370*/  LOP3.LUT R3, R2, 0xa0, RZ, 0xfc, !PT ;  /* 0x000000a002037812 */ /* 0x000fc400078efcff */
[C---:B------:R-:W-:Y:S02]  /*d380*/  LOP3.LUT R13, R2.reuse, 0xc0, RZ, 0xfc, !PT ;  /* 0x000000c0020d7812 */ /* 0x040fe400078efcff */
[C---:B------:R-:W-:Y:S01]  /*d390*/  LOP3.LUT R12, R2.reuse, 0xe0, RZ, 0xfc, !PT ;  /* 0x000000e0020c7812 */ /* 0x040fe200078efcff */
[----:B------:R-:W5:Y:S01]  /*d3a0*/  @!P3 LDG.E.U16 R20, desc[UR34][R18.64+0x40] ;  /* 0x000040221214b981 */ /* 0x000f62000c1e1500 */
[C---:B------:R-:W-:Y:S02]  /*d3b0*/  LOP3.LUT R11, R2.reuse, 0x100, RZ, 0xfc, !PT ;  /* 0x00000100020b7812 */ /* 0x040fe400078efcff */
[----:B------:R-:W-:Y:S01]  /*d3c0*/  ISETP.GE.AND P6, PT, R15, UR8, PT ;  /* 0x000000080f007c0c */ /* 0x000fe2000bfc6270 */
[----:B------:R-:W2:Y:S01]  /*d3d0*/  @!P4 LDG.E.U16 R23, desc[UR34][R18.64+0x80] ;  /* 0x000080221217c981 */ /* 0x000ea2000c1e1500 */
[----:B------:R-:W-:Y:S02]  /*d3e0*/  LOP3.LUT R10, R2, 0x120, RZ, 0xfc, !PT ;  /* 0x00000120020a7812 */ /* 0x000fe400078efcff */
[----:B------:R-:W-:Y:S01]  /*d3f0*/  ISETP.GE.AND P1, PT, R3, UR8, PT ;  /* 0x0000000803007c0c */ /* 0x000fe2000bf26270 */
[----:B------:R-:W3:Y:S01]  /*d400*/  @!P5 LDG.E.U16 R22, desc[UR34][R18.64+0xc0] ;  /* 0x0000c0221216d981 */ /* 0x000ee2000c1e1500 */
[----:B------:R-:W-:-:S02]  /*d410*/  ISETP.GE.AND P2, PT, R13, UR8, PT ;  /* 0x000000080d007c0c */ /* 0x000fc4000bf46270 */
[----:B------:R-:W-:Y:S02]  /*d420*/  ISETP.GE.AND P3, PT, R12, UR8, PT ;  /* 0x000000080c007c0c */ /* 0x000fe4000bf66270 */
[----:B------:R-:W-:Y:S02]  /*d430*/  ISETP.GE.AND P4, PT, R11, UR8, PT ;  /* 0x000000080b007c0c */ /* 0x000fe4000bf86270 */
[----:B------:R-:W-:Y:S01]  /*d440*/  ISETP.GE.AND P5, PT, R10, UR8, PT ;  /* 0x000000080a007c0c */ /* 0x000fe2000bfa6270 */
[----:B------:R-:W3:Y:S01]  /*d450*/  @!P6 LDG.E.U16 R25, desc[UR34][R18.64+0x100] ;  /* 0x000100221219e981 */ /* 0x000ee2000c1e1500 */
[C---:B------:R-:W-:Y:S02]  /*d460*/  LOP3.LUT R9, R2.reuse, 0x140, RZ, 0xfc, !PT ;  /* 0x0000014002097812 */ /* 0x040fe400078efcff */
[C---:B------:R-:W-:Y:S01]  /*d470*/  LOP3.LUT R8, R2.reuse, 0x160, RZ, 0xfc, !PT ;  /* 0x0000016002087812 */ /* 0x040fe200078efcff */
[----:B------:R-:W3:Y:S01]  /*d480*/  @!P1 LDG.E.U16 R24, desc[UR34][R18.64+0x140] ;  /* 0x0001402212189981 */ /* 0x000ee2000c1e1500 */
[----:B------:R-:W-:-:S02]  /*d490*/  LOP3.LUT R7, R2, 0x180, RZ, 0xfc, !PT ;  /* 0x0000018002077812 */ /* 0x000fc400078efcff */
[C---:B------:R-:W-:Y:S01]  /*d4a0*/  LOP3.LUT R6, R2.reuse, 0x1a0, RZ, 0xfc, !PT ;  /* 0x000001a002067812 */ /* 0x040fe200078efcff */
[----:B------:R-:W3:Y:S01]  /*d4b0*/  @!P2 LDG.E.U16 R27, desc[UR34][R18.64+0x180] ;  /* 0x00018022121ba981 */ /* 0x000ee2000c1e1500 */
[C---:B------:R-:W-:Y:S02]  /*d4c0*/  LOP3.LUT R5, R2.reuse, 0x1c0, RZ, 0xfc, !PT ;  /* 0x000001c002057812 */ /* 0x040fe400078efcff */
[----:B------:R-:W-:Y:S01]  /*d4d0*/  ISETP.GE.AND P6, PT, R9, UR8, PT ;  /* 0x0000000809007c0c */ /* 0x000fe2000bfc6270 */
[----:B------:R-:W3:Y:S01]  /*d4e0*/  @!P3 LDG.E.U16 R26, desc[UR34][R18.64+0x1c0] ;  /* 0x0001c022121ab981 */ /* 0x000ee2000c1e1500 */
[----:B------:R-:W-:Y:S02]  /*d4f0*/  LOP3.LUT R4, R2, 0x1e0, RZ, 0xfc, !PT ;  /* 0x000001e002047812 */ /* 0x000fe400078efcff */
[----:B------:R-:W-:Y:S01]  /*d500*/  ISETP.GE.AND P1, PT, R8, UR8, PT ;  /* 0x0000000808007c0c */ /* 0x000fe2000bf26270 */
[----:B------:R-:W3:Y:S01]  /*d510*/  @!P4 LDG.E.U16 R29, desc[UR34][R18.64+0x200] ;  /* 0x00020022121dc981 */ /* 0x000ee2000c1e1500 */
[----:B------:R-:W-:-:S02]  /*d520*/  ISETP.GE.AND P2, PT, R7, UR8, PT ;  /* 0x0000000807007c0c */ /* 0x000fc4000bf46270 */
[----:B------:R-:W-:Y:S01]  /*d530*/  ISETP.GE.AND P3, PT, R6, UR8, PT ;  /* 0x0000000806007c0c */ /* 0x000fe2000bf66270 */
[----:B------:R-:W3:Y:S01]  /*d540*/  @!P5 LDG.E.U16 R28, desc[UR34][R18.64+0x240] ;  /* 0x00024022121cd981 */ /* 0x000ee2000c1e1500 */
[----:B------:R-:W-:Y:S02]  /*d550*/  ISETP.GE.AND P4, PT, R5, UR8, PT ;  /* 0x0000000805007c0c */ /* 0x000fe4000bf86270 */
[----:B------:R-:W-:Y:S01]  /*d560*/  ISETP.GE.AND P5, PT, R4, UR8, PT ;  /* 0x0000000804007c0c */ /* 0x000fe2000bfa6270 */
[----:B------:R-:W3:Y:S04]  /*d570*/  @!P6 LDG.E.U16 R31, desc[UR34][R18.64+0x280] ;  /* 0x00028022121fe981 */ /* 0x000ee8000c1e1500 */
[----:B------:R-:W3:Y:S04]  /*d580*/  @!P1 LDG.E.U16 R30, desc[UR34][R18.64+0x2c0] ;  /* 0x0002c022121e9981 */ /* 0x000ee8000c1e1500 */
[----:B------:R-:W3:Y:S04]  /*d590*/  @!P2 LDG.E.U16 R33, desc[UR34][R18.64+0x300] ;  /* 0x000300221221a981 */ /* 0x000ee8000c1e1500 */
[----:B------:R-:W3:Y:S04]  /*d5a0*/  @!P3 LDG.E.U16 R32, desc[UR34][R18.64+0x340] ;  /* 0x000340221220b981 */ /* 0x000ee8000c1e1500 */
[----:B------:R-:W3:Y:S04]  /*d5b0*/  @!P4 LDG.E.U16 R35, desc[UR34][R18.64+0x380] ;  /* 0x000380221223c981 */ /* 0x000ee8000c1e1500 */
[----:B------:R-:W3:Y:S04]  /*d5c0*/  @!P5 LDG.E.U16 R136, desc[UR34][R18.64+0x3c0] ;  /* 0x0003c0221288d981 */ /* 0x000ee8000c1e1500 */
[----:B----4-:R-:W-:Y:S04]  /*d5d0*/  STS.U16 [R170], R21 ;  /* 0x00000015aa007388 */ /* 0x010fe80000000400 */
[----:B-----5:R-:W-:Y:S04]  /*d5e0*/  STS.U16 [R169+0x40], R20 ;  /* 0x00004014a9007388 */ /* 0x020fe80000000400 */
[----:B--2---:R-:W-:Y:S04]  /*d5f0*/  STS.U16 [R168+0x80], R23 ;  /* 0x00008017a8007388 */ /* 0x004fe80000000400 */
[----:B---3--:R-:W-:Y:S04]  /*d600*/  STS.U16 [R167+0xc0], R22 ;  /* 0x0000c016a7007388 */ /* 0x008fe80000000400 */
        /* <DEDUP_REMOVED lines=16> */
[----:B------:R-:W5:Y:S04]  /*d710*/  LDS.U16 R21, [R153+0x6] ;  /* 0x0000060099157984 */ /* 0x000f680000000400 */
[----:B------:R-:W-:Y:S04]  /*d720*/  LDS.U16 R22, [R153+0x10] ;  /* 0x0000100099167984 */ /* 0x000fe80000000400 */
[----:B------:R-:W-:Y:S01]  /*d730*/  LDS.U16 R23, [R153+0x12] ;  /* 0x0000120099177984 */ /* 0x000fe20000000400 */
[----:B--2---:R-:W-:-:S05]  /*d740*/  HADD2.F32 R18, -RZ, R18.H0_H0 ;  /* 0x20000012ff127230 */ /* 0x004fca0000004100 */
[----:B------:R-:W-:Y:S01]  /*d750*/  FADD.FTZ R24, R18, UR7 ;  /* 0x0000000712187e21 */ /* 0x000fe20008010000 */
[----:B---3--:R-:W-:Y:S01]  /*d760*/  HADD2.F32 R19, -RZ, R19.H0_H0 ;  /* 0x20000013ff137230 */ /* 0x008fe20000004100 */
[----:B------:R-:W2:Y:S03]  /*d770*/  LDS.U16 R18, [R153+0x8] ;  /* 0x0000080099127984 */ /* 0x000ea60000000400 */
[----:B------:R-:W-:Y:S01]  /*d780*/  FSETP.GTU.FTZ.AND P3, PT, R24, 20, PT ;  /* 0x41a000001800780b */ /* 0x000fe20003f7c000 */
[----:B------:R-:W-:Y:S02]  /*d790*/  FADD.FTZ R26, R19, UR7 ;  /* 0x00000007131a7e21 */ /* 0x000fe40008010000 */
[----:B------:R-:W3:Y:S01]  /*d7a0*/  LDS.U16 R19, [R153+0xa] ;  /* 0x00000a0099137984 */ /* 0x000ee20000000400 */
[----:B----4-:R-:W-:Y:S02]  /*d7b0*/  HADD2.F32 R20, -RZ, R20.H0_H0 ;  /* 0x20000014ff147230 */ /* 0x010fe40000004100 */
[----:B------:R-:W-:-:S03]  /*d7c0*/  FSETP.GTU.FTZ.AND P5, PT, R26, 20, PT ;  /* 0x41a000001a00780b */ /* 0x000fc60003fbc000 */
[----:B------:R-:W-:Y:S01]  /*d7d0*/  FADD.FTZ R27, R20, UR7 ;  /* 0x00000007141b7e21 */ /* 0x000fe20008010000 */
[----:B-----5:R-:W-:Y:S01]  /*d7e0*/  HADD2.F32 R21, -RZ, R21.H0_H0 ;  /* 0x20000015ff157230 */ /* 0x020fe20000004100 */
[----:B------:R-:W4:Y:S02]  /*d7f0*/  LDS.U16 R20, [R153+0xc] ;  /* 0x00000c0099147984 */ /* 0x000f240000000400 */
[----:B------:R-:W-:Y:S01]  /*d800*/  @!P3 FMUL.FTZ R24, R24, -1.4426950216293334961 ;  /* 0xbfb8aa3b1818b820 */ /* 0x000fe20000410000 */
[----:B------:R-:W-:-:S05]  /*d810*/  FSETP.GTU.FTZ.AND P1, PT, R27, 20, PT ;  /* 0x41a000001b00780b */ /* 0x000fca0003f3c000 */
[----:B------:R-:W5:Y:S01]  /*d820*/  @!P3 MUFU.EX2 R24, R24 ;  /* 0x000000180018b308 */ /* 0x000f620000000800 */
[----:B------:R-:W-:Y:S01]  /*d830*/  FADD.FTZ R29, R21, UR7 ;  /* 0x00000007151d7e21 */ /* 0x000fe20008010000 */
[----:B------:R-:W-:Y:S01]  /*d840*/  @!P5 FMUL.FTZ R26, R26, -1.4426950216293334961 ;  /* 0xbfb8aa3b1a1ad820 */ /* 0x000fe20000410000 */
[----:B------:R-:W1:Y:S05]  /*d850*/  LDS.U16 R21, [R153+0xe] ;  /* 0x00000e0099157984 */ /* 0x000e6a0000000400 */
[----:B------:R-:W0:Y:S01]  /*d860*/  @!P5 MUFU.EX2 R26, R26 ;  /* 0x0000001a001ad308 */ /* 0x000e220000000800 */
[----:B------:R-:W-:Y:S01]  /*d870*/  @!P1 FMUL.FTZ R27, R27, -1.4426950216293334961 ;  /* 0xbfb8aa3b1b1b9820 */ /* 0x000fe20000410000 */
[----:B-----5:R-:W-:Y:S01]  /*d880*/  @!P3 FADD.FTZ R25, R24, 1 ;  /* 0x3f8000001819b421 */ /* 0x020fe20000010000 */
[----:B------:R-:W-:-:S04]  /*d890*/  FSETP.GTU.FTZ.AND P2, PT, R29, 20, PT ;  /* 0x41a000001d00780b */ /* 0x000fc80003f5c000 */
[----:B------:R-:W5:Y:S04]  /*d8a0*/  @!P1 MUFU.EX2 R27, R27 ;  /* 0x0000001b001b9308 */ /* 0x000f680000000800 */
[----:B------:R-:W4:Y:S01]  /*d8b0*/  @!P3 MUFU.RCP R25, R25 ;  /* 0x000000190019b308 */ /* 0x000f220000001000 */
[----:B--2---:R-:W-:Y:S02]  /*d8c0*/  HADD2.F32 R18, -RZ, R18.H0_H0 ;  /* 0x20000012ff127230 */ /* 0x004fe40000004100 */
[----:B0-----:R-:W-:Y:S01]  /*d8d0*/  @!P5 FADD.FTZ R24, R26, 1 ;  /* 0x3f8000001a18d421 */ /* 0x001fe20000010000 */
[----:B---3--:R-:W-:Y:S02]  /*d8e0*/  HADD2.F32 R19, -RZ, R19.H0_H0 ;  /* 0x20000013ff137230 */ /* 0x008fe40000004100 */
[----:B------:R-:W-:Y:S01]  /*d8f0*/  FADD.FTZ R18, R18, UR7 ;  /* 0x0000000712127e21 */ /* 0x000fe20008010000 */
[----:B------:R-:W-:-:S02]  /*d900*/  @!P2 FMUL.FTZ R29, R29, -1.4426950216293334961 ;  /* 0xbfb8aa3b1d1da820 */ /* 0x000fc40000410000 */
[----:B------:R-:W0:Y:S01]  /*d910*/  @!P5 MUFU.RCP R24, R24 ;  /* 0x000000180018d308 */ /* 0x000e220000001000 */
[----:B------:R-:W-:Y:S01]  /*d920*/  FADD.FTZ R19, R19, UR7 ;  /* 0x0000000713137e21 */ /* 0x000fe20008010000 */
[----:B-----5:R-:W-:-:S04]  /*d930*/  @!P1 FADD.FTZ R28, R27, 1 ;  /* 0x3f8000001b1c9421 */ /* 0x020fc80000010000 */
[----:B------:R-:W-:Y:S02]  /*d940*/  FSETP.GTU.FTZ.AND P4, PT, R19, 20, PT ;  /* 0x41a000001300780b */ /* 0x000fe40003f9c000 */
[----:B------:R-:W2:Y:S01]  /*d950*/  @!P2 MUFU.EX2 R29, R29 ;  /* 0x0000001d001da308 */ /* 0x000ea20000000800 */
[----:B----4-:R-:W-:Y:S01]  /*d960*/  @!P3 FMUL.FTZ R112, R112, R25 ;  /* 0x000000197070b220 */ /* 0x010fe20000410000 */
[----:B------:R-:W-:Y:S02]  /*d970*/  FSETP.GTU.FTZ.AND P3, PT, R18, 20, PT ;  /* 0x41a000001200780b */ /* 0x000fe40003f7c000 */
[----:B------:R-:W3:Y:S01]  /*d980*/  @!P1 MUFU.RCP R31, R28 ;  /* 0x0000001c001f9308 */ /* 0x000ee20000001000 */
[----:B------:R-:W-:Y:S02]  /*d990*/  HADD2.F32 R20, -RZ, R20.H0_H0 ;  /* 0x20000014ff147230 */ /* 0x000fe40000004100 */
[----:B-1----:R-:W-:Y:S02]  /*d9a0*/  HADD2.F32 R21, -RZ, R21.H0_H0 ;  /* 0x20000015ff157230 */ /* 0x002fe40000004100 */
[----:B------:R-:W-:-:S02]  /*d9b0*/  HADD2.F32 R22, -RZ, R22.H0_H0 ;  /* 0x20000016ff167230 */ /* 0x000fc40000004100 */
[----:B------:R-:W-:Y:S01]  /*d9c0*/  FADD.FTZ R25, R20, UR7 ;  /* 0x0000000714197e21 */ /* 0x000fe20008010000 */
[----:B0-----:R-:W-:Y:S01]  /*d9d0*/  @!P5 FMUL.FTZ R115, R115, R24 ;  /* 0x000000187373d220 */ /* 0x001fe20000410000 */
[----:B------:R-:W-:Y:S01]  /*d9e0*/  FADD.FTZ R26, R21, UR7 ;  /* 0x00000007151a7e21 */ /* 0x000fe20008010000 */
[----:B------:R-:W-:Y:S01]  /*d9f0*/  @!P4 FMUL.FTZ R20, R19, -1.4426950216293334961 ;  /* 0xbfb8aa3b1314c820 */ /* 0x000fe20000410000 */
[----:B--2---:R-:W-:Y:S01]  /*da00*/  @!P2 FADD.FTZ R30, R29, 1 ;  /* 0x3f8000001d1ea421 */ /* 0x004fe20000010000 */
[----:B------:R-:W-:Y:S01]  /*da10*/  @!P3 FMUL.FTZ R18, R18, -1.4426950216293334961 ;  /* 0xbfb8aa3b1212b820 */ /* 0x000fe20000410000 */
[----:B------:R-:W-:Y:S01]  /*da20*/  FADD.FTZ R24, R22, UR7 ;  /* 0x0000000716187e21 */ /* 0x000fe20008010000 */
[----:B------:R-:W-:Y:S02]  /*da30*/  FSETP.GTU.FTZ.AND P6, PT, R25, 20, PT ;  /* 0x41a000001900780b */ /* 0x000fe40003fdc000 */
[----:B------:R-:W-:Y:S01]  /*da40*/  FSETP.GTU.FTZ.AND P5, PT, R26, 20, PT ;  /* 0x41a000001a00780b */ /* 0x000fe20003fbc000 */
[----:B------:R-:W0:Y:S01]  /*da50*/  @!P2 MUFU.RCP R30, R30 ;  /* 0x0000001e001ea308 */ /* 0x000e220000001000 */
[----:B---3--:R-:W-:Y:S01]  /*da60*/  @!P1 FMUL.FTZ R114, R114, R31 ;  /* 0x0000001f72729220 */ /* 0x008fe20000410000 */
[----:B------:R-:W-:-:S06]  /*da70*/  FSETP.GTU.FTZ.AND P1, PT, R24, 20, PT ;  /* 0x41a000001800780b */ /* 0x000fcc0003f3c000 */
[----:B------:R-:W1:Y:S04]  /*da80*/  @!P3 MUFU.EX2 R18, R18 ;  /* 0x000000120012b308 */ /* 0x000e680000000800 */
[----:B------:R-:W2:Y:S01]  /*da90*/  @!P4 MUFU.EX2 R20, R20 ;  /* 0x000000140014c308 */ /* 0x000ea20000000800 */
[----:B------:R-:W-:Y:S02]  /*daa0*/  HADD2.F32 R23, -RZ, R23.H0_H0 ;  /* 0x20000017ff177230 */ /* 0x000fe40000004100 */
[----:B------:R-:W-:Y:S01]  /*dab0*/  @!P6 FMUL.FTZ R21, R25, -1.4426950216293334961 ;  /* 0xbfb8aa3b1915e820 */ /* 0x000fe20000410000 */
[----:B------:R-:W-:Y:S02]  /*dac0*/  @!P5 FMUL.FTZ R22, R26, -1.4426950216293334961 ;  /* 0xbfb8aa3b1a16d820 */ /* 0x000fe40000410000 */
[----:B------:R-:W-:Y:S01]  /*dad0*/  FADD.FTZ R27, R23, UR7 ;  /* 0x00000007171b7e21 */ /* 0x000fe20008010000 */
[----:B------:R-:W-:Y:S01]  /*dae0*/  @!P1 FMUL.FTZ R23, R24, -1.4426950216293334961 ;  /* 0xbfb8aa3b18179820 */ /* 0x000fe20000410000 */
[----:B-1----:R-:W-:Y:S01]  /*daf0*/  @!P3 FADD.FTZ R19, R18, 1 ;  /* 0x3f8000001213b421 */ /* 0x002fe20000010000 */
[----:B0-----:R-:W-:Y:S01]  /*db00*/  @!P2 FMUL.FTZ R117, R117, R30 ;  /* 0x0000001e7575a220 */ /* 0x001fe20000410000 */
[----:B--2---:R-:W-:Y:S01]  /*db10*/  @!P4 FADD.FTZ R18, R20, 1 ;  /* 0x3f8000001412c421 */ /* 0x004fe20000010000 */
[----:B------:R-:W0:Y:S01]  /*db20*/  @!P6 MUFU.EX2 R21, R21 ;  /* 0x000000150015e308 */ /* 0x000e220000000800 */
[----:B------:R-:W-:-:S03]  /*db30*/  FSETP.GTU.FTZ.AND P2, PT, R27, 20, PT ;  /* 0x41a000001b00780b */ /* 0x000fc60003f5c000 */
[----:B------:R-:W1:Y:S04]  /*db40*/  @!P5 MUFU.EX2 R22, R22 ;  /* 0x000000160016d308 */ /* 0x000e680000000800 */
[----:B------:R-:W2:Y:S04]  /*db50*/  @!P1 MUFU.EX2 R23, R23 ;  /* 0x0000001700179308 */ /* 0x000ea80000000800 */
[----:B------:R-:W3:Y:S08]  /*db60*/  @!P4 MUFU.RCP R18, R18 ;  /* 0x000000120012c308 */ /* 0x000ef00000001000 */
[----:B------:R-:W4:Y:S01]  /*db70*/  @!P3 MUFU.RCP R19, R19 ;  /* 0x000000130013b308 */ /* 0x000f220000001000 */
[----:B------:R-:W-:Y:S01]  /*db80*/  @!P2 FMUL.FTZ R24, R27, -1.4426950216293334961 ;  /* 0xbfb8aa3b1b18a820 */ /* 0x000fe20000410000 */
[----:B0-----:R-:W-:Y:S01]  /*db90*/  @!P6 FADD.FTZ R20, R21, 1 ;  /* 0x3f8000001514e421 */ /* 0x001fe20000010000 */
[----:B-1----:R-:W-:Y:S01]  /*dba0*/  @!P5 FADD.FTZ R21, R22, 1 ;  /* 0x3f8000001615d421 */ /* 0x002fe20000010000 */
[----:B--2---:R-:W-:-:S04]  /*dbb0*/  @!P1 FADD.FTZ R22, R23, 1 ;  /* 0x3f80000017169421 */ /* 0x004fc80000010000 */
[----:B------:R-:W0:Y:S01]  /*dbc0*/  @!P2 MUFU.EX2 R24, R24 ;  /* 0x000000180018a308 */ /* 0x000e220000000800 */
[----:B---3--:R-:W-:-:S03]  /*dbd0*/  @!P4 FMUL.FTZ R121, R121, R18 ;  /* 0x000000127979c220 */ /* 0x008fc60000410000 */
[----:B------:R1:W2:Y:S01]  /*dbe0*/  @!P1 MUFU.RCP R23, R22 ;  /* 0x0000001600179308 */ /* 0x0002a20000001000 */
[----:B------:R-:W3:Y:S01]  /*dbf0*/  LDS.U16 R18, [R153+0x14] ;  /* 0x0000140099127984 */ /* 0x000ee20000000400 */
[----:B----4-:R-:W-:-:S03]  /*dc00*/  @!P3 FMUL.FTZ R118, R118, R19 ;  /* 0x000000137676b220 */ /* 0x010fc60000410000 */
[----:B------:R-:W4:Y:S03]  /*dc10*/  LDS.U16 R19, [R153+0x16] ;  /* 0x0000160099137984 */ /* 0x000f260000000400 */
[----:B------:R5:W2:Y:S01]  /*dc20*/  @!P6 MUFU.RCP R25, R20 ;  /* 0x000000140019e308 */ /* 0x000aa20000001000 */
[----:B0-----:R-:W-:Y:S01]  /*dc30*/  @!P2 FADD.FTZ R24, R24, 1 ;  /* 0x3f8000001818a421 */ /* 0x001fe20000010000 */
[----:B-1----:R-:W-:Y:S04]  /*dc40*/  LDS.U16 R22, [R153+0x1c] ;  /* 0x00001c0099167984 */ /* 0x002fe80000000400 */
[----:B-----5:R-:W0:Y:S02]  /*dc50*/  LDS.U16 R20, [R153+0x18] ;  /* 0x0000180099147984 */ /* 0x020e240000000400 */
[----:B------:R1:W5:Y:S01]  /*dc60*/  @!P5 MUFU.RCP R26, R21 ;  /* 0x00000015001ad308 */ /* 0x0003620000001000 */
[----:B--2---:R-:W-:-:S02]  /*dc70*/  @!P1 FMUL.FTZ R124, R124, R23 ;  /* 0x000000177c7c9220 */ /* 0x004fc40000410000 */
[----:B------:R-:W-:Y:S05]  /*dc80*/  LDS.U16 R23, [R153+0x1e] ;  /* 0x00001e0099177984 */ /* 0x000fea0000000400 */
[----:B------:R-:W2:Y:S01]  /*dc90*/  @!P2 MUFU.RCP R24, R24 ;  /* 0x000000180018a308 */ /* 0x000ea20000001000 */
[----:B-1----:R-:W1:Y:S01]  /*dca0*/  LDS.U16 R21, [R153+0x1a] ;  /* 0x00001a0099157984 */ /* 0x002e620000000400 */
[----:B------:R-:W-:Y:S01]  /*dcb0*/  BAR.SYNC.DEFER_BLOCKING 0x0 ;  /* 0x0000000000007b1d */ /* 0x000fe20000010000 */
[----:B------:R-:W-:Y:S01]  /*dcc0*/  @!P6 FMUL.FTZ R120, R120, R25 ;  /* 0x000000197878e220 */ /* 0x000fe20000410000 */
[----:B------:R-:W-:Y:S02]  /*dcd0*/  PRMT R25, R103, 0x7632, R25 ;  /* 0x0000763267197816 */ /* 0x000fe40000000019 */
[----:B------:R-:W-:Y:S01]  /*dce0*/  PRMT R27, R97, 0x7632, R27 ;  /* 0x00007632611b7816 */ /* 0x000fe2000000001b */
[----:B-----5:R-:W-:Y:S01]  /*dcf0*/  @!P5 FMUL.FTZ R123, R123, R26 ;  /* 0x0000001a7b7bd220 */ /* 0x020fe20000410000 */
[----:B------:R-:W-:Y:S01]  /*dd00*/  PRMT R26, R99, 0x7632, R26 ;  /* 0x00007632631a7816 */ /* 0x000fe2000000001a */
[----:B---3--:R-:W-:-:S02]  /*dd10*/  HADD2.F32 R18, -RZ, R18.H0_H0 ;  /* 0x20000012ff127230 */ /* 0x008fc40000004100 */
[----:B--2---:R-:W-:Y:S01]  /*dd20*/  @!P2 FMUL.FTZ R127, R127, R24 ;  /* 0x000000187f7fa220 */ /* 0x004fe20000410000 */
[----:B------:R-:W-:Y:S02]  /*dd30*/  PRMT R24, R101, 0x7632, R24 ;  /* 0x0000763265187816 */ /* 0x000fe40000000018 */
[----:B------:R-:W-:Y:S01]  /*dd40*/  FADD.FTZ R18, R18, UR7 ;  /* 0x0000000712127e21 */ /* 0x000fe20008010000 */
[----:B----4-:R-:W-:Y:S01]  /*dd50*/  HADD2.F32 R19, -RZ, R19.H0_H0 ;  /* 0x20000013ff137230 */ /* 0x010fe20000004100 */
[----:B------:R-:W-:Y:S01]  /*dd60*/  MOV R30, UR8 ;  /* 0x00000008001e7c02 */ /* 0x000fe20008000f00 */
[----:B------:R2:W-:Y:S04]  /*dd70*/  STS.U16 [R153+0x2], R25 ;  /* 0x0000021999007388 */ /* 0x0005e80000000400 */
[----:B------:R3:W-:Y:S04]  /*dd80*/  STS.U16 [R153+0x6], R24 ;  /* 0x0000061899007388 */ /* 0x0007e80000000400 */
[----:B------:R4:W-:Y:S01]  /*dd90*/  STS.U16 [R153+0xa], R26 ;  /* 0x00000a1a99007388 */ /* 0x0009e20000000400 */
[----:B--2---:R-:W-:-:S03]  /*dda0*/  PRMT R25, R95, 0x7632, R25 ;  /* 0x000076325f197816 */ /* 0x004fc60000000019 */
[----:B------:R2:W-:Y:S01]  /*ddb0*/  STS.U16 [R153+0xe], R27 ;  /* 0x00000e1b99007388 */ /* 0x0005e20000000400 */
[----:B---3--:R-:W-:Y:S02]  /*ddc0*/  PRMT R24, R93, 0x7632, R24 ;  /* 0x000076325d187816 */ /* 0x008fe40000000018 */
[----:B----4-:R-:W-:Y:S02]  /*ddd0*/  PRMT R26, R91, 0x7632, R26 ;  /* 0x000076325b1a7816 */ /* 0x010fe4000000001a */
[----:B--2---:R-:W-:Y:S01]  /*dde0*/  PRMT R27, R89, 0x7632, R27 ;  /* 0x00007632591b7816 */ /* 0x004fe2000000001b */
[----:B------:R-:W-:Y:S01]  /*ddf0*/  STS.U16 [R153], R103 ;  /* 0x0000006799007388 */ /* 0x000fe20000000400 */
[----:B------:R-:W-:Y:S01]  /*de00*/  FADD.FTZ R19, R19, UR7 ;  /* 0x0000000713137e21 */ /* 0x000fe20008010000 */
[----:B0-----:R-:W-:Y:S02]  /*de10*/  HADD2.F32 R20, -RZ, R20.H0_H0 ;  /* 0x20000014ff147230 */ /* 0x001fe40000004100 */
[----:B------:R-:W-:Y:S01]  /*de20*/  STS.U16 [R153+0x4], R101 ;  /* 0x0000046599007388 */ /* 0x000fe20000000400 */
[----:B------:R-:W-:Y:S01]  /*de30*/  HADD2.F32 R22, -RZ, R22.H0_H0 ;  /* 0x20000016ff167230 */ /* 0x000fe20000004100 */
[----:B------:R-:W-:-:S02]  /*de40*/  FSETP.GTU.FTZ.AND P6, PT, R18, 20, PT ;  /* 0x41a000001200780b */ /* 0x000fc40003fdc000 */
        /* <DEDUP_REMOVED lines=27> */
[----:B------:R-:W-:-:S03]  /*e000*/  FSETP.GTU.FTZ.AND P3, PT, R19, 20, PT ;  /* 0x41a000001300780b */ /* 0x000fc60003f7c000 */
[----:B------:R-:W-:Y:S01]  /*e010*/  @!P0 STS [UR23+0x1080], R30 ;  /* 0x0010801eff008988 */ /* 0x000fe20008000817 */
[----:B------:R-:W-:Y:S01]  /*e020*/  FADD.FTZ R20, R20, UR7 ;  /* 0x0000000714147e21 */ /* 0x000fe20008010000 */
[----:B------:R-:W-:Y:S01]  /*e030*/  BAR.SYNC.DEFER_BLOCKING 0x0 ;  /* 0x0000000000007b1d */ /* 0x000fe20000010000 */
[----:B------:R-:W-:-:S03]  /*e040*/  FADD.FTZ R22, R22, UR7 ;  /* 0x0000000716167e21 */ /* 0x000fc60008010000 */
[----:B------:R-:W-:Y:S01]  /*e050*/  FSETP.GTU.FTZ.AND P2, PT, R20, 20, PT ;  /* 0x41a000001400780b */ /* 0x000fe20003f5c000 */
[----:B------:R-:W-:Y:S01]  /*e060*/  @!P6 FMUL.FTZ R18, R18, -1.4426950216293334961 ;  /* 0xbfb8aa3b1212e820 */ /* 0x000fe20000410000 */
[----:B------:R-:W-:Y:S01]  /*e070*/  FSETP.GTU.FTZ.AND P1, PT, R22, 20, PT ;  /* 0x41a000001600780b */ /* 0x000fe20003f3c000 */
[----:B-1----:R-:W-:Y:S02]  /*e080*/  HADD2.F32 R21, -RZ, R21.H0_H0 ;  /* 0x20000015ff157230 */ /* 0x002fe40000004100 */
[----:B------:R-:W-:Y:S02]  /*e090*/  HADD2.F32 R23, -RZ, R23.H0_H0 ;  /* 0x20000017ff177230 */ /* 0x000fe40000004100 */
[----:B------:R-:W-:Y:S01]  /*e0a0*/  @!P3 FMUL.FTZ R19, R19, -1.4426950216293334961 ;  /* 0xbfb8aa3b1313b820 */ /* 0x000fe20000410000 */
[----:B------:R-:W1:Y:S01]  /*e0b0*/  @!P6 MUFU.EX2 R18, R18 ;  /* 0x000000120012e308 */ /* 0x000e620000000800 */
[----:B------:R-:W-:Y:S01]  /*e0c0*/  FADD.FTZ R21, R21, UR7 ;  /* 0x0000000715157e21 */ /* 0x000fe20008010000 */
[----:B------:R-:W-:-:S03]  /*e0d0*/  FADD.FTZ R23, R23, UR7 ;  /* 0x0000000717177e21 */ /* 0x000fc60008010000 */
[----:B------:R-:W-:Y:S01]  /*e0e0*/  @!P2 FMUL.FTZ R20, R20, -1.4426950216293334961 ;  /* 0xbfb8aa3b1414a820 */ /* 0x000fe20000410000 */
[----:B------:R-:W2:Y:S01]  /*e0f0*/  @!P3 MUFU.EX2 R19, R19 ;  /* 0x000000130013b308 */ /* 0x000ea20000000800 */
[----:B------:R-:W-:Y:S01]  /*e100*/  FSETP.GTU.FTZ.AND P5, PT, R21, 20, PT ;  /* 0x41a000001500780b */ /* 0x000fe20003fbc000 */
[----:B------:R-:W-:Y:S01]  /*e110*/  @!P1 FMUL.FTZ R22, R22, -1.4426950216293334961 ;  /* 0xbfb8aa3b16169820 */ /* 0x000fe20000410000 */
[----:B------:R-:W-:Y:S02]  /*e120*/  FSETP.GTU.FTZ.AND P4, PT, R23, 20, PT ;  /* 0x41a000001700780b */ /* 0x000fe40003f9c000 */
[----:B------:R-:W3:Y:S01]  /*e130*/  @!P2 MUFU.EX2 R20, R20 ;  /* 0x000000140014a308 */ /* 0x000ee20000000800 */
[----:B------:R-:W4:Y:S03]  /*e140*/  LDS R24, [UR23+0x1080] ;  /* 0x00108017ff187984 */ /* 0x000f260008000800 */
[----:B------:R-:W5:Y:S01]  /*e150*/  @!P1 MUFU.EX2 R22, R22 ;  /* 0x0000001600169308 */ /* 0x000f620000000800 */
[----:B-1----:R-:W-:Y:S01]  /*e160*/  @!P6 FADD.FTZ R18, R18, 1 ;  /* 0x3f8000001212e421 */ /* 0x002fe20000010000 */
[----:B------:R-:W-:Y:S01]  /*e170*/  UMOV UR8, UR22 ;  /* 0x0000001600087c82 */ /* 0x000fe20008000000 */
[----:B------:R-:W-:-:S02]  /*e180*/  UMOV UR9, URZ ;  /* 0x000000ff00097c82 */ /* 0x000fc40008000000 */
[----:B------:R-:W-:Y:S01]  /*e190*/  @!P5 FMUL.FTZ R21, R21, -1.4426950216293334961 ;  /* 0xbfb8aa3b1515d820 */ /* 0x000fe20000410000 */
[----:B------:R-:W1:Y:S01]  /*e1a0*/  @!P6 MUFU.RCP R57, R18 ;  /* 0x000000120039e308 */ /* 0x000e620000001000 */
[----:B--2---:R-:W-:Y:S01]  /*e1b0*/  @!P3 FADD.FTZ R19, R19, 1 ;  /* 0x3f8000001313b421 */ /* 0x004fe20000010000 */
[----:B------:R-:W-:Y:S01]  /*e1c0*/  @!P4 FMUL.FTZ R23, R23, -1.4426950216293334961 ;  /* 0xbfb8aa3b1717c820 */ /* 0x000fe20000410000 */
[----:B------:R-:W-:Y:S01]  /*e1d0*/  UIMAD.WIDE.U32 UR12, UR26, UR14, UR8 ;  /* 0x0000000e1a0c72a5 */ /* 0x000fe2000f8e0008 */
[----:B---3--:R-:W-:-:S03]  /*e1e0*/  @!P2 FADD.FTZ R20, R20, 1 ;  /* 0x3f8000001414a421 */ /* 0x008fc60000010000 */
[----:B------:R-:W-:Y:S01]  /*e1f0*/  UIMAD UR13, UR26, UR15, UR13 ;  /* 0x0000000f1a0d72a4 */ /* 0x000fe2000f8e020d */
[----:B0-----:R0:W2:Y:S01]  /*e200*/  @!P3 MUFU.RCP R26, R19 ;  /* 0x00000013001ab308 */ /* 0x0010a20000001000 */
[----:B------:R-:W3:Y:S01]  /*e210*/  LDCU.64 UR14, c[0x0][0x550] ;  /* 0x0000aa00ff0e77ac */ /* 0x000ee20008000a00 */
[----:B-----5:R-:W-:-:S06]  /*e220*/  @!P1 FADD.FTZ R22, R22, 1 ;  /* 0x3f80000016169421 */ /* 0x020fcc0000010000 */
[----:B------:R-:W5:Y:S04]  /*e230*/  @!P5 MUFU.EX2 R21, R21 ;  /* 0x000000150015d308 */ /* 0x000f680000000800 */
[----:B------:R-:W2:Y:S01]  /*e240*/  @!P4 MUFU.EX2 R23, R23 ;  /* 0x000000170017c308 */ /* 0x000ea20000000800 */
[----:B------:R-:W-:-:S03]  /*e250*/  UIMAD.WIDE.U32 UR12, UR10, UR24, UR12 ;  /* 0x000000180a0c72a5 */ /* 0x000fc6000f8e000c */
[----:B------:R-:W4:Y:S01]  /*e260*/  @!P2 MUFU.RCP R59, R20 ;  /* 0x00000014003ba308 */ /* 0x000f220000001000 */
[----:B------:R-:W-:-:S07]  /*e270*/  UIMAD UR13, UR10, UR25, UR13 ;  /* 0x000000190a0d72a4 */ /* 0x000fce000f8e020d */
[----:B------:R-:W4:Y:S01]  /*e280*/  @!P1 MUFU.RCP R61, R22 ;  /* 0x00000016003d9308 */ /* 0x000f220000001000 */
[----:B-1----:R-:W-:Y:S01]  /*e290*/  @!P6 FMUL.FTZ R126, R126, R57 ;  /* 0x000000397e7ee220 */ /* 0x002fe20000410000 */
[----:B0-----:R-:W-:Y:S01]  /*e2a0*/  IADD3 R19, P6, PT, R2, UR12, RZ ;  /* 0x0000000c02137c10 */ /* 0x001fe2000ffde0ff */
[----:B-----5:R-:W-:Y:S01]  /*e2b0*/  @!P5 FADD.FTZ R21, R21, 1 ;  /* 0x3f8000001515d421 */ /* 0x020fe20000010000 */
[----:B--2---:R-:W-:Y:S01]  /*e2c0*/  @!P4 FADD.FTZ R23, R23, 1 ;  /* 0x3f8000001717c421 */ /* 0x004fe20000010000 */
[----:B------:R-:W-:Y:S01]  /*e2d0*/  @!P3 FMUL.FTZ R129, R129, R26 ;  /* 0x0000001a8181b220 */ /* 0x000fe20000410000 */
[----:B------:R-:W-:Y:S01]  /*e2e0*/  IADD3.X R26, PT, PT, RZ, UR13, RZ, P6, !PT ;  /* 0x0000000dff1a7c10 */ /* 0x000fe2000b7fe4ff */
[----:B------:R-:W0:Y:S01]  /*e2f0*/  LDCU.64 UR12, c[0x0][0x518] ;  /* 0x0000a300ff0c77ac */ /* 0x000e220008000a00 */
[----:B------:R-:W1:Y:S01]  /*e300*/  @!P5 MUFU.RCP R28, R21 ;  /* 0x00000015001cd308 */ /* 0x000e620000001000 */
[----:B---3--:R-:W-:Y:S01]  /*e310*/  LEA R18, P6, R19, UR14, 0x1 ;  /* 0x0000000e13127c11 */ /* 0x008fe2000f8c08ff */
[----:B----4-:R-:W-:Y:S01]  /*e320*/  @!P2 FMUL.FTZ R130, R130, R59 ;  /* 0x0000003b8282a220 */ /* 0x010fe20000410000 */
[----:B------:R-:W-:-:S05]  /*e330*/  ISETP.GE.AND P2, PT, R2, R24, PT ;  /* 0x000000180200720c */ /* 0x000fca0003f46270 */
[----:B------:R-:W2:Y:S01]  /*e340*/  @!P4 MUFU.RCP R20, R23 ;  /* 0x000000170014c308 */ /* 0x000ea20000001000 */
[----:B------:R-:W-:Y:S01]  /*e350*/  LEA.HI.X R19, R19, UR15, R26, 0x1, P6 ;  /* 0x0000000f13137c11 */ /* 0x000fe2000b0f0c1a */
[----:B------:R-:W-:Y:S01]  /*e360*/  @!P1 FMUL.FTZ R132, R132, R61 ;  /* 0x0000003d84849220 */ /* 0x000fe20000410000 */
[-C--:B------:R-:W-:Y:S01]  /*e370*/  ISETP.GE.AND P3, PT, R17, R24.reuse, PT ;  /* 0x000000181100720c */ /* 0x080fe20003f66270 */
[----:B------:R-:W3:Y:S01]  /*e380*/  LDCU.64 UR14, c[0x0][0x520] ;  /* 0x0000a400ff0e77ac */ /* 0x000ee20008000a00 */
[-C--:B------:R-:W-:Y:S02]  /*e390*/  ISETP.GE.AND P6, PT, R16, R24.reuse, PT ;  /* 0x000000181000720c */ /* 0x080fe40003fc6270 */
[-C--:B------:R-:W-:Y:S01]  /*e3a0*/  ISETP.GE.AND P1, PT, R14, R24.reuse, PT ;  /* 0x000000180e00720c */ /* 0x080fe20003f26270 */
[----:B------:R-:W-:Y:S01]  /*e3b0*/  @!P2 STG.E.U16 desc[UR34][R18.64], R25 ;  /* 0x000000191200a986 */ /* 0x000fe2000c101522 */
[----:B------:R-:W-:Y:S01]  /*e3c0*/  ISETP.GE.AND P2, PT, R15, R24, PT ;  /* 0x000000180f00720c */ /* 0x000fe20003f46270 */
[----:B-1----:R-:W-:Y:S01]  /*e3d0*/  @!P5 FMUL.FTZ R133, R133, R28 ;  /* 0x0000001c8585d220 */ /* 0x002fe20000410000 */
[----:B------:R-:W-:-:S05]  /*e3e0*/  ISETP.GE.AND P5, PT, R12, R24, PT ;  /* 0x000000180c00720c */ /* 0x000fca0003fa6270 */
[----:B------:R-:W-:Y:S01]  /*e3f0*/  @!P3 STG.E.U16 desc[UR34][R18.64+0x40], R27 ;  /* 0x0000401b1200b986 */ /* 0x000fe2000c101522 */
[----:B------:R-:W-:Y:S01]  /*e400*/  ISETP.GE.AND P3, PT, R3, R24, PT ;  /* 0x000000180300720c */ /* 0x000fe20003f66270 */
        /* <DEDUP_REMOVED lines=28> */
[----:B-1----:R-:W-:Y:S02]  /*e5d0*/  F2FP.F16.F32.PACK_AB R19, R117, R114 ;  /* 0x000000727513723e */ /* 0x002fe400000000ff */
        /* <DEDUP_REMOVED lines=13> */
[C---:B-1----:R-:W-:Y:S02]  /*e6b0*/  PRMT R21, R18.reuse, 0x7610, R21 ;  /* 0x0000761012157816 */ /* 0x042fe40000000015 */
[----:B--2---:R-:W-:Y:S02]  /*e6c0*/  PRMT R22, R18, 0x7632, R22 ;  /* 0x0000763212167816 */ /* 0x004fe40000000016 */
[----:B------:R-:W-:Y:S01]  /*e6d0*/  F2FP.F16.F32.PACK_AB R18, R133, R130 ;  /* 0x000000828512723e */ /* 0x000fe200000000ff */
[----:B------:R1:W-:Y:S01]  /*e6e0*/  STS.U16 [R153+0x6], R24 ;  /* 0x0000061899007388 */ /* 0x0003e20000000400 */
[----:B------:R-:W-:-:S03]  /*e6f0*/  PRMT R29, R19, 0x7632, R29 ;  /* 0x00007632131d7816 */ /* 0x000fc6000000001d */
[----:B------:R2:W-:Y:S01]  /*e700*/  STS.U16 [R153+0xa], R26 ;  /* 0x00000a1a99007388 */ /* 0x0005e20000000400 */
[----:B-1----:R-:W-:Y:S02]  /*e710*/  PRMT R24, R20, 0x7632, R24 ;  /* 0x0000763214187816 */ /* 0x002fe40000000018 */
[----:B--2---:R-:W-:Y:S01]  /*e720*/  PRMT R26, R18, 0x7632, R26 ;  /* 0x00007632121a7816 */ /* 0x004fe2000000001a */
        /* <DEDUP_REMOVED lines=31> */
[----:B0-----:R-:W-:-:S05]  /*e920*/  UIMAD.WIDE.U32 UR8, UR26, UR12, UR8 ;  /* 0x0000000c1a0872a5 */ /* 0x001fca000f8e0008 */
[----:B------:R-:W0:Y:S01]  /*e930*/  LDS R20, [UR23+0x1080] ;  /* 0x00108017ff147984 */ /* 0x000e220008000800 */
[----:B------:R-:W-:Y:S01]  /*e940*/  UIMAD UR9, UR26, UR13, UR9 ;  /* 0x0000000d1a0972a4 */ /* 0x000fe2000f8e0209 */
[----:B------:R-:W2:Y:S03]  /*e950*/  LDCU.64 UR12, c[0x0][0x560] ;  /* 0x0000ac00ff0c77ac */ /* 0x000ea60008000a00 */
[----:B---3--:R-:W-:Y:S01]  /*e960*/  UIMAD.WIDE.U32 UR8, UR10, UR14, UR8 ;  /* 0x0000000e0a0872a5 */ /* 0x008fe2000f8e0008 */
[----:B------:R-:W-:-:S03]  /*e970*/  FADD.FTZ R112, R112, R173 ;  /* 0x000000ad70707221 */ /* 0x000fc60000010000 */
[----:B------:R-:W-:Y:S02]  /*e980*/  UIMAD UR9, UR10, UR15, UR9 ;  /* 0x0000000f0a0972a4 */ /* 0x000fe4000f8e0209 */
[----:B-1----:R-:W-:Y:S01]  /*e990*/  IADD3 R19, P0, PT, R2, UR8, RZ ;  /* 0x0000000802137c10 */ /* 0x002fe2000ff1e0ff */
[----:B------:R-:W-:-:S03]  /*e9a0*/  FADD.FTZ R115, R112, R115 ;  /* 0x0000007370737221 */ /* 0x000fc60000010000 */
[----:B------:R-:W-:Y:S02]  /*e9b0*/  IADD3.X R22, PT, PT, RZ, UR9, RZ, P0, !PT ;  /* 0x00000009ff167c10 */ /* 0x000fe400087fe4ff */
[----:B--2---:R-:W-:Y:S01]  /*e9c0*/  LEA R18, P3, R19, UR12, 0x1 ;  /* 0x0000000c13127c11 */ /* 0x004fe2000f8608ff */
[----:B------:R-:W-:-:S03]  /*e9d0*/  FADD.FTZ R114, R115, R114 ;  /* 0x0000007273727221 */ /* 0x000fc60000010000 */
[----:B------:R-:W-:Y:S01]  /*e9e0*/  LEA.HI.X R19, R19, UR13, R22, 0x1, P3 ;  /* 0x0000000d13137c11 */ /* 0x000fe200098f0c16 */
[----:B------:R-:W-:Y:S01]  /*e9f0*/  FADD.FTZ R117, R114, R117 ;  /* 0x0000007572757221 */ /* 0x000fe20000010000 */
[-C--:B0-----:R-:W-:Y:S02]  /*ea00*/  ISETP.GE.AND P2, PT, R2, R20.reuse, PT ;  /* 0x000000140200720c */ /* 0x081fe40003f46270 */
        /* <DEDUP_REMOVED lines=53> */
.L_x_423:
        /* <DEDUP_REMOVED lines=10> */
[----:B0-----:R-:W-:-:S05]  /*ee00*/  @P0 FADD R3, R3, R174 ;  /* 0x000000ae03030221 */ /* 0x001fca0000000000 */
[----:B------:R-:W0:Y:S01]  /*ee10*/  SHFL.DOWN P0, R0, R3, 0x2, 0x1f ;  /* 0x08401f0003007f89 */ /* 0x000e220000000000 */
[----:B--2---:R-:W-:Y:S02]  /*ee20*/  ISETP.NE.AND P1, PT, R4, RZ, PT ;  /* 0x000000ff0400720c */ /* 0x004fe40003f25270 */
[----:B------:R-:W2:Y:S11]  /*ee30*/  S2R R4, SR_TID.X ;  /* 0x0000000000047919 */ /* 0x000eb60000002100 */
[----:B------:R-:W3:Y:S01]  /*ee40*/  @!P1 S2R R9, SR_CgaCtaId ;  /* 0x0000000000099919 */ /* 0x000ee20000008800 */
[----:B------:R-:W-:Y:S01]  /*ee50*/  @!P1 MOV R6, 0x400 ;  /* 0x0000040000069802 */ /* 0x000fe20000000f00 */
[----:B0-----:R-:W-:-:S05]  /*ee60*/  @P0 FADD R0, R3, R0 ;  /* 0x0000000003000221 */ /* 0x001fca0000000000 */
[----:B------:R-:W0:Y:S01]  /*ee70*/  SHFL.DOWN P0, R5, R0, 0x4, 0x1f ;  /* 0x08801f0000057f89 */ /* 0x000e220000000000 */
[----:B--2---:R-:W-:-:S04]  /*ee80*/  @!P1 SHF.R.U32.HI R3, RZ, 0x3, R4 ;  /* 0x00000003ff039819 */ /* 0x004fc80000011604 */
[----:B------:R-:W-:Y:S02]  /*ee90*/  @!P1 LOP3.LUT R3, R3, 0x7c, RZ, 0xc0, !PT ;  /* 0x0000007c03039812 */ /* 0x000fe400078ec0ff */
[----:B---3--:R-:W-:Y:S01]  /*eea0*/  @!P1 LEA R6, R9, R6, 0x18 ;  /* 0x0000000609069211 */ /* 0x008fe200078ec0ff */
        /* <DEDUP_REMOVED lines=18> */
[----:B0-----:R-:W-:Y:S01]  /*efd0*/  FADD.FTZ R0, R3, R2 ;  /* 0x0000000203007221 */ /* 0x001fe20000010000 */
[----:B------:R-:W-:Y:S02]  /*efe0*/  MOV R2, UR4 ;  /* 0x0000000400027c02 */ /* 0x000fe40008000f00 */
[----:B------:R-:W-:Y:S01]  /*eff0*/  MOV R3, UR5 ;  /* 0x0000000500037c02 */ /* 0x000fe20008000f00 */
[----:B---3--:R-:W-:-:S05]  /*f000*/  FADD.FTZ R5, R0, R5 ;  /* 0x0000000500057221 */ /* 0x008fca0000010000 */
[----:B------:R2:W-:Y:S02]  /*f010*/  REDG.E.ADD.F32.FTZ.RN.STRONG.GPU desc[UR34][R2.64], R5 ;  /* 0x00000005020079a6 */ /* 0x0005e4000c12f322 */
.L_x_494:
[----:B------:R-:W-:Y:S05]  /*f020*/  BSYNC.RECONVERGENT B0 ;  /* 0x0000000000007941 */ /* 0x000fea0003800200 */
.L_x_493:
[----:B------:R-:W-:Y:S01]  /*f030*/  UISETP.NE.U32.AND UP0, UPT, UR8, URZ, UPT ;  /* 0x000000ff0800728c */ /* 0x000fe2000bf05070 */
[----:B-1----:R-:W-:-:S03]  /*f040*/  ISETP.GE.AND P0, PT, R11, UR21, PT ;  /* 0x000000150b007c0c */ /* 0x002fc6000bf06270 */
[----:B------:R-:W-:-:S09]  /*f050*/  UISETP.NE.AND.EX UP0, UPT, UR9, URZ, UPT, UP0 ;  /* 0x000000ff0900728c */ /* 0x000fd2000bf05300 */
[----:B------:R-:W-:Y:S05]  /*f060*/  BRA.U !UP0, `(.L_x_495) ;  /* 0x00000001089c7547 */ /* 0x000fea000b800000 */
[----:B------:R-:W-:Y:S06]  /*f070*/  BAR.SYNC.DEFER_BLOCKING 0x0 ;  /* 0x0000000000007b1d */ /* 0x000fec0000010000 */
[----:B------:R-:W-:Y:S01]  /*f080*/  BSSY.RECONVERGENT B0, `(.L_x_495) ;  /* 0x0000025000007945 */ /* 0x000fe20003800200 */
[----:B0-----:R-:W0:Y:S01]  /*f090*/  SHFL.DOWN P1, R0, R173, 0x1, 0x1f ;  /* 0x08201f00ad007f89 */ /* 0x001e220000020000 */
        /* <DEDUP_REMOVED lines=35> */
.L_x_496:
[----:B------:R-:W-:Y:S05]  /*f2d0*/  BSYNC.RECONVERGENT B0 ;  /* 0x0000000000007941 */ /* 0x000fea0003800200 */
.L_x_495:
        /* <DEDUP_REMOVED lines=34> */
.L_x_498:
        /* <DEDUP_REMOVED lines=66> */
.L_x_497:
[----:B------:R-:W-:Y:S05]  /*f920*/  EXIT ;  /* 0x000000000000794d */ /* 0x000fea0003800000 */
.L_x_462:
[----:B------:R-:W-:Y:S01]  /*f930*/  MOV R200, R65 ;  /* 0x0000004100c87202 */ /* 0x000fe20000000f00 */
[----:B------:R-:W-:Y:S01]  /*f940*/  HFMA2 R199, -RZ, RZ, 0, 5.9604644775390625e-08 ;  /* 0x00000001ffc77431 */ /* 0x000fe200000001ff */
[----:B------:R-:W-:Y:S02]  /*f950*/  MOV R202, RZ ;  /* 0x000000ff00ca7202 */ /* 0x000fe40000000f00 */
[----:B------:R-:W-:-:S07]  /*f960*/  MOV R71, 0xffffffff ;  /* 0xffffffff00477802 */ /* 0x000fce0000000f00 */
[----:B01---5:R-:W-:Y:S05]  /*f970*/  WARPSYNC.COLLECTIVE R71, `(.L_x_499) ;  /* 0x0000000047087348 */ /* 0x023fea0003c00000 */
[----:B------:R2:W3:Y:S02]  /*f980*/  SHFL.UP P6, R196, R200, R199, R202 ;  /* 0x040000c7c8c47389 */ /* 0x0004e400000c00ca */
[----:B0123-5:R-:W-:Y:S05]  /*f990*/  ENDCOLLECTIVE ;  /* 0x000000000000791b */ /* 0x02ffea0003800000 */
.L_x_499:
[----:B------:R-:W-:Y:S02]  /*f9a0*/  MOV R200, R193 ;  /* 0x000000c100c87202 */ /* 0x000fe40000000f00 */
[----:B------:R-:W-:-:S07]  /*f9b0*/  MOV R64, R196 ;  /* 0x000000c400407202 */ /* 0x000fce0000000f00 */
[----:B------:R-:W-:Y:S05]  /*f9c0*/  WARPSYNC.COLLECTIVE R71, `(.L_x_500) ;  /* 0x0000000047087348 */ /* 0x000fea0003c00000 */
[----:B------:R0:W1:Y:S02]  /*f9d0*/  SHFL.UP P6, R196, R200, R199, R202 ;  /* 0x040000c7c8c47389 */ /* 0x00006400000c00ca */
[----:B01----:R-:W-:Y:S05]  /*f9e0*/  ENDCOLLECTIVE ;  /* 0x000000000000791b */ /* 0x003fea0003800000 */
.L_x_500:
[----:B------:R-:W-:Y:S02]  /*f9f0*/  MOV R200, R194 ;  /* 0x000000c200c87202 */ /* 0x000fe40000000f00 */
[----:B------:R-:W-:-:S07]  /*fa00*/  MOV R66, R196 ;  /* 0x000000c400427202 */ /* 0x000fce0000000f00 */
[----:B------:R-:W-:Y:S05]  /*fa10*/  WARPSYNC.COLLECTIVE R71, `(.L_x_501) ;  /* 0x0000000047087348 */ /* 0x000fea0003c00000 */
[----:B------:R0:W1:Y:S02]  /*fa20*/  SHFL.UP P6, R196, R200, R199, R202 ;  /* 0x040000c7c8c47389 */ /* 0x00006400000c00ca */
[----:B01----:R-:W-:Y:S05]  /*fa30*/  ENDCOLLECTIVE ;  /* 0x000000000000791b */ /* 0x003fea0003800000 */
.L_x_501:
[-C--:B------:R-:W-:Y:S01]  /*fa40*/  FMUL.FTZ R67, R193, R66.reuse ;  /* 0x00000042c1437220 */ /* 0x080fe20000410000 */
[----:B------:R-:W-:Y:S01]  /*fa50*/  FMUL.FTZ R66, R65, R66 ;  /* 0x0000004241427220 */ /* 0x000fe20000410000 */
[----:B------:R-:W-:Y:S02]  /*fa60*/  MOV R200, R195 ;  /* 0x000000c300c87202 */ /* 0x000fe40000000f00 */
[----:B------:R-:W-:-:S07]  /*fa70*/  MOV R70, R196 ;  /* 0x000000c400467202 */ /* 0x000fce0000000f00 */
[----:B------:R-:W-:Y:S05]  /*fa80*/  WARPSYNC.COLLECTIVE R71, `(.L_x_502) ;  /* 0x0000000047087348 */ /* 0x000fea0003c00000 */
[----:B------:R0:W1:Y:S02]  /*fa90*/  SHFL.UP P6, R196, R200, R199, R202 ;  /* 0x040000c7c8c47389 */ /* 0x00006400000c00ca */
[----:B01----:R-:W-:Y:S05]  /*faa0*/  ENDCOLLECTIVE ;  /* 0x000000000000791b */ /* 0x003fea0003800000 */
.L_x_502:
        /* <DEDUP_REMOVED lines=13> */
.L_x_503:
[----:B------:R-:W-:Y:S02]  /*fb80*/  MOV R200, R193 ;  /* 0x000000c100c87202 */ /* 0x000fe40000000f00 */
[----:B------:R-:W-:-:S07]  /*fb90*/  MOV R64, R196 ;  /* 0x000000c400407202 */ /* 0x000fce0000000f00 */
[----:B------:R-:W-:Y:S05]  /*fba0*/  WARPSYNC.COLLECTIVE R71, `(.L_x_504) ;  /* 0x0000000047087348 */ /* 0x000fea0003c00000 */
[----:B------:R0:W1:Y:S02]  /*fbb0*/  SHFL.UP P6, R196, R200, R199, R202 ;  /* 0x040000c7c8c47389 */ /* 0x00006400000c00ca */
[----:B01----:R-:W-:Y:S05]  /*fbc0*/  ENDCOLLECTIVE ;  /* 0x000000000000791b */ /* 0x003fea0003800000 */
.L_x_504:
[----:B------:R-:W-:Y:S02]  /*fbd0*/  MOV R200, R194 ;  /* 0x000000c200c87202 */ /* 0x000fe40000000f00 */
[----:B------:R-:W-:-:S07]  /*fbe0*/  MOV R66, R196 ;  /* 0x000000c400427202 */ /* 0x000fce0000000f00 */
[----:B------:R-:W-:Y:S05]  /*fbf0*/  WARPSYNC.COLLECTIVE R71, `(.L_x_505) ;  /* 0x0000000047087348 */ /* 0x000fea0003c00000 */
[----:B------:R0:W1:Y:S02]  /*fc00*/  SHFL.UP P6, R196, R200, R199, R202 ;  /* 0x040000c7c8c47389 */ /* 0x00006400000c00ca */
[----:B01----:R-:W-:Y:S05]  /*fc10*/  ENDCOLLECTIVE ;  /* 0x000000000000791b */ /* 0x003fea0003800000 */
.L_x_505:
[-C--:B------:R-:W-:Y:S01]  /*fc20*/  FMUL.FTZ R67, R193, R66.reuse ;  /* 0x00000042c1437220 */ /* 0x080fe20000410000 */
[----:B------:R-:W-:Y:S01]  /*fc30*/  FMUL.FTZ R66, R65, R66 ;  /* 0x0000004241427220 */ /* 0x000fe20000410000 */
[----:B------:R-:W-:Y:S02]  /*fc40*/  MOV R200, R195 ;  /* 0x000000c300c87202 */ /* 0x000fe40000000f00 */
[----:B------:R-:W-:-:S07]  /*fc50*/  MOV R70, R196 ;  /* 0x000000c400467202 */ /* 0x000fce0000000f00 */
[----:B------:R-:W-:Y:S05]  /*fc60*/  WARPSYNC.COLLECTIVE R71, `(.L_x_506) ;  /* 0x0000000047087348 */ /* 0x000fea0003c00000 */
[----:B------:R0:W1:Y:S02]  /*fc70*/  SHFL.UP P6, R196, R200, R199, R202 ;  /* 0x040000c7c8c47389 */ /* 0x00006400000c00ca */
[----:B01----:R-:W-:Y:S05]  /*fc80*/  ENDCOLLECTIVE ;  /* 0x000000000000791b */ /* 0x003fea0003800000 */
.L_x_506:
        /* <DEDUP_REMOVED lines=13> */
.L_x_507:
[----:B------:R-:W-:Y:S02]  /*fd60*/  MOV R200, R193 ;  /* 0x000000c100c87202 */ /* 0x000fe40000000f00 */
[----:B------:R-:W-:-:S07]  /*fd70*/  MOV R64, R196 ;  /* 0x000000c400407202 */ /* 0x000fce0000000f00 */
[----:B------:R-:W-:Y:S05]  /*fd80*/  WARPSYNC.COLLECTIVE R71, `(.L_x_508) ;  /* 0x0000000047087348 */ /* 0x000fea0003c00000 */
[----:B------:R0:W1:Y:S02]  /*fd90*/  SHFL.UP P6, R196, R200, R199, R202 ;  /* 0x040000c7c8c47389 */ /* 0x00006400000c00ca */
[----:B01----:R-:W-:Y:S05]  /*fda0*/  ENDCOLLECTIVE ;  /* 0x000000000000791b */ /* 0x003fea0003800000 */
.L_x_508:
[----:B------:R-:W-:Y:S02]  /*fdb0*/  MOV R200, R194 ;  /* 0x000000c200c87202 */ /* 0x000fe40000000f00 */
[----:B------:R-:W-:-:S07]  /*fdc0*/  MOV R66, R196 ;  /* 0x000000c400427202 */ /* 0x000fce0000000f00 */
[----:B------:R-:W-:Y:S05]  /*fdd0*/  WARPSYNC.COLLECTIVE R71, `(.L_x_509) ;  /* 0x0000000047087348 */ /* 0x000fea0003c00000 */
[----:B------:R0:W1:Y:S02]  /*fde0*/  SHFL.UP P6, R196, R200, R199, R202 ;  /* 0x040000c7c8c47389 */ /* 0x00006400000c00ca */
[----:B01----:R-:W-:Y:S05]  /*fdf0*/  ENDCOLLECTIVE ;  /* 0x000000000000791b */ /* 0x003fea0003800000 */
.L_x_509:
[-C--:B------:R-:W-:Y:S01]  /*fe00*/  FMUL.FTZ R67, R193, R66.reuse ;  /* 0x00000042c1437220 */ /* 0x080fe20000410000 */
[----:B------:R-:W-:Y:S01]  /*fe10*/  FMUL.FTZ R66, R65, R66 ;  /* 0x0000004241427220 */ /* 0x000fe20000410000 */
[----:B------:R-:W-:Y:S02]  /*fe20*/  MOV R200, R195 ;  /* 0x000000c300c87202 */ /* 0x000fe40000000f00 */
[----:B------:R-:W-:-:S07]  /*fe30*/  MOV R70, R196 ;  /* 0x000000c400467202 */ /* 0x000fce0000000f00 */
[----:B------:R-:W-:Y:S05]  /*fe40*/  WARPSYNC.COLLECTIVE R71, `(.L_x_510) ;  /* 0x0000000047087348 */ /* 0x000fea0003c00000 */
[----:B------:R0:W1:Y:S02]  /*fe50*/  SHFL.UP P6, R196, R200, R199, R202 ;  /* 0x040000c7c8c47389 */ /* 0x00006400000c00ca */
[----:B01----:R-:W-:Y:S05]  /*fe60*/  ENDCOLLECTIVE ;  /* 0x000000000000791b */ /* 0x003fea0003800000 */
.L_x_510:
        /* <DEDUP_REMOVED lines=13> */
.L_x_511:
[----:B------:R-:W-:Y:S02]  /*ff40*/  MOV R200, R193 ;  /* 0x000000c100c87202 */ /* 0x000fe40000000f00 */
[----:B------:R-:W-:-:S07]  /*ff50*/  MOV R64, R196 ;  /* 0x000000c400407202 */ /* 0x000fce0000000f00 */
[----:B------:R-:W-:Y:S05]  /*ff60*/  WARPSYNC.COLLECTIVE R71, `(.L_x_512) ;  /* 0x0000000047087348 */ /* 0x000fea0003c00000 */
[----:B------:R0:W1:Y:S02]  /*ff70*/  SHFL.UP P6, R196, R200, R199, R202 ;  /* 0x040000c7c8c47389 */ /* 0x00006400000c00ca */
[----:B01----:R-:W-:Y:S05]  /*ff80*/  ENDCOLLECTIVE ;  /* 0x000000000000791b */ /* 0x003fea0003800000 */
.L_x_512:
[----:B------:R-:W-:Y:S02]  /*ff90*/  MOV R200, R194 ;  /* 0x000000c200c87202 */ /* 0x000fe40000000f00 */
[----:B------:R-:W-:-:S07]  /*ffa0*/  MOV R66, R196 ;  /* 0x000000c400427202 */ /* 0x000fce0000000f00 */
[----:B------:R-:W-:Y:S05]  /*ffb0*/  WARPSYNC.COLLECTIVE R71, `(.L_x_513) ;  /* 0x0000000047087348 */ /* 0x000fea0003c00000 */
[----:B------:R0:W1:Y:S02]  /*ffc0*/  SHFL.UP P6, R196, R200, R199, R202 ;  /* 0x040000c7c8c47389 */ /* 0x00006400000c00ca */
[----:B01----:R-:W-:Y:S05]  /*ffd0*/  ENDCOLLECTIVE ;  /* 0x000000000000791b */ /* 0x003fea0003800000 */
.L_x_513:
[-C--:B------:R-:W-:Y:S01]  /*ffe0*/  FMUL.FTZ R67, R193, R66.reuse ;  /* 0x00000042c1437220 */ /* 0x080fe20000410000 */
[----:B------:R-:W-:Y:S01]  /*fff0*/  FMUL.FTZ R66, R65, R66 ;  /* 0x0000004241427220 */ /* 0x000fe20000410000 */
[----:B------:R-:W-:Y:S02]  /*10000*/  MOV R200, R195 ;  /* 0x000000c300c87202 */ /* 0x000fe40000000f00 */
[----:B------:R-:W-:-:S07]  /*10010*/  MOV R70, R196 ;  /* 0x000000c400467202 */ /* 0x000fce0000000f00 */
[----:B------:R-:W-:Y:S05]  /*10020*/  WARPSYNC.COLLECTIVE R71, `(.L_x_514) ;  /* 0x0000000047087348 */ /* 0x000fea0003c00000 */
[----:B------:R0:W1:Y:S02]  /*10030*/  SHFL.UP P6, R196, R200, R199, R202 ;  /* 0x040000c7c8c47389 */ /* 0x00006400000c00ca */
[----:B01----:R-:W-:Y:S05]  /*10040*/  ENDCOLLECTIVE ;  /* 0x000000000000791b */ /* 0x003fea0003800000 */
.L_x_514:
        /* <DEDUP_REMOVED lines=13> */
.L_x_515:
[----:B------:R-:W-:Y:S02]  /*10120*/  MOV R200, R193 ;  /* 0x000000c100c87202 */ /* 0x000fe40000000f00 */
[----:B------:R-:W-:-:S07]  /*10130*/  MOV R64, R196 ;  /* 0x000000c400407202 */ /* 0x000fce0000000f00 */
[----:B------:R-:W-:Y:S05]  /*10140*/  WARPSYNC.COLLECTIVE R71, `(.L_x_516) ;  /* 0x0000000047087348 */ /* 0x000fea0003c00000 */
[----:B------:R0:W1:Y:S02]  /*10150*/  SHFL.UP P6, R196, R200, R199, R202 ;  /* 0x040000c7c8c47389 */ /* 0x00006400000c00ca */
[----:B01----:R-:W-:Y:S05]  /*10160*/  ENDCOLLECTIVE ;  /* 0x000000000000791b */ /* 0x003fea0003800000 */
.L_x_516:
[----:B------:R-:W-:Y:S02]  /*10170*/  MOV R200, R194 ;  /* 0x000000c200c87202 */ /* 0x000fe40000000f00 */
[----:B------:R-:W-:-:S07]  /*10180*/  MOV R66, R196 ;  /* 0x000000c400427202 */ /* 0x000fce0000000f00 */
[----:B------:R-:W-:Y:S05]  /*10190*/  WARPSYNC.COLLECTIVE R71, `(.L_x_517) ;  /* 0x0000000047087348 */ /* 0x000fea0003c00000 */
[----:B------:R0:W1:Y:S02]  /*101a0*/  SHFL.UP P6, R196, R200, R199, R202 ;  /* 0x040000c7c8c47389 */ /* 0x00006400000c00ca */
[----:B01----:R-:W-:Y:S05]  /*101b0*/  ENDCOLLECTIVE ;  /* 0x000000000000791b */ /* 0x003fea0003800000 */
.L_x_517:
[----:B------:R-:W-:Y:S02]  /*101c0*/  MOV R200, R195 ;  /* 0x000000c300c87202 */ /* 0x000fe40000000f00 */
[----:B------:R-:W-:-:S07]  /*101d0*/  MOV R70, R196 ;  /* 0x000000c400467202 */ /* 0x000fce0000000f00 */
[----:B------:R-:W-:Y:S05]  /*101e0*/  WARPSYNC.COLLECTIVE R71, `(.L_x_518) ;  /* 0x0000000047087348 */ /* 0x000fea0003c00000 */
[----:B------:R0:W1:Y:S02]  /*101f0*/  SHFL.UP P6, R196, R200, R199, R202 ;  /* 0x040000c7c8c47389 */ /* 0x00006400000c00ca */
[----:B01----:R-:W-:Y:S05]  /*10200*/  ENDCOLLECTIVE ;  /* 0x000000000000791b */ /* 0x003fea0003800000 */
.L_x_518:
[----:B------:R-:W-:Y:S05]  /*10210*/  BRA `(.L_x_519) ;  /* 0xffffff8c000c7947 */ /* 0x000fea000383ffff */
.L_x_463:
        /* <DEDUP_REMOVED lines=8> */
.L_x_521:
[----:B------:R-:W-:Y:S05]  /*102a0*/  BSYNC B0 ;  /* 0x0000000000007941 */ /* 0x000fea0003800000 */
.L_x_520:
[----:B------:R-:W-:Y:S05]  /*102b0*/  BRA `(.L_x_522) ;  /* 0xffffff8c00187947 */ /* 0x000fea000383ffff */
.L_x_464:
        /* <DEDUP_REMOVED lines=8> */
.L_x_524:
[----:B------:R-:W-:Y:S05]  /*10340*/  BSYNC B0 ;  /* 0x0000000000007941 */ /* 0x000fea0003800000 */
.L_x_523:
[----:B------:R-:W-:Y:S05]  /*10350*/  BRA `(.L_x_525) ;  /* 0xffffff8800f87947 */ /* 0x000fea000383ffff */
.L_x_465:
        /* <DEDUP_REMOVED lines=8> */
.L_x_527:
[----:B------:R-:W-:Y:S05]  /*103e0*/  BSYNC B0 ;  /* 0x0000000000007941 */ /* 0x000fea0003800000 */
.L_x_526:
[----:B------:R-:W-:Y:S05]  /*103f0*/  BRA `(.L_x_528) ;  /* 0xffffff8800d87947 */ /* 0x000fea000383ffff */
.L_x_466:
        /* <DEDUP_REMOVED lines=8> */
.L_x_530:
[----:B------:R-:W-:Y:S05]  /*10480*/  BSYNC B0 ;  /* 0x0000000000007941 */ /* 0x000fea0003800000 */
.L_x_529:
[----:B------:R-:W-:Y:S05]  /*10490*/  BRA `(.L_x_531) ;  /* 0xffffff8800b87947 */ /* 0x000fea000383ffff */
.L_x_467:
        /* <DEDUP_REMOVED lines=8> */
.L_x_533:
[----:B------:R-:W-:Y:S05]  /*10520*/  BSYNC B0 ;  /* 0x0000000000007941 */ /* 0x000fea0003800000 */
.L_x_532:
        /* <DEDUP_REMOVED lines=10> */
.L_x_534:
[----:B------:R-:W-:Y:S02]  /*105d0*/  MOV R66, 0x1f ;  /* 0x0000001f00427802 */ /* 0x000fe40000000f00 */
[----:B------:R-:W-:Y:S02]  /*105e0*/  MOV R200, R194 ;  /* 0x000000c200c87202 */ /* 0x000fe40000000f00 */
[----:B------:R-:W-:-:S07]  /*105f0*/  MOV R193, R196 ;  /* 0x000000c400c17202 */ /* 0x000fce0000000f00 */
[----:B------:R-:W-:Y:S05]  /*10600*/  WARPSYNC.COLLECTIVE R71, `(.L_x_535) ;  /* 0x0000000047087348 */ /* 0x000fea0003c00000 */
[----:B------:R0:W1:Y:S02]  /*10610*/  SHFL.UP P6, R196, R200, R199, R202 ;  /* 0x040000c7c8c47389 */ /* 0x00006400000c00ca */
[----:B01----:R-:W-:Y:S05]  /*10620*/  ENDCOLLECTIVE ;  /* 0x000000000000791b */ /* 0x003fea0003800000 */
.L_x_535:
[----:B------:R-:W-:Y:S02]  /*10630*/  MOV R200, R195 ;  /* 0x000000c300c87202 */ /* 0x000fe40000000f00 */
[----:B------:R-:W-:-:S07]  /*10640*/  MOV R194, R196 ;  /* 0x000000c400c27202 */ /* 0x000fce0000000f00 */
[----:B------:R-:W-:Y:S05]  /*10650*/  WARPSYNC.COLLECTIVE R71, `(.L_x_536) ;  /* 0x0000000047087348 */ /* 0x000fea0003c00000 */
[----:B------:R0:W1:Y:S02]  /*10660*/  SHFL.UP P6, R196, R200, R199, R202 ;  /* 0x040000c7c8c47389 */ /* 0x00006400000c00ca */
[----:B01----:R-:W-:Y:S05]  /*10670*/  ENDCOLLECTIVE ;  /* 0x000000000000791b */ /* 0x003fea0003800000 */
.L_x_536:
[----:B------:R-:W-:Y:S05]  /*10680*/  WARPSYNC.COLLECTIVE R71, `(.L_x_537) ;  /* 0x0000000047087348 */ /* 0x000fea0003c00000 */
[----:B------:R0:W1:Y:S02]  /*10690*/  SHFL.IDX P2, R64, R70, R67, R66 ;  /* 0x0000004346407389 */ /* 0x0000640000040042 */
[----:B01----:R-:W-:Y:S05]  /*106a0*/  ENDCOLLECTIVE ;  /* 0x000000000000791b */ /* 0x003fea0003800000 */
.L_x_537:
[----:B------:R-:W-:Y:S02]  /*106b0*/  MOV R70, R61 ;  /* 0x0000003d00467202 */ /* 0x000fe40000000f00 */
[----:B------:R-:W-:Y:S02]  /*106c0*/  MOV R195, R196 ;  /* 0x000000c400c37202 */ /* 0x000fe40000000f00 */
[----:B------:R-:W-:-:S07]  /*106d0*/  MOV R60, R64 ;  /* 0x00000040003c7202 */ /* 0x000fce0000000f00 */
[----:B------:R-:W-:Y:S05]  /*106e0*/  WARPSYNC.COLLECTIVE R71, `(.L_x_538) ;  /* 0x0000000047087348 */ /* 0x000fea0003c00000 */
[----:B------:R0:W1:Y:S02]  /*106f0*/  SHFL.IDX P2, R64, R70, R67, R66 ;  /* 0x0000004346407389 */ /* 0x0000640000040042 */
[----:B01----:R-:W-:Y:S05]  /*10700*/  ENDCOLLECTIVE ;  /* 0x000000000000791b */ /* 0x003fea0003800000 */
.L_x_538:
[----:B------:R-:W-:Y:S02]  /*10710*/  MOV R70, R62 ;  /* 0x0000003e00467202 */ /* 0x000fe40000000f00 */
[----:B------:R-:W-:-:S07]  /*10720*/  MOV R196, R64 ;  /* 0x0000004000c47202 */ /* 0x000fce0000000f00 */
[----:B------:R-:W-:Y:S05]  /*10730*/  WARPSYNC.COLLECTIVE R71, `(.L_x_539) ;  /* 0x0000000047087348 */ /* 0x000fea0003c00000 */
[----:B------:R0:W1:Y:S02]  /*10740*/  SHFL.IDX P2, R64, R70, R67, R66 ;  /* 0x0000004346407389 */ /* 0x0000640000040042 */
[----:B01----:R-:W-:Y:S05]  /*10750*/  ENDCOLLECTIVE ;  /* 0x000000000000791b */ /* 0x003fea0003800000 */
.L_x_539:
[----:B------:R-:W-:Y:S02]  /*10760*/  MOV R70, R63 ;  /* 0x0000003f00467202 */ /* 0x000fe40000000f00 */
[----:B------:R-:W-:-:S07]  /*10770*/  MOV R62, R64 ;  /* 0x00000040003e7202 */ /* 0x000fce0000000f00 */
[----:B------:R-:W-:Y:S05]  /*10780*/  WARPSYNC.COLLECTIVE R71, `(.L_x_540) ;  /* 0x0000000047087348 */ /* 0x000fea0003c00000 */
[----:B------:R0:W1:Y:S02]  /*10790*/  SHFL.IDX P2, R64, R70, R67, R66 ;  /* 0x0000004346407389 */ /* 0x0000640000040042 */
[----:B01----:R-:W-:Y:S05]  /*107a0*/  ENDCOLLECTIVE ;  /* 0x000000000000791b */ /* 0x003fea0003800000 */
.L_x_540:
[----:B------:R-:W-:Y:S01]  /*107b0*/  MOV R63, R64 ;  /* 0x00000040003f7202 */ /* 0x000fe20000000f00 */
[----:B------:R-:W-:Y:S06]  /*107c0*/  BRA `(.L_x_541) ;  /* 0xffffff8800147947 */ /* 0x000fec000383ffff */
.L_x_469:
[----:B------:R-:W-:Y:S01]  /*107d0*/  MOV R234, R225 ;  /* 0x000000e100ea7202 */ /* 0x000fe20000000f00 */
[----:B------:R-:W-:Y:S01]  /*107e0*/  HFMA2 R236, -RZ, RZ, 0, 5.9604644775390625e-08 ;  /* 0x00000001ffec7431 */ /* 0x000fe200000001ff */
[----:B------:R-:W-:Y:S02]  /*107f0*/  MOV R237, 0x1f ;  /* 0x0000001f00ed7802 */ /* 0x000fe40000000f00 */
[----:B------:R-:W-:-:S07]  /*10800*/  MOV R71, 0xffffffff ;  /* 0xffffffff00477802 */ /* 0x000fce0000000f00 */
[----:B0-----:R-:W-:Y:S05]  /*10810*/  WARPSYNC.COLLECTIVE R71, `(.L_x_542) ;  /* 0x0000000047087348 */ /* 0x001fea0003c00000 */
[----:B------:R1:W2:Y:S02]  /*10820*/  SHFL.DOWN P0, R233, R234, R236, R237 ;  /* 0x080000eceae97389 */ /* 0x0002a400000000ed */
[----:B012---:R-:W-:Y:S05]  /*10830*/  ENDCOLLECTIVE ;  /* 0x000000000000791b */ /* 0x007fea0003800000 */
.L_x_542:
[----:B------:R-:W-:Y:S02]  /*10840*/  MOV R234, R69 ;  /* 0x0000004500ea7202 */ /* 0x000fe40000000f00 */
[----:B------:R-:W-:-:S07]  /*10850*/  MOV R64, R233 ;  /* 0x000000e900407202 */ /* 0x000fce0000000f00 */
[----:B------:R-:W-:Y:S05]  /*10860*/  WARPSYNC.COLLECTIVE R71, `(.L_x_543) ;  /* 0x0000000047087348 */ /* 0x000fea0003c00000 */
[----:B------:R0:W1:Y:S02]  /*10870*/  SHFL.DOWN P0, R233, R234, R236, R237 ;  /* 0x080000eceae97389 */ /* 0x00006400000000ed */
[----:B01----:R-:W-:Y:S05]  /*10880*/  ENDCOLLECTIVE ;  /* 0x000000000000791b */ /* 0x003fea0003800000 */
.L_x_543:
[----:B------:R-:W-:Y:S02]  /*10890*/  MOV R234, R68 ;  /* 0x0000004400ea7202 */ /* 0x000fe40000000f00 */
[----:B------:R-:W-:-:S07]  /*108a0*/  MOV R66, R233 ;  /* 0x000000e900427202 */ /* 0x000fce0000000f00 */
[----:B------:R-:W-:Y:S05]  /*108b0*/  WARPSYNC.COLLECTIVE R71, `(.L_x_544) ;  /* 0x0000000047087348 */ /* 0x000fea0003c00000 */
[----:B------:R0:W1:Y:S02]  /*108c0*/  SHFL.DOWN P0, R233, R234, R236, R237 ;  /* 0x080000eceae97389 */ /* 0x00006400000000ed */
[----:B01----:R-:W-:Y:S05]  /*108d0*/  ENDCOLLECTIVE ;  /* 0x000000000000791b */ /* 0x003fea0003800000 */
.L_x_544:
[----:B------:R-:W-:Y:S02]  /*108e0*/  MOV R234, R65 ;  /* 0x0000004100ea7202 */ /* 0x000fe40000000f00 */
[----:B------:R-:W-:-:S07]  /*108f0*/  MOV R226, R233 ;  /* 0x000000e900e27202 */ /* 0x000fce0000000f00 */
[----:B------:R-:W-:Y:S05]  /*10900*/  WARPSYNC.COLLECTIVE R71, `(.L_x_545) ;  /* 0x0000000047087348 */ /* 0x000fea0003c00000 */
[----:B------:R0:W1:Y:S02]  /*10910*/  SHFL.DOWN P0, R233, R234, R236, R237 ;  /* 0x080000eceae97389 */ /* 0x00006400000000ed */
[----:B01----:R-:W-:Y:S05]  /*10920*/  ENDCOLLECTIVE ;  /* 0x000000000000791b */ /* 0x003fea0003800000 */
.L_x_545:
[----:B------:R-:W-:Y:S01]  /*10930*/  MOV R228, R233 ;  /* 0x000000e900e47202 */ /* 0x000fe20000000f00 */
[----:B------:R-:W-:Y:S06]  /*10940*/  BRA `(.L_x_546) ;  /* 0xffffff9c00287947 */ /* 0x000fec000383ffff */
.L_x_472:
        /* <DEDUP_REMOVED lines=8> */
.L_x_548:
[----:B------:R-:W-:Y:S05]  /*109d0*/  BSYNC B0 ;  /* 0x0000000000007941 */ /* 0x000fea0003800000 */
.L_x_547:
        /* <DEDUP_REMOVED lines=8> */
.L_x_549:
[----:B------:R-:W-:Y:S02]  /*10a60*/  MOV R234, R68 ;  /* 0x0000004400ea7202 */ /* 0x000fe40000000f00 */
[----:B------:R-:W-:-:S07]  /*10a70*/  MOV R66, R233 ;  /* 0x000000e900427202 */ /* 0x000fce0000000f00 */
[----:B------:R-:W-:Y:S05]  /*10a80*/  WARPSYNC.COLLECTIVE R71, `(.L_x_550) ;  /* 0x0000000047087348 */ /* 0x000fea0003c00000 */
[----:B------:R0:W1:Y:S02]  /*10a90*/  SHFL.DOWN P0, R233, R234, R236, R237 ;  /* 0x080000eceae97389 */ /* 0x00006400000000ed */
[----:B01----:R-:W-:Y:S05]  /*10aa0*/  ENDCOLLECTIVE ;  /* 0x000000000000791b */ /* 0x003fea0003800000 */
.L_x_550:
[----:B------:R-:W-:Y:S02]  /*10ab0*/  MOV R234, R65 ;  /* 0x0000004100ea7202 */ /* 0x000fe40000000f00 */
[----:B------:R-:W-:-:S07]  /*10ac0*/  MOV R226, R233 ;  /* 0x000000e900e27202 */ /* 0x000fce0000000f00 */
[----:B------:R-:W-:Y:S05]  /*10ad0*/  WARPSYNC.COLLECTIVE R71, `(.L_x_551) ;  /* 0x0000000047087348 */ /* 0x000fea0003c00000 */
[----:B------:R0:W1:Y:S02]  /*10ae0*/  SHFL.DOWN P0, R233, R234, R236, R237 ;  /* 0x080000eceae97389 */ /* 0x00006400000000ed */
[----:B01----:R-:W-:Y:S05]  /*10af0*/  ENDCOLLECTIVE ;  /* 0x000000000000791b */ /* 0x003fea0003800000 */
.L_x_551:
[----:B------:R-:W-:Y:S01]  /*10b00*/  MOV R228, R233 ;  /* 0x000000e900e47202 */ /* 0x000fe20000000f00 */
[----:B------:R-:W-:Y:S06]  /*10b10*/  BRA `(.L_x_552) ;  /* 0xffffff9c00047947 */ /* 0x000fec000383ffff */
.L_x_475:
        /* <DEDUP_REMOVED lines=8> */
.L_x_554:
[----:B------:R-:W-:Y:S05]  /*10ba0*/  BSYNC B0 ;  /* 0x0000000000007941 */ /* 0x000fea0003800000 */
.L_x_553:
        /* <DEDUP_REMOVED lines=8> */
.L_x_555:
[----:B------:R-:W-:Y:S02]  /*10c30*/  MOV R234, R68 ;  /* 0x0000004400ea7202 */ /* 0x000fe40000000f00 */
[----:B------:R-:W-:-:S07]  /*10c40*/  MOV R66, R233 ;  /* 0x000000e900427202 */ /* 0x000fce0000000f00 */
[----:B------:R-:W-:Y:S05]  /*10c50*/  WARPSYNC.COLLECTIVE R71, `(.L_x_556) ;  /* 0x0000000047087348 */ /* 0x000fea0003c00000 */
[----:B------:R0:W1:Y:S02]  /*10c60*/  SHFL.DOWN P0, R233, R234, R236, R237 ;  /* 0x080000eceae97389 */ /* 0x00006400000000ed */
[----:B01----:R-:W-:Y:S05]  /*10c70*/  ENDCOLLECTIVE ;  /* 0x000000000000791b */ /* 0x003fea0003800000 */
.L_x_556:
[----:B------:R-:W-:Y:S02]  /*10c80*/  MOV R234, R65 ;  /* 0x0000004100ea7202 */ /* 0x000fe40000000f00 */
[----:B------:R-:W-:-:S07]  /*10c90*/  MOV R226, R233 ;  /* 0x000000e900e27202 */ /* 0x000fce0000000f00 */
[----:B------:R-:W-:Y:S05]  /*10ca0*/  WARPSYNC.COLLECTIVE R71, `(.L_x_557) ;  /* 0x0000000047087348 */ /* 0x000fea0003c00000 */
[----:B------:R0:W1:Y:S02]  /*10cb0*/  SHFL.DOWN P0, R233, R234, R236, R237 ;  /* 0x080000eceae97389 */ /* 0x00006400000000ed */
[----:B01----:R-:W-:Y:S05]  /*10cc0*/  ENDCOLLECTIVE ;  /* 0x000000000000791b */ /* 0x003fea0003800000 */
.L_x_557:
[----:B------:R-:W-:Y:S01]  /*10cd0*/  MOV R228, R233 ;  /* 0x000000e900e47202 */ /* 0x000fe20000000f00 */
[----:B------:R-:W-:Y:S06]  /*10ce0*/  BRA `(.L_x_558) ;  /* 0xffffff9800e07947 */ /* 0x000fec000383ffff */
.L_x_478:
        /* <DEDUP_REMOVED lines=8> */
.L_x_560:
[----:B------:R-:W-:Y:S05]  /*10d70*/  BSYNC B0 ;  /* 0x0000000000007941 */ /* 0x000fea0003800000 */
.L_x_559:
        /* <DEDUP_REMOVED lines=8> */
.L_x_561:
[----:B------:R-:W-:Y:S02]  /*10e00*/  MOV R234, R68 ;  /* 0x0000004400ea7202 */ /* 0x000fe40000000f00 */
[----:B------:R-:W-:-:S07]  /*10e10*/  MOV R66, R233 ;  /* 0x000000e900427202 */ /* 0x000fce0000000f00 */
[----:B------:R-:W-:Y:S05]  /*10e20*/  WARPSYNC.COLLECTIVE R71, `(.L_x_562) ;  /* 0x0000000047087348 */ /* 0x000fea0003c00000 */
[----:B------:R0:W1:Y:S02]  /*10e30*/  SHFL.DOWN P0, R233, R234, R236, R237 ;  /* 0x080000eceae97389 */ /* 0x00006400000000ed */
[----:B01----:R-:W-:Y:S05]  /*10e40*/  ENDCOLLECTIVE ;  /* 0x000000000000791b */ /* 0x003fea0003800000 */
.L_x_562:
[----:B------:R-:W-:Y:S02]  /*10e50*/  MOV R234, R65 ;  /* 0x0000004100ea7202 */ /* 0x000fe40000000f00 */
[----:B------:R-:W-:-:S07]  /*10e60*/  MOV R226, R233 ;  /* 0x000000e900e27202 */ /* 0x000fce0000000f00 */
[----:B------:R-:W-:Y:S05]  /*10e70*/  WARPSYNC.COLLECTIVE R71, `(.L_x_563) ;  /* 0x0000000047087348 */ /* 0x000fea0003c00000 */
[----:B------:R0:W1:Y:S02]  /*10e80*/  SHFL.DOWN P0, R233, R234, R236, R237 ;  /* 0x080000eceae97389 */ /* 0x00006400000000ed */
[----:B01----:R-:W-:Y:S05]  /*10e90*/  ENDCOLLECTIVE ;  /* 0x000000000000791b */ /* 0x003fea0003800000 */
.L_x_563:
[----:B------:R-:W-:Y:S01]  /*10ea0*/  MOV R228, R233 ;  /* 0x000000e900e47202 */ /* 0x000fe20000000f00 */
[----:B------:R-:W-:Y:S06]  /*10eb0*/  BRA `(.L_x_564) ;  /* 0xffffff9800bc7947 */ /* 0x000fec000383ffff */
.L_x_481:
        /* <DEDUP_REMOVED lines=8> */
.L_x_566:
[----:B------:R-:W-:Y:S05]  /*10f40*/  BSYNC B0 ;  /* 0x0000000000007941 */ /* 0x000fea0003800000 */
.L_x_565:
        /* <DEDUP_REMOVED lines=8> */
.L_x_567:
[----:B------:R-:W-:Y:S02]  /*10fd0*/  MOV R234, R68 ;  /* 0x0000004400ea7202 */ /* 0x000fe40000000f00 */
[----:B------:R-:W-:-:S07]  /*10fe0*/  MOV R66, R233 ;  /* 0x000000e900427202 */ /* 0x000fce0000000f00 */
[----:B------:R-:W-:Y:S05]  /*10ff0*/  WARPSYNC.COLLECTIVE R71, `(.L_x_568) ;  /* 0x0000000047087348 */ /* 0x000fea0003c00000 */
[----:B------:R0:W1:Y:S02]  /*11000*/  SHFL.DOWN P0, R233, R234, R236, R237 ;  /* 0x080000eceae97389 */ /* 0x00006400000000ed */
[----:B01----:R-:W-:Y:S05]  /*11010*/  ENDCOLLECTIVE ;  /* 0x000000000000791b */ /* 0x003fea0003800000 */
.L_x_568:
[----:B------:R-:W-:Y:S02]  /*11020*/  MOV R234, R65 ;  /* 0x0000004100ea7202 */ /* 0x000fe40000000f00 */
[----:B------:R-:W-:-:S07]  /*11030*/  MOV R70, R233 ;  /* 0x000000e900467202 */ /* 0x000fce0000000f00 */
[----:B------:R-:W-:Y:S05]  /*11040*/  WARPSYNC.COLLECTIVE R71, `(.L_x_569) ;  /* 0x0000000047087348 */ /* 0x000fea0003c00000 */
[----:B------:R0:W1:Y:S02]  /*11050*/  SHFL.DOWN P0, R233, R234, R236, R237 ;  /* 0x080000eceae97389 */ /* 0x00006400000000ed */
[----:B01----:R-:W-:Y:S05]  /*11060*/  ENDCOLLECTIVE ;  /* 0x000000000000791b */ /* 0x003fea0003800000 */
.L_x_569:
[----:B------:R-:W-:Y:S01]  /*11070*/  MOV R226, R233 ;  /* 0x000000e900e27202 */ /* 0x000fe20000000f00 */
[----:B------:R-:W-:Y:S06]  /*11080*/  BRA `(.L_x_570) ;  /* 0xffffff9800987947 */ /* 0x000fec000383ffff */
.L_x_484:
        /* <DEDUP_REMOVED lines=8> */
.L_x_572:
[----:B------:R-:W-:Y:S05]  /*11110*/  BSYNC B0 ;  /* 0x0000000000007941 */ /* 0x000fea0003800000 */
.L_x_571:
        /* <DEDUP_REMOVED lines=10> */
.L_x_573:
[----:B------:R-:W-:Y:S02]  /*111c0*/  MOV R70, R68 ;  /* 0x0000004400467202 */ /* 0x000fe40000000f00 */
[----:B------:R-:W-:-:S07]  /*111d0*/  MOV R226, R64 ;  /* 0x0000004000e27202 */ /* 0x000fce0000000f00 */
[----:B------:R-:W-:Y:S05]  /*111e0*/  WARPSYNC.COLLECTIVE R71, `(.L_x_574) ;  /* 0x0000000047087348 */ /* 0x000fea0003c00000 */
[----:B------:R0:W1:Y:S02]  /*111f0*/  SHFL.IDX P2, R64, R70, R67, R66 ;  /* 0x0000004346407389 */ /* 0x0000640000040042 */
[----:B01----:R-:W-:Y:S05]  /*11200*/  ENDCOLLECTIVE ;  /* 0x000000000000791b */ /* 0x003fea0003800000 */
.L_x_574:
        /* <DEDUP_REMOVED lines=13> */
.L_x_575:
[----:B------:R-:W-:Y:S02]  /*112e0*/  MOV R70, R52 ;  /* 0x0000003400467202 */ /* 0x000fe40000000f00 */
[----:B------:R-:W-:-:S05]  /*112f0*/  MOV R234, R64 ;  /* 0x0000004000ea7202 */ /* 0x000fca0000000f00 */
[----:B------:R-:W-:Y:S01]  /*11300*/  FADD.FTZ R229, R234, R229 ;  /* 0x000000e5eae57221 */ /* 0x000fe20000010000 */
[----:B------:R-:W-:-:S07]  /*11310*/  MOV R234, R225 ;  /* 0x000000e100ea7202 */ /* 0x000fce0000000f00 */
[----:B------:R-:W-:Y:S05]  /*11320*/  WARPSYNC.COLLECTIVE R71, `(.L_x_576) ;  /* 0x0000000047087348 */ /* 0x000fea0003c00000 */
[----:B------:R0:W1:Y:S02]  /*11330*/  SHFL.DOWN P0, R233, R234, R236, R237 ;  /* 0x080000eceae97389 */ /* 0x00006400000000ed */
[----:B01----:R-:W-:Y:S05]  /*11340*/  ENDCOLLECTIVE ;  /* 0x000000000000791b */ /* 0x003fea0003800000 */
.L_x_576:
[----:B------:R-:W-:Y:S02]  /*11350*/  MOV R234, R69 ;  /* 0x0000004500ea7202 */ /* 0x000fe40000000f00 */
[----:B------:R-:W-:-:S07]  /*11360*/  MOV R230, R233 ;  /* 0x000000e900e67202 */ /* 0x000fce0000000f00 */
[----:B------:R-:W-:Y:S05]  /*11370*/  WARPSYNC.COLLECTIVE R71, `(.L_x_577) ;  /* 0x0000000047087348 */ /* 0x000fea0003c00000 */
[----:B------:R0:W1:Y:S02]  /*11380*/  SHFL.DOWN P0, R233, R234, R236, R237 ;  /* 0x080000eceae97389 */ /* 0x00006400000000ed */
[----:B01----:R-:W-:Y:S05]  /*11390*/  ENDCOLLECTIVE ;  /* 0x000000000000791b */ /* 0x003fea0003800000 */
.L_x_577:
[----:B------:R-:W-:Y:S02]  /*113a0*/  MOV R234, R68 ;  /* 0x0000004400ea7202 */ /* 0x000fe40000000f00 */
[----:B------:R-:W-:-:S07]  /*113b0*/  MOV R231, R233 ;  /* 0x000000e900e77202 */ /* 0x000fce0000000f00 */
[----:B------:R-:W-:Y:S05]  /*113c0*/  WARPSYNC.COLLECTIVE R71, `(.L_x_578) ;  /* 0x0000000047087348 */ /* 0x000fea0003c00000 */
[----:B------:R0:W1:Y:S02]  /*113d0*/  SHFL.DOWN P0, R233, R234, R236, R237 ;  /* 0x080000eceae97389 */ /* 0x00006400000000ed */
[----:B01----:R-:W-:Y:S05]  /*113e0*/  ENDCOLLECTIVE ;  /* 0x000000000000791b */ /* 0x003fea0003800000 */
.L_x_578:
[----:B------:R-:W-:Y:S02]  /*113f0*/  MOV R234, R65 ;  /* 0x0000004100ea7202 */ /* 0x000fe40000000f00 */
[----:B------:R-:W-:-:S07]  /*11400*/  MOV R232, R233 ;  /* 0x000000e900e87202 */ /* 0x000fce0000000f00 */
[----:B------:R-:W-:Y:S05]  /*11410*/  WARPSYNC.COLLECTIVE R71, `(.L_x_579) ;  /* 0x0000000047087348 */ /* 0x000fea0003c00000 */
[----:B------:R0:W1:Y:S02]  /*11420*/  SHFL.DOWN P0, R233, R234, R236, R237 ;  /* 0x080000eceae97389 */ /* 0x00006400000000ed */
[----:B01----:R-:W-:Y:S05]  /*11430*/  ENDCOLLECTIVE ;  /* 0x000000000000791b */ /* 0x003fea0003800000 */
.L_x_579:
[----:B------:R-:W-:Y:S05]  /*11440*/  WARPSYNC.COLLECTIVE R71, `(.L_x_580) ;  /* 0x0000000047087348 */ /* 0x000fea0003c00000 */
[----:B------:R0:W1:Y:S02]  /*11450*/  SHFL.IDX P2, R64, R70, R67, R66 ;  /* 0x0000004346407389 */ /* 0x0000640000040042 */
[----:B01----:R-:W-:Y:S05]  /*11460*/  ENDCOLLECTIVE ;  /* 0x000000000000791b */ /* 0x003fea0003800000 */
.L_x_580:
[----:B------:R-:W-:Y:S02]  /*11470*/  MOV R70, R53 ;  /* 0x0000003500467202 */ /* 0x000fe40000000f00 */
[----:B------:R-:W-:-:S07]  /*11480*/  MOV R235, R64 ;  /* 0x0000004000eb7202 */ /* 0x000fce0000000f00 */
[----:B------:R-:W-:Y:S05]  /*11490*/  WARPSYNC.COLLECTIVE R71, `(.L_x_581) ;  /* 0x0000000047087348 */ /* 0x000fea0003c00000 */
[----:B------:R0:W1:Y:S02]  /*114a0*/  SHFL.IDX P2, R64, R70, R67, R66 ;  /* 0x0000004346407389 */ /* 0x0000640000040042 */
[----:B01----:R-:W-:Y:S05]  /*114b0*/  ENDCOLLECTIVE ;  /* 0x000000000000791b */ /* 0x003fea0003800000 */
.L_x_581:
[----:B------:R-:W-:Y:S02]  /*114c0*/  MOV R70, R54 ;  /* 0x0000003600467202 */ /* 0x000fe40000000f00 */
[----:B------:R-:W-:-:S07]  /*114d0*/  MOV R236, R64 ;  /* 0x0000004000ec7202 */ /* 0x000fce0000000f00 */
[----:B------:R-:W-:Y:S05]  /*114e0*/  WARPSYNC.COLLECTIVE R71, `(.L_x_582) ;  /* 0x0000000047087348 */ /* 0x000fea0003c00000 */
[----:B------:R0:W1:Y:S02]  /*114f0*/  SHFL.IDX P2, R64, R70, R67, R66 ;  /* 0x0000004346407389 */ /* 0x0000640000040042 */
[----:B01----:R-:W-:Y:S05]  /*11500*/  ENDCOLLECTIVE ;  /* 0x000000000000791b */ /* 0x003fea0003800000 */
.L_x_582:
[----:B------:R-:W-:Y:S02]  /*11510*/  MOV R65, R236 ;  /* 0x000000ec00417202 */ /* 0x000fe40000000f00 */
[----:B------:R-:W-:Y:S02]  /*11520*/  MOV R70, R55 ;  /* 0x0000003700467202 */ /* 0x000fe40000000f00 */
[----:B------:R-:W-:-:S07]  /*11530*/  MOV R237, R64 ;  /* 0x0000004000ed7202 */ /* 0x000fce0000000f00 */
[----:B------:R-:W-:Y:S05]  /*11540*/  WARPSYNC.COLLECTIVE R71, `(.L_x_583) ;  /* 0x0000000047087348 */ /* 0x000fea0003c00000 */
[----:B------:R0:W1:Y:S02]  /*11550*/  SHFL.IDX P2, R64, R70, R67, R66 ;  /* 0x0000004346407389 */ /* 0x0000640000040042 */
[----:B01----:R-:W-:Y:S05]  /*11560*/  ENDCOLLECTIVE ;  /* 0x000000000000791b */ /* 0x003fea0003800000 */
.L_x_583:
[----:B------:R-:W-:Y:S02]  /*11570*/  MOV R238, R64 ;  /* 0x0000004000ee7202 */ /* 0x000fe40000000f00 */
[----:B------:R-:W-:Y:S01]  /*11580*/  MOV R64, R235 ;  /* 0x000000eb00407202 */ /* 0x000fe20000000f00 */
[----:B------:R-:W-:Y:S06]  /*11590*/  BRA `(.L_x_584) ;  /* 0xffffff9400f47947 */ /* 0x000fec000383ffff */
.L_x_585:
        /* <DEDUP_REMOVED lines=14> */
.L_x_18666:


//--------------------- .text._Z25selective_scan_bwd_kernelI32Selective_Scan_bwd_kernel_traitsILi128ELi16ELb0ELb0ELb1ELb0ELb0EN3c104HalfENS1_7complexIfEEEEv12SSMParamsBwd --------------------------
	.section	.text._Z25selective_scan_bwd_kernelI32Selective_Scan_bwd_kernel_traitsILi128ELi16ELb0ELb0ELb1ELb0ELb0EN3c104HalfENS1_7complexIfEEEEv12SSMParamsBwd,"ax",@progbits
	.align	128
        .global         _Z25selective_scan_bwd_kernelI32Selective_Scan_bwd_kernel_traitsILi128ELi16ELb0ELb0ELb1ELb0ELb0EN3c104HalfENS1_7complexIfEEEEv12SSMParamsBwd
        .type           _Z25selective_scan_bwd_kernelI32Selective_Scan_bwd_kernel_traitsILi128ELi16ELb0ELb0ELb1ELb0ELb0EN3c104HalfENS1_7complexIfEEEEv12SSMParamsBwd,@function
        .size           _Z25selective_scan_bwd_kernelI32Selective_Scan_bwd_kernel_traitsILi128ELi16ELb0ELb0ELb1ELb0ELb0EN3c104HalfENS1_7complexIfEEEEv12SSMParamsBwd,(.L_x_18667 - _Z25selective_scan_bwd_kernelI32Selective_Scan_bwd_kernel_traitsILi128ELi16ELb0ELb0ELb1ELb0ELb0EN3c104HalfENS1_7complexIfEEEEv12SSMParamsBwd)
        .other          _Z25selective_scan_bwd_kernelI32Selective_Scan_bwd_kernel_traitsILi128ELi16ELb0ELb0ELb1ELb0ELb0EN3c104HalfENS1_7complexIfEEEEv12SSMParamsBwd,@"STO_CUDA_ENTRY STV_DEFAULT"
_Z25selective_scan_bwd_kernelI32Selective_Scan_bwd_kernel_traitsILi128ELi16ELb0ELb0ELb1ELb0ELb0EN3c104HalfENS1_7complexIfEEEEv12SSMParamsBwd:
.text._Z25selective_scan_bwd_kernelI32Selective_Scan_bwd_kernel_traitsILi128ELi16ELb0ELb0ELb1ELb0ELb0EN3c104HalfENS1_7complexIfEEEEv12SSMParamsBwd:
[----:B------:R-:W0:Y:S01]  /*0000*/  LDC R1, c[0x0][0x37c] ;  /* 0x0000df00ff017b82 */ /* 0x000e220000000800 */
[----:B------:R-:W1:Y:S07]  /*0010*/  LDCU.64 UR4, c[0x0][0x458] ;  /* 0x00008b00ff0477ac */ /* 0x000e6e0008000a00 */
[----:B------:R-:W2:Y:S01]  /*0020*/  S2UR UR8, SR_CTAID.Y ;  /* 0x00000000000879c3 */ /* 0x000ea20000002600 */
[----:B0-----:R-:W-:Y:S01]  /*0030*/  IADD3 R1, PT, PT, R1, -0x10, RZ ;  /* 0xfffffff001017810 */ /* 0x001fe20007ffe0ff */
[----:B------:R-:W0:Y:S01]  /*0040*/  LDCU.64 UR6, c[0x0][0x470] ;  /* 0x00008e00ff0677ac */ /* 0x000e220008000a00 */
[----:B------:R-:W3:Y:S01]  /*0050*/  LDCU.64 UR34, c[0x0][0x358] ;  /* 0x00006b00ff2277ac */ /* 0x000ee20008000a00 */
[----:B------:R-:W4:Y:S01]  /*0060*/  LDCU UR28, c[0x0][0x398] ;  /* 0x00007300ff1c77ac */ /* 0x000f220008000800 */
[----:B------:R-:W5:Y:S01]  /*0070*/  LDCU.128 UR12, c[0x0][0x3f0] ;  /* 0x00007e00ff0c77ac */ /* 0x000f620008000c00 */
[----:B-1----:R-:W-:-:S02]  /*0080*/  UISETP.NE.U32.AND UP0, UPT, UR4, URZ, UPT ;  /* 0x000000ff0400728c */ /* 0x002fc4000bf05070 */
[----:B0-----:R-:W-:Y:S02]  /*0090*/  UISETP.NE.U32.AND UP1, UPT, UR6, URZ, UPT ;  /* 0x000000ff0600728c */ /* 0x001fe4000bf25070 */
[----:B------:R-:W-:Y:S02]  /*00a0*/  UISETP.NE.AND.EX UP0, UPT, UR5, URZ, UPT, UP0 ;  /* 0x000000ff0500728c */ /* 0x000fe4000bf05300 */
[----:B------:R-:W-:Y:S01]  /*00b0*/  UISETP.NE.AND.EX UP1, UPT, UR7, URZ, UPT, UP1 ;  /* 0x000000ff0700728c */ /* 0x000fe2000bf25310 */
[----:B------:R-:W0:Y:S03]  /*00c0*/  LDCU.128 UR16, c[0x0][0x400] ;  /* 0x00008000ff1077ac */ /* 0x000e260008000c00 */
[----:B------:R-:W-:Y:S02]  /*00d0*/  PLOP3.LUT P0, PT, PT, PT, UP0, 0x80, 0x8 ;  /* 0x000000000008781c */ /* 0x000fe40003f0f008 */
[----:B------:R-:W-:Y:S01]  /*00e0*/  PLOP3.LUT P1, PT, PT, PT, UP1, 0x80, 0x8 ;  /* 0x000000000008781c */ /* 0x000fe20003f2f018 */
[----:B------:R-:W1:Y:S02]  /*00f0*/  LDCU UR26, c[0x0][0x394] ;  /* 0x00007280ff1a77ac */ /* 0x000e640008000800 */
[----:B--2---:R-:W-:-:S02]  /*0100*/  @UP0 ULEA UR4, UP2, UR8, UR4, 0x2 ;  /* 0x0000000408040291 */ /* 0x004fc4000f8410ff */
[----:B------:R-:W-:Y:S02]  /*0110*/  @UP1 ULEA UR6, UP3, UR8, UR6, 0x2 ;  /* 0x0000000608061291 */ /* 0x000fe4000f8610ff */
[----:B------:R-:W-:Y:S02]  /*0120*/  @UP0 ULEA.HI.X UR5, UR8, UR5, URZ, 0x2, UP2 ;  /* 0x0000000508050291 */ /* 0x000fe400090f14ff */
[----:B------:R-:W-:Y:S01]  /*0130*/  @UP1 ULEA.HI.X UR7, UR8, UR7, URZ, 0x2, UP3 ;  /* 0x0000000708071291 */ /* 0x000fe200098f14ff */
[----:B------:R-:W-:Y:S01]  /*0140*/  MOV R2, UR4 ;  /* 0x0000000400027c02 */ /* 0x000fe20008000f00 */
[----:B------:R-:W2:Y:S01]  /*0150*/  LDCU.64 UR22, c[0x0][0x498] ;  /* 0x00009300ff1677ac */ /* 0x000ea20008000a00 */
[----:B------:R-:W-:Y:S02]  /*0160*/  MOV R4, UR6 ;  /* 0x0000000600047c02 */ /* 0x000fe40008000f00 */
[----:B------:R-:W-:Y:S01]  /*0170*/  MOV R3, UR5 ;  /* 0x0000000500037c02 */ /* 0x000fe20008000f00 */
[----:B------:R-:W2:Y:S01]  /*0180*/  LDCU.64 UR30, c[0x0][0x4a0] ;  /* 0x00009400ff1e77ac */ /* 0x000ea20008000a00 */
[----:B------:R-:W-:Y:S01]  /*0190*/  MOV R5, UR7 ;  /* 0x0000000700057c02 */ /* 0x000fe20008000f00 */
[----:B------:R-:W2:Y:S03]  /*01a0*/  LDCU.64 UR20, c[0x0][0x4d8] ;  /* 0x00009b00ff1477ac */ /* 0x000ea60008000a00 */
[----:B---3--:R3:W2:Y:S01]  /*01b0*/  @P0 LDG.E R3, desc[UR34][R2.64] ;  /* 0x0000002202030981 */ /* 0x0086a2000c1e1900 */
[----:B------:R-:W2:Y:S03]  /*01c0*/  LDCU.64 UR36, c[0x0][0x480] ;  /* 0x00009000ff2477ac */ /* 0x000ea60008000a00 */
[----:B------:R-:W2:Y:S01]  /*01d0*/  @P1 LDG.E R4, desc[UR34][R4.64] ;  /* 0x0000002204041981 */ /* 0x000ea2000c1e1900 */
[----:B----4-:R-:W-:Y:S01]  /*01e0*/  MOV R0, UR28 ;  /* 0x0000001c00007c02 */ /* 0x010fe20008000f00 */
[----:B------:R-:W5:Y:S01]  /*01f0*/  S2UR UR6, SR_CTAID.X ;  /* 0x00000000000679c3 */ /* 0x000f620000002500 */
[----:B-1----:R-:W-:Y:S01]  /*0200*/  ULEA UR24, UR26, 0xfffff800, 0xb ;  /* 0xfffff8001a187891 */ /* 0x002fe2000f8e58ff */
[----:B------:R1:W-:Y:S01]  /*0210*/  STL [R1+0xc], RZ ;  /* 0x00000cff01007387 */ /* 0x0003e20000100800 */
[----:B------:R-:W-:Y:S01]  /*0220*/  IABS R0, R0 ;  /* 0x0000000000007213 */ /* 0x000fe20000000000 */
[----:B------:R-:W4:Y:S02]  /*0230*/  LDCU.64 UR32, c[0x0][0x528] ;  /* 0x0000a500ff2077ac */ /* 0x000f240008000a00 */
[----:B------:R1:W-:Y:S01]  /*0240*/  STL [R1+0x8], RZ ;  /* 0x000008ff01007387 */ /* 0x0003e20000100800 */
[----:B------:R-:W-:Y:S01]  /*0250*/  R2UR UR29, R0 ;  /* 0x00000000001d72ca */ /* 0x000fe200000e0000 */
[----:B------:R-:W-:-:S12]  /*0260*/  USHF.R.S32.HI UR25, URZ, 0x1f, UR24 ;  /* 0x0000001fff197899 */ /* 0x000fd80008011418 */
[----:B------:R-:W3:Y:S01]  /*0270*/  I2F.RP R0, UR29 ;  /* 0x0000001d00007d06 */ /* 0x000ee20008209400 */
[----:B-----5:R-:W-:Y:S02]  /*0280*/  UIMAD.WIDE.U32 UR4, UR6, UR12, URZ ;  /* 0x0000000c060472a5 */ /* 0x020fe4000f8e00ff */
[----:B0-----:R-:W-:Y:S02]  /*0290*/  UIMAD.WIDE.U32 UR10, UR6, UR16, URZ ;  /* 0x00000010060a72a5 */ /* 0x001fe4000f8e00ff */
[----:B------:R-:W-:Y:S02]  /*02a0*/  UIMAD UR5, UR6, UR13, UR5 ;  /* 0x0000000d060572a4 */ /* 0x000fe4000f8e0205 */
[----:B------:R-:W-:Y:S02]  /*02b0*/  UIMAD UR11, UR6, UR17, UR11 ;  /* 0x00000011060b72a4 */ /* 0x000fe4000f8e020b */
[----:B------:R-:W-:Y:S02]  /*02c0*/  UIMAD.WIDE.U32 UR4, UR8, UR14, UR4 ;  /* 0x0000000e080472a5 */ /* 0x000fe4000f8e0004 */
[----:B------:R-:W-:Y:S01]  /*02d0*/  UIMAD.WIDE.U32 UR16, UR8, UR18, UR10 ;  /* 0x00000012081072a5 */ /* 0x000fe2000f8e000a */
[----:B---3--:R-:W0:Y:S01]  /*02e0*/  MUFU.RCP R0, R0 ;  /* 0x0000000000007308 */ /* 0x008e220000001000 */
[----:B------:R-:W-:Y:S01]  /*02f0*/  UIMAD UR9, UR8, UR15, UR5 ;  /* 0x0000000f080972a4 */ /* 0x000fe2000f8e0205 */
[----:B------:R-:W3:Y:S01]  /*0300*/  LDCU.128 UR12, c[0x0][0x460] ;  /* 0x00008c00ff0c77ac */ /* 0x000ee20008000c00 */
[----:B------:R-:W-:-:S02]  /*0310*/  UIMAD UR7, UR8, UR19, UR17 ;  /* 0x00000013080772a4 */ /* 0x000fc4000f8e0211 */
[----:B------:R-:W-:Y:S02]  /*0320*/  UIADD3 UR17, UP0, UPT, UR24, UR4, URZ ;  /* 0x0000000418117290 */ /* 0x000fe4000ff1e0ff */
[----:B------:R-:W-:Y:S01]  /*0330*/  UIADD3 UR19, UP2, UPT, UR24, UR16, URZ ;  /* 0x0000001018137290 */ /* 0x000fe2000ff5e0ff */
[----:B------:R-:W-:Y:S01]  /*0340*/  UMOV UR4, URZ ;  /* 0x000000ff00047c82 */ /* 0x000fe20008000000 */
[----:B------:R-:W-:Y:S02]  /*0350*/  UIADD3.X UR9, UPT, UPT, UR25, UR9, URZ, UP0, !UPT ;  /* 0x0000000919097290 */ /* 0x000fe400087fe4ff */
[----:B------:R-:W-:Y:S01]  /*0360*/  UIADD3.X UR7, UPT, UPT, UR25, UR7, URZ, UP2, !UPT ;  /* 0x0000000719077290 */ /* 0x000fe200097fe4ff */
[----:B0-----:R-:W-:Y:S01]  /*0370*/  IADD3 R2, PT, PT, R0, 0xffffffe, RZ ;  /* 0x0ffffffe00027810 */ /* 0x001fe20007ffe0ff */
[----:B------:R-:W0:Y:S01]  /*0380*/  LDCU.64 UR10, c[0x0][0x3d0] ;  /* 0x00007a00ff0a77ac */ /* 0x000e220008000a00 */
[----:B------:R-:W-:Y:S01]  /*0390*/  MOV R0, UR8 ;  /* 0x0000000800007c02 */ /* 0x000fe20008000f00 */
[----:B---3--:R-:W-:-:S03]  /*03a0*/  ULEA UR16, UP1, UR17, UR12, 0x1 ;  /* 0x0000000c11107291 */ /* 0x008fc6000f8208ff */
[----:B------:R-:W3:Y:S01]  /*03b0*/  F2I.FTZ.U32.TRUNC.NTZ R2, R2 ;  /* 0x0000000200027305 */ /* 0x000ee2000021f000 */
[----:B------:R-:W-:Y:S01]  /*03c0*/  IABS R0, R0 ;  /* 0x0000000000007213 */ /* 0x000fe20000000000 */
[----:B------:R-:W-:-:S03]  /*03d0*/  ULEA.HI.X UR17, UR17, UR13, UR9, 0x1, UP1 ;  /* 0x0000000d11117291 */ /* 0x000fc600088f0c09 */
[----:B------:R-:W-:Y:S01]  /*03e0*/  R2UR UR27, R0 ;  /* 0x00000000001b72ca */ /* 0x000fe200000e0000 */
[----:B------:R-:W-:Y:S02]  /*03f0*/  UISETP.NE.AND UP1, UPT, UR28, URZ, UPT ;  /* 0x000000ff1c00728c */ /* 0x000fe4000bf25270 */
[----:B0-----:R-:W-:Y:S01]  /*0400*/  UIMAD.WIDE.U32 UR12, UR6, UR10, URZ ;  /* 0x0000000a060c72a5 */ /* 0x001fe2000f8e00ff */
[----:B---3--:R-:W-:Y:S01]  /*0410*/  R2UR UR5, R2 ;  /* 0x00000000020572ca */ /* 0x008fe200000e0000 */
[----:B--2---:R-:W-:Y:S02]  /*0420*/  USHF.R.U32.HI UR10, URZ, 0x1, UR21 ;  /* 0x00000001ff0a7899 */ /* 0x004fe40008011615 */
[----:B------:R-:W-:Y:S02]  /*0430*/  UIMAD UR13, UR6, UR11, UR13 ;  /* 0x0000000b060d72a4 */ /* 0x000fe4000f8e020d */
[----:B------:R-:W-:-:S08]  /*0440*/  UIMAD UR10, UR10, UR6, URZ ;  /* 0x000000060a0a72a4 */ /* 0x000fd0000f8e02ff */
[----:B------:R-:W-:-:S04]  /*0450*/  UIADD3 UR18, UPT, UPT, URZ, -UR5, URZ ;  /* 0x80000005ff127290 */ /* 0x000fc8000fffe0ff */
[----:B------:R-:W-:-:S04]  /*0460*/  UIMAD UR18, UR18, UR29, URZ ;  /* 0x0000001d121272a4 */ /* 0x000fc8000f8e02ff */
[----:B------:R-:W-:Y:S02]  /*0470*/  UIMAD.WIDE.U32 UR4, UR5, UR18, UR4 ;  /* 0x00000012050472a5 */ /* 0x000fe4000f8e0004 */
[----:B------:R-:W-:Y:S02]  /*0480*/  ULEA UR18, UP3, UR19, UR14, 0x1 ;  /* 0x0000000e13127291 */ /* 0x000fe4000f8608ff */
[----:B------:R-:W-:Y:S02]  /*0490*/  UIMAD.WIDE.U32 UR4, UR5, UR27, URZ ;  /* 0x0000001b050472a5 */ /* 0x000fe4000f8e00ff */
[----:B------:R-:W-:Y:S02]  /*04a0*/  ULEA.HI.X UR19, UR19, UR15, UR7, 0x1, UP3 ;  /* 0x0000000f13137291 */ /* 0x000fe400098f0c07 */
[----:B------:R-:W-:-:S03]  /*04b0*/  USHF.R.U64 UR14, UR20, 0x1, UR21 ;  /* 0x00000001140e7899 */ /* 0x000fc60008001215 */
[----:B------:R-:W-:Y:S01]  /*04c0*/  UMOV UR7, UR5 ;  /* 0x0000000500077c82 */ /* 0x000fe20008000000 */
[----:B------:R-:W-:Y:S02]  /*04d0*/  UIMAD.WIDE.U32 UR4, UR6, UR22, URZ ;  /* 0x00000016060472a5 */ /* 0x000fe4000f8e00ff */
[----:B------:R-:W-:Y:S02]  /*04e0*/  UIADD3 UR9, UPT, UPT, -UR7, URZ, URZ ;  /* 0x000000ff07097290 */ /* 0x000fe4000fffe1ff */
[----:B------:R-:W-:Y:S02]  /*04f0*/  UIMAD UR5, UR6, UR23, UR5 ;  /* 0x00000017060572a4 */ /* 0x000fe4000f8e0205 */
[----:B------:R-:W-:Y:S02]  /*0500*/  UIMAD UR9, UR29, UR9, UR27 ;  /* 0x000000091d0972a4 */ /* 0x000fe4000f8e021b */
[----:B------:R-:W-:Y:S02]  /*0510*/  UIMAD.WIDE.U32 UR4, UR8, UR30, UR4 ;  /* 0x0000001e080472a5 */ /* 0x000fe4000f8e0004 */
[----:B------:R-:W-:-:S02]  /*0520*/  UISETP.GT.U32.AND UP2, UPT, UR29, UR9, UPT ;  /* 0x000000091d00728c */ /* 0x000fc4000bf44070 */
[----:B------:R-:W-:Y:S02]  /*0530*/  UIMAD UR21, UR8, UR31, UR5 ;  /* 0x0000001f081572a4 */ /* 0x000fe4000f8e0205 */
[----:B------:R-:W-:Y:S01]  /*0540*/  ULOP3.LUT UR5, UR8, UR28, URZ, 0x3c, !UPT ;  /* 0x0000001c08057292 */ /* 0x000fe2000f8e3cff */
[----:B------:R-:W0:Y:S01]  /*0550*/  LDCU.64 UR22, c[0x0][0x3e8] ;  /* 0x00007d00ff1677ac */ /* 0x000e220008000a00 */
[----:B------:R-:W2:Y:S05]  /*0560*/  LDCU.64 UR30, c[0x0][0x4e0] ;  /* 0x00009c00ff1e77ac */ /* 0x000eaa0008000a00 */
[----:B------:R-:W-:Y:S02]  /*0570*/  @!UP2 UIADD3 UR9, UPT, UPT, UR9, -UR29, URZ ;  /* 0x8000001d0909a290 */ /* 0x000fe4000fffe0ff */
[----:B------:R-:W-:-:S02]  /*0580*/  @!UP2 UIADD3 UR7, UPT, UPT, UR7, 0x1, URZ ;  /* 0x000000010707a890 */ /* 0x000fc4000fffe0ff */
[----:B------:R-:W-:Y:S02]  /*0590*/  UISETP.GE.U32.AND UP0, UPT, UR9, UR29, UPT ;  /* 0x0000001d0900728c */ /* 0x000fe4000bf06070 */
[----:B------:R-:W-:Y:S02]  /*05a0*/  UISETP.GE.AND UP2, UPT, UR5, URZ, UPT ;  /* 0x000000ff0500728c */ /* 0x000fe4000bf46270 */
[----:B------:R-:W-:-:S04]  /*05b0*/  UIADD3 UR4, UP3, UPT, UR24, UR4, URZ ;  /* 0x0000000418047290 */ /* 0x000fc8000ff7e0ff */
[----:B------:R-:W-:Y:S01]  /*05c0*/  UIADD3.X UR21, UPT, UPT, UR25, UR21, URZ, UP3, !UPT ;  /* 0x0000001519157290 */ /* 0x000fe20009ffe4ff */
[----:B------:R-:W3:Y:S02]  /*05d0*/  LDCU.64 UR24, c[0x0][0x540] ;  /* 0x0000a800ff1877ac */ /* 0x000ee40008000a00 */
[----:B------:R-:W-:Y:S02]  /*05e0*/  @UP0 UIADD3 UR7, UPT, UPT, UR7, 0x1, URZ ;  /* 0x0000000107070890 */ /* 0x000fe4000fffe0ff */
[----:B------:R-:W-:Y:S02]  /*05f0*/  UISETP.NE.U32.AND UP0, UPT, UR36, URZ, UPT ;  /* 0x000000ff2400728c */ /* 0x000fe4000bf05070 */
[----:B------:R-:W-:Y:S02]  /*0600*/  @!UP2 UIADD3 UR7, UPT, UPT, -UR7, URZ, URZ ;  /* 0x000000ff0707a290 */ /* 0x000fe4000fffe1ff */
[----:B------:R-:W-:Y:S02]  /*0610*/  UISETP.NE.AND.EX UP0, UPT, UR37, URZ, UPT, UP0 ;  /* 0x000000ff2500728c */ /* 0x000fe4000bf05300 */
[----:B----4-:R-:W-:-:S02]  /*0620*/  ULEA UR20, UP2, UR4, UR32, 0x1 ;  /* 0x0000002004147291 */ /* 0x010fc4000f8408ff */
[----:B------:R-:W-:Y:S02]  /*0630*/  @!UP1 ULOP3.LUT UR7, URZ, UR28, URZ, 0x33, !UPT ;  /* 0x0000001cff079292 */ /* 0x000fe4000f8e33ff */
[----:B------:R-:W-:Y:S02]  /*0640*/  ULEA.HI.X UR21, UR4, UR33, UR21, 0x1, UP2 ;  /* 0x0000002104157291 */ /* 0x000fe400090f0c15 */
[----:B------:R-:W-:Y:S02]  /*0650*/  USHF.R.S32.HI UR4, URZ, 0x1f, UR7 ;  /* 0x0000001fff047899 */ /* 0x000fe40008011407 */
[----:B0-----:R-:W-:Y:S01]  /*0660*/  UIMAD.WIDE.U32 UR12, UR7, UR22, UR12 ;  /* 0x00000016070c72a5 */ /* 0x001fe2000f8e000c */
[----:B------:R-:W0:Y:S01]  /*0670*/  @UP0 LDCU UR15, c[0x0][0x384] ;  /* 0x00007080ff0f07ac */ /* 0x000e220008000800 */
[----:B------:R-:W-:Y:S02]  /*0680*/  UIMAD UR5, UR4, UR22, URZ ;  /* 0x00000016040572a4 */ /* 0x000fe4000f8e02ff */
[----:B--2---:R-:W-:-:S02]  /*0690*/  UIMAD UR11, UR4, UR30, URZ ;  /* 0x0000001e040b72a4 */ /* 0x004fc4000f8e02ff */
[----:B------:R-:W-:Y:S02]  /*06a0*/  UIMAD UR9, UR7, UR23, UR5 ;  /* 0x00000017070972a4 */ /* 0x000fe4000f8e0205 */
[----:B------:R-:W-:Y:S02]  /*06b0*/  UIMAD.WIDE.U32 UR4, UR7, UR30, URZ ;  /* 0x0000001e070472a5 */ /* 0x000fe4000f8e00ff */
[----:B------:R-:W-:Y:S02]  /*06c0*/  UIMAD UR11, UR7, UR31, UR11 ;  /* 0x0000001f070b72a4 */ /* 0x000fe4000f8e020b */
[----:B------:R-:W-:Y:S01]  /*06d0*/  ULEA UR7, UR26, 0xfffff000, 0xc ;  /* 0xfffff0001a077891 */ /* 0x000fe2000f8e60ff */
[----:B------:R-:W2:Y:S01]  /*06e0*/  @UP0 LDCU UR27, c[0x0][0x38c] ;  /* 0x00007180ff1b07ac */ /* 0x000ea20008000800 */
[----:B------:R-:W4:Y:S02]  /*06f0*/  LDCU.64 UR28, c[0x0][0x450] ;  /* 0x00008a00ff1c77ac */ /* 0x000f240008000a00 */
[----:B------:R-:W-:-:S02]  /*0700*/  UIADD3 UR22, UP1, UPT, UR7, UR12, URZ ;  /* 0x0000000c07167290 */ /* 0x000fc4000ff3e0ff */
[----:B------:R-:W-:Y:S01]  /*0710*/  UIADD3 UR9, UPT, UPT, UR13, UR9, URZ ;  /* 0x000000090d097290 */ /* 0x000fe2000fffe0ff */
[----:B------:R-:W5:Y:S01]  /*0720*/  @UP0 LDCU.64 UR12, c[0x0][0x480] ;  /* 0x00009000ff0c07ac */ /* 0x000f620008000a00 */
[----:B------:R-:W-:Y:S02]  /*0730*/  UIADD3 UR5, UPT, UPT, UR5, UR11, URZ ;  /* 0x0000000b05057290 */ /* 0x000fe4000fffe0ff */
[----:B------:R-:W-:Y:S02]  /*0740*/  ULEA.HI.X.SX32 UR7, UR7, UR9, 0x1, UP1 ;  /* 0x0000000907077291 */ /* 0x000fe400088f0eff */
[----:B0-----:R-:W-:Y:S02]  /*0750*/  @UP0 UIMAD UR9, UR6, UR15, UR8 ;  /* 0x0000000f060902a4 */ /* 0x001fe4000f8e0208 */
[----:B------:R-:W-:Y:S02]  /*0760*/  UIMAD.WIDE.U32 UR14, UR6, UR14, UR4 ;  /* 0x0000000e060e72a5 */ /* 0x000fe4000f8e0004 */
[----:B------:R-:W-:-:S02]  /*0770*/  @UP0 UIMAD UR4, UR9, UR26, URZ ;  /* 0x0000001a090402a4 */ /* 0x000fc4000f8e02ff */
[----:B------:R-:W-:Y:S02]  /*0780*/  UIADD3 UR5, UPT, UPT, UR15, UR10, URZ ;  /* 0x0000000a0f057290 */ /* 0x000fe4000fffe0ff */
[----:B---3--:R-:W-:Y:S02]  /*0790*/  ULEA UR9, UP1, UR14, UR24, 0x3 ;  /* 0x000000180e097291 */ /* 0x008fe4000f8218ff */
[----:B--2---:R-:W-:Y:S02]  /*07a0*/  @UP0 UIMAD UR10, UR4, UR27, URZ ;  /* 0x0000001b040a02a4 */ /* 0x004fe4000f8e02ff */
[----:B----4-:R-:W-:Y:S02]  /*07b0*/  ULEA UR23, UP2, UR22, UR28, 0x1 ;  /* 0x0000001c16177291 */ /* 0x010fe4000f8408ff */
[----:B------:R-:W-:Y:S01]  /*07c0*/  ULEA.HI.X UR14, UR14, UR25, UR5, 0x3, UP1 ;  /* 0x000000190e0e7291 */ /* 0x000fe200088f1c05 */
[----:B------:R-:W-:Y:S02]  /*07d0*/  UMOV UR4, URZ ;  /* 0x000000ff00047c82 */ /* 0x000fe40008000000 */
[----:B------:R-:W-:Y:S01]  /*07e0*/  UMOV UR5, URZ ;  /* 0x000000ff00057c82 */ /* 0x000fe20008000000 */
[----:B-----5:R-:W-:-:S02]  /*07f0*/  @UP0 UIMAD.WIDE UR4, UR10, 0x10, UR12 ;  /* 0x000000100a0408a5 */ /* 0x020fc4000f8e020c */
[----:B------:R-:W-:Y:S02]  /*0800*/  ULEA.HI.X UR22, UR22, UR29, UR7, 0x1, UP2 ;  /* 0x0000001d16167291 */ /* 0x000fe400090f0c07 */
[----:B------:R-:W-:Y:S01]  /*0810*/  UISETP.GE.AND UP0, UPT, UR26, 0x1, UPT ;  /* 0x000000011a00788c */ /* 0x000fe2000bf06270 */
[----:B------:R-:W-:Y:S01]  /*0820*/  UMOV UR7, URZ ;  /* 0x000000ff00077c82 */ /* 0x000fe20008000000 */
[----:B------:R-:W-:Y:S01]  /*0830*/  UMOV UR6, URZ ;  /* 0x000000ff00067c82 */ /* 0x000fe20008000000 */
[----:B------:R-:W-:Y:S02]  /*0840*/  @P0 R2UR UR7, R3 ;  /* 0x00000000030702ca */ /* 0x000fe400000e0000 */
[----:B------:R-:W-:-:S04]  /*0850*/  @P1 R2UR UR6, R4 ;  /* 0x00000000040612ca */ /* 0x000fc800000e0000 */
[----:B-1----:R-:W-:Y:S11]  /*0860*/  BRA.U !UP0, `(.L_x_586) ;  /* 0x000000c908a07547 */ /* 0x002ff6000b800000 */
[----:B------:R-:W0:Y:S01]  /*0870*/  S2R R3, SR_TID.X ;  /* 0x0000000000037919 */ /* 0x000e220000002100 */
[----:B------:R-:W1:Y:S01]  /*0880*/  LDCU UR15, c[0x0][0x394] ;  /* 0x00007280ff0f77ac */ /* 0x000e620008000800 */
[----:B------:R2:W-:Y:S04]  /*0890*/  STL [R1+0x8], RZ ;  /* 0x000008ff01007387 */ /* 0x0005e80000100800 */
[----:B------:R2:W-:Y:S01]  /*08a0*/  STL [R1+0xc], RZ ;  /* 0x00000cff01007387 */ /* 0x0005e20000100800 */
[C---:B0-----:R-:W-:Y:S02]  /*08b0*/  SHF.L.U32 R5, R3.reuse, 0x4, RZ ;  /* 0x0000000403057819 */ /* 0x041fe400000006ff */
[C---:B------:R-:W-:Y:S02]  /*08c0*/  LOP3.LUT R0, R3.reuse, 0x1f, RZ, 0xc0, !PT ;  /* 0x0000001f03007812 */ /* 0x040fe400078ec0ff */
[----:B------:R-:W-:-:S02]  /*08d0*/  LOP3.LUT R3, R3, 0x3e0, RZ, 0xc0, !PT ;  /* 0x000003e003037812 */ /* 0x000fc400078ec0ff */
[----:B-12---:R-:W-:-:S07]  /*08e0*/  LOP3.LUT R7, R0, 0x3e00, R5, 0xf8, !PT ;  /* 0x00003e0000077812 */ /* 0x006fce00078ef805 */
.L_x_686:
[----:B0-----:R-:W0:Y:S01]  /*08f0*/  LDCU UR33, c[0x0][0x388] ;  /* 0x00007100ff2177ac */ /* 0x001e220008000800 */
[----:B------:R-:W-:Y:S02]  /*0900*/  LEA R11, R3, R0, 0x4 ;  /* 0x00000000030b7211 */ /* 0x000fe400078e20ff */
        /* <DEDUP_REMOVED lines=11> */
[----:B------:R-:W-:Y:S02]  /*09c0*/  PRMT R18, RZ, 0x7610, R18 ;  /* 0x00007610ff127816 */ /* 0x000fe40000000012 */
[C---:B------:R-:W-:Y:S02]  /*09d0*/  IADD3 R29, PT, PT, R11.reuse, 0x100, RZ ;  /* 0x000001000b1d7810 */ /* 0x040fe40007ffe0ff */
        /* <DEDUP_REMOVED lines=12> */
[----:B------:R-:W-:Y:S02]  /*0aa0*/  IADD3 R10, PT, PT, R11, 0xc0, RZ ;  /* 0x000000c00b0a7810 */ /* 0x000fe40007ffe0ff */
[----:B------:R-:W-:-:S02]  /*0ab0*/  IADD3.X R7, PT, PT, RZ, UR19, RZ, P1, !PT ;  /* 0x00000013ff077c10 */ /* 0x000fc40008ffe4ff */
[----:B------:R-:W-:Y:S02]  /*0ac0*/  ISETP.GE.AND P2, PT, R10, UR8, PT ;  /* 0x000000080a007c0c */ /* 0x000fe4000bf46270 */
[----:B------:R-:W-:Y:S01]  /*0ad0*/  PRMT R10, RZ, 0x7610, R10 ;  /* 0x00007610ff0a7816 */ /* 0x000fe2000000000a */
[----:B------:R-:W-:Y:S01]  /*0ae0*/  BAR.SYNC.DEFER_BLOCKING 0x0 ;  /* 0x0000000000007b1d */ /* 0x000fe20000010000 */
        /* <DEDUP_REMOVED lines=8> */
[----:B------:R-:W-:Y:S02]  /*0b70*/  IADD3 R32, PT, PT, R11, 0x140, RZ ;  /* 0x000001400b207810 */ /* 0x000fe40007ffe0ff */
[----:B------:R-:W-:-:S02]  /*0b80*/  PRMT R14, RZ, 0x7610, R14 ;  /* 0x00007610ff0e7816 */ /* 0x000fc4000000000e */
[----:B------:R-:W-:Y:S02]  /*0b90*/  IADD3 R34, PT, PT, R11, 0x160, RZ ;  /* 0x000001600b227810 */ /* 0x000fe40007ffe0ff */
[----:B------:R-:W-:Y:S01]  /*0ba0*/  PRMT R13, RZ, 0x7610, R13 ;  /* 0x00007610ff0d7816 */ /* 0x000fe2000000000d */
[----:B------:R-:W2:Y:S01]  /*0bb0*/  @!P0 LDG.E.U16 R10, desc[UR34][R8.64] ;  /* 0x00000022080a8981 */ /* 0x000ea2000c1e1500 */
[----:B------:R-:W-:Y:S02]  /*0bc0*/  ISETP.GE.AND P0, PT, R27, UR8, PT ;  /* 0x000000081b007c0c */ /* 0x000fe4000bf06270 */
[C---:B------:R-:W-:Y:S01]  /*0bd0*/  IADD3 R36, PT, PT, R11.reuse, 0x180, RZ ;  /* 0x000001800b247810 */ /* 0x040fe20007ffe0ff */
[----:B------:R-:W3:Y:S01]  /*0be0*/  @!P1 LDG.E.U16 R12, desc[UR34][R8.64+0x40] ;  /* 0x00004022080c9981 */ /* 0x000ee2000c1e1500 */
[----:B------:R-:W-:Y:S02]  /*0bf0*/  P2R R64, PR, RZ, 0x1 ;  /* 0x00000001ff407803 */ /* 0x000fe40000000000 */
[----:B------:R-:W-:Y:S01]  /*0c00*/  IADD3 R38, PT, PT, R11, 0x1a0, RZ ;  /* 0x000001a00b267810 */ /* 0x000fe20007ffe0ff */
[----:B------:R-:W4:Y:S01]  /*0c10*/  @!P2 LDG.E.U16 R17, desc[UR34][R8.64+0x180] ;  /* 0x000180220811a981 */ /* 0x000f22000c1e1500 */
[----:B------:R-:W-:-:S02]  /*0c20*/  P2R R63, PR, RZ, 0x4 ;  /* 0x00000004ff3f7803 */ /* 0x000fc40000000000 */
[----:B------:R-:W-:Y:S01]  /*0c30*/  IADD3 R25, PT, PT, R11, 0x1c0, RZ ;  /* 0x000001c00b197810 */ /* 0x000fe20007ffe0ff */
[----:B------:R-:W5:Y:S01]  /*0c40*/  @!P3 LDG.E.U16 R16, desc[UR34][R8.64+0x140] ;  /* 0x000140220810b981 */ /* 0x000f62000c1e1500 */
[----:B------:R-:W-:Y:S02]  /*0c50*/  P2R R62, PR, RZ, 0x8 ;  /* 0x00000008ff3e7803 */ /* 0x000fe40000000000 */
[----:B------:R-:W-:Y:S01]  /*0c60*/  P2R R61, PR, RZ, 0x10 ;  /* 0x00000010ff3d7803 */ /* 0x000fe20000000000 */
[----:B------:R-:W4:Y:S01]  /*0c70*/  @!P0 LDG.E.U16 R18, desc[UR34][R8.64+0x1c0] ;  /* 0x0001c02208128981 */ /* 0x000f22000c1e1500 */
[----:B------:R-:W-:Y:S02]  /*0c80*/  ISETP.GE.AND P0, PT, R29, UR8, PT ;  /* 0x000000081d007c0c */ /* 0x000fe4000bf06270 */
[----:B------:R-:W-:Y:S01]  /*0c90*/  ISETP.GE.AND P1, PT, R32, UR8, PT ;  /* 0x0000000820007c0c */ /* 0x000fe2000bf26270 */
[----:B------:R-:W5:Y:S01]  /*0ca0*/  @!P4 LDG.E.U16 R15, desc[UR34][R8.64+0x100] ;  /* 0x00010022080fc981 */ /* 0x000f62000c1e1500 */
[----:B------:R-:W-:-:S02]  /*0cb0*/  P2R R65, PR, RZ, 0x1 ;  /* 0x00000001ff417803 */ /* 0x000fc40000000000 */
[----:B------:R-:W-:Y:S01]  /*0cc0*/  IADD3 R11, PT, PT, R11, 0x1e0, RZ ;  /* 0x000001e00b0b7810 */ /* 0x000fe20007ffe0ff */
[----:B------:R-:W4:Y:S01]  /*0cd0*/  @!P5 LDG.E.U16 R14, desc[UR34][R8.64+0xc0] ;  /* 0x0000c022080ed981 */ /* 0x000f22000c1e1500 */
[----:B------:R-:W-:Y:S02]  /*0ce0*/  ISETP.GE.AND P2, PT, R34, UR8, PT ;  /* 0x0000000822007c0c */ /* 0x000fe4000bf46270 */
[----:B------:R-:W-:Y:S01]  /*0cf0*/  P2R R60, PR, RZ, 0x20 ;  /* 0x00000020ff3c7803 */ /* 0x000fe20000000000 */
[----:B------:R-:W5:Y:S01]  /*0d00*/  @!P6 LDG.E.U16 R13, desc[UR34][R8.64+0x80] ;  /* 0x00008022080de981 */ /* 0x000f62000c1e1500 */
[----:B------:R-:W-:Y:S02]  /*0d10*/  P2R R49, PR, RZ, 0x40 ;  /* 0x00000040ff317803 */ /* 0x000fe40000000000 */
[----:B------:R-:W-:Y:S01]  /*0d20*/  PRMT R20, RZ, 0x7610, R20 ;  /* 0x00007610ff147816 */ /* 0x000fe20000000014 */
[----:B------:R-:W4:Y:S01]  /*0d30*/  @!P0 LDG.E.U16 R19, desc[UR34][R8.64+0x200] ;  /* 0x0002002208138981 */ /* 0x000f22000c1e1500 */
[----:B------:R-:W-:-:S02]  /*0d40*/  ISETP.GE.AND P0, PT, R30, UR8, PT ;  /* 0x000000081e007c0c */ /* 0x000fc4000bf06270 */
[----:B------:R-:W-:Y:S02]  /*0d50*/  ISETP.GE.AND P3, PT, R36, UR8, PT ;  /* 0x0000000824007c0c */ /* 0x000fe4000bf66270 */
[----:B------:R-:W-:Y:S02]  /*0d60*/  ISETP.GE.AND P4, PT, R38, UR8, PT ;  /* 0x0000000826007c0c */ /* 0x000fe4000bf86270 */
[----:B------:R-:W-:Y:S02]  /*0d70*/  ISETP.GE.AND P5, PT, R25, UR8, PT ;  /* 0x0000000819007c0c */ /* 0x000fe4000bfa6270 */
[----:B------:R-:W-:Y:S02]  /*0d80*/  ISETP.GE.AND P6, PT, R11, UR8, PT ;  /* 0x000000080b007c0c */ /* 0x000fe4000bfc6270 */
[----:B------:R-:W-:Y:S02]  /*0d90*/  PRMT R21, RZ, 0x7610, R21 ;  /* 0x00007610ff157816 */ /* 0x000fe40000000015 */
[----:B------:R-:W-:Y:S01]  /*0da0*/  PRMT R22, RZ, 0x7610, R22 ;  /* 0x00007610ff167816 */ /* 0x000fe20000000016 */
[----:B------:R-:W4:Y:S01]  /*0db0*/  @!P0 LDG.E.U16 R20, desc[UR34][R8.64+0x240] ;  /* 0x0002402208148981 */ /* 0x000f22000c1e1500 */
[----:B------:R-:W-:-:S02]  /*0dc0*/  PRMT R24, RZ, 0x7610, R24 ;  /* 0x00007610ff187816 */ /* 0x000fc40000000018 */
[----:B------:R-:W-:Y:S01]  /*0dd0*/  PRMT R26, RZ, 0x7610, R26 ;  /* 0x00007610ff1a7816 */ /* 0x000fe2000000001a */
[----:B------:R-:W4:Y:S01]  /*0de0*/  @!P1 LDG.E.U16 R21, desc[UR34][R8.64+0x280] ;  /* 0x0002802208159981 */ /* 0x000f22000c1e1500 */
[----:B------:R-:W-:Y:S02]  /*0df0*/  PRMT R23, RZ, 0x7610, R23 ;  /* 0x00007610ff177816 */ /* 0x000fe40000000017 */
[----:B------:R-:W-:Y:S01]  /*0e00*/  PRMT R28, RZ, 0x7610, R28 ;  /* 0x00007610ff1c7816 */ /* 0x000fe2000000001c */
[----:B------:R-:W4:Y:S04]  /*0e10*/  @!P2 LDG.E.U16 R22, desc[UR34][R8.64+0x2c0] ;  /* 0x0002c0220816a981 */ /* 0x000f28000c1e1500 */
[----:B------:R-:W4:Y:S04]  /*0e20*/  @!P3 LDG.E.U16 R24, desc[UR34][R8.64+0x300] ;  /* 0x000300220818b981 */ /* 0x000f28000c1e1500 */
[----:B------:R-:W4:Y:S04]  /*0e30*/  @!P4 LDG.E.U16 R26, desc[UR34][R8.64+0x340] ;  /* 0x00034022081ac981 */ /* 0x000f28000c1e1500 */
[----:B------:R-:W4:Y:S04]  /*0e40*/  @!P5 LDG.E.U16 R23, desc[UR34][R8.64+0x380] ;  /* 0x000380220817d981 */ /* 0x000f28000c1e1500 */
[----:B------:R0:W4:Y:S01]  /*0e50*/  @!P6 LDG.E.U16 R28, desc[UR34][R8.64+0x3c0] ;  /* 0x0003c022081ce981 */ /* 0x000122000c1e1500 */
[----:B------:R-:W1:Y:S01]  /*0e60*/  S2R R182, SR_TID.X ;  /* 0x0000000000b67919 */ /* 0x000e620000002100 */
[----:B------:R-:W0:Y:S01]  /*0e70*/  S2R R105, SR_LANEID ;  /* 0x0000000000697919 */ /* 0x000e220000000000 */
[----:B------:R-:W0:Y:S01]  /*0e80*/  S2UR UR8, SR_CgaCtaId ;  /* 0x00000000000879c3 */ /* 0x000e220000008800 */
[----:B------:R-:W-:Y:S01]  /*0e90*/  UMOV UR28, 0x400 ;  /* 0x00000400001c7882 */ /* 0x000fe20000000000 */
[----:B------:R-:W-:-:S02]  /*0ea0*/  P2R R43, PR, RZ, 0x1 ;  /* 0x00000001ff2b7803 */ /* 0x000fc40000000000 */
[----:B------:R-:W-:-:S04]  /*0eb0*/  ISETP.NE.AND P0, PT, R65, RZ, PT ;  /* 0x000000ff4100720c */ /* 0x000fc80003f05270 */
[----:B------:R-:W-:Y:S02]  /*0ec0*/  P2R R41, PR, RZ, 0x1 ;  /* 0x00000001ff297803 */ /* 0x000fe40000000000 */
[----:B-1----:R-:W-:-:S04]  /*0ed0*/  SHF.L.U32 R11, R182, 0x4, RZ ;  /* 0x00000004b60b7819 */ /* 0x002fc800000006ff */
[----:B------:R-:W-:-:S04]  /*0ee0*/  LOP3.LUT R30, R11, 0x3e00, RZ, 0xc0, !PT ;  /* 0x00003e000b1e7812 */ /* 0x000fc800078ec0ff */
[----:B0-----:R-:W-:Y:S01]  /*0ef0*/  IADD3 R11, PT, PT, R30, R105, RZ ;  /* 0x000000691e0b7210 */ /* 0x001fe20007ffe0ff */
[----:B------:R-:W-:Y:S01]  /*0f00*/  ULEA UR28, UR8, UR28, 0x18 ;  /* 0x0000001c081c7291 */ /* 0x000fe2000f8ec0ff */
[----:B------:R-:W-:Y:S01]  /*0f10*/  ISETP.NE.AND P0, PT, R64, RZ, PT ;  /* 0x000000ff4000720c */ /* 0x000fe20003f05270 */
[----:B------:R-:W0:Y:S01]  /*0f20*/  LDCU UR8, c[0x0][0x38c] ;  /* 0x00007180ff0877ac */ /* 0x000e220008000800 */
[C---:B------:R-:W-:Y:S02]  /*0f30*/  IADD3 R30, PT, PT, R11.reuse, 0x20, RZ ;  /* 0x000000200b1e7810 */ /* 0x040fe40007ffe0ff */
[C---:B------:R-:W-:Y:S02]  /*0f40*/  IADD3 R8, PT, PT, R11.reuse, 0x40, RZ ;  /* 0x000000400b087810 */ /* 0x040fe40007ffe0ff */
[C---:B------:R-:W-:Y:S02]  /*0f50*/  IADD3 R32, PT, PT, R11.reuse, 0x60, RZ ;  /* 0x000000600b207810 */ /* 0x040fe40007ffe0ff */
[----:B------:R-:W-:-:S02]  /*0f60*/  LEA.HI.SX32 R25, R11, R11, 0x1b ;  /* 0x0000000b0b197211 */ /* 0x000fc400078fdaff */
[C---:B------:R-:W-:Y:S02]  /*0f70*/  IADD3 R34, PT, PT, R11.reuse, 0x80, RZ ;  /* 0x000000800b227810 */ /* 0x040fe40007ffe0ff */
[C---:B------:R-:W-:Y:S02]  /*0f80*/  IADD3 R36, PT, PT, R11.reuse, 0xa0, RZ ;  /* 0x000000a00b247810 */ /* 0x040fe40007ffe0ff */
[-C--:B------:R-:W-:Y:S02]  /*0f90*/  LEA.HI.SX32 R30, R30, R11.reuse, 0x1b ;  /* 0x0000000b1e1e7211 */ /* 0x080fe400078fdaff */
[C---:B------:R-:W-:Y:S02]  /*0fa0*/  IADD3 R38, PT, PT, R11.reuse, 0xc0, RZ ;  /* 0x000000c00b267810 */ /* 0x040fe40007ffe0ff */
[----:B------:R-:W-:Y:S02]  /*0fb0*/  LEA.HI.SX32 R8, R8, R11, 0x1b ;  /* 0x0000000b08087211 */ /* 0x000fe400078fdaff */
[----:B------:R-:W-:-:S02]  /*0fc0*/  IADD3 R40, PT, PT, R11, 0xe0, RZ ;  /* 0x000000e00b287810 */ /* 0x000fc40007ffe0ff */
[-C--:B------:R-:W-:Y:S02]  /*0fd0*/  LEA.HI.SX32 R32, R32, R11.reuse, 0x1b ;  /* 0x0000000b20207211 */ /* 0x080fe400078fdaff */
[----:B------:R-:W-:Y:S02]  /*0fe0*/  IADD3 R42, PT, PT, R11, 0x100, RZ ;  /* 0x000001000b2a7810 */ /* 0x000fe40007ffe0ff */
[----:B------:R-:W-:Y:S02]  /*0ff0*/  LEA R67, R25, UR28, 0x1 ;  /* 0x0000001c19437c11 */ /* 0x000fe4000f8e08ff */
[-C--:B------:R-:W-:Y:S02]  /*1000*/  LEA.HI.SX32 R34, R34, R11.reuse, 0x1b ;  /* 0x0000000b22227211 */ /* 0x080fe400078fdaff */
[----:B------:R-:W-:Y:S02]  /*1010*/  IADD3 R44, PT, PT, R11, 0x120, RZ ;  /* 0x000001200b2c7810 */ /* 0x000fe40007ffe0ff */
[----:B------:R-:W-:-:S02]  /*1020*/  LEA.HI.SX32 R36, R36, R11, 0x1b ;  /* 0x0000000b24247211 */ /* 0x000fc400078fdaff */
[----:B------:R-:W-:Y:S02]  /*1030*/  LEA R66, R30, UR28, 0x1 ;  /* 0x0000001c1e427c11 */ /* 0x000fe4000f8e08ff */
[C---:B------:R-:W-:Y:S02]  /*1040*/  IADD3 R46, PT, PT, R11.reuse, 0x140, RZ ;  /* 0x000001400b2e7810 */ /* 0x040fe40007ffe0ff */
[----:B------:R-:W-:Y:S02]  /*1050*/  LEA.HI.SX32 R38, R38, R11, 0x1b ;  /* 0x0000000b26267211 */ /* 0x000fe400078fdaff */
[----:B------:R-:W-:Y:S02]  /*1060*/  LEA R250, R8, UR28, 0x1 ;  /* 0x0000001c08fa7c11 */ /* 0x000fe4000f8e08ff */
[----:B------:R-:W-:Y:S02]  /*1070*/  P2R R39, PR, RZ, 0x1 ;  /* 0x00000001ff277803 */ /* 0x000fe40000000000 */
[----:B------:R-:W-:-:S02]  /*1080*/  IADD3 R48, PT, PT, R11, 0x160, RZ ;  /* 0x000001600b307810 */ /* 0x000fc40007ffe0ff */
[-C--:B------:R-:W-:Y:S02]  /*1090*/  LEA.HI.SX32 R40, R40, R11.reuse, 0x1b ;  /* 0x0000000b28287211 */ /* 0x080fe400078fdaff */
[----:B------:R-:W-:Y:S02]  /*10a0*/  LEA R249, R32, UR28, 0x1 ;  /* 0x0000001c20f97c11 */ /* 0x000fe4000f8e08ff */
[----:B------:R-:W-:Y:S02]  /*10b0*/  ISETP.NE.AND P0, PT, R63, RZ, PT ;  /* 0x000000ff3f00720c */ /* 0x000fe40003f05270 */
[----:B------:R-:W-:Y:S02]  /*10c0*/  IADD3 R50, PT, PT, R11, 0x180, RZ ;  /* 0x000001800b327810 */ /* 0x000fe40007ffe0ff */
[----:B------:R-:W-:Y:S02]  /*10d0*/  LEA.HI.SX32 R42, R42, R11, 0x1b ;  /* 0x0000000b2a2a7211 */ /* 0x000fe400078fdaff */
[----:B------:R-:W-:-:S02]  /*10e0*/  LEA R244, R34, UR28, 0x1 ;  /* 0x0000001c22f47c11 */ /* 0x000fc4000f8e08ff */
[----:B------:R-:W-:Y:S02]  /*10f0*/  IADD3 R52, PT, PT, R11, 0x1a0, RZ ;  /* 0x000001a00b347810 */ /* 0x000fe40007ffe0ff */
[----:B------:R-:W-:Y:S02]  /*1100*/  LEA.HI.SX32 R44, R44, R11, 0x1b ;  /* 0x0000000b2c2c7211 */ /* 0x000fe400078fdaff */
[----:B------:R-:W-:Y:S02]  /*1110*/  LEA R243, R36, UR28, 0x1 ;  /* 0x0000001c24f37c11 */ /* 0x000fe4000f8e08ff */
[----:B------:R-:W-:Y:S02]  /*1120*/  IADD3 R3, PT, PT, R3, R105, RZ ;  /* 0x0000006903037210 */ /* 0x000fe40007ffe0ff */
[----:B------:R-:W-:Y:S02]  /*1130*/  IADD3 R54, PT, PT, R11, 0x1c0, RZ ;  /* 0x000001c00b367810 */ /* 0x000fe40007ffe0ff */
[----:B------:R-:W-:-:S02]  /*1140*/  LEA.HI.SX32 R46, R46, R11, 0x1b ;  /* 0x0000000b2e2e7211 */ /* 0x000fc400078fdaff */
[----:B------:R-:W-:Y:S02]  /*1150*/  LEA R242, R38, UR28, 0x1 ;  /* 0x0000001c26f27c11 */ /* 0x000fe4000f8e08ff */
[----:B------:R-:W-:Y:S02]  /*1160*/  IADD3 R56, PT, PT, R11, 0x1e0, RZ ;  /* 0x000001e00b387810 */ /* 0x000fe40007ffe0ff */
[-C--:B------:R-:W-:Y:S02]  /*1170*/  LEA.HI.SX32 R48, R48, R11.reuse, 0x1b ;  /* 0x0000000b30307211 */ /* 0x080fe400078fdaff */
[----:B------:R-:W-:Y:S02]  /*1180*/  LEA R241, R40, UR28, 0x1 ;  /* 0x0000001c28f17c11 */ /* 0x000fe4000f8e08ff */
[----:B------:R-:W-:Y:S02]  /*1190*/  P2R R37, PR, RZ, 0x1 ;  /* 0x00000001ff257803 */ /* 0x000fe40000000000 */
[----:B------:R-:W-:-:S02]  /*11a0*/  LEA.HI.SX32 R50, R50, R11, 0x1b ;  /* 0x0000000b32327211 */ /* 0x000fc400078fdaff */
[----:B------:R-:W-:Y:S02]  /*11b0*/  LEA R240, R42, UR28, 0x1 ;  /* 0x0000001c2af07c11 */ /* 0x000fe4000f8e08ff */
[----:B------:R-:W-:Y:S02]  /*11c0*/  ISETP.NE.AND P0, PT, R62, RZ, PT ;  /* 0x000000ff3e00720c */ /* 0x000fe40003f05270 */
[-C--:B------:R-:W-:Y:S02]  /*11d0*/  LEA.HI.SX32 R52, R52, R11.reuse, 0x1b ;  /* 0x0000000b34347211 */ /* 0x080fe400078fdaff */
[----:B------:R-:W-:Y:S02]  /*11e0*/  LEA R239, R44, UR28, 0x1 ;  /* 0x0000001c2cef7c11 */ /* 0x000fe4000f8e08ff */
[----:B------:R-:W-:Y:S02]  /*11f0*/  SHF.L.U32 R3, R3, 0x4, RZ ;  /* 0x0000000403037819 */ /* 0x000fe400000006ff */
[----:B------:R-:W-:-:S02]  /*1200*/  LEA.HI.SX32 R54, R54, R11, 0x1b ;  /* 0x0000000b36367211 */ /* 0x000fc400078fdaff */
[----:B------:R-:W-:Y:S02]  /*1210*/  LEA R238, R46, UR28, 0x1 ;  /* 0x0000001c2eee7c11 */ /* 0x000fe4000f8e08ff */
[----:B------:R-:W-:Y:S02]  /*1220*/  LEA.HI.SX32 R56, R56, R11, 0x1b ;  /* 0x0000000b38387211 */ /* 0x000fe400078fdaff */
[----:B------:R-:W-:Y:S02]  /*1230*/  LEA R237, R48, UR28, 0x1 ;  /* 0x0000001c30ed7c11 */ /* 0x000fe4000f8e08ff */
[----:B------:R-:W-:Y:S02]  /*1240*/  LEA R229, R50, UR28, 0x1 ;  /* 0x0000001c32e57c11 */ /* 0x000fe4000f8e08ff */
[----:B------:R-:W-:Y:S02]  /*1250*/  P2R R35, PR, RZ, 0x1 ;  /* 0x00000001ff237803 */ /* 0x000fe40000000000 */
[----:B------:R-:W-:-:S02]  /*1260*/  LEA R225, R52, UR28, 0x1 ;  /* 0x0000001c34e17c11 */ /* 0x000fc4000f8e08ff */
[----:B------:R-:W-:Y:S02]  /*1270*/  LEA.HI.SX32 R102, R3, R3, 0x1b ;  /* 0x0000000303667211 */ /* 0x000fe400078fdaff */
[----:B------:R-:W-:Y:S02]  /*1280*/  ISETP.NE.AND P0, PT, R61, RZ, PT ;  /* 0x000000ff3d00720c */ /* 0x000fe40003f05270 */
[----:B------:R-:W-:Y:S02]  /*1290*/  LEA R104, R54, UR28, 0x1 ;  /* 0x0000001c36687c11 */ /* 0x000fe4000f8e08ff */
[----:B------:R-:W-:Y:S02]  /*12a0*/  LEA R103, R56, UR28, 0x1 ;  /* 0x0000001c38677c11 */ /* 0x000fe4000f8e08ff */
[----:B------:R-:W-:Y:S02]  /*12b0*/  LEA R102, R102, UR28, 0x1 ;  /* 0x0000001c66667c11 */ /* 0x000fe4000f8e08ff */
[----:B------:R-:W-:-:S02]  /*12c0*/  P2R R33, PR, RZ, 0x1 ;  /* 0x00000001ff217803 */ /* 0x000fc40000000000 */
        /* <DEDUP_REMOVED lines=8> */
[----:B--2---:R1:W-:Y:S04]  /*1350*/  STS.U16 [R67], R10 ;  /* 0x0000000a43007388 */ /* 0x0043e80000000400 */
[----:B---3--:R-:W-:Y:S04]  /*1360*/  STS.U16 [R66+0x40], R12 ;  /* 0x0000400c42007388 */ /* 0x008fe80000000400 */
[----:B-----5:R2:W-:Y:S04]  /*1370*/  STS.U16 [R250+0x80], R13 ;  /* 0x0000800dfa007388 */ /* 0x0205e80000000400 */
[----:B----4-:R-:W-:Y:S04]  /*1380*/  STS.U16 [R249+0xc0], R14 ;  /* 0x0000c00ef9007388 */ /* 0x010fe80000000400 */
[----:B------:R3:W-:Y:S04]  /*1390*/  STS.U16 [R244+0x100], R15 ;  /* 0x0001000ff4007388 */ /* 0x0007e80000000400 */
[----:B------:R-:W-:Y:S04]  /*13a0*/  STS.U16 [R243+0x140], R16 ;  /* 0x00014010f3007388 */ /* 0x000fe80000000400 */
[----:B------:R4:W-:Y:S04]  /*13b0*/  STS.U16 [R242+0x180], R17 ;  /* 0x00018011f2007388 */ /* 0x0009e80000000400 */
[----:B------:R-:W-:Y:S04]  /*13c0*/  STS.U16 [R241+0x1c0], R18 ;  /* 0x0001c012f1007388 */ /* 0x000fe80000000400 */
[----:B------:R5:W-:Y:S04]  /*13d0*/  STS.U16 [R240+0x200], R19 ;  /* 0x00020013f0007388 */ /* 0x000be80000000400 */
[----:B------:R0:W-:Y:S04]  /*13e0*/  STS.U16 [R239+0x240], R20 ;  /* 0x00024014ef007388 */ /* 0x0001e80000000400 */
[----:B------:R-:W-:Y:S04]  /*13f0*/  STS.U16 [R238+0x280], R21 ;  /* 0x00028015ee007388 */ /* 0x000fe80000000400 */
[----:B------:R0:W-:Y:S04]  /*1400*/  STS.U16 [R237+0x2c0], R22 ;  /* 0x0002c016ed007388 */ /* 0x0001e80000000400 */
[----:B------:R0:W-:Y:S04]  /*1410*/  STS.U16 [R229+0x300], R24 ;  /* 0x00030018e5007388 */ /* 0x0001e80000000400 */
[----:B------:R-:W-:Y:S04]  /*1420*/  STS.U16 [R225+0x340], R26 ;  /* 0x0003401ae1007388 */ /* 0x000fe80000000400 */
[----:B------:R-:W-:Y:S04]  /*1430*/  STS.U16 [R104+0x380], R23 ;  /* 0x0003801768007388 */ /* 0x000fe80000000400 */
        /* <DEDUP_REMOVED lines=40> */
[----:B----4-:R-:W-:-:S11]  /*16c0*/  PRMT R17, RZ, 0x7610, R17 ;  /* 0x00007610ff117816 */ /* 0x010fd60000000011 */
[----:B------:R-:W4:Y:S01]  /*16d0*/  @!P0 LDG.E.U16 R14, desc[UR34][R6.64+0x1c0] ;  /* 0x0001c022060e8981 */ /* 0x000f22000c1e1500 */
[----:B------:R-:W-:Y:S02]  /*16e0*/  ISETP.NE.AND P0, PT, R41, RZ, PT ;  /* 0x000000ff2900720c */ /* 0x000fe40003f05270 */
[----:B------:R-:W-:Y:S02]  /*16f0*/  PRMT R16, RZ, 0x7610, R16 ;  /* 0x00007610ff107816 */ /* 0x000fe40000000010 */
[----:B-----5:R-:W-:Y:S02]  /*1700*/  PRMT R19, RZ, 0x7610, R19 ;  /* 0x00007610ff137816 */ /* 0x020fe40000000013 */
[----:B------:R-:W-:Y:S02]  /*1710*/  PRMT R18, RZ, 0x7610, R18 ;  /* 0x00007610ff127816 */ /* 0x000fe40000000012 */
[----:B0-----:R-:W-:Y:S02]  /*1720*/  PRMT R20, RZ, 0x7610, R20 ;  /* 0x00007610ff147816 */ /* 0x001fe40000000014 */
        /* <DEDUP_REMOVED lines=34> */
[----:B--2---:R-:W-:Y:S04]  /*1950*/  STS.U16 [R249+0xc0], R10 ;  /* 0x0000c00af9007388 */ /* 0x004fe80000000400 */
[----:B------:R-:W-:Y:S04]  /*1960*/  STS.U16 [R244+0x100], R13 ;  /* 0x0001000df4007388 */ /* 0x000fe80000000400 */
[----:B---3--:R-:W-:Y:S04]  /*1970*/  STS.U16 [R243+0x140], R12 ;  /* 0x0001400cf3007388 */ /* 0x008fe80000000400 */
[----:B------:R-:W-:Y:S04]  /*1980*/  STS.U16 [R242+0x180], R15 ;  /* 0x0001800ff2007388 */ /* 0x000fe80000000400 */
[----:B----4-:R-:W-:Y:S04]  /*1990*/  STS.U16 [R241+0x1c0], R14 ;  /* 0x0001c00ef1007388 */ /* 0x010fe80000000400 */
[----:B-----5:R-:W-:Y:S04]  /*19a0*/  STS.U16 [R240+0x200], R17 ;  /* 0x00020011f0007388 */ /* 0x020fe80000000400 */
[----:B------:R-:W-:Y:S04]  /*19b0*/  STS.U16 [R239+0x240], R16 ;  /* 0x00024010ef007388 */ /* 0x000fe80000000400 */
[----:B------:R-:W-:Y:S04]  /*19c0*/  STS.U16 [R238+0x280], R19 ;  /* 0x00028013ee007388 */ /* 0x000fe80000000400 */
[----:B------:R-:W-:Y:S04]  /*19d0*/  STS.U16 [R237+0x2c0], R18 ;  /* 0x0002c012ed007388 */ /* 0x000fe80000000400 */
[----:B------:R-:W-:Y:S04]  /*19e0*/  STS.U16 [R229+0x300], R20 ;  /* 0x00030014e5007388 */ /* 0x000fe80000000400 */
        /* <DEDUP_REMOVED lines=27> */
[----:B-1----:R-:W-:-:S11]  /*1ba0*/  PRMT R24, RZ, 0x7610, R24 ;  /* 0x00007610ff187816 */ /* 0x002fd60000000018 */
        /* <DEDUP_REMOVED lines=32> */
[----:B------:R-:W5:Y:S04]  /*1db0*/  @!P6 LDG.E.U16 R38, desc[UR34][R4.64+0x3c0] ;  /* 0x0003c0220426e981 */ /* 0x000f68000c1e1500 */
[----:B------:R-:W-:Y:S04]  /*1dc0*/  STL [R1+0x4], R67 ;  /* 0x0000044301007387 */ /* 0x000fe80000100800 */
[----:B------:R-:W-:Y:S04]  /*1dd0*/  STL [R1], R66 ;  /* 0x0000004201007387 */ /* 0x000fe80000100800 */
[----:B------:R-:W5:Y:S01]  /*1de0*/  LDL.LU R35, [R1+0xc] ;  /* 0x00000c0001237983 */ /* 0x000f620000300800 */
        /* <DEDUP_REMOVED lines=79> */
[----:B------:R-:W-:-:S04]  /*22e0*/  FFMA.FTZ R4, R72, R51, R27 ;  /* 0x0000003348047223 */ /* 0x000fc8000001001b */
[----:B------:R-:W-:-:S05]  /*22f0*/  FFMA.FTZ R4, R75, R50, R4 ;  /* 0x000000324b047223 */ /* 0x000fca0000010004 */
[----:B------:R0:W-:Y:S01]  /*2300*/  STL [R1+0xc], R4 ;  /* 0x00000c0401007387 */ /* 0x0001e20000100800 */
[----:B------:R-:W-:Y:S01]  /*2310*/  UISETP.GE.AND UP0, UPT, UR8, 0x1, UPT ;  /* 0x000000010800788c */ /* 0x000fe2000bf06270 */
[----:B------:R-:W-:Y:S02]  /*2320*/  CS2R R100, SRZ ;  /* 0x0000000000647805 */ /* 0x000fe4000001ff00 */
[----:B------:R-:W-:Y:S02]  /*2330*/  CS2R R98, SRZ ;  /* 0x0000000000627805 */ /* 0x000fe4000001ff00 */
[----:B------:R-:W-:Y:S02]  /*2340*/  CS2R R96, SRZ ;  /* 0x0000000000607805 */ /* 0x000fe4000001ff00 */
[----:B------:R-:W-:Y:S02]  /*2350*/  CS2R R94, SRZ ;  /* 0x00000000005e7805 */ /* 0x000fe4000001ff00 */
[----:B------:R-:W-:-:S02]  /*2360*/  CS2R R92, SRZ ;  /* 0x00000000005c7805 */ /* 0x000fc4000001ff00 */
[----:B------:R-:W-:Y:S02]  /*2370*/  CS2R R90, SRZ ;  /* 0x00000000005a7805 */ /* 0x000fe4000001ff00 */
[----:B------:R-:W-:Y:S02]  /*2380*/  CS2R R88, SRZ ;  /* 0x0000000000587805 */ /* 0x000fe4000001ff00 */
        /* <DEDUP_REMOVED lines=17> */
[----:B------:R-:W-:Y:S06]  /*24a0*/  BAR.SYNC.DEFER_BLOCKING 0x0 ;  /* 0x0000000000007b1d */ /* 0x000fec0000010000 */
[----:B0-----:R-:W-:Y:S05]  /*24b0*/  BRA.U !UP0, `(.L_x_587) ;  /* 0x0000009d08847547 */ /* 0x001fea000b800000 */
[----:B------:R-:W0:Y:S01]  /*24c0*/  S2UR UR8, SR_CTAID.Y ;  /* 0x00000000000879c3 */ /* 0x000e220000002600 */
[----:B------:R-:W0:Y:S01]  /*24d0*/  LDCU.64 UR28, c[0x0][0x3a0] ;  /* 0x00007400ff1c77ac */ /* 0x000e220008000a00 */
[----:B------:R-:W-:Y:S01]  /*24e0*/  SHF.L.U32 R76, R182, 0x5, RZ ;  /* 0x00000005b64c7819 */ /* 0x000fe200000006ff */
[----:B------:R-:W-:Y:S01]  /*24f0*/  FADD.FTZ R33, R5, R5 ;  /* 0x0000000505217221 */ /* 0x000fe20000010000 */
[----:B------:R-:W-:Y:S01]  /*2500*/  HADD2.F32 R10, -RZ, R10.H0_H0 ;  /* 0x2000000aff0a7230 */ /* 0x000fe20000004100 */
[----:B------:R-:W1:Y:S01]  /*2510*/  LDCU.64 UR30, c[0x0][0x3b8] ;  /* 0x00007700ff1e77ac */ /* 0x000e620008000a00 */
[----:B------:R-:W-:Y:S01]  /*2520*/  LOP3.LUT R5, R76, 0x7c1f, R182, 0xc8, !PT ;  /* 0x00007c1f4c057812 */ /* 0x000fe200078ec8b6 */
[----:B------:R-:W-:Y:S01]  /*2530*/  HADD2.F32 R11, -RZ, R11.H0_H0 ;  /* 0x2000000bff0b7230 */ /* 0x000fe20000004100 */
[----:B------:R-:W-:Y:S01]  /*2540*/  LOP3.LUT R2, R2, 0xfffffffb, RZ, 0xc0, !PT ;  /* 0xfffffffb02027812 */ /* 0x000fe200078ec0ff */
[----:B------:R-:W-:Y:S01]  /*2550*/  UISETP.NE.AND UP0, UPT, UR15, 0x1, UPT ;  /* 0x000000010f00788c */ /* 0x000fe2000bf05270 */
[----:B------:R-:W-:-:S02]  /*2560*/  HADD2.F32 R6, -RZ, R6.H0_H0 ;  /* 0x20000006ff067230 */ /* 0x000fc40000004100 */
[----:B------:R-:W-:Y:S02]  /*2570*/  HFMA2 R101, -RZ, RZ, 0, 0 ;  /* 0x00000000ff657431 */ /* 0x000fe400000001ff */
[----:B------:R-:W-:Y:S02]  /*2580*/  HADD2.F32 R7, -RZ, R7.H0_H0 ;  /* 0x20000007ff077230 */ /* 0x000fe40000004100 */
[----:B------:R-:W-:Y:S01]  /*2590*/  FADD.FTZ R31, R21, R21 ;  /* 0x00000015151f7221 */ /* 0x000fe20000010000 */
[----:B------:R-:W-:Y:S01]  /*25a0*/  HADD2.F32 R8, -RZ, R8.H0_H0 ;  /* 0x20000008ff087230 */ /* 0x000fe20000004100 */
[----:B------:R-:W-:Y:S01]  /*25b0*/  PLOP3.LUT P1, PT, PT, PT, UP0, 0x80, 0x8 ;  /* 0x000000000008781c */ /* 0x000fe20003f2f008 */
[----:B------:R-:W-:Y:S02]  /*25c0*/  HADD2.F32 R9, -RZ, R9.H0_H0 ;  /* 0x20000009ff097230 */ /* 0x000fe40000004100 */
[----:B------:R-:W-:Y:S01]  /*25d0*/  FADD.FTZ R30, R22, R22 ;  /* 0x00000016161e7221 */ /* 0x000fe20000010000 */
[----:B------:R-:W-:Y:S01]  /*25e0*/  HADD2.F32 R3, -RZ, R3.H0_H0 ;  /* 0x20000003ff037230 */ /* 0x000fe20000004100 */
[----:B------:R-:W-:Y:S01]  /*25f0*/  ISETP.EQ.AND P1, PT, R0, RZ, P1 ;  /* 0x000000ff0000720c */ /* 0x000fe20000f22270 */
[----:B------:R-:W-:-:S02]  /*2600*/  HADD2.F32 R4, -RZ, R13.H0_H0 ;  /* 0x2000000dff047230 */ /* 0x000fc40000004100 */
[----:B------:R-:W-:Y:S01]  /*2610*/  FADD.FTZ R13, R11, UR6 ;  /* 0x000000060b0d7e21 */ /* 0x000fe20008010000 */
[----:B------:R-:W-:Y:S02]  /*2620*/  HADD2.F32 R12, -RZ, R12.H0_H0 ;  /* 0x2000000cff0c7230 */ /* 0x000fe40000004100 */
[----:B------:R-:W-:Y:S01]  /*2630*/  FADD.FTZ R29, R23, R23 ;  /* 0x00000017171d7221 */ /* 0x000fe20000010000 */
[----:B0-----:R-:W-:Y:S01]  /*2640*/  UIMAD.WIDE.U32 UR10, UR8, UR28, URZ ;  /* 0x0000001c080a72a5 */ /* 0x001fe2000f8e00ff */
[----:B------:R-:W-:Y:S01]  /*2650*/  HADD2.F32 R63, -RZ, R14.H0_H0 ;  /* 0x2000000eff3f7230 */ /* 0x000fe20000004100 */
[----:B-1----:R-:W-:Y:S01]  /*2660*/  UIMAD.WIDE.U32 UR12, UR8, UR30, URZ ;  /* 0x0000001e080c72a5 */ /* 0x002fe2000f8e00ff */
[----:B------:R-:W-:Y:S01]  /*2670*/  HADD2.F32 R65, -RZ, R15.H0_H0 ;  /* 0x2000000fff417230 */ /* 0x000fe20000004100 */
[----:B------:R-:W-:Y:S01]  /*2680*/  UIMAD UR29, UR8, UR29, UR11 ;  /* 0x0000001d081d72a4 */ /* 0x000fe2000f8e020b */
[----:B------:R-:W-:Y:S01]  /*2690*/  HADD2.F32 R66, -RZ, R16.H0_H0 ;  /* 0x20000010ff427230 */ /* 0x000fe20000004100 */
[----:B------:R-:W-:Y:S01]  /*26a0*/  UIMAD UR31, UR8, UR31, UR13 ;  /* 0x0000001f081f72a4 */ /* 0x000fe2000f8e020d */
[----:B------:R-:W-:Y:S01]  /*26b0*/  HADD2.F32 R69, -RZ, R17.H0_H0 ;  /* 0x20000011ff457230 */ /* 0x000fe20000004100 */
[----:B------:R-:W-:Y:S01]  /*26c0*/  USHF.L.U32 UR8, UR15, 0xc, URZ ;  /* 0x0000000c0f087899 */ /* 0x000fe200080006ff */
[----:B------:R-:W-:-:S02]  /*26d0*/  HADD2.F32 R70, -RZ, R18.H0_H0 ;  /* 0x20000012ff467230 */ /* 0x000fc40000004100 */
[----:B------:R-:W-:Y:S01]  /*26e0*/  FADD.FTZ R14, R10, UR6 ;  /* 0x000000060a0e7e21 */ /* 0x000fe20008010000 */
[----:B------:R-:W-:Y:S01]  /*26f0*/  HADD2.F32 R73, -RZ, R19.H0_H0 ;  /* 0x20000013ff497230 */ /* 0x000fe20000004100 */
[----:B------:R-:W-:Y:S01]  /*2700*/  ULEA UR8, UR33, -UR8, 0x1 ;  /* 0x8000000821087291 */ /* 0x000fe2000f8e08ff */
[----:B------:R-:W-:Y:S02]  /*2710*/  HADD2.F32 R74, -RZ, R20.H0_H0 ;  /* 0x20000014ff4a7230 */ /* 0x000fe40000004100 */
[----:B------:R-:W-:Y:S01]  /*2720*/  FADD.FTZ R28, R24, R24 ;  /* 0x00000018181c7221 */ /* 0x000fe20000010000 */
[----:B------:R-:W-:Y:S01]  /*2730*/  FADD.FTZ R27, R25, R25 ;  /* 0x00000019191b7221 */ /* 0x000fe20000010000 */
[----:B------:R-:W-:Y:S01]  /*2740*/  UIADD3 UR32, UPT, UPT, UR8, 0x1000, URZ ;  /* 0x0000100008207890 */ /* 0x000fe2000fffe0ff */
[----:B------:R-:W-:Y:S01]  /*2750*/  FADD.FTZ R18, R6, UR6 ;  /* 0x0000000606127e21 */ /* 0x000fe20008010000 */
[----:B------:R-:W-:Y:S01]  /*2760*/  FADD.FTZ R17, R7, UR6 ;  /* 0x0000000607117e21 */ /* 0x000fe20008010000 */
[----:B------:R-:W-:Y:S01]  /*2770*/  FADD.FTZ R16, R8, UR6 ;  /* 0x0000000608107e21 */ /* 0x000fe20008010000 */
[----:B------:R-:W-:Y:S01]  /*2780*/  FADD.FTZ R15, R9, UR6 ;  /* 0x00000006090f7e21 */ /* 0x000fe20008010000 */
[----:B------:R-:W-:Y:S01]  /*2790*/  FADD.FTZ R11, R3, UR6 ;  /* 0x00000006030b7e21 */ /* 0x000fe20008010000 */
[----:B------:R-:W-:Y:S01]  /*27a0*/  ISETP.GE.AND P0, PT, R5, UR32, PT ;  /* 0x0000002005007c0c */ /* 0x000fe2000bf06270 */
[----:B------:R-:W-:Y:S01]  /*27b0*/  FADD.FTZ R10, R4, UR6 ;  /* 0x00000006040a7e21 */ /* 0x000fe20008010000 */
        /* <DEDUP_REMOVED lines=10> */
[----:B------:R-:W-:Y:S01]  /*2860*/  LOP3.LUT R108, R182, 0x1f, RZ, 0xc0, !PT ;  /* 0x0000001fb66c7812 */ /* 0x000fe200078ec0ff */
[----:B------:R-:W-:Y:S01]  /*2870*/  FADD.FTZ R12, R12, UR6 ;  /* 0x000000060c0c7e21 */ /* 0x000fe20008010000 */
[----:B------:R-:W-:Y:S01]  /*2880*/  FADD.FTZ R9, R63, UR6 ;  /* 0x000000063f097e21 */ /* 0x000fe20008010000 */
[----:B------:R-:W-:Y:S01]  /*2890*/  FADD.FTZ R8, R65, UR6 ;  /* 0x0000000641087e21 */ /* 0x000fe20008010000 */
[----:B------:R-:W-:Y:S01]  /*28a0*/  FADD.FTZ R7, R66, UR6 ;  /* 0x0000000642077e21 */ /* 0x000fe20008010000 */
[----:B------:R-:W-:Y:S01]  /*28b0*/  @P0 LOP3.LUT R2, R2, 0x4, RZ, 0xfc, !PT ;  /* 0x0000000402020812 */ /* 0x000fe200078efcff */
[----:B------:R-:W-:Y:S01]  /*28c0*/  FADD.FTZ R6, R69, UR6 ;  /* 0x0000000645067e21 */ /* 0x000fe20008010000 */
[----:B------:R-:W-:Y:S01]  /*28d0*/  FADD.FTZ R5, R70, UR6 ;  /* 0x0000000646057e21 */ /* 0x000fe20008010000 */
[----:B------:R-:W-:Y:S01]  /*28e0*/  FADD.FTZ R4, R73, UR6 ;  /* 0x0000000649047e21 */ /* 0x000fe20008010000 */
[----:B------:R-:W-:Y:S01]  /*28f0*/  FADD.FTZ R3, R74, UR6 ;  /* 0x000000064a037e21 */ /* 0x000fe20008010000 */
[----:B------:R-:W0:Y:S01]  /*2900*/  LDCU UR46, c[0x0][0x394] ;  /* 0x00007280ff2e77ac */ /* 0x000e220008000800 */
[----:B------:R-:W1:Y:S01]  /*2910*/  LDCU UR47, c[0x0][0x38c] ;  /* 0x00007180ff2f77ac */ /* 0x000e620008000800 */
[----:B------:R-:W2:Y:S01]  /*2920*/  LDCU UR30, c[0x0][0x388] ;  /* 0x00007100ff1e77ac */ /* 0x000ea20008000800 */
[----:B------:R-:W3:Y:S01]  /*2930*/  LDCU.64 UR38, c[0x0][0x3a8] ;  /* 0x00007500ff2677ac */ /* 0x000ee20008000a00 */
[----:B------:R-:W4:Y:S01]  /*2940*/  LDCU.64 UR40, c[0x0][0x3c0] ;  /* 0x00007800ff2877ac */ /* 0x000f220008000a00 */
[----:B------:R-:W0:Y:S01]  /*2950*/  LDCU.64 UR42, c[0x0][0x4f0] ;  /* 0x00009e00ff2a77ac */ /* 0x000e220008000a00 */
[----:B------:R-:W0:Y:S01]  /*2960*/  LDCU.64 UR44, c[0x0][0x3e0] ;  /* 0x00007c00ff2c77ac */ /* 0x000e220008000a00 */
[----:B------:R-:W0:Y:S01]  /*2970*/  LDCU.128 UR24, c[0x0][0x440] ;  /* 0x00008800ff1877ac */ /* 0x000e220008000c00 */
[----:B------:R-:W-:-:S05]  /*2980*/  UMOV UR8, URZ ;  /* 0x000000ff00087c82 */ /* 0x000fca0008000000 */
.L_x_685:
[----:B------:R-:W-:Y:S01]  /*2990*/  UMOV UR28, UR10 ;  /* 0x0000000a001c7c82 */ /* 0x000fe20008000000 */
[C---:B------:R-:W-:Y:S01]  /*29a0*/  SHF.L.U32 R116, R182.reuse, 0x5, RZ ;  /* 0x00000005b6747819 */ /* 0x040fe200000006ff */
[----:B---3--:R-:W-:Y:S01]  /*29b0*/  UIMAD.WIDE.U32 UR36, UR8, UR38, UR28 ;  /* 0x00000026082472a5 */ /* 0x008fe2000f8e001c */
[----:B0-----:R-:W-:Y:S02]  /*29c0*/  SHF.L.U32 R60, R182, 0x5, RZ ;  /* 0x00000005b63c7819 */ /* 0x001fe400000006ff */
[----:B------:R-:W-:Y:S01]  /*29d0*/  LOP3.LUT P6, RZ, R2, 0x4, RZ, 0xc0, !PT ;  /* 0x0000000402ff7812 */ /* 0x000fe200078cc0ff */
[----:B------:R-:W-:Y:S01]  /*29e0*/  UIMAD UR28, UR8, UR39, UR37 ;  /* 0x00000027081c72a4 */ /* 0x000fe2000f8e0225 */
[----:B------:R-:W-:Y:S01]  /*29f0*/  LOP3.LUT R111, R108, 0x7c00, R116, 0xf8, !PT ;  /* 0x00007c006c6f7812 */ /* 0x000fe200078ef874 */
[----:B0-----:R-:W-:Y:S01]  /*2a00*/  ULEA UR33, UP0, UR36, UR24, 0x3 ;  /* 0x0000001824217291 */ /* 0x001fe2000f8018ff */
[----:B------:R-:W-:-:S03]  /*2a10*/  LOP3.LUT R60, R60, 0x7c1f, R182, 0xc8, !PT ;  /* 0x00007c1f3c3c7812 */ /* 0x000fc600078ec8b6 */
[----:B------:R-:W-:Y:S02]  /*2a20*/  ULEA.HI.X UR36, UR36, UR25, UR28, 0x3, UP0 ;  /* 0x0000001924247291 */ /* 0x000fe400080f1c1c */
[----:B------:R-:W-:-:S04]  /*2a30*/  MOV R62, UR33 ;  /* 0x00000021003e7c02 */ /* 0x000fc80008000f00 */
[----:B------:R-:W-:-:S06]  /*2a40*/  MOV R63, UR36 ;  /* 0x00000024003f7c02 */ /* 0x000fcc0008000f00 */
[----:B------:R-:W3:Y:S01]  /*2a50*/  LDG.E.64 R62, desc[UR34][R62.64] ;  /* 0x000000223e3e7981 */ /* 0x000ee2000c1e1b00 */
[----:B------:R-:W-:Y:S02]  /*2a60*/  MOV R65, UR44 ;  /* 0x0000002c00417c02 */ /* 0x000fe40008000f00 */
[----:B------:R-:W-:Y:S02]  /*2a70*/  MOV R61, RZ ;  /* 0x000000ff003d7202 */ /* 0x000fe40000000f00 */
[----:B------:R-:W-:Y:S02]  /*2a80*/  LOP3.LUT R66, R111, 0x20, RZ, 0xfc, !PT ;  /* 0x000000206f427812 */ /* 0x000fe400078efcff */
[----:B------:R-:W-:Y:S01]  /*2a90*/  MOV R69, UR45 ;  /* 0x0000002d00457c02 */ /* 0x000fe20008000f00 */
[----:B------:R-:W-:Y:S01]  /*2aa0*/  IMAD.WIDE.U32 R64, R65, UR8, R60 ;  /* 0x0000000841407c25 */ /* 0x000fe2000f8e003c */
[----:B------:R-:W-:Y:S02]  /*2ab0*/  ISETP.GE.AND P0, PT, R66, UR32, PT ;  /* 0x0000002042007c0c */ /* 0x000fe4000bf06270 */
[----:B--2---:R-:W-:Y:S01]  /*2ac0*/  LOP3.LUT R67, R111, 0x40, RZ, 0xfc, !PT ;  /* 0x000000406f437812 */ /* 0x004fe200078efcff */
[----:B------:R-:W-:Y:S01]  /*2ad0*/  IMAD R65, R69, UR8, R65 ;  /* 0x0000000845417c24 */ /* 0x000fe2000f8e0241 */
[----:B------:R-:W-:-:S02]  /*2ae0*/  LOP3.LUT R61, R111, 0x60, RZ, 0xfc, !PT ;  /* 0x000000606f3d7812 */ /* 0x000fc400078efcff */
[C---:B------:R-:W-:Y:S02]  /*2af0*/  LEA R60, P2, R64.reuse, UR23, 0x1 ;  /* 0x00000017403c7c11 */ /* 0x040fe4000f8408ff */
[----:B------:R-:W-:Y:S02]  /*2b00*/  ISETP.GE.AND P3, PT, R67, UR32, PT ;  /* 0x0000002043007c0c */ /* 0x000fe4000bf66270 */
[----:B------:R-:W-:Y:S02]  /*2b10*/  ISETP.GE.AND P5, PT, R61, UR32, PT ;  /* 0x000000203d007c0c */ /* 0x000fe4000bfa6270 */
[----:B------:R-:W-:Y:S02]  /*2b20*/  PRMT R121, RZ, 0x7610, R121 ;  /* 0x00007610ff797816 */ /* 0x000fe40000000079 */
[----:B------:R-:W-:Y:S02]  /*2b30*/  LOP3.LUT R66, R111, 0x80, RZ, 0xfc, !PT ;  /* 0x000000806f427812 */ /* 0x000fe400078efcff */
[----:B------:R-:W-:-:S02]  /*2b40*/  LEA.HI.X R61, R64, UR22, R65, 0x1, P2 ;  /* 0x00000016403d7c11 */ /* 0x000fc400090f0c41 */
[C---:B------:R-:W-:Y:S02]  /*2b50*/  LOP3.LUT R67, R111.reuse, 0xa0, RZ, 0xfc, !PT ;  /* 0x000000a06f437812 */ /* 0x040fe400078efcff */
[----:B------:R-:W-:Y:S01]  /*2b60*/  LOP3.LUT R64, R111, 0xc0, RZ, 0xfc, !PT ;  /* 0x000000c06f407812 */ /* 0x000fe200078efcff */
[----:B------:R-:W5:Y:S01]  /*2b70*/  @!P0 LDG.E.U16 R121, desc[UR34][R60.64+0x40] ;  /* 0x000040223c798981 */ /* 0x000f62000c1e1500 */
[----:B------:R-:W-:Y:S02]  /*2b80*/  ISETP.GE.AND P4, PT, R66, UR32, PT ;  /* 0x0000002042007c0c */ /* 0x000fe4000bf86270 */
[----:B------:R-:W-:Y:S02]  /*2b90*/  PRMT R120, RZ, 0x7610, R120 ;  /* 0x00007610ff787816 */ /* 0x000fe40000000078 */
[----:B------:R-:W-:Y:S02]  /*2ba0*/  ISETP.GE.AND P2, PT, R67, UR32, PT ;  /* 0x0000002043007c0c */ /* 0x000fe4000bf46270 */
[----:B------:R-:W-:-:S02]  /*2bb0*/  ISETP.GE.AND P0, PT, R64, UR32, PT ;  /* 0x0000002040007c0c */ /* 0x000fc4000bf06270 */
[C---:B------:R-:W-:Y:S01]  /*2bc0*/  LOP3.LUT R64, R111.reuse, 0xe0, RZ, 0xfc, !PT ;  /* 0x000000e06f407812 */ /* 0x040fe200078efcff */
[----:B------:R-:W2:Y:S01]  /*2bd0*/  @!P3 LDG.E.U16 R120, desc[UR34][R60.64+0x80] ;  /* 0x000080223c78b981 */ /* 0x000ea2000c1e1500 */
[----:B------:R-:W-:Y:S02]  /*2be0*/  PRMT R115, RZ, 0x7610, R115 ;  /* 0x00007610ff737816 */ /* 0x000fe40000000073 */
[----:B------:R-:W-:Y:S02]  /*2bf0*/  LOP3.LUT R65, R111, 0x100, RZ, 0xfc, !PT ;  /* 0x000001006f417812 */ /* 0x000fe400078efcff */
[----:B------:R-:W-:Y:S02]  /*2c00*/  ISETP.GE.AND P3, PT, R64, UR32, PT ;  /* 0x0000002040007c0c */ /* 0x000fe4000bf66270 */
[----:B------:R-:W-:Y:S01]  /*2c10*/  PRMT R119, RZ, 0x7610, R119 ;  /* 0x00007610ff777816 */ /* 0x000fe20000000077 */
[----:B------:R-:W2:Y:S01]  /*2c20*/  @!P5 LDG.E.U16 R115, desc[UR34][R60.64+0xc0] ;  /* 0x0000c0223c73d981 */ /* 0x000ea2000c1e1500 */
[----:B------:R-:W-:-:S02]  /*2c30*/  PRMT R71, RZ, 0x7610, R71 ;  /* 0x00007610ff477816 */ /* 0x000fc40000000047 */
[----:B------:R-:W-:Y:S02]  /*2c40*/  ISETP.GE.AND P5, PT, R65, UR32, PT ;  /* 0x0000002041007c0c */ /* 0x000fe4000bfa6270 */
[C---:B------:R-:W-:Y:S01]  /*2c50*/  LOP3.LUT R64, R111.reuse, 0x120, RZ, 0xfc, !PT ;  /* 0x000001206f407812 */ /* 0x040fe200078efcff */
[----:B------:R-:W2:Y:S01]  /*2c60*/  @!P4 LDG.E.U16 R119, desc[UR34][R60.64+0x100] ;  /* 0x000100223c77c981 */ /* 0x000ea2000c1e1500 */
[----:B------:R-:W-:Y:S02]  /*2c70*/  LOP3.LUT R65, R111, 0x140, RZ, 0xfc, !PT ;  /* 0x000001406f417812 */ /* 0x000fe400078efcff */
[----:B-1----:R-:W-:Y:S01]  /*2c80*/  PRMT R72, RZ, 0x7610, R72 ;  /* 0x00007610ff487816 */ /* 0x002fe20000000048 */
[----:B------:R-:W2:Y:S01]  /*2c90*/  @!P2 LDG.E.U16 R71, desc[UR34][R60.64+0x140] ;  /* 0x000140223c47a981 */ /* 0x000ea2000c1e1500 */
[----:B------:R-:W-:Y:S02]  /*2ca0*/  ISETP.GE.AND P4, PT, R64, UR32, PT ;  /* 0x0000002040007c0c */ /* 0x000fe4000bf86270 */
[----:B------:R-:W-:-:S02]  /*2cb0*/  PRMT R107, RZ, 0x7610, R107 ;  /* 0x00007610ff6b7816 */ /* 0x000fc4000000006b */
[----:B------:R-:W-:Y:S01]  /*2cc0*/  ISETP.GE.AND P2, PT, R65, UR32, PT ;  /* 0x0000002041007c0c */ /* 0x000fe2000bf46270 */
[----:B------:R-:W2:Y:S01]  /*2cd0*/  @!P0 LDG.E.U16 R72, desc[UR34][R60.64+0x180] ;  /* 0x000180223c488981 */ /* 0x000ea2000c1e1500 */
[C---:B------:R-:W-:Y:S02]  /*2ce0*/  LOP3.LUT R64, R111.reuse, 0x160, RZ, 0xfc, !PT ;  /* 0x000001606f407812 */ /* 0x040fe400078efcff */
[C---:B------:R-:W-:Y:S01]  /*2cf0*/  LOP3.LUT R65, R111.reuse, 0x180, RZ, 0xfc, !PT ;  /* 0x000001806f417812 */ /* 0x040fe200078efcff */
[----:B------:R-:W2:Y:S01]  /*2d00*/  @!P3 LDG.E.U16 R107, desc[UR34][R60.64+0x1c0] ;  /* 0x0001c0223c6bb981 */ /* 0x000ea2000c1e1500 */
[----:B------:R-:W-:Y:S02]  /*2d10*/  PRMT R114, RZ, 0x7610, R114 ;  /* 0x00007610ff727816 */ /* 0x000fe40000000072 */
[----:B------:R-:W-:Y:S02]  /*2d20*/  ISETP.GE.AND P0, PT, R64, UR32, PT ;  /* 0x0000002040007c0c */ /* 0x000fe4000bf06270 */
[----:B------:R-:W-:-:S02]  /*2d30*/  LOP3.LUT R64, R111, 0x1a0, RZ, 0xfc, !PT ;  /* 0x000001a06f407812 */ /* 0x000fc400078efcff */
[----:B------:R-:W-:Y:S01]  /*2d40*/  ISETP.GE.AND P3, PT, R65, UR32, PT ;  /* 0x0000002041007c0c */ /* 0x000fe2000bf66270 */
[----:B------:R-:W2:Y:S01]  /*2d50*/  @!P5 LDG.E.U16 R114, desc[UR34][R60.64+0x200] ;  /* 0x000200223c72d981 */ /* 0x000ea2000c1e1500 */
[----:B------:R-:W-:Y:S02]  /*2d60*/  PRMT R65, RZ, 0x7610, R65 ;  /* 0x00007610ff417816 */ /* 0x000fe40000000041 */
[----:B------:R-:W-:Y:S02]  /*2d70*/  PRMT R113, RZ, 0x7610, R113 ;  /* 0x00007610ff717816 */ /* 0x000fe40000000071 */
[----:B------:R-:W-:Y:S02]  /*2d80*/  ISETP.GE.AND P5, PT, R64, UR32, PT ;  /* 0x0000002040007c0c */ /* 0x000fe4000bfa6270 */
[C---:B------:R-:W-:Y:S01]  /*2d90*/  LOP3.LUT R64, R111.reuse, 0x1e0, RZ, 0xfc, !PT ;  /* 0x000001e06f407812 */ /* 0x040fe200078efcff */
[----:B------:R-:W2:Y:S01]  /*2da0*/  @!P2 LDG.E.U16 R65, desc[UR34][R60.64+0x280] ;  /* 0x000280223c41a981 */ /* 0x000ea2000c1e1500 */
[----:B------:R-:W-:-:S02]  /*2db0*/  LOP3.LUT R66, R111, 0x1c0, RZ, 0xfc, !PT ;  /* 0x000001c06f427812 */ /* 0x000fc400078efcff */
[----:B------:R-:W-:Y:S01]  /*2dc0*/  PRMT R106, RZ, 0x7610, R106 ;  /* 0x00007610ff6a7816 */ /* 0x000fe2000000006a */
[----:B------:R-:W2:Y:S01]  /*2dd0*/  @!P4 LDG.E.U16 R113, desc[UR34][R60.64+0x240] ;  /* 0x000240223c71c981 */ /* 0x000ea2000c1e1500 */
[----:B------:R-:W-:Y:S02]  /*2de0*/  ISETP.GE.AND P2, PT, R64, UR32, PT ;  /* 0x0000002040007c0c */ /* 0x000fe4000bf46270 */
[----:B------:R-:W-:Y:S02]  /*2df0*/  ISETP.GE.AND P4, PT, R66, UR32, PT ;  /* 0x0000002042007c0c */ /* 0x000fe4000bf86270 */
[----:B------:R-:W-:Y:S01]  /*2e00*/  LOP3.LUT R64, R111, 0x200, RZ, 0xfc, !PT ;  /* 0x000002006f407812 */ /* 0x000fe200078efcff */
[----:B------:R-:W2:Y:S01]  /*2e10*/  @!P0 LDG.E.U16 R106, desc[UR34][R60.64+0x2c0] ;  /* 0x0002c0223c6a8981 */ /* 0x000ea2000c1e1500 */
[----:B------:R-:W-:Y:S02]  /*2e20*/  PRMT R74, RZ, 0x7610, R74 ;  /* 0x00007610ff4a7816 */ /* 0x000fe4000000004a */
[----:B------:R-:W-:-:S02]  /*2e30*/  PRMT R73, RZ, 0x7610, R73 ;  /* 0x00007610ff497816 */ /* 0x000fc40000000049 */
[----:B------:R-:W-:Y:S02]  /*2e40*/  PRMT R122, RZ, 0x7610, R122 ;  /* 0x00007610ff7a7816 */ /* 0x000fe4000000007a */
[C---:B------:R-:W-:Y:S01]  /*2e50*/  LOP3.LUT R66, R111.reuse, 0x220, RZ, 0xfc, !PT ;  /* 0x000002206f427812 */ /* 0x040fe200078efcff */
[----:B------:R-:W2:Y:S01]  /*2e60*/  @!P3 LDG.E.U16 R74, desc[UR34][R60.64+0x300] ;  /* 0x000300223c4ab981 */ /* 0x000ea2000c1e1500 */
[----:B------:R-:W-:Y:S02]  /*2e70*/  ISETP.GE.AND P0, PT, R64, UR32, PT ;  /* 0x0000002040007c0c */ /* 0x000fe4000bf06270 */
[----:B------:R-:W-:Y:S01]  /*2e80*/  LOP3.LUT R64, R111, 0x240, RZ, 0xfc, !PT ;  /* 0x000002406f407812 */ /* 0x000fe200078efcff */
[----:B------:R-:W2:Y:S01]  /*2e90*/  @!P5 LDG.E.U16 R73, desc[UR34][R60.64+0x340] ;  /* 0x000340223c49d981 */ /* 0x000ea2000c1e1500 */
[----:B------:R-:W-:Y:S02]  /*2ea0*/  PRMT R67, RZ, 0x7610, R67 ;  /* 0x00007610ff437816 */ /* 0x000fe40000000043 */
[----:B------:R-:W-:Y:S01]  /*2eb0*/  ISETP.GE.AND P3, PT, R66, UR32, PT ;  /* 0x0000002042007c0c */ /* 0x000fe2000bf66270 */
[----:B------:R-:W5:Y:S01]  /*2ec0*/  @!P6 LDG.E.U16 R122, desc[UR34][R60.64] ;  /* 0x000000223c7ae981 */ /* 0x000f62000c1e1500 */
[----:B------:R-:W-:-:S02]  /*2ed0*/  ISETP.GE.AND P5, PT, R64, UR32, PT ;  /* 0x0000002040007c0c */ /* 0x000fc4000bfa6270 */
[----:B------:R-:W-:Y:S01]  /*2ee0*/  PRMT R70, RZ, 0x7610, R70 ;  /* 0x00007610ff467816 */ /* 0x000fe20000000046 */
[----:B------:R-:W2:Y:S01]  /*2ef0*/  @!P4 LDG.E.U16 R67, desc[UR34][R60.64+0x380] ;  /* 0x000380223c43c981 */ /* 0x000ea2000c1e1500 */
[C---:B------:R-:W-:Y:S02]  /*2f00*/  LOP3.LUT R64, R111.reuse, 0x260, RZ, 0xfc, !PT ;  /* 0x000002606f407812 */ /* 0x040fe400078efcff */
[----:B------:R-:W-:Y:S02]  /*2f10*/  PRMT R69, RZ, 0x7610, R69 ;  /* 0x00007610ff457816 */ /* 0x000fe40000000045 */
[C---:B------:R-:W-:Y:S01]  /*2f20*/  LOP3.LUT R66, R111.reuse, 0x280, RZ, 0xfc, !PT ;  /* 0x000002806f427812 */ /* 0x040fe200078efcff */
[----:B------:R-:W2:Y:S01]  /*2f30*/  @!P2 LDG.E.U16 R70, desc[UR34][R60.64+0x3c0] ;  /* 0x0003c0223c46a981 */ /* 0x000ea2000c1e1500 */
[----:B------:R-:W-:Y:S02]  /*2f40*/  ISETP.GE.AND P4, PT, R64, UR32, PT ;  /* 0x0000002040007c0c */ /* 0x000fe4000bf86270 */
[----:B------:R-:W-:Y:S01]  /*2f50*/  PRMT R112, RZ, 0x7610, R112 ;  /* 0x00007610ff707816 */ /* 0x000fe20000000070 */
[----:B------:R-:W2:Y:S01]  /*2f60*/  @!P0 LDG.E.U16 R69, desc[UR34][R60.64+0x400] ;  /* 0x000400223c458981 */ /* 0x000ea2000c1e1500 */
[----:B------:R-:W-:-:S02]  /*2f70*/  LOP3.LUT R64, R111, 0x2a0, RZ, 0xfc, !PT ;  /* 0x000002a06f407812 */ /* 0x000fc400078efcff */
[----:B------:R-:W-:Y:S02]  /*2f80*/  ISETP.GE.AND P2, PT, R66, UR32, PT ;  /* 0x0000002042007c0c */ /* 0x000fe4000bf46270 */
[----:B------:R-:W-:Y:S01]  /*2f90*/  LOP3.LUT R66, R111, 0x2c0, RZ, 0xfc, !PT ;  /* 0x000002c06f427812 */ /* 0x000fe200078efcff */
[----:B------:R-:W2:Y:S01]  /*2fa0*/  @!P3 LDG.E.U16 R112, desc[UR34][R60.64+0x440] ;  /* 0x000440223c70b981 */ /* 0x000ea2000c1e1500 */
[----:B------:R-:W-:Y:S02]  /*2fb0*/  ISETP.GE.AND P0, PT, R64, UR32, PT ;  /* 0x0000002040007c0c */ /* 0x000fe4000bf06270 */
[----:B------:R-:W-:Y:S02]  /*2fc0*/  PRMT R64, RZ, 0x7610, R64 ;  /* 0x00007610ff407816 */ /* 0x000fe40000000040 */
[----:B------:R-:W-:Y:S02]  /*2fd0*/  ISETP.GE.AND P3, PT, R66, UR32, PT ;  /* 0x0000002042007c0c */ /* 0x000fe4000bf66270 */
[----:B------:R-:W-:-:S02]  /*2fe0*/  PRMT R68, RZ, 0x7610, R68 ;  /* 0x00007610ff447816 */ /* 0x000fc40000000044 */
[C---:B------:R-:W-:Y:S01]  /*2ff0*/  LOP3.LUT R66, R111.reuse, 0x300, RZ, 0xfc, !PT ;  /* 0x000003006f427812 */ /* 0x040fe200078efcff */
[----:B------:R-:W2:Y:S01]  /*3000*/  @!P4 LDG.E.U16 R64, desc[UR34][R60.64+0x4c0] ;  /* 0x0004c0223c40c981 */ /* 0x000ea2000c1e1500 */
[----:B------:R-:W-:Y:S02]  /*3010*/  LOP3.LUT R75, R111, 0x2e0, RZ, 0xfc, !PT ;  /* 0x000002e06f4b7812 */ /* 0x000fe400078efcff */
[----:B------:R-:W-:Y:S01]  /*3020*/  PRMT R79, RZ, 0x7610, R79 ;  /* 0x00007610ff4f7816 */ /* 0x000fe2000000004f */
[----:B------:R-:W2:Y:S01]  /*3030*/  @!P5 LDG.E.U16 R68, desc[UR34][R60.64+0x480] ;  /* 0x000480223c44d981 */ /* 0x000ea2000c1e1500 */
[----:B------:R-:W-:Y:S02]  /*3040*/  ISETP.GE.AND P4, PT, R66, UR32, PT ;  /* 0x0000002042007c0c */ /* 0x000fe4000bf86270 */
[----:B------:R-:W-:Y:S02]  /*3050*/  PRMT R78, RZ, 0x7610, R78 ;  /* 0x00007610ff4e7816 */ /* 0x000fe4000000004e */
[----:B------:R-:W-:Y:S01]  /*3060*/  PRMT R66, RZ, 0x7610, R66 ;  /* 0x00007610ff427816 */ /* 0x000fe20000000042 */
[----:B------:R-:W2:Y:S01]  /*3070*/  @!P2 LDG.E.U16 R79, desc[UR34][R60.64+0x500] ;  /* 0x000500223c4fa981 */ /* 0x000ea2000c1e1500 */
[----:B------:R-:W-:-:S02]  /*3080*/  ISETP.GE.AND P5, PT, R75, UR32, PT ;  /* 0x000000204b007c0c */ /* 0x000fc4000bfa6270 */
[----:B------:R-:W-:Y:S01]  /*3090*/  LOP3.LUT R75, R111, 0x320, RZ, 0xfc, !PT ;  /* 0x000003206f4b7812 */ /* 0x000fe200078efcff */
[----:B------:R-:W2:Y:S03]  /*30a0*/  @!P0 LDG.E.U16 R78, desc[UR34][R60.64+0x540] ;  /* 0x000540223c4e8981 */ /* 0x000ea6000c1e1500 */
[----:B------:R-:W-:Y:S01]  /*30b0*/  ISETP.GE.AND P2, PT, R75, UR32, PT ;  /* 0x000000204b007c0c */ /* 0x000fe2000bf46270 */
[----:B------:R-:W2:Y:S01]  /*30c0*/  @!P3 LDG.E.U16 R66, desc[UR34][R60.64+0x580] ;  /* 0x000580223c42b981 */ /* 0x000ea2000c1e1500 */
[C---:B------:R-:W-:Y:S02]  /*30d0*/  LOP3.LUT R75, R111.reuse, 0x360, RZ, 0xfc, !PT ;  /* 0x000003606f4b7812 */ /* 0x040fe400078efcff */
[----:B------:R-:W-:Y:S02]  /*30e0*/  LOP3.LUT R76, R111, 0x340, RZ, 0xfc, !PT ;  /* 0x000003406f4c7812 */ /* 0x000fe400078efcff */
[----:B------:R-:W-:-:S02]  /*30f0*/  ISETP.GE.AND P3, PT, R75, UR32, PT ;  /* 0x000000204b007c0c */ /* 0x000fc4000bf66270 */
[----:B------:R-:W-:Y:S02]  /*3100*/  PRMT R77, RZ, 0x7610, R77 ;  /* 0x00007610ff4d7816 */ /* 0x000fe4000000004d */
[----:B------:R-:W-:Y:S02]  /*3110*/  ISETP.GE.AND P0, PT, R76, UR32, PT ;  /* 0x000000204c007c0c */ /* 0x000fe4000bf06270 */
[----:B------:R-:W-:Y:S02]  /*3120*/  PRMT R75, RZ, 0x7610, R75 ;  /* 0x00007610ff4b7816 */ /* 0x000fe4000000004b */
[C---:B------:R-:W-:Y:S01]  /*3130*/  LOP3.LUT R109, R111.reuse, 0x380, RZ, 0xfc, !PT ;  /* 0x000003806f6d7812 */ /* 0x040fe200078efcff */
[----:B------:R-:W2:Y:S01]  /*3140*/  @!P5 LDG.E.U16 R77, desc[UR34][R60.64+0x5c0] ;  /* 0x0005c0223c4dd981 */ /* 0x000ea2000c1e1500 */
[----:B------:R-:W-:Y:S02]  /*3150*/  LOP3.LUT R110, R111, 0x3a0, RZ, 0xfc, !PT ;  /* 0x000003a06f6e7812 */ /* 0x000fe400078efcff */
[----:B------:R-:W-:Y:S01]  /*3160*/  PRMT R76, RZ, 0x7610, R76 ;  /* 0x00007610ff4c7816 */ /* 0x000fe2000000004c */
[----:B------:R-:W2:Y:S01]  /*3170*/  @!P2 LDG.E.U16 R75, desc[UR34][R60.64+0x640] ;  /* 0x000640223c4ba981 */ /* 0x000ea2000c1e1500 */
[----:B------:R-:W-:-:S02]  /*3180*/  ISETP.GE.AND P5, PT, R109, UR32, PT ;  /* 0x000000206d007c0c */ /* 0x000fc4000bfa6270 */
[----:B------:R-:W-:Y:S02]  /*3190*/  ISETP.GE.AND P2, PT, R110, UR32, PT ;  /* 0x000000206e007c0c */ /* 0x000fe4000bf46270 */
[----:B------:R-:W-:Y:S01]  /*31a0*/  PRMT R109, RZ, 0x7610, R109 ;  /* 0x00007610ff6d7816 */ /* 0x000fe2000000006d */
[----:B------:R-:W2:Y:S01]  /*31b0*/  @!P4 LDG.E.U16 R76, desc[UR34][R60.64+0x600] ;  /* 0x000600223c4cc981 */ /* 0x000ea2000c1e1500 */
[----:B------:R-:W-:-:S04]  /*31c0*/  PRMT R110, RZ, 0x7610, R110 ;  /* 0x00007610ff6e7816 */ /* 0x000fc8000000006e */
[----:B------:R-:W2:Y:S01]  /*31d0*/  @!P0 LDG.E.U16 R109, desc[UR34][R60.64+0x680] ;  /* 0x000680223c6d8981 */ /* 0x000ea2000c1e1500 */
[----:B------:R-:W-:-:S03]  /*31e0*/  LOP3.LUT R117, R116, 0x3e0, R108, 0xfe, !PT ;  /* 0x000003e074757812 */ /* 0x000fc600078efe6c */
[----:B------:R-:W2:Y:S01]  /*31f0*/  @!P3 LDG.E.U16 R110, desc[UR34][R60.64+0x6c0] ;  /* 0x0006c0223c6eb981 */ /* 0x000ea2000c1e1500 */
[----:B------:R-:W-:-:S04]  /*3200*/  LOP3.LUT R116, R111, 0x3c0, RZ, 0xfc, !PT ;  /* 0x000003c06f747812 */ /* 0x000fc800078efcff */
[----:B------:R-:W-:Y:S02]  /*3210*/  ISETP.GE.AND P0, PT, R116, UR32, PT ;  /* 0x0000002074007c0c */ /* 0x000fe4000bf06270 */
[----:B------:R-:W-:Y:S02]  /*3220*/  PRMT R111, RZ, 0x7610, R111 ;  /* 0x00007610ff6f7816 */ /* 0x000fe4000000006f */
[----:B------:R-:W-:Y:S02]  /*3230*/  PRMT R116, RZ, 0x7610, R116 ;  /* 0x00007610ff747816 */ /* 0x000fe40000000074 */
[----:B------:R-:W-:Y:S02]  /*3240*/  ISETP.GE.AND P4, PT, R117, UR32, PT ;  /* 0x0000002075007c0c */ /* 0x000fe4000bf86270 */
[----:B------:R-:W-:Y:S01]  /*3250*/  PRMT R118, RZ, 0x7610, R118 ;  /* 0x00007610ff767816 */ /* 0x000fe20000000076 */
[----:B------:R-:W2:Y:S01]  /*3260*/  @!P5 LDG.E.U16 R111, desc[UR34][R60.64+0x700] ;  /* 0x000700223c6fd981 */ /* 0x000ea2000c1e1500 */
[----:B------:R-:W-:-:S03]  /*3270*/  PRMT R117, RZ, 0x7610, R117 ;  /* 0x00007610ff757816 */ /* 0x000fc60000000075 */
[----:B------:R-:W2:Y:S04]  /*3280*/  @!P2 LDG.E.U16 R116, desc[UR34][R60.64+0x740] ;  /* 0x000740223c74a981 */ /* 0x000ea8000c1e1500 */
[----:B------:R-:W2:Y:S04]  /*3290*/  @!P0 LDG.E.U16 R118, desc[UR34][R60.64+0x780] ;  /* 0x000780223c768981 */ /* 0x000ea8000c1e1500 */
[----:B------:R0:W2:Y:S01]  /*32a0*/  @!P4 LDG.E.U16 R117, desc[UR34][R60.64+0x7c0] ;  /* 0x0007c0223c75c981 */ /* 0x0000a2000c1e1500 */
[----:B------:R-:W-:Y:S01]  /*32b0*/  UMOV UR36, UR12 ;  /* 0x0000000c00247c82 */ /* 0x000fe20008000000 */
[----:B------:R-:W-:-:S02]  /*32c0*/  UMOV UR37, UR31 ;  /* 0x0000001f00257c82 */ /* 0x000fc40008000000 */
[----:B----4-:R-:W-:-:S04]  /*32d0*/  UIMAD.WIDE.U32 UR36, UR8, UR40, UR36 ;  /* 0x00000028082472a5 */ /* 0x010fc8000f8e0024 */
[----:B------:R-:W-:Y:S02]  /*32e0*/  UIMAD UR28, UR8, UR41, UR37 ;  /* 0x00000029081c72a4 */ /* 0x000fe4000f8e0225 */
[----:B------:R-:W-:-:S04]  /*32f0*/  ULEA UR37, UP0, UR36, UR26, 0x3 ;  /* 0x0000001a24257291 */ /* 0x000fc8000f8018ff */
[----:B------:R-:W-:-:S06]  /*3300*/  ULEA.HI.X UR36, UR36, UR27, UR28, 0x3, UP0 ;  /* 0x0000001b24247291 */ /* 0x000fcc00080f1c1c */
[----:B0-----:R-:W-:Y:S02]  /*3310*/  MOV R61, UR36 ;  /* 0x00000024003d7c02 */ /* 0x001fe40008000f00 */
[----:B---3--:R-:W-:-:S13]  /*3320*/  R2UR UR48, R63 ;  /* 0x000000003f3072ca */ /* 0x008fda00000e0000 */
[----:B------:R-:W-:-:S04]  /*3330*/  FMUL.FTZ R60, R15, UR48 ;  /* 0x000000300f3c7c20 */ /* 0x000fc80008410000 */
[----:B------:R-:W-:Y:S01]  /*3340*/  FMUL.RZ R128, R60, 0.15915493667125701904 ;  /* 0x3e22f9833c807820 */ /* 0x000fe2000040c000 */
[----:B------:R-:W-:-:S06]  /*3350*/  MOV R60, UR37 ;  /* 0x00000025003c7c02 */ /* 0x000fcc0008000f00 */
[----:B------:R-:W3:Y:S01]  /*3360*/  LDG.E.64 R60, desc[UR34][R60.64] ;  /* 0x000000223c3c7981 */ /* 0x000ee2000c1e1b00 */
[----:B------:R-:W-:Y:S01]  /*3370*/  FMUL.FTZ R63, R18, UR48 ;  /* 0x00000030123f7c20 */ /* 0x000fe20008410000 */
[----:B------:R-:W0:Y:S03]  /*3380*/  S2UR UR33, SR_CgaCtaId ;  /* 0x00000000002179c3 */ /* 0x000e260000008800 */
[----:B------:R-:W-:Y:S01]  /*3390*/  FMUL.RZ R123, R63, 0.15915493667125701904 ;  /* 0x3e22f9833f7b7820 */ /* 0x000fe2000040c000 */
[----:B------:R-:W-:-:S04]  /*33a0*/  FMUL.FTZ R63, R17, UR48 ;  /* 0x00000030113f7c20 */ /* 0x000fc80008410000 */
[----:B------:R-:W-:Y:S01]  /*33b0*/  FMUL.RZ R124, R63, 0.15915493667125701904 ;  /* 0x3e22f9833f7c7820 */ /* 0x000fe2000040c000 */
[----:B------:R-:W-:-:S03]  /*33c0*/  FMUL.FTZ R63, R16, UR48 ;  /* 0x00000030103f7c20 */ /* 0x000fc60008410000 */
[----:B------:R-:W-:Y:S01]  /*33d0*/  MUFU.SIN R142, R124 ;  /* 0x0000007c008e7308 */ /* 0x000fe20000000400 */
[----:B------:R-:W-:-:S07]  /*33e0*/  FMUL.RZ R63, R63, 0.15915493667125701904 ;  /* 0x3e22f9833f3f7820 */ /* 0x000fce000040c000 */
[----:B------:R4:W1:Y:S02]  /*33f0*/  MUFU.COS R143, R124 ;  /* 0x0000007c008f7308 */ /* 0x0008640000000000 */
[----:B----4-:R-:W-:-:S06]  /*3400*/  LOP3.LUT R124, R182, 0x3e0, RZ, 0xc0, !PT ;  /* 0x000003e0b67c7812 */ /* 0x010fcc00078ec0ff */
[----:B------:R-:W-:Y:S01]  /*3410*/  MUFU.SIN R127, R123 ;  /* 0x0000007b007f7308 */ /* 0x000fe20000000400 */
[----:B------:R-:W-:-:S07]  /*3420*/  UMOV UR28, 0x400 ;  /* 0x00000400001c7882 */ /* 0x000fce0000000000 */
[----:B------:R4:W-:Y:S08]  /*3430*/  MUFU.COS R126, R123 ;  /* 0x0000007b007e7308 */ /* 0x0009f00000000000 */
[----:B------:R-:W-:Y:S01]  /*3440*/  MUFU.SIN R140, R63 ;  /* 0x0000003f008c7308 */ /* 0x000fe20000000400 */
[----:B----4-:R-:W-:-:S07]  /*3450*/  FMUL.FTZ R123, R14, UR48 ;  /* 0x000000300e7b7c20 */ /* 0x010fce0008410000 */
[----:B------:R4:W1:Y:S01]  /*3460*/  MUFU.COS R141, R63 ;  /* 0x0000003f008d7308 */ /* 0x0008620000000000 */
[----:B------:R-:W-:Y:S01]  /*3470*/  FMUL.RZ R129, R123, 0.15915493667125701904 ;  /* 0x3e22f9837b817820 */ /* 0x000fe2000040c000 */
[----:B----4-:R-:W-:Y:S01]  /*3480*/  IADD3 R63, PT, PT, R124, R105, RZ ;  /* 0x000000697c3f7210 */ /* 0x010fe20007ffe0ff */
[----:B------:R-:W-:Y:S01]  /*3490*/  FMUL.FTZ R125, R13, UR48 ;  /* 0x000000300d7d7c20 */ /* 0x000fe20008410000 */
[----:B0-----:R-:W-:-:S03]  /*34a0*/  ULEA UR28, UR33, UR28, 0x18 ;  /* 0x0000001c211c7291 */ /* 0x001fc6000f8ec0ff */
[----:B------:R-:W-:Y:S02]  /*34b0*/  IMAD R123, R124, 0x1f, R63 ;  /* 0x0000001f7c7b7824 */ /* 0x000fe400078e023f */
[----:B------:R-:W-:Y:S01]  /*34c0*/  FMUL.RZ R130, R125, 0.15915493667125701904 ;  /* 0x3e22f9837d827820 */ /* 0x000fe2000040c000 */
[----:B------:R-:W-:Y:S02]  /*34d0*/  FMUL.FTZ R125, R12, UR48 ;  /* 0x000000300c7d7c20 */ /* 0x000fe40008410000 */
[CC--:B------:R-:W-:Y:S02]  /*34e0*/  LEA.HI.SX32 R124, R123.reuse, R123.reuse, 0x1b ;  /* 0x0000007b7b7c7211 */ /* 0x0c0fe400078fdaff */
[----:B------:R-:W-:Y:S02]  /*34f0*/  IADD3 R146, PT, PT, R123, 0x40, RZ ;  /* 0x000000407b927810 */ /* 0x000fe40007ffe0ff */
[----:B------:R-:W-:Y:S01]  /*3500*/  LEA R145, R124, UR28, 0x1 ;  /* 0x0000001c7c917c11 */ /* 0x000fe2000f8e08ff */
[----:B------:R-:W-:Y:S01]  /*3510*/  FMUL.FTZ R124, R10, UR48 ;  /* 0x000000300a7c7c20 */ /* 0x000fe20008410000 */
[----:B------:R-:W-:Y:S01]  /*3520*/  MUFU.SIN R138, R128 ;  /* 0x00000080008a7308 */ /* 0x000fe20000000400 */
[----:B------:R-:W-:-:S02]  /*3530*/  LEA.HI.SX32 R147, R146, R123, 0x1b ;  /* 0x0000007b92937211 */ /* 0x000fc400078fdaff */
[----:B------:R-:W-:Y:S01]  /*3540*/  FMUL.RZ R146, R124, 0.15915493667125701904 ;  /* 0x3e22f9837c927820 */ /* 0x000fe2000040c000 */
[----:B------:R-:W-:-:S04]  /*3550*/  FMUL.FTZ R124, R9, UR48 ;  /* 0x00000030097c7c20 */ /* 0x000fc80008410000 */
[----:B------:R0:W4:Y:S01]  /*3560*/  MUFU.COS R139, R128 ;  /* 0x00000080008b7308 */ /* 0x0001220000000000 */
[----:B------:R-:W-:-:S07]  /*3570*/  IADD3 R148, PT, PT, R123, 0x60, RZ ;  /* 0x000000607b947810 */ /* 0x000fce0007ffe0ff */
[----:B------:R-:W-:Y:S01]  /*3580*/  MUFU.SIN R136, R129 ;  /* 0x0000008100887308 */ /* 0x000fe20000000400 */
[----:B0-----:R-:W-:-:S07]  /*3590*/  IADD3 R128, PT, PT, R123, 0x20, RZ ;  /* 0x000000207b807810 */ /* 0x001fce0007ffe0ff */
[----:B------:R0:W-:Y:S01]  /*35a0*/  MUFU.COS R137, R129 ;  /* 0x0000008100897308 */ /* 0x0001e20000000000 */
[----:B------:R-:W-:Y:S01]  /*35b0*/  LEA.HI.SX32 R144, R128, R123, 0x1b ;  /* 0x0000007b80907211 */ /* 0x000fe200078fdaff */
[----:B------:R-:W-:Y:S01]  /*35c0*/  FMUL.RZ R149, R124, 0.15915493667125701904 ;  /* 0x3e22f9837c957820 */ /* 0x000fe2000040c000 */
[----:B0-----:R-:W-:Y:S01]  /*35d0*/  FMUL.RZ R129, R125, 0.15915493667125701904 ;  /* 0x3e22f9837d817820 */ /* 0x001fe2000040c000 */
[----:B------:R-:W-:-:S04]  /*35e0*/  FMUL.FTZ R125, R11, UR48 ;  /* 0x000000300b7d7c20 */ /* 0x000fc80008410000 */
[----:B------:R-:W-:Y:S01]  /*35f0*/  MUFU.SIN R128, R146 ;  /* 0x0000009200807308 */ /* 0x000fe20000000400 */
[----:B------:R-:W-:Y:S01]  /*3600*/  IADD3 R150, PT, PT, R123, 0x80, RZ ;  /* 0x000000807b967810 */ /* 0x000fe20007ffe0ff */
[----:B------:R-:W-:Y:S01]  /*3610*/  FMUL.RZ R125, R125, 0.15915493667125701904 ;  /* 0x3e22f9837d7d7820 */ /* 0x000fe2000040c000 */
[----:B------:R-:W-:-:S05]  /*3620*/  IADD3 R152, PT, PT, R123, 0xa0, RZ ;  /* 0x000000a07b987810 */ /* 0x000fca0007ffe0ff */
[----:B------:R-:W-:Y:S01]  /*3630*/  MUFU.SIN R132, R129 ;  /* 0x0000008100847308 */ /* 0x000fe20000000400 */
[C---:B------:R-:W-:Y:S02]  /*3640*/  IADD3 R154, PT, PT, R123.reuse, 0xc0, RZ ;  /* 0x000000c07b9a7810 */ /* 0x040fe40007ffe0ff */
[----:B------:R-:W-:-:S05]  /*3650*/  IADD3 R156, PT, PT, R123, 0xe0, RZ ;  /* 0x000000e07b9c7810 */ /* 0x000fca0007ffe0ff */
[----:B------:R-:W0:Y:S01]  /*3660*/  MUFU.COS R133, R129 ;  /* 0x0000008100857308 */ /* 0x000e220000000000 */
[----:B------:R-:W-:Y:S02]  /*3670*/  LEA.HI.SX32 R148, R148, R123, 0x1b ;  /* 0x0000007b94947211 */ /* 0x000fe400078fdaff */
[----:B------:R-:W-:-:S05]  /*3680*/  IADD3 R158, PT, PT, R123, 0x100, RZ ;  /* 0x000001007b9e7810 */ /* 0x000fca0007ffe0ff */
[----:B------:R1:W-:Y:S01]  /*3690*/  MUFU.COS R129, R146 ;  /* 0x0000009200817308 */ /* 0x0003e20000000000 */
[----:B------:R-:W-:Y:S02]  /*36a0*/  LEA.HI.SX32 R150, R150, R123, 0x1b ;  /* 0x0000007b96967211 */ /* 0x000fe400078fdaff */
[----:B------:R-:W-:Y:S01]  /*36b0*/  IADD3 R160, PT, PT, R123, 0x120, RZ ;  /* 0x000001207ba07810 */ /* 0x000fe20007ffe0ff */
[----:B-1----:R-:W-:-:S04]  /*36c0*/  FMUL.FTZ R146, R8, UR48 ;  /* 0x0000003008927c20 */ /* 0x002fc80008410000 */
[----:B------:R-:W-:Y:S01]  /*36d0*/  MUFU.SIN R134, R130 ;  /* 0x0000008200867308 */ /* 0x000fe20000000400 */
[----:B------:R-:W-:Y:S01]  /*36e0*/  LEA.HI.SX32 R152, R152, R123, 0x1b ;  /* 0x0000007b98987211 */ /* 0x000fe200078fdaff */
[----:B------:R-:W-:Y:S01]  /*36f0*/  FMUL.RZ R153, R146, 0.15915493667125701904 ;  /* 0x3e22f98392997820 */ /* 0x000fe2000040c000 */
[----:B------:R-:W-:-:S05]  /*3700*/  LEA R146, R144, UR28, 0x1 ;  /* 0x0000001c90927c11 */ /* 0x000fca000f8e08ff */
[----:B------:R-:W-:Y:S01]  /*3710*/  MUFU.COS R135, R130 ;  /* 0x0000008200877308 */ /* 0x000fe20000000000 */
[----:B------:R-:W-:Y:S02]  /*3720*/  IADD3 R162, PT, PT, R123, 0x140, RZ ;  /* 0x000001407ba27810 */ /* 0x000fe40007ffe0ff */
[----:B------:R-:W-:Y:S02]  /*3730*/  LEA.HI.SX32 R154, R154, R123, 0x1b ;  /* 0x0000007b9a9a7211 */ /* 0x000fe400078fdaff */
[----:B------:R-:W-:-:S03]  /*3740*/  LEA R147, R147, UR28, 0x1 ;  /* 0x0000001c93937c11 */ /* 0x000fc6000f8e08ff */
[----:B------:R-:W-:Y:S01]  /*3750*/  MUFU.SIN R130, R125 ;  /* 0x0000007d00827308 */ /* 0x000fe20000000400 */
[----:B------:R-:W-:Y:S02]  /*3760*/  IADD3 R164, PT, PT, R123, 0x160, RZ ;  /* 0x000001607ba47810 */ /* 0x000fe40007ffe0ff */
[----:B------:R-:W-:-:S05]  /*3770*/  LEA.HI.SX32 R156, R156, R123, 0x1b ;  /* 0x0000007b9c9c7211 */ /* 0x000fca00078fdaff */
[----:B------:R-:W1:Y:S01]  /*3780*/  MUFU.COS R131, R125 ;  /* 0x0000007d00837308 */ /* 0x000e620000000000 */
[----:B------:R-:W-:Y:S01]  /*3790*/  LEA R148, R148, UR28, 0x1 ;  /* 0x0000001c94947c11 */ /* 0x000fe2000f8e08ff */
[----:B-----5:R-:W-:Y:S01]  /*37a0*/  STS.U16 [R145], R122 ;  /* 0x0000007a91007388 */ /* 0x020fe20000000400 */
[----:B------:R-:W-:-:S05]  /*37b0*/  IADD3 R166, PT, PT, R123, 0x180, RZ ;  /* 0x000001807ba67810 */ /* 0x000fca0007ffe0ff */
[----:B------:R-:W-:Y:S01]  /*37c0*/  MUFU.SIN R124, R149 ;  /* 0x00000095007c7308 */ /* 0x000fe20000000400 */
[----:B------:R-:W-:Y:S02]  /*37d0*/  LEA.HI.SX32 R158, R158, R123, 0x1b ;  /* 0x0000007b9e9e7211 */ /* 0x000fe400078fdaff */
[----:B------:R-:W-:-:S05]  /*37e0*/  LEA R150, R150, UR28, 0x1 ;  /* 0x0000001c96967c11 */ /* 0x000fca000f8e08ff */
[----:B------:R5:W-:Y:S01]  /*37f0*/  MUFU.COS R125, R149 ;  /* 0x00000095007d7308 */ /* 0x000be20000000000 */
[----:B------:R-:W-:Y:S01]  /*3800*/  IADD3 R168, PT, PT, R123, 0x1a0, RZ ;  /* 0x000001a07ba87810 */ /* 0x000fe20007ffe0ff */
[----:B------:R-:W-:Y:S01]  /*3810*/  STS.U16 [R146+0x40], R121 ;  /* 0x0000407992007388 */ /* 0x000fe20000000400 */
[-C--:B------:R-:W-:Y:S02]  /*3820*/  LEA.HI.SX32 R160, R160, R123.reuse, 0x1b ;  /* 0x0000007ba0a07211 */ /* 0x080fe400078fdaff */
[----:B------:R-:W-:Y:S01]  /*3830*/  LEA R152, R152, UR28, 0x1 ;  /* 0x0000001c98987c11 */ /* 0x000fe2000f8e08ff */
[----:B-----5:R-:W-:Y:S01]  /*3840*/  FMUL.FTZ R149, R7, UR48 ;  /* 0x0000003007957c20 */ /* 0x020fe20008410000 */
[----:B------:R-:W-:Y:S01]  /*3850*/  IADD3 R170, PT, PT, R123, 0x1c0, RZ ;  /* 0x000001c07baa7810 */ /* 0x000fe20007ffe0ff */
[----:B--2---:R-:W-:Y:S01]  /*3860*/  STS.U16 [R147+0x80], R120 ;  /* 0x0000807893007388 */ /* 0x004fe20000000400 */
[----:B------:R-:W-:Y:S01]  /*3870*/  LEA.HI.SX32 R162, R162, R123, 0x1b ;  /* 0x0000007ba2a27211 */ /* 0x000fe200078fdaff */
[----:B------:R-:W-:Y:S01]  /*3880*/  FMUL.RZ R155, R149, 0.15915493667125701904 ;  /* 0x3e22f983959b7820 */ /* 0x000fe2000040c000 */
[----:B------:R-:W-:Y:S01]  /*3890*/  LEA R149, R154, UR28, 0x1 ;  /* 0x0000001c9a957c11 */ /* 0x000fe2000f8e08ff */
[----:B------:R2:W-:Y:S01]  /*38a0*/  STS.U16 [R148+0xc0], R115 ;  /* 0x0000c07394007388 */ /* 0x0005e20000000400 */
[----:B------:R-:W-:-:S02]  /*38b0*/  IADD3 R172, PT, PT, R123, 0x1e0, RZ ;  /* 0x000001e07bac7810 */ /* 0x000fc40007ffe0ff */
[-C--:B------:R-:W-:Y:S02]  /*38c0*/  LEA.HI.SX32 R164, R164, R123.reuse, 0x1b ;  /* 0x0000007ba4a47211 */ /* 0x080fe400078fdaff */
[----:B------:R-:W-:Y:S01]  /*38d0*/  LEA R156, R156, UR28, 0x1 ;  /* 0x0000001c9c9c7c11 */ /* 0x000fe2000f8e08ff */
[----:B------:R5:W-:Y:S01]  /*38e0*/  STS.U16 [R150+0x100], R119 ;  /* 0x0001007796007388 */ /* 0x000be20000000400 */
[-C--:B------:R-:W-:Y:S02]  /*38f0*/  LEA.HI.SX32 R166, R166, R123.reuse, 0x1b ;  /* 0x0000007ba6a67211 */ /* 0x080fe400078fdaff */
[----:B------:R-:W-:Y:S01]  /*3900*/  LEA R151, R158, UR28, 0x1 ;  /* 0x0000001c9e977c11 */ /* 0x000fe2000f8e08ff */
[----:B------:R-:W-:Y:S01]  /*3910*/  STS.U16 [R152+0x140], R71 ;  /* 0x0001404798007388 */ /* 0x000fe20000000400 */
[----:B------:R-:W-:Y:S02]  /*3920*/  LEA.HI.SX32 R168, R168, R123, 0x1b ;  /* 0x0000007ba8a87211 */ /* 0x000fe400078fdaff */
[----:B------:R-:W-:-:S02]  /*3930*/  LEA R160, R160, UR28, 0x1 ;  /* 0x0000001ca0a07c11 */ /* 0x000fc4000f8e08ff */
[----:B------:R-:W-:Y:S01]  /*3940*/  R2UR UR36, R62 ;  /* 0x000000003e2472ca */ /* 0x000fe200000e0000 */
[----:B------:R-:W-:Y:S01]  /*3950*/  STS.U16 [R149+0x180], R72 ;  /* 0x0001804895007388 */ /* 0x000fe20000000400 */
[-C--:B------:R-:W-:Y:S02]  /*3960*/  LEA.HI.SX32 R170, R170, R123.reuse, 0x1b ;  /* 0x0000007baaaa7211 */ /* 0x080fe400078fdaff */
[----:B------:R-:W-:Y:S01]  /*3970*/  LEA R162, R162, UR28, 0x1 ;  /* 0x0000001ca2a27c11 */ /* 0x000fe2000f8e08ff */
[----:B------:R4:W-:Y:S01]  /*3980*/  STS.U16 [R156+0x1c0], R107 ;  /* 0x0001c06b9c007388 */ /* 0x0009e20000000400 */
[C---:B------:R-:W-:Y:S02]  /*3990*/  IADD3 R174, PT, PT, R123.reuse, 0x200, RZ ;  /* 0x000002007bae7810 */ /* 0x040fe40007ffe0ff */
[----:B------:R-:W-:Y:S02]  /*39a0*/  LEA.HI.SX32 R172, R172, R123, 0x1b ;  /* 0x0000007bacac7211 */ /* 0x000fe400078fdaff */
[----:B--2---:R-:W-:Y:S01]  /*39b0*/  LEA R115, R164, UR28, 0x1 ;  /* 0x0000001ca4737c11 */ /* 0x004fe2000f8e08ff */
[----:B------:R-:W-:Y:S01]  /*39c0*/  STS.U16 [R151+0x200], R114 ;  /* 0x0002007297007388 */ /* 0x000fe20000000400 */
[----:B------:R-:W-:-:S02]  /*39d0*/  IADD3 R176, PT, PT, R123, 0x220, RZ ;  /* 0x000002207bb07810 */ /* 0x000fc40007ffe0ff */
[----:B-----5:R-:W-:Y:S01]  /*39e0*/  LEA R119, R166, UR28, 0x1 ;  /* 0x0000001ca6777c11 */ /* 0x020fe2000f8e08ff */
[----:B------:R2:W-:Y:S01]  /*39f0*/  STS.U16 [R160+0x240], R113 ;  /* 0x00024071a0007388 */ /* 0x0005e20000000400 */
[C---:B------:R-:W-:Y:S02]  /*3a00*/  IADD3 R178, PT, PT, R123.reuse, 0x240, RZ ;  /* 0x000002407bb27810 */ /* 0x040fe40007ffe0ff */
[----:B------:R-:W-:Y:S01]  /*3a10*/  LEA R168, R168, UR28, 0x1 ;  /* 0x0000001ca8a87c11 */ /* 0x000fe2000f8e08ff */
[----:B------:R5:W-:Y:S01]  /*3a20*/  STS.U16 [R162+0x280], R65 ;  /* 0x00028041a2007388 */ /* 0x000be20000000400 */
[C---:B------:R-:W-:Y:S02]  /*3a30*/  IADD3 R180, PT, PT, R123.reuse, 0x260, RZ ;  /* 0x000002607bb47810 */ /* 0x040fe40007ffe0ff */
[----:B------:R-:W-:Y:S01]  /*3a40*/  LEA R170, R170, UR28, 0x1 ;  /* 0x0000001caaaa7c11 */ /* 0x000fe2000f8e08ff */
[----:B------:R-:W-:Y:S01]  /*3a50*/  STS.U16 [R115+0x2c0], R106 ;  /* 0x0002c06a73007388 */ /* 0x000fe20000000400 */
[----:B------:R-:W-:-:S02]  /*3a60*/  IADD3 R184, PT, PT, R123, 0x280, RZ ;  /* 0x000002807bb87810 */ /* 0x000fc40007ffe0ff */
[-C--:B------:R-:W-:Y:S02]  /*3a70*/  LEA.HI.SX32 R174, R174, R123.reuse, 0x1b ;  /* 0x0000007baeae7211 */ /* 0x080fe400078fdaff */
[----:B----4-:R-:W-:Y:S01]  /*3a80*/  LEA R107, R172, UR28, 0x1 ;  /* 0x0000001cac6b7c11 */ /* 0x010fe2000f8e08ff */
[----:B------:R-:W-:Y:S01]  /*3a90*/  STS.U16 [R119+0x300], R74 ;  /* 0x0003004a77007388 */ /* 0x000fe20000000400 */
[C---:B------:R-:W-:Y:S01]  /*3aa0*/  IADD3 R186, PT, PT, R123.reuse, 0x2a0, RZ ;  /* 0x000002a07bba7810 */ /* 0x040fe20007ffe0ff */
[----:B------:R-:W-:Y:S01]  /*3ab0*/  FMUL.FTZ R62, R4, UR48 ;  /* 0x00000030043e7c20 */ /* 0x000fe20008410000 */
[-C--:B------:R-:W-:Y:S01]  /*3ac0*/  LEA.HI.SX32 R176, R176, R123.reuse, 0x1b ;  /* 0x0000007bb0b07211 */ /* 0x080fe200078fdaff */
[----:B------:R-:W-:Y:S01]  /*3ad0*/  STS.U16 [R168+0x340], R73 ;  /* 0x00034049a8007388 */ /* 0x000fe20000000400 */
[----:B------:R-:W-:Y:S02]  /*3ae0*/  IADD3 R188, PT, PT, R123, 0x2c0, RZ ;  /* 0x000002c07bbc7810 */ /* 0x000fe40007ffe0ff */
[-C--:B------:R-:W-:Y:S01]  /*3af0*/  LEA.HI.SX32 R178, R178, R123.reuse, 0x1b ;  /* 0x0000007bb2b27211 */ /* 0x080fe200078fdaff */
[----:B------:R-:W-:Y:S01]  /*3b00*/  STS.U16 [R170+0x380], R67 ;  /* 0x00038043aa007388 */ /* 0x000fe20000000400 */
[----:B------:R-:W-:-:S02]  /*3b10*/  LEA.HI.SX32 R180, R180, R123, 0x1b ;  /* 0x0000007bb4b47211 */ /* 0x000fc400078fdaff */
[-C--:B------:R-:W-:Y:S01]  /*3b20*/  LEA.HI.SX32 R184, R184, R123.reuse, 0x1b ;  /* 0x0000007bb8b87211 */ /* 0x080fe200078fdaff */
[----:B------:R4:W-:Y:S01]  /*3b30*/  STS.U16 [R107+0x3c0], R70 ;  /* 0x0003c0466b007388 */ /* 0x0009e20000000400 */
[----:B------:R-:W-:Y:S02]  /*3b40*/  LEA R174, R174, UR28, 0x1 ;  /* 0x0000001caeae7c11 */ /* 0x000fe4000f8e08ff */
[-C--:B------:R-:W-:Y:S02]  /*3b50*/  LEA.HI.SX32 R186, R186, R123.reuse, 0x1b ;  /* 0x0000007bbaba7211 */ /* 0x080fe400078fdaff */
[----:B--2---:R-:W-:Y:S02]  /*3b60*/  LEA R113, R176, UR28, 0x1 ;  /* 0x0000001cb0717c11 */ /* 0x004fe4000f8e08ff */
[----:B------:R-:W-:Y:S02]  /*3b70*/  LEA.HI.SX32 R188, R188, R123, 0x1b ;  /* 0x0000007bbcbc7211 */ /* 0x000fe400078fdaff */
[----:B-----5:R-:W-:Y:S01]  /*3b80*/  LEA R65, R178, UR28, 0x1 ;  /* 0x0000001cb2417c11 */ /* 0x020fe2000f8e08ff */
[----:B----4-:R-:W-:Y:S01]  /*3b90*/  FMUL.RZ R70, R62, 0.15915493667125701904 ;  /* 0x3e22f9833e467820 */ /* 0x010fe2000040c000 */
[----:B------:R-:W-:-:S02]  /*3ba0*/  LEA R73, R180, UR28, 0x1 ;  /* 0x0000001cb4497c11 */ /* 0x000fc4000f8e08ff */
[----:B------:R-:W-:Y:S01]  /*3bb0*/  MOV R62, UR36 ;  /* 0x00000024003e7c02 */ /* 0x000fe20008000f00 */
[----:B------:R2:W-:Y:S01]  /*3bc0*/  STS.U16 [R174+0x400], R69 ;  /* 0x00040045ae007388 */ /* 0x0005e20000000400 */
[----:B------:R-:W-:Y:S02]  /*3bd0*/  LEA R184, R184, UR28, 0x1 ;  /* 0x0000001cb8b87c11 */ /* 0x000fe4000f8e08ff */
[----:B------:R-:W-:Y:S01]  /*3be0*/  LEA R67, R186, UR28, 0x1 ;  /* 0x0000001cba437c11 */ /* 0x000fe2000f8e08ff */
[----:B------:R-:W-:Y:S01]  /*3bf0*/  STS.U16 [R113+0x440], R112 ;  /* 0x0004407071007388 */ /* 0x000fe20000000400 */
[----:B------:R-:W-:-:S03]  /*3c00*/  FMUL.FTZ R62, R62, 1.4426950216293334961 ;  /* 0x3fb8aa3b3e3e7820 */ /* 0x000fc60000410000 */
[----:B------:R-:W-:Y:S01]  /*3c10*/  STS.U16 [R65+0x480], R68 ;  /* 0x0004804441007388 */ /* 0x000fe20000000400 */
[----:B--2---:R-:W-:-:S03]  /*3c20*/  LEA R69, R188, UR28, 0x1 ;  /* 0x0000001cbc457c11 */ /* 0x004fc6000f8e08ff */
[----:B------:R2:W-:Y:S04]  /*3c30*/  STS.U16 [R73+0x4c0], R64 ;  /* 0x0004c04049007388 */ /* 0x0005e80000000400 */
[----:B------:R-:W-:Y:S04]  /*3c40*/  STS.U16 [R184+0x500], R79 ;  /* 0x0005004fb8007388 */ /* 0x000fe80000000400 */
[----:B------:R-:W-:Y:S01]  /*3c50*/  STS.U16 [R67+0x540], R78 ;  /* 0x0005404e43007388 */ /* 0x000fe20000000400 */
[----:B--2---:R-:W-:-:S03]  /*3c60*/  FMUL.FTZ R64, R17, R62 ;  /* 0x0000003e11407220 */ /* 0x004fc60000410000 */
[----:B------:R2:W-:Y:S01]  /*3c70*/  STS.U16 [R69+0x580], R66 ;  /* 0x0005804245007388 */ /* 0x0005e20000000400 */
[-C--:B------:R-:W-:Y:S01]  /*3c80*/  FMUL.FTZ R68, R15, R62.reuse ;  /* 0x0000003e0f447220 */ /* 0x080fe20000410000 */
[C---:B------:R-:W-:Y:S02]  /*3c90*/  IADD3 R190, PT, PT, R123.reuse, 0x2e0, RZ ;  /* 0x000002e07bbe7810 */ /* 0x040fe40007ffe0ff */
[C---:B------:R-:W-:Y:S01]  /*3ca0*/  IADD3 R192, PT, PT, R123.reuse, 0x300, RZ ;  /* 0x000003007bc07810 */ /* 0x040fe20007ffe0ff */
[----:B--2---:R-:W-:Y:S01]  /*3cb0*/  FMUL.FTZ R66, R16, R62 ;  /* 0x0000003e10427220 */ /* 0x004fe20000410000 */
[C---:B------:R-:W-:Y:S01]  /*3cc0*/  IADD3 R194, PT, PT, R123.reuse, 0x320, RZ ;  /* 0x000003207bc27810 */ /* 0x040fe20007ffe0ff */
[----:B------:R-:W2:Y:S01]  /*3cd0*/  MUFU.EX2 R64, R64 ;  /* 0x0000004000407308 */ /* 0x000ea20000000800 */
[C---:B------:R-:W-:Y:S02]  /*3ce0*/  IADD3 R196, PT, PT, R123.reuse, 0x340, RZ ;  /* 0x000003407bc47810 */ /* 0x040fe40007ffe0ff */
[----:B------:R-:W-:Y:S01]  /*3cf0*/  IADD3 R198, PT, PT, R123, 0x360, RZ ;  /* 0x000003607bc67810 */ /* 0x000fe20007ffe0ff */
[----:B------:R-:W4:Y:S01]  /*3d00*/  MUFU.EX2 R66, R66 ;  /* 0x0000004200427308 */ /* 0x000f220000000800 */
[----:B------:R-:W-:-:S02]  /*3d10*/  LEA.HI.SX32 R190, R190, R123, 0x1b ;  /* 0x0000007bbebe7211 */ /* 0x000fc400078fdaff */
[-C--:B------:R-:W-:Y:S01]  /*3d20*/  LEA.HI.SX32 R192, R192, R123.reuse, 0x1b ;  /* 0x0000007bc0c07211 */ /* 0x080fe200078fdaff */
[----:B------:R-:W5:Y:S01]  /*3d30*/  MUFU.EX2 R68, R68 ;  /* 0x0000004400447308 */ /* 0x000f620000000800 */
[-C--:B------:R-:W-:Y:S02]  /*3d40*/  LEA.HI.SX32 R194, R194, R123.reuse, 0x1b ;  /* 0x0000007bc2c27211 */ /* 0x080fe400078fdaff */
[-C--:B------:R-:W-:Y:S02]  /*3d50*/  LEA.HI.SX32 R196, R196, R123.reuse, 0x1b ;  /* 0x0000007bc4c47211 */ /* 0x080fe400078fdaff */
[----:B------:R-:W-:Y:S02]  /*3d60*/  LEA.HI.SX32 R198, R198, R123, 0x1b ;  /* 0x0000007bc6c67211 */ /* 0x000fe400078fdaff */
[----:B------:R-:W-:Y:S02]  /*3d70*/  LEA R190, R190, UR28, 0x1 ;  /* 0x0000001cbebe7c11 */ /* 0x000fe4000f8e08ff */
[----:B------:R-:W-:-:S02]  /*3d80*/  LEA R107, R192, UR28, 0x1 ;  /* 0x0000001cc06b7c11 */ /* 0x000fc4000f8e08ff */
[----:B------:R-:W-:Y:S02]  /*3d90*/  LEA R194, R194, UR28, 0x1 ;  /* 0x0000001cc2c27c11 */ /* 0x000fe4000f8e08ff */
[----:B------:R-:W-:Y:S01]  /*3da0*/  LEA R196, R196, UR28, 0x1 ;  /* 0x0000001cc4c47c11 */ /* 0x000fe2000f8e08ff */
[----:B------:R-:W-:Y:S01]  /*3db0*/  STS.U16 [R190+0x5c0], R77 ;  /* 0x0005c04dbe007388 */ /* 0x000fe20000000400 */
[----:B------:R-:W-:-:S03]  /*3dc0*/  LEA R65, R198, UR28, 0x1 ;  /* 0x0000001cc6417c11 */ /* 0x000fc6000f8e08ff */
[----:B------:R-:W-:Y:S01]  /*3dd0*/  STS.U16 [R107+0x600], R76 ;  /* 0x0006004c6b007388 */ /* 0x000fe20000000400 */
[C---:B------:R-:W-:Y:S01]  /*3de0*/  IADD3 R200, PT, PT, R123.reuse, 0x380, RZ ;  /* 0x000003807bc87810 */ /* 0x040fe20007ffe0ff */
[C---:B--2---:R-:W-:Y:S02]  /*3df0*/  FMUL.FTZ R143, R64.reuse, R143 ;  /* 0x0000008f408f7220 */ /* 0x044fe40000410000 */
[----:B------:R-:W-:Y:S01]  /*3e00*/  STS.U16 [R194+0x640], R75 ;  /* 0x0006404bc2007388 */ /* 0x000fe20000000400 */
[C---:B------:R-:W-:Y:S01]  /*3e10*/  IADD3 R202, PT, PT, R123.reuse, 0x3a0, RZ ;  /* 0x000003a07bca7810 */ /* 0x040fe20007ffe0ff */
[----:B------:R-:W-:Y:S01]  /*3e20*/  FMUL.FTZ R142, R64, R142 ;  /* 0x0000008e408e7220 */ /* 0x000fe20000410000 */
[C---:B------:R-:W-:Y:S01]  /*3e30*/  IADD3 R204, PT, PT, R123.reuse, 0x3c0, RZ ;  /* 0x000003c07bcc7810 */ /* 0x040fe20007ffe0ff */
[----:B------:R-:W-:Y:S01]  /*3e40*/  STS.U16 [R196+0x680], R109 ;  /* 0x0006806dc4007388 */ /* 0x000fe20000000400 */
[----:B------:R-:W-:Y:S01]  /*3e50*/  IADD3 R206, PT, PT, R123, 0x3e0, RZ ;  /* 0x000003e07bce7810 */ /* 0x000fe20007ffe0ff */
[C---:B----4-:R-:W-:Y:S01]  /*3e60*/  FMUL.FTZ R141, R66.reuse, R141 ;  /* 0x0000008d428d7220 */ /* 0x050fe20000410000 */
[----:B------:R-:W-:Y:S01]  /*3e70*/  FMUL.FTZ R140, R66, R140 ;  /* 0x0000008c428c7220 */ /* 0x000fe20000410000 */
[----:B------:R2:W-:Y:S01]  /*3e80*/  STS.U16 [R65+0x6c0], R110 ;  /* 0x0006c06e41007388 */ /* 0x0005e20000000400 */
[-C--:B------:R-:W-:Y:S01]  /*3e90*/  FMUL.FTZ R64, R11, R62.reuse ;  /* 0x0000003e0b407220 */ /* 0x080fe20000410000 */
[----:B------:R-:W-:Y:S01]  /*3ea0*/  FMUL.FTZ R66, R10, R62 ;  /* 0x0000003e0a427220 */ /* 0x000fe20000410000 */
[C---:B-----5:R-:W-:Y:S01]  /*3eb0*/  FMUL.FTZ R139, R68.reuse, R139 ;  /* 0x0000008b448b7220 */ /* 0x060fe20000410000 */
[----:B------:R-:W-:Y:S01]  /*3ec0*/  FMUL.FTZ R138, R68, R138 ;  /* 0x0000008a448a7220 */ /* 0x000fe20000410000 */
[-C--:B------:R-:W-:Y:S01]  /*3ed0*/  FMUL.FTZ R68, R8, R62.reuse ;  /* 0x0000003e08447220 */ /* 0x080fe20000410000 */
[-C--:B------:R-:W-:Y:S01]  /*3ee0*/  LEA.HI.SX32 R200, R200, R123.reuse, 0x1b ;  /* 0x0000007bc8c87211 */ /* 0x080fe200078fdaff */
[----:B--2---:R-:W-:Y:S01]  /*3ef0*/  FMUL.FTZ R65, R12, R62 ;  /* 0x0000003e0c417220 */ /* 0x004fe20000410000 */
[-C--:B------:R-:W-:Y:S01]  /*3f00*/  LEA.HI.SX32 R202, R202, R123.reuse, 0x1b ;  /* 0x0000007bcaca7211 */ /* 0x080fe200078fdaff */
[----:B------:R-:W-:Y:S01]  /*3f10*/  MUFU.SIN R144, R153 ;  /* 0x0000009900907308 */ /* 0x000fe20000000400 */
[----:B------:R-:W-:-:S02]  /*3f20*/  LEA.HI.SX32 R204, R204, R123, 0x1b ;  /* 0x0000007bcccc7211 */ /* 0x000fc400078fdaff */
[----:B------:R-:W-:Y:S01]  /*3f30*/  LEA.HI.SX32 R206, R206, R123, 0x1b ;  /* 0x0000007bcece7211 */ /* 0x000fe200078fdaff */
[----:B------:R-:W-:-:S04]  /*3f40*/  USHF.L.U32 UR50, UR15, 0x8, URZ ;  /* 0x000000080f327899 */ /* 0x000fc800080006ff */
[----:B------:R-:W2:Y:S01]  /*3f50*/  MUFU.COS R123, R153 ;  /* 0x00000099007b7308 */ /* 0x000ea20000000000 */
[----:B------:R-:W-:Y:S01]  /*3f60*/  UIADD3 UR33, UPT, UPT, UR50, -0x100, URZ ;  /* 0xffffff0032217890 */ /* 0x000fe2000fffe0ff */
[----:B------:R-:W-:-:S06]  /*3f70*/  LEA R200, R200, UR28, 0x1 ;  /* 0x0000001cc8c87c11 */ /* 0x000fcc000f8e08ff */
[----:B------:R-:W0:Y:S04]  /*3f80*/  MUFU.EX2 R65, R65 ;  /* 0x0000004100417308 */ /* 0x000e280000000800 */
[----:B------:R-:W1:Y:S04]  /*3f90*/  MUFU.EX2 R64, R64 ;  /* 0x0000004000407308 */ /* 0x000e680000000800 */
[----:B------:R-:W4:Y:S04]  /*3fa0*/  MUFU.EX2 R66, R66 ;  /* 0x0000004200427308 */ /* 0x000f280000000800 */
[----:B------:R-:W2:Y:S01]  /*3fb0*/  MUFU.EX2 R68, R68 ;  /* 0x0000004400447308 */ /* 0x000ea20000000800 */
[----:B------:R-:W-:Y:S01]  /*3fc0*/  LEA R67, R202, UR28, 0x1 ;  /* 0x0000001cca437c11 */ /* 0x000fe2000f8e08ff */
[----:B------:R-:W-:Y:S01]  /*3fd0*/  ULOP3.LUT UR33, UR33, 0x100, URZ, 0xc0, !UPT ;  /* 0x0000010021217892 */ /* 0x000fe2000f8ec0ff */
[----:B------:R-:W-:Y:S01]  /*3fe0*/  FMUL.FTZ R120, R6, UR48 ;  /* 0x0000003006787c20 */ /* 0x000fe20008410000 */
[----:B------:R-:W-:-:S02]  /*3ff0*/  LEA R69, R204, UR28, 0x1 ;  /* 0x0000001ccc457c11 */ /* 0x000fc4000f8e08ff */
[----:B------:R-:W-:Y:S01]  /*4000*/  SHF.L.U32 R63, R63, 0x5, RZ ;  /* 0x000000053f3f7819 */ /* 0x000fe200000006ff */
[----:B------:R-:W-:Y:S01]  /*4010*/  FMUL.FTZ R72, R5, UR48 ;  /* 0x0000003005487c20 */ /* 0x000fe20008410000 */
[----:B------:R-:W-:Y:S01]  /*4020*/  STS.U16 [R200+0x700], R111 ;  /* 0x0007006fc8007388 */ /* 0x000fe20000000400 */
[----:B------:R-:W-:Y:S01]  /*4030*/  UIADD3 UR33, UPT, UPT, UR33, UR8, URZ ;  /* 0x0000000821217290 */ /* 0x000fe2000fffe0ff */
[----:B------:R-:W-:Y:S01]  /*4040*/  FMUL.RZ R120, R120, 0.15915493667125701904 ;  /* 0x3e22f98378787820 */ /* 0x000fe2000040c000 */
[----:B------:R-:W-:Y:S01]  /*4050*/  LEA.HI.SX32 R63, R63, R63, 0x1b ;  /* 0x0000003f3f3f7211 */ /* 0x000fe200078fdaff */
[----:B------:R-:W-:Y:S01]  /*4060*/  STS.U16 [R67+0x740], R116 ;  /* 0x0007407443007388 */ /* 0x000fe20000000400 */
[C---:B0-----:R-:W-:Y:S01]  /*4070*/  FMUL.FTZ R133, R65.reuse, R133 ;  /* 0x0000008541857220 */ /* 0x041fe20000410000 */
[----:B------:R-:W-:Y:S01]  /*4080*/  FMUL.FTZ R132, R65, R132 ;  /* 0x0000008441847220 */ /* 0x000fe20000410000 */
[C---:B-1----:R-:W-:Y:S01]  /*4090*/  FMUL.FTZ R131, R64.reuse, R131 ;  /* 0x0000008340837220 */ /* 0x042fe20000410000 */
[----:B------:R0:W-:Y:S01]  /*40a0*/  STS.U16 [R69+0x780], R118 ;  /* 0x0007807645007388 */ /* 0x0001e20000000400 */
[----:B------:R-:W-:Y:S01]  /*40b0*/  FMUL.FTZ R130, R64, R130 ;  /* 0x0000008240827220 */ /* 0x000fe20000410000 */
[C---:B----4-:R-:W-:Y:S01]  /*40c0*/  FMUL.FTZ R129, R66.reuse, R129 ;  /* 0x0000008142817220 */ /* 0x050fe20000410000 */
[----:B------:R-:W-:Y:S01]  /*40d0*/  FMUL.FTZ R128, R66, R128 ;  /* 0x0000008042807220 */ /* 0x000fe20000410000 */
[----:B------:R-:W-:Y:S01]  /*40e0*/  FMUL.RZ R72, R72, 0.15915493667125701904 ;  /* 0x3e22f98348487820 */ /* 0x000fe2000040c000 */
[----:B------:R-:W-:Y:S01]  /*40f0*/  LEA R206, R206, UR28, 0x1 ;  /* 0x0000001ccece7c11 */ /* 0x000fe2000f8e08ff */
[-C--:B------:R-:W-:Y:S01]  /*4100*/  FMUL.FTZ R65, R6, R62.reuse ;  /* 0x0000003e06417220 */ /* 0x080fe20000410000 */
[-C--:B------:R-:W-:Y:S01]  /*4110*/  FMUL.FTZ R64, R5, R62.reuse ;  /* 0x0000003e05407220 */ /* 0x080fe20000410000 */
[----:B------:R-:W-:Y:S01]  /*4120*/  FMUL.FTZ R66, R3, UR48 ;  /* 0x0000003003427c20 */ /* 0x000fe20008410000 */
[----:B0-----:R-:W-:Y:S01]  /*4130*/  FMUL.FTZ R69, R7, R62 ;  /* 0x0000003e07457220 */ /* 0x001fe20000410000 */
[C---:B--2---:R-:W-:Y:S01]  /*4140*/  FMUL.FTZ R123, R68.reuse, R123 ;  /* 0x0000007b447b7220 */ /* 0x044fe20000410000 */
[----:B------:R-:W-:Y:S01]  /*4150*/  FMUL.FTZ R122, R68, R144 ;  /* 0x00000090447a7220 */ /* 0x000fe20000410000 */
[C---:B------:R-:W-:Y:S01]  /*4160*/  IADD3 R157, PT, PT, R182.reuse, 0x200, RZ ;  /* 0x00000200b69d7810 */ /* 0x040fe20007ffe0ff */
[----:B------:R-:W-:Y:S01]  /*4170*/  MUFU.SIN R71, R120 ;  /* 0x0000007800477308 */ /* 0x000fe20000000400 */
[----:B------:R-:W-:-:S02]  /*4180*/  ISETP.NE.AND P0, PT, R182, RZ, PT ;  /* 0x000000ffb600720c */ /* 0x000fc40003f05270 */
[----:B------:R-:W-:Y:S02]  /*4190*/  MOV R68, UR33 ;  /* 0x0000002100447c02 */ /* 0x000fe40008000f00 */
[----:B------:R-:W-:-:S03]  /*41a0*/  LEA R63, R63, UR28, 0x1 ;  /* 0x0000001c3f3f7c11 */ /* 0x000fc6000f8e08ff */
[----:B------:R0:W-:Y:S01]  /*41b0*/  MUFU.COS R147, R120 ;  /* 0x0000007800937308 */ /* 0x0001e20000000000 */
[----:B------:R-:W-:Y:S01]  /*41c0*/  STS.U16 [R206+0x7c0], R117 ;  /* 0x0007c075ce007388 */ /* 0x000fe20000000400 */
[----:B------:R-:W-:Y:S01]  /*41d0*/  FMUL.FTZ R67, R9, R62 ;  /* 0x0000003e09437220 */ /* 0x000fe20000410000 */
[----:B------:R-:W-:-:S05]  /*41e0*/  NOP ;  /* 0x0000000000007918 */ /* 0x000fca0000000000 */
[----:B0-----:R0:W-:Y:S01]  /*41f0*/  MUFU.EX2 R120, R69 ;  /* 0x0000004500787308 */ /* 0x0011e20000000800 */
[----:B------:R-:W1:Y:S03]  /*4200*/  LDS.U16 R163, [R63+0x22] ;  /* 0x000022003fa37984 */ /* 0x000e660000000400 */
[----:B------:R-:W-:Y:S01]  /*4210*/  MUFU.SIN R115, R72 ;  /* 0x0000004800737308 */ /* 0x000fe20000000400 */
[----:B------:R-:W2:Y:S01]  /*4220*/  LDS.U16 R161, [R63+0x26] ;  /* 0x000026003fa17984 */ /* 0x000ea20000000400 */
[----:B0-----:R-:W-:Y:S01]  /*4230*/  FMUL.RZ R69, R66, 0.15915493667125701904 ;  /* 0x3e22f98342457820 */ /* 0x001fe2000040c000 */
[-C--:B------:R-:W-:Y:S02]  /*4240*/  FMUL.FTZ R66, R3, R62.reuse ;  /* 0x0000003e03427220 */ /* 0x080fe40000410000 */
[----:B------:R-:W0:Y:S03]  /*4250*/  LDS.U16 R159, [R63+0x2a] ;  /* 0x00002a003f9f7984 */ /* 0x000e260000000400 */
[----:B------:R4:W-:Y:S01]  /*4260*/  MUFU.COS R113, R72 ;  /* 0x0000004800717308 */ /* 0x0009e20000000000 */
[----:B------:R-:W-:Y:S04]  /*4270*/  LDS.U16 R153, [R63+0x36] ;  /* 0x000036003f997984 */ /* 0x000fe80000000400 */
[----:B------:R-:W-:Y:S03]  /*4280*/  LDS.U16 R151, [R63+0x3a] ;  /* 0x00003a003f977984 */ /* 0x000fe60000000400 */
[----:B------:R-:W-:Y:S01]  /*4290*/  MUFU.SIN R146, R70 ;  /* 0x0000004600927308 */ /* 0x000fe20000000400 */
[-C--:B----4-:R-:W-:Y:S01]  /*42a0*/  FMUL.FTZ R72, R13, R62.reuse ;  /* 0x0000003e0d487220 */ /* 0x090fe20000410000 */
[----:B------:R-:W-:Y:S04]  /*42b0*/  LDS.U16 R149, [R63+0x3e] ;  /* 0x00003e003f957984 */ /* 0x000fe80000000400 */
[----:B------:R-:W-:Y:S02]  /*42c0*/  LDS.U16 R164, [R63+0x20] ;  /* 0x000020003fa47984 */ /* 0x000fe40000000400 */
[----:B------:R4:W-:Y:S02]  /*42d0*/  MUFU.COS R74, R70 ;  /* 0x00000046004a7308 */ /* 0x0009e40000000000 */
[----:B------:R-:W-:Y:S04]  /*42e0*/  LDS.U16 R162, [R63+0x24] ;  /* 0x000024003fa27984 */ /* 0x000fe80000000400 */
[----:B------:R-:W-:Y:S02]  /*42f0*/  LDS.U16 R160, [R63+0x28] ;  /* 0x000028003fa07984 */ /* 0x000fe40000000400 */
[----:B------:R5:W-:Y:S01]  /*4300*/  MUFU.EX2 R118, R65 ;  /* 0x0000004100767308 */ /* 0x000be20000000800 */
[-C--:B----4-:R-:W-:Y:S01]  /*4310*/  FMUL.FTZ R70, R14, R62.reuse ;  /* 0x0000003e0e467220 */ /* 0x090fe20000410000 */
[----:B------:R-:W-:Y:S02]  /*4320*/  LDS.U16 R158, [R63+0x2c] ;  /* 0x00002c003f9e7984 */ /* 0x000fe40000000400 */
[----:B------:R4:W-:Y:S02]  /*4330*/  MUFU.EX2 R116, R64 ;  /* 0x0000004000747308 */ /* 0x0009e40000000800 */
[----:B------:R-:W-:Y:S02]  /*4340*/  LDS.U16 R156, [R63+0x30] ;  /* 0x000030003f9c7984 */ /* 0x000fe40000000400 */
[----:B------:R-:W-:Y:S01]  /*4350*/  MUFU.SIN R145, R155 ;  /* 0x0000009b00917308 */ /* 0x000fe20000000400 */
[-C--:B-----5:R-:W-:Y:S01]  /*4360*/  FMUL.FTZ R65, R4, R62.reuse ;  /* 0x0000003e04417220 */ /* 0x0a0fe20000410000 */
[----:B------:R-:W-:Y:S01]  /*4370*/  LDS.U16 R154, [R63+0x34] ;  /* 0x000034003f9a7984 */ /* 0x000fe20000000400 */
[----:B----4-:R-:W-:Y:S01]  /*4380*/  FMUL.FTZ R64, R18, R62 ;  /* 0x0000003e12407220 */ /* 0x010fe20000410000 */
[----:B------:R-:W-:-:S02]  /*4390*/  SEL R62, R68, R157, !P0 ;  /* 0x0000009d443e7207 */ /* 0x000fc40004000000 */
[----:B------:R-:W-:Y:S02]  /*43a0*/  LDS.U16 R152, [R63+0x38] ;  /* 0x000038003f987984 */ /* 0x000fe40000000400 */
[----:B------:R4:W5:Y:S02]  /*43b0*/  MUFU.COS R121, R155 ;  /* 0x0000009b00797308 */ /* 0x0009640000000000 */
[----:B------:R-:W0:Y:S04]  /*43c0*/  LDS.U16 R157, [R63+0x2e] ;  /* 0x00002e003f9d7984 */ /* 0x000e280000000400 */
[----:B------:R-:W-:Y:S04]  /*43d0*/  LDS.U16 R150, [R63+0x3c] ;  /* 0x00003c003f967984 */ /* 0x000fe80000000400 */
[----:B----4-:R-:W4:Y:S01]  /*43e0*/  LDS.U16 R155, [R63+0x32] ;  /* 0x000032003f9b7984 */ /* 0x010f220000000400 */
[----:B------:R-:W3:Y:S03]  /*43f0*/  MUFU.EX2 R67, R67 ;  /* 0x0000004300437308 */ /* 0x000ee60000000800 */
[----:B------:R-:W4:Y:S04]  /*4400*/  LDS.U16 R180, [R63] ;  /* 0x000000003fb47984 */ /* 0x000f280000000400 */
[----:B------:R-:W4:Y:S04]  /*4410*/  LDS.U16 R179, [R63+0x2] ;  /* 0x000002003fb37984 */ /* 0x000f280000000400 */
        /* <DEDUP_REMOVED lines=13> */
[----:B------:R4:W4:Y:S01]  /*44f0*/  LDS.U16 R165, [R63+0x1e] ;  /* 0x00001e003fa57984 */ /* 0x0009220000000400 */
[C---:B---3--:R-:W-:Y:S01]  /*4500*/  FMUL.FTZ R125, R67.reuse, R125 ;  /* 0x0000007d437d7220 */ /* 0x048fe20000410000 */
[----:B------:R-:W-:-:S02]  /*4510*/  FMUL.FTZ R124, R67, R124 ;  /* 0x0000007c437c7220 */ /* 0x000fc40000410000 */
[----:B------:R-:W3:Y:S01]  /*4520*/  MUFU.SIN R67, R69 ;  /* 0x0000004500437308 */ /* 0x000ee20000000400 */
[----:B------:R-:W-:Y:S01]  /*4530*/  R2UR UR49, R60 ;  /* 0x000000003c3172ca */ /* 0x000fe200000e0000 */
[C---:B-----5:R-:W-:Y:S01]  /*4540*/  FMUL.FTZ R121, R120.reuse, R121 ;  /* 0x0000007978797220 */ /* 0x060fe20000410000 */
[----:B------:R-:W-:-:S05]  /*4550*/  FMUL.FTZ R120, R120, R145 ;  /* 0x0000009178787220 */ /* 0x000fca0000410000 */
[----:B------:R-:W5:Y:S04]  /*4560*/  MUFU.EX2 R65, R65 ;  /* 0x0000004100417308 */ /* 0x000f680000000800 */
[----:B------:R-:W3:Y:S04]  /*4570*/  MUFU.EX2 R64, R64 ;  /* 0x0000004000407308 */ /* 0x000ee80000000800 */
[----:B------:R-:W3:Y:S01]  /*4580*/  MUFU.EX2 R66, R66 ;  /* 0x0000004200427308 */ /* 0x000ee20000000800 */
[----:B------:R-:W-:-:S03]  /*4590*/  R2UR UR37, R61 ;  /* 0x000000003d2572ca */ /* 0x000fc600000e0000 */
[----:B------:R3:W3:Y:S01]  /*45a0*/  MUFU.COS R145, R69 ;  /* 0x0000004500917308 */ /* 0x0006e20000000000 */
[----:B------:R-:W-:Y:S01]  /*45b0*/  ISETP.NE.AND P2, PT, R182, 0x7f, PT ;  /* 0x0000007fb600780c */ /* 0x000fe20003f45270 */
[----:B-1----:R-:W-:Y:S02]  /*45c0*/  HADD2.F32 R163, -RZ, R163.H0_H0 ;  /* 0x200000a3ffa37230 */ /* 0x002fe40000004100 */
[----:B--2---:R-:W-:Y:S02]  /*45d0*/  HADD2.F32 R161, -RZ, R161.H0_H0 ;  /* 0x200000a1ffa17230 */ /* 0x004fe40000004100 */
[----:B0-----:R-:W-:Y:S02]  /*45e0*/  HADD2.F32 R159, -RZ, R159.H0_H0 ;  /* 0x2000009fff9f7230 */ /* 0x001fe40000004100 */
[----:B------:R-:W0:Y:S01]  /*45f0*/  MUFU.EX2 R70, R70 ;  /* 0x0000004600467308 */ /* 0x000e220000000800 */
[----:B------:R-:W-:Y:S02]  /*4600*/  HADD2.F32 R157, -RZ, R157.H0_H0 ;  /* 0x2000009dff9d7230 */ /* 0x000fe40000004100 */
[----:B----4-:R-:W-:Y:S01]  /*4610*/  HADD2.F32 R155, -RZ, R155.H0_H0 ;  /* 0x2000009bff9b7230 */ /* 0x010fe20000004100 */
[----:B------:R-:W1:Y:S01]  /*4620*/  MUFU.EX2 R72, R72 ;  /* 0x0000004800487308 */ /* 0x000e620000000800 */
[----:B------:R-:W-:-:S02]  /*4630*/  HADD2.F32 R153, -RZ, R153.H0_H0 ;  /* 0x20000099ff997230 */ /* 0x000fc40000004100 */
[----:B------:R-:W-:Y:S02]  /*4640*/  HADD2.F32 R151, -RZ, R151.H0_H0 ;  /* 0x20000097ff977230 */ /* 0x000fe40000004100 */
[----:B------:R-:W-:Y:S02]  /*4650*/  HADD2.F32 R149, -RZ, R149.H0_H0 ;  /* 0x20000095ff957230 */ /* 0x000fe40000004100 */
[C---:B------:R-:W-:Y:S01]  /*4660*/  FMUL.FTZ R119, R118.reuse, R147 ;  /* 0x0000009376777220 */ /* 0x040fe20000410000 */
[----:B------:R-:W-:Y:S01]  /*4670*/  FMUL.FTZ R118, R118, R71 ;  /* 0x0000004776767220 */ /* 0x000fe20000410000 */
[C---:B-----5:R-:W-:Y:S01]  /*4680*/  FMUL.FTZ R109, R65.reuse, R74 ;  /* 0x0000004a416d7220 */ /* 0x060fe20000410000 */
[----:B------:R-:W-:Y:S01]  /*4690*/  FMUL.FTZ R146, R65, R146 ;  /* 0x0000009241927220 */ /* 0x000fe20000410000 */
[C---:B---3--:R-:W-:Y:S01]  /*46a0*/  FMUL.FTZ R126, R64.reuse, R126 ;  /* 0x0000007e407e7220 */ /* 0x048fe20000410000 */
[----:B------:R-:W-:Y:S01]  /*46b0*/  FMUL.FTZ R127, R64, R127 ;  /* 0x0000007f407f7220 */ /* 0x000fe20000410000 */
[----:B------:R-:W-:Y:S01]  /*46c0*/  LEA R62, R62, UR28, 0x3 ;  /* 0x0000001c3e3e7c11 */ /* 0x000fe2000f8e18ff */
[----:B------:R-:W-:Y:S01]  /*46d0*/  FMUL.FTZ R147, R66, R67 ;  /* 0x0000004342937220 */ /* 0x000fe20000410000 */
[----:B------:R-:W-:-:S02]  /*46e0*/  HADD2.F32 R164, -RZ, R164.H0_H0 ;  /* 0x200000a4ffa47230 */ /* 0x000fc40000004100 */
[----:B------:R-:W-:Y:S01]  /*46f0*/  FMUL.FTZ R61, R163, UR49 ;  /* 0x00000031a33d7c20 */ /* 0x000fe20008410000 */
[----:B------:R-:W-:Y:S02]  /*4700*/  HADD2.F32 R162, -RZ, R162.H0_H0 ;  /* 0x200000a2ffa27230 */ /* 0x000fe40000004100 */
[----:B------:R-:W-:Y:S01]  /*4710*/  FMUL.FTZ R63, R161, UR49 ;  /* 0x00000031a13f7c20 */ /* 0x000fe20008410000 */
[----:B------:R-:W-:Y:S02]  /*4720*/  HADD2.F32 R160, -RZ, R160.H0_H0 ;  /* 0x200000a0ffa07230 */ /* 0x000fe40000004100 */
[----:B------:R-:W-:Y:S01]  /*4730*/  FMUL.FTZ R65, R159, UR49 ;  /* 0x000000319f417c20 */ /* 0x000fe20008410000 */
[----:B------:R-:W-:Y:S02]  /*4740*/  HADD2.F32 R158, -RZ, R158.H0_H0 ;  /* 0x2000009eff9e7230 */ /* 0x000fe40000004100 */
[----:B------:R-:W-:Y:S01]  /*4750*/  FMUL.FTZ R67, R157, UR49 ;  /* 0x000000319d437c20 */ /* 0x000fe20008410000 */
        /* <DEDUP_REMOVED lines=8> */
[----:B------:R2:W-:Y:S01]  /*47e0*/  STS.64 [R62+0x7780], R126 ;  /* 0x0077807e3e007388 */ /* 0x0005e20000000a00 */
[----:B------:R-:W-:Y:S01]  /*47f0*/  FFMA.FTZ R61, R164, UR37, R61 ;  /* 0x00000025a43d7c23 */ /* 0x000fe2000801003d */
[----:B------:R-:W-:Y:S01]  /*4800*/  FFMA.FTZ R114, R162, UR37, R63 ;  /* 0x00000025a2727c23 */ /* 0x000fe2000801003f */
[----:B------:R-:W-:Y:S01]  /*4810*/  FFMA.FTZ R65, R160, UR37, R65 ;  /* 0x00000025a0417c23 */ /* 0x000fe20008010041 */
[----:B------:R-:W-:Y:S01]  /*4820*/  FFMA.FTZ R112, R158, UR37, R67 ;  /* 0x000000259e707c23 */ /* 0x000fe20008010043 */
[----:B------:R-:W-:Y:S01]  /*4830*/  FFMA.FTZ R69, R156, UR37, R69 ;  /* 0x000000259c457c23 */ /* 0x000fe20008010045 */
[----:B------:R-:W-:Y:S01]  /*4840*/  FFMA.FTZ R110, R154, UR37, R71 ;  /* 0x000000259a6e7c23 */ /* 0x000fe20008010047 */
[----:B------:R-:W-:Y:S01]  /*4850*/  FFMA.FTZ R73, R152, UR37, R73 ;  /* 0x0000002598497c23 */ /* 0x000fe20008010049 */
[----:B------:R-:W-:Y:S01]  /*4860*/  FFMA.FTZ R148, R150, UR37, R75 ;  /* 0x0000002596947c23 */ /* 0x000fe2000801004b */
[----:B------:R-:W-:Y:S01]  /*4870*/  BSSY.RECONVERGENT B0, `(.L_x_588) ;  /* 0x000002d000007945 */ /* 0x000fe20003800200 */
[C---:B------:R-:W-:Y:S01]  /*4880*/  FMUL.FTZ R117, R116.reuse, R113 ;  /* 0x0000007174757220 */ /* 0x040fe20000410000 */
[----:B------:R-:W-:Y:S01]  /*4890*/  FMUL.FTZ R116, R116, R115 ;  /* 0x0000007374747220 */ /* 0x000fe20000410000 */
[C---:B0-----:R-:W-:Y:S01]  /*48a0*/  FMUL.FTZ R137, R70.reuse, R137 ;  /* 0x0000008946897220 */ /* 0x041fe20000410000 */
[----:B------:R-:W-:Y:S01]  /*48b0*/  FMUL.FTZ R136, R70, R136 ;  /* 0x0000008846887220 */ /* 0x000fe20000410000 */
[C---:B-1----:R-:W-:Y:S01]  /*48c0*/  FMUL.FTZ R135, R72.reuse, R135 ;  /* 0x0000008748877220 */ /* 0x042fe20000410000 */
[----:B------:R-:W-:Y:S01]  /*48d0*/  FMUL.FTZ R134, R72, R134 ;  /* 0x0000008648867220 */ /* 0x000fe20000410000 */
[----:B------:R-:W-:Y:S01]  /*48e0*/  FMUL.FTZ R145, R66, R145 ;  /* 0x0000009142917220 */ /* 0x000fe20000410000 */
[----:B------:R-:W-:-:S02]  /*48f0*/  HADD2.F32 R180, -RZ, R180.H0_H0 ;  /* 0x200000b4ffb47230 */ /* 0x000fc40000004100 */
[----:B------:R-:W-:Y:S01]  /*4900*/  FMUL.FTZ R115, R26, -R61 ;  /* 0x8000003d1a737220 */ /* 0x000fe20000410000 */
[----:B------:R-:W-:Y:S02]  /*4910*/  HADD2.F32 R179, -RZ, R179.H0_H0 ;  /* 0x200000b3ffb37230 */ /* 0x000fe40000004100 */
[----:B------:R-:W-:Y:S01]  /*4920*/  FMUL.FTZ R114, R25, -R114 ;  /* 0x8000007219727220 */ /* 0x000fe20000410000 */
[----:B------:R-:W-:Y:S02]  /*4930*/  HADD2.F32 R178, -RZ, R178.H0_H0 ;  /* 0x200000b2ffb27230 */ /* 0x000fe40000004100 */
[----:B------:R-:W-:Y:S01]  /*4940*/  FMUL.FTZ R113, R24, -R65 ;  /* 0x8000004118717220 */ /* 0x000fe20000410000 */
[----:B------:R-:W-:Y:S02]  /*4950*/  HADD2.F32 R177, -RZ, R177.H0_H0 ;  /* 0x200000b1ffb17230 */ /* 0x000fe40000004100 */
[----:B------:R-:W-:Y:S01]  /*4960*/  FMUL.FTZ R112, R23, -R112 ;  /* 0x8000007017707220 */ /* 0x000fe20000410000 */
        /* <DEDUP_REMOVED lines=16> */
[----:B------:R-:W-:Y:S06]  /*4a70*/  BAR.SYNC.DEFER_BLOCKING 0x0 ;  /* 0x0000000000007b1d */ /* 0x000fec0000010000 */
[----:B--2---:R-:W-:Y:S05]  /*4a80*/  @P2 BRA `(.L_x_589) ;  /* 0x0000000000242947 */ /* 0x004fea0003800000 */
        /* <DEDUP_REMOVED lines=9> */
.L_x_589:
[----:B------:R-:W-:-:S06]  /*4b20*/  LEA R106, R182, UR28, 0x3 ;  /* 0x0000001cb66a7c11 */ /* 0x000fcc000f8e18ff */
[----:B------:R-:W0:Y:S02]  /*4b30*/  LDS.64 R106, [R106+0x8788] ;  /* 0x008788006a6a7984 */ /* 0x000e240000000a00 */
.L_x_590:
[----:B------:R-:W-:Y:S05]  /*4b40*/  BSYNC.RECONVERGENT B0 ;  /* 0x0000000000007941 */ /* 0x000fea0003800200 */
.L_x_588:
[----:B------:R-:W2:Y:S01]  /*4b50*/  @P1 LDC R61, c[0x0][0x38c] ;  /* 0x0000e300ff3d1b82 */ /* 0x000ea20000000800 */
[----:B------:R-:W-:Y:S01]  /*4b60*/  MOV R60, UR15 ;  /* 0x0000000f003c7c02 */ /* 0x000fe20008000f00 */
[----:B------:R-:W-:Y:S01]  /*4b70*/  HFMA2 R63, -RZ, RZ, 0, 9.5367431640625e-07 ;  /* 0x00000010ff3f7431 */ /* 0x000fe200000001ff */
[----:B------:R-:W-:Y:S02]  /*4b80*/  MOV R76, 0x3f800000 ;  /* 0x3f800000004c7802 */ /* 0x000fe40000000f00 */
[----:B------:R-:W-:Y:S02]  /*4b90*/  CS2R R78, SRZ ;  /* 0x00000000004e7805 */ /* 0x000fe4000001ff00 */
[----:B------:R-:W-:Y:S01]  /*4ba0*/  @P1 IADD3 R60, PT, PT, R60, -0x2, RZ ;  /* 0xfffffffe3c3c1810 */ /* 0x000fe20007ffe0ff */
[----:B------:R-:W-:Y:S01]  /*4bb0*/  FMUL.FTZ R64, RZ, R142 ;  /* 0x0000008eff407220 */ /* 0x000fe20000410000 */
[----:B------:R-:W-:-:S03]  /*4bc0*/  HFMA2 R77, -RZ, RZ, 0, 0 ;  /* 0x00000000ff4d7431 */ /* 0x000fc600000001ff */
[----:B--2---:R-:W-:-:S04]  /*4bd0*/  @P1 IMAD R60, R60, R61, UR8 ;  /* 0x000000083c3c1e24 */ /* 0x004fc8000f8e023d */
[----:B------:R-:W-:-:S04]  /*4be0*/  @P1 IMAD.WIDE R60, R60, R63, UR4 ;  /* 0x000000043c3c1e25 */ /* 0x000fc8000f8e023f */
[----:B------:R-:W-:-:S04]  /*4bf0*/  FMUL.FTZ R63, R18, R85 ;  /* 0x00000055123f7220 */ /* 0x000fc80000410000 */
[-C--:B------:R-:W-:Y:S01]  /*4c00*/  FMUL.FTZ R62, R142, R63.reuse ;  /* 0x0000003f8e3e7220 */ /* 0x080fe20000410000 */
[----:B------:R-:W-:Y:S01]  /*4c10*/  FFMA.FTZ R64, R143, R63, -R64 ;  /* 0x0000003f8f407223 */ /* 0x000fe20000010840 */
[----:B------:R2:W5:Y:S01]  /*4c20*/  @P1 LDG.E.128 R76, desc[UR34][R60.64] ;  /* 0x000000223c4c1981 */ /* 0x000562000c1e1d00 */
[C---:B------:R-:W-:Y:S01]  /*4c30*/  ISETP.GT.U32.AND P2, PT, R182.reuse, 0x1f, PT ;  /* 0x0000001fb600780c */ /* 0x040fe20003f44070 */
[----:B------:R-:W-:Y:S01]  /*4c40*/  FFMA.FTZ R62, RZ, R143, R62 ;  /* 0x0000008fff3e7223 */ /* 0x000fe2000001003e */
[----:B------:R-:W-:Y:S01]  /*4c50*/  FFMA.FTZ R64, R17, R84, R64 ;  /* 0x0000005411407223 */ /* 0x000fe20000010040 */
[----:B------:R-:W-:Y:S02]  /*4c60*/  LEA.HI R181, R182, R182, RZ, 0x1e ;  /* 0x000000b6b6b57211 */ /* 0x000fe400078ff0ff */
[----:B------:R-:W-:Y:S01]  /*4c70*/  FADD.FTZ R62, RZ, R62 ;  /* 0x0000003eff3e7221 */ /* 0x000fe20000010000 */
[----:B------:R-:W-:Y:S01]  /*4c80*/  FMUL.FTZ R66, R140, R64 ;  /* 0x000000408c427220 */ /* 0x000fe20000410000 */
[----:B------:R-:W-:-:S02]  /*4c90*/  LEA R181, R181, UR28, 0x4 ;  /* 0x0000001cb5b57c11 */ /* 0x000fc4000f8e20ff */
[-C--:B------:R-:W-:Y:S01]  /*4ca0*/  FMUL.FTZ R63, R140, R62.reuse ;  /* 0x0000003e8c3f7220 */ /* 0x080fe20000410000 */
[----:B------:R-:W-:-:S03]  /*4cb0*/  FFMA.FTZ R66, R141, R62, R66 ;  /* 0x0000003e8d427223 */ /* 0x000fc60000010042 */
[----:B------:R-:W-:Y:S01]  /*4cc0*/  FFMA.FTZ R63, R141, R64, -R63 ;  /* 0x000000408d3f7223 */ /* 0x000fe2000001083f */
[----:B------:R-:W-:-:S03]  /*4cd0*/  FADD.FTZ R66, RZ, R66 ;  /* 0x00000042ff427221 */ /* 0x000fc60000010000 */
[----:B------:R-:W-:Y:S01]  /*4ce0*/  FFMA.FTZ R63, R16, R83, R63 ;  /* 0x00000053103f7223 */ /* 0x000fe2000001003f */
[----:B--2---:R-:W-:-:S03]  /*4cf0*/  FMUL.FTZ R60, R138, R66 ;  /* 0x000000428a3c7220 */ /* 0x004fc60000410000 */
        /* <DEDUP_REMOVED lines=16> */
[----:B------:R-:W-:Y:S02]  /*4e00*/  FMUL.FTZ R60, R126, R142 ;  /* 0x0000008e7e3c7220 */ /* 0x000fe40000410000 */
[----:B------:R-:W-:Y:S01]  /*4e10*/  FADD.FTZ R63, RZ, R61 ;  /* 0x0000003dff3f7221 */ /* 0x000fe20000010000 */
[C---:B------:R-:W-:Y:S01]  /*4e20*/  FMUL.FTZ R64, R132.reuse, R62 ;  /* 0x0000003e84407220 */ /* 0x040fe20000410000 */
[C---:B------:R-:W-:Y:S01]  /*4e30*/  FMUL.FTZ R61, R127.reuse, R142 ;  /* 0x0000008e7f3d7220 */ /* 0x040fe20000410000 */
[----:B------:R-:W-:Y:S01]  /*4e40*/  FFMA.FTZ R60, R127, R143, R60 ;  /* 0x0000008f7f3c7223 */ /* 0x000fe2000001003c */
[-C--:B------:R-:W-:Y:S01]  /*4e50*/  FMUL.FTZ R65, R132, R63.reuse ;  /* 0x0000003f84417220 */ /* 0x080fe20000410000 */
[----:B------:R-:W-:Y:S01]  /*4e60*/  FFMA.FTZ R64, R133, R63, R64 ;  /* 0x0000003f85407223 */ /* 0x000fe20000010040 */
[----:B------:R-:W-:-:S02]  /*4e70*/  FFMA.FTZ R61, R126, R143, -R61 ;  /* 0x0000008f7e3d7223 */ /* 0x000fc4000001083d */
        /* <DEDUP_REMOVED lines=101> */
[----:B------:R-:W-:Y:S01]  /*54d0*/  FMUL.FTZ R70, R147, R68 ;  /* 0x0000004493467220 */ /* 0x000fe20000410000 */
[C---:B------:R-:W-:Y:S01]  /*54e0*/  FFMA.FTZ R64, R109.reuse, R60, R64 ;  /* 0x0000003c6d407223 */ /* 0x040fe20000010040 */
[----:B------:R-:W-:-:S02]  /*54f0*/  FFMA.FTZ R62, R109, R61, -R62 ;  /* 0x0000003d6d3e7223 */ /* 0x000fc4000001083e */
[-C--:B------:R-:W-:Y:S01]  /*5500*/  FFMA.FTZ R70, R145, R66.reuse, -R70 ;  /* 0x0000004291467223 */ /* 0x080fe20000010846 */
[C---:B------:R-:W-:Y:S01]  /*5510*/  FMUL.FTZ R66, R147.reuse, R66 ;  /* 0x0000004293427220 */ /* 0x040fe20000410000 */
[C---:B------:R-:W-:Y:S01]  /*5520*/  FMUL.FTZ R61, R147.reuse, R64 ;  /* 0x00000040933d7220 */ /* 0x040fe20000410000 */
        /* <DEDUP_REMOVED lines=9> */
[----:B------:R-:W3:Y:S01]  /*55c0*/  S2R R182, SR_TID.X ;  /* 0x0000000000b67919 */ /* 0x000ee20000002100 */
[----:B--2---:R-:W-:Y:S01]  /*55d0*/  MOV R61, 0x50 ;  /* 0x00000050003d7802 */ /* 0x004fe20000000f00 */
[----:B------:R-:W-:Y:S01]  /*55e0*/  UMOV UR33, 0xffffffff ;  /* 0xffffffff00217882 */ /* 0x000fe20000000000 */
[C---:B------:R-:W-:Y:S02]  /*55f0*/  ISETP.GE.AND P4, PT, R105.reuse, 0x10, PT ;  /* 0x000000106900780c */ /* 0x040fe40003f86270 */
[C---:B------:R-:W-:Y:S02]  /*5600*/  ISETP.GE.AND P2, PT, R105.reuse, 0x8, PT ;  /* 0x000000086900780c */ /* 0x040fe40003f46270 */
[C---:B------:R-:W-:Y:S02]  /*5610*/  ISETP.GE.AND P3, PT, R105.reuse, 0x4, PT ;  /* 0x000000046900780c */ /* 0x040fe40003f66270 */
[C---:B------:R-:W-:Y:S02]  /*5620*/  ISETP.GE.AND P4, PT, R105.reuse, 0x2, PT ;  /* 0x000000026900780c */ /* 0x040fe40003f86270 */
[----:B------:R-:W-:Y:S01]  /*5630*/  ISETP.GE.AND P5, PT, R105, 0x1, PT ;  /* 0x000000016900780c */ /* 0x000fe20003fa6270 */
[----:B---3--:R-:W-:-:S05]  /*5640*/  IMAD R182, R182, R61, UR28 ;  /* 0x0000001cb6b67e24 */ /* 0x008fca000f8e023d */
        /* <DEDUP_REMOVED lines=35> */
[----:B------:R-:W2:Y:S04]  /*5880*/  SHFL.UP PT, R186, R75, 0x1, RZ ;  /* 0x042000004bba7989 */ /* 0x000ea800000e00ff */
[----:B------:R-:W3:Y:S04]  /*5890*/  SHFL.UP PT, R185, R74, 0x1, RZ ;  /* 0x042000004ab97989 */ /* 0x000ee800000e00ff */
[----:B------:R-:W4:Y:S04]  /*58a0*/  SHFL.UP PT, R184, R72, 0x1, RZ ;  /* 0x0420000048b87989 */ /* 0x000f2800000e00ff */
[----:B------:R-:W0:Y:S01]  /*58b0*/  SHFL.UP PT, R183, R73, 0x1, RZ ;  /* 0x0420000049b77989 */ /* 0x000e2200000e00ff */
[-C--:B--2---:R-:W-:Y:S01]  /*58c0*/  FMUL.FTZ R187, R73, R186.reuse ;  /* 0x000000ba49bb7220 */ /* 0x084fe20000410000 */
[----:B------:R-:W-:-:S03]  /*58d0*/  FMUL.FTZ R186, R72, R186 ;  /* 0x000000ba48ba7220 */ /* 0x000fc60000410000 */
[CC--:B---3--:R-:W-:Y:S01]  /*58e0*/  FFMA.FTZ R188, R72.reuse, R185.reuse, R187 ;  /* 0x000000b948bc7223 */ /* 0x0c8fe200000100bb */
[----:B------:R-:W-:Y:S01]  /*58f0*/  FFMA.FTZ R187, R73, R185, -R186 ;  /* 0x000000b949bb7223 */ /* 0x000fe200000108ba */
[-C--:B----4-:R-:W-:Y:S02]  /*5900*/  FMUL.FTZ R186, R72, R184.reuse ;  /* 0x000000b848ba7220 */ /* 0x090fe40000410000 */
[----:B------:R-:W-:Y:S01]  /*5910*/  @P5 FADD.FTZ R75, R75, R188 ;  /* 0x000000bc4b4b5221 */ /* 0x000fe20000010000 */
[C---:B------:R-:W-:Y:S01]  /*5920*/  FMUL.FTZ R185, R73.reuse, R184 ;  /* 0x000000b849b97220 */ /* 0x040fe20000410000 */
        /* <DEDUP_REMOVED lines=10> */
[----:B------:R-:W-:-:S03]  /*59d0*/  FFMA.FTZ R187, R73, R185, -R186 ;  /* 0x000000b949bb7223 */ /* 0x000fc600000108ba */
[----:B------:R-:W-:Y:S01]  /*59e0*/  @P4 FADD.FTZ R75, R75, R188 ;  /* 0x000000bc4b4b4221 */ /* 0x000fe20000010000 */
[CC--:B---3--:R-:W-:Y:S01]  /*59f0*/  FMUL.FTZ R185, R73.reuse, R184.reuse ;  /* 0x000000b849b97220 */ /* 0x0c8fe20000410000 */
[----:B------:R-:W-:Y:S01]  /*5a00*/  @P4 FADD.FTZ R74, R74, R187 ;  /* 0x000000bb4a4a4221 */ /* 0x000fe20000010000 */
[C---:B------:R-:W-:Y:S02]  /*5a10*/  FMUL.FTZ R184, R72.reuse, R184 ;  /* 0x000000b848b87220 */ /* 0x040fe40000410000 */
        /* <DEDUP_REMOVED lines=8> */
[CC--:B--2---:R-:W-:Y:S01]  /*5aa0*/  FFMA.FTZ R187, R73.reuse, R185.reuse, -R188 ;  /* 0x000000b949bb7223 */ /* 0x0c4fe200000108bc */
[C---:B------:R-:W-:Y:S01]  /*5ab0*/  FFMA.FTZ R188, R72.reuse, R185, R189 ;  /* 0x000000b948bc7223 */ /* 0x040fe200000100bd */
[-C--:B---3--:R-:W-:Y:S01]  /*5ac0*/  FMUL.FTZ R186, R72, R184.reuse ;  /* 0x000000b848ba7220 */ /* 0x088fe20000410000 */
[----:B------:R-:W-:Y:S02]  /*5ad0*/  FMUL.FTZ R184, R73, R184 ;  /* 0x000000b849b87220 */ /* 0x000fe40000410000 */
[----:B------:R-:W-:Y:S01]  /*5ae0*/  @P3 FADD.FTZ R75, R75, R188 ;  /* 0x000000bc4b4b3221 */ /* 0x000fe20000010000 */
[----:B------:R-:W-:Y:S01]  /*5af0*/  @P3 FADD.FTZ R74, R74, R187 ;  /* 0x000000bb4a4a3221 */ /* 0x000fe20000010000 */
[-C--:B----4-:R-:W-:Y:S01]  /*5b00*/  @P3 FFMA.FTZ R73, R73, R183.reuse, -R186 ;  /* 0x000000b749493223 */ /* 0x090fe200000108ba */
[----:B------:R-:W-:Y:S02]  /*5b10*/  @P3 FFMA.FTZ R72, R72, R183, R184 ;  /* 0x000000b748483223 */ /* 0x000fe400000100b8 */
[----:B------:R-:W0:Y:S04]  /*5b20*/  SHFL.UP PT, R186, R75, 0x8, RZ ;  /* 0x050000004bba7989 */ /* 0x000e2800000e00ff */
        /* <DEDUP_REMOVED lines=17> */
.L_x_713:
[----:B------:R-:W-:Y:S01]  /*5c40*/  ISETP.GE.AND P2, PT, R105, 0x10, PT ;  /* 0x000000106900780c */ /* 0x000fe20003f46270 */
[CC--:B0-----:R-:W-:Y:S01]  /*5c50*/  FMUL.FTZ R188, R72.reuse, R186.reuse ;  /* 0x000000ba48bc7220 */ /* 0x0c1fe20000410000 */
[C---:B------:R-:W-:Y:S01]  /*5c60*/  FMUL.FTZ R189, R73.reuse, R186 ;  /* 0x000000ba49bd7220 */ /* 0x040fe20000410000 */
[CC--:B---3--:R-:W-:Y:S01]  /*5c70*/  FMUL.FTZ R186, R72.reuse, R184.reuse ;  /* 0x000000b848ba7220 */ /* 0x0c8fe20000410000 */
[----:B------:R-:W-:Y:S01]  /*5c80*/  UMOV UR33, 0xffffffff ;  /* 0xffffffff00217882 */ /* 0x000fe20000000000 */
[CC--:B----4-:R-:W-:Y:S01]  /*5c90*/  FFMA.FTZ R187, R73.reuse, R185.reuse, -R188 ;  /* 0x000000b949bb7223 */ /* 0x0d0fe200000108bc */
[----:B------:R-:W-:Y:S01]  /*5ca0*/  FMUL.FTZ R184, R73, R184 ;  /* 0x000000b849b87220 */ /* 0x000fe20000410000 */
[----:B------:R-:W-:-:S06]  /*5cb0*/  FFMA.FTZ R188, R72, R185, R189 ;  /* 0x000000b948bc7223 */ /* 0x000fcc00000100bd */
[-C--:B--2---:R-:W-:Y:S01]  /*5cc0*/  @P2 FFMA.FTZ R73, R73, R183.reuse, -R186 ;  /* 0x000000b749492223 */ /* 0x084fe200000108ba */
[----:B------:R-:W-:Y:S01]  /*5cd0*/  @P2 FFMA.FTZ R72, R72, R183, R184 ;  /* 0x000000b748482223 */ /* 0x000fe200000100b8 */
[----:B------:R-:W-:Y:S01]  /*5ce0*/  @P2 FADD.FTZ R74, R74, R187 ;  /* 0x000000bb4a4a2221 */ /* 0x000fe20000010000 */
[----:B------:R-:W-:Y:S01]  /*5cf0*/  @P2 FADD.FTZ R75, R75, R188 ;  /* 0x000000bc4b4b2221 */ /* 0x000fe20000010000 */
[----:B------:R-:W-:Y:S06]  /*5d00*/  BRA.DIV UR33, `(.L_x_593) ;  /* 0x0000008621dc7947 */ /* 0x000fec000b800000 */
.L_x_716:
[----:B------:R-:W-:-:S03]  /*5d10*/  UMOV UR33, 0xffffffff ;  /* 0xffffffff00217882 */ /* 0x000fc60000000000 */
[----:B------:R-:W-:Y:S05]  /*5d20*/  BRA.DIV UR33, `(.L_x_594) ;  /* 0x0000008621fc7947 */ /* 0x000fea000b800000 */
.L_x_719:
[----:B------:R-:W-:-:S03]  /*5d30*/  UMOV UR33, 0xffffffff ;  /* 0xffffffff00217882 */ /* 0x000fc60000000000 */
[----:B------:R-:W-:Y:S05]  /*5d40*/  BRA.DIV UR33, `(.L_x_595) ;  /* 0x0000008a211c7947 */ /* 0x000fea000b800000 */
.L_x_722:
[----:B------:R-:W-:-:S03]  /*5d50*/  UMOV UR33, 0xffffffff ;  /* 0xffffffff00217882 */ /* 0x000fc60000000000 */
[----:B------:R-:W-:Y:S05]  /*5d60*/  BRA.DIV UR33, `(.L_x_596) ;  /* 0x0000008a213c7947 */ /* 0x000fea000b800000 */
.L_x_725:
        /* <DEDUP_REMOVED lines=10> */
.L_x_735:
        /* <DEDUP_REMOVED lines=45> */
.L_x_591:
[----:B---3--:R-:W3:Y:S01]  /*60e0*/  S2R R182, SR_TID.X ;  /* 0x0000000000b67919 */ /* 0x008ee20000002100 */
[----:B------:R-:W-:Y:S05]  /*60f0*/  WARPSYNC.ALL ;  /* 0x0000000000007948 */ /* 0x000fea0003800000 */
[----:B---3--:R-:W-:Y:S01]  /*6100*/  LOP3.LUT P0, RZ, R182, 0x1f, RZ, 0xc0, !PT ;  /* 0x0000001fb6ff7812 */ /* 0x008fe2000780c0ff */
[----:B--2---:R-:W-:Y:S01]  /*6110*/  FMUL.FTZ R61, R149, UR37 ;  /* 0x00000025953d7c20 */ /* 0x004fe20008410000 */
[-C--:B01----:R-:W-:Y:S01]  /*6120*/  FMUL.FTZ R60, R147, R107.reuse ;  /* 0x0000006b933c7220 */ /* 0x083fe20000410000 */
[----:B------:R-:W-:Y:S01]  /*6130*/  FMUL.FTZ R62, R145, R107 ;  /* 0x0000006b913e7220 */ /* 0x000fe20000410000 */
[----:B------:R-:W-:Y:S01]  /*6140*/  FMUL.FTZ R66, R147, R148 ;  /* 0x0000009493427220 */ /* 0x000fe20000410000 */
[----:B------:R-:W-:Y:S01]  /*6150*/  FFMA.FTZ R226, R150, UR49, -R61 ;  /* 0x0000003196e27c23 */ /* 0x000fe2000801083d */
[-C--:B------:R-:W-:Y:S01]  /*6160*/  FFMA.FTZ R60, R145, R106.reuse, -R60 ;  /* 0x0000006a913c7223 */ /* 0x080fe2000001083c */
[----:B------:R-:W-:Y:S01]  /*6170*/  FFMA.FTZ R62, -R147, R106, -R62 ;  /* 0x0000006a933e7223 */ /* 0x000fe2000001093e */
[----:B------:R-:W-:Y:S01]  /*6180*/  FMUL.FTZ R203, R151, UR37 ;  /* 0x0000002597cb7c20 */ /* 0x000fe20008410000 */
[----:B------:R-:W-:Y:S01]  /*6190*/  FMUL.FTZ R64, R19, R226 ;  /* 0x000000e213407220 */ /* 0x000fe20000410000 */
[C---:B------:R-:W-:Y:S01]  /*61a0*/  FMUL.FTZ R68, R146.reuse, R60 ;  /* 0x0000003c92447220 */ /* 0x040fe20000410000 */
[----:B------:R-:W-:Y:S01]  /*61b0*/  FMUL.FTZ R65, R146, R62 ;  /* 0x0000003e92417220 */ /* 0x000fe20000410000 */
[----:B------:R-:W-:Y:S01]  /*61c0*/  FFMA.FTZ R203, R152, UR49, -R203 ;  /* 0x0000003198cb7c23 */ /* 0x000fe200080108cb */
[-C--:B------:R-:W-:Y:S01]  /*61d0*/  FFMA.FTZ R61, R145, R64.reuse, R66 ;  /* 0x00000040913d7223 */ /* 0x080fe20000010042 */
[----:B------:R-:W-:Y:S01]  /*61e0*/  FMUL.FTZ R64, R147, R64 ;  /* 0x0000004093407220 */ /* 0x000fe20000410000 */
[C---:B------:R-:W-:Y:S01]  /*61f0*/  FFMA.FTZ R68, R109.reuse, R62, -R68 ;  /* 0x0000003e6d447223 */ /* 0x040fe20000010844 */
[----:B------:R-:W-:Y:S01]  /*6200*/  FFMA.FTZ R65, R109, R60, R65 ;  /* 0x0000003c6d417223 */ /* 0x000fe20000010041 */
[----:B------:R-:W-:Y:S01]  /*6210*/  FFMA.FTZ R61, R20, R203, R61 ;  /* 0x000000cb143d7223 */ /* 0x000fe2000001003d */
[----:B------:R-:W-:Y:S01]  /*6220*/  FFMA.FTZ R63, R145, R148, -R64 ;  /* 0x00000094913f7223 */ /* 0x000fe20000010840 */
[CC--:B------:R-:W-:Y:S01]  /*6230*/  FMUL.FTZ R60, R116.reuse, R68.reuse ;  /* 0x00000044743c7220 */ /* 0x0c0fe20000410000 */
[----:B------:R-:W-:Y:S01]  /*6240*/  FMUL.FTZ R67, R116, R65 ;  /* 0x0000004174437220 */ /* 0x000fe20000410000 */
[----:B------:R-:W-:Y:S01]  /*6250*/  FMUL.FTZ R62, R146, R61 ;  /* 0x0000003d923e7220 */ /* 0x000fe20000410000 */
[----:B------:R-:W-:Y:S01]  /*6260*/  FADD.FTZ R63, R144, R63 ;  /* 0x0000003f903f7221 */ /* 0x000fe20000010000 */
[C---:B------:R-:W-:Y:S01]  /*6270*/  FFMA.FTZ R65, R117.reuse, R65, R60 ;  /* 0x0000004175417223 */ /* 0x040fe2000001003c */
[----:B------:R-:W-:Y:S01]  /*6280*/  FFMA.FTZ R67, R117, R68, -R67 ;  /* 0x0000004475437223 */ /* 0x000fe20000010843 */
[----:B------:R-:W-:Y:S01]  /*6290*/  FMUL.FTZ R201, R153, UR37 ;  /* 0x0000002599c97c20 */ /* 0x000fe20008410000 */
[-C--:B------:R-:W-:Y:S01]  /*62a0*/  FMUL.FTZ R60, R146, R63.reuse ;  /* 0x0000003f923c7220 */ /* 0x080fe20000410000 */
[C---:B------:R-:W-:Y:S01]  /*62b0*/  FFMA.FTZ R63, R109.reuse, R63, -R62 ;  /* 0x0000003f6d3f7223 */ /* 0x040fe2000001083e */
[----:B------:R-:W-:Y:S01]  /*62c0*/  FMUL.FTZ R62, R118, R67 ;  /* 0x00000043763e7220 */ /* 0x000fe20000410000 */
[----:B------:R-:W-:Y:S01]  /*62d0*/  FFMA.FTZ R201, R154, UR49, -R201 ;  /* 0x000000319ac97c23 */ /* 0x000fe200080108c9 */
[----:B------:R-:W-:Y:S01]  /*62e0*/  FFMA.FTZ R60, R109, R61, R60 ;  /* 0x0000003d6d3c7223 */ /* 0x000fe2000001003c */
[----:B------:R-:W-:Y:S01]  /*62f0*/  FADD.FTZ R63, R110, R63 ;  /* 0x0000003f6e3f7221 */ /* 0x000fe20000010000 */
[-C--:B------:R-:W-:Y:S01]  /*6300*/  FFMA.FTZ R64, R119, R65.reuse, R62 ;  /* 0x0000004177407223 */ /* 0x080fe2000001003e */
[----:B------:R-:W-:Y:S01]  /*6310*/  FMUL.FTZ R66, R118, R65 ;  /* 0x0000004176427220 */ /* 0x000fe20000410000 */
[----:B------:R-:W-:Y:S01]  /*6320*/  FFMA.FTZ R60, R21, R201, R60 ;  /* 0x000000c9153c7223 */ /* 0x000fe2000001003c */
[----:B------:R-:W-:Y:S01]  /*6330*/  FMUL.FTZ R62, R116, R63 ;  /* 0x0000003f743e7220 */ /* 0x000fe20000410000 */
[----:B------:R-:W-:Y:S01]  /*6340*/  FMUL.FTZ R68, R120, R64 ;  /* 0x0000004078447220 */ /* 0x000fe20000410000 */
[----:B------:R-:W-:Y:S01]  /*6350*/  FFMA.FTZ R66, R119, R67, -R66 ;  /* 0x0000004377427223 */ /* 0x000fe20000010842 */
[----:B------:R-:W-:Y:S01]  /*6360*/  FMUL.FTZ R65, R155, UR37 ;  /* 0x000000259b417c20 */ /* 0x000fe20008410000 */
[-C--:B------:R-:W-:Y:S01]  /*6370*/  FFMA.FTZ R61, R117, R60.reuse, R62 ;  /* 0x0000003c753d7223 */ /* 0x080fe2000001003e */
[----:B------:R-:W-:Y:S01]  /*6380*/  FMUL.FTZ R60, R116, R60 ;  /* 0x0000003c743c7220 */ /* 0x000fe20000410000 */
[-C--:B------:R-:W-:Y:S01]  /*6390*/  FMUL.FTZ R67, R120, R66.reuse ;  /* 0x0000004278437220 */ /* 0x080fe20000410000 */
[----:B------:R-:W-:Y:S01]  /*63a0*/  FFMA.FTZ R68, R121, R66, -R68 ;  /* 0x0000004279447223 */ /* 0x000fe20000010844 */
[----:B------:R-:W-:Y:S01]  /*63b0*/  FFMA.FTZ R200, R156, UR49, -R65 ;  /* 0x000000319cc87c23 */ /* 0x000fe20008010841 */
[----:B------:R-:W-:Y:S01]  /*63c0*/  FFMA.FTZ R60, R117, R63, -R60 ;  /* 0x0000003f753c7223 */ /* 0x000fe2000001083c */
[----:B------:R-:W-:Y:S01]  /*63d0*/  FFMA.FTZ R67, R121, R64, R67 ;  /* 0x0000004079437223 */ /* 0x000fe20000010043 */
[----:B------:R-:W-:Y:S01]  /*63e0*/  FMUL.FTZ R62, R122, R68 ;  /* 0x000000447a3e7220 */ /* 0x000fe20000410000 */
[----:B------:R-:W-:Y:S01]  /*63f0*/  FFMA.FTZ R61, R22, R200, R61 ;  /* 0x000000c8163d7223 */ /* 0x000fe2000001003d */
[----:B------:R-:W-:Y:S01]  /*6400*/  FADD.FTZ R60, R111, R60 ;  /* 0x0000003c6f3c7221 */ /* 0x000fe20000010000 */
[-C--:B------:R-:W-:Y:S01]  /*6410*/  FMUL.FTZ R66, R122, R67.reuse ;  /* 0x000000437a427220 */ /* 0x080fe20000410000 */
[----:B------:R-:W-:Y:S01]  /*6420*/  FFMA.FTZ R65, R123, R67, R62 ;  /* 0x000000437b417223 */ /* 0x000fe2000001003e */
[----:B------:R-:W-:Y:S01]  /*6430*/  FMUL.FTZ R199, R157, UR37 ;  /* 0x000000259dc77c20 */ /* 0x000fe20008410000 */
[C---:B------:R-:W-:Y:S01]  /*6440*/  FMUL.FTZ R62, R118.reuse, R60 ;  /* 0x0000003c763e7220 */ /* 0x040fe20000410000 */
[-C--:B------:R-:W-:Y:S01]  /*6450*/  FMUL.FTZ R64, R118, R61.reuse ;  /* 0x0000003d76407220 */ /* 0x080fe20000410000 */
[----:B------:R-:W-:Y:S01]  /*6460*/  FFMA.FTZ R66, R123, R68, -R66 ;  /* 0x000000447b427223 */ /* 0x000fe20000010842 */
[----:B------:R-:W-:Y:S01]  /*6470*/  FFMA.FTZ R199, R158, UR49, -R199 ;  /* 0x000000319ec77c23 */ /* 0x000fe200080108c7 */
[C---:B------:R-:W-:Y:S01]  /*6480*/  FFMA.FTZ R62, R119.reuse, R61, R62 ;  /* 0x0000003d773e7223 */ /* 0x040fe2000001003e */
[----:B------:R-:W-:Y:S01]  /*6490*/  FFMA.FTZ R63, R119, R60, -R64 ;  /* 0x0000003c773f7223 */ /* 0x000fe20000010840 */
[----:B------:R-:W-:Y:S01]  /*64a0*/  FMUL.FTZ R64, R124, R66 ;  /* 0x000000427c407220 */ /* 0x000fe20000410000 */
[----:B------:R-:W-:Y:S01]  /*64b0*/  BAR.SYNC.DEFER_BLOCKING 0x0 ;  /* 0x0000000000007b1d */ /* 0x000fe20000010000 */
[----:B------:R-:W-:Y:S01]  /*64c0*/  FFMA.FTZ R62, R23, R199, R62 ;  /* 0x000000c7173e7223 */ /* 0x000fe2000001003e */
[----:B------:R-:W-:Y:S01]  /*64d0*/  FADD.FTZ R63, R112, R63 ;  /* 0x0000003f703f7221 */ /* 0x000fe20000010000 */
[-C--:B------:R-:W-:Y:S01]  /*64e0*/  FMUL.FTZ R61, R124, R65.reuse ;  /* 0x000000417c3d7220 */ /* 0x080fe20000410000 */
[C---:B------:R-:W-:Y:S01]  /*64f0*/  FFMA.FTZ R67, R125.reuse, R65, R64 ;  /* 0x000000417d437223 */ /* 0x040fe20000010040 */
[C---:B------:R-:W-:Y:S01]  /*6500*/  FMUL.FTZ R64, R120.reuse, R62 ;  /* 0x0000003e78407220 */ /* 0x040fe20000410000 */
[-C--:B------:R-:W-:Y:S01]  /*6510*/  FMUL.FTZ R60, R120, R63.reuse ;  /* 0x0000003f783c7220 */ /* 0x080fe20000410000 */
[----:B------:R-:W-:Y:S01]  /*6520*/  FFMA.FTZ R66, R125, R66, -R61 ;  /* 0x000000427d427223 */ /* 0x000fe2000001083d */
[----:B------:R-:W-:Y:S01]  /*6530*/  FMUL.FTZ R65, R159, UR37 ;  /* 0x000000259f417c20 */ /* 0x000fe20008410000 */
[C---:B------:R-:W-:Y:S01]  /*6540*/  FFMA.FTZ R64, R121.reuse, R63, -R64 ;  /* 0x0000003f79407223 */ /* 0x040fe20000010840 */
[----:B------:R-:W-:Y:S01]  /*6550*/  FFMA.FTZ R61, R121, R62, R60 ;  /* 0x0000003e793d7223 */ /* 0x000fe2000001003c */
[----:B------:R-:W-:Y:S01]  /*6560*/  FMUL.FTZ R60, R128, R66 ;  /* 0x00000042803c7220 */ /* 0x000fe20000410000 */
[----:B------:R-:W-:Y:S01]  /*6570*/  FFMA.FTZ R198, R160, UR49, -R65 ;  /* 0x00000031a0c67c23 */ /* 0x000fe20008010841 */
[----:B------:R-:W-:Y:S01]  /*6580*/  FADD.FTZ R64, R113, R64 ;  /* 0x0000004071407221 */ /* 0x000fe20000010000 */
[----:B------:R-:W-:Y:S01]  /*6590*/  MOV R62, UR46 ;  /* 0x0000002e003e7c02 */ /* 0x000fe20008000f00 */
[-C--:B------:R-:W-:Y:S01]  /*65a0*/  FFMA.FTZ R65, R129, R67.reuse, R60 ;  /* 0x0000004381417223 */ /* 0x080fe2000001003c */
[----:B------:R-:W-:Y:S01]  /*65b0*/  FFMA.FTZ R61, R24, R198, R61 ;  /* 0x000000c6183d7223 */ /* 0x000fe2000001003d */
[----:B------:R-:W-:Y:S01]  /*65c0*/  FMUL.FTZ R60, R122, R64 ;  /* 0x000000407a3c7220 */ /* 0x000fe20000410000 */
[----:B------:R-:W-:Y:S01]  /*65d0*/  FMUL.FTZ R197, R161, UR37 ;  /* 0x00000025a1c57c20 */ /* 0x000fe20008410000 */
[----:B------:R-:W-:Y:S01]  /*65e0*/  ISETP.LE.OR P0, PT, R62, UR15, P0 ;  /* 0x0000000f3e007c0c */ /* 0x000fe20008703670 */
[----:B------:R-:W-:Y:S01]  /*65f0*/  FMUL.FTZ R62, R128, R67 ;  /* 0x00000043803e7220 */ /* 0x000fe20000410000 */
[-C--:B------:R-:W-:Y:S01]  /*6600*/  FFMA.FTZ R60, R123, R61.reuse, R60 ;  /* 0x0000003d7b3c7223 */ /* 0x080fe2000001003c */
[----:B------:R-:W-:Y:S01]  /*6610*/  FFMA.FTZ R197, R162, UR49, -R197 ;  /* 0x00000031a2c57c23 */ /* 0x000fe200080108c5 */
[----:B------:R-:W-:Y:S01]  /*6620*/  FMUL.FTZ R63, R122, R61 ;  /* 0x0000003d7a3f7220 */ /* 0x000fe20000410000 */
[----:B------:R-:W-:Y:S01]  /*6630*/  FFMA.FTZ R66, R129, R66, -R62 ;  /* 0x0000004281427223 */ /* 0x000fe2000001083e */
[C---:B------:R-:W-:Y:S01]  /*6640*/  FMUL.FTZ R70, R130.reuse, R65 ;  /* 0x0000004182467220 */ /* 0x040fe20000410000 */
[----:B------:R-:W-:Y:S01]  /*6650*/  FFMA.FTZ R62, R25, R197, R60 ;  /* 0x000000c5193e7223 */ /* 0x000fe2000001003c */
[----:B------:R-:W-:Y:S01]  /*6660*/  FFMA.FTZ R63, R123, R64, -R63 ;  /* 0x000000407b3f7223 */ /* 0x000fe2000001083f */
[----:B------:R-:W0:Y:S01]  /*6670*/  LDS.64 R60, [R181+0x6378] ;  /* 0x00637800b53c7984 */ /* 0x000e220000000a00 */
[-C--:B------:R-:W-:Y:S01]  /*6680*/  FMUL.FTZ R64, R130, R66.reuse ;  /* 0x0000004282407220 */ /* 0x080fe20000410000 */
[----:B------:R-:W-:Y:S01]  /*6690*/  FMUL.FTZ R67, R163, UR37 ;  /* 0x00000025a3437c20 */ /* 0x000fe20008410000 */
[----:B------:R-:W-:Y:S01]  /*66a0*/  FADD.FTZ R63, R114, R63 ;  /* 0x0000003f723f7221 */ /* 0x000fe20000010000 */
[C---:B------:R-:W-:Y:S01]  /*66b0*/  FFMA.FTZ R70, R131.reuse, R66, -R70 ;  /* 0x0000004283467223 */ /* 0x040fe20000010846 */
[----:B------:R-:W-:Y:S01]  /*66c0*/  FFMA.FTZ R68, R131, R65, R64 ;  /* 0x0000004183447223 */ /* 0x000fe20000010040 */
[C---:B------:R-:W-:Y:S01]  /*66d0*/  FMUL.FTZ R64, R124.reuse, R62 ;  /* 0x0000003e7c407220 */ /* 0x040fe20000410000 */
[-C--:B------:R-:W-:Y:S01]  /*66e0*/  FMUL.FTZ R65, R124, R63.reuse ;  /* 0x0000003f7c417220 */ /* 0x080fe20000410000 */
[----:B------:R-:W-:Y:S01]  /*66f0*/  FFMA.FTZ R196, R164, UR49, -R67 ;  /* 0x00000031a4c47c23 */ /* 0x000fe20008010843 */
[----:B------:R-:W-:Y:S01]  /*6700*/  FMUL.FTZ R66, R132, R70 ;  /* 0x0000004684427220 */ /* 0x000fe20000410000 */
[C---:B------:R-:W-:Y:S01]  /*6710*/  FFMA.FTZ R64, R125.reuse, R63, -R64 ;  /* 0x0000003f7d407223 */ /* 0x040fe20000010840 */
[----:B------:R-:W-:Y:S01]  /*6720*/  FFMA.FTZ R65, R125, R62, R65 ;  /* 0x0000003e7d417223 */ /* 0x000fe20000010041 */
[C---:B------:R-:W-:Y:S01]  /*6730*/  FMUL.FTZ R67, R165.reuse, UR49 ;  /* 0x00000031a5437c20 */ /* 0x040fe20008410000 */
[----:B------:R-:W-:Y:S01]  /*6740*/  FMUL.FTZ R195, R165, UR37 ;  /* 0x00000025a5c37c20 */ /* 0x000fe20008410000 */
[----:B------:R-:W-:Y:S01]  /*6750*/  FADD.FTZ R64, R115, R64 ;  /* 0x0000004073407221 */ /* 0x000fe20000010000 */
[----:B------:R-:W-:Y:S01]  /*6760*/  FFMA.FTZ R65, R26, R196, R65 ;  /* 0x000000c41a417223 */ /* 0x000fe20000010041 */
[-C--:B------:R-:W-:Y:S01]  /*6770*/  FFMA.FTZ R63, R133, R68.reuse, R66 ;  /* 0x00000044853f7223 */ /* 0x080fe20000010042 */
[----:B------:R-:W-:Y:S01]  /*6780*/  FMUL.FTZ R68, R132, R68 ;  /* 0x0000004484447220 */ /* 0x000fe20000410000 */
[C---:B------:R-:W-:Y:S01]  /*6790*/  FMUL.FTZ R62, R128.reuse, R64 ;  /* 0x00000040803e7220 */ /* 0x040fe20000410000 */
[-C--:B------:R-:W-:Y:S01]  /*67a0*/  FMUL.FTZ R66, R128, R65.reuse ;  /* 0x0000004180427220 */ /* 0x080fe20000410000 */
[C---:B------:R-:W-:Y:S01]  /*67b0*/  FFMA.FTZ R72, R166.reuse, UR37, R67 ;  /* 0x00000025a6487c23 */ /* 0x040fe20008010043 */
[----:B------:R-:W-:Y:S01]  /*67c0*/  FFMA.FTZ R195, R166, UR49, -R195 ;  /* 0x00000031a6c37c23 */ /* 0x000fe200080108c3 */
[----:B------:R-:W-:Y:S01]  /*67d0*/  FFMA.FTZ R62, R129, R65, R62 ;  /* 0x00000041813e7223 */ /* 0x000fe2000001003e */
[----:B------:R-:W-:Y:S01]  /*67e0*/  FFMA.FTZ R68, R133, R70, -R68 ;  /* 0x0000004685447223 */ /* 0x000fe20000010844 */
[----:B------:R-:W-:Y:S01]  /*67f0*/  FFMA.FTZ R66, R129, R64, -R66 ;  /* 0x0000004081427223 */ /* 0x000fe20000010842 */
[C---:B------:R-:W-:Y:S01]  /*6800*/  FMUL.FTZ R67, R27.reuse, -R72 ;  /* 0x800000481b437220 */ /* 0x040fe20000410000 */
[----:B------:R-:W-:Y:S01]  /*6810*/  FFMA.FTZ R62, R27, R195, R62 ;  /* 0x000000c31b3e7223 */ /* 0x000fe2000001003e */
[----:B------:R-:W-:Y:S01]  /*6820*/  FMUL.FTZ R65, R167, UR49 ;  /* 0x00000031a7417c20 */ /* 0x000fe20008410000 */
[----:B------:R-:W-:Y:S01]  /*6830*/  FMUL.FTZ R70, R134, R68 ;  /* 0x0000004486467220 */ /* 0x000fe20000410000 */
[----:B------:R-:W-:Y:S01]  /*6840*/  FADD.FTZ R66, R67, R66 ;  /* 0x0000004243427221 */ /* 0x000fe20000010000 */
[----:B------:R-:W-:Y:S01]  /*6850*/  FMUL.FTZ R64, R130, R62 ;  /* 0x0000003e82407220 */ /* 0x000fe20000410000 */
[----:B------:R-:W-:Y:S01]  /*6860*/  FFMA.FTZ R65, R168, UR37, R65 ;  /* 0x00000025a8417c23 */ /* 0x000fe20008010041 */
[-C--:B------:R-:W-:Y:S01]  /*6870*/  FFMA.FTZ R70, R135, R63.reuse, R70 ;  /* 0x0000003f87467223 */ /* 0x080fe20000010046 */
[----:B------:R-:W-:Y:S01]  /*6880*/  FMUL.FTZ R72, R134, R63 ;  /* 0x0000003f86487220 */ /* 0x000fe20000410000 */
[-C--:B------:R-:W-:Y:S01]  /*6890*/  FFMA.FTZ R64, R131, R66.reuse, -R64 ;  /* 0x0000004283407223 */ /* 0x080fe20000010840 */
[----:B------:R-:W-:Y:S01]  /*68a0*/  FMUL.FTZ R66, R130, R66 ;  /* 0x0000004282427220 */ /* 0x000fe20000410000 */
[----:B------:R-:W-:Y:S01]  /*68b0*/  FMUL.FTZ R63, R167, UR37 ;  /* 0x00000025a73f7c20 */ /* 0x000fe20008410000 */
[----:B------:R-:W-:Y:S01]  /*68c0*/  FMUL.FTZ R67, R28, -R65 ;  /* 0x800000411c437220 */ /* 0x000fe20000410000 */
[----:B------:R-:W-:Y:S01]  /*68d0*/  FFMA.FTZ R72, R135, R68, -R72 ;  /* 0x0000004487487223 */ /* 0x000fe20000010848 */
[----:B------:R-:W-:Y:S01]  /*68e0*/  FFMA.FTZ R65, R131, R62, R66 ;  /* 0x0000003e83417223 */ /* 0x000fe20000010042 */
[----:B------:R-:W-:Y:S01]  /*68f0*/  FFMA.FTZ R194, R168, UR49, -R63 ;  /* 0x00000031a8c27c23 */ /* 0x000fe2000801083f */
[CC--:B0-----:R-:W-:Y:S01]  /*6900*/  FMUL.FTZ R63, R127.reuse, R61.reuse ;  /* 0x0000003d7f3f7220 */ /* 0x0c1fe20000410000 */
[----:B------:R-:W-:Y:S01]  /*6910*/  FMUL.FTZ R62, R127, R60 ;  /* 0x0000003c7f3e7220 */ /* 0x000fe20000410000 */
[----:B------:R-:W-:Y:S01]  /*6920*/  FADD.FTZ R64, R67, R64 ;  /* 0x0000004043407221 */ /* 0x000fe20000010000 */
[----:B------:R-:W-:Y:S01]  /*6930*/  FFMA.FTZ R65, R28, R194, R65 ;  /* 0x000000c21c417223 */ /* 0x000fe20000010041 */
[C---:B------:R-:W-:Y:S01]  /*6940*/  FFMA.FTZ R63, R126.reuse, R60, -R63 ;  /* 0x0000003c7e3f7223 */ /* 0x040fe2000001083f */
[----:B------:R-:W-:Y:S01]  /*6950*/  FFMA.FTZ R62, R126, R61, R62 ;  /* 0x0000003d7e3e7223 */ /* 0x000fe2000001003e */
[----:B------:R-:W-:Y:S01]  /*6960*/  FMUL.FTZ R66, R136, R72 ;  /* 0x0000004888427220 */ /* 0x000fe20000410000 */
[----:B------:R-:W-:Y:S01]  /*6970*/  FMUL.FTZ R60, R132, R65 ;  /* 0x00000041843c7220 */ /* 0x000fe20000410000 */
[----:B------:R-:W-:Y:S01]  /*6980*/  FFMA.FTZ R204, R18, R85, R63 ;  /* 0x0000005512cc7223 */ /* 0x000fe2000001003f */
[----:B------:R-:W-:Y:S01]  /*6990*/  FADD.FTZ R193, RZ, R62 ;  /* 0x0000003effc17221 */ /* 0x000fe20000010000 */
[----:B------:R-:W-:Y:S01]  /*69a0*/  FMUL.FTZ R63, R169, UR49 ;  /* 0x00000031a93f7c20 */ /* 0x000fe20008410000 */
[----:B------:R-:W-:Y:S01]  /*69b0*/  FFMA.FTZ R62, R133, R64, -R60 ;  /* 0x00000040853e7223 */ /* 0x000fe2000001083c */
[C---:B------:R-:W-:Y:S01]  /*69c0*/  FMUL.FTZ R60, R142.reuse, R204 ;  /* 0x000000cc8e3c7220 */ /* 0x040fe20000410000 */
[-C--:B------:R-:W-:Y:S01]  /*69d0*/  FMUL.FTZ R61, R142, R193.reuse ;  /* 0x000000c18e3d7220 */ /* 0x080fe20000410000 */
[----:B------:R-:W-:Y:S01]  /*69e0*/  FMUL.FTZ R64, R132, R64 ;  /* 0x0000004084407220 */ /* 0x000fe20000410000 */
[----:B------:R-:W-:Y:S01]  /*69f0*/  FFMA.FTZ R67, R137, R70, R66 ;  /* 0x0000004689437223 */ /* 0x000fe20000010042 */
[C---:B------:R-:W-:Y:S01]  /*6a00*/  FFMA.FTZ R192, R143.reuse, R193, R60 ;  /* 0x000000c18fc07223 */ /* 0x040fe2000001003c */
[----:B------:R-:W-:Y:S01]  /*6a10*/  FFMA.FTZ R60, R143, R204, -R61 ;  /* 0x000000cc8f3c7223 */ /* 0x000fe2000001083d */
[----:B------:R-:W-:Y:S01]  /*6a20*/  FMUL.FTZ R61, R169, UR37 ;  /* 0x00000025a93d7c20 */ /* 0x000fe20008410000 */
[C---:B------:R-:W-:Y:S01]  /*6a30*/  FFMA.FTZ R66, R170.reuse, UR37, R63 ;  /* 0x00000025aa427c23 */ /* 0x040fe2000801003f */
[----:B------:R-:W-:Y:S01]  /*6a40*/  FADD.FTZ R192, RZ, R192 ;  /* 0x000000c0ffc07221 */ /* 0x000fe20000010000 */
[----:B------:R-:W-:Y:S01]  /*6a50*/  FFMA.FTZ R205, R17, R84, R60 ;  /* 0x0000005411cd7223 */ /* 0x000fe2000001003c */
[----:B------:R-:W-:Y:S01]  /*6a60*/  FFMA.FTZ R64, R133, R65, R64 ;  /* 0x0000004185407223 */ /* 0x000fe20000010040 */
[----:B------:R-:W-:Y:S01]  /*6a70*/  FFMA.FTZ R206, R170, UR49, -R61 ;  /* 0x00000031aace7c23 */ /* 0x000fe2000801083d */
[C---:B------:R-:W-:Y:S01]  /*6a80*/  FMUL.FTZ R60, R140.reuse, R192 ;  /* 0x000000c08c3c7220 */ /* 0x040fe20000410000 */
[C---:B------:R-:W-:Y:S01]  /*6a90*/  FMUL.FTZ R63, R29.reuse, -R66 ;  /* 0x800000421d3f7220 */ /* 0x040fe20000410000 */
[-C--:B------:R-:W-:Y:S01]  /*6aa0*/  FMUL.FTZ R61, R140, R205.reuse ;  /* 0x000000cd8c3d7220 */ /* 0x080fe20000410000 */
[----:B------:R-:W-:Y:S01]  /*6ab0*/  FFMA.FTZ R64, R29, R206, R64 ;  /* 0x000000ce1d407223 */ /* 0x000fe20000010040 */
[----:B------:R-:W-:Y:S01]  /*6ac0*/  FFMA.FTZ R207, R141, R205, -R60 ;  /* 0x000000cd8dcf7223 */ /* 0x000fe2000001083c */
[----:B------:R-:W-:Y:S01]  /*6ad0*/  FADD.FTZ R62, R63, R62 ;  /* 0x0000003e3f3e7221 */ /* 0x000fe20000010000 */
[----:B------:R-:W-:Y:S01]  /*6ae0*/  FFMA.FTZ R61, R141, R192, R61 ;  /* 0x000000c08d3d7223 */ /* 0x000fe2000001003d */
[----:B------:R-:W-:Y:S01]  /*6af0*/  FMUL.FTZ R63, R171, UR49 ;  /* 0x00000031ab3f7c20 */ /* 0x000fe20008410000 */
[----:B------:R-:W-:Y:S01]  /*6b00*/  FMUL.FTZ R60, R134, R64 ;  /* 0x00000040863c7220 */ /* 0x000fe20000410000 */
[----:B------:R-:W-:Y:S01]  /*6b10*/  FFMA.FTZ R207, R16, R83, R207 ;  /* 0x0000005310cf7223 */ /* 0x000fe200000100cf */
[----:B------:R-:W-:Y:S01]  /*6b20*/  FADD.FTZ R191, RZ, R61 ;  /* 0x0000003dffbf7221 */ /* 0x000fe20000010000 */
[----:B------:R-:W-:Y:S01]  /*6b30*/  FFMA.FTZ R65, R172, UR37, R63 ;  /* 0x00000025ac417c23 */ /* 0x000fe2000801003f */
[-C--:B------:R-:W-:Y:S01]  /*6b40*/  FFMA.FTZ R63, R135, R62.reuse, -R60 ;  /* 0x0000003e873f7223 */ /* 0x080fe2000001083c */
[----:B------:R-:W-:Y:S01]  /*6b50*/  FMUL.FTZ R66, R134, R62 ;  /* 0x0000003e86427220 */ /* 0x000fe20000410000 */
[C---:B------:R-:W-:Y:S01]  /*6b60*/  FMUL.FTZ R62, R138.reuse, R207 ;  /* 0x000000cf8a3e7220 */ /* 0x040fe20000410000 */
[----:B------:R-:W-:Y:S01]  /*6b70*/  FMUL.FTZ R60, R138, R191 ;  /* 0x000000bf8a3c7220 */ /* 0x000fe20000410000 */
[----:B------:R-:W-:Y:S01]  /*6b80*/  FMUL.FTZ R209, R171, UR37 ;  /* 0x00000025abd17c20 */ /* 0x000fe20008410000 */
[----:B------:R-:W-:Y:S01]  /*6b90*/  FMUL.FTZ R68, R30, -R65 ;  /* 0x800000411e447220 */ /* 0x000fe20000410000 */
[C---:B------:R-:W-:Y:S01]  /*6ba0*/  FFMA.FTZ R62, R139.reuse, R191, R62 ;  /* 0x000000bf8b3e7223 */ /* 0x040fe2000001003e */
[----:B------:R-:W-:Y:S01]  /*6bb0*/  FFMA.FTZ R60, R139, R207, -R60 ;  /* 0x000000cf8b3c7223 */ /* 0x000fe2000001083c */
[----:B------:R-:W-:Y:S01]  /*6bc0*/  FFMA.FTZ R61, R135, R64, R66 ;  /* 0x00000040873d7223 */ /* 0x000fe20000010042 */
[----:B------:R-:W-:Y:S01]  /*6bd0*/  FFMA.FTZ R209, R172, UR49, -R209 ;  /* 0x00000031acd17c23 */ /* 0x000fe200080108d1 */
[----:B------:R-:W-:Y:S01]  /*6be0*/  FADD.FTZ R190, RZ, R62 ;  /* 0x0000003effbe7221 */ /* 0x000fe20000010000 */
[----:B------:R-:W-:Y:S01]  /*6bf0*/  FFMA.FTZ R208, R15, R82, R60 ;  /* 0x000000520fd07223 */ /* 0x000fe2000001003c */
[----:B------:R-:W-:Y:S01]  /*6c00*/  FADD.FTZ R66, R68, R63 ;  /* 0x0000003f44427221 */ /* 0x000fe20000010000 */
[----:B------:R-:W-:Y:S01]  /*6c10*/  FFMA.FTZ R64, R30, R209, R61 ;  /* 0x000000d11e407223 */ /* 0x000fe2000001003d */
[C---:B------:R-:W-:Y:S01]  /*6c20*/  FMUL.FTZ R62, R136.reuse, R190 ;  /* 0x000000be883e7220 */ /* 0x040fe20000410000 */
[C---:B------:R-:W-:Y:S01]  /*6c30*/  FMUL.FTZ R63, R136.reuse, R208 ;  /* 0x000000d0883f7220 */ /* 0x040fe20000410000 */
[----:B------:R-:W-:Y:S01]  /*6c40*/  FMUL.FTZ R70, R136, R70 ;  /* 0x0000004688467220 */ /* 0x000fe20000410000 */
[----:B------:R-:W-:Y:S01]  /*6c50*/  FMUL.FTZ R68, R138, R67 ;  /* 0x000000438a447220 */ /* 0x000fe20000410000 */
[C---:B------:R-:W-:Y:S01]  /*6c60*/  FFMA.FTZ R61, R137.reuse, R208, -R62 ;  /* 0x000000d0893d7223 */ /* 0x040fe2000001083e */
[C---:B------:R-:W-:Y:S01]  /*6c70*/  FFMA.FTZ R63, R137.reuse, R190, R63 ;  /* 0x000000be893f7223 */ /* 0x040fe2000001003f */
[----:B------:R-:W-:Y:S01]  /*6c80*/  FMUL.FTZ R62, R136, R64 ;  /* 0x00000040883e7220 */ /* 0x000fe20000410000 */
[C---:B------:R-:W-:Y:S01]  /*6c90*/  FFMA.FTZ R70, R137.reuse, R72, -R70 ;  /* 0x0000004889467223 */ /* 0x040fe20000010846 */
[----:B------:R-:W-:Y:S01]  /*6ca0*/  FFMA.FTZ R210, R14, R81, R61 ;  /* 0x000000510ed27223 */ /* 0x000fe2000001003d */
[----:B------:R-:W-:Y:S01]  /*6cb0*/  FADD.FTZ R189, RZ, R63 ;  /* 0x0000003fffbd7221 */ /* 0x000fe20000010000 */
[----:B------:R-:W-:Y:S01]  /*6cc0*/  FFMA.FTZ R63, R137, R66, -R62 ;  /* 0x00000042893f7223 */ /* 0x000fe2000001083e */
[----:B------:R-:W-:Y:S01]  /*6cd0*/  FMUL.FTZ R60, R138, R70 ;  /* 0x000000468a3c7220 */ /* 0x000fe20000410000 */
[C---:B------:R-:W-:Y:S01]  /*6ce0*/  FMUL.FTZ R62, R134.reuse, R210 ;  /* 0x000000d2863e7220 */ /* 0x040fe20000410000 */
[----:B------:R-:W-:Y:S01]  /*6cf0*/  FMUL.FTZ R61, R134, R189 ;  /* 0x000000bd863d7220 */ /* 0x000fe20000410000 */
[----:B------:R-:W-:Y:S01]  /*6d00*/  FMUL.FTZ R66, R136, R66 ;  /* 0x0000004288427220 */ /* 0x000fe20000410000 */
[----:B------:R-:W-:Y:S01]  /*6d10*/  FFMA.FTZ R60, R139, R67, R60 ;  /* 0x000000438b3c7223 */ /* 0x000fe2000001003c */
[C---:B------:R-:W-:Y:S01]  /*6d20*/  FFMA.FTZ R188, R135.reuse, R189, R62 ;  /* 0x000000bd87bc7223 */ /* 0x040fe2000001003e */
[----:B------:R-:W-:Y:S01]  /*6d30*/  FFMA.FTZ R62, R135, R210, -R61 ;  /* 0x000000d2873e7223 */ /* 0x000fe2000001083d */
[C---:B------:R-:W-:Y:S01]  /*6d40*/  FMUL.FTZ R67, R173.reuse, UR49 ;  /* 0x00000031ad437c20 */ /* 0x040fe20008410000 */
[----:B------:R-:W-:Y:S01]  /*6d50*/  FMUL.FTZ R61, R173, UR37 ;  /* 0x00000025ad3d7c20 */ /* 0x000fe20008410000 */
[----:B------:R-:W-:Y:S01]  /*6d60*/  FFMA.FTZ R66, R137, R64, R66 ;  /* 0x0000004089427223 */ /* 0x000fe20000010042 */
[----:B------:R-:W-:Y:S01]  /*6d70*/  FFMA.FTZ R211, R13, R80, R62 ;  /* 0x000000500dd37223 */ /* 0x000fe2000001003e */
[----:B------:R-:W-:Y:S01]  /*6d80*/  FADD.FTZ R188, RZ, R188 ;  /* 0x000000bcffbc7221 */ /* 0x000fe20000010000 */
[C---:B------:R-:W-:Y:S01]  /*6d90*/  FFMA.FTZ R64, R174.reuse, UR37, R67 ;  /* 0x00000025ae407c23 */ /* 0x040fe20008010043 */
[----:B------:R-:W-:Y:S01]  /*6da0*/  FFMA.FTZ R212, R174, UR49, -R61 ;  /* 0x00000031aed47c23 */ /* 0x000fe2000801083d */
[CC--:B------:R-:W-:Y:S01]  /*6db0*/  FMUL.FTZ R61, R132.reuse, R211.reuse ;  /* 0x000000d3843d7220 */ /* 0x0c0fe20000410000 */
[----:B------:R-:W-:Y:S01]  /*6dc0*/  FMUL.FTZ R62, R132, R188 ;  /* 0x000000bc843e7220 */ /* 0x000fe20000410000 */
[C---:B------:R-:W-:Y:S01]  /*6dd0*/  FMUL.FTZ R64, R31.reuse, -R64 ;  /* 0x800000401f407220 */ /* 0x040fe20000410000 */
[----:B------:R-:W-:Y:S01]  /*6de0*/  FFMA.FTZ R66, R31, R212, R66 ;  /* 0x000000d41f427223 */ /* 0x000fe20000010042 */
[C---:B------:R-:W-:Y:S01]  /*6df0*/  FFMA.FTZ R61, R133.reuse, R188, R61 ;  /* 0x000000bc853d7223 */ /* 0x040fe2000001003d */
[----:B------:R-:W-:Y:S01]  /*6e00*/  FFMA.FTZ R213, R133, R211, -R62 ;  /* 0x000000d385d57223 */ /* 0x000fe2000001083e */
[----:B------:R-:W-:Y:S01]  /*6e10*/  FADD.FTZ R63, R64, R63 ;  /* 0x0000003f403f7221 */ /* 0x000fe20000010000 */
[----:B------:R-:W-:Y:S01]  /*6e20*/  FMUL.FTZ R62, R138, R66 ;  /* 0x000000428a3e7220 */ /* 0x000fe20000410000 */
[----:B------:R-:W-:Y:S01]  /*6e30*/  FADD.FTZ R187, RZ, R61 ;  /* 0x0000003dffbb7221 */ /* 0x000fe20000010000 */
[----:B------:R-:W-:Y:S01]  /*6e40*/  FFMA.FTZ R213, R12, R59, R213 ;  /* 0x0000003b0cd57223 */ /* 0x000fe200000100d5 */
[----:B------:R-:W-:Y:S01]  /*6e50*/  FMUL.FTZ R67, R175, UR49 ;  /* 0x00000031af437c20 */ /* 0x000fe20008410000 */
[C---:B------:R-:W-:Y:S01]  /*6e60*/  FFMA.FTZ R61, R139.reuse, R63, -R62 ;  /* 0x0000003f8b3d7223 */ /* 0x040fe2000001083e */
[C---:B------:R-:W-:Y:S01]  /*6e70*/  FMUL.FTZ R62, R130.reuse, R187 ;  /* 0x000000bb823e7220 */ /* 0x040fe20000410000 */
[-C--:B------:R-:W-:Y:S01]  /*6e80*/  FMUL.FTZ R64, R130, R213.reuse ;  /* 0x000000d582407220 */ /* 0x080fe20000410000 */
[----:B------:R-:W-:Y:S01]  /*6e90*/  FFMA.FTZ R67, R176, UR37, R67 ;  /* 0x00000025b0437c23 */ /* 0x000fe20008010043 */
[----:B------:R-:W-:Y:S01]  /*6ea0*/  FFMA.FTZ R65, R139, R70, -R68 ;  /* 0x000000468b417223 */ /* 0x000fe20000010844 */
[C---:B------:R-:W-:Y:S01]  /*6eb0*/  FFMA.FTZ R62, R131.reuse, R213, -R62 ;  /* 0x000000d5833e7223 */ /* 0x040fe2000001083e */
[----:B------:R-:W-:Y:S01]  /*6ec0*/  FFMA.FTZ R64, R131, R187, R64 ;  /* 0x000000bb83407223 */ /* 0x000fe20000010040 */
[----:B------:R-:W-:Y:S01]  /*6ed0*/  FMUL.FTZ R68, R138, R63 ;  /* 0x0000003f8a447220 */ /* 0x000fe20000410000 */
[----:B------:R-:W-:Y:S01]  /*6ee0*/  FMUL.FTZ R215, R175, UR37 ;  /* 0x00000025afd77c20 */ /* 0x000fe20008410000 */
[----:B------:R-:W-:Y:S01]  /*6ef0*/  FFMA.FTZ R214, R11, R58, R62 ;  /* 0x0000003a0bd67223 */ /* 0x000fe2000001003e */
[----:B------:R-:W-:Y:S01]  /*6f00*/  FMUL.FTZ R70, R32, -R67 ;  /* 0x8000004320467220 */ /* 0x000fe20000410000 */
[----:B------:R-:W-:Y:S01]  /*6f10*/  FADD.FTZ R186, RZ, R64 ;  /* 0x00000040ffba7221 */ /* 0x000fe20000010000 */
[----:B------:R-:W-:Y:S01]  /*6f20*/  FMUL.FTZ R64, R140, R65 ;  /* 0x000000418c407220 */ /* 0x000fe20000410000 */
[----:B------:R-:W-:Y:S01]  /*6f30*/  FMUL.FTZ R67, R128, R214 ;  /* 0x000000d680437220 */ /* 0x000fe20000410000 */
[----:B------:R-:W-:Y:S01]  /*6f40*/  FFMA.FTZ R63, R139, R66, R68 ;  /* 0x000000428b3f7223 */ /* 0x000fe20000010044 */
[----:B------:R-:W-:Y:S01]  /*6f50*/  FFMA.FTZ R215, R176, UR49, -R215 ;  /* 0x00000031b0d77c23 */ /* 0x000fe200080108d7 */
[-C--:B------:R-:W-:Y:S01]  /*6f60*/  FMUL.FTZ R62, R128, R186.reuse ;  /* 0x000000ba803e7220 */ /* 0x080fe20000410000 */
[----:B------:R-:W-:Y:S01]  /*6f70*/  FADD.FTZ R66, R70, R61 ;  /* 0x0000003d46427221 */ /* 0x000fe20000010000 */
[----:B------:R-:W-:Y:S01]  /*6f80*/  FFMA.FTZ R67, R129, R186, R67 ;  /* 0x000000ba81437223 */ /* 0x000fe20000010043 */
[-C--:B------:R-:W-:Y:S01]  /*6f90*/  FFMA.FTZ R61, R141, R60.reuse, R64 ;  /* 0x0000003c8d3d7223 */ /* 0x080fe20000010040 */
[----:B------:R-:W-:Y:S01]  /*6fa0*/  FFMA.FTZ R64, R32, R215, R63 ;  /* 0x000000d720407223 */ /* 0x000fe2000001003f */
[C---:B------:R-:W-:Y:S01]  /*6fb0*/  FMUL.FTZ R60, R140.reuse, R60 ;  /* 0x0000003c8c3c7220 */ /* 0x040fe20000410000 */
[----:B------:R-:W-:Y:S01]  /*6fc0*/  FFMA.FTZ R63, R129, R214, -R62 ;  /* 0x000000d6813f7223 */ /* 0x000fe2000001083e */
[----:B------:R-:W-:Y:S01]  /*6fd0*/  FADD.FTZ R185, RZ, R67 ;  /* 0x00000043ffb97221 */ /* 0x000fe20000010000 */
[----:B------:R-:W-:Y:S01]  /*6fe0*/  FMUL.FTZ R69, R140, R64 ;  /* 0x000000408c457220 */ /* 0x000fe20000410000 */
[C---:B------:R-:W-:Y:S01]  /*6ff0*/  FFMA.FTZ R65, R141.reuse, R65, -R60 ;  /* 0x000000418d417223 */ /* 0x040fe2000001083c */
[----:B------:R-:W-:Y:S01]  /*7000*/  FFMA.FTZ R216, R10, R57, R63 ;  /* 0x000000390ad87223 */ /* 0x000fe2000001003f */
[-C--:B------:R-:W-:Y:S01]  /*7010*/  FMUL.FTZ R60, R124, R185.reuse ;  /* 0x000000b97c3c7220 */ /* 0x080fe20000410000 */
[-C--:B------:R-:W-:Y:S01]  /*7020*/  FFMA.FTZ R69, R141, R66.reuse, -R69 ;  /* 0x000000428d457223 */ /* 0x080fe20000010845 */
[----:B------:R-:W-:Y:S01]  /*7030*/  FMUL.FTZ R66, R140, R66 ;  /* 0x000000428c427220 */ /* 0x000fe20000410000 */
[-C--:B------:R-:W-:Y:S01]  /*7040*/  FMUL.FTZ R62, R124, R216.reuse ;  /* 0x000000d87c3e7220 */ /* 0x080fe20000410000 */
[----:B------:R-:W-:Y:S01]  /*7050*/  FFMA.FTZ R60, R125, R216, -R60 ;  /* 0x000000d87d3c7223 */ /* 0x000fe2000001083c */
[----:B------:R-:W-:Y:S01]  /*7060*/  FMUL.FTZ R63, R177, UR49 ;  /* 0x00000031b13f7c20 */ /* 0x000fe20008410000 */
[----:B------:R-:W-:Y:S01]  /*7070*/  FFMA.FTZ R66, R141, R64, R66 ;  /* 0x000000408d427223 */ /* 0x000fe20000010042 */
[----:B------:R-:W-:Y:S01]  /*7080*/  FFMA.FTZ R62, R125, R185, R62 ;  /* 0x000000b97d3e7223 */ /* 0x000fe2000001003e */
[----:B------:R-:W-:Y:S01]  /*7090*/  FFMA.FTZ R217, R9, R56, R60 ;  /* 0x0000003809d97223 */ /* 0x000fe2000001003c */
[----:B------:R-:W-:Y:S01]  /*70a0*/  FFMA.FTZ R64, R178, UR37, R63 ;  /* 0x00000025b2407c23 */ /* 0x000fe2000801003f */
[----:B------:R-:W-:Y:S01]  /*70b0*/  FMUL.FTZ R63, R177, UR37 ;  /* 0x00000025b13f7c20 */ /* 0x000fe20008410000 */
[----:B------:R-:W-:Y:S01]  /*70c0*/  FADD.FTZ R184, RZ, R62 ;  /* 0x0000003effb87221 */ /* 0x000fe20000010000 */
[-C--:B------:R-:W-:Y:S01]  /*70d0*/  FMUL.FTZ R62, R122, R217.reuse ;  /* 0x000000d97a3e7220 */ /* 0x080fe20000410000 */
[----:B------:R-:W-:Y:S01]  /*70e0*/  FMUL.FTZ R64, R33, -R64 ;  /* 0x8000004021407220 */ /* 0x000fe20000410000 */
[----:B------:R-:W-:Y:S01]  /*70f0*/  FFMA.FTZ R218, R178, UR49, -R63 ;  /* 0x00000031b2da7c23 */ /* 0x000fe2000801083f */
[-C--:B------:R-:W-:Y:S01]  /*7100*/  FMUL.FTZ R60, R122, R184.reuse ;  /* 0x000000b87a3c7220 */ /* 0x080fe20000410000 */
[----:B------:R-:W-:Y:S01]  /*7110*/  FFMA.FTZ R62, R123, R184, R62 ;  /* 0x000000b87b3e7223 */ /* 0x000fe2000001003e */
[----:B------:R-:W-:Y:S01]  /*7120*/  FADD.FTZ R63, R64, R69 ;  /* 0x00000045403f7221 */ /* 0x000fe20000010000 */
[----:B------:R-:W-:Y:S01]  /*7130*/  FFMA.FTZ R66, R33, R218, R66 ;  /* 0x000000da21427223 */ /* 0x000fe20000010042 */
[----:B------:R-:W-:Y:S01]  /*7140*/  FFMA.FTZ R219, R123, R217, -R60 ;  /* 0x000000d97bdb7223 */ /* 0x000fe2000001083c */
[----:B------:R-:W-:Y:S01]  /*7150*/  FADD.FTZ R183, RZ, R62 ;  /* 0x0000003effb77221 */ /* 0x000fe20000010000 */
[C---:B------:R-:W-:Y:S01]  /*7160*/  FMUL.FTZ R64, R142.reuse, R63 ;  /* 0x0000003f8e407220 */ /* 0x040fe20000410000 */
[-C--:B------:R-:W-:Y:S01]  /*7170*/  FMUL.FTZ R60, R142, R66.reuse ;  /* 0x000000428e3c7220 */ /* 0x080fe20000410000 */
[----:B------:R-:W-:Y:S01]  /*7180*/  FFMA.FTZ R219, R8, R55, R219 ;  /* 0x0000003708db7223 */ /* 0x000fe200000100db */
[C---:B------:R-:W-:Y:S01]  /*7190*/  FMUL.FTZ R62, R120.reuse, R183 ;  /* 0x000000b7783e7220 */ /* 0x040fe20000410000 */
[----:B------:R-:W-:Y:S01]  /*71a0*/  FFMA.FTZ R69, R143, R66, R64 ;  /* 0x000000428f457223 */ /* 0x000fe20000010040 */
[----:B------:R-:W-:Y:S01]  /*71b0*/  FMUL.FTZ R71, R179, UR49 ;  /* 0x00000031b3477c20 */ /* 0x000fe20008410000 */
[-C--:B------:R-:W-:Y:S01]  /*71c0*/  FMUL.FTZ R64, R120, R219.reuse ;  /* 0x000000db78407220 */ /* 0x080fe20000410000 */
[----:B------:R-:W-:Y:S01]  /*71d0*/  FFMA.FTZ R220, R121, R219, -R62 ;  /* 0x000000db79dc7223 */ /* 0x000fe2000001083e */
[----:B------:R-:W-:Y:S01]  /*71e0*/  FFMA.FTZ R70, R143, R63, -R60 ;  /* 0x0000003f8f467223 */ /* 0x000fe2000001083c */
[----:B------:R-:W-:Y:S01]  /*71f0*/  FFMA.FTZ R73, R180, UR37, R71 ;  /* 0x00000025b4497c23 */ /* 0x000fe20008010047 */
[----:B------:R-:W-:Y:S01]  /*7200*/  FFMA.FTZ R64, R121, R183, R64 ;  /* 0x000000b779407223 */ /* 0x000fe20000010040 */
[----:B------:R-:W-:Y:S01]  /*7210*/  FFMA.FTZ R220, R7, R54, R220 ;  /* 0x0000003607dc7223 */ /* 0x000fe200000100dc */
[----:B------:R-:W-:Y:S01]  /*7220*/  FMUL.FTZ R68, R142, R61 ;  /* 0x0000003d8e447220 */ /* 0x000fe20000410000 */
[----:B------:R-:W-:Y:S01]  /*7230*/  FMUL.FTZ R73, R0, -R73 ;  /* 0x8000004900497220 */ /* 0x000fe20000410000 */
[----:B------:R-:W-:Y:S01]  /*7240*/  FADD.FTZ R127, RZ, R64 ;  /* 0x00000040ff7f7221 */ /* 0x000fe20000010000 */
[-C--:B------:R-:W-:Y:S01]  /*7250*/  FMUL.FTZ R66, R118, R220.reuse ;  /* 0x000000dc76427220 */ /* 0x080fe20000410000 */
[----:B------:R-:W-:Y:S01]  /*7260*/  VOTEU.ALL UP0, P0 ;  /* 0x0000000000ff7886 */ /* 0x000fe20000000000 */
[----:B------:R-:W-:Y:S01]  /*7270*/  FMUL.FTZ R64, R142, R65 ;  /* 0x000000418e407220 */ /* 0x000fe20000410000 */
[-C--:B------:R-:W-:Y:S01]  /*7280*/  FMUL.FTZ R67, R118, R127.reuse ;  /* 0x0000007f76437220 */ /* 0x080fe20000410000 */
[----:B------:R-:W-:Y:S01]  /*7290*/  FFMA.FTZ R66, R119, R127, R66 ;  /* 0x0000007f77427223 */ /* 0x000fe20000010042 */
[----:B------:R-:W-:Y:S01]  /*72a0*/  FFMA.FTZ R65, R143, R65, -R68 ;  /* 0x000000418f417223 */ /* 0x000fe20000010844 */
[----:B------:R-:W-:Y:S01]  /*72b0*/  FMUL.FTZ R71, R179, UR37 ;  /* 0x00000025b3477c20 */ /* 0x000fe20008410000 */
[----:B------:R-:W-:Y:S01]  /*72c0*/  FFMA.FTZ R67, R119, R220, -R67 ;  /* 0x000000dc77437223 */ /* 0x000fe20000010843 */
[----:B------:R-:W-:Y:S01]  /*72d0*/  FADD.FTZ R126, RZ, R66 ;  /* 0x00000042ff7e7221 */ /* 0x000fe20000010000 */
[----:B------:R-:W-:Y:S01]  /*72e0*/  ISETP.GT.U32.AND P2, PT, R182, 0x1f, PT ;  /* 0x0000001fb600780c */ /* 0x000fe20003f44070 */
[----:B------:R-:W-:Y:S01]  /*72f0*/  @!UP0 ULEA UR33, UR8, UR28, 0x4 ;  /* 0x0000001c08218291 */ /* 0x000fe2000f8e20ff */
[----:B------:R-:W-:Y:S01]  /*7300*/  FFMA.FTZ R221, R6, R53, R67 ;  /* 0x0000003506dd7223 */ /* 0x000fe20000010043 */
[-C--:B------:R-:W-:Y:S01]  /*7310*/  FMUL.FTZ R66, R116, R126.reuse ;  /* 0x0000007e74427220 */ /* 0x080fe20000410000 */
[----:B------:R-:W-:Y:S01]  /*7320*/  FFMA.FTZ R222, R180, UR49, -R71 ;  /* 0x00000031b4de7c23 */ /* 0x000fe20008010847 */
[----:B------:R-:W-:Y:S01]  /*7330*/  FFMA.FTZ R64, R143, R61, R64 ;  /* 0x0000003d8f407223 */ /* 0x000fe20000010040 */
[-C--:B------:R-:W-:Y:S01]  /*7340*/  FMUL.FTZ R67, R116, R221.reuse ;  /* 0x000000dd74437220 */ /* 0x080fe20000410000 */
[C---:B------:R-:W-:Y:S01]  /*7350*/  FFMA.FTZ R66, R117.reuse, R221, -R66 ;  /* 0x000000dd75427223 */ /* 0x040fe20000010842 */
[----:B------:R-:W-:Y:S01]  /*7360*/  HFMA2 R60, -RZ, RZ, 1.875, 0 ;  /* 0x3f800000ff3c7431 */ /* 0x000fe200000001ff */
[----:B------:R-:W-:Y:S01]  /*7370*/  CS2R R62, SRZ ;  /* 0x00000000003e7805 */ /* 0x000fe2000001ff00 */
[----:B------:R-:W-:Y:S01]  /*7380*/  FFMA.FTZ R202, R117, R126, R67 ;  /* 0x0000007e75ca7223 */ /* 0x000fe20000010043 */
[----:B------:R-:W-:Y:S01]  /*7390*/  FFMA.FTZ R223, R5, R52, R66 ;  /* 0x0000003405df7223 */ /* 0x000fe20000010042 */
[----:B------:R-:W-:Y:S01]  /*73a0*/  FADD.FTZ R67, R73, R70 ;  /* 0x0000004649437221 */ /* 0x000fe20000010000 */
[----:B------:R-:W-:Y:S01]  /*73b0*/  MOV R61, RZ ;  /* 0x000000ff003d7202 */ /* 0x000fe20000000f00 */
[----:B------:R-:W-:Y:S01]  /*73c0*/  FADD.FTZ R202, RZ, R202 ;  /* 0x000000caffca7221 */ /* 0x000fe20000010000 */
[----:B------:R-:W-:Y:S01]  /*73d0*/  FMUL.FTZ R70, R146, R223 ;  /* 0x000000df92467220 */ /* 0x000fe20000410000 */
[----:B------:R-:W-:-:S02]  /*73e0*/  FFMA.FTZ R66, R0, R222, R69 ;  /* 0x000000de00427223 */ /* 0x000fc40000010045 */
[-C--:B------:R-:W-:Y:S01]  /*73f0*/  FMUL.FTZ R68, R146, R202.reuse ;  /* 0x000000ca92447220 */ /* 0x080fe20000410000 */
[C---:B------:R-:W-:Y:S01]  /*7400*/  FFMA.FTZ R70, R109.reuse, R202, R70 ;  /* 0x000000ca6d467223 */ /* 0x040fe20000010046 */
[----:B------:R-:W0:Y:S02]  /*7410*/  @!P0 LDS.128 R60, [UR33+0x8b80] ;  /* 0x008b8021ff3c8984 */ /* 0x000e240008000c00 */
[----:B------:R-:W-:Y:S01]  /*7420*/  FFMA.FTZ R227, R109, R223, -R68 ;  /* 0x000000df6de37223 */ /* 0x000fe20000010844 */
[----:B------:R-:W-:Y:S01]  /*7430*/  FADD.FTZ R224, RZ, R70 ;  /* 0x00000046ffe07221 */ /* 0x000fe20000010000 */
[----:B------:R1:W-:Y:S02]  /*7440*/  STS.128 [R181+0x6d80], R64 ;  /* 0x006d8040b5007388 */ /* 0x0003e40000000c00 */
[----:B------:R-:W-:Y:S01]  /*7450*/  FFMA.FTZ R227, R4, R51, R227 ;  /* 0x0000003304e37223 */ /* 0x000fe200000100e3 */
[----:B------:R-:W-:-:S03]  /*7460*/  FMUL.FTZ R68, R147, R224 ;  /* 0x000000e093447220 */ /* 0x000fc60000410000 */
[-C--:B------:R-:W-:Y:S01]  /*7470*/  FMUL.FTZ R69, R147, R227.reuse ;  /* 0x000000e393457220 */ /* 0x080fe20000410000 */
[----:B------:R-:W-:-:S03]  /*7480*/  FFMA.FTZ R68, R145, R227, -R68 ;  /* 0x000000e391447223 */ /* 0x000fc60000010844 */
[----:B------:R-:W-:Y:S01]  /*7490*/  FFMA.FTZ R230, R145, R224, R69 ;  /* 0x000000e091e67223 */ /* 0x000fe20000010045 */
[----:B------:R-:W-:Y:S01]  /*74a0*/  FFMA.FTZ R228, R3, R50, R68 ;  /* 0x0000003203e47223 */ /* 0x000fe20000010044 */
[----:B------:R-:W-:Y:S06]  /*74b0*/  BAR.SYNC.DEFER_BLOCKING 0x0 ;  /* 0x0000000000007b1d */ /* 0x000fec0000010000 */
[----:B------:R-:W-:Y:S05]  /*74c0*/  @P2 BRA `(.L_x_598) ;  /* 0x0000000c00702947 */ /* 0x000fea0003800000 */
[----:B------:R-:W-:Y:S01]  /*74d0*/  MOV R231, 0x50 ;  /* 0x0000005000e77802 */ /* 0x000fe20000000f00 */
[----:B------:R-:W-:-:S04]  /*74e0*/  UMOV UR33, 0xffffffff ;  /* 0xffffffff00217882 */ /* 0x000fc80000000000 */
[----:B------:R-:W-:-:S05]  /*74f0*/  IMAD R231, R182, R231, UR28 ;  /* 0x0000001cb6e77e24 */ /* 0x000fca000f8e02e7 */
[----:B-1----:R-:W-:Y:S04]  /*7500*/  LDS.128 R64, [R231+0x6da0] ;  /* 0x006da000e7407984 */ /* 0x002fe80000000c00 */
[----:B------:R-:W1:Y:S04]  /*7510*/  LDS.128 R68, [R231+0x6db0] ;  /* 0x006db000e7447984 */ /* 0x000e680000000c00 */
[----:B------:R-:W2:Y:S01]  /*7520*/  LDS.128 R72, [R231+0x6d90] ;  /* 0x006d9000e7487984 */ /* 0x000ea20000000c00 */
[C---:B-1---5:R-:W-:Y:S01]  /*7530*/  FMUL.FTZ R79, R65.reuse, R68 ;  /* 0x00000044414f7220 */ /* 0x062fe20000410000 */
[----:B------:R-:W-:-:S03]  /*7540*/  FMUL.FTZ R77, R65, R69 ;  /* 0x00000045414d7220 */ /* 0x000fc60000410000 */
[C---:B------:R-:W-:Y:S01]  /*7550*/  FFMA.FTZ R79, R64.reuse, R69, R79 ;  /* 0x00000045404f7223 */ /* 0x040fe2000001004f */
[----:B------:R-:W-:-:S03]  /*7560*/  FFMA.FTZ R77, R64, R68, -R77 ;  /* 0x00000044404d7223 */ /* 0x000fc6000001084d */
[C---:B--2---:R-:W-:Y:S01]  /*7570*/  FMUL.FTZ R233, R73.reuse, R79 ;  /* 0x0000004f49e97220 */ /* 0x044fe20000410000 */
[----:B------:R-:W-:-:S03]  /*7580*/  FMUL.FTZ R246, R73, R77 ;  /* 0x0000004d49f67220 */ /* 0x000fc60000410000 */
[C---:B------:R-:W-:Y:S01]  /*7590*/  FFMA.FTZ R232, R72.reuse, R77, -R233 ;  /* 0x0000004d48e87223 */ /* 0x040fe200000108e9 */
[----:B------:R-:W-:Y:S01]  /*75a0*/  FFMA.FTZ R246, R72, R79, R246 ;  /* 0x0000004f48f67223 */ /* 0x000fe200000100f6 */
        /* <DEDUP_REMOVED lines=9> */
[----:B------:R-:W-:Y:S02]  /*7640*/  FFMA.FTZ R233, R72, R77, -R233 ;  /* 0x0000004d48e97223 */ /* 0x000fe400000108e9 */
[----:B------:R-:W1:Y:S01]  /*7650*/  LDS.128 R76, [R231+0x6d80] ;  /* 0x006d8000e74c7984 */ /* 0x000e620000000c00 */
[----:B------:R-:W-:Y:S01]  /*7660*/  FADD.FTZ R108, R75, R108 ;  /* 0x0000006c4b6c7221 */ /* 0x000fe20000010000 */
[----:B------:R-:W-:Y:S01]  /*7670*/  FADD.FTZ R233, R74, R233 ;  /* 0x000000e94ae97221 */ /* 0x000fe20000010000 */
[C---:B-1----:R-:W-:Y:S01]  /*7680*/  FMUL.FTZ R245, R77.reuse, R246 ;  /* 0x000000f64df57220 */ /* 0x042fe20000410000 */
[C---:B------:R-:W-:Y:S01]  /*7690*/  FMUL.FTZ R235, R77.reuse, R232 ;  /* 0x000000e84deb7220 */ /* 0x040fe20000410000 */
[C---:B------:R-:W-:Y:S01]  /*76a0*/  FMUL.FTZ R247, R77.reuse, R108 ;  /* 0x0000006c4df77220 */ /* 0x040fe20000410000 */
[-C--:B------:R-:W-:Y:S01]  /*76b0*/  FMUL.FTZ R77, R77, R233.reuse ;  /* 0x000000e94d4d7220 */ /* 0x080fe20000410000 */
[C---:B------:R-:W-:Y:S01]  /*76c0*/  FFMA.FTZ R245, R76.reuse, R232, -R245 ;  /* 0x000000e84cf57223 */ /* 0x040fe200000108f5 */
[C---:B------:R-:W-:Y:S01]  /*76d0*/  FFMA.FTZ R246, R76.reuse, R246, R235 ;  /* 0x000000f64cf67223 */ /* 0x040fe200000100eb */
[C---:B------:R-:W-:Y:S01]  /*76e0*/  FFMA.FTZ R247, R76.reuse, R233, -R247 ;  /* 0x000000e94cf77223 */ /* 0x040fe200000108f7 */
[----:B------:R-:W-:Y:S01]  /*76f0*/  FFMA.FTZ R76, R76, R108, R77 ;  /* 0x0000006c4c4c7223 */ /* 0x000fe2000001004d */
[----:B------:R-:W-:-:S02]  /*7700*/  LOP3.LUT R108, R182, 0x1f, RZ, 0xc0, !PT ;  /* 0x0000001fb66c7812 */ /* 0x000fc400078ec0ff */
[----:B------:R-:W-:Y:S01]  /*7710*/  FADD.FTZ R247, R78, R247 ;  /* 0x000000f74ef77221 */ /* 0x000fe20000010000 */
[----:B------:R-:W-:Y:S01]  /*7720*/  FADD.FTZ R79, R79, R76 ;  /* 0x0000004c4f4f7221 */ /* 0x000fe20000010000 */
[----:B------:R-:W-:Y:S01]  /*7730*/  ISETP.NE.AND P2, PT, R108, 0x1f, PT ;  /* 0x0000001f6c00780c */ /* 0x000fe20003f45270 */
[----:B------:R-:W-:-:S12]  /*7740*/  BRA.DIV UR33, `(.L_x_599) ;  /* 0x0000007221b87947 */ /* 0x000fd8000b800000 */
[----:B------:R1:W2:Y:S01]  /*7750*/  SHFL.DOWN PT, R76, R245, 0x1, 0x1f ;  /* 0x08201f00f54c7f89 */ /* 0x0002a200000e0000 */
[----:B------:R-:W-:-:S03]  /*7760*/  MOV R248, R79 ;  /* 0x0000004f00f87202 */ /* 0x000fc60000000f00 */
[----:B------:R1:W3:Y:S04]  /*7770*/  SHFL.DOWN PT, R77, R246, 0x1, 0x1f ;  /* 0x08201f00f64d7f89 */ /* 0x0002e800000e0000 */
[----:B------:R1:W4:Y:S04]  /*7780*/  SHFL.DOWN PT, R78, R247, 0x1, 0x1f ;  /* 0x08201f00f74e7f89 */ /* 0x00032800000e0000 */
[----:B------:R1:W0:Y:S02]  /*7790*/  SHFL.DOWN PT, R232, R79, 0x1, 0x1f ;  /* 0x08201f004fe87f89 */ /* 0x00022400000e0000 */
.L_x_740:
[----:B------:R-:W-:Y:S04]  /*77a0*/  BSSY.RECONVERGENT B0, `(.L_x_600) ;  /* 0x000000d000007945 */ /* 0x000fe80003800200 */
[----:B------:R-:W-:Y:S05]  /*77b0*/  @!P2 BRA `(.L_x_601) ;  /* 0x00000000002ca947 */ /* 0x000fea0003800000 */
[-C--:B01----:R-:W-:Y:S01]  /*77c0*/  FMUL.FTZ R79, R246, R232.reuse ;  /* 0x000000e8f64f7220 */ /* 0x083fe20000410000 */
[----:B------:R-:W-:-:S03]  /*77d0*/  FMUL.FTZ R232, R245, R232 ;  /* 0x000000e8f5e87220 */ /* 0x000fc60000410000 */
[-C--:B----4-:R-:W-:Y:S01]  /*77e0*/  FFMA.FTZ R79, R245, R78.reuse, -R79 ;  /* 0x0000004ef54f7223 */ /* 0x090fe2000001084f */
[----:B------:R-:W-:-:S03]  /*77f0*/  FFMA.FTZ R233, R246, R78, R232 ;  /* 0x0000004ef6e97223 */ /* 0x000fc600000100e8 */
[----:B------:R-:W-:Y:S01]  /*7800*/  FADD.FTZ R247, R247, R79 ;  /* 0x0000004ff7f77221 */ /* 0x000fe20000010000 */
[-C--:B---3--:R-:W-:Y:S01]  /*7810*/  FMUL.FTZ R79, R246, R77.reuse ;  /* 0x0000004df64f7220 */ /* 0x088fe20000410000 */
[----:B------:R-:W-:Y:S01]  /*7820*/  FMUL.FTZ R77, R245, R77 ;  /* 0x0000004df54d7220 */ /* 0x000fe20000410000 */
[----:B------:R-:W-:Y:S02]  /*7830*/  FADD.FTZ R248, R248, R233 ;  /* 0x000000e9f8f87221 */ /* 0x000fe40000010000 */
[C---:B--2---:R-:W-:Y:S01]  /*7840*/  FFMA.FTZ R78, R76.reuse, R245, -R79 ;  /* 0x000000f54c4e7223 */ /* 0x044fe2000001084f */
[----:B------:R-:W-:-:S04]  /*7850*/  FFMA.FTZ R246, R76, R246, R77 ;  /* 0x000000f64cf67223 */ /* 0x000fc8000001004d */
[----:B------:R-:W-:-:S07]  /*7860*/  MOV R245, R78 ;  /* 0x0000004e00f57202 */ /* 0x000fce0000000f00 */
.L_x_601:
[----:B------:R-:W-:Y:S05]  /*7870*/  BSYNC.RECONVERGENT B0 ;  /* 0x0000000000007941 */ /* 0x000fea0003800200 */
.L_x_600:
[----:B------:R-:W-:Y:S01]  /*7880*/  UMOV UR33, 0xffffffff ;  /* 0xffffffff00217882 */ /* 0x000fe20000000000 */
[----:B------:R-:W-:Y:S02]  /*7890*/  ISETP.GT.U32.AND P2, PT, R108, 0x1d, PT ;  /* 0x0000001d6c00780c */ /* 0x000fe40003f44070 */
[----:B------:R-:W-:Y:S11]  /*78a0*/  BRA.DIV UR33, `(.L_x_602) ;  /* 0x0000007221c07947 */ /* 0x000ff6000b800000 */
[----:B--2---:R2:W0:Y:S04]  /*78b0*/  SHFL.DOWN PT, R76, R245, 0x2, 0x1f ;  /* 0x08401f00f54c7f89 */ /* 0x00442800000e0000 */
[----:B---3--:R2:W3:Y:S04]  /*78c0*/  SHFL.DOWN PT, R77, R246, 0x2, 0x1f ;  /* 0x08401f00f64d7f89 */ /* 0x0084e800000e0000 */
[----:B----4-:R2:W4:Y:S04]  /*78d0*/  SHFL.DOWN PT, R78, R247, 0x2, 0x1f ;  /* 0x08401f00f74e7f89 */ /* 0x01052800000e0000 */
[----:B-1----:R2:W1:Y:S02]  /*78e0*/  SHFL.DOWN PT, R79, R248, 0x2, 0x1f ;  /* 0x08401f00f84f7f89 */ /* 0x00246400000e0000 */
.L_x_746:
[----:B------:R-:W-:Y:S04]  /*78f0*/  BSSY.RECONVERGENT B0, `(.L_x_603) ;  /* 0x000000d000007945 */ /* 0x000fe80003800200 */
[----:B------:R-:W-:Y:S05]  /*7900*/  @P2 BRA `(.L_x_604) ;  /* 0x00000000002c2947 */ /* 0x000fea0003800000 */
[-C--:B01----:R-:W-:Y:S01]  /*7910*/  FMUL.FTZ R232, R246, R79.reuse ;  /* 0x0000004ff6e87220 */ /* 0x083fe20000410000 */
[----:B------:R-:W-:-:S03]  /*7920*/  FMUL.FTZ R79, R245, R79 ;  /* 0x0000004ff54f7220 */ /* 0x000fc60000410000 */
[CC--:B----4-:R-:W-:Y:S01]  /*7930*/  FFMA.FTZ R232, R245.reuse, R78.reuse, -R232 ;  /* 0x0000004ef5e87223 */ /* 0x0d0fe200000108e8 */
[C---:B------:R-:W-:Y:S01]  /*7940*/  FFMA.FTZ R79, R246.reuse, R78, R79 ;  /* 0x0000004ef64f7223 */ /* 0x040fe2000001004f */
[-C--:B---3--:R-:W-:Y:S01]  /*7950*/  FMUL.FTZ R78, R246, R77.reuse ;  /* 0x0000004df64e7220 */ /* 0x088fe20000410000 */
[----:B------:R-:W-:Y:S01]  /*7960*/  FMUL.FTZ R77, R245, R77 ;  /* 0x0000004df54d7220 */ /* 0x000fe20000410000 */
[----:B--2---:R-:W-:Y:S01]  /*7970*/  FADD.FTZ R247, R247, R232 ;  /* 0x000000e8f7f77221 */ /* 0x004fe20000010000 */
[----:B------:R-:W-:Y:S01]  /*7980*/  FADD.FTZ R248, R248, R79 ;  /* 0x0000004ff8f87221 */ /* 0x000fe20000010000 */
[-C--:B------:R-:W-:Y:S01]  /*7990*/  FFMA.FTZ R78, R245, R76.reuse, -R78 ;  /* 0x0000004cf54e7223 */ /* 0x080fe2000001084e */
[----:B------:R-:W-:-:S04]  /*79a0*/  FFMA.FTZ R246, R246, R76, R77 ;  /* 0x0000004cf6f67223 */ /* 0x000fc8000001004d */
[----:B------:R-:W-:-:S07]  /*79b0*/  MOV R245, R78 ;  /* 0x0000004e00f57202 */ /* 0x000fce0000000f00 */
.L_x_604:
[----:B------:R-:W-:Y:S05]  /*79c0*/  BSYNC.RECONVERGENT B0 ;  /* 0x0000000000007941 */ /* 0x000fea0003800200 */
.L_x_603:
[----:B------:R-:W-:Y:S01]  /*79d0*/  UMOV UR33, 0xffffffff ;  /* 0xffffffff00217882 */ /* 0x000fe20000000000 */
[----:B------:R-:W-:Y:S02]  /*79e0*/  ISETP.GT.U32.AND P2, PT, R108, 0x1b, PT ;  /* 0x0000001b6c00780c */ /* 0x000fe40003f44070 */
[----:B------:R-:W-:Y:S11]  /*79f0*/  BRA.DIV UR33, `(.L_x_605) ;  /* 0x0000007221e07947 */ /* 0x000ff6000b800000 */
[----:B0-----:R0:W0:Y:S04]  /*7a00*/  SHFL.DOWN PT, R76, R245, 0x4, 0x1f ;  /* 0x08801f00f54c7f89 */ /* 0x00102800000e0000 */
[----:B---3--:R3:W0:Y:S04]  /*7a10*/  SHFL.DOWN PT, R77, R246, 0x4, 0x1f ;  /* 0x08801f00f64d7f89 */ /* 0x00862800000e0000 */
[----:B----4-:R3:W4:Y:S04]  /*7a20*/  SHFL.DOWN PT, R78, R247, 0x4, 0x1f ;  /* 0x08801f00f74e7f89 */ /* 0x01072800000e0000 */
[----:B-1----:R3:W1:Y:S02]  /*7a30*/  SHFL.DOWN PT, R79, R248, 0x4, 0x1f ;  /* 0x08801f00f84f7f89 */ /* 0x00266400000e0000 */
.L_x_752:
[----:B------:R-:W-:Y:S04]  /*7a40*/  BSSY.RECONVERGENT B0, `(.L_x_606) ;  /* 0x000000d000007945 */ /* 0x000fe80003800200 */
[----:B------:R-:W-:Y:S05]  /*7a50*/  @P2 BRA `(.L_x_607) ;  /* 0x00000000002c2947 */ /* 0x000fea0003800000 */
[-C--:B-1----:R-:W-:Y:S01]  /*7a60*/  FMUL.FTZ R232, R246, R79.reuse ;  /* 0x0000004ff6e87220 */ /* 0x082fe20000410000 */
[----:B------:R-:W-:-:S03]  /*7a70*/  FMUL.FTZ R79, R245, R79 ;  /* 0x0000004ff54f7220 */ /* 0x000fc60000410000 */
[CC--:B----4-:R-:W-:Y:S01]  /*7a80*/  FFMA.FTZ R232, R245.reuse, R78.reuse, -R232 ;  /* 0x0000004ef5e87223 */ /* 0x0d0fe200000108e8 */
[C---:B------:R-:W-:Y:S01]  /*7a90*/  FFMA.FTZ R79, R246.reuse, R78, R79 ;  /* 0x0000004ef64f7223 */ /* 0x040fe2000001004f */
[-C--:B0-----:R-:W-:Y:S01]  /*7aa0*/  FMUL.FTZ R78, R246, R77.reuse ;  /* 0x0000004df64e7220 */ /* 0x081fe20000410000 */
[----:B------:R-:W-:Y:S01]  /*7ab0*/  FMUL.FTZ R77, R245, R77 ;  /* 0x0000004df54d7220 */ /* 0x000fe20000410000 */
[----:B--23--:R-:W-:Y:S01]  /*7ac0*/  FADD.FTZ R247, R247, R232 ;  /* 0x000000e8f7f77221 */ /* 0x00cfe20000010000 */
[----:B------:R-:W-:Y:S01]  /*7ad0*/  FADD.FTZ R248, R248, R79 ;  /* 0x0000004ff8f87221 */ /* 0x000fe20000010000 */
[-C--:B------:R-:W-:Y:S01]  /*7ae0*/  FFMA.FTZ R78, R245, R76.reuse, -R78 ;  /* 0x0000004cf54e7223 */ /* 0x080fe2000001084e */
[----:B------:R-:W-:-:S04]  /*7af0*/  FFMA.FTZ R246, R246, R76, R77 ;  /* 0x0000004cf6f67223 */ /* 0x000fc8000001004d */
[----:B------:R-:W-:-:S07]  /*7b00*/  MOV R245, R78 ;  /* 0x0000004e00f57202 */ /* 0x000fce0000000f00 */
.L_x_607:
[----:B------:R-:W-:Y:S05]  /*7b10*/  BSYNC.RECONVERGENT B0 ;  /* 0x0000000000007941 */ /* 0x000fea0003800200 */
.L_x_606:
[----:B------:R-:W-:Y:S01]  /*7b20*/  UMOV UR33, 0xffffffff ;  /* 0xffffffff00217882 */ /* 0x000fe20000000000 */
[----:B------:R-:W-:Y:S02]  /*7b30*/  ISETP.GT.U32.AND P2, PT, R108, 0x17, PT ;  /* 0x000000176c00780c */ /* 0x000fe40003f44070 */
[----:B------:R-:W-:Y:S11]  /*7b40*/  BRA.DIV UR33, `(.L_x_608) ;  /* 0x0000007621007947 */ /* 0x000ff6000b800000 */
[----:B0-----:R0:W0:Y:S04]  /*7b50*/  SHFL.DOWN PT, R76, R245, 0x8, 0x1f ;  /* 0x09001f00f54c7f89 */ /* 0x00102800000e0000 */
[----:B------:R0:W0:Y:S04]  /*7b60*/  SHFL.DOWN PT, R77, R246, 0x8, 0x1f ;  /* 0x09001f00f64d7f89 */ /* 0x00002800000e0000 */
[----:B----4-:R4:W0:Y:S04]  /*7b70*/  SHFL.DOWN PT, R78, R247, 0x8, 0x1f ;  /* 0x09001f00f74e7f89 */ /* 0x01082800000e0000 */
[----:B-1----:R4:W1:Y:S02]  /*7b80*/  SHFL.DOWN PT, R79, R248, 0x8, 0x1f ;  /* 0x09001f00f84f7f89 */ /* 0x00286400000e0000 */
.L_x_758:
[----:B------:R-:W-:Y:S04]  /*7b90*/  BSSY.RECONVERGENT B0, `(.L_x_609) ;  /* 0x000000d000007945 */ /* 0x000fe80003800200 */
[----:B------:R-:W-:Y:S05]  /*7ba0*/  @P2 BRA `(.L_x_610) ;  /* 0x00000000002c2947 */ /* 0x000fea0003800000 */
[-C--:B-1----:R-:W-:Y:S01]  /*7bb0*/  FMUL.FTZ R232, R246, R79.reuse ;  /* 0x0000004ff6e87220 */ /* 0x082fe20000410000 */
[----:B------:R-:W-:-:S03]  /*7bc0*/  FMUL.FTZ R79, R245, R79 ;  /* 0x0000004ff54f7220 */ /* 0x000fc60000410000 */
[CC--:B0-----:R-:W-:Y:S01]  /*7bd0*/  FFMA.FTZ R232, R245.reuse, R78.reuse, -R232 ;  /* 0x0000004ef5e87223 */ /* 0x0c1fe200000108e8 */
[C---:B------:R-:W-:Y:S01]  /*7be0*/  FFMA.FTZ R79, R246.reuse, R78, R79 ;  /* 0x0000004ef64f7223 */ /* 0x040fe2000001004f */
[-C--:B------:R-:W-:Y:S01]  /*7bf0*/  FMUL.FTZ R78, R246, R77.reuse ;  /* 0x0000004df64e7220 */ /* 0x080fe20000410000 */
[----:B------:R-:W-:Y:S01]  /*7c00*/  FMUL.FTZ R77, R245, R77 ;  /* 0x0000004df54d7220 */ /* 0x000fe20000410000 */
[----:B--234-:R-:W-:Y:S01]  /*7c10*/  FADD.FTZ R247, R247, R232 ;  /* 0x000000e8f7f77221 */ /* 0x01cfe20000010000 */
[----:B------:R-:W-:Y:S01]  /*7c20*/  FADD.FTZ R248, R248, R79 ;  /* 0x0000004ff8f87221 */ /* 0x000fe20000010000 */
[-C--:B------:R-:W-:Y:S01]  /*7c30*/  FFMA.FTZ R78, R245, R76.reuse, -R78 ;  /* 0x0000004cf54e7223 */ /* 0x080fe2000001084e */
[----:B------:R-:W-:-:S04]  /*7c40*/  FFMA.FTZ R246, R246, R76, R77 ;  /* 0x0000004cf6f67223 */ /* 0x000fc8000001004d */
[----:B------:R-:W-:-:S07]  /*7c50*/  MOV R245, R78 ;  /* 0x0000004e00f57202 */ /* 0x000fce0000000f00 */
.L_x_610:
[----:B------:R-:W-:Y:S05]  /*7c60*/  BSYNC.RECONVERGENT B0 ;  /* 0x0000000000007941 */ /* 0x000fea0003800200 */
.L_x_609:
[----:B------:R-:W-:Y:S01]  /*7c70*/  UMOV UR33, 0xffffffff ;  /* 0xffffffff00217882 */ /* 0x000fe20000000000 */
[----:B------:R-:W-:Y:S02]  /*7c80*/  ISETP.GT.U32.AND P2, PT, R108, 0xf, PT ;  /* 0x0000000f6c00780c */ /* 0x000fe40003f44070 */
[----:B------:R-:W-:Y:S11]  /*7c90*/  BRA.DIV UR33, `(.L_x_611) ;  /* 0x0000007621207947 */ /* 0x000ff6000b800000 */
[----:B0-----:R0:W0:Y:S04]  /*7ca0*/  SHFL.DOWN PT, R76, R245, 0x10, 0x1f ;  /* 0x0a001f00f54c7f89 */ /* 0x00102800000e0000 */
[----:B------:R0:W0:Y:S04]  /*7cb0*/  SHFL.DOWN PT, R77, R246, 0x10, 0x1f ;  /* 0x0a001f00f64d7f89 */ /* 0x00002800000e0000 */
[----:B------:R0:W0:Y:S04]  /*7cc0*/  SHFL.DOWN PT, R78, R247, 0x10, 0x1f ;  /* 0x0a001f00f74e7f89 */ /* 0x00002800000e0000 */
[----:B-1----:R1:W0:Y:S02]  /*7cd0*/  SHFL.DOWN PT, R79, R248, 0x10, 0x1f ;  /* 0x0a001f00f84f7f89 */ /* 0x00222400000e0000 */
.L_x_764:
[----:B------:R-:W-:Y:S04]  /*7ce0*/  BSSY.RECONVERGENT B0, `(.L_x_612) ;  /* 0x000000d000007945 */ /* 0x000fe80003800200 */
[----:B------:R-:W-:Y:S05]  /*7cf0*/  @P2 BRA `(.L_x_613) ;  /* 0x00000000002c2947 */ /* 0x000fea0003800000 */
[-C--:B0-----:R-:W-:Y:S01]  /*7d00*/  FMUL.FTZ R232, R246, R79.reuse ;  /* 0x0000004ff6e87220 */ /* 0x081fe20000410000 */
[----:B------:R-:W-:-:S03]  /*7d10*/  FMUL.FTZ R79, R245, R79 ;  /* 0x0000004ff54f7220 */ /* 0x000fc60000410000 */
[CC--:B------:R-:W-:Y:S01]  /*7d20*/  FFMA.FTZ R232, R245.reuse, R78.reuse, -R232 ;  /* 0x0000004ef5e87223 */ /* 0x0c0fe200000108e8 */
[C---:B------:R-:W-:Y:S01]  /*7d30*/  FFMA.FTZ R79, R246.reuse, R78, R79 ;  /* 0x0000004ef64f7223 */ /* 0x040fe2000001004f */
[-C--:B------:R-:W-:Y:S01]  /*7d40*/  FMUL.FTZ R78, R246, R77.reuse ;  /* 0x0000004df64e7220 */ /* 0x080fe20000410000 */
[----:B------:R-:W-:Y:S01]  /*7d50*/  FMUL.FTZ R77, R245, R77 ;  /* 0x0000004df54d7220 */ /* 0x000fe20000410000 */
[----:B--234-:R-:W-:Y:S01]  /*7d60*/  FADD.FTZ R247, R247, R232 ;  /* 0x000000e8f7f77221 */ /* 0x01cfe20000010000 */
[----:B-1----:R-:W-:Y:S01]  /*7d70*/  FADD.FTZ R248, R248, R79 ;  /* 0x0000004ff8f87221 */ /* 0x002fe20000010000 */
[-C--:B------:R-:W-:Y:S01]  /*7d80*/  FFMA.FTZ R78, R245, R76.reuse, -R78 ;  /* 0x0000004cf54e7223 */ /* 0x080fe2000001084e */
[----:B------:R-:W-:-:S04]  /*7d90*/  FFMA.FTZ R246, R246, R76, R77 ;  /* 0x0000004cf6f67223 */ /* 0x000fc8000001004d */
[----:B------:R-:W-:-:S07]  /*7da0*/  MOV R245, R78 ;  /* 0x0000004e00f57202 */ /* 0x000fce0000000f00 */
.L_x_613:
[----:B------:R-:W-:Y:S05]  /*7db0*/  BSYNC.RECONVERGENT B0 ;  /* 0x0000000000007941 */ /* 0x000fea0003800200 */
.L_x_612:
[----:B------:R-:W-:Y:S01]  /*7dc0*/  UMOV UR33, 0xffffffff ;  /* 0xffffffff00217882 */ /* 0x000fe20000000000 */
[----:B------:R-:W-:Y:S02]  /*7dd0*/  ISETP.NE.AND P2, PT, R182, 0x1f, PT ;  /* 0x0000001fb600780c */ /* 0x000fe40003f45270 */
[----:B------:R-:W-:Y:S11]  /*7de0*/  BRA.DIV UR33, `(.L_x_614) ;  /* 0x0000007621407947 */ /* 0x000ff6000b800000 */
[----:B0-----:R-:W0:Y:S04]  /*7df0*/  SHFL.IDX PT, R77, R246, RZ, 0x1f ;  /* 0x00001ffff64d7589 */ /* 0x001e2800000e0000 */
[----:B------:R-:W5:Y:S04]  /*7e00*/  SHFL.IDX PT, R79, R245, RZ, 0x1f ;  /* 0x00001ffff54f7589 */ /* 0x000f6800000e0000 */
[----:B------:R-:W1:Y:S04]  /*7e10*/  SHFL.IDX PT, R236, R247, RZ, 0x1f ;  /* 0x00001ffff7ec7589 */ /* 0x000e6800000e0000 */
[----:B--2---:R-:W-:Y:S04]  /*7e20*/  SHFL.DOWN PT, R245, R245, 0x1, 0x1f ;  /* 0x08201f00f5f57f89 */ /* 0x004fe800000e0000 */
[----:B---3--:R-:W-:Y:S04]  /*7e30*/  SHFL.DOWN PT, R246, R246, 0x1, 0x1f ;  /* 0x08201f00f6f67f89 */ /* 0x008fe800000e0000 */
[----:B----4-:R-:W-:Y:S01]  /*7e40*/  SHFL.DOWN PT, R247, R247, 0x1, 0x1f ;  /* 0x08201f00f7f77f89 */ /* 0x010fe200000e0000 */
[-C--:B0-----:R-:W-:Y:S01]  /*7e50*/  FMUL.FTZ R233, R63, R77.reuse ;  /* 0x0000004d3fe97220 */ /* 0x081fe20000410000 */
[-C--:B------:R-:W-:Y:S01]  /*7e60*/  FMUL.FTZ R78, R60, R77.reuse ;  /* 0x0000004d3c4e7220 */ /* 0x080fe20000410000 */
[----:B------:R-:W-:-:S02]  /*7e70*/  FMUL.FTZ R232, R62, R77 ;  /* 0x0000004d3ee87220 */ /* 0x000fc40000410000 */
[-C--:B-----5:R-:W-:Y:S01]  /*7e80*/  FFMA.FTZ R233, R62, R79.reuse, -R233 ;  /* 0x0000004f3ee97223 */ /* 0x0a0fe200000108e9 */
[C---:B------:R-:W-:Y:S01]  /*7e90*/  FFMA.FTZ R78, R61.reuse, R79, R78 ;  /* 0x0000004f3d4e7223 */ /* 0x040fe2000001004e */
[----:B------:R-:W-:Y:S02]  /*7ea0*/  SHFL.IDX PT, R62, R62, RZ, 0x1f ;  /* 0x00001fff3e3e7589 */ /* 0x000fe400000e0000 */
[----:B-1----:R-:W-:Y:S01]  /*7eb0*/  FADD.FTZ R76, R236, R233 ;  /* 0x000000e9ec4c7221 */ /* 0x002fe20000010000 */
[----:B------:R-:W-:Y:S01]  /*7ec0*/  FMUL.FTZ R233, R61, R77 ;  /* 0x0000004d3de97220 */ /* 0x000fe20000410000 */
[----:B------:R-:W0:Y:S03]  /*7ed0*/  SHFL.IDX PT, R236, R248, RZ, 0x1f ;  /* 0x00001ffff8ec7589 */ /* 0x000e2600000e0000 */
[-C--:B------:R-:W-:Y:S01]  /*7ee0*/  FFMA.FTZ R77, R60, R79.reuse, -R233 ;  /* 0x0000004f3c4d7223 */ /* 0x080fe200000108e9 */
[----:B------:R-:W-:Y:S01]  /*7ef0*/  FFMA.FTZ R79, R63, R79, R232 ;  /* 0x0000004f3f4f7223 */ /* 0x000fe200000100e8 */
[----:B------:R-:W1:Y:S04]  /*7f00*/  SHFL.IDX PT, R60, R60, RZ, 0x1f ;  /* 0x00001fff3c3c7589 */ /* 0x000e6800000e0000 */
[----:B------:R-:W2:Y:S04]  /*7f10*/  SHFL.IDX PT, R61, R61, RZ, 0x1f ;  /* 0x00001fff3d3d7589 */ /* 0x000ea800000e0000 */
[----:B------:R-:W3:Y:S04]  /*7f20*/  SHFL.IDX PT, R63, R63, RZ, 0x1f ;  /* 0x00001fff3f3f7589 */ /* 0x000ee800000e0000 */
[----:B------:R-:W4:Y:S01]  /*7f30*/  SHFL.DOWN PT, R248, R248, 0x1, 0x1f ;  /* 0x08201f00f8f87f89 */ /* 0x000f2200000e0000 */
[----:B0-----:R-:W-:-:S07]  /*7f40*/  FADD.FTZ R79, R236, R79 ;  /* 0x0000004fec4f7221 */ /* 0x001fce0000010000 */
.L_x_778:
[----:B------:R-:W-:Y:S04]  /*7f50*/  BSSY.RECONVERGENT B0, `(.L_x_615) ;  /* 0x000000d000007945 */ /* 0x000fe80003800200 */
[----:B------:R-:W-:Y:S05]  /*7f60*/  @!P2 BRA `(.L_x_616) ;  /* 0x00000000002ca947 */ /* 0x000fea0003800000 */
[-C--:B--2---:R-:W-:Y:S01]  /*7f70*/  FMUL.FTZ R232, R246, R61.reuse ;  /* 0x0000003df6e87220 */ /* 0x084fe20000410000 */
[----:B------:R-:W-:-:S03]  /*7f80*/  FMUL.FTZ R61, R245, R61 ;  /* 0x0000003df53d7220 */ /* 0x000fc60000410000 */
[CC--:B-1----:R-:W-:Y:S01]  /*7f90*/  FFMA.FTZ R232, R245.reuse, R60.reuse, -R232 ;  /* 0x0000003cf5e87223 */ /* 0x0c2fe200000108e8 */
[C---:B------:R-:W-:Y:S01]  /*7fa0*/  FFMA.FTZ R61, R246.reuse, R60, R61 ;  /* 0x0000003cf63d7223 */ /* 0x040fe2000001003d */
[-C--:B---3--:R-:W-:Y:S01]  /*7fb0*/  FMUL.FTZ R60, R246, R63.reuse ;  /* 0x0000003ff63c7220 */ /* 0x088fe20000410000 */
[----:B------:R-:W-:-:S03]  /*7fc0*/  FMUL.FTZ R63, R245, R63 ;  /* 0x0000003ff53f7220 */ /* 0x000fc60000410000 */
[-C--:B------:R-:W-:Y:S01]  /*7fd0*/  FFMA.FTZ R60, R245, R62.reuse, -R60 ;  /* 0x0000003ef53c7223 */ /* 0x080fe2000001083c */
[----:B------:R-:W-:-:S03]  /*7fe0*/  FFMA.FTZ R63, R246, R62, R63 ;  /* 0x0000003ef63f7223 */ /* 0x000fc6000001003f */
[----:B------:R-:W-:Y:S01]  /*7ff0*/  FADD.FTZ R62, R247, R60 ;  /* 0x0000003cf73e7221 */ /* 0x000fe20000010000 */
[----:B----4-:R-:W-:Y:S01]  /*8000*/  FADD.FTZ R63, R248, R63 ;  /* 0x0000003ff83f7221 */ /* 0x010fe20000010000 */
[----:B------:R-:W-:-:S07]  /*8010*/  MOV R60, R232 ;  /* 0x000000e8003c7202 */ /* 0x000fce0000000f00 */
.L_x_616:
[----:B------:R-:W-:Y:S05]  /*8020*/  BSYNC.RECONVERGENT B0 ;  /* 0x0000000000007941 */ /* 0x000fea0003800200 */
.L_x_615:
[CC--:B---3--:R-:W-:Y:S01]  /*8030*/  FMUL.FTZ R233, R69.reuse, R63.reuse ;  /* 0x0000003f45e97220 */ /* 0x0c8fe20000410000 */
[-C--:B------:R-:W-:Y:S01]  /*8040*/  FMUL.FTZ R232, R69, R62.reuse ;  /* 0x0000003e45e87220 */ /* 0x080fe20000410000 */
[----:B-12---:R0:W-:Y:S02]  /*8050*/  STS.128 [R231+0x6db0], R60 ;  /* 0x006db03ce7007388 */ /* 0x0061e40000000c00 */
[C---:B------:R-:W-:Y:S01]  /*8060*/  FFMA.FTZ R233, R68.reuse, R62, -R233 ;  /* 0x0000003e44e97223 */ /* 0x040fe200000108e9 */
[----:B------:R-:W-:-:S03]  /*8070*/  FFMA.FTZ R232, R68, R63, R232 ;  /* 0x0000003f44e87223 */ /* 0x000fc600000100e8 */
[----:B0-----:R-:W-:Y:S01]  /*8080*/  FADD.FTZ R62, R70, R233 ;  /* 0x000000e9463e7221 */ /* 0x001fe20000010000 */
[----:B------:R-:W-:Y:S01]  /*8090*/  FADD.FTZ R63, R71, R232 ;  /* 0x000000e8473f7221 */ /* 0x000fe20000010000 */
[C---:B------:R-:W-:Y:S01]  /*80a0*/  FMUL.FTZ R71, R69.reuse, R61 ;  /* 0x0000003d45477220 */ /* 0x040fe20000410000 */
[-C--:B------:R-:W-:Y:S02]  /*80b0*/  FMUL.FTZ R70, R69, R60.reuse ;  /* 0x0000003c45467220 */ /* 0x080fe40000410000 */
[C---:B------:R-:W-:Y:S01]  /*80c0*/  FMUL.FTZ R69, R65.reuse, R63 ;  /* 0x0000003f41457220 */ /* 0x040fe20000410000 */
[C---:B------:R-:W-:Y:S01]  /*80d0*/  FFMA.FTZ R60, R68.reuse, R60, -R71 ;  /* 0x0000003c443c7223 */ /* 0x040fe20000010847 */
[----:B------:R-:W-:Y:S01]  /*80e0*/  FFMA.FTZ R61, R68, R61, R70 ;  /* 0x0000003d443d7223 */ /* 0x000fe20000010046 */
[-C--:B------:R-:W-:Y:S01]  /*80f0*/  FMUL.FTZ R68, R65, R62.reuse ;  /* 0x0000003e41447220 */ /* 0x080fe20000410000 */
[----:B------:R-:W-:-:S03]  /*8100*/  FFMA.FTZ R69, R64, R62, -R69 ;  /* 0x0000003e40457223 */ /* 0x000fc60000010845 */
[----:B------:R-:W-:Y:S01]  /*8110*/  FFMA.FTZ R68, R64, R63, R68 ;  /* 0x0000003f40447223 */ /* 0x000fe20000010044 */
[----:B------:R0:W-:Y:S03]  /*8120*/  STS.128 [R231+0x6da0], R60 ;  /* 0x006da03ce7007388 */ /* 0x0001e60000000c00 */
[----:B0-----:R-:W-:Y:S01]  /*8130*/  FADD.FTZ R63, R67, R68 ;  /* 0x00000044433f7221 */ /* 0x001fe20000010000 */
[----:B------:R-:W-:Y:S01]  /*8140*/  FADD.FTZ R62, R66, R69 ;  /* 0x00000045423e7221 */ /* 0x000fe20000010000 */
[C---:B------:R-:W-:Y:S01]  /*8150*/  FMUL.FTZ R67, R65.reuse, R61 ;  /* 0x0000003d41437220 */ /* 0x040fe20000410000 */
[-C--:B------:R-:W-:Y:S01]  /*8160*/  FMUL.FTZ R66, R65, R60.reuse ;  /* 0x0000003c41427220 */ /* 0x080fe20000410000 */
[C---:B------:R-:W-:Y:S02]  /*8170*/  FMUL.FTZ R65, R73.reuse, R63 ;  /* 0x0000003f49417220 */ /* 0x040fe40000410000 */
[C---:B------:R-:W-:Y:S01]  /*8180*/  FFMA.FTZ R60, R64.reuse, R60, -R67 ;  /* 0x0000003c403c7223 */ /* 0x040fe20000010843 */
[----:B------:R-:W-:Y:S01]  /*8190*/  FFMA.FTZ R61, R64, R61, R66 ;  /* 0x0000003d403d7223 */ /* 0x000fe20000010042 */
[-C--:B------:R-:W-:Y:S01]  /*81a0*/  FFMA.FTZ R65, R72, R62.reuse, -R65 ;  /* 0x0000003e48417223 */ /* 0x080fe20000010841 */
[C---:B------:R-:W-:Y:S01]  /*81b0*/  FMUL.FTZ R64, R73.reuse, R62 ;  /* 0x0000003e49407220 */ /* 0x040fe20000410000 */
[----:B------:R-:W-:-:S02]  /*81c0*/  FMUL.FTZ R68, R73, R60 ;  /* 0x0000003c49447220 */ /* 0x000fc40000410000 */
[----:B------:R-:W-:Y:S01]  /*81d0*/  FADD.FTZ R66, R74, R65 ;  /* 0x000000414a427221 */ /* 0x000fe20000010000 */
[----:B------:R-:W-:Y:S01]  /*81e0*/  FMUL.FTZ R65, R73, R61 ;  /* 0x0000003d49417220 */ /* 0x000fe20000410000 */
[C---:B------:R-:W-:Y:S01]  /*81f0*/  FFMA.FTZ R70, R72.reuse, R63, R64 ;  /* 0x0000003f48467223 */ /* 0x040fe20000010040 */
[----:B------:R0:W-:Y:S02]  /*8200*/  STS.128 [R231+0x6d90], R60 ;  /* 0x006d903ce7007388 */ /* 0x0001e40000000c00 */
[C---:B------:R-:W-:Y:S01]  /*8210*/  FFMA.FTZ R64, R72.reuse, R60, -R65 ;  /* 0x0000003c48407223 */ /* 0x040fe20000010841 */
[----:B------:R-:W-:Y:S01]  /*8220*/  FFMA.FTZ R65, R72, R61, R68 ;  /* 0x0000003d48417223 */ /* 0x000fe20000010044 */
[----:B------:R-:W-:-:S05]  /*8230*/  FADD.FTZ R67, R75, R70 ;  /* 0x000000464b437221 */ /* 0x000fca0000010000 */
[----:B------:R2:W-:Y:S01]  /*8240*/  STS.128 [R231+0x6d80], R64 ;  /* 0x006d8040e7007388 */ /* 0x0005e20000000c00 */
[----:B0-----:R-:W-:Y:S02]  /*8250*/  MOV R63, R79 ;  /* 0x0000004f003f7202 */ /* 0x001fe40000000f00 */
[----:B------:R-:W-:Y:S02]  /*8260*/  MOV R62, R76 ;  /* 0x0000004c003e7202 */ /* 0x000fe40000000f00 */
[----:B------:R-:W-:Y:S02]  /*8270*/  MOV R61, R78 ;  /* 0x0000004e003d7202 */ /* 0x000fe40000000f00 */
[----:B------:R-:W-:-:S07]  /*8280*/  MOV R60, R77 ;  /* 0x0000004d003c7202 */ /* 0x000fce0000000f00 */
.L_x_598:
[----:B------:R-:W-:Y:S05]  /*8290*/  WARPSYNC.ALL ;  /* 0x0000000000007948 */ /* 0x000fea0003800000 */
[----:B------:R-:W-:Y:S01]  /*82a0*/  ISETP.NE.AND P0, PT, R182, RZ, PT ;  /* 0x000000ffb600720c */ /* 0x000fe20003f05270 */
[----:B------:R-:W-:Y:S01]  /*82b0*/  BAR.SYNC.DEFER_BLOCKING 0x0 ;  /* 0x0000000000007b1d */ /* 0x000fe20000010000 */
[----:B------:R-:W-:Y:S01]  /*82c0*/  FMUL.FTZ R73, R177, UR49 ;  /* 0x00000031b1497c20 */ /* 0x000fe20008410000 */
[----:B------:R-:W-:Y:S01]  /*82d0*/  FMUL.FTZ R72, R175, R207 ;  /* 0x000000cfaf487220 */ /* 0x000fe20000410000 */
[C---:B-----5:R-:W-:Y:S01]  /*82e0*/  FMUL.FTZ R77, R173.reuse, UR49 ;  /* 0x00000031ad4d7c20 */ /* 0x060fe20008410000 */
[----:B------:R-:W-:Y:S01]  /*82f0*/  FMUL.FTZ R75, R173, R190 ;  /* 0x000000bead4b7220 */ /* 0x000fe20000410000 */
[----:B------:R-:W-:Y:S01]  /*8300*/  FFMA.FTZ R70, R178, UR37, R73 ;  /* 0x00000025b2467c23 */ /* 0x000fe20008010049 */
[----:B-12---:R-:W-:Y:S01]  /*8310*/  FMUL.FTZ R66, R179, R204 ;  /* 0x000000ccb3427220 */ /* 0x006fe20000410000 */
[----:B------:R-:W-:Y:S01]  /*8320*/  FMUL.FTZ R74, R171, R210 ;  /* 0x000000d2ab4a7220 */ /* 0x000fe20000410000 */
[----:B------:R-:W-:Y:S01]  /*8330*/  FMUL.FTZ R76, R169, R188 ;  /* 0x000000bca94c7220 */ /* 0x000fe20000410000 */
[----:B------:R-:W-:Y:S01]  /*8340*/  FMUL.FTZ R173, R173, R208 ;  /* 0x000000d0adad7220 */ /* 0x000fe20000410000 */
[----:B------:R-:W-:Y:S01]  /*8350*/  FFMA.FTZ R69, R180, R193, R66 ;  /* 0x000000c1b4457223 */ /* 0x000fe20000010042 */
[CC--:B------:R-:W-:Y:S01]  /*8360*/  FMUL.FTZ R66, R177.reuse, R192.reuse ;  /* 0x000000c0b1427220 */ /* 0x0c0fe20000410000 */
[----:B------:R-:W-:Y:S01]  /*8370*/  FMUL.FTZ R177, R177, R205 ;  /* 0x000000cdb1b17220 */ /* 0x000fe20000410000 */
[----:B------:R-:W-:Y:S01]  /*8380*/  FFMA.FTZ R79, R172, R189, R74 ;  /* 0x000000bdac4f7223 */ /* 0x000fe2000001004a */
[----:B------:R-:W-:Y:S01]  /*8390*/  FFMA.FTZ R76, R170, R211, -R76 ;  /* 0x000000d3aa4c7223 */ /* 0x000fe2000001084c */
[C---:B------:R-:W-:Y:S01]  /*83a0*/  FFMA.FTZ R66, R178.reuse, R205, -R66 ;  /* 0x000000cdb2427223 */ /* 0x040fe20000010842 */
[----:B------:R-:W-:Y:S01]  /*83b0*/  FFMA.FTZ R178, R178, R192, R177 ;  /* 0x000000c0b2b27223 */ /* 0x000fe200000100b1 */
[----:B------:R-:W-:Y:S01]  /*83c0*/  FMUL.FTZ R78, R167, R187 ;  /* 0x000000bba74e7220 */ /* 0x000fe20000410000 */
[----:B------:R-:W-:Y:S01]  /*83d0*/  FMUL.FTZ R177, R165, UR49 ;  /* 0x00000031a5b17c20 */ /* 0x000fe20008410000 */
[C---:B------:R-:W-:Y:S01]  /*83e0*/  FMUL.FTZ R67, R179.reuse, R193 ;  /* 0x000000c1b3437220 */ /* 0x040fe20000410000 */
[----:B------:R-:W-:Y:S01]  /*83f0*/  ULEA UR33, UR15, 0xfffff000, 0xc ;  /* 0xfffff0000f217891 */ /* 0x000fe2000f8e60ff */
[----:B------:R-:W-:Y:S01]  /*8400*/  FADD.FTZ R230, RZ, R230 ;  /* 0x000000e6ffe67221 */ /* 0x000fe20000010000 */
[----:B------:R-:W-:Y:S01]  /*8410*/  VOTEU.ALL UP0, P0 ;  /* 0x0000000000ff7886 */ /* 0x000fe20000000000 */
[C---:B------:R-:W-:Y:S01]  /*8420*/  FFMA.FTZ R67, R180.reuse, R204, -R67 ;  /* 0x000000ccb4437223 */ /* 0x040fe20000010843 */
[----:B------:R-:W1:Y:S01]  /*8430*/  LDS.64 R64, [R181+0x6d88] ;  /* 0x006d8800b5407984 */ /* 0x000e620000000a00 */
[----:B------:R-:W-:Y:S01]  /*8440*/  USHF.R.S32.HI UR50, URZ, 0x1f, UR33 ;  /* 0x0000001fff327899 */ /* 0x000fe20008011421 */
[----:B------:R-:W-:Y:S01]  /*8450*/  FMUL.FTZ R71, R179, UR49 ;  /* 0x00000031b3477c20 */ /* 0x000fe20008410000 */
[----:B------:R-:W-:Y:S03]  /*8460*/  BSSY.RECONVERGENT B0, `(.L_x_617) ;  /* 0x0000226000007945 */ /* 0x000fe60003800200 */
[----:B------:R-:W-:Y:S01]  /*8470*/  FFMA.FTZ R71, R180, UR37, R71 ;  /* 0x00000025b4477c23 */ /* 0x000fe20008010047 */
[-C--:B-1----:R-:W-:Y:S01]  /*8480*/  FMUL.FTZ R68, R64, R107.reuse ;  /* 0x0000006b40447220 */ /* 0x082fe20000410000 */
[----:B------:R-:W-:-:S03]  /*8490*/  FMUL.FTZ R73, R65, R107 ;  /* 0x0000006b41497220 */ /* 0x000fc60000410000 */
[-C--:B------:R-:W-:Y:S01]  /*84a0*/  FFMA.FTZ R65, R65, R106.reuse, -R68 ;  /* 0x0000006a41417223 */ /* 0x080fe20000010844 */
[CC--:B------:R-:W-:Y:S01]  /*84b0*/  FMUL.FTZ R68, R175.reuse, R191.reuse ;  /* 0x000000bfaf447220 */ /* 0x0c0fe20000410000 */
[----:B------:R-:W-:Y:S01]  /*84c0*/  FFMA.FTZ R64, R64, R106, R73 ;  /* 0x0000006a40407223 */ /* 0x000fe20000010049 */
[----:B------:R-:W-:Y:S01]  /*84d0*/  FMUL.FTZ R73, R175, UR49 ;  /* 0x00000031af497c20 */ /* 0x000fe20008410000 */
[C---:B------:R-:W-:Y:S01]  /*84e0*/  FFMA.FTZ R175, R176.reuse, R191, R72 ;  /* 0x000000bfb0af7223 */ /* 0x040fe20000010048 */
[----:B------:R-:W-:Y:S01]  /*84f0*/  FFMA.FTZ R107, R176, R207, -R68 ;  /* 0x000000cfb06b7223 */ /* 0x000fe20000010844 */
[C---:B------:R-:W-:Y:S01]  /*8500*/  FFMA.FTZ R72, R174.reuse, UR37, R77 ;  /* 0x00000025ae487c23 */ /* 0x040fe2000801004d */
[C---:B------:R-:W-:Y:S01]  /*8510*/  FFMA.FTZ R68, R174.reuse, R208, -R75 ;  /* 0x000000d0ae447223 */ /* 0x040fe2000001084b */
[C---:B------:R-:W-:Y:S01]  /*8520*/  FMUL.FTZ R75, R171.reuse, UR49 ;  /* 0x00000031ab4b7c20 */ /* 0x040fe20008410000 */
[----:B------:R-:W-:Y:S01]  /*8530*/  FMUL.FTZ R77, R171, R189 ;  /* 0x000000bdab4d7220 */ /* 0x000fe20000410000 */
[C---:B------:R-:W-:Y:S01]  /*8540*/  FMUL.FTZ R171, R169.reuse, UR49 ;  /* 0x00000031a9ab7c20 */ /* 0x040fe20008410000 */
[----:B------:R-:W-:Y:S01]  /*8550*/  FMUL.FTZ R169, R169, R211 ;  /* 0x000000d3a9a97220 */ /* 0x000fe20000410000 */
[----:B------:R-:W-:Y:S01]  /*8560*/  FFMA.FTZ R174, R174, R190, R173 ;  /* 0x000000beaeae7223 */ /* 0x000fe200000100ad */
[C---:B------:R-:W-:Y:S01]  /*8570*/  FMUL.FTZ R106, R167.reuse, R213 ;  /* 0x000000d5a76a7220 */ /* 0x040fe20000410000 */
[C---:B------:R-:W-:Y:S01]  /*8580*/  FFMA.FTZ R74, R170.reuse, UR37, R171 ;  /* 0x00000025aa4a7c23 */ /* 0x040fe200080100ab */
[----:B------:R-:W-:Y:S01]  /*8590*/  FFMA.FTZ R170, R170, R188, R169 ;  /* 0x000000bcaaaa7223 */ /* 0x000fe200000100a9 */
[----:B------:R-:W-:Y:S01]  /*85a0*/  FMUL.FTZ R169, R167, UR49 ;  /* 0x00000031a7a97c20 */ /* 0x000fe20008410000 */
[C---:B------:R-:W-:Y:S01]  /*85b0*/  FMUL.FTZ R173, R165.reuse, R186 ;  /* 0x000000baa5ad7220 */ /* 0x040fe20000410000 */
[-C--:B------:R-:W-:Y:S01]  /*85c0*/  FMUL.FTZ R165, R165, R214.reuse ;  /* 0x000000d6a5a57220 */ /* 0x080fe20000410000 */
[C---:B------:R-:W-:Y:S01]  /*85d0*/  FFMA.FTZ R171, R168.reuse, R187, R106 ;  /* 0x000000bba8ab7223 */ /* 0x040fe2000001006a */
[C---:B------:R-:W-:Y:S01]  /*85e0*/  FFMA.FTZ R167, R168.reuse, UR37, R169 ;  /* 0x00000025a8a77c23 */ /* 0x040fe200080100a9 */
[----:B------:R-:W-:Y:S01]  /*85f0*/  FFMA.FTZ R169, R168, R213, -R78 ;  /* 0x000000d5a8a97223 */ /* 0x000fe2000001084e */
[C---:B------:R-:W-:Y:S01]  /*8600*/  FFMA.FTZ R78, R166.reuse, UR37, R177 ;  /* 0x00000025a64e7c23 */ /* 0x040fe200080100b1 */
[C---:B------:R-:W-:Y:S01]  /*8610*/  FFMA.FTZ R106, R166.reuse, R214, -R173 ;  /* 0x000000d6a66a7223 */ /* 0x040fe200000108ad */
[----:B------:R-:W-:Y:S01]  /*8620*/  FFMA.FTZ R166, R166, R186, R165 ;  /* 0x000000baa6a67223 */ /* 0x000fe200000100a5 */
[C---:B------:R-:W-:Y:S01]  /*8630*/  FMUL.FTZ R165, R163.reuse, R185 ;  /* 0x000000b9a3a57220 */ /* 0x040fe20000410000 */
[----:B------:R-:W-:Y:S01]  /*8640*/  FMUL.FTZ R168, R163, R216 ;  /* 0x000000d8a3a87220 */ /* 0x000fe20000410000 */
[C---:B------:R-:W-:Y:S01]  /*8650*/  FMUL.FTZ R173, R161.reuse, R184 ;  /* 0x000000b8a1ad7220 */ /* 0x040fe20000410000 */
[----:B------:R-:W-:Y:S01]  /*8660*/  FMUL.FTZ R161, R161, R217 ;  /* 0x000000d9a1a17220 */ /* 0x000fe20000410000 */
[C---:B------:R-:W-:Y:S01]  /*8670*/  FFMA.FTZ R163, R164.reuse, R216, -R165 ;  /* 0x000000d8a4a37223 */ /* 0x040fe200000108a5 */
[----:B------:R-:W-:Y:S01]  /*8680*/  FFMA.FTZ R165, R164, R185, R168 ;  /* 0x000000b9a4a57223 */ /* 0x000fe200000100a8 */
[C---:B------:R-:W-:Y:S01]  /*8690*/  FFMA.FTZ R164, R162.reuse, R217, -R173 ;  /* 0x000000d9a2a47223 */ /* 0x040fe200000108ad */
[----:B------:R-:W-:Y:S01]  /*86a0*/  FFMA.FTZ R162, R162, R184, R161 ;  /* 0x000000b8a2a27223 */ /* 0x000fe200000100a1 */
[C---:B------:R-:W-:Y:S01]  /*86b0*/  FMUL.FTZ R161, R159.reuse, R183 ;  /* 0x000000b79fa17220 */ /* 0x040fe20000410000 */
[----:B------:R-:W-:Y:S01]  /*86c0*/  FMUL.FTZ R168, R159, R219 ;  /* 0x000000db9fa87220 */ /* 0x000fe20000410000 */
[----:B------:R-:W-:Y:S01]  /*86d0*/  FMUL.FTZ R173, R157, R127 ;  /* 0x0000007f9dad7220 */ /* 0x000fe20000410000 */
[----:B------:R-:W-:Y:S01]  /*86e0*/  FFMA.FTZ R226, R19, R226, R64 ;  /* 0x000000e213e27223 */ /* 0x000fe20000010040 */
[C---:B------:R-:W-:Y:S01]  /*86f0*/  FFMA.FTZ R159, R160.reuse, R219, -R161 ;  /* 0x000000dba09f7223 */ /* 0x040fe200000108a1 */
[----:B------:R-:W-:Y:S01]  /*8700*/  FFMA.FTZ R161, R160, R183, R168 ;  /* 0x000000b7a0a17223 */ /* 0x000fe200000100a8 */
[-C--:B------:R-:W-:Y:S01]  /*8710*/  FMUL.FTZ R168, R157, R220.reuse ;  /* 0x000000dc9da87220 */ /* 0x080fe20000410000 */
[C---:B------:R-:W-:Y:S01]  /*8720*/  FFMA.FTZ R160, R158.reuse, R220, -R173 ;  /* 0x000000dc9ea07223 */ /* 0x040fe200000108ad */
[CC--:B------:R-:W-:Y:S01]  /*8730*/  FMUL.FTZ R157, R155.reuse, R126.reuse ;  /* 0x0000007e9b9d7220 */ /* 0x0c0fe20000410000 */
[----:B------:R-:W-:Y:S01]  /*8740*/  FMUL.FTZ R173, R155, R221 ;  /* 0x000000dd9bad7220 */ /* 0x000fe20000410000 */
[----:B------:R-:W-:Y:S01]  /*8750*/  FFMA.FTZ R158, R158, R127, R168 ;  /* 0x0000007f9e9e7223 */ /* 0x000fe200000100a8 */
[----:B------:R-:W-:Y:S01]  /*8760*/  FFMA.FTZ R168, R0, R67, RZ ;  /* 0x0000004300a87223 */ /* 0x000fe200000100ff */
[C---:B------:R-:W-:Y:S01]  /*8770*/  FFMA.FTZ R155, R156.reuse, R221, -R157 ;  /* 0x000000dd9c9b7223 */ /* 0x040fe2000001089d */
[----:B------:R-:W-:Y:S01]  /*8780*/  FFMA.FTZ R157, R156, R126, R173 ;  /* 0x0000007e9c9d7223 */ /* 0x000fe200000100ad */
[C---:B------:R-:W-:Y:S01]  /*8790*/  FMUL.FTZ R173, R153.reuse, R202 ;  /* 0x000000ca99ad7220 */ /* 0x040fe20000410000 */
[----:B------:R-:W-:Y:S01]  /*87a0*/  FMUL.FTZ R153, R153, R223 ;  /* 0x000000df99997220 */ /* 0x000fe20000410000 */
[----:B------:R-:W-:Y:S01]  /*87b0*/  FFMA.FTZ R67, R33, R66, R168 ;  /* 0x0000004221437223 */ /* 0x000fe200000100a8 */
[----:B------:R-:W-:Y:S01]  /*87c0*/  FFMA.FTZ R66, -R0, R69, RZ ;  /* 0x0000004500427223 */ /* 0x000fe200000101ff */
[C---:B------:R-:W-:Y:S01]  /*87d0*/  FFMA.FTZ R156, R154.reuse, R223, -R173 ;  /* 0x000000df9a9c7223 */ /* 0x040fe200000108ad */
[----:B------:R-:W-:Y:S01]  /*87e0*/  FFMA.FTZ R154, R154, R202, R153 ;  /* 0x000000ca9a9a7223 */ /* 0x000fe20000010099 */
[----:B------:R-:W-:Y:S01]  /*87f0*/  FMUL.FTZ R153, R151, R224 ;  /* 0x000000e097997220 */ /* 0x000fe20000410000 */
[----:B------:R-:W-:Y:S01]  /*8800*/  FFMA.FTZ R66, -R33, R178, R66 ;  /* 0x000000b221427223 */ /* 0x000fe20000010142 */
[----:B------:R-:W-:Y:S01]  /*8810*/  FMUL.FTZ R173, R151, R227 ;  /* 0x000000e397ad7220 */ /* 0x000fe20000410000 */
[----:B------:R-:W-:Y:S01]  /*8820*/  FFMA.FTZ R168, R32, R107, R67 ;  /* 0x0000006b20a87223 */ /* 0x000fe20000010043 */
[----:B------:R-:W-:Y:S01]  /*8830*/  FMUL.FTZ R67, R149, R228 ;  /* 0x000000e495437220 */ /* 0x000fe20000410000 */
[----:B------:R-:W-:Y:S01]  /*8840*/  FADD.FTZ R148, R148, R65 ;  /* 0x0000004194947221 */ /* 0x000fe20000010000 */
[----:B------:R-:W-:Y:S01]  /*8850*/  FFMA.FTZ R151, R152, R227, -R153 ;  /* 0x000000e398977223 */ /* 0x000fe20000010899 */
[----:B------:R-:W-:Y:S01]  /*8860*/  FFMA.FTZ R175, -R32, R175, R66 ;  /* 0x000000af20af7223 */ /* 0x000fe20000010142 */
[----:B------:R-:W-:Y:S01]  /*8870*/  FFMA.FTZ R153, R152, R224, R173 ;  /* 0x000000e098997223 */ /* 0x000fe200000100ad */
[C---:B------:R-:W-:Y:S01]  /*8880*/  FMUL.FTZ R66, R147.reuse, R226 ;  /* 0x000000e293427220 */ /* 0x040fe20000410000 */
[----:B------:R-:W-:Y:S01]  /*8890*/  FFMA.FTZ R152, R150, R230, R67 ;  /* 0x000000e696987223 */ /* 0x000fe20000010043 */
[-C--:B------:R-:W-:Y:S01]  /*88a0*/  FMUL.FTZ R147, R147, R148.reuse ;  /* 0x0000009493937220 */ /* 0x080fe20000410000 */
[----:B------:R-:W-:Y:S01]  /*88b0*/  LOP3.LUT R64, R182, UR33, RZ, 0xfc, !PT ;  /* 0x00000021b6407c12 */ /* 0x000fe2000f8efcff */
[C---:B------:R-:W-:Y:S01]  /*88c0*/  FFMA.FTZ R69, R145.reuse, R148, -R66 ;  /* 0x0000009491457223 */ /* 0x040fe20000010842 */
[----:B------:R-:W-:Y:S01]  /*88d0*/  MOV R65, UR50 ;  /* 0x0000003200417c02 */ /* 0x000fe20008000f00 */
[----:B------:R-:W-:Y:S01]  /*88e0*/  FFMA.FTZ R147, R145, R226, R147 ;  /* 0x000000e291937223 */ /* 0x000fe20000010093 */
[----:B------:R-:W-:Y:S01]  /*88f0*/  MOV R67, UR42 ;  /* 0x0000002a00437c02 */ /* 0x000fe20008000f00 */
[----:B------:R-:W-:Y:S01]  /*8900*/  UMOV UR33, UR30 ;  /* 0x0000001e00217c82 */ /* 0x000fe20008000000 */
[----:B------:R-:W-:Y:S01]  /*8910*/  MOV R145, UR43 ;  /* 0x0000002b00917c02 */ /* 0x000fe20008000f00 */
[----:B------:R-:W-:Y:S01]  /*8920*/  FFMA.FTZ R203, R20, R203, R147 ;  /* 0x000000cb14cb7223 */ /* 0x000fe20000010093 */
[----:B------:R-:W-:Y:S01]  /*8930*/  FFMA.FTZ R107, R31, R68, R168 ;  /* 0x000000441f6b7223 */ /* 0x000fe200000100a8 */
[----:B------:R-:W-:-:S04]  /*8940*/  IMAD.WIDE.U32 R66, R67, UR8, R64 ;  /* 0x0000000843427c25 */ /* 0x000fc8000f8e0040 */
[----:B------:R-:W-:Y:S01]  /*8950*/  FADD.FTZ R65, R144, R69 ;  /* 0x0000004590417221 */ /* 0x000fe20000010000 */
[----:B------:R-:W-:Y:S01]  /*8960*/  MOV R69, UR33 ;  /* 0x0000002100457c02 */ /* 0x000fe20008000f00 */
[----:B------:R-:W-:Y:S01]  /*8970*/  FFMA.FTZ R77, R172, R210, -R77 ;  /* 0x000000d2ac4d7223 */ /* 0x000fe2000001084d */
[----:B------:R-:W-:Y:S02]  /*8980*/  IMAD R67, R145, UR8, R67 ;  /* 0x0000000891437c24 */ /* 0x000fe4000f8e0243 */
[C---:B------:R-:W-:Y:S01]  /*8990*/  FMUL.FTZ R144, R146.reuse, R65 ;  /* 0x0000004192907220 */ /* 0x040fe20000410000 */
[-C--:B------:R-:W-:Y:S01]  /*89a0*/  FMUL.FTZ R146, R146, R203.reuse ;  /* 0x000000cb92927220 */ /* 0x080fe20000410000 */
[C---:B------:R-:W-:Y:S01]  /*89b0*/  LEA R68, P2, R66.reuse, UR9, 0x2 ;  /* 0x0000000942447c11 */ /* 0x040fe2000f8410ff */
[----:B------:R-:W-:Y:S01]  /*89c0*/  FFMA.FTZ R174, -R31, R174, R175 ;  /* 0x000000ae1fae7223 */ /* 0x000fe200000101af */
[----:B------:R-:W-:Y:S01]  /*89d0*/  FFMA.FTZ R144, R109, R203, R144 ;  /* 0x000000cb6d907223 */ /* 0x000fe20000010090 */
[----:B------:R-:W-:Y:S01]  /*89e0*/  LEA R64, R69, -R64, 0x1 ;  /* 0x8000004045407211 */ /* 0x000fe200078e08ff */
[----:B------:R-:W-:Y:S01]  /*89f0*/  FFMA.FTZ R109, R109, R65, -R146 ;  /* 0x000000416d6d7223 */ /* 0x000fe20000010892 */
[----:B------:R-:W-:Y:S01]  /*8a00*/  LEA.HI.X R69, R66, UR14, R67, 0x2, P2 ;  /* 0x0000000e42457c11 */ /* 0x000fe200090f1443 */
[----:B------:R-:W-:Y:S01]  /*8a10*/  FFMA.FTZ R66, R30, R77, R107 ;  /* 0x0000004d1e427223 */ /* 0x000fe2000001006b */
[----:B------:R-:W-:Y:S01]  /*8a20*/  FFMA.FTZ R201, R21, R201, R144 ;  /* 0x000000c915c97223 */ /* 0x000fe20000010090 */
[----:B------:R-:W-:Y:S01]  /*8a30*/  FADD.FTZ R110, R110, R109 ;  /* 0x0000006d6e6e7221 */ /* 0x000fe20000010000 */
[----:B------:R-:W-:Y:S01]  /*8a40*/  FFMA.FTZ R79, -R30, R79, R174 ;  /* 0x0000004f1e4f7223 */ /* 0x000fe200000101ae */
[C---:B------:R-:W-:Y:S01]  /*8a50*/  FFMA.FTZ R67, R29.reuse, R76, R66 ;  /* 0x0000004c1d437223 */ /* 0x040fe20000010042 */
[C---:B------:R-:W-:Y:S01]  /*8a60*/  FMUL.FTZ R66, R116.reuse, R201 ;  /* 0x000000c974427220 */ /* 0x040fe20000410000 */
[----:B------:R-:W-:Y:S01]  /*8a70*/  FMUL.FTZ R116, R116, R110 ;  /* 0x0000006e74747220 */ /* 0x000fe20000410000 */
[----:B------:R-:W-:Y:S01]  /*8a80*/  FFMA.FTZ R170, -R29, R170, R79 ;  /* 0x000000aa1daa7223 */ /* 0x000fe2000001014f */
[----:B------:R-:W-:Y:S01]  /*8a90*/  FFMA.FTZ R76, R28, R169, R67 ;  /* 0x000000a91c4c7223 */ /* 0x000fe20000010043 */
[C---:B------:R-:W-:Y:S01]  /*8aa0*/  FFMA.FTZ R66, R117.reuse, R110, -R66 ;  /* 0x0000006e75427223 */ /* 0x040fe20000010842 */
[----:B------:R-:W-:Y:S01]  /*8ab0*/  FFMA.FTZ R117, R117, R201, R116 ;  /* 0x000000c975757223 */ /* 0x000fe20000010074 */
[----:B------:R-:W-:Y:S01]  /*8ac0*/  FMUL.FTZ R79, R193, UR49 ;  /* 0x00000031c14f7c20 */ /* 0x000fe20008410000 */
[----:B------:R-:W-:Y:S01]  /*8ad0*/  FFMA.FTZ R67, R27, R106, R76 ;  /* 0x0000006a1b437223 */ /* 0x000fe2000001004c */
[----:B------:R-:W-:Y:S01]  /*8ae0*/  FADD.FTZ R111, R111, R66 ;  /* 0x000000426f6f7221 */ /* 0x000fe20000010000 */
[----:B------:R-:W-:Y:S01]  /*8af0*/  FFMA.FTZ R200, R22, R200, R117 ;  /* 0x000000c816c87223 */ /* 0x000fe20000010075 */
[----:B------:R-:W-:Y:S01]  /*8b00*/  FFMA.FTZ R79, R204, UR37, R79 ;  /* 0x00000025cc4f7c23 */ /* 0x000fe2000801004f */
[----:B------:R-:W-:Y:S01]  /*8b10*/  FFMA.FTZ R76, R26, R163, R67 ;  /* 0x000000a31a4c7223 */ /* 0x000fe20000010043 */
[C---:B------:R-:W-:Y:S01]  /*8b20*/  FMUL.FTZ R66, R118.reuse, R111 ;  /* 0x0000006f76427220 */ /* 0x040fe20000410000 */
[----:B------:R-:W-:Y:S01]  /*8b30*/  FMUL.FTZ R118, R118, R200 ;  /* 0x000000c876767220 */ /* 0x000fe20000410000 */
[----:B------:R-:W-:Y:S01]  /*8b40*/  FMUL.FTZ R116, R0, -R79 ;  /* 0x8000004f00747220 */ /* 0x000fe20000410000 */
[----:B------:R-:W-:Y:S01]  /*8b50*/  FFMA.FTZ R67, R25, R164, R76 ;  /* 0x000000a419437223 */ /* 0x000fe2000001004c */
[C---:B------:R-:W-:Y:S01]  /*8b60*/  FFMA.FTZ R66, R119.reuse, R200, R66 ;  /* 0x000000c877427223 */ /* 0x040fe20000010042 */
[----:B------:R-:W-:Y:S01]  /*8b70*/  FFMA.FTZ R119, R119, R111, -R118 ;  /* 0x0000006f77777223 */ /* 0x000fe20000010876 */
[----:B------:R-:W-:Y:S01]  /*8b80*/  @!UP0 ULEA UR50, UR8, UR28, 0x4 ;  /* 0x0000001c08328291 */ /* 0x000fe2000f8e20ff */
[----:B------:R-:W-:Y:S01]  /*8b90*/  FFMA.FTZ R67, R24, R159, R67 ;  /* 0x0000009f18437223 */ /* 0x000fe20000010043 */
[----:B------:R-:W-:Y:S01]  /*8ba0*/  FFMA.FTZ R199, R23, R199, R66 ;  /* 0x000000c717c77223 */ /* 0x000fe20000010042 */
[----:B------:R-:W-:Y:S01]  /*8bb0*/  FADD.FTZ R112, R112, R119 ;  /* 0x0000007770707221 */ /* 0x000fe20000010000 */
[----:B------:R-:W-:-:S02]  /*8bc0*/  HFMA2 R107, -RZ, RZ, 0, 7.8678131103515625e-06 ;  /* 0x00000084ff6b7431 */ /* 0x000fc400000001ff */
[----:B------:R-:W-:Y:S01]  /*8bd0*/  FFMA.FTZ R67, R23, R160, R67 ;  /* 0x000000a017437223 */ /* 0x000fe20000010043 */
[C---:B------:R-:W-:Y:S01]  /*8be0*/  FMUL.FTZ R66, R120.reuse, R199 ;  /* 0x000000c778427220 */ /* 0x040fe20000410000 */
[-C--:B------:R-:W-:Y:S01]  /*8bf0*/  FMUL.FTZ R120, R120, R112.reuse ;  /* 0x0000007078787220 */ /* 0x080fe20000410000 */
[----:B------:R-:W-:Y:S01]  /*8c00*/  FFMA.FTZ R75, R172, UR37, R75 ;  /* 0x00000025ac4b7c23 */ /* 0x000fe2000801004b */
[----:B------:R-:W-:Y:S01]  /*8c10*/  FFMA.FTZ R76, R22, R155, R67 ;  /* 0x0000009b164c7223 */ /* 0x000fe20000010043 */
[C---:B------:R-:W-:Y:S01]  /*8c20*/  FFMA.FTZ R66, R121.reuse, R112, -R66 ;  /* 0x0000007079427223 */ /* 0x040fe20000010842 */
[----:B------:R-:W-:Y:S01]  /*8c30*/  FFMA.FTZ R121, R121, R199, R120 ;  /* 0x000000c779797223 */ /* 0x000fe20000010078 */
[----:B0-----:R0:W-:Y:S01]  /*8c40*/  @!P0 STS.128 [UR50+0x8b80], R60 ;  /* 0x008b803cff008988 */ /* 0x0011e20008000c32 */
[----:B------:R-:W-:Y:S01]  /*8c50*/  FFMA.FTZ R67, R21, R156, R76 ;  /* 0x0000009c15437223 */ /* 0x000fe2000001004c */
[----:B------:R-:W-:Y:S01]  /*8c60*/  FADD.FTZ R113, R113, R66 ;  /* 0x0000004271717221 */ /* 0x000fe20000010000 */
[----:B------:R-:W-:Y:S01]  /*8c70*/  FFMA.FTZ R198, R24, R198, R121 ;  /* 0x000000c618c67223 */ /* 0x000fe20000010079 */
[----:B------:R-:W-:Y:S01]  /*8c80*/  FMUL.FTZ R120, R192, UR49 ;  /* 0x00000031c0787c20 */ /* 0x000fe20008410000 */
[----:B------:R-:W-:Y:S01]  /*8c90*/  FFMA.FTZ R66, R20, R151, R67 ;  /* 0x0000009714427223 */ /* 0x000fe20000010043 */
[CC--:B------:R-:W-:Y:S01]  /*8ca0*/  FMUL.FTZ R76, R122.reuse, R113.reuse ;  /* 0x000000717a4c7220 */ /* 0x0c0fe20000410000 */
[-C--:B------:R-:W-:Y:S01]  /*8cb0*/  FMUL.FTZ R122, R122, R198.reuse ;  /* 0x000000c67a7a7220 */ /* 0x080fe20000410000 */
[----:B------:R-:W-:Y:S01]  /*8cc0*/  FMUL.FTZ R67, R193, UR37 ;  /* 0x00000025c1437c20 */ /* 0x000fe20008410000 */
[----:B------:R-:W-:Y:S01]  /*8cd0*/  FFMA.FTZ R120, R205, UR37, R120 ;  /* 0x00000025cd787c23 */ /* 0x000fe20008010078 */
[C---:B------:R-:W-:Y:S01]  /*8ce0*/  FFMA.FTZ R76, R123.reuse, R198, R76 ;  /* 0x000000c67b4c7223 */ /* 0x040fe2000001004c */
[----:B------:R-:W-:Y:S01]  /*8cf0*/  FFMA.FTZ R123, R123, R113, -R122 ;  /* 0x000000717b7b7223 */ /* 0x000fe2000001087a */
[----:B------:R-:W-:Y:S01]  /*8d00*/  FFMA.FTZ R77, R204, UR49, -R67 ;  /* 0x00000031cc4d7c23 */ /* 0x000fe20008010843 */
[----:B------:R-:W-:-:S02]  /*8d10*/  IMAD R67, R182, R107, UR28 ;  /* 0x0000001cb6437e24 */ /* 0x000fc4000f8e026b */
[----:B------:R-:W-:Y:S01]  /*8d20*/  FFMA.FTZ R197, R25, R197, R76 ;  /* 0x000000c519c57223 */ /* 0x000fe2000001004c */
[----:B------:R-:W-:Y:S01]  /*8d30*/  FADD.FTZ R114, R114, R123 ;  /* 0x0000007b72727221 */ /* 0x000fe20000010000 */
[----:B------:R-:W-:Y:S01]  /*8d40*/  FMUL.FTZ R106, R0, R77 ;  /* 0x0000004d006a7220 */ /* 0x000fe20000410000 */
[----:B0-----:R-:W-:Y:S01]  /*8d50*/  FMUL.FTZ R63, R27, -R78 ;  /* 0x8000004e1b3f7220 */ /* 0x001fe20000410000 */
[CC--:B------:R-:W-:Y:S01]  /*8d60*/  FMUL.FTZ R79, R124.reuse, R197.reuse ;  /* 0x000000c57c4f7220 */ /* 0x0c0fe20000410000 */
[----:B------:R-:W-:Y:S01]  /*8d70*/  FMUL.FTZ R76, R124, R114 ;  /* 0x000000727c4c7220 */ /* 0x000fe20000410000 */
[C---:B------:R-:W-:Y:S01]  /*8d80*/  FMUL.FTZ R107, R190.reuse, UR49 ;  /* 0x00000031be6b7c20 */ /* 0x040fe20008410000 */
[----:B------:R0:W-:Y:S01]  /*8d90*/  STS [R67+0x2100], R106 ;  /* 0x0021006a43007388 */ /* 0x0001e20000000800 */
[----:B------:R-:W-:Y:S01]  /*8da0*/  FMUL.FTZ R120, R33, -R120 ;  /* 0x8000007821787220 */ /* 0x000fe20000410000 */
[C---:B------:R-:W-:Y:S01]  /*8db0*/  FFMA.FTZ R77, R125.reuse, R197, R76 ;  /* 0x000000c57d4d7223 */ /* 0x040fe2000001004c */
[----:B------:R-:W-:Y:S01]  /*8dc0*/  FFMA.FTZ R76, R125, R114, -R79 ;  /* 0x000000727d4c7223 */ /* 0x000fe2000001084f */
[----:B------:R-:W-:Y:S01]  /*8dd0*/  FMUL.FTZ R79, R190, UR37 ;  /* 0x00000025be4f7c20 */ /* 0x000fe20008410000 */
[----:B------:R1:W-:Y:S01]  /*8de0*/  STS [R67+0x2104], R116 ;  /* 0x0021047443007388 */ /* 0x0003e20000000800 */
[----:B------:R-:W-:Y:S01]  /*8df0*/  FFMA.FTZ R196, R26, R196, R77 ;  /* 0x000000c41ac47223 */ /* 0x000fe2000001004d */
[----:B------:R-:W-:Y:S01]  /*8e00*/  FADD.FTZ R115, R115, R76 ;  /* 0x0000004c73737221 */ /* 0x000fe20000010000 */
[----:B------:R-:W-:Y:S01]  /*8e10*/  FMUL.FTZ R76, R191, UR37 ;  /* 0x00000025bf4c7c20 */ /* 0x000fe20008410000 */
[----:B------:R-:W-:Y:S01]  /*8e20*/  STS [R67+0x210c], R120 ;  /* 0x00210c7843007388 */ /* 0x000fe20000000800 */
[----:B0-----:R-:W-:Y:S01]  /*8e30*/  FMUL.FTZ R106, R28, -R167 ;  /* 0x800000a71c6a7220 */ /* 0x001fe20000410000 */
[CC--:B------:R-:W-:Y:S01]  /*8e40*/  FMUL.FTZ R60, R128.reuse, R115.reuse ;  /* 0x00000073803c7220 */ /* 0x0c0fe20000410000 */
[-C--:B------:R-:W-:Y:S01]  /*8e50*/  FMUL.FTZ R128, R128, R196.reuse ;  /* 0x000000c480807220 */ /* 0x080fe20000410000 */
[----:B------:R-:W-:Y:S01]  /*8e60*/  FFMA.FTZ R61, R207, UR49, -R76 ;  /* 0x00000031cf3d7c23 */ /* 0x000fe2000801084c */
[----:B------:R-:W-:Y:S01]  /*8e70*/  FMUL.FTZ R76, R191, UR49 ;  /* 0x00000031bf4c7c20 */ /* 0x000fe20008410000 */
[C---:B------:R-:W-:Y:S01]  /*8e80*/  FFMA.FTZ R62, R129.reuse, R196, R60 ;  /* 0x000000c4813e7223 */ /* 0x040fe2000001003c */
[----:B------:R-:W-:Y:S01]  /*8e90*/  FFMA.FTZ R60, R129, R115, -R128 ;  /* 0x00000073813c7223 */ /* 0x000fe20000010880 */
[----:B------:R-:W-:Y:S01]  /*8ea0*/  FMUL.FTZ R78, R32, R61 ;  /* 0x0000003d204e7220 */ /* 0x000fe20000410000 */
[----:B------:R-:W-:Y:S01]  /*8eb0*/  FFMA.FTZ R77, R207, UR37, R76 ;  /* 0x00000025cf4d7c23 */ /* 0x000fe2000801004c */
[----:B------:R-:W-:Y:S01]  /*8ec0*/  FFMA.FTZ R195, R27, R195, R62 ;  /* 0x000000c31bc37223 */ /* 0x000fe2000001003e */
[----:B------:R-:W-:Y:S01]  /*8ed0*/  FADD.FTZ R60, R63, R60 ;  /* 0x0000003c3f3c7221 */ /* 0x000fe20000010000 */
[----:B------:R-:W-:Y:S01]  /*8ee0*/  FFMA.FTZ R76, R208, UR37, R107 ;  /* 0x00000025d04c7c23 */ /* 0x000fe2000801006b */
[----:B------:R0:W-:Y:S01]  /*8ef0*/  STS [R67+0x2110], R78 ;  /* 0x0021104e43007388 */ /* 0x0001e20000000800 */
[CC--:B------:R-:W-:Y:S01]  /*8f00*/  FMUL.FTZ R63, R130.reuse, R195.reuse ;  /* 0x000000c3823f7220 */ /* 0x0c0fe20000410000 */
[----:B------:R-:W-:Y:S01]  /*8f10*/  FMUL.FTZ R62, R130, R60 ;  /* 0x0000003c823e7220 */ /* 0x000fe20000410000 */
[----:B-1----:R-:W-:Y:S01]  /*8f20*/  FMUL.FTZ R116, R31, -R76 ;  /* 0x8000004c1f747220 */ /* 0x002fe20000410000 */
[----:B------:R-:W-:Y:S01]  /*8f30*/  FMUL.FTZ R118, R192, UR37 ;  /* 0x00000025c0767c20 */ /* 0x000fe20008410000 */
[C---:B------:R-:W-:Y:S01]  /*8f40*/  FFMA.FTZ R63, R131.reuse, R60, -R63 ;  /* 0x0000003c833f7223 */ /* 0x040fe2000001083f */
[----:B------:R-:W-:Y:S01]  /*8f50*/  FFMA.FTZ R61, R131, R195, R62 ;  /* 0x000000c3833d7223 */ /* 0x000fe2000001003e */
[----:B------:R-:W-:Y:S01]  /*8f60*/  FFMA.FTZ R62, R208, UR49, -R79 ;  /* 0x00000031d03e7c23 */ /* 0x000fe2000801084f */
[----:B------:R-:W-:Y:S01]  /*8f70*/  FMUL.FTZ R79, R29, -R74 ;  /* 0x8000004a1d4f7220 */ /* 0x000fe20000410000 */
[----:B------:R-:W-:Y:S01]  /*8f80*/  FMUL.FTZ R74, R188, UR37 ;  /* 0x00000025bc4a7c20 */ /* 0x000fe20008410000 */
[----:B------:R-:W-:Y:S01]  /*8f90*/  FFMA.FTZ R194, R28, R194, R61 ;  /* 0x000000c21cc27223 */ /* 0x000fe2000001003d */
[----:B------:R-:W-:Y:S01]  /*8fa0*/  FADD.FTZ R61, R106, R63 ;  /* 0x0000003f6a3d7221 */ /* 0x000fe20000010000 */
[----:B------:R-:W-:Y:S01]  /*8fb0*/  FMUL.FTZ R106, R31, R62 ;  /* 0x0000003e1f6a7220 */ /* 0x000fe20000410000 */
[----:B0-----:R-:W-:Y:S01]  /*8fc0*/  FMUL.FTZ R78, R32, -R77 ;  /* 0x8000004d204e7220 */ /* 0x001fe20000410000 */
[C---:B------:R-:W-:Y:S01]  /*8fd0*/  FMUL.FTZ R77, R189.reuse, UR49 ;  /* 0x00000031bd4d7c20 */ /* 0x040fe20008410000 */
[CC--:B------:R-:W-:Y:S01]  /*8fe0*/  FMUL.FTZ R62, R132.reuse, R61.reuse ;  /* 0x0000003d843e7220 */ /* 0x0c0fe20000410000 */
[-C--:B------:R-:W-:Y:S01]  /*8ff0*/  FMUL.FTZ R132, R132, R194.reuse ;  /* 0x000000c284847220 */ /* 0x080fe20000410000 */
[----:B------:R-:W-:Y:S01]  /*9000*/  FMUL.FTZ R63, R189, UR37 ;  /* 0x00000025bd3f7c20 */ /* 0x000fe20008410000 */
[C---:B------:R-:W-:Y:S01]  /*9010*/  FFMA.FTZ R77, R210.reuse, UR37, R77 ;  /* 0x00000025d24d7c23 */ /* 0x040fe2000801004d */
[C---:B------:R-:W-:Y:S01]  /*9020*/  FFMA.FTZ R76, R133.reuse, R194, R62 ;  /* 0x000000c2854c7223 */ /* 0x040fe2000001003e */
[----:B------:R-:W-:Y:S01]  /*9030*/  FFMA.FTZ R62, R133, R61, -R132 ;  /* 0x0000003d853e7223 */ /* 0x000fe20000010884 */
[----:B------:R0:W-:Y:S01]  /*9040*/  STS [R67+0x2118], R106 ;  /* 0x0021186a43007388 */ /* 0x0001e20000000800 */
[----:B------:R-:W-:Y:S01]  /*9050*/  FFMA.FTZ R63, R210, UR49, -R63 ;  /* 0x00000031d23f7c23 */ /* 0x000fe2000801083f */
[----:B------:R-:W-:Y:S01]  /*9060*/  FFMA.FTZ R206, R29, R206, R76 ;  /* 0x000000ce1dce7223 */ /* 0x000fe2000001004c */
[----:B------:R-:W-:Y:S01]  /*9070*/  FADD.FTZ R62, R79, R62 ;  /* 0x0000003e4f3e7221 */ /* 0x000fe20000010000 */
[----:B------:R-:W-:Y:S01]  /*9080*/  FMUL.FTZ R76, R30, -R77 ;  /* 0x8000004d1e4c7220 */ /* 0x000fe20000410000 */
[----:B------:R1:W-:Y:S01]  /*9090*/  STS [R67+0x2114], R78 ;  /* 0x0021144e43007388 */ /* 0x0003e20000000800 */
[----:B------:R-:W-:Y:S01]  /*90a0*/  FMUL.FTZ R77, R134, R206 ;  /* 0x000000ce864d7220 */ /* 0x000fe20000410000 */
[----:B------:R-:W-:Y:S01]  /*90b0*/  FMUL.FTZ R120, R30, -R75 ;  /* 0x8000004b1e787220 */ /* 0x000fe20000410000 */
[----:B------:R-:W-:Y:S01]  /*90c0*/  FFMA.FTZ R118, R205, UR49, -R118 ;  /* 0x00000031cd767c23 */ /* 0x000fe20008010876 */
[----:B------:R2:W-:Y:S01]  /*90d0*/  STS [R67+0x211c], R116 ;  /* 0x00211c7443007388 */ /* 0x0005e20000000800 */
[----:B0-----:R-:W-:Y:S01]  /*90e0*/  FFMA.FTZ R106, R211, UR49, -R74 ;  /* 0x00000031d36a7c23 */ /* 0x001fe2000801084a */
[-C--:B------:R-:W-:Y:S01]  /*90f0*/  FMUL.FTZ R74, R134, R62.reuse ;  /* 0x0000003e864a7220 */ /* 0x080fe20000410000 */
[----:B------:R-:W-:Y:S01]  /*9100*/  FFMA.FTZ R77, R135, R62, -R77 ;  /* 0x0000003e874d7223 */ /* 0x000fe2000001084d */
[----:B------:R-:W-:Y:S01]  /*9110*/  FMUL.FTZ R118, R33, R118 ;  /* 0x0000007621767220 */ /* 0x000fe20000410000 */
[----:B------:R0:W-:Y:S01]  /*9120*/  STS [R67+0x2124], R76 ;  /* 0x0021244c43007388 */ /* 0x0001e20000000800 */
[----:B-1----:R-:W-:Y:S01]  /*9130*/  FMUL.FTZ R78, R30, R63 ;  /* 0x0000003f1e4e7220 */ /* 0x002fe20000410000 */
[----:B------:R-:W-:Y:S01]  /*9140*/  FFMA.FTZ R63, R135, R206, R74 ;  /* 0x000000ce873f7223 */ /* 0x000fe2000001004a */
[----:B------:R-:W-:Y:S01]  /*9150*/  FMUL.FTZ R74, R188, UR49 ;  /* 0x00000031bc4a7c20 */ /* 0x000fe20008410000 */
[----:B------:R1:W-:Y:S01]  /*9160*/  STS [R67+0x2108], R118 ;  /* 0x0021087643007388 */ /* 0x0003e20000000800 */
[----:B--2---:R-:W-:Y:S01]  /*9170*/  FMUL.FTZ R116, R187, UR37 ;  /* 0x00000025bb747c20 */ /* 0x004fe20008410000 */
[----:B------:R-:W-:Y:S01]  /*9180*/  FFMA.FTZ R209, R30, R209, R63 ;  /* 0x000000d11ed17223 */ /* 0x000fe2000001003f */
[----:B------:R-:W-:Y:S01]  /*9190*/  FADD.FTZ R63, R120, R77 ;  /* 0x0000004d783f7221 */ /* 0x000fe20000010000 */
[----:B------:R2:W-:Y:S01]  /*91a0*/  STS [R67+0x2120], R78 ;  /* 0x0021204e43007388 */ /* 0x0005e20000000800 */
[----:B------:R-:W-:Y:S01]  /*91b0*/  FFMA.FTZ R75, R213, UR49, -R116 ;  /* 0x00000031d54b7c23 */ /* 0x000fe20008010874 */
[----:B------:R-:W-:Y:S01]  /*91c0*/  FMUL.FTZ R106, R29, R106 ;  /* 0x0000006a1d6a7220 */ /* 0x000fe20000410000 */
[----:B------:R-:W-:Y:S01]  /*91d0*/  FFMA.FTZ R73, R176, UR37, R73 ;  /* 0x00000025b0497c23 */ /* 0x000fe20008010049 */
[----:B------:R-:W-:Y:S01]  /*91e0*/  FMUL.FTZ R79, R186, UR37 ;  /* 0x00000025ba4f7c20 */ /* 0x000fe20008410000 */
[----:B0-----:R-:W-:Y:S01]  /*91f0*/  FMUL.FTZ R76, R28, R75 ;  /* 0x0000004b1c4c7220 */ /* 0x001fe20000410000 */
[----:B------:R-:W-:Y:S01]  /*9200*/  FMUL.FTZ R75, R31, -R72 ;  /* 0x800000481f4b7220 */ /* 0x000fe20000410000 */
[----:B-1----:R-:W-:Y:S01]  /*9210*/  FMUL.FTZ R118, R187, UR49 ;  /* 0x00000031bb767c20 */ /* 0x002fe20008410000 */
[----:B------:R0:W-:Y:S01]  /*9220*/  STS [R67+0x2128], R106 ;  /* 0x0021286a43007388 */ /* 0x0001e20000000800 */
[----:B------:R-:W-:Y:S01]  /*9230*/  FMUL.FTZ R107, R186, UR49 ;  /* 0x00000031ba6b7c20 */ /* 0x000fe20008410000 */
[----:B--2---:R-:W-:Y:S01]  /*9240*/  FFMA.FTZ R78, R211, UR37, R74 ;  /* 0x00000025d34e7c23 */ /* 0x004fe2000801004a */
[C---:B------:R-:W-:Y:S01]  /*9250*/  FMUL.FTZ R74, R136.reuse, R63 ;  /* 0x0000003f884a7220 */ /* 0x040fe20000410000 */
[-C--:B------:R-:W-:Y:S01]  /*9260*/  FMUL.FTZ R136, R136, R209.reuse ;  /* 0x000000d188887220 */ /* 0x080fe20000410000 */
[----:B------:R-:W-:Y:S01]  /*9270*/  FFMA.FTZ R77, R213, UR37, R118 ;  /* 0x00000025d54d7c23 */ /* 0x000fe20008010076 */
[----:B------:R-:W-:Y:S01]  /*9280*/  FMUL.FTZ R78, R29, -R78 ;  /* 0x8000004e1d4e7220 */ /* 0x000fe20000410000 */
[C---:B------:R-:W-:Y:S01]  /*9290*/  FFMA.FTZ R74, R137.reuse, R209, R74 ;  /* 0x000000d1894a7223 */ /* 0x040fe2000001004a */
[----:B------:R-:W-:Y:S01]  /*92a0*/  FFMA.FTZ R136, R137, R63, -R136 ;  /* 0x0000003f89887223 */ /* 0x000fe20000010888 */
[----:B------:R1:W-:Y:S01]  /*92b0*/  STS [R67+0x2130], R76 ;  /* 0x0021304c43007388 */ /* 0x0003e20000000800 */
[----:B0-----:R-:W-:Y:S01]  /*92c0*/  FMUL.FTZ R106, R28, -R77 ;  /* 0x8000004d1c6a7220 */ /* 0x001fe20000410000 */
[----:B------:R-:W-:Y:S01]  /*92d0*/  FFMA.FTZ R212, R31, R212, R74 ;  /* 0x000000d41fd47223 */ /* 0x000fe2000001004a */
[----:B------:R-:W-:Y:S01]  /*92e0*/  FADD.FTZ R72, R75, R136 ;  /* 0x000000884b487221 */ /* 0x000fe20000010000 */
[----:B------:R0:W-:Y:S01]  /*92f0*/  STS [R67+0x212c], R78 ;  /* 0x00212c4e43007388 */ /* 0x0001e20000000800 */
[----:B------:R-:W-:Y:S01]  /*9300*/  FMUL.FTZ R109, R185, UR37 ;  /* 0x00000025b96d7c20 */ /* 0x000fe20008410000 */
[C---:B------:R-:W-:Y:S01]  /*9310*/  FMUL.FTZ R77, R138.reuse, R212 ;  /* 0x000000d48a4d7220 */ /* 0x040fe20000410000 */
[-C--:B------:R-:W-:Y:S01]  /*9320*/  FMUL.FTZ R74, R138, R72.reuse ;  /* 0x000000488a4a7220 */ /* 0x080fe20000410000 */
[----:B------:R2:W-:Y:S01]  /*9330*/  STS [R67+0x2134], R106 ;  /* 0x0021346a43007388 */ /* 0x0005e20000000800 */
[----:B------:R-:W-:Y:S01]  /*9340*/  FFMA.FTZ R109, R216, UR49, -R109 ;  /* 0x00000031d86d7c23 */ /* 0x000fe2000801086d */
[C---:B------:R-:W-:Y:S01]  /*9350*/  FFMA.FTZ R77, R139.reuse, R72, -R77 ;  /* 0x000000488b4d7223 */ /* 0x040fe2000001084d */
[----:B------:R-:W-:Y:S01]  /*9360*/  FFMA.FTZ R75, R139, R212, R74 ;  /* 0x000000d48b4b7223 */ /* 0x000fe2000001004a */
[C---:B------:R-:W-:Y:S01]  /*9370*/  FFMA.FTZ R74, R214.reuse, UR49, -R79 ;  /* 0x00000031d64a7c23 */ /* 0x040fe2000801084f */
[----:B-1----:R-:W-:Y:S01]  /*9380*/  FFMA.FTZ R76, R214, UR37, R107 ;  /* 0x00000025d64c7c23 */ /* 0x002fe2000801006b */
[----:B------:R-:W-:Y:S01]  /*9390*/  FMUL.FTZ R120, R183, UR37 ;  /* 0x00000025b7787c20 */ /* 0x000fe20008410000 */
[C---:B------:R-:W-:Y:S01]  /*93a0*/  FFMA.FTZ R215, R32.reuse, R215, R75 ;  /* 0x000000d720d77223 */ /* 0x040fe2000001004b */
[C---:B0-----:R-:W-:Y:S01]  /*93b0*/  FMUL.FTZ R78, R27.reuse, R74 ;  /* 0x0000004a1b4e7220 */ /* 0x041fe20000410000 */
[----:B------:R-:W-:Y:S01]  /*93c0*/  FMUL.FTZ R76, R27, -R76 ;  /* 0x8000004c1b4c7220 */ /* 0x000fe20000410000 */
[----:B--2---:R-:W-:Y:S01]  /*93d0*/  FMUL.FTZ R106, R32, -R73 ;  /* 0x80000049206a7220 */ /* 0x004fe20000410000 */
[----:B------:R-:W-:Y:S01]  /*93e0*/  FMUL.FTZ R74, R140, R215 ;  /* 0x000000d78c4a7220 */ /* 0x000fe20000410000 */
[----:B------:R-:W-:Y:S01]  /*93f0*/  FMUL.FTZ R75, R185, UR49 ;  /* 0x00000031b94b7c20 */ /* 0x000fe20008410000 */
[----:B------:R-:W-:Y:S01]  /*9400*/  STS [R67+0x2138], R78 ;  /* 0x0021384e43007388 */ /* 0x000fe20000000800 */
[----:B------:R-:W-:Y:S01]  /*9410*/  FADD.FTZ R73, R106, R77 ;  /* 0x0000004d6a497221 */ /* 0x000fe20000010000 */
[----:B------:R-:W-:Y:S01]  /*9420*/  FMUL.FTZ R77, R33, -R70 ;  /* 0x80000046214d7220 */ /* 0x000fe20000410000 */
[----:B------:R-:W-:Y:S01]  /*9430*/  FMUL.FTZ R70, R184, UR37 ;  /* 0x00000025b8467c20 */ /* 0x000fe20008410000 */
[----:B------:R-:W-:Y:S01]  /*9440*/  FMUL.FTZ R106, R26, R109 ;  /* 0x0000006d1a6a7220 */ /* 0x000fe20000410000 */
[-C--:B------:R-:W-:Y:S01]  /*9450*/  FMUL.FTZ R140, R140, R73.reuse ;  /* 0x000000498c8c7220 */ /* 0x080fe20000410000 */
[C---:B------:R-:W-:Y:S01]  /*9460*/  FFMA.FTZ R74, R141.reuse, R73, -R74 ;  /* 0x000000498d4a7223 */ /* 0x040fe2000001084a */
[----:B------:R0:W-:Y:S01]  /*9470*/  STS [R67+0x213c], R76 ;  /* 0x00213c4c43007388 */ /* 0x0001e20000000800 */
[----:B------:R-:W-:Y:S01]  /*9480*/  FFMA.FTZ R75, R216, UR37, R75 ;  /* 0x00000025d84b7c23 */ /* 0x000fe2000801004b */
[----:B------:R-:W-:Y:S01]  /*9490*/  FFMA.FTZ R140, R141, R215, R140 ;  /* 0x000000d78d8c7223 */ /* 0x000fe2000001008c */
[----:B------:R-:W-:Y:S01]  /*94a0*/  FADD.FTZ R74, R77, R74 ;  /* 0x0000004a4d4a7221 */ /* 0x000fe20000010000 */
[----:B------:R1:W-:Y:S01]  /*94b0*/  STS [R67+0x2140], R106 ;  /* 0x0021406a43007388 */ /* 0x0003e20000000800 */
[----:B------:R-:W-:Y:S01]  /*94c0*/  FFMA.FTZ R109, R219, UR49, -R120 ;  /* 0x00000031db6d7c23 */ /* 0x000fe20008010878 */
[----:B------:R-:W-:Y:S01]  /*94d0*/  FFMA.FTZ R218, R33, R218, R140 ;  /* 0x000000da21da7223 */ /* 0x000fe2000001008c */
[-C--:B------:R-:W-:Y:S01]  /*94e0*/  FMUL.FTZ R79, R17, R74.reuse ;  /* 0x0000004a114f7220 */ /* 0x080fe20000410000 */
[----:B------:R-:W-:Y:S01]  /*94f0*/  FMUL.FTZ R116, R184, UR49 ;  /* 0x00000031b8747c20 */ /* 0x000fe20008410000 */
[----:B------:R-:W-:Y:S01]  /*9500*/  FMUL.FTZ R124, R24, R109 ;  /* 0x0000006d187c7220 */ /* 0x000fe20000410000 */
[C---:B0-----:R-:W-:Y:S01]  /*9510*/  FFMA.FTZ R76, R217.reuse, UR49, -R70 ;  /* 0x00000031d94c7c23 */ /* 0x041fe20008010846 */
[C---:B------:R-:W-:Y:S01]  /*9520*/  FMUL.FTZ R70, R142.reuse, R74 ;  /* 0x0000004a8e467220 */ /* 0x040fe20000410000 */
[-C--:B------:R-:W-:Y:S01]  /*9530*/  FMUL.FTZ R77, R142, R218.reuse ;  /* 0x000000da8e4d7220 */ /* 0x080fe20000410000 */
[----:B------:R-:W-:Y:S01]  /*9540*/  FFMA.FTZ R116, R217, UR37, R116 ;  /* 0x00000025d9747c23 */ /* 0x000fe20008010074 */
[----:B-1----:R-:W-:Y:S01]  /*9550*/  FMUL.FTZ R106, R26, -R75 ;  /* 0x8000004b1a6a7220 */ /* 0x002fe20000410000 */
[C---:B------:R-:W-:Y:S01]  /*9560*/  FFMA.FTZ R75, R143.reuse, R218, R70 ;  /* 0x000000da8f4b7223 */ /* 0x040fe20000010046 */
[----:B------:R-:W-:Y:S01]  /*9570*/  FFMA.FTZ R77, R143, R74, -R77 ;  /* 0x0000004a8f4d7223 */ /* 0x000fe2000001084d */
[C---:B------:R-:W-:Y:S01]  /*9580*/  FMUL.FTZ R70, R0.reuse, -R71 ;  /* 0x8000004700467220 */ /* 0x040fe20000410000 */
[----:B------:R-:W-:Y:S01]  /*9590*/  FMUL.FTZ R71, R17, R218 ;  /* 0x000000da11477220 */ /* 0x000fe20000410000 */
[----:B------:R-:W-:Y:S01]  /*95a0*/  FFMA.FTZ R222, R0, R222, R75 ;  /* 0x000000de00de7223 */ /* 0x000fe2000001004b */
[----:B------:R0:W-:Y:S01]  /*95b0*/  STS [R67+0x2144], R106 ;  /* 0x0021446a43007388 */ /* 0x0001e20000000800 */
[----:B------:R-:W-:Y:S01]  /*95c0*/  FADD.FTZ R77, R70, R77 ;  /* 0x0000004d464d7221 */ /* 0x000fe20000010000 */
[C---:B------:R-:W-:Y:S01]  /*95d0*/  FFMA.FTZ R75, -R18.reuse, R85, R204 ;  /* 0x00000055124b7223 */ /* 0x040fe200000101cc */
[C---:B------:R-:W-:Y:S01]  /*95e0*/  FMUL.FTZ R70, R18.reuse, R222 ;  /* 0x000000de12467220 */ /* 0x040fe20000410000 */
[----:B------:R-:W-:Y:S01]  /*95f0*/  FMUL.FTZ R118, R25, R76 ;  /* 0x0000004c19767220 */ /* 0x000fe20000410000 */
[----:B------:R-:W-:Y:S01]  /*9600*/  FMUL.FTZ R78, R18, R77 ;  /* 0x0000004d124e7220 */ /* 0x000fe20000410000 */
[----:B------:R-:W-:Y:S01]  /*9610*/  FFMA.FTZ R76, -R17, R84, R205 ;  /* 0x00000054114c7223 */ /* 0x000fe200000101cd */
[----:B------:R-:W-:Y:S01]  /*9620*/  FMUL.FTZ R107, R192, R71 ;  /* 0x00000047c06b7220 */ /* 0x000fe20000410000 */
[----:B------:R-:W-:Y:S01]  /*9630*/  FMUL.FTZ R120, R25, -R116 ;  /* 0x8000007419787220 */ /* 0x000fe20000410000 */
[----:B------:R1:W-:Y:S01]  /*9640*/  STS [R67+0x2148], R118 ;  /* 0x0021487643007388 */ /* 0x0003e20000000800 */
[----:B0-----:R-:W-:Y:S01]  /*9650*/  FMUL.FTZ R106, R193, R70 ;  /* 0x00000046c16a7220 */ /* 0x001fe20000410000 */
[-C--:B------:R-:W-:Y:S01]  /*9660*/  FFMA.FTZ R107, R76, R79.reuse, -R107 ;  /* 0x0000004f4c6b7223 */ /* 0x080fe2000001086b */
[----:B------:R-:W-:Y:S01]  /*9670*/  FMUL.FTZ R79, R192, R79 ;  /* 0x0000004fc04f7220 */ /* 0x000fe20000410000 */
[----:B------:R-:W-:Y:S01]  /*9680*/  FFMA.FTZ R207, -R16, R83, R207 ;  /* 0x0000005310cf7223 */ /* 0x000fe200000101cf */
[-C--:B------:R-:W-:Y:S01]  /*9690*/  FFMA.FTZ R106, R75, R78.reuse, -R106 ;  /* 0x0000004e4b6a7223 */ /* 0x080fe2000001086a */
[----:B------:R-:W-:Y:S01]  /*96a0*/  FMUL.FTZ R78, R193, R78 ;  /* 0x0000004ec14e7220 */ /* 0x000fe20000410000 */
[----:B------:R-:W-:Y:S01]  /*96b0*/  FFMA.FTZ R79, R76, R71, R79 ;  /* 0x000000474c4f7223 */ /* 0x000fe2000001004f */
[----:B------:R-:W-:Y:S01]  /*96c0*/  FMUL.FTZ R116, R16, R73 ;  /* 0x0000004910747220 */ /* 0x000fe20000410000 */
[----:B------:R-:W-:Y:S01]  /*96d0*/  FADD.FTZ R106, RZ, R106 ;  /* 0x0000006aff6a7221 */ /* 0x000fe20000010000 */
[----:B------:R-:W-:Y:S01]  /*96e0*/  FFMA.FTZ R78, R75, R70, R78 ;  /* 0x000000464b4e7223 */ /* 0x000fe2000001004e */
[C---:B------:R-:W-:Y:S01]  /*96f0*/  FFMA.FTZ R208, -R15.reuse, R82, R208 ;  /* 0x000000520fd07223 */ /* 0x040fe200000101d0 */
[----:B------:R-:W-:Y:S01]  /*9700*/  FMUL.FTZ R117, R15, R72 ;  /* 0x000000480f757220 */ /* 0x000fe20000410000 */
[----:B------:R-:W-:Y:S01]  /*9710*/  FADD.FTZ R106, R106, R107 ;  /* 0x0000006b6a6a7221 */ /* 0x000fe20000010000 */
[----:B------:R-:W-:Y:S01]  /*9720*/  FADD.FTZ R78, RZ, R78 ;  /* 0x0000004eff4e7221 */ /* 0x000fe20000010000 */
[----:B------:R-:W-:Y:S01]  /*9730*/  FMUL.FTZ R122, R183, UR49 ;  /* 0x00000031b77a7c20 */ /* 0x000fe20008410000 */
[----:B------:R-:W-:Y:S01]  /*9740*/  FMUL.FTZ R123, R127, UR37 ;  /* 0x000000257f7b7c20 */ /* 0x000fe20008410000 */
[----:B------:R0:W-:Y:S01]  /*9750*/  STS [R67+0x214c], R120 ;  /* 0x00214c7843007388 */ /* 0x0001e20000000800 */
[----:B------:R-:W-:Y:S01]  /*9760*/  FADD.FTZ R109, R78, R79 ;  /* 0x0000004f4e6d7221 */ /* 0x000fe20000010000 */
[----:B------:R-:W-:Y:S01]  /*9770*/  FMUL.FTZ R78, R16, R215 ;  /* 0x000000d7104e7220 */ /* 0x000fe20000410000 */
[----:B------:R-:W-:Y:S01]  /*9780*/  FMUL.FTZ R79, R15, R212 ;  /* 0x000000d40f4f7220 */ /* 0x000fe20000410000 */
[----:B------:R-:W-:Y:S01]  /*9790*/  FFMA.FTZ R121, R219, UR37, R122 ;  /* 0x00000025db797c23 */ /* 0x000fe2000801007a */
[----:B------:R-:W-:Y:S01]  /*97a0*/  FFMA.FTZ R210, -R14, R81, R210 ;  /* 0x000000510ed27223 */ /* 0x000fe200000101d2 */
[----:B-1----:R-:W-:Y:S01]  /*97b0*/  FMUL.FTZ R118, R191, R78 ;  /* 0x0000004ebf767220 */ /* 0x002fe20000410000 */
[----:B------:R-:W-:Y:S01]  /*97c0*/  FMUL.FTZ R119, R190, R79 ;  /* 0x0000004fbe777220 */ /* 0x000fe20000410000 */
[----:B------:R-:W-:Y:S01]  /*97d0*/  FMUL.FTZ R129, R127, UR49 ;  /* 0x000000317f817c20 */ /* 0x000fe20008410000 */
[----:B------:R1:W-:Y:S01]  /*97e0*/  STS [R67+0x2150], R124 ;  /* 0x0021507c43007388 */ /* 0x0003e20000000800 */
[-C--:B------:R-:W-:Y:S01]  /*97f0*/  FFMA.FTZ R107, R207, R116.reuse, -R118 ;  /* 0x00000074cf6b7223 */ /* 0x080fe20000010876 */
[----:B------:R-:W-:Y:S01]  /*9800*/  FMUL.FTZ R116, R191, R116 ;  /* 0x00000074bf747220 */ /* 0x000fe20000410000 */
[-C--:B------:R-:W-:Y:S01]  /*9810*/  FFMA.FTZ R119, R208, R117.reuse, -R119 ;  /* 0x00000075d0777223 */ /* 0x080fe20000010877 */
[----:B0-----:R-:W-:Y:S01]  /*9820*/  FFMA.FTZ R120, R220, UR49, -R123 ;  /* 0x00000031dc787c23 */ /* 0x001fe2000801087b */
[----:B------:R-:W-:Y:S01]  /*9830*/  FADD.FTZ R106, R106, R107 ;  /* 0x0000006b6a6a7221 */ /* 0x000fe20000010000 */
[----:B------:R-:W-:Y:S01]  /*9840*/  FFMA.FTZ R116, R207, R78, R116 ;  /* 0x0000004ecf747223 */ /* 0x000fe20000010074 */
[----:B------:R-:W-:Y:S01]  /*9850*/  FMUL.FTZ R117, R190, R117 ;  /* 0x00000075be757220 */ /* 0x000fe20000410000 */
[----:B------:R-:W-:Y:S01]  /*9860*/  FMUL.FTZ R118, R24, -R121 ;  /* 0x8000007918767220 */ /* 0x000fe20000410000 */
[----:B------:R-:W-:Y:S01]  /*9870*/  FADD.FTZ R119, R106, R119 ;  /* 0x000000776a777221 */ /* 0x000fe20000010000 */
[----:B------:R-:W-:Y:S01]  /*9880*/  FMUL.FTZ R106, R14, R209 ;  /* 0x000000d10e6a7220 */ /* 0x000fe20000410000 */
[----:B------:R-:W-:Y:S01]  /*9890*/  FMUL.FTZ R120, R23, R120 ;  /* 0x0000007817787220 */ /* 0x000fe20000410000 */
[----:B------:R-:W-:Y:S01]  /*98a0*/  FADD.FTZ R109, R109, R116 ;  /* 0x000000746d6d7221 */ /* 0x000fe20000010000 */
[----:B------:R-:W-:Y:S01]  /*98b0*/  FFMA.FTZ R116, R208, R79, R117 ;  /* 0x0000004fd0747223 */ /* 0x000fe20000010075 */
[----:B------:R-:W-:Y:S01]  /*98c0*/  FMUL.FTZ R117, R14, R63 ;  /* 0x0000003f0e757220 */ /* 0x000fe20000410000 */
[----:B------:R-:W-:Y:S01]  /*98d0*/  FMUL.FTZ R121, R189, R106 ;  /* 0x0000006abd797220 */ /* 0x000fe20000410000 */
[----:B------:R-:W-:Y:S01]  /*98e0*/  FMUL.FTZ R107, R13, R206 ;  /* 0x000000ce0d6b7220 */ /* 0x000fe20000410000 */
[----:B------:R0:W-:Y:S01]  /*98f0*/  STS [R67+0x2154], R118 ;  /* 0x0021547643007388 */ /* 0x0001e20000000800 */
[----:B------:R-:W-:Y:S01]  /*9900*/  FADD.FTZ R109, R109, R116 ;  /* 0x000000746d6d7221 */ /* 0x000fe20000010000 */
[C---:B------:R-:W-:Y:S01]  /*9910*/  FFMA.FTZ R116, -R13.reuse, R80, R211 ;  /* 0x000000500d747223 */ /* 0x040fe200000101d3 */
[----:B------:R-:W-:Y:S01]  /*9920*/  FMUL.FTZ R123, R13, R62 ;  /* 0x0000003e0d7b7220 */ /* 0x000fe20000410000 */
[----:B------:R2:W-:Y:S01]  /*9930*/  STS [R67+0x2158], R120 ;  /* 0x0021587843007388 */ /* 0x0005e20000000800 */
[----:B------:R-:W-:Y:S01]  /*9940*/  FMUL.FTZ R125, R188, R107 ;  /* 0x0000006bbc7d7220 */ /* 0x000fe20000410000 */
[----:B-1----:R-:W-:Y:S01]  /*9950*/  FFMA.FTZ R124, R220, UR37, R129 ;  /* 0x00000025dc7c7c23 */ /* 0x002fe20008010081 */
[----:B------:R-:W-:Y:S01]  /*9960*/  FFMA.FTZ R213, -R12, R59, R213 ;  /* 0x0000003b0cd57223 */ /* 0x000fe200000101d5 */
[----:B------:R-:W-:Y:S01]  /*9970*/  FFMA.FTZ R214, -R11, R58, R214 ;  /* 0x0000003a0bd67223 */ /* 0x000fe200000101d6 */
[-C--:B------:R-:W-:Y:S01]  /*9980*/  FFMA.FTZ R122, R116, R123.reuse, -R125 ;  /* 0x0000007b747a7223 */ /* 0x080fe2000001087d */
[----:B0-----:R-:W-:Y:S01]  /*9990*/  FMUL.FTZ R118, R126, UR37 ;  /* 0x000000257e767c20 */ /* 0x001fe20008410000 */
[----:B------:R-:W-:Y:S01]  /*99a0*/  FMUL.FTZ R123, R188, R123 ;  /* 0x0000007bbc7b7220 */ /* 0x000fe20000410000 */
[----:B------:R-:W-:Y:S01]  /*99b0*/  FMUL.FTZ R124, R23, -R124 ;  /* 0x8000007c177c7220 */ /* 0x000fe20000410000 */
[----:B------:R-:W-:Y:S01]  /*99c0*/  FMUL.FTZ R128, R126, UR49 ;  /* 0x000000317e807c20 */ /* 0x000fe20008410000 */
[CC--:B--2---:R-:W-:Y:S01]  /*99d0*/  FFMA.FTZ R120, R210.reuse, R117.reuse, -R121 ;  /* 0x00000075d2787223 */ /* 0x0c4fe20000010879 */
[----:B------:R-:W-:Y:S01]  /*99e0*/  FMUL.FTZ R117, R189, R117 ;  /* 0x00000075bd757220 */ /* 0x000fe20000410000 */
[----:B------:R-:W-:Y:S01]  /*99f0*/  FFMA.FTZ R121, R221, UR49, -R118 ;  /* 0x00000031dd797c23 */ /* 0x000fe20008010876 */
[----:B------:R0:W-:Y:S01]  /*9a00*/  STS [R67+0x215c], R124 ;  /* 0x00215c7c43007388 */ /* 0x0001e20000000800 */
[----:B------:R-:W-:Y:S01]  /*9a10*/  FADD.FTZ R119, R119, R120 ;  /* 0x0000007877777221 */ /* 0x000fe20000010000 */
[----:B------:R-:W-:Y:S01]  /*9a20*/  FFMA.FTZ R118, R210, R106, R117 ;  /* 0x0000006ad2767223 */ /* 0x000fe20000010075 */
[----:B------:R-:W-:Y:S01]  /*9a30*/  FMUL.FTZ R120, R12, R61 ;  /* 0x0000003d0c787220 */ /* 0x000fe20000410000 */
[----:B------:R-:W-:Y:S01]  /*9a40*/  FMUL.FTZ R130, R22, R121 ;  /* 0x0000007916827220 */ /* 0x000fe20000410000 */
[----:B------:R-:W-:Y:S01]  /*9a50*/  FADD.FTZ R119, R119, R122 ;  /* 0x0000007a77777221 */ /* 0x000fe20000010000 */
[----:B------:R-:W-:Y:S01]  /*9a60*/  FADD.FTZ R109, R109, R118 ;  /* 0x000000766d6d7221 */ /* 0x000fe20000010000 */
[----:B------:R-:W-:Y:S01]  /*9a70*/  FFMA.FTZ R118, R116, R107, R123 ;  /* 0x0000006b74767223 */ /* 0x000fe2000001007b */
[----:B------:R-:W-:Y:S01]  /*9a80*/  FMUL.FTZ R121, R11, R60 ;  /* 0x0000003c0b797220 */ /* 0x000fe20000410000 */
[----:B------:R1:W-:Y:S01]  /*9a90*/  STS [R67+0x2160], R130 ;  /* 0x0021608243007388 */ /* 0x0003e20000000800 */
[----:B0-----:R-:W-:Y:S01]  /*9aa0*/  FMUL.FTZ R124, R202, UR37 ;  /* 0x00000025ca7c7c20 */ /* 0x001fe20008410000 */
[----:B------:R-:W-:Y:S01]  /*9ab0*/  FADD.FTZ R117, R109, R118 ;  /* 0x000000766d757221 */ /* 0x000fe20000010000 */
[----:B------:R-:W-:Y:S01]  /*9ac0*/  FMUL.FTZ R118, R12, R194 ;  /* 0x000000c20c767220 */ /* 0x000fe20000410000 */
[----:B------:R-:W-:Y:S01]  /*9ad0*/  FMUL.FTZ R109, R11, R195 ;  /* 0x000000c30b6d7220 */ /* 0x000fe20000410000 */
[----:B------:R-:W-:Y:S01]  /*9ae0*/  FFMA.FTZ R125, R221, UR37, R128 ;  /* 0x00000025dd7d7c23 */ /* 0x000fe20008010080 */
[----:B------:R-:W-:Y:S01]  /*9af0*/  FFMA.FTZ R216, -R10, R57, R216 ;  /* 0x000000390ad87223 */ /* 0x000fe200000101d8 */
[----:B------:R-:W-:Y:S01]  /*9b00*/  FMUL.FTZ R122, R187, R118 ;  /* 0x00000076bb7a7220 */ /* 0x000fe20000410000 */
[----:B------:R-:W-:Y:S01]  /*9b10*/  FMUL.FTZ R123, R186, R109 ;  /* 0x0000006dba7b7220 */ /* 0x000fe20000410000 */
[----:B------:R-:W-:Y:S01]  /*9b20*/  FMUL.FTZ R128, R22, -R125 ;  /* 0x8000007d16807220 */ /* 0x000fe20000410000 */
[----:B-1----:R-:W-:Y:S01]  /*9b30*/  FFMA.FTZ R130, R223, UR49, -R124 ;  /* 0x00000031df827c23 */ /* 0x002fe2000801087c */
[-C--:B------:R-:W-:Y:S01]  /*9b40*/  FFMA.FTZ R122, R213, R120.reuse, -R122 ;  /* 0x00000078d57a7223 */ /* 0x080fe2000001087a */
[----:B------:R-:W-:Y:S01]  /*9b50*/  FMUL.FTZ R120, R187, R120 ;  /* 0x00000078bb787220 */ /* 0x000fe20000410000 */
[-C--:B------:R-:W-:Y:S01]  /*9b60*/  FFMA.FTZ R124, R214, R121.reuse, -R123 ;  /* 0x00000079d67c7223 */ /* 0x080fe2000001087b */
[----:B------:R-:W-:Y:S01]  /*9b70*/  FMUL.FTZ R121, R186, R121 ;  /* 0x00000079ba797220 */ /* 0x000fe20000410000 */
[----:B------:R-:W-:Y:S01]  /*9b80*/  FADD.FTZ R119, R119, R122 ;  /* 0x0000007a77777221 */ /* 0x000fe20000010000 */
[----:B------:R-:W-:Y:S01]  /*9b90*/  FFMA.FTZ R120, R213, R118, R120 ;  /* 0x00000076d5787223 */ /* 0x000fe20000010078 */
[----:B------:R-:W-:Y:S01]  /*9ba0*/  FMUL.FTZ R122, R10, R115 ;  /* 0x000000730a7a7220 */ /* 0x000fe20000410000 */
[----:B------:R-:W-:Y:S01]  /*9bb0*/  FMUL.FTZ R132, R21, R130 ;  /* 0x0000008215847220 */ /* 0x000fe20000410000 */
[----:B------:R0:W-:Y:S01]  /*9bc0*/  STS [R67+0x2164], R128 ;  /* 0x0021648043007388 */ /* 0x0001e20000000800 */
[----:B------:R-:W-:Y:S01]  /*9bd0*/  FADD.FTZ R117, R117, R120 ;  /* 0x0000007875757221 */ /* 0x000fe20000010000 */
[----:B------:R-:W-:Y:S01]  /*9be0*/  FFMA.FTZ R120, R214, R109, R121 ;  /* 0x0000006dd6787223 */ /* 0x000fe20000010079 */
[----:B------:R-:W-:Y:S01]  /*9bf0*/  FADD.FTZ R119, R119, R124 ;  /* 0x0000007c77777221 */ /* 0x000fe20000010000 */
[----:B------:R-:W-:Y:S01]  /*9c00*/  FMUL.FTZ R130, R202, UR49 ;  /* 0x00000031ca827c20 */ /* 0x000fe20008410000 */
[----:B------:R-:W-:Y:S01]  /*9c10*/  FFMA.FTZ R217, -R9, R56, R217 ;  /* 0x0000003809d97223 */ /* 0x000fe200000101d9 */
[----:B------:R-:W-:Y:S01]  /*9c20*/  FADD.FTZ R121, R117, R120 ;  /* 0x0000007875797221 */ /* 0x000fe20000010000 */
[----:B------:R-:W-:Y:S01]  /*9c30*/  FMUL.FTZ R120, R10, R196 ;  /* 0x000000c40a787220 */ /* 0x000fe20000410000 */
[C---:B------:R-:W-:Y:S01]  /*9c40*/  FMUL.FTZ R117, R9.reuse, R197 ;  /* 0x000000c509757220 */ /* 0x040fe20000410000 */
[----:B------:R-:W-:Y:S01]  /*9c50*/  FMUL.FTZ R125, R9, R114 ;  /* 0x00000072097d7220 */ /* 0x000fe20000410000 */
[----:B------:R1:W-:Y:S01]  /*9c60*/  STS [R67+0x2168], R132 ;  /* 0x0021688443007388 */ /* 0x0003e20000000800 */
[C---:B------:R-:W-:Y:S01]  /*9c70*/  FMUL.FTZ R123, R185.reuse, R120 ;  /* 0x00000078b97b7220 */ /* 0x040fe20000410000 */
[----:B0-----:R-:W-:Y:S01]  /*9c80*/  FMUL.FTZ R128, R184, R117 ;  /* 0x00000075b8807220 */ /* 0x001fe20000410000 */
[----:B------:R-:W-:Y:S01]  /*9c90*/  FMUL.FTZ R134, R224, UR37 ;  /* 0x00000025e0867c20 */ /* 0x000fe20008410000 */
[----:B------:R-:W-:Y:S01]  /*9ca0*/  FFMA.FTZ R219, -R8, R55, R219 ;  /* 0x0000003708db7223 */ /* 0x000fe200000101db */
[CC--:B------:R-:W-:Y:S01]  /*9cb0*/  FFMA.FTZ R124, R216.reuse, R122.reuse, -R123 ;  /* 0x0000007ad87c7223 */ /* 0x0c0fe2000001087b */
[----:B------:R-:W-:Y:S01]  /*9cc0*/  FMUL.FTZ R123, R185, R122 ;  /* 0x0000007ab97b7220 */ /* 0x000fe20000410000 */
[----:B------:R-:W-:Y:S01]  /*9cd0*/  FFMA.FTZ R129, R227, UR49, -R134 ;  /* 0x00000031e3817c23 */ /* 0x000fe20008010886 */
[----:B------:R-:W-:Y:S01]  /*9ce0*/  FFMA.FTZ R220, -R7, R54, R220 ;  /* 0x0000003607dc7223 */ /* 0x000fe200000101dc */
[----:B------:R-:W-:Y:S01]  /*9cf0*/  FADD.FTZ R119, R119, R124 ;  /* 0x0000007c77777221 */ /* 0x000fe20000010000 */
[----:B-1----:R-:W-:Y:S01]  /*9d00*/  FFMA.FTZ R132, R223, UR37, R130 ;  /* 0x00000025df847c23 */ /* 0x002fe20008010082 */
[-C--:B------:R-:W-:Y:S01]  /*9d10*/  FFMA.FTZ R130, R217, R125.reuse, -R128 ;  /* 0x0000007dd9827223 */ /* 0x080fe20000010880 */
[----:B------:R-:W-:Y:S01]  /*9d20*/  FFMA.FTZ R122, R216, R120, R123 ;  /* 0x00000078d87a7223 */ /* 0x000fe2000001007b */
[----:B------:R-:W-:Y:S01]  /*9d30*/  FMUL.FTZ R128, R184, R125 ;  /* 0x0000007db8807220 */ /* 0x000fe20000410000 */
[C---:B------:R-:W-:Y:S01]  /*9d40*/  FMUL.FTZ R124, R8.reuse, R113 ;  /* 0x00000071087c7220 */ /* 0x040fe20000410000 */
[----:B------:R-:W-:Y:S01]  /*9d50*/  FADD.FTZ R130, R119, R130 ;  /* 0x0000008277827221 */ /* 0x000fe20000010000 */
[----:B------:R-:W-:Y:S01]  /*9d60*/  FADD.FTZ R121, R121, R122 ;  /* 0x0000007a79797221 */ /* 0x000fe20000010000 */
[----:B------:R-:W-:Y:S01]  /*9d70*/  FFMA.FTZ R128, R217, R117, R128 ;  /* 0x00000075d9807223 */ /* 0x000fe20000010080 */
[----:B------:R-:W-:Y:S01]  /*9d80*/  FMUL.FTZ R122, R8, R198 ;  /* 0x000000c6087a7220 */ /* 0x000fe20000410000 */
[----:B------:R-:W-:Y:S01]  /*9d90*/  FMUL.FTZ R119, R7, R199 ;  /* 0x000000c707777220 */ /* 0x000fe20000410000 */
[----:B------:R-:W-:Y:S01]  /*9da0*/  FMUL.FTZ R136, R20, R129 ;  /* 0x0000008114887220 */ /* 0x000fe20000410000 */
[----:B------:R-:W-:Y:S01]  /*9db0*/  FADD.FTZ R121, R121, R128 ;  /* 0x0000008079797221 */ /* 0x000fe20000010000 */
[----:B------:R-:W-:Y:S01]  /*9dc0*/  FMUL.FTZ R128, R183, R122 ;  /* 0x0000007ab7807220 */ /* 0x000fe20000410000 */
[----:B------:R-:W-:Y:S01]  /*9dd0*/  FMUL.FTZ R134, R224, UR49 ;  /* 0x00000031e0867c20 */ /* 0x000fe20008410000 */
[----:B------:R-:W-:Y:S01]  /*9de0*/  FMUL.FTZ R125, R7, R112 ;  /* 0x00000070077d7220 */ /* 0x000fe20000410000 */
[----:B------:R-:W-:Y:S01]  /*9df0*/  FMUL.FTZ R129, R127, R119 ;  /* 0x000000777f817220 */ /* 0x000fe20000410000 */
[-C--:B------:R-:W-:Y:S01]  /*9e00*/  FFMA.FTZ R123, R219, R124.reuse, -R128 ;  /* 0x0000007cdb7b7223 */ /* 0x080fe20000010880 */
[----:B------:R-:W-:Y:S01]  /*9e10*/  FMUL.FTZ R124, R183, R124 ;  /* 0x0000007cb77c7220 */ /* 0x000fe20000410000 */
[----:B------:R-:W-:Y:S01]  /*9e20*/  FMUL.FTZ R133, R230, UR37 ;  /* 0x00000025e6857c20 */ /* 0x000fe20008410000 */
[----:B------:R-:W-:Y:S01]  /*9e30*/  FFMA.FTZ R131, R227, UR37, R134 ;  /* 0x00000025e3837c23 */ /* 0x000fe20008010086 */
[-C--:B------:R-:W-:Y:S01]  /*9e40*/  FFMA.FTZ R128, R220, R125.reuse, -R129 ;  /* 0x0000007ddc807223 */ /* 0x080fe20000010881 */
[----:B------:R-:W-:Y:S01]  /*9e50*/  FFMA.FTZ R124, R219, R122, R124 ;  /* 0x0000007adb7c7223 */ /* 0x000fe2000001007c */
[----:B------:R-:W-:Y:S01]  /*9e60*/  FFMA.FTZ R134, R228, UR49, -R133 ;  /* 0x00000031e4867c23 */ /* 0x000fe20008010885 */
[----:B------:R-:W-:Y:S01]  /*9e70*/  FMUL.FTZ R125, R127, R125 ;  /* 0x0000007d7f7d7220 */ /* 0x000fe20000410000 */
[----:B------:R-:W-:Y:S01]  /*9e80*/  FMUL.FTZ R133, R230, UR49 ;  /* 0x00000031e6857c20 */ /* 0x000fe20008410000 */
[----:B------:R-:W-:Y:S01]  /*9e90*/  FMUL.FTZ R132, R21, -R132 ;  /* 0x8000008415847220 */ /* 0x000fe20000410000 */
[----:B------:R-:W-:Y:S01]  /*9ea0*/  FADD.FTZ R121, R121, R124 ;  /* 0x0000007c79797221 */ /* 0x000fe20000010000 */
[----:B------:R-:W-:Y:S01]  /*9eb0*/  FFMA.FTZ R124, R220, R119, R125 ;  /* 0x00000077dc7c7223 */ /* 0x000fe2000001007d */
[----:B------:R-:W-:Y:S01]  /*9ec0*/  FFMA.FTZ R140, R228, UR37, R133 ;  /* 0x00000025e48c7c23 */ /* 0x000fe20008010085 */
[----:B------:R-:W-:Y:S01]  /*9ed0*/  FMUL.FTZ R134, R19, R134 ;  /* 0x0000008613867220 */ /* 0x000fe20000410000 */
[----:B------:R0:W-:Y:S01]  /*9ee0*/  STS [R67+0x216c], R132 ;  /* 0x00216c8443007388 */ /* 0x0001e20000000800 */
[----:B------:R-:W-:Y:S01]  /*9ef0*/  FADD.FTZ R125, R121, R124 ;  /* 0x0000007c797d7221 */ /* 0x000fe20000010000 */
[----:B------:R-:W-:Y:S01]  /*9f00*/  FMUL.FTZ R124, R6, R200 ;  /* 0x000000c8067c7220 */ /* 0x000fe20000410000 */
[----:B------:R-:W-:Y:S01]  /*9f10*/  FMUL.FTZ R140, R19, -R140 ;  /* 0x8000008c138c7220 */ /* 0x000fe20000410000 */
[----:B------:R-:W-:Y:S01]  /*9f20*/  FADD.FTZ R123, R130, R123 ;  /* 0x0000007b827b7221 */ /* 0x000fe20000010000 */
[C---:B------:R-:W-:Y:S01]  /*9f30*/  FFMA.FTZ R221, -R6.reuse, R53, R221 ;  /* 0x0000003506dd7223 */ /* 0x040fe200000101dd */
[----:B------:R-:W-:Y:S01]  /*9f40*/  FMUL.FTZ R129, R6, R111 ;  /* 0x0000006f06817220 */ /* 0x000fe20000410000 */
[----:B------:R-:W-:Y:S01]  /*9f50*/  FMUL.FTZ R130, R126, R124 ;  /* 0x0000007c7e827220 */ /* 0x000fe20000410000 */
[----:B------:R-:W-:Y:S01]  /*9f60*/  STS [R67+0x2170], R136 ;  /* 0x0021708843007388 */ /* 0x000fe20000000800 */
[C---:B------:R-:W-:Y:S01]  /*9f70*/  FMUL.FTZ R121, R5.reuse, R201 ;  /* 0x000000c905797220 */ /* 0x040fe20000410000 */
[----:B0-----:R-:W-:Y:S01]  /*9f80*/  FMUL.FTZ R132, R20, -R131 ;  /* 0x8000008314847220 */ /* 0x001fe20000410000 */
[----:B------:R-:W-:Y:S01]  /*9f90*/  FFMA.FTZ R171, -R28, R171, R170 ;  /* 0x000000ab1cab7223 */ /* 0x000fe200000101aa */
[----:B------:R0:W-:Y:S01]  /*9fa0*/  STS [R67+0x2178], R134 ;  /* 0x0021788643007388 */ /* 0x0001e20000000800 */
[----:B------:R-:W-:Y:S01]  /*9fb0*/  FFMA.FTZ R223, -R5, R52, R223 ;  /* 0x0000003405df7223 */ /* 0x000fe200000101df */
[----:B------:R-:W-:Y:S01]  /*9fc0*/  FADD.FTZ R123, R123, R128 ;  /* 0x000000807b7b7221 */ /* 0x000fe20000010000 */
[----:B------:R-:W-:Y:S01]  /*9fd0*/  FFMA.FTZ R166, -R27, R166, R171 ;  /* 0x000000a61ba67223 */ /* 0x000fe200000101ab */
[----:B------:R1:W-:Y:S01]  /*9fe0*/  STS [R67+0x2174], R132 ;  /* 0x0021748443007388 */ /* 0x0003e20000000800 */
[C---:B------:R-:W-:Y:S01]  /*9ff0*/  FMUL.FTZ R128, R4.reuse, R203 ;  /* 0x000000cb04807220 */ /* 0x040fe20000410000 */
[----:B------:R-:W-:Y:S01]  /*a000*/  FMUL.FTZ R131, R4, R65 ;  /* 0x0000004104837220 */ /* 0x000fe20000410000 */
[----:B------:R-:W-:Y:S01]  /*a010*/  FFMA.FTZ R165, -R26, R165, R166 ;  /* 0x000000a51aa57223 */ /* 0x000fe200000101a6 */
[----:B------:R2:W-:Y:S01]  /*a020*/  STS [R67+0x217c], R140 ;  /* 0x00217c8c43007388 */ /* 0x0005e20000000800 */
[----:B------:R-:W-:Y:S01]  /*a030*/  FFMA.FTZ R227, -R4, R51, R227 ;  /* 0x0000003304e37223 */ /* 0x000fe200000101e3 */
[----:B0-----:R-:W-:Y:S01]  /*a040*/  FMUL.FTZ R134, R202, R121 ;  /* 0x00000079ca867220 */ /* 0x001fe20000410000 */
[----:B------:R-:W-:Y:S01]  /*a050*/  FMUL.FTZ R138, R224, R128 ;  /* 0x00000080e08a7220 */ /* 0x000fe20000410000 */
[----:B------:R-:W-:Y:S01]  /*a060*/  FFMA.FTZ R162, -R25, R162, R165 ;  /* 0x000000a219a27223 */ /* 0x000fe200000101a5 */
[----:B------:R-:W-:Y:S01]  /*a070*/  FMUL.FTZ R141, R199, UR48 ;  /* 0x00000030c78d7c20 */ /* 0x000fe20008410000 */
[-C--:B-1----:R-:W-:Y:S01]  /*a080*/  FFMA.FTZ R132, R221, R129.reuse, -R130 ;  /* 0x00000081dd847223 */ /* 0x082fe20000010882 */
[----:B------:R-:W-:Y:S01]  /*a090*/  FMUL.FTZ R130, R126, R129 ;  /* 0x000000817e827220 */ /* 0x000fe20000410000 */
[----:B------:R-:W-:Y:S01]  /*a0a0*/  FMUL.FTZ R129, R5, R110 ;  /* 0x0000006e05817220 */ /* 0x000fe20000410000 */
[----:B------:R-:W-:Y:S01]  /*a0b0*/  FFMA.FTZ R138, R227, R131, -R138 ;  /* 0x00000083e38a7223 */ /* 0x000fe2000001088a */
[----:B------:R-:W-:Y:S01]  /*a0c0*/  FADD.FTZ R123, R123, R132 ;  /* 0x000000847b7b7221 */ /* 0x000fe20000010000 */
[----:B------:R-:W-:Y:S01]  /*a0d0*/  FFMA.FTZ R130, R221, R124, R130 ;  /* 0x0000007cdd827223 */ /* 0x000fe20000010082 */
[-C--:B------:R-:W-:Y:S01]  /*a0e0*/  FFMA.FTZ R136, R223, R129.reuse, -R134 ;  /* 0x00000081df887223 */ /* 0x080fe20000010886 */
[----:B------:R-:W-:Y:S01]  /*a0f0*/  FMUL.FTZ R134, R202, R129 ;  /* 0x00000081ca867220 */ /* 0x000fe20000410000 */
[----:B------:R-:W-:Y:S01]  /*a100*/  IADD3 R129, PT, PT, R182, 0x80, RZ ;  /* 0x00000080b6817810 */ /* 0x000fe20007ffe0ff */
[----:B------:R-:W-:Y:S01]  /*a110*/  FADD.FTZ R125, R125, R130 ;  /* 0x000000827d7d7221 */ /* 0x000fe20000010000 */
[----:B------:R-:W-:Y:S01]  /*a120*/  FMUL.FTZ R130, R224, R131 ;  /* 0x00000083e0827220 */ /* 0x000fe20000410000 */
[----:B------:R-:W-:Y:S01]  /*a130*/  FFMA.FTZ R134, R223, R121, R134 ;  /* 0x00000079df867223 */ /* 0x000fe20000010086 */
[----:B------:R-:W-:Y:S01]  /*a140*/  LEA.HI R129, R129, R182, RZ, 0x1b ;  /* 0x000000b681817211 */ /* 0x000fe200078fd8ff */
[----:B------:R-:W-:Y:S01]  /*a150*/  FADD.FTZ R123, R123, R136 ;  /* 0x000000887b7b7221 */ /* 0x000fe20000010000 */
[----:B------:R-:W-:Y:S01]  /*a160*/  FFMA.FTZ R161, -R24, R161, R162 ;  /* 0x000000a118a17223 */ /* 0x000fe200000101a2 */
[----:B------:R-:W-:Y:S01]  /*a170*/  FADD.FTZ R125, R125, R134 ;  /* 0x000000867d7d7221 */ /* 0x000fe20000010000 */
[----:B------:R-:W-:Y:S01]  /*a180*/  FFMA.FTZ R130, R227, R128, R130 ;  /* 0x00000080e3827223 */ /* 0x000fe20000010082 */
[----:B------:R-:W-:Y:S01]  /*a190*/  LEA R139, R129, UR28, 0x2 ;  /* 0x0000001c818b7c11 */ /* 0x000fe2000f8e10ff */
[----:B------:R-:W-:Y:S01]  /*a1a0*/  BAR.SYNC.DEFER_BLOCKING 0x0 ;  /* 0x0000000000007b1d */ /* 0x000fe20000010000 */
[----:B------:R-:W-:Y:S01]  /*a1b0*/  FADD.FTZ R131, R123, R138 ;  /* 0x0000008a7b837221 */ /* 0x000fe20000010000 */
[----:B------:R-:W-:Y:S01]  /*a1c0*/  FFMA.FTZ R158, -R23, R158, R161 ;  /* 0x0000009e179e7223 */ /* 0x000fe200000101a1 */
[----:B------:R-:W-:Y:S01]  /*a1d0*/  FADD.FTZ R133, R125, R130 ;  /* 0x000000827d857221 */ /* 0x000fe20000010000 */
[----:B------:R-:W-:Y:S01]  /*a1e0*/  FMUL.FTZ R123, R148, UR48 ;  /* 0x00000030947b7c20 */ /* 0x000fe20008410000 */
[----:B------:R-:W-:Y:S01]  /*a1f0*/  FMUL.FTZ R125, R226, UR48 ;  /* 0x00000030e27d7c20 */ /* 0x000fe20008410000 */
[----:B------:R-:W-:Y:S01]  /*a200*/  FMUL.FTZ R130, R203, UR48 ;  /* 0x00000030cb827c20 */ /* 0x000fe20008410000 */
[----:B------:R-:W-:Y:S01]  /*a210*/  FMUL.FTZ R129, R201, UR48 ;  /* 0x00000030c9817c20 */ /* 0x000fe20008410000 */
[----:B------:R-:W-:Y:S01]  /*a220*/  FFMA.FTZ R157, -R22, R157, R158 ;  /* 0x0000009d169d7223 */ /* 0x000fe2000001019e */
[----:B--2---:R-:W-:Y:S01]  /*a230*/  FFMA.FTZ R67, R226, UR36, R123 ;  /* 0x00000024e2437c23 */ /* 0x004fe2000801007b */
[----:B------:R-:W-:Y:S01]  /*a240*/  FMUL.FTZ R132, R200, UR48 ;  /* 0x00000030c8847c20 */ /* 0x000fe20008410000 */
[----:B------:R-:W-:Y:S01]  /*a250*/  FFMA.FTZ R123, R148, UR36, -R125 ;  /* 0x00000024947b7c23 */ /* 0x000fe2000801087d */
[C---:B------:R-:W-:Y:S01]  /*a260*/  FFMA.FTZ R125, R65.reuse, UR36, -R130 ;  /* 0x00000024417d7c23 */ /* 0x040fe20008010882 */
[----:B------:R-:W-:Y:S01]  /*a270*/  FMUL.FTZ R134, R65, UR48 ;  /* 0x0000003041867c20 */ /* 0x000fe20008410000 */
[C---:B------:R-:W-:Y:S01]  /*a280*/  FFMA.FTZ R65, R110.reuse, UR36, -R129 ;  /* 0x000000246e417c23 */ /* 0x040fe20008010881 */
[----:B------:R-:W-:Y:S01]  /*a290*/  FFMA.FTZ R154, -R21, R154, R157 ;  /* 0x0000009a159a7223 */ /* 0x000fe2000001019d */
[C---:B------:R-:W-:Y:S01]  /*a2a0*/  FFMA.FTZ R129, R111.reuse, UR36, -R132 ;  /* 0x000000246f817c23 */ /* 0x040fe20008010884 */
[----:B------:R-:W-:Y:S01]  /*a2b0*/  FMUL.FTZ R111, R111, UR48 ;  /* 0x000000306f6f7c20 */ /* 0x000fe20008410000 */
[----:B------:R-:W-:Y:S01]  /*a2c0*/  FMUL.FTZ R130, R110, UR48 ;  /* 0x000000306e827c20 */ /* 0x000fe20008410000 */
[----:B------:R-:W-:Y:S01]  /*a2d0*/  FFMA.FTZ R153, -R20, R153, R154 ;  /* 0x0000009914997223 */ /* 0x000fe2000001019a */
[----:B------:R-:W-:Y:S01]  /*a2e0*/  FFMA.FTZ R110, R203, UR36, R134 ;  /* 0x00000024cb6e7c23 */ /* 0x000fe20008010086 */
[----:B------:R-:W-:Y:S01]  /*a2f0*/  FFMA.FTZ R154, R200, UR36, R111 ;  /* 0x00000024c89a7c23 */ /* 0x000fe2000801006f */
[----:B------:R-:W-:Y:S01]  /*a300*/  FMUL.FTZ R111, R195, UR48 ;  /* 0x00000030c36f7c20 */ /* 0x000fe20008410000 */
[----:B------:R-:W-:Y:S01]  /*a310*/  FMUL.FTZ R134, R198, UR48 ;  /* 0x00000030c6867c20 */ /* 0x000fe20008410000 */
[----:B------:R-:W0:Y:S01]  /*a320*/  LDS R139, [R139+0x2300] ;  /* 0x002300008b8b7984 */ /* 0x000e220000000800 */
[C---:B------:R-:W-:Y:S01]  /*a330*/  FFMA.FTZ R132, R112.reuse, UR36, -R141 ;  /* 0x0000002470847c23 */ /* 0x040fe2000801088d */
[----:B------:R-:W-:Y:S01]  /*a340*/  FMUL.FTZ R136, R112, UR48 ;  /* 0x0000003070887c20 */ /* 0x000fe20008410000 */
[C---:B------:R-:W-:Y:S01]  /*a350*/  FFMA.FTZ R111, R60.reuse, UR36, -R111 ;  /* 0x000000243c6f7c23 */ /* 0x040fe2000801086f */
[----:B------:R-:W-:Y:S01]  /*a360*/  FFMA.FTZ R112, R113, UR36, -R134 ;  /* 0x0000002471707c23 */ /* 0x000fe20008010886 */
[----:B------:R-:W-:Y:S01]  /*a370*/  FMUL.FTZ R60, R60, UR48 ;  /* 0x000000303c3c7c20 */ /* 0x000fe20008410000 */
[----:B------:R-:W-:Y:S01]  /*a380*/  FMUL.FTZ R134, R194, UR48 ;  /* 0x00000030c2867c20 */ /* 0x000fe20008410000 */
[----:B------:R-:W-:Y:S01]  /*a390*/  FFMA.FTZ R145, R199, UR36, R136 ;  /* 0x00000024c7917c23 */ /* 0x000fe20008010088 */
[----:B------:R-:W-:Y:S01]  /*a3a0*/  FMUL.FTZ R136, R196, UR48 ;  /* 0x00000030c4887c20 */ /* 0x000fe20008410000 */
[----:B------:R-:W-:Y:S01]  /*a3b0*/  FFMA.FTZ R143, R195, UR36, R60 ;  /* 0x00000024c38f7c23 */ /* 0x000fe2000801003c */
[----:B------:R-:W-:Y:S01]  /*a3c0*/  ISETP.GE.AND P2, PT, R64, 0x1, PT ;  /* 0x000000014000780c */ /* 0x000fe20003f46270 */
[----:B------:R-:W-:Y:S01]  /*a3d0*/  FFMA.FTZ R134, R61, UR36, -R134 ;  /* 0x000000243d867c23 */ /* 0x000fe20008010886 */
[----:B------:R-:W-:Y:S01]  /*a3e0*/  FMUL.FTZ R60, R63, UR48 ;  /* 0x000000303f3c7c20 */ /* 0x000fe20008410000 */
[----:B------:R-:W-:Y:S01]  /*a3f0*/  FMUL.FTZ R141, R197, UR48 ;  /* 0x00000030c58d7c20 */ /* 0x000fe20008410000 */
[----:B------:R-:W-:Y:S01]  /*a400*/  FMUL.FTZ R61, R61, UR48 ;  /* 0x000000303d3d7c20 */ /* 0x000fe20008410000 */
[C---:B------:R-:W-:Y:S01]  /*a410*/  FFMA.FTZ R136, R115.reuse, UR36, -R136 ;  /* 0x0000002473887c23 */ /* 0x040fe20008010888 */
[----:B------:R-:W-:Y:S01]  /*a420*/  FMUL.FTZ R151, R115, UR48 ;  /* 0x0000003073977c20 */ /* 0x000fe20008410000 */
[----:B------:R-:W-:Y:S01]  /*a430*/  FMUL.FTZ R115, R212, UR48 ;  /* 0x00000030d4737c20 */ /* 0x000fe20008410000 */
[----:B------:R-:W-:Y:S01]  /*a440*/  FFMA.FTZ R147, R209, UR36, R60 ;  /* 0x00000024d1937c23 */ /* 0x000fe2000801003c */
[C---:B------:R-:W-:Y:S01]  /*a450*/  FFMA.FTZ R141, R114.reuse, UR36, -R141 ;  /* 0x00000024728d7c23 */ /* 0x040fe2000801088d */
[----:B------:R-:W-:Y:S01]  /*a460*/  FMUL.FTZ R146, R114, UR48 ;  /* 0x0000003072927c20 */ /* 0x000fe20008410000 */
[----:B------:R-:W-:Y:S01]  /*a470*/  FFMA.FTZ R142, R194, UR36, R61 ;  /* 0x00000024c28e7c23 */ /* 0x000fe2000801003d */
[----:B------:R-:W-:Y:S01]  /*a480*/  FMUL.FTZ R60, R215, UR48 ;  /* 0x00000030d73c7c20 */ /* 0x000fe20008410000 */
[----:B------:R-:W-:Y:S01]  /*a490*/  FMUL.FTZ R149, R149, R230 ;  /* 0x000000e695957220 */ /* 0x000fe20000410000 */
[----:B------:R-:W-:Y:S01]  /*a4a0*/  FMUL.FTZ R113, R113, UR48 ;  /* 0x0000003071717c20 */ /* 0x000fe20008410000 */
[----:B------:R-:W-:Y:S01]  /*a4b0*/  FMUL.FTZ R114, R209, UR48 ;  /* 0x00000030d1727c20 */ /* 0x000fe20008410000 */
[----:B------:R-:W-:Y:S01]  /*a4c0*/  FMUL.FTZ R61, R218, UR48 ;  /* 0x00000030da3d7c20 */ /* 0x000fe20008410000 */
[C---:B------:R-:W-:Y:S01]  /*a4d0*/  FFMA.FTZ R115, R72.reuse, UR36, -R115 ;  /* 0x0000002448737c23 */ /* 0x040fe20008010873 */
[----:B------:R-:W-:Y:S01]  /*a4e0*/  FMUL.FTZ R155, R72, UR48 ;  /* 0x00000030489b7c20 */ /* 0x000fe20008410000 */
[C---:B------:R-:W-:Y:S01]  /*a4f0*/  FFMA.FTZ R72, R73.reuse, UR36, -R60 ;  /* 0x0000002449487c23 */ /* 0x040fe2000801083c */
[----:B------:R-:W-:Y:S01]  /*a500*/  FMUL.FTZ R144, R73, UR48 ;  /* 0x0000003049907c20 */ /* 0x000fe20008410000 */
[----:B------:R-:W-:Y:S01]  /*a510*/  FFMA.FTZ R150, R150, R228, -R149 ;  /* 0x000000e496967223 */ /* 0x000fe20000010895 */
[----:B------:R-:W-:Y:S01]  /*a520*/  FFMA.FTZ R138, R198, UR36, R113 ;  /* 0x00000024c68a7c23 */ /* 0x000fe20008010071 */
[----:B------:R-:W-:Y:S01]  /*a530*/  FFMA.FTZ R114, R63, UR36, -R114 ;  /* 0x000000243f727c23 */ /* 0x000fe20008010872 */
[----:B------:R-:W-:Y:S01]  /*a540*/  FMUL.FTZ R60, R222, UR48 ;  /* 0x00000030de3c7c20 */ /* 0x000fe20008410000 */
[----:B------:R-:W-:Y:S01]  /*a550*/  FFMA.FTZ R73, R74, UR36, -R61 ;  /* 0x000000244a497c23 */ /* 0x000fe2000801083d */
[----:B------:R-:W-:Y:S01]  /*a560*/  FMUL.FTZ R113, R206, UR48 ;  /* 0x00000030ce717c20 */ /* 0x000fe20008410000 */
[----:B------:R-:W-:Y:S01]  /*a570*/  FMUL.FTZ R149, R62, UR48 ;  /* 0x000000303e957c20 */ /* 0x000fe20008410000 */
[----:B------:R-:W-:Y:S01]  /*a580*/  FMUL.FTZ R63, R74, UR48 ;  /* 0x000000304a3f7c20 */ /* 0x000fe20008410000 */
[C---:B------:R-:W-:Y:S01]  /*a590*/  FMUL.FTZ R61, R77.reuse, UR48 ;  /* 0x000000304d3d7c20 */ /* 0x040fe20008410000 */
[----:B------:R-:W-:Y:S01]  /*a5a0*/  FFMA.FTZ R74, R77, UR36, -R60 ;  /* 0x000000244d4a7c23 */ /* 0x000fe2000801083c */
[C---:B------:R-:W-:Y:S01]  /*a5b0*/  IADD3 R135, PT, PT, R182.reuse, 0x100, RZ ;  /* 0x00000100b6877810 */ /* 0x040fe20007ffe0ff */
[----:B------:R-:W-:Y:S01]  /*a5c0*/  FFMA.FTZ R130, R201, UR36, R130 ;  /* 0x00000024c9827c23 */ /* 0x000fe20008010082 */
[----:B------:R-:W-:Y:S01]  /*a5d0*/  IADD3 R137, PT, PT, R182, 0x180, RZ ;  /* 0x00000180b6897810 */ /* 0x000fe20007ffe0ff */
[----:B------:R-:W-:Y:S01]  /*a5e0*/  FFMA.FTZ R146, R197, UR36, R146 ;  /* 0x00000024c5927c23 */ /* 0x000fe20008010092 */
[----:B------:R-:W-:Y:S01]  /*a5f0*/  ISETP.GE.AND P3, PT, R64, 0x81, PT ;  /* 0x000000814000780c */ /* 0x000fe20003f66270 */
[----:B------:R-:W-:Y:S01]  /*a600*/  FFMA.FTZ R151, R196, UR36, R151 ;  /* 0x00000024c4977c23 */ /* 0x000fe20008010097 */
[----:B------:R-:W-:Y:S01]  /*a610*/  FFMA.FTZ R113, R62, UR36, -R113 ;  /* 0x000000243e717c23 */ /* 0x000fe20008010871 */
[----:B------:R-:W-:Y:S01]  /*a620*/  FFMA.FTZ R149, R206, UR36, R149 ;  /* 0x00000024ce957c23 */ /* 0x000fe20008010095 */
[----:B------:R-:W-:Y:S01]  /*a630*/  FFMA.FTZ R155, R212, UR36, R155 ;  /* 0x00000024d49b7c23 */ /* 0x000fe2000801009b */
[----:B------:R-:W-:Y:S01]  /*a640*/  FFMA.FTZ R144, R215, UR36, R144 ;  /* 0x00000024d7907c23 */ /* 0x000fe20008010090 */
[----:B------:R-:W-:Y:S01]  /*a650*/  FFMA.FTZ R77, R218, UR36, R63 ;  /* 0x00000024da4d7c23 */ /* 0x000fe2000801003f */
[----:B------:R-:W-:Y:S01]  /*a660*/  FFMA.FTZ R140, R222, UR36, R61 ;  /* 0x00000024de8c7c23 */ /* 0x000fe2000801003d */
[----:B0-----:R-:W-:Y:S06]  /*a670*/  @!P2 BRA `(.L_x_618) ;  /* 0x000000000010a947 */ /* 0x001fec0003800000 */
[----:B------:R-:W-:-:S04]  /*a680*/  LEA.HI R60, R182, R182, RZ, 0x1b ;  /* 0x000000b6b63c7211 */ /* 0x000fc800078fd8ff */
[----:B------:R-:W-:-:S05]  /*a690*/  LEA R60, R60, UR28, 0x2 ;  /* 0x0000001c3c3c7c11 */ /* 0x000fca000f8e10ff */
[----:B------:R-:W0:Y:S04]  /*a6a0*/  LDS R61, [R60+0x2100] ;  /* 0x002100003c3d7984 */ /* 0x000e280000000800 */
[----:B0-----:R0:W-:Y:S02]  /*a6b0*/  REDG.E.ADD.F32.FTZ.RN.STRONG.GPU desc[UR34][R68.64], R61 ;  /* 0x0000003d440079a6 */ /* 0x0011e4000c12f322 */
.L_x_618:
[----:B------:R-:W-:Y:S05]  /*a6c0*/  BSYNC.RECONVERGENT B0 ;  /* 0x0000000000007941 */ /* 0x000fea0003800200 */
.L_x_617:
[----:B------:R-:W-:Y:S04]  /*a6d0*/  BSSY.RECONVERGENT B0, `(.L_x_619) ;  /* 0x0000003000007945 */ /* 0x000fe80003800200 */
[----:B------:R-:W-:Y:S05]  /*a6e0*/  @!P3 BRA `(.L_x_620) ;  /* 0x000000000004b947 */ /* 0x000fea0003800000 */
[----:B------:R1:W-:Y:S02]  /*a6f0*/  REDG.E.ADD.F32.FTZ.RN.STRONG.GPU desc[UR34][R68.64+0x200], R139 ;  /* 0x0002008b440079a6 */ /* 0x0003e4000c12f322 */
.L_x_620:
[----:B------:R-:W-:Y:S05]  /*a700*/  BSYNC.RECONVERGENT B0 ;  /* 0x0000000000007941 */ /* 0x000fea0003800200 */
.L_x_619:
[-C--:B------:R-:W-:Y:S01]  /*a710*/  LEA.HI R135, R135, R182.reuse, RZ, 0x1b ;  /* 0x000000b687877211 */ /* 0x080fe200078fd8ff */
[----:B------:R-:W-:Y:S01]  /*a720*/  BSSY.RECONVERGENT B0, `(.L_x_621) ;  /* 0x000000f000007945 */ /* 0x000fe20003800200 */
[----:B------:R-:W-:Y:S02]  /*a730*/  ISETP.GE.AND P6, PT, R64, 0x101, PT ;  /* 0x000001014000780c */ /* 0x000fe40003fc6270 */
[----:B0-----:R-:W-:Y:S02]  /*a740*/  LEA R61, R135, UR28, 0x2 ;  /* 0x0000001c873d7c11 */ /* 0x001fe4000f8e10ff */
[----:B------:R-:W-:Y:S02]  /*a750*/  IADD3 R60, PT, PT, R182, 0x200, RZ ;  /* 0x00000200b63c7810 */ /* 0x000fe40007ffe0ff */
[-C--:B------:R-:W-:Y:S02]  /*a760*/  LEA.HI R137, R137, R182.reuse, RZ, 0x1b ;  /* 0x000000b689897211 */ /* 0x080fe400078fd8ff */
[----:B------:R-:W0:Y:S01]  /*a770*/  LDS R61, [R61+0x2500] ;  /* 0x002500003d3d7984 */ /* 0x000e220000000800 */
[----:B------:R-:W-:-:S02]  /*a780*/  LEA.HI R60, R60, R182, RZ, 0x1b ;  /* 0x000000b63c3c7211 */ /* 0x000fc400078fd8ff */
[----:B------:R-:W-:Y:S02]  /*a790*/  IADD3 R63, PT, PT, R182, 0x280, RZ ;  /* 0x00000280b63f7810 */ /* 0x000fe40007ffe0ff */
[----:B------:R-:W-:Y:S02]  /*a7a0*/  LEA R137, R137, UR28, 0x2 ;  /* 0x0000001c89897c11 */ /* 0x000fe4000f8e10ff */
[C---:B------:R-:W-:Y:S02]  /*a7b0*/  ISETP.GE.AND P2, PT, R64.reuse, 0x181, PT ;  /* 0x000001814000780c */ /* 0x040fe40003f46270 */
[C---:B------:R-:W-:Y:S02]  /*a7c0*/  ISETP.GE.AND P3, PT, R64.reuse, 0x201, PT ;  /* 0x000002014000780c */ /* 0x040fe40003f66270 */
[C---:B------:R-:W-:Y:S02]  /*a7d0*/  ISETP.GE.AND P4, PT, R64.reuse, 0x281, PT ;  /* 0x000002814000780c */ /* 0x040fe40003f86270 */
[----:B------:R-:W-:Y:S01]  /*a7e0*/  ISETP.GE.AND P5, PT, R64, 0x301, PT ;  /* 0x000003014000780c */ /* 0x000fe20003fa6270 */
[----:B------:R-:W-:-:S12]  /*a7f0*/  @!P6 BRA `(.L_x_622) ;  /* 0x000000000004e947 */ /* 0x000fd80003800000 */
[----:B0-----:R2:W-:Y:S02]  /*a800*/  REDG.E.ADD.F32.FTZ.RN.STRONG.GPU desc[UR34][R68.64+0x400], R61 ;  /* 0x0004003d440079a6 */ /* 0x0015e4000c12f322 */
.L_x_622:
[----:B------:R-:W-:Y:S05]  /*a810*/  BSYNC.RECONVERGENT B0 ;  /* 0x0000000000007941 */ /* 0x000fea0003800200 */
.L_x_621:
[----:B0-2---:R0:W2:Y:S01]  /*a820*/  LDS R61, [R137+0x2700] ;  /* 0x00270000893d7984 */ /* 0x0050a20000000800 */
[----:B------:R-:W-:Y:S01]  /*a830*/  BSSY.RECONVERGENT B0, `(.L_x_623) ;  /* 0x0000006000007945 */ /* 0x000fe20003800200 */
[----:B------:R-:W-:Y:S02]  /*a840*/  IADD3 R135, PT, PT, R182, 0x300, RZ ;  /* 0x00000300b6877810 */ /* 0x000fe40007ffe0ff */
[----:B------:R-:W-:Y:S02]  /*a850*/  LEA R60, R60, UR28, 0x2 ;  /* 0x0000001c3c3c7c11 */ /* 0x000fe4000f8e10ff */
[----:B------:R-:W-:Y:S01]  /*a860*/  LEA.HI R63, R63, R182, RZ, 0x1b ;  /* 0x000000b63f3f7211 */ /* 0x000fe200078fd8ff */
[----:B------:R-:W-:Y:S06]  /*a870*/  @!P2 BRA `(.L_x_624) ;  /* 0x000000000004a947 */ /* 0x000fec0003800000 */
[----:B--2---:R3:W-:Y:S02]  /*a880*/  REDG.E.ADD.F32.FTZ.RN.STRONG.GPU desc[UR34][R68.64+0x600], R61 ;  /* 0x0006003d440079a6 */ /* 0x0047e4000c12f322 */
.L_x_624:
[----:B------:R-:W-:Y:S05]  /*a890*/  BSYNC.RECONVERGENT B0 ;  /* 0x0000000000007941 */ /* 0x000fea0003800200 */
.L_x_623:
[----:B--23--:R2:W3:Y:S01]  /*a8a0*/  LDS R61, [R60+0x2900] ;  /* 0x002900003c3d7984 */ /* 0x00c4e20000000800 */
[----:B------:R-:W-:Y:S01]  /*a8b0*/  BSSY.RECONVERGENT B0, `(.L_x_625) ;  /* 0x0000005000007945 */ /* 0x000fe20003800200 */
[----:B------:R-:W-:Y:S02]  /*a8c0*/  LEA.HI R135, R135, R182, RZ, 0x1b ;  /* 0x000000b687877211 */ /* 0x000fe400078fd8ff */
[----:B------:R-:W-:Y:S01]  /*a8d0*/  LEA R63, R63, UR28, 0x2 ;  /* 0x0000001c3f3f7c11 */ /* 0x000fe2000f8e10ff */
[----:B------:R-:W-:Y:S06]  /*a8e0*/  @!P3 BRA `(.L_x_626) ;  /* 0x000000000004b947 */ /* 0x000fec0003800000 */
[----:B---3--:R3:W-:Y:S02]  /*a8f0*/  REDG.E.ADD.F32.FTZ.RN.STRONG.GPU desc[UR34][R68.64+0x800], R61 ;  /* 0x0008003d440079a6 */ /* 0x0087e4000c12f322 */
.L_x_626:
[----:B------:R-:W-:Y:S05]  /*a900*/  BSYNC.RECONVERGENT B0 ;  /* 0x0000000000007941 */ /* 0x000fea0003800200 */
.L_x_625:
[----:B---3--:R3:W0:Y:S01]  /*a910*/  LDS R61, [R63+0x2b00] ;  /* 0x002b00003f3d7984 */ /* 0x0086220000000800 */
[----:B------:R-:W-:Y:S01]  /*a920*/  BSSY.RECONVERGENT B0, `(.L_x_627) ;  /* 0x0000004000007945 */ /* 0x000fe20003800200 */
[----:B--2---:R-:W-:-:S03]  /*a930*/  LEA R60, R135, UR28, 0x2 ;  /* 0x0000001c873c7c11 */ /* 0x004fc6000f8e10ff */
[----:B------:R-:W-:Y:S05]  /*a940*/  @!P4 BRA `(.L_x_628) ;  /* 0x000000000004c947 */ /* 0x000fea0003800000 */
[----:B0-----:R2:W-:Y:S02]  /*a950*/  REDG.E.ADD.F32.FTZ.RN.STRONG.GPU desc[UR34][R68.64+0xa00], R61 ;  /* 0x000a003d440079a6 */ /* 0x0015e4000c12f322 */
.L_x_628:
[----:B------:R-:W-:Y:S05]  /*a960*/  BSYNC.RECONVERGENT B0 ;  /* 0x0000000000007941 */ /* 0x000fea0003800200 */
.L_x_627:
[----:B0-2---:R0:W2:Y:S01]  /*a970*/  LDS R61, [R60+0x2d00] ;  /* 0x002d00003c3d7984 */ /* 0x0050a20000000800 */
[----:B------:R-:W-:Y:S01]  /*a980*/  BSSY.RECONVERGENT B0, `(.L_x_629) ;  /* 0x0000005000007945 */ /* 0x000fe20003800200 */
[C---:B---3--:R-:W-:Y:S02]  /*a990*/  IADD3 R63, PT, PT, R182.reuse, 0x380, RZ ;  /* 0x00000380b63f7810 */ /* 0x048fe40007ffe0ff */
[----:B------:R-:W-:Y:S01]  /*a9a0*/  LOP3.LUT R135, R182, 0x400, RZ, 0xfc, !PT ;  /* 0x00000400b6877812 */ /* 0x000fe200078efcff */
[----:B------:R-:W-:Y:S06]  /*a9b0*/  @!P5 BRA `(.L_x_630) ;  /* 0x000000000004d947 */ /* 0x000fec0003800000 */
[----:B--2---:R3:W-:Y:S02]  /*a9c0*/  REDG.E.ADD.F32.FTZ.RN.STRONG.GPU desc[UR34][R68.64+0xc00], R61 ;  /* 0x000c003d440079a6 */ /* 0x0047e4000c12f322 */
.L_x_630:
[----:B------:R-:W-:Y:S05]  /*a9d0*/  BSYNC.RECONVERGENT B0 ;  /* 0x0000000000007941 */ /* 0x000fea0003800200 */
.L_x_629:
[----:B--23--:R-:W-:Y:S01]  /*a9e0*/  IADD3 R61, PT, PT, R182, 0x480, RZ ;  /* 0x00000480b63d7810 */ /* 0x00cfe20007ffe0ff */
[----:B------:R-:W-:Y:S01]  /*a9f0*/  BSSY.RECONVERGENT B0, `(.L_x_631) ;  /* 0x000000f000007945 */ /* 0x000fe20003800200 */
[-C--:B------:R-:W-:Y:S02]  /*aa00*/  LEA.HI R63, R63, R182.reuse, RZ, 0x1b ;  /* 0x000000b63f3f7211 */ /* 0x080fe400078fd8ff */
[-C--:B0-----:R-:W-:Y:S02]  /*aa10*/  LEA.HI R60, R61, R182.reuse, RZ, 0x1b ;  /* 0x000000b63d3c7211 */ /* 0x081fe400078fd8ff */
[----:B------:R-:W-:Y:S02]  /*aa20*/  LEA R61, R63, UR28, 0x2 ;  /* 0x0000001c3f3d7c11 */ /* 0x000fe4000f8e10ff */
[----:B------:R-:W-:Y:S02]  /*aa30*/  ISETP.GE.AND P6, PT, R64, 0x381, PT ;  /* 0x000003814000780c */ /* 0x000fe40003fc6270 */
[----:B------:R-:W-:-:S02]  /*aa40*/  LEA.HI R135, R135, R182, RZ, 0x1b ;  /* 0x000000b687877211 */ /* 0x000fc400078fd8ff */
[----:B------:R-:W0:Y:S01]  /*aa50*/  LDS R61, [R61+0x2f00] ;  /* 0x002f00003d3d7984 */ /* 0x000e220000000800 */
        /* <DEDUP_REMOVED lines=8> */
.L_x_632:
[----:B------:R-:W-:Y:S05]  /*aae0*/  BSYNC.RECONVERGENT B0 ;  /* 0x0000000000007941 */ /* 0x000fea0003800200 */
.L_x_631:
[----:B0-2---:R0:W2:Y:S01]  /*aaf0*/  LDS R61, [R135+0x3100] ;  /* 0x00310000873d7984 */ /* 0x0050a20000000800 */
[----:B------:R-:W-:Y:S01]  /*ab00*/  BSSY.RECONVERGENT B0, `(.L_x_633) ;  /* 0x0000006000007945 */ /* 0x000fe20003800200 */
[----:B------:R-:W-:Y:S02]  /*ab10*/  IADD3 R63, PT, PT, R182, 0x580, RZ ;  /* 0x00000580b63f7810 */ /* 0x000fe40007ffe0ff */
[----:B------:R-:W-:Y:S02]  /*ab20*/  LEA.HI R137, R137, R182, RZ, 0x1b ;  /* 0x000000b689897211 */ /* 0x000fe400078fd8ff */
[----:B------:R-:W-:Y:S01]  /*ab30*/  LEA R60, R60, UR28, 0x2 ;  /* 0x0000001c3c3c7c11 */ /* 0x000fe2000f8e10ff */
[----:B------:R-:W-:Y:S06]  /*ab40*/  @!P2 BRA `(.L_x_634) ;  /* 0x000000000004a947 */ /* 0x000fec0003800000 */
[----:B--2---:R3:W-:Y:S02]  /*ab50*/  REDG.E.ADD.F32.FTZ.RN.STRONG.GPU desc[UR34][R68.64+0x1000], R61 ;  /* 0x0010003d440079a6 */ /* 0x0047e4000c12f322 */
.L_x_634:
[----:B------:R-:W-:Y:S05]  /*ab60*/  BSYNC.RECONVERGENT B0 ;  /* 0x0000000000007941 */ /* 0x000fea0003800200 */
.L_x_633:
[----:B--23--:R2:W3:Y:S01]  /*ab70*/  LDS R61, [R60+0x3300] ;  /* 0x003300003c3d7984 */ /* 0x00c4e20000000800 */
[----:B------:R-:W-:Y:S01]  /*ab80*/  BSSY.RECONVERGENT B0, `(.L_x_635) ;  /* 0x0000005000007945 */ /* 0x000fe20003800200 */
[----:B------:R-:W-:Y:S02]  /*ab90*/  LEA.HI R63, R63, R182, RZ, 0x1b ;  /* 0x000000b63f3f7211 */ /* 0x000fe400078fd8ff */
[----:B------:R-:W-:Y:S01]  /*aba0*/  LEA R137, R137, UR28, 0x2 ;  /* 0x0000001c89897c11 */ /* 0x000fe2000f8e10ff */
[----:B------:R-:W-:Y:S06]  /*abb0*/  @!P3 BRA `(.L_x_636) ;  /* 0x000000000004b947 */ /* 0x000fec0003800000 */
[----:B---3--:R3:W-:Y:S02]  /*abc0*/  REDG.E.ADD.F32.FTZ.RN.STRONG.GPU desc[UR34][R68.64+0x1200], R61 ;  /* 0x0012003d440079a6 */ /* 0x0087e4000c12f322 */
.L_x_636:
[----:B------:R-:W-:Y:S05]  /*abd0*/  BSYNC.RECONVERGENT B0 ;  /* 0x0000000000007941 */ /* 0x000fea0003800200 */
.L_x_635:
[----:B---3--:R3:W0:Y:S01]  /*abe0*/  LDS R61, [R137+0x3500] ;  /* 0x00350000893d7984 */ /* 0x0086220000000800 */
[----:B------:R-:W-:Y:S01]  /*abf0*/  BSSY.RECONVERGENT B0, `(.L_x_637) ;  /* 0x0000004000007945 */ /* 0x000fe20003800200 */
[----:B--2---:R-:W-:-:S03]  /*ac00*/  LEA R60, R63, UR28, 0x2 ;  /* 0x0000001c3f3c7c11 */ /* 0x004fc6000f8e10ff */
[----:B------:R-:W-:Y:S05]  /*ac10*/  @!P4 BRA `(.L_x_638) ;  /* 0x000000000004c947 */ /* 0x000fea0003800000 */
[----:B0-----:R2:W-:Y:S02]  /*ac20*/  REDG.E.ADD.F32.FTZ.RN.STRONG.GPU desc[UR34][R68.64+0x1400], R61 ;  /* 0x0014003d440079a6 */ /* 0x0015e4000c12f322 */
.L_x_638:
[----:B------:R-:W-:Y:S05]  /*ac30*/  BSYNC.RECONVERGENT B0 ;  /* 0x0000000000007941 */ /* 0x000fea0003800200 */
.L_x_637:
[----:B0-2---:R0:W2:Y:S01]  /*ac40*/  LDS R61, [R60+0x3700] ;  /* 0x003700003c3d7984 */ /* 0x0050a20000000800 */
[----:B------:R-:W-:Y:S01]  /*ac50*/  BSSY.RECONVERGENT B0, `(.L_x_639) ;  /* 0x0000005000007945 */ /* 0x000fe20003800200 */
[C---:B------:R-:W-:Y:S02]  /*ac60*/  IADD3 R63, PT, PT, R182.reuse, 0x600, RZ ;  /* 0x00000600b63f7810 */ /* 0x040fe40007ffe0ff */
[----:B------:R-:W-:Y:S01]  /*ac70*/  IADD3 R135, PT, PT, R182, 0x680, RZ ;  /* 0x00000680b6877810 */ /* 0x000fe20007ffe0ff */
[----:B------:R-:W-:Y:S06]  /*ac80*/  @!P5 BRA `(.L_x_640) ;  /* 0x000000000004d947 */ /* 0x000fec0003800000 */
[----:B--2---:R2:W-:Y:S02]  /*ac90*/  REDG.E.ADD.F32.FTZ.RN.STRONG.GPU desc[UR34][R68.64+0x1600], R61 ;  /* 0x0016003d440079a6 */ /* 0x0045e4000c12f322 */
.L_x_640:
[----:B------:R-:W-:Y:S05]  /*aca0*/  BSYNC.RECONVERGENT B0 ;  /* 0x0000000000007941 */ /* 0x000fea0003800200 */
.L_x_639:
[----:B--2---:R-:W-:Y:S01]  /*acb0*/  IADD3 R61, PT, PT, R182, 0x700, RZ ;  /* 0x00000700b63d7810 */ /* 0x004fe20007ffe0ff */
[----:B------:R-:W-:Y:S01]  /*acc0*/  BSSY.RECONVERGENT B0, `(.L_x_641) ;  /* 0x000000f000007945 */ /* 0x000fe20003800200 */
[-C--:B------:R-:W-:Y:S02]  /*acd0*/  LEA.HI R63, R63, R182.reuse, RZ, 0x1b ;  /* 0x000000b63f3f7211 */ /* 0x080fe400078fd8ff */
[-C--:B0-----:R-:W-:Y:S02]  /*ace0*/  LEA.HI R60, R61, R182.reuse, RZ, 0x1b ;  /* 0x000000b63d3c7211 */ /* 0x081fe400078fd8ff */
[----:B------:R-:W-:Y:S02]  /*acf0*/  LEA R61, R63, UR28, 0x2 ;  /* 0x0000001c3f3d7c11 */ /* 0x000fe4000f8e10ff */
[----:B------:R-:W-:Y:S02]  /*ad00*/  ISETP.GE.AND P6, PT, R64, 0x601, PT ;  /* 0x000006014000780c */ /* 0x000fe40003fc6270 */
[----:B------:R-:W-:-:S02]  /*ad10*/  LEA.HI R135, R135, R182, RZ, 0x1b ;  /* 0x000000b687877211 */ /* 0x000fc400078fd8ff */
[----:B------:R-:W0:Y:S01]  /*ad20*/  LDS R61, [R61+0x3900] ;  /* 0x003900003d3d7984 */ /* 0x000e220000000800 */
[----:B---3--:R-:W-:Y:S02]  /*ad30*/  IADD3 R137, PT, PT, R182, 0x780, RZ ;  /* 0x00000780b6897810 */ /* 0x008fe40007ffe0ff */
[----:B------:R-:W-:Y:S02]  /*ad40*/  LEA R135, R135, UR28, 0x2 ;  /* 0x0000001c87877c11 */ /* 0x000fe4000f8e10ff */
[C---:B------:R-:W-:Y:S02]  /*ad50*/  ISETP.GE.AND P2, PT, R64.reuse, 0x681, PT ;  /* 0x000006814000780c */ /* 0x040fe40003f46270 */
[C---:B------:R-:W-:Y:S02]  /*ad60*/  ISETP.GE.AND P3, PT, R64.reuse, 0x701, PT ;  /* 0x000007014000780c */ /* 0x040fe40003f66270 */
[C---:B------:R-:W-:Y:S02]  /*ad70*/  ISETP.GE.AND P4, PT, R64.reuse, 0x781, PT ;  /* 0x000007814000780c */ /* 0x040fe40003f86270 */
[----:B------:R-:W-:Y:S01]  /*ad80*/  ISETP.GE.AND P5, PT, R64, 0x801, PT ;  /* 0x000008014000780c */ /* 0x000fe20003fa6270 */
[----:B------:R-:W-:-:S12]  /*ad90*/  @!P6 BRA `(.L_x_642) ;  /* 0x000000000004e947 */ /* 0x000fd80003800000 */
[----:B0-----:R2:W-:Y:S02]  /*ada0*/  REDG.E.ADD.F32.FTZ.RN.STRONG.GPU desc[UR34][R68.64+0x1800], R61 ;  /* 0x0018003d440079a6 */ /* 0x0015e4000c12f322 */
.L_x_642:
[----:B------:R-:W-:Y:S05]  /*adb0*/  BSYNC.RECONVERGENT B0 ;  /* 0x0000000000007941 */ /* 0x000fea0003800200 */
.L_x_641:
[----:B0-2---:R0:W2:Y:S01]  /*adc0*/  LDS R61, [R135+0x3b00] ;  /* 0x003b0000873d7984 */ /* 0x0050a20000000800 */
[----:B------:R-:W-:Y:S01]  /*add0*/  BSSY.RECONVERGENT B0, `(.L_x_643) ;  /* 0x0000006000007945 */ /* 0x000fe20003800200 */
[----:B------:R-:W-:Y:S02]  /*ade0*/  LOP3.LUT R63, R182, 0x800, RZ, 0xfc, !PT ;  /* 0x00000800b63f7812 */ /* 0x000fe400078efcff */
[----:B------:R-:W-:Y:S02]  /*adf0*/  LEA.HI R137, R137, R182, RZ, 0x1b ;  /* 0x000000b689897211 */ /* 0x000fe400078fd8ff */
[----:B------:R-:W-:Y:S01]  /*ae00*/  LEA R60, R60, UR28, 0x2 ;  /* 0x0000001c3c3c7c11 */ /* 0x000fe2000f8e10ff */
[----:B------:R-:W-:Y:S06]  /*ae10*/  @!P2 BRA `(.L_x_644) ;  /* 0x000000000004a947 */ /* 0x000fec0003800000 */
[----:B--2---:R3:W-:Y:S02]  /*ae20*/  REDG.E.ADD.F32.FTZ.RN.STRONG.GPU desc[UR34][R68.64+0x1a00], R61 ;  /* 0x001a003d440079a6 */ /* 0x0047e4000c12f322 */
.L_x_644:
[----:B------:R-:W-:Y:S05]  /*ae30*/  BSYNC.RECONVERGENT B0 ;  /* 0x0000000000007941 */ /* 0x000fea0003800200 */
.L_x_643:
[----:B--23--:R2:W3:Y:S01]  /*ae40*/  LDS R61, [R60+0x3d00] ;  /* 0x003d00003c3d7984 */ /* 0x00c4e20000000800 */
[----:B------:R-:W-:Y:S01]  /*ae50*/  BSSY.RECONVERGENT B0, `(.L_x_645) ;  /* 0x0000005000007945 */ /* 0x000fe20003800200 */
[----:B------:R-:W-:Y:S02]  /*ae60*/  LEA.HI R63, R63, R182, RZ, 0x1b ;  /* 0x000000b63f3f7211 */ /* 0x000fe400078fd8ff */
[----:B------:R-:W-:Y:S01]  /*ae70*/  LEA R137, R137, UR28, 0x2 ;  /* 0x0000001c89897c11 */ /* 0x000fe2000f8e10ff */
[----:B------:R-:W-:Y:S06]  /*ae80*/  @!P3 BRA `(.L_x_646) ;  /* 0x000000000004b947 */ /* 0x000fec0003800000 */
[----:B---3--:R3:W-:Y:S02]  /*ae90*/  REDG.E.ADD.F32.FTZ.RN.STRONG.GPU desc[UR34][R68.64+0x1c00], R61 ;  /* 0x001c003d440079a6 */ /* 0x0087e4000c12f322 */
.L_x_646:
[----:B------:R-:W-:Y:S05]  /*aea0*/  BSYNC.RECONVERGENT B0 ;  /* 0x0000000000007941 */ /* 0x000fea0003800200 */
.L_x_645:
[----:B---3--:R3:W0:Y:S01]  /*aeb0*/  LDS R61, [R137+0x3f00] ;  /* 0x003f0000893d7984 */ /* 0x0086220000000800 */
[----:B------:R-:W-:Y:S01]  /*aec0*/  BSSY.RECONVERGENT B0, `(.L_x_647) ;  /* 0x0000004000007945 */ /* 0x000fe20003800200 */
[----:B--2---:R-:W-:-:S03]  /*aed0*/  LEA R60, R63, UR28, 0x2 ;  /* 0x0000001c3f3c7c11 */ /* 0x004fc6000f8e10ff */
[----:B------:R-:W-:Y:S05]  /*aee0*/  @!P4 BRA `(.L_x_648) ;  /* 0x000000000004c947 */ /* 0x000fea0003800000 */
[----:B0-----:R2:W-:Y:S02]  /*aef0*/  REDG.E.ADD.F32.FTZ.RN.STRONG.GPU desc[UR34][R68.64+0x1e00], R61 ;  /* 0x001e003d440079a6 */ /* 0x0015e4000c12f322 */
.L_x_648:
[----:B------:R-:W-:Y:S05]  /*af00*/  BSYNC.RECONVERGENT B0 ;  /* 0x0000000000007941 */ /* 0x000fea0003800200 */
.L_x_647:
[----:B0-2---:R0:W2:Y:S01]  /*af10*/  LDS R61, [R60+0x4100] ;  /* 0x004100003c3d7984 */ /* 0x0050a20000000800 */
[----:B------:R-:W-:Y:S01]  /*af20*/  BSSY.RECONVERGENT B0, `(.L_x_649) ;  /* 0x0000005000007945 */ /* 0x000fe20003800200 */
[C---:B------:R-:W-:Y:S02]  /*af30*/  IADD3 R63, PT, PT, R182.reuse, 0x880, RZ ;  /* 0x00000880b63f7810 */ /* 0x040fe40007ffe0ff */
[----:B------:R-:W-:Y:S01]  /*af40*/  IADD3 R135, PT, PT, R182, 0x900, RZ ;  /* 0x00000900b6877810 */ /* 0x000fe20007ffe0ff */
[----:B------:R-:W-:Y:S06]  /*af50*/  @!P5 BRA `(.L_x_650) ;  /* 0x000000000004d947 */ /* 0x000fec0003800000 */
[----:B--2---:R2:W-:Y:S02]  /*af60*/  REDG.E.ADD.F32.FTZ.RN.STRONG.GPU desc[UR34][R68.64+0x2000], R61 ;  /* 0x0020003d440079a6 */ /* 0x0045e4000c12f322 */
.L_x_650:
[----:B------:R-:W-:Y:S05]  /*af70*/  BSYNC.RECONVERGENT B0 ;  /* 0x0000000000007941 */ /* 0x000fea0003800200 */
.L_x_649:
        /* <DEDUP_REMOVED lines=16> */
.L_x_652:
[----:B------:R-:W-:Y:S05]  /*b080*/  BSYNC.RECONVERGENT B0 ;  /* 0x0000000000007941 */ /* 0x000fea0003800200 */
.L_x_651:
[----:B0-2---:R0:W2:Y:S01]  /*b090*/  LDS R61, [R135+0x4500] ;  /* 0x00450000873d7984 */ /* 0x0050a20000000800 */
[----:B------:R-:W-:Y:S01]  /*b0a0*/  BSSY.RECONVERGENT B0, `(.L_x_653) ;  /* 0x0000006000007945 */ /* 0x000fe20003800200 */
[----:B------:R-:W-:Y:S02]  /*b0b0*/  IADD3 R63, PT, PT, R182, 0xa80, RZ ;  /* 0x00000a80b63f7810 */ /* 0x000fe40007ffe0ff */
[----:B------:R-:W-:Y:S02]  /*b0c0*/  LEA.HI R137, R137, R182, RZ, 0x1b ;  /* 0x000000b689897211 */ /* 0x000fe400078fd8ff */
[----:B------:R-:W-:Y:S01]  /*b0d0*/  LEA R60, R60, UR28, 0x2 ;  /* 0x0000001c3c3c7c11 */ /* 0x000fe2000f8e10ff */
[----:B------:R-:W-:Y:S06]  /*b0e0*/  @!P2 BRA `(.L_x_654) ;  /* 0x000000000004a947 */ /* 0x000fec0003800000 */
[----:B--2---:R3:W-:Y:S02]  /*b0f0*/  REDG.E.ADD.F32.FTZ.RN.STRONG.GPU desc[UR34][R68.64+0x2400], R61 ;  /* 0x0024003d440079a6 */ /* 0x0047e4000c12f322 */
.L_x_654:
[----:B------:R-:W-:Y:S05]  /*b100*/  BSYNC.RECONVERGENT B0 ;  /* 0x0000000000007941 */ /* 0x000fea0003800200 */
.L_x_653:
[----:B--23--:R2:W3:Y:S01]  /*b110*/  LDS R61, [R60+0x4700] ;  /* 0x004700003c3d7984 */ /* 0x00c4e20000000800 */
[----:B------:R-:W-:Y:S01]  /*b120*/  BSSY.RECONVERGENT B0, `(.L_x_655) ;  /* 0x0000005000007945 */ /* 0x000fe20003800200 */
[----:B------:R-:W-:Y:S02]  /*b130*/  LEA.HI R63, R63, R182, RZ, 0x1b ;  /* 0x000000b63f3f7211 */ /* 0x000fe400078fd8ff */
[----:B------:R-:W-:Y:S01]  /*b140*/  LEA R137, R137, UR28, 0x2 ;  /* 0x0000001c89897c11 */ /* 0x000fe2000f8e10ff */
[----:B------:R-:W-:Y:S06]  /*b150*/  @!P3 BRA `(.L_x_656) ;  /* 0x000000000004b947 */ /* 0x000fec0003800000 */
[----:B---3--:R3:W-:Y:S02]  /*b160*/  REDG.E.ADD.F32.FTZ.RN.STRONG.GPU desc[UR34][R68.64+0x2600], R61 ;  /* 0x0026003d440079a6 */ /* 0x0087e4000c12f322 */
.L_x_656:
[----:B------:R-:W-:Y:S05]  /*b170*/  BSYNC.RECONVERGENT B0 ;  /* 0x0000000000007941 */ /* 0x000fea0003800200 */
.L_x_655:
[----:B---3--:R3:W0:Y:S01]  /*b180*/  LDS R61, [R137+0x4900] ;  /* 0x00490000893d7984 */ /* 0x0086220000000800 */
[----:B------:R-:W-:Y:S01]  /*b190*/  BSSY.RECONVERGENT B0, `(.L_x_657) ;  /* 0x0000004000007945 */ /* 0x000fe20003800200 */
[----:B--2---:R-:W-:-:S03]  /*b1a0*/  LEA R60, R63, UR28, 0x2 ;  /* 0x0000001c3f3c7c11 */ /* 0x004fc6000f8e10ff */
[----:B------:R-:W-:Y:S05]  /*b1b0*/  @!P4 BRA `(.L_x_658) ;  /* 0x000000000004c947 */ /* 0x000fea0003800000 */
[----:B0-----:R2:W-:Y:S02]  /*b1c0*/  REDG.E.ADD.F32.FTZ.RN.STRONG.GPU desc[UR34][R68.64+0x2800], R61 ;  /* 0x0028003d440079a6 */ /* 0x0015e4000c12f322 */
.L_x_658:
[----:B------:R-:W-:Y:S05]  /*b1d0*/  BSYNC.RECONVERGENT B0 ;  /* 0x0000000000007941 */ /* 0x000fea0003800200 */
.L_x_657:
[----:B0-2---:R0:W2:Y:S01]  /*b1e0*/  LDS R61, [R60+0x4b00] ;  /* 0x004b00003c3d7984 */ /* 0x0050a20000000800 */
[----:B------:R-:W-:Y:S01]  /*b1f0*/  BSSY.RECONVERGENT B0, `(.L_x_659) ;  /* 0x0000005000007945 */ /* 0x000fe20003800200 */
[C---:B------:R-:W-:Y:S02]  /*b200*/  IADD3 R63, PT, PT, R182.reuse, 0xb00, RZ ;  /* 0x00000b00b63f7810 */ /* 0x040fe40007ffe0ff */
[----:B------:R-:W-:Y:S01]  /*b210*/  IADD3 R135, PT, PT, R182, 0xb80, RZ ;  /* 0x00000b80b6877810 */ /* 0x000fe20007ffe0ff */
[----:B------:R-:W-:Y:S06]  /*b220*/  @!P5 BRA `(.L_x_660) ;  /* 0x000000000004d947 */ /* 0x000fec0003800000 */
[----:B--2---:R2:W-:Y:S02]  /*b230*/  REDG.E.ADD.F32.FTZ.RN.STRONG.GPU desc[UR34][R68.64+0x2a00], R61 ;  /* 0x002a003d440079a6 */ /* 0x0045e4000c12f322 */
.L_x_660:
[----:B------:R-:W-:Y:S05]  /*b240*/  BSYNC.RECONVERGENT B0 ;  /* 0x0000000000007941 */ /* 0x000fea0003800200 */
.L_x_659:
[----:B--2---:R-:W-:Y:S01]  /*b250*/  LOP3.LUT R61, R182, 0xc00, RZ, 0xfc, !PT ;  /* 0x00000c00b63d7812 */ /* 0x004fe200078efcff */
        /* <DEDUP_REMOVED lines=15> */
.L_x_662:
[----:B------:R-:W-:Y:S05]  /*b350*/  BSYNC.RECONVERGENT B0 ;  /* 0x0000000000007941 */ /* 0x000fea0003800200 */
.L_x_661:
[----:B0-2---:R0:W2:Y:S01]  /*b360*/  LDS R61, [R135+0x4f00] ;  /* 0x004f0000873d7984 */ /* 0x0050a20000000800 */
[----:B------:R-:W-:Y:S01]  /*b370*/  BSSY.RECONVERGENT B0, `(.L_x_663) ;  /* 0x0000006000007945 */ /* 0x000fe20003800200 */
[----:B------:R-:W-:Y:S02]  /*b380*/  IADD3 R63, PT, PT, R182, 0xd00, RZ ;  /* 0x00000d00b63f7810 */ /* 0x000fe40007ffe0ff */
[----:B------:R-:W-:Y:S02]  /*b390*/  LEA.HI R137, R137, R182, RZ, 0x1b ;  /* 0x000000b689897211 */ /* 0x000fe400078fd8ff */
[----:B------:R-:W-:Y:S01]  /*b3a0*/  LEA R60, R60, UR28, 0x2 ;  /* 0x0000001c3c3c7c11 */ /* 0x000fe2000f8e10ff */
[----:B------:R-:W-:Y:S06]  /*b3b0*/  @!P2 BRA `(.L_x_664) ;  /* 0x000000000004a947 */ /* 0x000fec0003800000 */
[----:B--2---:R3:W-:Y:S02]  /*b3c0*/  REDG.E.ADD.F32.FTZ.RN.STRONG.GPU desc[UR34][R68.64+0x2e00], R61 ;  /* 0x002e003d440079a6 */ /* 0x0047e4000c12f322 */
.L_x_664:
[----:B------:R-:W-:Y:S05]  /*b3d0*/  BSYNC.RECONVERGENT B0 ;  /* 0x0000000000007941 */ /* 0x000fea0003800200 */
.L_x_663:
[----:B--23--:R2:W3:Y:S01]  /*b3e0*/  LDS R61, [R60+0x5100] ;  /* 0x005100003c3d7984 */ /* 0x00c4e20000000800 */
[----:B------:R-:W-:Y:S01]  /*b3f0*/  BSSY.RECONVERGENT B0, `(.L_x_665) ;  /* 0x0000005000007945 */ /* 0x000fe20003800200 */
[----:B------:R-:W-:Y:S02]  /*b400*/  LEA.HI R63, R63, R182, RZ, 0x1b ;  /* 0x000000b63f3f7211 */ /* 0x000fe400078fd8ff */
[----:B------:R-:W-:Y:S01]  /*b410*/  LEA R62, R137, UR28, 0x2 ;  /* 0x0000001c893e7c11 */ /* 0x000fe2000f8e10ff */
[----:B------:R-:W-:Y:S06]  /*b420*/  @!P3 BRA `(.L_x_666) ;  /* 0x000000000004b947 */ /* 0x000fec0003800000 */
[----:B---3--:R3:W-:Y:S02]  /*b430*/  REDG.E.ADD.F32.FTZ.RN.STRONG.GPU desc[UR34][R68.64+0x3000], R61 ;  /* 0x0030003d440079a6 */ /* 0x0087e4000c12f322 */
.L_x_666:
[----:B------:R-:W-:Y:S05]  /*b440*/  BSYNC.RECONVERGENT B0 ;  /* 0x0000000000007941 */ /* 0x000fea0003800200 */
.L_x_665:
[----:B---3--:R3:W1:Y:S01]  /*b450*/  LDS R61, [R62+0x5300] ;  /* 0x005300003e3d7984 */ /* 0x0086620000000800 */
[----:B------:R-:W-:Y:S01]  /*b460*/  BSSY.RECONVERGENT B0, `(.L_x_667) ;  /* 0x0000006000007945 */ /* 0x000fe20003800200 */
[C---:B0-----:R-:W-:Y:S02]  /*b470*/  IADD3 R135, PT, PT, R182.reuse, 0xd80, RZ ;  /* 0x00000d80b6877810 */ /* 0x041fe40007ffe0ff */
[----:B------:R-:W-:Y:S02]  /*b480*/  IADD3 R137, PT, PT, R182, 0xe00, RZ ;  /* 0x00000e00b6897810 */ /* 0x000fe40007ffe0ff */
[----:B------:R-:W-:Y:S01]  /*b490*/  LEA R63, R63, UR28, 0x2 ;  /* 0x0000001c3f3f7c11 */ /* 0x000fe2000f8e10ff */
[----:B------:R-:W-:Y:S06]  /*b4a0*/  @!P4 BRA `(.L_x_668) ;  /* 0x000000000004c947 */ /* 0x000fec0003800000 */
[----:B-1----:R0:W-:Y:S02]  /*b4b0*/  REDG.E.ADD.F32.FTZ.RN.STRONG.GPU desc[UR34][R68.64+0x3200], R61 ;  /* 0x0032003d440079a6 */ /* 0x0021e4000c12f322 */
.L_x_668:
[----:B------:R-:W-:Y:S05]  /*b4c0*/  BSYNC.RECONVERGENT B0 ;  /* 0x0000000000007941 */ /* 0x000fea0003800200 */
.L_x_667:
[----:B01----:R0:W1:Y:S01]  /*b4d0*/  LDS R61, [R63+0x5500] ;  /* 0x005500003f3d7984 */ /* 0x0030620000000800 */
[----:B------:R-:W-:Y:S01]  /*b4e0*/  BSSY.RECONVERGENT B0, `(.L_x_669) ;  /* 0x0000005000007945 */ /* 0x000fe20003800200 */
[-C--:B------:R-:W-:Y:S02]  /*b4f0*/  LEA.HI R135, R135, R182.reuse, RZ, 0x1b ;  /* 0x000000b687877211 */ /* 0x080fe400078fd8ff */
[----:B------:R-:W-:Y:S01]  /*b500*/  LEA.HI R137, R137, R182, RZ, 0x1b ;  /* 0x000000b689897211 */ /* 0x000fe200078fd8ff */
[----:B------:R-:W-:Y:S06]  /*b510*/  @!P5 BRA `(.L_x_670) ;  /* 0x000000000004d947 */ /* 0x000fec0003800000 */
[----:B-1----:R1:W-:Y:S02]  /*b520*/  REDG.E.ADD.F32.FTZ.RN.STRONG.GPU desc[UR34][R68.64+0x3400], R61 ;  /* 0x0034003d440079a6 */ /* 0x0023e4000c12f322 */
.L_x_670:
[----:B------:R-:W-:Y:S05]  /*b530*/  BSYNC.RECONVERGENT B0 ;  /* 0x0000000000007941 */ /* 0x000fea0003800200 */
.L_x_669:
[----:B-1----:R-:W-:Y:S01]  /*b540*/  LEA R61, R135, UR28, 0x2 ;  /* 0x0000001c873d7c11 */ /* 0x002fe2000f8e10ff */
[----:B------:R-:W-:Y:S01]  /*b550*/  BSSY.RECONVERGENT B0, `(.L_x_671) ;  /* 0x000000a000007945 */ /* 0x000fe20003800200 */
[C---:B------:R-:W-:Y:S02]  /*b560*/  ISETP.GE.AND P6, PT, R64.reuse, 0xd81, PT ;  /* 0x00000d814000780c */ /* 0x040fe40003fc6270 */
[----:B------:R-:W-:Y:S02]  /*b570*/  LEA R137, R137, UR28, 0x2 ;  /* 0x0000001c89897c11 */ /* 0x000fe4000f8e10ff */
[----:B------:R-:W1:Y:S01]  /*b580*/  LDS R61, [R61+0x5700] ;  /* 0x005700003d3d7984 */ /* 0x000e620000000800 */
[C---:B------:R-:W-:Y:S02]  /*b590*/  ISETP.GE.AND P2, PT, R64.reuse, 0xe01, PT ;  /* 0x00000e014000780c */ /* 0x040fe40003f46270 */
[C---:B------:R-:W-:Y:S02]  /*b5a0*/  ISETP.GE.AND P3, PT, R64.reuse, 0xe81, PT ;  /* 0x00000e814000780c */ /* 0x040fe40003f66270 */
[----:B------:R-:W-:-:S02]  /*b5b0*/  ISETP.GE.AND P4, PT, R64, 0xf01, PT ;  /* 0x00000f014000780c */ /* 0x000fc40003f86270 */
[----:B------:R-:W-:Y:S02]  /*b5c0*/  ISETP.GE.AND P5, PT, R64, 0xf81, PT ;  /* 0x00000f814000780c */ /* 0x000fe40003fa6270 */
[----:B------:R-:W-:Y:S11]  /*b5d0*/  @!P6 BRA `(.L_x_672) ;  /* 0x000000000004e947 */ /* 0x000ff60003800000 */
[----:B-1----:R1:W-:Y:S02]  /*b5e0*/  REDG.E.ADD.F32.FTZ.RN.STRONG.GPU desc[UR34][R68.64+0x3600], R61 ;  /* 0x0036003d440079a6 */ /* 0x0023e4000c12f322 */
.L_x_672:
[----:B------:R-:W-:Y:S05]  /*b5f0*/  BSYNC.RECONVERGENT B0 ;  /* 0x0000000000007941 */ /* 0x000fea0003800200 */
.L_x_671:
[----:B-1----:R1:W0:Y:S01]  /*b600*/  LDS R61, [R137+0x5900] ;  /* 0x00590000893d7984 */ /* 0x0022220000000800 */
[----:B------:R-:W-:Y:S04]  /*b610*/  BSSY.RECONVERGENT B0, `(.L_x_673) ;  /* 0x0000003000007945 */ /* 0x000fe80003800200 */
[----:B------:R-:W-:Y:S05]  /*b620*/  @!P2 BRA `(.L_x_674) ;  /* 0x000000000004a947 */ /* 0x000fea0003800000 */
[----:B0-----:R0:W-:Y:S02]  /*b630*/  REDG.E.ADD.F32.FTZ.RN.STRONG.GPU desc[UR34][R68.64+0x3800], R61 ;  /* 0x0038003d440079a6 */ /* 0x0011e4000c12f322 */
.L_x_674:
[----:B------:R-:W-:Y:S05]  /*b640*/  BSYNC.RECONVERGENT B0 ;  /* 0x0000000000007941 */ /* 0x000fea0003800200 */
.L_x_673:
[C---:B0-----:R-:W-:Y:S01]  /*b650*/  IADD3 R61, PT, PT, R182.reuse, 0xe80, RZ ;  /* 0x00000e80b63d7810 */ /* 0x041fe20007ffe0ff */
[C---:B------:R-:W-:Y:S01]  /*b660*/  FMUL.FTZ R135, R3.reuse, R226 ;  /* 0x000000e203877220 */ /* 0x040fe20000410000 */
[----:B------:R-:W-:Y:S01]  /*b670*/  IADD3 R63, PT, PT, R182, 0xf00, RZ ;  /* 0x00000f00b63f7810 */ /* 0x000fe20007ffe0ff */
[----:B------:R-:W-:Y:S01]  /*b680*/  FFMA.FTZ R228, -R3, R50, R228 ;  /* 0x0000003203e47223 */ /* 0x000fe200000101e4 */
[----:B--2---:R-:W-:Y:S01]  /*b690*/  LEA.HI R60, R61, R182, RZ, 0x1b ;  /* 0x000000b63d3c7211 */ /* 0x004fe200078fd8ff */
[----:B------:R-:W-:Y:S01]  /*b6a0*/  FMUL.FTZ R61, R3, R148 ;  /* 0x00000094033d7220 */ /* 0x000fe20000410000 */
[----:B---3--:R-:W-:Y:S01]  /*b6b0*/  LEA.HI R62, R63, R182, RZ, 0x1b ;  /* 0x000000b63f3e7211 */ /* 0x008fe200078fd8ff */
[----:B------:R-:W-:Y:S01]  /*b6c0*/  FMUL.FTZ R63, R230, R135 ;  /* 0x00000087e63f7220 */ /* 0x000fe20000410000 */
[----:B------:R-:W-:Y:S01]  /*b6d0*/  LEA R60, R60, UR28, 0x2 ;  /* 0x0000001c3c3c7c11 */ /* 0x000fe2000f8e10ff */
[----:B------:R-:W-:Y:S01]  /*b6e0*/  BSSY.RECONVERGENT B0, `(.L_x_675) ;  /* 0x0000009000007945 */ /* 0x000fe20003800200 */
[----:B------:R-:W-:Y:S01]  /*b6f0*/  LEA R64, R62, UR28, 0x2 ;  /* 0x0000001c3e407c11 */ /* 0x000fe2000f8e10ff */
[-C--:B------:R-:W-:Y:S01]  /*b700*/  FFMA.FTZ R62, R228, R61.reuse, -R63 ;  /* 0x0000003de43e7223 */ /* 0x080fe2000001083f */
[----:B-1----:R-:W-:Y:S01]  /*b710*/  IADD3 R137, PT, PT, R182, 0xf80, RZ ;  /* 0x00000f80b6897810 */ /* 0x002fe20007ffe0ff */
[----:B------:R0:W1:Y:S01]  /*b720*/  LDS R63, [R60+0x5b00] ;  /* 0x005b00003c3f7984 */ /* 0x0000620000000800 */
[----:B------:R-:W-:-:S02]  /*b730*/  FMUL.FTZ R61, R230, R61 ;  /* 0x0000003de63d7220 */ /* 0x000fc40000410000 */
[----:B------:R-:W-:Y:S01]  /*b740*/  LEA.HI R137, R137, R182, RZ, 0x1b ;  /* 0x000000b689897211 */ /* 0x000fe200078fd8ff */
[----:B------:R-:W-:Y:S06]  /*b750*/  @!P3 BRA `(.L_x_676) ;  /* 0x000000000004b947 */ /* 0x000fec0003800000 */
[----:B-1----:R2:W-:Y:S02]  /*b760*/  REDG.E.ADD.F32.FTZ.RN.STRONG.GPU desc[UR34][R68.64+0x3a00], R63 ;  /* 0x003a003f440079a6 */ /* 0x0025e4000c12f322 */
.L_x_676:
[----:B------:R-:W-:Y:S05]  /*b770*/  BSYNC.RECONVERGENT B0 ;  /* 0x0000000000007941 */ /* 0x000fea0003800200 */
.L_x_675:
[----:B0-----:R-:W-:Y:S01]  /*b780*/  FFMA.FTZ R60, R228, R135, R61 ;  /* 0x00000087e43c7223 */ /* 0x001fe2000001003d */
[----:B------:R-:W-:Y:S01]  /*b790*/  BSSY.RECONVERGENT B0, `(.L_x_677) ;  /* 0x0000005000007945 */ /* 0x000fe20003800200 */
[----:B------:R0:W3:Y:S01]  /*b7a0*/  LDS R61, [R64+0x5d00] ;  /* 0x005d0000403d7984 */ /* 0x0000e20000000800 */
[----:B------:R-:W-:Y:S02]  /*b7b0*/  LEA R137, R137, UR28, 0x2 ;  /* 0x0000001c89897c11 */ /* 0x000fe4000f8e10ff */
[----:B------:R-:W-:Y:S05]  /*b7c0*/  @!P4 BRA `(.L_x_678) ;  /* 0x000000000004c947 */ /* 0x000fea0003800000 */
[----:B---3--:R3:W-:Y:S02]  /*b7d0*/  REDG.E.ADD.F32.FTZ.RN.STRONG.GPU desc[UR34][R68.64+0x3c00], R61 ;  /* 0x003c003d440079a6 */ /* 0x0087e4000c12f322 */
.L_x_678:
[----:B------:R-:W-:Y:S05]  /*b7e0*/  BSYNC.RECONVERGENT B0 ;  /* 0x0000000000007941 */ /* 0x000fea0003800200 */
.L_x_677:
[----:B---3--:R3:W0:Y:S01]  /*b7f0*/  LDS R61, [R137+0x5f00] ;  /* 0x005f0000893d7984 */ /* 0x0086220000000800 */
[----:B------:R-:W-:Y:S01]  /*b800*/  BSSY.RECONVERGENT B0, `(.L_x_679) ;  /* 0x0000004000007945 */ /* 0x000fe20003800200 */
[----:B------:R-:W-:-:S03]  /*b810*/  FADD.FTZ R60, R133, R60 ;  /* 0x0000003c853c7221 */ /* 0x000fc60000010000 */
[----:B------:R-:W-:Y:S05]  /*b820*/  @!P5 BRA `(.L_x_680) ;  /* 0x000000000004d947 */ /* 0x000fea0003800000 */
[----:B0-----:R0:W-:Y:S02]  /*b830*/  REDG.E.ADD.F32.FTZ.RN.STRONG.GPU desc[UR34][R68.64+0x3e00], R61 ;  /* 0x003e003d440079a6 */ /* 0x0011e4000c12f322 */
.L_x_680:
[----:B------:R-:W-:Y:S05]  /*b840*/  BSYNC.RECONVERGENT B0 ;  /* 0x0000000000007941 */ /* 0x000fea0003800200 */
.L_x_679:
[----:B0-----:R-:W-:Y:S01]  /*b850*/  FADD.FTZ R61, R131, R62 ;  /* 0x0000003e833d7221 */ /* 0x001fe20000010000 */
[C---:B------:R-:W-:Y:S01]  /*b860*/  FFMA.FTZ R62, R19.reuse, R150, R66 ;  /* 0x00000096133e7223 */ /* 0x040fe20000010042 */
[----:B-12---:R-:W-:Y:S01]  /*b870*/  FFMA.FTZ R63, -R19, R152, R153 ;  /* 0x00000098133f7223 */ /* 0x006fe20000010199 */
[----:B------:R-:W0:Y:S01]  /*b880*/  SHFL.DOWN PT, R69, R60, 0x1, 0x1f ;  /* 0x08201f003c457f89 */ /* 0x000e2200000e0000 */
[----:B------:R-:W-:Y:S01]  /*b890*/  ISETP.GT.AND P2, PT, R105, 0x1e, PT ;  /* 0x0000001e6900780c */ /* 0x000fe20003f44270 */
[----:B------:R-:W-:Y:S01]  /*b8a0*/  FMUL.FTZ R67, R228, R67 ;  /* 0x00000043e4437220 */ /* 0x000fe20000410000 */
[----:B------:R-:W-:Y:S01]  /*b8b0*/  FMUL.FTZ R223, R223, R130 ;  /* 0x00000082dfdf7220 */ /* 0x000fe20000410000 */
[----:B------:R-:W1:Y:S01]  /*b8c0*/  SHFL.DOWN PT, R64, R61, 0x1, 0x1f ;  /* 0x08201f003d407f89 */ /* 0x000e6200000e0000 */
[----:B------:R-:W-:Y:S01]  /*b8d0*/  FMUL.FTZ R221, R221, R154 ;  /* 0x0000009adddd7220 */ /* 0x000fe20000410000 */
[----:B------:R-:W-:Y:S01]  /*b8e0*/  FFMA.FTZ R67, R230, R123, R67 ;  /* 0x0000007be6437223 */ /* 0x000fe20000010043 */
[----:B------:R-:W-:Y:S01]  /*b8f0*/  FFMA.FTZ R65, R202, R65, R223 ;  /* 0x00000041ca417223 */ /* 0x000fe200000100df */
[----:B------:R-:W2:Y:S01]  /*b900*/  SHFL.DOWN PT, R131, R62, 0x1, 0x1f ;  /* 0x08201f003e837f89 */ /* 0x000ea200000e0000 */
[----:B------:R-:W-:Y:S01]  /*b910*/  FFMA.FTZ R126, R126, R129, R221 ;  /* 0x000000817e7e7223 */ /* 0x000fe200000100dd */
[----:B------:R-:W-:Y:S01]  /*b920*/  FFMA.FTZ R226, R50, R226, R67 ;  /* 0x000000e232e27223 */ /* 0x000fe20000010043 */
[----:B------:R-:W-:Y:S01]  /*b930*/  FMUL.FTZ R138, R219, R138 ;  /* 0x0000008adb8a7220 */ /* 0x000fe20000410000 */
[----:B------:R-:W5:Y:S01]  /*b940*/  SHFL.DOWN PT, R66, R63, 0x1, 0x1f ;  /* 0x08201f003f427f89 */ /* 0x000f6200000e0000 */
[----:B------:R-:W-:Y:S01]  /*b950*/  FMUL.FTZ R220, R220, R145 ;  /* 0x00000091dcdc7220 */ /* 0x000fe20000410000 */
[----:B------:R-:W-:Y:S01]  /*b960*/  FMUL.FTZ R216, R216, R151 ;  /* 0x00000097d8d87220 */ /* 0x000fe20000410000 */
[----:B------:R-:W-:Y:S01]  /*b970*/  FFMA.FTZ R112, R183, R112, R138 ;  /* 0x00000070b7707223 */ /* 0x000fe2000001008a */
[----:B------:R-:W-:Y:S01]  /*b980*/  FMUL.FTZ R217, R217, R146 ;  /* 0x00000092d9d97220 */ /* 0x000fe20000410000 */
[----:B------:R-:W-:Y:S01]  /*b990*/  FFMA.FTZ R127, R127, R132, R220 ;  /* 0x000000847f7f7223 */ /* 0x000fe200000100dc */
[----:B------:R-:W-:Y:S01]  /*b9a0*/  FFMA.FTZ R136, R185, R136, R216 ;  /* 0x00000088b9887223 */ /* 0x000fe200000100d8 */
[----:B------:R-:W-:Y:S01]  /*b9b0*/  FMUL.FTZ R142, R213, R142 ;  /* 0x0000008ed58e7220 */ /* 0x000fe20000410000 */
[----:B------:R-:W-:Y:S01]  /*b9c0*/  ISETP.GT.AND P3, PT, R105, 0xf, PT ;  /* 0x0000000f6900780c */ /* 0x000fe20003f64270 */
[----:B------:R-:W-:Y:S01]  /*b9d0*/  FFMA.FTZ R141, R184, R141, R217 ;  /* 0x0000008db88d7223 */ /* 0x000fe200000100d9 */
[----:B------:R-:W-:Y:S01]  /*b9e0*/  FMUL.FTZ R227, R227, R110 ;  /* 0x0000006ee3e37220 */ /* 0x000fe20000410000 */
[----:B------:R-:W-:Y:S01]  /*b9f0*/  FFMA.FTZ R134, R187, R134, R142 ;  /* 0x00000086bb867223 */ /* 0x000fe2000001008e */
[----:B0-----:R-:W-:Y:S01]  /*ba00*/  @!P2 FADD.FTZ R60, R60, R69 ;  /* 0x000000453c3ca221 */ /* 0x001fe20000010000 */
[----:B------:R-:W-:Y:S01]  /*ba10*/  FMUL.FTZ R143, R214, R143 ;  /* 0x0000008fd68f7220 */ /* 0x000fe20000410000 */
[----:B------:R-:W-:Y:S01]  /*ba20*/  FMUL.FTZ R149, R116, R149 ;  /* 0x0000009574957220 */ /* 0x000fe20000410000 */
[----:B------:R-:W-:Y:S01]  /*ba30*/  FMUL.FTZ R210, R210, R147 ;  /* 0x00000093d2d27220 */ /* 0x000fe20000410000 */
[----:B-1----:R-:W-:Y:S01]  /*ba40*/  @!P2 FADD.FTZ R61, R61, R64 ;  /* 0x000000403d3da221 */ /* 0x002fe20000010000 */
[----:B------:R-:W0:Y:S01]  /*ba50*/  SHFL.DOWN PT, R69, R60, 0x2, 0x1f ;  /* 0x08401f003c457f89 */ /* 0x000e2200000e0000 */
[----:B------:R-:W-:Y:S01]  /*ba60*/  FFMA.FTZ R64, R52, R201, R65 ;  /* 0x000000c934407223 */ /* 0x000fe20000010041 */
[----:B------:R-:W-:Y:S01]  /*ba70*/  FFMA.FTZ R65, R53, R200, R126 ;  /* 0x000000c835417223 */ /* 0x000fe2000001007e */
[----:B--2---:R-:W-:Y:S01]  /*ba80*/  @!P2 FADD.FTZ R62, R62, R131 ;  /* 0x000000833e3ea221 */ /* 0x004fe20000010000 */
[----:B------:R-:W-:Y:S01]  /*ba90*/  FFMA.FTZ R224, R224, R125, R227 ;  /* 0x0000007de0e07223 */ /* 0x000fe200000100e3 */
[----:B------:R-:W-:Y:S01]  /*baa0*/  FADD.FTZ R99, R64, R99 ;  /* 0x0000006340637221 */ /* 0x000fe20000010000 */
[----:B------:R-:W-:Y:S01]  /*bab0*/  FADD.FTZ R98, R65, R98 ;  /* 0x0000006241627221 */ /* 0x000fe20000010000 */
[----:B-----5:R-:W-:Y:S01]  /*bac0*/  @!P2 FADD.FTZ R63, R63, R66 ;  /* 0x000000423f3fa221 */ /* 0x020fe20000010000 */
[----:B------:R-:W1:Y:S01]  /*bad0*/  SHFL.DOWN PT, R67, R62, 0x2, 0x1f ;  /* 0x08401f003e437f89 */ /* 0x000e6200000e0000 */
[----:B------:R-:W-:Y:S01]  /*bae0*/  ISETP.GT.AND P2, PT, R105, 0x1d, PT ;  /* 0x0000001d6900780c */ /* 0x000fe20003f44270 */
[----:B------:R-:W-:Y:S01]  /*baf0*/  FFMA.FTZ R65, R55, R198, R112 ;  /* 0x000000c637417223 */ /* 0x000fe20000010070 */
[----:B------:R-:W-:Y:S01]  /*bb00*/  FFMA.FTZ R64, R54, R199, R127 ;  /* 0x000000c736407223 */ /* 0x000fe2000001007f */
[----:B------:R-:W2:Y:S01]  /*bb10*/  SHFL.DOWN PT, R66, R61, 0x2, 0x1f ;  /* 0x08401f003d427f89 */ /* 0x000ea200000e0000 */
[----:B------:R-:W-:Y:S01]  /*bb20*/  FFMA.FTZ R111, R186, R111, R143 ;  /* 0x0000006fba6f7223 */ /* 0x000fe2000001008f */
[----:B------:R-:W-:Y:S01]  /*bb30*/  FADD.FTZ R96, R65, R96 ;  /* 0x0000006041607221 */ /* 0x000fe20000010000 */
[----:B------:R-:W-:Y:S01]  /*bb40*/  FFMA.FTZ R65, R57, R196, R136 ;  /* 0x000000c439417223 */ /* 0x000fe20000010088 */
[----:B------:R-:W5:Y:S01]  /*bb50*/  SHFL.DOWN PT, R68, R63, 0x2, 0x1f ;  /* 0x08401f003f447f89 */ /* 0x000f6200000e0000 */
[----:B------:R-:W-:Y:S01]  /*bb60*/  FADD.FTZ R97, R64, R97 ;  /* 0x0000006140617221 */ /* 0x000fe20000010000 */
[----:B------:R-:W-:Y:S01]  /*bb70*/  FFMA.FTZ R64, R56, R197, R141 ;  /* 0x000000c538407223 */ /* 0x000fe2000001008d */
[----:B------:R-:W-:Y:S01]  /*bb80*/  FADD.FTZ R94, R65, R94 ;  /* 0x0000005e415e7221 */ /* 0x000fe20000010000 */
[----:B------:R-:W-:Y:S01]  /*bb90*/  FFMA.FTZ R65, R59, R194, R134 ;  /* 0x000000c23b417223 */ /* 0x000fe20000010086 */
[----:B------:R-:W-:Y:S01]  /*bba0*/  FFMA.FTZ R113, R188, R113, R149 ;  /* 0x00000071bc717223 */ /* 0x000fe20000010095 */
[----:B------:R-:W-:Y:S01]  /*bbb0*/  FFMA.FTZ R114, R189, R114, R210 ;  /* 0x00000072bd727223 */ /* 0x000fe200000100d2 */
[----:B------:R-:W-:Y:S01]  /*bbc0*/  FADD.FTZ R95, R64, R95 ;  /* 0x0000005f405f7221 */ /* 0x000fe20000010000 */
[----:B0-----:R-:W-:Y:S01]  /*bbd0*/  @!P2 FADD.FTZ R60, R60, R69 ;  /* 0x000000453c3ca221 */ /* 0x001fe20000010000 */
[----:B------:R-:W-:Y:S01]  /*bbe0*/  FFMA.FTZ R203, R51, R203, R224 ;  /* 0x000000cb33cb7223 */ /* 0x000fe200000100e0 */
[----:B------:R-:W-:Y:S01]  /*bbf0*/  FFMA.FTZ R64, R58, R195, R111 ;  /* 0x000000c33a407223 */ /* 0x000fe2000001006f */
[----:B------:R-:W-:Y:S01]  /*bc00*/  FFMA.FTZ R206, R80, R206, R113 ;  /* 0x000000ce50ce7223 */ /* 0x000fe20000010071 */
[----:B------:R-:W-:Y:S01]  /*bc10*/  FADD.FTZ R92, R65, R92 ;  /* 0x0000005c415c7221 */ /* 0x000fe20000010000 */
[----:B------:R-:W-:Y:S01]  /*bc20*/  FFMA.FTZ R209, R81, R209, R114 ;  /* 0x000000d151d17223 */ /* 0x000fe20000010072 */
[----:B------:R-:W-:Y:S01]  /*bc30*/  FMUL.FTZ R155, R208, R155 ;  /* 0x0000009bd09b7220 */ /* 0x000fe20000410000 */
[----:B------:R-:W-:Y:S01]  /*bc40*/  BSSY.RECONVERGENT B0, `(.L_x_681) ;  /* 0x0000036000007945 */ /* 0x000fe20003800200 */
[----:B-1----:R-:W-:Y:S01]  /*bc50*/  @!P2 FADD.FTZ R62, R62, R67 ;  /* 0x000000433e3ea221 */ /* 0x002fe20000010000 */
[----:B------:R-:W-:Y:S01]  /*bc60*/  FADD.FTZ R34, R135, R34 ;  /* 0x0000002287227221 */ /* 0x000fe20000010000 */
[----:B------:R-:W0:Y:S01]  /*bc70*/  SHFL.DOWN PT, R67, R60, 0x4, 0x1f ;  /* 0x08801f003c437f89 */ /* 0x000e2200000e0000 */
[----:B------:R-:W-:Y:S01]  /*bc80*/  FADD.FTZ R35, R128, R35 ;  /* 0x0000002380237221 */ /* 0x000fe20000010000 */
[----:B--2---:R-:W-:Y:S01]  /*bc90*/  @!P2 FADD.FTZ R61, R61, R66 ;  /* 0x000000423d3da221 */ /* 0x004fe20000010000 */
[----:B------:R-:W-:Y:S01]  /*bca0*/  FADD.FTZ R101, R226, R101 ;  /* 0x00000065e2657221 */ /* 0x000fe20000010000 */
[----:B------:R-:W1:Y:S01]  /*bcb0*/  SHFL.DOWN PT, R69, R62, 0x4, 0x1f ;  /* 0x08801f003e457f89 */ /* 0x000e6200000e0000 */
[----:B------:R-:W-:Y:S01]  /*bcc0*/  FADD.FTZ R36, R121, R36 ;  /* 0x0000002479247221 */ /* 0x000fe20000010000 */
[----:B-----5:R-:W-:Y:S01]  /*bcd0*/  @!P2 FADD.FTZ R63, R63, R68 ;  /* 0x000000443f3fa221 */ /* 0x020fe20000010000 */
[----:B------:R-:W-:Y:S01]  /*bce0*/  ISETP.GT.AND P2, PT, R105, 0x1b, PT ;  /* 0x0000001b6900780c */ /* 0x000fe20003f44270 */
[----:B------:R-:W2:Y:S01]  /*bcf0*/  SHFL.DOWN PT, R66, R61, 0x4, 0x1f ;  /* 0x08801f003d427f89 */ /* 0x000ea200000e0000 */
[----:B------:R-:W-:Y:S01]  /*bd00*/  FADD.FTZ R100, R203, R100 ;  /* 0x00000064cb647221 */ /* 0x000fe20000010000 */
[----:B------:R-:W-:Y:S01]  /*bd10*/  FADD.FTZ R37, R124, R37 ;  /* 0x000000257c257221 */ /* 0x000fe20000010000 */
[----:B------:R-:W-:Y:S01]  /*bd20*/  FADD.FTZ R38, R119, R38 ;  /* 0x0000002677267221 */ /* 0x000fe20000010000 */
[----:B------:R-:W5:Y:S01]  /*bd30*/  SHFL.DOWN PT, R68, R63, 0x4, 0x1f ;  /* 0x08801f003f447f89 */ /* 0x000f6200000e0000 */
        /* <DEDUP_REMOVED lines=11> */
[----:B0-----:R-:W-:Y:S01]  /*bdf0*/  @!P2 FADD.FTZ R60, R60, R67 ;  /* 0x000000433c3ca221 */ /* 0x001fe20000010000 */
[----:B------:R-:W-:Y:S01]  /*be00*/  FFMA.FTZ R115, R190, R115, R155 ;  /* 0x00000073be737223 */ /* 0x000fe2000001009b */
[----:B-1----:R-:W-:-:S03]  /*be10*/  @!P2 FADD.FTZ R62, R62, R69 ;  /* 0x000000453e3ea221 */ /* 0x002fc60000010000 */
[----:B------:R-:W0:Y:S01]  /*be20*/  SHFL.DOWN PT, R67, R60, 0x8, 0x1f ;  /* 0x09001f003c437f89 */ /* 0x000e2200000e0000 */
[----:B--2---:R-:W-:-:S03]  /*be30*/  @!P2 FADD.FTZ R61, R61, R66 ;  /* 0x000000423d3da221 */ /* 0x004fc60000010000 */
[----:B------:R-:W1:Y:S01]  /*be40*/  SHFL.DOWN PT, R69, R62, 0x8, 0x1f ;  /* 0x09001f003e457f89 */ /* 0x000e6200000e0000 */
[----:B-----5:R-:W-:-:S03]  /*be50*/  @!P2 FADD.FTZ R63, R63, R68 ;  /* 0x000000443f3fa221 */ /* 0x020fc60000010000 */
[----:B------:R-:W2:Y:S01]  /*be60*/  SHFL.DOWN PT, R66, R61, 0x8, 0x1f ;  /* 0x09001f003d427f89 */ /* 0x000ea200000e0000 */
[----:B------:R-:W-:-:S03]  /*be70*/  ISETP.GT.AND P2, PT, R105, 0x17, PT ;  /* 0x000000176900780c */ /* 0x000fc60003f44270 */
[----:B------:R-:W5:Y:S10]  /*be80*/  SHFL.DOWN PT, R68, R63, 0x8, 0x1f ;  /* 0x09001f003f447f89 */ /* 0x000f7400000e0000 */
[----:B0-----:R-:W-:Y:S01]  /*be90*/  @!P2 FADD.FTZ R60, R60, R67 ;  /* 0x000000433c3ca221 */ /* 0x001fe20000010000 */
[----:B-1----:R-:W-:-:S04]  /*bea0*/  @!P2 FADD.FTZ R62, R62, R69 ;  /* 0x000000453e3ea221 */ /* 0x002fc80000010000 */
[----:B------:R0:W1:Y:S01]  /*beb0*/  SHFL.DOWN PT, R65, R60, 0x10, 0x1f ;  /* 0x0a001f003c417f89 */ /* 0x00006200000e0000 */
[----:B--2---:R-:W-:-:S03]  /*bec0*/  @!P2 FADD.FTZ R61, R61, R66 ;  /* 0x000000423d3da221 */ /* 0x004fc60000010000 */
[----:B------:R0:W2:Y:S01]  /*bed0*/  SHFL.DOWN PT, R67, R62, 0x10, 0x1f ;  /* 0x0a001f003e437f89 */ /* 0x0000a200000e0000 */
[----:B-----5:R-:W-:-:S03]  /*bee0*/  @!P2 FADD.FTZ R63, R63, R68 ;  /* 0x000000443f3fa221 */ /* 0x020fc60000010000 */
[----:B------:R0:W0:Y:S04]  /*bef0*/  SHFL.DOWN PT, R66, R61, 0x10, 0x1f ;  /* 0x0a001f003d427f89 */ /* 0x00002800000e0000 */
[----:B------:R0:W0:Y:S01]  /*bf00*/  SHFL.DOWN PT, R68, R63, 0x10, 0x1f ;  /* 0x0a001f003f447f89 */ /* 0x00002200000e0000 */
[----:B------:R-:W-:Y:S05]  /*bf10*/  @P3 BRA `(.L_x_682) ;  /* 0x0000000000203947 */ /* 0x000fea0003800000 */
[----:B------:R-:W-:Y:S01]  /*bf20*/  ISETP.NE.AND P2, PT, R105, RZ, PT ;  /* 0x000000ff6900720c */ /* 0x000fe20003f45270 */
[----:B01----:R-:W-:Y:S01]  /*bf30*/  FADD.FTZ R60, R60, R65 ;  /* 0x000000413c3c7221 */ /* 0x003fe20000010000 */
[----:B------:R-:W-:Y:S01]  /*bf40*/  FADD.FTZ R61, R61, R66 ;  /* 0x000000423d3d7221 */ /* 0x000fe20000010000 */
[----:B--2---:R-:W-:Y:S01]  /*bf50*/  FADD.FTZ R62, R62, R67 ;  /* 0x000000433e3e7221 */ /* 0x004fe20000010000 */
[----:B------:R-:W-:-:S09]  /*bf60*/  FADD.FTZ R63, R63, R68 ;  /* 0x000000443f3f7221 */ /* 0x000fd20000010000 */
[----:B------:R-:W-:-:S04]  /*bf70*/  @!P2 SHF.R.U32.HI R64, RZ, 0x1, R182 ;  /* 0x00000001ff40a819 */ /* 0x000fc800000116b6 */
[----:B------:R-:W-:-:S05]  /*bf80*/  @!P2 LOP3.LUT R64, R64, 0x1f0, RZ, 0xc0, !PT ;  /* 0x000001f04040a812 */ /* 0x000fca00078ec0ff */
[----:B------:R0:W-:Y:S02]  /*bf90*/  @!P2 STS.128 [R64+UR28+0x6310], R60 ;  /* 0x0063103c4000a988 */ /* 0x0001e40008000c1c */
.L_x_682:
[----:B------:R-:W-:Y:S05]  /*bfa0*/  BSYNC.RECONVERGENT B0 ;  /* 0x0000000000007941 */ /* 0x000fea0003800200 */
.L_x_681:
        /* <DEDUP_REMOVED lines=10> */
[----:B-1----:R-:W-:Y:S01]  /*c050*/  FFMA.FTZ R65, R85, R222, R74 ;  /* 0x000000de55417223 */ /* 0x002fe2000001004a */
        /* <DEDUP_REMOVED lines=10> */
[----:B0-2---:R-:W0:Y:S01]  /*c100*/  LDS.128 R64, [UR28+0x6320] ;  /* 0x0063201cff407984 */ /* 0x005e220008000c00 */
[----:B------:R-:W-:-:S03]  /*c110*/  ULEA UR36, UR8, UR28, 0x3 ;  /* 0x0000001c08247291 */ /* 0x000fc6000f8e18ff */
[----:B------:R-:W1:Y:S01]  /*c120*/  LDS.128 R68, [UR28+0x6330] ;  /* 0x0063301cff447984 */ /* 0x000e620008000c00 */
[----:B------:R-:W-:-:S03]  /*c130*/  PLOP3.LUT P0, PT, PT, PT, UP0, 0x80, 0x8 ;  /* 0x000000000008781c */ /* 0x000fc60003f0f008 */
[----:B------:R-:W2:Y:S10]  /*c140*/  LDS.128 R72, [UR28+0x6340] ;  /* 0x0063401cff487984 */ /* 0x000eb40008000c00 */
[----:B------:R-:W5:Y:S04]  /*c150*/  @P0 LDS.64 R78, [UR36+0xa380] ;  /* 0x00a38024ff4e0984 */ /* 0x000f680008000a00 */
[----:B------:R-:W3:Y:S01]  /*c160*/  @P0 LDS.64 R106, [UR36+0x9b80] ;  /* 0x009b8024ff6a0984 */ /* 0x000ee20008000a00 */
[----:B0-----:R-:W-:Y:S01]  /*c170*/  FADD.FTZ R77, R66, R62 ;  /* 0x0000003e424d7221 */ /* 0x001fe20000010000 */
[----:B------:R-:W-:Y:S01]  /*c180*/  FADD.FTZ R62, R67, R63 ;  /* 0x0000003f433e7221 */ /* 0x000fe20000010000 */
[----:B------:R-:W-:Y:S01]  /*c190*/  FADD.FTZ R63, R64, R60 ;  /* 0x0000003c403f7221 */ /* 0x000fe20000010000 */
[----:B------:R-:W-:Y:S01]  /*c1a0*/  FADD.FTZ R60, R65, R61 ;  /* 0x0000003d413c7221 */ /* 0x000fe20000010000 */
[----:B-1----:R-:W-:Y:S01]  /*c1b0*/  FADD.FTZ R77, R77, R70 ;  /* 0x000000464d4d7221 */ /* 0x002fe20000010000 */
[----:B------:R-:W-:Y:S01]  /*c1c0*/  FADD.FTZ R62, R62, R71 ;  /* 0x000000473e3e7221 */ /* 0x000fe20000010000 */
[----:B------:R-:W-:Y:S01]  /*c1d0*/  FADD.FTZ R63, R63, R68 ;  /* 0x000000443f3f7221 */ /* 0x000fe20000010000 */
[----:B------:R-:W-:Y:S01]  /*c1e0*/  FADD.FTZ R60, R60, R69 ;  /* 0x000000453c3c7221 */ /* 0x000fe20000010000 */
[----:B--2---:R-:W-:Y:S01]  /*c1f0*/  FADD.FTZ R74, R77, R74 ;  /* 0x0000004a4d4a7221 */ /* 0x004fe20000010000 */
[----:B------:R-:W-:Y:S01]  /*c200*/  FADD.FTZ R75, R62, R75 ;  /* 0x0000004b3e4b7221 */ /* 0x000fe20000010000 */
[----:B------:R-:W-:Y:S01]  /*c210*/  FADD.FTZ R72, R63, R72 ;  /* 0x000000483f487221 */ /* 0x000fe20000010000 */
[----:B------:R-:W-:Y:S01]  /*c220*/  FADD.FTZ R73, R60, R73 ;  /* 0x000000493c497221 */ /* 0x000fe20000010000 */
[----:B-----5:R-:W-:Y:S01]  /*c230*/  @P0 FADD.FTZ R74, R74, R78 ;  /* 0x0000004e4a4a0221 */ /* 0x020fe20000010000 */
[----:B------:R-:W-:Y:S01]  /*c240*/  @P0 FADD.FTZ R75, R75, R79 ;  /* 0x0000004f4b4b0221 */ /* 0x000fe20000010000 */
[----:B---3--:R-:W-:Y:S01]  /*c250*/  @P0 FADD.FTZ R72, R72, R106 ;  /* 0x0000006a48480221 */ /* 0x008fe20000010000 */
[----:B------:R-:W-:-:S03]  /*c260*/  @P0 FADD.FTZ R73, R73, R107 ;  /* 0x0000006b49490221 */ /* 0x000fc60000010000 */
[----:B------:R1:W-:Y:S04]  /*c270*/  STS.64 [UR36+0xa380], R74 ;  /* 0x00a3804aff007988 */ /* 0x0003e80008000a24 */
[----:B------:R1:W-:Y:S02]  /*c280*/  STS.64 [UR36+0x9b80], R72 ;  /* 0x009b8048ff007988 */ /* 0x0003e40008000a24 */
.L_x_684:
[----:B------:R-:W-:Y:S05]  /*c290*/  BSYNC.RECONVERGENT B0 ;  /* 0x0000000000007941 */ /* 0x000fea0003800200 */
.L_x_683:
[----:B------:R-:W-:-:S04]  /*c2a0*/  UIADD3 UR8, UPT, UPT, UR8, 0x1, URZ ;  /* 0x0000000108087890 */ /* 0x000fc8000fffe0ff */
[----:B------:R-:W-:-:S09]  /*c2b0*/  UISETP.GE.AND UP0, UPT, UR8, UR47, UPT ;  /* 0x0000002f0800728c */ /* 0x000fd2000bf06270 */
[----:B------:R-:W-:Y:S05]  /*c2c0*/  BRA.U !UP0, `(.L_x_685) ;  /* 0xffffff6508b07547 */ /* 0x000fea000b83ffff */
.L_x_587:
[----:B0-----:R-:W5:Y:S01]  /*c2d0*/  LDL.LU R64, [R1+0x4] ;  /* 0x0000040001407983 */ /* 0x001f620000300800 */
[----:B------:R-:W-:Y:S01]  /*c2e0*/  BAR.SYNC.DEFER_BLOCKING 0x0 ;  /* 0x0000000000007b1d */ /* 0x000fe20000010000 */
[----:B------:R-:W-:Y:S02]  /*c2f0*/  F2FP.F16.F32.PACK_AB R48, R48, R49 ;  /* 0x000000313030723e */ /* 0x000fe400000000ff */
[----:B------:R-:W-:Y:S02]  /*c300*/  F2FP.F16.F32.PACK_AB R46, R46, R47 ;  /* 0x0000002f2e2e723e */ /* 0x000fe400000000ff */
[----:B------:R-:W-:Y:S02]  /*c310*/  F2FP.F16.F32.PACK_AB R44, R44, R45 ;  /* 0x0000002d2c2c723e */ /* 0x000fe400000000ff */
[----:B------:R-:W-:Y:S01]  /*c320*/  F2FP.F16.F32.PACK_AB R42, R42, R43 ;  /* 0x0000002b2a2a723e */ /* 0x000fe200000000ff */
[----:B------:R-:W3:Y:S01]  /*c330*/  LDL.LU R62, [R1] ;  /* 0x00000000013e7983 */ /* 0x000ee20000300800 */
[----:B------:R-:W-:Y:S01]  /*c340*/  ULEA UR12, UR15, 0xfffff800, 0xb ;  /* 0xfffff8000f0c7891 */ /* 0x000fe2000f8e58ff */
[----:B------:R-:W-:-:S02]  /*c350*/  ISETP.NE.AND P0, PT, R182, RZ, PT ;  /* 0x000000ffb600720c */ /* 0x000fc40003f05270 */
[----:B------:R-:W-:Y:S01]  /*c360*/  F2FP.F16.F32.PACK_AB R40, R40, R41 ;  /* 0x000000292828723e */ /* 0x000fe200000000ff */
[----:B------:R-:W4:Y:S01]  /*c370*/  LDL.LU R60, [R1+0x8] ;  /* 0x00000800013c7983 */ /* 0x000f220000300800 */
[----:B------:R-:W-:Y:S01]  /*c380*/  PRMT R51, R48, 0x7632, R51 ;  /* 0x0000763230337816 */ /* 0x000fe20000000033 */
[----:B------:R-:W-:Y:S01]  /*c390*/  UIADD3 UR33, UPT, UPT, -UR12, UR33, URZ ;  /* 0x000000210c217290 */ /* 0x000fe2000fffe1ff */
[----:B------:R-:W-:Y:S01]  /*c3a0*/  PRMT R0, R46, 0x7632, R0 ;  /* 0x000076322e007816 */ /* 0x000fe20000000000 */
[----:B------:R-:W0:Y:S01]  /*c3b0*/  S2UR UR29, SR_CTAID.X ;  /* 0x00000000001d79c3 */ /* 0x000e220000002500 */
[----:B------:R-:W-:Y:S01]  /*c3c0*/  PRMT R3, R44, 0x7632, R3 ;  /* 0x000076322c037816 */ /* 0x000fe20000000003 */
[----:B------:R-:W0:Y:S01]  /*c3d0*/  LDCU.64 UR24, c[0x0][0x4f8] ;  /* 0x00009f00ff1877ac */ /* 0x000e220008000a00 */
[----:B------:R-:W-:Y:S02]  /*c3e0*/  F2FP.F16.F32.PACK_AB R38, R38, R39 ;  /* 0x000000272626723e */ /* 0x000fe400000000ff */
[----:B------:R-:W-:Y:S01]  /*c3f0*/  F2FP.F16.F32.PACK_AB R36, R36, R37 ;  /* 0x000000252424723e */ /* 0x000fe200000000ff */
[----:B------:R-:W1:Y:S01]  /*c400*/  LDCU.64 UR26, c[0x0][0x500] ;  /* 0x0000a000ff1a77ac */ /* 0x000e620008000a00 */
[----:B------:R2:W-:Y:S01]  /*c410*/  STS.U16 [R102+0x2], R51 ;  /* 0x0000023366007388 */ /* 0x0005e20000000400 */
[----:B------:R-:W-:Y:S01]  /*c420*/  F2FP.F16.F32.PACK_AB R34, R34, R35 ;  /* 0x000000232222723e */ /* 0x000fe200000000ff */
[----:B------:R-:W1:Y:S01]  /*c430*/  S2UR UR8, SR_CTAID.Y ;  /* 0x00000000000879c3 */ /* 0x000e620000002600 */
[----:B------:R-:W-:Y:S01]  /*c440*/  PRMT R4, R40, 0x7632, R4 ;  /* 0x0000763228047816 */ /* 0x000fe20000000004 */
[----:B------:R0:W-:Y:S01]  /*c450*/  STS.U16 [R102+0x6], R0 ;  /* 0x0000060066007388 */ /* 0x0001e20000000400 */
[----:B------:R-:W-:Y:S01]  /*c460*/  MOV R12, UR33 ;  /* 0x00000021000c7c02 */ /* 0x000fe20008000f00 */
[----:B------:R-:W-:Y:S01]  /*c470*/  USHF.R.S32.HI UR13, URZ, 0x1f, UR12 ;  /* 0x0000001fff0d7899 */ /* 0x000fe2000801140c */
[----:B------:R-:W-:Y:S01]  /*c480*/  SHF.L.U32 R7, R182, 0x4, RZ ;  /* 0x00000004b6077819 */ /* 0x000fe200000006ff */
[----:B------:R0:W-:Y:S01]  /*c490*/  STS.U16 [R102+0xa], R3 ;  /* 0x00000a0366007388 */ /* 0x0001e20000000400 */
[----:B------:R-:W1:Y:S01]  /*c4a0*/  LDCU.64 UR30, c[0x0][0x550] ;  /* 0x0000aa00ff1e77ac */ /* 0x000e620008000a00 */
[----:B--2---:R-:W-:-:S02]  /*c4b0*/  PRMT R51, R42, 0x7632, R51 ;  /* 0x000076322a337816 */ /* 0x004fc40000000033 */
[----:B------:R-:W-:Y:S01]  /*c4c0*/  STS.U16 [R102], R48 ;  /* 0x0000003066007388 */ /* 0x000fe20000000400 */
[----:B------:R-:W-:Y:S01]  /*c4d0*/  UIADD3 UR23, UP0, UPT, UR23, -0x2000, URZ ;  /* 0xffffe00017177890 */ /* 0x000fe2000ff1e0ff */
[----:B0-----:R-:W-:Y:S01]  /*c4e0*/  PRMT R0, R38, 0x7632, R0 ;  /* 0x0000763226007816 */ /* 0x001fe20000000000 */
[----:B------:R-:W-:Y:S01]  /*c4f0*/  UIADD3 UR16, UP1, UPT, UR16, -0x1000, URZ ;  /* 0xfffff00010107890 */ /* 0x000fe2000ff3e0ff */
[----:B------:R0:W-:Y:S01]  /*c500*/  STS.U16 [R102+0xe], R51 ;  /* 0x00000e3366007388 */ /* 0x0001e20000000400 */
[----:B------:R-:W-:Y:S01]  /*c510*/  UIMAD.WIDE.U32 UR10, UR29, UR24, UR12 ;  /* 0x000000181d0a72a5 */ /* 0x000fe2000f8e000c */
[----:B------:R-:W-:Y:S01]  /*c520*/  PRMT R3, R36, 0x7632, R3 ;  /* 0x0000763224037816 */ /* 0x000fe20000000003 */
[----:B------:R-:W-:Y:S01]  /*c530*/  UIADD3.X UR22, UPT, UPT, UR22, -0x1, URZ, UP0, !UPT ;  /* 0xffffffff16167890 */ /* 0x000fe200087fe4ff */
[----:B------:R-:W-:Y:S01]  /*c540*/  STS.U16 [R102+0x4], R46 ;  /* 0x0000042e66007388 */ /* 0x000fe20000000400 */
[----:B------:R-:W-:Y:S02]  /*c550*/  UIMAD UR11, UR29, UR25, UR11 ;  /* 0x000000191d0b72a4 */ /* 0x000fe4000f8e020b */
[----:B------:R-:W-:Y:S01]  /*c560*/  UISETP.GT.AND UP0, UPT, UR15, 0x1, UPT ;  /* 0x000000010f00788c */ /* 0x000fe2000bf04270 */
[----:B------:R-:W-:Y:S01]  /*c570*/  STS.U16 [R102+0x8], R44 ;  /* 0x0000082c66007388 */ /* 0x000fe20000000400 */
[----:B------:R-:W-:Y:S01]  /*c580*/  UIADD3 UR18, UP2, UPT, UR18, -0x1000, URZ ;  /* 0xfffff00012127890 */ /* 0x000fe2000ff5e0ff */
[----:B0-----:R-:W-:Y:S01]  /*c590*/  PRMT R51, R34, 0x7632, R51 ;  /* 0x0000763222337816 */ /* 0x001fe20000000033 */
[----:B-1----:R-:W-:Y:S01]  /*c5a0*/  UIMAD UR24, UR8, UR27, URZ ;  /* 0x0000001b081872a4 */ /* 0x002fe2000f8e02ff */
[----:B------:R-:W-:Y:S01]  /*c5b0*/  STS.U16 [R102+0xc], R42 ;  /* 0x00000c2a66007388 */ /* 0x000fe20000000400 */
[----:B------:R-:W-:Y:S01]  /*c5c0*/  UIMAD.WIDE.U32 UR10, UR8, UR26, UR10 ;  /* 0x0000001a080a72a5 */ /* 0x000fe2000f8e000a */
[----:B------:R-:W0:Y:S02]  /*c5d0*/  LDCU.64 UR26, c[0x0][0x560] ;  /* 0x0000ac00ff1a77ac */ /* 0x000e240008000a00 */
[----:B------:R-:W-:Y:S01]  /*c5e0*/  STS.U16 [R102+0x10], R40 ;  /* 0x0000102866007388 */ /* 0x000fe20000000400 */
[----:B------:R-:W-:Y:S01]  /*c5f0*/  MOV R8, UR24 ;  /* 0x0000001800087c02 */ /* 0x000fe20008000f00 */
[----:B------:R-:W-:-:S02]  /*c600*/  UIADD3 UR20, UP3, UPT, UR20, -0x1000, URZ ;  /* 0xfffff00014147890 */ /* 0x000fc4000ff7e0ff */
[----:B------:R-:W-:Y:S01]  /*c610*/  STS.U16 [R102+0x12], R4 ;  /* 0x0000120466007388 */ /* 0x000fe20000000400 */
[----:B------:R-:W-:Y:S01]  /*c620*/  UIADD3.X UR17, UPT, UPT, UR17, -0x1, URZ, UP1, !UPT ;  /* 0xffffffff11117890 */ /* 0x000fe20008ffe4ff */
[----:B------:R-:W1:Y:S02]  /*c630*/  LDCU.64 UR24, c[0x0][0x520] ;  /* 0x0000a400ff1877ac */ /* 0x000e640008000a00 */
[----:B------:R-:W-:Y:S01]  /*c640*/  STS.U16 [R102+0x14], R38 ;  /* 0x0000142666007388 */ /* 0x000fe20000000400 */
[----:B------:R-:W-:-:S03]  /*c650*/  UIADD3.X UR19, UPT, UPT, UR19, -0x1, URZ, UP2, !UPT ;  /* 0xffffffff13137890 */ /* 0x000fc600097fe4ff */
[----:B------:R2:W-:Y:S01]  /*c660*/  STS.U16 [R102+0x16], R0 ;  /* 0x0000160066007388 */ /* 0x0005e20000000400 */
[----:B------:R-:W-:-:S03]  /*c670*/  UIADD3.X UR21, UPT, UPT, UR21, -0x1, URZ, UP3, !UPT ;  /* 0xffffffff15157890 */ /* 0x000fc60009ffe4ff */
[----:B------:R-:W-:Y:S04]  /*c680*/  STS.U16 [R102+0x18], R36 ;  /* 0x0000182466007388 */ /* 0x000fe80000000400 */
[----:B------:R0:W-:Y:S01]  /*c690*/  STS.U16 [R102+0x1a], R3 ;  /* 0x00001a0366007388 */ /* 0x0001e20000000400 */
[----:B--2---:R-:W-:-:S03]  /*c6a0*/  LOP3.LUT R0, R182, 0x1f, RZ, 0xc0, !PT ;  /* 0x0000001fb6007812 */ /* 0x004fc600078ec0ff */
[----:B------:R-:W-:Y:S01]  /*c6b0*/  STS.U16 [R102+0x1c], R34 ;  /* 0x00001c2266007388 */ /* 0x000fe20000000400 */
[----:B------:R-:W-:-:S03]  /*c6c0*/  LOP3.LUT R7, R0, 0x3e00, R7, 0xf8, !PT ;  /* 0x00003e0000077812 */ /* 0x000fc600078ef807 */
[----:B------:R2:W-:Y:S01]  /*c6d0*/  STS.U16 [R102+0x1e], R51 ;  /* 0x00001e3366007388 */ /* 0x0005e20000000400 */
[----:B------:R-:W-:-:S03]  /*c6e0*/  NOP ;  /* 0x0000000000007918 */ /* 0x000fc60000000000 */
[----:B------:R-:W-:Y:S01]  /*c6f0*/  LDS.U16 R13, [R250+0x80] ;  /* 0x00008000fa0d7984 */ /* 0x000fe20000000400 */
[----:B------:R-:W-:Y:S02]  /*c700*/  IADD3 R5, P1, PT, R7, UR10, RZ ;  /* 0x0000000a07057c10 */ /* 0x000fe4000ff3e0ff */
[----:B0-----:R-:W-:Y:S01]  /*c710*/  LOP3.LUT R3, R182, 0x3e0, RZ, 0xc0, !PT ;  /* 0x000003e0b6037812 */ /* 0x001fe200078ec0ff */
[----:B------:R-:W-:Y:S01]  /*c720*/  LDS.U16 R15, [R249+0xc0] ;  /* 0x0000c000f90f7984 */ /* 0x000fe20000000400 */
[----:B------:R-:W-:Y:S01]  /*c730*/  IADD3.X R8, PT, PT, R8, UR11, RZ, P1, !PT ;  /* 0x0000000b08087c10 */ /* 0x000fe20008ffe4ff */
[----:B------:R-:W0:Y:S01]  /*c740*/  LDCU.64 UR10, c[0x0][0x518] ;  /* 0x0000a300ff0a77ac */ /* 0x000e220008000a00 */
[----:B------:R-:W-:Y:S01]  /*c750*/  LEA R4, P1, R5, UR30, 0x1 ;  /* 0x0000001e05047c11 */ /* 0x000fe2000f8208ff */
[----:B------:R-:W-:Y:S01]  /*c760*/  LDS.U16 R17, [R244+0x100] ;  /* 0x00010000f4117984 */ /* 0x000fe20000000400 */
[----:B------:R-:W-:Y:S02]  /*c770*/  LEA R10, R3, R0, 0x4 ;  /* 0x00000000030a7211 */ /* 0x000fe400078e20ff */
[----:B------:R-:W-:Y:S01]  /*c780*/  LEA.HI.X R5, R5, UR31, R8, 0x1, P1 ;  /* 0x0000001f05057c11 */ /* 0x000fe200088f0c08 */
[----:B------:R-:W-:Y:S01]  /*c790*/  LDS.U16 R19, [R243+0x140] ;  /* 0x00014000f3137984 */ /* 0x000fe20000000400 */
[----:B------:R-:W-:-:S02]  /*c7a0*/  IADD3 R41, PT, PT, R10, 0x20, RZ ;  /* 0x000000200a297810 */ /* 0x000fc40007ffe0ff */
[C---:B------:R-:W-:Y:S01]  /*c7b0*/  IADD3 R43, PT, PT, R10.reuse, 0x40, RZ ;  /* 0x000000400a2b7810 */ /* 0x040fe20007ffe0ff */
[----:B------:R-:W-:Y:S01]  /*c7c0*/  LDS.U16 R21, [R242+0x180] ;  /* 0x00018000f2157984 */ /* 0x000fe20000000400 */
[C---:B------:R-:W-:Y:S02]  /*c7d0*/  IADD3 R45, PT, PT, R10.reuse, 0x60, RZ ;  /* 0x000000600a2d7810 */ /* 0x040fe40007ffe0ff */
[C---:B------:R-:W-:Y:S01]  /*c7e0*/  IADD3 R47, PT, PT, R10.reuse, 0x80, RZ ;  /* 0x000000800a2f7810 */ /* 0x040fe20007ffe0ff */
[----:B------:R-:W-:Y:S01]  /*c7f0*/  LDS.U16 R23, [R241+0x1c0] ;  /* 0x0001c000f1177984 */ /* 0x000fe20000000400 */
[C---:B------:R-:W-:Y:S02]  /*c800*/  IADD3 R49, PT, PT, R10.reuse, 0xa0, RZ ;  /* 0x000000a00a317810 */ /* 0x040fe40007ffe0ff */
[C---:B--2---:R-:W-:Y:S01]  /*c810*/  IADD3 R51, PT, PT, R10.reuse, 0xc0, RZ ;  /* 0x000000c00a337810 */ /* 0x044fe20007ffe0ff */
        /* <DEDUP_REMOVED lines=10> */
[----:B------:R-:W-:Y:S01]  /*c8c0*/  UMOV UR10, UR12 ;  /* 0x0000000c000a7c82 */ /* 0x000fe20008000000 */
[C---:B------:R-:W-:Y:S01]  /*c8d0*/  IADD3 R63, PT, PT, R10.reuse, 0x180, RZ ;  /* 0x000001800a3f7810 */ /* 0x040fe20007ffe0ff */
[----:B------:R-:W-:Y:S01]  /*c8e0*/  LDS.U16 R31, [R237+0x2c0] ;  /* 0x0002c000ed1f7984 */ /* 0x000fe20000000400 */
[C---:B------:R-:W-:Y:S01]  /*c8f0*/  IADD3 R65, PT, PT, R10.reuse, 0x1a0, RZ ;  /* 0x000001a00a417810 */ /* 0x040fe20007ffe0ff */
[----:B-1----:R-:W-:Y:S01]  /*c900*/  UIMAD.WIDE.U32 UR10, UR8, UR24, UR10 ;  /* 0x00000018080a72a5 */ /* 0x002fe2000f8e000a */
[C---:B------:R-:W-:Y:S01]  /*c910*/  IADD3 R67, PT, PT, R10.reuse, 0x1c0, RZ ;  /* 0x000001c00a437810 */ /* 0x040fe20007ffe0ff */
[----:B------:R-:W-:Y:S01]  /*c920*/  LDS.U16 R33, [R229+0x300] ;  /* 0x00030000e5217984 */ /* 0x000fe20000000400 */
[----:B------:R-:W-:Y:S01]  /*c930*/  IADD3 R69, PT, PT, R10, 0x1e0, RZ ;  /* 0x000001e00a457810 */ /* 0x000fe20007ffe0ff */
[----:B------:R-:W-:-:S02]  /*c940*/  UIMAD UR11, UR8, UR25, UR11 ;  /* 0x00000019080b72a4 */ /* 0x000fc4000f8e020b */
[----:B------:R-:W-:Y:S04]  /*c950*/  LDS.U16 R35, [R225+0x340] ;  /* 0x00034000e1237984 */ /* 0x000fe80000000400 */
[----:B------:R-:W-:Y:S04]  /*c960*/  LDS.U16 R37, [R104+0x380] ;  /* 0x0003800068257984 */ /* 0x000fe80000000400 */
[----:B------:R-:W-:Y:S04]  /*c970*/  LDS.U16 R39, [R103+0x3c0] ;  /* 0x0003c00067277984 */ /* 0x000fe80000000400 */
[----:B-----5:R-:W-:Y:S04]  /*c980*/  LDS.U16 R9, [R64] ;  /* 0x0000000040097984 */ /* 0x020fe80000000400 */
[----:B---3--:R-:W-:Y:S04]  /*c990*/  LDS.U16 R11, [R62+0x40] ;  /* 0x000040003e0b7984 */ /* 0x008fe80000000400 */
        /* <DEDUP_REMOVED lines=31> */
[----:B----4-:R-:W-:Y:S02]  /*cb90*/  FADD.FTZ R86, R86, R60 ;  /* 0x0000003c56567221 */ /* 0x010fe40000010000 */
[C---:B------:R-:W-:Y:S01]  /*cba0*/  PRMT R8, R6.reuse, 0x7610, R8 ;  /* 0x0000761006087816 */ /* 0x040fe20000000008 */
[----:B------:R-:W-:Y:S01]  /*cbb0*/  @!P6 STG.E.U16 desc[UR34][R4.64+0x280], R29 ;  /* 0x0002801d0400e986 */ /* 0x000fe2000c101522 */
[----:B0-----:R-:W-:Y:S01]  /*cbc0*/  PRMT R9, R6, 0x7632, R9 ;  /* 0x0000763206097816 */ /* 0x001fe20000000009 */
[----:B------:R-:W-:Y:S01]  /*cbd0*/  FADD.FTZ R87, R86, R87 ;  /* 0x0000005756577221 */ /* 0x000fe20000010000 */
[----:B------:R-:W-:Y:S01]  /*cbe0*/  F2FP.F16.F32.PACK_AB R6, R91, R90 ;  /* 0x0000005a5b06723e */ /* 0x000fe200000000ff */
[----:B------:R-:W-:Y:S03]  /*cbf0*/  @!P4 STG.E.U16 desc[UR34][R4.64+0x300], R33 ;  /* 0x000300210400c986 */ /* 0x000fe6000c101522 */
[C---:B------:R-:W-:Y:S01]  /*cc00*/  PRMT R14, R6.reuse, 0x7632, R14 ;  /* 0x00007632060e7816 */ /* 0x040fe2000000000e */
[----:B------:R-:W-:Y:S01]  /*cc10*/  @!P3 STG.E.U16 desc[UR34][R4.64+0x340], R35 ;  /* 0x000340230400b986 */ /* 0x000fe2000c101522 */
[----:B-1----:R-:W-:-:S02]  /*cc20*/  PRMT R13, R6, 0x7610, R13 ;  /* 0x00007610060d7816 */ /* 0x002fc4000000000d */
[----:B------:R-:W-:Y:S01]  /*cc30*/  F2FP.F16.F32.PACK_AB R6, R97, R96 ;  /* 0x000000606106723e */ /* 0x000fe200000000ff */
[----:B------:R-:W-:Y:S04]  /*cc40*/  @!P1 STG.E.U16 desc[UR34][R4.64+0x380], R37 ;  /* 0x0003802504009986 */ /* 0x000fe8000c101522 */
[----:B------:R0:W-:Y:S01]  /*cc50*/  @!P2 STG.E.U16 desc[UR34][R4.64+0x3c0], R39 ;  /* 0x0003c0270400a986 */ /* 0x0001e2000c101522 */
[----:B------:R-:W-:Y:S01]  /*cc60*/  BAR.SYNC.DEFER_BLOCKING 0x0 ;  /* 0x0000000000007b1d */ /* 0x000fe20000010000 */
[----:B0-----:R-:W-:Y:S01]  /*cc70*/  F2FP.F16.F32.PACK_AB R5, R89, R88 ;  /* 0x000000585905723e */ /* 0x001fe200000000ff */
        /* <DEDUP_REMOVED lines=16> */
[----:B0-----:R-:W-:Y:S01]  /*cd80*/  PRMT R8, R4, 0x7610, R8 ;  /* 0x0000761004087816 */ /* 0x001fe20000000008 */
[----:B------:R-:W-:-:S02]  /*cd90*/  FADD.FTZ R94, R93, R94 ;  /* 0x0000005e5d5e7221 */ /* 0x000fc40000010000 */
[----:B------:R0:W-:Y:S01]  /*cda0*/  STS.U16 [R102+0xa], R14 ;  /* 0x00000a0e66007388 */ /* 0x0001e20000000400 */
[----:B-1----:R-:W-:Y:S01]  /*cdb0*/  PRMT R9, R4, 0x7632, R9 ;  /* 0x0000763204097816 */ /* 0x002fe20000000009 */
[----:B------:R-:W-:Y:S01]  /*cdc0*/  FADD.FTZ R95, R94, R95 ;  /* 0x0000005f5e5f7221 */ /* 0x000fe20000010000 */
[----:B------:R-:W-:Y:S01]  /*cdd0*/  F2FP.F16.F32.PACK_AB R4, R99, R98 ;  /* 0x000000626304723e */ /* 0x000fe200000000ff */
[----:B------:R1:W-:Y:S01]  /*cde0*/  STS.U16 [R102+0xc], R8 ;  /* 0x00000c0866007388 */ /* 0x0003e20000000400 */
[----:B--2---:R-:W-:Y:S01]  /*cdf0*/  PRMT R10, R6, 0x7632, R10 ;  /* 0x00007632060a7816 */ /* 0x004fe2000000000a */
[----:B------:R-:W-:Y:S02]  /*ce00*/  FADD.FTZ R96, R95, R96 ;  /* 0x000000605f607221 */ /* 0x000fe40000010000 */
[----:B------:R-:W-:Y:S01]  /*ce10*/  STS.U16 [R102+0x6], R11 ;  /* 0x0000060b66007388 */ /* 0x000fe20000000400 */
[----:B0-----:R-:W-:Y:S01]  /*ce20*/  PRMT R14, R4, 0x7632, R14 ;  /* 0x00007632040e7816 */ /* 0x001fe2000000000e */
[----:B------:R-:W-:-:S02]  /*ce30*/  FADD.FTZ R97, R96, R97 ;  /* 0x0000006160617221 */ /* 0x000fc40000010000 */
[----:B------:R-:W-:Y:S01]  /*ce40*/  STS.U16 [R102+0x8], R13 ;  /* 0x0000080d66007388 */ /* 0x000fe20000000400 */
[----:B-1----:R-:W-:Y:S01]  /*ce50*/  PRMT R8, R5, 0x7632, R8 ;  /* 0x0000763205087816 */ /* 0x002fe20000000008 */
[----:B------:R-:W-:Y:S02]  /*ce60*/  FADD.FTZ R98, R97, R98 ;  /* 0x0000006261627221 */ /* 0x000fe40000010000 */
[----:B------:R-:W-:Y:S02]  /*ce70*/  STS.U16 [R102+0xe], R9 ;  /* 0x00000e0966007388 */ /* 0x000fe40000000400 */
[----:B------:R-:W-:Y:S02]  /*ce80*/  FADD.FTZ R99, R98, R99 ;  /* 0x0000006362637221 */ /* 0x000fe40000010000 */
[----:B------:R-:W-:Y:S02]  /*ce90*/  STS.U16 [R102+0x10], R15 ;  /* 0x0000100f66007388 */ /* 0x000fe40000000400 */
[----:B------:R-:W-:-:S02]  /*cea0*/  FADD.FTZ R100, R99, R100 ;  /* 0x0000006463647221 */ /* 0x000fc40000010000 */
[----:B------:R-:W-:Y:S04]  /*ceb0*/  STS.U16 [R102+0x12], R16 ;  /* 0x0000121066007388 */ /* 0x000fe80000000400 */
[----:B------:R-:W-:Y:S04]  /*cec0*/  STS.U16 [R102+0x14], R6 ;  /* 0x0000140666007388 */ /* 0x000fe80000000400 */
        /* <DEDUP_REMOVED lines=24> */
[----:B0-----:R-:W-:Y:S01]  /*d050*/  IADD3 R5, P0, PT, R7, UR10, RZ ;  /* 0x0000000a07057c10 */ /* 0x001fe2000ff1e0ff */
[----:B------:R-:W-:-:S03]  /*d060*/  UIADD3 UR10, UPT, UPT, UR15, -0x1, URZ ;  /* 0xffffffff0f0a7890 */ /* 0x000fc6000fffe0ff */
[----:B-1----:R-:W-:Y:S02]  /*d070*/  IADD3.X R8, PT, PT, RZ, UR11, RZ, P0, !PT ;  /* 0x0000000bff087c10 */ /* 0x002fe400087fe4ff */
[C---:B------:R-:W-:Y:S02]  /*d080*/  LEA R4, P3, R5.reuse, UR26, 0x1 ;  /* 0x0000001a05047c11 */ /* 0x040fe4000f8608ff */
[----:B------:R-:W-:Y:S02]  /*d090*/  UMOV UR15, UR10 ;  /* 0x0000000a000f7c82 */ /* 0x000fe40008000000 */
[----:B------:R-:W-:Y:S01]  /*d0a0*/  LEA.HI.X R5, R5, UR27, R8, 0x1, P3 ;  /* 0x0000001b05057c11 */ /* 0x000fe200098f0c08 */
[----:B------:R-:W0:Y:S02]  /*d0b0*/  LDS R6, [UR28+0x1080] ;  /* 0x0010801cff067984 */ /* 0x000e240008000800 */
[-C--:B0-----:R-:W-:Y:S02]  /*d0c0*/  ISETP.GE.AND P2, PT, R7, R6.reuse, PT ;  /* 0x000000060700720c */ /* 0x081fe40003f46270 */
[----:B------:R-:W-:-:S02]  /*d0d0*/  ISETP.GE.AND P1, PT, R41, R6, PT ;  /* 0x000000062900720c */ /* 0x000fc40003f26270 */
[-C--:B------:R-:W-:Y:S02]  /*d0e0*/  ISETP.GE.AND P0, PT, R43, R6.reuse, PT ;  /* 0x000000062b00720c */ /* 0x080fe40003f06270 */
[-C--:B------:R-:W-:Y:S02]  /*d0f0*/  ISETP.GE.AND P4, PT, R45, R6.reuse, PT ;  /* 0x000000062d00720c */ /* 0x080fe40003f86270 */
[-C--:B------:R-:W-:Y:S02]  /*d100*/  ISETP.GE.AND P6, PT, R47, R6.reuse, PT ;  /* 0x000000062f00720c */ /* 0x080fe40003fc6270 */
[-C--:B------:R-:W-:Y:S02]  /*d110*/  ISETP.GE.AND P5, PT, R49, R6.reuse, PT ;  /* 0x000000063100720c */ /* 0x080fe40003fa6270 */
        /* <DEDUP_REMOVED lines=24> */
[----:B------:R-:W-:Y:S04]  /*d2a0*/  @!P2 STG.E.U16 desc[UR34][R4.64+0x380], R23 ;  /* 0x000380170400a986 */ /* 0x000fe8000c101522 */
[----:B------:R0:W-:Y:S02]  /*d2b0*/  @!P1 STG.E.U16 desc[UR34][R4.64+0x3c0], R103 ;  /* 0x0003c06704009986 */ /* 0x0001e4000c101522 */
[----:B0-----:R-:W-:-:S05]  /*d2c0*/  FADD.FTZ R4, R100, R101 ;  /* 0x0000006564047221 */ /* 0x001fca0000010000 */
[----:B------:R0:W-:Y:S01]  /*d2d0*/  STL [R1+0x8], R4 ;  /* 0x0000080401007387 */ /* 0x0001e20000100800 */
[----:B------:R-:W-:Y:S05]  /*d2e0*/  BRA.U UP0, `(.L_x_686) ;  /* 0xffffff3500807547 */ /* 0x000fea000b83ffff */
.L_x_586:
[----:B------:R-:W1:Y:S01]  /*d2f0*/  LDCU.64 UR6, c[0x0][0x548] ;  /* 0x0000a900ff0677ac */ /* 0x000e620008000a00 */
[----:B------:R-:W2:Y:S01]  /*d300*/  S2R R11, SR_TID.X ;  /* 0x00000000000b7919 */ /* 0x000ea20000002100 */
[----:B------:R-:W3:Y:S01]  /*d310*/  LDCU UR24, c[0x0][0x38c] ;  /* 0x00007180ff1877ac */ /* 0x000ee20008000800 */
[----:B------:R-:W4:Y:S01]  /*d320*/  LDCU.64 UR10, c[0x0][0x568] ;  /* 0x0000ad00ff0a77ac */ /* 0x000f220008000a00 */
[----:B-1----:R-:W-:-:S04]  /*d330*/  UISETP.NE.U32.AND UP0, UPT, UR6, URZ, UPT ;  /* 0x000000ff0600728c */ /* 0x002fc8000bf05070 */
[----:B------:R-:W-:-:S09]  /*d340*/  UISETP.NE.AND.EX UP0, UPT, UR7, URZ, UPT, UP0 ;  /* 0x000000ff0700728c */ /* 0x000fd2000bf05300 */
[----:B---34-:R-:W-:Y:S05]  /*d350*/  BRA.U !UP0, `(.L_x_687) ;  /* 0x00000001089c7547 */ /* 0x018fea000b800000 */
[----:B0-----:R-:W3:Y:S01]  /*d360*/  LDL.LU R4, [R1+0xc] ;  /* 0x00000c0001047983 */ /* 0x001ee20000300800 */
[----:B------:R-:W-:Y:S01]  /*d370*/  BSSY.RECONVERGENT B0, `(.L_x_687) ;  /* 0x0000025000007945 */ /* 0x000fe20003800200 */
[----:B------:R-:W0:Y:S02]  /*d380*/  S2R R6, SR_TID.X ;  /* 0x0000000000067919 */ /* 0x000e240000002100 */
[----:B---3--:R-:W1:Y:S02]  /*d390*/  SHFL.DOWN P0, R0, R4, 0x1, 0x1f ;  /* 0x08201f0004007f89 */ /* 0x008e640000000000 */
[----:B-1----:R-:W-:Y:S02]  /*d3a0*/  @P0 FADD R0, R0, R4 ;  /* 0x0000000400000221 */ /* 0x002fe40000000000 */
[----:B------:R-:W1:Y:S03]  /*d3b0*/  S2R R4, SR_LANEID ;  /* 0x0000000000047919 */ /* 0x000e660000000000 */
[----:B------:R-:W3:Y:S02]  /*d3c0*/  SHFL.DOWN P0, R3, R0, 0x2, 0x1f ;  /* 0x08401f0000037f89 */ /* 0x000ee40000000000 */
[----:B---3--:R-:W-:Y:S01]  /*d3d0*/  @P0 FADD R3, R0, R3 ;  /* 0x0000000300030221 */ /* 0x008fe20000000000 */
[----:B-1----:R-:W-:-:S04]  /*d3e0*/  ISETP.NE.AND P1, PT, R4, RZ, PT ;  /* 0x000000ff0400720c */ /* 0x002fc80003f25270 */
[----:B------:R-:W1:Y:S09]  /*d3f0*/  SHFL.DOWN P0, R2, R3, 0x4, 0x1f ;  /* 0x08801f0003027f89 */ /* 0x000e720000000000 */
[----:B------:R-:W3:Y:S01]  /*d400*/  @!P1 S2R R8, SR_CgaCtaId ;  /* 0x0000000000089919 */ /* 0x000ee20000008800 */
[----:B------:R-:W-:-:S02]  /*d410*/  @!P1 MOV R7, 0x400 ;  /* 0x0000040000079802 */ /* 0x000fc40000000f00 */
[----:B0-----:R-:W-:-:S04]  /*d420*/  @!P1 SHF.R.U32.HI R0, RZ, 0x3, R6 ;  /* 0x00000003ff009819 */ /* 0x001fc80000011606 */
[----:B------:R-:W-:Y:S01]  /*d430*/  @!P1 LOP3.LUT R0, R0, 0x7c, RZ, 0xc0, !PT ;  /* 0x0000007c00009812 */ /* 0x000fe200078ec0ff */
[----:B-1----:R-:W-:-:S05]  /*d440*/  @P0 FADD R2, R3, R2 ;  /* 0x0000000203020221 */ /* 0x002fca0000000000 */
[----:B------:R-:W0:Y:S01]  /*d450*/  SHFL.DOWN P0, R5, R2, 0x8, 0x1f ;  /* 0x09001f0002057f89 */ /* 0x000e220000000000 */
[----:B---3--:R-:W-:-:S04]  /*d460*/  @!P1 LEA R7, R8, R7, 0x18 ;  /* 0x0000000708079211 */ /* 0x008fc800078ec0ff */
[----:B------:R-:W-:Y:S01]  /*d470*/  @!P1 IADD3 R3, PT, PT, R7, R0, RZ ;  /* 0x0000000007039210 */ /* 0x000fe20007ffe0ff */
        /* <DEDUP_REMOVED lines=10> */
[----:B0-----:R-:W0:Y:S04]  /*d520*/  LDS.64 R2, [UR4+0x6308] ;  /* 0x00630804ff027984 */ /* 0x001e280008000a00 */
[----:B------:R-:W1:Y:S01]  /*d530*/  LDS R5, [UR4+0x6310] ;  /* 0x00631004ff057984 */ /* 0x000e620008000800 */
[----:B------:R-:W-:-:S04]  /*d540*/  ULEA UR4, UP0, UR8, UR6, 0x2 ;  /* 0x0000000608047291 */ /* 0x000fc8000f8010ff */
[----:B------:R-:W-:Y:S01]  /*d550*/  ULEA.HI.X UR5, UR8, UR7, URZ, 0x2, UP0 ;  /* 0x0000000708057291 */ /* 0x000fe200080f14ff */
[----:B0-----:R-:W-:-:S04]  /*d560*/  FADD.FTZ R2, R4, R2 ;  /* 0x0000000204027221 */ /* 0x001fc80000010000 */
[----:B------:R-:W-:Y:S01]  /*d570*/  FADD.FTZ R0, R3, R2 ;  /* 0x0000000203007221 */ /* 0x000fe20000010000 */
[----:B------:R-:W-:Y:S02]  /*d580*/  MOV R2, UR4 ;  /* 0x0000000400027c02 */ /* 0x000fe40008000f00 */
[----:B------:R-:W-:Y:S01]  /*d590*/  MOV R3, UR5 ;  /* 0x0000000500037c02 */ /* 0x000fe20008000f00 */
[----:B-1----:R-:W-:-:S05]  /*d5a0*/  FADD.FTZ R5, R0, R5 ;  /* 0x0000000500057221 */ /* 0x002fca0000010000 */
[----:B------:R1:W-:Y:S02]  /*d5b0*/  REDG.E.ADD.F32.FTZ.RN.STRONG.GPU desc[UR34][R2.64], R5 ;  /* 0x00000005020079a6 */ /* 0x0003e4000c12f322 */
.L_x_688:
[----:B------:R-:W-:Y:S05]  /*d5c0*/  BSYNC.RECONVERGENT B0 ;  /* 0x0000000000007941 */ /* 0x000fea0003800200 */
.L_x_687:
[----:B------:R-:W-:Y:S01]  /*d5d0*/  UISETP.NE.U32.AND UP0, UPT, UR10, URZ, UPT ;  /* 0x000000ff0a00728c */ /* 0x000fe2000bf05070 */
[----:B--2---:R-:W-:-:S03]  /*d5e0*/  ISETP.GE.AND P0, PT, R11, UR24, PT ;  /* 0x000000180b007c0c */ /* 0x004fc6000bf06270 */
[----:B------:R-:W-:-:S09]  /*d5f0*/  UISETP.NE.AND.EX UP0, UPT, UR11, URZ, UPT, UP0 ;  /* 0x000000ff0b00728c */ /* 0x000fd2000bf05300 */
[----:B------:R-:W-:Y:S05]  /*d600*/  BRA.U !UP0, `(.L_x_689) ;  /* 0x0000000108a07547 */ /* 0x000fea000b800000 */
[----:B-1----:R-:W2:Y:S01]  /*d610*/  LDL.LU R2, [R1+0x8] ;  /* 0x0000080001027983 */ /* 0x002ea20000300800 */
[----:B------:R-:W-:Y:S01]  /*d620*/  BSSY.RECONVERGENT B0, `(.L_x_689) ;  /* 0x0000026000007945 */ /* 0x000fe20003800200 */
[----:B0-----:R-:W0:Y:S01]  /*d630*/  S2R R4, SR_LANEID ;  /* 0x0000000000047919 */ /* 0x001e220000000000 */
[----:B------:R-:W1:Y:S01]  /*d640*/  S2R R6, SR_TID.X ;  /* 0x0000000000067919 */ /* 0x000e620000002100 */
[----:B------:R-:W-:Y:S01]  /*d650*/  BAR.SYNC.DEFER_BLOCKING 0x0 ;  /* 0x0000000000007b1d */ /* 0x000fe20000010000 */
[----:B0-----:R-:W-:-:S13]  /*d660*/  ISETP.NE.AND P2, PT, R4, RZ, PT ;  /* 0x000000ff0400720c */ /* 0x001fda0003f45270 */
[----:B------:R-:W0:Y:S01]  /*d670*/  @!P2 S2R R8, SR_CgaCtaId ;  /* 0x000000000008a919 */ /* 0x000e220000008800 */
[----:B------:R-:W-:-:S04]  /*d680*/  @!P2 MOV R7, 0x400 ;  /* 0x000004000007a802 */ /* 0x000fc80000000f00 */
[----:B0-----:R-:W-:Y:S01]  /*d690*/  @!P2 LEA R7, R8, R7, 0x18 ;  /* 0x000000070807a211 */ /* 0x001fe200078ec0ff */
[----:B--2---:R-:W0:Y:S02]  /*d6a0*/  SHFL.DOWN P1, R0, R2, 0x1, 0x1f ;  /* 0x08201f0002007f89 */ /* 0x004e240000020000 */
[----:B0-----:R-:W-:-:S05]  /*d6b0*/  @P1 FADD R0, R0, R2 ;  /* 0x0000000200001221 */ /* 0x001fca0000000000 */
[----:B------:R-:W0:Y:S02]  /*d6c0*/  SHFL.DOWN P1, R3, R0, 0x2, 0x1f ;  /* 0x08401f0000037f89 */ /* 0x000e240000020000 */
[----:B0-----:R-:W-:Y:S01]  /*d6d0*/  @P1 FADD R3, R0, R3 ;  /* 0x0000000300031221 */ /* 0x001fe20000000000 */
[----:B-1----:R-:W-:-:S04]  /*d6e0*/  @!P2 SHF.R.U32.HI R0, RZ, 0x3, R6 ;  /* 0x00000003ff00a819 */ /* 0x002fc80000011606 */
[----:B------:R-:W0:Y:S01]  /*d6f0*/  SHFL.DOWN P1, R2, R3, 0x4, 0x1f ;  /* 0x08801f0003027f89 */ /* 0x000e220000020000 */
[----:B------:R-:W-:-:S04]  /*d700*/  @!P2 LOP3.LUT R0, R0, 0x7c, RZ, 0xc0, !PT ;  /* 0x0000007c0000a812 */ /* 0x000fc800078ec0ff */
[----:B------:R-:W-:Y:S01]  /*d710*/  @!P2 IADD3 R7, PT, PT, R7, R0, RZ ;  /* 0x000000000707a210 */ /* 0x000fe20007ffe0ff */
[----:B0-----:R-:W-:-:S05]  /*d720*/  @P1 FADD R2, R3, R2 ;  /* 0x0000000203021221 */ /* 0x001fca0000000000 */
        /* <DEDUP_REMOVED lines=21> */
.L_x_690:
[----:B------:R-:W-:Y:S05]  /*d880*/  BSYNC.RECONVERGENT B0 ;  /* 0x0000000000007941 */ /* 0x000fea0003800200 */
.L_x_689:
[----:B------:R-:W-:Y:S05]  /*d890*/  @P0 EXIT ;  /* 0x000000000000094d */ /* 0x000fea0003800000 */
[----:B------:R-:W2:Y:S01]  /*d8a0*/  S2UR UR14, SR_CgaCtaId ;  /* 0x00000000000e79c3 */ /* 0x000ea20000008800 */
[----:B------:R-:W3:Y:S01]  /*d8b0*/  LDCU.64 UR10, c[0x0][0x4a8] ;  /* 0x00009500ff0a77ac */ /* 0x000ee20008000a00 */
[----:B------:R-:W-:Y:S01]  /*d8c0*/  BSSY.RECONVERGENT B0, `(.L_x_691) ;  /* 0x000002b000007945 */ /* 0x000fe20003800200 */
[----:B------:R-:W4:Y:S01]  /*d8d0*/  LDCU.64 UR12, c[0x0][0x4c8] ;  /* 0x00009900ff0c77ac */ /* 0x000f220008000a00 */
[----:B------:R-:W0:Y:S01]  /*d8e0*/  LDCU UR15, c[0x0][0x360] ;  /* 0x00006c00ff0f77ac */ /* 0x000e220008000800 */
[----:B------:R-:W0:Y:S01]  /*d8f0*/  LDCU.64 UR16, c[0x0][0x4b0] ;  /* 0x00009600ff1077ac */ /* 0x000e220008000a00 */
[----:B------:R-:W0:Y:S01]  /*d900*/  LDCU.64 UR18, c[0x0][0x4d0] ;  /* 0x00009a00ff1277ac */ /* 0x000e220008000a00 */
[----:B---3--:R-:W-:Y:S02]  /*d910*/  UIMAD.WIDE.U32 UR4, UR8, UR10, URZ ;  /* 0x0000000a080472a5 */ /* 0x008fe4000f8e00ff */
[----:B----4-:R-:W-:Y:S01]  /*d920*/  UIMAD.WIDE.U32 UR6, UR8, UR12, URZ ;  /* 0x0000000c080672a5 */ /* 0x010fe2000f8e00ff */
[----:B------:R-:W-:Y:S01]  /*d930*/  UMOV UR10, 0x400 ;  /* 0x00000400000a7882 */ /* 0x000fe20000000000 */
[----:B------:R-:W-:Y:S01]  /*d940*/  UIMAD UR9, UR8, UR11, UR5 ;  /* 0x0000000b080972a4 */ /* 0x000fe2000f8e0205 */
[----:B------:R-:W3:Y:S01]  /*d950*/  LDCU.128 UR20, c[0x0][0x530] ;  /* 0x0000a600ff1477ac */ /* 0x000ee20008000c00 */
[----:B------:R-:W-:-:S02]  /*d960*/  UIMAD UR8, UR8, UR13, UR7 ;  /* 0x0000000d080872a4 */ /* 0x000fc4000f8e0207 */
[----:B0-2---:R-:W-:-:S12]  /*d970*/  ULEA UR10, UR14, UR10, 0x18 ;  /* 0x0000000a0e0a7291 */ /* 0x005fd8000f8ec0ff */
.L_x_692:
[----:B------:R-:W-:Y:S02]  /*d980*/  LEA R0, R11, UR10, 0x3 ;  /* 0x0000000a0b007c11 */ /* 0x000fe4000f8e18ff */
[----:B01----:R-:W-:Y:S02]  /*d990*/  MOV R3, UR5 ;  /* 0x0000000500037c02 */ /* 0x003fe40008000f00 */
[----:B------:R-:W-:Y:S01]  /*d9a0*/  MOV R2, UR4 ;  /* 0x0000000400027c02 */ /* 0x000fe20008000f00 */
[----:B------:R-:W0:Y:S01]  /*d9b0*/  LDS.64 R12, [R0+0x9b80] ;  /* 0x009b8000000c7984 */ /* 0x000e220000000a00 */
[----:B------:R-:W-:Y:S02]  /*d9c0*/  SHF.R.S32.HI R3, RZ, 0x1f, R11 ;  /* 0x0000001fff037819 */ /* 0x000fe4000001140b */
[----:B------:R-:W-:Y:S01]  /*d9d0*/  MOV R7, UR9 ;  /* 0x0000000900077c02 */ /* 0x000fe20008000f00 */
[----:B------:R-:W1:Y:S01]  /*d9e0*/  LDS.64 R14, [R0+0xa380] ;  /* 0x00a38000000e7984 */ /* 0x000e620000000a00 */
[----:B------:R-:W-:Y:S01]  /*d9f0*/  MOV R6, R2 ;  /* 0x0000000200067202 */ /* 0x000fe20000000f00 */
[C---:B------:R-:W-:Y:S01]  /*da00*/  IMAD R2, R3.reuse, UR16, RZ ;  /* 0x0000001003027c24 */ /* 0x040fe2000f8e02ff */
[----:B------:R-:W-:Y:S01]  /*da10*/  MOV R4, UR6 ;  /* 0x0000000600047c02 */ /* 0x000fe20008000f00 */
[----:B------:R-:W-:Y:S01]  /*da20*/  IMAD R10, R3, UR18, RZ ;  /* 0x00000012030a7c24 */ /* 0x000fe2000f8e02ff */
[----:B------:R-:W-:Y:S01]  /*da30*/  MOV R9, UR8 ;  /* 0x0000000800097c02 */ /* 0x000fe20008000f00 */
[----:B------:R-:W-:Y:S01]  /*da40*/  IMAD.WIDE.U32 R6, R11, UR16, R6 ;  /* 0x000000100b067c25 */ /* 0x000fe2000f8e0006 */
[----:B------:R-:W-:-:S02]  /*da50*/  MOV R8, R4 ;  /* 0x0000000400087202 */ /* 0x000fc40000000f00 */
[----:B------:R-:W-:Y:S01]  /*da60*/  MOV R5, UR7 ;  /* 0x0000000700057c02 */ /* 0x000fe20008000f00 */
[C---:B------:R-:W-:Y:S01]  /*da70*/  IMAD R3, R11.reuse, UR17, R2 ;  /* 0x000000110b037c24 */ /* 0x040fe2000f8e0202 */
[C---:B---3--:R-:W-:Y:S01]  /*da80*/  LEA R2, P0, R6.reuse, UR20, 0x3 ;  /* 0x0000001406027c11 */ /* 0x048fe2000f8018ff */
[C---:B------:R-:W-:Y:S02]  /*da90*/  IMAD R5, R11.reuse, UR19, R10 ;  /* 0x000000130b057c24 */ /* 0x040fe4000f8e020a */
[----:B------:R-:W-:Y:S01]  /*daa0*/  IMAD.WIDE.U32 R8, R11, UR18, R8 ;  /* 0x000000120b087c25 */ /* 0x000fe2000f8e0008 */
[----:B------:R-:W-:Y:S02]  /*dab0*/  IADD3 R3, PT, PT, R7, R3, RZ ;  /* 0x0000000307037210 */ /* 0x000fe40007ffe0ff */
[----:B------:R-:W-:Y:S02]  /*dac0*/  IADD3 R11, PT, PT, R11, UR15, RZ ;  /* 0x0000000f0b0b7c10 */ /* 0x000fe4000fffe0ff */
[----:B------:R-:W-:-:S02]  /*dad0*/  LEA.HI.X R3, R6, UR21, R3, 0x3, P0 ;  /* 0x0000001506037c11 */ /* 0x000fc400080f1c03 */
[----:B------:R-:W-:Y:S02]  /*dae0*/  ISETP.GE.AND P0, PT, R11, UR24, PT ;  /* 0x000000180b007c0c */ /* 0x000fe4000bf06270 */
[----:B------:R-:W-:Y:S02]  /*daf0*/  IADD3 R5, PT, PT, R9, R5, RZ ;  /* 0x0000000509057210 */ /* 0x000fe40007ffe0ff */
[----:B------:R-:W-:-:S04]  /*db00*/  LEA R4, P1, R8, UR22, 0x3 ;  /* 0x0000001608047c11 */ /* 0x000fc8000f8218ff */
[----:B------:R-:W-:Y:S01]  /*db10*/  LEA.HI.X R5, R8, UR23, R5, 0x3, P1 ;  /* 0x0000001708057c11 */ /* 0x000fe200088f1c05 */
[----:B0-----:R0:W-:Y:S04]  /*db20*/  REDG.E.ADD.F32.FTZ.RN.STRONG.GPU desc[UR34][R2.64], R12 ;  /* 0x0000000c020079a6 */ /* 0x0011e8000c12f322 */
[----:B------:R0:W-:Y:S04]  /*db30*/  REDG.E.ADD.F32.FTZ.RN.STRONG.GPU desc[UR34][R2.64+0x4], R13 ;  /* 0x0000040d020079a6 */ /* 0x0001e8000c12f322 */
[----:B-1----:R0:W-:Y:S04]  /*db40*/  REDG.E.ADD.F32.FTZ.RN.STRONG.GPU desc[UR34][R4.64], R14 ;  /* 0x0000000e040079a6 */ /* 0x0021e8000c12f322 */
[----:B------:R0:W-:Y:S01]  /*db50*/  REDG.E.ADD.F32.FTZ.RN.STRONG.GPU desc[UR34][R4.64+0x4], R15 ;  /* 0x0000040f040079a6 */ /* 0x0001e2000c12f322 */
[----:B------:R-:W-:Y:S05]  /*db60*/  @!P0 BRA `(.L_x_692) ;  /* 0xfffffffc00848947 */ /* 0x000fea000383ffff */
[----:B------:R-:W-:Y:S05]  /*db70*/  BSYNC.RECONVERGENT B0 ;  /* 0x0000000000007941 */ /* 0x000fea0003800200 */
.L_x_691:
[----:B------:R-:W-:Y:S05]  /*db80*/  EXIT ;  /* 0x000000000000794d */ /* 0x000fea0003800000 */
.L_x_592:
[----:B------:R-:W-:Y:S01]  /*db90*/  MOV R190, R73 ;  /* 0x0000004900be7202 */ /* 0x000fe20000000f00 */
[----:B------:R-:W-:Y:S01]  /*dba0*/  HFMA2 R191, -RZ, RZ, 0, 5.9604644775390625e-08 ;  /* 0x00000001ffbf7431 */ /* 0x000fe200000001ff */
[----:B------:R-:W-:Y:S02]  /*dbb0*/  MOV R192, RZ ;  /* 0x000000ff00c07202 */ /* 0x000fe40000000f00 */
[----:B------:R-:W-:-:S07]  /*dbc0*/  MOV R235, 0xffffffff ;  /* 0xffffffff00eb7802 */ /* 0x000fce0000000f00 */
[----:B01---5:R-:W-:Y:S05]  /*dbd0*/  WARPSYNC.COLLECTIVE R235, `(.L_x_693) ;  /* 0x00000000eb087348 */ /* 0x023fea0003c00000 */
[----:B------:R2:W3:Y:S02]  /*dbe0*/  SHFL.UP P6, R186, R190, R191, R192 ;  /* 0x040000bfbeba7389 */ /* 0x0004e400000c00c0 */
[----:B0123-5:R-:W-:Y:S05]  /*dbf0*/  ENDCOLLECTIVE ;  /* 0x000000000000791b */ /* 0x02ffea0003800000 */
.L_x_693:
[----:B------:R-:W-:Y:S02]  /*dc00*/  MOV R190, R72 ;  /* 0x0000004800be7202 */ /* 0x000fe40000000f00 */
[----:B------:R-:W-:-:S07]  /*dc10*/  MOV R183, R186 ;  /* 0x000000ba00b77202 */ /* 0x000fce0000000f00 */
[----:B------:R-:W-:Y:S05]  /*dc20*/  WARPSYNC.COLLECTIVE R235, `(.L_x_694) ;  /* 0x00000000eb087348 */ /* 0x000fea0003c00000 */
[----:B------:R0:W1:Y:S02]  /*dc30*/  SHFL.UP P6, R186, R190, R191, R192 ;  /* 0x040000bfbeba7389 */ /* 0x00006400000c00c0 */
[----:B01----:R-:W-:Y:S05]  /*dc40*/  ENDCOLLECTIVE ;  /* 0x000000000000791b */ /* 0x003fea0003800000 */
.L_x_694:
[----:B------:R-:W-:Y:S02]  /*dc50*/  MOV R190, R74 ;  /* 0x0000004a00be7202 */ /* 0x000fe40000000f00 */
[----:B------:R-:W-:-:S07]  /*dc60*/  MOV R184, R186 ;  /* 0x000000ba00b87202 */ /* 0x000fce0000000f00 */
[----:B------:R-:W-:Y:S05]  /*dc70*/  WARPSYNC.COLLECTIVE R235, `(.L_x_695) ;  /* 0x00000000eb087348 */ /* 0x000fea0003c00000 */
[----:B------:R0:W1:Y:S02]  /*dc80*/  SHFL.UP P6, R186, R190, R191, R192 ;  /* 0x040000bfbeba7389 */ /* 0x00006400000c00c0 */
[----:B01----:R-:W-:Y:S05]  /*dc90*/  ENDCOLLECTIVE ;  /* 0x000000000000791b */ /* 0x003fea0003800000 */
.L_x_695:
[----:B------:R-:W-:Y:S02]  /*dca0*/  MOV R190, R75 ;  /* 0x0000004b00be7202 */ /* 0x000fe40000000f00 */
[----:B------:R-:W-:-:S07]  /*dcb0*/  MOV R185, R186 ;  /* 0x000000ba00b97202 */ /* 0x000fce0000000f00 */
[----:B------:R-:W-:Y:S05]  /*dcc0*/  WARPSYNC.COLLECTIVE R235, `(.L_x_696) ;  /* 0x00000000eb087348 */ /* 0x000fea0003c00000 */
[----:B------:R0:W1:Y:S02]  /*dcd0*/  SHFL.UP P6, R186, R190, R191, R192 ;  /* 0x040000bfbeba7389 */ /* 0x00006400000c00c0 */
[----:B01----:R-:W-:Y:S05]  /*dce0*/  ENDCOLLECTIVE ;  /* 0x000000000000791b */ /* 0x003fea0003800000 */
.L_x_696:
[----:B------:R-:W-:Y:S02]  /*dcf0*/  HFMA2 R191, -RZ, RZ, 0, 1.1920928955078125e-07 ;  /* 0x00000002ffbf7431 */ /* 0x000fe400000001ff */
[CC--:B------:R-:W-:Y:S01]  /*dd00*/  FMUL.FTZ R188, R72.reuse, R186.reuse ;  /* 0x000000ba48bc7220 */ /* 0x0c0fe20000410000 */
[C---:B------:R-:W-:Y:S01]  /*dd10*/  FMUL.FTZ R189, R73.reuse, R186 ;  /* 0x000000ba49bd7220 */ /* 0x040fe20000410000 */
[CC--:B------:R-:W-:Y:S02]  /*dd20*/  FMUL.FTZ R186, R72.reuse, R184.reuse ;  /* 0x000000b848ba7220 */ /* 0x0c0fe40000410000 */
[CC--:B------:R-:W-:Y:S01]  /*dd30*/  FFMA.FTZ R187, R73.reuse, R185.reuse, -R188 ;  /* 0x000000b949bb7223 */ /* 0x0c0fe200000108bc */
[----:B------:R-:W-:Y:S01]  /*dd40*/  FFMA.FTZ R188, R72, R185, R189 ;  /* 0x000000b948bc7223 */ /* 0x000fe200000100bd */
[C---:B------:R-:W-:Y:S01]  /*dd50*/  FMUL.FTZ R185, R73.reuse, R184 ;  /* 0x000000b849b97220 */ /* 0x040fe20000410000 */
[-C--:B------:R-:W-:Y:S01]  /*dd60*/  @P5 FFMA.FTZ R73, R73, R183.reuse, -R186 ;  /* 0x000000b749495223 */ /* 0x080fe200000108ba */
[----:B------:R-:W-:Y:S01]  /*dd70*/  @P5 FADD.FTZ R74, R74, R187 ;  /* 0x000000bb4a4a5221 */ /* 0x000fe20000010000 */
[----:B------:R-:W-:Y:S01]  /*dd80*/  @P5 FADD.FTZ R75, R75, R188 ;  /* 0x000000bc4b4b5221 */ /* 0x000fe20000010000 */
[----:B------:R-:W-:-:S02]  /*dd90*/  @P5 FFMA.FTZ R72, R72, R183, R185 ;  /* 0x000000b748485223 */ /* 0x000fc400000100b9 */
[----:B------:R-:W-:-:S07]  /*dda0*/  MOV R190, R73 ;  /* 0x0000004900be7202 */ /* 0x000fce0000000f00 */
[----:B------:R-:W-:Y:S05]  /*ddb0*/  WARPSYNC.COLLECTIVE R235, `(.L_x_697) ;  /* 0x00000000eb087348 */ /* 0x000fea0003c00000 */
[----:B------:R0:W1:Y:S02]  /*ddc0*/  SHFL.UP P6, R186, R190, R191, R192 ;  /* 0x040000bfbeba7389 */ /* 0x00006400000c00c0 */
[----:B01----:R-:W-:Y:S05]  /*ddd0*/  ENDCOLLECTIVE ;  /* 0x000000000000791b */ /* 0x003fea0003800000 */
.L_x_697:
[----:B------:R-:W-:Y:S02]  /*dde0*/  MOV R190, R72 ;  /* 0x0000004800be7202 */ /* 0x000fe40000000f00 */
[----:B------:R-:W-:-:S07]  /*ddf0*/  MOV R183, R186 ;  /* 0x000000ba00b77202 */ /* 0x000fce0000000f00 */
[----:B------:R-:W-:Y:S05]  /*de00*/  WARPSYNC.COLLECTIVE R235, `(.L_x_698) ;  /* 0x00000000eb087348 */ /* 0x000fea0003c00000 */
[----:B------:R0:W1:Y:S02]  /*de10*/  SHFL.UP P6, R186, R190, R191, R192 ;  /* 0x040000bfbeba7389 */ /* 0x00006400000c00c0 */
[----:B01----:R-:W-:Y:S05]  /*de20*/  ENDCOLLECTIVE ;  /* 0x000000000000791b */ /* 0x003fea0003800000 */
.L_x_698:
[----:B------:R-:W-:Y:S02]  /*de30*/  MOV R190, R74 ;  /* 0x0000004a00be7202 */ /* 0x000fe40000000f00 */
[----:B------:R-:W-:-:S07]  /*de40*/  MOV R184, R186 ;  /* 0x000000ba00b87202 */ /* 0x000fce0000000f00 */
[----:B------:R-:W-:Y:S05]  /*de50*/  WARPSYNC.COLLECTIVE R235, `(.L_x_699) ;  /* 0x00000000eb087348 */ /* 0x000fea0003c00000 */
[----:B------:R0:W1:Y:S02]  /*de60*/  SHFL.UP P6, R186, R190, R191, R192 ;  /* 0x040000bfbeba7389 */ /* 0x00006400000c00c0 */
[----:B01----:R-:W-:Y:S05]  /*de70*/  ENDCOLLECTIVE ;  /* 0x000000000000791b */ /* 0x003fea0003800000 */
.L_x_699:
[----:B------:R-:W-:Y:S02]  /*de80*/  MOV R190, R75 ;  /* 0x0000004b00be7202 */ /* 0x000fe40000000f00 */
[----:B------:R-:W-:-:S07]  /*de90*/  MOV R185, R186 ;  /* 0x000000ba00b97202 */ /* 0x000fce0000000f00 */
[----:B------:R-:W-:Y:S05]  /*dea0*/  WARPSYNC.COLLECTIVE R235, `(.L_x_700) ;  /* 0x00000000eb087348 */ /* 0x000fea0003c00000 */
[----:B------:R0:W1:Y:S02]  /*deb0*/  SHFL.UP P6, R186, R190, R191, R192 ;  /* 0x040000bfbeba7389 */ /* 0x00006400000c00c0 */
[----:B01----:R-:W-:Y:S05]  /*dec0*/  ENDCOLLECTIVE ;  /* 0x000000000000791b */ /* 0x003fea0003800000 */
.L_x_700:
[----:B------:R-:W-:Y:S02]  /*ded0*/  HFMA2 R191, -RZ, RZ, 0, 2.384185791015625e-07 ;  /* 0x00000004ffbf7431 */ /* 0x000fe400000001ff */
        /* <DEDUP_REMOVED lines=14> */
.L_x_701:
[----:B------:R-:W-:Y:S02]  /*dfc0*/  MOV R190, R72 ;  /* 0x0000004800be7202 */ /* 0x000fe40000000f00 */
[----:B------:R-:W-:-:S07]  /*dfd0*/  MOV R183, R186 ;  /* 0x000000ba00b77202 */ /* 0x000fce0000000f00 */
[----:B------:R-:W-:Y:S05]  /*dfe0*/  WARPSYNC.COLLECTIVE R235, `(.L_x_702) ;  /* 0x00000000eb087348 */ /* 0x000fea0003c00000 */
[----:B------:R0:W1:Y:S02]  /*dff0*/  SHFL.UP P6, R186, R190, R191, R192 ;  /* 0x040000bfbeba7389 */ /* 0x00006400000c00c0 */
[----:B01----:R-:W-:Y:S05]  /*e000*/  ENDCOLLECTIVE ;  /* 0x000000000000791b */ /* 0x003fea0003800000 */
.L_x_702:
[----:B------:R-:W-:Y:S02]  /*e010*/  MOV R190, R74 ;  /* 0x0000004a00be7202 */ /* 0x000fe40000000f00 */
[----:B------:R-:W-:-:S07]  /*e020*/  MOV R184, R186 ;  /* 0x000000ba00b87202 */ /* 0x000fce0000000f00 */
[----:B------:R-:W-:Y:S05]  /*e030*/  WARPSYNC.COLLECTIVE R235, `(.L_x_703) ;  /* 0x00000000eb087348 */ /* 0x000fea0003c00000 */
[----:B------:R0:W1:Y:S02]  /*e040*/  SHFL.UP P6, R186, R190, R191, R192 ;  /* 0x040000bfbeba7389 */ /* 0x00006400000c00c0 */
[----:B01----:R-:W-:Y:S05]  /*e050*/  ENDCOLLECTIVE ;  /* 0x000000000000791b */ /* 0x003fea0003800000 */
.L_x_703:
[----:B------:R-:W-:Y:S02]  /*e060*/  MOV R190, R75 ;  /* 0x0000004b00be7202 */ /* 0x000fe40000000f00 */
[----:B------:R-:W-:-:S07]  /*e070*/  MOV R185, R186 ;  /* 0x000000ba00b97202 */ /* 0x000fce0000000f00 */
[----:B------:R-:W-:Y:S05]  /*e080*/  WARPSYNC.COLLECTIVE R235, `(.L_x_704) ;  /* 0x00000000eb087348 */ /* 0x000fea0003c00000 */
[----:B------:R0:W1:Y:S02]  /*e090*/  SHFL.UP P6, R186, R190, R191, R192 ;  /* 0x040000bfbeba7389 */ /* 0x00006400000c00c0 */
[----:B01----:R-:W-:Y:S05]  /*e0a0*/  ENDCOLLECTIVE ;  /* 0x000000000000791b */ /* 0x003fea0003800000 */
.L_x_704:
[----:B------:R-:W-:Y:S02]  /*e0b0*/  HFMA2 R191, -RZ, RZ, 0, 4.76837158203125e-07 ;  /* 0x00000008ffbf7431 */ /* 0x000fe400000001ff */
        /* <DEDUP_REMOVED lines=14> */
.L_x_705:
[----:B------:R-:W-:Y:S02]  /*e1a0*/  MOV R190, R72 ;  /* 0x0000004800be7202 */ /* 0x000fe40000000f00 */
[----:B------:R-:W-:-:S07]  /*e1b0*/  MOV R183, R186 ;  /* 0x000000ba00b77202 */ /* 0x000fce0000000f00 */
[----:B------:R-:W-:Y:S05]  /*e1c0*/  WARPSYNC.COLLECTIVE R235, `(.L_x_706) ;  /* 0x00000000eb087348 */ /* 0x000fea0003c00000 */
[----:B------:R0:W1:Y:S02]  /*e1d0*/  SHFL.UP P6, R186, R190, R191, R192 ;  /* 0x040000bfbeba7389 */ /* 0x00006400000c00c0 */
[----:B01----:R-:W-:Y:S05]  /*e1e0*/  ENDCOLLECTIVE ;  /* 0x000000000000791b */ /* 0x003fea0003800000 */
.L_x_706:
[----:B------:R-:W-:Y:S02]  /*e1f0*/  MOV R190, R74 ;  /* 0x0000004a00be7202 */ /* 0x000fe40000000f00 */
[----:B------:R-:W-:-:S07]  /*e200*/  MOV R184, R186 ;  /* 0x000000ba00b87202 */ /* 0x000fce0000000f00 */
[----:B------:R-:W-:Y:S05]  /*e210*/  WARPSYNC.COLLECTIVE R235, `(.L_x_707) ;  /* 0x00000000eb087348 */ /* 0x000fea0003c00000 */
[----:B------:R0:W1:Y:S02]  /*e220*/  SHFL.UP P6, R186, R190, R191, R192 ;  /* 0x040000bfbeba7389 */ /* 0x00006400000c00c0 */
[----:B01----:R-:W-:Y:S05]  /*e230*/  ENDCOLLECTIVE ;  /* 0x000000000000791b */ /* 0x003fea0003800000 */
.L_x_707:
[----:B------:R-:W-:Y:S02]  /*e240*/  MOV R190, R75 ;  /* 0x0000004b00be7202 */ /* 0x000fe40000000f00 */
[----:B------:R-:W-:-:S07]  /*e250*/  MOV R185, R186 ;  /* 0x000000ba00b97202 */ /* 0x000fce0000000f00 */
[----:B------:R-:W-:Y:S05]  /*e260*/  WARPSYNC.COLLECTIVE R235, `(.L_x_708) ;  /* 0x00000000eb087348 */ /* 0x000fea0003c00000 */
[----:B------:R0:W1:Y:S02]  /*e270*/  SHFL.UP P6, R186, R190, R191, R192 ;  /* 0x040000bfbeba7389 */ /* 0x00006400000c00c0 */
[----:B01----:R-:W-:Y:S05]  /*e280*/  ENDCOLLECTIVE ;  /* 0x000000000000791b */ /* 0x003fea0003800000 */
.L_x_708:
[----:B------:R-:W-:Y:S02]  /*e290*/  HFMA2 R191, -RZ, RZ, 0, 9.5367431640625e-07 ;  /* 0x00000010ffbf7431 */ /* 0x000fe400000001ff */
        /* <DEDUP_REMOVED lines=14> */
.L_x_709:
[----:B------:R-:W-:Y:S02]  /*e380*/  MOV R190, R72 ;  /* 0x0000004800be7202 */ /* 0x000fe40000000f00 */
[----:B------:R-:W-:-:S07]  /*e390*/  MOV R183, R186 ;  /* 0x000000ba00b77202 */ /* 0x000fce0000000f00 */
[----:B------:R-:W-:Y:S05]  /*e3a0*/  WARPSYNC.COLLECTIVE R235, `(.L_x_710) ;  /* 0x00000000eb087348 */ /* 0x000fea0003c00000 */
[----:B------:R0:W1:Y:S02]  /*e3b0*/  SHFL.UP P6, R186, R190, R191, R192 ;  /* 0x040000bfbeba7389 */ /* 0x00006400000c00c0 */
[----:B01----:R-:W-:Y:S05]  /*e3c0*/  ENDCOLLECTIVE ;  /* 0x000000000000791b */ /* 0x003fea0003800000 */
.L_x_710:
[----:B------:R-:W-:Y:S02]  /*e3d0*/  MOV R190, R74 ;  /* 0x0000004a00be7202 */ /* 0x000fe40000000f00 */
[----:B------:R-:W-:-:S07]  /*e3e0*/  MOV R184, R186 ;  /* 0x000000ba00b87202 */ /* 0x000fce0000000f00 */
[----:B------:R-:W-:Y:S05]  /*e3f0*/  WARPSYNC.COLLECTIVE R235, `(.L_x_711) ;  /* 0x00000000eb087348 */ /* 0x000fea0003c00000 */
[----:B------:R0:W1:Y:S02]  /*e400*/  SHFL.UP P6, R186, R190, R191, R192 ;  /* 0x040000bfbeba7389 */ /* 0x00006400000c00c0 */
[----:B01----:R-:W-:Y:S05]  /*e410*/  ENDCOLLECTIVE ;  /* 0x000000000000791b */ /* 0x003fea0003800000 */
.L_x_711:
[----:B------:R-:W-:Y:S02]  /*e420*/  MOV R190, R75 ;  /* 0x0000004b00be7202 */ /* 0x000fe40000000f00 */
[----:B------:R-:W-:-:S07]  /*e430*/  MOV R185, R186 ;  /* 0x000000ba00b97202 */ /* 0x000fce0000000f00 */
[----:B------:R-:W-:Y:S05]  /*e440*/  WARPSYNC.COLLECTIVE R235, `(.L_x_712) ;  /* 0x00000000eb087348 */ /* 0x000fea0003c00000 */
[----:B------:R0:W1:Y:S02]  /*e450*/  SHFL.UP P6, R186, R190, R191, R192 ;  /* 0x040000bfbeba7389 */ /* 0x00006400000c00c0 */
[----:B01----:R-:W-:Y:S05]  /*e460*/  ENDCOLLECTIVE ;  /* 0x000000000000791b */ /* 0x003fea0003800000 */
.L_x_712:
[----:B------:R-:W-:Y:S05]  /*e470*/  BRA `(.L_x_713) ;  /* 0xffffff7400f07947 */ /* 0x000fea000383ffff */
.L_x_593:
        /* <DEDUP_REMOVED lines=8> */
.L_x_715:
[----:B------:R-:W-:Y:S05]  /*e500*/  BSYNC B0 ;  /* 0x0000000000007941 */ /* 0x000fea0003800000 */
.L_x_714:
[----:B------:R-:W-:Y:S05]  /*e510*/  BRA `(.L_x_716) ;  /* 0xffffff7400fc7947 */ /* 0x000fea000383ffff */
.L_x_594:
        /* <DEDUP_REMOVED lines=8> */
.L_x_718:
[----:B------:R-:W-:Y:S05]  /*e5a0*/  BSYNC B0 ;  /* 0x0000000000007941 */ /* 0x000fea0003800000 */
.L_x_717:
[----:B------:R-:W-:Y:S05]  /*e5b0*/  BRA `(.L_x_719) ;  /* 0xffffff7400dc7947 */ /* 0x000fea000383ffff */
.L_x_595:
        /* <DEDUP_REMOVED lines=8> */
.L_x_721:
[----:B------:R-:W-:Y:S05]  /*e640*/  BSYNC B0 ;  /* 0x0000000000007941 */ /* 0x000fea0003800000 */
.L_x_720:
[----:B------:R-:W-:Y:S05]  /*e650*/  BRA `(.L_x_722) ;  /* 0xffffff7400bc7947 */ /* 0x000fea000383ffff */
.L_x_596:
        /* <DEDUP_REMOVED lines=8> */
.L_x_724:
[----:B------:R-:W-:Y:S05]  /*e6e0*/  BSYNC B0 ;  /* 0x0000000000007941 */ /* 0x000fea0003800000 */
.L_x_723:
[----:B------:R-:W-:Y:S05]  /*e6f0*/  BRA `(.L_x_725) ;  /* 0xffffff74009c7947 */ /* 0x000fea000383ffff */
.L_x_597:
        /* <DEDUP_REMOVED lines=8> */
.L_x_727:
[----:B------:R-:W-:Y:S05]  /*e780*/  BSYNC B0 ;  /* 0x0000000000007941 */ /* 0x000fea0003800000 */
.L_x_726:
        /* <DEDUP_REMOVED lines=10> */
.L_x_728:
[----:B------:R-:W-:Y:S02]  /*e830*/  MOV R232, 0x1f ;  /* 0x0000001f00e87802 */ /* 0x000fe40000000f00 */
[----:B------:R-:W-:Y:S02]  /*e840*/  MOV R190, R74 ;  /* 0x0000004a00be7202 */ /* 0x000fe40000000f00 */
[----:B------:R-:W-:-:S07]  /*e850*/  MOV R183, R186 ;  /* 0x000000ba00b77202 */ /* 0x000fce0000000f00 */
[----:B------:R-:W-:Y:S05]  /*e860*/  WARPSYNC.COLLECTIVE R235, `(.L_x_729) ;  /* 0x00000000eb087348 */ /* 0x000fea0003c00000 */
[----:B------:R0:W1:Y:S02]  /*e870*/  SHFL.UP P6, R186, R190, R191, R192 ;  /* 0x040000bfbeba7389 */ /* 0x00006400000c00c0 */
[----:B01----:R-:W-:Y:S05]  /*e880*/  ENDCOLLECTIVE ;  /* 0x000000000000791b */ /* 0x003fea0003800000 */
.L_x_729:
[----:B------:R-:W-:Y:S02]  /*e890*/  MOV R190, R75 ;  /* 0x0000004b00be7202 */ /* 0x000fe40000000f00 */
[----:B------:R-:W-:-:S07]  /*e8a0*/  MOV R74, R186 ;  /* 0x000000ba004a7202 */ /* 0x000fce0000000f00 */
[----:B------:R-:W-:Y:S05]  /*e8b0*/  WARPSYNC.COLLECTIVE R235, `(.L_x_730) ;  /* 0x00000000eb087348 */ /* 0x000fea0003c00000 */
[----:B------:R0:W1:Y:S02]  /*e8c0*/  SHFL.UP P6, R186, R190, R191, R192 ;  /* 0x040000bfbeba7389 */ /* 0x00006400000c00c0 */
[----:B01----:R-:W-:Y:S05]  /*e8d0*/  ENDCOLLECTIVE ;  /* 0x000000000000791b */ /* 0x003fea0003800000 */
.L_x_730:
[----:B------:R-:W-:Y:S05]  /*e8e0*/  WARPSYNC.COLLECTIVE R235, `(.L_x_731) ;  /* 0x00000000eb087348 */ /* 0x000fea0003c00000 */
[----:B------:R0:W1:Y:S02]  /*e8f0*/  SHFL.IDX P3, R236, R234, R233, R232 ;  /* 0x000000e9eaec7389 */ /* 0x00006400000600e8 */
[----:B01----:R-:W-:Y:S05]  /*e900*/  ENDCOLLECTIVE ;  /* 0x000000000000791b */ /* 0x003fea0003800000 */
.L_x_731:
[----:B------:R-:W-:Y:S02]  /*e910*/  MOV R234, R77 ;  /* 0x0000004d00ea7202 */ /* 0x000fe40000000f00 */
[----:B------:R-:W-:Y:S02]  /*e920*/  MOV R75, R186 ;  /* 0x000000ba004b7202 */ /* 0x000fe40000000f00 */
[----:B------:R-:W-:-:S07]  /*e930*/  MOV R76, R236 ;  /* 0x000000ec004c7202 */ /* 0x000fce0000000f00 */
[----:B------:R-:W-:Y:S05]  /*e940*/  WARPSYNC.COLLECTIVE R235, `(.L_x_732) ;  /* 0x00000000eb087348 */ /* 0x000fea0003c00000 */
[----:B------:R0:W1:Y:S02]  /*e950*/  SHFL.IDX P3, R236, R234, R233, R232 ;  /* 0x000000e9eaec7389 */ /* 0x00006400000600e8 */
[----:B01----:R-:W-:Y:S05]  /*e960*/  ENDCOLLECTIVE ;  /* 0x000000000000791b */ /* 0x003fea0003800000 */
.L_x_732:
[----:B------:R-:W-:Y:S02]  /*e970*/  MOV R234, R78 ;  /* 0x0000004e00ea7202 */ /* 0x000fe40000000f00 */
[----:B------:R-:W-:-:S07]  /*e980*/  MOV R184, R236 ;  /* 0x000000ec00b87202 */ /* 0x000fce0000000f00 */
[----:B------:R-:W-:Y:S05]  /*e990*/  WARPSYNC.COLLECTIVE R235, `(.L_x_733) ;  /* 0x00000000eb087348 */ /* 0x000fea0003c00000 */
[----:B------:R0:W1:Y:S02]  /*e9a0*/  SHFL.IDX P3, R236, R234, R233, R232 ;  /* 0x000000e9eaec7389 */ /* 0x00006400000600e8 */
[----:B01----:R-:W-:Y:S05]  /*e9b0*/  ENDCOLLECTIVE ;  /* 0x000000000000791b */ /* 0x003fea0003800000 */
.L_x_733:
[----:B------:R-:W-:Y:S02]  /*e9c0*/  MOV R234, R79 ;  /* 0x0000004f00ea7202 */ /* 0x000fe40000000f00 */
[----:B------:R-:W-:-:S07]  /*e9d0*/  MOV R78, R236 ;  /* 0x000000ec004e7202 */ /* 0x000fce0000000f00 */
[----:B------:R-:W-:Y:S05]  /*e9e0*/  WARPSYNC.COLLECTIVE R235, `(.L_x_734) ;  /* 0x00000000eb087348 */ /* 0x000fea0003c00000 */
[----:B------:R0:W1:Y:S02]  /*e9f0*/  SHFL.IDX P3, R236, R234, R233, R232 ;  /* 0x000000e9eaec7389 */ /* 0x00006400000600e8 */
[----:B01----:R-:W-:Y:S05]  /*ea00*/  ENDCOLLECTIVE ;  /* 0x000000000000791b */ /* 0x003fea0003800000 */
.L_x_734:
[----:B------:R-:W-:Y:S01]  /*ea10*/  MOV R79, R236 ;  /* 0x000000ec004f7202 */ /* 0x000fe20000000f00 */
[----:B------:R-:W-:Y:S06]  /*ea20*/  BRA `(.L_x_735) ;  /* 0xffffff7000f87947 */ /* 0x000fec000383ffff */
.L_x_599:
[----:B------:R-:W-:Y:S01]  /*ea30*/  MOV R252, R245 ;  /* 0x000000f500fc7202 */ /* 0x000fe20000000f00 */
[----:B------:R-:W-:Y:S01]  /*ea40*/  HFMA2 R251, -RZ, RZ, 0, 5.9604644775390625e-08 ;  /* 0x00000001fffb7431 */ /* 0x000fe200000001ff */
[----:B------:R-:W-:Y:S02]  /*ea50*/  MOV R236, 0x1f ;  /* 0x0000001f00ec7802 */ /* 0x000fe40000000f00 */
[----:B------:R-:W-:Y:S02]  /*ea60*/  MOV R235, 0xffffffff ;  /* 0xffffffff00eb7802 */ /* 0x000fe40000000f00 */
[----:B------:R-:W-:-:S07]  /*ea70*/  MOV R248, R79 ;  /* 0x0000004f00f87202 */ /* 0x000fce0000000f00 */
[----:B0-----:R-:W-:Y:S05]  /*ea80*/  WARPSYNC.COLLECTIVE R235, `(.L_x_736) ;  /* 0x00000000eb087348 */ /* 0x001fea0003c00000 */
[----:B------:R1:W2:Y:S02]  /*ea90*/  SHFL.DOWN P0, R232, R252, R251, R236 ;  /* 0x080000fbfce87389 */ /* 0x0002a400000000ec */
[----:B012---:R-:W-:Y:S05]  /*eaa0*/  ENDCOLLECTIVE ;  /* 0x000000000000791b */ /* 0x007fea0003800000 */
.L_x_736:
[----:B------:R-:W-:Y:S02]  /*eab0*/  MOV R252, R246 ;  /* 0x000000f600fc7202 */ /* 0x000fe40000000f00 */
[----:B------:R-:W-:-:S07]  /*eac0*/  MOV R76, R232 ;  /* 0x000000e8004c7202 */ /* 0x000fce0000000f00 */
[----:B------:R-:W-:Y:S05]  /*ead0*/  WARPSYNC.COLLECTIVE R235, `(.L_x_737) ;  /* 0x00000000eb087348 */ /* 0x000fea0003c00000 */
[----:B------:R0:W1:Y:S02]  /*eae0*/  SHFL.DOWN P0, R232, R252, R251, R236 ;  /* 0x080000fbfce87389 */ /* 0x00006400000000ec */
[----:B01----:R-:W-:Y:S05]  /*eaf0*/  ENDCOLLECTIVE ;  /* 0x000000000000791b */ /* 0x003fea0003800000 */
.L_x_737:
[----:B------:R-:W-:Y:S02]  /*eb00*/  MOV R252, R247 ;  /* 0x000000f700fc7202 */ /* 0x000fe40000000f00 */
[----:B------:R-:W-:-:S07]  /*eb10*/  MOV R77, R232 ;  /* 0x000000e8004d7202 */ /* 0x000fce0000000f00 */
[----:B------:R-:W-:Y:S05]  /*eb20*/  WARPSYNC.COLLECTIVE R235, `(.L_x_738) ;  /* 0x00000000eb087348 */ /* 0x000fea0003c00000 */
[----:B------:R0:W1:Y:S02]  /*eb30*/  SHFL.DOWN P0, R232, R252, R251, R236 ;  /* 0x080000fbfce87389 */ /* 0x00006400000000ec */
[----:B01----:R-:W-:Y:S05]  /*eb40*/  ENDCOLLECTIVE ;  /* 0x000000000000791b */ /* 0x003fea0003800000 */
.L_x_738:
[----:B------:R-:W-:Y:S02]  /*eb50*/  MOV R252, R79 ;  /* 0x0000004f00fc7202 */ /* 0x000fe40000000f00 */
[----:B------:R-:W-:-:S07]  /*eb60*/  MOV R78, R232 ;  /* 0x000000e8004e7202 */ /* 0x000fce0000000f00 */
[----:B------:R-:W-:Y:S05]  /*eb70*/  WARPSYNC.COLLECTIVE R235, `(.L_x_739) ;  /* 0x00000000eb087348 */ /* 0x000fea0003c00000 */
[----:B------:R0:W1:Y:S02]  /*eb80*/  SHFL.DOWN P0, R232, R252, R251, R236 ;  /* 0x080000fbfce87389 */ /* 0x00006400000000ec */
[----:B01----:R-:W-:Y:S05]  /*eb90*/  ENDCOLLECTIVE ;  /* 0x000000000000791b */ /* 0x003fea0003800000 */
.L_x_739:
[----:B------:R-:W-:Y:S05]  /*eba0*/  BRA `(.L_x_740) ;  /* 0xffffff8800fc7947 */ /* 0x000fea000383ffff */
.L_x_602:
[----:B------:R-:W-:Y:S01]  /*ebb0*/  HFMA2 R251, -RZ, RZ, 0, 1.1920928955078125e-07 ;  /* 0x00000002fffb7431 */ /* 0x000fe200000001ff */
[----:B------:R-:W-:Y:S01]  /*ebc0*/  BSSY B0, `(.L_x_741) ;  /* 0x0000007000007945 */ /* 0x000fe20003800000 */
[----:B------:R-:W-:Y:S02]  /*ebd0*/  MOV R252, R245 ;  /* 0x000000f500fc7202 */ /* 0x000fe40000000f00 */
[----:B------:R-:W-:Y:S02]  /*ebe0*/  MOV R236, 0x1f ;  /* 0x0000001f00ec7802 */ /* 0x000fe40000000f00 */
[----:B------:R-:W-:-:S07]  /*ebf0*/  MOV R235, 0xffffffff ;  /* 0xffffffff00eb7802 */ /* 0x000fce0000000f00 */
[----:B01234-:R-:W-:Y:S05]  /*ec00*/  WARPSYNC.COLLECTIVE R235, `(.L_x_742) ;  /* 0x00000000eb087348 */ /* 0x01ffea0003c00000 */
[----:B0-----:R0:W0:Y:S02]  /*ec10*/  SHFL.DOWN P0, R232, R252, R251, R236 ;  /* 0x080000fbfce87389 */ /* 0x00102400000000ec */
[----:B01234-:R-:W-:Y:S05]  /*ec20*/  ENDCOLLECTIVE ;  /* 0x000000000000791b */ /* 0x01ffea0003800000 */
.L_x_742:
[----:B------:R-:W-:Y:S05]  /*ec30*/  BSYNC B0 ;  /* 0x0000000000007941 */ /* 0x000fea0003800000 */
.L_x_741:
        /* <DEDUP_REMOVED lines=8> */
.L_x_743:
[----:B------:R-:W-:Y:S02]  /*ecc0*/  MOV R252, R247 ;  /* 0x000000f700fc7202 */ /* 0x000fe40000000f00 */
[----:B------:R-:W-:-:S07]  /*ecd0*/  MOV R77, R232 ;  /* 0x000000e8004d7202 */ /* 0x000fce0000000f00 */
[----:B------:R-:W-:Y:S05]  /*ece0*/  WARPSYNC.COLLECTIVE R235, `(.L_x_744) ;  /* 0x00000000eb087348 */ /* 0x000fea0003c00000 */
[----:B------:R0:W1:Y:S02]  /*ecf0*/  SHFL.DOWN P0, R232, R252, R251, R236 ;  /* 0x080000fbfce87389 */ /* 0x00006400000000ec */
[----:B01----:R-:W-:Y:S05]  /*ed00*/  ENDCOLLECTIVE ;  /* 0x000000000000791b */ /* 0x003fea0003800000 */
.L_x_744:
[----:B------:R-:W-:Y:S02]  /*ed10*/  MOV R252, R248 ;  /* 0x000000f800fc7202 */ /* 0x000fe40000000f00 */
[----:B------:R-:W-:-:S07]  /*ed20*/  MOV R78, R232 ;  /* 0x000000e8004e7202 */ /* 0x000fce0000000f00 */
[----:B------:R-:W-:Y:S05]  /*ed30*/  WARPSYNC.COLLECTIVE R235, `(.L_x_745) ;  /* 0x00000000eb087348 */ /* 0x000fea0003c00000 */
[----:B------:R0:W1:Y:S02]  /*ed40*/  SHFL.DOWN P0, R232, R252, R251, R236 ;  /* 0x080000fbfce87389 */ /* 0x00006400000000ec */
[----:B01----:R-:W-:Y:S05]  /*ed50*/  ENDCOLLECTIVE ;  /* 0x000000000000791b */ /* 0x003fea0003800000 */
.L_x_745:
[----:B------:R-:W-:Y:S01]  /*ed60*/  MOV R79, R232 ;  /* 0x000000e8004f7202 */ /* 0x000fe20000000f00 */
[----:B------:R-:W-:Y:S06]  /*ed70*/  BRA `(.L_x_746) ;  /* 0xffffff8800dc7947 */ /* 0x000fec000383ffff */
.L_x_605:
[----:B------:R-:W-:Y:S01]  /*ed80*/  HFMA2 R251, -RZ, RZ, 0, 2.384185791015625e-07 ;  /* 0x00000004fffb7431 */ /* 0x000fe200000001ff */
[----:B------:R-:W-:Y:S01]  /*ed90*/  BSSY B0, `(.L_x_747) ;  /* 0x0000007000007945 */ /* 0x000fe20003800000 */
[----:B------:R-:W-:Y:S02]  /*eda0*/  MOV R252, R245 ;  /* 0x000000f500fc7202 */ /* 0x000fe40000000f00 */
[----:B------:R-:W-:Y:S02]  /*edb0*/  MOV R236, 0x1f ;  /* 0x0000001f00ec7802 */ /* 0x000fe40000000f00 */
[----:B------:R-:W-:-:S07]  /*edc0*/  MOV R235, 0xffffffff ;  /* 0xffffffff00eb7802 */ /* 0x000fce0000000f00 */
[----:B01234-:R-:W-:Y:S05]  /*edd0*/  WARPSYNC.COLLECTIVE R235, `(.L_x_748) ;  /* 0x00000000eb087348 */ /* 0x01ffea0003c00000 */
[----:B0-----:R0:W0:Y:S02]  /*ede0*/  SHFL.DOWN P0, R232, R252, R251, R236 ;  /* 0x080000fbfce87389 */ /* 0x00102400000000ec */
[----:B01234-:R-:W-:Y:S05]  /*edf0*/  ENDCOLLECTIVE ;  /* 0x000000000000791b */ /* 0x01ffea0003800000 */
.L_x_748:
[----:B------:R-:W-:Y:S05]  /*ee00*/  BSYNC B0 ;  /* 0x0000000000007941 */ /* 0x000fea0003800000 */
.L_x_747:
        /* <DEDUP_REMOVED lines=8> */
.L_x_749:
[----:B------:R-:W-:Y:S02]  /*ee90*/  MOV R252, R247 ;  /* 0x000000f700fc7202 */ /* 0x000fe40000000f00 */
[----:B------:R-:W-:-:S07]  /*eea0*/  MOV R77, R232 ;  /* 0x000000e8004d7202 */ /* 0x000fce0000000f00 */
[----:B------:R-:W-:Y:S05]  /*eeb0*/  WARPSYNC.COLLECTIVE R235, `(.L_x_750) ;  /* 0x00000000eb087348 */ /* 0x000fea0003c00000 */
[----:B------:R0:W1:Y:S02]  /*eec0*/  SHFL.DOWN P0, R232, R252, R251, R236 ;  /* 0x080000fbfce87389 */ /* 0x00006400000000ec */
[----:B01----:R-:W-:Y:S05]  /*eed0*/  ENDCOLLECTIVE ;  /* 0x000000000000791b */ /* 0x003fea0003800000 */
.L_x_750:
[----:B------:R-:W-:Y:S02]  /*eee0*/  MOV R252, R248 ;  /* 0x000000f800fc7202 */ /* 0x000fe40000000f00 */
[----:B------:R-:W-:-:S07]  /*eef0*/  MOV R78, R232 ;  /* 0x000000e8004e7202 */ /* 0x000fce0000000f00 */
[----:B------:R-:W-:Y:S05]  /*ef00*/  WARPSYNC.COLLECTIVE R235, `(.L_x_751) ;  /* 0x00000000eb087348 */ /* 0x000fea0003c00000 */
[----:B------:R0:W1:Y:S02]  /*ef10*/  SHFL.DOWN P0, R232, R252, R251, R236 ;  /* 0x080000fbfce87389 */ /* 0x00006400000000ec */
[----:B01----:R-:W-:Y:S05]  /*ef20*/  ENDCOLLECTIVE ;  /* 0x000000000000791b */ /* 0x003fea0003800000 */
.L_x_751:
[----:B------:R-:W-:Y:S01]  /*ef30*/  MOV R79, R232 ;  /* 0x000000e8004f7202 */ /* 0x000fe20000000f00 */
[----:B------:R-:W-:Y:S06]  /*ef40*/  BRA `(.L_x_752) ;  /* 0xffffff8800bc7947 */ /* 0x000fec000383ffff */
.L_x_608:
        /* <DEDUP_REMOVED lines=8> */
.L_x_754:
[----:B------:R-:W-:Y:S05]  /*efd0*/  BSYNC B0 ;  /* 0x0000000000007941 */ /* 0x000fea0003800000 */
.L_x_753:
        /* <DEDUP_REMOVED lines=8> */
.L_x_755:
[----:B------:R-:W-:Y:S02]  /*f060*/  MOV R252, R247 ;  /* 0x000000f700fc7202 */ /* 0x000fe40000000f00 */
[----:B------:R-:W-:-:S07]  /*f070*/  MOV R77, R232 ;  /* 0x000000e8004d7202 */ /* 0x000fce0000000f00 */
[----:B------:R-:W-:Y:S05]  /*f080*/  WARPSYNC.COLLECTIVE R235, `(.L_x_756) ;  /* 0x00000000eb087348 */ /* 0x000fea0003c00000 */
[----:B------:R0:W1:Y:S02]  /*f090*/  SHFL.DOWN P0, R232, R252, R251, R236 ;  /* 0x080000fbfce87389 */ /* 0x00006400000000ec */
[----:B01----:R-:W-:Y:S05]  /*f0a0*/  ENDCOLLECTIVE ;  /* 0x000000000000791b */ /* 0x003fea0003800000 */
.L_x_756:
[----:B------:R-:W-:Y:S02]  /*f0b0*/  MOV R252, R248 ;  /* 0x000000f800fc7202 */ /* 0x000fe40000000f00 */
[----:B------:R-:W-:-:S07]  /*f0c0*/  MOV R78, R232 ;  /* 0x000000e8004e7202 */ /* 0x000fce0000000f00 */
[----:B------:R-:W-:Y:S05]  /*f0d0*/  WARPSYNC.COLLECTIVE R235, `(.L_x_757) ;  /* 0x00000000eb087348 */ /* 0x000fea0003c00000 */
[----:B------:R0:W1:Y:S02]  /*f0e0*/  SHFL.DOWN P0, R232, R252, R251, R236 ;  /* 0x080000fbfce87389 */ /* 0x00006400000000ec */
[----:B01----:R-:W-:Y:S05]  /*f0f0*/  ENDCOLLECTIVE ;  /* 0x000000000000791b */ /* 0x003fea0003800000 */
.L_x_757:
[----:B------:R-:W-:Y:S01]  /*f100*/  MOV R79, R232 ;  /* 0x000000e8004f7202 */ /* 0x000fe20000000f00 */
[----:B------:R-:W-:Y:S06]  /*f110*/  BRA `(.L_x_758) ;  /* 0xffffff88009c7947 */ /* 0x000fec000383ffff */
.L_x_611:
        /* <DEDUP_REMOVED lines=8> */
.L_x_760:
[----:B------:R-:W-:Y:S05]  /*f1a0*/  BSYNC B0 ;  /* 0x0000000000007941 */ /* 0x000fea0003800000 */
.L_x_759:
        /* <DEDUP_REMOVED lines=8> */
.L_x_761:
[----:B------:R-:W-:Y:S02]  /*f230*/  MOV R252, R247 ;  /* 0x000000f700fc7202 */ /* 0x000fe40000000f00 */
[----:B------:R-:W-:-:S07]  /*f240*/  MOV R77, R232 ;  /* 0x000000e8004d7202 */ /* 0x000fce0000000f00 */
[----:B------:R-:W-:Y:S05]  /*f250*/  WARPSYNC.COLLECTIVE R235, `(.L_x_762) ;  /* 0x00000000eb087348 */ /* 0x000fea0003c00000 */
[----:B------:R0:W1:Y:S02]  /*f260*/  SHFL.DOWN P0, R232, R252, R251, R236 ;  /* 0x080000fbfce87389 */ /* 0x00006400000000ec */
[----:B01----:R-:W-:Y:S05]  /*f270*/  ENDCOLLECTIVE ;  /* 0x000000000000791b */ /* 0x003fea0003800000 */
.L_x_762:
[----:B------:R-:W-:Y:S02]  /*f280*/  MOV R252, R248 ;  /* 0x000000f800fc7202 */ /* 0x000fe40000000f00 */
[----:B------:R-:W-:-:S07]  /*f290*/  MOV R78, R232 ;  /* 0x000000e8004e7202 */ /* 0x000fce0000000f00 */
[----:B------:R-:W-:Y:S05]  /*f2a0*/  WARPSYNC.COLLECTIVE R235, `(.L_x_763) ;  /* 0x00000000eb087348 */ /* 0x000fea0003c00000 */
[----:B------:R0:W1:Y:S02]  /*f2b0*/  SHFL.DOWN P0, R232, R252, R251, R236 ;  /* 0x080000fbfce87389 */ /* 0x00006400000000ec */
[----:B01----:R-:W-:Y:S05]  /*f2c0*/  ENDCOLLECTIVE ;  /* 0x000000000000791b */ /* 0x003fea0003800000 */
.L_x_763:
[----:B------:R-:W-:Y:S01]  /*f2d0*/  MOV R79, R232 ;  /* 0x000000e8004f7202 */ /* 0x000fe20000000f00 */
[----:B------:R-:W-:Y:S06]  /*f2e0*/  BRA `(.L_x_764) ;  /* 0xffffff88007c7947 */ /* 0x000fec000383ffff */
.L_x_614:
[----:B------:R-:W-:Y:S01]  /*f2f0*/  HFMA2 R233, -RZ, RZ, 0, 0 ;  /* 0x00000000ffe97431 */ /* 0x000fe200000001ff */
[----:B------:R-:W-:Y:S01]  /*f300*/  BSSY B0, `(.L_x_765) ;  /* 0x0000007000007945 */ /* 0x000fe20003800000 */
[----:B------:R-:W-:Y:S02]  /*f310*/  MOV R234, R245 ;  /* 0x000000f500ea7202 */ /* 0x000fe40000000f00 */
[----:B------:R-:W-:Y:S02]  /*f320*/  MOV R232, 0x1f ;  /* 0x0000001f00e87802 */ /* 0x000fe40000000f00 */
[----:B------:R-:W-:-:S07]  /*f330*/  MOV R235, 0xffffffff ;  /* 0xffffffff00eb7802 */ /* 0x000fce0000000f00 */
[----:B01234-:R-:W-:Y:S05]  /*f340*/  WARPSYNC.COLLECTIVE R235, `(.L_x_766) ;  /* 0x00000000eb087348 */ /* 0x01ffea0003c00000 */
[----:B------:R0:W0:Y:S02]  /*f350*/  SHFL.IDX P3, R236, R234, R233, R232 ;  /* 0x000000e9eaec7389 */ /* 0x00002400000600e8 */
[----:B01234-:R-:W-:Y:S05]  /*f360*/  ENDCOLLECTIVE ;  /* 0x000000000000791b */ /* 0x01ffea0003800000 */
.L_x_766:
[----:B------:R-:W-:Y:S05]  /*f370*/  BSYNC B0 ;  /* 0x0000000000007941 */ /* 0x000fea0003800000 */
.L_x_765:
        /* <DEDUP_REMOVED lines=9> */
.L_x_767:
[----:B------:R-:W-:Y:S02]  /*f410*/  MOV R234, R247 ;  /* 0x000000f700ea7202 */ /* 0x000fe40000000f00 */
[----:B------:R-:W-:-:S07]  /*f420*/  MOV R77, R236 ;  /* 0x000000ec004d7202 */ /* 0x000fce0000000f00 */
[----:B------:R-:W-:Y:S05]  /*f430*/  WARPSYNC.COLLECTIVE R235, `(.L_x_768) ;  /* 0x00000000eb087348 */ /* 0x000fea0003c00000 */
[----:B------:R0:W1:Y:S02]  /*f440*/  SHFL.IDX P3, R236, R234, R233, R232 ;  /* 0x000000e9eaec7389 */ /* 0x00006400000600e8 */
[----:B01----:R-:W-:Y:S05]  /*f450*/  ENDCOLLECTIVE ;  /* 0x000000000000791b */ /* 0x003fea0003800000 */
.L_x_768:
[-C--:B------:R-:W-:Y:S01]  /*f460*/  FMUL.FTZ R251, R63, R77.reuse ;  /* 0x0000004d3ffb7220 */ /* 0x080fe20000410000 */
[----:B------:R-:W-:-:S03]  /*f470*/  FMUL.FTZ R78, R60, R77 ;  /* 0x0000004d3c4e7220 */ /* 0x000fc60000410000 */
[CC--:B------:R-:W-:Y:S01]  /*f480*/  FFMA.FTZ R251, R62.reuse, R79.reuse, -R251 ;  /* 0x0000004f3efb7223 */ /* 0x0c0fe200000108fb */
[C---:B------:R-:W-:Y:S01]  /*f490*/  FFMA.FTZ R78, R61.reuse, R79, R78 ;  /* 0x0000004f3d4e7223 */ /* 0x040fe2000001004e */
[-C--:B------:R-:W-:Y:S01]  /*f4a0*/  FMUL.FTZ R233, R61, R77.reuse ;  /* 0x0000004d3de97220 */ /* 0x080fe20000410000 */
[----:B------:R-:W-:Y:S01]  /*f4b0*/  FMUL.FTZ R232, R62, R77 ;  /* 0x0000004d3ee87220 */ /* 0x000fe20000410000 */
[----:B------:R-:W-:Y:S02]  /*f4c0*/  MOV R234, R248 ;  /* 0x000000f800ea7202 */ /* 0x000fe40000000f00 */
[-C--:B------:R-:W-:Y:S01]  /*f4d0*/  FFMA.FTZ R77, R60, R79.reuse, -R233 ;  /* 0x0000004f3c4d7223 */ /* 0x080fe200000108e9 */
[----:B------:R-:W-:Y:S01]  /*f4e0*/  FFMA.FTZ R79, R63, R79, R232 ;  /* 0x0000004f3f4f7223 */ /* 0x000fe200000100e8 */
[----:B------:R-:W-:Y:S01]  /*f4f0*/  HFMA2 R233, -RZ, RZ, 0, 0 ;  /* 0x00000000ffe97431 */ /* 0x000fe200000001ff */
[----:B------:R-:W-:Y:S01]  /*f500*/  MOV R232, 0x1f ;  /* 0x0000001f00e87802 */ /* 0x000fe20000000f00 */
[----:B------:R-:W-:Y:S01]  /*f510*/  FADD.FTZ R76, R236, R251 ;  /* 0x000000fbec4c7221 */ /* 0x000fe20000010000 */
[----:B------:R-:W-:-:S07]  /*f520*/  HFMA2 R251, -RZ, RZ, 0, 5.9604644775390625e-08 ;  /* 0x00000001fffb7431 */ /* 0x000fce00000001ff */
[----:B------:R-:W-:Y:S05]  /*f530*/  WARPSYNC.COLLECTIVE R235, `(.L_x_769) ;  /* 0x00000000eb087348 */ /* 0x000fea0003c00000 */
[----:B------:R0:W1:Y:S02]  /*f540*/  SHFL.IDX P3, R236, R234, R233, R232 ;  /* 0x000000e9eaec7389 */ /* 0x00006400000600e8 */
[----:B01----:R-:W-:Y:S05]  /*f550*/  ENDCOLLECTIVE ;  /* 0x000000000000791b */ /* 0x003fea0003800000 */
.L_x_769:
[----:B------:R-:W-:Y:S01]  /*f560*/  MOV R234, R60 ;  /* 0x0000003c00ea7202 */ /* 0x000fe20000000f00 */
[----:B------:R-:W-:Y:S01]  /*f570*/  FADD.FTZ R79, R236, R79 ;  /* 0x0000004fec4f7221 */ /* 0x000fe20000010000 */
[----:B------:R-:W-:-:S07]  /*f580*/  MOV R236, 0x1f ;  /* 0x0000001f00ec7802 */ /* 0x000fce0000000f00 */
[----:B------:R-:W-:Y:S05]  /*f590*/  WARPSYNC.COLLECTIVE R235, `(.L_x_770) ;  /* 0x00000000eb087348 */ /* 0x000fea0003c00000 */
[----:B------:R0:W1:Y:S02]  /*f5a0*/  SHFL.DOWN P0, R232, R252, R251, R236 ;  /* 0x080000fbfce87389 */ /* 0x00006400000000ec */
[----:B01----:R-:W-:Y:S05]  /*f5b0*/  ENDCOLLECTIVE ;  /* 0x000000000000791b */ /* 0x003fea0003800000 */
.L_x_770:
[----:B------:R-:W-:Y:S02]  /*f5c0*/  MOV R252, R246 ;  /* 0x000000f600fc7202 */ /* 0x000fe40000000f00 */
[----:B------:R-:W-:-:S07]  /*f5d0*/  MOV R245, R232 ;  /* 0x000000e800f57202 */ /* 0x000fce0000000f00 */
[----:B------:R-:W-:Y:S05]  /*f5e0*/  WARPSYNC.COLLECTIVE R235, `(.L_x_771) ;  /* 0x00000000eb087348 */ /* 0x000fea0003c00000 */
[----:B------:R0:W1:Y:S02]  /*f5f0*/  SHFL.DOWN P0, R232, R252, R251, R236 ;  /* 0x080000fbfce87389 */ /* 0x00006400000000ec */
[----:B01----:R-:W-:Y:S05]  /*f600*/  ENDCOLLECTIVE ;  /* 0x000000000000791b */ /* 0x003fea0003800000 */
.L_x_771:
[----:B------:R-:W-:Y:S02]  /*f610*/  MOV R252, R247 ;  /* 0x000000f700fc7202 */ /* 0x000fe40000000f00 */
[----:B------:R-:W-:-:S07]  /*f620*/  MOV R246, R232 ;  /* 0x000000e800f67202 */ /* 0x000fce0000000f00 */
[----:B------:R-:W-:Y:S05]  /*f630*/  WARPSYNC.COLLECTIVE R235, `(.L_x_772) ;  /* 0x00000000eb087348 */ /* 0x000fea0003c00000 */
[----:B------:R0:W1:Y:S02]  /*f640*/  SHFL.DOWN P0, R232, R252, R251, R236 ;  /* 0x080000fbfce87389 */ /* 0x00006400000000ec */
[----:B01----:R-:W-:Y:S05]  /*f650*/  ENDCOLLECTIVE ;  /* 0x000000000000791b */ /* 0x003fea0003800000 */
.L_x_772:
[----:B------:R-:W-:Y:S02]  /*f660*/  MOV R252, R248 ;  /* 0x000000f800fc7202 */ /* 0x000fe40000000f00 */
[----:B------:R-:W-:-:S07]  /*f670*/  MOV R247, R232 ;  /* 0x000000e800f77202 */ /* 0x000fce0000000f00 */
[----:B------:R-:W-:Y:S05]  /*f680*/  WARPSYNC.COLLECTIVE R235, `(.L_x_773) ;  /* 0x00000000eb087348 */ /* 0x000fea0003c00000 */
[----:B------:R0:W1:Y:S02]  /*f690*/  SHFL.DOWN P0, R232, R252, R251, R236 ;  /* 0x080000fbfce87389 */ /* 0x00006400000000ec */
[----:B01----:R-:W-:Y:S05]  /*f6a0*/  ENDCOLLECTIVE ;  /* 0x000000000000791b */ /* 0x003fea0003800000 */
.L_x_773:
[----:B------:R-:W-:Y:S01]  /*f6b0*/  MOV R248, R232 ;  /* 0x000000e800f87202 */ /* 0x000fe20000000f00 */
[----:B------:R-:W-:-:S07]  /*f6c0*/  HFMA2 R232, -RZ, RZ, 0, 1.847743988037109375e-06 ;  /* 0x0000001fffe87431 */ /* 0x000fce00000001ff */
[----:B------:R-:W-:Y:S05]  /*f6d0*/  WARPSYNC.COLLECTIVE R235, `(.L_x_774) ;  /* 0x00000000eb087348 */ /* 0x000fea0003c00000 */
[----:B------:R0:W1:Y:S02]  /*f6e0*/  SHFL.IDX P3, R236, R234, R233, R232 ;  /* 0x000000e9eaec7389 */ /* 0x00006400000600e8 */
[----:B01----:R-:W-:Y:S05]  /*f6f0*/  ENDCOLLECTIVE ;  /* 0x000000000000791b */ /* 0x003fea0003800000 */
.L_x_774:
[----:B------:R-:W-:Y:S02]  /*f700*/  MOV R234, R61 ;  /* 0x0000003d00ea7202 */ /* 0x000fe40000000f00 */
[----:B------:R-:W-:-:S07]  /*f710*/  MOV R60, R236 ;  /* 0x000000ec003c7202 */ /* 0x000fce0000000f00 */
[----:B------:R-:W-:Y:S05]  /*f720*/  WARPSYNC.COLLECTIVE R235, `(.L_x_775) ;  /* 0x00000000eb087348 */ /* 0x000fea0003c00000 */
[----:B------:R0:W1:Y:S02]  /*f730*/  SHFL.IDX P3, R236, R234, R233, R232 ;  /* 0x000000e9eaec7389 */ /* 0x00006400000600e8 */
[----:B01----:R-:W-:Y:S05]  /*f740*/  ENDCOLLECTIVE ;  /* 0x000000000000791b */ /* 0x003fea0003800000 */
.L_x_775:
[----:B------:R-:W-:Y:S02]  /*f750*/  MOV R234, R62 ;  /* 0x0000003e00ea7202 */ /* 0x000fe40000000f00 */
[----:B------:R-:W-:-:S07]  /*f760*/  MOV R61, R236 ;  /* 0x000000ec003d7202 */ /* 0x000fce0000000f00 */
[----:B------:R-:W-:Y:S05]  /*f770*/  WARPSYNC.COLLECTIVE R235, `(.L_x_776) ;  /* 0x00000000eb087348 */ /* 0x000fea0003c00000 */
[----:B------:R0:W1:Y:S02]  /*f780*/  SHFL.IDX P3, R236, R234, R233, R232 ;  /* 0x000000e9eaec7389 */ /* 0x00006400000600e8 */
[----:B01----:R-:W-:Y:S05]  /*f790*/  ENDCOLLECTIVE ;  /* 0x000000000000791b */ /* 0x003fea0003800000 */
.L_x_776:
[----:B------:R-:W-:Y:S02]  /*f7a0*/  MOV R234, R63 ;  /* 0x0000003f00ea7202 */ /* 0x000fe40000000f00 */
[----:B------:R-:W-:-:S07]  /*f7b0*/  MOV R62, R236 ;  /* 0x000000ec003e7202 */ /* 0x000fce0000000f00 */
[----:B------:R-:W-:Y:S05]  /*f7c0*/  WARPSYNC.COLLECTIVE R235, `(.L_x_777) ;  /* 0x00000000eb087348 */ /* 0x000fea0003c00000 */
[----:B------:R0:W1:Y:S02]  /*f7d0*/  SHFL.IDX P3, R236, R234, R233, R232 ;  /* 0x000000e9eaec7389 */ /* 0x00006400000600e8 */
[----:B01----:R-:W-:Y:S05]  /*f7e0*/  ENDCOLLECTIVE ;  /* 0x000000000000791b */ /* 0x003fea0003800000 */
.L_x_777:
[----:B------:R-:W-:Y:S01]  /*f7f0*/  MOV R63, R236 ;  /* 0x000000ec003f7202 */ /* 0x000fe20000000f00 */
[----:B------:R-:W-:Y:S06]  /*f800*/  BRA `(.L_x_778) ;  /* 0xffffff8400d07947 */ /* 0x000fec000383ffff */
.L_x_779:
        /* <DEDUP_REMOVED lines=15> */
.L_x_18667:


//--------------------- .text._Z25selective_scan_bwd_kernelI32Selective_Scan_bwd_kernel_traitsILi128ELi16ELb0ELb0ELb1ELb0ELb1EN3c104HalfENS1_7complexIfEEEEv12SSMParamsBwd --------------------------
	.section	.text._Z25selective_scan_bwd_kernelI32Selective_Scan_bwd_kernel_traitsILi128ELi16ELb0ELb0ELb1ELb0ELb1EN3c104HalfENS1_7complexIfEEEEv12SSMParamsBwd,"ax",@progbits
	.align	128
        .global         _Z25selective_scan_bwd_kernelI32Selective_Scan_bwd_kernel_traitsILi128ELi16ELb0ELb0ELb1ELb0ELb1EN3c104HalfENS1_7complexIfEEEEv12SSMParamsBwd
        .type           _Z25selective_scan_bwd_kernelI32Selective_Scan_bwd_kernel_traitsILi128ELi16ELb0ELb0ELb1ELb0ELb1EN3c104HalfENS1_7complexIfEEEEv12SSMParamsBwd,@function
        .size           _Z25selective_scan_bwd_kernelI32Selective_Scan_bwd_kernel_traitsILi128ELi16ELb0ELb0ELb1ELb0ELb1EN3c104HalfENS1_7complexIfEEEEv12SSMParamsBwd,(.L_x_18668 - _Z25selective_scan_bwd_kernelI32Selective_Scan_bwd_kernel_traitsILi128ELi16ELb0ELb0ELb1ELb0ELb1EN3c104HalfENS1_7complexIfEEEEv12SSMParamsBwd)
        .other          _Z25selective_scan_bwd_kernelI32Selective_Scan_bwd_kernel_traitsILi128ELi16ELb0ELb0ELb1ELb0ELb1EN3c104HalfENS1_7complexIfEEEEv12SSMParamsBwd,@"STO_CUDA_ENTRY STV_DEFAULT"
_Z25selective_scan_bwd_kernelI32Selective_Scan_bwd_kernel_traitsILi128ELi16ELb0ELb0ELb1ELb0ELb1EN3c104HalfENS1_7complexIfEEEEv12SSMParamsBwd:
.text._Z25selective_scan_bwd_kernelI32Selective_Scan_bwd_kernel_traitsILi128ELi16ELb0ELb0ELb1ELb0ELb1EN3c104HalfENS1_7complexIfEEEEv12SSMParamsBwd:
        /* <DEDUP_REMOVED lines=25> */
[----:B------:R-:W-:-:S04]  /*0190*/  MOV R5, UR7 ;  /* 0x0000000700057c02 */ /* 0x000fc80008000f00 */
[----:B---3--:R3:W2:Y:S04]  /*01a0*/  @P0 LDG.E R3, desc[UR32][R2.64] ;  /* 0x0000002002030981 */ /* 0x0086a8000c1e1900 */
[----:B------:R-:W2:Y:S01]  /*01b0*/  @P1 LDG.E R4, desc[UR32][R4.64] ;  /* 0x0000002004041981 */ /* 0x000ea2000c1e1900 */
[----:B----4-:R-:W-:Y:S01]  /*01c0*/  MOV R0, UR28 ;  /* 0x0000001c00007c02 */ /* 0x010fe20008000f00 */
[----:B------:R-:W5:Y:S01]  /*01d0*/  S2UR UR6, SR_CTAID.X ;  /* 0x00000000000679c3 */ /* 0x000f620000002500 */
[----:B-1----:R-:W-:Y:S01]  /*01e0*/  ULEA UR13, UR26, 0xfffff800, 0xb ;  /* 0xfffff8001a0d7891 */ /* 0x002fe2000f8e58ff */
[----:B------:R1:W-:Y:S01]  /*01f0*/  STL [R1+0xc], RZ ;  /* 0x00000cff01007387 */ /* 0x0003e20000100800 */
[----:B------:R-:W-:Y:S02]  /*0200*/  IABS R0, R0 ;  /* 0x0000000000007213 */ /* 0x000fe40000000000 */
[----:B------:R-:W-:Y:S01]  /*0210*/  USHF.R.S32.HI UR25, URZ, 0x1f, UR13 ;  /* 0x0000001fff197899 */ /* 0x000fe2000801140d */
[----:B------:R1:W-:Y:S01]  /*0220*/  STL [R1+0x8], RZ ;  /* 0x000008ff01007387 */ /* 0x0003e20000100800 */
[----:B------:R-:W-:-:S13]  /*0230*/  R2UR UR29, R0 ;  /* 0x00000000001d72ca */ /* 0x000fda00000e0000 */
[----:B------:R-:W4:Y:S01]  /*0240*/  I2F.RP R0, UR29 ;  /* 0x0000001d00007d06 */ /* 0x000f220008209400 */
[----:B-----5:R-:W-:Y:S02]  /*0250*/  UIMAD.WIDE.U32 UR4, UR6, UR16, URZ ;  /* 0x00000010060472a5 */ /* 0x020fe4000f8e00ff */
[----:B0-----:R-:W-:Y:S02]  /*0260*/  UIMAD.WIDE.U32 UR8, UR6, UR20, URZ ;  /* 0x00000014060872a5 */ /* 0x001fe4000f8e00ff */
[----:B------:R-:W-:Y:S02]  /*0270*/  UIMAD UR5, UR6, UR17, UR5 ;  /* 0x00000011060572a4 */ /* 0x000fe4000f8e0205 */
[----:B------:R-:W-:Y:S02]  /*0280*/  UIMAD UR9, UR6, UR21, UR9 ;  /* 0x00000015060972a4 */ /* 0x000fe4000f8e0209 */
[----:B------:R-:W-:Y:S02]  /*0290*/  UIMAD.WIDE.U32 UR4, UR12, UR18, UR4 ;  /* 0x000000120c0472a5 */ /* 0x000fe4000f8e0004 */
[----:B------:R-:W-:Y:S01]  /*02a0*/  UIMAD.WIDE.U32 UR20, UR12, UR22, UR8 ;  /* 0x000000160c1472a5 */ /* 0x000fe2000f8e0008 */
[----:B----4-:R-:W3:Y:S01]  /*02b0*/  MUFU.RCP R0, R0 ;  /* 0x0000000000007308 */ /* 0x010ee20000001000 */
[----:B------:R-:W-:-:S02]  /*02c0*/  UIMAD UR7, UR12, UR19, UR5 ;  /* 0x000000130c0772a4 */ /* 0x000fc4000f8e0205 */
[----:B------:R-:W-:Y:S02]  /*02d0*/  UIMAD UR24, UR12, UR23, UR21 ;  /* 0x000000170c1872a4 */ /* 0x000fe4000f8e0215 */
[----:B------:R-:W-:Y:S01]  /*02e0*/  UIADD3 UR22, UP0, UPT, UR13, UR4, URZ ;  /* 0x000000040d167290 */ /* 0x000fe2000ff1e0ff */
[----:B------:R-:W0:Y:S02]  /*02f0*/  LDCU.128 UR8, c[0x0][0x460] ;  /* 0x00008c00ff0877ac */ /* 0x000e240008000c00 */
[----:B------:R-:W-:Y:S01]  /*0300*/  UMOV UR4, URZ ;  /* 0x000000ff00047c82 */ /* 0x000fe20008000000 */
[----:B------:R-:W-:Y:S02]  /*0310*/  UIADD3.X UR7, UPT, UPT, UR25, UR7, URZ, UP0, !UPT ;  /* 0x0000000719077290 */ /* 0x000fe400087fe4ff */
[----:B------:R-:W-:Y:S01]  /*0320*/  UIADD3 UR20, UP2, UPT, UR13, UR20, URZ ;  /* 0x000000140d147290 */ /* 0x000fe2000ff5e0ff */
[----:B------:R-:W4:Y:S01]  /*0330*/  LDCU.64 UR18, c[0x0][0x498] ;  /* 0x00009300ff1277ac */ /* 0x000f220008000a00 */
[----:B---3--:R-:W-:-:S02]  /*0340*/  IADD3 R2, PT, PT, R0, 0xffffffe, RZ ;  /* 0x0ffffffe00027810 */ /* 0x008fc40007ffe0ff */
[----:B------:R-:W-:Y:S01]  /*0350*/  MOV R0, UR12 ;  /* 0x0000000c00007c02 */ /* 0x000fe20008000f00 */
[----:B------:R-:W-:Y:S01]  /*0360*/  UIADD3.X UR24, UPT, UPT, UR25, UR24, URZ, UP2, !UPT ;  /* 0x0000001819187290 */ /* 0x000fe200097fe4ff */
[----:B------:R-:W3:Y:S02]  /*0370*/  LDCU.64 UR16, c[0x0][0x4d8] ;  /* 0x00009b00ff1077ac */ /* 0x000ee40008000a00 */
[----:B------:R-:W5:Y:S01]  /*0380*/  F2I.FTZ.U32.TRUNC.NTZ R2, R2 ;  /* 0x0000000200027305 */ /* 0x000f62000021f000 */
[----:B------:R-:W-:Y:S01]  /*0390*/  IABS R0, R0 ;  /* 0x0000000000007213 */ /* 0x000fe20000000000 */
[----:B0-----:R-:W-:-:S03]  /*03a0*/  ULEA UR23, UP3, UR20, UR10, 0x1 ;  /* 0x0000000a14177291 */ /* 0x001fc6000f8608ff */
[----:B------:R-:W-:Y:S01]  /*03b0*/  R2UR UR27, R0 ;  /* 0x00000000001b72ca */ /* 0x000fe200000e0000 */
[----:B------:R-:W-:Y:S01]  /*03c0*/  ULEA.HI.X UR24, UR20, UR11, UR24, 0x1, UP3 ;  /* 0x0000000b14187291 */ /* 0x000fe200098f0c18 */
[----:B-----5:R-:W-:Y:S01]  /*03d0*/  R2UR UR5, R2 ;  /* 0x00000000020572ca */ /* 0x020fe200000e0000 */
[----:B---3--:R-:W-:Y:S02]  /*03e0*/  USHF.R.U64 UR16, UR16, 0x1, UR17 ;  /* 0x0000000110107899 */ /* 0x008fe40008001211 */
[----:B------:R-:W-:-:S10]  /*03f0*/  USHF.R.U32.HI UR17, URZ, 0x1, UR17 ;  /* 0x00000001ff117899 */ /* 0x000fd40008011611 */
[----:B------:R-:W-:-:S04]  /*0400*/  UIADD3 UR21, UPT, UPT, URZ, -UR5, URZ ;  /* 0x80000005ff157290 */ /* 0x000fc8000fffe0ff */
[----:B------:R-:W-:-:S04]  /*0410*/  UIMAD UR21, UR21, UR29, URZ ;  /* 0x0000001d151572a4 */ /* 0x000fc8000f8e02ff */
[----:B------:R-:W-:Y:S02]  /*0420*/  UIMAD.WIDE.U32 UR4, UR5, UR21, UR4 ;  /* 0x00000015050472a5 */ /* 0x000fe4000f8e0004 */
[----:B------:R-:W-:Y:S02]  /*0430*/  ULEA UR21, UP1, UR22, UR8, 0x1 ;  /* 0x0000000816157291 */ /* 0x000fe4000f8208ff */
[----:B------:R-:W-:Y:S02]  /*0440*/  UIMAD.WIDE.U32 UR4, UR5, UR27, URZ ;  /* 0x0000001b050472a5 */ /* 0x000fe4000f8e00ff */
[----:B------:R-:W-:Y:S02]  /*0450*/  ULEA.HI.X UR22, UR22, UR9, UR7, 0x1, UP1 ;  /* 0x0000000916167291 */ /* 0x000fe400088f0c07 */
[----:B--2---:R-:W-:Y:S02]  /*0460*/  UIMAD.WIDE.U32 UR8, UR6, UR14, URZ ;  /* 0x0000000e060872a5 */ /* 0x004fe4000f8e00ff */
[----:B------:R-:W-:Y:S01]  /*0470*/  UISETP.NE.AND UP1, UPT, UR28, URZ, UPT ;  /* 0x000000ff1c00728c */ /* 0x000fe2000bf25270 */
[----:B------:R-:W-:Y:S01]  /*0480*/  UMOV UR7, UR5 ;  /* 0x0000000500077c82 */ /* 0x000fe20008000000 */
[----:B----4-:R-:W-:-:S02]  /*0490*/  UIMAD.WIDE.U32 UR4, UR6, UR18, URZ ;  /* 0x00000012060472a5 */ /* 0x010fc4000f8e00ff */
[----:B------:R-:W-:Y:S02]  /*04a0*/  UIADD3 UR10, UPT, UPT, -UR7, URZ, URZ ;  /* 0x000000ff070a7290 */ /* 0x000fe4000fffe1ff */
[----:B------:R-:W-:Y:S02]  /*04b0*/  UIMAD UR5, UR6, UR19, UR5 ;  /* 0x00000013060572a4 */ /* 0x000fe4000f8e0205 */
[----:B------:R-:W-:Y:S02]  /*04c0*/  UIMAD UR10, UR29, UR10, UR27 ;  /* 0x0000000a1d0a72a4 */ /* 0x000fe4000f8e021b */
[----:B------:R-:W-:Y:S02]  /*04d0*/  UIMAD.WIDE.U32 UR4, UR12, UR30, UR4 ;  /* 0x0000001e0c0472a5 */ /* 0x000fe4000f8e0004 */
[----:B------:R-:W-:Y:S02]  /*04e0*/  UISETP.GT.U32.AND UP2, UPT, UR29, UR10, UPT ;  /* 0x0000000a1d00728c */ /* 0x000fe4000bf44070 */
[----:B------:R-:W-:Y:S01]  /*04f0*/  UIMAD UR5, UR12, UR31, UR5 ;  /* 0x0000001f0c0572a4 */ /* 0x000fe2000f8e0205 */
[----:B------:R-:W0:Y:S01]  /*0500*/  LDCU.64 UR30, c[0x0][0x480] ;  /* 0x00009000ff1e77ac */ /* 0x000e220008000a00 */
[----:B------:R-:W-:-:S02]  /*0510*/  ULOP3.LUT UR18, UR12, UR28, URZ, 0x3c, !UPT ;  /* 0x0000001c0c127292 */ /* 0x000fc4000f8e3cff */
[----:B------:R-:W-:-:S05]  /*0520*/  UIMAD UR9, UR6, UR15, UR9 ;  /* 0x0000000f060972a4 */ /* 0x000fca000f8e0209 */
[----:B------:R-:W-:Y:S02]  /*0530*/  @!UP2 UIADD3 UR10, UPT, UPT, UR10, -UR29, URZ ;  /* 0x8000001d0a0aa290 */ /* 0x000fe4000fffe0ff */
[----:B------:R-:W-:Y:S02]  /*0540*/  @!UP2 UIADD3 UR7, UPT, UPT, UR7, 0x1, URZ ;  /* 0x000000010707a890 */ /* 0x000fe4000fffe0ff */
[----:B------:R-:W-:Y:S02]  /*0550*/  UISETP.GE.U32.AND UP0, UPT, UR10, UR29, UPT ;  /* 0x0000001d0a00728c */ /* 0x000fe4000bf06070 */
[----:B------:R-:W-:Y:S01]  /*0560*/  UISETP.GE.AND UP2, UPT, UR18, URZ, UPT ;  /* 0x000000ff1200728c */ /* 0x000fe2000bf46270 */
[----:B------:R-:W2:Y:S04]  /*0570*/  LDCU.64 UR14, c[0x0][0x3e8] ;  /* 0x00007d00ff0e77ac */ /* 0x000ea80008000a00 */
[----:B------:R-:W3:Y:S04]  /*0580*/  LDCU.64 UR10, c[0x0][0x528] ;  /* 0x0000a500ff0a77ac */ /* 0x000ee80008000a00 */
[----:B------:R-:W-:Y:S01]  /*0590*/  @UP0 UIADD3 UR7, UPT, UPT, UR7, 0x1, URZ ;  /* 0x0000000107070890 */ /* 0x000fe2000fffe0ff */
[----:B------:R-:W4:Y:S01]  /*05a0*/  LDCU.64 UR18, c[0x0][0x4e0] ;  /* 0x00009c00ff1277ac */ /* 0x000f220008000a00 */
[----:B------:R-:W-:-:S02]  /*05b0*/  UIADD3 UR13, UP3, UPT, UR13, UR4, URZ ;  /* 0x000000040d0d7290 */ /* 0x000fc4000ff7e0ff */
[----:B------:R-:W-:Y:S02]  /*05c0*/  @!UP2 UIADD3 UR7, UPT, UPT, -UR7, URZ, URZ ;  /* 0x000000ff0707a290 */ /* 0x000fe4000fffe1ff */
[----:B------:R-:W-:Y:S02]  /*05d0*/  UIADD3.X UR4, UPT, UPT, UR25, UR5, URZ, UP3, !UPT ;  /* 0x0000000519047290 */ /* 0x000fe40009ffe4ff */
[----:B0-----:R-:W-:Y:S02]  /*05e0*/  UISETP.NE.U32.AND UP0, UPT, UR30, URZ, UPT ;  /* 0x000000ff1e00728c */ /* 0x001fe4000bf05070 */
[----:B---3--:R-:W-:Y:S02]  /*05f0*/  ULEA UR25, UP2, UR13, UR10, 0x1 ;  /* 0x0000000a0d197291 */ /* 0x008fe4000f8408ff */
[----:B------:R-:W-:Y:S02]  /*0600*/  @!UP1 ULOP3.LUT UR7, URZ, UR28, URZ, 0x33, !UPT ;  /* 0x0000001cff079292 */ /* 0x000fe4000f8e33ff */
[----:B------:R-:W-:-:S02]  /*0610*/  UISETP.NE.AND.EX UP0, UPT, UR31, URZ, UPT, UP0 ;  /* 0x000000ff1f00728c */ /* 0x000fc4000bf05300 */
[----:B------:R-:W-:Y:S02]  /*0620*/  ULEA.HI.X UR13, UR13, UR11, UR4, 0x1, UP2 ;  /* 0x0000000b0d0d7291 */ /* 0x000fe400090f0c04 */
[----:B------:R-:W-:Y:S02]  /*0630*/  USHF.R.S32.HI UR4, URZ, 0x1f, UR7 ;  /* 0x0000001fff047899 */ /* 0x000fe40008011407 */
[----:B--2---:R-:W-:Y:S02]  /*0640*/  UIMAD.WIDE.U32 UR8, UR7, UR14, UR8 ;  /* 0x0000000e070872a5 */ /* 0x004fe4000f8e0008 */
[----:B------:R-:W-:Y:S02]  /*0650*/  UIMAD UR5, UR4, UR14, URZ ;  /* 0x0000000e040572a4 */ /* 0x000fe4000f8e02ff */
[----:B----4-:R-:W-:Y:S02]  /*0660*/  UIMAD UR11, UR4, UR18, URZ ;  /* 0x00000012040b72a4 */ /* 0x010fe4000f8e02ff */
[----:B------:R-:W-:-:S02]  /*0670*/  UIMAD UR10, UR7, UR15, UR5 ;  /* 0x0000000f070a72a4 */ /* 0x000fc4000f8e0205 */
[----:B------:R-:W-:Y:S01]  /*0680*/  UIMAD.WIDE.U32 UR4, UR7, UR18, URZ ;  /* 0x00000012070472a5 */ /* 0x000fe2000f8e00ff */
[----:B------:R-:W0:Y:S01]  /*0690*/  @UP0 LDCU UR18, c[0x0][0x384] ;  /* 0x00007080ff1207ac */ /* 0x000e220008000800 */
[----:B------:R-:W2:Y:S01]  /*06a0*/  LDCU.64 UR14, c[0x0][0x540] ;  /* 0x0000a800ff0e77ac */ /* 0x000ea20008000a00 */
[----:B------:R-:W-:Y:S01]  /*06b0*/  UIMAD UR11, UR7, UR19, UR11 ;  /* 0x00000013070b72a4 */ /* 0x000fe2000f8e020b */
[----:B------:R-:W3:Y:S01]  /*06c0*/  @UP0 LDCU UR19, c[0x0][0x38c] ;  /* 0x00007180ff1307ac */ /* 0x000ee20008000800 */
[----:B------:R-:W4:Y:S01]  /*06d0*/  LDCU.64 UR30, c[0x0][0x450] ;  /* 0x00008a00ff1e77ac */ /* 0x000f220008000a00 */
[----:B------:R-:W5:Y:S01]  /*06e0*/  @UP0 LDCU.64 UR34, c[0x0][0x480] ;  /* 0x00009000ff2207ac */ /* 0x000f620008000a00 */
[----:B------:R-:W-:Y:S02]  /*06f0*/  ULEA UR7, UR26, 0xfffff000, 0xc ;  /* 0xfffff0001a077891 */ /* 0x000fe4000f8e60ff */
[----:B------:R-:W-:Y:S02]  /*0700*/  UIADD3 UR5, UPT, UPT, UR5, UR11, URZ ;  /* 0x0000000b05057290 */ /* 0x000fe4000fffe0ff */
[----:B------:R-:W-:-:S02]  /*0710*/  UIADD3 UR28, UP1, UPT, UR7, UR8, URZ ;  /* 0x00000008071c7290 */ /* 0x000fc4000ff3e0ff */
[----:B0-----:R-:W-:Y:S02]  /*0720*/  @UP0 UIMAD UR8, UR6, UR18, UR12 ;  /* 0x00000012060802a4 */ /* 0x001fe4000f8e020c */
[----:B------:R-:W-:Y:S02]  /*0730*/  UIADD3 UR10, UPT, UPT, UR9, UR10, URZ ;  /* 0x0000000a090a7290 */ /* 0x000fe4000fffe0ff */
[----:B------:R-:W-:Y:S02]  /*0740*/  UIMAD UR11, UR17, UR6, URZ ;  /* 0x00000006110b72a4 */ /* 0x000fe4000f8e02ff */
[----:B------:R-:W-:Y:S02]  /*0750*/  UIMAD.WIDE.U32 UR4, UR6, UR16, UR4 ;  /* 0x00000010060472a5 */ /* 0x000fe4000f8e0004 */
[----:B------:R-:W-:Y:S02]  /*0760*/  @UP0 UIMAD UR8, UR8, UR26, URZ ;  /* 0x0000001a080802a4 */ /* 0x000fe4000f8e02ff */
[----:B------:R-:W-:-:S02]  /*0770*/  ULEA.HI.X.SX32 UR7, UR7, UR10, 0x1, UP1 ;  /* 0x0000000a07077291 */ /* 0x000fc400088f0eff */
[----:B------:R-:W-:Y:S02]  /*0780*/  UIADD3 UR11, UPT, UPT, UR5, UR11, URZ ;  /* 0x0000000b050b7290 */ /* 0x000fe4000fffe0ff */
[----:B--2---:R-:W-:Y:S02]  /*0790*/  ULEA UR10, UP1, UR4, UR14, 0x3 ;  /* 0x0000000e040a7291 */ /* 0x004fe4000f8218ff */
[----:B---3--:R-:W-:Y:S02]  /*07a0*/  @UP0 UIMAD UR8, UR8, UR19, URZ ;  /* 0x00000013080802a4 */ /* 0x008fe4000f8e02ff */
        /* <DEDUP_REMOVED lines=14> */
[----:B------:R2:W-:Y:S01]  /*0890*/  STL [R1+0x8], RZ ;  /* 0x000008ff01007387 */ /* 0x0005e20000100800 */
[----:B------:R-:W-:-:S03]  /*08a0*/  UMOV UR26, UR13 ;  /* 0x0000000d001a7c82 */ /* 0x000fc60008000000 */
[----:B------:R2:W-:Y:S01]  /*08b0*/  STL [R1+0xc], RZ ;  /* 0x00000cff01007387 */ /* 0x0005e20000100800 */
[C---:B0-----:R-:W-:Y:S02]  /*08c0*/  SHF.L.U32 R3, R0.reuse, 0x4, RZ ;  /* 0x0000000400037819 */ /* 0x041fe400000006ff */
[----:B------:R-:W-:-:S04]  /*08d0*/  LOP3.LUT R0, R0, 0x1f, RZ, 0xc0, !PT ;  /* 0x0000001f00007812 */ /* 0x000fc800078ec0ff */
[----:B-12---:R-:W-:-:S07]  /*08e0*/  LOP3.LUT R29, R0, 0x3e00, R3, 0xf8, !PT ;  /* 0x00003e00001d7812 */ /* 0x006fce00078ef803 */
.L_x_881:
[----:B------:R-:W0:Y:S01]  /*08f0*/  S2UR UR38, SR_CTAID.X ;  /* 0x00000000002679c3 */ /* 0x000e220000002500 */
[----:B-1----:R-:W1:Y:S01]  /*0900*/  S2R R182, SR_TID.X ;  /* 0x0000000000b67919 */ /* 0x002e620000002100 */
[----:B------:R-:W0:Y:S01]  /*0910*/  LDCU.128 UR12, c[0x0][0x410] ;  /* 0x00008200ff0c77ac */ /* 0x000e220008000c00 */
[----:B------:R-:W-:Y:S02]  /*0920*/  MOV R8, UR21 ;  /* 0x0000001500087c02 */ /* 0x000fe40008000f00 */
[----:B------:R-:W-:Y:S01]  /*0930*/  MOV R9, UR22 ;  /* 0x0000001600097c02 */ /* 0x000fe20008000f00 */
[----:B------:R-:W2:Y:S01]  /*0940*/  LDCU.128 UR16, c[0x0][0x420] ;  /* 0x00008400ff1077ac */ /* 0x000ea20008000c00 */
[----:B------:R-:W-:Y:S01]  /*0950*/  PRMT R30, RZ, 0x7610, R30 ;  /* 0x00007610ff1e7816 */ /* 0x000fe2000000001e */
[----:B------:R-:W3:Y:S01]  /*0960*/  S2UR UR31, SR_CTAID.Y ;  /* 0x00000000001f79c3 */ /* 0x000ee20000002600 */
[----:B------:R-:W-:Y:S01]  /*0970*/  PRMT R36, RZ, 0x7610, R36 ;  /* 0x00007610ff247816 */ /* 0x000fe20000000024 */
[----:B------:R-:W-:Y:S01]  /*0980*/  ULEA UR8, UR20, 0xfffff800, 0xb ;  /* 0xfffff80014087891 */ /* 0x000fe2000f8e58ff */
[----:B------:R-:W-:Y:S01]  /*0990*/  PRMT R27, RZ, 0x7610, R27 ;  /* 0x00007610ff1b7816 */ /* 0x000fe2000000001b */
[----:B------:R-:W-:Y:S01]  /*09a0*/  UMOV UR9, URZ ;  /* 0x000000ff00097c82 */ /* 0x000fe20008000000 */
[----:B------:R-:W4:Y:S01]  /*09b0*/  LDCU UR29, c[0x0][0x388] ;  /* 0x00007100ff1d77ac */ /* 0x000f220008000800 */
[----:B------:R-:W-:-:S02]  /*09c0*/  PRMT R37, RZ, 0x7610, R37 ;  /* 0x00007610ff257816 */ /* 0x000fc40000000025 */
[----:B------:R-:W-:Y:S01]  /*09d0*/  PRMT R35, RZ, 0x7610, R35 ;  /* 0x00007610ff237816 */ /* 0x000fe20000000023 */
[----:B------:R-:W5:Y:S01]  /*09e0*/  LDCU.64 UR40, c[0x0][0x488] ;  /* 0x00009100ff2877ac */ /* 0x000f620008000a00 */
[----:B------:R-:W-:Y:S02]  /*09f0*/  PRMT R34, RZ, 0x7610, R34 ;  /* 0x00007610ff227816 */ /* 0x000fe40000000022 */
[----:B------:R-:W-:Y:S01]  /*0a00*/  PRMT R33, RZ, 0x7610, R33 ;  /* 0x00007610ff217816 */ /* 0x000fe20000000021 */
[----:B------:R-:W5:Y:S01]  /*0a10*/  LDCU.64 UR42, c[0x0][0x478] ;  /* 0x00008f00ff2a77ac */ /* 0x000f620008000a00 */
[----:B------:R-:W-:Y:S02]  /*0a20*/  PRMT R32, RZ, 0x7610, R32 ;  /* 0x00007610ff207816 */ /* 0x000fe40000000020 */
[----:B------:R-:W-:Y:S01]  /*0a30*/  PRMT R31, RZ, 0x7610, R31 ;  /* 0x00007610ff1f7816 */ /* 0x000fe2000000001f */
[----:B0-----:R-:W-:Y:S01]  /*0a40*/  UIMAD.WIDE.U32 UR34, UR38, UR12, UR8 ;  /* 0x0000000c262272a5 */ /* 0x001fe2000f8e0008 */
[----:B------:R-:W-:Y:S01]  /*0a50*/  PRMT R38, RZ, 0x7610, R38 ;  /* 0x00007610ff267816 */ /* 0x000fe20000000026 */
[----:B--2---:R-:W-:Y:S01]  /*0a60*/  UIMAD.WIDE.U32 UR36, UR38, UR16, UR8 ;  /* 0x00000010262472a5 */ /* 0x004fe2000f8e0008 */
[----:B------:R-:W-:Y:S01]  /*0a70*/  PRMT R39, RZ, 0x7610, R39 ;  /* 0x00007610ff277816 */ /* 0x000fe20000000027 */
[----:B------:R-:W-:Y:S01]  /*0a80*/  UIMAD UR13, UR38, UR13, UR35 ;  /* 0x0000000d260d72a4 */ /* 0x000fe2000f8e0223 */
[----:B------:R-:W-:Y:S01]  /*0a90*/  PRMT R40, RZ, 0x7610, R40 ;  /* 0x00007610ff287816 */ /* 0x000fe20000000028 */
[----:B------:R-:W-:Y:S01]  /*0aa0*/  UIMAD UR37, UR38, UR17, UR37 ;  /* 0x00000011262572a4 */ /* 0x000fe2000f8e0225 */
[----:B------:R-:W-:Y:S01]  /*0ab0*/  PRMT R42, RZ, 0x7610, R42 ;  /* 0x00007610ff2a7816 */ /* 0x000fe2000000002a */
[----:B------:R-:W-:Y:S01]  /*0ac0*/  UMOV UR12, UR34 ;  /* 0x00000022000c7c82 */ /* 0x000fe20008000000 */
[----:B-1----:R-:W-:Y:S01]  /*0ad0*/  SHF.L.U32 R3, R182, 0x4, RZ ;  /* 0x00000004b6037819 */ /* 0x002fe200000006ff */
[----:B---3--:R-:W-:Y:S01]  /*0ae0*/  UIMAD.WIDE.U32 UR12, UR31, UR14, UR12 ;  /* 0x0000000e1f0c72a5 */ /* 0x008fe2000f8e000c */
[----:B------:R-:W-:Y:S01]  /*0af0*/  PRMT R44, RZ, 0x7610, R44 ;  /* 0x00007610ff2c7816 */ /* 0x000fe2000000002c */
[----:B----4-:R-:W-:Y:S01]  /*0b00*/  UIADD3 UR16, UPT, UPT, -UR8, UR29, URZ ;  /* 0x0000001d08107290 */ /* 0x010fe2000fffe1ff */
[----:B------:R-:W-:Y:S01]  /*0b10*/  LOP3.LUT R43, R3, 0x3e00, RZ, 0xc0, !PT ;  /* 0x00003e00032b7812 */ /* 0x000fe200078ec0ff */
[----:B------:R-:W-:Y:S01]  /*0b20*/  UIMAD UR13, UR31, UR15, UR13 ;  /* 0x0000000f1f0d72a4 */ /* 0x000fe2000f8e020d */
[----:B------:R-:W-:Y:S01]  /*0b30*/  PRMT R41, RZ, 0x7610, R41 ;  /* 0x00007610ff297816 */ /* 0x000fe20000000029 */
[----:B------:R-:W-:Y:S01]  /*0b40*/  UIMAD.WIDE.U32 UR14, UR31, UR18, UR36 ;  /* 0x000000121f0e72a5 */ /* 0x000fe2000f8e0024 */
[----:B------:R-:W-:-:S02]  /*0b50*/  LOP3.LUT R3, R43, R0, RZ, 0xfc, !PT ;  /* 0x000000002b037212 */ /* 0x000fc400078efcff */
[----:B------:R-:W-:Y:S01]  /*0b60*/  PRMT R46, RZ, 0x7610, R46 ;  /* 0x00007610ff2e7816 */ /* 0x000fe2000000002e */
[----:B------:R-:W-:Y:S01]  /*0b70*/  UIMAD UR19, UR31, UR19, UR15 ;  /* 0x000000131f1372a4 */ /* 0x000fe2000f8e020f */
[C---:B------:R-:W-:Y:S01]  /*0b80*/  IADD3 R7, P0, PT, R3.reuse, UR12, RZ ;  /* 0x0000000c03077c10 */ /* 0x040fe2000ff1e0ff */
[----:B------:R-:W-:Y:S01]  /*0b90*/  BAR.SYNC.DEFER_BLOCKING 0x0 ;  /* 0x0000000000007b1d */ /* 0x000fe20000010000 */
[----:B------:R-:W-:Y:S02]  /*0ba0*/  IADD3 R5, P1, PT, R3, UR14, RZ ;  /* 0x0000000e03057c10 */ /* 0x000fe4000ff3e0ff */
[----:B------:R-:W-:Y:S02]  /*0bb0*/  IADD3.X R12, PT, PT, RZ, UR13, RZ, P0, !PT ;  /* 0x0000000dff0c7c10 */ /* 0x000fe400087fe4ff */
[----:B------:R-:W-:Y:S01]  /*0bc0*/  IADD3.X R10, PT, PT, RZ, UR19, RZ, P1, !PT ;  /* 0x00000013ff0a7c10 */ /* 0x000fe20008ffe4ff */
[----:B------:R-:W0:Y:S01]  /*0bd0*/  S2R R105, SR_LANEID ;  /* 0x0000000000697919 */ /* 0x000e220000000000 */
[C---:B------:R-:W-:Y:S01]  /*0be0*/  ISETP.GE.AND P2, PT, R29.reuse, UR16, PT ;  /* 0x000000101d007c0c */ /* 0x040fe2000bf46270 */
[----:B------:R-:W-:Y:S01]  /*0bf0*/  IMAD.WIDE.U32 R28, R29, 0x2, R8 ;  /* 0x000000021d1c7825 */ /* 0x000fe200078e0008 */
[----:B-----5:R-:W-:Y:S01]  /*0c00*/  LEA R6, P0, R7, UR40, 0x1 ;  /* 0x0000002807067c11 */ /* 0x020fe2000f8008ff */
[----:B------:R-:W-:Y:S01]  /*0c10*/  UMOV UR30, 0x400 ;  /* 0x00000400001e7882 */ /* 0x000fe20000000000 */
[----:B------:R-:W-:Y:S01]  /*0c20*/  LEA R4, P1, R5, UR42, 0x1 ;  /* 0x0000002a05047c11 */ /* 0x000fe2000f8208ff */
[----:B------:R-:W1:Y:S01]  /*0c30*/  LDCU UR18, c[0x0][0x38c] ;  /* 0x00007180ff1277ac */ /* 0x000e620008000800 */
[----:B------:R-:W-:-:S02]  /*0c40*/  SHF.L.U32 R8, R3, 0x1, RZ ;  /* 0x0000000103087819 */ /* 0x000fc400000006ff */
[----:B------:R-:W-:Y:S02]  /*0c50*/  LEA.HI.X R7, R7, UR41, R12, 0x1, P0 ;  /* 0x0000002907077c11 */ /* 0x000fe400080f0c0c */
[----:B------:R-:W-:Y:S02]  /*0c60*/  LOP3.LUT R26, R43, 0x20, R0, 0xfe, !PT ;  /* 0x000000202b1a7812 */ /* 0x000fe400078efe00 */
[C---:B------:R-:W-:Y:S02]  /*0c70*/  LOP3.LUT R17, R3.reuse, 0xe0, RZ, 0xfc, !PT ;  /* 0x000000e003117812 */ /* 0x040fe400078efcff */
[----:B------:R-:W-:Y:S01]  /*0c80*/  LOP3.LUT R18, R3, 0x100, RZ, 0xfc, !PT ;  /* 0x0000010003127812 */ /* 0x000fe200078efcff */
[----:B------:R-:W2:Y:S01]  /*0c90*/  @!P2 LDG.E.U16 R27, desc[UR32][R28.64] ;  /* 0x000000201c1ba981 */ /* 0x000ea2000c1e1500 */
[----:B------:R-:W-:Y:S02]  /*0ca0*/  LEA.HI.X R5, R5, UR43, R10, 0x1, P1 ;  /* 0x0000002b05057c11 */ /* 0x000fe400088f0c0a */
[----:B------:R-:W-:-:S02]  /*0cb0*/  LOP3.LUT R16, R3, 0xc0, RZ, 0xfc, !PT ;  /* 0x000000c003107812 */ /* 0x000fc400078efcff */
[C---:B------:R-:W-:Y:S02]  /*0cc0*/  LOP3.LUT R15, R3.reuse, 0xa0, RZ, 0xfc, !PT ;  /* 0x000000a0030f7812 */ /* 0x040fe400078efcff */
[C---:B------:R-:W-:Y:S02]  /*0cd0*/  LOP3.LUT R14, R3.reuse, 0x80, RZ, 0xfc, !PT ;  /* 0x00000080030e7812 */ /* 0x040fe400078efcff */
[C---:B------:R-:W-:Y:S02]  /*0ce0*/  LOP3.LUT R13, R3.reuse, 0x60, RZ, 0xfc, !PT ;  /* 0x00000060030d7812 */ /* 0x040fe400078efcff */
[C---:B------:R-:W-:Y:S02]  /*0cf0*/  LOP3.LUT R19, R3.reuse, 0x120, RZ, 0xfc, !PT ;  /* 0x0000012003137812 */ /* 0x040fe400078efcff */
[C---:B------:R-:W-:Y:S02]  /*0d00*/  LOP3.LUT R20, R3.reuse, 0x140, RZ, 0xfc, !PT ;  /* 0x0000014003147812 */ /* 0x040fe400078efcff */
[----:B------:R-:W-:-:S02]  /*0d10*/  LOP3.LUT R21, R3, 0x160, RZ, 0xfc, !PT ;  /* 0x0000016003157812 */ /* 0x000fc400078efcff */
[C---:B------:R-:W-:Y:S02]  /*0d20*/  LOP3.LUT R22, R3.reuse, 0x180, RZ, 0xfc, !PT ;  /* 0x0000018003167812 */ /* 0x040fe400078efcff */
[C---:B------:R-:W-:Y:S02]  /*0d30*/  LOP3.LUT R23, R3.reuse, 0x1a0, RZ, 0xfc, !PT ;  /* 0x000001a003177812 */ /* 0x040fe400078efcff */
[C---:B------:R-:W-:Y:S02]  /*0d40*/  LOP3.LUT R24, R3.reuse, 0x1c0, RZ, 0xfc, !PT ;  /* 0x000001c003187812 */ /* 0x040fe400078efcff */
[----:B------:R-:W-:Y:S01]  /*0d50*/  LOP3.LUT R25, R3, 0x1e0, RZ, 0xfc, !PT ;  /* 0x000001e003197812 */ /* 0x000fe200078efcff */
[----:B------:R-:W3:Y:S01]  /*0d60*/  S2UR UR12, SR_CgaCtaId ;  /* 0x00000000000c79c3 */ /* 0x000ee20000008800 */
[----:B------:R-:W-:Y:S01]  /*0d70*/  IADD3 R10, P0, PT, R8, UR23, RZ ;  /* 0x00000017080a7c10 */ /* 0x000fe2000ff1e0ff */
[----:B------:R-:W4:Y:S01]  /*0d80*/  LDCU.64 UR14, c[0x0][0x508] ;  /* 0x0000a100ff0e77ac */ /* 0x000f220008000a00 */
[----:B------:R-:W-:-:S02]  /*0d90*/  P2R R88, PR, RZ, 0x4 ;  /* 0x00000004ff587803 */ /* 0x000fc40000000000 */
[----:B------:R-:W-:Y:S02]  /*0da0*/  IADD3.X R11, PT, PT, RZ, UR24, RZ, P0, !PT ;  /* 0x00000018ff0b7c10 */ /* 0x000fe400087fe4ff */
[----:B------:R-:W-:-:S13]  /*0db0*/  ISETP.GE.AND P0, PT, R26, UR16, PT ;  /* 0x000000101a007c0c */ /* 0x000fda000bf06270 */
[----:B------:R-:W5:Y:S01]  /*0dc0*/  @!P0 LDG.E.U16 R30, desc[UR32][R28.64+0x40] ;  /* 0x000040201c1e8981 */ /* 0x000f62000c1e1500 */
        /* <DEDUP_REMOVED lines=8> */
[----:B------:R-:W4:Y:S01]  /*0e50*/  @!P2 LDG.E.U16 R35, desc[UR32][R28.64+0x180] ;  /* 0x000180201c23a981 */ /* 0x000f22000c1e1500 */
[----:B------:R-:W-:Y:S02]  /*0e60*/  ISETP.GE.AND P6, PT, R12, UR16, PT ;  /* 0x000000100c007c0c */ /* 0x000fe4000bfc6270 */
[----:B------:R-:W-:Y:S01]  /*0e70*/  IADD3 R8, P1, PT, R8, UR25, RZ ;  /* 0x0000001908087c10 */ /* 0x000fe2000ff3e0ff */
[----:B------:R-:W4:Y:S01]  /*0e80*/  @!P3 LDG.E.U16 R34, desc[UR32][R28.64+0x140] ;  /* 0x000140201c22b981 */ /* 0x000f22000c1e1500 */
[----:B------:R-:W-:Y:S02]  /*0e90*/  ISETP.GE.AND P2, PT, R21, UR16, PT ;  /* 0x0000001015007c0c */ /* 0x000fe4000bf46270 */
[----:B------:R-:W-:Y:S01]  /*0ea0*/  IADD3.X R9, PT, PT, RZ, UR26, RZ, P1, !PT ;  /* 0x0000001aff097c10 */ /* 0x000fe20008ffe4ff */
[----:B------:R-:W4:Y:S01]  /*0eb0*/  @!P4 LDG.E.U16 R33, desc[UR32][R28.64+0x100] ;  /* 0x000100201c21c981 */ /* 0x000f22000c1e1500 */
[----:B------:R-:W-:-:S03]  /*0ec0*/  ISETP.GE.AND P1, PT, R20, UR16, PT ;  /* 0x0000001014007c0c */ /* 0x000fc6000bf26270 */
[----:B------:R-:W4:Y:S01]  /*0ed0*/  @!P0 LDG.E.U16 R37, desc[UR32][R28.64+0x200] ;  /* 0x000200201c258981 */ /* 0x000f22000c1e1500 */
[----:B------:R-:W-:Y:S02]  /*0ee0*/  ISETP.GE.AND P0, PT, R19, UR16, PT ;  /* 0x0000001013007c0c */ /* 0x000fe4000bf06270 */
[----:B------:R-:W-:Y:S01]  /*0ef0*/  ISETP.GE.AND P3, PT, R22, UR16, PT ;  /* 0x0000001016007c0c */ /* 0x000fe2000bf66270 */
[----:B------:R-:W4:Y:S01]  /*0f00*/  @!P5 LDG.E.U16 R32, desc[UR32][R28.64+0xc0] ;  /* 0x0000c0201c20d981 */ /* 0x000f22000c1e1500 */
[----:B------:R-:W-:Y:S02]  /*0f10*/  ISETP.GE.AND P4, PT, R23, UR16, PT ;  /* 0x0000001017007c0c */ /* 0x000fe4000bf86270 */
[----:B------:R-:W-:Y:S01]  /*0f20*/  ISETP.GE.AND P5, PT, R24, UR16, PT ;  /* 0x0000001018007c0c */ /* 0x000fe2000bfa6270 */
[----:B------:R-:W4:Y:S01]  /*0f30*/  @!P6 LDG.E.U16 R31, desc[UR32][R28.64+0x80] ;  /* 0x000080201c1fe981 */ /* 0x000f22000c1e1500 */
[----:B------:R-:W-:-:S03]  /*0f40*/  ISETP.GE.AND P6, PT, R25, UR16, PT ;  /* 0x0000001019007c0c */ /* 0x000fc6000bfc6270 */
[----:B------:R-:W4:Y:S04]  /*0f50*/  @!P1 LDG.E.U16 R39, desc[UR32][R28.64+0x280] ;  /* 0x000280201c279981 */ /* 0x000f28000c1e1500 */
[----:B------:R-:W4:Y:S04]  /*0f60*/  @!P0 LDG.E.U16 R38, desc[UR32][R28.64+0x240] ;  /* 0x000240201c268981 */ /* 0x000f28000c1e1500 */
[----:B------:R-:W4:Y:S04]  /*0f70*/  @!P2 LDG.E.U16 R40, desc[UR32][R28.64+0x2c0] ;  /* 0x0002c0201c28a981 */ /* 0x000f28000c1e1500 */
[----:B------:R-:W4:Y:S04]  /*0f80*/  @!P3 LDG.E.U16 R42, desc[UR32][R28.64+0x300] ;  /* 0x000300201c2ab981 */ /* 0x000f28000c1e1500 */
[----:B------:R-:W4:Y:S04]  /*0f90*/  @!P4 LDG.E.U16 R44, desc[UR32][R28.64+0x340] ;  /* 0x000340201c2cc981 */ /* 0x000f28000c1e1500 */
[----:B------:R-:W4:Y:S04]  /*0fa0*/  @!P5 LDG.E.U16 R41, desc[UR32][R28.64+0x380] ;  /* 0x000380201c29d981 */ /* 0x000f28000c1e1500 */
[----:B------:R1:W4:Y:S01]  /*0fb0*/  @!P6 LDG.E.U16 R46, desc[UR32][R28.64+0x3c0] ;  /* 0x0003c0201c2ee981 */ /* 0x000322000c1e1500 */
[----:B0-----:R-:W-:Y:S01]  /*0fc0*/  IADD3 R43, PT, PT, R43, R105, RZ ;  /* 0x000000692b2b7210 */ /* 0x001fe20007ffe0ff */
[----:B---3--:R-:W-:-:S03]  /*0fd0*/  ULEA UR30, UR12, UR30, 0x18 ;  /* 0x0000001e0c1e7291 */ /* 0x008fc6000f8ec0ff */
[C---:B------:R-:W-:Y:S02]  /*0fe0*/  IADD3 R48, PT, PT, R43.reuse, 0x20, RZ ;  /* 0x000000202b307810 */ /* 0x040fe40007ffe0ff */
[C---:B------:R-:W-:Y:S02]  /*0ff0*/  IADD3 R50, PT, PT, R43.reuse, 0x40, RZ ;  /* 0x000000402b327810 */ /* 0x040fe40007ffe0ff */
[C---:B-1----:R-:W-:Y:S02]  /*1000*/  IADD3 R28, PT, PT, R43.reuse, 0xa0, RZ ;  /* 0x000000a02b1c7810 */ /* 0x042fe40007ffe0ff */
[C---:B------:R-:W-:Y:S02]  /*1010*/  IADD3 R52, PT, PT, R43.reuse, 0x60, RZ ;  /* 0x000000602b347810 */ /* 0x040fe40007ffe0ff */
[C---:B------:R-:W-:Y:S02]  /*1020*/  LEA.HI.SX32 R45, R43.reuse, R43, 0x1b ;  /* 0x0000002b2b2d7211 */ /* 0x040fe400078fdaff */
[----:B------:R-:W-:-:S02]  /*1030*/  IADD3 R54, PT, PT, R43, 0x80, RZ ;  /* 0x000000802b367810 */ /* 0x000fc40007ffe0ff */
[-C--:B------:R-:W-:Y:S02]  /*1040*/  LEA.HI.SX32 R28, R28, R43.reuse, 0x1b ;  /* 0x0000002b1c1c7211 */ /* 0x080fe400078fdaff */
[-C--:B------:R-:W-:Y:S02]  /*1050*/  LEA.HI.SX32 R48, R48, R43.reuse, 0x1b ;  /* 0x0000002b30307211 */ /* 0x080fe400078fdaff */
[C---:B------:R-:W-:Y:S02]  /*1060*/  IADD3 R56, PT, PT, R43.reuse, 0xc0, RZ ;  /* 0x000000c02b387810 */ /* 0x040fe40007ffe0ff */
[-C--:B------:R-:W-:Y:S02]  /*1070*/  LEA.HI.SX32 R50, R50, R43.reuse, 0x1b ;  /* 0x0000002b32327211 */ /* 0x080fe400078fdaff */
[----:B------:R-:W-:Y:S02]  /*1080*/  IADD3 R58, PT, PT, R43, 0xe0, RZ ;  /* 0x000000e02b3a7810 */ /* 0x000fe40007ffe0ff */
[----:B------:R-:W-:-:S02]  /*1090*/  LEA.HI.SX32 R52, R52, R43, 0x1b ;  /* 0x0000002b34347211 */ /* 0x000fc400078fdaff */
[----:B------:R-:W-:Y:S02]  /*10a0*/  IADD3 R60, PT, PT, R43, 0x100, RZ ;  /* 0x000001002b3c7810 */ /* 0x000fe40007ffe0ff */
[----:B------:R-:W-:Y:S02]  /*10b0*/  LEA R140, R45, UR30, 0x1 ;  /* 0x0000001e2d8c7c11 */ /* 0x000fe4000f8e08ff */
[----:B------:R-:W-:Y:S02]  /*10c0*/  LEA.HI.SX32 R54, R54, R43, 0x1b ;  /* 0x0000002b36367211 */ /* 0x000fe400078fdaff */
[----:B------:R-:W-:Y:S02]  /*10d0*/  LEA R243, R28, UR30, 0x1 ;  /* 0x0000001e1cf37c11 */ /* 0x000fe4000f8e08ff */
[----:B------:R-:W-:Y:S02]  /*10e0*/  IADD3 R62, PT, PT, R43, 0x120, RZ ;  /* 0x000001202b3e7810 */ /* 0x000fe40007ffe0ff */
[----:B------:R-:W-:-:S02]  /*10f0*/  LEA R138, R48, UR30, 0x1 ;  /* 0x0000001e308a7c11 */ /* 0x000fc4000f8e08ff */
[----:B------:R-:W-:Y:S02]  /*1100*/  LOP3.LUT R28, R182, 0x3e0, RZ, 0xc0, !PT ;  /* 0x000003e0b61c7812 */ /* 0x000fe400078ec0ff */
[C---:B------:R-:W-:Y:S02]  /*1110*/  IADD3 R64, PT, PT, R43.reuse, 0x140, RZ ;  /* 0x000001402b407810 */ /* 0x040fe40007ffe0ff */
[-C--:B------:R-:W-:Y:S02]  /*1120*/  LEA.HI.SX32 R56, R56, R43.reuse, 0x1b ;  /* 0x0000002b38387211 */ /* 0x080fe400078fdaff */
[----:B------:R-:W-:Y:S02]  /*1130*/  LEA R250, R50, UR30, 0x1 ;  /* 0x0000001e32fa7c11 */ /* 0x000fe4000f8e08ff */
[----:B------:R-:W-:Y:S02]  /*1140*/  IADD3 R66, PT, PT, R43, 0x160, RZ ;  /* 0x000001602b427810 */ /* 0x000fe40007ffe0ff */
[----:B------:R-:W-:-:S02]  /*1150*/  LEA.HI.SX32 R58, R58, R43, 0x1b ;  /* 0x0000002b3a3a7211 */ /* 0x000fc400078fdaff */
[----:B------:R-:W-:Y:S02]  /*1160*/  LEA R249, R52, UR30, 0x1 ;  /* 0x0000001e34f97c11 */ /* 0x000fe4000f8e08ff */
[C---:B------:R-:W-:Y:S02]  /*1170*/  IADD3 R68, PT, PT, R43.reuse, 0x180, RZ ;  /* 0x000001802b447810 */ /* 0x040fe40007ffe0ff */
[-C--:B------:R-:W-:Y:S02]  /*1180*/  LEA.HI.SX32 R60, R60, R43.reuse, 0x1b ;  /* 0x0000002b3c3c7211 */ /* 0x080fe400078fdaff */
[----:B------:R-:W-:Y:S02]  /*1190*/  LEA R244, R54, UR30, 0x1 ;  /* 0x0000001e36f47c11 */ /* 0x000fe4000f8e08ff */
[----:B------:R-:W-:Y:S02]  /*11a0*/  IADD3 R70, PT, PT, R43, 0x1a0, RZ ;  /* 0x000001a02b467810 */ /* 0x000fe40007ffe0ff */
[----:B------:R-:W-:-:S02]  /*11b0*/  LEA.HI.SX32 R62, R62, R43, 0x1b ;  /* 0x0000002b3e3e7211 */ /* 0x000fc400078fdaff */
        /* <DEDUP_REMOVED lines=24> */
[----:B------:R-:W-:Y:S02]  /*1340*/  P2R R61, PR, RZ, 0x2 ;  /* 0x00000002ff3d7803 */ /* 0x000fe40000000000 */
[----:B------:R-:W-:Y:S02]  /*1350*/  P2R R49, PR, RZ, 0x4 ;  /* 0x00000004ff317803 */ /* 0x000fe40000000000 */
[----:B------:R-:W-:Y:S02]  /*1360*/  ISETP.GE.AND P1, PT, R13, UR16, PT ;  /* 0x000000100d007c0c */ /* 0x000fe4000bf26270 */
[----:B------:R-:W-:Y:S02]  /*1370*/  P2R R47, PR, RZ, 0x8 ;  /* 0x00000008ff2f7803 */ /* 0x000fe40000000000 */
[----:B------:R-:W-:Y:S02]  /*1380*/  ISETP.GE.AND P2, PT, R12, UR16, PT ;  /* 0x000000100c007c0c */ /* 0x000fe4000bf46270 */
[----:B------:R-:W-:-:S02]  /*1390*/  ISETP.GE.AND P3, PT, R26, UR16, PT ;  /* 0x000000101a007c0c */ /* 0x000fc4000bf66270 */
[----:B------:R-:W-:Y:S01]  /*13a0*/  PRMT R29, RZ, 0x7610, R29 ;  /* 0x00007610ff1d7816 */ /* 0x000fe2000000001d */
[----:B--2---:R0:W-:Y:S04]  /*13b0*/  STS.U16 [R140], R27 ;  /* 0x0000001b8c007388 */ /* 0x0041e80000000400 */
[----:B-----5:R-:W-:Y:S01]  /*13c0*/  STS.U16 [R138+0x40], R30 ;  /* 0x0000401e8a007388 */ /* 0x020fe20000000400 */
[----:B0-----:R-:W-:-:S03]  /*13d0*/  PRMT R27, RZ, 0x7610, R27 ;  /* 0x00007610ff1b7816 */ /* 0x001fc6000000001b */
[----:B----4-:R-:W-:Y:S04]  /*13e0*/  STS.U16 [R250+0x80], R31 ;  /* 0x0000801ffa007388 */ /* 0x010fe80000000400 */
[----:B------:R-:W-:Y:S04]  /*13f0*/  STS.U16 [R249+0xc0], R32 ;  /* 0x0000c020f9007388 */ /* 0x000fe80000000400 */
[----:B------:R0:W-:Y:S04]  /*1400*/  STS.U16 [R244+0x100], R33 ;  /* 0x00010021f4007388 */ /* 0x0001e80000000400 */
[----:B------:R-:W-:Y:S04]  /*1410*/  STS.U16 [R243+0x140], R34 ;  /* 0x00014022f3007388 */ /* 0x000fe80000000400 */
[----:B------:R-:W-:Y:S04]  /*1420*/  STS.U16 [R242+0x180], R35 ;  /* 0x00018023f2007388 */ /* 0x000fe80000000400 */
[----:B------:R-:W-:Y:S04]  /*1430*/  STS.U16 [R241+0x1c0], R36 ;  /* 0x0001c024f1007388 */ /* 0x000fe80000000400 */
[----:B------:R1:W-:Y:S04]  /*1440*/  STS.U16 [R240+0x200], R37 ;  /* 0x00020025f0007388 */ /* 0x0003e80000000400 */
[----:B------:R-:W-:Y:S04]  /*1450*/  STS.U16 [R239+0x240], R38 ;  /* 0x00024026ef007388 */ /* 0x000fe80000000400 */
[----:B------:R2:W-:Y:S04]  /*1460*/  STS.U16 [R238+0x280], R39 ;  /* 0x00028027ee007388 */ /* 0x0005e80000000400 */
[----:B------:R3:W-:Y:S04]  /*1470*/  STS.U16 [R237+0x2c0], R40 ;  /* 0x0002c028ed007388 */ /* 0x0007e80000000400 */
        /* <DEDUP_REMOVED lines=35> */
[----:B-1----:R-:W-:Y:S02]  /*16b0*/  PRMT R37, RZ, 0x7610, R37 ;  /* 0x00007610ff257816 */ /* 0x002fe40000000025 */
[----:B------:R-:W-:-:S02]  /*16c0*/  PRMT R34, RZ, 0x7610, R34 ;  /* 0x00007610ff227816 */ /* 0x000fc40000000022 */
[----:B------:R-:W-:Y:S02]  /*16d0*/  PRMT R35, RZ, 0x7610, R35 ;  /* 0x00007610ff237816 */ /* 0x000fe40000000023 */
[----:B------:R-:W-:Y:S02]  /*16e0*/  PRMT R32, RZ, 0x7610, R32 ;  /* 0x00007610ff207816 */ /* 0x000fe40000000020 */
[----:B------:R-:W5:Y:S01]  /*16f0*/  @!P1 LDG.E.U16 R34, desc[UR32][R10.64+0x1c0] ;  /* 0x0001c0200a229981 */ /* 0x000f62000c1e1500 */
[----:B------:R-:W-:-:S03]  /*1700*/  ISETP.NE.AND P1, PT, R61, RZ, PT ;  /* 0x000000ff3d00720c */ /* 0x000fc60003f25270 */
[----:B------:R-:W5:Y:S01]  /*1710*/  @!P0 LDG.E.U16 R37, desc[UR32][R10.64+0x200] ;  /* 0x000200200a258981 */ /* 0x000f62000c1e1500 */
[----:B------:R-:W-:-:S03]  /*1720*/  ISETP.NE.AND P0, PT, R63, RZ, PT ;  /* 0x000000ff3f00720c */ /* 0x000fc60003f05270 */
[----:B------:R-:W5:Y:S01]  /*1730*/  @!P2 LDG.E.U16 R35, desc[UR32][R10.64+0x180] ;  /* 0x000180200a23a981 */ /* 0x000f62000c1e1500 */
[----:B------:R-:W-:-:S03]  /*1740*/  ISETP.NE.AND P2, PT, R49, RZ, PT ;  /* 0x000000ff3100720c */ /* 0x000fc60003f45270 */
[----:B------:R-:W5:Y:S01]  /*1750*/  @!P3 LDG.E.U16 R32, desc[UR32][R10.64+0x140] ;  /* 0x000140200a20b981 */ /* 0x000f62000c1e1500 */
[----:B------:R-:W-:Y:S02]  /*1760*/  ISETP.NE.AND P3, PT, R47, RZ, PT ;  /* 0x000000ff2f00720c */ /* 0x000fe40003f65270 */
[----:B------:R-:W-:Y:S02]  /*1770*/  PRMT R36, RZ, 0x7610, R36 ;  /* 0x00007610ff247816 */ /* 0x000fe40000000024 */
[----:B--2---:R-:W-:Y:S02]  /*1780*/  PRMT R39, RZ, 0x7610, R39 ;  /* 0x00007610ff277816 */ /* 0x004fe40000000027 */
[----:B------:R-:W-:Y:S02]  /*1790*/  PRMT R38, RZ, 0x7610, R38 ;  /* 0x00007610ff267816 */ /* 0x000fe40000000026 */
[----:B---3--:R-:W-:Y:S01]  /*17a0*/  PRMT R40, RZ, 0x7610, R40 ;  /* 0x00007610ff287816 */ /* 0x008fe20000000028 */
[----:B------:R-:W2:Y:S01]  /*17b0*/  @!P0 LDG.E.U16 R36, desc[UR32][R10.64+0x240] ;  /* 0x000240200a248981 */ /* 0x000ea2000c1e1500 */
[----:B------:R-:W-:-:S02]  /*17c0*/  PRMT R28, RZ, 0x7610, R28 ;  /* 0x00007610ff1c7816 */ /* 0x000fc4000000001c */
[----:B----4-:R-:W-:Y:S01]  /*17d0*/  PRMT R41, RZ, 0x7610, R41 ;  /* 0x00007610ff297816 */ /* 0x010fe20000000029 */
[----:B------:R-:W3:Y:S01]  /*17e0*/  @!P1 LDG.E.U16 R39, desc[UR32][R10.64+0x280] ;  /* 0x000280200a279981 */ /* 0x000ee2000c1e1500 */
[----:B------:R-:W-:-:S03]  /*17f0*/  PRMT R42, RZ, 0x7610, R42 ;  /* 0x00007610ff2a7816 */ /* 0x000fc6000000002a */
[----:B------:R-:W4:Y:S04]  /*1800*/  @!P2 LDG.E.U16 R38, desc[UR32][R10.64+0x2c0] ;  /* 0x0002c0200a26a981 */ /* 0x000f28000c1e1500 */
[----:B------:R-:W4:Y:S04]  /*1810*/  @!P3 LDG.E.U16 R40, desc[UR32][R10.64+0x300] ;  /* 0x000300200a28b981 */ /* 0x000f28000c1e1500 */
[----:B------:R-:W4:Y:S04]  /*1820*/  @!P4 LDG.E.U16 R28, desc[UR32][R10.64+0x340] ;  /* 0x000340200a1cc981 */ /* 0x000f28000c1e1500 */
[----:B------:R-:W4:Y:S04]  /*1830*/  @!P5 LDG.E.U16 R41, desc[UR32][R10.64+0x380] ;  /* 0x000380200a29d981 */ /* 0x000f28000c1e1500 */
[----:B------:R-:W4:Y:S01]  /*1840*/  @!P6 LDG.E.U16 R42, desc[UR32][R10.64+0x3c0] ;  /* 0x0003c0200a2ae981 */ /* 0x000f22000c1e1500 */
        /* <DEDUP_REMOVED lines=10> */
[----:B-----5:R-:W-:Y:S02]  /*18f0*/  PRMT R46, RZ, 0x7610, R46 ;  /* 0x00007610ff2e7816 */ /* 0x020fe4000000002e */
        /* <DEDUP_REMOVED lines=20> */
[----:B--2---:R-:W-:Y:S04]  /*1a40*/  STS.U16 [R239+0x240], R36 ;  /* 0x00024024ef007388 */ /* 0x004fe80000000400 */
[----:B---3--:R-:W-:Y:S04]  /*1a50*/  STS.U16 [R238+0x280], R39 ;  /* 0x00028027ee007388 */ /* 0x008fe80000000400 */
        /* <DEDUP_REMOVED lines=67> */
[----:B----4-:R-:W-:Y:S04]  /*1e90*/  STS.U16 [R250+0x80], R45 ;  /* 0x0000802dfa007388 */ /* 0x010fe80000000400 */
[----:B---3--:R0:W-:Y:S04]  /*1ea0*/  STS.U16 [R249+0xc0], R46 ;  /* 0x0000c02ef9007388 */ /* 0x0081e80000000400 */
[----:B------:R-:W-:Y:S04]  /*1eb0*/  STS.U16 [R244+0x100], R47 ;  /* 0x0001002ff4007388 */ /* 0x000fe80000000400 */
[----:B------:R-:W-:Y:S04]  /*1ec0*/  STS.U16 [R243+0x140], R48 ;  /* 0x00014030f3007388 */ /* 0x000fe80000000400 */
[----:B------:R-:W-:Y:S04]  /*1ed0*/  STS.U16 [R242+0x180], R49 ;  /* 0x00018031f2007388 */ /* 0x000fe80000000400 */
[----:B------:R-:W-:Y:S04]  /*1ee0*/  STS.U16 [R241+0x1c0], R60 ;  /* 0x0001c03cf1007388 */ /* 0x000fe80000000400 */
[----:B------:R1:W-:Y:S04]  /*1ef0*/  STS.U16 [R240+0x200], R61 ;  /* 0x0002003df0007388 */ /* 0x0003e80000000400 */
[----:B------:R2:W-:Y:S04]  /*1f00*/  STS.U16 [R239+0x240], R62 ;  /* 0x0002403eef007388 */ /* 0x0005e80000000400 */
[----:B------:R-:W-:Y:S04]  /*1f10*/  STS.U16 [R238+0x280], R41 ;  /* 0x00028029ee007388 */ /* 0x000fe80000000400 */
[----:B------:R-:W-:Y:S04]  /*1f20*/  STS.U16 [R237+0x2c0], R42 ;  /* 0x0002c02aed007388 */ /* 0x000fe80000000400 */
[----:B------:R3:W-:Y:S04]  /*1f30*/  STS.U16 [R229+0x300], R64 ;  /* 0x00030040e5007388 */ /* 0x0007e80000000400 */
        /* <DEDUP_REMOVED lines=39> */
[----:B------:R-:W-:-:S03]  /*21b0*/  ISETP.NE.AND P2, PT, R75, RZ, PT ;  /* 0x000000ff4b00720c */ /* 0x000fc60003f45270 */
        /* <DEDUP_REMOVED lines=8> */
[----:B----4-:R-:W-:Y:S02]  /*2240*/  PRMT R63, RZ, 0x7610, R63 ;  /* 0x00007610ff3f7816 */ /* 0x010fe4000000003f */
[----:B-----5:R-:W-:Y:S01]  /*2250*/  PRMT R68, RZ, 0x7610, R68 ;  /* 0x00007610ff447816 */ /* 0x020fe20000000044 */
[----:B------:R-:W4:Y:S04]  /*2260*/  @!P6 LDG.E.U16 R74, desc[UR32][R6.64+0x3c0] ;  /* 0x0003c020064ae981 */ /* 0x000f28000c1e1500 */
[----:B------:R-:W5:Y:S04]  /*2270*/  @!P0 LDG.E.U16 R64, desc[UR32][R6.64+0x240] ;  /* 0x0002402006408981 */ /* 0x000f68000c1e1500 */
[----:B------:R-:W3:Y:S04]  /*2280*/  @!P1 LDG.E.U16 R63, desc[UR32][R6.64+0x280] ;  /* 0x00028020063f9981 */ /* 0x000ee8000c1e1500 */
[----:B------:R-:W4:Y:S04]  /*2290*/  @!P2 LDG.E.U16 R68, desc[UR32][R6.64+0x2c0] ;  /* 0x0002c0200644a981 */ /* 0x000f28000c1e1500 */
[----:B------:R-:W4:Y:S01]  /*22a0*/  @!P3 LDG.E.U16 R70, desc[UR32][R6.64+0x300] ;  /* 0x000300200646b981 */ /* 0x000f22000c1e1500 */
[----:B------:R-:W-:-:S02]  /*22b0*/  P2R R90, PR, RZ, 0x1 ;  /* 0x00000001ff5a7803 */ /* 0x000fc40000000000 */
[----:B------:R-:W-:Y:S02]  /*22c0*/  ISETP.NE.AND P0, PT, R88, RZ, PT ;  /* 0x000000ff5800720c */ /* 0x000fe40003f05270 */
[----:B------:R-:W-:Y:S02]  /*22d0*/  PRMT R73, RZ, 0x7610, R73 ;  /* 0x00007610ff497816 */ /* 0x000fe40000000049 */
[----:B------:R-:W-:Y:S02]  /*22e0*/  P2R R75, PR, RZ, 0x2 ;  /* 0x00000002ff4b7803 */ /* 0x000fe40000000000 */
[----:B------:R-:W-:Y:S02]  /*22f0*/  ISETP.GE.AND P1, PT, R26, UR16, PT ;  /* 0x000000101a007c0c */ /* 0x000fe4000bf26270 */
        /* <DEDUP_REMOVED lines=21> */
[----:B-----5:R-:W-:Y:S04]  /*2450*/  STS.U16 [R239+0x240], R64 ;  /* 0x00024040ef007388 */ /* 0x020fe80000000400 */
[----:B---3--:R-:W-:Y:S04]  /*2460*/  STS.U16 [R238+0x280], R63 ;  /* 0x0002803fee007388 */ /* 0x008fe80000000400 */
[----:B----4-:R-:W-:Y:S04]  /*2470*/  STS.U16 [R237+0x2c0], R68 ;  /* 0x0002c044ed007388 */ /* 0x010fe80000000400 */
[----:B------:R-:W-:Y:S04]  /*2480*/  STS.U16 [R229+0x300], R70 ;  /* 0x00030046e5007388 */ /* 0x000fe80000000400 */
[----:B------:R0:W-:Y:S04]  /*2490*/  STS.U16 [R225+0x340], R72 ;  /* 0x00034048e1007388 */ /* 0x0001e80000000400 */
        /* <DEDUP_REMOVED lines=8> */
[----:B------:R-:W-:Y:S04]  /*2520*/  LDS.U16 R60, [R102+0xa] ;  /* 0x00000a00663c7984 */ /* 0x000fe80000000400 */
[----:B------:R-:W5:Y:S04]  /*2530*/  LDS.U16 R61, [R102+0xc] ;  /* 0x00000c00663d7984 */ /* 0x000f680000000400 */
[----:B------:R-:W5:Y:S04]  /*2540*/  LDS.U16 R62, [R102+0xe] ;  /* 0x00000e00663e7984 */ /* 0x000f680000000400 */
[----:B------:R-:W5:Y:S04]  /*2550*/  LDS.U16 R63, [R102+0x10] ;  /* 0x00001000663f7984 */ /* 0x000f680000000400 */
[----:B------:R-:W5:Y:S04]  /*2560*/  LDS.U16 R64, [R102+0x12] ;  /* 0x0000120066407984 */ /* 0x000f680000000400 */
[----:B------:R-:W5:Y:S04]  /*2570*/  LDS.U16 R65, [R102+0x14] ;  /* 0x0000140066417984 */ /* 0x000f680000000400 */
[----:B------:R-:W5:Y:S04]  /*2580*/  LDS.U16 R67, [R102+0x16] ;  /* 0x0000160066437984 */ /* 0x000f680000000400 */
[----:B------:R-:W5:Y:S04]  /*2590*/  LDS.U16 R68, [R102+0x18] ;  /* 0x0000180066447984 */ /* 0x000f680000000400 */
[----:B------:R-:W-:Y:S04]  /*25a0*/  LDS.U16 R69, [R102+0x1a] ;  /* 0x00001a0066457984 */ /* 0x000fe80000000400 */
[----:B------:R-:W5:Y:S04]  /*25b0*/  LDS.U16 R70, [R102+0x1c] ;  /* 0x00001c0066467984 */ /* 0x000f680000000400 */
[----:B------:R-:W5:Y:S01]  /*25c0*/  LDS.U16 R71, [R102+0x1e] ;  /* 0x00001e0066477984 */ /* 0x000f620000000400 */
        /* <DEDUP_REMOVED lines=23> */
[----:B------:R-:W-:-:S09]  /*2740*/  ISETP.NE.AND P1, PT, R75, RZ, PT ;  /* 0x000000ff4b00720c */ /* 0x000fd20003f25270 */
[----:B------:R-:W5:Y:S01]  /*2750*/  @!P0 LDG.E.U16 R93, desc[UR32][R4.64+0x200] ;  /* 0x00020020045d8981 */ /* 0x000f62000c1e1500 */
[----:B------:R-:W-:Y:S02]  /*2760*/  ISETP.NE.AND P0, PT, R90, RZ, PT ;  /* 0x000000ff5a00720c */ /* 0x000fe40003f05270 */
[----:B------:R-:W-:Y:S01]  /*2770*/  PRMT R90, RZ, 0x7610, R90 ;  /* 0x00007610ff5a7816 */ /* 0x000fe2000000005a */
[----:B------:R-:W5:Y:S10]  /*2780*/  @!P1 LDG.E.U16 R95, desc[UR32][R4.64+0x280] ;  /* 0x00028020045f9981 */ /* 0x000f74000c1e1500 */
[----:B------:R0:W5:Y:S01]  /*2790*/  @!P0 LDG.E.U16 R90, desc[UR32][R4.64+0x240] ;  /* 0x00024020045a8981 */ /* 0x000162000c1e1500 */
[----:B--2---:R-:W-:-:S05]  /*27a0*/  HADD2.F32 R46, -RZ, R46.H0_H0 ;  /* 0x2000002eff2e7230 */ /* 0x004fca0000004100 */
[----:B------:R-:W-:-:S06]  /*27b0*/  FMUL.FTZ R75, R46, -1.4426950216293334961 ;  /* 0xbfb8aa3b2e4b7820 */ /* 0x000fcc0000410000 */
[----:B------:R-:W1:Y:S01]  /*27c0*/  MUFU.EX2 R75, R75 ;  /* 0x0000004b004b7308 */ /* 0x000e620000000800 */
[----:B---3--:R-:W-:Y:S02]  /*27d0*/  HADD2.F32 R47, -RZ, R47.H0_H0 ;  /* 0x2000002fff2f7230 */ /* 0x008fe40000004100 */
[----:B----4-:R-:W-:Y:S02]  /*27e0*/  HADD2.F32 R48, -RZ, R48.H0_H0 ;  /* 0x20000030ff307230 */ /* 0x010fe40000004100 */
[----:B------:R-:W-:Y:S02]  /*27f0*/  HADD2.F32 R6, -RZ, R6.H0_H0 ;  /* 0x20000006ff067230 */ /* 0x000fe40000004100 */
[----:B------:R-:W-:Y:S02]  /*2800*/  HADD2.F32 R7, -RZ, R7.H0_H0 ;  /* 0x20000007ff077230 */ /* 0x000fe40000004100 */
[----:B0-----:R-:W-:Y:S01]  /*2810*/  FMUL.FTZ R4, R47, -1.4426950216293334961 ;  /* 0xbfb8aa3b2f047820 */ /* 0x001fe20000410000 */
[----:B------:R-:W-:Y:S01]  /*2820*/  FMUL.FTZ R5, R48, -1.4426950216293334961 ;  /* 0xbfb8aa3b30057820 */ /* 0x000fe20000410000 */
[----:B------:R-:W-:Y:S01]  /*2830*/  FMUL.FTZ R106, R6, -1.4426950216293334961 ;  /* 0xbfb8aa3b066a7820 */ /* 0x000fe20000410000 */
[----:B------:R-:W-:Y:S01]  /*2840*/  FMUL.FTZ R107, R7, -1.4426950216293334961 ;  /* 0xbfb8aa3b076b7820 */ /* 0x000fe20000410000 */
[----:B-1----:R-:W-:-:S02]  /*2850*/  FADD.FTZ R75, R75, 1 ;  /* 0x3f8000004b4b7421 */ /* 0x002fc40000010000 */
[----:B------:R-:W0:Y:S04]  /*2860*/  MUFU.EX2 R4, R4 ;  /* 0x0000000400047308 */ /* 0x000e280000000800 */
[----:B------:R-:W1:Y:S04]  /*2870*/  MUFU.EX2 R5, R5 ;  /* 0x0000000500057308 */ /* 0x000e680000000800 */
[----:B------:R-:W-:Y:S04]  /*2880*/  MUFU.EX2 R106, R106 ;  /* 0x0000006a006a7308 */ /* 0x000fe80000000800 */
[----:B------:R-:W-:Y:S04]  /*2890*/  MUFU.EX2 R107, R107 ;  /* 0x0000006b006b7308 */ /* 0x000fe80000000800 */
[----:B------:R-:W2:Y:S01]  /*28a0*/  MUFU.RCP R75, R75 ;  /* 0x0000004b004b7308 */ /* 0x000ea20000001000 */
[----:B0-----:R-:W-:Y:S01]  /*28b0*/  FADD.FTZ R4, R4, 1 ;  /* 0x3f80000004047421 */ /* 0x001fe20000010000 */
[----:B-----5:R-:W-:-:S02]  /*28c0*/  HADD2.F32 R61, -RZ, R61.H0_H0 ;  /* 0x2000003dff3d7230 */ /* 0x020fc40000004100 */
[----:B-1----:R-:W-:Y:S01]  /*28d0*/  FADD.FTZ R5, R5, 1 ;  /* 0x3f80000005057421 */ /* 0x002fe20000010000 */
[----:B------:R-:W-:Y:S02]  /*28e0*/  HADD2.F32 R77, -RZ, R77.H0_H0 ;  /* 0x2000004dff4d7230 */ /* 0x000fe40000004100 */
[----:B------:R-:W-:Y:S01]  /*28f0*/  FMUL.FTZ R109, R61, -1.4426950216293334961 ;  /* 0xbfb8aa3b3d6d7820 */ /* 0x000fe20000410000 */
[----:B------:R-:W-:Y:S02]  /*2900*/  HADD2.F32 R60, -RZ, R60.H0_H0 ;  /* 0x2000003cff3c7230 */ /* 0x000fe40000004100 */
[----:B------:R-:W-:-:S03]  /*2910*/  HADD2.F32 R62, -RZ, R62.H0_H0 ;  /* 0x2000003eff3e7230 */ /* 0x000fc60000004100 */
[----:B------:R-:W-:Y:S01]  /*2920*/  MUFU.EX2 R109, R109 ;  /* 0x0000006d006d7308 */ /* 0x000fe20000000800 */
[----:B------:R-:W-:Y:S01]  /*2930*/  FMUL.FTZ R108, R60, -1.4426950216293334961 ;  /* 0xbfb8aa3b3c6c7820 */ /* 0x000fe20000410000 */
[----:B------:R-:W-:Y:S01]  /*2940*/  FMUL.FTZ R110, R62, -1.4426950216293334961 ;  /* 0xbfb8aa3b3e6e7820 */ /* 0x000fe20000410000 */
[----:B------:R-:W-:-:S04]  /*2950*/  HADD2.F32 R78, -RZ, R78.H0_H0 ;  /* 0x2000004eff4e7230 */ /* 0x000fc80000004100 */
[----:B------:R-:W-:Y:S01]  /*2960*/  MUFU.EX2 R108, R108 ;  /* 0x0000006c006c7308 */ /* 0x000fe20000000800 */
[----:B------:R-:W-:-:S03]  /*2970*/  HADD2.F32 R87, -RZ, R87.H0_H0 ;  /* 0x20000057ff577230 */ /* 0x000fc60000004100 */
[----:B------:R-:W-:Y:S01]  /*2980*/  MUFU.EX2 R110, R110 ;  /* 0x0000006e006e7308 */ /* 0x000fe20000000800 */
[----:B------:R-:W-:Y:S02]  /*2990*/  HADD2.F32 R63, -RZ, R63.H0_H0 ;  /* 0x2000003fff3f7230 */ /* 0x000fe40000004100 */
[----:B------:R-:W-:Y:S02]  /*29a0*/  HADD2.F32 R64, -RZ, R64.H0_H0 ;  /* 0x20000040ff407230 */ /* 0x000fe40000004100 */
[----:B------:R-:W-:Y:S02]  /*29b0*/  HADD2.F32 R65, -RZ, R65.H0_H0 ;  /* 0x20000041ff417230 */ /* 0x000fe40000004100 */
[----:B------:R-:W-:Y:S01]  /*29c0*/  FMUL.FTZ R111, R63, -1.4426950216293334961 ;  /* 0xbfb8aa3b3f6f7820 */ /* 0x000fe20000410000 */
[----:B------:R-:W-:Y:S02]  /*29d0*/  HADD2.F32 R97, -RZ, R97.H0_H0 ;  /* 0x20000061ff617230 */ /* 0x000fe40000004100 */
[----:B------:R-:W-:Y:S01]  /*29e0*/  FMUL.FTZ R112, R64, -1.4426950216293334961 ;  /* 0xbfb8aa3b40707820 */ /* 0x000fe20000410000 */
[----:B------:R-:W-:Y:S01]  /*29f0*/  FMUL.FTZ R113, R65, -1.4426950216293334961 ;  /* 0xbfb8aa3b41717820 */ /* 0x000fe20000410000 */
[----:B------:R-:W-:Y:S01]  /*2a00*/  HADD2.F32 R99, -RZ, R99.H0_H0 ;  /* 0x20000063ff637230 */ /* 0x000fe20000004100 */
[----:B------:R-:W0:Y:S01]  /*2a10*/  MUFU.EX2 R111, R111 ;  /* 0x0000006f006f7308 */ /* 0x000e220000000800 */
[----:B------:R-:W-:-:S03]  /*2a20*/  HADD2.F32 R67, -RZ, R67.H0_H0 ;  /* 0x20000043ff437230 */ /* 0x000fc60000004100 */
[----:B------:R-:W1:Y:S04]  /*2a30*/  MUFU.EX2 R112, R112 ;  /* 0x0000007000707308 */ /* 0x000e680000000800 */
[----:B------:R-:W3:Y:S01]  /*2a40*/  MUFU.EX2 R113, R113 ;  /* 0x0000007100717308 */ /* 0x000ee20000000800 */
[----:B------:R-:W-:Y:S02]  /*2a50*/  HADD2.F32 R68, -RZ, R68.H0_H0 ;  /* 0x20000044ff447230 */ /* 0x000fe40000004100 */
[----:B------:R-:W-:Y:S02]  /*2a60*/  HADD2.F32 R70, -RZ, R70.H0_H0 ;  /* 0x20000046ff467230 */ /* 0x000fe40000004100 */
[----:B------:R-:W-:Y:S01]  /*2a70*/  FMUL.FTZ R114, R67, -1.4426950216293334961 ;  /* 0xbfb8aa3b43727820 */ /* 0x000fe20000410000 */
[----:B------:R-:W-:-:S02]  /*2a80*/  HADD2.F32 R69, -RZ, R69.H0_H0 ;  /* 0x20000045ff457230 */ /* 0x000fc40000004100 */
[----:B------:R-:W-:Y:S02]  /*2a90*/  HADD2.F32 R71, -RZ, R71.H0_H0 ;  /* 0x20000047ff477230 */ /* 0x000fe40000004100 */
[----:B------:R-:W-:Y:S01]  /*2aa0*/  FMUL.FTZ R115, R68, -1.4426950216293334961 ;  /* 0xbfb8aa3b44737820 */ /* 0x000fe20000410000 */
[----:B------:R-:W-:Y:S01]  /*2ab0*/  FMUL.FTZ R118, R70, -1.4426950216293334961 ;  /* 0xbfb8aa3b46767820 */ /* 0x000fe20000410000 */
[----:B------:R-:W-:Y:S01]  /*2ac0*/  FMUL.FTZ R116, R69, -1.4426950216293334961 ;  /* 0xbfb8aa3b45747820 */ /* 0x000fe20000410000 */
[----:B------:R-:W4:Y:S01]  /*2ad0*/  MUFU.EX2 R114, R114 ;  /* 0x0000007200727308 */ /* 0x000f220000000800 */
[----:B------:R-:W-:Y:S01]  /*2ae0*/  FMUL.FTZ R119, R71, -1.4426950216293334961 ;  /* 0xbfb8aa3b47777820 */ /* 0x000fe20000410000 */
[----:B0-----:R-:W-:Y:S01]  /*2af0*/  FADD.FTZ R111, R111, 1 ;  /* 0x3f8000006f6f7421 */ /* 0x001fe20000010000 */
[----:B------:R-:W-:Y:S01]  /*2b00*/  HADD2.F32 R96, -RZ, R96.H0_H0 ;  /* 0x20000060ff607230 */ /* 0x000fe20000004100 */
[----:B------:R-:W0:Y:S04]  /*2b10*/  MUFU.EX2 R115, R115 ;  /* 0x0000007300737308 */ /* 0x000e280000000800 */
[----:B------:R5:W-:Y:S04]  /*2b20*/  MUFU.EX2 R122, R118 ;  /* 0x00000076007a7308 */ /* 0x000be80000000800 */
[----:B------:R1:W0:Y:S04]  /*2b30*/  MUFU.EX2 R117, R116 ;  /* 0x0000007400757308 */ /* 0x0002280000000800 */
[----:B------:R3:W0:Y:S01]  /*2b40*/  MUFU.EX2 R131, R119 ;  /* 0x0000007700837308 */ /* 0x0006220000000800 */
[----:B------:R-:W-:Y:S04]  /*2b50*/  STS.U16 [R140], R73 ;  /* 0x000000498c007388 */ /* 0x000fe80000000400 */
[----:B------:R-:W-:Y:S04]  /*2b60*/  STS.U16 [R138+0x40], R72 ;  /* 0x000040488a007388 */ /* 0x000fe80000000400 */
[----:B------:R2:W-:Y:S04]  /*2b70*/  STS.U16 [R250+0x80], R79 ;  /* 0x0000804ffa007388 */ /* 0x0005e80000000400 */
[----:B------:R-:W-:Y:S04]  /*2b80*/  STS.U16 [R249+0xc0], R74 ;  /* 0x0000c04af9007388 */ /* 0x000fe80000000400 */
        /* <DEDUP_REMOVED lines=14> */
[----:B------:R-:W0:Y:S04]  /*2c70*/  LDS.U16 R73, [R102+0x2] ;  /* 0x0000020066497984 */ /* 0x000e280000000400 */
[----:B------:R-:W0:Y:S04]  /*2c80*/  LDS.U16 R74, [R102+0x4] ;  /* 0x00000400664a7984 */ /* 0x000e280000000400 */
[----:B------:R-:W0:Y:S04]  /*2c90*/  LDS.U16 R92, [R102+0x6] ;  /* 0x00000600665c7984 */ /* 0x000e280000000400 */
[----:B------:R-:W0:Y:S01]  /*2ca0*/  LDS.U16 R94, [R102+0x8] ;  /* 0x00000800665e7984 */ /* 0x000e220000000400 */
[----:B--2---:R-:W-:Y:S01]  /*2cb0*/  FADD.FTZ R79, R106, 1 ;  /* 0x3f8000006a4f7421 */ /* 0x004fe20000010000 */
[----:B----4-:R-:W-:Y:S01]  /*2cc0*/  FADD.FTZ R86, R107, 1 ;  /* 0x3f8000006b567421 */ /* 0x010fe20000010000 */
[----:B-1----:R1:W-:Y:S01]  /*2cd0*/  MUFU.RCP R88, R4 ;  /* 0x0000000400587308 */ /* 0x0023e20000001000 */
[----:B------:R-:W-:Y:S07]  /*2ce0*/  LDS.U16 R95, [R102+0xa] ;  /* 0x00000a00665f7984 */ /* 0x000fee0000000400 */
[----:B------:R2:W-:Y:S01]  /*2cf0*/  MUFU.RCP R89, R5 ;  /* 0x0000000500597308 */ /* 0x0005e20000001000 */
[----:B-1----:R-:W1:Y:S01]  /*2d00*/  LDS.U16 R4, [R102+0xc] ;  /* 0x00000c0066047984 */ /* 0x002e620000000400 */
[----:B---3--:R-:W-:Y:S01]  /*2d10*/  FADD.FTZ R90, R109, 1 ;  /* 0x3f8000006d5a7421 */ /* 0x008fe20000010000 */
[----:B------:R-:W-:Y:S01]  /*2d20*/  FADD.FTZ R91, R108, 1 ;  /* 0x3f8000006c5b7421 */ /* 0x000fe20000010000 */
[----:B------:R-:W-:Y:S01]  /*2d30*/  FADD.FTZ R93, R110, 1 ;  /* 0x3f8000006e5d7421 */ /* 0x000fe20000010000 */
[----:B-----5:R-:W-:Y:S01]  /*2d40*/  LDS.U16 R118, [R102+0x16] ;  /* 0x0000160066767984 */ /* 0x020fe20000000400 */
[----:B--2---:R-:W-:-:S03]  /*2d50*/  FADD.FTZ R5, -R75, 1 ;  /* 0x3f8000004b057421 */ /* 0x004fc60000010100 */
[----:B------:R-:W-:Y:S01]  /*2d60*/  LDS.U16 R116, [R102+0x14] ;  /* 0x0000140066747984 */ /* 0x000fe20000000400 */
[----:B0-----:R-:W-:Y:S01]  /*2d70*/  HADD2.F32 R72, -RZ, R72.H0_H0 ;  /* 0x20000048ff487230 */ /* 0x001fe20000004100 */
[----:B------:R-:W0:Y:S01]  /*2d80*/  MUFU.RCP R79, R79 ;  /* 0x0000004f004f7308 */ /* 0x000e220000001000 */
[----:B------:R-:W-:Y:S01]  /*2d90*/  FFMA.FTZ R5, R46, R5, 1 ;  /* 0x3f8000002e057423 */ /* 0x000fe20000010005 */
[----:B------:R-:W-:Y:S02]  /*2da0*/  LDS.U16 R110, [R102+0x10] ;  /* 0x00001000666e7984 */ /* 0x000fe40000000400 */
[----:B------:R-:W-:Y:S02]  /*2db0*/  FMUL.FTZ R98, R77, R72 ;  /* 0x000000484d627220 */ /* 0x000fe40000410000 */
[----:B------:R-:W-:Y:S02]  /*2dc0*/  LDS.U16 R119, [R102+0x18] ;  /* 0x0000180066777984 */ /* 0x000fe40000000400 */
[----:B------:R-:W2:Y:S01]  /*2dd0*/  MUFU.RCP R86, R86 ;  /* 0x0000005600567308 */ /* 0x000ea20000001000 */
[----:B------:R-:W-:Y:S01]  /*2de0*/  FMUL.FTZ R98, R75, R98 ;  /* 0x000000624b627220 */ /* 0x000fe20000410000 */
[----:B------:R-:W-:Y:S03]  /*2df0*/  LDS.U16 R123, [R102+0x1e] ;  /* 0x00001e00667b7984 */ /* 0x000fe60000000400 */
[----:B------:R-:W-:-:S02]  /*2e00*/  FMUL.FTZ R120, R98, R5 ;  /* 0x0000000562787220 */ /* 0x000fc40000410000 */
[----:B------:R-:W3:Y:S01]  /*2e10*/  LDS.U16 R5, [R102+0xe] ;  /* 0x00000e0066057984 */ /* 0x000ee20000000400 */
[----:B------:R-:W-:Y:S02]  /*2e20*/  HADD2.F32 R73, -RZ, R73.H0_H0 ;  /* 0x20000049ff497230 */ /* 0x000fe40000004100 */
[----:B------:R-:W-:Y:S02]  /*2e30*/  HADD2.F32 R74, -RZ, R74.H0_H0 ;  /* 0x2000004aff4a7230 */ /* 0x000fe40000004100 */
[----:B0-----:R-:W-:Y:S01]  /*2e40*/  FADD.FTZ R101, -R79, 1 ;  /* 0x3f8000004f657421 */ /* 0x001fe20000010100 */
[----:B------:R-:W-:Y:S02]  /*2e50*/  FMUL.FTZ R100, R78, R73 ;  /* 0x000000494e647220 */ /* 0x000fe40000410000 */
[----:B------:R-:W-:Y:S01]  /*2e60*/  FMUL.FTZ R107, R87, R74 ;  /* 0x0000004a576b7220 */ /* 0x000fe20000410000 */
[----:B--2---:R-:W-:Y:S01]  /*2e70*/  FADD.FTZ R106, -R86, 1 ;  /* 0x3f800000566a7421 */ /* 0x004fe20000010100 */
[----:B------:R-:W-:Y:S01]  /*2e80*/  FFMA.FTZ R101, R6, R101, 1 ;  /* 0x3f80000006657423 */ /* 0x000fe20000010065 */
[----:B------:R-:W-:Y:S01]  /*2e90*/  FMUL.FTZ R100, R79, R100 ;  /* 0x000000644f647220 */ /* 0x000fe20000410000 */
[----:B------:R-:W-:Y:S01]  /*2ea0*/  FMUL.FTZ R107, R86, R107 ;  /* 0x0000006b566b7220 */ /* 0x000fe20000410000 */
[----:B------:R-:W-:Y:S01]  /*2eb0*/  FFMA.FTZ R106, R7, R106, 1 ;  /* 0x3f800000076a7423 */ /* 0x000fe2000001006a */
[----:B------:R-:W-:Y:S01]  /*2ec0*/  HADD2.F32 R92, -RZ, R92.H0_H0 ;  /* 0x2000005cff5c7230 */ /* 0x000fe20000004100 */
[----:B------:R-:W0:Y:S01]  /*2ed0*/  MUFU.RCP R90, R90 ;  /* 0x0000005a005a7308 */ /* 0x000e220000001000 */
[----:B------:R-:W-:Y:S01]  /*2ee0*/  FMUL.FTZ R121, R100, R101 ;  /* 0x0000006564797220 */ /* 0x000fe20000410000 */
[----:B------:R-:W-:Y:S01]  /*2ef0*/  FMUL.FTZ R124, R107, R106 ;  /* 0x0000006a6b7c7220 */ /* 0x000fe20000410000 */
[----:B------:R-:W-:Y:S01]  /*2f00*/  FADD.FTZ R100, -R88, 1 ;  /* 0x3f80000058647421 */ /* 0x000fe20000010100 */
[----:B------:R-:W-:-:S02]  /*2f10*/  HADD2.F32 R94, -RZ, R94.H0_H0 ;  /* 0x2000005eff5e7230 */ /* 0x000fc40000004100 */
[----:B------:R-:W-:Y:S01]  /*2f20*/  FMUL.FTZ R107, R97, R92 ;  /* 0x0000005c616b7220 */ /* 0x000fe20000410000 */
[----:B------:R-:W-:Y:S01]  /*2f30*/  FADD.FTZ R109, -R89, 1 ;  /* 0x3f800000596d7421 */ /* 0x000fe20000010100 */
[----:B------:R-:W-:Y:S01]  /*2f40*/  FFMA.FTZ R100, R47, R100, 1 ;  /* 0x3f8000002f647423 */ /* 0x000fe20000010064 */
[----:B------:R-:W2:Y:S01]  /*2f50*/  MUFU.RCP R91, R91 ;  /* 0x0000005b005b7308 */ /* 0x000ea20000001000 */
[----:B------:R-:W-:Y:S01]  /*2f60*/  FMUL.FTZ R107, R88, R107 ;  /* 0x0000006b586b7220 */ /* 0x000fe20000410000 */
[----:B------:R-:W-:Y:S01]  /*2f70*/  FMUL.FTZ R106, R99, R94 ;  /* 0x0000005e636a7220 */ /* 0x000fe20000410000 */
[----:B------:R-:W-:Y:S02]  /*2f80*/  FFMA.FTZ R109, R48, R109, 1 ;  /* 0x3f800000306d7423 */ /* 0x000fe4000001006d */
[----:B------:R-:W-:Y:S01]  /*2f90*/  FMUL.FTZ R125, R107, R100 ;  /* 0x000000646b7d7220 */ /* 0x000fe20000410000 */
[----:B------:R-:W-:Y:S02]  /*2fa0*/  FMUL.FTZ R106, R89, R106 ;  /* 0x0000006a596a7220 */ /* 0x000fe40000410000 */
[----:B------:R-:W4:Y:S01]  /*2fb0*/  MUFU.RCP R93, R93 ;  /* 0x0000005d005d7308 */ /* 0x000f220000001000 */
[----:B------:R-:W-:-:S02]  /*2fc0*/  HADD2.F32 R107, -RZ, R76.H0_H0 ;  /* 0x2000004cff6b7230 */ /* 0x000fc40000004100 */
[----:B-1----:R-:W-:Y:S02]  /*2fd0*/  HADD2.F32 R76, -RZ, R4.H0_H0 ;  /* 0x20000004ff4c7230 */ /* 0x002fe40000004100 */
[----:B------:R-:W-:Y:S01]  /*2fe0*/  FMUL.FTZ R126, R106, R109 ;  /* 0x0000006d6a7e7220 */ /* 0x000fe20000410000 */
[----:B0-----:R-:W-:Y:S01]  /*2ff0*/  FADD.FTZ R106, -R90, 1 ;  /* 0x3f8000005a6a7421 */ /* 0x001fe20000010100 */
[----:B------:R-:W-:Y:S01]  /*3000*/  FADD.FTZ R101, R112, 1 ;  /* 0x3f80000070657421 */ /* 0x000fe20000010000 */
[----:B------:R-:W-:Y:S02]  /*3010*/  HADD2.F32 R95, -RZ, R95.H0_H0 ;  /* 0x2000005fff5f7230 */ /* 0x000fe40000004100 */
[----:B------:R-:W-:Y:S01]  /*3020*/  FMUL.FTZ R109, R107, R76 ;  /* 0x0000004c6b6d7220 */ /* 0x000fe20000410000 */
[----:B------:R-:W-:Y:S01]  /*3030*/  FADD.FTZ R112, R113, 1 ;  /* 0x3f80000071707421 */ /* 0x000fe20000010000 */
[----:B------:R-:W-:Y:S01]  /*3040*/  FFMA.FTZ R113, R61, R106, 1 ;  /* 0x3f8000003d717423 */ /* 0x000fe2000001006a */
[----:B------:R2:W0:Y:S01]  /*3050*/  MUFU.RCP R98, R111 ;  /* 0x0000006f00627308 */ /* 0x0004220000001000 */
[----:B------:R-:W-:Y:S01]  /*3060*/  FMUL.FTZ R106, R90, R109 ;  /* 0x0000006d5a6a7220 */ /* 0x000fe20000410000 */
[----:B------:R-:W-:-:S02]  /*3070*/  HADD2.F32 R109, -RZ, R66.H0_H0 ;  /* 0x20000042ff6d7230 */ /* 0x000fc40000004100 */
[----:B------:R-:W-:Y:S01]  /*3080*/  FMUL.FTZ R108, R96, R95 ;  /* 0x0000005f606c7220 */ /* 0x000fe20000410000 */
[----:B---3--:R-:W-:Y:S01]  /*3090*/  HADD2.F32 R66, -RZ, R5.H0_H0 ;  /* 0x20000005ff427230 */ /* 0x008fe20000004100 */
[----:B------:R-:W1:Y:S01]  /*30a0*/  LDS.U16 R4, [R102+0x12] ;  /* 0x0000120066047984 */ /* 0x000e620000000400 */
[C---:B--2---:R-:W-:Y:S01]  /*30b0*/  FADD.FTZ R111, -R91.reuse, 1 ;  /* 0x3f8000005b6f7421 */ /* 0x044fe20000010100 */
[----:B------:R-:W-:Y:S01]  /*30c0*/  FMUL.FTZ R108, R91, R108 ;  /* 0x0000006c5b6c7220 */ /* 0x000fe20000410000 */
[----:B------:R2:W-:Y:S01]  /*30d0*/  MUFU.RCP R100, R112 ;  /* 0x0000007000647308 */ /* 0x0005e20000001000 */
[----:B----4-:R-:W-:Y:S01]  /*30e0*/  FADD.FTZ R5, -R93, 1 ;  /* 0x3f8000005d057421 */ /* 0x010fe20000010100 */
[----:B------:R-:W-:-:S03]  /*30f0*/  FFMA.FTZ R111, R60, R111, 1 ;  /* 0x3f8000003c6f7423 */ /* 0x000fc6000001006f */
[----:B------:R-:W-:Y:S01]  /*3100*/  FFMA.FTZ R5, R62, R5, 1 ;  /* 0x3f8000003e057423 */ /* 0x000fe20000010005 */
[----:B------:R-:W-:Y:S01]  /*3110*/  FMUL.FTZ R127, R108, R111 ;  /* 0x0000006f6c7f7220 */ /* 0x000fe20000410000 */
[----:B--2---:R-:W-:Y:S01]  /*3120*/  FMUL.FTZ R112, R109, R66 ;  /* 0x000000426d707220 */ /* 0x004fe20000410000 */
[----:B------:R-:W-:Y:S01]  /*3130*/  FADD.FTZ R108, R114, 1 ;  /* 0x3f800000726c7421 */ /* 0x000fe20000010000 */
[----:B------:R-:W-:Y:S02]  /*3140*/  FADD.FTZ R111, R115, 1 ;  /* 0x3f800000736f7421 */ /* 0x000fe40000010000 */
[----:B------:R-:W-:Y:S01]  /*3150*/  FMUL.FTZ R112, R93, R112 ;  /* 0x000000705d707220 */ /* 0x000fe20000410000 */
[----:B------:R-:W-:Y:S01]  /*3160*/  FADD.FTZ R115, R117, 1 ;  /* 0x3f80000075737421 */ /* 0x000fe20000010000 */
[----:B------:R-:W-:Y:S02]  /*3170*/  FADD.FTZ R117, R122, 1 ;  /* 0x3f8000007a757421 */ /* 0x000fe40000010000 */
[----:B------:R-:W-:Y:S01]  /*3180*/  FMUL.FTZ R129, R112, R5 ;  /* 0x0000000570817220 */ /* 0x000fe20000410000 */
[----:B------:R-:W-:Y:S01]  /*3190*/  LDS.U16 R122, [R102+0x1c] ;  /* 0x00001c00667a7984 */ /* 0x000fe20000000400 */
[----:B------:R-:W2:Y:S03]  /*31a0*/  MUFU.RCP R108, R108 ;  /* 0x0000006c006c7308 */ /* 0x000ea60000001000 */
[----:B------:R-:W3:Y:S01]  /*31b0*/  LDS.U16 R5, [R102+0x1a] ;  /* 0x00001a0066057984 */ /* 0x000ee20000000400 */
[----:B------:R-:W-:Y:S01]  /*31c0*/  FMUL.FTZ R128, R106, R113 ;  /* 0x000000716a807220 */ /* 0x000fe20000410000 */
[----:B------:R-:W-:-:S03]  /*31d0*/  HADD2.F32 R106, -RZ, R49.H0_H0 ;  /* 0x20000031ff6a7230 */ /* 0x000fc60000004100 */
[----:B------:R-:W4:Y:S01]  /*31e0*/  MUFU.RCP R101, R101 ;  /* 0x0000006500657308 */ /* 0x000f220000001000 */
[----:B------:R-:W-:Y:S02]  /*31f0*/  HADD2.F32 R49, -RZ, R110.H0_H0 ;  /* 0x2000006eff317230 */ /* 0x000fe40000004100 */
[----:B0-----:R-:W-:-:S05]  /*3200*/  FADD.FTZ R114, -R98, 1 ;  /* 0x3f80000062727421 */ /* 0x001fca0000010100 */
[----:B------:R-:W0:Y:S01]  /*3210*/  MUFU.RCP R111, R111 ;  /* 0x0000006f006f7308 */ /* 0x000e220000001000 */
[----:B------:R-:W-:Y:S01]  /*3220*/  FMUL.FTZ R113, R106, R49 ;  /* 0x000000316a717220 */ /* 0x000fe20000410000 */
[----:B------:R-:W-:-:S03]  /*3230*/  FFMA.FTZ R114, R63, R114, 1 ;  /* 0x3f8000003f727423 */ /* 0x000fc60000010072 */
[----:B------:R-:W-:Y:S01]  /*3240*/  FMUL.FTZ R113, R98, R113 ;  /* 0x0000007162717220 */ /* 0x000fe20000410000 */
[----:B------:R-:W-:Y:S02]  /*3250*/  HADD2.F32 R112, -RZ, R44.H0_H0 ;  /* 0x2000002cff707230 */ /* 0x000fe40000004100 */
[----:B--2---:R-:W-:Y:S01]  /*3260*/  FADD.FTZ R44, -R108, 1 ;  /* 0x3f8000006c2c7421 */ /* 0x004fe20000010100 */
[----:B------:R2:W5:Y:S01]  /*3270*/  MUFU.RCP R110, R115 ;  /* 0x00000073006e7308 */ /* 0x0005620000001000 */
[----:B------:R-:W-:Y:S01]  /*3280*/  FMUL.FTZ R130, R113, R114 ;  /* 0x0000007271827220 */ /* 0x000fe20000410000 */
[----:B------:R-:W-:Y:S02]  /*3290*/  HADD2.F32 R113, -RZ, R45.H0_H0 ;  /* 0x2000002dff717230 */ /* 0x000fe40000004100 */
[----:B------:R-:W-:Y:S01]  /*32a0*/  FADD.FTZ R45, R131, 1 ;  /* 0x3f800000832d7421 */ /* 0x000fe20000010000 */
[----:B------:R-:W-:Y:S01]  /*32b0*/  FFMA.FTZ R134, R67, R44, 1 ;  /* 0x3f80000043867423 */ /* 0x000fe2000001002c */
[----:B------:R-:W-:-:S02]  /*32c0*/  HADD2.F32 R44, -RZ, R118.H0_H0 ;  /* 0x20000076ff2c7230 */ /* 0x000fc40000004100 */
[----:B--2---:R-:W-:Y:S02]  /*32d0*/  HADD2.F32 R115, -RZ, R43.H0_H0 ;  /* 0x2000002bff737230 */ /* 0x004fe40000004100 */
[----:B----4-:R-:W-:Y:S01]  /*32e0*/  FADD.FTZ R43, -R101, 1 ;  /* 0x3f800000652b7421 */ /* 0x010fe20000010100 */
[----:B0-----:R-:W-:Y:S01]  /*32f0*/  FADD.FTZ R133, -R111, 1 ;  /* 0x3f8000006f857421 */ /* 0x001fe20000010100 */
[----:B------:R-:W-:Y:S01]  /*3300*/  HADD2.F32 R114, -RZ, R42.H0_H0 ;  /* 0x2000002aff727230 */ /* 0x000fe20000004100 */
[----:B------:R0:W-:Y:S01]  /*3310*/  MUFU.RCP R136, R45 ;  /* 0x0000002d00887308 */ /* 0x0001e20000001000 */
[----:B------:R-:W-:Y:S01]  /*3320*/  FFMA.FTZ R131, R64, R43, 1 ;  /* 0x3f80000040837423 */ /* 0x000fe2000001002b */
[----:B------:R-:W-:Y:S01]  /*3330*/  FADD.FTZ R42, -R100, 1 ;  /* 0x3f800000642a7421 */ /* 0x000fe20000010100 */
[----:B------:R-:W-:Y:S02]  /*3340*/  HADD2.F32 R43, -RZ, R116.H0_H0 ;  /* 0x20000074ff2b7230 */ /* 0x000fe40000004100 */
[----:B------:R-:W-:Y:S01]  /*3350*/  FFMA.FTZ R135, R68, R133, 1 ;  /* 0x3f80000044877423 */ /* 0x000fe20000010085 */
[----:B------:R-:W-:-:S02]  /*3360*/  FMUL.FTZ R133, R115, R44 ;  /* 0x0000002c73857220 */ /* 0x000fc40000410000 */
[----:B------:R-:W2:Y:S01]  /*3370*/  MUFU.RCP R117, R117 ;  /* 0x0000007500757308 */ /* 0x000ea20000001000 */
[----:B0-----:R-:W-:Y:S02]  /*3380*/  HADD2.F32 R45, -RZ, R119.H0_H0 ;  /* 0x20000077ff2d7230 */ /* 0x001fe40000004100 */
[----:B------:R-:W-:Y:S01]  /*3390*/  FFMA.FTZ R132, R65, R42, 1 ;  /* 0x3f80000041847423 */ /* 0x000fe2000001002a */
[----:B-1----:R-:W-:Y:S02]  /*33a0*/  HADD2.F32 R42, -RZ, R4.H0_H0 ;  /* 0x20000004ff2a7230 */ /* 0x002fe40000004100 */
[----:B------:R-:W-:Y:S01]  /*33b0*/  FMUL.FTZ R119, R112, R43 ;  /* 0x0000002b70777220 */ /* 0x000fe20000410000 */
[----:B------:R-:W-:Y:S01]  /*33c0*/  FMUL.FTZ R116, R114, R45 ;  /* 0x0000002d72747220 */ /* 0x000fe20000410000 */
[----:B------:R-:W-:Y:S02]  /*33d0*/  FMUL.FTZ R133, R108, R133 ;  /* 0x000000856c857220 */ /* 0x000fe40000410000 */
[----:B------:R-:W-:Y:S01]  /*33e0*/  FMUL.FTZ R119, R100, R119 ;  /* 0x0000007764777220 */ /* 0x000fe20000410000 */
[----:B------:R-:W-:Y:S01]  /*33f0*/  FMUL.FTZ R4, R113, R42 ;  /* 0x0000002a71047220 */ /* 0x000fe20000410000 */
[----:B------:R-:W-:Y:S01]  /*3400*/  FMUL.FTZ R116, R111, R116 ;  /* 0x000000746f747220 */ /* 0x000fe20000410000 */
[----:B------:R-:W-:Y:S01]  /*3410*/  FMUL.FTZ R133, R133, R134 ;  /* 0x0000008685857220 */ /* 0x000fe20000410000 */
[----:B------:R-:W-:Y:S01]  /*3420*/  F2FP.F16.F32.PACK_AB R134, R121, R120 ;  /* 0x000000787986723e */ /* 0x000fe200000000ff */
[----:B------:R-:W-:Y:S01]  /*3430*/  BAR.SYNC.DEFER_BLOCKING 0x0 ;  /* 0x0000000000007b1d */ /* 0x000fe20000010000 */
[----:B------:R-:W-:Y:S01]  /*3440*/  FMUL.FTZ R132, R119, R132 ;  /* 0x0000008477847220 */ /* 0x000fe20000410000 */
[----:B------:R-:W-:Y:S01]  /*3450*/  FMUL.FTZ R135, R116, R135 ;  /* 0x0000008774877220 */ /* 0x000fe20000410000 */
[----:B------:R-:W-:-:S02]  /*3460*/  HADD2.F32 R120, -RZ, R41.H0_H0 ;  /* 0x20000029ff787230 */ /* 0x000fc40000004100 */
[----:B------:R-:W-:Y:S01]  /*3470*/  FMUL.FTZ R4, R101, R4 ;  /* 0x0000000465047220 */ /* 0x000fe20000410000 */
[----:B------:R-:W-:Y:S02]  /*3480*/  HADD2.F32 R119, -RZ, R9.H0_H0 ;  /* 0x20000009ff777230 */ /* 0x000fe40000004100 */
[----:B------:R-:W-:Y:S02]  /*3490*/  HADD2.F32 R121, -RZ, R8.H0_H0 ;  /* 0x20000008ff797230 */ /* 0x000fe40000004100 */
[----:B---3--:R-:W-:Y:S02]  /*34a0*/  HADD2.F32 R41, -RZ, R5.H0_H0 ;  /* 0x20000005ff297230 */ /* 0x008fe40000004100 */
[----:B------:R-:W-:Y:S02]  /*34b0*/  HADD2.F32 R116, -RZ, R122.H0_H0 ;  /* 0x2000007aff747230 */ /* 0x000fe40000004100 */
[----:B------:R-:W-:Y:S02]  /*34c0*/  HADD2.F32 R118, -RZ, R123.H0_H0 ;  /* 0x2000007bff767230 */ /* 0x000fe40000004100 */
[----:B------:R-:W-:Y:S01]  /*34d0*/  FMUL.FTZ R131, R4, R131 ;  /* 0x0000008304837220 */ /* 0x000fe20000410000 */
[----:B-----5:R-:W-:Y:S01]  /*34e0*/  FADD.FTZ R4, -R110, 1 ;  /* 0x3f8000006e047421 */ /* 0x020fe20000010100 */
[----:B--2---:R-:W-:Y:S01]  /*34f0*/  FADD.FTZ R9, -R117, 1 ;  /* 0x3f80000075097421 */ /* 0x004fe20000010100 */
        /* <DEDUP_REMOVED lines=14> */
[----:B------:R-:W-:-:S02]  /*35e0*/  PRMT R5, R134, 0x7632, R5 ;  /* 0x0000763286057816 */ /* 0x000fc40000000005 */
[----:B------:R-:W-:Y:S02]  /*35f0*/  PRMT R122, R126, 0x7632, R122 ;  /* 0x000076327e7a7816 */ /* 0x000fe4000000007a */
[----:B------:R-:W-:Y:S02]  /*3600*/  F2FP.F16.F32.PACK_AB R128, R129, R128 ;  /* 0x000000808180723e */ /* 0x000fe400000000ff */
[----:B------:R-:W-:Y:S02]  /*3610*/  ISETP.NE.AND P0, PT, R182, RZ, PT ;  /* 0x000000ffb600720c */ /* 0x000fe40003f05270 */
[----:B------:R-:W-:Y:S02]  /*3620*/  F2FP.F16.F32.PACK_AB R124, R125, R124 ;  /* 0x0000007c7d7c723e */ /* 0x000fe400000000ff */
[----:B------:R-:W-:Y:S02]  /*3630*/  F2FP.F16.F32.PACK_AB R130, R131, R130 ;  /* 0x000000828382723e */ /* 0x000fe400000000ff */
[----:B------:R-:W-:-:S02]  /*3640*/  F2FP.F16.F32.PACK_AB R132, R133, R132 ;  /* 0x000000848584723e */ /* 0x000fc400000000ff */
[----:B------:R-:W-:Y:S02]  /*3650*/  F2FP.F16.F32.PACK_AB R4, R4, R135 ;  /* 0x000000870404723e */ /* 0x000fe400000000ff */
[----:B------:R-:W-:Y:S01]  /*3660*/  F2FP.F16.F32.PACK_AB R8, R123, R8 ;  /* 0x000000087b08723e */ /* 0x000fe200000000ff */
[----:B------:R0:W-:Y:S01]  /*3670*/  STS.U16 [R102+0x2], R5 ;  /* 0x0000020566007388 */ /* 0x0001e20000000400 */
[----:B------:R-:W-:Y:S02]  /*3680*/  PRMT R9, R124, 0x7632, R9 ;  /* 0x000076327c097816 */ /* 0x000fe40000000009 */
[----:B------:R-:W-:Y:S01]  /*3690*/  PRMT R125, R130, 0x7632, R125 ;  /* 0x00007632827d7816 */ /* 0x000fe2000000007d */
[----:B------:R1:W-:Y:S04]  /*36a0*/  STS.U16 [R102+0x8], R126 ;  /* 0x0000087e66007388 */ /* 0x0003e80000000400 */
[----:B------:R2:W-:Y:S01]  /*36b0*/  STS.U16 [R102+0xa], R122 ;  /* 0x00000a7a66007388 */ /* 0x0005e20000000400 */
[----:B0-----:R-:W-:-:S03]  /*36c0*/  PRMT R5, R128, 0x7632, R5 ;  /* 0x0000763280057816 */ /* 0x001fc60000000005 */
[----:B------:R0:W-:Y:S01]  /*36d0*/  STS.U16 [R102+0xc], R128 ;  /* 0x00000c8066007388 */ /* 0x0001e20000000400 */
[----:B-1----:R-:W-:-:S03]  /*36e0*/  PRMT R126, R4, 0x7632, R126 ;  /* 0x00007632047e7816 */ /* 0x002fc6000000007e */
[----:B------:R1:W-:Y:S01]  /*36f0*/  STS.U16 [R102+0x4], R124 ;  /* 0x0000047c66007388 */ /* 0x0003e20000000400 */
[----:B--2---:R-:W-:Y:S02]  /*3700*/  PRMT R122, R132, 0x7632, R122 ;  /* 0x00007632847a7816 */ /* 0x004fe4000000007a */
[----:B0-----:R-:W-:Y:S01]  /*3710*/  PRMT R128, R8, 0x7632, R128 ;  /* 0x0000763208807816 */ /* 0x001fe20000000080 */
[----:B------:R-:W-:Y:S01]  /*3720*/  STS.U16 [R102], R134 ;  /* 0x0000008666007388 */ /* 0x000fe20000000400 */
[----:B-1----:R-:W-:-:S03]  /*3730*/  MOV R124, UR16 ;  /* 0x00000010007c7c02 */ /* 0x002fc60008000f00 */
[----:B------:R-:W-:Y:S01]  /*3740*/  STS.U16 [R102+0x6], R9 ;  /* 0x0000060966007388 */ /* 0x000fe20000000400 */
[----:B------:R-:W0:Y:S03]  /*3750*/  LDCU.64 UR16, c[0x0][0x510] ;  /* 0x0000a200ff1077ac */ /* 0x000e260008000a00 */
[----:B------:R1:W-:Y:S04]  /*3760*/  STS.U16 [R102+0xe], R5 ;  /* 0x00000e0566007388 */ /* 0x0003e80000000400 */
[----:B------:R-:W-:Y:S04]  /*3770*/  STS.U16 [R102+0x10], R130 ;  /* 0x0000108266007388 */ /* 0x000fe80000000400 */
[----:B------:R-:W-:Y:S04]  /*3780*/  STS.U16 [R102+0x12], R125 ;  /* 0x0000127d66007388 */ /* 0x000fe80000000400 */
[----:B------:R-:W-:Y:S04]  /*3790*/  STS.U16 [R102+0x14], R132 ;  /* 0x0000148466007388 */ /* 0x000fe80000000400 */
[----:B------:R2:W-:Y:S04]  /*37a0*/  STS.U16 [R102+0x16], R122 ;  /* 0x0000167a66007388 */ /* 0x0005e80000000400 */
[----:B------:R3:W-:Y:S04]  /*37b0*/  STS.U16 [R102+0x18], R4 ;  /* 0x0000180466007388 */ /* 0x0007e80000000400 */
[----:B------:R-:W-:Y:S04]  /*37c0*/  STS.U16 [R102+0x1a], R126 ;  /* 0x00001a7e66007388 */ /* 0x000fe80000000400 */
        /* <DEDUP_REMOVED lines=23> */
[----:B------:R-:W3:Y:S01]  /*3940*/  LDCU.64 UR14, c[0x0][0x558] ;  /* 0x0000ab00ff0e77ac */ /* 0x000ee20008000a00 */
[----:B------:R-:W4:Y:S02]  /*3950*/  LDS R8, [UR30+0x1080] ;  /* 0x0010801eff087984 */ /* 0x000f240008000800 */
[----:B0-----:R-:W-:-:S04]  /*3960*/  UIMAD.WIDE.U32 UR12, UR31, UR16, UR12 ;  /* 0x000000101f0c72a5 */ /* 0x001fc8000f8e000c */
[----:B------:R-:W-:Y:S02]  /*3970*/  UIMAD UR13, UR31, UR17, UR13 ;  /* 0x000000111f0d72a4 */ /* 0x000fe4000f8e020d */
[----:B-1----:R-:W-:Y:S01]  /*3980*/  IADD3 R5, P1, PT, R3, UR12, RZ ;  /* 0x0000000c03057c10 */ /* 0x002fe2000ff3e0ff */
[----:B------:R-:W0:Y:S03]  /*3990*/  LDCU.64 UR16, c[0x0][0x490] ;  /* 0x00009200ff1077ac */ /* 0x000e260008000a00 */
[----:B--2---:R-:W-:Y:S02]  /*39a0*/  IADD3.X R122, PT, PT, RZ, UR13, RZ, P1, !PT ;  /* 0x0000000dff7a7c10 */ /* 0x004fe40008ffe4ff */
[----:B---3--:R-:W-:-:S04]  /*39b0*/  LEA R4, P1, R5, UR14, 0x1 ;  /* 0x0000000e05047c11 */ /* 0x008fc8000f8208ff */
[----:B------:R-:W-:Y:S02]  /*39c0*/  LEA.HI.X R5, R5, UR15, R122, 0x1, P1 ;  /* 0x0000000f05057c11 */ /* 0x000fe400088f0c7a */
[-C--:B----4-:R-:W-:Y:S02]  /*39d0*/  ISETP.GE.AND P3, PT, R3, R8.reuse, PT ;  /* 0x000000080300720c */ /* 0x090fe40003f66270 */
[-C--:B------:R-:W-:Y:S02]  /*39e0*/  ISETP.GE.AND P1, PT, R26, R8.reuse, PT ;  /* 0x000000081a00720c */ /* 0x080fe40003f26270 */
[-C--:B------:R-:W-:Y:S02]  /*39f0*/  ISETP.GE.AND P2, PT, R12, R8.reuse, PT ;  /* 0x000000080c00720c */ /* 0x080fe40003f46270 */
[-C--:B------:R-:W-:Y:S02]  /*3a00*/  ISETP.GE.AND P4, PT, R13, R8.reuse, PT ;  /* 0x000000080d00720c */ /* 0x080fe40003f86270 */
[----:B------:R-:W-:-:S02]  /*3a10*/  ISETP.GE.AND P5, PT, R14, R8, PT ;  /* 0x000000080e00720c */ /* 0x000fc40003fa6270 */
        /* <DEDUP_REMOVED lines=21> */
[----:B------:R2:W-:Y:S04]  /*3b70*/  STL [R1+0x4], R140 ;  /* 0x0000048c01007387 */ /* 0x0005e80000100800 */
[----:B------:R2:W-:Y:S04]  /*3b80*/  STL [R1], R138 ;  /* 0x0000008a01007387 */ /* 0x0005e80000100800 */
        /* <DEDUP_REMOVED lines=27> */
[----:B-1----:R-:W-:Y:S01]  /*3d40*/  FMUL.FTZ R9, R97, R47 ;  /* 0x0000002f61097220 */ /* 0x002fe20000410000 */
        /* <DEDUP_REMOVED lines=12> */
[----:B--2---:R-:W-:Y:S06]  /*3e10*/  BRA.U !UP0, `(.L_x_781) ;  /* 0x0000000508c07547 */ /* 0x004fec000b800000 */
        /* <DEDUP_REMOVED lines=23> */
[----:B------:R-:W-:Y:S01]  /*3f90*/  STS.U16 [R102], R46 ;  /* 0x0000002e66007388 */ /* 0x000fe20000000400 */
        /* <DEDUP_REMOVED lines=9> */
[----:B------:R-:W-:Y:S01]  /*4030*/  PRMT R44, R42, 0x7632, R44 ;  /* 0x000076322a2c7816 */ /* 0x000fe2000000002c */
[----:B0-----:R-:W-:Y:S01]  /*4040*/  UIMAD.WIDE.U32 UR8, UR38, UR12, UR8 ;  /* 0x0000000c260872a5 */ /* 0x001fe2000f8e0008 */
[----:B-1----:R-:W-:Y:S01]  /*4050*/  PRMT R4, R76, 0x7632, R4 ;  /* 0x000076324c047816 */ /* 0x002fe20000000004 */
[----:B------:R-:W-:Y:S01]  /*4060*/  STS.U16 [R102+0x4], R47 ;  /* 0x0000042f66007388 */ /* 0x000fe20000000400 */
[----:B------:R-:W-:Y:S01]  /*4070*/  PRMT R46, R45, 0x7610, R46 ;  /* 0x000076102d2e7816 */ /* 0x000fe2000000002e */
[----:B------:R-:W-:Y:S01]  /*4080*/  UIMAD UR9, UR38, UR13, UR9 ;  /* 0x0000000d260972a4 */ /* 0x000fe2000f8e0209 */
[----:B--2---:R-:W-:Y:S01]  /*4090*/  PRMT R5, R43, 0x7632, R5 ;  /* 0x000076322b057816 */ /* 0x004fe20000000005 */
[----:B------:R-:W-:Y:S01]  /*40a0*/  STS.U16 [R102+0xa], R41 ;  /* 0x00000a2966007388 */ /* 0x000fe20000000400 */
[----:B------:R-:W-:Y:S01]  /*40b0*/  PRMT R66, R71, 0x7610, R66 ;  /* 0x0000761047427816 */ /* 0x000fe20000000042 */
[----:B------:R-:W-:Y:S01]  /*40c0*/  UIMAD.WIDE.U32 UR8, UR31, UR14, UR8 ;  /* 0x0000000e1f0872a5 */ /* 0x000fe2000f8e0008 */
[----:B---3--:R-:W-:Y:S01]  /*40d0*/  PRMT R48, R45, 0x7632, R48 ;  /* 0x000076322d307816 */ /* 0x008fe20000000030 */
[----:B------:R-:W-:Y:S01]  /*40e0*/  STS.U16 [R102+0xc], R76 ;  /* 0x00000c4c66007388 */ /* 0x000fe20000000400 */
[----:B------:R-:W-:Y:S01]  /*40f0*/  PRMT R72, R71, 0x7632, R72 ;  /* 0x0000763247487816 */ /* 0x000fe20000000048 */
[----:B------:R-:W-:-:S02]  /*4100*/  UIMAD UR15, UR31, UR15, UR9 ;  /* 0x0000000f1f0f72a4 */ /* 0x000fc4000f8e0209 */
        /* <DEDUP_REMOVED lines=9> */
[----:B------:R-:W-:-:S03]  /*41a0*/  IADD3.X R44, PT, PT, RZ, UR15, RZ, P1, !PT ;  /* 0x0000000fff2c7c10 */ /* 0x000fc60008ffe4ff */
[----:B------:R-:W-:Y:S01]  /*41b0*/  STS.U16 [R102+0x1e], R72 ;  /* 0x00001e4866007388 */ /* 0x000fe20000000400 */
[----:B------:R-:W-:-:S03]  /*41c0*/  NOP ;  /* 0x0000000000007918 */ /* 0x000fc60000000000 */
[----:B------:R-:W-:Y:S01]  /*41d0*/  LDS.U16 R41, [R140] ;  /* 0x000000008c297984 */ /* 0x000fe20000000400 */
[----:B------:R-:W-:-:S03]  /*41e0*/  LEA R4, P1, R5, UR16, 0x1 ;  /* 0x0000001005047c11 */ /* 0x000fc6000f8208ff */
[----:B------:R-:W-:Y:S01]  /*41f0*/  LDS.U16 R43, [R138+0x40] ;  /* 0x000040008a2b7984 */ /* 0x000fe20000000400 */
[----:B------:R-:W-:-:S03]  /*4200*/  LEA.HI.X R5, R5, UR17, R44, 0x1, P1 ;  /* 0x0000001105057c11 */ /* 0x000fc600088f0c2c */
        /* <DEDUP_REMOVED lines=49> */
.L_x_781:
[----:B------:R-:W2:Y:S01]  /*4520*/  LDL.LU R3, [R1+0xc] ;  /* 0x00000c0001037983 */ /* 0x000ea20000300800 */
[----:B------:R-:W-:Y:S01]  /*4530*/  HADD2.F32 R85, -RZ, R85.H0_H0 ;  /* 0x20000055ff557230 */ /* 0x000fe20000004100 */
[----:B------:R-:W-:Y:S01]  /*4540*/  UISETP.GE.AND UP0, UPT, UR18, 0x1, UPT ;  /* 0x000000011200788c */ /* 0x000fe2000bf06270 */
[----:B------:R-:W-:Y:S01]  /*4550*/  HADD2.F32 R84, -RZ, R84.H0_H0 ;  /* 0x20000054ff547230 */ /* 0x000fe20000004100 */
[----:B------:R-:W-:Y:S01]  /*4560*/  CS2R R100, SRZ ;  /* 0x0000000000647805 */ /* 0x000fe2000001ff00 */
[----:B------:R-:W-:Y:S01]  /*4570*/  HADD2.F32 R83, -RZ, R83.H0_H0 ;  /* 0x20000053ff537230 */ /* 0x000fe20000004100 */
[----:B------:R-:W-:Y:S01]  /*4580*/  CS2R R98, SRZ ;  /* 0x0000000000627805 */ /* 0x000fe2000001ff00 */
[----:B------:R-:W-:Y:S01]  /*4590*/  HADD2.F32 R82, -RZ, R82.H0_H0 ;  /* 0x20000052ff527230 */ /* 0x000fe20000004100 */
[----:B0-----:R-:W-:Y:S01]  /*45a0*/  CS2R R96, SRZ ;  /* 0x0000000000607805 */ /* 0x001fe2000001ff00 */
[----:B------:R-:W-:Y:S01]  /*45b0*/  HADD2.F32 R81, -RZ, R81.H0_H0 ;  /* 0x20000051ff517230 */ /* 0x000fe20000004100 */
[----:B------:R-:W-:Y:S01]  /*45c0*/  CS2R R94, SRZ ;  /* 0x00000000005e7805 */ /* 0x000fe2000001ff00 */
        /* <DEDUP_REMOVED lines=27> */
[----:B------:R-:W-:Y:S01]  /*4780*/  FADD.FTZ R49, R40, UR7 ;  /* 0x0000000728317e21 */ /* 0x000fe20008010000 */
[----:B------:R-:W-:Y:S02]  /*4790*/  HADD2.F32 R37, -RZ, R37.H0_H0 ;  /* 0x20000025ff257230 */ /* 0x000fe40000004100 */
[----:B------:R-:W-:Y:S01]  /*47a0*/  FADD.FTZ R48, R39, UR7 ;  /* 0x0000000727307e21 */ /* 0x000fe20008010000 */
[----:B------:R-:W-:Y:S02]  /*47b0*/  HADD2.F32 R36, -RZ, R36.H0_H0 ;  /* 0x20000024ff247230 */ /* 0x000fe40000004100 */
[----:B------:R-:W-:Y:S01]  /*47c0*/  FADD.FTZ R47, R38, UR7 ;  /* 0x00000007262f7e21 */ /* 0x000fe20008010000 */
[----:B------:R-:W-:-:S02]  /*47d0*/  HADD2.F32 R35, -RZ, R35.H0_H0 ;  /* 0x20000023ff237230 */ /* 0x000fc40000004100 */
[----:B------:R-:W-:Y:S01]  /*47e0*/  FADD.FTZ R46, R37, UR7 ;  /* 0x00000007252e7e21 */ /* 0x000fe20008010000 */
        /* <DEDUP_REMOVED lines=20> */
[----:B------:R-:W-:Y:S01]  /*4930*/  FMUL.FTZ R33, R6, UR6 ;  /* 0x0000000606217c20 */ /* 0x000fe20008410000 */
[----:B------:R-:W-:Y:S01]  /*4940*/  FADD.FTZ R35, R11, UR7 ;  /* 0x000000070b237e21 */ /* 0x000fe20008010000 */
[----:B------:R-:W-:Y:S01]  /*4950*/  FMUL.FTZ R32, R7, UR6 ;  /* 0x0000000607207c20 */ /* 0x000fe20008410000 */
[----:B------:R-:W-:Y:S01]  /*4960*/  FADD.FTZ R34, R10, UR7 ;  /* 0x000000070a227e21 */ /* 0x000fe20008010000 */
[----:B------:R-:W-:Y:S01]  /*4970*/  FMUL.FTZ R31, R8, UR6 ;  /* 0x00000006081f7c20 */ /* 0x000fe20008410000 */
[----:B------:R-:W-:Y:S01]  /*4980*/  FMUL.FTZ R30, R9, UR6 ;  /* 0x00000006091e7c20 */ /* 0x000fe20008410000 */
[----:B------:R-:W-:Y:S01]  /*4990*/  FMUL.FTZ R29, R60, UR6 ;  /* 0x000000063c1d7c20 */ /* 0x000fe20008410000 */
[----:B------:R-:W-:Y:S01]  /*49a0*/  FMUL.FTZ R28, R61, UR6 ;  /* 0x000000063d1c7c20 */ /* 0x000fe20008410000 */
[----:B------:R-:W-:Y:S01]  /*49b0*/  FMUL.FTZ R27, R62, UR6 ;  /* 0x000000063e1b7c20 */ /* 0x000fe20008410000 */
[----:B------:R-:W-:Y:S01]  /*49c0*/  BAR.SYNC.DEFER_BLOCKING 0x0 ;  /* 0x0000000000007b1d */ /* 0x000fe20000010000 */
[----:B--2---:R-:W-:-:S04]  /*49d0*/  FFMA.FTZ R4, R6, R85, R3 ;  /* 0x0000005506047223 */ /* 0x004fc80000010003 */
[----:B------:R-:W-:-:S04]  /*49e0*/  FFMA.FTZ R3, R7, R84, R4 ;  /* 0x0000005407037223 */ /* 0x000fc80000010004 */
        /* <DEDUP_REMOVED lines=13> */
[----:B------:R-:W-:-:S05]  /*4ac0*/  FFMA.FTZ R3, R69, R50, R4 ;  /* 0x0000003245037223 */ /* 0x000fca0000010004 */
[----:B------:R0:W-:Y:S01]  /*4ad0*/  STL [R1+0xc], R3 ;  /* 0x00000c0301007387 */ /* 0x0001e20000100800 */
[----:B------:R-:W-:Y:S05]  /*4ae0*/  BRA.U !UP0, `(.L_x_782) ;  /* 0x0000009908e47547 */ /* 0x000fea000b800000 */
[----:B------:R-:W1:Y:S01]  /*4af0*/  LDCU.64 UR8, c[0x0][0x3a0] ;  /* 0x00007400ff0877ac */ /* 0x000e620008000a00 */
[----:B0-----:R-:W-:Y:S01]  /*4b00*/  SHF.L.U32 R3, R182, 0x5, RZ ;  /* 0x00000005b6037819 */ /* 0x001fe200000006ff */
[----:B------:R-:W-:Y:S01]  /*4b10*/  HFMA2 R101, -RZ, RZ, 0, 0 ;  /* 0x00000000ff657431 */ /* 0x000fe200000001ff */
[----:B------:R-:W-:Y:S01]  /*4b20*/  LOP3.LUT R2, R2, 0xfffffffb, RZ, 0xc0, !PT ;  /* 0xfffffffb02027812 */ /* 0x000fe200078ec0ff */
[----:B------:R-:W0:Y:S01]  /*4b30*/  LDCU.64 UR16, c[0x0][0x3b8] ;  /* 0x00007700ff1077ac */ /* 0x000e220008000a00 */
[----:B------:R-:W-:Y:S01]  /*4b40*/  LOP3.LUT R3, R3, 0x7c1f, R182, 0xc8, !PT ;  /* 0x00007c1f03037812 */ /* 0x000fe200078ec8b6 */
[----:B------:R-:W-:Y:S01]  /*4b50*/  FADD.FTZ R17, R7, R7 ;  /* 0x0000000707117221 */ /* 0x000fe20000010000 */
[----:B------:R-:W-:Y:S01]  /*4b60*/  FADD.FTZ R16, R8, R8 ;  /* 0x0000000808107221 */ /* 0x000fe20000010000 */
        /* <DEDUP_REMOVED lines=10> */
[----:B-1----:R-:W-:Y:S01]  /*4c10*/  UIMAD.WIDE.U32 UR14, UR31, UR8, URZ ;  /* 0x000000081f0e72a5 */ /* 0x002fe2000f8e00ff */
[----:B------:R-:W-:Y:S01]  /*4c20*/  ISETP.EQ.AND P1, PT, R0, RZ, P1 ;  /* 0x000000ff0000720c */ /* 0x000fe20000f22270 */
[----:B------:R-:W-:Y:S01]  /*4c30*/  USHF.L.U32 UR8, UR20, 0xc, URZ ;  /* 0x0000000c14087899 */ /* 0x000fe200080006ff */
[----:B------:R-:W-:Y:S01]  /*4c40*/  FADD.FTZ R0, R6, R6 ;  /* 0x0000000606007221 */ /* 0x000fe20000010000 */
[----:B0-----:R-:W-:Y:S01]  /*4c50*/  UIMAD.WIDE.U32 UR12, UR31, UR16, URZ ;  /* 0x000000101f0c72a5 */ /* 0x001fe2000f8e00ff */
[----:B------:R-:W-:Y:S01]  /*4c60*/  FADD.FTZ R7, R65, R65 ;  /* 0x0000004141077221 */ /* 0x000fe20000010000 */
[----:B------:R-:W-:Y:S01]  /*4c70*/  ULEA UR8, UR29, -UR8, 0x1 ;  /* 0x800000081d087291 */ /* 0x000fe2000f8e08ff */
[----:B------:R-:W-:Y:S01]  /*4c80*/  FADD.FTZ R6, R68, R68 ;  /* 0x0000004444067221 */ /* 0x000fe20000010000 */
[----:B------:R-:W-:Y:S01]  /*4c90*/  FADD.FTZ R5, R67, R67 ;  /* 0x0000004343057221 */ /* 0x000fe20000010000 */
[----:B------:R-:W-:Y:S01]  /*4ca0*/  FADD.FTZ R4, R70, R70 ;  /* 0x0000004646047221 */ /* 0x000fe20000010000 */
[----:B------:R-:W-:Y:S01]  /*4cb0*/  UIADD3 UR35, UPT, UPT, UR8, 0x1000, URZ ;  /* 0x0000100008237890 */ /* 0x000fe2000fffe0ff */
[----:B------:R-:W-:Y:S01]  /*4cc0*/  LOP3.LUT R108, R182, 0x1f, RZ, 0xc0, !PT ;  /* 0x0000001fb66c7812 */ /* 0x000fe200078ec0ff */
[----:B------:R-:W-:-:S02]  /*4cd0*/  UIMAD UR9, UR31, UR9, UR15 ;  /* 0x000000091f0972a4 */ /* 0x000fc4000f8e020f */
[----:B------:R-:W-:Y:S02]  /*4ce0*/  UIMAD UR31, UR31, UR17, UR13 ;  /* 0x000000111f1f72a4 */ /* 0x000fe4000f8e020d */
[----:B------:R-:W-:Y:S01]  /*4cf0*/  ISETP.GE.AND P0, PT, R3, UR35, PT ;  /* 0x0000002303007c0c */ /* 0x000fe2000bf06270 */
[----:B------:R-:W-:Y:S01]  /*4d00*/  FADD.FTZ R3, R69, R69 ;  /* 0x0000004545037221 */ /* 0x000fe20000010000 */
[----:B------:R-:W0:Y:S01]  /*4d10*/  LDCU UR46, c[0x0][0x394] ;  /* 0x00007280ff2e77ac */ /* 0x000e220008000800 */
[----:B------:R-:W1:Y:S01]  /*4d20*/  LDCU UR47, c[0x0][0x38c] ;  /* 0x00007180ff2f77ac */ /* 0x000e620008000800 */
[----:B------:R-:W2:Y:S09]  /*4d30*/  LDCU UR34, c[0x0][0x388] ;  /* 0x00007100ff2277ac */ /* 0x000eb20008000800 */
[----:B------:R-:W-:Y:S01]  /*4d40*/  @P0 LOP3.LUT R2, R2, 0x4, RZ, 0xfc, !PT ;  /* 0x0000000402020812 */ /* 0x000fe200078efcff */
[----:B------:R-:W3:Y:S01]  /*4d50*/  LDCU.64 UR38, c[0x0][0x3a8] ;  /* 0x00007500ff2677ac */ /* 0x000ee20008000a00 */
[----:B------:R-:W4:Y:S01]  /*4d60*/  LDCU.64 UR40, c[0x0][0x3c0] ;  /* 0x00007800ff2877ac */ /* 0x000f220008000a00 */
[----:B------:R-:W0:Y:S01]  /*4d70*/  LDCU.64 UR42, c[0x0][0x4f0] ;  /* 0x00009e00ff2a77ac */ /* 0x000e220008000a00 */
[----:B------:R-:W0:Y:S01]  /*4d80*/  LDCU.64 UR44, c[0x0][0x3e0] ;  /* 0x00007c00ff2c77ac */ /* 0x000e220008000a00 */
[----:B------:R-:W0:Y:S01]  /*4d90*/  LDCU.128 UR16, c[0x0][0x440] ;  /* 0x00008800ff1077ac */ /* 0x000e220008000c00 */
[----:B------:R-:W-:-:S05]  /*4da0*/  UMOV UR8, URZ ;  /* 0x000000ff00087c82 */ /* 0x000fca0008000000 */
.L_x_880:
[----:B------:R-:W-:Y:S01]  /*4db0*/  UMOV UR36, UR14 ;  /* 0x0000000e00247c82 */ /* 0x000fe20008000000 */
[----:B------:R-:W-:Y:S01]  /*4dc0*/  UMOV UR37, UR9 ;  /* 0x0000000900257c82 */ /* 0x000fe20008000000 */
[----:B------:R-:W-:Y:S01]  /*4dd0*/  SHF.L.U32 R116, R182, 0x5, RZ ;  /* 0x00000005b6747819 */ /* 0x000fe200000006ff */
[----:B---3--:R-:W-:Y:S01]  /*4de0*/  UIMAD.WIDE.U32 UR36, UR8, UR38, UR36 ;  /* 0x00000026082472a5 */ /* 0x008fe2000f8e0024 */
[----:B------:R-:W-:-:S03]  /*4df0*/  LOP3.LUT P6, RZ, R2, 0x4, RZ, 0xc0, !PT ;  /* 0x0000000402ff7812 */ /* 0x000fc600078cc0ff */
[----:B------:R-:W-:Y:S02]  /*4e00*/  UIMAD UR29, UR8, UR39, UR37 ;  /* 0x00000027081d72a4 */ /* 0x000fe4000f8e0225 */
[----:B0-----:R-:W-:-:S04]  /*4e10*/  ULEA UR30, UP0, UR36, UR16, 0x3 ;  /* 0x00000010241e7291 */ /* 0x001fc8000f8018ff */
[----:B------:R-:W-:Y:S02]  /*4e20*/  ULEA.HI.X UR36, UR36, UR17, UR29, 0x3, UP0 ;  /* 0x0000001124247291 */ /* 0x000fe400080f1c1d */
[----:B-1----:R-:W-:-:S04]  /*4e30*/  MOV R62, UR30 ;  /* 0x0000001e003e7c02 */ /* 0x002fc80008000f00 */
[----:B------:R-:W-:-:S06]  /*4e40*/  MOV R63, UR36 ;  /* 0x00000024003f7c02 */ /* 0x000fcc0008000f00 */
[----:B------:R-:W3:Y:S01]  /*4e50*/  LDG.E.64 R62, desc[UR32][R62.64] ;  /* 0x000000203e3e7981 */ /* 0x000ee2000c1e1b00 */
[----:B------:R-:W-:Y:S02]  /*4e60*/  LOP3.LUT R64, R108, 0x7c00, R116, 0xf8, !PT ;  /* 0x00007c006c407812 */ /* 0x000fe400078ef874 */
[----:B------:R-:W-:Y:S02]  /*4e70*/  MOV R67, UR44 ;  /* 0x0000002c00437c02 */ /* 0x000fe40008000f00 */
[----:B------:R-:W-:Y:S02]  /*4e80*/  MOV R65, RZ ;  /* 0x000000ff00417202 */ /* 0x000fe40000000f00 */
[C---:B------:R-:W-:Y:S02]  /*4e90*/  LOP3.LUT R60, R64.reuse, 0x20, RZ, 0xfc, !PT ;  /* 0x00000020403c7812 */ /* 0x040fe400078efcff */
[----:B------:R-:W-:Y:S01]  /*4ea0*/  LOP3.LUT R61, R64, 0x40, RZ, 0xfc, !PT ;  /* 0x00000040403d7812 */ /* 0x000fe200078efcff */
[----:B------:R-:W-:Y:S01]  /*4eb0*/  IMAD.WIDE.U32 R66, R67, UR8, R64 ;  /* 0x0000000843427c25 */ /* 0x000fe2000f8e0040 */
[----:B------:R-:W-:-:S02]  /*4ec0*/  MOV R65, UR45 ;  /* 0x0000002d00417c02 */ /* 0x000fc40008000f00 */
[----:B------:R-:W-:Y:S02]  /*4ed0*/  ISETP.GE.AND P0, PT, R60, UR35, PT ;  /* 0x000000233c007c0c */ /* 0x000fe4000bf06270 */
[----:B------:R-:W-:Y:S01]  /*4ee0*/  ISETP.GE.AND P3, PT, R61, UR35, PT ;  /* 0x000000233d007c0c */ /* 0x000fe2000bf66270 */
[----:B------:R-:W-:Y:S01]  /*4ef0*/  IMAD R65, R65, UR8, R67 ;  /* 0x0000000841417c24 */ /* 0x000fe2000f8e0243 */
[----:B------:R-:W-:Y:S02]  /*4f00*/  LOP3.LUT R61, R64, 0x60, RZ, 0xfc, !PT ;  /* 0x00000060403d7812 */ /* 0x000fe400078efcff */
[----:B------:R-:W-:Y:S02]  /*4f10*/  LEA R60, P2, R66, UR27, 0x1 ;  /* 0x0000001b423c7c11 */ /* 0x000fe4000f8408ff */
[----:B------:R-:W-:Y:S02]  /*4f20*/  ISETP.GE.AND P5, PT, R61, UR35, PT ;  /* 0x000000233d007c0c */ /* 0x000fe4000bfa6270 */
[----:B------:R-:W-:-:S02]  /*4f30*/  PRMT R121, RZ, 0x7610, R121 ;  /* 0x00007610ff797816 */ /* 0x000fc40000000079 */
[----:B------:R-:W-:Y:S02]  /*4f40*/  LOP3.LUT R68, R64, 0x80, RZ, 0xfc, !PT ;  /* 0x0000008040447812 */ /* 0x000fe400078efcff */
[----:B------:R-:W-:Y:S02]  /*4f50*/  LEA.HI.X R61, R66, UR28, R65, 0x1, P2 ;  /* 0x0000001c423d7c11 */ /* 0x000fe400090f0c41 */
[C---:B------:R-:W-:Y:S02]  /*4f60*/  LOP3.LUT R67, R64.reuse, 0xa0, RZ, 0xfc, !PT ;  /* 0x000000a040437812 */ /* 0x040fe400078efcff */
[----:B------:R-:W-:Y:S01]  /*4f70*/  LOP3.LUT R65, R64, 0xc0, RZ, 0xfc, !PT ;  /* 0x000000c040417812 */ /* 0x000fe200078efcff */
[----:B------:R-:W5:Y:S01]  /*4f80*/  @!P0 LDG.E.U16 R121, desc[UR32][R60.64+0x40] ;  /* 0x000040203c798981 */ /* 0x000f62000c1e1500 */
[----:B------:R-:W-:Y:S02]  /*4f90*/  ISETP.GE.AND P4, PT, R68, UR35, PT ;  /* 0x0000002344007c0c */ /* 0x000fe4000bf86270 */
[----:B------:R-:W-:-:S02]  /*4fa0*/  PRMT R118, RZ, 0x7610, R118 ;  /* 0x00007610ff767816 */ /* 0x000fc40000000076 */
[----:B------:R-:W-:Y:S02]  /*4fb0*/  ISETP.GE.AND P2, PT, R67, UR35, PT ;  /* 0x0000002343007c0c */ /* 0x000fe4000bf46270 */
[----:B------:R-:W-:Y:S02]  /*4fc0*/  ISETP.GE.AND P0, PT, R65, UR35, PT ;  /* 0x0000002341007c0c */ /* 0x000fe4000bf06270 */
[C---:B------:R-:W-:Y:S01]  /*4fd0*/  LOP3.LUT R65, R64.reuse, 0xe0, RZ, 0xfc, !PT ;  /* 0x000000e040417812 */ /* 0x040fe200078efcff */
[----:B--2---:R-:W2:Y:S01]  /*4fe0*/  @!P3 LDG.E.U16 R118, desc[UR32][R60.64+0x80] ;  /* 0x000080203c76b981 */ /* 0x004ea2000c1e1500 */
[----:B------:R-:W-:Y:S02]  /*4ff0*/  PRMT R115, RZ, 0x7610, R115 ;  /* 0x00007610ff737816 */ /* 0x000fe40000000073 */
[----:B------:R-:W-:Y:S02]  /*5000*/  LOP3.LUT R66, R64, 0x100, RZ, 0xfc, !PT ;  /* 0x0000010040427812 */ /* 0x000fe400078efcff */
[----:B------:R-:W-:-:S02]  /*5010*/  ISETP.GE.AND P3, PT, R65, UR35, PT ;  /* 0x0000002341007c0c */ /* 0x000fc4000bf66270 */
[----:B------:R-:W-:Y:S01]  /*5020*/  PRMT R117, RZ, 0x7610, R117 ;  /* 0x00007610ff757816 */ /* 0x000fe20000000075 */
[----:B------:R-:W2:Y:S01]  /*5030*/  @!P5 LDG.E.U16 R115, desc[UR32][R60.64+0xc0] ;  /* 0x0000c0203c73d981 */ /* 0x000ea2000c1e1500 */
[----:B------:R-:W-:Y:S02]  /*5040*/  PRMT R72, RZ, 0x7610, R72 ;  /* 0x00007610ff487816 */ /* 0x000fe40000000048 */
[----:B------:R-:W-:Y:S02]  /*5050*/  ISETP.GE.AND P5, PT, R66, UR35, PT ;  /* 0x0000002342007c0c */ /* 0x000fe4000bfa6270 */
[C---:B------:R-:W-:Y:S01]  /*5060*/  LOP3.LUT R65, R64.reuse, 0x120, RZ, 0xfc, !PT ;  /* 0x0000012040417812 */ /* 0x040fe200078efcff */
[----:B------:R-:W2:Y:S01]  /*5070*/  @!P4 LDG.E.U16 R117, desc[UR32][R60.64+0x100] ;  /* 0x000100203c75c981 */ /* 0x000ea2000c1e1500 */
[----:B------:R-:W-:Y:S02]  /*5080*/  LOP3.LUT R66, R64, 0x140, RZ, 0xfc, !PT ;  /* 0x0000014040427812 */ /* 0x000fe400078efcff */
[----:B------:R-:W-:Y:S01]  /*5090*/  PRMT R73, RZ, 0x7610, R73 ;  /* 0x00007610ff497816 */ /* 0x000fe20000000049 */
[----:B------:R-:W2:Y:S01]  /*50a0*/  @!P2 LDG.E.U16 R72, desc[UR32][R60.64+0x140] ;  /* 0x000140203c48a981 */ /* 0x000ea2000c1e1500 */
[----:B------:R-:W-:-:S02]  /*50b0*/  ISETP.GE.AND P4, PT, R65, UR35, PT ;  /* 0x0000002341007c0c */ /* 0x000fc4000bf86270 */
[----:B------:R-:W-:Y:S02]  /*50c0*/  PRMT R109, RZ, 0x7610, R109 ;  /* 0x00007610ff6d7816 */ /* 0x000fe4000000006d */
[----:B------:R-:W-:Y:S01]  /*50d0*/  ISETP.GE.AND P2, PT, R66, UR35, PT ;  /* 0x0000002342007c0c */ /* 0x000fe2000bf46270 */
[----:B------:R-:W2:Y:S01]  /*50e0*/  @!P0 LDG.E.U16 R73, desc[UR32][R60.64+0x180] ;  /* 0x000180203c498981 */ /* 0x000ea2000c1e1500 */
[C---:B------:R-:W-:Y:S02]  /*50f0*/  LOP3.LUT R65, R64.reuse, 0x160, RZ, 0xfc, !PT ;  /* 0x0000016040417812 */ /* 0x040fe400078efcff */
[----:B------:R-:W-:Y:S01]  /*5100*/  LOP3.LUT R66, R64, 0x180, RZ, 0xfc, !PT ;  /* 0x0000018040427812 */ /* 0x000fe200078efcff */
[----:B------:R-:W2:Y:S01]  /*5110*/  @!P3 LDG.E.U16 R109, desc[UR32][R60.64+0x1c0] ;  /* 0x0001c0203c6db981 */ /* 0x000ea2000c1e1500 */
[----:B------:R-:W-:Y:S02]  /*5120*/  PRMT R114, RZ, 0x7610, R114 ;  /* 0x00007610ff727816 */ /* 0x000fe40000000072 */
[----:B------:R-:W-:-:S02]  /*5130*/  ISETP.GE.AND P0, PT, R65, UR35, PT ;  /* 0x0000002341007c0c */ /* 0x000fc4000bf06270 */
[----:B------:R-:W-:Y:S02]  /*5140*/  LOP3.LUT R65, R64, 0x1a0, RZ, 0xfc, !PT ;  /* 0x000001a040417812 */ /* 0x000fe400078efcff */
[----:B------:R-:W-:Y:S01]  /*5150*/  ISETP.GE.AND P3, PT, R66, UR35, PT ;  /* 0x0000002342007c0c */ /* 0x000fe2000bf66270 */
[----:B------:R-:W2:Y:S01]  /*5160*/  @!P5 LDG.E.U16 R114, desc[UR32][R60.64+0x200] ;  /* 0x000200203c72d981 */ /* 0x000ea2000c1e1500 */
[----:B------:R-:W-:Y:S02]  /*5170*/  PRMT R66, RZ, 0x7610, R66 ;  /* 0x00007610ff427816 */ /* 0x000fe40000000042 */
[----:B------:R-:W-:Y:S02]  /*5180*/  PRMT R122, RZ, 0x7610, R122 ;  /* 0x00007610ff7a7816 */ /* 0x000fe4000000007a */
[----:B------:R-:W-:Y:S02]  /*5190*/  ISETP.GE.AND P5, PT, R65, UR35, PT ;  /* 0x0000002341007c0c */ /* 0x000fe4000bfa6270 */
[----:B------:R-:W-:Y:S01]  /*51a0*/  PRMT R113, RZ, 0x7610, R113 ;  /* 0x00007610ff717816 */ /* 0x000fe20000000071 */
[----:B------:R-:W2:Y:S01]  /*51b0*/  @!P2 LDG.E.U16 R66, desc[UR32][R60.64+0x280] ;  /* 0x000280203c42a981 */ /* 0x000ea2000c1e1500 */
[----:B------:R-:W-:-:S02]  /*51c0*/  LOP3.LUT R65, R64, 0x1e0, RZ, 0xfc, !PT ;  /* 0x000001e040417812 */ /* 0x000fc400078efcff */
[----:B------:R-:W-:Y:S01]  /*51d0*/  PRMT R107, RZ, 0x7610, R107 ;  /* 0x00007610ff6b7816 */ /* 0x000fe2000000006b */
[----:B------:R-:W5:Y:S01]  /*51e0*/  @!P6 LDG.E.U16 R122, desc[UR32][R60.64] ;  /* 0x000000203c7ae981 */ /* 0x000f62000c1e1500 */
[C---:B------:R-:W-:Y:S02]  /*51f0*/  LOP3.LUT R67, R64.reuse, 0x1c0, RZ, 0xfc, !PT ;  /* 0x000001c040437812 */ /* 0x040fe400078efcff */
[----:B------:R-:W-:Y:S01]  /*5200*/  ISETP.GE.AND P2, PT, R65, UR35, PT ;  /* 0x0000002341007c0c */ /* 0x000fe2000bf46270 */
[----:B------:R-:W2:Y:S01]  /*5210*/  @!P4 LDG.E.U16 R113, desc[UR32][R60.64+0x240] ;  /* 0x000240203c71c981 */ /* 0x000ea2000c1e1500 */
[----:B------:R-:W-:Y:S02]  /*5220*/  LOP3.LUT R65, R64, 0x200, RZ, 0xfc, !PT ;  /* 0x0000020040417812 */ /* 0x000fe400078efcff */
[----:B------:R-:W-:Y:S01]  /*5230*/  ISETP.GE.AND P4, PT, R67, UR35, PT ;  /* 0x0000002343007c0c */ /* 0x000fe2000bf86270 */
[----:B------:R-:W2:Y:S01]  /*5240*/  @!P0 LDG.E.U16 R107, desc[UR32][R60.64+0x2c0] ;  /* 0x0002c0203c6b8981 */ /* 0x000ea2000c1e1500 */
[----:B------:R-:W-:-:S02]  /*5250*/  ISETP.GE.AND P0, PT, R65, UR35, PT ;  /* 0x0000002341007c0c */ /* 0x000fc4000bf06270 */
[----:B------:R-:W-:Y:S02]  /*5260*/  PRMT R75, RZ, 0x7610, R75 ;  /* 0x00007610ff4b7816 */ /* 0x000fe4000000004b */
[----:B------:R-:W-:Y:S02]  /*5270*/  PRMT R74, RZ, 0x7610, R74 ;  /* 0x00007610ff4a7816 */ /* 0x000fe4000000004a */
[----:B------:R-:W-:Y:S02]  /*5280*/  PRMT R68, RZ, 0x7610, R68 ;  /* 0x00007610ff447816 */ /* 0x000fe40000000044 */
[----:B------:R-:W-:Y:S01]  /*5290*/  PRMT R71, RZ, 0x7610, R71 ;  /* 0x00007610ff477816 */ /* 0x000fe20000000047 */
[----:B------:R-:W2:Y:S01]  /*52a0*/  @!P3 LDG.E.U16 R75, desc[UR32][R60.64+0x300] ;  /* 0x000300203c4bb981 */ /* 0x000ea2000c1e1500 */
[----:B------:R-:W-:-:S03]  /*52b0*/  PRMT R70, RZ, 0x7610, R70 ;  /* 0x00007610ff467816 */ /* 0x000fc60000000046 */
[----:B------:R-:W2:Y:S01]  /*52c0*/  @!P5 LDG.E.U16 R74, desc[UR32][R60.64+0x340] ;  /* 0x000340203c4ad981 */ /* 0x000ea2000c1e1500 */
[----:B------:R-:W-:-:S03]  /*52d0*/  LOP3.LUT R67, R64, 0x220, RZ, 0xfc, !PT ;  /* 0x0000022040437812 */ /* 0x000fc600078efcff */
[----:B------:R-:W2:Y:S01]  /*52e0*/  @!P4 LDG.E.U16 R68, desc[UR32][R60.64+0x380] ;  /* 0x000380203c44c981 */ /* 0x000ea2000c1e1500 */
[----:B------:R-:W-:-:S03]  /*52f0*/  LOP3.LUT R65, R64, 0x240, RZ, 0xfc, !PT ;  /* 0x0000024040417812 */ /* 0x000fc600078efcff */
[----:B------:R-:W2:Y:S01]  /*5300*/  @!P2 LDG.E.U16 R71, desc[UR32][R60.64+0x3c0] ;  /* 0x0003c0203c47a981 */ /* 0x000ea2000c1e1500 */
[----:B------:R-:W-:-:S03]  /*5310*/  ISETP.GE.AND P3, PT, R67, UR35, PT ;  /* 0x0000002343007c0c */ /* 0x000fc6000bf66270 */
[----:B------:R-:W2:Y:S01]  /*5320*/  @!P0 LDG.E.U16 R70, desc[UR32][R60.64+0x400] ;  /* 0x000400203c468981 */ /* 0x000ea2000c1e1500 */
[----:B------:R-:W-:Y:S02]  /*5330*/  ISETP.GE.AND P5, PT, R65, UR35, PT ;  /* 0x0000002341007c0c */ /* 0x000fe4000bfa6270 */
[C---:B------:R-:W-:Y:S02]  /*5340*/  LOP3.LUT R65, R64.reuse, 0x260, RZ, 0xfc, !PT ;  /* 0x0000026040417812 */ /* 0x040fe400078efcff */
[C---:B------:R-:W-:Y:S02]  /*5350*/  LOP3.LUT R67, R64.reuse, 0x280, RZ, 0xfc, !PT ;  /* 0x0000028040437812 */ /* 0x040fe400078efcff */
[----:B------:R-:W-:Y:S02]  /*5360*/  ISETP.GE.AND P4, PT, R65, UR35, PT ;  /* 0x0000002341007c0c */ /* 0x000fe4000bf86270 */
[----:B------:R-:W-:Y:S02]  /*5370*/  PRMT R112, RZ, 0x7610, R112 ;  /* 0x00007610ff707816 */ /* 0x000fe40000000070 */
[----:B------:R-:W-:-:S02]  /*5380*/  LOP3.LUT R65, R64, 0x2a0, RZ, 0xfc, !PT ;  /* 0x000002a040417812 */ /* 0x000fc400078efcff */
[----:B------:R-:W-:Y:S02]  /*5390*/  ISETP.GE.AND P2, PT, R67, UR35, PT ;  /* 0x0000002343007c0c */ /* 0x000fe4000bf46270 */
[----:B------:R-:W-:Y:S01]  /*53a0*/  PRMT R69, RZ, 0x7610, R69 ;  /* 0x00007610ff457816 */ /* 0x000fe20000000045 */
[----:B------:R-:W2:Y:S01]  /*53b0*/  @!P3 LDG.E.U16 R112, desc[UR32][R60.64+0x440] ;  /* 0x000440203c70b981 */ /* 0x000ea2000c1e1500 */
[C---:B------:R-:W-:Y:S02]  /*53c0*/  LOP3.LUT R67, R64.reuse, 0x2c0, RZ, 0xfc, !PT ;  /* 0x000002c040437812 */ /* 0x040fe400078efcff */
[----:B------:R-:W-:Y:S02]  /*53d0*/  ISETP.GE.AND P0, PT, R65, UR35, PT ;  /* 0x0000002341007c0c */ /* 0x000fe4000bf06270 */
[----:B------:R-:W-:Y:S01]  /*53e0*/  PRMT R65, RZ, 0x7610, R65 ;  /* 0x00007610ff417816 */ /* 0x000fe20000000041 */
[----:B------:R-:W2:Y:S01]  /*53f0*/  @!P5 LDG.E.U16 R69, desc[UR32][R60.64+0x480] ;  /* 0x000480203c45d981 */ /* 0x000ea2000c1e1500 */
[----:B------:R-:W-:-:S02]  /*5400*/  LOP3.LUT R76, R64, 0x2e0, RZ, 0xfc, !PT ;  /* 0x000002e0404c7812 */ /* 0x000fc400078efcff */
[----:B------:R-:W-:Y:S02]  /*5410*/  ISETP.GE.AND P3, PT, R67, UR35, PT ;  /* 0x0000002343007c0c */ /* 0x000fe4000bf66270 */
[----:B------:R-:W-:Y:S01]  /*5420*/  PRMT R106, RZ, 0x7610, R106 ;  /* 0x00007610ff6a7816 */ /* 0x000fe2000000006a */
[----:B------:R-:W2:Y:S01]  /*5430*/  @!P4 LDG.E.U16 R65, desc[UR32][R60.64+0x4c0] ;  /* 0x0004c0203c41c981 */ /* 0x000ea2000c1e1500 */
[----:B------:R-:W-:Y:S02]  /*5440*/  LOP3.LUT R67, R64, 0x300, RZ, 0xfc, !PT ;  /* 0x0000030040437812 */ /* 0x000fe400078efcff */
[----:B------:R-:W-:Y:S02]  /*5450*/  ISETP.GE.AND P5, PT, R76, UR35, PT ;  /* 0x000000234c007c0c */ /* 0x000fe4000bfa6270 */
[----:B------:R-:W-:Y:S01]  /*5460*/  LOP3.LUT R76, R64, 0x320, RZ, 0xfc, !PT ;  /* 0x00000320404c7812 */ /* 0x000fe200078efcff */
[----:B------:R-:W2:Y:S01]  /*5470*/  @!P2 LDG.E.U16 R106, desc[UR32][R60.64+0x500] ;  /* 0x000500203c6aa981 */ /* 0x000ea2000c1e1500 */
[----:B------:R-:W-:-:S02]  /*5480*/  ISETP.GE.AND P4, PT, R67, UR35, PT ;  /* 0x0000002343007c0c */ /* 0x000fc4000bf86270 */
[----:B------:R-:W-:Y:S02]  /*5490*/  PRMT R67, RZ, 0x7610, R67 ;  /* 0x00007610ff437816 */ /* 0x000fe40000000043 */
[----:B------:R-:W-:Y:S02]  /*54a0*/  PRMT R79, RZ, 0x7610, R79 ;  /* 0x00007610ff4f7816 */ /* 0x000fe4000000004f */
[----:B------:R-:W-:Y:S02]  /*54b0*/  ISETP.GE.AND P2, PT, R76, UR35, PT ;  /* 0x000000234c007c0c */ /* 0x000fe4000bf46270 */
[C---:B------:R-:W-:Y:S01]  /*54c0*/  LOP3.LUT R76, R64.reuse, 0x360, RZ, 0xfc, !PT ;  /* 0x00000360404c7812 */ /* 0x040fe200078efcff */
[----:B------:R-:W2:Y:S01]  /*54d0*/  @!P3 LDG.E.U16 R67, desc[UR32][R60.64+0x580] ;  /* 0x000580203c43b981 */ /* 0x000ea2000c1e1500 */
[----:B------:R-:W-:Y:S02]  /*54e0*/  PRMT R78, RZ, 0x7610, R78 ;  /* 0x00007610ff4e7816 */ /* 0x000fe4000000004e */
[C---:B------:R-:W-:Y:S01]  /*54f0*/  LOP3.LUT R77, R64.reuse, 0x340, RZ, 0xfc, !PT ;  /* 0x00000340404d7812 */ /* 0x040fe200078efcff */
[----:B------:R-:W2:Y:S01]  /*5500*/  @!P0 LDG.E.U16 R79, desc[UR32][R60.64+0x540] ;  /* 0x000540203c4f8981 */ /* 0x000ea2000c1e1500 */
[----:B------:R-:W-:-:S02]  /*5510*/  LOP3.LUT R110, R64, 0x380, RZ, 0xfc, !PT ;  /* 0x00000380406e7812 */ /* 0x000fc400078efcff */
[----:B------:R-:W-:Y:S01]  /*5520*/  ISETP.GE.AND P3, PT, R76, UR35, PT ;  /* 0x000000234c007c0c */ /* 0x000fe2000bf66270 */
[----:B------:R-:W2:Y:S01]  /*5530*/  @!P5 LDG.E.U16 R78, desc[UR32][R60.64+0x5c0] ;  /* 0x0005c0203c4ed981 */ /* 0x000ea2000c1e1500 */
[----:B------:R-:W-:Y:S02]  /*5540*/  ISETP.GE.AND P0, PT, R77, UR35, PT ;  /* 0x000000234d007c0c */ /* 0x000fe4000bf06270 */
[----:B------:R-:W-:Y:S02]  /*5550*/  PRMT R76, RZ, 0x7610, R76 ;  /* 0x00007610ff4c7816 */ /* 0x000fe4000000004c */
[----:B------:R-:W-:Y:S02]  /*5560*/  ISETP.GE.AND P5, PT, R110, UR35, PT ;  /* 0x000000236e007c0c */ /* 0x000fe4000bfa6270 */
[----:B------:R-:W-:Y:S02]  /*5570*/  LOP3.LUT R111, R64, 0x3a0, RZ, 0xfc, !PT ;  /* 0x000003a0406f7812 */ /* 0x000fe400078efcff */
[----:B------:R-:W-:Y:S01]  /*5580*/  PRMT R77, RZ, 0x7610, R77 ;  /* 0x00007610ff4d7816 */ /* 0x000fe2000000004d */
[----:B------:R-:W2:Y:S01]  /*5590*/  @!P2 LDG.E.U16 R76, desc[UR32][R60.64+0x640] ;  /* 0x000640203c4ca981 */ /* 0x000ea2000c1e1500 */
[----:B------:R-:W-:-:S02]  /*55a0*/  ISETP.GE.AND P2, PT, R111, UR35, PT ;  /* 0x000000236f007c0c */ /* 0x000fc4000bf46270 */
[----:B------:R-:W-:Y:S02]  /*55b0*/  PRMT R110, RZ, 0x7610, R110 ;  /* 0x00007610ff6e7816 */ /* 0x000fe4000000006e */
[----:B------:R-:W-:Y:S01]  /*55c0*/  LOP3.LUT R119, R116, 0x3e0, R108, 0xfe, !PT ;  /* 0x000003e074777812 */ /* 0x000fe200078efe6c */
[----:B------:R-:W2:Y:S01]  /*55d0*/  @!P4 LDG.E.U16 R77, desc[UR32][R60.64+0x600] ;  /* 0x000600203c4dc981 */ /* 0x000ea2000c1e1500 */
[----:B------:R-:W-:Y:S02]  /*55e0*/  PRMT R111, RZ, 0x7610, R111 ;  /* 0x00007610ff6f7816 */ /* 0x000fe4000000006f */
[----:B------:R-:W-:Y:S01]  /*55f0*/  LOP3.LUT R116, R64, 0x3c0, RZ, 0xfc, !PT ;  /* 0x000003c040747812 */ /* 0x000fe200078efcff */
[----:B------:R-:W2:Y:S01]  /*5600*/  @!P0 LDG.E.U16 R110, desc[UR32][R60.64+0x680] ;  /* 0x000680203c6e8981 */ /* 0x000ea2000c1e1500 */
[----:B------:R-:W-:-:S03]  /*5610*/  PRMT R64, RZ, 0x7610, R64 ;  /* 0x00007610ff407816 */ /* 0x000fc60000000040 */
[----:B------:R-:W2:Y:S04]  /*5620*/  @!P3 LDG.E.U16 R111, desc[UR32][R60.64+0x6c0] ;  /* 0x0006c0203c6fb981 */ /* 0x000ea8000c1e1500 */
[----:B------:R-:W2:Y:S01]  /*5630*/  @!P5 LDG.E.U16 R64, desc[UR32][R60.64+0x700] ;  /* 0x000700203c40d981 */ /* 0x000ea2000c1e1500 */
[----:B------:R-:W-:Y:S02]  /*5640*/  ISETP.GE.AND P0, PT, R116, UR35, PT ;  /* 0x0000002374007c0c */ /* 0x000fe4000bf06270 */
[----:B------:R-:W-:Y:S02]  /*5650*/  ISETP.GE.AND P4, PT, R119, UR35, PT ;  /* 0x0000002377007c0c */ /* 0x000fe4000bf86270 */
[----:B------:R-:W-:Y:S02]  /*5660*/  PRMT R116, RZ, 0x7610, R116 ;  /* 0x00007610ff747816 */ /* 0x000fe40000000074 */
[----:B------:R-:W-:-:S02]  /*5670*/  PRMT R120, RZ, 0x7610, R120 ;  /* 0x00007610ff787816 */ /* 0x000fc40000000078 */
[----:B------:R-:W-:Y:S02]  /*5680*/  PRMT R119, RZ, 0x7610, R119 ;  /* 0x00007610ff777816 */ /* 0x000fe40000000077 */
[----:B------:R-:W2:Y:S04]  /*5690*/  @!P2 LDG.E.U16 R116, desc[UR32][R60.64+0x740] ;  /* 0x000740203c74a981 */ /* 0x000ea8000c1e1500 */
[----:B------:R-:W2:Y:S04]  /*56a0*/  @!P0 LDG.E.U16 R120, desc[UR32][R60.64+0x780] ;  /* 0x000780203c788981 */ /* 0x000ea8000c1e1500 */
[----:B------:R0:W2:Y:S01]  /*56b0*/  @!P4 LDG.E.U16 R119, desc[UR32][R60.64+0x7c0] ;  /* 0x0007c0203c77c981 */ /* 0x0000a2000c1e1500 */
        /* <DEDUP_REMOVED lines=40> */
[----:B------:R-:W-:-:S05]  /*5940*/  FMUL.RZ R146, R124, 0.15915493667125701904 ;  /* 0x3e22f9837c927820 */ /* 0x000fca000040c000 */
[----:B------:R0:W-:Y:S01]  /*5950*/  MUFU.COS R139, R128 ;  /* 0x00000080008b7308 */ /* 0x0001e20000000000 */
[----:B------:R-:W-:-:S07]  /*5960*/  IADD3 R148, PT, PT, R123, 0x60, RZ ;  /* 0x000000607b947810 */ /* 0x000fce0007ffe0ff */
[----:B------:R-:W-:Y:S01]  /*5970*/  MUFU.SIN R136, R129 ;  /* 0x0000008100887308 */ /* 0x000fe20000000400 */
[----:B0-----:R-:W-:-:S07]  /*5980*/  IADD3 R128, PT, PT, R123, 0x20, RZ ;  /* 0x000000207b807810 */ /* 0x001fce0007ffe0ff */
[----:B------:R0:W-:Y:S01]  /*5990*/  MUFU.COS R137, R129 ;  /* 0x0000008100897308 */ /* 0x0001e20000000000 */
[----:B------:R-:W-:Y:S01]  /*59a0*/  LEA.HI.SX32 R144, R128, R123, 0x1b ;  /* 0x0000007b80907211 */ /* 0x000fe200078fdaff */
[----:B0-----:R-:W-:-:S06]  /*59b0*/  FMUL.RZ R129, R125, 0.15915493667125701904 ;  /* 0x3e22f9837d817820 */ /* 0x001fcc000040c000 */
[----:B------:R-:W-:Y:S01]  /*59c0*/  MUFU.SIN R128, R146 ;  /* 0x0000009200807308 */ /* 0x000fe20000000400 */
[----:B------:R-:W-:Y:S01]  /*59d0*/  IADD3 R150, PT, PT, R123, 0x80, RZ ;  /* 0x000000807b967810 */ /* 0x000fe20007ffe0ff */
[----:B------:R-:W-:Y:S01]  /*59e0*/  FMUL.FTZ R125, R42, UR48 ;  /* 0x000000302a7d7c20 */ /* 0x000fe20008410000 */
[----:B------:R-:W-:-:S05]  /*59f0*/  FMUL.FTZ R124, R40, UR48 ;  /* 0x00000030287c7c20 */ /* 0x000fca0008410000 */
[----:B------:R-:W-:Y:S01]  /*5a00*/  MUFU.SIN R132, R129 ;  /* 0x0000008100847308 */ /* 0x000fe20000000400 */
[----:B------:R-:W-:Y:S01]  /*5a10*/  IADD3 R152, PT, PT, R123, 0xa0, RZ ;  /* 0x000000a07b987810 */ /* 0x000fe20007ffe0ff */
[----:B------:R-:W-:Y:S01]  /*5a20*/  FMUL.RZ R125, R125, 0.15915493667125701904 ;  /* 0x3e22f9837d7d7820 */ /* 0x000fe2000040c000 */
[----:B------:R-:W-:-:S05]  /*5a30*/  LEA.HI.SX32 R148, R148, R123, 0x1b ;  /* 0x0000007b94947211 */ /* 0x000fca00078fdaff */
[----:B------:R-:W-:Y:S01]  /*5a40*/  MUFU.COS R133, R129 ;  /* 0x0000008100857308 */ /* 0x000fe20000000000 */
[----:B------:R-:W-:Y:S02]  /*5a50*/  IADD3 R154, PT, PT, R123, 0xc0, RZ ;  /* 0x000000c07b9a7810 */ /* 0x000fe40007ffe0ff */
[----:B------:R-:W-:-:S05]  /*5a60*/  LEA.HI.SX32 R150, R150, R123, 0x1b ;  /* 0x0000007b96967211 */ /* 0x000fca00078fdaff */
[----:B------:R0:W-:Y:S01]  /*5a70*/  MUFU.COS R129, R146 ;  /* 0x0000009200817308 */ /* 0x0001e20000000000 */
[C---:B------:R-:W-:Y:S01]  /*5a80*/  IADD3 R156, PT, PT, R123.reuse, 0xe0, RZ ;  /* 0x000000e07b9c7810 */ /* 0x040fe20007ffe0ff */
[----:B------:R-:W-:Y:S01]  /*5a90*/  FMUL.RZ R149, R124, 0.15915493667125701904 ;  /* 0x3e22f9837c957820 */ /* 0x000fe2000040c000 */
[----:B------:R-:W-:Y:S01]  /*5aa0*/  IADD3 R158, PT, PT, R123, 0x100, RZ ;  /* 0x000001007b9e7810 */ /* 0x000fe20007ffe0ff */
[----:B0-----:R-:W-:Y:S01]  /*5ab0*/  FMUL.FTZ R146, R39, UR48 ;  /* 0x0000003027927c20 */ /* 0x001fe20008410000 */
[----:B------:R-:W-:-:S03]  /*5ac0*/  LEA R147, R147, UR30, 0x1 ;  /* 0x0000001e93937c11 */ /* 0x000fc6000f8e08ff */
[----:B------:R-:W-:Y:S01]  /*5ad0*/  FMUL.RZ R153, R146, 0.15915493667125701904 ;  /* 0x3e22f98392997820 */ /* 0x000fe2000040c000 */
[----:B------:R-:W-:Y:S01]  /*5ae0*/  LEA R146, R144, UR30, 0x1 ;  /* 0x0000001e90927c11 */ /* 0x000fe2000f8e08ff */
[----:B------:R-:W-:Y:S01]  /*5af0*/  MUFU.SIN R134, R130 ;  /* 0x0000008200867308 */ /* 0x000fe20000000400 */
[C---:B------:R-:W-:Y:S02]  /*5b00*/  IADD3 R160, PT, PT, R123.reuse, 0x120, RZ ;  /* 0x000001207ba07810 */ /* 0x040fe40007ffe0ff */
[-C--:B------:R-:W-:Y:S02]  /*5b10*/  LEA.HI.SX32 R152, R152, R123.reuse, 0x1b ;  /* 0x0000007b98987211 */ /* 0x080fe400078fdaff */
[----:B------:R-:W-:Y:S01]  /*5b20*/  LEA R148, R148, UR30, 0x1 ;  /* 0x0000001e94947c11 */ /* 0x000fe2000f8e08ff */
[----:B-----5:R-:W-:Y:S01]  /*5b30*/  STS.U16 [R145], R122 ;  /* 0x0000007a91007388 */ /* 0x020fe20000000400 */
[C---:B------:R-:W-:Y:S01]  /*5b40*/  IADD3 R162, PT, PT, R123.reuse, 0x140, RZ ;  /* 0x000001407ba27810 */ /* 0x040fe20007ffe0ff */
[----:B------:R-:W-:Y:S01]  /*5b50*/  MUFU.COS R135, R130 ;  /* 0x0000008200877308 */ /* 0x000fe20000000000 */
[----:B------:R-:W-:Y:S01]  /*5b60*/  LEA.HI.SX32 R154, R154, R123, 0x1b ;  /* 0x0000007b9a9a7211 */ /* 0x000fe200078fdaff */
[----:B------:R-:W-:Y:S01]  /*5b70*/  FMUL.FTZ R151, R38, UR48 ;  /* 0x0000003026977c20 */ /* 0x000fe20008410000 */
[----:B------:R-:W-:Y:S01]  /*5b80*/  LEA R150, R150, UR30, 0x1 ;  /* 0x0000001e96967c11 */ /* 0x000fe2000f8e08ff */
[----:B------:R-:W-:Y:S01]  /*5b90*/  STS.U16 [R146+0x40], R121 ;  /* 0x0000407992007388 */ /* 0x000fe20000000400 */
[----:B------:R-:W-:-:S02]  /*5ba0*/  IADD3 R164, PT, PT, R123, 0x160, RZ ;  /* 0x000001607ba47810 */ /* 0x000fc40007ffe0ff */
[-C--:B------:R-:W-:Y:S01]  /*5bb0*/  LEA.HI.SX32 R156, R156, R123.reuse, 0x1b ;  /* 0x0000007b9c9c7211 */ /* 0x080fe200078fdaff */
[----:B------:R-:W-:Y:S01]  /*5bc0*/  MUFU.SIN R130, R125 ;  /* 0x0000007d00827308 */ /* 0x000fe20000000400 */
[C---:B------:R-:W-:Y:S01]  /*5bd0*/  IADD3 R166, PT, PT, R123.reuse, 0x180, RZ ;  /* 0x000001807ba67810 */ /* 0x040fe20007ffe0ff */
[----:B--2---:R-:W-:Y:S01]  /*5be0*/  STS.U16 [R147+0x80], R118 ;  /* 0x0000807693007388 */ /* 0x004fe20000000400 */
[----:B------:R-:W-:Y:S02]  /*5bf0*/  LEA.HI.SX32 R158, R158, R123, 0x1b ;  /* 0x0000007b9e9e7211 */ /* 0x000fe400078fdaff */
[----:B------:R-:W-:-:S03]  /*5c00*/  IADD3 R168, PT, PT, R123, 0x1a0, RZ ;  /* 0x000001a07ba87810 */ /* 0x000fc60007ffe0ff */
[----:B------:R-:W0:Y:S01]  /*5c10*/  MUFU.COS R131, R125 ;  /* 0x0000007d00837308 */ /* 0x000e220000000000 */
[-C--:B------:R-:W-:Y:S01]  /*5c20*/  LEA.HI.SX32 R160, R160, R123.reuse, 0x1b ;  /* 0x0000007ba0a07211 */ /* 0x080fe200078fdaff */
[----:B------:R-:W-:Y:S01]  /*5c30*/  STS.U16 [R148+0xc0], R115 ;  /* 0x0000c07394007388 */ /* 0x000fe20000000400 */
[----:B------:R-:W-:Y:S02]  /*5c40*/  IADD3 R170, PT, PT, R123, 0x1c0, RZ ;  /* 0x000001c07baa7810 */ /* 0x000fe40007ffe0ff */
[----:B------:R-:W-:-:S03]  /*5c50*/  LEA.HI.SX32 R162, R162, R123, 0x1b ;  /* 0x0000007ba2a27211 */ /* 0x000fc600078fdaff */
[----:B------:R-:W-:Y:S01]  /*5c60*/  MUFU.SIN R124, R149 ;  /* 0x00000095007c7308 */ /* 0x000fe20000000400 */
[----:B------:R-:W-:Y:S01]  /*5c70*/  LEA R154, R154, UR30, 0x1 ;  /* 0x0000001e9a9a7c11 */ /* 0x000fe2000f8e08ff */
[----:B------:R2:W-:Y:S01]  /*5c80*/  STS.U16 [R150+0x100], R117 ;  /* 0x0001007596007388 */ /* 0x0005e20000000400 */
[----:B------:R-:W-:Y:S02]  /*5c90*/  IADD3 R172, PT, PT, R123, 0x1e0, RZ ;  /* 0x000001e07bac7810 */ /* 0x000fe40007ffe0ff */
[----:B------:R-:W-:-:S03]  /*5ca0*/  LEA.HI.SX32 R164, R164, R123, 0x1b ;  /* 0x0000007ba4a47211 */ /* 0x000fc600078fdaff */
[----:B------:R4:W5:Y:S01]  /*5cb0*/  MUFU.COS R125, R149 ;  /* 0x00000095007d7308 */ /* 0x0009620000000000 */
[----:B------:R-:W-:Y:S02]  /*5cc0*/  LEA R156, R156, UR30, 0x1 ;  /* 0x0000001e9c9c7c11 */ /* 0x000fe4000f8e08ff */
[----:B------:R-:W-:Y:S01]  /*5cd0*/  IADD3 R174, PT, PT, R123, 0x200, RZ ;  /* 0x000002007bae7810 */ /* 0x000fe20007ffe0ff */
[----:B--2---:R-:W-:Y:S01]  /*5ce0*/  FMUL.FTZ R117, R37, UR48 ;  /* 0x0000003025757c20 */ /* 0x004fe20008410000 */
[-C--:B------:R-:W-:Y:S02]  /*5cf0*/  LEA.HI.SX32 R166, R166, R123.reuse, 0x1b ;  /* 0x0000007ba6a67211 */ /* 0x080fe400078fdaff */
[----:B----4-:R-:W-:Y:S01]  /*5d00*/  LEA R149, R152, UR30, 0x1 ;  /* 0x0000001e98957c11 */ /* 0x010fe2000f8e08ff */
[----:B------:R-:W-:Y:S01]  /*5d10*/  FMUL.RZ R152, R151, 0.15915493667125701904 ;  /* 0x3e22f98397987820 */ /* 0x000fe2000040c000 */
[----:B------:R-:W-:Y:S02]  /*5d20*/  LEA R151, R158, UR30, 0x1 ;  /* 0x0000001e9e977c11 */ /* 0x000fe4000f8e08ff */
[----:B------:R-:W-:Y:S01]  /*5d30*/  LEA.HI.SX32 R168, R168, R123, 0x1b ;  /* 0x0000007ba8a87211 */ /* 0x000fe200078fdaff */
[----:B------:R-:W-:Y:S01]  /*5d40*/  STS.U16 [R149+0x140], R72 ;  /* 0x0001404895007388 */ /* 0x000fe20000000400 */
[----:B------:R-:W-:-:S02]  /*5d50*/  LEA R160, R160, UR30, 0x1 ;  /* 0x0000001ea0a07c11 */ /* 0x000fc4000f8e08ff */
[-C--:B------:R-:W-:Y:S01]  /*5d60*/  LEA.HI.SX32 R170, R170, R123.reuse, 0x1b ;  /* 0x0000007baaaa7211 */ /* 0x080fe200078fdaff */
[----:B------:R2:W-:Y:S01]  /*5d70*/  STS.U16 [R154+0x180], R73 ;  /* 0x000180499a007388 */ /* 0x0005e20000000400 */
[----:B------:R-:W-:Y:S02]  /*5d80*/  LEA R115, R162, UR30, 0x1 ;  /* 0x0000001ea2737c11 */ /* 0x000fe4000f8e08ff */
[----:B------:R-:W-:Y:S01]  /*5d90*/  R2UR UR36, R62 ;  /* 0x000000003e2472ca */ /* 0x000fe200000e0000 */
[----:B------:R4:W-:Y:S01]  /*5da0*/  STS.U16 [R156+0x1c0], R109 ;  /* 0x0001c06d9c007388 */ /* 0x0009e20000000400 */
[-C--:B------:R-:W-:Y:S01]  /*5db0*/  LEA.HI.SX32 R172, R172, R123.reuse, 0x1b ;  /* 0x0000007bacac7211 */ /* 0x080fe200078fdaff */
[----:B------:R-:W-:Y:S01]  /*5dc0*/  FMUL.RZ R122, R117, 0.15915493667125701904 ;  /* 0x3e22f983757a7820 */ /* 0x000fe2000040c000 */
[----:B------:R-:W-:Y:S01]  /*5dd0*/  LEA R164, R164, UR30, 0x1 ;  /* 0x0000001ea4a47c11 */ /* 0x000fe2000f8e08ff */
[----:B------:R-:W-:Y:S01]  /*5de0*/  STS.U16 [R151+0x200], R114 ;  /* 0x0002007297007388 */ /* 0x000fe20000000400 */
[----:B------:R-:W-:-:S02]  /*5df0*/  LEA.HI.SX32 R174, R174, R123, 0x1b ;  /* 0x0000007baeae7211 */ /* 0x000fc400078fdaff */
[----:B------:R-:W-:Y:S01]  /*5e00*/  LEA R166, R166, UR30, 0x1 ;  /* 0x0000001ea6a67c11 */ /* 0x000fe2000f8e08ff */
[----:B------:R-:W-:Y:S01]  /*5e10*/  STS.U16 [R160+0x240], R113 ;  /* 0x00024071a0007388 */ /* 0x000fe20000000400 */
[----:B------:R-:W-:Y:S02]  /*5e20*/  LEA R117, R168, UR30, 0x1 ;  /* 0x0000001ea8757c11 */ /* 0x000fe4000f8e08ff */
[----:B--2---:R-:W-:Y:S01]  /*5e30*/  LEA R73, R170, UR30, 0x1 ;  /* 0x0000001eaa497c11 */ /* 0x004fe2000f8e08ff */
[----:B------:R-:W-:Y:S01]  /*5e40*/  STS.U16 [R115+0x280], R66 ;  /* 0x0002804273007388 */ /* 0x000fe20000000400 */
[----:B------:R-:W-:Y:S02]  /*5e50*/  LEA R172, R172, UR30, 0x1 ;  /* 0x0000001eacac7c11 */ /* 0x000fe4000f8e08ff */
[----:B----4-:R-:W-:Y:S01]  /*5e60*/  LEA R109, R174, UR30, 0x1 ;  /* 0x0000001eae6d7c11 */ /* 0x010fe2000f8e08ff */
[----:B------:R-:W-:Y:S01]  /*5e70*/  STS.U16 [R164+0x2c0], R107 ;  /* 0x0002c06ba4007388 */ /* 0x000fe20000000400 */
[----:B------:R-:W-:-:S03]  /*5e80*/  FMUL.FTZ R62, R35, UR48 ;  /* 0x00000030233e7c20 */ /* 0x000fc60008410000 */
[----:B------:R-:W-:Y:S04]  /*5e90*/  STS.U16 [R166+0x300], R75 ;  /* 0x0003004ba6007388 */ /* 0x000fe80000000400 */
[----:B------:R-:W-:Y:S04]  /*5ea0*/  STS.U16 [R117+0x340], R74 ;  /* 0x0003404a75007388 */ /* 0x000fe80000000400 */
[----:B------:R-:W-:Y:S04]  /*5eb0*/  STS.U16 [R73+0x380], R68 ;  /* 0x0003804449007388 */ /* 0x000fe80000000400 */
[----:B------:R-:W-:Y:S04]  /*5ec0*/  STS.U16 [R172+0x3c0], R71 ;  /* 0x0003c047ac007388 */ /* 0x000fe80000000400 */
[----:B------:R2:W-:Y:S02]  /*5ed0*/  STS.U16 [R109+0x400], R70 ;  /* 0x000400466d007388 */ /* 0x0005e40000000400 */
[----:B--2---:R-:W-:Y:S01]  /*5ee0*/  FMUL.RZ R109, R62, 0.15915493667125701904 ;  /* 0x3e22f9833e6d7820 */ /* 0x004fe2000040c000 */
[----:B------:R-:W-:-:S05]  /*5ef0*/  MOV R62, UR36 ;  /* 0x00000024003e7c02 */ /* 0x000fca0008000f00 */
[----:B------:R-:W-:-:S04]  /*5f00*/  FMUL.FTZ R62, R62, 1.4426950216293334961 ;  /* 0x3fb8aa3b3e3e7820 */ /* 0x000fc80000410000 */
[----:B------:R-:W-:-:S06]  /*5f10*/  FMUL.FTZ R66, R48, R62 ;  /* 0x0000003e30427220 */ /* 0x000fcc0000410000 */
[----:B------:R-:W1:Y:S01]  /*5f20*/  MUFU.EX2 R66, R66 ;  /* 0x0000004200427308 */ /* 0x000e620000000800 */
[C---:B------:R-:W-:Y:S02]  /*5f30*/  IADD3 R176, PT, PT, R123.reuse, 0x220, RZ ;  /* 0x000002207bb07810 */ /* 0x040fe40007ffe0ff */
[C---:B------:R-:W-:Y:S02]  /*5f40*/  IADD3 R178, PT, PT, R123.reuse, 0x240, RZ ;  /* 0x000002407bb27810 */ /* 0x040fe40007ffe0ff */
[C---:B------:R-:W-:Y:S02]  /*5f50*/  IADD3 R180, PT, PT, R123.reuse, 0x260, RZ ;  /* 0x000002607bb47810 */ /* 0x040fe40007ffe0ff */
[C---:B------:R-:W-:Y:S02]  /*5f60*/  IADD3 R184, PT, PT, R123.reuse, 0x280, RZ ;  /* 0x000002807bb87810 */ /* 0x040fe40007ffe0ff */
[----:B------:R-:W-:Y:S02]  /*5f70*/  IADD3 R186, PT, PT, R123, 0x2a0, RZ ;  /* 0x000002a07bba7810 */ /* 0x000fe40007ffe0ff */
[----:B------:R-:W-:Y:S01]  /*5f80*/  LEA.HI.SX32 R176, R176, R123, 0x1b ;  /* 0x0000007bb0b07211 */ /* 0x000fe200078fdaff */
[----:B------:R-:W-:Y:S01]  /*5f90*/  FMUL.FTZ R68, R47, R62 ;  /* 0x0000003e2f447220 */ /* 0x000fe20000410000 */
[----:B------:R-:W-:-:S02]  /*5fa0*/  IADD3 R188, PT, PT, R123, 0x2c0, RZ ;  /* 0x000002c07bbc7810 */ /* 0x000fc40007ffe0ff */
[-C--:B------:R-:W-:Y:S02]  /*5fb0*/  LEA.HI.SX32 R178, R178, R123.reuse, 0x1b ;  /* 0x0000007bb2b27211 */ /* 0x080fe400078fdaff */
[C---:B------:R-:W-:Y:S02]  /*5fc0*/  IADD3 R190, PT, PT, R123.reuse, 0x2e0, RZ ;  /* 0x000002e07bbe7810 */ /* 0x040fe40007ffe0ff */
[----:B------:R-:W-:Y:S01]  /*5fd0*/  LEA.HI.SX32 R180, R180, R123, 0x1b ;  /* 0x0000007bb4b47211 */ /* 0x000fe200078fdaff */
[C---:B-1----:R-:W-:Y:S01]  /*5fe0*/  FMUL.FTZ R143, R66.reuse, R143 ;  /* 0x0000008f428f7220 */ /* 0x042fe20000410000 */
[C---:B------:R-:W-:Y:S01]  /*5ff0*/  IADD3 R192, PT, PT, R123.reuse, 0x300, RZ ;  /* 0x000003007bc07810 */ /* 0x040fe20007ffe0ff */
[----:B------:R-:W-:Y:S01]  /*6000*/  FMUL.FTZ R142, R66, R142 ;  /* 0x0000008e428e7220 */ /* 0x000fe20000410000 */
[----:B------:R-:W-:Y:S01]  /*6010*/  LEA.HI.SX32 R184, R184, R123, 0x1b ;  /* 0x0000007bb8b87211 */ /* 0x000fe200078fdaff */
[----:B------:R-:W-:Y:S01]  /*6020*/  FMUL.FTZ R66, R42, R62 ;  /* 0x0000003e2a427220 */ /* 0x000fe20000410000 */
[----:B------:R-:W-:-:S02]  /*6030*/  IADD3 R194, PT, PT, R123, 0x320, RZ ;  /* 0x000003207bc27810 */ /* 0x000fc40007ffe0ff */
[-C--:B------:R-:W-:Y:S02]  /*6040*/  LEA.HI.SX32 R186, R186, R123.reuse, 0x1b ;  /* 0x0000007bbaba7211 */ /* 0x080fe400078fdaff */
[----:B------:R-:W-:Y:S02]  /*6050*/  LEA R113, R176, UR30, 0x1 ;  /* 0x0000001eb0717c11 */ /* 0x000fe4000f8e08ff */
[C---:B------:R-:W-:Y:S02]  /*6060*/  IADD3 R196, PT, PT, R123.reuse, 0x340, RZ ;  /* 0x000003407bc47810 */ /* 0x040fe40007ffe0ff */
[----:B------:R-:W-:Y:S02]  /*6070*/  LEA.HI.SX32 R188, R188, R123, 0x1b ;  /* 0x0000007bbcbc7211 */ /* 0x000fe400078fdaff */
[----:B------:R-:W-:Y:S02]  /*6080*/  LEA R178, R178, UR30, 0x1 ;  /* 0x0000001eb2b27c11 */ /* 0x000fe4000f8e08ff */
[----:B------:R-:W-:-:S02]  /*6090*/  IADD3 R198, PT, PT, R123, 0x360, RZ ;  /* 0x000003607bc67810 */ /* 0x000fc40007ffe0ff */
[-C--:B------:R-:W-:Y:S02]  /*60a0*/  LEA.HI.SX32 R190, R190, R123.reuse, 0x1b ;  /* 0x0000007bbebe7211 */ /* 0x080fe400078fdaff */
[----:B------:R-:W-:Y:S01]  /*60b0*/  LEA R180, R180, UR30, 0x1 ;  /* 0x0000001eb4b47c11 */ /* 0x000fe2000f8e08ff */
[----:B------:R-:W1:Y:S01]  /*60c0*/  MUFU.EX2 R68, R68 ;  /* 0x0000004400447308 */ /* 0x000e620000000800 */
[----:B------:R-:W-:Y:S02]  /*60d0*/  IADD3 R200, PT, PT, R123, 0x380, RZ ;  /* 0x000003807bc87810 */ /* 0x000fe40007ffe0ff */
[-C--:B------:R-:W-:Y:S02]  /*60e0*/  LEA.HI.SX32 R192, R192, R123.reuse, 0x1b ;  /* 0x0000007bc0c07211 */ /* 0x080fe400078fdaff */
[----:B------:R-:W-:Y:S01]  /*60f0*/  LEA R75, R184, UR30, 0x1 ;  /* 0x0000001eb84b7c11 */ /* 0x000fe2000f8e08ff */
[----:B------:R-:W-:Y:S01]  /*6100*/  STS.U16 [R113+0x440], R112 ;  /* 0x0004407071007388 */ /* 0x000fe20000000400 */
[----:B------:R-:W-:-:S02]  /*6110*/  LEA.HI.SX32 R194, R194, R123, 0x1b ;  /* 0x0000007bc2c27211 */ /* 0x000fc400078fdaff */
[----:B------:R-:W-:Y:S01]  /*6120*/  LEA R186, R186, UR30, 0x1 ;  /* 0x0000001ebaba7c11 */ /* 0x000fe2000f8e08ff */
[----:B------:R2:W-:Y:S01]  /*6130*/  STS.U16 [R178+0x480], R69 ;  /* 0x00048045b2007388 */ /* 0x0005e20000000400 */
[-C--:B------:R-:W-:Y:S02]  /*6140*/  LEA.HI.SX32 R196, R196, R123.reuse, 0x1b ;  /* 0x0000007bc4c47211 */ /* 0x080fe400078fdaff */
[----:B------:R-:W-:Y:S01]  /*6150*/  LEA R188, R188, UR30, 0x1 ;  /* 0x0000001ebcbc7c11 */ /* 0x000fe2000f8e08ff */
[----:B------:R4:W-:Y:S01]  /*6160*/  STS.U16 [R180+0x4c0], R65 ;  /* 0x0004c041b4007388 */ /* 0x0009e20000000400 */
[-C--:B------:R-:W-:Y:S01]  /*6170*/  LEA.HI.SX32 R198, R198, R123.reuse, 0x1b ;  /* 0x0000007bc6c67211 */ /* 0x080fe200078fdaff */
[----:B------:R-:W0:Y:S01]  /*6180*/  MUFU.EX2 R66, R66 ;  /* 0x0000004200427308 */ /* 0x000e220000000800 */
[----:B------:R-:W-:Y:S01]  /*6190*/  LEA R71, R190, UR30, 0x1 ;  /* 0x0000001ebe477c11 */ /* 0x000fe2000f8e08ff */
[----:B------:R-:W-:Y:S01]  /*61a0*/  STS.U16 [R75+0x500], R106 ;  /* 0x0005006a4b007388 */ /* 0x000fe20000000400 */
[----:B------:R-:W-:-:S02]  /*61b0*/  LEA.HI.SX32 R200, R200, R123, 0x1b ;  /* 0x0000007bc8c87211 */ /* 0x000fc400078fdaff */
[----:B------:R-:W-:Y:S01]  /*61c0*/  LEA R192, R192, UR30, 0x1 ;  /* 0x0000001ec0c07c11 */ /* 0x000fe2000f8e08ff */
[----:B------:R-:W-:Y:S01]  /*61d0*/  STS.U16 [R186+0x540], R79 ;  /* 0x0005404fba007388 */ /* 0x000fe20000000400 */
[----:B--2---:R-:W-:Y:S02]  /*61e0*/  LEA R69, R194, UR30, 0x1 ;  /* 0x0000001ec2457c11 */ /* 0x004fe4000f8e08ff */
[----:B----4-:R-:W-:Y:S01]  /*61f0*/  LEA R65, R196, UR30, 0x1 ;  /* 0x0000001ec4417c11 */ /* 0x010fe2000f8e08ff */
[----:B------:R-:W-:Y:S01]  /*6200*/  STS.U16 [R188+0x580], R67 ;  /* 0x00058043bc007388 */ /* 0x000fe20000000400 */
[----:B------:R-:W-:Y:S02]  /*6210*/  LEA R198, R198, UR30, 0x1 ;  /* 0x0000001ec6c67c11 */ /* 0x000fe4000f8e08ff */
[----:B------:R-:W-:Y:S01]  /*6220*/  LEA R73, R200, UR30, 0x1 ;  /* 0x0000001ec8497c11 */ /* 0x000fe2000f8e08ff */
[----:B------:R-:W-:Y:S04]  /*6230*/  STS.U16 [R71+0x5c0], R78 ;  /* 0x0005c04e47007388 */ /* 0x000fe80000000400 */
[----:B------:R-:W-:Y:S01]  /*6240*/  STS.U16 [R192+0x600], R77 ;  /* 0x0006004dc0007388 */ /* 0x000fe20000000400 */
[----:B------:R-:W-:-:S03]  /*6250*/  FMUL.FTZ R114, R36, UR48 ;  /* 0x0000003024727c20 */ /* 0x000fc60008410000 */
[----:B------:R-:W-:Y:S04]  /*6260*/  STS.U16 [R69+0x640], R76 ;  /* 0x0006404c45007388 */ /* 0x000fe80000000400 */
[----:B------:R2:W-:Y:S01]  /*6270*/  STS.U16 [R65+0x680], R110 ;  /* 0x0006806e41007388 */ /* 0x0005e20000000400 */
[----:B-1----:R-:W-:-:S03]  /*6280*/  FMUL.FTZ R141, R68, R141 ;  /* 0x0000008d448d7220 */ /* 0x002fc60000410000 */
[----:B------:R-:W-:Y:S01]  /*6290*/  STS.U16 [R198+0x6c0], R111 ;  /* 0x0006c06fc6007388 */ /* 0x000fe20000000400 */
[----:B------:R-:W-:-:S03]  /*62a0*/  FMUL.FTZ R140, R68, R140 ;  /* 0x0000008c448c7220 */ /* 0x000fc60000410000 */
[----:B------:R1:W-:Y:S01]  /*62b0*/  STS.U16 [R73+0x700], R64 ;  /* 0x0007004049007388 */ /* 0x0003e20000000400 */
[-C--:B--2---:R-:W-:Y:S01]  /*62c0*/  FMUL.FTZ R65, R44, R62.reuse ;  /* 0x0000003e2c417220 */ /* 0x084fe20000410000 */
[-C--:B------:R-:W-:Y:S01]  /*62d0*/  FMUL.FTZ R68, R40, R62.reuse ;  /* 0x0000003e28447220 */ /* 0x080fe20000410000 */
[----:B------:R-:W-:Y:S01]  /*62e0*/  FMUL.RZ R114, R114, 0.15915493667125701904 ;  /* 0x3e22f98372727820 */ /* 0x000fe2000040c000 */
[-C--:B------:R-:W-:Y:S01]  /*62f0*/  FMUL.FTZ R71, R45, R62.reuse ;  /* 0x0000003e2d477220 */ /* 0x080fe20000410000 */
[C---:B0-----:R-:W-:Y:S01]  /*6300*/  FMUL.FTZ R131, R66.reuse, R131 ;  /* 0x0000008342837220 */ /* 0x041fe20000410000 */
[----:B-1----:R-:W-:Y:S01]  /*6310*/  FMUL.FTZ R64, R43, R62 ;  /* 0x0000003e2b407220 */ /* 0x002fe20000410000 */
[----:B------:R-:W-:Y:S01]  /*6320*/  FMUL.FTZ R130, R66, R130 ;  /* 0x0000008242827220 */ /* 0x000fe20000410000 */
[----:B------:R-:W-:Y:S01]  /*6330*/  FMUL.FTZ R66, R36, R62 ;  /* 0x0000003e24427220 */ /* 0x000fe20000410000 */
[----:B------:R-:W-:Y:S01]  /*6340*/  USHF.L.U32 UR50, UR20, 0x8, URZ ;  /* 0x0000000814327899 */ /* 0x000fe200080006ff */
[----:B------:R-:W0:Y:S01]  /*6350*/  MUFU.EX2 R65, R65 ;  /* 0x0000004100417308 */ /* 0x000e220000000800 */
[----:B------:R-:W-:-:S03]  /*6360*/  IADD3 R202, PT, PT, R123, 0x3a0, RZ ;  /* 0x000003a07bca7810 */ /* 0x000fc60007ffe0ff */
[----:B------:R-:W1:Y:S01]  /*6370*/  MUFU.EX2 R64, R64 ;  /* 0x0000004000407308 */ /* 0x000e620000000800 */
[----:B------:R-:W-:-:S03]  /*6380*/  UIADD3 UR29, UPT, UPT, UR50, -0x100, URZ ;  /* 0xffffff00321d7890 */ /* 0x000fc6000fffe0ff */
[----:B------:R-:W-:Y:S01]  /*6390*/  MUFU.SIN R107, R114 ;  /* 0x00000072006b7308 */ /* 0x000fe20000000400 */
[----:B------:R-:W-:Y:S01]  /*63a0*/  IADD3 R204, PT, PT, R123, 0x3c0, RZ ;  /* 0x000003c07bcc7810 */ /* 0x000fe20007ffe0ff */
[----:B------:R-:W-:-:S06]  /*63b0*/  ULOP3.LUT UR29, UR29, 0x100, URZ, 0xc0, !UPT ;  /* 0x000001001d1d7892 */ /* 0x000fcc000f8ec0ff */
[----:B------:R-:W2:Y:S01]  /*63c0*/  MUFU.COS R117, R114 ;  /* 0x0000007200757308 */ /* 0x000ea20000000000 */
[----:B------:R-:W-:Y:S02]  /*63d0*/  IADD3 R206, PT, PT, R123, 0x3e0, RZ ;  /* 0x000003e07bce7810 */ /* 0x000fe40007ffe0ff */
[----:B------:R-:W-:-:S05]  /*63e0*/  LEA.HI.SX32 R202, R202, R123, 0x1b ;  /* 0x0000007bcaca7211 */ /* 0x000fca00078fdaff */
[----:B------:R-:W5:Y:S04]  /*63f0*/  MUFU.EX2 R68, R68 ;  /* 0x0000004400447308 */ /* 0x000f680000000800 */
[----:B------:R-:W4:Y:S04]  /*6400*/  MUFU.EX2 R71, R71 ;  /* 0x0000004700477308 */ /* 0x000f280000000800 */
[----:B------:R-:W2:Y:S01]  /*6410*/  MUFU.EX2 R66, R66 ;  /* 0x0000004200427308 */ /* 0x000ea20000000800 */
[-C--:B------:R-:W-:Y:S02]  /*6420*/  LEA.HI.SX32 R204, R204, R123.reuse, 0x1b ;  /* 0x0000007bcccc7211 */ /* 0x080fe400078fdaff */
[----:B------:R-:W-:Y:S01]  /*6430*/  SHF.L.U32 R63, R63, 0x5, RZ ;  /* 0x000000053f3f7819 */ /* 0x000fe200000006ff */
[----:B------:R-:W-:Y:S01]  /*6440*/  UIADD3 UR29, UPT, UPT, UR29, UR8, URZ ;  /* 0x000000081d1d7290 */ /* 0x000fe2000fffe0ff */
[----:B------:R-:W-:-:S02]  /*6450*/  LEA.HI.SX32 R206, R206, R123, 0x1b ;  /* 0x0000007bcece7211 */ /* 0x000fc400078fdaff */
[----:B------:R-:W-:Y:S01]  /*6460*/  LEA R67, R202, UR30, 0x1 ;  /* 0x0000001eca437c11 */ /* 0x000fe2000f8e08ff */
[C---:B0-----:R-:W-:Y:S01]  /*6470*/  FMUL.FTZ R135, R65.reuse, R135 ;  /* 0x0000008741877220 */ /* 0x041fe20000410000 */
[----:B------:R-:W-:Y:S01]  /*6480*/  LEA R69, R204, UR30, 0x1 ;  /* 0x0000001ecc457c11 */ /* 0x000fe2000f8e08ff */
[----:B------:R-:W-:Y:S01]  /*6490*/  FMUL.FTZ R134, R65, R134 ;  /* 0x0000008641867220 */ /* 0x000fe20000410000 */
[----:B------:R-:W-:Y:S01]  /*64a0*/  LEA.HI.SX32 R63, R63, R63, 0x1b ;  /* 0x0000003f3f3f7211 */ /* 0x000fe200078fdaff */
[C---:B-1----:R-:W-:Y:S01]  /*64b0*/  FMUL.FTZ R133, R64.reuse, R133 ;  /* 0x0000008540857220 */ /* 0x042fe20000410000 */
[----:B------:R-:W-:Y:S01]  /*64c0*/  FMUL.FTZ R132, R64, R132 ;  /* 0x0000008440847220 */ /* 0x000fe20000410000 */
[----:B------:R-:W-:Y:S01]  /*64d0*/  LEA R206, R206, UR30, 0x1 ;  /* 0x0000001ecece7c11 */ /* 0x000fe2000f8e08ff */
[-C--:B------:R-:W-:Y:S01]  /*64e0*/  FMUL.FTZ R65, R38, R62.reuse ;  /* 0x0000003e26417220 */ /* 0x080fe20000410000 */
[----:B------:R-:W-:Y:S01]  /*64f0*/  FMUL.FTZ R64, R37, R62 ;  /* 0x0000003e25407220 */ /* 0x000fe20000410000 */
[----:B------:R0:W-:Y:S01]  /*6500*/  STS.U16 [R67+0x740], R116 ;  /* 0x0007407443007388 */ /* 0x0001e20000000400 */
[C---:B-----5:R-:W-:Y:S01]  /*6510*/  FMUL.FTZ R125, R68.reuse, R125 ;  /* 0x0000007d447d7220 */ /* 0x060fe20000410000 */
[----:B------:R-:W-:Y:S01]  /*6520*/  FMUL.FTZ R124, R68, R124 ;  /* 0x0000007c447c7220 */ /* 0x000fe20000410000 */
[C---:B------:R-:W-:Y:S01]  /*6530*/  IADD3 R155, PT, PT, R182.reuse, 0x200, RZ ;  /* 0x00000200b69b7810 */ /* 0x040fe20007ffe0ff */
[----:B------:R1:W-:Y:S01]  /*6540*/  STS.U16 [R69+0x780], R120 ;  /* 0x0007807845007388 */ /* 0x0003e20000000400 */
[----:B------:R-:W-:Y:S01]  /*6550*/  ISETP.NE.AND P0, PT, R182, RZ, PT ;  /* 0x000000ffb600720c */ /* 0x000fe20003f05270 */
[C---:B----4-:R-:W-:Y:S01]  /*6560*/  FMUL.FTZ R137, R71.reuse, R137 ;  /* 0x0000008947897220 */ /* 0x050fe20000410000 */
[----:B------:R-:W-:Y:S01]  /*6570*/  MOV R68, UR29 ;  /* 0x0000001d00447c02 */ /* 0x000fe20008000f00 */
[----:B------:R-:W-:Y:S01]  /*6580*/  FMUL.FTZ R136, R71, R136 ;  /* 0x0000008847887220 */ /* 0x000fe20000410000 */
[----:B------:R-:W-:Y:S01]  /*6590*/  LEA R63, R63, UR30, 0x1 ;  /* 0x0000001e3f3f7c11 */ /* 0x000fe2000f8e08ff */
[-C--:B0-----:R-:W-:Y:S01]  /*65a0*/  FMUL.FTZ R67, R41, R62.reuse ;  /* 0x0000003e29437220 */ /* 0x081fe20000410000 */
[----:B------:R0:W-:Y:S01]  /*65b0*/  MUFU.EX2 R71, R64 ;  /* 0x0000004000477308 */ /* 0x0001e20000000800 */
[C---:B--2---:R-:W-:Y:S01]  /*65c0*/  FMUL.FTZ R117, R66.reuse, R117 ;  /* 0x0000007542757220 */ /* 0x044fe20000410000 */
[----:B------:R-:W-:Y:S01]  /*65d0*/  FMUL.FTZ R116, R66, R107 ;  /* 0x0000006b42747220 */ /* 0x000fe20000410000 */
[-C--:B------:R-:W-:Y:S01]  /*65e0*/  FMUL.FTZ R70, R46, R62.reuse ;  /* 0x0000003e2e467220 */ /* 0x080fe20000410000 */
[----:B-1----:R1:W-:Y:S01]  /*65f0*/  MUFU.EX2 R120, R65 ;  /* 0x0000004100787308 */ /* 0x0023e20000000800 */
[----:B------:R-:W-:Y:S01]  /*6600*/  STS.U16 [R206+0x7c0], R119 ;  /* 0x0007c077ce007388 */ /* 0x000fe20000000400 */
[-C--:B------:R-:W-:Y:S01]  /*6610*/  FMUL.FTZ R69, R39, R62.reuse ;  /* 0x0000003e27457220 */ /* 0x080fe20000410000 */
[-C--:B------:R-:W-:Y:S01]  /*6620*/  FMUL.FTZ R66, R34, R62.reuse ;  /* 0x0000003e22427220 */ /* 0x080fe20000410000 */
[----:B------:R-:W2:Y:S01]  /*6630*/  MUFU.SIN R144, R153 ;  /* 0x0000009900907308 */ /* 0x000ea20000000400 */
[-C--:B0-----:R-:W-:Y:S01]  /*6640*/  FMUL.FTZ R64, R49, R62.reuse ;  /* 0x0000003e31407220 */ /* 0x081fe20000410000 */
[----:B------:R-:W-:Y:S01]  /*6650*/  NOP ;  /* 0x0000000000007918 */ /* 0x000fe20000000000 */
[----:B-1----:R-:W-:-:S05]  /*6660*/  FMUL.FTZ R65, R35, R62 ;  /* 0x0000003e23417220 */ /* 0x002fca0000410000 */
[----:B------:R0:W1:Y:S01]  /*6670*/  MUFU.COS R123, R153 ;  /* 0x00000099007b7308 */ /* 0x0000620000000000 */
[----:B------:R-:W-:Y:S01]  /*6680*/  SEL R62, R68, R155, !P0 ;  /* 0x0000009b443e7207 */ /* 0x000fe20004000000 */
[----:B------:R-:W4:Y:S04]  /*6690*/  LDS.U16 R161, [R63+0x22] ;  /* 0x000022003fa17984 */ /* 0x000f280000000400 */
[----:B------:R-:W5:Y:S02]  /*66a0*/  LDS.U16 R159, [R63+0x26] ;  /* 0x000026003f9f7984 */ /* 0x000f640000000400 */
[----:B------:R-:W3:Y:S02]  /*66b0*/  MUFU.EX2 R67, R67 ;  /* 0x0000004300437308 */ /* 0x000ee40000000800 */
[----:B------:R-:W2:Y:S04]  /*66c0*/  LDS.U16 R157, [R63+0x2a] ;  /* 0x00002a003f9d7984 */ /* 0x000ea80000000400 */
[----:B------:R-:W1:Y:S01]  /*66d0*/  LDS.U16 R155, [R63+0x2e] ;  /* 0x00002e003f9b7984 */ /* 0x000e620000000400 */
[----:B------:R-:W-:Y:S03]  /*66e0*/  MUFU.SIN R145, R152 ;  /* 0x0000009800917308 */ /* 0x000fe60000000400 */
[----:B0-----:R-:W0:Y:S04]  /*66f0*/  LDS.U16 R153, [R63+0x32] ;  /* 0x000032003f997984 */ /* 0x001e280000000400 */
[----:B------:R-:W0:Y:S01]  /*6700*/  LDS.U16 R151, [R63+0x36] ;  /* 0x000036003f977984 */ /* 0x000e220000000400 */
[----:B------:R3:W-:Y:S03]  /*6710*/  MUFU.COS R121, R152 ;  /* 0x0000009800797308 */ /* 0x0007e60000000000 */
[----:B------:R-:W0:Y:S04]  /*6720*/  LDS.U16 R149, [R63+0x3a] ;  /* 0x00003a003f957984 */ /* 0x000e280000000400 */
[----:B------:R-:W0:Y:S04]  /*6730*/  LDS.U16 R147, [R63+0x3e] ;  /* 0x00003e003f937984 */ /* 0x000e280000000400 */
[----:B------:R-:W0:Y:S04]  /*6740*/  LDS.U16 R162, [R63+0x20] ;  /* 0x000020003fa27984 */ /* 0x000e280000000400 */
[----:B------:R-:W0:Y:S04]  /*6750*/  LDS.U16 R160, [R63+0x24] ;  /* 0x000024003fa07984 */ /* 0x000e280000000400 */
[----:B------:R-:W0:Y:S04]  /*6760*/  LDS.U16 R158, [R63+0x28] ;  /* 0x000028003f9e7984 */ /* 0x000e280000000400 */
[----:B------:R-:W0:Y:S04]  /*6770*/  LDS.U16 R156, [R63+0x2c] ;  /* 0x00002c003f9c7984 */ /* 0x000e280000000400 */
[----:B------:R-:W0:Y:S04]  /*6780*/  LDS.U16 R154, [R63+0x30] ;  /* 0x000030003f9a7984 */ /* 0x000e280000000400 */
[----:B---3--:R-:W3:Y:S04]  /*6790*/  LDS.U16 R152, [R63+0x34] ;  /* 0x000034003f987984 */ /* 0x008ee80000000400 */
[----:B------:R-:W3:Y:S04]  /*67a0*/  LDS.U16 R150, [R63+0x38] ;  /* 0x000038003f967984 */ /* 0x000ee80000000400 */
[----:B------:R-:W3:Y:S01]  /*67b0*/  LDS.U16 R148, [R63+0x3c] ;  /* 0x00003c003f947984 */ /* 0x000ee20000000400 */
[C---:B------:R-:W-:Y:S01]  /*67c0*/  FMUL.FTZ R129, R67.reuse, R129 ;  /* 0x0000008143817220 */ /* 0x040fe20000410000 */
[----:B------:R-:W-:-:S02]  /*67d0*/  FMUL.FTZ R128, R67, R128 ;  /* 0x0000008043807220 */ /* 0x000fc40000410000 */
[----:B------:R-:W3:Y:S01]  /*67e0*/  LDS.U16 R178, [R63] ;  /* 0x000000003fb27984 */ /* 0x000ee20000000400 */
[----:B------:R-:W-:-:S03]  /*67f0*/  FMUL.FTZ R67, R34, UR48 ;  /* 0x0000003022437c20 */ /* 0x000fc60008410000 */
[----:B------:R-:W3:Y:S04]  /*6800*/  LDS.U16 R177, [R63+0x2] ;  /* 0x000002003fb17984 */ /* 0x000ee80000000400 */
        /* <DEDUP_REMOVED lines=13> */
[----:B------:R0:W3:Y:S01]  /*68e0*/  LDS.U16 R163, [R63+0x1e] ;  /* 0x00001e003fa37984 */ /* 0x0000e20000000400 */
[----:B------:R-:W-:Y:S01]  /*68f0*/  FMUL.RZ R67, R67, 0.15915493667125701904 ;  /* 0x3e22f98343437820 */ /* 0x000fe2000040c000 */
[----:B------:R-:W-:Y:S01]  /*6900*/  MUFU.SIN R118, R122 ;  /* 0x0000007a00767308 */ /* 0x000fe20000000400 */
[----:B------:R-:W-:-:S07]  /*6910*/  R2UR UR49, R60 ;  /* 0x000000003c3172ca */ /* 0x000fce00000e0000 */
[----:B------:R-:W-:Y:S08]  /*6920*/  MUFU.SIN R179, R67 ;  /* 0x0000004300b37308 */ /* 0x000ff00000000400 */
[----:B------:R0:W3:Y:S08]  /*6930*/  MUFU.COS R72, R122 ;  /* 0x0000007a00487308 */ /* 0x0000f00000000000 */
[----:B------:R-:W-:Y:S08]  /*6940*/  MUFU.SIN R74, R109 ;  /* 0x0000006d004a7308 */ /* 0x000ff00000000400 */
[----:B------:R-:W3:Y:S08]  /*6950*/  MUFU.COS R106, R109 ;  /* 0x0000006d006a7308 */ /* 0x000ef00000000000 */
[----:B------:R-:W3:Y:S01]  /*6960*/  MUFU.COS R67, R67 ;  /* 0x0000004300437308 */ /* 0x000ee20000000000 */
[----:B------:R-:W-:-:S07]  /*6970*/  R2UR UR37, R61 ;  /* 0x000000003d2572ca */ /* 0x000fce00000e0000 */
[----:B------:R-:W3:Y:S04]  /*6980*/  MUFU.EX2 R69, R69 ;  /* 0x0000004500457308 */ /* 0x000ee80000000800 */
[----:B------:R-:W3:Y:S04]  /*6990*/  MUFU.EX2 R65, R65 ;  /* 0x0000004100417308 */ /* 0x000ee80000000800 */
[----:B------:R-:W3:Y:S04]  /*69a0*/  MUFU.EX2 R64, R64 ;  /* 0x0000004000407308 */ /* 0x000ee80000000800 */
[----:B------:R-:W3:Y:S01]  /*69b0*/  MUFU.EX2 R66, R66 ;  /* 0x0000004200427308 */ /* 0x000ee20000000800 */
[----:B------:R-:W-:Y:S01]  /*69c0*/  ISETP.NE.AND P2, PT, R182, 0x7f, PT ;  /* 0x0000007fb600780c */ /* 0x000fe20003f45270 */
[----:B----4-:R-:W-:-:S02]  /*69d0*/  HADD2.F32 R161, -RZ, R161.H0_H0 ;  /* 0x200000a1ffa17230 */ /* 0x010fc40000004100 */
[----:B------:R-:W4:Y:S01]  /*69e0*/  MUFU.EX2 R70, R70 ;  /* 0x0000004600467308 */ /* 0x000f220000000800 */
[----:B-----5:R-:W-:Y:S02]  /*69f0*/  HADD2.F32 R159, -RZ, R159.H0_H0 ;  /* 0x2000009fff9f7230 */ /* 0x020fe40000004100 */
[----:B--2---:R-:W-:Y:S02]  /*6a00*/  HADD2.F32 R157, -RZ, R157.H0_H0 ;  /* 0x2000009dff9d7230 */ /* 0x004fe40000004100 */
[----:B-1----:R-:W-:Y:S02]  /*6a10*/  HADD2.F32 R155, -RZ, R155.H0_H0 ;  /* 0x2000009bff9b7230 */ /* 0x002fe40000004100 */
[----:B0-----:R-:W-:Y:S02]  /*6a20*/  HADD2.F32 R153, -RZ, R153.H0_H0 ;  /* 0x20000099ff997230 */ /* 0x001fe40000004100 */
[----:B------:R-:W-:Y:S02]  /*6a30*/  HADD2.F32 R151, -RZ, R151.H0_H0 ;  /* 0x20000097ff977230 */ /* 0x000fe40000004100 */
[----:B------:R-:W-:-:S02]  /*6a40*/  HADD2.F32 R149, -RZ, R149.H0_H0 ;  /* 0x20000095ff957230 */ /* 0x000fc40000004100 */
[----:B------:R-:W-:Y:S02]  /*6a50*/  HADD2.F32 R147, -RZ, R147.H0_H0 ;  /* 0x20000093ff937230 */ /* 0x000fe40000004100 */
[C---:B---3--:R-:W-:Y:S01]  /*6a60*/  FMUL.FTZ R122, R69.reuse, R144 ;  /* 0x00000090457a7220 */ /* 0x048fe20000410000 */
[----:B------:R-:W-:Y:S01]  /*6a70*/  FMUL.FTZ R123, R69, R123 ;  /* 0x0000007b457b7220 */ /* 0x000fe20000410000 */
[C---:B------:R-:W-:Y:S01]  /*6a80*/  FMUL.FTZ R119, R71.reuse, R72 ;  /* 0x0000004847777220 */ /* 0x040fe20000410000 */
[----:B------:R-:W-:Y:S01]  /*6a90*/  FMUL.FTZ R118, R71, R118 ;  /* 0x0000007647767220 */ /* 0x000fe20000410000 */
[C---:B------:R-:W-:Y:S01]  /*6aa0*/  FMUL.FTZ R109, R65.reuse, R106 ;  /* 0x0000006a416d7220 */ /* 0x040fe20000410000 */
[----:B------:R-:W-:Y:S01]  /*6ab0*/  FMUL.FTZ R144, R65, R74 ;  /* 0x0000004a41907220 */ /* 0x000fe20000410000 */
[C---:B------:R-:W-:Y:S01]  /*6ac0*/  FMUL.FTZ R126, R64.reuse, R126 ;  /* 0x0000007e407e7220 */ /* 0x040fe20000410000 */
        /* <DEDUP_REMOVED lines=31> */
[C---:B----4-:R-:W-:Y:S01]  /*6cc0*/  FMUL.FTZ R139, R70.reuse, R139 ;  /* 0x0000008b468b7220 */ /* 0x050fe20000410000 */
        /* <DEDUP_REMOVED lines=27> */
[----:B0-----:R-:W-:Y:S05]  /*6e80*/  @P2 BRA `(.L_x_784) ;  /* 0x0000000000242947 */ /* 0x001fea0003800000 */
        /* <DEDUP_REMOVED lines=9> */
.L_x_784:
[----:B------:R-:W-:-:S06]  /*6f20*/  LEA R106, R182, UR30, 0x3 ;  /* 0x0000001eb66a7c11 */ /* 0x000fcc000f8e18ff */
[----:B------:R-:W0:Y:S02]  /*6f30*/  LDS.64 R106, [R106+0x8788] ;  /* 0x008788006a6a7984 */ /* 0x000e240000000a00 */
.L_x_785:
[----:B------:R-:W-:Y:S05]  /*6f40*/  BSYNC.RECONVERGENT B0 ;  /* 0x0000000000007941 */ /* 0x000fea0003800200 */
.L_x_783:
        /* <DEDUP_REMOVED lines=14> */
[----:B------:R-:W-:Y:S01]  /*7030*/  ISETP.GT.U32.AND P2, PT, R182, 0x1f, PT ;  /* 0x0000001fb600780c */ /* 0x000fe20003f44070 */
        /* <DEDUP_REMOVED lines=137> */
[----:B------:R-:W-:Y:S01]  /*78d0*/  FMUL.FTZ R63, R179, R67 ;  /* 0x00000043b33f7220 */ /* 0x000fe20000410000 */
[C---:B------:R-:W-:Y:S01]  /*78e0*/  FFMA.FTZ R64, R109.reuse, R60, R64 ;  /* 0x0000003c6d407223 */ /* 0x040fe20000010040 */
[----:B------:R-:W-:Y:S01]  /*78f0*/  FFMA.FTZ R62, R109, R61, -R62 ;  /* 0x0000003d6d3e7223 */ /* 0x000fe2000001083e */
[CC--:B------:R-:W-:Y:S01]  /*7900*/  FMUL.FTZ R69, R179.reuse, R66.reuse ;  /* 0x00000042b3457220 */ /* 0x0c0fe20000410000 */
[C---:B------:R-:W-:Y:S01]  /*7910*/  FFMA.FTZ R65, R180.reuse, R66, -R63 ;  /* 0x00000042b4417223 */ /* 0x040fe2000001083f */
[C---:B------:R-:W-:Y:S01]  /*7920*/  FMUL.FTZ R61, R179.reuse, R64 ;  /* 0x00000040b33d7220 */ /* 0x040fe20000410000 */
[----:B------:R-:W-:Y:S01]  /*7930*/  FMUL.FTZ R63, R179, R62 ;  /* 0x0000003eb33f7220 */ /* 0x000fe20000410000 */
[----:B------:R-:W-:-:S02]  /*7940*/  FFMA.FTZ R69, R180, R67, R69 ;  /* 0x00000043b4457223 */ /* 0x000fc40000010045 */
        /* <DEDUP_REMOVED lines=111> */
.L_x_908:
        /* <DEDUP_REMOVED lines=13> */
.L_x_911:
[----:B------:R-:W-:-:S03]  /*8110*/  UMOV UR29, 0xffffffff ;  /* 0xffffffff001d7882 */ /* 0x000fc60000000000 */
[----:B------:R-:W-:Y:S05]  /*8120*/  BRA.DIV UR29, `(.L_x_789) ;  /* 0x000000861de07947 */ /* 0x000fea000b800000 */
.L_x_914:
[----:B------:R-:W-:-:S03]  /*8130*/  UMOV UR29, 0xffffffff ;  /* 0xffffffff001d7882 */ /* 0x000fc60000000000 */
[----:B------:R-:W-:Y:S05]  /*8140*/  BRA.DIV UR29, `(.L_x_790) ;  /* 0x0000008a1d007947 */ /* 0x000fea000b800000 */
.L_x_917:
[----:B------:R-:W-:-:S03]  /*8150*/  UMOV UR29, 0xffffffff ;  /* 0xffffffff001d7882 */ /* 0x000fc60000000000 */
[----:B------:R-:W-:Y:S05]  /*8160*/  BRA.DIV UR29, `(.L_x_791) ;  /* 0x0000008a1d207947 */ /* 0x000fea000b800000 */
.L_x_920:
        /* <DEDUP_REMOVED lines=10> */
.L_x_930:
        /* <DEDUP_REMOVED lines=45> */
.L_x_786:
[----:B---3--:R-:W3:Y:S01]  /*84e0*/  S2R R182, SR_TID.X ;  /* 0x0000000000b67919 */ /* 0x008ee20000002100 */
[----:B------:R-:W-:Y:S05]  /*84f0*/  WARPSYNC.ALL ;  /* 0x0000000000007948 */ /* 0x000fea0003800000 */
[----:B---3--:R-:W-:Y:S01]  /*8500*/  LOP3.LUT P0, RZ, R182, 0x1f, RZ, 0xc0, !PT ;  /* 0x0000001fb6ff7812 */ /* 0x008fe2000780c0ff */
[----:B--2---:R-:W-:Y:S01]  /*8510*/  FMUL.FTZ R63, R147, UR37 ;  /* 0x00000025933f7c20 */ /* 0x004fe20008410000 */
[-C--:B01----:R-:W-:Y:S01]  /*8520*/  FMUL.FTZ R61, R179, R107.reuse ;  /* 0x0000006bb33d7220 */ /* 0x083fe20000410000 */
[----:B------:R-:W-:Y:S01]  /*8530*/  FMUL.FTZ R60, R180, R107 ;  /* 0x0000006bb43c7220 */ /* 0x000fe20000410000 */
[----:B------:R-:W-:Y:S01]  /*8540*/  FMUL.FTZ R203, R149, UR37 ;  /* 0x0000002595cb7c20 */ /* 0x000fe20008410000 */
[----:B------:R-:W-:Y:S01]  /*8550*/  FFMA.FTZ R226, R148, UR49, -R63 ;  /* 0x0000003194e27c23 */ /* 0x000fe2000801083f */
[C---:B------:R-:W-:Y:S01]  /*8560*/  FMUL.FTZ R63, R179.reuse, R146 ;  /* 0x00000092b33f7220 */ /* 0x040fe20000410000 */
[-C--:B------:R-:W-:Y:S01]  /*8570*/  FFMA.FTZ R61, R180, R106.reuse, -R61 ;  /* 0x0000006ab43d7223 */ /* 0x080fe2000001083d */
[----:B------:R-:W-:Y:S01]  /*8580*/  FFMA.FTZ R60, -R179, R106, -R60 ;  /* 0x0000006ab33c7223 */ /* 0x000fe2000001093c */
[----:B------:R-:W-:Y:S01]  /*8590*/  FMUL.FTZ R62, R3, R226 ;  /* 0x000000e2033e7220 */ /* 0x000fe20000410000 */
[----:B------:R-:W-:Y:S01]  /*85a0*/  FFMA.FTZ R203, R150, UR49, -R203 ;  /* 0x0000003196cb7c23 */ /* 0x000fe200080108cb */
[----:B------:R-:W-:Y:S01]  /*85b0*/  FMUL.FTZ R64, R144, R61 ;  /* 0x0000003d90407220 */ /* 0x000fe20000410000 */
[----:B------:R-:W-:Y:S01]  /*85c0*/  FMUL.FTZ R201, R151, UR37 ;  /* 0x0000002597c97c20 */ /* 0x000fe20008410000 */
[-C--:B------:R-:W-:Y:S01]  /*85d0*/  FFMA.FTZ R63, R180, R62.reuse, R63 ;  /* 0x0000003eb43f7223 */ /* 0x080fe2000001003f */
[----:B------:R-:W-:Y:S01]  /*85e0*/  FMUL.FTZ R65, R179, R62 ;  /* 0x0000003eb3417220 */ /* 0x000fe20000410000 */
[-C--:B------:R-:W-:Y:S01]  /*85f0*/  FMUL.FTZ R62, R144, R60.reuse ;  /* 0x0000003c903e7220 */ /* 0x080fe20000410000 */
[C---:B------:R-:W-:Y:S01]  /*8600*/  FFMA.FTZ R64, R109.reuse, R60, -R64 ;  /* 0x0000003c6d407223 */ /* 0x040fe20000010840 */
[----:B------:R-:W-:Y:S01]  /*8610*/  FFMA.FTZ R63, R4, R203, R63 ;  /* 0x000000cb043f7223 */ /* 0x000fe2000001003f */
[----:B------:R-:W-:Y:S01]  /*8620*/  FFMA.FTZ R60, R180, R146, -R65 ;  /* 0x00000092b43c7223 */ /* 0x000fe20000010841 */
[----:B------:R-:W-:Y:S01]  /*8630*/  FFMA.FTZ R62, R109, R61, R62 ;  /* 0x0000003d6d3e7223 */ /* 0x000fe2000001003e */
[----:B------:R-:W-:Y:S01]  /*8640*/  FMUL.FTZ R68, R116, R64 ;  /* 0x0000004074447220 */ /* 0x000fe20000410000 */
[-C--:B------:R-:W-:Y:S01]  /*8650*/  FMUL.FTZ R66, R144, R63.reuse ;  /* 0x0000003f90427220 */ /* 0x080fe20000410000 */
[----:B------:R-:W-:Y:S01]  /*8660*/  FADD.FTZ R60, R145, R60 ;  /* 0x0000003c913c7221 */ /* 0x000fe20000010000 */
[-C--:B------:R-:W-:Y:S01]  /*8670*/  FMUL.FTZ R61, R116, R62.reuse ;  /* 0x0000003e743d7220 */ /* 0x080fe20000410000 */
[C---:B------:R-:W-:Y:S01]  /*8680*/  FFMA.FTZ R68, R117.reuse, R62, R68 ;  /* 0x0000003e75447223 */ /* 0x040fe20000010044 */
[----:B------:R-:W-:Y:S01]  /*8690*/  FFMA.FTZ R201, R152, UR49, -R201 ;  /* 0x0000003198c97c23 */ /* 0x000fe200080108c9 */
[----:B------:R-:W-:Y:S01]  /*86a0*/  FMUL.FTZ R62, R144, R60 ;  /* 0x0000003c903e7220 */ /* 0x000fe20000410000 */
[----:B------:R-:W-:Y:S01]  /*86b0*/  FFMA.FTZ R64, R117, R64, -R61 ;  /* 0x0000004075407223 */ /* 0x000fe2000001083d */
[----:B------:R-:W-:Y:S01]  /*86c0*/  FFMA.FTZ R61, R109, R60, -R66 ;  /* 0x0000003c6d3d7223 */ /* 0x000fe20000010842 */
[----:B------:R-:W-:Y:S01]  /*86d0*/  FMUL.FTZ R65, R153, UR37 ;  /* 0x0000002599417c20 */ /* 0x000fe20008410000 */
[----:B------:R-:W-:Y:S01]  /*86e0*/  FFMA.FTZ R62, R109, R63, R62 ;  /* 0x0000003f6d3e7223 */ /* 0x000fe2000001003e */
[----:B------:R-:W-:Y:S01]  /*86f0*/  FMUL.FTZ R60, R118, R64 ;  /* 0x00000040763c7220 */ /* 0x000fe20000410000 */
[----:B------:R-:W-:Y:S01]  /*8700*/  FADD.FTZ R61, R110, R61 ;  /* 0x0000003d6e3d7221 */ /* 0x000fe20000010000 */
[-C--:B------:R-:W-:Y:S01]  /*8710*/  FMUL.FTZ R63, R118, R68.reuse ;  /* 0x00000044763f7220 */ /* 0x080fe20000410000 */
[----:B------:R-:W-:Y:S01]  /*8720*/  FFMA.FTZ R62, R5, R201, R62 ;  /* 0x000000c9053e7223 */ /* 0x000fe2000001003e */
[C---:B------:R-:W-:Y:S01]  /*8730*/  FFMA.FTZ R68, R119.reuse, R68, R60 ;  /* 0x0000004477447223 */ /* 0x040fe2000001003c */
[-C--:B------:R-:W-:Y:S01]  /*8740*/  FMUL.FTZ R60, R116, R61.reuse ;  /* 0x0000003d743c7220 */ /* 0x080fe20000410000 */
[----:B------:R-:W-:Y:S01]  /*8750*/  FFMA.FTZ R64, R119, R64, -R63 ;  /* 0x0000004077407223 */ /* 0x000fe2000001083f */
[----:B------:R-:W-:Y:S01]  /*8760*/  FFMA.FTZ R200, R154, UR49, -R65 ;  /* 0x000000319ac87c23 */ /* 0x000fe20008010841 */
[----:B------:R-:W-:Y:S01]  /*8770*/  FMUL.FTZ R66, R120, R68 ;  /* 0x0000004478427220 */ /* 0x000fe20000410000 */
[-C--:B------:R-:W-:Y:S01]  /*8780*/  FFMA.FTZ R63, R117, R62.reuse, R60 ;  /* 0x0000003e753f7223 */ /* 0x080fe2000001003c */
[----:B------:R-:W-:Y:S01]  /*8790*/  FMUL.FTZ R62, R116, R62 ;  /* 0x0000003e743e7220 */ /* 0x000fe20000410000 */
[-C--:B------:R-:W-:Y:S01]  /*87a0*/  FMUL.FTZ R67, R120, R64.reuse ;  /* 0x0000004078437220 */ /* 0x080fe20000410000 */
[----:B------:R-:W-:Y:S01]  /*87b0*/  FFMA.FTZ R66, R121, R64, -R66 ;  /* 0x0000004079427223 */ /* 0x000fe20000010842 */
[----:B------:R-:W-:Y:S01]  /*87c0*/  FFMA.FTZ R63, R6, R200, R63 ;  /* 0x000000c8063f7223 */ /* 0x000fe2000001003f */
[----:B------:R-:W-:Y:S01]  /*87d0*/  FFMA.FTZ R62, R117, R61, -R62 ;  /* 0x0000003d753e7223 */ /* 0x000fe2000001083e */
[----:B------:R-:W-:Y:S01]  /*87e0*/  FFMA.FTZ R67, R121, R68, R67 ;  /* 0x0000004479437223 */ /* 0x000fe20000010043 */
[C---:B------:R-:W-:Y:S01]  /*87f0*/  FMUL.FTZ R60, R122.reuse, R66 ;  /* 0x000000427a3c7220 */ /* 0x040fe20000410000 */
[----:B------:R-:W-:Y:S01]  /*8800*/  FMUL.FTZ R199, R155, UR37 ;  /* 0x000000259bc77c20 */ /* 0x000fe20008410000 */
[----:B------:R-:W-:Y:S01]  /*8810*/  FADD.FTZ R62, R111, R62 ;  /* 0x0000003e6f3e7221 */ /* 0x000fe20000010000 */
[-C--:B------:R-:W-:Y:S01]  /*8820*/  FMUL.FTZ R68, R122, R67.reuse ;  /* 0x000000437a447220 */ /* 0x080fe20000410000 */
[C---:B------:R-:W-:Y:S01]  /*8830*/  FFMA.FTZ R65, R123.reuse, R67, R60 ;  /* 0x000000437b417223 */ /* 0x040fe2000001003c */
[CC--:B------:R-:W-:Y:S01]  /*8840*/  FMUL.FTZ R64, R118.reuse, R63.reuse ;  /* 0x0000003f76407220 */ /* 0x0c0fe20000410000 */
[----:B------:R-:W-:Y:S01]  /*8850*/  FMUL.FTZ R60, R118, R62 ;  /* 0x0000003e763c7220 */ /* 0x000fe20000410000 */
[----:B------:R-:W-:Y:S01]  /*8860*/  FFMA.FTZ R68, R123, R66, -R68 ;  /* 0x000000427b447223 */ /* 0x000fe20000010844 */
[----:B------:R-:W-:Y:S01]  /*8870*/  FFMA.FTZ R199, R156, UR49, -R199 ;  /* 0x000000319cc77c23 */ /* 0x000fe200080108c7 */
[C---:B------:R-:W-:Y:S01]  /*8880*/  FFMA.FTZ R61, R119.reuse, R62, -R64 ;  /* 0x0000003e773d7223 */ /* 0x040fe20000010840 */
[----:B------:R-:W-:Y:S01]  /*8890*/  FFMA.FTZ R60, R119, R63, R60 ;  /* 0x0000003f773c7223 */ /* 0x000fe2000001003c */
[----:B------:R-:W-:Y:S01]  /*88a0*/  FMUL.FTZ R64, R124, R68 ;  /* 0x000000447c407220 */ /* 0x000fe20000410000 */
[----:B------:R-:W-:Y:S01]  /*88b0*/  BAR.SYNC.DEFER_BLOCKING 0x0 ;  /* 0x0000000000007b1d */ /* 0x000fe20000010000 */
[----:B------:R-:W-:Y:S01]  /*88c0*/  FADD.FTZ R61, R112, R61 ;  /* 0x0000003d703d7221 */ /* 0x000fe20000010000 */
[----:B------:R-:W-:Y:S01]  /*88d0*/  FFMA.FTZ R60, R7, R199, R60 ;  /* 0x000000c7073c7223 */ /* 0x000fe2000001003c */
[-C--:B------:R-:W-:Y:S01]  /*88e0*/  FMUL.FTZ R63, R124, R65.reuse ;  /* 0x000000417c3f7220 */ /* 0x080fe20000410000 */
[C---:B------:R-:W-:Y:S01]  /*88f0*/  FFMA.FTZ R66, R125.reuse, R65, R64 ;  /* 0x000000417d427223 */ /* 0x040fe20000010040 */
[CC--:B------:R-:W-:Y:S01]  /*8900*/  FMUL.FTZ R62, R120.reuse, R61.reuse ;  /* 0x0000003d783e7220 */ /* 0x0c0fe20000410000 */
[----:B------:R-:W-:Y:S01]  /*8910*/  FMUL.FTZ R64, R120, R60 ;  /* 0x0000003c78407220 */ /* 0x000fe20000410000 */
[----:B------:R-:W-:Y:S01]  /*8920*/  FFMA.FTZ R68, R125, R68, -R63 ;  /* 0x000000447d447223 */ /* 0x000fe2000001083f */
[----:B------:R-:W-:Y:S01]  /*8930*/  FMUL.FTZ R65, R157, UR37 ;  /* 0x000000259d417c20 */ /* 0x000fe20008410000 */
[C---:B------:R-:W-:Y:S01]  /*8940*/  FFMA.FTZ R63, R121.reuse, R60, R62 ;  /* 0x0000003c793f7223 */ /* 0x040fe2000001003e */
[----:B------:R-:W-:Y:S01]  /*8950*/  FFMA.FTZ R64, R121, R61, -R64 ;  /* 0x0000003d79407223 */ /* 0x000fe20000010840 */
[----:B------:R-:W-:Y:S01]  /*8960*/  FMUL.FTZ R60, R128, R68 ;  /* 0x00000044803c7220 */ /* 0x000fe20000410000 */
[----:B------:R-:W-:Y:S01]  /*8970*/  FFMA.FTZ R198, R158, UR49, -R65 ;  /* 0x000000319ec67c23 */ /* 0x000fe20008010841 */
[----:B------:R-:W-:Y:S01]  /*8980*/  FMUL.FTZ R197, R159, UR37 ;  /* 0x000000259fc57c20 */ /* 0x000fe20008410000 */
[----:B------:R-:W-:Y:S01]  /*8990*/  FADD.FTZ R64, R113, R64 ;  /* 0x0000004071407221 */ /* 0x000fe20000010000 */
[----:B------:R-:W-:Y:S01]  /*89a0*/  FFMA.FTZ R65, R129, R66, R60 ;  /* 0x0000004281417223 */ /* 0x000fe2000001003c */
[----:B------:R-:W-:Y:S01]  /*89b0*/  FFMA.FTZ R63, R8, R198, R63 ;  /* 0x000000c6083f7223 */ /* 0x000fe2000001003f */
[----:B------:R-:W-:Y:S01]  /*89c0*/  FMUL.FTZ R66, R128, R66 ;  /* 0x0000004280427220 */ /* 0x000fe20000410000 */
[C---:B------:R-:W-:Y:S01]  /*89d0*/  FMUL.FTZ R60, R122.reuse, R64 ;  /* 0x000000407a3c7220 */ /* 0x040fe20000410000 */
[----:B------:R-:W-:Y:S01]  /*89e0*/  MOV R62, UR46 ;  /* 0x0000002e003e7c02 */ /* 0x000fe20008000f00 */
[-C--:B------:R-:W-:Y:S01]  /*89f0*/  FMUL.FTZ R61, R122, R63.reuse ;  /* 0x0000003f7a3d7220 */ /* 0x080fe20000410000 */
[----:B------:R-:W-:Y:S01]  /*8a00*/  FFMA.FTZ R197, R160, UR49, -R197 ;  /* 0x00000031a0c57c23 */ /* 0x000fe200080108c5 */
[----:B------:R-:W-:Y:S01]  /*8a10*/  FFMA.FTZ R60, R123, R63, R60 ;  /* 0x0000003f7b3c7223 */ /* 0x000fe2000001003c */
[----:B------:R-:W-:Y:S01]  /*8a20*/  FFMA.FTZ R66, R129, R68, -R66 ;  /* 0x0000004481427223 */ /* 0x000fe20000010842 */
[----:B------:R-:W-:Y:S01]  /*8a30*/  ISETP.LE.OR P0, PT, R62, UR20, P0 ;  /* 0x000000143e007c0c */ /* 0x000fe20008703670 */
[----:B------:R-:W-:Y:S01]  /*8a40*/  FFMA.FTZ R63, R123, R64, -R61 ;  /* 0x000000407b3f7223 */ /* 0x000fe2000001083d */
[----:B------:R-:W-:Y:S01]  /*8a50*/  FFMA.FTZ R62, R9, R197, R60 ;  /* 0x000000c5093e7223 */ /* 0x000fe2000001003c */
[----:B------:R-:W-:Y:S01]  /*8a60*/  FMUL.FTZ R64, R130, R66 ;  /* 0x0000004282407220 */ /* 0x000fe20000410000 */
[----:B------:R-:W0:Y:S01]  /*8a70*/  LDS.64 R60, [R181+0x6378] ;  /* 0x00637800b53c7984 */ /* 0x000e220000000a00 */
[----:B------:R-:W-:Y:S01]  /*8a80*/  FADD.FTZ R63, R114, R63 ;  /* 0x0000003f723f7221 */ /* 0x000fe20000010000 */
[-C--:B------:R-:W-:Y:S01]  /*8a90*/  FMUL.FTZ R70, R130, R65.reuse ;  /* 0x0000004182467220 */ /* 0x080fe20000410000 */
[----:B------:R-:W-:Y:S01]  /*8aa0*/  FFMA.FTZ R68, R131, R65, R64 ;  /* 0x0000004183447223 */ /* 0x000fe20000010040 */
[C---:B------:R-:W-:Y:S01]  /*8ab0*/  FMUL.FTZ R64, R124.reuse, R62 ;  /* 0x0000003e7c407220 */ /* 0x040fe20000410000 */
[-C--:B------:R-:W-:Y:S01]  /*8ac0*/  FMUL.FTZ R65, R124, R63.reuse ;  /* 0x0000003f7c417220 */ /* 0x080fe20000410000 */
[----:B------:R-:W-:Y:S01]  /*8ad0*/  FMUL.FTZ R67, R161, UR37 ;  /* 0x00000025a1437c20 */ /* 0x000fe20008410000 */
[----:B------:R-:W-:Y:S01]  /*8ae0*/  FFMA.FTZ R70, R131, R66, -R70 ;  /* 0x0000004283467223 */ /* 0x000fe20000010846 */
[C---:B------:R-:W-:Y:S01]  /*8af0*/  FFMA.FTZ R64, R125.reuse, R63, -R64 ;  /* 0x0000003f7d407223 */ /* 0x040fe20000010840 */
[----:B------:R-:W-:Y:S01]  /*8b00*/  FFMA.FTZ R65, R125, R62, R65 ;  /* 0x0000003e7d417223 */ /* 0x000fe20000010041 */
[----:B------:R-:W-:Y:S01]  /*8b10*/  FFMA.FTZ R196, R162, UR49, -R67 ;  /* 0x00000031a2c47c23 */ /* 0x000fe20008010843 */
[----:B------:R-:W-:Y:S01]  /*8b20*/  FMUL.FTZ R66, R132, R70 ;  /* 0x0000004684427220 */ /* 0x000fe20000410000 */
[----:B------:R-:W-:Y:S01]  /*8b30*/  FADD.FTZ R64, R115, R64 ;  /* 0x0000004073407221 */ /* 0x000fe20000010000 */
[C---:B------:R-:W-:Y:S01]  /*8b40*/  FMUL.FTZ R67, R163.reuse, UR49 ;  /* 0x00000031a3437c20 */ /* 0x040fe20008410000 */
[----:B------:R-:W-:Y:S01]  /*8b50*/  FFMA.FTZ R65, R10, R196, R65 ;  /* 0x000000c40a417223 */ /* 0x000fe20000010041 */
[----:B------:R-:W-:Y:S01]  /*8b60*/  FMUL.FTZ R195, R163, UR37 ;  /* 0x00000025a3c37c20 */ /* 0x000fe20008410000 */
[C---:B------:R-:W-:Y:S01]  /*8b70*/  FMUL.FTZ R62, R128.reuse, R64 ;  /* 0x00000040803e7220 */ /* 0x040fe20000410000 */
[-C--:B------:R-:W-:Y:S01]  /*8b80*/  FFMA.FTZ R63, R133, R68.reuse, R66 ;  /* 0x00000044853f7223 */ /* 0x080fe20000010042 */
[-C--:B------:R-:W-:Y:S01]  /*8b90*/  FMUL.FTZ R66, R128, R65.reuse ;  /* 0x0000004180427220 */ /* 0x080fe20000410000 */
[C---:B------:R-:W-:Y:S01]  /*8ba0*/  FFMA.FTZ R72, R164.reuse, UR37, R67 ;  /* 0x00000025a4487c23 */ /* 0x040fe20008010043 */
[C---:B------:R-:W-:Y:S01]  /*8bb0*/  FFMA.FTZ R62, R129.reuse, R65, R62 ;  /* 0x00000041813e7223 */ /* 0x040fe2000001003e */
[----:B------:R-:W-:Y:S01]  /*8bc0*/  FFMA.FTZ R195, R164, UR49, -R195 ;  /* 0x00000031a4c37c23 */ /* 0x000fe200080108c3 */
[----:B------:R-:W-:Y:S01]  /*8bd0*/  FMUL.FTZ R68, R132, R68 ;  /* 0x0000004484447220 */ /* 0x000fe20000410000 */
[----:B------:R-:W-:Y:S01]  /*8be0*/  FFMA.FTZ R66, R129, R64, -R66 ;  /* 0x0000004081427223 */ /* 0x000fe20000010842 */
[C---:B------:R-:W-:Y:S01]  /*8bf0*/  FMUL.FTZ R65, R11.reuse, -R72 ;  /* 0x800000480b417220 */ /* 0x040fe20000410000 */
[----:B------:R-:W-:Y:S01]  /*8c00*/  FFMA.FTZ R62, R11, R195, R62 ;  /* 0x000000c30b3e7223 */ /* 0x000fe2000001003e */
[----:B------:R-:W-:Y:S01]  /*8c10*/  FFMA.FTZ R68, R133, R70, -R68 ;  /* 0x0000004685447223 */ /* 0x000fe20000010844 */
[-C--:B------:R-:W-:Y:S01]  /*8c20*/  FMUL.FTZ R72, R134, R63.reuse ;  /* 0x0000003f86487220 */ /* 0x080fe20000410000 */
[----:B------:R-:W-:Y:S01]  /*8c30*/  FADD.FTZ R66, R65, R66 ;  /* 0x0000004241427221 */ /* 0x000fe20000010000 */
[----:B------:R-:W-:Y:S01]  /*8c40*/  FMUL.FTZ R64, R130, R62 ;  /* 0x0000003e82407220 */ /* 0x000fe20000410000 */
[-C--:B------:R-:W-:Y:S01]  /*8c50*/  FMUL.FTZ R70, R134, R68.reuse ;  /* 0x0000004486467220 */ /* 0x080fe20000410000 */
[----:B------:R-:W-:Y:S01]  /*8c60*/  FMUL.FTZ R67, R165, UR49 ;  /* 0x00000031a5437c20 */ /* 0x000fe20008410000 */
[----:B------:R-:W-:Y:S01]  /*8c70*/  FFMA.FTZ R72, R135, R68, -R72 ;  /* 0x0000004487487223 */ /* 0x000fe20000010848 */
[-C--:B------:R-:W-:Y:S01]  /*8c80*/  FFMA.FTZ R64, R131, R66.reuse, -R64 ;  /* 0x0000004283407223 */ /* 0x080fe20000010840 */
[----:B------:R-:W-:Y:S01]  /*8c90*/  FMUL.FTZ R66, R130, R66 ;  /* 0x0000004282427220 */ /* 0x000fe20000410000 */
[----:B------:R-:W-:Y:S01]  /*8ca0*/  FFMA.FTZ R70, R135, R63, R70 ;  /* 0x0000003f87467223 */ /* 0x000fe20000010046 */
[----:B------:R-:W-:Y:S01]  /*8cb0*/  FMUL.FTZ R63, R165, UR37 ;  /* 0x00000025a53f7c20 */ /* 0x000fe20008410000 */
[----:B------:R-:W-:Y:S01]  /*8cc0*/  FFMA.FTZ R67, R166, UR37, R67 ;  /* 0x00000025a6437c23 */ /* 0x000fe20008010043 */
[----:B------:R-:W-:Y:S01]  /*8cd0*/  FFMA.FTZ R65, R131, R62, R66 ;  /* 0x0000003e83417223 */ /* 0x000fe20000010042 */
[----:B------:R-:W-:Y:S01]  /*8ce0*/  FMUL.FTZ R66, R136, R72 ;  /* 0x0000004888427220 */ /* 0x000fe20000410000 */
[C---:B0-----:R-:W-:Y:S01]  /*8cf0*/  FMUL.FTZ R62, R127.reuse, R60 ;  /* 0x0000003c7f3e7220 */ /* 0x041fe20000410000 */
[----:B------:R-:W-:Y:S01]  /*8d00*/  FFMA.FTZ R194, R166, UR49, -R63 ;  /* 0x00000031a6c27c23 */ /* 0x000fe2000801083f */
[----:B------:R-:W-:Y:S01]  /*8d10*/  FMUL.FTZ R63, R127, R61 ;  /* 0x0000003d7f3f7220 */ /* 0x000fe20000410000 */
[----:B------:R-:W-:Y:S01]  /*8d20*/  FMUL.FTZ R67, R12, -R67 ;  /* 0x800000430c437220 */ /* 0x000fe20000410000 */
[----:B------:R-:W-:Y:S01]  /*8d30*/  FFMA.FTZ R62, R126, R61, R62 ;  /* 0x0000003d7e3e7223 */ /* 0x000fe2000001003e */
[----:B------:R-:W-:Y:S01]  /*8d40*/  FFMA.FTZ R65, R12, R194, R65 ;  /* 0x000000c20c417223 */ /* 0x000fe20000010041 */
[----:B------:R-:W-:Y:S01]  /*8d50*/  FFMA.FTZ R204, R126, R60, -R63 ;  /* 0x0000003c7ecc7223 */ /* 0x000fe2000001083f */
[----:B------:R-:W-:Y:S01]  /*8d60*/  FADD.FTZ R64, R67, R64 ;  /* 0x0000004043407221 */ /* 0x000fe20000010000 */
[----:B------:R-:W-:Y:S01]  /*8d70*/  FADD.FTZ R193, RZ, R62 ;  /* 0x0000003effc17221 */ /* 0x000fe20000010000 */
[----:B------:R-:W-:Y:S01]  /*8d80*/  FMUL.FTZ R60, R132, R65 ;  /* 0x00000041843c7220 */ /* 0x000fe20000410000 */
[----:B------:R-:W-:Y:S01]  /*8d90*/  FFMA.FTZ R204, R49, R85, R204 ;  /* 0x0000005531cc7223 */ /* 0x000fe200000100cc */
[----:B------:R-:W-:Y:S01]  /*8da0*/  FMUL.FTZ R63, R167, UR49 ;  /* 0x00000031a73f7c20 */ /* 0x000fe20008410000 */
[CC--:B------:R-:W-:Y:S01]  /*8db0*/  FMUL.FTZ R61, R142.reuse, R193.reuse ;  /* 0x000000c18e3d7220 */ /* 0x0c0fe20000410000 */
[----:B------:R-:W-:Y:S01]  /*8dc0*/  FFMA.FTZ R62, R133, R64, -R60 ;  /* 0x00000040853e7223 */ /* 0x000fe2000001083c */
[----:B------:R-:W-:Y:S01]  /*8dd0*/  FMUL.FTZ R60, R142, R204 ;  /* 0x000000cc8e3c7220 */ /* 0x000fe20000410000 */
[----:B------:R-:W-:Y:S01]  /*8de0*/  FFMA.FTZ R67, R137, R70, R66 ;  /* 0x0000004689437223 */ /* 0x000fe20000010042 */
[C---:B------:R-:W-:Y:S01]  /*8df0*/  FFMA.FTZ R61, R143.reuse, R204, -R61 ;  /* 0x000000cc8f3d7223 */ /* 0x040fe2000001083d */
[----:B------:R-:W-:Y:S01]  /*8e00*/  FFMA.FTZ R66, R168, UR37, R63 ;  /* 0x00000025a8427c23 */ /* 0x000fe2000801003f */
[----:B------:R-:W-:Y:S01]  /*8e10*/  FFMA.FTZ R60, R143, R193, R60 ;  /* 0x000000c18f3c7223 */ /* 0x000fe2000001003c */
[----:B------:R-:W-:Y:S01]  /*8e20*/  FMUL.FTZ R64, R132, R64 ;  /* 0x0000004084407220 */ /* 0x000fe20000410000 */
[----:B------:R-:W-:Y:S01]  /*8e30*/  FFMA.FTZ R205, R48, R84, R61 ;  /* 0x0000005430cd7223 */ /* 0x000fe2000001003d */
[----:B------:R-:W-:Y:S01]  /*8e40*/  FMUL.FTZ R63, R167, UR37 ;  /* 0x00000025a73f7c20 */ /* 0x000fe20008410000 */
[----:B------:R-:W-:Y:S01]  /*8e50*/  FADD.FTZ R192, RZ, R60 ;  /* 0x0000003cffc07221 */ /* 0x000fe20000010000 */
[----:B------:R-:W-:Y:S01]  /*8e60*/  FFMA.FTZ R64, R133, R65, R64 ;  /* 0x0000004185407223 */ /* 0x000fe20000010040 */
[-C--:B------:R-:W-:Y:S01]  /*8e70*/  FMUL.FTZ R61, R140, R205.reuse ;  /* 0x000000cd8c3d7220 */ /* 0x080fe20000410000 */
        /* <DEDUP_REMOVED lines=11> */
[----:B------:R-:W-:Y:S01]  /*8f30*/  FMUL.FTZ R60, R138, R191 ;  /* 0x000000bf8a3c7220 */ /* 0x000fe20000410000 */
[-C--:B------:R-:W-:Y:S01]  /*8f40*/  FFMA.FTZ R65, R135, R62.reuse, -R66 ;  /* 0x0000003e87417223 */ /* 0x080fe20000010842 */
[----:B------:R-:W-:Y:S01]  /*8f50*/  FMUL.FTZ R66, R134, R62 ;  /* 0x0000003e86427220 */ /* 0x000fe20000410000 */
[-C--:B------:R-:W-:Y:S01]  /*8f60*/  FMUL.FTZ R62, R138, R207.reuse ;  /* 0x000000cf8a3e7220 */ /* 0x080fe20000410000 */
[----:B------:R-:W-:Y:S01]  /*8f70*/  FFMA.FTZ R61, R139, R207, -R60 ;  /* 0x000000cf8b3d7223 */ /* 0x000fe2000001083c */
[----:B------:R-:W-:Y:S01]  /*8f80*/  FFMA.FTZ R63, R170, UR37, R63 ;  /* 0x00000025aa3f7c23 */ /* 0x000fe2000801003f */
[----:B------:R-:W-:Y:S01]  /*8f90*/  FMUL.FTZ R209, R169, UR37 ;  /* 0x00000025a9d17c20 */ /* 0x000fe20008410000 */
[----:B------:R-:W-:Y:S01]  /*8fa0*/  FFMA.FTZ R62, R139, R191, R62 ;  /* 0x000000bf8b3e7223 */ /* 0x000fe2000001003e */
[----:B------:R-:W-:Y:S01]  /*8fb0*/  FFMA.FTZ R208, R46, R82, R61 ;  /* 0x000000522ed07223 */ /* 0x000fe2000001003d */
[----:B------:R-:W-:Y:S01]  /*8fc0*/  FMUL.FTZ R68, R14, -R63 ;  /* 0x8000003f0e447220 */ /* 0x000fe20000410000 */
[----:B------:R-:W-:Y:S01]  /*8fd0*/  FFMA.FTZ R63, R135, R64, R66 ;  /* 0x00000040873f7223 */ /* 0x000fe20000010042 */
[----:B------:R-:W-:Y:S01]  /*8fe0*/  FADD.FTZ R190, RZ, R62 ;  /* 0x0000003effbe7221 */ /* 0x000fe20000010000 */
[----:B------:R-:W-:Y:S01]  /*8ff0*/  FMUL.FTZ R61, R136, R208 ;  /* 0x000000d0883d7220 */ /* 0x000fe20000410000 */
[----:B------:R-:W-:Y:S01]  /*9000*/  FFMA.FTZ R209, R170, UR49, -R209 ;  /* 0x00000031aad17c23 */ /* 0x000fe200080108d1 */
[C---:B------:R-:W-:Y:S01]  /*9010*/  FMUL.FTZ R70, R136.reuse, R70 ;  /* 0x0000004688467220 */ /* 0x040fe20000410000 */
[-C--:B------:R-:W-:Y:S01]  /*9020*/  FMUL.FTZ R62, R136, R190.reuse ;  /* 0x000000be883e7220 */ /* 0x080fe20000410000 */
[C---:B------:R-:W-:Y:S01]  /*9030*/  FFMA.FTZ R61, R137.reuse, R190, R61 ;  /* 0x000000be893d7223 */ /* 0x040fe2000001003d */
[----:B------:R-:W-:Y:S01]  /*9040*/  FFMA.FTZ R63, R14, R209, R63 ;  /* 0x000000d10e3f7223 */ /* 0x000fe2000001003f */
[----:B------:R-:W-:Y:S01]  /*9050*/  FADD.FTZ R64, R68, R65 ;  /* 0x0000004144407221 */ /* 0x000fe20000010000 */
[C---:B------:R-:W-:Y:S01]  /*9060*/  FFMA.FTZ R62, R137.reuse, R208, -R62 ;  /* 0x000000d0893e7223 */ /* 0x040fe2000001083e */
[----:B------:R-:W-:Y:S01]  /*9070*/  FADD.FTZ R189, RZ, R61 ;  /* 0x0000003dffbd7221 */ /* 0x000fe20000010000 */
[----:B------:R-:W-:Y:S01]  /*9080*/  FMUL.FTZ R66, R136, R63 ;  /* 0x0000003f88427220 */ /* 0x000fe20000410000 */
[----:B------:R-:W-:Y:S01]  /*9090*/  FFMA.FTZ R70, R137, R72, -R70 ;  /* 0x0000004889467223 */ /* 0x000fe20000010846 */
[----:B------:R-:W-:Y:S01]  /*90a0*/  FFMA.FTZ R210, R45, R81, R62 ;  /* 0x000000512dd27223 */ /* 0x000fe2000001003e */
[----:B------:R-:W-:Y:S01]  /*90b0*/  FMUL.FTZ R61, R134, R189 ;  /* 0x000000bd863d7220 */ /* 0x000fe20000410000 */
[----:B------:R-:W-:Y:S01]  /*90c0*/  FFMA.FTZ R66, R137, R64, -R66 ;  /* 0x0000004089427223 */ /* 0x000fe20000010842 */
[----:B------:R-:W-:Y:S01]  /*90d0*/  FMUL.FTZ R60, R138, R70 ;  /* 0x000000468a3c7220 */ /* 0x000fe20000410000 */
[-C--:B------:R-:W-:Y:S01]  /*90e0*/  FMUL.FTZ R62, R134, R210.reuse ;  /* 0x000000d2863e7220 */ /* 0x080fe20000410000 */
[----:B------:R-:W-:Y:S01]  /*90f0*/  FFMA.FTZ R61, R135, R210, -R61 ;  /* 0x000000d2873d7223 */ /* 0x000fe2000001083d */
[----:B------:R-:W-:Y:S01]  /*9100*/  FMUL.FTZ R64, R136, R64 ;  /* 0x0000004088407220 */ /* 0x000fe20000410000 */
[----:B------:R-:W-:Y:S01]  /*9110*/  FFMA.FTZ R60, R139, R67, R60 ;  /* 0x000000438b3c7223 */ /* 0x000fe2000001003c */
[----:B------:R-:W-:Y:S01]  /*9120*/  FFMA.FTZ R62, R135, R189, R62 ;  /* 0x000000bd873e7223 */ /* 0x000fe2000001003e */
[----:B------:R-:W-:Y:S01]  /*9130*/  FFMA.FTZ R211, R44, R80, R61 ;  /* 0x000000502cd37223 */ /* 0x000fe2000001003d */
[----:B------:R-:W-:Y:S01]  /*9140*/  FMUL.FTZ R68, R138, R67 ;  /* 0x000000438a447220 */ /* 0x000fe20000410000 */
[----:B------:R-:W-:Y:S01]  /*9150*/  FFMA.FTZ R64, R137, R63, R64 ;  /* 0x0000003f89407223 */ /* 0x000fe20000010040 */
[C---:B------:R-:W-:Y:S01]  /*9160*/  FMUL.FTZ R67, R171.reuse, UR49 ;  /* 0x00000031ab437c20 */ /* 0x040fe20008410000 */
[----:B------:R-:W-:Y:S01]  /*9170*/  FMUL.FTZ R63, R171, UR37 ;  /* 0x00000025ab3f7c20 */ /* 0x000fe20008410000 */
[----:B------:R-:W-:Y:S01]  /*9180*/  FADD.FTZ R188, RZ, R62 ;  /* 0x0000003effbc7221 */ /* 0x000fe20000010000 */
[-C--:B------:R-:W-:Y:S01]  /*9190*/  FMUL.FTZ R61, R132, R211.reuse ;  /* 0x000000d3843d7220 */ /* 0x080fe20000410000 */
[----:B------:R-:W-:Y:S01]  /*91a0*/  FFMA.FTZ R65, R139, R70, -R68 ;  /* 0x000000468b417223 */ /* 0x000fe20000010844 */
[C---:B------:R-:W-:Y:S01]  /*91b0*/  FFMA.FTZ R68, R172.reuse, UR37, R67 ;  /* 0x00000025ac447c23 */ /* 0x040fe20008010043 */
[----:B------:R-:W-:Y:S01]  /*91c0*/  FFMA.FTZ R212, R172, UR49, -R63 ;  /* 0x00000031acd47c23 */ /* 0x000fe2000801083f */
[-C--:B------:R-:W-:Y:S01]  /*91d0*/  FMUL.FTZ R62, R132, R188.reuse ;  /* 0x000000bc843e7220 */ /* 0x080fe20000410000 */
[----:B------:R-:W-:Y:S01]  /*91e0*/  FFMA.FTZ R61, R133, R188, R61 ;  /* 0x000000bc853d7223 */ /* 0x000fe2000001003d */
[C---:B------:R-:W-:Y:S01]  /*91f0*/  FMUL.FTZ R67, R15.reuse, -R68 ;  /* 0x800000440f437220 */ /* 0x040fe20000410000 */
[----:B------:R-:W-:Y:S01]  /*9200*/  FFMA.FTZ R63, R15, R212, R64 ;  /* 0x000000d40f3f7223 */ /* 0x000fe20000010040 */
[----:B------:R-:W-:Y:S01]  /*9210*/  FFMA.FTZ R62, R133, R211, -R62 ;  /* 0x000000d3853e7223 */ /* 0x000fe2000001083e */
[----:B------:R-:W-:Y:S01]  /*9220*/  FADD.FTZ R187, RZ, R61 ;  /* 0x0000003dffbb7221 */ /* 0x000fe20000010000 */
[----:B------:R-:W-:Y:S01]  /*9230*/  FADD.FTZ R66, R67, R66 ;  /* 0x0000004243427221 */ /* 0x000fe20000010000 */
[----:B------:R-:W-:Y:S01]  /*9240*/  FMUL.FTZ R64, R138, R63 ;  /* 0x0000003f8a407220 */ /* 0x000fe20000410000 */
[----:B------:R-:W-:Y:S01]  /*9250*/  FFMA.FTZ R213, R43, R59, R62 ;  /* 0x0000003b2bd57223 */ /* 0x000fe2000001003e */
[C---:B------:R-:W-:Y:S01]  /*9260*/  FMUL.FTZ R62, R130.reuse, R187 ;  /* 0x000000bb823e7220 */ /* 0x040fe20000410000 */
[----:B------:R-:W-:Y:S01]  /*9270*/  FMUL.FTZ R67, R173, UR49 ;  /* 0x00000031ad437c20 */ /* 0x000fe20008410000 */
[-C--:B------:R-:W-:Y:S01]  /*9280*/  FFMA.FTZ R68, R139, R66.reuse, -R64 ;  /* 0x000000428b447223 */ /* 0x080fe20000010840 */
[-C--:B------:R-:W-:Y:S01]  /*9290*/  FMUL.FTZ R64, R130, R213.reuse ;  /* 0x000000d582407220 */ /* 0x080fe20000410000 */
[C---:B------:R-:W-:Y:S01]  /*92a0*/  FFMA.FTZ R61, R131.reuse, R213, -R62 ;  /* 0x000000d5833d7223 */ /* 0x040fe2000001083e */
[----:B------:R-:W-:Y:S01]  /*92b0*/  FFMA.FTZ R67, R174, UR37, R67 ;  /* 0x00000025ae437c23 */ /* 0x000fe20008010043 */
[----:B------:R-:W-:Y:S01]  /*92c0*/  FMUL.FTZ R66, R138, R66 ;  /* 0x000000428a427220 */ /* 0x000fe20000410000 */
[----:B------:R-:W-:Y:S01]  /*92d0*/  FFMA.FTZ R64, R131, R187, R64 ;  /* 0x000000bb83407223 */ /* 0x000fe20000010040 */
[----:B------:R-:W-:Y:S01]  /*92e0*/  FFMA.FTZ R214, R42, R58, R61 ;  /* 0x0000003a2ad67223 */ /* 0x000fe2000001003d */
[----:B------:R-:W-:Y:S01]  /*92f0*/  FMUL.FTZ R69, R16, -R67 ;  /* 0x8000004310457220 */ /* 0x000fe20000410000 */
[----:B------:R-:W-:Y:S01]  /*9300*/  FFMA.FTZ R67, R139, R63, R66 ;  /* 0x0000003f8b437223 */ /* 0x000fe20000010042 */
[----:B------:R-:W-:Y:S01]  /*9310*/  FADD.FTZ R186, RZ, R64 ;  /* 0x00000040ffba7221 */ /* 0x000fe20000010000 */
[----:B------:R-:W-:Y:S01]  /*9320*/  FMUL.FTZ R63, R128, R214 ;  /* 0x000000d6803f7220 */ /* 0x000fe20000410000 */
[-C--:B------:R-:W-:Y:S01]  /*9330*/  FMUL.FTZ R64, R140, R65.reuse ;  /* 0x000000418c407220 */ /* 0x080fe20000410000 */
[----:B------:R-:W-:Y:S01]  /*9340*/  FMUL.FTZ R215, R173, UR37 ;  /* 0x00000025add77c20 */ /* 0x000fe20008410000 */
[-C--:B------:R-:W-:Y:S01]  /*9350*/  FMUL.FTZ R62, R128, R186.reuse ;  /* 0x000000ba803e7220 */ /* 0x080fe20000410000 */
[----:B------:R-:W-:Y:S01]  /*9360*/  FFMA.FTZ R63, R129, R186, R63 ;  /* 0x000000ba813f7223 */ /* 0x000fe2000001003f */
[-C--:B------:R-:W-:Y:S01]  /*9370*/  FFMA.FTZ R61, R141, R60.reuse, R64 ;  /* 0x0000003c8d3d7223 */ /* 0x080fe20000010040 */
[----:B------:R-:W-:Y:S01]  /*9380*/  FMUL.FTZ R60, R140, R60 ;  /* 0x0000003c8c3c7220 */ /* 0x000fe20000410000 */
[----:B------:R-:W-:Y:S01]  /*9390*/  FFMA.FTZ R62, R129, R214, -R62 ;  /* 0x000000d6813e7223 */ /* 0x000fe2000001083e */
[----:B------:R-:W-:Y:S01]  /*93a0*/  FADD.FTZ R185, RZ, R63 ;  /* 0x0000003fffb97221 */ /* 0x000fe20000010000 */
[----:B------:R-:W-:Y:S01]  /*93b0*/  FFMA.FTZ R215, R174, UR49, -R215 ;  /* 0x00000031aed77c23 */ /* 0x000fe200080108d7 */
[----:B------:R-:W-:Y:S01]  /*93c0*/  FFMA.FTZ R65, R141, R65, -R60 ;  /* 0x000000418d417223 */ /* 0x000fe2000001083c */
[----:B------:R-:W-:Y:S01]  /*93d0*/  FFMA.FTZ R216, R41, R57, R62 ;  /* 0x0000003929d87223 */ /* 0x000fe2000001003e */
[----:B------:R-:W-:Y:S01]  /*93e0*/  FMUL.FTZ R60, R124, R185 ;  /* 0x000000b97c3c7220 */ /* 0x000fe20000410000 */
[----:B------:R-:W-:Y:S01]  /*93f0*/  FFMA.FTZ R67, R16, R215, R67 ;  /* 0x000000d710437223 */ /* 0x000fe20000010043 */
[----:B------:R-:W-:Y:S01]  /*9400*/  FMUL.FTZ R63, R175, UR49 ;  /* 0x00000031af3f7c20 */ /* 0x000fe20008410000 */
[-C--:B------:R-:W-:Y:S01]  /*9410*/  FMUL.FTZ R62, R124, R216.reuse ;  /* 0x000000d87c3e7220 */ /* 0x080fe20000410000 */
[----:B------:R-:W-:Y:S01]  /*9420*/  FFMA.FTZ R217, R125, R216, -R60 ;  /* 0x000000d87dd97223 */ /* 0x000fe2000001083c */
[----:B------:R-:W-:Y:S01]  /*9430*/  FADD.FTZ R68, R69, R68 ;  /* 0x0000004445447221 */ /* 0x000fe20000010000 */
[----:B------:R-:W-:Y:S01]  /*9440*/  FMUL.FTZ R69, R140, R67 ;  /* 0x000000438c457220 */ /* 0x000fe20000410000 */
[----:B------:R-:W-:Y:S01]  /*9450*/  FFMA.FTZ R62, R125, R185, R62 ;  /* 0x000000b97d3e7223 */ /* 0x000fe2000001003e */
[----:B------:R-:W-:Y:S01]  /*9460*/  FFMA.FTZ R217, R40, R56, R217 ;  /* 0x0000003828d97223 */ /* 0x000fe200000100d9 */
[----:B------:R-:W-:Y:S01]  /*9470*/  FFMA.FTZ R64, R176, UR37, R63 ;  /* 0x00000025b0407c23 */ /* 0x000fe2000801003f */
[-C--:B------:R-:W-:Y:S01]  /*9480*/  FFMA.FTZ R69, R141, R68.reuse, -R69 ;  /* 0x000000448d457223 */ /* 0x080fe20000010845 */
[----:B------:R-:W-:Y:S01]  /*9490*/  FADD.FTZ R184, RZ, R62 ;  /* 0x0000003effb87221 */ /* 0x000fe20000010000 */
[----:B------:R-:W-:Y:S01]  /*94a0*/  FMUL.FTZ R62, R122, R217 ;  /* 0x000000d97a3e7220 */ /* 0x000fe20000410000 */
[----:B------:R-:W-:Y:S01]  /*94b0*/  FMUL.FTZ R63, R175, UR37 ;  /* 0x00000025af3f7c20 */ /* 0x000fe20008410000 */
[----:B------:R-:W-:Y:S01]  /*94c0*/  FMUL.FTZ R68, R140, R68 ;  /* 0x000000448c447220 */ /* 0x000fe20000410000 */
[----:B------:R-:W-:Y:S01]  /*94d0*/  FMUL.FTZ R64, R17, -R64 ;  /* 0x8000004011407220 */ /* 0x000fe20000410000 */
[-C--:B------:R-:W-:Y:S01]  /*94e0*/  FMUL.FTZ R60, R122, R184.reuse ;  /* 0x000000b87a3c7220 */ /* 0x080fe20000410000 */
[----:B------:R-:W-:Y:S01]  /*94f0*/  FFMA.FTZ R62, R123, R184, R62 ;  /* 0x000000b87b3e7223 */ /* 0x000fe2000001003e */
[----:B------:R-:W-:Y:S01]  /*9500*/  FFMA.FTZ R218, R176, UR49, -R63 ;  /* 0x00000031b0da7c23 */ /* 0x000fe2000801083f */
[----:B------:R-:W-:Y:S01]  /*9510*/  FFMA.FTZ R68, R141, R67, R68 ;  /* 0x000000438d447223 */ /* 0x000fe20000010044 */
[----:B------:R-:W-:Y:S01]  /*9520*/  FADD.FTZ R63, R64, R69 ;  /* 0x00000045403f7221 */ /* 0x000fe20000010000 */
[----:B------:R-:W-:Y:S01]  /*9530*/  FFMA.FTZ R60, R123, R217, -R60 ;  /* 0x000000d97b3c7223 */ /* 0x000fe2000001083c */
[----:B------:R-:W-:Y:S01]  /*9540*/  FADD.FTZ R183, RZ, R62 ;  /* 0x0000003effb77221 */ /* 0x000fe20000010000 */
[----:B------:R-:W-:Y:S01]  /*9550*/  FFMA.FTZ R68, R17, R218, R68 ;  /* 0x000000da11447223 */ /* 0x000fe20000010044 */
[----:B------:R-:W-:Y:S01]  /*9560*/  FMUL.FTZ R64, R142, R63 ;  /* 0x0000003f8e407220 */ /* 0x000fe20000410000 */
[----:B------:R-:W-:Y:S01]  /*9570*/  FFMA.FTZ R219, R39, R55, R60 ;  /* 0x0000003727db7223 */ /* 0x000fe2000001003c */
[----:B------:R-:W-:Y:S01]  /*9580*/  FMUL.FTZ R62, R120, R183 ;  /* 0x000000b7783e7220 */ /* 0x000fe20000410000 */
[-C--:B------:R-:W-:Y:S01]  /*9590*/  FMUL.FTZ R66, R142, R68.reuse ;  /* 0x000000448e427220 */ /* 0x080fe20000410000 */
[----:B------:R-:W-:Y:S01]  /*95a0*/  FFMA.FTZ R69, R143, R68, R64 ;  /* 0x000000448f457223 */ /* 0x000fe20000010040 */
[-C--:B------:R-:W-:Y:S01]  /*95b0*/  FMUL.FTZ R64, R120, R219.reuse ;  /* 0x000000db78407220 */ /* 0x080fe20000410000 */
[----:B------:R-:W-:Y:S01]  /*95c0*/  FFMA.FTZ R67, R121, R219, -R62 ;  /* 0x000000db79437223 */ /* 0x000fe2000001083e */
[----:B------:R-:W-:Y:S01]  /*95d0*/  FFMA.FTZ R70, R143, R63, -R66 ;  /* 0x0000003f8f467223 */ /* 0x000fe20000010842 */
[----:B------:R-:W-:Y:S01]  /*95e0*/  FMUL.FTZ R71, R177, UR49 ;  /* 0x00000031b1477c20 */ /* 0x000fe20008410000 */
[----:B------:R-:W-:Y:S01]  /*95f0*/  FFMA.FTZ R64, R121, R183, R64 ;  /* 0x000000b779407223 */ /* 0x000fe20000010040 */
[----:B------:R-:W-:Y:S01]  /*9600*/  FFMA.FTZ R220, R38, R54, R67 ;  /* 0x0000003626dc7223 */ /* 0x000fe20000010043 */
[----:B------:R-:W-:Y:S01]  /*9610*/  FMUL.FTZ R68, R142, R61 ;  /* 0x0000003d8e447220 */ /* 0x000fe20000410000 */
[----:B------:R-:W-:Y:S01]  /*9620*/  FFMA.FTZ R73, R178, UR37, R71 ;  /* 0x00000025b2497c23 */ /* 0x000fe20008010047 */
[----:B------:R-:W-:Y:S01]  /*9630*/  FADD.FTZ R127, RZ, R64 ;  /* 0x00000040ff7f7221 */ /* 0x000fe20000010000 */
[-C--:B------:R-:W-:Y:S01]  /*9640*/  FMUL.FTZ R66, R118, R220.reuse ;  /* 0x000000dc76427220 */ /* 0x080fe20000410000 */
[----:B------:R-:W-:Y:S01]  /*9650*/  VOTEU.ALL UP0, P0 ;  /* 0x0000000000ff7886 */ /* 0x000fe20000000000 */
[----:B------:R-:W-:Y:S01]  /*9660*/  FMUL.FTZ R73, R0, -R73 ;  /* 0x8000004900497220 */ /* 0x000fe20000410000 */
[-C--:B------:R-:W-:Y:S01]  /*9670*/  FMUL.FTZ R67, R118, R127.reuse ;  /* 0x0000007f76437220 */ /* 0x080fe20000410000 */
[----:B------:R-:W-:Y:S01]  /*9680*/  FFMA.FTZ R126, R119, R127, R66 ;  /* 0x0000007f777e7223 */ /* 0x000fe20000010042 */
[-C--:B------:R-:W-:Y:S01]  /*9690*/  FMUL.FTZ R64, R142, R65.reuse ;  /* 0x000000418e407220 */ /* 0x080fe20000410000 */
[----:B------:R-:W-:Y:S01]  /*96a0*/  FFMA.FTZ R65, R143, R65, -R68 ;  /* 0x000000418f417223 */ /* 0x000fe20000010844 */
[----:B------:R-:W-:Y:S01]  /*96b0*/  FFMA.FTZ R66, R119, R220, -R67 ;  /* 0x000000dc77427223 */ /* 0x000fe20000010843 */
[----:B------:R-:W-:Y:S01]  /*96c0*/  FADD.FTZ R126, RZ, R126 ;  /* 0x0000007eff7e7221 */ /* 0x000fe20000010000 */
[----:B------:R-:W-:Y:S01]  /*96d0*/  FMUL.FTZ R71, R177, UR37 ;  /* 0x00000025b1477c20 */ /* 0x000fe20008410000 */
[----:B------:R-:W-:Y:S01]  /*96e0*/  ISETP.GT.U32.AND P2, PT, R182, 0x1f, PT ;  /* 0x0000001fb600780c */ /* 0x000fe20003f44070 */
[----:B------:R-:W-:Y:S01]  /*96f0*/  FFMA.FTZ R221, R37, R53, R66 ;  /* 0x0000003525dd7223 */ /* 0x000fe20000010042 */
[----:B------:R-:W-:Y:S01]  /*9700*/  FMUL.FTZ R66, R116, R126 ;  /* 0x0000007e74427220 */ /* 0x000fe20000410000 */
[----:B------:R-:W-:Y:S01]  /*9710*/  @!UP0 ULEA UR29, UR8, UR30, 0x4 ;  /* 0x0000001e081d8291 */ /* 0x000fe2000f8e20ff */
[----:B------:R-:W-:Y:S01]  /*9720*/  FFMA.FTZ R222, R178, UR49, -R71 ;  /* 0x00000031b2de7c23 */ /* 0x000fe20008010847 */
[-C--:B------:R-:W-:Y:S01]  /*9730*/  FMUL.FTZ R67, R116, R221.reuse ;  /* 0x000000dd74437220 */ /* 0x080fe20000410000 */
[----:B------:R-:W-:Y:S01]  /*9740*/  FFMA.FTZ R223, R117, R221, -R66 ;  /* 0x000000dd75df7223 */ /* 0x000fe20000010842 */
[----:B------:R-:W-:Y:S01]  /*9750*/  FFMA.FTZ R64, R143, R61, R64 ;  /* 0x0000003d8f407223 */ /* 0x000fe20000010040 */
[----:B------:R-:W-:-:S02]  /*9760*/  HFMA2 R60, -RZ, RZ, 1.875, 0 ;  /* 0x3f800000ff3c7431 */ /* 0x000fc400000001ff */
[----:B------:R-:W-:Y:S01]  /*9770*/  FFMA.FTZ R202, R117, R126, R67 ;  /* 0x0000007e75ca7223 */ /* 0x000fe20000010043 */
[----:B------:R-:W-:Y:S01]  /*9780*/  FFMA.FTZ R223, R36, R52, R223 ;  /* 0x0000003424df7223 */ /* 0x000fe200000100df */
[----:B------:R-:W-:Y:S01]  /*9790*/  FADD.FTZ R67, R73, R70 ;  /* 0x0000004649437221 */ /* 0x000fe20000010000 */
[----:B------:R-:W-:Y:S01]  /*97a0*/  CS2R R62, SRZ ;  /* 0x00000000003e7805 */ /* 0x000fe2000001ff00 */
[----:B------:R-:W-:Y:S01]  /*97b0*/  FADD.FTZ R202, RZ, R202 ;  /* 0x000000caffca7221 */ /* 0x000fe20000010000 */
[----:B------:R-:W-:Y:S01]  /*97c0*/  FMUL.FTZ R70, R144, R223 ;  /* 0x000000df90467220 */ /* 0x000fe20000410000 */
[----:B------:R-:W-:Y:S01]  /*97d0*/  MOV R61, RZ ;  /* 0x000000ff003d7202 */ /* 0x000fe20000000f00 */
[----:B------:R-:W-:Y:S01]  /*97e0*/  FFMA.FTZ R66, R0, R222, R69 ;  /* 0x000000de00427223 */ /* 0x000fe20000010045 */
[-C--:B------:R-:W-:Y:S01]  /*97f0*/  FMUL.FTZ R68, R144, R202.reuse ;  /* 0x000000ca90447220 */ /* 0x080fe20000410000 */
[----:B------:R-:W-:-:S03]  /*9800*/  FFMA.FTZ R70, R109, R202, R70 ;  /* 0x000000ca6d467223 */ /* 0x000fc60000010046 */
[----:B------:R-:W-:Y:S01]  /*9810*/  FFMA.FTZ R68, R109, R223, -R68 ;  /* 0x000000df6d447223 */ /* 0x000fe20000010844 */
[----:B------:R-:W-:Y:S01]  /*9820*/  FADD.FTZ R224, RZ, R70 ;  /* 0x00000046ffe07221 */ /* 0x000fe20000010000 */
[----:B------:R-:W0:Y:S02]  /*9830*/  @!P0 LDS.128 R60, [UR29+0x8b80] ;  /* 0x008b801dff3c8984 */ /* 0x000e240008000c00 */
[----:B------:R-:W-:Y:S01]  /*9840*/  FFMA.FTZ R227, R35, R51, R68 ;  /* 0x0000003323e37223 */ /* 0x000fe20000010044 */
[C---:B------:R-:W-:Y:S01]  /*9850*/  FMUL.FTZ R69, R179.reuse, R224 ;  /* 0x000000e0b3457220 */ /* 0x040fe20000410000 */
[----:B------:R1:W-:Y:S02]  /*9860*/  STS.128 [R181+0x6d80], R64 ;  /* 0x006d8040b5007388 */ /* 0x0003e40000000c00 */
        /* <DEDUP_REMOVED lines=51> */
.L_x_935:
[----:B------:R-:W-:Y:S04]  /*9ba0*/  BSSY.RECONVERGENT B0, `(.L_x_795) ;  /* 0x000000c000007945 */ /* 0x000fe80003800200 */
[----:B------:R-:W-:Y:S05]  /*9bb0*/  @!P2 BRA `(.L_x_796) ;  /* 0x000000000028a947 */ /* 0x000fea0003800000 */
[-C--:B01----:R-:W-:Y:S01]  /*9bc0*/  FMUL.FTZ R79, R245, R232.reuse ;  /* 0x000000e8f54f7220 */ /* 0x083fe20000410000 */
[----:B------:R-:W-:-:S03]  /*9bd0*/  FMUL.FTZ R234, R246, R232 ;  /* 0x000000e8f6ea7220 */ /* 0x000fc60000410000 */
[-C--:B----4-:R-:W-:Y:S01]  /*9be0*/  FFMA.FTZ R79, R246, R78.reuse, R79 ;  /* 0x0000004ef64f7223 */ /* 0x090fe2000001004f */
[----:B------:R-:W-:-:S03]  /*9bf0*/  FFMA.FTZ R234, R245, R78, -R234 ;  /* 0x0000004ef5ea7223 */ /* 0x000fc600000108ea */
[----:B------:R-:W-:Y:S01]  /*9c00*/  FADD.FTZ R248, R248, R79 ;  /* 0x0000004ff8f87221 */ /* 0x000fe20000010000 */
[-C--:B---3--:R-:W-:Y:S01]  /*9c10*/  FMUL.FTZ R79, R246, R77.reuse ;  /* 0x0000004df64f7220 */ /* 0x088fe20000410000 */
[----:B------:R-:W-:Y:S01]  /*9c20*/  FMUL.FTZ R77, R245, R77 ;  /* 0x0000004df54d7220 */ /* 0x000fe20000410000 */
[----:B------:R-:W-:Y:S02]  /*9c30*/  FADD.FTZ R247, R247, R234 ;  /* 0x000000eaf7f77221 */ /* 0x000fe40000010000 */
[C---:B--2---:R-:W-:Y:S01]  /*9c40*/  FFMA.FTZ R245, R76.reuse, R245, -R79 ;  /* 0x000000f54cf57223 */ /* 0x044fe2000001084f */
[----:B------:R-:W-:-:S07]  /*9c50*/  FFMA.FTZ R246, R76, R246, R77 ;  /* 0x000000f64cf67223 */ /* 0x000fce000001004d */
.L_x_796:
[----:B------:R-:W-:Y:S05]  /*9c60*/  BSYNC.RECONVERGENT B0 ;  /* 0x0000000000007941 */ /* 0x000fea0003800200 */
.L_x_795:
[----:B------:R-:W-:Y:S01]  /*9c70*/  UMOV UR29, 0xffffffff ;  /* 0xffffffff001d7882 */ /* 0x000fe20000000000 */
[----:B------:R-:W-:Y:S02]  /*9c80*/  ISETP.GT.U32.AND P2, PT, R108, 0x1d, PT ;  /* 0x0000001d6c00780c */ /* 0x000fe40003f44070 */
[----:B------:R-:W-:Y:S11]  /*9c90*/  BRA.DIV UR29, `(.L_x_797) ;  /* 0x000000721da87947 */ /* 0x000ff6000b800000 */
[----:B--2---:R2:W0:Y:S04]  /*9ca0*/  SHFL.DOWN PT, R76, R245, 0x2, 0x1f ;  /* 0x08401f00f54c7f89 */ /* 0x00442800000e0000 */
[----:B---3--:R2:W3:Y:S04]  /*9cb0*/  SHFL.DOWN PT, R77, R246, 0x2, 0x1f ;  /* 0x08401f00f64d7f89 */ /* 0x0084e800000e0000 */
[----:B----4-:R2:W4:Y:S04]  /*9cc0*/  SHFL.DOWN PT, R78, R247, 0x2, 0x1f ;  /* 0x08401f00f74e7f89 */ /* 0x01052800000e0000 */
[----:B-1----:R2:W1:Y:S02]  /*9cd0*/  SHFL.DOWN PT, R79, R248, 0x2, 0x1f ;  /* 0x08401f00f84f7f89 */ /* 0x00246400000e0000 */
.L_x_941:
        /* <DEDUP_REMOVED lines=11> */
[----:B------:R-:W-:-:S07]  /*9d90*/  FFMA.FTZ R246, R246, R76, R77 ;  /* 0x0000004cf6f67223 */ /* 0x000fce000001004d */
.L_x_799:
[----:B------:R-:W-:Y:S05]  /*9da0*/  BSYNC.RECONVERGENT B0 ;  /* 0x0000000000007941 */ /* 0x000fea0003800200 */
.L_x_798:
[----:B------:R-:W-:Y:S01]  /*9db0*/  UMOV UR29, 0xffffffff ;  /* 0xffffffff001d7882 */ /* 0x000fe20000000000 */
[----:B------:R-:W-:Y:S02]  /*9dc0*/  ISETP.GT.U32.AND P2, PT, R108, 0x1b, PT ;  /* 0x0000001b6c00780c */ /* 0x000fe40003f44070 */
[----:B------:R-:W-:Y:S11]  /*9dd0*/  BRA.DIV UR29, `(.L_x_800) ;  /* 0x000000721dcc7947 */ /* 0x000ff6000b800000 */
[----:B0-----:R0:W0:Y:S04]  /*9de0*/  SHFL.DOWN PT, R76, R245, 0x4, 0x1f ;  /* 0x08801f00f54c7f89 */ /* 0x00102800000e0000 */
[----:B---3--:R3:W0:Y:S04]  /*9df0*/  SHFL.DOWN PT, R77, R246, 0x4, 0x1f ;  /* 0x08801f00f64d7f89 */ /* 0x00862800000e0000 */
[----:B----4-:R3:W4:Y:S04]  /*9e00*/  SHFL.DOWN PT, R78, R247, 0x4, 0x1f ;  /* 0x08801f00f74e7f89 */ /* 0x01072800000e0000 */
[----:B-1----:R3:W1:Y:S02]  /*9e10*/  SHFL.DOWN PT, R79, R248, 0x4, 0x1f ;  /* 0x08801f00f84f7f89 */ /* 0x00266400000e0000 */
.L_x_947:
        /* <DEDUP_REMOVED lines=11> */
[----:B------:R-:W-:-:S07]  /*9ed0*/  FFMA.FTZ R246, R246, R76, R77 ;  /* 0x0000004cf6f67223 */ /* 0x000fce000001004d */
.L_x_802:
[----:B------:R-:W-:Y:S05]  /*9ee0*/  BSYNC.RECONVERGENT B0 ;  /* 0x0000000000007941 */ /* 0x000fea0003800200 */
.L_x_801:
[----:B------:R-:W-:Y:S01]  /*9ef0*/  UMOV UR29, 0xffffffff ;  /* 0xffffffff001d7882 */ /* 0x000fe20000000000 */
[----:B------:R-:W-:Y:S02]  /*9f00*/  ISETP.GT.U32.AND P2, PT, R108, 0x17, PT ;  /* 0x000000176c00780c */ /* 0x000fe40003f44070 */
[----:B------:R-:W-:Y:S11]  /*9f10*/  BRA.DIV UR29, `(.L_x_803) ;  /* 0x000000721df07947 */ /* 0x000ff6000b800000 */
[----:B0-----:R0:W0:Y:S04]  /*9f20*/  SHFL.DOWN PT, R76, R245, 0x8, 0x1f ;  /* 0x09001f00f54c7f89 */ /* 0x00102800000e0000 */
[----:B------:R0:W0:Y:S04]  /*9f30*/  SHFL.DOWN PT, R77, R246, 0x8, 0x1f ;  /* 0x09001f00f64d7f89 */ /* 0x00002800000e0000 */
[----:B----4-:R4:W0:Y:S04]  /*9f40*/  SHFL.DOWN PT, R78, R247, 0x8, 0x1f ;  /* 0x09001f00f74e7f89 */ /* 0x01082800000e0000 */
[----:B-1----:R4:W1:Y:S02]  /*9f50*/  SHFL.DOWN PT, R79, R248, 0x8, 0x1f ;  /* 0x09001f00f84f7f89 */ /* 0x00286400000e0000 */
.L_x_953:
        /* <DEDUP_REMOVED lines=11> */
[----:B------:R-:W-:-:S07]  /*a010*/  FFMA.FTZ R246, R246, R76, R77 ;  /* 0x0000004cf6f67223 */ /* 0x000fce000001004d */
.L_x_805:
[----:B------:R-:W-:Y:S05]  /*a020*/  BSYNC.RECONVERGENT B0 ;  /* 0x0000000000007941 */ /* 0x000fea0003800200 */
.L_x_804:
[----:B------:R-:W-:Y:S01]  /*a030*/  UMOV UR29, 0xffffffff ;  /* 0xffffffff001d7882 */ /* 0x000fe20000000000 */
[----:B------:R-:W-:Y:S02]  /*a040*/  ISETP.GT.U32.AND P2, PT, R108, 0xf, PT ;  /* 0x0000000f6c00780c */ /* 0x000fe40003f44070 */
[----:B------:R-:W-:Y:S11]  /*a050*/  BRA.DIV UR29, `(.L_x_806) ;  /* 0x000000761d147947 */ /* 0x000ff6000b800000 */
[----:B0-----:R0:W0:Y:S04]  /*a060*/  SHFL.DOWN PT, R76, R245, 0x10, 0x1f ;  /* 0x0a001f00f54c7f89 */ /* 0x00102800000e0000 */
[----:B------:R0:W0:Y:S04]  /*a070*/  SHFL.DOWN PT, R77, R246, 0x10, 0x1f ;  /* 0x0a001f00f64d7f89 */ /* 0x00002800000e0000 */
[----:B------:R0:W0:Y:S04]  /*a080*/  SHFL.DOWN PT, R78, R247, 0x10, 0x1f ;  /* 0x0a001f00f74e7f89 */ /* 0x00002800000e0000 */
[----:B-1----:R1:W0:Y:S02]  /*a090*/  SHFL.DOWN PT, R79, R248, 0x10, 0x1f ;  /* 0x0a001f00f84f7f89 */ /* 0x00222400000e0000 */
.L_x_959:
        /* <DEDUP_REMOVED lines=11> */
[----:B------:R-:W-:-:S07]  /*a150*/  FFMA.FTZ R246, R246, R76, R77 ;  /* 0x0000004cf6f67223 */ /* 0x000fce000001004d */
.L_x_808:
[----:B------:R-:W-:Y:S05]  /*a160*/  BSYNC.RECONVERGENT B0 ;  /* 0x0000000000007941 */ /* 0x000fea0003800200 */
.L_x_807:
        /* <DEDUP_REMOVED lines=25> */
.L_x_973:
[----:B------:R-:W-:Y:S04]  /*a300*/  BSSY.RECONVERGENT B0, `(.L_x_810) ;  /* 0x000000d000007945 */ /* 0x000fe80003800200 */
[----:B------:R-:W-:Y:S05]  /*a310*/  @!P2 BRA `(.L_x_811) ;  /* 0x00000000002ca947 */ /* 0x000fea0003800000 */
[CC--:B--2---:R-:W-:Y:S01]  /*a320*/  FMUL.FTZ R232, R246.reuse, R61.reuse ;  /* 0x0000003df6e87220 */ /* 0x0c4fe20000410000 */
[C---:B------:R-:W-:Y:S01]  /*a330*/  FMUL.FTZ R61, R245.reuse, R61 ;  /* 0x0000003df53d7220 */ /* 0x040fe20000410000 */
[CC--:B---3--:R-:W-:Y:S01]  /*a340*/  FMUL.FTZ R233, R246.reuse, R63.reuse ;  /* 0x0000003ff6e97220 */ /* 0x0c8fe20000410000 */
[C---:B------:R-:W-:Y:S01]  /*a350*/  FMUL.FTZ R63, R245.reuse, R63 ;  /* 0x0000003ff53f7220 */ /* 0x040fe20000410000 */
[CC--:B-1----:R-:W-:Y:S01]  /*a360*/  FFMA.FTZ R232, R245.reuse, R60.reuse, -R232 ;  /* 0x0000003cf5e87223 */ /* 0x0c2fe200000108e8 */
[C---:B------:R-:W-:Y:S01]  /*a370*/  FFMA.FTZ R61, R246.reuse, R60, R61 ;  /* 0x0000003cf63d7223 */ /* 0x040fe2000001003d */
[-C--:B------:R-:W-:Y:S01]  /*a380*/  FFMA.FTZ R60, R245, R62.reuse, -R233 ;  /* 0x0000003ef53c7223 */ /* 0x080fe200000108e9 */
[----:B------:R-:W-:-:S03]  /*a390*/  FFMA.FTZ R63, R246, R62, R63 ;  /* 0x0000003ef63f7223 */ /* 0x000fc6000001003f */
[----:B------:R-:W-:Y:S01]  /*a3a0*/  FADD.FTZ R62, R247, R60 ;  /* 0x0000003cf73e7221 */ /* 0x000fe20000010000 */
[----:B----4-:R-:W-:Y:S01]  /*a3b0*/  FADD.FTZ R63, R248, R63 ;  /* 0x0000003ff83f7221 */ /* 0x010fe20000010000 */
[----:B------:R-:W-:-:S07]  /*a3c0*/  MOV R60, R232 ;  /* 0x000000e8003c7202 */ /* 0x000fce0000000f00 */
.L_x_811:
[----:B------:R-:W-:Y:S05]  /*a3d0*/  BSYNC.RECONVERGENT B0 ;  /* 0x0000000000007941 */ /* 0x000fea0003800200 */
.L_x_810:
[C---:B---3--:R-:W-:Y:S01]  /*a3e0*/  FMUL.FTZ R233, R69.reuse, R63 ;  /* 0x0000003f45e97220 */ /* 0x048fe20000410000 */
[CC--:B------:R-:W-:Y:S01]  /*a3f0*/  FMUL.FTZ R232, R69.reuse, R62.reuse ;  /* 0x0000003e45e87220 */ /* 0x0c0fe20000410000 */
[----:B-12---:R0:W-:Y:S01]  /*a400*/  STS.128 [R231+0x6db0], R60 ;  /* 0x006db03ce7007388 */ /* 0x0061e20000000c00 */
[C---:B------:R-:W-:Y:S01]  /*a410*/  FMUL.FTZ R235, R69.reuse, R61 ;  /* 0x0000003d45eb7220 */ /* 0x040fe20000410000 */
[C---:B------:R-:W-:Y:S01]  /*a420*/  FFMA.FTZ R233, R68.reuse, R62, -R233 ;  /* 0x0000003e44e97223 */ /* 0x040fe200000108e9 */
[----:B------:R-:W-:Y:S01]  /*a430*/  FFMA.FTZ R234, R68, R63, R232 ;  /* 0x0000003f44ea7223 */ /* 0x000fe200000100e8 */
[-C--:B------:R-:W-:Y:S02]  /*a440*/  FMUL.FTZ R232, R69, R60.reuse ;  /* 0x0000003c45e87220 */ /* 0x080fe40000410000 */
[----:B0-----:R-:W-:Y:S01]  /*a450*/  FADD.FTZ R62, R70, R233 ;  /* 0x000000e9463e7221 */ /* 0x001fe20000010000 */
[C---:B------:R-:W-:Y:S01]  /*a460*/  FFMA.FTZ R60, R68.reuse, R60, -R235 ;  /* 0x0000003c443c7223 */ /* 0x040fe200000108eb */
[----:B------:R-:W-:Y:S01]  /*a470*/  FFMA.FTZ R61, R68, R61, R232 ;  /* 0x0000003d443d7223 */ /* 0x000fe200000100e8 */
[----:B------:R-:W-:Y:S01]  /*a480*/  FADD.FTZ R63, R71, R234 ;  /* 0x000000ea473f7221 */ /* 0x000fe20000010000 */
[----:B------:R-:W-:-:S03]  /*a490*/  FMUL.FTZ R68, R65, R62 ;  /* 0x0000003e41447220 */ /* 0x000fc60000410000 */
[CC--:B------:R-:W-:Y:S01]  /*a4a0*/  FMUL.FTZ R69, R65.reuse, R63.reuse ;  /* 0x0000003f41457220 */ /* 0x0c0fe20000410000 */
[C---:B------:R-:W-:Y:S01]  /*a4b0*/  FFMA.FTZ R70, R64.reuse, R63, R68 ;  /* 0x0000003f40467223 */ /* 0x040fe20000010044 */
[----:B------:R0:W-:Y:S01]  /*a4c0*/  STS.128 [R231+0x6da0], R60 ;  /* 0x006da03ce7007388 */ /* 0x0001e20000000c00 */
[C---:B------:R-:W-:Y:S01]  /*a4d0*/  FMUL.FTZ R68, R65.reuse, R60 ;  /* 0x0000003c41447220 */ /* 0x040fe20000410000 */
[----:B------:R-:W-:Y:S01]  /*a4e0*/  FFMA.FTZ R71, R64, R62, -R69 ;  /* 0x0000003e40477223 */ /* 0x000fe20000010845 */
[-C--:B------:R-:W-:Y:S01]  /*a4f0*/  FMUL.FTZ R69, R65, R61.reuse ;  /* 0x0000003d41457220 */ /* 0x080fe20000410000 */
[----:B0-----:R-:W-:Y:S02]  /*a500*/  FADD.FTZ R63, R67, R70 ;  /* 0x00000046433f7221 */ /* 0x001fe40000010000 */
[----:B------:R-:W-:Y:S01]  /*a510*/  FADD.FTZ R62, R66, R71 ;  /* 0x00000047423e7221 */ /* 0x000fe20000010000 */
[C---:B------:R-:W-:Y:S01]  /*a520*/  FFMA.FTZ R61, R64.reuse, R61, R68 ;  /* 0x0000003d403d7223 */ /* 0x040fe20000010044 */
[----:B------:R-:W-:Y:S01]  /*a530*/  FFMA.FTZ R60, R64, R60, -R69 ;  /* 0x0000003c403c7223 */ /* 0x000fe20000010845 */
[C---:B------:R-:W-:Y:S01]  /*a540*/  FMUL.FTZ R65, R73.reuse, R63 ;  /* 0x0000003f49417220 */ /* 0x040fe20000410000 */
[----:B------:R-:W-:-:S02]  /*a550*/  FMUL.FTZ R64, R73, R62 ;  /* 0x0000003e49407220 */ /* 0x000fc40000410000 */
[C---:B------:R-:W-:Y:S01]  /*a560*/  FMUL.FTZ R66, R73.reuse, R60 ;  /* 0x0000003c49427220 */ /* 0x040fe20000410000 */
[C---:B------:R-:W-:Y:S01]  /*a570*/  FFMA.FTZ R67, R72.reuse, R62, -R65 ;  /* 0x0000003e48437223 */ /* 0x040fe20000010841 */
[----:B------:R-:W-:Y:S01]  /*a580*/  FMUL.FTZ R65, R73, R61 ;  /* 0x0000003d49417220 */ /* 0x000fe20000410000 */
[C---:B------:R-:W-:Y:S01]  /*a590*/  FFMA.FTZ R68, R72.reuse, R63, R64 ;  /* 0x0000003f48447223 */ /* 0x040fe20000010040 */
[----:B------:R0:W-:Y:S02]  /*a5a0*/  STS.128 [R231+0x6d90], R60 ;  /* 0x006d903ce7007388 */ /* 0x0001e40000000c00 */
[C---:B------:R-:W-:Y:S01]  /*a5b0*/  FFMA.FTZ R64, R72.reuse, R60, -R65 ;  /* 0x0000003c48407223 */ /* 0x040fe20000010841 */
[----:B------:R-:W-:Y:S01]  /*a5c0*/  FFMA.FTZ R65, R72, R61, R66 ;  /* 0x0000003d48417223 */ /* 0x000fe20000010042 */
[----:B------:R-:W-:Y:S01]  /*a5d0*/  FADD.FTZ R66, R74, R67 ;  /* 0x000000434a427221 */ /* 0x000fe20000010000 */
[----:B------:R-:W-:-:S05]  /*a5e0*/  FADD.FTZ R67, R75, R68 ;  /* 0x000000444b437221 */ /* 0x000fca0000010000 */
[----:B------:R2:W-:Y:S01]  /*a5f0*/  STS.128 [R231+0x6d80], R64 ;  /* 0x006d8040e7007388 */ /* 0x0005e20000000c00 */
[----:B0-----:R-:W-:Y:S02]  /*a600*/  MOV R63, R79 ;  /* 0x0000004f003f7202 */ /* 0x001fe40000000f00 */
[----:B------:R-:W-:Y:S02]  /*a610*/  MOV R62, R76 ;  /* 0x0000004c003e7202 */ /* 0x000fe40000000f00 */
[----:B------:R-:W-:Y:S02]  /*a620*/  MOV R61, R78 ;  /* 0x0000004e003d7202 */ /* 0x000fe40000000f00 */
[----:B------:R-:W-:-:S07]  /*a630*/  MOV R60, R77 ;  /* 0x0000004d003c7202 */ /* 0x000fce0000000f00 */
.L_x_793:
[----:B------:R-:W-:Y:S05]  /*a640*/  WARPSYNC.ALL ;  /* 0x0000000000007948 */ /* 0x000fea0003800000 */
[----:B------:R-:W-:Y:S01]  /*a650*/  ISETP.NE.AND P0, PT, R182, RZ, PT ;  /* 0x000000ffb600720c */ /* 0x000fe20003f05270 */
[----:B------:R-:W-:Y:S01]  /*a660*/  BAR.SYNC.DEFER_BLOCKING 0x0 ;  /* 0x0000000000007b1d */ /* 0x000fe20000010000 */
[C---:B------:R-:W-:Y:S01]  /*a670*/  FMUL.FTZ R70, R173.reuse, R191 ;  /* 0x000000bfad467220 */ /* 0x040fe20000410000 */
[-C--:B------:R-:W-:Y:S01]  /*a680*/  FMUL.FTZ R72, R173, R207.reuse ;  /* 0x000000cfad487220 */ /* 0x080fe20000410000 */
[----:B-12---:R-:W-:Y:S01]  /*a690*/  FMUL.FTZ R66, R177, R204 ;  /* 0x000000ccb1427220 */ /* 0x006fe20000410000 */
[----:B------:R-:W-:Y:S01]  /*a6a0*/  FMUL.FTZ R74, R169, R210 ;  /* 0x000000d2a94a7220 */ /* 0x000fe20000410000 */
[C---:B------:R-:W-:Y:S01]  /*a6b0*/  FFMA.FTZ R75, R174.reuse, R207, -R70 ;  /* 0x000000cfae4b7223 */ /* 0x040fe20000010846 */
[----:B-----5:R-:W-:Y:S01]  /*a6c0*/  FFMA.FTZ R77, R174, R191, R72 ;  /* 0x000000bfae4d7223 */ /* 0x020fe20000010048 */
[----:B------:R-:W-:Y:S01]  /*a6d0*/  FMUL.FTZ R76, R167, R188 ;  /* 0x000000bca74c7220 */ /* 0x000fe20000410000 */
[----:B------:R-:W-:Y:S01]  /*a6e0*/  FFMA.FTZ R73, R178, R193, R66 ;  /* 0x000000c1b2497223 */ /* 0x000fe20000010042 */
[C---:B------:R-:W-:Y:S01]  /*a6f0*/  FMUL.FTZ R71, R175.reuse, UR49 ;  /* 0x00000031af477c20 */ /* 0x040fe20008410000 */
[CC--:B------:R-:W-:Y:S01]  /*a700*/  FMUL.FTZ R66, R175.reuse, R192.reuse ;  /* 0x000000c0af427220 */ /* 0x0c0fe20000410000 */
[----:B------:R-:W-:Y:S01]  /*a710*/  FMUL.FTZ R175, R175, R205 ;  /* 0x000000cdafaf7220 */ /* 0x000fe20000410000 */
[----:B------:R-:W-:Y:S01]  /*a720*/  FFMA.FTZ R76, R168, R211, -R76 ;  /* 0x000000d3a84c7223 */ /* 0x000fe2000001084c */
[C---:B------:R-:W-:Y:S01]  /*a730*/  FFMA.FTZ R68, R176.reuse, UR37, R71 ;  /* 0x00000025b0447c23 */ /* 0x040fe20008010047 */
[C---:B------:R-:W-:Y:S01]  /*a740*/  FFMA.FTZ R66, R176.reuse, R205, -R66 ;  /* 0x000000cdb0427223 */ /* 0x040fe20000010842 */
[----:B------:R-:W-:Y:S01]  /*a750*/  FFMA.FTZ R176, R176, R192, R175 ;  /* 0x000000c0b0b07223 */ /* 0x000fe200000100af */
[----:B------:R-:W-:Y:S01]  /*a760*/  FMUL.FTZ R71, R173, UR49 ;  /* 0x00000031ad477c20 */ /* 0x000fe20008410000 */
[----:B------:R-:W-:Y:S01]  /*a770*/  FMUL.FTZ R78, R165, R187 ;  /* 0x000000bba54e7220 */ /* 0x000fe20000410000 */
[C---:B------:R-:W-:Y:S01]  /*a780*/  FMUL.FTZ R175, R163.reuse, UR49 ;  /* 0x00000031a3af7c20 */ /* 0x040fe20008410000 */
[C---:B------:R-:W-:Y:S01]  /*a790*/  FMUL.FTZ R173, R163.reuse, R186 ;  /* 0x000000baa3ad7220 */ /* 0x040fe20000410000 */
[----:B------:R-:W-:Y:S01]  /*a7a0*/  FMUL.FTZ R163, R163, R214 ;  /* 0x000000d6a3a37220 */ /* 0x000fe20000410000 */
[C---:B------:R-:W-:Y:S01]  /*a7b0*/  FMUL.FTZ R67, R177.reuse, R193 ;  /* 0x000000c1b1437220 */ /* 0x040fe20000410000 */
[----:B------:R-:W-:Y:S01]  /*a7c0*/  FADD.FTZ R230, RZ, R230 ;  /* 0x000000e6ffe67221 */ /* 0x000fe20000010000 */
[----:B------:R-:W-:Y:S01]  /*a7d0*/  ULEA UR29, UR20, 0xfffff000, 0xc ;  /* 0xfffff000141d7891 */ /* 0x000fe2000f8e60ff */
[----:B------:R-:W1:Y:S01]  /*a7e0*/  LDS.64 R64, [R181+0x6d88] ;  /* 0x006d8800b5407984 */ /* 0x000e620000000a00 */
[----:B------:R-:W-:Y:S01]  /*a7f0*/  FFMA.FTZ R67, R178, R204, -R67 ;  /* 0x000000ccb2437223 */ /* 0x000fe20000010843 */
[----:B------:R-:W-:Y:S01]  /*a800*/  FFMA.FTZ R71, R174, UR37, R71 ;  /* 0x00000025ae477c23 */ /* 0x000fe20008010047 */
[----:B------:R-:W-:Y:S01]  /*a810*/  USHF.R.S32.HI UR50, URZ, 0x1f, UR29 ;  /* 0x0000001fff327899 */ /* 0x000fe2000801141d */
[----:B------:R-:W-:Y:S01]  /*a820*/  FMUL.FTZ R69, R177, UR49 ;  /* 0x00000031b1457c20 */ /* 0x000fe20008410000 */
[----:B------:R-:W-:Y:S01]  /*a830*/  VOTEU.ALL UP0, P0 ;  /* 0x0000000000ff7886 */ /* 0x000fe20000000000 */
[----:B------:R-:W-:Y:S01]  /*a840*/  FMUL.FTZ R71, R16, -R71 ;  /* 0x8000004710477220 */ /* 0x000fe20000410000 */
[----:B------:R-:W-:Y:S01]  /*a850*/  BSSY.RECONVERGENT B0, `(.L_x_812) ;  /* 0x0000222000007945 */ /* 0x000fe20003800200 */
[----:B------:R-:W-:-:S04]  /*a860*/  FFMA.FTZ R69, R178, UR37, R69 ;  /* 0x00000025b2457c23 */ /* 0x000fc80008010045 */
[----:B------:R-:W-:Y:S01]  /*a870*/  FMUL.FTZ R69, R0, -R69 ;  /* 0x8000004500457220 */ /* 0x000fe20000410000 */
[-C--:B-1----:R-:W-:Y:S01]  /*a880*/  FMUL.FTZ R79, R65, R107.reuse ;  /* 0x0000006b414f7220 */ /* 0x082fe20000410000 */
[C---:B------:R-:W-:Y:S01]  /*a890*/  FMUL.FTZ R70, R64.reuse, R107 ;  /* 0x0000006b40467220 */ /* 0x040fe20000410000 */
[C---:B------:R-:W-:Y:S02]  /*a8a0*/  FMUL.FTZ R107, R171.reuse, UR49 ;  /* 0x00000031ab6b7c20 */ /* 0x040fe40008410000 */
[----:B------:R-:W-:Y:S01]  /*a8b0*/  FFMA.FTZ R64, R64, R106, R79 ;  /* 0x0000006a40407223 */ /* 0x000fe2000001004f */
[C---:B------:R-:W-:Y:S01]  /*a8c0*/  FMUL.FTZ R79, R171.reuse, R190 ;  /* 0x000000beab4f7220 */ /* 0x040fe20000410000 */
[----:B------:R-:W-:Y:S01]  /*a8d0*/  FMUL.FTZ R171, R171, R208 ;  /* 0x000000d0abab7220 */ /* 0x000fe20000410000 */
[----:B------:R-:W-:Y:S01]  /*a8e0*/  FFMA.FTZ R65, R65, R106, -R70 ;  /* 0x0000006a41417223 */ /* 0x000fe20000010846 */
[C---:B------:R-:W-:Y:S01]  /*a8f0*/  FFMA.FTZ R70, R172.reuse, UR37, R107 ;  /* 0x00000025ac467c23 */ /* 0x040fe2000801006b */
[C---:B------:R-:W-:Y:S01]  /*a900*/  FFMA.FTZ R72, R172.reuse, R208, -R79 ;  /* 0x000000d0ac487223 */ /* 0x040fe2000001084f */
[----:B------:R-:W-:Y:S01]  /*a910*/  FFMA.FTZ R172, R172, R190, R171 ;  /* 0x000000beacac7223 */ /* 0x000fe200000100ab */
[C---:B------:R-:W-:Y:S01]  /*a920*/  FMUL.FTZ R171, R167.reuse, UR49 ;  /* 0x00000031a7ab7c20 */ /* 0x040fe20008410000 */
[----:B------:R-:W-:Y:S01]  /*a930*/  FMUL.FTZ R167, R167, R211 ;  /* 0x000000d3a7a77220 */ /* 0x000fe20000410000 */
[C---:B------:R-:W-:Y:S01]  /*a940*/  FMUL.FTZ R79, R169.reuse, UR49 ;  /* 0x00000031a94f7c20 */ /* 0x040fe20008410000 */
[-C--:B------:R-:W-:Y:S01]  /*a950*/  FMUL.FTZ R107, R169, R189.reuse ;  /* 0x000000bda96b7220 */ /* 0x080fe20000410000 */
[----:B------:R-:W-:Y:S01]  /*a960*/  FFMA.FTZ R169, R170, R189, R74 ;  /* 0x000000bdaaa97223 */ /* 0x000fe2000001004a */
[C---:B------:R-:W-:Y:S01]  /*a970*/  FFMA.FTZ R74, R168.reuse, UR37, R171 ;  /* 0x00000025a84a7c23 */ /* 0x040fe200080100ab */
[----:B------:R-:W-:Y:S01]  /*a980*/  FFMA.FTZ R168, R168, R188, R167 ;  /* 0x000000bca8a87223 */ /* 0x000fe200000100a7 */
[C---:B------:R-:W-:Y:S01]  /*a990*/  FMUL.FTZ R167, R165.reuse, UR49 ;  /* 0x00000031a5a77c20 */ /* 0x040fe20008410000 */
[-C--:B------:R-:W-:Y:S01]  /*a9a0*/  FMUL.FTZ R106, R165, R213.reuse ;  /* 0x000000d5a56a7220 */ /* 0x080fe20000410000 */
[C---:B------:R-:W-:Y:S01]  /*a9b0*/  FFMA.FTZ R79, R170.reuse, UR37, R79 ;  /* 0x00000025aa4f7c23 */ /* 0x040fe2000801004f */
[----:B------:R-:W-:Y:S01]  /*a9c0*/  FFMA.FTZ R107, R170, R210, -R107 ;  /* 0x000000d2aa6b7223 */ /* 0x000fe2000001086b */
[C---:B------:R-:W-:Y:S01]  /*a9d0*/  FFMA.FTZ R165, R166.reuse, UR37, R167 ;  /* 0x00000025a6a57c23 */ /* 0x040fe200080100a7 */
[C---:B------:R-:W-:Y:S01]  /*a9e0*/  FFMA.FTZ R167, R166.reuse, R213, -R78 ;  /* 0x000000d5a6a77223 */ /* 0x040fe2000001084e */
[----:B------:R-:W-:Y:S01]  /*a9f0*/  FFMA.FTZ R171, R166, R187, R106 ;  /* 0x000000bba6ab7223 */ /* 0x000fe2000001006a */
        /* <DEDUP_REMOVED lines=14> */
[----:B------:R-:W-:Y:S01]  /*aae0*/  FMUL.FTZ R78, R11, -R78 ;  /* 0x8000004e0b4e7220 */ /* 0x000fe20000410000 */
        /* <DEDUP_REMOVED lines=16> */
[C---:B------:R-:W-:Y:S01]  /*abf0*/  FMUL.FTZ R151, R149.reuse, R224 ;  /* 0x000000e095977220 */ /* 0x040fe20000410000 */
[-C--:B------:R-:W-:Y:S01]  /*ac00*/  FMUL.FTZ R173, R149, R227.reuse ;  /* 0x000000e395ad7220 */ /* 0x080fe20000410000 */
[----:B------:R-:W-:Y:S01]  /*ac10*/  FFMA.FTZ R73, R3, R226, R64 ;  /* 0x000000e203497223 */ /* 0x000fe20000010040 */
[----:B------:R-:W-:Y:S01]  /*ac20*/  FFMA.FTZ R66, -R17, R176, R66 ;  /* 0x000000b011427223 */ /* 0x000fe20000010142 */
[C---:B------:R-:W-:Y:S01]  /*ac30*/  FFMA.FTZ R149, R150.reuse, R227, -R151 ;  /* 0x000000e396957223 */ /* 0x040fe20000010897 */
[----:B------:R-:W-:Y:S01]  /*ac40*/  FFMA.FTZ R151, R150, R224, R173 ;  /* 0x000000e096977223 */ /* 0x000fe200000100ad */
[C---:B------:R-:W-:Y:S01]  /*ac50*/  FMUL.FTZ R173, R147.reuse, R228 ;  /* 0x000000e493ad7220 */ /* 0x040fe20000410000 */
[-C--:B------:R-:W-:Y:S01]  /*ac60*/  FMUL.FTZ R147, R147, R230.reuse ;  /* 0x000000e693937220 */ /* 0x080fe20000410000 */
[C---:B------:R-:W-:Y:S01]  /*ac70*/  FMUL.FTZ R64, R179.reuse, R73 ;  /* 0x00000049b3407220 */ /* 0x040fe20000410000 */
[----:B------:R-:W-:Y:S01]  /*ac80*/  FFMA.FTZ R174, -R16, R77, R66 ;  /* 0x0000004d10ae7223 */ /* 0x000fe20000010142 */
[C---:B------:R-:W-:Y:S01]  /*ac90*/  FFMA.FTZ R150, R148.reuse, R230, R173 ;  /* 0x000000e694967223 */ /* 0x040fe200000100ad */
[----:B------:R-:W-:Y:S01]  /*aca0*/  FFMA.FTZ R148, R148, R228, -R147 ;  /* 0x000000e494947223 */ /* 0x000fe20000010893 */
[----:B------:R-:W-:Y:S01]  /*acb0*/  FADD.FTZ R147, R146, R65 ;  /* 0x0000004192937221 */ /* 0x000fe20000010000 */
[----:B------:R-:W-:Y:S01]  /*acc0*/  FFMA.FTZ R170, R16, R75, R67 ;  /* 0x0000004b10aa7223 */ /* 0x000fe20000010043 */
[----:B------:R-:W-:Y:S01]  /*acd0*/  MOV R67, UR42 ;  /* 0x0000002a00437c02 */ /* 0x000fe20008000f00 */
[----:B------:R-:W-:Y:S01]  /*ace0*/  FMUL.FTZ R165, R12, -R165 ;  /* 0x800000a50ca57220 */ /* 0x000fe20000410000 */
[-C--:B------:R-:W-:Y:S01]  /*acf0*/  FMUL.FTZ R65, R179, R147.reuse ;  /* 0x00000093b3417220 */ /* 0x080fe20000410000 */
[----:B------:R-:W-:Y:S01]  /*ad00*/  FFMA.FTZ R166, R180, R147, -R64 ;  /* 0x00000093b4a67223 */ /* 0x000fe20000010840 */
[----:B------:R-:W-:Y:S01]  /*ad10*/  LOP3.LUT R64, R182, UR29, RZ, 0xfc, !PT ;  /* 0x0000001db6407c12 */ /* 0x000fe2000f8efcff */
[----:B------:R-:W-:Y:S01]  /*ad20*/  UMOV UR29, UR34 ;  /* 0x00000022001d7c82 */ /* 0x000fe20008000000 */
[----:B------:R-:W-:Y:S01]  /*ad30*/  FFMA.FTZ R77, R180, R73, R65 ;  /* 0x00000049b44d7223 */ /* 0x000fe20000010041 */
[----:B------:R-:W-:Y:S01]  /*ad40*/  MOV R65, UR50 ;  /* 0x0000003200417c02 */ /* 0x000fe20008000f00 */
[----:B------:R-:W-:Y:S01]  /*ad50*/  FADD.FTZ R166, R145, R166 ;  /* 0x000000a691a67221 */ /* 0x000fe20000010000 */
[----:B------:R-:W-:Y:S01]  /*ad60*/  MOV R145, UR43 ;  /* 0x0000002b00917c02 */ /* 0x000fe20008000f00 */
[----:B------:R-:W-:Y:S01]  /*ad70*/  FFMA.FTZ R146, R4, R203, R77 ;  /* 0x000000cb04927223 */ /* 0x000fe2000001004d */
[----:B------:R-:W-:Y:S01]  /*ad80*/  MOV R75, UR29 ;  /* 0x0000001d004b7c02 */ /* 0x000fe20008000f00 */
[----:B------:R-:W-:-:S04]  /*ad90*/  IMAD.WIDE.U32 R66, R67, UR8, R64 ;  /* 0x0000000843427c25 */ /* 0x000fc8000f8e0040 */
[----:B------:R-:W-:Y:S01]  /*ada0*/  FFMA.FTZ R77, R15, R72, R170 ;  /* 0x000000480f4d7223 */ /* 0x000fe200000100aa */
[C---:B------:R-:W-:Y:S01]  /*adb0*/  FMUL.FTZ R72, R144.reuse, R166 ;  /* 0x000000a690487220 */ /* 0x040fe20000410000 */
[----:B------:R-:W-:Y:S01]  /*adc0*/  LEA R75, R75, -R64, 0x1 ;  /* 0x800000404b4b7211 */ /* 0x000fe200078e08ff */
[----:B------:R-:W-:Y:S02]  /*add0*/  IMAD R145, R145, UR8, R67 ;  /* 0x0000000891917c24 */ /* 0x000fe4000f8e0243 */
[-C--:B------:R-:W-:Y:S01]  /*ade0*/  FMUL.FTZ R65, R144, R146.reuse ;  /* 0x0000009290417220 */ /* 0x080fe20000410000 */
[C---:B------:R-:W-:Y:S01]  /*adf0*/  LEA R64, P2, R66.reuse, UR10, 0x2 ;  /* 0x0000000a42407c11 */ /* 0x040fe2000f8410ff */
[C---:B------:R-:W-:Y:S01]  /*ae00*/  FFMA.FTZ R72, R109.reuse, R146, R72 ;  /* 0x000000926d487223 */ /* 0x040fe20000010048 */
[----:B------:R-:W-:Y:S01]  /*ae10*/  @!UP0 ULEA UR50, UR8, UR30, 0x4 ;  /* 0x0000001e08328291 */ /* 0x000fe2000f8e20ff */
[----:B------:R-:W-:Y:S01]  /*ae20*/  FFMA.FTZ R67, R109, R166, -R65 ;  /* 0x000000a66d437223 */ /* 0x000fe20000010841 */
[----:B------:R-:W-:Y:S01]  /*ae30*/  LEA.HI.X R65, R66, UR11, R145, 0x2, P2 ;  /* 0x0000000b42417c11 */ /* 0x000fe200090f1491 */
[----:B------:R-:W-:Y:S01]  /*ae40*/  FFMA.FTZ R66, R14, R107, R77 ;  /* 0x0000006b0e427223 */ /* 0x000fe2000001004d */
[----:B------:R-:W-:Y:S01]  /*ae50*/  FFMA.FTZ R201, R5, R201, R72 ;  /* 0x000000c905c97223 */ /* 0x000fe20000010048 */
[----:B------:R-:W-:Y:S01]  /*ae60*/  FADD.FTZ R67, R110, R67 ;  /* 0x000000436e437221 */ /* 0x000fe20000010000 */
[----:B------:R-:W-:Y:S01]  /*ae70*/  FMUL.FTZ R109, R193, UR37 ;  /* 0x00000025c16d7c20 */ /* 0x000fe20008410000 */
[----:B------:R-:W-:Y:S01]  /*ae80*/  FFMA.FTZ R77, R13, R76, R66 ;  /* 0x0000004c0d4d7223 */ /* 0x000fe20000010042 */
[C---:B------:R-:W-:Y:S01]  /*ae90*/  FMUL.FTZ R66, R116.reuse, R201 ;  /* 0x000000c974427220 */ /* 0x040fe20000410000 */
[----:B------:R-:W-:Y:S01]  /*aea0*/  FMUL.FTZ R116, R116, R67 ;  /* 0x0000004374747220 */ /* 0x000fe20000410000 */
[----:B------:R-:W-:Y:S01]  /*aeb0*/  FFMA.FTZ R109, R204, UR49, -R109 ;  /* 0x00000031cc6d7c23 */ /* 0x000fe2000801086d */
        /* <DEDUP_REMOVED lines=9> */
[C---:B------:R-:W-:Y:S01]  /*af50*/  FMUL.FTZ R72, R118.reuse, R66 ;  /* 0x0000004276487220 */ /* 0x040fe20000410000 */
[----:B------:R-:W-:Y:S01]  /*af60*/  FMUL.FTZ R77, R118, R200 ;  /* 0x000000c8764d7220 */ /* 0x000fe20000410000 */
[----:B------:R-:W-:Y:S01]  /*af70*/  FMUL.FTZ R116, R191, UR37 ;  /* 0x00000025bf747c20 */ /* 0x000fe20008410000 */
[----:B------:R-:W-:Y:S01]  /*af80*/  FFMA.FTZ R107, R9, R162, R76 ;  /* 0x000000a2096b7223 */ /* 0x000fe2000001004c */
[C---:B------:R-:W-:Y:S01]  /*af90*/  FFMA.FTZ R72, R119.reuse, R200, R72 ;  /* 0x000000c877487223 */ /* 0x040fe20000010048 */
[----:B------:R-:W-:Y:S01]  /*afa0*/  FFMA.FTZ R77, R119, R66, -R77 ;  /* 0x00000042774d7223 */ /* 0x000fe2000001084d */
[----:B------:R-:W-:Y:S01]  /*afb0*/  FFMA.FTZ R111, R204, UR37, R111 ;  /* 0x00000025cc6f7c23 */ /* 0x000fe2000801006f */
[----:B------:R-:W-:Y:S01]  /*afc0*/  FFMA.FTZ R107, R8, R157, R107 ;  /* 0x0000009d086b7223 */ /* 0x000fe2000001006b */
[C---:B------:R-:W-:Y:S01]  /*afd0*/  FFMA.FTZ R199, R7.reuse, R199, R72 ;  /* 0x000000c707c77223 */ /* 0x040fe20000010048 */
        /* <DEDUP_REMOVED lines=9> */
[----:B0-----:R-:W-:Y:S01]  /*b070*/  FFMA.FTZ R63, R207, UR49, -R116 ;  /* 0x00000031cf3f7c23 */ /* 0x001fe20008010874 */
[----:B------:R-:W-:Y:S01]  /*b080*/  FFMA.FTZ R107, R5, R154, R76 ;  /* 0x0000009a056b7223 */ /* 0x000fe2000001004c */
[----:B------:R-:W-:Y:S01]  /*b090*/  FADD.FTZ R72, R113, R72 ;  /* 0x0000004871487221 */ /* 0x000fe20000010000 */
[----:B------:R-:W-:Y:S01]  /*b0a0*/  FFMA.FTZ R198, R8, R198, R121 ;  /* 0x000000c608c67223 */ /* 0x000fe20000010079 */
[----:B------:R-:W-:-:S02]  /*b0b0*/  HFMA2 R113, -RZ, RZ, 0, 7.8678131103515625e-06 ;  /* 0x00000084ff717431 */ /* 0x000fc400000001ff */
[----:B------:R-:W-:Y:S01]  /*b0c0*/  FFMA.FTZ R76, R4, R149, R107 ;  /* 0x00000095044c7223 */ /* 0x000fe2000001006b */
[C---:B------:R-:W-:Y:S01]  /*b0d0*/  FMUL.FTZ R106, R122.reuse, R72 ;  /* 0x000000487a6a7220 */ /* 0x040fe20000410000 */
[-C--:B------:R-:W-:Y:S01]  /*b0e0*/  FMUL.FTZ R107, R122, R198.reuse ;  /* 0x000000c67a6b7220 */ /* 0x080fe20000410000 */
[----:B------:R-:W-:Y:S01]  /*b0f0*/  FMUL.FTZ R111, R0, -R111 ;  /* 0x8000006f006f7220 */ /* 0x000fe20000410000 */
[----:B------:R-:W-:Y:S02]  /*b100*/  IMAD R110, R182, R113, UR30 ;  /* 0x0000001eb66e7e24 */ /* 0x000fe4000f8e0271 */
[C---:B------:R-:W-:Y:S01]  /*b110*/  FFMA.FTZ R106, R123.reuse, R198, R106 ;  /* 0x000000c67b6a7223 */ /* 0x040fe2000001006a */
[----:B------:R-:W-:Y:S01]  /*b120*/  FFMA.FTZ R107, R123, R72, -R107 ;  /* 0x000000487b6b7223 */ /* 0x000fe2000001086b */
[----:B------:R-:W-:Y:S01]  /*b130*/  FMUL.FTZ R113, R0, R109 ;  /* 0x0000006d00717220 */ /* 0x000fe20000410000 */
[----:B------:R-:W-:Y:S01]  /*b140*/  FMUL.FTZ R62, R191, UR49 ;  /* 0x00000031bf3e7c20 */ /* 0x000fe20008410000 */
[----:B------:R-:W-:Y:S01]  /*b150*/  FFMA.FTZ R197, R9, R197, R106 ;  /* 0x000000c509c57223 */ /* 0x000fe2000001006a */
[----:B------:R-:W-:Y:S01]  /*b160*/  FADD.FTZ R107, R114, R107 ;  /* 0x0000006b726b7221 */ /* 0x000fe20000010000 */
[----:B------:R-:W-:Y:S01]  /*b170*/  FMUL.FTZ R114, R192, UR49 ;  /* 0x00000031c0727c20 */ /* 0x000fe20008410000 */
[----:B------:R0:W-:Y:S01]  /*b180*/  STS [R110+0x2100], R113 ;  /* 0x002100716e007388 */ /* 0x0001e20000000800 */
[----:B------:R-:W-:Y:S01]  /*b190*/  FMUL.FTZ R117, R190, UR49 ;  /* 0x00000031be757c20 */ /* 0x000fe20008410000 */
[C---:B------:R-:W-:Y:S01]  /*b1a0*/  FMUL.FTZ R106, R124.reuse, R107 ;  /* 0x0000006b7c6a7220 */ /* 0x040fe20000410000 */
[-C--:B------:R-:W-:Y:S01]  /*b1b0*/  FMUL.FTZ R124, R124, R197.reuse ;  /* 0x000000c57c7c7220 */ /* 0x080fe20000410000 */
[----:B------:R-:W-:Y:S01]  /*b1c0*/  FFMA.FTZ R114, R205, UR37, R114 ;  /* 0x00000025cd727c23 */ /* 0x000fe20008010072 */
[----:B------:R1:W-:Y:S01]  /*b1d0*/  STS [R110+0x2104], R111 ;  /* 0x0021046f6e007388 */ /* 0x0003e20000000800 */
[C---:B------:R-:W-:Y:S01]  /*b1e0*/  FFMA.FTZ R109, R125.reuse, R197, R106 ;  /* 0x000000c57d6d7223 */ /* 0x040fe2000001006a */
[----:B------:R-:W-:Y:S01]  /*b1f0*/  FFMA.FTZ R106, R125, R107, -R124 ;  /* 0x0000006b7d6a7223 */ /* 0x000fe2000001087c */
[----:B------:R-:W-:Y:S01]  /*b200*/  FMUL.FTZ R79, R14, -R79 ;  /* 0x8000004f0e4f7220 */ /* 0x000fe20000410000 */
[----:B------:R-:W-:Y:S01]  /*b210*/  FMUL.FTZ R70, R15, -R70 ;  /* 0x800000460f467220 */ /* 0x000fe20000410000 */
[----:B------:R-:W-:Y:S01]  /*b220*/  FFMA.FTZ R196, R10, R196, R109 ;  /* 0x000000c40ac47223 */ /* 0x000fe2000001006d */
[----:B------:R-:W-:Y:S01]  /*b230*/  FADD.FTZ R106, R115, R106 ;  /* 0x0000006a736a7221 */ /* 0x000fe20000010000 */
[C---:B------:R-:W-:Y:S01]  /*b240*/  FMUL.FTZ R109, R17.reuse, R112 ;  /* 0x00000070116d7220 */ /* 0x040fe20000410000 */
[----:B0-----:R-:W-:Y:S01]  /*b250*/  FMUL.FTZ R113, R16, R63 ;  /* 0x0000003f10717220 */ /* 0x001fe20000410000 */
[C---:B------:R-:W-:Y:S01]  /*b260*/  FMUL.FTZ R61, R128.reuse, R196 ;  /* 0x000000c4803d7220 */ /* 0x040fe20000410000 */
[----:B------:R-:W-:Y:S01]  /*b270*/  FMUL.FTZ R60, R128, R106 ;  /* 0x0000006a803c7220 */ /* 0x000fe20000410000 */
[----:B------:R-:W-:Y:S01]  /*b280*/  FMUL.FTZ R115, R190, UR37 ;  /* 0x00000025be737c20 */ /* 0x000fe20008410000 */
[----:B-1----:R-:W-:Y:S01]  /*b290*/  FMUL.FTZ R111, R17, -R114 ;  /* 0x80000072116f7220 */ /* 0x002fe20000410000 */
[C---:B------:R-:W-:Y:S01]  /*b2a0*/  FFMA.FTZ R61, R129.reuse, R106, -R61 ;  /* 0x0000006a813d7223 */ /* 0x040fe2000001083d */
[----:B------:R-:W-:Y:S01]  /*b2b0*/  FFMA.FTZ R60, R129, R196, R60 ;  /* 0x000000c4813c7223 */ /* 0x000fe2000001003c */
[----:B------:R0:W-:Y:S01]  /*b2c0*/  STS [R110+0x2108], R109 ;  /* 0x0021086d6e007388 */ /* 0x0001e20000000800 */
[----:B------:R-:W-:Y:S01]  /*b2d0*/  FMUL.FTZ R114, R187, UR37 ;  /* 0x00000025bb727c20 */ /* 0x000fe20008410000 */
[----:B------:R-:W-:Y:S01]  /*b2e0*/  FADD.FTZ R61, R78, R61 ;  /* 0x0000003d4e3d7221 */ /* 0x000fe20000010000 */
[----:B------:R-:W-:Y:S01]  /*b2f0*/  FFMA.FTZ R195, R11, R195, R60 ;  /* 0x000000c30bc37223 */ /* 0x000fe2000001003c */
[----:B------:R-:W-:Y:S01]  /*b300*/  FFMA.FTZ R78, R208, UR37, R117 ;  /* 0x00000025d04e7c23 */ /* 0x000fe20008010075 */
[----:B------:R1:W-:Y:S01]  /*b310*/  STS [R110+0x210c], R111 ;  /* 0x00210c6f6e007388 */ /* 0x0003e20000000800 */
[C---:B------:R-:W-:Y:S01]  /*b320*/  FMUL.FTZ R60, R130.reuse, R61 ;  /* 0x0000003d823c7220 */ /* 0x040fe20000410000 */
[-C--:B------:R-:W-:Y:S01]  /*b330*/  FMUL.FTZ R130, R130, R195.reuse ;  /* 0x000000c382827220 */ /* 0x080fe20000410000 */
[----:B------:R-:W-:Y:S01]  /*b340*/  FMUL.FTZ R117, R189, UR49 ;  /* 0x00000031bd757c20 */ /* 0x000fe20008410000 */
[----:B------:R2:W-:Y:S01]  /*b350*/  STS [R110+0x2110], R113 ;  /* 0x002110716e007388 */ /* 0x0005e20000000800 */
[C---:B------:R-:W-:Y:S01]  /*b360*/  FFMA.FTZ R63, R131.reuse, R195, R60 ;  /* 0x000000c3833f7223 */ /* 0x040fe2000001003c */
[----:B------:R-:W-:Y:S01]  /*b370*/  FFMA.FTZ R60, R131, R61, -R130 ;  /* 0x0000003d833c7223 */ /* 0x000fe20000010882 */
[----:B0-----:R-:W-:Y:S01]  /*b380*/  FFMA.FTZ R109, R207, UR37, R62 ;  /* 0x00000025cf6d7c23 */ /* 0x001fe2000801003e */
[----:B------:R-:W-:Y:S01]  /*b390*/  FFMA.FTZ R62, R208, UR49, -R115 ;  /* 0x00000031d03e7c23 */ /* 0x000fe20008010873 */
[----:B------:R-:W-:Y:S01]  /*b3a0*/  FFMA.FTZ R194, R12, R194, R63 ;  /* 0x000000c20cc27223 */ /* 0x000fe2000001003f */
[----:B------:R-:W-:Y:S01]  /*b3b0*/  FADD.FTZ R60, R165, R60 ;  /* 0x0000003ca53c7221 */ /* 0x000fe20000010000 */
[----:B------:R-:W-:Y:S01]  /*b3c0*/  FMUL.FTZ R109, R16, -R109 ;  /* 0x8000006d106d7220 */ /* 0x000fe20000410000 */
[C---:B-1----:R-:W-:Y:S01]  /*b3d0*/  FMUL.FTZ R111, R15.reuse, R62 ;  /* 0x0000003e0f6f7220 */ /* 0x042fe20000410000 */
[C---:B------:R-:W-:Y:S01]  /*b3e0*/  FMUL.FTZ R63, R132.reuse, R194 ;  /* 0x000000c2843f7220 */ /* 0x040fe20000410000 */
[----:B--2---:R-:W-:Y:S01]  /*b3f0*/  FMUL.FTZ R113, R15, -R78 ;  /* 0x8000004e0f717220 */ /* 0x004fe20000410000 */
[----:B------:R-:W-:Y:S01]  /*b400*/  FMUL.FTZ R62, R132, R60 ;  /* 0x0000003c843e7220 */ /* 0x000fe20000410000 */
[----:B------:R-:W-:Y:S01]  /*b410*/  FMUL.FTZ R78, R13, -R74 ;  /* 0x8000004a0d4e7220 */ /* 0x000fe20000410000 */
[C---:B------:R-:W-:Y:S01]  /*b420*/  FFMA.FTZ R63, R133.reuse, R60, -R63 ;  /* 0x0000003c853f7223 */ /* 0x040fe2000001083f */
[----:B------:R0:W-:Y:S01]  /*b430*/  STS [R110+0x2114], R109 ;  /* 0x0021146d6e007388 */ /* 0x0001e20000000800 */
[----:B------:R-:W-:Y:S01]  /*b440*/  FFMA.FTZ R62, R133, R194, R62 ;  /* 0x000000c2853e7223 */ /* 0x000fe2000001003e */
[----:B------:R-:W-:Y:S01]  /*b450*/  FMUL.FTZ R74, R188, UR37 ;  /* 0x00000025bc4a7c20 */ /* 0x000fe20008410000 */
[----:B------:R-:W-:Y:S01]  /*b460*/  FADD.FTZ R63, R78, R63 ;  /* 0x0000003f4e3f7221 */ /* 0x000fe20000010000 */
[----:B------:R1:W-:Y:S01]  /*b470*/  STS [R110+0x2118], R111 ;  /* 0x0021186f6e007388 */ /* 0x0003e20000000800 */
[----:B------:R-:W-:Y:S01]  /*b480*/  FMUL.FTZ R78, R188, UR49 ;  /* 0x00000031bc4e7c20 */ /* 0x000fe20008410000 */
[----:B------:R-:W-:Y:S01]  /*b490*/  FFMA.FTZ R74, R211, UR49, -R74 ;  /* 0x00000031d34a7c23 */ /* 0x000fe2000801084a */
[----:B------:R-:W-:Y:S01]  /*b4a0*/  FMUL.FTZ R115, R189, UR37 ;  /* 0x00000025bd737c20 */ /* 0x000fe20008410000 */
[----:B------:R2:W-:Y:S01]  /*b4b0*/  STS [R110+0x211c], R113 ;  /* 0x00211c716e007388 */ /* 0x0005e20000000800 */
[----:B------:R-:W-:Y:S01]  /*b4c0*/  FFMA.FTZ R112, R211, UR37, R78 ;  /* 0x00000025d3707c23 */ /* 0x000fe2000801004e */
[----:B0-----:R-:W-:Y:S01]  /*b4d0*/  FFMA.FTZ R109, R13, R206, R62 ;  /* 0x000000ce0d6d7223 */ /* 0x001fe2000001003e */
[----:B------:R-:W-:Y:S01]  /*b4e0*/  FMUL.FTZ R62, R134, R63 ;  /* 0x0000003f863e7220 */ /* 0x000fe20000410000 */
[C---:B------:R-:W-:Y:S01]  /*b4f0*/  FFMA.FTZ R115, R210.reuse, UR49, -R115 ;  /* 0x00000031d2737c23 */ /* 0x040fe20008010873 */
[----:B------:R-:W-:Y:S01]  /*b500*/  FFMA.FTZ R117, R210, UR37, R117 ;  /* 0x00000025d2757c23 */ /* 0x000fe20008010075 */
[-C--:B------:R-:W-:Y:S01]  /*b510*/  FMUL.FTZ R134, R134, R109.reuse ;  /* 0x0000006d86867220 */ /* 0x080fe20000410000 */
[----:B-1----:R-:W-:Y:S01]  /*b520*/  FFMA.FTZ R111, R135, R109, R62 ;  /* 0x0000006d876f7223 */ /* 0x002fe2000001003e */
[C---:B------:R-:W-:Y:S01]  /*b530*/  FMUL.FTZ R115, R14.reuse, R115 ;  /* 0x000000730e737220 */ /* 0x040fe20000410000 */
[C---:B------:R-:W-:Y:S01]  /*b540*/  FMUL.FTZ R117, R14.reuse, -R117 ;  /* 0x800000750e757220 */ /* 0x040fe20000410000 */
[----:B--2---:R-:W-:Y:S01]  /*b550*/  FMUL.FTZ R113, R13, R74 ;  /* 0x0000004a0d717220 */ /* 0x004fe20000410000 */
[----:B------:R-:W-:Y:S01]  /*b560*/  FFMA.FTZ R62, R135, R63, -R134 ;  /* 0x0000003f873e7223 */ /* 0x000fe20000010886 */
[----:B------:R-:W-:Y:S01]  /*b570*/  FFMA.FTZ R74, R14, R209, R111 ;  /* 0x000000d10e4a7223 */ /* 0x000fe2000001006f */
[----:B------:R-:W-:Y:S01]  /*b580*/  FFMA.FTZ R111, R213, UR49, -R114 ;  /* 0x00000031d56f7c23 */ /* 0x000fe20008010872 */
[----:B------:R-:W-:Y:S01]  /*b590*/  FMUL.FTZ R116, R187, UR49 ;  /* 0x00000031bb747c20 */ /* 0x000fe20008410000 */
[----:B------:R-:W-:Y:S01]  /*b5a0*/  FADD.FTZ R62, R79, R62 ;  /* 0x0000003e4f3e7221 */ /* 0x000fe20000010000 */
[----:B------:R-:W-:Y:S01]  /*b5b0*/  FMUL.FTZ R79, R136, R74 ;  /* 0x0000004a884f7220 */ /* 0x000fe20000410000 */
[----:B------:R-:W-:Y:S01]  /*b5c0*/  FMUL.FTZ R119, R12, R111 ;  /* 0x0000006f0c777220 */ /* 0x000fe20000410000 */
[----:B------:R-:W-:Y:S01]  /*b5d0*/  FMUL.FTZ R121, R186, UR37 ;  /* 0x00000025ba797c20 */ /* 0x000fe20008410000 */
[-C--:B------:R-:W-:Y:S01]  /*b5e0*/  FMUL.FTZ R78, R136, R62.reuse ;  /* 0x0000003e884e7220 */ /* 0x080fe20000410000 */
[C---:B------:R-:W-:Y:S01]  /*b5f0*/  FFMA.FTZ R79, R137.reuse, R62, -R79 ;  /* 0x0000003e894f7223 */ /* 0x040fe2000001084f */
[----:B------:R0:W-:Y:S01]  /*b600*/  STS [R110+0x2120], R115 ;  /* 0x002120736e007388 */ /* 0x0001e20000000800 */
[----:B------:R-:W-:Y:S01]  /*b610*/  FMUL.FTZ R123, R186, UR49 ;  /* 0x00000031ba7b7c20 */ /* 0x000fe20008410000 */
[----:B------:R-:W-:Y:S01]  /*b620*/  FFMA.FTZ R78, R137, R74, R78 ;  /* 0x0000004a894e7223 */ /* 0x000fe2000001004e */
[----:B------:R-:W-:Y:S01]  /*b630*/  FADD.FTZ R111, R70, R79 ;  /* 0x0000004f466f7221 */ /* 0x000fe20000010000 */
[----:B------:R1:W-:Y:S01]  /*b640*/  STS [R110+0x2124], R117 ;  /* 0x002124756e007388 */ /* 0x0003e20000000800 */
[----:B------:R-:W-:Y:S01]  /*b650*/  FMUL.FTZ R114, R184, UR37 ;  /* 0x00000025b8727c20 */ /* 0x000fe20008410000 */
[----:B------:R-:W-:Y:S01]  /*b660*/  FFMA.FTZ R79, R15, R212, R78 ;  /* 0x000000d40f4f7223 */ /* 0x000fe2000001004e */
[C---:B------:R-:W-:Y:S01]  /*b670*/  FMUL.FTZ R70, R138.reuse, R111 ;  /* 0x0000006f8a467220 */ /* 0x040fe20000410000 */
[----:B------:R2:W-:Y:S01]  /*b680*/  STS [R110+0x2128], R113 ;  /* 0x002128716e007388 */ /* 0x0005e20000000800 */
[----:B------:R-:W-:Y:S01]  /*b690*/  FFMA.FTZ R114, R217, UR49, -R114 ;  /* 0x00000031d9727c23 */ /* 0x000fe20008010872 */
[----:B0-----:R-:W-:Y:S01]  /*b6a0*/  FMUL.FTZ R115, R13, -R112 ;  /* 0x800000700d737220 */ /* 0x001fe20000410000 */
[----:B------:R-:W-:Y:S01]  /*b6b0*/  FMUL.FTZ R138, R138, R79 ;  /* 0x0000004f8a8a7220 */ /* 0x000fe20000410000 */
[----:B------:R-:W-:Y:S01]  /*b6c0*/  FFMA.FTZ R112, R214, UR37, R123 ;  /* 0x00000025d6707c23 */ /* 0x000fe2000801007b */
[----:B------:R0:W-:Y:S01]  /*b6d0*/  STS [R110+0x2130], R119 ;  /* 0x002130776e007388 */ /* 0x0001e20000000800 */
[----:B-1----:R-:W-:Y:S01]  /*b6e0*/  FFMA.FTZ R117, R213, UR37, R116 ;  /* 0x00000025d5757c23 */ /* 0x002fe20008010074 */
[C---:B------:R-:W-:Y:S01]  /*b6f0*/  FFMA.FTZ R78, R139.reuse, R111, -R138 ;  /* 0x0000006f8b4e7223 */ /* 0x040fe2000001088a */
[----:B------:R-:W-:Y:S01]  /*b700*/  FMUL.FTZ R120, R184, UR49 ;  /* 0x00000031b8787c20 */ /* 0x000fe20008410000 */
[----:B------:R1:W-:Y:S01]  /*b710*/  STS [R110+0x212c], R115 ;  /* 0x00212c736e007388 */ /* 0x0003e20000000800 */
[----:B--2---:R-:W-:Y:S01]  /*b720*/  FFMA.FTZ R113, R139, R79, R70 ;  /* 0x0000004f8b717223 */ /* 0x004fe20000010046 */
[----:B------:R-:W-:Y:S01]  /*b730*/  FFMA.FTZ R70, R214, UR49, -R121 ;  /* 0x00000031d6467c23 */ /* 0x000fe20008010879 */
[----:B------:R-:W-:Y:S01]  /*b740*/  FMUL.FTZ R117, R12, -R117 ;  /* 0x800000750c757220 */ /* 0x000fe20000410000 */
[----:B------:R-:W-:Y:S01]  /*b750*/  FADD.FTZ R78, R71, R78 ;  /* 0x0000004e474e7221 */ /* 0x000fe20000010000 */
[C---:B------:R-:W-:Y:S01]  /*b760*/  FMUL.FTZ R125, R185.reuse, UR37 ;  /* 0x00000025b97d7c20 */ /* 0x040fe20008410000 */
[----:B0-----:R-:W-:Y:S01]  /*b770*/  FMUL.FTZ R119, R185, UR49 ;  /* 0x00000031b9777c20 */ /* 0x001fe20008410000 */
[----:B------:R-:W-:Y:S01]  /*b780*/  FMUL.FTZ R122, R183, UR37 ;  /* 0x00000025b77a7c20 */ /* 0x000fe20008410000 */
[----:B------:R0:W-:Y:S01]  /*b790*/  STS [R110+0x2134], R117 ;  /* 0x002134756e007388 */ /* 0x0001e20000000800 */
[----:B------:R-:W-:Y:S01]  /*b7a0*/  FMUL.FTZ R71, R140, R78 ;  /* 0x0000004e8c477220 */ /* 0x000fe20000410000 */
[----:B-1----:R-:W-:Y:S01]  /*b7b0*/  FMUL.FTZ R115, R11, R70 ;  /* 0x000000460b737220 */ /* 0x002fe20000410000 */
[----:B------:R-:W-:Y:S01]  /*b7c0*/  FFMA.FTZ R70, R16, R215, R113 ;  /* 0x000000d710467223 */ /* 0x000fe20000010071 */
[----:B------:R-:W-:Y:S01]  /*b7d0*/  FMUL.FTZ R113, R17, -R68 ;  /* 0x8000004411717220 */ /* 0x000fe20000410000 */
[----:B------:R-:W-:Y:S01]  /*b7e0*/  FFMA.FTZ R119, R216, UR37, R119 ;  /* 0x00000025d8777c23 */ /* 0x000fe20008010077 */
[----:B------:R-:W-:Y:S01]  /*b7f0*/  FFMA.FTZ R120, R217, UR37, R120 ;  /* 0x00000025d9787c23 */ /* 0x000fe20008010078 */
[----:B------:R-:W-:Y:S01]  /*b800*/  FFMA.FTZ R68, R141, R70, R71 ;  /* 0x000000468d447223 */ /* 0x000fe20000010047 */
[----:B------:R1:W-:Y:S01]  /*b810*/  STS [R110+0x2138], R115 ;  /* 0x002138736e007388 */ /* 0x0003e20000000800 */
[----:B------:R-:W-:Y:S01]  /*b820*/  FMUL.FTZ R119, R10, -R119 ;  /* 0x800000770a777220 */ /* 0x000fe20000410000 */
[----:B0-----:R-:W-:Y:S01]  /*b830*/  FMUL.FTZ R117, R11, -R112 ;  /* 0x800000700b757220 */ /* 0x001fe20000410000 */
[----:B------:R-:W-:Y:S01]  /*b840*/  FMUL.FTZ R112, R140, R70 ;  /* 0x000000468c707220 */ /* 0x000fe20000410000 */
[----:B------:R-:W-:Y:S01]  /*b850*/  FFMA.FTZ R71, R17, R218, R68 ;  /* 0x000000da11477223 */ /* 0x000fe20000010044 */
[----:B------:R-:W-:Y:S01]  /*b860*/  FFMA.FTZ R125, R216, UR49, -R125 ;  /* 0x00000031d87d7c23 */ /* 0x000fe2000801087d */
[----:B------:R-:W-:Y:S01]  /*b870*/  STS [R110+0x2144], R119 ;  /* 0x002144776e007388 */ /* 0x000fe20000000800 */
[----:B------:R-:W-:Y:S01]  /*b880*/  FFMA.FTZ R112, R141, R78, -R112 ;  /* 0x0000004e8d707223 */ /* 0x000fe20000010870 */
[----:B------:R-:W-:Y:S01]  /*b890*/  FFMA.FTZ R123, R219, UR49, -R122 ;  /* 0x00000031db7b7c23 */ /* 0x000fe2000801087a */
[----:B------:R-:W-:Y:S01]  /*b8a0*/  FMUL.FTZ R121, R9, -R120 ;  /* 0x8000007809797220 */ /* 0x000fe20000410000 */
[----:B------:R0:W-:Y:S01]  /*b8b0*/  STS [R110+0x213c], R117 ;  /* 0x00213c756e007388 */ /* 0x0001e20000000800 */
[----:B------:R-:W-:Y:S01]  /*b8c0*/  FADD.FTZ R113, R113, R112 ;  /* 0x0000007071717221 */ /* 0x000fe20000010000 */
[----:B------:R-:W-:Y:S01]  /*b8d0*/  FFMA.FTZ R112, -R48, R84, R205 ;  /* 0x0000005430707223 */ /* 0x000fe200000101cd */
[----:B------:R-:W-:Y:S01]  /*b8e0*/  FMUL.FTZ R125, R10, R125 ;  /* 0x0000007d0a7d7220 */ /* 0x000fe20000410000 */
[----:B------:R-:W-:Y:S01]  /*b8f0*/  FMUL.FTZ R123, R8, R123 ;  /* 0x0000007b087b7220 */ /* 0x000fe20000410000 */
[C---:B------:R-:W-:Y:S01]  /*b900*/  FMUL.FTZ R68, R142.reuse, R113 ;  /* 0x000000718e447220 */ /* 0x040fe20000410000 */
[----:B------:R-:W-:Y:S01]  /*b910*/  FMUL.FTZ R142, R142, R71 ;  /* 0x000000478e8e7220 */ /* 0x000fe20000410000 */
[C---:B------:R-:W-:Y:S01]  /*b920*/  FFMA.FTZ R207, -R47.reuse, R83, R207 ;  /* 0x000000532fcf7223 */ /* 0x040fe200000101cf */
[----:B------:R-:W-:Y:S01]  /*b930*/  FMUL.FTZ R122, R47, R78 ;  /* 0x0000004e2f7a7220 */ /* 0x000fe20000410000 */
[----:B-1----:R-:W-:Y:S01]  /*b940*/  FFMA.FTZ R115, R143, R71, R68 ;  /* 0x000000478f737223 */ /* 0x002fe20000010044 */
[----:B0-----:R-:W-:Y:S01]  /*b950*/  FMUL.FTZ R117, R9, R114 ;  /* 0x0000007209757220 */ /* 0x001fe20000410000 */
[----:B------:R-:W-:Y:S01]  /*b960*/  FFMA.FTZ R114, R143, R113, -R142 ;  /* 0x000000718f727223 */ /* 0x000fe2000001088e */
[----:B------:R0:W-:Y:S01]  /*b970*/  STS [R110+0x2140], R125 ;  /* 0x0021407d6e007388 */ /* 0x0001e20000000800 */
[----:B------:R-:W-:Y:S01]  /*b980*/  FFMA.FTZ R222, R0, R222, R115 ;  /* 0x000000de00de7223 */ /* 0x000fe20000010073 */
[----:B------:R-:W-:Y:S01]  /*b990*/  FFMA.FTZ R115, -R49, R85, R204 ;  /* 0x0000005531737223 */ /* 0x000fe200000101cc */
[----:B------:R-:W-:Y:S01]  /*b9a0*/  FADD.FTZ R114, R69, R114 ;  /* 0x0000007245727221 */ /* 0x000fe20000010000 */
[----:B------:R-:W-:Y:S01]  /*b9b0*/  FMUL.FTZ R69, R48, R71 ;  /* 0x0000004730457220 */ /* 0x000fe20000410000 */
[C---:B------:R-:W-:Y:S01]  /*b9c0*/  FMUL.FTZ R68, R49.reuse, R222 ;  /* 0x000000de31447220 */ /* 0x040fe20000410000 */
[----:B------:R1:W-:Y:S01]  /*b9d0*/  STS [R110+0x2148], R117 ;  /* 0x002148756e007388 */ /* 0x0003e20000000800 */
[----:B------:R-:W-:Y:S01]  /*b9e0*/  FMUL.FTZ R116, R49, R114 ;  /* 0x0000007231747220 */ /* 0x000fe20000410000 */
[----:B------:R-:W-:Y:S01]  /*b9f0*/  FMUL.FTZ R119, R192, R69 ;  /* 0x00000045c0777220 */ /* 0x000fe20000410000 */
[----:B------:R-:W-:Y:S01]  /*ba00*/  FMUL.FTZ R118, R193, R68 ;  /* 0x00000044c1767220 */ /* 0x000fe20000410000 */
[----:B------:R-:W-:Y:S01]  /*ba10*/  STS [R110+0x214c], R121 ;  /* 0x00214c796e007388 */ /* 0x000fe20000000800 */
[----:B0-----:R-:W-:Y:S01]  /*ba20*/  FMUL.FTZ R125, R127, UR37 ;  /* 0x000000257f7d7c20 */ /* 0x001fe20008410000 */
[----:B------:R-:W-:Y:S01]  /*ba30*/  FFMA.FTZ R208, -R46, R82, R208 ;  /* 0x000000522ed07223 */ /* 0x000fe200000101d0 */
[-C--:B------:R-:W-:Y:S01]  /*ba40*/  FFMA.FTZ R118, R115, R116.reuse, -R118 ;  /* 0x0000007473767223 */ /* 0x080fe20000010876 */
[----:B------:R-:W-:Y:S01]  /*ba50*/  FMUL.FTZ R116, R193, R116 ;  /* 0x00000074c1747220 */ /* 0x000fe20000410000 */
[----:B------:R0:W-:Y:S01]  /*ba60*/  STS [R110+0x2150], R123 ;  /* 0x0021507b6e007388 */ /* 0x0001e20000000800 */
[----:B-1----:R-:W-:Y:S01]  /*ba70*/  FMUL.FTZ R117, R48, R113 ;  /* 0x0000007130757220 */ /* 0x002fe20000410000 */
[----:B------:R-:W-:Y:S01]  /*ba80*/  FADD.FTZ R118, RZ, R118 ;  /* 0x00000076ff767221 */ /* 0x000fe20000010000 */
[----:B------:R-:W-:Y:S01]  /*ba90*/  FFMA.FTZ R116, R115, R68, R116 ;  /* 0x0000004473747223 */ /* 0x000fe20000010074 */
[----:B------:R-:W-:Y:S01]  /*baa0*/  FMUL.FTZ R128, R183, UR49 ;  /* 0x00000031b7807c20 */ /* 0x000fe20008410000 */
[-C--:B------:R-:W-:Y:S01]  /*bab0*/  FFMA.FTZ R119, R112, R117.reuse, -R119 ;  /* 0x0000007570777223 */ /* 0x080fe20000010877 */
[----:B------:R-:W-:Y:S01]  /*bac0*/  FMUL.FTZ R117, R192, R117 ;  /* 0x00000075c0757220 */ /* 0x000fe20000410000 */
[----:B------:R-:W-:Y:S01]  /*bad0*/  FADD.FTZ R116, RZ, R116 ;  /* 0x00000074ff747221 */ /* 0x000fe20000010000 */
[----:B------:R-:W-:Y:S01]  /*bae0*/  FFMA.FTZ R210, -R45, R81, R210 ;  /* 0x000000512dd27223 */ /* 0x000fe200000101d2 */
[----:B------:R-:W-:Y:S01]  /*baf0*/  FADD.FTZ R118, R118, R119 ;  /* 0x0000007776767221 */ /* 0x000fe20000010000 */
[----:B------:R-:W-:Y:S01]  /*bb00*/  FFMA.FTZ R117, R112, R69, R117 ;  /* 0x0000004570757223 */ /* 0x000fe20000010075 */
[----:B0-----:R-:W-:Y:S01]  /*bb10*/  FMUL.FTZ R123, R46, R111 ;  /* 0x0000006f2e7b7220 */ /* 0x001fe20000410000 */
[----:B------:R-:W-:Y:S01]  /*bb20*/  FFMA.FTZ R129, R219, UR37, R128 ;  /* 0x00000025db817c23 */ /* 0x000fe20008010080 */
[----:B------:R-:W-:Y:S01]  /*bb30*/  FFMA.FTZ R211, -R44, R80, R211 ;  /* 0x000000502cd37223 */ /* 0x000fe200000101d3 */
[----:B------:R-:W-:Y:S01]  /*bb40*/  FADD.FTZ R120, R116, R117 ;  /* 0x0000007574787221 */ /* 0x000fe20000010000 */
[----:B------:R-:W-:Y:S01]  /*bb50*/  FMUL.FTZ R116, R47, R70 ;  /* 0x000000462f747220 */ /* 0x000fe20000410000 */
[----:B------:R-:W-:Y:S01]  /*bb60*/  FMUL.FTZ R117, R46, R79 ;  /* 0x0000004f2e757220 */ /* 0x000fe20000410000 */
[----:B------:R-:W-:Y:S01]  /*bb70*/  FMUL.FTZ R131, R127, UR49 ;  /* 0x000000317f837c20 */ /* 0x000fe20008410000 */
[----:B------:R-:W-:Y:S01]  /*bb80*/  FMUL.FTZ R129, R8, -R129 ;  /* 0x8000008108817220 */ /* 0x000fe20000410000 */
[----:B------:R-:W-:Y:S01]  /*bb90*/  FMUL.FTZ R124, R191, R116 ;  /* 0x00000074bf7c7220 */ /* 0x000fe20000410000 */
[----:B------:R-:W-:Y:S01]  /*bba0*/  FMUL.FTZ R119, R190, R117 ;  /* 0x00000075be777220 */ /* 0x000fe20000410000 */
[----:B------:R-:W-:Y:S01]  /*bbb0*/  FMUL.FTZ R132, R126, UR37 ;  /* 0x000000257e847c20 */ /* 0x000fe20008410000 */
[C---:B------:R-:W-:Y:S01]  /*bbc0*/  FFMA.FTZ R130, R220.reuse, UR37, R131 ;  /* 0x00000025dc827c23 */ /* 0x040fe20008010083 */
[-C--:B------:R-:W-:Y:S01]  /*bbd0*/  FFMA.FTZ R121, R207, R122.reuse, -R124 ;  /* 0x0000007acf797223 */ /* 0x080fe2000001087c */
[----:B------:R-:W-:Y:S01]  /*bbe0*/  FMUL.FTZ R122, R191, R122 ;  /* 0x0000007abf7a7220 */ /* 0x000fe20000410000 */
[----:B------:R-:W-:Y:S01]  /*bbf0*/  FFMA.FTZ R124, R220, UR49, -R125 ;  /* 0x00000031dc7c7c23 */ /* 0x000fe2000801087d */
[-C--:B------:R-:W-:Y:S01]  /*bc00*/  FFMA.FTZ R125, R208, R123.reuse, -R119 ;  /* 0x0000007bd07d7223 */ /* 0x080fe20000010877 */
[----:B------:R-:W-:Y:S01]  /*bc10*/  FADD.FTZ R118, R118, R121 ;  /* 0x0000007976767221 */ /* 0x000fe20000010000 */
        /* <DEDUP_REMOVED lines=8> */
[C---:B------:R-:W-:Y:S01]  /*bca0*/  FMUL.FTZ R124, R44.reuse, R63 ;  /* 0x0000003f2c7c7220 */ /* 0x040fe20000410000 */
[----:B------:R-:W-:Y:S01]  /*bcb0*/  FADD.FTZ R120, R119, R120 ;  /* 0x0000007877787221 */ /* 0x000fe20000010000 */
[----:B------:R-:W-:Y:S01]  /*bcc0*/  FMUL.FTZ R123, R189, R118 ;  /* 0x00000076bd7b7220 */ /* 0x000fe20000410000 */
[----:B------:R-:W-:Y:S01]  /*bcd0*/  FMUL.FTZ R119, R44, R109 ;  /* 0x0000006d2c777220 */ /* 0x000fe20000410000 */
[----:B------:R0:W-:Y:S01]  /*bce0*/  STS [R110+0x2154], R129 ;  /* 0x002154816e007388 */ /* 0x0001e20000000800 */
[----:B------:R-:W-:Y:S01]  /*bcf0*/  FFMA.FTZ R131, R221, UR49, -R132 ;  /* 0x00000031dd837c23 */ /* 0x000fe20008010884 */
[----:B------:R-:W-:Y:S01]  /*bd00*/  FFMA.FTZ R122, R210, R121, -R123 ;  /* 0x00000079d27a7223 */ /* 0x000fe2000001087b */
[----:B------:R-:W-:Y:S01]  /*bd10*/  FMUL.FTZ R128, R188, R119 ;  /* 0x00000077bc807220 */ /* 0x000fe20000410000 */
[----:B------:R-:W-:Y:S01]  /*bd20*/  FMUL.FTZ R121, R189, R121 ;  /* 0x00000079bd797220 */ /* 0x000fe20000410000 */
[----:B------:R-:W-:Y:S01]  /*bd30*/  FFMA.FTZ R213, -R43, R59, R213 ;  /* 0x0000003b2bd57223 */ /* 0x000fe200000101d5 */
[----:B------:R-:W-:Y:S01]  /*bd40*/  FADD.FTZ R122, R125, R122 ;  /* 0x0000007a7d7a7221 */ /* 0x000fe20000010000 */
[----:B------:R-:W-:Y:S01]  /*bd50*/  FFMA.FTZ R123, R211, R124, -R128 ;  /* 0x0000007cd37b7223 */ /* 0x000fe20000010880 */
[----:B------:R-:W-:Y:S01]  /*bd60*/  FFMA.FTZ R121, R210, R118, R121 ;  /* 0x00000076d2797223 */ /* 0x000fe20000010079 */
[----:B------:R-:W-:Y:S01]  /*bd70*/  FMUL.FTZ R124, R188, R124 ;  /* 0x0000007cbc7c7220 */ /* 0x000fe20000410000 */
[----:B0-----:R-:W-:Y:S01]  /*bd80*/  FMUL.FTZ R129, R7, -R130 ;  /* 0x8000008207817220 */ /* 0x001fe20000410000 */
[----:B------:R-:W-:Y:S01]  /*bd90*/  FMUL.FTZ R128, R43, R60 ;  /* 0x0000003c2b807220 */ /* 0x000fe20000410000 */
[----:B------:R-:W-:Y:S01]  /*bda0*/  FADD.FTZ R120, R120, R121 ;  /* 0x0000007978787221 */ /* 0x000fe20000010000 */
[----:B------:R-:W-:Y:S01]  /*bdb0*/  FFMA.FTZ R121, R211, R119, R124 ;  /* 0x00000077d3797223 */ /* 0x000fe2000001007c */
[----:B------:R-:W-:Y:S01]  /*bdc0*/  FMUL.FTZ R131, R6, R131 ;  /* 0x0000008306837220 */ /* 0x000fe20000410000 */
[----:B------:R0:W-:Y:S01]  /*bdd0*/  STS [R110+0x215c], R129 ;  /* 0x00215c816e007388 */ /* 0x0001e20000000800 */
[----:B------:R-:W-:Y:S01]  /*bde0*/  FADD.FTZ R122, R122, R123 ;  /* 0x0000007b7a7a7221 */ /* 0x000fe20000010000 */
[----:B------:R-:W-:Y:S01]  /*bdf0*/  FADD.FTZ R124, R120, R121 ;  /* 0x00000079787c7221 */ /* 0x000fe20000010000 */
[----:B------:R-:W-:Y:S01]  /*be00*/  FMUL.FTZ R120, R43, R194 ;  /* 0x000000c22b787220 */ /* 0x000fe20000410000 */
[C---:B------:R-:W-:Y:S01]  /*be10*/  FMUL.FTZ R121, R42.reuse, R195 ;  /* 0x000000c32a797220 */ /* 0x040fe20000410000 */
[----:B------:R-:W-:Y:S01]  /*be20*/  FFMA.FTZ R214, -R42, R58, R214 ;  /* 0x0000003a2ad67223 */ /* 0x000fe200000101d6 */
[----:B------:R1:W-:Y:S01]  /*be30*/  STS [R110+0x2160], R131 ;  /* 0x002160836e007388 */ /* 0x0003e20000000800 */
[----:B------:R-:W-:Y:S01]  /*be40*/  FMUL.FTZ R130, R187, R120 ;  /* 0x00000078bb827220 */ /* 0x000fe20000410000 */
[----:B------:R-:W-:Y:S01]  /*be50*/  FMUL.FTZ R123, R186, R121 ;  /* 0x00000079ba7b7220 */ /* 0x000fe20000410000 */
[----:B------:R-:W-:Y:S01]  /*be60*/  FMUL.FTZ R132, R126, UR49 ;  /* 0x000000317e847c20 */ /* 0x000fe20008410000 */
[----:B0-----:R-:W-:Y:S01]  /*be70*/  FMUL.FTZ R129, R42, R61 ;  /* 0x0000003d2a817220 */ /* 0x001fe20000410000 */
[-C--:B------:R-:W-:Y:S01]  /*be80*/  FFMA.FTZ R125, R213, R128.reuse, -R130 ;  /* 0x00000080d57d7223 */ /* 0x080fe20000010882 */
[----:B------:R-:W-:Y:S01]  /*be90*/  FMUL.FTZ R128, R187, R128 ;  /* 0x00000080bb807220 */ /* 0x000fe20000410000 */
[----:B------:R-:W-:Y:S01]  /*bea0*/  FFMA.FTZ R216, -R41, R57, R216 ;  /* 0x0000003929d87223 */ /* 0x000fe200000101d8 */
[----:B------:R0:W-:Y:S01]  /*beb0*/  STS [R110+0x2158], R133 ;  /* 0x002158856e007388 */ /* 0x0001e20000000800 */
[----:B------:R-:W-:Y:S01]  /*bec0*/  FADD.FTZ R122, R122, R125 ;  /* 0x0000007d7a7a7221 */ /* 0x000fe20000010000 */
[-C--:B-1----:R-:W-:Y:S01]  /*bed0*/  FFMA.FTZ R131, R214, R129.reuse, -R123 ;  /* 0x00000081d6837223 */ /* 0x082fe2000001087b */
[----:B------:R-:W-:Y:S01]  /*bee0*/  FFMA.FTZ R123, R213, R120, R128 ;  /* 0x00000078d57b7223 */ /* 0x000fe20000010080 */
[----:B------:R-:W-:Y:S01]  /*bef0*/  FMUL.FTZ R129, R186, R129 ;  /* 0x00000081ba817220 */ /* 0x000fe20000410000 */
[C---:B------:R-:W-:Y:S01]  /*bf00*/  FMUL.FTZ R125, R41.reuse, R106 ;  /* 0x0000006a297d7220 */ /* 0x040fe20000410000 */
[----:B------:R-:W-:Y:S01]  /*bf10*/  FADD.FTZ R131, R122, R131 ;  /* 0x000000837a837221 */ /* 0x000fe20000010000 */
[----:B------:R-:W-:Y:S01]  /*bf20*/  FADD.FTZ R123, R124, R123 ;  /* 0x0000007b7c7b7221 */ /* 0x000fe20000010000 */
[----:B------:R-:W-:Y:S01]  /*bf30*/  FFMA.FTZ R124, R214, R121, R129 ;  /* 0x00000079d67c7223 */ /* 0x000fe20000010081 */
[----:B------:R-:W-:Y:S01]  /*bf40*/  FMUL.FTZ R122, R41, R196 ;  /* 0x000000c4297a7220 */ /* 0x000fe20000410000 */
[----:B------:R-:W-:Y:S01]  /*bf50*/  FMUL.FTZ R134, R202, UR37 ;  /* 0x00000025ca867c20 */ /* 0x000fe20008410000 */
[----:B0-----:R-:W-:Y:S01]  /*bf60*/  FFMA.FTZ R133, R221, UR37, R132 ;  /* 0x00000025dd857c23 */ /* 0x001fe20008010084 */
[----:B------:R-:W-:Y:S01]  /*bf70*/  FADD.FTZ R124, R123, R124 ;  /* 0x0000007c7b7c7221 */ /* 0x000fe20000010000 */
[C---:B------:R-:W-:Y:S01]  /*bf80*/  FMUL.FTZ R129, R185.reuse, R122 ;  /* 0x0000007ab9817220 */ /* 0x040fe20000410000 */
[C---:B------:R-:W-:Y:S01]  /*bf90*/  FMUL.FTZ R123, R40.reuse, R197 ;  /* 0x000000c5287b7220 */ /* 0x040fe20000410000 */
[C---:B------:R-:W-:Y:S01]  /*bfa0*/  FFMA.FTZ R217, -R40.reuse, R56, R217 ;  /* 0x0000003828d97223 */ /* 0x040fe200000101d9 */
[----:B------:R-:W-:Y:S01]  /*bfb0*/  FMUL.FTZ R130, R40, R107 ;  /* 0x0000006b28827220 */ /* 0x000fe20000410000 */
[----:B------:R-:W-:Y:S01]  /*bfc0*/  FFMA.FTZ R128, R216, R125, -R129 ;  /* 0x0000007dd8807223 */ /* 0x000fe20000010881 */
[----:B------:R-:W-:Y:S01]  /*bfd0*/  FMUL.FTZ R132, R184, R123 ;  /* 0x0000007bb8847220 */ /* 0x000fe20000410000 */
[----:B------:R-:W-:Y:S01]  /*bfe0*/  FMUL.FTZ R125, R185, R125 ;  /* 0x0000007db97d7220 */ /* 0x000fe20000410000 */
[----:B------:R-:W-:Y:S01]  /*bff0*/  FFMA.FTZ R134, R223, UR49, -R134 ;  /* 0x00000031df867c23 */ /* 0x000fe20008010886 */
[----:B------:R-:W-:Y:S01]  /*c000*/  FMUL.FTZ R133, R6, -R133 ;  /* 0x8000008506857220 */ /* 0x000fe20000410000 */
[----:B------:R-:W-:Y:S01]  /*c010*/  FFMA.FTZ R129, R217, R130, -R132 ;  /* 0x00000082d9817223 */ /* 0x000fe20000010884 */
[----:B------:R-:W-:Y:S01]  /*c020*/  FFMA.FTZ R125, R216, R122, R125 ;  /* 0x0000007ad87d7223 */ /* 0x000fe2000001007d */
[----:B------:R-:W-:Y:S01]  /*c030*/  FMUL.FTZ R130, R184, R130 ;  /* 0x00000082b8827220 */ /* 0x000fe20000410000 */
[----:B------:R-:W-:Y:S01]  /*c040*/  FMUL.FTZ R135, R5, R134 ;  /* 0x0000008605877220 */ /* 0x000fe20000410000 */
[----:B------:R-:W-:Y:S01]  /*c050*/  FMUL.FTZ R134, R202, UR49 ;  /* 0x00000031ca867c20 */ /* 0x000fe20008410000 */
[----:B------:R-:W-:Y:S01]  /*c060*/  FADD.FTZ R124, R124, R125 ;  /* 0x0000007d7c7c7221 */ /* 0x000fe20000010000 */
[----:B------:R-:W-:Y:S01]  /*c070*/  FFMA.FTZ R125, R217, R123, R130 ;  /* 0x0000007bd97d7223 */ /* 0x000fe20000010082 */
[----:B------:R-:W-:Y:S01]  /*c080*/  FMUL.FTZ R136, R224, UR37 ;  /* 0x00000025e0887c20 */ /* 0x000fe20008410000 */
[----:B------:R-:W-:Y:S01]  /*c090*/  FFMA.FTZ R134, R223, UR37, R134 ;  /* 0x00000025df867c23 */ /* 0x000fe20008010086 */
[----:B------:R0:W-:Y:S01]  /*c0a0*/  STS [R110+0x2164], R133 ;  /* 0x002164856e007388 */ /* 0x0001e20000000800 */
[----:B------:R-:W-:Y:S01]  /*c0b0*/  FADD.FTZ R130, R124, R125 ;  /* 0x0000007d7c827221 */ /* 0x000fe20000010000 */
[----:B------:R-:W-:Y:S01]  /*c0c0*/  FMUL.FTZ R124, R39, R198 ;  /* 0x000000c6277c7220 */ /* 0x000fe20000410000 */
[----:B------:R-:W-:Y:S01]  /*c0d0*/  FADD.FTZ R128, R131, R128 ;  /* 0x0000008083807221 */ /* 0x000fe20000010000 */
[----:B------:R1:W-:Y:S01]  /*c0e0*/  STS [R110+0x2168], R135 ;  /* 0x002168876e007388 */ /* 0x0003e20000000800 */
[C---:B------:R-:W-:Y:S01]  /*c0f0*/  FFMA.FTZ R219, -R39.reuse, R55, R219 ;  /* 0x0000003727db7223 */ /* 0x040fe200000101db */
[----:B------:R-:W-:Y:S01]  /*c100*/  FMUL.FTZ R125, R38, R199 ;  /* 0x000000c7267d7220 */ /* 0x000fe20000410000 */
[----:B------:R-:W-:Y:S01]  /*c110*/  FMUL.FTZ R132, R39, R72 ;  /* 0x0000004827847220 */ /* 0x000fe20000410000 */
[----:B------:R-:W-:Y:S01]  /*c120*/  FADD.FTZ R128, R128, R129 ;  /* 0x0000008180807221 */ /* 0x000fe20000010000 */
[----:B------:R-:W-:Y:S01]  /*c130*/  FFMA.FTZ R220, -R38, R54, R220 ;  /* 0x0000003626dc7223 */ /* 0x000fe200000101dc */
[----:B0-----:R-:W-:Y:S01]  /*c140*/  FMUL.FTZ R133, R5, -R134 ;  /* 0x8000008605857220 */ /* 0x001fe20000410000 */
[----:B------:R-:W-:Y:S01]  /*c150*/  FMUL.FTZ R134, R183, R124 ;  /* 0x0000007cb7867220 */ /* 0x000fe20000410000 */
[----:B------:R-:W-:Y:S01]  /*c160*/  FMUL.FTZ R129, R127, R125 ;  /* 0x0000007d7f817220 */ /* 0x000fe20000410000 */
[----:B------:R-:W-:Y:S01]  /*c170*/  FMUL.FTZ R139, R230, UR37 ;  /* 0x00000025e68b7c20 */ /* 0x000fe20008410000 */
[----:B-1----:R-:W-:Y:S01]  /*c180*/  FFMA.FTZ R135, R227, UR49, -R136 ;  /* 0x00000031e3877c23 */ /* 0x002fe20008010888 */
[----:B------:R0:W-:Y:S01]  /*c190*/  STS [R110+0x216c], R133 ;  /* 0x00216c856e007388 */ /* 0x0001e20000000800 */
[-C--:B------:R-:W-:Y:S01]  /*c1a0*/  FFMA.FTZ R131, R219, R132.reuse, -R134 ;  /* 0x00000084db837223 */ /* 0x080fe20000010886 */
[----:B------:R-:W-:Y:S01]  /*c1b0*/  FMUL.FTZ R132, R183, R132 ;  /* 0x00000084b7847220 */ /* 0x000fe20000410000 */
[----:B------:R-:W-:Y:S01]  /*c1c0*/  FMUL.FTZ R135, R4, R135 ;  /* 0x0000008704877220 */ /* 0x000fe20000410000 */
[----:B------:R-:W-:Y:S01]  /*c1d0*/  FFMA.FTZ R134, R228, UR49, -R139 ;  /* 0x00000031e4867c23 */ /* 0x000fe2000801088b */
[----:B------:R-:W-:Y:S01]  /*c1e0*/  FADD.FTZ R128, R128, R131 ;  /* 0x0000008380807221 */ /* 0x000fe20000010000 */
[----:B------:R-:W-:Y:S01]  /*c1f0*/  FFMA.FTZ R221, -R37, R53, R221 ;  /* 0x0000003525dd7223 */ /* 0x000fe200000101dd */
[----:B------:R-:W-:Y:S01]  /*c200*/  FMUL.FTZ R136, R224, UR49 ;  /* 0x00000031e0887c20 */ /* 0x000fe20008410000 */
[----:B------:R1:W-:Y:S01]  /*c210*/  STS [R110+0x2170], R135 ;  /* 0x002170876e007388 */ /* 0x0003e20000000800 */
[----:B------:R-:W-:Y:S01]  /*c220*/  FMUL.FTZ R141, R3, R134 ;  /* 0x00000086038d7220 */ /* 0x000fe20000410000 */
[----:B0-----:R-:W-:Y:S01]  /*c230*/  FMUL.FTZ R133, R38, R77 ;  /* 0x0000004d26857220 */ /* 0x001fe20000410000 */
[----:B------:R-:W-:Y:S01]  /*c240*/  FMUL.FTZ R139, R230, UR49 ;  /* 0x00000031e68b7c20 */ /* 0x000fe20008410000 */
[----:B------:R-:W-:Y:S01]  /*c250*/  FFMA.FTZ R137, R227, UR37, R136 ;  /* 0x00000025e3897c23 */ /* 0x000fe20008010088 */
[----:B------:R-:W-:Y:S01]  /*c260*/  FFMA.FTZ R172, -R15, R172, R174 ;  /* 0x000000ac0fac7223 */ /* 0x000fe200000101ae */
[----:B------:R-:W-:Y:S01]  /*c270*/  STS [R110+0x2178], R141 ;  /* 0x0021788d6e007388 */ /* 0x000fe20000000800 */
[----:B------:R-:W-:Y:S01]  /*c280*/  FFMA.FTZ R223, -R36, R52, R223 ;  /* 0x0000003424df7223 */ /* 0x000fe200000101df */
[----:B------:R-:W-:Y:S01]  /*c290*/  FMUL.FTZ R137, R4, -R137 ;  /* 0x8000008904897220 */ /* 0x000fe20000410000 */
[----:B------:R-:W-:Y:S01]  /*c2a0*/  FFMA.FTZ R169, -R14, R169, R172 ;  /* 0x000000a90ea97223 */ /* 0x000fe200000101ac */
[-C--:B-1----:R-:W-:Y:S01]  /*c2b0*/  FFMA.FTZ R135, R220, R133.reuse, -R129 ;  /* 0x00000085dc877223 */ /* 0x082fe20000010881 */
[----:B------:R-:W-:Y:S01]  /*c2c0*/  FFMA.FTZ R129, R219, R124, R132 ;  /* 0x0000007cdb817223 */ /* 0x000fe20000010084 */
[----:B------:R-:W-:Y:S01]  /*c2d0*/  FMUL.FTZ R132, R37, R66 ;  /* 0x0000004225847220 */ /* 0x000fe20000410000 */
[----:B------:R-:W-:Y:S01]  /*c2e0*/  FMUL.FTZ R133, R127, R133 ;  /* 0x000000857f857220 */ /* 0x000fe20000410000 */
[----:B------:R-:W-:Y:S01]  /*c2f0*/  FADD.FTZ R135, R128, R135 ;  /* 0x0000008780877221 */ /* 0x000fe20000010000 */
[----:B------:R-:W-:Y:S01]  /*c300*/  FMUL.FTZ R128, R37, R200 ;  /* 0x000000c825807220 */ /* 0x000fe20000410000 */
[----:B------:R-:W-:Y:S01]  /*c310*/  FADD.FTZ R129, R130, R129 ;  /* 0x0000008182817221 */ /* 0x000fe20000010000 */
[----:B------:R-:W-:Y:S01]  /*c320*/  FFMA.FTZ R130, R220, R125, R133 ;  /* 0x0000007ddc827223 */ /* 0x000fe20000010085 */
[----:B------:R0:W-:Y:S01]  /*c330*/  STS [R110+0x2174], R137 ;  /* 0x002174896e007388 */ /* 0x0001e20000000800 */
[----:B------:R-:W-:Y:S01]  /*c340*/  FMUL.FTZ R134, R126, R128 ;  /* 0x000000807e867220 */ /* 0x000fe20000410000 */
[C---:B------:R-:W-:Y:S01]  /*c350*/  FMUL.FTZ R133, R36.reuse, R67 ;  /* 0x0000004324857220 */ /* 0x040fe20000410000 */
[----:B------:R-:W-:Y:S01]  /*c360*/  FADD.FTZ R131, R129, R130 ;  /* 0x0000008281837221 */ /* 0x000fe20000010000 */
[----:B------:R-:W-:Y:S01]  /*c370*/  FMUL.FTZ R129, R36, R201 ;  /* 0x000000c924817220 */ /* 0x000fe20000410000 */
[-C--:B------:R-:W-:Y:S01]  /*c380*/  FFMA.FTZ R134, R221, R132.reuse, -R134 ;  /* 0x00000084dd867223 */ /* 0x080fe20000010886 */
[----:B------:R-:W-:Y:S01]  /*c390*/  FMUL.FTZ R132, R126, R132 ;  /* 0x000000847e847220 */ /* 0x000fe20000410000 */
[----:B------:R-:W-:Y:S01]  /*c3a0*/  FMUL.FTZ R130, R35, R146 ;  /* 0x0000009223827220 */ /* 0x000fe20000410000 */
[----:B------:R-:W-:Y:S01]  /*c3b0*/  FMUL.FTZ R136, R202, R129 ;  /* 0x00000081ca887220 */ /* 0x000fe20000410000 */
[----:B------:R-:W-:Y:S01]  /*c3c0*/  FADD.FTZ R134, R135, R134 ;  /* 0x0000008687867221 */ /* 0x000fe20000010000 */
[----:B------:R-:W-:Y:S01]  /*c3d0*/  FFMA.FTZ R132, R221, R128, R132 ;  /* 0x00000080dd847223 */ /* 0x000fe20000010084 */
[----:B------:R-:W-:Y:S01]  /*c3e0*/  FFMA.FTZ R168, -R13, R168, R169 ;  /* 0x000000a80da87223 */ /* 0x000fe200000101a9 */
[----:B0-----:R-:W-:Y:S01]  /*c3f0*/  FFMA.FTZ R137, R223, R133, -R136 ;  /* 0x00000085df897223 */ /* 0x001fe20000010888 */
[----:B------:R-:W-:Y:S01]  /*c400*/  FFMA.FTZ R227, -R35, R51, R227 ;  /* 0x0000003323e37223 */ /* 0x000fe200000101e3 */
[----:B------:R-:W-:Y:S01]  /*c410*/  FADD.FTZ R131, R131, R132 ;  /* 0x0000008483837221 */ /* 0x000fe20000010000 */
[----:B------:R-:W-:Y:S01]  /*c420*/  FFMA.FTZ R132, R228, UR37, R139 ;  /* 0x00000025e4847c23 */ /* 0x000fe2000801008b */
[----:B------:R-:W-:Y:S01]  /*c430*/  FMUL.FTZ R138, R35, R166 ;  /* 0x000000a6238a7220 */ /* 0x000fe20000410000 */
[----:B------:R-:W-:Y:S01]  /*c440*/  FMUL.FTZ R140, R224, R130 ;  /* 0x00000082e08c7220 */ /* 0x000fe20000410000 */
[----:B------:R-:W-:Y:S01]  /*c450*/  FMUL.FTZ R136, R202, R133 ;  /* 0x00000085ca887220 */ /* 0x000fe20000410000 */
[----:B------:R-:W-:Y:S01]  /*c460*/  FMUL.FTZ R135, R3, -R132 ;  /* 0x8000008403877220 */ /* 0x000fe20000410000 */
[----:B------:R-:W-:Y:S01]  /*c470*/  FFMA.FTZ R171, -R12, R171, R168 ;  /* 0x000000ab0cab7223 */ /* 0x000fe200000101a8 */
[-C--:B------:R-:W-:Y:S01]  /*c480*/  FFMA.FTZ R133, R227, R138.reuse, -R140 ;  /* 0x0000008ae3857223 */ /* 0x080fe2000001088c */
[----:B------:R-:W-:Y:S01]  /*c490*/  FFMA.FTZ R136, R223, R129, R136 ;  /* 0x00000081df887223 */ /* 0x000fe20000010088 */
[----:B------:R-:W-:Y:S01]  /*c4a0*/  FMUL.FTZ R138, R224, R138 ;  /* 0x0000008ae08a7220 */ /* 0x000fe20000410000 */
[----:B------:R0:W-:Y:S01]  /*c4b0*/  STS [R110+0x217c], R135 ;  /* 0x00217c876e007388 */ /* 0x0001e20000000800 */
[----:B------:R-:W-:Y:S01]  /*c4c0*/  FADD.FTZ R134, R134, R137 ;  /* 0x0000008986867221 */ /* 0x000fe20000010000 */
[----:B------:R-:W-:Y:S01]  /*c4d0*/  FFMA.FTZ R164, -R11, R164, R171 ;  /* 0x000000a40ba47223 */ /* 0x000fe200000101ab */
[----:B------:R-:W-:Y:S01]  /*c4e0*/  IADD3 R139, PT, PT, R182, 0x80, RZ ;  /* 0x00000080b68b7810 */ /* 0x000fe20007ffe0ff */
[----:B------:R-:W-:Y:S01]  /*c4f0*/  FMUL.FTZ R132, R147, UR48 ;  /* 0x0000003093847c20 */ /* 0x000fe20008410000 */
[----:B------:R-:W-:Y:S01]  /*c500*/  FADD.FTZ R131, R131, R136 ;  /* 0x0000008883837221 */ /* 0x000fe20000010000 */
[----:B------:R-:W-:Y:S01]  /*c510*/  FFMA.FTZ R138, R227, R130, R138 ;  /* 0x00000082e38a7223 */ /* 0x000fe2000001008a */
[----:B------:R-:W-:Y:S01]  /*c520*/  FADD.FTZ R136, R134, R133 ;  /* 0x0000008586887221 */ /* 0x000fe20000010000 */
[----:B------:R-:W-:Y:S01]  /*c530*/  FFMA.FTZ R163, -R10, R163, R164 ;  /* 0x000000a30aa37223 */ /* 0x000fe200000101a4 */
[----:B------:R-:W-:Y:S01]  /*c540*/  LEA.HI R139, R139, R182, RZ, 0x1b ;  /* 0x000000b68b8b7211 */ /* 0x000fe200078fd8ff */
[C---:B------:R-:W-:Y:S01]  /*c550*/  FMUL.FTZ R134, R73.reuse, UR48 ;  /* 0x0000003049867c20 */ /* 0x040fe20008410000 */
[----:B0-----:R-:W-:Y:S01]  /*c560*/  FFMA.FTZ R110, R73, UR36, R132 ;  /* 0x00000024496e7c23 */ /* 0x001fe20008010084 */
[----:B------:R-:W-:Y:S01]  /*c570*/  FMUL.FTZ R132, R201, UR48 ;  /* 0x00000030c9847c20 */ /* 0x000fe20008410000 */
[----:B------:R-:W-:Y:S01]  /*c580*/  FADD.FTZ R143, R131, R138 ;  /* 0x0000008a838f7221 */ /* 0x000fe20000010000 */
[----:B------:R-:W-:Y:S01]  /*c590*/  FFMA.FTZ R160, -R9, R160, R163 ;  /* 0x000000a009a07223 */ /* 0x000fe200000101a3 */
[----:B------:R-:W-:Y:S01]  /*c5a0*/  LEA R139, R139, UR30, 0x2 ;  /* 0x0000001e8b8b7c11 */ /* 0x000fe2000f8e10ff */
[----:B------:R-:W-:Y:S01]  /*c5b0*/  BAR.SYNC.DEFER_BLOCKING 0x0 ;  /* 0x0000000000007b1d */ /* 0x000fe20000010000 */
[----:B------:R-:W-:Y:S01]  /*c5c0*/  FFMA.FTZ R131, R147, UR36, -R134 ;  /* 0x0000002493837c23 */ /* 0x000fe20008010886 */
[C---:B------:R-:W-:Y:S01]  /*c5d0*/  FFMA.FTZ R135, R67.reuse, UR36, -R132 ;  /* 0x0000002443877c23 */ /* 0x040fe20008010884 */
[----:B------:R-:W-:Y:S01]  /*c5e0*/  FMUL.FTZ R134, R67, UR48 ;  /* 0x0000003043867c20 */ /* 0x000fe20008410000 */
[----:B------:R-:W-:Y:S01]  /*c5f0*/  FMUL.FTZ R67, R200, UR48 ;  /* 0x00000030c8437c20 */ /* 0x000fe20008410000 */
[----:B------:R-:W-:Y:S01]  /*c600*/  FFMA.FTZ R159, -R8, R159, R160 ;  /* 0x0000009f089f7223 */ /* 0x000fe200000101a0 */
[----:B------:R-:W-:Y:S01]  /*c610*/  FMUL.FTZ R140, R199, UR48 ;  /* 0x00000030c78c7c20 */ /* 0x000fe20008410000 */
[----:B------:R-:W-:Y:S01]  /*c620*/  FMUL.FTZ R158, R107, UR48 ;  /* 0x000000306b9e7c20 */ /* 0x000fe20008410000 */
[----:B------:R-:W-:Y:S01]  /*c630*/  FFMA.FTZ R67, R66, UR36, -R67 ;  /* 0x0000002442437c23 */ /* 0x000fe20008010843 */
[----:B------:R-:W-:Y:S01]  /*c640*/  FFMA.FTZ R156, -R7, R156, R159 ;  /* 0x0000009c079c7223 */ /* 0x000fe2000001019f */
[C---:B------:R-:W-:Y:S01]  /*c650*/  FFMA.FTZ R140, R77.reuse, UR36, -R140 ;  /* 0x000000244d8c7c23 */ /* 0x040fe2000801088c */
[----:B------:R-:W-:Y:S01]  /*c660*/  FMUL.FTZ R142, R77, UR48 ;  /* 0x000000304d8e7c20 */ /* 0x000fe20008410000 */
[----:B------:R-:W-:Y:S01]  /*c670*/  FMUL.FTZ R77, R72, UR48 ;  /* 0x00000030484d7c20 */ /* 0x000fe20008410000 */
[----:B------:R-:W-:Y:S01]  /*c680*/  FFMA.FTZ R155, -R6, R155, R156 ;  /* 0x0000009b069b7223 */ /* 0x000fe2000001019c */
[----:B------:R-:W-:Y:S01]  /*c690*/  FMUL.FTZ R137, R166, UR48 ;  /* 0x00000030a6897c20 */ /* 0x000fe20008410000 */
[----:B------:R-:W-:Y:S01]  /*c6a0*/  FFMA.FTZ R157, R199, UR36, R142 ;  /* 0x00000024c79d7c23 */ /* 0x000fe2000801008e */
[----:B------:R-:W-:Y:S01]  /*c6b0*/  FMUL.FTZ R161, R106, UR48 ;  /* 0x000000306aa17c20 */ /* 0x000fe20008410000 */
[----:B------:R-:W-:Y:S01]  /*c6c0*/  FFMA.FTZ R152, -R5, R152, R155 ;  /* 0x0000009805987223 */ /* 0x000fe2000001019b */
[----:B------:R-:W-:Y:S01]  /*c6d0*/  FFMA.FTZ R132, R146, UR36, R137 ;  /* 0x0000002492847c23 */ /* 0x000fe20008010089 */
[----:B------:R-:W-:Y:S01]  /*c6e0*/  FMUL.FTZ R137, R198, UR48 ;  /* 0x00000030c6897c20 */ /* 0x000fe20008410000 */
[----:B------:R-:W-:Y:S01]  /*c6f0*/  ISETP.GE.AND P2, PT, R75, 0x1, PT ;  /* 0x000000014b00780c */ /* 0x000fe20003f46270 */
[----:B------:R-:W-:Y:S01]  /*c700*/  FFMA.FTZ R151, -R4, R151, R152 ;  /* 0x0000009704977223 */ /* 0x000fe20000010198 */
[----:B------:R-:W-:Y:S01]  /*c710*/  FFMA.FTZ R152, R198, UR36, R77 ;  /* 0x00000024c6987c23 */ /* 0x000fe2000801004d */
[----:B------:R-:W-:Y:S01]  /*c720*/  FMUL.FTZ R77, R196, UR48 ;  /* 0x00000030c44d7c20 */ /* 0x000fe20008410000 */
[----:B------:R0:W1:Y:S01]  /*c730*/  LDS R153, [R139+0x2300] ;  /* 0x002300008b997984 */ /* 0x0000620000000800 */
[----:B------:R-:W-:Y:S01]  /*c740*/  FFMA.FTZ R138, R72, UR36, -R137 ;  /* 0x00000024488a7c23 */ /* 0x000fe20008010889 */
[----:B------:R-:W-:Y:S01]  /*c750*/  FMUL.FTZ R154, R63, UR48 ;  /* 0x000000303f9a7c20 */ /* 0x000fe20008410000 */
[----:B------:R-:W-:Y:S01]  /*c760*/  FFMA.FTZ R144, R106, UR36, -R77 ;  /* 0x000000246a907c23 */ /* 0x000fe2000801084d */
[----:B------:R-:W-:Y:S01]  /*c770*/  FMUL.FTZ R77, R60, UR48 ;  /* 0x000000303c4d7c20 */ /* 0x000fe20008410000 */
[----:B------:R-:W-:Y:S01]  /*c780*/  FMUL.FTZ R159, R62, UR48 ;  /* 0x000000303e9f7c20 */ /* 0x000fe20008410000 */
[----:B------:R-:W-:Y:S01]  /*c790*/  FMUL.FTZ R133, R146, UR48 ;  /* 0x0000003092857c20 */ /* 0x000fe20008410000 */
[----:B------:R-:W-:Y:S01]  /*c7a0*/  IADD3 R145, PT, PT, R182, 0x100, RZ ;  /* 0x00000100b6917810 */ /* 0x000fe20007ffe0ff */
[----:B0-----:R-:W-:Y:S01]  /*c7b0*/  FMUL.FTZ R139, R66, UR48 ;  /* 0x00000030428b7c20 */ /* 0x001fe20008410000 */
[----:B------:R-:W-:Y:S01]  /*c7c0*/  FMUL.FTZ R66, R197, UR48 ;  /* 0x00000030c5427c20 */ /* 0x000fe20008410000 */
[----:B------:R-:W-:Y:S01]  /*c7d0*/  FFMA.FTZ R156, R194, UR36, R77 ;  /* 0x00000024c29c7c23 */ /* 0x000fe2000801004d */
[----:B------:R-:W-:Y:S01]  /*c7e0*/  IADD3 R149, PT, PT, R182, 0x180, RZ ;  /* 0x00000180b6957810 */ /* 0x000fe20007ffe0ff */
[----:B------:R-:W-:Y:S01]  /*c7f0*/  FFMA.FTZ R160, R200, UR36, R139 ;  /* 0x00000024c8a07c23 */ /* 0x000fe2000801008b */
[----:B------:R-:W-:Y:S01]  /*c800*/  FFMA.FTZ R141, R107, UR36, -R66 ;  /* 0x000000246b8d7c23 */ /* 0x000fe20008010842 */
[----:B------:R-:W-:Y:S01]  /*c810*/  FMUL.FTZ R66, R195, UR48 ;  /* 0x00000030c3427c20 */ /* 0x000fe20008410000 */
[----:B------:R-:W-:Y:S01]  /*c820*/  ISETP.GE.AND P3, PT, R75, 0x81, PT ;  /* 0x000000814b00780c */ /* 0x000fe20003f66270 */
[----:B------:R-:W-:Y:S01]  /*c830*/  FFMA.FTZ R133, R166, UR36, -R133 ;  /* 0x00000024a6857c23 */ /* 0x000fe20008010885 */
[----:B------:R-:W-:Y:S01]  /*c840*/  FFMA.FTZ R134, R201, UR36, R134 ;  /* 0x00000024c9867c23 */ /* 0x000fe20008010086 */
[C---:B------:R-:W-:Y:S01]  /*c850*/  FFMA.FTZ R107, R61.reuse, UR36, -R66 ;  /* 0x000000243d6b7c23 */ /* 0x040fe20008010842 */
[----:B------:R-:W-:Y:S01]  /*c860*/  FMUL.FTZ R66, R61, UR48 ;  /* 0x000000303d427c20 */ /* 0x000fe20008410000 */
[----:B------:R-:W-:Y:S01]  /*c870*/  FMUL.FTZ R61, R194, UR48 ;  /* 0x00000030c23d7c20 */ /* 0x000fe20008410000 */
[----:B------:R-:W-:Y:S01]  /*c880*/  FFMA.FTZ R158, R197, UR36, R158 ;  /* 0x00000024c59e7c23 */ /* 0x000fe2000801009e */
[----:B------:R-:W-:Y:S01]  /*c890*/  FFMA.FTZ R161, R196, UR36, R161 ;  /* 0x00000024c4a17c23 */ /* 0x000fe200080100a1 */
[----:B------:R-:W-:Y:S01]  /*c8a0*/  FFMA.FTZ R155, R195, UR36, R66 ;  /* 0x00000024c39b7c23 */ /* 0x000fe20008010042 */
[----:B------:R-:W-:Y:S01]  /*c8b0*/  FFMA.FTZ R142, R60, UR36, -R61 ;  /* 0x000000243c8e7c23 */ /* 0x000fe2000801083d */
[----:B------:R-:W-:Y:S01]  /*c8c0*/  FMUL.FTZ R61, R74, UR48 ;  /* 0x000000304a3d7c20 */ /* 0x000fe20008410000 */
[----:B------:R-:W-:Y:S01]  /*c8d0*/  FMUL.FTZ R66, R109, UR48 ;  /* 0x000000306d427c20 */ /* 0x000fe20008410000 */
[----:B------:R-:W-:Y:S01]  /*c8e0*/  FMUL.FTZ R60, R79, UR48 ;  /* 0x000000304f3c7c20 */ /* 0x000fe20008410000 */
[----:B------:R-:W-:Y:S01]  /*c8f0*/  FFMA.FTZ R154, R109, UR36, R154 ;  /* 0x000000246d9a7c23 */ /* 0x000fe2000801009a */
[----:B------:R-:W-:Y:S01]  /*c900*/  FFMA.FTZ R106, R62, UR36, -R61 ;  /* 0x000000243e6a7c23 */ /* 0x000fe2000801083d */
[----:B------:R-:W-:Y:S01]  /*c910*/  FMUL.FTZ R61, R70, UR48 ;  /* 0x00000030463d7c20 */ /* 0x000fe20008410000 */
[----:B------:R-:W-:Y:S01]  /*c920*/  FFMA.FTZ R137, R63, UR36, -R66 ;  /* 0x000000243f897c23 */ /* 0x000fe20008010842 */
[----:B------:R-:W-:Y:S01]  /*c930*/  FFMA.FTZ R139, R111, UR36, -R60 ;  /* 0x000000246f8b7c23 */ /* 0x000fe2000801083c */
[----:B------:R-:W-:Y:S01]  /*c940*/  FMUL.FTZ R60, R71, UR48 ;  /* 0x00000030473c7c20 */ /* 0x000fe20008410000 */
[----:B------:R-:W-:Y:S01]  /*c950*/  FFMA.FTZ R66, R78, UR36, -R61 ;  /* 0x000000244e427c23 */ /* 0x000fe2000801083d */
[----:B------:R-:W-:Y:S01]  /*c960*/  FMUL.FTZ R61, R222, UR48 ;  /* 0x00000030de3d7c20 */ /* 0x000fe20008410000 */
[----:B------:R-:W-:Y:S01]  /*c970*/  FMUL.FTZ R62, R111, UR48 ;  /* 0x000000306f3e7c20 */ /* 0x000fe20008410000 */
[C---:B------:R-:W-:Y:S01]  /*c980*/  FFMA.FTZ R77, R113.reuse, UR36, -R60 ;  /* 0x00000024714d7c23 */ /* 0x040fe2000801083c */
[----:B------:R-:W-:Y:S01]  /*c990*/  FMUL.FTZ R63, R78, UR48 ;  /* 0x000000304e3f7c20 */ /* 0x000fe20008410000 */
[C---:B------:R-:W-:Y:S01]  /*c9a0*/  FFMA.FTZ R72, R114.reuse, UR36, -R61 ;  /* 0x0000002472487c23 */ /* 0x040fe2000801083d */
[----:B------:R-:W-:Y:S01]  /*c9b0*/  FMUL.FTZ R60, R113, UR48 ;  /* 0x00000030713c7c20 */ /* 0x000fe20008410000 */
[----:B------:R-:W-:Y:S01]  /*c9c0*/  FMUL.FTZ R61, R114, UR48 ;  /* 0x00000030723d7c20 */ /* 0x000fe20008410000 */
[----:B------:R-:W-:Y:S01]  /*c9d0*/  FFMA.FTZ R159, R74, UR36, R159 ;  /* 0x000000244a9f7c23 */ /* 0x000fe2000801009f */
[----:B------:R-:W-:Y:S01]  /*c9e0*/  FFMA.FTZ R113, R79, UR36, R62 ;  /* 0x000000244f717c23 */ /* 0x000fe2000801003e */
[----:B------:R-:W-:Y:S01]  /*c9f0*/  FFMA.FTZ R114, R70, UR36, R63 ;  /* 0x0000002446727c23 */ /* 0x000fe2000801003f */
[----:B------:R-:W-:Y:S01]  /*ca00*/  FFMA.FTZ R111, R71, UR36, R60 ;  /* 0x00000024476f7c23 */ /* 0x000fe2000801003c */
[----:B------:R-:W-:Y:S01]  /*ca10*/  FFMA.FTZ R78, R222, UR36, R61 ;  /* 0x00000024de4e7c23 */ /* 0x000fe2000801003d */
[----:B-1----:R-:W-:Y:S06]  /*ca20*/  @!P2 BRA `(.L_x_813) ;  /* 0x000000000010a947 */ /* 0x002fec0003800000 */
[----:B------:R-:W-:-:S04]  /*ca30*/  LEA.HI R60, R182, R182, RZ, 0x1b ;  /* 0x000000b6b63c7211 */ /* 0x000fc800078fd8ff */
[----:B------:R-:W-:-:S05]  /*ca40*/  LEA R60, R60, UR30, 0x2 ;  /* 0x0000001e3c3c7c11 */ /* 0x000fca000f8e10ff */
[----:B------:R-:W0:Y:S04]  /*ca50*/  LDS R61, [R60+0x2100] ;  /* 0x002100003c3d7984 */ /* 0x000e280000000800 */
[----:B0-----:R0:W-:Y:S02]  /*ca60*/  REDG.E.ADD.F32.FTZ.RN.STRONG.GPU desc[UR32][R64.64], R61 ;  /* 0x0000003d400079a6 */ /* 0x0011e4000c12f320 */
.L_x_813:
[----:B------:R-:W-:Y:S05]  /*ca70*/  BSYNC.RECONVERGENT B0 ;  /* 0x0000000000007941 */ /* 0x000fea0003800200 */
.L_x_812:
[----:B------:R-:W-:Y:S04]  /*ca80*/  BSSY.RECONVERGENT B0, `(.L_x_814) ;  /* 0x0000003000007945 */ /* 0x000fe80003800200 */
[----:B------:R-:W-:Y:S05]  /*ca90*/  @!P3 BRA `(.L_x_815) ;  /* 0x000000000004b947 */ /* 0x000fea0003800000 */
[----:B------:R1:W-:Y:S02]  /*caa0*/  REDG.E.ADD.F32.FTZ.RN.STRONG.GPU desc[UR32][R64.64+0x200], R153 ;  /* 0x00020099400079a6 */ /* 0x0003e4000c12f320 */
.L_x_815:
[----:B------:R-:W-:Y:S05]  /*cab0*/  BSYNC.RECONVERGENT B0 ;  /* 0x0000000000007941 */ /* 0x000fea0003800200 */
.L_x_814:
        /* <DEDUP_REMOVED lines=16> */
.L_x_817:
[----:B------:R-:W-:Y:S05]  /*cbc0*/  BSYNC.RECONVERGENT B0 ;  /* 0x0000000000007941 */ /* 0x000fea0003800200 */
.L_x_816:
[----:B0-2---:R0:W2:Y:S01]  /*cbd0*/  LDS R61, [R149+0x2700] ;  /* 0x00270000953d7984 */ /* 0x0050a20000000800 */
[----:B------:R-:W-:Y:S01]  /*cbe0*/  BSSY.RECONVERGENT B0, `(.L_x_818) ;  /* 0x0000006000007945 */ /* 0x000fe20003800200 */
[----:B------:R-:W-:Y:S02]  /*cbf0*/  IADD3 R145, PT, PT, R182, 0x300, RZ ;  /* 0x00000300b6917810 */ /* 0x000fe40007ffe0ff */
[----:B------:R-:W-:Y:S02]  /*cc00*/  LEA R60, R60, UR30, 0x2 ;  /* 0x0000001e3c3c7c11 */ /* 0x000fe4000f8e10ff */
[----:B------:R-:W-:Y:S01]  /*cc10*/  LEA.HI R63, R63, R182, RZ, 0x1b ;  /* 0x000000b63f3f7211 */ /* 0x000fe200078fd8ff */
[----:B------:R-:W-:Y:S06]  /*cc20*/  @!P2 BRA `(.L_x_819) ;  /* 0x000000000004a947 */ /* 0x000fec0003800000 */
[----:B--2---:R3:W-:Y:S02]  /*cc30*/  REDG.E.ADD.F32.FTZ.RN.STRONG.GPU desc[UR32][R64.64+0x600], R61 ;  /* 0x0006003d400079a6 */ /* 0x0047e4000c12f320 */
.L_x_819:
[----:B------:R-:W-:Y:S05]  /*cc40*/  BSYNC.RECONVERGENT B0 ;  /* 0x0000000000007941 */ /* 0x000fea0003800200 */
.L_x_818:
[----:B--23--:R2:W3:Y:S01]  /*cc50*/  LDS R61, [R60+0x2900] ;  /* 0x002900003c3d7984 */ /* 0x00c4e20000000800 */
[----:B------:R-:W-:Y:S01]  /*cc60*/  BSSY.RECONVERGENT B0, `(.L_x_820) ;  /* 0x0000005000007945 */ /* 0x000fe20003800200 */
[----:B------:R-:W-:Y:S02]  /*cc70*/  LEA.HI R145, R145, R182, RZ, 0x1b ;  /* 0x000000b691917211 */ /* 0x000fe400078fd8ff */
[----:B------:R-:W-:Y:S01]  /*cc80*/  LEA R63, R63, UR30, 0x2 ;  /* 0x0000001e3f3f7c11 */ /* 0x000fe2000f8e10ff */
[----:B------:R-:W-:Y:S06]  /*cc90*/  @!P3 BRA `(.L_x_821) ;  /* 0x000000000004b947 */ /* 0x000fec0003800000 */
[----:B---3--:R3:W-:Y:S02]  /*cca0*/  REDG.E.ADD.F32.FTZ.RN.STRONG.GPU desc[UR32][R64.64+0x800], R61 ;  /* 0x0008003d400079a6 */ /* 0x0087e4000c12f320 */
.L_x_821:
[----:B------:R-:W-:Y:S05]  /*ccb0*/  BSYNC.RECONVERGENT B0 ;  /* 0x0000000000007941 */ /* 0x000fea0003800200 */
.L_x_820:
[----:B---3--:R3:W0:Y:S01]  /*ccc0*/  LDS R61, [R63+0x2b00] ;  /* 0x002b00003f3d7984 */ /* 0x0086220000000800 */
[----:B------:R-:W-:Y:S01]  /*ccd0*/  BSSY.RECONVERGENT B0, `(.L_x_822) ;  /* 0x0000004000007945 */ /* 0x000fe20003800200 */
[----:B--2---:R-:W-:-:S03]  /*cce0*/  LEA R60, R145, UR30, 0x2 ;  /* 0x0000001e913c7c11 */ /* 0x004fc6000f8e10ff */
[----:B------:R-:W-:Y:S05]  /*ccf0*/  @!P4 BRA `(.L_x_823) ;  /* 0x000000000004c947 */ /* 0x000fea0003800000 */
[----:B0-----:R2:W-:Y:S02]  /*cd00*/  REDG.E.ADD.F32.FTZ.RN.STRONG.GPU desc[UR32][R64.64+0xa00], R61 ;  /* 0x000a003d400079a6 */ /* 0x0015e4000c12f320 */
.L_x_823:
[----:B------:R-:W-:Y:S05]  /*cd10*/  BSYNC.RECONVERGENT B0 ;  /* 0x0000000000007941 */ /* 0x000fea0003800200 */
.L_x_822:
[----:B0-2---:R0:W2:Y:S01]  /*cd20*/  LDS R61, [R60+0x2d00] ;  /* 0x002d00003c3d7984 */ /* 0x0050a20000000800 */
[----:B------:R-:W-:Y:S01]  /*cd30*/  BSSY.RECONVERGENT B0, `(.L_x_824) ;  /* 0x0000005000007945 */ /* 0x000fe20003800200 */
[C---:B---3--:R-:W-:Y:S02]  /*cd40*/  IADD3 R63, PT, PT, R182.reuse, 0x380, RZ ;  /* 0x00000380b63f7810 */ /* 0x048fe40007ffe0ff */
[----:B------:R-:W-:Y:S01]  /*cd50*/  LOP3.LUT R145, R182, 0x400, RZ, 0xfc, !PT ;  /* 0x00000400b6917812 */ /* 0x000fe200078efcff */
[----:B------:R-:W-:Y:S06]  /*cd60*/  @!P5 BRA `(.L_x_825) ;  /* 0x000000000004d947 */ /* 0x000fec0003800000 */
[----:B--2---:R3:W-:Y:S02]  /*cd70*/  REDG.E.ADD.F32.FTZ.RN.STRONG.GPU desc[UR32][R64.64+0xc00], R61 ;  /* 0x000c003d400079a6 */ /* 0x0047e4000c12f320 */
.L_x_825:
[----:B------:R-:W-:Y:S05]  /*cd80*/  BSYNC.RECONVERGENT B0 ;  /* 0x0000000000007941 */ /* 0x000fea0003800200 */
.L_x_824:
        /* <DEDUP_REMOVED lines=16> */
.L_x_827:
[----:B------:R-:W-:Y:S05]  /*ce90*/  BSYNC.RECONVERGENT B0 ;  /* 0x0000000000007941 */ /* 0x000fea0003800200 */
.L_x_826:
[----:B0-2---:R0:W2:Y:S01]  /*cea0*/  LDS R61, [R145+0x3100] ;  /* 0x00310000913d7984 */ /* 0x0050a20000000800 */
[----:B------:R-:W-:Y:S01]  /*ceb0*/  BSSY.RECONVERGENT B0, `(.L_x_828) ;  /* 0x0000006000007945 */ /* 0x000fe20003800200 */
[----:B------:R-:W-:Y:S02]  /*cec0*/  IADD3 R63, PT, PT, R182, 0x580, RZ ;  /* 0x00000580b63f7810 */ /* 0x000fe40007ffe0ff */
[----:B------:R-:W-:Y:S02]  /*ced0*/  LEA.HI R149, R149, R182, RZ, 0x1b ;  /* 0x000000b695957211 */ /* 0x000fe400078fd8ff */
[----:B------:R-:W-:Y:S01]  /*cee0*/  LEA R60, R60, UR30, 0x2 ;  /* 0x0000001e3c3c7c11 */ /* 0x000fe2000f8e10ff */
[----:B------:R-:W-:Y:S06]  /*cef0*/  @!P2 BRA `(.L_x_829) ;  /* 0x000000000004a947 */ /* 0x000fec0003800000 */
[----:B--2---:R3:W-:Y:S02]  /*cf00*/  REDG.E.ADD.F32.FTZ.RN.STRONG.GPU desc[UR32][R64.64+0x1000], R61 ;  /* 0x0010003d400079a6 */ /* 0x0047e4000c12f320 */
.L_x_829:
[----:B------:R-:W-:Y:S05]  /*cf10*/  BSYNC.RECONVERGENT B0 ;  /* 0x0000000000007941 */ /* 0x000fea0003800200 */
.L_x_828:
[----:B--23--:R2:W3:Y:S01]  /*cf20*/  LDS R61, [R60+0x3300] ;  /* 0x003300003c3d7984 */ /* 0x00c4e20000000800 */
[----:B------:R-:W-:Y:S01]  /*cf30*/  BSSY.RECONVERGENT B0, `(.L_x_830) ;  /* 0x0000005000007945 */ /* 0x000fe20003800200 */
[----:B------:R-:W-:Y:S02]  /*cf40*/  LEA.HI R63, R63, R182, RZ, 0x1b ;  /* 0x000000b63f3f7211 */ /* 0x000fe400078fd8ff */
[----:B------:R-:W-:Y:S01]  /*cf50*/  LEA R149, R149, UR30, 0x2 ;  /* 0x0000001e95957c11 */ /* 0x000fe2000f8e10ff */
[----:B------:R-:W-:Y:S06]  /*cf60*/  @!P3 BRA `(.L_x_831) ;  /* 0x000000000004b947 */ /* 0x000fec0003800000 */
[----:B---3--:R3:W-:Y:S02]  /*cf70*/  REDG.E.ADD.F32.FTZ.RN.STRONG.GPU desc[UR32][R64.64+0x1200], R61 ;  /* 0x0012003d400079a6 */ /* 0x0087e4000c12f320 */
.L_x_831:
[----:B------:R-:W-:Y:S05]  /*cf80*/  BSYNC.RECONVERGENT B0 ;  /* 0x0000000000007941 */ /* 0x000fea0003800200 */
.L_x_830:
[----:B---3--:R3:W0:Y:S01]  /*cf90*/  LDS R61, [R149+0x3500] ;  /* 0x00350000953d7984 */ /* 0x0086220000000800 */
[----:B------:R-:W-:Y:S01]  /*cfa0*/  BSSY.RECONVERGENT B0, `(.L_x_832) ;  /* 0x0000004000007945 */ /* 0x000fe20003800200 */
[----:B--2---:R-:W-:-:S03]  /*cfb0*/  LEA R60, R63, UR30, 0x2 ;  /* 0x0000001e3f3c7c11 */ /* 0x004fc6000f8e10ff */
[----:B------:R-:W-:Y:S05]  /*cfc0*/  @!P4 BRA `(.L_x_833) ;  /* 0x000000000004c947 */ /* 0x000fea0003800000 */
[----:B0-----:R2:W-:Y:S02]  /*cfd0*/  REDG.E.ADD.F32.FTZ.RN.STRONG.GPU desc[UR32][R64.64+0x1400], R61 ;  /* 0x0014003d400079a6 */ /* 0x0015e4000c12f320 */
.L_x_833:
[----:B------:R-:W-:Y:S05]  /*cfe0*/  BSYNC.RECONVERGENT B0 ;  /* 0x0000000000007941 */ /* 0x000fea0003800200 */
.L_x_832:
[----:B0-2---:R0:W2:Y:S01]  /*cff0*/  LDS R61, [R60+0x3700] ;  /* 0x003700003c3d7984 */ /* 0x0050a20000000800 */
[----:B------:R-:W-:Y:S01]  /*d000*/  BSSY.RECONVERGENT B0, `(.L_x_834) ;  /* 0x0000005000007945 */ /* 0x000fe20003800200 */
[C---:B------:R-:W-:Y:S02]  /*d010*/  IADD3 R63, PT, PT, R182.reuse, 0x600, RZ ;  /* 0x00000600b63f7810 */ /* 0x040fe40007ffe0ff */
[----:B------:R-:W-:Y:S01]  /*d020*/  IADD3 R145, PT, PT, R182, 0x680, RZ ;  /* 0x00000680b6917810 */ /* 0x000fe20007ffe0ff */
[----:B------:R-:W-:Y:S06]  /*d030*/  @!P5 BRA `(.L_x_835) ;  /* 0x000000000004d947 */ /* 0x000fec0003800000 */
[----:B--2---:R2:W-:Y:S02]  /*d040*/  REDG.E.ADD.F32.FTZ.RN.STRONG.GPU desc[UR32][R64.64+0x1600], R61 ;  /* 0x0016003d400079a6 */ /* 0x0045e4000c12f320 */
.L_x_835:
[----:B------:R-:W-:Y:S05]  /*d050*/  BSYNC.RECONVERGENT B0 ;  /* 0x0000000000007941 */ /* 0x000fea0003800200 */
.L_x_834:
        /* <DEDUP_REMOVED lines=16> */
.L_x_837:
[----:B------:R-:W-:Y:S05]  /*d160*/  BSYNC.RECONVERGENT B0 ;  /* 0x0000000000007941 */ /* 0x000fea0003800200 */
.L_x_836:
[----:B0-2---:R0:W2:Y:S01]  /*d170*/  LDS R61, [R145+0x3b00] ;  /* 0x003b0000913d7984 */ /* 0x0050a20000000800 */
[----:B------:R-:W-:Y:S01]  /*d180*/  BSSY.RECONVERGENT B0, `(.L_x_838) ;  /* 0x0000006000007945 */ /* 0x000fe20003800200 */
[----:B------:R-:W-:Y:S02]  /*d190*/  LOP3.LUT R63, R182, 0x800, RZ, 0xfc, !PT ;  /* 0x00000800b63f7812 */ /* 0x000fe400078efcff */
[----:B------:R-:W-:Y:S02]  /*d1a0*/  LEA.HI R149, R149, R182, RZ, 0x1b ;  /* 0x000000b695957211 */ /* 0x000fe400078fd8ff */
[----:B------:R-:W-:Y:S01]  /*d1b0*/  LEA R60, R60, UR30, 0x2 ;  /* 0x0000001e3c3c7c11 */ /* 0x000fe2000f8e10ff */
[----:B------:R-:W-:Y:S06]  /*d1c0*/  @!P2 BRA `(.L_x_839) ;  /* 0x000000000004a947 */ /* 0x000fec0003800000 */
[----:B--2---:R3:W-:Y:S02]  /*d1d0*/  REDG.E.ADD.F32.FTZ.RN.STRONG.GPU desc[UR32][R64.64+0x1a00], R61 ;  /* 0x001a003d400079a6 */ /* 0x0047e4000c12f320 */
.L_x_839:
[----:B------:R-:W-:Y:S05]  /*d1e0*/  BSYNC.RECONVERGENT B0 ;  /* 0x0000000000007941 */ /* 0x000fea0003800200 */
.L_x_838:
[----:B--23--:R2:W3:Y:S01]  /*d1f0*/  LDS R61, [R60+0x3d00] ;  /* 0x003d00003c3d7984 */ /* 0x00c4e20000000800 */
[----:B------:R-:W-:Y:S01]  /*d200*/  BSSY.RECONVERGENT B0, `(.L_x_840) ;  /* 0x0000005000007945 */ /* 0x000fe20003800200 */
[----:B------:R-:W-:Y:S02]  /*d210*/  LEA.HI R63, R63, R182, RZ, 0x1b ;  /* 0x000000b63f3f7211 */ /* 0x000fe400078fd8ff */
[----:B------:R-:W-:Y:S01]  /*d220*/  LEA R149, R149, UR30, 0x2 ;  /* 0x0000001e95957c11 */ /* 0x000fe2000f8e10ff */
[----:B------:R-:W-:Y:S06]  /*d230*/  @!P3 BRA `(.L_x_841) ;  /* 0x000000000004b947 */ /* 0x000fec0003800000 */
[----:B---3--:R3:W-:Y:S02]  /*d240*/  REDG.E.ADD.F32.FTZ.RN.STRONG.GPU desc[UR32][R64.64+0x1c00], R61 ;  /* 0x001c003d400079a6 */ /* 0x0087e4000c12f320 */
.L_x_841:
[----:B------:R-:W-:Y:S05]  /*d250*/  BSYNC.RECONVERGENT B0 ;  /* 0x0000000000007941 */ /* 0x000fea0003800200 */
.L_x_840:
[----:B---3--:R3:W0:Y:S01]  /*d260*/  LDS R61, [R149+0x3f00] ;  /* 0x003f0000953d7984 */ /* 0x0086220000000800 */
[----:B------:R-:W-:Y:S01]  /*d270*/  BSSY.RECONVERGENT B0, `(.L_x_842) ;  /* 0x0000004000007945 */ /* 0x000fe20003800200 */
[----:B--2---:R-:W-:-:S03]  /*d280*/  LEA R60, R63, UR30, 0x2 ;  /* 0x0000001e3f3c7c11 */ /* 0x004fc6000f8e10ff */
[----:B------:R-:W-:Y:S05]  /*d290*/  @!P4 BRA `(.L_x_843) ;  /* 0x000000000004c947 */ /* 0x000fea0003800000 */
[----:B0-----:R2:W-:Y:S02]  /*d2a0*/  REDG.E.ADD.F32.FTZ.RN.STRONG.GPU desc[UR32][R64.64+0x1e00], R61 ;  /* 0x001e003d400079a6 */ /* 0x0015e4000c12f320 */
.L_x_843:
[----:B------:R-:W-:Y:S05]  /*d2b0*/  BSYNC.RECONVERGENT B0 ;  /* 0x0000000000007941 */ /* 0x000fea0003800200 */
.L_x_842:
[----:B0-2---:R0:W2:Y:S01]  /*d2c0*/  LDS R61, [R60+0x4100] ;  /* 0x004100003c3d7984 */ /* 0x0050a20000000800 */
[----:B------:R-:W-:Y:S01]  /*d2d0*/  BSSY.RECONVERGENT B0, `(.L_x_844) ;  /* 0x0000005000007945 */ /* 0x000fe20003800200 */
[C---:B------:R-:W-:Y:S02]  /*d2e0*/  IADD3 R63, PT, PT, R182.reuse, 0x880, RZ ;  /* 0x00000880b63f7810 */ /* 0x040fe40007ffe0ff */
[----:B------:R-:W-:Y:S01]  /*d2f0*/  IADD3 R145, PT, PT, R182, 0x900, RZ ;  /* 0x00000900b6917810 */ /* 0x000fe20007ffe0ff */
[----:B------:R-:W-:Y:S06]  /*d300*/  @!P5 BRA `(.L_x_845) ;  /* 0x000000000004d947 */ /* 0x000fec0003800000 */
[----:B--2---:R2:W-:Y:S02]  /*d310*/  REDG.E.ADD.F32.FTZ.RN.STRONG.GPU desc[UR32][R64.64+0x2000], R61 ;  /* 0x0020003d400079a6 */ /* 0x0045e4000c12f320 */
.L_x_845:
[----:B------:R-:W-:Y:S05]  /*d320*/  BSYNC.RECONVERGENT B0 ;  /* 0x0000000000007941 */ /* 0x000fea0003800200 */
.L_x_844:
        /* <DEDUP_REMOVED lines=16> */
.L_x_847:
[----:B------:R-:W-:Y:S05]  /*d430*/  BSYNC.RECONVERGENT B0 ;  /* 0x0000000000007941 */ /* 0x000fea0003800200 */
.L_x_846:
[----:B0-2---:R0:W2:Y:S01]  /*d440*/  LDS R61, [R145+0x4500] ;  /* 0x00450000913d7984 */ /* 0x0050a20000000800 */
[----:B------:R-:W-:Y:S01]  /*d450*/  BSSY.RECONVERGENT B0, `(.L_x_848) ;  /* 0x0000006000007945 */ /* 0x000fe20003800200 */
[----:B------:R-:W-:Y:S02]  /*d460*/  IADD3 R63, PT, PT, R182, 0xa80, RZ ;  /* 0x00000a80b63f7810 */ /* 0x000fe40007ffe0ff */
[----:B------:R-:W-:Y:S02]  /*d470*/  LEA.HI R149, R149, R182, RZ, 0x1b ;  /* 0x000000b695957211 */ /* 0x000fe400078fd8ff */
[----:B------:R-:W-:Y:S01]  /*d480*/  LEA R60, R60, UR30, 0x2 ;  /* 0x0000001e3c3c7c11 */ /* 0x000fe2000f8e10ff */
[----:B------:R-:W-:Y:S06]  /*d490*/  @!P2 BRA `(.L_x_849) ;  /* 0x000000000004a947 */ /* 0x000fec0003800000 */
[----:B--2---:R3:W-:Y:S02]  /*d4a0*/  REDG.E.ADD.F32.FTZ.RN.STRONG.GPU desc[UR32][R64.64+0x2400], R61 ;  /* 0x0024003d400079a6 */ /* 0x0047e4000c12f320 */
.L_x_849:
[----:B------:R-:W-:Y:S05]  /*d4b0*/  BSYNC.RECONVERGENT B0 ;  /* 0x0000000000007941 */ /* 0x000fea0003800200 */
.L_x_848:
[----:B--23--:R2:W3:Y:S01]  /*d4c0*/  LDS R61, [R60+0x4700] ;  /* 0x004700003c3d7984 */ /* 0x00c4e20000000800 */
[----:B------:R-:W-:Y:S01]  /*d4d0*/  BSSY.RECONVERGENT B0, `(.L_x_850) ;  /* 0x0000005000007945 */ /* 0x000fe20003800200 */
[----:B------:R-:W-:Y:S02]  /*d4e0*/  LEA.HI R63, R63, R182, RZ, 0x1b ;  /* 0x000000b63f3f7211 */ /* 0x000fe400078fd8ff */
[----:B------:R-:W-:Y:S01]  /*d4f0*/  LEA R149, R149, UR30, 0x2 ;  /* 0x0000001e95957c11 */ /* 0x000fe2000f8e10ff */
[----:B------:R-:W-:Y:S06]  /*d500*/  @!P3 BRA `(.L_x_851) ;  /* 0x000000000004b947 */ /* 0x000fec0003800000 */
[----:B---3--:R3:W-:Y:S02]  /*d510*/  REDG.E.ADD.F32.FTZ.RN.STRONG.GPU desc[UR32][R64.64+0x2600], R61 ;  /* 0x0026003d400079a6 */ /* 0x0087e4000c12f320 */
.L_x_851:
[----:B------:R-:W-:Y:S05]  /*d520*/  BSYNC.RECONVERGENT B0 ;  /* 0x0000000000007941 */ /* 0x000fea0003800200 */
.L_x_850:
[----:B---3--:R3:W0:Y:S01]  /*d530*/  LDS R61, [R149+0x4900] ;  /* 0x00490000953d7984 */ /* 0x0086220000000800 */
[----:B------:R-:W-:Y:S01]  /*d540*/  BSSY.RECONVERGENT B0, `(.L_x_852) ;  /* 0x0000004000007945 */ /* 0x000fe20003800200 */
[----:B--2---:R-:W-:-:S03]  /*d550*/  LEA R60, R63, UR30, 0x2 ;  /* 0x0000001e3f3c7c11 */ /* 0x004fc6000f8e10ff */
[----:B------:R-:W-:Y:S05]  /*d560*/  @!P4 BRA `(.L_x_853) ;  /* 0x000000000004c947 */ /* 0x000fea0003800000 */
[----:B0-----:R2:W-:Y:S02]  /*d570*/  REDG.E.ADD.F32.FTZ.RN.STRONG.GPU desc[UR32][R64.64+0x2800], R61 ;  /* 0x0028003d400079a6 */ /* 0x0015e4000c12f320 */
.L_x_853:
[----:B------:R-:W-:Y:S05]  /*d580*/  BSYNC.RECONVERGENT B0 ;  /* 0x0000000000007941 */ /* 0x000fea0003800200 */
.L_x_852:
[----:B0-2---:R0:W2:Y:S01]  /*d590*/  LDS R61, [R60+0x4b00] ;  /* 0x004b00003c3d7984 */ /* 0x0050a20000000800 */
[----:B------:R-:W-:Y:S01]  /*d5a0*/  BSSY.RECONVERGENT B0, `(.L_x_854) ;  /* 0x0000005000007945 */ /* 0x000fe20003800200 */
[C---:B------:R-:W-:Y:S02]  /*d5b0*/  IADD3 R63, PT, PT, R182.reuse, 0xb00, RZ ;  /* 0x00000b00b63f7810 */ /* 0x040fe40007ffe0ff */
[----:B------:R-:W-:Y:S01]  /*d5c0*/  IADD3 R145, PT, PT, R182, 0xb80, RZ ;  /* 0x00000b80b6917810 */ /* 0x000fe20007ffe0ff */
[----:B------:R-:W-:Y:S06]  /*d5d0*/  @!P5 BRA `(.L_x_855) ;  /* 0x000000000004d947 */ /* 0x000fec0003800000 */
[----:B--2---:R2:W-:Y:S02]  /*d5e0*/  REDG.E.ADD.F32.FTZ.RN.STRONG.GPU desc[UR32][R64.64+0x2a00], R61 ;  /* 0x002a003d400079a6 */ /* 0x0045e4000c12f320 */
.L_x_855:
[----:B------:R-:W-:Y:S05]  /*d5f0*/  BSYNC.RECONVERGENT B0 ;  /* 0x0000000000007941 */ /* 0x000fea0003800200 */
.L_x_854:
        /* <DEDUP_REMOVED lines=16> */
.L_x_857:
[----:B------:R-:W-:Y:S05]  /*d700*/  BSYNC.RECONVERGENT B0 ;  /* 0x0000000000007941 */ /* 0x000fea0003800200 */
.L_x_856:
[----:B0-2---:R0:W2:Y:S01]  /*d710*/  LDS R61, [R145+0x4f00] ;  /* 0x004f0000913d7984 */ /* 0x0050a20000000800 */
[----:B------:R-:W-:Y:S01]  /*d720*/  BSSY.RECONVERGENT B0, `(.L_x_858) ;  /* 0x0000006000007945 */ /* 0x000fe20003800200 */
[----:B------:R-:W-:Y:S02]  /*d730*/  IADD3 R63, PT, PT, R182, 0xd00, RZ ;  /* 0x00000d00b63f7810 */ /* 0x000fe40007ffe0ff */
[----:B------:R-:W-:Y:S02]  /*d740*/  LEA.HI R149, R149, R182, RZ, 0x1b ;  /* 0x000000b695957211 */ /* 0x000fe400078fd8ff */
[----:B------:R-:W-:Y:S01]  /*d750*/  LEA R60, R60, UR30, 0x2 ;  /* 0x0000001e3c3c7c11 */ /* 0x000fe2000f8e10ff */
[----:B------:R-:W-:Y:S06]  /*d760*/  @!P2 BRA `(.L_x_859) ;  /* 0x000000000004a947 */ /* 0x000fec0003800000 */
[----:B--2---:R3:W-:Y:S02]  /*d770*/  REDG.E.ADD.F32.FTZ.RN.STRONG.GPU desc[UR32][R64.64+0x2e00], R61 ;  /* 0x002e003d400079a6 */ /* 0x0047e4000c12f320 */
.L_x_859:
[----:B------:R-:W-:Y:S05]  /*d780*/  BSYNC.RECONVERGENT B0 ;  /* 0x0000000000007941 */ /* 0x000fea0003800200 */
.L_x_858:
[----:B--23--:R2:W3:Y:S01]  /*d790*/  LDS R61, [R60+0x5100] ;  /* 0x005100003c3d7984 */ /* 0x00c4e20000000800 */
[----:B------:R-:W-:Y:S01]  /*d7a0*/  BSSY.RECONVERGENT B0, `(.L_x_860) ;  /* 0x0000005000007945 */ /* 0x000fe20003800200 */
[----:B------:R-:W-:Y:S02]  /*d7b0*/  LEA.HI R63, R63, R182, RZ, 0x1b ;  /* 0x000000b63f3f7211 */ /* 0x000fe400078fd8ff */
[----:B------:R-:W-:Y:S01]  /*d7c0*/  LEA R62, R149, UR30, 0x2 ;  /* 0x0000001e953e7c11 */ /* 0x000fe2000f8e10ff */
[----:B------:R-:W-:Y:S06]  /*d7d0*/  @!P3 BRA `(.L_x_861) ;  /* 0x000000000004b947 */ /* 0x000fec0003800000 */
[----:B---3--:R3:W-:Y:S02]  /*d7e0*/  REDG.E.ADD.F32.FTZ.RN.STRONG.GPU desc[UR32][R64.64+0x3000], R61 ;  /* 0x0030003d400079a6 */ /* 0x0087e4000c12f320 */
.L_x_861:
[----:B------:R-:W-:Y:S05]  /*d7f0*/  BSYNC.RECONVERGENT B0 ;  /* 0x0000000000007941 */ /* 0x000fea0003800200 */
.L_x_860:
[----:B---3--:R3:W1:Y:S01]  /*d800*/  LDS R61, [R62+0x5300] ;  /* 0x005300003e3d7984 */ /* 0x0086620000000800 */
[----:B------:R-:W-:Y:S01]  /*d810*/  BSSY.RECONVERGENT B0, `(.L_x_862) ;  /* 0x0000006000007945 */ /* 0x000fe20003800200 */
[C---:B0-----:R-:W-:Y:S02]  /*d820*/  IADD3 R145, PT, PT, R182.reuse, 0xd80, RZ ;  /* 0x00000d80b6917810 */ /* 0x041fe40007ffe0ff */
[----:B------:R-:W-:Y:S02]  /*d830*/  IADD3 R149, PT, PT, R182, 0xe00, RZ ;  /* 0x00000e00b6957810 */ /* 0x000fe40007ffe0ff */
[----:B------:R-:W-:Y:S01]  /*d840*/  LEA R63, R63, UR30, 0x2 ;  /* 0x0000001e3f3f7c11 */ /* 0x000fe2000f8e10ff */
[----:B------:R-:W-:Y:S06]  /*d850*/  @!P4 BRA `(.L_x_863) ;  /* 0x000000000004c947 */ /* 0x000fec0003800000 */
[----:B-1----:R0:W-:Y:S02]  /*d860*/  REDG.E.ADD.F32.FTZ.RN.STRONG.GPU desc[UR32][R64.64+0x3200], R61 ;  /* 0x0032003d400079a6 */ /* 0x0021e4000c12f320 */
.L_x_863:
[----:B------:R-:W-:Y:S05]  /*d870*/  BSYNC.RECONVERGENT B0 ;  /* 0x0000000000007941 */ /* 0x000fea0003800200 */
.L_x_862:
[----:B01----:R0:W1:Y:S01]  /*d880*/  LDS R61, [R63+0x5500] ;  /* 0x005500003f3d7984 */ /* 0x0030620000000800 */
[----:B------:R-:W-:Y:S01]  /*d890*/  BSSY.RECONVERGENT B0, `(.L_x_864) ;  /* 0x0000005000007945 */ /* 0x000fe20003800200 */
[-C--:B------:R-:W-:Y:S02]  /*d8a0*/  LEA.HI R145, R145, R182.reuse, RZ, 0x1b ;  /* 0x000000b691917211 */ /* 0x080fe400078fd8ff */
[----:B------:R-:W-:Y:S01]  /*d8b0*/  LEA.HI R149, R149, R182, RZ, 0x1b ;  /* 0x000000b695957211 */ /* 0x000fe200078fd8ff */
[----:B------:R-:W-:Y:S06]  /*d8c0*/  @!P5 BRA `(.L_x_865) ;  /* 0x000000000004d947 */ /* 0x000fec0003800000 */
[----:B-1----:R1:W-:Y:S02]  /*d8d0*/  REDG.E.ADD.F32.FTZ.RN.STRONG.GPU desc[UR32][R64.64+0x3400], R61 ;  /* 0x0034003d400079a6 */ /* 0x0023e4000c12f320 */
.L_x_865:
[----:B------:R-:W-:Y:S05]  /*d8e0*/  BSYNC.RECONVERGENT B0 ;  /* 0x0000000000007941 */ /* 0x000fea0003800200 */
.L_x_864:
[----:B-1----:R-:W-:Y:S01]  /*d8f0*/  LEA R61, R145, UR30, 0x2 ;  /* 0x0000001e913d7c11 */ /* 0x002fe2000f8e10ff */
[----:B------:R-:W-:Y:S01]  /*d900*/  BSSY.RECONVERGENT B0, `(.L_x_866) ;  /* 0x000000a000007945 */ /* 0x000fe20003800200 */
[----:B------:R-:W-:Y:S02]  /*d910*/  ISETP.GE.AND P6, PT, R75, 0xd81, PT ;  /* 0x00000d814b00780c */ /* 0x000fe40003fc6270 */
        /* <DEDUP_REMOVED lines=8> */
.L_x_867:
[----:B------:R-:W-:Y:S05]  /*d9a0*/  BSYNC.RECONVERGENT B0 ;  /* 0x0000000000007941 */ /* 0x000fea0003800200 */
.L_x_866:
[----:B-1----:R1:W0:Y:S01]  /*d9b0*/  LDS R61, [R149+0x5900] ;  /* 0x00590000953d7984 */ /* 0x0022220000000800 */
[----:B------:R-:W-:Y:S04]  /*d9c0*/  BSSY.RECONVERGENT B0, `(.L_x_868) ;  /* 0x0000003000007945 */ /* 0x000fe80003800200 */
[----:B------:R-:W-:Y:S05]  /*d9d0*/  @!P2 BRA `(.L_x_869) ;  /* 0x000000000004a947 */ /* 0x000fea0003800000 */
[----:B0-----:R0:W-:Y:S02]  /*d9e0*/  REDG.E.ADD.F32.FTZ.RN.STRONG.GPU desc[UR32][R64.64+0x3800], R61 ;  /* 0x0038003d400079a6 */ /* 0x0011e4000c12f320 */
.L_x_869:
[----:B------:R-:W-:Y:S05]  /*d9f0*/  BSYNC.RECONVERGENT B0 ;  /* 0x0000000000007941 */ /* 0x000fea0003800200 */
.L_x_868:
[----:B0-----:R-:W-:Y:S01]  /*da00*/  IADD3 R61, PT, PT, R182, 0xe80, RZ ;  /* 0x00000e80b63d7810 */ /* 0x001fe20007ffe0ff */
[----:B------:R-:W-:Y:S01]  /*da10*/  FMUL.FTZ R145, R34, R73 ;  /* 0x0000004922917220 */ /* 0x000fe20000410000 */
[----:B------:R-:W-:Y:S01]  /*da20*/  IADD3 R63, PT, PT, R182, 0xf00, RZ ;  /* 0x00000f00b63f7810 */ /* 0x000fe20007ffe0ff */
[C---:B------:R-:W-:Y:S01]  /*da30*/  FFMA.FTZ R75, -R34.reuse, R50, R228 ;  /* 0x00000032224b7223 */ /* 0x040fe200000101e4 */
[-C--:B------:R-:W-:Y:S01]  /*da40*/  LEA.HI R61, R61, R182.reuse, RZ, 0x1b ;  /* 0x000000b63d3d7211 */ /* 0x080fe200078fd8ff */
[----:B------:R-:W-:Y:S01]  /*da50*/  FMUL.FTZ R147, R34, R147 ;  /* 0x0000009322937220 */ /* 0x000fe20000410000 */
[----:B------:R-:W-:Y:S01]  /*da60*/  LEA.HI R63, R63, R182, RZ, 0x1b ;  /* 0x000000b63f3f7211 */ /* 0x000fe200078fd8ff */
[----:B--2---:R-:W-:Y:S01]  /*da70*/  FMUL.FTZ R60, R230, R145 ;  /* 0x00000091e63c7220 */ /* 0x004fe20000410000 */
[----:B---3--:R-:W-:Y:S01]  /*da80*/  LEA R62, R61, UR30, 0x2 ;  /* 0x0000001e3d3e7c11 */ /* 0x008fe2000f8e10ff */
        /* <DEDUP_REMOVED lines=9> */
.L_x_871:
[----:B------:R-:W-:Y:S05]  /*db20*/  BSYNC.RECONVERGENT B0 ;  /* 0x0000000000007941 */ /* 0x000fea0003800200 */
.L_x_870:
[----:B-12---:R1:W2:Y:S01]  /*db30*/  LDS R63, [R153+0x5d00] ;  /* 0x005d0000993f7984 */ /* 0x0062a20000000800 */
[----:B------:R-:W-:Y:S01]  /*db40*/  BSSY.RECONVERGENT B0, `(.L_x_872) ;  /* 0x0000005000007945 */ /* 0x000fe20003800200 */
[----:B------:R-:W-:Y:S01]  /*db50*/  LEA R149, R149, UR30, 0x2 ;  /* 0x0000001e95957c11 */ /* 0x000fe2000f8e10ff */
[----:B------:R-:W-:Y:S02]  /*db60*/  FFMA.FTZ R60, R75, R145, R60 ;  /* 0x000000914b3c7223 */ /* 0x000fe4000001003c */
[----:B------:R-:W-:Y:S05]  /*db70*/  @!P4 BRA `(.L_x_873) ;  /* 0x000000000004c947 */ /* 0x000fea0003800000 */
[----:B--2---:R3:W-:Y:S02]  /*db80*/  REDG.E.ADD.F32.FTZ.RN.STRONG.GPU desc[UR32][R64.64+0x3c00], R63 ;  /* 0x003c003f400079a6 */ /* 0x0047e4000c12f320 */
.L_x_873:
[----:B------:R-:W-:Y:S05]  /*db90*/  BSYNC.RECONVERGENT B0 ;  /* 0x0000000000007941 */ /* 0x000fea0003800200 */
.L_x_872:
[----:B--23--:R2:W3:Y:S01]  /*dba0*/  LDS R63, [R149+0x5f00] ;  /* 0x005f0000953f7984 */ /* 0x00c4e20000000800 */
[----:B------:R-:W-:Y:S01]  /*dbb0*/  BSSY.RECONVERGENT B0, `(.L_x_874) ;  /* 0x0000004000007945 */ /* 0x000fe20003800200 */
[----:B------:R-:W-:-:S03]  /*dbc0*/  FADD.FTZ R60, R143, R60 ;  /* 0x0000003c8f3c7221 */ /* 0x000fc60000010000 */
[----:B------:R-:W-:Y:S05]  /*dbd0*/  @!P5 BRA `(.L_x_875) ;  /* 0x000000000004d947 */ /* 0x000fea0003800000 */
[----:B---3--:R3:W-:Y:S02]  /*dbe0*/  REDG.E.ADD.F32.FTZ.RN.STRONG.GPU desc[UR32][R64.64+0x3e00], R63 ;  /* 0x003e003f400079a6 */ /* 0x0087e4000c12f320 */
.L_x_875:
[----:B------:R-:W-:Y:S05]  /*dbf0*/  BSYNC.RECONVERGENT B0 ;  /* 0x0000000000007941 */ /* 0x000fea0003800200 */
.L_x_874:
[----:B------:R-:W-:Y:S01]  /*dc00*/  FADD.FTZ R61, R136, R61 ;  /* 0x0000003d883d7221 */ /* 0x000fe20000010000 */
[C---:B0-----:R-:W-:Y:S01]  /*dc10*/  FFMA.FTZ R62, R3.reuse, R148, R76 ;  /* 0x00000094033e7223 */ /* 0x041fe2000001004c */
[----:B---3--:R-:W-:Y:S01]  /*dc20*/  FFMA.FTZ R63, -R3, R150, R151 ;  /* 0x00000096033f7223 */ /* 0x008fe20000010197 */
[----:B------:R-:W0:Y:S01]  /*dc30*/  SHFL.DOWN PT, R65, R60, 0x1, 0x1f ;  /* 0x08201f003c417f89 */ /* 0x000e2200000e0000 */
[----:B------:R-:W-:Y:S01]  /*dc40*/  ISETP.GT.AND P2, PT, R105, 0x1e, PT ;  /* 0x0000001e6900780c */ /* 0x000fe20003f44270 */
[----:B------:R-:W-:Y:S01]  /*dc50*/  FMUL.FTZ R75, R75, R110 ;  /* 0x0000006e4b4b7220 */ /* 0x000fe20000410000 */
[----:B------:R-:W-:Y:S01]  /*dc60*/  FMUL.FTZ R221, R221, R160 ;  /* 0x000000a0dddd7220 */ /* 0x000fe20000410000 */
[----:B------:R-:W3:Y:S01]  /*dc70*/  SHFL.DOWN PT, R64, R61, 0x1, 0x1f ;  /* 0x08201f003d407f89 */ /* 0x000ee200000e0000 */
[----:B------:R-:W-:Y:S01]  /*dc80*/  FMUL.FTZ R227, R227, R132 ;  /* 0x00000084e3e37220 */ /* 0x000fe20000410000 */
[----:B------:R-:W-:Y:S01]  /*dc90*/  FFMA.FTZ R75, R230, R131, R75 ;  /* 0x00000083e64b7223 */ /* 0x000fe2000001004b */
[----:B------:R-:W-:Y:S01]  /*dca0*/  FFMA.FTZ R126, R126, R67, R221 ;  /* 0x000000437e7e7223 */ /* 0x000fe200000100dd */
[----:B------:R-:W5:Y:S01]  /*dcb0*/  SHFL.DOWN PT, R143, R62, 0x1, 0x1f ;  /* 0x08201f003e8f7f89 */ /* 0x000f6200000e0000 */
[----:B------:R-:W-:Y:S01]  /*dcc0*/  FFMA.FTZ R224, R224, R133, R227 ;  /* 0x00000085e0e07223 */ /* 0x000fe200000100e3 */
[----:B------:R-:W-:Y:S01]  /*dcd0*/  FMUL.FTZ R223, R223, R134 ;  /* 0x00000086dfdf7220 */ /* 0x000fe20000410000 */
[----:B------:R-:W-:Y:S01]  /*dce0*/  FMUL.FTZ R152, R219, R152 ;  /* 0x00000098db987220 */ /* 0x000fe20000410000 */
[----:B------:R-:W1:Y:S01]  /*dcf0*/  SHFL.DOWN PT, R76, R63, 0x1, 0x1f ;  /* 0x08201f003f4c7f89 */ /* 0x000e6200000e0000 */
[----:B------:R-:W-:Y:S01]  /*dd00*/  FMUL.FTZ R220, R220, R157 ;  /* 0x0000009ddcdc7220 */ /* 0x000fe20000410000 */
[----:B------:R-:W-:Y:S01]  /*dd10*/  FFMA.FTZ R135, R202, R135, R223 ;  /* 0x00000087ca877223 */ /* 0x000fe200000100df */
[----:B------:R-:W-:Y:S01]  /*dd20*/  FFMA.FTZ R138, R183, R138, R152 ;  /* 0x0000008ab78a7223 */ /* 0x000fe20000010098 */
[----:B------:R-:W-:Y:S01]  /*dd30*/  FMUL.FTZ R216, R216, R161 ;  /* 0x000000a1d8d87220 */ /* 0x000fe20000410000 */
[----:B------:R-:W-:Y:S01]  /*dd40*/  FFMA.FTZ R127, R127, R140, R220 ;  /* 0x0000008c7f7f7223 */ /* 0x000fe200000100dc */
[----:B------:R-:W-:Y:S01]  /*dd50*/  FMUL.FTZ R217, R217, R158 ;  /* 0x0000009ed9d97220 */ /* 0x000fe20000410000 */
[----:B------:R-:W-:Y:S01]  /*dd60*/  FMUL.FTZ R156, R213, R156 ;  /* 0x0000009cd59c7220 */ /* 0x000fe20000410000 */
[----:B------:R-:W-:Y:S01]  /*dd70*/  FFMA.FTZ R144, R185, R144, R216 ;  /* 0x00000090b9907223 */ /* 0x000fe200000100d8 */
[----:B------:R-:W-:Y:S01]  /*dd80*/  FMUL.FTZ R155, R214, R155 ;  /* 0x0000009bd69b7220 */ /* 0x000fe20000410000 */
[----:B------:R-:W-:Y:S01]  /*dd90*/  FFMA.FTZ R141, R184, R141, R217 ;  /* 0x0000008db88d7223 */ /* 0x000fe200000100d9 */
[----:B------:R-:W-:Y:S01]  /*dda0*/  FFMA.FTZ R142, R187, R142, R156 ;  /* 0x0000008ebb8e7223 */ /* 0x000fe2000001009c */
[----:B0-----:R-:W-:Y:S01]  /*ddb0*/  @!P2 FADD.FTZ R60, R60, R65 ;  /* 0x000000413c3ca221 */ /* 0x001fe20000010000 */
[----:B------:R-:W-:Y:S01]  /*ddc0*/  FFMA.FTZ R65, R51, R146, R224 ;  /* 0x0000009233417223 */ /* 0x000fe200000100e0 */
[----:B------:R-:W-:Y:S01]  /*ddd0*/  FMUL.FTZ R210, R210, R159 ;  /* 0x0000009fd2d27220 */ /* 0x000fe20000410000 */
[----:B------:R-:W-:Y:S01]  /*dde0*/  ISETP.GT.AND P3, PT, R105, 0xf, PT ;  /* 0x0000000f6900780c */ /* 0x000fe20003f64270 */
[----:B---3--:R-:W-:Y:S01]  /*ddf0*/  @!P2 FADD.FTZ R61, R61, R64 ;  /* 0x000000403d3da221 */ /* 0x008fe20000010000 */
[----:B------:R-:W-:Y:S01]  /*de00*/  FFMA.FTZ R64, R50, R73, R75 ;  /* 0x0000004932407223 */ /* 0x000fe2000001004b */
[----:B------:R-:W0:Y:S01]  /*de10*/  SHFL.DOWN PT, R131, R60, 0x2, 0x1f ;  /* 0x08401f003c837f89 */ /* 0x000e2200000e0000 */
[----:B------:R-:W-:Y:S01]  /*de20*/  FADD.FTZ R100, R65, R100 ;  /* 0x0000006441647221 */ /* 0x000fe20000010000 */
[----:B-----5:R-:W-:Y:S01]  /*de30*/  @!P2 FADD.FTZ R62, R62, R143 ;  /* 0x0000008f3e3ea221 */ /* 0x020fe20000010000 */
[----:B------:R-:W-:Y:S01]  /*de40*/  FFMA.FTZ R65, R53, R200, R126 ;  /* 0x000000c835417223 */ /* 0x000fe2000001007e */
[----:B------:R-:W-:Y:S01]  /*de50*/  FADD.FTZ R101, R64, R101 ;  /* 0x0000006540657221 */ /* 0x000fe20000010000 */
[----:B------:R-:W-:Y:S01]  /*de60*/  FFMA.FTZ R64, R52, R201, R135 ;  /* 0x000000c934407223 */ /* 0x000fe20000010087 */
[----:B-1----:R-:W-:Y:S01]  /*de70*/  @!P2 FADD.FTZ R63, R63, R76 ;  /* 0x0000004c3f3fa221 */ /* 0x002fe20000010000 */
[----:B------:R-:W1:Y:S01]  /*de80*/  SHFL.DOWN PT, R73, R62, 0x2, 0x1f ;  /* 0x08401f003e497f89 */ /* 0x000e6200000e0000 */
[----:B------:R-:W-:Y:S01]  /*de90*/  ISETP.GT.AND P2, PT, R105, 0x1d, PT ;  /* 0x0000001d6900780c */ /* 0x000fe20003f44270 */
[----:B------:R-:W-:Y:S01]  /*dea0*/  FADD.FTZ R98, R65, R98 ;  /* 0x0000006241627221 */ /* 0x000fe20000010000 */
[----:B------:R-:W-:Y:S01]  /*deb0*/  FFMA.FTZ R65, R55, R198, R138 ;  /* 0x000000c637417223 */ /* 0x000fe2000001008a */
[----:B------:R-:W3:Y:S01]  /*dec0*/  SHFL.DOWN PT, R76, R61, 0x2, 0x1f ;  /* 0x08401f003d4c7f89 */ /* 0x000ee200000e0000 */
[----:B------:R-:W-:Y:S01]  /*ded0*/  FADD.FTZ R99, R64, R99 ;  /* 0x0000006340637221 */ /* 0x000fe20000010000 */
[----:B------:R-:W-:Y:S01]  /*dee0*/  FFMA.FTZ R64, R54, R199, R127 ;  /* 0x000000c736407223 */ /* 0x000fe2000001007f */
[----:B------:R-:W-:Y:S01]  /*def0*/  FADD.FTZ R96, R65, R96 ;  /* 0x0000006041607221 */ /* 0x000fe20000010000 */
[----:B------:R-:W5:Y:S01]  /*df00*/  SHFL.DOWN PT, R110, R63, 0x2, 0x1f ;  /* 0x08401f003f6e7f89 */ /* 0x000f6200000e0000 */
[----:B------:R-:W-:Y:S01]  /*df10*/  FFMA.FTZ R65, R57, R196, R144 ;  /* 0x000000c439417223 */ /* 0x000fe20000010090 */
[----:B------:R-:W-:Y:S01]  /*df20*/  FADD.FTZ R97, R64, R97 ;  /* 0x0000006140617221 */ /* 0x000fe20000010000 */
[----:B------:R-:W-:Y:S01]  /*df30*/  FFMA.FTZ R64, R56, R197, R141 ;  /* 0x000000c538407223 */ /* 0x000fe2000001008d */
[----:B------:R-:W-:Y:S01]  /*df40*/  FFMA.FTZ R107, R186, R107, R155 ;  /* 0x0000006bba6b7223 */ /* 0x000fe2000001009b */
[----:B------:R-:W-:Y:S01]  /*df50*/  FADD.FTZ R94, R65, R94 ;  /* 0x0000005e415e7221 */ /* 0x000fe20000010000 */
[----:B------:R-:W-:Y:S01]  /*df60*/  FFMA.FTZ R65, R59, R194, R142 ;  /* 0x000000c23b417223 */ /* 0x000fe2000001008e */
[----:B------:R-:W-:Y:S01]  /*df70*/  FFMA.FTZ R106, R189, R106, R210 ;  /* 0x0000006abd6a7223 */ /* 0x000fe200000100d2 */
[----:B------:R-:W-:Y:S01]  /*df80*/  FMUL.FTZ R211, R211, R154 ;  /* 0x0000009ad3d37220 */ /* 0x000fe20000410000 */
[----:B0-----:R-:W-:Y:S01]  /*df90*/  @!P2 FADD.FTZ R60, R60, R131 ;  /* 0x000000833c3ca221 */ /* 0x001fe20000010000 */
[----:B------:R-:W-:Y:S01]  /*dfa0*/  FADD.FTZ R95, R64, R95 ;  /* 0x0000005f405f7221 */ /* 0x000fe20000010000 */
[----:B------:R-:W-:Y:S01]  /*dfb0*/  FADD.FTZ R92, R65, R92 ;  /* 0x0000005c415c7221 */ /* 0x000fe20000010000 */
[----:B------:R-:W-:Y:S01]  /*dfc0*/  FFMA.FTZ R64, R58, R195, R107 ;  /* 0x000000c33a407223 */ /* 0x000fe2000001006b */
[----:B------:R-:W-:Y:S01]  /*dfd0*/  FFMA.FTZ R65, R81, R74, R106 ;  /* 0x0000004a51417223 */ /* 0x000fe2000001006a */
[----:B------:R-:W0:Y:S01]  /*dfe0*/  SHFL.DOWN PT, R67, R60, 0x4, 0x1f ;  /* 0x08801f003c437f89 */ /* 0x000e2200000e0000 */
[----:B------:R-:W-:Y:S01]  /*dff0*/  FFMA.FTZ R137, R188, R137, R211 ;  /* 0x00000089bc897223 */ /* 0x000fe200000100d3 */
[----:B-1----:R-:W-:Y:S01]  /*e000*/  @!P2 FADD.FTZ R62, R62, R73 ;  /* 0x000000493e3ea221 */ /* 0x002fe20000010000 */
[----:B------:R-:W-:Y:S01]  /*e010*/  FADD.FTZ R93, R64, R93 ;  /* 0x0000005d405d7221 */ /* 0x000fe20000010000 */
[----:B------:R-:W-:Y:S01]  /*e020*/  FMUL.FTZ R113, R208, R113 ;  /* 0x00000071d0717220 */ /* 0x000fe20000410000 */
[----:B------:R-:W-:Y:S01]  /*e030*/  FFMA.FTZ R64, R80, R109, R137 ;  /* 0x0000006d50407223 */ /* 0x000fe20000010089 */
[----:B---3--:R-:W-:Y:S01]  /*e040*/  @!P2 FADD.FTZ R61, R61, R76 ;  /* 0x0000004c3d3da221 */ /* 0x008fe20000010000 */
[----:B------:R-:W1:Y:S01]  /*e050*/  SHFL.DOWN PT, R73, R62, 0x4, 0x1f ;  /* 0x08801f003e497f89 */ /* 0x000e6200000e0000 */
[----:B------:R-:W-:Y:S01]  /*e060*/  FADD.FTZ R90, R65, R90 ;  /* 0x0000005a415a7221 */ /* 0x000fe20000010000 */
[----:B------:R-:W-:Y:S01]  /*e070*/  BSSY.RECONVERGENT B0, `(.L_x_876) ;  /* 0x000002e000007945 */ /* 0x000fe20003800200 */
[----:B-----5:R-:W-:Y:S01]  /*e080*/  @!P2 FADD.FTZ R63, R63, R110 ;  /* 0x0000006e3f3fa221 */ /* 0x020fe20000010000 */
[----:B------:R-:W3:Y:S01]  /*e090*/  SHFL.DOWN PT, R76, R61, 0x4, 0x1f ;  /* 0x08801f003d4c7f89 */ /* 0x000ee200000e0000 */
[----:B------:R-:W-:Y:S01]  /*e0a0*/  ISETP.GT.AND P2, PT, R105, 0x1b, PT ;  /* 0x0000001b6900780c */ /* 0x000fe20003f44270 */
        /* <DEDUP_REMOVED lines=13> */
[----:B------:R-:W-:Y:S01]  /*e180*/  FADD.FTZ R29, R118, R29 ;  /* 0x0000001d761d7221 */ /* 0x000fe20000010000 */
[----:B------:R-:W-:Y:S01]  /*e190*/  FADD.FTZ R91, R64, R91 ;  /* 0x0000005b405b7221 */ /* 0x000fe20000010000 */
[----:B------:R-:W-:Y:S01]  /*e1a0*/  FADD.FTZ R30, R117, R30 ;  /* 0x0000001e751e7221 */ /* 0x000fe20000010000 */
[----:B------:R-:W-:Y:S01]  /*e1b0*/  FFMA.FTZ R113, R190, R139, R113 ;  /* 0x0000008bbe717223 */ /* 0x000fe20000010071 */
[----:B------:R-:W0:Y:S01]  /*e1c0*/  SHFL.DOWN PT, R67, R60, 0x8, 0x1f ;  /* 0x09001f003c437f89 */ /* 0x000e2200000e0000 */
[----:B-1----:R-:W-:Y:S01]  /*e1d0*/  @!P2 FADD.FTZ R62, R62, R73 ;  /* 0x000000493e3ea221 */ /* 0x002fe20000010000 */
[----:B---3--:R-:W-:-:S04]  /*e1e0*/  @!P2 FADD.FTZ R61, R61, R76 ;  /* 0x0000004c3d3da221 */ /* 0x008fc80000010000 */
[----:B------:R-:W1:Y:S01]  /*e1f0*/  SHFL.DOWN PT, R73, R62, 0x8, 0x1f ;  /* 0x09001f003e497f89 */ /* 0x000e6200000e0000 */
[----:B-----5:R-:W-:-:S03]  /*e200*/  @!P2 FADD.FTZ R63, R63, R110 ;  /* 0x0000006e3f3fa221 */ /* 0x020fc60000010000 */
[----:B------:R-:W3:Y:S01]  /*e210*/  SHFL.DOWN PT, R76, R61, 0x8, 0x1f ;  /* 0x09001f003d4c7f89 */ /* 0x000ee200000e0000 */
[----:B------:R-:W-:-:S03]  /*e220*/  ISETP.GT.AND P2, PT, R105, 0x17, PT ;  /* 0x000000176900780c */ /* 0x000fc60003f44270 */
[----:B------:R-:W5:Y:S10]  /*e230*/  SHFL.DOWN PT, R110, R63, 0x8, 0x1f ;  /* 0x09001f003f6e7f89 */ /* 0x000f7400000e0000 */
[----:B0-----:R-:W-:-:S05]  /*e240*/  @!P2 FADD.FTZ R60, R60, R67 ;  /* 0x000000433c3ca221 */ /* 0x001fca0000010000 */
[----:B------:R0:W0:Y:S01]  /*e250*/  SHFL.DOWN PT, R65, R60, 0x10, 0x1f ;  /* 0x0a001f003c417f89 */ /* 0x00002200000e0000 */
[----:B-1----:R-:W-:Y:S01]  /*e260*/  @!P2 FADD.FTZ R62, R62, R73 ;  /* 0x000000493e3ea221 */ /* 0x002fe20000010000 */
[----:B---3--:R-:W-:-:S04]  /*e270*/  @!P2 FADD.FTZ R61, R61, R76 ;  /* 0x0000004c3d3da221 */ /* 0x008fc80000010000 */
[----:B------:R1:W3:Y:S01]  /*e280*/  SHFL.DOWN PT, R67, R62, 0x10, 0x1f ;  /* 0x0a001f003e437f89 */ /* 0x0002e200000e0000 */
[----:B-----5:R-:W-:-:S03]  /*e290*/  @!P2 FADD.FTZ R63, R63, R110 ;  /* 0x0000006e3f3fa221 */ /* 0x020fc60000010000 */
[----:B------:R1:W0:Y:S04]  /*e2a0*/  SHFL.DOWN PT, R74, R61, 0x10, 0x1f ;  /* 0x0a001f003d4a7f89 */ /* 0x00022800000e0000 */
[----:B------:R1:W0:Y:S01]  /*e2b0*/  SHFL.DOWN PT, R76, R63, 0x10, 0x1f ;  /* 0x0a001f003f4c7f89 */ /* 0x00022200000e0000 */
[----:B------:R-:W-:Y:S05]  /*e2c0*/  @P3 BRA `(.L_x_877) ;  /* 0x0000000000203947 */ /* 0x000fea0003800000 */
[----:B------:R-:W-:Y:S01]  /*e2d0*/  ISETP.NE.AND P2, PT, R105, RZ, PT ;  /* 0x000000ff6900720c */ /* 0x000fe20003f45270 */
[----:B0-----:R-:W-:Y:S01]  /*e2e0*/  FADD.FTZ R60, R60, R65 ;  /* 0x000000413c3c7221 */ /* 0x001fe20000010000 */
[----:B-1----:R-:W-:Y:S01]  /*e2f0*/  FADD.FTZ R61, R61, R74 ;  /* 0x0000004a3d3d7221 */ /* 0x002fe20000010000 */
[----:B---3--:R-:W-:Y:S01]  /*e300*/  FADD.FTZ R62, R62, R67 ;  /* 0x000000433e3e7221 */ /* 0x008fe20000010000 */
[----:B------:R-:W-:-:S09]  /*e310*/  FADD.FTZ R63, R63, R76 ;  /* 0x0000004c3f3f7221 */ /* 0x000fd20000010000 */
[----:B------:R-:W-:-:S04]  /*e320*/  @!P2 SHF.R.U32.HI R64, RZ, 0x1, R182 ;  /* 0x00000001ff40a819 */ /* 0x000fc800000116b6 */
[----:B------:R-:W-:-:S05]  /*e330*/  @!P2 LOP3.LUT R64, R64, 0x1f0, RZ, 0xc0, !PT ;  /* 0x000001f04040a812 */ /* 0x000fca00078ec0ff */
[----:B------:R0:W-:Y:S02]  /*e340*/  @!P2 STS.128 [R64+UR30+0x6310], R60 ;  /* 0x0063103c4000a988 */ /* 0x0001e40008000c1e */
.L_x_877:
[----:B------:R-:W-:Y:S05]  /*e350*/  BSYNC.RECONVERGENT B0 ;  /* 0x0000000000007941 */ /* 0x000fea0003800200 */
.L_x_876:
[----:B------:R-:W-:Y:S01]  /*e360*/  FMUL.FTZ R114, R207, R114 ;  /* 0x00000072cf727220 */ /* 0x000fe20000410000 */
[----:B------:R-:W-:Y:S01]  /*e370*/  FMUL.FTZ R111, R112, R111 ;  /* 0x0000006f706f7220 */ /* 0x000fe20000410000 */
[----:B------:R-:W-:Y:S01]  /*e380*/  FMUL.FTZ R78, R115, R78 ;  /* 0x0000004e734e7220 */ /* 0x000fe20000410000 */
[----:B0-----:R-:W-:Y:S01]  /*e390*/  FFMA.FTZ R64, R82, R79, R113 ;  /* 0x0000004f52407223 */ /* 0x001fe20000010071 */
[----:B------:R-:W-:Y:S01]  /*e3a0*/  FFMA.FTZ R66, R191, R66, R114 ;  /* 0x00000042bf427223 */ /* 0x000fe20000010072 */
[----:B------:R-:W-:Y:S01]  /*e3b0*/  FFMA.FTZ R77, R192, R77, R111 ;  /* 0x0000004dc04d7223 */ /* 0x000fe2000001006f */
[----:B------:R-:W-:Y:S01]  /*e3c0*/  FFMA.FTZ R72, R193, R72, R78 ;  /* 0x00000048c1487223 */ /* 0x000fe2000001004e */
[----:B------:R-:W-:Y:S01]  /*e3d0*/  FADD.FTZ R89, R64, R89 ;  /* 0x0000005940597221 */ /* 0x000fe20000010000 */
[----:B---3--:R-:W-:Y:S01]  /*e3e0*/  FFMA.FTZ R67, R83, R70, R66 ;  /* 0x0000004653437223 */ /* 0x008fe20000010042 */
        /* <DEDUP_REMOVED lines=14> */
[----:B------:R-:W3:Y:S01]  /*e4d0*/  LDS.128 R68, [UR30+0x6330] ;  /* 0x0063301eff447984 */ /* 0x000ee20008000c00 */
[----:B------:R-:W-:-:S03]  /*e4e0*/  PLOP3.LUT P2, PT, PT, PT, UP0, 0x80, 0x8 ;  /* 0x000000000008781c */ /* 0x000fc60003f4f008 */
[----:B------:R-:W5:Y:S10]  /*e4f0*/  LDS.128 R72, [UR30+0x6340] ;  /* 0x0063401eff487984 */ /* 0x000f740008000c00 */
[----:B------:R-:W2:Y:S04]  /*e500*/  @P2 LDS.64 R78, [UR36+0xa380] ;  /* 0x00a38024ff4e2984 */ /* 0x000ea80008000a00 */
[----:B------:R-:W4:Y:S01]  /*e510*/  @P2 LDS.64 R106, [UR36+0x9b80] ;  /* 0x009b8024ff6a2984 */ /* 0x000f220008000a00 */
[----:B0-----:R-:W-:Y:S01]  /*e520*/  FADD.FTZ R77, R66, R62 ;  /* 0x0000003e424d7221 */ /* 0x001fe20000010000 */
[----:B-1----:R-:W-:Y:S01]  /*e530*/  FADD.FTZ R62, R67, R63 ;  /* 0x0000003f433e7221 */ /* 0x002fe20000010000 */
[----:B------:R-:W-:Y:S01]  /*e540*/  FADD.FTZ R63, R64, R60 ;  /* 0x0000003c403f7221 */ /* 0x000fe20000010000 */
[----:B------:R-:W-:Y:S01]  /*e550*/  FADD.FTZ R60, R65, R61 ;  /* 0x0000003d413c7221 */ /* 0x000fe20000010000 */
[----:B---3--:R-:W-:Y:S01]  /*e560*/  FADD.FTZ R77, R77, R70 ;  /* 0x000000464d4d7221 */ /* 0x008fe20000010000 */
[----:B------:R-:W-:Y:S01]  /*e570*/  FADD.FTZ R62, R62, R71 ;  /* 0x000000473e3e7221 */ /* 0x000fe20000010000 */
[----:B------:R-:W-:Y:S01]  /*e580*/  FADD.FTZ R63, R63, R68 ;  /* 0x000000443f3f7221 */ /* 0x000fe20000010000 */
[----:B------:R-:W-:Y:S01]  /*e590*/  FADD.FTZ R60, R60, R69 ;  /* 0x000000453c3c7221 */ /* 0x000fe20000010000 */
[----:B-----5:R-:W-:Y:S01]  /*e5a0*/  FADD.FTZ R74, R77, R74 ;  /* 0x0000004a4d4a7221 */ /* 0x020fe20000010000 */
[----:B------:R-:W-:Y:S01]  /*e5b0*/  FADD.FTZ R75, R62, R75 ;  /* 0x0000004b3e4b7221 */ /* 0x000fe20000010000 */
[----:B------:R-:W-:Y:S01]  /*e5c0*/  FADD.FTZ R72, R63, R72 ;  /* 0x000000483f487221 */ /* 0x000fe20000010000 */
[----:B------:R-:W-:Y:S01]  /*e5d0*/  FADD.FTZ R73, R60, R73 ;  /* 0x000000493c497221 */ /* 0x000fe20000010000 */
[----:B--2---:R-:W-:Y:S01]  /*e5e0*/  @P2 FADD.FTZ R74, R74, R78 ;  /* 0x0000004e4a4a2221 */ /* 0x004fe20000010000 */
[----:B------:R-:W-:Y:S01]  /*e5f0*/  @P2 FADD.FTZ R75, R75, R79 ;  /* 0x0000004f4b4b2221 */ /* 0x000fe20000010000 */
[----:B----4-:R-:W-:Y:S01]  /*e600*/  @P2 FADD.FTZ R72, R72, R106 ;  /* 0x0000006a48482221 */ /* 0x010fe20000010000 */
[----:B------:R-:W-:-:S03]  /*e610*/  @P2 FADD.FTZ R73, R73, R107 ;  /* 0x0000006b49492221 */ /* 0x000fc60000010000 */
[----:B------:R0:W-:Y:S04]  /*e620*/  STS.64 [UR36+0xa380], R74 ;  /* 0x00a3804aff007988 */ /* 0x0001e80008000a24 */
[----:B------:R0:W-:Y:S02]  /*e630*/  STS.64 [UR36+0x9b80], R72 ;  /* 0x009b8048ff007988 */ /* 0x0001e40008000a24 */
.L_x_879:
[----:B------:R-:W-:Y:S05]  /*e640*/  BSYNC.RECONVERGENT B0 ;  /* 0x0000000000007941 */ /* 0x000fea0003800200 */
.L_x_878:
[----:B------:R-:W-:-:S04]  /*e650*/  UIADD3 UR8, UPT, UPT, UR8, 0x1, URZ ;  /* 0x0000000108087890 */ /* 0x000fc8000fffe0ff */
[----:B------:R-:W-:-:S09]  /*e660*/  UISETP.GE.AND UP0, UPT, UR8, UR47, UPT ;  /* 0x0000002f0800728c */ /* 0x000fd2000bf06270 */
[----:B------:R-:W-:Y:S05]  /*e670*/  BRA.U !UP0, `(.L_x_880) ;  /* 0xffffff6508cc7547 */ /* 0x000fea000b83ffff */
.L_x_782:
[----:B------:R-:W3:Y:S01]  /*e680*/  LDL.LU R64, [R1+0x4] ;  /* 0x0000040001407983 */ /* 0x000ee20000300800 */
[----:B------:R-:W-:Y:S01]  /*e690*/  F2FP.F16.F32.PACK_AB R32, R32, R33 ;  /* 0x000000212020723e */ /* 0x000fe200000000ff */
[----:B------:R-:W-:Y:S01]  /*e6a0*/  BAR.SYNC.DEFER_BLOCKING 0x0 ;  /* 0x0000000000007b1d */ /* 0x000fe20000010000 */
[----:B------:R-:W-:Y:S02]  /*e6b0*/  F2FP.F16.F32.PACK_AB R30, R30, R31 ;  /* 0x0000001f1e1e723e */ /* 0x000fe400000000ff */
[----:B------:R-:W-:Y:S01]  /*e6c0*/  F2FP.F16.F32.PACK_AB R26, R26, R27 ;  /* 0x0000001b1a1a723e */ /* 0x000fe200000000ff */
[----:B------:R-:W-:Y:S01]  /*e6d0*/  UIMAD UR29, UR20, -0x800, UR29 ;  /* 0xfffff800141d78a4 */ /* 0x000fe2000f8e021d */
[----:B------:R-:W-:Y:S02]  /*e6e0*/  F2FP.F16.F32.PACK_AB R28, R28, R29 ;  /* 0x0000001d1c1c723e */ /* 0x000fe400000000ff */
[----:B------:R-:W-:Y:S01]  /*e6f0*/  F2FP.F16.F32.PACK_AB R24, R24, R25 ;  /* 0x000000191818723e */ /* 0x000fe200000000ff */
[----:B-1----:R-:W5:Y:S01]  /*e700*/  LDL.LU R62, [R1] ;  /* 0x00000000013e7983 */ /* 0x002f620000300800 */
[----:B------:R-:W-:-:S02]  /*e710*/  F2FP.F16.F32.PACK_AB R22, R22, R23 ;  /* 0x000000171616723e */ /* 0x000fc400000000ff */
[----:B------:R-:W-:Y:S01]  /*e720*/  F2FP.F16.F32.PACK_AB R20, R20, R21 ;  /* 0x000000151414723e */ /* 0x000fe200000000ff */
[----:B------:R-:W2:Y:S01]  /*e730*/  LDL.LU R60, [R1+0x8] ;  /* 0x00000800013c7983 */ /* 0x000ea20000300800 */
[----:B------:R-:W-:Y:S01]  /*e740*/  PRMT R51, R32, 0x7632, R51 ;  /* 0x0000763220337816 */ /* 0x000fe20000000033 */
[----:B------:R-:W-:Y:S01]  /*e750*/  UIADD3 UR29, UPT, UPT, UR29, 0x800, URZ ;  /* 0x000008001d1d7890 */ /* 0x000fe2000fffe0ff */
[----:B------:R-:W-:Y:S01]  /*e760*/  PRMT R0, R30, 0x7632, R0 ;  /* 0x000076321e007816 */ /* 0x000fe20000000000 */
[----:B------:R-:W1:Y:S01]  /*e770*/  S2UR UR31, SR_CTAID.X ;  /* 0x00000000001f79c3 */ /* 0x000e620000002500 */
[----:B------:R-:W-:Y:S01]  /*e780*/  F2FP.F16.F32.PACK_AB R18, R18, R19 ;  /* 0x000000131212723e */ /* 0x000fe200000000ff */
[----:B------:R-:W1:Y:S01]  /*e790*/  LDCU.64 UR16, c[0x0][0x4f8] ;  /* 0x00009f00ff1077ac */ /* 0x000e620008000a00 */
[----:B0-----:R-:W-:Y:S02]  /*e7a0*/  PRMT R3, R28, 0x7632, R3 ;  /* 0x000076321c037816 */ /* 0x001fe40000000003 */
[----:B------:R-:W-:Y:S01]  /*e7b0*/  PRMT R4, R24, 0x7632, R4 ;  /* 0x0000763218047816 */ /* 0x000fe20000000004 */
[----:B------:R-:W0:Y:S01]  /*e7c0*/  LDCU.64 UR18, c[0x0][0x500] ;  /* 0x0000a000ff1277ac */ /* 0x000e220008000a00 */
[----:B------:R-:W-:Y:S01]  /*e7d0*/  PRMT R5, R18, 0x7632, R5 ;  /* 0x0000763212057816 */ /* 0x000fe20000000005 */
[----:B------:R4:W-:Y:S01]  /*e7e0*/  STS.U16 [R102+0x2], R51 ;  /* 0x0000023366007388 */ /* 0x0009e20000000400 */
[----:B------:R-:W-:Y:S01]  /*e7f0*/  MOV R10, UR29 ;  /* 0x0000001d000a7c02 */ /* 0x000fe20008000f00 */
[----:B------:R-:W0:Y:S01]  /*e800*/  S2UR UR12, SR_CTAID.Y ;  /* 0x00000000000c79c3 */ /* 0x000e220000002600 */
[----:B------:R-:W-:Y:S01]  /*e810*/  ULEA UR8, UR20, 0xfffff800, 0xb ;  /* 0xfffff80014087891 */ /* 0x000fe2000f8e58ff */
[----:B------:R1:W-:Y:S01]  /*e820*/  STS.U16 [R102+0x6], R0 ;  /* 0x0000060066007388 */ /* 0x0003e20000000400 */
[----:B------:R-:W-:Y:S01]  /*e830*/  UMOV UR9, URZ ;  /* 0x000000ff00097c82 */ /* 0x000fe20008000000 */
[----:B------:R-:W-:Y:S01]  /*e840*/  SHF.L.U32 R29, R182, 0x4, RZ ;  /* 0x00000004b61d7819 */ /* 0x000fe200000006ff */
[----:B------:R-:W-:Y:S01]  /*e850*/  UIADD3 UR27, UP0, UPT, UR27, -0x2000, URZ ;  /* 0xffffe0001b1b7890 */ /* 0x000fe2000ff1e0ff */
[----:B------:R-:W-:Y:S01]  /*e860*/  STS.U16 [R102], R32 ;  /* 0x0000002066007388 */ /* 0x000fe20000000400 */
[----:B------:R-:W-:Y:S01]  /*e870*/  UIADD3 UR21, UP1, UPT, UR21, -0x1000, URZ ;  /* 0xfffff00015157890 */ /* 0x000fe2000ff3e0ff */
[----:B----4-:R-:W-:Y:S01]  /*e880*/  PRMT R51, R26, 0x7632, R51 ;  /* 0x000076321a337816 */ /* 0x010fe20000000033 */
[----:B------:R-:W-:Y:S01]  /*e890*/  UIADD3.X UR28, UPT, UPT, UR28, -0x1, URZ, UP0, !UPT ;  /* 0xffffffff1c1c7890 */ /* 0x000fe200087fe4ff */
[----:B------:R-:W-:Y:S01]  /*e8a0*/  STS.U16 [R102+0x4], R30 ;  /* 0x0000041e66007388 */ /* 0x000fe20000000400 */
[----:B------:R-:W-:Y:S01]  /*e8b0*/  UISETP.GT.AND UP0, UPT, UR20, 0x1, UPT ;  /* 0x000000011400788c */ /* 0x000fe2000bf04270 */
[----:B-1----:R-:W-:Y:S01]  /*e8c0*/  PRMT R0, R22, 0x7632, R0 ;  /* 0x0000763216007816 */ /* 0x002fe20000000000 */
[----:B------:R-:W-:Y:S01]  /*e8d0*/  UIADD3 UR23, UP2, UPT, UR23, -0x1000, URZ ;  /* 0xfffff00017177890 */ /* 0x000fe2000ff5e0ff */
[----:B------:R1:W-:Y:S01]  /*e8e0*/  STS.U16 [R102+0xe], R51 ;  /* 0x00000e3366007388 */ /* 0x0003e20000000400 */
[----:B------:R-:W-:-:S02]  /*e8f0*/  UIMAD.WIDE.U32 UR14, UR31, UR16, UR8 ;  /* 0x000000101f0e72a5 */ /* 0x000fc4000f8e0008 */
[----:B------:R-:W-:Y:S01]  /*e900*/  UIADD3 UR25, UP3, UPT, UR25, -0x1000, URZ ;  /* 0xfffff00019197890 */ /* 0x000fe2000ff7e0ff */
[----:B------:R-:W-:Y:S01]  /*e910*/  STS.U16 [R102+0x8], R28 ;  /* 0x0000081c66007388 */ /* 0x000fe20000000400 */
[----:B------:R-:W-:Y:S01]  /*e920*/  UIMAD UR15, UR31, UR17, UR15 ;  /* 0x000000111f0f72a4 */ /* 0x000fe2000f8e020f */
[----:B------:R-:W4:Y:S02]  /*e930*/  LDCU.64 UR16, c[0x0][0x550] ;  /* 0x0000aa00ff1077ac */ /* 0x000f240008000a00 */
[----:B------:R-:W-:Y:S01]  /*e940*/  STS.U16 [R102+0xa], R3 ;  /* 0x00000a0366007388 */ /* 0x000fe20000000400 */
[----:B-1----:R-:W-:Y:S01]  /*e950*/  PRMT R51, R20, 0x7632, R51 ;  /* 0x0000763214337816 */ /* 0x002fe20000000033 */
[----:B0-----:R-:W-:Y:S02]  /*e960*/  UIMAD UR13, UR12, UR19, URZ ;  /* 0x000000130c0d72a4 */ /* 0x001fe4000f8e02ff */
[----:B------:R-:W-:Y:S01]  /*e970*/  STS.U16 [R102+0xc], R26 ;  /* 0x00000c1a66007388 */ /* 0x000fe20000000400 */
[----:B------:R-:W-:-:S02]  /*e980*/  UIMAD.WIDE.U32 UR14, UR12, UR18, UR14 ;  /* 0x000000120c0e72a5 */ /* 0x000fc4000f8e000e */
[----:B------:R-:W-:Y:S01]  /*e990*/  UIADD3.X UR22, UPT, UPT, UR22, -0x1, URZ, UP1, !UPT ;  /* 0xffffffff16167890 */ /* 0x000fe20008ffe4ff */
[----:B------:R-:W-:Y:S01]  /*e9a0*/  STS.U16 [R102+0x10], R24 ;  /* 0x0000101866007388 */ /* 0x000fe20000000400 */
[----:B------:R-:W-:Y:S01]  /*e9b0*/  MOV R8, UR13 ;  /* 0x0000000d00087c02 */ /* 0x000fe20008000f00 */
[----:B------:R-:W-:Y:S02]  /*e9c0*/  UIADD3.X UR24, UPT, UPT, UR24, -0x1, URZ, UP2, !UPT ;  /* 0xffffffff18187890 */ /* 0x000fe400097fe4ff */
[----:B------:R-:W-:Y:S01]  /*e9d0*/  STS.U16 [R102+0x12], R4 ;  /* 0x0000120466007388 */ /* 0x000fe20000000400 */
[----:B------:R-:W-:-:S03]  /*e9e0*/  UIADD3.X UR26, UPT, UPT, UR26, -0x1, URZ, UP3, !UPT ;  /* 0xffffffff1a1a7890 */ /* 0x000fc60009ffe4ff */
[----:B------:R-:W-:Y:S04]  /*e9f0*/  STS.U16 [R102+0x14], R22 ;  /* 0x0000141666007388 */ /* 0x000fe80000000400 */
[----:B------:R0:W-:Y:S04]  /*ea00*/  STS.U16 [R102+0x16], R0 ;  /* 0x0000160066007388 */ /* 0x0001e80000000400 */
[----:B------:R-:W-:Y:S04]  /*ea10*/  STS.U16 [R102+0x18], R20 ;  /* 0x0000181466007388 */ /* 0x000fe80000000400 */
[----:B------:R-:W-:Y:S01]  /*ea20*/  STS.U16 [R102+0x1a], R51 ;  /* 0x00001a3366007388 */ /* 0x000fe20000000400 */
[----:B0-----:R-:W-:-:S03]  /*ea30*/  LOP3.LUT R0, R182, 0x1f, RZ, 0xc0, !PT ;  /* 0x0000001fb6007812 */ /* 0x001fc600078ec0ff */
[----:B------:R-:W-:Y:S01]  /*ea40*/  STS.U16 [R102+0x1c], R18 ;  /* 0x00001c1266007388 */ /* 0x000fe20000000400 */
[----:B------:R-:W-:-:S03]  /*ea50*/  LOP3.LUT R29, R0, 0x3e00, R29, 0xf8, !PT ;  /* 0x00003e00001d7812 */ /* 0x000fc600078ef81d */
[----:B------:R0:W-:Y:S01]  /*ea60*/  STS.U16 [R102+0x1e], R5 ;  /* 0x00001e0566007388 */ /* 0x0001e20000000400 */
[----:B------:R-:W-:-:S03]  /*ea70*/  NOP ;  /* 0x0000000000007918 */ /* 0x000fc60000000000 */
[----:B------:R-:W-:Y:S01]  /*ea80*/  LDS.U16 R9, [R250+0x80] ;  /* 0x00008000fa097984 */ /* 0x000fe20000000400 */
[C---:B------:R-:W-:Y:S02]  /*ea90*/  LOP3.LUT R39, R29.reuse, 0x20, RZ, 0xfc, !PT ;  /* 0x000000201d277812 */ /* 0x040fe400078efcff */
[C---:B0-----:R-:W-:Y:S01]  /*eaa0*/  IADD3 R5, P1, PT, R29.reuse, UR14, RZ ;  /* 0x0000000e1d057c10 */ /* 0x041fe2000ff3e0ff */
[----:B------:R-:W-:Y:S01]  /*eab0*/  LDS.U16 R11, [R249+0xc0] ;  /* 0x0000c000f90b7984 */ /* 0x000fe20000000400 */
[----:B------:R-:W-:Y:S02]  /*eac0*/  LOP3.LUT R41, R29, 0x40, RZ, 0xfc, !PT ;  /* 0x000000401d297812 */ /* 0x000fe400078efcff */
[----:B------:R-:W-:Y:S01]  /*ead0*/  IADD3.X R8, PT, PT, R8, UR15, RZ, P1, !PT ;  /* 0x0000000f08087c10 */ /* 0x000fe20008ffe4ff */
[----:B------:R-:W-:Y:S01]  /*eae0*/  LDS.U16 R13, [R244+0x100] ;  /* 0x00010000f40d7984 */ /* 0x000fe20000000400 */
[----:B----4-:R-:W-:Y:S01]  /*eaf0*/  LEA R4, P1, R5, UR16, 0x1 ;  /* 0x0000001005047c11 */ /* 0x010fe2000f8208ff */
[----:B------:R-:W0:Y:S01]  /*eb00*/  LDCU.64 UR14, c[0x0][0x518] ;  /* 0x0000a300ff0e77ac */ /* 0x000e220008000a00 */
[----:B------:R-:W-:Y:S01]  /*eb10*/  LOP3.LUT R43, R29, 0x60, RZ, 0xfc, !PT ;  /* 0x000000601d2b7812 */ /* 0x000fe200078efcff */
[----:B------:R-:W-:Y:S01]  /*eb20*/  LDS.U16 R15, [R243+0x140] ;  /* 0x00014000f30f7984 */ /* 0x000fe20000000400 */
[----:B------:R-:W-:Y:S01]  /*eb30*/  LEA.HI.X R5, R5, UR17, R8, 0x1, P1 ;  /* 0x0000001105057c11 */ /* 0x000fe200088f0c08 */
[----:B------:R-:W1:Y:S01]  /*eb40*/  LDCU.64 UR16, c[0x0][0x520] ;  /* 0x0000a400ff1077ac */ /* 0x000e620008000a00 */
[C---:B------:R-:W-:Y:S01]  /*eb50*/  LOP3.LUT R45, R29.reuse, 0x80, RZ, 0xfc, !PT ;  /* 0x000000801d2d7812 */ /* 0x040fe200078efcff */
[----:B------:R-:W-:Y:S01]  /*eb60*/  LDS.U16 R17, [R242+0x180] ;  /* 0x00018000f2117984 */ /* 0x000fe20000000400 */
[----:B------:R-:W-:-:S02]  /*eb70*/  LOP3.LUT R47, R29, 0xa0, RZ, 0xfc, !PT ;  /* 0x000000a01d2f7812 */ /* 0x000fc400078efcff */
        /* <DEDUP_REMOVED lines=9> */
[----:B0-----:R-:W-:Y:S01]  /*ec10*/  UIMAD.WIDE.U32 UR8, UR31, UR14, UR8 ;  /* 0x0000000e1f0872a5 */ /* 0x001fe2000f8e0008 */
[C---:B------:R-:W-:Y:S01]  /*ec20*/  LOP3.LUT R61, R29.reuse, 0x180, RZ, 0xfc, !PT ;  /* 0x000001801d3d7812 */ /* 0x040fe200078efcff */
[----:B------:R-:W-:Y:S01]  /*ec30*/  LDS.U16 R25, [R238+0x280] ;  /* 0x00028000ee197984 */ /* 0x000fe20000000400 */
[C---:B------:R-:W-:Y:S01]  /*ec40*/  LOP3.LUT R63, R29.reuse, 0x1a0, RZ, 0xfc, !PT ;  /* 0x000001a01d3f7812 */ /* 0x040fe200078efcff */
[----:B------:R-:W-:Y:S01]  /*ec50*/  UIMAD UR9, UR31, UR15, UR9 ;  /* 0x0000000f1f0972a4 */ /* 0x000fe2000f8e0209 */
[C---:B------:R-:W-:Y:S01]  /*ec60*/  LOP3.LUT R65, R29.reuse, 0x1c0, RZ, 0xfc, !PT ;  /* 0x000001c01d417812 */ /* 0x040fe200078efcff */
[----:B------:R-:W-:Y:S01]  /*ec70*/  LDS.U16 R27, [R237+0x2c0] ;  /* 0x0002c000ed1b7984 */ /* 0x000fe20000000400 */
[----:B------:R-:W-:Y:S01]  /*ec80*/  LOP3.LUT R67, R29, 0x1e0, RZ, 0xfc, !PT ;  /* 0x000001e01d437812 */ /* 0x000fe200078efcff */
[----:B------:R-:W0:Y:S02]  /*ec90*/  LDCU.64 UR14, c[0x0][0x560] ;  /* 0x0000ac00ff0e77ac */ /* 0x000e240008000a00 */
[----:B------:R-:W-:Y:S01]  /*eca0*/  LDS.U16 R31, [R229+0x300] ;  /* 0x00030000e51f7984 */ /* 0x000fe20000000400 */
[----:B-1----:R-:W-:-:S03]  /*ecb0*/  UIMAD.WIDE.U32 UR8, UR12, UR16, UR8 ;  /* 0x000000100c0872a5 */ /* 0x002fc6000f8e0008 */
[----:B------:R-:W-:Y:S01]  /*ecc0*/  LDS.U16 R33, [R225+0x340] ;  /* 0x00034000e1217984 */ /* 0x000fe20000000400 */
[----:B------:R-:W-:-:S03]  /*ecd0*/  UIMAD UR9, UR12, UR17, UR9 ;  /* 0x000000110c0972a4 */ /* 0x000fc6000f8e0209 */
[----:B------:R-:W-:Y:S04]  /*ece0*/  LDS.U16 R35, [R104+0x380] ;  /* 0x0003800068237984 */ /* 0x000fe80000000400 */
[----:B------:R-:W-:Y:S04]  /*ecf0*/  LDS.U16 R37, [R103+0x3c0] ;  /* 0x0003c00067257984 */ /* 0x000fe80000000400 */
[----:B---3--:R-:W-:Y:S04]  /*ed00*/  LDS.U16 R3, [R64] ;  /* 0x0000000040037984 */ /* 0x008fe80000000400 */
[----:B-----5:R-:W-:Y:S04]  /*ed10*/  LDS.U16 R7, [R62+0x40] ;  /* 0x000040003e077984 */ /* 0x020fe80000000400 */
        /* <DEDUP_REMOVED lines=13> */
[----:B------:R-:W-:Y:S01]  /*edf0*/  @!P1 STG.E.U16 desc[UR32][R4.64+0x80], R9 ;  /* 0x0000800904009986 */ /* 0x000fe2000c101520 */
[----:B------:R-:W-:-:S03]  /*ee00*/  ISETP.GE.AND P1, PT, R53, R6, PT ;  /* 0x000000063500720c */ /* 0x000fc60003f26270 */
[----:B------:R-:W-:Y:S01]  /*ee10*/  @!P4 STG.E.U16 desc[UR32][R4.64+0x140], R15 ;  /* 0x0001400f0400c986 */ /* 0x000fe2000c101520 */
[----:B------:R-:W-:Y:S02]  /*ee20*/  ISETP.GE.AND P4, PT, R61, R6, PT ;  /* 0x000000063d00720c */ /* 0x000fe40003f86270 */
[----:B-1----:R-:W-:Y:S01]  /*ee30*/  F2FP.F16.F32.PACK_AB R3, R87, R86 ;  /* 0x000000565703723e */ /* 0x002fe200000000ff */
[----:B------:R1:W-:Y:S01]  /*ee40*/  @!P2 STG.E.U16 desc[UR32][R4.64+0xc0], R11 ;  /* 0x0000c00b0400a986 */ /* 0x0003e2000c101520 */
[-C--:B------:R-:W-:Y:S01]  /*ee50*/  ISETP.GE.AND P2, PT, R55, R6.reuse, PT ;  /* 0x000000063700720c */ /* 0x080fe20003f46270 */
[----:B--2---:R-:W-:Y:S01]  /*ee60*/  FADD.FTZ R86, R86, R60 ;  /* 0x0000003c56567221 */ /* 0x004fe20000010000 */
[----:B---3--:R-:W-:Y:S01]  /*ee70*/  PRMT R7, R3, 0x7632, R7 ;  /* 0x0000763203077816 */ /* 0x008fe20000000007 */
[----:B------:R-:W-:Y:S01]  /*ee80*/  @!P3 STG.E.U16 desc[UR32][R4.64+0x100], R13 ;  /* 0x0001000d0400b986 */ /* 0x000fe2000c101520 */
[----:B------:R-:W-:Y:S01]  /*ee90*/  ISETP.GE.AND P3, PT, R63, R6, PT ;  /* 0x000000063f00720c */ /* 0x000fe20003f66270 */
[----:B------:R-:W-:-:S02]  /*eea0*/  FADD.FTZ R87, R86, R87 ;  /* 0x0000005756577221 */ /* 0x000fc40000010000 */
        /* <DEDUP_REMOVED lines=8> */
[----:B------:R-:W-:Y:S01]  /*ef30*/  PRMT R6, R3, 0x7610, R6 ;  /* 0x0000761003067816 */ /* 0x000fe20000000006 */
[----:B------:R-:W-:Y:S01]  /*ef40*/  @!P5 STG.E.U16 desc[UR32][R4.64+0x2c0], R27 ;  /* 0x0002c01b0400d986 */ /* 0x000fe2000c101520 */
[----:B------:R-:W-:-:S03]  /*ef50*/  F2FP.F16.F32.PACK_AB R3, R91, R90 ;  /* 0x0000005a5b03723e */ /* 0x000fc600000000ff */
[----:B------:R-:W-:Y:S01]  /*ef60*/  @!P6 STG.E.U16 desc[UR32][R4.64+0x280], R25 ;  /* 0x000280190400e986 */ /* 0x000fe2000c101520 */
[C---:B-1----:R-:W-:Y:S02]  /*ef70*/  PRMT R11, R3.reuse, 0x7610, R11 ;  /* 0x00007610030b7816 */ /* 0x042fe4000000000b */
[----:B------:R-:W-:Y:S01]  /*ef80*/  PRMT R12, R3, 0x7632, R12 ;  /* 0x00007632030c7816 */ /* 0x000fe2000000000c */
[----:B------:R-:W-:Y:S01]  /*ef90*/  @!P4 STG.E.U16 desc[UR32][R4.64+0x300], R31 ;  /* 0x0003001f0400c986 */ /* 0x000fe2000c101520 */
[----:B------:R-:W-:-:S03]  /*efa0*/  F2FP.F16.F32.PACK_AB R3, R93, R92 ;  /* 0x0000005c5d03723e */ /* 0x000fc600000000ff */
[----:B------:R-:W-:Y:S04]  /*efb0*/  @!P3 STG.E.U16 desc[UR32][R4.64+0x340], R33 ;  /* 0x000340210400b986 */ /* 0x000fe8000c101520 */
[----:B------:R-:W-:Y:S04]  /*efc0*/  @!P1 STG.E.U16 desc[UR32][R4.64+0x380], R35 ;  /* 0x0003802304009986 */ /* 0x000fe8000c101520 */
[----:B------:R1:W-:Y:S01]  /*efd0*/  @!P2 STG.E.U16 desc[UR32][R4.64+0x3c0], R37 ;  /* 0x0003c0250400a986 */ /* 0x0003e2000c101520 */
[----:B------:R-:W-:Y:S01]  /*efe0*/  BAR.SYNC.DEFER_BLOCKING 0x0 ;  /* 0x0000000000007b1d */ /* 0x000fe20000010000 */
[----:B-1----:R-:W-:Y:S01]  /*eff0*/  F2FP.F16.F32.PACK_AB R5, R89, R88 ;  /* 0x000000585905723e */ /* 0x002fe200000000ff */
[----:B------:R-:W-:Y:S01]  /*f000*/  FADD.FTZ R88, R87, R88 ;  /* 0x0000005857587221 */ /* 0x000fe20000010000 */
[----:B------:R-:W-:-:S02]  /*f010*/  F2FP.F16.F32.PACK_AB R4, R95, R94 ;  /* 0x0000005e5f04723e */ /* 0x000fc400000000ff */
[C---:B------:R-:W-:Y:S01]  /*f020*/  PRMT R8, R5.reuse, 0x7610, R8 ;  /* 0x0000761005087816 */ /* 0x040fe20000000008 */
[----:B------:R-:W-:Y:S01]  /*f030*/  FADD.FTZ R89, R88, R89 ;  /* 0x0000005958597221 */ /* 0x000fe20000010000 */
[----:B------:R-:W-:Y:S02]  /*f040*/  PRMT R9, R5, 0x7632, R9 ;  /* 0x0000763205097816 */ /* 0x000fe40000000009 */
[C---:B------:R-:W-:Y:S01]  /*f050*/  PRMT R13, R4.reuse, 0x7610, R13 ;  /* 0x00007610040d7816 */ /* 0x040fe2000000000d */
[----:B------:R-:W-:Y:S01]  /*f060*/  FADD.FTZ R90, R89, R90 ;  /* 0x0000005a595a7221 */ /* 0x000fe20000010000 */
[----:B------:R-:W-:Y:S02]  /*f070*/  PRMT R14, R4, 0x7632, R14 ;  /* 0x00007632040e7816 */ /* 0x000fe4000000000e */
[----:B------:R-:W-:Y:S01]  /*f080*/  F2FP.F16.F32.PACK_AB R5, R97, R96 ;  /* 0x000000606105723e */ /* 0x000fe200000000ff */
[----:B------:R-:W-:Y:S01]  /*f090*/  FADD.FTZ R91, R90, R91 ;  /* 0x0000005b5a5b7221 */ /* 0x000fe20000010000 */
[----:B------:R-:W-:Y:S01]  /*f0a0*/  F2FP.F16.F32.PACK_AB R4, R101, R100 ;  /* 0x000000646504723e */ /* 0x000fe200000000ff */
[----:B------:R1:W-:Y:S02]  /*f0b0*/  STS.U16 [R102], R6 ;  /* 0x0000000666007388 */ /* 0x0003e40000000400 */
[----:B------:R-:W-:-:S02]  /*f0c0*/  FADD.FTZ R92, R91, R92 ;  /* 0x0000005c5b5c7221 */ /* 0x000fc40000010000 */
[----:B------:R2:W-:Y:S02]  /*f0d0*/  STS.U16 [R102+0x2], R7 ;  /* 0x0000020766007388 */ /* 0x0005e40000000400 */
[----:B------:R-:W-:Y:S02]  /*f0e0*/  FADD.FTZ R93, R92, R93 ;  /* 0x0000005d5c5d7221 */ /* 0x000fe40000010000 */
[----:B------:R3:W-:Y:S02]  /*f0f0*/  STS.U16 [R102+0x4], R8 ;  /* 0x0000040866007388 */ /* 0x0007e40000000400 */
[----:B------:R-:W-:Y:S01]  /*f100*/  FADD.FTZ R94, R93, R94 ;  /* 0x0000005e5d5e7221 */ /* 0x000fe20000010000 */
[C---:B-1----:R-:W-:Y:S01]  /*f110*/  PRMT R6, R3.reuse, 0x7610, R6 ;  /* 0x0000761003067816 */ /* 0x042fe20000000006 */
[----:B------:R1:W-:Y:S02]  /*f120*/  STS.U16 [R102+0xa], R12 ;  /* 0x00000a0c66007388 */ /* 0x0003e40000000400 */
[----:B------:R-:W-:Y:S01]  /*f130*/  FADD.FTZ R95, R94, R95 ;  /* 0x0000005f5e5f7221 */ /* 0x000fe20000010000 */
[----:B--2---:R-:W-:-:S02]  /*f140*/  PRMT R7, R3, 0x7632, R7 ;  /* 0x0000763203077816 */ /* 0x004fc40000000007 */
[----:B------:R-:W-:Y:S01]  /*f150*/  F2FP.F16.F32.PACK_AB R3, R99, R98 ;  /* 0x000000626303723e */ /* 0x000fe200000000ff */
[----:B------:R2:W-:Y:S01]  /*f160*/  STS.U16 [R102+0xc], R6 ;  /* 0x00000c0666007388 */ /* 0x0005e20000000400 */
[----:B---3--:R-:W-:Y:S01]  /*f170*/  PRMT R8, R5, 0x7632, R8 ;  /* 0x0000763205087816 */ /* 0x008fe20000000008 */
[----:B------:R-:W-:Y:S01]  /*f180*/  FADD.FTZ R96, R95, R96 ;  /* 0x000000605f607221 */ /* 0x000fe20000010000 */
[C---:B------:R-:W-:Y:S01]  /*f190*/  PRMT R15, R3.reuse, 0x7632, R15 ;  /* 0x00007632030f7816 */ /* 0x040fe2000000000f */
[----:B------:R-:W-:Y:S01]  /*f1a0*/  STS.U16 [R102+0x6], R9 ;  /* 0x0000060966007388 */ /* 0x000fe20000000400 */
[----:B-1----:R-:W-:Y:S01]  /*f1b0*/  PRMT R12, R3, 0x7610, R12 ;  /* 0x00007610030c7816 */ /* 0x002fe2000000000c */
[----:B------:R-:W-:Y:S02]  /*f1c0*/  FADD.FTZ R97, R96, R97 ;  /* 0x0000006160617221 */ /* 0x000fe40000010000 */
[----:B------:R-:W-:Y:S01]  /*f1d0*/  STS.U16 [R102+0x8], R11 ;  /* 0x0000080b66007388 */ /* 0x000fe20000000400 */
[----:B--2---:R-:W-:Y:S01]  /*f1e0*/  PRMT R6, R4, 0x7632, R6 ;  /* 0x0000763204067816 */ /* 0x004fe20000000006 */
[----:B------:R-:W-:-:S02]  /*f1f0*/  FADD.FTZ R98, R97, R98 ;  /* 0x0000006261627221 */ /* 0x000fc40000010000 */
[----:B------:R-:W-:Y:S02]  /*f200*/  STS.U16 [R102+0xe], R7 ;  /* 0x00000e0766007388 */ /* 0x000fe40000000400 */
[----:B------:R-:W-:Y:S02]  /*f210*/  FADD.FTZ R99, R98, R99 ;  /* 0x0000006362637221 */ /* 0x000fe40000010000 */
[----:B------:R-:W-:Y:S02]  /*f220*/  STS.U16 [R102+0x10], R13 ;  /* 0x0000100d66007388 */ /* 0x000fe40000000400 */
[----:B------:R-:W-:Y:S02]  /*f230*/  FADD.FTZ R100, R99, R100 ;  /* 0x0000006463647221 */ /* 0x000fe40000010000 */
[----:B------:R-:W-:Y:S04]  /*f240*/  STS.U16 [R102+0x12], R14 ;  /* 0x0000120e66007388 */ /* 0x000fe80000000400 */
[----:B------:R1:W-:Y:S04]  /*f250*/  STS.U16 [R102+0x14], R5 ;  /* 0x0000140566007388 */ /* 0x0003e80000000400 */
[----:B------:R2:W-:Y:S04]  /*f260*/  STS.U16 [R102+0x16], R8 ;  /* 0x0000160866007388 */ /* 0x0005e80000000400 */
        /* <DEDUP_REMOVED lines=23> */
[----:B-1----:R-:W-:Y:S01]  /*f3e0*/  IADD3 R5, P0, PT, R29, UR8, RZ ;  /* 0x000000081d057c10 */ /* 0x002fe2000ff1e0ff */
[----:B------:R-:W-:-:S03]  /*f3f0*/  UIADD3 UR8, UPT, UPT, UR20, -0x1, URZ ;  /* 0xffffffff14087890 */ /* 0x000fc6000fffe0ff */
[----:B--2---:R-:W-:Y:S02]  /*f400*/  IADD3.X R8, PT, PT, RZ, UR9, RZ, P0, !PT ;  /* 0x00000009ff087c10 */ /* 0x004fe400087fe4ff */
[C---:B0-----:R-:W-:Y:S02]  /*f410*/  LEA R4, P3, R5.reuse, UR14, 0x1 ;  /* 0x0000000e05047c11 */ /* 0x041fe4000f8608ff */
        /* <DEDUP_REMOVED lines=17> */
[-C--:B------:R-:W-:Y:S01]  /*f530*/  ISETP.GE.AND P4, PT, R57, R6.reuse, PT ;  /* 0x000000063900720c */ /* 0x080fe20003f86270 */
[----:B0-----:R-:W-:Y:S02]  /*f540*/  FADD.FTZ R3, R100, R101 ;  /* 0x0000006564037221 */ /* 0x001fe40000010000 */
        /* <DEDUP_REMOVED lines=16> */
[----:B------:R1:W-:Y:S04]  /*f650*/  @!P1 STG.E.U16 desc[UR32][R4.64+0x3c0], R103 ;  /* 0x0003c06704009986 */ /* 0x0003e8000c101520 */
[----:B------:R1:W-:Y:S01]  /*f660*/  STL [R1+0x8], R3 ;  /* 0x0000080301007387 */ /* 0x0003e20000100800 */
[----:B------:R-:W-:Y:S05]  /*f670*/  BRA.U UP0, `(.L_x_881) ;  /* 0xffffff11009c7547 */ /* 0x000fea000b83ffff */
.L_x_780:
[----:B------:R-:W0:Y:S01]  /*f680*/  LDCU.64 UR6, c[0x0][0x548] ;  /* 0x0000a900ff0677ac */ /* 0x000e220008000a00 */
[----:B-1----:R-:W1:Y:S01]  /*f690*/  S2R R11, SR_TID.X ;  /* 0x00000000000b7919 */ /* 0x002e620000002100 */
[----:B------:R-:W2:Y:S01]  /*f6a0*/  LDCU UR15, c[0x0][0x38c] ;  /* 0x00007180ff0f77ac */ /* 0x000ea20008000800 */
[----:B------:R-:W3:Y:S01]  /*f6b0*/  LDCU.64 UR8, c[0x0][0x568] ;  /* 0x0000ad00ff0877ac */ /* 0x000ee20008000a00 */
[----:B0-----:R-:W-:-:S04]  /*f6c0*/  UISETP.NE.U32.AND UP0, UPT, UR6, URZ, UPT ;  /* 0x000000ff0600728c */ /* 0x001fc8000bf05070 */
[----:B------:R-:W-:-:S09]  /*f6d0*/  UISETP.NE.AND.EX UP0, UPT, UR7, URZ, UPT, UP0 ;  /* 0x000000ff0700728c */ /* 0x000fd2000bf05300 */
[----:B--23--:R-:W-:Y:S05]  /*f6e0*/  BRA.U !UP0, `(.L_x_882) ;  /* 0x00000001089c7547 */ /* 0x00cfea000b800000 */
[----:B------:R-:W2:Y:S01]  /*f6f0*/  LDL.LU R3, [R1+0xc] ;  /* 0x00000c0001037983 */ /* 0x000ea20000300800 */
[----:B------:R-:W-:Y:S01]  /*f700*/  BSSY.RECONVERGENT B0, `(.L_x_882) ;  /* 0x0000025000007945 */ /* 0x000fe20003800200 */
[----:B------:R-:W0:Y:S01]  /*f710*/  S2R R4, SR_LANEID ;  /* 0x0000000000047919 */ /* 0x000e220000000000 */
[----:B------:R-:W3:Y:S01]  /*f720*/  S2R R6, SR_TID.X ;  /* 0x0000000000067919 */ /* 0x000ee20000002100 */
        /* <DEDUP_REMOVED lines=8> */
[----:B---3--:R-:W-:-:S04]  /*f7b0*/  @!P1 SHF.R.U32.HI R0, RZ, 0x3, R6 ;  /* 0x00000003ff009819 */ /* 0x008fc80000011606 */
[----:B------:R-:W0:Y:S01]  /*f7c0*/  SHFL.DOWN P0, R2, R3, 0x4, 0x1f ;  /* 0x08801f0003027f89 */ /* 0x000e220000000000 */
[----:B------:R-:W-:Y:S01]  /*f7d0*/  @!P1 LOP3.LUT R0, R0, 0x7c, RZ, 0xc0, !PT ;  /* 0x0000007c00009812 */ /* 0x000fe200078ec0ff */
        /* <DEDUP_REMOVED lines=23> */
.L_x_883:
[----:B------:R-:W-:Y:S05]  /*f950*/  BSYNC.RECONVERGENT B0 ;  /* 0x0000000000007941 */ /* 0x000fea0003800200 */
.L_x_882:
[----:B------:R-:W-:Y:S01]  /*f960*/  UISETP.NE.U32.AND UP0, UPT, UR8, URZ, UPT ;  /* 0x000000ff0800728c */ /* 0x000fe2000bf05070 */
[----:B-1----:R-:W-:-:S03]  /*f970*/  ISETP.GE.AND P0, PT, R11, UR15, PT ;  /* 0x0000000f0b007c0c */ /* 0x002fc6000bf06270 */
[----:B------:R-:W-:-:S09]  /*f980*/  UISETP.NE.AND.EX UP0, UPT, UR9, URZ, UPT, UP0 ;  /* 0x000000ff0900728c */ /* 0x000fd2000bf05300 */
[----:B------:R-:W-:Y:S05]  /*f990*/  BRA.U !UP0, `(.L_x_884) ;  /* 0x0000000108a07547 */ /* 0x000fea000b800000 */
[----:B--2---:R-:W2:Y:S01]  /*f9a0*/  LDL.LU R2, [R1+0x8] ;  /* 0x0000080001027983 */ /* 0x004ea20000300800 */
        /* <DEDUP_REMOVED lines=38> */
.L_x_885:
[----:B------:R-:W-:Y:S05]  /*fc10*/  BSYNC.RECONVERGENT B0 ;  /* 0x0000000000007941 */ /* 0x000fea0003800200 */
.L_x_884:
[----:B------:R-:W-:Y:S05]  /*fc20*/  @P0 EXIT ;  /* 0x000000000000094d */ /* 0x000fea0003800000 */
[----:B------:R-:W3:Y:S01]  /*fc30*/  LDCU.64 UR8, c[0x0][0x4a8] ;  /* 0x00009500ff0877ac */ /* 0x000ee20008000a00 */
[----:B------:R-:W4:Y:S01]  /*fc40*/  S2UR UR13, SR_CgaCtaId ;  /* 0x00000000000d79c3 */ /* 0x000f220000008800 */
[----:B------:R-:W-:Y:S01]  /*fc50*/  BSSY.RECONVERGENT B0, `(.L_x_886) ;  /* 0x000002b000007945 */ /* 0x000fe20003800200 */
[----:B------:R-:W5:Y:S01]  /*fc60*/  LDCU.64 UR10, c[0x0][0x4c8] ;  /* 0x00009900ff0a77ac */ /* 0x000f620008000a00 */
[----:B------:R-:W0:Y:S01]  /*fc70*/  LDCU UR14, c[0x0][0x360] ;  /* 0x00006c00ff0e77ac */ /* 0x000e220008000800 */
[----:B------:R-:W0:Y:S01]  /*fc80*/  LDCU.64 UR16, c[0x0][0x4b0] ;  /* 0x00009600ff1077ac */ /* 0x000e220008000a00 */
[----:B------:R-:W0:Y:S01]  /*fc90*/  LDCU.64 UR18, c[0x0][0x4d0] ;  /* 0x00009a00ff1277ac */ /* 0x000e220008000a00 */
[----:B---3--:R-:W-:Y:S02]  /*fca0*/  UIMAD.WIDE.U32 UR4, UR12, UR8, URZ ;  /* 0x000000080c0472a5 */ /* 0x008fe4000f8e00ff */
[----:B-----5:R-:W-:Y:S02]  /*fcb0*/  UIMAD.WIDE.U32 UR6, UR12, UR10, URZ ;  /* 0x0000000a0c0672a5 */ /* 0x020fe4000f8e00ff */
[----:B------:R-:W-:Y:S01]  /*fcc0*/  UIMAD UR8, UR12, UR9, UR5 ;  /* 0x000000090c0872a4 */ /* 0x000fe2000f8e0205 */
[----:B------:R-:W3:Y:S02]  /*fcd0*/  LDCU.128 UR20, c[0x0][0x530] ;  /* 0x0000a600ff1477ac */ /* 0x000ee40008000c00 */
[----:B------:R-:W-:Y:S01]  /*fce0*/  UMOV UR9, 0x400 ;  /* 0x0000040000097882 */ /* 0x000fe20000000000 */
[----:B------:R-:W-:-:S02]  /*fcf0*/  UIMAD UR12, UR12, UR11, UR7 ;  /* 0x0000000b0c0c72a4 */ /* 0x000fc4000f8e0207 */
[----:B0---4-:R-:W-:-:S12]  /*fd00*/  ULEA UR9, UR13, UR9, 0x18 ;  /* 0x000000090d097291 */ /* 0x011fd8000f8ec0ff */
.L_x_887:
[----:B------:R-:W-:Y:S02]  /*fd10*/  LEA R0, R11, UR9, 0x3 ;  /* 0x000000090b007c11 */ /* 0x000fe4000f8e18ff */
[----:B012---:R-:W-:Y:S02]  /*fd20*/  MOV R3, UR5 ;  /* 0x0000000500037c02 */ /* 0x007fe40008000f00 */
        /* <DEDUP_REMOVED lines=30> */
.L_x_886:
[----:B------:R-:W-:Y:S05]  /*ff10*/  EXIT ;  /* 0x000000000000794d */ /* 0x000fea0003800000 */
.L_x_787:
[----:B------:R-:W-:Y:S01]  /*ff20*/  MOV R190, R73 ;  /* 0x0000004900be7202 */ /* 0x000fe20000000f00 */
[----:B------:R-:W-:Y:S01]  /*ff30*/  HFMA2 R191, -RZ, RZ, 0, 5.9604644775390625e-08 ;  /* 0x00000001ffbf7431 */ /* 0x000fe200000001ff */
[----:B------:R-:W-:Y:S02]  /*ff40*/  MOV R192, RZ ;  /* 0x000000ff00c07202 */ /* 0x000fe40000000f00 */
[----:B------:R-:W-:-:S07]  /*ff50*/  MOV R235, 0xffffffff ;  /* 0xffffffff00eb7802 */ /* 0x000fce0000000f00 */
[----:B01---5:R-:W-:Y:S05]  /*ff60*/  WARPSYNC.COLLECTIVE R235, `(.L_x_888) ;  /* 0x00000000eb087348 */ /* 0x023fea0003c00000 */
[----:B------:R2:W3:Y:S02]  /*ff70*/  SHFL.UP P6, R186, R190, R191, R192 ;  /* 0x040000bfbeba7389 */ /* 0x0004e400000c00c0 */
[----:B0123-5:R-:W-:Y:S05]  /*ff80*/  ENDCOLLECTIVE ;  /* 0x000000000000791b */ /* 0x02ffea0003800000 */
.L_x_888:
[----:B------:R-:W-:Y:S02]  /*ff90*/  MOV R190, R72 ;  /* 0x0000004800be7202 */ /* 0x000fe40000000f00 */
[----:B------:R-:W-:-:S07]  /*ffa0*/  MOV R183, R186 ;  /* 0x000000ba00b77202 */ /* 0x000fce0000000f00 */
[----:B------:R-:W-:Y:S05]  /*ffb0*/  WARPSYNC.COLLECTIVE R235, `(.L_x_889) ;  /* 0x00000000eb087348 */ /* 0x000fea0003c00000 */
[----:B------:R0:W1:Y:S02]  /*ffc0*/  SHFL.UP P6, R186, R190, R191, R192 ;  /* 0x040000bfbeba7389 */ /* 0x00006400000c00c0 */
[----:B01----:R-:W-:Y:S05]  /*ffd0*/  ENDCOLLECTIVE ;  /* 0x000000000000791b */ /* 0x003fea0003800000 */
.L_x_889:
[----:B------:R-:W-:Y:S02]  /*ffe0*/  MOV R190, R74 ;  /* 0x0000004a00be7202 */ /* 0x000fe40000000f00 */
[----:B------:R-:W-:-:S07]  /*fff0*/  MOV R184, R186 ;  /* 0x000000ba00b87202 */ /* 0x000fce0000000f00 */
[----:B------:R-:W-:Y:S05]  /*10000*/  WARPSYNC.COLLECTIVE R235, `(.L_x_890) ;  /* 0x00000000eb087348 */ /* 0x000fea0003c00000 */
[----:B------:R0:W1:Y:S02]  /*10010*/  SHFL.UP P6, R186, R190, R191, R192 ;  /* 0x040000bfbeba7389 */ /* 0x00006400000c00c0 */
[----:B01----:R-:W-:Y:S05]  /*10020*/  ENDCOLLECTIVE ;  /* 0x000000000000791b */ /* 0x003fea0003800000 */
.L_x_890:
[----:B------:R-:W-:Y:S02]  /*10030*/  MOV R190, R75 ;  /* 0x0000004b00be7202 */ /* 0x000fe40000000f00 */
[----:B------:R-:W-:-:S07]  /*10040*/  MOV R185, R186 ;  /* 0x000000ba00b97202 */ /* 0x000fce0000000f00 */
[----:B------:R-:W-:Y:S05]  /*10050*/  WARPSYNC.COLLECTIVE R235, `(.L_x_891) ;  /* 0x00000000eb087348 */ /* 0x000fea0003c00000 */
[----:B------:R0:W1:Y:S02]  /*10060*/  SHFL.UP P6, R186, R190, R191, R192 ;  /* 0x040000bfbeba7389 */ /* 0x00006400000c00c0 */
[----:B01----:R-:W-:Y:S05]  /*10070*/  ENDCOLLECTIVE ;  /* 0x000000000000791b */ /* 0x003fea0003800000 */
.L_x_891:
        /* <DEDUP_REMOVED lines=15> */
.L_x_892:
[----:B------:R-:W-:Y:S02]  /*10170*/  MOV R190, R72 ;  /* 0x0000004800be7202 */ /* 0x000fe40000000f00 */
[----:B------:R-:W-:-:S07]  /*10180*/  MOV R183, R186 ;  /* 0x000000ba00b77202 */ /* 0x000fce0000000f00 */
[----:B------:R-:W-:Y:S05]  /*10190*/  WARPSYNC.COLLECTIVE R235, `(.L_x_893) ;  /* 0x00000000eb087348 */ /* 0x000fea0003c00000 */
[----:B------:R0:W1:Y:S02]  /*101a0*/  SHFL.UP P6, R186, R190, R191, R192 ;  /* 0x040000bfbeba7389 */ /* 0x00006400000c00c0 */
[----:B01----:R-:W-:Y:S05]  /*101b0*/  ENDCOLLECTIVE ;  /* 0x000000000000791b */ /* 0x003fea0003800000 */
.L_x_893:
[----:B------:R-:W-:Y:S02]  /*101c0*/  MOV R190, R74 ;  /* 0x0000004a00be7202 */ /* 0x000fe40000000f00 */
[----:B------:R-:W-:-:S07]  /*101d0*/  MOV R184, R186 ;  /* 0x000000ba00b87202 */ /* 0x000fce0000000f00 */
[----:B------:R-:W-:Y:S05]  /*101e0*/  WARPSYNC.COLLECTIVE R235, `(.L_x_894) ;  /* 0x00000000eb087348 */ /* 0x000fea0003c00000 */
[----:B------:R0:W1:Y:S02]  /*101f0*/  SHFL.UP P6, R186, R190, R191, R192 ;  /* 0x040000bfbeba7389 */ /* 0x00006400000c00c0 */
[----:B01----:R-:W-:Y:S05]  /*10200*/  ENDCOLLECTIVE ;  /* 0x000000000000791b */ /* 0x003fea0003800000 */
.L_x_894:
[----:B------:R-:W-:Y:S02]  /*10210*/  MOV R190, R75 ;  /* 0x0000004b00be7202 */ /* 0x000fe40000000f00 */
[----:B------:R-:W-:-:S07]  /*10220*/  MOV R185, R186 ;  /* 0x000000ba00b97202 */ /* 0x000fce0000000f00 */
[----:B------:R-:W-:Y:S05]  /*10230*/  WARPSYNC.COLLECTIVE R235, `(.L_x_895) ;  /* 0x00000000eb087348 */ /* 0x000fea0003c00000 */
[----:B------:R0:W1:Y:S02]  /*10240*/  SHFL.UP P6, R186, R190, R191, R192 ;  /* 0x040000bfbeba7389 */ /* 0x00006400000c00c0 */
[----:B01----:R-:W-:Y:S05]  /*10250*/  ENDCOLLECTIVE ;  /* 0x000000000000791b */ /* 0x003fea0003800000 */
.L_x_895:
        /* <DEDUP_REMOVED lines=15> */
.L_x_896:
[----:B------:R-:W-:Y:S02]  /*10350*/  MOV R190, R72 ;  /* 0x0000004800be7202 */ /* 0x000fe40000000f00 */
[----:B------:R-:W-:-:S07]  /*10360*/  MOV R183, R186 ;  /* 0x000000ba00b77202 */ /* 0x000fce0000000f00 */
[----:B------:R-:W-:Y:S05]  /*10370*/  WARPSYNC.COLLECTIVE R235, `(.L_x_897) ;  /* 0x00000000eb087348 */ /* 0x000fea0003c00000 */
[----:B------:R0:W1:Y:S02]  /*10380*/  SHFL.UP P6, R186, R190, R191, R192 ;  /* 0x040000bfbeba7389 */ /* 0x00006400000c00c0 */
[----:B01----:R-:W-:Y:S05]  /*10390*/  ENDCOLLECTIVE ;  /* 0x000000000000791b */ /* 0x003fea0003800000 */
.L_x_897:
[----:B------:R-:W-:Y:S02]  /*103a0*/  MOV R190, R74 ;  /* 0x0000004a00be7202 */ /* 0x000fe40000000f00 */
[----:B------:R-:W-:-:S07]  /*103b0*/  MOV R184, R186 ;  /* 0x000000ba00b87202 */ /* 0x000fce0000000f00 */
[----:B------:R-:W-:Y:S05]  /*103c0*/  WARPSYNC.COLLECTIVE R235, `(.L_x_898) ;  /* 0x00000000eb087348 */ /* 0x000fea0003c00000 */
[----:B------:R0:W1:Y:S02]  /*103d0*/  SHFL.UP P6, R186, R190, R191, R192 ;  /* 0x040000bfbeba7389 */ /* 0x00006400000c00c0 */
[----:B01----:R-:W-:Y:S05]  /*103e0*/  ENDCOLLECTIVE ;  /* 0x000000000000791b */ /* 0x003fea0003800000 */
.L_x_898:
[----:B------:R-:W-:Y:S02]  /*103f0*/  MOV R190, R75 ;  /* 0x0000004b00be7202 */ /* 0x000fe40000000f00 */
[----:B------:R-:W-:-:S07]  /*10400*/  MOV R185, R186 ;  /* 0x000000ba00b97202 */ /* 0x000fce0000000f00 */
[----:B------:R-:W-:Y:S05]  /*10410*/  WARPSYNC.COLLECTIVE R235, `(.L_x_899) ;  /* 0x00000000eb087348 */ /* 0x000fea0003c00000 */
[----:B------:R0:W1:Y:S02]  /*10420*/  SHFL.UP P6, R186, R190, R191, R192 ;  /* 0x040000bfbeba7389 */ /* 0x00006400000c00c0 */
[----:B01----:R-:W-:Y:S05]  /*10430*/  ENDCOLLECTIVE ;  /* 0x000000000000791b */ /* 0x003fea0003800000 */
.L_x_899:
        /* <DEDUP_REMOVED lines=15> */
.L_x_900:
[----:B------:R-:W-:Y:S02]  /*10530*/  MOV R190, R72 ;  /* 0x0000004800be7202 */ /* 0x000fe40000000f00 */
[----:B------:R-:W-:-:S07]  /*10540*/  MOV R183, R186 ;  /* 0x000000ba00b77202 */ /* 0x000fce0000000f00 */
[----:B------:R-:W-:Y:S05]  /*10550*/  WARPSYNC.COLLECTIVE R235, `(.L_x_901) ;  /* 0x00000000eb087348 */ /* 0x000fea0003c00000 */
[----:B------:R0:W1:Y:S02]  /*10560*/  SHFL.UP P6, R186, R190, R191, R192 ;  /* 0x040000bfbeba7389 */ /* 0x00006400000c00c0 */
[----:B01----:R-:W-:Y:S05]  /*10570*/  ENDCOLLECTIVE ;  /* 0x000000000000791b */ /* 0x003fea0003800000 */
.L_x_901:
[----:B------:R-:W-:Y:S02]  /*10580*/  MOV R190, R74 ;  /* 0x0000004a00be7202 */ /* 0x000fe40000000f00 */
[----:B------:R-:W-:-:S07]  /*10590*/  MOV R184, R186 ;  /* 0x000000ba00b87202 */ /* 0x000fce0000000f00 */
[----:B------:R-:W-:Y:S05]  /*105a0*/  WARPSYNC.COLLECTIVE R235, `(.L_x_902) ;  /* 0x00000000eb087348 */ /* 0x000fea0003c00000 */
[----:B------:R0:W1:Y:S02]  /*105b0*/  SHFL.UP P6, R186, R190, R191, R192 ;  /* 0x040000bfbeba7389 */ /* 0x00006400000c00c0 */
[----:B01----:R-:W-:Y:S05]  /*105c0*/  ENDCOLLECTIVE ;  /* 0x000000000000791b */ /* 0x003fea0003800000 */
.L_x_902:
[----:B------:R-:W-:Y:S02]  /*105d0*/  MOV R190, R75 ;  /* 0x0000004b00be7202 */ /* 0x000fe40000000f00 */
[----:B------:R-:W-:-:S07]  /*105e0*/  MOV R185, R186 ;  /* 0x000000ba00b97202 */ /* 0x000fce0000000f00 */
[----:B------:R-:W-:Y:S05]  /*105f0*/  WARPSYNC.COLLECTIVE R235, `(.L_x_903) ;  /* 0x00000000eb087348 */ /* 0x000fea0003c00000 */
[----:B------:R0:W1:Y:S02]  /*10600*/  SHFL.UP P6, R186, R190, R191, R192 ;  /* 0x040000bfbeba7389 */ /* 0x00006400000c00c0 */
[----:B01----:R-:W-:Y:S05]  /*10610*/  ENDCOLLECTIVE ;  /* 0x000000000000791b */ /* 0x003fea0003800000 */
.L_x_903:
        /* <DEDUP_REMOVED lines=15> */
.L_x_904:
[----:B------:R-:W-:Y:S02]  /*10710*/  MOV R190, R72 ;  /* 0x0000004800be7202 */ /* 0x000fe40000000f00 */
[----:B------:R-:W-:-:S07]  /*10720*/  MOV R183, R186 ;  /* 0x000000ba00b77202 */ /* 0x000fce0000000f00 */
[----:B------:R-:W-:Y:S05]  /*10730*/  WARPSYNC.COLLECTIVE R235, `(.L_x_905) ;  /* 0x00000000eb087348 */ /* 0x000fea0003c00000 */
[----:B------:R0:W1:Y:S02]  /*10740*/  SHFL.UP P6, R186, R190, R191, R192 ;  /* 0x040000bfbeba7389 */ /* 0x00006400000c00c0 */
[----:B01----:R-:W-:Y:S05]  /*10750*/  ENDCOLLECTIVE ;  /* 0x000000000000791b */ /* 0x003fea0003800000 */
.L_x_905:
[----:B------:R-:W-:Y:S02]  /*10760*/  MOV R190, R74 ;  /* 0x0000004a00be7202 */ /* 0x000fe40000000f00 */
[----:B------:R-:W-:-:S07]  /*10770*/  MOV R184, R186 ;  /* 0x000000ba00b87202 */ /* 0x000fce0000000f00 */
[----:B------:R-:W-:Y:S05]  /*10780*/  WARPSYNC.COLLECTIVE R235, `(.L_x_906) ;  /* 0x00000000eb087348 */ /* 0x000fea0003c00000 */
[----:B------:R0:W1:Y:S02]  /*10790*/  SHFL.UP P6, R186, R190, R191, R192 ;  /* 0x040000bfbeba7389 */ /* 0x00006400000c00c0 */
[----:B01----:R-:W-:Y:S05]  /*107a0*/  ENDCOLLECTIVE ;  /* 0x000000000000791b */ /* 0x003fea0003800000 */
.L_x_906:
[----:B------:R-:W-:Y:S02]  /*107b0*/  MOV R190, R75 ;  /* 0x0000004b00be7202 */ /* 0x000fe40000000f00 */
[----:B------:R-:W-:-:S07]  /*107c0*/  MOV R185, R186 ;  /* 0x000000ba00b97202 */ /* 0x000fce0000000f00 */
[----:B------:R-:W-:Y:S05]  /*107d0*/  WARPSYNC.COLLECTIVE R235, `(.L_x_907) ;  /* 0x00000000eb087348 */ /* 0x000fea0003c00000 */
[----:B------:R0:W1:Y:S02]  /*107e0*/  SHFL.UP P6, R186, R190, R191, R192 ;  /* 0x040000bfbeba7389 */ /* 0x00006400000c00c0 */
[----:B01----:R-:W-:Y:S05]  /*107f0*/  ENDCOLLECTIVE ;  /* 0x000000000000791b */ /* 0x003fea0003800000 */
.L_x_907:
[----:B------:R-:W-:Y:S05]  /*10800*/  BRA `(.L_x_908) ;  /* 0xffffff78000c7947 */ /* 0x000fea000383ffff */
.L_x_788:
        /* <DEDUP_REMOVED lines=8> */
.L_x_910:
[----:B------:R-:W-:Y:S05]  /*10890*/  BSYNC B0 ;  /* 0x0000000000007941 */ /* 0x000fea0003800000 */
.L_x_909:
[----:B------:R-:W-:Y:S05]  /*108a0*/  BRA `(.L_x_911) ;  /* 0xffffff7800187947 */ /* 0x000fea000383ffff */
.L_x_789:
        /* <DEDUP_REMOVED lines=8> */
.L_x_913:
[----:B------:R-:W-:Y:S05]  /*10930*/  BSYNC B0 ;  /* 0x0000000000007941 */ /* 0x000fea0003800000 */
.L_x_912:
[----:B------:R-:W-:Y:S05]  /*10940*/  BRA `(.L_x_914) ;  /* 0xffffff7400f87947 */ /* 0x000fea000383ffff */
.L_x_790:
        /* <DEDUP_REMOVED lines=8> */
.L_x_916:
[----:B------:R-:W-:Y:S05]  /*109d0*/  BSYNC B0 ;  /* 0x0000000000007941 */ /* 0x000fea0003800000 */
.L_x_915:
[----:B------:R-:W-:Y:S05]  /*109e0*/  BRA `(.L_x_917) ;  /* 0xffffff7400d87947 */ /* 0x000fea000383ffff */
.L_x_791:
        /* <DEDUP_REMOVED lines=8> */
.L_x_919:
[----:B------:R-:W-:Y:S05]  /*10a70*/  BSYNC B0 ;  /* 0x0000000000007941 */ /* 0x000fea0003800000 */
.L_x_918:
[----:B------:R-:W-:Y:S05]  /*10a80*/  BRA `(.L_x_920) ;  /* 0xffffff7400b87947 */ /* 0x000fea000383ffff */
.L_x_792:
        /* <DEDUP_REMOVED lines=8> */
.L_x_922:
[----:B------:R-:W-:Y:S05]  /*10b10*/  BSYNC B0 ;  /* 0x0000000000007941 */ /* 0x000fea0003800000 */
.L_x_921:
        /* <DEDUP_REMOVED lines=10> */
.L_x_923:
[----:B------:R-:W-:Y:S02]  /*10bc0*/  MOV R232, 0x1f ;  /* 0x0000001f00e87802 */ /* 0x000fe40000000f00 */
[----:B------:R-:W-:Y:S02]  /*10bd0*/  MOV R190, R74 ;  /* 0x0000004a00be7202 */ /* 0x000fe40000000f00 */
[----:B------:R-:W-:-:S07]  /*10be0*/  MOV R183, R186 ;  /* 0x000000ba00b77202 */ /* 0x000fce0000000f00 */
[----:B------:R-:W-:Y:S05]  /*10bf0*/  WARPSYNC.COLLECTIVE R235, `(.L_x_924) ;  /* 0x00000000eb087348 */ /* 0x000fea0003c00000 */
[----:B------:R0:W1:Y:S02]  /*10c00*/  SHFL.UP P6, R186, R190, R191, R192 ;  /* 0x040000bfbeba7389 */ /* 0x00006400000c00c0 */
[----:B01----:R-:W-:Y:S05]  /*10c10*/  ENDCOLLECTIVE ;  /* 0x000000000000791b */ /* 0x003fea0003800000 */
.L_x_924:
[----:B------:R-:W-:Y:S02]  /*10c20*/  MOV R190, R75 ;  /* 0x0000004b00be7202 */ /* 0x000fe40000000f00 */
[----:B------:R-:W-:-:S07]  /*10c30*/  MOV R74, R186 ;  /* 0x000000ba004a7202 */ /* 0x000fce0000000f00 */
[----:B------:R-:W-:Y:S05]  /*10c40*/  WARPSYNC.COLLECTIVE R235, `(.L_x_925) ;  /* 0x00000000eb087348 */ /* 0x000fea0003c00000 */
[----:B------:R0:W1:Y:S02]  /*10c50*/  SHFL.UP P6, R186, R190, R191, R192 ;  /* 0x040000bfbeba7389 */ /* 0x00006400000c00c0 */
[----:B01----:R-:W-:Y:S05]  /*10c60*/  ENDCOLLECTIVE ;  /* 0x000000000000791b */ /* 0x003fea0003800000 */
.L_x_925:
[----:B------:R-:W-:Y:S05]  /*10c70*/  WARPSYNC.COLLECTIVE R235, `(.L_x_926) ;  /* 0x00000000eb087348 */ /* 0x000fea0003c00000 */
[----:B------:R0:W1:Y:S02]  /*10c80*/  SHFL.IDX P3, R236, R234, R233, R232 ;  /* 0x000000e9eaec7389 */ /* 0x00006400000600e8 */
[----:B01----:R-:W-:Y:S05]  /*10c90*/  ENDCOLLECTIVE ;  /* 0x000000000000791b */ /* 0x003fea0003800000 */
.L_x_926:
[----:B------:R-:W-:Y:S02]  /*10ca0*/  MOV R234, R77 ;  /* 0x0000004d00ea7202 */ /* 0x000fe40000000f00 */
[----:B------:R-:W-:Y:S02]  /*10cb0*/  MOV R75, R186 ;  /* 0x000000ba004b7202 */ /* 0x000fe40000000f00 */
[----:B------:R-:W-:-:S07]  /*10cc0*/  MOV R76, R236 ;  /* 0x000000ec004c7202 */ /* 0x000fce0000000f00 */
[----:B------:R-:W-:Y:S05]  /*10cd0*/  WARPSYNC.COLLECTIVE R235, `(.L_x_927) ;  /* 0x00000000eb087348 */ /* 0x000fea0003c00000 */
[----:B------:R0:W1:Y:S02]  /*10ce0*/  SHFL.IDX P3, R236, R234, R233, R232 ;  /* 0x000000e9eaec7389 */ /* 0x00006400000600e8 */
[----:B01----:R-:W-:Y:S05]  /*10cf0*/  ENDCOLLECTIVE ;  /* 0x000000000000791b */ /* 0x003fea0003800000 */
.L_x_927:
[----:B------:R-:W-:Y:S02]  /*10d00*/  MOV R234, R78 ;  /* 0x0000004e00ea7202 */ /* 0x000fe40000000f00 */
[----:B------:R-:W-:-:S07]  /*10d10*/  MOV R184, R236 ;  /* 0x000000ec00b87202 */ /* 0x000fce0000000f00 */
[----:B------:R-:W-:Y:S05]  /*10d20*/  WARPSYNC.COLLECTIVE R235, `(.L_x_928) ;  /* 0x00000000eb087348 */ /* 0x000fea0003c00000 */
[----:B------:R0:W1:Y:S02]  /*10d30*/  SHFL.IDX P3, R236, R234, R233, R232 ;  /* 0x000000e9eaec7389 */ /* 0x00006400000600e8 */
[----:B01----:R-:W-:Y:S05]  /*10d40*/  ENDCOLLECTIVE ;  /* 0x000000000000791b */ /* 0x003fea0003800000 */
.L_x_928:
[----:B------:R-:W-:Y:S02]  /*10d50*/  MOV R234, R79 ;  /* 0x0000004f00ea7202 */ /* 0x000fe40000000f00 */
[----:B------:R-:W-:-:S07]  /*10d60*/  MOV R78, R236 ;  /* 0x000000ec004e7202 */ /* 0x000fce0000000f00 */
[----:B------:R-:W-:Y:S05]  /*10d70*/  WARPSYNC.COLLECTIVE R235, `(.L_x_929) ;  /* 0x00000000eb087348 */ /* 0x000fea0003c00000 */
[----:B------:R0:W1:Y:S02]  /*10d80*/  SHFL.IDX P3, R236, R234, R233, R232 ;  /* 0x000000e9eaec7389 */ /* 0x00006400000600e8 */
[----:B01----:R-:W-:Y:S05]  /*10d90*/  ENDCOLLECTIVE ;  /* 0x000000000000791b */ /* 0x003fea0003800000 */
.L_x_929:
[----:B------:R-:W-:Y:S01]  /*10da0*/  MOV R79, R236 ;  /* 0x000000ec004f7202 */ /* 0x000fe20000000f00 */
[----:B------:R-:W-:Y:S06]  /*10db0*/  BRA `(.L_x_930) ;  /* 0xffffff7400147947 */ /* 0x000fec000383ffff */
.L_x_794:
        /* <DEDUP_REMOVED lines=8> */
.L_x_931:
[----:B------:R-:W-:Y:S02]  /*10e40*/  MOV R252, R246 ;  /* 0x000000f600fc7202 */ /* 0x000fe40000000f00 */
[----:B------:R-:W-:-:S07]  /*10e50*/  MOV R76, R232 ;  /* 0x000000e8004c7202 */ /* 0x000fce0000000f00 */
[----:B------:R-:W-:Y:S05]  /*10e60*/  WARPSYNC.COLLECTIVE R235, `(.L_x_932) ;  /* 0x00000000eb087348 */ /* 0x000fea0003c00000 */
[----:B------:R0:W1:Y:S02]  /*10e70*/  SHFL.DOWN P0, R232, R252, R251, R236 ;  /* 0x080000fbfce87389 */ /* 0x00006400000000ec */
[----:B01----:R-:W-:Y:S05]  /*10e80*/  ENDCOLLECTIVE ;  /* 0x000000000000791b */ /* 0x003fea0003800000 */
.L_x_932:
[----:B------:R-:W-:Y:S02]  /*10e90*/  MOV R252, R247 ;  /* 0x000000f700fc7202 */ /* 0x000fe40000000f00 */
[----:B------:R-:W-:-:S07]  /*10ea0*/  MOV R77, R232 ;  /* 0x000000e8004d7202 */ /* 0x000fce0000000f00 */
[----:B------:R-:W-:Y:S05]  /*10eb0*/  WARPSYNC.COLLECTIVE R235, `(.L_x_933) ;  /* 0x00000000eb087348 */ /* 0x000fea0003c00000 */
[----:B------:R0:W1:Y:S02]  /*10ec0*/  SHFL.DOWN P0, R232, R252, R251, R236 ;  /* 0x080000fbfce87389 */ /* 0x00006400000000ec */
[----:B01----:R-:W-:Y:S05]  /*10ed0*/  ENDCOLLECTIVE ;  /* 0x000000000000791b */ /* 0x003fea0003800000 */
.L_x_933:
[----:B------:R-:W-:Y:S02]  /*10ee0*/  MOV R252, R79 ;  /* 0x0000004f00fc7202 */ /* 0x000fe40000000f00 */
[----:B------:R-:W-:-:S07]  /*10ef0*/  MOV R78, R232 ;  /* 0x000000e8004e7202 */ /* 0x000fce0000000f00 */
[----:B------:R-:W-:Y:S05]  /*10f00*/  WARPSYNC.COLLECTIVE R235, `(.L_x_934) ;  /* 0x00000000eb087348 */ /* 0x000fea0003c00000 */
[----:B------:R0:W1:Y:S02]  /*10f10*/  SHFL.DOWN P0, R232, R252, R251, R236 ;  /* 0x080000fbfce87389 */ /* 0x00006400000000ec */
[----:B01----:R-:W-:Y:S05]  /*10f20*/  ENDCOLLECTIVE ;  /* 0x000000000000791b */ /* 0x003fea0003800000 */
.L_x_934:
[----:B------:R-:W-:Y:S05]  /*10f30*/  BRA `(.L_x_935) ;  /* 0xffffff8c00187947 */ /* 0x000fea000383ffff */
.L_x_797:
        /* <DEDUP_REMOVED lines=8> */
.L_x_937:
[----:B------:R-:W-:Y:S05]  /*10fc0*/  BSYNC B0 ;  /* 0x0000000000007941 */ /* 0x000fea0003800000 */
.L_x_936:
        /* <DEDUP_REMOVED lines=8> */
.L_x_938:
[----:B------:R-:W-:Y:S02]  /*11050*/  MOV R252, R247 ;  /* 0x000000f700fc7202 */ /* 0x000fe40000000f00 */
[----:B------:R-:W-:-:S07]  /*11060*/  MOV R77, R232 ;  /* 0x000000e8004d7202 */ /* 0x000fce0000000f00 */
[----:B------:R-:W-:Y:S05]  /*11070*/  WARPSYNC.COLLECTIVE R235, `(.L_x_939) ;  /* 0x00000000eb087348 */ /* 0x000fea0003c00000 */
[----:B------:R0:W1:Y:S02]  /*11080*/  SHFL.DOWN P0, R232, R252, R251, R236 ;  /* 0x080000fbfce87389 */ /* 0x00006400000000ec */
[----:B01----:R-:W-:Y:S05]  /*11090*/  ENDCOLLECTIVE ;  /* 0x000000000000791b */ /* 0x003fea0003800000 */
.L_x_939:
[----:B------:R-:W-:Y:S02]  /*110a0*/  MOV R252, R248 ;  /* 0x000000f800fc7202 */ /* 0x000fe40000000f00 */
[----:B------:R-:W-:-:S07]  /*110b0*/  MOV R78, R232 ;  /* 0x000000e8004e7202 */ /* 0x000fce0000000f00 */
[----:B------:R-:W-:Y:S05]  /*110c0*/  WARPSYNC.COLLECTIVE R235, `(.L_x_940) ;  /* 0x00000000eb087348 */ /* 0x000fea0003c00000 */
[----:B------:R0:W1:Y:S02]  /*110d0*/  SHFL.DOWN P0, R232, R252, R251, R236 ;  /* 0x080000fbfce87389 */ /* 0x00006400000000ec */
[----:B01----:R-:W-:Y:S05]  /*110e0*/  ENDCOLLECTIVE ;  /* 0x000000000000791b */ /* 0x003fea0003800000 */
.L_x_940:
[----:B------:R-:W-:Y:S01]  /*110f0*/  MOV R79, R232 ;  /* 0x000000e8004f7202 */ /* 0x000fe20000000f00 */
[----:B------:R-:W-:Y:S06]  /*11100*/  BRA `(.L_x_941) ;  /* 0xffffff8800f47947 */ /* 0x000fec000383ffff */
.L_x_800:
        /* <DEDUP_REMOVED lines=8> */
.L_x_943:
[----:B------:R-:W-:Y:S05]  /*11190*/  BSYNC B0 ;  /* 0x0000000000007941 */ /* 0x000fea0003800000 */
.L_x_942:
        /* <DEDUP_REMOVED lines=8> */
.L_x_944:
[----:B------:R-:W-:Y:S02]  /*11220*/  MOV R252, R247 ;  /* 0x000000f700fc7202 */ /* 0x000fe40000000f00 */
[----:B------:R-:W-:-:S07]  /*11230*/  MOV R77, R232 ;  /* 0x000000e8004d7202 */ /* 0x000fce0000000f00 */
[----:B------:R-:W-:Y:S05]  /*11240*/  WARPSYNC.COLLECTIVE R235, `(.L_x_945) ;  /* 0x00000000eb087348 */ /* 0x000fea0003c00000 */
[----:B------:R0:W1:Y:S02]  /*11250*/  SHFL.DOWN P0, R232, R252, R251, R236 ;  /* 0x080000fbfce87389 */ /* 0x00006400000000ec */
[----:B01----:R-:W-:Y:S05]  /*11260*/  ENDCOLLECTIVE ;  /* 0x000000000000791b */ /* 0x003fea0003800000 */
.L_x_945:
[----:B------:R-:W-:Y:S02]  /*11270*/  MOV R252, R248 ;  /* 0x000000f800fc7202 */ /* 0x000fe40000000f00 */
[----:B------:R-:W-:-:S07]  /*11280*/  MOV R78, R232 ;  /* 0x000000e8004e7202 */ /* 0x000fce0000000f00 */
[----:B------:R-:W-:Y:S05]  /*11290*/  WARPSYNC.COLLECTIVE R235, `(.L_x_946) ;  /* 0x00000000eb087348 */ /* 0x000fea0003c00000 */
[----:B------:R0:W1:Y:S02]  /*112a0*/  SHFL.DOWN P0, R232, R252, R251, R236 ;  /* 0x080000fbfce87389 */ /* 0x00006400000000ec */
[----:B01----:R-:W-:Y:S05]  /*112b0*/  ENDCOLLECTIVE ;  /* 0x000000000000791b */ /* 0x003fea0003800000 */
.L_x_946:
[----:B------:R-:W-:Y:S01]  /*112c0*/  MOV R79, R232 ;  /* 0x000000e8004f7202 */ /* 0x000fe20000000f00 */
[----:B------:R-:W-:Y:S06]  /*112d0*/  BRA `(.L_x_947) ;  /* 0xffffff8800d07947 */ /* 0x000fec000383ffff */
.L_x_803:
        /* <DEDUP_REMOVED lines=8> */
.L_x_949:
[----:B------:R-:W-:Y:S05]  /*11360*/  BSYNC B0 ;  /* 0x0000000000007941 */ /* 0x000fea0003800000 */
.L_x_948:
        /* <DEDUP_REMOVED lines=8> */
.L_x_950:
[----:B------:R-:W-:Y:S02]  /*113f0*/  MOV R252, R247 ;  /* 0x000000f700fc7202 */ /* 0x000fe40000000f00 */
[----:B------:R-:W-:-:S07]  /*11400*/  MOV R77, R232 ;  /* 0x000000e8004d7202 */ /* 0x000fce0000000f00 */
[----:B------:R-:W-:Y:S05]  /*11410*/  WARPSYNC.COLLECTIVE R235, `(.L_x_951) ;  /* 0x00000000eb087348 */ /* 0x000fea0003c00000 */
[----:B------:R0:W1:Y:S02]  /*11420*/  SHFL.DOWN P0, R232, R252, R251, R236 ;  /* 0x080000fbfce87389 */ /* 0x00006400000000ec */
[----:B01----:R-:W-:Y:S05]  /*11430*/  ENDCOLLECTIVE ;  /* 0x000000000000791b */ /* 0x003fea0003800000 */
.L_x_951:
[----:B------:R-:W-:Y:S02]  /*11440*/  MOV R252, R248 ;  /* 0x000000f800fc7202 */ /* 0x000fe40000000f00 */
[----:B------:R-:W-:-:S07]  /*11450*/  MOV R78, R232 ;  /* 0x000000e8004e7202 */ /* 0x000fce0000000f00 */
[----:B------:R-:W-:Y:S05]  /*11460*/  WARPSYNC.COLLECTIVE R235, `(.L_x_952) ;  /* 0x00000000eb087348 */ /* 0x000fea0003c00000 */
[----:B------:R0:W1:Y:S02]  /*11470*/  SHFL.DOWN P0, R232, R252, R251, R236 ;  /* 0x080000fbfce87389 */ /* 0x00006400000000ec */
[----:B01----:R-:W-:Y:S05]  /*11480*/  ENDCOLLECTIVE ;  /* 0x000000000000791b */ /* 0x003fea0003800000 */
.L_x_952:
[----:B------:R-:W-:Y:S01]  /*11490*/  MOV R79, R232 ;  /* 0x000000e8004f7202 */ /* 0x000fe20000000f00 */
[----:B------:R-:W-:Y:S06]  /*114a0*/  BRA `(.L_x_953) ;  /* 0xffffff8800ac7947 */ /* 0x000fec000383ffff */
.L_x_806:
        /* <DEDUP_REMOVED lines=8> */
.L_x_955:
[----:B------:R-:W-:Y:S05]  /*11530*/  BSYNC B0 ;  /* 0x0000000000007941 */ /* 0x000fea0003800000 */
.L_x_954:
        /* <DEDUP_REMOVED lines=8> */
.L_x_956:
[----:B------:R-:W-:Y:S02]  /*115c0*/  MOV R252, R247 ;  /* 0x000000f700fc7202 */ /* 0x000fe40000000f00 */
[----:B------:R-:W-:-:S07]  /*115d0*/  MOV R77, R232 ;  /* 0x000000e8004d7202 */ /* 0x000fce0000000f00 */
[----:B------:R-:W-:Y:S05]  /*115e0*/  WARPSYNC.COLLECTIVE R235, `(.L_x_957) ;  /* 0x00000000eb087348 */ /* 0x000fea0003c00000 */
[----:B------:R0:W1:Y:S02]  /*115f0*/  SHFL.DOWN P0, R232, R252, R251, R236 ;  /* 0x080000fbfce87389 */ /* 0x00006400000000ec */
[----:B01----:R-:W-:Y:S05]  /*11600*/  ENDCOLLECTIVE ;  /* 0x000000000000791b */ /* 0x003fea0003800000 */
.L_x_957:
[----:B------:R-:W-:Y:S02]  /*11610*/  MOV R252, R248 ;  /* 0x000000f800fc7202 */ /* 0x000fe40000000f00 */
[----:B------:R-:W-:-:S07]  /*11620*/  MOV R78, R232 ;  /* 0x000000e8004e7202 */ /* 0x000fce0000000f00 */
[----:B------:R-:W-:Y:S05]  /*11630*/  WARPSYNC.COLLECTIVE R235, `(.L_x_958) ;  /* 0x00000000eb087348 */ /* 0x000fea0003c00000 */
[----:B------:R0:W1:Y:S02]  /*11640*/  SHFL.DOWN P0, R232, R252, R251, R236 ;  /* 0x080000fbfce87389 */ /* 0x00006400000000ec */
[----:B01----:R-:W-:Y:S05]  /*11650*/  ENDCOLLECTIVE ;  /* 0x000000000000791b */ /* 0x003fea0003800000 */
.L_x_958:
[----:B------:R-:W-:Y:S01]  /*11660*/  MOV R79, R232 ;  /* 0x000000e8004f7202 */ /* 0x000fe20000000f00 */
[----:B------:R-:W-:Y:S06]  /*11670*/  BRA `(.L_x_959) ;  /* 0xffffff8800887947 */ /* 0x000fec000383ffff */
.L_x_809:
        /* <DEDUP_REMOVED lines=8> */
.L_x_961:
[----:B------:R-:W-:Y:S05]  /*11700*/  BSYNC B0 ;  /* 0x0000000000007941 */ /* 0x000fea0003800000 */
.L_x_960:
        /* <DEDUP_REMOVED lines=9> */
.L_x_962:
[----:B------:R-:W-:Y:S02]  /*117a0*/  MOV R234, R247 ;  /* 0x000000f700ea7202 */ /* 0x000fe40000000f00 */
[----:B------:R-:W-:-:S07]  /*117b0*/  MOV R77, R236 ;  /* 0x000000ec004d7202 */ /* 0x000fce0000000f00 */
[----:B------:R-:W-:Y:S05]  /*117c0*/  WARPSYNC.COLLECTIVE R235, `(.L_x_963) ;  /* 0x00000000eb087348 */ /* 0x000fea0003c00000 */
[----:B------:R0:W1:Y:S02]  /*117d0*/  SHFL.IDX P3, R236, R234, R233, R232 ;  /* 0x000000e9eaec7389 */ /* 0x00006400000600e8 */
[----:B01----:R-:W-:Y:S05]  /*117e0*/  ENDCOLLECTIVE ;  /* 0x000000000000791b */ /* 0x003fea0003800000 */
.L_x_963:
        /* <DEDUP_REMOVED lines=16> */
.L_x_964:
[----:B------:R-:W-:Y:S01]  /*118f0*/  MOV R234, R60 ;  /* 0x0000003c00ea7202 */ /* 0x000fe20000000f00 */
[----:B------:R-:W-:Y:S01]  /*11900*/  FADD.FTZ R79, R236, R79 ;  /* 0x0000004fec4f7221 */ /* 0x000fe20000010000 */
[----:B------:R-:W-:-:S07]  /*11910*/  MOV R236, 0x1f ;  /* 0x0000001f00ec7802 */ /* 0x000fce0000000f00 */
[----:B------:R-:W-:Y:S05]  /*11920*/  WARPSYNC.COLLECTIVE R235, `(.L_x_965) ;  /* 0x00000000eb087348 */ /* 0x000fea0003c00000 */
[----:B------:R0:W1:Y:S02]  /*11930*/  SHFL.DOWN P0, R232, R252, R251, R236 ;  /* 0x080000fbfce87389 */ /* 0x00006400000000ec */
[----:B01----:R-:W-:Y:S05]  /*11940*/  ENDCOLLECTIVE ;  /* 0x000000000000791b */ /* 0x003fea0003800000 */
.L_x_965:
[----:B------:R-:W-:Y:S02]  /*11950*/  MOV R252, R246 ;  /* 0x000000f600fc7202 */ /* 0x000fe40000000f00 */
[----:B------:R-:W-:-:S07]  /*11960*/  MOV R245, R232 ;  /* 0x000000e800f57202 */ /* 0x000fce0000000f00 */
[----:B------:R-:W-:Y:S05]  /*11970*/  WARPSYNC.COLLECTIVE R235, `(.L_x_966) ;  /* 0x00000000eb087348 */ /* 0x000fea0003c00000 */
[----:B------:R0:W1:Y:S02]  /*11980*/  SHFL.DOWN P0, R232, R252, R251, R236 ;  /* 0x080000fbfce87389 */ /* 0x00006400000000ec */
[----:B01----:R-:W-:Y:S05]  /*11990*/  ENDCOLLECTIVE ;  /* 0x000000000000791b */ /* 0x003fea0003800000 */
.L_x_966:
[----:B------:R-:W-:Y:S02]  /*119a0*/  MOV R252, R247 ;  /* 0x000000f700fc7202 */ /* 0x000fe40000000f00 */
[----:B------:R-:W-:-:S07]  /*119b0*/  MOV R246, R232 ;  /* 0x000000e800f67202 */ /* 0x000fce0000000f00 */
[----:B------:R-:W-:Y:S05]  /*119c0*/  WARPSYNC.COLLECTIVE R235, `(.L_x_967) ;  /* 0x00000000eb087348 */ /* 0x000fea0003c00000 */
[----:B------:R0:W1:Y:S02]  /*119d0*/  SHFL.DOWN P0, R232, R252, R251, R236 ;  /* 0x080000fbfce87389 */ /* 0x00006400000000ec */
[----:B01----:R-:W-:Y:S05]  /*119e0*/  ENDCOLLECTIVE ;  /* 0x000000000000791b */ /* 0x003fea0003800000 */
.L_x_967:
[----:B------:R-:W-:Y:S02]  /*119f0*/  MOV R252, R248 ;  /* 0x000000f800fc7202 */ /* 0x000fe40000000f00 */
[----:B------:R-:W-:-:S07]  /*11a00*/  MOV R247, R232 ;  /* 0x000000e800f77202 */ /* 0x000fce0000000f00 */
[----:B------:R-:W-:Y:S05]  /*11a10*/  WARPSYNC.COLLECTIVE R235, `(.L_x_968) ;  /* 0x00000000eb087348 */ /* 0x000fea0003c00000 */
[----:B------:R0:W1:Y:S02]  /*11a20*/  SHFL.DOWN P0, R232, R252, R251, R236 ;  /* 0x080000fbfce87389 */ /* 0x00006400000000ec */
[----:B01----:R-:W-:Y:S05]  /*11a30*/  ENDCOLLECTIVE ;  /* 0x000000000000791b */ /* 0x003fea0003800000 */
.L_x_968:
[----:B------:R-:W-:Y:S01]  /*11a40*/  MOV R248, R232 ;  /* 0x000000e800f87202 */ /* 0x000fe20000000f00 */
[----:B------:R-:W-:-:S07]  /*11a50*/  HFMA2 R232, -RZ, RZ, 0, 1.847743988037109375e-06 ;  /* 0x0000001fffe87431 */ /* 0x000fce00000001ff */
[----:B------:R-:W-:Y:S05]  /*11a60*/  WARPSYNC.COLLECTIVE R235, `(.L_x_969) ;  /* 0x00000000eb087348 */ /* 0x000fea0003c00000 */
[----:B------:R0:W1:Y:S02]  /*11a70*/  SHFL.IDX P3, R236, R234, R233, R232 ;  /* 0x000000e9eaec7389 */ /* 0x00006400000600e8 */
[----:B01----:R-:W-:Y:S05]  /*11a80*/  ENDCOLLECTIVE ;  /* 0x000000000000791b */ /* 0x003fea0003800000 */
.L_x_969:
[----:B------:R-:W-:Y:S02]  /*11a90*/  MOV R234, R61 ;  /* 0x0000003d00ea7202 */ /* 0x000fe40000000f00 */
[----:B------:R-:W-:-:S07]  /*11aa0*/  MOV R60, R236 ;  /* 0x000000ec003c7202 */ /* 0x000fce0000000f00 */
[----:B------:R-:W-:Y:S05]  /*11ab0*/  WARPSYNC.COLLECTIVE R235, `(.L_x_970) ;  /* 0x00000000eb087348 */ /* 0x000fea0003c00000 */
[----:B------:R0:W1:Y:S02]  /*11ac0*/  SHFL.IDX P3, R236, R234, R233, R232 ;  /* 0x000000e9eaec7389 */ /* 0x00006400000600e8 */
[----:B01----:R-:W-:Y:S05]  /*11ad0*/  ENDCOLLECTIVE ;  /* 0x000000000000791b */ /* 0x003fea0003800000 */
.L_x_970:
[----:B------:R-:W-:Y:S02]  /*11ae0*/  MOV R234, R62 ;  /* 0x0000003e00ea7202 */ /* 0x000fe40000000f00 */
[----:B------:R-:W-:-:S07]  /*11af0*/  MOV R61, R236 ;  /* 0x000000ec003d7202 */ /* 0x000fce0000000f00 */
[----:B------:R-:W-:Y:S05]  /*11b00*/  WARPSYNC.COLLECTIVE R235, `(.L_x_971) ;  /* 0x00000000eb087348 */ /* 0x000fea0003c00000 */
[----:B------:R0:W1:Y:S02]  /*11b10*/  SHFL.IDX P3, R236, R234, R233, R232 ;  /* 0x000000e9eaec7389 */ /* 0x00006400000600e8 */
[----:B01----:R-:W-:Y:S05]  /*11b20*/  ENDCOLLECTIVE ;  /* 0x000000000000791b */ /* 0x003fea0003800000 */
.L_x_971:
[----:B------:R-:W-:Y:S02]  /*11b30*/  MOV R234, R63 ;  /* 0x0000003f00ea7202 */ /* 0x000fe40000000f00 */
[----:B------:R-:W-:-:S07]  /*11b40*/  MOV R62, R236 ;  /* 0x000000ec003e7202 */ /* 0x000fce0000000f00 */
[----:B------:R-:W-:Y:S05]  /*11b50*/  WARPSYNC.COLLECTIVE R235, `(.L_x_972) ;  /* 0x00000000eb087348 */ /* 0x000fea0003c00000 */
[----:B------:R0:W1:Y:S02]  /*11b60*/  SHFL.IDX P3, R236, R234, R233, R232 ;  /* 0x000000e9eaec7389 */ /* 0x00006400000600e8 */
[----:B01----:R-:W-:Y:S05]  /*11b70*/  ENDCOLLECTIVE ;  /* 0x000000000000791b */ /* 0x003fea0003800000 */
.L_x_972:
[----:B------:R-:W-:Y:S01]  /*11b80*/  MOV R63, R236 ;  /* 0x000000ec003f7202 */ /* 0x000fe20000000f00 */
[----:B------:R-:W-:Y:S06]  /*11b90*/  BRA `(.L_x_973) ;  /* 0xffffff8400d87947 */ /* 0x000fec000383ffff */
.L_x_974:
        /* <DEDUP_REMOVED lines=14> */
.L_x_18668:


//--------------------- .text._Z25selective_scan_bwd_kernelI32Selective_Scan_bwd_kernel_traitsILi128ELi16ELb0ELb0ELb1ELb1ELb0EN3c104HalfENS1_7complexIfEEEEv12SSMParamsBwd --------------------------
	.section	.text._Z25selective_scan_bwd_kernelI32Selective_Scan_bwd_kernel_traitsILi128ELi16ELb0ELb0ELb1ELb1ELb0EN3c104HalfENS1_7complexIfEEEEv12SSMParamsBwd,"ax",@progbits
	.align	128
        .global         _Z25selective_scan_bwd_kernelI32Selective_Scan_bwd_kernel_traitsILi128ELi16ELb0ELb0ELb1ELb1ELb0EN3c104HalfENS1_7complexIfEEEEv12SSMParamsBwd
        .type           _Z25selective_scan_bwd_kernelI32Selective_Scan_bwd_kernel_traitsILi128ELi16ELb0ELb0ELb1ELb1ELb0EN3c104HalfENS1_7complexIfEEEEv12SSMParamsBwd,@function
        .size           _Z25selective_scan_bwd_kernelI32Selective_Scan_bwd_kernel_traitsILi128ELi16ELb0ELb0ELb1ELb1ELb0EN3c104HalfENS1_7complexIfEEEEv12SSMParamsBwd,(.L_x_18669 - _Z25selective_scan_bwd_kernelI32Selective_Scan_bwd_kernel_traitsILi128ELi16ELb0ELb0ELb1ELb1ELb0EN3c104HalfENS1_7complexIfEEEEv12SSMParamsBwd)
        .other          _Z25selective_scan_bwd_kernelI32Selective_Scan_bwd_kernel_traitsILi128ELi16ELb0ELb0ELb1ELb1ELb0EN3c104HalfENS1_7complexIfEEEEv12SSMParamsBwd,@"STO_CUDA_ENTRY STV_DEFAULT"
_Z25selective_scan_bwd_kernelI32Selective_Scan_bwd_kernel_traitsILi128ELi16ELb0ELb0ELb1ELb1ELb0EN3c104HalfENS1_7complexIfEEEEv12SSMParamsBwd:
.text._Z25selective_scan_bwd_kernelI32Selective_Scan_bwd_kernel_traitsILi128ELi16ELb0ELb0ELb1ELb1ELb0EN3c104HalfENS1_7complexIfEEEEv12SSMParamsBwd:
        /* <DEDUP_REMOVED lines=32> */
[----:B------:R-:W4:Y:S01]  /*0200*/  LDCU.64 UR32, c[0x0][0x528] ;  /* 0x0000a500ff2077ac */ /* 0x000f220008000a00 */
[----:B------:R0:W-:Y:S01]  /*0210*/  STL [R1+0x34], RZ ;  /* 0x000034ff01007387 */ /* 0x0001e20000100800 */
[----:B------:R-:W-:-:S03]  /*0220*/  IABS R0, R0 ;  /* 0x0000000000007213 */ /* 0x000fc60000000000 */
[----:B------:R0:W-:Y:S01]  /*0230*/  STL [R1+0x30], RZ ;  /* 0x000030ff01007387 */ /* 0x0001e20000100800 */
[----:B------:R-:W-:-:S13]  /*0240*/  R2UR UR29, R0 ;  /* 0x00000000001d72ca */ /* 0x000fda00000e0000 */
[----:B------:R-:W1:Y:S01]  /*0250*/  I2F.RP R0, UR29 ;  /* 0x0000001d00007d06 */ /* 0x000e620008209400 */
[----:B-----5:R-:W-:Y:S02]  /*0260*/  UIMAD.WIDE.U32 UR4, UR6, UR12, URZ ;  /* 0x0000000c060472a5 */ /* 0x020fe4000f8e00ff */
[----:B0-----:R-:W-:Y:S02]  /*0270*/  UIMAD.WIDE.U32 UR10, UR6, UR16, URZ ;  /* 0x00000010060a72a5 */ /* 0x001fe4000f8e00ff */
[----:B------:R-:W-:Y:S02]  /*0280*/  UIMAD UR5, UR6, UR13, UR5 ;  /* 0x0000000d060572a4 */ /* 0x000fe4000f8e0205 */
[----:B------:R-:W-:Y:S02]  /*0290*/  UIMAD UR11, UR6, UR17, UR11 ;  /* 0x00000011060b72a4 */ /* 0x000fe4000f8e020b */
[----:B------:R-:W-:Y:S02]  /*02a0*/  UIMAD.WIDE.U32 UR4, UR8, UR14, UR4 ;  /* 0x0000000e080472a5 */ /* 0x000fe4000f8e0004 */
[----:B------:R-:W-:Y:S01]  /*02b0*/  UIMAD.WIDE.U32 UR16, UR8, UR18, UR10 ;  /* 0x00000012081072a5 */ /* 0x000fe2000f8e000a */
[----:B-1----:R-:W3:Y:S01]  /*02c0*/  MUFU.RCP R0, R0 ;  /* 0x0000000000007308 */ /* 0x002ee20000001000 */
[----:B------:R-:W-:Y:S01]  /*02d0*/  UIMAD UR9, UR8, UR15, UR5 ;  /* 0x0000000f080972a4 */ /* 0x000fe2000f8e0205 */
[----:B------:R-:W0:Y:S01]  /*02e0*/  LDCU.128 UR12, c[0x0][0x460] ;  /* 0x00008c00ff0c77ac */ /* 0x000e220008000c00 */
[----:B------:R-:W-:-:S02]  /*02f0*/  UIMAD UR7, UR8, UR19, UR17 ;  /* 0x00000013080772a4 */ /* 0x000fc4000f8e0211 */
[----:B------:R-:W-:Y:S01]  /*0300*/  ULEA UR19, UR26, 0xfffff800, 0xb ;  /* 0xfffff8001a137891 */ /* 0x000fe2000f8e58ff */
[----:B------:R-:W1:Y:S03]  /*0310*/  LDCU.64 UR10, c[0x0][0x3d0] ;  /* 0x00007a00ff0a77ac */ /* 0x000e660008000a00 */
[----:B------:R-:W-:Y:S02]  /*0320*/  UIADD3 UR17, UP0, UPT, UR19, UR4, URZ ;  /* 0x0000000413117290 */ /* 0x000fe4000ff1e0ff */
[----:B------:R-:W-:Y:S01]  /*0330*/  USHF.R.S32.HI UR23, URZ, 0x1f, UR19 ;  /* 0x0000001fff177899 */ /* 0x000fe20008011413 */
[----:B---3--:R-:W-:Y:S01]  /*0340*/  IADD3 R2, PT, PT, R0, 0xffffffe, RZ ;  /* 0x0ffffffe00027810 */ /* 0x008fe20007ffe0ff */
[----:B------:R-:W-:Y:S01]  /*0350*/  UMOV UR4, URZ ;  /* 0x000000ff00047c82 */ /* 0x000fe20008000000 */
[----:B------:R-:W-:Y:S01]  /*0360*/  MOV R0, UR8 ;  /* 0x0000000800007c02 */ /* 0x000fe20008000f00 */
[----:B------:R-:W-:-:S02]  /*0370*/  UIADD3 UR22, UP2, UPT, UR19, UR16, URZ ;  /* 0x0000001013167290 */ /* 0x000fc4000ff5e0ff */
[----:B0-----:R-:W-:Y:S01]  /*0380*/  ULEA UR16, UP1, UR17, UR12, 0x1 ;  /* 0x0000000c11107291 */ /* 0x001fe2000f8208ff */
[----:B------:R-:W0:Y:S01]  /*0390*/  F2I.FTZ.U32.TRUNC.NTZ R2, R2 ;  /* 0x0000000200027305 */ /* 0x000e22000021f000 */
[----:B------:R-:W-:Y:S01]  /*03a0*/  IABS R0, R0 ;  /* 0x0000000000007213 */ /* 0x000fe20000000000 */
[----:B------:R-:W-:Y:S02]  /*03b0*/  UIADD3.X UR7, UPT, UPT, UR23, UR7, URZ, UP2, !UPT ;  /* 0x0000000717077290 */ /* 0x000fe400097fe4ff */
[----:B------:R-:W-:Y:S01]  /*03c0*/  UIADD3.X UR9, UPT, UPT, UR23, UR9, URZ, UP0, !UPT ;  /* 0x0000000917097290 */ /* 0x000fe200087fe4ff */
[----:B------:R-:W-:-:S03]  /*03d0*/  R2UR UR27, R0 ;  /* 0x00000000001b72ca */ /* 0x000fc600000e0000 */
[----:B------:R-:W-:Y:S02]  /*03e0*/  ULEA.HI.X UR17, UR17, UR13, UR9, 0x1, UP1 ;  /* 0x0000000d11117291 */ /* 0x000fe400088f0c09 */
[----:B------:R-:W-:Y:S02]  /*03f0*/  UISETP.NE.AND UP1, UPT, UR28, URZ, UPT ;  /* 0x000000ff1c00728c */ /* 0x000fe4000bf25270 */
[----:B-1----:R-:W-:Y:S02]  /*0400*/  UIMAD.WIDE.U32 UR12, UR6, UR10, URZ ;  /* 0x0000000a060c72a5 */ /* 0x002fe4000f8e00ff */
[----:B--2---:R-:W-:Y:S01]  /*0410*/  USHF.R.U32.HI UR10, URZ, 0x1, UR21 ;  /* 0x00000001ff0a7899 */ /* 0x004fe20008011615 */
[----:B0-----:R-:W-:Y:S01]  /*0420*/  R2UR UR5, R2 ;  /* 0x00000000020572ca */ /* 0x001fe200000e0000 */
[----:B------:R-:W-:Y:S02]  /*0430*/  UIMAD UR13, UR6, UR11, UR13 ;  /* 0x0000000b060d72a4 */ /* 0x000fe4000f8e020d */
[----:B------:R-:W-:-:S10]  /*0440*/  UIMAD UR10, UR10, UR6, URZ ;  /* 0x000000060a0a72a4 */ /* 0x000fd4000f8e02ff */
        /* <DEDUP_REMOVED lines=17> */
[----:B------:R-:W1:Y:S05]  /*0560*/  LDCU.64 UR30, c[0x0][0x4e0] ;  /* 0x00009c00ff1e77ac */ /* 0x000e6a0008000a00 */
[----:B------:R-:W-:Y:S02]  /*0570*/  @!UP2 UIADD3 UR9, UPT, UPT, UR9, -UR29, URZ ;  /* 0x8000001d0909a290 */ /* 0x000fe4000fffe0ff */
[----:B------:R-:W-:-:S02]  /*0580*/  @!UP2 UIADD3 UR7, UPT, UPT, UR7, 0x1, URZ ;  /* 0x000000010707a890 */ /* 0x000fc4000fffe0ff */
[----:B------:R-:W-:Y:S02]  /*0590*/  UISETP.GE.U32.AND UP0, UPT, UR9, UR29, UPT ;  /* 0x0000001d0900728c */ /* 0x000fe4000bf06070 */
[----:B------:R-:W-:Y:S02]  /*05a0*/  UISETP.GE.AND UP2, UPT, UR5, URZ, UPT ;  /* 0x000000ff0500728c */ /* 0x000fe4000bf46270 */
[----:B------:R-:W-:-:S04]  /*05b0*/  UIADD3 UR4, UP3, UPT, UR19, UR4, URZ ;  /* 0x0000000413047290 */ /* 0x000fc8000ff7e0ff */
[----:B------:R-:W-:-:S03]  /*05c0*/  UIADD3.X UR20, UPT, UPT, UR23, UR20, URZ, UP3, !UPT ;  /* 0x0000001417147290 */ /* 0x000fc60009ffe4ff */
[----:B------:R-:W-:Y:S02]  /*05d0*/  @UP0 UIADD3 UR7, UPT, UPT, UR7, 0x1, URZ ;  /* 0x0000000107070890 */ /* 0x000fe4000fffe0ff */
[----:B------:R-:W-:Y:S02]  /*05e0*/  UISETP.NE.U32.AND UP0, UPT, UR36, URZ, UPT ;  /* 0x000000ff2400728c */ /* 0x000fe4000bf05070 */
[----:B------:R-:W-:Y:S02]  /*05f0*/  @!UP2 UIADD3 UR7, UPT, UPT, -UR7, URZ, URZ ;  /* 0x000000ff0707a290 */ /* 0x000fe4000fffe1ff */
[----:B------:R-:W-:Y:S02]  /*0600*/  UISETP.NE.AND.EX UP0, UPT, UR37, URZ, UPT, UP0 ;  /* 0x000000ff2500728c */ /* 0x000fe4000bf05300 */
[----:B----4-:R-:W-:Y:S02]  /*0610*/  ULEA UR19, UP2, UR4, UR32, 0x1 ;  /* 0x0000002004137291 */ /* 0x010fe4000f8408ff */
[----:B------:R-:W-:-:S02]  /*0620*/  @!UP1 ULOP3.LUT UR7, URZ, UR28, URZ, 0x33, !UPT ;  /* 0x0000001cff079292 */ /* 0x000fc4000f8e33ff */
[----:B------:R-:W-:Y:S02]  /*0630*/  ULEA.HI.X UR20, UR4, UR33, UR20, 0x1, UP2 ;  /* 0x0000002104147291 */ /* 0x000fe400090f0c14 */
[----:B------:R-:W-:Y:S02]  /*0640*/  USHF.R.S32.HI UR4, URZ, 0x1f, UR7 ;  /* 0x0000001fff047899 */ /* 0x000fe40008011407 */
[----:B0-----:R-:W-:Y:S01]  /*0650*/  UIMAD.WIDE.U32 UR12, UR7, UR24, UR12 ;  /* 0x00000018070c72a5 */ /* 0x001fe2000f8e000c */
[----:B------:R-:W0:Y:S01]  /*0660*/  @UP0 LDCU UR15, c[0x0][0x384] ;  /* 0x00007080ff0f07ac */ /* 0x000e220008000800 */
[----:B------:R-:W-:Y:S02]  /*0670*/  UIMAD UR5, UR4, UR24, URZ ;  /* 0x00000018040572a4 */ /* 0x000fe4000f8e02ff */
[----:B-1----:R-:W-:Y:S02]  /*0680*/  UIMAD UR11, UR4, UR30, URZ ;  /* 0x0000001e040b72a4 */ /* 0x002fe4000f8e02ff */
[----:B------:R-:W-:-:S02]  /*0690*/  UIMAD UR9, UR7, UR25, UR5 ;  /* 0x00000019070972a4 */ /* 0x000fc4000f8e0205 */
[----:B------:R-:W-:Y:S02]  /*06a0*/  UIMAD.WIDE.U32 UR4, UR7, UR30, URZ ;  /* 0x0000001e070472a5 */ /* 0x000fe4000f8e00ff */
[----:B------:R-:W-:Y:S01]  /*06b0*/  UIMAD UR11, UR7, UR31, UR11 ;  /* 0x0000001f070b72a4 */ /* 0x000fe2000f8e020b */
[----:B------:R-:W1:Y:S01]  /*06c0*/  LDCU.64 UR24, c[0x0][0x540] ;  /* 0x0000a800ff1877ac */ /* 0x000e620008000a00 */
[----:B------:R-:W-:Y:S01]  /*06d0*/  ULEA UR7, UR26, 0xfffff000, 0xc ;  /* 0xfffff0001a077891 */ /* 0x000fe2000f8e60ff */
[----:B------:R-:W2:Y:S01]  /*06e0*/  @UP0 LDCU UR27, c[0x0][0x38c] ;  /* 0x00007180ff1b07ac */ /* 0x000ea20008000800 */
[----:B------:R-:W3:Y:S02]  /*06f0*/  LDCU.64 UR28, c[0x0][0x450] ;  /* 0x00008a00ff1c77ac */ /* 0x000ee40008000a00 */
[----:B------:R-:W-:Y:S02]  /*0700*/  UIADD3 UR21, UP1, UPT, UR7, UR12, URZ ;  /* 0x0000000c07157290 */ /* 0x000fe4000ff3e0ff */
[----:B------:R-:W-:Y:S01]  /*0710*/  UIADD3 UR9, UPT, UPT, UR13, UR9, URZ ;  /* 0x000000090d097290 */ /* 0x000fe2000fffe0ff */
[----:B------:R-:W4:Y:S01]  /*0720*/  @UP0 LDCU.64 UR12, c[0x0][0x480] ;  /* 0x00009000ff0c07ac */ /* 0x000f220008000a00 */
[----:B------:R-:W-:-:S02]  /*0730*/  UIADD3 UR5, UPT, UPT, UR5, UR11, URZ ;  /* 0x0000000b05057290 */ /* 0x000fc4000fffe0ff */
[----:B------:R-:W-:Y:S02]  /*0740*/  ULEA.HI.X.SX32 UR7, UR7, UR9, 0x1, UP1 ;  /* 0x0000000907077291 */ /* 0x000fe400088f0eff */
[----:B0-----:R-:W-:Y:S02]  /*0750*/  @UP0 UIMAD UR9, UR6, UR15, UR8 ;  /* 0x0000000f060902a4 */ /* 0x001fe4000f8e0208 */
[----:B------:R-:W-:Y:S02]  /*0760*/  UIMAD.WIDE.U32 UR14, UR6, UR14, UR4 ;  /* 0x0000000e060e72a5 */ /* 0x000fe4000f8e0004 */
[----:B------:R-:W-:Y:S02]  /*0770*/  @UP0 UIMAD UR4, UR9, UR26, URZ ;  /* 0x0000001a090402a4 */ /* 0x000fe4000f8e02ff */
[----:B------:R-:W-:Y:S02]  /*0780*/  UIADD3 UR5, UPT, UPT, UR15, UR10, URZ ;  /* 0x0000000a0f057290 */ /* 0x000fe4000fffe0ff */
[----:B-1----:R-:W-:-:S02]  /*0790*/  ULEA UR9, UP1, UR14, UR24, 0x3 ;  /* 0x000000180e097291 */ /* 0x002fc4000f8218ff */
[----:B--2---:R-:W-:Y:S02]  /*07a0*/  @UP0 UIMAD UR10, UR4, UR27, URZ ;  /* 0x0000001b040a02a4 */ /* 0x004fe4000f8e02ff */
[----:B---3--:R-:W-:Y:S02]  /*07b0*/  ULEA UR23, UP2, UR21, UR28, 0x1 ;  /* 0x0000001c15177291 */ /* 0x008fe4000f8408ff */
[----:B------:R-:W-:Y:S01]  /*07c0*/  ULEA.HI.X UR14, UR14, UR25, UR5, 0x3, UP1 ;  /* 0x000000190e0e7291 */ /* 0x000fe200088f1c05 */
[----:B------:R-:W-:Y:S02]  /*07d0*/  UMOV UR4, URZ ;  /* 0x000000ff00047c82 */ /* 0x000fe40008000000 */
[----:B------:R-:W-:Y:S01]  /*07e0*/  UMOV UR5, URZ ;  /* 0x000000ff00057c82 */ /* 0x000fe20008000000 */
[----:B----4-:R-:W-:Y:S02]  /*07f0*/  @UP0 UIMAD.WIDE UR4, UR10, 0x10, UR12 ;  /* 0x000000100a0408a5 */ /* 0x010fe4000f8e020c */
[----:B------:R-:W-:-:S02]  /*0800*/  ULEA.HI.X UR21, UR21, UR29, UR7, 0x1, UP2 ;  /* 0x0000001d15157291 */ /* 0x000fc400090f0c07 */
[----:B------:R-:W-:Y:S01]  /*0810*/  UISETP.GE.AND UP0, UPT, UR26, 0x1, UPT ;  /* 0x000000011a00788c */ /* 0x000fe2000bf06270 */
[----:B------:R-:W-:Y:S01]  /*0820*/  UMOV UR7, URZ ;  /* 0x000000ff00077c82 */ /* 0x000fe20008000000 */
[----:B------:R-:W-:Y:S01]  /*0830*/  UMOV UR6, URZ ;  /* 0x000000ff00067c82 */ /* 0x000fe20008000000 */
[----:B------:R-:W-:Y:S02]  /*0840*/  @P0 R2UR UR7, R3 ;  /* 0x00000000030702ca */ /* 0x000fe400000e0000 */
[----:B------:R-:W-:-:S04]  /*0850*/  @P1 R2UR UR6, R4 ;  /* 0x00000000040612ca */ /* 0x000fc800000e0000 */
[----:B------:R-:W-:Y:S11]  /*0860*/  BRA.U !UP0, `(.L_x_975) ;  /* 0x000000f908707547 */ /* 0x000ff6000b800000 */
        /* <DEDUP_REMOVED lines=8> */
.L_x_1107:
[----:B------:R-:W0:Y:S01]  /*08f0*/  S2R R182, SR_TID.X ;  /* 0x0000000000b67919 */ /* 0x000e220000002100 */
[----:B------:R-:W1:Y:S01]  /*0900*/  LDCU UR33, c[0x0][0x388] ;  /* 0x00007100ff2177ac */ /* 0x000e620008000800 */
[----:B------:R-:W-:Y:S02]  /*0910*/  MOV R4, UR16 ;  /* 0x0000001000047c02 */ /* 0x000fe40008000f00 */
[----:B------:R-:W-:Y:S01]  /*0920*/  MOV R5, UR17 ;  /* 0x0000001100057c02 */ /* 0x000fe20008000f00 */
[----:B------:R-:W-:Y:S01]  /*0930*/  ULEA UR8, UR15, 0xfffff800, 0xb ;  /* 0xfffff8000f087891 */ /* 0x000fe2000f8e58ff */
[----:B------:R-:W-:Y:S02]  /*0940*/  PRMT R16, RZ, 0x7610, R16 ;  /* 0x00007610ff107816 */ /* 0x000fe40000000010 */
[----:B------:R-:W-:Y:S01]  /*0950*/  PRMT R18, RZ, 0x7610, R18 ;  /* 0x00007610ff127816 */ /* 0x000fe20000000012 */
[----:B------:R-:W-:Y:S01]  /*0960*/  IMAD.WIDE.U32 R6, R2, 0x2, R4 ;  /* 0x0000000202067825 */ /* 0x000fe200078e0004 */
[----:B------:R-:W-:-:S02]  /*0970*/  PRMT R9, RZ, 0x7610, R9 ;  /* 0x00007610ff097816 */ /* 0x000fc40000000009 */
[----:B------:R-:W-:Y:S02]  /*0980*/  PRMT R14, RZ, 0x7610, R14 ;  /* 0x00007610ff0e7816 */ /* 0x000fe4000000000e */
[----:B------:R-:W-:Y:S02]  /*0990*/  PRMT R13, RZ, 0x7610, R13 ;  /* 0x00007610ff0d7816 */ /* 0x000fe4000000000d */
[----:B------:R-:W-:Y:S02]  /*09a0*/  PRMT R12, RZ, 0x7610, R12 ;  /* 0x00007610ff0c7816 */ /* 0x000fe4000000000c */
[----:B------:R-:W-:Y:S01]  /*09b0*/  PRMT R11, RZ, 0x7610, R11 ;  /* 0x00007610ff0b7816 */ /* 0x000fe2000000000b */
[----:B-1----:R-:W-:Y:S01]  /*09c0*/  UIADD3 UR8, UPT, UPT, -UR8, UR33, URZ ;  /* 0x0000002108087290 */ /* 0x002fe2000fffe1ff */
[----:B------:R-:W-:Y:S02]  /*09d0*/  PRMT R10, RZ, 0x7610, R10 ;  /* 0x00007610ff0a7816 */ /* 0x000fe4000000000a */
[----:B------:R-:W-:-:S02]  /*09e0*/  PRMT R20, RZ, 0x7610, R20 ;  /* 0x00007610ff147816 */ /* 0x000fc40000000014 */
[----:B------:R-:W-:Y:S02]  /*09f0*/  PRMT R22, RZ, 0x7610, R22 ;  /* 0x00007610ff167816 */ /* 0x000fe40000000016 */
[----:B------:R-:W-:Y:S02]  /*0a00*/  ISETP.GE.AND P1, PT, R2, UR8, PT ;  /* 0x0000000802007c0c */ /* 0x000fe4000bf26270 */
[----:B------:R-:W-:Y:S02]  /*0a10*/  PRMT R25, RZ, 0x7610, R25 ;  /* 0x00007610ff197816 */ /* 0x000fe40000000019 */
[----:B------:R-:W-:Y:S02]  /*0a20*/  P2R R60, PR, RZ, 0x2 ;  /* 0x00000002ff3c7803 */ /* 0x000fe40000000000 */
[----:B0-----:R-:W-:Y:S02]  /*0a30*/  SHF.L.U32 R3, R182, 0x4, RZ ;  /* 0x00000004b6037819 */ /* 0x001fe400000006ff */
[----:B------:R-:W-:-:S02]  /*0a40*/  PRMT R26, RZ, 0x7610, R26 ;  /* 0x00007610ff1a7816 */ /* 0x000fc4000000001a */
[----:B------:R-:W-:Y:S02]  /*0a50*/  LOP3.LUT R35, R3, 0x3e00, RZ, 0xc0, !PT ;  /* 0x00003e0003237812 */ /* 0x000fe400078ec0ff */
[----:B------:R-:W-:Y:S02]  /*0a60*/  PRMT R29, RZ, 0x7610, R29 ;  /* 0x00007610ff1d7816 */ /* 0x000fe4000000001d */
[C---:B------:R-:W-:Y:S02]  /*0a70*/  LOP3.LUT R31, R35.reuse, R0, RZ, 0xfc, !PT ;  /* 0x00000000231f7212 */ /* 0x040fe400078efcff */
[----:B------:R-:W-:Y:S02]  /*0a80*/  LOP3.LUT R27, R35, 0x20, R0, 0xfe, !PT ;  /* 0x00000020231b7812 */ /* 0x000fe400078efe00 */
[C---:B------:R-:W-:Y:S02]  /*0a90*/  LOP3.LUT R3, R31.reuse, 0x40, RZ, 0xfc, !PT ;  /* 0x000000401f037812 */ /* 0x040fe400078efcff */
[----:B------:R-:W-:-:S02]  /*0aa0*/  LOP3.LUT R4, R31, 0x60, RZ, 0xfc, !PT ;  /* 0x000000601f047812 */ /* 0x000fc400078efcff */
[----:B------:R-:W-:Y:S02]  /*0ab0*/  ISETP.GE.AND P0, PT, R27, UR8, PT ;  /* 0x000000081b007c0c */ /* 0x000fe4000bf06270 */
[----:B------:R-:W-:Y:S02]  /*0ac0*/  SHF.L.U32 R2, R31, 0x1, RZ ;  /* 0x000000011f027819 */ /* 0x000fe400000006ff */
[----:B------:R-:W-:Y:S01]  /*0ad0*/  ISETP.GE.AND P6, PT, R3, UR8, PT ;  /* 0x0000000803007c0c */ /* 0x000fe2000bfc6270 */
[----:B------:R-:W-:Y:S01]  /*0ae0*/  BAR.SYNC.DEFER_BLOCKING 0x0 ;  /* 0x0000000000007b1d */ /* 0x000fe20000010000 */
[----:B------:R-:W-:Y:S02]  /*0af0*/  ISETP.GE.AND P5, PT, R4, UR8, PT ;  /* 0x0000000804007c0c */ /* 0x000fe4000bfa6270 */
[----:B------:R-:W-:Y:S02]  /*0b00*/  P2R R61, PR, RZ, 0x1 ;  /* 0x00000001ff3d7803 */ /* 0x000fe40000000000 */
[----:B------:R-:W-:-:S02]  /*0b10*/  IADD3 R4, P1, PT, R2, UR18, RZ ;  /* 0x0000001202047c10 */ /* 0x000fc4000ff3e0ff */
[C---:B------:R-:W-:Y:S02]  /*0b20*/  LOP3.LUT R3, R31.reuse, 0xa0, RZ, 0xfc, !PT ;  /* 0x000000a01f037812 */ /* 0x040fe400078efcff */
[C---:B------:R-:W-:Y:S02]  /*0b30*/  LOP3.LUT R5, R31.reuse, 0x80, RZ, 0xfc, !PT ;  /* 0x000000801f057812 */ /* 0x040fe400078efcff */
[----:B------:R-:W-:Y:S02]  /*0b40*/  IADD3 R2, P0, PT, R2, UR19, RZ ;  /* 0x0000001302027c10 */ /* 0x000fe4000ff1e0ff */
[----:B------:R-:W-:Y:S02]  /*0b50*/  LOP3.LUT R15, R31, 0xe0, RZ, 0xfc, !PT ;  /* 0x000000e01f0f7812 */ /* 0x000fe400078efcff */
[----:B------:R-:W-:Y:S02]  /*0b60*/  ISETP.GE.AND P3, PT, R3, UR8, PT ;  /* 0x0000000803007c0c */ /* 0x000fe4000bf66270 */
[----:B------:R-:W-:-:S02]  /*0b70*/  ISETP.GE.AND P4, PT, R5, UR8, PT ;  /* 0x0000000805007c0c */ /* 0x000fc4000bf86270 */
[----:B------:R-:W-:Y:S02]  /*0b80*/  IADD3.X R3, PT, PT, RZ, UR20, RZ, P0, !PT ;  /* 0x00000014ff037c10 */ /* 0x000fe400087fe4ff */
[----:B------:R-:W-:Y:S02]  /*0b90*/  IADD3.X R5, PT, PT, RZ, UR22, RZ, P1, !PT ;  /* 0x00000016ff057c10 */ /* 0x000fe40008ffe4ff */
[----:B------:R-:W-:Y:S01]  /*0ba0*/  ISETP.GE.AND P0, PT, R15, UR8, PT ;  /* 0x000000080f007c0c */ /* 0x000fe2000bf06270 */
[----:B------:R-:W2:Y:S01]  /*0bb0*/  @!P5 LDG.E.U16 R11, desc[UR34][R6.64+0xc0] ;  /* 0x0000c022060bd981 */ /* 0x000ea2000c1e1500 */
[----:B------:R-:W-:Y:S02]  /*0bc0*/  ISETP.NE.AND P1, PT, R60, RZ, PT ;  /* 0x000000ff3c00720c */ /* 0x000fe40003f25270 */
[C---:B------:R-:W-:Y:S01]  /*0bd0*/  LOP3.LUT R8, R31.reuse, 0xc0, RZ, 0xfc, !PT ;  /* 0x000000c01f087812 */ /* 0x040fe200078efcff */
[----:B------:R-:W3:Y:S01]  /*0be0*/  @!P3 LDG.E.U16 R13, desc[UR34][R6.64+0x140] ;  /* 0x00014022060db981 */ /* 0x000ee2000c1e1500 */
[----:B------:R-:W-:-:S02]  /*0bf0*/  LOP3.LUT R17, R31, 0x100, RZ, 0xfc, !PT ;  /* 0x000001001f117812 */ /* 0x000fc400078efcff */
[----:B------:R-:W-:Y:S01]  /*0c00*/  ISETP.GE.AND P2, PT, R8, UR8, PT ;  /* 0x0000000808007c0c */ /* 0x000fe2000bf46270 */
[----:B------:R-:W4:Y:S01]  /*0c10*/  @!P4 LDG.E.U16 R12, desc[UR34][R6.64+0x100] ;  /* 0x00010022060cc981 */ /* 0x000f22000c1e1500 */
[----:B------:R-:W-:Y:S02]  /*0c20*/  PRMT R8, RZ, 0x7610, R8 ;  /* 0x00007610ff087816 */ /* 0x000fe40000000008 */
[----:B------:R-:W-:Y:S01]  /*0c30*/  P2R R67, PR, RZ, 0x1 ;  /* 0x00000001ff437803 */ /* 0x000fe20000000000 */
[----:B------:R-:W5:Y:S01]  /*0c40*/  @!P0 LDG.E.U16 R16, desc[UR34][R6.64+0x1c0] ;  /* 0x0001c02206108981 */ /* 0x000f62000c1e1500 */
[----:B------:R-:W-:Y:S02]  /*0c50*/  ISETP.GE.AND P0, PT, R17, UR8, PT ;  /* 0x0000000811007c0c */ /* 0x000fe4000bf06270 */
[----:B------:R-:W-:Y:S01]  /*0c60*/  LOP3.LUT R19, R31, 0x120, RZ, 0xfc, !PT ;  /* 0x000001201f137812 */ /* 0x000fe200078efcff */
[----:B------:R-:W2:Y:S01]  /*0c70*/  @!P1 LDG.E.U16 R8, desc[UR34][R6.64] ;  /* 0x0000002206089981 */ /* 0x000ea2000c1e1500 */
[----:B------:R-:W-:-:S02]  /*0c80*/  ISETP.GE.AND P1, PT, R27, UR8, PT ;  /* 0x000000081b007c0c */ /* 0x000fc4000bf26270 */
[C---:B------:R-:W-:Y:S01]  /*0c90*/  LOP3.LUT R21, R31.reuse, 0x140, RZ, 0xfc, !PT ;  /* 0x000001401f157812 */ /* 0x040fe200078efcff */
[----:B------:R-:W5:Y:S01]  /*0ca0*/  @!P2 LDG.E.U16 R14, desc[UR34][R6.64+0x180] ;  /* 0x00018022060ea981 */ /* 0x000f62000c1e1500 */
[C---:B------:R-:W-:Y:S02]  /*0cb0*/  LOP3.LUT R23, R31.reuse, 0x160, RZ, 0xfc, !PT ;  /* 0x000001601f177812 */ /* 0x040fe400078efcff */
[C---:B------:R-:W-:Y:S01]  /*0cc0*/  LOP3.LUT R24, R31.reuse, 0x180, RZ, 0xfc, !PT ;  /* 0x000001801f187812 */ /* 0x040fe200078efcff */
[----:B------:R-:W3:Y:S01]  /*0cd0*/  @!P6 LDG.E.U16 R10, desc[UR34][R6.64+0x80] ;  /* 0x00008022060ae981 */ /* 0x000ee2000c1e1500 */
[----:B------:R-:W-:Y:S02]  /*0ce0*/  P2R R68, PR, RZ, 0x1 ;  /* 0x00000001ff447803 */ /* 0x000fe40000000000 */
[----:B------:R-:W-:Y:S01]  /*0cf0*/  LOP3.LUT R27, R31, 0x1a0, RZ, 0xfc, !PT ;  /* 0x000001a01f1b7812 */ /* 0x000fe200078efcff */
[----:B------:R-:W5:Y:S01]  /*0d00*/  @!P0 LDG.E.U16 R18, desc[UR34][R6.64+0x200] ;  /* 0x0002002206128981 */ /* 0x000f62000c1e1500 */
[----:B------:R-:W-:-:S02]  /*0d10*/  ISETP.GE.AND P0, PT, R19, UR8, PT ;  /* 0x0000000813007c0c */ /* 0x000fc4000bf06270 */
[----:B------:R-:W-:Y:S01]  /*0d20*/  P2R R66, PR, RZ, 0x4 ;  /* 0x00000004ff427803 */ /* 0x000fe20000000000 */
[----:B------:R-:W4:Y:S01]  /*0d30*/  @!P1 LDG.E.U16 R9, desc[UR34][R6.64+0x40] ;  /* 0x0000402206099981 */ /* 0x000f22000c1e1500 */
[----:B------:R-:W-:Y:S02]  /*0d40*/  LOP3.LUT R28, R31, 0x1c0, RZ, 0xfc, !PT ;  /* 0x000001c01f1c7812 */ /* 0x000fe400078efcff */
[----:B------:R-:W-:Y:S02]  /*0d50*/  ISETP.GE.AND P1, PT, R21, UR8, PT ;  /* 0x0000000815007c0c */ /* 0x000fe4000bf26270 */
[----:B------:R-:W-:Y:S02]  /*0d60*/  P2R R65, PR, RZ, 0x8 ;  /* 0x00000008ff417803 */ /* 0x000fe40000000000 */
[----:B------:R-:W-:Y:S02]  /*0d70*/  LOP3.LUT R31, R31, 0x1e0, RZ, 0xfc, !PT ;  /* 0x000001e01f1f7812 */ /* 0x000fe400078efcff */
[----:B------:R-:W-:Y:S01]  /*0d80*/  ISETP.GE.AND P2, PT, R23, UR8, PT ;  /* 0x0000000817007c0c */ /* 0x000fe2000bf46270 */
[----:B------:R-:W5:Y:S01]  /*0d90*/  @!P0 LDG.E.U16 R20, desc[UR34][R6.64+0x240] ;  /* 0x0002402206148981 */ /* 0x000f62000c1e1500 */
[----:B------:R-:W-:-:S02]  /*0da0*/  P2R R64, PR, RZ, 0x10 ;  /* 0x00000010ff407803 */ /* 0x000fc40000000000 */
[----:B------:R-:W-:Y:S02]  /*0db0*/  ISETP.GE.AND P3, PT, R24, UR8, PT ;  /* 0x0000000818007c0c */ /* 0x000fe4000bf66270 */
[----:B------:R-:W-:Y:S01]  /*0dc0*/  P2R R63, PR, RZ, 0x20 ;  /* 0x00000020ff3f7803 */ /* 0x000fe20000000000 */
[----:B------:R-:W5:Y:S01]  /*0dd0*/  @!P1 LDG.E.U16 R22, desc[UR34][R6.64+0x280] ;  /* 0x0002802206169981 */ /* 0x000f62000c1e1500 */
[----:B------:R-:W-:Y:S02]  /*0de0*/  ISETP.GE.AND P4, PT, R27, UR8, PT ;  /* 0x000000081b007c0c */ /* 0x000fe4000bf86270 */
[----:B------:R-:W-:Y:S02]  /*0df0*/  P2R R62, PR, RZ, 0x40 ;  /* 0x00000040ff3e7803 */ /* 0x000fe40000000000 */
[----:B------:R-:W-:Y:S01]  /*0e00*/  ISETP.GE.AND P5, PT, R28, UR8, PT ;  /* 0x000000081c007c0c */ /* 0x000fe2000bfa6270 */
[----:B------:R-:W5:Y:S01]  /*0e10*/  @!P2 LDG.E.U16 R25, desc[UR34][R6.64+0x2c0] ;  /* 0x0002c0220619a981 */ /* 0x000f62000c1e1500 */
[----:B------:R-:W-:-:S02]  /*0e20*/  ISETP.GE.AND P6, PT, R31, UR8, PT ;  /* 0x000000081f007c0c */ /* 0x000fc4000bfc6270 */
[----:B------:R-:W-:Y:S01]  /*0e30*/  PRMT R30, RZ, 0x7610, R30 ;  /* 0x00007610ff1e7816 */ /* 0x000fe2000000001e */
[----:B------:R-:W5:Y:S01]  /*0e40*/  @!P3 LDG.E.U16 R26, desc[UR34][R6.64+0x300] ;  /* 0x00030022061ab981 */ /* 0x000f62000c1e1500 */
[----:B------:R-:W-:-:S03]  /*0e50*/  PRMT R33, RZ, 0x7610, R33 ;  /* 0x00007610ff217816 */ /* 0x000fc60000000021 */
[----:B------:R-:W5:Y:S04]  /*0e60*/  @!P4 LDG.E.U16 R29, desc[UR34][R6.64+0x340] ;  /* 0x00034022061dc981 */ /* 0x000f68000c1e1500 */
[----:B------:R-:W5:Y:S04]  /*0e70*/  @!P5 LDG.E.U16 R30, desc[UR34][R6.64+0x380] ;  /* 0x00038022061ed981 */ /* 0x000f68000c1e1500 */
[----:B------:R0:W5:Y:S01]  /*0e80*/  @!P6 LDG.E.U16 R33, desc[UR34][R6.64+0x3c0] ;  /* 0x0003c0220621e981 */ /* 0x000162000c1e1500 */
        /* <DEDUP_REMOVED lines=9> */
[----:B-1----:R-:W-:-:S04]  /*0f20*/  IADD3 R15, PT, PT, R35, R245, RZ ;  /* 0x000000f5230f7210 */ /* 0x002fc80007ffe0ff */
        /* <DEDUP_REMOVED lines=14> */
[----:B------:R-:W-:Y:S02]  /*1010*/  LEA.HI.SX32 R6, R6, R15, 0x1b ;  /* 0x0000000f06067211 */ /* 0x000fe400078fdaff */
[C---:B------:R-:W-:Y:S02]  /*1020*/  IADD3 R42, PT, PT, R15.reuse, 0x120, RZ ;  /* 0x000001200f2a7810 */ /* 0x040fe40007ffe0ff */
        /* <DEDUP_REMOVED lines=50> */
[----:B----4-:R1:W-:Y:S04]  /*1350*/  STS.U16 [R78+0x40], R9 ;  /* 0x000040094e007388 */ /* 0x0103e80000000400 */
[----:B---3--:R2:W-:Y:S04]  /*1360*/  STS.U16 [R77+0x80], R10 ;  /* 0x0000800a4d007388 */ /* 0x0085e80000000400 */
[----:B------:R3:W-:Y:S04]  /*1370*/  STS.U16 [R76+0xc0], R11 ;  /* 0x0000c00b4c007388 */ /* 0x0007e80000000400 */
[----:B------:R4:W-:Y:S04]  /*1380*/  STS.U16 [R75+0x100], R12 ;  /* 0x0001000c4b007388 */ /* 0x0009e80000000400 */
[----:B------:R4:W-:Y:S04]  /*1390*/  STS.U16 [R74+0x140], R13 ;  /* 0x0001400d4a007388 */ /* 0x0009e80000000400 */
[----:B-----5:R5:W-:Y:S04]  /*13a0*/  STS.U16 [R73+0x180], R14 ;  /* 0x0001800e49007388 */ /* 0x020be80000000400 */
[----:B------:R5:W-:Y:S04]  /*13b0*/  STS.U16 [R72+0x1c0], R16 ;  /* 0x0001c01048007388 */ /* 0x000be80000000400 */
[----:B------:R5:W-:Y:S04]  /*13c0*/  STS.U16 [R71+0x200], R18 ;  /* 0x0002001247007388 */ /* 0x000be80000000400 */
        /* <DEDUP_REMOVED lines=34> */
[----:B---3--:R-:W-:-:S11]  /*15f0*/  PRMT R11, RZ, 0x7610, R11 ;  /* 0x00007610ff0b7816 */ /* 0x008fd6000000000b */
[----:B------:R-:W3:Y:S01]  /*1600*/  @!P0 LDG.E.U16 R10, desc[UR34][R4.64+0xc0] ;  /* 0x0000c022040a8981 */ /* 0x000ee2000c1e1500 */
[----:B------:R-:W-:Y:S02]  /*1610*/  ISETP.NE.AND P0, PT, R53, RZ, PT ;  /* 0x000000ff3500720c */ /* 0x000fe40003f05270 */
[----:B----4-:R-:W-:-:S11]  /*1620*/  PRMT R12, RZ, 0x7610, R12 ;  /* 0x00007610ff0c7816 */ /* 0x010fd6000000000c */
[----:B------:R-:W4:Y:S01]  /*1630*/  @!P0 LDG.E.U16 R11, desc[UR34][R4.64+0x100] ;  /* 0x00010022040b8981 */ /* 0x000f22000c1e1500 */
[----:B------:R-:W-:Y:S02]  /*1640*/  ISETP.NE.AND P0, PT, R55, RZ, PT ;  /* 0x000000ff3700720c */ /* 0x000fe40003f05270 */
[----:B------:R-:W-:-:S11]  /*1650*/  PRMT R13, RZ, 0x7610, R13 ;  /* 0x00007610ff0d7816 */ /* 0x000fd6000000000d */
[----:B------:R-:W4:Y:S01]  /*1660*/  @!P0 LDG.E.U16 R12, desc[UR34][R4.64+0x140] ;  /* 0x00014022040c8981 */ /* 0x000f22000c1e1500 */
[----:B------:R-:W-:Y:S02]  /*1670*/  ISETP.NE.AND P0, PT, R56, RZ, PT ;  /* 0x000000ff3800720c */ /* 0x000fe40003f05270 */
[----:B-----5:R-:W-:-:S11]  /*1680*/  PRMT R14, RZ, 0x7610, R14 ;  /* 0x00007610ff0e7816 */ /* 0x020fd6000000000e */
        /* <DEDUP_REMOVED lines=41> */
[----:B--2---:R2:W-:Y:S04]  /*1920*/  STS.U16 [R77+0x80], R9 ;  /* 0x000080094d007388 */ /* 0x0045e80000000400 */
[----:B---3--:R3:W-:Y:S04]  /*1930*/  STS.U16 [R76+0xc0], R10 ;  /* 0x0000c00a4c007388 */ /* 0x0087e80000000400 */
[----:B----4-:R4:W-:Y:S04]  /*1940*/  STS.U16 [R75+0x100], R11 ;  /* 0x0001000b4b007388 */ /* 0x0109e80000000400 */
[----:B------:R4:W-:Y:S04]  /*1950*/  STS.U16 [R74+0x140], R12 ;  /* 0x0001400c4a007388 */ /* 0x0009e80000000400 */
[----:B-----5:R5:W-:Y:S04]  /*1960*/  STS.U16 [R73+0x180], R13 ;  /* 0x0001800d49007388 */ /* 0x020be80000000400 */
        /* <DEDUP_REMOVED lines=8> */
[----:B------:R-:W-:Y:S01]  /*19f0*/  STS.U16 [R246+0x3c0], R23 ;  /* 0x0003c017f6007388 */ /* 0x000fe20000000400 */
[----:B------:R-:W-:-:S03]  /*1a00*/  NOP ;  /* 0x0000000000007918 */ /* 0x000fc60000000000 */
[----:B------:R-:W5:Y:S04]  /*1a10*/  LDS.U16 R20, [R96] ;  /* 0x0000000060147984 */ /* 0x000f680000000400 */
[----:B------:R-:W5:Y:S04]  /*1a20*/  LDS.U16 R22, [R96+0x2] ;  /* 0x0000020060167984 */ /* 0x000f680000000400 */
[----:B------:R-:W5:Y:S04]  /*1a30*/  LDS.U16 R24, [R96+0x4] ;  /* 0x0000040060187984 */ /* 0x000f680000000400 */
[----:B------:R-:W5:Y:S04]  /*1a40*/  LDS.U16 R25, [R96+0x6] ;  /* 0x0000060060197984 */ /* 0x000f680000000400 */
[----:B------:R-:W5:Y:S04]  /*1a50*/  LDS.U16 R26, [R96+0x8] ;  /* 0x00000800601a7984 */ /* 0x000f680000000400 */
[----:B------:R-:W5:Y:S04]  /*1a60*/  LDS.U16 R27, [R96+0xa] ;  /* 0x00000a00601b7984 */ /* 0x000f680000000400 */
[----:B------:R-:W5:Y:S04]  /*1a70*/  LDS.U16 R21, [R96+0xc] ;  /* 0x00000c0060157984 */ /* 0x000f680000000400 */
[----:B------:R0:W2:Y:S04]  /*1a80*/  LDS.U16 R28, [R96+0xe] ;  /* 0x00000e00601c7984 */ /* 0x0000a80000000400 */
[----:B------:R0:W3:Y:S04]  /*1a90*/  LDS.U16 R30, [R96+0x10] ;  /* 0x00001000601e7984 */ /* 0x0000e80000000400 */
[----:B------:R0:W3:Y:S04]  /*1aa0*/  LDS.U16 R23, [R96+0x12] ;  /* 0x0000120060177984 */ /* 0x0000e80000000400 */
[----:B------:R0:W3:Y:S04]  /*1ab0*/  LDS.U16 R31, [R96+0x14] ;  /* 0x00001400601f7984 */ /* 0x0000e80000000400 */
[----:B------:R0:W3:Y:S04]  /*1ac0*/  LDS.U16 R32, [R96+0x16] ;  /* 0x0000160060207984 */ /* 0x0000e80000000400 */
[----:B------:R0:W4:Y:S04]  /*1ad0*/  LDS.U16 R19, [R96+0x18] ;  /* 0x0000180060137984 */ /* 0x0001280000000400 */
[----:B------:R0:W4:Y:S04]  /*1ae0*/  LDS.U16 R6, [R96+0x1a] ;  /* 0x00001a0060067984 */ /* 0x0001280000000400 */
[----:B------:R2:W4:Y:S04]  /*1af0*/  LDS.U16 R5, [R96+0x1c] ;  /* 0x00001c0060057984 */ /* 0x0005280000000400 */
[----:B------:R2:W5:Y:S01]  /*1b00*/  LDS.U16 R4, [R96+0x1e] ;  /* 0x00001e0060047984 */ /* 0x0005620000000400 */
[----:B0-----:R-:W-:Y:S01]  /*1b10*/  PRMT R7, RZ, 0x7610, R7 ;  /* 0x00007610ff077816 */ /* 0x001fe20000000007 */
[----:B------:R-:W-:Y:S01]  /*1b20*/  BAR.SYNC.DEFER_BLOCKING 0x0 ;  /* 0x0000000000007b1d */ /* 0x000fe20000010000 */
[----:B-1----:R-:W-:-:S05]  /*1b30*/  PRMT R8, RZ, 0x7610, R8 ;  /* 0x00007610ff087816 */ /* 0x002fca0000000008 */
        /* <DEDUP_REMOVED lines=38> */
[----:B------:R0:W5:Y:S04]  /*1da0*/  @!P6 LDG.E.U16 R41, desc[UR34][R2.64+0x3c0] ;  /* 0x0003c0220229e981 */ /* 0x000168000c1e1500 */
[----:B------:R1:W-:Y:S04]  /*1db0*/  STL [R1+0x28], R79 ;  /* 0x0000284f01007387 */ /* 0x0003e80000100800 */
[----:B------:R1:W-:Y:S04]  /*1dc0*/  STL [R1+0x24], R78 ;  /* 0x0000244e01007387 */ /* 0x0003e80000100800 */
[----:B------:R1:W-:Y:S01]  /*1dd0*/  STL [R1+0x20], R77 ;  /* 0x0000204d01007387 */ /* 0x0003e20000100800 */
[----:B0-----:R-:W-:-:S03]  /*1de0*/  PRMT R2, RZ, 0x7610, R2 ;  /* 0x00007610ff027816 */ /* 0x001fc60000000002 */
[----:B------:R1:W-:Y:S04]  /*1df0*/  STL [R1+0x1c], R76 ;  /* 0x00001c4c01007387 */ /* 0x0003e80000100800 */
[----:B------:R1:W-:Y:S04]  /*1e00*/  STL [R1+0x18], R75 ;  /* 0x0000184b01007387 */ /* 0x0003e80000100800 */
[----:B------:R1:W-:Y:S04]  /*1e10*/  STL [R1+0x14], R74 ;  /* 0x0000144a01007387 */ /* 0x0003e80000100800 */
[----:B------:R1:W-:Y:S04]  /*1e20*/  STL [R1+0x10], R73 ;  /* 0x0000104901007387 */ /* 0x0003e80000100800 */
[----:B------:R1:W-:Y:S04]  /*1e30*/  STL [R1+0xc], R72 ;  /* 0x00000c4801007387 */ /* 0x0003e80000100800 */
[----:B------:R1:W-:Y:S04]  /*1e40*/  STL [R1+0x8], R71 ;  /* 0x0000084701007387 */ /* 0x0003e80000100800 */
[----:B------:R1:W-:Y:S04]  /*1e50*/  STL [R1+0x4], R70 ;  /* 0x0000044601007387 */ /* 0x0003e80000100800 */
[----:B------:R1:W-:Y:S04]  /*1e60*/  STL [R1], R69 ;  /* 0x0000004501007387 */ /* 0x0003e80000100800 */
[----:B------:R1:W-:Y:S01]  /*1e70*/  STL.S16 [R1+0x2c], R2 ;  /* 0x00002c0201007387 */ /* 0x0003e20000100600 */
        /* <DEDUP_REMOVED lines=17> */
[----:B------:R-:W-:Y:S02]  /*1f90*/  CS2R R94, SRZ ;  /* 0x00000000005e7805 */ /* 0x000fe4000001ff00 */
[----:B------:R-:W-:Y:S02]  /*1fa0*/  CS2R R92, SRZ ;  /* 0x00000000005c7805 */ /* 0x000fe4000001ff00 */
[----:B------:R-:W-:Y:S02]  /*1fb0*/  CS2R R90, SRZ ;  /* 0x00000000005a7805 */ /* 0x000fe4000001ff00 */
[----:B------:R-:W-:Y:S02]  /*1fc0*/  CS2R R88, SRZ ;  /* 0x0000000000587805 */ /* 0x000fe4000001ff00 */
[----:B------:R-:W-:Y:S02]  /*1fd0*/  FSETP.GTU.FTZ.AND P1, PT, R85, 20, PT ;  /* 0x41a000005500780b */ /* 0x000fe40003f3c000 */
[----:B------:R-:W-:-:S02]  /*1fe0*/  CS2R R58, SRZ ;  /* 0x00000000003a7805 */ /* 0x000fc4000001ff00 */
[----:B------:R-:W-:Y:S01]  /*1ff0*/  FSETP.GTU.FTZ.AND P2, PT, R84, 20, PT ;  /* 0x41a000005400780b */ /* 0x000fe20003f5c000 */
[----:B------:R-:W-:Y:S01]  /*2000*/  FADD.FTZ R56, R21, UR6 ;  /* 0x0000000615387e21 */ /* 0x000fe20008010000 */
[----:B------:R-:W-:Y:S02]  /*2010*/  FSETP.GTU.FTZ.AND P3, PT, R83, 20, PT ;  /* 0x41a000005300780b */ /* 0x000fe40003f7c000 */
[----:B------:R-:W-:Y:S02]  /*2020*/  FSETP.GTU.FTZ.AND P4, PT, R82, 20, PT ;  /* 0x41a000005200780b */ /* 0x000fe40003f9c000 */
[----:B------:R-:W-:Y:S02]  /*2030*/  FSETP.GTU.FTZ.AND P5, PT, R81, 20, PT ;  /* 0x41a000005100780b */ /* 0x000fe40003fbc000 */
[----:B------:R-:W-:Y:S01]  /*2040*/  MOV R80, RZ ;  /* 0x000000ff00507202 */ /* 0x000fe20000000f00 */
[----:B------:R1:W-:Y:S04]  /*2050*/  STS.U16 [R79], R7 ;  /* 0x000000074f007388 */ /* 0x0003e80000000400 */
        /* <DEDUP_REMOVED lines=16> */
[----:B------:R1:W0:Y:S04]  /*2160*/  LDS.U16 R61, [R96] ;  /* 0x00000000603d7984 */ /* 0x0002280000000400 */
        /* <DEDUP_REMOVED lines=15> */
[----:B--234-:R-:W-:Y:S05]  /*2260*/  @P0 BRA `(.L_x_977) ;  /* 0x0000000000780947 */ /* 0x01cfea0003800000 */
[----:B------:R-:W-:Y:S01]  /*2270*/  FMUL.FTZ R86, R86, 1.4426950216293334961 ;  /* 0x3fb8aa3b56567820 */ /* 0x000fe20000410000 */
[----:B------:R-:W-:Y:S02]  /*2280*/  MOV R25, 0x3e800000 ;  /* 0x3e80000000197802 */ /* 0x000fe40000000f00 */
[----:B------:R-:W-:Y:S01]  /*2290*/  MOV R24, 0x3d39bf78 ;  /* 0x3d39bf7800187802 */ /* 0x000fe20000000f00 */
[----:B------:R-:W2:Y:S02]  /*22a0*/  MUFU.EX2 R27, R86 ;  /* 0x00000056001b7308 */ /* 0x000ea40000000800 */
[C---:B--2---:R-:W-:Y:S01]  /*22b0*/  FADD.FTZ.RZ R20, R27.reuse, 1 ;  /* 0x3f8000001b147421 */ /* 0x044fe2000001c000 */
        /* <DEDUP_REMOVED lines=25> */
.L_x_977:
[----:B------:R-:W-:Y:S05]  /*2450*/  BSYNC.RECONVERGENT B0 ;  /* 0x0000000000007941 */ /* 0x000fea0003800200 */
.L_x_976:
[----:B------:R-:W-:Y:S01]  /*2460*/  HADD2.F32 R28, -RZ, R28.H0_H0 ;  /* 0x2000001cff1c7230 */ /* 0x000fe20000004100 */
[----:B------:R-:W-:Y:S01]  /*2470*/  BSSY.RECONVERGENT B0, `(.L_x_978) ;  /* 0x0000025000007945 */ /* 0x000fe20003800200 */
[----:B------:R-:W-:Y:S02]  /*2480*/  FSETP.GTU.FTZ.AND P0, PT, R56, 20, PT ;  /* 0x41a000003800780b */ /* 0x000fe40003f1c000 */
[----:B-1----:R-:W-:Y:S02]  /*2490*/  CS2R R54, SRZ ;  /* 0x0000000000367805 */ /* 0x002fe4000001ff00 */
        /* <DEDUP_REMOVED lines=34> */
.L_x_979:
[----:B------:R-:W-:Y:S05]  /*26c0*/  BSYNC.RECONVERGENT B0 ;  /* 0x0000000000007941 */ /* 0x000fea0003800200 */
.L_x_978:
        /* <DEDUP_REMOVED lines=39> */
.L_x_981:
[----:B------:R-:W-:Y:S05]  /*2940*/  BSYNC.RECONVERGENT B0 ;  /* 0x0000000000007941 */ /* 0x000fea0003800200 */
.L_x_980:
        /* <DEDUP_REMOVED lines=39> */
.L_x_983:
[----:B------:R-:W-:Y:S05]  /*2bc0*/  BSYNC.RECONVERGENT B0 ;  /* 0x0000000000007941 */ /* 0x000fea0003800200 */
.L_x_982:
        /* <DEDUP_REMOVED lines=39> */
.L_x_985:
[----:B------:R-:W-:Y:S05]  /*2e40*/  BSYNC.RECONVERGENT B0 ;  /* 0x0000000000007941 */ /* 0x000fea0003800200 */
.L_x_984:
[----:B------:R-:W-:Y:S01]  /*2e50*/  BSSY.RECONVERGENT B0, `(.L_x_986) ;  /* 0x0000027000007945 */ /* 0x000fe20003800200 */
[----:B------:R-:W-:Y:S01]  /*2e60*/  FSETP.GTU.FTZ.AND P4, PT, R37, 20, PT ;  /* 0x41a000002500780b */ /* 0x000fe20003f9c000 */
[----:B------:R-:W-:Y:S02]  /*2e70*/  HADD2.F32 R36, -RZ, R36.H0_H0 ;  /* 0x20000024ff247230 */ /* 0x000fe40000004100 */
[----:B------:R-:W-:Y:S01]  /*2e80*/  FADD.FTZ R33, R32, UR6 ;  /* 0x0000000620217e21 */ /* 0x000fe20008010000 */
[----:B------:R-:W-:Y:S02]  /*2e90*/  HADD2.F32 R35, -RZ, R35.H0_H0 ;  /* 0x20000023ff237230 */ /* 0x000fe40000004100 */
[----:B------:R-:W-:Y:S02]  /*2ea0*/  HADD2.F32 R34, -RZ, R34.H0_H0 ;  /* 0x20000022ff227230 */ /* 0x000fe40000004100 */
[----:B------:R-:W-:Y:S02]  /*2eb0*/  HADD2.F32 R22, -RZ, R19.H0_H0 ;  /* 0x20000013ff167230 */ /* 0x000fe40000004100 */
[----:B0-----:R-:W-:Y:S01]  /*2ec0*/  HADD2.F32 R61, -RZ, R61.H0_H0 ;  /* 0x2000003dff3d7230 */ /* 0x001fe20000004100 */
        /* <DEDUP_REMOVED lines=31> */
.L_x_987:
[----:B------:R-:W-:Y:S05]  /*30c0*/  BSYNC.RECONVERGENT B0 ;  /* 0x0000000000007941 */ /* 0x000fea0003800200 */
.L_x_986:
[----:B------:R-:W2:Y:S01]  /*30d0*/  LDL.LU R19, [R1+0x34] ;  /* 0x0000340001137983 */ /* 0x000ea20000300800 */
[----:B------:R-:W-:Y:S01]  /*30e0*/  HADD2.F32 R63, -RZ, R63.H0_H0 ;  /* 0x2000003fff3f7230 */ /* 0x000fe20000004100 */
[----:B------:R-:W-:Y:S01]  /*30f0*/  BSSY.RECONVERGENT B0, `(.L_x_988) ;  /* 0x0000026000007945 */ /* 0x000fe20003800200 */
[----:B------:R-:W-:Y:S01]  /*3100*/  HADD2.F32 R31, -RZ, R6.H0_H0 ;  /* 0x20000006ff1f7230 */ /* 0x000fe20000004100 */
[----:B------:R-:W-:Y:S01]  /*3110*/  FSETP.GTU.FTZ.AND P5, PT, R33, 20, PT ;  /* 0x41a000002100780b */ /* 0x000fe20003fbc000 */
[----:B------:R-:W-:Y:S01]  /*3120*/  FADD.FTZ R32, R22, UR6 ;  /* 0x0000000616207e21 */ /* 0x000fe20008010000 */
[----:B------:R-:W-:Y:S02]  /*3130*/  HADD2.F32 R6, -RZ, R18.H0_H0 ;  /* 0x20000012ff067230 */ /* 0x000fe40000004100 */
[----:B--2---:R-:W-:-:S04]  /*3140*/  FFMA.FTZ R20, R61, R52, R19 ;  /* 0x000000343d147223 */ /* 0x004fc80000010013 */
        /* <DEDUP_REMOVED lines=32> */
.L_x_989:
[----:B------:R-:W-:Y:S05]  /*3350*/  BSYNC.RECONVERGENT B0 ;  /* 0x0000000000007941 */ /* 0x000fea0003800200 */
.L_x_988:
        /* <DEDUP_REMOVED lines=39> */
.L_x_991:
[----:B------:R-:W-:Y:S05]  /*35d0*/  BSYNC.RECONVERGENT B0 ;  /* 0x0000000000007941 */ /* 0x000fea0003800200 */
.L_x_990:
        /* <DEDUP_REMOVED lines=39> */
.L_x_993:
[----:B------:R-:W-:Y:S05]  /*3850*/  BSYNC.RECONVERGENT B0 ;  /* 0x0000000000007941 */ /* 0x000fea0003800200 */
.L_x_992:
        /* <DEDUP_REMOVED lines=39> */
.L_x_995:
[----:B------:R-:W-:Y:S05]  /*3ad0*/  BSYNC.RECONVERGENT B0 ;  /* 0x0000000000007941 */ /* 0x000fea0003800200 */
.L_x_994:
        /* <DEDUP_REMOVED lines=44> */
.L_x_997:
[----:B------:R-:W-:Y:S05]  /*3da0*/  BSYNC.RECONVERGENT B0 ;  /* 0x0000000000007941 */ /* 0x000fea0003800200 */
.L_x_996:
        /* <DEDUP_REMOVED lines=32> */
.L_x_999:
[----:B------:R-:W-:Y:S05]  /*3fb0*/  BSYNC.RECONVERGENT B0 ;  /* 0x0000000000007941 */ /* 0x000fea0003800200 */
.L_x_998:
        /* <DEDUP_REMOVED lines=32> */
.L_x_1001:
[----:B------:R-:W-:Y:S05]  /*41c0*/  BSYNC.RECONVERGENT B0 ;  /* 0x0000000000007941 */ /* 0x000fea0003800200 */
.L_x_1000:
        /* <DEDUP_REMOVED lines=32> */
.L_x_1003:
[----:B------:R-:W-:Y:S05]  /*43d0*/  BSYNC.RECONVERGENT B0 ;  /* 0x0000000000007941 */ /* 0x000fea0003800200 */
.L_x_1002:
        /* <DEDUP_REMOVED lines=32> */
.L_x_1005:
[----:B------:R-:W-:Y:S05]  /*45e0*/  BSYNC.RECONVERGENT B0 ;  /* 0x0000000000007941 */ /* 0x000fea0003800200 */
.L_x_1004:
        /* <DEDUP_REMOVED lines=32> */
.L_x_1007:
[----:B------:R-:W-:Y:S05]  /*47f0*/  BSYNC.RECONVERGENT B0 ;  /* 0x0000000000007941 */ /* 0x000fea0003800200 */
.L_x_1006:
[----:B------:R-:W-:Y:S01]  /*4800*/  FFMA.FTZ R10, R71, R38, R10 ;  /* 0x00000026470a7223 */ /* 0x000fe2000001000a */
[----:B------:R-:W0:Y:S01]  /*4810*/  LDCU UR8, c[0x0][0x38c] ;  /* 0x00007180ff0877ac */ /* 0x000e220008000800 */
        /* <DEDUP_REMOVED lines=17> */
[----:B0-----:R-:W-:Y:S01]  /*4930*/  UISETP.GE.AND UP0, UPT, UR8, 0x1, UPT ;  /* 0x000000010800788c */ /* 0x001fe2000bf06270 */
[----:B------:R-:W-:Y:S01]  /*4940*/  FMUL.FTZ R18, R3, UR7 ;  /* 0x0000000703127c20 */ /* 0x000fe20008410000 */
[----:B------:R0:W-:Y:S01]  /*4950*/  STL [R1+0x34], R7 ;  /* 0x0000340701007387 */ /* 0x0001e20000100800 */
[----:B------:R-:W-:Y:S01]  /*4960*/  FMUL.FTZ R17, R2, UR7 ;  /* 0x0000000702117c20 */ /* 0x000fe20008410000 */
[----:B------:R-:W-:Y:S06]  /*4970*/  BAR.SYNC.DEFER_BLOCKING 0x0 ;  /* 0x0000000000007b1d */ /* 0x000fec0000010000 */
[----:B------:R-:W-:Y:S05]  /*4980*/  BRA.U !UP0, `(.L_x_1008) ;  /* 0x0000009908a87547 */ /* 0x000fea000b800000 */
[----:B------:R-:W1:Y:S01]  /*4990*/  S2UR UR8, SR_CTAID.Y ;  /* 0x00000000000879c3 */ /* 0x000e620000002600 */
[----:B------:R-:W1:Y:S01]  /*49a0*/  LDCU.64 UR28, c[0x0][0x3a0] ;  /* 0x00007400ff1c77ac */ /* 0x000e620008000a00 */
[----:B0-----:R-:W-:Y:S01]  /*49b0*/  SHF.L.U32 R7, R182, 0x5, RZ ;  /* 0x00000005b6077819 */ /* 0x001fe200000006ff */
[----:B------:R-:W-:Y:S01]  /*49c0*/  FADD.FTZ R11, R5, R5 ;  /* 0x00000005050b7221 */ /* 0x000fe20000010000 */
[----:B------:R-:W-:Y:S01]  /*49d0*/  LOP3.LUT R244, R244, 0xfffffffb, RZ, 0xc0, !PT ;  /* 0xfffffffbf4f47812 */ /* 0x000fe200078ec0ff */
[----:B------:R-:W0:Y:S01]  /*49e0*/  LDCU.64 UR30, c[0x0][0x3b8] ;  /* 0x00007700ff1e77ac */ /* 0x000e220008000a00 */
[----:B------:R-:W-:Y:S01]  /*49f0*/  LOP3.LUT R5, R7, 0x7c1f, R182, 0xc8, !PT ;  /* 0x00007c1f07057812 */ /* 0x000fe200078ec8b6 */
[----:B------:R-:W-:Y:S02]  /*4a00*/  HFMA2 R95, -RZ, RZ, 0, 0 ;  /* 0x00000000ff5f7431 */ /* 0x000fe400000001ff */
        /* <DEDUP_REMOVED lines=16> */
[----:B-1----:R-:W-:Y:S01]  /*4b10*/  UIMAD.WIDE.U32 UR12, UR8, UR28, URZ ;  /* 0x0000001c080c72a5 */ /* 0x002fe2000f8e00ff */
[----:B------:R-:W-:Y:S01]  /*4b20*/  FADD.FTZ R2, R2, R2 ;  /* 0x0000000202027221 */ /* 0x000fe20000010000 */
[----:B0-----:R-:W-:Y:S01]  /*4b30*/  UIMAD.WIDE.U32 UR10, UR8, UR30, URZ ;  /* 0x0000001e080a72a5 */ /* 0x001fe2000f8e00ff */
[----:B------:R-:W-:Y:S01]  /*4b40*/  LOP3.LUT R98, R182, 0x1f, RZ, 0xc0, !PT ;  /* 0x0000001fb6627812 */ /* 0x000fe200078ec0ff */
[----:B------:R-:W-:-:S02]  /*4b50*/  UIMAD UR29, UR8, UR29, UR13 ;  /* 0x0000001d081d72a4 */ /* 0x000fc4000f8e020d */
[----:B------:R-:W-:Y:S02]  /*4b60*/  UIMAD UR31, UR8, UR31, UR11 ;  /* 0x0000001f081f72a4 */ /* 0x000fe4000f8e020b */
[----:B------:R-:W-:Y:S01]  /*4b70*/  USHF.L.U32 UR8, UR15, 0xc, URZ ;  /* 0x0000000c0f087899 */ /* 0x000fe200080006ff */
[----:B------:R-:W0:Y:S03]  /*4b80*/  LDCU UR46, c[0x0][0x394] ;  /* 0x00007280ff2e77ac */ /* 0x000e260008000800 */
[----:B------:R-:W-:Y:S01]  /*4b90*/  ULEA UR8, UR33, -UR8, 0x1 ;  /* 0x8000000821087291 */ /* 0x000fe2000f8e08ff */
[----:B------:R-:W1:Y:S03]  /*4ba0*/  LDCU UR47, c[0x0][0x38c] ;  /* 0x00007180ff2f77ac */ /* 0x000e660008000800 */
[----:B------:R-:W-:Y:S01]  /*4bb0*/  UIADD3 UR32, UPT, UPT, UR8, 0x1000, URZ ;  /* 0x0000100008207890 */ /* 0x000fe2000fffe0ff */
[----:B------:R-:W2:Y:S05]  /*4bc0*/  LDCU UR30, c[0x0][0x388] ;  /* 0x00007100ff1e77ac */ /* 0x000eaa0008000800 */
[----:B------:R-:W-:Y:S01]  /*4bd0*/  ISETP.GE.AND P0, PT, R5, UR32, PT ;  /* 0x0000002005007c0c */ /* 0x000fe2000bf06270 */
[----:B------:R-:W-:Y:S01]  /*4be0*/  FADD.FTZ R5, R73, R73 ;  /* 0x0000004949057221 */ /* 0x000fe20000010000 */
[----:B------:R-:W3:Y:S01]  /*4bf0*/  LDCU.64 UR42, c[0x0][0x3a8] ;  /* 0x00007500ff2a77ac */ /* 0x000ee20008000a00 */
[----:B------:R-:W4:Y:S01]  /*4c00*/  LDCU.64 UR40, c[0x0][0x3c0] ;  /* 0x00007800ff2877ac */ /* 0x000f220008000a00 */
[----:B------:R-:W0:Y:S09]  /*4c10*/  LDCU.64 UR38, c[0x0][0x4f0] ;  /* 0x00009e00ff2677ac */ /* 0x000e320008000a00 */
[----:B------:R-:W-:Y:S01]  /*4c20*/  @P0 LOP3.LUT R244, R244, 0x4, RZ, 0xfc, !PT ;  /* 0x00000004f4f40812 */ /* 0x000fe200078efcff */
[----:B------:R-:W0:Y:S01]  /*4c30*/  LDCU.64 UR44, c[0x0][0x3e0] ;  /* 0x00007c00ff2c77ac */ /* 0x000e220008000a00 */
[----:B------:R-:W0:Y:S01]  /*4c40*/  LDCU.128 UR24, c[0x0][0x440] ;  /* 0x00008800ff1877ac */ /* 0x000e220008000c00 */
[----:B-12---:R-:W-:-:S05]  /*4c50*/  UMOV UR8, URZ ;  /* 0x000000ff00087c82 */ /* 0x006fca0008000000 */
.L_x_1106:
[----:B------:R-:W-:Y:S01]  /*4c60*/  UMOV UR28, UR12 ;  /* 0x0000000c001c7c82 */ /* 0x000fe20008000000 */
[C---:B------:R-:W-:Y:S01]  /*4c70*/  SHF.L.U32 R116, R182.reuse, 0x5, RZ ;  /* 0x00000005b6747819 */ /* 0x040fe200000006ff */
[----:B---3--:R-:W-:Y:S01]  /*4c80*/  UIMAD.WIDE.U32 UR36, UR8, UR42, UR28 ;  /* 0x0000002a082472a5 */ /* 0x008fe2000f8e001c */
[----:B--2---:R-:W-:Y:S02]  /*4c90*/  SHF.L.U32 R60, R182, 0x5, RZ ;  /* 0x00000005b63c7819 */ /* 0x004fe400000006ff */
        /* <DEDUP_REMOVED lines=8> */
[----:B------:R-:W2:Y:S01]  /*4d20*/  LDG.E.64 R62, desc[UR34][R62.64] ;  /* 0x000000223e3e7981 */ /* 0x000ea2000c1e1b00 */
[----:B------:R-:W-:Y:S02]  /*4d30*/  MOV R65, UR44 ;  /* 0x0000002c00417c02 */ /* 0x000fe40008000f00 */
[----:B------:R-:W-:Y:S02]  /*4d40*/  MOV R61, RZ ;  /* 0x000000ff003d7202 */ /* 0x000fe40000000f00 */
[----:B------:R-:W-:Y:S02]  /*4d50*/  LOP3.LUT R66, R97, 0x20, RZ, 0xfc, !PT ;  /* 0x0000002061427812 */ /* 0x000fe400078efcff */
[----:B------:R-:W-:Y:S01]  /*4d60*/  MOV R69, UR45 ;  /* 0x0000002d00457c02 */ /* 0x000fe20008000f00 */
[----:B------:R-:W-:Y:S01]  /*4d70*/  IMAD.WIDE.U32 R64, R65, UR8, R60 ;  /* 0x0000000841407c25 */ /* 0x000fe2000f8e003c */
[----:B------:R-:W-:Y:S02]  /*4d80*/  ISETP.GE.AND P0, PT, R66, UR32, PT ;  /* 0x0000002042007c0c */ /* 0x000fe4000bf06270 */
[----:B----4-:R-:W-:Y:S01]  /*4d90*/  LOP3.LUT R67, R97, 0x40, RZ, 0xfc, !PT ;  /* 0x0000004061437812 */ /* 0x010fe200078efcff */
[----:B------:R-:W-:Y:S01]  /*4da0*/  IMAD R65, R69, UR8, R65 ;  /* 0x0000000845417c24 */ /* 0x000fe2000f8e0241 */
[----:B------:R-:W-:-:S02]  /*4db0*/  LOP3.LUT R61, R97, 0x60, RZ, 0xfc, !PT ;  /* 0x00000060613d7812 */ /* 0x000fc400078efcff */
[----:B------:R-:W-:Y:S02]  /*4dc0*/  LEA R60, P2, R64, UR23, 0x1 ;  /* 0x00000017403c7c11 */ /* 0x000fe4000f8408ff */
[----:B------:R-:W-:Y:S02]  /*4dd0*/  ISETP.GE.AND P3, PT, R67, UR32, PT ;  /* 0x0000002043007c0c */ /* 0x000fe4000bf66270 */
[----:B------:R-:W-:Y:S02]  /*4de0*/  LOP3.LUT R66, R97, 0x80, RZ, 0xfc, !PT ;  /* 0x0000008061427812 */ /* 0x000fe400078efcff */
[----:B------:R-:W-:Y:S02]  /*4df0*/  ISETP.GE.AND P5, PT, R61, UR32, PT ;  /* 0x000000203d007c0c */ /* 0x000fe4000bfa6270 */
[----:B------:R-:W-:Y:S02]  /*4e00*/  LOP3.LUT R67, R97, 0xa0, RZ, 0xfc, !PT ;  /* 0x000000a061437812 */ /* 0x000fe400078efcff */
[----:B------:R-:W-:-:S02]  /*4e10*/  PRMT R114, RZ, 0x7610, R114 ;  /* 0x00007610ff727816 */ /* 0x000fc40000000072 */
[----:B------:R-:W-:Y:S02]  /*4e20*/  LEA.HI.X R61, R64, UR21, R65, 0x1, P2 ;  /* 0x00000015403d7c11 */ /* 0x000fe400090f0c41 */
[----:B------:R-:W-:Y:S02]  /*4e30*/  ISETP.GE.AND P4, PT, R66, UR32, PT ;  /* 0x0000002042007c0c */ /* 0x000fe4000bf86270 */
[----:B------:R-:W-:Y:S01]  /*4e40*/  LOP3.LUT R64, R97, 0xc0, RZ, 0xfc, !PT ;  /* 0x000000c061407812 */ /* 0x000fe200078efcff */
[----:B------:R-:W3:Y:S01]  /*4e50*/  @!P0 LDG.E.U16 R114, desc[UR34][R60.64+0x40] ;  /* 0x000040223c728981 */ /* 0x000ee2000c1e1500 */
[----:B------:R-:W-:Y:S02]  /*4e60*/  ISETP.GE.AND P2, PT, R67, UR32, PT ;  /* 0x0000002043007c0c */ /* 0x000fe4000bf46270 */
[----:B------:R-:W-:Y:S02]  /*4e70*/  PRMT R110, RZ, 0x7610, R110 ;  /* 0x00007610ff6e7816 */ /* 0x000fe4000000006e */
[----:B------:R-:W-:-:S02]  /*4e80*/  PRMT R107, RZ, 0x7610, R107 ;  /* 0x00007610ff6b7816 */ /* 0x000fc4000000006b */
[----:B------:R-:W-:Y:S02]  /*4e90*/  ISETP.GE.AND P0, PT, R64, UR32, PT ;  /* 0x0000002040007c0c */ /* 0x000fe4000bf06270 */
[C---:B------:R-:W-:Y:S01]  /*4ea0*/  LOP3.LUT R64, R97.reuse, 0xe0, RZ, 0xfc, !PT ;  /* 0x000000e061407812 */ /* 0x040fe200078efcff */
[----:B------:R-:W5:Y:S01]  /*4eb0*/  @!P3 LDG.E.U16 R110, desc[UR34][R60.64+0x80] ;  /* 0x000080223c6eb981 */ /* 0x000f62000c1e1500 */
[----:B------:R-:W-:Y:S02]  /*4ec0*/  LOP3.LUT R65, R97, 0x100, RZ, 0xfc, !PT ;  /* 0x0000010061417812 */ /* 0x000fe400078efcff */
[----:B------:R-:W-:Y:S01]  /*4ed0*/  PRMT R109, RZ, 0x7610, R109 ;  /* 0x00007610ff6d7816 */ /* 0x000fe2000000006d */
[----:B------:R-:W5:Y:S01]  /*4ee0*/  @!P5 LDG.E.U16 R107, desc[UR34][R60.64+0xc0] ;  /* 0x0000c0223c6bd981 */ /* 0x000f62000c1e1500 */
[----:B------:R-:W-:Y:S02]  /*4ef0*/  PRMT R71, RZ, 0x7610, R71 ;  /* 0x00007610ff477816 */ /* 0x000fe40000000047 */
[----:B------:R-:W-:-:S02]  /*4f00*/  ISETP.GE.AND P3, PT, R64, UR32, PT ;  /* 0x0000002040007c0c */ /* 0x000fc4000bf66270 */
[----:B------:R-:W-:Y:S01]  /*4f10*/  ISETP.GE.AND P5, PT, R65, UR32, PT ;  /* 0x0000002041007c0c */ /* 0x000fe2000bfa6270 */
[----:B------:R-:W5:Y:S01]  /*4f20*/  @!P4 LDG.E.U16 R109, desc[UR34][R60.64+0x100] ;  /* 0x000100223c6dc981 */ /* 0x000f62000c1e1500 */
[C---:B------:R-:W-:Y:S02]  /*4f30*/  LOP3.LUT R64, R97.reuse, 0x120, RZ, 0xfc, !PT ;  /* 0x0000012061407812 */ /* 0x040fe400078efcff */
[----:B------:R-:W-:Y:S01]  /*4f40*/  LOP3.LUT R65, R97, 0x140, RZ, 0xfc, !PT ;  /* 0x0000014061417812 */ /* 0x000fe200078efcff */
[----:B------:R-:W5:Y:S01]  /*4f50*/  @!P2 LDG.E.U16 R71, desc[UR34][R60.64+0x140] ;  /* 0x000140223c47a981 */ /* 0x000f62000c1e1500 */
[----:B------:R-:W-:Y:S02]  /*4f60*/  PRMT R75, RZ, 0x7610, R75 ;  /* 0x00007610ff4b7816 */ /* 0x000fe4000000004b */
[----:B------:R-:W-:Y:S02]  /*4f70*/  ISETP.GE.AND P4, PT, R64, UR32, PT ;  /* 0x0000002040007c0c */ /* 0x000fe4000bf86270 */
[----:B------:R-:W-:-:S02]  /*4f80*/  ISETP.GE.AND P2, PT, R65, UR32, PT ;  /* 0x0000002041007c0c */ /* 0x000fc4000bf46270 */
[C---:B------:R-:W-:Y:S01]  /*4f90*/  LOP3.LUT R64, R97.reuse, 0x160, RZ, 0xfc, !PT ;  /* 0x0000016061407812 */ /* 0x040fe200078efcff */
[----:B------:R-:W5:Y:S01]  /*4fa0*/  @!P0 LDG.E.U16 R75, desc[UR34][R60.64+0x180] ;  /* 0x000180223c4b8981 */ /* 0x000f62000c1e1500 */
[----:B------:R-:W-:Y:S02]  /*4fb0*/  PRMT R108, RZ, 0x7610, R108 ;  /* 0x00007610ff6c7816 */ /* 0x000fe4000000006c */
[----:B------:R-:W-:Y:S02]  /*4fc0*/  PRMT R79, RZ, 0x7610, R79 ;  /* 0x00007610ff4f7816 */ /* 0x000fe4000000004f */
[----:B------:R-:W-:Y:S02]  /*4fd0*/  ISETP.GE.AND P0, PT, R64, UR32, PT ;  /* 0x0000002040007c0c */ /* 0x000fe4000bf06270 */
[C---:B------:R-:W-:Y:S01]  /*4fe0*/  LOP3.LUT R64, R97.reuse, 0x1a0, RZ, 0xfc, !PT ;  /* 0x000001a061407812 */ /* 0x040fe200078efcff */
[----:B------:R-:W5:Y:S01]  /*4ff0*/  @!P5 LDG.E.U16 R108, desc[UR34][R60.64+0x200] ;  /* 0x000200223c6cd981 */ /* 0x000f62000c1e1500 */
[----:B------:R-:W-:-:S02]  /*5000*/  LOP3.LUT R65, R97, 0x180, RZ, 0xfc, !PT ;  /* 0x0000018061417812 */ /* 0x000fc400078efcff */
[----:B------:R-:W-:Y:S01]  /*5010*/  PRMT R66, RZ, 0x7610, R66 ;  /* 0x00007610ff427816 */ /* 0x000fe20000000042 */
[----:B------:R-:W5:Y:S01]  /*5020*/  @!P3 LDG.E.U16 R79, desc[UR34][R60.64+0x1c0] ;  /* 0x0001c0223c4fb981 */ /* 0x000f62000c1e1500 */
[----:B------:R-:W-:Y:S02]  /*5030*/  PRMT R106, RZ, 0x7610, R106 ;  /* 0x00007610ff6a7816 */ /* 0x000fe4000000006a */
[----:B------:R-:W-:Y:S02]  /*5040*/  ISETP.GE.AND P5, PT, R64, UR32, PT ;  /* 0x0000002040007c0c */ /* 0x000fe4000bfa6270 */
[----:B------:R-:W-:Y:S01]  /*5050*/  ISETP.GE.AND P3, PT, R65, UR32, PT ;  /* 0x0000002041007c0c */ /* 0x000fe2000bf66270 */
[----:B------:R-:W5:Y:S01]  /*5060*/  @!P2 LDG.E.U16 R66, desc[UR34][R60.64+0x280] ;  /* 0x000280223c42a981 */ /* 0x000f62000c1e1500 */
[C---:B------:R-:W-:Y:S02]  /*5070*/  LOP3.LUT R64, R97.reuse, 0x1e0, RZ, 0xfc, !PT ;  /* 0x000001e061407812 */ /* 0x040fe400078efcff */
[----:B------:R-:W-:Y:S01]  /*5080*/  LOP3.LUT R65, R97, 0x1c0, RZ, 0xfc, !PT ;  /* 0x000001c061417812 */ /* 0x000fe200078efcff */
[----:B------:R-:W5:Y:S01]  /*5090*/  @!P4 LDG.E.U16 R106, desc[UR34][R60.64+0x240] ;  /* 0x000240223c6ac981 */ /* 0x000f62000c1e1500 */
[----:B------:R-:W-:-:S02]  /*50a0*/  PRMT R78, RZ, 0x7610, R78 ;  /* 0x00007610ff4e7816 */ /* 0x000fc4000000004e */
[----:B------:R-:W-:Y:S02]  /*50b0*/  ISETP.GE.AND P2, PT, R64, UR32, PT ;  /* 0x0000002040007c0c */ /* 0x000fe4000bf46270 */
[----:B------:R-:W-:Y:S02]  /*50c0*/  ISETP.GE.AND P4, PT, R65, UR32, PT ;  /* 0x0000002041007c0c */ /* 0x000fe4000bf86270 */
[----:B------:R-:W-:Y:S01]  /*50d0*/  LOP3.LUT R64, R97, 0x200, RZ, 0xfc, !PT ;  /* 0x0000020061407812 */ /* 0x000fe200078efcff */
[----:B------:R-:W5:Y:S01]  /*50e0*/  @!P0 LDG.E.U16 R78, desc[UR34][R60.64+0x2c0] ;  /* 0x0002c0223c4e8981 */ /* 0x000f62000c1e1500 */
[----:B------:R-:W-:Y:S02]  /*50f0*/  PRMT R73, RZ, 0x7610, R73 ;  /* 0x00007610ff497816 */ /* 0x000fe40000000049 */
[----:B------:R-:W-:Y:S02]  /*5100*/  PRMT R74, RZ, 0x7610, R74 ;  /* 0x00007610ff4a7816 */ /* 0x000fe4000000004a */
[----:B------:R-:W-:-:S02]  /*5110*/  ISETP.GE.AND P0, PT, R64, UR32, PT ;  /* 0x0000002040007c0c */ /* 0x000fc4000bf06270 */
[C---:B------:R-:W-:Y:S01]  /*5120*/  LOP3.LUT R64, R97.reuse, 0x240, RZ, 0xfc, !PT ;  /* 0x0000024061407812 */ /* 0x040fe200078efcff */
[----:B------:R-:W5:Y:S01]  /*5130*/  @!P5 LDG.E.U16 R73, desc[UR34][R60.64+0x340] ;  /* 0x000340223c49d981 */ /* 0x000f62000c1e1500 */
[----:B------:R-:W-:Y:S02]  /*5140*/  LOP3.LUT R65, R97, 0x220, RZ, 0xfc, !PT ;  /* 0x0000022061417812 */ /* 0x000fe400078efcff */
[----:B------:R-:W-:Y:S01]  /*5150*/  PRMT R67, RZ, 0x7610, R67 ;  /* 0x00007610ff437816 */ /* 0x000fe20000000043 */
[----:B------:R-:W5:Y:S01]  /*5160*/  @!P3 LDG.E.U16 R74, desc[UR34][R60.64+0x300] ;  /* 0x000300223c4ab981 */ /* 0x000f62000c1e1500 */
[----:B------:R-:W-:Y:S02]  /*5170*/  PRMT R115, RZ, 0x7610, R115 ;  /* 0x00007610ff737816 */ /* 0x000fe40000000073 */
[----:B------:R-:W-:Y:S02]  /*5180*/  ISETP.GE.AND P5, PT, R64, UR32, PT ;  /* 0x0000002040007c0c */ /* 0x000fe4000bfa6270 */
[----:B------:R-:W-:Y:S01]  /*5190*/  ISETP.GE.AND P3, PT, R65, UR32, PT ;  /* 0x0000002041007c0c */ /* 0x000fe2000bf66270 */
[----:B------:R-:W5:Y:S01]  /*51a0*/  @!P4 LDG.E.U16 R67, desc[UR34][R60.64+0x380] ;  /* 0x000380223c43c981 */ /* 0x000f62000c1e1500 */
[----:B------:R-:W-:-:S02]  /*51b0*/  LOP3.LUT R64, R97, 0x260, RZ, 0xfc, !PT ;  /* 0x0000026061407812 */ /* 0x000fc400078efcff */
[----:B------:R-:W-:Y:S01]  /*51c0*/  PRMT R69, RZ, 0x7610, R69 ;  /* 0x00007610ff457816 */ /* 0x000fe20000000045 */
[----:B------:R-:W3:Y:S01]  /*51d0*/  @!P6 LDG.E.U16 R115, desc[UR34][R60.64] ;  /* 0x000000223c73e981 */ /* 0x000ee2000c1e1500 */
[----:B------:R-:W-:Y:S02]  /*51e0*/  PRMT R70, RZ, 0x7610, R70 ;  /* 0x00007610ff467816 */ /* 0x000fe40000000046 */
[----:B------:R-:W-:Y:S02]  /*51f0*/  ISETP.GE.AND P4, PT, R64, UR32, PT ;  /* 0x0000002040007c0c */ /* 0x000fe4000bf86270 */
[C---:B------:R-:W-:Y:S01]  /*5200*/  LOP3.LUT R64, R97.reuse, 0x2a0, RZ, 0xfc, !PT ;  /* 0x000002a061407812 */ /* 0x040fe200078efcff */
[----:B------:R-:W5:Y:S01]  /*5210*/  @!P0 LDG.E.U16 R69, desc[UR34][R60.64+0x400] ;  /* 0x000400223c458981 */ /* 0x000f62000c1e1500 */
[----:B------:R-:W-:Y:S02]  /*5220*/  LOP3.LUT R65, R97, 0x280, RZ, 0xfc, !PT ;  /* 0x0000028061417812 */ /* 0x000fe400078efcff */
[----:B------:R-:W-:Y:S01]  /*5230*/  PRMT R102, RZ, 0x7610, R102 ;  /* 0x00007610ff667816 */ /* 0x000fe20000000066 */
[----:B------:R-:W5:Y:S01]  /*5240*/  @!P2 LDG.E.U16 R70, desc[UR34][R60.64+0x3c0] ;  /* 0x0003c0223c46a981 */ /* 0x000f62000c1e1500 */
[----:B------:R-:W-:-:S02]  /*5250*/  ISETP.GE.AND P0, PT, R64, UR32, PT ;  /* 0x0000002040007c0c */ /* 0x000fc4000bf06270 */
[----:B------:R-:W-:Y:S02]  /*5260*/  ISETP.GE.AND P2, PT, R65, UR32, PT ;  /* 0x0000002041007c0c */ /* 0x000fe4000bf46270 */
[C---:B------:R-:W-:Y:S01]  /*5270*/  LOP3.LUT R64, R97.reuse, 0x2c0, RZ, 0xfc, !PT ;  /* 0x000002c061407812 */ /* 0x040fe200078efcff */
[----:B------:R-:W5:Y:S01]  /*5280*/  @!P3 LDG.E.U16 R102, desc[UR34][R60.64+0x440] ;  /* 0x000440223c66b981 */ /* 0x000f62000c1e1500 */
[----:B------:R-:W-:Y:S02]  /*5290*/  PRMT R65, RZ, 0x7610, R65 ;  /* 0x00007610ff417816 */ /* 0x000fe40000000041 */
[----:B------:R-:W-:Y:S02]  /*52a0*/  ISETP.GE.AND P3, PT, R64, UR32, PT ;  /* 0x0000002040007c0c */ /* 0x000fe4000bf66270 */
[----:B------:R-:W-:Y:S02]  /*52b0*/  LOP3.LUT R64, R97, 0x300, RZ, 0xfc, !PT ;  /* 0x0000030061407812 */ /* 0x000fe400078efcff */
[----:B------:R-:W-:Y:S01]  /*52c0*/  PRMT R77, RZ, 0x7610, R77 ;  /* 0x00007610ff4d7816 */ /* 0x000fe2000000004d */
[----:B------:R-:W5:Y:S01]  /*52d0*/  @!P4 LDG.E.U16 R65, desc[UR34][R60.64+0x4c0] ;  /* 0x0004c0223c41c981 */ /* 0x000f62000c1e1500 */
[----:B------:R-:W-:-:S02]  /*52e0*/  ISETP.GE.AND P4, PT, R64, UR32, PT ;  /* 0x0000002040007c0c */ /* 0x000fc4000bf86270 */
[----:B------:R-:W-:Y:S02]  /*52f0*/  PRMT R68, RZ, 0x7610, R68 ;  /* 0x00007610ff447816 */ /* 0x000fe40000000044 */
[C---:B------:R-:W-:Y:S01]  /*5300*/  LOP3.LUT R64, R97.reuse, 0x320, RZ, 0xfc, !PT ;  /* 0x0000032061407812 */ /* 0x040fe200078efcff */
[----:B------:R-:W5:Y:S01]  /*5310*/  @!P2 LDG.E.U16 R77, desc[UR34][R60.64+0x500] ;  /* 0x000500223c4da981 */ /* 0x000f62000c1e1500 */
[----:B------:R-:W-:Y:S02]  /*5320*/  PRMT R76, RZ, 0x7610, R76 ;  /* 0x00007610ff4c7816 */ /* 0x000fe4000000004c */
[----:B------:R-:W-:Y:S01]  /*5330*/  ISETP.GE.AND P2, PT, R64, UR32, PT ;  /* 0x0000002040007c0c */ /* 0x000fe2000bf46270 */
[----:B------:R-:W5:Y:S01]  /*5340*/  @!P5 LDG.E.U16 R68, desc[UR34][R60.64+0x480] ;  /* 0x000480223c44d981 */ /* 0x000f62000c1e1500 */
[C---:B------:R-:W-:Y:S02]  /*5350*/  LOP3.LUT R72, R97.reuse, 0x2e0, RZ, 0xfc, !PT ;  /* 0x000002e061487812 */ /* 0x040fe400078efcff */
[----:B------:R-:W-:Y:S01]  /*5360*/  LOP3.LUT R99, R97, 0x340, RZ, 0xfc, !PT ;  /* 0x0000034061637812 */ /* 0x000fe200078efcff */
[----:B------:R-:W5:Y:S01]  /*5370*/  @!P0 LDG.E.U16 R76, desc[UR34][R60.64+0x540] ;  /* 0x000540223c4c8981 */ /* 0x000f62000c1e1500 */
[----:B------:R-:W-:-:S02]  /*5380*/  ISETP.GE.AND P5, PT, R72, UR32, PT ;  /* 0x0000002048007c0c */ /* 0x000fc4000bfa6270 */
[----:B------:R-:W-:Y:S02]  /*5390*/  ISETP.GE.AND P0, PT, R99, UR32, PT ;  /* 0x0000002063007c0c */ /* 0x000fe4000bf06270 */
[----:B------:R-:W-:Y:S02]  /*53a0*/  PRMT R99, RZ, 0x7610, R99 ;  /* 0x00007610ff637816 */ /* 0x000fe40000000063 */
[----:B------:R-:W-:Y:S02]  /*53b0*/  LOP3.LUT R103, R97, 0x3a0, RZ, 0xfc, !PT ;  /* 0x000003a061677812 */ /* 0x000fe400078efcff */
[----:B------:R-:W-:Y:S02]  /*53c0*/  PRMT R72, RZ, 0x7610, R72 ;  /* 0x00007610ff487816 */ /* 0x000fe40000000048 */
[----:B------:R-:W-:Y:S01]  /*53d0*/  PRMT R101, RZ, 0x7610, R101 ;  /* 0x00007610ff657816 */ /* 0x000fe20000000065 */
[----:B------:R-:W5:Y:S01]  /*53e0*/  @!P2 LDG.E.U16 R99, desc[UR34][R60.64+0x640] ;  /* 0x000640223c63a981 */ /* 0x000f62000c1e1500 */
[----:B------:R-:W-:-:S02]  /*53f0*/  PRMT R100, RZ, 0x7610, R100 ;  /* 0x00007610ff647816 */ /* 0x000fc40000000064 */
[----:B------:R-:W-:Y:S01]  /*5400*/  ISETP.GE.AND P2, PT, R103, UR32, PT ;  /* 0x0000002067007c0c */ /* 0x000fe2000bf46270 */
[----:B------:R-:W5:Y:S01]  /*5410*/  @!P3 LDG.E.U16 R72, desc[UR34][R60.64+0x580] ;  /* 0x000580223c48b981 */ /* 0x000f62000c1e1500 */
[----:B------:R-:W-:-:S03]  /*5420*/  PRMT R103, RZ, 0x7610, R103 ;  /* 0x00007610ff677816 */ /* 0x000fc60000000067 */
[----:B------:R-:W5:Y:S04]  /*5430*/  @!P5 LDG.E.U16 R101, desc[UR34][R60.64+0x5c0] ;  /* 0x0005c0223c65d981 */ /* 0x000f68000c1e1500 */
[----:B------:R-:W5:Y:S04]  /*5440*/  @!P4 LDG.E.U16 R100, desc[UR34][R60.64+0x600] ;  /* 0x000600223c64c981 */ /* 0x000f68000c1e1500 */
[----:B------:R-:W5:Y:S01]  /*5450*/  @!P0 LDG.E.U16 R103, desc[UR34][R60.64+0x680] ;  /* 0x000680223c678981 */ /* 0x000f62000c1e1500 */
[----:B------:R-:W-:-:S04]  /*5460*/  LOP3.LUT R64, R97, 0x360, RZ, 0xfc, !PT ;  /* 0x0000036061407812 */ /* 0x000fc800078efcff */
[----:B------:R-:W-:Y:S02]  /*5470*/  ISETP.GE.AND P3, PT, R64, UR32, PT ;  /* 0x0000002040007c0c */ /* 0x000fe4000bf66270 */
[C---:B------:R-:W-:Y:S02]  /*5480*/  LOP3.LUT R64, R97.reuse, 0x380, RZ, 0xfc, !PT ;  /* 0x0000038061407812 */ /* 0x040fe400078efcff */
[----:B------:R-:W-:Y:S02]  /*5490*/  LOP3.LUT R97, R97, 0x3c0, RZ, 0xfc, !PT ;  /* 0x000003c061617812 */ /* 0x000fe400078efcff */
[----:B------:R-:W-:Y:S02]  /*54a0*/  ISETP.GE.AND P5, PT, R64, UR32, PT ;  /* 0x0000002040007c0c */ /* 0x000fe4000bfa6270 */
[----:B------:R-:W-:Y:S02]  /*54b0*/  LOP3.LUT R64, R116, 0x3e0, R98, 0xfe, !PT ;  /* 0x000003e074407812 */ /* 0x000fe400078efe62 */
[----:B------:R-:W-:-:S02]  /*54c0*/  ISETP.GE.AND P0, PT, R97, UR32, PT ;  /* 0x0000002061007c0c */ /* 0x000fc4000bf06270 */
[----:B------:R-:W-:Y:S02]  /*54d0*/  ISETP.GE.AND P4, PT, R64, UR32, PT ;  /* 0x0000002040007c0c */ /* 0x000fe4000bf86270 */
[----:B------:R-:W-:Y:S02]  /*54e0*/  PRMT R104, RZ, 0x7610, R104 ;  /* 0x00007610ff687816 */ /* 0x000fe40000000068 */
[----:B------:R-:W-:Y:S02]  /*54f0*/  PRMT R105, RZ, 0x7610, R105 ;  /* 0x00007610ff697816 */ /* 0x000fe40000000069 */
[----:B------:R-:W-:Y:S02]  /*5500*/  PRMT R111, RZ, 0x7610, R111 ;  /* 0x00007610ff6f7816 */ /* 0x000fe4000000006f */
[----:B------:R-:W-:Y:S01]  /*5510*/  PRMT R113, RZ, 0x7610, R113 ;  /* 0x00007610ff717816 */ /* 0x000fe20000000071 */
[----:B------:R-:W5:Y:S01]  /*5520*/  @!P3 LDG.E.U16 R104, desc[UR34][R60.64+0x6c0] ;  /* 0x0006c0223c68b981 */ /* 0x000f62000c1e1500 */
[----:B------:R-:W-:-:S03]  /*5530*/  PRMT R112, RZ, 0x7610, R112 ;  /* 0x00007610ff707816 */ /* 0x000fc60000000070 */
[----:B------:R-:W5:Y:S04]  /*5540*/  @!P5 LDG.E.U16 R105, desc[UR34][R60.64+0x700] ;  /* 0x000700223c69d981 */ /* 0x000f68000c1e1500 */
[----:B------:R-:W5:Y:S04]  /*5550*/  @!P2 LDG.E.U16 R111, desc[UR34][R60.64+0x740] ;  /* 0x000740223c6fa981 */ /* 0x000f68000c1e1500 */
[----:B------:R-:W5:Y:S04]  /*5560*/  @!P0 LDG.E.U16 R113, desc[UR34][R60.64+0x780] ;  /* 0x000780223c718981 */ /* 0x000f68000c1e1500 */
[----:B------:R0:W5:Y:S01]  /*5570*/  @!P4 LDG.E.U16 R112, desc[UR34][R60.64+0x7c0] ;  /* 0x0007c0223c70c981 */ /* 0x000162000c1e1500 */
[----:B------:R-:W-:Y:S01]  /*5580*/  UMOV UR36, UR10 ;  /* 0x0000000a00247c82 */ /* 0x000fe20008000000 */
[----:B------:R-:W-:-:S02]  /*5590*/  UMOV UR37, UR31 ;  /* 0x0000001f00257c82 */ /* 0x000fc40008000000 */
[----:B----4-:R-:W-:-:S04]  /*55a0*/  UIMAD.WIDE.U32 UR36, UR8, UR40, UR36 ;  /* 0x00000028082472a5 */ /* 0x010fc8000f8e0024 */
[----:B------:R-:W-:Y:S02]  /*55b0*/  UIMAD UR28, UR8, UR41, UR37 ;  /* 0x00000029081c72a4 */ /* 0x000fe4000f8e0225 */
[----:B------:R-:W-:-:S04]  /*55c0*/  ULEA UR37, UP0, UR36, UR26, 0x3 ;  /* 0x0000001a24257291 */ /* 0x000fc8000f8018ff */
[----:B------:R-:W-:-:S06]  /*55d0*/  ULEA.HI.X UR36, UR36, UR27, UR28, 0x3, UP0 ;  /* 0x0000001b24247291 */ /* 0x000fcc00080f1c1c */
[----:B0-----:R-:W-:Y:S02]  /*55e0*/  MOV R61, UR36 ;  /* 0x00000024003d7c02 */ /* 0x001fe40008000f00 */
[----:B--2---:R-:W-:-:S13]  /*55f0*/  R2UR UR48, R63 ;  /* 0x000000003f3072ca */ /* 0x004fda00000e0000 */
[----:B------:R-:W-:-:S04]  /*5600*/  FMUL.FTZ R60, R83, UR48 ;  /* 0x00000030533c7c20 */ /* 0x000fc80008410000 */
[----:B------:R-:W-:Y:S01]  /*5610*/  FMUL.RZ R117, R60, 0.15915493667125701904 ;  /* 0x3e22f9833c757820 */ /* 0x000fe2000040c000 */
[----:B------:R-:W-:-:S06]  /*5620*/  MOV R60, UR37 ;  /* 0x00000025003c7c02 */ /* 0x000fcc0008000f00 */
[----:B------:R-:W2:Y:S01]  /*5630*/  LDG.E.64 R60, desc[UR34][R60.64] ;  /* 0x000000223c3c7981 */ /* 0x000ea2000c1e1b00 */
[----:B------:R-:W-:Y:S01]  /*5640*/  FMUL.FTZ R63, R86, UR48 ;  /* 0x00000030563f7c20 */ /* 0x000fe20008410000 */
[----:B------:R-:W0:Y:S03]  /*5650*/  S2UR UR33, SR_CgaCtaId ;  /* 0x00000000002179c3 */ /* 0x000e260000008800 */
[----:B------:R-:W-:Y:S01]  /*5660*/  FMUL.RZ R64, R63, 0.15915493667125701904 ;  /* 0x3e22f9833f407820 */ /* 0x000fe2000040c000 */
[----:B------:R-:W-:-:S04]  /*5670*/  FMUL.FTZ R63, R85, UR48 ;  /* 0x00000030553f7c20 */ /* 0x000fc80008410000 */
[----:B------:R-:W-:Y:S01]  /*5680*/  FMUL.RZ R97, R63, 0.15915493667125701904 ;  /* 0x3e22f9833f617820 */ /* 0x000fe2000040c000 */
[----:B------:R-:W-:-:S03]  /*5690*/  FMUL.FTZ R63, R84, UR48 ;  /* 0x00000030543f7c20 */ /* 0x000fc60008410000 */
[----:B------:R-:W-:Y:S01]  /*56a0*/  MUFU.SIN R179, R97 ;  /* 0x0000006100b37308 */ /* 0x000fe20000000400 */
[----:B------:R-:W-:Y:S01]  /*56b0*/  FMUL.RZ R116, R63, 0.15915493667125701904 ;  /* 0x3e22f9833f747820 */ /* 0x000fe2000040c000 */
[----:B------:R-:W-:Y:S01]  /*56c0*/  FMUL.FTZ R63, R82, UR48 ;  /* 0x00000030523f7c20 */ /* 0x000fe20008410000 */
[----:B------:R-:W-:-:S05]  /*56d0*/  FMUL.FTZ R118, R81, UR48 ;  /* 0x0000003051767c20 */ /* 0x000fca0008410000 */
[----:B-1----:R1:W4:Y:S01]  /*56e0*/  MUFU.COS R180, R97 ;  /* 0x0000006100b47308 */ /* 0x0023220000000000 */
[----:B------:R-:W-:Y:S01]  /*56f0*/  FMUL.RZ R120, R63, 0.15915493667125701904 ;  /* 0x3e22f9833f787820 */ /* 0x000fe2000040c000 */
[----:B------:R-:W-:Y:S01]  /*5700*/  FMUL.RZ R122, R118, 0.15915493667125701904 ;  /* 0x3e22f983767a7820 */ /* 0x000fe2000040c000 */
[----:B-1----:R-:W-:-:S05]  /*5710*/  LOP3.LUT R97, R182, 0x3e0, RZ, 0xc0, !PT ;  /* 0x000003e0b6617812 */ /* 0x002fca00078ec0ff */
[----:B------:R-:W-:Y:S01]  /*5720*/  MUFU.SIN R127, R64 ;  /* 0x00000040007f7308 */ /* 0x000fe20000000400 */
[----:B------:R-:W-:-:S07]  /*5730*/  FMUL.FTZ R118, R56, UR48 ;  /* 0x0000003038767c20 */ /* 0x000fce0008410000 */
[----:B------:R1:W-:Y:S01]  /*5740*/  MUFU.COS R126, R64 ;  /* 0x00000040007e7308 */ /* 0x0003e20000000000 */
[----:B------:R-:W-:Y:S01]  /*5750*/  UMOV UR28, 0x400 ;  /* 0x00000400001c7882 */ /* 0x000fe20000000000 */
[----:B-1----:R-:W-:-:S06]  /*5760*/  IADD3 R64, PT, PT, R97, R245, RZ ;  /* 0x000000f561407210 */ /* 0x002fcc0007ffe0ff */
[----:B------:R-:W-:Y:S01]  /*5770*/  MUFU.SIN R177, R116 ;  /* 0x0000007400b17308 */ /* 0x000fe20000000400 */
[----:B0-----:R-:W-:-:S07]  /*5780*/  ULEA UR28, UR33, UR28, 0x18 ;  /* 0x0000001c211c7291 */ /* 0x001fce000f8ec0ff */
[----:B------:R0:W1:Y:S02]  /*5790*/  MUFU.COS R178, R116 ;  /* 0x0000007400b27308 */ /* 0x0000640000000000 */
[----:B0-----:R-:W-:-:S06]  /*57a0*/  IMAD R116, R97, 0x1f, R64 ;  /* 0x0000001f61747824 */ /* 0x001fcc00078e0240 */
[----:B------:R-:W-:Y:S01]  /*57b0*/  MUFU.SIN R173, R120 ;  /* 0x0000007800ad7308 */ /* 0x000fe20000000400 */
[----:B------:R-:W-:-:S07]  /*57c0*/  LEA.HI.SX32 R63, R116, R116, 0x1b ;  /* 0x00000074743f7211 */ /* 0x000fce00078fdaff */
[----:B------:R0:W-:Y:S02]  /*57d0*/  MUFU.COS R174, R120 ;  /* 0x0000007800ae7308 */ /* 0x0001e40000000000 */
[----:B0-----:R-:W-:Y:S01]  /*57e0*/  FMUL.RZ R120, R118, 0.15915493667125701904 ;  /* 0x3e22f98376787820 */ /* 0x001fe2000040c000 */
[----:B------:R-:W-:-:S05]  /*57f0*/  FMUL.FTZ R118, R51, UR48 ;  /* 0x0000003033767c20 */ /* 0x000fca0008410000 */
[----:B------:R-:W-:Y:S01]  /*5800*/  MUFU.SIN R171, R122 ;  /* 0x0000007a00ab7308 */ /* 0x000fe20000000400 */
[----:B------:R-:W-:-:S07]  /*5810*/  IADD3 R119, PT, PT, R116, 0x40, RZ ;  /* 0x0000004074777810 */ /* 0x000fce0007ffe0ff */
[----:B------:R0:W1:Y:S01]  /*5820*/  MUFU.COS R172, R122 ;  /* 0x0000007a00ac7308 */ /* 0x0000620000000000 */
[----:B------:R-:W-:Y:S01]  /*5830*/  IADD3 R121, PT, PT, R116, 0x60, RZ ;  /* 0x0000006074797810 */ /* 0x000fe20007ffe0ff */
[----:B0-----:R-:W-:Y:S01]  /*5840*/  FMUL.RZ R122, R118, 0.15915493667125701904 ;  /* 0x3e22f983767a7820 */ /* 0x001fe2000040c000 */
[----:B------:R-:W-:Y:S01]  /*5850*/  LEA R118, R63, UR28, 0x1 ;  /* 0x0000001c3f767c11 */ /* 0x000fe2000f8e08ff */
[----:B------:R-:W-:-:S04]  /*5860*/  FMUL.FTZ R63, R46, UR48 ;  /* 0x000000302e3f7c20 */ /* 0x000fc80008410000 */
[----:B------:R-:W-:Y:S01]  /*5870*/  MUFU.SIN R175, R117 ;  /* 0x0000007500af7308 */ /* 0x000fe20000000400 */
[C---:B------:R-:W-:Y:S02]  /*5880*/  IADD3 R123, PT, PT, R116.reuse, 0x80, RZ ;  /* 0x00000080747b7810 */ /* 0x040fe40007ffe0ff */
[----:B------:R-:W-:-:S05]  /*5890*/  IADD3 R125, PT, PT, R116, 0xa0, RZ ;  /* 0x000000a0747d7810 */ /* 0x000fca0007ffe0ff */
[----:B------:R0:W-:Y:S01]  /*58a0*/  MUFU.COS R176, R117 ;  /* 0x0000007500b07308 */ /* 0x0001e20000000000 */
[C---:B------:R-:W-:Y:S02]  /*58b0*/  IADD3 R129, PT, PT, R116.reuse, 0xc0, RZ ;  /* 0x000000c074817810 */ /* 0x040fe40007ffe0ff */
[----:B------:R-:W-:-:S05]  /*58c0*/  IADD3 R131, PT, PT, R116, 0xe0, RZ ;  /* 0x000000e074837810 */ /* 0x000fca0007ffe0ff */
[----:B------:R-:W-:Y:S01]  /*58d0*/  MUFU.SIN R169, R120 ;  /* 0x0000007800a97308 */ /* 0x000fe20000000400 */
[C---:B0-----:R-:W-:Y:S02]  /*58e0*/  IADD3 R117, PT, PT, R116.reuse, 0x20, RZ ;  /* 0x0000002074757810 */ /* 0x041fe40007ffe0ff */
[----:B------:R-:W-:-:S05]  /*58f0*/  IADD3 R133, PT, PT, R116, 0x100, RZ ;  /* 0x0000010074857810 */ /* 0x000fca0007ffe0ff */
[----:B------:R0:W-:Y:S01]  /*5900*/  MUFU.COS R170, R120 ;  /* 0x0000007800aa7308 */ /* 0x0001e20000000000 */
[----:B------:R-:W-:Y:S02]  /*5910*/  LEA.HI.SX32 R117, R117, R116, 0x1b ;  /* 0x0000007475757211 */ /* 0x000fe400078fdaff */
[C---:B------:R-:W-:Y:S02]  /*5920*/  IADD3 R135, PT, PT, R116.reuse, 0x120, RZ ;  /* 0x0000012074877810 */ /* 0x040fe40007ffe0ff */
[C---:B------:R-:W-:Y:S01]  /*5930*/  IADD3 R137, PT, PT, R116.reuse, 0x140, RZ ;  /* 0x0000014074897810 */ /* 0x040fe20007ffe0ff */
[----:B0-----:R-:W-:Y:S01]  /*5940*/  FMUL.RZ R120, R63, 0.15915493667125701904 ;  /* 0x3e22f9833f787820 */ /* 0x001fe2000040c000 */
[----:B------:R-:W-:Y:S01]  /*5950*/  FMUL.FTZ R63, R41, UR48 ;  /* 0x00000030293f7c20 */ /* 0x000fe20008410000 */
[C---:B------:R-:W-:Y:S01]  /*5960*/  IADD3 R139, PT, PT, R116.reuse, 0x160, RZ ;  /* 0x00000160748b7810 */ /* 0x040fe20007ffe0ff */
[----:B------:R-:W-:Y:S01]  /*5970*/  MUFU.SIN R167, R122 ;  /* 0x0000007a00a77308 */ /* 0x000fe20000000400 */
[----:B------:R-:W-:-:S02]  /*5980*/  IADD3 R141, PT, PT, R116, 0x180, RZ ;  /* 0x00000180748d7810 */ /* 0x000fc40007ffe0ff */
[C---:B------:R-:W-:Y:S02]  /*5990*/  IADD3 R143, PT, PT, R116.reuse, 0x1a0, RZ ;  /* 0x000001a0748f7810 */ /* 0x040fe40007ffe0ff */
[C---:B------:R-:W-:Y:S02]  /*59a0*/  IADD3 R145, PT, PT, R116.reuse, 0x1c0, RZ ;  /* 0x000001c074917810 */ /* 0x040fe40007ffe0ff */
[C---:B------:R-:W-:Y:S01]  /*59b0*/  IADD3 R147, PT, PT, R116.reuse, 0x1e0, RZ ;  /* 0x000001e074937810 */ /* 0x040fe20007ffe0ff */
[----:B------:R-:W-:Y:S01]  /*59c0*/  MUFU.SIN R165, R120 ;  /* 0x0000007800a57308 */ /* 0x000fe20000000400 */
[C---:B------:R-:W-:Y:S02]  /*59d0*/  IADD3 R149, PT, PT, R116.reuse, 0x200, RZ ;  /* 0x0000020074957810 */ /* 0x040fe40007ffe0ff */
[C---:B------:R-:W-:Y:S02]  /*59e0*/  IADD3 R151, PT, PT, R116.reuse, 0x220, RZ ;  /* 0x0000022074977810 */ /* 0x040fe40007ffe0ff */
[----:B------:R-:W-:-:S02]  /*59f0*/  IADD3 R153, PT, PT, R116, 0x240, RZ ;  /* 0x0000024074997810 */ /* 0x000fc40007ffe0ff */
[C---:B------:R-:W-:Y:S01]  /*5a00*/  IADD3 R155, PT, PT, R116.reuse, 0x260, RZ ;  /* 0x00000260749b7810 */ /* 0x040fe20007ffe0ff */
[----:B------:R0:W-:Y:S01]  /*5a10*/  MUFU.COS R166, R120 ;  /* 0x0000007800a67308 */ /* 0x0001e20000000000 */
[C---:B------:R-:W-:Y:S02]  /*5a20*/  IADD3 R157, PT, PT, R116.reuse, 0x280, RZ ;  /* 0x00000280749d7810 */ /* 0x040fe40007ffe0ff */
[C---:B------:R-:W-:Y:S02]  /*5a30*/  IADD3 R159, PT, PT, R116.reuse, 0x2a0, RZ ;  /* 0x000002a0749f7810 */ /* 0x040fe40007ffe0ff */
[C---:B------:R-:W-:Y:S02]  /*5a40*/  IADD3 R161, PT, PT, R116.reuse, 0x2c0, RZ ;  /* 0x000002c074a17810 */ /* 0x040fe40007ffe0ff */
[C---:B------:R-:W-:Y:S01]  /*5a50*/  IADD3 R181, PT, PT, R116.reuse, 0x2e0, RZ ;  /* 0x000002e074b57810 */ /* 0x040fe20007ffe0ff */
[----:B------:R4:W1:Y:S01]  /*5a60*/  MUFU.COS R168, R122 ;  /* 0x0000007a00a87308 */ /* 0x0008620000000000 */
[C---:B------:R-:W-:Y:S01]  /*5a70*/  IADD3 R183, PT, PT, R116.reuse, 0x300, RZ ;  /* 0x0000030074b77810 */ /* 0x040fe20007ffe0ff */
[----:B0-----:R-:W-:Y:S01]  /*5a80*/  FMUL.FTZ R120, R37, UR48 ;  /* 0x0000003025787c20 */ /* 0x001fe20008410000 */
[----:B------:R-:W-:-:S02]  /*5a90*/  IADD3 R185, PT, PT, R116, 0x320, RZ ;  /* 0x0000032074b97810 */ /* 0x000fc40007ffe0ff */
[C---:B------:R-:W-:Y:S02]  /*5aa0*/  IADD3 R187, PT, PT, R116.reuse, 0x340, RZ ;  /* 0x0000034074bb7810 */ /* 0x040fe40007ffe0ff */
[C---:B------:R-:W-:Y:S02]  /*5ab0*/  IADD3 R189, PT, PT, R116.reuse, 0x360, RZ ;  /* 0x0000036074bd7810 */ /* 0x040fe40007ffe0ff */
[C---:B------:R-:W-:Y:S02]  /*5ac0*/  IADD3 R191, PT, PT, R116.reuse, 0x380, RZ ;  /* 0x0000038074bf7810 */ /* 0x040fe40007ffe0ff */
[C---:B------:R-:W-:Y:S02]  /*5ad0*/  IADD3 R193, PT, PT, R116.reuse, 0x3a0, RZ ;  /* 0x000003a074c17810 */ /* 0x040fe40007ffe0ff */
[C---:B------:R-:W-:Y:S02]  /*5ae0*/  IADD3 R195, PT, PT, R116.reuse, 0x3c0, RZ ;  /* 0x000003c074c37810 */ /* 0x040fe40007ffe0ff */
[----:B------:R-:W-:-:S02]  /*5af0*/  IADD3 R197, PT, PT, R116, 0x3e0, RZ ;  /* 0x000003e074c57810 */ /* 0x000fc40007ffe0ff */
[-C--:B------:R-:W-:Y:S01]  /*5b00*/  LEA.HI.SX32 R119, R119, R116.reuse, 0x1b ;  /* 0x0000007477777211 */ /* 0x080fe200078fdaff */
[----:B----4-:R-:W-:Y:S01]  /*5b10*/  FMUL.RZ R122, R63, 0.15915493667125701904 ;  /* 0x3e22f9833f7a7820 */ /* 0x010fe2000040c000 */
[-C--:B------:R-:W-:Y:S02]  /*5b20*/  LEA.HI.SX32 R121, R121, R116.reuse, 0x1b ;  /* 0x0000007479797211 */ /* 0x080fe400078fdaff */
[-C--:B------:R-:W-:Y:S02]  /*5b30*/  LEA.HI.SX32 R123, R123, R116.reuse, 0x1b ;  /* 0x000000747b7b7211 */ /* 0x080fe400078fdaff */
[-C--:B------:R-:W-:Y:S02]  /*5b40*/  LEA.HI.SX32 R125, R125, R116.reuse, 0x1b ;  /* 0x000000747d7d7211 */ /* 0x080fe400078fdaff */
[----:B------:R-:W-:Y:S01]  /*5b50*/  LEA R117, R117, UR28, 0x1 ;  /* 0x0000001c75757c11 */ /* 0x000fe2000f8e08ff */
[----:B------:R-:W-:Y:S01]  /*5b60*/  FMUL.RZ R132, R120, 0.15915493667125701904 ;  /* 0x3e22f98378847820 */ /* 0x000fe2000040c000 */
[----:B------:R-:W-:-:S02]  /*5b70*/  LEA.HI.SX32 R129, R129, R116, 0x1b ;  /* 0x0000007481817211 */ /* 0x000fc400078fdaff */
[-C--:B------:R-:W-:Y:S02]  /*5b80*/  LEA.HI.SX32 R131, R131, R116.reuse, 0x1b ;  /* 0x0000007483837211 */ /* 0x080fe400078fdaff */
[-C--:B------:R-:W-:Y:S02]  /*5b90*/  LEA.HI.SX32 R133, R133, R116.reuse, 0x1b ;  /* 0x0000007485857211 */ /* 0x080fe400078fdaff */
[-C--:B------:R-:W-:Y:S02]  /*5ba0*/  LEA.HI.SX32 R135, R135, R116.reuse, 0x1b ;  /* 0x0000007487877211 */ /* 0x080fe400078fdaff */
[-C--:B------:R-:W-:Y:S02]  /*5bb0*/  LEA.HI.SX32 R137, R137, R116.reuse, 0x1b ;  /* 0x0000007489897211 */ /* 0x080fe400078fdaff */
[-C--:B------:R-:W-:Y:S02]  /*5bc0*/  LEA.HI.SX32 R139, R139, R116.reuse, 0x1b ;  /* 0x000000748b8b7211 */ /* 0x080fe400078fdaff */
        /* <DEDUP_REMOVED lines=19> */
[----:B------:R-:W-:Y:S02]  /*5d00*/  LEA.HI.SX32 R197, R197, R116, 0x1b ;  /* 0x00000074c5c57211 */ /* 0x000fe400078fdaff */
[----:B------:R-:W-:Y:S01]  /*5d10*/  LEA R119, R119, UR28, 0x1 ;  /* 0x0000001c77777c11 */ /* 0x000fe2000f8e08ff */
[----:B------:R-:W-:Y:S01]  /*5d20*/  MUFU.SIN R163, R122 ;  /* 0x0000007a00a37308 */ /* 0x000fe20000000400 */
[----:B------:R-:W-:Y:S01]  /*5d30*/  LEA R116, R121, UR28, 0x1 ;  /* 0x0000001c79747c11 */ /* 0x000fe2000f8e08ff */
[----:B---3--:R0:W-:Y:S01]  /*5d40*/  STS.U16 [R118], R115 ;  /* 0x0000007376007388 */ /* 0x0081e20000000400 */
[----:B------:R-:W-:Y:S02]  /*5d50*/  LEA R120, R123, UR28, 0x1 ;  /* 0x0000001c7b787c11 */ /* 0x000fe4000f8e08ff */
[----:B------:R-:W-:Y:S01]  /*5d60*/  R2UR UR36, R62 ;  /* 0x000000003e2472ca */ /* 0x000fe200000e0000 */
[----:B------:R3:W-:Y:S02]  /*5d70*/  STS.U16 [R117+0x40], R114 ;  /* 0x0000407275007388 */ /* 0x0007e40000000400 */
[----:B------:R4:W-:Y:S01]  /*5d80*/  MUFU.COS R164, R122 ;  /* 0x0000007a00a47308 */ /* 0x0009e20000000000 */
[----:B------:R-:W-:Y:S01]  /*5d90*/  LEA R133, R133, UR28, 0x1 ;  /* 0x0000001c85857c11 */ /* 0x000fe2000f8e08ff */
[----:B-----5:R5:W-:Y:S01]  /*5da0*/  STS.U16 [R119+0x80], R110 ;  /* 0x0000806e77007388 */ /* 0x020be20000000400 */
[----:B0-----:R-:W-:-:S03]  /*5db0*/  LEA R118, R129, UR28, 0x1 ;  /* 0x0000001c81767c11 */ /* 0x001fc6000f8e08ff */
[----:B------:R-:W-:Y:S01]  /*5dc0*/  STS.U16 [R116+0xc0], R107 ;  /* 0x0000c06b74007388 */ /* 0x000fe20000000400 */
[----:B----4-:R-:W-:Y:S02]  /*5dd0*/  LEA R122, R125, UR28, 0x1 ;  /* 0x0000001c7d7a7c11 */ /* 0x010fe4000f8e08ff */
[----:B---3--:R-:W-:Y:S01]  /*5de0*/  LEA R114, R131, UR28, 0x1 ;  /* 0x0000001c83727c11 */ /* 0x008fe2000f8e08ff */
[----:B------:R-:W-:Y:S01]  /*5df0*/  STS.U16 [R120+0x100], R109 ;  /* 0x0001006d78007388 */ /* 0x000fe20000000400 */
[----:B------:R-:W-:Y:S02]  /*5e00*/  LEA R135, R135, UR28, 0x1 ;  /* 0x0000001c87877c11 */ /* 0x000fe4000f8e08ff */
[----:B------:R-:W-:Y:S01]  /*5e10*/  LEA R137, R137, UR28, 0x1 ;  /* 0x0000001c89897c11 */ /* 0x000fe2000f8e08ff */
[----:B------:R-:W-:Y:S01]  /*5e20*/  STS.U16 [R122+0x140], R71 ;  /* 0x000140477a007388 */ /* 0x000fe20000000400 */
[----:B------:R-:W-:Y:S02]  /*5e30*/  LEA R139, R139, UR28, 0x1 ;  /* 0x0000001c8b8b7c11 */ /* 0x000fe4000f8e08ff */
[----:B------:R-:W-:Y:S01]  /*5e40*/  LEA R141, R141, UR28, 0x1 ;  /* 0x0000001c8d8d7c11 */ /* 0x000fe2000f8e08ff */
[----:B------:R-:W-:Y:S01]  /*5e50*/  STS.U16 [R118+0x180], R75 ;  /* 0x0001804b76007388 */ /* 0x000fe20000000400 */
[----:B-----5:R-:W-:-:S03]  /*5e60*/  LEA R110, R143, UR28, 0x1 ;  /* 0x0000001c8f6e7c11 */ /* 0x020fc6000f8e08ff */
[----:B------:R-:W-:Y:S01]  /*5e70*/  STS.U16 [R114+0x1c0], R79 ;  /* 0x0001c04f72007388 */ /* 0x000fe20000000400 */
[----:B------:R-:W-:-:S03]  /*5e80*/  FMUL.FTZ R62, R30, UR48 ;  /* 0x000000301e3e7c20 */ /* 0x000fc60008410000 */
[----:B------:R-:W-:Y:S04]  /*5e90*/  STS.U16 [R133+0x200], R108 ;  /* 0x0002006c85007388 */ /* 0x000fe80000000400 */
[----:B------:R0:W-:Y:S04]  /*5ea0*/  STS.U16 [R135+0x240], R106 ;  /* 0x0002406a87007388 */ /* 0x0001e80000000400 */
[----:B------:R3:W-:Y:S01]  /*5eb0*/  STS.U16 [R137+0x280], R66 ;  /* 0x0002804289007388 */ /* 0x0007e20000000400 */
[----:B------:R-:W-:-:S03]  /*5ec0*/  LEA R147, R147, UR28, 0x1 ;  /* 0x0000001c93937c11 */ /* 0x000fc6000f8e08ff */
[----:B------:R-:W-:Y:S01]  /*5ed0*/  STS.U16 [R139+0x2c0], R78 ;  /* 0x0002c04e8b007388 */ /* 0x000fe20000000400 */
[----:B0-----:R-:W-:-:S03]  /*5ee0*/  LEA R106, R145, UR28, 0x1 ;  /* 0x0000001c916a7c11 */ /* 0x001fc6000f8e08ff */
[----:B------:R-:W-:Y:S01]  /*5ef0*/  STS.U16 [R141+0x300], R74 ;  /* 0x0003004a8d007388 */ /* 0x000fe20000000400 */
[----:B------:R-:W-:-:S03]  /*5f00*/  LEA R108, R149, UR28, 0x1 ;  /* 0x0000001c956c7c11 */ /* 0x000fc6000f8e08ff */
[----:B------:R0:W-:Y:S01]  /*5f10*/  STS.U16 [R110+0x340], R73 ;  /* 0x000340496e007388 */ /* 0x0001e20000000400 */
[----:B------:R-:W-:Y:S02]  /*5f20*/  LEA R151, R151, UR28, 0x1 ;  /* 0x0000001c97977c11 */ /* 0x000fe4000f8e08ff */
[----:B------:R-:W-:Y:S01]  /*5f30*/  LEA R153, R153, UR28, 0x1 ;  /* 0x0000001c99997c11 */ /* 0x000fe2000f8e08ff */
[----:B------:R4:W-:Y:S01]  /*5f40*/  STS.U16 [R106+0x380], R67 ;  /* 0x000380436a007388 */ /* 0x0009e20000000400 */
[----:B---3--:R-:W-:Y:S01]  /*5f50*/  LEA R66, R155, UR28, 0x1 ;  /* 0x0000001c9b427c11 */ /* 0x008fe2000f8e08ff */
[----:B0-----:R-:W-:Y:S01]  /*5f60*/  FMUL.RZ R73, R62, 0.15915493667125701904 ;  /* 0x3e22f9833e497820 */ /* 0x001fe2000040c000 */
[----:B------:R-:W-:Y:S01]  /*5f70*/  MOV R62, UR36 ;  /* 0x00000024003e7c02 */ /* 0x000fe20008000f00 */
[----:B------:R-:W-:Y:S04]  /*5f80*/  STS.U16 [R147+0x3c0], R70 ;  /* 0x0003c04693007388 */ /* 0x000fe80000000400 */
[----:B------:R-:W-:Y:S01]  /*5f90*/  STS.U16 [R108+0x400], R69 ;  /* 0x000400456c007388 */ /* 0x000fe20000000400 */
[----:B------:R-:W-:-:S03]  /*5fa0*/  FMUL.FTZ R62, R62, 1.4426950216293334961 ;  /* 0x3fb8aa3b3e3e7820 */ /* 0x000fc60000410000 */
[----:B------:R-:W-:Y:S04]  /*5fb0*/  STS.U16 [R151+0x440], R102 ;  /* 0x0004406697007388 */ /* 0x000fe80000000400 */
[----:B------:R-:W-:Y:S04]  /*5fc0*/  STS.U16 [R153+0x480], R68 ;  /* 0x0004804499007388 */ /* 0x000fe80000000400 */
[----:B------:R0:W-:Y:S01]  /*5fd0*/  STS.U16 [R66+0x4c0], R65 ;  /* 0x0004c04142007388 */ /* 0x0001e20000000400 */
[----:B------:R-:W-:Y:S02]  /*5fe0*/  LEA R124, R124, UR28, 0x1 ;  /* 0x0000001c7c7c7c11 */ /* 0x000fe4000f8e08ff */
[----:B----4-:R-:W-:Y:S01]  /*5ff0*/  LEA R67, R128, UR28, 0x1 ;  /* 0x0000001c80437c11 */ /* 0x010fe2000f8e08ff */
[----:B0-----:R-:W-:Y:S01]  /*6000*/  FMUL.FTZ R65, R62, R85 ;  /* 0x000000553e417220 */ /* 0x001fe20000410000 */
[----:B------:R-:W-:-:S02]  /*6010*/  LEA R69, R130, UR28, 0x1 ;  /* 0x0000001c82457c11 */ /* 0x000fc4000f8e08ff */
[----:B------:R-:W-:-:S03]  /*6020*/  LEA R70, R181, UR28, 0x1 ;  /* 0x0000001cb5467c11 */ /* 0x000fc6000f8e08ff */
[----:B------:R-:W0:Y:S01]  /*6030*/  MUFU.EX2 R65, R65 ;  /* 0x0000004100417308 */ /* 0x000e220000000800 */
[----:B------:R-:W-:Y:S01]  /*6040*/  LEA R183, R183, UR28, 0x1 ;  /* 0x0000001cb7b77c11 */ /* 0x000fe2000f8e08ff */
[----:B------:R-:W-:Y:S01]  /*6050*/  STS.U16 [R124+0x500], R77 ;  /* 0x0005004d7c007388 */ /* 0x000fe20000000400 */
[----:B------:R-:W-:Y:S02]  /*6060*/  LEA R68, R185, UR28, 0x1 ;  /* 0x0000001cb9447c11 */ /* 0x000fe4000f8e08ff */
[----:B------:R-:W-:Y:S01]  /*6070*/  LEA R66, R187, UR28, 0x1 ;  /* 0x0000001cbb427c11 */ /* 0x000fe2000f8e08ff */
[----:B------:R3:W-:Y:S04]  /*6080*/  STS.U16 [R67+0x540], R76 ;  /* 0x0005404c43007388 */ /* 0x0007e80000000400 */
[----:B------:R-:W-:Y:S04]  /*6090*/  STS.U16 [R69+0x580], R72 ;  /* 0x0005804845007388 */ /* 0x000fe80000000400 */
[----:B------:R-:W-:Y:S01]  /*60a0*/  STS.U16 [R70+0x5c0], R101 ;  /* 0x0005c06546007388 */ /* 0x000fe20000000400 */
[----:B---3--:R-:W-:-:S03]  /*60b0*/  FMUL.FTZ R67, R62, R84 ;  /* 0x000000543e437220 */ /* 0x008fc60000410000 */
[----:B------:R-:W-:Y:S04]  /*60c0*/  STS.U16 [R183+0x600], R100 ;  /* 0x00060064b7007388 */ /* 0x000fe80000000400 */
[----:B------:R3:W-:Y:S01]  /*60d0*/  STS.U16 [R68+0x640], R99 ;  /* 0x0006406344007388 */ /* 0x0007e20000000400 */
[----:B0-----:R-:W-:-:S03]  /*60e0*/  FMUL.FTZ R180, R65, R180 ;  /* 0x000000b441b47220 */ /* 0x001fc60000410000 */
[----:B------:R0:W-:Y:S01]  /*60f0*/  STS.U16 [R66+0x680], R103 ;  /* 0x0006806742007388 */ /* 0x0001e20000000400 */
[----:B------:R-:W-:Y:S01]  /*6100*/  FMUL.FTZ R179, R65, R179 ;  /* 0x000000b341b37220 */ /* 0x000fe20000410000 */
[C---:B------:R-:W-:Y:S01]  /*6110*/  FMUL.FTZ R65, R62.reuse, R51 ;  /* 0x000000333e417220 */ /* 0x040fe20000410000 */
[----:B------:R-:W1:Y:S01]  /*6120*/  MUFU.EX2 R67, R67 ;  /* 0x0000004300437308 */ /* 0x000e620000000800 */
[----:B---3--:R-:W-:Y:S01]  /*6130*/  LEA R68, R63, UR28, 0x1 ;  /* 0x0000001c3f447c11 */ /* 0x008fe2000f8e08ff */
[C---:B------:R-:W-:Y:S01]  /*6140*/  FMUL.FTZ R63, R62.reuse, R82 ;  /* 0x000000523e3f7220 */ /* 0x040fe20000410000 */
[C---:B0-----:R-:W-:Y:S02]  /*6150*/  FMUL.FTZ R66, R62.reuse, R81 ;  /* 0x000000513e427220 */ /* 0x041fe40000410000 */
[----:B------:R-:W-:Y:S04]  /*6160*/  MUFU.EX2 R65, R65 ;  /* 0x0000004100417308 */ /* 0x000fe80000000800 */
[----:B------:R-:W0:Y:S04]  /*6170*/  MUFU.EX2 R66, R66 ;  /* 0x0000004200427308 */ /* 0x000e280000000800 */
[----:B------:R-:W3:Y:S01]  /*6180*/  MUFU.EX2 R63, R63 ;  /* 0x0000003f003f7308 */ /* 0x000ee20000000800 */
[----:B------:R-:W-:Y:S01]  /*6190*/  FMUL.FTZ R121, R33, UR48 ;  /* 0x0000003021797c20 */ /* 0x000fe20008410000 */
[----:B------:R-:W-:Y:S01]  /*61a0*/  FMUL.FTZ R71, R31, UR48 ;  /* 0x000000301f477c20 */ /* 0x000fe20008410000 */
[C---:B-1----:R-:W-:Y:S01]  /*61b0*/  FMUL.FTZ R178, R67.reuse, R178 ;  /* 0x000000b243b27220 */ /* 0x042fe20000410000 */
[----:B------:R-:W-:Y:S01]  /*61c0*/  FMUL.FTZ R177, R67, R177 ;  /* 0x000000b143b17220 */ /* 0x000fe20000410000 */
[----:B------:R-:W-:Y:S01]  /*61d0*/  FMUL.RZ R121, R121, 0.15915493667125701904 ;  /* 0x3e22f98379797820 */ /* 0x000fe2000040c000 */
[----:B------:R-:W-:Y:S01]  /*61e0*/  FMUL.FTZ R67, R62, R46 ;  /* 0x0000002e3e437220 */ /* 0x000fe20000410000 */
[----:B------:R-:W-:Y:S01]  /*61f0*/  FMUL.RZ R71, R71, 0.15915493667125701904 ;  /* 0x3e22f98347477820 */ /* 0x000fe2000040c000 */
[C---:B0-----:R-:W-:Y:S01]  /*6200*/  FMUL.FTZ R172, R66.reuse, R172 ;  /* 0x000000ac42ac7220 */ /* 0x041fe20000410000 */
[----:B------:R-:W-:Y:S01]  /*6210*/  FMUL.FTZ R171, R66, R171 ;  /* 0x000000ab42ab7220 */ /* 0x000fe20000410000 */
[C---:B------:R-:W-:Y:S01]  /*6220*/  FMUL.FTZ R66, R62.reuse, R33 ;  /* 0x000000213e427220 */ /* 0x040fe20000410000 */
[----:B------:R-:W-:Y:S01]  /*6230*/  MUFU.SIN R159, R121 ;  /* 0x00000079009f7308 */ /* 0x000fe20000000400 */
[C---:B---3--:R-:W-:Y:S01]  /*6240*/  FMUL.FTZ R174, R63.reuse, R174 ;  /* 0x000000ae3fae7220 */ /* 0x048fe20000410000 */
[----:B------:R-:W-:Y:S01]  /*6250*/  FMUL.FTZ R173, R63, R173 ;  /* 0x000000ad3fad7220 */ /* 0x000fe20000410000 */
[C---:B------:R-:W-:Y:S01]  /*6260*/  FMUL.FTZ R168, R65.reuse, R168 ;  /* 0x000000a841a87220 */ /* 0x040fe20000410000 */
[----:B------:R-:W-:Y:S01]  /*6270*/  FMUL.FTZ R167, R65, R167 ;  /* 0x000000a741a77220 */ /* 0x000fe20000410000 */
[C---:B------:R-:W-:Y:S01]  /*6280*/  FMUL.FTZ R69, R62.reuse, R83 ;  /* 0x000000533e457220 */ /* 0x040fe20000410000 */
[C---:B------:R-:W-:Y:S01]  /*6290*/  FMUL.FTZ R63, R62.reuse, R37 ;  /* 0x000000253e3f7220 */ /* 0x040fe20000410000 */
[----:B------:R-:W-:Y:S01]  /*62a0*/  FMUL.FTZ R65, R62, R31 ;  /* 0x0000001f3e417220 */ /* 0x000fe20000410000 */
[----:B------:R-:W0:Y:S01]  /*62b0*/  MUFU.COS R160, R121 ;  /* 0x0000007900a07308 */ /* 0x000e220000000000 */
[----:B------:R-:W-:Y:S01]  /*62c0*/  USHF.L.U32 UR50, UR15, 0x8, URZ ;  /* 0x000000080f327899 */ /* 0x000fe200080006ff */
[----:B------:R-:W-:-:S03]  /*62d0*/  SHF.L.U32 R64, R64, 0x5, RZ ;  /* 0x0000000540407819 */ /* 0x000fc600000006ff */
[----:B------:R-:W-:-:S03]  /*62e0*/  UIADD3 UR33, UPT, UPT, UR50, -0x100, URZ ;  /* 0xffffff0032217890 */ /* 0x000fc6000fffe0ff */
[----:B------:R-:W1:Y:S04]  /*62f0*/  MUFU.EX2 R67, R67 ;  /* 0x0000004300437308 */ /* 0x000e680000000800 */
[----:B------:R-:W-:Y:S01]  /*6300*/  MUFU.SIN R161, R132 ;  /* 0x0000008400a17308 */ /* 0x000fe20000000400 */
[----:B------:R-:W-:Y:S01]  /*6310*/  LEA R189, R189, UR28, 0x1 ;  /* 0x0000001cbdbd7c11 */ /* 0x000fe2000f8e08ff */
[----:B------:R-:W-:-:S06]  /*6320*/  ULOP3.LUT UR33, UR33, 0x100, URZ, 0xc0, !UPT ;  /* 0x0000010021217892 */ /* 0x000fcc000f8ec0ff */
[----:B------:R-:W3:Y:S01]  /*6330*/  MUFU.COS R162, R132 ;  /* 0x0000008400a27308 */ /* 0x000ee20000000000 */
[----:B------:R-:W-:-:S07]  /*6340*/  LEA R74, R191, UR28, 0x1 ;  /* 0x0000001cbf4a7c11 */ /* 0x000fce000f8e08ff */
[----:B------:R-:W-:Y:S01]  /*6350*/  MUFU.SIN R78, R71 ;  /* 0x00000047004e7308 */ /* 0x000fe20000000400 */
[----:B------:R-:W-:-:S07]  /*6360*/  LEA.HI.SX32 R64, R64, R64, 0x1b ;  /* 0x0000004040407211 */ /* 0x000fce00078fdaff */
[----:B------:R-:W4:Y:S01]  /*6370*/  MUFU.COS R156, R71 ;  /* 0x00000047009c7308 */ /* 0x000f220000000000 */
[----:B------:R-:W-:-:S07]  /*6380*/  LEA R70, R195, UR28, 0x1 ;  /* 0x0000001cc3467c11 */ /* 0x000fce000f8e08ff */
[----:B------:R-:W0:Y:S04]  /*6390*/  MUFU.EX2 R66, R66 ;  /* 0x0000004200427308 */ /* 0x000e280000000800 */
[----:B------:R-:W5:Y:S04]  /*63a0*/  MUFU.EX2 R69, R69 ;  /* 0x0000004500457308 */ /* 0x000f680000000800 */
[----:B------:R-:W3:Y:S04]  /*63b0*/  MUFU.EX2 R63, R63 ;  /* 0x0000003f003f7308 */ /* 0x000ee80000000800 */
[----:B------:R-:W4:Y:S01]  /*63c0*/  MUFU.EX2 R65, R65 ;  /* 0x0000004100417308 */ /* 0x000f220000000800 */
[----:B------:R-:W-:Y:S01]  /*63d0*/  LEA R197, R197, UR28, 0x1 ;  /* 0x0000001cc5c57c11 */ /* 0x000fe2000f8e08ff */
[----:B------:R-:W-:Y:S01]  /*63e0*/  STS.U16 [R189+0x6c0], R104 ;  /* 0x0006c068bd007388 */ /* 0x000fe20000000400 */
[----:B------:R-:W-:Y:S01]  /*63f0*/  UIADD3 UR33, UPT, UPT, UR33, UR8, URZ ;  /* 0x0000000821217290 */ /* 0x000fe2000fffe0ff */
[----:B------:R-:W-:-:S02]  /*6400*/  LEA R64, R64, UR28, 0x1 ;  /* 0x0000001c40407c11 */ /* 0x000fc4000f8e08ff */
[----:B------:R-:W-:Y:S01]  /*6410*/  STS.U16 [R74+0x700], R105 ;  /* 0x000700694a007388 */ /* 0x000fe20000000400 */
[C---:B-1----:R-:W-:Y:S01]  /*6420*/  FMUL.FTZ R166, R67.reuse, R166 ;  /* 0x000000a643a67220 */ /* 0x042fe20000410000 */
[----:B------:R-:W-:Y:S02]  /*6430*/  FMUL.FTZ R165, R67, R165 ;  /* 0x000000a543a57220 */ /* 0x000fe40000410000 */
[----:B------:R1:W-:Y:S01]  /*6440*/  STS.U16 [R68+0x740], R111 ;  /* 0x0007406f44007388 */ /* 0x0003e20000000400 */
[----:B------:R-:W-:Y:S01]  /*6450*/  FMUL.FTZ R67, R28, UR48 ;  /* 0x000000301c437c20 */ /* 0x000fe20008410000 */
[C---:B0-----:R-:W-:Y:S02]  /*6460*/  FMUL.FTZ R160, R66.reuse, R160 ;  /* 0x000000a042a07220 */ /* 0x041fe40000410000 */
[----:B------:R0:W-:Y:S01]  /*6470*/  STS.U16 [R70+0x780], R113 ;  /* 0x0007807146007388 */ /* 0x0001e20000000400 */
[----:B------:R-:W-:Y:S01]  /*6480*/  FMUL.FTZ R159, R66, R159 ;  /* 0x0000009f429f7220 */ /* 0x000fe20000410000 */
[----:B------:R-:W-:-:S02]  /*6490*/  IADD3 R134, PT, PT, R182, 0x200, RZ ;  /* 0x00000200b6867810 */ /* 0x000fc40007ffe0ff */
[----:B------:R-:W-:Y:S01]  /*64a0*/  STS.U16 [R197+0x7c0], R112 ;  /* 0x0007c070c5007388 */ /* 0x000fe20000000400 */
[----:B------:R-:W-:Y:S01]  /*64b0*/  NOP ;  /* 0x0000000000007918 */ /* 0x000fe20000000000 */
[----:B------:R-:W-:Y:S02]  /*64c0*/  ISETP.NE.AND P0, PT, R182, RZ, PT ;  /* 0x000000ffb600720c */ /* 0x000fe40003f05270 */
[----:B------:R-:W0:Y:S01]  /*64d0*/  LDS.U16 R145, [R64+0xa] ;  /* 0x00000a0040917984 */ /* 0x000e220000000400 */
[----:B------:R-:W-:Y:S01]  /*64e0*/  MOV R66, UR33 ;  /* 0x0000002100427c02 */ /* 0x000fe20008000f00 */
[C---:B-----5:R-:W-:Y:S02]  /*64f0*/  FMUL.FTZ R176, R69.reuse, R176 ;  /* 0x000000b045b07220 */ /* 0x060fe40000410000 */
[----:B------:R-:W5:Y:S01]  /*6500*/  LDS.U16 R129, [R64+0x2a] ;  /* 0x00002a0040817984 */ /* 0x000f620000000400 */
[----:B------:R-:W-:Y:S01]  /*6510*/  FMUL.FTZ R175, R69, R175 ;  /* 0x000000af45af7220 */ /* 0x000fe20000410000 */
[----:B------:R-:W-:-:S02]  /*6520*/  FMUL.RZ R152, R67, 0.15915493667125701904 ;  /* 0x3e22f98343987820 */ /* 0x000fc4000040c000 */
[----:B------:R-:W5:Y:S01]  /*6530*/  LDS.U16 R125, [R64+0x2e] ;  /* 0x00002e00407d7984 */ /* 0x000f620000000400 */
[C---:B---3--:R-:W-:Y:S01]  /*6540*/  FMUL.FTZ R162, R63.reuse, R162 ;  /* 0x000000a23fa27220 */ /* 0x048fe20000410000 */
[----:B------:R-:W-:Y:S01]  /*6550*/  FMUL.FTZ R161, R63, R161 ;  /* 0x000000a13fa17220 */ /* 0x000fe20000410000 */
[C---:B----4-:R-:W-:Y:S01]  /*6560*/  FMUL.FTZ R156, R65.reuse, R156 ;  /* 0x0000009c419c7220 */ /* 0x050fe20000410000 */
[----:B------:R-:W3:Y:S01]  /*6570*/  LDS.U16 R149, [R64+0x2] ;  /* 0x0000020040957984 */ /* 0x000ee20000000400 */
[----:B------:R-:W-:Y:S01]  /*6580*/  FMUL.FTZ R155, R65, R78 ;  /* 0x0000004e419b7220 */ /* 0x000fe20000410000 */
[C---:B------:R-:W-:Y:S02]  /*6590*/  FMUL.FTZ R71, R62.reuse, R56 ;  /* 0x000000383e477220 */ /* 0x040fe40000410000 */
[----:B------:R-:W4:Y:S01]  /*65a0*/  LDS.U16 R147, [R64+0x6] ;  /* 0x0000060040937984 */ /* 0x000f220000000400 */
[C---:B-1----:R-:W-:Y:S01]  /*65b0*/  FMUL.FTZ R68, R62.reuse, R41 ;  /* 0x000000293e447220 */ /* 0x042fe20000410000 */
[----:B------:R-:W-:-:S02]  /*65c0*/  FMUL.FTZ R69, R62, R32 ;  /* 0x000000203e457220 */ /* 0x000fc40000410000 */
[----:B------:R-:W1:Y:S01]  /*65d0*/  LDS.U16 R143, [R64+0xe] ;  /* 0x00000e00408f7984 */ /* 0x000e620000000400 */
[C---:B------:R-:W-:Y:S01]  /*65e0*/  FMUL.FTZ R67, R62.reuse, R30 ;  /* 0x0000001e3e437220 */ /* 0x040fe20000410000 */
[C---:B------:R-:W-:Y:S02]  /*65f0*/  FMUL.FTZ R63, R62.reuse, R86 ;  /* 0x000000563e3f7220 */ /* 0x040fe40000410000 */
[----:B------:R-:W1:Y:S01]  /*6600*/  LDS.U16 R141, [R64+0x12] ;  /* 0x00001200408d7984 */ /* 0x000e620000000400 */
[----:B------:R-:W-:-:S03]  /*6610*/  FMUL.FTZ R65, R62, R28 ;  /* 0x0000001c3e417220 */ /* 0x000fc60000410000 */
[----:B------:R-:W1:Y:S01]  /*6620*/  LDS.U16 R139, [R64+0x16] ;  /* 0x00001600408b7984 */ /* 0x000e620000000400 */
[----:B------:R-:W-:-:S03]  /*6630*/  SEL R62, R66, R134, !P0 ;  /* 0x00000086423e7207 */ /* 0x000fc60004000000 */
[----:B------:R-:W1:Y:S04]  /*6640*/  LDS.U16 R137, [R64+0x1a] ;  /* 0x00001a0040897984 */ /* 0x000e680000000400 */
        /* <DEDUP_REMOVED lines=10> */
[----:B------:R-:W1:Y:S04]  /*66f0*/  LDS.U16 R150, [R64] ;  /* 0x0000000040967984 */ /* 0x000e680000000400 */
        /* <DEDUP_REMOVED lines=11> */
[----:B------:R-:W1:Y:S01]  /*67b0*/  LDS.U16 R118, [R64+0x3c] ;  /* 0x00003c0040767984 */ /* 0x000e620000000400 */
[----:B------:R-:W2:Y:S01]  /*67c0*/  MUFU.EX2 R68, R68 ;  /* 0x0000004400447308 */ /* 0x000ea20000000800 */
[----:B------:R-:W-:-:S04]  /*67d0*/  FMUL.FTZ R107, R32, UR48 ;  /* 0x00000030206b7c20 */ /* 0x000fc80008410000 */
[----:B------:R-:W-:Y:S01]  /*67e0*/  FMUL.RZ R107, R107, 0.15915493667125701904 ;  /* 0x3e22f9836b6b7820 */ /* 0x000fe2000040c000 */
[----:B------:R-:W-:Y:S01]  /*67f0*/  MUFU.SIN R102, R73 ;  /* 0x0000004900667308 */ /* 0x000fe20000000400 */
[C---:B--2---:R-:W-:Y:S01]  /*6800*/  FMUL.FTZ R164, R68.reuse, R164 ;  /* 0x000000a444a47220 */ /* 0x044fe20000410000 */
[----:B------:R-:W-:-:S06]  /*6810*/  FMUL.FTZ R163, R68, R163 ;  /* 0x000000a344a37220 */ /* 0x000fcc0000410000 */
[----:B------:R-:W-:Y:S01]  /*6820*/  MUFU.SIN R68, R152 ;  /* 0x0000009800447308 */ /* 0x000fe20000000400 */
[----:B------:R-:W-:-:S07]  /*6830*/  R2UR UR49, R60 ;  /* 0x000000003c3172ca */ /* 0x000fce00000e0000 */
[----:B------:R-:W2:Y:S08]  /*6840*/  MUFU.COS R152, R152 ;  /* 0x0000009800987308 */ /* 0x000eb00000000000 */
[----:B------:R-:W2:Y:S08]  /*6850*/  MUFU.COS R75, R107 ;  /* 0x0000006b004b7308 */ /* 0x000eb00000000000 */
[----:B------:R-:W2:Y:S01]  /*6860*/  MUFU.COS R154, R73 ;  /* 0x00000049009a7308 */ /* 0x000ea20000000000 */
[----:B------:R-:W-:-:S07]  /*6870*/  R2UR UR37, R61 ;  /* 0x000000003d2572ca */ /* 0x000fce00000e0000 */
[----:B------:R-:W2:Y:S04]  /*6880*/  MUFU.EX2 R65, R65 ;  /* 0x0000004100417308 */ /* 0x000ea80000000800 */
[----:B------:R-:W2:Y:S04]  /*6890*/  MUFU.EX2 R71, R71 ;  /* 0x0000004700477308 */ /* 0x000ea80000000800 */
[----:B0-----:R-:W0:Y:S04]  /*68a0*/  MUFU.EX2 R70, R69 ;  /* 0x0000004500467308 */ /* 0x001e280000000800 */
[----:B------:R-:W0:Y:S04]  /*68b0*/  MUFU.EX2 R67, R67 ;  /* 0x0000004300437308 */ /* 0x000e280000000800 */
[----:B------:R-:W0:Y:S01]  /*68c0*/  MUFU.EX2 R63, R63 ;  /* 0x0000003f003f7308 */ /* 0x000e220000000800 */
[----:B------:R-:W-:-:S03]  /*68d0*/  ISETP.NE.AND P2, PT, R182, 0x7f, PT ;  /* 0x0000007fb600780c */ /* 0x000fc60003f45270 */
[----:B------:R0:W0:Y:S01]  /*68e0*/  MUFU.SIN R157, R107 ;  /* 0x0000006b009d7308 */ /* 0x0000220000000400 */
[----:B------:R-:W-:Y:S02]  /*68f0*/  HADD2.F32 R145, -RZ, R145.H0_H0 ;  /* 0x20000091ff917230 */ /* 0x000fe40000004100 */
[----:B-----5:R-:W-:Y:S02]  /*6900*/  HADD2.F32 R129, -RZ, R129.H0_H0 ;  /* 0x20000081ff817230 */ /* 0x020fe40000004100 */
[----:B------:R-:W-:Y:S02]  /*6910*/  HADD2.F32 R125, -RZ, R125.H0_H0 ;  /* 0x2000007dff7d7230 */ /* 0x000fe40000004100 */
[----:B---3--:R-:W-:Y:S02]  /*6920*/  HADD2.F32 R149, -RZ, R149.H0_H0 ;  /* 0x20000095ff957230 */ /* 0x008fe40000004100 */
[----:B----4-:R-:W-:Y:S02]  /*6930*/  HADD2.F32 R147, -RZ, R147.H0_H0 ;  /* 0x20000093ff937230 */ /* 0x010fe40000004100 */
[----:B-1----:R-:W-:-:S02]  /*6940*/  HADD2.F32 R143, -RZ, R143.H0_H0 ;  /* 0x2000008fff8f7230 */ /* 0x002fc40000004100 */
        /* <DEDUP_REMOVED lines=10> */
[C---:B--2---:R-:W-:Y:S01]  /*69f0*/  FMUL.FTZ R152, R65.reuse, R152 ;  /* 0x0000009841987220 */ /* 0x044fe20000410000 */
[----:B------:R-:W-:Y:S01]  /*6a00*/  FMUL.FTZ R151, R65, R68 ;  /* 0x0000004441977220 */ /* 0x000fe20000410000 */
[----:B------:R-:W-:-:S02]  /*6a10*/  HADD2.F32 R146, -RZ, R146.H0_H0 ;  /* 0x20000092ff927230 */ /* 0x000fc40000004100 */
[C---:B------:R-:W-:Y:S01]  /*6a20*/  FMUL.FTZ R170, R71.reuse, R170 ;  /* 0x000000aa47aa7220 */ /* 0x040fe20000410000 */
[----:B------:R-:W-:Y:S02]  /*6a30*/  HADD2.F32 R130, -RZ, R130.H0_H0 ;  /* 0x20000082ff827230 */ /* 0x000fe40000004100 */
[----:B------:R-:W-:Y:S01]  /*6a40*/  FMUL.FTZ R169, R71, R169 ;  /* 0x000000a947a97220 */ /* 0x000fe20000410000 */
[----:B------:R-:W-:Y:S02]  /*6a50*/  HADD2.F32 R128, -RZ, R128.H0_H0 ;  /* 0x20000080ff807230 */ /* 0x000fe40000004100 */
[----:B0-----:R-:W-:Y:S01]  /*6a60*/  FMUL.FTZ R158, R70, R75 ;  /* 0x0000004b469e7220 */ /* 0x001fe20000410000 */
[C---:B------:R-:W-:Y:S01]  /*6a70*/  FMUL.FTZ R154, R67.reuse, R154 ;  /* 0x0000009a439a7220 */ /* 0x040fe20000410000 */
[----:B------:R-:W-:Y:S01]  /*6a80*/  FMUL.FTZ R153, R67, R102 ;  /* 0x0000006643997220 */ /* 0x000fe20000410000 */
[C---:B------:R-:W-:Y:S01]  /*6a90*/  FMUL.FTZ R126, R63.reuse, R126 ;  /* 0x0000007e3f7e7220 */ /* 0x040fe20000410000 */
[----:B------:R-:W-:Y:S01]  /*6aa0*/  FMUL.FTZ R127, R63, R127 ;  /* 0x0000007f3f7f7220 */ /* 0x000fe20000410000 */
[----:B------:R-:W-:Y:S01]  /*6ab0*/  LEA R62, R62, UR28, 0x3 ;  /* 0x0000001c3e3e7c11 */ /* 0x000fe2000f8e18ff */
        /* <DEDUP_REMOVED lines=26> */
[----:B------:R-:W-:Y:S01]  /*6c60*/  FMUL.FTZ R105, R121, UR49 ;  /* 0x0000003179697c20 */ /* 0x000fe20008410000 */
[----:B------:R-:W-:Y:S01]  /*6c70*/  FMUL.FTZ R107, R119, UR49 ;  /* 0x00000031776b7c20 */ /* 0x000fe20008410000 */
[----:B------:R-:W-:Y:S01]  /*6c80*/  FMUL.FTZ R109, R117, UR49 ;  /* 0x00000031756d7c20 */ /* 0x000fe20008410000 */
[----:B------:R-:W-:Y:S01]  /*6c90*/  FFMA.FTZ R114, R146, UR37, R65 ;  /* 0x0000002592727c23 */ /* 0x000fe20008010041 */
[----:B------:R-:W-:Y:S01]  /*6ca0*/  FFMA.FTZ R104, R130, UR37, R99 ;  /* 0x0000002582687c23 */ /* 0x000fe20008010063 */
[----:B------:R-:W-:Y:S01]  /*6cb0*/  FFMA.FTZ R101, R128, UR37, R101 ;  /* 0x0000002580657c23 */ /* 0x000fe20008010065 */
        /* <DEDUP_REMOVED lines=15> */
[----:B------:R-:W-:Y:S01]  /*6db0*/  FMUL.FTZ R103, R6, -R101 ;  /* 0x8000006506677220 */ /* 0x000fe20000410000 */
[----:B------:R-:W-:Y:S01]  /*6dc0*/  FMUL.FTZ R157, R70, R157 ;  /* 0x0000009d469d7220 */ /* 0x000fe20000410000 */
[----:B------:R-:W-:Y:S01]  /*6dd0*/  FMUL.FTZ R116, R0, -R61 ;  /* 0x8000003d00747220 */ /* 0x000fe20000410000 */
        /* <DEDUP_REMOVED lines=25> */
.L_x_1010:
[----:B------:R-:W-:-:S06]  /*6f70*/  LEA R106, R182, UR28, 0x3 ;  /* 0x0000001cb66a7c11 */ /* 0x000fcc000f8e18ff */
[----:B------:R-:W0:Y:S02]  /*6f80*/  LDS.64 R106, [R106+0x8788] ;  /* 0x008788006a6a7984 */ /* 0x000e240000000a00 */
.L_x_1011:
[----:B------:R-:W-:Y:S05]  /*6f90*/  BSYNC.RECONVERGENT B0 ;  /* 0x0000000000007941 */ /* 0x000fea0003800200 */
.L_x_1009:
        /* <DEDUP_REMOVED lines=15> */
[----:B------:R-:W-:Y:S01]  /*7090*/  FMUL.FTZ R67, R177, R65 ;  /* 0x00000041b1437220 */ /* 0x000fe20000410000 */
[----:B------:R2:W5:Y:S01]  /*70a0*/  @P1 LDG.E.128 R76, desc[UR34][R60.64] ;  /* 0x000000223c4c1981 */ /* 0x000562000c1e1d00 */
[C---:B------:R-:W-:Y:S01]  /*70b0*/  ISETP.GT.U32.AND P2, PT, R182.reuse, 0x1f, PT ;  /* 0x0000001fb600780c */ /* 0x040fe20003f44070 */
[----:B------:R-:W-:Y:S01]  /*70c0*/  FADD.FTZ R63, RZ, R63 ;  /* 0x0000003fff3f7221 */ /* 0x000fe20000010000 */
[----:B------:R-:W-:-:S03]  /*70d0*/  LEA.HI R181, R182, R182, RZ, 0x1e ;  /* 0x000000b6b6b57211 */ /* 0x000fc600078ff0ff */
[-C--:B------:R-:W-:Y:S01]  /*70e0*/  FMUL.FTZ R62, R177, R63.reuse ;  /* 0x0000003fb13e7220 */ /* 0x080fe20000410000 */
[C---:B------:R-:W-:Y:S01]  /*70f0*/  FFMA.FTZ R67, R178.reuse, R63, R67 ;  /* 0x0000003fb2437223 */ /* 0x040fe20000010043 */
[----:B------:R-:W-:Y:S02]  /*7100*/  LEA R181, R181, UR28, 0x4 ;  /* 0x0000001cb5b57c11 */ /* 0x000fe4000f8e20ff */
        /* <DEDUP_REMOVED lines=21> */
[C---:B------:R-:W-:Y:S02]  /*7260*/  FFMA.FTZ R61, R126.reuse, R180, -R61 ;  /* 0x000000b47e3d7223 */ /* 0x040fe4000001083d */
[----:B------:R-:W-:Y:S01]  /*7270*/  FADD.FTZ R63, RZ, R60 ;  /* 0x0000003cff3f7221 */ /* 0x000fe20000010000 */
[----:B------:R-:W-:Y:S01]  /*7280*/  FMUL.FTZ R67, R169, R62 ;  /* 0x0000003ea9437220 */ /* 0x000fe20000410000 */
[----:B------:R-:W-:-:S02]  /*7290*/  FMUL.FTZ R60, R126, R179 ;  /* 0x000000b37e3c7220 */ /* 0x000fc40000410000 */
[-C--:B------:R-:W-:Y:S01]  /*72a0*/  FMUL.FTZ R65, R169, R63.reuse ;  /* 0x0000003fa9417220 */ /* 0x080fe20000410000 */
[C---:B------:R-:W-:Y:S01]  /*72b0*/  FFMA.FTZ R63, R170.reuse, R63, R67 ;  /* 0x0000003faa3f7223 */ /* 0x040fe20000010043 */
[----:B------:R-:W-:Y:S02]  /*72c0*/  FFMA.FTZ R60, R127, R180, R60 ;  /* 0x000000b47f3c7223 */ /* 0x000fe4000001003c */
        /* <DEDUP_REMOVED lines=98> */
[CC--:B------:R-:W-:Y:S01]  /*78f0*/  FMUL.FTZ R63, R153.reuse, R61.reuse ;  /* 0x0000003d993f7220 */ /* 0x0c0fe20000410000 */
        /* <DEDUP_REMOVED lines=121> */
.L_x_1134:
        /* <DEDUP_REMOVED lines=13> */
.L_x_1137:
[----:B------:R-:W-:-:S03]  /*8160*/  UMOV UR33, 0xffffffff ;  /* 0xffffffff00217882 */ /* 0x000fc60000000000 */
[----:B------:R-:W-:Y:S05]  /*8170*/  BRA.DIV UR33, `(.L_x_1015) ;  /* 0x0000009221b87947 */ /* 0x000fea000b800000 */
.L_x_1140:
[----:B------:R-:W-:-:S03]  /*8180*/  UMOV UR33, 0xffffffff ;  /* 0xffffffff00217882 */ /* 0x000fc60000000000 */
[----:B------:R-:W-:Y:S05]  /*8190*/  BRA.DIV UR33, `(.L_x_1016) ;  /* 0x0000009221d87947 */ /* 0x000fea000b800000 */
.L_x_1143:
[----:B------:R-:W-:-:S03]  /*81a0*/  UMOV UR33, 0xffffffff ;  /* 0xffffffff00217882 */ /* 0x000fc60000000000 */
[----:B------:R-:W-:Y:S05]  /*81b0*/  BRA.DIV UR33, `(.L_x_1017) ;  /* 0x0000009221f87947 */ /* 0x000fea000b800000 */
.L_x_1146:
        /* <DEDUP_REMOVED lines=10> */
.L_x_1156:
        /* <DEDUP_REMOVED lines=45> */
.L_x_1012:
[----:B---3--:R-:W3:Y:S01]  /*8530*/  S2R R182, SR_TID.X ;  /* 0x0000000000b67919 */ /* 0x008ee20000002100 */
[----:B------:R-:W-:Y:S05]  /*8540*/  WARPSYNC.ALL ;  /* 0x0000000000007948 */ /* 0x000fea0003800000 */
[----:B---3--:R-:W-:Y:S01]  /*8550*/  LOP3.LUT P0, RZ, R182, 0x1f, RZ, 0xc0, !PT ;  /* 0x0000001fb6ff7812 */ /* 0x008fe2000780c0ff */
[----:B--2---:R-:W-:Y:S01]  /*8560*/  FMUL.FTZ R61, R117, UR37 ;  /* 0x00000025753d7c20 */ /* 0x004fe20008410000 */
[----:B------:R-:W-:Y:S01]  /*8570*/  FMUL.FTZ R63, R151, R99 ;  /* 0x00000063973f7220 */ /* 0x000fe20000410000 */
[----:B------:R-:W-:Y:S01]  /*8580*/  FMUL.FTZ R199, R119, UR37 ;  /* 0x0000002577c77c20 */ /* 0x000fe20008410000 */
[-C--:B01----:R-:W-:Y:S01]  /*8590*/  FMUL.FTZ R60, R152, R107.reuse ;  /* 0x0000006b983c7220 */ /* 0x083fe20000410000 */
[----:B------:R-:W-:Y:S01]  /*85a0*/  FFMA.FTZ R200, R118, UR49, -R61 ;  /* 0x0000003176c87c23 */ /* 0x000fe2000801083d */
[C---:B------:R-:W-:Y:S01]  /*85b0*/  FMUL.FTZ R61, R151.reuse, R107 ;  /* 0x0000006b973d7220 */ /* 0x040fe20000410000 */
[----:B------:R-:W-:Y:S01]  /*85c0*/  FFMA.FTZ R199, R120, UR49, -R199 ;  /* 0x0000003178c77c23 */ /* 0x000fe200080108c7 */
[----:B------:R-:W-:Y:S01]  /*85d0*/  FFMA.FTZ R60, -R151, R106, -R60 ;  /* 0x0000006a973c7223 */ /* 0x000fe2000001093c */
[----:B------:R-:W-:Y:S01]  /*85e0*/  FMUL.FTZ R62, R2, R200 ;  /* 0x000000c8023e7220 */ /* 0x000fe20000410000 */
[C---:B------:R-:W-:Y:S01]  /*85f0*/  FFMA.FTZ R61, R152.reuse, R106, -R61 ;  /* 0x0000006a983d7223 */ /* 0x040fe2000001083d */
[----:B------:R-:W-:Y:S01]  /*8600*/  FMUL.FTZ R71, R121, UR37 ;  /* 0x0000002579477c20 */ /* 0x000fe20008410000 */
[----:B------:R-:W-:Y:S01]  /*8610*/  FMUL.FTZ R65, R153, R60 ;  /* 0x0000003c99417220 */ /* 0x000fe20000410000 */
[-C--:B------:R-:W-:Y:S01]  /*8620*/  FFMA.FTZ R64, R152, R62.reuse, R63 ;  /* 0x0000003e98407223 */ /* 0x080fe2000001003f */
[----:B------:R-:W-:Y:S01]  /*8630*/  FMUL.FTZ R62, R151, R62 ;  /* 0x0000003e973e7220 */ /* 0x000fe20000410000 */
[----:B------:R-:W-:Y:S01]  /*8640*/  FFMA.FTZ R198, R122, UR49, -R71 ;  /* 0x000000317ac67c23 */ /* 0x000fe20008010847 */
[----:B------:R-:W-:Y:S01]  /*8650*/  FFMA.FTZ R65, R154, R61, R65 ;  /* 0x0000003d9a417223 */ /* 0x000fe20000010041 */
[----:B------:R-:W-:Y:S01]  /*8660*/  FFMA.FTZ R64, R3, R199, R64 ;  /* 0x000000c703407223 */ /* 0x000fe20000010040 */
[----:B------:R-:W-:Y:S01]  /*8670*/  FFMA.FTZ R63, R152, R99, -R62 ;  /* 0x00000063983f7223 */ /* 0x000fe2000001083e */
[----:B------:R-:W-:Y:S01]  /*8680*/  FMUL.FTZ R61, R153, R61 ;  /* 0x0000003d993d7220 */ /* 0x000fe20000410000 */
[----:B------:R-:W-:Y:S01]  /*8690*/  FMUL.FTZ R197, R123, UR37 ;  /* 0x000000257bc57c20 */ /* 0x000fe20008410000 */
[----:B------:R-:W-:Y:S01]  /*86a0*/  FMUL.FTZ R69, R153, R64 ;  /* 0x0000004099457220 */ /* 0x000fe20000410000 */
[----:B------:R-:W-:Y:S01]  /*86b0*/  FADD.FTZ R63, R100, R63 ;  /* 0x0000003f643f7221 */ /* 0x000fe20000010000 */
[----:B------:R-:W-:Y:S01]  /*86c0*/  FFMA.FTZ R61, R154, R60, -R61 ;  /* 0x0000003c9a3d7223 */ /* 0x000fe2000001083d */
[----:B------:R-:W-:Y:S01]  /*86d0*/  FMUL.FTZ R60, R155, R65 ;  /* 0x000000419b3c7220 */ /* 0x000fe20000410000 */
[----:B------:R-:W-:Y:S01]  /*86e0*/  FFMA.FTZ R197, R124, UR49, -R197 ;  /* 0x000000317cc57c23 */ /* 0x000fe200080108c5 */
[-C--:B------:R-:W-:Y:S01]  /*86f0*/  FMUL.FTZ R67, R153, R63.reuse ;  /* 0x0000003f99437220 */ /* 0x080fe20000410000 */
[----:B------:R-:W-:Y:S01]  /*8700*/  FFMA.FTZ R62, R154, R63, -R69 ;  /* 0x0000003f9a3e7223 */ /* 0x000fe20000010845 */
[-C--:B------:R-:W-:Y:S01]  /*8710*/  FMUL.FTZ R63, R155, R61.reuse ;  /* 0x0000003d9b3f7220 */ /* 0x080fe20000410000 */
[----:B------:R-:W-:Y:S01]  /*8720*/  FFMA.FTZ R60, R156, R61, -R60 ;  /* 0x0000003d9c3c7223 */ /* 0x000fe2000001083c */
[----:B------:R-:W-:Y:S01]  /*8730*/  FFMA.FTZ R67, R154, R64, R67 ;  /* 0x000000409a437223 */ /* 0x000fe20000010043 */
[----:B------:R-:W-:Y:S01]  /*8740*/  FADD.FTZ R62, R101, R62 ;  /* 0x0000003e653e7221 */ /* 0x000fe20000010000 */
[----:B------:R-:W-:Y:S01]  /*8750*/  FFMA.FTZ R63, R156, R65, R63 ;  /* 0x000000419c3f7223 */ /* 0x000fe2000001003f */
[----:B------:R-:W-:Y:S01]  /*8760*/  FMUL.FTZ R66, R157, R60 ;  /* 0x0000003c9d427220 */ /* 0x000fe20000410000 */
[----:B------:R-:W-:Y:S01]  /*8770*/  FFMA.FTZ R67, R4, R198, R67 ;  /* 0x000000c604437223 */ /* 0x000fe20000010043 */
[----:B------:R-:W-:Y:S01]  /*8780*/  FMUL.FTZ R64, R155, R62 ;  /* 0x0000003e9b407220 */ /* 0x000fe20000410000 */
[-C--:B------:R-:W-:Y:S01]  /*8790*/  FMUL.FTZ R61, R157, R63.reuse ;  /* 0x0000003f9d3d7220 */ /* 0x080fe20000410000 */
[----:B------:R-:W-:Y:S01]  /*87a0*/  FFMA.FTZ R66, R158, R63, R66 ;  /* 0x0000003f9e427223 */ /* 0x000fe20000010042 */
[----:B------:R-:W-:Y:S01]  /*87b0*/  FMUL.FTZ R69, R125, UR37 ;  /* 0x000000257d457c20 */ /* 0x000fe20008410000 */
[-C--:B------:R-:W-:Y:S01]  /*87c0*/  FFMA.FTZ R64, R156, R67.reuse, R64 ;  /* 0x000000439c407223 */ /* 0x080fe20000010040 */
[----:B------:R-:W-:Y:S01]  /*87d0*/  FMUL.FTZ R67, R155, R67 ;  /* 0x000000439b437220 */ /* 0x000fe20000410000 */
[----:B------:R-:W-:Y:S01]  /*87e0*/  FFMA.FTZ R61, R158, R60, -R61 ;  /* 0x0000003c9e3d7223 */ /* 0x000fe2000001083d */
[----:B------:R-:W-:Y:S01]  /*87f0*/  FMUL.FTZ R73, R159, R66 ;  /* 0x000000429f497220 */ /* 0x000fe20000410000 */
[----:B------:R-:W-:Y:S01]  /*8800*/  FFMA.FTZ R64, R5, R197, R64 ;  /* 0x000000c505407223 */ /* 0x000fe20000010040 */
[----:B------:R-:W-:Y:S01]  /*8810*/  FFMA.FTZ R67, R156, R62, -R67 ;  /* 0x0000003e9c437223 */ /* 0x000fe20000010843 */
[-C--:B------:R-:W-:Y:S01]  /*8820*/  FMUL.FTZ R71, R159, R61.reuse ;  /* 0x0000003d9f477220 */ /* 0x080fe20000410000 */
[----:B------:R-:W-:Y:S01]  /*8830*/  FFMA.FTZ R196, R128, UR49, -R69 ;  /* 0x0000003180c47c23 */ /* 0x000fe20008010845 */
[C---:B------:R-:W-:Y:S01]  /*8840*/  FMUL.FTZ R65, R157.reuse, R64 ;  /* 0x000000409d417220 */ /* 0x040fe20000410000 */
[----:B------:R-:W-:Y:S01]  /*8850*/  FADD.FTZ R67, R102, R67 ;  /* 0x0000004366437221 */ /* 0x000fe20000010000 */
[C---:B------:R-:W-:Y:S01]  /*8860*/  FFMA.FTZ R71, R160.reuse, R66, R71 ;  /* 0x00000042a0477223 */ /* 0x040fe20000010047 */
[----:B------:R-:W-:Y:S01]  /*8870*/  BAR.SYNC.DEFER_BLOCKING 0x0 ;  /* 0x0000000000007b1d */ /* 0x000fe20000010000 */
[----:B------:R-:W-:Y:S01]  /*8880*/  FFMA.FTZ R73, R160, R61, -R73 ;  /* 0x0000003da0497223 */ /* 0x000fe20000010849 */
[-C--:B------:R-:W-:Y:S01]  /*8890*/  FMUL.FTZ R63, R157, R67.reuse ;  /* 0x000000439d3f7220 */ /* 0x080fe20000410000 */
[C---:B------:R-:W-:Y:S01]  /*88a0*/  FFMA.FTZ R60, R158.reuse, R67, -R65 ;  /* 0x000000439e3c7223 */ /* 0x040fe20000010841 */
[----:B------:R-:W-:Y:S01]  /*88b0*/  FMUL.FTZ R65, R161, R71 ;  /* 0x00000047a1417220 */ /* 0x000fe20000410000 */
[----:B------:R-:W-:Y:S01]  /*88c0*/  FMUL.FTZ R195, R129, UR37 ;  /* 0x0000002581c37c20 */ /* 0x000fe20008410000 */
[----:B------:R-:W-:Y:S01]  /*88d0*/  FFMA.FTZ R63, R158, R64, R63 ;  /* 0x000000409e3f7223 */ /* 0x000fe2000001003f */
[----:B------:R-:W-:Y:S01]  /*88e0*/  FADD.FTZ R60, R103, R60 ;  /* 0x0000003c673c7221 */ /* 0x000fe20000010000 */
[-C--:B------:R-:W-:Y:S01]  /*88f0*/  FFMA.FTZ R64, R162, R73.reuse, -R65 ;  /* 0x00000049a2407223 */ /* 0x080fe20000010841 */
[----:B------:R-:W-:Y:S01]  /*8900*/  FMUL.FTZ R73, R161, R73 ;  /* 0x00000049a1497220 */ /* 0x000fe20000410000 */
[----:B------:R-:W-:Y:S01]  /*8910*/  FFMA.FTZ R63, R6, R196, R63 ;  /* 0x000000c4063f7223 */ /* 0x000fe2000001003f */
[C---:B------:R-:W-:Y:S01]  /*8920*/  FMUL.FTZ R61, R159.reuse, R60 ;  /* 0x0000003c9f3d7220 */ /* 0x040fe20000410000 */
[----:B------:R-:W-:Y:S01]  /*8930*/  FFMA.FTZ R195, R130, UR49, -R195 ;  /* 0x0000003182c37c23 */ /* 0x000fe200080108c3 */
[----:B------:R-:W-:Y:S01]  /*8940*/  FFMA.FTZ R73, R162, R71, R73 ;  /* 0x00000047a2497223 */ /* 0x000fe20000010049 */
[-C--:B------:R-:W-:Y:S01]  /*8950*/  FMUL.FTZ R65, R159, R63.reuse ;  /* 0x0000003f9f417220 */ /* 0x080fe20000410000 */
[C---:B------:R-:W-:Y:S01]  /*8960*/  FFMA.FTZ R62, R160.reuse, R63, R61 ;  /* 0x0000003fa03e7223 */ /* 0x040fe2000001003d */
[C---:B------:R-:W-:Y:S01]  /*8970*/  FMUL.FTZ R61, R163.reuse, R64 ;  /* 0x00000040a33d7220 */ /* 0x040fe20000410000 */
[----:B------:R-:W-:Y:S01]  /*8980*/  FMUL.FTZ R67, R163, R73 ;  /* 0x00000049a3437220 */ /* 0x000fe20000410000 */
[----:B------:R-:W-:Y:S01]  /*8990*/  FFMA.FTZ R65, R160, R60, -R65 ;  /* 0x0000003ca0417223 */ /* 0x000fe20000010841 */
[----:B------:R-:W-:Y:S01]  /*89a0*/  FFMA.FTZ R62, R7, R195, R62 ;  /* 0x000000c3073e7223 */ /* 0x000fe2000001003e */
[C---:B------:R-:W-:Y:S01]  /*89b0*/  FFMA.FTZ R73, R164.reuse, R73, R61 ;  /* 0x00000049a4497223 */ /* 0x040fe2000001003d */
[----:B------:R-:W-:Y:S01]  /*89c0*/  FFMA.FTZ R66, R164, R64, -R67 ;  /* 0x00000040a4427223 */ /* 0x000fe20000010843 */
[----:B------:R-:W-:Y:S01]  /*89d0*/  FADD.FTZ R65, R104, R65 ;  /* 0x0000004168417221 */ /* 0x000fe20000010000 */
[----:B------:R-:W-:Y:S01]  /*89e0*/  FMUL.FTZ R63, R161, R62 ;  /* 0x0000003ea13f7220 */ /* 0x000fe20000410000 */
[----:B------:R-:W-:Y:S01]  /*89f0*/  FMUL.FTZ R67, R131, UR37 ;  /* 0x0000002583437c20 */ /* 0x000fe20008410000 */
[----:B------:R-:W-:Y:S01]  /*8a00*/  FMUL.FTZ R193, R133, UR37 ;  /* 0x0000002585c17c20 */ /* 0x000fe20008410000 */
[-C--:B------:R-:W-:Y:S01]  /*8a10*/  FMUL.FTZ R61, R161, R65.reuse ;  /* 0x00000041a13d7220 */ /* 0x080fe20000410000 */
[----:B------:R-:W-:Y:S01]  /*8a20*/  FFMA.FTZ R64, R162, R65, -R63 ;  /* 0x00000041a2407223 */ /* 0x000fe2000001083f */
[----:B------:R-:W-:Y:S01]  /*8a30*/  FFMA.FTZ R194, R132, UR49, -R67 ;  /* 0x0000003184c27c23 */ /* 0x000fe20008010843 */
[----:B------:R-:W-:Y:S01]  /*8a40*/  FMUL.FTZ R67, R165, R66 ;  /* 0x00000042a5437220 */ /* 0x000fe20000410000 */
[----:B------:R-:W-:Y:S01]  /*8a50*/  FFMA.FTZ R63, R162, R62, R61 ;  /* 0x0000003ea23f7223 */ /* 0x000fe2000001003d */
[----:B------:R-:W-:Y:S01]  /*8a60*/  FADD.FTZ R64, R105, R64 ;  /* 0x0000004069407221 */ /* 0x000fe20000010000 */
[----:B------:R-:W0:Y:S01]  /*8a70*/  LDS.64 R60, [R181+0x6378] ;  /* 0x00637800b53c7984 */ /* 0x000e220000000a00 */
[-C--:B------:R-:W-:Y:S01]  /*8a80*/  FFMA.FTZ R68, R166, R73.reuse, R67 ;  /* 0x00000049a6447223 */ /* 0x080fe20000010043 */
[----:B------:R-:W-:Y:S01]  /*8a90*/  FFMA.FTZ R63, R8, R194, R63 ;  /* 0x000000c2083f7223 */ /* 0x000fe2000001003f */
[----:B------:R-:W-:Y:S01]  /*8aa0*/  FMUL.FTZ R65, R163, R64 ;  /* 0x00000040a3417220 */ /* 0x000fe20000410000 */
[----:B------:R-:W-:Y:S01]  /*8ab0*/  FMUL.FTZ R73, R165, R73 ;  /* 0x00000049a5497220 */ /* 0x000fe20000410000 */
[----:B------:R-:W-:Y:S01]  /*8ac0*/  FFMA.FTZ R193, R134, UR49, -R193 ;  /* 0x0000003186c17c23 */ /* 0x000fe200080108c1 */
[-C--:B------:R-:W-:Y:S01]  /*8ad0*/  FMUL.FTZ R67, R163, R63.reuse ;  /* 0x0000003fa3437220 */ /* 0x080fe20000410000 */
[----:B------:R-:W-:Y:S01]  /*8ae0*/  FFMA.FTZ R62, R164, R63, R65 ;  /* 0x0000003fa43e7223 */ /* 0x000fe20000010041 */
[----:B------:R-:W-:Y:S01]  /*8af0*/  FFMA.FTZ R73, R166, R66, -R73 ;  /* 0x00000042a6497223 */ /* 0x000fe20000010849 */
[----:B------:R-:W-:Y:S01]  /*8b00*/  MOV R66, UR46 ;  /* 0x0000002e00427c02 */ /* 0x000fe20008000f00 */
[----:B------:R-:W-:Y:S01]  /*8b10*/  FFMA.FTZ R67, R164, R64, -R67 ;  /* 0x00000040a4437223 */ /* 0x000fe20000010843 */
[----:B------:R-:W-:Y:S01]  /*8b20*/  FMUL.FTZ R64, R167, R68 ;  /* 0x00000044a7407220 */ /* 0x000fe20000410000 */
[----:B------:R-:W-:Y:S01]  /*8b30*/  FFMA.FTZ R62, R9, R193, R62 ;  /* 0x000000c1093e7223 */ /* 0x000fe2000001003e */
[-C--:B------:R-:W-:Y:S01]  /*8b40*/  FMUL.FTZ R65, R167, R73.reuse ;  /* 0x00000049a7417220 */ /* 0x080fe20000410000 */
[----:B------:R-:W-:Y:S01]  /*8b50*/  FADD.FTZ R67, R108, R67 ;  /* 0x000000436c437221 */ /* 0x000fe20000010000 */
[C---:B------:R-:W-:Y:S01]  /*8b60*/  FFMA.FTZ R73, R168.reuse, R73, -R64 ;  /* 0x00000049a8497223 */ /* 0x040fe20000010840 */
[----:B------:R-:W-:Y:S01]  /*8b70*/  FMUL.FTZ R63, R165, R62 ;  /* 0x0000003ea53f7220 */ /* 0x000fe20000410000 */
[----:B------:R-:W-:Y:S01]  /*8b80*/  FFMA.FTZ R65, R168, R68, R65 ;  /* 0x00000044a8417223 */ /* 0x000fe20000010041 */
[----:B------:R-:W-:Y:S01]  /*8b90*/  ISETP.LE.OR P0, PT, R66, UR15, P0 ;  /* 0x0000000f42007c0c */ /* 0x000fe20008703670 */
[C---:B------:R-:W-:Y:S01]  /*8ba0*/  FMUL.FTZ R66, R169.reuse, R73 ;  /* 0x00000049a9427220 */ /* 0x040fe20000410000 */
[----:B------:R-:W-:Y:S01]  /*8bb0*/  FFMA.FTZ R64, R166, R67, -R63 ;  /* 0x00000043a6407223 */ /* 0x000fe2000001083f */
[----:B------:R-:W-:Y:S01]  /*8bc0*/  FMUL.FTZ R69, R169, R65 ;  /* 0x00000041a9457220 */ /* 0x000fe20000410000 */
[----:B------:R-:W-:Y:S01]  /*8bd0*/  FMUL.FTZ R67, R165, R67 ;  /* 0x00000043a5437220 */ /* 0x000fe20000410000 */
[----:B------:R-:W-:Y:S01]  /*8be0*/  FMUL.FTZ R63, R135, UR37 ;  /* 0x00000025873f7c20 */ /* 0x000fe20008410000 */
[C---:B------:R-:W-:Y:S01]  /*8bf0*/  FFMA.FTZ R66, R170.reuse, R65, R66 ;  /* 0x00000041aa427223 */ /* 0x040fe20000010042 */
[----:B------:R-:W-:Y:S01]  /*8c00*/  FFMA.FTZ R69, R170, R73, -R69 ;  /* 0x00000049aa457223 */ /* 0x000fe20000010845 */
[----:B------:R-:W-:Y:S01]  /*8c10*/  FFMA.FTZ R67, R166, R62, R67 ;  /* 0x0000003ea6437223 */ /* 0x000fe20000010043 */
[----:B------:R-:W-:Y:S01]  /*8c20*/  FFMA.FTZ R192, R136, UR49, -R63 ;  /* 0x0000003188c07c23 */ /* 0x000fe2000801083f */
[----:B------:R-:W-:Y:S01]  /*8c30*/  FADD.FTZ R64, R109, R64 ;  /* 0x000000406d407221 */ /* 0x000fe20000010000 */
[C---:B------:R-:W-:Y:S01]  /*8c40*/  FMUL.FTZ R62, R171.reuse, R66 ;  /* 0x00000042ab3e7220 */ /* 0x040fe20000410000 */
[-C--:B------:R-:W-:Y:S01]  /*8c50*/  FMUL.FTZ R71, R171, R69.reuse ;  /* 0x00000045ab477220 */ /* 0x080fe20000410000 */
[----:B------:R-:W-:Y:S01]  /*8c60*/  FFMA.FTZ R67, R10, R192, R67 ;  /* 0x000000c00a437223 */ /* 0x000fe20000010043 */
[----:B------:R-:W-:Y:S01]  /*8c70*/  FMUL.FTZ R63, R167, R64 ;  /* 0x00000040a73f7220 */ /* 0x000fe20000410000 */
[C---:B------:R-:W-:Y:S01]  /*8c80*/  FFMA.FTZ R69, R172.reuse, R69, -R62 ;  /* 0x00000045ac457223 */ /* 0x040fe2000001083e */
[----:B------:R-:W-:Y:S01]  /*8c90*/  FFMA.FTZ R71, R172, R66, R71 ;  /* 0x00000042ac477223 */ /* 0x000fe20000010047 */
[----:B------:R-:W-:Y:S01]  /*8ca0*/  FMUL.FTZ R201, R137, UR37 ;  /* 0x0000002589c97c20 */ /* 0x000fe20008410000 */
[-C--:B------:R-:W-:Y:S01]  /*8cb0*/  FFMA.FTZ R66, R168, R67.reuse, R63 ;  /* 0x00000043a8427223 */ /* 0x080fe2000001003f */
[----:B------:R-:W-:Y:S01]  /*8cc0*/  FMUL.FTZ R65, R167, R67 ;  /* 0x00000043a7417220 */ /* 0x000fe20000410000 */
[----:B------:R-:W-:Y:S01]  /*8cd0*/  FMUL.FTZ R67, R173, R69 ;  /* 0x00000045ad437220 */ /* 0x000fe20000410000 */
[----:B------:R-:W-:Y:S01]  /*8ce0*/  FFMA.FTZ R201, R138, UR49, -R201 ;  /* 0x000000318ac97c23 */ /* 0x000fe200080108c9 */
[C---:B0-----:R-:W-:Y:S01]  /*8cf0*/  FMUL.FTZ R62, R127.reuse, R60 ;  /* 0x0000003c7f3e7220 */ /* 0x041fe20000410000 */
[----:B------:R-:W-:Y:S01]  /*8d00*/  FMUL.FTZ R63, R127, R61 ;  /* 0x0000003d7f3f7220 */ /* 0x000fe20000410000 */
[----:B------:R-:W-:Y:S01]  /*8d10*/  FFMA.FTZ R65, R168, R64, -R65 ;  /* 0x00000040a8417223 */ /* 0x000fe20000010841 */
[----:B------:R-:W-:Y:S01]  /*8d20*/  FFMA.FTZ R66, R11, R201, R66 ;  /* 0x000000c90b427223 */ /* 0x000fe20000010042 */
[C---:B------:R-:W-:Y:S01]  /*8d30*/  FFMA.FTZ R62, R126.reuse, R61, R62 ;  /* 0x0000003d7e3e7223 */ /* 0x040fe2000001003e */
[----:B------:R-:W-:Y:S01]  /*8d40*/  FFMA.FTZ R63, R126, R60, -R63 ;  /* 0x0000003c7e3f7223 */ /* 0x000fe2000001083f */
[----:B------:R-:W-:Y:S01]  /*8d50*/  FFMA.FTZ R68, R174, R71, R67 ;  /* 0x00000047ae447223 */ /* 0x000fe20000010043 */
[----:B------:R-:W-:Y:S01]  /*8d60*/  FADD.FTZ R65, R110, R65 ;  /* 0x000000416e417221 */ /* 0x000fe20000010000 */
[----:B------:R-:W-:Y:S01]  /*8d70*/  FADD.FTZ R191, RZ, R62 ;  /* 0x0000003effbf7221 */ /* 0x000fe20000010000 */
[----:B------:R-:W-:Y:S01]  /*8d80*/  FFMA.FTZ R219, R52, R86, R63 ;  /* 0x0000005634db7223 */ /* 0x000fe2000001003f */
[-C--:B------:R-:W-:Y:S01]  /*8d90*/  FMUL.FTZ R67, R169, R66.reuse ;  /* 0x00000042a9437220 */ /* 0x080fe20000410000 */
[----:B------:R-:W-:Y:S01]  /*8da0*/  FMUL.FTZ R217, R139, UR37 ;  /* 0x000000258bd97c20 */ /* 0x000fe20008410000 */
[C---:B------:R-:W-:Y:S01]  /*8db0*/  FMUL.FTZ R61, R179.reuse, R191 ;  /* 0x000000bfb33d7220 */ /* 0x040fe20000410000 */
[----:B------:R-:W-:Y:S01]  /*8dc0*/  FMUL.FTZ R60, R179, R219 ;  /* 0x000000dbb33c7220 */ /* 0x000fe20000410000 */
[-C--:B------:R-:W-:Y:S01]  /*8dd0*/  FFMA.FTZ R62, R170, R65.reuse, -R67 ;  /* 0x00000041aa3e7223 */ /* 0x080fe20000010843 */
[----:B------:R-:W-:Y:S01]  /*8de0*/  FMUL.FTZ R65, R169, R65 ;  /* 0x00000041a9417220 */ /* 0x000fe20000410000 */
[C---:B------:R-:W-:Y:S01]  /*8df0*/  FFMA.FTZ R61, R180.reuse, R219, -R61 ;  /* 0x000000dbb43d7223 */ /* 0x040fe2000001083d */
[----:B------:R-:W-:Y:S01]  /*8e00*/  FFMA.FTZ R60, R180, R191, R60 ;  /* 0x000000bfb43c7223 */ /* 0x000fe2000001003c */
[----:B------:R-:W-:Y:S01]  /*8e10*/  FFMA.FTZ R217, R140, UR49, -R217 ;  /* 0x000000318cd97c23 */ /* 0x000fe200080108d9 */
[----:B------:R-:W-:Y:S01]  /*8e20*/  FFMA.FTZ R65, R170, R66, R65 ;  /* 0x00000042aa417223 */ /* 0x000fe20000010041 */
[----:B------:R-:W-:Y:S01]  /*8e30*/  FFMA.FTZ R218, R50, R85, R61 ;  /* 0x0000005532da7223 */ /* 0x000fe2000001003d */
[----:B------:R-:W-:Y:S01]  /*8e40*/  FADD.FTZ R190, RZ, R60 ;  /* 0x0000003cffbe7221 */ /* 0x000fe20000010000 */
[----:B------:R-:W-:Y:S01]  /*8e50*/  FADD.FTZ R62, R111, R62 ;  /* 0x0000003e6f3e7221 */ /* 0x000fe20000010000 */
[----:B------:R-:W-:Y:S01]  /*8e60*/  FMUL.FTZ R71, R173, R71 ;  /* 0x00000047ad477220 */ /* 0x000fe20000410000 */
[C---:B------:R-:W-:Y:S01]  /*8e70*/  FMUL.FTZ R63, R177.reuse, R218 ;  /* 0x000000dab13f7220 */ /* 0x040fe20000410000 */
[----:B------:R-:W-:Y:S01]  /*8e80*/  FMUL.FTZ R61, R177, R190 ;  /* 0x000000beb13d7220 */ /* 0x000fe20000410000 */
[----:B------:R-:W-:Y:S01]  /*8e90*/  FFMA.FTZ R65, R12, R217, R65 ;  /* 0x000000d90c417223 */ /* 0x000fe20000010041 */
[----:B------:R-:W-:Y:S01]  /*8ea0*/  FMUL.FTZ R67, R171, R62 ;  /* 0x0000003eab437220 */ /* 0x000fe20000410000 */
[C---:B------:R-:W-:Y:S01]  /*8eb0*/  FFMA.FTZ R63, R178.reuse, R190, R63 ;  /* 0x000000beb23f7223 */ /* 0x040fe2000001003f */
[----:B------:R-:W-:Y:S01]  /*8ec0*/  FFMA.FTZ R216, R178, R218, -R61 ;  /* 0x000000dab2d87223 */ /* 0x000fe2000001083d */
[----:B------:R-:W-:Y:S01]  /*8ed0*/  FMUL.FTZ R215, R141, UR37 ;  /* 0x000000258dd77c20 */ /* 0x000fe20008410000 */
[----:B------:R-:W-:Y:S01]  /*8ee0*/  FFMA.FTZ R71, R174, R69, -R71 ;  /* 0x00000045ae477223 */ /* 0x000fe20000010847 */
[----:B------:R-:W-:Y:S01]  /*8ef0*/  FADD.FTZ R189, RZ, R63 ;  /* 0x0000003fffbd7221 */ /* 0x000fe20000010000 */
[----:B------:R-:W-:Y:S01]  /*8f00*/  FFMA.FTZ R216, R49, R84, R216 ;  /* 0x0000005431d87223 */ /* 0x000fe200000100d8 */
[-C--:B------:R-:W-:Y:S01]  /*8f10*/  FMUL.FTZ R69, R171, R65.reuse ;  /* 0x00000041ab457220 */ /* 0x080fe20000410000 */
[----:B------:R-:W-:Y:S01]  /*8f20*/  FFMA.FTZ R64, R172, R65, R67 ;  /* 0x00000041ac407223 */ /* 0x000fe20000010043 */
[----:B------:R-:W-:Y:S01]  /*8f30*/  FFMA.FTZ R215, R142, UR49, -R215 ;  /* 0x000000318ed77c23 */ /* 0x000fe200080108d7 */
[C---:B------:R-:W-:Y:S01]  /*8f40*/  FMUL.FTZ R61, R175.reuse, R189 ;  /* 0x000000bdaf3d7220 */ /* 0x040fe20000410000 */
[C---:B------:R-:W-:Y:S01]  /*8f50*/  FMUL.FTZ R63, R175.reuse, R71 ;  /* 0x00000047af3f7220 */ /* 0x040fe20000410000 */
[----:B------:R-:W-:Y:S01]  /*8f60*/  FMUL.FTZ R60, R175, R216 ;  /* 0x000000d8af3c7220 */ /* 0x000fe20000410000 */
[----:B------:R-:W-:Y:S01]  /*8f70*/  FFMA.FTZ R69, R172, R62, -R69 ;  /* 0x0000003eac457223 */ /* 0x000fe20000010845 */
[----:B------:R-:W-:Y:S01]  /*8f80*/  FFMA.FTZ R64, R13, R215, R64 ;  /* 0x000000d70d407223 */ /* 0x000fe20000010040 */
[C---:B------:R-:W-:Y:S01]  /*8f90*/  FFMA.FTZ R61, R176.reuse, R216, -R61 ;  /* 0x000000d8b03d7223 */ /* 0x040fe2000001083d */
[C---:B------:R-:W-:Y:S01]  /*8fa0*/  FFMA.FTZ R65, R176.reuse, R68, R63 ;  /* 0x00000044b0417223 */ /* 0x040fe2000001003f */
[----:B------:R-:W-:Y:S01]  /*8fb0*/  FFMA.FTZ R60, R176, R189, R60 ;  /* 0x000000bdb03c7223 */ /* 0x000fe2000001003c */
[----:B------:R-:W-:Y:S01]  /*8fc0*/  FADD.FTZ R69, R112, R69 ;  /* 0x0000004570457221 */ /* 0x000fe20000010000 */
[----:B------:R-:W-:Y:S01]  /*8fd0*/  FMUL.FTZ R63, R173, R64 ;  /* 0x00000040ad3f7220 */ /* 0x000fe20000410000 */
[----:B------:R-:W-:Y:S01]  /*8fe0*/  FFMA.FTZ R214, R48, R83, R61 ;  /* 0x0000005330d67223 */ /* 0x000fe2000001003d */
[----:B------:R-:W-:Y:S01]  /*8ff0*/  FADD.FTZ R188, RZ, R60 ;  /* 0x0000003cffbc7221 */ /* 0x000fe20000010000 */
[----:B------:R-:W-:Y:S01]  /*9000*/  FMUL.FTZ R213, R143, UR37 ;  /* 0x000000258fd57c20 */ /* 0x000fe20008410000 */
[-C--:B------:R-:W-:Y:S01]  /*9010*/  FFMA.FTZ R60, R174, R69.reuse, -R63 ;  /* 0x00000045ae3c7223 */ /* 0x080fe2000001083f */
[C---:B------:R-:W-:Y:S01]  /*9020*/  FMUL.FTZ R63, R173.reuse, R214 ;  /* 0x000000d6ad3f7220 */ /* 0x040fe20000410000 */
[CC--:B------:R-:W-:Y:S01]  /*9030*/  FMUL.FTZ R61, R173.reuse, R188.reuse ;  /* 0x000000bcad3d7220 */ /* 0x0c0fe20000410000 */
[----:B------:R-:W-:Y:S01]  /*9040*/  FMUL.FTZ R69, R173, R69 ;  /* 0x00000045ad457220 */ /* 0x000fe20000410000 */
[----:B------:R-:W-:Y:S01]  /*9050*/  FFMA.FTZ R213, R144, UR49, -R213 ;  /* 0x0000003190d57c23 */ /* 0x000fe200080108d5 */
[C---:B------:R-:W-:Y:S01]  /*9060*/  FFMA.FTZ R63, R174.reuse, R188, R63 ;  /* 0x000000bcae3f7223 */ /* 0x040fe2000001003f */
[C---:B------:R-:W-:Y:S01]  /*9070*/  FFMA.FTZ R212, R174.reuse, R214, -R61 ;  /* 0x000000d6aed47223 */ /* 0x040fe2000001083d */
[----:B------:R-:W-:Y:S01]  /*9080*/  FFMA.FTZ R69, R174, R64, R69 ;  /* 0x00000040ae457223 */ /* 0x000fe20000010045 */
[----:B------:R-:W-:Y:S01]  /*9090*/  FADD.FTZ R62, R113, R60 ;  /* 0x0000003c713e7221 */ /* 0x000fe20000010000 */
[----:B------:R-:W-:Y:S01]  /*90a0*/  FADD.FTZ R187, RZ, R63 ;  /* 0x0000003fffbb7221 */ /* 0x000fe20000010000 */
[----:B------:R-:W-:Y:S01]  /*90b0*/  FFMA.FTZ R212, R47, R82, R212 ;  /* 0x000000522fd47223 */ /* 0x000fe200000100d4 */
[----:B------:R-:W-:Y:S01]  /*90c0*/  FMUL.FTZ R68, R175, R68 ;  /* 0x00000044af447220 */ /* 0x000fe20000410000 */
[----:B------:R-:W-:Y:S01]  /*90d0*/  FFMA.FTZ R69, R14, R213, R69 ;  /* 0x000000d50e457223 */ /* 0x000fe20000010045 */
[C---:B------:R-:W-:Y:S01]  /*90e0*/  FMUL.FTZ R61, R171.reuse, R187 ;  /* 0x000000bbab3d7220 */ /* 0x040fe20000410000 */
[----:B------:R-:W-:Y:S01]  /*90f0*/  FMUL.FTZ R63, R171, R212 ;  /* 0x000000d4ab3f7220 */ /* 0x000fe20000410000 */
[----:B------:R-:W-:Y:S01]  /*9100*/  FMUL.FTZ R67, R175, R62 ;  /* 0x0000003eaf437220 */ /* 0x000fe20000410000 */
[----:B------:R-:W-:Y:S01]  /*9110*/  FFMA.FTZ R68, R176, R71, -R68 ;  /* 0x00000047b0447223 */ /* 0x000fe20000010844 */
[C---:B------:R-:W-:Y:S01]  /*9120*/  FFMA.FTZ R60, R172.reuse, R212, -R61 ;  /* 0x000000d4ac3c7223 */ /* 0x040fe2000001083d */
[----:B------:R-:W-:Y:S01]  /*9130*/  FMUL.FTZ R61, R145, UR37 ;  /* 0x00000025913d7c20 */ /* 0x000fe20008410000 */
[----:B------:R-:W-:Y:S01]  /*9140*/  FFMA.FTZ R63, R172, R187, R63 ;  /* 0x000000bbac3f7223 */ /* 0x000fe2000001003f */
[----:B------:R-:W-:Y:S01]  /*9150*/  FMUL.FTZ R71, R175, R69 ;  /* 0x00000045af477220 */ /* 0x000fe20000410000 */
[----:B------:R-:W-:Y:S01]  /*9160*/  FFMA.FTZ R211, R45, R81, R60 ;  /* 0x000000512dd37223 */ /* 0x000fe2000001003c */
[----:B------:R-:W-:Y:S01]  /*9170*/  FFMA.FTZ R64, R176, R69, R67 ;  /* 0x00000045b0407223 */ /* 0x000fe20000010043 */
[----:B------:R-:W-:Y:S01]  /*9180*/  FFMA.FTZ R210, R146, UR49, -R61 ;  /* 0x0000003192d27c23 */ /* 0x000fe2000801083d */
[----:B------:R-:W-:Y:S01]  /*9190*/  FADD.FTZ R186, RZ, R63 ;  /* 0x0000003fffba7221 */ /* 0x000fe20000010000 */
[-C--:B------:R-:W-:Y:S01]  /*91a0*/  FMUL.FTZ R63, R169, R211.reuse ;  /* 0x000000d3a93f7220 */ /* 0x080fe20000410000 */
[----:B------:R-:W-:Y:S01]  /*91b0*/  FFMA.FTZ R71, R176, R62, -R71 ;  /* 0x0000003eb0477223 */ /* 0x000fe20000010847 */
[----:B------:R-:W-:Y:S01]  /*91c0*/  FFMA.FTZ R64, R15, R210, R64 ;  /* 0x000000d20f407223 */ /* 0x000fe20000010040 */
[-C--:B------:R-:W-:Y:S01]  /*91d0*/  FMUL.FTZ R61, R169, R186.reuse ;  /* 0x000000baa93d7220 */ /* 0x080fe20000410000 */
[----:B------:R-:W-:Y:S01]  /*91e0*/  FFMA.FTZ R63, R170, R186, R63 ;  /* 0x000000baaa3f7223 */ /* 0x000fe2000001003f */
[----:B------:R-:W-:Y:S01]  /*91f0*/  FADD.FTZ R71, R114, R71 ;  /* 0x0000004772477221 */ /* 0x000fe20000010000 */
[----:B------:R-:W-:Y:S01]  /*9200*/  FMUL.FTZ R62, R177, R64 ;  /* 0x00000040b13e7220 */ /* 0x000fe20000410000 */
[----:B------:R-:W-:Y:S01]  /*9210*/  FFMA.FTZ R61, R170, R211, -R61 ;  /* 0x000000d3aa3d7223 */ /* 0x000fe2000001083d */
[----:B------:R-:W-:Y:S01]  /*9220*/  FADD.FTZ R185, RZ, R63 ;  /* 0x0000003fffb97221 */ /* 0x000fe20000010000 */
[----:B------:R-:W-:Y:S01]  /*9230*/  FMUL.FTZ R63, R147, UR37 ;  /* 0x00000025933f7c20 */ /* 0x000fe20008410000 */
[-C--:B------:R-:W-:Y:S01]  /*9240*/  FFMA.FTZ R66, R178, R71.reuse, -R62 ;  /* 0x00000047b2427223 */ /* 0x080fe2000001083e */
[----:B------:R-:W-:Y:S01]  /*9250*/  FMUL.FTZ R71, R177, R71 ;  /* 0x00000047b1477220 */ /* 0x000fe20000410000 */
[----:B------:R-:W-:Y:S01]  /*9260*/  FFMA.FTZ R209, R44, R56, R61 ;  /* 0x000000382cd17223 */ /* 0x000fe2000001003d */
[----:B------:R-:W-:Y:S01]  /*9270*/  FMUL.FTZ R61, R167, R185 ;  /* 0x000000b9a73d7220 */ /* 0x000fe20000410000 */
[----:B------:R-:W-:Y:S01]  /*9280*/  FMUL.FTZ R67, R177, R68 ;  /* 0x00000044b1437220 */ /* 0x000fe20000410000 */
[----:B------:R-:W-:Y:S01]  /*9290*/  FFMA.FTZ R71, R178, R64, R71 ;  /* 0x00000040b2477223 */ /* 0x000fe20000010047 */
[-C--:B------:R-:W-:Y:S01]  /*92a0*/  FMUL.FTZ R64, R167, R209.reuse ;  /* 0x000000d1a7407220 */ /* 0x080fe20000410000 */
[----:B------:R-:W-:Y:S01]  /*92b0*/  FFMA.FTZ R62, R168, R209, -R61 ;  /* 0x000000d1a83e7223 */ /* 0x000fe2000001083d */
[----:B------:R-:W-:Y:S01]  /*92c0*/  FFMA.FTZ R208, R148, UR49, -R63 ;  /* 0x0000003194d07c23 */ /* 0x000fe2000801083f */
[----:B------:R-:W-:Y:S01]  /*92d0*/  FFMA.FTZ R60, R178, R65, R67 ;  /* 0x00000041b23c7223 */ /* 0x000fe20000010043 */
[----:B------:R-:W-:Y:S01]  /*92e0*/  FFMA.FTZ R64, R168, R185, R64 ;  /* 0x000000b9a8407223 */ /* 0x000fe20000010040 */
[----:B------:R-:W-:Y:S01]  /*92f0*/  FFMA.FTZ R207, R43, R51, R62 ;  /* 0x000000332bcf7223 */ /* 0x000fe2000001003e */
[----:B------:R-:W-:Y:S01]  /*9300*/  FADD.FTZ R66, R115, R66 ;  /* 0x0000004273427221 */ /* 0x000fe20000010000 */
[----:B------:R-:W-:Y:S01]  /*9310*/  FMUL.FTZ R65, R177, R65 ;  /* 0x00000041b1417220 */ /* 0x000fe20000410000 */
[----:B------:R-:W-:Y:S01]  /*9320*/  FADD.FTZ R184, RZ, R64 ;  /* 0x00000040ffb87221 */ /* 0x000fe20000010000 */
[----:B------:R-:W-:Y:S01]  /*9330*/  FMUL.FTZ R61, R165, R207 ;  /* 0x000000cfa53d7220 */ /* 0x000fe20000410000 */
[----:B------:R-:W-:Y:S01]  /*9340*/  FFMA.FTZ R71, R16, R208, R71 ;  /* 0x000000d010477223 */ /* 0x000fe20000010047 */
[----:B------:R-:W-:Y:S01]  /*9350*/  FMUL.FTZ R63, R179, R66 ;  /* 0x00000042b33f7220 */ /* 0x000fe20000410000 */
[----:B------:R-:W-:Y:S01]  /*9360*/  FFMA.FTZ R65, R178, R68, -R65 ;  /* 0x00000044b2417223 */ /* 0x000fe20000010841 */
[-C--:B------:R-:W-:Y:S01]  /*9370*/  FMUL.FTZ R62, R165, R184.reuse ;  /* 0x000000b8a53e7220 */ /* 0x080fe20000410000 */
[----:B------:R-:W-:Y:S01]  /*9380*/  FFMA.FTZ R183, R166, R184, R61 ;  /* 0x000000b8a6b77223 */ /* 0x000fe2000001003d */
[CC--:B------:R-:W-:Y:S01]  /*9390*/  FMUL.FTZ R67, R179.reuse, R71.reuse ;  /* 0x00000047b3437220 */ /* 0x0c0fe20000410000 */
[----:B------:R-:W-:Y:S01]  /*93a0*/  FFMA.FTZ R71, R180, R71, R63 ;  /* 0x00000047b4477223 */ /* 0x000fe2000001003f */
[C---:B------:R-:W-:Y:S01]  /*93b0*/  FMUL.FTZ R63, R179.reuse, R65 ;  /* 0x00000041b33f7220 */ /* 0x040fe20000410000 */
[----:B------:R-:W-:Y:S01]  /*93c0*/  FFMA.FTZ R61, R166, R207, -R62 ;  /* 0x000000cfa63d7223 */ /* 0x000fe2000001083e */
[----:B------:R-:W-:Y:S01]  /*93d0*/  FADD.FTZ R183, RZ, R183 ;  /* 0x000000b7ffb77221 */ /* 0x000fe20000010000 */
[-C--:B------:R-:W-:Y:S01]  /*93e0*/  FMUL.FTZ R62, R179, R60.reuse ;  /* 0x0000003cb33e7220 */ /* 0x080fe20000410000 */
[----:B------:R-:W-:Y:S01]  /*93f0*/  FFMA.FTZ R60, R180, R60, R63 ;  /* 0x0000003cb43c7223 */ /* 0x000fe2000001003f */
[----:B------:R-:W-:Y:S01]  /*9400*/  FFMA.FTZ R206, R42, R46, R61 ;  /* 0x0000002e2ace7223 */ /* 0x000fe2000001003d */
[----:B------:R-:W-:Y:S01]  /*9410*/  FMUL.FTZ R63, R163, R183 ;  /* 0x000000b7a33f7220 */ /* 0x000fe20000410000 */
[----:B------:R-:W-:Y:S01]  /*9420*/  FFMA.FTZ R61, R180, R65, -R62 ;  /* 0x00000041b43d7223 */ /* 0x000fe2000001083e */
[----:B------:R-:W-:Y:S01]  /*9430*/  FMUL.FTZ R65, R149, UR37 ;  /* 0x0000002595417c20 */ /* 0x000fe20008410000 */
[-C--:B------:R-:W-:Y:S01]  /*9440*/  FMUL.FTZ R62, R163, R206.reuse ;  /* 0x000000cea33e7220 */ /* 0x080fe20000410000 */
[----:B------:R-:W-:Y:S01]  /*9450*/  FFMA.FTZ R63, R164, R206, -R63 ;  /* 0x000000cea43f7223 */ /* 0x000fe2000001083f */
[----:B------:R-:W-:Y:S01]  /*9460*/  FFMA.FTZ R67, R180, R66, -R67 ;  /* 0x00000042b4437223 */ /* 0x000fe20000010843 */
[----:B------:R-:W-:Y:S01]  /*9470*/  FFMA.FTZ R204, R150, UR49, -R65 ;  /* 0x0000003196cc7c23 */ /* 0x000fe20008010841 */
[----:B------:R-:W-:Y:S01]  /*9480*/  FFMA.FTZ R62, R164, R183, R62 ;  /* 0x000000b7a43e7223 */ /* 0x000fe2000001003e */
[----:B------:R-:W-:Y:S01]  /*9490*/  FFMA.FTZ R205, R40, R41, R63 ;  /* 0x0000002928cd7223 */ /* 0x000fe2000001003f */
[----:B------:R-:W-:Y:S01]  /*94a0*/  VOTEU.ALL UP0, P0 ;  /* 0x0000000000ff7886 */ /* 0x000fe20000000000 */
[----:B------:R-:W-:-:S02]  /*94b0*/  HFMA2 R72, -RZ, RZ, 1.875, 0 ;  /* 0x3f800000ff487431 */ /* 0x000fc400000001ff */
[----:B------:R-:W-:Y:S01]  /*94c0*/  FADD.FTZ R127, RZ, R62 ;  /* 0x0000003eff7f7221 */ /* 0x000fe20000010000 */
[C---:B------:R-:W-:Y:S01]  /*94d0*/  FMUL.FTZ R63, R161.reuse, R205 ;  /* 0x000000cda13f7220 */ /* 0x040fe20000410000 */
[----:B------:R-:W-:Y:S01]  /*94e0*/  CS2R R74, SRZ ;  /* 0x00000000004a7805 */ /* 0x000fe2000001ff00 */
[----:B------:R-:W-:Y:S01]  /*94f0*/  @!UP0 ULEA UR33, UR8, UR28, 0x4 ;  /* 0x0000001c08218291 */ /* 0x000fe2000f8e20ff */
[-C--:B------:R-:W-:Y:S01]  /*9500*/  FMUL.FTZ R65, R161, R127.reuse ;  /* 0x0000007fa1417220 */ /* 0x080fe20000410000 */
[----:B------:R-:W-:Y:S01]  /*9510*/  FFMA.FTZ R126, R162, R127, R63 ;  /* 0x0000007fa27e7223 */ /* 0x000fe2000001003f */
[----:B------:R-:W-:Y:S01]  /*9520*/  FADD.FTZ R63, R116, R67 ;  /* 0x00000043743f7221 */ /* 0x000fe20000010000 */
[----:B------:R-:W-:Y:S01]  /*9530*/  MOV R73, RZ ;  /* 0x000000ff00497202 */ /* 0x000fe20000000f00 */
[----:B------:R-:W-:Y:S01]  /*9540*/  FFMA.FTZ R222, R162, R205, -R65 ;  /* 0x000000cda2de7223 */ /* 0x000fe20000010841 */
[----:B------:R-:W-:Y:S01]  /*9550*/  FADD.FTZ R126, RZ, R126 ;  /* 0x0000007eff7e7221 */ /* 0x000fe20000010000 */
[----:B------:R-:W-:Y:S01]  /*9560*/  FFMA.FTZ R62, R0, R204, R71 ;  /* 0x000000cc003e7223 */ /* 0x000fe20000010047 */
[----:B------:R-:W-:Y:S01]  /*9570*/  ISETP.GT.U32.AND P2, PT, R182, 0x1f, PT ;  /* 0x0000001fb600780c */ /* 0x000fe20003f44070 */
[----:B------:R-:W-:Y:S01]  /*9580*/  FFMA.FTZ R222, R39, R37, R222 ;  /* 0x0000002527de7223 */ /* 0x000fe200000100de */
[C---:B------:R-:W-:Y:S01]  /*9590*/  FMUL.FTZ R65, R159.reuse, R126 ;  /* 0x0000007e9f417220 */ /* 0x040fe20000410000 */
[----:B------:R-:W0:Y:S02]  /*95a0*/  @!P0 LDS.128 R72, [UR33+0x8b80] ;  /* 0x008b8021ff488984 */ /* 0x000e240008000c00 */
[-C--:B------:R-:W-:Y:S01]  /*95b0*/  FMUL.FTZ R67, R159, R222.reuse ;  /* 0x000000de9f437220 */ /* 0x080fe20000410000 */
[C---:B------:R-:W-:Y:S01]  /*95c0*/  FFMA.FTZ R65, R160.reuse, R222, -R65 ;  /* 0x000000dea0417223 */ /* 0x040fe20000010841 */
[----:B------:R1:W-:Y:S02]  /*95d0*/  STS.128 [R181+0x6d80], R60 ;  /* 0x006d803cb5007388 */ /* 0x0003e40000000c00 */
[----:B------:R-:W-:Y:S01]  /*95e0*/  FFMA.FTZ R67, R160, R126, R67 ;  /* 0x0000007ea0437223 */ /* 0x000fe20000010043 */
[----:B------:R-:W-:-:S03]  /*95f0*/  FFMA.FTZ R223, R38, R33, R65 ;  /* 0x0000002126df7223 */ /* 0x000fc60000010041 */
[----:B------:R-:W-:Y:S01]  /*9600*/  FADD.FTZ R203, RZ, R67 ;  /* 0x00000043ffcb7221 */ /* 0x000fe20000010000 */
[----:B------:R-:W-:-:S03]  /*9610*/  FMUL.FTZ R65, R157, R223 ;  /* 0x000000df9d417220 */ /* 0x000fc60000410000 */
[-C--:B------:R-:W-:Y:S01]  /*9620*/  FMUL.FTZ R64, R157, R203.reuse ;  /* 0x000000cb9d407220 */ /* 0x080fe20000410000 */
[----:B------:R-:W-:-:S04]  /*9630*/  FFMA.FTZ R65, R158, R203, R65 ;  /* 0x000000cb9e417223 */ /* 0x000fc80000010041 */
[----:B------:R-:W-:Y:S01]  /*9640*/  FADD.FTZ R202, RZ, R65 ;  /* 0x00000041ffca7221 */ /* 0x000fe20000010000 */
[----:B-1----:R-:W-:-:S04]  /*9650*/  FFMA.FTZ R61, R158, R223, -R64 ;  /* 0x000000df9e3d7223 */ /* 0x002fc80000010840 */
[----:B------:R-:W-:Y:S01]  /*9660*/  FFMA.FTZ R224, R36, R32, R61 ;  /* 0x0000002024e07223 */ /* 0x000fe2000001003d */
[----:B------:R-:W-:-:S04]  /*9670*/  FMUL.FTZ R61, R155, R202 ;  /* 0x000000ca9b3d7220 */ /* 0x000fc80000410000 */
[-C--:B------:R-:W-:Y:S01]  /*9680*/  FFMA.FTZ R60, R156, R224.reuse, -R61 ;  /* 0x000000e09c3c7223 */ /* 0x080fe2000001083d */
[----:B------:R-:W-:-:S03]  /*9690*/  FMUL.FTZ R61, R155, R224 ;  /* 0x000000e09b3d7220 */ /* 0x000fc60000410000 */
[----:B------:R-:W-:Y:S01]  /*96a0*/  FFMA.FTZ R225, R35, R31, R60 ;  /* 0x0000001f23e17223 */ /* 0x000fe2000001003c */
[----:B------:R-:W-:-:S04]  /*96b0*/  FFMA.FTZ R61, R156, R202, R61 ;  /* 0x000000ca9c3d7223 */ /* 0x000fc8000001003d */
        /* <DEDUP_REMOVED lines=13> */
[----:B0-----:R-:W-:Y:S05]  /*9790*/  @P2 BRA `(.L_x_1019) ;  /* 0x0000000c00742947 */ /* 0x001fea0003800000 */
[----:B------:R-:W-:Y:S01]  /*97a0*/  MOV R231, 0x50 ;  /* 0x0000005000e77802 */ /* 0x000fe20000000f00 */
[----:B------:R-:W-:-:S04]  /*97b0*/  UMOV UR33, 0xffffffff ;  /* 0xffffffff00217882 */ /* 0x000fc80000000000 */
[----:B------:R-:W-:-:S05]  /*97c0*/  IMAD R231, R182, R231, UR28 ;  /* 0x0000001cb6e77e24 */ /* 0x000fca000f8e02e7 */
[----:B------:R-:W-:Y:S04]  /*97d0*/  LDS.128 R68, [R231+0x6da0] ;  /* 0x006da000e7447984 */ /* 0x000fe80000000c00 */
[----:B------:R-:W0:Y:S04]  /*97e0*/  LDS.128 R64, [R231+0x6db0] ;  /* 0x006db000e7407984 */ /* 0x000e280000000c00 */
[----:B------:R-:W1:Y:S01]  /*97f0*/  LDS.128 R60, [R231+0x6d90] ;  /* 0x006d9000e73c7984 */ /* 0x000e620000000c00 */
[C---:B0-----:R-:W-:Y:S01]  /*9800*/  FMUL.FTZ R235, R69.reuse, R64 ;  /* 0x0000004045eb7220 */ /* 0x041fe20000410000 */
[C---:B------:R-:W-:Y:S01]  /*9810*/  FMUL.FTZ R233, R69.reuse, R65 ;  /* 0x0000004145e97220 */ /* 0x040fe20000410000 */
[C---:B------:R-:W-:Y:S01]  /*9820*/  FMUL.FTZ R232, R69.reuse, R66 ;  /* 0x0000004245e87220 */ /* 0x040fe20000410000 */
[----:B------:R-:W-:Y:S01]  /*9830*/  FMUL.FTZ R98, R69, R67 ;  /* 0x0000004345627220 */ /* 0x000fe20000410000 */
[C---:B------:R-:W-:Y:S01]  /*9840*/  FFMA.FTZ R235, R68.reuse, R65, R235 ;  /* 0x0000004144eb7223 */ /* 0x040fe200000100eb */
[C---:B------:R-:W-:Y:S01]  /*9850*/  FFMA.FTZ R233, R68.reuse, R64, -R233 ;  /* 0x0000004044e97223 */ /* 0x040fe200000108e9 */
[C---:B------:R-:W-:Y:S01]  /*9860*/  FFMA.FTZ R232, R68.reuse, R67, R232 ;  /* 0x0000004344e87223 */ /* 0x040fe200000100e8 */
[----:B------:R-:W-:Y:S01]  /*9870*/  FFMA.FTZ R98, R68, R66, -R98 ;  /* 0x0000004244627223 */ /* 0x000fe20000010862 */
[C---:B-1---5:R-:W-:Y:S01]  /*9880*/  FMUL.FTZ R77, R61.reuse, R235 ;  /* 0x000000eb3d4d7220 */ /* 0x062fe20000410000 */
[-C--:B------:R-:W-:Y:S01]  /*9890*/  FMUL.FTZ R76, R61, R233.reuse ;  /* 0x000000e93d4c7220 */ /* 0x080fe20000410000 */
[----:B------:R-:W-:Y:S01]  /*98a0*/  FADD.FTZ R232, R71, R232 ;  /* 0x000000e847e87221 */ /* 0x000fe20000010000 */
[----:B------:R-:W-:Y:S01]  /*98b0*/  FADD.FTZ R98, R70, R98 ;  /* 0x0000006246627221 */ /* 0x000fe20000010000 */
[C---:B------:R-:W-:Y:S01]  /*98c0*/  FFMA.FTZ R233, R60.reuse, R233, -R77 ;  /* 0x000000e93ce97223 */ /* 0x040fe2000001084d */
[----:B------:R-:W-:Y:S01]  /*98d0*/  FFMA.FTZ R235, R60, R235, R76 ;  /* 0x000000eb3ceb7223 */ /* 0x000fe2000001004c */
[C---:B------:R-:W-:Y:S01]  /*98e0*/  FMUL.FTZ R77, R61.reuse, R232 ;  /* 0x000000e83d4d7220 */ /* 0x040fe20000410000 */
[----:B------:R-:W-:-:S03]  /*98f0*/  FMUL.FTZ R76, R61, R98 ;  /* 0x000000623d4c7220 */ /* 0x000fc60000410000 */
[C---:B------:R-:W-:Y:S01]  /*9900*/  FFMA.FTZ R98, R60.reuse, R98, -R77 ;  /* 0x000000623c627223 */ /* 0x040fe2000001084d */
[----:B------:R-:W-:Y:S02]  /*9910*/  FFMA.FTZ R232, R60, R232, R76 ;  /* 0x000000e83ce87223 */ /* 0x000fe4000001004c */
[----:B------:R-:W0:Y:S01]  /*9920*/  LDS.128 R76, [R231+0x6d80] ;  /* 0x006d8000e74c7984 */ /* 0x000e220000000c00 */
[----:B------:R-:W-:Y:S01]  /*9930*/  FADD.FTZ R98, R62, R98 ;  /* 0x000000623e627221 */ /* 0x000fe20000010000 */
[----:B------:R-:W-:Y:S01]  /*9940*/  FADD.FTZ R232, R63, R232 ;  /* 0x000000e83fe87221 */ /* 0x000fe20000010000 */
[----:B0-----:R-:W-:-:S04]  /*9950*/  FMUL.FTZ R234, R77, R235 ;  /* 0x000000eb4dea7220 */ /* 0x001fc80000410000 */
[-C--:B------:R-:W-:Y:S01]  /*9960*/  FFMA.FTZ R234, R76, R233.reuse, -R234 ;  /* 0x000000e94cea7223 */ /* 0x080fe200000108ea */
[----:B------:R-:W-:-:S04]  /*9970*/  FMUL.FTZ R233, R77, R233 ;  /* 0x000000e94de97220 */ /* 0x000fc80000410000 */
[----:B------:R-:W-:Y:S01]  /*9980*/  FFMA.FTZ R233, R76, R235, R233 ;  /* 0x000000eb4ce97223 */ /* 0x000fe200000100e9 */
[C---:B------:R-:W-:Y:S01]  /*9990*/  FMUL.FTZ R235, R77.reuse, R232 ;  /* 0x000000e84deb7220 */ /* 0x040fe20000410000 */
[----:B------:R-:W-:-:S03]  /*99a0*/  FMUL.FTZ R77, R77, R98 ;  /* 0x000000624d4d7220 */ /* 0x000fc60000410000 */
[C---:B------:R-:W-:Y:S01]  /*99b0*/  FFMA.FTZ R235, R76.reuse, R98, -R235 ;  /* 0x000000624ceb7223 */ /* 0x040fe200000108eb */
[----:B------:R-:W-:Y:S01]  /*99c0*/  FFMA.FTZ R77, R76, R232, R77 ;  /* 0x000000e84c4d7223 */ /* 0x000fe2000001004d */
[----:B------:R-:W-:Y:S02]  /*99d0*/  LOP3.LUT R98, R182, 0x1f, RZ, 0xc0, !PT ;  /* 0x0000001fb6627812 */ /* 0x000fe400078ec0ff */
[----:B------:R-:W-:Y:S01]  /*99e0*/  FADD.FTZ R78, R78, R235 ;  /* 0x000000eb4e4e7221 */ /* 0x000fe20000010000 */
[----:B------:R-:W-:Y:S01]  /*99f0*/  FADD.FTZ R79, R79, R77 ;  /* 0x0000004d4f4f7221 */ /* 0x000fe20000010000 */
[----:B------:R-:W-:Y:S01]  /*9a00*/  ISETP.NE.AND P2, PT, R98, 0x1f, PT ;  /* 0x0000001f6200780c */ /* 0x000fe20003f45270 */
[----:B------:R-:W-:-:S12]  /*9a10*/  BRA.DIV UR33, `(.L_x_1020) ;  /* 0x0000007e21d47947 */ /* 0x000fd8000b800000 */
[----:B------:R0:W1:Y:S01]  /*9a20*/  SHFL.DOWN PT, R237, R234, 0x1, 0x1f ;  /* 0x08201f00eaed7f89 */ /* 0x00006200000e0000 */
[----:B------:R-:W-:Y:S02]  /*9a30*/  MOV R76, R234 ;  /* 0x000000ea004c7202 */ /* 0x000fe40000000f00 */
[----:B------:R-:W-:Y:S01]  /*9a40*/  MOV R77, R233 ;  /* 0x000000e9004d7202 */ /* 0x000fe20000000f00 */
[----:B------:R0:W2:Y:S04]  /*9a50*/  SHFL.DOWN PT, R238, R233, 0x1, 0x1f ;  /* 0x08201f00e9ee7f89 */ /* 0x0000a800000e0000 */
[----:B------:R0:W3:Y:S04]  /*9a60*/  SHFL.DOWN PT, R239, R78, 0x1, 0x1f ;  /* 0x08201f004eef7f89 */ /* 0x0000e800000e0000 */
[----:B------:R0:W4:Y:S02]  /*9a70*/  SHFL.DOWN PT, R232, R79, 0x1, 0x1f ;  /* 0x08201f004fe87f89 */ /* 0x00012400000e0000 */
.L_x_1161:
[----:B------:R-:W-:Y:S04]  /*9a80*/  BSSY.RECONVERGENT B0, `(.L_x_1021) ;  /* 0x000000d000007945 */ /* 0x000fe80003800200 */
[----:B------:R-:W-:Y:S05]  /*9a90*/  @!P2 BRA `(.L_x_1022) ;  /* 0x00000000002ca947 */ /* 0x000fea0003800000 */
[-C--:B0---4-:R-:W-:Y:S01]  /*9aa0*/  FMUL.FTZ R233, R77, R232.reuse ;  /* 0x000000e84de97220 */ /* 0x091fe20000410000 */
[----:B------:R-:W-:-:S03]  /*9ab0*/  FMUL.FTZ R232, R76, R232 ;  /* 0x000000e84ce87220 */ /* 0x000fc60000410000 */
[-C--:B---3--:R-:W-:Y:S01]  /*9ac0*/  FFMA.FTZ R233, R76, R239.reuse, -R233 ;  /* 0x000000ef4ce97223 */ /* 0x088fe200000108e9 */
[----:B------:R-:W-:-:S03]  /*9ad0*/  FFMA.FTZ R232, R77, R239, R232 ;  /* 0x000000ef4de87223 */ /* 0x000fc600000100e8 */
[----:B------:R-:W-:Y:S01]  /*9ae0*/  FADD.FTZ R78, R78, R233 ;  /* 0x000000e94e4e7221 */ /* 0x000fe20000010000 */
[----:B------:R-:W-:Y:S01]  /*9af0*/  FADD.FTZ R79, R79, R232 ;  /* 0x000000e84f4f7221 */ /* 0x000fe20000010000 */
[-C--:B--2---:R-:W-:Y:S01]  /*9b00*/  FMUL.FTZ R232, R77, R238.reuse ;  /* 0x000000ee4de87220 */ /* 0x084fe20000410000 */
[----:B------:R-:W-:-:S03]  /*9b10*/  FMUL.FTZ R238, R76, R238 ;  /* 0x000000ee4cee7220 */ /* 0x000fc60000410000 */
[C---:B-1----:R-:W-:Y:S01]  /*9b20*/  FFMA.FTZ R232, R237.reuse, R76, -R232 ;  /* 0x0000004cede87223 */ /* 0x042fe200000108e8 */
[----:B------:R-:W-:-:S04]  /*9b30*/  FFMA.FTZ R77, R237, R77, R238 ;  /* 0x0000004ded4d7223 */ /* 0x000fc800000100ee */
[----:B------:R-:W-:-:S07]  /*9b40*/  MOV R76, R232 ;  /* 0x000000e8004c7202 */ /* 0x000fce0000000f00 */
.L_x_1022:
[----:B------:R-:W-:Y:S05]  /*9b50*/  BSYNC.RECONVERGENT B0 ;  /* 0x0000000000007941 */ /* 0x000fea0003800200 */
.L_x_1021:
[----:B------:R-:W-:Y:S01]  /*9b60*/  UMOV UR33, 0xffffffff ;  /* 0xffffffff00217882 */ /* 0x000fe20000000000 */
[----:B------:R-:W-:Y:S02]  /*9b70*/  ISETP.GT.U32.AND P2, PT, R98, 0x1d, PT ;  /* 0x0000001d6200780c */ /* 0x000fe40003f44070 */
[----:B------:R-:W-:Y:S11]  /*9b80*/  BRA.DIV UR33, `(.L_x_1023) ;  /* 0x0000007e21dc7947 */ /* 0x000ff6000b800000 */
[----:B0-----:R0:W0:Y:S04]  /*9b90*/  SHFL.DOWN PT, R233, R76, 0x2, 0x1f ;  /* 0x08401f004ce97f89 */ /* 0x00102800000e0000 */
[----:B------:R0:W0:Y:S04]  /*9ba0*/  SHFL.DOWN PT, R234, R77, 0x2, 0x1f ;  /* 0x08401f004dea7f89 */ /* 0x00002800000e0000 */
[----:B-1----:R1:W0:Y:S04]  /*9bb0*/  SHFL.DOWN PT, R237, R78, 0x2, 0x1f ;  /* 0x08401f004eed7f89 */ /* 0x00222800000e0000 */
[----:B------:R1:W0:Y:S02]  /*9bc0*/  SHFL.DOWN PT, R235, R79, 0x2, 0x1f ;  /* 0x08401f004feb7f89 */ /* 0x00022400000e0000 */
.L_x_1167:
[----:B------:R-:W-:Y:S04]  /*9bd0*/  BSSY.RECONVERGENT B0, `(.L_x_1024) ;  /* 0x000000d000007945 */ /* 0x000fe80003800200 */
[----:B------:R-:W-:Y:S05]  /*9be0*/  @P2 BRA `(.L_x_1025) ;  /* 0x00000000002c2947 */ /* 0x000fea0003800000 */
[-C--:B0---4-:R-:W-:Y:S01]  /*9bf0*/  FMUL.FTZ R232, R77, R235.reuse ;  /* 0x000000eb4de87220 */ /* 0x091fe20000410000 */
[----:B------:R-:W-:-:S03]  /*9c00*/  FMUL.FTZ R235, R76, R235 ;  /* 0x000000eb4ceb7220 */ /* 0x000fc60000410000 */
[-C--:B------:R-:W-:Y:S01]  /*9c10*/  FFMA.FTZ R232, R76, R237.reuse, -R232 ;  /* 0x000000ed4ce87223 */ /* 0x080fe200000108e8 */
[----:B------:R-:W-:-:S03]  /*9c20*/  FFMA.FTZ R235, R77, R237, R235 ;  /* 0x000000ed4deb7223 */ /* 0x000fc600000100eb */
[----:B-1----:R-:W-:Y:S01]  /*9c30*/  FADD.FTZ R78, R78, R232 ;  /* 0x000000e84e4e7221 */ /* 0x002fe20000010000 */
[-C--:B------:R-:W-:Y:S01]  /*9c40*/  FMUL.FTZ R232, R77, R234.reuse ;  /* 0x000000ea4de87220 */ /* 0x080fe20000410000 */
[C---:B------:R-:W-:Y:S01]  /*9c50*/  FMUL.FTZ R234, R76.reuse, R234 ;  /* 0x000000ea4cea7220 */ /* 0x040fe20000410000 */
[----:B------:R-:W-:Y:S02]  /*9c60*/  FADD.FTZ R79, R79, R235 ;  /* 0x000000eb4f4f7221 */ /* 0x000fe40000010000 */
[-C--:B------:R-:W-:Y:S01]  /*9c70*/  FFMA.FTZ R232, R76, R233.reuse, -R232 ;  /* 0x000000e94ce87223 */ /* 0x080fe200000108e8 */
[----:B------:R-:W-:-:S04]  /*9c80*/  FFMA.FTZ R77, R77, R233, R234 ;  /* 0x000000e94d4d7223 */ /* 0x000fc800000100ea */
[----:B------:R-:W-:-:S07]  /*9c90*/  MOV R76, R232 ;  /* 0x000000e8004c7202 */ /* 0x000fce0000000f00 */
.L_x_1025:
[----:B------:R-:W-:Y:S05]  /*9ca0*/  BSYNC.RECONVERGENT B0 ;  /* 0x0000000000007941 */ /* 0x000fea0003800200 */
.L_x_1024:
[----:B------:R-:W-:Y:S01]  /*9cb0*/  UMOV UR33, 0xffffffff ;  /* 0xffffffff00217882 */ /* 0x000fe20000000000 */
[----:B------:R-:W-:Y:S02]  /*9cc0*/  ISETP.GT.U32.AND P2, PT, R98, 0x1b, PT ;  /* 0x0000001b6200780c */ /* 0x000fe40003f44070 */
[----:B------:R-:W-:Y:S11]  /*9cd0*/  BRA.DIV UR33, `(.L_x_1026) ;  /* 0x0000007e21fc7947 */ /* 0x000ff6000b800000 */
[----:B0-----:R0:W0:Y:S04]  /*9ce0*/  SHFL.DOWN PT, R233, R76, 0x4, 0x1f ;  /* 0x08801f004ce97f89 */ /* 0x00102800000e0000 */
[----:B------:R0:W0:Y:S04]  /*9cf0*/  SHFL.DOWN PT, R234, R77, 0x4, 0x1f ;  /* 0x08801f004dea7f89 */ /* 0x00002800000e0000 */
[----:B------:R0:W0:Y:S04]  /*9d00*/  SHFL.DOWN PT, R237, R78, 0x4, 0x1f ;  /* 0x08801f004eed7f89 */ /* 0x00002800000e0000 */
[----:B------:R0:W0:Y:S02]  /*9d10*/  SHFL.DOWN PT, R235, R79, 0x4, 0x1f ;  /* 0x08801f004feb7f89 */ /* 0x00002400000e0000 */
.L_x_1173:
        /* <DEDUP_REMOVED lines=13> */
.L_x_1028:
[----:B------:R-:W-:Y:S05]  /*9df0*/  BSYNC.RECONVERGENT B0 ;  /* 0x0000000000007941 */ /* 0x000fea0003800200 */
.L_x_1027:
[----:B------:R-:W-:Y:S01]  /*9e00*/  UMOV UR33, 0xffffffff ;  /* 0xffffffff00217882 */ /* 0x000fe20000000000 */
[----:B------:R-:W-:Y:S02]  /*9e10*/  ISETP.GT.U32.AND P2, PT, R98, 0x17, PT ;  /* 0x000000176200780c */ /* 0x000fe40003f44070 */
[----:B------:R-:W-:Y:S11]  /*9e20*/  BRA.DIV UR33, `(.L_x_1029) ;  /* 0x00000082211c7947 */ /* 0x000ff6000b800000 */
[----:B0-----:R0:W0:Y:S04]  /*9e30*/  SHFL.DOWN PT, R233, R76, 0x8, 0x1f ;  /* 0x09001f004ce97f89 */ /* 0x00102800000e0000 */
[----:B------:R0:W0:Y:S04]  /*9e40*/  SHFL.DOWN PT, R234, R77, 0x8, 0x1f ;  /* 0x09001f004dea7f89 */ /* 0x00002800000e0000 */
[----:B------:R0:W0:Y:S04]  /*9e50*/  SHFL.DOWN PT, R237, R78, 0x8, 0x1f ;  /* 0x09001f004eed7f89 */ /* 0x00002800000e0000 */
[----:B------:R0:W0:Y:S02]  /*9e60*/  SHFL.DOWN PT, R235, R79, 0x8, 0x1f ;  /* 0x09001f004feb7f89 */ /* 0x00002400000e0000 */
.L_x_1179:
        /* <DEDUP_REMOVED lines=13> */
.L_x_1031:
[----:B------:R-:W-:Y:S05]  /*9f40*/  BSYNC.RECONVERGENT B0 ;  /* 0x0000000000007941 */ /* 0x000fea0003800200 */
.L_x_1030:
[----:B------:R-:W-:Y:S01]  /*9f50*/  UMOV UR33, 0xffffffff ;  /* 0xffffffff00217882 */ /* 0x000fe20000000000 */
[----:B------:R-:W-:Y:S02]  /*9f60*/  ISETP.GT.U32.AND P2, PT, R98, 0xf, PT ;  /* 0x0000000f6200780c */ /* 0x000fe40003f44070 */
[----:B------:R-:W-:Y:S11]  /*9f70*/  BRA.DIV UR33, `(.L_x_1032) ;  /* 0x00000082213c7947 */ /* 0x000ff6000b800000 */
[----:B0-----:R0:W0:Y:S04]  /*9f80*/  SHFL.DOWN PT, R233, R76, 0x10, 0x1f ;  /* 0x0a001f004ce97f89 */ /* 0x00102800000e0000 */
[----:B------:R0:W0:Y:S04]  /*9f90*/  SHFL.DOWN PT, R234, R77, 0x10, 0x1f ;  /* 0x0a001f004dea7f89 */ /* 0x00002800000e0000 */
[----:B------:R0:W0:Y:S04]  /*9fa0*/  SHFL.DOWN PT, R237, R78, 0x10, 0x1f ;  /* 0x0a001f004eed7f89 */ /* 0x00002800000e0000 */
[----:B------:R0:W0:Y:S02]  /*9fb0*/  SHFL.DOWN PT, R235, R79, 0x10, 0x1f ;  /* 0x0a001f004feb7f89 */ /* 0x00002400000e0000 */
.L_x_1185:
        /* <DEDUP_REMOVED lines=13> */
.L_x_1034:
[----:B------:R-:W-:Y:S05]  /*a090*/  BSYNC.RECONVERGENT B0 ;  /* 0x0000000000007941 */ /* 0x000fea0003800200 */
.L_x_1033:
[----:B------:R-:W-:Y:S01]  /*a0a0*/  UMOV UR33, 0xffffffff ;  /* 0xffffffff00217882 */ /* 0x000fe20000000000 */
[----:B------:R-:W-:Y:S02]  /*a0b0*/  ISETP.NE.AND P2, PT, R182, 0x1f, PT ;  /* 0x0000001fb600780c */ /* 0x000fe40003f45270 */
[----:B------:R-:W-:Y:S11]  /*a0c0*/  BRA.DIV UR33, `(.L_x_1035) ;  /* 0x00000082215c7947 */ /* 0x000ff6000b800000 */
[----:B--2---:R-:W4:Y:S04]  /*a0d0*/  SHFL.IDX PT, R238, R77, RZ, 0x1f ;  /* 0x00001fff4dee7589 */ /* 0x004f2800000e0000 */
[----:B------:R-:W2:Y:S04]  /*a0e0*/  SHFL.IDX PT, R240, R76, RZ, 0x1f ;  /* 0x00001fff4cf07589 */ /* 0x000ea800000e0000 */
[----:B0-----:R-:W0:Y:S04]  /*a0f0*/  SHFL.IDX PT, R237, R78, RZ, 0x1f ;  /* 0x00001fff4eed7589 */ /* 0x001e2800000e0000 */
[----:B------:R-:W5:Y:S04]  /*a100*/  SHFL.IDX PT, R236, R79, RZ, 0x1f ;  /* 0x00001fff4fec7589 */ /* 0x000f6800000e0000 */
[----:B------:R-:W5:Y:S04]  /*a110*/  SHFL.DOWN PT, R76, R76, 0x1, 0x1f ;  /* 0x08201f004c4c7f89 */ /* 0x000f6800000e0000 */
[----:B------:R-:W5:Y:S01]  /*a120*/  SHFL.DOWN PT, R77, R77, 0x1, 0x1f ;  /* 0x08201f004d4d7f89 */ /* 0x000f6200000e0000 */
[-C--:B----4-:R-:W-:Y:S01]  /*a130*/  FMUL.FTZ R232, R75, R238.reuse ;  /* 0x000000ee4be87220 */ /* 0x090fe20000410000 */
[-C--:B------:R-:W-:Y:S01]  /*a140*/  FMUL.FTZ R233, R73, R238.reuse ;  /* 0x000000ee49e97220 */ /* 0x080fe20000410000 */
[----:B---3--:R-:W-:Y:S01]  /*a150*/  FMUL.FTZ R239, R72, R238 ;  /* 0x000000ee48ef7220 */ /* 0x008fe20000410000 */
[----:B-1----:R-:W1:Y:S01]  /*a160*/  SHFL.DOWN PT, R78, R78, 0x1, 0x1f ;  /* 0x08201f004e4e7f89 */ /* 0x002e6200000e0000 */
[----:B--2---:R-:W-:-:S02]  /*a170*/  FFMA.FTZ R232, R74, R240, -R232 ;  /* 0x000000f04ae87223 */ /* 0x004fc400000108e8 */
[----:B------:R-:W-:Y:S01]  /*a180*/  FFMA.FTZ R239, R73, R240, R239 ;  /* 0x000000f049ef7223 */ /* 0x000fe200000100ef */
[----:B------:R-:W2:Y:S01]  /*a190*/  SHFL.DOWN PT, R79, R79, 0x1, 0x1f ;  /* 0x08201f004f4f7f89 */ /* 0x000ea200000e0000 */
[----:B0-----:R-:W-:Y:S01]  /*a1a0*/  FADD.FTZ R237, R237, R232 ;  /* 0x000000e8eded7221 */ /* 0x001fe20000010000 */
[----:B------:R-:W-:Y:S01]  /*a1b0*/  FMUL.FTZ R232, R74, R238 ;  /* 0x000000ee4ae87220 */ /* 0x000fe20000410000 */
[-C--:B------:R-:W-:Y:S01]  /*a1c0*/  FFMA.FTZ R238, R72, R240.reuse, -R233 ;  /* 0x000000f048ee7223 */ /* 0x080fe200000108e9 */
[----:B------:R-:W0:Y:S02]  /*a1d0*/  SHFL.IDX PT, R73, R73, RZ, 0x1f ;  /* 0x00001fff49497589 */ /* 0x000e2400000e0000 */
[----:B------:R-:W-:Y:S02]  /*a1e0*/  FFMA.FTZ R232, R75, R240, R232 ;  /* 0x000000f04be87223 */ /* 0x000fe400000100e8 */
[----:B------:R-:W3:Y:S02]  /*a1f0*/  SHFL.IDX PT, R72, R72, RZ, 0x1f ;  /* 0x00001fff48487589 */ /* 0x000ee400000e0000 */
[----:B-----5:R-:W-:-:S02]  /*a200*/  FADD.FTZ R240, R236, R232 ;  /* 0x000000e8ecf07221 */ /* 0x020fc40000010000 */
[----:B------:R-:W4:Y:S04]  /*a210*/  SHFL.IDX PT, R74, R74, RZ, 0x1f ;  /* 0x00001fff4a4a7589 */ /* 0x000f2800000e0000 */
[----:B------:R-:W0:Y:S02]  /*a220*/  SHFL.IDX PT, R75, R75, RZ, 0x1f ;  /* 0x00001fff4b4b7589 */ /* 0x000e2400000e0000 */
.L_x_1199:
[----:B------:R-:W-:Y:S04]  /*a230*/  BSSY.RECONVERGENT B0, `(.L_x_1036) ;  /* 0x000000d000007945 */ /* 0x000fe80003800200 */
[----:B------:R-:W-:Y:S05]  /*a240*/  @!P2 BRA `(.L_x_1037) ;  /* 0x00000000002ca947 */ /* 0x000fea0003800000 */
[-C--:B0-----:R-:W-:Y:S01]  /*a250*/  FMUL.FTZ R232, R77, R73.reuse ;  /* 0x000000494de87220 */ /* 0x081fe20000410000 */
[----:B------:R-:W-:-:S03]  /*a260*/  FMUL.FTZ R73, R76, R73 ;  /* 0x000000494c497220 */ /* 0x000fc60000410000 */
[CC--:B---3--:R-:W-:Y:S01]  /*a270*/  FFMA.FTZ R232, R76.reuse, R72.reuse, -R232 ;  /* 0x000000484ce87223 */ /* 0x0c8fe200000108e8 */
[C---:B------:R-:W-:Y:S01]  /*a280*/  FFMA.FTZ R73, R77.reuse, R72, R73 ;  /* 0x000000484d497223 */ /* 0x040fe20000010049 */
[-C--:B------:R-:W-:Y:S01]  /*a290*/  FMUL.FTZ R72, R77, R75.reuse ;  /* 0x0000004b4d487220 */ /* 0x080fe20000410000 */
[----:B------:R-:W-:-:S03]  /*a2a0*/  FMUL.FTZ R75, R76, R75 ;  /* 0x0000004b4c4b7220 */ /* 0x000fc60000410000 */
[-C--:B----4-:R-:W-:Y:S01]  /*a2b0*/  FFMA.FTZ R72, R76, R74.reuse, -R72 ;  /* 0x0000004a4c487223 */ /* 0x090fe20000010848 */
[----:B------:R-:W-:-:S03]  /*a2c0*/  FFMA.FTZ R75, R77, R74, R75 ;  /* 0x0000004a4d4b7223 */ /* 0x000fc6000001004b */
[----:B-1----:R-:W-:Y:S01]  /*a2d0*/  FADD.FTZ R74, R78, R72 ;  /* 0x000000484e4a7221 */ /* 0x002fe20000010000 */
[----:B--2---:R-:W-:Y:S01]  /*a2e0*/  FADD.FTZ R75, R79, R75 ;  /* 0x0000004b4f4b7221 */ /* 0x004fe20000010000 */
[----:B------:R-:W-:-:S07]  /*a2f0*/  MOV R72, R232 ;  /* 0x000000e800487202 */ /* 0x000fce0000000f00 */
.L_x_1037:
[----:B------:R-:W-:Y:S05]  /*a300*/  BSYNC.RECONVERGENT B0 ;  /* 0x0000000000007941 */ /* 0x000fea0003800200 */
.L_x_1036:
[C---:B0-----:R-:W-:Y:S01]  /*a310*/  FMUL.FTZ R76, R65.reuse, R75 ;  /* 0x0000004b414c7220 */ /* 0x041fe20000410000 */
[----:B---3--:R-:W-:Y:S01]  /*a320*/  FMUL.FTZ R77, R65, R72 ;  /* 0x00000048414d7220 */ /* 0x008fe20000410000 */
[----:B----4-:R0:W-:Y:S02]  /*a330*/  STS.128 [R231+0x6db0], R72 ;  /* 0x006db048e7007388 */ /* 0x0101e40000000c00 */
[C---:B------:R-:W-:Y:S01]  /*a340*/  FFMA.FTZ R76, R64.reuse, R74, -R76 ;  /* 0x0000004a404c7223 */ /* 0x040fe2000001084c */
[----:B------:R-:W-:-:S03]  /*a350*/  FFMA.FTZ R77, R64, R73, R77 ;  /* 0x00000049404d7223 */ /* 0x000fc6000001004d */
[----:B-1----:R-:W-:Y:S01]  /*a360*/  FADD.FTZ R78, R66, R76 ;  /* 0x0000004c424e7221 */ /* 0x002fe20000010000 */
[C---:B------:R-:W-:Y:S01]  /*a370*/  FMUL.FTZ R76, R65.reuse, R73 ;  /* 0x00000049414c7220 */ /* 0x040fe20000410000 */
[----:B------:R-:W-:-:S03]  /*a380*/  FMUL.FTZ R65, R65, R74 ;  /* 0x0000004a41417220 */ /* 0x000fc60000410000 */
[C---:B------:R-:W-:Y:S01]  /*a390*/  FFMA.FTZ R76, R64.reuse, R72, -R76 ;  /* 0x00000048404c7223 */ /* 0x040fe2000001084c */
[----:B------:R-:W-:-:S04]  /*a3a0*/  FFMA.FTZ R65, R64, R75, R65 ;  /* 0x0000004b40417223 */ /* 0x000fc80000010041 */
[----:B--2---:R-:W-:Y:S01]  /*a3b0*/  FADD.FTZ R79, R67, R65 ;  /* 0x00000041434f7221 */ /* 0x004fe20000010000 */
[C---:B------:R-:W-:Y:S01]  /*a3c0*/  FMUL.FTZ R65, R69.reuse, R76 ;  /* 0x0000004c45417220 */ /* 0x040fe20000410000 */
[----:B0-----:R-:W-:Y:S02]  /*a3d0*/  MOV R75, R240 ;  /* 0x000000f0004b7202 */ /* 0x001fe40000000f00 */
[C---:B------:R-:W-:Y:S01]  /*a3e0*/  FMUL.FTZ R64, R69.reuse, R79 ;  /* 0x0000004f45407220 */ /* 0x040fe20000410000 */
[C---:B------:R-:W-:Y:S01]  /*a3f0*/  FFMA.FTZ R65, R68.reuse, R77, R65 ;  /* 0x0000004d44417223 */ /* 0x040fe20000010041 */
[----:B------:R0:W-:Y:S01]  /*a400*/  STS.128 [R231+0x6da0], R76 ;  /* 0x006da04ce7007388 */ /* 0x0001e20000000c00 */
[----:B------:R-:W-:Y:S01]  /*a410*/  MOV R74, R237 ;  /* 0x000000ed004a7202 */ /* 0x000fe20000000f00 */
[----:B------:R-:W-:Y:S01]  /*a420*/  FFMA.FTZ R64, R68, R78, -R64 ;  /* 0x0000004e44407223 */ /* 0x000fe20000010840 */
[----:B------:R-:W-:Y:S02]  /*a430*/  MOV R73, R239 ;  /* 0x000000ef00497202 */ /* 0x000fe40000000f00 */
[----:B------:R-:W-:Y:S01]  /*a440*/  MOV R72, R238 ;  /* 0x000000ee00487202 */ /* 0x000fe20000000f00 */
[----:B------:R-:W-:Y:S01]  /*a450*/  FADD.FTZ R66, R70, R64 ;  /* 0x0000004046427221 */ /* 0x000fe20000010000 */
[C---:B------:R-:W-:Y:S01]  /*a460*/  FMUL.FTZ R64, R69.reuse, R77 ;  /* 0x0000004d45407220 */ /* 0x040fe20000410000 */
[----:B------:R-:W-:-:S03]  /*a470*/  FMUL.FTZ R69, R69, R78 ;  /* 0x0000004e45457220 */ /* 0x000fc60000410000 */
[C---:B------:R-:W-:Y:S01]  /*a480*/  FFMA.FTZ R64, R68.reuse, R76, -R64 ;  /* 0x0000004c44407223 */ /* 0x040fe20000010840 */
[----:B------:R-:W-:-:S04]  /*a490*/  FFMA.FTZ R68, R68, R79, R69 ;  /* 0x0000004f44447223 */ /* 0x000fc80000010045 */
[----:B------:R-:W-:-:S04]  /*a4a0*/  FADD.FTZ R67, R71, R68 ;  /* 0x0000004447437221 */ /* 0x000fc80000010000 */
[----:B------:R-:W-:Y:S01]  /*a4b0*/  FMUL.FTZ R69, R61, R67 ;  /* 0x000000433d457220 */ /* 0x000fe20000410000 */
[----:B------:R0:W-:Y:S03]  /*a4c0*/  STS.128 [R231+0x6d90], R64 ;  /* 0x006d9040e7007388 */ /* 0x0001e60000000c00 */
[----:B------:R-:W-:-:S04]  /*a4d0*/  FFMA.FTZ R69, R60, R66, -R69 ;  /* 0x000000423c457223 */ /* 0x000fc80000010845 */
[----:B------:R-:W-:Y:S01]  /*a4e0*/  FADD.FTZ R70, R62, R69 ;  /* 0x000000453e467221 */ /* 0x000fe20000010000 */
[C---:B------:R-:W-:Y:S01]  /*a4f0*/  FMUL.FTZ R69, R61.reuse, R65 ;  /* 0x000000413d457220 */ /* 0x040fe20000410000 */
[----:B------:R-:W-:-:S03]  /*a500*/  FMUL.FTZ R62, R61, R64 ;  /* 0x000000403d3e7220 */ /* 0x000fc60000410000 */
[C---:B------:R-:W-:Y:S01]  /*a510*/  FFMA.FTZ R68, R60.reuse, R64, -R69 ;  /* 0x000000403c447223 */ /* 0x040fe20000010845 */
[----:B------:R-:W-:Y:S01]  /*a520*/  FFMA.FTZ R69, R60, R65, R62 ;  /* 0x000000413c457223 */ /* 0x000fe2000001003e */
[----:B------:R-:W-:-:S04]  /*a530*/  FMUL.FTZ R62, R61, R66 ;  /* 0x000000423d3e7220 */ /* 0x000fc80000410000 */
[----:B------:R-:W-:-:S04]  /*a540*/  FFMA.FTZ R62, R60, R67, R62 ;  /* 0x000000433c3e7223 */ /* 0x000fc8000001003e */
[----:B------:R-:W-:-:S05]  /*a550*/  FADD.FTZ R71, R63, R62 ;  /* 0x0000003e3f477221 */ /* 0x000fca0000010000 */
[----:B------:R0:W-:Y:S02]  /*a560*/  STS.128 [R231+0x6d80], R68 ;  /* 0x006d8044e7007388 */ /* 0x0001e40000000c00 */
.L_x_1019:
[----:B------:R-:W-:Y:S05]  /*a570*/  WARPSYNC.ALL ;  /* 0x0000000000007948 */ /* 0x000fea0003800000 */
[----:B------:R-:W-:Y:S01]  /*a580*/  ISETP.NE.AND P0, PT, R182, RZ, PT ;  /* 0x000000ffb600720c */ /* 0x000fe20003f05270 */
[----:B------:R-:W-:Y:S01]  /*a590*/  BAR.SYNC.DEFER_BLOCKING 0x0 ;  /* 0x0000000000007b1d */ /* 0x000fe20000010000 */
[----:B------:R-:W-:Y:S01]  /*a5a0*/  ULEA UR33, UR15, 0xfffff000, 0xc ;  /* 0xfffff0000f217891 */ /* 0x000fe2000f8e60ff */
[----:B0-----:R-:W-:Y:S01]  /*a5b0*/  MOV R65, UR38 ;  /* 0x0000002600417c02 */ /* 0x001fe20008000f00 */
[C---:B-----5:R-:W-:Y:S01]  /*a5c0*/  FMUL.FTZ R77, R145.reuse, R189 ;  /* 0x000000bd914d7220 */ /* 0x060fe20000410000 */
[----:B------:R-:W-:Y:S01]  /*a5d0*/  FMUL.FTZ R66, R145, R216 ;  /* 0x000000d891427220 */ /* 0x000fe20000410000 */
[----:B------:R-:W-:Y:S01]  /*a5e0*/  USHF.R.S32.HI UR50, URZ, 0x1f, UR33 ;  /* 0x0000001fff327899 */ /* 0x000fe20008011421 */
[----:B------:R-:W-:Y:S01]  /*a5f0*/  FMUL.FTZ R68, R141, R212 ;  /* 0x000000d48d447220 */ /* 0x000fe20000410000 */
[----:B------:R-:W-:Y:S01]  /*a600*/  FMUL.FTZ R70, R137, R209 ;  /* 0x000000d189467220 */ /* 0x000fe20000410000 */
[----:B------:R-:W-:Y:S01]  /*a610*/  FMUL.FTZ R76, R133, R206 ;  /* 0x000000ce854c7220 */ /* 0x000fe20000410000 */
[----:B------:R-:W-:Y:S01]  /*a620*/  FMUL.FTZ R78, R125, R223 ;  /* 0x000000df7d4e7220 */ /* 0x000fe20000410000 */
[----:B------:R-:W-:Y:S01]  /*a630*/  FADD.FTZ R227, RZ, R227 ;  /* 0x000000e3ffe37221 */ /* 0x000fe20000010000 */
[C---:B------:R-:W-:Y:S01]  /*a640*/  FMUL.FTZ R69, R147.reuse, R190 ;  /* 0x000000be93457220 */ /* 0x040fe20000410000 */
[----:B------:R-:W-:Y:S01]  /*a650*/  FMUL.FTZ R71, R147, R218 ;  /* 0x000000da93477220 */ /* 0x000fe20000410000 */
[----:B------:R-:W-:Y:S01]  /*a660*/  FMUL.FTZ R79, R143, R214 ;  /* 0x000000d68f4f7220 */ /* 0x000fe20000410000 */
[----:B------:R-:W-:Y:S01]  /*a670*/  VOTEU.ALL UP0, P0 ;  /* 0x0000000000ff7886 */ /* 0x000fe20000000000 */
[C---:B------:R-:W-:Y:S01]  /*a680*/  FFMA.FTZ R69, R148.reuse, R218, -R69 ;  /* 0x000000da94457223 */ /* 0x040fe20000010845 */
[----:B------:R-:W-:Y:S01]  /*a690*/  FFMA.FTZ R71, R148, R190, R71 ;  /* 0x000000be94477223 */ /* 0x000fe20000010047 */
[----:B------:R-:W-:Y:S01]  /*a6a0*/  FFMA.FTZ R79, R144, R188, R79 ;  /* 0x000000bc904f7223 */ /* 0x000fe2000001004f */
[----:B------:R-:W-:Y:S01]  /*a6b0*/  BSSY.RECONVERGENT B0, `(.L_x_1038) ;  /* 0x0000217000007945 */ /* 0x000fe20003800200 */
[----:B------:R-:W0:Y:S02]  /*a6c0*/  LDS.64 R60, [R181+0x6d88] ;  /* 0x006d8800b53c7984 */ /* 0x000e240000000a00 */
[-C--:B0-----:R-:W-:Y:S01]  /*a6d0*/  FMUL.FTZ R67, R61, R107.reuse ;  /* 0x0000006b3d437220 */ /* 0x081fe20000410000 */
[C---:B------:R-:W-:Y:S01]  /*a6e0*/  FMUL.FTZ R62, R60.reuse, R107 ;  /* 0x0000006b3c3e7220 */ /* 0x040fe20000410000 */
[----:B------:R-:W-:Y:S01]  /*a6f0*/  FMUL.FTZ R107, R141, R187 ;  /* 0x000000bb8d6b7220 */ /* 0x000fe20000410000 */
[----:B------:R-:W-:Y:S01]  /*a700*/  FMUL.FTZ R141, R137, R185 ;  /* 0x000000b9898d7220 */ /* 0x000fe20000410000 */
[-C--:B------:R-:W-:Y:S01]  /*a710*/  FFMA.FTZ R67, R60, R106.reuse, R67 ;  /* 0x0000006a3c437223 */ /* 0x080fe20000010043 */
[----:B------:R-:W-:Y:S01]  /*a720*/  FFMA.FTZ R106, R61, R106, -R62 ;  /* 0x0000006a3d6a7223 */ /* 0x000fe2000001083e */
[----:B------:R-:W-:Y:S01]  /*a730*/  LOP3.LUT R60, R182, UR33, RZ, 0xfc, !PT ;  /* 0x00000021b63c7c12 */ /* 0x000fe2000f8efcff */
[----:B------:R-:W-:Y:S01]  /*a740*/  FMUL.FTZ R137, R135, R184 ;  /* 0x000000b887897220 */ /* 0x000fe20000410000 */
[----:B------:R-:W-:Y:S01]  /*a750*/  MOV R61, UR50 ;  /* 0x00000032003d7c02 */ /* 0x000fe20008000f00 */
[----:B------:R-:W-:Y:S01]  /*a760*/  FADD.FTZ R99, R99, R106 ;  /* 0x0000006a63637221 */ /* 0x000fe20000010000 */
[----:B------:R-:W-:Y:S01]  /*a770*/  FFMA.FTZ R67, R2, R200, R67 ;  /* 0x000000c802437223 */ /* 0x000fe20000010043 */
[----:B------:R-:W-:Y:S01]  /*a780*/  UMOV UR33, UR30 ;  /* 0x0000001e00217c82 */ /* 0x000fe20008000000 */
[----:B------:R-:W-:-:S02]  /*a790*/  @!UP0 ULEA UR50, UR8, UR28, 0x4 ;  /* 0x0000001c08328291 */ /* 0x000fc4000f8e20ff */
[----:B------:R-:W-:Y:S01]  /*a7a0*/  IMAD.WIDE.U32 R64, R65, UR8, R60 ;  /* 0x0000000841407c25 */ /* 0x000fe2000f8e003c */
[----:B------:R-:W-:-:S03]  /*a7b0*/  MOV R61, UR39 ;  /* 0x00000027003d7c02 */ /* 0x000fc60008000f00 */
[----:B------:R-:W-:Y:S01]  /*a7c0*/  FMUL.FTZ R106, R151, R67 ;  /* 0x00000043976a7220 */ /* 0x000fe20000410000 */
[C---:B------:R-:W-:Y:S01]  /*a7d0*/  LEA R62, P2, R64.reuse, UR9, 0x2 ;  /* 0x00000009403e7c11 */ /* 0x040fe2000f8410ff */
[----:B------:R-:W-:Y:S01]  /*a7e0*/  IMAD R61, R61, UR8, R65 ;  /* 0x000000083d3d7c24 */ /* 0x000fe2000f8e0241 */
[----:B------:R0:W-:Y:S04]  /*a7f0*/  @!P0 STS.128 [UR50+0x8b80], R72 ;  /* 0x008b8048ff008988 */ /* 0x0001e80008000c32 */
[----:B------:R-:W-:Y:S01]  /*a800*/  LEA.HI.X R63, R64, UR14, R61, 0x2, P2 ;  /* 0x0000000e403f7c11 */ /* 0x000fe200090f143d */
[C---:B------:R-:W-:Y:S01]  /*a810*/  FMUL.FTZ R64, R149.reuse, R219 ;  /* 0x000000db95407220 */ /* 0x040fe20000410000 */
[----:B------:R-:W-:-:S03]  /*a820*/  FMUL.FTZ R61, R149, R191 ;  /* 0x000000bf953d7220 */ /* 0x000fc60000410000 */
[----:B------:R-:W-:Y:S01]  /*a830*/  FFMA.FTZ R65, R150, R191, R64 ;  /* 0x000000bf96417223 */ /* 0x000fe20000010040 */
[C---:B------:R-:W-:Y:S01]  /*a840*/  FFMA.FTZ R64, R146.reuse, R216, -R77 ;  /* 0x000000d892407223 */ /* 0x040fe2000001084d */
[----:B------:R-:W-:Y:S01]  /*a850*/  FFMA.FTZ R146, R146, R189, R66 ;  /* 0x000000bd92927223 */ /* 0x000fe20000010042 */
[C---:B------:R-:W-:Y:S01]  /*a860*/  FFMA.FTZ R66, R142.reuse, R212, -R107 ;  /* 0x000000d48e427223 */ /* 0x040fe2000001086b */
[----:B------:R-:W-:Y:S01]  /*a870*/  FFMA.FTZ R142, R142, R187, R68 ;  /* 0x000000bb8e8e7223 */ /* 0x000fe20000010044 */
[----:B------:R-:W-:Y:S01]  /*a880*/  FFMA.FTZ R68, R138, R209, -R141 ;  /* 0x000000d18a447223 */ /* 0x000fe2000001088d */
[-C--:B------:R-:W-:Y:S01]  /*a890*/  FMUL.FTZ R141, R135, R207.reuse ;  /* 0x000000cf878d7220 */ /* 0x080fe20000410000 */
[----:B------:R-:W-:Y:S01]  /*a8a0*/  FFMA.FTZ R135, R136, R207, -R137 ;  /* 0x000000cf88877223 */ /* 0x000fe20000010889 */
[----:B------:R-:W-:Y:S01]  /*a8b0*/  FFMA.FTZ R138, R138, R185, R70 ;  /* 0x000000b98a8a7223 */ /* 0x000fe20000010046 */
[----:B------:R-:W-:Y:S01]  /*a8c0*/  FFMA.FTZ R61, R150, R219, -R61 ;  /* 0x000000db963d7223 */ /* 0x000fe2000001083d */
[----:B------:R-:W-:Y:S01]  /*a8d0*/  FFMA.FTZ R137, R136, R184, R141 ;  /* 0x000000b888897223 */ /* 0x000fe2000001008d */
[----:B------:R-:W-:Y:S01]  /*a8e0*/  FMUL.FTZ R141, R133, R183 ;  /* 0x000000b7858d7220 */ /* 0x000fe20000410000 */
[C---:B------:R-:W-:Y:S01]  /*a8f0*/  FMUL.FTZ R133, R131.reuse, R127 ;  /* 0x0000007f83857220 */ /* 0x040fe20000410000 */
[C---:B------:R-:W-:Y:S01]  /*a900*/  FFMA.FTZ R61, R0.reuse, R61, RZ ;  /* 0x0000003d003d7223 */ /* 0x040fe200000100ff */
[----:B------:R-:W-:Y:S01]  /*a910*/  FFMA.FTZ R65, -R0, R65, RZ ;  /* 0x0000004100417223 */ /* 0x000fe200000101ff */
[C---:B------:R-:W-:Y:S01]  /*a920*/  FFMA.FTZ R70, R134.reuse, R206, -R141 ;  /* 0x000000ce86467223 */ /* 0x040fe2000001088d */
[----:B------:R-:W-:Y:S01]  /*a930*/  FFMA.FTZ R134, R134, R183, R76 ;  /* 0x000000b786867223 */ /* 0x000fe2000001004c */
[-C--:B------:R-:W-:Y:S01]  /*a940*/  FMUL.FTZ R76, R131, R205.reuse ;  /* 0x000000cd834c7220 */ /* 0x080fe20000410000 */
[C---:B------:R-:W-:Y:S01]  /*a950*/  FMUL.FTZ R141, R129.reuse, R126 ;  /* 0x0000007e818d7220 */ /* 0x040fe20000410000 */
[-C--:B------:R-:W-:Y:S01]  /*a960*/  FMUL.FTZ R129, R129, R222.reuse ;  /* 0x000000de81817220 */ /* 0x080fe20000410000 */
[C---:B------:R-:W-:Y:S01]  /*a970*/  FFMA.FTZ R131, R132.reuse, R205, -R133 ;  /* 0x000000cd84837223 */ /* 0x040fe20000010885 */
[----:B------:R-:W-:Y:S01]  /*a980*/  FFMA.FTZ R133, R132, R127, R76 ;  /* 0x0000007f84857223 */ /* 0x000fe2000001004c */
[C---:B------:R-:W-:Y:S01]  /*a990*/  FFMA.FTZ R76, R130.reuse, R222, -R141 ;  /* 0x000000de824c7223 */ /* 0x040fe2000001088d */
[----:B------:R-:W-:Y:S01]  /*a9a0*/  FFMA.FTZ R130, R130, R126, R129 ;  /* 0x0000007e82827223 */ /* 0x000fe20000010081 */
[----:B------:R-:W-:Y:S01]  /*a9b0*/  FMUL.FTZ R129, R125, R203 ;  /* 0x000000cb7d817220 */ /* 0x000fe20000410000 */
[C---:B------:R-:W-:Y:S01]  /*a9c0*/  FMUL.FTZ R141, R123.reuse, R202 ;  /* 0x000000ca7b8d7220 */ /* 0x040fe20000410000 */
[----:B------:R-:W-:Y:S01]  /*a9d0*/  FMUL.FTZ R123, R123, R224 ;  /* 0x000000e07b7b7220 */ /* 0x000fe20000410000 */
[----:B------:R-:W-:Y:S01]  /*a9e0*/  FMUL.FTZ R77, R143, R188 ;  /* 0x000000bc8f4d7220 */ /* 0x000fe20000410000 */
[C---:B------:R-:W-:Y:S01]  /*a9f0*/  FFMA.FTZ R125, R128.reuse, R223, -R129 ;  /* 0x000000df807d7223 */ /* 0x040fe20000010881 */
[----:B------:R-:W-:Y:S01]  /*aa00*/  FFMA.FTZ R129, R128, R203, R78 ;  /* 0x000000cb80817223 */ /* 0x000fe2000001004e */
[C---:B------:R-:W-:Y:S01]  /*aa10*/  FFMA.FTZ R78, R124.reuse, R224, -R141 ;  /* 0x000000e07c4e7223 */ /* 0x040fe2000001088d */
[----:B------:R-:W-:Y:S01]  /*aa20*/  FFMA.FTZ R124, R124, R202, R123 ;  /* 0x000000ca7c7c7223 */ /* 0x000fe2000001007b */
[C---:B------:R-:W-:Y:S01]  /*aa30*/  FMUL.FTZ R123, R121.reuse, R220 ;  /* 0x000000dc797b7220 */ /* 0x040fe20000410000 */
[-C--:B------:R-:W-:Y:S01]  /*aa40*/  FMUL.FTZ R141, R121, R225.reuse ;  /* 0x000000e1798d7220 */ /* 0x080fe20000410000 */
[C---:B------:R-:W-:Y:S01]  /*aa50*/  FMUL.FTZ R128, R119.reuse, R226 ;  /* 0x000000e277807220 */ /* 0x040fe20000410000 */
[----:B------:R-:W-:Y:S01]  /*aa60*/  FFMA.FTZ R77, R144, R214, -R77 ;  /* 0x000000d6904d7223 */ /* 0x000fe2000001084d */
[C---:B------:R-:W-:Y:S01]  /*aa70*/  FFMA.FTZ R121, R122.reuse, R225, -R123 ;  /* 0x000000e17a797223 */ /* 0x040fe2000001087b */
[----:B------:R-:W-:Y:S01]  /*aa80*/  FFMA.FTZ R123, R122, R220, R141 ;  /* 0x000000dc7a7b7223 */ /* 0x000fe2000001008d */
[----:B------:R-:W-:Y:S01]  /*aa90*/  FMUL.FTZ R141, R119, R221 ;  /* 0x000000dd778d7220 */ /* 0x000fe20000410000 */
[----:B------:R-:W-:Y:S01]  /*aaa0*/  FMUL.FTZ R119, R117, R227 ;  /* 0x000000e375777220 */ /* 0x000fe20000410000 */
[----:B------:R-:W-:Y:S01]  /*aab0*/  FMUL.FTZ R107, R139, R186 ;  /* 0x000000ba8b6b7220 */ /* 0x000fe20000410000 */
[----:B0-----:R-:W-:Y:S01]  /*aac0*/  FMUL.FTZ R75, R189, UR37 ;  /* 0x00000025bd4b7c20 */ /* 0x001fe20008410000 */
[----:B------:R-:W-:Y:S01]  /*aad0*/  FFMA.FTZ R122, R120, R226, -R141 ;  /* 0x000000e2787a7223 */ /* 0x000fe2000001088d */
[-C--:B------:R-:W-:Y:S01]  /*aae0*/  FMUL.FTZ R141, R117, R228.reuse ;  /* 0x000000e4758d7220 */ /* 0x080fe20000410000 */
[----:B------:R-:W-:Y:S01]  /*aaf0*/  FFMA.FTZ R119, R118, R228, -R119 ;  /* 0x000000e476777223 */ /* 0x000fe20000010877 */
[----:B------:R-:W-:Y:S01]  /*ab00*/  FFMA.FTZ R120, R120, R221, R128 ;  /* 0x000000dd78787223 */ /* 0x000fe20000010080 */
[----:B------:R-:W-:Y:S01]  /*ab10*/  FFMA.FTZ R128, -R16, R71, R65 ;  /* 0x0000004710807223 */ /* 0x000fe20000010141 */
[----:B------:R-:W-:Y:S01]  /*ab20*/  FFMA.FTZ R117, R118, R227, R141 ;  /* 0x000000e376757223 */ /* 0x000fe2000001008d */
[----:B------:R-:W-:Y:S01]  /*ab30*/  FFMA.FTZ R118, R16, R69, R61 ;  /* 0x0000004510767223 */ /* 0x000fe2000001003d */
[----:B------:R-:W-:Y:S01]  /*ab40*/  FMUL.FTZ R61, R151, R99 ;  /* 0x00000063973d7220 */ /* 0x000fe20000410000 */
[C---:B------:R-:W-:Y:S01]  /*ab50*/  FFMA.FTZ R69, -R15.reuse, R146, R128 ;  /* 0x000000920f457223 */ /* 0x040fe20000010180 */
[----:B------:R-:W-:Y:S01]  /*ab60*/  FFMA.FTZ R107, R140, R211, -R107 ;  /* 0x000000d38c6b7223 */ /* 0x000fe2000001086b */
[----:B------:R-:W-:Y:S01]  /*ab70*/  FFMA.FTZ R65, R15, R64, R118 ;  /* 0x000000400f417223 */ /* 0x000fe20000010076 */
[C---:B------:R-:W-:Y:S01]  /*ab80*/  FFMA.FTZ R64, R152.reuse, R67, R61 ;  /* 0x0000004398407223 */ /* 0x040fe2000001003d */
[----:B------:R-:W-:Y:S01]  /*ab90*/  FFMA.FTZ R61, R152, R99, -R106 ;  /* 0x00000063983d7223 */ /* 0x000fe2000001086a */
[C---:B------:R-:W-:Y:S01]  /*aba0*/  FFMA.FTZ R69, -R14.reuse, R79, R69 ;  /* 0x0000004f0e457223 */ /* 0x040fe20000010145 */
[----:B------:R-:W-:Y:S01]  /*abb0*/  FFMA.FTZ R106, R14, R77, R65 ;  /* 0x0000004d0e6a7223 */ /* 0x000fe20000010041 */
[----:B------:R-:W-:Y:S01]  /*abc0*/  MOV R65, UR33 ;  /* 0x0000002100417c02 */ /* 0x000fe20008000f00 */
[----:B------:R-:W-:Y:S01]  /*abd0*/  FFMA.FTZ R199, R3, R199, R64 ;  /* 0x000000c703c77223 */ /* 0x000fe20000010040 */
[----:B------:R-:W-:Y:S01]  /*abe0*/  FADD.FTZ R61, R100, R61 ;  /* 0x0000003d643d7221 */ /* 0x000fe20000010000 */
[----:B------:R-:W-:Y:S01]  /*abf0*/  FFMA.FTZ R71, R13, R66, R106 ;  /* 0x000000420d477223 */ /* 0x000fe2000001006a */
[----:B------:R-:W-:Y:S01]  /*ac00*/  LEA R60, R65, -R60, 0x1 ;  /* 0x8000003c413c7211 */ /* 0x000fe200078e08ff */
[C---:B------:R-:W-:Y:S01]  /*ac10*/  FMUL.FTZ R65, R153.reuse, R199 ;  /* 0x000000c799417220 */ /* 0x040fe20000410000 */
[----:B------:R-:W-:Y:S01]  /*ac20*/  FMUL.FTZ R64, R153, R61 ;  /* 0x0000003d99407220 */ /* 0x000fe20000410000 */
[----:B------:R-:W-:Y:S01]  /*ac30*/  FFMA.FTZ R100, R12, R107, R71 ;  /* 0x0000006b0c647223 */ /* 0x000fe20000010047 */
[----:B------:R-:W-:Y:S01]  /*ac40*/  FFMA.FTZ R142, -R13, R142, R69 ;  /* 0x0000008e0d8e7223 */ /* 0x000fe20000010145 */
[C---:B------:R-:W-:Y:S01]  /*ac50*/  FFMA.FTZ R66, R154.reuse, R61, -R65 ;  /* 0x0000003d9a427223 */ /* 0x040fe20000010841 */
[----:B------:R-:W-:Y:S01]  /*ac60*/  FFMA.FTZ R65, R154, R199, R64 ;  /* 0x000000c79a417223 */ /* 0x000fe20000010040 */
[----:B------:R-:W-:Y:S01]  /*ac70*/  FFMA.FTZ R69, R11, R68, R100 ;  /* 0x000000440b457223 */ /* 0x000fe20000010064 */
[----:B------:R-:W-:Y:S01]  /*ac80*/  FFMA.FTZ R74, R216, UR49, -R75 ;  /* 0x00000031d84a7c23 */ /* 0x000fe2000801084b */
[----:B------:R-:W-:Y:S01]  /*ac90*/  FADD.FTZ R64, R101, R66 ;  /* 0x0000004265407221 */ /* 0x000fe20000010000 */
[----:B------:R-:W-:Y:S01]  /*aca0*/  FFMA.FTZ R198, R4, R198, R65 ;  /* 0x000000c604c67223 */ /* 0x000fe20000010041 */
[----:B------:R-:W-:Y:S01]  /*acb0*/  FFMA.FTZ R66, R10, R135, R69 ;  /* 0x000000870a427223 */ /* 0x000fe20000010045 */
[----:B------:R-:W-:Y:S01]  /*acc0*/  FMUL.FTZ R101, R190, UR37 ;  /* 0x00000025be657c20 */ /* 0x000fe20008410000 */
[C---:B------:R-:W-:Y:S01]  /*acd0*/  FMUL.FTZ R65, R155.reuse, R64 ;  /* 0x000000409b417220 */ /* 0x040fe20000410000 */
[----:B------:R-:W-:Y:S01]  /*ace0*/  FMUL.FTZ R155, R155, R198 ;  /* 0x000000c69b9b7220 */ /* 0x000fe20000410000 */
[----:B------:R-:W-:Y:S01]  /*acf0*/  FFMA.FTZ R69, R9, R70, R66 ;  /* 0x0000004609457223 */ /* 0x000fe20000010042 */
[----:B------:R-:W-:Y:S01]  /*ad00*/  FFMA.FTZ R101, R218, UR49, -R101 ;  /* 0x00000031da657c23 */ /* 0x000fe20008010865 */
[C---:B------:R-:W-:Y:S01]  /*ad10*/  FFMA.FTZ R66, R156.reuse, R198, R65 ;  /* 0x000000c69c427223 */ /* 0x040fe20000010041 */
[----:B------:R-:W-:Y:S01]  /*ad20*/  FFMA.FTZ R65, R156, R64, -R155 ;  /* 0x000000409c417223 */ /* 0x000fe2000001089b */
[----:B------:R-:W-:Y:S01]  /*ad30*/  FFMA.FTZ R68, R8, R131, R69 ;  /* 0x0000008308447223 */ /* 0x000fe20000010045 */
[----:B------:R-:W-:Y:S01]  /*ad40*/  FMUL.FTZ R101, R16, R101 ;  /* 0x0000006510657220 */ /* 0x000fe20000410000 */
[----:B------:R-:W-:Y:S01]  /*ad50*/  FFMA.FTZ R197, R5, R197, R66 ;  /* 0x000000c505c57223 */ /* 0x000fe20000010042 */
[----:B------:R-:W-:Y:S01]  /*ad60*/  FADD.FTZ R65, R102, R65 ;  /* 0x0000004166417221 */ /* 0x000fe20000010000 */
[----:B------:R-:W-:Y:S01]  /*ad70*/  FFMA.FTZ R71, R7, R76, R68 ;  /* 0x0000004c07477223 */ /* 0x000fe20000010044 */
[----:B------:R-:W-:Y:S01]  /*ad80*/  FMUL.FTZ R106, R186, UR49 ;  /* 0x00000031ba6a7c20 */ /* 0x000fe20008410000 */
[C---:B------:R-:W-:Y:S01]  /*ad90*/  FMUL.FTZ R69, R157.reuse, R197 ;  /* 0x000000c59d457220 */ /* 0x040fe20000410000 */
[----:B------:R-:W-:Y:S01]  /*ada0*/  FMUL.FTZ R66, R157, R65 ;  /* 0x000000419d427220 */ /* 0x000fe20000410000 */
[----:B------:R-:W-:Y:S01]  /*adb0*/  FFMA.FTZ R70, R6, R125, R71 ;  /* 0x0000007d06467223 */ /* 0x000fe20000010047 */
[----:B------:R-:W-:Y:S01]  /*adc0*/  FMUL.FTZ R107, R183, UR37 ;  /* 0x00000025b76b7c20 */ /* 0x000fe20008410000 */
[C---:B------:R-:W-:Y:S01]  /*add0*/  FFMA.FTZ R68, R158.reuse, R65, -R69 ;  /* 0x000000419e447223 */ /* 0x040fe20000010845 */
[----:B------:R-:W-:Y:S01]  /*ade0*/  FFMA.FTZ R69, R158, R197, R66 ;  /* 0x000000c59e457223 */ /* 0x000fe20000010042 */
[----:B------:R-:W-:Y:S01]  /*adf0*/  FFMA.FTZ R71, R5, R78, R70 ;  /* 0x0000004e05477223 */ /* 0x000fe20000010046 */
[----:B------:R-:W-:Y:S01]  /*ae00*/  FMUL.FTZ R70, R191, UR37 ;  /* 0x00000025bf467c20 */ /* 0x000fe20008410000 */
[----:B------:R-:W-:Y:S01]  /*ae10*/  FADD.FTZ R66, R103, R68 ;  /* 0x0000004467427221 */ /* 0x000fe20000010000 */
[----:B------:R-:W-:Y:S01]  /*ae20*/  FFMA.FTZ R196, R6, R196, R69 ;  /* 0x000000c406c47223 */ /* 0x000fe20000010045 */
[----:B------:R-:W-:Y:S01]  /*ae30*/  FFMA.FTZ R68, R4, R121, R71 ;  /* 0x0000007904447223 */ /* 0x000fe20000010047 */
[----:B------:R-:W-:Y:S01]  /*ae40*/  FFMA.FTZ R77, R219, UR49, -R70 ;  /* 0x00000031db4d7c23 */ /* 0x000fe20008010846 */
[C---:B------:R-:W-:Y:S01]  /*ae50*/  FMUL.FTZ R71, R159.reuse, R66 ;  /* 0x000000429f477220 */ /* 0x040fe20000410000 */
[----:B------:R-:W-:Y:S01]  /*ae60*/  FMUL.FTZ R159, R159, R196 ;  /* 0x000000c49f9f7220 */ /* 0x000fe20000410000 */
[----:B------:R-:W-:Y:S01]  /*ae70*/  FFMA.FTZ R69, R3, R122, R68 ;  /* 0x0000007a03457223 */ /* 0x000fe20000010044 */
[----:B------:R-:W-:Y:S01]  /*ae80*/  FMUL.FTZ R78, R191, UR49 ;  /* 0x00000031bf4e7c20 */ /* 0x000fe20008410000 */
[C---:B------:R-:W-:Y:S01]  /*ae90*/  FFMA.FTZ R68, R160.reuse, R196, R71 ;  /* 0x000000c4a0447223 */ /* 0x040fe20000010047 */
[----:B------:R-:W-:Y:S01]  /*aea0*/  FFMA.FTZ R159, R160, R66, -R159 ;  /* 0x00000042a09f7223 */ /* 0x000fe2000001089f */
[----:B------:R-:W-:-:S02]  /*aeb0*/  HFMA2 R71, -RZ, RZ, 0, 7.8678131103515625e-06 ;  /* 0x00000084ff477431 */ /* 0x000fc400000001ff */
[----:B------:R-:W-:Y:S01]  /*aec0*/  FMUL.FTZ R79, R0, R77 ;  /* 0x0000004d004f7220 */ /* 0x000fe20000410000 */
[----:B------:R-:W-:Y:S01]  /*aed0*/  FFMA.FTZ R68, R7, R195, R68 ;  /* 0x000000c307447223 */ /* 0x000fe20000010044 */
[----:B------:R-:W-:Y:S01]  /*aee0*/  FADD.FTZ R104, R104, R159 ;  /* 0x0000009f68687221 */ /* 0x000fe20000010000 */
[----:B------:R-:W-:Y:S01]  /*aef0*/  FFMA.FTZ R77, R219, UR37, R78 ;  /* 0x00000025db4d7c23 */ /* 0x000fe2000801004e */
[----:B------:R-:W-:Y:S02]  /*af00*/  IMAD R70, R182, R71, UR28 ;  /* 0x0000001cb6467e24 */ /* 0x000fe4000f8e0247 */
[C---:B------:R-:W-:Y:S01]  /*af10*/  FMUL.FTZ R71, R161.reuse, R68 ;  /* 0x00000044a1477220 */ /* 0x040fe20000410000 */
[-C--:B------:R-:W-:Y:S01]  /*af20*/  FMUL.FTZ R161, R161, R104.reuse ;  /* 0x00000068a1a17220 */ /* 0x080fe20000410000 */
[----:B------:R-:W-:Y:S01]  /*af30*/  FMUL.FTZ R103, R190, UR49 ;  /* 0x00000031be677c20 */ /* 0x000fe20008410000 */
[----:B------:R-:W-:Y:S01]  /*af40*/  FMUL.FTZ R77, R0, -R77 ;  /* 0x8000004d004d7220 */ /* 0x000fe20000410000 */
[C---:B------:R-:W-:Y:S01]  /*af50*/  FFMA.FTZ R76, R162.reuse, R104, -R71 ;  /* 0x00000068a24c7223 */ /* 0x040fe20000010847 */
[----:B------:R-:W-:Y:S01]  /*af60*/  FFMA.FTZ R161, R162, R68, R161 ;  /* 0x00000044a2a17223 */ /* 0x000fe200000100a1 */
[----:B------:R-:W-:Y:S01]  /*af70*/  FFMA.FTZ R103, R218, UR37, R103 ;  /* 0x00000025da677c23 */ /* 0x000fe20008010067 */
[----:B------:R0:W-:Y:S01]  /*af80*/  STS [R70+0x2100], R79 ;  /* 0x0021004f46007388 */ /* 0x0001e20000000800 */
[----:B------:R-:W-:Y:S01]  /*af90*/  FADD.FTZ R76, R105, R76 ;  /* 0x0000004c694c7221 */ /* 0x000fe20000010000 */
[----:B------:R-:W-:Y:S01]  /*afa0*/  FFMA.FTZ R194, R8, R194, R161 ;  /* 0x000000c208c27223 */ /* 0x000fe200000100a1 */
[----:B------:R-:W-:Y:S01]  /*afb0*/  FMUL.FTZ R103, R16, -R103 ;  /* 0x8000006710677220 */ /* 0x000fe20000410000 */
[----:B------:R1:W-:Y:S01]  /*afc0*/  STS [R70+0x2104], R77 ;  /* 0x0021044d46007388 */ /* 0x0003e20000000800 */
[C---:B------:R-:W-:Y:S01]  /*afd0*/  FMUL.FTZ R71, R163.reuse, R76 ;  /* 0x0000004ca3477220 */ /* 0x040fe20000410000 */
[-C--:B------:R-:W-:Y:S01]  /*afe0*/  FMUL.FTZ R163, R163, R194.reuse ;  /* 0x000000c2a3a37220 */ /* 0x080fe20000410000 */
[----:B------:R-:W-:Y:S01]  /*aff0*/  FMUL.FTZ R105, R187, UR37 ;  /* 0x00000025bb697c20 */ /* 0x000fe20008410000 */
[----:B------:R-:W-:Y:S01]  /*b000*/  STS [R70+0x210c], R103 ;  /* 0x00210c6746007388 */ /* 0x000fe20000000800 */
[C---:B------:R-:W-:Y:S01]  /*b010*/  FFMA.FTZ R78, R164.reuse, R194, R71 ;  /* 0x000000c2a44e7223 */ /* 0x040fe20000010047 */
[----:B------:R-:W-:Y:S01]  /*b020*/  FFMA.FTZ R71, R164, R76, -R163 ;  /* 0x0000004ca4477223 */ /* 0x000fe200000108a3 */
[----:B0-----:R-:W-:Y:S01]  /*b030*/  FMUL.FTZ R79, R189, UR49 ;  /* 0x00000031bd4f7c20 */ /* 0x001fe20008410000 */
[----:B------:R0:W-:Y:S01]  /*b040*/  STS [R70+0x2108], R101 ;  /* 0x0021086546007388 */ /* 0x0001e20000000800 */
[----:B------:R-:W-:Y:S01]  /*b050*/  FFMA.FTZ R193, R9, R193, R78 ;  /* 0x000000c109c17223 */ /* 0x000fe2000001004e */
[----:B------:R-:W-:Y:S01]  /*b060*/  FADD.FTZ R71, R108, R71 ;  /* 0x000000476c477221 */ /* 0x000fe20000010000 */
[----:B------:R-:W-:Y:S01]  /*b070*/  FFMA.FTZ R78, R216, UR37, R79 ;  /* 0x00000025d84e7c23 */ /* 0x000fe2000801004f */
[----:B-1----:R-:W-:Y:S01]  /*b080*/  FMUL.FTZ R77, R15, R74 ;  /* 0x0000004a0f4d7220 */ /* 0x002fe20000410000 */
[C---:B------:R-:W-:Y:S01]  /*b090*/  FMUL.FTZ R72, R165.reuse, R193 ;  /* 0x000000c1a5487220 */ /* 0x040fe20000410000 */
[-C--:B------:R-:W-:Y:S01]  /*b0a0*/  FMUL.FTZ R73, R165, R71.reuse ;  /* 0x00000047a5497220 */ /* 0x080fe20000410000 */
[----:B------:R-:W-:Y:S01]  /*b0b0*/  FMUL.FTZ R79, R15, -R78 ;  /* 0x8000004e0f4f7220 */ /* 0x000fe20000410000 */
[----:B------:R-:W-:Y:S01]  /*b0c0*/  FFMA.FTZ R100, R212, UR49, -R105 ;  /* 0x00000031d4647c23 */ /* 0x000fe20008010869 */
[C---:B------:R-:W-:Y:S01]  /*b0d0*/  FFMA.FTZ R72, R166.reuse, R71, -R72 ;  /* 0x00000047a6487223 */ /* 0x040fe20000010848 */
[----:B------:R-:W-:Y:S01]  /*b0e0*/  FFMA.FTZ R73, R166, R193, R73 ;  /* 0x000000c1a6497223 */ /* 0x000fe20000010049 */
[----:B------:R1:W-:Y:S01]  /*b0f0*/  STS [R70+0x2110], R77 ;  /* 0x0021104d46007388 */ /* 0x0003e20000000800 */
[----:B0-----:R-:W-:Y:S01]  /*b100*/  FMUL.FTZ R101, R188, UR49 ;  /* 0x00000031bc657c20 */ /* 0x001fe20008410000 */
[----:B------:R-:W-:Y:S01]  /*b110*/  FADD.FTZ R72, R109, R72 ;  /* 0x000000486d487221 */ /* 0x000fe20000010000 */
[----:B------:R-:W-:Y:S01]  /*b120*/  FFMA.FTZ R192, R10, R192, R73 ;  /* 0x000000c00ac07223 */ /* 0x000fe20000010049 */
[----:B------:R-:W-:Y:S01]  /*b130*/  FMUL.FTZ R73, R188, UR37 ;  /* 0x00000025bc497c20 */ /* 0x000fe20008410000 */
[----:B------:R-:W-:Y:S01]  /*b140*/  FFMA.FTZ R101, R214, UR37, R101 ;  /* 0x00000025d6657c23 */ /* 0x000fe20008010065 */
[----:B------:R0:W-:Y:S01]  /*b150*/  STS [R70+0x2114], R79 ;  /* 0x0021144f46007388 */ /* 0x0001e20000000800 */
[----:B------:R-:W-:Y:S01]  /*b160*/  FMUL.FTZ R108, R184, UR37 ;  /* 0x00000025b86c7c20 */ /* 0x000fe20008410000 */
[----:B------:R-:W-:Y:S01]  /*b170*/  FFMA.FTZ R75, R214, UR49, -R73 ;  /* 0x00000031d64b7c23 */ /* 0x000fe20008010849 */
[C---:B------:R-:W-:Y:S01]  /*b180*/  FMUL.FTZ R73, R167.reuse, R192 ;  /* 0x000000c0a7497220 */ /* 0x040fe20000410000 */
[-C--:B------:R-:W-:Y:S01]  /*b190*/  FMUL.FTZ R167, R167, R72.reuse ;  /* 0x00000048a7a77220 */ /* 0x080fe20000410000 */
[----:B-1----:R-:W-:Y:S01]  /*b1a0*/  FMUL.FTZ R77, R187, UR49 ;  /* 0x00000031bb4d7c20 */ /* 0x002fe20008410000 */
[----:B------:R-:W-:Y:S01]  /*b1b0*/  FMUL.FTZ R103, R14, R75 ;  /* 0x0000004b0e677220 */ /* 0x000fe20000410000 */
[C---:B------:R-:W-:Y:S01]  /*b1c0*/  FFMA.FTZ R73, R168.reuse, R72, -R73 ;  /* 0x00000048a8497223 */ /* 0x040fe20000010849 */
[----:B------:R-:W-:Y:S01]  /*b1d0*/  FFMA.FTZ R168, R168, R192, R167 ;  /* 0x000000c0a8a87223 */ /* 0x000fe200000100a7 */
[----:B------:R-:W-:Y:S01]  /*b1e0*/  FFMA.FTZ R102, R212, UR37, R77 ;  /* 0x00000025d4667c23 */ /* 0x000fe2000801004d */
[----:B------:R-:W-:Y:S01]  /*b1f0*/  FMUL.FTZ R77, R13, R100 ;  /* 0x000000640d4d7220 */ /* 0x000fe20000410000 */
[----:B------:R-:W-:Y:S01]  /*b200*/  FADD.FTZ R73, R110, R73 ;  /* 0x000000496e497221 */ /* 0x000fe20000010000 */
[----:B------:R-:W-:Y:S01]  /*b210*/  FFMA.FTZ R201, R11, R201, R168 ;  /* 0x000000c90bc97223 */ /* 0x000fe200000100a8 */
[----:B------:R-:W-:Y:S01]  /*b220*/  FMUL.FTZ R101, R14, -R101 ;  /* 0x800000650e657220 */ /* 0x000fe20000410000 */
[----:B0-----:R-:W-:Y:S01]  /*b230*/  FMUL.FTZ R79, R13, -R102 ;  /* 0x800000660d4f7220 */ /* 0x001fe20000410000 */
[C---:B------:R-:W-:Y:S01]  /*b240*/  FMUL.FTZ R75, R169.reuse, R73 ;  /* 0x00000049a94b7220 */ /* 0x040fe20000410000 */
[-C--:B------:R-:W-:Y:S01]  /*b250*/  FMUL.FTZ R74, R169, R201.reuse ;  /* 0x000000c9a94a7220 */ /* 0x080fe20000410000 */
[----:B------:R-:W-:Y:S01]  /*b260*/  FMUL.FTZ R102, R186, UR37 ;  /* 0x00000025ba667c20 */ /* 0x000fe20008410000 */
[----:B------:R0:W-:Y:S01]  /*b270*/  STS [R70+0x211c], R101 ;  /* 0x00211c6546007388 */ /* 0x0001e20000000800 */
        /* <DEDUP_REMOVED lines=8> */
[----:B------:R-:W-:Y:S01]  /*b300*/  FFMA.FTZ R219, R52, -R86, R219 ;  /* 0x8000005634db7223 */ /* 0x000fe200000100db */
[C---:B------:R-:W-:Y:S01]  /*b310*/  FMUL.FTZ R75, R171.reuse, R78 ;  /* 0x0000004eab4b7220 */ /* 0x040fe20000410000 */
[-C--:B------:R-:W-:Y:S01]  /*b320*/  FMUL.FTZ R171, R171, R74.reuse ;  /* 0x0000004aabab7220 */ /* 0x080fe20000410000 */
[----:B0-----:R-:W-:Y:S01]  /*b330*/  FFMA.FTZ R101, R211, UR49, -R102 ;  /* 0x00000031d3657c23 */ /* 0x001fe20008010866 */
[----:B------:R0:W-:Y:S01]  /*b340*/  STS [R70+0x2118], R103 ;  /* 0x0021186746007388 */ /* 0x0001e20000000800 */
[C---:B------:R-:W-:Y:S01]  /*b350*/  FFMA.FTZ R100, R172.reuse, R74, R75 ;  /* 0x0000004aac647223 */ /* 0x040fe2000001004b */
[----:B------:R-:W-:Y:S01]  /*b360*/  FFMA.FTZ R75, R172, R78, -R171 ;  /* 0x0000004eac4b7223 */ /* 0x000fe200000108ab */
[----:B------:R-:W-:Y:S01]  /*b370*/  FMUL.FTZ R101, R12, R101 ;  /* 0x000000650c657220 */ /* 0x000fe20000410000 */
[----:B------:R-:W-:Y:S01]  /*b380*/  FFMA.FTZ R218, R50, -R85, R218 ;  /* 0x8000005532da7223 */ /* 0x000fe200000100da */
[----:B------:R-:W-:Y:S01]  /*b390*/  FFMA.FTZ R215, R13, R215, R100 ;  /* 0x000000d70dd77223 */ /* 0x000fe20000010064 */
[----:B------:R-:W-:Y:S01]  /*b3a0*/  FMUL.FTZ R100, R185, UR37 ;  /* 0x00000025b9647c20 */ /* 0x000fe20008410000 */
[----:B------:R-:W-:Y:S01]  /*b3b0*/  FADD.FTZ R75, R112, R75 ;  /* 0x0000004b704b7221 */ /* 0x000fe20000010000 */
[----:B------:R2:W-:Y:S01]  /*b3c0*/  STS [R70+0x2128], R101 ;  /* 0x0021286546007388 */ /* 0x0005e20000000800 */
[----:B-1----:R-:W-:Y:S01]  /*b3d0*/  FMUL.FTZ R77, R173, R215 ;  /* 0x000000d7ad4d7220 */ /* 0x002fe20000410000 */
[----:B------:R-:W-:Y:S01]  /*b3e0*/  FFMA.FTZ R102, R209, UR49, -R100 ;  /* 0x00000031d1667c23 */ /* 0x000fe20008010864 */
[-C--:B------:R-:W-:Y:S01]  /*b3f0*/  FMUL.FTZ R100, R173, R75.reuse ;  /* 0x0000004bad647220 */ /* 0x080fe20000410000 */
[----:B0-----:R-:W-:Y:S01]  /*b400*/  FFMA.FTZ R103, R211, UR37, R106 ;  /* 0x00000025d3677c23 */ /* 0x001fe2000801006a */
[----:B------:R-:W-:Y:S01]  /*b410*/  FMUL.FTZ R112, R127, UR37 ;  /* 0x000000257f707c20 */ /* 0x000fe20008410000 */
[----:B------:R-:W-:Y:S01]  /*b420*/  FMUL.FTZ R79, R11, R102 ;  /* 0x000000660b4f7220 */ /* 0x000fe20000410000 */
[C---:B------:R-:W-:Y:S01]  /*b430*/  FFMA.FTZ R102, R174.reuse, R75, -R77 ;  /* 0x0000004bae667223 */ /* 0x040fe2000001084d */
[----:B------:R-:W-:Y:S01]  /*b440*/  FFMA.FTZ R77, R174, R215, R100 ;  /* 0x000000d7ae4d7223 */ /* 0x000fe20000010064 */
[----:B------:R-:W-:Y:S01]  /*b450*/  FMUL.FTZ R103, R12, -R103 ;  /* 0x800000670c677220 */ /* 0x000fe20000410000 */
[----:B------:R-:W-:Y:S01]  /*b460*/  FMUL.FTZ R139, R139, R211 ;  /* 0x000000d38b8b7220 */ /* 0x000fe20000410000 */
[----:B------:R-:W-:Y:S01]  /*b470*/  FADD.FTZ R100, R113, R102 ;  /* 0x0000006671647221 */ /* 0x000fe20000010000 */
[----:B------:R-:W-:Y:S01]  /*b480*/  FFMA.FTZ R213, R14, R213, R77 ;  /* 0x000000d50ed57223 */ /* 0x000fe2000001004d */
[----:B------:R-:W-:Y:S01]  /*b490*/  FMUL.FTZ R102, R185, UR49 ;  /* 0x00000031b9667c20 */ /* 0x000fe20008410000 */
[----:B------:R0:W-:Y:S01]  /*b4a0*/  STS [R70+0x2130], R79 ;  /* 0x0021304f46007388 */ /* 0x0001e20000000800 */
[CC--:B------:R-:W-:Y:S01]  /*b4b0*/  FMUL.FTZ R77, R175.reuse, R100.reuse ;  /* 0x00000064af4d7220 */ /* 0x0c0fe20000410000 */
[-C--:B------:R-:W-:Y:S01]  /*b4c0*/  FMUL.FTZ R175, R175, R213.reuse ;  /* 0x000000d5afaf7220 */ /* 0x080fe20000410000 */
[----:B------:R-:W-:Y:S01]  /*b4d0*/  FFMA.FTZ R106, R209, UR37, R102 ;  /* 0x00000025d16a7c23 */ /* 0x000fe20008010066 */
[----:B------:R1:W-:Y:S01]  /*b4e0*/  STS [R70+0x212c], R103 ;  /* 0x00212c6746007388 */ /* 0x0003e20000000800 */
[C---:B------:R-:W-:Y:S01]  /*b4f0*/  FFMA.FTZ R102, R176.reuse, R213, R77 ;  /* 0x000000d5b0667223 */ /* 0x040fe2000001004d */
[----:B------:R-:W-:Y:S01]  /*b500*/  FFMA.FTZ R77, R176, R100, -R175 ;  /* 0x00000064b04d7223 */ /* 0x000fe200000108af */
[----:B--2---:R-:W-:Y:S01]  /*b510*/  FMUL.FTZ R101, R11, -R106 ;  /* 0x8000006a0b657220 */ /* 0x004fe20000410000 */
[----:B------:R-:W-:Y:S01]  /*b520*/  FMUL.FTZ R111, R126, UR37 ;  /* 0x000000257e6f7c20 */ /* 0x000fe20008410000 */
[----:B------:R-:W-:Y:S01]  /*b530*/  FFMA.FTZ R210, R15, R210, R102 ;  /* 0x000000d20fd27223 */ /* 0x000fe20000010066 */
[----:B0-----:R-:W-:Y:S01]  /*b540*/  FFMA.FTZ R79, R207, UR49, -R108 ;  /* 0x00000031cf4f7c23 */ /* 0x001fe2000801086c */
[----:B------:R-:W-:Y:S01]  /*b550*/  FADD.FTZ R77, R114, R77 ;  /* 0x0000004d724d7221 */ /* 0x000fe20000010000 */
[----:B------:R-:W-:Y:S01]  /*b560*/  FFMA.FTZ R108, R206, UR49, -R107 ;  /* 0x00000031ce6c7c23 */ /* 0x000fe2000801086b */
[CC--:B------:R-:W-:Y:S01]  /*b570*/  FMUL.FTZ R102, R177.reuse, R210.reuse ;  /* 0x000000d2b1667220 */ /* 0x0c0fe20000410000 */
[----:B------:R-:W-:Y:S01]  /*b580*/  FMUL.FTZ R105, R10, R79 ;  /* 0x0000004f0a697220 */ /* 0x000fe20000410000 */
[-C--:B------:R-:W-:Y:S01]  /*b590*/  FMUL.FTZ R79, R177, R77.reuse ;  /* 0x0000004db14f7220 */ /* 0x080fe20000410000 */
[----:B-1----:R-:W-:Y:S01]  /*b5a0*/  FFMA.FTZ R103, R207, UR37, R110 ;  /* 0x00000025cf677c23 */ /* 0x002fe2000801006e */
[C---:B------:R-:W-:Y:S01]  /*b5b0*/  FFMA.FTZ R102, R178.reuse, R77, -R102 ;  /* 0x0000004db2667223 */ /* 0x040fe20000010866 */
[----:B------:R0:W-:Y:S01]  /*b5c0*/  STS [R70+0x2134], R101 ;  /* 0x0021346546007388 */ /* 0x0001e20000000800 */
[----:B------:R-:W-:Y:S01]  /*b5d0*/  FFMA.FTZ R79, R178, R210, R79 ;  /* 0x000000d2b24f7223 */ /* 0x000fe2000001004f */
[----:B------:R-:W-:Y:S01]  /*b5e0*/  FMUL.FTZ R103, R10, -R103 ;  /* 0x800000670a677220 */ /* 0x000fe20000410000 */
[----:B------:R-:W-:Y:S01]  /*b5f0*/  FADD.FTZ R106, R115, R102 ;  /* 0x00000066736a7221 */ /* 0x000fe20000010000 */
[----:B------:R-:W-:Y:S01]  /*b600*/  FFMA.FTZ R110, R206, UR37, R109 ;  /* 0x00000025ce6e7c23 */ /* 0x000fe2000801006d */
[----:B------:R-:W-:Y:S01]  /*b610*/  FFMA.FTZ R208, R16, R208, R79 ;  /* 0x000000d010d07223 */ /* 0x000fe2000001004f */
[----:B------:R-:W-:Y:S01]  /*b620*/  FFMA.FTZ R107, R205, UR49, -R112 ;  /* 0x00000031cd6b7c23 */ /* 0x000fe20008010870 */
[C---:B------:R-:W-:Y:S01]  /*b630*/  FMUL.FTZ R79, R179.reuse, R106 ;  /* 0x0000006ab34f7220 */ /* 0x040fe20000410000 */
[----:B------:R1:W-:Y:S01]  /*b640*/  STS [R70+0x213c], R103 ;  /* 0x00213c6746007388 */ /* 0x0003e20000000800 */
[----:B------:R-:W-:Y:S01]  /*b650*/  FMUL.FTZ R179, R179, R208 ;  /* 0x000000d0b3b37220 */ /* 0x000fe20000410000 */
[----:B0-----:R-:W-:Y:S01]  /*b660*/  FMUL.FTZ R101, R9, R108 ;  /* 0x0000006c09657220 */ /* 0x001fe20000410000 */
[----:B------:R-:W-:Y:S01]  /*b670*/  FFMA.FTZ R79, R180, R208, R79 ;  /* 0x000000d0b44f7223 */ /* 0x000fe2000001004f */
[----:B------:R0:W-:Y:S01]  /*b680*/  STS [R70+0x2138], R105 ;  /* 0x0021386946007388 */ /* 0x0001e20000000800 */
[----:B------:R-:W-:Y:S01]  /*b690*/  FMUL.FTZ R107, R8, R107 ;  /* 0x0000006b086b7220 */ /* 0x000fe20000410000 */
[----:B------:R-:W-:Y:S01]  /*b6a0*/  FMUL.FTZ R112, R127, UR49 ;  /* 0x000000317f707c20 */ /* 0x000fe20008410000 */
[----:B------:R-:W-:Y:S01]  /*b6b0*/  FFMA.FTZ R79, R0, R204, R79 ;  /* 0x000000cc004f7223 */ /* 0x000fe2000001004f */
[----:B------:R2:W-:Y:S01]  /*b6c0*/  STS [R70+0x2140], R101 ;  /* 0x0021406546007388 */ /* 0x0005e20000000800 */
[----:B------:R-:W-:Y:S01]  /*b6d0*/  FFMA.FTZ R139, R140, R186, R139 ;  /* 0x000000ba8c8b7223 */ /* 0x000fe2000001008b */
[----:B-1----:R-:W-:Y:S01]  /*b6e0*/  FFMA.FTZ R103, R180, R106, -R179 ;  /* 0x0000006ab4677223 */ /* 0x002fe200000108b3 */
[----:B------:R-:W-:Y:S01]  /*b6f0*/  FMUL.FTZ R102, R79, R86 ;  /* 0x000000564f667220 */ /* 0x000fe20000410000 */
[----:B------:R1:W-:Y:S01]  /*b700*/  STS [R70+0x2148], R107 ;  /* 0x0021486b46007388 */ /* 0x0003e20000000800 */
[----:B------:R-:W-:Y:S01]  /*b710*/  FFMA.FTZ R109, R205, UR37, R112 ;  /* 0x00000025cd6d7c23 */ /* 0x000fe20008010070 */
[----:B------:R-:W-:Y:S01]  /*b720*/  FADD.FTZ R103, R116, R103 ;  /* 0x0000006774677221 */ /* 0x000fe20000010000 */
[----:B0-----:R-:W-:Y:S01]  /*b730*/  FMUL.FTZ R105, R9, -R110 ;  /* 0x8000006e09697220 */ /* 0x001fe20000410000 */
[----:B------:R-:W-:Y:S01]  /*b740*/  FMUL.FTZ R110, R191, R102 ;  /* 0x00000066bf6e7220 */ /* 0x000fe20000410000 */
[----:B------:R-:W-:Y:S01]  /*b750*/  FMUL.FTZ R113, R8, -R109 ;  /* 0x8000006d08717220 */ /* 0x000fe20000410000 */
[----:B--2---:R-:W-:Y:S01]  /*b760*/  FMUL.FTZ R101, R208, R85 ;  /* 0x00000055d0657220 */ /* 0x004fe20000410000 */
[----:B------:R-:W-:Y:S01]  /*b770*/  FMUL.FTZ R108, R103, R86 ;  /* 0x00000056676c7220 */ /* 0x000fe20000410000 */
[----:B------:R0:W-:Y:S01]  /*b780*/  STS [R70+0x2144], R105 ;  /* 0x0021446946007388 */ /* 0x0001e20000000800 */
[----:B------:R-:W-:Y:S01]  /*b790*/  FFMA.FTZ R112, R222, UR49, -R111 ;  /* 0x00000031de707c23 */ /* 0x000fe2000801086f */
[----:B-1----:R-:W-:Y:S01]  /*b7a0*/  FMUL.FTZ R107, R190, R101 ;  /* 0x00000065be6b7220 */ /* 0x002fe20000410000 */
[-C--:B------:R-:W-:Y:S01]  /*b7b0*/  FFMA.FTZ R110, R219, R108.reuse, -R110 ;  /* 0x0000006cdb6e7223 */ /* 0x080fe2000001086e */
[----:B------:R-:W-:Y:S01]  /*b7c0*/  FMUL.FTZ R108, R191, R108 ;  /* 0x0000006cbf6c7220 */ /* 0x000fe20000410000 */
[----:B------:R-:W-:Y:S01]  /*b7d0*/  FFMA.FTZ R139, -R12, R139, R142 ;  /* 0x0000008b0c8b7223 */ /* 0x000fe2000001018e */
[----:B------:R-:W-:Y:S01]  /*b7e0*/  FMUL.FTZ R115, R7, R112 ;  /* 0x0000007007737220 */ /* 0x000fe20000410000 */
[----:B------:R-:W-:Y:S01]  /*b7f0*/  FADD.FTZ R110, RZ, R110 ;  /* 0x0000006eff6e7221 */ /* 0x000fe20000010000 */
[----:B------:R-:W-:Y:S01]  /*b800*/  FFMA.FTZ R108, R219, R102, R108 ;  /* 0x00000066db6c7223 */ /* 0x000fe2000001006c */
[----:B------:R-:W-:Y:S01]  /*b810*/  FFMA.FTZ R216, R49, -R84, R216 ;  /* 0x8000005431d87223 */ /* 0x000fe200000100d8 */
[----:B0-----:R-:W-:Y:S01]  /*b820*/  FMUL.FTZ R105, R106, R85 ;  /* 0x000000556a697220 */ /* 0x001fe20000410000 */
[----:B------:R-:W-:Y:S01]  /*b830*/  FFMA.FTZ R138, -R11, R138, R139 ;  /* 0x0000008a0b8a7223 */ /* 0x000fe2000001018b */
[----:B------:R-:W-:Y:S01]  /*b840*/  FADD.FTZ R108, RZ, R108 ;  /* 0x0000006cff6c7221 */ /* 0x000fe20000010000 */
[----:B------:R-:W-:Y:S01]  /*b850*/  FMUL.FTZ R121, R126, UR49 ;  /* 0x000000317e797c20 */ /* 0x000fe20008410000 */
[-C--:B------:R-:W-:Y:S01]  /*b860*/  FFMA.FTZ R107, R218, R105.reuse, -R107 ;  /* 0x00000069da6b7223 */ /* 0x080fe2000001086b */
[----:B------:R-:W-:Y:S01]  /*b870*/  FMUL.FTZ R105, R190, R105 ;  /* 0x00000069be697220 */ /* 0x000fe20000410000 */
[----:B------:R0:W-:Y:S01]  /*b880*/  STS [R70+0x214c], R113 ;  /* 0x00214c7146007388 */ /* 0x0001e20000000800 */
[----:B------:R-:W-:Y:S01]  /*b890*/  FMUL.FTZ R114, R203, UR37 ;  /* 0x00000025cb727c20 */ /* 0x000fe20008410000 */
[----:B------:R-:W-:Y:S01]  /*b8a0*/  FADD.FTZ R107, R110, R107 ;  /* 0x0000006b6e6b7221 */ /* 0x000fe20000010000 */
[----:B------:R-:W-:Y:S01]  /*b8b0*/  FFMA.FTZ R105, R218, R101, R105 ;  /* 0x00000065da697223 */ /* 0x000fe20000010069 */
[-C--:B------:R-:W-:Y:S01]  /*b8c0*/  FMUL.FTZ R110, R77, R84.reuse ;  /* 0x000000544d6e7220 */ /* 0x080fe20000410000 */
[----:B------:R1:W-:Y:S01]  /*b8d0*/  STS [R70+0x2150], R115 ;  /* 0x0021507346007388 */ /* 0x0003e20000000800 */
[-C--:B------:R-:W-:Y:S01]  /*b8e0*/  FFMA.FTZ R214, R48, -R83.reuse, R214 ;  /* 0x8000005330d67223 */ /* 0x080fe200000100d6 */
[----:B------:R-:W-:Y:S01]  /*b8f0*/  FADD.FTZ R109, R108, R105 ;  /* 0x000000696c6d7221 */ /* 0x000fe20000010000 */
[----:B------:R-:W-:Y:S01]  /*b900*/  FMUL.FTZ R108, R210, R84 ;  /* 0x00000054d26c7220 */ /* 0x000fe20000410000 */
[-C--:B------:R-:W-:Y:S01]  /*b910*/  FMUL.FTZ R105, R213, R83.reuse ;  /* 0x00000053d5697220 */ /* 0x080fe20000410000 */
[----:B0-----:R-:W-:Y:S01]  /*b920*/  FMUL.FTZ R113, R100, R83 ;  /* 0x0000005364717220 */ /* 0x001fe20000410000 */
[----:B------:R-:W-:Y:S01]  /*b930*/  FFMA.FTZ R137, -R10, R137, R138 ;  /* 0x000000890a897223 */ /* 0x000fe2000001018a */
[----:B------:R-:W-:Y:S01]  /*b940*/  FMUL.FTZ R111, R189, R108 ;  /* 0x0000006cbd6f7220 */ /* 0x000fe20000410000 */
[----:B------:R-:W-:Y:S01]  /*b950*/  FFMA.FTZ R116, R222, UR37, R121 ;  /* 0x00000025de747c23 */ /* 0x000fe20008010079 */
[----:B------:R-:W-:Y:S01]  /*b960*/  FFMA.FTZ R121, R223, UR49, -R114 ;  /* 0x00000031df797c23 */ /* 0x000fe20008010872 */
[----:B-1----:R-:W-:Y:S01]  /*b970*/  FMUL.FTZ R115, R188, R105 ;  /* 0x00000069bc737220 */ /* 0x002fe20000410000 */
[-C--:B------:R-:W-:Y:S01]  /*b980*/  FFMA.FTZ R112, R216, R110.reuse, -R111 ;  /* 0x0000006ed8707223 */ /* 0x080fe2000001086f */
[----:B------:R-:W-:Y:S01]  /*b990*/  FMUL.FTZ R111, R189, R110 ;  /* 0x0000006ebd6f7220 */ /* 0x000fe20000410000 */
[----:B------:R-:W-:Y:S01]  /*b9a0*/  FFMA.FTZ R134, -R9, R134, R137 ;  /* 0x0000008609867223 */ /* 0x000fe20000010189 */
[-C--:B------:R-:W-:Y:S01]  /*b9b0*/  FFMA.FTZ R114, R214, R113.reuse, -R115 ;  /* 0x00000071d6727223 */ /* 0x080fe20000010873 */
[----:B------:R-:W-:Y:S01]  /*b9c0*/  FMUL.FTZ R113, R188, R113 ;  /* 0x00000071bc717220 */ /* 0x000fe20000410000 */
[----:B------:R-:W-:Y:S01]  /*b9d0*/  FFMA.FTZ R110, R216, R108, R111 ;  /* 0x0000006cd86e7223 */ /* 0x000fe2000001006f */
[----:B------:R-:W-:Y:S01]  /*b9e0*/  FFMA.FTZ R133, -R8, R133, R134 ;  /* 0x0000008508857223 */ /* 0x000fe20000010186 */
[----:B------:R-:W-:Y:S01]  /*b9f0*/  FMUL.FTZ R115, R7, -R116 ;  /* 0x8000007407737220 */ /* 0x000fe20000410000 */
[----:B------:R-:W-:Y:S01]  /*ba00*/  FADD.FTZ R107, R107, R112 ;  /* 0x000000706b6b7221 */ /* 0x000fe20000010000 */
[----:B------:R-:W-:Y:S01]  /*ba10*/  FADD.FTZ R109, R109, R110 ;  /* 0x0000006e6d6d7221 */ /* 0x000fe20000010000 */
[----:B------:R-:W-:Y:S01]  /*ba20*/  FFMA.FTZ R110, R214, R105, R113 ;  /* 0x00000069d66e7223 */ /* 0x000fe20000010071 */
[----:B------:R-:W-:Y:S01]  /*ba30*/  FFMA.FTZ R130, -R7, R130, R133 ;  /* 0x0000008207827223 */ /* 0x000fe20000010185 */
[-C--:B------:R-:W-:Y:S01]  /*ba40*/  FFMA.FTZ R212, R47, -R82.reuse, R212 ;  /* 0x800000522fd47223 */ /* 0x080fe200000100d4 */
[----:B------:R-:W-:Y:S01]  /*ba50*/  FMUL.FTZ R112, R74, R81 ;  /* 0x000000514a707220 */ /* 0x000fe20000410000 */
[----:B------:R-:W-:Y:S01]  /*ba60*/  FADD.FTZ R109, R109, R110 ;  /* 0x0000006e6d6d7221 */ /* 0x000fe20000010000 */
[-C--:B------:R-:W-:Y:S01]  /*ba70*/  FMUL.FTZ R110, R215, R82.reuse ;  /* 0x00000052d76e7220 */ /* 0x080fe20000410000 */
[----:B------:R-:W-:Y:S01]  /*ba80*/  FFMA.FTZ R129, -R6, R129, R130 ;  /* 0x0000008106817223 */ /* 0x000fe20000010182 */
[----:B------:R-:W-:Y:S01]  /*ba90*/  FMUL.FTZ R111, R75, R82 ;  /* 0x000000524b6f7220 */ /* 0x000fe20000410000 */
[----:B------:R0:W-:Y:S01]  /*baa0*/  STS [R70+0x2154], R115 ;  /* 0x0021547346007388 */ /* 0x0001e20000000800 */
[----:B------:R-:W-:Y:S01]  /*bab0*/  FMUL.FTZ R113, R187, R110 ;  /* 0x0000006ebb717220 */ /* 0x000fe20000410000 */
[----:B------:R-:W-:Y:S01]  /*bac0*/  FFMA.FTZ R124, -R5, R124, R129 ;  /* 0x0000007c057c7223 */ /* 0x000fe20000010181 */
[----:B------:R-:W-:Y:S01]  /*bad0*/  FADD.FTZ R107, R107, R114 ;  /* 0x000000726b6b7221 */ /* 0x000fe20000010000 */
[----:B------:R-:W-:Y:S01]  /*bae0*/  FFMA.FTZ R211, R45, -R81, R211 ;  /* 0x800000512dd37223 */ /* 0x000fe200000100d3 */
[----:B------:R-:W-:Y:S01]  /*baf0*/  FMUL.FTZ R118, R203, UR49 ;  /* 0x00000031cb767c20 */ /* 0x000fe20008410000 */
[----:B------:R-:W-:Y:S01]  /*bb00*/  FMUL.FTZ R114, R186, R112 ;  /* 0x00000070ba727220 */ /* 0x000fe20000410000 */
[-C--:B------:R-:W-:Y:S01]  /*bb10*/  FFMA.FTZ R116, R212, R111.reuse, -R113 ;  /* 0x0000006fd4747223 */ /* 0x080fe20000010871 */
[----:B------:R-:W-:Y:S01]  /*bb20*/  FMUL.FTZ R111, R187, R111 ;  /* 0x0000006fbb6f7220 */ /* 0x000fe20000410000 */
[----:B------:R-:W-:Y:S01]  /*bb30*/  FFMA.FTZ R124, -R4, R123, R124 ;  /* 0x0000007b047c7223 */ /* 0x000fe2000001017c */
[----:B0-----:R-:W-:Y:S01]  /*bb40*/  FMUL.FTZ R115, R78, R81 ;  /* 0x000000514e737220 */ /* 0x001fe20000410000 */
[----:B------:R-:W-:Y:S01]  /*bb50*/  FMUL.FTZ R123, R202, UR37 ;  /* 0x00000025ca7b7c20 */ /* 0x000fe20008410000 */
[----:B------:R-:W-:Y:S01]  /*bb60*/  FFMA.FTZ R113, R223, UR37, R118 ;  /* 0x00000025df717c23 */ /* 0x000fe20008010076 */
[----:B------:R-:W-:Y:S01]  /*bb70*/  FFMA.FTZ R120, -R3, R120, R124 ;  /* 0x0000007803787223 */ /* 0x000fe2000001017c */
[-C--:B------:R-:W-:Y:S01]  /*bb80*/  FFMA.FTZ R122, R211, R115.reuse, -R114 ;  /* 0x00000073d37a7223 */ /* 0x080fe20000010872 */
[----:B------:R-:W-:Y:S01]  /*bb90*/  FFMA.FTZ R114, R212, R110, R111 ;  /* 0x0000006ed4727223 */ /* 0x000fe2000001006f */
[----:B------:R-:W-:Y:S01]  /*bba0*/  FMUL.FTZ R118, R186, R115 ;  /* 0x00000073ba767220 */ /* 0x000fe20000410000 */
[----:B------:R-:W-:Y:S01]  /*bbb0*/  FFMA.FTZ R124, R224, UR49, -R123 ;  /* 0x00000031e07c7c23 */ /* 0x000fe2000801087b */
[----:B------:R-:W-:Y:S01]  /*bbc0*/  FADD.FTZ R107, R107, R116 ;  /* 0x000000746b6b7221 */ /* 0x000fe20000010000 */
[----:B------:R-:W-:Y:S01]  /*bbd0*/  FADD.FTZ R109, R109, R114 ;  /* 0x000000726d6d7221 */ /* 0x000fe20000010000 */
[----:B------:R-:W-:Y:S01]  /*bbe0*/  FFMA.FTZ R118, R211, R112, R118 ;  /* 0x00000070d3767223 */ /* 0x000fe20000010076 */
[----:B------:R-:W-:Y:S01]  /*bbf0*/  FMUL.FTZ R114, R201, R56 ;  /* 0x00000038c9727220 */ /* 0x000fe20000410000 */
[----:B------:R-:W-:Y:S01]  /*bc00*/  FMUL.FTZ R111, R5, R124 ;  /* 0x0000007c056f7220 */ /* 0x000fe20000410000 */
[----:B------:R-:W-:Y:S01]  /*bc10*/  FADD.FTZ R107, R107, R122 ;  /* 0x0000007a6b6b7221 */ /* 0x000fe20000010000 */
[----:B------:R-:W-:Y:S01]  /*bc20*/  FADD.FTZ R109, R109, R118 ;  /* 0x000000766d6d7221 */ /* 0x000fe20000010000 */
[-C--:B------:R-:W-:Y:S01]  /*bc30*/  FFMA.FTZ R209, R44, -R56.reuse, R209 ;  /* 0x800000382cd17223 */ /* 0x080fe200000100d1 */
[----:B------:R-:W-:Y:S01]  /*bc40*/  FMUL.FTZ R116, R192, R51 ;  /* 0x00000033c0747220 */ /* 0x000fe20000410000 */
[----:B------:R-:W-:Y:S01]  /*bc50*/  FMUL.FTZ R118, R73, R56 ;  /* 0x0000003849767220 */ /* 0x000fe20000410000 */
[----:B------:R-:W-:Y:S01]  /*bc60*/  FMUL.FTZ R122, R185, R114 ;  /* 0x00000072b97a7220 */ /* 0x000fe20000410000 */
[----:B------:R-:W-:Y:S01]  /*bc70*/  FMUL.FTZ R113, R6, -R113 ;  /* 0x8000007106717220 */ /* 0x000fe20000410000 */
[----:B------:R0:W-:Y:S01]  /*bc80*/  STS [R70+0x2160], R111 ;  /* 0x0021606f46007388 */ /* 0x0001e20000000800 */
[----:B------:R-:W-:Y:S01]  /*bc90*/  FMUL.FTZ R128, R220, UR37 ;  /* 0x00000025dc807c20 */ /* 0x000fe20008410000 */
[----:B------:R-:W-:Y:S01]  /*bca0*/  FFMA.FTZ R207, R43, -R51, R207 ;  /* 0x800000332bcf7223 */ /* 0x000fe200000100cf */
[----:B------:R-:W-:Y:S01]  /*bcb0*/  FMUL.FTZ R124, R184, R116 ;  /* 0x00000074b87c7220 */ /* 0x000fe20000410000 */
[-C--:B------:R-:W-:Y:S01]  /*bcc0*/  FFMA.FTZ R122, R209, R118.reuse, -R122 ;  /* 0x00000076d17a7223 */ /* 0x080fe2000001087a */
[----:B------:R1:W-:Y:S01]  /*bcd0*/  STS [R70+0x215c], R113 ;  /* 0x00215c7146007388 */ /* 0x0003e20000000800 */
[----:B------:R-:W-:Y:S01]  /*bce0*/  FMUL.FTZ R118, R185, R118 ;  /* 0x00000076b9767220 */ /* 0x000fe20000410000 */
[----:B------:R-:W-:Y:S01]  /*bcf0*/  FMUL.FTZ R121, R6, R121 ;  /* 0x0000007906797220 */ /* 0x000fe20000410000 */
[----:B------:R-:W-:Y:S01]  /*bd00*/  FADD.FTZ R107, R107, R122 ;  /* 0x0000007a6b6b7221 */ /* 0x000fe20000010000 */
[----:B------:R-:W-:Y:S01]  /*bd10*/  FMUL.FTZ R115, R202, UR49 ;  /* 0x00000031ca737c20 */ /* 0x000fe20008410000 */
[----:B0-----:R-:W-:Y:S01]  /*bd20*/  FMUL.FTZ R111, R72, R51 ;  /* 0x00000033486f7220 */ /* 0x001fe20000410000 */
[----:B------:R-:W-:Y:S01]  /*bd30*/  FFMA.FTZ R118, R209, R114, R118 ;  /* 0x00000072d1767223 */ /* 0x000fe20000010076 */
[----:B------:R0:W-:Y:S01]  /*bd40*/  STS [R70+0x2158], R121 ;  /* 0x0021587946007388 */ /* 0x0001e20000000800 */
[----:B------:R-:W-:Y:S01]  /*bd50*/  FFMA.FTZ R130, R224, UR37, R115 ;  /* 0x00000025e0827c23 */ /* 0x000fe20008010073 */
[-C--:B------:R-:W-:Y:S01]  /*bd60*/  FFMA.FTZ R206, R42, -R46.reuse, R206 ;  /* 0x8000002e2ace7223 */ /* 0x080fe200000100ce */
[----:B-1----:R-:W-:Y:S01]  /*bd70*/  FFMA.FTZ R113, R225, UR49, -R128 ;  /* 0x00000031e1717c23 */ /* 0x002fe20008010880 */
[-C--:B------:R-:W-:Y:S01]  /*bd80*/  FFMA.FTZ R128, R207, R111.reuse, -R124 ;  /* 0x0000006fcf807223 */ /* 0x080fe2000001087c */
[----:B------:R-:W-:Y:S01]  /*bd90*/  FMUL.FTZ R124, R184, R111 ;  /* 0x0000006fb87c7220 */ /* 0x000fe20000410000 */
[----:B------:R-:W-:Y:S01]  /*bda0*/  FADD.FTZ R109, R109, R118 ;  /* 0x000000766d6d7221 */ /* 0x000fe20000010000 */
[----:B------:R-:W-:Y:S01]  /*bdb0*/  FMUL.FTZ R118, R194, R41 ;  /* 0x00000029c2767220 */ /* 0x000fe20000410000 */
[----:B------:R-:W-:Y:S01]  /*bdc0*/  FADD.FTZ R128, R107, R128 ;  /* 0x000000806b807221 */ /* 0x000fe20000010000 */
[----:B------:R-:W-:Y:S01]  /*bdd0*/  FMUL.FTZ R107, R193, R46 ;  /* 0x0000002ec16b7220 */ /* 0x000fe20000410000 */
[----:B0-----:R-:W-:Y:S01]  /*bde0*/  FMUL.FTZ R121, R4, R113 ;  /* 0x0000007104797220 */ /* 0x001fe20000410000 */
[----:B------:R-:W-:Y:S01]  /*bdf0*/  FFMA.FTZ R124, R207, R116, R124 ;  /* 0x00000074cf7c7223 */ /* 0x000fe2000001007c */
[----:B------:R-:W-:Y:S01]  /*be00*/  FMUL.FTZ R111, R71, R46 ;  /* 0x0000002e476f7220 */ /* 0x000fe20000410000 */
[----:B------:R-:W-:Y:S01]  /*be10*/  FMUL.FTZ R113, R183, R107 ;  /* 0x0000006bb7717220 */ /* 0x000fe20000410000 */
[----:B------:R-:W-:Y:S01]  /*be20*/  FMUL.FTZ R115, R5, -R130 ;  /* 0x8000008205737220 */ /* 0x000fe20000410000 */
[----:B------:R-:W-:Y:S01]  /*be30*/  FADD.FTZ R109, R109, R124 ;  /* 0x0000007c6d6d7221 */ /* 0x000fe20000010000 */
[----:B------:R-:W-:Y:S01]  /*be40*/  FMUL.FTZ R130, R220, UR49 ;  /* 0x00000031dc827c20 */ /* 0x000fe20008410000 */
[-C--:B------:R-:W-:Y:S01]  /*be50*/  FFMA.FTZ R205, R40, -R41.reuse, R205 ;  /* 0x8000002928cd7223 */ /* 0x080fe200000100cd */
[----:B------:R-:W-:Y:S01]  /*be60*/  FMUL.FTZ R124, R76, R41 ;  /* 0x000000294c7c7220 */ /* 0x000fe20000410000 */
[----:B------:R-:W-:Y:S01]  /*be70*/  FMUL.FTZ R122, R127, R118 ;  /* 0x000000767f7a7220 */ /* 0x000fe20000410000 */
[-C--:B------:R-:W-:Y:S01]  /*be80*/  FFMA.FTZ R113, R206, R111.reuse, -R113 ;  /* 0x0000006fce717223 */ /* 0x080fe20000010871 */
[----:B------:R-:W-:Y:S01]  /*be90*/  FMUL.FTZ R111, R183, R111 ;  /* 0x0000006fb76f7220 */ /* 0x000fe20000410000 */
[----:B------:R0:W-:Y:S01]  /*bea0*/  STS [R70+0x2164], R115 ;  /* 0x0021647346007388 */ /* 0x0001e20000000800 */
[----:B------:R-:W-:Y:S01]  /*beb0*/  FMUL.FTZ R123, R221, UR37 ;  /* 0x00000025dd7b7c20 */ /* 0x000fe20008410000 */
[----:B------:R-:W-:Y:S01]  /*bec0*/  FADD.FTZ R113, R128, R113 ;  /* 0x0000007180717221 */ /* 0x000fe20000010000 */
[----:B------:R-:W-:Y:S01]  /*bed0*/  FFMA.FTZ R222, R39, -R37, R222 ;  /* 0x8000002527de7223 */ /* 0x000fe200000100de */
[----:B------:R1:W-:Y:S01]  /*bee0*/  STS [R70+0x2168], R121 ;  /* 0x0021687946007388 */ /* 0x0003e20000000800 */
[----:B------:R-:W-:Y:S01]  /*bef0*/  FFMA.FTZ R132, R226, UR49, -R123 ;  /* 0x00000031e2847c23 */ /* 0x000fe2000801087b */
[----:B------:R-:W-:Y:S01]  /*bf00*/  FFMA.FTZ R223, R38, -R33, R223 ;  /* 0x8000002126df7223 */ /* 0x000fe200000100df */
[----:B------:R-:W-:Y:S01]  /*bf10*/  FMUL.FTZ R123, R221, UR49 ;  /* 0x00000031dd7b7c20 */ /* 0x000fe20008410000 */
[----:B------:R-:W-:Y:S01]  /*bf20*/  FMUL.FTZ R131, R227, UR49 ;  /* 0x00000031e3837c20 */ /* 0x000fe20008410000 */
[----:B------:R-:W-:Y:S01]  /*bf30*/  FMUL.FTZ R125, R3, R132 ;  /* 0x00000084037d7220 */ /* 0x000fe20000410000 */
[----:B0-----:R-:W-:Y:S01]  /*bf40*/  FFMA.FTZ R115, R225, UR37, R130 ;  /* 0x00000025e1737c23 */ /* 0x001fe20008010082 */
[-C--:B------:R-:W-:Y:S01]  /*bf50*/  FFMA.FTZ R130, R205, R124.reuse, -R122 ;  /* 0x0000007ccd827223 */ /* 0x080fe2000001087a */
[----:B------:R-:W-:Y:S01]  /*bf60*/  FFMA.FTZ R122, R206, R107, R111 ;  /* 0x0000006bce7a7223 */ /* 0x000fe2000001006f */
[----:B------:R-:W-:Y:S01]  /*bf70*/  FMUL.FTZ R124, R127, R124 ;  /* 0x0000007c7f7c7220 */ /* 0x000fe20000410000 */
[----:B-1----:R-:W-:Y:S01]  /*bf80*/  FMUL.FTZ R121, R4, -R115 ;  /* 0x8000007304797220 */ /* 0x002fe20000410000 */
[----:B------:R-:W-:Y:S01]  /*bf90*/  FMUL.FTZ R111, R104, R37 ;  /* 0x00000025686f7220 */ /* 0x000fe20000410000 */
[----:B------:R-:W-:Y:S01]  /*bfa0*/  FADD.FTZ R109, R109, R122 ;  /* 0x0000007a6d6d7221 */ /* 0x000fe20000010000 */
[----:B------:R-:W-:Y:S01]  /*bfb0*/  FFMA.FTZ R124, R205, R118, R124 ;  /* 0x00000076cd7c7223 */ /* 0x000fe2000001007c */
[-C--:B------:R-:W-:Y:S01]  /*bfc0*/  FMUL.FTZ R122, R196, R33.reuse ;  /* 0x00000021c47a7220 */ /* 0x080fe20000410000 */
[----:B------:R-:W-:Y:S01]  /*bfd0*/  FADD.FTZ R113, R113, R130 ;  /* 0x0000008271717221 */ /* 0x000fe20000010000 */
[----:B------:R-:W-:Y:S01]  /*bfe0*/  FMUL.FTZ R130, R66, R33 ;  /* 0x0000002142827220 */ /* 0x000fe20000410000 */
[----:B------:R-:W-:Y:S01]  /*bff0*/  FADD.FTZ R124, R109, R124 ;  /* 0x0000007c6d7c7221 */ /* 0x000fe20000010000 */
[----:B------:R-:W-:Y:S01]  /*c000*/  FMUL.FTZ R109, R68, R37 ;  /* 0x00000025446d7220 */ /* 0x000fe20000410000 */
[----:B------:R-:W-:Y:S01]  /*c010*/  FMUL.FTZ R132, R203, R122 ;  /* 0x0000007acb847220 */ /* 0x000fe20000410000 */
[----:B------:R-:W-:Y:S01]  /*c020*/  FFMA.FTZ R134, R226, UR37, R123 ;  /* 0x00000025e2867c23 */ /* 0x000fe2000801007b */
[----:B------:R0:W-:Y:S01]  /*c030*/  STS [R70+0x216c], R121 ;  /* 0x00216c7946007388 */ /* 0x0001e20000000800 */
[----:B------:R-:W-:Y:S01]  /*c040*/  FMUL.FTZ R115, R126, R109 ;  /* 0x0000006d7e737220 */ /* 0x000fe20000410000 */
[-C--:B------:R-:W-:Y:S01]  /*c050*/  FFMA.FTZ R132, R223, R130.reuse, -R132 ;  /* 0x00000082df847223 */ /* 0x080fe20000010884 */
[----:B------:R-:W-:Y:S01]  /*c060*/  FMUL.FTZ R130, R203, R130 ;  /* 0x00000082cb827220 */ /* 0x000fe20000410000 */
[----:B------:R-:W-:Y:S01]  /*c070*/  FMUL.FTZ R123, R3, -R134 ;  /* 0x80000086037b7220 */ /* 0x000fe20000410000 */
[-C--:B------:R-:W-:Y:S01]  /*c080*/  FFMA.FTZ R128, R222, R111.reuse, -R115 ;  /* 0x0000006fde807223 */ /* 0x080fe20000010873 */
[----:B------:R-:W-:Y:S01]  /*c090*/  FMUL.FTZ R111, R126, R111 ;  /* 0x0000006f7e6f7220 */ /* 0x000fe20000410000 */
[----:B------:R-:W-:Y:S01]  /*c0a0*/  FFMA.FTZ R130, R223, R122, R130 ;  /* 0x0000007adf827223 */ /* 0x000fe20000010082 */
[----:B------:R1:W-:Y:S01]  /*c0b0*/  STS [R70+0x2170], R125 ;  /* 0x0021707d46007388 */ /* 0x0003e20000000800 */
[----:B------:R-:W-:Y:S01]  /*c0c0*/  FADD.FTZ R113, R113, R128 ;  /* 0x0000008071717221 */ /* 0x000fe20000010000 */
[----:B------:R-:W-:Y:S01]  /*c0d0*/  FFMA.FTZ R111, R222, R109, R111 ;  /* 0x0000006dde6f7223 */ /* 0x000fe2000001006f */
[----:B0-----:R-:W-:Y:S01]  /*c0e0*/  FMUL.FTZ R121, R227, UR37 ;  /* 0x00000025e3797c20 */ /* 0x001fe20008410000 */
[----:B------:R0:W-:Y:S01]  /*c0f0*/  STS [R70+0x2174], R123 ;  /* 0x0021747b46007388 */ /* 0x0001e20000000800 */
[-C--:B------:R-:W-:Y:S01]  /*c100*/  FFMA.FTZ R225, R35, -R31.reuse, R225 ;  /* 0x8000001f23e17223 */ /* 0x080fe200000100e1 */
[----:B------:R-:W-:Y:S01]  /*c110*/  FADD.FTZ R111, R124, R111 ;  /* 0x0000006f7c6f7221 */ /* 0x000fe20000010000 */
[----:B------:R-:W-:Y:S01]  /*c120*/  FMUL.FTZ R124, R198, R31 ;  /* 0x0000001fc67c7220 */ /* 0x000fe20000410000 */
[----:B------:R-:W-:Y:S01]  /*c130*/  FFMA.FTZ R121, R228, UR49, -R121 ;  /* 0x00000031e4797c23 */ /* 0x000fe20008010879 */
[-C--:B------:R-:W-:Y:S01]  /*c140*/  FFMA.FTZ R224, R36, -R32.reuse, R224 ;  /* 0x8000002024e07223 */ /* 0x080fe200000100e0 */
[----:B------:R-:W-:Y:S01]  /*c150*/  FADD.FTZ R130, R111, R130 ;  /* 0x000000826f827221 */ /* 0x000fe20000010000 */
[----:B------:R-:W-:Y:S01]  /*c160*/  FMUL.FTZ R111, R197, R32 ;  /* 0x00000020c56f7220 */ /* 0x000fe20000410000 */
[----:B------:R-:W-:Y:S01]  /*c170*/  FMUL.FTZ R128, R220, R124 ;  /* 0x0000007cdc807220 */ /* 0x000fe20000410000 */
[----:B-1----:R-:W-:Y:S01]  /*c180*/  FMUL.FTZ R125, R2, R121 ;  /* 0x00000079027d7220 */ /* 0x002fe20000410000 */
[----:B0-----:R-:W-:Y:S01]  /*c190*/  FMUL.FTZ R123, R64, R31 ;  /* 0x0000001f407b7220 */ /* 0x001fe20000410000 */
[----:B------:R-:W-:Y:S01]  /*c1a0*/  FMUL.FTZ R115, R65, R32 ;  /* 0x0000002041737220 */ /* 0x000fe20000410000 */
[----:B------:R-:W-:Y:S01]  /*c1b0*/  FMUL.FTZ R121, R202, R111 ;  /* 0x0000006fca797220 */ /* 0x000fe20000410000 */
[----:B------:R-:W-:Y:S01]  /*c1c0*/  FFMA.FTZ R131, R228, UR37, R131 ;  /* 0x00000025e4837c23 */ /* 0x000fe20008010083 */
[-C--:B------:R-:W-:Y:S01]  /*c1d0*/  FFMA.FTZ R134, R225, R123.reuse, -R128 ;  /* 0x0000007be1867223 */ /* 0x080fe20000010880 */
[----:B------:R-:W-:Y:S01]  /*c1e0*/  FMUL.FTZ R128, R220, R123 ;  /* 0x0000007bdc807220 */ /* 0x000fe20000410000 */
[----:B------:R-:W-:Y:S01]  /*c1f0*/  FFMA.FTZ R121, R224, R115, -R121 ;  /* 0x00000073e0797223 */ /* 0x000fe20000010879 */
[----:B------:R-:W-:Y:S01]  /*c200*/  FMUL.FTZ R123, R2, -R131 ;  /* 0x80000083027b7220 */ /* 0x000fe20000410000 */
[----:B------:R-:W-:Y:S01]  /*c210*/  FADD.FTZ R132, R113, R132 ;  /* 0x0000008471847221 */ /* 0x000fe20000010000 */
[----:B------:R-:W-:Y:S01]  /*c220*/  FMUL.FTZ R115, R202, R115 ;  /* 0x00000073ca737220 */ /* 0x000fe20000410000 */
[-C--:B------:R-:W-:Y:S01]  /*c230*/  FMUL.FTZ R113, R199, R30.reuse ;  /* 0x0000001ec7717220 */ /* 0x080fe20000410000 */
[----:B------:R0:W-:Y:S01]  /*c240*/  STS [R70+0x2178], R125 ;  /* 0x0021787d46007388 */ /* 0x0001e20000000800 */
[----:B------:R-:W-:Y:S01]  /*c250*/  FFMA.FTZ R226, R34, -R30, R226 ;  /* 0x8000001e22e27223 */ /* 0x000fe200000100e2 */
[----:B------:R-:W-:Y:S01]  /*c260*/  FFMA.FTZ R115, R224, R111, R115 ;  /* 0x0000006fe0737223 */ /* 0x000fe20000010073 */
[----:B------:R-:W-:Y:S01]  /*c270*/  FMUL.FTZ R129, R221, R113 ;  /* 0x00000071dd817220 */ /* 0x000fe20000410000 */
[----:B------:R1:W-:Y:S01]  /*c280*/  STS [R70+0x217c], R123 ;  /* 0x00217c7b46007388 */ /* 0x0003e20000000800 */
[----:B------:R-:W-:Y:S01]  /*c290*/  FFMA.FTZ R128, R225, R124, R128 ;  /* 0x0000007ce1807223 */ /* 0x000fe20000010080 */
[----:B------:R-:W-:Y:S01]  /*c2a0*/  FADD.FTZ R115, R130, R115 ;  /* 0x0000007382737221 */ /* 0x000fe20000010000 */
[----:B------:R-:W-:Y:S01]  /*c2b0*/  FADD.FTZ R121, R132, R121 ;  /* 0x0000007984797221 */ /* 0x000fe20000010000 */
[----:B------:R-:W-:Y:S01]  /*c2c0*/  FMUL.FTZ R132, R67, UR48 ;  /* 0x0000003043847c20 */ /* 0x000fe20008410000 */
[----:B------:R-:W-:Y:S01]  /*c2d0*/  FMUL.FTZ R137, R196, UR48 ;  /* 0x00000030c4897c20 */ /* 0x000fe20008410000 */
[----:B0-----:R-:W-:Y:S01]  /*c2e0*/  FMUL.FTZ R125, R61, R30 ;  /* 0x0000001e3d7d7220 */ /* 0x001fe20000410000 */
[----:B------:R-:W-:Y:S01]  /*c2f0*/  FADD.FTZ R115, R115, R128 ;  /* 0x0000008073737221 */ /* 0x000fe20000010000 */
[----:B------:R-:W-:Y:S01]  /*c300*/  FADD.FTZ R121, R121, R134 ;  /* 0x0000008679797221 */ /* 0x000fe20000010000 */
[----:B------:R-:W-:Y:S01]  /*c310*/  FMUL.FTZ R134, R61, UR48 ;  /* 0x000000303d867c20 */ /* 0x000fe20008410000 */
[-C--:B------:R-:W-:Y:S01]  /*c320*/  FFMA.FTZ R130, R226, R125.reuse, -R129 ;  /* 0x0000007de2827223 */ /* 0x080fe20000010881 */
[----:B------:R-:W-:Y:S01]  /*c330*/  FMUL.FTZ R125, R221, R125 ;  /* 0x0000007ddd7d7220 */ /* 0x000fe20000410000 */
[----:B------:R-:W-:Y:S01]  /*c340*/  FMUL.FTZ R139, R104, UR48 ;  /* 0x00000030688b7c20 */ /* 0x000fe20008410000 */
[----:B------:R-:W-:Y:S01]  /*c350*/  ISETP.GE.AND P2, PT, R60, 0x1, PT ;  /* 0x000000013c00780c */ /* 0x000fe20003f46270 */
[----:B------:R-:W-:Y:S01]  /*c360*/  FMUL.FTZ R141, R76, UR48 ;  /* 0x000000304c8d7c20 */ /* 0x000fe20008410000 */
[----:B------:R-:W-:Y:S01]  /*c370*/  FFMA.FTZ R128, R226, R113, R125 ;  /* 0x00000071e2807223 */ /* 0x000fe2000001007d */
[----:B------:R-:W-:Y:S01]  /*c380*/  IADD3 R125, PT, PT, R182, 0x80, RZ ;  /* 0x00000080b67d7810 */ /* 0x000fe20007ffe0ff */
[----:B------:R-:W-:Y:S01]  /*c390*/  FMUL.FTZ R142, R73, UR48 ;  /* 0x00000030498e7c20 */ /* 0x000fe20008410000 */
[----:B------:R-:W-:Y:S01]  /*c3a0*/  FFMA.FTZ R144, R194, UR36, R141 ;  /* 0x00000024c2907c23 */ /* 0x000fe2000801008d */
[----:B------:R-:W-:Y:S01]  /*c3b0*/  FADD.FTZ R129, R115, R128 ;  /* 0x0000008073817221 */ /* 0x000fe20000010000 */
[----:B------:R-:W-:Y:S01]  /*c3c0*/  LEA.HI R115, R125, R182, RZ, 0x1b ;  /* 0x000000b67d737211 */ /* 0x000fe200078fd8ff */
[----:B------:R-:W-:Y:S01]  /*c3d0*/  FADD.FTZ R125, R121, R130 ;  /* 0x00000082797d7221 */ /* 0x000fe20000010000 */
[----:B------:R-:W-:Y:S01]  /*c3e0*/  FMUL.FTZ R130, R199, UR48 ;  /* 0x00000030c7827c20 */ /* 0x000fe20008410000 */
[----:B------:R-:W-:Y:S01]  /*c3f0*/  FMUL.FTZ R128, R99, UR48 ;  /* 0x0000003063807c20 */ /* 0x000fe20008410000 */
[----:B------:R-:W-:Y:S01]  /*c400*/  LEA R135, R115, UR28, 0x2 ;  /* 0x0000001c73877c11 */ /* 0x000fe2000f8e10ff */
[----:B------:R-:W-:Y:S01]  /*c410*/  BAR.SYNC.DEFER_BLOCKING 0x0 ;  /* 0x0000000000007b1d */ /* 0x000fe20000010000 */
[----:B------:R-:W-:Y:S01]  /*c420*/  FMUL.FTZ R115, R198, UR48 ;  /* 0x00000030c6737c20 */ /* 0x000fe20008410000 */
[----:B------:R-:W-:Y:S01]  /*c430*/  FFMA.FTZ R130, R61, UR36, -R130 ;  /* 0x000000243d827c23 */ /* 0x000fe20008010882 */
[C---:B------:R-:W-:Y:S01]  /*c440*/  FMUL.FTZ R61, R64.reuse, UR48 ;  /* 0x00000030403d7c20 */ /* 0x040fe20008410000 */
[----:B-1----:R-:W-:Y:S01]  /*c450*/  FFMA.FTZ R70, R67, UR36, R128 ;  /* 0x0000002443467c23 */ /* 0x002fe20008010080 */
[----:B------:R-:W-:Y:S01]  /*c460*/  FFMA.FTZ R128, R99, UR36, -R132 ;  /* 0x0000002463807c23 */ /* 0x000fe20008010884 */
[----:B------:R-:W-:Y:S01]  /*c470*/  FFMA.FTZ R115, R64, UR36, -R115 ;  /* 0x0000002440737c23 */ /* 0x000fe20008010873 */
[----:B------:R-:W-:Y:S01]  /*c480*/  FMUL.FTZ R132, R197, UR48 ;  /* 0x00000030c5847c20 */ /* 0x000fe20008410000 */
[----:B------:R-:W-:Y:S01]  /*c490*/  FFMA.FTZ R64, R198, UR36, R61 ;  /* 0x00000024c6407c23 */ /* 0x000fe2000801003d */
[----:B------:R-:W-:Y:S01]  /*c4a0*/  FMUL.FTZ R61, R68, UR48 ;  /* 0x00000030443d7c20 */ /* 0x000fe20008410000 */
[----:B------:R-:W-:Y:S01]  /*c4b0*/  FFMA.FTZ R121, R199, UR36, R134 ;  /* 0x00000024c7797c23 */ /* 0x000fe20008010086 */
[C---:B------:R-:W-:Y:S01]  /*c4c0*/  FFMA.FTZ R123, R65.reuse, UR36, -R132 ;  /* 0x00000024417b7c23 */ /* 0x040fe20008010884 */
[----:B------:R-:W-:Y:S01]  /*c4d0*/  FMUL.FTZ R134, R65, UR48 ;  /* 0x0000003041867c20 */ /* 0x000fe20008410000 */
[----:B------:R-:W-:Y:S01]  /*c4e0*/  FFMA.FTZ R65, R104, UR36, -R61 ;  /* 0x0000002468417c23 */ /* 0x000fe2000801083d */
[----:B------:R-:W-:Y:S01]  /*c4f0*/  FMUL.FTZ R61, R194, UR48 ;  /* 0x00000030c23d7c20 */ /* 0x000fe20008410000 */
[C---:B------:R-:W-:Y:S01]  /*c500*/  FFMA.FTZ R132, R66.reuse, UR36, -R137 ;  /* 0x0000002442847c23 */ /* 0x040fe20008010889 */
[----:B------:R-:W-:Y:S01]  /*c510*/  FFMA.FTZ R143, R197, UR36, R134 ;  /* 0x00000024c58f7c23 */ /* 0x000fe20008010086 */
[----:B------:R-:W-:Y:S01]  /*c520*/  FMUL.FTZ R137, R66, UR48 ;  /* 0x0000003042897c20 */ /* 0x000fe20008410000 */
[----:B------:R-:W-:Y:S01]  /*c530*/  FFMA.FTZ R134, R76, UR36, -R61 ;  /* 0x000000244c867c23 */ /* 0x000fe2000801083d */
[----:B------:R-:W-:Y:S01]  /*c540*/  FMUL.FTZ R61, R72, UR48 ;  /* 0x00000030483d7c20 */ /* 0x000fe20008410000 */
[----:B------:R-:W-:Y:S01]  /*c550*/  FMUL.FTZ R66, R71, UR48 ;  /* 0x0000003047427c20 */ /* 0x000fe20008410000 */
[----:B------:R-:W-:Y:S01]  /*c560*/  FMUL.FTZ R104, R201, UR48 ;  /* 0x00000030c9687c20 */ /* 0x000fe20008410000 */
[----:B------:R-:W-:Y:S01]  /*c570*/  FMUL.FTZ R76, R215, UR48 ;  /* 0x00000030d74c7c20 */ /* 0x000fe20008410000 */
[----:B------:R-:W-:Y:S01]  /*c580*/  FFMA.FTZ R138, R192, UR36, R61 ;  /* 0x00000024c08a7c23 */ /* 0x000fe2000801003d */
[----:B------:R-:W0:Y:S01]  /*c590*/  LDS R135, [R135+0x2300] ;  /* 0x0023000087877984 */ /* 0x000e220000000800 */
[----:B------:R-:W-:Y:S01]  /*c5a0*/  FFMA.FTZ R145, R193, UR36, R66 ;  /* 0x00000024c1917c23 */ /* 0x000fe20008010042 */
[----:B------:R-:W-:Y:S01]  /*c5b0*/  FMUL.FTZ R61, R74, UR48 ;  /* 0x000000304a3d7c20 */ /* 0x000fe20008410000 */
[----:B------:R-:W-:Y:S01]  /*c5c0*/  FMUL.FTZ R66, R75, UR48 ;  /* 0x000000304b427c20 */ /* 0x000fe20008410000 */
[----:B------:R-:W-:Y:S01]  /*c5d0*/  FFMA.FTZ R104, R73, UR36, -R104 ;  /* 0x0000002449687c23 */ /* 0x000fe20008010868 */
[----:B------:R-:W-:Y:S01]  /*c5e0*/  FFMA.FTZ R140, R196, UR36, R137 ;  /* 0x00000024c48c7c23 */ /* 0x000fe20008010089 */
[----:B------:R-:W-:Y:S01]  /*c5f0*/  FFMA.FTZ R73, R78, UR36, -R61 ;  /* 0x000000244e497c23 */ /* 0x000fe2000801083d */
[----:B------:R-:W-:Y:S01]  /*c600*/  FMUL.FTZ R137, R192, UR48 ;  /* 0x00000030c0897c20 */ /* 0x000fe20008410000 */
[----:B------:R-:W-:Y:S01]  /*c610*/  FMUL.FTZ R61, R78, UR48 ;  /* 0x000000304e3d7c20 */ /* 0x000fe20008410000 */
[----:B------:R-:W-:Y:S01]  /*c620*/  FFMA.FTZ R76, R75, UR36, -R76 ;  /* 0x000000244b4c7c23 */ /* 0x000fe2000801084c */
[----:B------:R-:W-:Y:S01]  /*c630*/  FFMA.FTZ R141, R215, UR36, R66 ;  /* 0x00000024d78d7c23 */ /* 0x000fe20008010042 */
[----:B------:R-:W-:Y:S01]  /*c640*/  FMUL.FTZ R136, R193, UR48 ;  /* 0x00000030c1887c20 */ /* 0x000fe20008410000 */
[----:B------:R-:W-:Y:S01]  /*c650*/  FMUL.FTZ R75, R213, UR48 ;  /* 0x00000030d54b7c20 */ /* 0x000fe20008410000 */
[----:B------:R-:W-:Y:S01]  /*c660*/  FMUL.FTZ R66, R210, UR48 ;  /* 0x00000030d2427c20 */ /* 0x000fe20008410000 */
[----:B------:R-:W-:Y:S01]  /*c670*/  FFMA.FTZ R137, R72, UR36, -R137 ;  /* 0x0000002448897c23 */ /* 0x000fe20008010889 */
[----:B------:R-:W-:Y:S01]  /*c680*/  FFMA.FTZ R78, R74, UR36, R61 ;  /* 0x000000244a4e7c23 */ /* 0x000fe2000801003d */
[----:B------:R-:W-:Y:S01]  /*c690*/  FFMA.FTZ R136, R71, UR36, -R136 ;  /* 0x0000002447887c23 */ /* 0x000fe20008010888 */
[C---:B------:R-:W-:Y:S01]  /*c6a0*/  FFMA.FTZ R75, R100.reuse, UR36, -R75 ;  /* 0x00000024644b7c23 */ /* 0x040fe2000801084b */
[----:B------:R-:W-:Y:S01]  /*c6b0*/  FMUL.FTZ R146, R100, UR48 ;  /* 0x0000003064927c20 */ /* 0x000fe20008410000 */
[----:B------:R-:W-:Y:S01]  /*c6c0*/  FFMA.FTZ R66, R77, UR36, -R66 ;  /* 0x000000244d427c23 */ /* 0x000fe20008010842 */
[----:B------:R-:W-:Y:S01]  /*c6d0*/  FMUL.FTZ R72, R79, UR48 ;  /* 0x000000304f487c20 */ /* 0x000fe20008410000 */
[----:B------:R-:W-:Y:S01]  /*c6e0*/  FMUL.FTZ R61, R77, UR48 ;  /* 0x000000304d3d7c20 */ /* 0x000fe20008410000 */
[----:B------:R-:W-:Y:S01]  /*c6f0*/  FMUL.FTZ R71, R208, UR48 ;  /* 0x00000030d0477c20 */ /* 0x000fe20008410000 */
[----:B------:R-:W-:Y:S01]  /*c700*/  FMUL.FTZ R77, R106, UR48 ;  /* 0x000000306a4d7c20 */ /* 0x000fe20008410000 */
[C---:B------:R-:W-:Y:S01]  /*c710*/  FMUL.FTZ R100, R103.reuse, UR48 ;  /* 0x0000003067647c20 */ /* 0x040fe20008410000 */
[----:B------:R-:W-:Y:S01]  /*c720*/  FFMA.FTZ R72, R103, UR36, -R72 ;  /* 0x0000002467487c23 */ /* 0x000fe20008010848 */
[----:B------:R-:W-:Y:S01]  /*c730*/  IADD3 R131, PT, PT, R182, 0x100, RZ ;  /* 0x00000100b6837810 */ /* 0x000fe20007ffe0ff */
[----:B------:R-:W-:Y:S01]  /*c740*/  FFMA.FTZ R139, R68, UR36, R139 ;  /* 0x00000024448b7c23 */ /* 0x000fe2000801008b */
[----:B------:R-:W-:Y:S01]  /*c750*/  IADD3 R133, PT, PT, R182, 0x180, RZ ;  /* 0x00000180b6857810 */ /* 0x000fe20007ffe0ff */
[----:B------:R-:W-:Y:S01]  /*c760*/  FFMA.FTZ R142, R201, UR36, R142 ;  /* 0x00000024c98e7c23 */ /* 0x000fe2000801008e */
[----:B------:R-:W-:Y:S01]  /*c770*/  ISETP.GE.AND P3, PT, R60, 0x81, PT ;  /* 0x000000813c00780c */ /* 0x000fe20003f66270 */
[----:B------:R-:W-:Y:S01]  /*c780*/  FFMA.FTZ R71, R106, UR36, -R71 ;  /* 0x000000246a477c23 */ /* 0x000fe20008010847 */
[----:B------:R-:W-:Y:S01]  /*c790*/  FFMA.FTZ R147, R213, UR36, R146 ;  /* 0x00000024d5937c23 */ /* 0x000fe20008010092 */
[----:B------:R-:W-:Y:S01]  /*c7a0*/  FFMA.FTZ R103, R210, UR36, R61 ;  /* 0x00000024d2677c23 */ /* 0x000fe2000801003d */
[----:B------:R-:W-:Y:S01]  /*c7b0*/  FFMA.FTZ R77, R208, UR36, R77 ;  /* 0x00000024d04d7c23 */ /* 0x000fe2000801004d */
[----:B------:R-:W-:Y:S01]  /*c7c0*/  FFMA.FTZ R100, R79, UR36, R100 ;  /* 0x000000244f647c23 */ /* 0x000fe20008010064 */
[----:B------:R-:W-:Y:S07]  /*c7d0*/  @!P2 BRA `(.L_x_1039) ;  /* 0x000000000010a947 */ /* 0x000fee0003800000 */
[----:B------:R-:W-:-:S04]  /*c7e0*/  LEA.HI R61, R182, R182, RZ, 0x1b ;  /* 0x000000b6b63d7211 */ /* 0x000fc800078fd8ff */
[----:B------:R-:W-:-:S06]  /*c7f0*/  LEA R61, R61, UR28, 0x2 ;  /* 0x0000001c3d3d7c11 */ /* 0x000fcc000f8e10ff */
[----:B------:R-:W1:Y:S04]  /*c800*/  LDS R61, [R61+0x2100] ;  /* 0x002100003d3d7984 */ /* 0x000e680000000800 */
[----:B-1----:R1:W-:Y:S02]  /*c810*/  REDG.E.ADD.F32.FTZ.RN.STRONG.GPU desc[UR34][R62.64], R61 ;  /* 0x0000003d3e0079a6 */ /* 0x0023e4000c12f322 */
.L_x_1039:
[----:B------:R-:W-:Y:S05]  /*c820*/  BSYNC.RECONVERGENT B0 ;  /* 0x0000000000007941 */ /* 0x000fea0003800200 */
.L_x_1038:
[----:B------:R-:W-:Y:S04]  /*c830*/  BSSY.RECONVERGENT B0, `(.L_x_1040) ;  /* 0x0000003000007945 */ /* 0x000fe80003800200 */
[----:B------:R-:W-:Y:S05]  /*c840*/  @!P3 BRA `(.L_x_1041) ;  /* 0x000000000004b947 */ /* 0x000fea0003800000 */
[----:B0-----:R2:W-:Y:S02]  /*c850*/  REDG.E.ADD.F32.FTZ.RN.STRONG.GPU desc[UR34][R62.64+0x200], R135 ;  /* 0x000200873e0079a6 */ /* 0x0015e4000c12f322 */
.L_x_1041:
[----:B------:R-:W-:Y:S05]  /*c860*/  BSYNC.RECONVERGENT B0 ;  /* 0x0000000000007941 */ /* 0x000fea0003800200 */
.L_x_1040:
[----:B-1----:R-:W-:Y:S01]  /*c870*/  IADD3 R61, PT, PT, R182, 0x200, RZ ;  /* 0x00000200b63d7810 */ /* 0x002fe20007ffe0ff */
[----:B------:R-:W-:Y:S01]  /*c880*/  BSSY.RECONVERGENT B0, `(.L_x_1042) ;  /* 0x000000f000007945 */ /* 0x000fe20003800200 */
[-C--:B------:R-:W-:Y:S02]  /*c890*/  LEA.HI R131, R131, R182.reuse, RZ, 0x1b ;  /* 0x000000b683837211 */ /* 0x080fe400078fd8ff */
[-C--:B------:R-:W-:Y:S02]  /*c8a0*/  LEA.HI R106, R61, R182.reuse, RZ, 0x1b ;  /* 0x000000b63d6a7211 */ /* 0x080fe400078fd8ff */
[----:B------:R-:W-:Y:S02]  /*c8b0*/  LEA R61, R131, UR28, 0x2 ;  /* 0x0000001c833d7c11 */ /* 0x000fe4000f8e10ff */
[----:B------:R-:W-:Y:S02]  /*c8c0*/  ISETP.GE.AND P6, PT, R60, 0x101, PT ;  /* 0x000001013c00780c */ /* 0x000fe40003fc6270 */
[----:B------:R-:W-:-:S02]  /*c8d0*/  LEA.HI R133, R133, R182, RZ, 0x1b ;  /* 0x000000b685857211 */ /* 0x000fc400078fd8ff */
[----:B------:R-:W1:Y:S01]  /*c8e0*/  LDS R61, [R61+0x2500] ;  /* 0x002500003d3d7984 */ /* 0x000e620000000800 */
[----:B0-2---:R-:W-:Y:S02]  /*c8f0*/  IADD3 R135, PT, PT, R182, 0x280, RZ ;  /* 0x00000280b6877810 */ /* 0x005fe40007ffe0ff */
[----:B------:R-:W-:Y:S02]  /*c900*/  LEA R133, R133, UR28, 0x2 ;  /* 0x0000001c85857c11 */ /* 0x000fe4000f8e10ff */
[C---:B------:R-:W-:Y:S02]  /*c910*/  ISETP.GE.AND P2, PT, R60.reuse, 0x181, PT ;  /* 0x000001813c00780c */ /* 0x040fe40003f46270 */
[C---:B------:R-:W-:Y:S02]  /*c920*/  ISETP.GE.AND P3, PT, R60.reuse, 0x201, PT ;  /* 0x000002013c00780c */ /* 0x040fe40003f66270 */
[C---:B------:R-:W-:Y:S02]  /*c930*/  ISETP.GE.AND P4, PT, R60.reuse, 0x281, PT ;  /* 0x000002813c00780c */ /* 0x040fe40003f86270 */
[----:B------:R-:W-:Y:S01]  /*c940*/  ISETP.GE.AND P5, PT, R60, 0x301, PT ;  /* 0x000003013c00780c */ /* 0x000fe20003fa6270 */
[----:B------:R-:W-:-:S12]  /*c950*/  @!P6 BRA `(.L_x_1043) ;  /* 0x000000000004e947 */ /* 0x000fd80003800000 */
[----:B-1----:R0:W-:Y:S02]  /*c960*/  REDG.E.ADD.F32.FTZ.RN.STRONG.GPU desc[UR34][R62.64+0x400], R61 ;  /* 0x0004003d3e0079a6 */ /* 0x0021e4000c12f322 */
.L_x_1043:
[----:B------:R-:W-:Y:S05]  /*c970*/  BSYNC.RECONVERGENT B0 ;  /* 0x0000000000007941 */ /* 0x000fea0003800200 */
.L_x_1042:
[----:B01----:R0:W1:Y:S01]  /*c980*/  LDS R61, [R133+0x2700] ;  /* 0x00270000853d7984 */ /* 0x0030620000000800 */
[----:B------:R-:W-:Y:S01]  /*c990*/  BSSY.RECONVERGENT B0, `(.L_x_1044) ;  /* 0x0000006000007945 */ /* 0x000fe20003800200 */
[----:B------:R-:W-:Y:S02]  /*c9a0*/  IADD3 R131, PT, PT, R182, 0x300, RZ ;  /* 0x00000300b6837810 */ /* 0x000fe40007ffe0ff */
[----:B------:R-:W-:Y:S02]  /*c9b0*/  LEA R106, R106, UR28, 0x2 ;  /* 0x0000001c6a6a7c11 */ /* 0x000fe4000f8e10ff */
[----:B------:R-:W-:Y:S01]  /*c9c0*/  LEA.HI R135, R135, R182, RZ, 0x1b ;  /* 0x000000b687877211 */ /* 0x000fe200078fd8ff */
[----:B------:R-:W-:Y:S06]  /*c9d0*/  @!P2 BRA `(.L_x_1045) ;  /* 0x000000000004a947 */ /* 0x000fec0003800000 */
[----:B-1----:R2:W-:Y:S02]  /*c9e0*/  REDG.E.ADD.F32.FTZ.RN.STRONG.GPU desc[UR34][R62.64+0x600], R61 ;  /* 0x0006003d3e0079a6 */ /* 0x0025e4000c12f322 */
.L_x_1045:
[----:B------:R-:W-:Y:S05]  /*c9f0*/  BSYNC.RECONVERGENT B0 ;  /* 0x0000000000007941 */ /* 0x000fea0003800200 */
.L_x_1044:
[----:B-12---:R1:W2:Y:S01]  /*ca00*/  LDS R61, [R106+0x2900] ;  /* 0x002900006a3d7984 */ /* 0x0062a20000000800 */
[----:B------:R-:W-:Y:S01]  /*ca10*/  BSSY.RECONVERGENT B0, `(.L_x_1046) ;  /* 0x0000005000007945 */ /* 0x000fe20003800200 */
[----:B------:R-:W-:Y:S02]  /*ca20*/  LEA.HI R131, R131, R182, RZ, 0x1b ;  /* 0x000000b683837211 */ /* 0x000fe400078fd8ff */
[----:B------:R-:W-:Y:S01]  /*ca30*/  LEA R135, R135, UR28, 0x2 ;  /* 0x0000001c87877c11 */ /* 0x000fe2000f8e10ff */
[----:B------:R-:W-:Y:S06]  /*ca40*/  @!P3 BRA `(.L_x_1047) ;  /* 0x000000000004b947 */ /* 0x000fec0003800000 */
[----:B--2---:R3:W-:Y:S02]  /*ca50*/  REDG.E.ADD.F32.FTZ.RN.STRONG.GPU desc[UR34][R62.64+0x800], R61 ;  /* 0x0008003d3e0079a6 */ /* 0x0047e4000c12f322 */
.L_x_1047:
[----:B------:R-:W-:Y:S05]  /*ca60*/  BSYNC.RECONVERGENT B0 ;  /* 0x0000000000007941 */ /* 0x000fea0003800200 */
.L_x_1046:
[----:B--23--:R2:W3:Y:S01]  /*ca70*/  LDS R61, [R135+0x2b00] ;  /* 0x002b0000873d7984 */ /* 0x00c4e20000000800 */
[----:B------:R-:W-:Y:S01]  /*ca80*/  BSSY.RECONVERGENT B0, `(.L_x_1048) ;  /* 0x0000004000007945 */ /* 0x000fe20003800200 */
[----:B-1----:R-:W-:-:S03]  /*ca90*/  LEA R106, R131, UR28, 0x2 ;  /* 0x0000001c836a7c11 */ /* 0x002fc6000f8e10ff */
[----:B------:R-:W-:Y:S05]  /*caa0*/  @!P4 BRA `(.L_x_1049) ;  /* 0x000000000004c947 */ /* 0x000fea0003800000 */
[----:B---3--:R1:W-:Y:S02]  /*cab0*/  REDG.E.ADD.F32.FTZ.RN.STRONG.GPU desc[UR34][R62.64+0xa00], R61 ;  /* 0x000a003d3e0079a6 */ /* 0x0083e4000c12f322 */
.L_x_1049:
[----:B------:R-:W-:Y:S05]  /*cac0*/  BSYNC.RECONVERGENT B0 ;  /* 0x0000000000007941 */ /* 0x000fea0003800200 */
.L_x_1048:
[----:B-1-3--:R1:W3:Y:S01]  /*cad0*/  LDS R61, [R106+0x2d00] ;  /* 0x002d00006a3d7984 */ /* 0x00a2e20000000800 */
[----:B------:R-:W-:Y:S01]  /*cae0*/  BSSY.RECONVERGENT B0, `(.L_x_1050) ;  /* 0x0000005000007945 */ /* 0x000fe20003800200 */
[C---:B------:R-:W-:Y:S02]  /*caf0*/  IADD3 R131, PT, PT, R182.reuse, 0x380, RZ ;  /* 0x00000380b6837810 */ /* 0x040fe40007ffe0ff */
[----:B0-----:R-:W-:Y:S01]  /*cb00*/  LOP3.LUT R133, R182, 0x400, RZ, 0xfc, !PT ;  /* 0x00000400b6857812 */ /* 0x001fe200078efcff */
[----:B------:R-:W-:Y:S06]  /*cb10*/  @!P5 BRA `(.L_x_1051) ;  /* 0x000000000004d947 */ /* 0x000fec0003800000 */
[----:B---3--:R0:W-:Y:S02]  /*cb20*/  REDG.E.ADD.F32.FTZ.RN.STRONG.GPU desc[UR34][R62.64+0xc00], R61 ;  /* 0x000c003d3e0079a6 */ /* 0x0081e4000c12f322 */
.L_x_1051:
[----:B------:R-:W-:Y:S05]  /*cb30*/  BSYNC.RECONVERGENT B0 ;  /* 0x0000000000007941 */ /* 0x000fea0003800200 */
.L_x_1050:
[----:B0--3--:R-:W-:Y:S01]  /*cb40*/  IADD3 R61, PT, PT, R182, 0x480, RZ ;  /* 0x00000480b63d7810 */ /* 0x009fe20007ffe0ff */
[----:B------:R-:W-:Y:S01]  /*cb50*/  BSSY.RECONVERGENT B0, `(.L_x_1052) ;  /* 0x000000f000007945 */ /* 0x000fe20003800200 */
[-C--:B------:R-:W-:Y:S02]  /*cb60*/  LEA.HI R131, R131, R182.reuse, RZ, 0x1b ;  /* 0x000000b683837211 */ /* 0x080fe400078fd8ff */
[-C--:B-1----:R-:W-:Y:S02]  /*cb70*/  LEA.HI R106, R61, R182.reuse, RZ, 0x1b ;  /* 0x000000b63d6a7211 */ /* 0x082fe400078fd8ff */
[----:B------:R-:W-:Y:S02]  /*cb80*/  LEA R61, R131, UR28, 0x2 ;  /* 0x0000001c833d7c11 */ /* 0x000fe4000f8e10ff */
[----:B------:R-:W-:Y:S02]  /*cb90*/  ISETP.GE.AND P6, PT, R60, 0x381, PT ;  /* 0x000003813c00780c */ /* 0x000fe40003fc6270 */
[----:B------:R-:W-:-:S02]  /*cba0*/  LEA.HI R133, R133, R182, RZ, 0x1b ;  /* 0x000000b685857211 */ /* 0x000fc400078fd8ff */
[----:B------:R-:W0:Y:S01]  /*cbb0*/  LDS R61, [R61+0x2f00] ;  /* 0x002f00003d3d7984 */ /* 0x000e220000000800 */
[----:B--2---:R-:W-:Y:S02]  /*cbc0*/  IADD3 R135, PT, PT, R182, 0x500, RZ ;  /* 0x00000500b6877810 */ /* 0x004fe40007ffe0ff */
[----:B------:R-:W-:Y:S02]  /*cbd0*/  LEA R133, R133, UR28, 0x2 ;  /* 0x0000001c85857c11 */ /* 0x000fe4000f8e10ff */
[C---:B------:R-:W-:Y:S02]  /*cbe0*/  ISETP.GE.AND P2, PT, R60.reuse, 0x401, PT ;  /* 0x000004013c00780c */ /* 0x040fe40003f46270 */
[C---:B------:R-:W-:Y:S02]  /*cbf0*/  ISETP.GE.AND P3, PT, R60.reuse, 0x481, PT ;  /* 0x000004813c00780c */ /* 0x040fe40003f66270 */
[C---:B------:R-:W-:Y:S02]  /*cc00*/  ISETP.GE.AND P4, PT, R60.reuse, 0x501, PT ;  /* 0x000005013c00780c */ /* 0x040fe40003f86270 */
[----:B------:R-:W-:Y:S01]  /*cc10*/  ISETP.GE.AND P5, PT, R60, 0x581, PT ;  /* 0x000005813c00780c */ /* 0x000fe20003fa6270 */
[----:B------:R-:W-:-:S12]  /*cc20*/  @!P6 BRA `(.L_x_1053) ;  /* 0x000000000004e947 */ /* 0x000fd80003800000 */
[----:B0-----:R1:W-:Y:S02]  /*cc30*/  REDG.E.ADD.F32.FTZ.RN.STRONG.GPU desc[UR34][R62.64+0xe00], R61 ;  /* 0x000e003d3e0079a6 */ /* 0x0013e4000c12f322 */
.L_x_1053:
[----:B------:R-:W-:Y:S05]  /*cc40*/  BSYNC.RECONVERGENT B0 ;  /* 0x0000000000007941 */ /* 0x000fea0003800200 */
.L_x_1052:
[----:B01----:R0:W1:Y:S01]  /*cc50*/  LDS R61, [R133+0x3100] ;  /* 0x00310000853d7984 */ /* 0x0030620000000800 */
[----:B------:R-:W-:Y:S01]  /*cc60*/  BSSY.RECONVERGENT B0, `(.L_x_1054) ;  /* 0x0000006000007945 */ /* 0x000fe20003800200 */
[----:B------:R-:W-:Y:S02]  /*cc70*/  IADD3 R131, PT, PT, R182, 0x580, RZ ;  /* 0x00000580b6837810 */ /* 0x000fe40007ffe0ff */
[----:B------:R-:W-:Y:S02]  /*cc80*/  LEA.HI R135, R135, R182, RZ, 0x1b ;  /* 0x000000b687877211 */ /* 0x000fe400078fd8ff */
[----:B------:R-:W-:Y:S01]  /*cc90*/  LEA R106, R106, UR28, 0x2 ;  /* 0x0000001c6a6a7c11 */ /* 0x000fe2000f8e10ff */
[----:B------:R-:W-:Y:S06]  /*cca0*/  @!P2 BRA `(.L_x_1055) ;  /* 0x000000000004a947 */ /* 0x000fec0003800000 */
[----:B-1----:R2:W-:Y:S02]  /*ccb0*/  REDG.E.ADD.F32.FTZ.RN.STRONG.GPU desc[UR34][R62.64+0x1000], R61 ;  /* 0x0010003d3e0079a6 */ /* 0x0025e4000c12f322 */
.L_x_1055:
[----:B------:R-:W-:Y:S05]  /*ccc0*/  BSYNC.RECONVERGENT B0 ;  /* 0x0000000000007941 */ /* 0x000fea0003800200 */
.L_x_1054:
[----:B-12---:R1:W2:Y:S01]  /*ccd0*/  LDS R61, [R106+0x3300] ;  /* 0x003300006a3d7984 */ /* 0x0062a20000000800 */
[----:B------:R-:W-:Y:S01]  /*cce0*/  BSSY.RECONVERGENT B0, `(.L_x_1056) ;  /* 0x0000005000007945 */ /* 0x000fe20003800200 */
[----:B------:R-:W-:Y:S02]  /*ccf0*/  LEA.HI R131, R131, R182, RZ, 0x1b ;  /* 0x000000b683837211 */ /* 0x000fe400078fd8ff */
[----:B------:R-:W-:Y:S01]  /*cd00*/  LEA R135, R135, UR28, 0x2 ;  /* 0x0000001c87877c11 */ /* 0x000fe2000f8e10ff */
[----:B------:R-:W-:Y:S06]  /*cd10*/  @!P3 BRA `(.L_x_1057) ;  /* 0x000000000004b947 */ /* 0x000fec0003800000 */
[----:B--2---:R3:W-:Y:S02]  /*cd20*/  REDG.E.ADD.F32.FTZ.RN.STRONG.GPU desc[UR34][R62.64+0x1200], R61 ;  /* 0x0012003d3e0079a6 */ /* 0x0047e4000c12f322 */
.L_x_1057:
[----:B------:R-:W-:Y:S05]  /*cd30*/  BSYNC.RECONVERGENT B0 ;  /* 0x0000000000007941 */ /* 0x000fea0003800200 */
.L_x_1056:
[----:B--23--:R2:W3:Y:S01]  /*cd40*/  LDS R61, [R135+0x3500] ;  /* 0x00350000873d7984 */ /* 0x00c4e20000000800 */
[----:B------:R-:W-:Y:S01]  /*cd50*/  BSSY.RECONVERGENT B0, `(.L_x_1058) ;  /* 0x0000004000007945 */ /* 0x000fe20003800200 */
[----:B-1----:R-:W-:-:S03]  /*cd60*/  LEA R106, R131, UR28, 0x2 ;  /* 0x0000001c836a7c11 */ /* 0x002fc6000f8e10ff */
[----:B------:R-:W-:Y:S05]  /*cd70*/  @!P4 BRA `(.L_x_1059) ;  /* 0x000000000004c947 */ /* 0x000fea0003800000 */
[----:B---3--:R1:W-:Y:S02]  /*cd80*/  REDG.E.ADD.F32.FTZ.RN.STRONG.GPU desc[UR34][R62.64+0x1400], R61 ;  /* 0x0014003d3e0079a6 */ /* 0x0083e4000c12f322 */
.L_x_1059:
[----:B------:R-:W-:Y:S05]  /*cd90*/  BSYNC.RECONVERGENT B0 ;  /* 0x0000000000007941 */ /* 0x000fea0003800200 */
.L_x_1058:
[----:B-1-3--:R1:W3:Y:S01]  /*cda0*/  LDS R61, [R106+0x3700] ;  /* 0x003700006a3d7984 */ /* 0x00a2e20000000800 */
[----:B------:R-:W-:Y:S01]  /*cdb0*/  BSSY.RECONVERGENT B0, `(.L_x_1060) ;  /* 0x0000005000007945 */ /* 0x000fe20003800200 */
[C---:B------:R-:W-:Y:S02]  /*cdc0*/  IADD3 R131, PT, PT, R182.reuse, 0x600, RZ ;  /* 0x00000600b6837810 */ /* 0x040fe40007ffe0ff */
[----:B0-----:R-:W-:Y:S01]  /*cdd0*/  IADD3 R133, PT, PT, R182, 0x680, RZ ;  /* 0x00000680b6857810 */ /* 0x001fe20007ffe0ff */
[----:B------:R-:W-:Y:S06]  /*cde0*/  @!P5 BRA `(.L_x_1061) ;  /* 0x000000000004d947 */ /* 0x000fec0003800000 */
[----:B---3--:R0:W-:Y:S02]  /*cdf0*/  REDG.E.ADD.F32.FTZ.RN.STRONG.GPU desc[UR34][R62.64+0x1600], R61 ;  /* 0x0016003d3e0079a6 */ /* 0x0081e4000c12f322 */
.L_x_1061:
[----:B------:R-:W-:Y:S05]  /*ce00*/  BSYNC.RECONVERGENT B0 ;  /* 0x0000000000007941 */ /* 0x000fea0003800200 */
.L_x_1060:
        /* <DEDUP_REMOVED lines=16> */
.L_x_1063:
[----:B------:R-:W-:Y:S05]  /*cf10*/  BSYNC.RECONVERGENT B0 ;  /* 0x0000000000007941 */ /* 0x000fea0003800200 */
.L_x_1062:
[----:B01----:R0:W1:Y:S01]  /*cf20*/  LDS R61, [R133+0x3b00] ;  /* 0x003b0000853d7984 */ /* 0x0030620000000800 */
[----:B------:R-:W-:Y:S01]  /*cf30*/  BSSY.RECONVERGENT B0, `(.L_x_1064) ;  /* 0x0000006000007945 */ /* 0x000fe20003800200 */
[----:B------:R-:W-:Y:S02]  /*cf40*/  LOP3.LUT R131, R182, 0x800, RZ, 0xfc, !PT ;  /* 0x00000800b6837812 */ /* 0x000fe400078efcff */
[----:B------:R-:W-:Y:S02]  /*cf50*/  LEA.HI R135, R135, R182, RZ, 0x1b ;  /* 0x000000b687877211 */ /* 0x000fe400078fd8ff */
[----:B------:R-:W-:Y:S01]  /*cf60*/  LEA R106, R106, UR28, 0x2 ;  /* 0x0000001c6a6a7c11 */ /* 0x000fe2000f8e10ff */
[----:B------:R-:W-:Y:S06]  /*cf70*/  @!P2 BRA `(.L_x_1065) ;  /* 0x000000000004a947 */ /* 0x000fec0003800000 */
[----:B-1----:R2:W-:Y:S02]  /*cf80*/  REDG.E.ADD.F32.FTZ.RN.STRONG.GPU desc[UR34][R62.64+0x1a00], R61 ;  /* 0x001a003d3e0079a6 */ /* 0x0025e4000c12f322 */
.L_x_1065:
[----:B------:R-:W-:Y:S05]  /*cf90*/  BSYNC.RECONVERGENT B0 ;  /* 0x0000000000007941 */ /* 0x000fea0003800200 */
.L_x_1064:
[----:B-12---:R1:W2:Y:S01]  /*cfa0*/  LDS R61, [R106+0x3d00] ;  /* 0x003d00006a3d7984 */ /* 0x0062a20000000800 */
[----:B------:R-:W-:Y:S01]  /*cfb0*/  BSSY.RECONVERGENT B0, `(.L_x_1066) ;  /* 0x0000005000007945 */ /* 0x000fe20003800200 */
[----:B------:R-:W-:Y:S02]  /*cfc0*/  LEA.HI R131, R131, R182, RZ, 0x1b ;  /* 0x000000b683837211 */ /* 0x000fe400078fd8ff */
[----:B------:R-:W-:Y:S01]  /*cfd0*/  LEA R135, R135, UR28, 0x2 ;  /* 0x0000001c87877c11 */ /* 0x000fe2000f8e10ff */
[----:B------:R-:W-:Y:S06]  /*cfe0*/  @!P3 BRA `(.L_x_1067) ;  /* 0x000000000004b947 */ /* 0x000fec0003800000 */
[----:B--2---:R3:W-:Y:S02]  /*cff0*/  REDG.E.ADD.F32.FTZ.RN.STRONG.GPU desc[UR34][R62.64+0x1c00], R61 ;  /* 0x001c003d3e0079a6 */ /* 0x0047e4000c12f322 */
.L_x_1067:
[----:B------:R-:W-:Y:S05]  /*d000*/  BSYNC.RECONVERGENT B0 ;  /* 0x0000000000007941 */ /* 0x000fea0003800200 */
.L_x_1066:
[----:B--23--:R2:W3:Y:S01]  /*d010*/  LDS R61, [R135+0x3f00] ;  /* 0x003f0000873d7984 */ /* 0x00c4e20000000800 */
[----:B------:R-:W-:Y:S01]  /*d020*/  BSSY.RECONVERGENT B0, `(.L_x_1068) ;  /* 0x0000004000007945 */ /* 0x000fe20003800200 */
[----:B-1----:R-:W-:-:S03]  /*d030*/  LEA R106, R131, UR28, 0x2 ;  /* 0x0000001c836a7c11 */ /* 0x002fc6000f8e10ff */
[----:B------:R-:W-:Y:S05]  /*d040*/  @!P4 BRA `(.L_x_1069) ;  /* 0x000000000004c947 */ /* 0x000fea0003800000 */
[----:B---3--:R1:W-:Y:S02]  /*d050*/  REDG.E.ADD.F32.FTZ.RN.STRONG.GPU desc[UR34][R62.64+0x1e00], R61 ;  /* 0x001e003d3e0079a6 */ /* 0x0083e4000c12f322 */
.L_x_1069:
[----:B------:R-:W-:Y:S05]  /*d060*/  BSYNC.RECONVERGENT B0 ;  /* 0x0000000000007941 */ /* 0x000fea0003800200 */
.L_x_1068:
[----:B-1-3--:R1:W3:Y:S01]  /*d070*/  LDS R61, [R106+0x4100] ;  /* 0x004100006a3d7984 */ /* 0x00a2e20000000800 */
[----:B------:R-:W-:Y:S01]  /*d080*/  BSSY.RECONVERGENT B0, `(.L_x_1070) ;  /* 0x0000005000007945 */ /* 0x000fe20003800200 */
[C---:B------:R-:W-:Y:S02]  /*d090*/  IADD3 R131, PT, PT, R182.reuse, 0x880, RZ ;  /* 0x00000880b6837810 */ /* 0x040fe40007ffe0ff */
[----:B0-----:R-:W-:Y:S01]  /*d0a0*/  IADD3 R133, PT, PT, R182, 0x900, RZ ;  /* 0x00000900b6857810 */ /* 0x001fe20007ffe0ff */
[----:B------:R-:W-:Y:S06]  /*d0b0*/  @!P5 BRA `(.L_x_1071) ;  /* 0x000000000004d947 */ /* 0x000fec0003800000 */
[----:B---3--:R0:W-:Y:S02]  /*d0c0*/  REDG.E.ADD.F32.FTZ.RN.STRONG.GPU desc[UR34][R62.64+0x2000], R61 ;  /* 0x0020003d3e0079a6 */ /* 0x0081e4000c12f322 */
.L_x_1071:
[----:B------:R-:W-:Y:S05]  /*d0d0*/  BSYNC.RECONVERGENT B0 ;  /* 0x0000000000007941 */ /* 0x000fea0003800200 */
.L_x_1070:
        /* <DEDUP_REMOVED lines=16> */
.L_x_1073:
[----:B------:R-:W-:Y:S05]  /*d1e0*/  BSYNC.RECONVERGENT B0 ;  /* 0x0000000000007941 */ /* 0x000fea0003800200 */
.L_x_1072:
[----:B01----:R0:W1:Y:S01]  /*d1f0*/  LDS R61, [R133+0x4500] ;  /* 0x00450000853d7984 */ /* 0x0030620000000800 */
[----:B------:R-:W-:Y:S01]  /*d200*/  BSSY.RECONVERGENT B0, `(.L_x_1074) ;  /* 0x0000006000007945 */ /* 0x000fe20003800200 */
[----:B------:R-:W-:Y:S02]  /*d210*/  IADD3 R131, PT, PT, R182, 0xa80, RZ ;  /* 0x00000a80b6837810 */ /* 0x000fe40007ffe0ff */
[----:B------:R-:W-:Y:S02]  /*d220*/  LEA.HI R135, R135, R182, RZ, 0x1b ;  /* 0x000000b687877211 */ /* 0x000fe400078fd8ff */
[----:B------:R-:W-:Y:S01]  /*d230*/  LEA R106, R106, UR28, 0x2 ;  /* 0x0000001c6a6a7c11 */ /* 0x000fe2000f8e10ff */
[----:B------:R-:W-:Y:S06]  /*d240*/  @!P2 BRA `(.L_x_1075) ;  /* 0x000000000004a947 */ /* 0x000fec0003800000 */
[----:B-1----:R2:W-:Y:S02]  /*d250*/  REDG.E.ADD.F32.FTZ.RN.STRONG.GPU desc[UR34][R62.64+0x2400], R61 ;  /* 0x0024003d3e0079a6 */ /* 0x0025e4000c12f322 */
.L_x_1075:
[----:B------:R-:W-:Y:S05]  /*d260*/  BSYNC.RECONVERGENT B0 ;  /* 0x0000000000007941 */ /* 0x000fea0003800200 */
.L_x_1074:
[----:B-12---:R1:W2:Y:S01]  /*d270*/  LDS R61, [R106+0x4700] ;  /* 0x004700006a3d7984 */ /* 0x0062a20000000800 */
[----:B------:R-:W-:Y:S01]  /*d280*/  BSSY.RECONVERGENT B0, `(.L_x_1076) ;  /* 0x0000005000007945 */ /* 0x000fe20003800200 */
[----:B------:R-:W-:Y:S02]  /*d290*/  LEA.HI R131, R131, R182, RZ, 0x1b ;  /* 0x000000b683837211 */ /* 0x000fe400078fd8ff */
[----:B------:R-:W-:Y:S01]  /*d2a0*/  LEA R135, R135, UR28, 0x2 ;  /* 0x0000001c87877c11 */ /* 0x000fe2000f8e10ff */
[----:B------:R-:W-:Y:S06]  /*d2b0*/  @!P3 BRA `(.L_x_1077) ;  /* 0x000000000004b947 */ /* 0x000fec0003800000 */
[----:B--2---:R3:W-:Y:S02]  /*d2c0*/  REDG.E.ADD.F32.FTZ.RN.STRONG.GPU desc[UR34][R62.64+0x2600], R61 ;  /* 0x0026003d3e0079a6 */ /* 0x0047e4000c12f322 */
.L_x_1077:
[----:B------:R-:W-:Y:S05]  /*d2d0*/  BSYNC.RECONVERGENT B0 ;  /* 0x0000000000007941 */ /* 0x000fea0003800200 */
.L_x_1076:
[----:B--23--:R2:W3:Y:S01]  /*d2e0*/  LDS R61, [R135+0x4900] ;  /* 0x00490000873d7984 */ /* 0x00c4e20000000800 */
[----:B------:R-:W-:Y:S01]  /*d2f0*/  BSSY.RECONVERGENT B0, `(.L_x_1078) ;  /* 0x0000004000007945 */ /* 0x000fe20003800200 */
[----:B-1----:R-:W-:-:S03]  /*d300*/  LEA R106, R131, UR28, 0x2 ;  /* 0x0000001c836a7c11 */ /* 0x002fc6000f8e10ff */
[----:B------:R-:W-:Y:S05]  /*d310*/  @!P4 BRA `(.L_x_1079) ;  /* 0x000000000004c947 */ /* 0x000fea0003800000 */
[----:B---3--:R1:W-:Y:S02]  /*d320*/  REDG.E.ADD.F32.FTZ.RN.STRONG.GPU desc[UR34][R62.64+0x2800], R61 ;  /* 0x0028003d3e0079a6 */ /* 0x0083e4000c12f322 */
.L_x_1079:
[----:B------:R-:W-:Y:S05]  /*d330*/  BSYNC.RECONVERGENT B0 ;  /* 0x0000000000007941 */ /* 0x000fea0003800200 */
.L_x_1078:
[----:B-1-3--:R1:W3:Y:S01]  /*d340*/  LDS R61, [R106+0x4b00] ;  /* 0x004b00006a3d7984 */ /* 0x00a2e20000000800 */
[----:B------:R-:W-:Y:S01]  /*d350*/  BSSY.RECONVERGENT B0, `(.L_x_1080) ;  /* 0x0000005000007945 */ /* 0x000fe20003800200 */
[C---:B------:R-:W-:Y:S02]  /*d360*/  IADD3 R131, PT, PT, R182.reuse, 0xb00, RZ ;  /* 0x00000b00b6837810 */ /* 0x040fe40007ffe0ff */
[----:B0-----:R-:W-:Y:S01]  /*d370*/  IADD3 R133, PT, PT, R182, 0xb80, RZ ;  /* 0x00000b80b6857810 */ /* 0x001fe20007ffe0ff */
[----:B------:R-:W-:Y:S06]  /*d380*/  @!P5 BRA `(.L_x_1081) ;  /* 0x000000000004d947 */ /* 0x000fec0003800000 */
[----:B---3--:R0:W-:Y:S02]  /*d390*/  REDG.E.ADD.F32.FTZ.RN.STRONG.GPU desc[UR34][R62.64+0x2a00], R61 ;  /* 0x002a003d3e0079a6 */ /* 0x0081e4000c12f322 */
.L_x_1081:
[----:B------:R-:W-:Y:S05]  /*d3a0*/  BSYNC.RECONVERGENT B0 ;  /* 0x0000000000007941 */ /* 0x000fea0003800200 */
.L_x_1080:
[----:B0--3--:R-:W-:Y:S01]  /*d3b0*/  LOP3.LUT R61, R182, 0xc00, RZ, 0xfc, !PT ;  /* 0x00000c00b63d7812 */ /* 0x009fe200078efcff */
        /* <DEDUP_REMOVED lines=15> */
.L_x_1083:
[----:B------:R-:W-:Y:S05]  /*d4b0*/  BSYNC.RECONVERGENT B0 ;  /* 0x0000000000007941 */ /* 0x000fea0003800200 */
.L_x_1082:
[----:B01----:R0:W1:Y:S01]  /*d4c0*/  LDS R61, [R133+0x4f00] ;  /* 0x004f0000853d7984 */ /* 0x0030620000000800 */
[----:B------:R-:W-:Y:S01]  /*d4d0*/  BSSY.RECONVERGENT B0, `(.L_x_1084) ;  /* 0x0000006000007945 */ /* 0x000fe20003800200 */
[----:B------:R-:W-:Y:S02]  /*d4e0*/  IADD3 R131, PT, PT, R182, 0xd00, RZ ;  /* 0x00000d00b6837810 */ /* 0x000fe40007ffe0ff */
[----:B------:R-:W-:Y:S02]  /*d4f0*/  LEA.HI R135, R135, R182, RZ, 0x1b ;  /* 0x000000b687877211 */ /* 0x000fe400078fd8ff */
[----:B------:R-:W-:Y:S01]  /*d500*/  LEA R106, R106, UR28, 0x2 ;  /* 0x0000001c6a6a7c11 */ /* 0x000fe2000f8e10ff */
[----:B------:R-:W-:Y:S06]  /*d510*/  @!P2 BRA `(.L_x_1085) ;  /* 0x000000000004a947 */ /* 0x000fec0003800000 */
[----:B-1----:R2:W-:Y:S02]  /*d520*/  REDG.E.ADD.F32.FTZ.RN.STRONG.GPU desc[UR34][R62.64+0x2e00], R61 ;  /* 0x002e003d3e0079a6 */ /* 0x0025e4000c12f322 */
.L_x_1085:
[----:B------:R-:W-:Y:S05]  /*d530*/  BSYNC.RECONVERGENT B0 ;  /* 0x0000000000007941 */ /* 0x000fea0003800200 */
.L_x_1084:
[----:B-12---:R1:W2:Y:S01]  /*d540*/  LDS R61, [R106+0x5100] ;  /* 0x005100006a3d7984 */ /* 0x0062a20000000800 */
[----:B------:R-:W-:Y:S01]  /*d550*/  BSSY.RECONVERGENT B0, `(.L_x_1086) ;  /* 0x0000005000007945 */ /* 0x000fe20003800200 */
[----:B------:R-:W-:Y:S02]  /*d560*/  LEA.HI R131, R131, R182, RZ, 0x1b ;  /* 0x000000b683837211 */ /* 0x000fe400078fd8ff */
[----:B------:R-:W-:Y:S01]  /*d570*/  LEA R146, R135, UR28, 0x2 ;  /* 0x0000001c87927c11 */ /* 0x000fe2000f8e10ff */
[----:B------:R-:W-:Y:S06]  /*d580*/  @!P3 BRA `(.L_x_1087) ;  /* 0x000000000004b947 */ /* 0x000fec0003800000 */
[----:B--2---:R3:W-:Y:S02]  /*d590*/  REDG.E.ADD.F32.FTZ.RN.STRONG.GPU desc[UR34][R62.64+0x3000], R61 ;  /* 0x0030003d3e0079a6 */ /* 0x0047e4000c12f322 */
.L_x_1087:
[----:B------:R-:W-:Y:S05]  /*d5a0*/  BSYNC.RECONVERGENT B0 ;  /* 0x0000000000007941 */ /* 0x000fea0003800200 */
.L_x_1086:
[----:B--23--:R2:W3:Y:S01]  /*d5b0*/  LDS R61, [R146+0x5300] ;  /* 0x00530000923d7984 */ /* 0x00c4e20000000800 */
[----:B------:R-:W-:Y:S01]  /*d5c0*/  BSSY.RECONVERGENT B0, `(.L_x_1088) ;  /* 0x0000006000007945 */ /* 0x000fe20003800200 */
[C---:B0-----:R-:W-:Y:S02]  /*d5d0*/  IADD3 R133, PT, PT, R182.reuse, 0xd80, RZ ;  /* 0x00000d80b6857810 */ /* 0x041fe40007ffe0ff */
[----:B------:R-:W-:Y:S02]  /*d5e0*/  IADD3 R135, PT, PT, R182, 0xe00, RZ ;  /* 0x00000e00b6877810 */ /* 0x000fe40007ffe0ff */
[----:B------:R-:W-:Y:S01]  /*d5f0*/  LEA R131, R131, UR28, 0x2 ;  /* 0x0000001c83837c11 */ /* 0x000fe2000f8e10ff */
[----:B------:R-:W-:Y:S06]  /*d600*/  @!P4 BRA `(.L_x_1089) ;  /* 0x000000000004c947 */ /* 0x000fec0003800000 */
[----:B---3--:R0:W-:Y:S02]  /*d610*/  REDG.E.ADD.F32.FTZ.RN.STRONG.GPU desc[UR34][R62.64+0x3200], R61 ;  /* 0x0032003d3e0079a6 */ /* 0x0081e4000c12f322 */
.L_x_1089:
[----:B------:R-:W-:Y:S05]  /*d620*/  BSYNC.RECONVERGENT B0 ;  /* 0x0000000000007941 */ /* 0x000fea0003800200 */
.L_x_1088:
[----:B0--3--:R0:W3:Y:S01]  /*d630*/  LDS R61, [R131+0x5500] ;  /* 0x00550000833d7984 */ /* 0x0090e20000000800 */
[----:B------:R-:W-:Y:S01]  /*d640*/  BSSY.RECONVERGENT B0, `(.L_x_1090) ;  /* 0x0000005000007945 */ /* 0x000fe20003800200 */
[-C--:B------:R-:W-:Y:S02]  /*d650*/  LEA.HI R133, R133, R182.reuse, RZ, 0x1b ;  /* 0x000000b685857211 */ /* 0x080fe400078fd8ff */
[----:B------:R-:W-:Y:S01]  /*d660*/  LEA.HI R135, R135, R182, RZ, 0x1b ;  /* 0x000000b687877211 */ /* 0x000fe200078fd8ff */
[----:B------:R-:W-:Y:S06]  /*d670*/  @!P5 BRA `(.L_x_1091) ;  /* 0x000000000004d947 */ /* 0x000fec0003800000 */
[----:B---3--:R4:W-:Y:S02]  /*d680*/  REDG.E.ADD.F32.FTZ.RN.STRONG.GPU desc[UR34][R62.64+0x3400], R61 ;  /* 0x0034003d3e0079a6 */ /* 0x0089e4000c12f322 */
.L_x_1091:
[----:B------:R-:W-:Y:S05]  /*d690*/  BSYNC.RECONVERGENT B0 ;  /* 0x0000000000007941 */ /* 0x000fea0003800200 */
.L_x_1090:
[----:B---34-:R-:W-:Y:S01]  /*d6a0*/  LEA R61, R133, UR28, 0x2 ;  /* 0x0000001c853d7c11 */ /* 0x018fe2000f8e10ff */
[----:B------:R-:W-:Y:S01]  /*d6b0*/  BSSY.RECONVERGENT B0, `(.L_x_1092) ;  /* 0x000000a000007945 */ /* 0x000fe20003800200 */
[C---:B------:R-:W-:Y:S02]  /*d6c0*/  ISETP.GE.AND P6, PT, R60.reuse, 0xd81, PT ;  /* 0x00000d813c00780c */ /* 0x040fe40003fc6270 */
[----:B------:R-:W-:Y:S02]  /*d6d0*/  LEA R135, R135, UR28, 0x2 ;  /* 0x0000001c87877c11 */ /* 0x000fe4000f8e10ff */
[----:B------:R-:W3:Y:S01]  /*d6e0*/  LDS R61, [R61+0x5700] ;  /* 0x005700003d3d7984 */ /* 0x000ee20000000800 */
[C---:B------:R-:W-:Y:S02]  /*d6f0*/  ISETP.GE.AND P2, PT, R60.reuse, 0xe01, PT ;  /* 0x00000e013c00780c */ /* 0x040fe40003f46270 */
[C---:B------:R-:W-:Y:S02]  /*d700*/  ISETP.GE.AND P3, PT, R60.reuse, 0xe81, PT ;  /* 0x00000e813c00780c */ /* 0x040fe40003f66270 */
[----:B------:R-:W-:-:S02]  /*d710*/  ISETP.GE.AND P4, PT, R60, 0xf01, PT ;  /* 0x00000f013c00780c */ /* 0x000fc40003f86270 */
[----:B------:R-:W-:Y:S02]  /*d720*/  ISETP.GE.AND P5, PT, R60, 0xf81, PT ;  /* 0x00000f813c00780c */ /* 0x000fe40003fa6270 */
[----:B------:R-:W-:Y:S11]  /*d730*/  @!P6 BRA `(.L_x_1093) ;  /* 0x000000000004e947 */ /* 0x000ff60003800000 */
[----:B---3--:R4:W-:Y:S02]  /*d740*/  REDG.E.ADD.F32.FTZ.RN.STRONG.GPU desc[UR34][R62.64+0x3600], R61 ;  /* 0x0036003d3e0079a6 */ /* 0x0089e4000c12f322 */
.L_x_1093:
[----:B------:R-:W-:Y:S05]  /*d750*/  BSYNC.RECONVERGENT B0 ;  /* 0x0000000000007941 */ /* 0x000fea0003800200 */
.L_x_1092:
[----:B---34-:R3:W4:Y:S01]  /*d760*/  LDS R61, [R135+0x5900] ;  /* 0x00590000873d7984 */ /* 0x0187220000000800 */
[----:B------:R-:W-:Y:S04]  /*d770*/  BSSY.RECONVERGENT B0, `(.L_x_1094) ;  /* 0x0000003000007945 */ /* 0x000fe80003800200 */
[----:B------:R-:W-:Y:S05]  /*d780*/  @!P2 BRA `(.L_x_1095) ;  /* 0x000000000004a947 */ /* 0x000fea0003800000 */
[----:B----4-:R4:W-:Y:S02]  /*d790*/  REDG.E.ADD.F32.FTZ.RN.STRONG.GPU desc[UR34][R62.64+0x3800], R61 ;  /* 0x0038003d3e0079a6 */ /* 0x0109e4000c12f322 */
.L_x_1095:
[----:B------:R-:W-:Y:S05]  /*d7a0*/  BSYNC.RECONVERGENT B0 ;  /* 0x0000000000007941 */ /* 0x000fea0003800200 */
.L_x_1094:
[C---:B----4-:R-:W-:Y:S01]  /*d7b0*/  IADD3 R61, PT, PT, R182.reuse, 0xe80, RZ ;  /* 0x00000e80b63d7810 */ /* 0x050fe20007ffe0ff */
[-C--:B-1----:R-:W-:Y:S01]  /*d7c0*/  FMUL.FTZ R106, R67, R28.reuse ;  /* 0x0000001c436a7220 */ /* 0x082fe20000410000 */
[C---:B------:R-:W-:Y:S01]  /*d7d0*/  IADD3 R133, PT, PT, R182.reuse, 0xf00, RZ ;  /* 0x00000f00b6857810 */ /* 0x040fe20007ffe0ff */
[----:B0-----:R-:W-:Y:S01]  /*d7e0*/  FFMA.FTZ R131, R29, -R28, R228 ;  /* 0x8000001c1d837223 */ /* 0x001fe200000100e4 */
[----:B------:R-:W-:Y:S01]  /*d7f0*/  LEA.HI R61, R61, R182, RZ, 0x1b ;  /* 0x000000b63d3d7211 */ /* 0x000fe200078fd8ff */
[----:B------:R-:W-:Y:S01]  /*d800*/  FMUL.FTZ R60, R99, R28 ;  /* 0x0000001c633c7220 */ /* 0x000fe20000410000 */
[----:B--2---:R-:W-:Y:S01]  /*d810*/  FMUL.FTZ R146, R227, R106 ;  /* 0x0000006ae3927220 */ /* 0x004fe20000410000 */
[----:B---3--:R-:W-:Y:S01]  /*d820*/  IADD3 R135, PT, PT, R182, 0xf80, RZ ;  /* 0x00000f80b6877810 */ /* 0x008fe20007ffe0ff */
[----:B------:R-:W-:Y:S01]  /*d830*/  BSSY.RECONVERGENT B0, `(.L_x_1096) ;  /* 0x000000a000007945 */ /* 0x000fe20003800200 */
[----:B------:R-:W-:Y:S01]  /*d840*/  LEA R61, R61, UR28, 0x2 ;  /* 0x0000001c3d3d7c11 */ /* 0x000fe2000f8e10ff */
[----:B------:R-:W-:Y:S01]  /*d850*/  FFMA.FTZ R146, R131, R60, -R146 ;  /* 0x0000003c83927223 */ /* 0x000fe20000010892 */
[----:B------:R-:W-:Y:S01]  /*d860*/  LEA.HI R133, R133, R182, RZ, 0x1b ;  /* 0x000000b685857211 */ /* 0x000fe200078fd8ff */
[----:B------:R-:W-:Y:S01]  /*d870*/  FMUL.FTZ R60, R227, R60 ;  /* 0x0000003ce33c7220 */ /* 0x000fe20000410000 */
[----:B------:R-:W-:-:S02]  /*d880*/  LEA.HI R135, R135, R182, RZ, 0x1b ;  /* 0x000000b687877211 */ /* 0x000fc400078fd8ff */
[----:B------:R-:W0:Y:S01]  /*d890*/  LDS R61, [R61+0x5b00] ;  /* 0x005b00003d3d7984 */ /* 0x000e220000000800 */
[----:B------:R-:W-:Y:S01]  /*d8a0*/  LEA R133, R133, UR28, 0x2 ;  /* 0x0000001c85857c11 */ /* 0x000fe2000f8e10ff */
[----:B------:R-:W-:Y:S06]  /*d8b0*/  @!P3 BRA `(.L_x_1097) ;  /* 0x000000000004b947 */ /* 0x000fec0003800000 */
[----:B0-----:R1:W-:Y:S02]  /*d8c0*/  REDG.E.ADD.F32.FTZ.RN.STRONG.GPU desc[UR34][R62.64+0x3a00], R61 ;  /* 0x003a003d3e0079a6 */ /* 0x0013e4000c12f322 */
.L_x_1097:
[----:B------:R-:W-:Y:S05]  /*d8d0*/  BSYNC.RECONVERGENT B0 ;  /* 0x0000000000007941 */ /* 0x000fea0003800200 */
.L_x_1096:
[----:B01----:R0:W1:Y:S01]  /*d8e0*/  LDS R61, [R133+0x5d00] ;  /* 0x005d0000853d7984 */ /* 0x0030620000000800 */
[----:B------:R-:W-:Y:S01]  /*d8f0*/  BSSY.RECONVERGENT B0, `(.L_x_1098) ;  /* 0x0000005000007945 */ /* 0x000fe20003800200 */
[----:B------:R-:W-:Y:S01]  /*d900*/  LEA R135, R135, UR28, 0x2 ;  /* 0x0000001c87877c11 */ /* 0x000fe2000f8e10ff */
[----:B------:R-:W-:Y:S02]  /*d910*/  FFMA.FTZ R60, R131, R106, R60 ;  /* 0x0000006a833c7223 */ /* 0x000fe4000001003c */
[----:B------:R-:W-:Y:S05]  /*d920*/  @!P4 BRA `(.L_x_1099) ;  /* 0x000000000004c947 */ /* 0x000fea0003800000 */
[----:B-1----:R2:W-:Y:S02]  /*d930*/  REDG.E.ADD.F32.FTZ.RN.STRONG.GPU desc[UR34][R62.64+0x3c00], R61 ;  /* 0x003c003d3e0079a6 */ /* 0x0025e4000c12f322 */
.L_x_1099:
[----:B------:R-:W-:Y:S05]  /*d940*/  BSYNC.RECONVERGENT B0 ;  /* 0x0000000000007941 */ /* 0x000fea0003800200 */
.L_x_1098:
[----:B-12---:R1:W2:Y:S01]  /*d950*/  LDS R61, [R135+0x5f00] ;  /* 0x005f0000873d7984 */ /* 0x0062a20000000800 */
[----:B------:R-:W-:Y:S01]  /*d960*/  BSSY.RECONVERGENT B0, `(.L_x_1100) ;  /* 0x0000004000007945 */ /* 0x000fe20003800200 */
[----:B------:R-:W-:-:S03]  /*d970*/  FADD.FTZ R60, R129, R60 ;  /* 0x0000003c813c7221 */ /* 0x000fc60000010000 */
[----:B------:R-:W-:Y:S05]  /*d980*/  @!P5 BRA `(.L_x_1101) ;  /* 0x000000000004d947 */ /* 0x000fea0003800000 */
[----:B--2---:R3:W-:Y:S02]  /*d990*/  REDG.E.ADD.F32.FTZ.RN.STRONG.GPU desc[UR34][R62.64+0x3e00], R61 ;  /* 0x003e003d3e0079a6 */ /* 0x0047e4000c12f322 */
.L_x_1101:
[----:B------:R-:W-:Y:S05]  /*d9a0*/  BSYNC.RECONVERGENT B0 ;  /* 0x0000000000007941 */ /* 0x000fea0003800200 */
.L_x_1100:
[----:B--23--:R-:W-:Y:S01]  /*d9b0*/  FADD.FTZ R61, R125, R146 ;  /* 0x000000927d3d7221 */ /* 0x00cfe20000010000 */
[C---:B------:R-:W-:Y:S01]  /*d9c0*/  FFMA.FTZ R62, R2.reuse, R119, R69 ;  /* 0x00000077023e7223 */ /* 0x040fe20000010045 */
[----:B------:R-:W-:Y:S01]  /*d9d0*/  FFMA.FTZ R63, -R2, R117, R120 ;  /* 0x00000075023f7223 */ /* 0x000fe20000010178 */
[----:B------:R-:W2:Y:S01]  /*d9e0*/  SHFL.DOWN PT, R69, R60, 0x1, 0x1f ;  /* 0x08201f003c457f89 */ /* 0x000ea200000e0000 */
[----:B------:R-:W-:Y:S01]  /*d9f0*/  ISETP.GT.AND P2, PT, R245, 0x1e, PT ;  /* 0x0000001ef500780c */ /* 0x000fe20003f44270 */
[----:B------:R-:W-:Y:S01]  /*da00*/  FMUL.FTZ R70, R131, R70 ;  /* 0x0000004683467220 */ /* 0x000fe20000410000 */
[----:B------:R-:W-:Y:S01]  /*da10*/  FADD.FTZ R17, R106, R17 ;  /* 0x000000116a117221 */ /* 0x000fe20000010000 */
[----:B------:R-:W3:Y:S01]  /*da20*/  SHFL.DOWN PT, R120, R61, 0x1, 0x1f ;  /* 0x08201f003d787f89 */ /* 0x000ee200000e0000 */
[----:B------:R-:W-:Y:S01]  /*da30*/  FMUL.FTZ R225, R225, R64 ;  /* 0x00000040e1e17220 */ /* 0x000fe20000410000 */
[----:B------:R-:W-:Y:S01]  /*da40*/  FFMA.FTZ R70, R227, R128, R70 ;  /* 0x00000080e3467223 */ /* 0x000fe20000010046 */
[----:B------:R-:W-:Y:S01]  /*da50*/  FMUL.FTZ R139, R222, R139 ;  /* 0x0000008bde8b7220 */ /* 0x000fe20000410000 */
[----:B------:R-:W4:Y:S01]  /*da60*/  SHFL.DOWN PT, R99, R62, 0x1, 0x1f ;  /* 0x08201f003e637f89 */ /* 0x000f2200000e0000 */
[----:B------:R-:W-:Y:S01]  /*da70*/  ISETP.GT.AND P3, PT, R245, 0xf, PT ;  /* 0x0000000ff500780c */ /* 0x000fe20003f64270 */
[----:B------:R-:W-:Y:S01]  /*da80*/  FFMA.FTZ R70, R29, R67, R70 ;  /* 0x000000431d467223 */ /* 0x000fe20000010046 */
[----:B------:R-:W-:Y:S01]  /*da90*/  FFMA.FTZ R126, R126, R65, R139 ;  /* 0x000000417e7e7223 */ /* 0x000fe2000001008b */
[----:B------:R-:W5:Y:S01]  /*daa0*/  SHFL.DOWN PT, R146, R63, 0x1, 0x1f ;  /* 0x08201f003f927f89 */ /* 0x000f6200000e0000 */
[----:B------:R-:W-:Y:S01]  /*dab0*/  FMUL.FTZ R226, R226, R121 ;  /* 0x00000079e2e27220 */ /* 0x000fe20000410000 */
[----:B------:R-:W-:Y:S01]  /*dac0*/  FADD.FTZ R95, R70, R95 ;  /* 0x0000005f465f7221 */ /* 0x000fe20000010000 */
[----:B------:R-:W-:Y:S01]  /*dad0*/  FFMA.FTZ R65, R39, R68, R126 ;  /* 0x0000004427417223 */ /* 0x000fe2000001007e */
[----:B------:R-:W-:Y:S01]  /*dae0*/  FMUL.FTZ R143, R224, R143 ;  /* 0x0000008fe08f7220 */ /* 0x000fe20000410000 */
[----:B------:R-:W-:Y:S01]  /*daf0*/  FMUL.FTZ R140, R223, R140 ;  /* 0x0000008cdf8c7220 */ /* 0x000fe20000410000 */
[----:B------:R-:W-:Y:S01]  /*db00*/  FMUL.FTZ R144, R205, R144 ;  /* 0x00000090cd907220 */ /* 0x000fe20000410000 */
[----:B------:R-:W-:Y:S01]  /*db10*/  FADD.FTZ R90, R65, R90 ;  /* 0x0000005a415a7221 */ /* 0x000fe20000010000 */
[----:B------:R-:W-:Y:S01]  /*db20*/  FMUL.FTZ R206, R206, R145 ;  /* 0x00000091cece7220 */ /* 0x000fe20000410000 */
[----:B------:R-:W-:Y:S01]  /*db30*/  FMUL.FTZ R207, R207, R138 ;  /* 0x0000008acfcf7220 */ /* 0x000fe20000410000 */
[----:B------:R-:W-:Y:S01]  /*db40*/  FMUL.FTZ R142, R209, R142 ;  /* 0x0000008ed18e7220 */ /* 0x000fe20000410000 */
[----:B------:R-:W-:Y:S01]  /*db50*/  FMUL.FTZ R211, R211, R78 ;  /* 0x0000004ed3d37220 */ /* 0x000fe20000410000 */
[----:B--2---:R-:W-:Y:S01]  /*db60*/  @!P2 FADD.FTZ R60, R60, R69 ;  /* 0x000000453c3ca221 */ /* 0x004fe20000010000 */
[----:B------:R-:W-:Y:S01]  /*db70*/  FMUL.FTZ R212, R212, R141 ;  /* 0x0000008dd4d47220 */ /* 0x000fe20000410000 */
[----:B------:R-:W-:Y:S01]  /*db80*/  FFMA.FTZ R221, R221, R130, R226 ;  /* 0x00000082dddd7223 */ /* 0x000fe200000100e2 */
[----:B------:R-:W-:Y:S01]  /*db90*/  FFMA.FTZ R220, R220, R115, R225 ;  /* 0x00000073dcdc7223 */ /* 0x000fe200000100e1 */
[----:B---3--:R-:W-:Y:S01]  /*dba0*/  @!P2 FADD.FTZ R61, R61, R120 ;  /* 0x000000783d3da221 */ /* 0x008fe20000010000 */
[----:B------:R-:W2:Y:S01]  /*dbb0*/  SHFL.DOWN PT, R69, R60, 0x2, 0x1f ;  /* 0x08401f003c457f89 */ /* 0x000ea200000e0000 */
[----:B------:R-:W-:Y:S01]  /*dbc0*/  FFMA.FTZ R123, R202, R123, R143 ;  /* 0x0000007bca7b7223 */ /* 0x000fe2000001008f */
[----:B------:R-:W-:Y:S01]  /*dbd0*/  FFMA.FTZ R203, R203, R132, R140 ;  /* 0x00000084cbcb7223 */ /* 0x000fe2000001008c */
[----:B----4-:R-:W-:Y:S01]  /*dbe0*/  @!P2 FADD.FTZ R62, R62, R99 ;  /* 0x000000633e3ea221 */ /* 0x010fe20000010000 */
[----:B------:R-:W3:Y:S01]  /*dbf0*/  SHFL.DOWN PT, R106, R61, 0x2, 0x1f ;  /* 0x08401f003d6a7f89 */ /* 0x000ee200000e0000 */
[----:B------:R-:W-:Y:S01]  /*dc00*/  FFMA.FTZ R127, R127, R134, R144 ;  /* 0x000000867f7f7223 */ /* 0x000fe20000010090 */
[----:B------:R-:W-:Y:S01]  /*dc10*/  FFMA.FTZ R183, R183, R136, R206 ;  /* 0x00000088b7b77223 */ /* 0x000fe200000100ce */
[----:B-----5:R-:W-:Y:S01]  /*dc20*/  @!P2 FADD.FTZ R63, R63, R146 ;  /* 0x000000923f3fa221 */ /* 0x020fe20000010000 */
[----:B------:R-:W4:Y:S01]  /*dc30*/  SHFL.DOWN PT, R67, R62, 0x2, 0x1f ;  /* 0x08401f003e437f89 */ /* 0x000f2200000e0000 */
[----:B------:R-:W-:Y:S01]  /*dc40*/  ISETP.GT.AND P2, PT, R245, 0x1d, PT ;  /* 0x0000001df500780c */ /* 0x000fe20003f44270 */
[----:B------:R-:W-:Y:S01]  /*dc50*/  FFMA.FTZ R184, R184, R137, R207 ;  /* 0x00000089b8b87223 */ /* 0x000fe200000100cf */
[----:B------:R-:W-:Y:S01]  /*dc60*/  FFMA.FTZ R185, R185, R104, R142 ;  /* 0x00000068b9b97223 */ /* 0x000fe2000001008e */
[----:B------:R-:W5:Y:S01]  /*dc70*/  SHFL.DOWN PT, R120, R63, 0x2, 0x1f ;  /* 0x08401f003f787f89 */ /* 0x000f6200000e0000 */
[----:B------:R-:W-:Y:S01]  /*dc80*/  FFMA.FTZ R186, R186, R73, R211 ;  /* 0x00000049baba7223 */ /* 0x000fe200000100d3 */
        /* <DEDUP_REMOVED lines=10> */
[----:B--2---:R-:W-:Y:S01]  /*dd30*/  @!P2 FADD.FTZ R60, R60, R69 ;  /* 0x000000453c3ca221 */ /* 0x004fe20000010000 */
[----:B------:R-:W-:Y:S01]  /*dd40*/  FFMA.FTZ R215, R47, R215, R76 ;  /* 0x000000d72fd77223 */ /* 0x000fe2000001004c */
[----:B------:R-:W-:Y:S01]  /*dd50*/  FMUL.FTZ R147, R214, R147 ;  /* 0x00000093d6937220 */ /* 0x000fe20000410000 */
[----:B------:R-:W-:Y:S01]  /*dd60*/  BSSY.RECONVERGENT B0, `(.L_x_1102) ;  /* 0x000003a000007945 */ /* 0x000fe20003800200 */
[----:B---3--:R-:W-:Y:S01]  /*dd70*/  @!P2 FADD.FTZ R61, R61, R106 ;  /* 0x0000006a3d3da221 */ /* 0x008fe20000010000 */
[----:B------:R-:W-:Y:S01]  /*dd80*/  FADD.FTZ R18, R113, R18 ;  /* 0x0000001271127221 */ /* 0x000fe20000010000 */
[----:B------:R-:W-:Y:S01]  /*dd90*/  FADD.FTZ R19, R124, R19 ;  /* 0x000000137c137221 */ /* 0x000fe20000010000 */
[----:B------:R-:W-:Y:S01]  /*dda0*/  FADD.FTZ R94, R221, R94 ;  /* 0x0000005edd5e7221 */ /* 0x000fe20000010000 */
[----:B----4-:R-:W-:Y:S01]  /*ddb0*/  @!P2 FADD.FTZ R62, R62, R67 ;  /* 0x000000433e3ea221 */ /* 0x010fe20000010000 */
[----:B------:R-:W2:Y:S01]  /*ddc0*/  SHFL.DOWN PT, R64, R61, 0x4, 0x1f ;  /* 0x08801f003d407f89 */ /* 0x000ea200000e0000 */
[----:B------:R-:W-:Y:S01]  /*ddd0*/  FADD.FTZ R20, R111, R20 ;  /* 0x000000146f147221 */ /* 0x000fe20000010000 */
[----:B------:R-:W-:Y:S01]  /*dde0*/  FADD.FTZ R93, R220, R93 ;  /* 0x0000005ddc5d7221 */ /* 0x000fe20000010000 */
[----:B-----5:R-:W-:Y:S01]  /*ddf0*/  @!P2 FADD.FTZ R63, R63, R120 ;  /* 0x000000783f3fa221 */ /* 0x020fe20000010000 */
[----:B------:R-:W3:Y:S01]  /*de00*/  SHFL.DOWN PT, R67, R60, 0x4, 0x1f ;  /* 0x08801f003c437f89 */ /* 0x000ee200000e0000 */
[----:B------:R-:W-:Y:S01]  /*de10*/  ISETP.GT.AND P2, PT, R245, 0x1b, PT ;  /* 0x0000001bf500780c */ /* 0x000fe20003f44270 */
[----:B------:R-:W-:Y:S01]  /*de20*/  FADD.FTZ R21, R122, R21 ;  /* 0x000000157a157221 */ /* 0x000fe20000010000 */
[----:B------:R-:W-:Y:S01]  /*de30*/  FADD.FTZ R92, R123, R92 ;  /* 0x0000005c7b5c7221 */ /* 0x000fe20000010000 */
[----:B------:R-:W4:Y:S01]  /*de40*/  SHFL.DOWN PT, R69, R62, 0x4, 0x1f ;  /* 0x08801f003e457f89 */ /* 0x000f2200000e0000 */
        /* <DEDUP_REMOVED lines=15> */
[----:B--2---:R-:W-:Y:S01]  /*df40*/  @!P2 FADD.FTZ R61, R61, R64 ;  /* 0x000000403d3da221 */ /* 0x004fe20000010000 */
[----:B------:R-:W-:Y:S01]  /*df50*/  FADD.FTZ R58, R215, R58 ;  /* 0x0000003ad73a7221 */ /* 0x000fe20000010000 */
[----:B------:R-:W-:Y:S01]  /*df60*/  FFMA.FTZ R75, R188, R75, R147 ;  /* 0x0000004bbc4b7223 */ /* 0x000fe20000010093 */
[----:B---3--:R-:W-:-:S02]  /*df70*/  @!P2 FADD.FTZ R60, R60, R67 ;  /* 0x000000433c3ca221 */ /* 0x008fc40000010000 */
[----:B------:R-:W2:Y:S01]  /*df80*/  SHFL.DOWN PT, R64, R61, 0x8, 0x1f ;  /* 0x09001f003d407f89 */ /* 0x000ea200000e0000 */
[----:B----4-:R-:W-:-:S03]  /*df90*/  @!P2 FADD.FTZ R62, R62, R69 ;  /* 0x000000453e3ea221 */ /* 0x010fc60000010000 */
[----:B------:R-:W3:Y:S01]  /*dfa0*/  SHFL.DOWN PT, R65, R60, 0x8, 0x1f ;  /* 0x09001f003c417f89 */ /* 0x000ee200000e0000 */
[----:B-----5:R-:W-:-:S03]  /*dfb0*/  @!P2 FADD.FTZ R63, R63, R70 ;  /* 0x000000463f3fa221 */ /* 0x020fc60000010000 */
[----:B------:R-:W4:Y:S01]  /*dfc0*/  SHFL.DOWN PT, R67, R62, 0x8, 0x1f ;  /* 0x09001f003e437f89 */ /* 0x000f2200000e0000 */
[----:B------:R-:W-:-:S03]  /*dfd0*/  ISETP.GT.AND P2, PT, R245, 0x17, PT ;  /* 0x00000017f500780c */ /* 0x000fc60003f44270 */
[----:B------:R-:W5:Y:S10]  /*dfe0*/  SHFL.DOWN PT, R68, R63, 0x8, 0x1f ;  /* 0x09001f003f447f89 */ /* 0x000f7400000e0000 */
[----:B--2---:R-:W-:Y:S01]  /*dff0*/  @!P2 FADD.FTZ R61, R61, R64 ;  /* 0x000000403d3da221 */ /* 0x004fe20000010000 */
[----:B---3--:R-:W-:Y:S01]  /*e000*/  @!P2 FADD.FTZ R60, R60, R65 ;  /* 0x000000413c3ca221 */ /* 0x008fe20000010000 */
[----:B----4-:R-:W-:-:S04]  /*e010*/  @!P2 FADD.FTZ R62, R62, R67 ;  /* 0x000000433e3ea221 */ /* 0x010fc80000010000 */
[----:B------:R2:W3:Y:S01]  /*e020*/  SHFL.DOWN PT, R65, R60, 0x10, 0x1f ;  /* 0x0a001f003c417f89 */ /* 0x0004e200000e0000 */
[----:B-----5:R-:W-:-:S03]  /*e030*/  @!P2 FADD.FTZ R63, R63, R68 ;  /* 0x000000443f3fa221 */ /* 0x020fc60000010000 */
[----:B------:R2:W4:Y:S04]  /*e040*/  SHFL.DOWN PT, R67, R62, 0x10, 0x1f ;  /* 0x0a001f003e437f89 */ /* 0x00052800000e0000 */
[----:B------:R2:W0:Y:S04]  /*e050*/  SHFL.DOWN PT, R68, R61, 0x10, 0x1f ;  /* 0x0a001f003d447f89 */ /* 0x00042800000e0000 */
[----:B------:R2:W0:Y:S01]  /*e060*/  SHFL.DOWN PT, R70, R63, 0x10, 0x1f ;  /* 0x0a001f003f467f89 */ /* 0x00042200000e0000 */
[----:B------:R-:W-:Y:S05]  /*e070*/  @P3 BRA `(.L_x_1103) ;  /* 0x0000000000203947 */ /* 0x000fea0003800000 */
[----:B------:R-:W-:Y:S01]  /*e080*/  ISETP.NE.AND P2, PT, R245, RZ, PT ;  /* 0x000000fff500720c */ /* 0x000fe20003f45270 */
[----:B--23--:R-:W-:Y:S01]  /*e090*/  FADD.FTZ R60, R60, R65 ;  /* 0x000000413c3c7221 */ /* 0x00cfe20000010000 */
[----:B0-----:R-:W-:Y:S01]  /*e0a0*/  FADD.FTZ R61, R61, R68 ;  /* 0x000000443d3d7221 */ /* 0x001fe20000010000 */
[----:B----4-:R-:W-:Y:S01]  /*e0b0*/  FADD.FTZ R62, R62, R67 ;  /* 0x000000433e3e7221 */ /* 0x010fe20000010000 */
[----:B------:R-:W-:-:S09]  /*e0c0*/  FADD.FTZ R63, R63, R70 ;  /* 0x000000463f3f7221 */ /* 0x000fd20000010000 */
[----:B------:R-:W-:-:S04]  /*e0d0*/  @!P2 SHF.R.U32.HI R64, RZ, 0x1, R182 ;  /* 0x00000001ff40a819 */ /* 0x000fc800000116b6 */
[----:B------:R-:W-:-:S05]  /*e0e0*/  @!P2 LOP3.LUT R64, R64, 0x1f0, RZ, 0xc0, !PT ;  /* 0x000001f04040a812 */ /* 0x000fca00078ec0ff */
[----:B------:R0:W-:Y:S02]  /*e0f0*/  @!P2 STS.128 [R64+UR28+0x6310], R60 ;  /* 0x0063103c4000a988 */ /* 0x0001e40008000c1c */
.L_x_1103:
[----:B------:R-:W-:Y:S05]  /*e100*/  BSYNC.RECONVERGENT B0 ;  /* 0x0000000000007941 */ /* 0x000fea0003800200 */
.L_x_1102:
        /* <DEDUP_REMOVED lines=21> */
[----:B---34-:R-:W0:Y:S01]  /*e260*/  LDS.128 R64, [UR28+0x6320] ;  /* 0x0063201cff407984 */ /* 0x018e220008000c00 */
[----:B------:R-:W-:-:S03]  /*e270*/  ULEA UR36, UR8, UR28, 0x3 ;  /* 0x0000001c08247291 */ /* 0x000fc6000f8e18ff */
[----:B------:R-:W3:Y:S01]  /*e280*/  LDS.128 R68, [UR28+0x6330] ;  /* 0x0063301cff447984 */ /* 0x000ee20008000c00 */
[----:B------:R-:W-:-:S03]  /*e290*/  PLOP3.LUT P0, PT, PT, PT, UP0, 0x80, 0x8 ;  /* 0x000000000008781c */ /* 0x000fc60003f0f008 */
[----:B------:R-:W4:Y:S10]  /*e2a0*/  LDS.128 R72, [UR28+0x6340] ;  /* 0x0063401cff487984 */ /* 0x000f340008000c00 */
[----:B------:R-:W5:Y:S04]  /*e2b0*/  @P0 LDS.64 R76, [UR36+0xa380] ;  /* 0x00a38024ff4c0984 */ /* 0x000f680008000a00 */
[----:B------:R-:W1:Y:S01]  /*e2c0*/  @P0 LDS.64 R78, [UR36+0x9b80] ;  /* 0x009b8024ff4e0984 */ /* 0x000e620008000a00 */
[----:B0-----:R-:W-:Y:S01]  /*e2d0*/  FADD.FTZ R99, R66, R62 ;  /* 0x0000003e42637221 */ /* 0x001fe20000010000 */
[----:B--2---:R-:W-:Y:S01]  /*e2e0*/  FADD.FTZ R62, R67, R63 ;  /* 0x0000003f433e7221 */ /* 0x004fe20000010000 */
        /* <DEDUP_REMOVED lines=16> */
.L_x_1105:
[----:B------:R-:W-:Y:S05]  /*e3f0*/  BSYNC.RECONVERGENT B0 ;  /* 0x0000000000007941 */ /* 0x000fea0003800200 */
.L_x_1104:
[----:B------:R-:W-:-:S04]  /*e400*/  UIADD3 UR8, UPT, UPT, UR8, 0x1, URZ ;  /* 0x0000000108087890 */ /* 0x000fc8000fffe0ff */
[----:B------:R-:W-:-:S09]  /*e410*/  UISETP.GE.AND UP0, UPT, UR8, UR47, UPT ;  /* 0x0000002f0800728c */ /* 0x000fd2000bf06270 */
[----:B------:R-:W-:Y:S05]  /*e420*/  BRA.U !UP0, `(.L_x_1106) ;  /* 0xffffff69080c7547 */ /* 0x000fea000b83ffff */
.L_x_1008:
[----:B--2---:R2:W5:Y:S01]  /*e430*/  LDL.LU R61, [R1+0x2c] ;  /* 0x00002c00013d7983 */ /* 0x0045620000300800 */
[C---:B------:R-:W-:Y:S01]  /*e440*/  SHF.L.U32 R3, R182.reuse, 0x4, RZ ;  /* 0x00000004b6037819 */ /* 0x040fe200000006ff */
[----:B------:R-:W-:Y:S01]  /*e450*/  ULEA UR12, UR15, 0xfffff800, 0xb ;  /* 0xfffff8000f0c7891 */ /* 0x000fe2000f8e58ff */
[----:B------:R-:W-:Y:S01]  /*e460*/  LOP3.LUT R0, R182, 0x1f, RZ, 0xc0, !PT ;  /* 0x0000001fb6007812 */ /* 0x000fe200078ec0ff */
[----:B0-----:R-:W2:Y:S01]  /*e470*/  LDL.LU R72, [R1+0x28] ;  /* 0x0000280001487983 */ /* 0x001ea20000300800 */
[----:B------:R-:W-:Y:S01]  /*e480*/  MOV R4, UR18 ;  /* 0x0000001200047c02 */ /* 0x000fe20008000f00 */
[----:B------:R-:W-:Y:S01]  /*e490*/  UIADD3 UR33, UPT, UPT, -UR12, UR33, URZ ;  /* 0x000000210c217290 */ /* 0x000fe2000fffe1ff */
[----:B------:R-:W-:Y:S01]  /*e4a0*/  LOP3.LUT R2, R0, 0x3e00, R3, 0xf8, !PT ;  /* 0x00003e0000027812 */ /* 0x000fe200078ef803 */
[----:B------:R-:W2:Y:S01]  /*e4b0*/  LDL.LU R71, [R1+0x24] ;  /* 0x0000240001477983 */ /* 0x000ea20000300800 */
[----:B------:R-:W-:Y:S02]  /*e4c0*/  MOV R5, UR22 ;  /* 0x0000001600057c02 */ /* 0x000fe40008000f00 */
[----:B------:R-:W-:Y:S01]  /*e4d0*/  PRMT R29, RZ, 0x7610, R29 ;  /* 0x00007610ff1d7816 */ /* 0x000fe2000000001d */
[----:B------:R-:W2:Y:S01]  /*e4e0*/  LDL.LU R70, [R1+0x20] ;  /* 0x0000200001467983 */ /* 0x000ea20000300800 */
        /* <DEDUP_REMOVED lines=16> */
[----:B------:R-:W-:Y:S02]  /*e5f0*/  ISETP.GE.AND P2, PT, R2, UR33, PT ;  /* 0x0000002102007c0c */ /* 0x000fe4000bf46270 */
        /* <DEDUP_REMOVED lines=12> */
[C---:B------:R-:W-:Y:S01]  /*e6c0*/  IMAD.WIDE.U32 R30, R2.reuse, 0x2, R4 ;  /* 0x00000002021e7825 */ /* 0x040fe200078e0004 */
[C---:B------:R-:W-:Y:S01]  /*e6d0*/  LOP3.LUT R15, R2.reuse, 0x80, RZ, 0xfc, !PT ;  /* 0x00000080020f7812 */ /* 0x040fe200078efcff */
[----:B------:R-:W2:Y:S01]  /*e6e0*/  LDL.LU R69, [R1+0x1c] ;  /* 0x00001c0001457983 */ /* 0x000ea20000300800 */
[C---:B------:R-:W-:Y:S01]  /*e6f0*/  LOP3.LUT R3, R2.reuse, 0xa0, RZ, 0xfc, !PT ;  /* 0x000000a002037812 */ /* 0x040fe200078efcff */
[----:B------:R-:W0:Y:S01]  /*e700*/  LDCU.64 UR24, c[0x0][0x4f8] ;  /* 0x00009f00ff1877ac */ /* 0x000e220008000a00 */
[----:B------:R-:W-:Y:S01]  /*e710*/  LOP3.LUT R13, R2, 0xc0, RZ, 0xfc, !PT ;  /* 0x000000c0020d7812 */ /* 0x000fe200078efcff */
[----:B------:R-:W2:Y:S01]  /*e720*/  @!P2 LDG.E.U16 R29, desc[UR34][R30.64] ;  /* 0x000000221e1da981 */ /* 0x000ea2000c1e1500 */
[----:B------:R-:W-:Y:S01]  /*e730*/  ISETP.GE.AND P0, PT, R16, UR33, PT ;  /* 0x0000002110007c0c */ /* 0x000fe2000bf06270 */
[----:B------:R-:W1:Y:S01]  /*e740*/  S2UR UR8, SR_CTAID.Y ;  /* 0x00000000000879c3 */ /* 0x000e620000002600 */
[----:B------:R-:W-:Y:S01]  /*e750*/  LOP3.LUT R12, R2, 0xe0, RZ, 0xfc, !PT ;  /* 0x000000e0020c7812 */ /* 0x000fe200078efcff */
[----:B------:R-:W2:Y:S01]  /*e760*/  @!P1 LDG.E.U16 R32, desc[UR34][R30.64+0x40] ;  /* 0x000040221e209981 */ /* 0x000ea2000c1e1500 */
[----:B------:R-:W-:Y:S01]  /*e770*/  ISETP.GE.AND P4, PT, R14, UR33, PT ;  /* 0x000000210e007c0c */ /* 0x000fe2000bf86270 */
[----:B------:R-:W1:Y:S01]  /*e780*/  LDCU.64 UR26, c[0x0][0x500] ;  /* 0x0000a000ff1a77ac */ /* 0x000e620008000a00 */
[----:B------:R-:W-:Y:S01]  /*e790*/  LOP3.LUT R11, R2, 0x100, RZ, 0xfc, !PT ;  /* 0x00000100020b7812 */ /* 0x000fe200078efcff */
[----:B------:R-:W2:Y:S01]  /*e7a0*/  LDL.LU R68, [R1+0x18] ;  /* 0x0000180001447983 */ /* 0x000ea20000300800 */
[----:B------:R-:W-:Y:S01]  /*e7b0*/  ISETP.GE.AND P6, PT, R15, UR33, PT ;  /* 0x000000210f007c0c */ /* 0x000fe2000bfc6270 */
[----:B------:R-:W1:Y:S01]  /*e7c0*/  LDCU.64 UR30, c[0x0][0x550] ;  /* 0x0000aa00ff1e77ac */ /* 0x000e620008000a00 */
[----:B------:R-:W-:Y:S01]  /*e7d0*/  ISETP.GE.AND P5, PT, R3, UR33, PT ;  /* 0x0000002103007c0c */ /* 0x000fe2000bfa6270 */
[----:B----4-:R-:W4:Y:S01]  /*e7e0*/  LDL.LU R67, [R1+0x14] ;  /* 0x0000140001437983 */ /* 0x010f220000300800 */
[----:B------:R-:W-:-:S02]  /*e7f0*/  ISETP.GE.AND P3, PT, R13, UR33, PT ;  /* 0x000000210d007c0c */ /* 0x000fc4000bf66270 */
[----:B------:R-:W-:Y:S01]  /*e800*/  ISETP.GE.AND P2, PT, R12, UR33, PT ;  /* 0x000000210c007c0c */ /* 0x000fe2000bf46270 */
[----:B------:R-:W4:Y:S01]  /*e810*/  @!P0 LDG.E.U16 R33, desc[UR34][R30.64+0x80] ;  /* 0x000080221e218981 */ /* 0x000f22000c1e1500 */
[----:B------:R-:W-:Y:S02]  /*e820*/  ISETP.GE.AND P1, PT, R11, UR33, PT ;  /* 0x000000210b007c0c */ /* 0x000fe4000bf26270 */
[C---:B------:R-:W-:Y:S01]  /*e830*/  LOP3.LUT R10, R2.reuse, 0x120, RZ, 0xfc, !PT ;  /* 0x00000120020a7812 */ /* 0x040fe200078efcff */
[----:B------:R-:W4:Y:S01]  /*e840*/  @!P4 LDG.E.U16 R34, desc[UR34][R30.64+0xc0] ;  /* 0x0000c0221e22c981 */ /* 0x000f22000c1e1500 */
[C---:B------:R-:W-:Y:S02]  /*e850*/  LOP3.LUT R9, R2.reuse, 0x140, RZ, 0xfc, !PT ;  /* 0x0000014002097812 */ /* 0x040fe400078efcff */
[C---:B------:R-:W-:Y:S01]  /*e860*/  LOP3.LUT R8, R2.reuse, 0x160, RZ, 0xfc, !PT ;  /* 0x0000016002087812 */ /* 0x040fe200078efcff */
[----:B------:R-:W4:Y:S01]  /*e870*/  @!P6 LDG.E.U16 R35, desc[UR34][R30.64+0x100] ;  /* 0x000100221e23e981 */ /* 0x000f22000c1e1500 */
[----:B------:R-:W-:-:S02]  /*e880*/  LOP3.LUT R7, R2, 0x180, RZ, 0xfc, !PT ;  /* 0x0000018002077812 */ /* 0x000fc400078efcff */
[----:B------:R-:W-:Y:S01]  /*e890*/  LOP3.LUT R6, R2, 0x1a0, RZ, 0xfc, !PT ;  /* 0x000001a002067812 */ /* 0x000fe200078efcff */
[----:B------:R-:W4:Y:S01]  /*e8a0*/  @!P5 LDG.E.U16 R36, desc[UR34][R30.64+0x140] ;  /* 0x000140221e24d981 */ /* 0x000f22000c1e1500 */
[----:B------:R-:W-:Y:S02]  /*e8b0*/  ISETP.GE.AND P0, PT, R10, UR33, PT ;  /* 0x000000210a007c0c */ /* 0x000fe4000bf06270 */
[C---:B------:R-:W-:Y:S01]  /*e8c0*/  LOP3.LUT R5, R2.reuse, 0x1c0, RZ, 0xfc, !PT ;  /* 0x000001c002057812 */ /* 0x040fe200078efcff */
[----:B------:R-:W4:Y:S01]  /*e8d0*/  @!P3 LDG.E.U16 R37, desc[UR34][R30.64+0x180] ;  /* 0x000180221e25b981 */ /* 0x000f22000c1e1500 */
[----:B------:R-:W-:Y:S02]  /*e8e0*/  ISETP.GE.AND P4, PT, R9, UR33, PT ;  /* 0x0000002109007c0c */ /* 0x000fe4000bf86270 */
[----:B------:R-:W-:Y:S01]  /*e8f0*/  LOP3.LUT R4, R2, 0x1e0, RZ, 0xfc, !PT ;  /* 0x000001e002047812 */ /* 0x000fe200078efcff */
[----:B------:R-:W4:Y:S01]  /*e900*/  @!P2 LDG.E.U16 R38, desc[UR34][R30.64+0x1c0] ;  /* 0x0001c0221e26a981 */ /* 0x000f22000c1e1500 */
[----:B------:R-:W-:-:S02]  /*e910*/  ISETP.GE.AND P6, PT, R8, UR33, PT ;  /* 0x0000002108007c0c */ /* 0x000fc4000bfc6270 */
[----:B------:R-:W-:Y:S01]  /*e920*/  ISETP.GE.AND P5, PT, R7, UR33, PT ;  /* 0x0000002107007c0c */ /* 0x000fe2000bfa6270 */
[----:B------:R-:W4:Y:S01]  /*e930*/  @!P1 LDG.E.U16 R39, desc[UR34][R30.64+0x200] ;  /* 0x000200221e279981 */ /* 0x000f22000c1e1500 */
[----:B------:R-:W-:Y:S02]  /*e940*/  ISETP.GE.AND P3, PT, R6, UR33, PT ;  /* 0x0000002106007c0c */ /* 0x000fe4000bf66270 */
[----:B------:R-:W-:Y:S01]  /*e950*/  ISETP.GE.AND P2, PT, R5, UR33, PT ;  /* 0x0000002105007c0c */ /* 0x000fe2000bf46270 */
[----:B------:R-:W4:Y:S01]  /*e960*/  LDL.LU R66, [R1+0x10] ;  /* 0x0000100001427983 */ /* 0x000f220000300800 */
[----:B------:R-:W-:-:S03]  /*e970*/  ISETP.GE.AND P1, PT, R4, UR33, PT ;  /* 0x0000002104007c0c */ /* 0x000fc6000bf26270 */
[----:B---3--:R-:W3:Y:S04]  /*e980*/  LDL.LU R65, [R1+0xc] ;  /* 0x00000c0001417983 */ /* 0x008ee80000300800 */
[----:B------:R-:W3:Y:S04]  /*e990*/  LDL.LU R64, [R1+0x8] ;  /* 0x0000080001407983 */ /* 0x000ee80000300800 */
[----:B------:R-:W3:Y:S04]  /*e9a0*/  LDL.LU R62, [R1+0x4] ;  /* 0x00000400013e7983 */ /* 0x000ee80000300800 */
[----:B------:R-:W3:Y:S04]  /*e9b0*/  @!P0 LDG.E.U16 R40, desc[UR34][R30.64+0x240] ;  /* 0x000240221e288981 */ /* 0x000ee8000c1e1500 */
[----:B------:R-:W3:Y:S04]  /*e9c0*/  LDL.LU R60, [R1] ;  /* 0x00000000013c7983 */ /* 0x000ee80000300800 */
[----:B------:R-:W3:Y:S04]  /*e9d0*/  @!P4 LDG.E.U16 R41, desc[UR34][R30.64+0x280] ;  /* 0x000280221e29c981 */ /* 0x000ee8000c1e1500 */
[----:B------:R-:W3:Y:S04]  /*e9e0*/  @!P6 LDG.E.U16 R43, desc[UR34][R30.64+0x2c0] ;  /* 0x0002c0221e2be981 */ /* 0x000ee8000c1e1500 */
[----:B------:R-:W3:Y:S04]  /*e9f0*/  @!P5 LDG.E.U16 R42, desc[UR34][R30.64+0x300] ;  /* 0x000300221e2ad981 */ /* 0x000ee8000c1e1500 */
[----:B------:R-:W3:Y:S04]  /*ea00*/  @!P3 LDG.E.U16 R45, desc[UR34][R30.64+0x340] ;  /* 0x000340221e2db981 */ /* 0x000ee8000c1e1500 */
[----:B------:R-:W3:Y:S04]  /*ea10*/  @!P2 LDG.E.U16 R44, desc[UR34][R30.64+0x380] ;  /* 0x000380221e2ca981 */ /* 0x000ee8000c1e1500 */
[----:B-----5:R-:W5:Y:S04]  /*ea20*/  @!P1 LDG.E.U16 R61, desc[UR34][R30.64+0x3c0] ;  /* 0x0003c0221e3d9981 */ /* 0x020f68000c1e1500 */
[----:B--2---:R-:W-:Y:S04]  /*ea30*/  STS.U16 [R72], R29 ;  /* 0x0000001d48007388 */ /* 0x004fe80000000400 */
[----:B------:R-:W-:Y:S04]  /*ea40*/  STS.U16 [R71+0x40], R32 ;  /* 0x0000402047007388 */ /* 0x000fe80000000400 */
[----:B----4-:R-:W-:Y:S04]  /*ea50*/  STS.U16 [R70+0x80], R33 ;  /* 0x0000802146007388 */ /* 0x010fe80000000400 */
[----:B------:R-:W-:Y:S04]  /*ea60*/  STS.U16 [R69+0xc0], R34 ;  /* 0x0000c02245007388 */ /* 0x000fe80000000400 */
[----:B------:R-:W-:Y:S04]  /*ea70*/  STS.U16 [R68+0x100], R35 ;  /* 0x0001002344007388 */ /* 0x000fe80000000400 */
[----:B------:R-:W-:Y:S04]  /*ea80*/  STS.U16 [R67+0x140], R36 ;  /* 0x0001402443007388 */ /* 0x000fe80000000400 */
[----:B------:R-:W-:Y:S04]  /*ea90*/  STS.U16 [R66+0x180], R37 ;  /* 0x0001802542007388 */ /* 0x000fe80000000400 */
        /* <DEDUP_REMOVED lines=8> */
[----:B-----5:R-:W-:Y:S01]  /*eb20*/  STS.U16 [R246+0x3c0], R61 ;  /* 0x0003c03df6007388 */ /* 0x020fe20000000400 */
[----:B------:R-:W-:-:S03]  /*eb30*/  NOP ;  /* 0x0000000000007918 */ /* 0x000fc60000000000 */
[----:B------:R-:W2:Y:S04]  /*eb40*/  LDS.U16 R29, [R96] ;  /* 0x00000000601d7984 */ /* 0x000ea80000000400 */
[----:B------:R-:W3:Y:S04]  /*eb50*/  LDS.U16 R31, [R96+0x4] ;  /* 0x00000400601f7984 */ /* 0x000ee80000000400 */
[----:B------:R-:W4:Y:S04]  /*eb60*/  LDS.U16 R30, [R96+0x2] ;  /* 0x00000200601e7984 */ /* 0x000f280000000400 */
[----:B------:R-:W5:Y:S04]  /*eb70*/  LDS.U16 R33, [R96+0xe] ;  /* 0x00000e0060217984 */ /* 0x000f680000000400 */
[----:B------:R-:W-:Y:S04]  /*eb80*/  LDS.U16 R32, [R96+0xc] ;  /* 0x00000c0060207984 */ /* 0x000fe80000000400 */
[----:B------:R-:W-:Y:S01]  /*eb90*/  LDS.U16 R35, [R96+0x12] ;  /* 0x0000120060237984 */ /* 0x000fe20000000400 */
[----:B--2---:R-:W-:-:S02]  /*eba0*/  HADD2.F32 R29, -RZ, R29.H0_H0 ;  /* 0x2000001dff1d7230 */ /* 0x004fc40000004100 */
[----:B---3--:R-:W-:-:S03]  /*ebb0*/  HADD2.F32 R34, -RZ, R31.H0_H0 ;  /* 0x2000001fff227230 */ /* 0x008fc60000004100 */
[----:B------:R-:W-:Y:S01]  /*ebc0*/  FADD.FTZ R36, R29, UR6 ;  /* 0x000000061d247e21 */ /* 0x000fe20008010000 */
[----:B------:R-:W2:Y:S04]  /*ebd0*/  LDS.U16 R31, [R96+0xa] ;  /* 0x00000a00601f7984 */ /* 0x000ea80000000400 */
[----:B------:R-:W3:Y:S01]  /*ebe0*/  LDS.U16 R29, [R96+0x6] ;  /* 0x00000600601d7984 */ /* 0x000ee20000000400 */
[----:B----4-:R-:W-:Y:S02]  /*ebf0*/  HADD2.F32 R30, -RZ, R30.H0_H0 ;  /* 0x2000001eff1e7230 */ /* 0x010fe40000004100 */
[----:B------:R-:W-:Y:S01]  /*ec00*/  FADD.FTZ R40, R34, UR6 ;  /* 0x0000000622287e21 */ /* 0x000fe20008010000 */
[----:B------:R-:W-:Y:S01]  /*ec10*/  FSETP.GTU.FTZ.AND P3, PT, R36, 20, PT ;  /* 0x41a000002400780b */ /* 0x000fe20003f7c000 */
[----:B------:R-:W-:Y:S01]  /*ec20*/  LDS.U16 R34, [R96+0x10] ;  /* 0x0000100060227984 */ /* 0x000fe20000000400 */
[----:B------:R-:W-:-:S03]  /*ec30*/  FADD.FTZ R38, R30, UR6 ;  /* 0x000000061e267e21 */ /* 0x000fc60008010000 */
[----:B------:R-:W4:Y:S01]  /*ec40*/  LDS.U16 R30, [R96+0x8] ;  /* 0x00000800601e7984 */ /* 0x000f220000000400 */
[----:B------:R-:W-:Y:S02]  /*ec50*/  FSETP.GTU.FTZ.AND P6, PT, R40, 20, PT ;  /* 0x41a000002800780b */ /* 0x000fe40003fdc000 */
[----:B------:R-:W-:Y:S01]  /*ec60*/  FSETP.GTU.FTZ.AND P5, PT, R38, 20, PT ;  /* 0x41a000002600780b */ /* 0x000fe20003fbc000 */
[----:B------:R-:W-:Y:S01]  /*ec70*/  @!P1 STL [R1+0x2c], R61 ;  /* 0x00002c3d01009387 */ /* 0x000fe20000100800 */
[----:B-----5:R-:W-:-:S03]  /*ec80*/  HADD2.F32 R33, -RZ, R33.H0_H0 ;  /* 0x20000021ff217230 */ /* 0x020fc60000004100 */
[----:B------:R-:W-:Y:S01]  /*ec90*/  @!P3 FMUL.FTZ R36, R36, -1.4426950216293334961 ;  /* 0xbfb8aa3b2424b820 */ /* 0x000fe20000410000 */
[----:B------:R-:W5:Y:S05]  /*eca0*/  LDL.LU R44, [R1+0x30] ;  /* 0x00003000012c7983 */ /* 0x000f6a0000300800 */
[----:B------:R-:W-:Y:S02]  /*ecb0*/  @!P6 FMUL.FTZ R40, R40, -1.4426950216293334961 ;  /* 0xbfb8aa3b2828e820 */ /* 0x000fe40000410000 */
[----:B------:R-:W-:Y:S01]  /*ecc0*/  @!P5 FMUL.FTZ R38, R38, -1.4426950216293334961 ;  /* 0xbfb8aa3b2626d820 */ /* 0x000fe20000410000 */
[----:B------:R-:W-:Y:S01]  /*ecd0*/  @!P3 MUFU.EX2 R36, R36 ;  /* 0x000000240024b308 */ /* 0x000fe20000000800 */
[----:B------:R-:W-:-:S04]  /*ece0*/  FADD.FTZ R33, R33, UR6 ;  /* 0x0000000621217e21 */ /* 0x000fc80008010000 */
[----:B------:R-:W0:Y:S01]  /*ecf0*/  @!P5 MUFU.EX2 R38, R38 ;  /* 0x000000260026d308 */ /* 0x000e220000000800 */
[----:B--2---:R-:W-:Y:S02]  /*ed00*/  HADD2.F32 R31, -RZ, R31.H0_H0 ;  /* 0x2000001fff1f7230 */ /* 0x004fe40000004100 */
[----:B---3--:R-:W-:Y:S01]  /*ed10*/  HADD2.F32 R41, -RZ, R29.H0_H0 ;  /* 0x2000001dff297230 */ /* 0x008fe20000004100 */
[----:B------:R-:W2:Y:S02]  /*ed20*/  @!P6 MUFU.EX2 R40, R40 ;  /* 0x000000280028e308 */ /* 0x000ea40000000800 */
[----:B------:R-:W-:Y:S02]  /*ed30*/  FADD.FTZ R31, R31, UR6 ;  /* 0x000000061f1f7e21 */ /* 0x000fe40008010000 */
[----:B------:R-:W-:Y:S01]  /*ed40*/  FADD.FTZ R41, R41, UR6 ;  /* 0x0000000629297e21 */ /* 0x000fe20008010000 */
[----:B------:R-:W-:Y:S02]  /*ed50*/  FSETP.GTU.FTZ.AND P4, PT, R33, 20, PT ;  /* 0x41a000002100780b */ /* 0x000fe40003f9c000 */
[----:B------:R-:W-:-:S02]  /*ed60*/  FSETP.GTU.FTZ.AND P2, PT, R31, 20, PT ;  /* 0x41a000001f00780b */ /* 0x000fc40003f5c000 */
[----:B------:R-:W-:Y:S01]  /*ed70*/  FSETP.GTU.FTZ.AND P0, PT, R41, 20, PT ;  /* 0x41a000002900780b */ /* 0x000fe20003f1c000 */
[----:B0-----:R-:W-:Y:S01]  /*ed80*/  @!P5 FADD.FTZ R39, R38, 1 ;  /* 0x3f8000002627d421 */ /* 0x001fe20000010000 */
[----:B----4-:R-:W-:Y:S02]  /*ed90*/  HADD2.F32 R30, -RZ, R30.H0_H0 ;  /* 0x2000001eff1e7230 */ /* 0x010fe40000004100 */
[----:B------:R-:W-:Y:S01]  /*eda0*/  @!P3 FADD.FTZ R37, R36, 1 ;  /* 0x3f8000002425b421 */ /* 0x000fe20000010000 */
[----:B--2---:R-:W-:-:S03]  /*edb0*/  @!P6 FADD.FTZ R29, R40, 1 ;  /* 0x3f800000281de421 */ /* 0x004fc60000010000 */
[----:B------:R-:W0:Y:S01]  /*edc0*/  @!P3 MUFU.RCP R42, R37 ;  /* 0x00000025002ab308 */ /* 0x000e220000001000 */
[----:B------:R-:W-:Y:S01]  /*edd0*/  FADD.FTZ R30, R30, UR6 ;  /* 0x000000061e1e7e21 */ /* 0x000fe20008010000 */
[----:B------:R-:W-:Y:S01]  /*ede0*/  @!P4 FMUL.FTZ R33, R33, -1.4426950216293334961 ;  /* 0xbfb8aa3b2121c820 */ /* 0x000fe20000410000 */
[----:B------:R-:W-:-:S05]  /*edf0*/  @!P2 FMUL.FTZ R31, R31, -1.4426950216293334961 ;  /* 0xbfb8aa3b1f1fa820 */ /* 0x000fca0000410000 */
[----:B------:R-:W2:Y:S01]  /*ee00*/  @!P5 MUFU.RCP R39, R39 ;  /* 0x000000270027d308 */ /* 0x000ea20000001000 */
[----:B------:R-:W-:-:S07]  /*ee10*/  FSETP.GTU.FTZ.AND P1, PT, R30, 20, PT ;  /* 0x41a000001e00780b */ /* 0x000fce0003f3c000 */
[----:B------:R3:W4:Y:S01]  /*ee20*/  @!P6 MUFU.RCP R36, R29 ;  /* 0x0000001d0024e308 */ /* 0x0007220000001000 */
[----:B------:R-:W-:Y:S02]  /*ee30*/  HADD2.F32 R32, -RZ, R32.H0_H0 ;  /* 0x20000020ff207230 */ /* 0x000fe40000004100 */
[----:B---3--:R-:W-:-:S05]  /*ee40*/  @!P0 FMUL.FTZ R29, R41, -1.4426950216293334961 ;  /* 0xbfb8aa3b291d8820 */ /* 0x008fca0000410000 */
[----:B------:R-:W3:Y:S01]  /*ee50*/  @!P2 MUFU.EX2 R31, R31 ;  /* 0x0000001f001fa308 */ /* 0x000ee20000000800 */
[----:B------:R-:W-:-:S03]  /*ee60*/  HADD2.F32 R34, -RZ, R34.H0_H0 ;  /* 0x20000022ff227230 */ /* 0x000fc60000004100 */
[----:B------:R-:W-:Y:S04]  /*ee70*/  @!P4 MUFU.EX2 R33, R33 ;  /* 0x000000210021c308 */ /* 0x000fe80000000800 */
[----:B------:R-:W1:Y:S01]  /*ee80*/  @!P0 MUFU.EX2 R29, R29 ;  /* 0x0000001d001d8308 */ /* 0x000e620000000800 */
[----:B------:R-:W-:Y:S02]  /*ee90*/  HADD2.F32 R35, -RZ, R35.H0_H0 ;  /* 0x20000023ff237230 */ /* 0x000fe40000004100 */
[----:B------:R-:W-:Y:S01]  /*eea0*/  FADD.FTZ R32, R32, UR6 ;  /* 0x0000000620207e21 */ /* 0x000fe20008010000 */
[----:B------:R-:W-:Y:S01]  /*eeb0*/  FADD.FTZ R34, R34, UR6 ;  /* 0x0000000622227e21 */ /* 0x000fe20008010000 */
[----:B0-----:R-:W-:Y:S01]  /*eec0*/  @!P3 FMUL.FTZ R53, R53, R42 ;  /* 0x0000002a3535b220 */ /* 0x001fe20000410000 */
[----:B------:R-:W-:Y:S01]  /*eed0*/  FADD.FTZ R35, R35, UR6 ;  /* 0x0000000623237e21 */ /* 0x000fe20008010000 */
[----:B--2---:R-:W-:Y:S01]  /*eee0*/  @!P5 FMUL.FTZ R54, R54, R39 ;  /* 0x000000273636d220 */ /* 0x004fe20000410000 */
[----:B------:R-:W-:Y:S01]  /*eef0*/  @!P1 FMUL.FTZ R30, R30, -1.4426950216293334961 ;  /* 0xbfb8aa3b1e1e9820 */ /* 0x000fe20000410000 */
[----:B------:R-:W-:Y:S01]  /*ef00*/  FSETP.GTU.FTZ.AND P3, PT, R32, 20, PT ;  /* 0x41a000002000780b */ /* 0x000fe20003f7c000 */
[----:B----4-:R-:W-:Y:S01]  /*ef10*/  @!P6 FMUL.FTZ R55, R55, R36 ;  /* 0x000000243737e220 */ /* 0x010fe20000410000 */
[----:B------:R-:W-:Y:S01]  /*ef20*/  FSETP.GTU.FTZ.AND P5, PT, R34, 20, PT ;  /* 0x41a000002200780b */ /* 0x000fe20003fbc000 */
[----:B---3--:R-:W-:Y:S01]  /*ef30*/  @!P2 FADD.FTZ R31, R31, 1 ;  /* 0x3f8000001f1fa421 */ /* 0x008fe20000010000 */
[----:B------:R-:W-:Y:S01]  /*ef40*/  FSETP.GTU.FTZ.AND P6, PT, R35, 20, PT ;  /* 0x41a000002300780b */ /* 0x000fe20003fdc000 */
[----:B-1----:R-:W-:Y:S01]  /*ef50*/  @!P0 FADD.FTZ R29, R29, 1 ;  /* 0x3f8000001d1d8421 */ /* 0x002fe20000010000 */
[----:B------:R-:W-:Y:S01]  /*ef60*/  @!P4 FADD.FTZ R33, R33, 1 ;  /* 0x3f8000002121c421 */ /* 0x000fe20000010000 */
[----:B------:R-:W0:Y:S04]  /*ef70*/  @!P1 MUFU.EX2 R30, R30 ;  /* 0x0000001e001e9308 */ /* 0x000e280000000800 */
[----:B------:R1:W-:Y:S02]  /*ef80*/  @!P0 MUFU.RCP R36, R29 ;  /* 0x0000001d00248308 */ /* 0x0003e40000001000 */
[----:B------:R-:W-:-:S06]  /*ef90*/  @!P3 FMUL.FTZ R32, R32, -1.4426950216293334961 ;  /* 0xbfb8aa3b2020b820 */ /* 0x000fcc0000410000 */
[----:B------:R2:W-:Y:S01]  /*efa0*/  @!P2 MUFU.RCP R38, R31 ;  /* 0x0000001f0026a308 */ /* 0x0005e20000001000 */
[----:B-1----:R-:W1:Y:S01]  /*efb0*/  LDS.U16 R29, [R96+0x14] ;  /* 0x00001400601d7984 */ /* 0x002e620000000400 */
[----:B------:R-:W-:-:S06]  /*efc0*/  @!P5 FMUL.FTZ R34, R34, -1.4426950216293334961 ;  /* 0xbfb8aa3b2222d820 */ /* 0x000fcc0000410000 */
[----:B------:R3:W-:Y:S01]  /*efd0*/  @!P4 MUFU.RCP R40, R33 ;  /* 0x000000210028c308 */ /* 0x0007e20000001000 */
[----:B--2---:R-:W2:Y:S01]  /*efe0*/  LDS.U16 R31, [R96+0x18] ;  /* 0x00001800601f7984 */ /* 0x004ea20000000400 */
[----:B------:R-:W-:-:S03]  /*eff0*/  @!P6 FMUL.FTZ R35, R35, -1.4426950216293334961 ;  /* 0xbfb8aa3b2323e820 */ /* 0x000fc60000410000 */
[----:B---3--:R-:W3:Y:S03]  /*f000*/  LDS.U16 R33, [R96+0x1c] ;  /* 0x00001c0060217984 */ /* 0x008ee60000000400 */
[----:B------:R-:W4:Y:S01]  /*f010*/  @!P3 MUFU.EX2 R32, R32 ;  /* 0x000000200020b308 */ /* 0x000f220000000800 */
[----:B0-----:R-:W-:-:S03]  /*f020*/  @!P1 FADD.FTZ R30, R30, 1 ;  /* 0x3f8000001e1e9421 */ /* 0x001fc60000010000 */
[----:B------:R-:W0:Y:S04]  /*f030*/  @!P5 MUFU.EX2 R34, R34 ;  /* 0x000000220022d308 */ /* 0x000e280000000800 */
[----:B------:R-:W1:Y:S04]  /*f040*/  @!P6 MUFU.EX2 R35, R35 ;  /* 0x000000230023e308 */ /* 0x000e680000000800 */
[----:B------:R4:W3:Y:S02]  /*f050*/  @!P1 MUFU.RCP R37, R30 ;  /* 0x0000001e00259308 */ /* 0x0008e40000001000 */
[----:B----4-:R-:W4:Y:S01]  /*f060*/  LDS.U16 R30, [R96+0x16] ;  /* 0x00001600601e7984 */ /* 0x010f220000000400 */
[----:B------:R-:W-:Y:S01]  /*f070*/  @!P3 FADD.FTZ R32, R32, 1 ;  /* 0x3f8000002020b421 */ /* 0x000fe20000010000 */
[----:B0-----:R-:W-:Y:S01]  /*f080*/  @!P5 FADD.FTZ R34, R34, 1 ;  /* 0x3f8000002222d421 */ /* 0x001fe20000010000 */
[----:B-1----:R-:W-:-:S03]  /*f090*/  @!P6 FADD.FTZ R35, R35, 1 ;  /* 0x3f8000002323e421 */ /* 0x002fc60000010000 */
[----:B------:R0:W-:Y:S08]  /*f0a0*/  @!P3 MUFU.RCP R39, R32 ;  /* 0x000000200027b308 */ /* 0x0001f00000001000 */
[----:B------:R1:W-:Y:S01]  /*f0b0*/  @!P5 MUFU.RCP R41, R34 ;  /* 0x000000220029d308 */ /* 0x0003e20000001000 */
[----:B0-----:R-:W0:Y:S07]  /*f0c0*/  LDS.U16 R32, [R96+0x1a] ;  /* 0x00001a0060207984 */ /* 0x001e2e0000000400 */
[----:B------:R-:W4:Y:S01]  /*f0d0*/  @!P6 MUFU.RCP R42, R35 ;  /* 0x00000023002ae308 */ /* 0x000f220000001000 */
[----:B-1----:R-:W1:Y:S01]  /*f0e0*/  LDS.U16 R34, [R96+0x1e] ;  /* 0x00001e0060227984 */ /* 0x002e620000000400 */
[----:B------:R-:W-:Y:S01]  /*f0f0*/  BAR.SYNC.DEFER_BLOCKING 0x0 ;  /* 0x0000000000007b1d */ /* 0x000fe20000010000 */
[----:B------:R-:W-:-:S02]  /*f100*/  HADD2.F32 R29, -RZ, R29.H0_H0 ;  /* 0x2000001dff1d7230 */ /* 0x000fc40000004100 */
[----:B--2---:R-:W-:Y:S02]  /*f110*/  HADD2.F32 R31, -RZ, R31.H0_H0 ;  /* 0x2000001fff1f7230 */ /* 0x004fe40000004100 */
[----:B---3--:R-:W-:Y:S02]  /*f120*/  HADD2.F32 R33, -RZ, R33.H0_H0 ;  /* 0x20000021ff217230 */ /* 0x008fe40000004100 */
[----:B------:R-:W-:Y:S01]  /*f130*/  FADD.FTZ R29, R29, UR6 ;  /* 0x000000061d1d7e21 */ /* 0x000fe20008010000 */
[----:B------:R-:W-:Y:S02]  /*f140*/  FADD.FTZ R31, R31, UR6 ;  /* 0x000000061f1f7e21 */ /* 0x000fe40008010000 */
[----:B------:R-:W-:Y:S01]  /*f150*/  FADD.FTZ R33, R33, UR6 ;  /* 0x0000000621217e21 */ /* 0x000fe20008010000 */
[----:B------:R-:W-:Y:S01]  /*f160*/  @!P1 FMUL.FTZ R58, R58, R37 ;  /* 0x000000253a3a9220 */ /* 0x000fe20000410000 */
[----:B------:R-:W-:Y:S01]  /*f170*/  @!P2 FMUL.FTZ R59, R59, R38 ;  /* 0x000000263b3ba220 */ /* 0x000fe20000410000 */
[----:B----4-:R-:W-:Y:S01]  /*f180*/  @!P6 FMUL.FTZ R89, R89, R42 ;  /* 0x0000002a5959e220 */ /* 0x010fe20000410000 */
[----:B------:R-:W-:Y:S01]  /*f190*/  FSETP.GTU.FTZ.AND P6, PT, R29, 20, PT ;  /* 0x41a000001d00780b */ /* 0x000fe20003fdc000 */
[----:B------:R-:W-:Y:S01]  /*f1a0*/  @!P0 FMUL.FTZ R57, R57, R36 ;  /* 0x0000002439398220 */ /* 0x000fe20000410000 */
[----:B------:R-:W-:-:S02]  /*f1b0*/  FSETP.GTU.FTZ.AND P2, PT, R31, 20, PT ;  /* 0x41a000001f00780b */ /* 0x000fc40003f5c000 */
[----:B------:R-:W-:Y:S02]  /*f1c0*/  FSETP.GTU.FTZ.AND P1, PT, R33, 20, PT ;  /* 0x41a000002100780b */ /* 0x000fe40003f3c000 */
[----:B------:R-:W-:Y:S02]  /*f1d0*/  PRMT R48, R242, 0x7632, R48 ;  /* 0x00007632f2307816 */ /* 0x000fe40000000030 */
[----:B------:R-:W-:Y:S02]  /*f1e0*/  ISETP.NE.AND P0, PT, R182, RZ, PT ;  /* 0x000000ffb600720c */ /* 0x000fe40003f05270 */
[----:B------:R-:W-:Y:S01]  /*f1f0*/  PRMT R26, R27, 0x7632, R26 ;  /* 0x000076321b1a7816 */ /* 0x000fe2000000001a */
[----:B------:R2:W-:Y:S01]  /*f200*/  STS.U16 [R96+0x2], R48 ;  /* 0x0000023060007388 */ /* 0x0005e20000000400 */
[----:B------:R-:W-:Y:S01]  /*f210*/  PRMT R35, R230, 0x7632, R35 ;  /* 0x00007632e6237816 */ /* 0x000fe20000000023 */
[----:B------:R-:W-:Y:S01]  /*f220*/  HADD2.F32 R30, -RZ, R30.H0_H0 ;  /* 0x2000001eff1e7230 */ /* 0x000fe20000004100 */
[----:B------:R-:W-:-:S02]  /*f230*/  PRMT R24, R25, 0x7632, R24 ;  /* 0x0000763219187816 */ /* 0x000fc40000000018 */
[----:B------:R-:W-:Y:S02]  /*f240*/  PRMT R20, R21, 0x7632, R20 ;  /* 0x0000763215147816 */ /* 0x000fe40000000014 */
[----:B------:R-:W-:Y:S02]  /*f250*/  PRMT R18, R19, 0x7632, R18 ;  /* 0x0000763213127816 */ /* 0x000fe40000000012 */
[----:B------:R-:W-:Y:S02]  /*f260*/  PRMT R22, R17, 0x7632, R22 ;  /* 0x0000763211167816 */ /* 0x000fe40000000016 */
[----:B--2---:R-:W-:Y:S01]  /*f270*/  PRMT R48, R23, 0x7632, R48 ;  /* 0x0000763217307816 */ /* 0x004fe20000000030 */
[----:B------:R2:W-:Y:S01]  /*f280*/  STS.U16 [R96+0xa], R26 ;  /* 0x00000a1a60007388 */ /* 0x0005e20000000400 */
[----:B------:R-:W-:Y:S01]  /*f290*/  FADD.FTZ R30, R30, UR6 ;  /* 0x000000061e1e7e21 */ /* 0x000fe20008010000 */
[----:B------:R-:W-:Y:S01]  /*f2a0*/  @!P3 FMUL.FTZ R80, R80, R39 ;  /* 0x000000275050b220 */ /* 0x000fe20000410000 */
[----:B------:R-:W-:Y:S01]  /*f2b0*/  @!P5 FMUL.FTZ R88, R88, R41 ;  /* 0x000000295858d220 */ /* 0x000fe20000410000 */
[----:B------:R-:W-:Y:S04]  /*f2c0*/  STS.U16 [R96], R242 ;  /* 0x000000f260007388 */ /* 0x000fe80000000400 */
[----:B------:R-:W-:Y:S01]  /*f2d0*/  STS.U16 [R96+0x4], R230 ;  /* 0x000004e660007388 */ /* 0x000fe20000000400 */
[----:B--2---:R-:W-:-:S03]  /*f2e0*/  MOV R26, UR33 ;  /* 0x00000021001a7c02 */ /* 0x004fc60008000f00 */
        /* <DEDUP_REMOVED lines=8> */
[----:B------:R3:W-:Y:S01]  /*f370*/  STS.U16 [R96+0x18], R19 ;  /* 0x0000181360007388 */ /* 0x0007e20000000400 */
[----:B--2---:R-:W-:-:S03]  /*f380*/  @!P1 FMUL.FTZ R21, R33, -1.4426950216293334961 ;  /* 0xbfb8aa3b21159820 */ /* 0x004fc60000410000 */
[----:B------:R-:W-:Y:S04]  /*f390*/  STS.U16 [R96+0x1a], R18 ;  /* 0x00001a1260007388 */ /* 0x000fe80000000400 */
[----:B------:R2:W-:Y:S01]  /*f3a0*/  STS.U16 [R96+0x1c], R17 ;  /* 0x00001c1160007388 */ /* 0x0005e20000000400 */
[----:B---3--:R-:W-:-:S03]  /*f3b0*/  @!P2 FMUL.FTZ R19, R31, -1.4426950216293334961 ;  /* 0xbfb8aa3b1f13a820 */ /* 0x008fc60000410000 */
[----:B------:R3:W-:Y:S01]  /*f3c0*/  STS.U16 [R96+0x1e], R22 ;  /* 0x00001e1660007388 */ /* 0x0007e20000000400 */
[----:B------:R-:W-:Y:S01]  /*f3d0*/  NOP ;  /* 0x0000000000007918 */ /* 0x000fe20000000000 */
[----:B--2---:R-:W-:Y:S02]  /*f3e0*/  @!P6 FMUL.FTZ R17, R29, -1.4426950216293334961 ;  /* 0xbfb8aa3b1d11e820 */ /* 0x004fe40000410000 */
[----:B------:R-:W-:Y:S01]  /*f3f0*/  LDS.U16 R23, [R72] ;  /* 0x0000000048177984 */ /* 0x000fe20000000400 */
[----:B------:R-:W-:-:S03]  /*f400*/  FSETP.GTU.FTZ.AND P3, PT, R30, 20, PT ;  /* 0x41a000001e00780b */ /* 0x000fc60003f7c000 */
        /* <DEDUP_REMOVED lines=17> */
[----:B0-----:R-:W-:-:S02]  /*f520*/  HADD2.F32 R32, -RZ, R32.H0_H0 ;  /* 0x20000020ff207230 */ /* 0x001fc40000004100 */
[----:B-1----:R-:W-:Y:S02]  /*f530*/  HADD2.F32 R34, -RZ, R34.H0_H0 ;  /* 0x20000022ff227230 */ /* 0x002fe40000004100 */
[----:B------:R-:W-:Y:S01]  /*f540*/  @!P3 FMUL.FTZ R18, R30, -1.4426950216293334961 ;  /* 0xbfb8aa3b1e12b820 */ /* 0x000fe20000410000 */
[----:B------:R-:W-:Y:S01]  /*f550*/  FADD.FTZ R32, R32, UR6 ;  /* 0x0000000620207e21 */ /* 0x000fe20008010000 */
[----:B------:R-:W0:Y:S01]  /*f560*/  @!P6 MUFU.EX2 R17, R17 ;  /* 0x000000110011e308 */ /* 0x000e220000000800 */
[----:B------:R-:W-:Y:S01]  /*f570*/  FADD.FTZ R34, R34, UR6 ;  /* 0x0000000622227e21 */ /* 0x000fe20008010000 */
[----:B------:R-:W-:Y:S02]  /*f580*/  @!P4 FMUL.FTZ R87, R87, R40 ;  /* 0x000000285757c220 */ /* 0x000fe40000410000 */
[----:B------:R-:W-:Y:S01]  /*f590*/  FSETP.GTU.FTZ.AND P5, PT, R32, 20, PT ;  /* 0x41a000002000780b */ /* 0x000fe20003fbc000 */
[----:B------:R-:W1:Y:S01]  /*f5a0*/  @!P3 MUFU.EX2 R18, R18 ;  /* 0x000000120012b308 */ /* 0x000e620000000800 */
[----:B------:R-:W-:-:S03]  /*f5b0*/  FSETP.GTU.FTZ.AND P4, PT, R34, 20, PT ;  /* 0x41a000002200780b */ /* 0x000fc60003f9c000 */
[----:B------:R-:W2:Y:S04]  /*f5c0*/  @!P2 MUFU.EX2 R19, R19 ;  /* 0x000000130013a308 */ /* 0x000ea80000000800 */
[----:B------:R-:W4:Y:S01]  /*f5d0*/  @!P1 MUFU.EX2 R21, R21 ;  /* 0x0000001500159308 */ /* 0x000f220000000800 */
[----:B------:R-:W5:Y:S01]  /*f5e0*/  LDS R63, [UR28+0x1080] ;  /* 0x0010801cff3f7984 */ /* 0x000f620008000800 */
[----:B0-----:R-:W-:Y:S02]  /*f5f0*/  @!P6 FADD.FTZ R17, R17, 1 ;  /* 0x3f8000001111e421 */ /* 0x001fe40000010000 */
[----:B------:R-:W-:Y:S02]  /*f600*/  @!P5 FMUL.FTZ R20, R32, -1.4426950216293334961 ;  /* 0xbfb8aa3b2014d820 */ /* 0x000fe40000410000 */
[----:B---3--:R-:W-:Y:S01]  /*f610*/  @!P4 FMUL.FTZ R22, R34, -1.4426950216293334961 ;  /* 0xbfb8aa3b2216c820 */ /* 0x008fe20000410000 */
[----:B-1----:R-:W-:Y:S01]  /*f620*/  @!P3 FADD.FTZ R18, R18, 1 ;  /* 0x3f8000001212b421 */ /* 0x002fe20000010000 */
[----:B------:R-:W-:Y:S01]  /*f630*/  USHF.R.S32.HI UR13, URZ, 0x1f, UR12 ;  /* 0x0000001fff0d7899 */ /* 0x000fe2000801140c */
[----:B------:R-:W0:Y:S01]  /*f640*/  @!P6 MUFU.RCP R17, R17 ;  /* 0x000000110011e308 */ /* 0x000e220000001000 */
[----:B--2---:R-:W-:-:S02]  /*f650*/  @!P2 FADD.FTZ R19, R19, 1 ;  /* 0x3f8000001313a421 */ /* 0x004fc40000010000 */
[----:B------:R-:W-:Y:S01]  /*f660*/  UIMAD.WIDE.U32 UR10, UR29, UR24, UR12 ;  /* 0x000000181d0a72a5 */ /* 0x000fe2000f8e000c */
[----:B----4-:R-:W-:-:S04]  /*f670*/  @!P1 FADD.FTZ R21, R21, 1 ;  /* 0x3f80000015159421 */ /* 0x010fc80000010000 */
[----:B------:R-:W1:Y:S04]  /*f680*/  @!P5 MUFU.EX2 R20, R20 ;  /* 0x000000140014d308 */ /* 0x000e680000000800 */
[----:B------:R-:W2:Y:S04]  /*f690*/  @!P4 MUFU.EX2 R22, R22 ;  /* 0x000000160016c308 */ /* 0x000ea80000000800 */
[----:B------:R-:W3:Y:S01]  /*f6a0*/  @!P3 MUFU.RCP R18, R18 ;  /* 0x000000120012b308 */ /* 0x000ee20000001000 */
[----:B------:R-:W-:Y:S02]  /*f6b0*/  UIMAD UR11, UR29, UR25, UR11 ;  /* 0x000000191d0b72a4 */ /* 0x000fe4000f8e020b */
[----:B------:R-:W-:-:S05]  /*f6c0*/  UIMAD UR24, UR8, UR27, URZ ;  /* 0x0000001b081872a4 */ /* 0x000fca000f8e02ff */
[----:B------:R-:W4:Y:S01]  /*f6d0*/  @!P2 MUFU.RCP R19, R19 ;  /* 0x000000130013a308 */ /* 0x000f220000001000 */
[----:B------:R-:W-:-:S07]  /*f6e0*/  UIMAD.WIDE.U32 UR10, UR8, UR26, UR10 ;  /* 0x0000001a080a72a5 */ /* 0x000fce000f8e000a */
[----:B------:R-:W5:Y:S01]  /*f6f0*/  @!P1 MUFU.RCP R21, R21 ;  /* 0x0000001500159308 */ /* 0x000f620000001000 */
[----:B-1----:R-:W-:Y:S01]  /*f700*/  @!P5 FADD.FTZ R20, R20, 1 ;  /* 0x3f8000001414d421 */ /* 0x002fe20000010000 */
[----:B--2---:R-:W-:Y:S01]  /*f710*/  @!P4 FADD.FTZ R22, R22, 1 ;  /* 0x3f8000001616c421 */ /* 0x004fe20000010000 */
[----:B0-----:R-:W-:Y:S01]  /*f720*/  @!P6 FMUL.FTZ R90, R90, R17 ;  /* 0x000000115a5ae220 */ /* 0x001fe20000410000 */
[----:B------:R-:W-:Y:S01]  /*f730*/  MOV R24, UR24 ;  /* 0x0000001800187c02 */ /* 0x000fe20008000f00 */
[----:B---3--:R-:W-:Y:S01]  /*f740*/  @!P3 FMUL.FTZ R91, R91, R18 ;  /* 0x000000125b5bb220 */ /* 0x008fe20000410000 */
[----:B------:R-:W-:Y:S01]  /*f750*/  IADD3 R17, P6, PT, R2, UR10, RZ ;  /* 0x0000000a02117c10 */ /* 0x000fe2000ffde0ff */
[----:B------:R-:W0:Y:S01]  /*f760*/  LDCU.64 UR24, c[0x0][0x520] ;  /* 0x0000a400ff1877ac */ /* 0x000e220008000a00 */
[----:B------:R-:W1:Y:S02]  /*f770*/  @!P5 MUFU.RCP R20, R20 ;  /* 0x000000140014d308 */ /* 0x000e640000001000 */
[----:B------:R-:W-:Y:S01]  /*f780*/  IADD3.X R24, PT, PT, R24, UR11, RZ, P6, !PT ;  /* 0x0000000b18187c10 */ /* 0x000fe2000b7fe4ff */
[----:B----4-:R-:W-:Y:S01]  /*f790*/  @!P2 FMUL.FTZ R92, R92, R19 ;  /* 0x000000135c5ca220 */ /* 0x010fe20000410000 */
[C---:B------:R-:W-:Y:S01]  /*f7a0*/  LEA R18, P6, R17.reuse, UR30, 0x1 ;  /* 0x0000001e11127c11 */ /* 0x040fe2000f8c08ff */
[----:B------:R-:W2:Y:S03]  /*f7b0*/  LDCU.64 UR10, c[0x0][0x518] ;  /* 0x0000a300ff0a77ac */ /* 0x000ea60008000a00 */
[----:B------:R-:W3:Y:S01]  /*f7c0*/  @!P4 MUFU.RCP R22, R22 ;  /* 0x000000160016c308 */ /* 0x000ee20000001000 */
[----:B------:R-:W-:Y:S01]  /*f7d0*/  LEA.HI.X R19, R17, UR31, R24, 0x1, P6 ;  /* 0x0000001f11137c11 */ /* 0x000fe2000b0f0c18 */
[----:B-----5:R-:W-:Y:S01]  /*f7e0*/  @!P1 FMUL.FTZ R94, R94, R21 ;  /* 0x000000155e5e9220 */ /* 0x020fe20000410000 */
[-C--:B------:R-:W-:Y:S01]  /*f7f0*/  ISETP.GE.AND P2, PT, R2, R63.reuse, PT ;  /* 0x0000003f0200720c */ /* 0x080fe20003f46270 */
[----:B------:R-:W4:Y:S01]  /*f800*/  LDCU.64 UR26, c[0x0][0x560] ;  /* 0x0000ac00ff1a77ac */ /* 0x000f220008000a00 */
[----:B------:R-:W-:-:S02]  /*f810*/  ISETP.GE.AND P3, PT, R28, R63, PT ;  /* 0x0000003f1c00720c */ /* 0x000fc40003f66270 */
[-C--:B------:R-:W-:Y:S02]  /*f820*/  ISETP.GE.AND P6, PT, R16, R63.reuse, PT ;  /* 0x0000003f1000720c */ /* 0x080fe40003fc6270 */
[-C--:B------:R-:W-:Y:S01]  /*f830*/  ISETP.GE.AND P1, PT, R14, R63.reuse, PT ;  /* 0x0000003f0e00720c */ /* 0x080fe20003f26270 */
[----:B-1----:R-:W-:Y:S01]  /*f840*/  @!P5 FMUL.FTZ R93, R93, R20 ;  /* 0x000000145d5dd220 */ /* 0x002fe20000410000 */
[----:B------:R-:W-:-:S05]  /*f850*/  ISETP.GE.AND P5, PT, R12, R63, PT ;  /* 0x0000003f0c00720c */ /* 0x000fca0003fa6270 */
[----:B------:R-:W-:Y:S01]  /*f860*/  @!P2 STG.E.U16 desc[UR34][R18.64], R23 ;  /* 0x000000171200a986 */ /* 0x000fe2000c101522 */
[-C--:B------:R-:W-:Y:S01]  /*f870*/  ISETP.GE.AND P2, PT, R15, R63.reuse, PT ;  /* 0x0000003f0f00720c */ /* 0x080fe20003f46270 */
[----:B---3--:R-:W-:Y:S01]  /*f880*/  @!P4 FMUL.FTZ R95, R95, R22 ;  /* 0x000000165f5fc220 */ /* 0x008fe20000410000 */
        /* <DEDUP_REMOVED lines=29> */
[----:B------:R-:W-:Y:S02]  /*fa60*/  F2FP.F16.F32.PACK_AB R17, R59, R58 ;  /* 0x0000003a3b11723e */ /* 0x000fe400000000ff */
[----:B-1----:R-:W-:Y:S02]  /*fa70*/  F2FP.F16.F32.PACK_AB R19, R57, R55 ;  /* 0x000000373913723e */ /* 0x002fe400000000ff */
[C---:B------:R-:W-:Y:S02]  /*fa80*/  PRMT R23, R17.reuse, 0x7610, R23 ;  /* 0x0000761011177816 */ /* 0x040fe40000000017 */
[----:B------:R-:W-:-:S02]  /*fa90*/  PRMT R24, R17, 0x7632, R24 ;  /* 0x0000763211187816 */ /* 0x000fc40000000018 */
[----:B------:R-:W-:Y:S02]  /*faa0*/  F2FP.F16.F32.PACK_AB R17, R87, R80 ;  /* 0x000000505711723e */ /* 0x000fe400000000ff */
[----:B------:R-:W-:Y:S02]  /*fab0*/  F2FP.F16.F32.PACK_AB R18, R89, R88 ;  /* 0x000000585912723e */ /* 0x000fe400000000ff */
[C---:B------:R-:W-:Y:S02]  /*fac0*/  PRMT R22, R19.reuse, 0x7632, R22 ;  /* 0x0000763213167816 */ /* 0x040fe40000000016 */
[----:B------:R-:W-:Y:S02]  /*fad0*/  PRMT R21, R19, 0x7610, R21 ;  /* 0x0000761013157816 */ /* 0x000fe40000000015 */
[C---:B------:R-:W-:Y:S02]  /*fae0*/  PRMT R25, R18.reuse, 0x7610, R25 ;  /* 0x0000761012197816 */ /* 0x040fe40000000019 */
[----:B------:R-:W-:Y:S01]  /*faf0*/  PRMT R27, R18, 0x7632, R27 ;  /* 0x00007632121b7816 */ /* 0x000fe2000000001b */
[----:B------:R1:W-:Y:S01]  /*fb00*/  STS.U16 [R96], R48 ;  /* 0x0000003060007388 */ /* 0x0003e20000000400 */
[----:B------:R-:W-:-:S03]  /*fb10*/  F2FP.F16.F32.PACK_AB R19, R91, R90 ;  /* 0x0000005a5b13723e */ /* 0x000fc600000000ff */
[----:B------:R3:W-:Y:S01]  /*fb20*/  STS.U16 [R96+0x2], R20 ;  /* 0x0000021460007388 */ /* 0x0007e20000000400 */
[----:B------:R-:W-:Y:S02]  /*fb30*/  F2FP.F16.F32.PACK_AB R18, R95, R94 ;  /* 0x0000005e5f12723e */ /* 0x000fe400000000ff */
[C---:B-1----:R-:W-:Y:S02]  /*fb40*/  PRMT R48, R17.reuse, 0x7610, R48 ;  /* 0x0000761011307816 */ /* 0x042fe40000000030 */
[----:B---3--:R-:W-:Y:S02]  /*fb50*/  PRMT R20, R17, 0x7632, R20 ;  /* 0x0000763211147816 */ /* 0x008fe40000000014 */
[----:B------:R-:W-:Y:S01]  /*fb60*/  F2FP.F16.F32.PACK_AB R17, R93, R92 ;  /* 0x0000005c5d11723e */ /* 0x000fe200000000ff */
[----:B------:R1:W-:Y:S03]  /*fb70*/  STS.U16 [R96+0x6], R22 ;  /* 0x0000061660007388 */ /* 0x0003e60000000400 */
[----:B------:R-:W-:Y:S01]  /*fb80*/  PRMT R30, R17, 0x7632, R30 ;  /* 0x00007632111e7816 */ /* 0x000fe2000000001e */
[----:B------:R3:W-:Y:S04]  /*fb90*/  STS.U16 [R96+0xa], R24 ;  /* 0x00000a1860007388 */ /* 0x0007e80000000400 */
[----:B------:R5:W-:Y:S01]  /*fba0*/  STS.U16 [R96+0xc], R48 ;  /* 0x00000c3060007388 */ /* 0x000be20000000400 */
[----:B-1----:R-:W-:-:S02]  /*fbb0*/  PRMT R22, R19, 0x7632, R22 ;  /* 0x0000763213167816 */ /* 0x002fc40000000016 */
[----:B---3--:R-:W-:Y:S02]  /*fbc0*/  PRMT R24, R17, 0x7610, R24 ;  /* 0x0000761011187816 */ /* 0x008fe40000000018 */
[----:B-----5:R-:W-:Y:S01]  /*fbd0*/  PRMT R48, R18, 0x7632, R48 ;  /* 0x0000763212307816 */ /* 0x020fe20000000030 */
[----:B------:R-:W-:Y:S04]  /*fbe0*/  STS.U16 [R96+0x4], R21 ;  /* 0x0000041560007388 */ /* 0x000fe80000000400 */
[----:B------:R-:W-:Y:S04]  /*fbf0*/  STS.U16 [R96+0x8], R23 ;  /* 0x0000081760007388 */ /* 0x000fe80000000400 */
[----:B------:R-:W-:Y:S04]  /*fc00*/  STS.U16 [R96+0xe], R20 ;  /* 0x00000e1460007388 */ /* 0x000fe80000000400 */
[----:B------:R-:W-:Y:S04]  /*fc10*/  STS.U16 [R96+0x10], R25 ;  /* 0x0000101960007388 */ /* 0x000fe80000000400 */
[----:B------:R-:W-:Y:S04]  /*fc20*/  STS.U16 [R96+0x12], R27 ;  /* 0x0000121b60007388 */ /* 0x000fe80000000400 */
[----:B------:R1:W-:Y:S04]  /*fc30*/  STS.U16 [R96+0x14], R19 ;  /* 0x0000141360007388 */ /* 0x0003e80000000400 */
        /* <DEDUP_REMOVED lines=24> */
[----:B------:R-:W-:-:S05]  /*fdc0*/  FADD.FTZ R53, R53, R44 ;  /* 0x0000002c35357221 */ /* 0x000fca0000010000 */
[----:B------:R-:W3:Y:S01]  /*fdd0*/  LDS R47, [UR28+0x1080] ;  /* 0x0010801cff2f7984 */ /* 0x000ee20008000800 */
[----:B------:R-:W-:Y:S01]  /*fde0*/  FADD.FTZ R54, R53, R54 ;  /* 0x0000003635367221 */ /* 0x000fe20000010000 */
[----:B--2---:R-:W-:-:S03]  /*fdf0*/  UIMAD.WIDE.U32 UR12, UR29, UR10, UR12 ;  /* 0x0000000a1d0c72a5 */ /* 0x004fc6000f8e000c */
[----:B------:R-:W-:Y:S01]  /*fe00*/  FADD.FTZ R54, R54, R55 ;  /* 0x0000003736367221 */ /* 0x000fe20000010000 */
[----:B------:R-:W-:-:S03]  /*fe10*/  UIMAD UR11, UR29, UR11, UR13 ;  /* 0x0000000b1d0b72a4 */ /* 0x000fc6000f8e020d */
[----:B------:R-:W-:Y:S01]  /*fe20*/  FADD.FTZ R57, R54, R57 ;  /* 0x0000003936397221 */ /* 0x000fe20000010000 */
[----:B------:R-:W-:-:S03]  /*fe30*/  UMOV UR10, UR12 ;  /* 0x0000000c000a7c82 */ /* 0x000fc60008000000 */
[----:B------:R-:W-:Y:S01]  /*fe40*/  FADD.FTZ R58, R57, R58 ;  /* 0x0000003a393a7221 */ /* 0x000fe20000010000 */
[----:B0-----:R-:W-:-:S03]  /*fe50*/  UIMAD.WIDE.U32 UR10, UR8, UR24, UR10 ;  /* 0x00000018080a72a5 */ /* 0x001fc6000f8e000a */
[----:B------:R-:W-:Y:S01]  /*fe60*/  FADD.FTZ R59, R58, R59 ;  /* 0x0000003b3a3b7221 */ /* 0x000fe20000010000 */
[----:B------:R-:W-:Y:S02]  /*fe70*/  UIMAD UR11, UR8, UR25, UR11 ;  /* 0x00000019080b72a4 */ /* 0x000fe4000f8e020b */
[----:B-1----:R-:W-:Y:S01]  /*fe80*/  IADD3 R19, P0, PT, R2, UR10, RZ ;  /* 0x0000000a02137c10 */ /* 0x002fe2000ff1e0ff */
[----:B------:R-:W-:-:S03]  /*fe90*/  FADD.FTZ R80, R59, R80 ;  /* 0x000000503b507221 */ /* 0x000fc60000010000 */
[----:B------:R-:W-:Y:S01]  /*fea0*/  IADD3.X R20, PT, PT, RZ, UR11, RZ, P0, !PT ;  /* 0x0000000bff147c10 */ /* 0x000fe200087fe4ff */
[----:B------:R-:W-:Y:S01]  /*feb0*/  FADD.FTZ R87, R80, R87 ;  /* 0x0000005750577221 */ /* 0x000fe20000010000 */
[----:B----4-:R-:W-:-:S03]  /*fec0*/  LEA R18, P3, R19, UR26, 0x1 ;  /* 0x0000001a13127c11 */ /* 0x010fc6000f8608ff */
[----:B------:R-:W-:Y:S01]  /*fed0*/  FADD.FTZ R88, R87, R88 ;  /* 0x0000005857587221 */ /* 0x000fe20000010000 */
[----:B------:R-:W-:Y:S02]  /*fee0*/  LEA.HI.X R19, R19, UR27, R20, 0x1, P3 ;  /* 0x0000001b13137c11 */ /* 0x000fe400098f0c14 */
[-C--:B---3--:R-:W-:Y:S02]  /*fef0*/  ISETP.GE.AND P2, PT, R2, R47.reuse, PT ;  /* 0x0000002f0200720c */ /* 0x088fe40003f46270 */
[-C--:B------:R-:W-:Y:S01]  /*ff00*/  ISETP.GE.AND P1, PT, R28, R47.reuse, PT ;  /* 0x0000002f1c00720c */ /* 0x080fe20003f26270 */
[----:B------:R-:W-:Y:S01]  /*ff10*/  FADD.FTZ R89, R88, R89 ;  /* 0x0000005958597221 */ /* 0x000fe20000010000 */
        /* <DEDUP_REMOVED lines=29> */
[----:B------:R-:W-:Y:S01]  /*100f0*/  UIADD3 UR23, UP0, UPT, UR23, -0x2000, URZ ;  /* 0xffffe00017177890 */ /* 0x000fe2000ff1e0ff */
[----:B------:R0:W-:Y:S04]  /*10100*/  @!P0 STG.E.U16 desc[UR34][R18.64+0x240], R37 ;  /* 0x0002402512008986 */ /* 0x0001e8000c101522 */
[----:B------:R0:W-:Y:S01]  /*10110*/  @!P4 STG.E.U16 desc[UR34][R18.64+0x280], R39 ;  /* 0x000280271200c986 */ /* 0x0001e2000c101522 */
[----:B------:R-:W-:-:S03]  /*10120*/  UIADD3.X UR21, UPT, UPT, UR21, -0x1, URZ, UP0, !UPT ;  /* 0xffffffff15157890 */ /* 0x000fc600087fe4ff */
[----:B------:R0:W-:Y:S04]  /*10130*/  @!P6 STG.E.U16 desc[UR34][R18.64+0x2c0], R41 ;  /* 0x0002c0291200e986 */ /* 0x0001e8000c101522 */
[----:B------:R0:W-:Y:S04]  /*10140*/  @!P5 STG.E.U16 desc[UR34][R18.64+0x300], R249 ;  /* 0x000300f91200d986 */ /* 0x0001e8000c101522 */
[----:B------:R0:W-:Y:S04]  /*10150*/  @!P3 STG.E.U16 desc[UR34][R18.64+0x340], R43 ;  /* 0x0003402b1200b986 */ /* 0x0001e8000c101522 */
[----:B------:R0:W-:Y:S04]  /*10160*/  @!P2 STG.E.U16 desc[UR34][R18.64+0x380], R247 ;  /* 0x000380f71200a986 */ /* 0x0001e8000c101522 */
[----:B------:R0:W-:Y:S04]  /*10170*/  @!P1 STG.E.U16 desc[UR34][R18.64+0x3c0], R45 ;  /* 0x0003c02d12009986 */ /* 0x0001e8000c101522 */
[----:B------:R0:W-:Y:S01]  /*10180*/  STL [R1+0x30], R3 ;  /* 0x0000300301007387 */ /* 0x0001e20000100800 */
[----:B------:R-:W-:-:S04]  /*10190*/  UIADD3 UR18, UP0, UPT, UR18, -0x1000, URZ ;  /* 0xfffff00012127890 */ /* 0x000fc8000ff1e0ff */
[----:B------:R-:W-:Y:S02]  /*101a0*/  UIADD3.X UR22, UPT, UPT, UR22, -0x1, URZ, UP0, !UPT ;  /* 0xffffffff16167890 */ /* 0x000fe400087fe4ff */
[----:B------:R-:W-:Y:S02]  /*101b0*/  UISETP.GT.AND UP0, UPT, UR15, 0x1, UPT ;  /* 0x000000010f00788c */ /* 0x000fe4000bf04270 */
[----:B------:R-:W-:Y:S02]  /*101c0*/  UIADD3 UR10, UPT, UPT, UR15, -0x1, URZ ;  /* 0xffffffff0f0a7890 */ /* 0x000fe4000fffe0ff */
[----:B------:R-:W-:Y:S02]  /*101d0*/  UIADD3 UR16, UP1, UPT, UR16, -0x1000, URZ ;  /* 0xfffff00010107890 */ /* 0x000fe4000ff3e0ff */
[----:B------:R-:W-:Y:S02]  /*101e0*/  UIADD3 UR19, UP2, UPT, UR19, -0x1000, URZ ;  /* 0xfffff00013137890 */ /* 0x000fe4000ff5e0ff */
[----:B------:R-:W-:-:S02]  /*101f0*/  UIADD3.X UR17, UPT, UPT, UR17, -0x1, URZ, UP1, !UPT ;  /* 0xffffffff11117890 */ /* 0x000fc40008ffe4ff */
[----:B------:R-:W-:Y:S01]  /*10200*/  UIADD3.X UR20, UPT, UPT, UR20, -0x1, URZ, UP2, !UPT ;  /* 0xffffffff14147890 */ /* 0x000fe200097fe4ff */
[----:B------:R-:W-:Y:S01]  /*10210*/  UMOV UR15, UR10 ;  /* 0x0000000a000f7c82 */ /* 0x000fe20008000000 */
[----:B0-----:R-:W-:Y:S10]  /*10220*/  BRA.U UP0, `(.L_x_1107) ;  /* 0xffffff0500b07547 */ /* 0x001ff4000b83ffff */
.L_x_975:
[----:B------:R-:W0:Y:S01]  /*10230*/  LDCU.64 UR6, c[0x0][0x548] ;  /* 0x0000a900ff0677ac */ /* 0x000e220008000a00 */
[----:B------:R-:W1:Y:S01]  /*10240*/  S2R R11, SR_TID.X ;  /* 0x00000000000b7919 */ /* 0x000e620000002100 */
        /* <DEDUP_REMOVED lines=43> */
.L_x_1109:
[----:B------:R-:W-:Y:S05]  /*10500*/  BSYNC.RECONVERGENT B0 ;  /* 0x0000000000007941 */ /* 0x000fea0003800200 */
.L_x_1108:
        /* <DEDUP_REMOVED lines=43> */
.L_x_1111:
[----:B------:R-:W-:Y:S05]  /*107c0*/  BSYNC.RECONVERGENT B0 ;  /* 0x0000000000007941 */ /* 0x000fea0003800200 */
.L_x_1110:
[----:B------:R-:W-:Y:S05]  /*107d0*/  @P0 EXIT ;  /* 0x000000000000094d */ /* 0x000fea0003800000 */
[----:B------:R-:W3:Y:S01]  /*107e0*/  S2UR UR14, SR_CgaCtaId ;  /* 0x00000000000e79c3 */ /* 0x000ee20000008800 */
[----:B------:R-:W4:Y:S01]  /*107f0*/  LDCU.64 UR10, c[0x0][0x4a8] ;  /* 0x00009500ff0a77ac */ /* 0x000f220008000a00 */
[----:B------:R-:W-:Y:S01]  /*10800*/  BSSY.RECONVERGENT B0, `(.L_x_1112) ;  /* 0x000002b000007945 */ /* 0x000fe20003800200 */
[----:B------:R-:W5:Y:S01]  /*10810*/  LDCU.64 UR12, c[0x0][0x4c8] ;  /* 0x00009900ff0c77ac */ /* 0x000f620008000a00 */
[----:B------:R-:W0:Y:S01]  /*10820*/  LDCU UR15, c[0x0][0x360] ;  /* 0x00006c00ff0f77ac */ /* 0x000e220008000800 */
[----:B------:R-:W0:Y:S01]  /*10830*/  LDCU.64 UR16, c[0x0][0x4b0] ;  /* 0x00009600ff1077ac */ /* 0x000e220008000a00 */
[----:B------:R-:W0:Y:S01]  /*10840*/  LDCU.64 UR18, c[0x0][0x4d0] ;  /* 0x00009a00ff1277ac */ /* 0x000e220008000a00 */
[----:B----4-:R-:W-:Y:S02]  /*10850*/  UIMAD.WIDE.U32 UR4, UR8, UR10, URZ ;  /* 0x0000000a080472a5 */ /* 0x010fe4000f8e00ff */
[----:B-----5:R-:W-:Y:S01]  /*10860*/  UIMAD.WIDE.U32 UR6, UR8, UR12, URZ ;  /* 0x0000000c080672a5 */ /* 0x020fe2000f8e00ff */
[----:B------:R-:W-:Y:S01]  /*10870*/  UMOV UR10, 0x400 ;  /* 0x00000400000a7882 */ /* 0x000fe20000000000 */
[----:B------:R-:W-:Y:S01]  /*10880*/  UIMAD UR9, UR8, UR11, UR5 ;  /* 0x0000000b080972a4 */ /* 0x000fe2000f8e0205 */
[----:B------:R-:W4:Y:S01]  /*10890*/  LDCU.128 UR20, c[0x0][0x530] ;  /* 0x0000a600ff1477ac */ /* 0x000f220008000c00 */
[----:B------:R-:W-:-:S02]  /*108a0*/  UIMAD UR8, UR8, UR13, UR7 ;  /* 0x0000000d080872a4 */ /* 0x000fc4000f8e0207 */
[----:B0--3--:R-:W-:-:S12]  /*108b0*/  ULEA UR10, UR14, UR10, 0x18 ;  /* 0x0000000a0e0a7291 */ /* 0x009fd8000f8ec0ff */
.L_x_1113:
        /* <DEDUP_REMOVED lines=16> */
[C---:B----4-:R-:W-:Y:S01]  /*109c0*/  LEA R2, P0, R6.reuse, UR20, 0x3 ;  /* 0x0000001406027c11 */ /* 0x050fe2000f8018ff */
        /* <DEDUP_REMOVED lines=15> */
.L_x_1112:
[----:B------:R-:W-:Y:S05]  /*10ac0*/  EXIT ;  /* 0x000000000000794d */ /* 0x000fea0003800000 */
.L_x_1013:
[----:B------:R-:W-:Y:S01]  /*10ad0*/  MOV R190, R73 ;  /* 0x0000004900be7202 */ /* 0x000fe20000000f00 */
[----:B------:R-:W-:Y:S01]  /*10ae0*/  HFMA2 R191, -RZ, RZ, 0, 5.9604644775390625e-08 ;  /* 0x00000001ffbf7431 */ /* 0x000fe200000001ff */
[----:B------:R-:W-:Y:S02]  /*10af0*/  MOV R192, RZ ;  /* 0x000000ff00c07202 */ /* 0x000fe40000000f00 */
[----:B------:R-:W-:-:S07]  /*10b00*/  MOV R235, 0xffffffff ;  /* 0xffffffff00eb7802 */ /* 0x000fce0000000f00 */
[----:B01---5:R-:W-:Y:S05]  /*10b10*/  WARPSYNC.COLLECTIVE R235, `(.L_x_1114) ;  /* 0x00000000eb087348 */ /* 0x023fea0003c00000 */
[----:B------:R2:W3:Y:S02]  /*10b20*/  SHFL.UP P6, R186, R190, R191, R192 ;  /* 0x040000bfbeba7389 */ /* 0x0004e400000c00c0 */
[----:B0123-5:R-:W-:Y:S05]  /*10b30*/  ENDCOLLECTIVE ;  /* 0x000000000000791b */ /* 0x02ffea0003800000 */
.L_x_1114:
[----:B------:R-:W-:Y:S02]  /*10b40*/  MOV R190, R72 ;  /* 0x0000004800be7202 */ /* 0x000fe40000000f00 */
[----:B------:R-:W-:-:S07]  /*10b50*/  MOV R183, R186 ;  /* 0x000000ba00b77202 */ /* 0x000fce0000000f00 */
[----:B------:R-:W-:Y:S05]  /*10b60*/  WARPSYNC.COLLECTIVE R235, `(.L_x_1115) ;  /* 0x00000000eb087348 */ /* 0x000fea0003c00000 */
[----:B------:R0:W1:Y:S02]  /*10b70*/  SHFL.UP P6, R186, R190, R191, R192 ;  /* 0x040000bfbeba7389 */ /* 0x00006400000c00c0 */
[----:B01----:R-:W-:Y:S05]  /*10b80*/  ENDCOLLECTIVE ;  /* 0x000000000000791b */ /* 0x003fea0003800000 */
.L_x_1115:
[----:B------:R-:W-:Y:S02]  /*10b90*/  MOV R190, R74 ;  /* 0x0000004a00be7202 */ /* 0x000fe40000000f00 */
[----:B------:R-:W-:-:S07]  /*10ba0*/  MOV R184, R186 ;  /* 0x000000ba00b87202 */ /* 0x000fce0000000f00 */
[----:B------:R-:W-:Y:S05]  /*10bb0*/  WARPSYNC.COLLECTIVE R235, `(.L_x_1116) ;  /* 0x00000000eb087348 */ /* 0x000fea0003c00000 */
[----:B------:R0:W1:Y:S02]  /*10bc0*/  SHFL.UP P6, R186, R190, R191, R192 ;  /* 0x040000bfbeba7389 */ /* 0x00006400000c00c0 */
[----:B01----:R-:W-:Y:S05]  /*10bd0*/  ENDCOLLECTIVE ;  /* 0x000000000000791b */ /* 0x003fea0003800000 */
.L_x_1116:
[----:B------:R-:W-:Y:S02]  /*10be0*/  MOV R190, R75 ;  /* 0x0000004b00be7202 */ /* 0x000fe40000000f00 */
[----:B------:R-:W-:-:S07]  /*10bf0*/  MOV R185, R186 ;  /* 0x000000ba00b97202 */ /* 0x000fce0000000f00 */
[----:B------:R-:W-:Y:S05]  /*10c00*/  WARPSYNC.COLLECTIVE R235, `(.L_x_1117) ;  /* 0x00000000eb087348 */ /* 0x000fea0003c00000 */
[----:B------:R0:W1:Y:S02]  /*10c10*/  SHFL.UP P6, R186, R190, R191, R192 ;  /* 0x040000bfbeba7389 */ /* 0x00006400000c00c0 */
[----:B01----:R-:W-:Y:S05]  /*10c20*/  ENDCOLLECTIVE ;  /* 0x000000000000791b */ /* 0x003fea0003800000 */
.L_x_1117:
        /* <DEDUP_REMOVED lines=15> */
.L_x_1118:
[----:B------:R-:W-:Y:S02]  /*10d20*/  MOV R190, R72 ;  /* 0x0000004800be7202 */ /* 0x000fe40000000f00 */
[----:B------:R-:W-:-:S07]  /*10d30*/  MOV R183, R186 ;  /* 0x000000ba00b77202 */ /* 0x000fce0000000f00 */
[----:B------:R-:W-:Y:S05]  /*10d40*/  WARPSYNC.COLLECTIVE R235, `(.L_x_1119) ;  /* 0x00000000eb087348 */ /* 0x000fea0003c00000 */
[----:B------:R0:W1:Y:S02]  /*10d50*/  SHFL.UP P6, R186, R190, R191, R192 ;  /* 0x040000bfbeba7389 */ /* 0x00006400000c00c0 */
[----:B01----:R-:W-:Y:S05]  /*10d60*/  ENDCOLLECTIVE ;  /* 0x000000000000791b */ /* 0x003fea0003800000 */
.L_x_1119:
[----:B------:R-:W-:Y:S02]  /*10d70*/  MOV R190, R74 ;  /* 0x0000004a00be7202 */ /* 0x000fe40000000f00 */
[----:B------:R-:W-:-:S07]  /*10d80*/  MOV R184, R186 ;  /* 0x000000ba00b87202 */ /* 0x000fce0000000f00 */
[----:B------:R-:W-:Y:S05]  /*10d90*/  WARPSYNC.COLLECTIVE R235, `(.L_x_1120) ;  /* 0x00000000eb087348 */ /* 0x000fea0003c00000 */
[----:B------:R0:W1:Y:S02]  /*10da0*/  SHFL.UP P6, R186, R190, R191, R192 ;  /* 0x040000bfbeba7389 */ /* 0x00006400000c00c0 */
[----:B01----:R-:W-:Y:S05]  /*10db0*/  ENDCOLLECTIVE ;  /* 0x000000000000791b */ /* 0x003fea0003800000 */
.L_x_1120:
[----:B------:R-:W-:Y:S02]  /*10dc0*/  MOV R190, R75 ;  /* 0x0000004b00be7202 */ /* 0x000fe40000000f00 */
[----:B------:R-:W-:-:S07]  /*10dd0*/  MOV R185, R186 ;  /* 0x000000ba00b97202 */ /* 0x000fce0000000f00 */
[----:B------:R-:W-:Y:S05]  /*10de0*/  WARPSYNC.COLLECTIVE R235, `(.L_x_1121) ;  /* 0x00000000eb087348 */ /* 0x000fea0003c00000 */
[----:B------:R0:W1:Y:S02]  /*10df0*/  SHFL.UP P6, R186, R190, R191, R192 ;  /* 0x040000bfbeba7389 */ /* 0x00006400000c00c0 */
[----:B01----:R-:W-:Y:S05]  /*10e00*/  ENDCOLLECTIVE ;  /* 0x000000000000791b */ /* 0x003fea0003800000 */
.L_x_1121:
        /* <DEDUP_REMOVED lines=15> */
.L_x_1122:
[----:B------:R-:W-:Y:S02]  /*10f00*/  MOV R190, R72 ;  /* 0x0000004800be7202 */ /* 0x000fe40000000f00 */
[----:B------:R-:W-:-:S07]  /*10f10*/  MOV R183, R186 ;  /* 0x000000ba00b77202 */ /* 0x000fce0000000f00 */
[----:B------:R-:W-:Y:S05]  /*10f20*/  WARPSYNC.COLLECTIVE R235, `(.L_x_1123) ;  /* 0x00000000eb087348 */ /* 0x000fea0003c00000 */
[----:B------:R0:W1:Y:S02]  /*10f30*/  SHFL.UP P6, R186, R190, R191, R192 ;  /* 0x040000bfbeba7389 */ /* 0x00006400000c00c0 */
[----:B01----:R-:W-:Y:S05]  /*10f40*/  ENDCOLLECTIVE ;  /* 0x000000000000791b */ /* 0x003fea0003800000 */
.L_x_1123:
[----:B------:R-:W-:Y:S02]  /*10f50*/  MOV R190, R74 ;  /* 0x0000004a00be7202 */ /* 0x000fe40000000f00 */
[----:B------:R-:W-:-:S07]  /*10f60*/  MOV R184, R186 ;  /* 0x000000ba00b87202 */ /* 0x000fce0000000f00 */
[----:B------:R-:W-:Y:S05]  /*10f70*/  WARPSYNC.COLLECTIVE R235, `(.L_x_1124) ;  /* 0x00000000eb087348 */ /* 0x000fea0003c00000 */
[----:B------:R0:W1:Y:S02]  /*10f80*/  SHFL.UP P6, R186, R190, R191, R192 ;  /* 0x040000bfbeba7389 */ /* 0x00006400000c00c0 */
[----:B01----:R-:W-:Y:S05]  /*10f90*/  ENDCOLLECTIVE ;  /* 0x000000000000791b */ /* 0x003fea0003800000 */
.L_x_1124:
[----:B------:R-:W-:Y:S02]  /*10fa0*/  MOV R190, R75 ;  /* 0x0000004b00be7202 */ /* 0x000fe40000000f00 */
[----:B------:R-:W-:-:S07]  /*10fb0*/  MOV R185, R186 ;  /* 0x000000ba00b97202 */ /* 0x000fce0000000f00 */
[----:B------:R-:W-:Y:S05]  /*10fc0*/  WARPSYNC.COLLECTIVE R235, `(.L_x_1125) ;  /* 0x00000000eb087348 */ /* 0x000fea0003c00000 */
[----:B------:R0:W1:Y:S02]  /*10fd0*/  SHFL.UP P6, R186, R190, R191, R192 ;  /* 0x040000bfbeba7389 */ /* 0x00006400000c00c0 */
[----:B01----:R-:W-:Y:S05]  /*10fe0*/  ENDCOLLECTIVE ;  /* 0x000000000000791b */ /* 0x003fea0003800000 */
.L_x_1125:
        /* <DEDUP_REMOVED lines=15> */
.L_x_1126:
[----:B------:R-:W-:Y:S02]  /*110e0*/  MOV R190, R72 ;  /* 0x0000004800be7202 */ /* 0x000fe40000000f00 */
[----:B------:R-:W-:-:S07]  /*110f0*/  MOV R183, R186 ;  /* 0x000000ba00b77202 */ /* 0x000fce0000000f00 */
[----:B------:R-:W-:Y:S05]  /*11100*/  WARPSYNC.COLLECTIVE R235, `(.L_x_1127) ;  /* 0x00000000eb087348 */ /* 0x000fea0003c00000 */
[----:B------:R0:W1:Y:S02]  /*11110*/  SHFL.UP P6, R186, R190, R191, R192 ;  /* 0x040000bfbeba7389 */ /* 0x00006400000c00c0 */
[----:B01----:R-:W-:Y:S05]  /*11120*/  ENDCOLLECTIVE ;  /* 0x000000000000791b */ /* 0x003fea0003800000 */
.L_x_1127:
[----:B------:R-:W-:Y:S02]  /*11130*/  MOV R190, R74 ;  /* 0x0000004a00be7202 */ /* 0x000fe40000000f00 */
[----:B------:R-:W-:-:S07]  /*11140*/  MOV R184, R186 ;  /* 0x000000ba00b87202 */ /* 0x000fce0000000f00 */
[----:B------:R-:W-:Y:S05]  /*11150*/  WARPSYNC.COLLECTIVE R235, `(.L_x_1128) ;  /* 0x00000000eb087348 */ /* 0x000fea0003c00000 */
[----:B------:R0:W1:Y:S02]  /*11160*/  SHFL.UP P6, R186, R190, R191, R192 ;  /* 0x040000bfbeba7389 */ /* 0x00006400000c00c0 */
[----:B01----:R-:W-:Y:S05]  /*11170*/  ENDCOLLECTIVE ;  /* 0x000000000000791b */ /* 0x003fea0003800000 */
.L_x_1128:
[----:B------:R-:W-:Y:S02]  /*11180*/  MOV R190, R75 ;  /* 0x0000004b00be7202 */ /* 0x000fe40000000f00 */
[----:B------:R-:W-:-:S07]  /*11190*/  MOV R185, R186 ;  /* 0x000000ba00b97202 */ /* 0x000fce0000000f00 */
[----:B------:R-:W-:Y:S05]  /*111a0*/  WARPSYNC.COLLECTIVE R235, `(.L_x_1129) ;  /* 0x00000000eb087348 */ /* 0x000fea0003c00000 */
[----:B------:R0:W1:Y:S02]  /*111b0*/  SHFL.UP P6, R186, R190, R191, R192 ;  /* 0x040000bfbeba7389 */ /* 0x00006400000c00c0 */
[----:B01----:R-:W-:Y:S05]  /*111c0*/  ENDCOLLECTIVE ;  /* 0x000000000000791b */ /* 0x003fea0003800000 */
.L_x_1129:
        /* <DEDUP_REMOVED lines=15> */
.L_x_1130:
[----:B------:R-:W-:Y:S02]  /*112c0*/  MOV R190, R72 ;  /* 0x0000004800be7202 */ /* 0x000fe40000000f00 */
[----:B------:R-:W-:-:S07]  /*112d0*/  MOV R183, R186 ;  /* 0x000000ba00b77202 */ /* 0x000fce0000000f00 */
[----:B------:R-:W-:Y:S05]  /*112e0*/  WARPSYNC.COLLECTIVE R235, `(.L_x_1131) ;  /* 0x00000000eb087348 */ /* 0x000fea0003c00000 */
[----:B------:R0:W1:Y:S02]  /*112f0*/  SHFL.UP P6, R186, R190, R191, R192 ;  /* 0x040000bfbeba7389 */ /* 0x00006400000c00c0 */
[----:B01----:R-:W-:Y:S05]  /*11300*/  ENDCOLLECTIVE ;  /* 0x000000000000791b */ /* 0x003fea0003800000 */
.L_x_1131:
[----:B------:R-:W-:Y:S02]  /*11310*/  MOV R190, R74 ;  /* 0x0000004a00be7202 */ /* 0x000fe40000000f00 */
[----:B------:R-:W-:-:S07]  /*11320*/  MOV R184, R186 ;  /* 0x000000ba00b87202 */ /* 0x000fce0000000f00 */
[----:B------:R-:W-:Y:S05]  /*11330*/  WARPSYNC.COLLECTIVE R235, `(.L_x_1132) ;  /* 0x00000000eb087348 */ /* 0x000fea0003c00000 */
[----:B------:R0:W1:Y:S02]  /*11340*/  SHFL.UP P6, R186, R190, R191, R192 ;  /* 0x040000bfbeba7389 */ /* 0x00006400000c00c0 */
[----:B01----:R-:W-:Y:S05]  /*11350*/  ENDCOLLECTIVE ;  /* 0x000000000000791b */ /* 0x003fea0003800000 */
.L_x_1132:
[----:B------:R-:W-:Y:S02]  /*11360*/  MOV R190, R75 ;  /* 0x0000004b00be7202 */ /* 0x000fe40000000f00 */
[----:B------:R-:W-:-:S07]  /*11370*/  MOV R185, R186 ;  /* 0x000000ba00b97202 */ /* 0x000fce0000000f00 */
[----:B------:R-:W-:Y:S05]  /*11380*/  WARPSYNC.COLLECTIVE R235, `(.L_x_1133) ;  /* 0x00000000eb087348 */ /* 0x000fea0003c00000 */
[----:B------:R0:W1:Y:S02]  /*11390*/  SHFL.UP P6, R186, R190, R191, R192 ;  /* 0x040000bfbeba7389 */ /* 0x00006400000c00c0 */
[----:B01----:R-:W-:Y:S05]  /*113a0*/  ENDCOLLECTIVE ;  /* 0x000000000000791b */ /* 0x003fea0003800000 */
.L_x_1133:
[----:B------:R-:W-:Y:S05]  /*113b0*/  BRA `(.L_x_1134) ;  /* 0xffffff6c00347947 */ /* 0x000fea000383ffff */
.L_x_1014:
        /* <DEDUP_REMOVED lines=8> */
.L_x_1136:
[----:B------:R-:W-:Y:S05]  /*11440*/  BSYNC B0 ;  /* 0x0000000000007941 */ /* 0x000fea0003800000 */
.L_x_1135:
[----:B------:R-:W-:Y:S05]  /*11450*/  BRA `(.L_x_1137) ;  /* 0xffffff6c00407947 */ /* 0x000fea000383ffff */
.L_x_1015:
        /* <DEDUP_REMOVED lines=8> */
.L_x_1139:
[----:B------:R-:W-:Y:S05]  /*114e0*/  BSYNC B0 ;  /* 0x0000000000007941 */ /* 0x000fea0003800000 */
.L_x_1138:
[----:B------:R-:W-:Y:S05]  /*114f0*/  BRA `(.L_x_1140) ;  /* 0xffffff6c00207947 */ /* 0x000fea000383ffff */
.L_x_1016:
        /* <DEDUP_REMOVED lines=8> */
.L_x_1142:
[----:B------:R-:W-:Y:S05]  /*11580*/  BSYNC B0 ;  /* 0x0000000000007941 */ /* 0x000fea0003800000 */
.L_x_1141:
[----:B------:R-:W-:Y:S05]  /*11590*/  BRA `(.L_x_1143) ;  /* 0xffffff6c00007947 */ /* 0x000fea000383ffff */
.L_x_1017:
        /* <DEDUP_REMOVED lines=8> */
.L_x_1145:
[----:B------:R-:W-:Y:S05]  /*11620*/  BSYNC B0 ;  /* 0x0000000000007941 */ /* 0x000fea0003800000 */
.L_x_1144:
[----:B------:R-:W-:Y:S05]  /*11630*/  BRA `(.L_x_1146) ;  /* 0xffffff6800e07947 */ /* 0x000fea000383ffff */
.L_x_1018:
        /* <DEDUP_REMOVED lines=8> */
.L_x_1148:
[----:B------:R-:W-:Y:S05]  /*116c0*/  BSYNC B0 ;  /* 0x0000000000007941 */ /* 0x000fea0003800000 */
.L_x_1147:
        /* <DEDUP_REMOVED lines=10> */
.L_x_1149:
[----:B------:R-:W-:Y:S02]  /*11770*/  MOV R232, 0x1f ;  /* 0x0000001f00e87802 */ /* 0x000fe40000000f00 */
[----:B------:R-:W-:Y:S02]  /*11780*/  MOV R190, R74 ;  /* 0x0000004a00be7202 */ /* 0x000fe40000000f00 */
[----:B------:R-:W-:-:S07]  /*11790*/  MOV R183, R186 ;  /* 0x000000ba00b77202 */ /* 0x000fce0000000f00 */
[----:B------:R-:W-:Y:S05]  /*117a0*/  WARPSYNC.COLLECTIVE R235, `(.L_x_1150) ;  /* 0x00000000eb087348 */ /* 0x000fea0003c00000 */
[----:B------:R0:W1:Y:S02]  /*117b0*/  SHFL.UP P6, R186, R190, R191, R192 ;  /* 0x040000bfbeba7389 */ /* 0x00006400000c00c0 */
[----:B01----:R-:W-:Y:S05]  /*117c0*/  ENDCOLLECTIVE ;  /* 0x000000000000791b */ /* 0x003fea0003800000 */
.L_x_1150:
[----:B------:R-:W-:Y:S02]  /*117d0*/  MOV R190, R75 ;  /* 0x0000004b00be7202 */ /* 0x000fe40000000f00 */
[----:B------:R-:W-:-:S07]  /*117e0*/  MOV R74, R186 ;  /* 0x000000ba004a7202 */ /* 0x000fce0000000f00 */
[----:B------:R-:W-:Y:S05]  /*117f0*/  WARPSYNC.COLLECTIVE R235, `(.L_x_1151) ;  /* 0x00000000eb087348 */ /* 0x000fea0003c00000 */
[----:B------:R0:W1:Y:S02]  /*11800*/  SHFL.UP P6, R186, R190, R191, R192 ;  /* 0x040000bfbeba7389 */ /* 0x00006400000c00c0 */
[----:B01----:R-:W-:Y:S05]  /*11810*/  ENDCOLLECTIVE ;  /* 0x000000000000791b */ /* 0x003fea0003800000 */
.L_x_1151:
[----:B------:R-:W-:Y:S05]  /*11820*/  WARPSYNC.COLLECTIVE R235, `(.L_x_1152) ;  /* 0x00000000eb087348 */ /* 0x000fea0003c00000 */
[----:B------:R0:W1:Y:S02]  /*11830*/  SHFL.IDX P3, R236, R234, R233, R232 ;  /* 0x000000e9eaec7389 */ /* 0x00006400000600e8 */
[----:B01----:R-:W-:Y:S05]  /*11840*/  ENDCOLLECTIVE ;  /* 0x000000000000791b */ /* 0x003fea0003800000 */
.L_x_1152:
[----:B------:R-:W-:Y:S02]  /*11850*/  MOV R234, R77 ;  /* 0x0000004d00ea7202 */ /* 0x000fe40000000f00 */
[----:B------:R-:W-:Y:S02]  /*11860*/  MOV R75, R186 ;  /* 0x000000ba004b7202 */ /* 0x000fe40000000f00 */
[----:B------:R-:W-:-:S07]  /*11870*/  MOV R76, R236 ;  /* 0x000000ec004c7202 */ /* 0x000fce0000000f00 */
[----:B------:R-:W-:Y:S05]  /*11880*/  WARPSYNC.COLLECTIVE R235, `(.L_x_1153) ;  /* 0x00000000eb087348 */ /* 0x000fea0003c00000 */
[----:B------:R0:W1:Y:S02]  /*11890*/  SHFL.IDX P3, R236, R234, R233, R232 ;  /* 0x000000e9eaec7389 */ /* 0x00006400000600e8 */
[----:B01----:R-:W-:Y:S05]  /*118a0*/  ENDCOLLECTIVE ;  /* 0x000000000000791b */ /* 0x003fea0003800000 */
.L_x_1153:
[----:B------:R-:W-:Y:S02]  /*118b0*/  MOV R234, R78 ;  /* 0x0000004e00ea7202 */ /* 0x000fe40000000f00 */
[----:B------:R-:W-:-:S07]  /*118c0*/  MOV R184, R236 ;  /* 0x000000ec00b87202 */ /* 0x000fce0000000f00 */
[----:B------:R-:W-:Y:S05]  /*118d0*/  WARPSYNC.COLLECTIVE R235, `(.L_x_1154) ;  /* 0x00000000eb087348 */ /* 0x000fea0003c00000 */
[----:B------:R0:W1:Y:S02]  /*118e0*/  SHFL.IDX P3, R236, R234, R233, R232 ;  /* 0x000000e9eaec7389 */ /* 0x00006400000600e8 */
[----:B01----:R-:W-:Y:S05]  /*118f0*/  ENDCOLLECTIVE ;  /* 0x000000000000791b */ /* 0x003fea0003800000 */
.L_x_1154:
[----:B------:R-:W-:Y:S02]  /*11900*/  MOV R234, R79 ;  /* 0x0000004f00ea7202 */ /* 0x000fe40000000f00 */
[----:B------:R-:W-:-:S07]  /*11910*/  MOV R78, R236 ;  /* 0x000000ec004e7202 */ /* 0x000fce0000000f00 */
[----:B------:R-:W-:Y:S05]  /*11920*/  WARPSYNC.COLLECTIVE R235, `(.L_x_1155) ;  /* 0x00000000eb087348 */ /* 0x000fea0003c00000 */
[----:B------:R0:W1:Y:S02]  /*11930*/  SHFL.IDX P3, R236, R234, R233, R232 ;  /* 0x000000e9eaec7389 */ /* 0x00006400000600e8 */
[----:B01----:R-:W-:Y:S05]  /*11940*/  ENDCOLLECTIVE ;  /* 0x000000000000791b */ /* 0x003fea0003800000 */
.L_x_1155:
[----:B------:R-:W-:Y:S01]  /*11950*/  MOV R79, R236 ;  /* 0x000000ec004f7202 */ /* 0x000fe20000000f00 */
[----:B------:R-:W-:Y:S06]  /*11960*/  BRA `(.L_x_1156) ;  /* 0xffffff68003c7947 */ /* 0x000fec000383ffff */
.L_x_1020:
[-C--:B------:R-:W-:Y:S01]  /*11970*/  MOV R252, R234.reuse ;  /* 0x000000ea00fc7202 */ /* 0x080fe20000000f00 */
[----:B------:R-:W-:Y:S01]  /*11980*/  HFMA2 R251, -RZ, RZ, 0, 5.9604644775390625e-08 ;  /* 0x00000001fffb7431 */ /* 0x000fe200000001ff */
[----:B------:R-:W-:Y:S02]  /*11990*/  MOV R236, 0x1f ;  /* 0x0000001f00ec7802 */ /* 0x000fe40000000f00 */
[----:B------:R-:W-:Y:S02]  /*119a0*/  MOV R235, 0xffffffff ;  /* 0xffffffff00eb7802 */ /* 0x000fe40000000f00 */
[----:B------:R-:W-:Y:S02]  /*119b0*/  MOV R76, R234 ;  /* 0x000000ea004c7202 */ /* 0x000fe40000000f00 */
[----:B------:R-:W-:-:S07]  /*119c0*/  MOV R77, R233 ;  /* 0x000000e9004d7202 */ /* 0x000fce0000000f00 */
[----:B------:R-:W-:Y:S05]  /*119d0*/  WARPSYNC.COLLECTIVE R235, `(.L_x_1157) ;  /* 0x00000000eb087348 */ /* 0x000fea0003c00000 */
[----:B------:R0:W1:Y:S02]  /*119e0*/  SHFL.DOWN P0, R232, R252, R251, R236 ;  /* 0x080000fbfce87389 */ /* 0x00006400000000ec */
[----:B01----:R-:W-:Y:S05]  /*119f0*/  ENDCOLLECTIVE ;  /* 0x000000000000791b */ /* 0x003fea0003800000 */
.L_x_1157:
[----:B------:R-:W-:Y:S02]  /*11a00*/  MOV R252, R233 ;  /* 0x000000e900fc7202 */ /* 0x000fe40000000f00 */
[----:B------:R-:W-:-:S07]  /*11a10*/  MOV R237, R232 ;  /* 0x000000e800ed7202 */ /* 0x000fce0000000f00 */
[----:B------:R-:W-:Y:S05]  /*11a20*/  WARPSYNC.COLLECTIVE R235, `(.L_x_1158) ;  /* 0x00000000eb087348 */ /* 0x000fea0003c00000 */
[----:B------:R0:W1:Y:S02]  /*11a30*/  SHFL.DOWN P0, R232, R252, R251, R236 ;  /* 0x080000fbfce87389 */ /* 0x00006400000000ec */
[----:B01----:R-:W-:Y:S05]  /*11a40*/  ENDCOLLECTIVE ;  /* 0x000000000000791b */ /* 0x003fea0003800000 */
.L_x_1158:
[----:B------:R-:W-:Y:S02]  /*11a50*/  MOV R252, R78 ;  /* 0x0000004e00fc7202 */ /* 0x000fe40000000f00 */
[----:B------:R-:W-:-:S07]  /*11a60*/  MOV R238, R232 ;  /* 0x000000e800ee7202 */ /* 0x000fce0000000f00 */
[----:B------:R-:W-:Y:S05]  /*11a70*/  WARPSYNC.COLLECTIVE R235, `(.L_x_1159) ;  /* 0x00000000eb087348 */ /* 0x000fea0003c00000 */
[----:B------:R0:W1:Y:S02]  /*11a80*/  SHFL.DOWN P0, R232, R252, R251, R236 ;  /* 0x080000fbfce87389 */ /* 0x00006400000000ec */
[----:B01----:R-:W-:Y:S05]  /*11a90*/  ENDCOLLECTIVE ;  /* 0x000000000000791b */ /* 0x003fea0003800000 */
.L_x_1159:
[----:B------:R-:W-:Y:S02]  /*11aa0*/  MOV R252, R79 ;  /* 0x0000004f00fc7202 */ /* 0x000fe40000000f00 */
[----:B------:R-:W-:-:S07]  /*11ab0*/  MOV R239, R232 ;  /* 0x000000e800ef7202 */ /* 0x000fce0000000f00 */
[----:B------:R-:W-:Y:S05]  /*11ac0*/  WARPSYNC.COLLECTIVE R235, `(.L_x_1160) ;  /* 0x00000000eb087348 */ /* 0x000fea0003c00000 */
[----:B------:R0:W1:Y:S02]  /*11ad0*/  SHFL.DOWN P0, R232, R252, R251, R236 ;  /* 0x080000fbfce87389 */ /* 0x00006400000000ec */
[----:B01----:R-:W-:Y:S05]  /*11ae0*/  ENDCOLLECTIVE ;  /* 0x000000000000791b */ /* 0x003fea0003800000 */
.L_x_1160:
[----:B------:R-:W-:Y:S05]  /*11af0*/  BRA `(.L_x_1161) ;  /* 0xffffff7c00e07947 */ /* 0x000fea000383ffff */
.L_x_1023:
[----:B------:R-:W-:Y:S01]  /*11b00*/  HFMA2 R251, -RZ, RZ, 0, 1.1920928955078125e-07 ;  /* 0x00000002fffb7431 */ /* 0x000fe200000001ff */
[----:B------:R-:W-:Y:S01]  /*11b10*/  BSSY B0, `(.L_x_1162) ;  /* 0x0000007000007945 */ /* 0x000fe20003800000 */
[----:B------:R-:W-:Y:S02]  /*11b20*/  MOV R252, R76 ;  /* 0x0000004c00fc7202 */ /* 0x000fe40000000f00 */
[----:B------:R-:W-:Y:S02]  /*11b30*/  MOV R236, 0x1f ;  /* 0x0000001f00ec7802 */ /* 0x000fe40000000f00 */
[----:B------:R-:W-:-:S07]  /*11b40*/  MOV R235, 0xffffffff ;  /* 0xffffffff00eb7802 */ /* 0x000fce0000000f00 */
[----:B01234-:R-:W-:Y:S05]  /*11b50*/  WARPSYNC.COLLECTIVE R235, `(.L_x_1163) ;  /* 0x00000000eb087348 */ /* 0x01ffea0003c00000 */
[----:B----4-:R4:W0:Y:S02]  /*11b60*/  SHFL.DOWN P0, R232, R252, R251, R236 ;  /* 0x080000fbfce87389 */ /* 0x01082400000000ec */
[----:B01234-:R-:W-:Y:S05]  /*11b70*/  ENDCOLLECTIVE ;  /* 0x000000000000791b */ /* 0x01ffea0003800000 */
.L_x_1163:
[----:B------:R-:W-:Y:S05]  /*11b80*/  BSYNC B0 ;  /* 0x0000000000007941 */ /* 0x000fea0003800000 */
.L_x_1162:
        /* <DEDUP_REMOVED lines=8> */
.L_x_1164:
[----:B------:R-:W-:Y:S02]  /*11c10*/  MOV R252, R78 ;  /* 0x0000004e00fc7202 */ /* 0x000fe40000000f00 */
[----:B------:R-:W-:-:S07]  /*11c20*/  MOV R234, R232 ;  /* 0x000000e800ea7202 */ /* 0x000fce0000000f00 */
[----:B------:R-:W-:Y:S05]  /*11c30*/  WARPSYNC.COLLECTIVE R235, `(.L_x_1165) ;  /* 0x00000000eb087348 */ /* 0x000fea0003c00000 */
[----:B------:R0:W1:Y:S02]  /*11c40*/  SHFL.DOWN P0, R232, R252, R251, R236 ;  /* 0x080000fbfce87389 */ /* 0x00006400000000ec */
[----:B01----:R-:W-:Y:S05]  /*11c50*/  ENDCOLLECTIVE ;  /* 0x000000000000791b */ /* 0x003fea0003800000 */
.L_x_1165:
[----:B------:R-:W-:Y:S02]  /*11c60*/  MOV R252, R79 ;  /* 0x0000004f00fc7202 */ /* 0x000fe40000000f00 */
[----:B------:R-:W-:-:S07]  /*11c70*/  MOV R237, R232 ;  /* 0x000000e800ed7202 */ /* 0x000fce0000000f00 */
[----:B------:R-:W-:Y:S05]  /*11c80*/  WARPSYNC.COLLECTIVE R235, `(.L_x_1166) ;  /* 0x00000000eb087348 */ /* 0x000fea0003c00000 */
[----:B------:R0:W1:Y:S02]  /*11c90*/  SHFL.DOWN P0, R232, R252, R251, R236 ;  /* 0x080000fbfce87389 */ /* 0x00006400000000ec */
[----:B01----:R-:W-:Y:S05]  /*11ca0*/  ENDCOLLECTIVE ;  /* 0x000000000000791b */ /* 0x003fea0003800000 */
.L_x_1166:
[----:B------:R-:W-:Y:S01]  /*11cb0*/  MOV R235, R232 ;  /* 0x000000e800eb7202 */ /* 0x000fe20000000f00 */
[----:B------:R-:W-:Y:S06]  /*11cc0*/  BRA `(.L_x_1167) ;  /* 0xffffff7c00c07947 */ /* 0x000fec000383ffff */
.L_x_1026:
[----:B------:R-:W-:Y:S01]  /*11cd0*/  HFMA2 R251, -RZ, RZ, 0, 2.384185791015625e-07 ;  /* 0x00000004fffb7431 */ /* 0x000fe200000001ff */
[----:B------:R-:W-:Y:S01]  /*11ce0*/  BSSY B0, `(.L_x_1168) ;  /* 0x0000007000007945 */ /* 0x000fe20003800000 */
[----:B------:R-:W-:Y:S02]  /*11cf0*/  MOV R252, R76 ;  /* 0x0000004c00fc7202 */ /* 0x000fe40000000f00 */
[----:B------:R-:W-:Y:S02]  /*11d00*/  MOV R236, 0x1f ;  /* 0x0000001f00ec7802 */ /* 0x000fe40000000f00 */
[----:B0-----:R-:W-:-:S07]  /*11d10*/  MOV R235, 0xffffffff ;  /* 0xffffffff00eb7802 */ /* 0x001fce0000000f00 */
[----:B-1234-:R-:W-:Y:S05]  /*11d20*/  WARPSYNC.COLLECTIVE R235, `(.L_x_1169) ;  /* 0x00000000eb087348 */ /* 0x01efea0003c00000 */
[----:B----4-:R0:W4:Y:S02]  /*11d30*/  SHFL.DOWN P0, R232, R252, R251, R236 ;  /* 0x080000fbfce87389 */ /* 0x01012400000000ec */
[----:B01234-:R-:W-:Y:S05]  /*11d40*/  ENDCOLLECTIVE ;  /* 0x000000000000791b */ /* 0x01ffea0003800000 */
.L_x_1169:
[----:B------:R-:W-:Y:S05]  /*11d50*/  BSYNC B0 ;  /* 0x0000000000007941 */ /* 0x000fea0003800000 */
.L_x_1168:
        /* <DEDUP_REMOVED lines=8> */
.L_x_1170:
[----:B------:R-:W-:Y:S02]  /*11de0*/  MOV R252, R78 ;  /* 0x0000004e00fc7202 */ /* 0x000fe40000000f00 */
[----:B------:R-:W-:-:S07]  /*11df0*/  MOV R234, R232 ;  /* 0x000000e800ea7202 */ /* 0x000fce0000000f00 */
[----:B------:R-:W-:Y:S05]  /*11e00*/  WARPSYNC.COLLECTIVE R235, `(.L_x_1171) ;  /* 0x00000000eb087348 */ /* 0x000fea0003c00000 */
[----:B------:R0:W1:Y:S02]  /*11e10*/  SHFL.DOWN P0, R232, R252, R251, R236 ;  /* 0x080000fbfce87389 */ /* 0x00006400000000ec */
[----:B01----:R-:W-:Y:S05]  /*11e20*/  ENDCOLLECTIVE ;  /* 0x000000000000791b */ /* 0x003fea0003800000 */
.L_x_1171:
[----:B------:R-:W-:Y:S02]  /*11e30*/  MOV R252, R79 ;  /* 0x0000004f00fc7202 */ /* 0x000fe40000000f00 */
[----:B------:R-:W-:-:S07]  /*11e40*/  MOV R237, R232 ;  /* 0x000000e800ed7202 */ /* 0x000fce0000000f00 */
[----:B------:R-:W-:Y:S05]  /*11e50*/  WARPSYNC.COLLECTIVE R235, `(.L_x_1172) ;  /* 0x00000000eb087348 */ /* 0x000fea0003c00000 */
[----:B------:R0:W1:Y:S02]  /*11e60*/  SHFL.DOWN P0, R232, R252, R251, R236 ;  /* 0x080000fbfce87389 */ /* 0x00006400000000ec */
[----:B01----:R-:W-:Y:S05]  /*11e70*/  ENDCOLLECTIVE ;  /* 0x000000000000791b */ /* 0x003fea0003800000 */
.L_x_1172:
[----:B------:R-:W-:Y:S01]  /*11e80*/  MOV R235, R232 ;  /* 0x000000e800eb7202 */ /* 0x000fe20000000f00 */
[----:B------:R-:W-:Y:S06]  /*11e90*/  BRA `(.L_x_1173) ;  /* 0xffffff7c00a07947 */ /* 0x000fec000383ffff */
.L_x_1029:
[----:B------:R-:W-:Y:S01]  /*11ea0*/  HFMA2 R251, -RZ, RZ, 0, 4.76837158203125e-07 ;  /* 0x00000008fffb7431 */ /* 0x000fe200000001ff */
[----:B------:R-:W-:Y:S01]  /*11eb0*/  BSSY B0, `(.L_x_1174) ;  /* 0x0000007000007945 */ /* 0x000fe20003800000 */
[----:B------:R-:W-:Y:S02]  /*11ec0*/  MOV R252, R76 ;  /* 0x0000004c00fc7202 */ /* 0x000fe40000000f00 */
[----:B------:R-:W-:Y:S02]  /*11ed0*/  MOV R236, 0x1f ;  /* 0x0000001f00ec7802 */ /* 0x000fe40000000f00 */
[----:B0-----:R-:W-:-:S07]  /*11ee0*/  MOV R235, 0xffffffff ;  /* 0xffffffff00eb7802 */ /* 0x001fce0000000f00 */
[----:B-1234-:R-:W-:Y:S05]  /*11ef0*/  WARPSYNC.COLLECTIVE R235, `(.L_x_1175) ;  /* 0x00000000eb087348 */ /* 0x01efea0003c00000 */
[----:B----4-:R0:W4:Y:S02]  /*11f00*/  SHFL.DOWN P0, R232, R252, R251, R236 ;  /* 0x080000fbfce87389 */ /* 0x01012400000000ec */
[----:B01234-:R-:W-:Y:S05]  /*11f10*/  ENDCOLLECTIVE ;  /* 0x000000000000791b */ /* 0x01ffea0003800000 */
.L_x_1175:
[----:B------:R-:W-:Y:S05]  /*11f20*/  BSYNC B0 ;  /* 0x0000000000007941 */ /* 0x000fea0003800000 */
.L_x_1174:
        /* <DEDUP_REMOVED lines=8> */
.L_x_1176:
[----:B------:R-:W-:Y:S02]  /*11fb0*/  MOV R252, R78 ;  /* 0x0000004e00fc7202 */ /* 0x000fe40000000f00 */
[----:B------:R-:W-:-:S07]  /*11fc0*/  MOV R234, R232 ;  /* 0x000000e800ea7202 */ /* 0x000fce0000000f00 */
[----:B------:R-:W-:Y:S05]  /*11fd0*/  WARPSYNC.COLLECTIVE R235, `(.L_x_1177) ;  /* 0x00000000eb087348 */ /* 0x000fea0003c00000 */
[----:B------:R0:W1:Y:S02]  /*11fe0*/  SHFL.DOWN P0, R232, R252, R251, R236 ;  /* 0x080000fbfce87389 */ /* 0x00006400000000ec */
[----:B01----:R-:W-:Y:S05]  /*11ff0*/  ENDCOLLECTIVE ;  /* 0x000000000000791b */ /* 0x003fea0003800000 */
.L_x_1177:
[----:B------:R-:W-:Y:S02]  /*12000*/  MOV R252, R79 ;  /* 0x0000004f00fc7202 */ /* 0x000fe40000000f00 */
[----:B------:R-:W-:-:S07]  /*12010*/  MOV R237, R232 ;  /* 0x000000e800ed7202 */ /* 0x000fce0000000f00 */
[----:B------:R-:W-:Y:S05]  /*12020*/  WARPSYNC.COLLECTIVE R235, `(.L_x_1178) ;  /* 0x00000000eb087348 */ /* 0x000fea0003c00000 */
[----:B------:R0:W1:Y:S02]  /*12030*/  SHFL.DOWN P0, R232, R252, R251, R236 ;  /* 0x080000fbfce87389 */ /* 0x00006400000000ec */
[----:B01----:R-:W-:Y:S05]  /*12040*/  ENDCOLLECTIVE ;  /* 0x000000000000791b */ /* 0x003fea0003800000 */
.L_x_1178:
[----:B------:R-:W-:Y:S01]  /*12050*/  MOV R235, R232 ;  /* 0x000000e800eb7202 */ /* 0x000fe20000000f00 */
[----:B------:R-:W-:Y:S06]  /*12060*/  BRA `(.L_x_1179) ;  /* 0xffffff7c00807947 */ /* 0x000fec000383ffff */
.L_x_1032:
[----:B------:R-:W-:Y:S01]  /*12070*/  HFMA2 R251, -RZ, RZ, 0, 9.5367431640625e-07 ;  /* 0x00000010fffb7431 */ /* 0x000fe200000001ff */
[----:B------:R-:W-:Y:S01]  /*12080*/  BSSY B0, `(.L_x_1180) ;  /* 0x0000007000007945 */ /* 0x000fe20003800000 */
[----:B------:R-:W-:Y:S02]  /*12090*/  MOV R252, R76 ;  /* 0x0000004c00fc7202 */ /* 0x000fe40000000f00 */
[----:B------:R-:W-:Y:S02]  /*120a0*/  MOV R236, 0x1f ;  /* 0x0000001f00ec7802 */ /* 0x000fe40000000f00 */
[----:B0-----:R-:W-:-:S07]  /*120b0*/  MOV R235, 0xffffffff ;  /* 0xffffffff00eb7802 */ /* 0x001fce0000000f00 */
[----:B-1234-:R-:W-:Y:S05]  /*120c0*/  WARPSYNC.COLLECTIVE R235, `(.L_x_1181) ;  /* 0x00000000eb087348 */ /* 0x01efea0003c00000 */
[----:B----4-:R0:W4:Y:S02]  /*120d0*/  SHFL.DOWN P0, R232, R252, R251, R236 ;  /* 0x080000fbfce87389 */ /* 0x01012400000000ec */
[----:B01234-:R-:W-:Y:S05]  /*120e0*/  ENDCOLLECTIVE ;  /* 0x000000000000791b */ /* 0x01ffea0003800000 */
.L_x_1181:
[----:B------:R-:W-:Y:S05]  /*120f0*/  BSYNC B0 ;  /* 0x0000000000007941 */ /* 0x000fea0003800000 */
.L_x_1180:
        /* <DEDUP_REMOVED lines=8> */
.L_x_1182:
[----:B------:R-:W-:Y:S02]  /*12180*/  MOV R252, R78 ;  /* 0x0000004e00fc7202 */ /* 0x000fe40000000f00 */
[----:B------:R-:W-:-:S07]  /*12190*/  MOV R234, R232 ;  /* 0x000000e800ea7202 */ /* 0x000fce0000000f00 */
[----:B------:R-:W-:Y:S05]  /*121a0*/  WARPSYNC.COLLECTIVE R235, `(.L_x_1183) ;  /* 0x00000000eb087348 */ /* 0x000fea0003c00000 */
[----:B------:R0:W1:Y:S02]  /*121b0*/  SHFL.DOWN P0, R232, R252, R251, R236 ;  /* 0x080000fbfce87389 */ /* 0x00006400000000ec */
[----:B01----:R-:W-:Y:S05]  /*121c0*/  ENDCOLLECTIVE ;  /* 0x000000000000791b */ /* 0x003fea0003800000 */
.L_x_1183:
[----:B------:R-:W-:Y:S02]  /*121d0*/  MOV R252, R79 ;  /* 0x0000004f00fc7202 */ /* 0x000fe40000000f00 */
[----:B------:R-:W-:-:S07]  /*121e0*/  MOV R237, R232 ;  /* 0x000000e800ed7202 */ /* 0x000fce0000000f00 */
[----:B------:R-:W-:Y:S05]  /*121f0*/  WARPSYNC.COLLECTIVE R235, `(.L_x_1184) ;  /* 0x00000000eb087348 */ /* 0x000fea0003c00000 */
[----:B------:R0:W1:Y:S02]  /*12200*/  SHFL.DOWN P0, R232, R252, R251, R236 ;  /* 0x080000fbfce87389 */ /* 0x00006400000000ec */
[----:B01----:R-:W-:Y:S05]  /*12210*/  ENDCOLLECTIVE ;  /* 0x000000000000791b */ /* 0x003fea0003800000 */
.L_x_1184:
[----:B------:R-:W-:Y:S01]  /*12220*/  MOV R235, R232 ;  /* 0x000000e800eb7202 */ /* 0x000fe20000000f00 */
[----:B------:R-:W-:Y:S06]  /*12230*/  BRA `(.L_x_1185) ;  /* 0xffffff7c00607947 */ /* 0x000fec000383ffff */
.L_x_1035:
[----:B0-----:R-:W-:Y:S01]  /*12240*/  HFMA2 R233, -RZ, RZ, 0, 0 ;  /* 0x00000000ffe97431 */ /* 0x001fe200000001ff */
[----:B------:R-:W-:Y:S01]  /*12250*/  BSSY B0, `(.L_x_1186) ;  /* 0x0000007000007945 */ /* 0x000fe20003800000 */
[----:B------:R-:W-:Y:S02]  /*12260*/  MOV R234, R76 ;  /* 0x0000004c00ea7202 */ /* 0x000fe40000000f00 */
[----:B----4-:R-:W-:Y:S02]  /*12270*/  MOV R232, 0x1f ;  /* 0x0000001f00e87802 */ /* 0x010fe40000000f00 */
[----:B------:R-:W-:-:S07]  /*12280*/  MOV R235, 0xffffffff ;  /* 0xffffffff00eb7802 */ /* 0x000fce0000000f00 */
[----:B-123--:R-:W-:Y:S05]  /*12290*/  WARPSYNC.COLLECTIVE R235, `(.L_x_1187) ;  /* 0x00000000eb087348 */ /* 0x00efea0003c00000 */
[----:B------:R0:W4:Y:S02]  /*122a0*/  SHFL.IDX P3, R236, R234, R233, R232 ;  /* 0x000000e9eaec7389 */ /* 0x00012400000600e8 */
[----:B01234-:R-:W-:Y:S05]  /*122b0*/  ENDCOLLECTIVE ;  /* 0x000000000000791b */ /* 0x01ffea0003800000 */
.L_x_1187:
[----:B------:R-:W-:Y:S05]  /*122c0*/  BSYNC B0 ;  /* 0x0000000000007941 */ /* 0x000fea0003800000 */
.L_x_1186:
[----:B------:R-:W-:Y:S01]  /*122d0*/  MOV R234, R77 ;  /* 0x0000004d00ea7202 */ /* 0x000fe20000000f00 */
[----:B------:R-:W-:Y:S01]  /*122e0*/  HFMA2 R233, -RZ, RZ, 0, 0 ;  /* 0x00000000ffe97431 */ /* 0x000fe200000001ff */
[----:B------:R-:W-:Y:S01]  /*122f0*/  MOV R232, 0x1f ;  /* 0x0000001f00e87802 */ /* 0x000fe20000000f00 */
[----:B------:R-:W-:Y:S01]  /*12300*/  HFMA2 R251, -RZ, RZ, 0, 5.9604644775390625e-08 ;  /* 0x00000001fffb7431 */ /* 0x000fe200000001ff */
[----:B------:R-:W-:Y:S02]  /*12310*/  MOV R235, 0xffffffff ;  /* 0xffffffff00eb7802 */ /* 0x000fe40000000f00 */
[----:B------:R-:W-:Y:S02]  /*12320*/  MOV R240, R236 ;  /* 0x000000ec00f07202 */ /* 0x000fe40000000f00 */
[----:B------:R-:W-:-:S07]  /*12330*/  MOV R252, R76 ;  /* 0x0000004c00fc7202 */ /* 0x000fce0000000f00 */
[----:B------:R-:W-:Y:S05]  /*12340*/  WARPSYNC.COLLECTIVE R235, `(.L_x_1188) ;  /* 0x00000000eb087348 */ /* 0x000fea0003c00000 */
[----:B------:R0:W1:Y:S02]  /*12350*/  SHFL.IDX P3, R236, R234, R233, R232 ;  /* 0x000000e9eaec7389 */ /* 0x00006400000600e8 */
[----:B01----:R-:W-:Y:S05]  /*12360*/  ENDCOLLECTIVE ;  /* 0x000000000000791b */ /* 0x003fea0003800000 */
.L_x_1188:
[----:B------:R-:W-:Y:S02]  /*12370*/  MOV R234, R78 ;  /* 0x0000004e00ea7202 */ /* 0x000fe40000000f00 */
[----:B------:R-:W-:-:S07]  /*12380*/  MOV R238, R236 ;  /* 0x000000ec00ee7202 */ /* 0x000fce0000000f00 */
[----:B------:R-:W-:Y:S05]  /*12390*/  WARPSYNC.COLLECTIVE R235, `(.L_x_1189) ;  /* 0x00000000eb087348 */ /* 0x000fea0003c00000 */
[----:B------:R0:W1:Y:S02]  /*123a0*/  SHFL.IDX P3, R236, R234, R233, R232 ;  /* 0x000000e9eaec7389 */ /* 0x00006400000600e8 */
[----:B01----:R-:W-:Y:S05]  /*123b0*/  ENDCOLLECTIVE ;  /* 0x000000000000791b */ /* 0x003fea0003800000 */
.L_x_1189:
[----:B------:R-:W-:-:S04]  /*123c0*/  FMUL.FTZ R239, R72, R238 ;  /* 0x000000ee48ef7220 */ /* 0x000fc80000410000 */
[----:B------:R-:W-:Y:S01]  /*123d0*/  FFMA.FTZ R239, R73, R240, R239 ;  /* 0x000000f049ef7223 */ /* 0x000fe200000100ef */
[-C--:B------:R-:W-:Y:S01]  /*123e0*/  FMUL.FTZ R232, R75, R238.reuse ;  /* 0x000000ee4be87220 */ /* 0x080fe20000410000 */
[----:B------:R-:W-:Y:S01]  /*123f0*/  FMUL.FTZ R233, R73, R238 ;  /* 0x000000ee49e97220 */ /* 0x000fe20000410000 */
[----:B------:R-:W-:Y:S02]  /*12400*/  MOV R234, R79 ;  /* 0x0000004f00ea7202 */ /* 0x000fe40000000f00 */
[----:B------:R-:W-:Y:S01]  /*12410*/  FFMA.FTZ R232, R74, R240, -R232 ;  /* 0x000000f04ae87223 */ /* 0x000fe200000108e8 */
[----:B------:R-:W-:-:S05]  /*12420*/  MOV R237, R236 ;  /* 0x000000ec00ed7202 */ /* 0x000fca0000000f00 */
[----:B------:R-:W-:Y:S01]  /*12430*/  FADD.FTZ R237, R237, R232 ;  /* 0x000000e8eded7221 */ /* 0x000fe20000010000 */
[----:B------:R-:W-:Y:S01]  /*12440*/  FMUL.FTZ R232, R74, R238 ;  /* 0x000000ee4ae87220 */ /* 0x000fe20000410000 */
[-C--:B------:R-:W-:Y:S01]  /*12450*/  FFMA.FTZ R238, R72, R240.reuse, -R233 ;  /* 0x000000f048ee7223 */ /* 0x080fe200000108e9 */
[----:B------:R-:W-:Y:S02]  /*12460*/  HFMA2 R233, -RZ, RZ, 0, 0 ;  /* 0x00000000ffe97431 */ /* 0x000fe400000001ff */
[----:B------:R-:W-:Y:S01]  /*12470*/  FFMA.FTZ R240, R75, R240, R232 ;  /* 0x000000f04bf07223 */ /* 0x000fe200000100e8 */
[----:B------:R-:W-:-:S07]  /*12480*/  MOV R232, 0x1f ;  /* 0x0000001f00e87802 */ /* 0x000fce0000000f00 */
[----:B------:R-:W-:Y:S05]  /*12490*/  WARPSYNC.COLLECTIVE R235, `(.L_x_1190) ;  /* 0x00000000eb087348 */ /* 0x000fea0003c00000 */
[----:B------:R0:W1:Y:S02]  /*124a0*/  SHFL.IDX P3, R236, R234, R233, R232 ;  /* 0x000000e9eaec7389 */ /* 0x00006400000600e8 */
[----:B01----:R-:W-:Y:S05]  /*124b0*/  ENDCOLLECTIVE ;  /* 0x000000000000791b */ /* 0x003fea0003800000 */
.L_x_1190:
[----:B------:R-:W-:Y:S01]  /*124c0*/  MOV R234, R72 ;  /* 0x0000004800ea7202 */ /* 0x000fe20000000f00 */
[----:B------:R-:W-:Y:S01]  /*124d0*/  FADD.FTZ R240, R236, R240 ;  /* 0x000000f0ecf07221 */ /* 0x000fe20000010000 */
[----:B------:R-:W-:-:S07]  /*124e0*/  MOV R236, 0x1f ;  /* 0x0000001f00ec7802 */ /* 0x000fce0000000f00 */
[----:B------:R-:W-:Y:S05]  /*124f0*/  WARPSYNC.COLLECTIVE R235, `(.L_x_1191) ;  /* 0x00000000eb087348 */ /* 0x000fea0003c00000 */
[----:B------:R0:W1:Y:S02]  /*12500*/  SHFL.DOWN P0, R232, R252, R251, R236 ;  /* 0x080000fbfce87389 */ /* 0x00006400000000ec */
[----:B01----:R-:W-:Y:S05]  /*12510*/  ENDCOLLECTIVE ;  /* 0x000000000000791b */ /* 0x003fea0003800000 */
.L_x_1191:
[----:B------:R-:W-:Y:S02]  /*12520*/  MOV R252, R77 ;  /* 0x0000004d00fc7202 */ /* 0x000fe40000000f00 */
[----:B------:R-:W-:-:S07]  /*12530*/  MOV R76, R232 ;  /* 0x000000e8004c7202 */ /* 0x000fce0000000f00 */
[----:B------:R-:W-:Y:S05]  /*12540*/  WARPSYNC.COLLECTIVE R235, `(.L_x_1192) ;  /* 0x00000000eb087348 */ /* 0x000fea0003c00000 */
[----:B------:R0:W1:Y:S02]  /*12550*/  SHFL.DOWN P0, R232, R252, R251, R236 ;  /* 0x080000fbfce87389 */ /* 0x00006400000000ec */
[----:B01----:R-:W-:Y:S05]  /*12560*/  ENDCOLLECTIVE ;  /* 0x000000000000791b */ /* 0x003fea0003800000 */
.L_x_1192:
[----:B------:R-:W-:Y:S02]  /*12570*/  MOV R252, R78 ;  /* 0x0000004e00fc7202 */ /* 0x000fe40000000f00 */
[----:B------:R-:W-:-:S07]  /*12580*/  MOV R77, R232 ;  /* 0x000000e8004d7202 */ /* 0x000fce0000000f00 */
[----:B------:R-:W-:Y:S05]  /*12590*/  WARPSYNC.COLLECTIVE R235, `(.L_x_1193) ;  /* 0x00000000eb087348 */ /* 0x000fea0003c00000 */
[----:B------:R0:W1:Y:S02]  /*125a0*/  SHFL.DOWN P0, R232, R252, R251, R236 ;  /* 0x080000fbfce87389 */ /* 0x00006400000000ec */
[----:B01----:R-:W-:Y:S05]  /*125b0*/  ENDCOLLECTIVE ;  /* 0x000000000000791b */ /* 0x003fea0003800000 */
.L_x_1193:
[----:B------:R-:W-:Y:S02]  /*125c0*/  MOV R252, R79 ;  /* 0x0000004f00fc7202 */ /* 0x000fe40000000f00 */
[----:B------:R-:W-:-:S07]  /*125d0*/  MOV R78, R232 ;  /* 0x000000e8004e7202 */ /* 0x000fce0000000f00 */
[----:B------:R-:W-:Y:S05]  /*125e0*/  WARPSYNC.COLLECTIVE R235, `(.L_x_1194) ;  /* 0x00000000eb087348 */ /* 0x000fea0003c00000 */
[----:B------:R0:W1:Y:S02]  /*125f0*/  SHFL.DOWN P0, R232, R252, R251, R236 ;  /* 0x080000fbfce87389 */ /* 0x00006400000000ec */
[----:B01----:R-:W-:Y:S05]  /*12600*/  ENDCOLLECTIVE ;  /* 0x000000000000791b */ /* 0x003fea0003800000 */
.L_x_1194:
[----:B------:R-:W-:Y:S01]  /*12610*/  MOV R79, R232 ;  /* 0x000000e8004f7202 */ /* 0x000fe20000000f00 */
[----:B------:R-:W-:-:S07]  /*12620*/  HFMA2 R232, -RZ, RZ, 0, 1.847743988037109375e-06 ;  /* 0x0000001fffe87431 */ /* 0x000fce00000001ff */
[----:B------:R-:W-:Y:S05]  /*12630*/  WARPSYNC.COLLECTIVE R235, `(.L_x_1195) ;  /* 0x00000000eb087348 */ /* 0x000fea0003c00000 */
[----:B------:R0:W1:Y:S02]  /*12640*/  SHFL.IDX P3, R236, R234, R233, R232 ;  /* 0x000000e9eaec7389 */ /* 0x00006400000600e8 */
[----:B01----:R-:W-:Y:S05]  /*12650*/  ENDCOLLECTIVE ;  /* 0x000000000000791b */ /* 0x003fea0003800000 */
.L_x_1195:
[----:B------:R-:W-:Y:S02]  /*12660*/  MOV R234, R73 ;  /* 0x0000004900ea7202 */ /* 0x000fe40000000f00 */
[----:B------:R-:W-:-:S07]  /*12670*/  MOV R72, R236 ;  /* 0x000000ec00487202 */ /* 0x000fce0000000f00 */
[----:B------:R-:W-:Y:S05]  /*12680*/  WARPSYNC.COLLECTIVE R235, `(.L_x_1196) ;  /* 0x00000000eb087348 */ /* 0x000fea0003c00000 */
[----:B------:R0:W1:Y:S02]  /*12690*/  SHFL.IDX P3, R236, R234, R233, R232 ;  /* 0x000000e9eaec7389 */ /* 0x00006400000600e8 */
[----:B01----:R-:W-:Y:S05]  /*126a0*/  ENDCOLLECTIVE ;  /* 0x000000000000791b */ /* 0x003fea0003800000 */
.L_x_1196:
[----:B------:R-:W-:Y:S02]  /*126b0*/  MOV R234, R74 ;  /* 0x0000004a00ea7202 */ /* 0x000fe40000000f00 */
[----:B------:R-:W-:-:S07]  /*126c0*/  MOV R73, R236 ;  /* 0x000000ec00497202 */ /* 0x000fce0000000f00 */
[----:B------:R-:W-:Y:S05]  /*126d0*/  WARPSYNC.COLLECTIVE R235, `(.L_x_1197) ;  /* 0x00000000eb087348 */ /* 0x000fea0003c00000 */
[----:B------:R0:W1:Y:S02]  /*126e0*/  SHFL.IDX P3, R236, R234, R233, R232 ;  /* 0x000000e9eaec7389 */ /* 0x00006400000600e8 */
[----:B01----:R-:W-:Y:S05]  /*126f0*/  ENDCOLLECTIVE ;  /* 0x000000000000791b */ /* 0x003fea0003800000 */
.L_x_1197:
[----:B------:R-:W-:Y:S02]  /*12700*/  MOV R234, R75 ;  /* 0x0000004b00ea7202 */ /* 0x000fe40000000f00 */
[----:B------:R-:W-:-:S07]  /*12710*/  MOV R74, R236 ;  /* 0x000000ec004a7202 */ /* 0x000fce0000000f00 */
[----:B------:R-:W-:Y:S05]  /*12720*/  WARPSYNC.COLLECTIVE R235, `(.L_x_1198) ;  /* 0x00000000eb087348 */ /* 0x000fea0003c00000 */
[----:B------:R0:W1:Y:S02]  /*12730*/  SHFL.IDX P3, R236, R234, R233, R232 ;  /* 0x000000e9eaec7389 */ /* 0x00006400000600e8 */
[----:B01----:R-:W-:Y:S05]  /*12740*/  ENDCOLLECTIVE ;  /* 0x000000000000791b */ /* 0x003fea0003800000 */
.L_x_1198:
[----:B------:R-:W-:Y:S01]  /*12750*/  MOV R75, R236 ;  /* 0x000000ec004b7202 */ /* 0x000fe20000000f00 */
[----:B------:R-:W-:Y:S06]  /*12760*/  BRA `(.L_x_1199) ;  /* 0xffffff7800b07947 */ /* 0x000fec000383ffff */
.L_x_1200:
        /* <DEDUP_REMOVED lines=9> */
.L_x_18669:


//--------------------- .text._Z25selective_scan_bwd_kernelI32Selective_Scan_bwd_kernel_traitsILi128ELi16ELb0ELb0ELb1ELb1ELb1EN3c104HalfENS1_7complexIfEEEEv12SSMParamsBwd --------------------------
	.section	.text._Z25selective_scan_bwd_kernelI32Selective_Scan_bwd_kernel_traitsILi128ELi16ELb0ELb0ELb1ELb1ELb1EN3c104HalfENS1_7complexIfEEEEv12SSMParamsBwd,"ax",@progbits
	.align	128
        .global         _Z25selective_scan_bwd_kernelI32Selective_Scan_bwd_kernel_traitsILi128ELi16ELb0ELb0ELb1ELb1ELb1EN3c104HalfENS1_7complexIfEEEEv12SSMParamsBwd
        .type           _Z25selective_scan_bwd_kernelI32Selective_Scan_bwd_kernel_traitsILi128ELi16ELb0ELb0ELb1ELb1ELb1EN3c104HalfENS1_7complexIfEEEEv12SSMParamsBwd,@function
        .size           _Z25selective_scan_bwd_kernelI32Selective_Scan_bwd_kernel_traitsILi128ELi16ELb0ELb0ELb1ELb1ELb1EN3c104HalfENS1_7complexIfEEEEv12SSMParamsBwd,(.L_x_18670 - _Z25selective_scan_bwd_kernelI32Selective_Scan_bwd_kernel_traitsILi128ELi16ELb0ELb0ELb1ELb1ELb1EN3c104HalfENS1_7complexIfEEEEv12SSMParamsBwd)
        .other          _Z25selective_scan_bwd_kernelI32Selective_Scan_bwd_kernel_traitsILi128ELi16ELb0ELb0ELb1ELb1ELb1EN3c104HalfENS1_7complexIfEEEEv12SSMParamsBwd,@"STO_CUDA_ENTRY STV_DEFAULT"
_Z25selective_scan_bwd_kernelI32Selective_Scan_bwd_kernel_traitsILi128ELi16ELb0ELb0ELb1ELb1ELb1EN3c104HalfENS1_7complexIfEEEEv12SSMParamsBwd:
.text._Z25selective_scan_bwd_kernelI32Selective_Scan_bwd_kernel_traitsILi128ELi16ELb0ELb0ELb1ELb1ELb1EN3c104HalfENS1_7complexIfEEEEv12SSMParamsBwd:
        /* <DEDUP_REMOVED lines=28> */
[----:B------:R-:W3:Y:S03]  /*01c0*/  LDCU.64 UR14, c[0x0][0x3d0] ;  /* 0x00007a00ff0e77ac */ /* 0x000ee60008000a00 */
        /* <DEDUP_REMOVED lines=8> */
[----:B------:R-:W-:-:S13]  /*0250*/  R2UR UR29, R0 ;  /* 0x00000000001d72ca */ /* 0x000fda00000e0000 */
        /* <DEDUP_REMOVED lines=8> */
[----:B------:R-:W-:-:S02]  /*02e0*/  UIMAD UR7, UR12, UR19, UR5 ;  /* 0x000000130c0772a4 */ /* 0x000fc4000f8e0205 */
[----:B------:R-:W-:Y:S02]  /*02f0*/  UIMAD UR20, UR12, UR23, UR17 ;  /* 0x000000170c1472a4 */ /* 0x000fe4000f8e0211 */
[----:B------:R-:W-:Y:S01]  /*0300*/  UIADD3 UR18, UP0, UPT, UR13, UR4, URZ ;  /* 0x000000040d127290 */ /* 0x000fe2000ff1e0ff */
[----:B------:R-:W3:Y:S02]  /*0310*/  LDCU.128 UR8, c[0x0][0x460] ;  /* 0x00008c00ff0877ac */ /* 0x000ee40008000c00 */
[----:B------:R-:W-:Y:S01]  /*0320*/  UMOV UR4, URZ ;  /* 0x000000ff00047c82 */ /* 0x000fe20008000000 */
[----:B------:R-:W-:Y:S02]  /*0330*/  USHF.R.S32.HI UR21, URZ, 0x1f, UR13 ;  /* 0x0000001fff157899 */ /* 0x000fe4000801140d */
[----:B------:R-:W-:Y:S02]  /*0340*/  UIADD3 UR16, UP2, UPT, UR13, UR16, URZ ;  /* 0x000000100d107290 */ /* 0x000fe4000ff5e0ff */
[----:B------:R-:W-:Y:S01]  /*0350*/  UIADD3.X UR7, UPT, UPT, UR21, UR7, URZ, UP0, !UPT ;  /* 0x0000000715077290 */ /* 0x000fe200087fe4ff */
[----:B0-----:R-:W-:Y:S01]  /*0360*/  IADD3 R2, PT, PT, R0, 0xffffffe, RZ ;  /* 0x0ffffffe00027810 */ /* 0x001fe20007ffe0ff */
[----:B------:R-:W-:Y:S01]  /*0370*/  UIADD3.X UR20, UPT, UPT, UR21, UR20, URZ, UP2, !UPT ;  /* 0x0000001415147290 */ /* 0x000fe200097fe4ff */
[----:B------:R-:W-:Y:S01]  /*0380*/  MOV R0, UR12 ;  /* 0x0000000c00007c02 */ /* 0x000fe20008000f00 */
[----:B------:R-:W0:Y:S03]  /*0390*/  LDCU.64 UR22, c[0x0][0x4d8] ;  /* 0x00009b00ff1677ac */ /* 0x000e260008000a00 */
[----:B------:R-:W5:Y:S01]  /*03a0*/  F2I.FTZ.U32.TRUNC.NTZ R2, R2 ;  /* 0x0000000200027305 */ /* 0x000f62000021f000 */
[----:B------:R-:W-:Y:S01]  /*03b0*/  IABS R0, R0 ;  /* 0x0000000000007213 */ /* 0x000fe20000000000 */
[----:B---3--:R-:W-:-:S03]  /*03c0*/  ULEA UR19, UP3, UR16, UR10, 0x1 ;  /* 0x0000000a10137291 */ /* 0x008fc6000f8608ff */
[----:B------:R-:W-:Y:S01]  /*03d0*/  R2UR UR27, R0 ;  /* 0x00000000001b72ca */ /* 0x000fe200000e0000 */
[----:B------:R-:W-:Y:S01]  /*03e0*/  ULEA.HI.X UR20, UR16, UR11, UR20, 0x1, UP3 ;  /* 0x0000000b10147291 */ /* 0x000fe200098f0c14 */
[----:B-----5:R-:W-:Y:S01]  /*03f0*/  R2UR UR5, R2 ;  /* 0x00000000020572ca */ /* 0x020fe200000e0000 */
[----:B0-----:R-:W-:-:S12]  /*0400*/  USHF.R.U64 UR11, UR22, 0x1, UR23 ;  /* 0x00000001160b7899 */ /* 0x001fd80008001217 */
[----:B------:R-:W-:-:S04]  /*0410*/  UIADD3 UR17, UPT, UPT, URZ, -UR5, URZ ;  /* 0x80000005ff117290 */ /* 0x000fc8000fffe0ff */
[----:B------:R-:W-:-:S04]  /*0420*/  UIMAD UR17, UR17, UR29, URZ ;  /* 0x0000001d111172a4 */ /* 0x000fc8000f8e02ff */
[----:B------:R-:W-:Y:S02]  /*0430*/  UIMAD.WIDE.U32 UR4, UR5, UR17, UR4 ;  /* 0x00000011050472a5 */ /* 0x000fe4000f8e0004 */
[----:B------:R-:W-:Y:S02]  /*0440*/  ULEA UR17, UP1, UR18, UR8, 0x1 ;  /* 0x0000000812117291 */ /* 0x000fe4000f8208ff */
[----:B------:R-:W-:Y:S02]  /*0450*/  UIMAD.WIDE.U32 UR4, UR5, UR27, URZ ;  /* 0x0000001b050472a5 */ /* 0x000fe4000f8e00ff */
[----:B------:R-:W-:Y:S02]  /*0460*/  ULEA.HI.X UR18, UR18, UR9, UR7, 0x1, UP1 ;  /* 0x0000000912127291 */ /* 0x000fe400088f0c07 */
[----:B------:R-:W-:Y:S02]  /*0470*/  UISETP.NE.AND UP1, UPT, UR28, URZ, UPT ;  /* 0x000000ff1c00728c */ /* 0x000fe4000bf25270 */
[----:B------:R-:W-:Y:S01]  /*0480*/  UIMAD.WIDE.U32 UR8, UR6, UR14, URZ ;  /* 0x0000000e060872a5 */ /* 0x000fe2000f8e00ff */
[----:B------:R-:W-:Y:S01]  /*0490*/  UMOV UR7, UR5 ;  /* 0x0000000500077c82 */ /* 0x000fe20008000000 */
[----:B--2---:R-:W-:-:S02]  /*04a0*/  UIMAD.WIDE.U32 UR4, UR6, UR24, URZ ;  /* 0x00000018060472a5 */ /* 0x004fc4000f8e00ff */
[----:B------:R-:W-:Y:S02]  /*04b0*/  UIADD3 UR10, UPT, UPT, -UR7, URZ, URZ ;  /* 0x000000ff070a7290 */ /* 0x000fe4000fffe1ff */
[----:B------:R-:W-:Y:S02]  /*04c0*/  UIMAD UR5, UR6, UR25, UR5 ;  /* 0x00000019060572a4 */ /* 0x000fe4000f8e0205 */
[----:B------:R-:W-:Y:S02]  /*04d0*/  UIMAD UR10, UR29, UR10, UR27 ;  /* 0x0000000a1d0a72a4 */ /* 0x000fe4000f8e021b */
[----:B------:R-:W-:Y:S02]  /*04e0*/  UIMAD.WIDE.U32 UR4, UR12, UR30, UR4 ;  /* 0x0000001e0c0472a5 */ /* 0x000fe4000f8e0004 */
[----:B------:R-:W-:Y:S02]  /*04f0*/  UISETP.GT.U32.AND UP2, UPT, UR29, UR10, UPT ;  /* 0x0000000a1d00728c */ /* 0x000fe4000bf44070 */
[----:B------:R-:W-:-:S02]  /*0500*/  UIMAD UR22, UR12, UR31, UR5 ;  /* 0x0000001f0c1672a4 */ /* 0x000fc4000f8e0205 */
[----:B------:R-:W-:Y:S01]  /*0510*/  ULOP3.LUT UR5, UR12, UR28, URZ, 0x3c, !UPT ;  /* 0x0000001c0c057292 */ /* 0x000fe2000f8e3cff */
[----:B------:R-:W0:Y:S01]  /*0520*/  LDCU.64 UR24, c[0x0][0x3e8] ;  /* 0x00007d00ff1877ac */ /* 0x000e220008000a00 */
[----:B------:R-:W2:Y:S05]  /*0530*/  LDCU.64 UR30, c[0x0][0x4e0] ;  /* 0x00009c00ff1e77ac */ /* 0x000eaa0008000a00 */
[----:B------:R-:W-:Y:S02]  /*0540*/  @!UP2 UIADD3 UR10, UPT, UPT, UR10, -UR29, URZ ;  /* 0x8000001d0a0aa290 */ /* 0x000fe4000fffe0ff */
[----:B------:R-:W-:Y:S02]  /*0550*/  @!UP2 UIADD3 UR7, UPT, UPT, UR7, 0x1, URZ ;  /* 0x000000010707a890 */ /* 0x000fe4000fffe0ff */
[----:B------:R-:W-:-:S02]  /*0560*/  UISETP.GE.U32.AND UP0, UPT, UR10, UR29, UPT ;  /* 0x0000001d0a00728c */ /* 0x000fc4000bf06070 */
[----:B------:R-:W-:Y:S02]  /*0570*/  UISETP.GE.AND UP2, UPT, UR5, URZ, UPT ;  /* 0x000000ff0500728c */ /* 0x000fe4000bf46270 */
[----:B------:R-:W-:Y:S02]  /*0580*/  UIADD3 UR4, UP3, UPT, UR13, UR4, URZ ;  /* 0x000000040d047290 */ /* 0x000fe4000ff7e0ff */
[----:B------:R-:W-:Y:S02]  /*0590*/  UIMAD UR9, UR6, UR15, UR9 ;  /* 0x0000000f060972a4 */ /* 0x000fe4000f8e0209 */
[----:B------:R-:W-:Y:S02]  /*05a0*/  UIADD3.X UR22, UPT, UPT, UR21, UR22, URZ, UP3, !UPT ;  /* 0x0000001615167290 */ /* 0x000fe40009ffe4ff */
[----:B------:R-:W-:Y:S02]  /*05b0*/  USHF.R.U32.HI UR14, URZ, 0x1, UR23 ;  /* 0x00000001ff0e7899 */ /* 0x000fe40008011617 */
[----:B------:R-:W-:-:S02]  /*05c0*/  @UP0 UIADD3 UR7, UPT, UPT, UR7, 0x1, URZ ;  /* 0x0000000107070890 */ /* 0x000fc4000fffe0ff */
[----:B------:R-:W-:Y:S02]  /*05d0*/  UISETP.NE.U32.AND UP0, UPT, UR36, URZ, UPT ;  /* 0x000000ff2400728c */ /* 0x000fe4000bf05070 */
[----:B------:R-:W-:Y:S02]  /*05e0*/  @!UP2 UIADD3 UR7, UPT, UPT, -UR7, URZ, URZ ;  /* 0x000000ff0707a290 */ /* 0x000fe4000fffe1ff */
[----:B------:R-:W-:Y:S02]  /*05f0*/  UISETP.NE.AND.EX UP0, UPT, UR37, URZ, UPT, UP0 ;  /* 0x000000ff2500728c */ /* 0x000fe4000bf05300 */
[----:B----4-:R-:W-:Y:S02]  /*0600*/  ULEA UR21, UP2, UR4, UR34, 0x1 ;  /* 0x0000002204157291 */ /* 0x010fe4000f8408ff */
[----:B------:R-:W-:Y:S02]  /*0610*/  @!UP1 ULOP3.LUT UR7, URZ, UR28, URZ, 0x33, !UPT ;  /* 0x0000001cff079292 */ /* 0x000fe4000f8e33ff */
[----:B------:R-:W-:-:S02]  /*0620*/  ULEA.HI.X UR22, UR4, UR35, UR22, 0x1, UP2 ;  /* 0x0000002304167291 */ /* 0x000fc400090f0c16 */
[----:B------:R-:W-:Y:S01]  /*0630*/  USHF.R.S32.HI UR4, URZ, 0x1f, UR7 ;  /* 0x0000001fff047899 */ /* 0x000fe20008011407 */
[----:B------:R-:W3:Y:S02]  /*0640*/  LDCU.64 UR28, c[0x0][0x540] ;  /* 0x0000a800ff1c77ac */ /* 0x000ee40008000a00 */
[----:B------:R-:W4:Y:S01]  /*0650*/  @UP0 LDCU UR15, c[0x0][0x384] ;  /* 0x00007080ff0f07ac */ /* 0x000f220008000800 */
[----:B0-----:R-:W-:Y:S02]  /*0660*/  UIMAD UR5, UR4, UR24, URZ ;  /* 0x00000018040572a4 */ /* 0x001fe4000f8e02ff */
[----:B--2---:R-:W-:Y:S01]  /*0670*/  UIMAD UR13, UR4, UR30, URZ ;  /* 0x0000001e040d72a4 */ /* 0x004fe2000f8e02ff */
[----:B------:R-:W0:Y:S01]  /*0680*/  @UP0 LDCU UR16, c[0x0][0x38c] ;  /* 0x00007180ff1007ac */ /* 0x000e220008000800 */
[----:B------:R-:W2:Y:S01]  /*0690*/  LDCU.64 UR34, c[0x0][0x450] ;  /* 0x00008a00ff2277ac */ /* 0x000ea20008000a00 */
[----:B------:R-:W-:Y:S02]  /*06a0*/  UIMAD UR10, UR7, UR25, UR5 ;  /* 0x00000019070a72a4 */ /* 0x000fe4000f8e0205 */
[----:B------:R-:W-:-:S02]  /*06b0*/  UIMAD.WIDE.U32 UR4, UR7, UR30, URZ ;  /* 0x0000001e070472a5 */ /* 0x000fc4000f8e00ff */
[----:B------:R-:W-:Y:S02]  /*06c0*/  UIMAD UR13, UR7, UR31, UR13 ;  /* 0x0000001f070d72a4 */ /* 0x000fe4000f8e020d */
[----:B------:R-:W-:Y:S01]  /*06d0*/  UIMAD.WIDE.U32 UR8, UR7, UR24, UR8 ;  /* 0x00000018070872a5 */ /* 0x000fe2000f8e0008 */
[----:B------:R-:W5:Y:S01]  /*06e0*/  @UP0 LDCU.64 UR30, c[0x0][0x480] ;  /* 0x00009000ff1e07ac */ /* 0x000f620008000a00 */
[----:B------:R-:W-:Y:S02]  /*06f0*/  ULEA UR7, UR26, 0xfffff000, 0xc ;  /* 0xfffff0001a077891 */ /* 0x000fe4000f8e60ff */
[----:B------:R-:W-:Y:S02]  /*0700*/  UIADD3 UR5, UPT, UPT, UR5, UR13, URZ ;  /* 0x0000000d05057290 */ /* 0x000fe4000fffe0ff */
[----:B------:R-:W-:Y:S02]  /*0710*/  UIADD3 UR24, UP1, UPT, UR7, UR8, URZ ;  /* 0x0000000807187290 */ /* 0x000fe4000ff3e0ff */
[----:B----4-:R-:W-:-:S02]  /*0720*/  @UP0 UIMAD UR8, UR6, UR15, UR12 ;  /* 0x0000000f060802a4 */ /* 0x010fc4000f8e020c */
[----:B------:R-:W-:Y:S02]  /*0730*/  UIADD3 UR10, UPT, UPT, UR9, UR10, URZ ;  /* 0x0000000a090a7290 */ /* 0x000fe4000fffe0ff */
[----:B------:R-:W-:Y:S02]  /*0740*/  UIMAD UR14, UR14, UR6, URZ ;  /* 0x000000060e0e72a4 */ /* 0x000fe4000f8e02ff */
[----:B------:R-:W-:Y:S02]  /*0750*/  UIMAD.WIDE.U32 UR4, UR6, UR11, UR4 ;  /* 0x0000000b060472a5 */ /* 0x000fe4000f8e0004 */
[----:B------:R-:W-:Y:S02]  /*0760*/  @UP0 UIMAD UR8, UR8, UR26, URZ ;  /* 0x0000001a080802a4 */ /* 0x000fe4000f8e02ff */
[----:B------:R-:W-:Y:S02]  /*0770*/  ULEA.HI.X.SX32 UR7, UR7, UR10, 0x1, UP1 ;  /* 0x0000000a07077291 */ /* 0x000fe400088f0eff */
[----:B------:R-:W-:-:S02]  /*0780*/  UIADD3 UR11, UPT, UPT, UR5, UR14, URZ ;  /* 0x0000000e050b7290 */ /* 0x000fc4000fffe0ff */
[----:B---3--:R-:W-:Y:S02]  /*0790*/  ULEA UR10, UP1, UR4, UR28, 0x3 ;  /* 0x0000001c040a7291 */ /* 0x008fe4000f8218ff */
[----:B0-----:R-:W-:Y:S02]  /*07a0*/  @UP0 UIMAD UR8, UR8, UR16, URZ ;  /* 0x00000010080802a4 */ /* 0x001fe4000f8e02ff */
[----:B--2---:R-:W-:Y:S02]  /*07b0*/  ULEA UR23, UP2, UR24, UR34, 0x1 ;  /* 0x0000002218177291 */ /* 0x004fe4000f8408ff */
        /* <DEDUP_REMOVED lines=16> */
[----:B------:R-:W-:-:S04]  /*08c0*/  LOP3.LUT R0, R0, 0x1f, RZ, 0xc0, !PT ;  /* 0x0000001f00007812 */ /* 0x000fc800078ec0ff */
[----:B-12---:R-:W-:-:S07]  /*08d0*/  LOP3.LUT R2, R0, 0x3e00, R3, 0xf8, !PT ;  /* 0x00003e0000027812 */ /* 0x006fce00078ef803 */
.L_x_1334:
        /* <DEDUP_REMOVED lines=17> */
[----:B------:R-:W-:Y:S01]  /*09f0*/  ISETP.GE.AND P0, PT, R2, UR31, PT ;  /* 0x0000001f02007c0c */ /* 0x000fe2000bf06270 */
[----:B------:R-:W-:Y:S01]  /*0a00*/  BAR.SYNC.DEFER_BLOCKING 0x0 ;  /* 0x0000000000007b1d */ /* 0x000fe20000010000 */
[----:B------:R-:W-:Y:S02]  /*0a10*/  PRMT R35, RZ, 0x7610, R35 ;  /* 0x00007610ff237816 */ /* 0x000fe40000000023 */
[----:B------:R-:W-:Y:S02]  /*0a20*/  P2R R74, PR, RZ, 0x1 ;  /* 0x00000001ff4a7803 */ /* 0x000fe40000000000 */
[----:B0-----:R-:W-:Y:S02]  /*0a30*/  SHF.L.U32 R2, R183, 0x4, RZ ;  /* 0x00000004b7027819 */ /* 0x001fe400000006ff */
[----:B------:R-:W-:-:S02]  /*0a40*/  PRMT R34, RZ, 0x7610, R34 ;  /* 0x00007610ff227816 */ /* 0x000fc40000000022 */
[----:B------:R-:W-:Y:S02]  /*0a50*/  LOP3.LUT R41, R2, 0x3e00, RZ, 0xc0, !PT ;  /* 0x00003e0002297812 */ /* 0x000fe400078ec0ff */
[----:B------:R-:W-:Y:S02]  /*0a60*/  PRMT R37, RZ, 0x7610, R37 ;  /* 0x00007610ff257816 */ /* 0x000fe40000000025 */
[C---:B------:R-:W-:Y:S02]  /*0a70*/  LOP3.LUT R20, R41.reuse, 0x20, R0, 0xfe, !PT ;  /* 0x0000002029147812 */ /* 0x040fe400078efe00 */
[----:B------:R-:W-:Y:S02]  /*0a80*/  LOP3.LUT R21, R41, R0, RZ, 0xfc, !PT ;  /* 0x0000000029157212 */ /* 0x000fe400078efcff */
[----:B------:R-:W-:Y:S02]  /*0a90*/  PRMT R36, RZ, 0x7610, R36 ;  /* 0x00007610ff247816 */ /* 0x000fe40000000024 */
[----:B------:R-:W-:-:S02]  /*0aa0*/  SHF.L.U32 R2, R21, 0x1, RZ ;  /* 0x0000000115027819 */ /* 0x000fc400000006ff */
[----:B------:R-:W-:Y:S02]  /*0ab0*/  PRMT R39, RZ, 0x7610, R39 ;  /* 0x00007610ff277816 */ /* 0x000fe40000000027 */
[----:B------:R-:W-:Y:S01]  /*0ac0*/  PRMT R38, RZ, 0x7610, R38 ;  /* 0x00007610ff267816 */ /* 0x000fe20000000026 */
[----:B------:R-:W2:Y:S01]  /*0ad0*/  @!P0 LDG.E.U16 R24, desc[UR32][R22.64] ;  /* 0x0000002016188981 */ /* 0x000ea2000c1e1500 */
[----:B------:R-:W-:Y:S02]  /*0ae0*/  ISETP.GE.AND P0, PT, R20, UR31, PT ;  /* 0x0000001f14007c0c */ /* 0x000fe4000bf06270 */
[C---:B------:R-:W-:Y:S02]  /*0af0*/  IADD3 R4, P1, PT, R2.reuse, UR19, RZ ;  /* 0x0000001302047c10 */ /* 0x040fe4000ff3e0ff */
[----:B------:R-:W-:Y:S02]  /*0b00*/  P2R R73, PR, RZ, 0x1 ;  /* 0x00000001ff497803 */ /* 0x000fe40000000000 */
[----:B------:R-:W-:-:S02]  /*0b10*/  IADD3 R2, P0, PT, R2, UR21, RZ ;  /* 0x0000001502027c10 */ /* 0x000fc4000ff1e0ff */
[----:B------:R-:W-:Y:S02]  /*0b20*/  LOP3.LUT R11, R21, 0xe0, RZ, 0xfc, !PT ;  /* 0x000000e0150b7812 */ /* 0x000fe400078efcff */
[----:B------:R-:W-:Y:S02]  /*0b30*/  IADD3.X R3, PT, PT, RZ, UR22, RZ, P0, !PT ;  /* 0x00000016ff037c10 */ /* 0x000fe400087fe4ff */
[----:B------:R-:W-:Y:S02]  /*0b40*/  ISETP.GE.AND P0, PT, R11, UR31, PT ;  /* 0x0000001f0b007c0c */ /* 0x000fe4000bf06270 */
[C---:B------:R-:W-:Y:S02]  /*0b50*/  LOP3.LUT R6, R21.reuse, 0x40, RZ, 0xfc, !PT ;  /* 0x0000004015067812 */ /* 0x040fe400078efcff */
[C---:B------:R-:W-:Y:S02]  /*0b60*/  LOP3.LUT R7, R21.reuse, 0x60, RZ, 0xfc, !PT ;  /* 0x0000006015077812 */ /* 0x040fe400078efcff */
[----:B------:R-:W-:-:S02]  /*0b70*/  LOP3.LUT R12, R21, 0x100, RZ, 0xfc, !PT ;  /* 0x00000100150c7812 */ /* 0x000fc400078efcff */
[C---:B------:R-:W-:Y:S02]  /*0b80*/  LOP3.LUT R10, R21.reuse, 0xc0, RZ, 0xfc, !PT ;  /* 0x000000c0150a7812 */ /* 0x040fe400078efcff */
[----:B------:R-:W-:Y:S02]  /*0b90*/  ISETP.GE.AND P6, PT, R6, UR31, PT ;  /* 0x0000001f06007c0c */ /* 0x000fe4000bfc6270 */
[----:B------:R-:W-:Y:S01]  /*0ba0*/  LOP3.LUT R9, R21, 0xa0, RZ, 0xfc, !PT ;  /* 0x000000a015097812 */ /* 0x000fe200078efcff */
[----:B------:R-:W3:Y:S01]  /*0bb0*/  @!P0 LDG.E.U16 R31, desc[UR32][R22.64+0x1c0] ;  /* 0x0001c020161f8981 */ /* 0x000ee2000c1e1500 */
[----:B------:R-:W-:Y:S02]  /*0bc0*/  ISETP.GE.AND P5, PT, R7, UR31, PT ;  /* 0x0000001f07007c0c */ /* 0x000fe4000bfa6270 */
[----:B------:R-:W-:Y:S02]  /*0bd0*/  P2R R77, PR, RZ, 0x1 ;  /* 0x00000001ff4d7803 */ /* 0x000fe40000000000 */
[----:B------:R-:W-:-:S02]  /*0be0*/  LOP3.LUT R8, R21, 0x80, RZ, 0xfc, !PT ;  /* 0x0000008015087812 */ /* 0x000fc400078efcff */
[----:B------:R-:W-:Y:S02]  /*0bf0*/  IADD3.X R5, PT, PT, RZ, UR20, RZ, P1, !PT ;  /* 0x00000014ff057c10 */ /* 0x000fe40008ffe4ff */
[----:B------:R-:W-:Y:S01]  /*0c00*/  ISETP.GE.AND P0, PT, R12, UR31, PT ;  /* 0x0000001f0c007c0c */ /* 0x000fe2000bf06270 */
[----:B------:R-:W4:Y:S01]  /*0c10*/  @!P6 LDG.E.U16 R26, desc[UR32][R22.64+0x80] ;  /* 0x00008020161ae981 */ /* 0x000f22000c1e1500 */
[----:B------:R-:W-:Y:S02]  /*0c20*/  ISETP.NE.AND P1, PT, R73, RZ, PT ;  /* 0x000000ff4900720c */ /* 0x000fe40003f25270 */
[----:B------:R-:W-:Y:S01]  /*0c30*/  ISETP.GE.AND P2, PT, R10, UR31, PT ;  /* 0x0000001f0a007c0c */ /* 0x000fe2000bf46270 */
[----:B------:R-:W5:Y:S01]  /*0c40*/  @!P5 LDG.E.U16 R27, desc[UR32][R22.64+0xc0] ;  /* 0x0000c020161bd981 */ /* 0x000f62000c1e1500 */
[----:B------:R-:W-:Y:S02]  /*0c50*/  ISETP.GE.AND P3, PT, R9, UR31, PT ;  /* 0x0000001f09007c0c */ /* 0x000fe4000bf66270 */
[----:B------:R-:W-:-:S02]  /*0c60*/  ISETP.GE.AND P4, PT, R8, UR31, PT ;  /* 0x0000001f08007c0c */ /* 0x000fc4000bf86270 */
[C---:B------:R-:W-:Y:S02]  /*0c70*/  LOP3.LUT R13, R21.reuse, 0x120, RZ, 0xfc, !PT ;  /* 0x00000120150d7812 */ /* 0x040fe400078efcff */
        /* <DEDUP_REMOVED lines=32> */
[----:B------:R-:W0:Y:S01]  /*0e80*/  S2UR UR8, SR_CgaCtaId ;  /* 0x00000000000879c3 */ /* 0x000e220000008800 */
[----:B------:R-:W-:Y:S01]  /*0e90*/  UMOV UR25, 0x400 ;  /* 0x0000040000197882 */ /* 0x000fe20000000000 */
[----:B------:R-:W-:-:S02]  /*0ea0*/  P2R R66, PR, RZ, 0x40 ;  /* 0x00000040ff427803 */ /* 0x000fc40000000000 */
[----:B------:R-:W-:Y:S02]  /*0eb0*/  P2R R82, PR, RZ, 0x40 ;  /* 0x00000040ff527803 */ /* 0x000fe40000000000 */
[----:B------:R-:W-:-:S04]  /*0ec0*/  ISETP.NE.AND P6, PT, R79, RZ, PT ;  /* 0x000000ff4f00720c */ /* 0x000fc80003fc5270 */
[----:B------:R-:W-:Y:S02]  /*0ed0*/  P2R R80, PR, RZ, 0x40 ;  /* 0x00000040ff507803 */ /* 0x000fe40000000000 */
[----:B------:R-:W-:Y:S01]  /*0ee0*/  ISETP.NE.AND P6, PT, R77, RZ, PT ;  /* 0x000000ff4d00720c */ /* 0x000fe20003fc5270 */
[----:B0-----:R-:W-:Y:S01]  /*0ef0*/  ULEA UR25, UR8, UR25, 0x18 ;  /* 0x0000001908197291 */ /* 0x001fe2000f8ec0ff */
[----:B-1----:R-:W-:-:S04]  /*0f00*/  IADD3 R40, PT, PT, R41, R244, RZ ;  /* 0x000000f429287210 */ /* 0x002fc80007ffe0ff */
[C---:B------:R-:W-:Y:S02]  /*0f10*/  IADD3 R23, PT, PT, R40.reuse, 0xa0, RZ ;  /* 0x000000a028177810 */ /* 0x040fe40007ffe0ff */
[C---:B------:R-:W-:Y:S02]  /*0f20*/  IADD3 R43, PT, PT, R40.reuse, 0x20, RZ ;  /* 0x00000020282b7810 */ /* 0x040fe40007ffe0ff */
[C---:B------:R-:W-:Y:S02]  /*0f30*/  IADD3 R45, PT, PT, R40.reuse, 0x40, RZ ;  /* 0x00000040282d7810 */ /* 0x040fe40007ffe0ff */
        /* <DEDUP_REMOVED lines=9> */
[C---:B------:R-:W-:Y:S02]  /*0fd0*/  IADD3 R55, PT, PT, R40.reuse, 0x100, RZ ;  /* 0x0000010028377810 */ /* 0x040fe40007ffe0ff */
[----:B------:R-:W-:Y:S02]  /*0fe0*/  LEA R150, R41, UR25, 0x1 ;  /* 0x0000001929967c11 */ /* 0x000fe4000f8e08ff */
[----:B------:R-:W-:Y:S02]  /*0ff0*/  LEA.HI.SX32 R49, R49, R40, 0x1b ;  /* 0x0000002831317211 */ /* 0x000fe400078fdaff */
[----:B------:R-:W-:Y:S02]  /*1000*/  LEA R142, R23, UR25, 0x1 ;  /* 0x00000019178e7c11 */ /* 0x000fe4000f8e08ff */
[----:B------:R-:W-:Y:S02]  /*1010*/  IADD3 R57, PT, PT, R40, 0x120, RZ ;  /* 0x0000012028397810 */ /* 0x000fe40007ffe0ff */
[----:B------:R-:W-:-:S02]  /*1020*/  LEA R149, R43, UR25, 0x1 ;  /* 0x000000192b957c11 */ /* 0x000fc4000f8e08ff */
[----:B------:R-:W-:Y:S02]  /*1030*/  LOP3.LUT R23, R183, 0x3e0, RZ, 0xc0, !PT ;  /* 0x000003e0b7177812 */ /* 0x000fe400078ec0ff */
        /* <DEDUP_REMOVED lines=11> */
[C---:B------:R-:W-:Y:S02]  /*10f0*/  IADD3 R65, PT, PT, R40.reuse, 0x1a0, RZ ;  /* 0x000001a028417810 */ /* 0x040fe40007ffe0ff */
[----:B------:R-:W-:Y:S02]  /*1100*/  LEA.HI.SX32 R57, R57, R40, 0x1b ;  /* 0x0000002839397211 */ /* 0x000fe400078fdaff */
[----:B------:R-:W-:Y:S02]  /*1110*/  IADD3 R23, PT, PT, R23, R244, RZ ;  /* 0x000000f417177210 */ /* 0x000fe40007ffe0ff */
[----:B------:R-:W-:Y:S02]  /*1120*/  IADD3 R67, PT, PT, R40, 0x1c0, RZ ;  /* 0x000001c028437810 */ /* 0x000fe40007ffe0ff */
[----:B------:R-:W-:Y:S02]  /*1130*/  LEA.HI.SX32 R59, R59, R40, 0x1b ;  /* 0x000000283b3b7211 */ /* 0x000fe400078fdaff */
[----:B------:R-:W-:-:S02]  /*1140*/  LEA R140, R51, UR25, 0x1 ;  /* 0x00000019338c7c11 */ /* 0x000fc4000f8e08ff */
[----:B------:R-:W-:Y:S02]  /*1150*/  IADD3 R69, PT, PT, R40, 0x1e0, RZ ;  /* 0x000001e028457810 */ /* 0x000fe40007ffe0ff */
[-C--:B------:R-:W-:Y:S02]  /*1160*/  LEA.HI.SX32 R61, R61, R40.reuse, 0x1b ;  /* 0x000000283d3d7211 */ /* 0x080fe400078fdaff */
[----:B------:R-:W-:Y:S02]  /*1170*/  LEA R138, R53, UR25, 0x1 ;  /* 0x00000019358a7c11 */ /* 0x000fe4000f8e08ff */
[----:B------:R-:W-:Y:S02]  /*1180*/  P2R R64, PR, RZ, 0x40 ;  /* 0x00000040ff407803 */ /* 0x000fe40000000000 */
[----:B------:R-:W-:Y:S02]  /*1190*/  LEA.HI.SX32 R63, R63, R40, 0x1b ;  /* 0x000000283f3f7211 */ /* 0x000fe400078fdaff */
[----:B------:R-:W-:-:S02]  /*11a0*/  LEA R136, R55, UR25, 0x1 ;  /* 0x0000001937887c11 */ /* 0x000fc4000f8e08ff */
[----:B------:R-:W-:Y:S02]  /*11b0*/  ISETP.NE.AND P6, PT, R75, RZ, PT ;  /* 0x000000ff4b00720c */ /* 0x000fe40003fc5270 */
[-C--:B------:R-:W-:Y:S02]  /*11c0*/  LEA.HI.SX32 R65, R65, R40.reuse, 0x1b ;  /* 0x0000002841417211 */ /* 0x080fe400078fdaff */
[----:B------:R-:W-:Y:S02]  /*11d0*/  LEA R134, R57, UR25, 0x1 ;  /* 0x0000001939867c11 */ /* 0x000fe4000f8e08ff */
[----:B------:R-:W-:Y:S02]  /*11e0*/  SHF.L.U32 R23, R23, 0x4, RZ ;  /* 0x0000000417177819 */ /* 0x000fe400000006ff */
[----:B------:R-:W-:Y:S02]  /*11f0*/  LEA.HI.SX32 R67, R67, R40, 0x1b ;  /* 0x0000002843437211 */ /* 0x000fe400078fdaff */
[----:B------:R-:W-:-:S02]  /*1200*/  LEA R250, R59, UR25, 0x1 ;  /* 0x000000193bfa7c11 */ /* 0x000fc4000f8e08ff */
[----:B------:R-:W-:Y:S02]  /*1210*/  LEA.HI.SX32 R69, R69, R40, 0x1b ;  /* 0x0000002845457211 */ /* 0x000fe400078fdaff */
[----:B------:R-:W-:Y:S02]  /*1220*/  LEA R249, R61, UR25, 0x1 ;  /* 0x000000193df97c11 */ /* 0x000fe4000f8e08ff */
[----:B------:R-:W-:Y:S02]  /*1230*/  LEA R248, R63, UR25, 0x1 ;  /* 0x000000193ff87c11 */ /* 0x000fe4000f8e08ff */
[----:B------:R-:W-:Y:S02]  /*1240*/  P2R R62, PR, RZ, 0x40 ;  /* 0x00000040ff3e7803 */ /* 0x000fe40000000000 */
[----:B------:R-:W-:Y:S02]  /*1250*/  LEA R247, R65, UR25, 0x1 ;  /* 0x0000001941f77c11 */ /* 0x000fe4000f8e08ff */
[----:B------:R-:W-:-:S02]  /*1260*/  LEA.HI.SX32 R98, R23, R23, 0x1b ;  /* 0x0000001717627211 */ /* 0x000fc400078fdaff */
[----:B------:R-:W-:Y:S02]  /*1270*/  ISETP.NE.AND P6, PT, R70, RZ, PT ;  /* 0x000000ff4600720c */ /* 0x000fe40003fc5270 */
        /* <DEDUP_REMOVED lines=10> */
[----:B--2---:R0:W-:Y:S01]  /*1320*/  STS.U16 [R150], R24 ;  /* 0x0000001896007388 */ /* 0x0041e20000000400 */
[----:B------:R-:W-:Y:S02]  /*1330*/  ISETP.NE.AND P6, PT, R74, RZ, PT ;  /* 0x000000ff4a00720c */ /* 0x000fe40003fc5270 */
[----:B------:R-:W-:Y:S01]  /*1340*/  PRMT R22, RZ, 0x7610, R22 ;  /* 0x00007610ff167816 */ /* 0x000fe20000000016 */
[----:B----4-:R1:W-:Y:S04]  /*1350*/  STS.U16 [R149+0x40], R25 ;  /* 0x0000401995007388 */ /* 0x0103e80000000400 */
[----:B------:R2:W-:Y:S04]  /*1360*/  STS.U16 [R148+0x80], R26 ;  /* 0x0000801a94007388 */ /* 0x0005e80000000400 */
[----:B-----5:R4:W-:Y:S04]  /*1370*/  STS.U16 [R146+0xc0], R27 ;  /* 0x0000c01b92007388 */ /* 0x0209e80000000400 */
[----:B---3--:R3:W-:Y:S04]  /*1380*/  STS.U16 [R144+0x100], R28 ;  /* 0x0001001c90007388 */ /* 0x0087e80000000400 */
[----:B------:R5:W-:Y:S04]  /*1390*/  STS.U16 [R142+0x140], R29 ;  /* 0x0001401d8e007388 */ /* 0x000be80000000400 */
        /* <DEDUP_REMOVED lines=37> */
[----:B----4-:R-:W-:-:S11]  /*15f0*/  PRMT R27, RZ, 0x7610, R27 ;  /* 0x00007610ff1b7816 */ /* 0x010fd6000000001b */
[----:B------:R-:W4:Y:S01]  /*1600*/  @!P6 LDG.E.U16 R26, desc[UR32][R4.64+0xc0] ;  /* 0x0000c020041ae981 */ /* 0x000f22000c1e1500 */
[----:B------:R-:W-:Y:S02]  /*1610*/  ISETP.NE.AND P6, PT, R60, RZ, PT ;  /* 0x000000ff3c00720c */ /* 0x000fe40003fc5270 */
[----:B---3--:R-:W-:-:S11]  /*1620*/  PRMT R28, RZ, 0x7610, R28 ;  /* 0x00007610ff1c7816 */ /* 0x008fd6000000001c */
[----:B------:R-:W3:Y:S01]  /*1630*/  @!P6 LDG.E.U16 R27, desc[UR32][R4.64+0x100] ;  /* 0x00010020041be981 */ /* 0x000ee2000c1e1500 */
        /* <DEDUP_REMOVED lines=51> */
[----:B--2---:R-:W-:Y:S04]  /*1970*/  STS.U16 [R148+0x80], R25 ;  /* 0x0000801994007388 */ /* 0x004fe80000000400 */
[----:B----4-:R-:W-:Y:S04]  /*1980*/  STS.U16 [R146+0xc0], R26 ;  /* 0x0000c01a92007388 */ /* 0x010fe80000000400 */
[----:B---3--:R-:W-:Y:S04]  /*1990*/  STS.U16 [R144+0x100], R27 ;  /* 0x0001001b90007388 */ /* 0x008fe80000000400 */
        /* <DEDUP_REMOVED lines=46> */
[----:B0-----:R-:W-:-:S11]  /*1c80*/  PRMT R46, RZ, 0x7610, R46 ;  /* 0x00007610ff2e7816 */ /* 0x001fd6000000002e */
[----:B------:R-:W5:Y:S01]  /*1c90*/  @!P6 LDG.E.U16 R60, desc[UR32][R2.64+0x1c0] ;  /* 0x0001c020023ce981 */ /* 0x000f62000c1e1500 */
[----:B------:R-:W-:Y:S02]  /*1ca0*/  ISETP.NE.AND P6, PT, R86, RZ, PT ;  /* 0x000000ff5600720c */ /* 0x000fe40003fc5270 */
[----:B------:R-:W-:Y:S02]  /*1cb0*/  PRMT R61, RZ, 0x7610, R61 ;  /* 0x00007610ff3d7816 */ /* 0x000fe4000000003d */
[----:B------:R-:W-:Y:S02]  /*1cc0*/  PRMT R63, RZ, 0x7610, R63 ;  /* 0x00007610ff3f7816 */ /* 0x000fe4000000003f */
        /* <DEDUP_REMOVED lines=14> */
[----:B------:R0:W-:Y:S01]  /*1db0*/  STL [R1+0x24], R150 ;  /* 0x0000249601007387 */ /* 0x0001e20000100800 */
[----:B--2---:R-:W-:-:S03]  /*1dc0*/  HADD2.F32 R4, -RZ, R4.H0_H0 ;  /* 0x20000004ff047230 */ /* 0x004fc60000004100 */
[----:B------:R0:W-:Y:S04]  /*1dd0*/  STL [R1+0x20], R149 ;  /* 0x0000209501007387 */ /* 0x0001e80000100800 */
[----:B------:R0:W-:Y:S04]  /*1de0*/  STL [R1+0x1c], R148 ;  /* 0x00001c9401007387 */ /* 0x0001e80000100800 */
[----:B------:R0:W-:Y:S04]  /*1df0*/  STL [R1+0x18], R146 ;  /* 0x0000189201007387 */ /* 0x0001e80000100800 */
[----:B------:R0:W-:Y:S04]  /*1e00*/  STL [R1+0x14], R144 ;  /* 0x0000149001007387 */ /* 0x0001e80000100800 */
[----:B------:R0:W-:Y:S01]  /*1e10*/  STL [R1+0x10], R142 ;  /* 0x0000108e01007387 */ /* 0x0001e20000100800 */
[----:B------:R-:W-:-:S03]  /*1e20*/  FADD.FTZ R97, R4, UR7 ;  /* 0x0000000704617e21 */ /* 0x000fc60008010000 */
[----:B------:R0:W-:Y:S04]  /*1e30*/  STL [R1+0xc], R140 ;  /* 0x00000c8c01007387 */ /* 0x0001e80000100800 */
[----:B------:R0:W-:Y:S04]  /*1e40*/  STL [R1+0x8], R138 ;  /* 0x0000088a01007387 */ /* 0x0001e80000100800 */
[----:B------:R0:W-:Y:S04]  /*1e50*/  STL [R1+0x4], R136 ;  /* 0x0000048801007387 */ /* 0x0001e80000100800 */
[----:B------:R0:W-:Y:S01]  /*1e60*/  STL [R1], R134 ;  /* 0x0000008601007387 */ /* 0x0001e20000100800 */
[----:B------:R-:W-:-:S02]  /*1e70*/  P2R R68, PR, RZ, 0x20 ;  /* 0x00000020ff447803 */ /* 0x000fc40000000000 */
        /* <DEDUP_REMOVED lines=80> */
.L_x_1203:
[----:B------:R-:W-:Y:S05]  /*2380*/  BSYNC.RECONVERGENT B0 ;  /* 0x0000000000007941 */ /* 0x000fea0003800200 */
.L_x_1202:
        /* <DEDUP_REMOVED lines=33> */
.L_x_1205:
[----:B------:R-:W-:Y:S05]  /*25a0*/  BSYNC.RECONVERGENT B0 ;  /* 0x0000000000007941 */ /* 0x000fea0003800200 */
.L_x_1204:
        /* <DEDUP_REMOVED lines=33> */
.L_x_1207:
[----:B------:R-:W-:Y:S05]  /*27c0*/  BSYNC.RECONVERGENT B0 ;  /* 0x0000000000007941 */ /* 0x000fea0003800200 */
.L_x_1206:
        /* <DEDUP_REMOVED lines=33> */
.L_x_1209:
[----:B------:R-:W-:Y:S05]  /*29e0*/  BSYNC.RECONVERGENT B0 ;  /* 0x0000000000007941 */ /* 0x000fea0003800200 */
.L_x_1208:
        /* <DEDUP_REMOVED lines=33> */
.L_x_1211:
[----:B------:R-:W-:Y:S05]  /*2c00*/  BSYNC.RECONVERGENT B0 ;  /* 0x0000000000007941 */ /* 0x000fea0003800200 */
.L_x_1210:
        /* <DEDUP_REMOVED lines=33> */
.L_x_1213:
[----:B------:R-:W-:Y:S05]  /*2e20*/  BSYNC.RECONVERGENT B0 ;  /* 0x0000000000007941 */ /* 0x000fea0003800200 */
.L_x_1212:
        /* <DEDUP_REMOVED lines=33> */
.L_x_1215:
[----:B------:R-:W-:Y:S05]  /*3040*/  BSYNC.RECONVERGENT B0 ;  /* 0x0000000000007941 */ /* 0x000fea0003800200 */
.L_x_1214:
        /* <DEDUP_REMOVED lines=33> */
.L_x_1217:
[----:B------:R-:W-:Y:S05]  /*3260*/  BSYNC.RECONVERGENT B0 ;  /* 0x0000000000007941 */ /* 0x000fea0003800200 */
.L_x_1216:
        /* <DEDUP_REMOVED lines=33> */
.L_x_1219:
[----:B------:R-:W-:Y:S05]  /*3480*/  BSYNC.RECONVERGENT B0 ;  /* 0x0000000000007941 */ /* 0x000fea0003800200 */
.L_x_1218:
        /* <DEDUP_REMOVED lines=33> */
.L_x_1221:
[----:B------:R-:W-:Y:S05]  /*36a0*/  BSYNC.RECONVERGENT B0 ;  /* 0x0000000000007941 */ /* 0x000fea0003800200 */
.L_x_1220:
        /* <DEDUP_REMOVED lines=33> */
.L_x_1223:
[----:B------:R-:W-:Y:S05]  /*38c0*/  BSYNC.RECONVERGENT B0 ;  /* 0x0000000000007941 */ /* 0x000fea0003800200 */
.L_x_1222:
        /* <DEDUP_REMOVED lines=33> */
.L_x_1225:
[----:B------:R-:W-:Y:S05]  /*3ae0*/  BSYNC.RECONVERGENT B0 ;  /* 0x0000000000007941 */ /* 0x000fea0003800200 */
.L_x_1224:
        /* <DEDUP_REMOVED lines=33> */
.L_x_1227:
[----:B------:R-:W-:Y:S05]  /*3d00*/  BSYNC.RECONVERGENT B0 ;  /* 0x0000000000007941 */ /* 0x000fea0003800200 */
.L_x_1226:
        /* <DEDUP_REMOVED lines=33> */
.L_x_1229:
[----:B------:R-:W-:Y:S05]  /*3f20*/  BSYNC.RECONVERGENT B0 ;  /* 0x0000000000007941 */ /* 0x000fea0003800200 */
.L_x_1228:
        /* <DEDUP_REMOVED lines=33> */
.L_x_1231:
[----:B------:R-:W-:Y:S05]  /*4140*/  BSYNC.RECONVERGENT B0 ;  /* 0x0000000000007941 */ /* 0x000fea0003800200 */
.L_x_1230:
        /* <DEDUP_REMOVED lines=33> */
.L_x_1233:
[----:B------:R-:W-:Y:S05]  /*4360*/  BSYNC.RECONVERGENT B0 ;  /* 0x0000000000007941 */ /* 0x000fea0003800200 */
.L_x_1232:
[----:B------:R-:W1:Y:S01]  /*4370*/  S2UR UR30, SR_CTAID.X ;  /* 0x00000000001e79c3 */ /* 0x000e620000002500 */
[----:B------:R-:W1:Y:S01]  /*4380*/  LDCU.128 UR12, c[0x0][0x410] ;  /* 0x00008200ff0c77ac */ /* 0x000e620008000c00 */
[----:B------:R-:W-:Y:S01]  /*4390*/  P2R R99, PR, RZ, 0x1 ;  /* 0x00000001ff637803 */ /* 0x000fe20000000000 */
[----:B0-----:R-:W0:Y:S01]  /*43a0*/  LDS.U16 R65, [R98+0x2] ;  /* 0x0000020062417984 */ /* 0x001e220000000400 */
        /* <DEDUP_REMOVED lines=15> */
[----:B------:R-:W-:Y:S01]  /*44a0*/  LDS.U16 R100, [R98+0xa] ;  /* 0x00000a0062647984 */ /* 0x000fe20000000400 */
        /* <DEDUP_REMOVED lines=8> */
[----:B------:R-:W-:Y:S01]  /*4530*/  UMOV UR12, UR28 ;  /* 0x0000001c000c7c82 */ /* 0x000fe20008000000 */
[----:B------:R-:W-:Y:S01]  /*4540*/  PRMT R40, RZ, 0x7610, R40 ;  /* 0x00007610ff287816 */ /* 0x000fe20000000028 */
[----:B--2---:R-:W-:Y:S01]  /*4550*/  UIMAD.WIDE.U32 UR12, UR27, UR14, UR12 ;  /* 0x0000000e1b0c72a5 */ /* 0x004fe2000f8e000c */
[----:B------:R-:W-:Y:S01]  /*4560*/  LDS.U16 R27, [R98+0x10] ;  /* 0x00001000621b7984 */ /* 0x000fe20000000400 */
[----:B------:R-:W-:-:S02]  /*4570*/  P2R R101, PR, RZ, 0x2 ;  /* 0x00000002ff657803 */ /* 0x000fc40000000000 */
[----:B------:R-:W-:Y:S01]  /*4580*/  UIMAD UR15, UR27, UR15, UR13 ;  /* 0x0000000f1b0f72a4 */ /* 0x000fe2000f8e020d */
[----:B------:R-:W-:Y:S01]  /*4590*/  LDS.U16 R26, [R98+0x12] ;  /* 0x00001200621a7984 */ /* 0x000fe20000000400 */
[----:B------:R-:W-:Y:S02]  /*45a0*/  IADD3 R2, P5, PT, R21, UR12, RZ ;  /* 0x0000000c15027c10 */ /* 0x000fe4000ffbe0ff */
[----:B------:R-:W-:Y:S01]  /*45b0*/  ISETP.NE.AND P1, PT, R75, RZ, PT ;  /* 0x000000ff4b00720c */ /* 0x000fe20003f25270 */
[----:B------:R-:W-:Y:S01]  /*45c0*/  LDS.U16 R25, [R98+0x14] ;  /* 0x0000140062197984 */ /* 0x000fe20000000400 */
[----:B------:R-:W-:Y:S02]  /*45d0*/  IADD3.X R5, PT, PT, RZ, UR15, RZ, P5, !PT ;  /* 0x0000000fff057c10 */ /* 0x000fe4000affe4ff */
[----:B------:R-:W-:Y:S01]  /*45e0*/  P2R R102, PR, RZ, 0x4 ;  /* 0x00000004ff667803 */ /* 0x000fe20000000000 */
[----:B------:R-:W-:Y:S01]  /*45f0*/  LDS.U16 R24, [R98+0x16] ;  /* 0x0000160062187984 */ /* 0x000fe20000000400 */
[----:B------:R-:W-:Y:S01]  /*4600*/  ISETP.NE.AND P2, PT, R76, RZ, PT ;  /* 0x000000ff4c00720c */ /* 0x000fe20003f45270 */
[----:B------:R-:W1:Y:S01]  /*4610*/  LDCU.128 UR12, c[0x0][0x420] ;  /* 0x00008400ff0c77ac */ /* 0x000e620008000c00 */
[----:B------:R-:W-:Y:S01]  /*4620*/  P2R R103, PR, RZ, 0x8 ;  /* 0x00000008ff677803 */ /* 0x000fe20000000000 */
[----:B------:R-:W-:Y:S01]  /*4630*/  LDS.U16 R23, [R98+0x18] ;  /* 0x0000180062177984 */ /* 0x000fe20000000400 */
[----:B------:R-:W-:-:S02]  /*4640*/  ISETP.NE.AND P3, PT, R77, RZ, PT ;  /* 0x000000ff4d00720c */ /* 0x000fc40003f65270 */
[----:B------:R-:W-:Y:S01]  /*4650*/  P2R R104, PR, RZ, 0x10 ;  /* 0x00000010ff687803 */ /* 0x000fe20000000000 */
[----:B------:R-:W-:Y:S01]  /*4660*/  LDS.U16 R22, [R98+0x1a] ;  /* 0x00001a0062167984 */ /* 0x000fe20000000400 */
[----:B------:R-:W-:Y:S02]  /*4670*/  ISETP.NE.AND P4, PT, R79, RZ, PT ;  /* 0x000000ff4f00720c */ /* 0x000fe40003f85270 */
[----:B------:R-:W-:Y:S02]  /*4680*/  PRMT R45, RZ, 0x7610, R45 ;  /* 0x00007610ff2d7816 */ /* 0x000fe4000000002d */
        /* <DEDUP_REMOVED lines=15> */
[----:B------:R-:W-:Y:S01]  /*4780*/  PRMT R62, RZ, 0x7610, R62 ;  /* 0x00007610ff3e7816 */ /* 0x000fe2000000003e */
[----:B0-----:R-:W-:Y:S01]  /*4790*/  HADD2.F32 R65, -RZ, R65.H0_H0 ;  /* 0x20000041ff417230 */ /* 0x001fe20000004100 */
[----:B------:R-:W-:Y:S01]  /*47a0*/  IADD3 R3, P5, PT, R21, UR12, RZ ;  /* 0x0000000c15037c10 */ /* 0x000fe2000ffbe0ff */
[----:B---3--:R-:W-:Y:S01]  /*47b0*/  HADD2.F32 R68, -RZ, R68.H0_H0 ;  /* 0x20000044ff447230 */ /* 0x008fe20000004100 */
[----:B------:R-:W0:Y:S02]  /*47c0*/  LDCU.64 UR28, c[0x0][0x510] ;  /* 0x0000a200ff1c77ac */ /* 0x000e240008000a00 */
[----:B------:R-:W-:Y:S01]  /*47d0*/  IADD3.X R4, PT, PT, RZ, UR15, RZ, P5, !PT ;  /* 0x0000000fff047c10 */ /* 0x000fe2000affe4ff */
[----:B------:R-:W1:Y:S01]  /*47e0*/  LDCU.64 UR12, c[0x0][0x488] ;  /* 0x00009100ff0c77ac */ /* 0x000e620008000a00 */
[----:B----4-:R-:W-:-:S02]  /*47f0*/  HADD2.F32 R78, -RZ, R78.H0_H0 ;  /* 0x2000004eff4e7230 */ /* 0x010fc40000004100 */
[----:B-----5:R-:W-:Y:S01]  /*4800*/  HADD2.F32 R80, -RZ, R80.H0_H0 ;  /* 0x20000050ff507230 */ /* 0x020fe20000004100 */
[----:B------:R-:W2:Y:S01]  /*4810*/  LDCU.64 UR14, c[0x0][0x508] ;  /* 0x0000a100ff0e77ac */ /* 0x000ea20008000a00 */
[----:B-1----:R-:W-:-:S04]  /*4820*/  LEA R42, P5, R2, UR12, 0x1 ;  /* 0x0000000c022a7c11 */ /* 0x002fc8000f8a08ff */
[----:B------:R-:W-:Y:S01]  /*4830*/  LEA.HI.X R43, R2, UR13, R5, 0x1, P5 ;  /* 0x0000000d022b7c11 */ /* 0x000fe2000a8f0c05 */
[----:B------:R-:W1:Y:S01]  /*4840*/  LDCU.64 UR12, c[0x0][0x478] ;  /* 0x00008f00ff0c77ac */ /* 0x000e620008000a00 */
[----:B------:R-:W-:Y:S01]  /*4850*/  LDS.U16 R5, [R98+0x1c] ;  /* 0x00001c0062057984 */ /* 0x000fe20000000400 */
[----:B-1----:R-:W-:-:S04]  /*4860*/  LEA R2, P5, R3, UR12, 0x1 ;  /* 0x0000000c03027c11 */ /* 0x002fc8000f8a08ff */
[----:B------:R-:W-:Y:S02]  /*4870*/  LEA.HI.X R3, R3, UR13, R4, 0x1, P5 ;  /* 0x0000000d03037c11 */ /* 0x000fe4000a8f0c04 */
[----:B------:R-:W-:Y:S01]  /*4880*/  ISETP.NE.AND P5, PT, R66, RZ, PT ;  /* 0x000000ff4200720c */ /* 0x000fe20003fa5270 */
[----:B------:R-:W-:Y:S04]  /*4890*/  LDS.U16 R4, [R98+0x1e] ;  /* 0x00001e0062047984 */ /* 0x000fe80000000400 */
[----:B------:R-:W-:Y:S01]  /*48a0*/  LDS.U16 R66, [R98] ;  /* 0x0000000062427984 */ /* 0x000fe20000000400 */
        /* <DEDUP_REMOVED lines=65> */
[----:B------:R-:W3:Y:S04]  /*4cc0*/  LDS.U16 R39, [R98] ;  /* 0x0000000062277984 */ /* 0x000ee80000000400 */
[----:B------:R-:W-:Y:S04]  /*4cd0*/  LDS.U16 R29, [R98+0x2] ;  /* 0x00000200621d7984 */ /* 0x000fe80000000400 */
[----:B------:R-:W-:Y:S04]  /*4ce0*/  LDS.U16 R37, [R98+0x4] ;  /* 0x0000040062257984 */ /* 0x000fe80000000400 */
[----:B------:R-:W4:Y:S04]  /*4cf0*/  LDS.U16 R40, [R98+0x6] ;  /* 0x0000060062287984 */ /* 0x000f280000000400 */
[----:B------:R-:W5:Y:S04]  /*4d00*/  LDS.U16 R42, [R98+0x8] ;  /* 0x00000800622a7984 */ /* 0x000f680000000400 */
[----:B------:R-:W0:Y:S04]  /*4d10*/  LDS.U16 R43, [R98+0xa] ;  /* 0x00000a00622b7984 */ /* 0x000e280000000400 */
[----:B------:R-:W0:Y:S04]  /*4d20*/  LDS.U16 R45, [R98+0xc] ;  /* 0x00000c00622d7984 */ /* 0x000e280000000400 */
[----:B------:R-:W0:Y:S04]  /*4d30*/  LDS.U16 R46, [R98+0xe] ;  /* 0x00000e00622e7984 */ /* 0x000e280000000400 */
[----:B------:R-:W-:Y:S04]  /*4d40*/  LDS.U16 R48, [R98+0x10] ;  /* 0x0000100062307984 */ /* 0x000fe80000000400 */
[----:B------:R-:W0:Y:S04]  /*4d50*/  LDS.U16 R49, [R98+0x12] ;  /* 0x0000120062317984 */ /* 0x000e280000000400 */
[----:B------:R-:W-:Y:S04]  /*4d60*/  LDS.U16 R51, [R98+0x14] ;  /* 0x0000140062337984 */ /* 0x000fe80000000400 */
[----:B------:R-:W-:Y:S04]  /*4d70*/  LDS.U16 R52, [R98+0x16] ;  /* 0x0000160062347984 */ /* 0x000fe80000000400 */
[----:B------:R-:W0:Y:S04]  /*4d80*/  LDS.U16 R55, [R98+0x18] ;  /* 0x0000180062377984 */ /* 0x000e280000000400 */
[----:B------:R-:W-:Y:S04]  /*4d90*/  LDS.U16 R57, [R98+0x1a] ;  /* 0x00001a0062397984 */ /* 0x000fe80000000400 */
[----:B------:R-:W-:Y:S04]  /*4da0*/  LDS.U16 R58, [R98+0x1c] ;  /* 0x00001c00623a7984 */ /* 0x000fe80000000400 */
[----:B------:R-:W-:Y:S01]  /*4db0*/  LDS.U16 R60, [R98+0x1e] ;  /* 0x00001e00623c7984 */ /* 0x000fe20000000400 */
[----:B------:R-:W-:Y:S01]  /*4dc0*/  BAR.SYNC.DEFER_BLOCKING 0x0 ;  /* 0x0000000000007b1d */ /* 0x000fe20000010000 */
[----:B-1----:R-:W-:-:S05]  /*4dd0*/  PRMT R61, RZ, 0x7610, R61 ;  /* 0x00007610ff3d7816 */ /* 0x002fca000000003d */
        /* <DEDUP_REMOVED lines=11> */
[----:B------:R-:W-:-:S11]  /*4e90*/  PRMT R70, RZ, 0x7610, R70 ;  /* 0x00007610ff467816 */ /* 0x000fd60000000046 */
[----:B------:R-:W2:Y:S01]  /*4ea0*/  @!P5 LDG.E.U16 R69, desc[UR32][R2.64+0x100] ;  /* 0x000100200245d981 */ /* 0x000ea2000c1e1500 */
[----:B------:R-:W-:-:S13]  /*4eb0*/  ISETP.NE.AND P5, PT, R75, RZ, PT ;  /* 0x000000ff4b00720c */ /* 0x000fda0003fa5270 */
[----:B------:R-:W2:Y:S01]  /*4ec0*/  @!P5 LDG.E.U16 R70, desc[UR32][R2.64+0x140] ;  /* 0x000140200246d981 */ /* 0x000ea2000c1e1500 */
[----:B------:R-:W-:-:S13]  /*4ed0*/  ISETP.NE.AND P5, PT, R76, RZ, PT ;  /* 0x000000ff4c00720c */ /* 0x000fda0003fa5270 */
[----:B------:R-:W2:Y:S01]  /*4ee0*/  @!P5 LDG.E.U16 R71, desc[UR32][R2.64+0x180] ;  /* 0x000180200247d981 */ /* 0x000ea2000c1e1500 */
[----:B------:R-:W-:-:S13]  /*4ef0*/  ISETP.NE.AND P5, PT, R77, RZ, PT ;  /* 0x000000ff4d00720c */ /* 0x000fda0003fa5270 */
[----:B------:R-:W2:Y:S01]  /*4f00*/  @!P5 LDG.E.U16 R72, desc[UR32][R2.64+0x1c0] ;  /* 0x0001c0200248d981 */ /* 0x000ea2000c1e1500 */
[----:B------:R-:W-:Y:S02]  /*4f10*/  ISETP.NE.AND P5, PT, R79, RZ, PT ;  /* 0x000000ff4f00720c */ /* 0x000fe40003fa5270 */
[----:B------:R-:W-:Y:S02]  /*4f20*/  PRMT R74, RZ, 0x7610, R74 ;  /* 0x00007610ff4a7816 */ /* 0x000fe4000000004a */
[----:B------:R-:W-:Y:S02]  /*4f30*/  PRMT R75, RZ, 0x7610, R75 ;  /* 0x00007610ff4b7816 */ /* 0x000fe4000000004b */
[----:B------:R-:W-:Y:S02]  /*4f40*/  PRMT R76, RZ, 0x7610, R76 ;  /* 0x00007610ff4c7816 */ /* 0x000fe4000000004c */
[----:B------:R-:W-:Y:S02]  /*4f50*/  PRMT R77, RZ, 0x7610, R77 ;  /* 0x00007610ff4d7816 */ /* 0x000fe4000000004d */
[----:B------:R-:W-:Y:S01]  /*4f60*/  PRMT R102, RZ, 0x7610, R102 ;  /* 0x00007610ff667816 */ /* 0x000fe20000000066 */
[----:B------:R-:W2:Y:S04]  /*4f70*/  @!P6 LDG.E.U16 R75, desc[UR32][R2.64+0x280] ;  /* 0x00028020024be981 */ /* 0x000ea8000c1e1500 */
[----:B------:R-:W2:Y:S01]  /*4f80*/  @!P5 LDG.E.U16 R73, desc[UR32][R2.64+0x200] ;  /* 0x000200200249d981 */ /* 0x000ea2000c1e1500 */
[----:B------:R-:W-:-:S02]  /*4f90*/  ISETP.NE.AND P5, PT, R99, RZ, PT ;  /* 0x000000ff6300720c */ /* 0x000fc40003fa5270 */
        /* <DEDUP_REMOVED lines=8> */
[----:B---3--:R-:W-:-:S05]  /*5020*/  HADD2.F32 R39, -RZ, R39.H0_H0 ;  /* 0x20000027ff277230 */ /* 0x008fca0000004100 */
[----:B------:R-:W-:-:S06]  /*5030*/  FMUL.FTZ R64, R39, -1.4426950216293334961 ;  /* 0xbfb8aa3b27407820 */ /* 0x000fcc0000410000 */
[----:B------:R-:W3:Y:S01]  /*5040*/  MUFU.EX2 R64, R64 ;  /* 0x0000004000407308 */ /* 0x000ee20000000800 */
[----:B----4-:R-:W-:Y:S02]  /*5050*/  HADD2.F32 R40, -RZ, R40.H0_H0 ;  /* 0x20000028ff287230 */ /* 0x010fe40000004100 */
[----:B-----5:R-:W-:-:S03]  /*5060*/  HADD2.F32 R42, -RZ, R42.H0_H0 ;  /* 0x2000002aff2a7230 */ /* 0x020fc60000004100 */
[----:B-1----:R-:W-:Y:S01]  /*5070*/  FMUL.FTZ R2, R40, -1.4426950216293334961 ;  /* 0xbfb8aa3b28027820 */ /* 0x002fe20000410000 */
[----:B------:R-:W-:Y:S02]  /*5080*/  HADD2.F32 R37, -RZ, R37.H0_H0 ;  /* 0x20000025ff257230 */ /* 0x000fe40000004100 */
[----:B------:R-:W-:Y:S02]  /*5090*/  HADD2.F32 R29, -RZ, R29.H0_H0 ;  /* 0x2000001dff1d7230 */ /* 0x000fe40000004100 */
[----:B---3--:R-:W-:Y:S01]  /*50a0*/  FADD.FTZ R64, R64, 1 ;  /* 0x3f80000040407421 */ /* 0x008fe20000010000 */
[----:B------:R-:W1:Y:S01]  /*50b0*/  MUFU.EX2 R2, R2 ;  /* 0x0000000200027308 */ /* 0x000e620000000800 */
[----:B------:R-:W-:Y:S01]  /*50c0*/  FMUL.FTZ R3, R42, -1.4426950216293334961 ;  /* 0xbfb8aa3b2a037820 */ /* 0x000fe20000410000 */
[----:B------:R-:W-:-:S03]  /*50d0*/  FMUL.FTZ R101, R37, -1.4426950216293334961 ;  /* 0xbfb8aa3b25657820 */ /* 0x000fc60000410000 */
[----:B------:R-:W3:Y:S01]  /*50e0*/  MUFU.RCP R64, R64 ;  /* 0x0000004000407308 */ /* 0x000ee20000001000 */
[----:B------:R-:W-:-:S07]  /*50f0*/  FMUL.FTZ R99, R29, -1.4426950216293334961 ;  /* 0xbfb8aa3b1d637820 */ /* 0x000fce0000410000 */
[----:B------:R-:W4:Y:S04]  /*5100*/  MUFU.EX2 R3, R3 ;  /* 0x0000000300037308 */ /* 0x000f280000000800 */
[----:B------:R-:W-:Y:S04]  /*5110*/  MUFU.EX2 R101, R101 ;  /* 0x0000006500657308 */ /* 0x000fe80000000800 */
[----:B------:R-:W5:Y:S01]  /*5120*/  MUFU.EX2 R99, R99 ;  /* 0x0000006300637308 */ /* 0x000f620000000800 */
[----:B-1----:R-:W-:Y:S01]  /*5130*/  FADD.FTZ R2, R2, 1 ;  /* 0x3f80000002027421 */ /* 0x002fe20000010000 */
[----:B0-----:R-:W-:-:S02]  /*5140*/  HADD2.F32 R43, -RZ, R43.H0_H0 ;  /* 0x2000002bff2b7230 */ /* 0x001fc40000004100 */
[----:B------:R-:W-:Y:S02]  /*5150*/  HADD2.F32 R45, -RZ, R45.H0_H0 ;  /* 0x2000002dff2d7230 */ /* 0x000fe40000004100 */
[----:B------:R-:W-:Y:S02]  /*5160*/  HADD2.F32 R46, -RZ, R46.H0_H0 ;  /* 0x2000002eff2e7230 */ /* 0x000fe40000004100 */
[----:B------:R-:W-:Y:S01]  /*5170*/  FMUL.FTZ R103, R43, -1.4426950216293334961 ;  /* 0xbfb8aa3b2b677820 */ /* 0x000fe20000410000 */
[----:B----4-:R-:W-:Y:S01]  /*5180*/  FADD.FTZ R3, R3, 1 ;  /* 0x3f80000003037421 */ /* 0x010fe20000010000 */
[----:B------:R-:W-:Y:S02]  /*5190*/  HADD2.F32 R66, -RZ, R66.H0_H0 ;  /* 0x20000042ff427230 */ /* 0x000fe40000004100 */
[----:B------:R-:W-:Y:S01]  /*51a0*/  FMUL.FTZ R105, R45, -1.4426950216293334961 ;  /* 0xbfb8aa3b2d697820 */ /* 0x000fe20000410000 */
[----:B------:R-:W-:Y:S01]  /*51b0*/  FMUL.FTZ R106, R46, -1.4426950216293334961 ;  /* 0xbfb8aa3b2e6a7820 */ /* 0x000fe20000410000 */
[----:B-----5:R-:W-:Y:S01]  /*51c0*/  FADD.FTZ R99, R99, 1 ;  /* 0x3f80000063637421 */ /* 0x020fe20000010000 */
[----:B------:R-:W0:Y:S04]  /*51d0*/  MUFU.EX2 R103, R103 ;  /* 0x0000006700677308 */ /* 0x000e280000000800 */
[----:B------:R-:W1:Y:S04]  /*51e0*/  MUFU.EX2 R105, R105 ;  /* 0x0000006900697308 */ /* 0x000e680000000800 */
[----:B------:R-:W4:Y:S01]  /*51f0*/  MUFU.EX2 R106, R106 ;  /* 0x0000006a006a7308 */ /* 0x000f220000000800 */
[----:B------:R-:W-:-:S02]  /*5200*/  HADD2.F32 R49, -RZ, R49.H0_H0 ;  /* 0x20000031ff317230 */ /* 0x000fc40000004100 */
[----:B------:R-:W-:-:S03]  /*5210*/  HADD2.F32 R48, -RZ, R48.H0_H0 ;  /* 0x20000030ff307230 */ /* 0x000fc60000004100 */
[----:B------:R-:W-:Y:S01]  /*5220*/  FMUL.FTZ R108, R49, -1.4426950216293334961 ;  /* 0xbfb8aa3b316c7820 */ /* 0x000fe20000410000 */
[----:B------:R-:W-:Y:S04]  /*5230*/  STS.U16 [R150], R63 ;  /* 0x0000003f96007388 */ /* 0x000fe80000000400 */
[----:B--2---:R-:W-:Y:S04]  /*5240*/  STS.U16 [R149+0x40], R61 ;  /* 0x0000403d95007388 */ /* 0x004fe80000000400 */
[----:B------:R-:W-:Y:S04]  /*5250*/  STS.U16 [R148+0x80], R62 ;  /* 0x0000803e94007388 */ /* 0x000fe80000000400 */
[----:B------:R2:W-:Y:S04]  /*5260*/  STS.U16 [R146+0xc0], R67 ;  /* 0x0000c04392007388 */ /* 0x0005e80000000400 */
[----:B------:R-:W-:Y:S04]  /*5270*/  STS.U16 [R144+0x100], R69 ;  /* 0x0001004590007388 */ /* 0x000fe80000000400 */
        /* <DEDUP_REMOVED lines=12> */
[----:B------:R-:W4:Y:S04]  /*5340*/  LDS.U16 R61, [R98] ;  /* 0x00000000623d7984 */ /* 0x000f280000000400 */
[----:B------:R-:W4:Y:S04]  /*5350*/  LDS.U16 R62, [R98+0x2] ;  /* 0x00000200623e7984 */ /* 0x000f280000000400 */
[----:B------:R-:W4:Y:S04]  /*5360*/  LDS.U16 R63, [R98+0x4] ;  /* 0x00000400623f7984 */ /* 0x000f280000000400 */
[----:B------:R-:W4:Y:S01]  /*5370*/  LDS.U16 R71, [R98+0x6] ;  /* 0x0000060062477984 */ /* 0x000f220000000400 */
[----:B--2---:R3:W-:Y:S03]  /*5380*/  MUFU.RCP R67, R2 ;  /* 0x0000000200437308 */ /* 0x0047e60000001000 */
[----:B------:R-:W2:Y:S01]  /*5390*/  LDS.U16 R73, [R98+0x8] ;  /* 0x0000080062497984 */ /* 0x000ea20000000400 */
[----:B-----5:R-:W-:-:S03]  /*53a0*/  FADD.FTZ R72, R101, 1 ;  /* 0x3f80000065487421 */ /* 0x020fc60000010000 */
[----:B------:R-:W5:Y:S01]  /*53b0*/  LDS.U16 R77, [R98+0xa] ;  /* 0x00000a00624d7984 */ /* 0x000f620000000400 */
[----:B---3--:R-:W-:Y:S01]  /*53c0*/  FADD.FTZ R2, -R64, 1 ;  /* 0x3f80000040027421 */ /* 0x008fe20000010100 */
[----:B------:R3:W-:Y:S08]  /*53d0*/  MUFU.RCP R69, R3 ;  /* 0x0000000300457308 */ /* 0x0007f00000001000 */
[----:B------:R-:W2:Y:S01]  /*53e0*/  MUFU.RCP R70, R99 ;  /* 0x0000006300467308 */ /* 0x000ea20000001000 */
[----:B0-----:R-:W-:Y:S01]  /*53f0*/  FFMA.FTZ R102, R39, R2, 1 ;  /* 0x3f80000027667423 */ /* 0x001fe20000010002 */
[----:B------:R-:W-:Y:S01]  /*5400*/  FADD.FTZ R74, R103, 1 ;  /* 0x3f800000674a7421 */ /* 0x000fe20000010000 */
[----:B------:R-:W0:Y:S01]  /*5410*/  LDS.U16 R2, [R98+0xc] ;  /* 0x00000c0062027984 */ /* 0x000e220000000400 */
[----:B-1----:R-:W-:Y:S01]  /*5420*/  FADD.FTZ R76, R105, 1 ;  /* 0x3f800000694c7421 */ /* 0x002fe20000010000 */
[----:B----4-:R-:W-:Y:S01]  /*5430*/  FADD.FTZ R75, R106, 1 ;  /* 0x3f8000006a4b7421 */ /* 0x010fe20000010000 */
[----:B------:R-:W-:Y:S01]  /*5440*/  FMUL.FTZ R107, R48, -1.4426950216293334961 ;  /* 0xbfb8aa3b306b7820 */ /* 0x000fe20000410000 */
[----:B------:R-:W-:Y:S01]  /*5450*/  HADD2.F32 R55, -RZ, R55.H0_H0 ;  /* 0x20000037ff377230 */ /* 0x000fe20000004100 */
[----:B------:R-:W1:Y:S01]  /*5460*/  MUFU.EX2 R108, R108 ;  /* 0x0000006c006c7308 */ /* 0x000e620000000800 */
[----:B------:R-:W-:Y:S01]  /*5470*/  HADD2.F32 R61, -RZ, R61.H0_H0 ;  /* 0x2000003dff3d7230 */ /* 0x000fe20000004100 */
[----:B------:R-:W-:Y:S02]  /*5480*/  LDS.U16 R105, [R98+0x10] ;  /* 0x0000100062697984 */ /* 0x000fe40000000400 */
[----:B------:R-:W4:Y:S02]  /*5490*/  MUFU.RCP R72, R72 ;  /* 0x0000004800487308 */ /* 0x000f240000001000 */
[----:B---3--:R-:W-:Y:S01]  /*54a0*/  FMUL.FTZ R3, R66, R61 ;  /* 0x0000003d42037220 */ /* 0x008fe20000410000 */
[----:B------:R-:W-:Y:S01]  /*54b0*/  HADD2.F32 R52, -RZ, R52.H0_H0 ;  /* 0x20000034ff347230 */ /* 0x000fe20000004100 */
[----:B------:R-:W-:Y:S02]  /*54c0*/  LDS.U16 R115, [R98+0x18] ;  /* 0x0000180062737984 */ /* 0x000fe40000000400 */
[----:B------:R-:W-:Y:S01]  /*54d0*/  FMUL.FTZ R3, R64, R3 ;  /* 0x0000000340037220 */ /* 0x000fe20000410000 */
[----:B------:R-:W-:Y:S01]  /*54e0*/  HADD2.F32 R51, -RZ, R51.H0_H0 ;  /* 0x20000033ff337230 */ /* 0x000fe20000004100 */
[----:B------:R-:W-:Y:S02]  /*54f0*/  LDS.U16 R118, [R98+0x1e] ;  /* 0x00001e0062767984 */ /* 0x000fe40000000400 */
[----:B------:R-:W-:-:S02]  /*5500*/  FMUL.FTZ R116, R3, R102 ;  /* 0x0000006603747220 */ /* 0x000fc40000410000 */
[----:B------:R-:W3:Y:S01]  /*5510*/  LDS.U16 R3, [R98+0xe] ;  /* 0x00000e0062037984 */ /* 0x000ee20000000400 */
[----:B------:R-:W-:Y:S02]  /*5520*/  HADD2.F32 R62, -RZ, R62.H0_H0 ;  /* 0x2000003eff3e7230 */ /* 0x000fe40000004100 */
[----:B------:R-:W-:Y:S02]  /*5530*/  HADD2.F32 R63, -RZ, R63.H0_H0 ;  /* 0x2000003fff3f7230 */ /* 0x000fe40000004100 */
[----:B--2---:R-:W-:Y:S01]  /*5540*/  FADD.FTZ R104, -R70, 1 ;  /* 0x3f80000046687421 */ /* 0x004fe20000010100 */
[----:B------:R-:W2:Y:S01]  /*5550*/  MUFU.RCP R74, R74 ;  /* 0x0000004a004a7308 */ /* 0x000ea20000001000 */
[----:B----4-:R-:W-:Y:S01]  /*5560*/  FADD.FTZ R106, -R72, 1 ;  /* 0x3f800000486a7421 */ /* 0x010fe20000010100 */
[----:B------:R-:W-:Y:S01]  /*5570*/  FMUL.FTZ R79, R65, R62 ;  /* 0x0000003e414f7220 */ /* 0x000fe20000410000 */
[----:B------:R-:W-:Y:S01]  /*5580*/  FMUL.FTZ R99, R68, R63 ;  /* 0x0000003f44637220 */ /* 0x000fe20000410000 */
[----:B------:R-:W-:Y:S01]  /*5590*/  FFMA.FTZ R104, R29, R104, 1 ;  /* 0x3f8000001d687423 */ /* 0x000fe20000010068 */
[----:B------:R-:W-:Y:S01]  /*55a0*/  FFMA.FTZ R106, R37, R106, 1 ;  /* 0x3f800000256a7423 */ /* 0x000fe2000001006a */
[----:B------:R-:W-:Y:S01]  /*55b0*/  FMUL.FTZ R79, R70, R79 ;  /* 0x0000004f464f7220 */ /* 0x000fe20000410000 */
[----:B------:R-:W-:Y:S01]  /*55c0*/  FMUL.FTZ R99, R72, R99 ;  /* 0x0000006348637220 */ /* 0x000fe20000410000 */
[----:B------:R-:W-:Y:S01]  /*55d0*/  HADD2.F32 R71, -RZ, R71.H0_H0 ;  /* 0x20000047ff477230 */ /* 0x000fe20000004100 */
[----:B------:R-:W4:Y:S01]  /*55e0*/  MUFU.RCP R76, R76 ;  /* 0x0000004c004c7308 */ /* 0x000f220000001000 */
[----:B------:R-:W-:Y:S01]  /*55f0*/  FMUL.FTZ R111, R55, -1.4426950216293334961 ;  /* 0xbfb8aa3b376f7820 */ /* 0x000fe20000410000 */
[----:B------:R-:W-:Y:S01]  /*5600*/  FMUL.FTZ R119, R79, R104 ;  /* 0x000000684f777220 */ /* 0x000fe20000410000 */
[----:B------:R-:W-:Y:S01]  /*5610*/  FMUL.FTZ R120, R99, R106 ;  /* 0x0000006a63787220 */ /* 0x000fe20000410000 */
[----:B------:R-:W-:Y:S01]  /*5620*/  FADD.FTZ R99, -R67, 1 ;  /* 0x3f80000043637421 */ /* 0x000fe20000010100 */
[----:B------:R-:W-:-:S02]  /*5630*/  HADD2.F32 R73, -RZ, R73.H0_H0 ;  /* 0x20000049ff497230 */ /* 0x000fc40000004100 */
[----:B------:R-:W-:Y:S01]  /*5640*/  FMUL.FTZ R104, R78, R71 ;  /* 0x000000474e687220 */ /* 0x000fe20000410000 */
[----:B------:R-:W4:Y:S01]  /*5650*/  MUFU.EX2 R107, R107 ;  /* 0x0000006b006b7308 */ /* 0x000f220000000800 */
[----:B------:R-:W-:Y:S02]  /*5660*/  FFMA.FTZ R99, R40, R99, 1 ;  /* 0x3f80000028637423 */ /* 0x000fe40000010063 */
[----:B------:R-:W-:Y:S01]  /*5670*/  FMUL.FTZ R104, R67, R104 ;  /* 0x0000006843687220 */ /* 0x000fe20000410000 */
[----:B------:R-:W-:Y:S01]  /*5680*/  FMUL.FTZ R110, R52, -1.4426950216293334961 ;  /* 0xbfb8aa3b346e7820 */ /* 0x000fe20000410000 */
[----:B------:R-:W3:Y:S01]  /*5690*/  MUFU.EX2 R111, R111 ;  /* 0x0000006f006f7308 */ /* 0x000ee20000000800 */
[----:B------:R-:W-:Y:S02]  /*56a0*/  HADD2.F32 R100, -RZ, R100.H0_H0 ;  /* 0x20000064ff647230 */ /* 0x000fe40000004100 */
[----:B------:R-:W-:Y:S01]  /*56b0*/  FADD.FTZ R101, -R69, 1 ;  /* 0x3f80000045657421 */ /* 0x000fe20000010100 */
[----:B-----5:R-:W-:-:S02]  /*56c0*/  HADD2.F32 R77, -RZ, R77.H0_H0 ;  /* 0x2000004dff4d7230 */ /* 0x020fc40000004100 */
[----:B------:R-:W-:Y:S01]  /*56d0*/  FMUL.FTZ R106, R80, R73 ;  /* 0x00000049506a7220 */ /* 0x000fe20000410000 */
[----:B------:R-:W5:Y:S01]  /*56e0*/  MUFU.RCP R75, R75 ;  /* 0x0000004b004b7308 */ /* 0x000f620000001000 */
[----:B------:R-:W-:Y:S01]  /*56f0*/  FMUL.FTZ R121, R104, R99 ;  /* 0x0000006368797220 */ /* 0x000fe20000410000 */
[----:B------:R-:W-:Y:S01]  /*5700*/  FMUL.FTZ R109, R51, -1.4426950216293334961 ;  /* 0xbfb8aa3b336d7820 */ /* 0x000fe20000410000 */
[----:B-1----:R-:W-:Y:S01]  /*5710*/  FADD.FTZ R102, R108, 1 ;  /* 0x3f8000006c667421 */ /* 0x002fe20000010000 */
[----:B------:R-:W-:Y:S01]  /*5720*/  FFMA.FTZ R101, R42, R101, 1 ;  /* 0x3f8000002a657423 */ /* 0x000fe20000010065 */
[----:B------:R-:W-:Y:S01]  /*5730*/  FMUL.FTZ R106, R69, R106 ;  /* 0x0000006a456a7220 */ /* 0x000fe20000410000 */
[----:B------:R-:W-:Y:S02]  /*5740*/  HADD2.F32 R99, -RZ, R54.H0_H0 ;  /* 0x20000036ff637230 */ /* 0x000fe40000004100 */
[----:B--2---:R-:W-:Y:S01]  /*5750*/  FADD.FTZ R108, -R74, 1 ;  /* 0x3f8000004a6c7421 */ /* 0x004fe20000010100 */
[----:B------:R-:W-:Y:S01]  /*5760*/  FMUL.FTZ R103, R100, R77 ;  /* 0x0000004d64677220 */ /* 0x000fe20000410000 */
[----:B0-----:R-:W-:Y:S01]  /*5770*/  HADD2.F32 R54, -RZ, R2.H0_H0 ;  /* 0x20000002ff367230 */ /* 0x001fe20000004100 */
[----:B------:R-:W0:Y:S01]  /*5780*/  MUFU.EX2 R110, R110 ;  /* 0x0000006e006e7308 */ /* 0x000e220000000800 */
[----:B------:R-:W-:-:S02]  /*5790*/  HADD2.F32 R58, -RZ, R58.H0_H0 ;  /* 0x2000003aff3a7230 */ /* 0x000fc40000004100 */
[----:B----4-:R-:W-:Y:S01]  /*57a0*/  FADD.FTZ R107, R107, 1 ;  /* 0x3f8000006b6b7421 */ /* 0x010fe20000010000 */
[----:B------:R-:W-:Y:S01]  /*57b0*/  FMUL.FTZ R122, R106, R101 ;  /* 0x000000656a7a7220 */ /* 0x000fe20000410000 */
[----:B------:R-:W-:Y:S01]  /*57c0*/  FFMA.FTZ R108, R43, R108, 1 ;  /* 0x3f8000002b6c7423 */ /* 0x000fe2000001006c */
[----:B------:R-:W-:Y:S01]  /*57d0*/  FMUL.FTZ R103, R74, R103 ;  /* 0x000000674a677220 */ /* 0x000fe20000410000 */
[----:B------:R-:W-:Y:S01]  /*57e0*/  FADD.FTZ R106, -R76, 1 ;  /* 0x3f8000004c6a7421 */ /* 0x000fe20000010100 */
[----:B------:R-:W1:Y:S01]  /*57f0*/  MUFU.EX2 R109, R109 ;  /* 0x0000006d006d7308 */ /* 0x000e620000000800 */
[----:B------:R-:W-:Y:S01]  /*5800*/  FMUL.FTZ R101, R99, R54 ;  /* 0x0000003663657220 */ /* 0x000fe20000410000 */
[----:B------:R-:W-:Y:S01]  /*5810*/  FMUL.FTZ R113, R58, -1.4426950216293334961 ;  /* 0xbfb8aa3b3a717820 */ /* 0x000fe20000410000 */
[----:B------:R-:W-:Y:S01]  /*5820*/  FMUL.FTZ R123, R103, R108 ;  /* 0x0000006c677b7220 */ /* 0x000fe20000410000 */
[----:B------:R2:W4:Y:S01]  /*5830*/  MUFU.RCP R79, R107 ;  /* 0x0000006b004f7308 */ /* 0x0005220000001000 */
[----:B------:R-:W-:-:S02]  /*5840*/  HADD2.F32 R57, -RZ, R57.H0_H0 ;  /* 0x20000039ff397230 */ /* 0x000fc40000004100 */
[----:B---3--:R-:W-:Y:S01]  /*5850*/  FADD.FTZ R108, R111, 1 ;  /* 0x3f8000006f6c7421 */ /* 0x008fe20000010000 */
[----:B------:R-:W3:Y:S04]  /*5860*/  LDS.U16 R2, [R98+0x12] ;  /* 0x0000120062027984 */ /* 0x000ee80000000400 */
[----:B------:R-:W3:Y:S01]  /*5870*/  LDS.U16 R111, [R98+0x14] ;  /* 0x00001400626f7984 */ /* 0x000ee20000000400 */
[----:B--2---:R-:W-:Y:S01]  /*5880*/  FFMA.FTZ R107, R45, R106, 1 ;  /* 0x3f8000002d6b7423 */ /* 0x004fe2000001006a */
[----:B------:R-:W-:Y:S01]  /*5890*/  FMUL.FTZ R106, R76, R101 ;  /* 0x000000654c6a7220 */ /* 0x000fe20000410000 */
[----:B------:R2:W4:Y:S01]  /*58a0*/  MUFU.EX2 R117, R113 ;  /* 0x0000007100757308 */ /* 0x0005220000000800 */
[----:B------:R-:W-:Y:S02]  /*58b0*/  HADD2.F32 R101, -RZ, R28.H0_H0 ;  /* 0x2000001cff657230 */ /* 0x000fe40000004100 */
[----:B------:R-:W-:-:S02]  /*58c0*/  HADD2.F32 R28, -RZ, R3.H0_H0 ;  /* 0x20000003ff1c7230 */ /* 0x000fc40000004100 */
[----:B------:R-:W-:Y:S01]  /*58d0*/  FMUL.FTZ R112, R57, -1.4426950216293334961 ;  /* 0xbfb8aa3b39707820 */ /* 0x000fe20000410000 */
[----:B0-----:R-:W-:Y:S01]  /*58e0*/  FADD.FTZ R103, R110, 1 ;  /* 0x3f8000006e677421 */ /* 0x001fe20000010000 */
[----:B-----5:R-:W-:Y:S01]  /*58f0*/  FADD.FTZ R3, -R75, 1 ;  /* 0x3f8000004b037421 */ /* 0x020fe20000010100 */
[----:B--2---:R-:W0:Y:S01]  /*5900*/  LDS.U16 R113, [R98+0x16] ;  /* 0x0000160062717984 */ /* 0x004e220000000400 */
[----:B------:R-:W-:Y:S01]  /*5910*/  FMUL.FTZ R110, R101, R28 ;  /* 0x0000001c656e7220 */ /* 0x000fe20000410000 */
[----:B-1----:R-:W-:Y:S01]  /*5920*/  FADD.FTZ R109, R109, 1 ;  /* 0x3f8000006d6d7421 */ /* 0x002fe20000010000 */
[----:B------:R-:W-:Y:S01]  /*5930*/  FFMA.FTZ R3, R46, R3, 1 ;  /* 0x3f8000002e037423 */ /* 0x000fe20000010003 */
[----:B------:R-:W1:Y:S01]  /*5940*/  MUFU.EX2 R112, R112 ;  /* 0x0000007000707308 */ /* 0x000e620000000800 */
[----:B------:R-:W-:Y:S01]  /*5950*/  FMUL.FTZ R110, R75, R110 ;  /* 0x0000006e4b6e7220 */ /* 0x000fe20000410000 */
[----:B------:R-:W-:Y:S02]  /*5960*/  HADD2.F32 R60, -RZ, R60.H0_H0 ;  /* 0x2000003cff3c7230 */ /* 0x000fe40000004100 */
[----:B------:R4:W2:Y:S01]  /*5970*/  MUFU.RCP R104, R109 ;  /* 0x0000006d00687308 */ /* 0x0008a20000001000 */
[----:B------:R-:W-:-:S02]  /*5980*/  FMUL.FTZ R125, R110, R3 ;  /* 0x000000036e7d7220 */ /* 0x000fc40000410000 */
[----:B------:R-:W5:Y:S01]  /*5990*/  LDS.U16 R3, [R98+0x1a] ;  /* 0x00001a0062037984 */ /* 0x000f620000000400 */
[----:B------:R-:W-:Y:S01]  /*59a0*/  FMUL.FTZ R124, R106, R107 ;  /* 0x0000006b6a7c7220 */ /* 0x000fe20000410000 */
[----:B----4-:R-:W-:Y:S02]  /*59b0*/  FADD.FTZ R109, R117, 1 ;  /* 0x3f800000756d7421 */ /* 0x010fe40000010000 */
[----:B------:R-:W4:Y:S01]  /*59c0*/  LDS.U16 R117, [R98+0x1c] ;  /* 0x00001c0062757984 */ /* 0x000f220000000400 */
[----:B------:R-:W3:Y:S01]  /*59d0*/  MUFU.RCP R102, R102 ;  /* 0x0000006600667308 */ /* 0x000ee20000001000 */
[----:B------:R-:W-:Y:S01]  /*59e0*/  FMUL.FTZ R114, R60, -1.4426950216293334961 ;  /* 0xbfb8aa3b3c727820 */ /* 0x000fe20000410000 */
[----:B------:R-:W-:Y:S02]  /*59f0*/  HADD2.F32 R106, -RZ, R27.H0_H0 ;  /* 0x2000001bff6a7230 */ /* 0x000fe40000004100 */
[----:B------:R-:W-:-:S04]  /*5a00*/  HADD2.F32 R27, -RZ, R105.H0_H0 ;  /* 0x20000069ff1b7230 */ /* 0x000fc80000004100 */
[----:B------:R-:W0:Y:S01]  /*5a10*/  MUFU.RCP R103, R103 ;  /* 0x0000006700677308 */ /* 0x000e220000001000 */
[----:B------:R-:W-:-:S07]  /*5a20*/  FADD.FTZ R105, -R79, 1 ;  /* 0x3f8000004f697421 */ /* 0x000fce0000010100 */
[----:B------:R1:W0:Y:S01]  /*5a30*/  MUFU.EX2 R127, R114 ;  /* 0x00000072007f7308 */ /* 0x0002220000000800 */
[----:B------:R-:W-:-:S03]  /*5a40*/  FFMA.FTZ R105, R48, R105, 1 ;  /* 0x3f80000030697423 */ /* 0x000fc60000010069 */
[----:B------:R-:W5:Y:S01]  /*5a50*/  MUFU.RCP R108, R108 ;  /* 0x0000006c006c7308 */ /* 0x000f620000001000 */
[----:B-1----:R-:W-:Y:S01]  /*5a60*/  FADD.FTZ R114, R112, 1 ;  /* 0x3f80000070727421 */ /* 0x002fe20000010000 */
[----:B------:R-:W-:-:S04]  /*5a70*/  FMUL.FTZ R112, R106, R27 ;  /* 0x0000001b6a707220 */ /* 0x000fc80000410000 */
[----:B------:R-:W-:Y:S01]  /*5a80*/  FMUL.FTZ R112, R79, R112 ;  /* 0x000000704f707220 */ /* 0x000fe20000410000 */
[----:B------:R-:W-:Y:S02]  /*5a90*/  HADD2.F32 R110, -RZ, R26.H0_H0 ;  /* 0x2000001aff6e7230 */ /* 0x000fe40000004100 */
[----:B--2---:R-:W-:Y:S01]  /*5aa0*/  FADD.FTZ R26, -R104, 1 ;  /* 0x3f800000681a7421 */ /* 0x004fe20000010100 */
[----:B------:R-:W-:Y:S02]  /*5ab0*/  HADD2.F32 R107, -RZ, R23.H0_H0 ;  /* 0x20000017ff6b7230 */ /* 0x000fe40000004100 */
[----:B------:R-:W-:Y:S01]  /*5ac0*/  FMUL.FTZ R126, R112, R105 ;  /* 0x00000069707e7220 */ /* 0x000fe20000410000 */
[----:B------:R-:W-:Y:S02]  /*5ad0*/  HADD2.F32 R112, -RZ, R24.H0_H0 ;  /* 0x20000018ff707230 */ /* 0x000fe40000004100 */
[----:B---3--:R-:W-:Y:S01]  /*5ae0*/  FADD.FTZ R24, -R102, 1 ;  /* 0x3f80000066187421 */ /* 0x008fe20000010100 */
[----:B0-----:R-:W-:Y:S01]  /*5af0*/  FADD.FTZ R23, -R103, 1 ;  /* 0x3f80000067177421 */ /* 0x001fe20000010100 */
[----:B------:R-:W-:Y:S01]  /*5b00*/  FADD.FTZ R129, R127, 1 ;  /* 0x3f8000007f817421 */ /* 0x000fe20000010000 */
[----:B------:R-:W-:Y:S01]  /*5b10*/  FFMA.FTZ R130, R51, R26, 1 ;  /* 0x3f80000033827423 */ /* 0x000fe2000001001a */
[----:B------:R-:W-:Y:S01]  /*5b20*/  FFMA.FTZ R128, R49, R24, 1 ;  /* 0x3f80000031807423 */ /* 0x000fe20000010018 */
[----:B------:R-:W-:Y:S01]  /*5b30*/  FFMA.FTZ R127, R52, R23, 1 ;  /* 0x3f800000347f7423 */ /* 0x000fe20000010017 */
[----:B------:R-:W-:-:S02]  /*5b40*/  HADD2.F32 R26, -RZ, R115.H0_H0 ;  /* 0x20000073ff1a7230 */ /* 0x000fc40000004100 */
[----:B------:R-:W-:Y:S02]  /*5b50*/  HADD2.F32 R105, -RZ, R25.H0_H0 ;  /* 0x20000019ff697230 */ /* 0x000fe40000004100 */
[----:B------:R-:W-:Y:S02]  /*5b60*/  HADD2.F32 R23, -RZ, R2.H0_H0 ;  /* 0x20000002ff177230 */ /* 0x000fe40000004100 */
[----:B------:R-:W-:Y:S01]  /*5b70*/  HADD2.F32 R24, -RZ, R111.H0_H0 ;  /* 0x2000006fff187230 */ /* 0x000fe20000004100 */
[----:B------:R-:W0:Y:S01]  /*5b80*/  MUFU.RCP R114, R114 ;  /* 0x0000007200727308 */ /* 0x000e220000001000 */
[----:B-----5:R-:W-:Y:S01]  /*5b90*/  FADD.FTZ R132, -R108, 1 ;  /* 0x3f8000006c847421 */ /* 0x020fe20000010100 */
[----:B------:R-:W-:Y:S02]  /*5ba0*/  HADD2.F32 R25, -RZ, R113.H0_H0 ;  /* 0x20000071ff197230 */ /* 0x000fe40000004100 */
[----:B------:R-:W-:Y:S01]  /*5bb0*/  FMUL.FTZ R115, R107, R26 ;  /* 0x0000001a6b737220 */ /* 0x000fe20000410000 */
[----:B------:R-:W-:Y:S01]  /*5bc0*/  FMUL.FTZ R111, R110, R23 ;  /* 0x000000176e6f7220 */ /* 0x000fe20000410000 */
[----:B------:R-:W-:-:S02]  /*5bd0*/  FMUL.FTZ R113, R105, R24 ;  /* 0x0000001869717220 */ /* 0x000fc40000410000 */
[----:B------:R-:W1:Y:S01]  /*5be0*/  MUFU.RCP R109, R109 ;  /* 0x0000006d006d7308 */ /* 0x000e620000001000 */
[----:B------:R-:W-:-:S07]  /*5bf0*/  FFMA.FTZ R132, R55, R132, 1 ;  /* 0x3f80000037847423 */ /* 0x000fce0000010084 */
[----:B------:R2:W3:Y:S01]  /*5c00*/  MUFU.RCP R131, R129 ;  /* 0x0000008100837308 */ /* 0x0004e20000001000 */
[----:B------:R-:W-:Y:S01]  /*5c10*/  FMUL.FTZ R111, R102, R111 ;  /* 0x0000006f666f7220 */ /* 0x000fe20000410000 */
[----:B------:R-:W-:Y:S01]  /*5c20*/  FMUL.FTZ R113, R104, R113 ;  /* 0x0000007168717220 */ /* 0x000fe20000410000 */
[----:B------:R-:W-:Y:S01]  /*5c30*/  FMUL.FTZ R2, R112, R25 ;  /* 0x0000001970027220 */ /* 0x000fe20000410000 */
[----:B--2---:R-:W-:Y:S01]  /*5c40*/  FMUL.FTZ R129, R108, R115 ;  /* 0x000000736c817220 */ /* 0x004fe20000410000 */
[----:B------:R-:W-:Y:S01]  /*5c50*/  FMUL.FTZ R115, R111, R128 ;  /* 0x000000806f737220 */ /* 0x000fe20000410000 */
[----:B------:R-:W-:Y:S02]  /*5c60*/  FMUL.FTZ R130, R113, R130 ;  /* 0x0000008271827220 */ /* 0x000fe40000410000 */
[----:B------:R-:W-:Y:S01]  /*5c70*/  FMUL.FTZ R129, R129, R132 ;  /* 0x0000008481817220 */ /* 0x000fe20000410000 */
[----:B------:R-:W-:Y:S01]  /*5c80*/  F2FP.F16.F32.PACK_AB R132, R119, R116 ;  /* 0x000000747784723e */ /* 0x000fe200000000ff */
[----:B------:R-:W-:Y:S01]  /*5c90*/  BAR.SYNC.DEFER_BLOCKING 0x0 ;  /* 0x0000000000007b1d */ /* 0x000fe20000010000 */
[----:B------:R-:W-:-:S02]  /*5ca0*/  HADD2.F32 R111, -RZ, R22.H0_H0 ;  /* 0x20000016ff6f7230 */ /* 0x000fc40000004100 */
[----:B------:R-:W-:Y:S01]  /*5cb0*/  FMUL.FTZ R2, R103, R2 ;  /* 0x0000000267027220 */ /* 0x000fe20000410000 */
[----:B------:R-:W-:Y:S02]  /*5cc0*/  HADD2.F32 R116, -RZ, R5.H0_H0 ;  /* 0x20000005ff747230 */ /* 0x000fe40000004100 */
[----:B------:R-:W-:Y:S02]  /*5cd0*/  HADD2.F32 R113, -RZ, R4.H0_H0 ;  /* 0x20000004ff717230 */ /* 0x000fe40000004100 */
[----:B------:R-:W-:Y:S02]  /*5ce0*/  HADD2.F32 R4, -RZ, R3.H0_H0 ;  /* 0x20000003ff047230 */ /* 0x000fe40000004100 */
[----:B----4-:R-:W-:Y:S02]  /*5cf0*/  HADD2.F32 R5, -RZ, R117.H0_H0 ;  /* 0x20000075ff057230 */ /* 0x010fe40000004100 */
[----:B------:R-:W-:Y:S02]  /*5d00*/  HADD2.F32 R22, -RZ, R118.H0_H0 ;  /* 0x20000076ff167230 */ /* 0x000fe40000004100 */
[----:B------:R-:W-:Y:S01]  /*5d10*/  FMUL.FTZ R127, R2, R127 ;  /* 0x0000007f027f7220 */ /* 0x000fe20000410000 */
[----:B0-----:R-:W-:Y:S01]  /*5d20*/  FADD.FTZ R2, -R114, 1 ;  /* 0x3f80000072027421 */ /* 0x001fe20000010100 */
[----:B-1----:R-:W-:Y:S01]  /*5d30*/  FADD.FTZ R119, -R109, 1 ;  /* 0x3f8000006d777421 */ /* 0x002fe20000010100 */
[----:B---3--:R-:W-:Y:S01]  /*5d40*/  FADD.FTZ R117, -R131, 1 ;  /* 0x3f80000083757421 */ /* 0x008fe20000010100 */
        /* <DEDUP_REMOVED lines=9> */
[----:B------:R-:W-:Y:S01]  /*5de0*/  FMUL.FTZ R2, R3, R2 ;  /* 0x0000000203027220 */ /* 0x000fe20000410000 */
[----:B------:R-:W-:-:S02]  /*5df0*/  FMUL.FTZ R118, R118, R119 ;  /* 0x0000007776767220 */ /* 0x000fc40000410000 */
[----:B------:R-:W-:Y:S01]  /*5e00*/  FMUL.FTZ R117, R128, R117 ;  /* 0x0000007580757220 */ /* 0x000fe20000410000 */
[----:B------:R-:W-:Y:S02]  /*5e10*/  PRMT R3, R132, 0x7632, R3 ;  /* 0x0000763284037816 */ /* 0x000fe40000000003 */
[----:B------:R-:W-:Y:S02]  /*5e20*/  F2FP.F16.F32.PACK_AB R120, R121, R120 ;  /* 0x000000787978723e */ /* 0x000fe400000000ff */
[----:B------:R-:W-:Y:S02]  /*5e30*/  F2FP.F16.F32.PACK_AB R124, R125, R124 ;  /* 0x0000007c7d7c723e */ /* 0x000fe400000000ff */
[----:B------:R-:W-:Y:S02]  /*5e40*/  ISETP.NE.AND P0, PT, R183, RZ, PT ;  /* 0x000000ffb700720c */ /* 0x000fe40003f05270 */
[----:B------:R-:W-:Y:S02]  /*5e50*/  F2FP.F16.F32.PACK_AB R122, R123, R122 ;  /* 0x0000007a7b7a723e */ /* 0x000fe400000000ff */
[----:B------:R-:W-:-:S02]  /*5e60*/  F2FP.F16.F32.PACK_AB R115, R115, R126 ;  /* 0x0000007e7373723e */ /* 0x000fc400000000ff */
[----:B------:R-:W-:Y:S02]  /*5e70*/  F2FP.F16.F32.PACK_AB R127, R127, R130 ;  /* 0x000000827f7f723e */ /* 0x000fe400000000ff */
[----:B------:R-:W-:Y:S02]  /*5e80*/  F2FP.F16.F32.PACK_AB R2, R2, R129 ;  /* 0x000000810202723e */ /* 0x000fe400000000ff */
[----:B------:R-:W-:Y:S01]  /*5e90*/  F2FP.F16.F32.PACK_AB R117, R117, R118 ;  /* 0x000000767575723e */ /* 0x000fe200000000ff */
[----:B------:R0:W-:Y:S01]  /*5ea0*/  STS.U16 [R98+0x2], R3 ;  /* 0x0000020362007388 */ /* 0x0001e20000000400 */
[----:B------:R-:W-:Y:S02]  /*5eb0*/  PRMT R119, R120, 0x7632, R119 ;  /* 0x0000763278777816 */ /* 0x000fe40000000077 */
[----:B------:R-:W-:Y:S01]  /*5ec0*/  PRMT R121, R122, 0x7632, R121 ;  /* 0x000076327a797816 */ /* 0x000fe20000000079 */
[----:B------:R1:W-:Y:S01]  /*5ed0*/  STS.U16 [R98+0x4], R120 ;  /* 0x0000047862007388 */ /* 0x0003e20000000400 */
[----:B------:R-:W-:-:S02]  /*5ee0*/  PRMT R123, R115, 0x7632, R123 ;  /* 0x00007632737b7816 */ /* 0x000fc4000000007b */
[----:B------:R-:W-:Y:S01]  /*5ef0*/  PRMT R118, R127, 0x7632, R118 ;  /* 0x000076327f767816 */ /* 0x000fe20000000076 */
[----:B------:R2:W-:Y:S01]  /*5f00*/  STS.U16 [R98+0xc], R124 ;  /* 0x00000c7c62007388 */ /* 0x0005e20000000400 */
[C---:B------:R-:W-:Y:S02]  /*5f10*/  PRMT R126, R117.reuse, 0x7632, R126 ;  /* 0x00007632757e7816 */ /* 0x040fe4000000007e */
[----:B0-----:R-:W-:Y:S01]  /*5f20*/  PRMT R3, R124, 0x7632, R3 ;  /* 0x000076327c037816 */ /* 0x001fe20000000003 */
[----:B------:R0:W-:Y:S01]  /*5f30*/  STS.U16 [R98+0x8], R122 ;  /* 0x0000087a62007388 */ /* 0x0001e20000000400 */
[----:B-1----:R-:W-:Y:S02]  /*5f40*/  PRMT R120, R2, 0x7632, R120 ;  /* 0x0000763202787816 */ /* 0x002fe40000000078 */
[----:B--2---:R-:W-:Y:S01]  /*5f50*/  PRMT R124, R117, 0x7610, R124 ;  /* 0x00007610757c7816 */ /* 0x004fe2000000007c */
[----:B------:R-:W-:Y:S01]  /*5f60*/  STS.U16 [R98], R132 ;  /* 0x0000008462007388 */ /* 0x000fe20000000400 */
[----:B0-----:R-:W-:-:S03]  /*5f70*/  MOV R122, UR31 ;  /* 0x0000001f007a7c02 */ /* 0x001fc60008000f00 */
        /* <DEDUP_REMOVED lines=31> */
[----:B------:R-:W2:Y:S01]  /*6170*/  LDS R118, [UR25+0x1080] ;  /* 0x00108019ff767984 */ /* 0x000ea20008000800 */
[----:B------:R-:W-:Y:S01]  /*6180*/  UIMAD UR13, UR30, UR15, UR13 ;  /* 0x0000000f1e0d72a4 */ /* 0x000fe2000f8e020d */
[----:B------:R-:W3:Y:S03]  /*6190*/  LDCU.64 UR14, c[0x0][0x558] ;  /* 0x0000ab00ff0e77ac */ /* 0x000ee60008000a00 */
[----:B------:R-:W-:-:S04]  /*61a0*/  UIMAD.WIDE.U32 UR12, UR27, UR28, UR12 ;  /* 0x0000001c1b0c72a5 */ /* 0x000fc8000f8e000c */
[----:B------:R-:W-:Y:S02]  /*61b0*/  UIMAD UR13, UR27, UR29, UR13 ;  /* 0x0000001d1b0d72a4 */ /* 0x000fe4000f8e020d */
[----:B0-----:R-:W-:Y:S01]  /*61c0*/  IADD3 R3, P1, PT, R21, UR12, RZ ;  /* 0x0000000c15037c10 */ /* 0x001fe2000ff3e0ff */
[----:B------:R-:W0:Y:S03]  /*61d0*/  LDCU.64 UR28, c[0x0][0x490] ;  /* 0x00009200ff1c77ac */ /* 0x000e260008000a00 */
[----:B-1----:R-:W-:Y:S02]  /*61e0*/  IADD3.X R120, PT, PT, RZ, UR13, RZ, P1, !PT ;  /* 0x0000000dff787c10 */ /* 0x002fe40008ffe4ff */
[----:B---3--:R-:W-:-:S04]  /*61f0*/  LEA R2, P2, R3, UR14, 0x1 ;  /* 0x0000000e03027c11 */ /* 0x008fc8000f8408ff */
[----:B------:R-:W-:Y:S02]  /*6200*/  LEA.HI.X R3, R3, UR15, R120, 0x1, P2 ;  /* 0x0000000f03037c11 */ /* 0x000fe400090f0c78 */
[-C--:B--2---:R-:W-:Y:S02]  /*6210*/  ISETP.GE.AND P1, PT, R21, R118.reuse, PT ;  /* 0x000000761500720c */ /* 0x084fe40003f26270 */
        /* <DEDUP_REMOVED lines=100> */
[----:B------:R1:W-:Y:S01]  /*6860*/  STS.U16 [R98+0xc], R28 ;  /* 0x00000c1c62007388 */ /* 0x0003e20000000400 */
[----:B------:R-:W-:Y:S01]  /*6870*/  PRMT R23, R2, 0x7632, R23 ;  /* 0x0000763202177816 */ /* 0x000fe20000000017 */
[----:B0-----:R-:W-:Y:S01]  /*6880*/  UIMAD.WIDE.U32 UR8, UR30, UR12, UR8 ;  /* 0x0000000c1e0872a5 */ /* 0x001fe2000f8e0008 */
[----:B--2---:R-:W-:Y:S01]  /*6890*/  PRMT R3, R24, 0x7632, R3 ;  /* 0x0000763218037816 */ /* 0x004fe20000000003 */
[----:B------:R-:W-:Y:S01]  /*68a0*/  STS.U16 [R98], R39 ;  /* 0x0000002762007388 */ /* 0x000fe20000000400 */
[C---:B------:R-:W-:Y:S01]  /*68b0*/  PRMT R22, R5.reuse, 0x7610, R22 ;  /* 0x0000761005167816 */ /* 0x040fe20000000016 */
[----:B------:R-:W-:Y:S01]  /*68c0*/  UIMAD UR9, UR30, UR13, UR9 ;  /* 0x0000000d1e0972a4 */ /* 0x000fe2000f8e0209 */
[----:B---3--:R-:W-:Y:S01]  /*68d0*/  PRMT R4, R26, 0x7632, R4 ;  /* 0x000076321a047816 */ /* 0x008fe20000000004 */
[----:B------:R-:W-:Y:S01]  /*68e0*/  STS.U16 [R98+0x4], R37 ;  /* 0x0000042562007388 */ /* 0x000fe20000000400 */
[----:B-1----:R-:W-:Y:S01]  /*68f0*/  PRMT R28, R5, 0x7632, R28 ;  /* 0x00007632051c7816 */ /* 0x002fe2000000001c */
[----:B------:R-:W-:-:S02]  /*6900*/  UIMAD.WIDE.U32 UR8, UR27, UR14, UR8 ;  /* 0x0000000e1b0872a5 */ /* 0x000fc4000f8e0008 */
[----:B------:R-:W-:Y:S02]  /*6910*/  STS.U16 [R98+0x8], R42 ;  /* 0x0000082a62007388 */ /* 0x000fe40000000400 */
[----:B------:R-:W-:Y:S02]  /*6920*/  UIMAD UR15, UR27, UR15, UR9 ;  /* 0x0000000f1b0f72a4 */ /* 0x000fe4000f8e0209 */
        /* <DEDUP_REMOVED lines=8> */
[----:B------:R0:W-:Y:S04]  /*69b0*/  STS.U16 [R98+0x1c], R22 ;  /* 0x00001c1662007388 */ /* 0x0001e80000000400 */
[----:B------:R-:W-:Y:S01]  /*69c0*/  STS.U16 [R98+0x1e], R28 ;  /* 0x00001e1c62007388 */ /* 0x000fe20000000400 */
[----:B------:R-:W-:-:S03]  /*69d0*/  NOP ;  /* 0x0000000000007918 */ /* 0x000fc60000000000 */
[----:B------:R-:W-:Y:S01]  /*69e0*/  LDS.U16 R5, [R150] ;  /* 0x0000000096057984 */ /* 0x000fe20000000400 */
[----:B0-----:R-:W-:Y:S02]  /*69f0*/  IADD3.X R22, PT, PT, RZ, UR15, RZ, P1, !PT ;  /* 0x0000000fff167c10 */ /* 0x001fe40008ffe4ff */
        /* <DEDUP_REMOVED lines=52> */
.L_x_1234:
[----:B0-----:R-:W2:Y:S01]  /*6d40*/  LDL.LU R2, [R1+0x30] ;  /* 0x0000300001027983 */ /* 0x001ea20000300800 */
[----:B------:R-:W-:Y:S01]  /*6d50*/  PRMT R3, RZ, 0x7610, R3 ;  /* 0x00007610ff037816 */ /* 0x000fe20000000003 */
[----:B------:R-:W-:Y:S01]  /*6d60*/  HADD2.F32 R59, -RZ, R59.H0_H0 ;  /* 0x2000003bff3b7230 */ /* 0x000fe20000004100 */
[----:B------:R-:W0:Y:S01]  /*6d70*/  LDCU UR8, c[0x0][0x38c] ;  /* 0x00007180ff0877ac */ /* 0x000e220008000800 */
[----:B------:R-:W-:Y:S02]  /*6d80*/  HADD2.F32 R56, -RZ, R56.H0_H0 ;  /* 0x20000038ff387230 */ /* 0x000fe40000004100 */
[----:B------:R-:W-:Y:S01]  /*6d90*/  HFMA2 R80, -RZ, RZ, 0, 0 ;  /* 0x00000000ff507431 */ /* 0x000fe200000001ff */
[----:B------:R2:W-:Y:S01]  /*6da0*/  STL.S16 [R1+0x28], R3 ;  /* 0x0000280301007387 */ /* 0x0005e20000100600 */
[----:B------:R-:W-:Y:S02]  /*6db0*/  HADD2.F32 R53, -RZ, R53.H0_H0 ;  /* 0x20000035ff357230 */ /* 0x000fe40000004100 */
[----:B------:R-:W-:-:S02]  /*6dc0*/  HFMA2 R57, -RZ, RZ, 0, 0 ;  /* 0x00000000ff397431 */ /* 0x000fc400000001ff */
[----:B------:R-:W-:Y:S02]  /*6dd0*/  HADD2.F32 R50, -RZ, R50.H0_H0 ;  /* 0x20000032ff327230 */ /* 0x000fe40000004100 */
[----:B------:R-:W-:Y:S02]  /*6de0*/  HFMA2 R51, -RZ, RZ, 0, 0 ;  /* 0x00000000ff337431 */ /* 0x000fe400000001ff */
[----:B------:R-:W-:Y:S02]  /*6df0*/  HADD2.F32 R47, -RZ, R47.H0_H0 ;  /* 0x2000002fff2f7230 */ /* 0x000fe40000004100 */
[----:B------:R-:W-:Y:S02]  /*6e00*/  HFMA2 R45, -RZ, RZ, 0, 0 ;  /* 0x00000000ff2d7431 */ /* 0x000fe400000001ff */
[----:B------:R-:W-:Y:S02]  /*6e10*/  HADD2.F32 R44, -RZ, R44.H0_H0 ;  /* 0x2000002cff2c7230 */ /* 0x000fe40000004100 */
[----:B------:R-:W-:-:S02]  /*6e20*/  HFMA2 R39, -RZ, RZ, 0, 0 ;  /* 0x00000000ff277431 */ /* 0x000fc400000001ff */
[----:B------:R-:W-:Y:S01]  /*6e30*/  HADD2.F32 R41, -RZ, R41.H0_H0 ;  /* 0x20000029ff297230 */ /* 0x000fe20000004100 */
[----:B------:R-:W-:Y:S01]  /*6e40*/  MOV R58, RZ ;  /* 0x000000ff003a7202 */ /* 0x000fe20000000f00 */
[----:B------:R-:W-:Y:S01]  /*6e50*/  HADD2.F32 R38, -RZ, R38.H0_H0 ;  /* 0x20000026ff267230 */ /* 0x000fe20000004100 */
[----:B------:R-:W-:Y:S01]  /*6e60*/  CS2R R54, SRZ ;  /* 0x0000000000367805 */ /* 0x000fe2000001ff00 */
[----:B------:R-:W-:Y:S01]  /*6e70*/  HADD2.F32 R36, -RZ, R36.H0_H0 ;  /* 0x20000024ff247230 */ /* 0x000fe20000004100 */
[----:B------:R-:W-:Y:S01]  /*6e80*/  MOV R52, RZ ;  /* 0x000000ff00347202 */ /* 0x000fe20000000f00 */
[----:B------:R-:W-:Y:S01]  /*6e90*/  HADD2.F32 R35, -RZ, R35.H0_H0 ;  /* 0x20000023ff237230 */ /* 0x000fe20000004100 */
[----:B0-----:R-:W-:Y:S01]  /*6ea0*/  UISETP.GE.AND UP0, UPT, UR8, 0x1, UPT ;  /* 0x000000010800788c */ /* 0x001fe2000bf06270 */
[----:B------:R-:W-:Y:S01]  /*6eb0*/  HADD2.F32 R34, -RZ, R34.H0_H0 ;  /* 0x20000022ff227230 */ /* 0x000fe20000004100 */
[----:B------:R-:W-:Y:S01]  /*6ec0*/  CS2R R48, SRZ ;  /* 0x0000000000307805 */ /* 0x000fe2000001ff00 */
[----:B------:R-:W-:Y:S01]  /*6ed0*/  HADD2.F32 R33, -RZ, R33.H0_H0 ;  /* 0x20000021ff217230 */ /* 0x000fe20000004100 */
[----:B------:R-:W-:Y:S01]  /*6ee0*/  MOV R46, RZ ;  /* 0x000000ff002e7202 */ /* 0x000fe20000000f00 */
[----:B------:R-:W-:Y:S01]  /*6ef0*/  HADD2.F32 R32, -RZ, R32.H0_H0 ;  /* 0x20000020ff207230 */ /* 0x000fe20000004100 */
[----:B------:R-:W-:Y:S01]  /*6f00*/  CS2R R42, SRZ ;  /* 0x00000000002a7805 */ /* 0x000fe2000001ff00 */
[----:B------:R-:W-:Y:S01]  /*6f10*/  HADD2.F32 R31, -RZ, R31.H0_H0 ;  /* 0x2000001fff1f7230 */ /* 0x000fe20000004100 */
[----:B------:R-:W-:Y:S01]  /*6f20*/  MOV R40, RZ ;  /* 0x000000ff00287202 */ /* 0x000fe20000000f00 */
[----:B------:R-:W-:Y:S01]  /*6f30*/  HADD2.F32 R30, -RZ, R30.H0_H0 ;  /* 0x2000001eff1e7230 */ /* 0x000fe20000004100 */
[----:B------:R-:W-:Y:S01]  /*6f40*/  MOV R37, RZ ;  /* 0x000000ff00257202 */ /* 0x000fe20000000f00 */
        /* <DEDUP_REMOVED lines=37> */
[----:B------:R-:W-:Y:S01]  /*71a0*/  FADD.FTZ R11, R99, R99 ;  /* 0x00000063630b7221 */ /* 0x000fe20000010000 */
        /* <DEDUP_REMOVED lines=24> */
[----:B------:R-:W-:Y:S01]  /*7330*/  MOV R80, RZ ;  /* 0x000000ff00507202 */ /* 0x000fe20000000f00 */
        /* <DEDUP_REMOVED lines=16> */
.L_x_1333:
        /* <DEDUP_REMOVED lines=8> */
[----:B------:R-:W-:-:S04]  /*74c0*/  MOV R62, UR26 ;  /* 0x0000001a003e7c02 */ /* 0x000fc80008000f00 */
[----:B------:R-:W-:-:S06]  /*74d0*/  MOV R63, UR36 ;  /* 0x00000024003f7c02 */ /* 0x000fcc0008000f00 */
[----:B------:R-:W3:Y:S01]  /*74e0*/  LDG.E.64 R62, desc[UR32][R62.64] ;  /* 0x000000203e3e7981 */ /* 0x000ee2000c1e1b00 */
[----:B------:R-:W-:Y:S01]  /*74f0*/  LOP3.LUT R60, R99, 0x7c00, R114, 0xf8, !PT ;  /* 0x00007c00633c7812 */ /* 0x000fe200078ef872 */
[----:B------:R-:W-:Y:S01]  /*7500*/  HFMA2 R61, -RZ, RZ, 0, 0 ;  /* 0x00000000ff3d7431 */ /* 0x000fe200000001ff */
[----:B------:R-:W-:Y:S02]  /*7510*/  MOV R67, UR44 ;  /* 0x0000002c00437c02 */ /* 0x000fe40008000f00 */
[C---:B------:R-:W-:Y:S02]  /*7520*/  LOP3.LUT R64, R60.reuse, 0x20, RZ, 0xfc, !PT ;  /* 0x000000203c407812 */ /* 0x040fe400078efcff */
[----:B----4-:R-:W-:Y:S01]  /*7530*/  LOP3.LUT R65, R60, 0x40, RZ, 0xfc, !PT ;  /* 0x000000403c417812 */ /* 0x010fe200078efcff */
[----:B--2---:R-:W-:Y:S01]  /*7540*/  IMAD.WIDE.U32 R66, R67, UR8, R60 ;  /* 0x0000000843427c25 */ /* 0x004fe2000f8e003c */
[----:B------:R-:W-:Y:S02]  /*7550*/  MOV R69, UR45 ;  /* 0x0000002d00457c02 */ /* 0x000fe40008000f00 */
[----:B------:R-:W-:-:S02]  /*7560*/  ISETP.GE.AND P0, PT, R64, UR35, PT ;  /* 0x0000002340007c0c */ /* 0x000fc4000bf06270 */
[----:B------:R-:W-:Y:S02]  /*7570*/  LOP3.LUT R61, R60, 0x60, RZ, 0xfc, !PT ;  /* 0x000000603c3d7812 */ /* 0x000fe400078efcff */
[----:B------:R-:W-:Y:S01]  /*7580*/  ISETP.GE.AND P3, PT, R65, UR35, PT ;  /* 0x0000002341007c0c */ /* 0x000fe2000bf66270 */
[----:B------:R-:W-:Y:S01]  /*7590*/  IMAD R65, R69, UR8, R67 ;  /* 0x0000000845417c24 */ /* 0x000fe2000f8e0243 */
[----:B------:R-:W-:Y:S02]  /*75a0*/  LEA R64, P2, R66, UR23, 0x1 ;  /* 0x0000001742407c11 */ /* 0x000fe4000f8408ff */
[----:B------:R-:W-:Y:S02]  /*75b0*/  ISETP.GE.AND P5, PT, R61, UR35, PT ;  /* 0x000000233d007c0c */ /* 0x000fe4000bfa6270 */
[C---:B------:R-:W-:Y:S02]  /*75c0*/  LOP3.LUT R61, R60.reuse, 0xa0, RZ, 0xfc, !PT ;  /* 0x000000a03c3d7812 */ /* 0x040fe400078efcff */
[----:B------:R-:W-:-:S02]  /*75d0*/  LOP3.LUT R68, R60, 0x80, RZ, 0xfc, !PT ;  /* 0x000000803c447812 */ /* 0x000fc400078efcff */
[----:B------:R-:W-:Y:S02]  /*75e0*/  PRMT R131, RZ, 0x7610, R131 ;  /* 0x00007610ff837816 */ /* 0x000fe40000000083 */
[----:B------:R-:W-:Y:S02]  /*75f0*/  LEA.HI.X R65, R66, UR24, R65, 0x1, P2 ;  /* 0x0000001842417c11 */ /* 0x000fe400090f0c41 */
[----:B------:R-:W-:Y:S02]  /*7600*/  ISETP.GE.AND P2, PT, R61, UR35, PT ;  /* 0x000000233d007c0c */ /* 0x000fe4000bf46270 */
[----:B------:R-:W-:Y:S01]  /*7610*/  ISETP.GE.AND P4, PT, R68, UR35, PT ;  /* 0x0000002344007c0c */ /* 0x000fe2000bf86270 */
[----:B------:R-:W5:Y:S01]  /*7620*/  @!P0 LDG.E.U16 R131, desc[UR32][R64.64+0x40] ;  /* 0x0000402040838981 */ /* 0x000f62000c1e1500 */
[----:B------:R-:W-:Y:S02]  /*7630*/  LOP3.LUT R61, R60, 0xc0, RZ, 0xfc, !PT ;  /* 0x000000c03c3d7812 */ /* 0x000fe400078efcff */
[----:B------:R-:W-:-:S02]  /*7640*/  PRMT R112, RZ, 0x7610, R112 ;  /* 0x00007610ff707816 */ /* 0x000fc40000000070 */
[----:B------:R-:W-:Y:S02]  /*7650*/  PRMT R109, RZ, 0x7610, R109 ;  /* 0x00007610ff6d7816 */ /* 0x000fe4000000006d */
[----:B------:R-:W-:Y:S02]  /*7660*/  ISETP.GE.AND P0, PT, R61, UR35, PT ;  /* 0x000000233d007c0c */ /* 0x000fe4000bf06270 */
[C---:B------:R-:W-:Y:S01]  /*7670*/  LOP3.LUT R61, R60.reuse, 0xe0, RZ, 0xfc, !PT ;  /* 0x000000e03c3d7812 */ /* 0x040fe200078efcff */
[----:B------:R-:W2:Y:S01]  /*7680*/  @!P3 LDG.E.U16 R112, desc[UR32][R64.64+0x80] ;  /* 0x000080204070b981 */ /* 0x000ea2000c1e1500 */
[----:B------:R-:W-:Y:S02]  /*7690*/  LOP3.LUT R66, R60, 0x100, RZ, 0xfc, !PT ;  /* 0x000001003c427812 */ /* 0x000fe400078efcff */
[----:B------:R-:W-:Y:S01]  /*76a0*/  PRMT R111, RZ, 0x7610, R111 ;  /* 0x00007610ff6f7816 */ /* 0x000fe2000000006f */
[----:B------:R-:W2:Y:S01]  /*76b0*/  @!P5 LDG.E.U16 R109, desc[UR32][R64.64+0xc0] ;  /* 0x0000c020406dd981 */ /* 0x000ea2000c1e1500 */
[----:B------:R-:W-:-:S02]  /*76c0*/  PRMT R73, RZ, 0x7610, R73 ;  /* 0x00007610ff497816 */ /* 0x000fc40000000049 */
[----:B------:R-:W-:Y:S02]  /*76d0*/  ISETP.GE.AND P3, PT, R61, UR35, PT ;  /* 0x000000233d007c0c */ /* 0x000fe4000bf66270 */
[----:B------:R-:W-:Y:S01]  /*76e0*/  ISETP.GE.AND P5, PT, R66, UR35, PT ;  /* 0x0000002342007c0c */ /* 0x000fe2000bfa6270 */
[----:B------:R-:W2:Y:S01]  /*76f0*/  @!P4 LDG.E.U16 R111, desc[UR32][R64.64+0x100] ;  /* 0x00010020406fc981 */ /* 0x000ea2000c1e1500 */
[C---:B------:R-:W-:Y:S02]  /*7700*/  LOP3.LUT R61, R60.reuse, 0x120, RZ, 0xfc, !PT ;  /* 0x000001203c3d7812 */ /* 0x040fe400078efcff */
[----:B------:R-:W-:Y:S01]  /*7710*/  LOP3.LUT R66, R60, 0x140, RZ, 0xfc, !PT ;  /* 0x000001403c427812 */ /* 0x000fe200078efcff */
[----:B------:R-:W2:Y:S01]  /*7720*/  @!P2 LDG.E.U16 R73, desc[UR32][R64.64+0x140] ;  /* 0x000140204049a981 */ /* 0x000ea2000c1e1500 */
[----:B------:R-:W-:Y:S02]  /*7730*/  PRMT R76, RZ, 0x7610, R76 ;  /* 0x00007610ff4c7816 */ /* 0x000fe4000000004c */
[----:B------:R-:W-:-:S02]  /*7740*/  ISETP.GE.AND P4, PT, R61, UR35, PT ;  /* 0x000000233d007c0c */ /* 0x000fc4000bf86270 */
[----:B------:R-:W-:Y:S02]  /*7750*/  ISETP.GE.AND P2, PT, R66, UR35, PT ;  /* 0x0000002342007c0c */ /* 0x000fe4000bf46270 */
[C---:B------:R-:W-:Y:S01]  /*7760*/  LOP3.LUT R61, R60.reuse, 0x160, RZ, 0xfc, !PT ;  /* 0x000001603c3d7812 */ /* 0x040fe200078efcff */
        /* <DEDUP_REMOVED lines=9> */
[----:B------:R-:W-:Y:S02]  /*7800*/  PRMT R108, RZ, 0x7610, R108 ;  /* 0x00007610ff6c7816 */ /* 0x000fe4000000006c */
[----:B------:R-:W-:Y:S02]  /*7810*/  ISETP.GE.AND P5, PT, R61, UR35, PT ;  /* 0x000000233d007c0c */ /* 0x000fe4000bfa6270 */
[----:B------:R-:W-:Y:S01]  /*7820*/  ISETP.GE.AND P3, PT, R66, UR35, PT ;  /* 0x0000002342007c0c */ /* 0x000fe2000bf66270 */
[----:B------:R-:W2:Y:S01]  /*7830*/  @!P2 LDG.E.U16 R67, desc[UR32][R64.64+0x280] ;  /* 0x000280204043a981 */ /* 0x000ea2000c1e1500 */
[C---:B------:R-:W-:Y:S02]  /*7840*/  LOP3.LUT R61, R60.reuse, 0x1e0, RZ, 0xfc, !PT ;  /* 0x000001e03c3d7812 */ /* 0x040fe400078efcff */
[----:B------:R-:W-:Y:S01]  /*7850*/  LOP3.LUT R66, R60, 0x1c0, RZ, 0xfc, !PT ;  /* 0x000001c03c427812 */ /* 0x000fe200078efcff */
[----:B------:R-:W2:Y:S01]  /*7860*/  @!P4 LDG.E.U16 R108, desc[UR32][R64.64+0x240] ;  /* 0x00024020406cc981 */ /* 0x000ea2000c1e1500 */
[----:B------:R-:W-:-:S02]  /*7870*/  PRMT R102, RZ, 0x7610, R102 ;  /* 0x00007610ff667816 */ /* 0x000fc40000000066 */
[----:B------:R-:W-:Y:S02]  /*7880*/  ISETP.GE.AND P2, PT, R61, UR35, PT ;  /* 0x000000233d007c0c */ /* 0x000fe4000bf46270 */
[----:B------:R-:W-:Y:S02]  /*7890*/  ISETP.GE.AND P4, PT, R66, UR35, PT ;  /* 0x0000002342007c0c */ /* 0x000fe4000bf86270 */
[----:B------:R-:W-:Y:S01]  /*78a0*/  LOP3.LUT R61, R60, 0x200, RZ, 0xfc, !PT ;  /* 0x000002003c3d7812 */ /* 0x000fe200078efcff */
[----:B------:R-:W2:Y:S01]  /*78b0*/  @!P0 LDG.E.U16 R102, desc[UR32][R64.64+0x2c0] ;  /* 0x0002c02040668981 */ /* 0x000ea2000c1e1500 */
[----:B------:R-:W-:Y:S02]  /*78c0*/  PRMT R74, RZ, 0x7610, R74 ;  /* 0x00007610ff4a7816 */ /* 0x000fe4000000004a */
[----:B------:R-:W-:Y:S02]  /*78d0*/  PRMT R75, RZ, 0x7610, R75 ;  /* 0x00007610ff4b7816 */ /* 0x000fe4000000004b */
[----:B------:R-:W-:-:S02]  /*78e0*/  ISETP.GE.AND P0, PT, R61, UR35, PT ;  /* 0x000000233d007c0c */ /* 0x000fc4000bf06270 */
[C---:B------:R-:W-:Y:S01]  /*78f0*/  LOP3.LUT R61, R60.reuse, 0x240, RZ, 0xfc, !PT ;  /* 0x000002403c3d7812 */ /* 0x040fe200078efcff */
[----:B------:R-:W2:Y:S01]  /*7900*/  @!P5 LDG.E.U16 R74, desc[UR32][R64.64+0x340] ;  /* 0x00034020404ad981 */ /* 0x000ea2000c1e1500 */
[----:B------:R-:W-:Y:S02]  /*7910*/  LOP3.LUT R66, R60, 0x220, RZ, 0xfc, !PT ;  /* 0x000002203c427812 */ /* 0x000fe400078efcff */
[----:B------:R-:W-:Y:S01]  /*7920*/  PRMT R69, RZ, 0x7610, R69 ;  /* 0x00007610ff457816 */ /* 0x000fe20000000045 */
[----:B------:R-:W2:Y:S01]  /*7930*/  @!P3 LDG.E.U16 R75, desc[UR32][R64.64+0x300] ;  /* 0x00030020404bb981 */ /* 0x000ea2000c1e1500 */
[----:B-1----:R-:W-:Y:S02]  /*7940*/  PRMT R134, RZ, 0x7610, R134 ;  /* 0x00007610ff867816 */ /* 0x002fe40000000086 */
[----:B------:R-:W-:Y:S02]  /*7950*/  ISETP.GE.AND P5, PT, R61, UR35, PT ;  /* 0x000000233d007c0c */ /* 0x000fe4000bfa6270 */
[----:B------:R-:W-:Y:S01]  /*7960*/  ISETP.GE.AND P3, PT, R66, UR35, PT ;  /* 0x0000002342007c0c */ /* 0x000fe2000bf66270 */
[----:B------:R-:W2:Y:S01]  /*7970*/  @!P4 LDG.E.U16 R69, desc[UR32][R64.64+0x380] ;  /* 0x000380204045c981 */ /* 0x000ea2000c1e1500 */
[----:B------:R-:W-:-:S02]  /*7980*/  LOP3.LUT R61, R60, 0x260, RZ, 0xfc, !PT ;  /* 0x000002603c3d7812 */ /* 0x000fc400078efcff */
[----:B------:R-:W-:Y:S01]  /*7990*/  PRMT R71, RZ, 0x7610, R71 ;  /* 0x00007610ff477816 */ /* 0x000fe20000000047 */
[----:B------:R-:W5:Y:S01]  /*79a0*/  @!P6 LDG.E.U16 R134, desc[UR32][R64.64] ;  /* 0x000000204086e981 */ /* 0x000f62000c1e1500 */
        /* <DEDUP_REMOVED lines=8> */
[----:B------:R-:W-:Y:S02]  /*7a30*/  ISETP.GE.AND P2, PT, R66, UR35, PT ;  /* 0x0000002342007c0c */ /* 0x000fe4000bf46270 */
[C---:B------:R-:W-:Y:S01]  /*7a40*/  LOP3.LUT R61, R60.reuse, 0x2c0, RZ, 0xfc, !PT ;  /* 0x000002c03c3d7812 */ /* 0x040fe200078efcff */
[----:B------:R-:W2:Y:S01]  /*7a50*/  @!P3 LDG.E.U16 R106, desc[UR32][R64.64+0x440] ;  /* 0x00044020406ab981 */ /* 0x000ea2000c1e1500 */
[----:B------:R-:W-:Y:S02]  /*7a60*/  PRMT R66, RZ, 0x7610, R66 ;  /* 0x00007610ff427816 */ /* 0x000fe40000000042 */
[----:B------:R-:W-:Y:S02]  /*7a70*/  ISETP.GE.AND P3, PT, R61, UR35, PT ;  /* 0x000000233d007c0c */ /* 0x000fe4000bf66270 */
[----:B------:R-:W-:Y:S02]  /*7a80*/  LOP3.LUT R61, R60, 0x300, RZ, 0xfc, !PT ;  /* 0x000003003c3d7812 */ /* 0x000fe400078efcff */
[----:B------:R-:W-:Y:S01]  /*7a90*/  PRMT R101, RZ, 0x7610, R101 ;  /* 0x00007610ff657816 */ /* 0x000fe20000000065 */
[----:B------:R-:W2:Y:S01]  /*7aa0*/  @!P4 LDG.E.U16 R66, desc[UR32][R64.64+0x4c0] ;  /* 0x0004c0204042c981 */ /* 0x000ea2000c1e1500 */
[----:B------:R-:W-:-:S02]  /*7ab0*/  PRMT R70, RZ, 0x7610, R70 ;  /* 0x00007610ff467816 */ /* 0x000fc40000000046 */
[----:B------:R-:W-:Y:S02]  /*7ac0*/  ISETP.GE.AND P4, PT, R61, UR35, PT ;  /* 0x000000233d007c0c */ /* 0x000fe4000bf86270 */
[C---:B------:R-:W-:Y:S01]  /*7ad0*/  LOP3.LUT R61, R60.reuse, 0x320, RZ, 0xfc, !PT ;  /* 0x000003203c3d7812 */ /* 0x040fe200078efcff */
[----:B------:R-:W2:Y:S01]  /*7ae0*/  @!P2 LDG.E.U16 R101, desc[UR32][R64.64+0x500] ;  /* 0x000500204065a981 */ /* 0x000ea2000c1e1500 */
[----:B------:R-:W-:Y:S02]  /*7af0*/  LOP3.LUT R68, R60, 0x2e0, RZ, 0xfc, !PT ;  /* 0x000002e03c447812 */ /* 0x000fe400078efcff */
[----:B------:R-:W-:Y:S01]  /*7b00*/  PRMT R100, RZ, 0x7610, R100 ;  /* 0x00007610ff647816 */ /* 0x000fe20000000064 */
[----:B------:R-:W2:Y:S01]  /*7b10*/  @!P5 LDG.E.U16 R70, desc[UR32][R64.64+0x480] ;  /* 0x000480204046d981 */ /* 0x000ea2000c1e1500 */
[----:B------:R-:W-:Y:S02]  /*7b20*/  ISETP.GE.AND P2, PT, R61, UR35, PT ;  /* 0x000000233d007c0c */ /* 0x000fe4000bf46270 */
[----:B------:R-:W-:-:S02]  /*7b30*/  ISETP.GE.AND P5, PT, R68, UR35, PT ;  /* 0x0000002344007c0c */ /* 0x000fc4000bfa6270 */
[----:B------:R-:W-:Y:S01]  /*7b40*/  PRMT R68, RZ, 0x7610, R68 ;  /* 0x00007610ff447816 */ /* 0x000fe20000000044 */
[----:B------:R-:W2:Y:S01]  /*7b50*/  @!P0 LDG.E.U16 R100, desc[UR32][R64.64+0x540] ;  /* 0x0005402040648981 */ /* 0x000ea2000c1e1500 */
[C---:B------:R-:W-:Y:S02]  /*7b60*/  LOP3.LUT R77, R60.reuse, 0x340, RZ, 0xfc, !PT ;  /* 0x000003403c4d7812 */ /* 0x040fe400078efcff */
[----:B------:R-:W-:Y:S02]  /*7b70*/  LOP3.LUT R61, R60, 0x360, RZ, 0xfc, !PT ;  /* 0x000003603c3d7812 */ /* 0x000fe400078efcff */
[----:B------:R-:W-:Y:S01]  /*7b80*/  ISETP.GE.AND P0, PT, R77, UR35, PT ;  /* 0x000000234d007c0c */ /* 0x000fe2000bf06270 */
[----:B------:R-:W2:Y:S01]  /*7b90*/  @!P3 LDG.E.U16 R68, desc[UR32][R64.64+0x580] ;  /* 0x000580204044b981 */ /* 0x000ea2000c1e1500 */
[----:B------:R-:W-:Y:S02]  /*7ba0*/  PRMT R77, RZ, 0x7610, R77 ;  /* 0x00007610ff4d7816 */ /* 0x000fe4000000004d */
[----:B------:R-:W-:-:S02]  /*7bb0*/  ISETP.GE.AND P3, PT, R61, UR35, PT ;  /* 0x000000233d007c0c */ /* 0x000fc4000bf66270 */
[----:B------:R-:W-:Y:S02]  /*7bc0*/  LOP3.LUT R104, R60, 0x3a0, RZ, 0xfc, !PT ;  /* 0x000003a03c687812 */ /* 0x000fe400078efcff */
[----:B------:R-:W-:Y:S01]  /*7bd0*/  PRMT R79, RZ, 0x7610, R79 ;  /* 0x00007610ff4f7816 */ /* 0x000fe2000000004f */
[----:B------:R-:W2:Y:S01]  /*7be0*/  @!P2 LDG.E.U16 R77, desc[UR32][R64.64+0x640] ;  /* 0x00064020404da981 */ /* 0x000ea2000c1e1500 */
[----:B------:R-:W-:Y:S02]  /*7bf0*/  PRMT R78, RZ, 0x7610, R78 ;  /* 0x00007610ff4e7816 */ /* 0x000fe4000000004e */
[----:B------:R-:W-:Y:S02]  /*7c00*/  ISETP.GE.AND P2, PT, R104, UR35, PT ;  /* 0x0000002368007c0c */ /* 0x000fe4000bf46270 */
[----:B------:R-:W-:Y:S01]  /*7c10*/  PRMT R104, RZ, 0x7610, R104 ;  /* 0x00007610ff687816 */ /* 0x000fe20000000068 */
[----:B------:R-:W2:Y:S01]  /*7c20*/  @!P5 LDG.E.U16 R79, desc[UR32][R64.64+0x5c0] ;  /* 0x0005c020404fd981 */ /* 0x000ea2000c1e1500 */
[----:B------:R-:W-:-:S02]  /*7c30*/  PRMT R105, RZ, 0x7610, R105 ;  /* 0x00007610ff697816 */ /* 0x000fc40000000069 */
[C---:B------:R-:W-:Y:S01]  /*7c40*/  LOP3.LUT R61, R60.reuse, 0x380, RZ, 0xfc, !PT ;  /* 0x000003803c3d7812 */ /* 0x040fe200078efcff */
[----:B------:R-:W2:Y:S01]  /*7c50*/  @!P4 LDG.E.U16 R78, desc[UR32][R64.64+0x600] ;  /* 0x00060020404ec981 */ /* 0x000ea2000c1e1500 */
[----:B------:R-:W-:Y:S02]  /*7c60*/  LOP3.LUT R60, R60, 0x3c0, RZ, 0xfc, !PT ;  /* 0x000003c03c3c7812 */ /* 0x000fe400078efcff */
[----:B------:R-:W-:Y:S01]  /*7c70*/  ISETP.GE.AND P5, PT, R61, UR35, PT ;  /* 0x000000233d007c0c */ /* 0x000fe2000bfa6270 */
[----:B------:R-:W2:Y:S01]  /*7c80*/  @!P0 LDG.E.U16 R104, desc[UR32][R64.64+0x680] ;  /* 0x0006802040688981 */ /* 0x000ea2000c1e1500 */
[----:B------:R-:W-:-:S03]  /*7c90*/  LOP3.LUT R61, R114, 0x3e0, R99, 0xfe, !PT ;  /* 0x000003e0723d7812 */ /* 0x000fc600078efe63 */
[----:B------:R-:W2:Y:S01]  /*7ca0*/  @!P3 LDG.E.U16 R105, desc[UR32][R64.64+0x6c0] ;  /* 0x0006c0204069b981 */ /* 0x000ea2000c1e1500 */
[----:B------:R-:W-:Y:S02]  /*7cb0*/  ISETP.GE.AND P0, PT, R60, UR35, PT ;  /* 0x000000233c007c0c */ /* 0x000fe4000bf06270 */
[----:B------:R-:W-:Y:S02]  /*7cc0*/  ISETP.GE.AND P4, PT, R61, UR35, PT ;  /* 0x000000233d007c0c */ /* 0x000fe4000bf86270 */
[----:B------:R-:W-:Y:S02]  /*7cd0*/  PRMT R107, RZ, 0x7610, R107 ;  /* 0x00007610ff6b7816 */ /* 0x000fe4000000006b */
[----:B------:R-:W-:Y:S02]  /*7ce0*/  PRMT R113, RZ, 0x7610, R113 ;  /* 0x00007610ff717816 */ /* 0x000fe40000000071 */
[----:B------:R-:W-:Y:S02]  /*7cf0*/  PRMT R132, RZ, 0x7610, R132 ;  /* 0x00007610ff847816 */ /* 0x000fe40000000084 */
[----:B------:R-:W-:Y:S01]  /*7d00*/  PRMT R115, RZ, 0x7610, R115 ;  /* 0x00007610ff737816 */ /* 0x000fe20000000073 */
[----:B------:R-:W2:Y:S04]  /*7d10*/  @!P5 LDG.E.U16 R107, desc[UR32][R64.64+0x700] ;  /* 0x00070020406bd981 */ /* 0x000ea8000c1e1500 */
[----:B------:R-:W2:Y:S04]  /*7d20*/  @!P2 LDG.E.U16 R113, desc[UR32][R64.64+0x740] ;  /* 0x000740204071a981 */ /* 0x000ea8000c1e1500 */
[----:B------:R-:W2:Y:S04]  /*7d30*/  @!P0 LDG.E.U16 R132, desc[UR32][R64.64+0x780] ;  /* 0x0007802040848981 */ /* 0x000ea8000c1e1500 */
[----:B------:R0:W2:Y:S01]  /*7d40*/  @!P4 LDG.E.U16 R115, desc[UR32][R64.64+0x7c0] ;  /* 0x0007c0204073c981 */ /* 0x0000a2000c1e1500 */
[----:B------:R-:W-:-:S02]  /*7d50*/  UMOV UR26, UR28 ;  /* 0x0000001c001a7c82 */ /* 0x000fc40008000000 */
[----:B----4-:R-:W-:-:S04]  /*7d60*/  UIMAD.WIDE.U32 UR36, UR8, UR40, UR26 ;  /* 0x00000028082472a5 */ /* 0x010fc8000f8e001a */
[----:B------:R-:W-:Y:S02]  /*7d70*/  UIMAD UR25, UR8, UR41, UR37 ;  /* 0x00000029081972a4 */ /* 0x000fe4000f8e0225 */
[----:B------:R-:W-:-:S04]  /*7d80*/  ULEA UR37, UP0, UR36, UR14, 0x3 ;  /* 0x0000000e24257291 */ /* 0x000fc8000f8018ff */
[----:B------:R-:W-:Y:S01]  /*7d90*/  ULEA.HI.X UR36, UR36, UR15, UR25, 0x3, UP0 ;  /* 0x0000000f24247291 */ /* 0x000fe200080f1c19 */
[----:B---3--:R-:W-:-:S13]  /*7da0*/  R2UR UR48, R63 ;  /* 0x000000003f3072ca */ /* 0x008fda00000e0000 */
[----:B------:R-:W-:-:S04]  /*7db0*/  FMUL.FTZ R60, R97, UR48 ;  /* 0x00000030613c7c20 */ /* 0x000fc80008410000 */
[----:B------:R-:W-:Y:S01]  /*7dc0*/  FMUL.RZ R61, R60, 0.15915493667125701904 ;  /* 0x3e22f9833c3d7820 */ /* 0x000fe2000040c000 */
[----:B------:R-:W-:-:S04]  /*7dd0*/  FMUL.FTZ R60, R96, UR48 ;  /* 0x00000030603c7c20 */ /* 0x000fc80008410000 */
[----:B------:R-:W-:Y:S01]  /*7de0*/  FMUL.RZ R63, R60, 0.15915493667125701904 ;  /* 0x3e22f9833c3f7820 */ /* 0x000fe2000040c000 */
[----:B------:R-:W-:-:S04]  /*7df0*/  FMUL.FTZ R60, R95, UR48 ;  /* 0x000000305f3c7c20 */ /* 0x000fc80008410000 */
[----:B0-----:R-:W-:Y:S01]  /*7e00*/  FMUL.RZ R65, R60, 0.15915493667125701904 ;  /* 0x3e22f9833c417820 */ /* 0x001fe2000040c000 */
[----:B------:R-:W-:Y:S01]  /*7e10*/  FMUL.FTZ R60, R94, UR48 ;  /* 0x000000305e3c7c20 */ /* 0x000fe20008410000 */
[----:B------:R-:W-:Y:S03]  /*7e20*/  MUFU.SIN R127, R61 ;  /* 0x0000003d007f7308 */ /* 0x000fe60000000400 */
[----:B------:R-:W-:Y:S01]  /*7e30*/  FMUL.RZ R116, R60, 0.15915493667125701904 ;  /* 0x3e22f9833c747820 */ /* 0x000fe2000040c000 */
[----:B------:R-:W-:-:S04]  /*7e40*/  MOV R60, UR37 ;  /* 0x00000025003c7c02 */ /* 0x000fc80008000f00 */
[----:B------:R0:W-:Y:S02]  /*7e50*/  MUFU.COS R126, R61 ;  /* 0x0000003d007e7308 */ /* 0x0001e40000000000 */
[----:B0-----:R-:W-:-:S06]  /*7e60*/  MOV R61, UR36 ;  /* 0x00000024003d7c02 */ /* 0x001fcc0008000f00 */
[----:B------:R-:W3:Y:S01]  /*7e70*/  LDG.E.64 R60, desc[UR32][R60.64] ;  /* 0x000000203c3c7981 */ /* 0x000ee2000c1e1b00 */
[----:B------:R-:W0:Y:S01]  /*7e80*/  S2UR UR26, SR_CgaCtaId ;  /* 0x00000000001a79c3 */ /* 0x000e220000008800 */
[----:B------:R-:W-:Y:S01]  /*7e90*/  LOP3.LUT R136, R183, 0x3e0, RZ, 0xc0, !PT ;  /* 0x000003e0b7887812 */ /* 0x000fe200078ec0ff */
[----:B------:R-:W-:Y:S01]  /*7ea0*/  FMUL.FTZ R114, R92, UR48 ;  /* 0x000000305c727c20 */ /* 0x000fe20008410000 */
[----:B------:R-:W-:Y:S01]  /*7eb0*/  MUFU.SIN R130, R63 ;  /* 0x0000003f00827308 */ /* 0x000fe20000000400 */
[----:B------:R-:W-:-:S07]  /*7ec0*/  FMUL.FTZ R64, R93, UR48 ;  /* 0x000000305d407c20 */ /* 0x000fce0008410000 */
[----:B------:R4:W1:Y:S01]  /*7ed0*/  MUFU.COS R133, R63 ;  /* 0x0000003f00857308 */ /* 0x0008620000000000 */
[----:B------:R-:W-:-:S07]  /*7ee0*/  UMOV UR25, 0x400 ;  /* 0x0000040000197882 */ /* 0x000fce0000000000 */
[----:B------:R-:W-:Y:S01]  /*7ef0*/  MUFU.SIN R124, R116 ;  /* 0x00000074007c7308 */ /* 0x000fe20000000400 */
[----:B----4-:R-:W-:-:S07]  /*7f00*/  IADD3 R63, PT, PT, R136, R244, RZ ;  /* 0x000000f4883f7210 */ /* 0x010fce0007ffe0ff */
[----:B------:R4:W-:Y:S01]  /*7f10*/  MUFU.COS R125, R116 ;  /* 0x00000074007d7308 */ /* 0x0009e20000000000 */
[----:B------:R-:W-:Y:S01]  /*7f20*/  IMAD R136, R136, 0x1f, R63 ;  /* 0x0000001f88887824 */ /* 0x000fe200078e023f */
[----:B0-----:R-:W-:Y:S01]  /*7f30*/  ULEA UR25, UR26, UR25, 0x18 ;  /* 0x000000191a197291 */ /* 0x001fe2000f8ec0ff */
[----:B----4-:R-:W-:Y:S01]  /*7f40*/  FMUL.RZ R116, R114, 0.15915493667125701904 ;  /* 0x3e22f98372747820 */ /* 0x010fe2000040c000 */
[----:B------:R-:W-:Y:S01]  /*7f50*/  FMUL.FTZ R114, R91, UR48 ;  /* 0x000000305b727c20 */ /* 0x000fe20008410000 */
[----:B------:R-:W-:-:S03]  /*7f60*/  FMUL.RZ R118, R64, 0.15915493667125701904 ;  /* 0x3e22f98340767820 */ /* 0x000fc6000040c000 */
[----:B------:R-:W-:Y:S01]  /*7f70*/  FMUL.RZ R137, R114, 0.15915493667125701904 ;  /* 0x3e22f98372897820 */ /* 0x000fe2000040c000 */
[----:B------:R-:W-:Y:S01]  /*7f80*/  FMUL.FTZ R114, R90, UR48 ;  /* 0x000000305a727c20 */ /* 0x000fe20008410000 */
[C---:B------:R-:W-:Y:S01]  /*7f90*/  LEA.HI.SX32 R64, R136.reuse, R136, 0x1b ;  /* 0x0000008888407211 */ /* 0x040fe200078fdaff */
[----:B------:R-:W-:Y:S01]  /*7fa0*/  MUFU.SIN R128, R65 ;  /* 0x0000004100807308 */ /* 0x000fe20000000400 */
[----:B------:R-:W-:Y:S01]  /*7fb0*/  IADD3 R117, PT, PT, R136, 0x40, RZ ;  /* 0x0000004088757810 */ /* 0x000fe20007ffe0ff */
[----:B------:R-:W-:Y:S01]  /*7fc0*/  FMUL.RZ R138, R114, 0.15915493667125701904 ;  /* 0x3e22f983728a7820 */ /* 0x000fe2000040c000 */
[----:B------:R-:W-:Y:S02]  /*7fd0*/  IADD3 R135, PT, PT, R136, 0x60, RZ ;  /* 0x0000006088877810 */ /* 0x000fe40007ffe0ff */
[----:B------:R-:W-:-:S03]  /*7fe0*/  LEA R139, R64, UR25, 0x1 ;  /* 0x00000019408b7c11 */ /* 0x000fc6000f8e08ff */
[----:B------:R0:W4:Y:S01]  /*7ff0*/  MUFU.COS R129, R65 ;  /* 0x0000004100817308 */ /* 0x0001220000000000 */
[----:B------:R-:W-:Y:S01]  /*8000*/  LEA.HI.SX32 R140, R117, R136, 0x1b ;  /* 0x00000088758c7211 */ /* 0x000fe200078fdaff */
[----:B------:R-:W-:Y:S01]  /*8010*/  FMUL.FTZ R64, R89, UR48 ;  /* 0x0000003059407c20 */ /* 0x000fe20008410000 */
[C---:B------:R-:W-:Y:S02]  /*8020*/  IADD3 R141, PT, PT, R136.reuse, 0x80, RZ ;  /* 0x00000080888d7810 */ /* 0x040fe40007ffe0ff */
[----:B0-----:R-:W-:-:S03]  /*8030*/  IADD3 R65, PT, PT, R136, 0x20, RZ ;  /* 0x0000002088417810 */ /* 0x001fc60007ffe0ff */
[----:B------:R-:W-:Y:S01]  /*8040*/  MUFU.SIN R122, R118 ;  /* 0x00000076007a7308 */ /* 0x000fe20000000400 */
[----:B------:R-:W-:Y:S02]  /*8050*/  IADD3 R145, PT, PT, R136, 0xa0, RZ ;  /* 0x000000a088917810 */ /* 0x000fe40007ffe0ff */
[----:B------:R-:W-:-:S05]  /*8060*/  LEA.HI.SX32 R142, R135, R136, 0x1b ;  /* 0x00000088878e7211 */ /* 0x000fca00078fdaff */
[----:B------:R-:W-:Y:S01]  /*8070*/  MUFU.COS R123, R118 ;  /* 0x00000076007b7308 */ /* 0x000fe20000000000 */
[----:B------:R-:W-:Y:S01]  /*8080*/  IADD3 R147, PT, PT, R136, 0xc0, RZ ;  /* 0x000000c088937810 */ /* 0x000fe20007ffe0ff */
[----:B------:R-:W-:Y:S01]  /*8090*/  FMUL.RZ R135, R64, 0.15915493667125701904 ;  /* 0x3e22f98340877820 */ /* 0x000fe2000040c000 */
[----:B------:R-:W-:-:S05]  /*80a0*/  IADD3 R149, PT, PT, R136, 0xe0, RZ ;  /* 0x000000e088957810 */ /* 0x000fca0007ffe0ff */
[----:B------:R-:W-:Y:S01]  /*80b0*/  MUFU.SIN R120, R116 ;  /* 0x0000007400787308 */ /* 0x000fe20000000400 */
[----:B------:R-:W-:-:S07]  /*80c0*/  IADD3 R151, PT, PT, R136, 0x100, RZ ;  /* 0x0000010088977810 */ /* 0x000fce0007ffe0ff */
[----:B------:R-:W-:Y:S01]  /*80d0*/  MUFU.COS R121, R116 ;  /* 0x0000007400797308 */ /* 0x000fe20000000000 */
[----:B------:R-:W-:-:S07]  /*80e0*/  LEA.HI.SX32 R143, R141, R136, 0x1b ;  /* 0x000000888d8f7211 */ /* 0x000fce00078fdaff */
[----:B------:R-:W-:Y:S01]  /*80f0*/  MUFU.SIN R118, R137 ;  /* 0x0000008900767308 */ /* 0x000fe20000000400 */
[----:B------:R-:W-:-:S07]  /*8100*/  IADD3 R153, PT, PT, R136, 0x120, RZ ;  /* 0x0000012088997810 */ /* 0x000fce0007ffe0ff */
[----:B------:R0:W4:Y:S01]  /*8110*/  MUFU.COS R119, R137 ;  /* 0x0000008900777308 */ /* 0x0001220000000000 */
[----:B------:R-:W-:-:S07]  /*8120*/  LEA.HI.SX32 R145, R145, R136, 0x1b ;  /* 0x0000008891917211 */ /* 0x000fce00078fdaff */
[----:B------:R-:W-:Y:S01]  /*8130*/  MUFU.SIN R116, R138 ;  /* 0x0000008a00747308 */ /* 0x000fe20000000400 */
[----:B0-----:R-:W-:Y:S01]  /*8140*/  LEA.HI.SX32 R137, R65, R136, 0x1b ;  /* 0x0000008841897211 */ /* 0x001fe200078fdaff */
[----:B------:R-:W-:-:S06]  /*8150*/  FMUL.FTZ R65, R88, UR48 ;  /* 0x0000003058417c20 */ /* 0x000fcc0008410000 */
[----:B------:R0:W4:Y:S01]  /*8160*/  MUFU.COS R117, R138 ;  /* 0x0000008a00757308 */ /* 0x0001220000000000 */
[----:B------:R-:W-:Y:S01]  /*8170*/  FMUL.RZ R144, R65, 0.15915493667125701904 ;  /* 0x3e22f98341907820 */ /* 0x000fe2000040c000 */
[----:B------:R-:W-:Y:S01]  /*8180*/  IADD3 R155, PT, PT, R136, 0x140, RZ ;  /* 0x00000140889b7810 */ /* 0x000fe20007ffe0ff */
[----:B0-----:R-:W-:Y:S01]  /*8190*/  FMUL.FTZ R138, R87, UR48 ;  /* 0x00000030578a7c20 */ /* 0x001fe20008410000 */
[----:B------:R-:W-:-:S03]  /*81a0*/  LEA.HI.SX32 R147, R147, R136, 0x1b ;  /* 0x0000008893937211 */ /* 0x000fc600078fdaff */
[----:B------:R-:W-:Y:S01]  /*81b0*/  FMUL.RZ R146, R138, 0.15915493667125701904 ;  /* 0x3e22f9838a927820 */ /* 0x000fe2000040c000 */
[----:B------:R-:W-:Y:S01]  /*81c0*/  LEA R138, R137, UR25, 0x1 ;  /* 0x00000019898a7c11 */ /* 0x000fe2000f8e08ff */
[----:B------:R-:W-:Y:S01]  /*81d0*/  MUFU.SIN R114, R135 ;  /* 0x0000008700727308 */ /* 0x000fe20000000400 */
[----:B------:R-:W-:Y:S02]  /*81e0*/  LEA R141, R140, UR25, 0x1 ;  /* 0x000000198c8d7c11 */ /* 0x000fe4000f8e08ff */
[----:B------:R-:W-:Y:S02]  /*81f0*/  IADD3 R157, PT, PT, R136, 0x160, RZ ;  /* 0x00000160889d7810 */ /* 0x000fe40007ffe0ff */
[-C--:B------:R-:W-:Y:S02]  /*8200*/  LEA.HI.SX32 R149, R149, R136.reuse, 0x1b ;  /* 0x0000008895957211 */ /* 0x080fe400078fdaff */
[----:B------:R-:W-:Y:S01]  /*8210*/  LEA R142, R142, UR25, 0x1 ;  /* 0x000000198e8e7c11 */ /* 0x000fe2000f8e08ff */
[----:B------:R-:W0:Y:S01]  /*8220*/  MUFU.COS R64, R135 ;  /* 0x0000008700407308 */ /* 0x000e220000000000 */
[----:B------:R-:W-:Y:S01]  /*8230*/  IADD3 R159, PT, PT, R136, 0x180, RZ ;  /* 0x00000180889f7810 */ /* 0x000fe20007ffe0ff */
[----:B-----5:R-:W-:Y:S01]  /*8240*/  STS.U16 [R139], R134 ;  /* 0x000000868b007388 */ /* 0x020fe20000000400 */
[----:B------:R-:W-:-:S02]  /*8250*/  LEA.HI.SX32 R151, R151, R136, 0x1b ;  /* 0x0000008897977211 */ /* 0x000fc400078fdaff */
[----:B------:R-:W-:Y:S01]  /*8260*/  LEA R140, R143, UR25, 0x1 ;  /* 0x000000198f8c7c11 */ /* 0x000fe2000f8e08ff */
[----:B------:R5:W-:Y:S01]  /*8270*/  STS.U16 [R138+0x40], R131 ;  /* 0x000040838a007388 */ /* 0x000be20000000400 */
[-C--:B------:R-:W-:Y:S01]  /*8280*/  LEA.HI.SX32 R153, R153, R136.reuse, 0x1b ;  /* 0x0000008899997211 */ /* 0x080fe200078fdaff */
[----:B------:R-:W0:Y:S01]  /*8290*/  MUFU.SIN R65, R144 ;  /* 0x0000009000417308 */ /* 0x000e220000000400 */
[----:B------:R-:W-:Y:S01]  /*82a0*/  LEA.HI.SX32 R155, R155, R136, 0x1b ;  /* 0x000000889b9b7211 */ /* 0x000fe200078fdaff */
[----:B--2---:R2:W-:Y:S01]  /*82b0*/  STS.U16 [R141+0x80], R112 ;  /* 0x000080708d007388 */ /* 0x0045e20000000400 */
[----:B------:R-:W-:Y:S02]  /*82c0*/  LEA R147, R147, UR25, 0x1 ;  /* 0x0000001993937c11 */ /* 0x000fe4000f8e08ff */
[----:B------:R-:W-:-:S03]  /*82d0*/  R2UR UR37, R62 ;  /* 0x000000003e2572ca */ /* 0x000fc600000e0000 */
[----:B------:R1:W-:Y:S01]  /*82e0*/  MUFU.COS R135, R144 ;  /* 0x0000009000877308 */ /* 0x0003e20000000000 */
[-C--:B------:R-:W-:Y:S01]  /*82f0*/  LEA.HI.SX32 R157, R157, R136.reuse, 0x1b ;  /* 0x000000889d9d7211 */ /* 0x080fe200078fdaff */
[----:B------:R-:W-:Y:S01]  /*8300*/  STS.U16 [R142+0xc0], R109 ;  /* 0x0000c06d8e007388 */ /* 0x000fe20000000400 */
[----:B-----5:R-:W-:Y:S02]  /*8310*/  LEA R138, R149, UR25, 0x1 ;  /* 0x00000019958a7c11 */ /* 0x020fe4000f8e08ff */
[----:B------:R-:W-:Y:S02]  /*8320*/  LEA.HI.SX32 R159, R159, R136, 0x1b ;  /* 0x000000889f9f7211 */ /* 0x000fe400078fdaff */
[----:B-1----:R-:W-:Y:S01]  /*8330*/  LEA R144, R145, UR25, 0x1 ;  /* 0x0000001991907c11 */ /* 0x002fe2000f8e08ff */
[----:B------:R1:W-:Y:S01]  /*8340*/  STS.U16 [R140+0x100], R111 ;  /* 0x0001006f8c007388 */ /* 0x0003e20000000400 */
[----:B------:R-:W-:Y:S02]  /*8350*/  LEA R151, R151, UR25, 0x1 ;  /* 0x0000001997977c11 */ /* 0x000fe4000f8e08ff */
[----:B------:R-:W-:Y:S01]  /*8360*/  LEA R153, R153, UR25, 0x1 ;  /* 0x0000001999997c11 */ /* 0x000fe2000f8e08ff */
[----:B------:R-:W-:Y:S01]  /*8370*/  STS.U16 [R144+0x140], R73 ;  /* 0x0001404990007388 */ /* 0x000fe20000000400 */
[----:B--2---:R-:W-:-:S02]  /*8380*/  LEA R112, R155, UR25, 0x1 ;  /* 0x000000199b707c11 */ /* 0x004fc4000f8e08ff */
[----:B------:R-:W-:Y:S01]  /*8390*/  LEA R157, R157, UR25, 0x1 ;  /* 0x000000199d9d7c11 */ /* 0x000fe2000f8e08ff */
[----:B------:R-:W-:Y:S01]  /*83a0*/  STS.U16 [R147+0x180], R76 ;  /* 0x0001804c93007388 */ /* 0x000fe20000000400 */
[----:B-1----:R-:W-:-:S03]  /*83b0*/  LEA R140, R159, UR25, 0x1 ;  /* 0x000000199f8c7c11 */ /* 0x002fc6000f8e08ff */
[----:B------:R-:W-:Y:S01]  /*83c0*/  STS.U16 [R138+0x1c0], R103 ;  /* 0x0001c0678a007388 */ /* 0x000fe20000000400 */
[----:B------:R-:W-:-:S03]  /*83d0*/  FMUL.FTZ R62, R83, UR48 ;  /* 0x00000030533e7c20 */ /* 0x000fc60008410000 */
[----:B------:R-:W-:Y:S04]  /*83e0*/  STS.U16 [R151+0x200], R110 ;  /* 0x0002006e97007388 */ /* 0x000fe80000000400 */
[----:B------:R-:W-:Y:S04]  /*83f0*/  STS.U16 [R153+0x240], R108 ;  /* 0x0002406c99007388 */ /* 0x000fe80000000400 */
[----:B------:R-:W-:Y:S01]  /*8400*/  STS.U16 [R112+0x280], R67 ;  /* 0x0002804370007388 */ /* 0x000fe20000000400 */
[----:B------:R-:W-:-:S03]  /*8410*/  IADD3 R161, PT, PT, R136, 0x1a0, RZ ;  /* 0x000001a088a17810 */ /* 0x000fc60007ffe0ff */
[----:B------:R-:W-:Y:S01]  /*8420*/  STS.U16 [R157+0x2c0], R102 ;  /* 0x0002c0669d007388 */ /* 0x000fe20000000400 */
[----:B------:R-:W-:-:S03]  /*8430*/  IADD3 R163, PT, PT, R136, 0x1c0, RZ ;  /* 0x000001c088a37810 */ /* 0x000fc60007ffe0ff */
[----:B------:R1:W-:Y:S01]  /*8440*/  STS.U16 [R140+0x300], R75 ;  /* 0x0003004b8c007388 */ /* 0x0003e20000000400 */
[C---:B------:R-:W-:Y:S02]  /*8450*/  IADD3 R165, PT, PT, R136.reuse, 0x1e0, RZ ;  /* 0x000001e088a57810 */ /* 0x040fe40007ffe0ff */
[C---:B------:R-:W-:Y:S02]  /*8460*/  IADD3 R167, PT, PT, R136.reuse, 0x200, RZ ;  /* 0x0000020088a77810 */ /* 0x040fe40007ffe0ff */
[----:B------:R-:W-:Y:S01]  /*8470*/  IADD3 R169, PT, PT, R136, 0x220, RZ ;  /* 0x0000022088a97810 */ /* 0x000fe20007ffe0ff */
[----:B-1----:R-:W-:Y:S01]  /*8480*/  FMUL.RZ R75, R62, 0.15915493667125701904 ;  /* 0x3e22f9833e4b7820 */ /* 0x002fe2000040c000 */
[----:B------:R-:W-:Y:S02]  /*8490*/  MOV R62, UR37 ;  /* 0x00000025003e7c02 */ /* 0x000fe40008000f00 */
[-C--:B------:R-:W-:Y:S02]  /*84a0*/  LEA.HI.SX32 R161, R161, R136.reuse, 0x1b ;  /* 0x00000088a1a17211 */ /* 0x080fe400078fdaff */
[----:B------:R-:W-:Y:S01]  /*84b0*/  IADD3 R171, PT, PT, R136, 0x240, RZ ;  /* 0x0000024088ab7810 */ /* 0x000fe20007ffe0ff */
[----:B------:R-:W-:Y:S01]  /*84c0*/  FMUL.FTZ R62, R62, 1.4426950216293334961 ;  /* 0x3fb8aa3b3e3e7820 */ /* 0x000fe20000410000 */
[----:B------:R-:W-:-:S02]  /*84d0*/  LEA.HI.SX32 R163, R163, R136, 0x1b ;  /* 0x00000088a3a37211 */ /* 0x000fc400078fdaff */
[C---:B------:R-:W-:Y:S02]  /*84e0*/  IADD3 R173, PT, PT, R136.reuse, 0x260, RZ ;  /* 0x0000026088ad7810 */ /* 0x040fe40007ffe0ff */
[-C--:B------:R-:W-:Y:S02]  /*84f0*/  LEA.HI.SX32 R165, R165, R136.reuse, 0x1b ;  /* 0x00000088a5a57211 */ /* 0x080fe400078fdaff */
[----:B------:R-:W-:Y:S02]  /*8500*/  IADD3 R175, PT, PT, R136, 0x280, RZ ;  /* 0x0000028088af7810 */ /* 0x000fe40007ffe0ff */
[----:B------:R-:W-:Y:S01]  /*8510*/  LEA.HI.SX32 R167, R167, R136, 0x1b ;  /* 0x00000088a7a77211 */ /* 0x000fe200078fdaff */
[----:B------:R-:W-:Y:S01]  /*8520*/  FMUL.FTZ R67, R62, R96 ;  /* 0x000000603e437220 */ /* 0x000fe20000410000 */
        /* <DEDUP_REMOVED lines=11> */
[----:B------:R-:W-:Y:S01]  /*85e0*/  LEA R108, R167, UR25, 0x1 ;  /* 0x00000019a76c7c11 */ /* 0x000fe2000f8e08ff */
[----:B------:R1:W-:Y:S01]  /*85f0*/  STS.U16 [R161+0x340], R74 ;  /* 0x0003404aa1007388 */ /* 0x0003e20000000400 */
[----:B------:R-:W-:Y:S02]  /*8600*/  IADD3 R187, PT, PT, R136, 0x320, RZ ;  /* 0x0000032088bb7810 */ /* 0x000fe40007ffe0ff */
[----:B------:R-:W-:-:S02]  /*8610*/  LEA.HI.SX32 R177, R177, R136, 0x1b ;  /* 0x00000088b1b17211 */ /* 0x000fc400078fdaff */
[----:B------:R-:W-:Y:S01]  /*8620*/  LEA R169, R169, UR25, 0x1 ;  /* 0x00000019a9a97c11 */ /* 0x000fe2000f8e08ff */
[----:B------:R-:W-:Y:S01]  /*8630*/  STS.U16 [R76+0x380], R69 ;  /* 0x000380454c007388 */ /* 0x000fe20000000400 */
[C---:B------:R-:W-:Y:S02]  /*8640*/  IADD3 R189, PT, PT, R136.reuse, 0x340, RZ ;  /* 0x0000034088bd7810 */ /* 0x040fe40007ffe0ff */
[-C--:B------:R-:W-:Y:S02]  /*8650*/  LEA.HI.SX32 R179, R179, R136.reuse, 0x1b ;  /* 0x00000088b3b37211 */ /* 0x080fe400078fdaff */
[----:B------:R-:W-:Y:S01]  /*8660*/  LEA R171, R171, UR25, 0x1 ;  /* 0x00000019abab7c11 */ /* 0x000fe2000f8e08ff */
[----:B------:R2:W-:Y:S01]  /*8670*/  STS.U16 [R165+0x3c0], R72 ;  /* 0x0003c048a5007388 */ /* 0x0005e20000000400 */
[----:B------:R-:W-:Y:S01]  /*8680*/  IADD3 R191, PT, PT, R136, 0x360, RZ ;  /* 0x0000036088bf7810 */ /* 0x000fe20007ffe0ff */
[----:B------:R-:W5:Y:S01]  /*8690*/  MUFU.EX2 R67, R67 ;  /* 0x0000004300437308 */ /* 0x000f620000000800 */
[----:B------:R-:W-:-:S02]  /*86a0*/  LEA.HI.SX32 R181, R181, R136, 0x1b ;  /* 0x00000088b5b57211 */ /* 0x000fc400078fdaff */
[----:B------:R-:W-:Y:S01]  /*86b0*/  LEA R173, R173, UR25, 0x1 ;  /* 0x00000019adad7c11 */ /* 0x000fe2000f8e08ff */
[----:B------:R-:W-:Y:S01]  /*86c0*/  STS.U16 [R108+0x400], R71 ;  /* 0x000400476c007388 */ /* 0x000fe20000000400 */
[-C--:B------:R-:W-:Y:S02]  /*86d0*/  LEA.HI.SX32 R185, R185, R136.reuse, 0x1b ;  /* 0x00000088b9b97211 */ /* 0x080fe400078fdaff */
[----:B-1----:R-:W-:Y:S01]  /*86e0*/  LEA R74, R175, UR25, 0x1 ;  /* 0x00000019af4a7c11 */ /* 0x002fe2000f8e08ff */
[----:B------:R-:W-:Y:S01]  /*86f0*/  STS.U16 [R169+0x440], R106 ;  /* 0x0004406aa9007388 */ /* 0x000fe20000000400 */
[-C--:B------:R-:W-:Y:S02]  /*8700*/  LEA.HI.SX32 R187, R187, R136.reuse, 0x1b ;  /* 0x00000088bbbb7211 */ /* 0x080fe400078fdaff */
[----:B------:R-:W-:Y:S01]  /*8710*/  LEA R177, R177, UR25, 0x1 ;  /* 0x00000019b1b17c11 */ /* 0x000fe2000f8e08ff */
[----:B------:R1:W-:Y:S01]  /*8720*/  STS.U16 [R171+0x480], R70 ;  /* 0x00048046ab007388 */ /* 0x0003e20000000400 */
[----:B------:R-:W-:-:S02]  /*8730*/  LEA.HI.SX32 R189, R189, R136, 0x1b ;  /* 0x00000088bdbd7211 */ /* 0x000fc400078fdaff */
[----:B------:R-:W-:Y:S01]  /*8740*/  LEA R179, R179, UR25, 0x1 ;  /* 0x00000019b3b37c11 */ /* 0x000fe2000f8e08ff */
[----:B------:R4:W-:Y:S01]  /*8750*/  STS.U16 [R173+0x4c0], R66 ;  /* 0x0004c042ad007388 */ /* 0x0009e20000000400 */
[----:B------:R-:W-:Y:S02]  /*8760*/  LEA.HI.SX32 R191, R191, R136, 0x1b ;  /* 0x00000088bfbf7211 */ /* 0x000fe400078fdaff */
[----:B--2---:R-:W-:Y:S01]  /*8770*/  LEA R72, R181, UR25, 0x1 ;  /* 0x00000019b5487c11 */ /* 0x004fe2000f8e08ff */
[----:B------:R-:W-:Y:S01]  /*8780*/  STS.U16 [R74+0x500], R101 ;  /* 0x000500654a007388 */ /* 0x000fe20000000400 */
[----:B------:R-:W-:Y:S02]  /*8790*/  LEA R185, R185, UR25, 0x1 ;  /* 0x00000019b9b97c11 */ /* 0x000fe4000f8e08ff */
[----:B-1----:R-:W-:Y:S01]  /*87a0*/  LEA R70, R187, UR25, 0x1 ;  /* 0x00000019bb467c11 */ /* 0x002fe2000f8e08ff */
[----:B------:R-:W-:Y:S01]  /*87b0*/  STS.U16 [R177+0x540], R100 ;  /* 0x00054064b1007388 */ /* 0x000fe20000000400 */
[----:B------:R-:W-:-:S02]  /*87c0*/  LEA R189, R189, UR25, 0x1 ;  /* 0x00000019bdbd7c11 */ /* 0x000fc4000f8e08ff */
[----:B----4-:R-:W-:Y:S01]  /*87d0*/  LEA R66, R191, UR25, 0x1 ;  /* 0x00000019bf427c11 */ /* 0x010fe2000f8e08ff */
[----:B------:R-:W-:Y:S01]  /*87e0*/  STS.U16 [R179+0x580], R68 ;  /* 0x00058044b3007388 */ /* 0x000fe20000000400 */
[----:B------:R-:W-:-:S03]  /*87f0*/  FMUL.FTZ R69, R62, R95 ;  /* 0x0000005f3e457220 */ /* 0x000fc60000410000 */
[----:B------:R-:W-:Y:S01]  /*8800*/  STS.U16 [R72+0x5c0], R79 ;  /* 0x0005c04f48007388 */ /* 0x000fe20000000400 */
[----:B------:R-:W-:-:S03]  /*8810*/  IADD3 R193, PT, PT, R136, 0x380, RZ ;  /* 0x0000038088c17810 */ /* 0x000fc60007ffe0ff */
[----:B------:R-:W-:Y:S01]  /*8820*/  STS.U16 [R185+0x600], R78 ;  /* 0x0006004eb9007388 */ /* 0x000fe20000000400 */
[----:B------:R-:W-:-:S03]  /*8830*/  IADD3 R195, PT, PT, R136, 0x3a0, RZ ;  /* 0x000003a088c37810 */ /* 0x000fc60007ffe0ff */
[----:B------:R-:W-:Y:S01]  /*8840*/  STS.U16 [R70+0x640], R77 ;  /* 0x0006404d46007388 */ /* 0x000fe20000000400 */
[----:B-----5:R-:W-:-:S03]  /*8850*/  FMUL.FTZ R131, R67, R133 ;  /* 0x0000008543837220 */ /* 0x020fc60000410000 */
[----:B------:R-:W-:Y:S01]  /*8860*/  STS.U16 [R189+0x680], R104 ;  /* 0x00068068bd007388 */ /* 0x000fe20000000400 */
[----:B------:R-:W-:-:S03]  /*8870*/  FMUL.FTZ R130, R67, R130 ;  /* 0x0000008243827220 */ /* 0x000fc60000410000 */
[----:B------:R1:W-:Y:S01]  /*8880*/  STS.U16 [R66+0x6c0], R105 ;  /* 0x0006c06942007388 */ /* 0x0003e20000000400 */
[----:B------:R-:W-:Y:S01]  /*8890*/  IADD3 R197, PT, PT, R136, 0x3c0, RZ ;  /* 0x000003c088c57810 */ /* 0x000fe20007ffe0ff */
[----:B------:R-:W2:Y:S01]  /*88a0*/  MUFU.EX2 R69, R69 ;  /* 0x0000004500457308 */ /* 0x000ea20000000800 */
[----:B------:R-:W-:Y:S01]  /*88b0*/  LEA.HI.SX32 R193, R193, R136, 0x1b ;  /* 0x00000088c1c17211 */ /* 0x000fe200078fdaff */
[----:B------:R-:W-:Y:S01]  /*88c0*/  FMUL.FTZ R67, R62, R90 ;  /* 0x0000005a3e437220 */ /* 0x000fe20000410000 */
[----:B------:R-:W-:Y:S02]  /*88d0*/  IADD3 R199, PT, PT, R136, 0x3e0, RZ ;  /* 0x000003e088c77810 */ /* 0x000fe40007ffe0ff */
[-C--:B------:R-:W-:Y:S01]  /*88e0*/  LEA.HI.SX32 R195, R195, R136.reuse, 0x1b ;  /* 0x00000088c3c37211 */ /* 0x080fe200078fdaff */
[----:B-1----:R-:W-:Y:S01]  /*88f0*/  FMUL.FTZ R66, R62, R91 ;  /* 0x0000005b3e427220 */ /* 0x002fe20000410000 */
[----:B------:R-:W-:Y:S02]  /*8900*/  SHF.L.U32 R63, R63, 0x5, RZ ;  /* 0x000000053f3f7819 */ /* 0x000fe400000006ff */
[----:B------:R-:W-:-:S02]  /*8910*/  LEA.HI.SX32 R197, R197, R136, 0x1b ;  /* 0x00000088c5c57211 */ /* 0x000fc400078fdaff */
[----:B------:R-:W-:Y:S01]  /*8920*/  LEA R74, R193, UR25, 0x1 ;  /* 0x00000019c14a7c11 */ /* 0x000fe2000f8e08ff */
[----:B------:R-:W1:Y:S01]  /*8930*/  MUFU.EX2 R66, R66 ;  /* 0x0000004200427308 */ /* 0x000e620000000800 */
[----:B------:R-:W-:Y:S02]  /*8940*/  LEA.HI.SX32 R199, R199, R136, 0x1b ;  /* 0x00000088c7c77211 */ /* 0x000fe400078fdaff */
[----:B------:R-:W-:Y:S01]  /*8950*/  LEA R68, R195, UR25, 0x1 ;  /* 0x00000019c3447c11 */ /* 0x000fe2000f8e08ff */
[----:B------:R-:W4:Y:S01]  /*8960*/  MUFU.EX2 R67, R67 ;  /* 0x0000004300437308 */ /* 0x000f220000000800 */
[----:B------:R-:W-:Y:S01]  /*8970*/  LEA.HI.SX32 R63, R63, R63, 0x1b ;  /* 0x0000003f3f3f7211 */ /* 0x000fe200078fdaff */
[----:B------:R-:W-:Y:S01]  /*8980*/  STS.U16 [R74+0x700], R107 ;  /* 0x0007006b4a007388 */ /* 0x000fe20000000400 */
[----:B------:R-:W-:Y:S02]  /*8990*/  LEA R197, R197, UR25, 0x1 ;  /* 0x00000019c5c57c11 */ /* 0x000fe4000f8e08ff */
[----:B------:R-:W-:Y:S01]  /*89a0*/  LEA R70, R199, UR25, 0x1 ;  /* 0x00000019c7467c11 */ /* 0x000fe2000f8e08ff */
[----:B------:R5:W-:Y:S01]  /*89b0*/  STS.U16 [R68+0x740], R113 ;  /* 0x0007407144007388 */ /* 0x000be20000000400 */
[----:B------:R-:W-:Y:S01]  /*89c0*/  LEA R63, R63, UR25, 0x1 ;  /* 0x000000193f3f7c11 */ /* 0x000fe2000f8e08ff */
[----:B------:R-:W-:Y:S01]  /*89d0*/  FMUL.FTZ R111, R85, UR48 ;  /* 0x00000030556f7c20 */ /* 0x000fe20008410000 */
[C---:B--2---:R-:W-:Y:S01]  /*89e0*/  FMUL.FTZ R129, R69.reuse, R129 ;  /* 0x0000008145817220 */ /* 0x044fe20000410000 */
[----:B------:R-:W-:Y:S01]  /*89f0*/  STS.U16 [R197+0x780], R132 ;  /* 0x00078084c5007388 */ /* 0x000fe20000000400 */
[----:B------:R-:W-:Y:S01]  /*8a00*/  FMUL.FTZ R128, R69, R128 ;  /* 0x0000008045807220 */ /* 0x000fe20000410000 */
[----:B------:R-:W-:Y:S01]  /*8a10*/  FMUL.FTZ R110, R84, UR48 ;  /* 0x00000030546e7c20 */ /* 0x000fe20008410000 */
[----:B-----5:R-:W-:Y:S01]  /*8a20*/  FMUL.FTZ R68, R62, R89 ;  /* 0x000000593e447220 */ /* 0x020fe20000410000 */
[----:B------:R2:W-:Y:S01]  /*8a30*/  STS.U16 [R70+0x7c0], R115 ;  /* 0x0007c07346007388 */ /* 0x0005e20000000400 */
[----:B------:R-:W-:-:S02]  /*8a40*/  NOP ;  /* 0x0000000000007918 */ /* 0x000fc40000000000 */
[----:B------:R-:W0:Y:S01]  /*8a50*/  MUFU.EX2 R69, R68 ;  /* 0x0000004400457308 */ /* 0x000e220000000800 */
[----:B------:R-:W5:Y:S01]  /*8a60*/  LDS.U16 R180, [R63+0x2] ;  /* 0x000002003fb47984 */ /* 0x000f620000000400 */
[----:B------:R-:W-:Y:S01]  /*8a70*/  FMUL.RZ R111, R111, 0.15915493667125701904 ;  /* 0x3e22f9836f6f7820 */ /* 0x000fe2000040c000 */
[----:B--2---:R-:W-:Y:S02]  /*8a80*/  FMUL.FTZ R70, R62, R88 ;  /* 0x000000583e467220 */ /* 0x004fe40000410000 */
[----:B------:R-:W2:Y:S01]  /*8a90*/  LDS.U16 R178, [R63+0x6] ;  /* 0x000006003fb27984 */ /* 0x000ea20000000400 */
[C---:B-1----:R-:W-:Y:S01]  /*8aa0*/  FMUL.FTZ R119, R66.reuse, R119 ;  /* 0x0000007742777220 */ /* 0x042fe20000410000 */
[----:B------:R-:W-:Y:S02]  /*8ab0*/  FMUL.FTZ R118, R66, R118 ;  /* 0x0000007642767220 */ /* 0x000fe40000410000 */
[----:B------:R-:W1:Y:S01]  /*8ac0*/  LDS.U16 R176, [R63+0xa] ;  /* 0x00000a003fb07984 */ /* 0x000e620000000400 */
[----:B------:R-:W-:-:S03]  /*8ad0*/  FMUL.RZ R110, R110, 0.15915493667125701904 ;  /* 0x3e22f9836e6e7820 */ /* 0x000fc6000040c000 */
[----:B------:R-:W1:Y:S01]  /*8ae0*/  LDS.U16 R174, [R63+0xe] ;  /* 0x00000e003fae7984 */ /* 0x000e620000000400 */
[----:B------:R-:W-:-:S03]  /*8af0*/  FMUL.FTZ R71, R62, R94 ;  /* 0x0000005e3e477220 */ /* 0x000fc60000410000 */
[----:B------:R-:W1:Y:S01]  /*8b00*/  LDS.U16 R172, [R63+0x12] ;  /* 0x000012003fac7984 */ /* 0x000e620000000400 */
[----:B------:R-:W-:-:S03]  /*8b10*/  FMUL.FTZ R72, R62, R93 ;  /* 0x0000005d3e487220 */ /* 0x000fc60000410000 */
[----:B------:R-:W1:Y:S01]  /*8b20*/  LDS.U16 R170, [R63+0x16] ;  /* 0x000016003faa7984 */ /* 0x000e620000000400 */
[----:B------:R-:W-:-:S03]  /*8b30*/  FMUL.FTZ R66, R62, R85 ;  /* 0x000000553e427220 */ /* 0x000fc60000410000 */
        /* <DEDUP_REMOVED lines=10> */
[C---:B----4-:R-:W-:Y:S01]  /*8be0*/  FMUL.FTZ R117, R67.reuse, R117 ;  /* 0x0000007543757220 */ /* 0x050fe20000410000 */
[----:B------:R-:W-:Y:S01]  /*8bf0*/  FMUL.FTZ R116, R67, R116 ;  /* 0x0000007443747220 */ /* 0x000fe20000410000 */
[----:B------:R-:W-:Y:S01]  /*8c00*/  MUFU.SIN R73, R111 ;  /* 0x0000006f00497308 */ /* 0x000fe20000000400 */
[----:B------:R-:W4:Y:S01]  /*8c10*/  LDS.U16 R181, [R63] ;  /* 0x000000003fb57984 */ /* 0x000f220000000400 */
[----:B------:R-:W-:-:S03]  /*8c20*/  FMUL.FTZ R67, R62, R84 ;  /* 0x000000543e437220 */ /* 0x000fc60000410000 */
[----:B------:R-:W4:Y:S03]  /*8c30*/  LDS.U16 R179, [R63+0x4] ;  /* 0x000004003fb37984 */ /* 0x000f260000000400 */
[----:B------:R-:W3:Y:S01]  /*8c40*/  MUFU.COS R103, R111 ;  /* 0x0000006f00677308 */ /* 0x000ee20000000000 */
[----:B------:R-:W4:Y:S04]  /*8c50*/  LDS.U16 R177, [R63+0x8] ;  /* 0x000008003fb17984 */ /* 0x000f280000000400 */
[----:B------:R-:W4:Y:S04]  /*8c60*/  LDS.U16 R175, [R63+0xc] ;  /* 0x00000c003faf7984 */ /* 0x000f280000000400 */
[----:B------:R-:W4:Y:S01]  /*8c70*/  LDS.U16 R173, [R63+0x10] ;  /* 0x000010003fad7984 */ /* 0x000f220000000400 */
[----:B------:R-:W-:Y:S03]  /*8c80*/  MUFU.SIN R102, R110 ;  /* 0x0000006e00667308 */ /* 0x000fe60000000400 */
[----:B------:R-:W4:Y:S04]  /*8c90*/  LDS.U16 R171, [R63+0x14] ;  /* 0x000014003fab7984 */ /* 0x000f280000000400 */
[----:B------:R-:W4:Y:S01]  /*8ca0*/  LDS.U16 R169, [R63+0x18] ;  /* 0x000018003fa97984 */ /* 0x000f220000000400 */
[----:B------:R-:W5:Y:S03]  /*8cb0*/  MUFU.COS R76, R110 ;  /* 0x0000006e004c7308 */ /* 0x000f660000000000 */
        /* <DEDUP_REMOVED lines=8> */
[----:B------:R-:W4:Y:S01]  /*8d40*/  LDS.U16 R151, [R63+0x3c] ;  /* 0x00003c003f977984 */ /* 0x000f220000000400 */
[----:B------:R-:W2:Y:S01]  /*8d50*/  MUFU.EX2 R70, R70 ;  /* 0x0000004600467308 */ /* 0x000ea20000000800 */
[----:B------:R-:W-:-:S03]  /*8d60*/  UIADD3 UR26, UPT, UPT, UR16, -0x1, URZ ;  /* 0xffffffff101a7890 */ /* 0x000fc6000fffe0ff */
[----:B------:R-:W3:Y:S04]  /*8d70*/  MUFU.EX2 R71, R71 ;  /* 0x0000004700477308 */ /* 0x000ee80000000800 */
[----:B------:R-:W1:Y:S04]  /*8d80*/  MUFU.EX2 R72, R72 ;  /* 0x0000004800487308 */ /* 0x000e680000000800 */
[----:B------:R-:W5:Y:S01]  /*8d90*/  MUFU.EX2 R66, R66 ;  /* 0x0000004200427308 */ /* 0x000f620000000800 */
[----:B0-----:R-:W-:Y:S01]  /*8da0*/  FMUL.FTZ R115, R69, R64 ;  /* 0x0000004045737220 */ /* 0x001fe20000410000 */
[----:B------:R-:W-:-:S02]  /*8db0*/  ULEA.HI UR36, UR26, UR26, URZ, 0x1 ;  /* 0x0000001a1a247291 */ /* 0x000fc4000f8f08ff */
[----:B------:R-:W0:Y:S01]  /*8dc0*/  MUFU.EX2 R67, R67 ;  /* 0x0000004300437308 */ /* 0x000e220000000800 */
[----:B------:R-:W-:Y:S01]  /*8dd0*/  FMUL.FTZ R64, R82, UR48 ;  /* 0x0000003052407c20 */ /* 0x000fe20008410000 */
[----:B------:R-:W-:Y:S01]  /*8de0*/  ULOP3.LUT UR36, UR36, 0xfffffe, URZ, 0xc0, !UPT ;  /* 0x00fffffe24247892 */ /* 0x000fe2000f8ec0ff */
[----:B------:R-:W-:Y:S02]  /*8df0*/  FMUL.FTZ R143, R86, UR48 ;  /* 0x00000030568f7c20 */ /* 0x000fe40008410000 */
[----:B------:R-:W-:Y:S01]  /*8e00*/  FMUL.RZ R68, R64, 0.15915493667125701904 ;  /* 0x3e22f98340447820 */ /* 0x000fe2000040c000 */
[----:B------:R-:W-:Y:S01]  /*8e10*/  FMUL.FTZ R64, R62, R97 ;  /* 0x000000613e407220 */ /* 0x000fe20000410000 */
[----:B------:R-:W-:Y:S01]  /*8e20*/  UIADD3 UR26, UPT, UPT, UR26, -UR36, URZ ;  /* 0x800000241a1a7290 */ /* 0x000fe2000fffe0ff */
[----:B------:R-:W-:Y:S01]  /*8e30*/  FMUL.RZ R143, R143, 0.15915493667125701904 ;  /* 0x3e22f9838f8f7820 */ /* 0x000fe2000040c000 */
[----:B--2---:R-:W-:Y:S01]  /*8e40*/  FMUL.FTZ R112, R70, R65 ;  /* 0x0000004146707220 */ /* 0x004fe20000410000 */
[C---:B---3--:R-:W-:Y:S01]  /*8e50*/  FMUL.FTZ R125, R71.reuse, R125 ;  /* 0x0000007d477d7220 */ /* 0x048fe20000410000 */
[----:B------:R-:W-:Y:S01]  /*8e60*/  FMUL.FTZ R124, R71, R124 ;  /* 0x0000007c477c7220 */ /* 0x000fe20000410000 */
[C---:B-1----:R-:W-:Y:S01]  /*8e70*/  FMUL.FTZ R123, R72.reuse, R123 ;  /* 0x0000007b487b7220 */ /* 0x042fe20000410000 */
[----:B------:R-:W-:Y:S01]  /*8e80*/  FMUL.FTZ R122, R72, R122 ;  /* 0x0000007a487a7220 */ /* 0x000fe20000410000 */
[----:B------:R-:W-:Y:S01]  /*8e90*/  FMUL.FTZ R65, R62, R83 ;  /* 0x000000533e417220 */ /* 0x000fe20000410000 */
[C---:B-----5:R-:W-:Y:S01]  /*8ea0*/  FMUL.FTZ R105, R66.reuse, R103 ;  /* 0x0000006742697220 */ /* 0x060fe20000410000 */
[----:B------:R-:W-:Y:S01]  /*8eb0*/  FMUL.FTZ R104, R66, R73 ;  /* 0x0000004942687220 */ /* 0x000fe20000410000 */
[C---:B------:R-:W-:Y:S01]  /*8ec0*/  FMUL.FTZ R71, R62.reuse, R87 ;  /* 0x000000573e477220 */ /* 0x040fe20000410000 */
[C---:B------:R-:W-:Y:S01]  /*8ed0*/  FMUL.FTZ R72, R62.reuse, R86 ;  /* 0x000000563e487220 */ /* 0x040fe20000410000 */
[----:B------:R-:W-:Y:S01]  /*8ee0*/  FMUL.FTZ R66, R62, R82 ;  /* 0x000000523e427220 */ /* 0x000fe20000410000 */
[----:B------:R-:W1:Y:S01]  /*8ef0*/  MUFU.COS R100, R75 ;  /* 0x0000004b00647308 */ /* 0x000e620000000000 */
[----:B------:R-:W-:Y:S01]  /*8f00*/  ULEA UR26, UR26, UR8, 0x8 ;  /* 0x000000081a1a7291 */ /* 0x000fe2000f8e40ff */
[C---:B0-----:R-:W-:Y:S01]  /*8f10*/  FMUL.FTZ R103, R67.reuse, R76 ;  /* 0x0000004c43677220 */ /* 0x041fe20000410000 */
[----:B------:R-:W-:-:S05]  /*8f20*/  FMUL.FTZ R102, R67, R102 ;  /* 0x0000006643667220 */ /* 0x000fca0000410000 */
[----:B------:R-:W0:Y:S04]  /*8f30*/  MUFU.EX2 R64, R64 ;  /* 0x0000004000407308 */ /* 0x000e280000000800 */
[----:B------:R-:W2:Y:S01]  /*8f40*/  MUFU.SIN R136, R146 ;  /* 0x0000009200887308 */ /* 0x000ea20000000400 */
[----:B------:R-:W-:Y:S01]  /*8f50*/  FMUL.FTZ R114, R69, R114 ;  /* 0x0000007245727220 */ /* 0x000fe20000410000 */
[----:B------:R-:W-:-:S06]  /*8f60*/  ISETP.NE.AND P0, PT, R183, RZ, PT ;  /* 0x000000ffb700720c */ /* 0x000fcc0003f05270 */
[----:B------:R-:W-:Y:S01]  /*8f70*/  MUFU.SIN R134, R143 ;  /* 0x0000008f00867308 */ /* 0x000fe20000000400 */
[----:B------:R-:W-:Y:S02]  /*8f80*/  IADD3 R148, PT, PT, R183, 0x200, RZ ;  /* 0x00000200b7947810 */ /* 0x000fe40007ffe0ff */
[----:B------:R-:W-:-:S05]  /*8f90*/  MOV R69, UR26 ;  /* 0x0000001a00457c02 */ /* 0x000fca0008000f00 */
[----:B------:R-:W3:Y:S01]  /*8fa0*/  MUFU.COS R109, R143 ;  /* 0x0000008f006d7308 */ /* 0x000ee20000000000 */
[----:B------:R-:W-:-:S07]  /*8fb0*/  R2UR UR49, R60 ;  /* 0x000000003c3172ca */ /* 0x000fce00000e0000 */
[----:B------:R5:W4:Y:S08]  /*8fc0*/  MUFU.SIN R106, R75 ;  /* 0x0000004b006a7308 */ /* 0x000b300000000400 */
[----:B------:R-:W-:Y:S01]  /*8fd0*/  MUFU.SIN R147, R68 ;  /* 0x0000004400937308 */ /* 0x000fe20000000400 */
[----:B-----5:R-:W-:-:S07]  /*8fe0*/  FMUL.FTZ R75, R62, R92 ;  /* 0x0000005c3e4b7220 */ /* 0x020fce0000410000 */
[----:B------:R-:W5:Y:S01]  /*8ff0*/  MUFU.COS R67, R68 ;  /* 0x0000004400437308 */ /* 0x000f620000000000 */
[----:B------:R-:W-:-:S07]  /*9000*/  SEL R62, R69, R148, !P0 ;  /* 0x00000094453e7207 */ /* 0x000fce0004000000 */
[----:B------:R-:W1:Y:S04]  /*9010*/  MUFU.EX2 R65, R65 ;  /* 0x0000004100417308 */ /* 0x000e680000000800 */
[----:B------:R-:W5:Y:S01]  /*9020*/  MUFU.COS R137, R146 ;  /* 0x0000009200897308 */ /* 0x000f620000000000 */
[----:B------:R-:W-:-:S07]  /*9030*/  R2UR UR36, R61 ;  /* 0x000000003d2472ca */ /* 0x000fce00000e0000 */
[----:B------:R-:W2:Y:S04]  /*9040*/  MUFU.EX2 R71, R71 ;  /* 0x0000004700477308 */ /* 0x000ea80000000800 */
[----:B------:R-:W3:Y:S04]  /*9050*/  MUFU.EX2 R72, R72 ;  /* 0x0000004800487308 */ /* 0x000ee80000000800 */
[----:B------:R-:W5:Y:S01]  /*9060*/  MUFU.EX2 R66, R66 ;  /* 0x0000004200427308 */ /* 0x000f620000000800 */
[----:B------:R-:W-:Y:S01]  /*9070*/  ISETP.NE.AND P2, PT, R183, 0x7f, PT ;  /* 0x0000007fb700780c */ /* 0x000fe20003f45270 */
[C---:B0-----:R-:W-:Y:S01]  /*9080*/  FMUL.FTZ R126, R64.reuse, R126 ;  /* 0x0000007e407e7220 */ /* 0x041fe20000410000 */
[----:B------:R-:W-:Y:S01]  /*9090*/  FMUL.FTZ R127, R64, R127 ;  /* 0x0000007f407f7220 */ /* 0x000fe20000410000 */
[----:B------:R-:W0:Y:S01]  /*90a0*/  MUFU.EX2 R75, R75 ;  /* 0x0000004b004b7308 */ /* 0x000e220000000800 */
[----:B------:R-:W-:Y:S01]  /*90b0*/  LEA R62, R62, UR25, 0x3 ;  /* 0x000000193e3e7c11 */ /* 0x000fe2000f8e18ff */
        /* <DEDUP_REMOVED lines=16> */
[----:B-1----:R-:W-:Y:S01]  /*91c0*/  FMUL.FTZ R101, R65, R100 ;  /* 0x0000006441657220 */ /* 0x002fe20000410000 */
[----:B------:R-:W-:Y:S01]  /*91d0*/  FMUL.FTZ R113, R70, R135 ;  /* 0x0000008746717220 */ /* 0x000fe20000410000 */
[----:B--2---:R-:W-:Y:S01]  /*91e0*/  FMUL.FTZ R110, R71, R136 ;  /* 0x00000088476e7220 */ /* 0x004fe20000410000 */
[C---:B---3--:R-:W-:Y:S01]  /*91f0*/  FMUL.FTZ R109, R72.reuse, R109 ;  /* 0x0000006d486d7220 */ /* 0x048fe20000410000 */
[----:B------:R-:W-:Y:S01]  /*9200*/  FMUL.FTZ R108, R72, R134 ;  /* 0x00000086486c7220 */ /* 0x000fe20000410000 */
[----:B----4-:R-:W-:Y:S01]  /*9210*/  FMUL.FTZ R100, R65, R106 ;  /* 0x0000006a41647220 */ /* 0x010fe20000410000 */
[C---:B-----5:R-:W-:Y:S01]  /*9220*/  FMUL.FTZ R148, R66.reuse, R67 ;  /* 0x0000004342947220 */ /* 0x060fe20000410000 */
[----:B------:R-:W-:Y:S01]  /*9230*/  FMUL.FTZ R147, R66, R147 ;  /* 0x0000009342937220 */ /* 0x000fe20000410000 */
[----:B------:R1:W-:Y:S01]  /*9240*/  STS.64 [R62+0x7780], R126 ;  /* 0x0077807e3e007388 */ /* 0x0003e20000000a00 */
        /* <DEDUP_REMOVED lines=11> */
[----:B-1----:R-:W-:Y:S01]  /*9300*/  FMUL.FTZ R62, R178, UR49 ;  /* 0x00000031b23e7c20 */ /* 0x002fe20008410000 */
        /* <DEDUP_REMOVED lines=20> */
[----:B------:R-:W-:Y:S01]  /*9450*/  FMUL.FTZ R111, R71, R137 ;  /* 0x00000089476f7220 */ /* 0x000fe20000410000 */
        /* <DEDUP_REMOVED lines=17> */
[C---:B0-----:R-:W-:Y:S01]  /*9570*/  FMUL.FTZ R121, R75.reuse, R121 ;  /* 0x000000794b797220 */ /* 0x041fe20000410000 */
        /* <DEDUP_REMOVED lines=18> */
[----:B------:R-:W-:Y:S05]  /*96a0*/  @P2 BRA `(.L_x_1237) ;  /* 0x0000000000282947 */ /* 0x000fea0003800000 */
[----:B------:R-:W-:Y:S01]  /*96b0*/  UISETP.NE.AND UP0, UPT, UR16, UR46, UPT ;  /* 0x0000002e1000728c */ /* 0x000fe2000bf05270 */
[----:B------:R-:W-:Y:S02]  /*96c0*/  MOV R106, 0x3f800000 ;  /* 0x3f800000006a7802 */ /* 0x000fe40000000f00 */
[----:B------:R-:W-:-:S06]  /*96d0*/  MOV R107, RZ ;  /* 0x000000ff006b7202 */ /* 0x000fcc0000000f00 */
[----:B------:R-:W-:Y:S05]  /*96e0*/  BRA.U !UP0, `(.L_x_1238) ;  /* 0x0000000108207547 */ /* 0x000fea000b800000 */
[----:B------:R-:W-:-:S04]  /*96f0*/  USHF.L.U32 UR26, UR16, 0x8, URZ ;  /* 0x00000008101a7899 */ /* 0x000fc800080006ff */
[----:B------:R-:W-:-:S04]  /*9700*/  ULOP3.LUT UR26, UR26, 0x100, URZ, 0xc0, !UPT ;  /* 0x000001001a1a7892 */ /* 0x000fc8000f8ec0ff */
[----:B------:R-:W-:-:S04]  /*9710*/  UIADD3 UR26, UPT, UPT, UR26, UR8, URZ ;  /* 0x000000081a1a7290 */ /* 0x000fc8000fffe0ff */
[----:B------:R-:W-:-:S09]  /*9720*/  ULEA UR26, UR26, UR25, 0x3 ;  /* 0x000000191a1a7291 */ /* 0x000fd2000f8e18ff */
[----:B------:R-:W1:Y:S01]  /*9730*/  LDS.64 R106, [UR26+0x7780] ;  /* 0x0077801aff6a7984 */ /* 0x000e620008000a00 */
[----:B------:R-:W-:Y:S05]  /*9740*/  BRA `(.L_x_1238) ;  /* 0x0000000000087947 */ /* 0x000fea0003800000 */
.L_x_1237:
[----:B------:R-:W-:-:S06]  /*9750*/  LEA R106, R183, UR25, 0x3 ;  /* 0x00000019b76a7c11 */ /* 0x000fcc000f8e18ff */
[----:B------:R-:W0:Y:S02]  /*9760*/  LDS.64 R106, [R106+0x8788] ;  /* 0x008788006a6a7984 */ /* 0x000e240000000a00 */
.L_x_1238:
[----:B------:R-:W-:Y:S05]  /*9770*/  BSYNC.RECONVERGENT B0 ;  /* 0x0000000000007941 */ /* 0x000fea0003800200 */
.L_x_1236:
        /* <DEDUP_REMOVED lines=188> */
[C---:B---3--:R-:W-:Y:S01]  /*a340*/  FMUL.FTZ R191, R69.reuse, R186 ;  /* 0x000000ba45bf7220 */ /* 0x048fe20000410000 */
        /* <DEDUP_REMOVED lines=32> */
[C---:B------:R-:W-:Y:S01]  /*a550*/  FMUL.FTZ R185, R73.reuse, R185 ;  /* 0x000000b949b97220 */ /* 0x040fe20000410000 */
[----:B------:R-:W-:Y:S02]  /*a560*/  @P5 FADD.FTZ R74, R74, R187 ;  /* 0x000000bb4a4a5221 */ /* 0x000fe40000010000 */
[----:B------:R-:W2:Y:S01]  /*a570*/  SHFL.UP PT, R187, R75, 0x2, RZ ;  /* 0x044000004bbb7989 */ /* 0x000ea200000e00ff */
[-C--:B0-----:R-:W-:Y:S01]  /*a580*/  @P5 FFMA.FTZ R72, R72, R184.reuse, R185 ;  /* 0x000000b848485223 */ /* 0x081fe200000100b9 */
[----:B------:R-:W-:Y:S02]  /*a590*/  @P5 FFMA.FTZ R73, R73, R184, -R186 ;  /* 0x000000b849495223 */ /* 0x000fe400000108ba */
[----:B------:R-:W0:Y:S04]  /*a5a0*/  SHFL.UP PT, R186, R74, 0x2, RZ ;  /* 0x044000004aba7989 */ /* 0x000e2800000e00ff */
[----:B------:R-:W3:Y:S04]  /*a5b0*/  SHFL.UP PT, R185, R72, 0x2, RZ ;  /* 0x0440000048b97989 */ /* 0x000ee800000e00ff */
[----:B------:R-:W4:Y:S01]  /*a5c0*/  SHFL.UP PT, R184, R73, 0x2, RZ ;  /* 0x0440000049b87989 */ /* 0x000f2200000e00ff */
[-C--:B--2---:R-:W-:Y:S01]  /*a5d0*/  FMUL.FTZ R189, R73, R187.reuse ;  /* 0x000000bb49bd7220 */ /* 0x084fe20000410000 */
[----:B------:R-:W-:-:S03]  /*a5e0*/  FMUL.FTZ R188, R72, R187 ;  /* 0x000000bb48bc7220 */ /* 0x000fc60000410000 */
[CC--:B0-----:R-:W-:Y:S01]  /*a5f0*/  FFMA.FTZ R190, R72.reuse, R186.reuse, R189 ;  /* 0x000000ba48be7223 */ /* 0x0c1fe200000100bd */
[C---:B------:R-:W-:Y:S01]  /*a600*/  FFMA.FTZ R189, R73.reuse, R186, -R188 ;  /* 0x000000ba49bd7223 */ /* 0x040fe200000108bc */
[-C--:B---3--:R-:W-:Y:S02]  /*a610*/  FMUL.FTZ R187, R73, R185.reuse ;  /* 0x000000b949bb7220 */ /* 0x088fe40000410000 */
[----:B------:R-:W-:Y:S01]  /*a620*/  @P4 FADD.FTZ R75, R75, R190 ;  /* 0x000000be4b4b4221 */ /* 0x000fe20000010000 */
[----:B------:R-:W-:Y:S01]  /*a630*/  FMUL.FTZ R186, R72, R185 ;  /* 0x000000b948ba7220 */ /* 0x000fe20000410000 */
        /* <DEDUP_REMOVED lines=35> */
.L_x_1361:
        /* <DEDUP_REMOVED lines=13> */
.L_x_1364:
[----:B------:R-:W-:-:S03]  /*a940*/  UMOV UR26, 0xffffffff ;  /* 0xffffffff001a7882 */ /* 0x000fc60000000000 */
[----:B------:R-:W-:Y:S05]  /*a950*/  BRA.DIV UR26, `(.L_x_1242) ;  /* 0x000000921aac7947 */ /* 0x000fea000b800000 */
.L_x_1367:
[----:B------:R-:W-:-:S03]  /*a960*/  UMOV UR26, 0xffffffff ;  /* 0xffffffff001a7882 */ /* 0x000fc60000000000 */
[----:B------:R-:W-:Y:S05]  /*a970*/  BRA.DIV UR26, `(.L_x_1243) ;  /* 0x000000921acc7947 */ /* 0x000fea000b800000 */
.L_x_1370:
[----:B------:R-:W-:-:S03]  /*a980*/  UMOV UR26, 0xffffffff ;  /* 0xffffffff001a7882 */ /* 0x000fc60000000000 */
[----:B------:R-:W-:Y:S05]  /*a990*/  BRA.DIV UR26, `(.L_x_1244) ;  /* 0x000000921aec7947 */ /* 0x000fea000b800000 */
.L_x_1373:
        /* <DEDUP_REMOVED lines=10> */
.L_x_1383:
        /* <DEDUP_REMOVED lines=45> */
.L_x_1239:
[----:B---3--:R-:W3:Y:S01]  /*ad10*/  S2R R183, SR_TID.X ;  /* 0x0000000000b77919 */ /* 0x008ee20000002100 */
[----:B------:R-:W-:Y:S05]  /*ad20*/  WARPSYNC.ALL ;  /* 0x0000000000007948 */ /* 0x000fea0003800000 */
[----:B---3--:R-:W-:Y:S01]  /*ad30*/  LOP3.LUT P0, RZ, R183, 0x1f, RZ, 0xc0, !PT ;  /* 0x0000001fb7ff7812 */ /* 0x008fe2000780c0ff */
[CC--:B012---:R-:W-:Y:S01]  /*ad40*/  FMUL.FTZ R61, R147.reuse, R107.reuse ;  /* 0x0000006b933d7220 */ /* 0x0c7fe20000410000 */
[----:B------:R-:W-:Y:S01]  /*ad50*/  FMUL.FTZ R224, R150, UR36 ;  /* 0x0000002496e07c20 */ /* 0x000fe20008410000 */
[C---:B------:R-:W-:Y:S01]  /*ad60*/  FMUL.FTZ R60, R148.reuse, R107 ;  /* 0x0000006b943c7220 */ /* 0x040fe20000410000 */
[----:B------:R-:W-:Y:S01]  /*ad70*/  FMUL.FTZ R63, R147, R149 ;  /* 0x00000095933f7220 */ /* 0x000fe20000410000 */
[-C--:B------:R-:W-:Y:S01]  /*ad80*/  FFMA.FTZ R61, R148, R106.reuse, -R61 ;  /* 0x0000006a943d7223 */ /* 0x080fe2000001083d */
[----:B------:R-:W-:Y:S01]  /*ad90*/  FFMA.FTZ R224, R151, UR49, -R224 ;  /* 0x0000003197e07c23 */ /* 0x000fe200080108e0 */
[----:B------:R-:W-:Y:S01]  /*ada0*/  FFMA.FTZ R60, -R147, R106, -R60 ;  /* 0x0000006a933c7223 */ /* 0x000fe2000001093c */
[----:B------:R-:W-:Y:S01]  /*adb0*/  FMUL.FTZ R200, R152, UR36 ;  /* 0x0000002498c87c20 */ /* 0x000fe20008410000 */
[----:B------:R-:W-:Y:S01]  /*adc0*/  FMUL.FTZ R64, R100, R61 ;  /* 0x0000003d64407220 */ /* 0x000fe20000410000 */
[----:B------:R-:W-:Y:S01]  /*add0*/  FMUL.FTZ R62, R2, R224 ;  /* 0x000000e0023e7220 */ /* 0x000fe20000410000 */
[----:B------:R-:W-:Y:S01]  /*ade0*/  FMUL.FTZ R190, R154, UR36 ;  /* 0x000000249abe7c20 */ /* 0x000fe20008410000 */
[----:B------:R-:W-:Y:S01]  /*adf0*/  FFMA.FTZ R200, R153, UR49, -R200 ;  /* 0x0000003199c87c23 */ /* 0x000fe200080108c8 */
[----:B------:R-:W-:Y:S01]  /*ae00*/  FFMA.FTZ R65, R101, R60, -R64 ;  /* 0x0000003c65417223 */ /* 0x000fe20000010840 */
[----:B------:R-:W-:Y:S01]  /*ae10*/  FMUL.FTZ R64, R147, R62 ;  /* 0x0000003e93407220 */ /* 0x000fe20000410000 */
[----:B------:R-:W-:Y:S01]  /*ae20*/  FMUL.FTZ R60, R100, R60 ;  /* 0x0000003c643c7220 */ /* 0x000fe20000410000 */
[C---:B------:R-:W-:Y:S01]  /*ae30*/  FFMA.FTZ R62, R148.reuse, R62, R63 ;  /* 0x0000003e943e7223 */ /* 0x040fe2000001003f */
[----:B------:R-:W-:Y:S01]  /*ae40*/  FFMA.FTZ R190, R155, UR49, -R190 ;  /* 0x000000319bbe7c23 */ /* 0x000fe200080108be */
[----:B------:R-:W-:Y:S01]  /*ae50*/  FFMA.FTZ R63, R148, R149, -R64 ;  /* 0x00000095943f7223 */ /* 0x000fe20000010840 */
[----:B------:R-:W-:Y:S01]  /*ae60*/  FFMA.FTZ R60, R101, R61, R60 ;  /* 0x0000003d653c7223 */ /* 0x000fe2000001003c */
[----:B------:R-:W-:Y:S01]  /*ae70*/  FMUL.FTZ R64, R102, R65 ;  /* 0x0000004166407220 */ /* 0x000fe20000410000 */
[----:B------:R-:W-:Y:S01]  /*ae80*/  FFMA.FTZ R62, R3, R200, R62 ;  /* 0x000000c8033e7223 */ /* 0x000fe2000001003e */
[----:B------:R-:W-:Y:S01]  /*ae90*/  FADD.FTZ R63, R146, R63 ;  /* 0x0000003f923f7221 */ /* 0x000fe20000010000 */
[-C--:B------:R-:W-:Y:S01]  /*aea0*/  FMUL.FTZ R66, R102, R60.reuse ;  /* 0x0000003c66427220 */ /* 0x080fe20000410000 */
[C---:B------:R-:W-:Y:S01]  /*aeb0*/  FFMA.FTZ R64, R103.reuse, R60, R64 ;  /* 0x0000003c67407223 */ /* 0x040fe20000010040 */
[C---:B------:R-:W-:Y:S01]  /*aec0*/  FMUL.FTZ R60, R100.reuse, R62 ;  /* 0x0000003e643c7220 */ /* 0x040fe20000410000 */
[----:B------:R-:W-:Y:S01]  /*aed0*/  FMUL.FTZ R61, R100, R63 ;  /* 0x0000003f643d7220 */ /* 0x000fe20000410000 */
[----:B------:R-:W-:Y:S01]  /*aee0*/  FFMA.FTZ R66, R103, R65, -R66 ;  /* 0x0000004167427223 */ /* 0x000fe20000010842 */
[C---:B------:R-:W-:Y:S01]  /*aef0*/  FMUL.FTZ R65, R104.reuse, R64 ;  /* 0x0000004068417220 */ /* 0x040fe20000410000 */
[C---:B------:R-:W-:Y:S01]  /*af00*/  FFMA.FTZ R60, R101.reuse, R63, -R60 ;  /* 0x0000003f653c7223 */ /* 0x040fe2000001083c */
[----:B------:R-:W-:Y:S01]  /*af10*/  FFMA.FTZ R61, R101, R62, R61 ;  /* 0x0000003e653d7223 */ /* 0x000fe2000001003d */
[-C--:B------:R-:W-:Y:S01]  /*af20*/  FMUL.FTZ R62, R104, R66.reuse ;  /* 0x00000042683e7220 */ /* 0x080fe20000410000 */
[----:B------:R-:W-:Y:S01]  /*af30*/  FFMA.FTZ R65, R105, R66, -R65 ;  /* 0x0000004269417223 */ /* 0x000fe20000010841 */
[----:B------:R-:W-:Y:S01]  /*af40*/  FADD.FTZ R60, R145, R60 ;  /* 0x0000003c913c7221 */ /* 0x000fe20000010000 */
[----:B------:R-:W-:Y:S01]  /*af50*/  FFMA.FTZ R61, R4, R190, R61 ;  /* 0x000000be043d7223 */ /* 0x000fe2000001003d */
[----:B------:R-:W-:Y:S01]  /*af60*/  FFMA.FTZ R63, R105, R64, R62 ;  /* 0x00000040693f7223 */ /* 0x000fe2000001003e */
[----:B------:R-:W-:Y:S01]  /*af70*/  FMUL.FTZ R66, R156, UR36 ;  /* 0x000000249c427c20 */ /* 0x000fe20008410000 */
[CC--:B------:R-:W-:Y:S01]  /*af80*/  FMUL.FTZ R62, R102.reuse, R60.reuse ;  /* 0x0000003c663e7220 */ /* 0x0c0fe20000410000 */
[----:B------:R-:W-:Y:S01]  /*af90*/  FMUL.FTZ R64, R102, R61 ;  /* 0x0000003d66407220 */ /* 0x000fe20000410000 */
[C---:B------:R-:W-:Y:S01]  /*afa0*/  FMUL.FTZ R70, R108.reuse, R63 ;  /* 0x0000003f6c467220 */ /* 0x040fe20000410000 */
[----:B------:R-:W-:Y:S01]  /*afb0*/  FMUL.FTZ R68, R108, R65 ;  /* 0x000000416c447220 */ /* 0x000fe20000410000 */
[----:B------:R-:W-:Y:S01]  /*afc0*/  FFMA.FTZ R62, R103, R61, R62 ;  /* 0x0000003d673e7223 */ /* 0x000fe2000001003e */
[----:B------:R-:W-:Y:S01]  /*afd0*/  FFMA.FTZ R189, R157, UR49, -R66 ;  /* 0x000000319dbd7c23 */ /* 0x000fe20008010842 */
[----:B------:R-:W-:Y:S01]  /*afe0*/  FFMA.FTZ R70, R109, R65, -R70 ;  /* 0x000000416d467223 */ /* 0x000fe20000010846 */
[----:B------:R-:W-:Y:S01]  /*aff0*/  FFMA.FTZ R61, R103, R60, -R64 ;  /* 0x0000003c673d7223 */ /* 0x000fe20000010840 */
[----:B------:R-:W-:Y:S01]  /*b000*/  BAR.SYNC.DEFER_BLOCKING 0x0 ;  /* 0x0000000000007b1d */ /* 0x000fe20000010000 */
[----:B------:R-:W-:Y:S01]  /*b010*/  FFMA.FTZ R68, R109, R63, R68 ;  /* 0x0000003f6d447223 */ /* 0x000fe20000010044 */
[----:B------:R-:W-:Y:S01]  /*b020*/  FFMA.FTZ R62, R5, R189, R62 ;  /* 0x000000bd053e7223 */ /* 0x000fe2000001003e */
[----:B------:R-:W-:Y:S01]  /*b030*/  FMUL.FTZ R64, R110, R70 ;  /* 0x000000466e407220 */ /* 0x000fe20000410000 */
[----:B------:R-:W-:Y:S01]  /*b040*/  FADD.FTZ R61, R144, R61 ;  /* 0x0000003d903d7221 */ /* 0x000fe20000010000 */
[----:B------:R-:W-:Y:S01]  /*b050*/  FMUL.FTZ R65, R110, R68 ;  /* 0x000000446e417220 */ /* 0x000fe20000410000 */
[C---:B------:R-:W-:Y:S01]  /*b060*/  FMUL.FTZ R60, R104.reuse, R62 ;  /* 0x0000003e683c7220 */ /* 0x040fe20000410000 */
[C---:B------:R-:W-:Y:S01]  /*b070*/  FFMA.FTZ R64, R111.reuse, R68, R64 ;  /* 0x000000446f407223 */ /* 0x040fe20000010040 */
[-C--:B------:R-:W-:Y:S01]  /*b080*/  FMUL.FTZ R63, R104, R61.reuse ;  /* 0x0000003d683f7220 */ /* 0x080fe20000410000 */
[----:B------:R-:W-:Y:S01]  /*b090*/  FMUL.FTZ R188, R158, UR36 ;  /* 0x000000249ebc7c20 */ /* 0x000fe20008410000 */
[----:B------:R-:W-:Y:S01]  /*b0a0*/  FFMA.FTZ R65, R111, R70, -R65 ;  /* 0x000000466f417223 */ /* 0x000fe20000010841 */
[C---:B------:R-:W-:Y:S01]  /*b0b0*/  FFMA.FTZ R60, R105.reuse, R61, -R60 ;  /* 0x0000003d693c7223 */ /* 0x040fe2000001083c */
[----:B------:R-:W-:Y:S01]  /*b0c0*/  FFMA.FTZ R63, R105, R62, R63 ;  /* 0x0000003e693f7223 */ /* 0x000fe2000001003f */
[C---:B------:R-:W-:Y:S01]  /*b0d0*/  FMUL.FTZ R66, R112.reuse, R64 ;  /* 0x0000004070427220 */ /* 0x040fe20000410000 */
[----:B------:R-:W-:Y:S01]  /*b0e0*/  FFMA.FTZ R188, R159, UR49, -R188 ;  /* 0x000000319fbc7c23 */ /* 0x000fe200080108bc */
[-C--:B------:R-:W-:Y:S01]  /*b0f0*/  FMUL.FTZ R62, R112, R65.reuse ;  /* 0x00000041703e7220 */ /* 0x080fe20000410000 */
[----:B------:R-:W-:Y:S01]  /*b100*/  FADD.FTZ R60, R143, R60 ;  /* 0x0000003c8f3c7221 */ /* 0x000fe20000010000 */
[C---:B------:R-:W-:Y:S01]  /*b110*/  FFMA.FTZ R65, R113.reuse, R65, -R66 ;  /* 0x0000004171417223 */ /* 0x040fe20000010842 */
[----:B------:R-:W-:Y:S01]  /*b120*/  FFMA.FTZ R63, R6, R188, R63 ;  /* 0x000000bc063f7223 */ /* 0x000fe2000001003f */
[----:B------:R-:W-:Y:S01]  /*b130*/  FFMA.FTZ R61, R113, R64, R62 ;  /* 0x00000040713d7223 */ /* 0x000fe2000001003e */
[-C--:B------:R-:W-:Y:S01]  /*b140*/  FMUL.FTZ R62, R108, R60.reuse ;  /* 0x0000003c6c3e7220 */ /* 0x080fe20000410000 */
[----:B------:R-:W-:Y:S01]  /*b150*/  FMUL.FTZ R68, R114, R65 ;  /* 0x0000004172447220 */ /* 0x000fe20000410000 */
[----:B------:R-:W-:Y:S01]  /*b160*/  FMUL.FTZ R64, R108, R63 ;  /* 0x0000003f6c407220 */ /* 0x000fe20000410000 */
[----:B------:R-:W-:Y:S01]  /*b170*/  FMUL.FTZ R70, R114, R61 ;  /* 0x0000003d72467220 */ /* 0x000fe20000410000 */
[----:B------:R-:W-:Y:S01]  /*b180*/  FFMA.FTZ R62, R109, R63, R62 ;  /* 0x0000003f6d3e7223 */ /* 0x000fe2000001003e */
[----:B------:R-:W-:Y:S01]  /*b190*/  FMUL.FTZ R66, R160, UR36 ;  /* 0x00000024a0427c20 */ /* 0x000fe20008410000 */
[----:B------:R-:W-:Y:S01]  /*b1a0*/  FFMA.FTZ R68, R115, R61, R68 ;  /* 0x0000003d73447223 */ /* 0x000fe20000010044 */
[----:B------:R-:W-:Y:S01]  /*b1b0*/  FFMA.FTZ R63, R109, R60, -R64 ;  /* 0x0000003c6d3f7223 */ /* 0x000fe20000010840 */
[----:B------:R-:W-:Y:S01]  /*b1c0*/  FFMA.FTZ R70, R115, R65, -R70 ;  /* 0x0000004173467223 */ /* 0x000fe20000010846 */
[----:B------:R-:W0:Y:S01]  /*b1d0*/  LDS.64 R60, [R182+0x6378] ;  /* 0x00637800b63c7984 */ /* 0x000e220000000a00 */
[----:B------:R-:W-:Y:S01]  /*b1e0*/  FFMA.FTZ R187, R161, UR49, -R66 ;  /* 0x00000031a1bb7c23 */ /* 0x000fe20008010842 */
[----:B------:R-:W-:Y:S01]  /*b1f0*/  FMUL.FTZ R65, R116, R68 ;  /* 0x0000004474417220 */ /* 0x000fe20000410000 */
[----:B------:R-:W-:Y:S01]  /*b200*/  FADD.FTZ R63, R142, R63 ;  /* 0x0000003f8e3f7221 */ /* 0x000fe20000010000 */
[-C--:B------:R-:W-:Y:S01]  /*b210*/  FMUL.FTZ R64, R116, R70.reuse ;  /* 0x0000004674407220 */ /* 0x080fe20000410000 */
[----:B------:R-:W-:Y:S01]  /*b220*/  FFMA.FTZ R62, R7, R187, R62 ;  /* 0x000000bb073e7223 */ /* 0x000fe2000001003e */
[C---:B------:R-:W-:Y:S01]  /*b230*/  FFMA.FTZ R70, R117.reuse, R70, -R65 ;  /* 0x0000004675467223 */ /* 0x040fe20000010841 */
[-C--:B------:R-:W-:Y:S01]  /*b240*/  FMUL.FTZ R65, R110, R63.reuse ;  /* 0x0000003f6e417220 */ /* 0x080fe20000410000 */
[----:B------:R-:W-:Y:S01]  /*b250*/  FMUL.FTZ R186, R162, UR36 ;  /* 0x00000024a2ba7c20 */ /* 0x000fe20008410000 */
[----:B------:R-:W-:Y:S01]  /*b260*/  FFMA.FTZ R68, R117, R68, R64 ;  /* 0x0000004475447223 */ /* 0x000fe20000010040 */
[-C--:B------:R-:W-:Y:S01]  /*b270*/  FMUL.FTZ R64, R110, R62.reuse ;  /* 0x0000003e6e407220 */ /* 0x080fe20000410000 */
[----:B------:R-:W-:Y:S01]  /*b280*/  FFMA.FTZ R65, R111, R62, R65 ;  /* 0x0000003e6f417223 */ /* 0x000fe20000010041 */
[----:B------:R-:W-:Y:S01]  /*b290*/  FFMA.FTZ R186, R163, UR49, -R186 ;  /* 0x00000031a3ba7c23 */ /* 0x000fe200080108ba */
[----:B------:R-:W-:Y:S01]  /*b2a0*/  FMUL.FTZ R66, R118, R70 ;  /* 0x0000004676427220 */ /* 0x000fe20000410000 */
[----:B------:R-:W-:Y:S01]  /*b2b0*/  FFMA.FTZ R64, R111, R63, -R64 ;  /* 0x0000003f6f407223 */ /* 0x000fe20000010840 */
[----:B------:R-:W-:Y:S01]  /*b2c0*/  FMUL.FTZ R184, R166, UR36 ;  /* 0x00000024a6b87c20 */ /* 0x000fe20008410000 */
[----:B------:R-:W-:Y:S01]  /*b2d0*/  FFMA.FTZ R65, R8, R186, R65 ;  /* 0x000000ba08417223 */ /* 0x000fe20000010041 */
[-C--:B------:R-:W-:Y:S01]  /*b2e0*/  FFMA.FTZ R67, R119, R68.reuse, R66 ;  /* 0x0000004477437223 */ /* 0x080fe20000010042 */
[----:B------:R-:W-:Y:S01]  /*b2f0*/  FADD.FTZ R64, R141, R64 ;  /* 0x000000408d407221 */ /* 0x000fe20000010000 */
[----:B------:R-:W-:Y:S01]  /*b300*/  FMUL.FTZ R68, R118, R68 ;  /* 0x0000004476447220 */ /* 0x000fe20000410000 */
[-C--:B------:R-:W-:Y:S01]  /*b310*/  FMUL.FTZ R63, R112, R65.reuse ;  /* 0x00000041703f7220 */ /* 0x080fe20000410000 */
[----:B------:R-:W-:Y:S01]  /*b320*/  FMUL.FTZ R66, R164, UR36 ;  /* 0x00000024a4427c20 */ /* 0x000fe20008410000 */
[----:B------:R-:W-:Y:S01]  /*b330*/  FMUL.FTZ R62, R112, R64 ;  /* 0x00000040703e7220 */ /* 0x000fe20000410000 */
[----:B------:R-:W-:Y:S01]  /*b340*/  FFMA.FTZ R68, R119, R70, -R68 ;  /* 0x0000004677447223 */ /* 0x000fe20000010844 */
[----:B------:R-:W-:Y:S01]  /*b350*/  FFMA.FTZ R63, R113, R64, -R63 ;  /* 0x00000040713f7223 */ /* 0x000fe2000001083f */
[----:B------:R-:W-:Y:S01]  /*b360*/  FFMA.FTZ R185, R165, UR49, -R66 ;  /* 0x00000031a5b97c23 */ /* 0x000fe20008010842 */
[----:B------:R-:W-:Y:S01]  /*b370*/  FFMA.FTZ R62, R113, R65, R62 ;  /* 0x00000041713e7223 */ /* 0x000fe2000001003e */
[----:B------:R-:W-:Y:S01]  /*b380*/  MOV R65, UR46 ;  /* 0x0000002e00417c02 */ /* 0x000fe20008000f00 */
[----:B------:R-:W-:Y:S01]  /*b390*/  FADD.FTZ R63, R140, R63 ;  /* 0x0000003f8c3f7221 */ /* 0x000fe20000010000 */
[----:B------:R-:W-:Y:S01]  /*b3a0*/  FMUL.FTZ R64, R120, R68 ;  /* 0x0000004478407220 */ /* 0x000fe20000410000 */
[----:B------:R-:W-:Y:S01]  /*b3b0*/  FFMA.FTZ R62, R9, R185, R62 ;  /* 0x000000b9093e7223 */ /* 0x000fe2000001003e */
[----:B------:R-:W-:Y:S01]  /*b3c0*/  ISETP.LE.OR P0, PT, R65, UR16, P0 ;  /* 0x0000001041007c0c */ /* 0x000fe20008703670 */
[C---:B------:R-:W-:Y:S01]  /*b3d0*/  FMUL.FTZ R65, R114.reuse, R63 ;  /* 0x0000003f72417220 */ /* 0x040fe20000410000 */
[-C--:B------:R-:W-:Y:S01]  /*b3e0*/  FFMA.FTZ R66, R121, R67.reuse, R64 ;  /* 0x0000004379427223 */ /* 0x080fe20000010040 */
[-C--:B------:R-:W-:Y:S01]  /*b3f0*/  FMUL.FTZ R64, R114, R62.reuse ;  /* 0x0000003e72407220 */ /* 0x080fe20000410000 */
[----:B------:R-:W-:Y:S01]  /*b400*/  FFMA.FTZ R184, R167, UR49, -R184 ;  /* 0x00000031a7b87c23 */ /* 0x000fe200080108b8 */
[C---:B------:R-:W-:Y:S01]  /*b410*/  FFMA.FTZ R65, R115.reuse, R62, R65 ;  /* 0x0000003e73417223 */ /* 0x040fe20000010041 */
[----:B------:R-:W-:Y:S01]  /*b420*/  FMUL.FTZ R70, R120, R67 ;  /* 0x0000004378467220 */ /* 0x000fe20000410000 */
[----:B------:R-:W-:Y:S01]  /*b430*/  FFMA.FTZ R64, R115, R63, -R64 ;  /* 0x0000003f73407223 */ /* 0x000fe20000010840 */
[----:B------:R-:W-:Y:S01]  /*b440*/  FMUL.FTZ R220, R168, UR36 ;  /* 0x00000024a8dc7c20 */ /* 0x000fe20008410000 */
[C---:B0-----:R-:W-:Y:S01]  /*b450*/  FMUL.FTZ R63, R127.reuse, R60 ;  /* 0x0000003c7f3f7220 */ /* 0x041fe20000410000 */
[-C--:B------:R-:W-:Y:S01]  /*b460*/  FMUL.FTZ R127, R127, R61.reuse ;  /* 0x0000003d7f7f7220 */ /* 0x080fe20000410000 */
[----:B------:R-:W-:Y:S01]  /*b470*/  FFMA.FTZ R65, R10, R184, R65 ;  /* 0x000000b80a417223 */ /* 0x000fe20000010041 */
[----:B------:R-:W-:Y:S01]  /*b480*/  FADD.FTZ R64, R139, R64 ;  /* 0x000000408b407221 */ /* 0x000fe20000010000 */
[C---:B------:R-:W-:Y:S01]  /*b490*/  FFMA.FTZ R63, R126.reuse, R61, R63 ;  /* 0x0000003d7e3f7223 */ /* 0x040fe2000001003f */
[----:B------:R-:W-:Y:S01]  /*b4a0*/  FFMA.FTZ R60, R126, R60, -R127 ;  /* 0x0000003c7e3c7223 */ /* 0x000fe2000001087f */
[C---:B------:R-:W-:Y:S01]  /*b4b0*/  FMUL.FTZ R61, R116.reuse, R65 ;  /* 0x00000041743d7220 */ /* 0x040fe20000410000 */
[----:B------:R-:W-:Y:S01]  /*b4c0*/  FFMA.FTZ R70, R121, R68, -R70 ;  /* 0x0000004479467223 */ /* 0x000fe20000010846 */
[-C--:B------:R-:W-:Y:S01]  /*b4d0*/  FMUL.FTZ R62, R116, R64.reuse ;  /* 0x00000040743e7220 */ /* 0x080fe20000410000 */
[----:B------:R-:W-:Y:S01]  /*b4e0*/  FADD.FTZ R126, RZ, R63 ;  /* 0x0000003fff7e7221 */ /* 0x000fe20000010000 */
[----:B------:R-:W-:Y:S01]  /*b4f0*/  FFMA.FTZ R221, R81, R97, R60 ;  /* 0x0000006151dd7223 */ /* 0x000fe2000001003c */
[C---:B------:R-:W-:Y:S01]  /*b500*/  FFMA.FTZ R63, R117.reuse, R64, -R61 ;  /* 0x00000040753f7223 */ /* 0x040fe2000001083d */
[----:B------:R-:W-:Y:S01]  /*b510*/  FMUL.FTZ R64, R122, R70 ;  /* 0x000000467a407220 */ /* 0x000fe20000410000 */
[----:B------:R-:W-:Y:S01]  /*b520*/  FFMA.FTZ R62, R117, R65, R62 ;  /* 0x00000041753e7223 */ /* 0x000fe2000001003e */
[----:B------:R-:W-:Y:S01]  /*b530*/  FFMA.FTZ R220, R169, UR49, -R220 ;  /* 0x00000031a9dc7c23 */ /* 0x000fe200080108dc */
[C---:B------:R-:W-:Y:S01]  /*b540*/  FMUL.FTZ R60, R130.reuse, R126 ;  /* 0x0000007e823c7220 */ /* 0x040fe20000410000 */
[-C--:B------:R-:W-:Y:S01]  /*b550*/  FMUL.FTZ R61, R130, R221.reuse ;  /* 0x000000dd823d7220 */ /* 0x080fe20000410000 */
[----:B------:R-:W-:Y:S01]  /*b560*/  FFMA.FTZ R67, R123, R66, R64 ;  /* 0x000000427b437223 */ /* 0x000fe20000010040 */
[----:B------:R-:W-:Y:S01]  /*b570*/  FFMA.FTZ R64, R11, R220, R62 ;  /* 0x000000dc0b407223 */ /* 0x000fe2000001003e */
[C---:B------:R-:W-:Y:S01]  /*b580*/  FFMA.FTZ R60, R131.reuse, R221, -R60 ;  /* 0x000000dd833c7223 */ /* 0x040fe2000001083c */
[----:B------:R-:W-:Y:S01]  /*b590*/  FFMA.FTZ R61, R131, R126, R61 ;  /* 0x0000007e833d7223 */ /* 0x000fe2000001003d */
[----:B------:R-:W-:Y:S01]  /*b5a0*/  FADD.FTZ R63, R138, R63 ;  /* 0x0000003f8a3f7221 */ /* 0x000fe20000010000 */
[----:B------:R-:W-:Y:S01]  /*b5b0*/  FMUL.FTZ R62, R118, R64 ;  /* 0x00000040763e7220 */ /* 0x000fe20000410000 */
[----:B------:R-:W-:Y:S01]  /*b5c0*/  FFMA.FTZ R219, R59, R96, R60 ;  /* 0x000000603bdb7223 */ /* 0x000fe2000001003c */
[----:B------:R-:W-:Y:S01]  /*b5d0*/  FADD.FTZ R127, RZ, R61 ;  /* 0x0000003dff7f7221 */ /* 0x000fe20000010000 */
[----:B------:R-:W-:Y:S01]  /*b5e0*/  FMUL.FTZ R66, R122, R66 ;  /* 0x000000427a427220 */ /* 0x000fe20000410000 */
[----:B------:R-:W-:Y:S01]  /*b5f0*/  FFMA.FTZ R68, R119, R63, -R62 ;  /* 0x0000003f77447223 */ /* 0x000fe2000001083e */
[C---:B------:R-:W-:Y:S01]  /*b600*/  FMUL.FTZ R62, R128.reuse, R219 ;  /* 0x000000db803e7220 */ /* 0x040fe20000410000 */
[----:B------:R-:W-:Y:S01]  /*b610*/  FMUL.FTZ R60, R128, R127 ;  /* 0x0000007f803c7220 */ /* 0x000fe20000410000 */
[----:B------:R-:W-:Y:S01]  /*b620*/  FFMA.FTZ R70, R123, R70, -R66 ;  /* 0x000000467b467223 */ /* 0x000fe20000010842 */
[----:B------:R-:W-:Y:S01]  /*b630*/  FMUL.FTZ R66, R118, R63 ;  /* 0x0000003f76427220 */ /* 0x000fe20000410000 */
[C---:B------:R-:W-:Y:S01]  /*b640*/  FFMA.FTZ R62, R129.reuse, R127, R62 ;  /* 0x0000007f813e7223 */ /* 0x040fe2000001003e */
[----:B------:R-:W-:Y:S01]  /*b650*/  FFMA.FTZ R61, R129, R219, -R60 ;  /* 0x000000db813d7223 */ /* 0x000fe2000001083c */
[----:B------:R-:W-:Y:S01]  /*b660*/  FMUL.FTZ R60, R170, UR36 ;  /* 0x00000024aa3c7c20 */ /* 0x000fe20008410000 */
[----:B------:R-:W-:Y:S01]  /*b670*/  FFMA.FTZ R63, R119, R64, R66 ;  /* 0x00000040773f7223 */ /* 0x000fe20000010042 */
[----:B------:R-:W-:Y:S01]  /*b680*/  FADD.FTZ R191, RZ, R62 ;  /* 0x0000003effbf7221 */ /* 0x000fe20000010000 */
[----:B------:R-:W-:Y:S01]  /*b690*/  FFMA.FTZ R218, R56, R95, R61 ;  /* 0x0000005f38da7223 */ /* 0x000fe2000001003d */
[----:B------:R-:W-:Y:S01]  /*b6a0*/  FFMA.FTZ R217, R171, UR49, -R60 ;  /* 0x00000031abd97c23 */ /* 0x000fe2000801083c */
[----:B------:R-:W-:Y:S01]  /*b6b0*/  FADD.FTZ R68, R137, R68 ;  /* 0x0000004489447221 */ /* 0x000fe20000010000 */
[C---:B------:R-:W-:Y:S01]  /*b6c0*/  FMUL.FTZ R61, R124.reuse, R191 ;  /* 0x000000bf7c3d7220 */ /* 0x040fe20000410000 */
[----:B------:R-:W-:Y:S01]  /*b6d0*/  FMUL.FTZ R60, R124, R218 ;  /* 0x000000da7c3c7220 */ /* 0x000fe20000410000 */
[----:B------:R-:W-:Y:S01]  /*b6e0*/  FFMA.FTZ R63, R12, R217, R63 ;  /* 0x000000d90c3f7223 */ /* 0x000fe2000001003f */
[C---:B------:R-:W-:Y:S01]  /*b6f0*/  FMUL.FTZ R62, R120.reuse, R68 ;  /* 0x00000044783e7220 */ /* 0x040fe20000410000 */
[C---:B------:R-:W-:Y:S01]  /*b700*/  FFMA.FTZ R216, R125.reuse, R218, -R61 ;  /* 0x000000da7dd87223 */ /* 0x040fe2000001083d */
[----:B------:R-:W-:Y:S01]  /*b710*/  FFMA.FTZ R60, R125, R191, R60 ;  /* 0x000000bf7d3c7223 */ /* 0x000fe2000001003c */
[-C--:B------:R-:W-:Y:S01]  /*b720*/  FMUL.FTZ R65, R120, R63.reuse ;  /* 0x0000003f78417220 */ /* 0x080fe20000410000 */
[----:B------:R-:W-:Y:S01]  /*b730*/  FFMA.FTZ R64, R121, R63, R62 ;  /* 0x0000003f79407223 */ /* 0x000fe2000001003e */
[----:B------:R-:W-:Y:S01]  /*b740*/  FMUL.FTZ R62, R172, UR36 ;  /* 0x00000024ac3e7c20 */ /* 0x000fe20008410000 */
[----:B------:R-:W-:Y:S01]  /*b750*/  FFMA.FTZ R216, R53, R94, R216 ;  /* 0x0000005e35d87223 */ /* 0x000fe200000100d8 */
[----:B------:R-:W-:Y:S01]  /*b760*/  FADD.FTZ R192, RZ, R60 ;  /* 0x0000003cffc07221 */ /* 0x000fe20000010000 */
[----:B------:R-:W-:Y:S01]  /*b770*/  FFMA.FTZ R65, R121, R68, -R65 ;  /* 0x0000004479417223 */ /* 0x000fe20000010841 */
[----:B------:R-:W-:Y:S01]  /*b780*/  FFMA.FTZ R215, R173, UR49, -R62 ;  /* 0x00000031add77c23 */ /* 0x000fe2000801083e */
[C---:B------:R-:W-:Y:S01]  /*b790*/  FMUL.FTZ R62, R122.reuse, R216 ;  /* 0x000000d87a3e7220 */ /* 0x040fe20000410000 */
[-C--:B------:R-:W-:Y:S01]  /*b7a0*/  FMUL.FTZ R60, R122, R192.reuse ;  /* 0x000000c07a3c7220 */ /* 0x080fe20000410000 */
[----:B------:R-:W-:Y:S01]  /*b7b0*/  FADD.FTZ R65, R136, R65 ;  /* 0x0000004188417221 */ /* 0x000fe20000010000 */
[----:B------:R-:W-:Y:S01]  /*b7c0*/  FFMA.FTZ R64, R13, R215, R64 ;  /* 0x000000d70d407223 */ /* 0x000fe20000010040 */
[C---:B------:R-:W-:Y:S01]  /*b7d0*/  FFMA.FTZ R62, R123.reuse, R192, R62 ;  /* 0x000000c07b3e7223 */ /* 0x040fe2000001003e */
[----:B------:R-:W-:Y:S01]  /*b7e0*/  FFMA.FTZ R61, R123, R216, -R60 ;  /* 0x000000d87b3d7223 */ /* 0x000fe2000001083c */
        /* <DEDUP_REMOVED lines=8> */
[-C--:B------:R-:W-:Y:S01]  /*b870*/  FMUL.FTZ R62, R120, R214.reuse ;  /* 0x000000d6783e7220 */ /* 0x080fe20000410000 */
[----:B------:R-:W-:Y:S01]  /*b880*/  FADD.FTZ R68, R135, R68 ;  /* 0x0000004487447221 */ /* 0x000fe20000010000 */
[----:B------:R-:W-:Y:S01]  /*b890*/  FFMA.FTZ R60, R121, R214, -R60 ;  /* 0x000000d6793c7223 */ /* 0x000fe2000001083c */
[----:B------:R-:W-:Y:S01]  /*b8a0*/  FFMA.FTZ R67, R125, R70, -R66 ;  /* 0x000000467d437223 */ /* 0x000fe20000010842 */
[----:B------:R-:W-:Y:S01]  /*b8b0*/  FMUL.FTZ R66, R122, R65 ;  /* 0x000000417a427220 */ /* 0x000fe20000410000 */
[----:B------:R-:W-:Y:S01]  /*b8c0*/  FMUL.FTZ R70, R174, UR36 ;  /* 0x00000024ae467c20 */ /* 0x000fe20008410000 */
[----:B------:R-:W-:Y:S01]  /*b8d0*/  FFMA.FTZ R62, R121, R193, R62 ;  /* 0x000000c1793e7223 */ /* 0x000fe2000001003e */
[----:B------:R-:W-:Y:S01]  /*b8e0*/  FFMA.FTZ R212, R47, R92, R60 ;  /* 0x0000005c2fd47223 */ /* 0x000fe2000001003c */
[----:B------:R-:W-:Y:S01]  /*b8f0*/  FFMA.FTZ R61, R123, R64, R66 ;  /* 0x000000407b3d7223 */ /* 0x000fe20000010042 */
[----:B------:R-:W-:Y:S01]  /*b900*/  FFMA.FTZ R213, R175, UR49, -R70 ;  /* 0x00000031afd57c23 */ /* 0x000fe20008010846 */
[----:B------:R-:W-:Y:S01]  /*b910*/  FADD.FTZ R194, RZ, R62 ;  /* 0x0000003effc27221 */ /* 0x000fe20000010000 */
[----:B------:R-:W-:Y:S01]  /*b920*/  FMUL.FTZ R60, R118, R212 ;  /* 0x000000d4763c7220 */ /* 0x000fe20000410000 */
[----:B------:R-:W-:Y:S01]  /*b930*/  FMUL.FTZ R64, R124, R68 ;  /* 0x000000447c407220 */ /* 0x000fe20000410000 */
[----:B------:R-:W-:Y:S01]  /*b940*/  FFMA.FTZ R62, R14, R213, R61 ;  /* 0x000000d50e3e7223 */ /* 0x000fe2000001003d */
[-C--:B------:R-:W-:Y:S01]  /*b950*/  FMUL.FTZ R61, R118, R194.reuse ;  /* 0x000000c2763d7220 */ /* 0x080fe20000410000 */
[C---:B------:R-:W-:Y:S01]  /*b960*/  FFMA.FTZ R60, R119.reuse, R194, R60 ;  /* 0x000000c2773c7223 */ /* 0x040fe2000001003c */
[----:B------:R-:W-:Y:S01]  /*b970*/  FMUL.FTZ R210, R176, UR36 ;  /* 0x00000024b0d27c20 */ /* 0x000fe20008410000 */
[----:B------:R-:W-:Y:S01]  /*b980*/  FMUL.FTZ R65, R124, R62 ;  /* 0x0000003e7c417220 */ /* 0x000fe20000410000 */
[----:B------:R-:W-:Y:S01]  /*b990*/  FFMA.FTZ R61, R119, R212, -R61 ;  /* 0x000000d4773d7223 */ /* 0x000fe2000001083d */
[----:B------:R-:W-:Y:S01]  /*b9a0*/  FADD.FTZ R195, RZ, R60 ;  /* 0x0000003cffc37221 */ /* 0x000fe20000010000 */
[C---:B------:R-:W-:Y:S01]  /*b9b0*/  FFMA.FTZ R66, R125.reuse, R62, R64 ;  /* 0x0000003e7d427223 */ /* 0x040fe20000010040 */
[----:B------:R-:W-:Y:S01]  /*b9c0*/  FFMA.FTZ R65, R125, R68, -R65 ;  /* 0x000000447d417223 */ /* 0x000fe20000010841 */
[----:B------:R-:W-:Y:S01]  /*b9d0*/  FFMA.FTZ R211, R44, R91, R61 ;  /* 0x0000005b2cd37223 */ /* 0x000fe2000001003d */
[----:B------:R-:W-:Y:S01]  /*b9e0*/  FMUL.FTZ R62, R116, R195 ;  /* 0x000000c3743e7220 */ /* 0x000fe20000410000 */
[----:B------:R-:W-:Y:S01]  /*b9f0*/  FFMA.FTZ R210, R177, UR49, -R210 ;  /* 0x00000031b1d27c23 */ /* 0x000fe200080108d2 */
[----:B------:R-:W-:Y:S01]  /*ba00*/  FADD.FTZ R65, R134, R65 ;  /* 0x0000004186417221 */ /* 0x000fe20000010000 */
[-C--:B------:R-:W-:Y:S01]  /*ba10*/  FMUL.FTZ R64, R116, R211.reuse ;  /* 0x000000d374407220 */ /* 0x080fe20000410000 */
[----:B------:R-:W-:Y:S01]  /*ba20*/  FFMA.FTZ R62, R117, R211, -R62 ;  /* 0x000000d3753e7223 */ /* 0x000fe2000001083e */
[----:B------:R-:W-:Y:S01]  /*ba30*/  FFMA.FTZ R66, R15, R210, R66 ;  /* 0x000000d20f427223 */ /* 0x000fe20000010042 */
[----:B------:R-:W-:Y:S01]  /*ba40*/  FMUL.FTZ R208, R178, UR36 ;  /* 0x00000024b2d07c20 */ /* 0x000fe20008410000 */
[----:B------:R-:W-:Y:S01]  /*ba50*/  FFMA.FTZ R64, R117, R195, R64 ;  /* 0x000000c375407223 */ /* 0x000fe20000010040 */
[----:B------:R-:W-:Y:S01]  /*ba60*/  FFMA.FTZ R209, R41, R90, R62 ;  /* 0x0000005a29d17223 */ /* 0x000fe2000001003e */
[CC--:B------:R-:W-:Y:S01]  /*ba70*/  FMUL.FTZ R70, R128.reuse, R66.reuse ;  /* 0x0000004280467220 */ /* 0x0c0fe20000410000 */
[----:B------:R-:W-:Y:S01]  /*ba80*/  FMUL.FTZ R62, R128, R65 ;  /* 0x00000041803e7220 */ /* 0x000fe20000410000 */
[----:B------:R-:W-:Y:S01]  /*ba90*/  FADD.FTZ R196, RZ, R64 ;  /* 0x00000040ffc47221 */ /* 0x000fe20000010000 */
[C---:B------:R-:W-:Y:S01]  /*baa0*/  FMUL.FTZ R64, R114.reuse, R209 ;  /* 0x000000d172407220 */ /* 0x040fe20000410000 */
[C---:B------:R-:W-:Y:S01]  /*bab0*/  FFMA.FTZ R70, R129.reuse, R65, -R70 ;  /* 0x0000004181467223 */ /* 0x040fe20000010846 */
[----:B------:R-:W-:Y:S01]  /*bac0*/  FFMA.FTZ R61, R129, R66, R62 ;  /* 0x00000042813d7223 */ /* 0x000fe2000001003e */
[-C--:B------:R-:W-:Y:S01]  /*bad0*/  FMUL.FTZ R62, R114, R196.reuse ;  /* 0x000000c4723e7220 */ /* 0x080fe20000410000 */
[----:B------:R-:W-:Y:S01]  /*bae0*/  FFMA.FTZ R64, R115, R196, R64 ;  /* 0x000000c473407223 */ /* 0x000fe20000010040 */
[----:B------:R-:W-:Y:S01]  /*baf0*/  FFMA.FTZ R208, R179, UR49, -R208 ;  /* 0x00000031b3d07c23 */ /* 0x000fe200080108d0 */
[----:B------:R-:W-:Y:S01]  /*bb00*/  FADD.FTZ R70, R133, R70 ;  /* 0x0000004685467221 */ /* 0x000fe20000010000 */
[----:B------:R-:W-:Y:S01]  /*bb10*/  FFMA.FTZ R207, R115, R209, -R62 ;  /* 0x000000d173cf7223 */ /* 0x000fe2000001083e */
[----:B------:R-:W-:Y:S01]  /*bb20*/  FADD.FTZ R197, RZ, R64 ;  /* 0x00000040ffc57221 */ /* 0x000fe20000010000 */
        /* <DEDUP_REMOVED lines=8> */
[----:B------:R-:W-:Y:S01]  /*bbb0*/  FFMA.FTZ R68, R129, R67, -R68 ;  /* 0x0000004381447223 */ /* 0x000fe20000010844 */
[----:B------:R-:W-:Y:S01]  /*bbc0*/  FMUL.FTZ R63, R130, R61 ;  /* 0x0000003d823f7220 */ /* 0x000fe20000410000 */
[-C--:B------:R-:W-:Y:S01]  /*bbd0*/  FMUL.FTZ R64, R112, R207.reuse ;  /* 0x000000cf70407220 */ /* 0x080fe20000410000 */
[----:B------:R-:W-:Y:S01]  /*bbe0*/  FFMA.FTZ R61, R113, R207, -R62 ;  /* 0x000000cf713d7223 */ /* 0x000fe2000001083e */
[----:B------:R-:W-:Y:S01]  /*bbf0*/  FMUL.FTZ R62, R130, R68 ;  /* 0x00000044823e7220 */ /* 0x000fe20000410000 */
[----:B------:R-:W-:Y:S01]  /*bc00*/  FFMA.FTZ R67, R131, R70, -R63 ;  /* 0x0000004683437223 */ /* 0x000fe2000001083f */
[----:B------:R-:W-:Y:S01]  /*bc10*/  FFMA.FTZ R64, R113, R197, R64 ;  /* 0x000000c571407223 */ /* 0x000fe20000010040 */
[----:B------:R-:W-:Y:S01]  /*bc20*/  FFMA.FTZ R206, R36, R88, R61 ;  /* 0x0000005824ce7223 */ /* 0x000fe2000001003d */
[-C--:B------:R-:W-:Y:S01]  /*bc30*/  FMUL.FTZ R61, R130, R60.reuse ;  /* 0x0000003c823d7220 */ /* 0x080fe20000410000 */
[----:B------:R-:W-:Y:S01]  /*bc40*/  FFMA.FTZ R60, R131, R60, R62 ;  /* 0x0000003c833c7223 */ /* 0x000fe2000001003e */
[----:B------:R-:W-:Y:S01]  /*bc50*/  FADD.FTZ R198, RZ, R64 ;  /* 0x00000040ffc67221 */ /* 0x000fe20000010000 */
[----:B------:R-:W-:Y:S01]  /*bc60*/  FMUL.FTZ R62, R110, R206 ;  /* 0x000000ce6e3e7220 */ /* 0x000fe20000410000 */
[----:B------:R-:W-:Y:S01]  /*bc70*/  FMUL.FTZ R204, R180, UR36 ;  /* 0x00000024b4cc7c20 */ /* 0x000fe20008410000 */
[----:B------:R-:W-:Y:S01]  /*bc80*/  VOTEU.ALL UP0, P0 ;  /* 0x0000000000ff7886 */ /* 0x000fe20000000000 */
[-C--:B------:R-:W-:Y:S01]  /*bc90*/  FMUL.FTZ R63, R110, R198.reuse ;  /* 0x000000c66e3f7220 */ /* 0x080fe20000410000 */
[----:B------:R-:W-:Y:S01]  /*bca0*/  FFMA.FTZ R199, R111, R198, R62 ;  /* 0x000000c66fc77223 */ /* 0x000fe2000001003e */
[----:B------:R-:W-:Y:S01]  /*bcb0*/  FFMA.FTZ R204, R181, UR49, -R204 ;  /* 0x00000031b5cc7c23 */ /* 0x000fe200080108cc */
[----:B------:R-:W-:-:S02]  /*bcc0*/  HFMA2 R72, -RZ, RZ, 1.875, 0 ;  /* 0x3f800000ff487431 */ /* 0x000fc400000001ff */
[----:B------:R-:W-:Y:S01]  /*bcd0*/  FFMA.FTZ R62, R111, R206, -R63 ;  /* 0x000000ce6f3e7223 */ /* 0x000fe2000001083f */
[----:B------:R-:W-:Y:S01]  /*bce0*/  FADD.FTZ R199, RZ, R199 ;  /* 0x000000c7ffc77221 */ /* 0x000fe20000010000 */
[----:B------:R-:W-:Y:S01]  /*bcf0*/  @!UP0 ULEA UR26, UR8, UR25, 0x4 ;  /* 0x00000019081a8291 */ /* 0x000fe2000f8e20ff */
[----:B------:R-:W-:Y:S01]  /*bd00*/  CS2R R74, SRZ ;  /* 0x00000000004a7805 */ /* 0x000fe2000001ff00 */
[----:B------:R-:W-:Y:S01]  /*bd10*/  FFMA.FTZ R205, R35, R87, R62 ;  /* 0x0000005723cd7223 */ /* 0x000fe2000001003e */
[C---:B------:R-:W-:Y:S01]  /*bd20*/  FMUL.FTZ R62, R108.reuse, R199 ;  /* 0x000000c76c3e7220 */ /* 0x040fe20000410000 */
[----:B------:R-:W-:Y:S01]  /*bd30*/  MOV R73, RZ ;  /* 0x000000ff00497202 */ /* 0x000fe20000000f00 */
[----:B------:R-:W-:Y:S01]  /*bd40*/  FFMA.FTZ R61, R131, R68, -R61 ;  /* 0x00000044833d7223 */ /* 0x000fe2000001083d */
[-C--:B------:R-:W-:Y:S01]  /*bd50*/  FMUL.FTZ R64, R108, R205.reuse ;  /* 0x000000cd6c407220 */ /* 0x080fe20000410000 */
[C---:B------:R-:W-:Y:S01]  /*bd60*/  FFMA.FTZ R203, R109.reuse, R205, -R62 ;  /* 0x000000cd6dcb7223 */ /* 0x040fe2000001083e */
[----:B------:R-:W-:Y:S01]  /*bd70*/  FFMA.FTZ R62, R0, R204, R65 ;  /* 0x000000cc003e7223 */ /* 0x000fe20000010041 */
[----:B------:R-:W-:Y:S01]  /*bd80*/  FADD.FTZ R63, R132, R67 ;  /* 0x00000043843f7221 */ /* 0x000fe20000010000 */
[----:B------:R-:W-:Y:S01]  /*bd90*/  FFMA.FTZ R64, R109, R199, R64 ;  /* 0x000000c76d407223 */ /* 0x000fe20000010040 */
[----:B------:R-:W-:Y:S01]  /*bda0*/  FFMA.FTZ R203, R34, R86, R203 ;  /* 0x0000005622cb7223 */ /* 0x000fe200000100cb */
[----:B------:R-:W0:Y:S01]  /*bdb0*/  @!P0 LDS.128 R72, [UR26+0x8b80] ;  /* 0x008b801aff488984 */ /* 0x000e220008000c00 */
[----:B------:R-:W-:Y:S01]  /*bdc0*/  ISETP.GT.U32.AND P2, PT, R183, 0x1f, PT ;  /* 0x0000001fb700780c */ /* 0x000fe20003f44070 */
[----:B------:R-:W-:Y:S01]  /*bdd0*/  FADD.FTZ R202, RZ, R64 ;  /* 0x00000040ffca7221 */ /* 0x000fe20000010000 */
[C---:B------:R-:W-:Y:S01]  /*bde0*/  FMUL.FTZ R66, R104.reuse, R203 ;  /* 0x000000cb68427220 */ /* 0x040fe20000410000 */
[----:B------:R1:W-:Y:S02]  /*bdf0*/  STS.128 [R182+0x6d80], R60 ;  /* 0x006d803cb6007388 */ /* 0x0003e40000000c00 */
        /* <DEDUP_REMOVED lines=9> */
[----:B------:R-:W-:-:S03]  /*be90*/  FFMA.FTZ R226, R32, R84, R65 ;  /* 0x0000005420e27223 */ /* 0x000fc60000010041 */
[----:B------:R-:W-:Y:S01]  /*bea0*/  FADD.FTZ R222, RZ, R66 ;  /* 0x00000042ffde7221 */ /* 0x000fe20000010000 */
[----:B-1----:R-:W-:-:S03]  /*beb0*/  FMUL.FTZ R60, R100, R226 ;  /* 0x000000e2643c7220 */ /* 0x002fc60000410000 */
        /* <DEDUP_REMOVED lines=58> */
.L_x_1388:
        /* <DEDUP_REMOVED lines=13> */
.L_x_1249:
[----:B------:R-:W-:Y:S05]  /*c330*/  BSYNC.RECONVERGENT B0 ;  /* 0x0000000000007941 */ /* 0x000fea0003800200 */
.L_x_1248:
[----:B------:R-:W-:Y:S01]  /*c340*/  UMOV UR26, 0xffffffff ;  /* 0xffffffff001a7882 */ /* 0x000fe20000000000 */
[----:B------:R-:W-:Y:S02]  /*c350*/  ISETP.GT.U32.AND P2, PT, R99, 0x1d, PT ;  /* 0x0000001d6300780c */ /* 0x000fe40003f44070 */
[----:B------:R-:W-:Y:S11]  /*c360*/  BRA.DIV UR26, `(.L_x_1250) ;  /* 0x0000007e1ad07947 */ /* 0x000ff6000b800000 */
[----:B0-----:R0:W0:Y:S04]  /*c370*/  SHFL.DOWN PT, R233, R76, 0x2, 0x1f ;  /* 0x08401f004ce97f89 */ /* 0x00102800000e0000 */
[----:B------:R0:W0:Y:S04]  /*c380*/  SHFL.DOWN PT, R234, R77, 0x2, 0x1f ;  /* 0x08401f004dea7f89 */ /* 0x00002800000e0000 */
[----:B-1----:R1:W0:Y:S04]  /*c390*/  SHFL.DOWN PT, R237, R78, 0x2, 0x1f ;  /* 0x08401f004eed7f89 */ /* 0x00222800000e0000 */
[----:B------:R1:W0:Y:S02]  /*c3a0*/  SHFL.DOWN PT, R235, R79, 0x2, 0x1f ;  /* 0x08401f004feb7f89 */ /* 0x00022400000e0000 */
.L_x_1394:
        /* <DEDUP_REMOVED lines=13> */
.L_x_1252:
[----:B------:R-:W-:Y:S05]  /*c480*/  BSYNC.RECONVERGENT B0 ;  /* 0x0000000000007941 */ /* 0x000fea0003800200 */
.L_x_1251:
[----:B------:R-:W-:Y:S01]  /*c490*/  UMOV UR26, 0xffffffff ;  /* 0xffffffff001a7882 */ /* 0x000fe20000000000 */
[----:B------:R-:W-:Y:S02]  /*c4a0*/  ISETP.GT.U32.AND P2, PT, R99, 0x1b, PT ;  /* 0x0000001b6300780c */ /* 0x000fe40003f44070 */
[----:B------:R-:W-:Y:S11]  /*c4b0*/  BRA.DIV UR26, `(.L_x_1253) ;  /* 0x0000007e1af07947 */ /* 0x000ff6000b800000 */
[----:B0-----:R0:W0:Y:S04]  /*c4c0*/  SHFL.DOWN PT, R233, R76, 0x4, 0x1f ;  /* 0x08801f004ce97f89 */ /* 0x00102800000e0000 */
[----:B------:R0:W0:Y:S04]  /*c4d0*/  SHFL.DOWN PT, R234, R77, 0x4, 0x1f ;  /* 0x08801f004dea7f89 */ /* 0x00002800000e0000 */
[----:B------:R0:W0:Y:S04]  /*c4e0*/  SHFL.DOWN PT, R237, R78, 0x4, 0x1f ;  /* 0x08801f004eed7f89 */ /* 0x00002800000e0000 */
[----:B------:R0:W0:Y:S02]  /*c4f0*/  SHFL.DOWN PT, R235, R79, 0x4, 0x1f ;  /* 0x08801f004feb7f89 */ /* 0x00002400000e0000 */
.L_x_1400:
        /* <DEDUP_REMOVED lines=13> */
.L_x_1255:
[----:B------:R-:W-:Y:S05]  /*c5d0*/  BSYNC.RECONVERGENT B0 ;  /* 0x0000000000007941 */ /* 0x000fea0003800200 */
.L_x_1254:
[----:B------:R-:W-:Y:S01]  /*c5e0*/  UMOV UR26, 0xffffffff ;  /* 0xffffffff001a7882 */ /* 0x000fe20000000000 */
[----:B------:R-:W-:Y:S02]  /*c5f0*/  ISETP.GT.U32.AND P2, PT, R99, 0x17, PT ;  /* 0x000000176300780c */ /* 0x000fe40003f44070 */
[----:B------:R-:W-:Y:S11]  /*c600*/  BRA.DIV UR26, `(.L_x_1256) ;  /* 0x000000821a107947 */ /* 0x000ff6000b800000 */
[----:B0-----:R0:W0:Y:S04]  /*c610*/  SHFL.DOWN PT, R233, R76, 0x8, 0x1f ;  /* 0x09001f004ce97f89 */ /* 0x00102800000e0000 */
[----:B------:R0:W0:Y:S04]  /*c620*/  SHFL.DOWN PT, R234, R77, 0x8, 0x1f ;  /* 0x09001f004dea7f89 */ /* 0x00002800000e0000 */
[----:B------:R0:W0:Y:S04]  /*c630*/  SHFL.DOWN PT, R237, R78, 0x8, 0x1f ;  /* 0x09001f004eed7f89 */ /* 0x00002800000e0000 */
[----:B------:R0:W0:Y:S02]  /*c640*/  SHFL.DOWN PT, R235, R79, 0x8, 0x1f ;  /* 0x09001f004feb7f89 */ /* 0x00002400000e0000 */
.L_x_1406:
        /* <DEDUP_REMOVED lines=13> */
.L_x_1258:
[----:B------:R-:W-:Y:S05]  /*c720*/  BSYNC.RECONVERGENT B0 ;  /* 0x0000000000007941 */ /* 0x000fea0003800200 */
.L_x_1257:
[----:B------:R-:W-:Y:S01]  /*c730*/  UMOV UR26, 0xffffffff ;  /* 0xffffffff001a7882 */ /* 0x000fe20000000000 */
[----:B------:R-:W-:Y:S02]  /*c740*/  ISETP.GT.U32.AND P2, PT, R99, 0xf, PT ;  /* 0x0000000f6300780c */ /* 0x000fe40003f44070 */
[----:B------:R-:W-:Y:S11]  /*c750*/  BRA.DIV UR26, `(.L_x_1259) ;  /* 0x000000821a307947 */ /* 0x000ff6000b800000 */
[----:B0-----:R0:W0:Y:S04]  /*c760*/  SHFL.DOWN PT, R233, R76, 0x10, 0x1f ;  /* 0x0a001f004ce97f89 */ /* 0x00102800000e0000 */
[----:B------:R0:W0:Y:S04]  /*c770*/  SHFL.DOWN PT, R234, R77, 0x10, 0x1f ;  /* 0x0a001f004dea7f89 */ /* 0x00002800000e0000 */
[----:B------:R0:W0:Y:S04]  /*c780*/  SHFL.DOWN PT, R237, R78, 0x10, 0x1f ;  /* 0x0a001f004eed7f89 */ /* 0x00002800000e0000 */
[----:B------:R0:W0:Y:S02]  /*c790*/  SHFL.DOWN PT, R235, R79, 0x10, 0x1f ;  /* 0x0a001f004feb7f89 */ /* 0x00002400000e0000 */
.L_x_1412:
        /* <DEDUP_REMOVED lines=13> */
.L_x_1261:
[----:B------:R-:W-:Y:S05]  /*c870*/  BSYNC.RECONVERGENT B0 ;  /* 0x0000000000007941 */ /* 0x000fea0003800200 */
.L_x_1260:
        /* <DEDUP_REMOVED lines=25> */
.L_x_1426:
        /* <DEDUP_REMOVED lines=13> */
.L_x_1264:
[----:B------:R-:W-:Y:S05]  /*cae0*/  BSYNC.RECONVERGENT B0 ;  /* 0x0000000000007941 */ /* 0x000fea0003800200 */
.L_x_1263:
        /* <DEDUP_REMOVED lines=23> */
[C---:B------:R-:W-:Y:S01]  /*cc60*/  FFMA.FTZ R70, R68.reuse, R79, R70 ;  /* 0x0000004f44467223 */ /* 0x040fe20000010046 */
[----:B------:R-:W-:-:S03]  /*cc70*/  FFMA.FTZ R64, R68, R76, -R64 ;  /* 0x0000004c44407223 */ /* 0x000fc60000010840 */
        /* <DEDUP_REMOVED lines=13> */
.L_x_1246:
[----:B------:R-:W-:Y:S05]  /*cd50*/  WARPSYNC.ALL ;  /* 0x0000000000007948 */ /* 0x000fea0003800000 */
[----:B------:R-:W-:Y:S01]  /*cd60*/  ISETP.NE.AND P0, PT, R183, RZ, PT ;  /* 0x000000ffb700720c */ /* 0x000fe20003f05270 */
[----:B------:R-:W-:Y:S01]  /*cd70*/  BAR.SYNC.DEFER_BLOCKING 0x0 ;  /* 0x0000000000007b1d */ /* 0x000fe20000010000 */
[C---:B0-----:R-:W-:Y:S01]  /*cd80*/  FMUL.FTZ R64, R174.reuse, R192 ;  /* 0x000000c0ae407220 */ /* 0x041fe20000410000 */
[----:B------:R-:W-:Y:S01]  /*cd90*/  FMUL.FTZ R67, R174, R216 ;  /* 0x000000d8ae437220 */ /* 0x000fe20000410000 */
[----:B------:R-:W-:Y:S01]  /*cda0*/  FMUL.FTZ R71, R170, R212 ;  /* 0x000000d4aa477220 */ /* 0x000fe20000410000 */
[----:B-----5:R-:W-:Y:S01]  /*cdb0*/  FMUL.FTZ R77, R166, R209 ;  /* 0x000000d1a64d7220 */ /* 0x020fe20000410000 */
[C---:B------:R-:W-:Y:S01]  /*cdc0*/  FFMA.FTZ R69, R175.reuse, R216, -R64 ;  /* 0x000000d8af457223 */ /* 0x040fe20000010840 */
[----:B------:R-:W-:Y:S01]  /*cdd0*/  FMUL.FTZ R64, R170, R194 ;  /* 0x000000c2aa407220 */ /* 0x000fe20000410000 */
[----:B------:R-:W-:Y:S01]  /*cde0*/  FFMA.FTZ R175, R175, R192, R67 ;  /* 0x000000c0afaf7223 */ /* 0x000fe20000010043 */
[----:B------:R-:W-:Y:S01]  /*cdf0*/  FMUL.FTZ R79, R162, R206 ;  /* 0x000000cea24f7220 */ /* 0x000fe20000410000 */
[----:B------:R-:W-:Y:S01]  /*ce00*/  FMUL.FTZ R65, R180, R221 ;  /* 0x000000ddb4417220 */ /* 0x000fe20000410000 */
[C---:B------:R-:W-:Y:S01]  /*ce10*/  FFMA.FTZ R67, R171.reuse, R212, -R64 ;  /* 0x000000d4ab437223 */ /* 0x040fe20000010840 */
[----:B------:R-:W-:Y:S01]  /*ce20*/  FMUL.FTZ R64, R166, R196 ;  /* 0x000000c4a6407220 */ /* 0x000fe20000410000 */
[----:B------:R-:W-:Y:S01]  /*ce30*/  FFMA.FTZ R171, R171, R194, R71 ;  /* 0x000000c2abab7223 */ /* 0x000fe20000010047 */
[----:B------:R-:W-:Y:S01]  /*ce40*/  FADD.FTZ R230, RZ, R230 ;  /* 0x000000e6ffe67221 */ /* 0x000fe20000010000 */
[----:B------:R-:W-:Y:S01]  /*ce50*/  ULEA UR26, UR16, 0xfffff000, 0xc ;  /* 0xfffff000101a7891 */ /* 0x000fe2000f8e60ff */
[C---:B------:R-:W-:Y:S01]  /*ce60*/  FFMA.FTZ R71, R167.reuse, R209, -R64 ;  /* 0x000000d1a7477223 */ /* 0x040fe20000010840 */
[----:B------:R-:W-:Y:S01]  /*ce70*/  FMUL.FTZ R64, R162, R198 ;  /* 0x000000c6a2407220 */ /* 0x000fe20000410000 */
[----:B------:R-:W-:Y:S01]  /*ce80*/  FFMA.FTZ R167, R167, R196, R77 ;  /* 0x000000c4a7a77223 */ /* 0x000fe2000001004d */
[C---:B------:R-:W-:Y:S01]  /*ce90*/  FMUL.FTZ R162, R160.reuse, R205 ;  /* 0x000000cda0a27220 */ /* 0x040fe20000410000 */
[----:B------:R-:W-:Y:S01]  /*cea0*/  USHF.R.S32.HI UR50, URZ, 0x1f, UR26 ;  /* 0x0000001fff327899 */ /* 0x000fe2000801141a */
[C---:B------:R-:W-:Y:S01]  /*ceb0*/  FFMA.FTZ R77, R163.reuse, R206, -R64 ;  /* 0x000000cea34d7223 */ /* 0x040fe20000010840 */
[----:B------:R-:W-:Y:S01]  /*cec0*/  FMUL.FTZ R64, R160, R199 ;  /* 0x000000c7a0407220 */ /* 0x000fe20000410000 */
[----:B------:R-:W-:Y:S01]  /*ced0*/  FFMA.FTZ R163, R163, R198, R79 ;  /* 0x000000c6a3a37223 */ /* 0x000fe2000001004f */
[----:B------:R-:W-:Y:S01]  /*cee0*/  FMUL.FTZ R66, R172, R193 ;  /* 0x000000c1ac427220 */ /* 0x000fe20000410000 */
[----:B------:R-:W0:Y:S01]  /*cef0*/  LDS.64 R60, [R182+0x6d88] ;  /* 0x006d8800b63c7984 */ /* 0x000e220000000a00 */
[----:B------:R-:W-:Y:S01]  /*cf00*/  FFMA.FTZ R160, R161, R205, -R64 ;  /* 0x000000cda1a07223 */ /* 0x000fe20000010840 */
[----:B------:R-:W-:Y:S01]  /*cf10*/  FMUL.FTZ R64, R158, R202 ;  /* 0x000000ca9e407220 */ /* 0x000fe20000410000 */
[-C--:B------:R-:W-:Y:S01]  /*cf20*/  FFMA.FTZ R66, R173, R214.reuse, -R66 ;  /* 0x000000d6ad427223 */ /* 0x080fe20000010842 */
[----:B------:R-:W-:Y:S01]  /*cf30*/  FMUL.FTZ R70, R168, R195 ;  /* 0x000000c3a8467220 */ /* 0x000fe20000410000 */
[----:B------:R-:W-:Y:S01]  /*cf40*/  FMUL.FTZ R78, R164, R197 ;  /* 0x000000c5a44e7220 */ /* 0x000fe20000410000 */
[----:B------:R-:W-:Y:S01]  /*cf50*/  FFMA.FTZ R79, R159, R203, -R64 ;  /* 0x000000cb9f4f7223 */ /* 0x000fe20000010840 */
[----:B------:R-:W-:Y:S01]  /*cf60*/  FMUL.FTZ R64, R156, R201 ;  /* 0x000000c99c407220 */ /* 0x000fe20000410000 */
[----:B------:R-:W-:Y:S01]  /*cf70*/  FFMA.FTZ R70, R169, R211, -R70 ;  /* 0x000000d3a9467223 */ /* 0x000fe20000010846 */
[----:B------:R-:W-:Y:S01]  /*cf80*/  FFMA.FTZ R78, R165, R207, -R78 ;  /* 0x000000cfa54e7223 */ /* 0x000fe2000001084e */
[----:B------:R-:W-:Y:S01]  /*cf90*/  FMUL.FTZ R68, R172, R214 ;  /* 0x000000d6ac447220 */ /* 0x000fe20000410000 */
[----:B------:R-:W-:Y:S01]  /*cfa0*/  VOTEU.ALL UP0, P0 ;  /* 0x0000000000ff7886 */ /* 0x000fe20000000000 */
[----:B------:R-:W-:Y:S01]  /*cfb0*/  FMUL.FTZ R76, R168, R211 ;  /* 0x000000d3a84c7220 */ /* 0x000fe20000410000 */
[----:B------:R-:W-:Y:S01]  /*cfc0*/  FMUL.FTZ R164, R164, R207 ;  /* 0x000000cfa4a47220 */ /* 0x000fe20000410000 */
[----:B------:R-:W-:Y:S01]  /*cfd0*/  FFMA.FTZ R68, R173, R193, R68 ;  /* 0x000000c1ad447223 */ /* 0x000fe20000010044 */
[----:B------:R-:W-:Y:S01]  /*cfe0*/  FFMA.FTZ R162, R161, R199, R162 ;  /* 0x000000c7a1a27223 */ /* 0x000fe200000100a2 */
[----:B------:R-:W-:Y:S01]  /*cff0*/  FFMA.FTZ R76, R169, R195, R76 ;  /* 0x000000c3a94c7223 */ /* 0x000fe2000001004c */
[----:B------:R-:W-:Y:S01]  /*d000*/  FFMA.FTZ R164, R165, R197, R164 ;  /* 0x000000c5a5a47223 */ /* 0x000fe200000100a4 */
[----:B------:R-:W-:Y:S01]  /*d010*/  BSSY.RECONVERGENT B0, `(.L_x_1265) ;  /* 0x00001ff000007945 */ /* 0x000fe20003800200 */
[-C--:B0-----:R-:W-:Y:S01]  /*d020*/  FMUL.FTZ R63, R61, R107.reuse ;  /* 0x0000006b3d3f7220 */ /* 0x081fe20000410000 */
[----:B------:R-:W-:Y:S01]  /*d030*/  FMUL.FTZ R62, R60, R107 ;  /* 0x0000006b3c3e7220 */ /* 0x000fe20000410000 */
[----:B------:R-:W-:Y:S01]  /*d040*/  FMUL.FTZ R107, R158, R203 ;  /* 0x000000cb9e6b7220 */ /* 0x000fe20000410000 */
[-C--:B------:R-:W-:Y:S01]  /*d050*/  FMUL.FTZ R158, R156, R225.reuse ;  /* 0x000000e19c9e7220 */ /* 0x080fe20000410000 */
[----:B------:R-:W-:Y:S01]  /*d060*/  FFMA.FTZ R63, R60, R106, R63 ;  /* 0x0000006a3c3f7223 */ /* 0x000fe2000001003f */
[----:B------:R-:W-:Y:S01]  /*d070*/  FFMA.FTZ R156, R157, R225, -R64 ;  /* 0x000000e19d9c7223 */ /* 0x000fe20000010840 */
[----:B------:R-:W-:Y:S01]  /*d080*/  FMUL.FTZ R60, R180, R126 ;  /* 0x0000007eb43c7220 */ /* 0x000fe20000410000 */
[----:B------:R-:W-:Y:S01]  /*d090*/  FMUL.FTZ R64, R154, R222 ;  /* 0x000000de9a407220 */ /* 0x000fe20000410000 */
[----:B------:R-:W-:Y:S01]  /*d0a0*/  FFMA.FTZ R106, R61, R106, -R62 ;  /* 0x0000006a3d6a7223 */ /* 0x000fe2000001083e */
[----:B------:R-:W-:Y:S01]  /*d0b0*/  FFMA.FTZ R159, R159, R202, R107 ;  /* 0x000000ca9f9f7223 */ /* 0x000fe2000001006b */
[----:B------:R-:W-:Y:S01]  /*d0c0*/  FFMA.FTZ R61, R181, R221, -R60 ;  /* 0x000000ddb53d7223 */ /* 0x000fe2000001083c */
[----:B------:R-:W-:Y:S01]  /*d0d0*/  FFMA.FTZ R107, R155, R226, -R64 ;  /* 0x000000e29b6b7223 */ /* 0x000fe20000010840 */
[----:B------:R-:W-:Y:S01]  /*d0e0*/  FMUL.FTZ R60, R178, R127 ;  /* 0x0000007fb23c7220 */ /* 0x000fe20000410000 */
[----:B------:R-:W-:Y:S01]  /*d0f0*/  FMUL.FTZ R64, R152, R223 ;  /* 0x000000df98407220 */ /* 0x000fe20000410000 */
[----:B------:R-:W-:Y:S01]  /*d100*/  FFMA.FTZ R181, R181, R126, R65 ;  /* 0x0000007eb5b57223 */ /* 0x000fe20000010041 */
[----:B------:R-:W-:Y:S01]  /*d110*/  FMUL.FTZ R178, R178, R219 ;  /* 0x000000dbb2b27220 */ /* 0x000fe20000410000 */
[----:B------:R-:W-:Y:S01]  /*d120*/  FFMA.FTZ R158, R157, R201, R158 ;  /* 0x000000c99d9e7223 */ /* 0x000fe2000001009e */
[----:B------:R-:W-:Y:S01]  /*d130*/  FMUL.FTZ R157, R154, R226 ;  /* 0x000000e29a9d7220 */ /* 0x000fe20000410000 */
[----:B------:R-:W-:Y:S01]  /*d140*/  FMUL.FTZ R154, R152, R227 ;  /* 0x000000e3989a7220 */ /* 0x000fe20000410000 */
[----:B------:R-:W-:Y:S01]  /*d150*/  FFMA.FTZ R65, R179, R219, -R60 ;  /* 0x000000dbb3417223 */ /* 0x000fe2000001083c */
[----:B------:R-:W-:Y:S01]  /*d160*/  FFMA.FTZ R152, R153, R227, -R64 ;  /* 0x000000e399987223 */ /* 0x000fe20000010840 */
[----:B------:R-:W-:Y:S01]  /*d170*/  FFMA.FTZ R179, R179, R127, R178 ;  /* 0x0000007fb3b37223 */ /* 0x000fe200000100b2 */
[C---:B------:R-:W-:Y:S01]  /*d180*/  FFMA.FTZ R64, -R0.reuse, R181, RZ ;  /* 0x000000b500407223 */ /* 0x040fe200000101ff */
[----:B------:R-:W-:Y:S01]  /*d190*/  FFMA.FTZ R61, R0, R61, RZ ;  /* 0x0000003d003d7223 */ /* 0x000fe200000100ff */
[----:B------:R-:W-:Y:S01]  /*d1a0*/  FMUL.FTZ R60, R176, R191 ;  /* 0x000000bfb03c7220 */ /* 0x000fe20000410000 */
[----:B------:R-:W-:Y:S01]  /*d1b0*/  FFMA.FTZ R154, R153, R223, R154 ;  /* 0x000000df999a7223 */ /* 0x000fe2000001009a */
[C---:B------:R-:W-:Y:S01]  /*d1c0*/  FFMA.FTZ R179, -R16.reuse, R179, R64 ;  /* 0x000000b310b37223 */ /* 0x040fe20000010140 */
[----:B------:R-:W-:Y:S01]  /*d1d0*/  FFMA.FTZ R166, R16, R65, R61 ;  /* 0x0000004110a67223 */ /* 0x000fe2000001003d */
[C---:B------:R-:W-:Y:S01]  /*d1e0*/  FMUL.FTZ R64, R150.reuse, R228 ;  /* 0x000000e496407220 */ /* 0x040fe20000410000 */
[----:B------:R-:W-:Y:S01]  /*d1f0*/  FMUL.FTZ R61, R150, R230 ;  /* 0x000000e6963d7220 */ /* 0x000fe20000410000 */
[-C--:B------:R-:W-:Y:S01]  /*d200*/  FFMA.FTZ R60, R177, R218.reuse, -R60 ;  /* 0x000000dab13c7223 */ /* 0x080fe2000001083c */
[----:B------:R-:W-:Y:S01]  /*d210*/  FMUL.FTZ R62, R176, R218 ;  /* 0x000000dab03e7220 */ /* 0x000fe20000410000 */
[C---:B------:R-:W-:Y:S01]  /*d220*/  FFMA.FTZ R153, R151.reuse, R230, R64 ;  /* 0x000000e697997223 */ /* 0x040fe20000010040 */
[----:B------:R-:W-:Y:S01]  /*d230*/  FFMA.FTZ R151, R151, R228, -R61 ;  /* 0x000000e497977223 */ /* 0x000fe2000001083d */
[----:B------:R-:W-:Y:S01]  /*d240*/  FFMA.FTZ R61, R15, R60, R166 ;  /* 0x0000003c0f3d7223 */ /* 0x000fe200000100a6 */
[----:B------:R-:W-:Y:S01]  /*d250*/  FADD.FTZ R149, R149, R106 ;  /* 0x0000006a95957221 */ /* 0x000fe20000010000 */
[----:B------:R-:W-:Y:S01]  /*d260*/  FFMA.FTZ R62, R177, R191, R62 ;  /* 0x000000bfb13e7223 */ /* 0x000fe2000001003e */
[----:B------:R-:W-:Y:S01]  /*d270*/  LOP3.LUT R60, R183, UR26, RZ, 0xfc, !PT ;  /* 0x0000001ab73c7c12 */ /* 0x000fe2000f8efcff */
[----:B------:R-:W-:Y:S01]  /*d280*/  FFMA.FTZ R150, R14, R69, R61 ;  /* 0x000000450e967223 */ /* 0x000fe2000001003d */
[----:B------:R-:W-:Y:S01]  /*d290*/  FFMA.FTZ R69, R2, R224, R63 ;  /* 0x000000e002457223 */ /* 0x000fe2000001003f */
[----:B------:R-:W-:Y:S01]  /*d2a0*/  FMUL.FTZ R63, R147, R149 ;  /* 0x00000095933f7220 */ /* 0x000fe20000410000 */
[----:B------:R-:W-:Y:S01]  /*d2b0*/  MOV R61, UR50 ;  /* 0x00000032003d7c02 */ /* 0x000fe20008000f00 */
[----:B------:R-:W-:Y:S01]  /*d2c0*/  FFMA.FTZ R179, -R15, R62, R179 ;  /* 0x0000003e0fb37223 */ /* 0x000fe200000101b3 */
[-C--:B------:R-:W-:Y:S01]  /*d2d0*/  FMUL.FTZ R64, R147, R69.reuse ;  /* 0x0000004593407220 */ /* 0x080fe20000410000 */
[----:B------:R-:W-:Y:S01]  /*d2e0*/  MOV R65, UR42 ;  /* 0x0000002a00417c02 */ /* 0x000fe20008000f00 */
[----:B------:R-:W-:Y:S01]  /*d2f0*/  FFMA.FTZ R155, R155, R222, R157 ;  /* 0x000000de9b9b7223 */ /* 0x000fe2000001009d */
[C---:B------:R-:W-:Y:S01]  /*d300*/  FFMA.FTZ R62, R148.reuse, R69, R63 ;  /* 0x00000045943e7223 */ /* 0x040fe2000001003f */
[----:B------:R-:W-:Y:S01]  /*d310*/  FFMA.FTZ R63, R148, R149, -R64 ;  /* 0x00000095943f7223 */ /* 0x000fe20000010840 */
[----:B------:R-:W-:Y:S01]  /*d320*/  MOV R157, UR43 ;  /* 0x0000002b009d7c02 */ /* 0x000fe20008000f00 */
[----:B------:R-:W-:-:S04]  /*d330*/  IMAD.WIDE.U32 R64, R65, UR8, R60 ;  /* 0x0000000841407c25 */ /* 0x000fc8000f8e003c */
[----:B------:R-:W-:Y:S01]  /*d340*/  FFMA.FTZ R200, R3, R200, R62 ;  /* 0x000000c803c87223 */ /* 0x000fe2000001003e */
[----:B------:R-:W-:Y:S01]  /*d350*/  FADD.FTZ R146, R146, R63 ;  /* 0x0000003f92927221 */ /* 0x000fe20000010000 */
[----:B------:R-:W-:Y:S01]  /*d360*/  FFMA.FTZ R175, -R14, R175, R179 ;  /* 0x000000af0eaf7223 */ /* 0x000fe200000101b3 */
[----:B------:R-:W-:Y:S01]  /*d370*/  IMAD R61, R157, UR8, R65 ;  /* 0x000000089d3d7c24 */ /* 0x000fe2000f8e0241 */
[C---:B------:R-:W-:Y:S01]  /*d380*/  LEA R62, P2, R64.reuse, UR10, 0x2 ;  /* 0x0000000a403e7c11 */ /* 0x040fe2000f8410ff */
[C---:B------:R-:W-:Y:S01]  /*d390*/  FFMA.FTZ R65, R13.reuse, R66, R150 ;  /* 0x000000420d417223 */ /* 0x040fe20000010096 */
[----:B------:R-:W-:Y:S01]  /*d3a0*/  FFMA.FTZ R68, -R13, R68, R175 ;  /* 0x000000440d447223 */ /* 0x000fe200000101af */
[----:B------:R-:W-:Y:S01]  /*d3b0*/  @!UP0 ULEA UR50, UR8, UR25, 0x4 ;  /* 0x0000001908328291 */ /* 0x000fe2000f8e20ff */
[----:B------:R-:W-:Y:S01]  /*d3c0*/  LEA.HI.X R63, R64, UR11, R61, 0x2, P2 ;  /* 0x0000000b403f7c11 */ /* 0x000fe200090f143d */
[C---:B------:R-:W-:Y:S01]  /*d3d0*/  FMUL.FTZ R64, R100.reuse, R200 ;  /* 0x000000c864407220 */ /* 0x040fe20000410000 */
[-C--:B------:R-:W-:Y:S01]  /*d3e0*/  FMUL.FTZ R61, R100, R146.reuse ;  /* 0x00000092643d7220 */ /* 0x080fe20000410000 */
[C---:B------:R-:W-:Y:S01]  /*d3f0*/  FFMA.FTZ R66, R12.reuse, R67, R65 ;  /* 0x000000430c427223 */ /* 0x040fe20000010041 */
[----:B------:R-:W-:Y:S01]  /*d400*/  FFMA.FTZ R171, -R12, R171, R68 ;  /* 0x000000ab0cab7223 */ /* 0x000fe20000010144 */
[C---:B------:R-:W-:Y:S01]  /*d410*/  FFMA.FTZ R64, R101.reuse, R146, -R64 ;  /* 0x0000009265407223 */ /* 0x040fe20000010840 */
[----:B------:R-:W-:Y:S01]  /*d420*/  FFMA.FTZ R61, R101, R200, R61 ;  /* 0x000000c8653d7223 */ /* 0x000fe2000001003d */
[----:B------:R-:W-:Y:S01]  /*d430*/  FFMA.FTZ R67, R11, R70, R66 ;  /* 0x000000460b437223 */ /* 0x000fe20000010042 */
[----:B------:R-:W-:-:S02]  /*d440*/  HFMA2 R70, -RZ, RZ, 0, 7.8678131103515625e-06 ;  /* 0x00000084ff467431 */ /* 0x000fc400000001ff */
[----:B------:R-:W-:Y:S01]  /*d450*/  FADD.FTZ R145, R145, R64 ;  /* 0x0000004091917221 */ /* 0x000fe20000010000 */
[----:B------:R-:W-:Y:S01]  /*d460*/  FFMA.FTZ R65, R4, R190, R61 ;  /* 0x000000be04417223 */ /* 0x000fe2000001003d */
[----:B------:R-:W-:Y:S01]  /*d470*/  FFMA.FTZ R66, R10, R71, R67 ;  /* 0x000000470a427223 */ /* 0x000fe20000010043 */
[----:B------:R-:W-:Y:S01]  /*d480*/  FMUL.FTZ R100, R127, UR49 ;  /* 0x000000317f647c20 */ /* 0x000fe20008410000 */
[C---:B------:R-:W-:Y:S01]  /*d490*/  FMUL.FTZ R64, R102.reuse, R145 ;  /* 0x0000009166407220 */ /* 0x040fe20000410000 */
[-C--:B------:R-:W-:Y:S01]  /*d4a0*/  FMUL.FTZ R102, R102, R65.reuse ;  /* 0x0000004166667220 */ /* 0x080fe20000410000 */
[----:B------:R-:W-:Y:S01]  /*d4b0*/  FFMA.FTZ R61, R9, R78, R66 ;  /* 0x0000004e093d7223 */ /* 0x000fe20000010042 */
[----:B------:R-:W-:Y:S01]  /*d4c0*/  FMUL.FTZ R78, R127, UR36 ;  /* 0x000000247f4e7c20 */ /* 0x000fe20008410000 */
[C---:B------:R-:W-:Y:S01]  /*d4d0*/  FFMA.FTZ R64, R103.reuse, R65, R64 ;  /* 0x0000004167407223 */ /* 0x040fe20000010040 */
[----:B------:R-:W-:Y:S01]  /*d4e0*/  FFMA.FTZ R103, R103, R145, -R102 ;  /* 0x0000009167677223 */ /* 0x000fe20000010866 */
[----:B------:R-:W-:Y:S01]  /*d4f0*/  FFMA.FTZ R66, R8, R77, R61 ;  /* 0x0000004d08427223 */ /* 0x000fe2000001003d */
[----:B------:R-:W-:Y:S01]  /*d500*/  FFMA.FTZ R76, -R11, R76, R171 ;  /* 0x0000004c0b4c7223 */ /* 0x000fe200000101ab */
[----:B------:R-:W-:Y:S01]  /*d510*/  FFMA.FTZ R64, R5, R189, R64 ;  /* 0x000000bd05407223 */ /* 0x000fe20000010040 */
[----:B------:R-:W-:Y:S01]  /*d520*/  FADD.FTZ R144, R144, R103 ;  /* 0x0000006790907221 */ /* 0x000fe20000010000 */
[----:B------:R-:W-:Y:S01]  /*d530*/  FFMA.FTZ R67, R7, R160, R66 ;  /* 0x000000a007437223 */ /* 0x000fe20000010042 */
[----:B------:R0:W-:Y:S01]  /*d540*/  @!P0 STS.128 [UR50+0x8b80], R72 ;  /* 0x008b8048ff008988 */ /* 0x0001e20008000c32 */
[C---:B------:R-:W-:Y:S01]  /*d550*/  FMUL.FTZ R66, R104.reuse, R64 ;  /* 0x0000004068427220 */ /* 0x040fe20000410000 */
[-C--:B------:R-:W-:Y:S01]  /*d560*/  FMUL.FTZ R61, R104, R144.reuse ;  /* 0x00000090683d7220 */ /* 0x080fe20000410000 */
[----:B------:R-:W-:Y:S01]  /*d570*/  FFMA.FTZ R68, R6, R79, R67 ;  /* 0x0000004f06447223 */ /* 0x000fe20000010043 */
[----:B------:R-:W-:Y:S01]  /*d580*/  FFMA.FTZ R167, -R10, R167, R76 ;  /* 0x000000a70aa77223 */ /* 0x000fe2000001014c */
[C---:B------:R-:W-:Y:S01]  /*d590*/  FFMA.FTZ R66, R105.reuse, R144, -R66 ;  /* 0x0000009069427223 */ /* 0x040fe20000010842 */
[----:B------:R-:W-:Y:S01]  /*d5a0*/  FFMA.FTZ R61, R105, R64, R61 ;  /* 0x00000040693d7223 */ /* 0x000fe2000001003d */
[----:B------:R-:W-:Y:S01]  /*d5b0*/  FFMA.FTZ R71, R5, R156, R68 ;  /* 0x0000009c05477223 */ /* 0x000fe20000010044 */
[----:B------:R-:W-:Y:S01]  /*d5c0*/  FMUL.FTZ R101, R193, UR36 ;  /* 0x00000024c1657c20 */ /* 0x000fe20008410000 */
[----:B------:R-:W-:Y:S01]  /*d5d0*/  FADD.FTZ R143, R143, R66 ;  /* 0x000000428f8f7221 */ /* 0x000fe20000010000 */
[----:B------:R-:W-:Y:S01]  /*d5e0*/  FFMA.FTZ R67, R6, R188, R61 ;  /* 0x000000bc06437223 */ /* 0x000fe2000001003d */
[----:B------:R-:W-:Y:S01]  /*d5f0*/  FFMA.FTZ R68, R4, R107, R71 ;  /* 0x0000006b04447223 */ /* 0x000fe20000010047 */
[----:B------:R-:W-:-:S02]  /*d600*/  IMAD R61, R183, R70, UR25 ;  /* 0x00000019b73d7e24 */ /* 0x000fc4000f8e0246 */
[C---:B------:R-:W-:Y:S01]  /*d610*/  FMUL.FTZ R66, R108.reuse, R143 ;  /* 0x0000008f6c427220 */ /* 0x040fe20000410000 */
[-C--:B------:R-:W-:Y:S01]  /*d620*/  FMUL.FTZ R108, R108, R67.reuse ;  /* 0x000000436c6c7220 */ /* 0x080fe20000410000 */
[----:B------:R-:W-:Y:S01]  /*d630*/  FFMA.FTZ R71, R3, R152, R68 ;  /* 0x0000009803477223 */ /* 0x000fe20000010044 */
[C---:B------:R-:W-:Y:S01]  /*d640*/  FMUL.FTZ R68, R126.reuse, UR36 ;  /* 0x000000247e447c20 */ /* 0x040fe20008410000 */
[C---:B------:R-:W-:Y:S01]  /*d650*/  FFMA.FTZ R66, R109.reuse, R67, R66 ;  /* 0x000000436d427223 */ /* 0x040fe20000010042 */
[----:B------:R-:W-:Y:S01]  /*d660*/  FFMA.FTZ R109, R109, R143, -R108 ;  /* 0x0000008f6d6d7223 */ /* 0x000fe2000001086c */
[----:B------:R-:W-:Y:S01]  /*d670*/  FMUL.FTZ R70, R126, UR49 ;  /* 0x000000317e467c20 */ /* 0x000fe20008410000 */
[----:B------:R-:W-:Y:S01]  /*d680*/  FFMA.FTZ R79, R221, UR49, -R68 ;  /* 0x00000031dd4f7c23 */ /* 0x000fe20008010844 */
[----:B------:R-:W-:Y:S01]  /*d690*/  FFMA.FTZ R66, R7, R187, R66 ;  /* 0x000000bb07427223 */ /* 0x000fe20000010042 */
[----:B------:R-:W-:Y:S01]  /*d6a0*/  FADD.FTZ R142, R142, R109 ;  /* 0x0000006d8e8e7221 */ /* 0x000fe20000010000 */
[C---:B0-----:R-:W-:Y:S01]  /*d6b0*/  FFMA.FTZ R75, R219.reuse, UR36, R100 ;  /* 0x00000024db4b7c23 */ /* 0x041fe20008010064 */
[----:B------:R-:W-:Y:S01]  /*d6c0*/  FFMA.FTZ R73, R219, UR49, -R78 ;  /* 0x00000031db497c23 */ /* 0x000fe2000801084e */
[C---:B------:R-:W-:Y:S01]  /*d6d0*/  FMUL.FTZ R68, R110.reuse, R66 ;  /* 0x000000426e447220 */ /* 0x040fe20000410000 */
[-C--:B------:R-:W-:Y:S01]  /*d6e0*/  FMUL.FTZ R77, R110, R142.reuse ;  /* 0x0000008e6e4d7220 */ /* 0x080fe20000410000 */
[----:B------:R-:W-:Y:S01]  /*d6f0*/  FMUL.FTZ R76, R0, R79 ;  /* 0x0000004f004c7220 */ /* 0x000fe20000410000 */
[----:B------:R-:W-:Y:S01]  /*d700*/  FFMA.FTZ R79, R221, UR36, R70 ;  /* 0x00000024dd4f7c23 */ /* 0x000fe20008010046 */
[C---:B------:R-:W-:Y:S01]  /*d710*/  FFMA.FTZ R68, R111.reuse, R142, -R68 ;  /* 0x0000008e6f447223 */ /* 0x040fe20000010844 */
[----:B------:R-:W-:Y:S01]  /*d720*/  FFMA.FTZ R77, R111, R66, R77 ;  /* 0x000000426f4d7223 */ /* 0x000fe2000001004d */
[C---:B------:R-:W-:Y:S01]  /*d730*/  FMUL.FTZ R74, R16.reuse, -R75 ;  /* 0x8000004b104a7220 */ /* 0x040fe20000410000 */
[----:B------:R-:W-:Y:S01]  /*d740*/  FMUL.FTZ R72, R16, R73 ;  /* 0x0000004910487220 */ /* 0x000fe20000410000 */
[----:B------:R-:W-:Y:S01]  /*d750*/  FADD.FTZ R141, R141, R68 ;  /* 0x000000448d8d7221 */ /* 0x000fe20000010000 */
[----:B------:R-:W-:Y:S01]  /*d760*/  FFMA.FTZ R77, R8, R186, R77 ;  /* 0x000000ba084d7223 */ /* 0x000fe2000001004d */
[----:B------:R-:W-:Y:S01]  /*d770*/  FMUL.FTZ R70, R0, -R79 ;  /* 0x8000004f00467220 */ /* 0x000fe20000410000 */
[----:B------:R-:W-:Y:S01]  /*d780*/  FMUL.FTZ R79, R191, UR49 ;  /* 0x00000031bf4f7c20 */ /* 0x000fe20008410000 */
[C---:B------:R-:W-:Y:S01]  /*d790*/  FMUL.FTZ R68, R112.reuse, R141 ;  /* 0x0000008d70447220 */ /* 0x040fe20000410000 */
[-C--:B------:R-:W-:Y:S01]  /*d7a0*/  FMUL.FTZ R112, R112, R77.reuse ;  /* 0x0000004d70707220 */ /* 0x080fe20000410000 */
[----:B------:R-:W-:Y:S01]  /*d7b0*/  STS [R61+0x2108], R72 ;  /* 0x002108483d007388 */ /* 0x000fe20000000800 */
[----:B------:R-:W-:Y:S01]  /*d7c0*/  FMUL.FTZ R78, R196, UR36 ;  /* 0x00000024c44e7c20 */ /* 0x000fe20008410000 */
[C---:B------:R-:W-:Y:S01]  /*d7d0*/  FFMA.FTZ R68, R113.reuse, R77, R68 ;  /* 0x0000004d71447223 */ /* 0x040fe20000010044 */
[----:B------:R-:W-:Y:S01]  /*d7e0*/  FFMA.FTZ R113, R113, R141, -R112 ;  /* 0x0000008d71717223 */ /* 0x000fe20000010870 */
[----:B------:R-:W-:Y:S01]  /*d7f0*/  STS [R61+0x2104], R70 ;  /* 0x002104463d007388 */ /* 0x000fe20000000800 */
[----:B------:R-:W-:Y:S01]  /*d800*/  FMUL.FTZ R103, R193, UR49 ;  /* 0x00000031c1677c20 */ /* 0x000fe20008410000 */
[----:B------:R-:W-:Y:S01]  /*d810*/  FFMA.FTZ R185, R9, R185, R68 ;  /* 0x000000b909b97223 */ /* 0x000fe20000010044 */
[----:B------:R-:W-:Y:S01]  /*d820*/  FADD.FTZ R140, R140, R113 ;  /* 0x000000718c8c7221 */ /* 0x000fe20000010000 */
[----:B------:R0:W-:Y:S01]  /*d830*/  STS [R61+0x2100], R76 ;  /* 0x0021004c3d007388 */ /* 0x0001e20000000800 */
[----:B------:R-:W-:Y:S01]  /*d840*/  FFMA.FTZ R219, R59, -R96, R219 ;  /* 0x800000603bdb7223 */ /* 0x000fe200000100db */
[CC--:B------:R-:W-:Y:S01]  /*d850*/  FMUL.FTZ R75, R114.reuse, R185.reuse ;  /* 0x000000b9724b7220 */ /* 0x0c0fe20000410000 */
[-C--:B------:R-:W-:Y:S01]  /*d860*/  FMUL.FTZ R68, R114, R140.reuse ;  /* 0x0000008c72447220 */ /* 0x080fe20000410000 */
[----:B------:R1:W-:Y:S01]  /*d870*/  STS [R61+0x210c], R74 ;  /* 0x00210c4a3d007388 */ /* 0x0003e20000000800 */
[----:B------:R-:W-:Y:S01]  /*d880*/  FMUL.FTZ R102, R199, UR49 ;  /* 0x00000031c7667c20 */ /* 0x000fe20008410000 */
[----:B------:R-:W-:Y:S01]  /*d890*/  FMUL.FTZ R106, R202, UR49 ;  /* 0x00000031ca6a7c20 */ /* 0x000fe20008410000 */
[C---:B------:R-:W-:Y:S01]  /*d8a0*/  FFMA.FTZ R73, R115.reuse, R185, R68 ;  /* 0x000000b973497223 */ /* 0x040fe20000010044 */
[----:B------:R-:W-:Y:S01]  /*d8b0*/  FFMA.FTZ R68, R115, R140, -R75 ;  /* 0x0000008c73447223 */ /* 0x000fe2000001084b */
[----:B------:R-:W-:Y:S01]  /*d8c0*/  FMUL.FTZ R75, R191, UR36 ;  /* 0x00000024bf4b7c20 */ /* 0x000fe20008410000 */
[----:B0-----:R-:W-:Y:S01]  /*d8d0*/  FFMA.FTZ R76, R218, UR36, R79 ;  /* 0x00000024da4c7c23 */ /* 0x001fe2000801004f */
[----:B------:R-:W-:Y:S01]  /*d8e0*/  FFMA.FTZ R184, R10, R184, R73 ;  /* 0x000000b80ab87223 */ /* 0x000fe20000010049 */
[----:B------:R-:W-:Y:S01]  /*d8f0*/  FMUL.FTZ R73, R192, UR36 ;  /* 0x00000024c0497c20 */ /* 0x000fe20008410000 */
[----:B------:R-:W-:Y:S01]  /*d900*/  FADD.FTZ R139, R139, R68 ;  /* 0x000000448b8b7221 */ /* 0x000fe20000010000 */
[----:B------:R-:W-:Y:S01]  /*d910*/  FFMA.FTZ R70, R218, UR49, -R75 ;  /* 0x00000031da467c23 */ /* 0x000fe2000801084b */
[----:B------:R-:W-:Y:S01]  /*d920*/  FMUL.FTZ R68, R116, R184 ;  /* 0x000000b874447220 */ /* 0x000fe20000410000 */
[----:B------:R-:W-:Y:S01]  /*d930*/  FFMA.FTZ R75, R216, UR49, -R73 ;  /* 0x00000031d84b7c23 */ /* 0x000fe20008010849 */
[----:B------:R-:W-:Y:S01]  /*d940*/  FMUL.FTZ R73, R116, R139 ;  /* 0x0000008b74497220 */ /* 0x000fe20000410000 */
[C---:B------:R-:W-:Y:S01]  /*d950*/  FMUL.FTZ R76, R15.reuse, -R76 ;  /* 0x8000004c0f4c7220 */ /* 0x040fe20000410000 */
[----:B------:R-:W-:Y:S01]  /*d960*/  FMUL.FTZ R70, R15, R70 ;  /* 0x000000460f467220 */ /* 0x000fe20000410000 */
[----:B------:R-:W-:Y:S01]  /*d970*/  FMUL.FTZ R72, R14, R75 ;  /* 0x0000004b0e487220 */ /* 0x000fe20000410000 */
[C---:B------:R-:W-:Y:S01]  /*d980*/  FFMA.FTZ R75, R117.reuse, R139, -R68 ;  /* 0x0000008b754b7223 */ /* 0x040fe20000010844 */
[----:B------:R-:W-:Y:S01]  /*d990*/  FFMA.FTZ R68, R117, R184, R73 ;  /* 0x000000b875447223 */ /* 0x000fe20000010049 */
[----:B------:R-:W-:Y:S01]  /*d9a0*/  FMUL.FTZ R73, R192, UR49 ;  /* 0x00000031c0497c20 */ /* 0x000fe20008410000 */
[----:B------:R-:W-:Y:S01]  /*d9b0*/  STS [R61+0x2114], R76 ;  /* 0x0021144c3d007388 */ /* 0x000fe20000000800 */
[----:B------:R-:W-:Y:S01]  /*d9c0*/  FADD.FTZ R138, R138, R75 ;  /* 0x0000004b8a8a7221 */ /* 0x000fe20000010000 */
[----:B------:R-:W-:Y:S01]  /*d9d0*/  FFMA.FTZ R220, R11, R220, R68 ;  /* 0x000000dc0bdc7223 */ /* 0x000fe20000010044 */
[----:B------:R-:W-:Y:S01]  /*d9e0*/  FFMA.FTZ R79, R216, UR36, R73 ;  /* 0x00000024d84f7c23 */ /* 0x000fe20008010049 */
[----:B------:R0:W-:Y:S01]  /*d9f0*/  STS [R61+0x2110], R70 ;  /* 0x002110463d007388 */ /* 0x0001e20000000800 */
[C---:B------:R-:W-:Y:S01]  /*da00*/  FMUL.FTZ R68, R118.reuse, R138 ;  /* 0x0000008a76447220 */ /* 0x040fe20000410000 */
[-C--:B------:R-:W-:Y:S01]  /*da10*/  FMUL.FTZ R75, R118, R220.reuse ;  /* 0x000000dc764b7220 */ /* 0x080fe20000410000 */
[----:B-1----:R-:W-:Y:S01]  /*da20*/  FFMA.FTZ R74, R214, UR36, R103 ;  /* 0x00000024d64a7c23 */ /* 0x002fe20008010067 */
[----:B------:R1:W-:Y:S01]  /*da30*/  STS [R61+0x2118], R72 ;  /* 0x002118483d007388 */ /* 0x0003e20000000800 */
[C---:B------:R-:W-:Y:S01]  /*da40*/  FFMA.FTZ R73, R119.reuse, R220, R68 ;  /* 0x000000dc77497223 */ /* 0x040fe20000010044 */
[----:B------:R-:W-:Y:S01]  /*da50*/  FFMA.FTZ R68, R119, R138, -R75 ;  /* 0x0000008a77447223 */ /* 0x000fe2000001084b */
[----:B------:R-:W-:Y:S01]  /*da60*/  FMUL.FTZ R75, R194, UR49 ;  /* 0x00000031c24b7c20 */ /* 0x000fe20008410000 */
[----:B------:R-:W-:Y:S01]  /*da70*/  FMUL.FTZ R74, R13, -R74 ;  /* 0x8000004a0d4a7220 */ /* 0x000fe20000410000 */
[----:B------:R-:W-:Y:S01]  /*da80*/  FFMA.FTZ R217, R12, R217, R73 ;  /* 0x000000d90cd97223 */ /* 0x000fe20000010049 */
[----:B------:R-:W-:Y:S01]  /*da90*/  FADD.FTZ R137, R137, R68 ;  /* 0x0000004489897221 */ /* 0x000fe20000010000 */
[----:B------:R-:W-:Y:S01]  /*daa0*/  FMUL.FTZ R73, R194, UR36 ;  /* 0x00000024c2497c20 */ /* 0x000fe20008410000 */
[----:B0-----:R-:W-:Y:S01]  /*dab0*/  FMUL.FTZ R70, R14, -R79 ;  /* 0x8000004f0e467220 */ /* 0x001fe20000410000 */
[----:B------:R-:W-:Y:S01]  /*dac0*/  FFMA.FTZ R75, R212, UR36, R75 ;  /* 0x00000024d44b7c23 */ /* 0x000fe2000801004b */
[C---:B------:R-:W-:Y:S01]  /*dad0*/  FMUL.FTZ R68, R120.reuse, R137 ;  /* 0x0000008978447220 */ /* 0x040fe20000410000 */
[-C--:B------:R-:W-:Y:S01]  /*dae0*/  FMUL.FTZ R120, R120, R217.reuse ;  /* 0x000000d978787220 */ /* 0x080fe20000410000 */
[----:B------:R-:W-:Y:S01]  /*daf0*/  FFMA.FTZ R73, R212, UR49, -R73 ;  /* 0x00000031d4497c23 */ /* 0x000fe20008010849 */
[----:B-1----:R-:W-:Y:S01]  /*db00*/  FFMA.FTZ R72, R214, UR49, -R101 ;  /* 0x00000031d6487c23 */ /* 0x002fe20008010865 */
[C---:B------:R-:W-:Y:S01]  /*db10*/  FFMA.FTZ R68, R121.reuse, R217, R68 ;  /* 0x000000d979447223 */ /* 0x040fe20000010044 */
[----:B------:R-:W-:Y:S01]  /*db20*/  FFMA.FTZ R121, R121, R137, -R120 ;  /* 0x0000008979797223 */ /* 0x000fe20000010878 */
[----:B------:R0:W-:Y:S01]  /*db30*/  STS [R61+0x211c], R70 ;  /* 0x00211c463d007388 */ /* 0x0001e20000000800 */
[C---:B------:R-:W-:Y:S01]  /*db40*/  FMUL.FTZ R72, R13.reuse, R72 ;  /* 0x000000480d487220 */ /* 0x040fe20000410000 */
[----:B------:R-:W-:Y:S01]  /*db50*/  FFMA.FTZ R215, R13, R215, R68 ;  /* 0x000000d70dd77223 */ /* 0x000fe20000010044 */
[----:B------:R-:W-:Y:S01]  /*db60*/  FMUL.FTZ R68, R195, UR36 ;  /* 0x00000024c3447c20 */ /* 0x000fe20008410000 */
[----:B------:R-:W-:Y:S01]  /*db70*/  FADD.FTZ R136, R136, R121 ;  /* 0x0000007988887221 */ /* 0x000fe20000010000 */
[----:B------:R1:W-:Y:S01]  /*db80*/  STS [R61+0x2124], R74 ;  /* 0x0021244a3d007388 */ /* 0x0003e20000000800 */
[----:B------:R-:W-:Y:S01]  /*db90*/  FMUL.FTZ R101, R198, UR49 ;  /* 0x00000031c6657c20 */ /* 0x000fe20008410000 */
[----:B------:R-:W-:Y:S01]  /*dba0*/  FFMA.FTZ R76, R211, UR49, -R68 ;  /* 0x00000031d34c7c23 */ /* 0x000fe20008010844 */
[C---:B------:R-:W-:Y:S01]  /*dbb0*/  FMUL.FTZ R68, R122.reuse, R215 ;  /* 0x000000d77a447220 */ /* 0x040fe20000410000 */
[-C--:B------:R-:W-:Y:S01]  /*dbc0*/  FMUL.FTZ R122, R122, R136.reuse ;  /* 0x000000887a7a7220 */ /* 0x080fe20000410000 */
[----:B0-----:R-:W-:Y:S01]  /*dbd0*/  FMUL.FTZ R70, R12, R73 ;  /* 0x000000490c467220 */ /* 0x001fe20000410000 */
[----:B------:R0:W-:Y:S01]  /*dbe0*/  STS [R61+0x2120], R72 ;  /* 0x002120483d007388 */ /* 0x0001e20000000800 */
[C---:B------:R-:W-:Y:S01]  /*dbf0*/  FFMA.FTZ R68, R123.reuse, R136, -R68 ;  /* 0x000000887b447223 */ /* 0x040fe20000010844 */
[----:B------:R-:W-:Y:S01]  /*dc00*/  FFMA.FTZ R123, R123, R215, R122 ;  /* 0x000000d77b7b7223 */ /* 0x000fe2000001007a */
[----:B------:R-:W-:Y:S01]  /*dc10*/  FFMA.FTZ R73, R209, UR49, -R78 ;  /* 0x00000031d1497c23 */ /* 0x000fe2000801084e */
[----:B------:R2:W-:Y:S01]  /*dc20*/  STS [R61+0x2128], R70 ;  /* 0x002128463d007388 */ /* 0x0005e20000000800 */
[----:B------:R-:W-:Y:S01]  /*dc30*/  FADD.FTZ R135, R135, R68 ;  /* 0x0000004487877221 */ /* 0x000fe20000010000 */
[----:B------:R-:W-:Y:S01]  /*dc40*/  FFMA.FTZ R213, R14, R213, R123 ;  /* 0x000000d50ed57223 */ /* 0x000fe2000001007b */
[----:B------:R-:W-:Y:S01]  /*dc50*/  FMUL.FTZ R76, R11, R76 ;  /* 0x0000004c0b4c7220 */ /* 0x000fe20000410000 */
[----:B-1----:R-:W-:Y:S01]  /*dc60*/  FMUL.FTZ R74, R195, UR49 ;  /* 0x00000031c34a7c20 */ /* 0x002fe20008410000 */
[C---:B------:R-:W-:Y:S01]  /*dc70*/  FMUL.FTZ R68, R124.reuse, R135 ;  /* 0x000000877c447220 */ /* 0x040fe20000410000 */
[----:B------:R-:W-:Y:S01]  /*dc80*/  FMUL.FTZ R124, R124, R213 ;  /* 0x000000d57c7c7220 */ /* 0x000fe20000410000 */
[----:B0-----:R-:W-:Y:S01]  /*dc90*/  FMUL.FTZ R72, R12, -R75 ;  /* 0x8000004b0c487220 */ /* 0x001fe20000410000 */
[----:B------:R0:W-:Y:S01]  /*dca0*/  STS [R61+0x2130], R76 ;  /* 0x0021304c3d007388 */ /* 0x0001e20000000800 */
[C---:B------:R-:W-:Y:S01]  /*dcb0*/  FFMA.FTZ R68, R125.reuse, R213, R68 ;  /* 0x000000d57d447223 */ /* 0x040fe20000010044 */
[----:B------:R-:W-:Y:S01]  /*dcc0*/  FFMA.FTZ R125, R125, R135, -R124 ;  /* 0x000000877d7d7223 */ /* 0x000fe2000001087c */
[----:B--2---:R-:W-:Y:S01]  /*dcd0*/  FMUL.FTZ R70, R196, UR49 ;  /* 0x00000031c4467c20 */ /* 0x004fe20008410000 */
[----:B------:R1:W-:Y:S01]  /*dce0*/  STS [R61+0x212c], R72 ;  /* 0x00212c483d007388 */ /* 0x0003e20000000800 */
[----:B------:R-:W-:Y:S01]  /*dcf0*/  FFMA.FTZ R210, R15, R210, R68 ;  /* 0x000000d20fd27223 */ /* 0x000fe20000010044 */
[----:B------:R-:W-:Y:S01]  /*dd00*/  FADD.FTZ R134, R134, R125 ;  /* 0x0000007d86867221 */ /* 0x000fe20000010000 */
[----:B------:R-:W-:Y:S01]  /*dd10*/  FFMA.FTZ R75, R209, UR36, R70 ;  /* 0x00000024d14b7c23 */ /* 0x000fe20008010046 */
[----:B------:R-:W-:Y:S01]  /*dd20*/  FMUL.FTZ R70, R10, R73 ;  /* 0x000000490a467220 */ /* 0x000fe20000410000 */
[----:B------:R-:W-:Y:S01]  /*dd30*/  FFMA.FTZ R74, R211, UR36, R74 ;  /* 0x00000024d34a7c23 */ /* 0x000fe2000801004a */
[----:B------:R-:W-:Y:S01]  /*dd40*/  FMUL.FTZ R68, R128, R134 ;  /* 0x0000008680447220 */ /* 0x000fe20000410000 */
[C---:B0-----:R-:W-:Y:S01]  /*dd50*/  FMUL.FTZ R76, R197.reuse, UR36 ;  /* 0x00000024c54c7c20 */ /* 0x041fe20008410000 */
[----:B------:R-:W-:Y:S01]  /*dd60*/  FMUL.FTZ R78, R197, UR49 ;  /* 0x00000031c54e7c20 */ /* 0x000fe20008410000 */
[----:B------:R-:W-:Y:S01]  /*dd70*/  FMUL.FTZ R74, R11, -R74 ;  /* 0x8000004a0b4a7220 */ /* 0x000fe20000410000 */
[----:B-1----:R-:W-:Y:S01]  /*dd80*/  FMUL.FTZ R72, R10, -R75 ;  /* 0x8000004b0a487220 */ /* 0x002fe20000410000 */
[-C--:B------:R-:W-:Y:S01]  /*dd90*/  FMUL.FTZ R75, R128, R210.reuse ;  /* 0x000000d2804b7220 */ /* 0x080fe20000410000 */
[----:B------:R-:W-:Y:S01]  /*dda0*/  FFMA.FTZ R73, R129, R210, R68 ;  /* 0x000000d281497223 */ /* 0x000fe20000010044 */
[----:B------:R-:W-:Y:S01]  /*ddb0*/  FFMA.FTZ R76, R207, UR49, -R76 ;  /* 0x00000031cf4c7c23 */ /* 0x000fe2000801084c */
[----:B------:R0:W-:Y:S01]  /*ddc0*/  STS [R61+0x2138], R70 ;  /* 0x002138463d007388 */ /* 0x0001e20000000800 */
[----:B------:R-:W-:Y:S01]  /*ddd0*/  FFMA.FTZ R68, R129, R134, -R75 ;  /* 0x0000008681447223 */ /* 0x000fe2000001084b */
[----:B------:R-:W-:Y:S01]  /*dde0*/  FFMA.FTZ R208, R16, R208, R73 ;  /* 0x000000d010d07223 */ /* 0x000fe20000010049 */
[----:B------:R-:W-:Y:S01]  /*ddf0*/  FMUL.FTZ R73, R198, UR36 ;  /* 0x00000024c6497c20 */ /* 0x000fe20008410000 */
[----:B------:R1:W-:Y:S01]  /*de00*/  STS [R61+0x213c], R72 ;  /* 0x00213c483d007388 */ /* 0x0003e20000000800 */
[----:B------:R-:W-:Y:S01]  /*de10*/  FADD.FTZ R133, R133, R68 ;  /* 0x0000004485857221 */ /* 0x000fe20000010000 */
[----:B------:R-:W-:Y:S01]  /*de20*/  FMUL.FTZ R76, R9, R76 ;  /* 0x0000004c094c7220 */ /* 0x000fe20000410000 */
[----:B------:R-:W-:Y:S01]  /*de30*/  FFMA.FTZ R73, R206, UR49, -R73 ;  /* 0x00000031ce497c23 */ /* 0x000fe20008010849 */
[----:B------:R2:W-:Y:S01]  /*de40*/  STS [R61+0x2134], R74 ;  /* 0x0021344a3d007388 */ /* 0x0005e20000000800 */
[C---:B------:R-:W-:Y:S01]  /*de50*/  FMUL.FTZ R68, R130.reuse, R133 ;  /* 0x0000008582447220 */ /* 0x040fe20000410000 */
[-C--:B------:R-:W-:Y:S01]  /*de60*/  FMUL.FTZ R130, R130, R208.reuse ;  /* 0x000000d082827220 */ /* 0x080fe20000410000 */
[----:B0-----:R-:W-:Y:S01]  /*de70*/  FFMA.FTZ R70, R81, -R97, R221 ;  /* 0x8000006151467223 */ /* 0x001fe200000100dd */
[----:B------:R0:W-:Y:S01]  /*de80*/  STS [R61+0x2140], R76 ;  /* 0x0021404c3d007388 */ /* 0x0001e20000000800 */
[----:B------:R-:W-:Y:S01]  /*de90*/  FFMA.FTZ R78, R207, UR36, R78 ;  /* 0x00000024cf4e7c23 */ /* 0x000fe2000801004e */
[----:B-1----:R-:W-:Y:S01]  /*dea0*/  FMUL.FTZ R72, R8, R73 ;  /* 0x0000004908487220 */ /* 0x002fe20000410000 */
[C---:B------:R-:W-:Y:S01]  /*deb0*/  FFMA.FTZ R73, R131.reuse, R208, R68 ;  /* 0x000000d083497223 */ /* 0x040fe20000010044 */
[----:B------:R-:W-:Y:S01]  /*dec0*/  FFMA.FTZ R131, R131, R133, -R130 ;  /* 0x0000008583837223 */ /* 0x000fe20000010882 */
[----:B------:R-:W-:Y:S01]  /*ded0*/  FMUL.FTZ R68, R208, R96 ;  /* 0x00000060d0447220 */ /* 0x000fe20000410000 */
[----:B------:R-:W-:Y:S01]  /*dee0*/  FMUL.FTZ R78, R9, -R78 ;  /* 0x8000004e094e7220 */ /* 0x000fe20000410000 */
[----:B------:R-:W-:Y:S01]  /*def0*/  FFMA.FTZ R204, R0, R204, R73 ;  /* 0x000000cc00cc7223 */ /* 0x000fe20000010049 */
[----:B------:R-:W-:Y:S01]  /*df00*/  FADD.FTZ R132, R132, R131 ;  /* 0x0000008384847221 */ /* 0x000fe20000010000 */
[----:B------:R1:W-:Y:S01]  /*df10*/  STS [R61+0x2148], R72 ;  /* 0x002148483d007388 */ /* 0x0003e20000000800 */
[----:B--2---:R-:W-:Y:S01]  /*df20*/  FMUL.FTZ R74, R127, R68 ;  /* 0x000000447f4a7220 */ /* 0x004fe20000410000 */
[-C--:B------:R-:W-:Y:S01]  /*df30*/  FMUL.FTZ R73, R204, R97.reuse ;  /* 0x00000061cc497220 */ /* 0x080fe20000410000 */
[----:B------:R-:W-:Y:S01]  /*df40*/  FMUL.FTZ R75, R132, R97 ;  /* 0x00000061844b7220 */ /* 0x000fe20000410000 */
[----:B0-----:R-:W-:Y:S01]  /*df50*/  FMUL.FTZ R76, R199, UR36 ;  /* 0x00000024c74c7c20 */ /* 0x001fe20008410000 */
[----:B------:R-:W-:Y:S01]  /*df60*/  FFMA.FTZ R101, R206, UR36, R101 ;  /* 0x00000024ce657c23 */ /* 0x000fe20008010065 */
[----:B------:R-:W-:Y:S01]  /*df70*/  FMUL.FTZ R79, R126, R73 ;  /* 0x000000497e4f7220 */ /* 0x000fe20000410000 */
[----:B------:R0:W-:Y:S01]  /*df80*/  STS [R61+0x2144], R78 ;  /* 0x0021444e3d007388 */ /* 0x0001e20000000800 */
[----:B------:R-:W-:Y:S01]  /*df90*/  FFMA.FTZ R76, R205, UR49, -R76 ;  /* 0x00000031cd4c7c23 */ /* 0x000fe2000801084c */
[----:B------:R-:W-:Y:S01]  /*dfa0*/  FFMA.FTZ R218, R56, -R95, R218 ;  /* 0x8000005f38da7223 */ /* 0x000fe200000100da */
[----:B-1----:R-:W-:Y:S01]  /*dfb0*/  FMUL.FTZ R72, R133, R96 ;  /* 0x0000006085487220 */ /* 0x002fe20000410000 */
[-C--:B------:R-:W-:Y:S01]  /*dfc0*/  FFMA.FTZ R79, R70, R75.reuse, -R79 ;  /* 0x0000004b464f7223 */ /* 0x080fe2000001084f */
[----:B------:R-:W-:Y:S01]  /*dfd0*/  FMUL.FTZ R75, R126, R75 ;  /* 0x0000004b7e4b7220 */ /* 0x000fe20000410000 */
[----:B------:R-:W-:Y:S01]  /*dfe0*/  FMUL.FTZ R104, R7, R76 ;  /* 0x0000004c07687220 */ /* 0x000fe20000410000 */
[-C--:B------:R-:W-:Y:S01]  /*dff0*/  FFMA.FTZ R74, R219, R72.reuse, -R74 ;  /* 0x00000048db4a7223 */ /* 0x080fe2000001084a */
[----:B------:R-:W-:Y:S01]  /*e000*/  FMUL.FTZ R72, R127, R72 ;  /* 0x000000487f487220 */ /* 0x000fe20000410000 */
[----:B------:R-:W-:Y:S01]  /*e010*/  FFMA.FTZ R75, R70, R73, R75 ;  /* 0x00000049464b7223 */ /* 0x000fe2000001004b */
[----:B------:R-:W-:Y:S01]  /*e020*/  FADD.FTZ R79, RZ, R79 ;  /* 0x0000004fff4f7221 */ /* 0x000fe20000010000 */
[----:B0-----:R-:W-:Y:S01]  /*e030*/  FMUL.FTZ R78, R134, R95 ;  /* 0x0000005f864e7220 */ /* 0x001fe20000410000 */
[----:B------:R-:W-:Y:S01]  /*e040*/  FFMA.FTZ R72, R219, R68, R72 ;  /* 0x00000044db487223 */ /* 0x000fe20000010048 */
[----:B------:R-:W-:Y:S01]  /*e050*/  FADD.FTZ R75, RZ, R75 ;  /* 0x0000004bff4b7221 */ /* 0x000fe20000010000 */
[----:B------:R-:W-:Y:S01]  /*e060*/  FADD.FTZ R74, R79, R74 ;  /* 0x0000004a4f4a7221 */ /* 0x000fe20000010000 */
[----:B------:R-:W-:Y:S01]  /*e070*/  FMUL.FTZ R100, R8, -R101 ;  /* 0x8000006508647220 */ /* 0x000fe20000410000 */
[-C--:B------:R-:W-:Y:S01]  /*e080*/  FFMA.FTZ R216, R53, -R94.reuse, R216 ;  /* 0x8000005e35d87223 */ /* 0x080fe200000100d8 */
[----:B------:R-:W-:Y:S01]  /*e090*/  FADD.FTZ R76, R75, R72 ;  /* 0x000000484b4c7221 */ /* 0x000fe20000010000 */
[----:B------:R-:W-:Y:S01]  /*e0a0*/  FMUL.FTZ R72, R210, R95 ;  /* 0x0000005fd2487220 */ /* 0x000fe20000410000 */
[-C--:B------:R-:W-:Y:S01]  /*e0b0*/  FMUL.FTZ R75, R213, R94.reuse ;  /* 0x0000005ed54b7220 */ /* 0x080fe20000410000 */
[----:B------:R-:W-:Y:S01]  /*e0c0*/  FMUL.FTZ R103, R135, R94 ;  /* 0x0000005e87677220 */ /* 0x000fe20000410000 */
[----:B------:R0:W-:Y:S01]  /*e0d0*/  STS [R61+0x214c], R100 ;  /* 0x00214c643d007388 */ /* 0x0001e20000000800 */
[----:B------:R-:W-:Y:S01]  /*e0e0*/  FMUL.FTZ R79, R191, R72 ;  /* 0x00000048bf4f7220 */ /* 0x000fe20000410000 */
[----:B------:R-:W-:Y:S01]  /*e0f0*/  FMUL.FTZ R105, R192, R75 ;  /* 0x0000004bc0697220 */ /* 0x000fe20000410000 */
[----:B------:R-:W-:Y:S01]  /*e100*/  FFMA.FTZ R102, R205, UR36, R102 ;  /* 0x00000024cd667c23 */ /* 0x000fe20008010066 */
[----:B------:R-:W-:Y:S01]  /*e110*/  FFMA.FTZ R214, R50, -R93, R214 ;  /* 0x8000005d32d67223 */ /* 0x000fe200000100d6 */
[-C--:B------:R-:W-:Y:S01]  /*e120*/  FFMA.FTZ R101, R218, R78.reuse, -R79 ;  /* 0x0000004eda657223 */ /* 0x080fe2000001084f */
[----:B------:R-:W-:Y:S01]  /*e130*/  FMUL.FTZ R79, R191, R78 ;  /* 0x0000004ebf4f7220 */ /* 0x000fe20000410000 */
[-C--:B------:R-:W-:Y:S01]  /*e140*/  FFMA.FTZ R105, R216, R103.reuse, -R105 ;  /* 0x00000067d8697223 */ /* 0x080fe20000010869 */
[----:B------:R-:W-:Y:S01]  /*e150*/  FMUL.FTZ R103, R192, R103 ;  /* 0x00000067c0677220 */ /* 0x000fe20000410000 */
[----:B------:R-:W-:Y:S01]  /*e160*/  FADD.FTZ R74, R74, R101 ;  /* 0x000000654a4a7221 */ /* 0x000fe20000010000 */
[----:B0-----:R-:W-:Y:S01]  /*e170*/  FMUL.FTZ R100, R202, UR36 ;  /* 0x00000024ca647c20 */ /* 0x001fe20008410000 */
[----:B------:R-:W-:Y:S01]  /*e180*/  FFMA.FTZ R79, R218, R72, R79 ;  /* 0x00000048da4f7223 */ /* 0x000fe2000001004f */
[----:B------:R-:W-:Y:S01]  /*e190*/  FFMA.FTZ R103, R216, R75, R103 ;  /* 0x0000004bd8677223 */ /* 0x000fe20000010067 */
[----:B------:R-:W-:Y:S01]  /*e1a0*/  FMUL.FTZ R102, R7, -R102 ;  /* 0x8000006607667220 */ /* 0x000fe20000410000 */
[----:B------:R-:W-:Y:S01]  /*e1b0*/  FFMA.FTZ R107, R203, UR49, -R100 ;  /* 0x00000031cb6b7c23 */ /* 0x000fe20008010864 */
[----:B------:R-:W-:Y:S01]  /*e1c0*/  FADD.FTZ R76, R76, R79 ;  /* 0x0000004f4c4c7221 */ /* 0x000fe20000010000 */
[----:B------:R-:W-:Y:S01]  /*e1d0*/  FMUL.FTZ R79, R215, R93 ;  /* 0x0000005dd74f7220 */ /* 0x000fe20000410000 */
[----:B------:R-:W-:Y:S01]  /*e1e0*/  FADD.FTZ R105, R74, R105 ;  /* 0x000000694a697221 */ /* 0x000fe20000010000 */
[----:B------:R-:W-:Y:S01]  /*e1f0*/  FMUL.FTZ R100, R6, R107 ;  /* 0x0000006b06647220 */ /* 0x000fe20000410000 */
[----:B------:R-:W-:Y:S01]  /*e200*/  FADD.FTZ R76, R76, R103 ;  /* 0x000000674c4c7221 */ /* 0x000fe20000010000 */
[----:B------:R-:W-:Y:S01]  /*e210*/  FMUL.FTZ R78, R136, R93 ;  /* 0x0000005d884e7220 */ /* 0x000fe20000410000 */
[----:B------:R-:W-:Y:S01]  /*e220*/  FMUL.FTZ R103, R193, R79 ;  /* 0x0000004fc1677220 */ /* 0x000fe20000410000 */
[-C--:B------:R-:W-:Y:S01]  /*e230*/  FMUL.FTZ R74, R217, R92.reuse ;  /* 0x0000005cd94a7220 */ /* 0x080fe20000410000 */
[----:B------:R0:W-:Y:S01]  /*e240*/  STS [R61+0x2158], R100 ;  /* 0x002158643d007388 */ /* 0x0001e20000000800 */
[----:B------:R-:W-:Y:S01]  /*e250*/  FFMA.FTZ R101, R47, -R92, R212 ;  /* 0x8000005c2f657223 */ /* 0x000fe200000100d4 */
[----:B------:R-:W-:Y:S01]  /*e260*/  FMUL.FTZ R108, R201, UR36 ;  /* 0x00000024c96c7c20 */ /* 0x000fe20008410000 */
[----:B------:R-:W-:Y:S01]  /*e270*/  FFMA.FTZ R109, R203, UR36, R106 ;  /* 0x00000024cb6d7c23 */ /* 0x000fe2000801006a */
[----:B------:R1:W-:Y:S01]  /*e280*/  STS [R61+0x2150], R104 ;  /* 0x002150683d007388 */ /* 0x0003e20000000800 */
[----:B------:R-:W-:Y:S01]  /*e290*/  FFMA.FTZ R211, R44, -R91, R211 ;  /* 0x8000005b2cd37223 */ /* 0x000fe200000100d3 */
[----:B------:R-:W-:Y:S01]  /*e2a0*/  FFMA.FTZ R108, R225, UR49, -R108 ;  /* 0x00000031e16c7c23 */ /* 0x000fe2000801086c */
[----:B------:R-:W-:Y:S01]  /*e2b0*/  FMUL.FTZ R106, R6, -R109 ;  /* 0x8000006d066a7220 */ /* 0x000fe20000410000 */
[----:B------:R2:W-:Y:S01]  /*e2c0*/  STS [R61+0x2154], R102 ;  /* 0x002154663d007388 */ /* 0x0005e20000000800 */
[----:B------:R-:W-:Y:S01]  /*e2d0*/  FFMA.FTZ R209, R41, -R90, R209 ;  /* 0x8000005a29d17223 */ /* 0x000fe200000100d1 */
[-C--:B0-----:R-:W-:Y:S01]  /*e2e0*/  FFMA.FTZ R100, R214, R78.reuse, -R103 ;  /* 0x0000004ed6647223 */ /* 0x081fe20000010867 */
[----:B------:R-:W-:Y:S01]  /*e2f0*/  FMUL.FTZ R103, R193, R78 ;  /* 0x0000004ec1677220 */ /* 0x000fe20000410000 */
[----:B------:R-:W-:Y:S01]  /*e300*/  FMUL.FTZ R108, R5, R108 ;  /* 0x0000006c056c7220 */ /* 0x000fe20000410000 */
[----:B------:R-:W-:Y:S01]  /*e310*/  FMUL.FTZ R78, R184, R90 ;  /* 0x0000005ab84e7220 */ /* 0x000fe20000410000 */
[----:B-1----:R-:W-:Y:S01]  /*e320*/  FMUL.FTZ R104, R194, R74 ;  /* 0x0000004ac2687220 */ /* 0x002fe20000410000 */
[----:B------:R-:W-:Y:S01]  /*e330*/  FFMA.FTZ R103, R214, R79, R103 ;  /* 0x0000004fd6677223 */ /* 0x000fe20000010067 */
[----:B------:R-:W-:Y:S01]  /*e340*/  FADD.FTZ R100, R105, R100 ;  /* 0x0000006469647221 */ /* 0x000fe20000010000 */
[----:B------:R0:W-:Y:S01]  /*e350*/  STS [R61+0x215c], R106 ;  /* 0x00215c6a3d007388 */ /* 0x0001e20000000800 */
[----:B--2---:R-:W-:Y:S01]  /*e360*/  FMUL.FTZ R102, R137, R92 ;  /* 0x0000005c89667220 */ /* 0x004fe20000410000 */
[----:B------:R-:W-:Y:S01]  /*e370*/  FADD.FTZ R76, R76, R103 ;  /* 0x000000674c4c7221 */ /* 0x000fe20000010000 */
[----:B------:R-:W-:Y:S01]  /*e380*/  FMUL.FTZ R110, R201, UR49 ;  /* 0x00000031c96e7c20 */ /* 0x000fe20008410000 */
[----:B------:R1:W-:Y:S01]  /*e390*/  STS [R61+0x2160], R108 ;  /* 0x0021606c3d007388 */ /* 0x0003e20000000800 */
[-C--:B------:R-:W-:Y:S01]  /*e3a0*/  FFMA.FTZ R107, R101, R102.reuse, -R104 ;  /* 0x00000066656b7223 */ /* 0x080fe20000010868 */
[----:B------:R-:W-:Y:S01]  /*e3b0*/  FMUL.FTZ R102, R194, R102 ;  /* 0x00000066c2667220 */ /* 0x000fe20000410000 */
[----:B------:R-:W-:Y:S01]  /*e3c0*/  FFMA.FTZ R207, R38, -R89, R207 ;  /* 0x8000005926cf7223 */ /* 0x000fe200000100cf */
[----:B------:R-:W-:Y:S01]  /*e3d0*/  FFMA.FTZ R110, R225, UR36, R110 ;  /* 0x00000024e16e7c23 */ /* 0x000fe2000801006e */
[----:B------:R-:W-:Y:S01]  /*e3e0*/  FADD.FTZ R100, R100, R107 ;  /* 0x0000006b64647221 */ /* 0x000fe20000010000 */
[----:B------:R-:W-:Y:S01]  /*e3f0*/  FFMA.FTZ R103, R101, R74, R102 ;  /* 0x0000004a65677223 */ /* 0x000fe20000010066 */
[-C--:B------:R-:W-:Y:S01]  /*e400*/  FMUL.FTZ R102, R138, R91.reuse ;  /* 0x0000005b8a667220 */ /* 0x080fe20000410000 */
[----:B------:R-:W-:Y:S01]  /*e410*/  FMUL.FTZ R107, R222, UR36 ;  /* 0x00000024de6b7c20 */ /* 0x000fe20008410000 */
[----:B0-----:R-:W-:Y:S01]  /*e420*/  FMUL.FTZ R106, R139, R90 ;  /* 0x0000005a8b6a7220 */ /* 0x001fe20000410000 */
[----:B------:R-:W-:Y:S01]  /*e430*/  FADD.FTZ R103, R76, R103 ;  /* 0x000000674c677221 */ /* 0x000fe20000010000 */
[----:B------:R-:W-:Y:S01]  /*e440*/  FMUL.FTZ R76, R220, R91 ;  /* 0x0000005bdc4c7220 */ /* 0x000fe20000410000 */
[----:B-1----:R-:W-:Y:S01]  /*e450*/  FMUL.FTZ R108, R196, R78 ;  /* 0x0000004ec46c7220 */ /* 0x002fe20000410000 */
[----:B------:R-:W-:Y:S01]  /*e460*/  FFMA.FTZ R109, R226, UR49, -R107 ;  /* 0x00000031e26d7c23 */ /* 0x000fe2000801086b */
[----:B------:R-:W-:Y:S01]  /*e470*/  FMUL.FTZ R111, R222, UR49 ;  /* 0x00000031de6f7c20 */ /* 0x000fe20008410000 */
[----:B------:R-:W-:Y:S01]  /*e480*/  FMUL.FTZ R104, R195, R76 ;  /* 0x0000004cc3687220 */ /* 0x000fe20000410000 */
[-C--:B------:R-:W-:Y:S01]  /*e490*/  FFMA.FTZ R107, R209, R106.reuse, -R108 ;  /* 0x0000006ad16b7223 */ /* 0x080fe2000001086c */
[----:B------:R-:W-:Y:S01]  /*e4a0*/  FMUL.FTZ R106, R196, R106 ;  /* 0x0000006ac46a7220 */ /* 0x000fe20000410000 */
[----:B------:R-:W-:Y:S01]  /*e4b0*/  FMUL.FTZ R108, R4, R109 ;  /* 0x0000006d046c7220 */ /* 0x000fe20000410000 */
[-C--:B------:R-:W-:Y:S01]  /*e4c0*/  FFMA.FTZ R105, R211, R102.reuse, -R104 ;  /* 0x00000066d3697223 */ /* 0x080fe20000010868 */
[----:B------:R-:W-:Y:S01]  /*e4d0*/  FMUL.FTZ R102, R195, R102 ;  /* 0x00000066c3667220 */ /* 0x000fe20000410000 */
[-C--:B------:R-:W-:Y:S01]  /*e4e0*/  FMUL.FTZ R104, R140, R89.reuse ;  /* 0x000000598c687220 */ /* 0x080fe20000410000 */
[----:B------:R-:W-:Y:S01]  /*e4f0*/  FFMA.FTZ R206, R36, -R88, R206 ;  /* 0x8000005824ce7223 */ /* 0x000fe200000100ce */
[----:B------:R-:W-:Y:S01]  /*e500*/  FADD.FTZ R100, R100, R105 ;  /* 0x0000006964647221 */ /* 0x000fe20000010000 */
[----:B------:R-:W-:Y:S01]  /*e510*/  FFMA.FTZ R102, R211, R76, R102 ;  /* 0x0000004cd3667223 */ /* 0x000fe20000010066 */
[----:B------:R-:W-:Y:S01]  /*e520*/  FMUL.FTZ R109, R141, R88 ;  /* 0x000000588d6d7220 */ /* 0x000fe20000410000 */
[----:B------:R-:W-:Y:S01]  /*e530*/  FMUL.FTZ R110, R5, -R110 ;  /* 0x8000006e056e7220 */ /* 0x000fe20000410000 */
[----:B------:R-:W-:Y:S01]  /*e540*/  FADD.FTZ R107, R100, R107 ;  /* 0x0000006b646b7221 */ /* 0x000fe20000010000 */
[----:B------:R-:W-:Y:S01]  /*e550*/  FADD.FTZ R102, R103, R102 ;  /* 0x0000006667667221 */ /* 0x000fe20000010000 */
[----:B------:R-:W-:Y:S01]  /*e560*/  FFMA.FTZ R103, R209, R78, R106 ;  /* 0x0000004ed1677223 */ /* 0x000fe2000001006a */
[----:B------:R-:W-:Y:S01]  /*e570*/  FMUL.FTZ R100, R185, R89 ;  /* 0x00000059b9647220 */ /* 0x000fe20000410000 */
[----:B------:R-:W-:Y:S01]  /*e580*/  FFMA.FTZ R113, R226, UR36, R111 ;  /* 0x00000024e2717c23 */ /* 0x000fe2000801006f */
[----:B------:R0:W-:Y:S01]  /*e590*/  STS [R61+0x2164], R110 ;  /* 0x0021646e3d007388 */ /* 0x0001e20000000800 */
[----:B------:R-:W-:Y:S01]  /*e5a0*/  FADD.FTZ R102, R102, R103 ;  /* 0x0000006766667221 */ /* 0x000fe20000010000 */
[----:B------:R-:W-:Y:S01]  /*e5b0*/  FMUL.FTZ R103, R77, R88 ;  /* 0x000000584d677220 */ /* 0x000fe20000410000 */
[----:B------:R-:W-:Y:S01]  /*e5c0*/  FMUL.FTZ R106, R197, R100 ;  /* 0x00000064c56a7220 */ /* 0x000fe20000410000 */
[----:B------:R1:W-:Y:S01]  /*e5d0*/  STS [R61+0x2168], R108 ;  /* 0x0021686c3d007388 */ /* 0x0003e20000000800 */
[----:B------:R-:W-:Y:S01]  /*e5e0*/  FMUL.FTZ R112, R4, -R113 ;  /* 0x8000007104707220 */ /* 0x000fe20000410000 */
[----:B------:R-:W-:Y:S01]  /*e5f0*/  FMUL.FTZ R105, R198, R103 ;  /* 0x00000067c6697220 */ /* 0x000fe20000410000 */
[-C--:B------:R-:W-:Y:S01]  /*e600*/  FFMA.FTZ R106, R207, R104.reuse, -R106 ;  /* 0x00000068cf6a7223 */ /* 0x080fe2000001086a */
[----:B------:R-:W-:Y:S01]  /*e610*/  FMUL.FTZ R104, R197, R104 ;  /* 0x00000068c5687220 */ /* 0x000fe20000410000 */
[----:B------:R-:W-:Y:S01]  /*e620*/  FFMA.FTZ R205, R35, -R87, R205 ;  /* 0x8000005723cd7223 */ /* 0x000fe200000100cd */
[-C--:B------:R-:W-:Y:S01]  /*e630*/  FFMA.FTZ R111, R206, R109.reuse, -R105 ;  /* 0x0000006dce6f7223 */ /* 0x080fe20000010869 */
[----:B------:R-:W-:Y:S01]  /*e640*/  FMUL.FTZ R109, R198, R109 ;  /* 0x0000006dc66d7220 */ /* 0x000fe20000410000 */
[----:B------:R-:W-:Y:S01]  /*e650*/  FFMA.FTZ R105, R207, R100, R104 ;  /* 0x00000064cf697223 */ /* 0x000fe20000010068 */
[----:B0-----:R-:W-:Y:S01]  /*e660*/  FMUL.FTZ R110, R223, UR36 ;  /* 0x00000024df6e7c20 */ /* 0x001fe20008410000 */
[----:B------:R-:W-:Y:S01]  /*e670*/  FADD.FTZ R106, R107, R106 ;  /* 0x0000006a6b6a7221 */ /* 0x000fe20000010000 */
[----:B------:R-:W-:Y:S01]  /*e680*/  FFMA.FTZ R109, R206, R103, R109 ;  /* 0x00000067ce6d7223 */ /* 0x000fe2000001006d */
[----:B------:R-:W-:Y:S01]  /*e690*/  FADD.FTZ R102, R102, R105 ;  /* 0x0000006966667221 */ /* 0x000fe20000010000 */
[----:B------:R-:W-:Y:S01]  /*e6a0*/  FFMA.FTZ R110, R227, UR49, -R110 ;  /* 0x00000031e36e7c23 */ /* 0x000fe2000801086e */
[-C--:B-1----:R-:W-:Y:S01]  /*e6b0*/  FMUL.FTZ R108, R142, R87.reuse ;  /* 0x000000578e6c7220 */ /* 0x082fe20000410000 */
[----:B------:R-:W-:Y:S01]  /*e6c0*/  FMUL.FTZ R104, R67, R86 ;  /* 0x0000005643687220 */ /* 0x000fe20000410000 */
[----:B------:R-:W-:Y:S01]  /*e6d0*/  FADD.FTZ R109, R102, R109 ;  /* 0x0000006d666d7221 */ /* 0x000fe20000010000 */
[----:B------:R-:W-:Y:S01]  /*e6e0*/  FMUL.FTZ R102, R66, R87 ;  /* 0x0000005742667220 */ /* 0x000fe20000410000 */
[----:B------:R-:W-:Y:S01]  /*e6f0*/  FMUL.FTZ R116, R3, R110 ;  /* 0x0000006e03747220 */ /* 0x000fe20000410000 */
[----:B------:R0:W-:Y:S01]  /*e700*/  STS [R61+0x216c], R112 ;  /* 0x00216c703d007388 */ /* 0x0001e20000000800 */
[----:B------:R-:W-:Y:S01]  /*e710*/  FADD.FTZ R106, R106, R111 ;  /* 0x0000006f6a6a7221 */ /* 0x000fe20000010000 */
[----:B------:R-:W-:Y:S01]  /*e720*/  FMUL.FTZ R110, R199, R102 ;  /* 0x00000066c76e7220 */ /* 0x000fe20000410000 */
[----:B------:R-:W-:Y:S01]  /*e730*/  FMUL.FTZ R114, R223, UR49 ;  /* 0x00000031df727c20 */ /* 0x000fe20008410000 */
[-C--:B------:R-:W-:Y:S01]  /*e740*/  FMUL.FTZ R107, R143, R86.reuse ;  /* 0x000000568f6b7220 */ /* 0x080fe20000410000 */
[----:B------:R-:W-:Y:S01]  /*e750*/  FFMA.FTZ R203, R34, -R86, R203 ;  /* 0x8000005622cb7223 */ /* 0x000fe200000100cb */
[-C--:B------:R-:W-:Y:S01]  /*e760*/  FFMA.FTZ R105, R205, R108.reuse, -R110 ;  /* 0x0000006ccd697223 */ /* 0x080fe2000001086e */
[----:B------:R-:W-:Y:S01]  /*e770*/  FMUL.FTZ R108, R199, R108 ;  /* 0x0000006cc76c7220 */ /* 0x000fe20000410000 */
[----:B------:R-:W-:Y:S01]  /*e780*/  FFMA.FTZ R114, R227, UR36, R114 ;  /* 0x00000024e3727c23 */ /* 0x000fe20008010072 */
[C---:B------:R-:W-:Y:S01]  /*e790*/  FMUL.FTZ R110, R202.reuse, R107 ;  /* 0x0000006bca6e7220 */ /* 0x040fe20000410000 */
[----:B0-----:R-:W-:Y:S01]  /*e7a0*/  FMUL.FTZ R112, R202, R104 ;  /* 0x00000068ca707220 */ /* 0x001fe20000410000 */
[----:B------:R-:W-:Y:S01]  /*e7b0*/  FADD.FTZ R105, R106, R105 ;  /* 0x000000696a697221 */ /* 0x000fe20000010000 */
[----:B------:R-:W-:Y:S01]  /*e7c0*/  FMUL.FTZ R111, R230, UR36 ;  /* 0x00000024e66f7c20 */ /* 0x000fe20008410000 */
[----:B------:R-:W-:Y:S01]  /*e7d0*/  FMUL.FTZ R106, R64, R85 ;  /* 0x00000055406a7220 */ /* 0x000fe20000410000 */
[----:B------:R-:W-:Y:S01]  /*e7e0*/  FFMA.FTZ R112, R203, R107, -R112 ;  /* 0x0000006bcb707223 */ /* 0x000fe20000010870 */
[----:B------:R0:W-:Y:S01]  /*e7f0*/  STS [R61+0x2170], R116 ;  /* 0x002170743d007388 */ /* 0x0001e20000000800 */
[----:B------:R-:W-:Y:S01]  /*e800*/  FFMA.FTZ R108, R205, R102, R108 ;  /* 0x00000066cd6c7223 */ /* 0x000fe2000001006c */
[----:B------:R-:W-:Y:S01]  /*e810*/  FFMA.FTZ R107, R203, R104, R110 ;  /* 0x00000068cb6b7223 */ /* 0x000fe2000001006e */
[----:B------:R-:W-:Y:S01]  /*e820*/  FFMA.FTZ R111, R228, UR49, -R111 ;  /* 0x00000031e46f7c23 */ /* 0x000fe2000801086f */
[----:B------:R-:W-:Y:S01]  /*e830*/  FADD.FTZ R112, R105, R112 ;  /* 0x0000007069707221 */ /* 0x000fe20000010000 */
[-C--:B------:R-:W-:Y:S01]  /*e840*/  FFMA.FTZ R225, R33, -R85.reuse, R225 ;  /* 0x8000005521e17223 */ /* 0x080fe200000100e1 */
[----:B------:R-:W-:Y:S01]  /*e850*/  FMUL.FTZ R110, R144, R85 ;  /* 0x00000055906e7220 */ /* 0x000fe20000410000 */
[----:B------:R-:W-:Y:S01]  /*e860*/  FMUL.FTZ R105, R65, R84 ;  /* 0x0000005441697220 */ /* 0x000fe20000410000 */
[----:B------:R-:W-:Y:S01]  /*e870*/  FADD.FTZ R108, R109, R108 ;  /* 0x0000006c6d6c7221 */ /* 0x000fe20000010000 */
[----:B------:R-:W-:Y:S01]  /*e880*/  FMUL.FTZ R118, R2, R111 ;  /* 0x0000006f02767220 */ /* 0x000fe20000410000 */
[----:B0-----:R-:W-:Y:S01]  /*e890*/  FMUL.FTZ R116, R3, -R114 ;  /* 0x8000007203747220 */ /* 0x001fe20000410000 */
[----:B------:R-:W-:Y:S01]  /*e8a0*/  FMUL.FTZ R114, R201, R106 ;  /* 0x0000006ac9727220 */ /* 0x000fe20000410000 */
        /* <DEDUP_REMOVED lines=9> */
[----:B------:R-:W-:Y:S01]  /*e940*/  FMUL.FTZ R115, R230, UR49 ;  /* 0x00000031e6737c20 */ /* 0x000fe20008410000 */
[----:B------:R-:W-:Y:S01]  /*e950*/  FMUL.FTZ R108, R200, R83 ;  /* 0x00000053c86c7220 */ /* 0x000fe20000410000 */
[----:B------:R0:W-:Y:S01]  /*e960*/  STS [R61+0x2174], R116 ;  /* 0x002174743d007388 */ /* 0x0001e20000000800 */
[----:B------:R-:W-:Y:S01]  /*e970*/  FADD.FTZ R107, R107, R110 ;  /* 0x0000006e6b6b7221 */ /* 0x000fe20000010000 */
[----:B------:R-:W-:Y:S01]  /*e980*/  FFMA.FTZ R110, R226, R105, R111 ;  /* 0x00000069e26e7223 */ /* 0x000fe2000001006f */
[----:B------:R-:W-:Y:S01]  /*e990*/  FFMA.FTZ R115, R228, UR36, R115 ;  /* 0x00000024e4737c23 */ /* 0x000fe20008010073 */
[----:B------:R1:W-:Y:S01]  /*e9a0*/  STS [R61+0x2178], R118 ;  /* 0x002178763d007388 */ /* 0x0003e20000000800 */
[----:B------:R-:W-:Y:S01]  /*e9b0*/  FFMA.FTZ R227, R31, -R83, R227 ;  /* 0x800000531fe37223 */ /* 0x000fe200000100e3 */
[----:B------:R-:W-:Y:S01]  /*e9c0*/  FADD.FTZ R109, R112, R109 ;  /* 0x0000006d706d7221 */ /* 0x000fe20000010000 */
[----:B------:R-:W-:Y:S01]  /*e9d0*/  FADD.FTZ R107, R107, R110 ;  /* 0x0000006e6b6b7221 */ /* 0x000fe20000010000 */
[----:B------:R-:W-:Y:S01]  /*e9e0*/  IADD3 R110, PT, PT, R183, 0x80, RZ ;  /* 0x00000080b76e7810 */ /* 0x000fe20007ffe0ff */
[----:B------:R-:W-:Y:S01]  /*e9f0*/  FMUL.FTZ R120, R2, -R115 ;  /* 0x8000007302787220 */ /* 0x000fe20000410000 */
[----:B0-----:R-:W-:Y:S01]  /*ea00*/  FMUL.FTZ R116, R146, R83 ;  /* 0x0000005392747220 */ /* 0x001fe20000410000 */
[----:B------:R-:W-:Y:S01]  /*ea10*/  FADD.FTZ R109, R109, R114 ;  /* 0x000000726d6d7221 */ /* 0x000fe20000010000 */
[----:B------:R-:W-:Y:S01]  /*ea20*/  LEA.HI R110, R110, R183, RZ, 0x1b ;  /* 0x000000b76e6e7211 */ /* 0x000fe200078fd8ff */
[----:B------:R-:W-:Y:S01]  /*ea30*/  FMUL.FTZ R112, R69, UR48 ;  /* 0x0000003045707c20 */ /* 0x000fe20008410000 */
[----:B-1----:R-:W-:Y:S01]  /*ea40*/  FMUL.FTZ R118, R223, R108 ;  /* 0x0000006cdf767220 */ /* 0x002fe20000410000 */
[----:B------:R0:W-:Y:S01]  /*ea50*/  STS [R61+0x217c], R120 ;  /* 0x00217c783d007388 */ /* 0x0001e20000000800 */
[----:B------:R-:W-:Y:S01]  /*ea60*/  FMUL.FTZ R111, R200, UR48 ;  /* 0x00000030c86f7c20 */ /* 0x000fe20008410000 */
[----:B------:R-:W-:Y:S01]  /*ea70*/  FMUL.FTZ R113, R146, UR48 ;  /* 0x0000003092717c20 */ /* 0x000fe20008410000 */
[-C--:B------:R-:W-:Y:S01]  /*ea80*/  FFMA.FTZ R118, R227, R116.reuse, -R118 ;  /* 0x00000074e3767223 */ /* 0x080fe20000010876 */
[----:B------:R-:W-:Y:S01]  /*ea90*/  FMUL.FTZ R116, R223, R116 ;  /* 0x00000074df747220 */ /* 0x000fe20000410000 */
[----:B------:R-:W-:Y:S01]  /*eaa0*/  FMUL.FTZ R114, R145, UR48 ;  /* 0x0000003091727c20 */ /* 0x000fe20008410000 */
[----:B------:R-:W-:Y:S01]  /*eab0*/  FMUL.FTZ R115, R64, UR48 ;  /* 0x0000003040737c20 */ /* 0x000fe20008410000 */
[----:B------:R-:W-:Y:S01]  /*eac0*/  FADD.FTZ R117, R109, R118 ;  /* 0x000000766d757221 */ /* 0x000fe20000010000 */
[----:B------:R-:W-:Y:S01]  /*ead0*/  FFMA.FTZ R116, R227, R108, R116 ;  /* 0x0000006ce3747223 */ /* 0x000fe20000010074 */
[----:B------:R-:W-:Y:S01]  /*eae0*/  LEA R118, R110, UR25, 0x2 ;  /* 0x000000196e767c11 */ /* 0x000fe2000f8e10ff */
[----:B------:R-:W-:Y:S01]  /*eaf0*/  BAR.SYNC.DEFER_BLOCKING 0x0 ;  /* 0x0000000000007b1d */ /* 0x000fe20000010000 */
[C---:B------:R-:W-:Y:S01]  /*eb00*/  FMUL.FTZ R110, R149.reuse, UR48 ;  /* 0x00000030956e7c20 */ /* 0x040fe20008410000 */
[----:B------:R-:W-:Y:S01]  /*eb10*/  FFMA.FTZ R109, R149, UR37, -R112 ;  /* 0x00000025956d7c23 */ /* 0x000fe20008010870 */
[----:B------:R-:W-:Y:S01]  /*eb20*/  FMUL.FTZ R112, R65, UR48 ;  /* 0x0000003041707c20 */ /* 0x000fe20008410000 */
[----:B------:R-:W-:Y:S01]  /*eb30*/  FADD.FTZ R121, R107, R116 ;  /* 0x000000746b797221 */ /* 0x000fe20000010000 */
[----:B------:R-:W-:Y:S01]  /*eb40*/  FFMA.FTZ R107, R69, UR37, R110 ;  /* 0x00000025456b7c23 */ /* 0x000fe2000801006e */
[----:B------:R-:W-:Y:S01]  /*eb50*/  FFMA.FTZ R110, R146, UR37, -R111 ;  /* 0x00000025926e7c23 */ /* 0x000fe2000801086f */
[----:B------:R-:W-:Y:S01]  /*eb60*/  FFMA.FTZ R111, R145, UR37, -R112 ;  /* 0x00000025916f7c23 */ /* 0x000fe20008010870 */
[----:B------:R-:W-:Y:S01]  /*eb70*/  FFMA.FTZ R112, R200, UR37, R113 ;  /* 0x00000025c8707c23 */ /* 0x000fe20008010071 */
[----:B------:R-:W-:Y:S01]  /*eb80*/  FFMA.FTZ R113, R65, UR37, R114 ;  /* 0x0000002541717c23 */ /* 0x000fe20008010072 */
[----:B------:R-:W-:Y:S01]  /*eb90*/  FFMA.FTZ R114, R144, UR37, -R115 ;  /* 0x0000002590727c23 */ /* 0x000fe20008010873 */
[----:B------:R-:W-:Y:S01]  /*eba0*/  FMUL.FTZ R115, R66, UR48 ;  /* 0x0000003042737c20 */ /* 0x000fe20008410000 */
[----:B------:R-:W-:Y:S01]  /*ebb0*/  FMUL.FTZ R116, R67, UR48 ;  /* 0x0000003043747c20 */ /* 0x000fe20008410000 */
[----:B------:R-:W-:Y:S01]  /*ebc0*/  UMOV UR26, UR34 ;  /* 0x00000022001a7c82 */ /* 0x000fe20008000000 */
[----:B------:R-:W-:Y:S01]  /*ebd0*/  FMUL.FTZ R123, R144, UR48 ;  /* 0x00000030907b7c20 */ /* 0x000fe20008410000 */
[C---:B0-----:R-:W-:Y:S01]  /*ebe0*/  FFMA.FTZ R120, R142.reuse, UR37, -R115 ;  /* 0x000000258e787c23 */ /* 0x041fe20008010873 */
[----:B------:R-:W-:Y:S01]  /*ebf0*/  FFMA.FTZ R119, R143, UR37, -R116 ;  /* 0x000000258f777c23 */ /* 0x000fe20008010874 */
[----:B------:R-:W-:Y:S01]  /*ec00*/  FMUL.FTZ R115, R142, UR48 ;  /* 0x000000308e737c20 */ /* 0x000fe20008410000 */
[----:B------:R-:W-:Y:S01]  /*ec10*/  FMUL.FTZ R116, R77, UR48 ;  /* 0x000000304d747c20 */ /* 0x000fe20008410000 */
[----:B------:R-:W-:Y:S01]  /*ec20*/  FFMA.FTZ R164, -R9, R164, R167 ;  /* 0x000000a409a47223 */ /* 0x000fe200000101a7 */
[----:B------:R-:W-:Y:S01]  /*ec30*/  MOV R147, UR26 ;  /* 0x0000001a00937c02 */ /* 0x000fe20008000f00 */
[----:B------:R-:W-:Y:S01]  /*ec40*/  FFMA.FTZ R144, R66, UR37, R115 ;  /* 0x0000002542907c23 */ /* 0x000fe20008010073 */
[----:B------:R-:W-:Y:S01]  /*ec50*/  FMUL.FTZ R115, R185, UR48 ;  /* 0x00000030b9737c20 */ /* 0x000fe20008410000 */
[----:B------:R-:W-:Y:S01]  /*ec60*/  FFMA.FTZ R131, R141, UR37, -R116 ;  /* 0x000000258d837c23 */ /* 0x000fe20008010874 */
[----:B------:R-:W-:Y:S01]  /*ec70*/  FFMA.FTZ R150, R64, UR37, R123 ;  /* 0x0000002540967c23 */ /* 0x000fe2000801007b */
[----:B------:R-:W-:Y:S01]  /*ec80*/  FMUL.FTZ R116, R184, UR48 ;  /* 0x00000030b8747c20 */ /* 0x000fe20008410000 */
[----:B------:R-:W-:Y:S01]  /*ec90*/  FFMA.FTZ R163, -R8, R163, R164 ;  /* 0x000000a308a37223 */ /* 0x000fe200000101a4 */
[----:B------:R0:W1:Y:S01]  /*eca0*/  LDS R61, [R118+0x2300] ;  /* 0x00230000763d7984 */ /* 0x0000620000000800 */
[----:B------:R-:W-:Y:S01]  /*ecb0*/  FMUL.FTZ R123, R220, UR48 ;  /* 0x00000030dc7b7c20 */ /* 0x000fe20008410000 */
[----:B------:R-:W-:Y:S01]  /*ecc0*/  LEA R60, R147, -R60, 0x1 ;  /* 0x8000003c933c7211 */ /* 0x000fe200078e08ff */
[----:B------:R-:W-:Y:S01]  /*ecd0*/  FFMA.FTZ R142, R140, UR37, -R115 ;  /* 0x000000258c8e7c23 */ /* 0x000fe20008010873 */
[C---:B------:R-:W-:Y:S01]  /*ece0*/  FFMA.FTZ R115, R139.reuse, UR37, -R116 ;  /* 0x000000258b737c23 */ /* 0x040fe20008010874 */
[----:B------:R-:W-:Y:S01]  /*ecf0*/  FMUL.FTZ R125, R139, UR48 ;  /* 0x000000308b7d7c20 */ /* 0x000fe20008410000 */
[----:B------:R-:W-:Y:S01]  /*ed00*/  FFMA.FTZ R162, -R7, R162, R163 ;  /* 0x000000a207a27223 */ /* 0x000fe200000101a3 */
[----:B------:R-:W-:Y:S01]  /*ed10*/  FMUL.FTZ R116, R217, UR48 ;  /* 0x00000030d9747c20 */ /* 0x000fe20008410000 */
[----:B0-----:R-:W-:Y:S01]  /*ed20*/  FMUL.FTZ R118, R141, UR48 ;  /* 0x000000308d767c20 */ /* 0x001fe20008410000 */
[----:B------:R-:W-:Y:S01]  /*ed30*/  FFMA.FTZ R130, R138, UR37, -R123 ;  /* 0x000000258a827c23 */ /* 0x000fe2000801087b */
[----:B------:R-:W-:Y:S01]  /*ed40*/  ISETP.GE.AND P2, PT, R60, 0x1, PT ;  /* 0x000000013c00780c */ /* 0x000fe20003f46270 */
[----:B------:R-:W-:Y:S01]  /*ed50*/  FMUL.FTZ R123, R215, UR48 ;  /* 0x00000030d77b7c20 */ /* 0x000fe20008410000 */
[----:B------:R-:W-:Y:S01]  /*ed60*/  FFMA.FTZ R139, R77, UR37, R118 ;  /* 0x000000254d8b7c23 */ /* 0x000fe20008010076 */
[----:B------:R-:W-:Y:S01]  /*ed70*/  FMUL.FTZ R148, R140, UR48 ;  /* 0x000000308c947c20 */ /* 0x000fe20008410000 */
[----:B------:R-:W-:Y:S01]  /*ed80*/  FMUL.FTZ R118, R136, UR48 ;  /* 0x0000003088767c20 */ /* 0x000fe20008410000 */
[----:B------:R-:W-:Y:S01]  /*ed90*/  FFMA.FTZ R140, R184, UR37, R125 ;  /* 0x00000025b88c7c23 */ /* 0x000fe2000801007d */
[----:B------:R-:W-:Y:S01]  /*eda0*/  FFMA.FTZ R159, -R6, R159, R162 ;  /* 0x0000009f069f7223 */ /* 0x000fe200000101a2 */
[----:B------:R-:W-:Y:S01]  /*edb0*/  FMUL.FTZ R129, R138, UR48 ;  /* 0x000000308a817c20 */ /* 0x000fe20008410000 */
[C---:B------:R-:W-:Y:S01]  /*edc0*/  FFMA.FTZ R125, R137.reuse, UR37, -R116 ;  /* 0x00000025897d7c23 */ /* 0x040fe20008010874 */
[----:B------:R-:W-:Y:S01]  /*edd0*/  FMUL.FTZ R152, R137, UR48 ;  /* 0x0000003089987c20 */ /* 0x000fe20008410000 */
[----:B------:R-:W-:Y:S01]  /*ede0*/  FFMA.FTZ R128, R136, UR37, -R123 ;  /* 0x0000002588807c23 */ /* 0x000fe2000801087b */
[----:B------:R-:W-:Y:S01]  /*edf0*/  FMUL.FTZ R116, R213, UR48 ;  /* 0x00000030d5747c20 */ /* 0x000fe20008410000 */
[----:B------:R-:W-:Y:S01]  /*ee00*/  FFMA.FTZ R137, R215, UR37, R118 ;  /* 0x00000025d7897c23 */ /* 0x000fe20008010076 */
[----:B------:R-:W-:Y:S01]  /*ee10*/  FMUL.FTZ R123, R210, UR48 ;  /* 0x00000030d27b7c20 */ /* 0x000fe20008410000 */
[----:B------:R-:W-:Y:S01]  /*ee20*/  FMUL.FTZ R118, R208, UR48 ;  /* 0x00000030d0767c20 */ /* 0x000fe20008410000 */
[----:B------:R-:W-:Y:S01]  /*ee30*/  FFMA.FTZ R158, -R5, R158, R159 ;  /* 0x0000009e059e7223 */ /* 0x000fe2000001019f */
[----:B------:R-:W-:Y:S01]  /*ee40*/  FFMA.FTZ R138, R220, UR37, R129 ;  /* 0x00000025dc8a7c23 */ /* 0x000fe20008010081 */
[----:B------:R-:W-:Y:S01]  /*ee50*/  FFMA.FTZ R129, R135, UR37, -R116 ;  /* 0x0000002587817c23 */ /* 0x000fe20008010874 */
[----:B------:R-:W-:Y:S01]  /*ee60*/  FMUL.FTZ R146, R143, UR48 ;  /* 0x000000308f927c20 */ /* 0x000fe20008410000 */
[----:B------:R-:W-:Y:S01]  /*ee70*/  FFMA.FTZ R136, R217, UR37, R152 ;  /* 0x00000025d9887c23 */ /* 0x000fe20008010098 */
[----:B------:R-:W-:Y:S01]  /*ee80*/  FFMA.FTZ R116, R134, UR37, -R123 ;  /* 0x0000002586747c23 */ /* 0x000fe2000801087b */
[----:B------:R-:W-:Y:S01]  /*ee90*/  FMUL.FTZ R152, R135, UR48 ;  /* 0x0000003087987c20 */ /* 0x000fe20008410000 */
[----:B------:R-:W-:Y:S01]  /*eea0*/  FMUL.FTZ R123, R204, UR48 ;  /* 0x00000030cc7b7c20 */ /* 0x000fe20008410000 */
[C---:B------:R-:W-:Y:S01]  /*eeb0*/  FFMA.FTZ R118, R133.reuse, UR37, -R118 ;  /* 0x0000002585767c23 */ /* 0x040fe20008010876 */
[----:B------:R-:W-:Y:S01]  /*eec0*/  FMUL.FTZ R143, R133, UR48 ;  /* 0x00000030858f7c20 */ /* 0x000fe20008410000 */
[----:B------:R-:W-:Y:S01]  /*eed0*/  FFMA.FTZ R158, -R4, R155, R158 ;  /* 0x0000009b049e7223 */ /* 0x000fe2000001019e */
[----:B------:R-:W-:Y:S01]  /*eee0*/  FMUL.FTZ R135, R134, UR48 ;  /* 0x0000003086877c20 */ /* 0x000fe20008410000 */
[C---:B------:R-:W-:Y:S01]  /*eef0*/  FMUL.FTZ R133, R132.reuse, UR48 ;  /* 0x0000003084857c20 */ /* 0x040fe20008410000 */
[----:B------:R-:W-:Y:S01]  /*ef00*/  FFMA.FTZ R123, R132, UR37, -R123 ;  /* 0x00000025847b7c23 */ /* 0x000fe2000801087b */
[----:B------:R-:W-:Y:S01]  /*ef10*/  FFMA.FTZ R154, -R3, R154, R158 ;  /* 0x0000009a039a7223 */ /* 0x000fe2000001019e */
[----:B------:R-:W-:Y:S01]  /*ef20*/  IADD3 R122, PT, PT, R183, 0x100, RZ ;  /* 0x00000100b77a7810 */ /* 0x000fe20007ffe0ff */
[----:B------:R-:W-:Y:S01]  /*ef30*/  FFMA.FTZ R146, R67, UR37, R146 ;  /* 0x0000002543927c23 */ /* 0x000fe20008010092 */
[----:B------:R-:W-:Y:S01]  /*ef40*/  IADD3 R124, PT, PT, R183, 0x180, RZ ;  /* 0x00000180b77c7810 */ /* 0x000fe20007ffe0ff */
[----:B------:R-:W-:Y:S01]  /*ef50*/  FFMA.FTZ R148, R185, UR37, R148 ;  /* 0x00000025b9947c23 */ /* 0x000fe20008010094 */
[----:B------:R-:W-:Y:S01]  /*ef60*/  ISETP.GE.AND P3, PT, R60, 0x81, PT ;  /* 0x000000813c00780c */ /* 0x000fe20003f66270 */
[----:B------:R-:W-:Y:S01]  /*ef70*/  FFMA.FTZ R141, R213, UR37, R152 ;  /* 0x00000025d58d7c23 */ /* 0x000fe20008010098 */
[----:B------:R-:W-:Y:S01]  /*ef80*/  FFMA.FTZ R135, R210, UR37, R135 ;  /* 0x00000025d2877c23 */ /* 0x000fe20008010087 */
[----:B------:R-:W-:Y:S01]  /*ef90*/  FFMA.FTZ R132, R208, UR37, R143 ;  /* 0x00000025d0847c23 */ /* 0x000fe2000801008f */
[----:B------:R-:W-:Y:S01]  /*efa0*/  FFMA.FTZ R133, R204, UR37, R133 ;  /* 0x00000025cc857c23 */ /* 0x000fe20008010085 */
[----:B-1----:R-:W-:Y:S08]  /*efb0*/  @!P2 BRA `(.L_x_1266) ;  /* 0x000000000010a947 */ /* 0x002ff00003800000 */
[----:B------:R-:W-:-:S04]  /*efc0*/  LEA.HI R134, R183, R183, RZ, 0x1b ;  /* 0x000000b7b7867211 */ /* 0x000fc800078fd8ff */
[----:B------:R-:W-:-:S05]  /*efd0*/  LEA R134, R134, UR25, 0x2 ;  /* 0x0000001986867c11 */ /* 0x000fca000f8e10ff */
[----:B------:R-:W0:Y:S04]  /*efe0*/  LDS R143, [R134+0x2100] ;  /* 0x00210000868f7984 */ /* 0x000e280000000800 */
[----:B0-----:R0:W-:Y:S02]  /*eff0*/  REDG.E.ADD.F32.FTZ.RN.STRONG.GPU desc[UR32][R62.64], R143 ;  /* 0x0000008f3e0079a6 */ /* 0x0011e4000c12f320 */
.L_x_1266:
[----:B------:R-:W-:Y:S05]  /*f000*/  BSYNC.RECONVERGENT B0 ;  /* 0x0000000000007941 */ /* 0x000fea0003800200 */
.L_x_1265:
[----:B------:R-:W-:Y:S04]  /*f010*/  BSSY.RECONVERGENT B0, `(.L_x_1267) ;  /* 0x0000003000007945 */ /* 0x000fe80003800200 */
[----:B------:R-:W-:Y:S05]  /*f020*/  @!P3 BRA `(.L_x_1268) ;  /* 0x000000000004b947 */ /* 0x000fea0003800000 */
[----:B------:R1:W-:Y:S02]  /*f030*/  REDG.E.ADD.F32.FTZ.RN.STRONG.GPU desc[UR32][R62.64+0x200], R61 ;  /* 0x0002003d3e0079a6 */ /* 0x0003e4000c12f320 */
.L_x_1268:
[----:B------:R-:W-:Y:S05]  /*f040*/  BSYNC.RECONVERGENT B0 ;  /* 0x0000000000007941 */ /* 0x000fea0003800200 */
.L_x_1267:
        /* <DEDUP_REMOVED lines=8> */
[----:B------:R-:W-:Y:S02]  /*f0d0*/  IADD3 R152, PT, PT, R183, 0x280, RZ ;  /* 0x00000280b7987810 */ /* 0x000fe40007ffe0ff */
[----:B------:R-:W-:Y:S02]  /*f0e0*/  LEA R124, R124, UR25, 0x2 ;  /* 0x000000197c7c7c11 */ /* 0x000fe4000f8e10ff */
[C---:B------:R-:W-:Y:S02]  /*f0f0*/  ISETP.GE.AND P2, PT, R60.reuse, 0x181, PT ;  /* 0x000001813c00780c */ /* 0x040fe40003f46270 */
[C---:B------:R-:W-:Y:S02]  /*f100*/  ISETP.GE.AND P3, PT, R60.reuse, 0x201, PT ;  /* 0x000002013c00780c */ /* 0x040fe40003f66270 */
[C---:B------:R-:W-:Y:S02]  /*f110*/  ISETP.GE.AND P4, PT, R60.reuse, 0x281, PT ;  /* 0x000002813c00780c */ /* 0x040fe40003f86270 */
[----:B------:R-:W-:Y:S01]  /*f120*/  ISETP.GE.AND P5, PT, R60, 0x301, PT ;  /* 0x000003013c00780c */ /* 0x000fe20003fa6270 */
[----:B------:R-:W-:-:S12]  /*f130*/  @!P6 BRA `(.L_x_1270) ;  /* 0x000000000004e947 */ /* 0x000fd80003800000 */
[----:B-1----:R2:W-:Y:S02]  /*f140*/  REDG.E.ADD.F32.FTZ.RN.STRONG.GPU desc[UR32][R62.64+0x400], R61 ;  /* 0x0004003d3e0079a6 */ /* 0x0025e4000c12f320 */
.L_x_1270:
[----:B------:R-:W-:Y:S05]  /*f150*/  BSYNC.RECONVERGENT B0 ;  /* 0x0000000000007941 */ /* 0x000fea0003800200 */
.L_x_1269:
[----:B-12---:R1:W2:Y:S01]  /*f160*/  LDS R61, [R124+0x2700] ;  /* 0x002700007c3d7984 */ /* 0x0062a20000000800 */
[----:B------:R-:W-:Y:S01]  /*f170*/  BSSY.RECONVERGENT B0, `(.L_x_1271) ;  /* 0x0000006000007945 */ /* 0x000fe20003800200 */
[----:B------:R-:W-:Y:S02]  /*f180*/  IADD3 R122, PT, PT, R183, 0x300, RZ ;  /* 0x00000300b77a7810 */ /* 0x000fe40007ffe0ff */
[----:B------:R-:W-:Y:S02]  /*f190*/  LEA R134, R134, UR25, 0x2 ;  /* 0x0000001986867c11 */ /* 0x000fe4000f8e10ff */
[----:B------:R-:W-:Y:S01]  /*f1a0*/  LEA.HI R152, R152, R183, RZ, 0x1b ;  /* 0x000000b798987211 */ /* 0x000fe200078fd8ff */
[----:B------:R-:W-:Y:S06]  /*f1b0*/  @!P2 BRA `(.L_x_1272) ;  /* 0x000000000004a947 */ /* 0x000fec0003800000 */
[----:B--2---:R3:W-:Y:S02]  /*f1c0*/  REDG.E.ADD.F32.FTZ.RN.STRONG.GPU desc[UR32][R62.64+0x600], R61 ;  /* 0x0006003d3e0079a6 */ /* 0x0047e4000c12f320 */
.L_x_1272:
[----:B------:R-:W-:Y:S05]  /*f1d0*/  BSYNC.RECONVERGENT B0 ;  /* 0x0000000000007941 */ /* 0x000fea0003800200 */
.L_x_1271:
[----:B--23--:R2:W3:Y:S01]  /*f1e0*/  LDS R61, [R134+0x2900] ;  /* 0x00290000863d7984 */ /* 0x00c4e20000000800 */
[----:B------:R-:W-:Y:S01]  /*f1f0*/  BSSY.RECONVERGENT B0, `(.L_x_1273) ;  /* 0x0000005000007945 */ /* 0x000fe20003800200 */
[----:B------:R-:W-:Y:S02]  /*f200*/  LEA.HI R122, R122, R183, RZ, 0x1b ;  /* 0x000000b77a7a7211 */ /* 0x000fe400078fd8ff */
[----:B------:R-:W-:Y:S01]  /*f210*/  LEA R152, R152, UR25, 0x2 ;  /* 0x0000001998987c11 */ /* 0x000fe2000f8e10ff */
[----:B------:R-:W-:Y:S06]  /*f220*/  @!P3 BRA `(.L_x_1274) ;  /* 0x000000000004b947 */ /* 0x000fec0003800000 */
[----:B---3--:R4:W-:Y:S02]  /*f230*/  REDG.E.ADD.F32.FTZ.RN.STRONG.GPU desc[UR32][R62.64+0x800], R61 ;  /* 0x0008003d3e0079a6 */ /* 0x0089e4000c12f320 */
.L_x_1274:
[----:B------:R-:W-:Y:S05]  /*f240*/  BSYNC.RECONVERGENT B0 ;  /* 0x0000000000007941 */ /* 0x000fea0003800200 */
.L_x_1273:
[----:B---34-:R3:W4:Y:S01]  /*f250*/  LDS R61, [R152+0x2b00] ;  /* 0x002b0000983d7984 */ /* 0x0187220000000800 */
[----:B------:R-:W-:Y:S01]  /*f260*/  BSSY.RECONVERGENT B0, `(.L_x_1275) ;  /* 0x0000004000007945 */ /* 0x000fe20003800200 */
[----:B--2---:R-:W-:-:S03]  /*f270*/  LEA R134, R122, UR25, 0x2 ;  /* 0x000000197a867c11 */ /* 0x004fc6000f8e10ff */
[----:B------:R-:W-:Y:S05]  /*f280*/  @!P4 BRA `(.L_x_1276) ;  /* 0x000000000004c947 */ /* 0x000fea0003800000 */
[----:B----4-:R2:W-:Y:S02]  /*f290*/  REDG.E.ADD.F32.FTZ.RN.STRONG.GPU desc[UR32][R62.64+0xa00], R61 ;  /* 0x000a003d3e0079a6 */ /* 0x0105e4000c12f320 */
.L_x_1276:
[----:B------:R-:W-:Y:S05]  /*f2a0*/  BSYNC.RECONVERGENT B0 ;  /* 0x0000000000007941 */ /* 0x000fea0003800200 */
.L_x_1275:
[----:B--2-4-:R2:W4:Y:S01]  /*f2b0*/  LDS R61, [R134+0x2d00] ;  /* 0x002d0000863d7984 */ /* 0x0145220000000800 */
[----:B------:R-:W-:Y:S01]  /*f2c0*/  BSSY.RECONVERGENT B0, `(.L_x_1277) ;  /* 0x0000005000007945 */ /* 0x000fe20003800200 */
[C---:B------:R-:W-:Y:S02]  /*f2d0*/  IADD3 R122, PT, PT, R183.reuse, 0x380, RZ ;  /* 0x00000380b77a7810 */ /* 0x040fe40007ffe0ff */
[----:B-1----:R-:W-:Y:S01]  /*f2e0*/  LOP3.LUT R124, R183, 0x400, RZ, 0xfc, !PT ;  /* 0x00000400b77c7812 */ /* 0x002fe200078efcff */
[----:B------:R-:W-:Y:S06]  /*f2f0*/  @!P5 BRA `(.L_x_1278) ;  /* 0x000000000004d947 */ /* 0x000fec0003800000 */
[----:B----4-:R1:W-:Y:S02]  /*f300*/  REDG.E.ADD.F32.FTZ.RN.STRONG.GPU desc[UR32][R62.64+0xc00], R61 ;  /* 0x000c003d3e0079a6 */ /* 0x0103e4000c12f320 */
.L_x_1278:
[----:B------:R-:W-:Y:S05]  /*f310*/  BSYNC.RECONVERGENT B0 ;  /* 0x0000000000007941 */ /* 0x000fea0003800200 */
.L_x_1277:
[-C--:B------:R-:W-:Y:S01]  /*f320*/  LEA.HI R122, R122, R183.reuse, RZ, 0x1b ;  /* 0x000000b77a7a7211 */ /* 0x080fe200078fd8ff */
[----:B------:R-:W-:Y:S01]  /*f330*/  BSSY.RECONVERGENT B0, `(.L_x_1279) ;  /* 0x000000f000007945 */ /* 0x000fe20003800200 */
[----:B------:R-:W-:Y:S02]  /*f340*/  ISETP.GE.AND P6, PT, R60, 0x381, PT ;  /* 0x000003813c00780c */ /* 0x000fe40003fc6270 */
[----:B-1--4-:R-:W-:Y:S02]  /*f350*/  LEA R61, R122, UR25, 0x2 ;  /* 0x000000197a3d7c11 */ /* 0x012fe4000f8e10ff */
[C---:B--2---:R-:W-:Y:S02]  /*f360*/  IADD3 R134, PT, PT, R183.reuse, 0x480, RZ ;  /* 0x00000480b7867810 */ /* 0x044fe40007ffe0ff */
[----:B------:R-:W-:Y:S02]  /*f370*/  LEA.HI R124, R124, R183, RZ, 0x1b ;  /* 0x000000b77c7c7211 */ /* 0x000fe400078fd8ff */
[----:B------:R-:W1:Y:S01]  /*f380*/  LDS R61, [R61+0x2f00] ;  /* 0x002f00003d3d7984 */ /* 0x000e620000000800 */
[----:B---3--:R-:W-:-:S02]  /*f390*/  IADD3 R152, PT, PT, R183, 0x500, RZ ;  /* 0x00000500b7987810 */ /* 0x008fc40007ffe0ff */
[----:B------:R-:W-:Y:S02]  /*f3a0*/  LEA.HI R134, R134, R183, RZ, 0x1b ;  /* 0x000000b786867211 */ /* 0x000fe400078fd8ff */
[----:B------:R-:W-:Y:S02]  /*f3b0*/  LEA R124, R124, UR25, 0x2 ;  /* 0x000000197c7c7c11 */ /* 0x000fe4000f8e10ff */
[C---:B------:R-:W-:Y:S02]  /*f3c0*/  ISETP.GE.AND P2, PT, R60.reuse, 0x401, PT ;  /* 0x000004013c00780c */ /* 0x040fe40003f46270 */
[C---:B------:R-:W-:Y:S02]  /*f3d0*/  ISETP.GE.AND P3, PT, R60.reuse, 0x481, PT ;  /* 0x000004813c00780c */ /* 0x040fe40003f66270 */
[C---:B------:R-:W-:Y:S02]  /*f3e0*/  ISETP.GE.AND P4, PT, R60.reuse, 0x501, PT ;  /* 0x000005013c00780c */ /* 0x040fe40003f86270 */
[----:B------:R-:W-:Y:S01]  /*f3f0*/  ISETP.GE.AND P5, PT, R60, 0x581, PT ;  /* 0x000005813c00780c */ /* 0x000fe20003fa6270 */
[----:B------:R-:W-:-:S12]  /*f400*/  @!P6 BRA `(.L_x_1280) ;  /* 0x000000000004e947 */ /* 0x000fd80003800000 */
[----:B-1----:R2:W-:Y:S02]  /*f410*/  REDG.E.ADD.F32.FTZ.RN.STRONG.GPU desc[UR32][R62.64+0xe00], R61 ;  /* 0x000e003d3e0079a6 */ /* 0x0025e4000c12f320 */
.L_x_1280:
[----:B------:R-:W-:Y:S05]  /*f420*/  BSYNC.RECONVERGENT B0 ;  /* 0x0000000000007941 */ /* 0x000fea0003800200 */
.L_x_1279:
[----:B-12---:R1:W2:Y:S01]  /*f430*/  LDS R61, [R124+0x3100] ;  /* 0x003100007c3d7984 */ /* 0x0062a20000000800 */
[----:B------:R-:W-:Y:S01]  /*f440*/  BSSY.RECONVERGENT B0, `(.L_x_1281) ;  /* 0x0000006000007945 */ /* 0x000fe20003800200 */
[----:B------:R-:W-:Y:S02]  /*f450*/  IADD3 R122, PT, PT, R183, 0x580, RZ ;  /* 0x00000580b77a7810 */ /* 0x000fe40007ffe0ff */
[----:B------:R-:W-:Y:S02]  /*f460*/  LEA.HI R152, R152, R183, RZ, 0x1b ;  /* 0x000000b798987211 */ /* 0x000fe400078fd8ff */
[----:B------:R-:W-:Y:S01]  /*f470*/  LEA R134, R134, UR25, 0x2 ;  /* 0x0000001986867c11 */ /* 0x000fe2000f8e10ff */
[----:B------:R-:W-:Y:S06]  /*f480*/  @!P2 BRA `(.L_x_1282) ;  /* 0x000000000004a947 */ /* 0x000fec0003800000 */
[----:B--2---:R3:W-:Y:S02]  /*f490*/  REDG.E.ADD.F32.FTZ.RN.STRONG.GPU desc[UR32][R62.64+0x1000], R61 ;  /* 0x0010003d3e0079a6 */ /* 0x0047e4000c12f320 */
.L_x_1282:
[----:B------:R-:W-:Y:S05]  /*f4a0*/  BSYNC.RECONVERGENT B0 ;  /* 0x0000000000007941 */ /* 0x000fea0003800200 */
.L_x_1281:
[----:B--23--:R2:W3:Y:S01]  /*f4b0*/  LDS R61, [R134+0x3300] ;  /* 0x00330000863d7984 */ /* 0x00c4e20000000800 */
[----:B------:R-:W-:Y:S01]  /*f4c0*/  BSSY.RECONVERGENT B0, `(.L_x_1283) ;  /* 0x0000005000007945 */ /* 0x000fe20003800200 */
[----:B------:R-:W-:Y:S02]  /*f4d0*/  LEA.HI R122, R122, R183, RZ, 0x1b ;  /* 0x000000b77a7a7211 */ /* 0x000fe400078fd8ff */
[----:B------:R-:W-:Y:S01]  /*f4e0*/  LEA R152, R152, UR25, 0x2 ;  /* 0x0000001998987c11 */ /* 0x000fe2000f8e10ff */
[----:B------:R-:W-:Y:S06]  /*f4f0*/  @!P3 BRA `(.L_x_1284) ;  /* 0x000000000004b947 */ /* 0x000fec0003800000 */
[----:B---3--:R4:W-:Y:S02]  /*f500*/  REDG.E.ADD.F32.FTZ.RN.STRONG.GPU desc[UR32][R62.64+0x1200], R61 ;  /* 0x0012003d3e0079a6 */ /* 0x0089e4000c12f320 */
.L_x_1284:
[----:B------:R-:W-:Y:S05]  /*f510*/  BSYNC.RECONVERGENT B0 ;  /* 0x0000000000007941 */ /* 0x000fea0003800200 */
.L_x_1283:
[----:B---34-:R3:W4:Y:S01]  /*f520*/  LDS R61, [R152+0x3500] ;  /* 0x00350000983d7984 */ /* 0x0187220000000800 */
[----:B------:R-:W-:Y:S01]  /*f530*/  BSSY.RECONVERGENT B0, `(.L_x_1285) ;  /* 0x0000004000007945 */ /* 0x000fe20003800200 */
[----:B--2---:R-:W-:-:S03]  /*f540*/  LEA R134, R122, UR25, 0x2 ;  /* 0x000000197a867c11 */ /* 0x004fc6000f8e10ff */
[----:B------:R-:W-:Y:S05]  /*f550*/  @!P4 BRA `(.L_x_1286) ;  /* 0x000000000004c947 */ /* 0x000fea0003800000 */
[----:B----4-:R2:W-:Y:S02]  /*f560*/  REDG.E.ADD.F32.FTZ.RN.STRONG.GPU desc[UR32][R62.64+0x1400], R61 ;  /* 0x0014003d3e0079a6 */ /* 0x0105e4000c12f320 */
.L_x_1286:
[----:B------:R-:W-:Y:S05]  /*f570*/  BSYNC.RECONVERGENT B0 ;  /* 0x0000000000007941 */ /* 0x000fea0003800200 */
.L_x_1285:
[----:B--2-4-:R2:W4:Y:S01]  /*f580*/  LDS R61, [R134+0x3700] ;  /* 0x00370000863d7984 */ /* 0x0145220000000800 */
[----:B------:R-:W-:Y:S01]  /*f590*/  BSSY.RECONVERGENT B0, `(.L_x_1287) ;  /* 0x0000005000007945 */ /* 0x000fe20003800200 */
[C---:B------:R-:W-:Y:S02]  /*f5a0*/  IADD3 R122, PT, PT, R183.reuse, 0x600, RZ ;  /* 0x00000600b77a7810 */ /* 0x040fe40007ffe0ff */
[----:B-1----:R-:W-:Y:S01]  /*f5b0*/  IADD3 R124, PT, PT, R183, 0x680, RZ ;  /* 0x00000680b77c7810 */ /* 0x002fe20007ffe0ff */
[----:B------:R-:W-:Y:S06]  /*f5c0*/  @!P5 BRA `(.L_x_1288) ;  /* 0x000000000004d947 */ /* 0x000fec0003800000 */
[----:B----4-:R1:W-:Y:S02]  /*f5d0*/  REDG.E.ADD.F32.FTZ.RN.STRONG.GPU desc[UR32][R62.64+0x1600], R61 ;  /* 0x0016003d3e0079a6 */ /* 0x0103e4000c12f320 */
.L_x_1288:
[----:B------:R-:W-:Y:S05]  /*f5e0*/  BSYNC.RECONVERGENT B0 ;  /* 0x0000000000007941 */ /* 0x000fea0003800200 */
.L_x_1287:
        /* <DEDUP_REMOVED lines=16> */
.L_x_1290:
[----:B------:R-:W-:Y:S05]  /*f6f0*/  BSYNC.RECONVERGENT B0 ;  /* 0x0000000000007941 */ /* 0x000fea0003800200 */
.L_x_1289:
[----:B-12---:R1:W2:Y:S01]  /*f700*/  LDS R61, [R124+0x3b00] ;  /* 0x003b00007c3d7984 */ /* 0x0062a20000000800 */
[----:B------:R-:W-:Y:S01]  /*f710*/  BSSY.RECONVERGENT B0, `(.L_x_1291) ;  /* 0x0000006000007945 */ /* 0x000fe20003800200 */
[----:B------:R-:W-:Y:S02]  /*f720*/  LOP3.LUT R122, R183, 0x800, RZ, 0xfc, !PT ;  /* 0x00000800b77a7812 */ /* 0x000fe400078efcff */
[----:B------:R-:W-:Y:S02]  /*f730*/  LEA.HI R152, R152, R183, RZ, 0x1b ;  /* 0x000000b798987211 */ /* 0x000fe400078fd8ff */
[----:B------:R-:W-:Y:S01]  /*f740*/  LEA R134, R134, UR25, 0x2 ;  /* 0x0000001986867c11 */ /* 0x000fe2000f8e10ff */
[----:B------:R-:W-:Y:S06]  /*f750*/  @!P2 BRA `(.L_x_1292) ;  /* 0x000000000004a947 */ /* 0x000fec0003800000 */
[----:B--2---:R3:W-:Y:S02]  /*f760*/  REDG.E.ADD.F32.FTZ.RN.STRONG.GPU desc[UR32][R62.64+0x1a00], R61 ;  /* 0x001a003d3e0079a6 */ /* 0x0047e4000c12f320 */
.L_x_1292:
[----:B------:R-:W-:Y:S05]  /*f770*/  BSYNC.RECONVERGENT B0 ;  /* 0x0000000000007941 */ /* 0x000fea0003800200 */
.L_x_1291:
[----:B--23--:R2:W3:Y:S01]  /*f780*/  LDS R61, [R134+0x3d00] ;  /* 0x003d0000863d7984 */ /* 0x00c4e20000000800 */
[----:B------:R-:W-:Y:S01]  /*f790*/  BSSY.RECONVERGENT B0, `(.L_x_1293) ;  /* 0x0000005000007945 */ /* 0x000fe20003800200 */
[----:B------:R-:W-:Y:S02]  /*f7a0*/  LEA.HI R122, R122, R183, RZ, 0x1b ;  /* 0x000000b77a7a7211 */ /* 0x000fe400078fd8ff */
[----:B------:R-:W-:Y:S01]  /*f7b0*/  LEA R152, R152, UR25, 0x2 ;  /* 0x0000001998987c11 */ /* 0x000fe2000f8e10ff */
[----:B------:R-:W-:Y:S06]  /*f7c0*/  @!P3 BRA `(.L_x_1294) ;  /* 0x000000000004b947 */ /* 0x000fec0003800000 */
[----:B---3--:R4:W-:Y:S02]  /*f7d0*/  REDG.E.ADD.F32.FTZ.RN.STRONG.GPU desc[UR32][R62.64+0x1c00], R61 ;  /* 0x001c003d3e0079a6 */ /* 0x0089e4000c12f320 */
.L_x_1294:
[----:B------:R-:W-:Y:S05]  /*f7e0*/  BSYNC.RECONVERGENT B0 ;  /* 0x0000000000007941 */ /* 0x000fea0003800200 */
.L_x_1293:
[----:B---34-:R3:W4:Y:S01]  /*f7f0*/  LDS R61, [R152+0x3f00] ;  /* 0x003f0000983d7984 */ /* 0x0187220000000800 */
[----:B------:R-:W-:Y:S01]  /*f800*/  BSSY.RECONVERGENT B0, `(.L_x_1295) ;  /* 0x0000004000007945 */ /* 0x000fe20003800200 */
[----:B--2---:R-:W-:-:S03]  /*f810*/  LEA R134, R122, UR25, 0x2 ;  /* 0x000000197a867c11 */ /* 0x004fc6000f8e10ff */
[----:B------:R-:W-:Y:S05]  /*f820*/  @!P4 BRA `(.L_x_1296) ;  /* 0x000000000004c947 */ /* 0x000fea0003800000 */
[----:B----4-:R2:W-:Y:S02]  /*f830*/  REDG.E.ADD.F32.FTZ.RN.STRONG.GPU desc[UR32][R62.64+0x1e00], R61 ;  /* 0x001e003d3e0079a6 */ /* 0x0105e4000c12f320 */
.L_x_1296:
[----:B------:R-:W-:Y:S05]  /*f840*/  BSYNC.RECONVERGENT B0 ;  /* 0x0000000000007941 */ /* 0x000fea0003800200 */
.L_x_1295:
[----:B--2-4-:R2:W4:Y:S01]  /*f850*/  LDS R61, [R134+0x4100] ;  /* 0x00410000863d7984 */ /* 0x0145220000000800 */
[----:B------:R-:W-:Y:S01]  /*f860*/  BSSY.RECONVERGENT B0, `(.L_x_1297) ;  /* 0x0000005000007945 */ /* 0x000fe20003800200 */
[C---:B------:R-:W-:Y:S02]  /*f870*/  IADD3 R122, PT, PT, R183.reuse, 0x880, RZ ;  /* 0x00000880b77a7810 */ /* 0x040fe40007ffe0ff */
[----:B-1----:R-:W-:Y:S01]  /*f880*/  IADD3 R124, PT, PT, R183, 0x900, RZ ;  /* 0x00000900b77c7810 */ /* 0x002fe20007ffe0ff */
[----:B------:R-:W-:Y:S06]  /*f890*/  @!P5 BRA `(.L_x_1298) ;  /* 0x000000000004d947 */ /* 0x000fec0003800000 */
[----:B----4-:R1:W-:Y:S02]  /*f8a0*/  REDG.E.ADD.F32.FTZ.RN.STRONG.GPU desc[UR32][R62.64+0x2000], R61 ;  /* 0x0020003d3e0079a6 */ /* 0x0103e4000c12f320 */
.L_x_1298:
[----:B------:R-:W-:Y:S05]  /*f8b0*/  BSYNC.RECONVERGENT B0 ;  /* 0x0000000000007941 */ /* 0x000fea0003800200 */
.L_x_1297:
        /* <DEDUP_REMOVED lines=16> */
.L_x_1300:
[----:B------:R-:W-:Y:S05]  /*f9c0*/  BSYNC.RECONVERGENT B0 ;  /* 0x0000000000007941 */ /* 0x000fea0003800200 */
.L_x_1299:
[----:B-12---:R1:W2:Y:S01]  /*f9d0*/  LDS R61, [R124+0x4500] ;  /* 0x004500007c3d7984 */ /* 0x0062a20000000800 */
[----:B------:R-:W-:Y:S01]  /*f9e0*/  BSSY.RECONVERGENT B0, `(.L_x_1301) ;  /* 0x0000006000007945 */ /* 0x000fe20003800200 */
[----:B------:R-:W-:Y:S02]  /*f9f0*/  IADD3 R122, PT, PT, R183, 0xa80, RZ ;  /* 0x00000a80b77a7810 */ /* 0x000fe40007ffe0ff */
[----:B------:R-:W-:Y:S02]  /*fa00*/  LEA.HI R152, R152, R183, RZ, 0x1b ;  /* 0x000000b798987211 */ /* 0x000fe400078fd8ff */
[----:B------:R-:W-:Y:S01]  /*fa10*/  LEA R134, R134, UR25, 0x2 ;  /* 0x0000001986867c11 */ /* 0x000fe2000f8e10ff */
[----:B------:R-:W-:Y:S06]  /*fa20*/  @!P2 BRA `(.L_x_1302) ;  /* 0x000000000004a947 */ /* 0x000fec0003800000 */
[----:B--2---:R3:W-:Y:S02]  /*fa30*/  REDG.E.ADD.F32.FTZ.RN.STRONG.GPU desc[UR32][R62.64+0x2400], R61 ;  /* 0x0024003d3e0079a6 */ /* 0x0047e4000c12f320 */
.L_x_1302:
[----:B------:R-:W-:Y:S05]  /*fa40*/  BSYNC.RECONVERGENT B0 ;  /* 0x0000000000007941 */ /* 0x000fea0003800200 */
.L_x_1301:
[----:B--23--:R2:W3:Y:S01]  /*fa50*/  LDS R61, [R134+0x4700] ;  /* 0x00470000863d7984 */ /* 0x00c4e20000000800 */
[----:B------:R-:W-:Y:S01]  /*fa60*/  BSSY.RECONVERGENT B0, `(.L_x_1303) ;  /* 0x0000005000007945 */ /* 0x000fe20003800200 */
[----:B------:R-:W-:Y:S02]  /*fa70*/  LEA.HI R122, R122, R183, RZ, 0x1b ;  /* 0x000000b77a7a7211 */ /* 0x000fe400078fd8ff */
[----:B------:R-:W-:Y:S01]  /*fa80*/  LEA R152, R152, UR25, 0x2 ;  /* 0x0000001998987c11 */ /* 0x000fe2000f8e10ff */
[----:B------:R-:W-:Y:S06]  /*fa90*/  @!P3 BRA `(.L_x_1304) ;  /* 0x000000000004b947 */ /* 0x000fec0003800000 */
[----:B---3--:R4:W-:Y:S02]  /*faa0*/  REDG.E.ADD.F32.FTZ.RN.STRONG.GPU desc[UR32][R62.64+0x2600], R61 ;  /* 0x0026003d3e0079a6 */ /* 0x0089e4000c12f320 */
.L_x_1304:
[----:B------:R-:W-:Y:S05]  /*fab0*/  BSYNC.RECONVERGENT B0 ;  /* 0x0000000000007941 */ /* 0x000fea0003800200 */
.L_x_1303:
[----:B---34-:R3:W4:Y:S01]  /*fac0*/  LDS R61, [R152+0x4900] ;  /* 0x00490000983d7984 */ /* 0x0187220000000800 */
[----:B------:R-:W-:Y:S01]  /*fad0*/  BSSY.RECONVERGENT B0, `(.L_x_1305) ;  /* 0x0000004000007945 */ /* 0x000fe20003800200 */
[----:B--2---:R-:W-:-:S03]  /*fae0*/  LEA R134, R122, UR25, 0x2 ;  /* 0x000000197a867c11 */ /* 0x004fc6000f8e10ff */
[----:B------:R-:W-:Y:S05]  /*faf0*/  @!P4 BRA `(.L_x_1306) ;  /* 0x000000000004c947 */ /* 0x000fea0003800000 */
[----:B----4-:R2:W-:Y:S02]  /*fb00*/  REDG.E.ADD.F32.FTZ.RN.STRONG.GPU desc[UR32][R62.64+0x2800], R61 ;  /* 0x0028003d3e0079a6 */ /* 0x0105e4000c12f320 */
.L_x_1306:
[----:B------:R-:W-:Y:S05]  /*fb10*/  BSYNC.RECONVERGENT B0 ;  /* 0x0000000000007941 */ /* 0x000fea0003800200 */
.L_x_1305:
[----:B--2-4-:R2:W4:Y:S01]  /*fb20*/  LDS R61, [R134+0x4b00] ;  /* 0x004b0000863d7984 */ /* 0x0145220000000800 */
[----:B------:R-:W-:Y:S01]  /*fb30*/  BSSY.RECONVERGENT B0, `(.L_x_1307) ;  /* 0x0000005000007945 */ /* 0x000fe20003800200 */
[C---:B------:R-:W-:Y:S02]  /*fb40*/  IADD3 R122, PT, PT, R183.reuse, 0xb00, RZ ;  /* 0x00000b00b77a7810 */ /* 0x040fe40007ffe0ff */
[----:B-1----:R-:W-:Y:S01]  /*fb50*/  IADD3 R124, PT, PT, R183, 0xb80, RZ ;  /* 0x00000b80b77c7810 */ /* 0x002fe20007ffe0ff */
[----:B------:R-:W-:Y:S06]  /*fb60*/  @!P5 BRA `(.L_x_1308) ;  /* 0x000000000004d947 */ /* 0x000fec0003800000 */
[----:B----4-:R1:W-:Y:S02]  /*fb70*/  REDG.E.ADD.F32.FTZ.RN.STRONG.GPU desc[UR32][R62.64+0x2a00], R61 ;  /* 0x002a003d3e0079a6 */ /* 0x0103e4000c12f320 */
.L_x_1308:
[----:B------:R-:W-:Y:S05]  /*fb80*/  BSYNC.RECONVERGENT B0 ;  /* 0x0000000000007941 */ /* 0x000fea0003800200 */
.L_x_1307:
[-C--:B------:R-:W-:Y:S01]  /*fb90*/  LEA.HI R122, R122, R183.reuse, RZ, 0x1b ;  /* 0x000000b77a7a7211 */ /* 0x080fe200078fd8ff */
[----:B------:R-:W-:Y:S01]  /*fba0*/  BSSY.RECONVERGENT B0, `(.L_x_1309) ;  /* 0x000000f000007945 */ /* 0x000fe20003800200 */
[----:B------:R-:W-:Y:S02]  /*fbb0*/  ISETP.GE.AND P6, PT, R60, 0xb01, PT ;  /* 0x00000b013c00780c */ /* 0x000fe40003fc6270 */
[----:B-1--4-:R-:W-:Y:S02]  /*fbc0*/  LEA R61, R122, UR25, 0x2 ;  /* 0x000000197a3d7c11 */ /* 0x012fe4000f8e10ff */
[C---:B--2---:R-:W-:Y:S02]  /*fbd0*/  LOP3.LUT R134, R183.reuse, 0xc00, RZ, 0xfc, !PT ;  /* 0x00000c00b7867812 */ /* 0x044fe400078efcff */
        /* <DEDUP_REMOVED lines=11> */
.L_x_1310:
[----:B------:R-:W-:Y:S05]  /*fc90*/  BSYNC.RECONVERGENT B0 ;  /* 0x0000000000007941 */ /* 0x000fea0003800200 */
.L_x_1309:
[----:B-12---:R1:W2:Y:S01]  /*fca0*/  LDS R61, [R124+0x4f00] ;  /* 0x004f00007c3d7984 */ /* 0x0062a20000000800 */
[----:B------:R-:W-:Y:S01]  /*fcb0*/  BSSY.RECONVERGENT B0, `(.L_x_1311) ;  /* 0x0000006000007945 */ /* 0x000fe20003800200 */
[----:B------:R-:W-:Y:S02]  /*fcc0*/  IADD3 R122, PT, PT, R183, 0xd00, RZ ;  /* 0x00000d00b77a7810 */ /* 0x000fe40007ffe0ff */
[----:B------:R-:W-:Y:S02]  /*fcd0*/  LEA.HI R152, R152, R183, RZ, 0x1b ;  /* 0x000000b798987211 */ /* 0x000fe400078fd8ff */
[----:B------:R-:W-:Y:S01]  /*fce0*/  LEA R134, R134, UR25, 0x2 ;  /* 0x0000001986867c11 */ /* 0x000fe2000f8e10ff */
[----:B------:R-:W-:Y:S06]  /*fcf0*/  @!P2 BRA `(.L_x_1312) ;  /* 0x000000000004a947 */ /* 0x000fec0003800000 */
[----:B--2---:R3:W-:Y:S02]  /*fd00*/  REDG.E.ADD.F32.FTZ.RN.STRONG.GPU desc[UR32][R62.64+0x2e00], R61 ;  /* 0x002e003d3e0079a6 */ /* 0x0047e4000c12f320 */
.L_x_1312:
[----:B------:R-:W-:Y:S05]  /*fd10*/  BSYNC.RECONVERGENT B0 ;  /* 0x0000000000007941 */ /* 0x000fea0003800200 */
.L_x_1311:
[----:B--23--:R2:W3:Y:S01]  /*fd20*/  LDS R61, [R134+0x5100] ;  /* 0x00510000863d7984 */ /* 0x00c4e20000000800 */
[----:B------:R-:W-:Y:S01]  /*fd30*/  BSSY.RECONVERGENT B0, `(.L_x_1313) ;  /* 0x0000005000007945 */ /* 0x000fe20003800200 */
[----:B------:R-:W-:Y:S02]  /*fd40*/  LEA.HI R122, R122, R183, RZ, 0x1b ;  /* 0x000000b77a7a7211 */ /* 0x000fe400078fd8ff */
[----:B------:R-:W-:Y:S01]  /*fd50*/  LEA R152, R152, UR25, 0x2 ;  /* 0x0000001998987c11 */ /* 0x000fe2000f8e10ff */
[----:B------:R-:W-:Y:S06]  /*fd60*/  @!P3 BRA `(.L_x_1314) ;  /* 0x000000000004b947 */ /* 0x000fec0003800000 */
[----:B---3--:R4:W-:Y:S02]  /*fd70*/  REDG.E.ADD.F32.FTZ.RN.STRONG.GPU desc[UR32][R62.64+0x3000], R61 ;  /* 0x0030003d3e0079a6 */ /* 0x0089e4000c12f320 */
.L_x_1314:
[----:B------:R-:W-:Y:S05]  /*fd80*/  BSYNC.RECONVERGENT B0 ;  /* 0x0000000000007941 */ /* 0x000fea0003800200 */
.L_x_1313:
[----:B---34-:R3:W4:Y:S01]  /*fd90*/  LDS R61, [R152+0x5300] ;  /* 0x00530000983d7984 */ /* 0x0187220000000800 */
[----:B------:R-:W-:Y:S01]  /*fda0*/  BSSY.RECONVERGENT B0, `(.L_x_1315) ;  /* 0x0000006000007945 */ /* 0x000fe20003800200 */
[C---:B-1----:R-:W-:Y:S02]  /*fdb0*/  IADD3 R124, PT, PT, R183.reuse, 0xd80, RZ ;  /* 0x00000d80b77c7810 */ /* 0x042fe40007ffe0ff */
[----:B--2---:R-:W-:Y:S02]  /*fdc0*/  IADD3 R134, PT, PT, R183, 0xe00, RZ ;  /* 0x00000e00b7867810 */ /* 0x004fe40007ffe0ff */
[----:B------:R-:W-:Y:S01]  /*fdd0*/  LEA R122, R122, UR25, 0x2 ;  /* 0x000000197a7a7c11 */ /* 0x000fe2000f8e10ff */
[----:B------:R-:W-:Y:S06]  /*fde0*/  @!P4 BRA `(.L_x_1316) ;  /* 0x000000000004c947 */ /* 0x000fec0003800000 */
[----:B----4-:R1:W-:Y:S02]  /*fdf0*/  REDG.E.ADD.F32.FTZ.RN.STRONG.GPU desc[UR32][R62.64+0x3200], R61 ;  /* 0x0032003d3e0079a6 */ /* 0x0103e4000c12f320 */
.L_x_1316:
[----:B------:R-:W-:Y:S05]  /*fe00*/  BSYNC.RECONVERGENT B0 ;  /* 0x0000000000007941 */ /* 0x000fea0003800200 */
.L_x_1315:
[----:B-1--4-:R1:W2:Y:S01]  /*fe10*/  LDS R61, [R122+0x5500] ;  /* 0x005500007a3d7984 */ /* 0x0122a20000000800 */
[----:B------:R-:W-:Y:S01]  /*fe20*/  BSSY.RECONVERGENT B0, `(.L_x_1317) ;  /* 0x0000005000007945 */ /* 0x000fe20003800200 */
[-C--:B------:R-:W-:Y:S02]  /*fe30*/  LEA.HI R124, R124, R183.reuse, RZ, 0x1b ;  /* 0x000000b77c7c7211 */ /* 0x080fe400078fd8ff */
[----:B------:R-:W-:Y:S01]  /*fe40*/  LEA.HI R134, R134, R183, RZ, 0x1b ;  /* 0x000000b786867211 */ /* 0x000fe200078fd8ff */
[----:B------:R-:W-:Y:S06]  /*fe50*/  @!P5 BRA `(.L_x_1318) ;  /* 0x000000000004d947 */ /* 0x000fec0003800000 */
[----:B--2---:R4:W-:Y:S02]  /*fe60*/  REDG.E.ADD.F32.FTZ.RN.STRONG.GPU desc[UR32][R62.64+0x3400], R61 ;  /* 0x0034003d3e0079a6 */ /* 0x0049e4000c12f320 */
.L_x_1318:
[----:B------:R-:W-:Y:S05]  /*fe70*/  BSYNC.RECONVERGENT B0 ;  /* 0x0000000000007941 */ /* 0x000fea0003800200 */
.L_x_1317:
[----:B--2-4-:R-:W-:Y:S01]  /*fe80*/  LEA R61, R124, UR25, 0x2 ;  /* 0x000000197c3d7c11 */ /* 0x014fe2000f8e10ff */
[----:B------:R-:W-:Y:S01]  /*fe90*/  BSSY.RECONVERGENT B0, `(.L_x_1319) ;  /* 0x000000a000007945 */ /* 0x000fe20003800200 */
[----:B------:R-:W-:Y:S02]  /*fea0*/  ISETP.GE.AND P6, PT, R60, 0xd81, PT ;  /* 0x00000d813c00780c */ /* 0x000fe40003fc6270 */
[----:B------:R-:W-:Y:S02]  /*feb0*/  LEA R134, R134, UR25, 0x2 ;  /* 0x0000001986867c11 */ /* 0x000fe4000f8e10ff */
[----:B------:R-:W2:Y:S01]  /*fec0*/  LDS R61, [R61+0x5700] ;  /* 0x005700003d3d7984 */ /* 0x000ea20000000800 */
[C---:B------:R-:W-:Y:S02]  /*fed0*/  ISETP.GE.AND P2, PT, R60.reuse, 0xe01, PT ;  /* 0x00000e013c00780c */ /* 0x040fe40003f46270 */
[C---:B------:R-:W-:Y:S02]  /*fee0*/  ISETP.GE.AND P3, PT, R60.reuse, 0xe81, PT ;  /* 0x00000e813c00780c */ /* 0x040fe40003f66270 */
[----:B------:R-:W-:-:S02]  /*fef0*/  ISETP.GE.AND P4, PT, R60, 0xf01, PT ;  /* 0x00000f013c00780c */ /* 0x000fc40003f86270 */
[----:B------:R-:W-:Y:S02]  /*ff00*/  ISETP.GE.AND P5, PT, R60, 0xf81, PT ;  /* 0x00000f813c00780c */ /* 0x000fe40003fa6270 */
[----:B------:R-:W-:Y:S11]  /*ff10*/  @!P6 BRA `(.L_x_1320) ;  /* 0x000000000004e947 */ /* 0x000ff60003800000 */
[----:B--2---:R4:W-:Y:S02]  /*ff20*/  REDG.E.ADD.F32.FTZ.RN.STRONG.GPU desc[UR32][R62.64+0x3600], R61 ;  /* 0x0036003d3e0079a6 */ /* 0x0049e4000c12f320 */
.L_x_1320:
[----:B------:R-:W-:Y:S05]  /*ff30*/  BSYNC.RECONVERGENT B0 ;  /* 0x0000000000007941 */ /* 0x000fea0003800200 */
.L_x_1319:
[----:B--2-4-:R2:W4:Y:S01]  /*ff40*/  LDS R61, [R134+0x5900] ;  /* 0x00590000863d7984 */ /* 0x0145220000000800 */
[----:B------:R-:W-:Y:S04]  /*ff50*/  BSSY.RECONVERGENT B0, `(.L_x_1321) ;  /* 0x0000003000007945 */ /* 0x000fe80003800200 */
[----:B------:R-:W-:Y:S05]  /*ff60*/  @!P2 BRA `(.L_x_1322) ;  /* 0x000000000004a947 */ /* 0x000fea0003800000 */
[----:B----4-:R4:W-:Y:S02]  /*ff70*/  REDG.E.ADD.F32.FTZ.RN.STRONG.GPU desc[UR32][R62.64+0x3800], R61 ;  /* 0x0038003d3e0079a6 */ /* 0x0109e4000c12f320 */
.L_x_1322:
[----:B------:R-:W-:Y:S05]  /*ff80*/  BSYNC.RECONVERGENT B0 ;  /* 0x0000000000007941 */ /* 0x000fea0003800200 */
.L_x_1321:
[----:B------:R-:W-:Y:S01]  /*ff90*/  IADD3 R60, PT, PT, R183, 0xe80, RZ ;  /* 0x00000e80b73c7810 */ /* 0x000fe20007ffe0ff */
[-C--:B0-----:R-:W-:Y:S01]  /*ffa0*/  FMUL.FTZ R143, R69, R82.reuse ;  /* 0x00000052458f7220 */ /* 0x081fe20000410000 */
[----:B-1----:R-:W-:Y:S01]  /*ffb0*/  IADD3 R122, PT, PT, R183, 0xf00, RZ ;  /* 0x00000f00b77a7810 */ /* 0x002fe20007ffe0ff */
[-C--:B------:R-:W-:Y:S01]  /*ffc0*/  FFMA.FTZ R228, R30, -R82.reuse, R228 ;  /* 0x800000521ee47223 */ /* 0x080fe200000100e4 */
[----:B------:R-:W-:Y:S01]  /*ffd0*/  LEA.HI R60, R60, R183, RZ, 0x1b ;  /* 0x000000b73c3c7211 */ /* 0x000fe200078fd8ff */
[----:B----4-:R-:W-:Y:S01]  /*ffe0*/  FMUL.FTZ R61, R230, R143 ;  /* 0x0000008fe63d7220 */ /* 0x010fe20000410000 */
[----:B------:R-:W-:Y:S01]  /*fff0*/  LEA.HI R122, R122, R183, RZ, 0x1b ;  /* 0x000000b77a7a7211 */ /* 0x000fe200078fd8ff */
[----:B------:R-:W-:Y:S01]  /*10000*/  FMUL.FTZ R149, R149, R82 ;  /* 0x0000005295957220 */ /* 0x000fe20000410000 */
[----:B------:R-:W-:Y:S01]  /*10010*/  LEA R60, R60, UR25, 0x2 ;  /* 0x000000193c3c7c11 */ /* 0x000fe2000f8e10ff */
[----:B------:R-:W-:Y:S01]  /*10020*/  BSSY.RECONVERGENT B0, `(.L_x_1323) ;  /* 0x0000009000007945 */ /* 0x000fe20003800200 */
[----:B--2---:R-:W-:Y:S01]  /*10030*/  LEA R134, R122, UR25, 0x2 ;  /* 0x000000197a867c11 */ /* 0x004fe2000f8e10ff */
[-C--:B------:R-:W-:Y:S01]  /*10040*/  FFMA.FTZ R122, R228, R149.reuse, -R61 ;  /* 0x00000095e47a7223 */ /* 0x080fe2000001083d */
[----:B------:R-:W-:Y:S01]  /*10050*/  IADD3 R124, PT, PT, R183, 0xf80, RZ ;  /* 0x00000f80b77c7810 */ /* 0x000fe20007ffe0ff */
[----:B------:R0:W1:Y:S01]  /*10060*/  LDS R61, [R60+0x5b00] ;  /* 0x005b00003c3d7984 */ /* 0x0000620000000800 */
[----:B------:R-:W-:-:S02]  /*10070*/  FMUL.FTZ R149, R230, R149 ;  /* 0x00000095e6957220 */ /* 0x000fc40000410000 */
[----:B------:R-:W-:Y:S01]  /*10080*/  LEA.HI R124, R124, R183, RZ, 0x1b ;  /* 0x000000b77c7c7211 */ /* 0x000fe200078fd8ff */
[----:B------:R-:W-:Y:S06]  /*10090*/  @!P3 BRA `(.L_x_1324) ;  /* 0x000000000004b947 */ /* 0x000fec0003800000 */
[----:B-1----:R2:W-:Y:S02]  /*100a0*/  REDG.E.ADD.F32.FTZ.RN.STRONG.GPU desc[UR32][R62.64+0x3a00], R61 ;  /* 0x003a003d3e0079a6 */ /* 0x0025e4000c12f320 */
.L_x_1324:
[----:B------:R-:W-:Y:S05]  /*100b0*/  BSYNC.RECONVERGENT B0 ;  /* 0x0000000000007941 */ /* 0x000fea0003800200 */
.L_x_1323:
[----:B-12---:R1:W2:Y:S01]  /*100c0*/  LDS R61, [R134+0x5d00] ;  /* 0x005d0000863d7984 */ /* 0x0062a20000000800 */
[----:B------:R-:W-:Y:S01]  /*100d0*/  BSSY.RECONVERGENT B0, `(.L_x_1325) ;  /* 0x0000005000007945 */ /* 0x000fe20003800200 */
[----:B------:R-:W-:Y:S01]  /*100e0*/  LEA R124, R124, UR25, 0x2 ;  /* 0x000000197c7c7c11 */ /* 0x000fe2000f8e10ff */
[----:B0-----:R-:W-:Y:S02]  /*100f0*/  FFMA.FTZ R60, R228, R143, R149 ;  /* 0x0000008fe43c7223 */ /* 0x001fe40000010095 */
[----:B------:R-:W-:Y:S05]  /*10100*/  @!P4 BRA `(.L_x_1326) ;  /* 0x000000000004c947 */ /* 0x000fea0003800000 */
[----:B--2---:R0:W-:Y:S02]  /*10110*/  REDG.E.ADD.F32.FTZ.RN.STRONG.GPU desc[UR32][R62.64+0x3c00], R61 ;  /* 0x003c003d3e0079a6 */ /* 0x0041e4000c12f320 */
.L_x_1326:
[----:B------:R-:W-:Y:S05]  /*10120*/  BSYNC.RECONVERGENT B0 ;  /* 0x0000000000007941 */ /* 0x000fea0003800200 */
.L_x_1325:
[----:B0-2---:R0:W2:Y:S01]  /*10130*/  LDS R61, [R124+0x5f00] ;  /* 0x005f00007c3d7984 */ /* 0x0050a20000000800 */
[----:B------:R-:W-:Y:S01]  /*10140*/  BSSY.RECONVERGENT B0, `(.L_x_1327) ;  /* 0x0000004000007945 */ /* 0x000fe20003800200 */
[----:B------:R-:W-:-:S03]  /*10150*/  FADD.FTZ R60, R121, R60 ;  /* 0x0000003c793c7221 */ /* 0x000fc60000010000 */
[----:B------:R-:W-:Y:S05]  /*10160*/  @!P5 BRA `(.L_x_1328) ;  /* 0x000000000004d947 */ /* 0x000fea0003800000 */
[----:B--2---:R4:W-:Y:S02]  /*10170*/  REDG.E.ADD.F32.FTZ.RN.STRONG.GPU desc[UR32][R62.64+0x3e00], R61 ;  /* 0x003e003d3e0079a6 */ /* 0x0049e4000c12f320 */
.L_x_1328:
[----:B------:R-:W-:Y:S05]  /*10180*/  BSYNC.RECONVERGENT B0 ;  /* 0x0000000000007941 */ /* 0x000fea0003800200 */
.L_x_1327:
[----:B--2-4-:R-:W-:Y:S01]  /*10190*/  FADD.FTZ R61, R117, R122 ;  /* 0x0000007a753d7221 */ /* 0x014fe20000010000 */
[C---:B------:R-:W-:Y:S01]  /*101a0*/  FFMA.FTZ R62, R2.reuse, R151, R71 ;  /* 0x00000097023e7223 */ /* 0x040fe20000010047 */
[----:B------:R-:W-:Y:S01]  /*101b0*/  FFMA.FTZ R63, -R2, R153, R154 ;  /* 0x00000099023f7223 */ /* 0x000fe2000001019a */
[----:B------:R-:W2:Y:S01]  /*101c0*/  SHFL.DOWN PT, R71, R60, 0x1, 0x1f ;  /* 0x08201f003c477f89 */ /* 0x000ea200000e0000 */
[----:B------:R-:W-:Y:S01]  /*101d0*/  ISETP.GT.AND P2, PT, R244, 0x1e, PT ;  /* 0x0000001ef400780c */ /* 0x000fe20003f44270 */
[----:B------:R-:W-:Y:S01]  /*101e0*/  FMUL.FTZ R107, R228, R107 ;  /* 0x0000006be46b7220 */ /* 0x000fe20000410000 */
[----:B------:R-:W-:Y:S01]  /*101f0*/  FMUL.FTZ R112, R227, R112 ;  /* 0x00000070e3707220 */ /* 0x000fe20000410000 */
[----:B------:R-:W4:Y:S01]  /*10200*/  SHFL.DOWN PT, R122, R61, 0x1, 0x1f ;  /* 0x08201f003d7a7f89 */ /* 0x000f2200000e0000 */
[----:B------:R-:W-:Y:S01]  /*10210*/  FMUL.FTZ R203, R203, R146 ;  /* 0x00000092cbcb7220 */ /* 0x000fe20000410000 */
[----:B------:R-:W-:Y:S01]  /*10220*/  FFMA.FTZ R107, R230, R109, R107 ;  /* 0x0000006de66b7223 */ /* 0x000fe2000001006b */
[----:B------:R-:W-:Y:S01]  /*10230*/  FFMA.FTZ R110, R223, R110, R112 ;  /* 0x0000006edf6e7223 */ /* 0x000fe20000010070 */
[----:B------:R-:W5:Y:S01]  /*10240*/  SHFL.DOWN PT, R117, R62, 0x1, 0x1f ;  /* 0x08201f003e757f89 */ /* 0x000f6200000e0000 */
[----:B------:R-:W-:Y:S01]  /*10250*/  FFMA.FTZ R119, R202, R119, R203 ;  /* 0x00000077ca777223 */ /* 0x000fe200000100cb */
[----:B------:R-:W-:Y:S01]  /*10260*/  FFMA.FTZ R107, R30, R69, R107 ;  /* 0x000000451e6b7223 */ /* 0x000fe2000001006b */
[----:B------:R-:W-:Y:S01]  /*10270*/  FFMA.FTZ R69, R31, R200, R110 ;  /* 0x000000c81f457223 */ /* 0x000fe2000001006e */
[----:B0-----:R-:W0:Y:S01]  /*10280*/  SHFL.DOWN PT, R124, R63, 0x1, 0x1f ;  /* 0x08201f003f7c7f89 */ /* 0x001e2200000e0000 */
[----:B------:R-:W-:Y:S01]  /*10290*/  FADD.FTZ R20, R106, R20 ;  /* 0x000000146a147221 */ /* 0x000fe20000010000 */
[----:B------:R-:W-:Y:S01]  /*102a0*/  FADD.FTZ R21, R104, R21 ;  /* 0x0000001568157221 */ /* 0x000fe20000010000 */
[----:B------:R-:W-:Y:S01]  /*102b0*/  FADD.FTZ R58, R69, R58 ;  /* 0x0000003a453a7221 */ /* 0x000fe20000010000 */
[----:B------:R-:W-:Y:S01]  /*102c0*/  FFMA.FTZ R119, R34, R67, R119 ;  /* 0x0000004322777223 */ /* 0x000fe20000010077 */
[----:B------:R-:W-:Y:S01]  /*102d0*/  FMUL.FTZ R113, R226, R113 ;  /* 0x00000071e2717220 */ /* 0x000fe20000410000 */
[----:B------:R-:W-:Y:S01]  /*102e0*/  FMUL.FTZ R144, R205, R144 ;  /* 0x00000090cd907220 */ /* 0x000fe20000410000 */
[----:B------:R-:W-:Y:S01]  /*102f0*/  FMUL.FTZ R139, R206, R139 ;  /* 0x0000008bce8b7220 */ /* 0x000fe20000410000 */
[----:B------:R-:W-:Y:S01]  /*10300*/  FADD.FTZ R18, R108, R18 ;  /* 0x000000126c127221 */ /* 0x000fe20000010000 */
[----:B------:R-:W-:Y:S01]  /*10310*/  FFMA.FTZ R111, R222, R111, R113 ;  /* 0x0000006fde6f7223 */ /* 0x000fe20000010071 */
[----:B------:R-:W-:Y:S01]  /*10320*/  FFMA.FTZ R120, R199, R120, R144 ;  /* 0x00000078c7787223 */ /* 0x000fe20000010090 */
[----:B------:R-:W-:Y:S01]  /*10330*/  FFMA.FTZ R131, R198, R131, R139 ;  /* 0x00000083c6837223 */ /* 0x000fe2000001008b */
[----:B--2---:R-:W-:Y:S01]  /*10340*/  @!P2 FADD.FTZ R60, R60, R71 ;  /* 0x000000473c3ca221 */ /* 0x004fe20000010000 */
[----:B------:R-:W-:Y:S01]  /*10350*/  FFMA.FTZ R108, R32, R65, R111 ;  /* 0x00000041206c7223 */ /* 0x000fe2000001006f */
[----:B------:R-:W-:Y:S01]  /*10360*/  FFMA.FTZ R65, R35, R66, R120 ;  /* 0x0000004223417223 */ /* 0x000fe20000010078 */
[----:B------:R-:W-:Y:S01]  /*10370*/  FFMA.FTZ R66, R36, R77, R131 ;  /* 0x0000004d24427223 */ /* 0x000fe20000010083 */
[----:B----4-:R-:W-:Y:S01]  /*10380*/  @!P2 FADD.FTZ R61, R61, R122 ;  /* 0x0000007a3d3da221 */ /* 0x010fe20000010000 */
[----:B------:R-:W2:Y:S01]  /*10390*/  SHFL.DOWN PT, R71, R60, 0x2, 0x1f ;  /* 0x08401f003c477f89 */ /* 0x000ea200000e0000 */
[----:B------:R-:W-:Y:S01]  /*103a0*/  FADD.FTZ R25, R78, R25 ;  /* 0x000000194e197221 */ /* 0x000fe20000010000 */
[----:B------:R-:W-:Y:S01]  /*103b0*/  FADD.FTZ R51, R66, R51 ;  /* 0x0000003342337221 */ /* 0x000fe20000010000 */
[----:B-----5:R-:W-:Y:S01]  /*103c0*/  @!P2 FADD.FTZ R62, R62, R117 ;  /* 0x000000753e3ea221 */ /* 0x020fe20000010000 */
[----:B------:R-:W4:Y:S01]  /*103d0*/  SHFL.DOWN PT, R122, R61, 0x2, 0x1f ;  /* 0x08401f003d7a7f89 */ /* 0x000f2200000e0000 */
[----:B------:R-:W-:Y:S01]  /*103e0*/  FMUL.FTZ R150, R225, R150 ;  /* 0x00000096e1967220 */ /* 0x000fe20000410000 */
[----:B------:R-:W-:Y:S01]  /*103f0*/  FMUL.FTZ R148, R207, R148 ;  /* 0x00000094cf947220 */ /* 0x000fe20000410000 */
[----:B0-----:R-:W-:Y:S01]  /*10400*/  @!P2 FADD.FTZ R63, R63, R124 ;  /* 0x0000007c3f3fa221 */ /* 0x001fe20000010000 */
[----:B------:R-:W0:Y:S01]  /*10410*/  SHFL.DOWN PT, R109, R62, 0x2, 0x1f ;  /* 0x08401f003e6d7f89 */ /* 0x000e2200000e0000 */
[C---:B------:R-:W-:Y:S01]  /*10420*/  ISETP.GT.AND P2, PT, R244.reuse, 0x1d, PT ;  /* 0x0000001df400780c */ /* 0x040fe20003f44270 */
[----:B------:R-:W-:Y:S01]  /*10430*/  FMUL.FTZ R209, R209, R140 ;  /* 0x0000008cd1d17220 */ /* 0x000fe20000410000 */
[----:B------:R-:W-:Y:S01]  /*10440*/  ISETP.GT.AND P3, PT, R244, 0xf, PT ;  /* 0x0000000ff400780c */ /* 0x000fe20003f64270 */
[----:B------:R-:W5:Y:S01]  /*10450*/  SHFL.DOWN PT, R124, R63, 0x2, 0x1f ;  /* 0x08401f003f7c7f89 */ /* 0x000f6200000e0000 */
[----:B------:R-:W-:Y:S01]  /*10460*/  FFMA.FTZ R114, R201, R114, R150 ;  /* 0x00000072c9727223 */ /* 0x000fe20000010096 */
[----:B------:R-:W-:Y:S01]  /*10470*/  FFMA.FTZ R197, R197, R142, R148 ;  /* 0x0000008ec5c57223 */ /* 0x000fe20000010094 */
[----:B------:R-:W-:Y:S01]  /*10480*/  FFMA.FTZ R196, R196, R115, R209 ;  /* 0x00000073c4c47223 */ /* 0x000fe200000100d1 */
[----:B------:R-:W-:Y:S01]  /*10490*/  FMUL.FTZ R138, R211, R138 ;  /* 0x0000008ad38a7220 */ /* 0x000fe20000410000 */
[----:B------:R-:W-:Y:S01]  /*104a0*/  FMUL.FTZ R101, R101, R136 ;  /* 0x0000008865657220 */ /* 0x000fe20000410000 */
[----:B------:R-:W-:Y:S01]  /*104b0*/  FMUL.FTZ R214, R214, R137 ;  /* 0x00000089d6d67220 */ /* 0x000fe20000410000 */
[----:B------:R-:W-:Y:S01]  /*104c0*/  FFMA.FTZ R114, R33, R64, R114 ;  /* 0x0000004021727223 */ /* 0x000fe20000010072 */
[----:B------:R-:W-:Y:S01]  /*104d0*/  FADD.FTZ R52, R65, R52 ;  /* 0x0000003441347221 */ /* 0x000fe20000010000 */
[----:B------:R-:W-:Y:S01]  /*104e0*/  FFMA.FTZ R64, R38, R185, R197 ;  /* 0x000000b926407223 */ /* 0x000fe200000100c5 */
[----:B------:R-:W-:Y:S01]  /*104f0*/  FFMA.FTZ R65, R41, R184, R196 ;  /* 0x000000b829417223 */ /* 0x000fe200000100c4 */
[----:B------:R-:W-:Y:S01]  /*10500*/  FFMA.FTZ R195, R195, R130, R138 ;  /* 0x00000082c3c37223 */ /* 0x000fe2000001008a */
[----:B--2---:R-:W-:Y:S01]  /*10510*/  @!P2 FADD.FTZ R60, R60, R71 ;  /* 0x000000473c3ca221 */ /* 0x004fe20000010000 */
[----:B------:R-:W-:Y:S01]  /*10520*/  FFMA.FTZ R194, R194, R125, R101 ;  /* 0x0000007dc2c27223 */ /* 0x000fe20000010065 */
[----:B------:R-:W-:Y:S01]  /*10530*/  FFMA.FTZ R193, R193, R128, R214 ;  /* 0x00000080c1c17223 */ /* 0x000fe200000100d6 */
[----:B------:R-:W-:Y:S01]  /*10540*/  FADD.FTZ R49, R64, R49 ;  /* 0x0000003140317221 */ /* 0x000fe20000010000 */
[----:B----4-:R-:W-:Y:S01]  /*10550*/  @!P2 FADD.FTZ R61, R61, R122 ;  /* 0x0000007a3d3da221 */ /* 0x010fe20000010000 */
[----:B------:R-:W2:Y:S01]  /*10560*/  SHFL.DOWN PT, R69, R60, 0x4, 0x1f ;  /* 0x08801f003c457f89 */ /* 0x000ea200000e0000 */
[----:B------:R-:W-:Y:S01]  /*10570*/  FADD.FTZ R48, R65, R48 ;  /* 0x0000003041307221 */ /* 0x000fe20000010000 */
[----:B------:R-:W-:Y:S01]  /*10580*/  FFMA.FTZ R195, R44, R220, R195 ;  /* 0x000000dc2cc37223 */ /* 0x000fe200000100c3 */
[----:B0-----:R-:W-:Y:S01]  /*10590*/  @!P2 FADD.FTZ R62, R62, R109 ;  /* 0x0000006d3e3ea221 */ /* 0x001fe20000010000 */
[----:B------:R-:W0:Y:S01]  /*105a0*/  SHFL.DOWN PT, R104, R61, 0x4, 0x1f ;  /* 0x08801f003d687f89 */ /* 0x000e2200000e0000 */
[----:B------:R-:W-:Y:S01]  /*105b0*/  FADD.FTZ R27, R74, R27 ;  /* 0x0000001b4a1b7221 */ /* 0x000fe20000010000 */
[----:B------:R-:W-:Y:S01]  /*105c0*/  FFMA.FTZ R194, R47, R217, R194 ;  /* 0x000000d92fc27223 */ /* 0x000fe200000100c2 */
[----:B-----5:R-:W-:Y:S01]  /*105d0*/  @!P2 FADD.FTZ R63, R63, R124 ;  /* 0x0000007c3f3fa221 */ /* 0x020fe20000010000 */
[----:B------:R-:W4:Y:S01]  /*105e0*/  SHFL.DOWN PT, R67, R62, 0x4, 0x1f ;  /* 0x08801f003e437f89 */ /* 0x000f2200000e0000 */
[----:B------:R-:W-:Y:S01]  /*105f0*/  ISETP.GT.AND P2, PT, R244, 0x1b, PT ;  /* 0x0000001bf400780c */ /* 0x000fe20003f44270 */
[----:B------:R-:W-:Y:S01]  /*10600*/  FFMA.FTZ R64, R50, R215, R193 ;  /* 0x000000d732407223 */ /* 0x000fe200000100c1 */
[----:B------:R-:W-:Y:S01]  /*10610*/  FMUL.FTZ R141, R216, R141 ;  /* 0x0000008dd88d7220 */ /* 0x000fe20000410000 */
[----:B------:R-:W5:Y:S01]  /*10620*/  SHFL.DOWN PT, R106, R63, 0x4, 0x1f ;  /* 0x08801f003f6a7f89 */ /* 0x000f6200000e0000 */
[----:B------:R-:W-:Y:S01]  /*10630*/  BSSY.RECONVERGENT B0, `(.L_x_1329) ;  /* 0x000002b000007945 */ /* 0x000fe20003800200 */
        /* <DEDUP_REMOVED lines=12> */
[----:B------:R-:W-:Y:S01]  /*10700*/  FADD.FTZ R28, R79, R28 ;  /* 0x0000001c4f1c7221 */ /* 0x000fe20000010000 */
[----:B------:R-:W-:Y:S01]  /*10710*/  FADD.FTZ R45, R194, R45 ;  /* 0x0000002dc22d7221 */ /* 0x000fe20000010000 */
[----:B0-----:R-:W-:Y:S01]  /*10720*/  @!P2 FADD.FTZ R61, R61, R104 ;  /* 0x000000683d3da221 */ /* 0x001fe20000010000 */
[----:B------:R-:W-:Y:S01]  /*10730*/  FADD.FTZ R29, R75, R29 ;  /* 0x0000001d4b1d7221 */ /* 0x000fe20000010000 */
[----:B------:R-:W-:Y:S01]  /*10740*/  FADD.FTZ R43, R64, R43 ;  /* 0x0000002b402b7221 */ /* 0x000fe20000010000 */
[----:B------:R-:W-:Y:S01]  /*10750*/  FFMA.FTZ R192, R192, R129, R141 ;  /* 0x00000081c0c07223 */ /* 0x000fe2000001008d */
[----:B----4-:R-:W-:Y:S01]  /*10760*/  @!P2 FADD.FTZ R62, R62, R67 ;  /* 0x000000433e3ea221 */ /* 0x010fe20000010000 */
[----:B------:R-:W0:Y:S01]  /*10770*/  SHFL.DOWN PT, R66, R61, 0x8, 0x1f ;  /* 0x09001f003d427f89 */ /* 0x000e2200000e0000 */
[----:B-----5:R-:W-:-:S03]  /*10780*/  @!P2 FADD.FTZ R63, R63, R106 ;  /* 0x0000006a3f3fa221 */ /* 0x020fc60000010000 */
[----:B------:R-:W2:Y:S01]  /*10790*/  SHFL.DOWN PT, R67, R60, 0x8, 0x1f ;  /* 0x09001f003c437f89 */ /* 0x000ea200000e0000 */
[----:B------:R-:W-:-:S03]  /*107a0*/  ISETP.GT.AND P2, PT, R244, 0x17, PT ;  /* 0x00000017f400780c */ /* 0x000fc60003f44270 */
[----:B------:R-:W4:Y:S04]  /*107b0*/  SHFL.DOWN PT, R69, R62, 0x8, 0x1f ;  /* 0x09001f003e457f89 */ /* 0x000f2800000e0000 */
[----:B------:R-:W5:Y:S06]  /*107c0*/  SHFL.DOWN PT, R78, R63, 0x8, 0x1f ;  /* 0x09001f003f4e7f89 */ /* 0x000f6c00000e0000 */
[----:B0-----:R-:W-:Y:S01]  /*107d0*/  @!P2 FADD.FTZ R61, R61, R66 ;  /* 0x000000423d3da221 */ /* 0x001fe20000010000 */
[----:B--2---:R-:W-:-:S04]  /*107e0*/  @!P2 FADD.FTZ R60, R60, R67 ;  /* 0x000000433c3ca221 */ /* 0x004fc80000010000 */
[----:B------:R0:W2:Y:S01]  /*107f0*/  SHFL.DOWN PT, R66, R61, 0x10, 0x1f ;  /* 0x0a001f003d427f89 */ /* 0x0000a200000e0000 */
[----:B----4-:R-:W-:-:S03]  /*10800*/  @!P2 FADD.FTZ R62, R62, R69 ;  /* 0x000000453e3ea221 */ /* 0x010fc60000010000 */
[----:B------:R0:W4:Y:S01]  /*10810*/  SHFL.DOWN PT, R65, R60, 0x10, 0x1f ;  /* 0x0a001f003c417f89 */ /* 0x00012200000e0000 */
[----:B-----5:R-:W-:-:S03]  /*10820*/  @!P2 FADD.FTZ R63, R63, R78 ;  /* 0x0000004e3f3fa221 */ /* 0x020fc60000010000 */
[----:B------:R0:W0:Y:S04]  /*10830*/  SHFL.DOWN PT, R67, R62, 0x10, 0x1f ;  /* 0x0a001f003e437f89 */ /* 0x00002800000e0000 */
[----:B------:R0:W0:Y:S01]  /*10840*/  SHFL.DOWN PT, R74, R63, 0x10, 0x1f ;  /* 0x0a001f003f4a7f89 */ /* 0x00002200000e0000 */
[----:B------:R-:W-:Y:S05]  /*10850*/  @P3 BRA `(.L_x_1330) ;  /* 0x0000000000203947 */ /* 0x000fea0003800000 */
[----:B------:R-:W-:Y:S01]  /*10860*/  ISETP.NE.AND P2, PT, R244, RZ, PT ;  /* 0x000000fff400720c */ /* 0x000fe20003f45270 */
[----:B0---4-:R-:W-:Y:S01]  /*10870*/  FADD.FTZ R60, R60, R65 ;  /* 0x000000413c3c7221 */ /* 0x011fe20000010000 */
[----:B--2---:R-:W-:Y:S01]  /*10880*/  FADD.FTZ R61, R61, R66 ;  /* 0x000000423d3d7221 */ /* 0x004fe20000010000 */
[----:B------:R-:W-:Y:S01]  /*10890*/  FADD.FTZ R62, R62, R67 ;  /* 0x000000433e3e7221 */ /* 0x000fe20000010000 */
[----:B------:R-:W-:-:S09]  /*108a0*/  FADD.FTZ R63, R63, R74 ;  /* 0x0000004a3f3f7221 */ /* 0x000fd20000010000 */
[----:B------:R-:W-:-:S04]  /*108b0*/  @!P2 SHF.R.U32.HI R64, RZ, 0x1, R183 ;  /* 0x00000001ff40a819 */ /* 0x000fc800000116b7 */
[----:B------:R-:W-:-:S05]  /*108c0*/  @!P2 LOP3.LUT R64, R64, 0x1f0, RZ, 0xc0, !PT ;  /* 0x000001f04040a812 */ /* 0x000fca00078ec0ff */
[----:B------:R0:W-:Y:S02]  /*108d0*/  @!P2 STS.128 [R64+UR25+0x6310], R60 ;  /* 0x0063103c4000a988 */ /* 0x0001e40008000c19 */
.L_x_1330:
[----:B------:R-:W-:Y:S05]  /*108e0*/  BSYNC.RECONVERGENT B0 ;  /* 0x0000000000007941 */ /* 0x000fea0003800200 */
.L_x_1329:
        /* <DEDUP_REMOVED lines=21> */
[----:B0-2-4-:R-:W0:Y:S01]  /*10a40*/  LDS.128 R64, [UR25+0x6320] ;  /* 0x00632019ff407984 */ /* 0x015e220008000c00 */
[----:B------:R-:W-:-:S03]  /*10a50*/  ULEA UR36, UR8, UR25, 0x3 ;  /* 0x0000001908247291 */ /* 0x000fc6000f8e18ff */
[----:B------:R-:W2:Y:S01]  /*10a60*/  LDS.128 R68, [UR25+0x6330] ;  /* 0x00633019ff447984 */ /* 0x000ea20008000c00 */
[----:B------:R-:W-:-:S03]  /*10a70*/  PLOP3.LUT P2, PT, PT, PT, UP0, 0x80, 0x8 ;  /* 0x000000000008781c */ /* 0x000fc60003f4f008 */
[----:B------:R-:W4:Y:S10]  /*10a80*/  LDS.128 R72, [UR25+0x6340] ;  /* 0x00634019ff487984 */ /* 0x000f340008000c00 */
[----:B------:R-:W5:Y:S04]  /*10a90*/  @P2 LDS.64 R78, [UR36+0xa380] ;  /* 0x00a38024ff4e2984 */ /* 0x000f680008000a00 */
[----:B------:R-:W1:Y:S01]  /*10aa0*/  @P2 LDS.64 R100, [UR36+0x9b80] ;  /* 0x009b8024ff642984 */ /* 0x000e620008000a00 */
[----:B0-----:R-:W-:Y:S01]  /*10ab0*/  FADD.FTZ R77, R66, R62 ;  /* 0x0000003e424d7221 */ /* 0x001fe20000010000 */
[----:B------:R-:W-:Y:S01]  /*10ac0*/  FADD.FTZ R62, R67, R63 ;  /* 0x0000003f433e7221 */ /* 0x000fe20000010000 */
[----:B------:R-:W-:Y:S01]  /*10ad0*/  FADD.FTZ R63, R64, R60 ;  /* 0x0000003c403f7221 */ /* 0x000fe20000010000 */
[----:B------:R-:W-:Y:S01]  /*10ae0*/  FADD.FTZ R60, R65, R61 ;  /* 0x0000003d413c7221 */ /* 0x000fe20000010000 */
[----:B--2---:R-:W-:Y:S01]  /*10af0*/  FADD.FTZ R77, R77, R70 ;  /* 0x000000464d4d7221 */ /* 0x004fe20000010000 */
        /* <DEDUP_REMOVED lines=13> */
.L_x_1332:
[----:B------:R-:W-:Y:S05]  /*10bd0*/  BSYNC.RECONVERGENT B0 ;  /* 0x0000000000007941 */ /* 0x000fea0003800200 */
.L_x_1331:
[----:B------:R-:W-:-:S04]  /*10be0*/  UIADD3 UR8, UPT, UPT, UR8, 0x1, URZ ;  /* 0x0000000108087890 */ /* 0x000fc8000fffe0ff */
[----:B------:R-:W-:-:S09]  /*10bf0*/  UISETP.GE.AND UP0, UPT, UR8, UR47, UPT ;  /* 0x0000002f0800728c */ /* 0x000fd2000bf06270 */
[----:B------:R-:W-:Y:S05]  /*10c00*/  BRA.U !UP0, `(.L_x_1333) ;  /* 0xffffff69080c7547 */ /* 0x000fea000b83ffff */
.L_x_1235:
[----:B0-----:R0:W5:Y:S01]  /*10c10*/  LDL.LU R62, [R1+0x28] ;  /* 0x00002800013e7983 */ /* 0x0011620000300800 */
[C---:B------:R-:W-:Y:S01]  /*10c20*/  LOP3.LUT R0, R183.reuse, 0x1f, RZ, 0xc0, !PT ;  /* 0x0000001fb7007812 */ /* 0x040fe200078ec0ff */
[----:B------:R-:W-:Y:S01]  /*10c30*/  ULEA UR8, UR16, 0xfffff800, 0xb ;  /* 0xfffff80010087891 */ /* 0x000fe2000f8e58ff */
[----:B------:R-:W-:Y:S01]  /*10c40*/  SHF.L.U32 R183, R183, 0x4, RZ ;  /* 0x00000004b7b77819 */ /* 0x000fe200000006ff */
[----:B------:R-:W3:Y:S01]  /*10c50*/  LDL.LU R78, [R1+0x24] ;  /* 0x00002400014e7983 */ /* 0x000ee20000300800 */
[----:B------:R-:W-:Y:S01]  /*10c60*/  MOV R4, UR19 ;  /* 0x0000001300047c02 */ /* 0x000fe20008000f00 */
[----:B------:R-:W-:Y:S01]  /*10c70*/  UIADD3 UR9, UPT, UPT, -UR8, UR26, URZ ;  /* 0x0000001a08097290 */ /* 0x000fe2000fffe1ff */
[----:B------:R-:W-:Y:S01]  /*10c80*/  LOP3.LUT R2, R0, 0x3e00, R183, 0xf8, !PT ;  /* 0x00003e0000027812 */ /* 0x000fe200078ef8b7 */
[----:B------:R-:W4:Y:S01]  /*10c90*/  LDL.LU R77, [R1+0x20] ;  /* 0x00002000014d7983 */ /* 0x000f220000300800 */
[----:B------:R-:W-:Y:S02]  /*10ca0*/  MOV R5, UR20 ;  /* 0x0000001400057c02 */ /* 0x000fe40008000f00 */
[----:B------:R-:W-:Y:S01]  /*10cb0*/  PRMT R31, RZ, 0x7610, R31 ;  /* 0x00007610ff1f7816 */ /* 0x000fe2000000001f */
[----:B------:R-:W4:Y:S01]  /*10cc0*/  LDL.LU R76, [R1+0x1c] ;  /* 0x00001c00014c7983 */ /* 0x000f220000300800 */
        /* <DEDUP_REMOVED lines=18> */
[C---:B------:R-:W-:Y:S02]  /*10df0*/  ISETP.GE.AND P2, PT, R2.reuse, UR9, PT ;  /* 0x0000000902007c0c */ /* 0x040fe4000bf46270 */
[----:B------:R-:W-:Y:S01]  /*10e00*/  F2FP.F16.F32.PACK_AB R229, R29, R229 ;  /* 0x000000e51de5723e */ /* 0x000fe200000000ff */
[----:B------:R-:W-:Y:S01]  /*10e10*/  IMAD.WIDE.U32 R32, R2, 0x2, R4 ;  /* 0x0000000202207825 */ /* 0x000fe200078e0004 */
[----:B------:R-:W-:Y:S01]  /*10e20*/  ISETP.GE.AND P3, PT, R30, UR9, PT ;  /* 0x000000091e007c0c */ /* 0x000fe2000bf66270 */
[----:B------:R-:W4:Y:S01]  /*10e30*/  LDL.LU R75, [R1+0x18] ;  /* 0x00001800014b7983 */ /* 0x000f220000300800 */
[----:B------:R-:W-:-:S02]  /*10e40*/  ISETP.GE.AND P4, PT, R16, UR9, PT ;  /* 0x0000000910007c0c */ /* 0x000fc4000bf86270 */
[----:B------:R-:W-:Y:S01]  /*10e50*/  F2FP.F16.F32.PACK_AB R25, R25, R26 ;  /* 0x0000001a1919723e */ /* 0x000fe200000000ff */
[----:B------:R-:W4:Y:S01]  /*10e60*/  LDL.LU R74, [R1+0x14] ;  /* 0x00001400014a7983 */ /* 0x000f220000300800 */
[----:B------:R-:W-:Y:S02]  /*10e70*/  ISETP.GE.AND P5, PT, R14, UR9, PT ;  /* 0x000000090e007c0c */ /* 0x000fe4000bfa6270 */
[----:B------:R-:W-:Y:S01]  /*10e80*/  F2FP.F16.F32.PACK_AB R23, R23, R24 ;  /* 0x000000181717723e */ /* 0x000fe200000000ff */
[----:B------:R-:W4:Y:S01]  /*10e90*/  LDL.LU R72, [R1+0x10] ;  /* 0x0000100001487983 */ /* 0x000f220000300800 */
[C---:B------:R-:W-:Y:S02]  /*10ea0*/  LOP3.LUT R15, R2.reuse, 0x80, RZ, 0xfc, !PT ;  /* 0x00000080020f7812 */ /* 0x040fe400078efcff */
[----:B------:R-:W-:Y:S01]  /*10eb0*/  F2FP.F16.F32.PACK_AB R241, R241, R242 ;  /* 0x000000f2f1f1723e */ /* 0x000fe200000000ff */
[----:B------:R-:W4:Y:S01]  /*10ec0*/  LDL.LU R70, [R1+0xc] ;  /* 0x00000c0001467983 */ /* 0x000f220000300800 */
[----:B------:R-:W-:-:S02]  /*10ed0*/  LOP3.LUT R3, R2, 0xa0, RZ, 0xfc, !PT ;  /* 0x000000a002037812 */ /* 0x000fc400078efcff */
[----:B------:R-:W-:Y:S01]  /*10ee0*/  F2FP.F16.F32.PACK_AB R27, R27, R28 ;  /* 0x0000001c1b1b723e */ /* 0x000fe200000000ff */
[----:B------:R-:W3:Y:S01]  /*10ef0*/  @!P2 LDG.E.U16 R31, desc[UR32][R32.64] ;  /* 0x00000020201fa981 */ /* 0x000ee2000c1e1500 */
[C---:B------:R-:W-:Y:S02]  /*10f00*/  LOP3.LUT R13, R2.reuse, 0xc0, RZ, 0xfc, !PT ;  /* 0x000000c0020d7812 */ /* 0x040fe400078efcff */
[----:B------:R-:W-:Y:S01]  /*10f10*/  F2FP.F16.F32.PACK_AB R21, R21, R22 ;  /* 0x000000161515723e */ /* 0x000fe200000000ff */
[----:B------:R-:W4:Y:S01]  /*10f20*/  @!P3 LDG.E.U16 R34, desc[UR32][R32.64+0x40] ;  /* 0x000040202022b981 */ /* 0x000f22000c1e1500 */
[C---:B------:R-:W-:Y:S02]  /*10f30*/  LOP3.LUT R12, R2.reuse, 0xe0, RZ, 0xfc, !PT ;  /* 0x000000e0020c7812 */ /* 0x040fe400078efcff */
[----:B------:R-:W-:Y:S01]  /*10f40*/  F2FP.F16.F32.PACK_AB R19, R19, R20 ;  /* 0x000000141313723e */ /* 0x000fe200000000ff */
[----:B------:R-:W4:Y:S01]  /*10f50*/  @!P4 LDG.E.U16 R35, desc[UR32][R32.64+0x80] ;  /* 0x000080202023c981 */ /* 0x000f22000c1e1500 */
[----:B------:R-:W-:-:S02]  /*10f60*/  LOP3.LUT R11, R2, 0x100, RZ, 0xfc, !PT ;  /* 0x00000100020b7812 */ /* 0x000fc400078efcff */
[----:B------:R-:W-:Y:S01]  /*10f70*/  F2FP.F16.F32.PACK_AB R17, R17, R18 ;  /* 0x000000121111723e */ /* 0x000fe200000000ff */
[----:B------:R-:W4:Y:S01]  /*10f80*/  @!P5 LDG.E.U16 R36, desc[UR32][R32.64+0xc0] ;  /* 0x0000c0202024d981 */ /* 0x000f22000c1e1500 */
[----:B------:R-:W-:Y:S01]  /*10f90*/  ISETP.GE.AND P6, PT, R15, UR9, PT ;  /* 0x000000090f007c0c */ /* 0x000fe2000bfc6270 */
[----:B------:R-:W1:Y:S01]  /*10fa0*/  S2UR UR30, SR_CTAID.X ;  /* 0x00000000001e79c3 */ /* 0x000e620000002500 */
[----:B------:R-:W-:Y:S01]  /*10fb0*/  LOP3.LUT R10, R2, 0x120, RZ, 0xfc, !PT ;  /* 0x00000120020a7812 */ /* 0x000fe200078efcff */
[----:B------:R-:W4:Y:S01]  /*10fc0*/  LDL.LU R68, [R1+0x8] ;  /* 0x0000080001447983 */ /* 0x000f220000300800 */
[----:B------:R-:W-:Y:S01]  /*10fd0*/  ISETP.GE.AND P1, PT, R3, UR9, PT ;  /* 0x0000000903007c0c */ /* 0x000fe2000bf26270 */
[----:B------:R-:W1:Y:S01]  /*10fe0*/  LDCU.64 UR26, c[0x0][0x4f8] ;  /* 0x00009f00ff1a77ac */ /* 0x000e620008000a00 */
[----:B------:R-:W-:Y:S01]  /*10ff0*/  ISETP.GE.AND P2, PT, R13, UR9, PT ;  /* 0x000000090d007c0c */ /* 0x000fe2000bf46270 */
[----:B--2---:R-:W2:Y:S01]  /*11000*/  LDL.LU R66, [R1+0x4] ;  /* 0x0000040001427983 */ /* 0x004ea20000300800 */
[----:B------:R-:W-:Y:S01]  /*11010*/  ISETP.GE.AND P3, PT, R12, UR9, PT ;  /* 0x000000090c007c0c */ /* 0x000fe2000bf66270 */
[----:B------:R-:W0:Y:S01]  /*11020*/  S2UR UR12, SR_CTAID.Y ;  /* 0x00000000000c79c3 */ /* 0x000e220000002600 */
[----:B------:R-:W-:Y:S01]  /*11030*/  ISETP.GE.AND P4, PT, R11, UR9, PT ;  /* 0x000000090b007c0c */ /* 0x000fe2000bf86270 */
[----:B------:R-:W2:Y:S01]  /*11040*/  LDL.LU R64, [R1] ;  /* 0x0000000001407983 */ /* 0x000ea20000300800 */
[----:B------:R-:W-:Y:S01]  /*11050*/  ISETP.GE.AND P5, PT, R10, UR9, PT ;  /* 0x000000090a007c0c */ /* 0x000fe2000bfa6270 */
[----:B------:R-:W0:Y:S01]  /*11060*/  LDCU.64 UR28, c[0x0][0x500] ;  /* 0x0000a000ff1c77ac */ /* 0x000e220008000a00 */
[C---:B------:R-:W-:Y:S01]  /*11070*/  LOP3.LUT R9, R2.reuse, 0x140, RZ, 0xfc, !PT ;  /* 0x0000014002097812 */ /* 0x040fe200078efcff */
[----:B------:R-:W2:Y:S01]  /*11080*/  @!P6 LDG.E.U16 R38, desc[UR32][R32.64+0x100] ;  /* 0x000100202026e981 */ /* 0x000ea2000c1e1500 */
[----:B------:R-:W-:-:S02]  /*11090*/  LOP3.LUT R8, R2, 0x160, RZ, 0xfc, !PT ;  /* 0x0000016002087812 */ /* 0x000fc400078efcff */
[C---:B------:R-:W-:Y:S01]  /*110a0*/  LOP3.LUT R7, R2.reuse, 0x180, RZ, 0xfc, !PT ;  /* 0x0000018002077812 */ /* 0x040fe200078efcff */
[----:B------:R-:W2:Y:S01]  /*110b0*/  @!P1 LDG.E.U16 R41, desc[UR32][R32.64+0x140] ;  /* 0x0001402020299981 */ /* 0x000ea2000c1e1500 */
[C---:B------:R-:W-:Y:S02]  /*110c0*/  LOP3.LUT R6, R2.reuse, 0x1a0, RZ, 0xfc, !PT ;  /* 0x000001a002067812 */ /* 0x040fe400078efcff */
[C---:B------:R-:W-:Y:S01]  /*110d0*/  LOP3.LUT R5, R2.reuse, 0x1c0, RZ, 0xfc, !PT ;  /* 0x000001c002057812 */ /* 0x040fe200078efcff */
[----:B------:R-:W2:Y:S01]  /*110e0*/  @!P2 LDG.E.U16 R44, desc[UR32][R32.64+0x180] ;  /* 0x00018020202ca981 */ /* 0x000ea2000c1e1500 */
[----:B------:R-:W-:Y:S02]  /*110f0*/  ISETP.GE.AND P6, PT, R9, UR9, PT ;  /* 0x0000000909007c0c */ /* 0x000fe4000bfc6270 */
[----:B------:R-:W-:Y:S01]  /*11100*/  LOP3.LUT R4, R2, 0x1e0, RZ, 0xfc, !PT ;  /* 0x000001e002047812 */ /* 0x000fe200078efcff */
[----:B------:R-:W2:Y:S01]  /*11110*/  @!P3 LDG.E.U16 R47, desc[UR32][R32.64+0x1c0] ;  /* 0x0001c020202fb981 */ /* 0x000ea2000c1e1500 */
[----:B------:R-:W-:-:S02]  /*11120*/  ISETP.GE.AND P1, PT, R8, UR9, PT ;  /* 0x0000000908007c0c */ /* 0x000fc4000bf26270 */
[----:B------:R-:W-:Y:S01]  /*11130*/  ISETP.GE.AND P2, PT, R7, UR9, PT ;  /* 0x0000000907007c0c */ /* 0x000fe2000bf46270 */
[----:B------:R-:W2:Y:S01]  /*11140*/  @!P4 LDG.E.U16 R50, desc[UR32][R32.64+0x200] ;  /* 0x000200202032c981 */ /* 0x000ea2000c1e1500 */
[----:B------:R-:W-:Y:S02]  /*11150*/  ISETP.GE.AND P3, PT, R6, UR9, PT ;  /* 0x0000000906007c0c */ /* 0x000fe4000bf66270 */
[----:B------:R-:W-:Y:S01]  /*11160*/  ISETP.GE.AND P4, PT, R5, UR9, PT ;  /* 0x0000000905007c0c */ /* 0x000fe2000bf86270 */
[----:B------:R-:W2:Y:S01]  /*11170*/  @!P5 LDG.E.U16 R53, desc[UR32][R32.64+0x240] ;  /* 0x000240202035d981 */ /* 0x000ea2000c1e1500 */
[----:B------:R-:W-:-:S03]  /*11180*/  ISETP.GE.AND P5, PT, R4, UR9, PT ;  /* 0x0000000904007c0c */ /* 0x000fc6000bfa6270 */
[----:B------:R-:W2:Y:S04]  /*11190*/  @!P6 LDG.E.U16 R59, desc[UR32][R32.64+0x280] ;  /* 0x00028020203be981 */ /* 0x000ea8000c1e1500 */
[----:B------:R-:W2:Y:S04]  /*111a0*/  @!P1 LDG.E.U16 R56, desc[UR32][R32.64+0x2c0] ;  /* 0x0002c02020389981 */ /* 0x000ea8000c1e1500 */
[----:B------:R-:W2:Y:S04]  /*111b0*/  @!P2 LDG.E.U16 R61, desc[UR32][R32.64+0x300] ;  /* 0x00030020203da981 */ /* 0x000ea8000c1e1500 */
[----:B------:R-:W2:Y:S04]  /*111c0*/  @!P3 LDG.E.U16 R60, desc[UR32][R32.64+0x340] ;  /* 0x00034020203cb981 */ /* 0x000ea8000c1e1500 */
[----:B------:R-:W2:Y:S04]  /*111d0*/  @!P4 LDG.E.U16 R63, desc[UR32][R32.64+0x380] ;  /* 0x00038020203fc981 */ /* 0x000ea8000c1e1500 */
[----:B-----5:R-:W5:Y:S04]  /*111e0*/  @!P5 LDG.E.U16 R62, desc[UR32][R32.64+0x3c0] ;  /* 0x0003c020203ed981 */ /* 0x020f68000c1e1500 */
[----:B---3--:R-:W-:Y:S04]  /*111f0*/  STS.U16 [R78], R31 ;  /* 0x0000001f4e007388 */ /* 0x008fe80000000400 */
[----:B----4-:R-:W-:Y:S04]  /*11200*/  STS.U16 [R77+0x40], R34 ;  /* 0x000040224d007388 */ /* 0x010fe80000000400 */
[----:B------:R-:W-:Y:S04]  /*11210*/  STS.U16 [R76+0x80], R35 ;  /* 0x000080234c007388 */ /* 0x000fe80000000400 */
[----:B------:R-:W-:Y:S04]  /*11220*/  STS.U16 [R75+0xc0], R36 ;  /* 0x0000c0244b007388 */ /* 0x000fe80000000400 */
        /* <DEDUP_REMOVED lines=17> */
[----:B------:R1:W-:Y:S04]  /*11340*/  @!P5 STL [R1+0x28], R62 ;  /* 0x0000283e0100d387 */ /* 0x0003e80000100800 */
[----:B------:R-:W-:Y:S04]  /*11350*/  LDS.U16 R35, [R98+0x10] ;  /* 0x0000100062237984 */ /* 0x000fe80000000400 */
[----:B------:R-:W-:Y:S04]  /*11360*/  LDS.U16 R36, [R98+0x12] ;  /* 0x0000120062247984 */ /* 0x000fe80000000400 */
[----:B-1----:R-:W5:Y:S04]  /*11370*/  LDL.LU R62, [R1+0x2c] ;  /* 0x00002c00013e7983 */ /* 0x002f680000300800 */
[----:B------:R-:W-:Y:S01]  /*11380*/  LDS.U16 R29, [R98+0x14] ;  /* 0x00001400621d7984 */ /* 0x000fe20000000400 */
[----:B--2---:R-:W-:-:S05]  /*11390*/  HADD2.F32 R31, -RZ, R31.H0_H0 ;  /* 0x2000001fff1f7230 */ /* 0x004fca0000004100 */
[----:B------:R-:W-:Y:S01]  /*113a0*/  FADD.FTZ R38, R31, UR7 ;  /* 0x000000071f267e21 */ /* 0x000fe20008010000 */
[----:B---3--:R-:W-:Y:S01]  /*113b0*/  HADD2.F32 R32, -RZ, R32.H0_H0 ;  /* 0x20000020ff207230 */ /* 0x008fe20000004100 */
[----:B------:R-:W1:Y:S01]  /*113c0*/  LDS.U16 R31, [R98+0x8] ;  /* 0x00000800621f7984 */ /* 0x000e620000000400 */
[----:B----4-:R-:W-:Y:S02]  /*113d0*/  HADD2.F32 R33, -RZ, R33.H0_H0 ;  /* 0x20000021ff217230 */ /* 0x010fe40000004100 */
[----:B------:R-:W-:Y:S01]  /*113e0*/  FSETP.GTU.FTZ.AND P3, PT, R38, 20, PT ;  /* 0x41a000002600780b */ /* 0x000fe20003f7c000 */
[----:B------:R-:W-:Y:S02]  /*113f0*/  FADD.FTZ R44, R32, UR7 ;  /* 0x00000007202c7e21 */ /* 0x000fe40008010000 */
[----:B------:R-:W-:Y:S01]  /*11400*/  FADD.FTZ R47, R33, UR7 ;  /* 0x00000007212f7e21 */ /* 0x000fe20008010000 */
[----:B------:R-:W2:Y:S04]  /*11410*/  LDS.U16 R32, [R98+0xa] ;  /* 0x00000a0062207984 */ /* 0x000ea80000000400 */
[----:B------:R-:W3:Y:S01]  /*11420*/  LDS.U16 R33, [R98+0xc] ;  /* 0x00000c0062217984 */ /* 0x000ee20000000400 */
[----:B------:R-:W-:-:S04]  /*11430*/  FSETP.GTU.FTZ.AND P5, PT, R44, 20, PT ;  /* 0x41a000002c00780b */ /* 0x000fc80003fbc000 */
[----:B------:R-:W-:Y:S01]  /*11440*/  @!P3 FMUL.FTZ R38, R38, -1.4426950216293334961 ;  /* 0xbfb8aa3b2626b820 */ /* 0x000fe20000410000 */
[----:B-----5:R-:W-:Y:S01]  /*11450*/  HADD2.F32 R34, -RZ, R34.H0_H0 ;  /* 0x20000022ff227230 */ /* 0x020fe20000004100 */
[----:B------:R-:W-:-:S04]  /*11460*/  FSETP.GTU.FTZ.AND P1, PT, R47, 20, PT ;  /* 0x41a000002f00780b */ /* 0x000fc80003f3c000 */
[----:B------:R-:W4:Y:S01]  /*11470*/  @!P3 MUFU.EX2 R38, R38 ;  /* 0x000000260026b308 */ /* 0x000f220000000800 */
[----:B------:R-:W-:Y:S02]  /*11480*/  FADD.FTZ R53, R34, UR7 ;  /* 0x0000000722357e21 */ /* 0x000fe40008010000 */
[----:B------:R-:W5:Y:S01]  /*11490*/  LDS.U16 R34, [R98+0xe] ;  /* 0x00000e0062227984 */ /* 0x000f620000000400 */
[----:B------:R-:W-:-:S05]  /*114a0*/  @!P5 FMUL.FTZ R44, R44, -1.4426950216293334961 ;  /* 0xbfb8aa3b2c2cd820 */ /* 0x000fca0000410000 */
[----:B------:R-:W-:Y:S01]  /*114b0*/  @!P1 FMUL.FTZ R47, R47, -1.4426950216293334961 ;  /* 0xbfb8aa3b2f2f9820 */ /* 0x000fe20000410000 */
[----:B------:R-:W0:Y:S01]  /*114c0*/  @!P5 MUFU.EX2 R44, R44 ;  /* 0x0000002c002cd308 */ /* 0x000e220000000800 */
[----:B----4-:R-:W-:-:S04]  /*114d0*/  @!P3 FADD.FTZ R41, R38, 1 ;  /* 0x3f8000002629b421 */ /* 0x010fc80000010000 */
[----:B------:R-:W4:Y:S04]  /*114e0*/  @!P1 MUFU.EX2 R47, R47 ;  /* 0x0000002f002f9308 */ /* 0x000f280000000800 */
[----:B------:R4:W4:Y:S01]  /*114f0*/  @!P3 MUFU.RCP R60, R41 ;  /* 0x00000029003cb308 */ /* 0x0009220000001000 */
[----:B-1----:R-:W-:Y:S02]  /*11500*/  HADD2.F32 R31, -RZ, R31.H0_H0 ;  /* 0x2000001fff1f7230 */ /* 0x002fe40000004100 */
[----:B0-----:R-:W-:Y:S01]  /*11510*/  @!P5 FADD.FTZ R38, R44, 1 ;  /* 0x3f8000002c26d421 */ /* 0x001fe20000010000 */
[----:B--2---:R-:W-:Y:S02]  /*11520*/  HADD2.F32 R32, -RZ, R32.H0_H0 ;  /* 0x20000020ff207230 */ /* 0x004fe40000004100 */
[----:B------:R-:W-:Y:S01]  /*11530*/  FADD.FTZ R31, R31, UR7 ;  /* 0x000000071f1f7e21 */ /* 0x000fe20008010000 */
[----:B---3--:R-:W-:-:S02]  /*11540*/  HADD2.F32 R33, -RZ, R33.H0_H0 ;  /* 0x20000021ff217230 */ /* 0x008fc40000004100 */
[----:B------:R-:W-:Y:S01]  /*11550*/  FADD.FTZ R32, R32, UR7 ;  /* 0x0000000720207e21 */ /* 0x000fe20008010000 */
[----:B------:R-:W0:Y:S01]  /*11560*/  @!P5 MUFU.RCP R38, R38 ;  /* 0x000000260026d308 */ /* 0x000e220000001000 */
[----:B----4-:R-:W-:Y:S01]  /*11570*/  @!P1 FADD.FTZ R50, R47, 1 ;  /* 0x3f8000002f329421 */ /* 0x010fe20000010000 */
[----:B------:R-:W-:Y:S02]  /*11580*/  FADD.FTZ R41, R33, UR7 ;  /* 0x0000000721297e21 */ /* 0x000fe40008010000 */
[----:B------:R-:W-:Y:S01]  /*11590*/  FSETP.GTU.FTZ.AND P4, PT, R32, 20, PT ;  /* 0x41a000002000780b */ /* 0x000fe20003f9c000 */
[----:B------:R-:W-:Y:S01]  /*115a0*/  @!P3 FMUL.FTZ R37, R37, R60 ;  /* 0x0000003c2525b220 */ /* 0x000fe20000410000 */
[----:B------:R-:W-:Y:S02]  /*115b0*/  FSETP.GTU.FTZ.AND P3, PT, R31, 20, PT ;  /* 0x41a000001f00780b */ /* 0x000fe40003f7c000 */
[----:B------:R-:W1:Y:S01]  /*115c0*/  @!P1 MUFU.RCP R59, R50 ;  /* 0x00000032003b9308 */ /* 0x000e620000001000 */
[----:B------:R-:W-:-:S02]  /*115d0*/  FSETP.GTU.FTZ.AND P6, PT, R41, 20, PT ;  /* 0x41a000002900780b */ /* 0x000fc40003fdc000 */
[----:B------:R-:W-:Y:S01]  /*115e0*/  FSETP.GTU.FTZ.AND P2, PT, R53, 20, PT ;  /* 0x41a000003500780b */ /* 0x000fe20003f5c000 */
[----:B-----5:R-:W-:Y:S02]  /*115f0*/  HADD2.F32 R34, -RZ, R34.H0_H0 ;  /* 0x20000022ff227230 */ /* 0x020fe40000004100 */
[----:B------:R-:W-:-:S03]  /*11600*/  HADD2.F32 R35, -RZ, R35.H0_H0 ;  /* 0x20000023ff237230 */ /* 0x000fc60000004100 */
[----:B------:R-:W-:Y:S01]  /*11610*/  FADD.FTZ R44, R34, UR7 ;  /* 0x00000007222c7e21 */ /* 0x000fe20008010000 */
[----:B------:R-:W-:Y:S01]  /*11620*/  @!P4 FMUL.FTZ R33, R32, -1.4426950216293334961 ;  /* 0xbfb8aa3b2021c820 */ /* 0x000fe20000410000 */
[----:B------:R-:W-:Y:S01]  /*11630*/  @!P3 FMUL.FTZ R31, R31, -1.4426950216293334961 ;  /* 0xbfb8aa3b1f1fb820 */ /* 0x000fe20000410000 */
[----:B0-----:R-:W-:Y:S02]  /*11640*/  @!P5 FMUL.FTZ R39, R39, R38 ;  /* 0x000000262727d220 */ /* 0x001fe40000410000 */
[----:B------:R-:W-:Y:S01]  /*11650*/  @!P6 FMUL.FTZ R34, R41, -1.4426950216293334961 ;  /* 0xbfb8aa3b2922e820 */ /* 0x000fe20000410000 */
[----:B------:R-:W-:Y:S01]  /*11660*/  FADD.FTZ R38, R35, UR7 ;  /* 0x0000000723267e21 */ /* 0x000fe20008010000 */
[----:B------:R-:W-:Y:S01]  /*11670*/  @!P2 FMUL.FTZ R53, R53, -1.4426950216293334961 ;  /* 0xbfb8aa3b3535a820 */ /* 0x000fe20000410000 */
[----:B------:R-:W-:Y:S01]  /*11680*/  FSETP.GTU.FTZ.AND P5, PT, R44, 20, PT ;  /* 0x41a000002c00780b */ /* 0x000fe20003fbc000 */
[----:B------:R-:W0:Y:S01]  /*11690*/  @!P3 MUFU.EX2 R31, R31 ;  /* 0x0000001f001fb308 */ /* 0x000e220000000800 */
[----:B-1----:R-:W-:Y:S01]  /*116a0*/  @!P1 FMUL.FTZ R40, R40, R59 ;  /* 0x0000003b28289220 */ /* 0x002fe20000410000 */
[----:B------:R-:W-:-:S02]  /*116b0*/  FSETP.GTU.FTZ.AND P1, PT, R38, 20, PT ;  /* 0x41a000002600780b */ /* 0x000fc40003f3c000 */
[----:B------:R-:W1:Y:S04]  /*116c0*/  @!P4 MUFU.EX2 R33, R33 ;  /* 0x000000210021c308 */ /* 0x000e680000000800 */
[----:B------:R-:W2:Y:S04]  /*116d0*/  @!P6 MUFU.EX2 R34, R34 ;  /* 0x000000220022e308 */ /* 0x000ea80000000800 */
[----:B------:R-:W3:Y:S01]  /*116e0*/  @!P2 MUFU.EX2 R53, R53 ;  /* 0x000000350035a308 */ /* 0x000ee20000000800 */
[----:B------:R-:W-:Y:S02]  /*116f0*/  HADD2.F32 R36, -RZ, R36.H0_H0 ;  /* 0x20000024ff247230 */ /* 0x000fe40000004100 */
[----:B------:R-:W-:Y:S01]  /*11700*/  @!P5 FMUL.FTZ R35, R44, -1.4426950216293334961 ;  /* 0xbfb8aa3b2c23d820 */ /* 0x000fe20000410000 */
[----:B0-----:R-:W-:-:S02]  /*11710*/  @!P3 FADD.FTZ R32, R31, 1 ;  /* 0x3f8000001f20b421 */ /* 0x001fc40000010000 */
[----:B------:R-:W-:Y:S01]  /*11720*/  FADD.FTZ R50, R36, UR7 ;  /* 0x0000000724327e21 */ /* 0x000fe20008010000 */
[----:B------:R-:W-:Y:S01]  /*11730*/  @!P1 FMUL.FTZ R36, R38, -1.4426950216293334961 ;  /* 0xbfb8aa3b26249820 */ /* 0x000fe20000410000 */
[----:B-1----:R-:W-:Y:S01]  /*11740*/  @!P4 FADD.FTZ R31, R33, 1 ;  /* 0x3f800000211fc421 */ /* 0x002fe20000010000 */
[----:B--2---:R-:W-:Y:S01]  /*11750*/  @!P6 FADD.FTZ R33, R34, 1 ;  /* 0x3f8000002221e421 */ /* 0x004fe20000010000 */
[----:B------:R-:W0:Y:S01]  /*11760*/  @!P5 MUFU.EX2 R35, R35 ;  /* 0x000000230023d308 */ /* 0x000e220000000800 */
[----:B---3--:R-:W-:-:S03]  /*11770*/  @!P2 FADD.FTZ R56, R53, 1 ;  /* 0x3f8000003538a421 */ /* 0x008fc60000010000 */
[----:B------:R-:W1:Y:S04]  /*11780*/  @!P1 MUFU.EX2 R36, R36 ;  /* 0x0000002400249308 */ /* 0x000e680000000800 */
[----:B------:R-:W2:Y:S08]  /*11790*/  @!P2 MUFU.RCP R47, R56 ;  /* 0x00000038002fa308 */ /* 0x000eb00000001000 */
[----:B------:R-:W3:Y:S01]  /*117a0*/  @!P6 MUFU.RCP R33, R33 ;  /* 0x000000210021e308 */ /* 0x000ee20000001000 */
[----:B0-----:R-:W-:Y:S01]  /*117b0*/  @!P5 FADD.FTZ R34, R35, 1 ;  /* 0x3f8000002322d421 */ /* 0x001fe20000010000 */
[----:B-1----:R-:W-:-:S06]  /*117c0*/  @!P1 FADD.FTZ R35, R36, 1 ;  /* 0x3f80000024239421 */ /* 0x002fcc0000010000 */
[----:B------:R-:W0:Y:S01]  /*117d0*/  @!P3 MUFU.RCP R32, R32 ;  /* 0x000000200020b308 */ /* 0x000e220000001000 */
[----:B--2---:R-:W-:Y:S01]  /*117e0*/  @!P2 FMUL.FTZ R42, R42, R47 ;  /* 0x0000002f2a2aa220 */ /* 0x004fe20000410000 */
[----:B------:R-:W-:-:S06]  /*117f0*/  FSETP.GTU.FTZ.AND P2, PT, R50, 20, PT ;  /* 0x41a000003200780b */ /* 0x000fcc0003f5c000 */
[----:B------:R1:W2:Y:S01]  /*11800*/  @!P4 MUFU.RCP R44, R31 ;  /* 0x0000001f002cc308 */ /* 0x0002a20000001000 */
[----:B---3--:R-:W-:Y:S02]  /*11810*/  @!P6 FMUL.FTZ R46, R46, R33 ;  /* 0x000000212e2ee220 */ /* 0x008fe40000410000 */
[----:B------:R-:W3:Y:S05]  /*11820*/  LDS.U16 R33, [R98+0x1a] ;  /* 0x00001a0062217984 */ /* 0x000eea0000000400 */
[----:B------:R4:W-:Y:S01]  /*11830*/  @!P1 MUFU.RCP R36, R35 ;  /* 0x0000002300249308 */ /* 0x0009e20000001000 */
[----:B-1----:R-:W1:Y:S04]  /*11840*/  LDS.U16 R31, [R98+0x16] ;  /* 0x00001600621f7984 */ /* 0x002e680000000400 */
[----:B----4-:R-:W4:Y:S01]  /*11850*/  LDS.U16 R35, [R98+0x1e] ;  /* 0x00001e0062237984 */ /* 0x010f220000000400 */
[----:B------:R-:W-:Y:S01]  /*11860*/  @!P2 FMUL.FTZ R38, R50, -1.4426950216293334961 ;  /* 0xbfb8aa3b3226a820 */ /* 0x000fe20000410000 */
[----:B0-----:R-:W-:-:S02]  /*11870*/  @!P3 FMUL.FTZ R43, R43, R32 ;  /* 0x000000202b2bb220 */ /* 0x001fc40000410000 */
[----:B------:R-:W0:Y:S03]  /*11880*/  LDS.U16 R32, [R98+0x18] ;  /* 0x0000180062207984 */ /* 0x000e260000000400 */
[----:B------:R-:W5:Y:S04]  /*11890*/  @!P2 MUFU.EX2 R38, R38 ;  /* 0x000000260026a308 */ /* 0x000f680000000800 */
[----:B------:R2:W4:Y:S02]  /*118a0*/  @!P5 MUFU.RCP R41, R34 ;  /* 0x000000220029d308 */ /* 0x0005240000001000 */
[----:B--2---:R-:W2:Y:S01]  /*118b0*/  LDS.U16 R34, [R98+0x1c] ;  /* 0x00001c0062227984 */ /* 0x004ea20000000400 */
[----:B-----5:R-:W-:Y:S01]  /*118c0*/  @!P2 FADD.FTZ R38, R38, 1 ;  /* 0x3f8000002626a421 */ /* 0x020fe20000010000 */
[----:B------:R-:W-:Y:S01]  /*118d0*/  BAR.SYNC.DEFER_BLOCKING 0x0 ;  /* 0x0000000000007b1d */ /* 0x000fe20000010000 */
[----:B------:R-:W-:-:S02]  /*118e0*/  HADD2.F32 R29, -RZ, R29.H0_H0 ;  /* 0x2000001dff1d7230 */ /* 0x000fc40000004100 */
[----:B---3--:R-:W-:-:S03]  /*118f0*/  HADD2.F32 R33, -RZ, R33.H0_H0 ;  /* 0x20000021ff217230 */ /* 0x008fc60000004100 */
[----:B------:R-:W3:Y:S01]  /*11900*/  @!P2 MUFU.RCP R38, R38 ;  /* 0x000000260026a308 */ /* 0x000ee20000001000 */
[----:B-1----:R-:W-:Y:S02]  /*11910*/  HADD2.F32 R31, -RZ, R31.H0_H0 ;  /* 0x2000001fff1f7230 */ /* 0x002fe40000004100 */
[----:B------:R-:W-:Y:S01]  /*11920*/  FADD.FTZ R29, R29, UR7 ;  /* 0x000000071d1d7e21 */ /* 0x000fe20008010000 */
[----:B------:R-:W-:Y:S01]  /*11930*/  FADD.FTZ R33, R33, UR7 ;  /* 0x0000000721217e21 */ /* 0x000fe20008010000 */
[----:B----4-:R-:W-:Y:S02]  /*11940*/  HADD2.F32 R35, -RZ, R35.H0_H0 ;  /* 0x20000023ff237230 */ /* 0x010fe40000004100 */
[----:B------:R-:W-:-:S03]  /*11950*/  FADD.FTZ R31, R31, UR7 ;  /* 0x000000071f1f7e21 */ /* 0x000fc60008010000 */
[----:B------:R-:W-:Y:S01]  /*11960*/  FADD.FTZ R35, R35, UR7 ;  /* 0x0000000723237e21 */ /* 0x000fe20008010000 */
[----:B------:R-:W-:Y:S01]  /*11970*/  @!P4 FMUL.FTZ R45, R45, R44 ;  /* 0x0000002c2d2dc220 */ /* 0x000fe20000410000 */
[----:B------:R-:W-:Y:S01]  /*11980*/  @!P5 FMUL.FTZ R48, R48, R41 ;  /* 0x000000293030d220 */ /* 0x000fe20000410000 */
[----:B------:R-:W-:Y:S02]  /*11990*/  FSETP.GTU.FTZ.AND P6, PT, R29, 20, PT ;  /* 0x41a000001d00780b */ /* 0x000fe40003fdc000 */
[----:B------:R-:W-:Y:S02]  /*119a0*/  FSETP.GTU.FTZ.AND P3, PT, R31, 20, PT ;  /* 0x41a000001f00780b */ /* 0x000fe40003f7c000 */
[----:B------:R-:W-:Y:S02]  /*119b0*/  FSETP.GTU.FTZ.AND P5, PT, R33, 20, PT ;  /* 0x41a000002100780b */ /* 0x000fe40003fbc000 */
[----:B------:R-:W-:Y:S02]  /*119c0*/  FSETP.GTU.FTZ.AND P4, PT, R35, 20, PT ;  /* 0x41a000002300780b */ /* 0x000fe40003f9c000 */
[----:B------:R-:W-:Y:S01]  /*119d0*/  PRMT R24, R25, 0x7632, R24 ;  /* 0x0000763219187816 */ /* 0x000fe20000000018 */
[----:B------:R-:W-:Y:S01]  /*119e0*/  @!P1 FMUL.FTZ R49, R49, R36 ;  /* 0x0000002431319220 */ /* 0x000fe20000410000 */
[----:B---3--:R-:W-:Y:S01]  /*119f0*/  @!P2 FMUL.FTZ R51, R51, R38 ;  /* 0x000000263333a220 */ /* 0x008fe20000410000 */
[----:B------:R-:W-:-:S02]  /*11a00*/  PRMT R36, R241, 0x7632, R36 ;  /* 0x00007632f1247816 */ /* 0x000fc40000000024 */
[----:B------:R1:W-:Y:S01]  /*11a10*/  STS.U16 [R98+0xe], R24 ;  /* 0x00000e1862007388 */ /* 0x0003e20000000400 */
[----:B------:R-:W-:Y:S01]  /*11a20*/  PRMT R28, R229, 0x7632, R28 ;  /* 0x00007632e51c7816 */ /* 0x000fe2000000001c */
[----:B0-----:R-:W-:Y:S01]  /*11a30*/  HADD2.F32 R32, -RZ, R32.H0_H0 ;  /* 0x20000020ff207230 */ /* 0x001fe20000004100 */
[----:B------:R-:W-:Y:S02]  /*11a40*/  PRMT R38, R27, 0x7632, R38 ;  /* 0x000076321b267816 */ /* 0x000fe40000000026 */
[----:B------:R-:W-:Y:S02]  /*11a50*/  PRMT R22, R23, 0x7632, R22 ;  /* 0x0000763217167816 */ /* 0x000fe40000000016 */
[----:B------:R-:W-:Y:S02]  /*11a60*/  PRMT R20, R21, 0x7632, R20 ;  /* 0x0000763215147816 */ /* 0x000fe40000000014 */
[----:B------:R-:W-:Y:S02]  /*11a70*/  PRMT R18, R19, 0x7632, R18 ;  /* 0x0000763213127816 */ /* 0x000fe40000000012 */
[----:B-1----:R-:W-:-:S02]  /*11a80*/  PRMT R24, R17, 0x7632, R24 ;  /* 0x0000763211187816 */ /* 0x002fc40000000018 */
[----:B------:R-:W-:Y:S01]  /*11a90*/  MOV R26, UR9 ;  /* 0x00000009001a7c02 */ /* 0x000fe20008000f00 */
[----:B------:R-:W-:Y:S01]  /*11aa0*/  STS.U16 [R98], R241 ;  /* 0x000000f162007388 */ /* 0x000fe20000000400 */
[----:B--2---:R-:W-:Y:S02]  /*11ab0*/  HADD2.F32 R34, -RZ, R34.H0_H0 ;  /* 0x20000022ff227230 */ /* 0x004fe40000004100 */
[----:B------:R-:W-:Y:S01]  /*11ac0*/  FADD.FTZ R32, R32, UR7 ;  /* 0x0000000720207e21 */ /* 0x000fe20008010000 */
        /* <DEDUP_REMOVED lines=10> */
[----:B0-----:R-:W-:-:S03]  /*11b70*/  @!P4 FMUL.FTZ R22, R35, -1.4426950216293334961 ;  /* 0xbfb8aa3b2316c820 */ /* 0x001fc60000410000 */
[----:B------:R-:W-:Y:S04]  /*11b80*/  STS.U16 [R98+0x18], R19 ;  /* 0x0000181362007388 */ /* 0x000fe80000000400 */
[----:B------:R-:W-:Y:S01]  /*11b90*/  STS.U16 [R98+0x1a], R18 ;  /* 0x00001a1262007388 */ /* 0x000fe20000000400 */
[----:B-1----:R-:W-:-:S03]  /*11ba0*/  @!P5 FMUL.FTZ R20, R33, -1.4426950216293334961 ;  /* 0xbfb8aa3b2114d820 */ /* 0x002fc60000410000 */
[----:B------:R0:W-:Y:S04]  /*11bb0*/  STS.U16 [R98+0x1c], R17 ;  /* 0x00001c1162007388 */ /* 0x0001e80000000400 */
[----:B------:R1:W-:Y:S01]  /*11bc0*/  STS.U16 [R98+0x1e], R24 ;  /* 0x00001e1862007388 */ /* 0x0003e20000000400 */
[----:B------:R-:W-:Y:S01]  /*11bd0*/  NOP ;  /* 0x0000000000007918 */ /* 0x000fe20000000000 */
[----:B0-----:R-:W-:Y:S01]  /*11be0*/  @!P6 FMUL.FTZ R17, R29, -1.4426950216293334961 ;  /* 0xbfb8aa3b1d11e820 */ /* 0x001fe20000410000 */
[----:B------:R-:W-:Y:S01]  /*11bf0*/  @!P3 FMUL.FTZ R18, R31, -1.4426950216293334961 ;  /* 0xbfb8aa3b1f12b820 */ /* 0x000fe20000410000 */
[----:B------:R-:W-:Y:S01]  /*11c00*/  LDS.U16 R23, [R78] ;  /* 0x000000004e177984 */ /* 0x000fe20000000400 */
        /* <DEDUP_REMOVED lines=18> */
[----:B------:R-:W-:Y:S01]  /*11d30*/  BAR.SYNC.DEFER_BLOCKING 0x0 ;  /* 0x0000000000007b1d */ /* 0x000fe20000010000 */
[----:B------:R-:W-:-:S05]  /*11d40*/  FSETP.GTU.FTZ.AND P1, PT, R34, 20, PT ;  /* 0x41a000002200780b */ /* 0x000fca0003f3c000 */
[----:B------:R-:W0:Y:S03]  /*11d50*/  @!P6 MUFU.EX2 R17, R17 ;  /* 0x000000110011e308 */ /* 0x000e260000000800 */
[----:B------:R-:W-:-:S05]  /*11d60*/  @!P2 FMUL.FTZ R19, R32, -1.4426950216293334961 ;  /* 0xbfb8aa3b2013a820 */ /* 0x000fca0000410000 */
[----:B------:R-:W-:Y:S01]  /*11d70*/  @!P1 FMUL.FTZ R21, R34, -1.4426950216293334961 ;  /* 0xbfb8aa3b22159820 */ /* 0x000fe20000410000 */
[----:B------:R-:W2:Y:S05]  /*11d80*/  @!P2 MUFU.EX2 R19, R19 ;  /* 0x000000130013a308 */ /* 0x000eaa0000000800 */
[----:B------:R-:W3:Y:S01]  /*11d90*/  @!P1 MUFU.EX2 R21, R21 ;  /* 0x0000001500159308 */ /* 0x000ee20000000800 */
[----:B------:R-:W4:Y:S03]  /*11da0*/  LDS R71, [UR25+0x1080] ;  /* 0x00108019ff477984 */ /* 0x000f260008000800 */
[----:B------:R-:W5:Y:S01]  /*11db0*/  @!P3 MUFU.EX2 R18, R18 ;  /* 0x000000120012b308 */ /* 0x000f620000000800 */
[----:B0-----:R-:W-:Y:S01]  /*11dc0*/  @!P6 FADD.FTZ R17, R17, 1 ;  /* 0x3f8000001111e421 */ /* 0x001fe20000010000 */
[----:B------:R-:W-:Y:S01]  /*11dd0*/  UMOV UR9, URZ ;  /* 0x000000ff00097c82 */ /* 0x000fe20008000000 */
[----:B--2---:R-:W-:Y:S01]  /*11de0*/  @!P2 FADD.FTZ R19, R19, 1 ;  /* 0x3f8000001313a421 */ /* 0x004fe20000010000 */
[----:B------:R-:W-:-:S03]  /*11df0*/  UIMAD.WIDE.U32 UR14, UR30, UR26, UR8 ;  /* 0x0000001a1e0e72a5 */ /* 0x000fc6000f8e0008 */
[----:B------:R-:W0:Y:S01]  /*11e00*/  @!P6 MUFU.RCP R17, R17 ;  /* 0x000000110011e308 */ /* 0x000e220000001000 */
[----:B---3--:R-:W-:Y:S01]  /*11e10*/  @!P1 FADD.FTZ R21, R21, 1 ;  /* 0x3f80000015159421 */ /* 0x008fe20000010000 */
[----:B------:R-:W-:Y:S01]  /*11e20*/  UIMAD UR15, UR30, UR27, UR15 ;  /* 0x0000001b1e0f72a4 */ /* 0x000fe2000f8e020f */
[----:B------:R-:W2:Y:S05]  /*11e30*/  LDCU.64 UR26, c[0x0][0x550] ;  /* 0x0000aa00ff1a77ac */ /* 0x000eaa0008000a00 */
[----:B------:R-:W3:Y:S01]  /*11e40*/  @!P5 MUFU.EX2 R20, R20 ;  /* 0x000000140014d308 */ /* 0x000ee20000000800 */
[----:B-----5:R-:W-:-:S03]  /*11e50*/  @!P3 FADD.FTZ R18, R18, 1 ;  /* 0x3f8000001212b421 */ /* 0x020fc60000010000 */
[----:B-1----:R-:W1:Y:S01]  /*11e60*/  @!P2 MUFU.RCP R24, R19 ;  /* 0x000000130018a308 */ /* 0x002e620000001000 */
[----:B------:R-:W-:-:S07]  /*11e70*/  UIMAD UR13, UR12, UR29, URZ ;  /* 0x0000001d0c0d72a4 */ /* 0x000fce000f8e02ff */
[----:B------:R-:W5:Y:S01]  /*11e80*/  @!P4 MUFU.EX2 R22, R22 ;  /* 0x000000160016c308 */ /* 0x000f620000000800 */
[----:B------:R-:W-:-:S03]  /*11e90*/  UIMAD.WIDE.U32 UR14, UR12, UR28, UR14 ;  /* 0x0000001c0c0e72a5 */ /* 0x000fc6000f8e000e */
[----:B------:R2:W4:Y:S08]  /*11ea0*/  @!P3 MUFU.RCP R73, R18 ;  /* 0x000000120049b308 */ /* 0x0005300000001000 */
[----:B------:R-:W4:Y:S01]  /*11eb0*/  @!P1 MUFU.RCP R21, R21 ;  /* 0x0000001500159308 */ /* 0x000f220000001000 */
[----:B---3--:R-:W-:Y:S01]  /*11ec0*/  @!P5 FADD.FTZ R20, R20, 1 ;  /* 0x3f8000001414d421 */ /* 0x008fe20000010000 */
[----:B0-----:R-:W-:Y:S01]  /*11ed0*/  @!P6 FMUL.FTZ R52, R52, R17 ;  /* 0x000000113434e220 */ /* 0x001fe20000410000 */
[----:B--2---:R-:W-:Y:S01]  /*11ee0*/  MOV R18, UR13 ;  /* 0x0000000d00127c02 */ /* 0x004fe20008000f00 */
[----:B-----5:R-:W-:Y:S01]  /*11ef0*/  @!P4 FADD.FTZ R22, R22, 1 ;  /* 0x3f8000001616c421 */ /* 0x020fe20000010000 */
[----:B------:R-:W-:Y:S01]  /*11f00*/  IADD3 R19, P6, PT, R2, UR14, RZ ;  /* 0x0000000e02137c10 */ /* 0x000fe2000ffde0ff */
[----:B-1----:R-:W-:-:S02]  /*11f10*/  @!P2 FMUL.FTZ R55, R55, R24 ;  /* 0x000000183737a220 */ /* 0x002fc40000410000 */
[----:B------:R-:W0:Y:S01]  /*11f20*/  @!P5 MUFU.RCP R20, R20 ;  /* 0x000000140014d308 */ /* 0x000e220000001000 */
[----:B------:R-:W-:Y:S01]  /*11f30*/  IADD3.X R24, PT, PT, R18, UR15, RZ, P6, !PT ;  /* 0x0000000f12187c10 */ /* 0x000fe2000b7fe4ff */
[----:B----4-:R-:W-:Y:S01]  /*11f40*/  @!P3 FMUL.FTZ R54, R54, R73 ;  /* 0x000000493636b220 */ /* 0x010fe20000410000 */
[C---:B------:R-:W-:Y:S01]  /*11f50*/  LEA R18, P6, R19.reuse, UR26, 0x1 ;  /* 0x0000001a13127c11 */ /* 0x040fe2000f8c08ff */
[----:B------:R-:W1:Y:S04]  /*11f60*/  LDCU.64 UR14, c[0x0][0x518] ;  /* 0x0000a300ff0e77ac */ /* 0x000e680008000a00 */
        /* <DEDUP_REMOVED lines=43> */
[----:B0-----:R-:W-:Y:S02]  /*12220*/  F2FP.F16.F32.PACK_AB R19, R42, R40 ;  /* 0x000000282a13723e */ /* 0x001fe400000000ff */
        /* <DEDUP_REMOVED lines=12> */
[C---:B0-----:R-:W-:Y:S02]  /*122f0*/  PRMT R20, R17.reuse, 0x7610, R20 ;  /* 0x0000761011147816 */ /* 0x041fe40000000014 */
[----:B--2---:R-:W-:Y:S02]  /*12300*/  PRMT R21, R17, 0x7632, R21 ;  /* 0x0000763211157816 */ /* 0x004fe40000000015 */
[----:B------:R-:W-:Y:S01]  /*12310*/  F2FP.F16.F32.PACK_AB R17, R57, R55 ;  /* 0x000000373911723e */ /* 0x000fe200000000ff */
[----:B------:R0:W-:Y:S03]  /*12320*/  STS.U16 [R98+0x4], R22 ;  /* 0x0000041662007388 */ /* 0x0001e60000000400 */
[----:B------:R-:W-:Y:S01]  /*12330*/  PRMT R31, R17, 0x7632, R31 ;  /* 0x00007632111f7816 */ /* 0x000fe2000000001f */
        /* <DEDUP_REMOVED lines=35> */
[----:B0-----:R-:W-:Y:S01]  /*12570*/  FADD.FTZ R18, R37, R62 ;  /* 0x0000003e25127221 */ /* 0x001fe20000010000 */
[----:B-1----:R-:W-:-:S04]  /*12580*/  UIMAD.WIDE.U32 UR8, UR30, UR14, UR8 ;  /* 0x0000000e1e0872a5 */ /* 0x002fc8000f8e0008 */
[----:B------:R-:W0:Y:S01]  /*12590*/  LDS R61, [UR25+0x1080] ;  /* 0x00108019ff3d7984 */ /* 0x000e220008000800 */
[----:B------:R-:W-:Y:S01]  /*125a0*/  FADD.FTZ R39, R18, R39 ;  /* 0x0000002712277221 */ /* 0x000fe20000010000 */
[----:B------:R-:W-:Y:S01]  /*125b0*/  UIMAD UR9, UR30, UR15, UR9 ;  /* 0x0000000f1e0972a4 */ /* 0x000fe2000f8e0209 */
[----:B------:R-:W1:Y:S02]  /*125c0*/  LDCU.64 UR14, c[0x0][0x560] ;  /* 0x0000ac00ff0e77ac */ /* 0x000e640008000a00 */
[----:B------:R-:W-:-:S04]  /*125d0*/  FADD.FTZ R39, R39, R40 ;  /* 0x0000002827277221 */ /* 0x000fc80000010000 */
[----:B------:R-:W-:Y:S01]  /*125e0*/  FADD.FTZ R42, R39, R42 ;  /* 0x0000002a272a7221 */ /* 0x000fe20000010000 */
[----:B---3--:R-:W-:-:S03]  /*125f0*/  UIMAD.WIDE.U32 UR8, UR12, UR26, UR8 ;  /* 0x0000001a0c0872a5 */ /* 0x008fc6000f8e0008 */
[----:B------:R-:W-:Y:S01]  /*12600*/  FADD.FTZ R42, R42, R43 ;  /* 0x0000002b2a2a7221 */ /* 0x000fe20000010000 */
[----:B------:R-:W-:-:S03]  /*12610*/  UIMAD UR9, UR12, UR27, UR9 ;  /* 0x0000001b0c0972a4 */ /* 0x000fc6000f8e0209 */
[----:B------:R-:W-:Y:S01]  /*12620*/  FADD.FTZ R45, R42, R45 ;  /* 0x0000002d2a2d7221 */ /* 0x000fe20000010000 */
[----:B------:R-:W-:-:S03]  /*12630*/  IADD3 R19, P0, PT, R2, UR8, RZ ;  /* 0x0000000802137c10 */ /* 0x000fc6000ff1e0ff */
[----:B------:R-:W-:Y:S01]  /*12640*/  FADD.FTZ R45, R45, R46 ;  /* 0x0000002e2d2d7221 */ /* 0x000fe20000010000 */
[----:B--2---:R-:W-:Y:S02]  /*12650*/  IADD3.X R20, PT, PT, RZ, UR9, RZ, P0, !PT ;  /* 0x00000009ff147c10 */ /* 0x004fe400087fe4ff */
[----:B-1----:R-:W-:Y:S01]  /*12660*/  LEA R18, P3, R19, UR14, 0x1 ;  /* 0x0000000e13127c11 */ /* 0x002fe2000f8608ff */
[----:B------:R-:W-:-:S03]  /*12670*/  FADD.FTZ R48, R45, R48 ;  /* 0x000000302d307221 */ /* 0x000fc60000010000 */
[----:B------:R-:W-:Y:S01]  /*12680*/  LEA.HI.X R19, R19, UR15, R20, 0x1, P3 ;  /* 0x0000000f13137c11 */ /* 0x000fe200098f0c14 */
[----:B------:R-:W-:Y:S01]  /*12690*/  FADD.FTZ R48, R48, R49 ;  /* 0x0000003130307221 */ /* 0x000fe20000010000 */
[-C--:B0-----:R-:W-:Y:S02]  /*126a0*/  ISETP.GE.AND P2, PT, R2, R61.reuse, PT ;  /* 0x0000003d0200720c */ /* 0x081fe40003f46270 */
        /* <DEDUP_REMOVED lines=51> */
.L_x_1201:
        /* <DEDUP_REMOVED lines=45> */
.L_x_1336:
[----:B------:R-:W-:Y:S05]  /*12cb0*/  BSYNC.RECONVERGENT B0 ;  /* 0x0000000000007941 */ /* 0x000fea0003800200 */
.L_x_1335:
        /* <DEDUP_REMOVED lines=43> */
.L_x_1338:
[----:B------:R-:W-:Y:S05]  /*12f70*/  BSYNC.RECONVERGENT B0 ;  /* 0x0000000000007941 */ /* 0x000fea0003800200 */
.L_x_1337:
        /* <DEDUP_REMOVED lines=15> */
.L_x_1340:
        /* <DEDUP_REMOVED lines=32> */
.L_x_1339:
[----:B------:R-:W-:Y:S05]  /*13270*/  EXIT ;  /* 0x000000000000794d */ /* 0x000fea0003800000 */
.L_x_1240:
[----:B------:R-:W-:Y:S01]  /*13280*/  MOV R190, R73 ;  /* 0x0000004900be7202 */ /* 0x000fe20000000f00 */
[----:B------:R-:W-:Y:S01]  /*13290*/  HFMA2 R191, -RZ, RZ, 0, 5.9604644775390625e-08 ;  /* 0x00000001ffbf7431 */ /* 0x000fe200000001ff */
[----:B------:R-:W-:Y:S02]  /*132a0*/  MOV R192, RZ ;  /* 0x000000ff00c07202 */ /* 0x000fe40000000f00 */
[----:B------:R-:W-:-:S07]  /*132b0*/  MOV R235, 0xffffffff ;  /* 0xffffffff00eb7802 */ /* 0x000fce0000000f00 */
[----:B01---5:R-:W-:Y:S05]  /*132c0*/  WARPSYNC.COLLECTIVE R235, `(.L_x_1341) ;  /* 0x00000000eb087348 */ /* 0x023fea0003c00000 */
[----:B------:R2:W3:Y:S02]  /*132d0*/  SHFL.UP P6, R187, R190, R191, R192 ;  /* 0x040000bfbebb7389 */ /* 0x0004e400000c00c0 */
[----:B0123-5:R-:W-:Y:S05]  /*132e0*/  ENDCOLLECTIVE ;  /* 0x000000000000791b */ /* 0x02ffea0003800000 */
.L_x_1341:
[----:B------:R-:W-:Y:S02]  /*132f0*/  MOV R190, R72 ;  /* 0x0000004800be7202 */ /* 0x000fe40000000f00 */
[----:B------:R-:W-:-:S07]  /*13300*/  MOV R184, R187 ;  /* 0x000000bb00b87202 */ /* 0x000fce0000000f00 */
[----:B------:R-:W-:Y:S05]  /*13310*/  WARPSYNC.COLLECTIVE R235, `(.L_x_1342) ;  /* 0x00000000eb087348 */ /* 0x000fea0003c00000 */
[----:B------:R0:W1:Y:S02]  /*13320*/  SHFL.UP P6, R187, R190, R191, R192 ;  /* 0x040000bfbebb7389 */ /* 0x00006400000c00c0 */
[----:B01----:R-:W-:Y:S05]  /*13330*/  ENDCOLLECTIVE ;  /* 0x000000000000791b */ /* 0x003fea0003800000 */
.L_x_1342:
[----:B------:R-:W-:Y:S02]  /*13340*/  MOV R190, R74 ;  /* 0x0000004a00be7202 */ /* 0x000fe40000000f00 */
[----:B------:R-:W-:-:S07]  /*13350*/  MOV R185, R187 ;  /* 0x000000bb00b97202 */ /* 0x000fce0000000f00 */
[----:B------:R-:W-:Y:S05]  /*13360*/  WARPSYNC.COLLECTIVE R235, `(.L_x_1343) ;  /* 0x00000000eb087348 */ /* 0x000fea0003c00000 */
[----:B------:R0:W1:Y:S02]  /*13370*/  SHFL.UP P6, R187, R190, R191, R192 ;  /* 0x040000bfbebb7389 */ /* 0x00006400000c00c0 */
[----:B01----:R-:W-:Y:S05]  /*13380*/  ENDCOLLECTIVE ;  /* 0x000000000000791b */ /* 0x003fea0003800000 */
.L_x_1343:
[----:B------:R-:W-:Y:S02]  /*13390*/  MOV R190, R75 ;  /* 0x0000004b00be7202 */ /* 0x000fe40000000f00 */
[----:B------:R-:W-:-:S07]  /*133a0*/  MOV R186, R187 ;  /* 0x000000bb00ba7202 */ /* 0x000fce0000000f00 */
[----:B------:R-:W-:Y:S05]  /*133b0*/  WARPSYNC.COLLECTIVE R235, `(.L_x_1344) ;  /* 0x00000000eb087348 */ /* 0x000fea0003c00000 */
[----:B------:R0:W1:Y:S02]  /*133c0*/  SHFL.UP P6, R187, R190, R191, R192 ;  /* 0x040000bfbebb7389 */ /* 0x00006400000c00c0 */
[----:B01----:R-:W-:Y:S05]  /*133d0*/  ENDCOLLECTIVE ;  /* 0x000000000000791b */ /* 0x003fea0003800000 */
.L_x_1344:
[----:B------:R-:W-:Y:S02]  /*133e0*/  HFMA2 R191, -RZ, RZ, 0, 1.1920928955078125e-07 ;  /* 0x00000002ffbf7431 */ /* 0x000fe400000001ff */
[-C--:B------:R-:W-:Y:S01]  /*133f0*/  FMUL.FTZ R188, R72, R187.reuse ;  /* 0x000000bb48bc7220 */ /* 0x080fe20000410000 */
[----:B------:R-:W-:-:S03]  /*13400*/  FMUL.FTZ R189, R73, R187 ;  /* 0x000000bb49bd7220 */ /* 0x000fc60000410000 */
[CC--:B------:R-:W-:Y:S01]  /*13410*/  FFMA.FTZ R187, R73.reuse, R186.reuse, -R188 ;  /* 0x000000ba49bb7223 */ /* 0x0c0fe200000108bc */
[C---:B------:R-:W-:Y:S01]  /*13420*/  FFMA.FTZ R188, R72.reuse, R186, R189 ;  /* 0x000000ba48bc7223 */ /* 0x040fe200000100bd */
[-C--:B------:R-:W-:Y:S01]  /*13430*/  FMUL.FTZ R186, R72, R185.reuse ;  /* 0x000000b948ba7220 */ /* 0x080fe20000410000 */
[----:B------:R-:W-:Y:S01]  /*13440*/  FMUL.FTZ R185, R73, R185 ;  /* 0x000000b949b97220 */ /* 0x000fe20000410000 */
[----:B------:R-:W-:Y:S01]  /*13450*/  @P5 FADD.FTZ R74, R74, R187 ;  /* 0x000000bb4a4a5221 */ /* 0x000fe20000010000 */
[----:B------:R-:W-:Y:S01]  /*13460*/  @P5 FADD.FTZ R75, R75, R188 ;  /* 0x000000bc4b4b5221 */ /* 0x000fe20000010000 */
[-C--:B------:R-:W-:Y:S01]  /*13470*/  @P5 FFMA.FTZ R73, R73, R184.reuse, -R186 ;  /* 0x000000b849495223 */ /* 0x080fe200000108ba */
[----:B------:R-:W-:-:S04]  /*13480*/  @P5 FFMA.FTZ R72, R72, R184, R185 ;  /* 0x000000b848485223 */ /* 0x000fc800000100b9 */
[----:B------:R-:W-:-:S07]  /*13490*/  MOV R190, R73 ;  /* 0x0000004900be7202 */ /* 0x000fce0000000f00 */
[----:B------:R-:W-:Y:S05]  /*134a0*/  WARPSYNC.COLLECTIVE R235, `(.L_x_1345) ;  /* 0x00000000eb087348 */ /* 0x000fea0003c00000 */
[----:B------:R0:W1:Y:S02]  /*134b0*/  SHFL.UP P6, R187, R190, R191, R192 ;  /* 0x040000bfbebb7389 */ /* 0x00006400000c00c0 */
[----:B01----:R-:W-:Y:S05]  /*134c0*/  ENDCOLLECTIVE ;  /* 0x000000000000791b */ /* 0x003fea0003800000 */
.L_x_1345:
[----:B------:R-:W-:Y:S02]  /*134d0*/  MOV R190, R72 ;  /* 0x0000004800be7202 */ /* 0x000fe40000000f00 */
[----:B------:R-:W-:-:S07]  /*134e0*/  MOV R184, R187 ;  /* 0x000000bb00b87202 */ /* 0x000fce0000000f00 */
[----:B------:R-:W-:Y:S05]  /*134f0*/  WARPSYNC.COLLECTIVE R235, `(.L_x_1346) ;  /* 0x00000000eb087348 */ /* 0x000fea0003c00000 */
[----:B------:R0:W1:Y:S02]  /*13500*/  SHFL.UP P6, R187, R190, R191, R192 ;  /* 0x040000bfbebb7389 */ /* 0x00006400000c00c0 */
[----:B01----:R-:W-:Y:S05]  /*13510*/  ENDCOLLECTIVE ;  /* 0x000000000000791b */ /* 0x003fea0003800000 */
.L_x_1346:
[----:B------:R-:W-:Y:S02]  /*13520*/  MOV R190, R74 ;  /* 0x0000004a00be7202 */ /* 0x000fe40000000f00 */
[----:B------:R-:W-:-:S07]  /*13530*/  MOV R185, R187 ;  /* 0x000000bb00b97202 */ /* 0x000fce0000000f00 */
[----:B------:R-:W-:Y:S05]  /*13540*/  WARPSYNC.COLLECTIVE R235, `(.L_x_1347) ;  /* 0x00000000eb087348 */ /* 0x000fea0003c00000 */
[----:B------:R0:W1:Y:S02]  /*13550*/  SHFL.UP P6, R187, R190, R191, R192 ;  /* 0x040000bfbebb7389 */ /* 0x00006400000c00c0 */
[----:B01----:R-:W-:Y:S05]  /*13560*/  ENDCOLLECTIVE ;  /* 0x000000000000791b */ /* 0x003fea0003800000 */
.L_x_1347:
[----:B------:R-:W-:Y:S02]  /*13570*/  MOV R190, R75 ;  /* 0x0000004b00be7202 */ /* 0x000fe40000000f00 */
[----:B------:R-:W-:-:S07]  /*13580*/  MOV R186, R187 ;  /* 0x000000bb00ba7202 */ /* 0x000fce0000000f00 */
[----:B------:R-:W-:Y:S05]  /*13590*/  WARPSYNC.COLLECTIVE R235, `(.L_x_1348) ;  /* 0x00000000eb087348 */ /* 0x000fea0003c00000 */
[----:B------:R0:W1:Y:S02]  /*135a0*/  SHFL.UP P6, R187, R190, R191, R192 ;  /* 0x040000bfbebb7389 */ /* 0x00006400000c00c0 */
[----:B01----:R-:W-:Y:S05]  /*135b0*/  ENDCOLLECTIVE ;  /* 0x000000000000791b */ /* 0x003fea0003800000 */
.L_x_1348:
[----:B------:R-:W-:Y:S02]  /*135c0*/  HFMA2 R191, -RZ, RZ, 0, 2.384185791015625e-07 ;  /* 0x00000004ffbf7431 */ /* 0x000fe400000001ff */
        /* <DEDUP_REMOVED lines=14> */
.L_x_1349:
[----:B------:R-:W-:Y:S02]  /*136b0*/  MOV R190, R72 ;  /* 0x0000004800be7202 */ /* 0x000fe40000000f00 */
[----:B------:R-:W-:-:S07]  /*136c0*/  MOV R184, R187 ;  /* 0x000000bb00b87202 */ /* 0x000fce0000000f00 */
[----:B------:R-:W-:Y:S05]  /*136d0*/  WARPSYNC.COLLECTIVE R235, `(.L_x_1350) ;  /* 0x00000000eb087348 */ /* 0x000fea0003c00000 */
[----:B------:R0:W1:Y:S02]  /*136e0*/  SHFL.UP P6, R187, R190, R191, R192 ;  /* 0x040000bfbebb7389 */ /* 0x00006400000c00c0 */
[----:B01----:R-:W-:Y:S05]  /*136f0*/  ENDCOLLECTIVE ;  /* 0x000000000000791b */ /* 0x003fea0003800000 */
.L_x_1350:
[----:B------:R-:W-:Y:S02]  /*13700*/  MOV R190, R74 ;  /* 0x0000004a00be7202 */ /* 0x000fe40000000f00 */
[----:B------:R-:W-:-:S07]  /*13710*/  MOV R185, R187 ;  /* 0x000000bb00b97202 */ /* 0x000fce0000000f00 */
[----:B------:R-:W-:Y:S05]  /*13720*/  WARPSYNC.COLLECTIVE R235, `(.L_x_1351) ;  /* 0x00000000eb087348 */ /* 0x000fea0003c00000 */
[----:B------:R0:W1:Y:S02]  /*13730*/  SHFL.UP P6, R187, R190, R191, R192 ;  /* 0x040000bfbebb7389 */ /* 0x00006400000c00c0 */
[----:B01----:R-:W-:Y:S05]  /*13740*/  ENDCOLLECTIVE ;  /* 0x000000000000791b */ /* 0x003fea0003800000 */
.L_x_1351:
[----:B------:R-:W-:Y:S02]  /*13750*/  MOV R190, R75 ;  /* 0x0000004b00be7202 */ /* 0x000fe40000000f00 */
[----:B------:R-:W-:-:S07]  /*13760*/  MOV R186, R187 ;  /* 0x000000bb00ba7202 */ /* 0x000fce0000000f00 */
[----:B------:R-:W-:Y:S05]  /*13770*/  WARPSYNC.COLLECTIVE R235, `(.L_x_1352) ;  /* 0x00000000eb087348 */ /* 0x000fea0003c00000 */
[----:B------:R0:W1:Y:S02]  /*13780*/  SHFL.UP P6, R187, R190, R191, R192 ;  /* 0x040000bfbebb7389 */ /* 0x00006400000c00c0 */
[----:B01----:R-:W-:Y:S05]  /*13790*/  ENDCOLLECTIVE ;  /* 0x000000000000791b */ /* 0x003fea0003800000 */
.L_x_1352:
[----:B------:R-:W-:Y:S02]  /*137a0*/  HFMA2 R191, -RZ, RZ, 0, 4.76837158203125e-07 ;  /* 0x00000008ffbf7431 */ /* 0x000fe400000001ff */
        /* <DEDUP_REMOVED lines=14> */
.L_x_1353:
[----:B------:R-:W-:Y:S02]  /*13890*/  MOV R190, R72 ;  /* 0x0000004800be7202 */ /* 0x000fe40000000f00 */
[----:B------:R-:W-:-:S07]  /*138a0*/  MOV R184, R187 ;  /* 0x000000bb00b87202 */ /* 0x000fce0000000f00 */
[----:B------:R-:W-:Y:S05]  /*138b0*/  WARPSYNC.COLLECTIVE R235, `(.L_x_1354) ;  /* 0x00000000eb087348 */ /* 0x000fea0003c00000 */
[----:B------:R0:W1:Y:S02]  /*138c0*/  SHFL.UP P6, R187, R190, R191, R192 ;  /* 0x040000bfbebb7389 */ /* 0x00006400000c00c0 */
[----:B01----:R-:W-:Y:S05]  /*138d0*/  ENDCOLLECTIVE ;  /* 0x000000000000791b */ /* 0x003fea0003800000 */
.L_x_1354:
[----:B------:R-:W-:Y:S02]  /*138e0*/  MOV R190, R74 ;  /* 0x0000004a00be7202 */ /* 0x000fe40000000f00 */
[----:B------:R-:W-:-:S07]  /*138f0*/  MOV R185, R187 ;  /* 0x000000bb00b97202 */ /* 0x000fce0000000f00 */
[----:B------:R-:W-:Y:S05]  /*13900*/  WARPSYNC.COLLECTIVE R235, `(.L_x_1355) ;  /* 0x00000000eb087348 */ /* 0x000fea0003c00000 */
[----:B------:R0:W1:Y:S02]  /*13910*/  SHFL.UP P6, R187, R190, R191, R192 ;  /* 0x040000bfbebb7389 */ /* 0x00006400000c00c0 */
[----:B01----:R-:W-:Y:S05]  /*13920*/  ENDCOLLECTIVE ;  /* 0x000000000000791b */ /* 0x003fea0003800000 */
.L_x_1355:
[----:B------:R-:W-:Y:S02]  /*13930*/  MOV R190, R75 ;  /* 0x0000004b00be7202 */ /* 0x000fe40000000f00 */
[----:B------:R-:W-:-:S07]  /*13940*/  MOV R186, R187 ;  /* 0x000000bb00ba7202 */ /* 0x000fce0000000f00 */
[----:B------:R-:W-:Y:S05]  /*13950*/  WARPSYNC.COLLECTIVE R235, `(.L_x_1356) ;  /* 0x00000000eb087348 */ /* 0x000fea0003c00000 */
[----:B------:R0:W1:Y:S02]  /*13960*/  SHFL.UP P6, R187, R190, R191, R192 ;  /* 0x040000bfbebb7389 */ /* 0x00006400000c00c0 */
[----:B01----:R-:W-:Y:S05]  /*13970*/  ENDCOLLECTIVE ;  /* 0x000000000000791b */ /* 0x003fea0003800000 */
.L_x_1356:
[----:B------:R-:W-:Y:S02]  /*13980*/  HFMA2 R191, -RZ, RZ, 0, 9.5367431640625e-07 ;  /* 0x00000010ffbf7431 */ /* 0x000fe400000001ff */
        /* <DEDUP_REMOVED lines=14> */
.L_x_1357:
[----:B------:R-:W-:Y:S02]  /*13a70*/  MOV R190, R72 ;  /* 0x0000004800be7202 */ /* 0x000fe40000000f00 */
[----:B------:R-:W-:-:S07]  /*13a80*/  MOV R184, R187 ;  /* 0x000000bb00b87202 */ /* 0x000fce0000000f00 */
[----:B------:R-:W-:Y:S05]  /*13a90*/  WARPSYNC.COLLECTIVE R235, `(.L_x_1358) ;  /* 0x00000000eb087348 */ /* 0x000fea0003c00000 */
[----:B------:R0:W1:Y:S02]  /*13aa0*/  SHFL.UP P6, R187, R190, R191, R192 ;  /* 0x040000bfbebb7389 */ /* 0x00006400000c00c0 */
[----:B01----:R-:W-:Y:S05]  /*13ab0*/  ENDCOLLECTIVE ;  /* 0x000000000000791b */ /* 0x003fea0003800000 */
.L_x_1358:
[----:B------:R-:W-:Y:S02]  /*13ac0*/  MOV R190, R74 ;  /* 0x0000004a00be7202 */ /* 0x000fe40000000f00 */
[----:B------:R-:W-:-:S07]  /*13ad0*/  MOV R185, R187 ;  /* 0x000000bb00b97202 */ /* 0x000fce0000000f00 */
[----:B------:R-:W-:Y:S05]  /*13ae0*/  WARPSYNC.COLLECTIVE R235, `(.L_x_1359) ;  /* 0x00000000eb087348 */ /* 0x000fea0003c00000 */
[----:B------:R0:W1:Y:S02]  /*13af0*/  SHFL.UP P6, R187, R190, R191, R192 ;  /* 0x040000bfbebb7389 */ /* 0x00006400000c00c0 */
[----:B01----:R-:W-:Y:S05]  /*13b00*/  ENDCOLLECTIVE ;  /* 0x000000000000791b */ /* 0x003fea0003800000 */
.L_x_1359:
[----:B------:R-:W-:Y:S02]  /*13b10*/  MOV R190, R75 ;  /* 0x0000004b00be7202 */ /* 0x000fe40000000f00 */
[----:B------:R-:W-:-:S07]  /*13b20*/  MOV R186, R187 ;  /* 0x000000bb00ba7202 */ /* 0x000fce0000000f00 */
[----:B------:R-:W-:Y:S05]  /*13b30*/  WARPSYNC.COLLECTIVE R235, `(.L_x_1360) ;  /* 0x00000000eb087348 */ /* 0x000fea0003c00000 */
[----:B------:R0:W1:Y:S02]  /*13b40*/  SHFL.UP P6, R187, R190, R191, R192 ;  /* 0x040000bfbebb7389 */ /* 0x00006400000c00c0 */
[----:B01----:R-:W-:Y:S05]  /*13b50*/  ENDCOLLECTIVE ;  /* 0x000000000000791b */ /* 0x003fea0003800000 */
.L_x_1360:
[----:B------:R-:W-:Y:S05]  /*13b60*/  BRA `(.L_x_1361) ;  /* 0xffffff6c00407947 */ /* 0x000fea000383ffff */
.L_x_1241:
        /* <DEDUP_REMOVED lines=8> */
.L_x_1363:
[----:B------:R-:W-:Y:S05]  /*13bf0*/  BSYNC B0 ;  /* 0x0000000000007941 */ /* 0x000fea0003800000 */
.L_x_1362:
[----:B------:R-:W-:Y:S05]  /*13c00*/  BRA `(.L_x_1364) ;  /* 0xffffff6c004c7947 */ /* 0x000fea000383ffff */
.L_x_1242:
        /* <DEDUP_REMOVED lines=8> */
.L_x_1366:
[----:B------:R-:W-:Y:S05]  /*13c90*/  BSYNC B0 ;  /* 0x0000000000007941 */ /* 0x000fea0003800000 */
.L_x_1365:
[----:B------:R-:W-:Y:S05]  /*13ca0*/  BRA `(.L_x_1367) ;  /* 0xffffff6c002c7947 */ /* 0x000fea000383ffff */
.L_x_1243:
        /* <DEDUP_REMOVED lines=8> */
.L_x_1369:
[----:B------:R-:W-:Y:S05]  /*13d30*/  BSYNC B0 ;  /* 0x0000000000007941 */ /* 0x000fea0003800000 */
.L_x_1368:
[----:B------:R-:W-:Y:S05]  /*13d40*/  BRA `(.L_x_1370) ;  /* 0xffffff6c000c7947 */ /* 0x000fea000383ffff */
.L_x_1244:
        /* <DEDUP_REMOVED lines=8> */
.L_x_1372:
[----:B------:R-:W-:Y:S05]  /*13dd0*/  BSYNC B0 ;  /* 0x0000000000007941 */ /* 0x000fea0003800000 */
.L_x_1371:
[----:B------:R-:W-:Y:S05]  /*13de0*/  BRA `(.L_x_1373) ;  /* 0xffffff6800ec7947 */ /* 0x000fea000383ffff */
.L_x_1245:
        /* <DEDUP_REMOVED lines=8> */
.L_x_1375:
[----:B------:R-:W-:Y:S05]  /*13e70*/  BSYNC B0 ;  /* 0x0000000000007941 */ /* 0x000fea0003800000 */
.L_x_1374:
        /* <DEDUP_REMOVED lines=10> */
.L_x_1376:
[----:B------:R-:W-:Y:S02]  /*13f20*/  MOV R232, 0x1f ;  /* 0x0000001f00e87802 */ /* 0x000fe40000000f00 */
[----:B------:R-:W-:Y:S02]  /*13f30*/  MOV R190, R74 ;  /* 0x0000004a00be7202 */ /* 0x000fe40000000f00 */
[----:B------:R-:W-:-:S07]  /*13f40*/  MOV R185, R187 ;  /* 0x000000bb00b97202 */ /* 0x000fce0000000f00 */
[----:B------:R-:W-:Y:S05]  /*13f50*/  WARPSYNC.COLLECTIVE R235, `(.L_x_1377) ;  /* 0x00000000eb087348 */ /* 0x000fea0003c00000 */
[----:B------:R0:W1:Y:S02]  /*13f60*/  SHFL.UP P6, R187, R190, R191, R192 ;  /* 0x040000bfbebb7389 */ /* 0x00006400000c00c0 */
[----:B01----:R-:W-:Y:S05]  /*13f70*/  ENDCOLLECTIVE ;  /* 0x000000000000791b */ /* 0x003fea0003800000 */
.L_x_1377:
[----:B------:R-:W-:Y:S02]  /*13f80*/  MOV R190, R75 ;  /* 0x0000004b00be7202 */ /* 0x000fe40000000f00 */
[----:B------:R-:W-:-:S07]  /*13f90*/  MOV R74, R187 ;  /* 0x000000bb004a7202 */ /* 0x000fce0000000f00 */
[----:B------:R-:W-:Y:S05]  /*13fa0*/  WARPSYNC.COLLECTIVE R235, `(.L_x_1378) ;  /* 0x00000000eb087348 */ /* 0x000fea0003c00000 */
[----:B------:R0:W1:Y:S02]  /*13fb0*/  SHFL.UP P6, R187, R190, R191, R192 ;  /* 0x040000bfbebb7389 */ /* 0x00006400000c00c0 */
[----:B01----:R-:W-:Y:S05]  /*13fc0*/  ENDCOLLECTIVE ;  /* 0x000000000000791b */ /* 0x003fea0003800000 */
.L_x_1378:
[----:B------:R-:W-:Y:S05]  /*13fd0*/  WARPSYNC.COLLECTIVE R235, `(.L_x_1379) ;  /* 0x00000000eb087348 */ /* 0x000fea0003c00000 */
[----:B------:R0:W1:Y:S02]  /*13fe0*/  SHFL.IDX P3, R236, R234, R233, R232 ;  /* 0x000000e9eaec7389 */ /* 0x00006400000600e8 */
[----:B01----:R-:W-:Y:S05]  /*13ff0*/  ENDCOLLECTIVE ;  /* 0x000000000000791b */ /* 0x003fea0003800000 */
.L_x_1379:
[----:B------:R-:W-:Y:S02]  /*14000*/  MOV R234, R77 ;  /* 0x0000004d00ea7202 */ /* 0x000fe40000000f00 */
[----:B------:R-:W-:Y:S02]  /*14010*/  MOV R75, R187 ;  /* 0x000000bb004b7202 */ /* 0x000fe40000000f00 */
[----:B------:R-:W-:-:S07]  /*14020*/  MOV R76, R236 ;  /* 0x000000ec004c7202 */ /* 0x000fce0000000f00 */
[----:B------:R-:W-:Y:S05]  /*14030*/  WARPSYNC.COLLECTIVE R235, `(.L_x_1380) ;  /* 0x00000000eb087348 */ /* 0x000fea0003c00000 */
[----:B------:R0:W1:Y:S02]  /*14040*/  SHFL.IDX P3, R236, R234, R233, R232 ;  /* 0x000000e9eaec7389 */ /* 0x00006400000600e8 */
[----:B01----:R-:W-:Y:S05]  /*14050*/  ENDCOLLECTIVE ;  /* 0x000000000000791b */ /* 0x003fea0003800000 */
.L_x_1380:
[----:B------:R-:W-:Y:S02]  /*14060*/  MOV R234, R78 ;  /* 0x0000004e00ea7202 */ /* 0x000fe40000000f00 */
[----:B------:R-:W-:-:S07]  /*14070*/  MOV R184, R236 ;  /* 0x000000ec00b87202 */ /* 0x000fce0000000f00 */
[----:B------:R-:W-:Y:S05]  /*14080*/  WARPSYNC.COLLECTIVE R235, `(.L_x_1381) ;  /* 0x00000000eb087348 */ /* 0x000fea0003c00000 */
[----:B------:R0:W1:Y:S02]  /*14090*/  SHFL.IDX P3, R236, R234, R233, R232 ;  /* 0x000000e9eaec7389 */ /* 0x00006400000600e8 */
[----:B01----:R-:W-:Y:S05]  /*140a0*/  ENDCOLLECTIVE ;  /* 0x000000000000791b */ /* 0x003fea0003800000 */
.L_x_1381:
[----:B------:R-:W-:Y:S02]  /*140b0*/  MOV R234, R79 ;  /* 0x0000004f00ea7202 */ /* 0x000fe40000000f00 */
[----:B------:R-:W-:-:S07]  /*140c0*/  MOV R78, R236 ;  /* 0x000000ec004e7202 */ /* 0x000fce0000000f00 */
[----:B------:R-:W-:Y:S05]  /*140d0*/  WARPSYNC.COLLECTIVE R235, `(.L_x_1382) ;  /* 0x00000000eb087348 */ /* 0x000fea0003c00000 */
[----:B------:R0:W1:Y:S02]  /*140e0*/  SHFL.IDX P3, R236, R234, R233, R232 ;  /* 0x000000e9eaec7389 */ /* 0x00006400000600e8 */
[----:B01----:R-:W-:Y:S05]  /*140f0*/  ENDCOLLECTIVE ;  /* 0x000000000000791b */ /* 0x003fea0003800000 */
.L_x_1382:
[----:B------:R-:W-:Y:S01]  /*14100*/  MOV R79, R236 ;  /* 0x000000ec004f7202 */ /* 0x000fe20000000f00 */
[----:B------:R-:W-:Y:S06]  /*14110*/  BRA `(.L_x_1383) ;  /* 0xffffff6800487947 */ /* 0x000fec000383ffff */
.L_x_1247:
        /* <DEDUP_REMOVED lines=9> */
.L_x_1384:
[----:B------:R-:W-:Y:S02]  /*141b0*/  MOV R252, R233 ;  /* 0x000000e900fc7202 */ /* 0x000fe40000000f00 */
[----:B------:R-:W-:-:S07]  /*141c0*/  MOV R237, R232 ;  /* 0x000000e800ed7202 */ /* 0x000fce0000000f00 */
[----:B------:R-:W-:Y:S05]  /*141d0*/  WARPSYNC.COLLECTIVE R235, `(.L_x_1385) ;  /* 0x00000000eb087348 */ /* 0x000fea0003c00000 */
[----:B------:R0:W1:Y:S02]  /*141e0*/  SHFL.DOWN P0, R232, R252, R251, R236 ;  /* 0x080000fbfce87389 */ /* 0x00006400000000ec */
[----:B01----:R-:W-:Y:S05]  /*141f0*/  ENDCOLLECTIVE ;  /* 0x000000000000791b */ /* 0x003fea0003800000 */
.L_x_1385:
[----:B------:R-:W-:Y:S02]  /*14200*/  MOV R252, R78 ;  /* 0x0000004e00fc7202 */ /* 0x000fe40000000f00 */
[----:B------:R-:W-:-:S07]  /*14210*/  MOV R238, R232 ;  /* 0x000000e800ee7202 */ /* 0x000fce0000000f00 */
[----:B------:R-:W-:Y:S05]  /*14220*/  WARPSYNC.COLLECTIVE R235, `(.L_x_1386) ;  /* 0x00000000eb087348 */ /* 0x000fea0003c00000 */
[----:B------:R0:W1:Y:S02]  /*14230*/  SHFL.DOWN P0, R232, R252, R251, R236 ;  /* 0x080000fbfce87389 */ /* 0x00006400000000ec */
[----:B01----:R-:W-:Y:S05]  /*14240*/  ENDCOLLECTIVE ;  /* 0x000000000000791b */ /* 0x003fea0003800000 */
.L_x_1386:
[----:B------:R-:W-:Y:S02]  /*14250*/  MOV R252, R79 ;  /* 0x0000004f00fc7202 */ /* 0x000fe40000000f00 */
[----:B------:R-:W-:-:S07]  /*14260*/  MOV R239, R232 ;  /* 0x000000e800ef7202 */ /* 0x000fce0000000f00 */
[----:B------:R-:W-:Y:S05]  /*14270*/  WARPSYNC.COLLECTIVE R235, `(.L_x_1387) ;  /* 0x00000000eb087348 */ /* 0x000fea0003c00000 */
[----:B------:R0:W1:Y:S02]  /*14280*/  SHFL.DOWN P0, R232, R252, R251, R236 ;  /* 0x080000fbfce87389 */ /* 0x00006400000000ec */
[----:B01----:R-:W-:Y:S05]  /*14290*/  ENDCOLLECTIVE ;  /* 0x000000000000791b */ /* 0x003fea0003800000 */
.L_x_1387:
[----:B------:R-:W-:Y:S05]  /*142a0*/  BRA `(.L_x_1388) ;  /* 0xffffff7c00ec7947 */ /* 0x000fea000383ffff */
.L_x_1250:
        /* <DEDUP_REMOVED lines=8> */
.L_x_1390:
[----:B------:R-:W-:Y:S05]  /*14330*/  BSYNC B0 ;  /* 0x0000000000007941 */ /* 0x000fea0003800000 */
.L_x_1389:
        /* <DEDUP_REMOVED lines=8> */
.L_x_1391:
[----:B------:R-:W-:Y:S02]  /*143c0*/  MOV R252, R78 ;  /* 0x0000004e00fc7202 */ /* 0x000fe40000000f00 */
[----:B------:R-:W-:-:S07]  /*143d0*/  MOV R234, R232 ;  /* 0x000000e800ea7202 */ /* 0x000fce0000000f00 */
[----:B------:R-:W-:Y:S05]  /*143e0*/  WARPSYNC.COLLECTIVE R235, `(.L_x_1392) ;  /* 0x00000000eb087348 */ /* 0x000fea0003c00000 */
[----:B------:R0:W1:Y:S02]  /*143f0*/  SHFL.DOWN P0, R232, R252, R251, R236 ;  /* 0x080000fbfce87389 */ /* 0x00006400000000ec */
[----:B01----:R-:W-:Y:S05]  /*14400*/  ENDCOLLECTIVE ;  /* 0x000000000000791b */ /* 0x003fea0003800000 */
.L_x_1392:
[----:B------:R-:W-:Y:S02]  /*14410*/  MOV R252, R79 ;  /* 0x0000004f00fc7202 */ /* 0x000fe40000000f00 */
[----:B------:R-:W-:-:S07]  /*14420*/  MOV R237, R232 ;  /* 0x000000e800ed7202 */ /* 0x000fce0000000f00 */
[----:B------:R-:W-:Y:S05]  /*14430*/  WARPSYNC.COLLECTIVE R235, `(.L_x_1393) ;  /* 0x00000000eb087348 */ /* 0x000fea0003c00000 */
[----:B------:R0:W1:Y:S02]  /*14440*/  SHFL.DOWN P0, R232, R252, R251, R236 ;  /* 0x080000fbfce87389 */ /* 0x00006400000000ec */
[----:B01----:R-:W-:Y:S05]  /*14450*/  ENDCOLLECTIVE ;  /* 0x000000000000791b */ /* 0x003fea0003800000 */
.L_x_1393:
[----:B------:R-:W-:Y:S01]  /*14460*/  MOV R235, R232 ;  /* 0x000000e800eb7202 */ /* 0x000fe20000000f00 */
[----:B------:R-:W-:Y:S06]  /*14470*/  BRA `(.L_x_1394) ;  /* 0xffffff7c00cc7947 */ /* 0x000fec000383ffff */
.L_x_1253:
        /* <DEDUP_REMOVED lines=8> */
.L_x_1396:
[----:B------:R-:W-:Y:S05]  /*14500*/  BSYNC B0 ;  /* 0x0000000000007941 */ /* 0x000fea0003800000 */
.L_x_1395:
        /* <DEDUP_REMOVED lines=8> */
.L_x_1397:
[----:B------:R-:W-:Y:S02]  /*14590*/  MOV R252, R78 ;  /* 0x0000004e00fc7202 */ /* 0x000fe40000000f00 */
[----:B------:R-:W-:-:S07]  /*145a0*/  MOV R234, R232 ;  /* 0x000000e800ea7202 */ /* 0x000fce0000000f00 */
[----:B------:R-:W-:Y:S05]  /*145b0*/  WARPSYNC.COLLECTIVE R235, `(.L_x_1398) ;  /* 0x00000000eb087348 */ /* 0x000fea0003c00000 */
[----:B------:R0:W1:Y:S02]  /*145c0*/  SHFL.DOWN P0, R232, R252, R251, R236 ;  /* 0x080000fbfce87389 */ /* 0x00006400000000ec */
[----:B01----:R-:W-:Y:S05]  /*145d0*/  ENDCOLLECTIVE ;  /* 0x000000000000791b */ /* 0x003fea0003800000 */
.L_x_1398:
[----:B------:R-:W-:Y:S02]  /*145e0*/  MOV R252, R79 ;  /* 0x0000004f00fc7202 */ /* 0x000fe40000000f00 */
[----:B------:R-:W-:-:S07]  /*145f0*/  MOV R237, R232 ;  /* 0x000000e800ed7202 */ /* 0x000fce0000000f00 */
[----:B------:R-:W-:Y:S05]  /*14600*/  WARPSYNC.COLLECTIVE R235, `(.L_x_1399) ;  /* 0x00000000eb087348 */ /* 0x000fea0003c00000 */
[----:B------:R0:W1:Y:S02]  /*14610*/  SHFL.DOWN P0, R232, R252, R251, R236 ;  /* 0x080000fbfce87389 */ /* 0x00006400000000ec */
[----:B01----:R-:W-:Y:S05]  /*14620*/  ENDCOLLECTIVE ;  /* 0x000000000000791b */ /* 0x003fea0003800000 */
.L_x_1399:
[----:B------:R-:W-:Y:S01]  /*14630*/  MOV R235, R232 ;  /* 0x000000e800eb7202 */ /* 0x000fe20000000f00 */
[----:B------:R-:W-:Y:S06]  /*14640*/  BRA `(.L_x_1400) ;  /* 0xffffff7c00ac7947 */ /* 0x000fec000383ffff */
.L_x_1256:
        /* <DEDUP_REMOVED lines=8> */
.L_x_1402:
[----:B------:R-:W-:Y:S05]  /*146d0*/  BSYNC B0 ;  /* 0x0000000000007941 */ /* 0x000fea0003800000 */
.L_x_1401:
        /* <DEDUP_REMOVED lines=8> */
.L_x_1403:
[----:B------:R-:W-:Y:S02]  /*14760*/  MOV R252, R78 ;  /* 0x0000004e00fc7202 */ /* 0x000fe40000000f00 */
[----:B------:R-:W-:-:S07]  /*14770*/  MOV R234, R232 ;  /* 0x000000e800ea7202 */ /* 0x000fce0000000f00 */
[----:B------:R-:W-:Y:S05]  /*14780*/  WARPSYNC.COLLECTIVE R235, `(.L_x_1404) ;  /* 0x00000000eb087348 */ /* 0x000fea0003c00000 */
[----:B------:R0:W1:Y:S02]  /*14790*/  SHFL.DOWN P0, R232, R252, R251, R236 ;  /* 0x080000fbfce87389 */ /* 0x00006400000000ec */
[----:B01----:R-:W-:Y:S05]  /*147a0*/  ENDCOLLECTIVE ;  /* 0x000000000000791b */ /* 0x003fea0003800000 */
.L_x_1404:
[----:B------:R-:W-:Y:S02]  /*147b0*/  MOV R252, R79 ;  /* 0x0000004f00fc7202 */ /* 0x000fe40000000f00 */
[----:B------:R-:W-:-:S07]  /*147c0*/  MOV R237, R232 ;  /* 0x000000e800ed7202 */ /* 0x000fce0000000f00 */
[----:B------:R-:W-:Y:S05]  /*147d0*/  WARPSYNC.COLLECTIVE R235, `(.L_x_1405) ;  /* 0x00000000eb087348 */ /* 0x000fea0003c00000 */
[----:B------:R0:W1:Y:S02]  /*147e0*/  SHFL.DOWN P0, R232, R252, R251, R236 ;  /* 0x080000fbfce87389 */ /* 0x00006400000000ec */
[----:B01----:R-:W-:Y:S05]  /*147f0*/  ENDCOLLECTIVE ;  /* 0x000000000000791b */ /* 0x003fea0003800000 */
.L_x_1405:
[----:B------:R-:W-:Y:S01]  /*14800*/  MOV R235, R232 ;  /* 0x000000e800eb7202 */ /* 0x000fe20000000f00 */
[----:B------:R-:W-:Y:S06]  /*14810*/  BRA `(.L_x_1406) ;  /* 0xffffff7c008c7947 */ /* 0x000fec000383ffff */
.L_x_1259:
        /* <DEDUP_REMOVED lines=8> */
.L_x_1408:
[----:B------:R-:W-:Y:S05]  /*148a0*/  BSYNC B0 ;  /* 0x0000000000007941 */ /* 0x000fea0003800000 */
.L_x_1407:
        /* <DEDUP_REMOVED lines=8> */
.L_x_1409:
[----:B------:R-:W-:Y:S02]  /*14930*/  MOV R252, R78 ;  /* 0x0000004e00fc7202 */ /* 0x000fe40000000f00 */
[----:B------:R-:W-:-:S07]  /*14940*/  MOV R234, R232 ;  /* 0x000000e800ea7202 */ /* 0x000fce0000000f00 */
[----:B------:R-:W-:Y:S05]  /*14950*/  WARPSYNC.COLLECTIVE R235, `(.L_x_1410) ;  /* 0x00000000eb087348 */ /* 0x000fea0003c00000 */
[----:B------:R0:W1:Y:S02]  /*14960*/  SHFL.DOWN P0, R232, R252, R251, R236 ;  /* 0x080000fbfce87389 */ /* 0x00006400000000ec */
[----:B01----:R-:W-:Y:S05]  /*14970*/  ENDCOLLECTIVE ;  /* 0x000000000000791b */ /* 0x003fea0003800000 */
.L_x_1410:
[----:B------:R-:W-:Y:S02]  /*14980*/  MOV R252, R79 ;  /* 0x0000004f00fc7202 */ /* 0x000fe40000000f00 */
[----:B------:R-:W-:-:S07]  /*14990*/  MOV R237, R232 ;  /* 0x000000e800ed7202 */ /* 0x000fce0000000f00 */
[----:B------:R-:W-:Y:S05]  /*149a0*/  WARPSYNC.COLLECTIVE R235, `(.L_x_1411) ;  /* 0x00000000eb087348 */ /* 0x000fea0003c00000 */
[----:B------:R0:W1:Y:S02]  /*149b0*/  SHFL.DOWN P0, R232, R252, R251, R236 ;  /* 0x080000fbfce87389 */ /* 0x00006400000000ec */
[----:B01----:R-:W-:Y:S05]  /*149c0*/  ENDCOLLECTIVE ;  /* 0x000000000000791b */ /* 0x003fea0003800000 */
.L_x_1411:
[----:B------:R-:W-:Y:S01]  /*149d0*/  MOV R235, R232 ;  /* 0x000000e800eb7202 */ /* 0x000fe20000000f00 */
[----:B------:R-:W-:Y:S06]  /*149e0*/  BRA `(.L_x_1412) ;  /* 0xffffff7c006c7947 */ /* 0x000fec000383ffff */
.L_x_1262:
        /* <DEDUP_REMOVED lines=8> */
.L_x_1414:
[----:B------:R-:W-:Y:S05]  /*14a70*/  BSYNC B0 ;  /* 0x0000000000007941 */ /* 0x000fea0003800000 */
.L_x_1413:
        /* <DEDUP_REMOVED lines=10> */
.L_x_1415:
[----:B------:R-:W-:Y:S02]  /*14b20*/  MOV R234, R78 ;  /* 0x0000004e00ea7202 */ /* 0x000fe40000000f00 */
[----:B------:R-:W-:-:S07]  /*14b30*/  MOV R238, R236 ;  /* 0x000000ec00ee7202 */ /* 0x000fce0000000f00 */
[----:B------:R-:W-:Y:S05]  /*14b40*/  WARPSYNC.COLLECTIVE R235, `(.L_x_1416) ;  /* 0x00000000eb087348 */ /* 0x000fea0003c00000 */
[----:B------:R0:W1:Y:S02]  /*14b50*/  SHFL.IDX P3, R236, R234, R233, R232 ;  /* 0x000000e9eaec7389 */ /* 0x00006400000600e8 */
[----:B01----:R-:W-:Y:S05]  /*14b60*/  ENDCOLLECTIVE ;  /* 0x000000000000791b */ /* 0x003fea0003800000 */
.L_x_1416:
        /* <DEDUP_REMOVED lines=16> */
.L_x_1417:
[----:B------:R-:W-:Y:S01]  /*14c70*/  MOV R234, R72 ;  /* 0x0000004800ea7202 */ /* 0x000fe20000000f00 */
[----:B------:R-:W-:Y:S01]  /*14c80*/  FADD.FTZ R240, R236, R240 ;  /* 0x000000f0ecf07221 */ /* 0x000fe20000010000 */
[----:B------:R-:W-:-:S07]  /*14c90*/  MOV R236, 0x1f ;  /* 0x0000001f00ec7802 */ /* 0x000fce0000000f00 */
[----:B------:R-:W-:Y:S05]  /*14ca0*/  WARPSYNC.COLLECTIVE R235, `(.L_x_1418) ;  /* 0x00000000eb087348 */ /* 0x000fea0003c00000 */
[----:B------:R0:W1:Y:S02]  /*14cb0*/  SHFL.DOWN P0, R232, R252, R251, R236 ;  /* 0x080000fbfce87389 */ /* 0x00006400000000ec */
[----:B01----:R-:W-:Y:S05]  /*14cc0*/  ENDCOLLECTIVE ;  /* 0x000000000000791b */ /* 0x003fea0003800000 */
.L_x_1418:
[----:B------:R-:W-:Y:S02]  /*14cd0*/  MOV R252, R77 ;  /* 0x0000004d00fc7202 */ /* 0x000fe40000000f00 */
[----:B------:R-:W-:-:S07]  /*14ce0*/  MOV R76, R232 ;  /* 0x000000e8004c7202 */ /* 0x000fce0000000f00 */
[----:B------:R-:W-:Y:S05]  /*14cf0*/  WARPSYNC.COLLECTIVE R235, `(.L_x_1419) ;  /* 0x00000000eb087348 */ /* 0x000fea0003c00000 */
[----:B------:R0:W1:Y:S02]  /*14d00*/  SHFL.DOWN P0, R232, R252, R251, R236 ;  /* 0x080000fbfce87389 */ /* 0x00006400000000ec */
[----:B01----:R-:W-:Y:S05]  /*14d10*/  ENDCOLLECTIVE ;  /* 0x000000000000791b */ /* 0x003fea0003800000 */
.L_x_1419:
[----:B------:R-:W-:Y:S02]  /*14d20*/  MOV R252, R78 ;  /* 0x0000004e00fc7202 */ /* 0x000fe40000000f00 */
[----:B------:R-:W-:-:S07]  /*14d30*/  MOV R77, R232 ;  /* 0x000000e8004d7202 */ /* 0x000fce0000000f00 */
[----:B------:R-:W-:Y:S05]  /*14d40*/  WARPSYNC.COLLECTIVE R235, `(.L_x_1420) ;  /* 0x00000000eb087348 */ /* 0x000fea0003c00000 */
[----:B------:R0:W1:Y:S02]  /*14d50*/  SHFL.DOWN P0, R232, R252, R251, R236 ;  /* 0x080000fbfce87389 */ /* 0x00006400000000ec */
[----:B01----:R-:W-:Y:S05]  /*14d60*/  ENDCOLLECTIVE ;  /* 0x000000000000791b */ /* 0x003fea0003800000 */
.L_x_1420:
[----:B------:R-:W-:Y:S02]  /*14d70*/  MOV R252, R79 ;  /* 0x0000004f00fc7202 */ /* 0x000fe40000000f00 */
[----:B------:R-:W-:-:S07]  /*14d80*/  MOV R78, R232 ;  /* 0x000000e8004e7202 */ /* 0x000fce0000000f00 */
[----:B------:R-:W-:Y:S05]  /*14d90*/  WARPSYNC.COLLECTIVE R235, `(.L_x_1421) ;  /* 0x00000000eb087348 */ /* 0x000fea0003c00000 */
[----:B------:R0:W1:Y:S02]  /*14da0*/  SHFL.DOWN P0, R232, R252, R251, R236 ;  /* 0x080000fbfce87389 */ /* 0x00006400000000ec */
[----:B01----:R-:W-:Y:S05]  /*14db0*/  ENDCOLLECTIVE ;  /* 0x000000000000791b */ /* 0x003fea0003800000 */
.L_x_1421:
[----:B------:R-:W-:Y:S01]  /*14dc0*/  MOV R79, R232 ;  /* 0x000000e8004f7202 */ /* 0x000fe20000000f00 */
[----:B------:R-:W-:-:S07]  /*14dd0*/  HFMA2 R232, -RZ, RZ, 0, 1.847743988037109375e-06 ;  /* 0x0000001fffe87431 */ /* 0x000fce00000001ff */
[----:B------:R-:W-:Y:S05]  /*14de0*/  WARPSYNC.COLLECTIVE R235, `(.L_x_1422) ;  /* 0x00000000eb087348 */ /* 0x000fea0003c00000 */
[----:B------:R0:W1:Y:S02]  /*14df0*/  SHFL.IDX P3, R236, R234, R233, R232 ;  /* 0x000000e9eaec7389 */ /* 0x00006400000600e8 */
[----:B01----:R-:W-:Y:S05]  /*14e00*/  ENDCOLLECTIVE ;  /* 0x000000000000791b */ /* 0x003fea0003800000 */
.L_x_1422:
[----:B------:R-:W-:Y:S02]  /*14e10*/  MOV R234, R73 ;  /* 0x0000004900ea7202 */ /* 0x000fe40000000f00 */
[----:B------:R-:W-:-:S07]  /*14e20*/  MOV R72, R236 ;  /* 0x000000ec00487202 */ /* 0x000fce0000000f00 */
[----:B------:R-:W-:Y:S05]  /*14e30*/  WARPSYNC.COLLECTIVE R235, `(.L_x_1423) ;  /* 0x00000000eb087348 */ /* 0x000fea0003c00000 */
[----:B------:R0:W1:Y:S02]  /*14e40*/  SHFL.IDX P3, R236, R234, R233, R232 ;  /* 0x000000e9eaec7389 */ /* 0x00006400000600e8 */
[----:B01----:R-:W-:Y:S05]  /*14e50*/  ENDCOLLECTIVE ;  /* 0x000000000000791b */ /* 0x003fea0003800000 */
.L_x_1423:
[----:B------:R-:W-:Y:S02]  /*14e60*/  MOV R234, R74 ;  /* 0x0000004a00ea7202 */ /* 0x000fe40000000f00 */
[----:B------:R-:W-:-:S07]  /*14e70*/  MOV R73, R236 ;  /* 0x000000ec00497202 */ /* 0x000fce0000000f00 */
[----:B------:R-:W-:Y:S05]  /*14e80*/  WARPSYNC.COLLECTIVE R235, `(.L_x_1424) ;  /* 0x00000000eb087348 */ /* 0x000fea0003c00000 */
[----:B------:R0:W1:Y:S02]  /*14e90*/  SHFL.IDX P3, R236, R234, R233, R232 ;  /* 0x000000e9eaec7389 */ /* 0x00006400000600e8 */
[----:B01----:R-:W-:Y:S05]  /*14ea0*/  ENDCOLLECTIVE ;  /* 0x000000000000791b */ /* 0x003fea0003800000 */
.L_x_1424:
[----:B------:R-:W-:Y:S02]  /*14eb0*/  MOV R234, R75 ;  /* 0x0000004b00ea7202 */ /* 0x000fe40000000f00 */
[----:B------:R-:W-:-:S07]  /*14ec0*/  MOV R74, R236 ;  /* 0x000000ec004a7202 */ /* 0x000fce0000000f00 */
[----:B------:R-:W-:Y:S05]  /*14ed0*/  WARPSYNC.COLLECTIVE R235, `(.L_x_1425) ;  /* 0x00000000eb087348 */ /* 0x000fea0003c00000 */
[----:B------:R0:W1:Y:S02]  /*14ee0*/  SHFL.IDX P3, R236, R234, R233, R232 ;  /* 0x000000e9eaec7389 */ /* 0x00006400000600e8 */
[----:B01----:R-:W-:Y:S05]  /*14ef0*/  ENDCOLLECTIVE ;  /* 0x000000000000791b */ /* 0x003fea0003800000 */
.L_x_1425:
[----:B------:R-:W-:Y:S01]  /*14f00*/  MOV R75, R236 ;  /* 0x000000ec004b7202 */ /* 0x000fe20000000f00 */
[----:B------:R-:W-:Y:S06]  /*14f10*/  BRA `(.L_x_1426) ;  /* 0xffffff7800bc7947 */ /* 0x000fec000383ffff */
.L_x_1427:
        /* <DEDUP_REMOVED lines=14> */
.L_x_18670:


//--------------------- .text._Z25selective_scan_bwd_kernelI32Selective_Scan_bwd_kernel_traitsILi128ELi16ELb0ELb1ELb0ELb0ELb0EN3c104HalfENS1_7complexIfEEEEv12SSMParamsBwd --------------------------
	.section	.text._Z25selective_scan_bwd_kernelI32Selective_Scan_bwd_kernel_traitsILi128ELi16ELb0ELb1ELb0ELb0ELb0EN3c104HalfENS1_7complexIfEEEEv12SSMParamsBwd,"ax",@progbits
	.align	128
        .global         _Z25selective_scan_bwd_kernelI32Selective_Scan_bwd_kernel_traitsILi128ELi16ELb0ELb1ELb0ELb0ELb0EN3c104HalfENS1_7complexIfEEEEv12SSMParamsBwd
        .type           _Z25selective_scan_bwd_kernelI32Selective_Scan_bwd_kernel_traitsILi128ELi16ELb0ELb1ELb0ELb0ELb0EN3c104HalfENS1_7complexIfEEEEv12SSMParamsBwd,@function
        .size           _Z25selective_scan_bwd_kernelI32Selective_Scan_bwd_kernel_traitsILi128ELi16ELb0ELb1ELb0ELb0ELb0EN3c104HalfENS1_7complexIfEEEEv12SSMParamsBwd,(.L_x_18671 - _Z25selective_scan_bwd_kernelI32Selective_Scan_bwd_kernel_traitsILi128ELi16ELb0ELb1ELb0ELb0ELb0EN3c104HalfENS1_7complexIfEEEEv12SSMParamsBwd)
        .other          _Z25selective_scan_bwd_kernelI32Selective_Scan_bwd_kernel_traitsILi128ELi16ELb0ELb1ELb0ELb0ELb0EN3c104HalfENS1_7complexIfEEEEv12SSMParamsBwd,@"STO_CUDA_ENTRY STV_DEFAULT"
_Z25selective_scan_bwd_kernelI32Selective_Scan_bwd_kernel_traitsILi128ELi16ELb0ELb1ELb0ELb0ELb0EN3c104HalfENS1_7complexIfEEEEv12SSMParamsBwd:
.text._Z25selective_scan_bwd_kernelI32Selective_Scan_bwd_kernel_traitsILi128ELi16ELb0ELb1ELb0ELb0ELb0EN3c104HalfENS1_7complexIfEEEEv12SSMParamsBwd:
        /* <DEDUP_REMOVED lines=27> */
[----:B---3--:R3:W2:Y:S04]  /*01b0*/  @P0 LDG.E R3, desc[UR26][R2.64] ;  /* 0x0000001a02030981 */ /* 0x0086a8000c1e1900 */
[----:B------:R-:W2:Y:S01]  /*01c0*/  @P1 LDG.E R4, desc[UR26][R4.64] ;  /* 0x0000001a04041981 */ /* 0x000ea2000c1e1900 */
[----:B----4-:R-:W-:Y:S01]  /*01d0*/  MOV R0, UR30 ;  /* 0x0000001e00007c02 */ /* 0x010fe20008000f00 */
[----:B------:R-:W5:Y:S01]  /*01e0*/  S2UR UR6, SR_CTAID.X ;  /* 0x00000000000679c3 */ /* 0x000f620000002500 */
[----:B-1----:R-:W-:Y:S01]  /*01f0*/  ULEA UR22, UR24, 0xfffff800, 0xb ;  /* 0xfffff80018167891 */ /* 0x002fe2000f8e58ff */
[----:B------:R1:W-:Y:S01]  /*0200*/  STL [R1+0x2c], RZ ;  /* 0x00002cff01007387 */ /* 0x0003e20000100800 */
[----:B------:R-:W-:-:S02]  /*0210*/  IABS R0, R0 ;  /* 0x0000000000007213 */ /* 0x000fc40000000000 */
        /* <DEDUP_REMOVED lines=11> */
[----:B------:R-:W-:Y:S01]  /*02d0*/  UIMAD UR25, UR8, UR15, UR5 ;  /* 0x0000000f081972a4 */ /* 0x000fe2000f8e0205 */
[----:B------:R-:W0:Y:S01]  /*02e0*/  LDCU.128 UR12, c[0x0][0x460] ;  /* 0x00008c00ff0c77ac */ /* 0x000e220008000c00 */
[----:B------:R-:W-:-:S02]  /*02f0*/  UIADD3 UR9, UP0, UPT, UR22, UR4, URZ ;  /* 0x0000000416097290 */ /* 0x000fc4000ff1e0ff */
[----:B------:R-:W-:Y:S01]  /*0300*/  UIMAD UR7, UR8, UR19, UR17 ;  /* 0x00000013080772a4 */ /* 0x000fe2000f8e0211 */
[----:B------:R-:W-:Y:S01]  /*0310*/  UMOV UR4, URZ ;  /* 0x000000ff00047c82 */ /* 0x000fe20008000000 */
[----:B------:R-:W-:Y:S01]  /*0320*/  UIADD3 UR17, UP2, UPT, UR22, UR16, URZ ;  /* 0x0000001016117290 */ /* 0x000fe2000ff5e0ff */
[----:B------:R-:W4:Y:S01]  /*0330*/  LDCU.64 UR10, c[0x0][0x3b0] ;  /* 0x00007600ff0a77ac */ /* 0x000f220008000a00 */
[----:B---3--:R-:W-:Y:S02]  /*0340*/  IADD3 R2, PT, PT, R0, 0xffffffe, RZ ;  /* 0x0ffffffe00027810 */ /* 0x008fe40007ffe0ff */
[----:B------:R-:W-:Y:S01]  /*0350*/  UIADD3.X UR7, UPT, UPT, UR23, UR7, URZ, UP2, !UPT ;  /* 0x0000000717077290 */ /* 0x000fe200097fe4ff */
[----:B------:R-:W-:Y:S01]  /*0360*/  MOV R0, UR8 ;  /* 0x0000000800007c02 */ /* 0x000fe20008000f00 */
[----:B0-----:R-:W-:Y:S02]  /*0370*/  ULEA UR16, UP3, UR17, UR14, 0x1 ;  /* 0x0000000e11107291 */ /* 0x001fe4000f8608ff */
[----:B------:R-:W-:Y:S01]  /*0380*/  ULEA UR12, UP1, UR9, UR12, 0x1 ;  /* 0x0000000c090c7291 */ /* 0x000fe2000f8208ff */
[----:B------:R-:W0:Y:S01]  /*0390*/  F2I.FTZ.U32.TRUNC.NTZ R2, R2 ;  /* 0x0000000200027305 */ /* 0x000e22000021f000 */
[----:B------:R-:W-:Y:S01]  /*03a0*/  IABS R0, R0 ;  /* 0x0000000000007213 */ /* 0x000fe20000000000 */
[----:B------:R-:W-:-:S02]  /*03b0*/  UIADD3.X UR14, UPT, UPT, UR23, UR25, URZ, UP0, !UPT ;  /* 0x00000019170e7290 */ /* 0x000fc400087fe4ff */
[----:B------:R-:W-:Y:S01]  /*03c0*/  ULEA.HI.X UR17, UR17, UR15, UR7, 0x1, UP3 ;  /* 0x0000000f11117291 */ /* 0x000fe200098f0c07 */
[----:B------:R-:W-:Y:S01]  /*03d0*/  R2UR UR29, R0 ;  /* 0x00000000001d72ca */ /* 0x000fe200000e0000 */
[----:B------:R-:W-:Y:S01]  /*03e0*/  ULEA.HI.X UR13, UR9, UR13, UR14, 0x1, UP1 ;  /* 0x0000000d090d7291 */ /* 0x000fe200088f0c0e */
[----:B------:R-:W3:Y:S01]  /*03f0*/  LDCU.64 UR18, c[0x0][0x4b8] ;  /* 0x00009700ff1277ac */ /* 0x000ee20008000a00 */
[----:B----4-:R-:W-:Y:S02]  /*0400*/  UIMAD.WIDE.U32 UR14, UR6, UR10, URZ ;  /* 0x0000000a060e72a5 */ /* 0x010fe4000f8e00ff */
[----:B------:R-:W-:Y:S01]  /*0410*/  UISETP.NE.AND UP1, UPT, UR30, URZ, UPT ;  /* 0x000000ff1e00728c */ /* 0x000fe2000bf25270 */
[----:B0-----:R-:W-:Y:S01]  /*0420*/  R2UR UR5, R2 ;  /* 0x00000000020572ca */ /* 0x001fe200000e0000 */
[----:B------:R-:W-:Y:S02]  /*0430*/  UIMAD UR15, UR6, UR11, UR15 ;  /* 0x0000000b060f72a4 */ /* 0x000fe4000f8e020f */
[----:B---3--:R-:W-:-:S10]  /*0440*/  USHF.R.U64 UR10, UR18, 0x1, UR19 ;  /* 0x00000001120a7899 */ /* 0x008fd40008001213 */
[----:B------:R-:W-:Y:S02]  /*0450*/  UIADD3 UR28, UPT, UPT, URZ, -UR5, URZ ;  /* 0x80000005ff1c7290 */ /* 0x000fe4000fffe0ff */
[----:B------:R-:W-:Y:S02]  /*0460*/  USHF.R.U32.HI UR25, URZ, 0x1, UR19 ;  /* 0x00000001ff197899 */ /* 0x000fe40008011613 */
[----:B------:R-:W-:Y:S02]  /*0470*/  UIMAD UR28, UR28, UR31, URZ ;  /* 0x0000001f1c1c72a4 */ /* 0x000fe4000f8e02ff */
[----:B------:R-:W-:Y:S02]  /*0480*/  UIMAD UR25, UR25, UR6, URZ ;  /* 0x00000006191972a4 */ /* 0x000fe4000f8e02ff */
[----:B------:R-:W-:-:S04]  /*0490*/  UIMAD.WIDE.U32 UR4, UR5, UR28, UR4 ;  /* 0x0000001c050472a5 */ /* 0x000fc8000f8e0004 */
[----:B------:R-:W-:-:S07]  /*04a0*/  UIMAD.WIDE.U32 UR4, UR5, UR29, URZ ;  /* 0x0000001d050472a5 */ /* 0x000fce000f8e00ff */
[----:B------:R-:W-:Y:S01]  /*04b0*/  UMOV UR7, UR5 ;  /* 0x0000000500077c82 */ /* 0x000fe20008000000 */
[----:B--2---:R-:W-:Y:S02]  /*04c0*/  UIMAD.WIDE.U32 UR4, UR6, UR20, URZ ;  /* 0x00000014060472a5 */ /* 0x004fe4000f8e00ff */
[----:B------:R-:W-:Y:S02]  /*04d0*/  UIADD3 UR9, UPT, UPT, -UR7, URZ, URZ ;  /* 0x000000ff07097290 */ /* 0x000fe4000fffe1ff */
[----:B------:R-:W-:Y:S02]  /*04e0*/  UIMAD UR5, UR6, UR21, UR5 ;  /* 0x00000015060572a4 */ /* 0x000fe4000f8e0205 */
[----:B------:R-:W-:Y:S02]  /*04f0*/  UIMAD UR9, UR31, UR9, UR29 ;  /* 0x000000091f0972a4 */ /* 0x000fe4000f8e021d */
[----:B------:R-:W-:Y:S02]  /*0500*/  UIMAD.WIDE.U32 UR4, UR8, UR32, UR4 ;  /* 0x00000020080472a5 */ /* 0x000fe4000f8e0004 */
[----:B------:R-:W-:-:S02]  /*0510*/  UISETP.GT.U32.AND UP2, UPT, UR31, UR9, UPT ;  /* 0x000000091f00728c */ /* 0x000fc4000bf44070 */
[----:B------:R-:W-:Y:S01]  /*0520*/  UIMAD UR19, UR8, UR33, UR5 ;  /* 0x00000021081372a4 */ /* 0x000fe2000f8e0205 */
[----:B------:R-:W0:Y:S01]  /*0530*/  LDCU.64 UR32, c[0x0][0x528] ;  /* 0x0000a500ff2077ac */ /* 0x000e220008000a00 */
[----:B------:R-:W-:Y:S01]  /*0540*/  ULOP3.LUT UR5, UR8, UR30, URZ, 0x3c, !UPT ;  /* 0x0000001e08057292 */ /* 0x000fe2000f8e3cff */
[----:B------:R-:W2:Y:S06]  /*0550*/  LDCU.64 UR20, c[0x0][0x3c8] ;  /* 0x00007900ff1477ac */ /* 0x000eac0008000a00 */
[----:B------:R-:W-:Y:S02]  /*0560*/  @!UP2 UIADD3 UR9, UPT, UPT, UR9, -UR31, URZ ;  /* 0x8000001f0909a290 */ /* 0x000fe4000fffe0ff */
[----:B------:R-:W-:-:S02]  /*0570*/  @!UP2 UIADD3 UR7, UPT, UPT, UR7, 0x1, URZ ;  /* 0x000000010707a890 */ /* 0x000fc4000fffe0ff */
[----:B------:R-:W-:Y:S02]  /*0580*/  UISETP.GE.U32.AND UP0, UPT, UR9, UR31, UPT ;  /* 0x0000001f0900728c */ /* 0x000fe4000bf06070 */
[----:B------:R-:W-:Y:S01]  /*0590*/  UISETP.GE.AND UP2, UPT, UR5, URZ, UPT ;  /* 0x000000ff0500728c */ /* 0x000fe2000bf46270 */
[----:B------:R-:W3:Y:S01]  /*05a0*/  LDCU.64 UR28, c[0x0][0x4c0] ;  /* 0x00009800ff1c77ac */ /* 0x000ee20008000a00 */
[----:B------:R-:W-:-:S07]  /*05b0*/  UIADD3 UR4, UP3, UPT, UR22, UR4, URZ ;  /* 0x0000000416047290 */ /* 0x000fce000ff7e0ff */
[----:B------:R-:W-:Y:S02]  /*05c0*/  @UP0 UIADD3 UR7, UPT, UPT, UR7, 0x1, URZ ;  /* 0x0000000107070890 */ /* 0x000fe4000fffe0ff */
[----:B------:R-:W-:Y:S02]  /*05d0*/  UISETP.NE.U32.AND UP0, UPT, UR34, URZ, UPT ;  /* 0x000000ff2200728c */ /* 0x000fe4000bf05070 */
[----:B------:R-:W-:Y:S02]  /*05e0*/  @!UP2 UIADD3 UR7, UPT, UPT, -UR7, URZ, URZ ;  /* 0x000000ff0707a290 */ /* 0x000fe4000fffe1ff */
[----:B------:R-:W-:Y:S02]  /*05f0*/  UIADD3.X UR19, UPT, UPT, UR23, UR19, URZ, UP3, !UPT ;  /* 0x0000001317137290 */ /* 0x000fe40009ffe4ff */
[----:B0-----:R-:W-:Y:S02]  /*0600*/  ULEA UR18, UP2, UR4, UR32, 0x1 ;  /* 0x0000002004127291 */ /* 0x001fe4000f8408ff */
[----:B------:R-:W-:-:S02]  /*0610*/  @!UP1 ULOP3.LUT UR7, URZ, UR30, URZ, 0x33, !UPT ;  /* 0x0000001eff079292 */ /* 0x000fc4000f8e33ff */
[----:B------:R-:W-:Y:S02]  /*0620*/  UISETP.NE.AND.EX UP0, UPT, UR35, URZ, UPT, UP0 ;  /* 0x000000ff2300728c */ /* 0x000fe4000bf05300 */
[----:B------:R-:W-:Y:S02]  /*0630*/  ULEA.HI.X UR19, UR4, UR33, UR19, 0x1, UP2 ;  /* 0x0000002104137291 */ /* 0x000fe400090f0c13 */
[----:B------:R-:W-:Y:S02]  /*0640*/  USHF.R.S32.HI UR4, URZ, 0x1f, UR7 ;  /* 0x0000001fff047899 */ /* 0x000fe40008011407 */
[----:B--2---:R-:W-:Y:S02]  /*0650*/  UIMAD.WIDE.U32 UR14, UR7, UR20, UR14 ;  /* 0x00000014070e72a5 */ /* 0x004fe4000f8e000e */
[----:B------:R-:W-:Y:S02]  /*0660*/  UIMAD UR5, UR4, UR20, URZ ;  /* 0x00000014040572a4 */ /* 0x000fe4000f8e02ff */
[----:B---3--:R-:W-:-:S02]  /*0670*/  UIMAD UR11, UR4, UR28, URZ ;  /* 0x0000001c040b72a4 */ /* 0x008fc4000f8e02ff */
[----:B------:R-:W-:Y:S02]  /*0680*/  UIMAD UR9, UR7, UR21, UR5 ;  /* 0x00000015070972a4 */ /* 0x000fe4000f8e0205 */
[----:B------:R-:W-:Y:S01]  /*0690*/  UIMAD.WIDE.U32 UR4, UR7, UR28, URZ ;  /* 0x0000001c070472a5 */ /* 0x000fe2000f8e00ff */
[----:B------:R-:W0:Y:S01]  /*06a0*/  @UP0 LDCU UR28, c[0x0][0x384] ;  /* 0x00007080ff1c07ac */ /* 0x000e220008000800 */
[----:B------:R-:W-:Y:S01]  /*06b0*/  UIMAD UR11, UR7, UR29, UR11 ;  /* 0x0000001d070b72a4 */ /* 0x000fe2000f8e020b */
[----:B------:R-:W2:Y:S01]  /*06c0*/  LDCU.64 UR22, c[0x0][0x538] ;  /* 0x0000a700ff1677ac */ /* 0x000ea20008000a00 */
[----:B------:R-:W-:Y:S01]  /*06d0*/  ULEA UR7, UR24, 0xfffff000, 0xc ;  /* 0xfffff00018077891 */ /* 0x000fe2000f8e60ff */
[----:B------:R-:W3:Y:S01]  /*06e0*/  @UP0 LDCU UR29, c[0x0][0x38c] ;  /* 0x00007180ff1d07ac */ /* 0x000ee20008000800 */
        /* <DEDUP_REMOVED lines=27> */
[----:B------:R-:W-:Y:S01]  /*08a0*/  UMOV UR14, UR12 ;  /* 0x0000000c000e7c82 */ /* 0x000fe20008000000 */
[----:B------:R-:W-:Y:S02]  /*08b0*/  UMOV UR15, UR13 ;  /* 0x0000000d000f7c82 */ /* 0x000fe40008000000 */
[----:B------:R2:W-:Y:S01]  /*08c0*/  STL [R1+0x2c], RZ ;  /* 0x00002cff01007387 */ /* 0x0005e20000100800 */
[C---:B0-----:R-:W-:Y:S02]  /*08d0*/  SHF.L.U32 R5, R3.reuse, 0x4, RZ ;  /* 0x0000000403057819 */ /* 0x041fe400000006ff */
[C---:B------:R-:W-:Y:S02]  /*08e0*/  LOP3.LUT R0, R3.reuse, 0x1f, RZ, 0xc0, !PT ;  /* 0x0000001f03007812 */ /* 0x040fe400078ec0ff */
[----:B------:R-:W-:-:S02]  /*08f0*/  LOP3.LUT R3, R3, 0x3e0, RZ, 0xc0, !PT ;  /* 0x000003e003037812 */ /* 0x000fc400078ec0ff */
[----:B-12---:R-:W-:-:S07]  /*0900*/  LOP3.LUT R7, R0, 0x3e00, R5, 0xf8, !PT ;  /* 0x00003e0000077812 */ /* 0x006fce00078ef805 */
.L_x_1528:
        /* <DEDUP_REMOVED lines=42> */
[C---:B------:R-:W-:Y:S02]  /*0bb0*/  IADD3 R34, PT, PT, R11.reuse, 0x160, RZ ;  /* 0x000001600b227810 */ /* 0x040fe40007ffe0ff */
        /* <DEDUP_REMOVED lines=86> */
[-C--:B------:R-:W-:Y:S02]  /*1120*/  LEA.HI.SX32 R42, R42, R11.reuse, 0x1b ;  /* 0x0000000b2a2a7211 */ /* 0x080fe400078fdaff */
        /* <DEDUP_REMOVED lines=37> */
[----:B---3--:R2:W-:Y:S04]  /*1380*/  STS.U16 [R76+0x40], R12 ;  /* 0x0000400c4c007388 */ /* 0x0085e80000000400 */
[----:B-----5:R3:W-:Y:S04]  /*1390*/  STS.U16 [R75+0x80], R13 ;  /* 0x0000800d4b007388 */ /* 0x0207e80000000400 */
[----:B----4-:R4:W-:Y:S04]  /*13a0*/  STS.U16 [R74+0xc0], R14 ;  /* 0x0000c00e4a007388 */ /* 0x0109e80000000400 */
[----:B------:R5:W-:Y:S04]  /*13b0*/  STS.U16 [R73+0x100], R15 ;  /* 0x0001000f49007388 */ /* 0x000be80000000400 */
[----:B------:R0:W-:Y:S04]  /*13c0*/  STS.U16 [R72+0x140], R16 ;  /* 0x0001401048007388 */ /* 0x0001e80000000400 */
[----:B------:R0:W-:Y:S04]  /*13d0*/  STS.U16 [R71+0x180], R17 ;  /* 0x0001801147007388 */ /* 0x0001e80000000400 */
[----:B------:R-:W-:Y:S04]  /*13e0*/  STS.U16 [R70+0x1c0], R18 ;  /* 0x0001c01246007388 */ /* 0x000fe80000000400 */
[----:B------:R0:W-:Y:S04]  /*13f0*/  STS.U16 [R69+0x200], R19 ;  /* 0x0002001345007388 */ /* 0x0001e80000000400 */
[----:B------:R-:W-:Y:S04]  /*1400*/  STS.U16 [R68+0x240], R20 ;  /* 0x0002401444007388 */ /* 0x000fe80000000400 */
[----:B------:R0:W-:Y:S04]  /*1410*/  STS.U16 [R250+0x280], R21 ;  /* 0x00028015fa007388 */ /* 0x0001e80000000400 */
[----:B------:R0:W-:Y:S04]  /*1420*/  STS.U16 [R249+0x2c0], R22 ;  /* 0x0002c016f9007388 */ /* 0x0001e80000000400 */
[----:B------:R-:W-:Y:S04]  /*1430*/  STS.U16 [R244+0x300], R23 ;  /* 0x00030017f4007388 */ /* 0x000fe80000000400 */
        /* <DEDUP_REMOVED lines=15> */
[----:B------:R-:W-:Y:S04]  /*1530*/  LDS.U16 R38, [R81+0x16] ;  /* 0x0000160051267984 */ /* 0x000fe80000000400 */
[----:B------:R-:W-:Y:S04]  /*1540*/  LDS.U16 R37, [R81+0x18] ;  /* 0x0000180051257984 */ /* 0x000fe80000000400 */
[----:B------:R-:W-:Y:S04]  /*1550*/  LDS.U16 R36, [R81+0x1a] ;  /* 0x00001a0051247984 */ /* 0x000fe80000000400 */
[----:B------:R-:W-:Y:S04]  /*1560*/  LDS.U16 R35, [R81+0x1c] ;  /* 0x00001c0051237984 */ /* 0x000fe80000000400 */
[----:B------:R-:W-:Y:S01]  /*1570*/  LDS.U16 R34, [R81+0x1e] ;  /* 0x00001e0051227984 */ /* 0x000fe20000000400 */
[----:B------:R-:W-:Y:S01]  /*1580*/  BAR.SYNC.DEFER_BLOCKING 0x0 ;  /* 0x0000000000007b1d */ /* 0x000fe20000010000 */
[----:B------:R-:W-:-:S05]  /*1590*/  PRMT R9, RZ, 0x7610, R9 ;  /* 0x00007610ff097816 */ /* 0x000fca0000000009 */
        /* <DEDUP_REMOVED lines=17> */
[----:B-----5:R-:W-:-:S11]  /*16b0*/  PRMT R15, RZ, 0x7610, R15 ;  /* 0x00007610ff0f7816 */ /* 0x020fd6000000000f */
[----:B------:R-:W5:Y:S01]  /*16c0*/  @!P0 LDG.E.U16 R14, desc[UR26][R6.64+0x180] ;  /* 0x0001801a060e8981 */ /* 0x000f62000c1e1500 */
[----:B------:R-:W-:Y:S02]  /*16d0*/  ISETP.NE.AND P0, PT, R56, RZ, PT ;  /* 0x000000ff3800720c */ /* 0x000fe40003f05270 */
[----:B0-----:R-:W-:-:S11]  /*16e0*/  PRMT R16, RZ, 0x7610, R16 ;  /* 0x00007610ff107816 */ /* 0x001fd60000000010 */
        /* <DEDUP_REMOVED lines=74> */
[----:B-1----:R-:W-:-:S11]  /*1b90*/  PRMT R22, RZ, 0x7610, R22 ;  /* 0x00007610ff167816 */ /* 0x002fd60000000016 */
        /* <DEDUP_REMOVED lines=112> */
[----:B------:R-:W-:Y:S02]  /*22a0*/  HADD2.F32 R38, -RZ, R38.H0_H0 ;  /* 0x20000026ff267230 */ /* 0x000fe40000004100 */
[----:B0-----:R-:W-:Y:S02]  /*22b0*/  HADD2.F32 R67, -RZ, R30.H0_H0 ;  /* 0x2000001eff437230 */ /* 0x001fe40000004100 */
[----:B-1----:R-:W-:Y:S02]  /*22c0*/  HADD2.F32 R75, -RZ, R4.H0_H0 ;  /* 0x20000004ff4b7230 */ /* 0x002fe40000004100 */
[----:B------:R-:W-:Y:S01]  /*22d0*/  FFMA.FTZ R4, R64, R39, R27 ;  /* 0x0000002740047223 */ /* 0x000fe2000001001b */
[----:B------:R-:W-:Y:S02]  /*22e0*/  HADD2.F32 R37, -RZ, R37.H0_H0 ;  /* 0x20000025ff257230 */ /* 0x000fe40000004100 */
[----:B--2---:R-:W-:-:S02]  /*22f0*/  HADD2.F32 R68, -RZ, R31.H0_H0 ;  /* 0x2000001fff447230 */ /* 0x004fc40000004100 */
[----:B------:R-:W-:Y:S01]  /*2300*/  FFMA.FTZ R27, R67, R38, R4 ;  /* 0x00000026431b7223 */ /* 0x000fe20000010004 */
[----:B------:R-:W-:Y:S02]  /*2310*/  HADD2.F32 R36, -RZ, R36.H0_H0 ;  /* 0x20000024ff247230 */ /* 0x000fe40000004100 */
[----:B---3--:R-:W-:Y:S02]  /*2320*/  HADD2.F32 R71, -RZ, R32.H0_H0 ;  /* 0x20000020ff477230 */ /* 0x008fe40000004100 */
[----:B------:R-:W-:Y:S01]  /*2330*/  FFMA.FTZ R4, R68, R37, R27 ;  /* 0x0000002544047223 */ /* 0x000fe2000001001b */
[----:B------:R-:W-:Y:S02]  /*2340*/  HADD2.F32 R35, -RZ, R35.H0_H0 ;  /* 0x20000023ff237230 */ /* 0x000fe40000004100 */
[----:B----4-:R-:W-:Y:S02]  /*2350*/  HADD2.F32 R72, -RZ, R33.H0_H0 ;  /* 0x20000021ff487230 */ /* 0x010fe40000004100 */
[----:B------:R-:W-:Y:S01]  /*2360*/  FFMA.FTZ R27, R71, R36, R4 ;  /* 0x00000024471b7223 */ /* 0x000fe20000010004 */
[----:B------:R-:W-:-:S03]  /*2370*/  HADD2.F32 R34, -RZ, R34.H0_H0 ;  /* 0x20000022ff227230 */ /* 0x000fc60000004100 */
[----:B------:R-:W-:-:S04]  /*2380*/  FFMA.FTZ R4, R72, R35, R27 ;  /* 0x0000002348047223 */ /* 0x000fc8000001001b */
[----:B------:R-:W-:-:S05]  /*2390*/  FFMA.FTZ R4, R75, R34, R4 ;  /* 0x000000224b047223 */ /* 0x000fca0000010004 */
[----:B------:R0:W-:Y:S01]  /*23a0*/  STL [R1+0x2c], R4 ;  /* 0x00002c0401007387 */ /* 0x0001e20000100800 */
[----:B------:R-:W-:Y:S01]  /*23b0*/  UISETP.GE.AND UP0, UPT, UR8, 0x1, UPT ;  /* 0x000000010800788c */ /* 0x000fe2000bf06270 */
[----:B------:R-:W-:Y:S01]  /*23c0*/  HFMA2 R80, -RZ, RZ, 0, 0 ;  /* 0x00000000ff507431 */ /* 0x000fe200000001ff */
[----:B------:R-:W-:Y:S02]  /*23d0*/  CS2R R184, SRZ ;  /* 0x0000000000b87805 */ /* 0x000fe4000001ff00 */
[----:B------:R-:W-:Y:S02]  /*23e0*/  CS2R R182, SRZ ;  /* 0x0000000000b67805 */ /* 0x000fe4000001ff00 */
[----:B------:R-:W-:Y:S02]  /*23f0*/  MOV R181, RZ ;  /* 0x000000ff00b57202 */ /* 0x000fe40000000f00 */
        /* <DEDUP_REMOVED lines=23> */
[----:B------:R-:W-:Y:S01]  /*2570*/  USHF.L.U32 UR8, UR11, 0xc, URZ ;  /* 0x0000000c0b087899 */ /* 0x000fe200080006ff */
[----:B------:R-:W0:Y:S01]  /*2580*/  S2UR UR44, SR_CTAID.Y ;  /* 0x00000000002c79c3 */ /* 0x000e220000002600 */
[----:B------:R-:W-:Y:S01]  /*2590*/  SHF.L.U32 R76, R190, 0x5, RZ ;  /* 0x00000005be4c7819 */ /* 0x000fe200000006ff */
[----:B------:R-:W0:Y:S01]  /*25a0*/  LDCU.64 UR22, c[0x0][0x3a0] ;  /* 0x00007400ff1677ac */ /* 0x000e220008000a00 */
[----:B------:R-:W-:Y:S01]  /*25b0*/  FADD.FTZ R33, R5, R5 ;  /* 0x0000000505217221 */ /* 0x000fe20000010000 */
[----:B------:R-:W-:Y:S01]  /*25c0*/  HADD2.F32 R10, -RZ, R10.H0_H0 ;  /* 0x2000000aff0a7230 */ /* 0x000fe20000004100 */
[----:B------:R-:W-:Y:S01]  /*25d0*/  LOP3.LUT R5, R76, 0x7c1f, R190, 0xc8, !PT ;  /* 0x00007c1f4c057812 */ /* 0x000fe200078ec8be */
[----:B------:R-:W-:Y:S01]  /*25e0*/  ULEA UR8, UR28, -UR8, 0x1 ;  /* 0x800000081c087291 */ /* 0x000fe2000f8e08ff */
[----:B------:R-:W-:Y:S01]  /*25f0*/  HADD2.F32 R11, -RZ, R11.H0_H0 ;  /* 0x2000000bff0b7230 */ /* 0x000fe20000004100 */
[----:B------:R-:W-:Y:S01]  /*2600*/  UISETP.NE.AND UP0, UPT, UR11, 0x1, UPT ;  /* 0x000000010b00788c */ /* 0x000fe2000bf05270 */
[----:B------:R-:W-:Y:S01]  /*2610*/  HADD2.F32 R6, -RZ, R6.H0_H0 ;  /* 0x20000006ff067230 */ /* 0x000fe20000004100 */
[----:B------:R-:W-:Y:S01]  /*2620*/  UIADD3 UR25, UPT, UPT, UR8, 0x1000, URZ ;  /* 0x0000100008197890 */ /* 0x000fe2000fffe0ff */
[----:B------:R-:W-:Y:S01]  /*2630*/  HADD2.F32 R7, -RZ, R7.H0_H0 ;  /* 0x20000007ff077230 */ /* 0x000fe20000004100 */
[----:B------:R-:W-:Y:S01]  /*2640*/  LOP3.LUT R2, R2, 0xfffffffb, RZ, 0xc0, !PT ;  /* 0xfffffffb02027812 */ /* 0x000fe200078ec0ff */
[----:B------:R-:W-:Y:S01]  /*2650*/  HADD2.F32 R8, -RZ, R8.H0_H0 ;  /* 0x20000008ff087230 */ /* 0x000fe20000004100 */
[----:B------:R-:W-:Y:S01]  /*2660*/  PLOP3.LUT P1, PT, PT, PT, UP0, 0x80, 0x8 ;  /* 0x000000000008781c */ /* 0x000fe20003f2f008 */
[----:B------:R-:W-:Y:S01]  /*2670*/  HADD2.F32 R9, -RZ, R9.H0_H0 ;  /* 0x20000009ff097230 */ /* 0x000fe20000004100 */
[----:B------:R-:W-:Y:S01]  /*2680*/  ISETP.GE.AND P0, PT, R5, UR25, PT ;  /* 0x0000001905007c0c */ /* 0x000fe2000bf06270 */
[----:B------:R-:W-:Y:S01]  /*2690*/  HADD2.F32 R3, -RZ, R3.H0_H0 ;  /* 0x20000003ff037230 */ /* 0x000fe20000004100 */
[----:B------:R-:W-:Y:S01]  /*26a0*/  ISETP.EQ.AND P1, PT, R0, RZ, P1 ;  /* 0x000000ff0000720c */ /* 0x000fe20000f22270 */
[----:B------:R-:W-:-:S02]  /*26b0*/  HADD2.F32 R4, -RZ, R13.H0_H0 ;  /* 0x2000000dff047230 */ /* 0x000fc40000004100 */
[----:B------:R-:W-:Y:S01]  /*26c0*/  FADD.FTZ R13, R11, UR6 ;  /* 0x000000060b0d7e21 */ /* 0x000fe20008010000 */
[----:B------:R-:W-:Y:S02]  /*26d0*/  HADD2.F32 R12, -RZ, R12.H0_H0 ;  /* 0x2000000cff0c7230 */ /* 0x000fe40000004100 */
[----:B------:R-:W-:Y:S01]  /*26e0*/  FADD.FTZ R31, R21, R21 ;  /* 0x00000015151f7221 */ /* 0x000fe20000010000 */
[----:B------:R-:W-:Y:S02]  /*26f0*/  HADD2.F32 R63, -RZ, R14.H0_H0 ;  /* 0x2000000eff3f7230 */ /* 0x000fe40000004100 */
[----:B------:R-:W-:Y:S01]  /*2700*/  FADD.FTZ R14, R10, UR6 ;  /* 0x000000060a0e7e21 */ /* 0x000fe20008010000 */
[----:B------:R-:W-:Y:S01]  /*2710*/  HADD2.F32 R65, -RZ, R15.H0_H0 ;  /* 0x2000000fff417230 */ /* 0x000fe20000004100 */
[----:B0-----:R-:W-:Y:S01]  /*2720*/  UIMAD.WIDE.U32 UR12, UR44, UR22, URZ ;  /* 0x000000162c0c72a5 */ /* 0x001fe2000f8e00ff */
        /* <DEDUP_REMOVED lines=9> */
[----:B------:R-:W-:Y:S01]  /*27c0*/  FADD.FTZ R18, R6, UR6 ;  /* 0x0000000606127e21 */ /* 0x000fe20008010000 */
[----:B------:R-:W-:Y:S01]  /*27d0*/  FADD.FTZ R17, R7, UR6 ;  /* 0x0000000607117e21 */ /* 0x000fe20008010000 */
[----:B------:R-:W-:Y:S01]  /*27e0*/  FADD.FTZ R16, R8, UR6 ;  /* 0x0000000608107e21 */ /* 0x000fe20008010000 */
[----:B------:R-:W-:Y:S01]  /*27f0*/  FADD.FTZ R15, R9, UR6 ;  /* 0x00000006090f7e21 */ /* 0x000fe20008010000 */
[----:B------:R-:W-:Y:S01]  /*2800*/  FADD.FTZ R11, R3, UR6 ;  /* 0x00000006030b7e21 */ /* 0x000fe20008010000 */
        /* <DEDUP_REMOVED lines=12> */
[----:B------:R-:W-:Y:S01]  /*28d0*/  FADD.FTZ R12, R12, UR6 ;  /* 0x000000060c0c7e21 */ /* 0x000fe20008010000 */
[----:B------:R-:W-:Y:S01]  /*28e0*/  LOP3.LUT R82, R190, 0x1f, RZ, 0xc0, !PT ;  /* 0x0000001fbe527812 */ /* 0x000fe200078ec0ff */
        /* <DEDUP_REMOVED lines=8> */
[----:B------:R-:W-:Y:S01]  /*2970*/  UIMAD UR23, UR44, UR23, UR13 ;  /* 0x000000172c1772a4 */ /* 0x000fe2000f8e020d */
[----:B------:R-:W0:Y:S01]  /*2980*/  LDCU UR45, c[0x0][0x394] ;  /* 0x00007280ff2d77ac */ /* 0x000e220008000800 */
[----:B------:R-:W1:Y:S01]  /*2990*/  LDCU UR46, c[0x0][0x38c] ;  /* 0x00007180ff2e77ac */ /* 0x000e620008000800 */
[----:B------:R-:W2:Y:S01]  /*29a0*/  LDCU UR24, c[0x0][0x388] ;  /* 0x00007100ff1877ac */ /* 0x000ea20008000800 */
[----:B------:R-:W3:Y:S01]  /*29b0*/  LDCU.64 UR30, c[0x0][0x3a8] ;  /* 0x00007500ff1e77ac */ /* 0x000ee20008000a00 */
[----:B------:R-:W4:Y:S01]  /*29c0*/  LDCU.64 UR32, c[0x0][0x440] ;  /* 0x00008800ff2077ac */ /* 0x000f220008000a00 */
[----:B------:R-:W0:Y:S01]  /*29d0*/  LDCU.64 UR34, c[0x0][0x450] ;  /* 0x00008a00ff2277ac */ /* 0x000e220008000a00 */
[----:B------:R-:W0:Y:S01]  /*29e0*/  LDCU.64 UR36, c[0x0][0x3e0] ;  /* 0x00007c00ff2477ac */ /* 0x000e220008000a00 */
[----:B------:R-:W0:Y:S01]  /*29f0*/  LDCU.64 UR38, c[0x0][0x3d8] ;  /* 0x00007b00ff2677ac */ /* 0x000e220008000a00 */
[----:B------:R-:W0:Y:S01]  /*2a00*/  LDCU.64 UR40, c[0x0][0x4d0] ;  /* 0x00009a00ff2877ac */ /* 0x000e220008000a00 */
[----:B------:R-:W0:Y:S01]  /*2a10*/  LDCU.64 UR42, c[0x0][0x3c0] ;  /* 0x00007800ff2a77ac */ /* 0x000e220008000a00 */
[----:B------:R-:W-:-:S05]  /*2a20*/  UMOV UR8, URZ ;  /* 0x000000ff00087c82 */ /* 0x000fca0008000000 */
.L_x_1527:
[C---:B------:R-:W-:Y:S01]  /*2a30*/  SHF.L.U32 R100, R190.reuse, 0x5, RZ ;  /* 0x00000005be647819 */ /* 0x040fe200000006ff */
[----:B------:R-:W-:Y:S01]  /*2a40*/  HFMA2 R61, -RZ, RZ, 0, 0 ;  /* 0x00000000ff3d7431 */ /* 0x000fe200000001ff */
[----:B------:R-:W-:Y:S02]  /*2a50*/  SHF.L.U32 R60, R190, 0x5, RZ ;  /* 0x00000005be3c7819 */ /* 0x000fe400000006ff */
[----:B------:R-:W-:Y:S02]  /*2a60*/  LOP3.LUT R64, R82, 0x7c00, R100, 0xf8, !PT ;  /* 0x00007c0052407812 */ /* 0x000fe400078ef864 */
[----:B------:R-:W-:Y:S02]  /*2a70*/  LOP3.LUT R60, R60, 0x7c1f, R190, 0xc8, !PT ;  /* 0x00007c1f3c3c7812 */ /* 0x000fe400078ec8be */
[----:B0-----:R-:W-:Y:S02]  /*2a80*/  MOV R63, UR42 ;  /* 0x0000002a003f7c02 */ /* 0x001fe40008000f00 */
[----:B------:R-:W-:-:S02]  /*2a90*/  LOP3.LUT R66, R64, 0x20, RZ, 0xfc, !PT ;  /* 0x0000002040427812 */ /* 0x000fc400078efcff */
[----:B------:R-:W-:Y:S01]  /*2aa0*/  MOV R65, UR43 ;  /* 0x0000002b00417c02 */ /* 0x000fe20008000f00 */
[----:B------:R-:W-:Y:S01]  /*2ab0*/  IMAD.WIDE.U32 R62, R63, UR8, R60 ;  /* 0x000000083f3e7c25 */ /* 0x000fe2000f8e003c */
[----:B------:R-:W-:Y:S02]  /*2ac0*/  ISETP.GE.AND P3, PT, R66, UR25, PT ;  /* 0x0000001942007c0c */ /* 0x000fe4000bf66270 */
[----:B------:R-:W-:Y:S01]  /*2ad0*/  LOP3.LUT R66, R64, 0x40, RZ, 0xfc, !PT ;  /* 0x0000004040427812 */ /* 0x000fe200078efcff */
[----:B------:R-:W-:Y:S01]  /*2ae0*/  IMAD R61, R65, UR8, R63 ;  /* 0x00000008413d7c24 */ /* 0x000fe2000f8e023f */
[----:B------:R-:W-:Y:S02]  /*2af0*/  LEA R60, P0, R62, UR20, 0x1 ;  /* 0x000000143e3c7c11 */ /* 0x000fe4000f8008ff */
[----:B------:R-:W-:Y:S02]  /*2b00*/  ISETP.GE.AND P4, PT, R66, UR25, PT ;  /* 0x0000001942007c0c */ /* 0x000fe4000bf86270 */
[----:B------:R-:W-:-:S02]  /*2b10*/  LOP3.LUT R63, R64, 0x80, RZ, 0xfc, !PT ;  /* 0x00000080403f7812 */ /* 0x000fc400078efcff */
[----:B------:R-:W-:Y:S02]  /*2b20*/  LOP3.LUT R67, R64, 0x60, RZ, 0xfc, !PT ;  /* 0x0000006040437812 */ /* 0x000fe400078efcff */
[----:B------:R-:W-:Y:S02]  /*2b30*/  LEA.HI.X R61, R62, UR21, R61, 0x1, P0 ;  /* 0x000000153e3d7c11 */ /* 0x000fe400080f0c3d */
[----:B------:R-:W-:Y:S02]  /*2b40*/  LOP3.LUT R62, R64, 0xa0, RZ, 0xfc, !PT ;  /* 0x000000a0403e7812 */ /* 0x000fe400078efcff */
[----:B------:R-:W-:Y:S02]  /*2b50*/  ISETP.GE.AND P0, PT, R63, UR25, PT ;  /* 0x000000193f007c0c */ /* 0x000fe4000bf06270 */
[----:B------:R-:W-:Y:S02]  /*2b60*/  ISETP.GE.AND P5, PT, R67, UR25, PT ;  /* 0x0000001943007c0c */ /* 0x000fe4000bfa6270 */
[----:B------:R-:W-:-:S02]  /*2b70*/  PRMT R67, RZ, 0x7610, R67 ;  /* 0x00007610ff437816 */ /* 0x000fc40000000043 */
[----:B------:R-:W-:Y:S02]  /*2b80*/  PRMT R66, RZ, 0x7610, R66 ;  /* 0x00007610ff427816 */ /* 0x000fe40000000042 */
[----:B------:R-:W-:Y:S02]  /*2b90*/  ISETP.GE.AND P2, PT, R62, UR25, PT ;  /* 0x000000193e007c0c */ /* 0x000fe4000bf46270 */
[C---:B------:R-:W-:Y:S01]  /*2ba0*/  LOP3.LUT R62, R64.reuse, 0xe0, RZ, 0xfc, !PT ;  /* 0x000000e0403e7812 */ /* 0x040fe200078efcff */
[----:B------:R-:W5:Y:S01]  /*2bb0*/  @!P4 LDG.E.U16 R67, desc[UR26][R60.64+0x80] ;  /* 0x0000801a3c43c981 */ /* 0x000f62000c1e1500 */
[----:B------:R-:W-:Y:S02]  /*2bc0*/  LOP3.LUT R63, R64, 0xc0, RZ, 0xfc, !PT ;  /* 0x000000c0403f7812 */ /* 0x000fe400078efcff */
[----:B------:R-:W-:Y:S01]  /*2bd0*/  PRMT R69, RZ, 0x7610, R69 ;  /* 0x00007610ff457816 */ /* 0x000fe20000000045 */
[----:B--2---:R-:W2:Y:S01]  /*2be0*/  @!P3 LDG.E.U16 R66, desc[UR26][R60.64+0x40] ;  /* 0x0000401a3c42b981 */ /* 0x004ea2000c1e1500 */
[----:B------:R-:W-:-:S02]  /*2bf0*/  PRMT R68, RZ, 0x7610, R68 ;  /* 0x00007610ff447816 */ /* 0x000fc40000000044 */
[----:B------:R-:W-:Y:S02]  /*2c00*/  ISETP.GE.AND P4, PT, R62, UR25, PT ;  /* 0x000000193e007c0c */ /* 0x000fe4000bf86270 */
[----:B------:R-:W-:Y:S01]  /*2c10*/  ISETP.GE.AND P3, PT, R63, UR25, PT ;  /* 0x000000193f007c0c */ /* 0x000fe2000bf66270 */
[----:B------:R-:W5:Y:S01]  /*2c20*/  @!P0 LDG.E.U16 R69, desc[UR26][R60.64+0x100] ;  /* 0x0001001a3c458981 */ /* 0x000f62000c1e1500 */
[C---:B------:R-:W-:Y:S02]  /*2c30*/  LOP3.LUT R62, R64.reuse, 0x120, RZ, 0xfc, !PT ;  /* 0x00000120403e7812 */ /* 0x040fe400078efcff */
[----:B------:R-:W-:Y:S01]  /*2c40*/  LOP3.LUT R63, R64, 0x100, RZ, 0xfc, !PT ;  /* 0x00000100403f7812 */ /* 0x000fe200078efcff */
[----:B------:R-:W5:Y:S01]  /*2c50*/  @!P5 LDG.E.U16 R68, desc[UR26][R60.64+0xc0] ;  /* 0x0000c01a3c44d981 */ /* 0x000f62000c1e1500 */
[----:B------:R-:W-:Y:S02]  /*2c60*/  PRMT R70, RZ, 0x7610, R70 ;  /* 0x00007610ff467816 */ /* 0x000fe40000000046 */
[----:B------:R-:W-:-:S02]  /*2c70*/  ISETP.GE.AND P0, PT, R62, UR25, PT ;  /* 0x000000193e007c0c */ /* 0x000fc4000bf06270 */
[----:B------:R-:W-:Y:S02]  /*2c80*/  ISETP.GE.AND P5, PT, R63, UR25, PT ;  /* 0x000000193f007c0c */ /* 0x000fe4000bfa6270 */
[----:B------:R-:W-:Y:S01]  /*2c90*/  LOP3.LUT R62, R64, 0x140, RZ, 0xfc, !PT ;  /* 0x00000140403e7812 */ /* 0x000fe200078efcff */
        /* <DEDUP_REMOVED lines=9> */
[----:B------:R-:W-:Y:S02]  /*2d30*/  ISETP.GE.AND P4, PT, R62, UR25, PT ;  /* 0x000000193e007c0c */ /* 0x000fe4000bf86270 */
[----:B------:R-:W-:Y:S02]  /*2d40*/  ISETP.GE.AND P3, PT, R63, UR25, PT ;  /* 0x000000193f007c0c */ /* 0x000fe4000bf66270 */
[----:B------:R-:W-:Y:S01]  /*2d50*/  LOP3.LUT R62, R64, 0x1a0, RZ, 0xfc, !PT ;  /* 0x000001a0403e7812 */ /* 0x000fe200078efcff */
[----:B------:R-:W5:Y:S01]  /*2d60*/  @!P5 LDG.E.U16 R73, desc[UR26][R60.64+0x200] ;  /* 0x0002001a3c49d981 */ /* 0x000f62000c1e1500 */
        /* <DEDUP_REMOVED lines=8> */
[----:B------:R-:W-:Y:S02]  /*2df0*/  ISETP.GE.AND P2, PT, R62, UR25, PT ;  /* 0x000000193e007c0c */ /* 0x000fe4000bf46270 */
[----:B------:R-:W-:-:S02]  /*2e00*/  LOP3.LUT R62, R64, 0x200, RZ, 0xfc, !PT ;  /* 0x00000200403e7812 */ /* 0x000fc400078efcff */
[----:B------:R-:W-:Y:S01]  /*2e10*/  ISETP.GE.AND P0, PT, R63, UR25, PT ;  /* 0x000000193f007c0c */ /* 0x000fe2000bf06270 */
        /* <DEDUP_REMOVED lines=22> */
[----:B------:R-:W-:Y:S02]  /*2f80*/  LOP3.LUT P6, RZ, R2, 0x4, RZ, 0xc0, !PT ;  /* 0x0000000402ff7812 */ /* 0x000fe400078cc0ff */
[----:B------:R-:W-:-:S02]  /*2f90*/  PRMT R85, RZ, 0x7610, R85 ;  /* 0x00007610ff557816 */ /* 0x000fc40000000055 */
[----:B------:R-:W-:Y:S01]  /*2fa0*/  ISETP.GE.AND P3, PT, R62, UR25, PT ;  /* 0x000000193e007c0c */ /* 0x000fe2000bf66270 */
[----:B------:R-:W5:Y:S01]  /*2fb0*/  @!P5 LDG.E.U16 R86, desc[UR26][R60.64+0x480] ;  /* 0x0004801a3c56d981 */ /* 0x000f62000c1e1500 */
[C---:B------:R-:W-:Y:S02]  /*2fc0*/  LOP3.LUT R62, R64.reuse, 0x2e0, RZ, 0xfc, !PT ;  /* 0x000002e0403e7812 */ /* 0x040fe400078efcff */
[----:B------:R-:W-:Y:S01]  /*2fd0*/  LOP3.LUT R63, R64, 0x2c0, RZ, 0xfc, !PT ;  /* 0x000002c0403f7812 */ /* 0x000fe200078efcff */
[----:B------:R-:W5:Y:S01]  /*2fe0*/  @!P4 LDG.E.U16 R85, desc[UR26][R60.64+0x440] ;  /* 0x0004401a3c55c981 */ /* 0x000f62000c1e1500 */
[----:B------:R-:W-:Y:S02]  /*2ff0*/  PRMT R87, RZ, 0x7610, R87 ;  /* 0x00007610ff577816 */ /* 0x000fe40000000057 */
[----:B------:R-:W-:Y:S02]  /*3000*/  ISETP.GE.AND P5, PT, R62, UR25, PT ;  /* 0x000000193e007c0c */ /* 0x000fe4000bfa6270 */
[----:B------:R-:W-:-:S02]  /*3010*/  PRMT R65, RZ, 0x7610, R65 ;  /* 0x00007610ff417816 */ /* 0x000fc40000000041 */
[----:B------:R-:W-:Y:S01]  /*3020*/  ISETP.GE.AND P4, PT, R63, UR25, PT ;  /* 0x000000193f007c0c */ /* 0x000fe2000bf86270 */
[----:B------:R-:W5:Y:S01]  /*3030*/  @!P0 LDG.E.U16 R87, desc[UR26][R60.64+0x4c0] ;  /* 0x0004c01a3c578981 */ /* 0x000f62000c1e1500 */
[----:B------:R-:W-:Y:S02]  /*3040*/  LOP3.LUT R62, R64, 0x300, RZ, 0xfc, !PT ;  /* 0x00000300403e7812 */ /* 0x000fe400078efcff */
[----:B------:R-:W-:Y:S01]  /*3050*/  PRMT R88, RZ, 0x7610, R88 ;  /* 0x00007610ff587816 */ /* 0x000fe20000000058 */
[----:B------:R-:W2:Y:S01]  /*3060*/  @!P6 LDG.E.U16 R65, desc[UR26][R60.64] ;  /* 0x0000001a3c41e981 */ /* 0x000ea2000c1e1500 */
        /* <DEDUP_REMOVED lines=16> */
[----:B------:R-:W-:Y:S02]  /*3170*/  PRMT R93, RZ, 0x7610, R93 ;  /* 0x00007610ff5d7816 */ /* 0x000fe4000000005d */
[----:B------:R-:W-:Y:S01]  /*3180*/  LOP3.LUT R63, R64, 0x380, RZ, 0xfc, !PT ;  /* 0x00000380403f7812 */ /* 0x000fe200078efcff */
[----:B------:R-:W5:Y:S01]  /*3190*/  @!P5 LDG.E.U16 R91, desc[UR26][R60.64+0x5c0] ;  /* 0x0005c01a3c5bd981 */ /* 0x000f62000c1e1500 */
[----:B------:R-:W-:Y:S02]  /*31a0*/  PRMT R94, RZ, 0x7610, R94 ;  /* 0x00007610ff5e7816 */ /* 0x000fe4000000005e */
[----:B------:R-:W-:Y:S01]  /*31b0*/  ISETP.GE.AND P0, PT, R62, UR25, PT ;  /* 0x000000193e007c0c */ /* 0x000fe2000bf06270 */
[----:B------:R-:W5:Y:S01]  /*31c0*/  @!P2 LDG.E.U16 R93, desc[UR26][R60.64+0x640] ;  /* 0x0006401a3c5da981 */ /* 0x000f62000c1e1500 */
[----:B------:R-:W-:-:S02]  /*31d0*/  LOP3.LUT R64, R64, 0x3c0, RZ, 0xfc, !PT ;  /* 0x000003c040407812 */ /* 0x000fc400078efcff */
[----:B------:R-:W-:Y:S01]  /*31e0*/  LOP3.LUT R62, R100, 0x3e0, R82, 0xfe, !PT ;  /* 0x000003e0643e7812 */ /* 0x000fe200078efe52 */
[----:B------:R-:W5:Y:S01]  /*31f0*/  @!P3 LDG.E.U16 R94, desc[UR26][R60.64+0x680] ;  /* 0x0006801a3c5eb981 */ /* 0x000f62000c1e1500 */
[----:B------:R-:W-:Y:S02]  /*3200*/  ISETP.GE.AND P5, PT, R63, UR25, PT ;  /* 0x000000193f007c0c */ /* 0x000fe4000bfa6270 */
[----:B------:R-:W-:Y:S02]  /*3210*/  ISETP.GE.AND P2, PT, R64, UR25, PT ;  /* 0x0000001940007c0c */ /* 0x000fe4000bf46270 */
[----:B------:R-:W-:Y:S02]  /*3220*/  ISETP.GE.AND P3, PT, R62, UR25, PT ;  /* 0x000000193e007c0c */ /* 0x000fe4000bf66270 */
[----:B------:R-:W-:Y:S02]  /*3230*/  PRMT R95, RZ, 0x7610, R95 ;  /* 0x00007610ff5f7816 */ /* 0x000fe4000000005f */
[----:B------:R-:W-:-:S02]  /*3240*/  PRMT R96, RZ, 0x7610, R96 ;  /* 0x00007610ff607816 */ /* 0x000fc40000000060 */
        /* <DEDUP_REMOVED lines=8> */
[----:B------:R-:W-:-:S02]  /*32d0*/  UMOV UR22, UR12 ;  /* 0x0000000c00167c82 */ /* 0x000fc40008000000 */
[----:B---3--:R-:W-:-:S04]  /*32e0*/  UIMAD.WIDE.U32 UR28, UR8, UR30, UR22 ;  /* 0x0000001e081c72a5 */ /* 0x008fc8000f8e0016 */
[----:B------:R-:W-:Y:S02]  /*32f0*/  UIMAD UR22, UR8, UR31, UR29 ;  /* 0x0000001f081672a4 */ /* 0x000fe4000f8e021d */
[----:B----4-:R-:W-:-:S04]  /*3300*/  ULEA UR29, UP0, UR28, UR32, 0x3 ;  /* 0x000000201c1d7291 */ /* 0x010fc8000f8018ff */
[----:B------:R-:W-:Y:S02]  /*3310*/  ULEA.HI.X UR28, UR28, UR33, UR22, 0x3, UP0 ;  /* 0x000000211c1c7291 */ /* 0x000fe400080f1c16 */
[----:B------:R-:W-:-:S04]  /*3320*/  MOV R62, UR29 ;  /* 0x0000001d003e7c02 */ /* 0x000fc80008000f00 */
[----:B------:R-:W-:-:S06]  /*3330*/  MOV R63, UR28 ;  /* 0x0000001c003f7c02 */ /* 0x000fcc0008000f00 */
[----:B------:R-:W3:Y:S01]  /*3340*/  LDG.E.64 R62, desc[UR26][R62.64] ;  /* 0x0000001a3e3e7981 */ /* 0x000ee2000c1e1b00 */
[----:B------:R-:W4:Y:S01]  /*3350*/  S2UR UR28, SR_CgaCtaId ;  /* 0x00000000001c79c3 */ /* 0x000f220000008800 */
[----:B------:R-:W-:-:S04]  /*3360*/  LOP3.LUT R101, R190, 0x3e0, RZ, 0xc0, !PT ;  /* 0x000003e0be657812 */ /* 0x000fc800078ec0ff */
[----:B------:R-:W-:Y:S01]  /*3370*/  IADD3 R64, PT, PT, R101, R240, RZ ;  /* 0x000000f065407210 */ /* 0x000fe20007ffe0ff */
[----:B------:R-:W-:-:S04]  /*3380*/  UMOV UR22, 0x400 ;  /* 0x0000040000167882 */ /* 0x000fc80000000000 */
[----:B0-----:R-:W-:-:S05]  /*3390*/  IMAD R60, R101, 0x1f, R64 ;  /* 0x0000001f653c7824 */ /* 0x001fca00078e0240 */
[C---:B------:R-:W-:Y:S02]  /*33a0*/  IADD3 R101, PT, PT, R60.reuse, 0x20, RZ ;  /* 0x000000203c657810 */ /* 0x040fe40007ffe0ff */
[C---:B------:R-:W-:Y:S02]  /*33b0*/  IADD3 R103, PT, PT, R60.reuse, 0x40, RZ ;  /* 0x000000403c677810 */ /* 0x040fe40007ffe0ff */
[C---:B------:R-:W-:Y:S02]  /*33c0*/  IADD3 R105, PT, PT, R60.reuse, 0x60, RZ ;  /* 0x000000603c697810 */ /* 0x040fe40007ffe0ff */
[C---:B------:R-:W-:Y:S01]  /*33d0*/  LEA.HI.SX32 R61, R60.reuse, R60, 0x1b ;  /* 0x0000003c3c3d7211 */ /* 0x040fe200078fdaff */
[----:B----4-:R-:W-:Y:S01]  /*33e0*/  ULEA UR22, UR28, UR22, 0x18 ;  /* 0x000000161c167291 */ /* 0x010fe2000f8ec0ff */
[C---:B------:R-:W-:Y:S02]  /*33f0*/  IADD3 R107, PT, PT, R60.reuse, 0x80, RZ ;  /* 0x000000803c6b7810 */ /* 0x040fe40007ffe0ff */
[----:B------:R-:W-:-:S02]  /*3400*/  IADD3 R109, PT, PT, R60, 0xa0, RZ ;  /* 0x000000a03c6d7810 */ /* 0x000fc40007ffe0ff */
[C---:B------:R-:W-:Y:S02]  /*3410*/  IADD3 R111, PT, PT, R60.reuse, 0xc0, RZ ;  /* 0x000000c03c6f7810 */ /* 0x040fe40007ffe0ff */
[C---:B------:R-:W-:Y:S02]  /*3420*/  IADD3 R113, PT, PT, R60.reuse, 0xe0, RZ ;  /* 0x000000e03c717810 */ /* 0x040fe40007ffe0ff */
[C---:B------:R-:W-:Y:S02]  /*3430*/  IADD3 R115, PT, PT, R60.reuse, 0x100, RZ ;  /* 0x000001003c737810 */ /* 0x040fe40007ffe0ff */
[C---:B------:R-:W-:Y:S02]  /*3440*/  IADD3 R117, PT, PT, R60.reuse, 0x120, RZ ;  /* 0x000001203c757810 */ /* 0x040fe40007ffe0ff */
        /* <DEDUP_REMOVED lines=21> */
[----:B------:R-:W-:Y:S02]  /*35a0*/  IADD3 R161, PT, PT, R60, 0x3e0, RZ ;  /* 0x000003e03ca17810 */ /* 0x000fe40007ffe0ff */
[-C--:B------:R-:W-:Y:S02]  /*35b0*/  LEA.HI.SX32 R101, R101, R60.reuse, 0x1b ;  /* 0x0000003c65657211 */ /* 0x080fe400078fdaff */
[-C--:B------:R-:W-:Y:S02]  /*35c0*/  LEA.HI.SX32 R103, R103, R60.reuse, 0x1b ;  /* 0x0000003c67677211 */ /* 0x080fe400078fdaff */
[----:B------:R-:W-:Y:S02]  /*35d0*/  LEA.HI.SX32 R105, R105, R60, 0x1b ;  /* 0x0000003c69697211 */ /* 0x000fe400078fdaff */
[----:B------:R-:W-:-:S02]  /*35e0*/  LEA R100, R61, UR22, 0x1 ;  /* 0x000000163d647c11 */ /* 0x000fc4000f8e08ff */
        /* <DEDUP_REMOVED lines=25> */
[----:B------:R-:W-:Y:S02]  /*3780*/  LEA R101, R101, UR22, 0x1 ;  /* 0x0000001665657c11 */ /* 0x000fe4000f8e08ff */
[-C--:B------:R-:W-:Y:S02]  /*3790*/  LEA.HI.SX32 R157, R157, R60.reuse, 0x1b ;  /* 0x0000003c9d9d7211 */ /* 0x080fe400078fdaff */
[-C--:B------:R-:W-:Y:S02]  /*37a0*/  LEA.HI.SX32 R159, R159, R60.reuse, 0x1b ;  /* 0x0000003c9f9f7211 */ /* 0x080fe400078fdaff */
[----:B------:R-:W-:Y:S02]  /*37b0*/  LEA.HI.SX32 R161, R161, R60, 0x1b ;  /* 0x0000003ca1a17211 */ /* 0x000fe400078fdaff */
[----:B------:R-:W-:-:S02]  /*37c0*/  LEA R60, R103, UR22, 0x1 ;  /* 0x00000016673c7c11 */ /* 0x000fc4000f8e08ff */
[----:B------:R-:W-:Y:S02]  /*37d0*/  LEA R105, R105, UR22, 0x1 ;  /* 0x0000001669697c11 */ /* 0x000fe4000f8e08ff */
[----:B------:R-:W-:Y:S02]  /*37e0*/  LEA R102, R107, UR22, 0x1 ;  /* 0x000000166b667c11 */ /* 0x000fe4000f8e08ff */
[----:B------:R-:W-:Y:S02]  /*37f0*/  LEA R109, R109, UR22, 0x1 ;  /* 0x000000166d6d7c11 */ /* 0x000fe4000f8e08ff */
[----:B------:R-:W-:Y:S02]  /*3800*/  LEA R104, R111, UR22, 0x1 ;  /* 0x000000166f687c11 */ /* 0x000fe4000f8e08ff */
[----:B------:R-:W-:Y:S01]  /*3810*/  LEA R113, R113, UR22, 0x1 ;  /* 0x0000001671717c11 */ /* 0x000fe2000f8e08ff */
[----:B------:R-:W-:Y:S01]  /*3820*/  UIMAD.WIDE.U32 UR28, UR44, UR38, URZ ;  /* 0x000000262c1c72a5 */ /* 0x000fe2000f8e00ff */
[----:B------:R-:W-:-:S02]  /*3830*/  LEA R117, R117, UR22, 0x1 ;  /* 0x0000001675757c11 */ /* 0x000fc4000f8e08ff */
[----:B------:R-:W-:Y:S01]  /*3840*/  LEA R121, R121, UR22, 0x1 ;  /* 0x0000001679797c11 */ /* 0x000fe2000f8e08ff */
[----:B------:R-:W-:Y:S01]  /*3850*/  UIMAD UR29, UR44, UR39, UR29 ;  /* 0x000000272c1d72a4 */ /* 0x000fe2000f8e021d */
[----:B------:R-:W-:Y:S02]  /*3860*/  LEA R125, R125, UR22, 0x1 ;  /* 0x000000167d7d7c11 */ /* 0x000fe4000f8e08ff */
[----:B------:R-:W-:Y:S01]  /*3870*/  LEA R131, R131, UR22, 0x1 ;  /* 0x0000001683837c11 */ /* 0x000fe2000f8e08ff */
[----:B------:R-:W-:Y:S01]  /*3880*/  UIMAD.WIDE.U32 UR28, UR8, UR36, UR28 ;  /* 0x00000024081c72a5 */ /* 0x000fe2000f8e001c */
[----:B------:R-:W-:Y:S02]  /*3890*/  LEA R135, R135, UR22, 0x1 ;  /* 0x0000001687877c11 */ /* 0x000fe4000f8e08ff */
[----:B------:R-:W-:Y:S01]  /*38a0*/  LEA R139, R139, UR22, 0x1 ;  /* 0x000000168b8b7c11 */ /* 0x000fe2000f8e08ff */
[----:B------:R-:W-:Y:S01]  /*38b0*/  UIMAD UR29, UR8, UR37, UR29 ;  /* 0x00000025081d72a4 */ /* 0x000fe2000f8e021d */
[----:B------:R-:W-:Y:S01]  /*38c0*/  LEA R143, R143, UR22, 0x1 ;  /* 0x000000168f8f7c11 */ /* 0x000fe2000f8e08ff */
[----:B------:R-:W-:Y:S01]  /*38d0*/  ULEA UR47, UP0, UR28, UR34, 0x3 ;  /* 0x000000221c2f7291 */ /* 0x000fe2000f8018ff */
[----:B------:R-:W-:-:S02]  /*38e0*/  LEA R147, R147, UR22, 0x1 ;  /* 0x0000001693937c11 */ /* 0x000fc4000f8e08ff */
[----:B------:R-:W-:Y:S01]  /*38f0*/  LEA R151, R151, UR22, 0x1 ;  /* 0x0000001697977c11 */ /* 0x000fe2000f8e08ff */
[----:B------:R-:W-:Y:S01]  /*3900*/  ULEA.HI.X UR28, UR28, UR35, UR29, 0x3, UP0 ;  /* 0x000000231c1c7291 */ /* 0x000fe200080f1c1d */
[----:B------:R-:W-:Y:S02]  /*3910*/  LEA R155, R155, UR22, 0x1 ;  /* 0x000000169b9b7c11 */ /* 0x000fe4000f8e08ff */
[----:B------:R-:W-:Y:S01]  /*3920*/  LEA R159, R159, UR22, 0x1 ;  /* 0x000000169f9f7c11 */ /* 0x000fe2000f8e08ff */
[----:B--2---:R0:W-:Y:S04]  /*3930*/  STS.U16 [R100], R65 ;  /* 0x0000004164007388 */ /* 0x0041e80000000400 */
[----:B------:R2:W-:Y:S04]  /*3940*/  STS.U16 [R101+0x40], R66 ;  /* 0x0000404265007388 */ /* 0x0005e80000000400 */
[----:B-----5:R4:W-:Y:S01]  /*3950*/  STS.U16 [R60+0x80], R67 ;  /* 0x000080433c007388 */ /* 0x0209e20000000400 */
[----:B0-----:R-:W-:-:S03]  /*3960*/  LEA R100, R119, UR22, 0x1 ;  /* 0x0000001677647c11 */ /* 0x001fc6000f8e08ff */
[----:B------:R0:W-:Y:S01]  /*3970*/  STS.U16 [R105+0xc0], R68 ;  /* 0x0000c04469007388 */ /* 0x0001e20000000400 */
[----:B--2---:R-:W-:-:S03]  /*3980*/  LEA R66, R115, UR22, 0x1 ;  /* 0x0000001673427c11 */ /* 0x004fc6000f8e08ff */
[----:B------:R-:W-:Y:S01]  /*3990*/  STS.U16 [R102+0x100], R69 ;  /* 0x0001004566007388 */ /* 0x000fe20000000400 */
[----:B----4-:R-:W-:-:S03]  /*39a0*/  LEA R60, R123, UR22, 0x1 ;  /* 0x000000167b3c7c11 */ /* 0x010fc6000f8e08ff */
[----:B------:R2:W-:Y:S04]  /*39b0*/  STS.U16 [R109+0x140], R70 ;  /* 0x000140466d007388 */ /* 0x0005e80000000400 */
[----:B------:R-:W-:Y:S01]  /*39c0*/  STS.U16 [R104+0x180], R71 ;  /* 0x0001804768007388 */ /* 0x000fe20000000400 */
[----:B0-----:R-:W-:-:S03]  /*39d0*/  LEA R68, R127, UR22, 0x1 ;  /* 0x000000167f447c11 */ /* 0x001fc6000f8e08ff */
[----:B------:R-:W-:Y:S01]  /*39e0*/  STS.U16 [R113+0x1c0], R72 ;  /* 0x0001c04871007388 */ /* 0x000fe20000000400 */
[----:B--2---:R-:W-:-:S03]  /*39f0*/  LEA R70, R129, UR22, 0x1 ;  /* 0x0000001681467c11 */ /* 0x004fc6000f8e08ff */
[----:B------:R0:W-:Y:S04]  /*3a00*/  STS.U16 [R66+0x200], R73 ;  /* 0x0002004942007388 */ /* 0x0001e80000000400 */
[----:B------:R-:W-:Y:S04]  /*3a10*/  STS.U16 [R117+0x240], R74 ;  /* 0x0002404a75007388 */ /* 0x000fe80000000400 */
[----:B------:R-:W-:Y:S01]  /*3a20*/  STS.U16 [R100+0x280], R75 ;  /* 0x0002804b64007388 */ /* 0x000fe20000000400 */
[----:B0-----:R-:W-:-:S03]  /*3a30*/  LEA R66, R133, UR22, 0x1 ;  /* 0x0000001685427c11 */ /* 0x001fc6000f8e08ff */
[----:B------:R-:W-:Y:S01]  /*3a40*/  STS.U16 [R121+0x2c0], R76 ;  /* 0x0002c04c79007388 */ /* 0x000fe20000000400 */
[----:B------:R-:W-:-:S03]  /*3a50*/  LEA R72, R137, UR22, 0x1 ;  /* 0x0000001689487c11 */ /* 0x000fc6000f8e08ff */
[----:B------:R0:W-:Y:S04]  /*3a60*/  STS.U16 [R60+0x300], R77 ;  /* 0x0003004d3c007388 */ /* 0x0001e80000000400 */
[----:B------:R-:W-:Y:S04]  /*3a70*/  STS.U16 [R125+0x340], R78 ;  /* 0x0003404e7d007388 */ /* 0x000fe80000000400 */
[----:B------:R2:W-:Y:S01]  /*3a80*/  STS.U16 [R68+0x380], R79 ;  /* 0x0003804f44007388 */ /* 0x0005e20000000400 */
[----:B0-----:R-:W-:-:S03]  /*3a90*/  LEA R60, R141, UR22, 0x1 ;  /* 0x000000168d3c7c11 */ /* 0x001fc6000f8e08ff */
[----:B------:R0:W-:Y:S04]  /*3aa0*/  STS.U16 [R70+0x3c0], R83 ;  /* 0x0003c05346007388 */ /* 0x0001e80000000400 */
[----:B------:R-:W-:Y:S01]  /*3ab0*/  STS.U16 [R131+0x400], R84 ;  /* 0x0004005483007388 */ /* 0x000fe20000000400 */
[----:B--2---:R-:W-:-:S03]  /*3ac0*/  LEA R68, R145, UR22, 0x1 ;  /* 0x0000001691447c11 */ /* 0x004fc6000f8e08ff */
[----:B------:R2:W-:Y:S04]  /*3ad0*/  STS.U16 [R66+0x440], R85 ;  /* 0x0004405542007388 */ /* 0x0005e80000000400 */
[----:B------:R-:W-:Y:S01]  /*3ae0*/  STS.U16 [R135+0x480], R86 ;  /* 0x0004805687007388 */ /* 0x000fe20000000400 */
[----:B0-----:R-:W-:-:S03]  /*3af0*/  LEA R70, R153, UR22, 0x1 ;  /* 0x0000001699467c11 */ /* 0x001fc6000f8e08ff */
[----:B------:R0:W-:Y:S01]  /*3b00*/  STS.U16 [R72+0x4c0], R87 ;  /* 0x0004c05748007388 */ /* 0x0001e20000000400 */
[----:B--2---:R-:W-:-:S03]  /*3b10*/  LEA R66, R149, UR22, 0x1 ;  /* 0x0000001695427c11 */ /* 0x004fc6000f8e08ff */
[----:B------:R-:W-:Y:S04]  /*3b20*/  STS.U16 [R139+0x500], R88 ;  /* 0x000500588b007388 */ /* 0x000fe80000000400 */
[----:B------:R2:W-:Y:S04]  /*3b30*/  STS.U16 [R60+0x540], R89 ;  /* 0x000540593c007388 */ /* 0x0005e80000000400 */
[----:B------:R-:W-:Y:S01]  /*3b40*/  STS.U16 [R143+0x580], R90 ;  /* 0x0005805a8f007388 */ /* 0x000fe20000000400 */
[----:B0-----:R-:W-:-:S03]  /*3b50*/  LEA R72, R161, UR22, 0x1 ;  /* 0x00000016a1487c11 */ /* 0x001fc6000f8e08ff */
[----:B------:R0:W-:Y:S01]  /*3b60*/  STS.U16 [R68+0x5c0], R91 ;  /* 0x0005c05b44007388 */ /* 0x0001e20000000400 */
[----:B------:R-:W-:-:S03]  /*3b70*/  MOV R61, UR28 ;  /* 0x0000001c003d7c02 */ /* 0x000fc60008000f00 */
[----:B------:R-:W-:Y:S01]  /*3b80*/  STS.U16 [R147+0x600], R92 ;  /* 0x0006005c93007388 */ /* 0x000fe20000000400 */
[----:B--2---:R-:W-:-:S03]  /*3b90*/  MOV R60, UR47 ;  /* 0x0000002f003c7c02 */ /* 0x004fc60008000f00 */
[----:B------:R2:W-:Y:S01]  /*3ba0*/  STS.U16 [R66+0x640], R93 ;  /* 0x0006405d42007388 */ /* 0x0005e20000000400 */
[----:B0-----:R-:W-:-:S03]  /*3bb0*/  LEA R68, R157, UR22, 0x1 ;  /* 0x000000169d447c11 */ /* 0x001fc6000f8e08ff */
[----:B------:R-:W-:Y:S04]  /*3bc0*/  STS.U16 [R151+0x680], R94 ;  /* 0x0006805e97007388 */ /* 0x000fe80000000400 */
[----:B------:R-:W-:Y:S04]  /*3bd0*/  STS.U16 [R70+0x6c0], R95 ;  /* 0x0006c05f46007388 */ /* 0x000fe80000000400 */
[----:B------:R-:W-:Y:S04]  /*3be0*/  STS.U16 [R155+0x700], R96 ;  /* 0x000700609b007388 */ /* 0x000fe80000000400 */
[----:B------:R0:W-:Y:S04]  /*3bf0*/  STS.U16 [R68+0x740], R97 ;  /* 0x0007406144007388 */ /* 0x0001e80000000400 */
[----:B------:R-:W-:Y:S04]  /*3c00*/  STS.U16 [R159+0x780], R98 ;  /* 0x000780629f007388 */ /* 0x000fe80000000400 */
[----:B------:R4:W-:Y:S01]  /*3c10*/  STS.U16 [R72+0x7c0], R99 ;  /* 0x0007c06348007388 */ /* 0x0009e20000000400 */
[----:B------:R-:W-:-:S03]  /*3c20*/  NOP ;  /* 0x0000000000007918 */ /* 0x000fc60000000000 */
[----:B------:R-:W5:Y:S01]  /*3c30*/  LDG.E.64 R60, desc[UR26][R60.64] ;  /* 0x0000001a3c3c7981 */ /* 0x000f62000c1e1b00 */
[----:B---3--:R-:W-:-:S13]  /*3c40*/  R2UR UR29, R63 ;  /* 0x000000003f1d72ca */ /* 0x008fda00000e0000 */
[----:B------:R-:W-:-:S04]  /*3c50*/  FMUL.FTZ R65, R17, UR29 ;  /* 0x0000001d11417c20 */ /* 0x000fc80008410000 */
[----:B------:R-:W-:Y:S01]  /*3c60*/  FMUL.RZ R69, R65, 0.15915493667125701904 ;  /* 0x3e22f98341457820 */ /* 0x000fe2000040c000 */
[----:B------:R-:W-:Y:S01]  /*3c70*/  FMUL.FTZ R65, R16, UR29 ;  /* 0x0000001d10417c20 */ /* 0x000fe20008410000 */
[----:B------:R-:W-:-:S03]  /*3c80*/  FMUL.FTZ R63, R18, UR29 ;  /* 0x0000001d123f7c20 */ /* 0x000fc60008410000 */
[----:B------:R-:W-:Y:S01]  /*3c90*/  FMUL.RZ R71, R65, 0.15915493667125701904 ;  /* 0x3e22f98341477820 */ /* 0x000fe2000040c000 */
[----:B------:R-:W-:Y:S01]  /*3ca0*/  FMUL.FTZ R65, R15, UR29 ;  /* 0x0000001d0f417c20 */ /* 0x000fe20008410000 */
[----:B------:R-:W-:-:S03]  /*3cb0*/  FMUL.RZ R67, R63, 0.15915493667125701904 ;  /* 0x3e22f9833f437820 */ /* 0x000fc6000040c000 */
[----:B------:R-:W-:Y:S01]  /*3cc0*/  FMUL.RZ R73, R65, 0.15915493667125701904 ;  /* 0x3e22f98341497820 */ /* 0x000fe2000040c000 */
[----:B------:R-:W-:Y:S01]  /*3cd0*/  FMUL.FTZ R65, R14, UR29 ;  /* 0x0000001d0e417c20 */ /* 0x000fe20008410000 */
[----:B------:R-:W-:Y:S08]  /*3ce0*/  MUFU.SIN R123, R67 ;  /* 0x00000043007b7308 */ /* 0x000ff00000000400 */
[----:B------:R3:W-:Y:S02]  /*3cf0*/  MUFU.COS R63, R67 ;  /* 0x00000043003f7308 */ /* 0x0007e40000000000 */
[----:B---3--:R-:W-:Y:S01]  /*3d00*/  FMUL.RZ R67, R65, 0.15915493667125701904 ;  /* 0x3e22f98341437820 */ /* 0x008fe2000040c000 */
[----:B------:R-:W-:-:S05]  /*3d10*/  FMUL.FTZ R65, R13, UR29 ;  /* 0x0000001d0d417c20 */ /* 0x000fca0008410000 */
[----:B------:R-:W-:Y:S08]  /*3d20*/  MUFU.SIN R168, R69 ;  /* 0x0000004500a87308 */ /* 0x000ff00000000400 */
[----:B--2---:R2:W3:Y:S02]  /*3d30*/  MUFU.COS R66, R69 ;  /* 0x0000004500427308 */ /* 0x0044e40000000000 */
[----:B--2---:R-:W-:Y:S01]  /*3d40*/  FMUL.RZ R69, R65, 0.15915493667125701904 ;  /* 0x3e22f98341457820 */ /* 0x004fe2000040c000 */
[----:B------:R-:W-:-:S05]  /*3d50*/  FMUL.FTZ R65, R12, UR29 ;  /* 0x0000001d0c417c20 */ /* 0x000fca0008410000 */
[----:B------:R-:W-:Y:S08]  /*3d60*/  MUFU.SIN R166, R71 ;  /* 0x0000004700a67308 */ /* 0x000ff00000000400 */
[----:B0-----:R0:W2:Y:S02]  /*3d70*/  MUFU.COS R68, R71 ;  /* 0x0000004700447308 */ /* 0x0010a40000000000 */
[----:B0-----:R-:W-:Y:S01]  /*3d80*/  FMUL.RZ R71, R65, 0.15915493667125701904 ;  /* 0x3e22f98341477820 */ /* 0x001fe2000040c000 */
[----:B------:R-:W-:-:S05]  /*3d90*/  FMUL.FTZ R65, R11, UR29 ;  /* 0x0000001d0b417c20 */ /* 0x000fca0008410000 */
[----:B------:R-:W-:Y:S08]  /*3da0*/  MUFU.SIN R164, R73 ;  /* 0x0000004900a47308 */ /* 0x000ff00000000400 */
[----:B------:R0:W-:Y:S02]  /*3db0*/  MUFU.COS R70, R73 ;  /* 0x0000004900467308 */ /* 0x0001e40000000000 */
[----:B0-----:R-:W-:Y:S01]  /*3dc0*/  FMUL.RZ R73, R65, 0.15915493667125701904 ;  /* 0x3e22f98341497820 */ /* 0x001fe2000040c000 */
[----:B------:R-:W-:-:S05]  /*3dd0*/  FMUL.FTZ R65, R10, UR29 ;  /* 0x0000001d0a417c20 */ /* 0x000fca0008410000 */
[----:B------:R-:W-:Y:S08]  /*3de0*/  MUFU.SIN R162, R67 ;  /* 0x0000004300a27308 */ /* 0x000ff00000000400 */
[----:B----4-:R0:W-:Y:S02]  /*3df0*/  MUFU.COS R72, R67 ;  /* 0x0000004300487308 */ /* 0x0101e40000000000 */
[----:B0-----:R-:W-:Y:S01]  /*3e00*/  FMUL.RZ R67, R65, 0.15915493667125701904 ;  /* 0x3e22f98341437820 */ /* 0x001fe2000040c000 */
[----:B------:R-:W-:-:S05]  /*3e10*/  FMUL.FTZ R65, R9, UR29 ;  /* 0x0000001d09417c20 */ /* 0x000fca0008410000 */
[----:B------:R-:W-:Y:S08]  /*3e20*/  MUFU.SIN R160, R69 ;  /* 0x0000004500a07308 */ /* 0x000ff00000000400 */
[----:B------:R0:W-:Y:S01]  /*3e30*/  MUFU.COS R74, R69 ;  /* 0x00000045004a7308 */ /* 0x0001e20000000000 */
[----:B------:R-:W-:Y:S01]  /*3e40*/  R2UR UR47, R62 ;  /* 0x000000003e2f72ca */ /* 0x000fe200000e0000 */
[----:B0-----:R-:W-:Y:S01]  /*3e50*/  FMUL.RZ R69, R65, 0.15915493667125701904 ;  /* 0x3e22f98341457820 */ /* 0x001fe2000040c000 */
[----:B------:R-:W-:-:S05]  /*3e60*/  FMUL.FTZ R65, R8, UR29 ;  /* 0x0000001d08417c20 */ /* 0x000fca0008410000 */
[----:B------:R-:W-:Y:S08]  /*3e70*/  MUFU.SIN R158, R71 ;  /* 0x00000047009e7308 */ /* 0x000ff00000000400 */
[----:B------:R0:W-:Y:S02]  /*3e80*/  MUFU.COS R76, R71 ;  /* 0x00000047004c7308 */ /* 0x0001e40000000000 */
[----:B0-----:R-:W-:Y:S01]  /*3e90*/  FMUL.RZ R71, R65, 0.15915493667125701904 ;  /* 0x3e22f98341477820 */ /* 0x001fe2000040c000 */
[----:B------:R-:W-:-:S05]  /*3ea0*/  FMUL.FTZ R65, R7, UR29 ;  /* 0x0000001d07417c20 */ /* 0x000fca0008410000 */
[----:B------:R-:W-:Y:S01]  /*3eb0*/  MUFU.SIN R156, R73 ;  /* 0x00000049009c7308 */ /* 0x000fe20000000400 */
[----:B------:R-:W-:-:S07]  /*3ec0*/  FMUL.FTZ R62, R4, UR29 ;  /* 0x0000001d043e7c20 */ /* 0x000fce0008410000 */
[----:B------:R0:W4:Y:S02]  /*3ed0*/  MUFU.COS R78, R73 ;  /* 0x00000049004e7308 */ /* 0x0001240000000000 */
[----:B0-----:R-:W-:Y:S01]  /*3ee0*/  FMUL.RZ R73, R65, 0.15915493667125701904 ;  /* 0x3e22f98341497820 */ /* 0x001fe2000040c000 */
[----:B------:R-:W-:-:S05]  /*3ef0*/  FMUL.FTZ R65, R6, UR29 ;  /* 0x0000001d06417c20 */ /* 0x000fca0008410000 */
[----:B------:R-:W-:Y:S08]  /*3f00*/  MUFU.SIN R77, R67 ;  /* 0x00000043004d7308 */ /* 0x000ff00000000400 */
[----:B------:R0:W1:Y:S02]  /*3f10*/  MUFU.COS R155, R67 ;  /* 0x00000043009b7308 */ /* 0x0000640000000000 */
[----:B0-----:R-:W-:Y:S01]  /*3f20*/  FMUL.RZ R67, R65, 0.15915493667125701904 ;  /* 0x3e22f98341437820 */ /* 0x001fe2000040c000 */
[----:B------:R-:W-:-:S05]  /*3f30*/  FMUL.FTZ R65, R5, UR29 ;  /* 0x0000001d05417c20 */ /* 0x000fca0008410000 */
[----:B------:R-:W-:Y:S08]  /*3f40*/  MUFU.SIN R152, R69 ;  /* 0x0000004500987308 */ /* 0x000ff00000000400 */
[----:B------:R0:W1:Y:S08]  /*3f50*/  MUFU.COS R84, R69 ;  /* 0x0000004500547308 */ /* 0x0000700000000000 */
[----:B------:R-:W-:Y:S01]  /*3f60*/  MUFU.SIN R79, R71 ;  /* 0x00000047004f7308 */ /* 0x000fe20000000400 */
[----:B0-----:R-:W-:Y:S01]  /*3f70*/  FMUL.RZ R69, R65, 0.15915493667125701904 ;  /* 0x3e22f98341457820 */ /* 0x001fe2000040c000 */
[----:B------:R-:W-:-:S06]  /*3f80*/  MOV R65, UR47 ;  /* 0x0000002f00417c02 */ /* 0x000fcc0008000f00 */
[----:B------:R0:W1:Y:S02]  /*3f90*/  MUFU.COS R151, R71 ;  /* 0x0000004700977308 */ /* 0x0000640000000000 */
[----:B0-----:R-:W-:Y:S01]  /*3fa0*/  FMUL.RZ R71, R62, 0.15915493667125701904 ;  /* 0x3e22f9833e477820 */ /* 0x001fe2000040c000 */
[----:B------:R-:W-:-:S04]  /*3fb0*/  FMUL.FTZ R62, R3, UR29 ;  /* 0x0000001d033e7c20 */ /* 0x000fc80008410000 */
[----:B------:R-:W-:Y:S01]  /*3fc0*/  FMUL.RZ R87, R62, 0.15915493667125701904 ;  /* 0x3e22f9833e577820 */ /* 0x000fe2000040c000 */
[----:B------:R-:W-:Y:S01]  /*3fd0*/  FMUL.FTZ R62, R65, 1.4426950216293334961 ;  /* 0x3fb8aa3b413e7820 */ /* 0x000fe20000410000 */
[----:B------:R-:W-:Y:S03]  /*3fe0*/  MUFU.SIN R146, R67 ;  /* 0x0000004300927308 */ /* 0x000fe60000000400 */
[----:B------:R-:W-:-:S05]  /*3ff0*/  FMUL.FTZ R65, R17, R62 ;  /* 0x0000003e11417220 */ /* 0x000fca0000410000 */
[----:B------:R0:W-:Y:S02]  /*4000*/  MUFU.COS R88, R67 ;  /* 0x0000004300587308 */ /* 0x0001e40000000000 */
[----:B0-----:R-:W-:-:S06]  /*4010*/  FMUL.FTZ R67, R16, R62 ;  /* 0x0000003e10437220 */ /* 0x001fcc0000410000 */
[----:B------:R-:W3:Y:S04]  /*4020*/  MUFU.EX2 R65, R65 ;  /* 0x0000004100417308 */ /* 0x000ee80000000800 */
[----:B------:R-:W2:Y:S04]  /*4030*/  MUFU.EX2 R67, R67 ;  /* 0x0000004300437308 */ /* 0x000ea80000000800 */
[----:B------:R-:W-:Y:S01]  /*4040*/  MUFU.SIN R83, R69 ;  /* 0x0000004500537308 */ /* 0x000fe20000000400 */
[C---:B---3--:R-:W-:Y:S01]  /*4050*/  FMUL.FTZ R169, R65.reuse, R66 ;  /* 0x0000004241a97220 */ /* 0x048fe20000410000 */
[----:B------:R-:W-:Y:S01]  /*4060*/  FMUL.FTZ R168, R65, R168 ;  /* 0x000000a841a87220 */ /* 0x000fe20000410000 */
[----:B------:R-:W-:-:S05]  /*4070*/  FMUL.FTZ R65, R11, R62 ;  /* 0x0000003e0b417220 */ /* 0x000fca0000410000 */
[----:B------:R0:W-:Y:S01]  /*4080*/  MUFU.COS R145, R69 ;  /* 0x0000004500917308 */ /* 0x0001e20000000000 */
[----:B------:R-:W-:Y:S01]  /*4090*/  FMUL.FTZ R66, R10, R62 ;  /* 0x0000003e0a427220 */ /* 0x000fe20000410000 */
[C---:B--2---:R-:W-:Y:S01]  /*40a0*/  FMUL.FTZ R167, R67.reuse, R68 ;  /* 0x0000004443a77220 */ /* 0x044fe20000410000 */
[----:B------:R-:W-:Y:S01]  /*40b0*/  FMUL.FTZ R166, R67, R166 ;  /* 0x000000a643a67220 */ /* 0x000fe20000410000 */
[-C--:B------:R-:W-:Y:S01]  /*40c0*/  FMUL.FTZ R67, R9, R62.reuse ;  /* 0x0000003e09437220 */ /* 0x080fe20000410000 */
[-C--:B------:R-:W-:Y:S01]  /*40d0*/  FMUL.FTZ R68, R8, R62.reuse ;  /* 0x0000003e08447220 */ /* 0x080fe20000410000 */
[----:B0-----:R-:W-:Y:S02]  /*40e0*/  FMUL.FTZ R69, R15, R62 ;  /* 0x0000003e0f457220 */ /* 0x001fe40000410000 */
[----:B------:R-:W4:Y:S04]  /*40f0*/  MUFU.EX2 R65, R65 ;  /* 0x0000004100417308 */ /* 0x000f280000000800 */
[----:B------:R-:W1:Y:S04]  /*4100*/  MUFU.EX2 R66, R66 ;  /* 0x0000004200427308 */ /* 0x000e680000000800 */
[----:B------:R-:W0:Y:S04]  /*4110*/  MUFU.EX2 R69, R69 ;  /* 0x0000004500457308 */ /* 0x000e280000000800 */
[----:B------:R-:W2:Y:S04]  /*4120*/  MUFU.EX2 R67, R67 ;  /* 0x0000004300437308 */ /* 0x000ea80000000800 */
[----:B------:R-:W3:Y:S01]  /*4130*/  MUFU.EX2 R68, R68 ;  /* 0x0000004400447308 */ /* 0x000ee20000000800 */
[C---:B----4-:R-:W-:Y:S01]  /*4140*/  FMUL.FTZ R157, R65.reuse, R78 ;  /* 0x0000004e419d7220 */ /* 0x050fe20000410000 */
[----:B------:R-:W-:Y:S01]  /*4150*/  FMUL.FTZ R156, R65, R156 ;  /* 0x0000009c419c7220 */ /* 0x000fe20000410000 */
[C---:B-1----:R-:W-:Y:S01]  /*4160*/  FMUL.FTZ R155, R66.reuse, R155 ;  /* 0x0000009b429b7220 */ /* 0x042fe20000410000 */
[----:B------:R-:W-:Y:S01]  /*4170*/  FMUL.FTZ R154, R66, R77 ;  /* 0x0000004d429a7220 */ /* 0x000fe20000410000 */
[----:B------:R-:W-:Y:S01]  /*4180*/  FMUL.FTZ R65, R6, R62 ;  /* 0x0000003e06417220 */ /* 0x000fe20000410000 */
[C---:B0-----:R-:W-:Y:S01]  /*4190*/  FMUL.FTZ R165, R69.reuse, R70 ;  /* 0x0000004645a57220 */ /* 0x041fe20000410000 */
[----:B------:R-:W-:Y:S01]  /*41a0*/  FMUL.FTZ R164, R69, R164 ;  /* 0x000000a445a47220 */ /* 0x000fe20000410000 */
[-C--:B------:R-:W-:Y:S01]  /*41b0*/  FMUL.FTZ R69, R7, R62.reuse ;  /* 0x0000003e07457220 */ /* 0x080fe20000410000 */
[----:B------:R-:W-:Y:S01]  /*41c0*/  FMUL.FTZ R66, R5, R62 ;  /* 0x0000003e05427220 */ /* 0x000fe20000410000 */
[C---:B--2---:R-:W-:Y:S01]  /*41d0*/  FMUL.FTZ R153, R67.reuse, R84 ;  /* 0x0000005443997220 */ /* 0x044fe20000410000 */
[----:B------:R-:W-:Y:S01]  /*41e0*/  FMUL.FTZ R152, R67, R152 ;  /* 0x0000009843987220 */ /* 0x000fe20000410000 */
[-C--:B------:R-:W-:Y:S01]  /*41f0*/  FMUL.FTZ R67, R4, R62.reuse ;  /* 0x0000003e04437220 */ /* 0x080fe20000410000 */
[C---:B---3--:R-:W-:Y:S01]  /*4200*/  FMUL.FTZ R151, R68.reuse, R151 ;  /* 0x0000009744977220 */ /* 0x048fe20000410000 */
[----:B------:R-:W-:Y:S01]  /*4210*/  FMUL.FTZ R150, R68, R79 ;  /* 0x0000004f44967220 */ /* 0x000fe20000410000 */
[----:B------:R-:W-:Y:S01]  /*4220*/  FMUL.FTZ R68, R3, R62 ;  /* 0x0000003e03447220 */ /* 0x000fe20000410000 */
[----:B------:R-:W0:Y:S01]  /*4230*/  MUFU.COS R86, R73 ;  /* 0x0000004900567308 */ /* 0x000e220000000000 */
[----:B------:R-:W-:-:S07]  /*4240*/  SHF.L.U32 R64, R64, 0x5, RZ ;  /* 0x0000000540407819 */ /* 0x000fce00000006ff */
[----:B------:R-:W1:Y:S08]  /*4250*/  MUFU.COS R90, R71 ;  /* 0x00000047005a7308 */ /* 0x000e700000000000 */
[----:B------:R-:W2:Y:S01]  /*4260*/  MUFU.SIN R85, R87 ;  /* 0x0000005700557308 */ /* 0x000ea20000000400 */
[----:B------:R-:W-:-:S07]  /*4270*/  LEA.HI.SX32 R64, R64, R64, 0x1b ;  /* 0x0000004040407211 */ /* 0x000fce00078fdaff */
[----:B------:R-:W0:Y:S04]  /*4280*/  MUFU.EX2 R69, R69 ;  /* 0x0000004500457308 */ /* 0x000e280000000800 */
[----:B------:R-:W3:Y:S04]  /*4290*/  MUFU.EX2 R65, R65 ;  /* 0x0000004100417308 */ /* 0x000ee80000000800 */
[----:B------:R-:W4:Y:S04]  /*42a0*/  MUFU.EX2 R66, R66 ;  /* 0x0000004200427308 */ /* 0x000f280000000800 */
[----:B------:R-:W1:Y:S04]  /*42b0*/  MUFU.EX2 R67, R67 ;  /* 0x0000004300437308 */ /* 0x000e680000000800 */
[----:B------:R-:W2:Y:S01]  /*42c0*/  MUFU.EX2 R68, R68 ;  /* 0x0000004400447308 */ /* 0x000ea20000000800 */
[----:B------:R-:W-:Y:S01]  /*42d0*/  LEA R64, R64, UR22, 0x1 ;  /* 0x0000001640407c11 */ /* 0x000fe2000f8e08ff */
[----:B0-----:R-:W-:Y:S01]  /*42e0*/  FMUL.FTZ R149, R69, R86 ;  /* 0x0000005645957220 */ /* 0x001fe20000410000 */
[----:B---3--:R-:W-:Y:S01]  /*42f0*/  FMUL.FTZ R147, R65, R88 ;  /* 0x0000005841937220 */ /* 0x008fe20000410000 */
[----:B------:R0:W-:Y:S01]  /*4300*/  MUFU.COS R141, R87 ;  /* 0x00000057008d7308 */ /* 0x0001e20000000000 */
[----:B----4-:R-:W-:Y:S01]  /*4310*/  FMUL.FTZ R144, R66, R83 ;  /* 0x0000005342907220 */ /* 0x010fe20000410000 */
[----:B------:R-:W3:Y:S01]  /*4320*/  LDS.U16 R103, [R64] ;  /* 0x0000000040677984 */ /* 0x000ee20000000400 */
[----:B-1----:R-:W-:-:S03]  /*4330*/  FMUL.FTZ R143, R67, R90 ;  /* 0x0000005a438f7220 */ /* 0x002fc60000410000 */
[----:B------:R-:W1:Y:S01]  /*4340*/  LDS.U16 R102, [R64+0x2] ;  /* 0x0000020040667984 */ /* 0x000e620000000400 */
[----:B--2---:R-:W-:-:S03]  /*4350*/  FMUL.FTZ R140, R68, R85 ;  /* 0x00000055448c7220 */ /* 0x004fc60000410000 */
[----:B------:R-:W2:Y:S04]  /*4360*/  LDS.U16 R101, [R64+0x4] ;  /* 0x0000040040657984 */ /* 0x000ea80000000400 */
        /* <DEDUP_REMOVED lines=13> */
[----:B0-----:R-:W0:Y:S04]  /*4440*/  LDS.U16 R87, [R64+0x20] ;  /* 0x0000200040577984 */ /* 0x001e280000000400 */
        /* <DEDUP_REMOVED lines=15> */
[----:B------:R-:W-:Y:S01]  /*4540*/  USHF.L.U32 UR48, UR11, 0x8, URZ ;  /* 0x000000080b307899 */ /* 0x000fe200080006ff */
[----:B------:R5:W3:Y:S01]  /*4550*/  MUFU.SIN R148, R73 ;  /* 0x0000004900947308 */ /* 0x000ae20000000400 */
[----:B------:R-:W-:-:S02]  /*4560*/  FMUL.FTZ R75, R12, R62 ;  /* 0x0000003e0c4b7220 */ /* 0x000fc40000410000 */
[----:B------:R-:W-:-:S05]  /*4570*/  UIADD3 UR28, UPT, UPT, UR48, -0x100, URZ ;  /* 0xffffff00301c7890 */ /* 0x000fca000fffe0ff */
[----:B------:R1:W2:Y:S01]  /*4580*/  MUFU.SIN R142, R71 ;  /* 0x00000047008e7308 */ /* 0x0002a20000000400 */
[-C--:B-----5:R-:W-:Y:S01]  /*4590*/  FMUL.FTZ R73, R13, R62.reuse ;  /* 0x0000003e0d497220 */ /* 0x0a0fe20000410000 */
[----:B------:R-:W-:Y:S01]  /*45a0*/  ULOP3.LUT UR28, UR28, 0x100, URZ, 0xc0, !UPT ;  /* 0x000001001c1c7892 */ /* 0x000fe2000f8ec0ff */
[-C--:B-1----:R-:W-:Y:S01]  /*45b0*/  FMUL.FTZ R71, R14, R62.reuse ;  /* 0x0000003e0e477220 */ /* 0x082fe20000410000 */
[----:B------:R-:W-:Y:S02]  /*45c0*/  FMUL.FTZ R62, R18, R62 ;  /* 0x0000003e123e7220 */ /* 0x000fe40000410000 */
[----:B------:R-:W-:-:S04]  /*45d0*/  UIADD3 UR28, UPT, UPT, UR28, UR8, URZ ;  /* 0x000000081c1c7290 */ /* 0x000fc8000fffe0ff */
[----:B------:R-:W1:Y:S01]  /*45e0*/  MUFU.EX2 R62, R62 ;  /* 0x0000003e003e7308 */ /* 0x000e620000000800 */
[----:B------:R-:W-:Y:S01]  /*45f0*/  FMUL.FTZ R146, R65, R146 ;  /* 0x0000009241927220 */ /* 0x000fe20000410000 */
[C---:B------:R-:W-:Y:S02]  /*4600*/  ISETP.NE.AND P0, PT, R190.reuse, RZ, PT ;  /* 0x000000ffbe00720c */ /* 0x040fe40003f05270 */
[C---:B------:R-:W-:Y:S02]  /*4610*/  IADD3 R106, PT, PT, R190.reuse, 0x200, RZ ;  /* 0x00000200be6a7810 */ /* 0x040fe40007ffe0ff */
[----:B------:R-:W-:Y:S01]  /*4620*/  MOV R65, UR28 ;  /* 0x0000001c00417c02 */ /* 0x000fe20008000f00 */
[----:B------:R-:W5:Y:S01]  /*4630*/  MUFU.EX2 R71, R71 ;  /* 0x0000004700477308 */ /* 0x000f620000000800 */
[----:B------:R-:W-:Y:S02]  /*4640*/  ISETP.NE.AND P2, PT, R190, 0x7f, PT ;  /* 0x0000007fbe00780c */ /* 0x000fe40003f45270 */
[----:B------:R-:W-:Y:S01]  /*4650*/  SEL R65, R65, R106, !P0 ;  /* 0x0000006a41417207 */ /* 0x000fe20004000000 */
[----:B------:R-:W4:Y:S04]  /*4660*/  MUFU.EX2 R73, R73 ;  /* 0x0000004900497308 */ /* 0x000f280000000800 */
[----:B------:R-:W2:Y:S01]  /*4670*/  MUFU.EX2 R75, R75 ;  /* 0x0000004b004b7308 */ /* 0x000ea20000000800 */
[C---:B-1----:R-:W-:Y:S01]  /*4680*/  FMUL.FTZ R122, R62.reuse, R63 ;  /* 0x0000003f3e7a7220 */ /* 0x042fe20000410000 */
[----:B------:R-:W-:Y:S01]  /*4690*/  FMUL.FTZ R123, R62, R123 ;  /* 0x0000007b3e7b7220 */ /* 0x000fe20000410000 */
[----:B------:R-:W-:Y:S01]  /*46a0*/  LEA R65, R65, UR22, 0x3 ;  /* 0x0000001641417c11 */ /* 0x000fe2000f8e18ff */
[----:B------:R-:W-:Y:S04]  /*46b0*/  BSSY.RECONVERGENT B0, `(.L_x_1430) ;  /* 0x0000059000007945 */ /* 0x000fe80003800200 */
[----:B------:R1:W-:Y:S01]  /*46c0*/  STS.64 [R65+0x7780], R122 ;  /* 0x0077807a41007388 */ /* 0x0003e20000000a00 */
[C---:B-----5:R-:W-:Y:S01]  /*46d0*/  FMUL.FTZ R163, R71.reuse, R72 ;  /* 0x0000004847a37220 */ /* 0x060fe20000410000 */
[----:B------:R-:W-:Y:S01]  /*46e0*/  FMUL.FTZ R162, R71, R162 ;  /* 0x000000a247a27220 */ /* 0x000fe20000410000 */
[C---:B----4-:R-:W-:Y:S01]  /*46f0*/  FMUL.FTZ R161, R73.reuse, R74 ;  /* 0x0000004a49a17220 */ /* 0x050fe20000410000 */
[----:B------:R-:W-:Y:S01]  /*4700*/  FMUL.FTZ R160, R73, R160 ;  /* 0x000000a049a07220 */ /* 0x000fe20000410000 */
[----:B---3--:R-:W-:Y:S01]  /*4710*/  FMUL.FTZ R148, R69, R148 ;  /* 0x0000009445947220 */ /* 0x008fe20000410000 */
[C---:B--2---:R-:W-:Y:S01]  /*4720*/  FMUL.FTZ R159, R75.reuse, R76 ;  /* 0x0000004c4b9f7220 */ /* 0x044fe20000410000 */
[----:B------:R-:W-:Y:S01]  /*4730*/  FMUL.FTZ R158, R75, R158 ;  /* 0x0000009e4b9e7220 */ /* 0x000fe20000410000 */
[----:B------:R-:W-:Y:S01]  /*4740*/  FMUL.FTZ R145, R66, R145 ;  /* 0x0000009142917220 */ /* 0x000fe20000410000 */
[----:B------:R-:W-:Y:S01]  /*4750*/  FMUL.FTZ R142, R67, R142 ;  /* 0x0000008e438e7220 */ /* 0x000fe20000410000 */
[----:B------:R-:W-:Y:S01]  /*4760*/  FMUL.FTZ R141, R68, R141 ;  /* 0x0000008d448d7220 */ /* 0x000fe20000410000 */
[-C--:B------:R-:W-:Y:S01]  /*4770*/  FMUL.FTZ R139, R0, R60.reuse ;  /* 0x0000003c008b7220 */ /* 0x080fe20000410000 */
        /* <DEDUP_REMOVED lines=14> */
[----:B------:R-:W-:Y:S01]  /*4860*/  FMUL.FTZ R124, R19, R60 ;  /* 0x0000003c137c7220 */ /* 0x000fe20000410000 */
[-C--:B------:R-:W-:Y:S01]  /*4870*/  FMUL.FTZ R121, R0, -R61.reuse ;  /* 0x8000003d00797220 */ /* 0x080fe20000410000 */
        /* <DEDUP_REMOVED lines=31> */
[----:B0-----:R-:W-:Y:S02]  /*4a70*/  HADD2.F32 R87, -RZ, R87.H0_H0 ;  /* 0x20000057ff577230 */ /* 0x001fe40000004100 */
        /* <DEDUP_REMOVED lines=16> */
[----:B-1----:R-:W-:Y:S05]  /*4b80*/  @P2 BRA `(.L_x_1431) ;  /* 0x0000000000242947 */ /* 0x002fea0003800000 */
[----:B------:R-:W-:Y:S01]  /*4b90*/  UISETP.NE.AND UP0, UPT, UR11, UR45, UPT ;  /* 0x0000002d0b00728c */ /* 0x000fe2000bf05270 */
[----:B------:R-:W-:Y:S02]  /*4ba0*/  MOV R106, 0x3f800000 ;  /* 0x3f800000006a7802 */ /* 0x000fe40000000f00 */
[----:B------:R-:W-:-:S06]  /*4bb0*/  MOV R107, RZ ;  /* 0x000000ff006b7202 */ /* 0x000fcc0000000f00 */
[----:B------:R-:W-:Y:S05]  /*4bc0*/  BRA.U !UP0, `(.L_x_1432) ;  /* 0x00000001081c7547 */ /* 0x000fea000b800000 */
[----:B------:R-:W-:-:S04]  /*4bd0*/  ULOP3.LUT UR28, UR48, 0x100, URZ, 0xc0, !UPT ;  /* 0x00000100301c7892 */ /* 0x000fc8000f8ec0ff */
[----:B------:R-:W-:-:S04]  /*4be0*/  UIADD3 UR28, UPT, UPT, UR28, UR8, URZ ;  /* 0x000000081c1c7290 */ /* 0x000fc8000fffe0ff */
[----:B------:R-:W-:-:S09]  /*4bf0*/  ULEA UR28, UR28, UR22, 0x3 ;  /* 0x000000161c1c7291 */ /* 0x000fd2000f8e18ff */
[----:B------:R-:W1:Y:S01]  /*4c00*/  LDS.64 R106, [UR28+0x7780] ;  /* 0x0077801cff6a7984 */ /* 0x000e620008000a00 */
[----:B------:R-:W-:Y:S05]  /*4c10*/  BRA `(.L_x_1432) ;  /* 0x0000000000087947 */ /* 0x000fea0003800000 */
.L_x_1431:
[----:B------:R-:W-:-:S06]  /*4c20*/  LEA R106, R190, UR22, 0x3 ;  /* 0x00000016be6a7c11 */ /* 0x000fcc000f8e18ff */
[----:B------:R-:W0:Y:S02]  /*4c30*/  LDS.64 R106, [R106+0x8788] ;  /* 0x008788006a6a7984 */ /* 0x000e240000000a00 */
.L_x_1432:
[----:B------:R-:W-:Y:S05]  /*4c40*/  BSYNC.RECONVERGENT B0 ;  /* 0x0000000000007941 */ /* 0x000fea0003800200 */
.L_x_1430:
[----:B------:R-:W2:Y:S01]  /*4c50*/  @P1 LDC R64, c[0x0][0x38c] ;  /* 0x0000e300ff401b82 */ /* 0x000ea20000000800 */
[----:B------:R-:W-:Y:S01]  /*4c60*/  MOV R61, UR11 ;  /* 0x0000000b003d7c02 */ /* 0x000fe20008000f00 */
[C---:B------:R-:W-:Y:S01]  /*4c70*/  FMUL.FTZ R191, R18.reuse, R103 ;  /* 0x0000006712bf7220 */ /* 0x040fe20000410000 */
[----:B------:R-:W-:Y:S01]  /*4c80*/  FMUL.FTZ R192, R18, R102 ;  /* 0x0000006612c07220 */ /* 0x000fe20000410000 */
[----:B------:R-:W-:Y:S01]  /*4c90*/  HFMA2 R65, -RZ, RZ, 0, 9.5367431640625e-07 ;  /* 0x00000010ff417431 */ /* 0x000fe200000001ff */
[----:B------:R-:W-:Y:S01]  /*4ca0*/  @P1 IADD3 R61, PT, PT, R61, -0x2, RZ ;  /* 0xfffffffe3d3d1810 */ /* 0x000fe20007ffe0ff */
[C---:B------:R-:W-:Y:S01]  /*4cb0*/  FMUL.FTZ R66, R49.reuse, R191 ;  /* 0x000000bf31427220 */ /* 0x040fe20000410000 */
[----:B------:R-:W-:Y:S01]  /*4cc0*/  FMUL.FTZ R67, R49, R192 ;  /* 0x000000c031437220 */ /* 0x000fe20000410000 */
[----:B------:R-:W-:Y:S02]  /*4cd0*/  MOV R60, 0x3f800000 ;  /* 0x3f800000003c7802 */ /* 0x000fe40000000f00 */
[----:B------:R-:W-:Y:S01]  /*4ce0*/  CS2R R62, SRZ ;  /* 0x00000000003e7805 */ /* 0x000fe2000001ff00 */
[C---:B------:R-:W-:Y:S01]  /*4cf0*/  FMUL.FTZ R68, R168.reuse, R66 ;  /* 0x00000042a8447220 */ /* 0x040fe20000410000 */
[----:B------:R-:W-:-:S03]  /*4d00*/  FMUL.FTZ R69, R168, R67 ;  /* 0x00000043a8457220 */ /* 0x000fc60000410000 */
[----:B------:R-:W-:Y:S01]  /*4d10*/  FFMA.FTZ R71, R169, R67, R68 ;  /* 0x00000043a9477223 */ /* 0x000fe20000010044 */
[----:B------:R-:W-:Y:S01]  /*4d20*/  FMUL.FTZ R67, R123, R168 ;  /* 0x000000a87b437220 */ /* 0x000fe20000410000 */
[----:B--2---:R-:W-:Y:S02]  /*4d30*/  @P1 IMAD R64, R61, R64, UR8 ;  /* 0x000000083d401e24 */ /* 0x004fe4000f8e0240 */
[----:B------:R-:W-:Y:S02]  /*4d40*/  HFMA2 R61, -RZ, RZ, 0, 0 ;  /* 0x00000000ff3d7431 */ /* 0x000fe400000001ff */
[----:B------:R-:W-:-:S04]  /*4d50*/  @P1 IMAD.WIDE R64, R64, R65, UR4 ;  /* 0x0000000440401e25 */ /* 0x000fc8000f8e0241 */
[----:B------:R-:W-:Y:S01]  /*4d60*/  FMUL.FTZ R193, R17, R100 ;  /* 0x0000006411c17220 */ /* 0x000fe20000410000 */
[----:B------:R-:W-:Y:S01]  /*4d70*/  FFMA.FTZ R67, R122, R169, -R67 ;  /* 0x000000a97a437223 */ /* 0x000fe20000010843 */
[----:B------:R2:W5:Y:S01]  /*4d80*/  @P1 LDG.E.128 R60, desc[UR26][R64.64] ;  /* 0x0000001a403c1981 */ /* 0x000562000c1e1d00 */
[----:B------:R-:W-:Y:S01]  /*4d90*/  FFMA.FTZ R69, R169, R66, -R69 ;  /* 0x00000042a9457223 */ /* 0x000fe20000010845 */
[----:B------:R-:W-:Y:S01]  /*4da0*/  FMUL.FTZ R194, R17, R101 ;  /* 0x0000006511c27220 */ /* 0x000fe20000410000 */
[----:B------:R-:W-:Y:S01]  /*4db0*/  FFMA.FTZ R71, R48, R193, R71 ;  /* 0x000000c130477223 */ /* 0x000fe20000010047 */
[C---:B------:R-:W-:Y:S01]  /*4dc0*/  FMUL.FTZ R195, R16.reuse, R99 ;  /* 0x0000006310c37220 */ /* 0x040fe20000410000 */
[----:B------:R-:W-:Y:S01]  /*4dd0*/  FMUL.FTZ R196, R16, R98 ;  /* 0x0000006210c47220 */ /* 0x000fe20000410000 */
[----:B------:R-:W-:Y:S01]  /*4de0*/  FFMA.FTZ R69, R48, R194, R69 ;  /* 0x000000c230457223 */ /* 0x000fe20000010045 */
[----:B------:R-:W-:Y:S01]  /*4df0*/  FMUL.FTZ R66, R166, R71 ;  /* 0x00000047a6427220 */ /* 0x000fe20000410000 */
[C---:B------:R-:W-:Y:S01]  /*4e00*/  FMUL.FTZ R197, R15.reuse, R96 ;  /* 0x000000600fc57220 */ /* 0x040fe20000410000 */
[----:B------:R-:W-:Y:S01]  /*4e10*/  FMUL.FTZ R198, R15, R97 ;  /* 0x000000610fc67220 */ /* 0x000fe20000410000 */
[----:B--2---:R-:W-:Y:S01]  /*4e20*/  FMUL.FTZ R64, R122, R168 ;  /* 0x000000a87a407220 */ /* 0x004fe20000410000 */
[C---:B------:R-:W-:Y:S01]  /*4e30*/  FMUL.FTZ R65, R166.reuse, R67 ;  /* 0x00000043a6417220 */ /* 0x040fe20000410000 */
[-C--:B------:R-:W-:Y:S01]  /*4e40*/  FMUL.FTZ R68, R166, R69.reuse ;  /* 0x00000045a6447220 */ /* 0x080fe20000410000 */
[----:B------:R-:W-:Y:S01]  /*4e50*/  FFMA.FTZ R66, R167, R69, -R66 ;  /* 0x00000045a7427223 */ /* 0x000fe20000010842 */
[----:B------:R-:W-:Y:S01]  /*4e60*/  FFMA.FTZ R64, R123, R169, R64 ;  /* 0x000000a97b407223 */ /* 0x000fe20000010040 */
[----:B------:R-:W-:Y:S01]  /*4e70*/  FMUL.FTZ R199, R14, R95 ;  /* 0x0000005f0ec77220 */ /* 0x000fe20000410000 */
[----:B------:R-:W-:Y:S01]  /*4e80*/  FFMA.FTZ R71, R167, R71, R68 ;  /* 0x00000047a7477223 */ /* 0x000fe20000010044 */
[----:B------:R-:W-:Y:S01]  /*4e90*/  FFMA.FTZ R66, R47, R195, R66 ;  /* 0x000000c32f427223 */ /* 0x000fe20000010042 */
[-C--:B------:R-:W-:Y:S01]  /*4ea0*/  FFMA.FTZ R65, R167, R64.reuse, R65 ;  /* 0x00000040a7417223 */ /* 0x080fe20000010041 */
[----:B------:R-:W-:Y:S01]  /*4eb0*/  FMUL.FTZ R64, R166, R64 ;  /* 0x00000040a6407220 */ /* 0x000fe20000410000 */
[----:B------:R-:W-:Y:S01]  /*4ec0*/  FFMA.FTZ R71, R47, R196, R71 ;  /* 0x000000c42f477223 */ /* 0x000fe20000010047 */
[C---:B------:R-:W-:Y:S01]  /*4ed0*/  FMUL.FTZ R72, R164.reuse, R66 ;  /* 0x00000042a4487220 */ /* 0x040fe20000410000 */
[C---:B------:R-:W-:Y:S01]  /*4ee0*/  FMUL.FTZ R68, R164.reuse, R65 ;  /* 0x00000041a4447220 */ /* 0x040fe20000410000 */
[----:B------:R-:W-:Y:S01]  /*4ef0*/  FFMA.FTZ R64, R167, R67, -R64 ;  /* 0x00000043a7407223 */ /* 0x000fe20000010840 */
[-C--:B------:R-:W-:Y:S01]  /*4f00*/  FMUL.FTZ R67, R164, R71.reuse ;  /* 0x00000047a4437220 */ /* 0x080fe20000410000 */
[C---:B------:R-:W-:Y:S01]  /*4f10*/  FFMA.FTZ R71, R165.reuse, R71, R72 ;  /* 0x00000047a5477223 */ /* 0x040fe20000010048 */
[----:B------:R-:W-:Y:S01]  /*4f20*/  FMUL.FTZ R200, R14, R94 ;  /* 0x0000005e0ec87220 */ /* 0x000fe20000410000 */
[-C--:B------:R-:W-:Y:S01]  /*4f30*/  FMUL.FTZ R70, R164, R64.reuse ;  /* 0x00000040a4467220 */ /* 0x080fe20000410000 */
[C---:B------:R-:W-:Y:S01]  /*4f40*/  FFMA.FTZ R68, R165.reuse, R64, -R68 ;  /* 0x00000040a5447223 */ /* 0x040fe20000010844 */
[C---:B------:R-:W-:Y:S01]  /*4f50*/  FFMA.FTZ R67, R165.reuse, R66, -R67 ;  /* 0x00000042a5437223 */ /* 0x040fe20000010843 */
[----:B------:R-:W-:Y:S01]  /*4f60*/  FFMA.FTZ R71, R46, R197, R71 ;  /* 0x000000c52e477223 */ /* 0x000fe20000010047 */
[----:B------:R-:W-:Y:S01]  /*4f70*/  FFMA.FTZ R70, R165, R65, R70 ;  /* 0x00000041a5467223 */ /* 0x000fe20000010046 */
[----:B------:R-:W-:Y:S01]  /*4f80*/  FMUL.FTZ R65, R162, R68 ;  /* 0x00000044a2417220 */ /* 0x000fe20000410000 */
[----:B------:R-:W-:Y:S01]  /*4f90*/  FFMA.FTZ R67, R46, R198, R67 ;  /* 0x000000c62e437223 */ /* 0x000fe20000010043 */
[C---:B------:R-:W-:Y:S01]  /*4fa0*/  FMUL.FTZ R66, R162.reuse, R71 ;  /* 0x00000047a2427220 */ /* 0x040fe20000410000 */
[CC--:B------:R-:W-:Y:S01]  /*4fb0*/  FMUL.FTZ R64, R162.reuse, R70.reuse ;  /* 0x00000046a2407220 */ /* 0x0c0fe20000410000 */
[----:B------:R-:W-:Y:S01]  /*4fc0*/  FFMA.FTZ R65, R163, R70, R65 ;  /* 0x00000046a3417223 */ /* 0x000fe20000010041 */
[----:B------:R-:W-:Y:S01]  /*4fd0*/  FMUL.FTZ R202, R13, R93 ;  /* 0x0000005d0dca7220 */ /* 0x000fe20000410000 */
[CC--:B------:R-:W-:Y:S01]  /*4fe0*/  FFMA.FTZ R66, R163.reuse, R67.reuse, -R66 ;  /* 0x00000043a3427223 */ /* 0x0c0fe20000010842 */
[----:B------:R-:W-:Y:S01]  /*4ff0*/  FFMA.FTZ R64, R163, R68, -R64 ;  /* 0x00000044a3407223 */ /* 0x000fe20000010840 */
[----:B------:R-:W-:Y:S01]  /*5000*/  FMUL.FTZ R68, R162, R67 ;  /* 0x00000043a2447220 */ /* 0x000fe20000410000 */
[----:B------:R-:W-:Y:S01]  /*5010*/  FMUL.FTZ R201, R13, R92 ;  /* 0x0000005c0dc97220 */ /* 0x000fe20000410000 */
[----:B------:R-:W-:Y:S01]  /*5020*/  FFMA.FTZ R66, R45, R199, R66 ;  /* 0x000000c72d427223 */ /* 0x000fe20000010042 */
[----:B------:R-:W-:Y:S01]  /*5030*/  FMUL.FTZ R70, R160, R64 ;  /* 0x00000040a0467220 */ /* 0x000fe20000410000 */
[----:B------:R-:W-:Y:S01]  /*5040*/  FFMA.FTZ R71, R163, R71, R68 ;  /* 0x00000047a3477223 */ /* 0x000fe20000010044 */
[C---:B------:R-:W-:Y:S01]  /*5050*/  FMUL.FTZ R204, R12.reuse, R90 ;  /* 0x0000005a0ccc7220 */ /* 0x040fe20000410000 */
[----:B------:R-:W-:Y:S01]  /*5060*/  FMUL.FTZ R203, R12, R91 ;  /* 0x0000005b0ccb7220 */ /* 0x000fe20000410000 */
[-C--:B------:R-:W-:Y:S01]  /*5070*/  FFMA.FTZ R67, R161, R65.reuse, R70 ;  /* 0x00000041a1437223 */ /* 0x080fe20000010046 */
[----:B------:R-:W-:Y:S01]  /*5080*/  FMUL.FTZ R70, R160, R65 ;  /* 0x00000041a0467220 */ /* 0x000fe20000410000 */
[----:B------:R-:W-:Y:S01]  /*5090*/  FFMA.FTZ R71, R45, R200, R71 ;  /* 0x000000c82d477223 */ /* 0x000fe20000010047 */
[----:B------:R-:W-:Y:S01]  /*50a0*/  FMUL.FTZ R205, R11, R88 ;  /* 0x000000580bcd7220 */ /* 0x000fe20000410000 */
[----:B------:R-:W-:Y:S01]  /*50b0*/  FMUL.FTZ R68, R158, R67 ;  /* 0x000000439e447220 */ /* 0x000fe20000410000 */
[----:B------:R-:W-:Y:S01]  /*50c0*/  FFMA.FTZ R70, R161, R64, -R70 ;  /* 0x00000040a1467223 */ /* 0x000fe20000010846 */
[C---:B------:R-:W-:Y:S01]  /*50d0*/  FMUL.FTZ R64, R160.reuse, R66 ;  /* 0x00000042a0407220 */ /* 0x040fe20000410000 */
[----:B------:R-:W-:Y:S01]  /*50e0*/  FMUL.FTZ R65, R160, R71 ;  /* 0x00000047a0417220 */ /* 0x000fe20000410000 */
[----:B------:R-:W-:Y:S01]  /*50f0*/  FMUL.FTZ R206, R11, R89 ;  /* 0x000000590bce7220 */ /* 0x000fe20000410000 */
[-C--:B------:R-:W-:Y:S01]  /*5100*/  FMUL.FTZ R72, R158, R70.reuse ;  /* 0x000000469e487220 */ /* 0x080fe20000410000 */
[----:B------:R-:W-:Y:S01]  /*5110*/  FFMA.FTZ R68, R159, R70, -R68 ;  /* 0x000000469f447223 */ /* 0x000fe20000010844 */
[C---:B------:R-:W-:Y:S01]  /*5120*/  FFMA.FTZ R71, R161.reuse, R71, R64 ;  /* 0x00000047a1477223 */ /* 0x040fe20000010040 */
[----:B------:R-:W-:Y:S01]  /*5130*/  FFMA.FTZ R65, R161, R66, -R65 ;  /* 0x00000042a1417223 */ /* 0x000fe20000010841 */
[----:B------:R-:W-:Y:S01]  /*5140*/  FFMA.FTZ R72, R159, R67, R72 ;  /* 0x000000439f487223 */ /* 0x000fe20000010048 */
[----:B------:R-:W-:Y:S01]  /*5150*/  FMUL.FTZ R67, R156, R68 ;  /* 0x000000449c437220 */ /* 0x000fe20000410000 */
[C---:B------:R-:W-:Y:S01]  /*5160*/  FFMA.FTZ R71, R44.reuse, R201, R71 ;  /* 0x000000c92c477223 */ /* 0x040fe20000010047 */
[----:B------:R-:W-:Y:S01]  /*5170*/  FFMA.FTZ R65, R44, R202, R65 ;  /* 0x000000ca2c417223 */ /* 0x000fe20000010041 */
[-C--:B------:R-:W-:Y:S01]  /*5180*/  FMUL.FTZ R64, R156, R72.reuse ;  /* 0x000000489c407220 */ /* 0x080fe20000410000 */
[C---:B------:R-:W-:Y:S01]  /*5190*/  FFMA.FTZ R67, R157.reuse, R72, R67 ;  /* 0x000000489d437223 */ /* 0x040fe20000010043 */
[----:B------:R-:W-:Y:S01]  /*51a0*/  FMUL.FTZ R207, R10, R87 ;  /* 0x000000570acf7220 */ /* 0x000fe20000410000 */
[C---:B------:R-:W-:Y:S01]  /*51b0*/  FMUL.FTZ R66, R158.reuse, R65 ;  /* 0x000000419e427220 */ /* 0x040fe20000410000 */
[----:B------:R-:W-:Y:S01]  /*51c0*/  FFMA.FTZ R68, R157, R68, -R64 ;  /* 0x000000449d447223 */ /* 0x000fe20000010840 */
[-C--:B------:R-:W-:Y:S01]  /*51d0*/  FMUL.FTZ R64, R158, R71.reuse ;  /* 0x000000479e407220 */ /* 0x080fe20000410000 */
[----:B------:R-:W-:Y:S01]  /*51e0*/  FMUL.FTZ R208, R10, R86 ;  /* 0x000000560ad07220 */ /* 0x000fe20000410000 */
[C---:B------:R-:W-:Y:S01]  /*51f0*/  FFMA.FTZ R71, R159.reuse, R71, R66 ;  /* 0x000000479f477223 */ /* 0x040fe20000010042 */
[C---:B------:R-:W-:Y:S01]  /*5200*/  FMUL.FTZ R70, R154.reuse, R68 ;  /* 0x000000449a467220 */ /* 0x040fe20000410000 */
[----:B------:R-:W-:Y:S01]  /*5210*/  FFMA.FTZ R64, R159, R65, -R64 ;  /* 0x000000419f407223 */ /* 0x000fe20000010840 */
[----:B------:R-:W-:Y:S01]  /*5220*/  FMUL.FTZ R209, R9, R84 ;  /* 0x0000005409d17220 */ /* 0x000fe20000410000 */
[----:B------:R-:W-:Y:S01]  /*5230*/  FFMA.FTZ R71, R43, R204, R71 ;  /* 0x000000cc2b477223 */ /* 0x000fe20000010047 */
[-C--:B------:R-:W-:Y:S01]  /*5240*/  FFMA.FTZ R69, R155, R67.reuse, R70 ;  /* 0x000000439b457223 */ /* 0x080fe20000010046 */
[----:B------:R-:W-:Y:S01]  /*5250*/  FMUL.FTZ R70, R154, R67 ;  /* 0x000000439a467220 */ /* 0x000fe20000410000 */
[----:B------:R-:W-:Y:S01]  /*5260*/  FFMA.FTZ R64, R43, R203, R64 ;  /* 0x000000cb2b407223 */ /* 0x000fe20000010040 */
[----:B------:R-:W-:Y:S01]  /*5270*/  FMUL.FTZ R65, R156, R71 ;  /* 0x000000479c417220 */ /* 0x000fe20000410000 */
[----:B------:R-:W-:Y:S01]  /*5280*/  FMUL.FTZ R210, R9, R85 ;  /* 0x0000005509d27220 */ /* 0x000fe20000410000 */
[----:B------:R-:W-:Y:S01]  /*5290*/  FFMA.FTZ R70, R155, R68, -R70 ;  /* 0x000000449b467223 */ /* 0x000fe20000010846 */
[----:B------:R-:W-:Y:S01]  /*52a0*/  FMUL.FTZ R68, R152, R69 ;  /* 0x0000004598447220 */ /* 0x000fe20000410000 */
[-C--:B------:R-:W-:Y:S01]  /*52b0*/  FMUL.FTZ R66, R156, R64.reuse ;  /* 0x000000409c427220 */ /* 0x080fe20000410000 */
[----:B------:R-:W-:Y:S01]  /*52c0*/  FFMA.FTZ R65, R157, R64, -R65 ;  /* 0x000000409d417223 */ /* 0x000fe20000010841 */
[-C--:B------:R-:W-:Y:S01]  /*52d0*/  FMUL.FTZ R72, R152, R70.reuse ;  /* 0x0000004698487220 */ /* 0x080fe20000410000 */
[----:B------:R-:W-:Y:S01]  /*52e0*/  FFMA.FTZ R68, R153, R70, -R68 ;  /* 0x0000004699447223 */ /* 0x000fe20000010844 */
[----:B------:R-:W-:Y:S01]  /*52f0*/  FFMA.FTZ R71, R157, R71, R66 ;  /* 0x000000479d477223 */ /* 0x000fe20000010042 */
[----:B------:R-:W-:Y:S01]  /*5300*/  FFMA.FTZ R65, R42, R206, R65 ;  /* 0x000000ce2a417223 */ /* 0x000fe20000010041 */
[----:B------:R-:W-:Y:S01]  /*5310*/  FFMA.FTZ R72, R153, R69, R72 ;  /* 0x0000004599487223 */ /* 0x000fe20000010048 */
[----:B------:R-:W-:Y:S01]  /*5320*/  FMUL.FTZ R67, R150, R68 ;  /* 0x0000004496437220 */ /* 0x000fe20000410000 */
[----:B------:R-:W-:Y:S01]  /*5330*/  FFMA.FTZ R71, R42, R205, R71 ;  /* 0x000000cd2a477223 */ /* 0x000fe20000010047 */
[----:B------:R-:W-:Y:S01]  /*5340*/  FMUL.FTZ R66, R154, R65 ;  /* 0x000000419a427220 */ /* 0x000fe20000410000 */
[-C--:B------:R-:W-:Y:S01]  /*5350*/  FMUL.FTZ R64, R150, R72.reuse ;  /* 0x0000004896407220 */ /* 0x080fe20000410000 */
[C---:B------:R-:W-:Y:S01]  /*5360*/  FFMA.FTZ R67, R151.reuse, R72, R67 ;  /* 0x0000004897437223 */ /* 0x040fe20000010043 */
[C---:B------:R-:W-:Y:S01]  /*5370*/  FMUL.FTZ R211, R8.reuse, R104 ;  /* 0x0000006808d37220 */ /* 0x040fe20000410000 */
[----:B------:R-:W-:Y:S01]  /*5380*/  FMUL.FTZ R212, R8, R83 ;  /* 0x0000005308d47220 */ /* 0x000fe20000410000 */
[----:B------:R-:W-:Y:S01]  /*5390*/  FFMA.FTZ R68, R151, R68, -R64 ;  /* 0x0000004497447223 */ /* 0x000fe20000010840 */
[-C--:B------:R-:W-:Y:S01]  /*53a0*/  FMUL.FTZ R64, R154, R71.reuse ;  /* 0x000000479a407220 */ /* 0x080fe20000410000 */
[----:B------:R-:W-:Y:S01]  /*53b0*/  FFMA.FTZ R71, R155, R71, R66 ;  /* 0x000000479b477223 */ /* 0x000fe20000010042 */
[----:B------:R-:W-:Y:S01]  /*53c0*/  FMUL.FTZ R213, R7, R172 ;  /* 0x000000ac07d57220 */ /* 0x000fe20000410000 */
[C---:B------:R-:W-:Y:S01]  /*53d0*/  FMUL.FTZ R70, R148.reuse, R68 ;  /* 0x0000004494467220 */ /* 0x040fe20000410000 */
[----:B------:R-:W-:Y:S01]  /*53e0*/  FFMA.FTZ R64, R155, R65, -R64 ;  /* 0x000000419b407223 */ /* 0x000fe20000010840 */
[----:B------:R-:W-:Y:S01]  /*53f0*/  FFMA.FTZ R71, R41, R208, R71 ;  /* 0x000000d029477223 */ /* 0x000fe20000010047 */
[----:B------:R-:W-:Y:S01]  /*5400*/  FMUL.FTZ R214, R7, R171 ;  /* 0x000000ab07d67220 */ /* 0x000fe20000410000 */
[-C--:B------:R-:W-:Y:S01]  /*5410*/  FFMA.FTZ R69, R149, R67.reuse, R70 ;  /* 0x0000004395457223 */ /* 0x080fe20000010046 */
[----:B------:R-:W-:Y:S01]  /*5420*/  FMUL.FTZ R70, R148, R67 ;  /* 0x0000004394467220 */ /* 0x000fe20000410000 */
[----:B------:R-:W-:Y:S01]  /*5430*/  FFMA.FTZ R64, R41, R207, R64 ;  /* 0x000000cf29407223 */ /* 0x000fe20000010040 */
[----:B------:R-:W-:Y:S01]  /*5440*/  FMUL.FTZ R65, R152, R71 ;  /* 0x0000004798417220 */ /* 0x000fe20000410000 */
[----:B------:R-:W-:Y:S01]  /*5450*/  FMUL.FTZ R215, R6, R174 ;  /* 0x000000ae06d77220 */ /* 0x000fe20000410000 */
[----:B------:R-:W-:Y:S01]  /*5460*/  FFMA.FTZ R70, R149, R68, -R70 ;  /* 0x0000004495467223 */ /* 0x000fe20000010846 */
[-C--:B------:R-:W-:Y:S01]  /*5470*/  FMUL.FTZ R66, R152, R64.reuse ;  /* 0x0000004098427220 */ /* 0x080fe20000410000 */
[C---:B------:R-:W-:Y:S01]  /*5480*/  FMUL.FTZ R68, R146.reuse, R69 ;  /* 0x0000004592447220 */ /* 0x040fe20000410000 */
[C---:B------:R-:W-:Y:S01]  /*5490*/  FFMA.FTZ R65, R153.reuse, R64, -R65 ;  /* 0x0000004099417223 */ /* 0x040fe20000010841 */
[-C--:B------:R-:W-:Y:S01]  /*54a0*/  FMUL.FTZ R72, R146, R70.reuse ;  /* 0x0000004692487220 */ /* 0x080fe20000410000 */
[----:B------:R-:W-:Y:S01]  /*54b0*/  FFMA.FTZ R71, R153, R71, R66 ;  /* 0x0000004799477223 */ /* 0x000fe20000010042 */
[C---:B------:R-:W-:Y:S01]  /*54c0*/  FFMA.FTZ R68, R147.reuse, R70, -R68 ;  /* 0x0000004693447223 */ /* 0x040fe20000010844 */
[C---:B------:R-:W-:Y:S01]  /*54d0*/  FFMA.FTZ R65, R40.reuse, R210, R65 ;  /* 0x000000d228417223 */ /* 0x040fe20000010041 */
[----:B------:R-:W-:Y:S01]  /*54e0*/  FFMA.FTZ R72, R147, R69, R72 ;  /* 0x0000004593487223 */ /* 0x000fe20000010048 */
[----:B------:R-:W-:Y:S01]  /*54f0*/  FFMA.FTZ R71, R40, R209, R71 ;  /* 0x000000d128477223 */ /* 0x000fe20000010047 */
[----:B------:R-:W-:Y:S01]  /*5500*/  FMUL.FTZ R67, R144, R68 ;  /* 0x0000004490437220 */ /* 0x000fe20000410000 */
[----:B------:R-:W-:Y:S01]  /*5510*/  FMUL.FTZ R66, R150, R65 ;  /* 0x0000004196427220 */ /* 0x000fe20000410000 */
[-C--:B------:R-:W-:Y:S01]  /*5520*/  FMUL.FTZ R64, R144, R72.reuse ;  /* 0x0000004890407220 */ /* 0x080fe20000410000 */
[----:B------:R-:W-:Y:S01]  /*5530*/  FMUL.FTZ R216, R6, R173 ;  /* 0x000000ad06d87220 */ /* 0x000fe20000410000 */
[----:B------:R-:W-:Y:S01]  /*5540*/  FFMA.FTZ R72, R145, R72, R67 ;  /* 0x0000004891487223 */ /* 0x000fe20000010043 */
[-C--:B------:R-:W-:Y:S01]  /*5550*/  FFMA.FTZ R66, R151, R71.reuse, R66 ;  /* 0x0000004797427223 */ /* 0x080fe20000010042 */
[----:B------:R-:W-:Y:S01]  /*5560*/  FFMA.FTZ R68, R145, R68, -R64 ;  /* 0x0000004491447223 */ /* 0x000fe20000010840 */
[----:B------:R-:W-:Y:S01]  /*5570*/  FMUL.FTZ R64, R150, R71 ;  /* 0x0000004796407220 */ /* 0x000fe20000410000 */
[----:B------:R-:W-:Y:S01]  /*5580*/  FMUL.FTZ R217, R5, R176 ;  /* 0x000000b005d97220 */ /* 0x000fe20000410000 */
[----:B------:R-:W-:Y:S01]  /*5590*/  FFMA.FTZ R67, R39, R211, R66 ;  /* 0x000000d327437223 */ /* 0x000fe20000010042 */
[----:B------:R-:W-:Y:S01]  /*55a0*/  FMUL.FTZ R218, R5, R175 ;  /* 0x000000af05da7220 */ /* 0x000fe20000410000 */
[----:B------:R-:W-:Y:S01]  /*55b0*/  FFMA.FTZ R65, R151, R65, -R64 ;  /* 0x0000004197417223 */ /* 0x000fe20000010840 */
[----:B------:R-:W-:Y:S01]  /*55c0*/  FMUL.FTZ R64, R142, R72 ;  /* 0x000000488e407220 */ /* 0x000fe20000410000 */
[C---:B------:R-:W-:Y:S01]  /*55d0*/  FMUL.FTZ R219, R4.reuse, R178 ;  /* 0x000000b204db7220 */ /* 0x040fe20000410000 */
[----:B------:R-:W-:Y:S01]  /*55e0*/  FMUL.FTZ R220, R4, R177 ;  /* 0x000000b104dc7220 */ /* 0x000fe20000410000 */
[----:B------:R-:W-:Y:S01]  /*55f0*/  FFMA.FTZ R66, R39, R212, R65 ;  /* 0x000000d427427223 */ /* 0x000fe20000010041 */
[CC--:B------:R-:W-:Y:S01]  /*5600*/  FFMA.FTZ R64, R143.reuse, R68.reuse, -R64 ;  /* 0x000000448f407223 */ /* 0x0c0fe20000010840 */
[----:B------:R-:W-:Y:S01]  /*5610*/  FMUL.FTZ R68, R142, R68 ;  /* 0x000000448e447220 */ /* 0x000fe20000410000 */
[----:B------:R-:W-:Y:S01]  /*5620*/  ISETP.GT.U32.AND P2, PT, R190, 0x1f, PT ;  /* 0x0000001fbe00780c */ /* 0x000fe20003f44070 */
[----:B------:R-:W-:Y:S01]  /*5630*/  FMUL.FTZ R70, R148, R66 ;  /* 0x0000004294467220 */ /* 0x000fe20000410000 */
[----:B------:R-:W-:Y:S01]  /*5640*/  LEA.HI R189, R190, R190, RZ, 0x1e ;  /* 0x000000bebebd7211 */ /* 0x000fe200078ff0ff */
[----:B------:R-:W-:Y:S01]  /*5650*/  FFMA.FTZ R65, R143, R72, R68 ;  /* 0x000000488f417223 */ /* 0x000fe20000010044 */
[-C--:B------:R-:W-:Y:S01]  /*5660*/  FMUL.FTZ R68, R148, R67.reuse ;  /* 0x0000004394447220 */ /* 0x080fe20000410000 */
[----:B------:R-:W-:Y:S01]  /*5670*/  FFMA.FTZ R67, R149, R67, R70 ;  /* 0x0000004395437223 */ /* 0x000fe20000010046 */
[C---:B------:R-:W-:Y:S01]  /*5680*/  FMUL.FTZ R221, R3.reuse, R180 ;  /* 0x000000b403dd7220 */ /* 0x040fe20000410000 */
[----:B------:R-:W-:Y:S01]  /*5690*/  FMUL.FTZ R222, R3, R179 ;  /* 0x000000b303de7220 */ /* 0x000fe20000410000 */
[----:B------:R-:W-:Y:S01]  /*56a0*/  FFMA.FTZ R69, R149, R66, -R68 ;  /* 0x0000004295457223 */ /* 0x000fe20000010844 */
[----:B------:R-:W-:Y:S01]  /*56b0*/  FFMA.FTZ R67, R38, R213, R67 ;  /* 0x000000d526437223 */ /* 0x000fe20000010043 */
[----:B------:R-:W-:-:S02]  /*56c0*/  LEA R189, R189, UR22, 0x4 ;  /* 0x00000016bdbd7c11 */ /* 0x000fc4000f8e20ff */
[----:B------:R-:W-:Y:S01]  /*56d0*/  FFMA.FTZ R69, R38, R214, R69 ;  /* 0x000000d626457223 */ /* 0x000fe20000010045 */
[----:B------:R-:W-:Y:S01]  /*56e0*/  FMUL.FTZ R66, R146, R67 ;  /* 0x0000004392427220 */ /* 0x000fe20000410000 */
[----:B------:R-:W-:Y:S02]  /*56f0*/  LOP3.LUT R2, R2, 0xfffffffd, RZ, 0xc0, !PT ;  /* 0xfffffffd02027812 */ /* 0x000fe400078ec0ff */
[-C--:B------:R-:W-:Y:S01]  /*5700*/  FMUL.FTZ R68, R146, R69.reuse ;  /* 0x0000004592447220 */ /* 0x080fe20000410000 */
[C---:B------:R-:W-:Y:S01]  /*5710*/  FFMA.FTZ R69, R147.reuse, R69, -R66 ;  /* 0x0000004593457223 */ /* 0x040fe20000010842 */
[----:B------:R-:W-:Y:S02]  /*5720*/  @P2 LOP3.LUT R2, R2, 0x2, RZ, 0xfc, !PT ;  /* 0x0000000202022812 */ /* 0x000fe400078efcff */
[----:B------:R-:W-:Y:S01]  /*5730*/  FFMA.FTZ R68, R147, R67, R68 ;  /* 0x0000004393447223 */ /* 0x000fe20000010044 */
[----:B------:R-:W-:-:S03]  /*5740*/  FFMA.FTZ R69, R37, R216, R69 ;  /* 0x000000d825457223 */ /* 0x000fc60000010045 */
[----:B------:R-:W-:Y:S01]  /*5750*/  FFMA.FTZ R68, R37, R215, R68 ;  /* 0x000000d725447223 */ /* 0x000fe20000010044 */
[----:B------:R-:W-:-:S03]  /*5760*/  FMUL.FTZ R67, R144, R69 ;  /* 0x0000004590437220 */ /* 0x000fc60000410000 */
[-C--:B------:R-:W-:Y:S01]  /*5770*/  FMUL.FTZ R66, R144, R68.reuse ;  /* 0x0000004490427220 */ /* 0x080fe20000410000 */
[----:B------:R-:W-:-:S03]  /*5780*/  FFMA.FTZ R67, R145, R68, R67 ;  /* 0x0000004491437223 */ /* 0x000fc60000010043 */
[----:B------:R-:W-:Y:S01]  /*5790*/  FFMA.FTZ R69, R145, R69, -R66 ;  /* 0x0000004591457223 */ /* 0x000fe20000010842 */
[----:B------:R-:W-:-:S03]  /*57a0*/  FFMA.FTZ R67, R36, R217, R67 ;  /* 0x000000d924437223 */ /* 0x000fc60000010043 */
[----:B------:R-:W-:Y:S01]  /*57b0*/  FFMA.FTZ R69, R36, R218, R69 ;  /* 0x000000da24457223 */ /* 0x000fe20000010045 */
[----:B------:R-:W-:-:S03]  /*57c0*/  FMUL.FTZ R66, R142, R67 ;  /* 0x000000438e427220 */ /* 0x000fc60000410000 */
[-C--:B------:R-:W-:Y:S01]  /*57d0*/  FMUL.FTZ R68, R142, R69.reuse ;  /* 0x000000458e447220 */ /* 0x080fe20000410000 */
[----:B------:R-:W-:-:S03]  /*57e0*/  FFMA.FTZ R69, R143, R69, -R66 ;  /* 0x000000458f457223 */ /* 0x000fc60000010842 */
[----:B------:R-:W-:Y:S01]  /*57f0*/  FFMA.FTZ R68, R143, R67, R68 ;  /* 0x000000438f447223 */ /* 0x000fe20000010044 */
[----:B------:R-:W-:-:S03]  /*5800*/  FFMA.FTZ R69, R35, R220, R69 ;  /* 0x000000dc23457223 */ /* 0x000fc60000010045 */
[----:B------:R-:W-:Y:S01]  /*5810*/  FFMA.FTZ R68, R35, R219, R68 ;  /* 0x000000db23447223 */ /* 0x000fe20000010044 */
[----:B------:R-:W-:-:S03]  /*5820*/  FMUL.FTZ R67, R140, R69 ;  /* 0x000000458c437220 */ /* 0x000fc60000410000 */
[CC--:B------:R-:W-:Y:S01]  /*5830*/  FMUL.FTZ R66, R140.reuse, R68.reuse ;  /* 0x000000448c427220 */ /* 0x0c0fe20000410000 */
[C---:B------:R-:W-:Y:S01]  /*5840*/  FFMA.FTZ R71, R141.reuse, R68, R67 ;  /* 0x000000448d477223 */ /* 0x040fe20000010043 */
[C---:B------:R-:W-:Y:S02]  /*5850*/  FMUL.FTZ R67, R140.reuse, R65 ;  /* 0x000000418c437220 */ /* 0x040fe40000410000 */
[C---:B------:R-:W-:Y:S01]  /*5860*/  FFMA.FTZ R69, R141.reuse, R69, -R66 ;  /* 0x000000458d457223 */ /* 0x040fe20000010842 */
[-C--:B------:R-:W-:Y:S01]  /*5870*/  FMUL.FTZ R66, R140, R64.reuse ;  /* 0x000000408c427220 */ /* 0x080fe20000410000 */
[C---:B------:R-:W-:Y:S01]  /*5880*/  FFMA.FTZ R64, R141.reuse, R64, -R67 ;  /* 0x000000408d407223 */ /* 0x040fe20000010843 */
[C---:B------:R-:W-:Y:S02]  /*5890*/  FFMA.FTZ R67, R34.reuse, R221, R71 ;  /* 0x000000dd22437223 */ /* 0x040fe40000010047 */
[----:B------:R-:W-:Y:S01]  /*58a0*/  FFMA.FTZ R65, R141, R65, R66 ;  /* 0x000000418d417223 */ /* 0x000fe20000010042 */
[----:B------:R-:W-:-:S05]  /*58b0*/  FFMA.FTZ R66, R34, R222, R69 ;  /* 0x000000de22427223 */ /* 0x000fca0000010045 */
[----:B------:R2:W-:Y:S01]  /*58c0*/  STS.128 [R189+0x6370], R64 ;  /* 0x00637040bd007388 */ /* 0x0005e20000000c00 */
[----:B------:R-:W-:Y:S06]  /*58d0*/  BAR.SYNC.DEFER_BLOCKING 0x0 ;  /* 0x0000000000007b1d */ /* 0x000fec0000010000 */
[----:B------:R-:W-:Y:S05]  /*58e0*/  @P2 BRA `(.L_x_1433) ;  /* 0x0000000800d02947 */ /* 0x000fea0003800000 */
[----:B------:R-:W3:Y:S01]  /*58f0*/  S2R R190, SR_TID.X ;  /* 0x0000000000be7919 */ /* 0x000ee20000002100 */
[----:B--2---:R-:W-:Y:S01]  /*5900*/  MOV R65, 0x50 ;  /* 0x0000005000417802 */ /* 0x004fe20000000f00 */
[----:B------:R-:W-:Y:S01]  /*5910*/  UMOV UR28, 0xffffffff ;  /* 0xffffffff001c7882 */ /* 0x000fe20000000000 */
[----:B------:R-:W-:Y:S02]  /*5920*/  ISETP.GE.AND P4, PT, R240, 0x10, PT ;  /* 0x00000010f000780c */ /* 0x000fe40003f86270 */
[----:B------:R-:W-:Y:S02]  /*5930*/  LOP3.LUT R2, R2, 0xfffffffe, RZ, 0xc0, !PT ;  /* 0xfffffffe02027812 */ /* 0x000fe400078ec0ff */
[C---:B------:R-:W-:Y:S02]  /*5940*/  ISETP.GE.AND P2, PT, R240.reuse, 0x8, PT ;  /* 0x00000008f000780c */ /* 0x040fe40003f46270 */
[C---:B------:R-:W-:Y:S02]  /*5950*/  ISETP.GE.AND P3, PT, R240.reuse, 0x4, PT ;  /* 0x00000004f000780c */ /* 0x040fe40003f66270 */
[----:B------:R-:W-:-:S05]  /*5960*/  ISETP.GE.AND P5, PT, R240, 0x1, PT ;  /* 0x00000001f000780c */ /* 0x000fca0003fa6270 */
[----:B------:R-:W-:Y:S02]  /*5970*/  @P4 LOP3.LUT R2, R2, 0x1, RZ, 0xfc, !PT ;  /* 0x0000000102024812 */ /* 0x000fe400078efcff */
[----:B------:R-:W-:Y:S01]  /*5980*/  ISETP.GE.AND P4, PT, R240, 0x2, PT ;  /* 0x00000002f000780c */ /* 0x000fe20003f86270 */
[----:B---3--:R-:W-:-:S05]  /*5990*/  IMAD R190, R190, R65, UR22 ;  /* 0x00000016bebe7e24 */ /* 0x008fca000f8e0241 */
[----:B------:R-:W-:Y:S04]  /*59a0*/  LDS.128 R64, [R190+0x6370] ;  /* 0x00637000be407984 */ /* 0x000fe80000000c00 */
[----:B------:R-:W2:Y:S04]  /*59b0*/  LDS.128 R68, [R190+0x6380] ;  /* 0x00638000be447984 */ /* 0x000ea80000000c00 */
[----:B------:R-:W3:Y:S01]  /*59c0*/  LDS.128 R72, [R190+0x6390] ;  /* 0x00639000be487984 */ /* 0x000ee20000000c00 */
[-C--:B--2---:R-:W-:Y:S01]  /*59d0*/  FMUL.FTZ R245, R64, R69.reuse ;  /* 0x0000004540f57220 */ /* 0x084fe20000410000 */
[-C--:B------:R-:W-:Y:S01]  /*59e0*/  FMUL.FTZ R235, R65, R69.reuse ;  /* 0x0000004541eb7220 */ /* 0x080fe20000410000 */
[-C--:B------:R-:W-:Y:S01]  /*59f0*/  FMUL.FTZ R236, R66, R69.reuse ;  /* 0x0000004542ec7220 */ /* 0x080fe20000410000 */
[----:B------:R-:W-:Y:S01]  /*5a00*/  FMUL.FTZ R225, R67, R69 ;  /* 0x0000004543e17220 */ /* 0x000fe20000410000 */
[-C--:B------:R-:W-:Y:S01]  /*5a10*/  FFMA.FTZ R245, R65, R68.reuse, R245 ;  /* 0x0000004441f57223 */ /* 0x080fe200000100f5 */
[-C--:B------:R-:W-:Y:S01]  /*5a20*/  FFMA.FTZ R235, R64, R68.reuse, -R235 ;  /* 0x0000004440eb7223 */ /* 0x080fe200000108eb */
[-C--:B------:R-:W-:Y:S01]  /*5a30*/  FFMA.FTZ R236, R67, R68.reuse, R236 ;  /* 0x0000004443ec7223 */ /* 0x080fe200000100ec */
[----:B------:R-:W-:Y:S01]  /*5a40*/  FFMA.FTZ R225, R66, R68, -R225 ;  /* 0x0000004442e17223 */ /* 0x000fe200000108e1 */
[C---:B---3--:R-:W-:Y:S01]  /*5a50*/  FMUL.FTZ R77, R73.reuse, R245 ;  /* 0x000000f5494d7220 */ /* 0x048fe20000410000 */
        /* <DEDUP_REMOVED lines=9> */
[----:B------:R-:W2:Y:S01]  /*5af0*/  LDS.128 R76, [R190+0x63a0] ;  /* 0x0063a000be4c7984 */ /* 0x000ea20000000c00 */
[----:B------:R-:W-:Y:S01]  /*5b00*/  FADD.FTZ R225, R74, R225 ;  /* 0x000000e14ae17221 */ /* 0x000fe20000010000 */
[----:B------:R-:W-:Y:S01]  /*5b10*/  FADD.FTZ R236, R75, R236 ;  /* 0x000000ec4bec7221 */ /* 0x000fe20000010000 */
[----:B--2---:R-:W-:-:S04]  /*5b20*/  FMUL.FTZ R234, R77, R245 ;  /* 0x000000f54dea7220 */ /* 0x004fc80000410000 */
[-C--:B------:R-:W-:Y:S01]  /*5b30*/  FFMA.FTZ R234, R76, R235.reuse, -R234 ;  /* 0x000000eb4cea7223 */ /* 0x080fe200000108ea */
[----:B------:R-:W-:-:S04]  /*5b40*/  FMUL.FTZ R235, R77, R235 ;  /* 0x000000eb4deb7220 */ /* 0x000fc80000410000 */
[----:B------:R-:W-:Y:S01]  /*5b50*/  FFMA.FTZ R235, R76, R245, R235 ;  /* 0x000000f54ceb7223 */ /* 0x000fe200000100eb */
[C---:B------:R-:W-:Y:S01]  /*5b60*/  FMUL.FTZ R245, R77.reuse, R236 ;  /* 0x000000ec4df57220 */ /* 0x040fe20000410000 */
[----:B------:R-:W-:-:S03]  /*5b70*/  FMUL.FTZ R77, R77, R225 ;  /* 0x000000e14d4d7220 */ /* 0x000fc60000410000 */
[C---:B------:R-:W-:Y:S01]  /*5b80*/  FFMA.FTZ R245, R76.reuse, R225, -R245 ;  /* 0x000000e14cf57223 */ /* 0x040fe200000108f5 */
[----:B------:R-:W-:-:S03]  /*5b90*/  FFMA.FTZ R77, R76, R236, R77 ;  /* 0x000000ec4c4d7223 */ /* 0x000fc6000001004d */
[----:B------:R-:W-:Y:S01]  /*5ba0*/  FADD.FTZ R236, R78, R245 ;  /* 0x000000f54eec7221 */ /* 0x000fe20000010000 */
[----:B------:R-:W-:Y:S01]  /*5bb0*/  FADD.FTZ R245, R79, R77 ;  /* 0x0000004d4ff57221 */ /* 0x000fe20000010000 */
[----:B------:R-:W-:Y:S06]  /*5bc0*/  BRA.DIV UR28, `(.L_x_1434) ;  /* 0x0000007a1cb47947 */ /* 0x000fec000b800000 */
[----:B------:R-:W2:Y:S04]  /*5bd0*/  SHFL.UP PT, R76, R245, 0x1, RZ ;  /* 0x04200000f54c7989 */ /* 0x000ea800000e00ff */
[----:B------:R-:W3:Y:S04]  /*5be0*/  SHFL.UP PT, R247, R236, 0x1, RZ ;  /* 0x04200000ecf77989 */ /* 0x000ee800000e00ff */
[----:B------:R-:W4:Y:S01]  /*5bf0*/  SHFL.UP PT, R225, R235, 0x1, RZ ;  /* 0x04200000ebe17989 */ /* 0x000f2200000e00ff */
[-C--:B--2---:R-:W-:Y:S01]  /*5c00*/  FMUL.FTZ R77, R235, R76.reuse ;  /* 0x0000004ceb4d7220 */ /* 0x084fe20000410000 */
[----:B------:R-:W-:-:S03]  /*5c10*/  FMUL.FTZ R78, R234, R76 ;  /* 0x0000004cea4e7220 */ /* 0x000fc60000410000 */
[CC--:B---3--:R-:W-:Y:S01]  /*5c20*/  FFMA.FTZ R76, R234.reuse, R247.reuse, -R77 ;  /* 0x000000f7ea4c7223 */ /* 0x0c8fe2000001084d */
[C---:B------:R-:W-:Y:S02]  /*5c30*/  FFMA.FTZ R247, R235.reuse, R247, R78 ;  /* 0x000000f7ebf77223 */ /* 0x040fe4000001004e */
[----:B------:R-:W2:Y:S01]  /*5c40*/  SHFL.UP PT, R78, R234, 0x1, RZ ;  /* 0x04200000ea4e7989 */ /* 0x000ea200000e00ff */
[-C--:B----4-:R-:W-:Y:S01]  /*5c50*/  FMUL.FTZ R77, R235, R225.reuse ;  /* 0x000000e1eb4d7220 */ /* 0x090fe20000410000 */
[----:B------:R-:W-:Y:S01]  /*5c60*/  @P5 FADD.FTZ R245, R245, R247 ;  /* 0x000000f7f5f55221 */ /* 0x000fe20000010000 */
[----:B------:R-:W-:Y:S01]  /*5c70*/  FMUL.FTZ R225, R234, R225 ;  /* 0x000000e1eae17220 */ /* 0x000fe20000410000 */
[----:B------:R-:W-:-:S03]  /*5c80*/  @P5 FADD.FTZ R236, R236, R76 ;  /* 0x0000004cecec5221 */ /* 0x000fc60000010000 */
[----:B------:R-:W3:Y:S04]  /*5c90*/  SHFL.UP PT, R76, R245, 0x2, RZ ;  /* 0x04400000f54c7989 */ /* 0x000ee800000e00ff */
[----:B------:R-:W4:Y:S01]  /*5ca0*/  SHFL.UP PT, R247, R236, 0x2, RZ ;  /* 0x04400000ecf77989 */ /* 0x000f2200000e00ff */
[-C--:B--2---:R-:W-:Y:S01]  /*5cb0*/  @P5 FFMA.FTZ R235, R235, R78.reuse, R225 ;  /* 0x0000004eebeb5223 */ /* 0x084fe200000100e1 */
[----:B------:R-:W-:-:S04]  /*5cc0*/  @P5 FFMA.FTZ R234, R234, R78, -R77 ;  /* 0x0000004eeaea5223 */ /* 0x000fc8000001084d */
[----:B------:R-:W2:Y:S01]  /*5cd0*/  SHFL.UP PT, R225, R235, 0x2, RZ ;  /* 0x04400000ebe17989 */ /* 0x000ea200000e00ff */
[CC--:B---3--:R-:W-:Y:S01]  /*5ce0*/  FMUL.FTZ R77, R235.reuse, R76.reuse ;  /* 0x0000004ceb4d7220 */ /* 0x0c8fe20000410000 */
[C---:B------:R-:W-:Y:S02]  /*5cf0*/  FMUL.FTZ R76, R234.reuse, R76 ;  /* 0x0000004cea4c7220 */ /* 0x040fe40000410000 */
[----:B------:R-:W3:Y:S01]  /*5d00*/  SHFL.UP PT, R78, R234, 0x2, RZ ;  /* 0x04400000ea4e7989 */ /* 0x000ee200000e00ff */
[-C--:B----4-:R-:W-:Y:S01]  /*5d10*/  FFMA.FTZ R77, R234, R247.reuse, -R77 ;  /* 0x000000f7ea4d7223 */ /* 0x090fe2000001084d */
[----:B------:R-:W-:-:S03]  /*5d20*/  FFMA.FTZ R247, R235, R247, R76 ;  /* 0x000000f7ebf77223 */ /* 0x000fc6000001004c */
[----:B------:R-:W-:Y:S01]  /*5d30*/  @P4 FADD.FTZ R236, R236, R77 ;  /* 0x0000004decec4221 */ /* 0x000fe20000010000 */
[----:B------:R-:W-:-:S04]  /*5d40*/  @P4 FADD.FTZ R245, R245, R247 ;  /* 0x000000f7f5f54221 */ /* 0x000fc80000010000 */
[----:B------:R-:W-:Y:S01]  /*5d50*/  SHFL.UP PT, R247, R236, 0x4, RZ ;  /* 0x04800000ecf77989 */ /* 0x000fe200000e00ff */
[-C--:B--2---:R-:W-:Y:S01]  /*5d60*/  FMUL.FTZ R76, R235, R225.reuse ;  /* 0x000000e1eb4c7220 */ /* 0x084fe20000410000 */
[----:B------:R-:W-:-:S03]  /*5d70*/  FMUL.FTZ R225, R234, R225 ;  /* 0x000000e1eae17220 */ /* 0x000fc60000410000 */
[-C--:B---3--:R-:W-:Y:S01]  /*5d80*/  @P4 FFMA.FTZ R234, R234, R78.reuse, -R76 ;  /* 0x0000004eeaea4223 */ /* 0x088fe2000001084c */
[----:B------:R-:W-:Y:S01]  /*5d90*/  @P4 FFMA.FTZ R235, R235, R78, R225 ;  /* 0x0000004eebeb4223 */ /* 0x000fe200000100e1 */
[----:B------:R-:W2:Y:S04]  /*5da0*/  SHFL.UP PT, R76, R245, 0x4, RZ ;  /* 0x04800000f54c7989 */ /* 0x000ea800000e00ff */
[----:B------:R-:W3:Y:S04]  /*5db0*/  SHFL.UP PT, R225, R235, 0x4, RZ ;  /* 0x04800000ebe17989 */ /* 0x000ee800000e00ff */
[----:B------:R-:W4:Y:S01]  /*5dc0*/  SHFL.UP PT, R78, R234, 0x4, RZ ;  /* 0x04800000ea4e7989 */ /* 0x000f2200000e00ff */
[-C--:B--2---:R-:W-:Y:S01]  /*5dd0*/  FMUL.FTZ R77, R235, R76.reuse ;  /* 0x0000004ceb4d7220 */ /* 0x084fe20000410000 */
[----:B------:R-:W-:-:S03]  /*5de0*/  FMUL.FTZ R76, R234, R76 ;  /* 0x0000004cea4c7220 */ /* 0x000fc60000410000 */
[CC--:B------:R-:W-:Y:S01]  /*5df0*/  FFMA.FTZ R77, R234.reuse, R247.reuse, -R77 ;  /* 0x000000f7ea4d7223 */ /* 0x0c0fe2000001084d */
[C---:B------:R-:W-:Y:S01]  /*5e00*/  FFMA.FTZ R247, R235.reuse, R247, R76 ;  /* 0x000000f7ebf77223 */ /* 0x040fe2000001004c */
[-C--:B---3--:R-:W-:Y:S01]  /*5e10*/  FMUL.FTZ R76, R235, R225.reuse ;  /* 0x000000e1eb4c7220 */ /* 0x088fe20000410000 */
[----:B------:R-:W-:Y:S01]  /*5e20*/  FMUL.FTZ R225, R234, R225 ;  /* 0x000000e1eae17220 */ /* 0x000fe20000410000 */
[----:B------:R-:W-:Y:S01]  /*5e30*/  @P3 FADD.FTZ R236, R236, R77 ;  /* 0x0000004decec3221 */ /* 0x000fe20000010000 */
[----:B------:R-:W-:Y:S01]  /*5e40*/  @P3 FADD.FTZ R245, R245, R247 ;  /* 0x000000f7f5f53221 */ /* 0x000fe20000010000 */
[-C--:B----4-:R-:W-:Y:S01]  /*5e50*/  @P3 FFMA.FTZ R234, R234, R78.reuse, -R76 ;  /* 0x0000004eeaea3223 */ /* 0x090fe2000001084c */
[----:B------:R-:W-:Y:S02]  /*5e60*/  @P3 FFMA.FTZ R235, R235, R78, R225 ;  /* 0x0000004eebeb3223 */ /* 0x000fe400000100e1 */
[----:B------:R-:W-:Y:S04]  /*5e70*/  SHFL.UP PT, R247, R236, 0x8, RZ ;  /* 0x05000000ecf77989 */ /* 0x000fe800000e00ff */
        /* <DEDUP_REMOVED lines=13> */
[----:B------:R2:W3:Y:S04]  /*5f50*/  SHFL.UP PT, R247, R236, 0x10, RZ ;  /* 0x06000000ecf77989 */ /* 0x0004e800000e00ff */
[----:B------:R2:W4:Y:S04]  /*5f60*/  SHFL.UP PT, R78, R234, 0x10, RZ ;  /* 0x06000000ea4e7989 */ /* 0x00052800000e00ff */
[----:B------:R2:W0:Y:S04]  /*5f70*/  SHFL.UP PT, R225, R235, 0x10, RZ ;  /* 0x06000000ebe17989 */ /* 0x00042800000e00ff */
[----:B------:R2:W0:Y:S02]  /*5f80*/  SHFL.UP PT, R76, R245, 0x10, RZ ;  /* 0x06000000f54c7989 */ /* 0x00042400000e00ff */
.L_x_1555:
[----:B------:R-:W-:Y:S01]  /*5f90*/  ISETP.GE.AND P2, PT, R240, 0x10, PT ;  /* 0x00000010f000780c */ /* 0x000fe20003f46270 */
[CC--:B0-----:R-:W-:Y:S01]  /*5fa0*/  FMUL.FTZ R77, R235.reuse, R76.reuse ;  /* 0x0000004ceb4d7220 */ /* 0x0c1fe20000410000 */
[C---:B------:R-:W-:Y:S01]  /*5fb0*/  FMUL.FTZ R76, R234.reuse, R76 ;  /* 0x0000004cea4c7220 */ /* 0x040fe20000410000 */
[C---:B------:R-:W-:Y:S01]  /*5fc0*/  FMUL.FTZ R79, R235.reuse, R225 ;  /* 0x000000e1eb4f7220 */ /* 0x040fe20000410000 */
[----:B------:R-:W-:Y:S01]  /*5fd0*/  UMOV UR28, 0xffffffff ;  /* 0xffffffff001c7882 */ /* 0x000fe20000000000 */
[CC--:B---3--:R-:W-:Y:S01]  /*5fe0*/  FFMA.FTZ R77, R234.reuse, R247.reuse, -R77 ;  /* 0x000000f7ea4d7223 */ /* 0x0c8fe2000001084d */
[----:B------:R-:W-:Y:S01]  /*5ff0*/  FFMA.FTZ R76, R235, R247, R76 ;  /* 0x000000f7eb4c7223 */ /* 0x000fe2000001004c */
[----:B------:R-:W-:-:S06]  /*6000*/  FMUL.FTZ R225, R234, R225 ;  /* 0x000000e1eae17220 */ /* 0x000fcc0000410000 */
[-C--:B--2-4-:R-:W-:Y:S01]  /*6010*/  @P2 FFMA.FTZ R234, R234, R78.reuse, -R79 ;  /* 0x0000004eeaea2223 */ /* 0x094fe2000001084f */
[----:B------:R-:W-:Y:S01]  /*6020*/  @P2 FFMA.FTZ R235, R235, R78, R225 ;  /* 0x0000004eebeb2223 */ /* 0x000fe200000100e1 */
[----:B------:R-:W-:Y:S01]  /*6030*/  @P2 FADD.FTZ R236, R236, R77 ;  /* 0x0000004decec2221 */ /* 0x000fe20000010000 */
[----:B------:R-:W-:Y:S01]  /*6040*/  @P2 FADD.FTZ R245, R245, R76 ;  /* 0x0000004cf5f52221 */ /* 0x000fe20000010000 */
[----:B------:R-:W-:Y:S06]  /*6050*/  BRA.DIV UR28, `(.L_x_1435) ;  /* 0x0000007e1cf07947 */ /* 0x000fec000b800000 */
.L_x_1558:
[----:B------:R-:W-:-:S03]  /*6060*/  UMOV UR28, 0xffffffff ;  /* 0xffffffff001c7882 */ /* 0x000fc60000000000 */
[----:B------:R-:W-:Y:S05]  /*6070*/  BRA.DIV UR28, `(.L_x_1436) ;  /* 0x000000821c107947 */ /* 0x000fea000b800000 */
.L_x_1561:
[----:B------:R-:W-:-:S03]  /*6080*/  UMOV UR28, 0xffffffff ;  /* 0xffffffff001c7882 */ /* 0x000fc60000000000 */
[----:B------:R-:W-:Y:S05]  /*6090*/  BRA.DIV UR28, `(.L_x_1437) ;  /* 0x000000821c307947 */ /* 0x000fea000b800000 */
.L_x_1564:
[----:B------:R-:W-:-:S03]  /*60a0*/  UMOV UR28, 0xffffffff ;  /* 0xffffffff001c7882 */ /* 0x000fc60000000000 */
[----:B------:R-:W-:Y:S05]  /*60b0*/  BRA.DIV UR28, `(.L_x_1438) ;  /* 0x000000821c507947 */ /* 0x000fea000b800000 */
.L_x_1567:
[----:B------:R-:W-:-:S03]  /*60c0*/  UMOV UR28, 0xffffffff ;  /* 0xffffffff001c7882 */ /* 0x000fc60000000000 */
[----:B------:R-:W-:Y:S05]  /*60d0*/  BRA.DIV UR28, `(.L_x_1439) ;  /* 0x000000821c707947 */ /* 0x000fea000b800000 */
[----:B-----5:R-:W0:Y:S04]  /*60e0*/  SHFL.IDX PT, R61, R61, RZ, 0x1f ;  /* 0x00001fff3d3d7589 */ /* 0x020e2800000e0000 */
[----:B------:R-:W2:Y:S04]  /*60f0*/  SHFL.IDX PT, R60, R60, RZ, 0x1f ;  /* 0x00001fff3c3c7589 */ /* 0x000ea800000e0000 */
[----:B------:R-:W3:Y:S04]  /*6100*/  SHFL.IDX PT, R62, R62, RZ, 0x1f ;  /* 0x00001fff3e3e7589 */ /* 0x000ee800000e0000 */
[----:B------:R-:W4:Y:S04]  /*6110*/  SHFL.IDX PT, R63, R63, RZ, 0x1f ;  /* 0x00001fff3f3f7589 */ /* 0x000f2800000e0000 */
[----:B------:R-:W0:Y:S04]  /*6120*/  SHFL.UP PT, R234, R234, 0x1, RZ ;  /* 0x04200000eaea7989 */ /* 0x000e2800000e00ff */
[----:B------:R-:W0:Y:S04]  /*6130*/  SHFL.UP PT, R235, R235, 0x1, RZ ;  /* 0x04200000ebeb7989 */ /* 0x000e2800000e00ff */
[----:B------:R-:W0:Y:S04]  /*6140*/  SHFL.UP PT, R236, R236, 0x1, RZ ;  /* 0x04200000ecec7989 */ /* 0x000e2800000e00ff */
[----:B--2---:R-:W0:Y:S02]  /*6150*/  SHFL.UP PT, R245, R245, 0x1, RZ ;  /* 0x04200000f5f57989 */ /* 0x004e2400000e00ff */
.L_x_1577:
[CC--:B0---4-:R-:W-:Y:S01]  /*6160*/  FMUL.FTZ R77, R234.reuse, R63.reuse ;  /* 0x0000003fea4d7220 */ /* 0x0d1fe20000410000 */
[C---:B------:R-:W-:Y:S01]  /*6170*/  FMUL.FTZ R78, R235.reuse, R63 ;  /* 0x0000003feb4e7220 */ /* 0x040fe20000410000 */
[CC--:B------:R-:W-:Y:S02]  /*6180*/  FMUL.FTZ R76, R234.reuse, R61.reuse ;  /* 0x0000003dea4c7220 */ /* 0x0c0fe40000410000 */
[CC--:B---3--:R-:W-:Y:S01]  /*6190*/  FFMA.FTZ R77, R235.reuse, R62.reuse, R77 ;  /* 0x0000003eeb4d7223 */ /* 0x0c8fe2000001004d */
[----:B------:R-:W-:Y:S01]  /*61a0*/  FFMA.FTZ R78, R234, R62, -R78 ;  /* 0x0000003eea4e7223 */ /* 0x000fe2000001084e */
[CC--:B------:R-:W-:Y:S01]  /*61b0*/  FFMA.FTZ R76, R235.reuse, R60.reuse, R76 ;  /* 0x0000003ceb4c7223 */ /* 0x0c0fe2000001004c */
[----:B------:R-:W-:Y:S01]  /*61c0*/  FMUL.FTZ R235, R235, R61 ;  /* 0x0000003debeb7220 */ /* 0x000fe20000410000 */
[----:B------:R-:W-:Y:S01]  /*61d0*/  @P0 FADD.FTZ R63, R245, R77 ;  /* 0x0000004df53f0221 */ /* 0x000fe20000010000 */
[----:B------:R-:W-:Y:S02]  /*61e0*/  @P0 FADD.FTZ R62, R236, R78 ;  /* 0x0000004eec3e0221 */ /* 0x000fe40000010000 */
[----:B------:R-:W-:Y:S01]  /*61f0*/  @P0 FFMA.FTZ R60, R234, R60, -R235 ;  /* 0x0000003cea3c0223 */ /* 0x000fe200000108eb */
[----:B------:R-:W-:Y:S01]  /*6200*/  FSEL R61, R61, R76, !P0 ;  /* 0x0000004c3d3d7208 */ /* 0x000fe20004000000 */
[C---:B------:R-:W-:Y:S01]  /*6210*/  FMUL.FTZ R77, R65.reuse, R63 ;  /* 0x0000003f414d7220 */ /* 0x040fe20000410000 */
[----:B------:R-:W-:-:S03]  /*6220*/  FMUL.FTZ R76, R65, R62 ;  /* 0x0000003e414c7220 */ /* 0x000fc60000410000 */
[----:B------:R0:W-:Y:S02]  /*6230*/  STS.128 [R190+0x6370], R60 ;  /* 0x0063703cbe007388 */ /* 0x0001e40000000c00 */
[C---:B0-----:R-:W-:Y:S01]  /*6240*/  FFMA.FTZ R62, R64.reuse, R62, -R77 ;  /* 0x0000003e403e7223 */ /* 0x041fe2000001084d */
[----:B------:R-:W-:Y:S01]  /*6250*/  FFMA.FTZ R63, R64, R63, R76 ;  /* 0x0000003f403f7223 */ /* 0x000fe2000001004c */
[CC--:B------:R-:W-:Y:S01]  /*6260*/  FMUL.FTZ R76, R65.reuse, R61.reuse ;  /* 0x0000003d414c7220 */ /* 0x0c0fe20000410000 */
[-C--:B------:R-:W-:Y:S01]  /*6270*/  FMUL.FTZ R65, R65, R60.reuse ;  /* 0x0000003c41417220 */ /* 0x080fe20000410000 */
[----:B------:R-:W-:Y:S01]  /*6280*/  FADD.FTZ R62, R66, R62 ;  /* 0x0000003e423e7221 */ /* 0x000fe20000010000 */
[----:B------:R-:W-:Y:S01]  /*6290*/  FADD.FTZ R63, R67, R63 ;  /* 0x0000003f433f7221 */ /* 0x000fe20000010000 */
[C---:B------:R-:W-:Y:S01]  /*62a0*/  FFMA.FTZ R60, R64.reuse, R60, -R76 ;  /* 0x0000003c403c7223 */ /* 0x040fe2000001084c */
[----:B------:R-:W-:Y:S01]  /*62b0*/  FFMA.FTZ R61, R64, R61, R65 ;  /* 0x0000003d403d7223 */ /* 0x000fe20000010041 */
[C---:B------:R-:W-:Y:S01]  /*62c0*/  FMUL.FTZ R64, R69.reuse, R62 ;  /* 0x0000003e45407220 */ /* 0x040fe20000410000 */
[C---:B------:R-:W-:Y:S01]  /*62d0*/  FMUL.FTZ R65, R69.reuse, R63 ;  /* 0x0000003f45417220 */ /* 0x040fe20000410000 */
[C---:B------:R-:W-:Y:S01]  /*62e0*/  FMUL.FTZ R66, R69.reuse, R60 ;  /* 0x0000003c45427220 */ /* 0x040fe20000410000 */
[----:B------:R-:W-:Y:S01]  /*62f0*/  FMUL.FTZ R67, R69, R61 ;  /* 0x0000003d45437220 */ /* 0x000fe20000410000 */
[C---:B------:R-:W-:Y:S01]  /*6300*/  FFMA.FTZ R64, R68.reuse, R63, R64 ;  /* 0x0000003f44407223 */ /* 0x040fe20000010040 */
[----:B------:R-:W-:Y:S01]  /*6310*/  FFMA.FTZ R65, R68, R62, -R65 ;  /* 0x0000003e44417223 */ /* 0x000fe20000010841 */
[----:B------:R0:W-:Y:S02]  /*6320*/  STS.128 [R190+0x6380], R60 ;  /* 0x0063803cbe007388 */ /* 0x0001e40000000c00 */
[----:B0-----:R-:W-:Y:S01]  /*6330*/  FADD.FTZ R63, R71, R64 ;  /* 0x00000040473f7221 */ /* 0x001fe20000010000 */
[----:B------:R-:W-:Y:S01]  /*6340*/  FADD.FTZ R62, R70, R65 ;  /* 0x00000041463e7221 */ /* 0x000fe20000010000 */
[C---:B------:R-:W-:Y:S01]  /*6350*/  FFMA.FTZ R60, R68.reuse, R60, -R67 ;  /* 0x0000003c443c7223 */ /* 0x040fe20000010843 */
[----:B------:R-:W-:Y:S01]  /*6360*/  FFMA.FTZ R61, R68, R61, R66 ;  /* 0x0000003d443d7223 */ /* 0x000fe20000010042 */
[C---:B------:R-:W-:Y:S01]  /*6370*/  FMUL.FTZ R65, R73.reuse, R63 ;  /* 0x0000003f49417220 */ /* 0x040fe20000410000 */
[----:B------:R-:W-:-:S03]  /*6380*/  FMUL.FTZ R64, R73, R62 ;  /* 0x0000003e49407220 */ /* 0x000fc60000410000 */
[C---:B------:R-:W-:Y:S01]  /*6390*/  FFMA.FTZ R67, R72.reuse, R62, -R65 ;  /* 0x0000003e48437223 */ /* 0x040fe20000010841 */
[C---:B------:R-:W-:Y:S01]  /*63a0*/  FFMA.FTZ R66, R72.reuse, R63, R64 ;  /* 0x0000003f48427223 */ /* 0x040fe20000010040 */
[CC--:B------:R-:W-:Y:S01]  /*63b0*/  FMUL.FTZ R65, R73.reuse, R61.reuse ;  /* 0x0000003d49417220 */ /* 0x0c0fe20000410000 */
[-C--:B------:R-:W-:Y:S01]  /*63c0*/  FMUL.FTZ R64, R73, R60.reuse ;  /* 0x0000003c49407220 */ /* 0x080fe20000410000 */
[----:B------:R0:W-:Y:S02]  /*63d0*/  STS.128 [R190+0x6390], R60 ;  /* 0x0063903cbe007388 */ /* 0x0001e40000000c00 */
[C---:B0-----:R-:W-:Y:S01]  /*63e0*/  FFMA.FTZ R60, R72.reuse, R60, -R65 ;  /* 0x0000003c483c7223 */ /* 0x041fe20000010841 */
[----:B------:R-:W-:Y:S01]  /*63f0*/  FFMA.FTZ R61, R72, R61, R64 ;  /* 0x0000003d483d7223 */ /* 0x000fe20000010040 */
[----:B------:R-:W-:Y:S01]  /*6400*/  FADD.FTZ R62, R74, R67 ;  /* 0x000000434a3e7221 */ /* 0x000fe20000010000 */
[----:B------:R-:W-:-:S05]  /*6410*/  FADD.FTZ R63, R75, R66 ;  /* 0x000000424b3f7221 */ /* 0x000fca0000010000 */
[----:B------:R3:W-:Y:S02]  /*6420*/  STS.128 [R190+0x63a0], R60 ;  /* 0x0063a03cbe007388 */ /* 0x0007e40000000c00 */
.L_x_1433:
[----:B---3--:R-:W3:Y:S01]  /*6430*/  S2R R190, SR_TID.X ;  /* 0x0000000000be7919 */ /* 0x008ee20000002100 */
[----:B------:R-:W-:Y:S05]  /*6440*/  WARPSYNC.ALL ;  /* 0x0000000000007948 */ /* 0x000fea0003800000 */
[----:B---3--:R-:W-:Y:S01]  /*6450*/  LOP3.LUT P0, RZ, R190, 0x1f, RZ, 0xc0, !PT ;  /* 0x0000001fbeff7812 */ /* 0x008fe2000780c0ff */
[C---:B-----5:R-:W-:Y:S01]  /*6460*/  FMUL.FTZ R60, R140.reuse, R124 ;  /* 0x0000007c8c3c7220 */ /* 0x060fe20000410000 */
[----:B------:R-:W-:Y:S01]  /*6470*/  FMUL.FTZ R61, R140, R170 ;  /* 0x000000aa8c3d7220 */ /* 0x000fe20000410000 */
[----:B------:R-:W-:Y:S01]  /*6480*/  BAR.SYNC.DEFER_BLOCKING 0x0 ;  /* 0x0000000000007b1d */ /* 0x000fe20000010000 */
[----:B------:R-:W-:-:S02]  /*6490*/  HFMA2 R72, -RZ, RZ, 1.875, 0 ;  /* 0x3f800000ff487431 */ /* 0x000fc400000001ff */
[C---:B------:R-:W-:Y:S01]  /*64a0*/  FFMA.FTZ R62, R141.reuse, R170, -R60 ;  /* 0x000000aa8d3e7223 */ /* 0x040fe2000001083c */
[----:B------:R-:W-:Y:S01]  /*64b0*/  FFMA.FTZ R60, R141, R124, R61 ;  /* 0x0000007c8d3c7223 */ /* 0x000fe2000001003d */
[----:B------:R-:W-:Y:S02]  /*64c0*/  CS2R R74, SRZ ;  /* 0x00000000004a7805 */ /* 0x000fe4000001ff00 */
[----:B------:R-:W-:Y:S01]  /*64d0*/  MOV R73, RZ ;  /* 0x000000ff00497202 */ /* 0x000fe20000000f00 */
[----:B------:R-:W-:Y:S01]  /*64e0*/  FADD.FTZ R62, R105, R62 ;  /* 0x0000003e693e7221 */ /* 0x000fe20000010000 */
[----:B------:R-:W-:Y:S01]  /*64f0*/  FADD.FTZ R60, R125, R60 ;  /* 0x0000003c7d3c7221 */ /* 0x000fe20000010000 */
[----:B------:R-:W-:Y:S02]  /*6500*/  ISETP.GT.U32.AND P2, PT, R190, 0x1f, PT ;  /* 0x0000001fbe00780c */ /* 0x000fe40003f44070 */
[C---:B--2---:R-:W-:Y:S01]  /*6510*/  FMUL.FTZ R64, R142.reuse, R62 ;  /* 0x0000003e8e407220 */ /* 0x044fe20000410000 */
[----:B------:R-:W-:-:S03]  /*6520*/  FMUL.FTZ R61, R142, R60 ;  /* 0x0000003c8e3d7220 */ /* 0x000fc60000410000 */
[C---:B------:R-:W-:Y:S01]  /*6530*/  FFMA.FTZ R63, R143.reuse, R60, R64 ;  /* 0x0000003c8f3f7223 */ /* 0x040fe20000010040 */
[----:B------:R-:W-:Y:S01]  /*6540*/  FFMA.FTZ R65, R143, R62, -R61 ;  /* 0x0000003e8f417223 */ /* 0x000fe2000001083d */
[CC--:B01----:R-:W-:Y:S01]  /*6550*/  FMUL.FTZ R61, R141.reuse, R107.reuse ;  /* 0x0000006b8d3d7220 */ /* 0x0c3fe20000410000 */
[----:B------:R-:W-:Y:S01]  /*6560*/  FMUL.FTZ R60, R140, R107 ;  /* 0x0000006b8c3c7220 */ /* 0x000fe20000410000 */
[----:B------:R-:W-:Y:S01]  /*6570*/  FADD.FTZ R63, R126, R63 ;  /* 0x0000003f7e3f7221 */ /* 0x000fe20000010000 */
[----:B------:R-:W-:Y:S01]  /*6580*/  FADD.FTZ R65, R108, R65 ;  /* 0x000000416c417221 */ /* 0x000fe20000010000 */
[-C--:B------:R-:W-:Y:S01]  /*6590*/  FFMA.FTZ R61, -R140, R106.reuse, -R61 ;  /* 0x0000006a8c3d7223 */ /* 0x080fe2000001093d */
[----:B------:R-:W-:Y:S01]  /*65a0*/  FFMA.FTZ R60, R141, R106, -R60 ;  /* 0x0000006a8d3c7223 */ /* 0x000fe2000001083c */
[----:B------:R-:W-:Y:S02]  /*65b0*/  FMUL.FTZ R66, R144, R63 ;  /* 0x0000003f90427220 */ /* 0x000fe40000410000 */
[C---:B------:R-:W-:Y:S01]  /*65c0*/  FMUL.FTZ R62, R142.reuse, R61 ;  /* 0x0000003d8e3e7220 */ /* 0x040fe20000410000 */
[----:B------:R-:W-:Y:S01]  /*65d0*/  FMUL.FTZ R64, R142, R60 ;  /* 0x0000003c8e407220 */ /* 0x000fe20000410000 */
[----:B------:R-:W-:-:S02]  /*65e0*/  FFMA.FTZ R66, R145, R65, -R66 ;  /* 0x0000004191427223 */ /* 0x000fc40000010842 */
[C---:B------:R-:W-:Y:S01]  /*65f0*/  FFMA.FTZ R62, R143.reuse, R60, R62 ;  /* 0x0000003c8f3e7223 */ /* 0x040fe2000001003e */
[C---:B------:R-:W-:Y:S01]  /*6600*/  FMUL.FTZ R60, R144.reuse, R65 ;  /* 0x00000041903c7220 */ /* 0x040fe20000410000 */
[----:B------:R-:W-:Y:S01]  /*6610*/  FFMA.FTZ R64, R143, R61, -R64 ;  /* 0x0000003d8f407223 */ /* 0x000fe20000010840 */
[----:B------:R-:W-:Y:S02]  /*6620*/  FADD.FTZ R66, R109, R66 ;  /* 0x000000426d427221 */ /* 0x000fe40000010000 */
[----:B------:R-:W-:Y:S01]  /*6630*/  FFMA.FTZ R60, R145, R63, R60 ;  /* 0x0000003f913c7223 */ /* 0x000fe2000001003c */
[C---:B------:R-:W-:Y:S01]  /*6640*/  FMUL.FTZ R61, R144.reuse, R64 ;  /* 0x00000040903d7220 */ /* 0x040fe20000410000 */
[-C--:B------:R-:W-:Y:S02]  /*6650*/  FMUL.FTZ R63, R144, R62.reuse ;  /* 0x0000003e903f7220 */ /* 0x080fe40000410000 */
[----:B------:R-:W-:Y:S01]  /*6660*/  FADD.FTZ R60, R127, R60 ;  /* 0x0000003c7f3c7221 */ /* 0x000fe20000010000 */
[C---:B------:R-:W-:Y:S01]  /*6670*/  FFMA.FTZ R61, R145.reuse, R62, R61 ;  /* 0x0000003e913d7223 */ /* 0x040fe2000001003d */
[C---:B------:R-:W-:Y:S01]  /*6680*/  FMUL.FTZ R62, R146.reuse, R66 ;  /* 0x00000042923e7220 */ /* 0x040fe20000410000 */
[----:B------:R-:W-:Y:S01]  /*6690*/  FFMA.FTZ R63, R145, R64, -R63 ;  /* 0x00000040913f7223 */ /* 0x000fe2000001083f */
[----:B------:R-:W-:-:S02]  /*66a0*/  FMUL.FTZ R67, R146, R60 ;  /* 0x0000003c92437220 */ /* 0x000fc40000410000 */
[C---:B------:R-:W-:Y:S01]  /*66b0*/  FFMA.FTZ R65, R147.reuse, R60, R62 ;  /* 0x0000003c93417223 */ /* 0x040fe2000001003e */
[C---:B------:R-:W-:Y:S01]  /*66c0*/  FMUL.FTZ R62, R146.reuse, R61 ;  /* 0x0000003d923e7220 */ /* 0x040fe20000410000 */
[C---:B------:R-:W-:Y:S01]  /*66d0*/  FFMA.FTZ R67, R147.reuse, R66, -R67 ;  /* 0x0000004293437223 */ /* 0x040fe20000010843 */
[-C--:B------:R-:W-:Y:S01]  /*66e0*/  FMUL.FTZ R60, R146, R63.reuse ;  /* 0x0000003f923c7220 */ /* 0x080fe20000410000 */
[----:B------:R-:W-:Y:S01]  /*66f0*/  FADD.FTZ R65, R128, R65 ;  /* 0x0000004180417221 */ /* 0x000fe20000010000 */
[C---:B------:R-:W-:Y:S01]  /*6700*/  FFMA.FTZ R62, R147.reuse, R63, -R62 ;  /* 0x0000003f933e7223 */ /* 0x040fe2000001083e */
[----:B------:R-:W-:Y:S01]  /*6710*/  FADD.FTZ R67, R110, R67 ;  /* 0x000000436e437221 */ /* 0x000fe20000010000 */
[----:B------:R-:W-:Y:S01]  /*6720*/  FFMA.FTZ R60, R147, R61, R60 ;  /* 0x0000003d933c7223 */ /* 0x000fe2000001003c */
[C---:B------:R-:W-:Y:S01]  /*6730*/  FMUL.FTZ R66, R148.reuse, R65 ;  /* 0x0000004194427220 */ /* 0x040fe20000410000 */
[C---:B------:R-:W-:Y:S01]  /*6740*/  FMUL.FTZ R61, R148.reuse, R62 ;  /* 0x0000003e943d7220 */ /* 0x040fe20000410000 */
[CC--:B------:R-:W-:Y:S01]  /*6750*/  FMUL.FTZ R64, R148.reuse, R67.reuse ;  /* 0x0000004394407220 */ /* 0x0c0fe20000410000 */
[-C--:B------:R-:W-:Y:S01]  /*6760*/  FMUL.FTZ R63, R148, R60.reuse ;  /* 0x0000003c943f7220 */ /* 0x080fe20000410000 */
[C---:B------:R-:W-:Y:S01]  /*6770*/  FFMA.FTZ R66, R149.reuse, R67, -R66 ;  /* 0x0000004395427223 */ /* 0x040fe20000010842 */
[C---:B------:R-:W-:Y:S01]  /*6780*/  FFMA.FTZ R61, R149.reuse, R60, R61 ;  /* 0x0000003c953d7223 */ /* 0x040fe2000001003d */
[C---:B------:R-:W-:Y:S01]  /*6790*/  FFMA.FTZ R64, R149.reuse, R65, R64 ;  /* 0x0000004195407223 */ /* 0x040fe20000010040 */
[----:B------:R-:W-:Y:S01]  /*67a0*/  FFMA.FTZ R63, R149, R62, -R63 ;  /* 0x0000003e953f7223 */ /* 0x000fe2000001083f */
[----:B------:R-:W-:Y:S01]  /*67b0*/  FADD.FTZ R66, R111, R66 ;  /* 0x000000426f427221 */ /* 0x000fe20000010000 */
[----:B------:R-:W-:Y:S01]  /*67c0*/  FMUL.FTZ R62, R150, R61 ;  /* 0x0000003d963e7220 */ /* 0x000fe20000410000 */
[----:B------:R-:W-:-:S02]  /*67d0*/  FADD.FTZ R64, R129, R64 ;  /* 0x0000004081407221 */ /* 0x000fc40000010000 */
[C---:B------:R-:W-:Y:S01]  /*67e0*/  FMUL.FTZ R60, R150.reuse, R66 ;  /* 0x00000042963c7220 */ /* 0x040fe20000410000 */
[CC--:B------:R-:W-:Y:S01]  /*67f0*/  FFMA.FTZ R62, R151.reuse, R63.reuse, -R62 ;  /* 0x0000003f973e7223 */ /* 0x0c0fe2000001083e */
[CC--:B------:R-:W-:Y:S02]  /*6800*/  FMUL.FTZ R67, R150.reuse, R64.reuse ;  /* 0x0000004096437220 */ /* 0x0c0fe40000410000 */
[C---:B------:R-:W-:Y:S01]  /*6810*/  FFMA.FTZ R65, R151.reuse, R64, R60 ;  /* 0x0000004097417223 */ /* 0x040fe2000001003c */
[----:B------:R-:W-:Y:S01]  /*6820*/  FMUL.FTZ R60, R150, R63 ;  /* 0x0000003f963c7220 */ /* 0x000fe20000410000 */
[C---:B------:R-:W-:Y:S02]  /*6830*/  FFMA.FTZ R67, R151.reuse, R66, -R67 ;  /* 0x0000004297437223 */ /* 0x040fe40000010843 */
[----:B------:R-:W-:Y:S01]  /*6840*/  FADD.FTZ R65, R130, R65 ;  /* 0x0000004182417221 */ /* 0x000fe20000010000 */
[----:B------:R-:W-:Y:S01]  /*6850*/  FFMA.FTZ R60, R151, R61, R60 ;  /* 0x0000003d973c7223 */ /* 0x000fe2000001003c */
[----:B------:R-:W-:Y:S01]  /*6860*/  FADD.FTZ R67, R112, R67 ;  /* 0x0000004370437221 */ /* 0x000fe20000010000 */
[C---:B------:R-:W-:Y:S01]  /*6870*/  FMUL.FTZ R61, R152.reuse, R62 ;  /* 0x0000003e983d7220 */ /* 0x040fe20000410000 */
[C---:B------:R-:W-:Y:S01]  /*6880*/  FMUL.FTZ R66, R152.reuse, R65 ;  /* 0x0000004198427220 */ /* 0x040fe20000410000 */
[CC--:B------:R-:W-:Y:S01]  /*6890*/  FMUL.FTZ R63, R152.reuse, R60.reuse ;  /* 0x0000003c983f7220 */ /* 0x0c0fe20000410000 */
[-C--:B------:R-:W-:Y:S01]  /*68a0*/  FMUL.FTZ R64, R152, R67.reuse ;  /* 0x0000004398407220 */ /* 0x080fe20000410000 */
[C---:B------:R-:W-:Y:S01]  /*68b0*/  FFMA.FTZ R61, R153.reuse, R60, R61 ;  /* 0x0000003c993d7223 */ /* 0x040fe2000001003d */
[C---:B------:R-:W-:Y:S01]  /*68c0*/  FFMA.FTZ R66, R153.reuse, R67, -R66 ;  /* 0x0000004399427223 */ /* 0x040fe20000010842 */
[C---:B------:R-:W-:Y:S01]  /*68d0*/  FFMA.FTZ R63, R153.reuse, R62, -R63 ;  /* 0x0000003e993f7223 */ /* 0x040fe2000001083f */
[----:B------:R-:W-:Y:S01]  /*68e0*/  FFMA.FTZ R64, R153, R65, R64 ;  /* 0x0000004199407223 */ /* 0x000fe20000010040 */
[----:B------:R-:W-:Y:S01]  /*68f0*/  FMUL.FTZ R62, R154, R61 ;  /* 0x0000003d9a3e7220 */ /* 0x000fe20000410000 */
[----:B------:R-:W-:-:S02]  /*6900*/  FADD.FTZ R66, R113, R66 ;  /* 0x0000004271427221 */ /* 0x000fc40000010000 */
[----:B------:R-:W-:Y:S01]  /*6910*/  FADD.FTZ R64, R131, R64 ;  /* 0x0000004083407221 */ /* 0x000fe20000010000 */
[CC--:B------:R-:W-:Y:S01]  /*6920*/  FFMA.FTZ R62, R155.reuse, R63.reuse, -R62 ;  /* 0x0000003f9b3e7223 */ /* 0x0c0fe2000001083e */
[C---:B------:R-:W-:Y:S02]  /*6930*/  FMUL.FTZ R60, R154.reuse, R66 ;  /* 0x000000429a3c7220 */ /* 0x040fe40000410000 */
        /* <DEDUP_REMOVED lines=54> */
[----:B------:R-:W-:-:S02]  /*6ca0*/  FFMA.FTZ R64, R165, R65, R64 ;  /* 0x00000041a5407223 */ /* 0x000fc40000010040 */
[----:B------:R-:W-:Y:S02]  /*6cb0*/  FADD.FTZ R66, R119, R66 ;  /* 0x0000004277427221 */ /* 0x000fe40000010000 */
[----:B------:R-:W-:Y:S02]  /*6cc0*/  FADD.FTZ R64, R137, R64 ;  /* 0x0000004089407221 */ /* 0x000fe40000010000 */
[C---:B------:R-:W-:Y:S02]  /*6cd0*/  FMUL.FTZ R62, R166.reuse, R66 ;  /* 0x00000042a63e7220 */ /* 0x040fe40000410000 */
[CC--:B------:R-:W-:Y:S02]  /*6ce0*/  FMUL.FTZ R65, R166.reuse, R64.reuse ;  /* 0x00000040a6417220 */ /* 0x0c0fe40000410000 */
[C---:B------:R-:W-:Y:S01]  /*6cf0*/  FFMA.FTZ R63, R167.reuse, R64, R62 ;  /* 0x00000040a73f7223 */ /* 0x040fe2000001003e */
[----:B------:R-:W-:Y:S01]  /*6d00*/  MOV R62, UR45 ;  /* 0x0000002d003e7c02 */ /* 0x000fe20008000f00 */
[C---:B------:R-:W-:Y:S01]  /*6d10*/  FFMA.FTZ R67, R167.reuse, R66, -R65 ;  /* 0x00000042a7437223 */ /* 0x040fe20000010841 */
[-C--:B------:R-:W-:Y:S01]  /*6d20*/  FMUL.FTZ R66, R166, R60.reuse ;  /* 0x0000003ca6427220 */ /* 0x080fe20000410000 */
[----:B------:R-:W0:Y:S01]  /*6d30*/  LDS.64 R64, [R189+0x6378] ;  /* 0x00637800bd407984 */ /* 0x000e220000000a00 */
[----:B------:R-:W-:Y:S01]  /*6d40*/  ISETP.LE.OR P0, PT, R62, UR11, P0 ;  /* 0x0000000b3e007c0c */ /* 0x000fe20008703670 */
[----:B------:R-:W-:Y:S01]  /*6d50*/  FADD.FTZ R63, R138, R63 ;  /* 0x0000003f8a3f7221 */ /* 0x000fe20000010000 */
[-C--:B------:R-:W-:Y:S01]  /*6d60*/  FMUL.FTZ R62, R166, R61.reuse ;  /* 0x0000003da63e7220 */ /* 0x080fe20000410000 */
[C---:B------:R-:W-:Y:S01]  /*6d70*/  FFMA.FTZ R61, R167.reuse, R61, -R66 ;  /* 0x0000003da73d7223 */ /* 0x040fe20000010842 */
[----:B------:R-:W-:Y:S01]  /*6d80*/  FADD.FTZ R67, R120, R67 ;  /* 0x0000004378437221 */ /* 0x000fe20000010000 */
[----:B------:R-:W-:Y:S01]  /*6d90*/  FMUL.FTZ R66, R168, R63 ;  /* 0x0000003fa8427220 */ /* 0x000fe20000410000 */
[----:B------:R-:W-:-:S02]  /*6da0*/  FFMA.FTZ R60, R167, R60, R62 ;  /* 0x0000003ca73c7223 */ /* 0x000fc4000001003e */
[CC--:B------:R-:W-:Y:S01]  /*6db0*/  FMUL.FTZ R62, R168.reuse, R67.reuse ;  /* 0x00000043a83e7220 */ /* 0x0c0fe20000410000 */
[C---:B------:R-:W-:Y:S01]  /*6dc0*/  FFMA.FTZ R70, R169.reuse, R67, -R66 ;  /* 0x00000043a9467223 */ /* 0x040fe20000010842 */
[CC--:B------:R-:W-:Y:S02]  /*6dd0*/  FMUL.FTZ R66, R168.reuse, R60.reuse ;  /* 0x0000003ca8427220 */ /* 0x0c0fe40000410000 */
[C---:B------:R-:W-:Y:S01]  /*6de0*/  FFMA.FTZ R68, R169.reuse, R63, R62 ;  /* 0x0000003fa9447223 */ /* 0x040fe2000001003e */
[-C--:B------:R-:W-:Y:S01]  /*6df0*/  FMUL.FTZ R62, R168, R61.reuse ;  /* 0x0000003da83e7220 */ /* 0x080fe20000410000 */
[----:B------:R-:W-:Y:S01]  /*6e00*/  FFMA.FTZ R61, R169, R61, -R66 ;  /* 0x0000003da93d7223 */ /* 0x000fe20000010842 */
[----:B------:R-:W-:Y:S01]  /*6e10*/  VOTEU.ALL UP0, P0 ;  /* 0x0000000000ff7886 */ /* 0x000fe20000000000 */
[----:B------:R-:W-:Y:S01]  /*6e20*/  FADD.FTZ R63, R121, R70 ;  /* 0x00000046793f7221 */ /* 0x000fe20000010000 */
[----:B------:R-:W-:Y:S01]  /*6e30*/  FFMA.FTZ R60, R169, R60, R62 ;  /* 0x0000003ca93c7223 */ /* 0x000fe2000001003e */
[----:B------:R-:W-:-:S02]  /*6e40*/  FADD.FTZ R62, R139, R68 ;  /* 0x000000448b3e7221 */ /* 0x000fc40000010000 */
[----:B------:R-:W-:-:S09]  /*6e50*/  @!UP0 ULEA UR28, UR8, UR22, 0x4 ;  /* 0x00000016081c8291 */ /* 0x000fd2000f8e20ff */
[----:B------:R-:W1:Y:S04]  /*6e60*/  @!P0 LDS.128 R72, [UR28+0x8b80] ;  /* 0x008b801cff488984 */ /* 0x000e680008000c00 */
[----:B------:R2:W-:Y:S01]  /*6e70*/  STS.128 [R189+0x6d80], R60 ;  /* 0x006d803cbd007388 */ /* 0x0005e20000000c00 */
[C---:B0-----:R-:W-:Y:S01]  /*6e80*/  FMUL.FTZ R67, R123.reuse, R64 ;  /* 0x000000407b437220 */ /* 0x041fe20000410000 */
[----:B------:R-:W-:-:S03]  /*6e90*/  FMUL.FTZ R123, R123, R65 ;  /* 0x000000417b7b7220 */ /* 0x000fc60000410000 */
[C---:B------:R-:W-:Y:S01]  /*6ea0*/  FFMA.FTZ R66, R122.reuse, R65, R67 ;  /* 0x000000417a427223 */ /* 0x040fe20000010043 */
[----:B------:R-:W-:-:S03]  /*6eb0*/  FFMA.FTZ R64, R122, R64, -R123 ;  /* 0x000000407a407223 */ /* 0x000fc6000001087b */
[C---:B------:R-:W-:Y:S01]  /*6ec0*/  FFMA.FTZ R192, R49.reuse, R192, R66 ;  /* 0x000000c031c07223 */ /* 0x040fe20000010042 */
[----:B------:R-:W-:-:S03]  /*6ed0*/  FFMA.FTZ R191, R49, R191, R64 ;  /* 0x000000bf31bf7223 */ /* 0x000fc60000010040 */
[----:B------:R-:W-:-:S04]  /*6ee0*/  FMUL.FTZ R64, R168, R192 ;  /* 0x000000c0a8407220 */ /* 0x000fc80000410000 */
[----:B------:R-:W-:-:S04]  /*6ef0*/  FFMA.FTZ R65, R169, R191, -R64 ;  /* 0x000000bfa9417223 */ /* 0x000fc80000010840 */
[----:B------:R-:W-:Y:S01]  /*6f00*/  FFMA.FTZ R194, R48, R194, R65 ;  /* 0x000000c230c27223 */ /* 0x000fe20000010041 */
[----:B------:R-:W-:-:S04]  /*6f10*/  FMUL.FTZ R65, R168, R191 ;  /* 0x000000bfa8417220 */ /* 0x000fc80000410000 */
[----:B--2---:R-:W-:-:S04]  /*6f20*/  FFMA.FTZ R60, R169, R192, R65 ;  /* 0x000000c0a93c7223 */ /* 0x004fc80000010041 */
[----:B------:R-:W-:Y:S01]  /*6f30*/  FFMA.FTZ R193, R48, R193, R60 ;  /* 0x000000c130c17223 */ /* 0x000fe2000001003c */
[----:B------:R-:W-:-:S03]  /*6f40*/  FMUL.FTZ R60, R166, R194 ;  /* 0x000000c2a63c7220 */ /* 0x000fc60000410000 */
[-C--:B------:R-:W-:Y:S01]  /*6f50*/  FMUL.FTZ R61, R166, R193.reuse ;  /* 0x000000c1a63d7220 */ /* 0x080fe20000410000 */
[----:B------:R-:W-:-:S04]  /*6f60*/  FFMA.FTZ R60, R167, R193, R60 ;  /* 0x000000c1a73c7223 */ /* 0x000fc8000001003c */
[----:B------:R-:W-:Y:S01]  /*6f70*/  FFMA.FTZ R196, R47, R196, R60 ;  /* 0x000000c42fc47223 */ /* 0x000fe2000001003c */
[----:B------:R-:W-:-:S04]  /*6f80*/  FFMA.FTZ R60, R167, R194, -R61 ;  /* 0x000000c2a73c7223 */ /* 0x000fc8000001083d */
[----:B------:R-:W-:Y:S01]  /*6f90*/  FFMA.FTZ R195, R47, R195, R60 ;  /* 0x000000c32fc37223 */ /* 0x000fe2000001003c */
[----:B------:R-:W-:-:S04]  /*6fa0*/  FMUL.FTZ R60, R164, R196 ;  /* 0x000000c4a43c7220 */ /* 0x000fc80000410000 */
[----:B------:R-:W-:-:S04]  /*6fb0*/  FFMA.FTZ R61, R165, R195, -R60 ;  /* 0x000000c3a53d7223 */ /* 0x000fc8000001083c */
[----:B------:R-:W-:Y:S01]  /*6fc0*/  FFMA.FTZ R198, R46, R198, R61 ;  /* 0x000000c62ec67223 */ /* 0x000fe2000001003d */
[----:B------:R-:W-:-:S04]  /*6fd0*/  FMUL.FTZ R61, R164, R195 ;  /* 0x000000c3a43d7220 */ /* 0x000fc80000410000 */
[----:B------:R-:W-:-:S04]  /*6fe0*/  FFMA.FTZ R60, R165, R196, R61 ;  /* 0x000000c4a53c7223 */ /* 0x000fc8000001003d */
        /* <DEDUP_REMOVED lines=39> */
[----:B------:R-:W-:-:S03]  /*7260*/  FFMA.FTZ R60, R151, R209, R60 ;  /* 0x000000d1973c7223 */ /* 0x000fc6000001003c */
[----:B------:R-:W-:Y:S01]  /*7270*/  FFMA.FTZ R61, R151, R210, -R61 ;  /* 0x000000d2973d7223 */ /* 0x000fe2000001083d */
[----:B------:R-:W-:-:S03]  /*7280*/  FFMA.FTZ R211, R39, R211, R60 ;  /* 0x000000d327d37223 */ /* 0x000fc6000001003c */
[----:B------:R-:W-:Y:S01]  /*7290*/  FFMA.FTZ R212, R39, R212, R61 ;  /* 0x000000d427d47223 */ /* 0x000fe2000001003d */
[----:B------:R-:W-:-:S04]  /*72a0*/  FMUL.FTZ R60, R148, R211 ;  /* 0x000000d3943c7220 */ /* 0x000fc80000410000 */
[-C--:B------:R-:W-:Y:S01]  /*72b0*/  FFMA.FTZ R61, R149, R212.reuse, -R60 ;  /* 0x000000d4953d7223 */ /* 0x080fe2000001083c */
[----:B------:R-:W-:-:S03]  /*72c0*/  FMUL.FTZ R60, R148, R212 ;  /* 0x000000d4943c7220 */ /* 0x000fc60000410000 */
[----:B------:R-:W-:Y:S01]  /*72d0*/  FFMA.FTZ R214, R38, R214, R61 ;  /* 0x000000d626d67223 */ /* 0x000fe2000001003d */
        /* <DEDUP_REMOVED lines=26> */
[----:B------:R-:W-:Y:S06]  /*7480*/  BAR.SYNC.DEFER_BLOCKING 0x0 ;  /* 0x0000000000007b1d */ /* 0x000fec0000010000 */
[----:B-1----:R-:W-:Y:S05]  /*7490*/  @P2 BRA `(.L_x_1440) ;  /* 0x0000000c00802947 */ /* 0x002fea0003800000 */
        /* <DEDUP_REMOVED lines=14> */
[CC--:B-1----:R-:W-:Y:S01]  /*7580*/  FMUL.FTZ R77, R61.reuse, R246.reuse ;  /* 0x000000f63d4d7220 */ /* 0x0c2fe20000410000 */
        /* <DEDUP_REMOVED lines=25> */
[----:B------:R0:W1:Y:S04]  /*7720*/  SHFL.DOWN PT, R77, R245, 0x1, 0x1f ;  /* 0x08201f00f54d7f89 */ /* 0x00006800000e0000 */
[----:B------:R0:W2:Y:S04]  /*7730*/  SHFL.DOWN PT, R78, R246, 0x1, 0x1f ;  /* 0x08201f00f64e7f89 */ /* 0x0000a800000e0000 */
[----:B------:R0:W3:Y:S04]  /*7740*/  SHFL.DOWN PT, R123, R247, 0x1, 0x1f ;  /* 0x08201f00f77b7f89 */ /* 0x0000e800000e0000 */
[----:B------:R0:W4:Y:S02]  /*7750*/  SHFL.DOWN PT, R76, R248, 0x1, 0x1f ;  /* 0x08201f00f84c7f89 */ /* 0x00012400000e0000 */
.L_x_1582:
[----:B------:R-:W-:Y:S04]  /*7760*/  BSSY.RECONVERGENT B0, `(.L_x_1442) ;  /* 0x000000e000007945 */ /* 0x000fe80003800200 */
[----:B------:R-:W-:Y:S05]  /*7770*/  @!P2 BRA `(.L_x_1443) ;  /* 0x000000000030a947 */ /* 0x000fea0003800000 */
[-C--:B----4-:R-:W-:Y:S01]  /*7780*/  FMUL.FTZ R79, R246, R76.reuse ;  /* 0x0000004cf64f7220 */ /* 0x090fe20000410000 */
[----:B------:R-:W-:-:S03]  /*7790*/  FMUL.FTZ R76, R245, R76 ;  /* 0x0000004cf54c7220 */ /* 0x000fc60000410000 */
[-C--:B---3--:R-:W-:Y:S01]  /*77a0*/  FFMA.FTZ R79, R245, R123.reuse, -R79 ;  /* 0x0000007bf54f7223 */ /* 0x088fe2000001084f */
[----:B------:R-:W-:-:S03]  /*77b0*/  FFMA.FTZ R76, R246, R123, R76 ;  /* 0x0000007bf64c7223 */ /* 0x000fc6000001004c */
[----:B0-----:R-:W-:Y:S01]  /*77c0*/  FADD.FTZ R247, R247, R79 ;  /* 0x0000004ff7f77221 */ /* 0x001fe20000010000 */
[----:B------:R-:W-:Y:S01]  /*77d0*/  FADD.FTZ R248, R248, R76 ;  /* 0x0000004cf8f87221 */ /* 0x000fe20000010000 */
[-C--:B--2---:R-:W-:Y:S01]  /*77e0*/  FMUL.FTZ R76, R246, R78.reuse ;  /* 0x0000004ef64c7220 */ /* 0x084fe20000410000 */
[----:B------:R-:W-:-:S03]  /*77f0*/  FMUL.FTZ R78, R245, R78 ;  /* 0x0000004ef54e7220 */ /* 0x000fc60000410000 */
[C---:B-1----:R-:W-:Y:S01]  /*7800*/  FFMA.FTZ R76, R77.reuse, R245, -R76 ;  /* 0x000000f54d4c7223 */ /* 0x042fe2000001084c */
[----:B------:R-:W-:-:S04]  /*7810*/  FFMA.FTZ R78, R77, R246, R78 ;  /* 0x000000f64d4e7223 */ /* 0x000fc8000001004e */
[----:B------:R-:W-:Y:S02]  /*7820*/  MOV R245, R76 ;  /* 0x0000004c00f57202 */ /* 0x000fe40000000f00 */
[----:B------:R-:W-:-:S07]  /*7830*/  MOV R246, R78 ;  /* 0x0000004e00f67202 */ /* 0x000fce0000000f00 */
.L_x_1443:
[----:B------:R-:W-:Y:S05]  /*7840*/  BSYNC.RECONVERGENT B0 ;  /* 0x0000000000007941 */ /* 0x000fea0003800200 */
.L_x_1442:
[----:B------:R-:W-:Y:S01]  /*7850*/  UMOV UR28, 0xffffffff ;  /* 0xffffffff001c7882 */ /* 0x000fe20000000000 */
[----:B------:R-:W-:Y:S02]  /*7860*/  ISETP.GT.U32.AND P2, PT, R82, 0x1d, PT ;  /* 0x0000001d5200780c */ /* 0x000fe40003f44070 */
[----:B------:R-:W-:Y:S11]  /*7870*/  BRA.DIV UR28, `(.L_x_1444) ;  /* 0x0000006e1cb47947 */ /* 0x000ff6000b800000 */
[----:B-1----:R1:W0:Y:S04]  /*7880*/  SHFL.DOWN PT, R77, R245, 0x2, 0x1f ;  /* 0x08401f00f54d7f89 */ /* 0x00222800000e0000 */
[----:B--2---:R1:W2:Y:S04]  /*7890*/  SHFL.DOWN PT, R78, R246, 0x2, 0x1f ;  /* 0x08401f00f64e7f89 */ /* 0x0042a800000e0000 */
[----:B---3--:R1:W3:Y:S04]  /*78a0*/  SHFL.DOWN PT, R123, R247, 0x2, 0x1f ;  /* 0x08401f00f77b7f89 */ /* 0x0082e800000e0000 */
[----:B------:R1:W0:Y:S02]  /*78b0*/  SHFL.DOWN PT, R79, R248, 0x2, 0x1f ;  /* 0x08401f00f84f7f89 */ /* 0x00022400000e0000 */
.L_x_1588:
[----:B------:R-:W-:Y:S04]  /*78c0*/  BSSY.RECONVERGENT B0, `(.L_x_1445) ;  /* 0x000000e000007945 */ /* 0x000fe80003800200 */
[----:B------:R-:W-:Y:S05]  /*78d0*/  @P2 BRA `(.L_x_1446) ;  /* 0x0000000000302947 */ /* 0x000fea0003800000 */
[-C--:B0---4-:R-:W-:Y:S01]  /*78e0*/  FMUL.FTZ R76, R246, R79.reuse ;  /* 0x0000004ff64c7220 */ /* 0x091fe20000410000 */
[----:B------:R-:W-:-:S03]  /*78f0*/  FMUL.FTZ R79, R245, R79 ;  /* 0x0000004ff54f7220 */ /* 0x000fc60000410000 */
[-C--:B---3--:R-:W-:Y:S01]  /*7900*/  FFMA.FTZ R76, R245, R123.reuse, -R76 ;  /* 0x0000007bf54c7223 */ /* 0x088fe2000001084c */
[----:B------:R-:W-:-:S03]  /*7910*/  FFMA.FTZ R79, R246, R123, R79 ;  /* 0x0000007bf64f7223 */ /* 0x000fc6000001004f */
[----:B-1----:R-:W-:Y:S01]  /*7920*/  FADD.FTZ R247, R247, R76 ;  /* 0x0000004cf7f77221 */ /* 0x002fe20000010000 */
[-C--:B--2---:R-:W-:Y:S01]  /*7930*/  FMUL.FTZ R76, R246, R78.reuse ;  /* 0x0000004ef64c7220 */ /* 0x084fe20000410000 */
[C---:B------:R-:W-:Y:S01]  /*7940*/  FMUL.FTZ R78, R245.reuse, R78 ;  /* 0x0000004ef54e7220 */ /* 0x040fe20000410000 */
[----:B------:R-:W-:Y:S02]  /*7950*/  FADD.FTZ R248, R248, R79 ;  /* 0x0000004ff8f87221 */ /* 0x000fe40000010000 */
[-C--:B------:R-:W-:Y:S01]  /*7960*/  FFMA.FTZ R76, R245, R77.reuse, -R76 ;  /* 0x0000004df54c7223 */ /* 0x080fe2000001084c */
[----:B------:R-:W-:-:S04]  /*7970*/  FFMA.FTZ R78, R246, R77, R78 ;  /* 0x0000004df64e7223 */ /* 0x000fc8000001004e */
[----:B------:R-:W-:Y:S02]  /*7980*/  MOV R245, R76 ;  /* 0x0000004c00f57202 */ /* 0x000fe40000000f00 */
[----:B------:R-:W-:-:S07]  /*7990*/  MOV R246, R78 ;  /* 0x0000004e00f67202 */ /* 0x000fce0000000f00 */
.L_x_1446:
[----:B------:R-:W-:Y:S05]  /*79a0*/  BSYNC.RECONVERGENT B0 ;  /* 0x0000000000007941 */ /* 0x000fea0003800200 */
.L_x_1445:
[----:B------:R-:W-:Y:S01]  /*79b0*/  UMOV UR28, 0xffffffff ;  /* 0xffffffff001c7882 */ /* 0x000fe20000000000 */
[----:B------:R-:W-:Y:S02]  /*79c0*/  ISETP.GT.U32.AND P2, PT, R82, 0x1b, PT ;  /* 0x0000001b5200780c */ /* 0x000fe40003f44070 */
[----:B------:R-:W-:Y:S11]  /*79d0*/  BRA.DIV UR28, `(.L_x_1447) ;  /* 0x0000006e1cd07947 */ /* 0x000ff6000b800000 */
[----:B0-----:R0:W0:Y:S04]  /*79e0*/  SHFL.DOWN PT, R77, R245, 0x4, 0x1f ;  /* 0x08801f00f54d7f89 */ /* 0x00102800000e0000 */
[----:B--2---:R2:W0:Y:S04]  /*79f0*/  SHFL.DOWN PT, R78, R246, 0x4, 0x1f ;  /* 0x08801f00f64e7f89 */ /* 0x00442800000e0000 */
[----:B---3--:R2:W3:Y:S04]  /*7a00*/  SHFL.DOWN PT, R123, R247, 0x4, 0x1f ;  /* 0x08801f00f77b7f89 */ /* 0x0084e800000e0000 */
[----:B------:R2:W0:Y:S02]  /*7a10*/  SHFL.DOWN PT, R79, R248, 0x4, 0x1f ;  /* 0x08801f00f84f7f89 */ /* 0x00042400000e0000 */
.L_x_1594:
[----:B------:R-:W-:Y:S04]  /*7a20*/  BSSY.RECONVERGENT B0, `(.L_x_1448) ;  /* 0x000000e000007945 */ /* 0x000fe80003800200 */
[----:B------:R-:W-:Y:S05]  /*7a30*/  @P2 BRA `(.L_x_1449) ;  /* 0x0000000000302947 */ /* 0x000fea0003800000 */
[-C--:B0---4-:R-:W-:Y:S01]  /*7a40*/  FMUL.FTZ R76, R246, R79.reuse ;  /* 0x0000004ff64c7220 */ /* 0x091fe20000410000 */
[----:B------:R-:W-:-:S03]  /*7a50*/  FMUL.FTZ R79, R245, R79 ;  /* 0x0000004ff54f7220 */ /* 0x000fc60000410000 */
[-C--:B---3--:R-:W-:Y:S01]  /*7a60*/  FFMA.FTZ R76, R245, R123.reuse, -R76 ;  /* 0x0000007bf54c7223 */ /* 0x088fe2000001084c */
[----:B------:R-:W-:-:S03]  /*7a70*/  FFMA.FTZ R79, R246, R123, R79 ;  /* 0x0000007bf64f7223 */ /* 0x000fc6000001004f */
[----:B-12---:R-:W-:Y:S01]  /*7a80*/  FADD.FTZ R247, R247, R76 ;  /* 0x0000004cf7f77221 */ /* 0x006fe20000010000 */
[-C--:B------:R-:W-:Y:S01]  /*7a90*/  FMUL.FTZ R76, R246, R78.reuse ;  /* 0x0000004ef64c7220 */ /* 0x080fe20000410000 */
[C---:B------:R-:W-:Y:S01]  /*7aa0*/  FMUL.FTZ R78, R245.reuse, R78 ;  /* 0x0000004ef54e7220 */ /* 0x040fe20000410000 */
[----:B------:R-:W-:Y:S02]  /*7ab0*/  FADD.FTZ R248, R248, R79 ;  /* 0x0000004ff8f87221 */ /* 0x000fe40000010000 */
[-C--:B------:R-:W-:Y:S01]  /*7ac0*/  FFMA.FTZ R76, R245, R77.reuse, -R76 ;  /* 0x0000004df54c7223 */ /* 0x080fe2000001084c */
[----:B------:R-:W-:-:S04]  /*7ad0*/  FFMA.FTZ R78, R246, R77, R78 ;  /* 0x0000004df64e7223 */ /* 0x000fc8000001004e */
[----:B------:R-:W-:Y:S02]  /*7ae0*/  MOV R245, R76 ;  /* 0x0000004c00f57202 */ /* 0x000fe40000000f00 */
[----:B------:R-:W-:-:S07]  /*7af0*/  MOV R246, R78 ;  /* 0x0000004e00f67202 */ /* 0x000fce0000000f00 */
.L_x_1449:
[----:B------:R-:W-:Y:S05]  /*7b00*/  BSYNC.RECONVERGENT B0 ;  /* 0x0000000000007941 */ /* 0x000fea0003800200 */
.L_x_1448:
[----:B------:R-:W-:Y:S01]  /*7b10*/  UMOV UR28, 0xffffffff ;  /* 0xffffffff001c7882 */ /* 0x000fe20000000000 */
[----:B------:R-:W-:Y:S02]  /*7b20*/  ISETP.GT.U32.AND P2, PT, R82, 0x17, PT ;  /* 0x000000175200780c */ /* 0x000fe40003f44070 */
[----:B------:R-:W-:Y:S11]  /*7b30*/  BRA.DIV UR28, `(.L_x_1450) ;  /* 0x0000006e1cec7947 */ /* 0x000ff6000b800000 */
[----:B0-----:R0:W0:Y:S04]  /*7b40*/  SHFL.DOWN PT, R77, R245, 0x8, 0x1f ;  /* 0x09001f00f54d7f89 */ /* 0x00102800000e0000 */
[----:B------:R0:W0:Y:S04]  /*7b50*/  SHFL.DOWN PT, R78, R246, 0x8, 0x1f ;  /* 0x09001f00f64e7f89 */ /* 0x00002800000e0000 */
[----:B---3--:R3:W0:Y:S04]  /*7b60*/  SHFL.DOWN PT, R123, R247, 0x8, 0x1f ;  /* 0x09001f00f77b7f89 */ /* 0x00862800000e0000 */
[----:B------:R3:W0:Y:S02]  /*7b70*/  SHFL.DOWN PT, R79, R248, 0x8, 0x1f ;  /* 0x09001f00f84f7f89 */ /* 0x00062400000e0000 */
.L_x_1600:
[----:B------:R-:W-:Y:S04]  /*7b80*/  BSSY.RECONVERGENT B0, `(.L_x_1451) ;  /* 0x000000e000007945 */ /* 0x000fe80003800200 */
[----:B------:R-:W-:Y:S05]  /*7b90*/  @P2 BRA `(.L_x_1452) ;  /* 0x0000000000302947 */ /* 0x000fea0003800000 */
[-C--:B0---4-:R-:W-:Y:S01]  /*7ba0*/  FMUL.FTZ R76, R246, R79.reuse ;  /* 0x0000004ff64c7220 */ /* 0x091fe20000410000 */
[----:B------:R-:W-:-:S03]  /*7bb0*/  FMUL.FTZ R79, R245, R79 ;  /* 0x0000004ff54f7220 */ /* 0x000fc60000410000 */
[-C--:B------:R-:W-:Y:S01]  /*7bc0*/  FFMA.FTZ R76, R245, R123.reuse, -R76 ;  /* 0x0000007bf54c7223 */ /* 0x080fe2000001084c */
[----:B------:R-:W-:-:S03]  /*7bd0*/  FFMA.FTZ R79, R246, R123, R79 ;  /* 0x0000007bf64f7223 */ /* 0x000fc6000001004f */
[----:B-123--:R-:W-:Y:S01]  /*7be0*/  FADD.FTZ R247, R247, R76 ;  /* 0x0000004cf7f77221 */ /* 0x00efe20000010000 */
[-C--:B------:R-:W-:Y:S01]  /*7bf0*/  FMUL.FTZ R76, R246, R78.reuse ;  /* 0x0000004ef64c7220 */ /* 0x080fe20000410000 */
[C---:B------:R-:W-:Y:S01]  /*7c00*/  FMUL.FTZ R78, R245.reuse, R78 ;  /* 0x0000004ef54e7220 */ /* 0x040fe20000410000 */
[----:B------:R-:W-:Y:S02]  /*7c10*/  FADD.FTZ R248, R248, R79 ;  /* 0x0000004ff8f87221 */ /* 0x000fe40000010000 */
[-C--:B------:R-:W-:Y:S01]  /*7c20*/  FFMA.FTZ R76, R245, R77.reuse, -R76 ;  /* 0x0000004df54c7223 */ /* 0x080fe2000001084c */
[----:B------:R-:W-:-:S04]  /*7c30*/  FFMA.FTZ R78, R246, R77, R78 ;  /* 0x0000004df64e7223 */ /* 0x000fc8000001004e */
[----:B------:R-:W-:Y:S02]  /*7c40*/  MOV R245, R76 ;  /* 0x0000004c00f57202 */ /* 0x000fe40000000f00 */
[----:B------:R-:W-:-:S07]  /*7c50*/  MOV R246, R78 ;  /* 0x0000004e00f67202 */ /* 0x000fce0000000f00 */
.L_x_1452:
[----:B------:R-:W-:Y:S05]  /*7c60*/  BSYNC.RECONVERGENT B0 ;  /* 0x0000000000007941 */ /* 0x000fea0003800200 */
.L_x_1451:
[----:B------:R-:W-:Y:S01]  /*7c70*/  UMOV UR28, 0xffffffff ;  /* 0xffffffff001c7882 */ /* 0x000fe20000000000 */
[----:B------:R-:W-:Y:S02]  /*7c80*/  ISETP.GT.U32.AND P2, PT, R82, 0xf, PT ;  /* 0x0000000f5200780c */ /* 0x000fe40003f44070 */
[----:B------:R-:W-:Y:S11]  /*7c90*/  BRA.DIV UR28, `(.L_x_1453) ;  /* 0x000000721c087947 */ /* 0x000ff6000b800000 */
[----:B0-----:R0:W0:Y:S04]  /*7ca0*/  SHFL.DOWN PT, R77, R245, 0x10, 0x1f ;  /* 0x0a001f00f54d7f89 */ /* 0x00102800000e0000 */
[----:B------:R0:W0:Y:S04]  /*7cb0*/  SHFL.DOWN PT, R78, R246, 0x10, 0x1f ;  /* 0x0a001f00f64e7f89 */ /* 0x00002800000e0000 */
[----:B------:R0:W0:Y:S04]  /*7cc0*/  SHFL.DOWN PT, R123, R247, 0x10, 0x1f ;  /* 0x0a001f00f77b7f89 */ /* 0x00002800000e0000 */
[----:B------:R0:W0:Y:S02]  /*7cd0*/  SHFL.DOWN PT, R79, R248, 0x10, 0x1f ;  /* 0x0a001f00f84f7f89 */ /* 0x00002400000e0000 */
.L_x_1606:
        /* <DEDUP_REMOVED lines=14> */
.L_x_1455:
[----:B------:R-:W-:Y:S05]  /*7dc0*/  BSYNC.RECONVERGENT B0 ;  /* 0x0000000000007941 */ /* 0x000fea0003800200 */
.L_x_1454:
[----:B------:R-:W-:Y:S01]  /*7dd0*/  UMOV UR28, 0xffffffff ;  /* 0xffffffff001c7882 */ /* 0x000fe20000000000 */
[----:B------:R-:W-:Y:S02]  /*7de0*/  ISETP.NE.AND P2, PT, R190, 0x1f, PT ;  /* 0x0000001fbe00780c */ /* 0x000fe40003f45270 */
[----:B------:R-:W-:Y:S11]  /*7df0*/  BRA.DIV UR28, `(.L_x_1456) ;  /* 0x000000721c247947 */ /* 0x000ff6000b800000 */
[----:B------:R-:W4:Y:S04]  /*7e00*/  SHFL.IDX PT, R234, R246, RZ, 0x1f ;  /* 0x00001ffff6ea7589 */ /* 0x000f2800000e0000 */
[----:B------:R-:W5:Y:S04]  /*7e10*/  SHFL.IDX PT, R236, R245, RZ, 0x1f ;  /* 0x00001ffff5ec7589 */ /* 0x000f6800000e0000 */
[----:B0-----:R-:W0:Y:S04]  /*7e20*/  SHFL.IDX PT, R123, R247, RZ, 0x1f ;  /* 0x00001ffff77b7589 */ /* 0x001e2800000e0000 */
[----:B------:R-:W0:Y:S04]  /*7e30*/  SHFL.IDX PT, R225, R248, RZ, 0x1f ;  /* 0x00001ffff8e17589 */ /* 0x000e2800000e0000 */
[----:B-1----:R-:W1:Y:S04]  /*7e40*/  SHFL.DOWN PT, R245, R245, 0x1, 0x1f ;  /* 0x08201f00f5f57f89 */ /* 0x002e6800000e0000 */
[----:B--2---:R-:W2:Y:S01]  /*7e50*/  SHFL.DOWN PT, R246, R246, 0x1, 0x1f ;  /* 0x08201f00f6f67f89 */ /* 0x004ea200000e0000 */
[-C--:B----4-:R-:W-:Y:S01]  /*7e60*/  FMUL.FTZ R76, R75, R234.reuse ;  /* 0x000000ea4b4c7220 */ /* 0x090fe20000410000 */
[-C--:B------:R-:W-:Y:S01]  /*7e70*/  FMUL.FTZ R77, R73, R234.reuse ;  /* 0x000000ea494d7220 */ /* 0x080fe20000410000 */
[----:B------:R-:W-:Y:S01]  /*7e80*/  FMUL.FTZ R235, R72, R234 ;  /* 0x000000ea48eb7220 */ /* 0x000fe20000410000 */
[----:B---3--:R-:W3:Y:S01]  /*7e90*/  SHFL.DOWN PT, R247, R247, 0x1, 0x1f ;  /* 0x08201f00f7f77f89 */ /* 0x008ee200000e0000 */
[----:B-----5:R-:W-:-:S02]  /*7ea0*/  FFMA.FTZ R76, R74, R236, -R76 ;  /* 0x000000ec4a4c7223 */ /* 0x020fc4000001084c */
[----:B------:R-:W-:Y:S01]  /*7eb0*/  FFMA.FTZ R235, R73, R236, R235 ;  /* 0x000000ec49eb7223 */ /* 0x000fe200000100eb */
[----:B------:R-:W4:Y:S01]  /*7ec0*/  SHFL.DOWN PT, R248, R248, 0x1, 0x1f ;  /* 0x08201f00f8f87f89 */ /* 0x000f2200000e0000 */
[----:B0-----:R-:W-:Y:S01]  /*7ed0*/  FADD.FTZ R123, R123, R76 ;  /* 0x0000004c7b7b7221 */ /* 0x001fe20000010000 */
[----:B------:R-:W-:Y:S01]  /*7ee0*/  FMUL.FTZ R76, R74, R234 ;  /* 0x000000ea4a4c7220 */ /* 0x000fe20000410000 */
[-C--:B------:R-:W-:Y:S01]  /*7ef0*/  FFMA.FTZ R234, R72, R236.reuse, -R77 ;  /* 0x000000ec48ea7223 */ /* 0x080fe2000001084d */
[----:B------:R-:W0:Y:S02]  /*7f00*/  SHFL.IDX PT, R73, R73, RZ, 0x1f ;  /* 0x00001fff49497589 */ /* 0x000e2400000e0000 */
[----:B------:R-:W-:Y:S02]  /*7f10*/  FFMA.FTZ R76, R75, R236, R76 ;  /* 0x000000ec4b4c7223 */ /* 0x000fe4000001004c */
[----:B------:R-:W0:Y:S02]  /*7f20*/  SHFL.IDX PT, R72, R72, RZ, 0x1f ;  /* 0x00001fff48487589 */ /* 0x000e2400000e0000 */
[----:B------:R-:W-:-:S02]  /*7f30*/  FADD.FTZ R236, R225, R76 ;  /* 0x0000004ce1ec7221 */ /* 0x000fc40000010000 */
[----:B------:R-:W0:Y:S04]  /*7f40*/  SHFL.IDX PT, R74, R74, RZ, 0x1f ;  /* 0x00001fff4a4a7589 */ /* 0x000e2800000e0000 */
[----:B-12---:R-:W0:Y:S02]  /*7f50*/  SHFL.IDX PT, R75, R75, RZ, 0x1f ;  /* 0x00001fff4b4b7589 */ /* 0x006e2400000e0000 */
.L_x_1620:
[----:B------:R-:W-:Y:S04]  /*7f60*/  BSSY.RECONVERGENT B0, `(.L_x_1457) ;  /* 0x000000d000007945 */ /* 0x000fe80003800200 */
[----:B------:R-:W-:Y:S05]  /*7f70*/  @!P2 BRA `(.L_x_1458) ;  /* 0x00000000002ca947 */ /* 0x000fea0003800000 */
[-C--:B0-----:R-:W-:Y:S01]  /*7f80*/  FMUL.FTZ R76, R246, R73.reuse ;  /* 0x00000049f64c7220 */ /* 0x081fe20000410000 */
[----:B------:R-:W-:-:S03]  /*7f90*/  FMUL.FTZ R73, R245, R73 ;  /* 0x00000049f5497220 */ /* 0x000fc60000410000 */
[CC--:B------:R-:W-:Y:S01]  /*7fa0*/  FFMA.FTZ R76, R245.reuse, R72.reuse, -R76 ;  /* 0x00000048f54c7223 */ /* 0x0c0fe2000001084c */
[C---:B------:R-:W-:Y:S01]  /*7fb0*/  FFMA.FTZ R73, R246.reuse, R72, R73 ;  /* 0x00000048f6497223 */ /* 0x040fe20000010049 */
[-C--:B------:R-:W-:Y:S01]  /*7fc0*/  FMUL.FTZ R72, R246, R75.reuse ;  /* 0x0000004bf6487220 */ /* 0x080fe20000410000 */
[----:B------:R-:W-:-:S03]  /*7fd0*/  FMUL.FTZ R75, R245, R75 ;  /* 0x0000004bf54b7220 */ /* 0x000fc60000410000 */
[-C--:B------:R-:W-:Y:S01]  /*7fe0*/  FFMA.FTZ R72, R245, R74.reuse, -R72 ;  /* 0x0000004af5487223 */ /* 0x080fe20000010848 */
[----:B------:R-:W-:-:S03]  /*7ff0*/  FFMA.FTZ R75, R246, R74, R75 ;  /* 0x0000004af64b7223 */ /* 0x000fc6000001004b */
[----:B---3--:R-:W-:Y:S01]  /*8000*/  FADD.FTZ R74, R247, R72 ;  /* 0x00000048f74a7221 */ /* 0x008fe20000010000 */
[----:B----4-:R-:W-:Y:S01]  /*8010*/  FADD.FTZ R75, R248, R75 ;  /* 0x0000004bf84b7221 */ /* 0x010fe20000010000 */
[----:B------:R-:W-:-:S07]  /*8020*/  MOV R72, R76 ;  /* 0x0000004c00487202 */ /* 0x000fce0000000f00 */
.L_x_1458:
[----:B------:R-:W-:Y:S05]  /*8030*/  BSYNC.RECONVERGENT B0 ;  /* 0x0000000000007941 */ /* 0x000fea0003800200 */
.L_x_1457:
[C---:B0-----:R-:W-:Y:S01]  /*8040*/  FMUL.FTZ R76, R65.reuse, R75 ;  /* 0x0000004b414c7220 */ /* 0x041fe20000410000 */
[----:B------:R-:W-:Y:S01]  /*8050*/  FMUL.FTZ R77, R65, R72 ;  /* 0x00000048414d7220 */ /* 0x000fe20000410000 */
[----:B------:R0:W-:Y:S02]  /*8060*/  STS.128 [R122+0x6db0], R72 ;  /* 0x006db0487a007388 */ /* 0x0001e40000000c00 */
[C---:B------:R-:W-:Y:S01]  /*8070*/  FFMA.FTZ R76, R64.reuse, R74, -R76 ;  /* 0x0000004a404c7223 */ /* 0x040fe2000001084c */
[----:B------:R-:W-:-:S03]  /*8080*/  FFMA.FTZ R77, R64, R73, R77 ;  /* 0x00000049404d7223 */ /* 0x000fc6000001004d */
[----:B------:R-:W-:Y:S01]  /*8090*/  FADD.FTZ R78, R66, R76 ;  /* 0x0000004c424e7221 */ /* 0x000fe20000010000 */
[C---:B------:R-:W-:Y:S01]  /*80a0*/  FMUL.FTZ R76, R65.reuse, R73 ;  /* 0x00000049414c7220 */ /* 0x040fe20000410000 */
[----:B------:R-:W-:-:S03]  /*80b0*/  FMUL.FTZ R65, R65, R74 ;  /* 0x0000004a41417220 */ /* 0x000fc60000410000 */
[C---:B------:R-:W-:Y:S01]  /*80c0*/  FFMA.FTZ R76, R64.reuse, R72, -R76 ;  /* 0x00000048404c7223 */ /* 0x040fe2000001084c */
[----:B------:R-:W-:-:S04]  /*80d0*/  FFMA.FTZ R65, R64, R75, R65 ;  /* 0x0000004b40417223 */ /* 0x000fc80000010041 */
[----:B------:R-:W-:Y:S01]  /*80e0*/  FADD.FTZ R79, R67, R65 ;  /* 0x00000041434f7221 */ /* 0x000fe20000010000 */
        /* <DEDUP_REMOVED lines=27> */
.L_x_1440:
[----:B------:R-:W-:Y:S05]  /*82a0*/  WARPSYNC.ALL ;  /* 0x0000000000007948 */ /* 0x000fea0003800000 */
[----:B------:R-:W-:Y:S01]  /*82b0*/  ISETP.NE.AND P0, PT, R190, RZ, PT ;  /* 0x000000ffbe00720c */ /* 0x000fe20003f05270 */
[----:B------:R-:W-:Y:S01]  /*82c0*/  BAR.SYNC.DEFER_BLOCKING 0x0 ;  /* 0x0000000000007b1d */ /* 0x000fe20000010000 */
[----:B0-----:R-:W-:Y:S01]  /*82d0*/  MOV R67, UR40 ;  /* 0x0000002800437c02 */ /* 0x001fe20008000f00 */
[----:B------:R-:W-:Y:S01]  /*82e0*/  FMUL.FTZ R68, R17, R48 ;  /* 0x0000003011447220 */ /* 0x000fe20000410000 */
[----:B------:R-:W-:Y:S01]  /*82f0*/  FMUL.FTZ R79, R5, R36 ;  /* 0x00000024054f7220 */ /* 0x000fe20000410000 */
[----:B------:R-:W-:-:S02]  /*8300*/  HFMA2 R123, -RZ, RZ, 0, 7.8678131103515625e-06 ;  /* 0x00000084ff7b7431 */ /* 0x000fc400000001ff */
[----:B------:R-:W-:-:S06]  /*8310*/  FMUL.FTZ R70, R14, R45 ;  /* 0x0000002d0e467220 */ /* 0x000fcc0000410000 */
[----:B------:R-:W-:Y:S01]  /*8320*/  VOTEU.ALL UP0, P0 ;  /* 0x0000000000ff7886 */ /* 0x000fe20000000000 */
[----:B------:R-:W-:Y:S01]  /*8330*/  BSSY.RECONVERGENT B0, `(.L_x_1459) ;  /* 0x00001dc000007945 */ /* 0x000fe20003800200 */
[----:B------:R-:W-:-:S03]  /*8340*/  IMAD R123, R190, R123, UR22 ;  /* 0x00000016be7b7e24 */ /* 0x000fc6000f8e027b */
[----:B------:R-:W-:Y:S01]  /*8350*/  @!UP0 ULEA UR28, UR8, UR22, 0x4 ;  /* 0x00000016081c8291 */ /* 0x000fe2000f8e20ff */
[----:B------:R-:W0:Y:S08]  /*8360*/  LDS.64 R60, [R189+0x6d88] ;  /* 0x006d8800bd3c7984 */ /* 0x000e300000000a00 */
[----:B------:R1:W-:Y:S01]  /*8370*/  @!P0 STS.128 [UR28+0x8b80], R72 ;  /* 0x008b8048ff008988 */ /* 0x0003e20008000c1c */
[----:B------:R-:W-:-:S04]  /*8380*/  ULEA UR28, UR11, 0xfffff000, 0xc ;  /* 0xfffff0000b1c7891 */ /* 0x000fc8000f8e60ff */
[----:B------:R-:W-:Y:S02]  /*8390*/  USHF.R.S32.HI UR48, URZ, 0x1f, UR28 ;  /* 0x0000001fff307899 */ /* 0x000fe4000801141c */
[----:B------:R-:W-:Y:S01]  /*83a0*/  LOP3.LUT R62, R190, UR28, RZ, 0xfc, !PT ;  /* 0x0000001cbe3e7c12 */ /* 0x000fe2000f8efcff */
[----:B------:R-:W-:-:S03]  /*83b0*/  UMOV UR28, UR24 ;  /* 0x00000018001c7c82 */ /* 0x000fc60008000000 */
[----:B------:R-:W-:Y:S01]  /*83c0*/  MOV R63, UR48 ;  /* 0x00000030003f7c02 */ /* 0x000fe20008000f00 */
[----:B-1----:R-:W-:Y:S01]  /*83d0*/  FMUL.FTZ R74, R10, R41 ;  /* 0x000000290a4a7220 */ /* 0x002fe20000410000 */
[----:B------:R-:W-:Y:S01]  /*83e0*/  FMUL.FTZ R72, R12, R43 ;  /* 0x0000002b0c487220 */ /* 0x000fe20000410000 */
[----:B------:R-:W-:Y:S01]  /*83f0*/  IMAD.WIDE.U32 R66, R67, UR8, R62 ;  /* 0x0000000843427c25 */ /* 0x000fe2000f8e003e */
[----:B------:R-:W-:Y:S02]  /*8400*/  MOV R63, UR41 ;  /* 0x00000029003f7c02 */ /* 0x000fe40008000f00 */
[----:B------:R-:W-:-:S03]  /*8410*/  LEA R64, P2, R66, UR9, 0x2 ;  /* 0x0000000942407c11 */ /* 0x000fc6000f8410ff */
[----:B------:R-:W-:-:S05]  /*8420*/  IMAD R63, R63, UR8, R67 ;  /* 0x000000083f3f7c24 */ /* 0x000fca000f8e0243 */
[----:B------:R-:W-:Y:S01]  /*8430*/  LEA.HI.X R65, R66, UR10, R63, 0x2, P2 ;  /* 0x0000000a42417c11 */ /* 0x000fe200090f143f */
[-C--:B0-----:R-:W-:Y:S01]  /*8440*/  FMUL.FTZ R66, R60, R107.reuse ;  /* 0x0000006b3c427220 */ /* 0x081fe20000410000 */
[----:B------:R-:W-:-:S03]  /*8450*/  FMUL.FTZ R63, R61, R107 ;  /* 0x0000006b3d3f7220 */ /* 0x000fc60000410000 */
[-C--:B------:R-:W-:Y:S01]  /*8460*/  FFMA.FTZ R61, R61, R106.reuse, -R66 ;  /* 0x0000006a3d3d7223 */ /* 0x080fe20000010842 */
[----:B------:R-:W-:Y:S01]  /*8470*/  FMUL.FTZ R66, R18, R49 ;  /* 0x0000003112427220 */ /* 0x000fe20000410000 */
[----:B------:R-:W-:Y:S01]  /*8480*/  FFMA.FTZ R63, R60, R106, R63 ;  /* 0x0000006a3c3f7223 */ /* 0x000fe2000001003f */
[----:B------:R-:W-:Y:S01]  /*8490*/  FFMA.FTZ R60, R0, R191, RZ ;  /* 0x000000bf003c7223 */ /* 0x000fe200000100ff */
[----:B------:R-:W-:Y:S01]  /*84a0*/  FADD.FTZ R61, R170, R61 ;  /* 0x0000003daa3d7221 */ /* 0x000fe20000010000 */
[-C--:B------:R-:W-:Y:S01]  /*84b0*/  FFMA.FTZ R191, -R103, R66.reuse, R191 ;  /* 0x0000004267bf7223 */ /* 0x080fe200000101bf */
[----:B------:R-:W-:Y:S01]  /*84c0*/  FFMA.FTZ R66, R102, -R66, R192 ;  /* 0x8000004266427223 */ /* 0x000fe200000100c0 */
[----:B------:R-:W-:Y:S01]  /*84d0*/  FFMA.FTZ R192, R0, -R192, RZ ;  /* 0x800000c000c07223 */ /* 0x000fe200000100ff */
[----:B------:R-:W-:Y:S01]  /*84e0*/  FFMA.FTZ R67, R33, R194, R60 ;  /* 0x000000c221437223 */ /* 0x000fe2000001003c */
[-C--:B------:R-:W-:Y:S01]  /*84f0*/  FFMA.FTZ R194, -R101, R68.reuse, R194 ;  /* 0x0000004465c27223 */ /* 0x080fe200000101c2 */
[----:B------:R-:W-:Y:S01]  /*8500*/  FADD.FTZ R124, R124, R63 ;  /* 0x0000003f7c7c7221 */ /* 0x000fe20000010000 */
[----:B------:R-:W-:Y:S01]  /*8510*/  FFMA.FTZ R69, R33, -R193, R192 ;  /* 0x800000c121457223 */ /* 0x000fe200000100c0 */
[----:B------:R-:W-:Y:S01]  /*8520*/  FFMA.FTZ R193, R100, -R68, R193 ;  /* 0x8000004464c17223 */ /* 0x000fe200000100c1 */
[----:B------:R-:W-:Y:S01]  /*8530*/  FMUL.FTZ R68, R16, R47 ;  /* 0x0000002f10447220 */ /* 0x000fe20000410000 */
[----:B------:R-:W-:Y:S01]  /*8540*/  FFMA.FTZ R60, R32, R195, R67 ;  /* 0x000000c3203c7223 */ /* 0x000fe20000010043 */
[C---:B------:R-:W-:Y:S01]  /*8550*/  FMUL.FTZ R76, R140.reuse, R124 ;  /* 0x0000007c8c4c7220 */ /* 0x040fe20000410000 */
[-C--:B------:R-:W-:Y:S01]  /*8560*/  FMUL.FTZ R63, R140, R61.reuse ;  /* 0x0000003d8c3f7220 */ /* 0x080fe20000410000 */
[----:B------:R-:W-:Y:S01]  /*8570*/  FFMA.FTZ R67, R98, -R68, R196 ;  /* 0x8000004462437223 */ /* 0x000fe200000100c4 */
[----:B------:R-:W-:Y:S01]  /*8580*/  FFMA.FTZ R196, R32, -R196, R69 ;  /* 0x800000c420c47223 */ /* 0x000fe20000010045 */
[----:B------:R-:W-:Y:S01]  /*8590*/  FFMA.FTZ R69, R31, R198, R60 ;  /* 0x000000c61f457223 */ /* 0x000fe2000001003c */
[CC--:B------:R-:W-:Y:S01]  /*85a0*/  FFMA.FTZ R78, R141.reuse, R61.reuse, -R76 ;  /* 0x0000003d8d4e7223 */ /* 0x0c0fe2000001084c */
[----:B------:R-:W-:Y:S01]  /*85b0*/  FFMA.FTZ R76, R141, R124, R63 ;  /* 0x0000007c8d4c7223 */ /* 0x000fe2000001003f */
[----:B------:R-:W-:Y:S01]  /*85c0*/  FMUL.FTZ R107, R180, R61 ;  /* 0x0000003db46b7220 */ /* 0x000fe20000410000 */
[----:B------:R-:W-:Y:S01]  /*85d0*/  FFMA.FTZ R60, R30, R199, R69 ;  /* 0x000000c71e3c7223 */ /* 0x000fe20000010045 */
[----:B------:R-:W-:Y:S01]  /*85e0*/  FADD.FTZ R105, R105, R78 ;  /* 0x0000004e69697221 */ /* 0x000fe20000010000 */
[----:B------:R-:W-:Y:S01]  /*85f0*/  FADD.FTZ R125, R125, R76 ;  /* 0x0000004c7d7d7221 */ /* 0x000fe20000010000 */
[----:B------:R-:W-:Y:S01]  /*8600*/  FMUL.FTZ R140, R4, R35 ;  /* 0x00000023048c7220 */ /* 0x000fe20000410000 */
[----:B------:R-:W-:Y:S01]  /*8610*/  FFMA.FTZ R71, R29, R202, R60 ;  /* 0x000000ca1d477223 */ /* 0x000fe2000001003c */
[C---:B------:R-:W-:Y:S01]  /*8620*/  FMUL.FTZ R76, R142.reuse, R105 ;  /* 0x000000698e4c7220 */ /* 0x040fe20000410000 */
[----:B------:R-:W-:Y:S01]  /*8630*/  FMUL.FTZ R142, R142, R125 ;  /* 0x0000007d8e8e7220 */ /* 0x000fe20000410000 */
[----:B------:R-:W-:Y:S01]  /*8640*/  FMUL.FTZ R63, R7, R38 ;  /* 0x00000026073f7220 */ /* 0x000fe20000410000 */
[----:B------:R-:W-:Y:S01]  /*8650*/  FFMA.FTZ R60, R28, R203, R71 ;  /* 0x000000cb1c3c7223 */ /* 0x000fe20000010047 */
[----:B------:R-:W-:Y:S01]  /*8660*/  FFMA.FTZ R195, -R99, R68, R195 ;  /* 0x0000004463c37223 */ /* 0x000fe200000101c3 */
[----:B------:R-:W-:Y:S01]  /*8670*/  FMUL.FTZ R68, R15, R46 ;  /* 0x0000002e0f447220 */ /* 0x000fe20000410000 */
[----:B------:R-:W-:Y:S01]  /*8680*/  FFMA.FTZ R199, -R95, R70, R199 ;  /* 0x000000465fc77223 */ /* 0x000fe200000101c7 */
[----:B------:R-:W-:Y:S01]  /*8690*/  FFMA.FTZ R73, R27, R206, R60 ;  /* 0x000000ce1b497223 */ /* 0x000fe2000001003c */
[----:B------:R-:W-:Y:S01]  /*86a0*/  FFMA.FTZ R69, R94, -R70, R200 ;  /* 0x800000465e457223 */ /* 0x000fe200000100c8 */
[-C--:B------:R-:W-:Y:S01]  /*86b0*/  FFMA.FTZ R198, -R97, R68.reuse, R198 ;  /* 0x0000004461c67223 */ /* 0x080fe200000101c6 */
[----:B------:R-:W-:Y:S01]  /*86c0*/  FFMA.FTZ R68, R96, -R68, R197 ;  /* 0x8000004460447223 */ /* 0x000fe200000100c5 */
[----:B------:R-:W-:Y:S01]  /*86d0*/  FFMA.FTZ R60, R26, R207, R73 ;  /* 0x000000cf1a3c7223 */ /* 0x000fe20000010049 */
[-C--:B------:R-:W-:Y:S01]  /*86e0*/  FFMA.FTZ R207, -R87, R74.reuse, R207 ;  /* 0x0000004a57cf7223 */ /* 0x080fe200000101cf */
[----:B------:R-:W-:Y:S01]  /*86f0*/  FFMA.FTZ R73, R86, -R74, R208 ;  /* 0x8000004a56497223 */ /* 0x000fe200000100d0 */
[----:B------:R-:W-:Y:S01]  /*8700*/  FMUL.FTZ R74, R9, R40 ;  /* 0x00000028094a7220 */ /* 0x000fe20000410000 */
[----:B------:R-:W-:Y:S01]  /*8710*/  FFMA.FTZ R75, R25, R210, R60 ;  /* 0x000000d2194b7223 */ /* 0x000fe2000001003c */
[----:B------:R-:W-:Y:S01]  /*8720*/  FMUL.FTZ R60, R8, R39 ;  /* 0x00000027083c7220 */ /* 0x000fe20000410000 */
[----:B------:R-:W-:Y:S01]  /*8730*/  FMUL.FTZ R70, R13, R44 ;  /* 0x0000002c0d467220 */ /* 0x000fe20000410000 */
[----:B------:R-:W-:Y:S01]  /*8740*/  FFMA.FTZ R210, -R85, R74, R210 ;  /* 0x0000004a55d27223 */ /* 0x000fe200000101d2 */
[----:B------:R-:W-:Y:S01]  /*8750*/  FFMA.FTZ R106, R24, R212, R75 ;  /* 0x000000d4186a7223 */ /* 0x000fe2000001004b */
[C---:B------:R-:W-:Y:S01]  /*8760*/  FFMA.FTZ R75, R143.reuse, R125, R76 ;  /* 0x0000007d8f4b7223 */ /* 0x040fe2000001004c */
[----:B------:R-:W-:Y:S01]  /*8770*/  FFMA.FTZ R143, R143, R105, -R142 ;  /* 0x000000698f8f7223 */ /* 0x000fe2000001088e */
[----:B------:R-:W-:Y:S01]  /*8780*/  FFMA.FTZ R212, -R83, R60, R212 ;  /* 0x0000003c53d47223 */ /* 0x000fe200000101d4 */
[----:B------:R-:W-:Y:S01]  /*8790*/  FFMA.FTZ R77, R23, R214, R106 ;  /* 0x000000d6174d7223 */ /* 0x000fe2000001006a */
[----:B------:R-:W-:Y:S01]  /*87a0*/  FADD.FTZ R126, R126, R75 ;  /* 0x0000004b7e7e7221 */ /* 0x000fe20000010000 */
[----:B------:R-:W-:Y:S01]  /*87b0*/  FADD.FTZ R108, R108, R143 ;  /* 0x0000008f6c6c7221 */ /* 0x000fe20000010000 */
[----:B------:R-:W-:Y:S01]  /*87c0*/  FMUL.FTZ R143, R3, R61 ;  /* 0x0000003d038f7220 */ /* 0x000fe20000410000 */
[----:B------:R-:W-:Y:S01]  /*87d0*/  FFMA.FTZ R122, R22, R216, R77 ;  /* 0x000000d8167a7223 */ /* 0x000fe2000001004d */
[C---:B------:R-:W-:Y:S01]  /*87e0*/  FMUL.FTZ R77, R144.reuse, R126 ;  /* 0x0000007e904d7220 */ /* 0x040fe20000410000 */
[-C--:B------:R-:W-:Y:S01]  /*87f0*/  FMUL.FTZ R76, R144, R108.reuse ;  /* 0x0000006c904c7220 */ /* 0x080fe20000410000 */
[----:B------:R-:W-:Y:S01]  /*8800*/  FMUL.FTZ R144, R125, UR29 ;  /* 0x0000001d7d907c20 */ /* 0x000fe20008410000 */
[----:B------:R-:W-:Y:S01]  /*8810*/  FMUL.FTZ R75, R6, R37 ;  /* 0x00000025064b7220 */ /* 0x000fe20000410000 */
[C---:B------:R-:W-:Y:S01]  /*8820*/  FFMA.FTZ R106, R145.reuse, R108, -R77 ;  /* 0x0000006c916a7223 */ /* 0x040fe2000001084d */
[----:B------:R-:W-:Y:S01]  /*8830*/  FFMA.FTZ R78, R145, R126, R76 ;  /* 0x0000007e914e7223 */ /* 0x000fe2000001004c */
[----:B------:R-:W-:Y:S01]  /*8840*/  FFMA.FTZ R77, R21, R218, R122 ;  /* 0x000000da154d7223 */ /* 0x000fe2000001007a */
[-C--:B------:R-:W-:Y:S01]  /*8850*/  FFMA.FTZ R218, -R175, R79.reuse, R218 ;  /* 0x0000004fafda7223 */ /* 0x080fe200000101da */
[----:B------:R-:W-:Y:S01]  /*8860*/  FADD.FTZ R109, R109, R106 ;  /* 0x0000006a6d6d7221 */ /* 0x000fe20000010000 */
[----:B------:R-:W-:Y:S01]  /*8870*/  FADD.FTZ R127, R127, R78 ;  /* 0x0000004e7f7f7221 */ /* 0x000fe20000010000 */
[----:B------:R-:W-:Y:S01]  /*8880*/  FFMA.FTZ R76, R176, -R79, R217 ;  /* 0x8000004fb04c7223 */ /* 0x000fe200000100d9 */
[----:B------:R-:W-:Y:S01]  /*8890*/  FFMA.FTZ R78, R20, R220, R77 ;  /* 0x000000dc144e7223 */ /* 0x000fe2000001004d */
[C---:B------:R-:W-:Y:S01]  /*88a0*/  FMUL.FTZ R122, R146.reuse, R109 ;  /* 0x0000006d927a7220 */ /* 0x040fe20000410000 */
[-C--:B------:R-:W-:Y:S01]  /*88b0*/  FMUL.FTZ R146, R146, R127.reuse ;  /* 0x0000007f92927220 */ /* 0x080fe20000410000 */
[----:B------:R-:W-:Y:S01]  /*88c0*/  FMUL.FTZ R77, R3, R34 ;  /* 0x00000022034d7220 */ /* 0x000fe20000410000 */
[----:B------:R-:W-:Y:S01]  /*88d0*/  FFMA.FTZ R220, -R177, R140, R220 ;  /* 0x0000008cb1dc7223 */ /* 0x000fe200000101dc */
[C---:B------:R-:W-:Y:S01]  /*88e0*/  FFMA.FTZ R79, R147.reuse, R127, R122 ;  /* 0x0000007f934f7223 */ /* 0x040fe2000001007a */
[----:B------:R-:W-:Y:S01]  /*88f0*/  FFMA.FTZ R147, R147, R109, -R146 ;  /* 0x0000006d93937223 */ /* 0x000fe20000010892 */
[-C--:B------:R-:W-:Y:S01]  /*8900*/  FFMA.FTZ R180, R180, -R77.reuse, R221 ;  /* 0x8000004db4b47223 */ /* 0x080fe200000100dd */
[C---:B------:R-:W-:Y:S01]  /*8910*/  FFMA.FTZ R77, -R179.reuse, R77, R222 ;  /* 0x0000004db34d7223 */ /* 0x040fe200000101de */
[----:B------:R-:W-:Y:S01]  /*8920*/  FADD.FTZ R128, R128, R79 ;  /* 0x0000004f80807221 */ /* 0x000fe20000010000 */
[----:B------:R-:W-:Y:S01]  /*8930*/  FADD.FTZ R79, R110, R147 ;  /* 0x000000936e4f7221 */ /* 0x000fe20000010000 */
[----:B------:R-:W-:Y:S01]  /*8940*/  FFMA.FTZ R179, R179, R124, R107 ;  /* 0x0000007cb3b37223 */ /* 0x000fe2000001006b */
[----:B------:R-:W-:Y:S01]  /*8950*/  FMUL.FTZ R122, R124, UR29 ;  /* 0x0000001d7c7a7c20 */ /* 0x000fe20008410000 */
[C---:B------:R-:W-:Y:S01]  /*8960*/  FMUL.FTZ R107, R61.reuse, UR29 ;  /* 0x0000001d3d6b7c20 */ /* 0x040fe20008410000 */
[CC--:B------:R-:W-:Y:S01]  /*8970*/  FMUL.FTZ R110, R148.reuse, R79.reuse ;  /* 0x0000004f946e7220 */ /* 0x0c0fe20000410000 */
[----:B------:R-:W-:Y:S01]  /*8980*/  FMUL.FTZ R148, R148, R128 ;  /* 0x0000008094947220 */ /* 0x000fe20000410000 */
[----:B------:R-:W-:Y:S01]  /*8990*/  FFMA.FTZ R141, R61, UR47, -R122 ;  /* 0x0000002f3d8d7c23 */ /* 0x000fe2000801087a */
[----:B------:R-:W-:Y:S01]  /*89a0*/  FMUL.FTZ R61, R3, R124 ;  /* 0x0000007c033d7220 */ /* 0x000fe20000410000 */
[C---:B------:R-:W-:Y:S01]  /*89b0*/  FFMA.FTZ R142, R149.reuse, R128, R110 ;  /* 0x00000080958e7223 */ /* 0x040fe2000001006e */
[----:B------:R-:W-:Y:S01]  /*89c0*/  FFMA.FTZ R148, R149, R79, -R148 ;  /* 0x0000004f95947223 */ /* 0x000fe20000010894 */
[----:B------:R-:W-:Y:S01]  /*89d0*/  FFMA.FTZ R110, R124, UR47, R107 ;  /* 0x0000002f7c6e7c23 */ /* 0x000fe2000801006b */
[C---:B------:R-:W-:Y:S01]  /*89e0*/  FMUL.FTZ R124, R180.reuse, R143 ;  /* 0x0000008fb47c7220 */ /* 0x040fe20000410000 */
[----:B------:R-:W-:Y:S01]  /*89f0*/  FADD.FTZ R129, R129, R142 ;  /* 0x0000008e81817221 */ /* 0x000fe20000010000 */
[----:B------:R-:W-:Y:S01]  /*8a00*/  FADD.FTZ R111, R111, R148 ;  /* 0x000000946f6f7221 */ /* 0x000fe20000010000 */
[----:B------:R-:W-:Y:S01]  /*8a10*/  FMUL.FTZ R122, R180, R141 ;  /* 0x0000008db47a7220 */ /* 0x000fe20000410000 */
[----:B------:R-:W-:Y:S01]  /*8a20*/  FFMA.FTZ R107, R77, R61, R124 ;  /* 0x0000003d4d6b7223 */ /* 0x000fe2000001007c */
[----:B------:R-:W-:Y:S01]  /*8a30*/  FMUL.FTZ R142, R105, UR29 ;  /* 0x0000001d698e7c20 */ /* 0x000fe20008410000 */
[C---:B------:R-:W-:Y:S01]  /*8a40*/  FMUL.FTZ R124, R150.reuse, R111 ;  /* 0x0000006f967c7220 */ /* 0x040fe20000410000 */
[----:B------:R-:W-:Y:S01]  /*8a50*/  FMUL.FTZ R150, R150, R129 ;  /* 0x0000008196967220 */ /* 0x000fe20000410000 */
[----:B------:R-:W-:Y:S01]  /*8a60*/  FFMA.FTZ R140, R178, -R140, R219 ;  /* 0x8000008cb28c7223 */ /* 0x000fe200000100db */
[----:B------:R-:W-:Y:S01]  /*8a70*/  FMUL.FTZ R180, R180, R61 ;  /* 0x0000003db4b47220 */ /* 0x000fe20000410000 */
[C---:B------:R-:W-:Y:S01]  /*8a80*/  FFMA.FTZ R141, R151.reuse, R129, R124 ;  /* 0x00000081978d7223 */ /* 0x040fe2000001007c */
[----:B------:R-:W-:Y:S01]  /*8a90*/  FFMA.FTZ R151, R151, R111, -R150 ;  /* 0x0000006f97977223 */ /* 0x000fe20000010896 */
[-C--:B------:R-:W-:Y:S01]  /*8aa0*/  FMUL.FTZ R178, R178, R105.reuse ;  /* 0x00000069b2b27220 */ /* 0x080fe20000410000 */
[----:B------:R-:W-:Y:S01]  /*8ab0*/  FMUL.FTZ R145, R4, R105 ;  /* 0x0000006904917220 */ /* 0x000fe20000410000 */
[----:B------:R-:W-:Y:S01]  /*8ac0*/  FADD.FTZ R130, R130, R141 ;  /* 0x0000008d82827221 */ /* 0x000fe20000010000 */
[----:B------:R-:W-:Y:S01]  /*8ad0*/  FFMA.FTZ R141, R105, UR47, -R144 ;  /* 0x0000002f698d7c23 */ /* 0x000fe20008010890 */
[----:B------:R-:W-:Y:S01]  /*8ae0*/  FMUL.FTZ R146, R34, R61 ;  /* 0x0000003d22927220 */ /* 0x000fe20000410000 */
[----:B------:R-:W-:Y:S01]  /*8af0*/  FADD.FTZ R112, R112, R151 ;  /* 0x0000009770707221 */ /* 0x000fe20000010000 */
[----:B------:R-:W-:Y:S01]  /*8b00*/  FFMA.FTZ R105, R125, UR47, R142 ;  /* 0x0000002f7d697c23 */ /* 0x000fe2000801008e */
[-C--:B------:R-:W-:Y:S01]  /*8b10*/  FFMA.FTZ R61, R77, R143.reuse, -R180 ;  /* 0x0000008f4d3d7223 */ /* 0x080fe200000108b4 */
[----:B------:R-:W-:Y:S01]  /*8b20*/  FMUL.FTZ R148, R34, R143 ;  /* 0x0000008f22947220 */ /* 0x000fe20000410000 */
[----:B------:R-:W-:Y:S01]  /*8b30*/  FMUL.FTZ R142, R152, R130 ;  /* 0x00000082988e7220 */ /* 0x000fe20000410000 */
[-C--:B------:R-:W-:Y:S01]  /*8b40*/  FFMA.FTZ R124, R177, R125.reuse, R178 ;  /* 0x0000007db17c7223 */ /* 0x080fe200000100b2 */
[----:B------:R-:W-:Y:S01]  /*8b50*/  FMUL.FTZ R143, R4, R125 ;  /* 0x0000007d048f7220 */ /* 0x000fe20000410000 */
[----:B------:R-:W-:Y:S01]  /*8b60*/  FMUL.FTZ R125, R140, R141 ;  /* 0x0000008d8c7d7220 */ /* 0x000fe20000410000 */
[-C--:B------:R-:W-:Y:S01]  /*8b70*/  FMUL.FTZ R141, R152, R112.reuse ;  /* 0x00000070988d7220 */ /* 0x080fe20000410000 */
[C---:B------:R-:W-:Y:S01]  /*8b80*/  FFMA.FTZ R144, R153.reuse, R112, -R142 ;  /* 0x0000007099907223 */ /* 0x040fe2000001088e */
[C---:B------:R-:W-:Y:S01]  /*8b90*/  FMUL.FTZ R147, R140.reuse, R145 ;  /* 0x000000918c937220 */ /* 0x040fe20000410000 */
[-C--:B------:R-:W-:Y:S01]  /*8ba0*/  FMUL.FTZ R149, R140, R143.reuse ;  /* 0x0000008f8c957220 */ /* 0x080fe20000410000 */
[----:B------:R-:W-:Y:S01]  /*8bb0*/  FFMA.FTZ R142, R153, R130, R141 ;  /* 0x00000082998e7223 */ /* 0x000fe2000001008d */
[----:B------:R-:W-:Y:S01]  /*8bc0*/  FADD.FTZ R113, R113, R144 ;  /* 0x0000009071717221 */ /* 0x000fe20000010000 */
[----:B------:R0:W-:Y:S01]  /*8bd0*/  STS [R123+0x2178], R146 ;  /* 0x002178927b007388 */ /* 0x0001e20000000800 */
[----:B------:R-:W-:Y:S01]  /*8be0*/  FFMA.FTZ R140, R220, R143, R147 ;  /* 0x0000008fdc8c7223 */ /* 0x000fe20000010093 */
[----:B------:R-:W-:Y:S01]  /*8bf0*/  FADD.FTZ R131, R131, R142 ;  /* 0x0000008e83837221 */ /* 0x000fe20000010000 */
[----:B------:R-:W-:Y:S01]  /*8c00*/  FMUL.FTZ R142, R154, R113 ;  /* 0x000000719a8e7220 */ /* 0x000fe20000410000 */
[----:B------:R-:W-:Y:S01]  /*8c10*/  FMUL.FTZ R147, R126, UR29 ;  /* 0x0000001d7e937c20 */ /* 0x000fe20008410000 */
[----:B------:R-:W-:Y:S01]  /*8c20*/  FFMA.FTZ R141, R220, R145, -R149 ;  /* 0x00000091dc8d7223 */ /* 0x000fe20000010895 */
[----:B------:R-:W-:Y:S01]  /*8c30*/  FMUL.FTZ R154, R154, R131 ;  /* 0x000000839a9a7220 */ /* 0x000fe20000410000 */
[C---:B------:R-:W-:Y:S01]  /*8c40*/  FMUL.FTZ R144, R35.reuse, R145 ;  /* 0x0000009123907220 */ /* 0x040fe20000410000 */
[C---:B------:R-:W-:Y:S01]  /*8c50*/  FMUL.FTZ R145, R108.reuse, UR29 ;  /* 0x0000001d6c917c20 */ /* 0x040fe20008410000 */
[----:B------:R-:W-:Y:S01]  /*8c60*/  FFMA.FTZ R147, R108, UR47, -R147 ;  /* 0x0000002f6c937c23 */ /* 0x000fe20008010893 */
[----:B0-----:R-:W-:Y:S01]  /*8c70*/  FMUL.FTZ R146, R35, R143 ;  /* 0x0000008f23927220 */ /* 0x001fe20000410000 */
[C---:B------:R-:W-:Y:S01]  /*8c80*/  FFMA.FTZ R143, R155.reuse, R131, R142 ;  /* 0x000000839b8f7223 */ /* 0x040fe2000001008e */
[----:B------:R-:W-:Y:S01]  /*8c90*/  FFMA.FTZ R155, R155, R113, -R154 ;  /* 0x000000719b9b7223 */ /* 0x000fe2000001089a */
[-C--:B------:R-:W-:Y:S01]  /*8ca0*/  FMUL.FTZ R176, R176, R108.reuse ;  /* 0x0000006cb0b07220 */ /* 0x080fe20000410000 */
[C---:B------:R-:W-:Y:S01]  /*8cb0*/  FMUL.FTZ R151, R5.reuse, R108 ;  /* 0x0000006c05977220 */ /* 0x040fe20000410000 */
[----:B------:R-:W-:Y:S01]  /*8cc0*/  FADD.FTZ R132, R132, R143 ;  /* 0x0000008f84847221 */ /* 0x000fe20000010000 */
[----:B------:R-:W-:Y:S01]  /*8cd0*/  FFMA.FTZ R143, R126, UR47, R145 ;  /* 0x0000002f7e8f7c23 */ /* 0x000fe20008010091 */
[----:B------:R-:W-:Y:S01]  /*8ce0*/  FADD.FTZ R114, R114, R155 ;  /* 0x0000009b72727221 */ /* 0x000fe20000010000 */
[----:B------:R-:W-:Y:S01]  /*8cf0*/  FMUL.FTZ R145, R76, R147 ;  /* 0x000000934c917220 */ /* 0x000fe20000410000 */
[C---:B------:R-:W-:Y:S01]  /*8d00*/  FMUL.FTZ R147, R156.reuse, R132 ;  /* 0x000000849c937220 */ /* 0x040fe20000410000 */
[----:B------:R-:W-:Y:S01]  /*8d10*/  FMUL.FTZ R149, R5, R126 ;  /* 0x0000007e05957220 */ /* 0x000fe20000410000 */
[-C--:B------:R-:W-:Y:S01]  /*8d20*/  FMUL.FTZ R108, R156, R114.reuse ;  /* 0x000000729c6c7220 */ /* 0x080fe20000410000 */
[----:B------:R0:W-:Y:S01]  /*8d30*/  STS [R123+0x217c], R148 ;  /* 0x00217c947b007388 */ /* 0x0001e20000000800 */
[----:B------:R-:W-:Y:S01]  /*8d40*/  FFMA.FTZ R142, R157, R114, -R147 ;  /* 0x000000729d8e7223 */ /* 0x000fe20000010893 */
[-C--:B------:R-:W-:Y:S01]  /*8d50*/  FFMA.FTZ R216, -R173, R75.reuse, R216 ;  /* 0x0000004badd87223 */ /* 0x080fe200000101d8 */
[----:B------:R-:W-:Y:S01]  /*8d60*/  FFMA.FTZ R108, R157, R132, R108 ;  /* 0x000000849d6c7223 */ /* 0x000fe2000001006c */
[----:B------:R1:W-:Y:S01]  /*8d70*/  STS [R123+0x2170], R146 ;  /* 0x002170927b007388 */ /* 0x0003e20000000800 */
[----:B------:R-:W-:Y:S01]  /*8d80*/  FADD.FTZ R115, R115, R142 ;  /* 0x0000008e73737221 */ /* 0x000fe20000010000 */
[----:B------:R-:W-:Y:S01]  /*8d90*/  FFMA.FTZ R75, R174, -R75, R215 ;  /* 0x8000004bae4b7223 */ /* 0x000fe200000100d7 */
[----:B------:R-:W-:Y:S01]  /*8da0*/  FADD.FTZ R133, R133, R108 ;  /* 0x0000006c85857221 */ /* 0x000fe20000010000 */
[----:B------:R2:W-:Y:S01]  /*8db0*/  STS [R123+0x2174], R144 ;  /* 0x002174907b007388 */ /* 0x0005e20000000800 */
[----:B------:R-:W-:Y:S01]  /*8dc0*/  FMUL.FTZ R142, R158, R115 ;  /* 0x000000739e8e7220 */ /* 0x000fe20000410000 */
[----:B0-----:R-:W-:Y:S01]  /*8dd0*/  FMUL.FTZ R148, R36, R149 ;  /* 0x0000009524947220 */ /* 0x001fe20000410000 */
[----:B------:R-:W-:Y:S01]  /*8de0*/  FMUL.FTZ R158, R158, R133 ;  /* 0x000000859e9e7220 */ /* 0x000fe20000410000 */
[----:B------:R-:W-:Y:S01]  /*8df0*/  FMUL.FTZ R150, R36, R151 ;  /* 0x0000009724967220 */ /* 0x000fe20000410000 */
[----:B------:R-:W-:Y:S01]  /*8e00*/  FFMA.FTZ R147, R159, R133, R142 ;  /* 0x000000859f937223 */ /* 0x000fe2000001008e */
[----:B-1----:R-:W-:Y:S01]  /*8e10*/  FMUL.FTZ R146, R127, UR29 ;  /* 0x0000001d7f927c20 */ /* 0x002fe20008410000 */
[----:B------:R0:W-:Y:S01]  /*8e20*/  STS [R123+0x2168], R148 ;  /* 0x002168947b007388 */ /* 0x0001e20000000800 */
[----:B------:R-:W-:Y:S01]  /*8e30*/  FMUL.FTZ R174, R174, R109 ;  /* 0x0000006daeae7220 */ /* 0x000fe20000410000 */
[----:B------:R-:W-:Y:S01]  /*8e40*/  FFMA.FTZ R159, R159, R115, -R158 ;  /* 0x000000739f9f7223 */ /* 0x000fe2000001089e */
[C---:B--2---:R-:W-:Y:S01]  /*8e50*/  FMUL.FTZ R144, R109.reuse, UR29 ;  /* 0x0000001d6d907c20 */ /* 0x044fe20008410000 */
[----:B------:R-:W-:Y:S01]  /*8e60*/  FFMA.FTZ R146, R109, UR47, -R146 ;  /* 0x0000002f6d927c23 */ /* 0x000fe20008010892 */
[----:B------:R-:W-:Y:S01]  /*8e70*/  FADD.FTZ R134, R134, R147 ;  /* 0x0000009386867221 */ /* 0x000fe20000010000 */
[----:B------:R-:W-:Y:S01]  /*8e80*/  FFMA.FTZ R108, R173, R127, R174 ;  /* 0x0000007fad6c7223 */ /* 0x000fe200000100ae */
[----:B------:R-:W-:Y:S01]  /*8e90*/  FADD.FTZ R116, R116, R159 ;  /* 0x0000009f74747221 */ /* 0x000fe20000010000 */
[----:B------:R1:W-:Y:S01]  /*8ea0*/  STS [R123+0x216c], R150 ;  /* 0x00216c967b007388 */ /* 0x0003e20000000800 */
[----:B------:R-:W-:Y:S01]  /*8eb0*/  FMUL.FTZ R153, R76, R151 ;  /* 0x000000974c997220 */ /* 0x000fe20000410000 */
[C---:B0-----:R-:W-:Y:S01]  /*8ec0*/  FMUL.FTZ R148, R6.reuse, R109 ;  /* 0x0000006d06947220 */ /* 0x041fe20000410000 */
[----:B------:R-:W-:Y:S01]  /*8ed0*/  FFMA.FTZ R109, R127, UR47, R144 ;  /* 0x0000002f7f6d7c23 */ /* 0x000fe20008010090 */
[----:B------:R-:W-:Y:S01]  /*8ee0*/  FMUL.FTZ R144, R6, R127 ;  /* 0x0000007f06907220 */ /* 0x000fe20000410000 */
[C---:B------:R-:W-:Y:S01]  /*8ef0*/  FMUL.FTZ R127, R75.reuse, R146 ;  /* 0x000000924b7f7220 */ /* 0x040fe20000410000 */
[C---:B------:R-:W-:Y:S01]  /*8f00*/  FMUL.FTZ R147, R75.reuse, R148 ;  /* 0x000000944b937220 */ /* 0x040fe20000410000 */
[-C--:B------:R-:W-:Y:S01]  /*8f10*/  FMUL.FTZ R155, R76, R149.reuse ;  /* 0x000000954c9b7220 */ /* 0x080fe20000410000 */
[-C--:B------:R-:W-:Y:S01]  /*8f20*/  FMUL.FTZ R75, R75, R144.reuse ;  /* 0x000000904b4b7220 */ /* 0x080fe20000410000 */
[----:B------:R-:W-:Y:S01]  /*8f30*/  FFMA.FTZ R76, R218, R149, R153 ;  /* 0x00000095da4c7223 */ /* 0x000fe20000010099 */
[-C--:B------:R-:W-:Y:S01]  /*8f40*/  FFMA.FTZ R142, R216, R144.reuse, R147 ;  /* 0x00000090d88e7223 */ /* 0x080fe20000010093 */
[----:B-1----:R-:W-:Y:S01]  /*8f50*/  FMUL.FTZ R150, R37, R144 ;  /* 0x0000009025967220 */ /* 0x002fe20000410000 */
[C---:B------:R-:W-:Y:S01]  /*8f60*/  FMUL.FTZ R144, R160.reuse, R134 ;  /* 0x00000086a0907220 */ /* 0x040fe20000410000 */
[-C--:B------:R-:W-:Y:S01]  /*8f70*/  FMUL.FTZ R147, R160, R116.reuse ;  /* 0x00000074a0937220 */ /* 0x080fe20000410000 */
[-C--:B------:R-:W-:Y:S01]  /*8f80*/  FFMA.FTZ R214, -R171, R63.reuse, R214 ;  /* 0x0000003fabd67223 */ /* 0x080fe200000101d6 */
[C---:B------:R-:W-:Y:S01]  /*8f90*/  FFMA.FTZ R63, R172.reuse, -R63, R213 ;  /* 0x8000003fac3f7223 */ /* 0x040fe200000100d5 */
[C---:B------:R-:W-:Y:S01]  /*8fa0*/  FFMA.FTZ R146, R161.reuse, R116, -R144 ;  /* 0x00000074a1927223 */ /* 0x040fe20000010890 */
[----:B------:R-:W-:Y:S01]  /*8fb0*/  FFMA.FTZ R144, R161, R134, R147 ;  /* 0x00000086a1907223 */ /* 0x000fe20000010093 */
[----:B------:R-:W-:Y:S01]  /*8fc0*/  FMUL.FTZ R172, R172, R79 ;  /* 0x0000004facac7220 */ /* 0x000fe20000410000 */
[----:B------:R-:W-:Y:S01]  /*8fd0*/  FMUL.FTZ R147, R79, UR29 ;  /* 0x0000001d4f937c20 */ /* 0x000fe20008410000 */
[----:B------:R-:W-:Y:S01]  /*8fe0*/  FADD.FTZ R117, R117, R146 ;  /* 0x0000009275757221 */ /* 0x000fe20000010000 */
[----:B------:R-:W-:Y:S01]  /*8ff0*/  FADD.FTZ R135, R135, R144 ;  /* 0x0000009087877221 */ /* 0x000fe20000010000 */
[----:B------:R-:W-:Y:S01]  /*9000*/  FMUL.FTZ R146, R128, UR29 ;  /* 0x0000001d80927c20 */ /* 0x000fe20008410000 */
[----:B------:R-:W-:Y:S01]  /*9010*/  FFMA.FTZ R175, R175, R126, R176 ;  /* 0x0000007eafaf7223 */ /* 0x000fe200000100b0 */
[C---:B------:R-:W-:Y:S01]  /*9020*/  FMUL.FTZ R144, R162.reuse, R117 ;  /* 0x00000075a2907220 */ /* 0x040fe20000410000 */
[----:B------:R-:W-:Y:S01]  /*9030*/  FMUL.FTZ R162, R162, R135 ;  /* 0x00000087a2a27220 */ /* 0x000fe20000410000 */
[----:B------:R-:W-:Y:S01]  /*9040*/  FFMA.FTZ R126, R218, R151, -R155 ;  /* 0x00000097da7e7223 */ /* 0x000fe2000001089b */
[----:B------:R-:W-:Y:S01]  /*9050*/  FFMA.FTZ R146, R79, UR47, -R146 ;  /* 0x0000002f4f927c23 */ /* 0x000fe20008010892 */
[C---:B------:R-:W-:Y:S01]  /*9060*/  FFMA.FTZ R149, R163.reuse, R135, R144 ;  /* 0x00000087a3957223 */ /* 0x040fe20000010090 */
[----:B------:R-:W-:Y:S01]  /*9070*/  FFMA.FTZ R163, R163, R117, -R162 ;  /* 0x00000075a3a37223 */ /* 0x000fe200000108a2 */
[----:B------:R-:W-:Y:S01]  /*9080*/  FMUL.FTZ R153, R7, R79 ;  /* 0x0000004f07997220 */ /* 0x000fe20000410000 */
[----:B------:R-:W-:Y:S01]  /*9090*/  FFMA.FTZ R75, R216, R148, -R75 ;  /* 0x00000094d84b7223 */ /* 0x000fe2000001084b */
[----:B------:R-:W-:Y:S01]  /*90a0*/  FADD.FTZ R136, R136, R149 ;  /* 0x0000009588887221 */ /* 0x000fe20000010000 */
[----:B------:R-:W-:Y:S01]  /*90b0*/  FADD.FTZ R118, R118, R163 ;  /* 0x000000a376767221 */ /* 0x000fe20000010000 */
[-C--:B------:R-:W-:Y:S01]  /*90c0*/  FFMA.FTZ R171, R171, R128.reuse, R172 ;  /* 0x00000080abab7223 */ /* 0x080fe200000100ac */
[----:B------:R-:W-:Y:S01]  /*90d0*/  FFMA.FTZ R79, R128, UR47, R147 ;  /* 0x0000002f804f7c23 */ /* 0x000fe20008010093 */
[----:B------:R-:W-:Y:S01]  /*90e0*/  FMUL.FTZ R151, R7, R128 ;  /* 0x0000008007977220 */ /* 0x000fe20000410000 */
[C---:B------:R-:W-:Y:S01]  /*90f0*/  FMUL.FTZ R149, R164.reuse, R136 ;  /* 0x00000088a4957220 */ /* 0x040fe20000410000 */
[----:B------:R-:W-:Y:S01]  /*9100*/  FMUL.FTZ R148, R37, R148 ;  /* 0x0000009425947220 */ /* 0x000fe20000410000 */
[----:B------:R-:W-:Y:S01]  /*9110*/  FMUL.FTZ R128, R164, R118 ;  /* 0x00000076a4807220 */ /* 0x000fe20000410000 */
[----:B------:R-:W-:Y:S01]  /*9120*/  FMUL.FTZ R147, R63, R146 ;  /* 0x000000923f937220 */ /* 0x000fe20000410000 */
[----:B------:R-:W-:Y:S01]  /*9130*/  FFMA.FTZ R146, R165, R118, -R149 ;  /* 0x00000076a5927223 */ /* 0x000fe20000010895 */
[----:B------:R-:W-:Y:S01]  /*9140*/  FMUL.FTZ R155, R63, R153 ;  /* 0x000000993f9b7220 */ /* 0x000fe20000410000 */
[----:B------:R-:W-:Y:S01]  /*9150*/  FFMA.FTZ R128, R165, R136, R128 ;  /* 0x00000088a5807223 */ /* 0x000fe20000010080 */
[----:B------:R0:W-:Y:S01]  /*9160*/  STS [R123+0x2164], R148 ;  /* 0x002164947b007388 */ /* 0x0001e20000000800 */
[----:B------:R-:W-:Y:S01]  /*9170*/  FADD.FTZ R149, R119, R146 ;  /* 0x0000009277957221 */ /* 0x000fe20000010000 */
[-C--:B------:R-:W-:Y:S01]  /*9180*/  FMUL.FTZ R157, R63, R151.reuse ;  /* 0x000000973f9d7220 */ /* 0x080fe20000410000 */
[----:B------:R-:W-:Y:S01]  /*9190*/  FADD.FTZ R137, R137, R128 ;  /* 0x0000008089897221 */ /* 0x000fe20000010000 */
[----:B------:R1:W-:Y:S01]  /*91a0*/  STS [R123+0x2160], R150 ;  /* 0x002160967b007388 */ /* 0x0003e20000000800 */
[----:B------:R-:W-:Y:S01]  /*91b0*/  FFMA.FTZ R63, R214, R151, R155 ;  /* 0x00000097d63f7223 */ /* 0x000fe2000001009b */
[----:B------:R-:W-:Y:S01]  /*91c0*/  FFMA.FTZ R60, R104, -R60, R211 ;  /* 0x8000003c683c7223 */ /* 0x000fe200000100d3 */
[C---:B------:R-:W-:Y:S01]  /*91d0*/  FMUL.FTZ R128, R166.reuse, R149 ;  /* 0x00000095a6807220 */ /* 0x040fe20000410000 */
[----:B------:R-:W-:Y:S01]  /*91e0*/  FMUL.FTZ R166, R166, R137 ;  /* 0x00000089a6a67220 */ /* 0x000fe20000410000 */
[-C--:B------:R-:W-:Y:S01]  /*91f0*/  FMUL.FTZ R152, R38, R153.reuse ;  /* 0x0000009926987220 */ /* 0x080fe20000410000 */
[----:B0-----:R-:W-:Y:S01]  /*9200*/  FMUL.FTZ R148, R129, UR29 ;  /* 0x0000001d81947c20 */ /* 0x001fe20008410000 */
[----:B------:R-:W-:Y:S01]  /*9210*/  FFMA.FTZ R144, R214, R153, -R157 ;  /* 0x00000099d6907223 */ /* 0x000fe2000001089d */
[C---:B------:R-:W-:Y:S01]  /*9220*/  FMUL.FTZ R155, R8.reuse, R111 ;  /* 0x0000006f089b7220 */ /* 0x040fe20000410000 */
[----:B------:R-:W-:Y:S01]  /*9230*/  FMUL.FTZ R153, R8, R129 ;  /* 0x0000008108997220 */ /* 0x000fe20000410000 */
[----:B-1----:R-:W-:Y:S01]  /*9240*/  FMUL.FTZ R150, R38, R151 ;  /* 0x0000009726967220 */ /* 0x002fe20000410000 */
[----:B------:R-:W-:Y:S01]  /*9250*/  FFMA.FTZ R151, R111, UR47, -R148 ;  /* 0x0000002f6f977c23 */ /* 0x000fe20008010894 */
[----:B------:R0:W-:Y:S01]  /*9260*/  STS [R123+0x215c], R152 ;  /* 0x00215c987b007388 */ /* 0x0001e20000000800 */
[C---:B------:R-:W-:Y:S01]  /*9270*/  FMUL.FTZ R157, R60.reuse, R155 ;  /* 0x0000009b3c9d7220 */ /* 0x040fe20000410000 */
[C---:B------:R-:W-:Y:S01]  /*9280*/  FMUL.FTZ R146, R60.reuse, R153 ;  /* 0x000000993c927220 */ /* 0x040fe20000410000 */
[----:B------:R-:W-:Y:S01]  /*9290*/  FMUL.FTZ R119, R60, R151 ;  /* 0x000000973c777220 */ /* 0x000fe20000410000 */
[C---:B------:R-:W-:Y:S01]  /*92a0*/  FFMA.FTZ R151, R167.reuse, R137, R128 ;  /* 0x00000089a7977223 */ /* 0x040fe20000010080 */
[----:B------:R-:W-:Y:S01]  /*92b0*/  FFMA.FTZ R167, R167, R149, -R166 ;  /* 0x00000095a7a77223 */ /* 0x000fe200000108a6 */
[----:B------:R1:W-:Y:S01]  /*92c0*/  STS [R123+0x2158], R150 ;  /* 0x002158967b007388 */ /* 0x0003e20000000800 */
[-C--:B------:R-:W-:Y:S01]  /*92d0*/  FFMA.FTZ R60, R212, R153.reuse, R157 ;  /* 0x00000099d43c7223 */ /* 0x080fe2000001009d */
[----:B------:R-:W-:Y:S01]  /*92e0*/  FADD.FTZ R138, R138, R151 ;  /* 0x000000978a8a7221 */ /* 0x000fe20000010000 */
[----:B------:R-:W-:Y:S01]  /*92f0*/  FADD.FTZ R120, R120, R167 ;  /* 0x000000a778787221 */ /* 0x000fe20000010000 */
[----:B------:R-:W-:Y:S01]  /*9300*/  FMUL.FTZ R148, R39, R153 ;  /* 0x0000009927947220 */ /* 0x000fe20000410000 */
[-C--:B------:R-:W-:Y:S01]  /*9310*/  FFMA.FTZ R146, R212, R155.reuse, -R146 ;  /* 0x0000009bd4927223 */ /* 0x080fe20000010892 */
[C---:B------:R-:W-:Y:S01]  /*9320*/  FMUL.FTZ R128, R168.reuse, R138 ;  /* 0x0000008aa8807220 */ /* 0x040fe20000410000 */
[----:B------:R-:W-:Y:S01]  /*9330*/  FMUL.FTZ R151, R168, R120 ;  /* 0x00000078a8977220 */ /* 0x000fe20000410000 */
[----:B------:R-:W-:Y:S01]  /*9340*/  FFMA.FTZ R74, R84, -R74, R209 ;  /* 0x8000004a544a7223 */ /* 0x000fe200000100d1 */
[----:B------:R-:W-:Y:S01]  /*9350*/  FMUL.FTZ R153, R9, R130 ;  /* 0x0000008209997220 */ /* 0x000fe20000410000 */
[C---:B0-----:R-:W-:Y:S01]  /*9360*/  FFMA.FTZ R152, R169.reuse, R120, -R128 ;  /* 0x00000078a9987223 */ /* 0x041fe20000010880 */
[----:B------:R-:W-:Y:S01]  /*9370*/  FFMA.FTZ R128, R169, R138, R151 ;  /* 0x0000008aa9807223 */ /* 0x000fe20000010097 */
[----:B-1----:R-:W-:Y:S01]  /*9380*/  FMUL.FTZ R150, R39, R155 ;  /* 0x0000009b27967220 */ /* 0x002fe20000410000 */
[----:B------:R-:W-:Y:S01]  /*9390*/  FMUL.FTZ R155, R9, R112 ;  /* 0x00000070099b7220 */ /* 0x000fe20000410000 */
[C---:B------:R-:W-:Y:S01]  /*93a0*/  FMUL.FTZ R159, R74.reuse, R153 ;  /* 0x000000994a9f7220 */ /* 0x040fe20000410000 */
[----:B------:R-:W-:Y:S01]  /*93b0*/  FADD.FTZ R139, R139, R128 ;  /* 0x000000808b8b7221 */ /* 0x000fe20000010000 */
[----:B------:R-:W-:Y:S01]  /*93c0*/  FADD.FTZ R121, R121, R152 ;  /* 0x0000009879797221 */ /* 0x000fe20000010000 */
[----:B------:R-:W-:Y:S01]  /*93d0*/  FMUL.FTZ R157, R74, R155 ;  /* 0x0000009b4a9d7220 */ /* 0x000fe20000410000 */
[----:B------:R0:W-:Y:S01]  /*93e0*/  STS [R123+0x2150], R148 ;  /* 0x002150947b007388 */ /* 0x0001e20000000800 */
[----:B------:R-:W-:Y:S01]  /*93f0*/  FMUL.FTZ R154, R18, R139 ;  /* 0x0000008b129a7220 */ /* 0x000fe20000410000 */
[C---:B------:R-:W-:Y:S01]  /*9400*/  FMUL.FTZ R156, R40.reuse, R153 ;  /* 0x00000099289c7220 */ /* 0x040fe20000410000 */
[----:B------:R-:W-:Y:S01]  /*9410*/  FMUL.FTZ R158, R40, R155 ;  /* 0x0000009b289e7220 */ /* 0x000fe20000410000 */
[----:B------:R1:W-:Y:S01]  /*9420*/  STS [R123+0x2154], R150 ;  /* 0x002154967b007388 */ /* 0x0003e20000000800 */
[----:B------:R-:W-:Y:S01]  /*9430*/  FMUL.FTZ R152, R18, R121 ;  /* 0x0000007912987220 */ /* 0x000fe20000410000 */
[C---:B------:R-:W-:Y:S01]  /*9440*/  FMUL.FTZ R151, R17.reuse, R120 ;  /* 0x0000007811977220 */ /* 0x040fe20000410000 */
[----:B------:R-:W-:Y:S01]  /*9450*/  FMUL.FTZ R164, R10, R113 ;  /* 0x000000710aa47220 */ /* 0x000fe20000410000 */
[----:B------:R2:W-:Y:S01]  /*9460*/  STS [R123+0x2148], R156 ;  /* 0x0021489c7b007388 */ /* 0x0005e20000000800 */
[----:B------:R-:W-:Y:S01]  /*9470*/  FMUL.FTZ R128, R66, R152 ;  /* 0x0000009842807220 */ /* 0x000fe20000410000 */
[C---:B0-----:R-:W-:Y:S01]  /*9480*/  FFMA.FTZ R148, R210.reuse, R153, R157 ;  /* 0x00000099d2947223 */ /* 0x041fe2000001009d */
[----:B------:R-:W-:Y:S01]  /*9490*/  FMUL.FTZ R153, R17, R138 ;  /* 0x0000008a11997220 */ /* 0x000fe20000410000 */
[----:B------:R-:W-:Y:S01]  /*94a0*/  FMUL.FTZ R157, R193, R151 ;  /* 0x00000097c19d7220 */ /* 0x000fe20000410000 */
[-C--:B------:R-:W-:Y:S01]  /*94b0*/  FFMA.FTZ R128, R191, R154.reuse, R128 ;  /* 0x0000009abf807223 */ /* 0x080fe20000010080 */
[----:B-1----:R-:W-:Y:S01]  /*94c0*/  FFMA.FTZ R150, R210, R155, -R159 ;  /* 0x0000009bd2967223 */ /* 0x002fe2000001089f */
[----:B------:R-:W-:Y:S01]  /*94d0*/  FMUL.FTZ R155, R66, R154 ;  /* 0x0000009a429b7220 */ /* 0x000fe20000410000 */
[----:B------:R0:W-:Y:S01]  /*94e0*/  STS [R123+0x214c], R158 ;  /* 0x00214c9e7b007388 */ /* 0x0001e20000000800 */
[CC--:B------:R-:W-:Y:S01]  /*94f0*/  FFMA.FTZ R157, R194.reuse, R153.reuse, R157 ;  /* 0x00000099c29d7223 */ /* 0x0c0fe2000001009d */
[----:B--2---:R-:W-:Y:S01]  /*9500*/  FMUL.FTZ R156, R193, R153 ;  /* 0x00000099c19c7220 */ /* 0x004fe20000410000 */
[----:B------:R-:W-:Y:S01]  /*9510*/  FFMA.FTZ R155, R191, R152, -R155 ;  /* 0x00000098bf9b7223 */ /* 0x000fe2000001089b */
[----:B------:R-:W-:Y:S01]  /*9520*/  FADD.FTZ R128, RZ, R128 ;  /* 0x00000080ff807221 */ /* 0x000fe20000010000 */
[----:B------:R-:W-:Y:S01]  /*9530*/  FMUL.FTZ R162, R73, R164 ;  /* 0x000000a449a27220 */ /* 0x000fe20000410000 */
[----:B------:R-:W-:Y:S01]  /*9540*/  FFMA.FTZ R156, R194, R151, -R156 ;  /* 0x00000097c29c7223 */ /* 0x000fe2000001089c */
[----:B------:R-:W-:Y:S01]  /*9550*/  FADD.FTZ R155, RZ, R155 ;  /* 0x0000009bff9b7221 */ /* 0x000fe20000010000 */
[----:B------:R-:W-:Y:S01]  /*9560*/  FADD.FTZ R128, R128, R157 ;  /* 0x0000009d80807221 */ /* 0x000fe20000010000 */
[----:B------:R-:W-:Y:S01]  /*9570*/  FMUL.FTZ R159, R15, R118 ;  /* 0x000000760f9f7220 */ /* 0x000fe20000410000 */
[----:B0-----:R-:W-:Y:S01]  /*9580*/  FMUL.FTZ R158, R10, R131 ;  /* 0x000000830a9e7220 */ /* 0x001fe20000410000 */
[----:B------:R-:W-:Y:S01]  /*9590*/  FADD.FTZ R160, R155, R156 ;  /* 0x0000009c9ba07221 */ /* 0x000fe20000010000 */
[C---:B------:R-:W-:Y:S01]  /*95a0*/  FMUL.FTZ R156, R16.reuse, R149 ;  /* 0x00000095109c7220 */ /* 0x040fe20000410000 */
[----:B------:R-:W-:Y:S01]  /*95b0*/  FMUL.FTZ R161, R15, R136 ;  /* 0x000000880fa17220 */ /* 0x000fe20000410000 */
[-C--:B------:R-:W-:Y:S01]  /*95c0*/  FMUL.FTZ R166, R73, R158.reuse ;  /* 0x0000009e49a67220 */ /* 0x080fe20000410000 */
[-C--:B------:R-:W-:Y:S01]  /*95d0*/  FFMA.FTZ R157, R207, R158.reuse, R162 ;  /* 0x0000009ecf9d7223 */ /* 0x080fe200000100a2 */
[----:B------:R-:W-:Y:S01]  /*95e0*/  FMUL.FTZ R168, R41, R158 ;  /* 0x0000009e29a87220 */ /* 0x000fe20000410000 */
[----:B------:R-:W-:Y:S01]  /*95f0*/  FMUL.FTZ R158, R16, R137 ;  /* 0x00000089109e7220 */ /* 0x000fe20000410000 */
[----:B------:R-:W-:Y:S01]  /*9600*/  FMUL.FTZ R162, R67, R156 ;  /* 0x0000009c43a27220 */ /* 0x000fe20000410000 */
[----:B------:R-:W-:Y:S01]  /*9610*/  FMUL.FTZ R165, R68, R159 ;  /* 0x0000009f44a57220 */ /* 0x000fe20000410000 */
[-C--:B------:R-:W-:Y:S01]  /*9620*/  FFMA.FTZ R155, R207, R164.reuse, -R166 ;  /* 0x000000a4cf9b7223 */ /* 0x080fe200000108a6 */
[----:B------:R-:W-:Y:S01]  /*9630*/  FMUL.FTZ R170, R41, R164 ;  /* 0x000000a429aa7220 */ /* 0x000fe20000410000 */
[-C--:B------:R-:W-:Y:S01]  /*9640*/  FFMA.FTZ R163, R195, R158.reuse, R162 ;  /* 0x0000009ec3a37223 */ /* 0x080fe200000100a2 */
[----:B------:R-:W-:Y:S01]  /*9650*/  FMUL.FTZ R162, R67, R158 ;  /* 0x0000009e43a27220 */ /* 0x000fe20000410000 */
[-C--:B------:R-:W-:Y:S01]  /*9660*/  FFMA.FTZ R165, R198, R161.reuse, R165 ;  /* 0x000000a1c6a57223 */ /* 0x080fe200000100a5 */
[----:B------:R-:W-:Y:S01]  /*9670*/  FMUL.FTZ R167, R68, R161 ;  /* 0x000000a144a77220 */ /* 0x000fe20000410000 */
[----:B------:R-:W-:Y:S01]  /*9680*/  FADD.FTZ R128, R128, R163 ;  /* 0x000000a380807221 */ /* 0x000fe20000010000 */
[----:B------:R-:W-:Y:S01]  /*9690*/  FFMA.FTZ R163, R195, R156, -R162 ;  /* 0x0000009cc3a37223 */ /* 0x000fe200000108a2 */
[-C--:B------:R-:W-:Y:S01]  /*96a0*/  FFMA.FTZ R202, -R93, R70.reuse, R202 ;  /* 0x000000465dca7223 */ /* 0x080fe200000101ca */
[----:B------:R-:W-:Y:S01]  /*96b0*/  FFMA.FTZ R70, R92, -R70, R201 ;  /* 0x800000465c467223 */ /* 0x000fe200000100c9 */
[----:B------:R-:W-:Y:S01]  /*96c0*/  FADD.FTZ R164, R128, R165 ;  /* 0x000000a580a47221 */ /* 0x000fe20000010000 */
[----:B------:R-:W-:Y:S01]  /*96d0*/  FADD.FTZ R162, R160, R163 ;  /* 0x000000a3a0a27221 */ /* 0x000fe20000010000 */
[C---:B------:R-:W-:Y:S01]  /*96e0*/  FMUL.FTZ R160, R14.reuse, R117 ;  /* 0x000000750ea07220 */ /* 0x040fe20000410000 */
[----:B------:R-:W-:Y:S01]  /*96f0*/  FMUL.FTZ R128, R14, R135 ;  /* 0x000000870e807220 */ /* 0x000fe20000410000 */
[----:B------:R-:W-:Y:S01]  /*9700*/  FMUL.FTZ R163, R13, R116 ;  /* 0x000000740da37220 */ /* 0x000fe20000410000 */
[----:B------:R-:W-:Y:S01]  /*9710*/  FFMA.FTZ R167, R198, R159, -R167 ;  /* 0x0000009fc6a77223 */ /* 0x000fe200000108a7 */
[----:B------:R-:W-:Y:S01]  /*9720*/  FMUL.FTZ R166, R69, R160 ;  /* 0x000000a045a67220 */ /* 0x000fe20000410000 */
[----:B------:R-:W-:Y:S01]  /*9730*/  FMUL.FTZ R165, R13, R134 ;  /* 0x000000860da57220 */ /* 0x000fe20000410000 */
[----:B------:R-:W-:Y:S01]  /*9740*/  FMUL.FTZ R173, R69, R128 ;  /* 0x0000008045ad7220 */ /* 0x000fe20000410000 */
[-C--:B------:R-:W-:Y:S01]  /*9750*/  FFMA.FTZ R203, -R91, R72.reuse, R203 ;  /* 0x000000485bcb7223 */ /* 0x080fe200000101cb */
[----:B------:R-:W-:Y:S01]  /*9760*/  FFMA.FTZ R71, R90, -R72, R204 ;  /* 0x800000485a477223 */ /* 0x000fe200000100cc */
[----:B------:R-:W-:Y:S01]  /*9770*/  FFMA.FTZ R169, R199, R128, R166 ;  /* 0x00000080c7a97223 */ /* 0x000fe200000100a6 */
[----:B------:R-:W-:Y:S01]  /*9780*/  FMUL.FTZ R177, R70, R163 ;  /* 0x000000a346b17220 */ /* 0x000fe20000410000 */
[----:B------:R-:W-:Y:S01]  /*9790*/  FADD.FTZ R162, R162, R167 ;  /* 0x000000a7a2a27221 */ /* 0x000fe20000010000 */
[----:B------:R-:W-:Y:S01]  /*97a0*/  FMUL.FTZ R72, R11, R42 ;  /* 0x0000002a0b487220 */ /* 0x000fe20000410000 */
[----:B------:R0:W-:Y:S01]  /*97b0*/  STS [R123+0x2140], R168 ;  /* 0x002140a87b007388 */ /* 0x0001e20000000800 */
[----:B------:R-:W-:Y:S01]  /*97c0*/  FFMA.FTZ R173, R199, R160, -R173 ;  /* 0x000000a0c7ad7223 */ /* 0x000fe200000108ad */
[-C--:B------:R-:W-:Y:S01]  /*97d0*/  FMUL.FTZ R167, R70, R165.reuse ;  /* 0x000000a546a77220 */ /* 0x080fe20000410000 */
[----:B------:R-:W-:Y:S01]  /*97e0*/  FADD.FTZ R164, R164, R169 ;  /* 0x000000a9a4a47221 */ /* 0x000fe20000010000 */
[----:B------:R-:W-:Y:S01]  /*97f0*/  FFMA.FTZ R177, R202, R165, R177 ;  /* 0x000000a5cab17223 */ /* 0x000fe200000100b1 */
[-C--:B------:R-:W-:Y:S01]  /*9800*/  FFMA.FTZ R206, -R89, R72.reuse, R206 ;  /* 0x0000004859ce7223 */ /* 0x080fe200000101ce */
[----:B------:R1:W-:Y:S01]  /*9810*/  STS [R123+0x2144], R170 ;  /* 0x002144aa7b007388 */ /* 0x0003e20000000800 */
[----:B------:R-:W-:Y:S01]  /*9820*/  FADD.FTZ R162, R162, R173 ;  /* 0x000000ada2a27221 */ /* 0x000fe20000010000 */
[----:B------:R-:W-:Y:S01]  /*9830*/  FFMA.FTZ R167, R202, R163, -R167 ;  /* 0x000000a3caa77223 */ /* 0x000fe200000108a7 */
[----:B------:R-:W-:Y:S01]  /*9840*/  FFMA.FTZ R72, R88, -R72, R205 ;  /* 0x8000004858487223 */ /* 0x000fe200000100cd */
[C---:B0-----:R-:W-:Y:S01]  /*9850*/  FMUL.FTZ R168, R12.reuse, R115 ;  /* 0x000000730ca87220 */ /* 0x041fe20000410000 */
[C---:B------:R-:W-:Y:S01]  /*9860*/  FMUL.FTZ R173, R11.reuse, R114 ;  /* 0x000000720bad7220 */ /* 0x040fe20000410000 */
[----:B------:R-:W-:Y:S01]  /*9870*/  FMUL.FTZ R166, R12, R133 ;  /* 0x000000850ca67220 */ /* 0x000fe20000410000 */
[----:B------:R-:W-:Y:S01]  /*9880*/  FADD.FTZ R177, R164, R177 ;  /* 0x000000b1a4b17221 */ /* 0x000fe20000010000 */
[----:B------:R-:W-:Y:S01]  /*9890*/  FADD.FTZ R164, R162, R167 ;  /* 0x000000a7a2a47221 */ /* 0x000fe20000010000 */
[----:B------:R-:W-:Y:S01]  /*98a0*/  FMUL.FTZ R169, R11, R132 ;  /* 0x000000840ba97220 */ /* 0x000fe20000410000 */
[----:B-1----:R-:W-:Y:S01]  /*98b0*/  FMUL.FTZ R170, R71, R168 ;  /* 0x000000a847aa7220 */ /* 0x002fe20000410000 */
[C---:B------:R-:W-:Y:S01]  /*98c0*/  FMUL.FTZ R167, R72.reuse, R173 ;  /* 0x000000ad48a77220 */ /* 0x040fe20000410000 */
[-C--:B------:R-:W-:Y:S01]  /*98d0*/  FMUL.FTZ R172, R43, R166.reuse ;  /* 0x000000a62bac7220 */ /* 0x080fe20000410000 */
[-C--:B------:R-:W-:Y:S01]  /*98e0*/  FMUL.FTZ R162, R72, R169.reuse ;  /* 0x000000a948a27220 */ /* 0x080fe20000410000 */
[-C--:B------:R-:W-:Y:S01]  /*98f0*/  FFMA.FTZ R170, R203, R166.reuse, R170 ;  /* 0x000000a6cbaa7223 */ /* 0x080fe200000100aa */
[----:B------:R-:W-:Y:S01]  /*9900*/  FMUL.FTZ R166, R71, R166 ;  /* 0x000000a647a67220 */ /* 0x000fe20000410000 */
[C---:B------:R-:W-:Y:S01]  /*9910*/  FFMA.FTZ R176, R206.reuse, R169, R167 ;  /* 0x000000a9ceb07223 */ /* 0x040fe200000100a7 */
[----:B------:R-:W-:Y:S01]  /*9920*/  FFMA.FTZ R162, R206, R173, -R162 ;  /* 0x000000adcea27223 */ /* 0x000fe200000108a2 */
[----:B------:R-:W-:Y:S01]  /*9930*/  FADD.FTZ R177, R177, R170 ;  /* 0x000000aab1b17221 */ /* 0x000fe20000010000 */
[----:B------:R-:W-:Y:S01]  /*9940*/  FFMA.FTZ R167, R203, R168, -R166 ;  /* 0x000000a8cba77223 */ /* 0x000fe200000108a6 */
[----:B------:R-:W-:Y:S01]  /*9950*/  FFMA.FTZ R197, R31, -R197, R196 ;  /* 0x800000c51fc57223 */ /* 0x000fe200000100c4 */
[----:B------:R-:W-:Y:S01]  /*9960*/  FMUL.FTZ R174, R42, R169 ;  /* 0x000000a92aae7220 */ /* 0x000fe20000410000 */
[----:B------:R-:W-:Y:S01]  /*9970*/  FADD.FTZ R176, R177, R176 ;  /* 0x000000b0b1b07221 */ /* 0x000fe20000010000 */
[----:B------:R-:W-:Y:S01]  /*9980*/  FADD.FTZ R167, R164, R167 ;  /* 0x000000a7a4a77221 */ /* 0x000fe20000010000 */
[----:B------:R-:W-:Y:S01]  /*9990*/  FFMA.FTZ R200, R30, -R200, R197 ;  /* 0x800000c81ec87223 */ /* 0x000fe200000100c5 */
[----:B------:R-:W-:Y:S01]  /*99a0*/  MOV R169, UR28 ;  /* 0x0000001c00a97c02 */ /* 0x000fe20008000f00 */
[----:B------:R-:W-:Y:S01]  /*99b0*/  FADD.FTZ R157, R176, R157 ;  /* 0x0000009db09d7221 */ /* 0x000fe20000010000 */
[----:B------:R-:W-:Y:S01]  /*99c0*/  FADD.FTZ R162, R167, R162 ;  /* 0x000000a2a7a27221 */ /* 0x000fe20000010000 */
[----:B------:R-:W-:Y:S01]  /*99d0*/  FFMA.FTZ R201, R29, -R201, R200 ;  /* 0x800000c91dc97223 */ /* 0x000fe200000100c8 */
[----:B------:R-:W-:Y:S01]  /*99e0*/  FMUL.FTZ R166, R45, R128 ;  /* 0x000000802da67220 */ /* 0x000fe20000410000 */
[----:B------:R-:W-:Y:S01]  /*99f0*/  FADD.FTZ R157, R157, R148 ;  /* 0x000000949d9d7221 */ /* 0x000fe20000010000 */
[----:B------:R-:W-:Y:S01]  /*9a00*/  FADD.FTZ R155, R162, R155 ;  /* 0x0000009ba29b7221 */ /* 0x000fe20000010000 */
[----:B------:R-:W-:Y:S01]  /*9a10*/  LEA R128, R169, -R62, 0x1 ;  /* 0x8000003ea9807211 */ /* 0x000fe200078e08ff */
[----:B------:R-:W-:Y:S01]  /*9a20*/  FMUL.FTZ R62, R46, R161 ;  /* 0x000000a12e3e7220 */ /* 0x000fe20000410000 */
[----:B------:R-:W-:Y:S01]  /*9a30*/  FADD.FTZ R148, R157, R60 ;  /* 0x0000003c9d947221 */ /* 0x000fe20000010000 */
[----:B------:R-:W-:Y:S01]  /*9a40*/  FADD.FTZ R155, R155, R150 ;  /* 0x000000969b9b7221 */ /* 0x000fe20000010000 */
[----:B------:R-:W-:Y:S01]  /*9a50*/  FFMA.FTZ R204, R28, -R204, R201 ;  /* 0x800000cc1ccc7223 */ /* 0x000fe200000100c9 */
[----:B------:R0:W-:Y:S01]  /*9a60*/  STS [R123+0x2138], R174 ;  /* 0x002138ae7b007388 */ /* 0x0001e20000000800 */
[----:B------:R-:W-:Y:S01]  /*9a70*/  FADD.FTZ R63, R148, R63 ;  /* 0x0000003f943f7221 */ /* 0x000fe20000010000 */
[----:B------:R-:W-:Y:S01]  /*9a80*/  FADD.FTZ R155, R155, R146 ;  /* 0x000000929b9b7221 */ /* 0x000fe20000010000 */
[----:B------:R-:W-:Y:S01]  /*9a90*/  FFMA.FTZ R205, R27, -R205, R204 ;  /* 0x800000cd1bcd7223 */ /* 0x000fe200000100cc */
[----:B------:R1:W-:Y:S01]  /*9aa0*/  STS [R123+0x2118], R62 ;  /* 0x0021183e7b007388 */ /* 0x0003e20000000800 */
[----:B------:R-:W-:Y:S01]  /*9ab0*/  FMUL.FTZ R164, R45, R160 ;  /* 0x000000a02da47220 */ /* 0x000fe20000410000 */
[----:B------:R-:W-:Y:S01]  /*9ac0*/  FADD.FTZ R63, R63, R142 ;  /* 0x0000008e3f3f7221 */ /* 0x000fe20000010000 */
[----:B------:R-:W-:Y:S01]  /*9ad0*/  FMUL.FTZ R178, R42, R173 ;  /* 0x000000ad2ab27220 */ /* 0x000fe20000410000 */
[----:B------:R-:W-:Y:S01]  /*9ae0*/  FMUL.FTZ R170, R44, R163 ;  /* 0x000000a32caa7220 */ /* 0x000fe20000410000 */
[----:B------:R-:W-:Y:S01]  /*9af0*/  FMUL.FTZ R160, R46, R159 ;  /* 0x0000009f2ea07220 */ /* 0x000fe20000410000 */
[----:B0-----:R-:W-:Y:S01]  /*9b00*/  FMUL.FTZ R174, R43, R168 ;  /* 0x000000a82bae7220 */ /* 0x001fe20000410000 */
[----:B------:R-:W-:Y:S01]  /*9b10*/  FMUL.FTZ R168, R44, R165 ;  /* 0x000000a52ca87220 */ /* 0x000fe20000410000 */
[C---:B------:R-:W-:Y:S01]  /*9b20*/  FMUL.FTZ R158, R47.reuse, R158 ;  /* 0x0000009e2f9e7220 */ /* 0x040fe20000410000 */
[----:B------:R-:W-:Y:S01]  /*9b30*/  FMUL.FTZ R156, R47, R156 ;  /* 0x0000009c2f9c7220 */ /* 0x000fe20000410000 */
[----:B-1----:R-:W-:Y:S01]  /*9b40*/  FADD.FTZ R62, R155, R144 ;  /* 0x000000909b3e7221 */ /* 0x002fe20000010000 */
[C---:B------:R-:W-:Y:S01]  /*9b50*/  FMUL.FTZ R60, R48.reuse, R153 ;  /* 0x00000099303c7220 */ /* 0x040fe20000410000 */
[----:B------:R-:W-:Y:S01]  /*9b60*/  FMUL.FTZ R144, R48, R151 ;  /* 0x0000009730907220 */ /* 0x000fe20000410000 */
[C---:B------:R-:W-:Y:S01]  /*9b70*/  FMUL.FTZ R142, R49.reuse, R154 ;  /* 0x0000009a318e7220 */ /* 0x040fe20000410000 */
[----:B------:R-:W-:Y:S01]  /*9b80*/  FMUL.FTZ R152, R49, R152 ;  /* 0x0000009831987220 */ /* 0x000fe20000410000 */
[----:B------:R-:W-:Y:S01]  /*9b90*/  FFMA.FTZ R208, R26, -R208, R205 ;  /* 0x800000d01ad07223 */ /* 0x000fe200000100cd */
[----:B------:R-:W-:Y:S01]  /*9ba0*/  STS [R123+0x213c], R178 ;  /* 0x00213cb27b007388 */ /* 0x000fe20000000800 */
[----:B------:R-:W-:Y:S01]  /*9bb0*/  FADD.FTZ R75, R62, R75 ;  /* 0x0000004b3e4b7221 */ /* 0x000fe20000010000 */
[----:B------:R-:W-:Y:S01]  /*9bc0*/  ISETP.GE.AND P2, PT, R128, 0x1, PT ;  /* 0x000000018000780c */ /* 0x000fe20003f46270 */
[----:B------:R-:W-:Y:S01]  /*9bd0*/  FFMA.FTZ R208, R25, -R209, R208 ;  /* 0x800000d119d07223 */ /* 0x000fe200000100d0 */
[----:B------:R-:W-:Y:S01]  /*9be0*/  STS [R123+0x2130], R172 ;  /* 0x002130ac7b007388 */ /* 0x000fe20000000800 */
[----:B------:R-:W-:Y:S01]  /*9bf0*/  FADD.FTZ R126, R75, R126 ;  /* 0x0000007e4b7e7221 */ /* 0x000fe20000010000 */
[----:B------:R-:W-:Y:S01]  /*9c00*/  IADD3 R75, PT, PT, R190, 0x80, RZ ;  /* 0x00000080be4b7810 */ /* 0x000fe20007ffe0ff */
[----:B------:R-:W-:Y:S01]  /*9c10*/  FFMA.FTZ R208, R24, -R211, R208 ;  /* 0x800000d318d07223 */ /* 0x000fe200000100d0 */
[----:B------:R-:W-:Y:S01]  /*9c20*/  STS [R123+0x2134], R174 ;  /* 0x002134ae7b007388 */ /* 0x000fe20000000800 */
[----:B------:R-:W-:Y:S01]  /*9c30*/  FADD.FTZ R63, R63, R76 ;  /* 0x0000004c3f3f7221 */ /* 0x000fe20000010000 */
[----:B------:R-:W-:Y:S01]  /*9c40*/  LEA.HI R75, R75, R190, RZ, 0x1b ;  /* 0x000000be4b4b7211 */ /* 0x000fe200078fd8ff */
[----:B------:R-:W-:Y:S01]  /*9c50*/  FFMA.FTZ R208, R23, -R213, R208 ;  /* 0x800000d517d07223 */ /* 0x000fe200000100d0 */
[----:B------:R-:W-:Y:S01]  /*9c60*/  STS [R123+0x2128], R168 ;  /* 0x002128a87b007388 */ /* 0x000fe20000000800 */
[----:B------:R-:W-:Y:S01]  /*9c70*/  FADD.FTZ R140, R63, R140 ;  /* 0x0000008c3f8c7221 */ /* 0x000fe20000010000 */
[----:B------:R-:W-:Y:S01]  /*9c80*/  LEA R75, R75, UR22, 0x2 ;  /* 0x000000164b4b7c11 */ /* 0x000fe2000f8e10ff */
[----:B------:R-:W-:Y:S01]  /*9c90*/  FFMA.FTZ R208, R22, -R215, R208 ;  /* 0x800000d716d07223 */ /* 0x000fe200000100d0 */
[----:B------:R-:W-:Y:S01]  /*9ca0*/  STS [R123+0x212c], R170 ;  /* 0x00212caa7b007388 */ /* 0x000fe20000000800 */
[----:B------:R-:W-:Y:S01]  /*9cb0*/  FADD.FTZ R154, R126, R141 ;  /* 0x0000008d7e9a7221 */ /* 0x000fe20000010000 */
[----:B------:R-:W-:Y:S01]  /*9cc0*/  FMUL.FTZ R150, R104, R111 ;  /* 0x0000006f68967220 */ /* 0x000fe20000410000 */
[----:B------:R-:W-:Y:S01]  /*9cd0*/  FFMA.FTZ R208, R21, -R217, R208 ;  /* 0x800000d915d07223 */ /* 0x000fe200000100d0 */
[----:B------:R-:W-:Y:S01]  /*9ce0*/  STS [R123+0x2120], R166 ;  /* 0x002120a67b007388 */ /* 0x000fe20000000800 */
[----:B------:R-:W-:Y:S01]  /*9cf0*/  FMUL.FTZ R159, R130, UR29 ;  /* 0x0000001d829f7c20 */ /* 0x000fe20008410000 */
[----:B------:R-:W-:Y:S01]  /*9d00*/  FMUL.FTZ R157, R112, UR29 ;  /* 0x0000001d709d7c20 */ /* 0x000fe20008410000 */
        /* <DEDUP_REMOVED lines=8> */
[----:B------:R-:W-:Y:S01]  /*9d90*/  FMUL.FTZ R151, R134, UR29 ;  /* 0x0000001d86977c20 */ /* 0x000fe20008410000 */
[----:B------:R-:W-:Y:S01]  /*9da0*/  STS [R123+0x2110], R158 ;  /* 0x0021109e7b007388 */ /* 0x000fe20000000800 */
[----:B------:R-:W-:Y:S01]  /*9db0*/  FMUL.FTZ R141, R116, UR29 ;  /* 0x0000001d748d7c20 */ /* 0x000fe20008410000 */
[----:B------:R-:W-:Y:S01]  /*9dc0*/  FMUL.FTZ R126, R117, UR29 ;  /* 0x0000001d757e7c20 */ /* 0x000fe20008410000 */
[----:B------:R-:W-:Y:S01]  /*9dd0*/  FMUL.FTZ R104, R137, UR29 ;  /* 0x0000001d89687c20 */ /* 0x000fe20008410000 */
[----:B------:R0:W-:Y:S01]  /*9de0*/  STS [R123+0x2114], R156 ;  /* 0x0021149c7b007388 */ /* 0x0001e20000000800 */
[----:B------:R-:W-:Y:S01]  /*9df0*/  FMUL.FTZ R106, R149, UR29 ;  /* 0x0000001d956a7c20 */ /* 0x000fe20008410000 */
[----:B------:R-:W-:Y:S01]  /*9e00*/  FMUL.FTZ R76, R121, UR29 ;  /* 0x0000001d794c7c20 */ /* 0x000fe20008410000 */
[----:B------:R-:W-:Y:S01]  /*9e10*/  FFMA.FTZ R62, R19, R222, R78 ;  /* 0x000000de133e7223 */ /* 0x000fe2000001004e */
[----:B------:R1:W-:Y:S01]  /*9e20*/  STS [R123+0x2108], R60 ;  /* 0x0021083c7b007388 */ /* 0x0003e20000000800 */
[----:B------:R-:W-:Y:S01]  /*9e30*/  IADD3 R163, PT, PT, R190, 0x100, RZ ;  /* 0x00000100bea37810 */ /* 0x000fe20007ffe0ff */
[----:B------:R-:W-:Y:S01]  /*9e40*/  FFMA.FTZ R159, R112, UR47, -R159 ;  /* 0x0000002f709f7c23 */ /* 0x000fe2000801089f */
[----:B------:R-:W-:Y:S01]  /*9e50*/  IADD3 R165, PT, PT, R190, 0x180, RZ ;  /* 0x00000180bea57810 */ /* 0x000fe20007ffe0ff */
[----:B------:R2:W-:Y:S01]  /*9e60*/  STS [R123+0x210c], R144 ;  /* 0x00210c907b007388 */ /* 0x0005e20000000800 */
[----:B------:R-:W-:Y:S01]  /*9e70*/  ISETP.GE.AND P3, PT, R128, 0x81, PT ;  /* 0x000000818000780c */ /* 0x000fe20003f66270 */
[----:B0-----:R-:W-:Y:S01]  /*9e80*/  FMUL.FTZ R156, R139, UR29 ;  /* 0x0000001d8b9c7c20 */ /* 0x001fe20008410000 */
[----:B------:R-:W-:Y:S01]  /*9e90*/  FFMA.FTZ R157, R130, UR47, R157 ;  /* 0x0000002f829d7c23 */ /* 0x000fe2000801009d */
[----:B------:R0:W-:Y:S01]  /*9ea0*/  STS [R123+0x2100], R142 ;  /* 0x0021008e7b007388 */ /* 0x0001e20000000800 */
[----:B------:R-:W-:Y:S01]  /*9eb0*/  FFMA.FTZ R148, R113, UR47, -R148 ;  /* 0x0000002f71947c23 */ /* 0x000fe20008010894 */
[----:B-1----:R-:W-:Y:S01]  /*9ec0*/  FADD.FTZ R60, R140, R107 ;  /* 0x0000006b8c3c7221 */ /* 0x002fe20000010000 */
[----:B------:R-:W-:Y:S01]  /*9ed0*/  FMUL.FTZ R107, R138, UR29 ;  /* 0x0000001d8a6b7c20 */ /* 0x000fe20008410000 */
[----:B------:R1:W-:Y:S01]  /*9ee0*/  STS [R123+0x2104], R152 ;  /* 0x002104987b007388 */ /* 0x0003e20000000800 */
[----:B------:R-:W-:Y:S01]  /*9ef0*/  FMUL.FTZ R140, R135, UR29 ;  /* 0x0000001d878c7c20 */ /* 0x000fe20008410000 */
[----:B--2---:R-:W-:Y:S01]  /*9f00*/  FMUL.FTZ R144, R133, UR29 ;  /* 0x0000001d85907c20 */ /* 0x004fe20008410000 */
[----:B------:R-:W-:Y:S01]  /*9f10*/  FFMA.FTZ R78, R120, UR47, -R107 ;  /* 0x0000002f784e7c23 */ /* 0x000fe2000801086b */
[----:B------:R-:W-:Y:S01]  /*9f20*/  BAR.SYNC.DEFER_BLOCKING 0x0 ;  /* 0x0000000000007b1d */ /* 0x000fe20000010000 */
[----:B------:R-:W-:Y:S01]  /*9f30*/  FFMA.FTZ R146, R131, UR47, R146 ;  /* 0x0000002f83927c23 */ /* 0x000fe20008010092 */
[C---:B0-----:R-:W-:Y:S01]  /*9f40*/  FMUL.FTZ R142, R115.reuse, UR29 ;  /* 0x0000001d738e7c20 */ /* 0x041fe20008410000 */
[----:B------:R-:W-:Y:S01]  /*9f50*/  FFMA.FTZ R155, R114, UR47, -R155 ;  /* 0x0000002f729b7c23 */ /* 0x000fe2000801089b */
[----:B------:R-:W-:Y:S01]  /*9f60*/  FFMA.FTZ R153, R132, UR47, R153 ;  /* 0x0000002f84997c23 */ /* 0x000fe20008010099 */
[----:B------:R-:W-:Y:S01]  /*9f70*/  FFMA.FTZ R144, R115, UR47, -R144 ;  /* 0x0000002f73907c23 */ /* 0x000fe20008010890 */
[----:B-1----:R-:W-:Y:S01]  /*9f80*/  FMUL.FTZ R152, R111, UR29 ;  /* 0x0000001d6f987c20 */ /* 0x002fe20008410000 */
[----:B------:R-:W-:Y:S01]  /*9f90*/  FMUL.FTZ R123, R136, UR29 ;  /* 0x0000001d887b7c20 */ /* 0x000fe20008410000 */
[----:B------:R-:W-:Y:S01]  /*9fa0*/  FMUL.FTZ R111, R118, UR29 ;  /* 0x0000001d766f7c20 */ /* 0x000fe20008410000 */
[----:B------:R-:W-:Y:S01]  /*9fb0*/  FFMA.FTZ R142, R133, UR47, R142 ;  /* 0x0000002f858e7c23 */ /* 0x000fe2000801008e */
[----:B------:R-:W-:Y:S01]  /*9fc0*/  FFMA.FTZ R152, R129, UR47, R152 ;  /* 0x0000002f81987c23 */ /* 0x000fe20008010098 */
[----:B------:R-:W-:Y:S01]  /*9fd0*/  FFMA.FTZ R151, R116, UR47, -R151 ;  /* 0x0000002f74977c23 */ /* 0x000fe20008010897 */
        /* <DEDUP_REMOVED lines=9> */
[----:B------:R0:W1:Y:S02]  /*a070*/  LDS R161, [R75+0x2300] ;  /* 0x002300004ba17984 */ /* 0x0000640000000800 */
[----:B0-----:R-:W-:-:S04]  /*a080*/  FMUL.FTZ R75, R120, UR29 ;  /* 0x0000001d784b7c20 */ /* 0x001fc80008410000 */
[----:B------:R-:W-:Y:S01]  /*a090*/  FFMA.FTZ R75, R138, UR47, R75 ;  /* 0x0000002f8a4b7c23 */ /* 0x000fe2000801004b */
[----:B------:R-:W-:Y:S06]  /*a0a0*/  @!P2 BRA `(.L_x_1460) ;  /* 0x000000000010a947 */ /* 0x000fec0003800000 */
[----:B------:R-:W-:-:S04]  /*a0b0*/  LEA.HI R156, R190, R190, RZ, 0x1b ;  /* 0x000000bebe9c7211 */ /* 0x000fc800078fd8ff */
[----:B------:R-:W-:-:S05]  /*a0c0*/  LEA R156, R156, UR22, 0x2 ;  /* 0x000000169c9c7c11 */ /* 0x000fca000f8e10ff */
[----:B------:R-:W0:Y:S04]  /*a0d0*/  LDS R167, [R156+0x2100] ;  /* 0x002100009ca77984 */ /* 0x000e280000000800 */
[----:B0-----:R0:W-:Y:S02]  /*a0e0*/  REDG.E.ADD.F32.FTZ.RN.STRONG.GPU desc[UR26][R64.64], R167 ;  /* 0x000000a7400079a6 */ /* 0x0011e4000c12f31a */
.L_x_1460:
[----:B------:R-:W-:Y:S05]  /*a0f0*/  BSYNC.RECONVERGENT B0 ;  /* 0x0000000000007941 */ /* 0x000fea0003800200 */
.L_x_1459:
[----:B------:R-:W-:Y:S04]  /*a100*/  BSSY.RECONVERGENT B0, `(.L_x_1461) ;  /* 0x0000003000007945 */ /* 0x000fe80003800200 */
[----:B------:R-:W-:Y:S05]  /*a110*/  @!P3 BRA `(.L_x_1462) ;  /* 0x000000000004b947 */ /* 0x000fea0003800000 */
[----:B-1----:R2:W-:Y:S02]  /*a120*/  REDG.E.ADD.F32.FTZ.RN.STRONG.GPU desc[UR26][R64.64+0x200], R161 ;  /* 0x000200a1400079a6 */ /* 0x0025e4000c12f31a */
.L_x_1462:
[----:B------:R-:W-:Y:S05]  /*a130*/  BSYNC.RECONVERGENT B0 ;  /* 0x0000000000007941 */ /* 0x000fea0003800200 */
.L_x_1461:
[-C--:B------:R-:W-:Y:S01]  /*a140*/  LEA.HI R163, R163, R190.reuse, RZ, 0x1b ;  /* 0x000000bea3a37211 */ /* 0x080fe200078fd8ff */
[----:B------:R-:W-:Y:S01]  /*a150*/  BSSY.RECONVERGENT B0, `(.L_x_1463) ;  /* 0x000000f000007945 */ /* 0x000fe20003800200 */
[----:B------:R-:W-:Y:S02]  /*a160*/  ISETP.GE.AND P6, PT, R128, 0x101, PT ;  /* 0x000001018000780c */ /* 0x000fe40003fc6270 */
[----:B-12---:R-:W-:Y:S02]  /*a170*/  LEA R161, R163, UR22, 0x2 ;  /* 0x00000016a3a17c11 */ /* 0x006fe4000f8e10ff */
[----:B------:R-:W-:Y:S02]  /*a180*/  IADD3 R156, PT, PT, R190, 0x200, RZ ;  /* 0x00000200be9c7810 */ /* 0x000fe40007ffe0ff */
[-C--:B------:R-:W-:Y:S02]  /*a190*/  LEA.HI R165, R165, R190.reuse, RZ, 0x1b ;  /* 0x000000bea5a57211 */ /* 0x080fe400078fd8ff */
[----:B------:R-:W1:Y:S01]  /*a1a0*/  LDS R161, [R161+0x2500] ;  /* 0x00250000a1a17984 */ /* 0x000e620000000800 */
[----:B------:R-:W-:-:S02]  /*a1b0*/  LEA.HI R156, R156, R190, RZ, 0x1b ;  /* 0x000000be9c9c7211 */ /* 0x000fc400078fd8ff */
[----:B0-----:R-:W-:Y:S02]  /*a1c0*/  IADD3 R167, PT, PT, R190, 0x280, RZ ;  /* 0x00000280bea77810 */ /* 0x001fe40007ffe0ff */
[----:B------:R-:W-:Y:S02]  /*a1d0*/  LEA R165, R165, UR22, 0x2 ;  /* 0x00000016a5a57c11 */ /* 0x000fe4000f8e10ff */
[C---:B------:R-:W-:Y:S02]  /*a1e0*/  ISETP.GE.AND P2, PT, R128.reuse, 0x181, PT ;  /* 0x000001818000780c */ /* 0x040fe40003f46270 */
[C---:B------:R-:W-:Y:S02]  /*a1f0*/  ISETP.GE.AND P3, PT, R128.reuse, 0x201, PT ;  /* 0x000002018000780c */ /* 0x040fe40003f66270 */
[C---:B------:R-:W-:Y:S02]  /*a200*/  ISETP.GE.AND P4, PT, R128.reuse, 0x281, PT ;  /* 0x000002818000780c */ /* 0x040fe40003f86270 */
[----:B------:R-:W-:Y:S01]  /*a210*/  ISETP.GE.AND P5, PT, R128, 0x301, PT ;  /* 0x000003018000780c */ /* 0x000fe20003fa6270 */
[----:B------:R-:W-:-:S12]  /*a220*/  @!P6 BRA `(.L_x_1464) ;  /* 0x000000000004e947 */ /* 0x000fd80003800000 */
[----:B-1----:R0:W-:Y:S02]  /*a230*/  REDG.E.ADD.F32.FTZ.RN.STRONG.GPU desc[UR26][R64.64+0x400], R161 ;  /* 0x000400a1400079a6 */ /* 0x0021e4000c12f31a */
.L_x_1464:
[----:B------:R-:W-:Y:S05]  /*a240*/  BSYNC.RECONVERGENT B0 ;  /* 0x0000000000007941 */ /* 0x000fea0003800200 */
.L_x_1463:
[----:B01----:R0:W1:Y:S01]  /*a250*/  LDS R161, [R165+0x2700] ;  /* 0x00270000a5a17984 */ /* 0x0030620000000800 */
[----:B------:R-:W-:Y:S01]  /*a260*/  BSSY.RECONVERGENT B0, `(.L_x_1465) ;  /* 0x0000006000007945 */ /* 0x000fe20003800200 */
[----:B------:R-:W-:Y:S02]  /*a270*/  IADD3 R163, PT, PT, R190, 0x300, RZ ;  /* 0x00000300bea37810 */ /* 0x000fe40007ffe0ff */
[----:B------:R-:W-:Y:S02]  /*a280*/  LEA R156, R156, UR22, 0x2 ;  /* 0x000000169c9c7c11 */ /* 0x000fe4000f8e10ff */
[----:B------:R-:W-:Y:S01]  /*a290*/  LEA.HI R167, R167, R190, RZ, 0x1b ;  /* 0x000000bea7a77211 */ /* 0x000fe200078fd8ff */
[----:B------:R-:W-:Y:S06]  /*a2a0*/  @!P2 BRA `(.L_x_1466) ;  /* 0x000000000004a947 */ /* 0x000fec0003800000 */
[----:B-1----:R2:W-:Y:S02]  /*a2b0*/  REDG.E.ADD.F32.FTZ.RN.STRONG.GPU desc[UR26][R64.64+0x600], R161 ;  /* 0x000600a1400079a6 */ /* 0x0025e4000c12f31a */
.L_x_1466:
[----:B------:R-:W-:Y:S05]  /*a2c0*/  BSYNC.RECONVERGENT B0 ;  /* 0x0000000000007941 */ /* 0x000fea0003800200 */
.L_x_1465:
[----:B-12---:R1:W2:Y:S01]  /*a2d0*/  LDS R161, [R156+0x2900] ;  /* 0x002900009ca17984 */ /* 0x0062a20000000800 */
[----:B------:R-:W-:Y:S01]  /*a2e0*/  BSSY.RECONVERGENT B0, `(.L_x_1467) ;  /* 0x0000005000007945 */ /* 0x000fe20003800200 */
[----:B------:R-:W-:Y:S02]  /*a2f0*/  LEA.HI R163, R163, R190, RZ, 0x1b ;  /* 0x000000bea3a37211 */ /* 0x000fe400078fd8ff */
[----:B------:R-:W-:Y:S01]  /*a300*/  LEA R167, R167, UR22, 0x2 ;  /* 0x00000016a7a77c11 */ /* 0x000fe2000f8e10ff */
[----:B------:R-:W-:Y:S06]  /*a310*/  @!P3 BRA `(.L_x_1468) ;  /* 0x000000000004b947 */ /* 0x000fec0003800000 */
[----:B--2---:R2:W-:Y:S02]  /*a320*/  REDG.E.ADD.F32.FTZ.RN.STRONG.GPU desc[UR26][R64.64+0x800], R161 ;  /* 0x000800a1400079a6 */ /* 0x0045e4000c12f31a */
.L_x_1468:
[----:B------:R-:W-:Y:S05]  /*a330*/  BSYNC.RECONVERGENT B0 ;  /* 0x0000000000007941 */ /* 0x000fea0003800200 */
.L_x_1467:
[----:B--2---:R2:W0:Y:S01]  /*a340*/  LDS R161, [R167+0x2b00] ;  /* 0x002b0000a7a17984 */ /* 0x0044220000000800 */
[----:B------:R-:W-:Y:S01]  /*a350*/  BSSY.RECONVERGENT B0, `(.L_x_1469) ;  /* 0x0000004000007945 */ /* 0x000fe20003800200 */
[----:B-1----:R-:W-:-:S03]  /*a360*/  LEA R156, R163, UR22, 0x2 ;  /* 0x00000016a39c7c11 */ /* 0x002fc6000f8e10ff */
[----:B------:R-:W-:Y:S05]  /*a370*/  @!P4 BRA `(.L_x_1470) ;  /* 0x000000000004c947 */ /* 0x000fea0003800000 */
[----:B0-----:R1:W-:Y:S02]  /*a380*/  REDG.E.ADD.F32.FTZ.RN.STRONG.GPU desc[UR26][R64.64+0xa00], R161 ;  /* 0x000a00a1400079a6 */ /* 0x0013e4000c12f31a */
.L_x_1470:
[----:B------:R-:W-:Y:S05]  /*a390*/  BSYNC.RECONVERGENT B0 ;  /* 0x0000000000007941 */ /* 0x000fea0003800200 */
.L_x_1469:
[----:B01----:R0:W1:Y:S01]  /*a3a0*/  LDS R161, [R156+0x2d00] ;  /* 0x002d00009ca17984 */ /* 0x0030620000000800 */
[----:B------:R-:W-:Y:S01]  /*a3b0*/  BSSY.RECONVERGENT B0, `(.L_x_1471) ;  /* 0x0000005000007945 */ /* 0x000fe20003800200 */
[C---:B------:R-:W-:Y:S02]  /*a3c0*/  IADD3 R163, PT, PT, R190.reuse, 0x380, RZ ;  /* 0x00000380bea37810 */ /* 0x040fe40007ffe0ff */
[----:B------:R-:W-:Y:S01]  /*a3d0*/  LOP3.LUT R165, R190, 0x400, RZ, 0xfc, !PT ;  /* 0x00000400bea57812 */ /* 0x000fe200078efcff */
[----:B------:R-:W-:Y:S06]  /*a3e0*/  @!P5 BRA `(.L_x_1472) ;  /* 0x000000000004d947 */ /* 0x000fec0003800000 */
[----:B-1----:R1:W-:Y:S02]  /*a3f0*/  REDG.E.ADD.F32.FTZ.RN.STRONG.GPU desc[UR26][R64.64+0xc00], R161 ;  /* 0x000c00a1400079a6 */ /* 0x0023e4000c12f31a */
.L_x_1472:
[----:B------:R-:W-:Y:S05]  /*a400*/  BSYNC.RECONVERGENT B0 ;  /* 0x0000000000007941 */ /* 0x000fea0003800200 */
.L_x_1471:
[----:B-1----:R-:W-:Y:S01]  /*a410*/  IADD3 R161, PT, PT, R190, 0x480, RZ ;  /* 0x00000480bea17810 */ /* 0x002fe20007ffe0ff */
[----:B------:R-:W-:Y:S01]  /*a420*/  BSSY.RECONVERGENT B0, `(.L_x_1473) ;  /* 0x000000f000007945 */ /* 0x000fe20003800200 */
[-C--:B------:R-:W-:Y:S02]  /*a430*/  LEA.HI R163, R163, R190.reuse, RZ, 0x1b ;  /* 0x000000bea3a37211 */ /* 0x080fe400078fd8ff */
[-C--:B0-----:R-:W-:Y:S02]  /*a440*/  LEA.HI R156, R161, R190.reuse, RZ, 0x1b ;  /* 0x000000bea19c7211 */ /* 0x081fe400078fd8ff */
        /* <DEDUP_REMOVED lines=12> */
.L_x_1474:
[----:B------:R-:W-:Y:S05]  /*a510*/  BSYNC.RECONVERGENT B0 ;  /* 0x0000000000007941 */ /* 0x000fea0003800200 */
.L_x_1473:
[----:B01----:R0:W1:Y:S01]  /*a520*/  LDS R161, [R165+0x3100] ;  /* 0x00310000a5a17984 */ /* 0x0030620000000800 */
[----:B------:R-:W-:Y:S01]  /*a530*/  BSSY.RECONVERGENT B0, `(.L_x_1475) ;  /* 0x0000006000007945 */ /* 0x000fe20003800200 */
[----:B------:R-:W-:Y:S02]  /*a540*/  IADD3 R163, PT, PT, R190, 0x580, RZ ;  /* 0x00000580bea37810 */ /* 0x000fe40007ffe0ff */
[----:B------:R-:W-:Y:S02]  /*a550*/  LEA.HI R167, R167, R190, RZ, 0x1b ;  /* 0x000000bea7a77211 */ /* 0x000fe400078fd8ff */
[----:B------:R-:W-:Y:S01]  /*a560*/  LEA R156, R156, UR22, 0x2 ;  /* 0x000000169c9c7c11 */ /* 0x000fe2000f8e10ff */
[----:B------:R-:W-:Y:S06]  /*a570*/  @!P2 BRA `(.L_x_1476) ;  /* 0x000000000004a947 */ /* 0x000fec0003800000 */
[----:B-1----:R2:W-:Y:S02]  /*a580*/  REDG.E.ADD.F32.FTZ.RN.STRONG.GPU desc[UR26][R64.64+0x1000], R161 ;  /* 0x001000a1400079a6 */ /* 0x0025e4000c12f31a */
.L_x_1476:
[----:B------:R-:W-:Y:S05]  /*a590*/  BSYNC.RECONVERGENT B0 ;  /* 0x0000000000007941 */ /* 0x000fea0003800200 */
.L_x_1475:
[----:B-12---:R1:W2:Y:S01]  /*a5a0*/  LDS R161, [R156+0x3300] ;  /* 0x003300009ca17984 */ /* 0x0062a20000000800 */
[----:B------:R-:W-:Y:S01]  /*a5b0*/  BSSY.RECONVERGENT B0, `(.L_x_1477) ;  /* 0x0000005000007945 */ /* 0x000fe20003800200 */
[----:B------:R-:W-:Y:S02]  /*a5c0*/  LEA.HI R163, R163, R190, RZ, 0x1b ;  /* 0x000000bea3a37211 */ /* 0x000fe400078fd8ff */
[----:B------:R-:W-:Y:S01]  /*a5d0*/  LEA R167, R167, UR22, 0x2 ;  /* 0x00000016a7a77c11 */ /* 0x000fe2000f8e10ff */
[----:B------:R-:W-:Y:S06]  /*a5e0*/  @!P3 BRA `(.L_x_1478) ;  /* 0x000000000004b947 */ /* 0x000fec0003800000 */
[----:B--2---:R2:W-:Y:S02]  /*a5f0*/  REDG.E.ADD.F32.FTZ.RN.STRONG.GPU desc[UR26][R64.64+0x1200], R161 ;  /* 0x001200a1400079a6 */ /* 0x0045e4000c12f31a */
.L_x_1478:
[----:B------:R-:W-:Y:S05]  /*a600*/  BSYNC.RECONVERGENT B0 ;  /* 0x0000000000007941 */ /* 0x000fea0003800200 */
.L_x_1477:
[----:B--2---:R2:W0:Y:S01]  /*a610*/  LDS R161, [R167+0x3500] ;  /* 0x00350000a7a17984 */ /* 0x0044220000000800 */
[----:B------:R-:W-:Y:S01]  /*a620*/  BSSY.RECONVERGENT B0, `(.L_x_1479) ;  /* 0x0000004000007945 */ /* 0x000fe20003800200 */
[----:B-1----:R-:W-:-:S03]  /*a630*/  LEA R156, R163, UR22, 0x2 ;  /* 0x00000016a39c7c11 */ /* 0x002fc6000f8e10ff */
[----:B------:R-:W-:Y:S05]  /*a640*/  @!P4 BRA `(.L_x_1480) ;  /* 0x000000000004c947 */ /* 0x000fea0003800000 */
[----:B0-----:R1:W-:Y:S02]  /*a650*/  REDG.E.ADD.F32.FTZ.RN.STRONG.GPU desc[UR26][R64.64+0x1400], R161 ;  /* 0x001400a1400079a6 */ /* 0x0013e4000c12f31a */
.L_x_1480:
[----:B------:R-:W-:Y:S05]  /*a660*/  BSYNC.RECONVERGENT B0 ;  /* 0x0000000000007941 */ /* 0x000fea0003800200 */
.L_x_1479:
[----:B01----:R0:W1:Y:S01]  /*a670*/  LDS R161, [R156+0x3700] ;  /* 0x003700009ca17984 */ /* 0x0030620000000800 */
[----:B------:R-:W-:Y:S01]  /*a680*/  BSSY.RECONVERGENT B0, `(.L_x_1481) ;  /* 0x0000005000007945 */ /* 0x000fe20003800200 */
[C---:B------:R-:W-:Y:S02]  /*a690*/  IADD3 R163, PT, PT, R190.reuse, 0x600, RZ ;  /* 0x00000600bea37810 */ /* 0x040fe40007ffe0ff */
[----:B------:R-:W-:Y:S01]  /*a6a0*/  IADD3 R165, PT, PT, R190, 0x680, RZ ;  /* 0x00000680bea57810 */ /* 0x000fe20007ffe0ff */
[----:B------:R-:W-:Y:S06]  /*a6b0*/  @!P5 BRA `(.L_x_1482) ;  /* 0x000000000004d947 */ /* 0x000fec0003800000 */
[----:B-1----:R1:W-:Y:S02]  /*a6c0*/  REDG.E.ADD.F32.FTZ.RN.STRONG.GPU desc[UR26][R64.64+0x1600], R161 ;  /* 0x001600a1400079a6 */ /* 0x0023e4000c12f31a */
.L_x_1482:
[----:B------:R-:W-:Y:S05]  /*a6d0*/  BSYNC.RECONVERGENT B0 ;  /* 0x0000000000007941 */ /* 0x000fea0003800200 */
.L_x_1481:
        /* <DEDUP_REMOVED lines=16> */
.L_x_1484:
[----:B------:R-:W-:Y:S05]  /*a7e0*/  BSYNC.RECONVERGENT B0 ;  /* 0x0000000000007941 */ /* 0x000fea0003800200 */
.L_x_1483:
[----:B01----:R0:W1:Y:S01]  /*a7f0*/  LDS R161, [R165+0x3b00] ;  /* 0x003b0000a5a17984 */ /* 0x0030620000000800 */
[----:B------:R-:W-:Y:S01]  /*a800*/  BSSY.RECONVERGENT B0, `(.L_x_1485) ;  /* 0x0000006000007945 */ /* 0x000fe20003800200 */
[----:B------:R-:W-:Y:S02]  /*a810*/  LOP3.LUT R163, R190, 0x800, RZ, 0xfc, !PT ;  /* 0x00000800bea37812 */ /* 0x000fe400078efcff */
[----:B------:R-:W-:Y:S02]  /*a820*/  LEA.HI R167, R167, R190, RZ, 0x1b ;  /* 0x000000bea7a77211 */ /* 0x000fe400078fd8ff */
[----:B------:R-:W-:Y:S01]  /*a830*/  LEA R156, R156, UR22, 0x2 ;  /* 0x000000169c9c7c11 */ /* 0x000fe2000f8e10ff */
[----:B------:R-:W-:Y:S06]  /*a840*/  @!P2 BRA `(.L_x_1486) ;  /* 0x000000000004a947 */ /* 0x000fec0003800000 */
[----:B-1----:R2:W-:Y:S02]  /*a850*/  REDG.E.ADD.F32.FTZ.RN.STRONG.GPU desc[UR26][R64.64+0x1a00], R161 ;  /* 0x001a00a1400079a6 */ /* 0x0025e4000c12f31a */
.L_x_1486:
[----:B------:R-:W-:Y:S05]  /*a860*/  BSYNC.RECONVERGENT B0 ;  /* 0x0000000000007941 */ /* 0x000fea0003800200 */
.L_x_1485:
[----:B-12---:R1:W2:Y:S01]  /*a870*/  LDS R161, [R156+0x3d00] ;  /* 0x003d00009ca17984 */ /* 0x0062a20000000800 */
[----:B------:R-:W-:Y:S01]  /*a880*/  BSSY.RECONVERGENT B0, `(.L_x_1487) ;  /* 0x0000005000007945 */ /* 0x000fe20003800200 */
[----:B------:R-:W-:Y:S02]  /*a890*/  LEA.HI R163, R163, R190, RZ, 0x1b ;  /* 0x000000bea3a37211 */ /* 0x000fe400078fd8ff */
[----:B------:R-:W-:Y:S01]  /*a8a0*/  LEA R167, R167, UR22, 0x2 ;  /* 0x00000016a7a77c11 */ /* 0x000fe2000f8e10ff */
[----:B------:R-:W-:Y:S06]  /*a8b0*/  @!P3 BRA `(.L_x_1488) ;  /* 0x000000000004b947 */ /* 0x000fec0003800000 */
[----:B--2---:R2:W-:Y:S02]  /*a8c0*/  REDG.E.ADD.F32.FTZ.RN.STRONG.GPU desc[UR26][R64.64+0x1c00], R161 ;  /* 0x001c00a1400079a6 */ /* 0x0045e4000c12f31a */
.L_x_1488:
[----:B------:R-:W-:Y:S05]  /*a8d0*/  BSYNC.RECONVERGENT B0 ;  /* 0x0000000000007941 */ /* 0x000fea0003800200 */
.L_x_1487:
[----:B--2---:R2:W0:Y:S01]  /*a8e0*/  LDS R161, [R167+0x3f00] ;  /* 0x003f0000a7a17984 */ /* 0x0044220000000800 */
[----:B------:R-:W-:Y:S01]  /*a8f0*/  BSSY.RECONVERGENT B0, `(.L_x_1489) ;  /* 0x0000004000007945 */ /* 0x000fe20003800200 */
[----:B-1----:R-:W-:-:S03]  /*a900*/  LEA R156, R163, UR22, 0x2 ;  /* 0x00000016a39c7c11 */ /* 0x002fc6000f8e10ff */
[----:B------:R-:W-:Y:S05]  /*a910*/  @!P4 BRA `(.L_x_1490) ;  /* 0x000000000004c947 */ /* 0x000fea0003800000 */
[----:B0-----:R1:W-:Y:S02]  /*a920*/  REDG.E.ADD.F32.FTZ.RN.STRONG.GPU desc[UR26][R64.64+0x1e00], R161 ;  /* 0x001e00a1400079a6 */ /* 0x0013e4000c12f31a */
.L_x_1490:
[----:B------:R-:W-:Y:S05]  /*a930*/  BSYNC.RECONVERGENT B0 ;  /* 0x0000000000007941 */ /* 0x000fea0003800200 */
.L_x_1489:
[----:B01----:R0:W1:Y:S01]  /*a940*/  LDS R161, [R156+0x4100] ;  /* 0x004100009ca17984 */ /* 0x0030620000000800 */
[----:B------:R-:W-:Y:S01]  /*a950*/  BSSY.RECONVERGENT B0, `(.L_x_1491) ;  /* 0x0000005000007945 */ /* 0x000fe20003800200 */
[C---:B------:R-:W-:Y:S02]  /*a960*/  IADD3 R163, PT, PT, R190.reuse, 0x880, RZ ;  /* 0x00000880bea37810 */ /* 0x040fe40007ffe0ff */
[----:B------:R-:W-:Y:S01]  /*a970*/  IADD3 R165, PT, PT, R190, 0x900, RZ ;  /* 0x00000900bea57810 */ /* 0x000fe20007ffe0ff */
[----:B------:R-:W-:Y:S06]  /*a980*/  @!P5 BRA `(.L_x_1492) ;  /* 0x000000000004d947 */ /* 0x000fec0003800000 */
[----:B-1----:R1:W-:Y:S02]  /*a990*/  REDG.E.ADD.F32.FTZ.RN.STRONG.GPU desc[UR26][R64.64+0x2000], R161 ;  /* 0x002000a1400079a6 */ /* 0x0023e4000c12f31a */
.L_x_1492:
[----:B------:R-:W-:Y:S05]  /*a9a0*/  BSYNC.RECONVERGENT B0 ;  /* 0x0000000000007941 */ /* 0x000fea0003800200 */
.L_x_1491:
        /* <DEDUP_REMOVED lines=16> */
.L_x_1494:
[----:B------:R-:W-:Y:S05]  /*aab0*/  BSYNC.RECONVERGENT B0 ;  /* 0x0000000000007941 */ /* 0x000fea0003800200 */
.L_x_1493:
[----:B01----:R0:W1:Y:S01]  /*aac0*/  LDS R161, [R165+0x4500] ;  /* 0x00450000a5a17984 */ /* 0x0030620000000800 */
[----:B------:R-:W-:Y:S01]  /*aad0*/  BSSY.RECONVERGENT B0, `(.L_x_1495) ;  /* 0x0000006000007945 */ /* 0x000fe20003800200 */
[----:B------:R-:W-:Y:S02]  /*aae0*/  IADD3 R163, PT, PT, R190, 0xa80, RZ ;  /* 0x00000a80bea37810 */ /* 0x000fe40007ffe0ff */
[----:B------:R-:W-:Y:S02]  /*aaf0*/  LEA.HI R167, R167, R190, RZ, 0x1b ;  /* 0x000000bea7a77211 */ /* 0x000fe400078fd8ff */
[----:B------:R-:W-:Y:S01]  /*ab00*/  LEA R156, R156, UR22, 0x2 ;  /* 0x000000169c9c7c11 */ /* 0x000fe2000f8e10ff */
[----:B------:R-:W-:Y:S06]  /*ab10*/  @!P2 BRA `(.L_x_1496) ;  /* 0x000000000004a947 */ /* 0x000fec0003800000 */
[----:B-1----:R2:W-:Y:S02]  /*ab20*/  REDG.E.ADD.F32.FTZ.RN.STRONG.GPU desc[UR26][R64.64+0x2400], R161 ;  /* 0x002400a1400079a6 */ /* 0x0025e4000c12f31a */
.L_x_1496:
[----:B------:R-:W-:Y:S05]  /*ab30*/  BSYNC.RECONVERGENT B0 ;  /* 0x0000000000007941 */ /* 0x000fea0003800200 */
.L_x_1495:
[----:B-12---:R1:W2:Y:S01]  /*ab40*/  LDS R161, [R156+0x4700] ;  /* 0x004700009ca17984 */ /* 0x0062a20000000800 */
[----:B------:R-:W-:Y:S01]  /*ab50*/  BSSY.RECONVERGENT B0, `(.L_x_1497) ;  /* 0x0000005000007945 */ /* 0x000fe20003800200 */
[----:B------:R-:W-:Y:S02]  /*ab60*/  LEA.HI R163, R163, R190, RZ, 0x1b ;  /* 0x000000bea3a37211 */ /* 0x000fe400078fd8ff */
[----:B------:R-:W-:Y:S01]  /*ab70*/  LEA R167, R167, UR22, 0x2 ;  /* 0x00000016a7a77c11 */ /* 0x000fe2000f8e10ff */
[----:B------:R-:W-:Y:S06]  /*ab80*/  @!P3 BRA `(.L_x_1498) ;  /* 0x000000000004b947 */ /* 0x000fec0003800000 */
[----:B--2---:R2:W-:Y:S02]  /*ab90*/  REDG.E.ADD.F32.FTZ.RN.STRONG.GPU desc[UR26][R64.64+0x2600], R161 ;  /* 0x002600a1400079a6 */ /* 0x0045e4000c12f31a */
.L_x_1498:
[----:B------:R-:W-:Y:S05]  /*aba0*/  BSYNC.RECONVERGENT B0 ;  /* 0x0000000000007941 */ /* 0x000fea0003800200 */
.L_x_1497:
[----:B--2---:R2:W0:Y:S01]  /*abb0*/  LDS R161, [R167+0x4900] ;  /* 0x00490000a7a17984 */ /* 0x0044220000000800 */
[----:B------:R-:W-:Y:S01]  /*abc0*/  BSSY.RECONVERGENT B0, `(.L_x_1499) ;  /* 0x0000004000007945 */ /* 0x000fe20003800200 */
[----:B-1----:R-:W-:-:S03]  /*abd0*/  LEA R156, R163, UR22, 0x2 ;  /* 0x00000016a39c7c11 */ /* 0x002fc6000f8e10ff */
[----:B------:R-:W-:Y:S05]  /*abe0*/  @!P4 BRA `(.L_x_1500) ;  /* 0x000000000004c947 */ /* 0x000fea0003800000 */
[----:B0-----:R1:W-:Y:S02]  /*abf0*/  REDG.E.ADD.F32.FTZ.RN.STRONG.GPU desc[UR26][R64.64+0x2800], R161 ;  /* 0x002800a1400079a6 */ /* 0x0013e4000c12f31a */
.L_x_1500:
[----:B------:R-:W-:Y:S05]  /*ac00*/  BSYNC.RECONVERGENT B0 ;  /* 0x0000000000007941 */ /* 0x000fea0003800200 */
.L_x_1499:
[----:B01----:R0:W1:Y:S01]  /*ac10*/  LDS R161, [R156+0x4b00] ;  /* 0x004b00009ca17984 */ /* 0x0030620000000800 */
[----:B------:R-:W-:Y:S01]  /*ac20*/  BSSY.RECONVERGENT B0, `(.L_x_1501) ;  /* 0x0000005000007945 */ /* 0x000fe20003800200 */
[C---:B------:R-:W-:Y:S02]  /*ac30*/  IADD3 R163, PT, PT, R190.reuse, 0xb00, RZ ;  /* 0x00000b00bea37810 */ /* 0x040fe40007ffe0ff */
[----:B------:R-:W-:Y:S01]  /*ac40*/  IADD3 R165, PT, PT, R190, 0xb80, RZ ;  /* 0x00000b80bea57810 */ /* 0x000fe20007ffe0ff */
[----:B------:R-:W-:Y:S06]  /*ac50*/  @!P5 BRA `(.L_x_1502) ;  /* 0x000000000004d947 */ /* 0x000fec0003800000 */
[----:B-1----:R1:W-:Y:S02]  /*ac60*/  REDG.E.ADD.F32.FTZ.RN.STRONG.GPU desc[UR26][R64.64+0x2a00], R161 ;  /* 0x002a00a1400079a6 */ /* 0x0023e4000c12f31a */
.L_x_1502:
[----:B------:R-:W-:Y:S05]  /*ac70*/  BSYNC.RECONVERGENT B0 ;  /* 0x0000000000007941 */ /* 0x000fea0003800200 */
.L_x_1501:
[----:B-1----:R-:W-:Y:S01]  /*ac80*/  LOP3.LUT R161, R190, 0xc00, RZ, 0xfc, !PT ;  /* 0x00000c00bea17812 */ /* 0x002fe200078efcff */
        /* <DEDUP_REMOVED lines=15> */
.L_x_1504:
[----:B------:R-:W-:Y:S05]  /*ad80*/  BSYNC.RECONVERGENT B0 ;  /* 0x0000000000007941 */ /* 0x000fea0003800200 */
.L_x_1503:
[----:B01----:R0:W1:Y:S01]  /*ad90*/  LDS R161, [R165+0x4f00] ;  /* 0x004f0000a5a17984 */ /* 0x0030620000000800 */
[----:B------:R-:W-:Y:S01]  /*ada0*/  BSSY.RECONVERGENT B0, `(.L_x_1505) ;  /* 0x0000006000007945 */ /* 0x000fe20003800200 */
[----:B------:R-:W-:Y:S02]  /*adb0*/  IADD3 R163, PT, PT, R190, 0xd00, RZ ;  /* 0x00000d00bea37810 */ /* 0x000fe40007ffe0ff */
[----:B------:R-:W-:Y:S02]  /*adc0*/  LEA.HI R167, R167, R190, RZ, 0x1b ;  /* 0x000000bea7a77211 */ /* 0x000fe400078fd8ff */
[----:B------:R-:W-:Y:S01]  /*add0*/  LEA R156, R156, UR22, 0x2 ;  /* 0x000000169c9c7c11 */ /* 0x000fe2000f8e10ff */
[----:B------:R-:W-:Y:S06]  /*ade0*/  @!P2 BRA `(.L_x_1506) ;  /* 0x000000000004a947 */ /* 0x000fec0003800000 */
[----:B-1----:R2:W-:Y:S02]  /*adf0*/  REDG.E.ADD.F32.FTZ.RN.STRONG.GPU desc[UR26][R64.64+0x2e00], R161 ;  /* 0x002e00a1400079a6 */ /* 0x0025e4000c12f31a */
.L_x_1506:
[----:B------:R-:W-:Y:S05]  /*ae00*/  BSYNC.RECONVERGENT B0 ;  /* 0x0000000000007941 */ /* 0x000fea0003800200 */
.L_x_1505:
[----:B-12---:R1:W2:Y:S01]  /*ae10*/  LDS R161, [R156+0x5100] ;  /* 0x005100009ca17984 */ /* 0x0062a20000000800 */
[----:B------:R-:W-:Y:S01]  /*ae20*/  BSSY.RECONVERGENT B0, `(.L_x_1507) ;  /* 0x0000005000007945 */ /* 0x000fe20003800200 */
[----:B------:R-:W-:Y:S02]  /*ae30*/  LEA.HI R163, R163, R190, RZ, 0x1b ;  /* 0x000000bea3a37211 */ /* 0x000fe400078fd8ff */
[----:B------:R-:W-:Y:S01]  /*ae40*/  LEA R167, R167, UR22, 0x2 ;  /* 0x00000016a7a77c11 */ /* 0x000fe2000f8e10ff */
[----:B------:R-:W-:Y:S06]  /*ae50*/  @!P3 BRA `(.L_x_1508) ;  /* 0x000000000004b947 */ /* 0x000fec0003800000 */
[----:B--2---:R2:W-:Y:S02]  /*ae60*/  REDG.E.ADD.F32.FTZ.RN.STRONG.GPU desc[UR26][R64.64+0x3000], R161 ;  /* 0x003000a1400079a6 */ /* 0x0045e4000c12f31a */
.L_x_1508:
[----:B------:R-:W-:Y:S05]  /*ae70*/  BSYNC.RECONVERGENT B0 ;  /* 0x0000000000007941 */ /* 0x000fea0003800200 */
.L_x_1507:
[----:B--2---:R2:W0:Y:S01]  /*ae80*/  LDS R161, [R167+0x5300] ;  /* 0x00530000a7a17984 */ /* 0x0044220000000800 */
[----:B------:R-:W-:Y:S01]  /*ae90*/  BSSY.RECONVERGENT B0, `(.L_x_1509) ;  /* 0x0000004000007945 */ /* 0x000fe20003800200 */
[----:B-1----:R-:W-:-:S03]  /*aea0*/  LEA R156, R163, UR22, 0x2 ;  /* 0x00000016a39c7c11 */ /* 0x002fc6000f8e10ff */
[----:B------:R-:W-:Y:S05]  /*aeb0*/  @!P4 BRA `(.L_x_1510) ;  /* 0x000000000004c947 */ /* 0x000fea0003800000 */
[----:B0-----:R1:W-:Y:S02]  /*aec0*/  REDG.E.ADD.F32.FTZ.RN.STRONG.GPU desc[UR26][R64.64+0x3200], R161 ;  /* 0x003200a1400079a6 */ /* 0x0013e4000c12f31a */
.L_x_1510:
[----:B------:R-:W-:Y:S05]  /*aed0*/  BSYNC.RECONVERGENT B0 ;  /* 0x0000000000007941 */ /* 0x000fea0003800200 */
.L_x_1509:
[----:B01----:R0:W1:Y:S01]  /*aee0*/  LDS R161, [R156+0x5500] ;  /* 0x005500009ca17984 */ /* 0x0030620000000800 */
[----:B------:R-:W-:Y:S01]  /*aef0*/  BSSY.RECONVERGENT B0, `(.L_x_1511) ;  /* 0x0000005000007945 */ /* 0x000fe20003800200 */
[C---:B------:R-:W-:Y:S02]  /*af00*/  IADD3 R163, PT, PT, R190.reuse, 0xd80, RZ ;  /* 0x00000d80bea37810 */ /* 0x040fe40007ffe0ff */
[----:B------:R-:W-:Y:S01]  /*af10*/  IADD3 R165, PT, PT, R190, 0xe00, RZ ;  /* 0x00000e00bea57810 */ /* 0x000fe20007ffe0ff */
[----:B------:R-:W-:Y:S06]  /*af20*/  @!P5 BRA `(.L_x_1512) ;  /* 0x000000000004d947 */ /* 0x000fec0003800000 */
[----:B-1----:R1:W-:Y:S02]  /*af30*/  REDG.E.ADD.F32.FTZ.RN.STRONG.GPU desc[UR26][R64.64+0x3400], R161 ;  /* 0x003400a1400079a6 */ /* 0x0023e4000c12f31a */
.L_x_1512:
[----:B------:R-:W-:Y:S05]  /*af40*/  BSYNC.RECONVERGENT B0 ;  /* 0x0000000000007941 */ /* 0x000fea0003800200 */
.L_x_1511:
        /* <DEDUP_REMOVED lines=16> */
.L_x_1514:
[----:B------:R-:W-:Y:S05]  /*b050*/  BSYNC.RECONVERGENT B0 ;  /* 0x0000000000007941 */ /* 0x000fea0003800200 */
.L_x_1513:
[----:B01----:R0:W1:Y:S01]  /*b060*/  LDS R161, [R165+0x5900] ;  /* 0x00590000a5a17984 */ /* 0x0030620000000800 */
[----:B------:R-:W-:Y:S01]  /*b070*/  BSSY.RECONVERGENT B0, `(.L_x_1515) ;  /* 0x0000006000007945 */ /* 0x000fe20003800200 */
[----:B------:R-:W-:Y:S02]  /*b080*/  IADD3 R163, PT, PT, R190, 0xf80, RZ ;  /* 0x00000f80bea37810 */ /* 0x000fe40007ffe0ff */
[----:B------:R-:W-:Y:S02]  /*b090*/  LEA.HI R167, R167, R190, RZ, 0x1b ;  /* 0x000000bea7a77211 */ /* 0x000fe400078fd8ff */
[----:B------:R-:W-:Y:S01]  /*b0a0*/  LEA R156, R156, UR22, 0x2 ;  /* 0x000000169c9c7c11 */ /* 0x000fe2000f8e10ff */
[----:B------:R-:W-:Y:S06]  /*b0b0*/  @!P2 BRA `(.L_x_1516) ;  /* 0x000000000004a947 */ /* 0x000fec0003800000 */
[----:B-1----:R2:W-:Y:S02]  /*b0c0*/  REDG.E.ADD.F32.FTZ.RN.STRONG.GPU desc[UR26][R64.64+0x3800], R161 ;  /* 0x003800a1400079a6 */ /* 0x0025e4000c12f31a */
.L_x_1516:
[----:B------:R-:W-:Y:S05]  /*b0d0*/  BSYNC.RECONVERGENT B0 ;  /* 0x0000000000007941 */ /* 0x000fea0003800200 */
.L_x_1515:
[----:B-12---:R1:W2:Y:S01]  /*b0e0*/  LDS R161, [R156+0x5b00] ;  /* 0x005b00009ca17984 */ /* 0x0062a20000000800 */
[----:B------:R-:W-:Y:S01]  /*b0f0*/  BSSY.RECONVERGENT B0, `(.L_x_1517) ;  /* 0x0000005000007945 */ /* 0x000fe20003800200 */
[----:B------:R-:W-:Y:S02]  /*b100*/  LEA.HI R163, R163, R190, RZ, 0x1b ;  /* 0x000000bea3a37211 */ /* 0x000fe400078fd8ff */
[----:B------:R-:W-:Y:S01]  /*b110*/  LEA R167, R167, UR22, 0x2 ;  /* 0x00000016a7a77c11 */ /* 0x000fe2000f8e10ff */
[----:B------:R-:W-:Y:S06]  /*b120*/  @!P3 BRA `(.L_x_1518) ;  /* 0x000000000004b947 */ /* 0x000fec0003800000 */
[----:B--2---:R2:W-:Y:S02]  /*b130*/  REDG.E.ADD.F32.FTZ.RN.STRONG.GPU desc[UR26][R64.64+0x3a00], R161 ;  /* 0x003a00a1400079a6 */ /* 0x0045e4000c12f31a */
.L_x_1518:
[----:B------:R-:W-:Y:S05]  /*b140*/  BSYNC.RECONVERGENT B0 ;  /* 0x0000000000007941 */ /* 0x000fea0003800200 */
.L_x_1517:
[----:B--2---:R2:W0:Y:S01]  /*b150*/  LDS R161, [R167+0x5d00] ;  /* 0x005d0000a7a17984 */ /* 0x0044220000000800 */
[----:B------:R-:W-:Y:S01]  /*b160*/  BSSY.RECONVERGENT B0, `(.L_x_1519) ;  /* 0x0000004000007945 */ /* 0x000fe20003800200 */
[----:B------:R-:W-:-:S03]  /*b170*/  LEA R163, R163, UR22, 0x2 ;  /* 0x00000016a3a37c11 */ /* 0x000fc6000f8e10ff */
[----:B------:R-:W-:Y:S05]  /*b180*/  @!P4 BRA `(.L_x_1520) ;  /* 0x000000000004c947 */ /* 0x000fea0003800000 */
[----:B0-----:R0:W-:Y:S02]  /*b190*/  REDG.E.ADD.F32.FTZ.RN.STRONG.GPU desc[UR26][R64.64+0x3c00], R161 ;  /* 0x003c00a1400079a6 */ /* 0x0011e4000c12f31a */
.L_x_1520:
[----:B------:R-:W-:Y:S05]  /*b1a0*/  BSYNC.RECONVERGENT B0 ;  /* 0x0000000000007941 */ /* 0x000fea0003800200 */
.L_x_1519:
[----:B0-----:R0:W0:Y:S01]  /*b1b0*/  LDS R161, [R163+0x5f00] ;  /* 0x005f0000a3a17984 */ /* 0x0010220000000800 */
[----:B------:R-:W-:Y:S01]  /*b1c0*/  BSSY.RECONVERGENT B0, `(.L_x_1521) ;  /* 0x0000004000007945 */ /* 0x000fe20003800200 */
[----:B------:R-:W-:-:S03]  /*b1d0*/  FADD.FTZ R61, R154, R61 ;  /* 0x0000003d9a3d7221 */ /* 0x000fc60000010000 */
[----:B------:R-:W-:Y:S05]  /*b1e0*/  @!P5 BRA `(.L_x_1522) ;  /* 0x000000000004d947 */ /* 0x000fea0003800000 */
[----:B0-----:R0:W-:Y:S02]  /*b1f0*/  REDG.E.ADD.F32.FTZ.RN.STRONG.GPU desc[UR26][R64.64+0x3e00], R161 ;  /* 0x003e00a1400079a6 */ /* 0x0011e4000c12f31a */
.L_x_1522:
[----:B------:R-:W-:Y:S05]  /*b200*/  BSYNC.RECONVERGENT B0 ;  /* 0x0000000000007941 */ /* 0x000fea0003800200 */
.L_x_1521:
[----:B0-----:R-:W0:Y:S01]  /*b210*/  SHFL.DOWN PT, R65, R60, 0x1, 0x1f ;  /* 0x08201f003c417f89 */ /* 0x001e2200000e0000 */
[----:B------:R-:W-:Y:S01]  /*b220*/  ISETP.GT.AND P2, PT, R240, 0x1e, PT ;  /* 0x0000001ef000780c */ /* 0x000fe20003f44270 */
[----:B------:R-:W-:Y:S01]  /*b230*/  FFMA.FTZ R77, R77, R110, R122 ;  /* 0x0000006e4d4d7223 */ /* 0x000fe2000001007a */
[----:B------:R-:W-:Y:S01]  /*b240*/  FFMA.FTZ R216, R216, R109, R127 ;  /* 0x0000006dd8d87223 */ /* 0x000fe2000001007f */
[----:B------:R-:W5:Y:S01]  /*b250*/  SHFL.DOWN PT, R64, R61, 0x1, 0x1f ;  /* 0x08201f003d407f89 */ /* 0x000f6200000e0000 */
[-C--:B------:R-:W-:Y:S01]  /*b260*/  FFMA.FTZ R223, R6, R108.reuse, R223 ;  /* 0x0000006c06df7223 */ /* 0x080fe200000100df */
[----:B------:R-:W-:Y:S01]  /*b270*/  FFMA.FTZ R77, R34, R179, R77 ;  /* 0x000000b3224d7223 */ /* 0x000fe2000001004d */
[----:B------:R-:W-:Y:S01]  /*b280*/  FFMA.FTZ R216, R37, R108, R216 ;  /* 0x0000006c25d87223 */ /* 0x000fe200000100d8 */
[----:B------:R-:W1:Y:S01]  /*b290*/  SHFL.DOWN PT, R161, R62, 0x1, 0x1f ;  /* 0x08201f003ea17f89 */ /* 0x000e6200000e0000 */
[----:B------:R-:W-:Y:S01]  /*b2a0*/  FMUL.FTZ R159, R74, R159 ;  /* 0x0000009f4a9f7220 */ /* 0x000fe20000410000 */
[----:B------:R-:W-:Y:S01]  /*b2b0*/  FADD.FTZ R80, R77, R80 ;  /* 0x000000504d507221 */ /* 0x000fe20000010000 */
[----:B------:R-:W-:Y:S01]  /*b2c0*/  FMUL.FTZ R148, R73, R148 ;  /* 0x0000009449947220 */ /* 0x000fe20000410000 */
[----:B------:R-:W2:Y:S01]  /*b2d0*/  SHFL.DOWN PT, R128, R63, 0x1, 0x1f ;  /* 0x08201f003f807f89 */ /* 0x000ea200000e0000 */
[----:B------:R-:W-:Y:S01]  /*b2e0*/  FMUL.FTZ R144, R71, R144 ;  /* 0x0000009047907220 */ /* 0x000fe20000410000 */
[----:B------:R-:W-:Y:S01]  /*b2f0*/  FMUL.FTZ R151, R70, R151 ;  /* 0x0000009746977220 */ /* 0x000fe20000410000 */
[----:B------:R-:W-:Y:S01]  /*b300*/  ISETP.GT.AND P3, PT, R240, 0xf, PT ;  /* 0x0000000ff000780c */ /* 0x000fe20003f64270 */
        /* <DEDUP_REMOVED lines=8> */
[----:B0-----:R-:W-:Y:S01]  /*b390*/  @!P2 FADD.FTZ R60, R60, R65 ;  /* 0x000000413c3ca221 */ /* 0x001fe20000010000 */
[----:B------:R-:W-:Y:S01]  /*b3a0*/  FMUL.FTZ R140, R69, R140 ;  /* 0x0000008c458c7220 */ /* 0x000fe20000410000 */
[----:B------:R-:W-:Y:S01]  /*b3b0*/  FMUL.FTZ R123, R68, R123 ;  /* 0x0000007b447b7220 */ /* 0x000fe20000410000 */
[----:B------:R-:W-:Y:S01]  /*b3c0*/  FFMA.FTZ R84, R85, R130, R84 ;  /* 0x0000008255547223 */ /* 0x000fe20000010054 */
[----:B-----5:R-:W-:Y:S01]  /*b3d0*/  @!P2 FADD.FTZ R61, R61, R64 ;  /* 0x000000403d3da221 */ /* 0x020fe20000010000 */
[----:B------:R-:W0:Y:S01]  /*b3e0*/  SHFL.DOWN PT, R65, R60, 0x2, 0x1f ;  /* 0x08401f003c417f89 */ /* 0x000e2200000e0000 */
[----:B------:R-:W-:Y:S01]  /*b3f0*/  FFMA.FTZ R87, R87, R131, R86 ;  /* 0x0000008357577223 */ /* 0x000fe20000010056 */
[----:B------:R-:W-:Y:S01]  /*b400*/  FFMA.FTZ R88, R89, R132, R88 ;  /* 0x0000008459587223 */ /* 0x000fe20000010058 */
[----:B-1----:R-:W-:Y:S01]  /*b410*/  @!P2 FADD.FTZ R62, R62, R161 ;  /* 0x000000a13e3ea221 */ /* 0x002fe20000010000 */
[----:B------:R-:W1:Y:S01]  /*b420*/  SHFL.DOWN PT, R64, R61, 0x2, 0x1f ;  /* 0x08401f003d407f89 */ /* 0x000e6200000e0000 */
[----:B------:R-:W-:Y:S01]  /*b430*/  FFMA.FTZ R91, R91, R133, R90 ;  /* 0x000000855b5b7223 */ /* 0x000fe2000001005a */
[----:B------:R-:W-:Y:S01]  /*b440*/  FFMA.FTZ R92, R93, R134, R92 ;  /* 0x000000865d5c7223 */ /* 0x000fe2000001005c */
[----:B--2---:R-:W-:Y:S01]  /*b450*/  @!P2 FADD.FTZ R63, R63, R128 ;  /* 0x000000803f3fa221 */ /* 0x004fe20000010000 */
[----:B------:R-:W2:Y:S01]  /*b460*/  SHFL.DOWN PT, R77, R62, 0x2, 0x1f ;  /* 0x08401f003e4d7f89 */ /* 0x000ea200000e0000 */
        /* <DEDUP_REMOVED lines=15> */
[----:B0-----:R-:W-:Y:S01]  /*b560*/  @!P2 FADD.FTZ R60, R60, R65 ;  /* 0x000000413c3ca221 */ /* 0x001fe20000010000 */
[----:B------:R-:W-:Y:S01]  /*b570*/  FFMA.FTZ R111, R198, R111, R123 ;  /* 0x0000006fc66f7223 */ /* 0x000fe2000001007b */
[----:B------:R-:W-:Y:S01]  /*b580*/  FFMA.FTZ R227, R9, R84, R227 ;  /* 0x0000005409e37223 */ /* 0x000fe200000100e3 */
[----:B------:R-:W-:Y:S01]  /*b590*/  FFMA.FTZ R228, R10, R87, R228 ;  /* 0x000000570ae47223 */ /* 0x000fe200000100e4 */
[----:B-1----:R-:W-:Y:S01]  /*b5a0*/  @!P2 FADD.FTZ R61, R61, R64 ;  /* 0x000000403d3da221 */ /* 0x002fe20000010000 */
[----:B------:R-:W0:Y:S01]  /*b5b0*/  SHFL.DOWN PT, R65, R60, 0x4, 0x1f ;  /* 0x08801f003c417f89 */ /* 0x000e2200000e0000 */
[----:B------:R-:W-:Y:S01]  /*b5c0*/  FFMA.FTZ R229, R11, R88, R229 ;  /* 0x000000580be57223 */ /* 0x000fe200000100e5 */
[----:B------:R-:W-:Y:S01]  /*b5d0*/  FFMA.FTZ R230, R12, R91, R230 ;  /* 0x0000005b0ce67223 */ /* 0x000fe200000100e6 */
[----:B--2---:R-:W-:Y:S01]  /*b5e0*/  @!P2 FADD.FTZ R62, R62, R77 ;  /* 0x0000004d3e3ea221 */ /* 0x004fe20000010000 */
[----:B------:R-:W1:Y:S01]  /*b5f0*/  SHFL.DOWN PT, R64, R61, 0x4, 0x1f ;  /* 0x08801f003d407f89 */ /* 0x000e6200000e0000 */
[----:B------:R-:W-:Y:S01]  /*b600*/  FFMA.FTZ R231, R13, R92, R231 ;  /* 0x0000005c0de77223 */ /* 0x000fe200000100e7 */
[----:B------:R-:W-:Y:S01]  /*b610*/  FFMA.FTZ R232, R14, R95, R232 ;  /* 0x0000005f0ee87223 */ /* 0x000fe200000100e8 */
[----:B-----5:R-:W-:Y:S01]  /*b620*/  @!P2 FADD.FTZ R63, R63, R108 ;  /* 0x0000006c3f3fa221 */ /* 0x020fe20000010000 */
        /* <DEDUP_REMOVED lines=14> */
[----:B------:R-:W-:Y:S01]  /*b710*/  FMUL.FTZ R98, R98, R149 ;  /* 0x0000009562627220 */ /* 0x000fe20000410000 */
[----:B------:R-:W-:Y:S01]  /*b720*/  FFMA.FTZ R96, R46, R96, R111 ;  /* 0x000000602e607223 */ /* 0x000fe2000001006f */
[----:B0-----:R-:W-:Y:S01]  /*b730*/  @!P2 FADD.FTZ R60, R60, R65 ;  /* 0x000000413c3ca221 */ /* 0x001fe20000010000 */
[----:B------:R-:W-:Y:S01]  /*b740*/  FMUL.FTZ R104, R67, R104 ;  /* 0x0000006843687220 */ /* 0x000fe20000410000 */
[----:B------:R-:W-:Y:S01]  /*b750*/  BSSY.RECONVERGENT B0, `(.L_x_1523) ;  /* 0x000002d000007945 */ /* 0x000fe20003800200 */
[----:B------:R-:W-:Y:S01]  /*b760*/  FFMA.FTZ R186, R3, R179, R186 ;  /* 0x000000b303ba7223 */ /* 0x000fe200000100ba */
[----:B-1----:R-:W-:Y:S01]  /*b770*/  @!P2 FADD.FTZ R61, R61, R64 ;  /* 0x000000403d3da221 */ /* 0x002fe20000010000 */
[----:B------:R-:W0:Y:S01]  /*b780*/  SHFL.DOWN PT, R65, R60, 0x8, 0x1f ;  /* 0x09001f003c417f89 */ /* 0x000e2200000e0000 */
[----:B------:R-:W-:Y:S01]  /*b790*/  FFMA.FTZ R187, R4, R124, R187 ;  /* 0x0000007c04bb7223 */ /* 0x000fe200000100bb */
[----:B------:R-:W-:Y:S01]  /*b7a0*/  FFMA.FTZ R188, R5, R175, R188 ;  /* 0x000000af05bc7223 */ /* 0x000fe200000100bc */
[----:B--2---:R-:W-:Y:S01]  /*b7b0*/  @!P2 FADD.FTZ R62, R62, R73 ;  /* 0x000000493e3ea221 */ /* 0x004fe20000010000 */
[----:B------:R-:W1:Y:S01]  /*b7c0*/  SHFL.DOWN PT, R64, R61, 0x8, 0x1f ;  /* 0x09001f003d407f89 */ /* 0x000e6200000e0000 */
[----:B------:R-:W-:Y:S01]  /*b7d0*/  FADD.FTZ R185, R220, R185 ;  /* 0x000000b9dcb97221 */ /* 0x000fe20000010000 */
[----:B------:R-:W-:Y:S01]  /*b7e0*/  FADD.FTZ R184, R143, R184 ;  /* 0x000000b88fb87221 */ /* 0x000fe20000010000 */
[----:B-----5:R-:W-:Y:S01]  /*b7f0*/  @!P2 FADD.FTZ R63, R63, R74 ;  /* 0x0000004a3f3fa221 */ /* 0x020fe20000010000 */
[----:B------:R-:W2:Y:S01]  /*b800*/  SHFL.DOWN PT, R71, R62, 0x8, 0x1f ;  /* 0x09001f003e477f89 */ /* 0x000ea200000e0000 */
[----:B------:R-:W-:Y:S01]  /*b810*/  ISETP.GT.AND P2, PT, R240, 0x17, PT ;  /* 0x00000017f000780c */ /* 0x000fe20003f44270 */
[----:B------:R-:W-:Y:S01]  /*b820*/  FFMA.FTZ R224, R7, R171, R224 ;  /* 0x000000ab07e07223 */ /* 0x000fe200000100e0 */
[----:B------:R-:W-:Y:S01]  /*b830*/  FADD.FTZ R183, R216, R183 ;  /* 0x000000b7d8b77221 */ /* 0x000fe20000010000 */
[----:B------:R-:W5:Y:S01]  /*b840*/  SHFL.DOWN PT, R70, R63, 0x8, 0x1f ;  /* 0x09001f003f467f89 */ /* 0x000f6200000e0000 */
[----:B------:R-:W-:Y:S01]  /*b850*/  FADD.FTZ R182, R79, R182 ;  /* 0x000000b64fb67221 */ /* 0x000fe20000010000 */
[----:B------:R-:W-:Y:S01]  /*b860*/  FFMA.FTZ R226, R8, R83, R226 ;  /* 0x0000005308e27223 */ /* 0x000fe200000100e2 */
[----:B------:R-:W-:Y:S01]  /*b870*/  FADD.FTZ R181, R152, R181 ;  /* 0x000000b598b57221 */ /* 0x000fe20000010000 */
[----:B------:R-:W-:Y:S01]  /*b880*/  FADD.FTZ R59, R84, R59 ;  /* 0x0000003b543b7221 */ /* 0x000fe20000010000 */
[----:B------:R-:W-:Y:S01]  /*b890*/  FADD.FTZ R58, R87, R58 ;  /* 0x0000003a573a7221 */ /* 0x000fe20000010000 */
[----:B------:R-:W-:Y:S01]  /*b8a0*/  FADD.FTZ R57, R88, R57 ;  /* 0x0000003958397221 */ /* 0x000fe20000010000 */
[----:B------:R-:W-:Y:S01]  /*b8b0*/  FADD.FTZ R56, R91, R56 ;  /* 0x000000385b387221 */ /* 0x000fe20000010000 */
[----:B------:R-:W-:Y:S01]  /*b8c0*/  FADD.FTZ R55, R92, R55 ;  /* 0x000000375c377221 */ /* 0x000fe20000010000 */
[----:B------:R-:W-:Y:S01]  /*b8d0*/  FADD.FTZ R54, R95, R54 ;  /* 0x000000365f367221 */ /* 0x000fe20000010000 */
[----:B------:R-:W-:Y:S01]  /*b8e0*/  FFMA.FTZ R98, R99, R137, R98 ;  /* 0x0000008963627223 */ /* 0x000fe20000010062 */
[----:B------:R-:W-:Y:S01]  /*b8f0*/  FADD.FTZ R53, R96, R53 ;  /* 0x0000003560357221 */ /* 0x000fe20000010000 */
[----:B0-----:R-:W-:Y:S01]  /*b900*/  @!P2 FADD.FTZ R60, R60, R65 ;  /* 0x000000413c3ca221 */ /* 0x001fe20000010000 */
[----:B------:R-:W-:Y:S01]  /*b910*/  FFMA.FTZ R104, R195, R106, R104 ;  /* 0x0000006ac3687223 */ /* 0x000fe20000010068 */
[----:B-1----:R-:W-:-:S03]  /*b920*/  @!P2 FADD.FTZ R61, R61, R64 ;  /* 0x000000403d3da221 */ /* 0x002fc60000010000 */
        /* <DEDUP_REMOVED lines=9> */
[----:B--2---:R-:W-:Y:S01]  /*b9c0*/  FADD.FTZ R61, R61, R68 ;  /* 0x000000443d3d7221 */ /* 0x004fe20000010000 */
[----:B------:R-:W-:Y:S01]  /*b9d0*/  FADD.FTZ R62, R62, R67 ;  /* 0x000000433e3e7221 */ /* 0x000fe20000010000 */
[----:B------:R-:W-:-:S09]  /*b9e0*/  FADD.FTZ R63, R63, R70 ;  /* 0x000000463f3f7221 */ /* 0x000fd20000010000 */
[----:B------:R-:W-:-:S04]  /*b9f0*/  @!P2 SHF.R.U32.HI R64, RZ, 0x1, R190 ;  /* 0x00000001ff40a819 */ /* 0x000fc800000116be */
[----:B------:R-:W-:-:S05]  /*ba00*/  @!P2 LOP3.LUT R64, R64, 0x1f0, RZ, 0xc0, !PT ;  /* 0x000001f04040a812 */ /* 0x000fca00078ec0ff */
[----:B------:R0:W-:Y:S02]  /*ba10*/  @!P2 STS.128 [R64+UR22+0x6310], R60 ;  /* 0x0063103c4000a988 */ /* 0x0001e40008000c16 */
.L_x_1524:
[----:B------:R-:W-:Y:S05]  /*ba20*/  BSYNC.RECONVERGENT B0 ;  /* 0x0000000000007941 */ /* 0x000fea0003800200 */
.L_x_1523:
[----:B------:R-:W-:Y:S01]  /*ba30*/  FMUL.FTZ R100, R100, R120 ;  /* 0x0000007864647220 */ /* 0x000fe20000410000 */
[----:B------:R-:W-:Y:S01]  /*ba40*/  FMUL.FTZ R193, R193, R78 ;  /* 0x0000004ec1c17220 */ /* 0x000fe20000410000 */
[----:B------:R-:W-:Y:S01]  /*ba50*/  FMUL.FTZ R102, R102, R121 ;  /* 0x0000007966667220 */ /* 0x000fe20000410000 */
[----:B------:R-:W-:Y:S01]  /*ba60*/  FMUL.FTZ R66, R66, R107 ;  /* 0x0000006b42427220 */ /* 0x000fe20000410000 */
[----:B------:R-:W-:Y:S01]  /*ba70*/  FFMA.FTZ R101, R101, R138, R100 ;  /* 0x0000008a65657223 */ /* 0x000fe20000010064 */
[----:B------:R-:W-:Y:S01]  /*ba80*/  FFMA.FTZ R75, R194, R75, R193 ;  /* 0x0000004bc24b7223 */ /* 0x000fe200000100c1 */
[----:B------:R-:W-:Y:S01]  /*ba90*/  FFMA.FTZ R102, R103, R139, R102 ;  /* 0x0000008b67667223 */ /* 0x000fe20000010066 */
[----:B------:R-:W-:Y:S01]  /*baa0*/  FFMA.FTZ R66, R191, R76, R66 ;  /* 0x0000004cbf427223 */ /* 0x000fe20000010042 */
[----:B0-----:R-:W-:Y:S01]  /*bab0*/  FFMA.FTZ R67, R47, R98, R104 ;  /* 0x000000622f437223 */ /* 0x001fe20000010068 */
[-C--:B------:R-:W-:Y:S01]  /*bac0*/  FFMA.FTZ R64, R48, R101.reuse, R75 ;  /* 0x0000006530407223 */ /* 0x080fe2000001004b */
[----:B------:R-:W-:Y:S01]  /*bad0*/  BAR.SYNC.DEFER_BLOCKING 0x0 ;  /* 0x0000000000007b1d */ /* 0x000fe20000010000 */
[----:B-1----:R-:W-:Y:S01]  /*bae0*/  FFMA.FTZ R65, R49, R102, R66 ;  /* 0x0000006631417223 */ /* 0x002fe20000010042 */
[----:B------:R-:W-:Y:S01]  /*baf0*/  FFMA.FTZ R237, R16, R98, R237 ;  /* 0x0000006210ed7223 */ /* 0x000fe200000100ed */
[----:B------:R-:W-:Y:S01]  /*bb00*/  FFMA.FTZ R238, R17, R101, R238 ;  /* 0x0000006511ee7223 */ /* 0x000fe200000100ee */
[----:B------:R-:W-:Y:S01]  /*bb10*/  FADD.FTZ R52, R67, R52 ;  /* 0x0000003443347221 */ /* 0x000fe20000010000 */
[----:B------:R-:W-:Y:S01]  /*bb20*/  FFMA.FTZ R239, R18, R102, R239 ;  /* 0x0000006612ef7223 */ /* 0x000fe200000100ef */
[----:B------:R-:W-:Y:S01]  /*bb30*/  BSSY.RECONVERGENT B0, `(.L_x_1525) ;  /* 0x000001e000007945 */ /* 0x000fe20003800200 */
[----:B------:R-:W-:Y:S01]  /*bb40*/  FADD.FTZ R51, R64, R51 ;  /* 0x0000003340337221 */ /* 0x000fe20000010000 */
[----:B------:R-:W-:-:S02]  /*bb50*/  FADD.FTZ R50, R65, R50 ;  /* 0x0000003241327221 */ /* 0x000fc40000010000 */
[----:B------:R-:W-:Y:S05]  /*bb60*/  @P0 BRA `(.L_x_1526) ;  /* 0x0000000000680947 */ /* 0x000fea0003800000 */
[----:B------:R-:W-:Y:S01]  /*bb70*/  UISETP.NE.AND UP0, UPT, UR11, UR45, UPT ;  /* 0x0000002d0b00728c */ /* 0x000fe2000bf05270 */
[----:B------:R-:W0:Y:S01]  /*bb80*/  LDS.128 R64, [UR22+0x6320] ;  /* 0x00632016ff407984 */ /* 0x000e220008000c00 */
[----:B------:R-:W-:-:S03]  /*bb90*/  ULEA UR29, UR8, UR22, 0x3 ;  /* 0x00000016081d7291 */ /* 0x000fc6000f8e18ff */
[----:B--2---:R-:W1:Y:S01]  /*bba0*/  LDS.128 R68, [UR22+0x6330] ;  /* 0x00633016ff447984 */ /* 0x004e620008000c00 */
        /* <DEDUP_REMOVED lines=22> */
.L_x_1526:
[----:B------:R-:W-:Y:S05]  /*bd10*/  BSYNC.RECONVERGENT B0 ;  /* 0x0000000000007941 */ /* 0x000fea0003800200 */
.L_x_1525:
[----:B------:R-:W-:-:S04]  /*bd20*/  UIADD3 UR8, UPT, UPT, UR8, 0x1, URZ ;  /* 0x0000000108087890 */ /* 0x000fc8000fffe0ff */
[----:B------:R-:W-:-:S09]  /*bd30*/  UISETP.GE.AND UP0, UPT, UR8, UR46, UPT ;  /* 0x0000002e0800728c */ /* 0x000fd2000bf06270 */
[----:B------:R-:W-:Y:S05]  /*bd40*/  BRA.U !UP0, `(.L_x_1527) ;  /* 0xffffff6d08387547 */ /* 0x000fea000b83ffff */
.L_x_1429:
[----:B------:R-:W5:Y:S01]  /*bd50*/  LDL.LU R83, [R1+0x24] ;  /* 0x0000240001537983 */ /* 0x000f620000300800 */
[----:B------:R-:W-:Y:S01]  /*bd60*/  BAR.SYNC.DEFER_BLOCKING 0x0 ;  /* 0x0000000000007b1d */ /* 0x000fe20000010000 */
[----:B------:R-:W-:Y:S02]  /*bd70*/  F2FP.F16.F32.PACK_AB R238, R238, R239 ;  /* 0x000000efeeee723e */ /* 0x000fe400000000ff */
[----:B------:R-:W-:Y:S02]  /*bd80*/  F2FP.F16.F32.PACK_AB R233, R233, R237 ;  /* 0x000000ede9e9723e */ /* 0x000fe400000000ff */
[----:B------:R-:W-:Y:S02]  /*bd90*/  F2FP.F16.F32.PACK_AB R231, R231, R232 ;  /* 0x000000e8e7e7723e */ /* 0x000fe400000000ff */
[----:B------:R-:W-:Y:S01]  /*bda0*/  F2FP.F16.F32.PACK_AB R229, R229, R230 ;  /* 0x000000e6e5e5723e */ /* 0x000fe200000000ff */
[----:B------:R-:W3:Y:S01]  /*bdb0*/  LDL.LU R78, [R1+0x20] ;  /* 0x00002000014e7983 */ /* 0x000ee20000300800 */
[----:B------:R-:W-:Y:S01]  /*bdc0*/  ULEA UR24, UR11, 0xfffff800, 0xb ;  /* 0xfffff8000b187891 */ /* 0x000fe2000f8e58ff */
[----:B------:R-:W-:-:S02]  /*bdd0*/  ISETP.NE.AND P0, PT, R190, RZ, PT ;  /* 0x000000ffbe00720c */ /* 0x000fc40003f05270 */
[----:B------:R-:W-:Y:S01]  /*bde0*/  F2FP.F16.F32.PACK_AB R227, R227, R228 ;  /* 0x000000e4e3e3723e */ /* 0x000fe200000000ff */
[----:B------:R-:W4:Y:S01]  /*bdf0*/  LDL.LU R76, [R1+0x1c] ;  /* 0x00001c00014c7983 */ /* 0x000f220000300800 */
[----:B------:R-:W-:Y:S02]  /*be00*/  F2FP.F16.F32.PACK_AB R224, R224, R226 ;  /* 0x000000e2e0e0723e */ /* 0x000fe400000000ff */
[----:B------:R-:W-:Y:S01]  /*be10*/  F2FP.F16.F32.PACK_AB R188, R188, R223 ;  /* 0x000000dfbcbc723e */ /* 0x000fe200000000ff */
[----:B0-----:R-:W4:Y:S01]  /*be20*/  LDL.LU R74, [R1+0x18] ;  /* 0x00001800014a7983 */ /* 0x001f220000300800 */
[----:B------:R-:W-:Y:S01]  /*be30*/  F2FP.F16.F32.PACK_AB R186, R186, R187 ;  /* 0x000000bbbaba723e */ /* 0x000fe200000000ff */
[----:B------:R-:W0:Y:S01]  /*be40*/  S2UR UR32, SR_CTAID.X ;  /* 0x00000000002079c3 */ /* 0x000e220000002500 */
[----:B------:R-:W1:Y:S01]  /*be50*/  LDCU.64 UR30, c[0x0][0x500] ;  /* 0x0000a000ff1e77ac */ /* 0x000e620008000a00 */
[----:B------:R-:W4:Y:S04]  /*be60*/  LDL.LU R72, [R1+0x14] ;  /* 0x0000140001487983 */ /* 0x000f280000300800 */
[----:B------:R-:W4:Y:S04]  /*be70*/  LDL.LU R70, [R1+0x10] ;  /* 0x0000100001467983 */ /* 0x000f280000300800 */
[----:B--2---:R-:W2:Y:S04]  /*be80*/  LDL.LU R68, [R1+0xc] ;  /* 0x00000c0001447983 */ /* 0x004ea80000300800 */
[----:B------:R-:W2:Y:S04]  /*be90*/  LDL.LU R66, [R1+0x8] ;  /* 0x0000080001427983 */ /* 0x000ea80000300800 */
[----:B------:R-:W2:Y:S04]  /*bea0*/  LDL.LU R64, [R1+0x4] ;  /* 0x0000040001407983 */ /* 0x000ea80000300800 */
[----:B------:R-:W2:Y:S04]  /*beb0*/  LDL.LU R62, [R1] ;  /* 0x00000000013e7983 */ /* 0x000ea80000300800 */
[----:B------:R-:W2:Y:S01]  /*bec0*/  LDL.LU R60, [R1+0x28] ;  /* 0x00002800013c7983 */ /* 0x000ea20000300800 */
[----:B------:R-:W-:Y:S01]  /*bed0*/  PRMT R0, R238, 0x7632, R0 ;  /* 0x00007632ee007816 */ /* 0x000fe20000000000 */
[----:B------:R-:W-:Y:S01]  /*bee0*/  UIADD3 UR8, UPT, UPT, -UR24, UR28, URZ ;  /* 0x0000001c18087290 */ /* 0x000fe2000fffe1ff */
[----:B------:R-:W-:Y:S01]  /*bef0*/  PRMT R3, R233, 0x7632, R3 ;  /* 0x00007632e9037816 */ /* 0x000fe20000000003 */
[----:B------:R-:W-:Y:S01]  /*bf00*/  STS.U16 [R81], R238 ;  /* 0x000000ee51007388 */ /* 0x000fe20000000400 */
[----:B------:R-:W-:Y:S01]  /*bf10*/  PRMT R4, R231, 0x7632, R4 ;  /* 0x00007632e7047816 */ /* 0x000fe20000000004 */
[----:B------:R-:W0:Y:S01]  /*bf20*/  LDCU.64 UR28, c[0x0][0x4f8] ;  /* 0x00009f00ff1c77ac */ /* 0x000e220008000a00 */
[----:B------:R-:W-:Y:S01]  /*bf30*/  PRMT R5, R227, 0x7632, R5 ;  /* 0x00007632e3057816 */ /* 0x000fe20000000005 */
[----:B------:R1:W-:Y:S01]  /*bf40*/  STS.U16 [R81+0x2], R0 ;  /* 0x0000020051007388 */ /* 0x0003e20000000400 */
[----:B------:R-:W-:Y:S01]  /*bf50*/  MOV R12, UR8 ;  /* 0x00000008000c7c02 */ /* 0x000fe20008000f00 */
[----:B------:R-:W-:Y:S01]  /*bf60*/  USHF.R.S32.HI UR25, URZ, 0x1f, UR24 ;  /* 0x0000001fff197899 */ /* 0x000fe20008011418 */
[----:B------:R-:W-:Y:S01]  /*bf70*/  SHF.L.U32 R7, R190, 0x4, RZ ;  /* 0x00000004be077819 */ /* 0x000fe200000006ff */
[----:B------:R0:W-:Y:S01]  /*bf80*/  STS.U16 [R81+0x6], R3 ;  /* 0x0000060351007388 */ /* 0x0001e20000000400 */
[----:B------:R-:W0:Y:S01]  /*bf90*/  S2UR UR8, SR_CTAID.Y ;  /* 0x00000000000879c3 */ /* 0x000e220000002600 */
[----:B------:R-:W-:-:S02]  /*bfa0*/  UIADD3 UR20, UP0, UPT, UR20, -0x2000, URZ ;  /* 0xffffe00014147890 */ /* 0x000fc4000ff1e0ff */
[----:B------:R0:W-:Y:S01]  /*bfb0*/  STS.U16 [R81+0xa], R4 ;  /* 0x00000a0451007388 */ /* 0x0001e20000000400 */
[----:B------:R-:W-:Y:S01]  /*bfc0*/  UIADD3 UR14, UP1, UPT, UR14, -0x1000, URZ ;  /* 0xfffff0000e0e7890 */ /* 0x000fe2000ff3e0ff */
[----:B-1----:R-:W-:Y:S01]  /*bfd0*/  PRMT R0, R229, 0x7632, R0 ;  /* 0x00007632e5007816 */ /* 0x002fe20000000000 */
[----:B------:R-:W-:Y:S01]  /*bfe0*/  UIADD3.X UR21, UPT, UPT, UR21, -0x1, URZ, UP0, !UPT ;  /* 0xffffffff15157890 */ /* 0x000fe200087fe4ff */
[----:B------:R-:W-:Y:S01]  /*bff0*/  STS.U16 [R81+0x4], R233 ;  /* 0x000004e951007388 */ /* 0x000fe20000000400 */
[----:B------:R-:W-:Y:S01]  /*c000*/  UISETP.GT.AND UP0, UPT, UR11, 0x1, UPT ;  /* 0x000000010b00788c */ /* 0x000fe2000bf04270 */
[----:B0-----:R-:W-:Y:S01]  /*c010*/  PRMT R3, R224, 0x7632, R3 ;  /* 0x00007632e0037816 */ /* 0x001fe20000000003 */
[----:B------:R-:W-:Y:S01]  /*c020*/  UIADD3 UR16, UP2, UPT, UR16, -0x1000, URZ ;  /* 0xfffff00010107890 */ /* 0x000fe2000ff5e0ff */
[----:B------:R0:W-:Y:S01]  /*c030*/  STS.U16 [R81+0xe], R0 ;  /* 0x00000e0051007388 */ /* 0x0001e20000000400 */
[----:B------:R-:W-:Y:S01]  /*c040*/  UIMAD.WIDE.U32 UR12, UR32, UR28, UR24 ;  /* 0x0000001c200c72a5 */ /* 0x000fe2000f8e0018 */
[----:B------:R-:W-:Y:S01]  /*c050*/  PRMT R4, R188, 0x7632, R4 ;  /* 0x00007632bc047816 */ /* 0x000fe20000000004 */
[----:B------:R-:W-:Y:S01]  /*c060*/  UIADD3 UR18, UP3, UPT, UR18, -0x1000, URZ ;  /* 0xfffff00012127890 */ /* 0x000fe2000ff7e0ff */
[----:B------:R-:W-:Y:S01]  /*c070*/  STS.U16 [R81+0x8], R231 ;  /* 0x000008e751007388 */ /* 0x000fe20000000400 */
[----:B------:R-:W-:Y:S01]  /*c080*/  UIMAD UR13, UR32, UR29, UR13 ;  /* 0x0000001d200d72a4 */ /* 0x000fe2000f8e020d */
[----:B------:R-:W1:Y:S02]  /*c090*/  LDCU.64 UR28, c[0x0][0x550] ;  /* 0x0000aa00ff1c77ac */ /* 0x000e640008000a00 */
[----:B------:R-:W-:Y:S01]  /*c0a0*/  STS.U16 [R81+0xc], R229 ;  /* 0x00000ce551007388 */ /* 0x000fe20000000400 */
[----:B0-----:R-:W-:Y:S01]  /*c0b0*/  PRMT R0, R186, 0x7632, R0 ;  /* 0x00007632ba007816 */ /* 0x001fe20000000000 */
[----:B------:R-:W-:-:S02]  /*c0c0*/  UIADD3.X UR15, UPT, UPT, UR15, -0x1, URZ, UP1, !UPT ;  /* 0xffffffff0f0f7890 */ /* 0x000fc40008ffe4ff */
[----:B------:R-:W-:Y:S01]  /*c0d0*/  STS.U16 [R81+0x10], R227 ;  /* 0x000010e351007388 */ /* 0x000fe20000000400 */
[----:B------:R-:W-:Y:S02]  /*c0e0*/  UIMAD UR23, UR8, UR31, URZ ;  /* 0x0000001f081772a4 */ /* 0x000fe4000f8e02ff */
[----:B------:R-:W-:Y:S01]  /*c0f0*/  UIMAD.WIDE.U32 UR12, UR8, UR30, UR12 ;  /* 0x0000001e080c72a5 */ /* 0x000fe2000f8e000c */
[----:B------:R-:W-:Y:S01]  /*c100*/  STS.U16 [R81+0x12], R5 ;  /* 0x0000120551007388 */ /* 0x000fe20000000400 */
[----:B------:R-:W-:Y:S02]  /*c110*/  UIADD3.X UR17, UPT, UPT, UR17, -0x1, URZ, UP2, !UPT ;  /* 0xffffffff11117890 */ /* 0x000fe400097fe4ff */
[----:B------:R-:W-:Y:S01]  /*c120*/  MOV R8, UR23 ;  /* 0x0000001700087c02 */ /* 0x000fe20008000f00 */
[----:B------:R-:W-:Y:S01]  /*c130*/  STS.U16 [R81+0x14], R224 ;  /* 0x000014e051007388 */ /* 0x000fe20000000400 */
[----:B------:R-:W-:-:S03]  /*c140*/  UIADD3.X UR19, UPT, UPT, UR19, -0x1, URZ, UP3, !UPT ;  /* 0xffffffff13137890 */ /* 0x000fc60009ffe4ff */
[----:B------:R0:W-:Y:S04]  /*c150*/  STS.U16 [R81+0x16], R3 ;  /* 0x0000160351007388 */ /* 0x0001e80000000400 */
[----:B------:R-:W-:Y:S04]  /*c160*/  STS.U16 [R81+0x18], R188 ;  /* 0x000018bc51007388 */ /* 0x000fe80000000400 */
[----:B------:R-:W-:Y:S01]  /*c170*/  STS.U16 [R81+0x1a], R4 ;  /* 0x00001a0451007388 */ /* 0x000fe20000000400 */
[----:B0-----:R-:W-:-:S03]  /*c180*/  LOP3.LUT R3, R190, 0x3e0, RZ, 0xc0, !PT ;  /* 0x000003e0be037812 */ /* 0x001fc600078ec0ff */
[----:B------:R-:W-:Y:S04]  /*c190*/  STS.U16 [R81+0x1c], R186 ;  /* 0x00001cba51007388 */ /* 0x000fe80000000400 */
[----:B------:R0:W-:Y:S01]  /*c1a0*/  STS.U16 [R81+0x1e], R0 ;  /* 0x00001e0051007388 */ /* 0x0001e20000000400 */
[----:B------:R-:W-:-:S03]  /*c1b0*/  NOP ;  /* 0x0000000000007918 */ /* 0x000fc60000000000 */
[----:B------:R-:W-:Y:S01]  /*c1c0*/  LDS.U16 R29, [R250+0x280] ;  /* 0x00028000fa1d7984 */ /* 0x000fe20000000400 */
[----:B0-----:R-:W-:-:S03]  /*c1d0*/  LOP3.LUT R0, R190, 0x1f, RZ, 0xc0, !PT ;  /* 0x0000001fbe007812 */ /* 0x001fc600078ec0ff */
[----:B------:R-:W-:Y:S01]  /*c1e0*/  LDS.U16 R31, [R249+0x2c0] ;  /* 0x0002c000f91f7984 */ /* 0x000fe20000000400 */
[----:B------:R-:W-:-:S03]  /*c1f0*/  LOP3.LUT R7, R0, 0x3e00, R7, 0xf8, !PT ;  /* 0x00003e0000077812 */ /* 0x000fc600078ef807 */
[----:B------:R-:W-:Y:S01]  /*c200*/  LDS.U16 R33, [R244+0x300] ;  /* 0x00030000f4217984 */ /* 0x000fe20000000400 */
[----:B------:R-:W-:Y:S02]  /*c210*/  LEA R10, R3, R0, 0x4 ;  /* 0x00000000030a7211 */ /* 0x000fe400078e20ff */
[----:B------:R-:W-:Y:S01]  /*c220*/  IADD3 R5, P1, PT, R7, UR12, RZ ;  /* 0x0000000c07057c10 */ /* 0x000fe2000ff3e0ff */
[----:B------:R-:W-:Y:S01]  /*c230*/  LDS.U16 R35, [R243+0x340] ;  /* 0x00034000f3237984 */ /* 0x000fe20000000400 */
[----:B------:R-:W-:Y:S02]  /*c240*/  IADD3 R41, PT, PT, R10, 0x20, RZ ;  /* 0x000000200a297810 */ /* 0x000fe40007ffe0ff */
[----:B------:R-:W-:Y:S01]  /*c250*/  IADD3.X R8, PT, PT, R8, UR13, RZ, P1, !PT ;  /* 0x0000000d08087c10 */ /* 0x000fe20008ffe4ff */
[----:B------:R-:W-:Y:S01]  /*c260*/  LDS.U16 R37, [R242+0x380] ;  /* 0x00038000f2257984 */ /* 0x000fe20000000400 */
[C---:B-1----:R-:W-:Y:S01]  /*c270*/  LEA R4, P1, R5.reuse, UR28, 0x1 ;  /* 0x0000001c05047c11 */ /* 0x042fe2000f8208ff */
[----:B------:R-:W0:Y:S01]  /*c280*/  LDCU.64 UR12, c[0x0][0x518] ;  /* 0x0000a300ff0c77ac */ /* 0x000e220008000a00 */
[C---:B------:R-:W-:Y:S01]  /*c290*/  IADD3 R43, PT, PT, R10.reuse, 0x40, RZ ;  /* 0x000000400a2b7810 */ /* 0x040fe20007ffe0ff */
[----:B------:R-:W-:Y:S01]  /*c2a0*/  LDS.U16 R39, [R241+0x3c0] ;  /* 0x0003c000f1277984 */ /* 0x000fe20000000400 */
[----:B------:R-:W-:Y:S01]  /*c2b0*/  LEA.HI.X R5, R5, UR29, R8, 0x1, P1 ;  /* 0x0000001d05057c11 */ /* 0x000fe200088f0c08 */
[----:B------:R-:W1:Y:S01]  /*c2c0*/  LDCU.64 UR28, c[0x0][0x560] ;  /* 0x0000ac00ff1c77ac */ /* 0x000e620008000a00 */
[----:B------:R-:W-:-:S02]  /*c2d0*/  IADD3 R45, PT, PT, R10, 0x60, RZ ;  /* 0x000000600a2d7810 */ /* 0x000fc40007ffe0ff */
[C---:B------:R-:W-:Y:S02]  /*c2e0*/  IADD3 R47, PT, PT, R10.reuse, 0x80, RZ ;  /* 0x000000800a2f7810 */ /* 0x040fe40007ffe0ff */
[C---:B------:R-:W-:Y:S02]  /*c2f0*/  IADD3 R49, PT, PT, R10.reuse, 0xa0, RZ ;  /* 0x000000a00a317810 */ /* 0x040fe40007ffe0ff */
[C---:B------:R-:W-:Y:S02]  /*c300*/  IADD3 R61, PT, PT, R10.reuse, 0xc0, RZ ;  /* 0x000000c00a3d7810 */ /* 0x040fe40007ffe0ff */
[C---:B------:R-:W-:Y:S02]  /*c310*/  IADD3 R63, PT, PT, R10.reuse, 0xe0, RZ ;  /* 0x000000e00a3f7810 */ /* 0x040fe40007ffe0ff */
[C---:B------:R-:W-:Y:S02]  /*c320*/  IADD3 R65, PT, PT, R10.reuse, 0x100, RZ ;  /* 0x000001000a417810 */ /* 0x040fe40007ffe0ff */
[C---:B------:R-:W-:Y:S01]  /*c330*/  IADD3 R67, PT, PT, R10.reuse, 0x120, RZ ;  /* 0x000001200a437810 */ /* 0x040fe20007ffe0ff */
[----:B0-----:R-:W-:Y:S01]  /*c340*/  UIMAD.WIDE.U32 UR24, UR32, UR12, UR24 ;  /* 0x0000000c201872a5 */ /* 0x001fe2000f8e0018 */
[----:B------:R-:W-:-:S02]  /*c350*/  IADD3 R69, PT, PT, R10, 0x140, RZ ;  /* 0x000001400a457810 */ /* 0x000fc40007ffe0ff */
[C---:B------:R-:W-:Y:S01]  /*c360*/  IADD3 R71, PT, PT, R10.reuse, 0x160, RZ ;  /* 0x000001600a477810 */ /* 0x040fe20007ffe0ff */
[----:B------:R-:W-:Y:S01]  /*c370*/  UIMAD UR13, UR32, UR13, UR25 ;  /* 0x0000000d200d72a4 */ /* 0x000fe2000f8e0219 */
[C---:B------:R-:W-:Y:S02]  /*c380*/  IADD3 R73, PT, PT, R10.reuse, 0x180, RZ ;  /* 0x000001800a497810 */ /* 0x040fe40007ffe0ff */
[C---:B------:R-:W-:Y:S01]  /*c390*/  IADD3 R75, PT, PT, R10.reuse, 0x1a0, RZ ;  /* 0x000001a00a4b7810 */ /* 0x040fe20007ffe0ff */
[----:B------:R-:W-:Y:S01]  /*c3a0*/  UMOV UR12, UR24 ;  /* 0x00000018000c7c82 */ /* 0x000fe20008000000 */
[C---:B------:R-:W-:Y:S02]  /*c3b0*/  IADD3 R77, PT, PT, R10.reuse, 0x1c0, RZ ;  /* 0x000001c00a4d7810 */ /* 0x040fe40007ffe0ff */
[----:B------:R-:W-:Y:S01]  /*c3c0*/  IADD3 R79, PT, PT, R10, 0x1e0, RZ ;  /* 0x000001e00a4f7810 */ /* 0x000fe20007ffe0ff */
[----:B-----5:R-:W-:Y:S04]  /*c3d0*/  LDS.U16 R9, [R83] ;  /* 0x0000000053097984 */ /* 0x020fe80000000400 */
[----:B---3--:R-:W-:Y:S04]  /*c3e0*/  LDS.U16 R11, [R78+0x40] ;  /* 0x000040004e0b7984 */ /* 0x008fe80000000400 */
[----:B----4-:R-:W-:Y:S04]  /*c3f0*/  LDS.U16 R13, [R76+0x80] ;  /* 0x000080004c0d7984 */ /* 0x010fe80000000400 */
[----:B------:R-:W-:Y:S04]  /*c400*/  LDS.U16 R15, [R74+0xc0] ;  /* 0x0000c0004a0f7984 */ /* 0x000fe80000000400 */
[----:B------:R-:W-:Y:S04]  /*c410*/  LDS.U16 R17, [R72+0x100] ;  /* 0x0001000048117984 */ /* 0x000fe80000000400 */
[----:B------:R-:W-:Y:S04]  /*c420*/  LDS.U16 R19, [R70+0x140] ;  /* 0x0001400046137984 */ /* 0x000fe80000000400 */
[----:B--2---:R-:W-:Y:S04]  /*c430*/  LDS.U16 R21, [R68+0x180] ;  /* 0x0001800044157984 */ /* 0x004fe80000000400 */
        /* <DEDUP_REMOVED lines=75> */
[----:B0-----:R-:W-:Y:S01]  /*c8f0*/  PRMT R14, R4, 0x7632, R14 ;  /* 0x00007632040e7816 */ /* 0x001fe2000000000e */
        /* <DEDUP_REMOVED lines=35> */
[----:B------:R-:W4:Y:S02]  /*cb30*/  LDCU.64 UR22, c[0x0][0x520] ;  /* 0x0000a400ff1677ac */ /* 0x000f240008000a00 */
[----:B----4-:R-:W-:-:S04]  /*cb40*/  UIMAD.WIDE.U32 UR12, UR8, UR22, UR12 ;  /* 0x00000016080c72a5 */ /* 0x010fc8000f8e000c */
[----:B------:R-:W-:Y:S02]  /*cb50*/  UIMAD UR13, UR8, UR23, UR13 ;  /* 0x00000017080d72a4 */ /* 0x000fe4000f8e020d */
[----:B0-----:R-:W-:Y:S01]  /*cb60*/  IADD3 R5, P0, PT, R7, UR12, RZ ;  /* 0x0000000c07057c10 */ /* 0x001fe2000ff1e0ff */
[----:B------:R-:W-:-:S03]  /*cb70*/  UIADD3 UR12, UPT, UPT, UR11, -0x1, URZ ;  /* 0xffffffff0b0c7890 */ /* 0x000fc6000fffe0ff */
[----:B--2---:R-:W-:Y:S02]  /*cb80*/  IADD3.X R8, PT, PT, RZ, UR13, RZ, P0, !PT ;  /* 0x0000000dff087c10 */ /* 0x004fe400087fe4ff */
[C---:B-1----:R-:W-:Y:S02]  /*cb90*/  LEA R4, P3, R5.reuse, UR28, 0x1 ;  /* 0x0000001c05047c11 */ /* 0x042fe4000f8608ff */
        /* <DEDUP_REMOVED lines=37> */
.L_x_1428:
        /* <DEDUP_REMOVED lines=45> */
.L_x_1530:
[----:B------:R-:W-:Y:S05]  /*d0c0*/  BSYNC.RECONVERGENT B0 ;  /* 0x0000000000007941 */ /* 0x000fea0003800200 */
.L_x_1529:
        /* <DEDUP_REMOVED lines=43> */
.L_x_1532:
[----:B------:R-:W-:Y:S05]  /*d380*/  BSYNC.RECONVERGENT B0 ;  /* 0x0000000000007941 */ /* 0x000fea0003800200 */
.L_x_1531:
        /* <DEDUP_REMOVED lines=12> */
[----:B------:R-:W3:Y:S01]  /*d450*/  LDCU.64 UR20, c[0x0][0x4f0] ;  /* 0x00009e00ff1477ac */ /* 0x000ee20008000a00 */
[----:B------:R-:W4:Y:S01]  /*d460*/  LDCU.64 UR22, c[0x0][0x540] ;  /* 0x0000a800ff1677ac */ /* 0x000f220008000a00 */
[----:B------:R-:W-:-:S02]  /*d470*/  UIMAD UR8, UR8, UR13, UR7 ;  /* 0x0000000d080872a4 */ /* 0x000fc4000f8e0207 */
[----:B0-2---:R-:W-:-:S12]  /*d480*/  ULEA UR10, UR14, UR10, 0x18 ;  /* 0x0000000a0e0a7291 */ /* 0x005fd8000f8ec0ff */
.L_x_1534:
        /* <DEDUP_REMOVED lines=10> */
[----:B---3--:R-:W-:Y:S01]  /*d530*/  IMAD R10, R3, UR20, RZ ;  /* 0x00000014030a7c24 */ /* 0x008fe2000f8e02ff */
[----:B------:R-:W-:Y:S01]  /*d540*/  MOV R9, UR9 ;  /* 0x0000000900097c02 */ /* 0x000fe20008000f00 */
[----:B------:R-:W-:Y:S01]  /*d550*/  IMAD.WIDE.U32 R6, R11, UR16, R6 ;  /* 0x000000100b067c25 */ /* 0x000fe2000f8e0006 */
[----:B------:R-:W-:-:S02]  /*d560*/  MOV R8, R4 ;  /* 0x0000000400087202 */ /* 0x000fc40000000f00 */
[----:B------:R-:W-:Y:S01]  /*d570*/  MOV R5, UR5 ;  /* 0x0000000500057c02 */ /* 0x000fe20008000f00 */
[C---:B------:R-:W-:Y:S01]  /*d580*/  IMAD R3, R11.reuse, UR17, R2 ;  /* 0x000000110b037c24 */ /* 0x040fe2000f8e0202 */
[C---:B------:R-:W-:Y:S01]  /*d590*/  LEA R2, P0, R6.reuse, UR18, 0x3 ;  /* 0x0000001206027c11 */ /* 0x040fe2000f8018ff */
[C---:B------:R-:W-:Y:S02]  /*d5a0*/  IMAD R5, R11.reuse, UR21, R10 ;  /* 0x000000150b057c24 */ /* 0x040fe4000f8e020a */
[----:B------:R-:W-:Y:S01]  /*d5b0*/  IMAD.WIDE.U32 R8, R11, UR20, R8 ;  /* 0x000000140b087c25 */ /* 0x000fe2000f8e0008 */
[----:B------:R-:W-:Y:S02]  /*d5c0*/  IADD3 R3, PT, PT, R7, R3, RZ ;  /* 0x0000000307037210 */ /* 0x000fe40007ffe0ff */
[----:B------:R-:W-:Y:S02]  /*d5d0*/  IADD3 R11, PT, PT, R11, UR15, RZ ;  /* 0x0000000f0b0b7c10 */ /* 0x000fe4000fffe0ff */
[----:B------:R-:W-:-:S02]  /*d5e0*/  LEA.HI.X R3, R6, UR19, R3, 0x3, P0 ;  /* 0x0000001306037c11 */ /* 0x000fc400080f1c03 */
[----:B------:R-:W-:Y:S02]  /*d5f0*/  ISETP.GE.AND P0, PT, R11, UR24, PT ;  /* 0x000000180b007c0c */ /* 0x000fe4000bf06270 */
[----:B------:R-:W-:Y:S02]  /*d600*/  IADD3 R5, PT, PT, R9, R5, RZ ;  /* 0x0000000509057210 */ /* 0x000fe40007ffe0ff */
[----:B----4-:R-:W-:-:S04]  /*d610*/  LEA R4, P1, R8, UR22, 0x3 ;  /* 0x0000001608047c11 */ /* 0x010fc8000f8218ff */
[----:B------:R-:W-:Y:S01]  /*d620*/  LEA.HI.X R5, R8, UR23, R5, 0x3, P1 ;  /* 0x0000001708057c11 */ /* 0x000fe200088f1c05 */
[----:B0-----:R0:W-:Y:S04]  /*d630*/  REDG.E.ADD.F32.FTZ.RN.STRONG.GPU desc[UR26][R2.64], R12 ;  /* 0x0000000c020079a6 */ /* 0x0011e8000c12f31a */
[----:B------:R0:W-:Y:S04]  /*d640*/  REDG.E.ADD.F32.FTZ.RN.STRONG.GPU desc[UR26][R2.64+0x4], R13 ;  /* 0x0000040d020079a6 */ /* 0x0001e8000c12f31a */
[----:B-1----:R0:W-:Y:S04]  /*d650*/  REDG.E.ADD.F32.FTZ.RN.STRONG.GPU desc[UR26][R4.64], R14 ;  /* 0x0000000e040079a6 */ /* 0x0021e8000c12f31a */
[----:B------:R0:W-:Y:S01]  /*d660*/  REDG.E.ADD.F32.FTZ.RN.STRONG.GPU desc[UR26][R4.64+0x4], R15 ;  /* 0x0000040f040079a6 */ /* 0x0001e2000c12f31a */
[----:B------:R-:W-:Y:S05]  /*d670*/  @!P0 BRA `(.L_x_1534) ;  /* 0xfffffffc00848947 */ /* 0x000fea000383ffff */
[----:B------:R-:W-:Y:S05]  /*d680*/  BSYNC.RECONVERGENT B0 ;  /* 0x0000000000007941 */ /* 0x000fea0003800200 */
.L_x_1533:
[----:B------:R-:W-:Y:S05]  /*d690*/  EXIT ;  /* 0x000000000000794d */ /* 0x000fea0003800000 */
.L_x_1434:
[----:B------:R-:W-:Y:S01]  /*d6a0*/  MOV R246, R234 ;  /* 0x000000ea00f67202 */ /* 0x000fe20000000f00 */
[----:B------:R-:W-:Y:S01]  /*d6b0*/  HFMA2 R77, -RZ, RZ, 0, 5.9604644775390625e-08 ;  /* 0x00000001ff4d7431 */ /* 0x000fe200000001ff */
[----:B------:R-:W-:Y:S02]  /*d6c0*/  MOV R76, RZ ;  /* 0x000000ff004c7202 */ /* 0x000fe40000000f00 */
[----:B------:R-:W-:-:S07]  /*d6d0*/  MOV R79, 0xffffffff ;  /* 0xffffffff004f7802 */ /* 0x000fce0000000f00 */
[----:B01---5:R-:W-:Y:S05]  /*d6e0*/  WARPSYNC.COLLECTIVE R79, `(.L_x_1535) ;  /* 0x000000004f087348 */ /* 0x023fea0003c00000 */
[----:B------:R2:W3:Y:S02]  /*d6f0*/  SHFL.UP P6, R248, R246, R77, R76 ;  /* 0x0400004df6f87389 */ /* 0x0004e400000c004c */
[----:B0123-5:R-:W-:Y:S05]  /*d700*/  ENDCOLLECTIVE ;  /* 0x000000000000791b */ /* 0x02ffea0003800000 */
.L_x_1535:
[----:B------:R-:W-:Y:S02]  /*d710*/  MOV R246, R235 ;  /* 0x000000eb00f67202 */ /* 0x000fe40000000f00 */
[----:B------:R-:W-:-:S07]  /*d720*/  MOV R78, R248 ;  /* 0x000000f8004e7202 */ /* 0x000fce0000000f00 */
[----:B------:R-:W-:Y:S05]  /*d730*/  WARPSYNC.COLLECTIVE R79, `(.L_x_1536) ;  /* 0x000000004f087348 */ /* 0x000fea0003c00000 */
[----:B------:R0:W1:Y:S02]  /*d740*/  SHFL.UP P6, R248, R246, R77, R76 ;  /* 0x0400004df6f87389 */ /* 0x00006400000c004c */
[----:B01----:R-:W-:Y:S05]  /*d750*/  ENDCOLLECTIVE ;  /* 0x000000000000791b */ /* 0x003fea0003800000 */
.L_x_1536:
[----:B------:R-:W-:Y:S02]  /*d760*/  MOV R246, R236 ;  /* 0x000000ec00f67202 */ /* 0x000fe40000000f00 */
[----:B------:R-:W-:-:S07]  /*d770*/  MOV R225, R248 ;  /* 0x000000f800e17202 */ /* 0x000fce0000000f00 */
[----:B------:R-:W-:Y:S05]  /*d780*/  WARPSYNC.COLLECTIVE R79, `(.L_x_1537) ;  /* 0x000000004f087348 */ /* 0x000fea0003c00000 */
[----:B------:R0:W1:Y:S02]  /*d790*/  SHFL.UP P6, R248, R246, R77, R76 ;  /* 0x0400004df6f87389 */ /* 0x00006400000c004c */
[----:B01----:R-:W-:Y:S05]  /*d7a0*/  ENDCOLLECTIVE ;  /* 0x000000000000791b */ /* 0x003fea0003800000 */
.L_x_1537:
[----:B------:R-:W-:Y:S02]  /*d7b0*/  MOV R246, R245 ;  /* 0x000000f500f67202 */ /* 0x000fe40000000f00 */
[----:B------:R-:W-:-:S07]  /*d7c0*/  MOV R247, R248 ;  /* 0x000000f800f77202 */ /* 0x000fce0000000f00 */
[----:B------:R-:W-:Y:S05]  /*d7d0*/  WARPSYNC.COLLECTIVE R79, `(.L_x_1538) ;  /* 0x000000004f087348 */ /* 0x000fea0003c00000 */
[----:B------:R0:W1:Y:S02]  /*d7e0*/  SHFL.UP P6, R248, R246, R77, R76 ;  /* 0x0400004df6f87389 */ /* 0x00006400000c004c */
[----:B01----:R-:W-:Y:S05]  /*d7f0*/  ENDCOLLECTIVE ;  /* 0x000000000000791b */ /* 0x003fea0003800000 */
.L_x_1538:
[----:B------:R-:W-:-:S05]  /*d800*/  MOV R76, R248 ;  /* 0x000000f8004c7202 */ /* 0x000fca0000000f00 */
[-C--:B------:R-:W-:Y:S01]  /*d810*/  FMUL.FTZ R251, R235, R76.reuse ;  /* 0x0000004cebfb7220 */ /* 0x080fe20000410000 */
[----:B------:R-:W-:-:S03]  /*d820*/  FMUL.FTZ R76, R234, R76 ;  /* 0x0000004cea4c7220 */ /* 0x000fc60000410000 */
[CC--:B------:R-:W-:Y:S01]  /*d830*/  FFMA.FTZ R77, R234.reuse, R247.reuse, -R251 ;  /* 0x000000f7ea4d7223 */ /* 0x0c0fe200000108fb */
[C---:B------:R-:W-:Y:S01]  /*d840*/  FFMA.FTZ R247, R235.reuse, R247, R76 ;  /* 0x000000f7ebf77223 */ /* 0x040fe2000001004c */
[CC--:B------:R-:W-:Y:S01]  /*d850*/  FMUL.FTZ R76, R235.reuse, R225.reuse ;  /* 0x000000e1eb4c7220 */ /* 0x0c0fe20000410000 */
[----:B------:R-:W-:Y:S01]  /*d860*/  FMUL.FTZ R225, R234, R225 ;  /* 0x000000e1eae17220 */ /* 0x000fe20000410000 */
[----:B------:R-:W-:Y:S01]  /*d870*/  @P5 FADD.FTZ R236, R236, R77 ;  /* 0x0000004decec5221 */ /* 0x000fe20000010000 */
[----:B------:R-:W-:Y:S02]  /*d880*/  HFMA2 R77, -RZ, RZ, 0, 1.1920928955078125e-07 ;  /* 0x00000002ff4d7431 */ /* 0x000fe400000001ff */
[-C--:B------:R-:W-:Y:S01]  /*d890*/  @P5 FFMA.FTZ R234, R234, R78.reuse, -R76 ;  /* 0x0000004eeaea5223 */ /* 0x080fe2000001084c */
[----:B------:R-:W-:Y:S01]  /*d8a0*/  MOV R76, RZ ;  /* 0x000000ff004c7202 */ /* 0x000fe20000000f00 */
[----:B------:R-:W-:Y:S01]  /*d8b0*/  @P5 FFMA.FTZ R235, R235, R78, R225 ;  /* 0x0000004eebeb5223 */ /* 0x000fe200000100e1 */
[----:B------:R-:W-:-:S02]  /*d8c0*/  @P5 FADD.FTZ R245, R245, R247 ;  /* 0x000000f7f5f55221 */ /* 0x000fc40000010000 */
[----:B------:R-:W-:-:S07]  /*d8d0*/  MOV R246, R234 ;  /* 0x000000ea00f67202 */ /* 0x000fce0000000f00 */
[----:B------:R-:W-:Y:S05]  /*d8e0*/  WARPSYNC.COLLECTIVE R79, `(.L_x_1539) ;  /* 0x000000004f087348 */ /* 0x000fea0003c00000 */
[----:B------:R0:W1:Y:S02]  /*d8f0*/  SHFL.UP P6, R248, R246, R77, R76 ;  /* 0x0400004df6f87389 */ /* 0x00006400000c004c */
[----:B01----:R-:W-:Y:S05]  /*d900*/  ENDCOLLECTIVE ;  /* 0x000000000000791b */ /* 0x003fea0003800000 */
.L_x_1539:
[----:B------:R-:W-:Y:S02]  /*d910*/  MOV R246, R235 ;  /* 0x000000eb00f67202 */ /* 0x000fe40000000f00 */
[----:B------:R-:W-:-:S07]  /*d920*/  MOV R78, R248 ;  /* 0x000000f8004e7202 */ /* 0x000fce0000000f00 */
[----:B------:R-:W-:Y:S05]  /*d930*/  WARPSYNC.COLLECTIVE R79, `(.L_x_1540) ;  /* 0x000000004f087348 */ /* 0x000fea0003c00000 */
[----:B------:R0:W1:Y:S02]  /*d940*/  SHFL.UP P6, R248, R246, R77, R76 ;  /* 0x0400004df6f87389 */ /* 0x00006400000c004c */
[----:B01----:R-:W-:Y:S05]  /*d950*/  ENDCOLLECTIVE ;  /* 0x000000000000791b */ /* 0x003fea0003800000 */
.L_x_1540:
[----:B------:R-:W-:Y:S02]  /*d960*/  MOV R246, R236 ;  /* 0x000000ec00f67202 */ /* 0x000fe40000000f00 */
[----:B------:R-:W-:-:S07]  /*d970*/  MOV R225, R248 ;  /* 0x000000f800e17202 */ /* 0x000fce0000000f00 */
[----:B------:R-:W-:Y:S05]  /*d980*/  WARPSYNC.COLLECTIVE R79, `(.L_x_1541) ;  /* 0x000000004f087348 */ /* 0x000fea0003c00000 */
[----:B------:R0:W1:Y:S02]  /*d990*/  SHFL.UP P6, R248, R246, R77, R76 ;  /* 0x0400004df6f87389 */ /* 0x00006400000c004c */
[----:B01----:R-:W-:Y:S05]  /*d9a0*/  ENDCOLLECTIVE ;  /* 0x000000000000791b */ /* 0x003fea0003800000 */
.L_x_1541:
[----:B------:R-:W-:Y:S02]  /*d9b0*/  MOV R246, R245 ;  /* 0x000000f500f67202 */ /* 0x000fe40000000f00 */
[----:B------:R-:W-:-:S07]  /*d9c0*/  MOV R247, R248 ;  /* 0x000000f800f77202 */ /* 0x000fce0000000f00 */
[----:B------:R-:W-:Y:S05]  /*d9d0*/  WARPSYNC.COLLECTIVE R79, `(.L_x_1542) ;  /* 0x000000004f087348 */ /* 0x000fea0003c00000 */
[----:B------:R0:W1:Y:S02]  /*d9e0*/  SHFL.UP P6, R248, R246, R77, R76 ;  /* 0x0400004df6f87389 */ /* 0x00006400000c004c */
[----:B01----:R-:W-:Y:S05]  /*d9f0*/  ENDCOLLECTIVE ;  /* 0x000000000000791b */ /* 0x003fea0003800000 */
.L_x_1542:
        /* <DEDUP_REMOVED lines=8> */
[----:B------:R-:W-:Y:S02]  /*da80*/  HFMA2 R77, -RZ, RZ, 0, 2.384185791015625e-07 ;  /* 0x00000004ff4d7431 */ /* 0x000fe400000001ff */
        /* <DEDUP_REMOVED lines=8> */
.L_x_1543:
[----:B------:R-:W-:Y:S02]  /*db10*/  MOV R246, R235 ;  /* 0x000000eb00f67202 */ /* 0x000fe40000000f00 */
[----:B------:R-:W-:-:S07]  /*db20*/  MOV R78, R248 ;  /* 0x000000f8004e7202 */ /* 0x000fce0000000f00 */
[----:B------:R-:W-:Y:S05]  /*db30*/  WARPSYNC.COLLECTIVE R79, `(.L_x_1544) ;  /* 0x000000004f087348 */ /* 0x000fea0003c00000 */
[----:B------:R0:W1:Y:S02]  /*db40*/  SHFL.UP P6, R248, R246, R77, R76 ;  /* 0x0400004df6f87389 */ /* 0x00006400000c004c */
[----:B01----:R-:W-:Y:S05]  /*db50*/  ENDCOLLECTIVE ;  /* 0x000000000000791b */ /* 0x003fea0003800000 */
.L_x_1544:
[----:B------:R-:W-:Y:S02]  /*db60*/  MOV R246, R236 ;  /* 0x000000ec00f67202 */ /* 0x000fe40000000f00 */
[----:B------:R-:W-:-:S07]  /*db70*/  MOV R225, R248 ;  /* 0x000000f800e17202 */ /* 0x000fce0000000f00 */
[----:B------:R-:W-:Y:S05]  /*db80*/  WARPSYNC.COLLECTIVE R79, `(.L_x_1545) ;  /* 0x000000004f087348 */ /* 0x000fea0003c00000 */
[----:B------:R0:W1:Y:S02]  /*db90*/  SHFL.UP P6, R248, R246, R77, R76 ;  /* 0x0400004df6f87389 */ /* 0x00006400000c004c */
[----:B01----:R-:W-:Y:S05]  /*dba0*/  ENDCOLLECTIVE ;  /* 0x000000000000791b */ /* 0x003fea0003800000 */
.L_x_1545:
[----:B------:R-:W-:Y:S02]  /*dbb0*/  MOV R246, R245 ;  /* 0x000000f500f67202 */ /* 0x000fe40000000f00 */
[----:B------:R-:W-:-:S07]  /*dbc0*/  MOV R247, R248 ;  /* 0x000000f800f77202 */ /* 0x000fce0000000f00 */
[----:B------:R-:W-:Y:S05]  /*dbd0*/  WARPSYNC.COLLECTIVE R79, `(.L_x_1546) ;  /* 0x000000004f087348 */ /* 0x000fea0003c00000 */
[----:B------:R0:W1:Y:S02]  /*dbe0*/  SHFL.UP P6, R248, R246, R77, R76 ;  /* 0x0400004df6f87389 */ /* 0x00006400000c004c */
[----:B01----:R-:W-:Y:S05]  /*dbf0*/  ENDCOLLECTIVE ;  /* 0x000000000000791b */ /* 0x003fea0003800000 */
.L_x_1546:
        /* <DEDUP_REMOVED lines=8> */
[----:B------:R-:W-:Y:S02]  /*dc80*/  HFMA2 R77, -RZ, RZ, 0, 4.76837158203125e-07 ;  /* 0x00000008ff4d7431 */ /* 0x000fe400000001ff */
        /* <DEDUP_REMOVED lines=8> */
.L_x_1547:
[----:B------:R-:W-:Y:S02]  /*dd10*/  MOV R246, R235 ;  /* 0x000000eb00f67202 */ /* 0x000fe40000000f00 */
[----:B------:R-:W-:-:S07]  /*dd20*/  MOV R78, R248 ;  /* 0x000000f8004e7202 */ /* 0x000fce0000000f00 */
[----:B------:R-:W-:Y:S05]  /*dd30*/  WARPSYNC.COLLECTIVE R79, `(.L_x_1548) ;  /* 0x000000004f087348 */ /* 0x000fea0003c00000 */
[----:B------:R0:W1:Y:S02]  /*dd40*/  SHFL.UP P6, R248, R246, R77, R76 ;  /* 0x0400004df6f87389 */ /* 0x00006400000c004c */
[----:B01----:R-:W-:Y:S05]  /*dd50*/  ENDCOLLECTIVE ;  /* 0x000000000000791b */ /* 0x003fea0003800000 */
.L_x_1548:
[----:B------:R-:W-:Y:S02]  /*dd60*/  MOV R246, R236 ;  /* 0x000000ec00f67202 */ /* 0x000fe40000000f00 */
[----:B------:R-:W-:-:S07]  /*dd70*/  MOV R225, R248 ;  /* 0x000000f800e17202 */ /* 0x000fce0000000f00 */
[----:B------:R-:W-:Y:S05]  /*dd80*/  WARPSYNC.COLLECTIVE R79, `(.L_x_1549) ;  /* 0x000000004f087348 */ /* 0x000fea0003c00000 */
[----:B------:R0:W1:Y:S02]  /*dd90*/  SHFL.UP P6, R248, R246, R77, R76 ;  /* 0x0400004df6f87389 */ /* 0x00006400000c004c */
[----:B01----:R-:W-:Y:S05]  /*dda0*/  ENDCOLLECTIVE ;  /* 0x000000000000791b */ /* 0x003fea0003800000 */
.L_x_1549:
[----:B------:R-:W-:Y:S02]  /*ddb0*/  MOV R246, R245 ;  /* 0x000000f500f67202 */ /* 0x000fe40000000f00 */
[----:B------:R-:W-:-:S07]  /*ddc0*/  MOV R247, R248 ;  /* 0x000000f800f77202 */ /* 0x000fce0000000f00 */
[----:B------:R-:W-:Y:S05]  /*ddd0*/  WARPSYNC.COLLECTIVE R79, `(.L_x_1550) ;  /* 0x000000004f087348 */ /* 0x000fea0003c00000 */
[----:B------:R0:W1:Y:S02]  /*dde0*/  SHFL.UP P6, R248, R246, R77, R76 ;  /* 0x0400004df6f87389 */ /* 0x00006400000c004c */
[----:B01----:R-:W-:Y:S05]  /*ddf0*/  ENDCOLLECTIVE ;  /* 0x000000000000791b */ /* 0x003fea0003800000 */
.L_x_1550:
        /* <DEDUP_REMOVED lines=8> */
[----:B------:R-:W-:Y:S02]  /*de80*/  HFMA2 R77, -RZ, RZ, 0, 9.5367431640625e-07 ;  /* 0x00000010ff4d7431 */ /* 0x000fe400000001ff */
        /* <DEDUP_REMOVED lines=8> */
.L_x_1551:
[----:B------:R-:W-:Y:S02]  /*df10*/  MOV R246, R235 ;  /* 0x000000eb00f67202 */ /* 0x000fe40000000f00 */
[----:B------:R-:W-:-:S07]  /*df20*/  MOV R78, R248 ;  /* 0x000000f8004e7202 */ /* 0x000fce0000000f00 */
[----:B------:R-:W-:Y:S05]  /*df30*/  WARPSYNC.COLLECTIVE R79, `(.L_x_1552) ;  /* 0x000000004f087348 */ /* 0x000fea0003c00000 */
[----:B------:R0:W1:Y:S02]  /*df40*/  SHFL.UP P6, R248, R246, R77, R76 ;  /* 0x0400004df6f87389 */ /* 0x00006400000c004c */
[----:B01----:R-:W-:Y:S05]  /*df50*/  ENDCOLLECTIVE ;  /* 0x000000000000791b */ /* 0x003fea0003800000 */
.L_x_1552:
[----:B------:R-:W-:Y:S02]  /*df60*/  MOV R246, R236 ;  /* 0x000000ec00f67202 */ /* 0x000fe40000000f00 */
[----:B------:R-:W-:-:S07]  /*df70*/  MOV R225, R248 ;  /* 0x000000f800e17202 */ /* 0x000fce0000000f00 */
[----:B------:R-:W-:Y:S05]  /*df80*/  WARPSYNC.COLLECTIVE R79, `(.L_x_1553) ;  /* 0x000000004f087348 */ /* 0x000fea0003c00000 */
[----:B------:R0:W1:Y:S02]  /*df90*/  SHFL.UP P6, R248, R246, R77, R76 ;  /* 0x0400004df6f87389 */ /* 0x00006400000c004c */
[----:B01----:R-:W-:Y:S05]  /*dfa0*/  ENDCOLLECTIVE ;  /* 0x000000000000791b */ /* 0x003fea0003800000 */
.L_x_1553:
[----:B------:R-:W-:Y:S02]  /*dfb0*/  MOV R246, R245 ;  /* 0x000000f500f67202 */ /* 0x000fe40000000f00 */
[----:B------:R-:W-:-:S07]  /*dfc0*/  MOV R247, R248 ;  /* 0x000000f800f77202 */ /* 0x000fce0000000f00 */
[----:B------:R-:W-:Y:S05]  /*dfd0*/  WARPSYNC.COLLECTIVE R79, `(.L_x_1554) ;  /* 0x000000004f087348 */ /* 0x000fea0003c00000 */
[----:B------:R0:W1:Y:S02]  /*dfe0*/  SHFL.UP P6, R248, R246, R77, R76 ;  /* 0x0400004df6f87389 */ /* 0x00006400000c004c */
[----:B01----:R-:W-:Y:S05]  /*dff0*/  ENDCOLLECTIVE ;  /* 0x000000000000791b */ /* 0x003fea0003800000 */
.L_x_1554:
[----:B------:R-:W-:Y:S01]  /*e000*/  MOV R76, R248 ;  /* 0x000000f8004c7202 */ /* 0x000fe20000000f00 */
[----:B------:R-:W-:Y:S06]  /*e010*/  BRA `(.L_x_1555) ;  /* 0xffffff7c00dc7947 */ /* 0x000fec000383ffff */
.L_x_1435:
        /* <DEDUP_REMOVED lines=8> */
.L_x_1557:
[----:B------:R-:W-:Y:S05]  /*e0a0*/  BSYNC B0 ;  /* 0x0000000000007941 */ /* 0x000fea0003800000 */
.L_x_1556:
[----:B------:R-:W-:Y:S05]  /*e0b0*/  BRA `(.L_x_1558) ;  /* 0xffffff7c00e87947 */ /* 0x000fea000383ffff */
.L_x_1436:
        /* <DEDUP_REMOVED lines=8> */
.L_x_1560:
[----:B------:R-:W-:Y:S05]  /*e140*/  BSYNC B0 ;  /* 0x0000000000007941 */ /* 0x000fea0003800000 */
.L_x_1559:
[----:B------:R-:W-:Y:S05]  /*e150*/  BRA `(.L_x_1561) ;  /* 0xffffff7c00c87947 */ /* 0x000fea000383ffff */
.L_x_1437:
        /* <DEDUP_REMOVED lines=8> */
.L_x_1563:
[----:B------:R-:W-:Y:S05]  /*e1e0*/  BSYNC B0 ;  /* 0x0000000000007941 */ /* 0x000fea0003800000 */
.L_x_1562:
[----:B------:R-:W-:Y:S05]  /*e1f0*/  BRA `(.L_x_1564) ;  /* 0xffffff7c00a87947 */ /* 0x000fea000383ffff */
.L_x_1438:
        /* <DEDUP_REMOVED lines=8> */
.L_x_1566:
[----:B------:R-:W-:Y:S05]  /*e280*/  BSYNC B0 ;  /* 0x0000000000007941 */ /* 0x000fea0003800000 */
.L_x_1565:
[----:B------:R-:W-:Y:S05]  /*e290*/  BRA `(.L_x_1567) ;  /* 0xffffff7c00887947 */ /* 0x000fea000383ffff */
.L_x_1439:
        /* <DEDUP_REMOVED lines=8> */
.L_x_1569:
[----:B------:R-:W-:Y:S05]  /*e320*/  BSYNC B0 ;  /* 0x0000000000007941 */ /* 0x000fea0003800000 */
.L_x_1568:
[----:B------:R-:W-:Y:S01]  /*e330*/  MOV R246, R235 ;  /* 0x000000eb00f67202 */ /* 0x000fe20000000f00 */
[----:B------:R-:W-:Y:S01]  /*e340*/  HFMA2 R77, -RZ, RZ, 0, 5.9604644775390625e-08 ;  /* 0x00000001ff4d7431 */ /* 0x000fe200000001ff */
[----:B------:R-:W-:Y:S02]  /*e350*/  MOV R76, RZ ;  /* 0x000000ff004c7202 */ /* 0x000fe40000000f00 */
[----:B------:R-:W-:Y:S02]  /*e360*/  MOV R79, 0xffffffff ;  /* 0xffffffff004f7802 */ /* 0x000fe40000000f00 */
[----:B------:R-:W-:Y:S02]  /*e370*/  MOV R234, R248 ;  /* 0x000000f800ea7202 */ /* 0x000fe40000000f00 */
[----:B------:R-:W-:-:S07]  /*e380*/  MOV R78, R60 ;  /* 0x0000003c004e7202 */ /* 0x000fce0000000f00 */
[----:B------:R-:W-:Y:S05]  /*e390*/  WARPSYNC.COLLECTIVE R79, `(.L_x_1570) ;  /* 0x000000004f087348 */ /* 0x000fea0003c00000 */
[----:B------:R0:W1:Y:S02]  /*e3a0*/  SHFL.UP P6, R248, R246, R77, R76 ;  /* 0x0400004df6f87389 */ /* 0x00006400000c004c */
[----:B01----:R-:W-:Y:S05]  /*e3b0*/  ENDCOLLECTIVE ;  /* 0x000000000000791b */ /* 0x003fea0003800000 */
.L_x_1570:
[----:B------:R-:W-:Y:S02]  /*e3c0*/  MOV R246, R236 ;  /* 0x000000ec00f67202 */ /* 0x000fe40000000f00 */
[----:B------:R-:W-:-:S07]  /*e3d0*/  MOV R235, R248 ;  /* 0x000000f800eb7202 */ /* 0x000fce0000000f00 */
[----:B------:R-:W-:Y:S05]  /*e3e0*/  WARPSYNC.COLLECTIVE R79, `(.L_x_1571) ;  /* 0x000000004f087348 */ /* 0x000fea0003c00000 */
[----:B------:R0:W1:Y:S02]  /*e3f0*/  SHFL.UP P6, R248, R246, R77, R76 ;  /* 0x0400004df6f87389 */ /* 0x00006400000c004c */
[----:B01----:R-:W-:Y:S05]  /*e400*/  ENDCOLLECTIVE ;  /* 0x000000000000791b */ /* 0x003fea0003800000 */
.L_x_1571:
[----:B------:R-:W-:Y:S02]  /*e410*/  MOV R246, R245 ;  /* 0x000000f500f67202 */ /* 0x000fe40000000f00 */
[----:B------:R-:W-:-:S07]  /*e420*/  MOV R236, R248 ;  /* 0x000000f800ec7202 */ /* 0x000fce0000000f00 */
[----:B------:R-:W-:Y:S05]  /*e430*/  WARPSYNC.COLLECTIVE R79, `(.L_x_1572) ;  /* 0x000000004f087348 */ /* 0x000fea0003c00000 */
[----:B------:R0:W1:Y:S02]  /*e440*/  SHFL.UP P6, R248, R246, R77, R76 ;  /* 0x0400004df6f87389 */ /* 0x00006400000c004c */
[----:B01----:R-:W-:Y:S05]  /*e450*/  ENDCOLLECTIVE ;  /* 0x000000000000791b */ /* 0x003fea0003800000 */
.L_x_1572:
[----:B------:R-:W-:Y:S01]  /*e460*/  HFMA2 R77, -RZ, RZ, 0, 0 ;  /* 0x00000000ff4d7431 */ /* 0x000fe200000001ff */
[----:B------:R-:W-:-:S07]  /*e470*/  MOV R76, 0x1f ;  /* 0x0000001f004c7802 */ /* 0x000fce0000000f00 */
[----:B------:R-:W-:Y:S05]  /*e480*/  WARPSYNC.COLLECTIVE R79, `(.L_x_1573) ;  /* 0x000000004f087348 */ /* 0x000fea0003c00000 */
[----:B------:R0:W1:Y:S02]  /*e490*/  SHFL.IDX P3, R225, R78, R77, R76 ;  /* 0x0000004d4ee17389 */ /* 0x000064000006004c */
[----:B01----:R-:W-:Y:S05]  /*e4a0*/  ENDCOLLECTIVE ;  /* 0x000000000000791b */ /* 0x003fea0003800000 */
.L_x_1573:
[----:B------:R-:W-:Y:S02]  /*e4b0*/  MOV R245, R248 ;  /* 0x000000f800f57202 */ /* 0x000fe40000000f00 */
[----:B------:R-:W-:Y:S02]  /*e4c0*/  MOV R78, R61 ;  /* 0x0000003d004e7202 */ /* 0x000fe40000000f00 */
[----:B------:R-:W-:-:S07]  /*e4d0*/  MOV R60, R225 ;  /* 0x000000e1003c7202 */ /* 0x000fce0000000f00 */
[----:B------:R-:W-:Y:S05]  /*e4e0*/  WARPSYNC.COLLECTIVE R79, `(.L_x_1574) ;  /* 0x000000004f087348 */ /* 0x000fea0003c00000 */
[----:B------:R0:W1:Y:S02]  /*e4f0*/  SHFL.IDX P3, R225, R78, R77, R76 ;  /* 0x0000004d4ee17389 */ /* 0x000064000006004c */
[----:B01----:R-:W-:Y:S05]  /*e500*/  ENDCOLLECTIVE ;  /* 0x000000000000791b */ /* 0x003fea0003800000 */
.L_x_1574:
[----:B------:R-:W-:Y:S02]  /*e510*/  MOV R78, R62 ;  /* 0x0000003e004e7202 */ /* 0x000fe40000000f00 */
[----:B------:R-:W-:-:S07]  /*e520*/  MOV R61, R225 ;  /* 0x000000e1003d7202 */ /* 0x000fce0000000f00 */
[----:B------:R-:W-:Y:S05]  /*e530*/  WARPSYNC.COLLECTIVE R79, `(.L_x_1575) ;  /* 0x000000004f087348 */ /* 0x000fea0003c00000 */
[----:B------:R0:W1:Y:S02]  /*e540*/  SHFL.IDX P3, R225, R78, R77, R76 ;  /* 0x0000004d4ee17389 */ /* 0x000064000006004c */
[----:B01----:R-:W-:Y:S05]  /*e550*/  ENDCOLLECTIVE ;  /* 0x000000000000791b */ /* 0x003fea0003800000 */
.L_x_1575:
[----:B------:R-:W-:Y:S02]  /*e560*/  MOV R78, R63 ;  /* 0x0000003f004e7202 */ /* 0x000fe40000000f00 */
[----:B------:R-:W-:-:S07]  /*e570*/  MOV R62, R225 ;  /* 0x000000e1003e7202 */ /* 0x000fce0000000f00 */
[----:B------:R-:W-:Y:S05]  /*e580*/  WARPSYNC.COLLECTIVE R79, `(.L_x_1576) ;  /* 0x000000004f087348 */ /* 0x000fea0003c00000 */
[----:B------:R0:W1:Y:S02]  /*e590*/  SHFL.IDX P3, R225, R78, R77, R76 ;  /* 0x0000004d4ee17389 */ /* 0x000064000006004c */
[----:B01----:R-:W-:Y:S05]  /*e5a0*/  ENDCOLLECTIVE ;  /* 0x000000000000791b */ /* 0x003fea0003800000 */
.L_x_1576:
[----:B------:R-:W-:Y:S01]  /*e5b0*/  MOV R63, R225 ;  /* 0x000000e1003f7202 */ /* 0x000fe20000000f00 */
[----:B------:R-:W-:Y:S06]  /*e5c0*/  BRA `(.L_x_1577) ;  /* 0xffffff7800e47947 */ /* 0x000fec000383ffff */
.L_x_1441:
[----:B------:R-:W-:Y:S01]  /*e5d0*/  MOV R252, R245 ;  /* 0x000000f500fc7202 */ /* 0x000fe20000000f00 */
[----:B------:R-:W-:Y:S01]  /*e5e0*/  HFMA2 R251, -RZ, RZ, 0, 5.9604644775390625e-08 ;  /* 0x00000001fffb7431 */ /* 0x000fe200000001ff */
[----:B------:R-:W-:Y:S02]  /*e5f0*/  MOV R76, 0x1f ;  /* 0x0000001f004c7802 */ /* 0x000fe40000000f00 */
[----:B------:R-:W-:-:S07]  /*e600*/  MOV R79, 0xffffffff ;  /* 0xffffffff004f7802 */ /* 0x000fce0000000f00 */
[----:B------:R-:W-:Y:S05]  /*e610*/  WARPSYNC.COLLECTIVE R79, `(.L_x_1578) ;  /* 0x000000004f087348 */ /* 0x000fea0003c00000 */
[----:B------:R0:W1:Y:S02]  /*e620*/  SHFL.DOWN P0, R225, R252, R251, R76 ;  /* 0x080000fbfce17389 */ /* 0x000064000000004c */
[----:B01----:R-:W-:Y:S05]  /*e630*/  ENDCOLLECTIVE ;  /* 0x000000000000791b */ /* 0x003fea0003800000 */
.L_x_1578:
[----:B------:R-:W-:Y:S02]  /*e640*/  MOV R252, R246 ;  /* 0x000000f600fc7202 */ /* 0x000fe40000000f00 */
[----:B------:R-:W-:-:S07]  /*e650*/  MOV R77, R225 ;  /* 0x000000e1004d7202 */ /* 0x000fce0000000f00 */
[----:B------:R-:W-:Y:S05]  /*e660*/  WARPSYNC.COLLECTIVE R79, `(.L_x_1579) ;  /* 0x000000004f087348 */ /* 0x000fea0003c00000 */
[----:B------:R0:W1:Y:S02]  /*e670*/  SHFL.DOWN P0, R225, R252, R251, R76 ;  /* 0x080000fbfce17389 */ /* 0x000064000000004c */
[----:B01----:R-:W-:Y:S05]  /*e680*/  ENDCOLLECTIVE ;  /* 0x000000000000791b */ /* 0x003fea0003800000 */
.L_x_1579:
[----:B------:R-:W-:Y:S02]  /*e690*/  MOV R252, R247 ;  /* 0x000000f700fc7202 */ /* 0x000fe40000000f00 */
[----:B------:R-:W-:-:S07]  /*e6a0*/  MOV R78, R225 ;  /* 0x000000e1004e7202 */ /* 0x000fce0000000f00 */
[----:B------:R-:W-:Y:S05]  /*e6b0*/  WARPSYNC.COLLECTIVE R79, `(.L_x_1580) ;  /* 0x000000004f087348 */ /* 0x000fea0003c00000 */
[----:B------:R0:W1:Y:S02]  /*e6c0*/  SHFL.DOWN P0, R225, R252, R251, R76 ;  /* 0x080000fbfce17389 */ /* 0x000064000000004c */
[----:B01----:R-:W-:Y:S05]  /*e6d0*/  ENDCOLLECTIVE ;  /* 0x000000000000791b */ /* 0x003fea0003800000 */
.L_x_1580:
[----:B------:R-:W-:Y:S02]  /*e6e0*/  MOV R252, R248 ;  /* 0x000000f800fc7202 */ /* 0x000fe40000000f00 */
[----:B------:R-:W-:-:S07]  /*e6f0*/  MOV R123, R225 ;  /* 0x000000e1007b7202 */ /* 0x000fce0000000f00 */
[----:B------:R-:W-:Y:S05]  /*e700*/  WARPSYNC.COLLECTIVE R79, `(.L_x_1581) ;  /* 0x000000004f087348 */ /* 0x000fea0003c00000 */
[----:B------:R0:W1:Y:S02]  /*e710*/  SHFL.DOWN P0, R225, R252, R251, R76 ;  /* 0x080000fbfce17389 */ /* 0x000064000000004c */
[----:B01----:R-:W-:Y:S05]  /*e720*/  ENDCOLLECTIVE ;  /* 0x000000000000791b */ /* 0x003fea0003800000 */
.L_x_1581:
[----:B------:R-:W-:Y:S01]  /*e730*/  MOV R76, R225 ;  /* 0x000000e1004c7202 */ /* 0x000fe20000000f00 */
[----:B------:R-:W-:Y:S06]  /*e740*/  BRA `(.L_x_1582) ;  /* 0xffffff9000047947 */ /* 0x000fec000383ffff */
.L_x_1444:
[----:B------:R-:W-:Y:S01]  /*e750*/  HFMA2 R251, -RZ, RZ, 0, 1.1920928955078125e-07 ;  /* 0x00000002fffb7431 */ /* 0x000fe200000001ff */
[----:B------:R-:W-:Y:S01]  /*e760*/  BSSY B0, `(.L_x_1583) ;  /* 0x0000007000007945 */ /* 0x000fe20003800000 */
[----:B------:R-:W-:Y:S02]  /*e770*/  MOV R252, R245 ;  /* 0x000000f500fc7202 */ /* 0x000fe40000000f00 */
[----:B----4-:R-:W-:Y:S02]  /*e780*/  MOV R76, 0x1f ;  /* 0x0000001f004c7802 */ /* 0x010fe40000000f00 */
[----:B------:R-:W-:-:S07]  /*e790*/  MOV R79, 0xffffffff ;  /* 0xffffffff004f7802 */ /* 0x000fce0000000f00 */
[----:B0123--:R-:W-:Y:S05]  /*e7a0*/  WARPSYNC.COLLECTIVE R79, `(.L_x_1584) ;  /* 0x000000004f087348 */ /* 0x00ffea0003c00000 */
[----:B------:R4:W0:Y:S02]  /*e7b0*/  SHFL.DOWN P0, R225, R252, R251, R76 ;  /* 0x080000fbfce17389 */ /* 0x000824000000004c */
[----:B01234-:R-:W-:Y:S05]  /*e7c0*/  ENDCOLLECTIVE ;  /* 0x000000000000791b */ /* 0x01ffea0003800000 */
.L_x_1584:
[----:B------:R-:W-:Y:S05]  /*e7d0*/  BSYNC B0 ;  /* 0x0000000000007941 */ /* 0x000fea0003800000 */
.L_x_1583:
        /* <DEDUP_REMOVED lines=8> */
.L_x_1585:
[----:B------:R-:W-:Y:S02]  /*e860*/  MOV R252, R247 ;  /* 0x000000f700fc7202 */ /* 0x000fe40000000f00 */
[----:B------:R-:W-:-:S07]  /*e870*/  MOV R78, R225 ;  /* 0x000000e1004e7202 */ /* 0x000fce0000000f00 */
[----:B------:R-:W-:Y:S05]  /*e880*/  WARPSYNC.COLLECTIVE R79, `(.L_x_1586) ;  /* 0x000000004f087348 */ /* 0x000fea0003c00000 */
[----:B------:R0:W1:Y:S02]  /*e890*/  SHFL.DOWN P0, R225, R252, R251, R76 ;  /* 0x080000fbfce17389 */ /* 0x000064000000004c */
[----:B01----:R-:W-:Y:S05]  /*e8a0*/  ENDCOLLECTIVE ;  /* 0x000000000000791b */ /* 0x003fea0003800000 */
.L_x_1586:
[----:B------:R-:W-:Y:S02]  /*e8b0*/  MOV R252, R248 ;  /* 0x000000f800fc7202 */ /* 0x000fe40000000f00 */
[----:B------:R-:W-:-:S07]  /*e8c0*/  MOV R123, R225 ;  /* 0x000000e1007b7202 */ /* 0x000fce0000000f00 */
[----:B------:R-:W-:Y:S05]  /*e8d0*/  WARPSYNC.COLLECTIVE R79, `(.L_x_1587) ;  /* 0x000000004f087348 */ /* 0x000fea0003c00000 */
[----:B------:R0:W1:Y:S02]  /*e8e0*/  SHFL.DOWN P0, R225, R252, R251, R76 ;  /* 0x080000fbfce17389 */ /* 0x000064000000004c */
[----:B01----:R-:W-:Y:S05]  /*e8f0*/  ENDCOLLECTIVE ;  /* 0x000000000000791b */ /* 0x003fea0003800000 */
.L_x_1587:
[----:B------:R-:W-:Y:S01]  /*e900*/  MOV R79, R225 ;  /* 0x000000e1004f7202 */ /* 0x000fe20000000f00 */
[----:B------:R-:W-:Y:S06]  /*e910*/  BRA `(.L_x_1588) ;  /* 0xffffff8c00e87947 */ /* 0x000fec000383ffff */
.L_x_1447:
[----:B------:R-:W-:Y:S01]  /*e920*/  HFMA2 R251, -RZ, RZ, 0, 2.384185791015625e-07 ;  /* 0x00000004fffb7431 */ /* 0x000fe200000001ff */
[----:B------:R-:W-:Y:S01]  /*e930*/  BSSY B0, `(.L_x_1589) ;  /* 0x0000007000007945 */ /* 0x000fe20003800000 */
[----:B------:R-:W-:Y:S02]  /*e940*/  MOV R252, R245 ;  /* 0x000000f500fc7202 */ /* 0x000fe40000000f00 */
[----:B----4-:R-:W-:Y:S02]  /*e950*/  MOV R76, 0x1f ;  /* 0x0000001f004c7802 */ /* 0x010fe40000000f00 */
[----:B0-----:R-:W-:-:S07]  /*e960*/  MOV R79, 0xffffffff ;  /* 0xffffffff004f7802 */ /* 0x001fce0000000f00 */
[----:B-123--:R-:W-:Y:S05]  /*e970*/  WARPSYNC.COLLECTIVE R79, `(.L_x_1590) ;  /* 0x000000004f087348 */ /* 0x00efea0003c00000 */
[----:B------:R0:W4:Y:S02]  /*e980*/  SHFL.DOWN P0, R225, R252, R251, R76 ;  /* 0x080000fbfce17389 */ /* 0x000124000000004c */
[----:B01234-:R-:W-:Y:S05]  /*e990*/  ENDCOLLECTIVE ;  /* 0x000000000000791b */ /* 0x01ffea0003800000 */
.L_x_1590:
[----:B------:R-:W-:Y:S05]  /*e9a0*/  BSYNC B0 ;  /* 0x0000000000007941 */ /* 0x000fea0003800000 */
.L_x_1589:
        /* <DEDUP_REMOVED lines=8> */
.L_x_1591:
[----:B------:R-:W-:Y:S02]  /*ea30*/  MOV R252, R247 ;  /* 0x000000f700fc7202 */ /* 0x000fe40000000f00 */
[----:B------:R-:W-:-:S07]  /*ea40*/  MOV R78, R225 ;  /* 0x000000e1004e7202 */ /* 0x000fce0000000f00 */
[----:B------:R-:W-:Y:S05]  /*ea50*/  WARPSYNC.COLLECTIVE R79, `(.L_x_1592) ;  /* 0x000000004f087348 */ /* 0x000fea0003c00000 */
[----:B------:R0:W1:Y:S02]  /*ea60*/  SHFL.DOWN P0, R225, R252, R251, R76 ;  /* 0x080000fbfce17389 */ /* 0x000064000000004c */
[----:B01----:R-:W-:Y:S05]  /*ea70*/  ENDCOLLECTIVE ;  /* 0x000000000000791b */ /* 0x003fea0003800000 */
.L_x_1592:
[----:B------:R-:W-:Y:S02]  /*ea80*/  MOV R252, R248 ;  /* 0x000000f800fc7202 */ /* 0x000fe40000000f00 */
[----:B------:R-:W-:-:S07]  /*ea90*/  MOV R123, R225 ;  /* 0x000000e1007b7202 */ /* 0x000fce0000000f00 */
[----:B------:R-:W-:Y:S05]  /*eaa0*/  WARPSYNC.COLLECTIVE R79, `(.L_x_1593) ;  /* 0x000000004f087348 */ /* 0x000fea0003c00000 */
[----:B------:R0:W1:Y:S02]  /*eab0*/  SHFL.DOWN P0, R225, R252, R251, R76 ;  /* 0x080000fbfce17389 */ /* 0x000064000000004c */
[----:B01----:R-:W-:Y:S05]  /*eac0*/  ENDCOLLECTIVE ;  /* 0x000000000000791b */ /* 0x003fea0003800000 */
.L_x_1593:
[----:B------:R-:W-:Y:S01]  /*ead0*/  MOV R79, R225 ;  /* 0x000000e1004f7202 */ /* 0x000fe20000000f00 */
[----:B------:R-:W-:Y:S06]  /*eae0*/  BRA `(.L_x_1594) ;  /* 0xffffff8c00cc7947 */ /* 0x000fec000383ffff */
.L_x_1450:
[----:B------:R-:W-:Y:S01]  /*eaf0*/  HFMA2 R251, -RZ, RZ, 0, 4.76837158203125e-07 ;  /* 0x00000008fffb7431 */ /* 0x000fe200000001ff */
[----:B------:R-:W-:Y:S01]  /*eb00*/  BSSY B0, `(.L_x_1595) ;  /* 0x0000007000007945 */ /* 0x000fe20003800000 */
[----:B------:R-:W-:Y:S02]  /*eb10*/  MOV R252, R245 ;  /* 0x000000f500fc7202 */ /* 0x000fe40000000f00 */
[----:B----4-:R-:W-:Y:S02]  /*eb20*/  MOV R76, 0x1f ;  /* 0x0000001f004c7802 */ /* 0x010fe40000000f00 */
[----:B0-----:R-:W-:-:S07]  /*eb30*/  MOV R79, 0xffffffff ;  /* 0xffffffff004f7802 */ /* 0x001fce0000000f00 */
[----:B-123--:R-:W-:Y:S05]  /*eb40*/  WARPSYNC.COLLECTIVE R79, `(.L_x_1596) ;  /* 0x000000004f087348 */ /* 0x00efea0003c00000 */
[----:B------:R0:W4:Y:S02]  /*eb50*/  SHFL.DOWN P0, R225, R252, R251, R76 ;  /* 0x080000fbfce17389 */ /* 0x000124000000004c */
[----:B01234-:R-:W-:Y:S05]  /*eb60*/  ENDCOLLECTIVE ;  /* 0x000000000000791b */ /* 0x01ffea0003800000 */
.L_x_1596:
[----:B------:R-:W-:Y:S05]  /*eb70*/  BSYNC B0 ;  /* 0x0000000000007941 */ /* 0x000fea0003800000 */
.L_x_1595:
        /* <DEDUP_REMOVED lines=8> */
.L_x_1597:
[----:B------:R-:W-:Y:S02]  /*ec00*/  MOV R252, R247 ;  /* 0x000000f700fc7202 */ /* 0x000fe40000000f00 */
[----:B------:R-:W-:-:S07]  /*ec10*/  MOV R78, R225 ;  /* 0x000000e1004e7202 */ /* 0x000fce0000000f00 */
[----:B------:R-:W-:Y:S05]  /*ec20*/  WARPSYNC.COLLECTIVE R79, `(.L_x_1598) ;  /* 0x000000004f087348 */ /* 0x000fea0003c00000 */
[----:B------:R0:W1:Y:S02]  /*ec30*/  SHFL.DOWN P0, R225, R252, R251, R76 ;  /* 0x080000fbfce17389 */ /* 0x000064000000004c */
[----:B01----:R-:W-:Y:S05]  /*ec40*/  ENDCOLLECTIVE ;  /* 0x000000000000791b */ /* 0x003fea0003800000 */
.L_x_1598:
[----:B------:R-:W-:Y:S02]  /*ec50*/  MOV R252, R248 ;  /* 0x000000f800fc7202 */ /* 0x000fe40000000f00 */
[----:B------:R-:W-:-:S07]  /*ec60*/  MOV R123, R225 ;  /* 0x000000e1007b7202 */ /* 0x000fce0000000f00 */
[----:B------:R-:W-:Y:S05]  /*ec70*/  WARPSYNC.COLLECTIVE R79, `(.L_x_1599) ;  /* 0x000000004f087348 */ /* 0x000fea0003c00000 */
[----:B------:R0:W1:Y:S02]  /*ec80*/  SHFL.DOWN P0, R225, R252, R251, R76 ;  /* 0x080000fbfce17389 */ /* 0x000064000000004c */
[----:B01----:R-:W-:Y:S05]  /*ec90*/  ENDCOLLECTIVE ;  /* 0x000000000000791b */ /* 0x003fea0003800000 */
.L_x_1599:
[----:B------:R-:W-:Y:S01]  /*eca0*/  MOV R79, R225 ;  /* 0x000000e1004f7202 */ /* 0x000fe20000000f00 */
[----:B------:R-:W-:Y:S06]  /*ecb0*/  BRA `(.L_x_1600) ;  /* 0xffffff8c00b07947 */ /* 0x000fec000383ffff */
.L_x_1453:
[----:B------:R-:W-:Y:S01]  /*ecc0*/  HFMA2 R251, -RZ, RZ, 0, 9.5367431640625e-07 ;  /* 0x00000010fffb7431 */ /* 0x000fe200000001ff */
[----:B------:R-:W-:Y:S01]  /*ecd0*/  BSSY B0, `(.L_x_1601) ;  /* 0x0000007000007945 */ /* 0x000fe20003800000 */
[----:B------:R-:W-:Y:S02]  /*ece0*/  MOV R252, R245 ;  /* 0x000000f500fc7202 */ /* 0x000fe40000000f00 */
[----:B----4-:R-:W-:Y:S02]  /*ecf0*/  MOV R76, 0x1f ;  /* 0x0000001f004c7802 */ /* 0x010fe40000000f00 */
[----:B0-----:R-:W-:-:S07]  /*ed00*/  MOV R79, 0xffffffff ;  /* 0xffffffff004f7802 */ /* 0x001fce0000000f00 */
[----:B-123--:R-:W-:Y:S05]  /*ed10*/  WARPSYNC.COLLECTIVE R79, `(.L_x_1602) ;  /* 0x000000004f087348 */ /* 0x00efea0003c00000 */
[----:B------:R0:W4:Y:S02]  /*ed20*/  SHFL.DOWN P0, R225, R252, R251, R76 ;  /* 0x080000fbfce17389 */ /* 0x000124000000004c */
[----:B01234-:R-:W-:Y:S05]  /*ed30*/  ENDCOLLECTIVE ;  /* 0x000000000000791b */ /* 0x01ffea0003800000 */
.L_x_1602:
[----:B------:R-:W-:Y:S05]  /*ed40*/  BSYNC B0 ;  /* 0x0000000000007941 */ /* 0x000fea0003800000 */
.L_x_1601:
        /* <DEDUP_REMOVED lines=8> */
.L_x_1603:
[----:B------:R-:W-:Y:S02]  /*edd0*/  MOV R252, R247 ;  /* 0x000000f700fc7202 */ /* 0x000fe40000000f00 */
[----:B------:R-:W-:-:S07]  /*ede0*/  MOV R78, R225 ;  /* 0x000000e1004e7202 */ /* 0x000fce0000000f00 */
[----:B------:R-:W-:Y:S05]  /*edf0*/  WARPSYNC.COLLECTIVE R79, `(.L_x_1604) ;  /* 0x000000004f087348 */ /* 0x000fea0003c00000 */
[----:B------:R0:W1:Y:S02]  /*ee00*/  SHFL.DOWN P0, R225, R252, R251, R76 ;  /* 0x080000fbfce17389 */ /* 0x000064000000004c */
[----:B01----:R-:W-:Y:S05]  /*ee10*/  ENDCOLLECTIVE ;  /* 0x000000000000791b */ /* 0x003fea0003800000 */
.L_x_1604:
[----:B------:R-:W-:Y:S02]  /*ee20*/  MOV R252, R248 ;  /* 0x000000f800fc7202 */ /* 0x000fe40000000f00 */
[----:B------:R-:W-:-:S07]  /*ee30*/  MOV R123, R225 ;  /* 0x000000e1007b7202 */ /* 0x000fce0000000f00 */
[----:B------:R-:W-:Y:S05]  /*ee40*/  WARPSYNC.COLLECTIVE R79, `(.L_x_1605) ;  /* 0x000000004f087348 */ /* 0x000fea0003c00000 */
[----:B------:R0:W1:Y:S02]  /*ee50*/  SHFL.DOWN P0, R225, R252, R251, R76 ;  /* 0x080000fbfce17389 */ /* 0x000064000000004c */
[----:B01----:R-:W-:Y:S05]  /*ee60*/  ENDCOLLECTIVE ;  /* 0x000000000000791b */ /* 0x003fea0003800000 */
.L_x_1605:
[----:B------:R-:W-:Y:S01]  /*ee70*/  MOV R79, R225 ;  /* 0x000000e1004f7202 */ /* 0x000fe20000000f00 */
[----:B------:R-:W-:Y:S06]  /*ee80*/  BRA `(.L_x_1606) ;  /* 0xffffff8c00947947 */ /* 0x000fec000383ffff */
.L_x_1456:
        /* <DEDUP_REMOVED lines=8> */
.L_x_1608:
[----:B------:R-:W-:Y:S05]  /*ef10*/  BSYNC B0 ;  /* 0x0000000000007941 */ /* 0x000fea0003800000 */
.L_x_1607:
        /* <DEDUP_REMOVED lines=10> */
.L_x_1609:
[----:B------:R-:W-:Y:S02]  /*efc0*/  MOV R78, R247 ;  /* 0x000000f7004e7202 */ /* 0x000fe40000000f00 */
[----:B------:R-:W-:-:S07]  /*efd0*/  MOV R234, R225 ;  /* 0x000000e100ea7202 */ /* 0x000fce0000000f00 */
[----:B------:R-:W-:Y:S05]  /*efe0*/  WARPSYNC.COLLECTIVE R79, `(.L_x_1610) ;  /* 0x000000004f087348 */ /* 0x000fea0003c00000 */
[----:B------:R0:W1:Y:S02]  /*eff0*/  SHFL.IDX P3, R225, R78, R77, R76 ;  /* 0x0000004d4ee17389 */ /* 0x000064000006004c */
[----:B01----:R-:W-:Y:S05]  /*f000*/  ENDCOLLECTIVE ;  /* 0x000000000000791b */ /* 0x003fea0003800000 */
.L_x_1610:
        /* <DEDUP_REMOVED lines=16> */
.L_x_1611:
[----:B------:R-:W-:Y:S01]  /*f110*/  MOV R78, R72 ;  /* 0x00000048004e7202 */ /* 0x000fe20000000f00 */
[----:B------:R-:W-:-:S07]  /*f120*/  FADD.FTZ R236, R225, R236 ;  /* 0x000000ece1ec7221 */ /* 0x000fce0000010000 */
[----:B------:R-:W-:Y:S05]  /*f130*/  WARPSYNC.COLLECTIVE R79, `(.L_x_1612) ;  /* 0x000000004f087348 */ /* 0x000fea0003c00000 */
[----:B------:R0:W1:Y:S02]  /*f140*/  SHFL.DOWN P0, R225, R252, R251, R76 ;  /* 0x080000fbfce17389 */ /* 0x000064000000004c */
[----:B01----:R-:W-:Y:S05]  /*f150*/  ENDCOLLECTIVE ;  /* 0x000000000000791b */ /* 0x003fea0003800000 */
.L_x_1612:
[----:B------:R-:W-:Y:S02]  /*f160*/  MOV R252, R246 ;  /* 0x000000f600fc7202 */ /* 0x000fe40000000f00 */
[----:B------:R-:W-:-:S07]  /*f170*/  MOV R245, R225 ;  /* 0x000000e100f57202 */ /* 0x000fce0000000f00 */
[----:B------:R-:W-:Y:S05]  /*f180*/  WARPSYNC.COLLECTIVE R79, `(.L_x_1613) ;  /* 0x000000004f087348 */ /* 0x000fea0003c00000 */
[----:B------:R0:W1:Y:S02]  /*f190*/  SHFL.DOWN P0, R225, R252, R251, R76 ;  /* 0x080000fbfce17389 */ /* 0x000064000000004c */
[----:B01----:R-:W-:Y:S05]  /*f1a0*/  ENDCOLLECTIVE ;  /* 0x000000000000791b */ /* 0x003fea0003800000 */
.L_x_1613:
[----:B------:R-:W-:Y:S02]  /*f1b0*/  MOV R252, R247 ;  /* 0x000000f700fc7202 */ /* 0x000fe40000000f00 */
[----:B------:R-:W-:-:S07]  /*f1c0*/  MOV R246, R225 ;  /* 0x000000e100f67202 */ /* 0x000fce0000000f00 */
[----:B------:R-:W-:Y:S05]  /*f1d0*/  WARPSYNC.COLLECTIVE R79, `(.L_x_1614) ;  /* 0x000000004f087348 */ /* 0x000fea0003c00000 */
[----:B------:R0:W1:Y:S02]  /*f1e0*/  SHFL.DOWN P0, R225, R252, R251, R76 ;  /* 0x080000fbfce17389 */ /* 0x000064000000004c */
[----:B01----:R-:W-:Y:S05]  /*f1f0*/  ENDCOLLECTIVE ;  /* 0x000000000000791b */ /* 0x003fea0003800000 */
.L_x_1614:
[----:B------:R-:W-:Y:S02]  /*f200*/  MOV R252, R248 ;  /* 0x000000f800fc7202 */ /* 0x000fe40000000f00 */
[----:B------:R-:W-:-:S07]  /*f210*/  MOV R247, R225 ;  /* 0x000000e100f77202 */ /* 0x000fce0000000f00 */
[----:B------:R-:W-:Y:S05]  /*f220*/  WARPSYNC.COLLECTIVE R79, `(.L_x_1615) ;  /* 0x000000004f087348 */ /* 0x000fea0003c00000 */
[----:B------:R0:W1:Y:S02]  /*f230*/  SHFL.DOWN P0, R225, R252, R251, R76 ;  /* 0x080000fbfce17389 */ /* 0x000064000000004c */
[----:B01----:R-:W-:Y:S05]  /*f240*/  ENDCOLLECTIVE ;  /* 0x000000000000791b */ /* 0x003fea0003800000 */
.L_x_1615:
[----:B------:R-:W-:-:S07]  /*f250*/  MOV R248, R225 ;  /* 0x000000e100f87202 */ /* 0x000fce0000000f00 */
[----:B------:R-:W-:Y:S05]  /*f260*/  WARPSYNC.COLLECTIVE R79, `(.L_x_1616) ;  /* 0x000000004f087348 */ /* 0x000fea0003c00000 */
[----:B------:R0:W1:Y:S02]  /*f270*/  SHFL.IDX P3, R225, R78, R77, R76 ;  /* 0x0000004d4ee17389 */ /* 0x000064000006004c */
[----:B01----:R-:W-:Y:S05]  /*f280*/  ENDCOLLECTIVE ;  /* 0x000000000000791b */ /* 0x003fea0003800000 */
.L_x_1616:
[----:B------:R-:W-:Y:S02]  /*f290*/  MOV R78, R73 ;  /* 0x00000049004e7202 */ /* 0x000fe40000000f00 */
[----:B------:R-:W-:-:S07]  /*f2a0*/  MOV R72, R225 ;  /* 0x000000e100487202 */ /* 0x000fce0000000f00 */
[----:B------:R-:W-:Y:S05]  /*f2b0*/  WARPSYNC.COLLECTIVE R79, `(.L_x_1617) ;  /* 0x000000004f087348 */ /* 0x000fea0003c00000 */
[----:B------:R0:W1:Y:S02]  /*f2c0*/  SHFL.IDX P3, R225, R78, R77, R76 ;  /* 0x0000004d4ee17389 */ /* 0x000064000006004c */
[----:B01----:R-:W-:Y:S05]  /*f2d0*/  ENDCOLLECTIVE ;  /* 0x000000000000791b */ /* 0x003fea0003800000 */
.L_x_1617:
[----:B------:R-:W-:Y:S02]  /*f2e0*/  MOV R78, R74 ;  /* 0x0000004a004e7202 */ /* 0x000fe40000000f00 */
[----:B------:R-:W-:-:S07]  /*f2f0*/  MOV R73, R225 ;  /* 0x000000e100497202 */ /* 0x000fce0000000f00 */
[----:B------:R-:W-:Y:S05]  /*f300*/  WARPSYNC.COLLECTIVE R79, `(.L_x_1618) ;  /* 0x000000004f087348 */ /* 0x000fea0003c00000 */
[----:B------:R0:W1:Y:S02]  /*f310*/  SHFL.IDX P3, R225, R78, R77, R76 ;  /* 0x0000004d4ee17389 */ /* 0x000064000006004c */
[----:B01----:R-:W-:Y:S05]  /*f320*/  ENDCOLLECTIVE ;  /* 0x000000000000791b */ /* 0x003fea0003800000 */
.L_x_1618:
[----:B------:R-:W-:Y:S02]  /*f330*/  MOV R78, R75 ;  /* 0x0000004b004e7202 */ /* 0x000fe40000000f00 */
[----:B------:R-:W-:-:S07]  /*f340*/  MOV R74, R225 ;  /* 0x000000e1004a7202 */ /* 0x000fce0000000f00 */
[----:B------:R-:W-:Y:S05]  /*f350*/  WARPSYNC.COLLECTIVE R79, `(.L_x_1619) ;  /* 0x000000004f087348 */ /* 0x000fea0003c00000 */
[----:B------:R0:W1:Y:S02]  /*f360*/  SHFL.IDX P3, R225, R78, R77, R76 ;  /* 0x0000004d4ee17389 */ /* 0x000064000006004c */
[----:B01----:R-:W-:Y:S05]  /*f370*/  ENDCOLLECTIVE ;  /* 0x000000000000791b */ /* 0x003fea0003800000 */
.L_x_1619:
[----:B------:R-:W-:Y:S01]  /*f380*/  MOV R75, R225 ;  /* 0x000000e1004b7202 */ /* 0x000fe20000000f00 */
[----:B------:R-:W-:Y:S06]  /*f390*/  BRA `(.L_x_1620) ;  /* 0xffffff8800f07947 */ /* 0x000fec000383ffff */
.L_x_1621:
        /* <DEDUP_REMOVED lines=14> */
.L_x_18671:


//--------------------- .text._Z25selective_scan_bwd_kernelI32Selective_Scan_bwd_kernel_traitsILi128ELi16ELb0ELb1ELb0ELb0ELb1EN3c104HalfENS1_7complexIfEEEEv12SSMParamsBwd --------------------------
	.section	.text._Z25selective_scan_bwd_kernelI32Selective_Scan_bwd_kernel_traitsILi128ELi16ELb0ELb1ELb0ELb0ELb1EN3c104HalfENS1_7complexIfEEEEv12SSMParamsBwd,"ax",@progbits
	.align	128
        .global         _Z25selective_scan_bwd_kernelI32Selective_Scan_bwd_kernel_traitsILi128ELi16ELb0ELb1ELb0ELb0ELb1EN3c104HalfENS1_7complexIfEEEEv12SSMParamsBwd
        .type           _Z25selective_scan_bwd_kernelI32Selective_Scan_bwd_kernel_traitsILi128ELi16ELb0ELb1ELb0ELb0ELb1EN3c104HalfENS1_7complexIfEEEEv12SSMParamsBwd,@function
        .size           _Z25selective_scan_bwd_kernelI32Selective_Scan_bwd_kernel_traitsILi128ELi16ELb0ELb1ELb0ELb0ELb1EN3c104HalfENS1_7complexIfEEEEv12SSMParamsBwd,(.L_x_18672 - _Z25selective_scan_bwd_kernelI32Selective_Scan_bwd_kernel_traitsILi128ELi16ELb0ELb1ELb0ELb0ELb1EN3c104HalfENS1_7complexIfEEEEv12SSMParamsBwd)
        .other          _Z25selective_scan_bwd_kernelI32Selective_Scan_bwd_kernel_traitsILi128ELi16ELb0ELb1ELb0ELb0ELb1EN3c104HalfENS1_7complexIfEEEEv12SSMParamsBwd,@"STO_CUDA_ENTRY STV_DEFAULT"
_Z25selective_scan_bwd_kernelI32Selective_Scan_bwd_kernel_traitsILi128ELi16ELb0ELb1ELb0ELb0ELb1EN3c104HalfENS1_7complexIfEEEEv12SSMParamsBwd:
.text._Z25selective_scan_bwd_kernelI32Selective_Scan_bwd_kernel_traitsILi128ELi16ELb0ELb1ELb0ELb0ELb1EN3c104HalfENS1_7complexIfEEEEv12SSMParamsBwd:
        /* <DEDUP_REMOVED lines=143> */
.L_x_1723:
        /* <DEDUP_REMOVED lines=39> */
[----:B------:R-:W-:Y:S01]  /*0b60*/  ISETP.GE.AND P2, PT, R29, UR17, PT ;  /* 0x000000111d007c0c */ /* 0x000fe2000bf46270 */
[----:B------:R-:W-:Y:S01]  /*0b70*/  UIMAD UR19, UR36, UR19, UR15 ;  /* 0x00000013241372a4 */ /* 0x000fe2000f8e020f */
[----:B------:R-:W-:Y:S01]  /*0b80*/  IADD3 R7, P0, PT, R3, UR12, RZ ;  /* 0x0000000c03077c10 */ /* 0x000fe2000ff1e0ff */
[----:B------:R-:W-:Y:S01]  /*0b90*/  IMAD.WIDE.U32 R28, R29, 0x2, R8 ;  /* 0x000000021d1c7825 */ /* 0x000fe200078e0008 */
[----:B------:R-:W-:Y:S01]  /*0ba0*/  IADD3 R5, P1, PT, R3, UR14, RZ ;  /* 0x0000000e03057c10 */ /* 0x000fe2000ff3e0ff */
[----:B------:R-:W-:Y:S01]  /*0bb0*/  BAR.SYNC.DEFER_BLOCKING 0x0 ;  /* 0x0000000000007b1d */ /* 0x000fe20000010000 */
[----:B------:R-:W-:Y:S02]  /*0bc0*/  IADD3.X R12, PT, PT, RZ, UR13, RZ, P0, !PT ;  /* 0x0000000dff0c7c10 */ /* 0x000fe400087fe4ff */
[----:B------:R-:W-:Y:S02]  /*0bd0*/  IADD3.X R10, PT, PT, RZ, UR19, RZ, P1, !PT ;  /* 0x00000013ff0a7c10 */ /* 0x000fe40008ffe4ff */
[----:B-----5:R-:W-:-:S02]  /*0be0*/  LEA R6, P0, R7, UR38, 0x1 ;  /* 0x0000002607067c11 */ /* 0x020fc4000f8008ff */
[----:B------:R-:W-:Y:S02]  /*0bf0*/  LOP3.LUT R26, R45, 0x20, R0, 0xfe, !PT ;  /* 0x000000202d1a7812 */ /* 0x000fe400078efe00 */
[C---:B------:R-:W-:Y:S02]  /*0c00*/  LOP3.LUT R17, R3.reuse, 0xe0, RZ, 0xfc, !PT ;  /* 0x000000e003117812 */ /* 0x040fe400078efcff */
[C---:B------:R-:W-:Y:S02]  /*0c10*/  LOP3.LUT R18, R3.reuse, 0x100, RZ, 0xfc, !PT ;  /* 0x0000010003127812 */ /* 0x040fe400078efcff */
[C---:B------:R-:W-:Y:S02]  /*0c20*/  LOP3.LUT R16, R3.reuse, 0xc0, RZ, 0xfc, !PT ;  /* 0x000000c003107812 */ /* 0x040fe400078efcff */
[C---:B------:R-:W-:Y:S02]  /*0c30*/  LOP3.LUT R15, R3.reuse, 0xa0, RZ, 0xfc, !PT ;  /* 0x000000a0030f7812 */ /* 0x040fe400078efcff */
[----:B------:R-:W-:-:S02]  /*0c40*/  LOP3.LUT R14, R3, 0x80, RZ, 0xfc, !PT ;  /* 0x00000080030e7812 */ /* 0x000fc400078efcff */
[----:B------:R-:W-:Y:S02]  /*0c50*/  P2R R88, PR, RZ, 0x4 ;  /* 0x00000004ff587803 */ /* 0x000fe40000000000 */
[C---:B------:R-:W-:Y:S02]  /*0c60*/  LOP3.LUT R13, R3.reuse, 0x60, RZ, 0xfc, !PT ;  /* 0x00000060030d7812 */ /* 0x040fe400078efcff */
[----:B------:R-:W-:Y:S01]  /*0c70*/  LOP3.LUT R19, R3, 0x120, RZ, 0xfc, !PT ;  /* 0x0000012003137812 */ /* 0x000fe200078efcff */
[----:B------:R-:W2:Y:S01]  /*0c80*/  @!P2 LDG.E.U16 R27, desc[UR30][R28.64] ;  /* 0x0000001e1c1ba981 */ /* 0x000ea2000c1e1500 */
[----:B------:R-:W-:Y:S02]  /*0c90*/  LEA R4, P1, R5, UR40, 0x1 ;  /* 0x0000002805047c11 */ /* 0x000fe4000f8208ff */
[C---:B------:R-:W-:Y:S02]  /*0ca0*/  LOP3.LUT R20, R3.reuse, 0x140, RZ, 0xfc, !PT ;  /* 0x0000014003147812 */ /* 0x040fe400078efcff */
[----:B------:R-:W-:-:S02]  /*0cb0*/  LOP3.LUT R21, R3, 0x160, RZ, 0xfc, !PT ;  /* 0x0000016003157812 */ /* 0x000fc400078efcff */
[C---:B------:R-:W-:Y:S02]  /*0cc0*/  LOP3.LUT R22, R3.reuse, 0x180, RZ, 0xfc, !PT ;  /* 0x0000018003167812 */ /* 0x040fe400078efcff */
[C---:B------:R-:W-:Y:S02]  /*0cd0*/  LOP3.LUT R23, R3.reuse, 0x1a0, RZ, 0xfc, !PT ;  /* 0x000001a003177812 */ /* 0x040fe400078efcff */
[C---:B------:R-:W-:Y:S02]  /*0ce0*/  LOP3.LUT R24, R3.reuse, 0x1c0, RZ, 0xfc, !PT ;  /* 0x000001c003187812 */ /* 0x040fe400078efcff */
[C---:B------:R-:W-:Y:S02]  /*0cf0*/  LOP3.LUT R25, R3.reuse, 0x1e0, RZ, 0xfc, !PT ;  /* 0x000001e003197812 */ /* 0x040fe400078efcff */
[----:B------:R-:W-:Y:S01]  /*0d00*/  PRMT R44, RZ, 0x7610, R44 ;  /* 0x00007610ff2c7816 */ /* 0x000fe2000000002c */
        /* <DEDUP_REMOVED lines=8> */
[----:B------:R-:W-:Y:S01]  /*0d90*/  PRMT R51, RZ, 0x7610, R51 ;  /* 0x00007610ff337816 */ /* 0x000fe20000000033 */
[----:B------:R-:W4:Y:S01]  /*0da0*/  LDCU.64 UR18, c[0x0][0x510] ;  /* 0x0000a200ff1277ac */ /* 0x000f220008000a00 */
        /* <DEDUP_REMOVED lines=8> */
[----:B------:R-:W3:Y:S01]  /*0e30*/  @!P0 LDG.E.U16 R36, desc[UR30][R28.64+0x1c0] ;  /* 0x0001c01e1c248981 */ /* 0x000ee2000c1e1500 */
[----:B------:R-:W-:Y:S02]  /*0e40*/  ISETP.GE.AND P0, PT, R18, UR17, PT ;  /* 0x0000001112007c0c */ /* 0x000fe4000bf06270 */
[----:B------:R-:W-:Y:S01]  /*0e50*/  ISETP.GE.AND P5, PT, R13, UR17, PT ;  /* 0x000000110d007c0c */ /* 0x000fe2000bfa6270 */
[----:B------:R-:W4:Y:S01]  /*0e60*/  @!P2 LDG.E.U16 R35, desc[UR30][R28.64+0x180] ;  /* 0x0001801e1c23a981 */ /* 0x000f22000c1e1500 */
[----:B------:R-:W-:Y:S02]  /*0e70*/  ISETP.GE.AND P6, PT, R12, UR17, PT ;  /* 0x000000110c007c0c */ /* 0x000fe4000bfc6270 */
[----:B------:R-:W-:Y:S01]  /*0e80*/  IADD3 R8, P1, PT, R8, UR25, RZ ;  /* 0x0000001908087c10 */ /* 0x000fe2000ff3e0ff */
[----:B------:R-:W3:Y:S01]  /*0e90*/  @!P3 LDG.E.U16 R34, desc[UR30][R28.64+0x140] ;  /* 0x0001401e1c22b981 */ /* 0x000ee2000c1e1500 */
[----:B------:R-:W-:Y:S02]  /*0ea0*/  ISETP.GE.AND P2, PT, R21, UR17, PT ;  /* 0x0000001115007c0c */ /* 0x000fe4000bf46270 */
[----:B------:R-:W-:Y:S01]  /*0eb0*/  IADD3.X R9, PT, PT, RZ, UR26, RZ, P1, !PT ;  /* 0x0000001aff097c10 */ /* 0x000fe20008ffe4ff */
[----:B------:R-:W4:Y:S01]  /*0ec0*/  @!P4 LDG.E.U16 R33, desc[UR30][R28.64+0x100] ;  /* 0x0001001e1c21c981 */ /* 0x000f22000c1e1500 */
[----:B------:R-:W-:-:S03]  /*0ed0*/  ISETP.GE.AND P1, PT, R20, UR17, PT ;  /* 0x0000001114007c0c */ /* 0x000fc6000bf26270 */
[----:B------:R-:W3:Y:S01]  /*0ee0*/  @!P0 LDG.E.U16 R37, desc[UR30][R28.64+0x200] ;  /* 0x0002001e1c258981 */ /* 0x000ee2000c1e1500 */
[----:B------:R-:W-:Y:S02]  /*0ef0*/  ISETP.GE.AND P0, PT, R19, UR17, PT ;  /* 0x0000001113007c0c */ /* 0x000fe4000bf06270 */
[----:B------:R-:W-:Y:S01]  /*0f00*/  ISETP.GE.AND P3, PT, R22, UR17, PT ;  /* 0x0000001116007c0c */ /* 0x000fe2000bf66270 */
[----:B------:R-:W4:Y:S01]  /*0f10*/  @!P5 LDG.E.U16 R32, desc[UR30][R28.64+0xc0] ;  /* 0x0000c01e1c20d981 */ /* 0x000f22000c1e1500 */
[----:B------:R-:W-:Y:S02]  /*0f20*/  ISETP.GE.AND P4, PT, R23, UR17, PT ;  /* 0x0000001117007c0c */ /* 0x000fe4000bf86270 */
[----:B------:R-:W-:Y:S01]  /*0f30*/  ISETP.GE.AND P5, PT, R24, UR17, PT ;  /* 0x0000001118007c0c */ /* 0x000fe2000bfa6270 */
[----:B------:R-:W3:Y:S01]  /*0f40*/  @!P6 LDG.E.U16 R31, desc[UR30][R28.64+0x80] ;  /* 0x0000801e1c1fe981 */ /* 0x000ee2000c1e1500 */
        /* <DEDUP_REMOVED lines=9> */
[----:B-1----:R-:W-:-:S03]  /*0fe0*/  ULEA UR16, UR12, UR16, 0x18 ;  /* 0x000000100c107291 */ /* 0x002fc6000f8ec0ff */
[C---:B------:R-:W-:Y:S02]  /*0ff0*/  LEA.HI.SX32 R46, R45.reuse, R45, 0x1b ;  /* 0x0000002d2d2e7211 */ /* 0x040fe400078fdaff */
[C---:B------:R-:W-:Y:S02]  /*1000*/  IADD3 R48, PT, PT, R45.reuse, 0x20, RZ ;  /* 0x000000202d307810 */ /* 0x040fe40007ffe0ff */
[C---:B------:R-:W-:Y:S02]  /*1010*/  IADD3 R50, PT, PT, R45.reuse, 0x40, RZ ;  /* 0x000000402d327810 */ /* 0x040fe40007ffe0ff */
[C---:B------:R-:W-:Y:S02]  /*1020*/  IADD3 R52, PT, PT, R45.reuse, 0x60, RZ ;  /* 0x000000602d347810 */ /* 0x040fe40007ffe0ff */
[----:B------:R-:W-:Y:S02]  /*1030*/  LEA R152, R46, UR16, 0x1 ;  /* 0x000000102e987c11 */ /* 0x000fe4000f8e08ff */
[----:B------:R-:W-:-:S02]  /*1040*/  IADD3 R54, PT, PT, R45, 0x80, RZ ;  /* 0x000000802d367810 */ /* 0x000fc40007ffe0ff */
[C---:B------:R-:W-:Y:S02]  /*1050*/  IADD3 R28, PT, PT, R45.reuse, 0xa0, RZ ;  /* 0x000000a02d1c7810 */ /* 0x040fe40007ffe0ff */
[-C--:B------:R-:W-:Y:S02]  /*1060*/  LEA.HI.SX32 R48, R48, R45.reuse, 0x1b ;  /* 0x0000002d30307211 */ /* 0x080fe400078fdaff */
[C---:B------:R-:W-:Y:S02]  /*1070*/  IADD3 R56, PT, PT, R45.reuse, 0xc0, RZ ;  /* 0x000000c02d387810 */ /* 0x040fe40007ffe0ff */
[-C--:B------:R-:W-:Y:S02]  /*1080*/  LEA.HI.SX32 R50, R50, R45.reuse, 0x1b ;  /* 0x0000002d32327211 */ /* 0x080fe400078fdaff */
[----:B------:R-:W-:Y:S02]  /*1090*/  IADD3 R58, PT, PT, R45, 0xe0, RZ ;  /* 0x000000e02d3a7810 */ /* 0x000fe40007ffe0ff */
[----:B------:R-:W-:-:S02]  /*10a0*/  LEA.HI.SX32 R52, R52, R45, 0x1b ;  /* 0x0000002d34347211 */ /* 0x000fc400078fdaff */
[C---:B------:R-:W-:Y:S02]  /*10b0*/  IADD3 R60, PT, PT, R45.reuse, 0x100, RZ ;  /* 0x000001002d3c7810 */ /* 0x040fe40007ffe0ff */
[-C--:B------:R-:W-:Y:S02]  /*10c0*/  LEA.HI.SX32 R54, R54, R45.reuse, 0x1b ;  /* 0x0000002d36367211 */ /* 0x080fe400078fdaff */
[C---:B------:R-:W-:Y:S02]  /*10d0*/  IADD3 R62, PT, PT, R45.reuse, 0x120, RZ ;  /* 0x000001202d3e7810 */ /* 0x040fe40007ffe0ff */
[----:B------:R-:W-:Y:S02]  /*10e0*/  LEA.HI.SX32 R28, R28, R45, 0x1b ;  /* 0x0000002d1c1c7211 */ /* 0x000fe400078fdaff */
[----:B------:R-:W-:Y:S02]  /*10f0*/  LEA R151, R48, UR16, 0x1 ;  /* 0x0000001030977c11 */ /* 0x000fe4000f8e08ff */
        /* <DEDUP_REMOVED lines=15> */
[----:B------:R-:W-:Y:S02]  /*11f0*/  IADD3 R74, PT, PT, R45, 0x1e0, RZ ;  /* 0x000001e02d4a7810 */ /* 0x000fe40007ffe0ff */
[-C--:B------:R-:W-:Y:S02]  /*1200*/  LEA.HI.SX32 R66, R66, R45.reuse, 0x1b ;  /* 0x0000002d42427211 */ /* 0x080fe400078fdaff */
[----:B------:R-:W-:Y:S02]  /*1210*/  LEA R140, R58, UR16, 0x1 ;  /* 0x000000103a8c7c11 */ /* 0x000fe4000f8e08ff */
[----:B------:R-:W-:-:S02]  /*1220*/  LEA.HI.SX32 R68, R68, R45, 0x1b ;  /* 0x0000002d44447211 */ /* 0x000fc400078fdaff */
[----:B------:R-:W-:Y:S02]  /*1230*/  LEA R138, R60, UR16, 0x1 ;  /* 0x000000103c8a7c11 */ /* 0x000fe4000f8e08ff */
[-C--:B------:R-:W-:Y:S02]  /*1240*/  LEA.HI.SX32 R70, R70, R45.reuse, 0x1b ;  /* 0x0000002d46467211 */ /* 0x080fe400078fdaff */
[----:B------:R-:W-:Y:S02]  /*1250*/  LEA R136, R62, UR16, 0x1 ;  /* 0x000000103e887c11 */ /* 0x000fe4000f8e08ff */
[-C--:B------:R-:W-:Y:S02]  /*1260*/  LEA.HI.SX32 R72, R72, R45.reuse, 0x1b ;  /* 0x0000002d48487211 */ /* 0x080fe400078fdaff */
[----:B------:R-:W-:Y:S02]  /*1270*/  LEA R250, R64, UR16, 0x1 ;  /* 0x0000001040fa7c11 */ /* 0x000fe4000f8e08ff */
[----:B------:R-:W-:-:S02]  /*1280*/  LEA.HI.SX32 R74, R74, R45, 0x1b ;  /* 0x0000002d4a4a7211 */ /* 0x000fc400078fdaff */
[----:B------:R-:W-:Y:S02]  /*1290*/  LEA R249, R66, UR16, 0x1 ;  /* 0x0000001042f97c11 */ /* 0x000fe4000f8e08ff */
[----:B------:R-:W-:Y:S02]  /*12a0*/  LEA R244, R68, UR16, 0x1 ;  /* 0x0000001044f47c11 */ /* 0x000fe4000f8e08ff */
[----:B------:R-:W-:Y:S02]  /*12b0*/  LEA R243, R70, UR16, 0x1 ;  /* 0x0000001046f37c11 */ /* 0x000fe4000f8e08ff */
[----:B------:R-:W-:Y:S02]  /*12c0*/  LEA R242, R72, UR16, 0x1 ;  /* 0x0000001048f27c11 */ /* 0x000fe4000f8e08ff */
[----:B------:R-:W-:Y:S02]  /*12d0*/  LEA R241, R74, UR16, 0x1 ;  /* 0x000000104af17c11 */ /* 0x000fe4000f8e08ff */
        /* <DEDUP_REMOVED lines=11> */
[----:B------:R-:W-:Y:S01]  /*1390*/  PRMT R50, RZ, 0x7610, R50 ;  /* 0x00007610ff327816 */ /* 0x000fe20000000032 */
[----:B--2---:R0:W-:Y:S02]  /*13a0*/  STS.U16 [R152], R27 ;  /* 0x0000001b98007388 */ /* 0x0041e40000000400 */
[----:B0-----:R-:W-:-:S04]  /*13b0*/  LOP3.LUT R27, R190, 0x3e0, RZ, 0xc0, !PT ;  /* 0x000003e0be1b7812 */ /* 0x001fc800078ec0ff */
[----:B------:R-:W-:-:S04]  /*13c0*/  IADD3 R27, PT, PT, R27, R240, RZ ;  /* 0x000000f01b1b7210 */ /* 0x000fc80007ffe0ff */
[----:B------:R-:W-:-:S04]  /*13d0*/  SHF.L.U32 R27, R27, 0x4, RZ ;  /* 0x000000041b1b7819 */ /* 0x000fc800000006ff */
[----:B------:R-:W-:-:S04]  /*13e0*/  LEA.HI.SX32 R81, R27, R27, 0x1b ;  /* 0x0000001b1b517211 */ /* 0x000fc800078fdaff */
[----:B------:R-:W-:Y:S01]  /*13f0*/  LEA R81, R81, UR16, 0x1 ;  /* 0x0000001051517c11 */ /* 0x000fe2000f8e08ff */
[----:B-----5:R-:W-:Y:S04]  /*1400*/  STS.U16 [R151+0x40], R30 ;  /* 0x0000401e97007388 */ /* 0x020fe80000000400 */
[----:B---3--:R-:W-:Y:S04]  /*1410*/  STS.U16 [R150+0x80], R31 ;  /* 0x0000801f96007388 */ /* 0x008fe80000000400 */
[----:B----4-:R0:W-:Y:S04]  /*1420*/  STS.U16 [R148+0xc0], R32 ;  /* 0x0000c02094007388 */ /* 0x0101e80000000400 */
        /* <DEDUP_REMOVED lines=44> */
[----:B-1----:R-:W-:Y:S02]  /*16f0*/  PRMT R33, RZ, 0x7610, R33 ;  /* 0x00007610ff217816 */ /* 0x002fe40000000021 */
[----:B------:R-:W-:Y:S01]  /*1700*/  ISETP.NE.AND P1, PT, R63, RZ, PT ;  /* 0x000000ff3f00720c */ /* 0x000fe20003f25270 */
[----:B------:R-:W3:Y:S01]  /*1710*/  @!P2 LDG.E.U16 R50, desc[UR30][R10.64+0x180] ;  /* 0x0001801e0a32a981 */ /* 0x000ee2000c1e1500 */
[----:B------:R-:W-:-:S05]  /*1720*/  ISETP.NE.AND P2, PT, R61, RZ, PT ;  /* 0x000000ff3d00720c */ /* 0x000fca0003f45270 */
[----:B------:R-:W3:Y:S01]  /*1730*/  @!P0 LDG.E.U16 R52, desc[UR30][R10.64+0x200] ;  /* 0x0002001e0a348981 */ /* 0x000ee2000c1e1500 */
[----:B------:R-:W-:-:S03]  /*1740*/  ISETP.NE.AND P0, PT, R65, RZ, PT ;  /* 0x000000ff4100720c */ /* 0x000fc60003f05270 */
[----:B------:R-:W3:Y:S01]  /*1750*/  @!P3 LDG.E.U16 R33, desc[UR30][R10.64+0x140] ;  /* 0x0001401e0a21b981 */ /* 0x000ee2000c1e1500 */
[----:B------:R-:W-:Y:S02]  /*1760*/  ISETP.NE.AND P3, PT, R59, RZ, PT ;  /* 0x000000ff3b00720c */ /* 0x000fe40003f65270 */
[----:B------:R-:W-:Y:S02]  /*1770*/  PRMT R53, RZ, 0x7610, R53 ;  /* 0x00007610ff357816 */ /* 0x000fe40000000035 */
[----:B------:R-:W-:Y:S02]  /*1780*/  PRMT R55, RZ, 0x7610, R55 ;  /* 0x00007610ff377816 */ /* 0x000fe40000000037 */
[----:B------:R-:W-:Y:S02]  /*1790*/  PRMT R54, RZ, 0x7610, R54 ;  /* 0x00007610ff367816 */ /* 0x000fe40000000036 */
[----:B------:R-:W-:Y:S01]  /*17a0*/  PRMT R57, RZ, 0x7610, R57 ;  /* 0x00007610ff397816 */ /* 0x000fe20000000039 */
[----:B------:R-:W3:Y:S01]  /*17b0*/  @!P0 LDG.E.U16 R53, desc[UR30][R10.64+0x240] ;  /* 0x0002401e0a358981 */ /* 0x000ee2000c1e1500 */
[----:B------:R-:W-:-:S02]  /*17c0*/  PRMT R56, RZ, 0x7610, R56 ;  /* 0x00007610ff387816 */ /* 0x000fc40000000038 */
[----:B------:R-:W-:Y:S01]  /*17d0*/  PRMT R27, RZ, 0x7610, R27 ;  /* 0x00007610ff1b7816 */ /* 0x000fe2000000001b */
[----:B------:R-:W3:Y:S01]  /*17e0*/  @!P1 LDG.E.U16 R55, desc[UR30][R10.64+0x280] ;  /* 0x0002801e0a379981 */ /* 0x000ee2000c1e1500 */
[----:B------:R-:W-:-:S03]  /*17f0*/  PRMT R58, RZ, 0x7610, R58 ;  /* 0x00007610ff3a7816 */ /* 0x000fc6000000003a */
[----:B------:R-:W3:Y:S04]  /*1800*/  @!P2 LDG.E.U16 R54, desc[UR30][R10.64+0x2c0] ;  /* 0x0002c01e0a36a981 */ /* 0x000ee8000c1e1500 */
[----:B------:R-:W3:Y:S04]  /*1810*/  @!P3 LDG.E.U16 R57, desc[UR30][R10.64+0x300] ;  /* 0x0003001e0a39b981 */ /* 0x000ee8000c1e1500 */
[----:B------:R-:W3:Y:S04]  /*1820*/  @!P4 LDG.E.U16 R56, desc[UR30][R10.64+0x340] ;  /* 0x0003401e0a38c981 */ /* 0x000ee8000c1e1500 */
[----:B------:R-:W3:Y:S04]  /*1830*/  @!P5 LDG.E.U16 R27, desc[UR30][R10.64+0x380] ;  /* 0x0003801e0a1bd981 */ /* 0x000ee8000c1e1500 */
[----:B------:R-:W3:Y:S01]  /*1840*/  @!P6 LDG.E.U16 R58, desc[UR30][R10.64+0x3c0] ;  /* 0x0003c01e0a3ae981 */ /* 0x000ee2000c1e1500 */
        /* <DEDUP_REMOVED lines=18> */
[----:B---3--:R-:W-:Y:S04]  /*1970*/  STS.U16 [R148+0xc0], R31 ;  /* 0x0000c01f94007388 */ /* 0x008fe80000000400 */
        /* <DEDUP_REMOVED lines=32> */
[----:B------:R-:W-:Y:S02]  /*1b80*/  PRMT R51, RZ, 0x7610, R51 ;  /* 0x00007610ff337816 */ /* 0x000fe40000000033 */
[----:B------:R-:W-:Y:S01]  /*1b90*/  PRMT R50, RZ, 0x7610, R50 ;  /* 0x00007610ff327816 */ /* 0x000fe20000000032 */
[----:B------:R-:W3:Y:S01]  /*1ba0*/  @!P0 LDG.E.U16 R59, desc[UR30][R8.64] ;  /* 0x0000001e083b8981 */ /* 0x000ee2000c1e1500 */
[----:B------:R-:W-:-:S03]  /*1bb0*/  ISETP.GE.AND P0, PT, R14, UR17, PT ;  /* 0x000000110e007c0c */ /* 0x000fc6000bf06270 */
[----:B------:R-:W4:Y:S01]  /*1bc0*/  @!P1 LDG.E.U16 R52, desc[UR30][R8.64+0xc0] ;  /* 0x0000c01e08349981 */ /* 0x000f22000c1e1500 */
[----:B------:R-:W-:-:S03]  /*1bd0*/  ISETP.GE.AND P1, PT, R17, UR17, PT ;  /* 0x0000001111007c0c */ /* 0x000fc6000bf26270 */
[----:B------:R-:W5:Y:S01]  /*1be0*/  @!P2 LDG.E.U16 R51, desc[UR30][R8.64+0x80] ;  /* 0x0000801e0833a981 */ /* 0x000f62000c1e1500 */
[----:B------:R-:W-:-:S03]  /*1bf0*/  ISETP.GE.AND P2, PT, R16, UR17, PT ;  /* 0x0000001110007c0c */ /* 0x000fc6000bf46270 */
[----:B------:R-:W4:Y:S04]  /*1c00*/  @!P3 LDG.E.U16 R50, desc[UR30][R8.64+0x40] ;  /* 0x0000401e0832b981 */ /* 0x000f28000c1e1500 */
[----:B------:R-:W5:Y:S01]  /*1c10*/  @!P0 LDG.E.U16 R53, desc[UR30][R8.64+0x100] ;  /* 0x0001001e08358981 */ /* 0x000f62000c1e1500 */
[----:B------:R-:W-:Y:S02]  /*1c20*/  ISETP.GE.AND P0, PT, R18, UR17, PT ;  /* 0x0000001112007c0c */ /* 0x000fe4000bf06270 */
[----:B------:R-:W-:Y:S01]  /*1c30*/  ISETP.GE.AND P3, PT, R15, UR17, PT ;  /* 0x000000110f007c0c */ /* 0x000fe2000bf66270 */
[----:B------:R-:W5:Y:S01]  /*1c40*/  @!P4 LDG.E.U16 R68, desc[UR30][R8.64+0x340] ;  /* 0x0003401e0844c981 */ /* 0x000f62000c1e1500 */
[----:B-1----:R-:W-:Y:S02]  /*1c50*/  PRMT R56, RZ, 0x7610, R56 ;  /* 0x00007610ff387816 */ /* 0x002fe40000000038 */
[----:B------:R-:W-:Y:S01]  /*1c60*/  PRMT R57, RZ, 0x7610, R57 ;  /* 0x00007610ff397816 */ /* 0x000fe20000000039 */
[----:B------:R-:W5:Y:S01]  /*1c70*/  @!P5 LDG.E.U16 R73, desc[UR30][R8.64+0x380] ;  /* 0x0003801e0849d981 */ /* 0x000f62000c1e1500 */
[----:B------:R-:W-:-:S02]  /*1c80*/  PRMT R54, RZ, 0x7610, R54 ;  /* 0x00007610ff367816 */ /* 0x000fc40000000036 */
[----:B------:R-:W-:Y:S01]  /*1c90*/  PRMT R55, RZ, 0x7610, R55 ;  /* 0x00007610ff377816 */ /* 0x000fe20000000037 */
[----:B------:R-:W5:Y:S04]  /*1ca0*/  @!P6 LDG.E.U16 R70, desc[UR30][R8.64+0x3c0] ;  /* 0x0003c01e0846e981 */ /* 0x000f68000c1e1500 */
        /* <DEDUP_REMOVED lines=8> */
[----:B--2---:R-:W-:Y:S01]  /*1d30*/  PRMT R58, RZ, 0x7610, R58 ;  /* 0x00007610ff3a7816 */ /* 0x004fe2000000003a */
[----:B------:R-:W2:Y:S04]  /*1d40*/  @!P0 LDG.E.U16 R67, desc[UR30][R8.64+0x240] ;  /* 0x0002401e08438981 */ /* 0x000ea8000c1e1500 */
[----:B------:R-:W2:Y:S04]  /*1d50*/  @!P1 LDG.E.U16 R69, desc[UR30][R8.64+0x280] ;  /* 0x0002801e08459981 */ /* 0x000ea8000c1e1500 */
[----:B------:R-:W2:Y:S04]  /*1d60*/  @!P2 LDG.E.U16 R58, desc[UR30][R8.64+0x2c0] ;  /* 0x0002c01e083aa981 */ /* 0x000ea8000c1e1500 */
[----:B------:R-:W2:Y:S01]  /*1d70*/  @!P3 LDG.E.U16 R71, desc[UR30][R8.64+0x300] ;  /* 0x0003001e0847b981 */ /* 0x000ea2000c1e1500 */
        /* <DEDUP_REMOVED lines=13> */
[----:B------:R-:W-:Y:S01]  /*1e50*/  PRMT R78, RZ, 0x7610, R78 ;  /* 0x00007610ff4e7816 */ /* 0x000fe2000000004e */
[----:B---3--:R-:W-:Y:S04]  /*1e60*/  STS.U16 [R152], R59 ;  /* 0x0000003b98007388 */ /* 0x008fe80000000400 */
[----:B----4-:R-:W-:Y:S04]  /*1e70*/  STS.U16 [R151+0x40], R50 ;  /* 0x0000403297007388 */ /* 0x010fe80000000400 */
[----:B-----5:R-:W-:Y:S04]  /*1e80*/  STS.U16 [R150+0x80], R51 ;  /* 0x0000803396007388 */ /* 0x020fe80000000400 */
[----:B------:R-:W-:Y:S04]  /*1e90*/  STS.U16 [R148+0xc0], R52 ;  /* 0x0000c03494007388 */ /* 0x000fe80000000400 */
[----:B------:R-:W-:Y:S04]  /*1ea0*/  STS.U16 [R146+0x100], R53 ;  /* 0x0001003592007388 */ /* 0x000fe80000000400 */
[----:B------:R0:W-:Y:S04]  /*1eb0*/  STS.U16 [R144+0x140], R55 ;  /* 0x0001403790007388 */ /* 0x0001e80000000400 */
[----:B------:R-:W-:Y:S04]  /*1ec0*/  STS.U16 [R142+0x180], R54 ;  /* 0x000180368e007388 */ /* 0x000fe80000000400 */
[----:B------:R-:W-:Y:S04]  /*1ed0*/  STS.U16 [R140+0x1c0], R57 ;  /* 0x0001c0398c007388 */ /* 0x000fe80000000400 */
[----:B------:R-:W-:Y:S04]  /*1ee0*/  STS.U16 [R138+0x200], R56 ;  /* 0x000200388a007388 */ /* 0x000fe80000000400 */
[----:B--2---:R1:W-:Y:S04]  /*1ef0*/  STS.U16 [R136+0x240], R67 ;  /* 0x0002404388007388 */ /* 0x0043e80000000400 */
[----:B------:R-:W-:Y:S04]  /*1f00*/  STS.U16 [R250+0x280], R69 ;  /* 0x00028045fa007388 */ /* 0x000fe80000000400 */
[----:B------:R-:W-:Y:S04]  /*1f10*/  STS.U16 [R249+0x2c0], R58 ;  /* 0x0002c03af9007388 */ /* 0x000fe80000000400 */
[----:B------:R-:W-:Y:S04]  /*1f20*/  STS.U16 [R244+0x300], R71 ;  /* 0x00030047f4007388 */ /* 0x000fe80000000400 */
        /* <DEDUP_REMOVED lines=51> */
[----:B----4-:R-:W-:-:S04]  /*2260*/  PRMT R70, RZ, 0x7610, R70 ;  /* 0x00007610ff467816 */ /* 0x010fc80000000046 */
[----:B------:R-:W4:Y:S04]  /*2270*/  @!P0 LDG.E.U16 R73, desc[UR30][R6.64+0x240] ;  /* 0x0002401e06498981 */ /* 0x000f28000c1e1500 */
[----:B------:R-:W3:Y:S04]  /*2280*/  @!P1 LDG.E.U16 R75, desc[UR30][R6.64+0x280] ;  /* 0x0002801e064b9981 */ /* 0x000ee8000c1e1500 */
[----:B------:R-:W3:Y:S04]  /*2290*/  @!P2 LDG.E.U16 R70, desc[UR30][R6.64+0x2c0] ;  /* 0x0002c01e0646a981 */ /* 0x000ee8000c1e1500 */
[----:B------:R-:W3:Y:S01]  /*22a0*/  @!P3 LDG.E.U16 R77, desc[UR30][R6.64+0x300] ;  /* 0x0003001e064db981 */ /* 0x000ee2000c1e1500 */
        /* <DEDUP_REMOVED lines=26> */
[----:B----4-:R-:W-:Y:S04]  /*2450*/  STS.U16 [R136+0x240], R73 ;  /* 0x0002404988007388 */ /* 0x010fe80000000400 */
[----:B---3--:R-:W-:Y:S04]  /*2460*/  STS.U16 [R250+0x280], R75 ;  /* 0x0002804bfa007388 */ /* 0x008fe80000000400 */
        /* <DEDUP_REMOVED lines=8> */
[----:B------:R-:W-:Y:S04]  /*24f0*/  LDS.U16 R7, [R81+0x4] ;  /* 0x0000040051077984 */ /* 0x000fe80000000400 */
[----:B------:R-:W4:Y:S04]  /*2500*/  LDS.U16 R56, [R81+0x6] ;  /* 0x0000060051387984 */ /* 0x000f280000000400 */
[----:B------:R-:W5:Y:S04]  /*2510*/  LDS.U16 R57, [R81+0x8] ;  /* 0x0000080051397984 */ /* 0x000f680000000400 */
[----:B------:R-:W5:Y:S04]  /*2520*/  LDS.U16 R59, [R81+0xa] ;  /* 0x00000a00513b7984 */ /* 0x000f680000000400 */
[----:B------:R-:W5:Y:S04]  /*2530*/  LDS.U16 R67, [R81+0xc] ;  /* 0x00000c0051437984 */ /* 0x000f680000000400 */
[----:B------:R-:W-:Y:S04]  /*2540*/  LDS.U16 R68, [R81+0xe] ;  /* 0x00000e0051447984 */ /* 0x000fe80000000400 */
[----:B------:R-:W5:Y:S04]  /*2550*/  LDS.U16 R69, [R81+0x10] ;  /* 0x0000100051457984 */ /* 0x000f680000000400 */
[----:B------:R-:W5:Y:S04]  /*2560*/  LDS.U16 R70, [R81+0x12] ;  /* 0x0000120051467984 */ /* 0x000f680000000400 */
[----:B------:R-:W5:Y:S04]  /*2570*/  LDS.U16 R71, [R81+0x14] ;  /* 0x0000140051477984 */ /* 0x000f680000000400 */
[----:B------:R-:W-:Y:S04]  /*2580*/  LDS.U16 R73, [R81+0x16] ;  /* 0x0000160051497984 */ /* 0x000fe80000000400 */
[----:B------:R-:W5:Y:S04]  /*2590*/  LDS.U16 R74, [R81+0x18] ;  /* 0x00001800514a7984 */ /* 0x000f680000000400 */
[----:B------:R-:W5:Y:S04]  /*25a0*/  LDS.U16 R75, [R81+0x1a] ;  /* 0x00001a00514b7984 */ /* 0x000f680000000400 */
[----:B------:R-:W-:Y:S04]  /*25b0*/  LDS.U16 R76, [R81+0x1c] ;  /* 0x00001c00514c7984 */ /* 0x000fe80000000400 */
[----:B------:R-:W5:Y:S01]  /*25c0*/  LDS.U16 R77, [R81+0x1e] ;  /* 0x00001e00514d7984 */ /* 0x000f620000000400 */
[----:B------:R-:W-:Y:S01]  /*25d0*/  BAR.SYNC.DEFER_BLOCKING 0x0 ;  /* 0x0000000000007b1d */ /* 0x000fe20000010000 */
[----:B0-----:R-:W-:-:S02]  /*25e0*/  PRMT R79, RZ, 0x7610, R79 ;  /* 0x00007610ff4f7816 */ /* 0x001fc4000000004f */
[----:B-1----:R-:W-:-:S03]  /*25f0*/  PRMT R78, RZ, 0x7610, R78 ;  /* 0x00007610ff4e7816 */ /* 0x002fc6000000004e */
        /* <DEDUP_REMOVED lines=26> */
[----:B--2---:R-:W-:-:S02]  /*27a0*/  HADD2.F32 R55, -RZ, R55.H0_H0 ;  /* 0x20000037ff377230 */ /* 0x004fc40000004100 */
[----:B---3--:R-:W-:-:S03]  /*27b0*/  HADD2.F32 R6, -RZ, R6.H0_H0 ;  /* 0x20000006ff067230 */ /* 0x008fc60000004100 */
[----:B------:R-:W-:Y:S02]  /*27c0*/  FMUL.FTZ R82, R55, -1.4426950216293334961 ;  /* 0xbfb8aa3b37527820 */ /* 0x000fe40000410000 */
[----:B------:R-:W-:-:S04]  /*27d0*/  FMUL.FTZ R102, R6, -1.4426950216293334961 ;  /* 0xbfb8aa3b06667820 */ /* 0x000fc80000410000 */
[----:B------:R-:W1:Y:S04]  /*27e0*/  MUFU.EX2 R82, R82 ;  /* 0x0000005200527308 */ /* 0x000e680000000800 */
[----:B------:R-:W-:Y:S01]  /*27f0*/  MUFU.EX2 R102, R102 ;  /* 0x0000006600667308 */ /* 0x000fe20000000800 */
[----:B----4-:R-:W-:Y:S02]  /*2800*/  HADD2.F32 R56, -RZ, R56.H0_H0 ;  /* 0x20000038ff387230 */ /* 0x010fe40000004100 */
[----:B-----5:R-:W-:-:S03]  /*2810*/  HADD2.F32 R57, -RZ, R57.H0_H0 ;  /* 0x20000039ff397230 */ /* 0x020fc60000004100 */
[----:B0-----:R-:W-:Y:S01]  /*2820*/  FMUL.FTZ R4, R56, -1.4426950216293334961 ;  /* 0xbfb8aa3b38047820 */ /* 0x001fe20000410000 */
[----:B------:R-:W-:Y:S02]  /*2830*/  HADD2.F32 R7, -RZ, R7.H0_H0 ;  /* 0x20000007ff077230 */ /* 0x000fe40000004100 */
[----:B------:R-:W-:Y:S01]  /*2840*/  FMUL.FTZ R5, R57, -1.4426950216293334961 ;  /* 0xbfb8aa3b39057820 */ /* 0x000fe20000410000 */
[----:B-1----:R-:W-:Y:S02]  /*2850*/  FADD.FTZ R82, R82, 1 ;  /* 0x3f80000052527421 */ /* 0x002fe40000010000 */
[----:B------:R-:W0:Y:S01]  /*2860*/  MUFU.EX2 R4, R4 ;  /* 0x0000000400047308 */ /* 0x000e220000000800 */
[----:B------:R-:W-:-:S03]  /*2870*/  FMUL.FTZ R104, R7, -1.4426950216293334961 ;  /* 0xbfb8aa3b07687820 */ /* 0x000fc60000410000 */
[----:B------:R-:W1:Y:S08]  /*2880*/  MUFU.RCP R82, R82 ;  /* 0x0000005200527308 */ /* 0x000e700000001000 */
[----:B------:R-:W2:Y:S04]  /*2890*/  MUFU.EX2 R5, R5 ;  /* 0x0000000500057308 */ /* 0x000ea80000000800 */
[----:B------:R-:W3:Y:S01]  /*28a0*/  MUFU.EX2 R104, R104 ;  /* 0x0000006800687308 */ /* 0x000ee20000000800 */
[----:B0-----:R-:W-:Y:S01]  /*28b0*/  FADD.FTZ R4, R4, 1 ;  /* 0x3f80000004047421 */ /* 0x001fe20000010000 */
[----:B------:R-:W-:-:S02]  /*28c0*/  HADD2.F32 R59, -RZ, R59.H0_H0 ;  /* 0x2000003bff3b7230 */ /* 0x000fc40000004100 */
[----:B------:R-:W-:Y:S02]  /*28d0*/  HADD2.F32 R85, -RZ, R85.H0_H0 ;  /* 0x20000055ff557230 */ /* 0x000fe40000004100 */
[----:B--2---:R-:W-:Y:S01]  /*28e0*/  FADD.FTZ R5, R5, 1 ;  /* 0x3f80000005057421 */ /* 0x004fe20000010000 */
[----:B------:R-:W-:Y:S02]  /*28f0*/  HADD2.F32 R67, -RZ, R67.H0_H0 ;  /* 0x20000043ff437230 */ /* 0x000fe40000004100 */
[----:B------:R-:W-:Y:S01]  /*2900*/  FMUL.FTZ R105, R59, -1.4426950216293334961 ;  /* 0xbfb8aa3b3b697820 */ /* 0x000fe20000410000 */
[----:B------:R-:W-:Y:S02]  /*2910*/  HADD2.F32 R69, -RZ, R69.H0_H0 ;  /* 0x20000045ff457230 */ /* 0x000fe40000004100 */
[----:B------:R-:W-:Y:S02]  /*2920*/  HADD2.F32 R68, -RZ, R68.H0_H0 ;  /* 0x20000044ff447230 */ /* 0x000fe40000004100 */
[----:B------:R-:W-:Y:S01]  /*2930*/  FMUL.FTZ R106, R67, -1.4426950216293334961 ;  /* 0xbfb8aa3b436a7820 */ /* 0x000fe20000410000 */
[----:B------:R-:W0:Y:S01]  /*2940*/  MUFU.EX2 R105, R105 ;  /* 0x0000006900697308 */ /* 0x000e220000000800 */
[----:B------:R-:W-:Y:S01]  /*2950*/  FMUL.FTZ R108, R69, -1.4426950216293334961 ;  /* 0xbfb8aa3b456c7820 */ /* 0x000fe20000410000 */
[----:B------:R-:W-:-:S03]  /*2960*/  FMUL.FTZ R107, R68, -1.4426950216293334961 ;  /* 0xbfb8aa3b446b7820 */ /* 0x000fc60000410000 */
[----:B------:R-:W2:Y:S01]  /*2970*/  MUFU.EX2 R106, R106 ;  /* 0x0000006a006a7308 */ /* 0x000ea20000000800 */
[----:B------:R-:W-:Y:S02]  /*2980*/  HADD2.F32 R84, -RZ, R84.H0_H0 ;  /* 0x20000054ff547230 */ /* 0x000fe40000004100 */
[----:B------:R-:W-:Y:S01]  /*2990*/  HADD2.F32 R89, -RZ, R89.H0_H0 ;  /* 0x20000059ff597230 */ /* 0x000fe20000004100 */
[----:B------:R-:W-:Y:S01]  /*29a0*/  MUFU.EX2 R108, R108 ;  /* 0x0000006c006c7308 */ /* 0x000fe20000000800 */
[----:B------:R-:W-:-:S03]  /*29b0*/  HADD2.F32 R70, -RZ, R70.H0_H0 ;  /* 0x20000046ff467230 */ /* 0x000fc60000004100 */
[----:B------:R-:W4:Y:S01]  /*29c0*/  MUFU.EX2 R107, R107 ;  /* 0x0000006b006b7308 */ /* 0x000f220000000800 */
[----:B------:R-:W-:Y:S02]  /*29d0*/  HADD2.F32 R71, -RZ, R71.H0_H0 ;  /* 0x20000047ff477230 */ /* 0x000fe40000004100 */
[----:B------:R-:W-:Y:S01]  /*29e0*/  FMUL.FTZ R109, R70, -1.4426950216293334961 ;  /* 0xbfb8aa3b466d7820 */ /* 0x000fe20000410000 */
[----:B------:R-:W-:Y:S02]  /*29f0*/  HADD2.F32 R98, -RZ, R98.H0_H0 ;  /* 0x20000062ff627230 */ /* 0x000fe40000004100 */
[----:B------:R-:W-:Y:S01]  /*2a00*/  FMUL.FTZ R110, R71, -1.4426950216293334961 ;  /* 0xbfb8aa3b476e7820 */ /* 0x000fe20000410000 */
[----:B------:R-:W-:Y:S02]  /*2a10*/  HADD2.F32 R74, -RZ, R74.H0_H0 ;  /* 0x2000004aff4a7230 */ /* 0x000fe40000004100 */
[----:B------:R-:W5:Y:S04]  /*2a20*/  MUFU.EX2 R109, R109 ;  /* 0x0000006d006d7308 */ /* 0x000f680000000800 */
[----:B------:R-:W5:Y:S01]  /*2a30*/  MUFU.EX2 R110, R110 ;  /* 0x0000006e006e7308 */ /* 0x000f620000000800 */
[----:B------:R-:W-:Y:S01]  /*2a40*/  FMUL.FTZ R112, R74, -1.4426950216293334961 ;  /* 0xbfb8aa3b4a707820 */ /* 0x000fe20000410000 */
[----:B------:R-:W-:-:S02]  /*2a50*/  HADD2.F32 R97, -RZ, R97.H0_H0 ;  /* 0x20000061ff617230 */ /* 0x000fc40000004100 */
[----:B------:R-:W-:Y:S02]  /*2a60*/  HADD2.F32 R73, -RZ, R73.H0_H0 ;  /* 0x20000049ff497230 */ /* 0x000fe40000004100 */
[----:B------:R-:W-:Y:S02]  /*2a70*/  HADD2.F32 R75, -RZ, R75.H0_H0 ;  /* 0x2000004bff4b7230 */ /* 0x000fe40000004100 */
[----:B------:R-:W-:Y:S01]  /*2a80*/  HADD2.F32 R77, -RZ, R77.H0_H0 ;  /* 0x2000004dff4d7230 */ /* 0x000fe20000004100 */
[----:B------:R-:W5:Y:S01]  /*2a90*/  MUFU.EX2 R112, R112 ;  /* 0x0000007000707308 */ /* 0x000f620000000800 */
[----:B------:R-:W-:Y:S02]  /*2aa0*/  HADD2.F32 R76, -RZ, R76.H0_H0 ;  /* 0x2000004cff4c7230 */ /* 0x000fe40000004100 */
[----:B------:R-:W-:Y:S02]  /*2ab0*/  HADD2.F32 R99, -RZ, R99.H0_H0 ;  /* 0x20000063ff637230 */ /* 0x000fe40000004100 */
[----:B------:R-:W-:Y:S01]  /*2ac0*/  FMUL.FTZ R111, R73, -1.4426950216293334961 ;  /* 0xbfb8aa3b496f7820 */ /* 0x000fe20000410000 */
[----:B------:R-:W-:Y:S01]  /*2ad0*/  FMUL.FTZ R113, R75, -1.4426950216293334961 ;  /* 0xbfb8aa3b4b717820 */ /* 0x000fe20000410000 */
[----:B------:R-:W-:Y:S01]  /*2ae0*/  FMUL.FTZ R115, R77, -1.4426950216293334961 ;  /* 0xbfb8aa3b4d737820 */ /* 0x000fe20000410000 */
[----:B------:R-:W-:-:S03]  /*2af0*/  FMUL.FTZ R114, R76, -1.4426950216293334961 ;  /* 0xbfb8aa3b4c727820 */ /* 0x000fc60000410000 */
[----:B------:R-:W5:Y:S04]  /*2b00*/  MUFU.EX2 R111, R111 ;  /* 0x0000006f006f7308 */ /* 0x000f680000000800 */
        /* <DEDUP_REMOVED lines=10> */
[----:B------:R2:W-:Y:S04]  /*2bb0*/  STS.U16 [R138+0x200], R92 ;  /* 0x0002005c8a007388 */ /* 0x0005e80000000400 */
[----:B------:R-:W-:Y:S04]  /*2bc0*/  STS.U16 [R136+0x240], R93 ;  /* 0x0002405d88007388 */ /* 0x000fe80000000400 */
[----:B------:R4:W-:Y:S04]  /*2bd0*/  STS.U16 [R250+0x280], R95 ;  /* 0x0002805ffa007388 */ /* 0x0009e80000000400 */
[----:B------:R-:W-:Y:S04]  /*2be0*/  STS.U16 [R249+0x2c0], R94 ;  /* 0x0002c05ef9007388 */ /* 0x000fe80000000400 */
[----:B------:R-:W-:Y:S04]  /*2bf0*/  STS.U16 [R244+0x300], R101 ;  /* 0x00030065f4007388 */ /* 0x000fe80000000400 */
[----:B------:R-:W-:Y:S04]  /*2c00*/  STS.U16 [R243+0x340], R96 ;  /* 0x00034060f3007388 */ /* 0x000fe80000000400 */
[----:B------:R-:W-:Y:S04]  /*2c10*/  STS.U16 [R242+0x380], R103 ;  /* 0x00038067f2007388 */ /* 0x000fe80000000400 */
[----:B------:R5:W-:Y:S01]  /*2c20*/  STS.U16 [R241+0x3c0], R100 ;  /* 0x0003c064f1007388 */ /* 0x000be20000000400 */
[----:B------:R-:W-:-:S03]  /*2c30*/  NOP ;  /* 0x0000000000007918 */ /* 0x000fc60000000000 */
[----:B------:R-:W5:Y:S01]  /*2c40*/  LDS.U16 R78, [R81] ;  /* 0x00000000514e7984 */ /* 0x000f620000000400 */
[----:B-1----:R-:W-:-:S03]  /*2c50*/  FADD.FTZ R87, R102, 1 ;  /* 0x3f80000066577421 */ /* 0x002fc60000010000 */
[----:B------:R-:W1:Y:S04]  /*2c60*/  LDS.U16 R79, [R81+0x2] ;  /* 0x00000200514f7984 */ /* 0x000e680000000400 */
[----:B------:R-:W1:Y:S01]  /*2c70*/  LDS.U16 R80, [R81+0x4] ;  /* 0x0000040051507984 */ /* 0x000e620000000400 */
[----:B------:R-:W5:Y:S03]  /*2c80*/  MUFU.RCP R87, R87 ;  /* 0x0000005700577308 */ /* 0x000f660000001000 */
[----:B------:R-:W1:Y:S01]  /*2c90*/  LDS.U16 R93, [R81+0x6] ;  /* 0x00000600515d7984 */ /* 0x000e620000000400 */
[----:B---3--:R-:W-:-:S03]  /*2ca0*/  FADD.FTZ R86, R104, 1 ;  /* 0x3f80000068567421 */ /* 0x008fc60000010000 */
[----:B------:R-:W3:Y:S01]  /*2cb0*/  LDS.U16 R94, [R81+0x8] ;  /* 0x00000800515e7984 */ /* 0x000ee20000000400 */
[----:B0-----:R0:W-:Y:S03]  /*2cc0*/  MUFU.RCP R91, R4 ;  /* 0x00000004005b7308 */ /* 0x0011e60000001000 */
[----:B------:R-:W3:Y:S05]  /*2cd0*/  LDS.U16 R96, [R81+0xa] ;  /* 0x00000a0051607984 */ /* 0x000eea0000000400 */
[----:B------:R5:W-:Y:S01]  /*2ce0*/  MUFU.RCP R88, R5 ;  /* 0x0000000500587308 */ /* 0x000be20000001000 */
[----:B0-----:R-:W-:Y:S01]  /*2cf0*/  FADD.FTZ R4, -R82, 1 ;  /* 0x3f80000052047421 */ /* 0x001fe20000010100 */
[----:B------:R-:W-:Y:S01]  /*2d00*/  FADD.FTZ R90, R105, 1 ;  /* 0x3f800000695a7421 */ /* 0x000fe20000010000 */
[----:B--2---:R-:W-:Y:S01]  /*2d10*/  FADD.FTZ R92, R106, 1 ;  /* 0x3f8000006a5c7421 */ /* 0x004fe20000010000 */
[----:B----4-:R-:W-:Y:S01]  /*2d20*/  FADD.FTZ R95, R107, 1 ;  /* 0x3f8000006b5f7421 */ /* 0x010fe20000010000 */
[----:B-----5:R-:W-:Y:S01]  /*2d30*/  FFMA.FTZ R100, R55, R4, 1 ;  /* 0x3f80000037647423 */ /* 0x020fe20000010004 */
[----:B------:R-:W-:Y:S01]  /*2d40*/  LDS.U16 R115, [R81+0x16] ;  /* 0x0000160051737984 */ /* 0x000fe20000000400 */
[----:B------:R-:W-:-:S03]  /*2d50*/  FADD.FTZ R5, -R87, 1 ;  /* 0x3f80000057057421 */ /* 0x000fc60000010100 */
[----:B------:R-:W0:Y:S01]  /*2d60*/  LDS.U16 R4, [R81+0xc] ;  /* 0x00000c0051047984 */ /* 0x000e220000000400 */
[----:B------:R2:W4:Y:S03]  /*2d70*/  MUFU.EX2 R118, R114 ;  /* 0x0000007200767308 */ /* 0x0005260000000800 */
[----:B------:R-:W-:Y:S01]  /*2d80*/  LDS.U16 R116, [R81+0x18] ;  /* 0x0000180051747984 */ /* 0x000fe20000000400 */
[----:B------:R-:W-:Y:S02]  /*2d90*/  HADD2.F32 R78, -RZ, R78.H0_H0 ;  /* 0x2000004eff4e7230 */ /* 0x000fe40000004100 */
[----:B------:R-:W-:Y:S01]  /*2da0*/  FFMA.FTZ R101, R6, R5, 1 ;  /* 0x3f80000006657423 */ /* 0x000fe20000010005 */
[----:B------:R-:W5:Y:S01]  /*2db0*/  MUFU.RCP R86, R86 ;  /* 0x0000005600567308 */ /* 0x000f620000001000 */
[----:B------:R-:W-:Y:S01]  /*2dc0*/  LDS.U16 R120, [R81+0x1e] ;  /* 0x00001e0051787984 */ /* 0x000fe20000000400 */
[----:B------:R-:W-:Y:S01]  /*2dd0*/  FMUL.FTZ R5, R85, R78 ;  /* 0x0000004e55057220 */ /* 0x000fe20000410000 */
[----:B-1----:R-:W-:-:S02]  /*2de0*/  HADD2.F32 R79, -RZ, R79.H0_H0 ;  /* 0x2000004fff4f7230 */ /* 0x002fc40000004100 */
[----:B------:R-:W-:Y:S02]  /*2df0*/  HADD2.F32 R80, -RZ, R80.H0_H0 ;  /* 0x20000050ff507230 */ /* 0x000fe40000004100 */
[----:B------:R-:W-:Y:S01]  /*2e00*/  FMUL.FTZ R5, R82, R5 ;  /* 0x0000000552057220 */ /* 0x000fe20000410000 */
[----:B------:R-:W1:Y:S01]  /*2e10*/  MUFU.RCP R90, R90 ;  /* 0x0000005a005a7308 */ /* 0x000e620000001000 */
[----:B------:R-:W-:Y:S02]  /*2e20*/  HADD2.F32 R93, -RZ, R93.H0_H0 ;  /* 0x2000005dff5d7230 */ /* 0x000fe40000004100 */
[----:B------:R-:W-:Y:S01]  /*2e30*/  FMUL.FTZ R117, R5, R100 ;  /* 0x0000006405757220 */ /* 0x000fe20000410000 */
[----:B------:R-:W-:Y:S01]  /*2e40*/  FADD.FTZ R105, R108, 1 ;  /* 0x3f8000006c697421 */ /* 0x000fe20000010000 */
[----:B------:R-:W4:Y:S01]  /*2e50*/  LDS.U16 R5, [R81+0xe] ;  /* 0x00000e0051057984 */ /* 0x000f220000000400 */
[----:B------:R-:W-:Y:S01]  /*2e60*/  FMUL.FTZ R102, R84, R79 ;  /* 0x0000004f54667220 */ /* 0x000fe20000410000 */
[----:B------:R-:W-:Y:S01]  /*2e70*/  FMUL.FTZ R103, R89, R80 ;  /* 0x0000005059677220 */ /* 0x000fe20000410000 */
[----:B------:R-:W1:Y:S01]  /*2e80*/  MUFU.RCP R92, R92 ;  /* 0x0000005c005c7308 */ /* 0x000e620000001000 */
[----:B------:R-:W4:Y:S01]  /*2e90*/  LDS.U16 R108, [R81+0x10] ;  /* 0x00001000516c7984 */ /* 0x000f220000000400 */
[C---:B-----5:R-:W-:Y:S01]  /*2ea0*/  FADD.FTZ R104, -R86.reuse, 1 ;  /* 0x3f80000056687421 */ /* 0x060fe20000010100 */
[----:B------:R-:W-:Y:S01]  /*2eb0*/  FMUL.FTZ R102, R87, R102 ;  /* 0x0000006657667220 */ /* 0x000fe20000410000 */
[----:B------:R-:W-:Y:S01]  /*2ec0*/  FMUL.FTZ R103, R86, R103 ;  /* 0x0000006756677220 */ /* 0x000fe20000410000 */
[----:B---3--:R-:W-:-:S02]  /*2ed0*/  HADD2.F32 R94, -RZ, R94.H0_H0 ;  /* 0x2000005eff5e7230 */ /* 0x008fc40000004100 */
[----:B------:R-:W-:Y:S01]  /*2ee0*/  FFMA.FTZ R104, R7, R104, 1 ;  /* 0x3f80000007687423 */ /* 0x000fe20000010068 */
[----:B------:R-:W-:Y:S01]  /*2ef0*/  FMUL.FTZ R122, R102, R101 ;  /* 0x00000065667a7220 */ /* 0x000fe20000410000 */
[----:B------:R-:W-:Y:S01]  /*2f00*/  FMUL.FTZ R102, R98, R93 ;  /* 0x0000005d62667220 */ /* 0x000fe20000410000 */
[----:B------:R-:W3:Y:S01]  /*2f10*/  MUFU.RCP R95, R95 ;  /* 0x0000005f005f7308 */ /* 0x000ee20000001000 */
[----:B------:R-:W-:Y:S01]  /*2f20*/  FMUL.FTZ R121, R103, R104 ;  /* 0x0000006867797220 */ /* 0x000fe20000410000 */
[C---:B------:R-:W-:Y:S01]  /*2f30*/  FADD.FTZ R103, -R91.reuse, 1 ;  /* 0x3f8000005b677421 */ /* 0x040fe20000010100 */
[----:B------:R-:W-:Y:S01]  /*2f40*/  FMUL.FTZ R102, R91, R102 ;  /* 0x000000665b667220 */ /* 0x000fe20000410000 */
[----:B------:R-:W-:Y:S01]  /*2f50*/  HADD2.F32 R96, -RZ, R96.H0_H0 ;  /* 0x20000060ff607230 */ /* 0x000fe20000004100 */
[----:B--2---:R-:W-:Y:S01]  /*2f60*/  LDS.U16 R114, [R81+0x14] ;  /* 0x0000140051727984 */ /* 0x004fe20000000400 */
[----:B------:R-:W-:Y:S01]  /*2f70*/  FFMA.FTZ R103, R56, R103, 1 ;  /* 0x3f80000038677423 */ /* 0x000fe20000010067 */
[----:B------:R-:W-:Y:S01]  /*2f80*/  FADD.FTZ R104, -R88, 1 ;  /* 0x3f80000058687421 */ /* 0x000fe20000010100 */
[----:B------:R2:W5:Y:S02]  /*2f90*/  MUFU.RCP R100, R105 ;  /* 0x0000006900647308 */ /* 0x0005640000001000 */
[----:B------:R-:W-:Y:S01]  /*2fa0*/  FMUL.FTZ R124, R102, R103 ;  /* 0x00000067667c7220 */ /* 0x000fe20000410000 */
[----:B------:R-:W-:-:S02]  /*2fb0*/  HADD2.F32 R102, -RZ, R83.H0_H0 ;  /* 0x20000053ff667230 */ /* 0x000fc40000004100 */
[----:B0-----:R-:W-:Y:S02]  /*2fc0*/  HADD2.F32 R83, -RZ, R4.H0_H0 ;  /* 0x20000004ff537230 */ /* 0x001fe40000004100 */
[----:B------:R-:W-:Y:S01]  /*2fd0*/  FADD.FTZ R101, R109, 1 ;  /* 0x3f8000006d657421 */ /* 0x000fe20000010000 */
[----:B--2---:R-:W-:Y:S01]  /*2fe0*/  FMUL.FTZ R105, R97, R94 ;  /* 0x0000005e61697220 */ /* 0x004fe20000410000 */
[----:B------:R-:W-:Y:S01]  /*2ff0*/  FADD.FTZ R109, R110, 1 ;  /* 0x3f8000006e6d7421 */ /* 0x000fe20000010000 */
[----:B------:R-:W-:Y:S01]  /*3000*/  FFMA.FTZ R106, R57, R104, 1 ;  /* 0x3f800000396a7423 */ /* 0x000fe20000010068 */
[----:B-1----:R-:W-:Y:S01]  /*3010*/  FADD.FTZ R110, -R90, 1 ;  /* 0x3f8000005a6e7421 */ /* 0x002fe20000010100 */
[----:B------:R-:W-:Y:S01]  /*3020*/  FMUL.FTZ R105, R88, R105 ;  /* 0x0000006958697220 */ /* 0x000fe20000410000 */
[----:B------:R-:W-:Y:S01]  /*3030*/  FMUL.FTZ R107, R99, R96 ;  /* 0x00000060636b7220 */ /* 0x000fe20000410000 */
[----:B------:R-:W-:Y:S01]  /*3040*/  FMUL.FTZ R103, R102, R83 ;  /* 0x0000005366677220 */ /* 0x000fe20000410000 */
[----:B------:R-:W-:Y:S01]  /*3050*/  FFMA.FTZ R110, R59, R110, 1 ;  /* 0x3f8000003b6e7423 */ /* 0x000fe2000001006e */
[----:B------:R-:W-:Y:S01]  /*3060*/  FMUL.FTZ R123, R105, R106 ;  /* 0x0000006a697b7220 */ /* 0x000fe20000410000 */
[----:B------:R-:W-:Y:S01]  /*3070*/  FMUL.FTZ R107, R90, R107 ;  /* 0x0000006b5a6b7220 */ /* 0x000fe20000410000 */
[----:B------:R-:W-:Y:S01]  /*3080*/  FMUL.FTZ R105, R92, R103 ;  /* 0x000000675c697220 */ /* 0x000fe20000410000 */
[----:B------:R-:W-:Y:S01]  /*3090*/  HADD2.F32 R103, -RZ, R72.H0_H0 ;  /* 0x20000048ff677230 */ /* 0x000fe20000004100 */
[----:B------:R-:W0:Y:S01]  /*30a0*/  LDS.U16 R4, [R81+0x12] ;  /* 0x0000120051047984 */ /* 0x000e220000000400 */
[----:B----4-:R-:W-:-:S02]  /*30b0*/  HADD2.F32 R72, -RZ, R5.H0_H0 ;  /* 0x20000005ff487230 */ /* 0x010fc40000004100 */
[----:B------:R-:W-:Y:S01]  /*30c0*/  FMUL.FTZ R126, R107, R110 ;  /* 0x0000006e6b7e7220 */ /* 0x000fe20000410000 */
[----:B------:R-:W-:Y:S01]  /*30d0*/  FADD.FTZ R110, -R92, 1 ;  /* 0x3f8000005c6e7421 */ /* 0x000fe20000010100 */
[----:B------:R-:W-:Y:S01]  /*30e0*/  FADD.FTZ R107, R112, 1 ;  /* 0x3f800000706b7421 */ /* 0x000fe20000010000 */
[----:B---3--:R-:W-:Y:S01]  /*30f0*/  FADD.FTZ R5, -R95, 1 ;  /* 0x3f8000005f057421 */ /* 0x008fe20000010100 */
[----:B------:R-:W-:Y:S01]  /*3100*/  FMUL.FTZ R112, R103, R72 ;  /* 0x0000004867707220 */ /* 0x000fe20000410000 */
[----:B------:R-:W-:Y:S02]  /*3110*/  FFMA.FTZ R110, R67, R110, 1 ;  /* 0x3f800000436e7423 */ /* 0x000fe4000001006e */
[----:B------:R-:W-:Y:S01]  /*3120*/  FFMA.FTZ R5, R68, R5, 1 ;  /* 0x3f80000044057423 */ /* 0x000fe20000010005 */
[----:B------:R-:W-:Y:S01]  /*3130*/  FMUL.FTZ R112, R95, R112 ;  /* 0x000000705f707220 */ /* 0x000fe20000410000 */
[----:B------:R-:W-:Y:S01]  /*3140*/  FADD.FTZ R106, R111, 1 ;  /* 0x3f8000006f6a7421 */ /* 0x000fe20000010000 */
[----:B------:R-:W-:Y:S01]  /*3150*/  FMUL.FTZ R125, R105, R110 ;  /* 0x0000006e697d7220 */ /* 0x000fe20000410000 */
[----:B------:R-:W-:Y:S01]  /*3160*/  FADD.FTZ R110, R113, 1 ;  /* 0x3f800000716e7421 */ /* 0x000fe20000010000 */
[----:B------:R-:W-:Y:S01]  /*3170*/  FADD.FTZ R113, R118, 1 ;  /* 0x3f80000076717421 */ /* 0x000fe20000010000 */
[----:B------:R-:W-:Y:S01]  /*3180*/  FMUL.FTZ R128, R112, R5 ;  /* 0x0000000570807220 */ /* 0x000fe20000410000 */
[----:B------:R-:W-:Y:S01]  /*3190*/  LDS.U16 R118, [R81+0x1c] ;  /* 0x00001c0051767984 */ /* 0x000fe20000000400 */
[----:B------:R-:W-:Y:S03]  /*31a0*/  MUFU.RCP R101, R101 ;  /* 0x0000006500657308 */ /* 0x000fe60000001000 */
[----:B------:R-:W1:Y:S01]  /*31b0*/  LDS.U16 R5, [R81+0x1a] ;  /* 0x00001a0051057984 */ /* 0x000e620000000400 */
[----:B------:R-:W-:-:S04]  /*31c0*/  HADD2.F32 R105, -RZ, R58.H0_H0 ;  /* 0x2000003aff697230 */ /* 0x000fc80000004100 */
[----:B------:R2:W3:Y:S01]  /*31d0*/  MUFU.RCP R104, R109 ;  /* 0x0000006d00687308 */ /* 0x0004e20000001000 */
[----:B------:R-:W-:-:S07]  /*31e0*/  HADD2.F32 R58, -RZ, R108.H0_H0 ;  /* 0x2000006cff3a7230 */ /* 0x000fce0000004100 */
[----:B------:R-:W4:Y:S01]  /*31f0*/  MUFU.RCP R106, R106 ;  /* 0x0000006a006a7308 */ /* 0x000f220000001000 */
[----:B-----5:R-:W-:Y:S01]  /*3200*/  FADD.FTZ R108, -R100, 1 ;  /* 0x3f800000646c7421 */ /* 0x020fe20000010100 */
[----:B--2---:R-:W-:-:S06]  /*3210*/  FMUL.FTZ R109, R105, R58 ;  /* 0x0000003a696d7220 */ /* 0x004fcc0000410000 */
[----:B------:R-:W2:Y:S01]  /*3220*/  MUFU.RCP R107, R107 ;  /* 0x0000006b006b7308 */ /* 0x000ea20000001000 */
[----:B------:R-:W-:Y:S01]  /*3230*/  FFMA.FTZ R108, R69, R108, 1 ;  /* 0x3f800000456c7423 */ /* 0x000fe2000001006c */
[----:B------:R-:W-:Y:S01]  /*3240*/  FMUL.FTZ R109, R100, R109 ;  /* 0x0000006d646d7220 */ /* 0x000fe20000410000 */
[----:B------:R-:W-:Y:S02]  /*3250*/  HADD2.F32 R112, -RZ, R52.H0_H0 ;  /* 0x20000034ff707230 */ /* 0x000fe40000004100 */
[----:B---3--:R-:W-:Y:S01]  /*3260*/  FADD.FTZ R52, -R104, 1 ;  /* 0x3f80000068347421 */ /* 0x008fe20000010100 */
[----:B------:R-:W-:Y:S02]  /*3270*/  HADD2.F32 R111, -RZ, R51.H0_H0 ;  /* 0x20000033ff6f7230 */ /* 0x000fe40000004100 */
[----:B------:R-:W-:Y:S01]  /*3280*/  FMUL.FTZ R127, R109, R108 ;  /* 0x0000006c6d7f7220 */ /* 0x000fe20000410000 */
[----:B------:R-:W-:Y:S02]  /*3290*/  HADD2.F32 R108, -RZ, R54.H0_H0 ;  /* 0x20000036ff6c7230 */ /* 0x000fe40000004100 */
[----:B------:R-:W-:Y:S01]  /*32a0*/  FADD.FTZ R51, -R101, 1 ;  /* 0x3f80000065337421 */ /* 0x000fe20000010100 */
[----:B----4-:R-:W-:Y:S01]  /*32b0*/  FADD.FTZ R54, -R106, 1 ;  /* 0x3f8000006a367421 */ /* 0x010fe20000010100 */
[----:B------:R-:W-:Y:S01]  /*32c0*/  FADD.FTZ R131, R119, 1 ;  /* 0x3f80000077837421 */ /* 0x000fe20000010000 */
[----:B------:R-:W-:-:S02]  /*32d0*/  HADD2.F32 R109, -RZ, R53.H0_H0 ;  /* 0x20000035ff6d7230 */ /* 0x000fc40000004100 */
[----:B------:R-:W-:Y:S01]  /*32e0*/  FFMA.FTZ R119, R70, R51, 1 ;  /* 0x3f80000046777423 */ /* 0x000fe20000010033 */
[----:B------:R-:W-:Y:S02]  /*32f0*/  HADD2.F32 R53, -RZ, R115.H0_H0 ;  /* 0x20000073ff357230 */ /* 0x000fe40000004100 */
[----:B------:R-:W-:Y:S01]  /*3300*/  FFMA.FTZ R130, R71, R52, 1 ;  /* 0x3f80000047827423 */ /* 0x000fe20000010034 */
[----:B------:R-:W-:Y:S01]  /*3310*/  FFMA.FTZ R132, R73, R54, 1 ;  /* 0x3f80000049847423 */ /* 0x000fe20000010036 */
[----:B--2---:R-:W-:Y:S01]  /*3320*/  FADD.FTZ R129, -R107, 1 ;  /* 0x3f8000006b817421 */ /* 0x004fe20000010100 */
[----:B0-----:R-:W-:Y:S01]  /*3330*/  HADD2.F32 R51, -RZ, R4.H0_H0 ;  /* 0x20000004ff337230 */ /* 0x001fe20000004100 */
[----:B------:R-:W0:Y:S01]  /*3340*/  MUFU.RCP R110, R110 ;  /* 0x0000006e006e7308 */ /* 0x000e220000001000 */
[----:B------:R-:W-:Y:S02]  /*3350*/  HADD2.F32 R52, -RZ, R114.H0_H0 ;  /* 0x20000072ff347230 */ /* 0x000fe40000004100 */
[----:B------:R-:W-:-:S02]  /*3360*/  HADD2.F32 R54, -RZ, R116.H0_H0 ;  /* 0x20000074ff367230 */ /* 0x000fc40000004100 */
[----:B------:R-:W-:-:S03]  /*3370*/  FMUL.FTZ R4, R108, R51 ;  /* 0x000000336c047220 */ /* 0x000fc60000410000 */
[----:B------:R-:W2:Y:S01]  /*3380*/  MUFU.RCP R113, R113 ;  /* 0x0000007100717308 */ /* 0x000ea20000001000 */
[----:B------:R-:W-:Y:S01]  /*3390*/  FMUL.FTZ R115, R109, R52 ;  /* 0x000000346d737220 */ /* 0x000fe20000410000 */
[----:B------:R-:W-:-:S06]  /*33a0*/  FMUL.FTZ R114, R111, R54 ;  /* 0x000000366f727220 */ /* 0x000fcc0000410000 */
[----:B------:R3:W4:Y:S01]  /*33b0*/  MUFU.RCP R134, R131 ;  /* 0x0000008300867308 */ /* 0x0007220000001000 */
[----:B------:R-:W-:Y:S01]  /*33c0*/  FMUL.FTZ R4, R101, R4 ;  /* 0x0000000465047220 */ /* 0x000fe20000410000 */
[----:B------:R-:W-:Y:S01]  /*33d0*/  FMUL.FTZ R115, R104, R115 ;  /* 0x0000007368737220 */ /* 0x000fe20000410000 */
[----:B---3--:R-:W-:Y:S01]  /*33e0*/  FFMA.FTZ R131, R74, R129, 1 ;  /* 0x3f8000004a837423 */ /* 0x008fe20000010081 */
[----:B------:R-:W-:Y:S01]  /*33f0*/  FMUL.FTZ R129, R112, R53 ;  /* 0x0000003570817220 */ /* 0x000fe20000410000 */
[----:B------:R-:W-:-:S03]  /*3400*/  FMUL.FTZ R114, R107, R114 ;  /* 0x000000726b727220 */ /* 0x000fc60000410000 */
[----:B------:R-:W-:Y:S01]  /*3410*/  FMUL.FTZ R129, R106, R129 ;  /* 0x000000816a817220 */ /* 0x000fe20000410000 */
[----:B------:R-:W-:Y:S01]  /*3420*/  FMUL.FTZ R4, R4, R119 ;  /* 0x0000007704047220 */ /* 0x000fe20000410000 */
[----:B------:R-:W-:Y:S02]  /*3430*/  FMUL.FTZ R130, R115, R130 ;  /* 0x0000008273827220 */ /* 0x000fe40000410000 */
[----:B------:R-:W-:Y:S01]  /*3440*/  FMUL.FTZ R129, R129, R132 ;  /* 0x0000008481817220 */ /* 0x000fe20000410000 */
[----:B------:R-:W-:Y:S01]  /*3450*/  F2FP.F16.F32.PACK_AB R132, R122, R117 ;  /* 0x000000757a84723e */ /* 0x000fe200000000ff */
[----:B------:R-:W-:Y:S01]  /*3460*/  BAR.SYNC.DEFER_BLOCKING 0x0 ;  /* 0x0000000000007b1d */ /* 0x000fe20000010000 */
[----:B------:R-:W-:Y:S01]  /*3470*/  FMUL.FTZ R131, R114, R131 ;  /* 0x0000008372837220 */ /* 0x000fe20000410000 */
[----:B------:R-:W-:Y:S02]  /*3480*/  HADD2.F32 R117, -RZ, R50.H0_H0 ;  /* 0x20000032ff757230 */ /* 0x000fe40000004100 */
[----:B------:R-:W-:-:S02]  /*3490*/  HADD2.F32 R119, -RZ, R9.H0_H0 ;  /* 0x20000009ff777230 */ /* 0x000fc40000004100 */
[----:B------:R-:W-:Y:S02]  /*34a0*/  HADD2.F32 R116, -RZ, R8.H0_H0 ;  /* 0x20000008ff747230 */ /* 0x000fe40000004100 */
[----:B-1----:R-:W-:Y:S02]  /*34b0*/  HADD2.F32 R50, -RZ, R5.H0_H0 ;  /* 0x20000005ff327230 */ /* 0x002fe40000004100 */
[----:B------:R-:W-:Y:S02]  /*34c0*/  HADD2.F32 R114, -RZ, R118.H0_H0 ;  /* 0x20000076ff727230 */ /* 0x000fe40000004100 */
[----:B------:R-:W-:Y:S02]  /*34d0*/  HADD2.F32 R115, -RZ, R120.H0_H0 ;  /* 0x20000078ff737230 */ /* 0x000fe40000004100 */
[----:B0-----:R-:W-:Y:S01]  /*34e0*/  FADD.FTZ R8, -R110, 1 ;  /* 0x3f8000006e087421 */ /* 0x001fe20000010100 */
[----:B--2---:R-:W-:Y:S01]  /*34f0*/  FADD.FTZ R9, -R113, 1 ;  /* 0x3f80000071097421 */ /* 0x004fe20000010100 */
        /* <DEDUP_REMOVED lines=16> */
[----:B------:R-:W-:Y:S02]  /*3600*/  PRMT R118, R121, 0x7632, R118 ;  /* 0x0000763279767816 */ /* 0x000fe40000000076 */
[----:B------:R-:W-:Y:S02]  /*3610*/  ISETP.NE.AND P0, PT, R190, RZ, PT ;  /* 0x000000ffbe00720c */ /* 0x000fe40003f05270 */
[----:B------:R-:W-:Y:S02]  /*3620*/  F2FP.F16.F32.PACK_AB R125, R128, R125 ;  /* 0x0000007d807d723e */ /* 0x000fe400000000ff */
        /* <DEDUP_REMOVED lines=9> */
[----:B------:R-:W-:-:S02]  /*36c0*/  PRMT R126, R9, 0x7610, R126 ;  /* 0x00007610097e7816 */ /* 0x000fc4000000007e */
[----:B------:R-:W-:Y:S01]  /*36d0*/  PRMT R128, R9, 0x7632, R128 ;  /* 0x0000763209807816 */ /* 0x000fe20000000080 */
[----:B------:R2:W-:Y:S01]  /*36e0*/  STS.U16 [R81+0xa], R120 ;  /* 0x00000a7851007388 */ /* 0x0005e20000000400 */
[----:B0-----:R-:W-:Y:S02]  /*36f0*/  PRMT R5, R125, 0x7632, R5 ;  /* 0x000076327d057816 */ /* 0x001fe40000000005 */
[----:B-1----:R-:W-:Y:S01]  /*3700*/  PRMT R118, R129, 0x7632, R118 ;  /* 0x0000763281767816 */ /* 0x002fe20000000076 */
[----:B------:R-:W-:Y:S01]  /*3710*/  STS.U16 [R81], R132 ;  /* 0x0000008451007388 */ /* 0x000fe20000000400 */
[----:B--2---:R-:W-:-:S03]  /*3720*/  MOV R120, UR17 ;  /* 0x0000001100787c02 */ /* 0x004fc60008000f00 */
[----:B------:R-:W-:Y:S01]  /*3730*/  STS.U16 [R81+0x4], R121 ;  /* 0x0000047951007388 */ /* 0x000fe20000000400 */
[----:B------:R-:W-:-:S03]  /*3740*/  UIMAD.WIDE.U32 UR12, UR37, UR14, UR8 ;  /* 0x0000000e250c72a5 */ /* 0x000fc6000f8e0008 */
[----:B------:R-:W-:Y:S04]  /*3750*/  STL [R1+0x24], R152 ;  /* 0x0000249801007387 */ /* 0x000fe80000100800 */
        /* <DEDUP_REMOVED lines=10> */
[----:B------:R-:W-:Y:S01]  /*3800*/  STS.U16 [R81+0x1e], R128 ;  /* 0x00001e8051007388 */ /* 0x000fe20000000400 */
[----:B------:R-:W-:-:S03]  /*3810*/  NOP ;  /* 0x0000000000007918 */ /* 0x000fc60000000000 */
[----:B------:R-:W-:Y:S01]  /*3820*/  LDS.U16 R9, [R152] ;  /* 0x0000000098097984 */ /* 0x000fe20000000400 */
[----:B------:R-:W-:Y:S01]  /*3830*/  FMUL.FTZ R55, R55, R82 ;  /* 0x0000005237377220 */ /* 0x000fe20000410000 */
[----:B------:R-:W-:Y:S01]  /*3840*/  FMUL.FTZ R87, R6, R87 ;  /* 0x0000005706577220 */ /* 0x000fe20000410000 */
[----:B------:R-:W-:Y:S01]  /*3850*/  FMUL.FTZ R86, R7, R86 ;  /* 0x0000005607567220 */ /* 0x000fe20000410000 */
[----:B------:R-:W-:Y:S01]  /*3860*/  LDS.U16 R121, [R151+0x40] ;  /* 0x0000400097797984 */ /* 0x000fe20000000400 */
        /* <DEDUP_REMOVED lines=17> */
[----:B------:R-:W2:Y:S02]  /*3980*/  LDCU UR17, c[0x0][0x38c] ;  /* 0x00007180ff1177ac */ /* 0x000ea40008000800 */
        /* <DEDUP_REMOVED lines=12> */
[----:B------:R-:W-:-:S05]  /*3a50*/  UIMAD UR13, UR37, UR15, UR13 ;  /* 0x0000000f250d72a4 */ /* 0x000fca000f8e020d */
[----:B------:R-:W3:Y:S01]  /*3a60*/  LDCU.64 UR14, c[0x0][0x558] ;  /* 0x0000ab00ff0e77ac */ /* 0x000ee20008000a00 */
[----:B------:R-:W4:Y:S01]  /*3a70*/  LDS R8, [UR16+0x1080] ;  /* 0x00108010ff087984 */ /* 0x000f220008000800 */
[----:B------:R-:W-:-:S04]  /*3a80*/  UIMAD.WIDE.U32 UR12, UR36, UR18, UR12 ;  /* 0x00000012240c72a5 */ /* 0x000fc8000f8e000c */
[----:B------:R-:W-:Y:S02]  /*3a90*/  UIMAD UR13, UR36, UR19, UR13 ;  /* 0x00000013240d72a4 */ /* 0x000fe4000f8e020d */
[----:B0-----:R-:W-:Y:S01]  /*3aa0*/  IADD3 R5, P1, PT, R3, UR12, RZ ;  /* 0x0000000c03057c10 */ /* 0x001fe2000ff3e0ff */
[----:B------:R-:W0:Y:S03]  /*3ab0*/  LDCU.64 UR18, c[0x0][0x490] ;  /* 0x00009200ff1277ac */ /* 0x000e260008000a00 */
[----:B-1----:R-:W-:Y:S02]  /*3ac0*/  IADD3.X R118, PT, PT, RZ, UR13, RZ, P1, !PT ;  /* 0x0000000dff767c10 */ /* 0x002fe40008ffe4ff */
        /* <DEDUP_REMOVED lines=61> */
[----:B--23--:R-:W-:Y:S06]  /*3ea0*/  BRA.U !UP0, `(.L_x_1623) ;  /* 0x0000000508b87547 */ /* 0x00cfec000b800000 */
        /* <DEDUP_REMOVED lines=36> */
[----:B--2---:R-:W-:Y:S01]  /*40f0*/  PRMT R50, R52, 0x7632, R50 ;  /* 0x0000763234327816 */ /* 0x004fe20000000032 */
[----:B------:R-:W-:Y:S01]  /*4100*/  STS.U16 [R81+0x4], R80 ;  /* 0x0000045051007388 */ /* 0x000fe20000000400 */
[----:B------:R-:W-:Y:S01]  /*4110*/  PRMT R58, R4, 0x7632, R58 ;  /* 0x00007632043a7816 */ /* 0x000fe2000000003a */
[----:B------:R-:W-:Y:S01]  /*4120*/  UIMAD UR9, UR37, UR13, UR9 ;  /* 0x0000000d250972a4 */ /* 0x000fe2000f8e0209 */
[----:B---3--:R-:W-:Y:S01]  /*4130*/  PRMT R56, R54, 0x7632, R56 ;  /* 0x0000763236387816 */ /* 0x008fe20000000038 */
[----:B------:R-:W-:Y:S02]  /*4140*/  STS.U16 [R81+0x8], R57 ;  /* 0x0000083951007388 */ /* 0x000fe40000000400 */
[----:B------:R-:W-:-:S02]  /*4150*/  UIMAD.WIDE.U32 UR8, UR36, UR14, UR8 ;  /* 0x0000000e240872a5 */ /* 0x000fc4000f8e0008 */
[----:B------:R-:W-:Y:S02]  /*4160*/  STS.U16 [R81+0xc], R72 ;  /* 0x00000c4851007388 */ /* 0x000fe40000000400 */
[----:B------:R-:W-:Y:S02]  /*4170*/  UIMAD UR15, UR36, UR15, UR9 ;  /* 0x0000000f240f72a4 */ /* 0x000fe4000f8e0209 */
[----:B------:R0:W-:Y:S04]  /*4180*/  STS.U16 [R81+0xe], R5 ;  /* 0x00000e0551007388 */ /* 0x0001e80000000400 */
[----:B------:R-:W-:Y:S04]  /*4190*/  STS.U16 [R81+0x10], R51 ;  /* 0x0000103351007388 */ /* 0x000fe80000000400 */
[----:B------:R-:W-:Y:S01]  /*41a0*/  STS.U16 [R81+0x12], R53 ;  /* 0x0000123551007388 */ /* 0x000fe20000000400 */
[----:B0-----:R-:W-:-:S03]  /*41b0*/  IADD3 R5, P1, PT, R3, UR8, RZ ;  /* 0x0000000803057c10 */ /* 0x001fc6000ff3e0ff */
[----:B------:R0:W-:Y:S04]  /*41c0*/  STS.U16 [R81+0x14], R52 ;  /* 0x0000143451007388 */ /* 0x0001e80000000400 */
[----:B------:R-:W-:Y:S04]  /*41d0*/  STS.U16 [R81+0x16], R50 ;  /* 0x0000163251007388 */ /* 0x000fe80000000400 */
[----:B------:R-:W-:Y:S01]  /*41e0*/  STS.U16 [R81+0x18], R54 ;  /* 0x0000183651007388 */ /* 0x000fe20000000400 */
[----:B0-----:R-:W-:-:S03]  /*41f0*/  IADD3.X R52, PT, PT, RZ, UR15, RZ, P1, !PT ;  /* 0x0000000fff347c10 */ /* 0x001fc60008ffe4ff */
[----:B------:R-:W-:Y:S04]  /*4200*/  STS.U16 [R81+0x1a], R56 ;  /* 0x00001a3851007388 */ /* 0x000fe80000000400 */
[----:B------:R0:W-:Y:S04]  /*4210*/  STS.U16 [R81+0x1c], R4 ;  /* 0x00001c0451007388 */ /* 0x0001e80000000400 */
[----:B------:R-:W-:Y:S01]  /*4220*/  STS.U16 [R81+0x1e], R58 ;  /* 0x00001e3a51007388 */ /* 0x000fe20000000400 */
[----:B------:R-:W-:-:S03]  /*4230*/  NOP ;  /* 0x0000000000007918 */ /* 0x000fc60000000000 */
[----:B------:R-:W-:Y:S01]  /*4240*/  LDS.U16 R51, [R152] ;  /* 0x0000000098337984 */ /* 0x000fe20000000400 */
[----:B0-----:R-:W-:-:S03]  /*4250*/  LEA R4, P1, R5, UR18, 0x1 ;  /* 0x0000001205047c11 */ /* 0x001fc6000f8208ff */
        /* <DEDUP_REMOVED lines=51> */
.L_x_1623:
[----:B------:R-:W2:Y:S01]  /*4590*/  LDL.LU R3, [R1+0x2c] ;  /* 0x00002c0001037983 */ /* 0x000ea20000300800 */
[----:B------:R-:W-:Y:S01]  /*45a0*/  HADD2.F32 R49, -RZ, R49.H0_H0 ;  /* 0x20000031ff317230 */ /* 0x000fe20000004100 */
[----:B------:R-:W-:Y:S01]  /*45b0*/  UISETP.GE.AND UP0, UPT, UR17, 0x1, UPT ;  /* 0x000000011100788c */ /* 0x000fe2000bf06270 */
[----:B------:R-:W-:Y:S02]  /*45c0*/  HADD2.F32 R48, -RZ, R48.H0_H0 ;  /* 0x20000030ff307230 */ /* 0x000fe40000004100 */
[----:B------:R-:W-:Y:S02]  /*45d0*/  HFMA2 R80, -RZ, RZ, 0, 0 ;  /* 0x00000000ff507431 */ /* 0x000fe400000001ff */
[----:B------:R-:W-:Y:S01]  /*45e0*/  HADD2.F32 R47, -RZ, R47.H0_H0 ;  /* 0x2000002fff2f7230 */ /* 0x000fe20000004100 */
[----:B------:R-:W-:Y:S01]  /*45f0*/  CS2R R184, SRZ ;  /* 0x0000000000b87805 */ /* 0x000fe2000001ff00 */
[----:B------:R-:W-:Y:S01]  /*4600*/  HADD2.F32 R46, -RZ, R46.H0_H0 ;  /* 0x2000002eff2e7230 */ /* 0x000fe20000004100 */
[----:B------:R-:W-:Y:S01]  /*4610*/  CS2R R182, SRZ ;  /* 0x0000000000b67805 */ /* 0x000fe2000001ff00 */
[----:B------:R-:W-:Y:S01]  /*4620*/  HADD2.F32 R45, -RZ, R45.H0_H0 ;  /* 0x2000002dff2d7230 */ /* 0x000fe20000004100 */
[----:B------:R-:W-:Y:S01]  /*4630*/  MOV R181, RZ ;  /* 0x000000ff00b57202 */ /* 0x000fe20000000f00 */
        /* <DEDUP_REMOVED lines=87> */
[----:B------:R-:W-:Y:S01]  /*4bb0*/  UISETP.NE.AND UP0, UPT, UR20, 0x1, UPT ;  /* 0x000000011400788c */ /* 0x000fe2000bf05270 */
[----:B------:R-:W-:Y:S01]  /*4bc0*/  LOP3.LUT R3, R3, 0x7c1f, R190, 0xc8, !PT ;  /* 0x00007c1f03037812 */ /* 0x000fe200078ec8be */
        /* <DEDUP_REMOVED lines=12> */
[----:B-1----:R-:W-:Y:S01]  /*4c90*/  UIMAD.WIDE.U32 UR12, UR36, UR8, URZ ;  /* 0x00000008240c72a5 */ /* 0x002fe2000f8e00ff */
[----:B------:R-:W-:Y:S01]  /*4ca0*/  FADD.FTZ R8, R74, R74 ;  /* 0x0000004a4a087221 */ /* 0x000fe20000010000 */
[----:B------:R-:W-:Y:S01]  /*4cb0*/  USHF.L.U32 UR8, UR20, 0xc, URZ ;  /* 0x0000000c14087899 */ /* 0x000fe200080006ff */
[----:B------:R-:W-:Y:S01]  /*4cc0*/  FADD.FTZ R7, R69, R69 ;  /* 0x0000004545077221 */ /* 0x000fe20000010000 */
[----:B------:R-:W-:Y:S01]  /*4cd0*/  FADD.FTZ R6, R76, R76 ;  /* 0x0000004c4c067221 */ /* 0x000fe20000010000 */
[----:B------:R-:W-:Y:S01]  /*4ce0*/  FADD.FTZ R5, R71, R71 ;  /* 0x0000004747057221 */ /* 0x000fe20000010000 */
[----:B------:R-:W-:Y:S01]  /*4cf0*/  ULEA UR8, UR29, -UR8, 0x1 ;  /* 0x800000081d087291 */ /* 0x000fe2000f8e08ff */
[----:B------:R-:W-:Y:S01]  /*4d00*/  MOV R80, RZ ;  /* 0x000000ff00507202 */ /* 0x000fe20000000f00 */
[----:B------:R-:W-:Y:S01]  /*4d10*/  UIMAD UR9, UR36, UR9, UR13 ;  /* 0x00000009240972a4 */ /* 0x000fe2000f8e020d */
[----:B------:R-:W-:Y:S01]  /*4d20*/  LOP3.LUT R82, R190, 0x1f, RZ, 0xc0, !PT ;  /* 0x0000001fbe527812 */ /* 0x000fe200078ec0ff */
[----:B------:R-:W-:Y:S01]  /*4d30*/  UIADD3 UR15, UPT, UPT, UR8, 0x1000, URZ ;  /* 0x00001000080f7890 */ /* 0x000fe2000fffe0ff */
[----:B------:R-:W0:Y:S05]  /*4d40*/  LDCU UR37, c[0x0][0x394] ;  /* 0x00007280ff2577ac */ /* 0x000e2a0008000800 */
[----:B------:R-:W-:Y:S01]  /*4d50*/  ISETP.GE.AND P0, PT, R3, UR15, PT ;  /* 0x0000000f03007c0c */ /* 0x000fe2000bf06270 */
[----:B------:R-:W-:Y:S01]  /*4d60*/  FADD.FTZ R3, R73, R73 ;  /* 0x0000004949037221 */ /* 0x000fe20000010000 */
[----:B------:R-:W1:Y:S01]  /*4d70*/  LDCU UR48, c[0x0][0x38c] ;  /* 0x00007180ff3077ac */ /* 0x000e620008000800 */
[----:B------:R-:W2:Y:S01]  /*4d80*/  LDCU UR14, c[0x0][0x388] ;  /* 0x00007100ff0e77ac */ /* 0x000ea20008000800 */
[----:B------:R-:W3:Y:S09]  /*4d90*/  LDCU.64 UR34, c[0x0][0x3a8] ;  /* 0x00007500ff2277ac */ /* 0x000ef20008000a00 */
[----:B------:R-:W-:Y:S01]  /*4da0*/  @P0 LOP3.LUT R2, R2, 0x4, RZ, 0xfc, !PT ;  /* 0x0000000402020812 */ /* 0x000fe200078efcff */
[----:B------:R-:W4:Y:S01]  /*4db0*/  LDCU.64 UR32, c[0x0][0x440] ;  /* 0x00008800ff2077ac */ /* 0x000f220008000a00 */
[----:B------:R-:W0:Y:S01]  /*4dc0*/  LDCU.64 UR38, c[0x0][0x450] ;  /* 0x00008a00ff2677ac */ /* 0x000e220008000a00 */
[----:B------:R-:W0:Y:S01]  /*4dd0*/  LDCU.64 UR40, c[0x0][0x3e0] ;  /* 0x00007c00ff2877ac */ /* 0x000e220008000a00 */
[----:B------:R-:W0:Y:S01]  /*4de0*/  LDCU.64 UR42, c[0x0][0x3d8] ;  /* 0x00007b00ff2a77ac */ /* 0x000e220008000a00 */
[----:B------:R-:W0:Y:S01]  /*4df0*/  LDCU.64 UR44, c[0x0][0x4d0] ;  /* 0x00009a00ff2c77ac */ /* 0x000e220008000a00 */
[----:B------:R-:W0:Y:S01]  /*4e00*/  LDCU.64 UR46, c[0x0][0x3c0] ;  /* 0x00007800ff2e77ac */ /* 0x000e220008000a00 */
[----:B-1----:R-:W-:-:S05]  /*4e10*/  UMOV UR8, URZ ;  /* 0x000000ff00087c82 */ /* 0x002fca0008000000 */
.L_x_1722:
[----:B------:R-:W-:Y:S01]  /*4e20*/  SHF.L.U32 R100, R190, 0x5, RZ ;  /* 0x00000005be647819 */ /* 0x000fe200000006ff */
[----:B------:R-:W-:Y:S01]  /*4e30*/  HFMA2 R63, -RZ, RZ, 0, 0 ;  /* 0x00000000ff3f7431 */ /* 0x000fe200000001ff */
[----:B0-----:R-:W-:Y:S02]  /*4e40*/  MOV R65, UR46 ;  /* 0x0000002e00417c02 */ /* 0x001fe40008000f00 */
[----:B------:R-:W-:Y:S02]  /*4e50*/  LOP3.LUT R62, R82, 0x7c00, R100, 0xf8, !PT ;  /* 0x00007c00523e7812 */ /* 0x000fe400078ef864 */
[----:B------:R-:W-:Y:S02]  /*4e60*/  MOV R61, UR47 ;  /* 0x0000002f003d7c02 */ /* 0x000fe40008000f00 */
[C---:B------:R-:W-:Y:S01]  /*4e70*/  LOP3.LUT R60, R62.reuse, 0x20, RZ, 0xfc, !PT ;  /* 0x000000203e3c7812 */ /* 0x040fe200078efcff */
[----:B------:R-:W-:Y:S01]  /*4e80*/  IMAD.WIDE.U32 R64, R65, UR8, R62 ;  /* 0x0000000841407c25 */ /* 0x000fe2000f8e003e */
[----:B------:R-:W-:-:S02]  /*4e90*/  LOP3.LUT R63, R62, 0x40, RZ, 0xfc, !PT ;  /* 0x000000403e3f7812 */ /* 0x000fc400078efcff */
[----:B------:R-:W-:Y:S01]  /*4ea0*/  ISETP.GE.AND P3, PT, R60, UR15, PT ;  /* 0x0000000f3c007c0c */ /* 0x000fe2000bf66270 */
[----:B------:R-:W-:Y:S01]  /*4eb0*/  IMAD R61, R61, UR8, R65 ;  /* 0x000000083d3d7c24 */ /* 0x000fe2000f8e0241 */
[----:B------:R-:W-:Y:S02]  /*4ec0*/  LOP3.LUT R66, R62, 0x60, RZ, 0xfc, !PT ;  /* 0x000000603e427812 */ /* 0x000fe400078efcff */
[----:B------:R-:W-:Y:S02]  /*4ed0*/  LEA R60, P0, R64, UR27, 0x1 ;  /* 0x0000001b403c7c11 */ /* 0x000fe4000f8008ff */
[----:B------:R-:W-:Y:S02]  /*4ee0*/  ISETP.GE.AND P4, PT, R63, UR15, PT ;  /* 0x0000000f3f007c0c */ /* 0x000fe4000bf86270 */
[----:B------:R-:W-:Y:S02]  /*4ef0*/  LOP3.LUT R63, R62, 0x80, RZ, 0xfc, !PT ;  /* 0x000000803e3f7812 */ /* 0x000fe400078efcff */
[----:B------:R-:W-:-:S02]  /*4f00*/  ISETP.GE.AND P5, PT, R66, UR15, PT ;  /* 0x0000000f42007c0c */ /* 0x000fc4000bfa6270 */
[----:B------:R-:W-:Y:S02]  /*4f10*/  PRMT R66, RZ, 0x7610, R66 ;  /* 0x00007610ff427816 */ /* 0x000fe40000000042 */
[----:B------:R-:W-:Y:S02]  /*4f20*/  LEA.HI.X R61, R64, UR28, R61, 0x1, P0 ;  /* 0x0000001c403d7c11 */ /* 0x000fe400080f0c3d */
[----:B------:R-:W-:Y:S02]  /*4f30*/  ISETP.GE.AND P0, PT, R63, UR15, PT ;  /* 0x0000000f3f007c0c */ /* 0x000fe4000bf06270 */
[C---:B------:R-:W-:Y:S01]  /*4f40*/  LOP3.LUT R63, R62.reuse, 0xc0, RZ, 0xfc, !PT ;  /* 0x000000c03e3f7812 */ /* 0x040fe200078efcff */
[----:B------:R-:W5:Y:S01]  /*4f50*/  @!P3 LDG.E.U16 R66, desc[UR30][R60.64+0x40] ;  /* 0x0000401e3c42b981 */ /* 0x000f62000c1e1500 */
[----:B------:R-:W-:Y:S02]  /*4f60*/  LOP3.LUT R64, R62, 0xa0, RZ, 0xfc, !PT ;  /* 0x000000a03e407812 */ /* 0x000fe400078efcff */
[----:B------:R-:W-:-:S02]  /*4f70*/  PRMT R67, RZ, 0x7610, R67 ;  /* 0x00007610ff437816 */ /* 0x000fc40000000043 */
[----:B------:R-:W-:Y:S02]  /*4f80*/  ISETP.GE.AND P3, PT, R63, UR15, PT ;  /* 0x0000000f3f007c0c */ /* 0x000fe4000bf66270 */
[----:B------:R-:W-:Y:S02]  /*4f90*/  ISETP.GE.AND P2, PT, R64, UR15, PT ;  /* 0x0000000f40007c0c */ /* 0x000fe4000bf46270 */
[----:B------:R-:W-:Y:S01]  /*4fa0*/  LOP3.LUT R63, R62, 0xe0, RZ, 0xfc, !PT ;  /* 0x000000e03e3f7812 */ /* 0x000fe200078efcff */
[----:B--2---:R-:W2:Y:S01]  /*4fb0*/  @!P4 LDG.E.U16 R67, desc[UR30][R60.64+0x80] ;  /* 0x0000801e3c43c981 */ /* 0x004ea2000c1e1500 */
        /* <DEDUP_REMOVED lines=8> */
[----:B------:R-:W-:Y:S02]  /*5040*/  ISETP.GE.AND P0, PT, R63, UR15, PT ;  /* 0x0000000f3f007c0c */ /* 0x000fe4000bf06270 */
[----:B------:R-:W-:Y:S02]  /*5050*/  ISETP.GE.AND P5, PT, R64, UR15, PT ;  /* 0x0000000f40007c0c */ /* 0x000fe4000bfa6270 */
[----:B------:R-:W-:Y:S01]  /*5060*/  LOP3.LUT R63, R62, 0x140, RZ, 0xfc, !PT ;  /* 0x000001403e3f7812 */ /* 0x000fe200078efcff */
[----:B------:R-:W2:Y:S01]  /*5070*/  @!P2 LDG.E.U16 R70, desc[UR30][R60.64+0x140] ;  /* 0x0001401e3c46a981 */ /* 0x000ea2000c1e1500 */
        /* <DEDUP_REMOVED lines=21> */
[----:B------:R-:W-:Y:S02]  /*51d0*/  LOP3.LUT R63, R62, 0x200, RZ, 0xfc, !PT ;  /* 0x000002003e3f7812 */ /* 0x000fe400078efcff */
[----:B------:R-:W-:Y:S01]  /*51e0*/  ISETP.GE.AND P0, PT, R64, UR15, PT ;  /* 0x0000000f40007c0c */ /* 0x000fe2000bf06270 */
[----:B------:R-:W2:Y:S01]  /*51f0*/  @!P3 LDG.E.U16 R76, desc[UR30][R60.64+0x2c0] ;  /* 0x0002c01e3c4cb981 */ /* 0x000ea2000c1e1500 */
[----:B------:R-:W-:Y:S02]  /*5200*/  PRMT R78, RZ, 0x7610, R78 ;  /* 0x00007610ff4e7816 */ /* 0x000fe4000000004e */
[----:B------:R-:W-:-:S02]  /*5210*/  PRMT R77, RZ, 0x7610, R77 ;  /* 0x00007610ff4d7816 */ /* 0x000fc4000000004d */
[----:B------:R-:W-:Y:S02]  /*5220*/  ISETP.GE.AND P3, PT, R63, UR15, PT ;  /* 0x0000000f3f007c0c */ /* 0x000fe4000bf66270 */
[C---:B------:R-:W-:Y:S01]  /*5230*/  LOP3.LUT R63, R62.reuse, 0x240, RZ, 0xfc, !PT ;  /* 0x000002403e3f7812 */ /* 0x040fe200078efcff */
[----:B------:R-:W2:Y:S01]  /*5240*/  @!P5 LDG.E.U16 R78, desc[UR30][R60.64+0x340] ;  /* 0x0003401e3c4ed981 */ /* 0x000ea2000c1e1500 */
[----:B------:R-:W-:Y:S02]  /*5250*/  LOP3.LUT R64, R62, 0x220, RZ, 0xfc, !PT ;  /* 0x000002203e407812 */ /* 0x000fe400078efcff */
[----:B------:R-:W-:Y:S01]  /*5260*/  PRMT R83, RZ, 0x7610, R83 ;  /* 0x00007610ff537816 */ /* 0x000fe20000000053 */
[----:B------:R-:W2:Y:S01]  /*5270*/  @!P4 LDG.E.U16 R77, desc[UR30][R60.64+0x300] ;  /* 0x0003001e3c4dc981 */ /* 0x000ea2000c1e1500 */
[----:B------:R-:W-:Y:S02]  /*5280*/  PRMT R79, RZ, 0x7610, R79 ;  /* 0x00007610ff4f7816 */ /* 0x000fe4000000004f */
[----:B------:R-:W-:-:S02]  /*5290*/  ISETP.GE.AND P5, PT, R63, UR15, PT ;  /* 0x0000000f3f007c0c */ /* 0x000fc4000bfa6270 */
[----:B------:R-:W-:Y:S01]  /*52a0*/  ISETP.GE.AND P4, PT, R64, UR15, PT ;  /* 0x0000000f40007c0c */ /* 0x000fe2000bf86270 */
[----:B------:R-:W2:Y:S01]  /*52b0*/  @!P2 LDG.E.U16 R83, desc[UR30][R60.64+0x3c0] ;  /* 0x0003c01e3c53a981 */ /* 0x000ea2000c1e1500 */
[C---:B------:R-:W-:Y:S02]  /*52c0*/  LOP3.LUT R63, R62.reuse, 0x280, RZ, 0xfc, !PT ;  /* 0x000002803e3f7812 */ /* 0x040fe400078efcff */
[----:B------:R-:W-:Y:S01]  /*52d0*/  LOP3.LUT R64, R62, 0x260, RZ, 0xfc, !PT ;  /* 0x000002603e407812 */ /* 0x000fe200078efcff */
[----:B------:R-:W2:Y:S01]  /*52e0*/  @!P0 LDG.E.U16 R79, desc[UR30][R60.64+0x380] ;  /* 0x0003801e3c4f8981 */ /* 0x000ea2000c1e1500 */
[----:B------:R-:W-:Y:S02]  /*52f0*/  PRMT R84, RZ, 0x7610, R84 ;  /* 0x00007610ff547816 */ /* 0x000fe40000000054 */
[----:B------:R-:W-:Y:S02]  /*5300*/  ISETP.GE.AND P2, PT, R63, UR15, PT ;  /* 0x0000000f3f007c0c */ /* 0x000fe4000bf46270 */
[----:B------:R-:W-:-:S02]  /*5310*/  ISETP.GE.AND P0, PT, R64, UR15, PT ;  /* 0x0000000f40007c0c */ /* 0x000fc4000bf06270 */
[----:B------:R-:W-:Y:S01]  /*5320*/  LOP3.LUT R63, R62, 0x2a0, RZ, 0xfc, !PT ;  /* 0x000002a03e3f7812 */ /* 0x000fe200078efcff */
[----:B------:R-:W2:Y:S01]  /*5330*/  @!P3 LDG.E.U16 R84, desc[UR30][R60.64+0x400] ;  /* 0x0004001e3c54b981 */ /* 0x000ea2000c1e1500 */
[----:B------:R-:W-:Y:S02]  /*5340*/  PRMT R86, RZ, 0x7610, R86 ;  /* 0x00007610ff567816 */ /* 0x000fe40000000056 */
[----:B------:R-:W-:Y:S02]  /*5350*/  LOP3.LUT P6, RZ, R2, 0x4, RZ, 0xc0, !PT ;  /* 0x0000000402ff7812 */ /* 0x000fe400078cc0ff */
[----:B------:R-:W-:Y:S02]  /*5360*/  PRMT R85, RZ, 0x7610, R85 ;  /* 0x00007610ff557816 */ /* 0x000fe40000000055 */
[----:B------:R-:W-:Y:S01]  /*5370*/  ISETP.GE.AND P3, PT, R63, UR15, PT ;  /* 0x0000000f3f007c0c */ /* 0x000fe2000bf66270 */
[----:B------:R-:W2:Y:S01]  /*5380*/  @!P5 LDG.E.U16 R86, desc[UR30][R60.64+0x480] ;  /* 0x0004801e3c56d981 */ /* 0x000ea2000c1e1500 */
[----:B------:R-:W-:-:S02]  /*5390*/  LOP3.LUT R63, R62, 0x2e0, RZ, 0xfc, !PT ;  /* 0x000002e03e3f7812 */ /* 0x000fc400078efcff */
[----:B------:R-:W-:Y:S01]  /*53a0*/  LOP3.LUT R64, R62, 0x2c0, RZ, 0xfc, !PT ;  /* 0x000002c03e407812 */ /* 0x000fe200078efcff */
[----:B------:R-:W2:Y:S01]  /*53b0*/  @!P4 LDG.E.U16 R85, desc[UR30][R60.64+0x440] ;  /* 0x0004401e3c55c981 */ /* 0x000ea2000c1e1500 */
[----:B------:R-:W-:Y:S02]  /*53c0*/  PRMT R87, RZ, 0x7610, R87 ;  /* 0x00007610ff577816 */ /* 0x000fe40000000057 */
[----:B------:R-:W-:Y:S02]  /*53d0*/  ISETP.GE.AND P5, PT, R63, UR15, PT ;  /* 0x0000000f3f007c0c */ /* 0x000fe4000bfa6270 */
[----:B------:R-:W-:Y:S02]  /*53e0*/  PRMT R65, RZ, 0x7610, R65 ;  /* 0x00007610ff417816 */ /* 0x000fe40000000041 */
        /* <DEDUP_REMOVED lines=19> */
[----:B------:R-:W-:Y:S01]  /*5520*/  LOP3.LUT R63, R62, 0x3a0, RZ, 0xfc, !PT ;  /* 0x000003a03e3f7812 */ /* 0x000fe200078efcff */
[----:B------:R-:W2:Y:S01]  /*5530*/  @!P0 LDG.E.U16 R92, desc[UR30][R60.64+0x600] ;  /* 0x0006001e3c5c8981 */ /* 0x000ea2000c1e1500 */
[----:B------:R-:W-:-:S02]  /*5540*/  PRMT R93, RZ, 0x7610, R93 ;  /* 0x00007610ff5d7816 */ /* 0x000fc4000000005d */
[C---:B------:R-:W-:Y:S01]  /*5550*/  LOP3.LUT R64, R62.reuse, 0x380, RZ, 0xfc, !PT ;  /* 0x000003803e407812 */ /* 0x040fe200078efcff */
[----:B------:R-:W2:Y:S01]  /*5560*/  @!P5 LDG.E.U16 R91, desc[UR30][R60.64+0x5c0] ;  /* 0x0005c01e3c5bd981 */ /* 0x000ea2000c1e1500 */
[----:B------:R-:W-:Y:S02]  /*5570*/  PRMT R94, RZ, 0x7610, R94 ;  /* 0x00007610ff5e7816 */ /* 0x000fe4000000005e */
[----:B------:R-:W-:Y:S01]  /*5580*/  ISETP.GE.AND P0, PT, R63, UR15, PT ;  /* 0x0000000f3f007c0c */ /* 0x000fe2000bf06270 */
[----:B------:R-:W2:Y:S01]  /*5590*/  @!P2 LDG.E.U16 R93, desc[UR30][R60.64+0x640] ;  /* 0x0006401e3c5da981 */ /* 0x000ea2000c1e1500 */
[----:B------:R-:W-:Y:S02]  /*55a0*/  LOP3.LUT R62, R62, 0x3c0, RZ, 0xfc, !PT ;  /* 0x000003c03e3e7812 */ /* 0x000fe400078efcff */
[----:B------:R-:W-:Y:S01]  /*55b0*/  LOP3.LUT R63, R100, 0x3e0, R82, 0xfe, !PT ;  /* 0x000003e0643f7812 */ /* 0x000fe200078efe52 */
[----:B------:R-:W2:Y:S01]  /*55c0*/  @!P3 LDG.E.U16 R94, desc[UR30][R60.64+0x680] ;  /* 0x0006801e3c5eb981 */ /* 0x000ea2000c1e1500 */
[----:B------:R-:W-:-:S02]  /*55d0*/  ISETP.GE.AND P5, PT, R64, UR15, PT ;  /* 0x0000000f40007c0c */ /* 0x000fc4000bfa6270 */
[----:B------:R-:W-:Y:S02]  /*55e0*/  ISETP.GE.AND P2, PT, R62, UR15, PT ;  /* 0x0000000f3e007c0c */ /* 0x000fe4000bf46270 */
[----:B------:R-:W-:Y:S02]  /*55f0*/  ISETP.GE.AND P3, PT, R63, UR15, PT ;  /* 0x0000000f3f007c0c */ /* 0x000fe4000bf66270 */
[----:B------:R-:W-:Y:S02]  /*5600*/  PRMT R95, RZ, 0x7610, R95 ;  /* 0x00007610ff5f7816 */ /* 0x000fe4000000005f */
[----:B------:R-:W-:Y:S02]  /*5610*/  PRMT R96, RZ, 0x7610, R96 ;  /* 0x00007610ff607816 */ /* 0x000fe40000000060 */
[----:B------:R-:W-:Y:S02]  /*5620*/  PRMT R97, RZ, 0x7610, R97 ;  /* 0x00007610ff617816 */ /* 0x000fe40000000061 */
[----:B------:R-:W-:Y:S01]  /*5630*/  PRMT R98, RZ, 0x7610, R98 ;  /* 0x00007610ff627816 */ /* 0x000fe20000000062 */
[----:B------:R-:W2:Y:S01]  /*5640*/  @!P4 LDG.E.U16 R95, desc[UR30][R60.64+0x6c0] ;  /* 0x0006c01e3c5fc981 */ /* 0x000ea2000c1e1500 */
[----:B------:R-:W-:-:S03]  /*5650*/  PRMT R99, RZ, 0x7610, R99 ;  /* 0x00007610ff637816 */ /* 0x000fc60000000063 */
[----:B------:R-:W2:Y:S04]  /*5660*/  @!P5 LDG.E.U16 R96, desc[UR30][R60.64+0x700] ;  /* 0x0007001e3c60d981 */ /* 0x000ea8000c1e1500 */
[----:B------:R-:W2:Y:S04]  /*5670*/  @!P0 LDG.E.U16 R97, desc[UR30][R60.64+0x740] ;  /* 0x0007401e3c618981 */ /* 0x000ea8000c1e1500 */
[----:B------:R-:W2:Y:S04]  /*5680*/  @!P2 LDG.E.U16 R98, desc[UR30][R60.64+0x780] ;  /* 0x0007801e3c62a981 */ /* 0x000ea8000c1e1500 */
[----:B------:R0:W2:Y:S01]  /*5690*/  @!P3 LDG.E.U16 R99, desc[UR30][R60.64+0x7c0] ;  /* 0x0007c01e3c63b981 */ /* 0x0000a2000c1e1500 */
[----:B------:R-:W-:Y:S01]  /*56a0*/  UMOV UR16, UR12 ;  /* 0x0000000c00107c82 */ /* 0x000fe20008000000 */
        /* <DEDUP_REMOVED lines=8> */
[----:B------:R-:W1:Y:S01]  /*5730*/  S2UR UR17, SR_CgaCtaId ;  /* 0x00000000001179c3 */ /* 0x000e620000008800 */
        /* <DEDUP_REMOVED lines=8> */
[----:B-1----:R-:W-:Y:S01]  /*57c0*/  ULEA UR16, UR17, UR16, 0x18 ;  /* 0x0000001011107291 */ /* 0x002fe2000f8ec0ff */
        /* <DEDUP_REMOVED lines=84> */
[----:B-----5:R0:W-:Y:S04]  /*5d10*/  STS.U16 [R100], R65 ;  /* 0x0000004164007388 */ /* 0x0201e80000000400 */
[----:B------:R1:W-:Y:S04]  /*5d20*/  STS.U16 [R101+0x40], R66 ;  /* 0x0000404265007388 */ /* 0x0003e80000000400 */
[----:B--2---:R2:W-:Y:S01]  /*5d30*/  STS.U16 [R60+0x80], R67 ;  /* 0x000080433c007388 */ /* 0x0045e20000000400 */
[----:B0-----:R-:W-:-:S03]  /*5d40*/  LEA R100, R119, UR16, 0x1 ;  /* 0x0000001077647c11 */ /* 0x001fc6000f8e08ff */
[----:B------:R0:W-:Y:S01]  /*5d50*/  STS.U16 [R105+0xc0], R68 ;  /* 0x0000c04469007388 */ /* 0x0001e20000000400 */
[----:B-1----:R-:W-:-:S03]  /*5d60*/  LEA R66, R115, UR16, 0x1 ;  /* 0x0000001073427c11 */ /* 0x002fc6000f8e08ff */
[----:B------:R-:W-:Y:S01]  /*5d70*/  STS.U16 [R102+0x100], R69 ;  /* 0x0001004566007388 */ /* 0x000fe20000000400 */
[----:B--2---:R-:W-:-:S03]  /*5d80*/  LEA R60, R123, UR16, 0x1 ;  /* 0x000000107b3c7c11 */ /* 0x004fc6000f8e08ff */
[----:B------:R1:W-:Y:S04]  /*5d90*/  STS.U16 [R109+0x140], R70 ;  /* 0x000140466d007388 */ /* 0x0003e80000000400 */
[----:B------:R-:W-:Y:S01]  /*5da0*/  STS.U16 [R104+0x180], R71 ;  /* 0x0001804768007388 */ /* 0x000fe20000000400 */
[----:B0-----:R-:W-:-:S03]  /*5db0*/  LEA R68, R127, UR16, 0x1 ;  /* 0x000000107f447c11 */ /* 0x001fc6000f8e08ff */
[----:B------:R-:W-:Y:S01]  /*5dc0*/  STS.U16 [R113+0x1c0], R72 ;  /* 0x0001c04871007388 */ /* 0x000fe20000000400 */
[----:B-1----:R-:W-:-:S03]  /*5dd0*/  LEA R70, R129, UR16, 0x1 ;  /* 0x0000001081467c11 */ /* 0x002fc6000f8e08ff */
        /* <DEDUP_REMOVED lines=12> */
[----:B-1----:R-:W-:-:S03]  /*5ea0*/  LEA R68, R145, UR16, 0x1 ;  /* 0x0000001091447c11 */ /* 0x002fc6000f8e08ff */
[----:B------:R1:W-:Y:S04]  /*5eb0*/  STS.U16 [R66+0x440], R85 ;  /* 0x0004405542007388 */ /* 0x0003e80000000400 */
[----:B------:R-:W-:Y:S01]  /*5ec0*/  STS.U16 [R135+0x480], R86 ;  /* 0x0004805687007388 */ /* 0x000fe20000000400 */
[----:B0-----:R-:W-:-:S03]  /*5ed0*/  LEA R70, R153, UR16, 0x1 ;  /* 0x0000001099467c11 */ /* 0x001fc6000f8e08ff */
[----:B------:R0:W-:Y:S01]  /*5ee0*/  STS.U16 [R72+0x4c0], R87 ;  /* 0x0004c05748007388 */ /* 0x0001e20000000400 */
[----:B-1----:R-:W-:-:S03]  /*5ef0*/  LEA R66, R149, UR16, 0x1 ;  /* 0x0000001095427c11 */ /* 0x002fc6000f8e08ff */
[----:B------:R-:W-:Y:S04]  /*5f00*/  STS.U16 [R139+0x500], R88 ;  /* 0x000500588b007388 */ /* 0x000fe80000000400 */
[----:B------:R1:W-:Y:S04]  /*5f10*/  STS.U16 [R60+0x540], R89 ;  /* 0x000540593c007388 */ /* 0x0003e80000000400 */
[----:B------:R-:W-:Y:S01]  /*5f20*/  STS.U16 [R143+0x580], R90 ;  /* 0x0005805a8f007388 */ /* 0x000fe20000000400 */
[----:B0-----:R-:W-:-:S03]  /*5f30*/  LEA R72, R161, UR16, 0x1 ;  /* 0x00000010a1487c11 */ /* 0x001fc6000f8e08ff */
[----:B------:R0:W-:Y:S01]  /*5f40*/  STS.U16 [R68+0x5c0], R91 ;  /* 0x0005c05b44007388 */ /* 0x0001e20000000400 */
[----:B------:R-:W-:-:S03]  /*5f50*/  MOV R61, UR18 ;  /* 0x00000012003d7c02 */ /* 0x000fc60008000f00 */
[----:B------:R-:W-:Y:S01]  /*5f60*/  STS.U16 [R147+0x600], R92 ;  /* 0x0006005c93007388 */ /* 0x000fe20000000400 */
[----:B-1----:R-:W-:-:S03]  /*5f70*/  MOV R60, UR19 ;  /* 0x00000013003c7c02 */ /* 0x002fc60008000f00 */
        /* <DEDUP_REMOVED lines=9> */
[----:B------:R-:W4:Y:S01]  /*6010*/  LDG.E.64 R60, desc[UR30][R60.64] ;  /* 0x0000001e3c3c7981 */ /* 0x000f22000c1e1b00 */
        /* <DEDUP_REMOVED lines=15> */
[----:B-1----:R1:W3:Y:S02]  /*6110*/  MUFU.COS R66, R69 ;  /* 0x0000004500427308 */ /* 0x0022e40000000000 */
[----:B-1----:R-:W-:Y:S01]  /*6120*/  FMUL.RZ R69, R65, 0.15915493667125701904 ;  /* 0x3e22f98341457820 */ /* 0x002fe2000040c000 */
[----:B------:R-:W-:-:S05]  /*6130*/  FMUL.FTZ R65, R27, UR18 ;  /* 0x000000121b417c20 */ /* 0x000fca0008410000 */
[----:B------:R-:W-:Y:S08]  /*6140*/  MUFU.SIN R166, R71 ;  /* 0x0000004700a67308 */ /* 0x000ff00000000400 */
[----:B0-----:R0:W1:Y:S02]  /*6150*/  MUFU.COS R68, R71 ;  /* 0x0000004700447308 */ /* 0x0010640000000000 */
[----:B0-----:R-:W-:Y:S01]  /*6160*/  FMUL.RZ R71, R65, 0.15915493667125701904 ;  /* 0x3e22f98341477820 */ /* 0x001fe2000040c000 */
[----:B------:R-:W-:-:S05]  /*6170*/  FMUL.FTZ R65, R26, UR18 ;  /* 0x000000121a417c20 */ /* 0x000fca0008410000 */
[----:B------:R-:W-:Y:S08]  /*6180*/  MUFU.SIN R164, R73 ;  /* 0x0000004900a47308 */ /* 0x000ff00000000400 */
[----:B------:R0:W-:Y:S02]  /*6190*/  MUFU.COS R70, R73 ;  /* 0x0000004900467308 */ /* 0x0001e40000000000 */
[----:B0-----:R-:W-:Y:S01]  /*61a0*/  FMUL.RZ R73, R65, 0.15915493667125701904 ;  /* 0x3e22f98341497820 */ /* 0x001fe2000040c000 */
[----:B------:R-:W-:-:S05]  /*61b0*/  FMUL.FTZ R65, R25, UR18 ;  /* 0x0000001219417c20 */ /* 0x000fca0008410000 */
[----:B------:R-:W-:Y:S08]  /*61c0*/  MUFU.SIN R162, R67 ;  /* 0x0000004300a27308 */ /* 0x000ff00000000400 */
[----:B--2---:R0:W-:Y:S02]  /*61d0*/  MUFU.COS R72, R67 ;  /* 0x0000004300487308 */ /* 0x0041e40000000000 */
        /* <DEDUP_REMOVED lines=13> */
[----:B------:R0:W2:Y:S02]  /*62b0*/  MUFU.COS R78, R73 ;  /* 0x00000049004e7308 */ /* 0x0000a40000000000 */
[----:B0-----:R-:W-:Y:S01]  /*62c0*/  FMUL.RZ R73, R65, 0.15915493667125701904 ;  /* 0x3e22f98341497820 */ /* 0x001fe2000040c000 */
[----:B------:R-:W-:-:S05]  /*62d0*/  FMUL.FTZ R65, R21, UR18 ;  /* 0x0000001215417c20 */ /* 0x000fca0008410000 */
[----:B------:R-:W-:Y:S08]  /*62e0*/  MUFU.SIN R77, R67 ;  /* 0x00000043004d7308 */ /* 0x000ff00000000400 */
[----:B------:R0:W5:Y:S02]  /*62f0*/  MUFU.COS R155, R67 ;  /* 0x00000043009b7308 */ /* 0x0001640000000000 */
[----:B0-----:R-:W-:Y:S01]  /*6300*/  FMUL.RZ R67, R65, 0.15915493667125701904 ;  /* 0x3e22f98341437820 */ /* 0x001fe2000040c000 */
[----:B------:R-:W-:-:S05]  /*6310*/  FMUL.FTZ R65, R20, UR18 ;  /* 0x0000001214417c20 */ /* 0x000fca0008410000 */
[----:B------:R-:W-:Y:S08]  /*6320*/  MUFU.SIN R152, R69 ;  /* 0x0000004500987308 */ /* 0x000ff00000000400 */
[----:B------:R0:W5:Y:S08]  /*6330*/  MUFU.COS R84, R69 ;  /* 0x0000004500547308 */ /* 0x0001700000000000 */
[----:B------:R-:W-:Y:S01]  /*6340*/  MUFU.SIN R79, R71 ;  /* 0x00000047004f7308 */ /* 0x000fe20000000400 */
[----:B0-----:R-:W-:Y:S01]  /*6350*/  FMUL.RZ R69, R65, 0.15915493667125701904 ;  /* 0x3e22f98341457820 */ /* 0x001fe2000040c000 */
[----:B------:R-:W-:-:S06]  /*6360*/  MOV R65, UR19 ;  /* 0x0000001300417c02 */ /* 0x000fcc0008000f00 */
[----:B------:R0:W5:Y:S02]  /*6370*/  MUFU.COS R151, R71 ;  /* 0x0000004700977308 */ /* 0x0001640000000000 */
        /* <DEDUP_REMOVED lines=9> */
[----:B------:R-:W1:Y:S04]  /*6410*/  MUFU.EX2 R67, R67 ;  /* 0x0000004300437308 */ /* 0x000e680000000800 */
[----:B------:R-:W-:Y:S01]  /*6420*/  MUFU.SIN R83, R69 ;  /* 0x0000004500537308 */ /* 0x000fe20000000400 */
[C---:B---3--:R-:W-:Y:S01]  /*6430*/  FMUL.FTZ R169, R65.reuse, R66 ;  /* 0x0000004241a97220 */ /* 0x048fe20000410000 */
[----:B------:R-:W-:Y:S01]  /*6440*/  FMUL.FTZ R168, R65, R168 ;  /* 0x000000a841a87220 */ /* 0x000fe20000410000 */
[----:B------:R-:W-:-:S05]  /*6450*/  FMUL.FTZ R65, R26, R62 ;  /* 0x0000003e1a417220 */ /* 0x000fca0000410000 */
[----:B------:R0:W-:Y:S01]  /*6460*/  MUFU.COS R145, R69 ;  /* 0x0000004500917308 */ /* 0x0001e20000000000 */
[----:B------:R-:W-:Y:S01]  /*6470*/  FMUL.FTZ R66, R25, R62 ;  /* 0x0000003e19427220 */ /* 0x000fe20000410000 */
[C---:B-1----:R-:W-:Y:S01]  /*6480*/  FMUL.FTZ R167, R67.reuse, R68 ;  /* 0x0000004443a77220 */ /* 0x042fe20000410000 */
[----:B------:R-:W-:Y:S01]  /*6490*/  FMUL.FTZ R166, R67, R166 ;  /* 0x000000a643a67220 */ /* 0x000fe20000410000 */
[-C--:B------:R-:W-:Y:S01]  /*64a0*/  FMUL.FTZ R67, R24, R62.reuse ;  /* 0x0000003e18437220 */ /* 0x080fe20000410000 */
[-C--:B------:R-:W-:Y:S01]  /*64b0*/  FMUL.FTZ R68, R23, R62.reuse ;  /* 0x0000003e17447220 */ /* 0x080fe20000410000 */
[----:B0-----:R-:W-:Y:S02]  /*64c0*/  FMUL.FTZ R69, R30, R62 ;  /* 0x0000003e1e457220 */ /* 0x001fe40000410000 */
[----:B------:R-:W2:Y:S04]  /*64d0*/  MUFU.EX2 R65, R65 ;  /* 0x0000004100417308 */ /* 0x000ea80000000800 */
[----:B------:R-:W5:Y:S04]  /*64e0*/  MUFU.EX2 R66, R66 ;  /* 0x0000004200427308 */ /* 0x000f680000000800 */
[----:B------:R-:W0:Y:S04]  /*64f0*/  MUFU.EX2 R69, R69 ;  /* 0x0000004500457308 */ /* 0x000e280000000800 */
[----:B------:R-:W1:Y:S04]  /*6500*/  MUFU.EX2 R67, R67 ;  /* 0x0000004300437308 */ /* 0x000e680000000800 */
[----:B------:R-:W3:Y:S01]  /*6510*/  MUFU.EX2 R68, R68 ;  /* 0x0000004400447308 */ /* 0x000ee20000000800 */
[C---:B--2---:R-:W-:Y:S01]  /*6520*/  FMUL.FTZ R157, R65.reuse, R78 ;  /* 0x0000004e419d7220 */ /* 0x044fe20000410000 */
[----:B------:R-:W-:Y:S01]  /*6530*/  FMUL.FTZ R156, R65, R156 ;  /* 0x0000009c419c7220 */ /* 0x000fe20000410000 */
[C---:B-----5:R-:W-:Y:S01]  /*6540*/  FMUL.FTZ R155, R66.reuse, R155 ;  /* 0x0000009b429b7220 */ /* 0x060fe20000410000 */
[----:B------:R-:W-:Y:S01]  /*6550*/  FMUL.FTZ R154, R66, R77 ;  /* 0x0000004d429a7220 */ /* 0x000fe20000410000 */
[----:B------:R-:W-:Y:S01]  /*6560*/  FMUL.FTZ R65, R21, R62 ;  /* 0x0000003e15417220 */ /* 0x000fe20000410000 */
[C---:B0-----:R-:W-:Y:S01]  /*6570*/  FMUL.FTZ R165, R69.reuse, R70 ;  /* 0x0000004645a57220 */ /* 0x041fe20000410000 */
[----:B------:R-:W-:Y:S01]  /*6580*/  FMUL.FTZ R164, R69, R164 ;  /* 0x000000a445a47220 */ /* 0x000fe20000410000 */
[-C--:B------:R-:W-:Y:S01]  /*6590*/  FMUL.FTZ R69, R22, R62.reuse ;  /* 0x0000003e16457220 */ /* 0x080fe20000410000 */
[----:B------:R-:W-:Y:S01]  /*65a0*/  FMUL.FTZ R66, R20, R62 ;  /* 0x0000003e14427220 */ /* 0x000fe20000410000 */
[C---:B-1----:R-:W-:Y:S01]  /*65b0*/  FMUL.FTZ R153, R67.reuse, R84 ;  /* 0x0000005443997220 */ /* 0x042fe20000410000 */
        /* <DEDUP_REMOVED lines=12> */
[----:B------:R-:W5:Y:S04]  /*6680*/  MUFU.EX2 R66, R66 ;  /* 0x0000004200427308 */ /* 0x000f680000000800 */
[----:B------:R-:W1:Y:S04]  /*6690*/  MUFU.EX2 R67, R67 ;  /* 0x0000004300437308 */ /* 0x000e680000000800 */
[----:B------:R-:W2:Y:S01]  /*66a0*/  MUFU.EX2 R68, R68 ;  /* 0x0000004400447308 */ /* 0x000ea20000000800 */
[----:B------:R-:W-:Y:S01]  /*66b0*/  LEA R64, R64, UR16, 0x1 ;  /* 0x0000001040407c11 */ /* 0x000fe2000f8e08ff */
[----:B0-----:R-:W-:Y:S01]  /*66c0*/  FMUL.FTZ R149, R69, R86 ;  /* 0x0000005645957220 */ /* 0x001fe20000410000 */
[----:B---3--:R-:W-:Y:S01]  /*66d0*/  FMUL.FTZ R147, R65, R88 ;  /* 0x0000005841937220 */ /* 0x008fe20000410000 */
[----:B------:R0:W-:Y:S01]  /*66e0*/  MUFU.COS R141, R87 ;  /* 0x00000057008d7308 */ /* 0x0001e20000000000 */
[----:B-----5:R-:W-:Y:S01]  /*66f0*/  FMUL.FTZ R144, R66, R83 ;  /* 0x0000005342907220 */ /* 0x020fe20000410000 */
[----:B------:R-:W3:Y:S01]  /*6700*/  LDS.U16 R103, [R64] ;  /* 0x0000000040677984 */ /* 0x000ee20000000400 */
[----:B-1----:R-:W-:-:S03]  /*6710*/  FMUL.FTZ R143, R67, R90 ;  /* 0x0000005a438f7220 */ /* 0x002fc60000410000 */
[----:B------:R-:W1:Y:S01]  /*6720*/  LDS.U16 R102, [R64+0x2] ;  /* 0x0000020040667984 */ /* 0x000e620000000400 */
[----:B--2---:R-:W-:-:S03]  /*6730*/  FMUL.FTZ R140, R68, R85 ;  /* 0x00000055448c7220 */ /* 0x004fc60000410000 */
[----:B------:R-:W2:Y:S04]  /*6740*/  LDS.U16 R101, [R64+0x4] ;  /* 0x0000040040657984 */ /* 0x000ea80000000400 */
        /* <DEDUP_REMOVED lines=34> */
[-C--:B----4-:R-:W-:Y:S01]  /*6970*/  FMUL.FTZ R73, R28, R62.reuse ;  /* 0x0000003e1c497220 */ /* 0x090fe20000410000 */
        /* <DEDUP_REMOVED lines=9> */
[----:B------:R-:W4:Y:S01]  /*6a10*/  MUFU.EX2 R71, R71 ;  /* 0x0000004700477308 */ /* 0x000f220000000800 */
[----:B------:R-:W-:Y:S02]  /*6a20*/  ISETP.NE.AND P2, PT, R190, 0x7f, PT ;  /* 0x0000007fbe00780c */ /* 0x000fe40003f45270 */
[----:B------:R-:W-:Y:S01]  /*6a30*/  SEL R65, R65, R106, !P0 ;  /* 0x0000006a41417207 */ /* 0x000fe20004000000 */
[----:B------:R-:W5:Y:S04]  /*6a40*/  MUFU.EX2 R73, R73 ;  /* 0x0000004900497308 */ /* 0x000f680000000800 */
[----:B------:R-:W2:Y:S01]  /*6a50*/  MUFU.EX2 R75, R75 ;  /* 0x0000004b004b7308 */ /* 0x000ea20000000800 */
[C---:B-1----:R-:W-:Y:S01]  /*6a60*/  FMUL.FTZ R122, R62.reuse, R63 ;  /* 0x0000003f3e7a7220 */ /* 0x042fe20000410000 */
[----:B------:R-:W-:Y:S01]  /*6a70*/  FMUL.FTZ R123, R62, R123 ;  /* 0x0000007b3e7b7220 */ /* 0x000fe20000410000 */
[----:B------:R-:W-:Y:S01]  /*6a80*/  LEA R65, R65, UR16, 0x3 ;  /* 0x0000001041417c11 */ /* 0x000fe2000f8e18ff */
[----:B------:R-:W-:Y:S04]  /*6a90*/  BSSY.RECONVERGENT B0, `(.L_x_1625) ;  /* 0x0000059000007945 */ /* 0x000fe80003800200 */
[----:B------:R1:W-:Y:S01]  /*6aa0*/  STS.64 [R65+0x7780], R122 ;  /* 0x0077807a41007388 */ /* 0x0003e20000000a00 */
[C---:B----4-:R-:W-:Y:S01]  /*6ab0*/  FMUL.FTZ R163, R71.reuse, R72 ;  /* 0x0000004847a37220 */ /* 0x050fe20000410000 */
[----:B------:R-:W-:Y:S01]  /*6ac0*/  FMUL.FTZ R162, R71, R162 ;  /* 0x000000a247a27220 */ /* 0x000fe20000410000 */
[C---:B-----5:R-:W-:Y:S01]  /*6ad0*/  FMUL.FTZ R161, R73.reuse, R74 ;  /* 0x0000004a49a17220 */ /* 0x060fe20000410000 */
        /* <DEDUP_REMOVED lines=82> */
.L_x_1626:
[----:B------:R-:W-:-:S06]  /*7000*/  LEA R106, R190, UR16, 0x3 ;  /* 0x00000010be6a7c11 */ /* 0x000fcc000f8e18ff */
[----:B------:R-:W0:Y:S02]  /*7010*/  LDS.64 R106, [R106+0x8788] ;  /* 0x008788006a6a7984 */ /* 0x000e240000000a00 */
.L_x_1627:
[----:B------:R-:W-:Y:S05]  /*7020*/  BSYNC.RECONVERGENT B0 ;  /* 0x0000000000007941 */ /* 0x000fea0003800200 */
.L_x_1625:
[----:B------:R-:W2:Y:S01]  /*7030*/  @P1 LDC R64, c[0x0][0x38c] ;  /* 0x0000e300ff401b82 */ /* 0x000ea20000000800 */
[C---:B------:R-:W-:Y:S01]  /*7040*/  FMUL.FTZ R191, R33.reuse, R102 ;  /* 0x0000006621bf7220 */ /* 0x040fe20000410000 */
[----:B------:R-:W-:Y:S01]  /*7050*/  FMUL.FTZ R192, R33, R103 ;  /* 0x0000006721c07220 */ /* 0x000fe20000410000 */
[----:B------:R-:W-:Y:S01]  /*7060*/  MOV R61, UR20 ;  /* 0x00000014003d7c02 */ /* 0x000fe20008000f00 */
[----:B------:R-:W-:Y:S02]  /*7070*/  HFMA2 R65, -RZ, RZ, 0, 9.5367431640625e-07 ;  /* 0x00000010ff417431 */ /* 0x000fe400000001ff */
[C---:B------:R-:W-:Y:S01]  /*7080*/  FMUL.FTZ R67, R49.reuse, R191 ;  /* 0x000000bf31437220 */ /* 0x040fe20000410000 */
[----:B------:R-:W-:Y:S01]  /*7090*/  FMUL.FTZ R66, R49, R192 ;  /* 0x000000c031427220 */ /* 0x000fe20000410000 */
[----:B------:R-:W-:Y:S02]  /*70a0*/  @P1 IADD3 R61, PT, PT, R61, -0x2, RZ ;  /* 0xfffffffe3d3d1810 */ /* 0x000fe40007ffe0ff */
[----:B------:R-:W-:Y:S01]  /*70b0*/  CS2R R62, SRZ ;  /* 0x00000000003e7805 */ /* 0x000fe2000001ff00 */
[C---:B------:R-:W-:Y:S01]  /*70c0*/  FMUL.FTZ R68, R168.reuse, R67 ;  /* 0x00000043a8447220 */ /* 0x040fe20000410000 */
[-C--:B------:R-:W-:Y:S01]  /*70d0*/  FMUL.FTZ R70, R168, R66.reuse ;  /* 0x00000042a8467220 */ /* 0x080fe20000410000 */
[C---:B------:R-:W-:Y:S01]  /*70e0*/  FMUL.FTZ R194, R32.reuse, R101 ;  /* 0x0000006520c27220 */ /* 0x040fe20000410000 */
[----:B------:R-:W-:Y:S01]  /*70f0*/  MOV R60, 0x3f800000 ;  /* 0x3f800000003c7802 */ /* 0x000fe20000000f00 */
[C---:B------:R-:W-:Y:S01]  /*7100*/  FFMA.FTZ R69, R169.reuse, R66, -R68 ;  /* 0x00000042a9457223 */ /* 0x040fe20000010844 */
[----:B------:R-:W-:Y:S01]  /*7110*/  FFMA.FTZ R67, R169, R67, R70 ;  /* 0x00000043a9437223 */ /* 0x000fe20000010046 */
[----:B------:R-:W-:-:S02]  /*7120*/  FMUL.FTZ R193, R32, R100 ;  /* 0x0000006420c17220 */ /* 0x000fc40000410000 */
[C---:B------:R-:W-:Y:S01]  /*7130*/  FFMA.FTZ R69, R48.reuse, R194, R69 ;  /* 0x000000c230457223 */ /* 0x040fe20000010045 */
[----:B--2---:R-:W-:Y:S02]  /*7140*/  @P1 IMAD R64, R61, R64, UR8 ;  /* 0x000000083d401e24 */ /* 0x004fe4000f8e0240 */
[----:B------:R-:W-:Y:S02]  /*7150*/  HFMA2 R61, -RZ, RZ, 0, 0 ;  /* 0x00000000ff3d7431 */ /* 0x000fe400000001ff */
[----:B------:R-:W-:Y:S01]  /*7160*/  FFMA.FTZ R67, R48, R193, R67 ;  /* 0x000000c130437223 */ /* 0x000fe20000010043 */
[----:B------:R-:W-:-:S04]  /*7170*/  @P1 IMAD.WIDE R64, R64, R65, UR4 ;  /* 0x0000000440401e25 */ /* 0x000fc8000f8e0241 */
[----:B------:R-:W-:Y:S01]  /*7180*/  FMUL.FTZ R66, R166, R69 ;  /* 0x00000045a6427220 */ /* 0x000fe20000410000 */
[----:B------:R-:W-:Y:S01]  /*7190*/  FMUL.FTZ R195, R31, R98 ;  /* 0x000000621fc37220 */ /* 0x000fe20000410000 */
[----:B------:R2:W5:Y:S02]  /*71a0*/  @P1 LDG.E.128 R60, desc[UR30][R64.64] ;  /* 0x0000001e403c1981 */ /* 0x000564000c1e1d00 */
[----:B------:R-:W-:Y:S01]  /*71b0*/  FFMA.FTZ R66, R167, R67, R66 ;  /* 0x00000043a7427223 */ /* 0x000fe20000010042 */
[----:B------:R-:W-:Y:S01]  /*71c0*/  FMUL.FTZ R196, R31, R99 ;  /* 0x000000631fc47220 */ /* 0x000fe20000410000 */
[C---:B------:R-:W-:Y:S01]  /*71d0*/  FMUL.FTZ R198, R30.reuse, R97 ;  /* 0x000000611ec67220 */ /* 0x040fe20000410000 */
[----:B------:R-:W-:Y:S01]  /*71e0*/  FMUL.FTZ R197, R30, R96 ;  /* 0x000000601ec57220 */ /* 0x000fe20000410000 */
[----:B------:R-:W-:Y:S01]  /*71f0*/  FFMA.FTZ R66, R47, R195, R66 ;  /* 0x000000c32f427223 */ /* 0x000fe20000010042 */
[C---:B------:R-:W-:Y:S01]  /*7200*/  FMUL.FTZ R200, R29.reuse, R95 ;  /* 0x0000005f1dc87220 */ /* 0x040fe20000410000 */
[----:B------:R-:W-:Y:S01]  /*7210*/  FMUL.FTZ R199, R29, R94 ;  /* 0x0000005e1dc77220 */ /* 0x000fe20000410000 */
[C---:B------:R-:W-:Y:S01]  /*7220*/  FMUL.FTZ R201, R28.reuse, R92 ;  /* 0x0000005c1cc97220 */ /* 0x040fe20000410000 */
[----:B------:R-:W-:Y:S01]  /*7230*/  FMUL.FTZ R202, R28, R93 ;  /* 0x0000005d1cca7220 */ /* 0x000fe20000410000 */
[----:B--2---:R-:W-:Y:S01]  /*7240*/  FMUL.FTZ R64, R166, R67 ;  /* 0x00000043a6407220 */ /* 0x004fe20000410000 */
[C---:B------:R-:W-:Y:S01]  /*7250*/  FMUL.FTZ R204, R27.reuse, R91 ;  /* 0x0000005b1bcc7220 */ /* 0x040fe20000410000 */
[----:B------:R-:W-:Y:S01]  /*7260*/  FMUL.FTZ R203, R27, R90 ;  /* 0x0000005a1bcb7220 */ /* 0x000fe20000410000 */
[----:B------:R-:W-:Y:S01]  /*7270*/  FMUL.FTZ R205, R26, R88 ;  /* 0x000000581acd7220 */ /* 0x000fe20000410000 */
[----:B------:R-:W-:Y:S01]  /*7280*/  FFMA.FTZ R69, R167, R69, -R64 ;  /* 0x00000045a7457223 */ /* 0x000fe20000010840 */
[----:B------:R-:W-:Y:S01]  /*7290*/  FMUL.FTZ R64, R164, R66 ;  /* 0x00000042a4407220 */ /* 0x000fe20000410000 */
[----:B------:R-:W-:Y:S01]  /*72a0*/  FMUL.FTZ R206, R26, R89 ;  /* 0x000000591ace7220 */ /* 0x000fe20000410000 */
[----:B------:R-:W-:Y:S01]  /*72b0*/  FMUL.FTZ R207, R25, R86 ;  /* 0x0000005619cf7220 */ /* 0x000fe20000410000 */
[----:B------:R-:W-:Y:S01]  /*72c0*/  FFMA.FTZ R69, R47, R196, R69 ;  /* 0x000000c42f457223 */ /* 0x000fe20000010045 */
[----:B------:R-:W-:Y:S01]  /*72d0*/  FMUL.FTZ R208, R25, R87 ;  /* 0x0000005719d07220 */ /* 0x000fe20000410000 */
[C---:B------:R-:W-:Y:S01]  /*72e0*/  FMUL.FTZ R209, R24.reuse, R84 ;  /* 0x0000005418d17220 */ /* 0x040fe20000410000 */
[----:B------:R-:W-:Y:S01]  /*72f0*/  FMUL.FTZ R210, R24, R85 ;  /* 0x0000005518d27220 */ /* 0x000fe20000410000 */
[-C--:B------:R-:W-:Y:S01]  /*7300*/  FMUL.FTZ R65, R164, R69.reuse ;  /* 0x00000045a4417220 */ /* 0x080fe20000410000 */
[----:B------:R-:W-:Y:S01]  /*7310*/  FFMA.FTZ R69, R165, R69, -R64 ;  /* 0x00000045a5457223 */ /* 0x000fe20000010840 */
[----:B------:R-:W-:Y:S01]  /*7320*/  FMUL.FTZ R64, R122, R168 ;  /* 0x000000a87a407220 */ /* 0x000fe20000410000 */
[----:B------:R-:W-:Y:S01]  /*7330*/  FMUL.FTZ R211, R23, R104 ;  /* 0x0000006817d37220 */ /* 0x000fe20000410000 */
[----:B------:R-:W-:Y:S01]  /*7340*/  FFMA.FTZ R65, R165, R66, R65 ;  /* 0x00000042a5417223 */ /* 0x000fe20000010041 */
[C---:B------:R-:W-:Y:S01]  /*7350*/  FFMA.FTZ R69, R46.reuse, R198, R69 ;  /* 0x000000c62e457223 */ /* 0x040fe20000010045 */
[----:B------:R-:W-:Y:S01]  /*7360*/  FFMA.FTZ R64, R123, R169, R64 ;  /* 0x000000a97b407223 */ /* 0x000fe20000010040 */
[----:B------:R-:W-:Y:S01]  /*7370*/  FMUL.FTZ R212, R23, R83 ;  /* 0x0000005317d47220 */ /* 0x000fe20000410000 */
[----:B------:R-:W-:Y:S01]  /*7380*/  FFMA.FTZ R66, R46, R197, R65 ;  /* 0x000000c52e427223 */ /* 0x000fe20000010041 */
[----:B------:R-:W-:Y:S01]  /*7390*/  FMUL.FTZ R65, R123, R168 ;  /* 0x000000a87b417220 */ /* 0x000fe20000410000 */
[----:B------:R-:W-:Y:S01]  /*73a0*/  FMUL.FTZ R67, R162, R69 ;  /* 0x00000045a2437220 */ /* 0x000fe20000410000 */
[----:B------:R-:W-:Y:S01]  /*73b0*/  FMUL.FTZ R213, R22, R172 ;  /* 0x000000ac16d57220 */ /* 0x000fe20000410000 */
[-C--:B------:R-:W-:Y:S01]  /*73c0*/  FMUL.FTZ R68, R162, R66.reuse ;  /* 0x00000042a2447220 */ /* 0x080fe20000410000 */
[----:B------:R-:W-:Y:S01]  /*73d0*/  FFMA.FTZ R65, R122, R169, -R65 ;  /* 0x000000a97a417223 */ /* 0x000fe20000010841 */
[C---:B------:R-:W-:Y:S01]  /*73e0*/  FFMA.FTZ R70, R163.reuse, R66, R67 ;  /* 0x00000042a3467223 */ /* 0x040fe20000010043 */
[C---:B------:R-:W-:Y:S01]  /*73f0*/  FMUL.FTZ R66, R166.reuse, R64 ;  /* 0x00000040a6427220 */ /* 0x040fe20000410000 */
[----:B------:R-:W-:Y:S01]  /*7400*/  FFMA.FTZ R69, R163, R69, -R68 ;  /* 0x00000045a3457223 */ /* 0x000fe20000010844 */
[----:B------:R-:W-:Y:S01]  /*7410*/  FMUL.FTZ R68, R166, R65 ;  /* 0x00000041a6447220 */ /* 0x000fe20000410000 */
[----:B------:R-:W-:Y:S01]  /*7420*/  FFMA.FTZ R70, R45, R199, R70 ;  /* 0x000000c72d467223 */ /* 0x000fe20000010046 */
[----:B------:R-:W-:Y:S01]  /*7430*/  FFMA.FTZ R66, R167, R65, -R66 ;  /* 0x00000041a7427223 */ /* 0x000fe20000010842 */
[----:B------:R-:W-:Y:S01]  /*7440*/  FFMA.FTZ R69, R45, R200, R69 ;  /* 0x000000c82d457223 */ /* 0x000fe20000010045 */
[----:B------:R-:W-:Y:S01]  /*7450*/  FFMA.FTZ R68, R167, R64, R68 ;  /* 0x00000040a7447223 */ /* 0x000fe20000010044 */
[----:B------:R-:W-:Y:S01]  /*7460*/  FMUL.FTZ R72, R160, R70 ;  /* 0x00000046a0487220 */ /* 0x000fe20000410000 */
[----:B------:R-:W-:Y:S01]  /*7470*/  FMUL.FTZ R65, R164, R66 ;  /* 0x00000042a4417220 */ /* 0x000fe20000410000 */
[-C--:B------:R-:W-:Y:S01]  /*7480*/  FMUL.FTZ R67, R160, R69.reuse ;  /* 0x00000045a0437220 */ /* 0x080fe20000410000 */
[-C--:B------:R-:W-:Y:S01]  /*7490*/  FMUL.FTZ R64, R164, R68.reuse ;  /* 0x00000044a4407220 */ /* 0x080fe20000410000 */
[----:B------:R-:W-:Y:S01]  /*74a0*/  FFMA.FTZ R69, R161, R69, -R72 ;  /* 0x00000045a1457223 */ /* 0x000fe20000010848 */
[----:B------:R-:W-:Y:S01]  /*74b0*/  FFMA.FTZ R65, R165, R68, R65 ;  /* 0x00000044a5417223 */ /* 0x000fe20000010041 */
[----:B------:R-:W-:Y:S01]  /*74c0*/  FFMA.FTZ R71, R161, R70, R67 ;  /* 0x00000046a1477223 */ /* 0x000fe20000010043 */
[----:B------:R-:W-:Y:S01]  /*74d0*/  FFMA.FTZ R64, R165, R66, -R64 ;  /* 0x00000042a5407223 */ /* 0x000fe20000010840 */
[----:B------:R-:W-:Y:S01]  /*74e0*/  FFMA.FTZ R69, R44, R202, R69 ;  /* 0x000000ca2c457223 */ /* 0x000fe20000010045 */
[----:B------:R-:W-:Y:S01]  /*74f0*/  FMUL.FTZ R67, R162, R65 ;  /* 0x00000041a2437220 */ /* 0x000fe20000410000 */
[----:B------:R-:W-:Y:S01]  /*7500*/  FFMA.FTZ R71, R44, R201, R71 ;  /* 0x000000c92c477223 */ /* 0x000fe20000010047 */
[-C--:B------:R-:W-:Y:S01]  /*7510*/  FMUL.FTZ R66, R162, R64.reuse ;  /* 0x00000040a2427220 */ /* 0x080fe20000410000 */
[C---:B------:R-:W-:Y:S01]  /*7520*/  FMUL.FTZ R70, R158.reuse, R69 ;  /* 0x000000459e467220 */ /* 0x040fe20000410000 */
[C---:B------:R-:W-:Y:S01]  /*7530*/  FFMA.FTZ R67, R163.reuse, R64, -R67 ;  /* 0x00000040a3437223 */ /* 0x040fe20000010843 */
[----:B------:R-:W-:Y:S01]  /*7540*/  FMUL.FTZ R68, R158, R71 ;  /* 0x000000479e447220 */ /* 0x000fe20000410000 */
[----:B------:R-:W-:Y:S01]  /*7550*/  FFMA.FTZ R66, R163, R65, R66 ;  /* 0x00000041a3427223 */ /* 0x000fe20000010042 */
[C---:B------:R-:W-:Y:S01]  /*7560*/  FFMA.FTZ R70, R159.reuse, R71, R70 ;  /* 0x000000479f467223 */ /* 0x040fe20000010046 */
[C---:B------:R-:W-:Y:S01]  /*7570*/  FMUL.FTZ R65, R160.reuse, R67 ;  /* 0x00000043a0417220 */ /* 0x040fe20000410000 */
[----:B------:R-:W-:Y:S01]  /*7580*/  FFMA.FTZ R69, R159, R69, -R68 ;  /* 0x000000459f457223 */ /* 0x000fe20000010844 */
[-C--:B------:R-:W-:Y:S01]  /*7590*/  FMUL.FTZ R64, R160, R66.reuse ;  /* 0x00000042a0407220 */ /* 0x080fe20000410000 */
[----:B------:R-:W-:Y:S01]  /*75a0*/  FFMA.FTZ R70, R43, R203, R70 ;  /* 0x000000cb2b467223 */ /* 0x000fe20000010046 */
[----:B------:R-:W-:Y:S01]  /*75b0*/  FFMA.FTZ R65, R161, R66, R65 ;  /* 0x00000042a1417223 */ /* 0x000fe20000010041 */
[----:B------:R-:W-:Y:S01]  /*75c0*/  FFMA.FTZ R69, R43, R204, R69 ;  /* 0x000000cc2b457223 */ /* 0x000fe20000010045 */
[----:B------:R-:W-:Y:S01]  /*75d0*/  FFMA.FTZ R64, R161, R67, -R64 ;  /* 0x00000043a1407223 */ /* 0x000fe20000010840 */
[----:B------:R-:W-:Y:S01]  /*75e0*/  FMUL.FTZ R68, R156, R70 ;  /* 0x000000469c447220 */ /* 0x000fe20000410000 */
[----:B------:R-:W-:Y:S01]  /*75f0*/  FMUL.FTZ R67, R158, R65 ;  /* 0x000000419e437220 */ /* 0x000fe20000410000 */
[-C--:B------:R-:W-:Y:S01]  /*7600*/  FMUL.FTZ R71, R156, R69.reuse ;  /* 0x000000459c477220 */ /* 0x080fe20000410000 */
[-C--:B------:R-:W-:Y:S01]  /*7610*/  FMUL.FTZ R66, R158, R64.reuse ;  /* 0x000000409e427220 */ /* 0x080fe20000410000 */
[----:B------:R-:W-:Y:S01]  /*7620*/  FFMA.FTZ R69, R157, R69, -R68 ;  /* 0x000000459d457223 */ /* 0x000fe20000010844 */
[----:B------:R-:W-:Y:S01]  /*7630*/  FFMA.FTZ R67, R159, R64, -R67 ;  /* 0x000000409f437223 */ /* 0x000fe20000010843 */
[----:B------:R-:W-:Y:S01]  /*7640*/  FFMA.FTZ R71, R157, R70, R71 ;  /* 0x000000469d477223 */ /* 0x000fe20000010047 */
[----:B------:R-:W-:Y:S01]  /*7650*/  FFMA.FTZ R66, R159, R65, R66 ;  /* 0x000000419f427223 */ /* 0x000fe20000010042 */
[----:B------:R-:W-:Y:S01]  /*7660*/  FFMA.FTZ R69, R42, R206, R69 ;  /* 0x000000ce2a457223 */ /* 0x000fe20000010045 */
[----:B------:R-:W-:Y:S01]  /*7670*/  FMUL.FTZ R65, R156, R67 ;  /* 0x000000439c417220 */ /* 0x000fe20000410000 */
[----:B------:R-:W-:Y:S01]  /*7680*/  FFMA.FTZ R71, R42, R205, R71 ;  /* 0x000000cd2a477223 */ /* 0x000fe20000010047 */
[-C--:B------:R-:W-:Y:S01]  /*7690*/  FMUL.FTZ R64, R156, R66.reuse ;  /* 0x000000429c407220 */ /* 0x080fe20000410000 */
[----:B------:R-:W-:Y:S01]  /*76a0*/  FMUL.FTZ R68, R154, R69 ;  /* 0x000000459a447220 */ /* 0x000fe20000410000 */
[C---:B------:R-:W-:Y:S01]  /*76b0*/  FFMA.FTZ R65, R157.reuse, R66, R65 ;  /* 0x000000429d417223 */ /* 0x040fe20000010041 */
[----:B------:R-:W-:Y:S01]  /*76c0*/  FMUL.FTZ R214, R22, R171 ;  /* 0x000000ab16d67220 */ /* 0x000fe20000410000 */
[----:B------:R-:W-:Y:S01]  /*76d0*/  FFMA.FTZ R64, R157, R67, -R64 ;  /* 0x000000439d407223 */ /* 0x000fe20000010840 */
[----:B------:R-:W-:Y:S01]  /*76e0*/  FFMA.FTZ R68, R155, R71, R68 ;  /* 0x000000479b447223 */ /* 0x000fe20000010044 */
[C---:B------:R-:W-:Y:S01]  /*76f0*/  FMUL.FTZ R67, R154.reuse, R65 ;  /* 0x000000419a437220 */ /* 0x040fe20000410000 */
[----:B------:R-:W-:Y:S01]  /*7700*/  FMUL.FTZ R215, R21, R174 ;  /* 0x000000ae15d77220 */ /* 0x000fe20000410000 */
[CC--:B------:R-:W-:Y:S01]  /*7710*/  FMUL.FTZ R66, R154.reuse, R64.reuse ;  /* 0x000000409a427220 */ /* 0x0c0fe20000410000 */
[----:B------:R-:W-:Y:S01]  /*7720*/  FFMA.FTZ R68, R41, R207, R68 ;  /* 0x000000cf29447223 */ /* 0x000fe20000010044 */
[C---:B------:R-:W-:Y:S01]  /*7730*/  FFMA.FTZ R67, R155.reuse, R64, -R67 ;  /* 0x000000409b437223 */ /* 0x040fe20000010843 */
[----:B------:R-:W-:Y:S01]  /*7740*/  FMUL.FTZ R64, R154, R71 ;  /* 0x000000479a407220 */ /* 0x000fe20000410000 */
[----:B------:R-:W-:Y:S01]  /*7750*/  FFMA.FTZ R66, R155, R65, R66 ;  /* 0x000000419b427223 */ /* 0x000fe20000010042 */
[----:B------:R-:W-:Y:S01]  /*7760*/  FMUL.FTZ R216, R21, R173 ;  /* 0x000000ad15d87220 */ /* 0x000fe20000410000 */
[C---:B------:R-:W-:Y:S01]  /*7770*/  FMUL.FTZ R65, R152.reuse, R67 ;  /* 0x0000004398417220 */ /* 0x040fe20000410000 */
[----:B------:R-:W-:Y:S01]  /*7780*/  FFMA.FTZ R69, R155, R69, -R64 ;  /* 0x000000459b457223 */ /* 0x000fe20000010840 */
[----:B------:R-:W-:Y:S01]  /*7790*/  FMUL.FTZ R70, R152, R66 ;  /* 0x0000004298467220 */ /* 0x000fe20000410000 */
[C---:B------:R-:W-:Y:S01]  /*77a0*/  FMUL.FTZ R217, R20.reuse, R176 ;  /* 0x000000b014d97220 */ /* 0x040fe20000410000 */
[----:B------:R-:W-:Y:S01]  /*77b0*/  FFMA.FTZ R65, R153, R66, R65 ;  /* 0x0000004299417223 */ /* 0x000fe20000010041 */
[----:B------:R-:W-:Y:S01]  /*77c0*/  FFMA.FTZ R69, R41, R208, R69 ;  /* 0x000000d029457223 */ /* 0x000fe20000010045 */
[----:B------:R-:W-:Y:S01]  /*77d0*/  FFMA.FTZ R70, R153, R67, -R70 ;  /* 0x0000004399467223 */ /* 0x000fe20000010846 */
[----:B------:R-:W-:Y:S01]  /*77e0*/  FMUL.FTZ R218, R20, R175 ;  /* 0x000000af14da7220 */ /* 0x000fe20000410000 */
[C---:B------:R-:W-:Y:S01]  /*77f0*/  FMUL.FTZ R67, R150.reuse, R65 ;  /* 0x0000004196437220 */ /* 0x040fe20000410000 */
[C---:B------:R-:W-:Y:S01]  /*7800*/  FMUL.FTZ R219, R19.reuse, R178 ;  /* 0x000000b213db7220 */ /* 0x040fe20000410000 */
[-C--:B------:R-:W-:Y:S01]  /*7810*/  FMUL.FTZ R64, R150, R70.reuse ;  /* 0x0000004696407220 */ /* 0x080fe20000410000 */
[----:B------:R-:W-:Y:S01]  /*7820*/  FMUL.FTZ R220, R19, R177 ;  /* 0x000000b113dc7220 */ /* 0x000fe20000410000 */
[C---:B------:R-:W-:Y:S01]  /*7830*/  FFMA.FTZ R67, R151.reuse, R70, -R67 ;  /* 0x0000004697437223 */ /* 0x040fe20000010843 */
[----:B------:R-:W-:Y:S01]  /*7840*/  ISETP.GT.U32.AND P2, PT, R190, 0x1f, PT ;  /* 0x0000001fbe00780c */ /* 0x000fe20003f44070 */
        /* <DEDUP_REMOVED lines=13> */
[----:B------:R-:W-:Y:S01]  /*7920*/  FMUL.FTZ R66, R150, R69 ;  /* 0x0000004596427220 */ /* 0x000fe20000410000 */
[C---:B------:R-:W-:Y:S01]  /*7930*/  FFMA.FTZ R67, R147.reuse, R70, -R67 ;  /* 0x0000004693437223 */ /* 0x040fe20000010843 */
[----:B------:R-:W-:Y:S01]  /*7940*/  LEA.HI R189, R190, R190, RZ, 0x1e ;  /* 0x000000bebebd7211 */ /* 0x000fe200078ff0ff */
[----:B------:R-:W-:Y:S01]  /*7950*/  FFMA.FTZ R71, R147, R71, R64 ;  /* 0x0000004793477223 */ /* 0x000fe20000010040 */
[----:B------:R-:W-:Y:S01]  /*7960*/  FMUL.FTZ R64, R150, R65 ;  /* 0x0000004196407220 */ /* 0x000fe20000410000 */
[C---:B------:R-:W-:Y:S01]  /*7970*/  FMUL.FTZ R70, R144.reuse, R67 ;  /* 0x0000004390467220 */ /* 0x040fe20000410000 */
[C---:B------:R-:W-:Y:S01]  /*7980*/  FFMA.FTZ R66, R151.reuse, R65, R66 ;  /* 0x0000004197427223 */ /* 0x040fe20000010042 */
[----:B------:R-:W-:Y:S01]  /*7990*/  FMUL.FTZ R68, R144, R71 ;  /* 0x0000004790447220 */ /* 0x000fe20000410000 */
[----:B------:R-:W-:Y:S01]  /*79a0*/  FFMA.FTZ R69, R151, R69, -R64 ;  /* 0x0000004597457223 */ /* 0x000fe20000010840 */
[----:B------:R-:W-:Y:S01]  /*79b0*/  FFMA.FTZ R70, R145, R71, R70 ;  /* 0x0000004791467223 */ /* 0x000fe20000010046 */
[----:B------:R-:W-:Y:S01]  /*79c0*/  FFMA.FTZ R66, R39, R211, R66 ;  /* 0x000000d327427223 */ /* 0x000fe20000010042 */
[----:B------:R-:W-:Y:S01]  /*79d0*/  FFMA.FTZ R68, R145, R67, -R68 ;  /* 0x0000004391447223 */ /* 0x000fe20000010844 */
[----:B------:R-:W-:Y:S01]  /*79e0*/  FFMA.FTZ R69, R39, R212, R69 ;  /* 0x000000d427457223 */ /* 0x000fe20000010045 */
[----:B------:R-:W-:Y:S01]  /*79f0*/  FMUL.FTZ R64, R142, R70 ;  /* 0x000000468e407220 */ /* 0x000fe20000410000 */
[----:B------:R-:W-:Y:S01]  /*7a00*/  FMUL.FTZ R221, R18, R180 ;  /* 0x000000b412dd7220 */ /* 0x000fe20000410000 */
[-C--:B------:R-:W-:Y:S01]  /*7a10*/  FMUL.FTZ R65, R142, R68.reuse ;  /* 0x000000448e417220 */ /* 0x080fe20000410000 */
[C---:B------:R-:W-:Y:S01]  /*7a20*/  FMUL.FTZ R67, R148.reuse, R69 ;  /* 0x0000004594437220 */ /* 0x040fe20000410000 */
[C---:B------:R-:W-:Y:S01]  /*7a30*/  FFMA.FTZ R64, R143.reuse, R68, -R64 ;  /* 0x000000448f407223 */ /* 0x040fe20000010840 */
[----:B------:R-:W-:Y:S01]  /*7a40*/  FMUL.FTZ R68, R148, R66 ;  /* 0x0000004294447220 */ /* 0x000fe20000410000 */
[----:B------:R-:W-:Y:S01]  /*7a50*/  FFMA.FTZ R65, R143, R70, R65 ;  /* 0x000000468f417223 */ /* 0x000fe20000010041 */
[C---:B------:R-:W-:Y:S01]  /*7a60*/  FFMA.FTZ R67, R149.reuse, R66, R67 ;  /* 0x0000004295437223 */ /* 0x040fe20000010043 */
[----:B------:R-:W-:Y:S01]  /*7a70*/  FMUL.FTZ R222, R18, R179 ;  /* 0x000000b312de7220 */ /* 0x000fe20000410000 */
[----:B------:R-:W-:Y:S01]  /*7a80*/  FFMA.FTZ R69, R149, R69, -R68 ;  /* 0x0000004595457223 */ /* 0x000fe20000010844 */
[----:B------:R-:W-:Y:S01]  /*7a90*/  LEA R189, R189, UR16, 0x4 ;  /* 0x00000010bdbd7c11 */ /* 0x000fe2000f8e20ff */
[----:B------:R-:W-:Y:S01]  /*7aa0*/  FFMA.FTZ R67, R38, R213, R67 ;  /* 0x000000d526437223 */ /* 0x000fe20000010043 */
[----:B------:R-:W-:Y:S01]  /*7ab0*/  LOP3.LUT R2, R2, 0xfffffffd, RZ, 0xc0, !PT ;  /* 0xfffffffd02027812 */ /* 0x000fe200078ec0ff */
[----:B------:R-:W-:-:S02]  /*7ac0*/  FFMA.FTZ R69, R38, R214, R69 ;  /* 0x000000d626457223 */ /* 0x000fc40000010045 */
[----:B------:R-:W-:Y:S01]  /*7ad0*/  FMUL.FTZ R66, R146, R67 ;  /* 0x0000004392427220 */ /* 0x000fe20000410000 */
[----:B------:R-:W-:Y:S01]  /*7ae0*/  @P2 LOP3.LUT R2, R2, 0x2, RZ, 0xfc, !PT ;  /* 0x0000000202022812 */ /* 0x000fe200078efcff */
[-C--:B------:R-:W-:Y:S02]  /*7af0*/  FMUL.FTZ R68, R146, R69.reuse ;  /* 0x0000004592447220 */ /* 0x080fe40000410000 */
[C---:B------:R-:W-:Y:S02]  /*7b00*/  FFMA.FTZ R69, R147.reuse, R69, -R66 ;  /* 0x0000004593457223 */ /* 0x040fe40000010842 */
[----:B------:R-:W-:Y:S02]  /*7b10*/  FFMA.FTZ R68, R147, R67, R68 ;  /* 0x0000004393447223 */ /* 0x000fe40000010044 */
[C---:B------:R-:W-:Y:S02]  /*7b20*/  FFMA.FTZ R69, R37.reuse, R216, R69 ;  /* 0x000000d825457223 */ /* 0x040fe40000010045 */
[----:B------:R-:W-:-:S02]  /*7b30*/  FFMA.FTZ R68, R37, R215, R68 ;  /* 0x000000d725447223 */ /* 0x000fc40000010044 */
[CC--:B------:R-:W-:Y:S02]  /*7b40*/  FMUL.FTZ R67, R144.reuse, R69.reuse ;  /* 0x0000004590437220 */ /* 0x0c0fe40000410000 */
[-C--:B------:R-:W-:Y:S02]  /*7b50*/  FMUL.FTZ R66, R144, R68.reuse ;  /* 0x0000004490427220 */ /* 0x080fe40000410000 */
[C---:B------:R-:W-:Y:S02]  /*7b60*/  FFMA.FTZ R67, R145.reuse, R68, R67 ;  /* 0x0000004491437223 */ /* 0x040fe40000010043 */
[----:B------:R-:W-:Y:S02]  /*7b70*/  FFMA.FTZ R69, R145, R69, -R66 ;  /* 0x0000004591457223 */ /* 0x000fe40000010842 */
[C---:B------:R-:W-:Y:S02]  /*7b80*/  FFMA.FTZ R67, R36.reuse, R217, R67 ;  /* 0x000000d924437223 */ /* 0x040fe40000010043 */
[----:B------:R-:W-:-:S02]  /*7b90*/  FFMA.FTZ R69, R36, R218, R69 ;  /* 0x000000da24457223 */ /* 0x000fc40000010045 */
[C---:B------:R-:W-:Y:S02]  /*7ba0*/  FMUL.FTZ R66, R142.reuse, R67 ;  /* 0x000000438e427220 */ /* 0x040fe40000410000 */
[-C--:B------:R-:W-:Y:S02]  /*7bb0*/  FMUL.FTZ R68, R142, R69.reuse ;  /* 0x000000458e447220 */ /* 0x080fe40000410000 */
[C---:B------:R-:W-:Y:S02]  /*7bc0*/  FFMA.FTZ R69, R143.reuse, R69, -R66 ;  /* 0x000000458f457223 */ /* 0x040fe40000010842 */
[----:B------:R-:W-:Y:S02]  /*7bd0*/  FFMA.FTZ R68, R143, R67, R68 ;  /* 0x000000438f447223 */ /* 0x000fe40000010044 */
[C---:B------:R-:W-:Y:S02]  /*7be0*/  FFMA.FTZ R69, R35.reuse, R220, R69 ;  /* 0x000000dc23457223 */ /* 0x040fe40000010045 */
[----:B------:R-:W-:-:S02]  /*7bf0*/  FFMA.FTZ R68, R35, R219, R68 ;  /* 0x000000db23447223 */ /* 0x000fc40000010044 */
[C---:B------:R-:W-:Y:S02]  /*7c00*/  FMUL.FTZ R67, R140.reuse, R69 ;  /* 0x000000458c437220 */ /* 0x040fe40000410000 */
[CC--:B------:R-:W-:Y:S02]  /*7c10*/  FMUL.FTZ R66, R140.reuse, R68.reuse ;  /* 0x000000448c427220 */ /* 0x0c0fe40000410000 */
[C---:B------:R-:W-:Y:S01]  /*7c20*/  FFMA.FTZ R71, R141.reuse, R68, R67 ;  /* 0x000000448d477223 */ /* 0x040fe20000010043 */
[C---:B------:R-:W-:Y:S01]  /*7c30*/  FMUL.FTZ R67, R140.reuse, R65 ;  /* 0x000000418c437220 */ /* 0x040fe20000410000 */
[C---:B------:R-:W-:Y:S01]  /*7c40*/  FFMA.FTZ R69, R141.reuse, R69, -R66 ;  /* 0x000000458d457223 */ /* 0x040fe20000010842 */
[-C--:B------:R-:W-:Y:S02]  /*7c50*/  FMUL.FTZ R66, R140, R64.reuse ;  /* 0x000000408c427220 */ /* 0x080fe40000410000 */
[C---:B------:R-:W-:Y:S01]  /*7c60*/  FFMA.FTZ R64, R141.reuse, R64, -R67 ;  /* 0x000000408d407223 */ /* 0x040fe20000010843 */
[C---:B------:R-:W-:Y:S01]  /*7c70*/  FFMA.FTZ R67, R34.reuse, R221, R71 ;  /* 0x000000dd22437223 */ /* 0x040fe20000010047 */
        /* <DEDUP_REMOVED lines=111> */
.L_x_1750:
        /* <DEDUP_REMOVED lines=13> */
.L_x_1753:
[----:B------:R-:W-:-:S03]  /*8440*/  UMOV UR17, 0xffffffff ;  /* 0xffffffff00117882 */ /* 0x000fc60000000000 */
[----:B------:R-:W-:Y:S05]  /*8450*/  BRA.DIV UR17, `(.L_x_1631) ;  /* 0x0000008211087947 */ /* 0x000fea000b800000 */
.L_x_1756:
[----:B------:R-:W-:-:S03]  /*8460*/  UMOV UR17, 0xffffffff ;  /* 0xffffffff00117882 */ /* 0x000fc60000000000 */
[----:B------:R-:W-:Y:S05]  /*8470*/  BRA.DIV UR17, `(.L_x_1632) ;  /* 0x0000008211287947 */ /* 0x000fea000b800000 */
.L_x_1759:
[----:B------:R-:W-:-:S03]  /*8480*/  UMOV UR17, 0xffffffff ;  /* 0xffffffff00117882 */ /* 0x000fc60000000000 */
[----:B------:R-:W-:Y:S05]  /*8490*/  BRA.DIV UR17, `(.L_x_1633) ;  /* 0x0000008211487947 */ /* 0x000fea000b800000 */
.L_x_1762:
        /* <DEDUP_REMOVED lines=10> */
.L_x_1772:
        /* <DEDUP_REMOVED lines=23> */
[----:B------:R-:W-:-:S02]  /*86b0*/  FMUL.FTZ R65, R69, R63 ;  /* 0x0000003f45417220 */ /* 0x000fc40000410000 */
[C---:B------:R-:W-:Y:S01]  /*86c0*/  FMUL.FTZ R67, R69.reuse, R61 ;  /* 0x0000003d45437220 */ /* 0x040fe20000410000 */
[C---:B------:R-:W-:Y:S01]  /*86d0*/  FFMA.FTZ R66, R68.reuse, R63, R64 ;  /* 0x0000003f44427223 */ /* 0x040fe20000010040 */
[----:B------:R-:W-:Y:S01]  /*86e0*/  FFMA.FTZ R65, R68, R62, -R65 ;  /* 0x0000003e44417223 */ /* 0x000fe20000010841 */
[----:B------:R0:W-:Y:S01]  /*86f0*/  STS.128 [R190+0x6380], R60 ;  /* 0x0063803cbe007388 */ /* 0x0001e20000000c00 */
[-C--:B------:R-:W-:Y:S01]  /*8700*/  FMUL.FTZ R64, R69, R60.reuse ;  /* 0x0000003c45407220 */ /* 0x080fe20000410000 */
[----:B0-----:R-:W-:Y:S01]  /*8710*/  FADD.FTZ R63, R71, R66 ;  /* 0x00000042473f7221 */ /* 0x001fe20000010000 */
[----:B------:R-:W-:Y:S02]  /*8720*/  FADD.FTZ R62, R70, R65 ;  /* 0x00000041463e7221 */ /* 0x000fe40000010000 */
[C---:B------:R-:W-:Y:S01]  /*8730*/  FFMA.FTZ R61, R68.reuse, R61, R64 ;  /* 0x0000003d443d7223 */ /* 0x040fe20000010040 */
[----:B------:R-:W-:Y:S01]  /*8740*/  FFMA.FTZ R60, R68, R60, -R67 ;  /* 0x0000003c443c7223 */ /* 0x000fe20000010843 */
        /* <DEDUP_REMOVED lines=12> */
.L_x_1628:
        /* <DEDUP_REMOVED lines=146> */
[-C--:B------:R-:W-:Y:S01]  /*9130*/  FMUL.FTZ R62, R166, R63.reuse ;  /* 0x0000003fa63e7220 */ /* 0x080fe20000410000 */
[----:B------:R-:W-:Y:S01]  /*9140*/  FADD.FTZ R67, R120, R67 ;  /* 0x0000004378437221 */ /* 0x000fe20000010000 */
[----:B------:R-:W-:Y:S01]  /*9150*/  FADD.FTZ R61, R138, R61 ;  /* 0x0000003d8a3d7221 */ /* 0x000fe20000010000 */
[C---:B------:R-:W-:Y:S01]  /*9160*/  FFMA.FTZ R66, R167.reuse, R63, -R66 ;  /* 0x0000003fa7427223 */ /* 0x040fe20000010842 */
[----:B------:R-:W-:Y:S01]  /*9170*/  FFMA.FTZ R60, R167, R60, R62 ;  /* 0x0000003ca73c7223 */ /* 0x000fe2000001003e */
[C---:B------:R-:W-:Y:S01]  /*9180*/  FMUL.FTZ R62, R168.reuse, R67 ;  /* 0x00000043a83e7220 */ /* 0x040fe20000410000 */
[----:B------:R-:W-:-:S03]  /*9190*/  FMUL.FTZ R70, R168, R61 ;  /* 0x0000003da8467220 */ /* 0x000fc60000410000 */
[C---:B------:R-:W-:Y:S01]  /*91a0*/  FFMA.FTZ R68, R169.reuse, R61, R62 ;  /* 0x0000003da9447223 */ /* 0x040fe2000001003e */
[----:B------:R-:W-:Y:S01]  /*91b0*/  FFMA.FTZ R70, R169, R67, -R70 ;  /* 0x00000043a9467223 */ /* 0x000fe20000010846 */
[C---:B------:R-:W-:Y:S01]  /*91c0*/  FMUL.FTZ R61, R168.reuse, R60 ;  /* 0x0000003ca83d7220 */ /* 0x040fe20000410000 */
[-C--:B------:R-:W-:Y:S01]  /*91d0*/  FMUL.FTZ R62, R168, R66.reuse ;  /* 0x00000042a83e7220 */ /* 0x080fe20000410000 */
[----:B------:R-:W-:Y:S01]  /*91e0*/  VOTEU.ALL UP0, P0 ;  /* 0x0000000000ff7886 */ /* 0x000fe20000000000 */
[----:B------:R-:W-:Y:S01]  /*91f0*/  FADD.FTZ R63, R121, R70 ;  /* 0x00000046793f7221 */ /* 0x000fe20000010000 */
[C---:B------:R-:W-:Y:S01]  /*9200*/  FFMA.FTZ R61, R169.reuse, R66, -R61 ;  /* 0x00000042a93d7223 */ /* 0x040fe2000001083d */
[----:B------:R-:W-:Y:S01]  /*9210*/  FFMA.FTZ R60, R169, R60, R62 ;  /* 0x0000003ca93c7223 */ /* 0x000fe2000001003e */
[----:B------:R-:W-:Y:S01]  /*9220*/  FADD.FTZ R62, R139, R68 ;  /* 0x000000448b3e7221 */ /* 0x000fe20000010000 */
        /* <DEDUP_REMOVED lines=10> */
[-C--:B------:R-:W-:Y:S01]  /*92d0*/  FFMA.FTZ R65, R169, R192.reuse, -R64 ;  /* 0x000000c0a9417223 */ /* 0x080fe20000010840 */
[----:B------:R-:W-:-:S03]  /*92e0*/  FMUL.FTZ R64, R168, R192 ;  /* 0x000000c0a8407220 */ /* 0x000fc60000410000 */
[----:B------:R-:W-:Y:S01]  /*92f0*/  FFMA.FTZ R194, R48, R194, R65 ;  /* 0x000000c230c27223 */ /* 0x000fe20000010041 */
[----:B------:R-:W-:-:S03]  /*9300*/  FFMA.FTZ R64, R169, R191, R64 ;  /* 0x000000bfa9407223 */ /* 0x000fc60000010040 */
[----:B--2---:R-:W-:Y:S01]  /*9310*/  FMUL.FTZ R60, R166, R194 ;  /* 0x000000c2a63c7220 */ /* 0x004fe20000410000 */
[----:B------:R-:W-:-:S04]  /*9320*/  FFMA.FTZ R193, R48, R193, R64 ;  /* 0x000000c130c17223 */ /* 0x000fc80000010040 */
[-C--:B------:R-:W-:Y:S01]  /*9330*/  FFMA.FTZ R60, R167, R193.reuse, R60 ;  /* 0x000000c1a73c7223 */ /* 0x080fe2000001003c */
[----:B------:R-:W-:-:S03]  /*9340*/  FMUL.FTZ R61, R166, R193 ;  /* 0x000000c1a63d7220 */ /* 0x000fc60000410000 */
[----:B------:R-:W-:Y:S01]  /*9350*/  FFMA.FTZ R195, R47, R195, R60 ;  /* 0x000000c32fc37223 */ /* 0x000fe2000001003c */
[----:B------:R-:W-:-:S03]  /*9360*/  FFMA.FTZ R61, R167, R194, -R61 ;  /* 0x000000c2a73d7223 */ /* 0x000fc6000001083d */
[----:B------:R-:W-:Y:S01]  /*9370*/  FMUL.FTZ R60, R164, R195 ;  /* 0x000000c3a43c7220 */ /* 0x000fe20000410000 */
[----:B------:R-:W-:-:S04]  /*9380*/  FFMA.FTZ R196, R47, R196, R61 ;  /* 0x000000c42fc47223 */ /* 0x000fc8000001003d */
        /* <DEDUP_REMOVED lines=123> */
.L_x_1777:
        /* <DEDUP_REMOVED lines=14> */
.L_x_1638:
[----:B------:R-:W-:Y:S05]  /*9c20*/  BSYNC.RECONVERGENT B0 ;  /* 0x0000000000007941 */ /* 0x000fea0003800200 */
.L_x_1637:
[----:B------:R-:W-:Y:S01]  /*9c30*/  UMOV UR17, 0xffffffff ;  /* 0xffffffff00117882 */ /* 0x000fe20000000000 */
[----:B------:R-:W-:Y:S02]  /*9c40*/  ISETP.GT.U32.AND P2, PT, R82, 0x1d, PT ;  /* 0x0000001d5200780c */ /* 0x000fe40003f44070 */
[----:B------:R-:W-:Y:S11]  /*9c50*/  BRA.DIV UR17, `(.L_x_1639) ;  /* 0x0000006e11ac7947 */ /* 0x000ff6000b800000 */
[----:B-1----:R1:W0:Y:S04]  /*9c60*/  SHFL.DOWN PT, R77, R245, 0x2, 0x1f ;  /* 0x08401f00f54d7f89 */ /* 0x00222800000e0000 */
[----:B--2---:R1:W2:Y:S04]  /*9c70*/  SHFL.DOWN PT, R78, R246, 0x2, 0x1f ;  /* 0x08401f00f64e7f89 */ /* 0x0042a800000e0000 */
[----:B---3--:R1:W3:Y:S04]  /*9c80*/  SHFL.DOWN PT, R123, R247, 0x2, 0x1f ;  /* 0x08401f00f77b7f89 */ /* 0x0082e800000e0000 */
[----:B------:R1:W0:Y:S02]  /*9c90*/  SHFL.DOWN PT, R79, R248, 0x2, 0x1f ;  /* 0x08401f00f84f7f89 */ /* 0x00022400000e0000 */
.L_x_1783:
        /* <DEDUP_REMOVED lines=14> */
.L_x_1641:
[----:B------:R-:W-:Y:S05]  /*9d80*/  BSYNC.RECONVERGENT B0 ;  /* 0x0000000000007941 */ /* 0x000fea0003800200 */
.L_x_1640:
[----:B------:R-:W-:Y:S01]  /*9d90*/  UMOV UR17, 0xffffffff ;  /* 0xffffffff00117882 */ /* 0x000fe20000000000 */
[----:B------:R-:W-:Y:S02]  /*9da0*/  ISETP.GT.U32.AND P2, PT, R82, 0x1b, PT ;  /* 0x0000001b5200780c */ /* 0x000fe40003f44070 */
[----:B------:R-:W-:Y:S11]  /*9db0*/  BRA.DIV UR17, `(.L_x_1642) ;  /* 0x0000006e11c87947 */ /* 0x000ff6000b800000 */
[----:B0-----:R0:W0:Y:S04]  /*9dc0*/  SHFL.DOWN PT, R77, R245, 0x4, 0x1f ;  /* 0x08801f00f54d7f89 */ /* 0x00102800000e0000 */
[----:B--2---:R2:W0:Y:S04]  /*9dd0*/  SHFL.DOWN PT, R78, R246, 0x4, 0x1f ;  /* 0x08801f00f64e7f89 */ /* 0x00442800000e0000 */
[----:B---3--:R2:W3:Y:S04]  /*9de0*/  SHFL.DOWN PT, R123, R247, 0x4, 0x1f ;  /* 0x08801f00f77b7f89 */ /* 0x0084e800000e0000 */
[----:B------:R2:W0:Y:S02]  /*9df0*/  SHFL.DOWN PT, R79, R248, 0x4, 0x1f ;  /* 0x08801f00f84f7f89 */ /* 0x00042400000e0000 */
.L_x_1789:
        /* <DEDUP_REMOVED lines=14> */
.L_x_1644:
[----:B------:R-:W-:Y:S05]  /*9ee0*/  BSYNC.RECONVERGENT B0 ;  /* 0x0000000000007941 */ /* 0x000fea0003800200 */
.L_x_1643:
[----:B------:R-:W-:Y:S01]  /*9ef0*/  UMOV UR17, 0xffffffff ;  /* 0xffffffff00117882 */ /* 0x000fe20000000000 */
[----:B------:R-:W-:Y:S02]  /*9f00*/  ISETP.GT.U32.AND P2, PT, R82, 0x17, PT ;  /* 0x000000175200780c */ /* 0x000fe40003f44070 */
[----:B------:R-:W-:Y:S11]  /*9f10*/  BRA.DIV UR17, `(.L_x_1645) ;  /* 0x0000006e11e47947 */ /* 0x000ff6000b800000 */
[----:B0-----:R0:W0:Y:S04]  /*9f20*/  SHFL.DOWN PT, R77, R245, 0x8, 0x1f ;  /* 0x09001f00f54d7f89 */ /* 0x00102800000e0000 */
[----:B------:R0:W0:Y:S04]  /*9f30*/  SHFL.DOWN PT, R78, R246, 0x8, 0x1f ;  /* 0x09001f00f64e7f89 */ /* 0x00002800000e0000 */
[----:B---3--:R3:W0:Y:S04]  /*9f40*/  SHFL.DOWN PT, R123, R247, 0x8, 0x1f ;  /* 0x09001f00f77b7f89 */ /* 0x00862800000e0000 */
[----:B------:R3:W0:Y:S02]  /*9f50*/  SHFL.DOWN PT, R79, R248, 0x8, 0x1f ;  /* 0x09001f00f84f7f89 */ /* 0x00062400000e0000 */
.L_x_1795:
        /* <DEDUP_REMOVED lines=14> */
.L_x_1647:
[----:B------:R-:W-:Y:S05]  /*a040*/  BSYNC.RECONVERGENT B0 ;  /* 0x0000000000007941 */ /* 0x000fea0003800200 */
.L_x_1646:
[----:B------:R-:W-:Y:S01]  /*a050*/  UMOV UR17, 0xffffffff ;  /* 0xffffffff00117882 */ /* 0x000fe20000000000 */
[----:B------:R-:W-:Y:S02]  /*a060*/  ISETP.GT.U32.AND P2, PT, R82, 0xf, PT ;  /* 0x0000000f5200780c */ /* 0x000fe40003f44070 */
[----:B------:R-:W-:Y:S11]  /*a070*/  BRA.DIV UR17, `(.L_x_1648) ;  /* 0x0000007211007947 */ /* 0x000ff6000b800000 */
[----:B0-----:R0:W0:Y:S04]  /*a080*/  SHFL.DOWN PT, R77, R245, 0x10, 0x1f ;  /* 0x0a001f00f54d7f89 */ /* 0x00102800000e0000 */
[----:B------:R0:W0:Y:S04]  /*a090*/  SHFL.DOWN PT, R78, R246, 0x10, 0x1f ;  /* 0x0a001f00f64e7f89 */ /* 0x00002800000e0000 */
[----:B------:R0:W0:Y:S04]  /*a0a0*/  SHFL.DOWN PT, R123, R247, 0x10, 0x1f ;  /* 0x0a001f00f77b7f89 */ /* 0x00002800000e0000 */
[----:B------:R0:W0:Y:S02]  /*a0b0*/  SHFL.DOWN PT, R79, R248, 0x10, 0x1f ;  /* 0x0a001f00f84f7f89 */ /* 0x00002400000e0000 */
.L_x_1801:
        /* <DEDUP_REMOVED lines=14> */
.L_x_1650:
[----:B------:R-:W-:Y:S05]  /*a1a0*/  BSYNC.RECONVERGENT B0 ;  /* 0x0000000000007941 */ /* 0x000fea0003800200 */
.L_x_1649:
        /* <DEDUP_REMOVED lines=25> */
.L_x_1815:
        /* <DEDUP_REMOVED lines=13> */
.L_x_1653:
[----:B------:R-:W-:Y:S05]  /*a410*/  BSYNC.RECONVERGENT B0 ;  /* 0x0000000000007941 */ /* 0x000fea0003800200 */
.L_x_1652:
        /* <DEDUP_REMOVED lines=14> */
[C---:B------:R-:W-:Y:S01]  /*a500*/  FFMA.FTZ R64, R68.reuse, R76, -R64 ;  /* 0x0000004c44407223 */ /* 0x040fe20000010840 */
        /* <DEDUP_REMOVED lines=9> */
[----:B------:R-:W-:-:S03]  /*a5a0*/  FFMA.FTZ R65, R68, R77, R65 ;  /* 0x0000004d44417223 */ /* 0x000fc60000010041 */
        /* <DEDUP_REMOVED lines=13> */
.L_x_1635:
[----:B------:R-:W-:Y:S05]  /*a680*/  WARPSYNC.ALL ;  /* 0x0000000000007948 */ /* 0x000fea0003800000 */
[----:B------:R-:W-:Y:S01]  /*a690*/  ISETP.NE.AND P0, PT, R190, RZ, PT ;  /* 0x000000ffbe00720c */ /* 0x000fe20003f05270 */
[----:B------:R-:W-:Y:S01]  /*a6a0*/  BAR.SYNC.DEFER_BLOCKING 0x0 ;  /* 0x0000000000007b1d */ /* 0x000fe20000010000 */
[----:B0-----:R-:W-:Y:S01]  /*a6b0*/  MOV R67, UR44 ;  /* 0x0000002c00437c02 */ /* 0x001fe20008000f00 */
[----:B------:R-:W-:Y:S01]  /*a6c0*/  FFMA.FTZ R68, R0, -R191, RZ ;  /* 0x800000bf00447223 */ /* 0x000fe200000100ff */
[----:B------:R-:W-:Y:S01]  /*a6d0*/  FMUL.FTZ R69, R32, R48 ;  /* 0x0000003020457220 */ /* 0x000fe20000410000 */
[----:B------:R-:W-:Y:S01]  /*a6e0*/  FMUL.FTZ R71, R29, R45 ;  /* 0x0000002d1d477220 */ /* 0x000fe20000410000 */
[----:B------:R-:W-:-:S07]  /*a6f0*/  FMUL.FTZ R77, R23, R39 ;  /* 0x00000027174d7220 */ /* 0x000fce0000410000 */
[----:B------:R-:W-:Y:S01]  /*a700*/  VOTEU.ALL UP0, P0 ;  /* 0x0000000000ff7886 */ /* 0x000fe20000000000 */
[----:B------:R-:W-:Y:S01]  /*a710*/  FFMA.FTZ R68, R17, -R193, R68 ;  /* 0x800000c111447223 */ /* 0x000fe20000010044 */
[----:B------:R-:W-:Y:S01]  /*a720*/  FFMA.FTZ R193, R100, -R69, R193 ;  /* 0x8000004564c17223 */ /* 0x000fe200000100c1 */
[----:B------:R-:W-:Y:S01]  /*a730*/  FMUL.FTZ R78, R22, R38 ;  /* 0x00000026164e7220 */ /* 0x000fe20000410000 */
[----:B------:R-:W-:Y:S01]  /*a740*/  FMUL.FTZ R123, R18, R34 ;  /* 0x00000022127b7220 */ /* 0x000fe20000410000 */
[----:B------:R-:W-:Y:S01]  /*a750*/  @!UP0 ULEA UR17, UR8, UR16, 0x4 ;  /* 0x0000001008118291 */ /* 0x000fe2000f8e20ff */
[----:B------:R-:W-:Y:S01]  /*a760*/  FFMA.FTZ R70, R16, -R195, R68 ;  /* 0x800000c310467223 */ /* 0x000fe20000010044 */
[----:B------:R-:W-:Y:S01]  /*a770*/  FMUL.FTZ R68, R30, R46 ;  /* 0x0000002e1e447220 */ /* 0x000fe20000410000 */
[----:B------:R-:W-:Y:S02]  /*a780*/  BSSY.RECONVERGENT B0, `(.L_x_1654) ;  /* 0x00001d4000007945 */ /* 0x000fe40003800200 */
[----:B------:R-:W-:Y:S01]  /*a790*/  FFMA.FTZ R70, R15, -R197, R70 ;  /* 0x800000c50f467223 */ /* 0x000fe20000010046 */
[----:B------:R0:W1:Y:S04]  /*a7a0*/  LDS.64 R60, [R189+0x6d88] ;  /* 0x006d8800bd3c7984 */ /* 0x0000680000000a00 */
[----:B------:R2:W-:Y:S01]  /*a7b0*/  @!P0 STS.128 [UR17+0x8b80], R72 ;  /* 0x008b8048ff008988 */ /* 0x0005e20008000c11 */
[----:B------:R-:W-:Y:S01]  /*a7c0*/  ULEA UR17, UR20, 0xfffff000, 0xc ;  /* 0xfffff00014117891 */ /* 0x000fe2000f8e60ff */
[----:B0-----:R-:W-:-:S03]  /*a7d0*/  IADD3 R189, PT, PT, R190, 0x100, RZ ;  /* 0x00000100bebd7810 */ /* 0x001fc60007ffe0ff */
[----:B------:R-:W-:Y:S02]  /*a7e0*/  USHF.R.S32.HI UR29, URZ, 0x1f, UR17 ;  /* 0x0000001fff1d7899 */ /* 0x000fe40008011411 */
[----:B------:R-:W-:-:S04]  /*a7f0*/  LOP3.LUT R62, R190, UR17, RZ, 0xfc, !PT ;  /* 0x00000011be3e7c12 */ /* 0x000fc8000f8efcff */
[----:B------:R-:W-:Y:S01]  /*a800*/  MOV R63, UR29 ;  /* 0x0000001d003f7c02 */ /* 0x000fe20008000f00 */
[----:B------:R-:W-:Y:S01]  /*a810*/  UMOV UR29, UR14 ;  /* 0x0000000e001d7c82 */ /* 0x000fe20008000000 */
[----:B--2---:R-:W-:Y:S01]  /*a820*/  FFMA.FTZ R72, R14, -R199, R70 ;  /* 0x800000c70e487223 */ /* 0x004fe20000010046 */
[----:B------:R-:W-:Y:S01]  /*a830*/  FMUL.FTZ R73, R27, R43 ;  /* 0x0000002b1b497220 */ /* 0x000fe20000410000 */
[----:B------:R-:W-:Y:S01]  /*a840*/  IMAD.WIDE.U32 R66, R67, UR8, R62 ;  /* 0x0000000843427c25 */ /* 0x000fe2000f8e003e */
[----:B------:R-:W-:-:S03]  /*a850*/  MOV R63, UR45 ;  /* 0x0000002d003f7c02 */ /* 0x000fc60008000f00 */
[----:B------:R-:W-:Y:S01]  /*a860*/  FFMA.FTZ R72, R13, -R201, R72 ;  /* 0x800000c90d487223 */ /* 0x000fe20000010048 */
[----:B------:R-:W-:Y:S01]  /*a870*/  FMUL.FTZ R75, R25, R41 ;  /* 0x00000029194b7220 */ /* 0x000fe20000410000 */
[----:B------:R-:W-:Y:S01]  /*a880*/  FMUL.FTZ R70, R28, R44 ;  /* 0x0000002c1c467220 */ /* 0x000fe20000410000 */
[----:B------:R-:W-:Y:S01]  /*a890*/  LEA R64, P2, R66, UR10, 0x2 ;  /* 0x0000000a42407c11 */ /* 0x000fe2000f8410ff */
[----:B------:R-:W-:Y:S02]  /*a8a0*/  IMAD R63, R63, UR8, R67 ;  /* 0x000000083f3f7c24 */ /* 0x000fe4000f8e0243 */
[----:B------:R-:W-:Y:S01]  /*a8b0*/  FFMA.FTZ R74, R12, -R203, R72 ;  /* 0x800000cb0c4a7223 */ /* 0x000fe20000010048 */
[----:B------:R-:W-:Y:S02]  /*a8c0*/  FMUL.FTZ R72, R26, R42 ;  /* 0x0000002a1a487220 */ /* 0x000fe40000410000 */
[----:B------:R-:W-:Y:S01]  /*a8d0*/  LEA.HI.X R65, R66, UR11, R63, 0x2, P2 ;  /* 0x0000000b42417c11 */ /* 0x000fe200090f143f */
[----:B------:R-:W-:-:S04]  /*a8e0*/  FFMA.FTZ R74, R11, -R205, R74 ;  /* 0x800000cd0b4a7223 */ /* 0x000fc8000001004a */
[----:B------:R-:W-:Y:S01]  /*a8f0*/  FFMA.FTZ R76, R10, -R207, R74 ;  /* 0x800000cf0a4c7223 */ /* 0x000fe2000001004a */
[----:B------:R-:W-:Y:S01]  /*a900*/  FMUL.FTZ R74, R24, R40 ;  /* 0x00000028184a7220 */ /* 0x000fe20000410000 */
[-C--:B-1----:R-:W-:Y:S01]  /*a910*/  FMUL.FTZ R63, R61, R107.reuse ;  /* 0x0000006b3d3f7220 */ /* 0x082fe20000410000 */
[C---:B------:R-:W-:Y:S01]  /*a920*/  FMUL.FTZ R66, R60.reuse, R107 ;  /* 0x0000006b3c427220 */ /* 0x040fe20000410000 */
[----:B------:R-:W-:Y:S02]  /*a930*/  FFMA.FTZ R76, R9, -R209, R76 ;  /* 0x800000d1094c7223 */ /* 0x000fe4000001004c */
[----:B------:R-:W-:Y:S01]  /*a940*/  FFMA.FTZ R63, R60, R106, R63 ;  /* 0x0000006a3c3f7223 */ /* 0x000fe2000001003f */
[----:B------:R-:W-:Y:S01]  /*a950*/  FFMA.FTZ R60, R0, R192, RZ ;  /* 0x000000c0003c7223 */ /* 0x000fe200000100ff */
[----:B------:R-:W-:Y:S01]  /*a960*/  FFMA.FTZ R61, R61, R106, -R66 ;  /* 0x0000006a3d3d7223 */ /* 0x000fe20000010842 */
[----:B------:R-:W-:Y:S01]  /*a970*/  FFMA.FTZ R76, R8, -R211, R76 ;  /* 0x800000d3084c7223 */ /* 0x000fe2000001004c */
[----:B------:R-:W-:Y:S01]  /*a980*/  FADD.FTZ R63, R124, R63 ;  /* 0x0000003f7c3f7221 */ /* 0x000fe20000010000 */
[----:B------:R-:W-:Y:S01]  /*a990*/  FFMA.FTZ R67, R17, R194, R60 ;  /* 0x000000c211437223 */ /* 0x000fe2000001003c */
[----:B------:R-:W-:Y:S01]  /*a9a0*/  FFMA.FTZ R194, -R101, R69, R194 ;  /* 0x0000004565c27223 */ /* 0x000fe200000101c2 */
[----:B------:R-:W-:Y:S01]  /*a9b0*/  FMUL.FTZ R69, R31, R47 ;  /* 0x0000002f1f457220 */ /* 0x000fe20000410000 */
[----:B------:R-:W-:Y:S01]  /*a9c0*/  FADD.FTZ R107, R170, R61 ;  /* 0x0000003daa6b7221 */ /* 0x000fe20000010000 */
[----:B------:R-:W-:Y:S01]  /*a9d0*/  FFMA.FTZ R60, R16, R196, R67 ;  /* 0x000000c4103c7223 */ /* 0x000fe20000010043 */
[----:B------:R-:W-:Y:S01]  /*a9e0*/  FFMA.FTZ R106, R7, -R213, R76 ;  /* 0x800000d5076a7223 */ /* 0x000fe2000001004c */
[-C--:B------:R-:W-:Y:S01]  /*a9f0*/  FFMA.FTZ R196, -R99, R69.reuse, R196 ;  /* 0x0000004563c47223 */ /* 0x080fe200000101c4 */
[----:B------:R-:W-:Y:S01]  /*aa00*/  FFMA.FTZ R67, R98, -R69, R195 ;  /* 0x8000004562437223 */ /* 0x000fe200000100c3 */
[----:B------:R-:W-:Y:S01]  /*aa10*/  FFMA.FTZ R69, R15, R198, R60 ;  /* 0x000000c60f457223 */ /* 0x000fe2000001003c */
[C---:B------:R-:W-:Y:S01]  /*aa20*/  FMUL.FTZ R76, R140.reuse, R63 ;  /* 0x0000003f8c4c7220 */ /* 0x040fe20000410000 */
[----:B------:R-:W-:Y:S01]  /*aa30*/  FMUL.FTZ R140, R140, R107 ;  /* 0x0000006b8c8c7220 */ /* 0x000fe20000410000 */
[----:B------:R-:W-:Y:S01]  /*aa40*/  FFMA.FTZ R124, R6, -R215, R106 ;  /* 0x800000d7067c7223 */ /* 0x000fe2000001006a */
[----:B------:R-:W-:Y:S01]  /*aa50*/  FFMA.FTZ R60, R14, R200, R69 ;  /* 0x000000c80e3c7223 */ /* 0x000fe20000010045 */
[-C--:B------:R-:W-:Y:S01]  /*aa60*/  FFMA.FTZ R200, -R95, R71.reuse, R200 ;  /* 0x000000475fc87223 */ /* 0x080fe200000101c8 */
[----:B------:R-:W-:Y:S01]  /*aa70*/  FFMA.FTZ R69, R94, -R71, R199 ;  /* 0x800000475e457223 */ /* 0x000fe200000100c7 */
[----:B------:R-:W-:Y:S01]  /*aa80*/  FMUL.FTZ R61, R21, R37 ;  /* 0x00000025153d7220 */ /* 0x000fe20000410000 */
[----:B------:R-:W-:Y:S01]  /*aa90*/  FFMA.FTZ R71, R13, R202, R60 ;  /* 0x000000ca0d477223 */ /* 0x000fe2000001003c */
[----:B------:R-:W-:Y:S01]  /*aaa0*/  FMUL.FTZ R66, R33, R49 ;  /* 0x0000003121427220 */ /* 0x000fe20000410000 */
[-C--:B------:R-:W-:Y:S01]  /*aab0*/  FFMA.FTZ R198, -R97, R68.reuse, R198 ;  /* 0x0000004461c67223 */ /* 0x080fe200000101c6 */
[----:B------:R-:W-:Y:S01]  /*aac0*/  FFMA.FTZ R68, R96, -R68, R197 ;  /* 0x8000004460447223 */ /* 0x000fe200000100c5 */
[----:B------:R-:W-:Y:S01]  /*aad0*/  FFMA.FTZ R60, R12, R204, R71 ;  /* 0x000000cc0c3c7223 */ /* 0x000fe20000010047 */
[-C--:B------:R-:W-:Y:S01]  /*aae0*/  FFMA.FTZ R204, -R91, R73.reuse, R204 ;  /* 0x000000495bcc7223 */ /* 0x080fe200000101cc */
[----:B------:R-:W-:Y:S01]  /*aaf0*/  FFMA.FTZ R71, R90, -R73, R203 ;  /* 0x800000495a477223 */ /* 0x000fe200000100cb */
        /* <DEDUP_REMOVED lines=8> */
[----:B------:R-:W-:Y:S01]  /*ab80*/  FFMA.FTZ R202, -R93, R70, R202 ;  /* 0x000000465dca7223 */ /* 0x000fe200000101ca */
[----:B------:R-:W-:Y:S01]  /*ab90*/  FFMA.FTZ R75, R9, R210, R60 ;  /* 0x000000d2094b7223 */ /* 0x000fe2000001003c */
[-C--:B------:R-:W-:Y:S01]  /*aba0*/  FFMA.FTZ R210, -R85, R74.reuse, R210 ;  /* 0x0000004a55d27223 */ /* 0x080fe200000101d2 */
[----:B------:R-:W-:Y:S01]  /*abb0*/  FFMA.FTZ R74, R84, -R74, R209 ;  /* 0x8000004a544a7223 */ /* 0x000fe200000100d1 */
[----:B------:R-:W-:Y:S01]  /*abc0*/  FFMA.FTZ R70, R92, -R70, R201 ;  /* 0x800000465c467223 */ /* 0x000fe200000100c9 */
[----:B------:R-:W-:Y:S01]  /*abd0*/  FFMA.FTZ R60, R8, R212, R75 ;  /* 0x000000d4083c7223 */ /* 0x000fe2000001004b */
[-C--:B------:R-:W-:Y:S01]  /*abe0*/  FFMA.FTZ R212, -R83, R77.reuse, R212 ;  /* 0x0000004d53d47223 */ /* 0x080fe200000101d4 */
[----:B------:R-:W-:-:S02]  /*abf0*/  FFMA.FTZ R75, R104, -R77, R211 ;  /* 0x8000004d684b7223 */ /* 0x000fc400000100d3 */
[----:B------:R-:W-:Y:S01]  /*ac00*/  FFMA.FTZ R77, R7, R214, R60 ;  /* 0x000000d6074d7223 */ /* 0x000fe2000001003c */
[-C--:B------:R-:W-:Y:S01]  /*ac10*/  FFMA.FTZ R214, -R171, R78.reuse, R214 ;  /* 0x0000004eabd67223 */ /* 0x080fe200000101d6 */
[----:B------:R-:W-:Y:S01]  /*ac20*/  FFMA.FTZ R60, R172, -R78, R213 ;  /* 0x8000004eac3c7223 */ /* 0x000fe200000100d5 */
[C---:B------:R-:W-:Y:S01]  /*ac30*/  FFMA.FTZ R78, R141.reuse, R107, -R76 ;  /* 0x0000006b8d4e7223 */ /* 0x040fe2000001084c */
[----:B------:R-:W-:Y:S01]  /*ac40*/  FFMA.FTZ R76, R141, R63, R140 ;  /* 0x0000003f8d4c7223 */ /* 0x000fe2000001008c */
[----:B------:R-:W-:Y:S01]  /*ac50*/  FFMA.FTZ R122, R6, R216, R77 ;  /* 0x000000d8067a7223 */ /* 0x000fe2000001004d */
[----:B------:R-:W-:Y:S01]  /*ac60*/  FMUL.FTZ R140, R63, UR18 ;  /* 0x000000123f8c7c20 */ /* 0x000fe20008410000 */
[----:B------:R-:W-:Y:S01]  /*ac70*/  FADD.FTZ R105, R105, R78 ;  /* 0x0000004e69697221 */ /* 0x000fe20000010000 */
[----:B------:R-:W-:Y:S01]  /*ac80*/  FADD.FTZ R76, R125, R76 ;  /* 0x0000004c7d4c7221 */ /* 0x000fe20000010000 */
[----:B------:R-:W-:Y:S01]  /*ac90*/  FFMA.FTZ R79, R5, R218, R122 ;  /* 0x000000da054f7223 */ /* 0x000fe2000001007a */
[----:B------:R-:W-:-:S02]  /*aca0*/  HFMA2 R125, -RZ, RZ, 0, 7.8678131103515625e-06 ;  /* 0x00000084ff7d7431 */ /* 0x000fc400000001ff */
[C---:B------:R-:W-:Y:S01]  /*acb0*/  FMUL.FTZ R78, R142.reuse, R105 ;  /* 0x000000698e4e7220 */ /* 0x040fe20000410000 */
[-C--:B------:R-:W-:Y:S01]  /*acc0*/  FMUL.FTZ R142, R142, R76.reuse ;  /* 0x0000004c8e8e7220 */ /* 0x080fe20000410000 */
[C---:B------:R-:W-:Y:S01]  /*acd0*/  FMUL.FTZ R141, R19.reuse, R35 ;  /* 0x00000023138d7220 */ /* 0x040fe20000410000 */
[-C--:B------:R-:W-:Y:S01]  /*ace0*/  FMUL.FTZ R170, R19, R105.reuse ;  /* 0x0000006913aa7220 */ /* 0x080fe20000410000 */
[C---:B------:R-:W-:Y:S01]  /*acf0*/  FFMA.FTZ R77, R143.reuse, R76, R78 ;  /* 0x0000004c8f4d7223 */ /* 0x040fe2000001004e */
[----:B------:R-:W-:Y:S01]  /*ad00*/  FFMA.FTZ R143, R143, R105, -R142 ;  /* 0x000000698f8f7223 */ /* 0x000fe2000001088e */
[C---:B------:R-:W-:Y:S01]  /*ad10*/  FFMA.FTZ R142, R180.reuse, -R123, R221 ;  /* 0x8000007bb48e7223 */ /* 0x040fe200000100dd */
[----:B------:R-:W-:Y:S01]  /*ad20*/  FMUL.FTZ R180, R180, R107 ;  /* 0x0000006bb4b47220 */ /* 0x000fe20000410000 */
[----:B------:R-:W-:Y:S01]  /*ad30*/  FADD.FTZ R126, R126, R77 ;  /* 0x0000004d7e7e7221 */ /* 0x000fe20000010000 */
[----:B------:R-:W-:Y:S01]  /*ad40*/  FADD.FTZ R77, R108, R143 ;  /* 0x0000008f6c4d7221 */ /* 0x000fe20000010000 */
[----:B------:R-:W-:Y:S01]  /*ad50*/  FFMA.FTZ R108, R5, -R217, R124 ;  /* 0x800000d9056c7223 */ /* 0x000fe2000001007c */
[----:B------:R-:W-:Y:S01]  /*ad60*/  FMUL.FTZ R143, R18, R107 ;  /* 0x0000006b128f7220 */ /* 0x000fe20000410000 */
[----:B------:R-:W-:-:S02]  /*ad70*/  IMAD R125, R190, R125, UR16 ;  /* 0x00000010be7d7e24 */ /* 0x000fc4000f8e027d */
[C---:B------:R-:W-:Y:S01]  /*ad80*/  FMUL.FTZ R106, R144.reuse, R77 ;  /* 0x0000004d906a7220 */ /* 0x040fe20000410000 */
[----:B------:R-:W-:Y:S01]  /*ad90*/  FMUL.FTZ R144, R144, R126 ;  /* 0x0000007e90907220 */ /* 0x000fe20000410000 */
[----:B------:R-:W-:Y:S01]  /*ada0*/  FMUL.FTZ R78, R20, R36 ;  /* 0x00000024144e7220 */ /* 0x000fe20000410000 */
        /* <DEDUP_REMOVED lines=8> */
[----:B------:R-:W-:Y:S01]  /*ae30*/  FMUL.FTZ R144, R142, R143 ;  /* 0x0000008f8e907220 */ /* 0x000fe20000410000 */
[----:B------:R-:W-:Y:S01]  /*ae40*/  FFMA.FTZ R220, -R177, R141, R220 ;  /* 0x0000008db1dc7223 */ /* 0x000fe200000101dc */
[C---:B------:R-:W-:Y:S01]  /*ae50*/  FMUL.FTZ R122, R146.reuse, R109 ;  /* 0x0000006d927a7220 */ /* 0x040fe20000410000 */
[-C--:B------:R-:W-:Y:S01]  /*ae60*/  FMUL.FTZ R146, R146, R124.reuse ;  /* 0x0000007c92927220 */ /* 0x080fe20000410000 */
[C---:B------:R-:W-:Y:S01]  /*ae70*/  FFMA.FTZ R141, R178.reuse, -R141, R219 ;  /* 0x8000008db28d7223 */ /* 0x040fe200000100db */
[----:B------:R-:W-:Y:S01]  /*ae80*/  FMUL.FTZ R178, R178, R105 ;  /* 0x00000069b2b27220 */ /* 0x000fe20000410000 */
[----:B------:R-:W-:Y:S01]  /*ae90*/  FFMA.FTZ R127, R147, R124, R122 ;  /* 0x0000007c937f7223 */ /* 0x000fe2000001007a */
[C---:B------:R-:W-:Y:S01]  /*aea0*/  FMUL.FTZ R122, R107.reuse, UR18 ;  /* 0x000000126b7a7c20 */ /* 0x040fe20008410000 */
[----:B------:R-:W-:Y:S01]  /*aeb0*/  FFMA.FTZ R107, R107, UR19, -R140 ;  /* 0x000000136b6b7c23 */ /* 0x000fe2000801088c */
[----:B------:R-:W-:Y:S01]  /*aec0*/  FFMA.FTZ R147, R147, R109, -R146 ;  /* 0x0000006d93937223 */ /* 0x000fe20000010892 */
[----:B------:R-:W-:Y:S01]  /*aed0*/  FADD.FTZ R128, R128, R127 ;  /* 0x0000007f80807221 */ /* 0x000fe20000010000 */
[----:B------:R-:W-:Y:S01]  /*aee0*/  FFMA.FTZ R122, R63, UR19, R122 ;  /* 0x000000133f7a7c23 */ /* 0x000fe2000801007a */
[----:B------:R-:W-:Y:S01]  /*aef0*/  FMUL.FTZ R63, R18, R63 ;  /* 0x0000003f123f7220 */ /* 0x000fe20000410000 */
[----:B------:R-:W-:Y:S01]  /*af00*/  FMUL.FTZ R140, R142, R107 ;  /* 0x0000006b8e8c7220 */ /* 0x000fe20000410000 */
[----:B------:R-:W-:Y:S01]  /*af10*/  FMUL.FTZ R180, R34, R143 ;  /* 0x0000008f22b47220 */ /* 0x000fe20000410000 */
[----:B------:R-:W-:Y:S01]  /*af20*/  FFMA.FTZ R218, -R175, R78, R218 ;  /* 0x0000004eafda7223 */ /* 0x000fe200000101da */
[-C--:B------:R-:W-:Y:S01]  /*af30*/  FMUL.FTZ R142, R142, R63.reuse ;  /* 0x0000003f8e8e7220 */ /* 0x080fe20000410000 */
[CC--:B------:R-:W-:Y:S01]  /*af40*/  FFMA.FTZ R123, R79.reuse, R63.reuse, R144 ;  /* 0x0000003f4f7b7223 */ /* 0x0c0fe20000010090 */
[----:B------:R-:W-:Y:S01]  /*af50*/  FMUL.FTZ R146, R34, R63 ;  /* 0x0000003f22927220 */ /* 0x000fe20000410000 */
[----:B------:R-:W-:Y:S01]  /*af60*/  FADD.FTZ R63, R110, R147 ;  /* 0x000000936e3f7221 */ /* 0x000fe20000010000 */
[----:B------:R-:W-:Y:S01]  /*af70*/  FFMA.FTZ R107, R79, R143, -R142 ;  /* 0x0000008f4f6b7223 */ /* 0x000fe2000001088e */
[----:B------:R-:W-:Y:S01]  /*af80*/  FMUL.FTZ R144, R76, UR18 ;  /* 0x000000124c907c20 */ /* 0x000fe20008410000 */
[----:B------:R-:W-:Y:S01]  /*af90*/  FMUL.FTZ R143, R141, R170 ;  /* 0x000000aa8d8f7220 */ /* 0x000fe20000410000 */
[CC--:B------:R-:W-:Y:S01]  /*afa0*/  FMUL.FTZ R110, R148.reuse, R63.reuse ;  /* 0x0000003f946e7220 */ /* 0x0c0fe20000410000 */
[-C--:B------:R-:W-:Y:S01]  /*afb0*/  FMUL.FTZ R148, R148, R128.reuse ;  /* 0x0000008094947220 */ /* 0x080fe20000410000 */
[----:B------:R0:W-:Y:S01]  /*afc0*/  STS [R125+0x2178], R146 ;  /* 0x002178927d007388 */ /* 0x0001e20000000800 */
[----:B------:R-:W-:Y:S01]  /*afd0*/  FFMA.FTZ R144, R105, UR19, -R144 ;  /* 0x0000001369907c23 */ /* 0x000fe20008010890 */
[C---:B------:R-:W-:Y:S01]  /*afe0*/  FFMA.FTZ R142, R149.reuse, R128, R110 ;  /* 0x00000080958e7223 */ /* 0x040fe2000001006e */
[----:B------:R-:W-:Y:S01]  /*aff0*/  FFMA.FTZ R148, R149, R63, -R148 ;  /* 0x0000003f95947223 */ /* 0x000fe20000010894 */
[----:B------:R-:W-:Y:S01]  /*b000*/  FFMA.FTZ R110, R177, R76, R178 ;  /* 0x0000004cb16e7223 */ /* 0x000fe200000100b2 */
[----:B------:R-:W-:Y:S01]  /*b010*/  FFMA.FTZ R78, R176, -R78, R217 ;  /* 0x8000004eb04e7223 */ /* 0x000fe200000100d9 */
[----:B------:R-:W-:Y:S01]  /*b020*/  FADD.FTZ R142, R129, R142 ;  /* 0x0000008e818e7221 */ /* 0x000fe20000010000 */
[----:B------:R-:W-:Y:S01]  /*b030*/  FMUL.FTZ R129, R105, UR18 ;  /* 0x0000001269817c20 */ /* 0x000fe20008410000 */
[----:B------:R-:W-:Y:S01]  /*b040*/  FADD.FTZ R127, R111, R148 ;  /* 0x000000946f7f7221 */ /* 0x000fe20000010000 */
[----:B------:R-:W-:Y:S01]  /*b050*/  FMUL.FTZ R111, R141, R144 ;  /* 0x000000908d6f7220 */ /* 0x000fe20000410000 */
[----:B0-----:R-:W-:Y:S01]  /*b060*/  FMUL.FTZ R146, R19, R76 ;  /* 0x0000004c13927220 */ /* 0x001fe20000410000 */
[----:B------:R-:W-:Y:S01]  /*b070*/  FFMA.FTZ R105, R76, UR19, R129 ;  /* 0x000000134c697c23 */ /* 0x000fe20008010081 */
[C---:B------:R-:W-:Y:S01]  /*b080*/  FMUL.FTZ R76, R150.reuse, R142 ;  /* 0x0000008e964c7220 */ /* 0x040fe20000410000 */
[-C--:B------:R-:W-:Y:S01]  /*b090*/  FMUL.FTZ R129, R150, R127.reuse ;  /* 0x0000007f96817220 */ /* 0x080fe20000410000 */
[-C--:B------:R-:W-:Y:S01]  /*b0a0*/  FMUL.FTZ R145, R141, R146.reuse ;  /* 0x000000928d917220 */ /* 0x080fe20000410000 */
[----:B------:R-:W-:Y:S01]  /*b0b0*/  FMUL.FTZ R148, R35, R146 ;  /* 0x0000009223947220 */ /* 0x000fe20000410000 */
[C---:B------:R-:W-:Y:S01]  /*b0c0*/  FFMA.FTZ R141, R151.reuse, R127, -R76 ;  /* 0x0000007f978d7223 */ /* 0x040fe2000001084c */
[----:B------:R-:W-:Y:S01]  /*b0d0*/  FFMA.FTZ R151, R151, R142, R129 ;  /* 0x0000008e97977223 */ /* 0x000fe20000010081 */
[----:B------:R-:W-:Y:S01]  /*b0e0*/  FFMA.FTZ R76, R220, R146, R143 ;  /* 0x00000092dc4c7223 */ /* 0x000fe2000001008f */
[----:B------:R-:W-:Y:S01]  /*b0f0*/  FMUL.FTZ R146, R126, UR18 ;  /* 0x000000127e927c20 */ /* 0x000fe20008410000 */
[----:B------:R-:W-:Y:S01]  /*b100*/  FADD.FTZ R129, R112, R141 ;  /* 0x0000008d70817221 */ /* 0x000fe20000010000 */
[----:B------:R-:W-:Y:S01]  /*b110*/  FADD.FTZ R130, R130, R151 ;  /* 0x0000009782827221 */ /* 0x000fe20000010000 */
[----:B------:R-:W-:Y:S01]  /*b120*/  FMUL.FTZ R176, R176, R77 ;  /* 0x0000004db0b07220 */ /* 0x000fe20000410000 */
[----:B------:R-:W-:Y:S01]  /*b130*/  FFMA.FTZ R141, R77, UR19, -R146 ;  /* 0x000000134d8d7c23 */ /* 0x000fe20008010892 */
[C---:B------:R-:W-:Y:S01]  /*b140*/  FMUL.FTZ R144, R152.reuse, R129 ;  /* 0x0000008198907220 */ /* 0x040fe20000410000 */
[----:B------:R-:W-:Y:S01]  /*b150*/  FMUL.FTZ R152, R152, R130 ;  /* 0x0000008298987220 */ /* 0x000fe20000410000 */
[----:B------:R-:W-:Y:S01]  /*b160*/  FFMA.FTZ R112, R220, R170, -R145 ;  /* 0x000000aadc707223 */ /* 0x000fe20000010891 */
[C---:B------:R-:W-:Y:S01]  /*b170*/  FMUL.FTZ R147, R20.reuse, R77 ;  /* 0x0000004d14937220 */ /* 0x040fe20000410000 */
[C---:B------:R-:W-:Y:S01]  /*b180*/  FFMA.FTZ R144, R153.reuse, R130, R144 ;  /* 0x0000008299907223 */ /* 0x040fe20000010090 */
[----:B------:R-:W-:Y:S01]  /*b190*/  FFMA.FTZ R152, R153, R129, -R152 ;  /* 0x0000008199987223 */ /* 0x000fe20000010898 */
[-C--:B------:R-:W-:Y:S01]  /*b1a0*/  FFMA.FTZ R175, R175, R126.reuse, R176 ;  /* 0x0000007eafaf7223 */ /* 0x080fe200000100b0 */
[----:B------:R-:W-:Y:S01]  /*b1b0*/  FMUL.FTZ R145, R20, R126 ;  /* 0x0000007e14917220 */ /* 0x000fe20000410000 */
[----:B------:R-:W-:Y:S01]  /*b1c0*/  FADD.FTZ R144, R131, R144 ;  /* 0x0000009083907221 */ /* 0x000fe20000010000 */
[----:B------:R-:W-:Y:S01]  /*b1d0*/  FMUL.FTZ R131, R77, UR18 ;  /* 0x000000124d837c20 */ /* 0x000fe20008410000 */
[----:B------:R-:W-:Y:S01]  /*b1e0*/  FADD.FTZ R113, R113, R152 ;  /* 0x0000009871717221 */ /* 0x000fe20000010000 */
[----:B------:R0:W-:Y:S01]  /*b1f0*/  STS [R125+0x2170], R148 ;  /* 0x002170947d007388 */ /* 0x0001e20000000800 */
[----:B------:R-:W-:Y:S01]  /*b200*/  FMUL.FTZ R150, R36, R145 ;  /* 0x0000009124967220 */ /* 0x000fe20000410000 */
[----:B------:R-:W-:Y:S01]  /*b210*/  FFMA.FTZ R77, R126, UR19, R131 ;  /* 0x000000137e4d7c23 */ /* 0x000fe20008010083 */
[-C--:B------:R-:W-:Y:S01]  /*b220*/  FMUL.FTZ R126, R154, R144.reuse ;  /* 0x000000909a7e7220 */ /* 0x080fe20000410000 */
[----:B------:R-:W-:Y:S01]  /*b230*/  FMUL.FTZ R131, R78, R141 ;  /* 0x0000008d4e837220 */ /* 0x000fe20000410000 */
[----:B------:R-:W-:Y:S01]  /*b240*/  FMUL.FTZ R141, R154, R113 ;  /* 0x000000719a8d7220 */ /* 0x000fe20000410000 */
[----:B------:R-:W-:Y:S01]  /*b250*/  FFMA.FTZ R61, R174, -R61, R215 ;  /* 0x8000003dae3d7223 */ /* 0x000fe200000100d7 */
[----:B------:R-:W-:Y:S01]  /*b260*/  FFMA.FTZ R143, R155, R113, -R126 ;  /* 0x000000719b8f7223 */ /* 0x000fe2000001087e */
[-C--:B------:R-:W-:Y:S01]  /*b270*/  FMUL.FTZ R152, R21, R109.reuse ;  /* 0x0000006d15987220 */ /* 0x080fe20000410000 */
[----:B------:R-:W-:Y:S01]  /*b280*/  FFMA.FTZ R155, R155, R144, R141 ;  /* 0x000000909b9b7223 */ /* 0x000fe2000001008d */
[----:B0-----:R-:W-:Y:S01]  /*b290*/  FMUL.FTZ R148, R124, UR18 ;  /* 0x000000127c947c20 */ /* 0x001fe20008410000 */
[----:B------:R-:W-:Y:S01]  /*b2a0*/  FADD.FTZ R141, R114, R143 ;  /* 0x0000008f728d7221 */ /* 0x000fe20000010000 */
[----:B------:R-:W-:Y:S01]  /*b2b0*/  FMUL.FTZ R114, R174, R109 ;  /* 0x0000006dae727220 */ /* 0x000fe20000410000 */
[----:B------:R-:W-:Y:S01]  /*b2c0*/  FADD.FTZ R132, R132, R155 ;  /* 0x0000009b84847221 */ /* 0x000fe20000010000 */
[----:B------:R-:W-:Y:S01]  /*b2d0*/  FMUL.FTZ R143, R109, UR18 ;  /* 0x000000126d8f7c20 */ /* 0x000fe20008410000 */
[----:B------:R-:W-:Y:S01]  /*b2e0*/  FMUL.FTZ R146, R156, R141 ;  /* 0x0000008d9c927220 */ /* 0x000fe20000410000 */
[----:B------:R-:W-:Y:S01]  /*b2f0*/  FMUL.FTZ R151, R78, R145 ;  /* 0x000000914e977220 */ /* 0x000fe20000410000 */
[-C--:B------:R-:W-:Y:S01]  /*b300*/  FMUL.FTZ R156, R156, R132.reuse ;  /* 0x000000849c9c7220 */ /* 0x080fe20000410000 */
[----:B------:R0:W-:Y:S01]  /*b310*/  STS [R125+0x2168], R150 ;  /* 0x002168967d007388 */ /* 0x0001e20000000800 */
[----:B------:R-:W-:Y:S01]  /*b320*/  FFMA.FTZ R146, R157, R132, R146 ;  /* 0x000000849d927223 */ /* 0x000fe20000010092 */
[----:B------:R-:W-:Y:S01]  /*b330*/  FFMA.FTZ R148, R109, UR19, -R148 ;  /* 0x000000136d947c23 */ /* 0x000fe20008010894 */
[----:B------:R-:W-:Y:S01]  /*b340*/  FFMA.FTZ R156, R157, R141, -R156 ;  /* 0x0000008d9d9c7223 */ /* 0x000fe2000001089c */
[----:B------:R-:W-:Y:S01]  /*b350*/  FFMA.FTZ R114, R173, R124, R114 ;  /* 0x0000007cad727223 */ /* 0x000fe20000010072 */
[----:B------:R-:W-:Y:S01]  /*b360*/  FADD.FTZ R146, R133, R146 ;  /* 0x0000009285927221 */ /* 0x000fe20000010000 */
[----:B------:R-:W-:Y:S01]  /*b370*/  FFMA.FTZ R109, R124, UR19, R143 ;  /* 0x000000137c6d7c23 */ /* 0x000fe2000801008f */
[----:B------:R-:W-:Y:S01]  /*b380*/  FADD.FTZ R115, R115, R156 ;  /* 0x0000009c73737221 */ /* 0x000fe20000010000 */
[----:B------:R-:W-:Y:S01]  /*b390*/  FMUL.FTZ R143, R61, R152 ;  /* 0x000000983d8f7220 */ /* 0x000fe20000410000 */
[----:B------:R-:W-:Y:S01]  /*b3a0*/  FMUL.FTZ R149, R78, R147 ;  /* 0x000000934e957220 */ /* 0x000fe20000410000 */
[----:B0-----:R-:W-:Y:S01]  /*b3b0*/  FMUL.FTZ R150, R21, R124 ;  /* 0x0000007c15967220 */ /* 0x001fe20000410000 */
[C---:B------:R-:W-:Y:S01]  /*b3c0*/  FMUL.FTZ R124, R158.reuse, R115 ;  /* 0x000000739e7c7220 */ /* 0x040fe20000410000 */
[----:B------:R-:W-:Y:S01]  /*b3d0*/  FMUL.FTZ R158, R158, R146 ;  /* 0x000000929e9e7220 */ /* 0x000fe20000410000 */
[-C--:B------:R-:W-:Y:S01]  /*b3e0*/  FFMA.FTZ R126, R218, R147.reuse, -R151 ;  /* 0x00000093da7e7223 */ /* 0x080fe20000010897 */
[----:B------:R-:W-:Y:S01]  /*b3f0*/  FMUL.FTZ R154, R36, R147 ;  /* 0x00000093249a7220 */ /* 0x000fe20000410000 */
[C---:B------:R-:W-:Y:S01]  /*b400*/  FMUL.FTZ R133, R61.reuse, R148 ;  /* 0x000000943d857220 */ /* 0x040fe20000410000 */
[-C--:B------:R-:W-:Y:S01]  /*b410*/  FMUL.FTZ R147, R61, R150.reuse ;  /* 0x000000963d937220 */ /* 0x080fe20000410000 */
[----:B------:R-:W-:Y:S01]  /*b420*/  FFMA.FTZ R61, R216, R150, R143 ;  /* 0x00000096d83d7223 */ /* 0x000fe2000001008f */
[C---:B------:R-:W-:Y:S01]  /*b430*/  FFMA.FTZ R143, R159.reuse, R115, -R158 ;  /* 0x000000739f8f7223 */ /* 0x040fe2000001089e */
[----:B------:R-:W-:Y:S01]  /*b440*/  FFMA.FTZ R78, R218, R145, R149 ;  /* 0x00000091da4e7223 */ /* 0x000fe20000010095 */
[----:B------:R-:W-:Y:S01]  /*b450*/  FFMA.FTZ R145, R159, R146, R124 ;  /* 0x000000929f917223 */ /* 0x000fe2000001007c */
[----:B------:R-:W-:Y:S01]  /*b460*/  FMUL.FTZ R148, R128, UR18 ;  /* 0x0000001280947c20 */ /* 0x000fe20008410000 */
[----:B------:R-:W-:Y:S01]  /*b470*/  FADD.FTZ R143, R116, R143 ;  /* 0x0000008f748f7221 */ /* 0x000fe20000010000 */
[----:B------:R-:W-:Y:S01]  /*b480*/  FMUL.FTZ R172, R172, R63 ;  /* 0x0000003facac7220 */ /* 0x000fe20000410000 */
[----:B------:R-:W-:Y:S01]  /*b490*/  FADD.FTZ R134, R134, R145 ;  /* 0x0000009186867221 */ /* 0x000fe20000010000 */
[----:B------:R-:W-:Y:S01]  /*b4a0*/  FMUL.FTZ R145, R63, UR18 ;  /* 0x000000123f917c20 */ /* 0x000fe20008410000 */
[----:B------:R-:W-:Y:S01]  /*b4b0*/  FMUL.FTZ R116, R160, R143 ;  /* 0x0000008fa0747220 */ /* 0x000fe20000410000 */
[----:B------:R-:W-:Y:S01]  /*b4c0*/  FMUL.FTZ R149, R22, R63 ;  /* 0x0000003f16957220 */ /* 0x000fe20000410000 */
[----:B------:R-:W-:Y:S01]  /*b4d0*/  FMUL.FTZ R160, R160, R134 ;  /* 0x00000086a0a07220 */ /* 0x000fe20000410000 */
[----:B------:R-:W-:Y:S01]  /*b4e0*/  FFMA.FTZ R124, R216, R152, -R147 ;  /* 0x00000098d87c7223 */ /* 0x000fe20000010893 */
[----:B------:R-:W-:Y:S01]  /*b4f0*/  FFMA.FTZ R116, R161, R134, R116 ;  /* 0x00000086a1747223 */ /* 0x000fe20000010074 */
[----:B------:R-:W-:Y:S01]  /*b500*/  FMUL.FTZ R152, R37, R152 ;  /* 0x0000009825987220 */ /* 0x000fe20000410000 */
[----:B------:R-:W-:Y:S01]  /*b510*/  FFMA.FTZ R160, R161, R143, -R160 ;  /* 0x0000008fa1a07223 */ /* 0x000fe200000108a0 */
[----:B------:R-:W-:Y:S01]  /*b520*/  FFMA.FTZ R147, R63, UR19, -R148 ;  /* 0x000000133f937c23 */ /* 0x000fe20008010894 */
[----:B------:R-:W-:Y:S01]  /*b530*/  FADD.FTZ R116, R135, R116 ;  /* 0x0000007487747221 */ /* 0x000fe20000010000 */
[----:B------:R-:W-:Y:S01]  /*b540*/  FFMA.FTZ R135, R128, UR19, R145 ;  /* 0x0000001380877c23 */ /* 0x000fe20008010091 */
[-C--:B------:R-:W-:Y:S01]  /*b550*/  FFMA.FTZ R171, R171, R128.reuse, R172 ;  /* 0x00000080abab7223 */ /* 0x080fe200000100ac */
[----:B------:R-:W-:Y:S01]  /*b560*/  FMUL.FTZ R145, R22, R128 ;  /* 0x0000008016917220 */ /* 0x000fe20000410000 */
[C---:B------:R-:W-:Y:S01]  /*b570*/  FMUL.FTZ R63, R60.reuse, R149 ;  /* 0x000000953c3f7220 */ /* 0x040fe20000410000 */
[----:B------:R-:W-:Y:S01]  /*b580*/  FADD.FTZ R128, R117, R160 ;  /* 0x000000a075807221 */ /* 0x000fe20000010000 */
[----:B------:R0:W-:Y:S01]  /*b590*/  STS [R125+0x2164], R152 ;  /* 0x002164987d007388 */ /* 0x0001e20000000800 */
[C---:B------:R-:W-:Y:S01]  /*b5a0*/  FMUL.FTZ R117, R60.reuse, R147 ;  /* 0x000000933c757220 */ /* 0x040fe20000410000 */
[-C--:B------:R-:W-:Y:S01]  /*b5b0*/  FMUL.FTZ R60, R60, R145.reuse ;  /* 0x000000913c3c7220 */ /* 0x080fe20000410000 */
[----:B------:R-:W-:Y:S01]  /*b5c0*/  FFMA.FTZ R63, R214, R145, R63 ;  /* 0x00000091d63f7223 */ /* 0x000fe2000001003f */
[----:B------:R-:W-:Y:S01]  /*b5d0*/  FMUL.FTZ R148, R162, R116 ;  /* 0x00000074a2947220 */ /* 0x000fe20000410000 */
[----:B------:R-:W-:Y:S01]  /*b5e0*/  FMUL.FTZ R150, R37, R150 ;  /* 0x0000009625967220 */ /* 0x000fe20000410000 */
[----:B------:R1:W-:Y:S01]  /*b5f0*/  STS [R125+0x216c], R154 ;  /* 0x00216c9a7d007388 */ /* 0x0003e20000000800 */
[----:B------:R-:W-:Y:S01]  /*b600*/  FFMA.FTZ R60, R214, R149, -R60 ;  /* 0x00000095d63c7223 */ /* 0x000fe2000001083c */
[----:B------:R-:W-:Y:S01]  /*b610*/  FFMA.FTZ R147, R163, R128, -R148 ;  /* 0x00000080a3937223 */ /* 0x000fe20000010894 */
[----:B------:R-:W-:Y:S01]  /*b620*/  FMUL.FTZ R148, R23, R142 ;  /* 0x0000008e17947220 */ /* 0x000fe20000410000 */
[----:B0-----:R-:W-:Y:S01]  /*b630*/  FMUL.FTZ R152, R38, R145 ;  /* 0x0000009126987220 */ /* 0x001fe20000410000 */
[----:B------:R-:W-:Y:S01]  /*b640*/  FMUL.FTZ R145, R162, R128 ;  /* 0x00000080a2917220 */ /* 0x000fe20000410000 */
[----:B------:R0:W-:Y:S01]  /*b650*/  STS [R125+0x2160], R150 ;  /* 0x002160967d007388 */ /* 0x0001e20000000800 */
[C---:B------:R-:W-:Y:S01]  /*b660*/  FMUL.FTZ R153, R24.reuse, R129 ;  /* 0x0000008118997220 */ /* 0x040fe20000410000 */
[----:B------:R-:W-:Y:S01]  /*b670*/  FMUL.FTZ R151, R24, R130 ;  /* 0x0000008218977220 */ /* 0x000fe20000410000 */
[----:B------:R-:W-:Y:S01]  /*b680*/  FFMA.FTZ R163, R163, R116, R145 ;  /* 0x00000074a3a37223 */ /* 0x000fe20000010091 */
[----:B------:R-:W-:Y:S01]  /*b690*/  FADD.FTZ R145, R118, R147 ;  /* 0x0000009376917221 */ /* 0x000fe20000010000 */
[----:B-1----:R-:W-:Y:S01]  /*b6a0*/  FMUL.FTZ R154, R38, R149 ;  /* 0x00000095269a7220 */ /* 0x002fe20000410000 */
[----:B------:R-:W-:Y:S01]  /*b6b0*/  FMUL.FTZ R149, R75, R148 ;  /* 0x000000944b957220 */ /* 0x000fe20000410000 */
[----:B------:R-:W-:Y:S01]  /*b6c0*/  FADD.FTZ R136, R136, R163 ;  /* 0x000000a388887221 */ /* 0x000fe20000010000 */
[C---:B------:R-:W-:Y:S01]  /*b6d0*/  FMUL.FTZ R118, R164.reuse, R145 ;  /* 0x00000091a4767220 */ /* 0x040fe20000410000 */
[----:B------:R1:W-:Y:S01]  /*b6e0*/  STS [R125+0x2158], R152 ;  /* 0x002158987d007388 */ /* 0x0003e20000000800 */
[----:B0-----:R-:W-:Y:S01]  /*b6f0*/  FMUL.FTZ R150, R23, R127 ;  /* 0x0000007f17967220 */ /* 0x001fe20000410000 */
[-C--:B------:R-:W-:Y:S01]  /*b700*/  FMUL.FTZ R164, R164, R136.reuse ;  /* 0x00000088a4a47220 */ /* 0x080fe20000410000 */
[----:B------:R-:W-:Y:S01]  /*b710*/  FFMA.FTZ R118, R165, R136, R118 ;  /* 0x00000088a5767223 */ /* 0x000fe20000010076 */
[----:B------:R0:W-:Y:S01]  /*b720*/  STS [R125+0x215c], R154 ;  /* 0x00215c9a7d007388 */ /* 0x0001e20000000800 */
[-C--:B------:R-:W-:Y:S01]  /*b730*/  FMUL.FTZ R147, R75, R150.reuse ;  /* 0x000000964b937220 */ /* 0x080fe20000410000 */
[----:B------:R-:W-:Y:S01]  /*b740*/  FFMA.FTZ R164, R165, R145, -R164 ;  /* 0x00000091a5a47223 */ /* 0x000fe200000108a4 */
[----:B------:R-:W-:Y:S01]  /*b750*/  FADD.FTZ R118, R137, R118 ;  /* 0x0000007689767221 */ /* 0x000fe20000010000 */
[----:B------:R-:W-:Y:S01]  /*b760*/  FMUL.FTZ R156, R39, R150 ;  /* 0x00000096279c7220 */ /* 0x000fe20000410000 */
[CC--:B------:R-:W-:Y:S01]  /*b770*/  FFMA.FTZ R147, R212.reuse, R148.reuse, R147 ;  /* 0x00000094d4937223 */ /* 0x0c0fe20000010093 */
[----:B------:R-:W-:Y:S01]  /*b780*/  FADD.FTZ R119, R119, R164 ;  /* 0x000000a477777221 */ /* 0x000fe20000010000 */
[----:B-1----:R-:W-:Y:S01]  /*b790*/  FMUL.FTZ R152, R39, R148 ;  /* 0x0000009427987220 */ /* 0x002fe20000410000 */
[----:B------:R-:W-:Y:S01]  /*b7a0*/  FFMA.FTZ R148, R212, R150, -R149 ;  /* 0x00000096d4947223 */ /* 0x000fe20000010895 */
[----:B------:R1:W-:Y:S01]  /*b7b0*/  STS [R125+0x2154], R156 ;  /* 0x0021549c7d007388 */ /* 0x0003e20000000800 */
[C---:B------:R-:W-:Y:S01]  /*b7c0*/  FMUL.FTZ R150, R166.reuse, R119 ;  /* 0x00000077a6967220 */ /* 0x040fe20000410000 */
[-C--:B------:R-:W-:Y:S01]  /*b7d0*/  FMUL.FTZ R166, R166, R118.reuse ;  /* 0x00000076a6a67220 */ /* 0x080fe20000410000 */
[----:B------:R-:W-:Y:S01]  /*b7e0*/  FMUL.FTZ R149, R74, R153 ;  /* 0x000000994a957220 */ /* 0x000fe20000410000 */
[----:B0-----:R-:W-:Y:S01]  /*b7f0*/  FMUL.FTZ R154, R40, R151 ;  /* 0x00000097289a7220 */ /* 0x001fe20000410000 */
[C---:B------:R-:W-:Y:S01]  /*b800*/  FFMA.FTZ R137, R167.reuse, R118, R150 ;  /* 0x00000076a7897223 */ /* 0x040fe20000010096 */
[----:B------:R-:W-:Y:S01]  /*b810*/  FFMA.FTZ R167, R167, R119, -R166 ;  /* 0x00000077a7a77223 */ /* 0x000fe200000108a6 */
[----:B------:R0:W-:Y:S01]  /*b820*/  STS [R125+0x2150], R152 ;  /* 0x002150987d007388 */ /* 0x0001e20000000800 */
[----:B------:R-:W-:Y:S01]  /*b830*/  FMUL.FTZ R155, R74, R151 ;  /* 0x000000974a9b7220 */ /* 0x000fe20000410000 */
[----:B------:R-:W-:Y:S01]  /*b840*/  FADD.FTZ R138, R138, R137 ;  /* 0x000000898a8a7221 */ /* 0x000fe20000010000 */
[----:B------:R-:W-:Y:S01]  /*b850*/  FADD.FTZ R137, R120, R167 ;  /* 0x000000a778897221 */ /* 0x000fe20000010000 */
[----:B-1----:R-:W-:Y:S01]  /*b860*/  FMUL.FTZ R156, R25, R113 ;  /* 0x00000071199c7220 */ /* 0x002fe20000410000 */
[----:B------:R-:W-:Y:S01]  /*b870*/  FFMA.FTZ R149, R210, R151, R149 ;  /* 0x00000097d2957223 */ /* 0x000fe20000010095 */
[----:B------:R1:W-:Y:S01]  /*b880*/  STS [R125+0x2148], R154 ;  /* 0x0021489a7d007388 */ /* 0x0003e20000000800 */
[CC--:B------:R-:W-:Y:S01]  /*b890*/  FMUL.FTZ R120, R168.reuse, R137.reuse ;  /* 0x00000089a8787220 */ /* 0x0c0fe20000410000 */
[----:B------:R-:W-:Y:S01]  /*b8a0*/  FMUL.FTZ R168, R168, R138 ;  /* 0x0000008aa8a87220 */ /* 0x000fe20000410000 */
[----:B------:R-:W-:Y:S01]  /*b8b0*/  FMUL.FTZ R151, R73, R156 ;  /* 0x0000009c49977220 */ /* 0x000fe20000410000 */
[----:B0-----:R-:W-:Y:S01]  /*b8c0*/  FMUL.FTZ R152, R25, R144 ;  /* 0x0000009019987220 */ /* 0x001fe20000410000 */
[C---:B------:R-:W-:Y:S01]  /*b8d0*/  FFMA.FTZ R120, R169.reuse, R138, R120 ;  /* 0x0000008aa9787223 */ /* 0x040fe20000010078 */
[----:B------:R-:W-:Y:S01]  /*b8e0*/  FFMA.FTZ R168, R169, R137, -R168 ;  /* 0x00000089a9a87223 */ /* 0x000fe200000108a8 */
[-C--:B------:R-:W-:Y:S01]  /*b8f0*/  FMUL.FTZ R158, R40, R153.reuse ;  /* 0x00000099289e7220 */ /* 0x080fe20000410000 */
[-C--:B------:R-:W-:Y:S01]  /*b900*/  FMUL.FTZ R160, R41, R152.reuse ;  /* 0x0000009829a07220 */ /* 0x080fe20000410000 */
[----:B------:R-:W-:Y:S01]  /*b910*/  FADD.FTZ R120, R139, R120 ;  /* 0x000000788b787221 */ /* 0x000fe20000010000 */
[----:B------:R-:W-:Y:S01]  /*b920*/  FADD.FTZ R121, R121, R168 ;  /* 0x000000a879797221 */ /* 0x000fe20000010000 */
[-C--:B------:R-:W-:Y:S01]  /*b930*/  FMUL.FTZ R139, R73, R152.reuse ;  /* 0x00000098498b7220 */ /* 0x080fe20000410000 */
[----:B-1----:R-:W-:Y:S01]  /*b940*/  FFMA.FTZ R154, R208, R152, R151 ;  /* 0x00000098d09a7223 */ /* 0x002fe20000010097 */
[----:B------:R-:W-:Y:S01]  /*b950*/  FFMA.FTZ R150, R210, R153, -R155 ;  /* 0x00000099d2967223 */ /* 0x000fe2000001089b */
[C---:B------:R-:W-:Y:S01]  /*b960*/  FMUL.FTZ R151, R33.reuse, R121 ;  /* 0x0000007921977220 */ /* 0x040fe20000410000 */
[----:B------:R-:W-:Y:S01]  /*b970*/  FFMA.FTZ R152, R208, R156, -R139 ;  /* 0x0000009cd0987223 */ /* 0x000fe2000001088b */
[----:B------:R-:W-:Y:S01]  /*b980*/  FMUL.FTZ R155, R32, R137 ;  /* 0x00000089209b7220 */ /* 0x000fe20000410000 */
[----:B------:R-:W-:Y:S01]  /*b990*/  FMUL.FTZ R153, R33, R120 ;  /* 0x0000007821997220 */ /* 0x000fe20000410000 */
[----:B------:R-:W-:Y:S01]  /*b9a0*/  FMUL.FTZ R139, R66, R151 ;  /* 0x00000097428b7220 */ /* 0x000fe20000410000 */
[----:B------:R-:W-:Y:S01]  /*b9b0*/  FMUL.FTZ R157, R32, R138 ;  /* 0x0000008a209d7220 */ /* 0x000fe20000410000 */
[----:B------:R-:W-:Y:S01]  /*b9c0*/  FMUL.FTZ R159, R193, R155 ;  /* 0x0000009bc19f7220 */ /* 0x000fe20000410000 */
[----:B------:R-:W-:Y:S01]  /*b9d0*/  FMUL.FTZ R164, R41, R156 ;  /* 0x0000009c29a47220 */ /* 0x000fe20000410000 */
[----:B------:R-:W-:Y:S01]  /*b9e0*/  FFMA.FTZ R139, R192, R153, R139 ;  /* 0x00000099c08b7223 */ /* 0x000fe2000001008b */
[----:B------:R-:W-:Y:S01]  /*b9f0*/  FMUL.FTZ R167, R26, R132 ;  /* 0x000000841aa77220 */ /* 0x000fe20000410000 */
[----:B------:R-:W-:Y:S01]  /*ba00*/  FFMA.FTZ R156, R194, R157, R159 ;  /* 0x0000009dc29c7223 */ /* 0x000fe2000001009f */
[----:B------:R0:W-:Y:S01]  /*ba10*/  STS [R125+0x214c], R158 ;  /* 0x00214c9e7d007388 */ /* 0x0001e20000000800 */
[----:B------:R-:W-:Y:S01]  /*ba20*/  FADD.FTZ R139, RZ, R139 ;  /* 0x0000008bff8b7221 */ /* 0x000fe20000010000 */
[----:B------:R-:W-:Y:S01]  /*ba30*/  FMUL.FTZ R162, R42, R167 ;  /* 0x000000a72aa27220 */ /* 0x000fe20000410000 */
[----:B------:R-:W-:Y:S01]  /*ba40*/  FMUL.FTZ R159, R193, R157 ;  /* 0x0000009dc19f7220 */ /* 0x000fe20000410000 */
[----:B------:R-:W-:Y:S01]  /*ba50*/  FMUL.FTZ R169, R26, R141 ;  /* 0x0000008d1aa97220 */ /* 0x000fe20000410000 */
[----:B------:R-:W-:Y:S01]  /*ba60*/  FADD.FTZ R161, R139, R156 ;  /* 0x0000009c8ba17221 */ /* 0x000fe20000010000 */
[----:B------:R-:W-:Y:S01]  /*ba70*/  FMUL.FTZ R139, R66, R153 ;  /* 0x00000099428b7220 */ /* 0x000fe20000410000 */
[C---:B------:R-:W-:Y:S01]  /*ba80*/  FMUL.FTZ R156, R31.reuse, R119 ;  /* 0x000000771f9c7220 */ /* 0x040fe20000410000 */
[----:B------:R1:W-:Y:S01]  /*ba90*/  STS [R125+0x2140], R160 ;  /* 0x002140a07d007388 */ /* 0x0003e20000000800 */
[----:B------:R-:W-:Y:S01]  /*baa0*/  FMUL.FTZ R172, R42, R169 ;  /* 0x000000a92aac7220 */ /* 0x000fe20000410000 */
[----:B------:R-:W-:Y:S01]  /*bab0*/  FFMA.FTZ R139, R192, R151, -R139 ;  /* 0x00000097c08b7223 */ /* 0x000fe2000001088b */
[----:B0-----:R-:W-:Y:S01]  /*bac0*/  FMUL.FTZ R158, R31, R118 ;  /* 0x000000761f9e7220 */ /* 0x001fe20000410000 */
[----:B------:R-:W-:Y:S01]  /*bad0*/  FMUL.FTZ R163, R67, R156 ;  /* 0x0000009c43a37220 */ /* 0x000fe20000410000 */
[----:B------:R0:W-:Y:S01]  /*bae0*/  STS [R125+0x2138], R162 ;  /* 0x002138a27d007388 */ /* 0x0001e20000000800 */
[----:B------:R-:W-:Y:S01]  /*baf0*/  FADD.FTZ R139, RZ, R139 ;  /* 0x0000008bff8b7221 */ /* 0x000fe20000010000 */
[----:B------:R-:W-:Y:S01]  /*bb00*/  FMUL.FTZ R170, R35, R170 ;  /* 0x000000aa23aa7220 */ /* 0x000fe20000410000 */
[----:B------:R-:W-:Y:S01]  /*bb10*/  FFMA.FTZ R108, R4, -R219, R108 ;  /* 0x800000db046c7223 */ /* 0x000fe2000001006c */
[----:B------:R2:W-:Y:S01]  /*bb20*/  STS [R125+0x2144], R164 ;  /* 0x002144a47d007388 */ /* 0x0005e20000000800 */
[----:B-1----:R-:W-:Y:S01]  /*bb30*/  FFMA.FTZ R160, R194, R155, -R159 ;  /* 0x0000009bc2a07223 */ /* 0x002fe2000001089f */
[----:B------:R-:W-:-:S02]  /*bb40*/  FMUL.FTZ R159, R67, R158 ;  /* 0x0000009e439f7220 */ /* 0x000fc40000410000 */
[----:B------:R1:W-:Y:S01]  /*bb50*/  STS [R125+0x2174], R170 ;  /* 0x002174aa7d007388 */ /* 0x0003e20000000800 */
[----:B------:R-:W-:Y:S01]  /*bb60*/  FADD.FTZ R139, R139, R160 ;  /* 0x000000a08b8b7221 */ /* 0x000fe20000010000 */
[----:B0-----:R-:W-:Y:S01]  /*bb70*/  FFMA.FTZ R162, R196, R158, R163 ;  /* 0x0000009ec4a27223 */ /* 0x001fe200000100a3 */
[----:B------:R-:W-:Y:S01]  /*bb80*/  FMUL.FTZ R163, R72, R169 ;  /* 0x000000a948a37220 */ /* 0x000fe20000410000 */
[----:B------:R-:W-:Y:S01]  /*bb90*/  FFMA.FTZ R160, R196, R156, -R159 ;  /* 0x0000009cc4a07223 */ /* 0x000fe2000001089f */
[----:B------:R0:W-:Y:S01]  /*bba0*/  STS [R125+0x213c], R172 ;  /* 0x00213cac7d007388 */ /* 0x0001e20000000800 */
[----:B------:R-:W-:Y:S01]  /*bbb0*/  FADD.FTZ R165, R161, R162 ;  /* 0x000000a2a1a57221 */ /* 0x000fe20000010000 */
[-C--:B------:R-:W-:Y:S01]  /*bbc0*/  FFMA.FTZ R159, R206, R167.reuse, R163 ;  /* 0x000000a7ce9f7223 */ /* 0x080fe200000100a3 */
[----:B------:R-:W-:Y:S01]  /*bbd0*/  FMUL.FTZ R167, R72, R167 ;  /* 0x000000a748a77220 */ /* 0x000fe20000410000 */
[C---:B------:R-:W-:Y:S01]  /*bbe0*/  FMUL.FTZ R161, R30.reuse, R145 ;  /* 0x000000911ea17220 */ /* 0x040fe20000410000 */
[----:B------:R-:W-:Y:S01]  /*bbf0*/  FMUL.FTZ R163, R30, R136 ;  /* 0x000000881ea37220 */ /* 0x000fe20000410000 */
[----:B------:R-:W-:Y:S01]  /*bc00*/  FADD.FTZ R139, R139, R160 ;  /* 0x000000a08b8b7221 */ /* 0x000fe20000010000 */
[----:B------:R-:W-:Y:S01]  /*bc10*/  FFMA.FTZ R160, R206, R169, -R167 ;  /* 0x000000a9cea07223 */ /* 0x000fe200000108a7 */
[C---:B------:R-:W-:Y:S01]  /*bc20*/  FMUL.FTZ R167, R68.reuse, R161 ;  /* 0x000000a144a77220 */ /* 0x040fe20000410000 */
[-C--:B------:R-:W-:Y:S01]  /*bc30*/  FMUL.FTZ R168, R68, R163.reuse ;  /* 0x000000a344a87220 */ /* 0x080fe20000410000 */
[C---:B------:R-:W-:Y:S01]  /*bc40*/  FMUL.FTZ R162, R29.reuse, R128 ;  /* 0x000000801da27220 */ /* 0x040fe20000410000 */
[----:B--2---:R-:W-:Y:S01]  /*bc50*/  FMUL.FTZ R164, R29, R116 ;  /* 0x000000741da47220 */ /* 0x004fe20000410000 */
[C---:B------:R-:W-:Y:S01]  /*bc60*/  FFMA.FTZ R166, R198.reuse, R163, R167 ;  /* 0x000000a3c6a67223 */ /* 0x040fe200000100a7 */
[----:B------:R-:W-:Y:S01]  /*bc70*/  FFMA.FTZ R168, R198, R161, -R168 ;  /* 0x000000a1c6a87223 */ /* 0x000fe200000108a8 */
[----:B------:R-:W-:Y:S01]  /*bc80*/  FMUL.FTZ R167, R69, R162 ;  /* 0x000000a245a77220 */ /* 0x000fe20000410000 */
[----:B------:R-:W-:Y:S01]  /*bc90*/  FMUL.FTZ R169, R28, R134 ;  /* 0x000000861ca97220 */ /* 0x000fe20000410000 */
[----:B------:R-:W-:Y:S01]  /*bca0*/  FADD.FTZ R165, R165, R166 ;  /* 0x000000a6a5a57221 */ /* 0x000fe20000010000 */
[----:B------:R-:W-:Y:S01]  /*bcb0*/  FADD.FTZ R168, R139, R168 ;  /* 0x000000a88ba87221 */ /* 0x000fe20000010000 */
[-C--:B------:R-:W-:Y:S01]  /*bcc0*/  FFMA.FTZ R166, R200, R164.reuse, R167 ;  /* 0x000000a4c8a67223 */ /* 0x080fe200000100a7 */
[----:B------:R-:W-:Y:S01]  /*bcd0*/  FMUL.FTZ R139, R28, R143 ;  /* 0x0000008f1c8b7220 */ /* 0x000fe20000410000 */
[----:B------:R-:W-:Y:S01]  /*bce0*/  FMUL.FTZ R167, R69, R164 ;  /* 0x000000a445a77220 */ /* 0x000fe20000410000 */
[C---:B-1----:R-:W-:Y:S01]  /*bcf0*/  FMUL.FTZ R170, R70.reuse, R169 ;  /* 0x000000a946aa7220 */ /* 0x042fe20000410000 */
[----:B------:R-:W-:Y:S01]  /*bd00*/  FADD.FTZ R165, R165, R166 ;  /* 0x000000a6a5a57221 */ /* 0x000fe20000010000 */
[-C--:B------:R-:W-:Y:S01]  /*bd10*/  FMUL.FTZ R173, R70, R139.reuse ;  /* 0x0000008b46ad7220 */ /* 0x080fe20000410000 */
[----:B------:R-:W-:Y:S01]  /*bd20*/  FFMA.FTZ R167, R200, R162, -R167 ;  /* 0x000000a2c8a77223 */ /* 0x000fe200000108a7 */
[C---:B------:R-:W-:Y:S01]  /*bd30*/  FFMA.FTZ R170, R202.reuse, R139, -R170 ;  /* 0x0000008bcaaa7223 */ /* 0x040fe200000108aa */
[----:B------:R-:W-:Y:S01]  /*bd40*/  FMUL.FTZ R164, R45, R164 ;  /* 0x000000a42da47220 */ /* 0x000fe20000410000 */
[----:B------:R-:W-:Y:S01]  /*bd50*/  FFMA.FTZ R166, R202, R169, R173 ;  /* 0x000000a9caa67223 */ /* 0x000fe200000100ad */
[----:B------:R-:W-:Y:S01]  /*bd60*/  FADD.FTZ R167, R168, R167 ;  /* 0x000000a7a8a77221 */ /* 0x000fe20000010000 */
[----:B------:R-:W-:Y:S01]  /*bd70*/  FMUL.FTZ R168, R27, R115 ;  /* 0x000000731ba87220 */ /* 0x000fe20000410000 */
[----:B------:R-:W-:Y:S01]  /*bd80*/  FMUL.FTZ R158, R47, R158 ;  /* 0x0000009e2f9e7220 */ /* 0x000fe20000410000 */
[----:B------:R-:W-:Y:S01]  /*bd90*/  FADD.FTZ R165, R165, R166 ;  /* 0x000000a6a5a57221 */ /* 0x000fe20000010000 */
[----:B------:R-:W-:Y:S01]  /*bda0*/  FMUL.FTZ R166, R27, R146 ;  /* 0x000000921ba67220 */ /* 0x000fe20000410000 */
[----:B------:R-:W-:Y:S01]  /*bdb0*/  FMUL.FTZ R173, R71, R168 ;  /* 0x000000a847ad7220 */ /* 0x000fe20000410000 */
[----:B------:R-:W-:Y:S01]  /*bdc0*/  FADD.FTZ R167, R167, R170 ;  /* 0x000000aaa7a77221 */ /* 0x000fe20000010000 */
[----:B------:R-:W-:Y:S01]  /*bdd0*/  FMUL.FTZ R170, R44, R139 ;  /* 0x0000008b2caa7220 */ /* 0x000fe20000410000 */
[-C--:B------:R-:W-:Y:S01]  /*bde0*/  FMUL.FTZ R174, R43, R166.reuse ;  /* 0x000000a62bae7220 */ /* 0x080fe20000410000 */
[CC--:B0-----:R-:W-:Y:S01]  /*bdf0*/  FFMA.FTZ R172, R204.reuse, R166.reuse, R173 ;  /* 0x000000a6ccac7223 */ /* 0x0c1fe200000100ad */
[----:B------:R-:W-:Y:S01]  /*be00*/  FMUL.FTZ R173, R71, R166 ;  /* 0x000000a647ad7220 */ /* 0x000fe20000410000 */
[----:B------:R-:W-:Y:S01]  /*be10*/  FMUL.FTZ R176, R43, R168 ;  /* 0x000000a82bb07220 */ /* 0x000fe20000410000 */
[----:B------:R-:W-:Y:S01]  /*be20*/  FMUL.FTZ R156, R47, R156 ;  /* 0x0000009c2f9c7220 */ /* 0x000fe20000410000 */
[----:B------:R-:W-:Y:S01]  /*be30*/  FADD.FTZ R172, R165, R172 ;  /* 0x000000aca5ac7221 */ /* 0x000fe20000010000 */
[----:B------:R-:W-:Y:S01]  /*be40*/  FFMA.FTZ R166, R204, R168, -R173 ;  /* 0x000000a8cca67223 */ /* 0x000fe200000108ad */
[----:B------:R-:W-:Y:S01]  /*be50*/  MOV R173, UR29 ;  /* 0x0000001d00ad7c02 */ /* 0x000fe20008000f00 */
[----:B------:R-:W-:Y:S01]  /*be60*/  FMUL.FTZ R168, R44, R169 ;  /* 0x000000a92ca87220 */ /* 0x000fe20000410000 */
[----:B------:R-:W-:Y:S01]  /*be70*/  FADD.FTZ R159, R172, R159 ;  /* 0x0000009fac9f7221 */ /* 0x000fe20000010000 */
[----:B------:R-:W-:Y:S01]  /*be80*/  FADD.FTZ R167, R167, R166 ;  /* 0x000000a6a7a77221 */ /* 0x000fe20000010000 */
[----:B------:R-:W-:Y:S01]  /*be90*/  LEA R139, R173, -R62, 0x1 ;  /* 0x8000003ead8b7211 */ /* 0x000fe200078e08ff */
[----:B------:R-:W-:Y:S01]  /*bea0*/  FMUL.FTZ R166, R45, R162 ;  /* 0x000000a22da67220 */ /* 0x000fe20000410000 */
[----:B------:R-:W-:Y:S01]  /*beb0*/  FADD.FTZ R154, R159, R154 ;  /* 0x0000009a9f9a7221 */ /* 0x000fe20000010000 */
[----:B------:R-:W-:Y:S01]  /*bec0*/  FADD.FTZ R167, R167, R160 ;  /* 0x000000a0a7a77221 */ /* 0x000fe20000010000 */
[C---:B------:R-:W-:Y:S01]  /*bed0*/  FMUL.FTZ R162, R46.reuse, R163 ;  /* 0x000000a32ea27220 */ /* 0x040fe20000410000 */
[----:B------:R-:W-:Y:S01]  /*bee0*/  FMUL.FTZ R160, R46, R161 ;  /* 0x000000a12ea07220 */ /* 0x000fe20000410000 */
[----:B------:R-:W-:Y:S01]  /*bef0*/  FADD.FTZ R154, R154, R149 ;  /* 0x000000959a9a7221 */ /* 0x000fe20000010000 */
[----:B------:R-:W-:Y:S01]  /*bf00*/  FADD.FTZ R167, R167, R152 ;  /* 0x00000098a7a77221 */ /* 0x000fe20000010000 */
[----:B------:R-:W-:Y:S01]  /*bf10*/  FMUL.FTZ R62, R48, R157 ;  /* 0x0000009d303e7220 */ /* 0x000fe20000410000 */
[----:B------:R-:W-:Y:S01]  /*bf20*/  STS [R125+0x217c], R180 ;  /* 0x00217cb47d007388 */ /* 0x000fe20000000800 */
[----:B------:R-:W-:Y:S01]  /*bf30*/  FADD.FTZ R154, R154, R147 ;  /* 0x000000939a9a7221 */ /* 0x000fe20000010000 */
[----:B------:R-:W-:Y:S01]  /*bf40*/  FADD.FTZ R167, R167, R150 ;  /* 0x00000096a7a77221 */ /* 0x000fe20000010000 */
[----:B------:R-:W-:Y:S01]  /*bf50*/  ISETP.GE.AND P2, PT, R139, 0x1, PT ;  /* 0x000000018b00780c */ /* 0x000fe20003f46270 */
[----:B------:R-:W-:Y:S01]  /*bf60*/  STS [R125+0x2130], R174 ;  /* 0x002130ae7d007388 */ /* 0x000fe20000000800 */
[----:B------:R-:W-:Y:S01]  /*bf70*/  FADD.FTZ R154, R154, R63 ;  /* 0x0000003f9a9a7221 */ /* 0x000fe20000010000 */
[----:B------:R-:W-:Y:S01]  /*bf80*/  FADD.FTZ R167, R167, R148 ;  /* 0x00000094a7a77221 */ /* 0x000fe20000010000 */
[----:B------:R-:W-:Y:S01]  /*bf90*/  FMUL.FTZ R148, R49, R153 ;  /* 0x0000009931947220 */ /* 0x000fe20000410000 */
        /* <DEDUP_REMOVED lines=10> */
[----:B------:R-:W-:Y:S01]  /*c040*/  IADD3 R61, PT, PT, R190, 0x80, RZ ;  /* 0x00000080be3d7810 */ /* 0x000fe20007ffe0ff */
[----:B------:R-:W-:Y:S01]  /*c050*/  FADD.FTZ R167, R167, R126 ;  /* 0x0000007ea7a77221 */ /* 0x000fe20000010000 */
[----:B------:R-:W-:Y:S01]  /*c060*/  STS [R125+0x2120], R164 ;  /* 0x002120a47d007388 */ /* 0x000fe20000000800 */
[----:B------:R-:W-:Y:S01]  /*c070*/  FFMA.FTZ R63, R3, -R221, R108 ;  /* 0x800000dd033f7223 */ /* 0x000fe2000001006c */
[----:B------:R-:W-:Y:S01]  /*c080*/  LEA.HI R78, R61, R190, RZ, 0x1b ;  /* 0x000000be3d4e7211 */ /* 0x000fe200078fd8ff */
[----:B------:R-:W-:Y:S01]  /*c090*/  FADD.FTZ R126, R167, R112 ;  /* 0x00000070a77e7221 */ /* 0x000fe20000010000 */
[----:B------:R-:W-:Y:S01]  /*c0a0*/  STS [R125+0x2124], R166 ;  /* 0x002124a67d007388 */ /* 0x000fe20000000800 */
[----:B------:R-:W-:Y:S01]  /*c0b0*/  FMUL.FTZ R112, R104, R127 ;  /* 0x0000007f68707220 */ /* 0x000fe20000410000 */
[----:B------:R-:W-:Y:S01]  /*c0c0*/  LEA R78, R78, UR16, 0x2 ;  /* 0x000000104e4e7c11 */ /* 0x000fe2000f8e10ff */
[----:B------:R-:W-:Y:S01]  /*c0d0*/  FMUL.FTZ R173, R127, UR18 ;  /* 0x000000127fad7c20 */ /* 0x000fe20008410000 */
        /* <DEDUP_REMOVED lines=13> */
[----:B------:R-:W-:Y:S01]  /*c1b0*/  IADD3 R61, PT, PT, R190, 0x180, RZ ;  /* 0x00000180be3d7810 */ /* 0x000fe20007ffe0ff */
[----:B------:R-:W-:Y:S01]  /*c1c0*/  FFMA.FTZ R173, R142, UR19, R173 ;  /* 0x000000138ead7c23 */ /* 0x000fe200080100ad */
[----:B------:R-:W-:Y:S01]  /*c1d0*/  ISETP.GE.AND P3, PT, R139, 0x81, PT ;  /* 0x000000818b00780c */ /* 0x000fe20003f66270 */
[----:B------:R0:W-:Y:S01]  /*c1e0*/  STS [R125+0x2108], R62 ;  /* 0x0021083e7d007388 */ /* 0x0001e20000000800 */
[----:B------:R-:W-:Y:S01]  /*c1f0*/  FFMA.FTZ R167, R130, UR19, R167 ;  /* 0x0000001382a77c23 */ /* 0x000fe200080100a7 */
[----:B------:R-:W-:Y:S01]  /*c200*/  FFMA.FTZ R108, R113, UR19, -R108 ;  /* 0x00000013716c7c23 */ /* 0x000fe2000801086c */
[----:B------:R-:W-:Y:S01]  /*c210*/  FFMA.FTZ R165, R144, UR19, R165 ;  /* 0x0000001390a57c23 */ /* 0x000fe200080100a5 */
[----:B------:R1:W-:Y:S01]  /*c220*/  STS [R125+0x210c], R60 ;  /* 0x00210c3c7d007388 */ /* 0x0003e20000000800 */
[----:B------:R-:W-:Y:S01]  /*c230*/  FFMA.FTZ R161, R132, UR19, R161 ;  /* 0x0000001384a17c23 */ /* 0x000fe200080100a1 */
[----:B------:R-:W-:Y:S01]  /*c240*/  FFMA.FTZ R159, R146, UR19, R159 ;  /* 0x00000013929f7c23 */ /* 0x000fe2000801009f */
[----:B------:R-:W-:Y:S01]  /*c250*/  FFMA.FTZ R155, R134, UR19, R155 ;  /* 0x00000013869b7c23 */ /* 0x000fe2000801009b */
[----:B------:R2:W-:Y:S01]  /*c260*/  STS [R125+0x2100], R148 ;  /* 0x002100947d007388 */ /* 0x0005e20000000800 */
[----:B------:R-:W-:Y:S01]  /*c270*/  FFMA.FTZ R151, R116, UR19, R151 ;  /* 0x0000001374977c23 */ /* 0x000fe20008010097 */
[----:B0-----:R-:W-:Y:S01]  /*c280*/  FFMA.FTZ R62, R3, R222, R106 ;  /* 0x000000de033e7223 */ /* 0x001fe2000001006a */
[----:B------:R-:W-:Y:S01]  /*c290*/  FMUL.FTZ R106, R146, UR18 ;  /* 0x00000012926a7c20 */ /* 0x000fe20008410000 */
[----:B------:R0:W-:Y:S01]  /*c2a0*/  STS [R125+0x2104], R124 ;  /* 0x0021047c7d007388 */ /* 0x0001e20000000800 */
[----:B------:R-:W-:Y:S01]  /*c2b0*/  FFMA.FTZ R149, R136, UR19, R149 ;  /* 0x0000001388957c23 */ /* 0x000fe20008010095 */
[----:B-1----:R-:W-:Y:S01]  /*c2c0*/  FADD.FTZ R60, R76, R123 ;  /* 0x0000007b4c3c7221 */ /* 0x002fe20000010000 */
[----:B------:R-:W-:Y:S01]  /*c2d0*/  FMUL.FTZ R76, R130, UR18 ;  /* 0x00000012824c7c20 */ /* 0x000fe20008410000 */
[----:B------:R-:W-:Y:S01]  /*c2e0*/  BAR.SYNC.DEFER_BLOCKING 0x0 ;  /* 0x0000000000007b1d */ /* 0x000fe20000010000 */
[----:B------:R-:W-:Y:S01]  /*c2f0*/  FMUL.FTZ R123, R116, UR18 ;  /* 0x00000012747b7c20 */ /* 0x000fe20008410000 */
[----:B--2---:R-:W-:Y:S01]  /*c300*/  FMUL.FTZ R148, R120, UR18 ;  /* 0x0000001278947c20 */ /* 0x004fe20008410000 */
[----:B------:R-:W-:Y:S01]  /*c310*/  FFMA.FTZ R169, R129, UR19, -R76 ;  /* 0x0000001381a97c23 */ /* 0x000fe2000801084c */
[----:B------:R-:W-:Y:S01]  /*c320*/  FMUL.FTZ R76, R132, UR18 ;  /* 0x00000012844c7c20 */ /* 0x000fe20008410000 */
[----:B------:R-:W-:Y:S01]  /*c330*/  FFMA.FTZ R104, R128, UR19, -R123 ;  /* 0x0000001380687c23 */ /* 0x000fe2000801087b */
[----:B0-----:R-:W-:Y:S01]  /*c340*/  FMUL.FTZ R124, R142, UR18 ;  /* 0x000000128e7c7c20 */ /* 0x001fe20008410000 */
[----:B------:R-:W-:Y:S01]  /*c350*/  FMUL.FTZ R123, R137, UR18 ;  /* 0x00000012897b7c20 */ /* 0x000fe20008410000 */
[----:B------:R-:W-:Y:S01]  /*c360*/  FFMA.FTZ R163, R141, UR19, -R76 ;  /* 0x000000138da37c23 */ /* 0x000fe2000801084c */
[----:B------:R-:W-:Y:S01]  /*c370*/  FMUL.FTZ R76, R134, UR18 ;  /* 0x00000012864c7c20 */ /* 0x000fe20008410000 */
[----:B------:R-:W-:Y:S01]  /*c380*/  FMUL.FTZ R125, R121, UR18 ;  /* 0x00000012797d7c20 */ /* 0x000fe20008410000 */
[----:B------:R-:W-:Y:S01]  /*c390*/  FFMA.FTZ R124, R127, UR19, -R124 ;  /* 0x000000137f7c7c23 */ /* 0x000fe2000801087c */
[----:B------:R-:W-:Y:S01]  /*c3a0*/  FFMA.FTZ R106, R115, UR19, -R106 ;  /* 0x00000013736a7c23 */ /* 0x000fe2000801086a */
[----:B------:R-:W-:Y:S01]  /*c3b0*/  FFMA.FTZ R157, R143, UR19, -R76 ;  /* 0x000000138f9d7c23 */ /* 0x000fe2000801084c */
[----:B------:R-:W-:Y:S01]  /*c3c0*/  FMUL.FTZ R76, R136, UR18 ;  /* 0x00000012884c7c20 */ /* 0x000fe20008410000 */
[----:B------:R-:W-:Y:S01]  /*c3d0*/  FFMA.FTZ R147, R118, UR19, R147 ;  /* 0x0000001376937c23 */ /* 0x000fe20008010093 */
[C---:B------:R-:W-:Y:S01]  /*c3e0*/  FFMA.FTZ R123, R138.reuse, UR19, R123 ;  /* 0x000000138a7b7c23 */ /* 0x040fe2000801007b */
[----:B------:R-:W-:Y:S01]  /*c3f0*/  FFMA.FTZ R127, R121, UR19, -R148 ;  /* 0x00000013797f7c23 */ /* 0x000fe20008010894 */
[----:B------:R-:W-:Y:S01]  /*c400*/  FFMA.FTZ R153, R145, UR19, -R76 ;  /* 0x0000001391997c23 */ /* 0x000fe2000801084c */
[----:B------:R-:W-:Y:S01]  /*c410*/  FMUL.FTZ R76, R138, UR18 ;  /* 0x000000128a4c7c20 */ /* 0x000fe20008410000 */
[----:B------:R-:W-:-:S03]  /*c420*/  FFMA.FTZ R125, R120, UR19, R125 ;  /* 0x00000013787d7c23 */ /* 0x000fc6000801007d */
[----:B------:R-:W-:Y:S01]  /*c430*/  FFMA.FTZ R76, R137, UR19, -R76 ;  /* 0x00000013894c7c23 */ /* 0x000fe2000801084c */
[----:B------:R0:W1:Y:S02]  /*c440*/  LDS R177, [R78+0x2300] ;  /* 0x002300004eb17984 */ /* 0x0000640000000800 */
[----:B0-----:R-:W-:-:S04]  /*c450*/  FMUL.FTZ R78, R118, UR18 ;  /* 0x00000012764e7c20 */ /* 0x001fc80008410000 */
[----:B------:R-:W-:Y:S01]  /*c460*/  FFMA.FTZ R78, R119, UR19, -R78 ;  /* 0x00000013774e7c23 */ /* 0x000fe2000801084e */
[----:B------:R-:W-:Y:S06]  /*c470*/  @!P2 BRA `(.L_x_1655) ;  /* 0x000000000010a947 */ /* 0x000fec0003800000 */
[----:B------:R-:W-:-:S04]  /*c480*/  LEA.HI R148, R190, R190, RZ, 0x1b ;  /* 0x000000bebe947211 */ /* 0x000fc800078fd8ff */
[----:B------:R-:W-:-:S05]  /*c490*/  LEA R148, R148, UR16, 0x2 ;  /* 0x0000001094947c11 */ /* 0x000fca000f8e10ff */
[----:B------:R-:W0:Y:S04]  /*c4a0*/  LDS R191, [R148+0x2100] ;  /* 0x0021000094bf7984 */ /* 0x000e280000000800 */
[----:B0-----:R0:W-:Y:S02]  /*c4b0*/  REDG.E.ADD.F32.FTZ.RN.STRONG.GPU desc[UR30][R64.64], R191 ;  /* 0x000000bf400079a6 */ /* 0x0011e4000c12f31e */
.L_x_1655:
[----:B------:R-:W-:Y:S05]  /*c4c0*/  BSYNC.RECONVERGENT B0 ;  /* 0x0000000000007941 */ /* 0x000fea0003800200 */
.L_x_1654:
[----:B------:R-:W-:Y:S04]  /*c4d0*/  BSSY.RECONVERGENT B0, `(.L_x_1656) ;  /* 0x0000003000007945 */ /* 0x000fe80003800200 */
[----:B------:R-:W-:Y:S05]  /*c4e0*/  @!P3 BRA `(.L_x_1657) ;  /* 0x000000000004b947 */ /* 0x000fea0003800000 */
[----:B-1----:R2:W-:Y:S02]  /*c4f0*/  REDG.E.ADD.F32.FTZ.RN.STRONG.GPU desc[UR30][R64.64+0x200], R177 ;  /* 0x000200b1400079a6 */ /* 0x0025e4000c12f31e */
.L_x_1657:
[----:B------:R-:W-:Y:S05]  /*c500*/  BSYNC.RECONVERGENT B0 ;  /* 0x0000000000007941 */ /* 0x000fea0003800200 */
.L_x_1656:
[-C--:B------:R-:W-:Y:S01]  /*c510*/  LEA.HI R189, R189, R190.reuse, RZ, 0x1b ;  /* 0x000000bebdbd7211 */ /* 0x080fe200078fd8ff */
[----:B------:R-:W-:Y:S01]  /*c520*/  BSSY.RECONVERGENT B0, `(.L_x_1658) ;  /* 0x000000f000007945 */ /* 0x000fe20003800200 */
[----:B------:R-:W-:Y:S02]  /*c530*/  LEA.HI R61, R61, R190, RZ, 0x1b ;  /* 0x000000be3d3d7211 */ /* 0x000fe400078fd8ff */
[----:B------:R-:W-:Y:S02]  /*c540*/  LEA R189, R189, UR16, 0x2 ;  /* 0x00000010bdbd7c11 */ /* 0x000fe4000f8e10ff */
[----:B------:R-:W-:Y:S02]  /*c550*/  LEA R150, R61, UR16, 0x2 ;  /* 0x000000103d967c11 */ /* 0x000fe4000f8e10ff */
[----:B------:R-:W-:Y:S01]  /*c560*/  ISETP.GE.AND P6, PT, R139, 0x101, PT ;  /* 0x000001018b00780c */ /* 0x000fe20003fc6270 */
[----:B------:R0:W0:Y:S01]  /*c570*/  LDS R61, [R189+0x2500] ;  /* 0x00250000bd3d7984 */ /* 0x0000220000000800 */
[----:B------:R-:W-:-:S02]  /*c580*/  IADD3 R148, PT, PT, R190, 0x200, RZ ;  /* 0x00000200be947810 */ /* 0x000fc40007ffe0ff */
[----:B-12---:R-:W-:Y:S02]  /*c590*/  IADD3 R177, PT, PT, R190, 0x280, RZ ;  /* 0x00000280beb17810 */ /* 0x006fe40007ffe0ff */
[----:B------:R-:W-:Y:S02]  /*c5a0*/  LEA.HI R148, R148, R190, RZ, 0x1b ;  /* 0x000000be94947211 */ /* 0x000fe400078fd8ff */
[C---:B------:R-:W-:Y:S02]  /*c5b0*/  ISETP.GE.AND P2, PT, R139.reuse, 0x181, PT ;  /* 0x000001818b00780c */ /* 0x040fe40003f46270 */
[C---:B------:R-:W-:Y:S02]  /*c5c0*/  ISETP.GE.AND P3, PT, R139.reuse, 0x201, PT ;  /* 0x000002018b00780c */ /* 0x040fe40003f66270 */
[C---:B------:R-:W-:Y:S02]  /*c5d0*/  ISETP.GE.AND P4, PT, R139.reuse, 0x281, PT ;  /* 0x000002818b00780c */ /* 0x040fe40003f86270 */
[----:B------:R-:W-:Y:S01]  /*c5e0*/  ISETP.GE.AND P5, PT, R139, 0x301, PT ;  /* 0x000003018b00780c */ /* 0x000fe20003fa6270 */
[----:B------:R-:W-:-:S12]  /*c5f0*/  @!P6 BRA `(.L_x_1659) ;  /* 0x000000000004e947 */ /* 0x000fd80003800000 */
[----:B0-----:R1:W-:Y:S02]  /*c600*/  REDG.E.ADD.F32.FTZ.RN.STRONG.GPU desc[UR30][R64.64+0x400], R61 ;  /* 0x0004003d400079a6 */ /* 0x0013e4000c12f31e */
.L_x_1659:
[----:B------:R-:W-:Y:S05]  /*c610*/  BSYNC.RECONVERGENT B0 ;  /* 0x0000000000007941 */ /* 0x000fea0003800200 */
.L_x_1658:
[----:B01----:R0:W1:Y:S01]  /*c620*/  LDS R61, [R150+0x2700] ;  /* 0x00270000963d7984 */ /* 0x0030620000000800 */
[----:B------:R-:W-:Y:S01]  /*c630*/  BSSY.RECONVERGENT B0, `(.L_x_1660) ;  /* 0x0000006000007945 */ /* 0x000fe20003800200 */
[----:B------:R-:W-:Y:S02]  /*c640*/  IADD3 R189, PT, PT, R190, 0x300, RZ ;  /* 0x00000300bebd7810 */ /* 0x000fe40007ffe0ff */
[----:B------:R-:W-:Y:S02]  /*c650*/  LEA R148, R148, UR16, 0x2 ;  /* 0x0000001094947c11 */ /* 0x000fe4000f8e10ff */
[----:B------:R-:W-:Y:S01]  /*c660*/  LEA.HI R177, R177, R190, RZ, 0x1b ;  /* 0x000000beb1b17211 */ /* 0x000fe200078fd8ff */
[----:B------:R-:W-:Y:S06]  /*c670*/  @!P2 BRA `(.L_x_1661) ;  /* 0x000000000004a947 */ /* 0x000fec0003800000 */
[----:B-1----:R2:W-:Y:S02]  /*c680*/  REDG.E.ADD.F32.FTZ.RN.STRONG.GPU desc[UR30][R64.64+0x600], R61 ;  /* 0x0006003d400079a6 */ /* 0x0025e4000c12f31e */
.L_x_1661:
[----:B------:R-:W-:Y:S05]  /*c690*/  BSYNC.RECONVERGENT B0 ;  /* 0x0000000000007941 */ /* 0x000fea0003800200 */
.L_x_1660:
[----:B-12---:R1:W2:Y:S01]  /*c6a0*/  LDS R61, [R148+0x2900] ;  /* 0x00290000943d7984 */ /* 0x0062a20000000800 */
[----:B------:R-:W-:Y:S01]  /*c6b0*/  BSSY.RECONVERGENT B0, `(.L_x_1662) ;  /* 0x0000005000007945 */ /* 0x000fe20003800200 */
[----:B------:R-:W-:Y:S02]  /*c6c0*/  LEA.HI R189, R189, R190, RZ, 0x1b ;  /* 0x000000bebdbd7211 */ /* 0x000fe400078fd8ff */
[----:B------:R-:W-:Y:S01]  /*c6d0*/  LEA R177, R177, UR16, 0x2 ;  /* 0x00000010b1b17c11 */ /* 0x000fe2000f8e10ff */
[----:B------:R-:W-:Y:S06]  /*c6e0*/  @!P3 BRA `(.L_x_1663) ;  /* 0x000000000004b947 */ /* 0x000fec0003800000 */
[----:B--2---:R2:W-:Y:S02]  /*c6f0*/  REDG.E.ADD.F32.FTZ.RN.STRONG.GPU desc[UR30][R64.64+0x800], R61 ;  /* 0x0008003d400079a6 */ /* 0x0045e4000c12f31e */
.L_x_1663:
[----:B------:R-:W-:Y:S05]  /*c700*/  BSYNC.RECONVERGENT B0 ;  /* 0x0000000000007941 */ /* 0x000fea0003800200 */
.L_x_1662:
[----:B--2---:R2:W0:Y:S01]  /*c710*/  LDS R61, [R177+0x2b00] ;  /* 0x002b0000b13d7984 */ /* 0x0044220000000800 */
[----:B------:R-:W-:Y:S01]  /*c720*/  BSSY.RECONVERGENT B0, `(.L_x_1664) ;  /* 0x0000004000007945 */ /* 0x000fe20003800200 */
[----:B-1----:R-:W-:-:S03]  /*c730*/  LEA R148, R189, UR16, 0x2 ;  /* 0x00000010bd947c11 */ /* 0x002fc6000f8e10ff */
[----:B------:R-:W-:Y:S05]  /*c740*/  @!P4 BRA `(.L_x_1665) ;  /* 0x000000000004c947 */ /* 0x000fea0003800000 */
[----:B0-----:R1:W-:Y:S02]  /*c750*/  REDG.E.ADD.F32.FTZ.RN.STRONG.GPU desc[UR30][R64.64+0xa00], R61 ;  /* 0x000a003d400079a6 */ /* 0x0013e4000c12f31e */
.L_x_1665:
[----:B------:R-:W-:Y:S05]  /*c760*/  BSYNC.RECONVERGENT B0 ;  /* 0x0000000000007941 */ /* 0x000fea0003800200 */
.L_x_1664:
[----:B01----:R0:W1:Y:S01]  /*c770*/  LDS R61, [R148+0x2d00] ;  /* 0x002d0000943d7984 */ /* 0x0030620000000800 */
[----:B------:R-:W-:Y:S01]  /*c780*/  BSSY.RECONVERGENT B0, `(.L_x_1666) ;  /* 0x0000005000007945 */ /* 0x000fe20003800200 */
[C---:B--2---:R-:W-:Y:S02]  /*c790*/  IADD3 R177, PT, PT, R190.reuse, 0x380, RZ ;  /* 0x00000380beb17810 */ /* 0x044fe40007ffe0ff */
[----:B------:R-:W-:Y:S01]  /*c7a0*/  LOP3.LUT R189, R190, 0x400, RZ, 0xfc, !PT ;  /* 0x00000400bebd7812 */ /* 0x000fe200078efcff */
[----:B------:R-:W-:Y:S06]  /*c7b0*/  @!P5 BRA `(.L_x_1667) ;  /* 0x000000000004d947 */ /* 0x000fec0003800000 */
[----:B-1----:R2:W-:Y:S02]  /*c7c0*/  REDG.E.ADD.F32.FTZ.RN.STRONG.GPU desc[UR30][R64.64+0xc00], R61 ;  /* 0x000c003d400079a6 */ /* 0x0025e4000c12f31e */
.L_x_1667:
[----:B------:R-:W-:Y:S05]  /*c7d0*/  BSYNC.RECONVERGENT B0 ;  /* 0x0000000000007941 */ /* 0x000fea0003800200 */
.L_x_1666:
[----:B-12---:R-:W-:Y:S01]  /*c7e0*/  IADD3 R61, PT, PT, R190, 0x480, RZ ;  /* 0x00000480be3d7810 */ /* 0x006fe20007ffe0ff */
        /* <DEDUP_REMOVED lines=15> */
.L_x_1669:
[----:B------:R-:W-:Y:S05]  /*c8e0*/  BSYNC.RECONVERGENT B0 ;  /* 0x0000000000007941 */ /* 0x000fea0003800200 */
.L_x_1668:
[----:B01----:R0:W1:Y:S01]  /*c8f0*/  LDS R61, [R189+0x3100] ;  /* 0x00310000bd3d7984 */ /* 0x0030620000000800 */
[----:B------:R-:W-:Y:S01]  /*c900*/  BSSY.RECONVERGENT B0, `(.L_x_1670) ;  /* 0x0000006000007945 */ /* 0x000fe20003800200 */
[----:B------:R-:W-:Y:S02]  /*c910*/  IADD3 R177, PT, PT, R190, 0x580, RZ ;  /* 0x00000580beb17810 */ /* 0x000fe40007ffe0ff */
[----:B------:R-:W-:Y:S02]  /*c920*/  LEA.HI R191, R191, R190, RZ, 0x1b ;  /* 0x000000bebfbf7211 */ /* 0x000fe400078fd8ff */
[----:B------:R-:W-:Y:S01]  /*c930*/  LEA R148, R148, UR16, 0x2 ;  /* 0x0000001094947c11 */ /* 0x000fe2000f8e10ff */
[----:B------:R-:W-:Y:S06]  /*c940*/  @!P2 BRA `(.L_x_1671) ;  /* 0x000000000004a947 */ /* 0x000fec0003800000 */
[----:B-1----:R2:W-:Y:S02]  /*c950*/  REDG.E.ADD.F32.FTZ.RN.STRONG.GPU desc[UR30][R64.64+0x1000], R61 ;  /* 0x0010003d400079a6 */ /* 0x0025e4000c12f31e */
.L_x_1671:
[----:B------:R-:W-:Y:S05]  /*c960*/  BSYNC.RECONVERGENT B0 ;  /* 0x0000000000007941 */ /* 0x000fea0003800200 */
.L_x_1670:
[----:B-12---:R1:W2:Y:S01]  /*c970*/  LDS R61, [R148+0x3300] ;  /* 0x00330000943d7984 */ /* 0x0062a20000000800 */
[----:B------:R-:W-:Y:S01]  /*c980*/  BSSY.RECONVERGENT B0, `(.L_x_1672) ;  /* 0x0000005000007945 */ /* 0x000fe20003800200 */
[----:B------:R-:W-:Y:S02]  /*c990*/  LEA.HI R177, R177, R190, RZ, 0x1b ;  /* 0x000000beb1b17211 */ /* 0x000fe400078fd8ff */
[----:B------:R-:W-:Y:S01]  /*c9a0*/  LEA R191, R191, UR16, 0x2 ;  /* 0x00000010bfbf7c11 */ /* 0x000fe2000f8e10ff */
[----:B------:R-:W-:Y:S06]  /*c9b0*/  @!P3 BRA `(.L_x_1673) ;  /* 0x000000000004b947 */ /* 0x000fec0003800000 */
[----:B--2---:R2:W-:Y:S02]  /*c9c0*/  REDG.E.ADD.F32.FTZ.RN.STRONG.GPU desc[UR30][R64.64+0x1200], R61 ;  /* 0x0012003d400079a6 */ /* 0x0045e4000c12f31e */
.L_x_1673:
[----:B------:R-:W-:Y:S05]  /*c9d0*/  BSYNC.RECONVERGENT B0 ;  /* 0x0000000000007941 */ /* 0x000fea0003800200 */
.L_x_1672:
[----:B--2---:R2:W0:Y:S01]  /*c9e0*/  LDS R61, [R191+0x3500] ;  /* 0x00350000bf3d7984 */ /* 0x0044220000000800 */
[----:B------:R-:W-:Y:S01]  /*c9f0*/  BSSY.RECONVERGENT B0, `(.L_x_1674) ;  /* 0x0000004000007945 */ /* 0x000fe20003800200 */
[----:B-1----:R-:W-:-:S03]  /*ca00*/  LEA R148, R177, UR16, 0x2 ;  /* 0x00000010b1947c11 */ /* 0x002fc6000f8e10ff */
[----:B------:R-:W-:Y:S05]  /*ca10*/  @!P4 BRA `(.L_x_1675) ;  /* 0x000000000004c947 */ /* 0x000fea0003800000 */
[----:B0-----:R1:W-:Y:S02]  /*ca20*/  REDG.E.ADD.F32.FTZ.RN.STRONG.GPU desc[UR30][R64.64+0x1400], R61 ;  /* 0x0014003d400079a6 */ /* 0x0013e4000c12f31e */
.L_x_1675:
[----:B------:R-:W-:Y:S05]  /*ca30*/  BSYNC.RECONVERGENT B0 ;  /* 0x0000000000007941 */ /* 0x000fea0003800200 */
.L_x_1674:
[----:B01----:R0:W1:Y:S01]  /*ca40*/  LDS R61, [R148+0x3700] ;  /* 0x00370000943d7984 */ /* 0x0030620000000800 */
[----:B------:R-:W-:Y:S01]  /*ca50*/  BSSY.RECONVERGENT B0, `(.L_x_1676) ;  /* 0x0000005000007945 */ /* 0x000fe20003800200 */
[C---:B------:R-:W-:Y:S02]  /*ca60*/  IADD3 R177, PT, PT, R190.reuse, 0x600, RZ ;  /* 0x00000600beb17810 */ /* 0x040fe40007ffe0ff */
[----:B------:R-:W-:Y:S01]  /*ca70*/  IADD3 R189, PT, PT, R190, 0x680, RZ ;  /* 0x00000680bebd7810 */ /* 0x000fe20007ffe0ff */
[----:B------:R-:W-:Y:S06]  /*ca80*/  @!P5 BRA `(.L_x_1677) ;  /* 0x000000000004d947 */ /* 0x000fec0003800000 */
[----:B-1----:R1:W-:Y:S02]  /*ca90*/  REDG.E.ADD.F32.FTZ.RN.STRONG.GPU desc[UR30][R64.64+0x1600], R61 ;  /* 0x0016003d400079a6 */ /* 0x0023e4000c12f31e */
.L_x_1677:
[----:B------:R-:W-:Y:S05]  /*caa0*/  BSYNC.RECONVERGENT B0 ;  /* 0x0000000000007941 */ /* 0x000fea0003800200 */
.L_x_1676:
        /* <DEDUP_REMOVED lines=16> */
.L_x_1679:
[----:B------:R-:W-:Y:S05]  /*cbb0*/  BSYNC.RECONVERGENT B0 ;  /* 0x0000000000007941 */ /* 0x000fea0003800200 */
.L_x_1678:
[----:B01----:R0:W1:Y:S01]  /*cbc0*/  LDS R61, [R189+0x3b00] ;  /* 0x003b0000bd3d7984 */ /* 0x0030620000000800 */
[----:B------:R-:W-:Y:S01]  /*cbd0*/  BSSY.RECONVERGENT B0, `(.L_x_1680) ;  /* 0x0000006000007945 */ /* 0x000fe20003800200 */
[----:B------:R-:W-:Y:S02]  /*cbe0*/  LOP3.LUT R177, R190, 0x800, RZ, 0xfc, !PT ;  /* 0x00000800beb17812 */ /* 0x000fe400078efcff */
[----:B------:R-:W-:Y:S02]  /*cbf0*/  LEA.HI R191, R191, R190, RZ, 0x1b ;  /* 0x000000bebfbf7211 */ /* 0x000fe400078fd8ff */
[----:B------:R-:W-:Y:S01]  /*cc00*/  LEA R148, R148, UR16, 0x2 ;  /* 0x0000001094947c11 */ /* 0x000fe2000f8e10ff */
[----:B------:R-:W-:Y:S06]  /*cc10*/  @!P2 BRA `(.L_x_1681) ;  /* 0x000000000004a947 */ /* 0x000fec0003800000 */
[----:B-1----:R2:W-:Y:S02]  /*cc20*/  REDG.E.ADD.F32.FTZ.RN.STRONG.GPU desc[UR30][R64.64+0x1a00], R61 ;  /* 0x001a003d400079a6 */ /* 0x0025e4000c12f31e */
.L_x_1681:
[----:B------:R-:W-:Y:S05]  /*cc30*/  BSYNC.RECONVERGENT B0 ;  /* 0x0000000000007941 */ /* 0x000fea0003800200 */
.L_x_1680:
[----:B-12---:R1:W2:Y:S01]  /*cc40*/  LDS R61, [R148+0x3d00] ;  /* 0x003d0000943d7984 */ /* 0x0062a20000000800 */
[----:B------:R-:W-:Y:S01]  /*cc50*/  BSSY.RECONVERGENT B0, `(.L_x_1682) ;  /* 0x0000005000007945 */ /* 0x000fe20003800200 */
[----:B------:R-:W-:Y:S02]  /*cc60*/  LEA.HI R177, R177, R190, RZ, 0x1b ;  /* 0x000000beb1b17211 */ /* 0x000fe400078fd8ff */
[----:B------:R-:W-:Y:S01]  /*cc70*/  LEA R191, R191, UR16, 0x2 ;  /* 0x00000010bfbf7c11 */ /* 0x000fe2000f8e10ff */
[----:B------:R-:W-:Y:S06]  /*cc80*/  @!P3 BRA `(.L_x_1683) ;  /* 0x000000000004b947 */ /* 0x000fec0003800000 */
[----:B--2---:R2:W-:Y:S02]  /*cc90*/  REDG.E.ADD.F32.FTZ.RN.STRONG.GPU desc[UR30][R64.64+0x1c00], R61 ;  /* 0x001c003d400079a6 */ /* 0x0045e4000c12f31e */
.L_x_1683:
[----:B------:R-:W-:Y:S05]  /*cca0*/  BSYNC.RECONVERGENT B0 ;  /* 0x0000000000007941 */ /* 0x000fea0003800200 */
.L_x_1682:
[----:B--2---:R2:W0:Y:S01]  /*ccb0*/  LDS R61, [R191+0x3f00] ;  /* 0x003f0000bf3d7984 */ /* 0x0044220000000800 */
[----:B------:R-:W-:Y:S01]  /*ccc0*/  BSSY.RECONVERGENT B0, `(.L_x_1684) ;  /* 0x0000004000007945 */ /* 0x000fe20003800200 */
[----:B-1----:R-:W-:-:S03]  /*ccd0*/  LEA R148, R177, UR16, 0x2 ;  /* 0x00000010b1947c11 */ /* 0x002fc6000f8e10ff */
[----:B------:R-:W-:Y:S05]  /*cce0*/  @!P4 BRA `(.L_x_1685) ;  /* 0x000000000004c947 */ /* 0x000fea0003800000 */
[----:B0-----:R1:W-:Y:S02]  /*ccf0*/  REDG.E.ADD.F32.FTZ.RN.STRONG.GPU desc[UR30][R64.64+0x1e00], R61 ;  /* 0x001e003d400079a6 */ /* 0x0013e4000c12f31e */
.L_x_1685:
[----:B------:R-:W-:Y:S05]  /*cd00*/  BSYNC.RECONVERGENT B0 ;  /* 0x0000000000007941 */ /* 0x000fea0003800200 */
.L_x_1684:
[----:B01----:R0:W1:Y:S01]  /*cd10*/  LDS R61, [R148+0x4100] ;  /* 0x00410000943d7984 */ /* 0x0030620000000800 */
[----:B------:R-:W-:Y:S01]  /*cd20*/  BSSY.RECONVERGENT B0, `(.L_x_1686) ;  /* 0x0000005000007945 */ /* 0x000fe20003800200 */
[C---:B------:R-:W-:Y:S02]  /*cd30*/  IADD3 R177, PT, PT, R190.reuse, 0x880, RZ ;  /* 0x00000880beb17810 */ /* 0x040fe40007ffe0ff */
[----:B------:R-:W-:Y:S01]  /*cd40*/  IADD3 R189, PT, PT, R190, 0x900, RZ ;  /* 0x00000900bebd7810 */ /* 0x000fe20007ffe0ff */
[----:B------:R-:W-:Y:S06]  /*cd50*/  @!P5 BRA `(.L_x_1687) ;  /* 0x000000000004d947 */ /* 0x000fec0003800000 */
[----:B-1----:R1:W-:Y:S02]  /*cd60*/  REDG.E.ADD.F32.FTZ.RN.STRONG.GPU desc[UR30][R64.64+0x2000], R61 ;  /* 0x0020003d400079a6 */ /* 0x0023e4000c12f31e */
.L_x_1687:
[----:B------:R-:W-:Y:S05]  /*cd70*/  BSYNC.RECONVERGENT B0 ;  /* 0x0000000000007941 */ /* 0x000fea0003800200 */
.L_x_1686:
        /* <DEDUP_REMOVED lines=16> */
.L_x_1689:
[----:B------:R-:W-:Y:S05]  /*ce80*/  BSYNC.RECONVERGENT B0 ;  /* 0x0000000000007941 */ /* 0x000fea0003800200 */
.L_x_1688:
[----:B01----:R0:W1:Y:S01]  /*ce90*/  LDS R61, [R189+0x4500] ;  /* 0x00450000bd3d7984 */ /* 0x0030620000000800 */
[----:B------:R-:W-:Y:S01]  /*cea0*/  BSSY.RECONVERGENT B0, `(.L_x_1690) ;  /* 0x0000006000007945 */ /* 0x000fe20003800200 */
[----:B------:R-:W-:Y:S02]  /*ceb0*/  IADD3 R177, PT, PT, R190, 0xa80, RZ ;  /* 0x00000a80beb17810 */ /* 0x000fe40007ffe0ff */
[----:B------:R-:W-:Y:S02]  /*cec0*/  LEA.HI R191, R191, R190, RZ, 0x1b ;  /* 0x000000bebfbf7211 */ /* 0x000fe400078fd8ff */
[----:B------:R-:W-:Y:S01]  /*ced0*/  LEA R148, R148, UR16, 0x2 ;  /* 0x0000001094947c11 */ /* 0x000fe2000f8e10ff */
[----:B------:R-:W-:Y:S06]  /*cee0*/  @!P2 BRA `(.L_x_1691) ;  /* 0x000000000004a947 */ /* 0x000fec0003800000 */
[----:B-1----:R2:W-:Y:S02]  /*cef0*/  REDG.E.ADD.F32.FTZ.RN.STRONG.GPU desc[UR30][R64.64+0x2400], R61 ;  /* 0x0024003d400079a6 */ /* 0x0025e4000c12f31e */
.L_x_1691:
[----:B------:R-:W-:Y:S05]  /*cf00*/  BSYNC.RECONVERGENT B0 ;  /* 0x0000000000007941 */ /* 0x000fea0003800200 */
.L_x_1690:
[----:B-12---:R1:W2:Y:S01]  /*cf10*/  LDS R61, [R148+0x4700] ;  /* 0x00470000943d7984 */ /* 0x0062a20000000800 */
[----:B------:R-:W-:Y:S01]  /*cf20*/  BSSY.RECONVERGENT B0, `(.L_x_1692) ;  /* 0x0000005000007945 */ /* 0x000fe20003800200 */
[----:B------:R-:W-:Y:S02]  /*cf30*/  LEA.HI R177, R177, R190, RZ, 0x1b ;  /* 0x000000beb1b17211 */ /* 0x000fe400078fd8ff */
[----:B------:R-:W-:Y:S01]  /*cf40*/  LEA R191, R191, UR16, 0x2 ;  /* 0x00000010bfbf7c11 */ /* 0x000fe2000f8e10ff */
[----:B------:R-:W-:Y:S06]  /*cf50*/  @!P3 BRA `(.L_x_1693) ;  /* 0x000000000004b947 */ /* 0x000fec0003800000 */
[----:B--2---:R2:W-:Y:S02]  /*cf60*/  REDG.E.ADD.F32.FTZ.RN.STRONG.GPU desc[UR30][R64.64+0x2600], R61 ;  /* 0x0026003d400079a6 */ /* 0x0045e4000c12f31e */
.L_x_1693:
[----:B------:R-:W-:Y:S05]  /*cf70*/  BSYNC.RECONVERGENT B0 ;  /* 0x0000000000007941 */ /* 0x000fea0003800200 */
.L_x_1692:
[----:B--2---:R2:W0:Y:S01]  /*cf80*/  LDS R61, [R191+0x4900] ;  /* 0x00490000bf3d7984 */ /* 0x0044220000000800 */
[----:B------:R-:W-:Y:S01]  /*cf90*/  BSSY.RECONVERGENT B0, `(.L_x_1694) ;  /* 0x0000004000007945 */ /* 0x000fe20003800200 */
[----:B-1----:R-:W-:-:S03]  /*cfa0*/  LEA R148, R177, UR16, 0x2 ;  /* 0x00000010b1947c11 */ /* 0x002fc6000f8e10ff */
[----:B------:R-:W-:Y:S05]  /*cfb0*/  @!P4 BRA `(.L_x_1695) ;  /* 0x000000000004c947 */ /* 0x000fea0003800000 */
[----:B0-----:R1:W-:Y:S02]  /*cfc0*/  REDG.E.ADD.F32.FTZ.RN.STRONG.GPU desc[UR30][R64.64+0x2800], R61 ;  /* 0x0028003d400079a6 */ /* 0x0013e4000c12f31e */
.L_x_1695:
[----:B------:R-:W-:Y:S05]  /*cfd0*/  BSYNC.RECONVERGENT B0 ;  /* 0x0000000000007941 */ /* 0x000fea0003800200 */
.L_x_1694:
[----:B01----:R0:W1:Y:S01]  /*cfe0*/  LDS R61, [R148+0x4b00] ;  /* 0x004b0000943d7984 */ /* 0x0030620000000800 */
[----:B------:R-:W-:Y:S01]  /*cff0*/  BSSY.RECONVERGENT B0, `(.L_x_1696) ;  /* 0x0000005000007945 */ /* 0x000fe20003800200 */
[C---:B------:R-:W-:Y:S02]  /*d000*/  IADD3 R177, PT, PT, R190.reuse, 0xb00, RZ ;  /* 0x00000b00beb17810 */ /* 0x040fe40007ffe0ff */
[----:B------:R-:W-:Y:S01]  /*d010*/  IADD3 R189, PT, PT, R190, 0xb80, RZ ;  /* 0x00000b80bebd7810 */ /* 0x000fe20007ffe0ff */
[----:B------:R-:W-:Y:S06]  /*d020*/  @!P5 BRA `(.L_x_1697) ;  /* 0x000000000004d947 */ /* 0x000fec0003800000 */
[----:B-1----:R1:W-:Y:S02]  /*d030*/  REDG.E.ADD.F32.FTZ.RN.STRONG.GPU desc[UR30][R64.64+0x2a00], R61 ;  /* 0x002a003d400079a6 */ /* 0x0023e4000c12f31e */
.L_x_1697:
[----:B------:R-:W-:Y:S05]  /*d040*/  BSYNC.RECONVERGENT B0 ;  /* 0x0000000000007941 */ /* 0x000fea0003800200 */
.L_x_1696:
        /* <DEDUP_REMOVED lines=16> */
.L_x_1699:
[----:B------:R-:W-:Y:S05]  /*d150*/  BSYNC.RECONVERGENT B0 ;  /* 0x0000000000007941 */ /* 0x000fea0003800200 */
.L_x_1698:
[----:B01----:R0:W1:Y:S01]  /*d160*/  LDS R61, [R189+0x4f00] ;  /* 0x004f0000bd3d7984 */ /* 0x0030620000000800 */
[----:B------:R-:W-:Y:S01]  /*d170*/  BSSY.RECONVERGENT B0, `(.L_x_1700) ;  /* 0x0000006000007945 */ /* 0x000fe20003800200 */
[----:B------:R-:W-:Y:S02]  /*d180*/  IADD3 R177, PT, PT, R190, 0xd00, RZ ;  /* 0x00000d00beb17810 */ /* 0x000fe40007ffe0ff */
[----:B------:R-:W-:Y:S02]  /*d190*/  LEA.HI R191, R191, R190, RZ, 0x1b ;  /* 0x000000bebfbf7211 */ /* 0x000fe400078fd8ff */
[----:B------:R-:W-:Y:S01]  /*d1a0*/  LEA R148, R148, UR16, 0x2 ;  /* 0x0000001094947c11 */ /* 0x000fe2000f8e10ff */
[----:B------:R-:W-:Y:S06]  /*d1b0*/  @!P2 BRA `(.L_x_1701) ;  /* 0x000000000004a947 */ /* 0x000fec0003800000 */
[----:B-1----:R2:W-:Y:S02]  /*d1c0*/  REDG.E.ADD.F32.FTZ.RN.STRONG.GPU desc[UR30][R64.64+0x2e00], R61 ;  /* 0x002e003d400079a6 */ /* 0x0025e4000c12f31e */
.L_x_1701:
[----:B------:R-:W-:Y:S05]  /*d1d0*/  BSYNC.RECONVERGENT B0 ;  /* 0x0000000000007941 */ /* 0x000fea0003800200 */
.L_x_1700:
[----:B-12---:R1:W2:Y:S01]  /*d1e0*/  LDS R61, [R148+0x5100] ;  /* 0x00510000943d7984 */ /* 0x0062a20000000800 */
[----:B------:R-:W-:Y:S01]  /*d1f0*/  BSSY.RECONVERGENT B0, `(.L_x_1702) ;  /* 0x0000005000007945 */ /* 0x000fe20003800200 */
[----:B------:R-:W-:Y:S02]  /*d200*/  LEA.HI R177, R177, R190, RZ, 0x1b ;  /* 0x000000beb1b17211 */ /* 0x000fe400078fd8ff */
[----:B------:R-:W-:Y:S01]  /*d210*/  LEA R191, R191, UR16, 0x2 ;  /* 0x00000010bfbf7c11 */ /* 0x000fe2000f8e10ff */
[----:B------:R-:W-:Y:S06]  /*d220*/  @!P3 BRA `(.L_x_1703) ;  /* 0x000000000004b947 */ /* 0x000fec0003800000 */
[----:B--2---:R2:W-:Y:S02]  /*d230*/  REDG.E.ADD.F32.FTZ.RN.STRONG.GPU desc[UR30][R64.64+0x3000], R61 ;  /* 0x0030003d400079a6 */ /* 0x0045e4000c12f31e */
.L_x_1703:
[----:B------:R-:W-:Y:S05]  /*d240*/  BSYNC.RECONVERGENT B0 ;  /* 0x0000000000007941 */ /* 0x000fea0003800200 */
.L_x_1702:
[----:B--2---:R2:W0:Y:S01]  /*d250*/  LDS R61, [R191+0x5300] ;  /* 0x00530000bf3d7984 */ /* 0x0044220000000800 */
[----:B------:R-:W-:Y:S01]  /*d260*/  BSSY.RECONVERGENT B0, `(.L_x_1704) ;  /* 0x0000004000007945 */ /* 0x000fe20003800200 */
[----:B-1----:R-:W-:-:S03]  /*d270*/  LEA R148, R177, UR16, 0x2 ;  /* 0x00000010b1947c11 */ /* 0x002fc6000f8e10ff */
[----:B------:R-:W-:Y:S05]  /*d280*/  @!P4 BRA `(.L_x_1705) ;  /* 0x000000000004c947 */ /* 0x000fea0003800000 */
[----:B0-----:R1:W-:Y:S02]  /*d290*/  REDG.E.ADD.F32.FTZ.RN.STRONG.GPU desc[UR30][R64.64+0x3200], R61 ;  /* 0x0032003d400079a6 */ /* 0x0013e4000c12f31e */
.L_x_1705:
[----:B------:R-:W-:Y:S05]  /*d2a0*/  BSYNC.RECONVERGENT B0 ;  /* 0x0000000000007941 */ /* 0x000fea0003800200 */
.L_x_1704:
[----:B01----:R0:W1:Y:S01]  /*d2b0*/  LDS R61, [R148+0x5500] ;  /* 0x00550000943d7984 */ /* 0x0030620000000800 */
[----:B------:R-:W-:Y:S01]  /*d2c0*/  BSSY.RECONVERGENT B0, `(.L_x_1706) ;  /* 0x0000005000007945 */ /* 0x000fe20003800200 */
[C---:B------:R-:W-:Y:S02]  /*d2d0*/  IADD3 R177, PT, PT, R190.reuse, 0xd80, RZ ;  /* 0x00000d80beb17810 */ /* 0x040fe40007ffe0ff */
[----:B------:R-:W-:Y:S01]  /*d2e0*/  IADD3 R189, PT, PT, R190, 0xe00, RZ ;  /* 0x00000e00bebd7810 */ /* 0x000fe20007ffe0ff */
[----:B------:R-:W-:Y:S06]  /*d2f0*/  @!P5 BRA `(.L_x_1707) ;  /* 0x000000000004d947 */ /* 0x000fec0003800000 */
[----:B-1----:R1:W-:Y:S02]  /*d300*/  REDG.E.ADD.F32.FTZ.RN.STRONG.GPU desc[UR30][R64.64+0x3400], R61 ;  /* 0x0034003d400079a6 */ /* 0x0023e4000c12f31e */
.L_x_1707:
[----:B------:R-:W-:Y:S05]  /*d310*/  BSYNC.RECONVERGENT B0 ;  /* 0x0000000000007941 */ /* 0x000fea0003800200 */
.L_x_1706:
        /* <DEDUP_REMOVED lines=16> */
.L_x_1709:
[----:B------:R-:W-:Y:S05]  /*d420*/  BSYNC.RECONVERGENT B0 ;  /* 0x0000000000007941 */ /* 0x000fea0003800200 */
.L_x_1708:
[----:B01----:R0:W1:Y:S01]  /*d430*/  LDS R61, [R189+0x5900] ;  /* 0x00590000bd3d7984 */ /* 0x0030620000000800 */
[----:B------:R-:W-:Y:S01]  /*d440*/  BSSY.RECONVERGENT B0, `(.L_x_1710) ;  /* 0x0000006000007945 */ /* 0x000fe20003800200 */
[----:B------:R-:W-:Y:S02]  /*d450*/  IADD3 R139, PT, PT, R190, 0xf80, RZ ;  /* 0x00000f80be8b7810 */ /* 0x000fe40007ffe0ff */
[----:B------:R-:W-:Y:S02]  /*d460*/  LEA.HI R191, R191, R190, RZ, 0x1b ;  /* 0x000000bebfbf7211 */ /* 0x000fe400078fd8ff */
[----:B------:R-:W-:Y:S01]  /*d470*/  LEA R148, R148, UR16, 0x2 ;  /* 0x0000001094947c11 */ /* 0x000fe2000f8e10ff */
[----:B------:R-:W-:Y:S06]  /*d480*/  @!P2 BRA `(.L_x_1711) ;  /* 0x000000000004a947 */ /* 0x000fec0003800000 */
[----:B-1----:R2:W-:Y:S02]  /*d490*/  REDG.E.ADD.F32.FTZ.RN.STRONG.GPU desc[UR30][R64.64+0x3800], R61 ;  /* 0x0038003d400079a6 */ /* 0x0025e4000c12f31e */
.L_x_1711:
[----:B------:R-:W-:Y:S05]  /*d4a0*/  BSYNC.RECONVERGENT B0 ;  /* 0x0000000000007941 */ /* 0x000fea0003800200 */
.L_x_1710:
[----:B-12---:R1:W2:Y:S01]  /*d4b0*/  LDS R61, [R148+0x5b00] ;  /* 0x005b0000943d7984 */ /* 0x0062a20000000800 */
[----:B------:R-:W-:Y:S01]  /*d4c0*/  BSSY.RECONVERGENT B0, `(.L_x_1712) ;  /* 0x0000005000007945 */ /* 0x000fe20003800200 */
[----:B------:R-:W-:Y:S02]  /*d4d0*/  LEA.HI R139, R139, R190, RZ, 0x1b ;  /* 0x000000be8b8b7211 */ /* 0x000fe400078fd8ff */
[----:B------:R-:W-:Y:S01]  /*d4e0*/  LEA R191, R191, UR16, 0x2 ;  /* 0x00000010bfbf7c11 */ /* 0x000fe2000f8e10ff */
[----:B------:R-:W-:Y:S06]  /*d4f0*/  @!P3 BRA `(.L_x_1713) ;  /* 0x000000000004b947 */ /* 0x000fec0003800000 */
[----:B--2---:R2:W-:Y:S02]  /*d500*/  REDG.E.ADD.F32.FTZ.RN.STRONG.GPU desc[UR30][R64.64+0x3a00], R61 ;  /* 0x003a003d400079a6 */ /* 0x0045e4000c12f31e */
.L_x_1713:
[----:B------:R-:W-:Y:S05]  /*d510*/  BSYNC.RECONVERGENT B0 ;  /* 0x0000000000007941 */ /* 0x000fea0003800200 */
.L_x_1712:
[----:B--2---:R2:W0:Y:S01]  /*d520*/  LDS R61, [R191+0x5d00] ;  /* 0x005d0000bf3d7984 */ /* 0x0044220000000800 */
[----:B------:R-:W-:Y:S01]  /*d530*/  BSSY.RECONVERGENT B0, `(.L_x_1714) ;  /* 0x0000004000007945 */ /* 0x000fe20003800200 */
[----:B------:R-:W-:-:S03]  /*d540*/  LEA R139, R139, UR16, 0x2 ;  /* 0x000000108b8b7c11 */ /* 0x000fc6000f8e10ff */
[----:B------:R-:W-:Y:S05]  /*d550*/  @!P4 BRA `(.L_x_1715) ;  /* 0x000000000004c947 */ /* 0x000fea0003800000 */
[----:B0-----:R0:W-:Y:S02]  /*d560*/  REDG.E.ADD.F32.FTZ.RN.STRONG.GPU desc[UR30][R64.64+0x3c00], R61 ;  /* 0x003c003d400079a6 */ /* 0x0011e4000c12f31e */
.L_x_1715:
[----:B------:R-:W-:Y:S05]  /*d570*/  BSYNC.RECONVERGENT B0 ;  /* 0x0000000000007941 */ /* 0x000fea0003800200 */
.L_x_1714:
[----:B0-----:R-:W-:Y:S01]  /*d580*/  FADD.FTZ R61, R126, R107 ;  /* 0x0000006b7e3d7221 */ /* 0x001fe20000010000 */
[----:B------:R-:W-:Y:S01]  /*d590*/  BSSY.RECONVERGENT B0, `(.L_x_1716) ;  /* 0x0000004000007945 */ /* 0x000fe20003800200 */
[----:B------:R0:W0:Y:S03]  /*d5a0*/  LDS R107, [R139+0x5f00] ;  /* 0x005f00008b6b7984 */ /* 0x0000260000000800 */
[----:B------:R-:W-:Y:S05]  /*d5b0*/  @!P5 BRA `(.L_x_1717) ;  /* 0x000000000004d947 */ /* 0x000fea0003800000 */
[----:B0-----:R0:W-:Y:S02]  /*d5c0*/  REDG.E.ADD.F32.FTZ.RN.STRONG.GPU desc[UR30][R64.64+0x3e00], R107 ;  /* 0x003e006b400079a6 */ /* 0x0011e4000c12f31e */
.L_x_1717:
[----:B------:R-:W-:Y:S05]  /*d5d0*/  BSYNC.RECONVERGENT B0 ;  /* 0x0000000000007941 */ /* 0x000fea0003800200 */
.L_x_1716:
[----:B0-----:R-:W0:Y:S01]  /*d5e0*/  SHFL.DOWN PT, R65, R60, 0x1, 0x1f ;  /* 0x08201f003c417f89 */ /* 0x001e2200000e0000 */
[----:B------:R-:W-:Y:S01]  /*d5f0*/  ISETP.GT.AND P2, PT, R240, 0x1e, PT ;  /* 0x0000001ef000780c */ /* 0x000fe20003f44270 */
[----:B------:R-:W-:Y:S01]  /*d600*/  FFMA.FTZ R77, R218, R77, R131 ;  /* 0x0000004dda4d7223 */ /* 0x000fe20000010083 */
[----:B------:R-:W-:Y:S01]  /*d610*/  FFMA.FTZ R220, R220, R105, R111 ;  /* 0x00000069dcdc7223 */ /* 0x000fe2000001006f */
[----:B------:R-:W5:Y:S01]  /*d620*/  SHFL.DOWN PT, R64, R61, 0x1, 0x1f ;  /* 0x08201f003d407f89 */ /* 0x000f6200000e0000 */
[----:B------:R-:W-:Y:S01]  /*d630*/  FFMA.FTZ R216, R216, R109, R133 ;  /* 0x0000006dd8d87223 */ /* 0x000fe20000010085 */
[----:B------:R-:W-:Y:S01]  /*d640*/  FFMA.FTZ R77, R36, R175, R77 ;  /* 0x000000af244d7223 */ /* 0x000fe2000001004d */
[-C--:B------:R-:W-:Y:S01]  /*d650*/  FFMA.FTZ R187, R19, R110.reuse, R187 ;  /* 0x0000006e13bb7223 */ /* 0x080fe200000100bb */
[----:B------:R-:W1:Y:S01]  /*d660*/  SHFL.DOWN PT, R107, R62, 0x1, 0x1f ;  /* 0x08201f003e6b7f89 */ /* 0x000e6200000e0000 */
[----:B------:R-:W-:Y:S01]  /*d670*/  FFMA.FTZ R220, R35, R110, R220 ;  /* 0x0000006e23dc7223 */ /* 0x000fe200000100dc */
[----:B------:R-:W-:Y:S01]  /*d680*/  FADD.FTZ R184, R77, R184 ;  /* 0x000000b84db87221 */ /* 0x000fe20000010000 */
[-C--:B------:R-:W-:Y:S01]  /*d690*/  FFMA.FTZ R223, R21, R114.reuse, R223 ;  /* 0x0000007215df7223 */ /* 0x080fe200000100df */
[----:B------:R-:W2:Y:S01]  /*d6a0*/  SHFL.DOWN PT, R126, R63, 0x1, 0x1f ;  /* 0x08201f003f7e7f89 */ /* 0x000ea200000e0000 */
[----:B------:R-:W-:Y:S01]  /*d6b0*/  FFMA.FTZ R216, R37, R114, R216 ;  /* 0x0000007225d87223 */ /* 0x000fe200000100d8 */
[----:B------:R-:W-:Y:S01]  /*d6c0*/  FMUL.FTZ R75, R75, R124 ;  /* 0x0000007c4b4b7220 */ /* 0x000fe20000410000 */
[----:B------:R-:W-:Y:S01]  /*d6d0*/  FMUL.FTZ R84, R84, R129 ;  /* 0x0000008154547220 */ /* 0x000fe20000410000 */
[----:B------:R-:W-:Y:S01]  /*d6e0*/  FMUL.FTZ R73, R73, R108 ;  /* 0x0000006c49497220 */ /* 0x000fe20000410000 */
[----:B------:R-:W-:Y:S01]  /*d6f0*/  FMUL.FTZ R169, R74, R169 ;  /* 0x000000a94aa97220 */ /* 0x000fe20000410000 */
[----:B------:R-:W-:Y:S01]  /*d700*/  FFMA.FTZ R212, R212, R173, R75 ;  /* 0x000000add4d47223 */ /* 0x000fe2000001004b */
[----:B------:R-:W-:Y:S01]  /*d710*/  FFMA.FTZ R85, R85, R130, R84 ;  /* 0x0000008255557223 */ /* 0x000fe20000010054 */
[----:B------:R-:W-:Y:S01]  /*d720*/  FFMA.FTZ R208, R208, R165, R73 ;  /* 0x000000a5d0d07223 */ /* 0x000fe20000010049 */
[----:B------:R-:W-:Y:S01]  /*d730*/  FMUL.FTZ R71, R71, R106 ;  /* 0x0000006a47477220 */ /* 0x000fe20000410000 */
[----:B------:R-:W-:Y:S01]  /*d740*/  FMUL.FTZ R163, R72, R163 ;  /* 0x000000a348a37220 */ /* 0x000fe20000410000 */
[----:B------:R-:W-:Y:S01]  /*d750*/  FMUL.FTZ R157, R70, R157 ;  /* 0x0000009d469d7220 */ /* 0x000fe20000410000 */
[----:B0-----:R-:W-:Y:S01]  /*d760*/  @!P2 FADD.FTZ R60, R60, R65 ;  /* 0x000000413c3ca221 */ /* 0x001fe20000010000 */
[----:B------:R-:W-:Y:S01]  /*d770*/  FFMA.FTZ R204, R204, R159, R71 ;  /* 0x0000009fcccc7223 */ /* 0x000fe20000010047 */
[----:B------:R-:W-:Y:S01]  /*d780*/  FMUL.FTZ R86, R86, R113 ;  /* 0x0000007156567220 */ /* 0x000fe20000410000 */
[----:B------:R-:W-:Y:S01]  /*d790*/  FFMA.FTZ R167, R210, R167, R169 ;  /* 0x000000a7d2a77223 */ /* 0x000fe200000100a9 */
[----:B-----5:R-:W-:Y:S01]  /*d7a0*/  @!P2 FADD.FTZ R61, R61, R64 ;  /* 0x000000403d3da221 */ /* 0x020fe20000010000 */
[----:B------:R-:W0:Y:S01]  /*d7b0*/  SHFL.DOWN PT, R65, R60, 0x2, 0x1f ;  /* 0x08401f003c417f89 */ /* 0x000e2200000e0000 */
[----:B------:R-:W-:Y:S01]  /*d7c0*/  FFMA.FTZ R86, R87, R144, R86 ;  /* 0x0000009057567223 */ /* 0x000fe20000010056 */
[----:B------:R-:W-:Y:S01]  /*d7d0*/  FMUL.FTZ R88, R88, R141 ;  /* 0x0000008d58587220 */ /* 0x000fe20000410000 */
[----:B-1----:R-:W-:Y:S01]  /*d7e0*/  @!P2 FADD.FTZ R62, R62, R107 ;  /* 0x0000006b3e3ea221 */ /* 0x002fe20000010000 */
[----:B------:R-:W1:Y:S01]  /*d7f0*/  SHFL.DOWN PT, R110, R61, 0x2, 0x1f ;  /* 0x08401f003d6e7f89 */ /* 0x000e6200000e0000 */
[----:B------:R-:W-:Y:S01]  /*d800*/  FMUL.FTZ R90, R90, R115 ;  /* 0x000000735a5a7220 */ /* 0x000fe20000410000 */
        /* <DEDUP_REMOVED lines=8> */
[----:B------:R-:W-:Y:S01]  /*d890*/  FMUL.FTZ R92, R92, R143 ;  /* 0x0000008f5c5c7220 */ /* 0x000fe20000410000 */
[----:B------:R-:W-:Y:S01]  /*d8a0*/  FMUL.FTZ R94, R94, R128 ;  /* 0x000000805e5e7220 */ /* 0x000fe20000410000 */
[----:B------:R-:W-:Y:S01]  /*d8b0*/  FMUL.FTZ R69, R69, R104 ;  /* 0x0000006845457220 */ /* 0x000fe20000410000 */
[----:B------:R-:W-:Y:S01]  /*d8c0*/  FADD.FTZ R59, R64, R59 ;  /* 0x0000003b403b7221 */ /* 0x000fe20000010000 */
[----:B------:R-:W-:Y:S01]  /*d8d0*/  ISETP.GT.AND P3, PT, R240, 0xf, PT ;  /* 0x0000000ff000780c */ /* 0x000fe20003f64270 */
[----:B------:R-:W-:Y:S01]  /*d8e0*/  FFMA.FTZ R64, R42, R89, R161 ;  /* 0x000000592a407223 */ /* 0x000fe200000100a1 */
[----:B------:R-:W-:Y:S01]  /*d8f0*/  FFMA.FTZ R93, R93, R134, R92 ;  /* 0x000000865d5d7223 */ /* 0x000fe2000001005c */
[----:B------:R-:W-:Y:S01]  /*d900*/  FFMA.FTZ R155, R202, R155, R157 ;  /* 0x0000009bca9b7223 */ /* 0x000fe2000001009d */
[----:B------:R-:W-:Y:S01]  /*d910*/  FFMA.FTZ R94, R95, R116, R94 ;  /* 0x000000745f5e7223 */ /* 0x000fe2000001005e */
[----:B------:R-:W-:Y:S01]  /*d920*/  FFMA.FTZ R200, R200, R151, R69 ;  /* 0x00000097c8c87223 */ /* 0x000fe20000010045 */
[----:B0-----:R-:W-:Y:S01]  /*d930*/  @!P2 FADD.FTZ R60, R60, R65 ;  /* 0x000000413c3ca221 */ /* 0x001fe20000010000 */
[----:B------:R-:W-:Y:S01]  /*d940*/  FFMA.FTZ R65, R41, R86, R208 ;  /* 0x0000005629417223 */ /* 0x000fe200000100d0 */
[----:B------:R-:W-:Y:S01]  /*d950*/  FMUL.FTZ R96, R96, R145 ;  /* 0x0000009160607220 */ /* 0x000fe20000410000 */
[----:B------:R-:W-:Y:S01]  /*d960*/  FMUL.FTZ R153, R68, R153 ;  /* 0x0000009944997220 */ /* 0x000fe20000410000 */
[----:B-1----:R-:W-:Y:S01]  /*d970*/  @!P2 FADD.FTZ R61, R61, R110 ;  /* 0x0000006e3d3da221 */ /* 0x002fe20000010000 */
[----:B------:R-:W0:Y:S01]  /*d980*/  SHFL.DOWN PT, R73, R60, 0x4, 0x1f ;  /* 0x08801f003c497f89 */ /* 0x000e2200000e0000 */
[----:B------:R-:W-:Y:S01]  /*d990*/  FADD.FTZ R58, R65, R58 ;  /* 0x0000003a413a7221 */ /* 0x000fe20000010000 */
        /* <DEDUP_REMOVED lines=9> */
[----:B------:R-:W-:Y:S01]  /*da30*/  FFMA.FTZ R65, R45, R94, R200 ;  /* 0x0000005e2d417223 */ /* 0x000fe200000100c8 */
[----:B------:R-:W5:Y:S01]  /*da40*/  SHFL.DOWN PT, R84, R63, 0x4, 0x1f ;  /* 0x08801f003f547f89 */ /* 0x000f6200000e0000 */
[----:B------:R-:W-:Y:S01]  /*da50*/  FMUL.FTZ R67, R67, R78 ;  /* 0x0000004e43437220 */ /* 0x000fe20000410000 */
[----:B------:R-:W-:Y:S01]  /*da60*/  FFMA.FTZ R79, R79, R122, R140 ;  /* 0x0000007a4f4f7223 */ /* 0x000fe2000001008c */
[----:B------:R-:W-:Y:S01]  /*da70*/  FFMA.FTZ R117, R214, R135, R117 ;  /* 0x00000087d6757223 */ /* 0x000fe20000010075 */
[----:B------:R-:W-:Y:S01]  /*da80*/  FFMA.FTZ R112, R83, R142, R112 ;  /* 0x0000008e53707223 */ /* 0x000fe20000010070 */
[----:B------:R-:W-:Y:S01]  /*da90*/  FFMA.FTZ R97, R97, R136, R96 ;  /* 0x0000008861617223 */ /* 0x000fe20000010060 */
[----:B------:R-:W-:Y:S01]  /*daa0*/  FFMA.FTZ R149, R198, R149, R153 ;  /* 0x00000095c6957223 */ /* 0x000fe20000010099 */
[----:B------:R-:W-:Y:S01]  /*dab0*/  FADD.FTZ R55, R64, R55 ;  /* 0x0000003740377221 */ /* 0x000fe20000010000 */
[----:B------:R-:W-:Y:S01]  /*dac0*/  FFMA.FTZ R79, R34, R179, R79 ;  /* 0x000000b3224f7223 */ /* 0x000fe2000001004f */
[----:B------:R-:W-:Y:S01]  /*dad0*/  FFMA.FTZ R117, R38, R171, R117 ;  /* 0x000000ab26757223 */ /* 0x000fe20000010075 */
[-C--:B------:R-:W-:Y:S01]  /*dae0*/  FFMA.FTZ R212, R39, R112.reuse, R212 ;  /* 0x0000007027d47223 */ /* 0x080fe200000100d4 */
[----:B------:R-:W-:Y:S01]  /*daf0*/  FMUL.FTZ R98, R98, R119 ;  /* 0x0000007762627220 */ /* 0x000fe20000410000 */
[----:B0-----:R-:W-:Y:S01]  /*db00*/  @!P2 FADD.FTZ R60, R60, R73 ;  /* 0x000000493c3ca221 */ /* 0x001fe20000010000 */
[----:B------:R-:W-:Y:S01]  /*db10*/  FFMA.FTZ R64, R46, R97, R149 ;  /* 0x000000612e407223 */ /* 0x000fe20000010095 */
[----:B------:R-:W-:Y:S01]  /*db20*/  FADD.FTZ R54, R65, R54 ;  /* 0x0000003641367221 */ /* 0x000fe20000010000 */
[----:B------:R-:W-:Y:S01]  /*db30*/  FFMA.FTZ R196, R196, R147, R67 ;  /* 0x00000093c4c47223 */ /* 0x000fe20000010043 */
[----:B-1----:R-:W-:Y:S01]  /*db40*/  @!P2 FADD.FTZ R61, R61, R74 ;  /* 0x0000004a3d3da221 */ /* 0x002fe20000010000 */
[----:B------:R-:W0:Y:S01]  /*db50*/  SHFL.DOWN PT, R71, R60, 0x8, 0x1f ;  /* 0x09001f003c477f89 */ /* 0x000e2200000e0000 */
[----:B------:R-:W-:Y:S01]  /*db60*/  BSSY.RECONVERGENT B0, `(.L_x_1718) ;  /* 0x000002a000007945 */ /* 0x000fe20003800200 */
[----:B------:R-:W-:Y:S01]  /*db70*/  FFMA.FTZ R186, R18, R179, R186 ;  /* 0x000000b312ba7223 */ /* 0x000fe200000100ba */
[----:B--2---:R-:W-:Y:S01]  /*db80*/  @!P2 FADD.FTZ R62, R62, R75 ;  /* 0x0000004b3e3ea221 */ /* 0x004fe20000010000 */
[----:B------:R-:W1:Y:S01]  /*db90*/  SHFL.DOWN PT, R70, R61, 0x8, 0x1f ;  /* 0x09001f003d467f89 */ /* 0x000e6200000e0000 */
[----:B------:R-:W-:Y:S01]  /*dba0*/  FADD.FTZ R80, R79, R80 ;  /* 0x000000504f507221 */ /* 0x000fe20000010000 */
[----:B------:R-:W-:Y:S01]  /*dbb0*/  FFMA.FTZ R188, R20, R175, R188 ;  /* 0x000000af14bc7223 */ /* 0x000fe200000100bc */
[----:B-----5:R-:W-:Y:S01]  /*dbc0*/  @!P2 FADD.FTZ R63, R63, R84 ;  /* 0x000000543f3fa221 */ /* 0x020fe20000010000 */
[----:B------:R-:W2:Y:S01]  /*dbd0*/  SHFL.DOWN PT, R73, R62, 0x8, 0x1f ;  /* 0x09001f003e497f89 */ /* 0x000ea200000e0000 */
[----:B------:R-:W-:Y:S01]  /*dbe0*/  ISETP.GT.AND P2, PT, R240, 0x17, PT ;  /* 0x00000017f000780c */ /* 0x000fe20003f44270 */
[----:B------:R-:W-:Y:S01]  /*dbf0*/  FADD.FTZ R185, R220, R185 ;  /* 0x000000b9dcb97221 */ /* 0x000fe20000010000 */
[----:B------:R-:W-:Y:S01]  /*dc00*/  FFMA.FTZ R224, R22, R171, R224 ;  /* 0x000000ab16e07223 */ /* 0x000fe200000100e0 */
[----:B------:R-:W5:Y:S01]  /*dc10*/  SHFL.DOWN PT, R72, R63, 0x8, 0x1f ;  /* 0x09001f003f487f89 */ /* 0x000f6200000e0000 */
[----:B------:R-:W-:Y:S01]  /*dc20*/  FADD.FTZ R183, R216, R183 ;  /* 0x000000b7d8b77221 */ /* 0x000fe20000010000 */
[----:B------:R-:W-:Y:S01]  /*dc30*/  FADD.FTZ R182, R117, R182 ;  /* 0x000000b675b67221 */ /* 0x000fe20000010000 */
[----:B------:R-:W-:Y:S01]  /*dc40*/  FFMA.FTZ R226, R23, R112, R226 ;  /* 0x0000007017e27223 */ /* 0x000fe200000100e2 */
[----:B------:R-:W-:Y:S01]  /*dc50*/  FADD.FTZ R181, R212, R181 ;  /* 0x000000b5d4b57221 */ /* 0x000fe20000010000 */
        /* <DEDUP_REMOVED lines=9> */
[----:B------:R-:W-:Y:S01]  /*dcf0*/  FADD.FTZ R53, R64, R53 ;  /* 0x0000003540357221 */ /* 0x000fe20000010000 */
[----:B-1----:R-:W-:-:S02]  /*dd00*/  @!P2 FADD.FTZ R61, R61, R70 ;  /* 0x000000463d3da221 */ /* 0x002fc40000010000 */
        /* <DEDUP_REMOVED lines=15> */
.L_x_1719:
[----:B------:R-:W-:Y:S05]  /*de00*/  BSYNC.RECONVERGENT B0 ;  /* 0x0000000000007941 */ /* 0x000fea0003800200 */
.L_x_1718:
        /* <DEDUP_REMOVED lines=46> */
.L_x_1721:
[----:B------:R-:W-:Y:S05]  /*e0f0*/  BSYNC.RECONVERGENT B0 ;  /* 0x0000000000007941 */ /* 0x000fea0003800200 */
.L_x_1720:
[----:B------:R-:W-:-:S04]  /*e100*/  UIADD3 UR8, UPT, UPT, UR8, 0x1, URZ ;  /* 0x0000000108087890 */ /* 0x000fc8000fffe0ff */
[----:B------:R-:W-:-:S09]  /*e110*/  UISETP.GE.AND UP0, UPT, UR8, UR48, UPT ;  /* 0x000000300800728c */ /* 0x000fd2000bf06270 */
[----:B------:R-:W-:Y:S05]  /*e120*/  BRA.U !UP0, `(.L_x_1722) ;  /* 0xffffff6d083c7547 */ /* 0x000fea000b83ffff */
.L_x_1624:
[----:B------:R-:W5:Y:S01]  /*e130*/  LDL.LU R79, [R1+0x24] ;  /* 0x00002400014f7983 */ /* 0x000f620000300800 */
[----:B------:R-:W-:Y:S01]  /*e140*/  F2FP.F16.F32.PACK_AB R238, R238, R239 ;  /* 0x000000efeeee723e */ /* 0x000fe200000000ff */
[----:B------:R-:W-:Y:S01]  /*e150*/  BAR.SYNC.DEFER_BLOCKING 0x0 ;  /* 0x0000000000007b1d */ /* 0x000fe20000010000 */
[----:B------:R-:W-:Y:S02]  /*e160*/  F2FP.F16.F32.PACK_AB R233, R233, R237 ;  /* 0x000000ede9e9723e */ /* 0x000fe400000000ff */
[----:B------:R-:W-:Y:S02]  /*e170*/  F2FP.F16.F32.PACK_AB R231, R231, R232 ;  /* 0x000000e8e7e7723e */ /* 0x000fe400000000ff */
[----:B------:R-:W-:Y:S01]  /*e180*/  F2FP.F16.F32.PACK_AB R229, R229, R230 ;  /* 0x000000e6e5e5723e */ /* 0x000fe200000000ff */
[----:B------:R-:W-:Y:S01]  /*e190*/  UIMAD UR29, UR20, -0x800, UR29 ;  /* 0xfffff800141d78a4 */ /* 0x000fe2000f8e021d */
[----:B------:R-:W3:Y:S01]  /*e1a0*/  LDL.LU R78, [R1+0x20] ;  /* 0x00002000014e7983 */ /* 0x000ee20000300800 */
[----:B------:R-:W-:-:S02]  /*e1b0*/  F2FP.F16.F32.PACK_AB R227, R227, R228 ;  /* 0x000000e4e3e3723e */ /* 0x000fc400000000ff */
[----:B------:R-:W-:Y:S01]  /*e1c0*/  F2FP.F16.F32.PACK_AB R224, R224, R226 ;  /* 0x000000e2e0e0723e */ /* 0x000fe200000000ff */
[----:B------:R-:W4:Y:S01]  /*e1d0*/  LDL.LU R76, [R1+0x1c] ;  /* 0x00001c00014c7983 */ /* 0x000f220000300800 */
[----:B------:R-:W-:Y:S02]  /*e1e0*/  F2FP.F16.F32.PACK_AB R188, R188, R223 ;  /* 0x000000dfbcbc723e */ /* 0x000fe400000000ff */
[----:B------:R-:W-:Y:S01]  /*e1f0*/  F2FP.F16.F32.PACK_AB R186, R186, R187 ;  /* 0x000000bbbaba723e */ /* 0x000fe200000000ff */
[----:B0-----:R-:W4:Y:S01]  /*e200*/  LDL.LU R74, [R1+0x18] ;  /* 0x00001800014a7983 */ /* 0x001f220000300800 */
[----:B------:R-:W0:Y:S01]  /*e210*/  S2UR UR34, SR_CTAID.X ;  /* 0x00000000002279c3 */ /* 0x000e220000002500 */
[----:B------:R-:W0:Y:S02]  /*e220*/  LDCU.64 UR18, c[0x0][0x4f8] ;  /* 0x00009f00ff1277ac */ /* 0x000e240008000a00 */
[----:B------:R-:W4:Y:S01]  /*e230*/  LDL.LU R72, [R1+0x14] ;  /* 0x0000140001487983 */ /* 0x000f220000300800 */
[----:B------:R-:W1:Y:S03]  /*e240*/  LDCU.64 UR32, c[0x0][0x500] ;  /* 0x0000a000ff2077ac */ /* 0x000e660008000a00 */
[----:B------:R-:W4:Y:S04]  /*e250*/  LDL.LU R70, [R1+0x10] ;  /* 0x0000100001467983 */ /* 0x000f280000300800 */
[----:B--2---:R-:W2:Y:S04]  /*e260*/  LDL.LU R68, [R1+0xc] ;  /* 0x00000c0001447983 */ /* 0x004ea80000300800 */
[----:B------:R-:W2:Y:S04]  /*e270*/  LDL.LU R66, [R1+0x8] ;  /* 0x0000080001427983 */ /* 0x000ea80000300800 */
[----:B------:R-:W2:Y:S04]  /*e280*/  LDL.LU R64, [R1+0x4] ;  /* 0x0000040001407983 */ /* 0x000ea80000300800 */
[----:B------:R-:W2:Y:S04]  /*e290*/  LDL.LU R62, [R1] ;  /* 0x00000000013e7983 */ /* 0x000ea80000300800 */
[----:B------:R-:W2:Y:S01]  /*e2a0*/  LDL.LU R60, [R1+0x28] ;  /* 0x00002800013c7983 */ /* 0x000ea20000300800 */
[----:B------:R-:W-:Y:S01]  /*e2b0*/  PRMT R0, R238, 0x7632, R0 ;  /* 0x00007632ee007816 */ /* 0x000fe20000000000 */
[----:B------:R-:W-:Y:S01]  /*e2c0*/  UIADD3 UR29, UPT, UPT, UR29, 0x800, URZ ;  /* 0x000008001d1d7890 */ /* 0x000fe2000fffe0ff */
[----:B------:R-:W-:Y:S01]  /*e2d0*/  PRMT R3, R233, 0x7632, R3 ;  /* 0x00007632e9037816 */ /* 0x000fe20000000003 */
[----:B------:R-:W-:Y:S01]  /*e2e0*/  STS.U16 [R81], R238 ;  /* 0x000000ee51007388 */ /* 0x000fe20000000400 */
[----:B------:R-:W-:Y:S01]  /*e2f0*/  PRMT R4, R231, 0x7632, R4 ;  /* 0x00007632e7047816 */ /* 0x000fe20000000004 */
[----:B------:R-:W1:Y:S01]  /*e300*/  S2UR UR12, SR_CTAID.Y ;  /* 0x00000000000c79c3 */ /* 0x000e620000002600 */
[----:B------:R-:W-:Y:S01]  /*e310*/  PRMT R5, R227, 0x7632, R5 ;  /* 0x00007632e3057816 */ /* 0x000fe20000000005 */
[----:B------:R0:W-:Y:S01]  /*e320*/  STS.U16 [R81+0x2], R0 ;  /* 0x0000020051007388 */ /* 0x0001e20000000400 */
[----:B------:R-:W-:Y:S01]  /*e330*/  MOV R10, UR29 ;  /* 0x0000001d000a7c02 */ /* 0x000fe20008000f00 */
[----:B------:R-:W-:Y:S01]  /*e340*/  ULEA UR8, UR20, 0xfffff800, 0xb ;  /* 0xfffff80014087891 */ /* 0x000fe2000f8e58ff */
[----:B------:R-:W-:Y:S01]  /*e350*/  SHF.L.U32 R29, R190, 0x4, RZ ;  /* 0x00000004be1d7819 */ /* 0x000fe200000006ff */
[----:B------:R0:W-:Y:S01]  /*e360*/  STS.U16 [R81+0x6], R3 ;  /* 0x0000060351007388 */ /* 0x0001e20000000400 */
[----:B------:R-:W-:Y:S01]  /*e370*/  UMOV UR9, URZ ;  /* 0x000000ff00097c82 */ /* 0x000fe20008000000 */
[----:B------:R-:W-:-:S02]  /*e380*/  UIADD3 UR27, UP0, UPT, UR27, -0x2000, URZ ;  /* 0xffffe0001b1b7890 */ /* 0x000fc4000ff1e0ff */
[----:B------:R1:W-:Y:S01]  /*e390*/  STS.U16 [R81+0xa], R4 ;  /* 0x00000a0451007388 */ /* 0x0003e20000000400 */
[----:B0-----:R-:W-:Y:S01]  /*e3a0*/  UIMAD.WIDE.U32 UR14, UR34, UR18, UR8 ;  /* 0x00000012220e72a5 */ /* 0x001fe2000f8e0008 */
[----:B------:R-:W-:Y:S01]  /*e3b0*/  PRMT R0, R229, 0x7632, R0 ;  /* 0x00007632e5007816 */ /* 0x000fe20000000000 */
[----:B------:R-:W-:Y:S01]  /*e3c0*/  UIADD3.X UR28, UPT, UPT, UR28, -0x1, URZ, UP0, !UPT ;  /* 0xffffffff1c1c7890 */ /* 0x000fe200087fe4ff */
[----:B------:R-:W-:Y:S01]  /*e3d0*/  STS.U16 [R81+0x4], R233 ;  /* 0x000004e951007388 */ /* 0x000fe20000000400 */
[----:B------:R-:W-:Y:S01]  /*e3e0*/  UIMAD UR15, UR34, UR19, UR15 ;  /* 0x00000013220f72a4 */ /* 0x000fe2000f8e020f */
[----:B------:R-:W-:Y:S01]  /*e3f0*/  PRMT R3, R224, 0x7632, R3 ;  /* 0x00007632e0037816 */ /* 0x000fe20000000003 */
[----:B------:R-:W0:Y:S01]  /*e400*/  LDCU.64 UR18, c[0x0][0x550] ;  /* 0x0000aa00ff1277ac */ /* 0x000e220008000a00 */
[----:B------:R0:W-:Y:S01]  /*e410*/  STS.U16 [R81+0xe], R0 ;  /* 0x00000e0051007388 */ /* 0x0001e20000000400 */
[----:B-1----:R-:W-:Y:S01]  /*e420*/  PRMT R4, R186, 0x7632, R4 ;  /* 0x00007632ba047816 */ /* 0x002fe20000000004 */
[----:B------:R-:W-:-:S02]  /*e430*/  UISETP.GT.AND UP0, UPT, UR20, 0x1, UPT ;  /* 0x000000011400788c */ /* 0x000fc4000bf04270 */
[----:B------:R-:W-:Y:S01]  /*e440*/  STS.U16 [R81+0x8], R231 ;  /* 0x000008e751007388 */ /* 0x000fe20000000400 */
[----:B------:R-:W-:Y:S02]  /*e450*/  UIADD3 UR21, UP1, UPT, UR21, -0x1000, URZ ;  /* 0xfffff00015157890 */ /* 0x000fe4000ff3e0ff */
[----:B------:R-:W-:Y:S01]  /*e460*/  UIMAD UR13, UR12, UR33, URZ ;  /* 0x000000210c0d72a4 */ /* 0x000fe2000f8e02ff */
[----:B------:R-:W-:Y:S01]  /*e470*/  STS.U16 [R81+0xc], R229 ;  /* 0x00000ce551007388 */ /* 0x000fe20000000400 */
[----:B------:R-:W-:Y:S01]  /*e480*/  UIMAD.WIDE.U32 UR14, UR12, UR32, UR14 ;  /* 0x000000200c0e72a5 */ /* 0x000fe2000f8e000e */
[----:B0-----:R-:W-:Y:S01]  /*e490*/  PRMT R0, R188, 0x7632, R0 ;  /* 0x00007632bc007816 */ /* 0x001fe20000000000 */
[----:B------:R-:W-:Y:S01]  /*e4a0*/  UIADD3 UR23, UP2, UPT, UR23, -0x1000, URZ ;  /* 0xfffff00017177890 */ /* 0x000fe2000ff5e0ff */
[----:B------:R-:W-:Y:S01]  /*e4b0*/  STS.U16 [R81+0x10], R227 ;  /* 0x000010e351007388 */ /* 0x000fe20000000400 */
[----:B------:R-:W-:Y:S01]  /*e4c0*/  MOV R8, UR13 ;  /* 0x0000000d00087c02 */ /* 0x000fe20008000f00 */
[----:B------:R-:W-:-:S02]  /*e4d0*/  UIADD3 UR25, UP3, UPT, UR25, -0x1000, URZ ;  /* 0xfffff00019197890 */ /* 0x000fc4000ff7e0ff */
[----:B------:R-:W-:Y:S01]  /*e4e0*/  STS.U16 [R81+0x12], R5 ;  /* 0x0000120551007388 */ /* 0x000fe20000000400 */
[----:B------:R-:W-:Y:S02]  /*e4f0*/  UIADD3.X UR22, UPT, UPT, UR22, -0x1, URZ, UP1, !UPT ;  /* 0xffffffff16167890 */ /* 0x000fe40008ffe4ff */
[----:B------:R-:W-:Y:S01]  /*e500*/  UIADD3.X UR24, UPT, UPT, UR24, -0x1, URZ, UP2, !UPT ;  /* 0xffffffff18187890 */ /* 0x000fe200097fe4ff */
[----:B------:R-:W-:Y:S01]  /*e510*/  STS.U16 [R81+0x14], R224 ;  /* 0x000014e051007388 */ /* 0x000fe20000000400 */
[----:B------:R-:W-:-:S03]  /*e520*/  UIADD3.X UR26, UPT, UPT, UR26, -0x1, URZ, UP3, !UPT ;  /* 0xffffffff1a1a7890 */ /* 0x000fc60009ffe4ff */
[----:B------:R-:W-:Y:S04]  /*e530*/  STS.U16 [R81+0x16], R3 ;  /* 0x0000160351007388 */ /* 0x000fe80000000400 */
[----:B------:R-:W-:Y:S04]  /*e540*/  STS.U16 [R81+0x18], R188 ;  /* 0x000018bc51007388 */ /* 0x000fe80000000400 */
[----:B------:R0:W-:Y:S04]  /*e550*/  STS.U16 [R81+0x1a], R0 ;  /* 0x00001a0051007388 */ /* 0x0001e80000000400 */
        /* <DEDUP_REMOVED lines=8> */
[C---:B------:R-:W-:Y:S02]  /*e5e0*/  IADD3 R5, P1, PT, R29.reuse, UR14, RZ ;  /* 0x0000000e1d057c10 */ /* 0x040fe4000ff3e0ff */
[----:B------:R-:W-:Y:S01]  /*e5f0*/  LOP3.LUT R39, R29, 0x20, RZ, 0xfc, !PT ;  /* 0x000000201d277812 */ /* 0x000fe200078efcff */
[----:B------:R-:W-:Y:S01]  /*e600*/  LDS.U16 R33, [R243+0x340] ;  /* 0x00034000f3217984 */ /* 0x000fe20000000400 */
[----:B------:R-:W-:Y:S01]  /*e610*/  IADD3.X R8, PT, PT, R8, UR15, RZ, P1, !PT ;  /* 0x0000000f08087c10 */ /* 0x000fe20008ffe4ff */
[----:B------:R-:W0:Y:S01]  /*e620*/  LDCU.64 UR14, c[0x0][0x518] ;  /* 0x0000a300ff0e77ac */ /* 0x000e220008000a00 */
[----:B-1----:R-:W-:Y:S01]  /*e630*/  LEA R4, P1, R5, UR18, 0x1 ;  /* 0x0000001205047c11 */ /* 0x002fe2000f8208ff */
[----:B------:R-:W-:Y:S01]  /*e640*/  LDS.U16 R35, [R242+0x380] ;  /* 0x00038000f2237984 */ /* 0x000fe20000000400 */
[----:B------:R-:W-:Y:S02]  /*e650*/  LOP3.LUT R41, R29, 0x40, RZ, 0xfc, !PT ;  /* 0x000000401d297812 */ /* 0x000fe400078efcff */
[----:B------:R-:W-:Y:S01]  /*e660*/  LEA.HI.X R5, R5, UR19, R8, 0x1, P1 ;  /* 0x0000001305057c11 */ /* 0x000fe200088f0c08 */
[----:B------:R-:W-:Y:S01]  /*e670*/  LDS.U16 R37, [R241+0x3c0] ;  /* 0x0003c000f1257984 */ /* 0x000fe20000000400 */
[----:B------:R-:W-:-:S02]  /*e680*/  LOP3.LUT R43, R29, 0x60, RZ, 0xfc, !PT ;  /* 0x000000601d2b7812 */ /* 0x000fc400078efcff */
[C---:B------:R-:W-:Y:S02]  /*e690*/  LOP3.LUT R45, R29.reuse, 0x80, RZ, 0xfc, !PT ;  /* 0x000000801d2d7812 */ /* 0x040fe400078efcff */
[C---:B------:R-:W-:Y:S02]  /*e6a0*/  LOP3.LUT R47, R29.reuse, 0xa0, RZ, 0xfc, !PT ;  /* 0x000000a01d2f7812 */ /* 0x040fe400078efcff */
[C---:B------:R-:W-:Y:S02]  /*e6b0*/  LOP3.LUT R49, R29.reuse, 0xc0, RZ, 0xfc, !PT ;  /* 0x000000c01d317812 */ /* 0x040fe400078efcff */
[C---:B------:R-:W-:Y:S02]  /*e6c0*/  LOP3.LUT R61, R29.reuse, 0xe0, RZ, 0xfc, !PT ;  /* 0x000000e01d3d7812 */ /* 0x040fe400078efcff */
[C---:B------:R-:W-:Y:S01]  /*e6d0*/  LOP3.LUT R63, R29.reuse, 0x100, RZ, 0xfc, !PT ;  /* 0x000001001d3f7812 */ /* 0x040fe200078efcff */
[----:B0-----:R-:W-:Y:S01]  /*e6e0*/  UIMAD.WIDE.U32 UR8, UR34, UR14, UR8 ;  /* 0x0000000e220872a5 */ /* 0x001fe2000f8e0008 */
[----:B------:R-:W-:-:S02]  /*e6f0*/  LOP3.LUT R65, R29, 0x120, RZ, 0xfc, !PT ;  /* 0x000001201d417812 */ /* 0x000fc400078efcff */
[C---:B------:R-:W-:Y:S01]  /*e700*/  LOP3.LUT R67, R29.reuse, 0x140, RZ, 0xfc, !PT ;  /* 0x000001401d437812 */ /* 0x040fe200078efcff */
[----:B------:R-:W-:Y:S01]  /*e710*/  UIMAD UR9, UR34, UR15, UR9 ;  /* 0x0000000f220972a4 */ /* 0x000fe2000f8e0209 */
[C---:B------:R-:W-:Y:S01]  /*e720*/  LOP3.LUT R69, R29.reuse, 0x160, RZ, 0xfc, !PT ;  /* 0x000001601d457812 */ /* 0x040fe200078efcff */
[----:B------:R-:W0:Y:S01]  /*e730*/  LDCU.64 UR14, c[0x0][0x560] ;  /* 0x0000ac00ff0e77ac */ /* 0x000e220008000a00 */
[C---:B------:R-:W-:Y:S02]  /*e740*/  LOP3.LUT R71, R29.reuse, 0x180, RZ, 0xfc, !PT ;  /* 0x000001801d477812 */ /* 0x040fe400078efcff */
[C---:B------:R-:W-:Y:S02]  /*e750*/  LOP3.LUT R73, R29.reuse, 0x1a0, RZ, 0xfc, !PT ;  /* 0x000001a01d497812 */ /* 0x040fe400078efcff */
[C---:B------:R-:W-:Y:S02]  /*e760*/  LOP3.LUT R75, R29.reuse, 0x1c0, RZ, 0xfc, !PT ;  /* 0x000001c01d4b7812 */ /* 0x040fe400078efcff */
[C---:B------:R-:W-:Y:S01]  /*e770*/  LOP3.LUT R77, R29.reuse, 0x1e0, RZ, 0xfc, !PT ;  /* 0x000001e01d4d7812 */ /* 0x040fe200078efcff */
        /* <DEDUP_REMOVED lines=30> */
[----:B------:R-:W-:Y:S01]  /*e960*/  FADD.FTZ R50, R50, R60 ;  /* 0x0000003c32327221 */ /* 0x000fe20000010000 */
[----:B--2---:R-:W-:Y:S01]  /*e970*/  PRMT R7, R3, 0x7632, R7 ;  /* 0x0000763203077816 */ /* 0x004fe20000000007 */
        /* <DEDUP_REMOVED lines=90> */
[----:B-1----:R-:W-:Y:S01]  /*ef20*/  IADD3 R5, P0, PT, R29, UR8, RZ ;  /* 0x000000081d057c10 */ /* 0x002fe2000ff1e0ff */
[----:B------:R-:W-:-:S03]  /*ef30*/  UIADD3 UR8, UPT, UPT, UR20, -0x1, URZ ;  /* 0xffffffff14087890 */ /* 0x000fc6000fffe0ff */
[----:B--2---:R-:W-:Y:S02]  /*ef40*/  IADD3.X R8, PT, PT, RZ, UR9, RZ, P0, !PT ;  /* 0x00000009ff087c10 */ /* 0x004fe400087fe4ff */
        /* <DEDUP_REMOVED lines=38> */
.L_x_1622:
        /* <DEDUP_REMOVED lines=45> */
.L_x_1725:
[----:B------:R-:W-:Y:S05]  /*f480*/  BSYNC.RECONVERGENT B0 ;  /* 0x0000000000007941 */ /* 0x000fea0003800200 */
.L_x_1724:
        /* <DEDUP_REMOVED lines=43> */
.L_x_1727:
[----:B------:R-:W-:Y:S05]  /*f740*/  BSYNC.RECONVERGENT B0 ;  /* 0x0000000000007941 */ /* 0x000fea0003800200 */
.L_x_1726:
        /* <DEDUP_REMOVED lines=11> */
[----:B------:R-:W3:Y:S02]  /*f800*/  LDCU.64 UR20, c[0x0][0x4f0] ;  /* 0x00009e00ff1477ac */ /* 0x000ee40008000a00 */
[----:B------:R-:W-:Y:S01]  /*f810*/  UMOV UR9, 0x400 ;  /* 0x0000040000097882 */ /* 0x000fe20000000000 */
[----:B------:R-:W0:Y:S01]  /*f820*/  LDCU.64 UR22, c[0x0][0x540] ;  /* 0x0000a800ff1677ac */ /* 0x000e220008000a00 */
[----:B------:R-:W-:-:S02]  /*f830*/  UIMAD UR12, UR12, UR11, UR7 ;  /* 0x0000000b0c0c72a4 */ /* 0x000fc4000f8e0207 */
[----:B----4-:R-:W-:-:S12]  /*f840*/  ULEA UR9, UR13, UR9, 0x18 ;  /* 0x000000090d097291 */ /* 0x010fd8000f8ec0ff */
.L_x_1729:
[----:B------:R-:W-:Y:S02]  /*f850*/  LEA R0, R11, UR9, 0x3 ;  /* 0x000000090b007c11 */ /* 0x000fe4000f8e18ff */
[----:B012-4-:R-:W-:Y:S02]  /*f860*/  MOV R3, UR7 ;  /* 0x0000000700037c02 */ /* 0x017fe40008000f00 */
        /* <DEDUP_REMOVED lines=30> */
.L_x_1728:
[----:B------:R-:W-:Y:S05]  /*fa50*/  EXIT ;  /* 0x000000000000794d */ /* 0x000fea0003800000 */
.L_x_1629:
[----:B------:R-:W-:Y:S01]  /*fa60*/  MOV R246, R234 ;  /* 0x000000ea00f67202 */ /* 0x000fe20000000f00 */
[----:B------:R-:W-:Y:S01]  /*fa70*/  HFMA2 R77, -RZ, RZ, 0, 5.9604644775390625e-08 ;  /* 0x00000001ff4d7431 */ /* 0x000fe200000001ff */
[----:B------:R-:W-:Y:S02]  /*fa80*/  MOV R76, RZ ;  /* 0x000000ff004c7202 */ /* 0x000fe40000000f00 */
[----:B------:R-:W-:-:S07]  /*fa90*/  MOV R79, 0xffffffff ;  /* 0xffffffff004f7802 */ /* 0x000fce0000000f00 */
[----:B01---5:R-:W-:Y:S05]  /*faa0*/  WARPSYNC.COLLECTIVE R79, `(.L_x_1730) ;  /* 0x000000004f087348 */ /* 0x023fea0003c00000 */
[----:B------:R2:W3:Y:S02]  /*fab0*/  SHFL.UP P6, R248, R246, R77, R76 ;  /* 0x0400004df6f87389 */ /* 0x0004e400000c004c */
[----:B0123-5:R-:W-:Y:S05]  /*fac0*/  ENDCOLLECTIVE ;  /* 0x000000000000791b */ /* 0x02ffea0003800000 */
.L_x_1730:
[----:B------:R-:W-:Y:S02]  /*fad0*/  MOV R246, R235 ;  /* 0x000000eb00f67202 */ /* 0x000fe40000000f00 */
[----:B------:R-:W-:-:S07]  /*fae0*/  MOV R78, R248 ;  /* 0x000000f8004e7202 */ /* 0x000fce0000000f00 */
[----:B------:R-:W-:Y:S05]  /*faf0*/  WARPSYNC.COLLECTIVE R79, `(.L_x_1731) ;  /* 0x000000004f087348 */ /* 0x000fea0003c00000 */
[----:B------:R0:W1:Y:S02]  /*fb00*/  SHFL.UP P6, R248, R246, R77, R76 ;  /* 0x0400004df6f87389 */ /* 0x00006400000c004c */
[----:B01----:R-:W-:Y:S05]  /*fb10*/  ENDCOLLECTIVE ;  /* 0x000000000000791b */ /* 0x003fea0003800000 */
.L_x_1731:
[----:B------:R-:W-:Y:S02]  /*fb20*/  MOV R246, R236 ;  /* 0x000000ec00f67202 */ /* 0x000fe40000000f00 */
[----:B------:R-:W-:-:S07]  /*fb30*/  MOV R225, R248 ;  /* 0x000000f800e17202 */ /* 0x000fce0000000f00 */
[----:B------:R-:W-:Y:S05]  /*fb40*/  WARPSYNC.COLLECTIVE R79, `(.L_x_1732) ;  /* 0x000000004f087348 */ /* 0x000fea0003c00000 */
[----:B------:R0:W1:Y:S02]  /*fb50*/  SHFL.UP P6, R248, R246, R77, R76 ;  /* 0x0400004df6f87389 */ /* 0x00006400000c004c */
[----:B01----:R-:W-:Y:S05]  /*fb60*/  ENDCOLLECTIVE ;  /* 0x000000000000791b */ /* 0x003fea0003800000 */
.L_x_1732:
[----:B------:R-:W-:Y:S02]  /*fb70*/  MOV R246, R245 ;  /* 0x000000f500f67202 */ /* 0x000fe40000000f00 */
[----:B------:R-:W-:-:S07]  /*fb80*/  MOV R247, R248 ;  /* 0x000000f800f77202 */ /* 0x000fce0000000f00 */
[----:B------:R-:W-:Y:S05]  /*fb90*/  WARPSYNC.COLLECTIVE R79, `(.L_x_1733) ;  /* 0x000000004f087348 */ /* 0x000fea0003c00000 */
[----:B------:R0:W1:Y:S02]  /*fba0*/  SHFL.UP P6, R248, R246, R77, R76 ;  /* 0x0400004df6f87389 */ /* 0x00006400000c004c */
[----:B01----:R-:W-:Y:S05]  /*fbb0*/  ENDCOLLECTIVE ;  /* 0x000000000000791b */ /* 0x003fea0003800000 */
.L_x_1733:
        /* <DEDUP_REMOVED lines=17> */
.L_x_1734:
[----:B------:R-:W-:Y:S02]  /*fcd0*/  MOV R246, R235 ;  /* 0x000000eb00f67202 */ /* 0x000fe40000000f00 */
[----:B------:R-:W-:-:S07]  /*fce0*/  MOV R78, R248 ;  /* 0x000000f8004e7202 */ /* 0x000fce0000000f00 */
[----:B------:R-:W-:Y:S05]  /*fcf0*/  WARPSYNC.COLLECTIVE R79, `(.L_x_1735) ;  /* 0x000000004f087348 */ /* 0x000fea0003c00000 */
[----:B------:R0:W1:Y:S02]  /*fd00*/  SHFL.UP P6, R248, R246, R77, R76 ;  /* 0x0400004df6f87389 */ /* 0x00006400000c004c */
[----:B01----:R-:W-:Y:S05]  /*fd10*/  ENDCOLLECTIVE ;  /* 0x000000000000791b */ /* 0x003fea0003800000 */
.L_x_1735:
[----:B------:R-:W-:Y:S02]  /*fd20*/  MOV R246, R236 ;  /* 0x000000ec00f67202 */ /* 0x000fe40000000f00 */
[----:B------:R-:W-:-:S07]  /*fd30*/  MOV R225, R248 ;  /* 0x000000f800e17202 */ /* 0x000fce0000000f00 */
[----:B------:R-:W-:Y:S05]  /*fd40*/  WARPSYNC.COLLECTIVE R79, `(.L_x_1736) ;  /* 0x000000004f087348 */ /* 0x000fea0003c00000 */
[----:B------:R0:W1:Y:S02]  /*fd50*/  SHFL.UP P6, R248, R246, R77, R76 ;  /* 0x0400004df6f87389 */ /* 0x00006400000c004c */
[----:B01----:R-:W-:Y:S05]  /*fd60*/  ENDCOLLECTIVE ;  /* 0x000000000000791b */ /* 0x003fea0003800000 */
.L_x_1736:
[----:B------:R-:W-:Y:S02]  /*fd70*/  MOV R246, R245 ;  /* 0x000000f500f67202 */ /* 0x000fe40000000f00 */
[----:B------:R-:W-:-:S07]  /*fd80*/  MOV R247, R248 ;  /* 0x000000f800f77202 */ /* 0x000fce0000000f00 */
[----:B------:R-:W-:Y:S05]  /*fd90*/  WARPSYNC.COLLECTIVE R79, `(.L_x_1737) ;  /* 0x000000004f087348 */ /* 0x000fea0003c00000 */
[----:B------:R0:W1:Y:S02]  /*fda0*/  SHFL.UP P6, R248, R246, R77, R76 ;  /* 0x0400004df6f87389 */ /* 0x00006400000c004c */
[----:B01----:R-:W-:Y:S05]  /*fdb0*/  ENDCOLLECTIVE ;  /* 0x000000000000791b */ /* 0x003fea0003800000 */
.L_x_1737:
        /* <DEDUP_REMOVED lines=17> */
.L_x_1738:
[----:B------:R-:W-:Y:S02]  /*fed0*/  MOV R246, R235 ;  /* 0x000000eb00f67202 */ /* 0x000fe40000000f00 */
[----:B------:R-:W-:-:S07]  /*fee0*/  MOV R78, R248 ;  /* 0x000000f8004e7202 */ /* 0x000fce0000000f00 */
[----:B------:R-:W-:Y:S05]  /*fef0*/  WARPSYNC.COLLECTIVE R79, `(.L_x_1739) ;  /* 0x000000004f087348 */ /* 0x000fea0003c00000 */
[----:B------:R0:W1:Y:S02]  /*ff00*/  SHFL.UP P6, R248, R246, R77, R76 ;  /* 0x0400004df6f87389 */ /* 0x00006400000c004c */
[----:B01----:R-:W-:Y:S05]  /*ff10*/  ENDCOLLECTIVE ;  /* 0x000000000000791b */ /* 0x003fea0003800000 */
.L_x_1739:
[----:B------:R-:W-:Y:S02]  /*ff20*/  MOV R246, R236 ;  /* 0x000000ec00f67202 */ /* 0x000fe40000000f00 */
[----:B------:R-:W-:-:S07]  /*ff30*/  MOV R225, R248 ;  /* 0x000000f800e17202 */ /* 0x000fce0000000f00 */
[----:B------:R-:W-:Y:S05]  /*ff40*/  WARPSYNC.COLLECTIVE R79, `(.L_x_1740) ;  /* 0x000000004f087348 */ /* 0x000fea0003c00000 */
[----:B------:R0:W1:Y:S02]  /*ff50*/  SHFL.UP P6, R248, R246, R77, R76 ;  /* 0x0400004df6f87389 */ /* 0x00006400000c004c */
[----:B01----:R-:W-:Y:S05]  /*ff60*/  ENDCOLLECTIVE ;  /* 0x000000000000791b */ /* 0x003fea0003800000 */
.L_x_1740:
[----:B------:R-:W-:Y:S02]  /*ff70*/  MOV R246, R245 ;  /* 0x000000f500f67202 */ /* 0x000fe40000000f00 */
[----:B------:R-:W-:-:S07]  /*ff80*/  MOV R247, R248 ;  /* 0x000000f800f77202 */ /* 0x000fce0000000f00 */
[----:B------:R-:W-:Y:S05]  /*ff90*/  WARPSYNC.COLLECTIVE R79, `(.L_x_1741) ;  /* 0x000000004f087348 */ /* 0x000fea0003c00000 */
[----:B------:R0:W1:Y:S02]  /*ffa0*/  SHFL.UP P6, R248, R246, R77, R76 ;  /* 0x0400004df6f87389 */ /* 0x00006400000c004c */
[----:B01----:R-:W-:Y:S05]  /*ffb0*/  ENDCOLLECTIVE ;  /* 0x000000000000791b */ /* 0x003fea0003800000 */
.L_x_1741:
        /* <DEDUP_REMOVED lines=17> */
.L_x_1742:
[----:B------:R-:W-:Y:S02]  /*100d0*/  MOV R246, R235 ;  /* 0x000000eb00f67202 */ /* 0x000fe40000000f00 */
[----:B------:R-:W-:-:S07]  /*100e0*/  MOV R78, R248 ;  /* 0x000000f8004e7202 */ /* 0x000fce0000000f00 */
[----:B------:R-:W-:Y:S05]  /*100f0*/  WARPSYNC.COLLECTIVE R79, `(.L_x_1743) ;  /* 0x000000004f087348 */ /* 0x000fea0003c00000 */
[----:B------:R0:W1:Y:S02]  /*10100*/  SHFL.UP P6, R248, R246, R77, R76 ;  /* 0x0400004df6f87389 */ /* 0x00006400000c004c */
[----:B01----:R-:W-:Y:S05]  /*10110*/  ENDCOLLECTIVE ;  /* 0x000000000000791b */ /* 0x003fea0003800000 */
.L_x_1743:
[----:B------:R-:W-:Y:S02]  /*10120*/  MOV R246, R236 ;  /* 0x000000ec00f67202 */ /* 0x000fe40000000f00 */
[----:B------:R-:W-:-:S07]  /*10130*/  MOV R225, R248 ;  /* 0x000000f800e17202 */ /* 0x000fce0000000f00 */
[----:B------:R-:W-:Y:S05]  /*10140*/  WARPSYNC.COLLECTIVE R79, `(.L_x_1744) ;  /* 0x000000004f087348 */ /* 0x000fea0003c00000 */
[----:B------:R0:W1:Y:S02]  /*10150*/  SHFL.UP P6, R248, R246, R77, R76 ;  /* 0x0400004df6f87389 */ /* 0x00006400000c004c */
[----:B01----:R-:W-:Y:S05]  /*10160*/  ENDCOLLECTIVE ;  /* 0x000000000000791b */ /* 0x003fea0003800000 */
.L_x_1744:
[----:B------:R-:W-:Y:S02]  /*10170*/  MOV R246, R245 ;  /* 0x000000f500f67202 */ /* 0x000fe40000000f00 */
[----:B------:R-:W-:-:S07]  /*10180*/  MOV R247, R248 ;  /* 0x000000f800f77202 */ /* 0x000fce0000000f00 */
[----:B------:R-:W-:Y:S05]  /*10190*/  WARPSYNC.COLLECTIVE R79, `(.L_x_1745) ;  /* 0x000000004f087348 */ /* 0x000fea0003c00000 */
[----:B------:R0:W1:Y:S02]  /*101a0*/  SHFL.UP P6, R248, R246, R77, R76 ;  /* 0x0400004df6f87389 */ /* 0x00006400000c004c */
[----:B01----:R-:W-:Y:S05]  /*101b0*/  ENDCOLLECTIVE ;  /* 0x000000000000791b */ /* 0x003fea0003800000 */
.L_x_1745:
        /* <DEDUP_REMOVED lines=17> */
.L_x_1746:
[----:B------:R-:W-:Y:S02]  /*102d0*/  MOV R246, R235 ;  /* 0x000000eb00f67202 */ /* 0x000fe40000000f00 */
[----:B------:R-:W-:-:S07]  /*102e0*/  MOV R78, R248 ;  /* 0x000000f8004e7202 */ /* 0x000fce0000000f00 */
[----:B------:R-:W-:Y:S05]  /*102f0*/  WARPSYNC.COLLECTIVE R79, `(.L_x_1747) ;  /* 0x000000004f087348 */ /* 0x000fea0003c00000 */
[----:B------:R0:W1:Y:S02]  /*10300*/  SHFL.UP P6, R248, R246, R77, R76 ;  /* 0x0400004df6f87389 */ /* 0x00006400000c004c */
[----:B01----:R-:W-:Y:S05]  /*10310*/  ENDCOLLECTIVE ;  /* 0x000000000000791b */ /* 0x003fea0003800000 */
.L_x_1747:
[----:B------:R-:W-:Y:S02]  /*10320*/  MOV R246, R236 ;  /* 0x000000ec00f67202 */ /* 0x000fe40000000f00 */
[----:B------:R-:W-:-:S07]  /*10330*/  MOV R225, R248 ;  /* 0x000000f800e17202 */ /* 0x000fce0000000f00 */
[----:B------:R-:W-:Y:S05]  /*10340*/  WARPSYNC.COLLECTIVE R79, `(.L_x_1748) ;  /* 0x000000004f087348 */ /* 0x000fea0003c00000 */
[----:B------:R0:W1:Y:S02]  /*10350*/  SHFL.UP P6, R248, R246, R77, R76 ;  /* 0x0400004df6f87389 */ /* 0x00006400000c004c */
[----:B01----:R-:W-:Y:S05]  /*10360*/  ENDCOLLECTIVE ;  /* 0x000000000000791b */ /* 0x003fea0003800000 */
.L_x_1748:
[----:B------:R-:W-:Y:S02]  /*10370*/  MOV R246, R245 ;  /* 0x000000f500f67202 */ /* 0x000fe40000000f00 */
[----:B------:R-:W-:-:S07]  /*10380*/  MOV R247, R248 ;  /* 0x000000f800f77202 */ /* 0x000fce0000000f00 */
[----:B------:R-:W-:Y:S05]  /*10390*/  WARPSYNC.COLLECTIVE R79, `(.L_x_1749) ;  /* 0x000000004f087348 */ /* 0x000fea0003c00000 */
[----:B------:R0:W1:Y:S02]  /*103a0*/  SHFL.UP P6, R248, R246, R77, R76 ;  /* 0x0400004df6f87389 */ /* 0x00006400000c004c */
[----:B01----:R-:W-:Y:S05]  /*103b0*/  ENDCOLLECTIVE ;  /* 0x000000000000791b */ /* 0x003fea0003800000 */
.L_x_1749:
[----:B------:R-:W-:Y:S01]  /*103c0*/  MOV R76, R248 ;  /* 0x000000f8004c7202 */ /* 0x000fe20000000f00 */
[----:B------:R-:W-:Y:S06]  /*103d0*/  BRA `(.L_x_1750) ;  /* 0xffffff7c00e47947 */ /* 0x000fec000383ffff */
.L_x_1630:
        /* <DEDUP_REMOVED lines=8> */
.L_x_1752:
[----:B------:R-:W-:Y:S05]  /*10460*/  BSYNC B0 ;  /* 0x0000000000007941 */ /* 0x000fea0003800000 */
.L_x_1751:
[----:B------:R-:W-:Y:S05]  /*10470*/  BRA `(.L_x_1753) ;  /* 0xffffff7c00f07947 */ /* 0x000fea000383ffff */
.L_x_1631:
        /* <DEDUP_REMOVED lines=8> */
.L_x_1755:
[----:B------:R-:W-:Y:S05]  /*10500*/  BSYNC B0 ;  /* 0x0000000000007941 */ /* 0x000fea0003800000 */
.L_x_1754:
[----:B------:R-:W-:Y:S05]  /*10510*/  BRA `(.L_x_1756) ;  /* 0xffffff7c00d07947 */ /* 0x000fea000383ffff */
.L_x_1632:
        /* <DEDUP_REMOVED lines=8> */
.L_x_1758:
[----:B------:R-:W-:Y:S05]  /*105a0*/  BSYNC B0 ;  /* 0x0000000000007941 */ /* 0x000fea0003800000 */
.L_x_1757:
[----:B------:R-:W-:Y:S05]  /*105b0*/  BRA `(.L_x_1759) ;  /* 0xffffff7c00b07947 */ /* 0x000fea000383ffff */
.L_x_1633:
        /* <DEDUP_REMOVED lines=8> */
.L_x_1761:
[----:B------:R-:W-:Y:S05]  /*10640*/  BSYNC B0 ;  /* 0x0000000000007941 */ /* 0x000fea0003800000 */
.L_x_1760:
[----:B------:R-:W-:Y:S05]  /*10650*/  BRA `(.L_x_1762) ;  /* 0xffffff7c00907947 */ /* 0x000fea000383ffff */
.L_x_1634:
        /* <DEDUP_REMOVED lines=8> */
.L_x_1764:
[----:B------:R-:W-:Y:S05]  /*106e0*/  BSYNC B0 ;  /* 0x0000000000007941 */ /* 0x000fea0003800000 */
.L_x_1763:
        /* <DEDUP_REMOVED lines=9> */
.L_x_1765:
[----:B------:R-:W-:Y:S02]  /*10780*/  MOV R246, R236 ;  /* 0x000000ec00f67202 */ /* 0x000fe40000000f00 */
[----:B------:R-:W-:-:S07]  /*10790*/  MOV R235, R248 ;  /* 0x000000f800eb7202 */ /* 0x000fce0000000f00 */
[----:B------:R-:W-:Y:S05]  /*107a0*/  WARPSYNC.COLLECTIVE R79, `(.L_x_1766) ;  /* 0x000000004f087348 */ /* 0x000fea0003c00000 */
[----:B------:R0:W1:Y:S02]  /*107b0*/  SHFL.UP P6, R248, R246, R77, R76 ;  /* 0x0400004df6f87389 */ /* 0x00006400000c004c */
[----:B01----:R-:W-:Y:S05]  /*107c0*/  ENDCOLLECTIVE ;  /* 0x000000000000791b */ /* 0x003fea0003800000 */
.L_x_1766:
[----:B------:R-:W-:Y:S02]  /*107d0*/  MOV R246, R245 ;  /* 0x000000f500f67202 */ /* 0x000fe40000000f00 */
[----:B------:R-:W-:-:S07]  /*107e0*/  MOV R236, R248 ;  /* 0x000000f800ec7202 */ /* 0x000fce0000000f00 */
[----:B------:R-:W-:Y:S05]  /*107f0*/  WARPSYNC.COLLECTIVE R79, `(.L_x_1767) ;  /* 0x000000004f087348 */ /* 0x000fea0003c00000 */
[----:B------:R0:W1:Y:S02]  /*10800*/  SHFL.UP P6, R248, R246, R77, R76 ;  /* 0x0400004df6f87389 */ /* 0x00006400000c004c */
[----:B01----:R-:W-:Y:S05]  /*10810*/  ENDCOLLECTIVE ;  /* 0x000000000000791b */ /* 0x003fea0003800000 */
.L_x_1767:
[----:B------:R-:W-:Y:S01]  /*10820*/  HFMA2 R77, -RZ, RZ, 0, 0 ;  /* 0x00000000ff4d7431 */ /* 0x000fe200000001ff */
[----:B------:R-:W-:-:S07]  /*10830*/  MOV R76, 0x1f ;  /* 0x0000001f004c7802 */ /* 0x000fce0000000f00 */
[----:B------:R-:W-:Y:S05]  /*10840*/  WARPSYNC.COLLECTIVE R79, `(.L_x_1768) ;  /* 0x000000004f087348 */ /* 0x000fea0003c00000 */
[----:B------:R0:W1:Y:S02]  /*10850*/  SHFL.IDX P3, R225, R78, R77, R76 ;  /* 0x0000004d4ee17389 */ /* 0x000064000006004c */
[----:B01----:R-:W-:Y:S05]  /*10860*/  ENDCOLLECTIVE ;  /* 0x000000000000791b */ /* 0x003fea0003800000 */
.L_x_1768:
[----:B------:R-:W-:Y:S02]  /*10870*/  MOV R245, R248 ;  /* 0x000000f800f57202 */ /* 0x000fe40000000f00 */
[----:B------:R-:W-:Y:S02]  /*10880*/  MOV R78, R61 ;  /* 0x0000003d004e7202 */ /* 0x000fe40000000f00 */
[----:B------:R-:W-:-:S07]  /*10890*/  MOV R60, R225 ;  /* 0x000000e1003c7202 */ /* 0x000fce0000000f00 */
[----:B------:R-:W-:Y:S05]  /*108a0*/  WARPSYNC.COLLECTIVE R79, `(.L_x_1769) ;  /* 0x000000004f087348 */ /* 0x000fea0003c00000 */
[----:B------:R0:W1:Y:S02]  /*108b0*/  SHFL.IDX P3, R225, R78, R77, R76 ;  /* 0x0000004d4ee17389 */ /* 0x000064000006004c */
[----:B01----:R-:W-:Y:S05]  /*108c0*/  ENDCOLLECTIVE ;  /* 0x000000000000791b */ /* 0x003fea0003800000 */
.L_x_1769:
[----:B------:R-:W-:Y:S02]  /*108d0*/  MOV R78, R62 ;  /* 0x0000003e004e7202 */ /* 0x000fe40000000f00 */
[----:B------:R-:W-:-:S07]  /*108e0*/  MOV R61, R225 ;  /* 0x000000e1003d7202 */ /* 0x000fce0000000f00 */
[----:B------:R-:W-:Y:S05]  /*108f0*/  WARPSYNC.COLLECTIVE R79, `(.L_x_1770) ;  /* 0x000000004f087348 */ /* 0x000fea0003c00000 */
[----:B------:R0:W1:Y:S02]  /*10900*/  SHFL.IDX P3, R225, R78, R77, R76 ;  /* 0x0000004d4ee17389 */ /* 0x000064000006004c */
[----:B01----:R-:W-:Y:S05]  /*10910*/  ENDCOLLECTIVE ;  /* 0x000000000000791b */ /* 0x003fea0003800000 */
.L_x_1770:
[----:B------:R-:W-:Y:S02]  /*10920*/  MOV R78, R63 ;  /* 0x0000003f004e7202 */ /* 0x000fe40000000f00 */
[----:B------:R-:W-:-:S07]  /*10930*/  MOV R62, R225 ;  /* 0x000000e1003e7202 */ /* 0x000fce0000000f00 */
[----:B------:R-:W-:Y:S05]  /*10940*/  WARPSYNC.COLLECTIVE R79, `(.L_x_1771) ;  /* 0x000000004f087348 */ /* 0x000fea0003c00000 */
[----:B------:R0:W1:Y:S02]  /*10950*/  SHFL.IDX P3, R225, R78, R77, R76 ;  /* 0x0000004d4ee17389 */ /* 0x000064000006004c */
[----:B01----:R-:W-:Y:S05]  /*10960*/  ENDCOLLECTIVE ;  /* 0x000000000000791b */ /* 0x003fea0003800000 */
.L_x_1771:
[----:B------:R-:W-:Y:S01]  /*10970*/  MOV R63, R225 ;  /* 0x000000e1003f7202 */ /* 0x000fe20000000f00 */
[----:B------:R-:W-:Y:S06]  /*10980*/  BRA `(.L_x_1772) ;  /* 0xffffff7800ec7947 */ /* 0x000fec000383ffff */
.L_x_1636:
[----:B------:R-:W-:Y:S01]  /*10990*/  MOV R252, R245 ;  /* 0x000000f500fc7202 */ /* 0x000fe20000000f00 */
[----:B------:R-:W-:Y:S01]  /*109a0*/  HFMA2 R251, -RZ, RZ, 0, 5.9604644775390625e-08 ;  /* 0x00000001fffb7431 */ /* 0x000fe200000001ff */
[----:B------:R-:W-:Y:S02]  /*109b0*/  MOV R76, 0x1f ;  /* 0x0000001f004c7802 */ /* 0x000fe40000000f00 */
[----:B------:R-:W-:-:S07]  /*109c0*/  MOV R79, 0xffffffff ;  /* 0xffffffff004f7802 */ /* 0x000fce0000000f00 */
[----:B------:R-:W-:Y:S05]  /*109d0*/  WARPSYNC.COLLECTIVE R79, `(.L_x_1773) ;  /* 0x000000004f087348 */ /* 0x000fea0003c00000 */
[----:B------:R0:W1:Y:S02]  /*109e0*/  SHFL.DOWN P0, R225, R252, R251, R76 ;  /* 0x080000fbfce17389 */ /* 0x000064000000004c */
[----:B01----:R-:W-:Y:S05]  /*109f0*/  ENDCOLLECTIVE ;  /* 0x000000000000791b */ /* 0x003fea0003800000 */
.L_x_1773:
[----:B------:R-:W-:Y:S02]  /*10a00*/  MOV R252, R246 ;  /* 0x000000f600fc7202 */ /* 0x000fe40000000f00 */
[----:B------:R-:W-:-:S07]  /*10a10*/  MOV R77, R225 ;  /* 0x000000e1004d7202 */ /* 0x000fce0000000f00 */
[----:B------:R-:W-:Y:S05]  /*10a20*/  WARPSYNC.COLLECTIVE R79, `(.L_x_1774) ;  /* 0x000000004f087348 */ /* 0x000fea0003c00000 */
[----:B------:R0:W1:Y:S02]  /*10a30*/  SHFL.DOWN P0, R225, R252, R251, R76 ;  /* 0x080000fbfce17389 */ /* 0x000064000000004c */
[----:B01----:R-:W-:Y:S05]  /*10a40*/  ENDCOLLECTIVE ;  /* 0x000000000000791b */ /* 0x003fea0003800000 */
.L_x_1774:
[----:B------:R-:W-:Y:S02]  /*10a50*/  MOV R252, R247 ;  /* 0x000000f700fc7202 */ /* 0x000fe40000000f00 */
[----:B------:R-:W-:-:S07]  /*10a60*/  MOV R78, R225 ;  /* 0x000000e1004e7202 */ /* 0x000fce0000000f00 */
[----:B------:R-:W-:Y:S05]  /*10a70*/  WARPSYNC.COLLECTIVE R79, `(.L_x_1775) ;  /* 0x000000004f087348 */ /* 0x000fea0003c00000 */
[----:B------:R0:W1:Y:S02]  /*10a80*/  SHFL.DOWN P0, R225, R252, R251, R76 ;  /* 0x080000fbfce17389 */ /* 0x000064000000004c */
[----:B01----:R-:W-:Y:S05]  /*10a90*/  ENDCOLLECTIVE ;  /* 0x000000000000791b */ /* 0x003fea0003800000 */
.L_x_1775:
[----:B------:R-:W-:Y:S02]  /*10aa0*/  MOV R252, R248 ;  /* 0x000000f800fc7202 */ /* 0x000fe40000000f00 */
[----:B------:R-:W-:-:S07]  /*10ab0*/  MOV R123, R225 ;  /* 0x000000e1007b7202 */ /* 0x000fce0000000f00 */
[----:B------:R-:W-:Y:S05]  /*10ac0*/  WARPSYNC.COLLECTIVE R79, `(.L_x_1776) ;  /* 0x000000004f087348 */ /* 0x000fea0003c00000 */
[----:B------:R0:W1:Y:S02]  /*10ad0*/  SHFL.DOWN P0, R225, R252, R251, R76 ;  /* 0x080000fbfce17389 */ /* 0x000064000000004c */
[----:B01----:R-:W-:Y:S05]  /*10ae0*/  ENDCOLLECTIVE ;  /* 0x000000000000791b */ /* 0x003fea0003800000 */
.L_x_1776:
[----:B------:R-:W-:Y:S01]  /*10af0*/  MOV R76, R225 ;  /* 0x000000e1004c7202 */ /* 0x000fe20000000f00 */
[----:B------:R-:W-:Y:S06]  /*10b00*/  BRA `(.L_x_1777) ;  /* 0xffffff90000c7947 */ /* 0x000fec000383ffff */
.L_x_1639:
        /* <DEDUP_REMOVED lines=8> */
.L_x_1779:
[----:B------:R-:W-:Y:S05]  /*10b90*/  BSYNC B0 ;  /* 0x0000000000007941 */ /* 0x000fea0003800000 */
.L_x_1778:
        /* <DEDUP_REMOVED lines=8> */
.L_x_1780:
[----:B------:R-:W-:Y:S02]  /*10c20*/  MOV R252, R247 ;  /* 0x000000f700fc7202 */ /* 0x000fe40000000f00 */
[----:B------:R-:W-:-:S07]  /*10c30*/  MOV R78, R225 ;  /* 0x000000e1004e7202 */ /* 0x000fce0000000f00 */
[----:B------:R-:W-:Y:S05]  /*10c40*/  WARPSYNC.COLLECTIVE R79, `(.L_x_1781) ;  /* 0x000000004f087348 */ /* 0x000fea0003c00000 */
[----:B------:R0:W1:Y:S02]  /*10c50*/  SHFL.DOWN P0, R225, R252, R251, R76 ;  /* 0x080000fbfce17389 */ /* 0x000064000000004c */
[----:B01----:R-:W-:Y:S05]  /*10c60*/  ENDCOLLECTIVE ;  /* 0x000000000000791b */ /* 0x003fea0003800000 */
.L_x_1781:
[----:B------:R-:W-:Y:S02]  /*10c70*/  MOV R252, R248 ;  /* 0x000000f800fc7202 */ /* 0x000fe40000000f00 */
[----:B------:R-:W-:-:S07]  /*10c80*/  MOV R123, R225 ;  /* 0x000000e1007b7202 */ /* 0x000fce0000000f00 */
[----:B------:R-:W-:Y:S05]  /*10c90*/  WARPSYNC.COLLECTIVE R79, `(.L_x_1782) ;  /* 0x000000004f087348 */ /* 0x000fea0003c00000 */
[----:B------:R0:W1:Y:S02]  /*10ca0*/  SHFL.DOWN P0, R225, R252, R251, R76 ;  /* 0x080000fbfce17389 */ /* 0x000064000000004c */
[----:B01----:R-:W-:Y:S05]  /*10cb0*/  ENDCOLLECTIVE ;  /* 0x000000000000791b */ /* 0x003fea0003800000 */
.L_x_1782:
[----:B------:R-:W-:Y:S01]  /*10cc0*/  MOV R79, R225 ;  /* 0x000000e1004f7202 */ /* 0x000fe20000000f00 */
[----:B------:R-:W-:Y:S06]  /*10cd0*/  BRA `(.L_x_1783) ;  /* 0xffffff8c00f07947 */ /* 0x000fec000383ffff */
.L_x_1642:
        /* <DEDUP_REMOVED lines=8> */
.L_x_1785:
[----:B------:R-:W-:Y:S05]  /*10d60*/  BSYNC B0 ;  /* 0x0000000000007941 */ /* 0x000fea0003800000 */
.L_x_1784:
        /* <DEDUP_REMOVED lines=8> */
.L_x_1786:
[----:B------:R-:W-:Y:S02]  /*10df0*/  MOV R252, R247 ;  /* 0x000000f700fc7202 */ /* 0x000fe40000000f00 */
[----:B------:R-:W-:-:S07]  /*10e00*/  MOV R78, R225 ;  /* 0x000000e1004e7202 */ /* 0x000fce0000000f00 */
[----:B------:R-:W-:Y:S05]  /*10e10*/  WARPSYNC.COLLECTIVE R79, `(.L_x_1787) ;  /* 0x000000004f087348 */ /* 0x000fea0003c00000 */
[----:B------:R0:W1:Y:S02]  /*10e20*/  SHFL.DOWN P0, R225, R252, R251, R76 ;  /* 0x080000fbfce17389 */ /* 0x000064000000004c */
[----:B01----:R-:W-:Y:S05]  /*10e30*/  ENDCOLLECTIVE ;  /* 0x000000000000791b */ /* 0x003fea0003800000 */
.L_x_1787:
[----:B------:R-:W-:Y:S02]  /*10e40*/  MOV R252, R248 ;  /* 0x000000f800fc7202 */ /* 0x000fe40000000f00 */
[----:B------:R-:W-:-:S07]  /*10e50*/  MOV R123, R225 ;  /* 0x000000e1007b7202 */ /* 0x000fce0000000f00 */
[----:B------:R-:W-:Y:S05]  /*10e60*/  WARPSYNC.COLLECTIVE R79, `(.L_x_1788) ;  /* 0x000000004f087348 */ /* 0x000fea0003c00000 */
[----:B------:R0:W1:Y:S02]  /*10e70*/  SHFL.DOWN P0, R225, R252, R251, R76 ;  /* 0x080000fbfce17389 */ /* 0x000064000000004c */
[----:B01----:R-:W-:Y:S05]  /*10e80*/  ENDCOLLECTIVE ;  /* 0x000000000000791b */ /* 0x003fea0003800000 */
.L_x_1788:
[----:B------:R-:W-:Y:S01]  /*10e90*/  MOV R79, R225 ;  /* 0x000000e1004f7202 */ /* 0x000fe20000000f00 */
[----:B------:R-:W-:Y:S06]  /*10ea0*/  BRA `(.L_x_1789) ;  /* 0xffffff8c00d47947 */ /* 0x000fec000383ffff */
.L_x_1645:
        /* <DEDUP_REMOVED lines=8> */
.L_x_1791:
[----:B------:R-:W-:Y:S05]  /*10f30*/  BSYNC B0 ;  /* 0x0000000000007941 */ /* 0x000fea0003800000 */
.L_x_1790:
        /* <DEDUP_REMOVED lines=8> */
.L_x_1792:
[----:B------:R-:W-:Y:S02]  /*10fc0*/  MOV R252, R247 ;  /* 0x000000f700fc7202 */ /* 0x000fe40000000f00 */
[----:B------:R-:W-:-:S07]  /*10fd0*/  MOV R78, R225 ;  /* 0x000000e1004e7202 */ /* 0x000fce0000000f00 */
[----:B------:R-:W-:Y:S05]  /*10fe0*/  WARPSYNC.COLLECTIVE R79, `(.L_x_1793) ;  /* 0x000000004f087348 */ /* 0x000fea0003c00000 */
[----:B------:R0:W1:Y:S02]  /*10ff0*/  SHFL.DOWN P0, R225, R252, R251, R76 ;  /* 0x080000fbfce17389 */ /* 0x000064000000004c */
[----:B01----:R-:W-:Y:S05]  /*11000*/  ENDCOLLECTIVE ;  /* 0x000000000000791b */ /* 0x003fea0003800000 */
.L_x_1793:
[----:B------:R-:W-:Y:S02]  /*11010*/  MOV R252, R248 ;  /* 0x000000f800fc7202 */ /* 0x000fe40000000f00 */
[----:B------:R-:W-:-:S07]  /*11020*/  MOV R123, R225 ;  /* 0x000000e1007b7202 */ /* 0x000fce0000000f00 */
[----:B------:R-:W-:Y:S05]  /*11030*/  WARPSYNC.COLLECTIVE R79, `(.L_x_1794) ;  /* 0x000000004f087348 */ /* 0x000fea0003c00000 */
[----:B------:R0:W1:Y:S02]  /*11040*/  SHFL.DOWN P0, R225, R252, R251, R76 ;  /* 0x080000fbfce17389 */ /* 0x000064000000004c */
[----:B01----:R-:W-:Y:S05]  /*11050*/  ENDCOLLECTIVE ;  /* 0x000000000000791b */ /* 0x003fea0003800000 */
.L_x_1794:
[----:B------:R-:W-:Y:S01]  /*11060*/  MOV R79, R225 ;  /* 0x000000e1004f7202 */ /* 0x000fe20000000f00 */
[----:B------:R-:W-:Y:S06]  /*11070*/  BRA `(.L_x_1795) ;  /* 0xffffff8c00b87947 */ /* 0x000fec000383ffff */
.L_x_1648:
        /* <DEDUP_REMOVED lines=8> */
.L_x_1797:
[----:B------:R-:W-:Y:S05]  /*11100*/  BSYNC B0 ;  /* 0x0000000000007941 */ /* 0x000fea0003800000 */
.L_x_1796:
        /* <DEDUP_REMOVED lines=8> */
.L_x_1798:
[----:B------:R-:W-:Y:S02]  /*11190*/  MOV R252, R247 ;  /* 0x000000f700fc7202 */ /* 0x000fe40000000f00 */
[----:B------:R-:W-:-:S07]  /*111a0*/  MOV R78, R225 ;  /* 0x000000e1004e7202 */ /* 0x000fce0000000f00 */
[----:B------:R-:W-:Y:S05]  /*111b0*/  WARPSYNC.COLLECTIVE R79, `(.L_x_1799) ;  /* 0x000000004f087348 */ /* 0x000fea0003c00000 */
[----:B------:R0:W1:Y:S02]  /*111c0*/  SHFL.DOWN P0, R225, R252, R251, R76 ;  /* 0x080000fbfce17389 */ /* 0x000064000000004c */
[----:B01----:R-:W-:Y:S05]  /*111d0*/  ENDCOLLECTIVE ;  /* 0x000000000000791b */ /* 0x003fea0003800000 */
.L_x_1799:
[----:B------:R-:W-:Y:S02]  /*111e0*/  MOV R252, R248 ;  /* 0x000000f800fc7202 */ /* 0x000fe40000000f00 */
[----:B------:R-:W-:-:S07]  /*111f0*/  MOV R123, R225 ;  /* 0x000000e1007b7202 */ /* 0x000fce0000000f00 */
[----:B------:R-:W-:Y:S05]  /*11200*/  WARPSYNC.COLLECTIVE R79, `(.L_x_1800) ;  /* 0x000000004f087348 */ /* 0x000fea0003c00000 */
[----:B------:R0:W1:Y:S02]  /*11210*/  SHFL.DOWN P0, R225, R252, R251, R76 ;  /* 0x080000fbfce17389 */ /* 0x000064000000004c */
[----:B01----:R-:W-:Y:S05]  /*11220*/  ENDCOLLECTIVE ;  /* 0x000000000000791b */ /* 0x003fea0003800000 */
.L_x_1800:
[----:B------:R-:W-:Y:S01]  /*11230*/  MOV R79, R225 ;  /* 0x000000e1004f7202 */ /* 0x000fe20000000f00 */
[----:B------:R-:W-:Y:S06]  /*11240*/  BRA `(.L_x_1801) ;  /* 0xffffff8c009c7947 */ /* 0x000fec000383ffff */
.L_x_1651:
        /* <DEDUP_REMOVED lines=8> */
.L_x_1803:
[----:B------:R-:W-:Y:S05]  /*112d0*/  BSYNC B0 ;  /* 0x0000000000007941 */ /* 0x000fea0003800000 */
.L_x_1802:
        /* <DEDUP_REMOVED lines=10> */
.L_x_1804:
[----:B------:R-:W-:Y:S02]  /*11380*/  MOV R78, R247 ;  /* 0x000000f7004e7202 */ /* 0x000fe40000000f00 */
[----:B------:R-:W-:-:S07]  /*11390*/  MOV R234, R225 ;  /* 0x000000e100ea7202 */ /* 0x000fce0000000f00 */
[----:B------:R-:W-:Y:S05]  /*113a0*/  WARPSYNC.COLLECTIVE R79, `(.L_x_1805) ;  /* 0x000000004f087348 */ /* 0x000fea0003c00000 */
[----:B------:R0:W1:Y:S02]  /*113b0*/  SHFL.IDX P3, R225, R78, R77, R76 ;  /* 0x0000004d4ee17389 */ /* 0x000064000006004c */
[----:B01----:R-:W-:Y:S05]  /*113c0*/  ENDCOLLECTIVE ;  /* 0x000000000000791b */ /* 0x003fea0003800000 */
.L_x_1805:
        /* <DEDUP_REMOVED lines=16> */
.L_x_1806:
[----:B------:R-:W-:Y:S01]  /*114d0*/  MOV R78, R72 ;  /* 0x00000048004e7202 */ /* 0x000fe20000000f00 */
[----:B------:R-:W-:-:S07]  /*114e0*/  FADD.FTZ R236, R225, R236 ;  /* 0x000000ece1ec7221 */ /* 0x000fce0000010000 */
[----:B------:R-:W-:Y:S05]  /*114f0*/  WARPSYNC.COLLECTIVE R79, `(.L_x_1807) ;  /* 0x000000004f087348 */ /* 0x000fea0003c00000 */
[----:B------:R0:W1:Y:S02]  /*11500*/  SHFL.DOWN P0, R225, R252, R251, R76 ;  /* 0x080000fbfce17389 */ /* 0x000064000000004c */
[----:B01----:R-:W-:Y:S05]  /*11510*/  ENDCOLLECTIVE ;  /* 0x000000000000791b */ /* 0x003fea0003800000 */
.L_x_1807:
[----:B------:R-:W-:Y:S02]  /*11520*/  MOV R252, R246 ;  /* 0x000000f600fc7202 */ /* 0x000fe40000000f00 */
[----:B------:R-:W-:-:S07]  /*11530*/  MOV R245, R225 ;  /* 0x000000e100f57202 */ /* 0x000fce0000000f00 */
[----:B------:R-:W-:Y:S05]  /*11540*/  WARPSYNC.COLLECTIVE R79, `(.L_x_1808) ;  /* 0x000000004f087348 */ /* 0x000fea0003c00000 */
[----:B------:R0:W1:Y:S02]  /*11550*/  SHFL.DOWN P0, R225, R252, R251, R76 ;  /* 0x080000fbfce17389 */ /* 0x000064000000004c */
[----:B01----:R-:W-:Y:S05]  /*11560*/  ENDCOLLECTIVE ;  /* 0x000000000000791b */ /* 0x003fea0003800000 */
.L_x_1808:
[----:B------:R-:W-:Y:S02]  /*11570*/  MOV R252, R247 ;  /* 0x000000f700fc7202 */ /* 0x000fe40000000f00 */
[----:B------:R-:W-:-:S07]  /*11580*/  MOV R246, R225 ;  /* 0x000000e100f67202 */ /* 0x000fce0000000f00 */
[----:B------:R-:W-:Y:S05]  /*11590*/  WARPSYNC.COLLECTIVE R79, `(.L_x_1809) ;  /* 0x000000004f087348 */ /* 0x000fea0003c00000 */
[----:B------:R0:W1:Y:S02]  /*115a0*/  SHFL.DOWN P0, R225, R252, R251, R76 ;  /* 0x080000fbfce17389 */ /* 0x000064000000004c */
[----:B01----:R-:W-:Y:S05]  /*115b0*/  ENDCOLLECTIVE ;  /* 0x000000000000791b */ /* 0x003fea0003800000 */
.L_x_1809:
[----:B------:R-:W-:Y:S02]  /*115c0*/  MOV R252, R248 ;  /* 0x000000f800fc7202 */ /* 0x000fe40000000f00 */
[----:B------:R-:W-:-:S07]  /*115d0*/  MOV R247, R225 ;  /* 0x000000e100f77202 */ /* 0x000fce0000000f00 */
[----:B------:R-:W-:Y:S05]  /*115e0*/  WARPSYNC.COLLECTIVE R79, `(.L_x_1810) ;  /* 0x000000004f087348 */ /* 0x000fea0003c00000 */
[----:B------:R0:W1:Y:S02]  /*115f0*/  SHFL.DOWN P0, R225, R252, R251, R76 ;  /* 0x080000fbfce17389 */ /* 0x000064000000004c */
[----:B01----:R-:W-:Y:S05]  /*11600*/  ENDCOLLECTIVE ;  /* 0x000000000000791b */ /* 0x003fea0003800000 */
.L_x_1810:
[----:B------:R-:W-:-:S07]  /*11610*/  MOV R248, R225 ;  /* 0x000000e100f87202 */ /* 0x000fce0000000f00 */
[----:B------:R-:W-:Y:S05]  /*11620*/  WARPSYNC.COLLECTIVE R79, `(.L_x_1811) ;  /* 0x000000004f087348 */ /* 0x000fea0003c00000 */
[----:B------:R0:W1:Y:S02]  /*11630*/  SHFL.IDX P3, R225, R78, R77, R76 ;  /* 0x0000004d4ee17389 */ /* 0x000064000006004c */
[----:B01----:R-:W-:Y:S05]  /*11640*/  ENDCOLLECTIVE ;  /* 0x000000000000791b */ /* 0x003fea0003800000 */
.L_x_1811:
[----:B------:R-:W-:Y:S02]  /*11650*/  MOV R78, R73 ;  /* 0x00000049004e7202 */ /* 0x000fe40000000f00 */
[----:B------:R-:W-:-:S07]  /*11660*/  MOV R72, R225 ;  /* 0x000000e100487202 */ /* 0x000fce0000000f00 */
[----:B------:R-:W-:Y:S05]  /*11670*/  WARPSYNC.COLLECTIVE R79, `(.L_x_1812) ;  /* 0x000000004f087348 */ /* 0x000fea0003c00000 */
[----:B------:R0:W1:Y:S02]  /*11680*/  SHFL.IDX P3, R225, R78, R77, R76 ;  /* 0x0000004d4ee17389 */ /* 0x000064000006004c */
[----:B01----:R-:W-:Y:S05]  /*11690*/  ENDCOLLECTIVE ;  /* 0x000000000000791b */ /* 0x003fea0003800000 */
.L_x_1812:
[----:B------:R-:W-:Y:S02]  /*116a0*/  MOV R78, R74 ;  /* 0x0000004a004e7202 */ /* 0x000fe40000000f00 */
[----:B------:R-:W-:-:S07]  /*116b0*/  MOV R73, R225 ;  /* 0x000000e100497202 */ /* 0x000fce0000000f00 */
[----:B------:R-:W-:Y:S05]  /*116c0*/  WARPSYNC.COLLECTIVE R79, `(.L_x_1813) ;  /* 0x000000004f087348 */ /* 0x000fea0003c00000 */
[----:B------:R0:W1:Y:S02]  /*116d0*/  SHFL.IDX P3, R225, R78, R77, R76 ;  /* 0x0000004d4ee17389 */ /* 0x000064000006004c */
[----:B01----:R-:W-:Y:S05]  /*116e0*/  ENDCOLLECTIVE ;  /* 0x000000000000791b */ /* 0x003fea0003800000 */
.L_x_1813:
[----:B------:R-:W-:Y:S02]  /*116f0*/  MOV R78, R75 ;  /* 0x0000004b004e7202 */ /* 0x000fe40000000f00 */
[----:B------:R-:W-:-:S07]  /*11700*/  MOV R74, R225 ;  /* 0x000000e1004a7202 */ /* 0x000fce0000000f00 */
[----:B------:R-:W-:Y:S05]  /*11710*/  WARPSYNC.COLLECTIVE R79, `(.L_x_1814) ;  /* 0x000000004f087348 */ /* 0x000fea0003c00000 */
[----:B------:R0:W1:Y:S02]  /*11720*/  SHFL.IDX P3, R225, R78, R77, R76 ;  /* 0x0000004d4ee17389 */ /* 0x000064000006004c */
[----:B01----:R-:W-:Y:S05]  /*11730*/  ENDCOLLECTIVE ;  /* 0x000000000000791b */ /* 0x003fea0003800000 */
.L_x_1814:
[----:B------:R-:W-:Y:S01]  /*11740*/  MOV R75, R225 ;  /* 0x000000e1004b7202 */ /* 0x000fe20000000f00 */
[----:B------:R-:W-:Y:S06]  /*11750*/  BRA `(.L_x_1815) ;  /* 0xffffff8800f87947 */ /* 0x000fec000383ffff */
.L_x_1816:
        /* <DEDUP_REMOVED lines=10> */
.L_x_18672:


//--------------------- .text._Z25selective_scan_bwd_kernelI32Selective_Scan_bwd_kernel_traitsILi128ELi16ELb0ELb1ELb0ELb1ELb0EN3c104HalfENS1_7complexIfEEEEv12SSMParamsBwd --------------------------
	.section	.text._Z25selective_scan_bwd_kernelI32Selective_Scan_bwd_kernel_traitsILi128ELi16ELb0ELb1ELb0ELb1ELb0EN3c104HalfENS1_7complexIfEEEEv12SSMParamsBwd,"ax",@progbits
	.align	128
        .global         _Z25selective_scan_bwd_kernelI32Selective_Scan_bwd_kernel_traitsILi128ELi16ELb0ELb1ELb0ELb1ELb0EN3c104HalfENS1_7complexIfEEEEv12SSMParamsBwd
        .type           _Z25selective_scan_bwd_kernelI32Selective_Scan_bwd_kernel_traitsILi128ELi16ELb0ELb1ELb0ELb1ELb0EN3c104HalfENS1_7complexIfEEEEv12SSMParamsBwd,@function
        .size           _Z25selective_scan_bwd_kernelI32Selective_Scan_bwd_kernel_traitsILi128ELi16ELb0ELb1ELb0ELb1ELb0EN3c104HalfENS1_7complexIfEEEEv12SSMParamsBwd,(.L_x_18673 - _Z25selective_scan_bwd_kernelI32Selective_Scan_bwd_kernel_traitsILi128ELi16ELb0ELb1ELb0ELb1ELb0EN3c104HalfENS1_7complexIfEEEEv12SSMParamsBwd)
        .other          _Z25selective_scan_bwd_kernelI32Selective_Scan_bwd_kernel_traitsILi128ELi16ELb0ELb1ELb0ELb1ELb0EN3c104HalfENS1_7complexIfEEEEv12SSMParamsBwd,@"STO_CUDA_ENTRY STV_DEFAULT"
_Z25selective_scan_bwd_kernelI32Selective_Scan_bwd_kernel_traitsILi128ELi16ELb0ELb1ELb0ELb1ELb0EN3c104HalfENS1_7complexIfEEEEv12SSMParamsBwd:
.text._Z25selective_scan_bwd_kernelI32Selective_Scan_bwd_kernel_traitsILi128ELi16ELb0ELb1ELb0ELb1ELb0EN3c104HalfENS1_7complexIfEEEEv12SSMParamsBwd:
        /* <DEDUP_REMOVED lines=48> */
[----:B------:R-:W-:-:S02]  /*0300*/  UIMAD UR7, UR8, UR19, UR11 ;  /* 0x00000013080772a4 */ /* 0x000fc4000f8e020b */
[----:B------:R-:W-:Y:S02]  /*0310*/  UIADD3 UR11, UP0, UPT, UR24, UR4, URZ ;  /* 0x00000004180b7290 */ /* 0x000fe4000ff1e0ff */
[----:B------:R-:W-:Y:S01]  /*0320*/  UIADD3 UR17, UP2, UPT, UR24, UR10, URZ ;  /* 0x0000000a18117290 */ /* 0x000fe2000ff5e0ff */
[----:B------:R-:W-:Y:S01]  /*0330*/  UMOV UR4, URZ ;  /* 0x000000ff00047c82 */ /* 0x000fe20008000000 */
[----:B------:R-:W-:Y:S02]  /*0340*/  UIADD3.X UR9, UPT, UPT, UR25, UR9, URZ, UP0, !UPT ;  /* 0x0000000919097290 */ /* 0x000fe400087fe4ff */
[----:B------:R-:W-:Y:S01]  /*0350*/  UIADD3.X UR7, UPT, UPT, UR25, UR7, URZ, UP2, !UPT ;  /* 0x0000000719077290 */ /* 0x000fe200097fe4ff */
[----:B---3--:R-:W-:Y:S01]  /*0360*/  IADD3 R2, PT, PT, R0, 0xffffffe, RZ ;  /* 0x0ffffffe00027810 */ /* 0x008fe20007ffe0ff */
[----:B------:R-:W3:Y:S01]  /*0370*/  LDCU.64 UR18, c[0x0][0x3b0] ;  /* 0x00007600ff1277ac */ /* 0x000ee20008000a00 */
[----:B------:R-:W-:Y:S01]  /*0380*/  MOV R0, UR8 ;  /* 0x0000000800007c02 */ /* 0x000fe20008000f00 */
[----:B0-----:R-:W-:-:S03]  /*0390*/  ULEA UR10, UP1, UR11, UR12, 0x1 ;  /* 0x0000000c0b0a7291 */ /* 0x001fc6000f8208ff */
[----:B------:R-:W0:Y:S01]  /*03a0*/  F2I.FTZ.U32.TRUNC.NTZ R2, R2 ;  /* 0x0000000200027305 */ /* 0x000e22000021f000 */
[----:B------:R-:W-:Y:S01]  /*03b0*/  IABS R0, R0 ;  /* 0x0000000000007213 */ /* 0x000fe20000000000 */
[----:B------:R-:W-:-:S03]  /*03c0*/  ULEA.HI.X UR11, UR11, UR13, UR9, 0x1, UP1 ;  /* 0x0000000d0b0b7291 */ /* 0x000fc600088f0c09 */
[----:B------:R-:W-:Y:S01]  /*03d0*/  R2UR UR29, R0 ;  /* 0x00000000001d72ca */ /* 0x000fe200000e0000 */
[----:B------:R-:W-:Y:S02]  /*03e0*/  UISETP.NE.AND UP1, UPT, UR30, URZ, UPT ;  /* 0x000000ff1e00728c */ /* 0x000fe4000bf25270 */
[----:B---3--:R-:W-:Y:S01]  /*03f0*/  UIMAD.WIDE.U32 UR12, UR6, UR18, URZ ;  /* 0x00000012060c72a5 */ /* 0x008fe2000f8e00ff */
[----:B0-----:R-:W-:-:S03]  /*0400*/  R2UR UR5, R2 ;  /* 0x00000000020572ca */ /* 0x001fc600000e0000 */
[----:B------:R-:W-:-:S10]  /*0410*/  UIMAD UR13, UR6, UR19, UR13 ;  /* 0x00000013060d72a4 */ /* 0x000fd4000f8e020d */
[----:B------:R-:W-:-:S04]  /*0420*/  UIADD3 UR16, UPT, UPT, URZ, -UR5, URZ ;  /* 0x80000005ff107290 */ /* 0x000fc8000fffe0ff */
[----:B------:R-:W-:-:S04]  /*0430*/  UIMAD UR16, UR16, UR31, URZ ;  /* 0x0000001f101072a4 */ /* 0x000fc8000f8e02ff */
[----:B------:R-:W-:Y:S02]  /*0440*/  UIMAD.WIDE.U32 UR4, UR5, UR16, UR4 ;  /* 0x00000010050472a5 */ /* 0x000fe4000f8e0004 */
[----:B------:R-:W-:Y:S02]  /*0450*/  ULEA UR16, UP3, UR17, UR14, 0x1 ;  /* 0x0000000e11107291 */ /* 0x000fe4000f8608ff */
[----:B------:R-:W-:Y:S02]  /*0460*/  UIMAD.WIDE.U32 UR4, UR5, UR29, URZ ;  /* 0x0000001d050472a5 */ /* 0x000fe4000f8e00ff */
[----:B------:R-:W-:Y:S02]  /*0470*/  ULEA.HI.X UR17, UR17, UR15, UR7, 0x1, UP3 ;  /* 0x0000000f11117291 */ /* 0x000fe400098f0c07 */
[----:B--2---:R-:W-:Y:S02]  /*0480*/  USHF.R.U64 UR14, UR20, 0x1, UR21 ;  /* 0x00000001140e7899 */ /* 0x004fe40008001215 */
[----:B------:R-:W-:Y:S01]  /*0490*/  USHF.R.U32.HI UR15, URZ, 0x1, UR21 ;  /* 0x00000001ff0f7899 */ /* 0x000fe20008011615 */
[----:B------:R-:W-:Y:S01]  /*04a0*/  UMOV UR7, UR5 ;  /* 0x0000000500077c82 */ /* 0x000fe20008000000 */
[----:B------:R-:W-:-:S02]  /*04b0*/  UIMAD.WIDE.U32 UR4, UR6, UR22, URZ ;  /* 0x00000016060472a5 */ /* 0x000fc4000f8e00ff */
[----:B------:R-:W-:Y:S02]  /*04c0*/  UIADD3 UR9, UPT, UPT, -UR7, URZ, URZ ;  /* 0x000000ff07097290 */ /* 0x000fe4000fffe1ff */
[----:B------:R-:W-:Y:S02]  /*04d0*/  UIMAD UR5, UR6, UR23, UR5 ;  /* 0x00000017060572a4 */ /* 0x000fe4000f8e0205 */
[----:B------:R-:W-:Y:S02]  /*04e0*/  UIMAD UR9, UR31, UR9, UR29 ;  /* 0x000000091f0972a4 */ /* 0x000fe4000f8e021d */
[----:B------:R-:W-:Y:S02]  /*04f0*/  UIMAD.WIDE.U32 UR4, UR8, UR32, UR4 ;  /* 0x00000020080472a5 */ /* 0x000fe4000f8e0004 */
[----:B------:R-:W-:Y:S02]  /*0500*/  UISETP.GT.U32.AND UP2, UPT, UR31, UR9, UPT ;  /* 0x000000091f00728c */ /* 0x000fe4000bf44070 */
[----:B------:R-:W-:Y:S01]  /*0510*/  UIMAD UR19, UR8, UR33, UR5 ;  /* 0x00000021081372a4 */ /* 0x000fe2000f8e0205 */
[----:B------:R-:W0:Y:S01]  /*0520*/  LDCU.64 UR32, c[0x0][0x528] ;  /* 0x0000a500ff2077ac */ /* 0x000e220008000a00 */
[----:B------:R-:W-:Y:S01]  /*0530*/  ULOP3.LUT UR5, UR8, UR30, URZ, 0x3c, !UPT ;  /* 0x0000001e08057292 */ /* 0x000fe2000f8e3cff */
[----:B------:R-:W2:Y:S06]  /*0540*/  LDCU.64 UR20, c[0x0][0x3c8] ;  /* 0x00007900ff1477ac */ /* 0x000eac0008000a00 */
[----:B------:R-:W-:-:S02]  /*0550*/  @!UP2 UIADD3 UR9, UPT, UPT, UR9, -UR31, URZ ;  /* 0x8000001f0909a290 */ /* 0x000fc4000fffe0ff */
[----:B------:R-:W-:Y:S02]  /*0560*/  @!UP2 UIADD3 UR7, UPT, UPT, UR7, 0x1, URZ ;  /* 0x000000010707a890 */ /* 0x000fe4000fffe0ff */
[----:B------:R-:W-:Y:S02]  /*0570*/  UISETP.GE.U32.AND UP0, UPT, UR9, UR31, UPT ;  /* 0x0000001f0900728c */ /* 0x000fe4000bf06070 */
[----:B------:R-:W-:Y:S01]  /*0580*/  UISETP.GE.AND UP2, UPT, UR5, URZ, UPT ;  /* 0x000000ff0500728c */ /* 0x000fe2000bf46270 */
[----:B------:R-:W3:Y:S01]  /*0590*/  LDCU.64 UR22, c[0x0][0x4c0] ;  /* 0x00009800ff1677ac */ /* 0x000ee20008000a00 */
[----:B------:R-:W-:Y:S02]  /*05a0*/  UIADD3 UR4, UP3, UPT, UR24, UR4, URZ ;  /* 0x0000000418047290 */ /* 0x000fe4000ff7e0ff */
[----:B------:R-:W-:-:S05]  /*05b0*/  UIMAD UR15, UR15, UR6, URZ ;  /* 0x000000060f0f72a4 */ /* 0x000fca000f8e02ff */
[----:B------:R-:W-:Y:S02]  /*05c0*/  @UP0 UIADD3 UR7, UPT, UPT, UR7, 0x1, URZ ;  /* 0x0000000107070890 */ /* 0x000fe4000fffe0ff */
[----:B------:R-:W-:Y:S02]  /*05d0*/  UIADD3.X UR19, UPT, UPT, UR25, UR19, URZ, UP3, !UPT ;  /* 0x0000001319137290 */ /* 0x000fe40009ffe4ff */
[----:B------:R-:W-:Y:S02]  /*05e0*/  @!UP2 UIADD3 UR7, UPT, UPT, -UR7, URZ, URZ ;  /* 0x000000ff0707a290 */ /* 0x000fe4000fffe1ff */
[----:B0-----:R-:W-:Y:S02]  /*05f0*/  ULEA UR18, UP2, UR4, UR32, 0x1 ;  /* 0x0000002004127291 */ /* 0x001fe4000f8408ff */
[----:B------:R-:W-:Y:S02]  /*0600*/  UISETP.NE.U32.AND UP0, UPT, UR34, URZ, UPT ;  /* 0x000000ff2200728c */ /* 0x000fe4000bf05070 */
[----:B------:R-:W-:-:S02]  /*0610*/  @!UP1 ULOP3.LUT UR7, URZ, UR30, URZ, 0x33, !UPT ;  /* 0x0000001eff079292 */ /* 0x000fc4000f8e33ff */
[----:B------:R-:W-:Y:S02]  /*0620*/  ULEA.HI.X UR19, UR4, UR33, UR19, 0x1, UP2 ;  /* 0x0000002104137291 */ /* 0x000fe400090f0c13 */
[----:B------:R-:W-:Y:S02]  /*0630*/  UISETP.NE.AND.EX UP0, UPT, UR35, URZ, UPT, UP0 ;  /* 0x000000ff2300728c */ /* 0x000fe4000bf05300 */
[----:B------:R-:W-:Y:S02]  /*0640*/  USHF.R.S32.HI UR4, URZ, 0x1f, UR7 ;  /* 0x0000001fff047899 */ /* 0x000fe40008011407 */
[----:B--2---:R-:W-:Y:S02]  /*0650*/  UIMAD.WIDE.U32 UR12, UR7, UR20, UR12 ;  /* 0x00000014070c72a5 */ /* 0x004fe4000f8e000c */
[----:B------:R-:W-:Y:S02]  /*0660*/  UIMAD UR5, UR4, UR20, URZ ;  /* 0x00000014040572a4 */ /* 0x000fe4000f8e02ff */
[----:B---3--:R-:W-:-:S02]  /*0670*/  UIMAD UR20, UR4, UR22, URZ ;  /* 0x00000016041472a4 */ /* 0x008fc4000f8e02ff */
[----:B------:R-:W-:Y:S02]  /*0680*/  UIMAD UR9, UR7, UR21, UR5 ;  /* 0x00000015070972a4 */ /* 0x000fe4000f8e0205 */
[----:B------:R-:W-:Y:S02]  /*0690*/  UIMAD.WIDE.U32 UR4, UR7, UR22, URZ ;  /* 0x00000016070472a5 */ /* 0x000fe4000f8e00ff */
[----:B------:R-:W-:Y:S01]  /*06a0*/  UIMAD UR22, UR7, UR23, UR20 ;  /* 0x00000017071672a4 */ /* 0x000fe2000f8e0214 */
[----:B------:R-:W0:Y:S01]  /*06b0*/  @UP0 LDCU UR23, c[0x0][0x384] ;  /* 0x00007080ff1707ac */ /* 0x000e220008000800 */
[----:B------:R-:W2:Y:S01]  /*06c0*/  LDCU.64 UR24, c[0x0][0x538] ;  /* 0x0000a700ff1877ac */ /* 0x000ea20008000a00 */
[----:B------:R-:W3:Y:S01]  /*06d0*/  @UP0 LDCU UR29, c[0x0][0x38c] ;  /* 0x00007180ff1d07ac */ /* 0x000ee20008000800 */
[----:B------:R-:W4:Y:S01]  /*06e0*/  LDCU.64 UR30, c[0x0][0x448] ;  /* 0x00008900ff1e77ac */ /* 0x000f220008000a00 */
[----:B------:R-:W-:Y:S01]  /*06f0*/  ULEA UR7, UR28, 0xfffff000, 0xc ;  /* 0xfffff0001c077891 */ /* 0x000fe2000f8e60ff */
[----:B------:R-:W5:Y:S03]  /*0700*/  @UP0 LDCU.64 UR32, c[0x0][0x480] ;  /* 0x00009000ff2007ac */ /* 0x000f660008000a00 */
[----:B------:R-:W-:-:S02]  /*0710*/  UIADD3 UR21, UP1, UPT, UR7, UR12, URZ ;  /* 0x0000000c07157290 */ /* 0x000fc4000ff3e0ff */
[----:B------:R-:W-:Y:S02]  /*0720*/  UIADD3 UR9, UPT, UPT, UR13, UR9, URZ ;  /* 0x000000090d097290 */ /* 0x000fe4000fffe0ff */
        /* <DEDUP_REMOVED lines=30> */
.L_x_1949:
        /* <DEDUP_REMOVED lines=26> */
[----:B------:R-:W-:Y:S02]  /*0ab0*/  LOP3.LUT R6, R31, 0x80, RZ, 0xfc, !PT ;  /* 0x000000801f067812 */ /* 0x000fe400078efcff */
[----:B------:R-:W-:-:S02]  /*0ac0*/  ISETP.GE.AND P0, PT, R27, UR8, PT ;  /* 0x000000081b007c0c */ /* 0x000fc4000bf06270 */
[C---:B------:R-:W-:Y:S02]  /*0ad0*/  SHF.L.U32 R4, R31.reuse, 0x1, RZ ;  /* 0x000000011f047819 */ /* 0x040fe400000006ff */
[----:B------:R-:W-:Y:S01]  /*0ae0*/  ISETP.GE.AND P4, PT, R6, UR8, PT ;  /* 0x0000000806007c0c */ /* 0x000fe2000bf86270 */
[----:B------:R-:W-:Y:S01]  /*0af0*/  BAR.SYNC.DEFER_BLOCKING 0x0 ;  /* 0x0000000000007b1d */ /* 0x000fe20000010000 */
[----:B------:R-:W-:Y:S02]  /*0b00*/  LOP3.LUT R5, R31, 0x60, RZ, 0xfc, !PT ;  /* 0x000000601f057812 */ /* 0x000fe400078efcff */
[----:B------:R-:W-:Y:S02]  /*0b10*/  P2R R60, PR, RZ, 0x1 ;  /* 0x00000001ff3c7803 */ /* 0x000fe40000000000 */
[C---:B------:R-:W-:Y:S02]  /*0b20*/  IADD3 R6, P1, PT, R4.reuse, UR16, RZ ;  /* 0x0000001004067c10 */ /* 0x040fe4000ff3e0ff */
[----:B------:R-:W-:-:S02]  /*0b30*/  IADD3 R4, P0, PT, R4, UR18, RZ ;  /* 0x0000001204047c10 */ /* 0x000fc4000ff1e0ff */
[C---:B------:R-:W-:Y:S02]  /*0b40*/  LOP3.LUT R16, R31.reuse, 0xe0, RZ, 0xfc, !PT ;  /* 0x000000e01f107812 */ /* 0x040fe400078efcff */
[----:B------:R-:W-:Y:S02]  /*0b50*/  LOP3.LUT R3, R31, 0x40, RZ, 0xfc, !PT ;  /* 0x000000401f037812 */ /* 0x000fe400078efcff */
[----:B------:R-:W-:Y:S02]  /*0b60*/  ISETP.GE.AND P5, PT, R5, UR8, PT ;  /* 0x0000000805007c0c */ /* 0x000fe4000bfa6270 */
[----:B------:R-:W-:Y:S02]  /*0b70*/  IADD3.X R5, PT, PT, RZ, UR19, RZ, P0, !PT ;  /* 0x00000013ff057c10 */ /* 0x000fe400087fe4ff */
[----:B------:R-:W-:Y:S02]  /*0b80*/  IADD3.X R7, PT, PT, RZ, UR17, RZ, P1, !PT ;  /* 0x00000011ff077c10 */ /* 0x000fe40008ffe4ff */
[----:B------:R-:W-:-:S02]  /*0b90*/  ISETP.GE.AND P0, PT, R16, UR8, PT ;  /* 0x0000000810007c0c */ /* 0x000fc4000bf06270 */
[----:B------:R-:W-:Y:S02]  /*0ba0*/  ISETP.NE.AND P1, PT, R59, RZ, PT ;  /* 0x000000ff3b00720c */ /* 0x000fe40003f25270 */
[----:B------:R-:W-:Y:S01]  /*0bb0*/  ISETP.GE.AND P6, PT, R3, UR8, PT ;  /* 0x0000000803007c0c */ /* 0x000fe2000bfc6270 */
[----:B------:R-:W2:Y:S01]  /*0bc0*/  @!P4 LDG.E.U16 R13, desc[UR26][R8.64+0x100] ;  /* 0x0001001a080dc981 */ /* 0x000ea2000c1e1500 */
[C---:B------:R-:W-:Y:S02]  /*0bd0*/  LOP3.LUT R3, R31.reuse, 0xa0, RZ, 0xfc, !PT ;  /* 0x000000a01f037812 */ /* 0x040fe400078efcff */
[----:B------:R-:W-:Y:S01]  /*0be0*/  LOP3.LUT R18, R31, 0x100, RZ, 0xfc, !PT ;  /* 0x000001001f127812 */ /* 0x000fe200078efcff */
[----:B------:R-:W3:Y:S01]  /*0bf0*/  @!P5 LDG.E.U16 R12, desc[UR26][R8.64+0xc0] ;  /* 0x0000c01a080cd981 */ /* 0x000ee2000c1e1500 */
[----:B------:R-:W-:Y:S02]  /*0c00*/  ISETP.GE.AND P3, PT, R3, UR8, PT ;  /* 0x0000000803007c0c */ /* 0x000fe4000bf66270 */
[----:B------:R-:W-:Y:S01]  /*0c10*/  PRMT R3, RZ, 0x7610, R3 ;  /* 0x00007610ff037816 */ /* 0x000fe20000000003 */
[----:B------:R-:W4:Y:S01]  /*0c20*/  @!P0 LDG.E.U16 R17, desc[UR26][R8.64+0x1c0] ;  /* 0x0001c01a08118981 */ /* 0x000f22000c1e1500 */
[----:B------:R-:W-:-:S02]  /*0c30*/  LOP3.LUT R10, R31, 0xc0, RZ, 0xfc, !PT ;  /* 0x000000c01f0a7812 */ /* 0x000fc400078efcff */
[----:B------:R-:W-:Y:S01]  /*0c40*/  P2R R66, PR, RZ, 0x1 ;  /* 0x00000001ff427803 */ /* 0x000fe20000000000 */
[----:B------:R-:W5:Y:S01]  /*0c50*/  @!P6 LDG.E.U16 R11, desc[UR26][R8.64+0x80] ;  /* 0x0000801a080be981 */ /* 0x000f62000c1e1500 */
[----:B------:R-:W-:Y:S02]  /*0c60*/  ISETP.GE.AND P0, PT, R18, UR8, PT ;  /* 0x0000000812007c0c */ /* 0x000fe4000bf06270 */
[----:B------:R-:W-:Y:S01]  /*0c70*/  ISETP.GE.AND P2, PT, R10, UR8, PT ;  /* 0x000000080a007c0c */ /* 0x000fe2000bf46270 */
[----:B------:R-:W2:Y:S01]  /*0c80*/  @!P1 LDG.E.U16 R3, desc[UR26][R8.64] ;  /* 0x0000001a08039981 */ /* 0x000ea2000c1e1500 */
[----:B------:R-:W-:Y:S02]  /*0c90*/  ISETP.GE.AND P1, PT, R27, UR8, PT ;  /* 0x000000081b007c0c */ /* 0x000fe4000bf26270 */
[----:B------:R-:W-:Y:S01]  /*0ca0*/  PRMT R10, RZ, 0x7610, R10 ;  /* 0x00007610ff0a7816 */ /* 0x000fe2000000000a */
[----:B------:R-:W4:Y:S01]  /*0cb0*/  @!P3 LDG.E.U16 R14, desc[UR26][R8.64+0x140] ;  /* 0x0001401a080eb981 */ /* 0x000f22000c1e1500 */
[----:B------:R-:W-:-:S02]  /*0cc0*/  LOP3.LUT R20, R31, 0x120, RZ, 0xfc, !PT ;  /* 0x000001201f147812 */ /* 0x000fc400078efcff */
[C---:B------:R-:W-:Y:S02]  /*0cd0*/  LOP3.LUT R22, R31.reuse, 0x140, RZ, 0xfc, !PT ;  /* 0x000001401f167812 */ /* 0x040fe400078efcff */
[C---:B------:R-:W-:Y:S01]  /*0ce0*/  LOP3.LUT R24, R31.reuse, 0x160, RZ, 0xfc, !PT ;  /* 0x000001601f187812 */ /* 0x040fe200078efcff */
[----:B------:R-:W4:Y:S01]  /*0cf0*/  @!P0 LDG.E.U16 R19, desc[UR26][R8.64+0x200] ;  /* 0x0002001a08138981 */ /* 0x000f22000c1e1500 */
[C---:B------:R-:W-:Y:S02]  /*0d00*/  LOP3.LUT R26, R31.reuse, 0x180, RZ, 0xfc, !PT ;  /* 0x000001801f1a7812 */ /* 0x040fe400078efcff */
[----:B------:R-:W-:Y:S01]  /*0d10*/  P2R R67, PR, RZ, 0x1 ;  /* 0x00000001ff437803 */ /* 0x000fe20000000000 */
[----:B------:R-:W3:Y:S01]  /*0d20*/  @!P1 LDG.E.U16 R10, desc[UR26][R8.64+0x40] ;  /* 0x0000401a080a9981 */ /* 0x000ee2000c1e1500 */
[----:B------:R-:W-:Y:S02]  /*0d30*/  LOP3.LUT R27, R31, 0x1a0, RZ, 0xfc, !PT ;  /* 0x000001a01f1b7812 */ /* 0x000fe400078efcff */
[----:B------:R-:W-:Y:S01]  /*0d40*/  ISETP.GE.AND P0, PT, R20, UR8, PT ;  /* 0x0000000814007c0c */ /* 0x000fe2000bf06270 */
[----:B------:R-:W4:Y:S01]  /*0d50*/  @!P2 LDG.E.U16 R15, desc[UR26][R8.64+0x180] ;  /* 0x0001801a080fa981 */ /* 0x000f22000c1e1500 */
[----:B------:R-:W-:-:S02]  /*0d60*/  P2R R65, PR, RZ, 0x4 ;  /* 0x00000004ff417803 */ /* 0x000fc40000000000 */
[C---:B------:R-:W-:Y:S02]  /*0d70*/  LOP3.LUT R30, R31.reuse, 0x1c0, RZ, 0xfc, !PT ;  /* 0x000001c01f1e7812 */ /* 0x040fe400078efcff */
[----:B------:R-:W-:Y:S02]  /*0d80*/  ISETP.GE.AND P1, PT, R22, UR8, PT ;  /* 0x0000000816007c0c */ /* 0x000fe4000bf26270 */
[----:B------:R-:W-:Y:S02]  /*0d90*/  P2R R64, PR, RZ, 0x8 ;  /* 0x00000008ff407803 */ /* 0x000fe40000000000 */
[----:B------:R-:W-:Y:S02]  /*0da0*/  LOP3.LUT R31, R31, 0x1e0, RZ, 0xfc, !PT ;  /* 0x000001e01f1f7812 */ /* 0x000fe400078efcff */
[----:B------:R-:W-:Y:S01]  /*0db0*/  ISETP.GE.AND P2, PT, R24, UR8, PT ;  /* 0x0000000818007c0c */ /* 0x000fe2000bf46270 */
[----:B------:R-:W4:Y:S01]  /*0dc0*/  @!P0 LDG.E.U16 R21, desc[UR26][R8.64+0x240] ;  /* 0x0002401a08158981 */ /* 0x000f22000c1e1500 */
[----:B------:R-:W-:-:S02]  /*0dd0*/  P2R R63, PR, RZ, 0x10 ;  /* 0x00000010ff3f7803 */ /* 0x000fc40000000000 */
[----:B------:R-:W-:Y:S02]  /*0de0*/  ISETP.GE.AND P3, PT, R26, UR8, PT ;  /* 0x000000081a007c0c */ /* 0x000fe4000bf66270 */
[----:B------:R-:W-:Y:S01]  /*0df0*/  P2R R62, PR, RZ, 0x20 ;  /* 0x00000020ff3e7803 */ /* 0x000fe20000000000 */
[----:B------:R-:W4:Y:S01]  /*0e00*/  @!P1 LDG.E.U16 R23, desc[UR26][R8.64+0x280] ;  /* 0x0002801a08179981 */ /* 0x000f22000c1e1500 */
[----:B------:R-:W-:Y:S02]  /*0e10*/  ISETP.GE.AND P4, PT, R27, UR8, PT ;  /* 0x000000081b007c0c */ /* 0x000fe4000bf86270 */
[----:B------:R-:W-:Y:S02]  /*0e20*/  P2R R61, PR, RZ, 0x40 ;  /* 0x00000040ff3d7803 */ /* 0x000fe40000000000 */
[----:B------:R-:W-:Y:S01]  /*0e30*/  ISETP.GE.AND P5, PT, R30, UR8, PT ;  /* 0x000000081e007c0c */ /* 0x000fe2000bfa6270 */
[----:B------:R-:W4:Y:S01]  /*0e40*/  @!P2 LDG.E.U16 R25, desc[UR26][R8.64+0x2c0] ;  /* 0x0002c01a0819a981 */ /* 0x000f22000c1e1500 */
[----:B------:R-:W-:-:S02]  /*0e50*/  ISETP.GE.AND P6, PT, R31, UR8, PT ;  /* 0x000000081f007c0c */ /* 0x000fc4000bfc6270 */
[----:B------:R-:W-:Y:S01]  /*0e60*/  PRMT R33, RZ, 0x7610, R33 ;  /* 0x00007610ff217816 */ /* 0x000fe20000000021 */
        /* <DEDUP_REMOVED lines=16> */
[C---:B------:R-:W-:Y:S02]  /*0f70*/  LEA.HI.SX32 R18, R16.reuse, R16, 0x1b ;  /* 0x0000001010127211 */ /* 0x040fe400078fdaff */
[C---:B------:R-:W-:Y:S02]  /*0f80*/  IADD3 R35, PT, PT, R16.reuse, 0x60, RZ ;  /* 0x0000006010237810 */ /* 0x040fe40007ffe0ff */
[C---:B------:R-:W-:Y:S02]  /*0f90*/  IADD3 R37, PT, PT, R16.reuse, 0x80, RZ ;  /* 0x0000008010257810 */ /* 0x040fe40007ffe0ff */
[----:B------:R-:W-:-:S02]  /*0fa0*/  IADD3 R9, PT, PT, R16, 0xa0, RZ ;  /* 0x000000a010097810 */ /* 0x000fc40007ffe0ff */
[-C--:B------:R-:W-:Y:S02]  /*0fb0*/  LEA.HI.SX32 R27, R27, R16.reuse, 0x1b ;  /* 0x000000101b1b7211 */ /* 0x080fe400078fdaff */
[C---:B------:R-:W-:Y:S02]  /*0fc0*/  IADD3 R39, PT, PT, R16.reuse, 0xc0, RZ ;  /* 0x000000c010277810 */ /* 0x040fe40007ffe0ff */
[-C--:B------:R-:W-:Y:S02]  /*0fd0*/  LEA.HI.SX32 R31, R31, R16.reuse, 0x1b ;  /* 0x000000101f1f7211 */ /* 0x080fe400078fdaff */
[----:B------:R-:W-:Y:S02]  /*0fe0*/  IADD3 R41, PT, PT, R16, 0xe0, RZ ;  /* 0x000000e010297810 */ /* 0x000fe40007ffe0ff */
[----:B------:R-:W-:Y:S02]  /*0ff0*/  LEA R78, R18, UR22, 0x1 ;  /* 0x00000016124e7c11 */ /* 0x000fe4000f8e08ff */
        /* <DEDUP_REMOVED lines=25> */
[----:B------:R-:W-:Y:S02]  /*1190*/  P2R R52, PR, RZ, 0x1 ;  /* 0x00000001ff347803 */ /* 0x000fe40000000000 */
[-C--:B------:R-:W-:Y:S02]  /*11a0*/  LEA.HI.SX32 R51, R51, R16.reuse, 0x1b ;  /* 0x0000001033337211 */ /* 0x080fe400078fdaff */
[----:B------:R-:W-:Y:S02]  /*11b0*/  LEA R70, R43, UR22, 0x1 ;  /* 0x000000162b467c11 */ /* 0x000fe4000f8e08ff */
[----:B------:R-:W-:Y:S02]  /*11c0*/  ISETP.NE.AND P0, PT, R64, RZ, PT ;  /* 0x000000ff4000720c */ /* 0x000fe40003f05270 */
[----:B------:R-:W-:Y:S02]  /*11d0*/  LEA.HI.SX32 R53, R53, R16, 0x1b ;  /* 0x0000001035357211 */ /* 0x000fe400078fdaff */
[----:B------:R-:W-:-:S02]  /*11e0*/  LEA R69, R45, UR22, 0x1 ;  /* 0x000000162d457c11 */ /* 0x000fc4000f8e08ff */
[-C--:B------:R-:W-:Y:S02]  /*11f0*/  LEA.HI.SX32 R55, R55, R16.reuse, 0x1b ;  /* 0x0000001037377211 */ /* 0x080fe400078fdaff */
[----:B------:R-:W-:Y:S02]  /*1200*/  LEA R68, R47, UR22, 0x1 ;  /* 0x000000162f447c11 */ /* 0x000fe4000f8e08ff */
[----:B------:R-:W-:Y:S02]  /*1210*/  LEA.HI.SX32 R57, R57, R16, 0x1b ;  /* 0x0000001039397211 */ /* 0x000fe400078fdaff */
[----:B------:R-:W-:Y:S02]  /*1220*/  LEA R250, R49, UR22, 0x1 ;  /* 0x0000001631fa7c11 */ /* 0x000fe4000f8e08ff */
[----:B------:R-:W-:Y:S02]  /*1230*/  LEA R249, R51, UR22, 0x1 ;  /* 0x0000001633f97c11 */ /* 0x000fe4000f8e08ff */
[----:B------:R-:W-:-:S02]  /*1240*/  P2R R50, PR, RZ, 0x1 ;  /* 0x00000001ff327803 */ /* 0x000fc40000000000 */
[----:B------:R-:W-:Y:S02]  /*1250*/  LEA R244, R53, UR22, 0x1 ;  /* 0x0000001635f47c11 */ /* 0x000fe4000f8e08ff */
[----:B------:R-:W-:Y:S02]  /*1260*/  ISETP.NE.AND P0, PT, R63, RZ, PT ;  /* 0x000000ff3f00720c */ /* 0x000fe40003f05270 */
        /* <DEDUP_REMOVED lines=11> */
[----:B------:R-:W-:Y:S01]  /*1320*/  PRMT R9, RZ, 0x7610, R9 ;  /* 0x00007610ff097816 */ /* 0x000fe20000000009 */
[----:B--2---:R0:W-:Y:S02]  /*1330*/  STS.U16 [R78], R3 ;  /* 0x000000034e007388 */ /* 0x0041e40000000400 */
[----:B0-----:R-:W-:Y:S02]  /*1340*/  IADD3 R3, PT, PT, R81, R241, RZ ;  /* 0x000000f151037210 */ /* 0x001fe40007ffe0ff */
[----:B---3--:R0:W-:Y:S02]  /*1350*/  STS.U16 [R77+0x40], R10 ;  /* 0x0000400a4d007388 */ /* 0x0081e40000000400 */
[----:B------:R-:W-:-:S02]  /*1360*/  SHF.L.U32 R3, R3, 0x4, RZ ;  /* 0x0000000403037819 */ /* 0x000fc400000006ff */
[----:B-----5:R1:W-:Y:S04]  /*1370*/  STS.U16 [R76+0x80], R11 ;  /* 0x0000800b4c007388 */ /* 0x0203e80000000400 */
[----:B------:R2:W-:Y:S04]  /*1380*/  STS.U16 [R75+0xc0], R12 ;  /* 0x0000c00c4b007388 */ /* 0x0005e80000000400 */
[----:B------:R3:W-:Y:S01]  /*1390*/  STS.U16 [R74+0x100], R13 ;  /* 0x0001000d4a007388 */ /* 0x0007e20000000400 */
[----:B------:R-:W-:-:S03]  /*13a0*/  LEA.HI.SX32 R80, R3, R3, 0x1b ;  /* 0x0000000303507211 */ /* 0x000fc600078fdaff */
[----:B----4-:R4:W-:Y:S04]  /*13b0*/  STS.U16 [R73+0x140], R14 ;  /* 0x0001400e49007388 */ /* 0x0109e80000000400 */
[----:B------:R5:W-:Y:S04]  /*13c0*/  STS.U16 [R72+0x180], R15 ;  /* 0x0001800f48007388 */ /* 0x000be80000000400 */
[----:B------:R5:W-:Y:S04]  /*13d0*/  STS.U16 [R71+0x1c0], R17 ;  /* 0x0001c01147007388 */ /* 0x000be80000000400 */
[----:B------:R-:W-:Y:S01]  /*13e0*/  STS.U16 [R70+0x200], R19 ;  /* 0x0002001346007388 */ /* 0x000fe20000000400 */
[----:B------:R-:W-:-:S03]  /*13f0*/  LEA R80, R80, UR22, 0x1 ;  /* 0x0000001650507c11 */ /* 0x000fc6000f8e08ff */
        /* <DEDUP_REMOVED lines=27> */
[----:B------:R-:W-:-:S13]  /*15b0*/  ISETP.NE.AND P0, PT, R36, RZ, PT ;  /* 0x000000ff2400720c */ /* 0x000fda0003f05270 */
        /* <DEDUP_REMOVED lines=57> */
[----:B--2---:R2:W-:Y:S04]  /*1950*/  STS.U16 [R75+0xc0], R11 ;  /* 0x0000c00b4b007388 */ /* 0x0045e80000000400 */
[----:B---3--:R3:W-:Y:S04]  /*1960*/  STS.U16 [R74+0x100], R12 ;  /* 0x0001000c4a007388 */ /* 0x0087e80000000400 */
[----:B----4-:R4:W-:Y:S04]  /*1970*/  STS.U16 [R73+0x140], R13 ;  /* 0x0001400d49007388 */ /* 0x0109e80000000400 */
        /* <DEDUP_REMOVED lines=18> */
[----:B------:R-:W2:Y:S04]  /*1aa0*/  LDS.U16 R22, [R80+0xe] ;  /* 0x00000e0050167984 */ /* 0x000ea80000000400 */
[----:B------:R-:W2:Y:S04]  /*1ab0*/  LDS.U16 R61, [R80+0x10] ;  /* 0x00001000503d7984 */ /* 0x000ea80000000400 */
[----:B------:R-:W2:Y:S04]  /*1ac0*/  LDS.U16 R23, [R80+0x12] ;  /* 0x0000120050177984 */ /* 0x000ea80000000400 */
[----:B------:R-:W2:Y:S04]  /*1ad0*/  LDS.U16 R62, [R80+0x14] ;  /* 0x00001400503e7984 */ /* 0x000ea80000000400 */
[----:B------:R-:W2:Y:S04]  /*1ae0*/  LDS.U16 R64, [R80+0x16] ;  /* 0x0000160050407984 */ /* 0x000ea80000000400 */
[----:B------:R-:W3:Y:S04]  /*1af0*/  LDS.U16 R20, [R80+0x18] ;  /* 0x0000180050147984 */ /* 0x000ee80000000400 */
[----:B------:R-:W3:Y:S04]  /*1b00*/  LDS.U16 R7, [R80+0x1a] ;  /* 0x00001a0050077984 */ /* 0x000ee80000000400 */
[----:B------:R-:W3:Y:S04]  /*1b10*/  LDS.U16 R6, [R80+0x1c] ;  /* 0x00001c0050067984 */ /* 0x000ee80000000400 */
[----:B------:R-:W4:Y:S01]  /*1b20*/  LDS.U16 R3, [R80+0x1e] ;  /* 0x00001e0050037984 */ /* 0x000f220000000400 */
[----:B0-----:R-:W-:Y:S01]  /*1b30*/  PRMT R8, RZ, 0x7610, R8 ;  /* 0x00007610ff087816 */ /* 0x001fe20000000008 */
[----:B------:R-:W-:Y:S01]  /*1b40*/  BAR.SYNC.DEFER_BLOCKING 0x0 ;  /* 0x0000000000007b1d */ /* 0x000fe20000010000 */
[----:B-1----:R-:W-:-:S05]  /*1b50*/  PRMT R9, RZ, 0x7610, R9 ;  /* 0x00007610ff097816 */ /* 0x002fca0000000009 */
        /* <DEDUP_REMOVED lines=39> */
[----:B------:R-:W-:Y:S04]  /*1dd0*/  STL [R1+0x28], R78 ;  /* 0x0000284e01007387 */ /* 0x000fe80000100800 */
[----:B------:R-:W-:Y:S04]  /*1de0*/  STL [R1+0x24], R77 ;  /* 0x0000244d01007387 */ /* 0x000fe80000100800 */
[----:B------:R-:W-:Y:S01]  /*1df0*/  STL [R1+0x20], R76 ;  /* 0x0000204c01007387 */ /* 0x000fe20000100800 */
[----:B0-----:R-:W-:-:S03]  /*1e00*/  PRMT R4, RZ, 0x7610, R4 ;  /* 0x00007610ff047816 */ /* 0x001fc60000000004 */
        /* <DEDUP_REMOVED lines=8> */
[----:B------:R-:W-:Y:S01]  /*1e90*/  STL.S16 [R1+0x2c], R4 ;  /* 0x00002c0401007387 */ /* 0x000fe20000100600 */
        /* <DEDUP_REMOVED lines=20> */
[----:B------:R-:W-:Y:S02]  /*1fe0*/  MOV R181, RZ ;  /* 0x000000ff00b57202 */ /* 0x000fe40000000f00 */
[----:B------:R-:W-:Y:S02]  /*1ff0*/  FSETP.GTU.FTZ.AND P1, PT, R55, 20, PT ;  /* 0x41a000003700780b */ /* 0x000fe40003f3c000 */
[----:B------:R-:W-:-:S02]  /*2000*/  FSETP.GTU.FTZ.AND P2, PT, R54, 20, PT ;  /* 0x41a000003600780b */ /* 0x000fc40003f5c000 */
[----:B------:R-:W-:Y:S02]  /*2010*/  FSETP.GTU.FTZ.AND P3, PT, R53, 20, PT ;  /* 0x41a000003500780b */ /* 0x000fe40003f7c000 */
[----:B------:R-:W-:Y:S02]  /*2020*/  FSETP.GTU.FTZ.AND P4, PT, R52, 20, PT ;  /* 0x41a000003400780b */ /* 0x000fe40003f9c000 */
[----:B------:R-:W-:Y:S02]  /*2030*/  FSETP.GTU.FTZ.AND P5, PT, R51, 20, PT ;  /* 0x41a000003300780b */ /* 0x000fe40003fbc000 */
[----:B------:R-:W-:Y:S01]  /*2040*/  MOV R50, RZ ;  /* 0x000000ff00327202 */ /* 0x000fe20000000f00 */
[----:B------:R-:W-:Y:S04]  /*2050*/  STS.U16 [R78], R8 ;  /* 0x000000084e007388 */ /* 0x000fe80000000400 */
        /* <DEDUP_REMOVED lines=16> */
[----:B------:R2:W3:Y:S04]  /*2160*/  LDS.U16 R65, [R80] ;  /* 0x0000000050417984 */ /* 0x0004e80000000400 */
[----:B------:R2:W4:Y:S04]  /*2170*/  LDS.U16 R63, [R80+0x2] ;  /* 0x00000200503f7984 */ /* 0x0005280000000400 */
[----:B------:R2:W0:Y:S04]  /*2180*/  LDS.U16 R60, [R80+0x4] ;  /* 0x00000400503c7984 */ /* 0x0004280000000400 */
[----:B------:R2:W0:Y:S04]  /*2190*/  LDS.U16 R18, [R80+0x6] ;  /* 0x0000060050127984 */ /* 0x0004280000000400 */
[----:B------:R2:W0:Y:S04]  /*21a0*/  LDS.U16 R17, [R80+0x8] ;  /* 0x0000080050117984 */ /* 0x0004280000000400 */
[----:B------:R2:W0:Y:S04]  /*21b0*/  LDS.U16 R16, [R80+0xa] ;  /* 0x00000a0050107984 */ /* 0x0004280000000400 */
        /* <DEDUP_REMOVED lines=9> */
[----:B------:R2:W2:Y:S01]  /*2250*/  LDS.U16 R4, [R80+0x1e] ;  /* 0x00001e0050047984 */ /* 0x0004a20000000400 */
[----:B0-----:R-:W-:Y:S01]  /*2260*/  HFMA2 R47, -RZ, RZ, 0, 0 ;  /* 0x00000000ff2f7431 */ /* 0x001fe200000001ff */
[----:B-1----:R-:W-:Y:S01]  /*2270*/  CS2R R48, SRZ ;  /* 0x0000000000307805 */ /* 0x002fe2000001ff00 */
[----:B------:R-:W-:Y:S01]  /*2280*/  FADD.FTZ R46, R44, UR6 ;  /* 0x000000062c2e7e21 */ /* 0x000fe20008010000 */
[----:B---34-:R-:W-:Y:S06]  /*2290*/  @P0 BRA `(.L_x_1819) ;  /* 0x0000000000780947 */ /* 0x018fec0003800000 */
[----:B------:R-:W-:Y:S01]  /*22a0*/  FMUL.FTZ R56, R56, 1.4426950216293334961 ;  /* 0x3fb8aa3b38387820 */ /* 0x000fe20000410000 */
[----:B------:R-:W-:Y:S02]  /*22b0*/  MOV R36, 0x3e800000 ;  /* 0x3e80000000247802 */ /* 0x000fe40000000f00 */
[----:B------:R-:W-:Y:S01]  /*22c0*/  MOV R44, 0x3d39bf78 ;  /* 0x3d39bf78002c7802 */ /* 0x000fe20000000f00 */
        /* <DEDUP_REMOVED lines=27> */
.L_x_1819:
[----:B------:R-:W-:Y:S05]  /*2480*/  BSYNC.RECONVERGENT B0 ;  /* 0x0000000000007941 */ /* 0x000fea0003800200 */
.L_x_1818:
        /* <DEDUP_REMOVED lines=38> */
.L_x_1821:
[----:B------:R-:W-:Y:S05]  /*26f0*/  BSYNC.RECONVERGENT B0 ;  /* 0x0000000000007941 */ /* 0x000fea0003800200 */
.L_x_1820:
        /* <DEDUP_REMOVED lines=39> */
.L_x_1823:
[----:B------:R-:W-:Y:S05]  /*2970*/  BSYNC.RECONVERGENT B0 ;  /* 0x0000000000007941 */ /* 0x000fea0003800200 */
.L_x_1822:
        /* <DEDUP_REMOVED lines=39> */
.L_x_1825:
[----:B------:R-:W-:Y:S05]  /*2bf0*/  BSYNC.RECONVERGENT B0 ;  /* 0x0000000000007941 */ /* 0x000fea0003800200 */
.L_x_1824:
        /* <DEDUP_REMOVED lines=39> */
.L_x_1827:
[----:B------:R-:W-:Y:S05]  /*2e70*/  BSYNC.RECONVERGENT B0 ;  /* 0x0000000000007941 */ /* 0x000fea0003800200 */
.L_x_1826:
[----:B------:R-:W-:Y:S01]  /*2e80*/  BSSY.RECONVERGENT B0, `(.L_x_1828) ;  /* 0x0000027000007945 */ /* 0x000fe20003800200 */
[----:B------:R-:W-:Y:S01]  /*2e90*/  FSETP.GTU.FTZ.AND P4, PT, R27, 20, PT ;  /* 0x41a000001b00780b */ /* 0x000fe20003f9c000 */
[----:B------:R-:W-:Y:S02]  /*2ea0*/  HADD2.F32 R26, -RZ, R26.H0_H0 ;  /* 0x2000001aff1a7230 */ /* 0x000fe40000004100 */
[----:B------:R-:W-:Y:S01]  /*2eb0*/  FADD.FTZ R23, R64, UR6 ;  /* 0x0000000640177e21 */ /* 0x000fe20008010000 */
[----:B------:R-:W-:Y:S02]  /*2ec0*/  HADD2.F32 R25, -RZ, R25.H0_H0 ;  /* 0x20000019ff197230 */ /* 0x000fe40000004100 */
[----:B------:R-:W-:Y:S02]  /*2ed0*/  HADD2.F32 R24, -RZ, R24.H0_H0 ;  /* 0x20000018ff187230 */ /* 0x000fe40000004100 */
        /* <DEDUP_REMOVED lines=33> */
.L_x_1829:
[----:B------:R-:W-:Y:S05]  /*30f0*/  BSYNC.RECONVERGENT B0 ;  /* 0x0000000000007941 */ /* 0x000fea0003800200 */
.L_x_1828:
[----:B------:R-:W3:Y:S01]  /*3100*/  LDL.LU R20, [R1+0x34] ;  /* 0x0000340001147983 */ /* 0x000ee20000300800 */
[----:B------:R-:W-:Y:S01]  /*3110*/  HADD2.F32 R63, -RZ, R63.H0_H0 ;  /* 0x2000003fff3f7230 */ /* 0x000fe20000004100 */
[----:B------:R-:W-:Y:S01]  /*3120*/  BSSY.RECONVERGENT B0, `(.L_x_1830) ;  /* 0x0000026000007945 */ /* 0x000fe20003800200 */
[----:B------:R-:W-:Y:S01]  /*3130*/  FSETP.GTU.FTZ.AND P5, PT, R23, 20, PT ;  /* 0x41a000001700780b */ /* 0x000fe20003fbc000 */
[----:B------:R-:W-:Y:S02]  /*3140*/  HADD2.F32 R64, -RZ, R7.H0_H0 ;  /* 0x20000007ff407230 */ /* 0x000fe40000004100 */
[----:B------:R-:W-:Y:S01]  /*3150*/  FADD.FTZ R22, R62, UR6 ;  /* 0x000000063e167e21 */ /* 0x000fe20008010000 */
[----:B------:R-:W-:Y:S02]  /*3160*/  HADD2.F32 R60, -RZ, R60.H0_H0 ;  /* 0x2000003cff3c7230 */ /* 0x000fe40000004100 */
[----:B---3--:R-:W-:-:S04]  /*3170*/  FFMA.FTZ R20, R61, R42, R20 ;  /* 0x0000002a3d147223 */ /* 0x008fc80000010014 */
        /* <DEDUP_REMOVED lines=32> */
.L_x_1831:
[----:B------:R-:W-:Y:S05]  /*3380*/  BSYNC.RECONVERGENT B0 ;  /* 0x0000000000007941 */ /* 0x000fea0003800200 */
.L_x_1830:
[----:B------:R-:W-:Y:S02]  /*3390*/  HADD2.F32 R7, -RZ, R18.H0_H0 ;  /* 0x20000012ff077230 */ /* 0x000fe40000004100 */
[----:B------:R-:W-:Y:S01]  /*33a0*/  FFMA.FTZ R18, R60, R39, R65 ;  /* 0x000000273c127223 */ /* 0x000fe20000010041 */
[----:B------:R-:W-:Y:S01]  /*33b0*/  BSSY.RECONVERGENT B0, `(.L_x_1832) ;  /* 0x0000025000007945 */ /* 0x000fe20003800200 */
[----:B------:R-:W-:Y:S01]  /*33c0*/  HADD2.F32 R66, -RZ, R6.H0_H0 ;  /* 0x20000006ff427230 */ /* 0x000fe20000004100 */
[----:B------:R-:W-:Y:S01]  /*33d0*/  FSETP.GTU.FTZ.AND P0, PT, R22, 20, PT ;  /* 0x41a000001600780b */ /* 0x000fe20003f1c000 */
[----:B------:R-:W-:Y:S01]  /*33e0*/  FADD.FTZ R21, R64, UR6 ;  /* 0x0000000640157e21 */ /* 0x000fe20008010000 */
[----:B------:R-:W-:Y:S02]  /*33f0*/  HADD2.F32 R6, -RZ, R17.H0_H0 ;  /* 0x20000011ff067230 */ /* 0x000fe40000004100 */
[----:B------:R-:W-:Y:S01]  /*3400*/  FFMA.FTZ R67, R7, R38, R18 ;  /* 0x0000002607437223 */ /* 0x000fe20000010012 */
[----:B------:R-:W-:Y:S08]  /*3410*/  @P1 BRA `(.L_x_1833) ;  /* 0x0000000000781947 */ /* 0x000ff00003800000 */
        /* <DEDUP_REMOVED lines=30> */
.L_x_1833:
[----:B------:R-:W-:Y:S05]  /*3600*/  BSYNC.RECONVERGENT B0 ;  /* 0x0000000000007941 */ /* 0x000fea0003800200 */
.L_x_1832:
[----:B------:R-:W-:Y:S02]  /*3610*/  HADD2.F32 R62, -RZ, R16.H0_H0 ;  /* 0x20000010ff3e7230 */ /* 0x000fe40000004100 */
[----:B------:R-:W-:Y:S01]  /*3620*/  FFMA.FTZ R67, R6, R37, R67 ;  /* 0x0000002506437223 */ /* 0x000fe20000010043 */
[----:B------:R-:W-:Y:S01]  /*3630*/  BSSY.RECONVERGENT B0, `(.L_x_1834) ;  /* 0x0000025000007945 */ /* 0x000fe20003800200 */
[----:B------:R-:W-:Y:S02]  /*3640*/  HADD2.F32 R18, -RZ, R3.H0_H0 ;  /* 0x20000003ff127230 */ /* 0x000fe40000004100 */
[----:B------:R-:W-:Y:S01]  /*3650*/  FADD.FTZ R20, R66, UR6 ;  /* 0x0000000642147e21 */ /* 0x000fe20008010000 */
[----:B------:R-:W-:Y:S01]  /*3660*/  FSETP.GTU.FTZ.AND P1, PT, R21, 20, PT ;  /* 0x41a000001500780b */ /* 0x000fe20003f3c000 */
[----:B--2---:R-:W-:Y:S02]  /*3670*/  HADD2.F32 R3, -RZ, R15.H0_H0 ;  /* 0x2000000fff037230 */ /* 0x004fe40000004100 */
[----:B------:R-:W-:Y:S01]  /*3680*/  FFMA.FTZ R66, R62, R35, R67 ;  /* 0x000000233e427223 */ /* 0x000fe20000010043 */
[----:B------:R-:W-:Y:S09]  /*3690*/  @P2 BRA `(.L_x_1835) ;  /* 0x0000000000782947 */ /* 0x000ff20003800000 */
        /* <DEDUP_REMOVED lines=30> */
.L_x_1835:
[----:B------:R-:W-:Y:S05]  /*3880*/  BSYNC.RECONVERGENT B0 ;  /* 0x0000000000007941 */ /* 0x000fea0003800200 */
.L_x_1834:
        /* <DEDUP_REMOVED lines=39> */
.L_x_1837:
[----:B------:R-:W-:Y:S05]  /*3b00*/  BSYNC.RECONVERGENT B0 ;  /* 0x0000000000007941 */ /* 0x000fea0003800200 */
.L_x_1836:
[----:B------:R-:W-:Y:S02]  /*3b10*/  HADD2.F32 R67, -RZ, R12.H0_H0 ;  /* 0x2000000cff437230 */ /* 0x000fe40000004100 */
[----:B------:R-:W-:Y:S01]  /*3b20*/  FFMA.FTZ R16, R65, R32, R16 ;  /* 0x0000002041107223 */ /* 0x000fe20000010010 */
[----:B------:R-:W-:Y:S01]  /*3b30*/  HADD2.F32 R66, -RZ, R11.H0_H0 ;  /* 0x2000000bff427230 */ /* 0x000fe20000004100 */
[----:B------:R-:W-:Y:S01]  /*3b40*/  BSSY.RECONVERGENT B0, `(.L_x_1838) ;  /* 0x0000029000007945 */ /* 0x000fe20003800200 */
[----:B------:R-:W-:Y:S02]  /*3b50*/  HADD2.F32 R71, -RZ, R9.H0_H0 ;  /* 0x20000009ff477230 */ /* 0x000fe40000004100 */
[----:B------:R-:W-:Y:S01]  /*3b60*/  FFMA.FTZ R9, R67, R30, R16 ;  /* 0x0000001e43097223 */ /* 0x000fe20000010010 */
[----:B------:R-:W-:Y:S01]  /*3b70*/  HADD2.F32 R69, -RZ, R10.H0_H0 ;  /* 0x2000000aff457230 */ /* 0x000fe20000004100 */
[----:B------:R-:W-:Y:S01]  /*3b80*/  FSETP.GTU.FTZ.AND P3, PT, R18, 20, PT ;  /* 0x41a000001200780b */ /* 0x000fe20003f7c000 */
[----:B------:R-:W-:-:S02]  /*3b90*/  HADD2.F32 R68, -RZ, R8.H0_H0 ;  /* 0x20000008ff447230 */ /* 0x000fc40000004100 */
[----:B------:R-:W-:Y:S01]  /*3ba0*/  FMUL.FTZ R240, R61, UR7 ;  /* 0x000000073df07c20 */ /* 0x000fe20008410000 */
[----:B------:R-:W-:Y:S02]  /*3bb0*/  HADD2.F32 R73, -RZ, R5.H0_H0 ;  /* 0x20000005ff497230 */ /* 0x000fe40000004100 */
[----:B------:R-:W-:Y:S01]  /*3bc0*/  FFMA.FTZ R10, R66, R29, R9 ;  /* 0x0000001d420a7223 */ /* 0x000fe20000010009 */
        /* <DEDUP_REMOVED lines=32> */
.L_x_1839:
[----:B------:R-:W-:Y:S05]  /*3dd0*/  BSYNC.RECONVERGENT B0 ;  /* 0x0000000000007941 */ /* 0x000fea0003800200 */
.L_x_1838:
        /* <DEDUP_REMOVED lines=32> */
.L_x_1841:
[----:B------:R-:W-:Y:S05]  /*3fe0*/  BSYNC.RECONVERGENT B0 ;  /* 0x0000000000007941 */ /* 0x000fea0003800200 */
.L_x_1840:
        /* <DEDUP_REMOVED lines=32> */
.L_x_1843:
[----:B------:R-:W-:Y:S05]  /*41f0*/  BSYNC.RECONVERGENT B0 ;  /* 0x0000000000007941 */ /* 0x000fea0003800200 */
.L_x_1842:
        /* <DEDUP_REMOVED lines=32> */
.L_x_1845:
[----:B------:R-:W-:Y:S05]  /*4400*/  BSYNC.RECONVERGENT B0 ;  /* 0x0000000000007941 */ /* 0x000fea0003800200 */
.L_x_1844:
        /* <DEDUP_REMOVED lines=32> */
.L_x_1847:
[----:B------:R-:W-:Y:S05]  /*4610*/  BSYNC.RECONVERGENT B0 ;  /* 0x0000000000007941 */ /* 0x000fea0003800200 */
.L_x_1846:
        /* <DEDUP_REMOVED lines=32> */
.L_x_1849:
[----:B------:R-:W-:Y:S05]  /*4820*/  BSYNC.RECONVERGENT B0 ;  /* 0x0000000000007941 */ /* 0x000fea0003800200 */
.L_x_1848:
        /* <DEDUP_REMOVED lines=25> */
[----:B------:R-:W-:Y:S01]  /*49c0*/  USHF.L.U32 UR8, UR13, 0xc, URZ ;  /* 0x0000000c0d087899 */ /* 0x000fe200080006ff */
[----:B------:R-:W1:Y:S01]  /*49d0*/  S2UR UR44, SR_CTAID.Y ;  /* 0x00000000002c79c3 */ /* 0x000e620000002600 */
[----:B0-----:R-:W-:Y:S01]  /*49e0*/  SHF.L.U32 R4, R190, 0x5, RZ ;  /* 0x00000005be047819 */ /* 0x001fe200000006ff */
[----:B------:R-:W1:Y:S01]  /*49f0*/  LDCU.64 UR22, c[0x0][0x3a0] ;  /* 0x00007400ff1677ac */ /* 0x000e620008000a00 */
[----:B------:R-:W-:Y:S01]  /*4a00*/  FADD.FTZ R12, R3, R3 ;  /* 0x00000003030c7221 */ /* 0x000fe20000010000 */
[----:B------:R-:W-:Y:S01]  /*4a10*/  LOP3.LUT R2, R2, 0xfffffffb, RZ, 0xc0, !PT ;  /* 0xfffffffb02027812 */ /* 0x000fe200078ec0ff */
[----:B------:R-:W-:Y:S01]  /*4a20*/  HFMA2 R59, -RZ, RZ, 0, 0 ;  /* 0x00000000ff3b7431 */ /* 0x000fe200000001ff */
[----:B------:R-:W-:Y:S01]  /*4a30*/  ULEA UR8, UR28, -UR8, 0x1 ;  /* 0x800000081c087291 */ /* 0x000fe2000f8e08ff */
[----:B------:R-:W-:Y:S01]  /*4a40*/  LOP3.LUT R3, R4, 0x7c1f, R190, 0xc8, !PT ;  /* 0x00007c1f04037812 */ /* 0x000fe200078ec8be */
[----:B------:R-:W-:Y:S01]  /*4a50*/  UISETP.NE.AND UP0, UPT, UR13, 0x1, UPT ;  /* 0x000000010d00788c */ /* 0x000fe2000bf05270 */
[----:B------:R-:W-:Y:S01]  /*4a60*/  FADD.FTZ R15, R7, R7 ;  /* 0x00000007070f7221 */ /* 0x000fe20000010000 */
[----:B------:R-:W-:Y:S01]  /*4a70*/  UIADD3 UR25, UPT, UPT, UR8, 0x1000, URZ ;  /* 0x0000100008197890 */ /* 0x000fe2000fffe0ff */
[----:B------:R-:W-:Y:S01]  /*4a80*/  FADD.FTZ R14, R6, R6 ;  /* 0x00000006060e7221 */ /* 0x000fe20000010000 */
[----:B------:R-:W-:Y:S01]  /*4a90*/  FADD.FTZ R17, R63, R63 ;  /* 0x0000003f3f117221 */ /* 0x000fe20000010000 */
[----:B------:R-:W-:Y:S01]  /*4aa0*/  FADD.FTZ R16, R60, R60 ;  /* 0x0000003c3c107221 */ /* 0x000fe20000010000 */
[----:B------:R-:W-:Y:S01]  /*4ab0*/  PLOP3.LUT P1, PT, PT, PT, UP0, 0x80, 0x8 ;  /* 0x000000000008781c */ /* 0x000fe20003f2f008 */
[----:B------:R-:W-:Y:S01]  /*4ac0*/  FADD.FTZ R13, R62, R62 ;  /* 0x0000003e3e0d7221 */ /* 0x000fe20000010000 */
[----:B------:R-:W-:Y:S01]  /*4ad0*/  ISETP.GE.AND P0, PT, R3, UR25, PT ;  /* 0x0000001903007c0c */ /* 0x000fe2000bf06270 */
[----:B------:R-:W-:Y:S01]  /*4ae0*/  FADD.FTZ R11, R64, R64 ;  /* 0x00000040400b7221 */ /* 0x000fe20000010000 */
[----:B------:R-:W-:Y:S01]  /*4af0*/  ISETP.EQ.AND P1, PT, R0, RZ, P1 ;  /* 0x000000ff0000720c */ /* 0x000fe20000f22270 */
[----:B------:R-:W-:Y:S01]  /*4b00*/  FADD.FTZ R0, R61, R61 ;  /* 0x0000003d3d007221 */ /* 0x000fe20000010000 */
[----:B------:R-:W-:Y:S01]  /*4b10*/  FADD.FTZ R10, R65, R65 ;  /* 0x00000041410a7221 */ /* 0x000fe20000010000 */
[----:B------:R-:W-:Y:S01]  /*4b20*/  FADD.FTZ R9, R67, R67 ;  /* 0x0000004343097221 */ /* 0x000fe20000010000 */
[----:B------:R-:W-:Y:S01]  /*4b30*/  FADD.FTZ R8, R66, R66 ;  /* 0x0000004242087221 */ /* 0x000fe20000010000 */
[----:B------:R-:W-:Y:S01]  /*4b40*/  FADD.FTZ R7, R69, R69 ;  /* 0x0000004545077221 */ /* 0x000fe20000010000 */
[----:B-1----:R-:W-:Y:S01]  /*4b50*/  UIMAD.WIDE.U32 UR10, UR44, UR22, URZ ;  /* 0x000000162c0a72a5 */ /* 0x002fe2000f8e00ff */
[----:B------:R-:W-:Y:S01]  /*4b60*/  FADD.FTZ R6, R71, R71 ;  /* 0x0000004747067221 */ /* 0x000fe20000010000 */
[----:B------:R-:W-:Y:S01]  /*4b70*/  FADD.FTZ R5, R68, R68 ;  /* 0x0000004444057221 */ /* 0x000fe20000010000 */
[----:B------:R-:W-:Y:S01]  /*4b80*/  FADD.FTZ R4, R73, R73 ;  /* 0x0000004949047221 */ /* 0x000fe20000010000 */
[----:B------:R-:W-:Y:S01]  /*4b90*/  FADD.FTZ R3, R70, R70 ;  /* 0x0000004646037221 */ /* 0x000fe20000010000 */
[----:B------:R-:W-:Y:S01]  /*4ba0*/  @P0 LOP3.LUT R2, R2, 0x4, RZ, 0xfc, !PT ;  /* 0x0000000402020812 */ /* 0x000fe200078efcff */
[----:B------:R-:W-:Y:S01]  /*4bb0*/  UIMAD UR23, UR44, UR23, UR11 ;  /* 0x000000172c1772a4 */ /* 0x000fe2000f8e020b */
[----:B------:R-:W-:Y:S01]  /*4bc0*/  LOP3.LUT R82, R190, 0x1f, RZ, 0xc0, !PT ;  /* 0x0000001fbe527812 */ /* 0x000fe200078ec0ff */
        /* <DEDUP_REMOVED lines=11> */
.L_x_1948:
[C---:B------:R-:W-:Y:S02]  /*4c80*/  SHF.L.U32 R81, R190.reuse, 0x5, RZ ;  /* 0x00000005be517819 */ /* 0x040fe400000006ff */
[----:B------:R-:W-:Y:S02]  /*4c90*/  SHF.L.U32 R60, R190, 0x5, RZ ;  /* 0x00000005be3c7819 */ /* 0x000fe400000006ff */
[----:B------:R-:W-:Y:S02]  /*4ca0*/  LOP3.LUT R64, R82, 0x7c00, R81, 0xf8, !PT ;  /* 0x00007c0052407812 */ /* 0x000fe400078ef851 */
[----:B------:R-:W-:Y:S02]  /*4cb0*/  LOP3.LUT R60, R60, 0x7c1f, R190, 0xc8, !PT ;  /* 0x00007c1f3c3c7812 */ /* 0x000fe400078ec8be */
[----:B0-----:R-:W-:Y:S02]  /*4cc0*/  MOV R63, UR42 ;  /* 0x0000002a003f7c02 */ /* 0x001fe40008000f00 */
[----:B------:R-:W-:-:S02]  /*4cd0*/  MOV R61, RZ ;  /* 0x000000ff003d7202 */ /* 0x000fc40000000f00 */
[----:B------:R-:W-:Y:S02]  /*4ce0*/  LOP3.LUT R66, R64, 0x20, RZ, 0xfc, !PT ;  /* 0x0000002040427812 */ /* 0x000fe400078efcff */
[----:B-1----:R-:W-:Y:S01]  /*4cf0*/  MOV R65, UR43 ;  /* 0x0000002b00417c02 */ /* 0x002fe20008000f00 */
[----:B------:R-:W-:Y:S01]  /*4d00*/  IMAD.WIDE.U32 R62, R63, UR8, R60 ;  /* 0x000000083f3e7c25 */ /* 0x000fe2000f8e003c */
[----:B------:R-:W-:Y:S02]  /*4d10*/  ISETP.GE.AND P3, PT, R66, UR25, PT ;  /* 0x0000001942007c0c */ /* 0x000fe4000bf66270 */
[----:B------:R-:W-:Y:S01]  /*4d20*/  LOP3.LUT R66, R64, 0x40, RZ, 0xfc, !PT ;  /* 0x0000004040427812 */ /* 0x000fe200078efcff */
[----:B------:R-:W-:Y:S01]  /*4d30*/  IMAD R61, R65, UR8, R63 ;  /* 0x00000008413d7c24 */ /* 0x000fe2000f8e023f */
[----:B------:R-:W-:Y:S02]  /*4d40*/  LEA R60, P0, R62, UR20, 0x1 ;  /* 0x000000143e3c7c11 */ /* 0x000fe4000f8008ff */
[----:B------:R-:W-:-:S02]  /*4d50*/  ISETP.GE.AND P4, PT, R66, UR25, PT ;  /* 0x0000001942007c0c */ /* 0x000fc4000bf86270 */
[C---:B------:R-:W-:Y:S02]  /*4d60*/  LOP3.LUT R63, R64.reuse, 0x80, RZ, 0xfc, !PT ;  /* 0x00000080403f7812 */ /* 0x040fe400078efcff */
[----:B------:R-:W-:Y:S02]  /*4d70*/  LOP3.LUT R67, R64, 0x60, RZ, 0xfc, !PT ;  /* 0x0000006040437812 */ /* 0x000fe400078efcff */
[----:B------:R-:W-:Y:S02]  /*4d80*/  LEA.HI.X R61, R62, UR21, R61, 0x1, P0 ;  /* 0x000000153e3d7c11 */ /* 0x000fe400080f0c3d */
[----:B------:R-:W-:Y:S02]  /*4d90*/  LOP3.LUT R62, R64, 0xa0, RZ, 0xfc, !PT ;  /* 0x000000a0403e7812 */ /* 0x000fe400078efcff */
[----:B------:R-:W-:Y:S02]  /*4da0*/  ISETP.GE.AND P0, PT, R63, UR25, PT ;  /* 0x000000193f007c0c */ /* 0x000fe4000bf06270 */
[----:B------:R-:W-:-:S02]  /*4db0*/  ISETP.GE.AND P5, PT, R67, UR25, PT ;  /* 0x0000001943007c0c */ /* 0x000fc4000bfa6270 */
[----:B------:R-:W-:Y:S02]  /*4dc0*/  PRMT R67, RZ, 0x7610, R67 ;  /* 0x00007610ff437816 */ /* 0x000fe40000000043 */
        /* <DEDUP_REMOVED lines=337> */
[C---:B------:R-:W-:Y:S01]  /*62e0*/  FMUL.FTZ R66, R62.reuse, R36 ;  /* 0x000000243e427220 */ /* 0x040fe20000410000 */
[C---:B--2---:R-:W-:Y:S01]  /*62f0*/  FMUL.FTZ R165, R67.reuse, R68 ;  /* 0x0000004443a57220 */ /* 0x044fe20000410000 */
[----:B------:R-:W-:Y:S01]  /*6300*/  FMUL.FTZ R164, R67, R164 ;  /* 0x000000a443a47220 */ /* 0x000fe20000410000 */
[C---:B------:R-:W-:Y:S01]  /*6310*/  FMUL.FTZ R67, R62.reuse, R31 ;  /* 0x0000001f3e437220 */ /* 0x040fe20000410000 */
[C---:B------:R-:W-:Y:S01]  /*6320*/  FMUL.FTZ R68, R62.reuse, R27 ;  /* 0x0000001b3e447220 */ /* 0x040fe20000410000 */
        /* <DEDUP_REMOVED lines=10> */
[C---:B------:R-:W-:Y:S01]  /*63d0*/  FMUL.FTZ R65, R62.reuse, R22 ;  /* 0x000000163e417220 */ /* 0x040fe20000410000 */
[C---:B0-----:R-:W-:Y:S01]  /*63e0*/  FMUL.FTZ R163, R69.reuse, R70 ;  /* 0x0000004645a37220 */ /* 0x041fe20000410000 */
[----:B------:R-:W-:Y:S01]  /*63f0*/  FMUL.FTZ R162, R69, R162 ;  /* 0x000000a245a27220 */ /* 0x000fe20000410000 */
[C---:B------:R-:W-:Y:S01]  /*6400*/  FMUL.FTZ R69, R62.reuse, R23 ;  /* 0x000000173e457220 */ /* 0x040fe20000410000 */
[C---:B------:R-:W-:Y:S01]  /*6410*/  FMUL.FTZ R66, R62.reuse, R21 ;  /* 0x000000153e427220 */ /* 0x040fe20000410000 */
[C---:B--2---:R-:W-:Y:S01]  /*6420*/  FMUL.FTZ R151, R67.reuse, R84 ;  /* 0x0000005443977220 */ /* 0x044fe20000410000 */
[----:B------:R-:W-:Y:S01]  /*6430*/  FMUL.FTZ R150, R67, R150 ;  /* 0x0000009643967220 */ /* 0x000fe20000410000 */
[----:B------:R-:W-:Y:S01]  /*6440*/  FMUL.FTZ R67, R62, R20 ;  /* 0x000000143e437220 */ /* 0x000fe20000410000 */
        /* <DEDUP_REMOVED lines=57> */
[C---:B-----5:R-:W-:Y:S01]  /*67e0*/  FMUL.FTZ R73, R62.reuse, R51 ;  /* 0x000000333e497220 */ /* 0x060fe20000410000 */
[----:B------:R-:W-:Y:S01]  /*67f0*/  ULOP3.LUT UR28, UR28, 0x100, URZ, 0xc0, !UPT ;  /* 0x000001001c1c7892 */ /* 0x000fe2000f8ec0ff */
[C---:B-1----:R-:W-:Y:S01]  /*6800*/  FMUL.FTZ R71, R62.reuse, R52 ;  /* 0x000000343e477220 */ /* 0x042fe20000410000 */
        /* <DEDUP_REMOVED lines=74> */
[----:B0-----:R-:W-:Y:S02]  /*6cb0*/  HADD2.F32 R87, -RZ, R87.H0_H0 ;  /* 0x20000057ff577230 */ /* 0x001fe40000004100 */
        /* <DEDUP_REMOVED lines=27> */
.L_x_1852:
[----:B------:R-:W-:-:S06]  /*6e70*/  LEA R106, R190, UR22, 0x3 ;  /* 0x00000016be6a7c11 */ /* 0x000fcc000f8e18ff */
[----:B------:R-:W0:Y:S02]  /*6e80*/  LDS.64 R106, [R106+0x8788] ;  /* 0x008788006a6a7984 */ /* 0x000e240000000a00 */
.L_x_1853:
[----:B------:R-:W-:Y:S05]  /*6e90*/  BSYNC.RECONVERGENT B0 ;  /* 0x0000000000007941 */ /* 0x000fea0003800200 */
.L_x_1851:
[----:B------:R-:W2:Y:S01]  /*6ea0*/  @P1 LDC R64, c[0x0][0x38c] ;  /* 0x0000e300ff401b82 */ /* 0x000ea20000000800 */
[----:B------:R-:W-:Y:S01]  /*6eb0*/  MOV R61, UR13 ;  /* 0x0000000d003d7c02 */ /* 0x000fe20008000f00 */
[-C--:B------:R-:W-:Y:S01]  /*6ec0*/  FMUL.FTZ R191, R101, R56.reuse ;  /* 0x0000003865bf7220 */ /* 0x080fe20000410000 */
[----:B------:R-:W-:Y:S01]  /*6ed0*/  FMUL.FTZ R192, R102, R56 ;  /* 0x0000003866c07220 */ /* 0x000fe20000410000 */
[----:B------:R-:W-:Y:S01]  /*6ee0*/  HFMA2 R65, -RZ, RZ, 0, 9.5367431640625e-07 ;  /* 0x00000010ff417431 */ /* 0x000fe200000001ff */
[----:B------:R-:W-:Y:S01]  /*6ef0*/  @P1 IADD3 R61, PT, PT, R61, -0x2, RZ ;  /* 0xfffffffe3d3d1810 */ /* 0x000fe20007ffe0ff */
[C---:B------:R-:W-:Y:S01]  /*6f00*/  FMUL.FTZ R68, R42.reuse, R191 ;  /* 0x000000bf2a447220 */ /* 0x040fe20000410000 */
[----:B------:R-:W-:Y:S01]  /*6f10*/  FMUL.FTZ R67, R42, R192 ;  /* 0x000000c02a437220 */ /* 0x000fe20000410000 */
[----:B------:R-:W-:Y:S01]  /*6f20*/  FMUL.FTZ R66, R122, R166 ;  /* 0x000000a67a427220 */ /* 0x000fe20000410000 */
[----:B------:R-:W-:Y:S01]  /*6f30*/  MOV R60, 0x3f800000 ;  /* 0x3f800000003c7802 */ /* 0x000fe20000000f00 */
[C---:B------:R-:W-:Y:S01]  /*6f40*/  FMUL.FTZ R70, R166.reuse, R68 ;  /* 0x00000044a6467220 */ /* 0x040fe20000410000 */
[----:B------:R-:W-:Y:S01]  /*6f50*/  CS2R R62, SRZ ;  /* 0x00000000003e7805 */ /* 0x000fe2000001ff00 */
[----:B------:R-:W-:Y:S01]  /*6f60*/  FMUL.FTZ R71, R166, R67 ;  /* 0x00000043a6477220 */ /* 0x000fe20000410000 */
[----:B------:R-:W-:Y:S01]  /*6f70*/  FFMA.FTZ R66, R123, R167, R66 ;  /* 0x000000a77b427223 */ /* 0x000fe20000010042 */
[----:B------:R-:W-:Y:S01]  /*6f80*/  FFMA.FTZ R69, R167, R67, -R70 ;  /* 0x00000043a7457223 */ /* 0x000fe20000010846 */
[----:B------:R-:W-:Y:S01]  /*6f90*/  FMUL.FTZ R67, R123, R166 ;  /* 0x000000a67b437220 */ /* 0x000fe20000410000 */
[----:B--2---:R-:W-:-:S02]  /*6fa0*/  @P1 IMAD R64, R61, R64, UR8 ;  /* 0x000000083d401e24 */ /* 0x004fc4000f8e0240 */
[----:B------:R-:W-:Y:S02]  /*6fb0*/  HFMA2 R61, -RZ, RZ, 0, 0 ;  /* 0x00000000ff3d7431 */ /* 0x000fe400000001ff */
[----:B------:R-:W-:-:S04]  /*6fc0*/  @P1 IMAD.WIDE R64, R64, R65, UR4 ;  /* 0x0000000440401e25 */ /* 0x000fc8000f8e0241 */
[----:B------:R-:W-:Y:S01]  /*6fd0*/  FFMA.FTZ R67, R122, R167, -R67 ;  /* 0x000000a77a437223 */ /* 0x000fe20000010843 */
[----:B------:R2:W5:Y:S01]  /*6fe0*/  @P1 LDG.E.128 R60, desc[UR26][R64.64] ;  /* 0x0000001a403c1981 */ /* 0x000562000c1e1d00 */
[-C--:B------:R-:W-:Y:S01]  /*6ff0*/  FMUL.FTZ R193, R100, R55.reuse ;  /* 0x0000003764c17220 */ /* 0x080fe20000410000 */
[----:B------:R-:W-:Y:S01]  /*7000*/  FFMA.FTZ R71, R167, R68, R71 ;  /* 0x00000044a7477223 */ /* 0x000fe20000010047 */
[----:B------:R-:W-:Y:S01]  /*7010*/  FMUL.FTZ R194, R99, R55 ;  /* 0x0000003763c27220 */ /* 0x000fe20000410000 */
[-C--:B------:R-:W-:Y:S01]  /*7020*/  FMUL.FTZ R195, R97, R54.reuse ;  /* 0x0000003661c37220 */ /* 0x080fe20000410000 */
[----:B------:R-:W-:Y:S01]  /*7030*/  FFMA.FTZ R69, R40, R193, R69 ;  /* 0x000000c128457223 */ /* 0x000fe20000010045 */
[----:B------:R-:W-:Y:S01]  /*7040*/  FMUL.FTZ R196, R98, R54 ;  /* 0x0000003662c47220 */ /* 0x000fe20000410000 */
[----:B------:R-:W-:Y:S01]  /*7050*/  FFMA.FTZ R71, R40, R194, R71 ;  /* 0x000000c228477223 */ /* 0x000fe20000010047 */
[----:B------:R-:W-:Y:S01]  /*7060*/  FMUL.FTZ R197, R96, R53 ;  /* 0x0000003560c57220 */ /* 0x000fe20000410000 */
[C---:B------:R-:W-:Y:S01]  /*7070*/  FMUL.FTZ R68, R164.reuse, R69 ;  /* 0x00000045a4447220 */ /* 0x040fe20000410000 */
[CC--:B--2---:R-:W-:Y:S01]  /*7080*/  FMUL.FTZ R64, R164.reuse, R66.reuse ;  /* 0x00000042a4407220 */ /* 0x0c4fe20000410000 */
[C---:B------:R-:W-:Y:S01]  /*7090*/  FMUL.FTZ R65, R164.reuse, R67 ;  /* 0x00000043a4417220 */ /* 0x040fe20000410000 */
[----:B------:R-:W-:Y:S01]  /*70a0*/  FMUL.FTZ R198, R95, R53 ;  /* 0x000000355fc67220 */ /* 0x000fe20000410000 */
[C---:B------:R-:W-:Y:S01]  /*70b0*/  FFMA.FTZ R68, R165.reuse, R71, R68 ;  /* 0x00000047a5447223 */ /* 0x040fe20000010044 */
[C---:B------:R-:W-:Y:S01]  /*70c0*/  FFMA.FTZ R64, R165.reuse, R67, -R64 ;  /* 0x00000043a5407223 */ /* 0x040fe20000010840 */
[----:B------:R-:W-:Y:S01]  /*70d0*/  FFMA.FTZ R65, R165, R66, R65 ;  /* 0x00000042a5417223 */ /* 0x000fe20000010041 */
[----:B------:R-:W-:Y:S01]  /*70e0*/  FMUL.FTZ R66, R164, R71 ;  /* 0x00000047a4427220 */ /* 0x000fe20000410000 */
[----:B------:R-:W-:Y:S01]  /*70f0*/  FFMA.FTZ R68, R39, R195, R68 ;  /* 0x000000c327447223 */ /* 0x000fe20000010044 */
[----:B------:R-:W-:Y:S01]  /*7100*/  FMUL.FTZ R70, R162, R64 ;  /* 0x00000040a2467220 */ /* 0x000fe20000410000 */
[-C--:B------:R-:W-:Y:S01]  /*7110*/  FMUL.FTZ R200, R94, R52.reuse ;  /* 0x000000345ec87220 */ /* 0x080fe20000410000 */
[----:B------:R-:W-:Y:S01]  /*7120*/  FFMA.FTZ R69, R165, R69, -R66 ;  /* 0x00000045a5457223 */ /* 0x000fe20000010842 */
        /* <DEDUP_REMOVED lines=18> */
[----:B------:R-:W-:Y:S01]  /*7250*/  FMUL.FTZ R64, R158, R72 ;  /* 0x000000489e407220 */ /* 0x000fe20000410000 */
[----:B------:R-:W-:Y:S01]  /*7260*/  FMUL.FTZ R203, R89, R46 ;  /* 0x0000002e59cb7220 */ /* 0x000fe20000410000 */
[C---:B------:R-:W-:Y:S01]  /*7270*/  FFMA.FTZ R71, R159.reuse, R72, R71 ;  /* 0x000000489f477223 */ /* 0x040fe20000010047 */
[----:B------:R-:W-:Y:S01]  /*7280*/  FMUL.FTZ R204, R90, R46 ;  /* 0x0000002e5acc7220 */ /* 0x000fe20000410000 */
[----:B------:R-:W-:Y:S01]  /*7290*/  FFMA.FTZ R67, R159, R66, -R64 ;  /* 0x000000429f437223 */ /* 0x000fe20000010840 */
[----:B------:R-:W-:Y:S01]  /*72a0*/  FMUL.FTZ R64, R160, R69 ;  /* 0x00000045a0407220 */ /* 0x000fe20000410000 */
[-C--:B------:R-:W-:Y:S01]  /*72b0*/  FMUL.FTZ R205, R88, R41.reuse ;  /* 0x0000002958cd7220 */ /* 0x080fe20000410000 */
[----:B------:R-:W-:Y:S01]  /*72c0*/  FMUL.FTZ R206, R87, R41 ;  /* 0x0000002957ce7220 */ /* 0x000fe20000410000 */
[----:B------:R-:W-:Y:S01]  /*72d0*/  FMUL.FTZ R68, R156, R67 ;  /* 0x000000439c447220 */ /* 0x000fe20000410000 */
[-C--:B------:R-:W-:Y:S01]  /*72e0*/  FFMA.FTZ R66, R161, R65.reuse, R64 ;  /* 0x00000041a1427223 */ /* 0x080fe20000010040 */
[----:B------:R-:W-:Y:S01]  /*72f0*/  FMUL.FTZ R64, R160, R65 ;  /* 0x00000041a0407220 */ /* 0x000fe20000410000 */
[----:B------:R-:W-:Y:S01]  /*7300*/  FMUL.FTZ R207, R85, R36 ;  /* 0x0000002455cf7220 */ /* 0x000fe20000410000 */
[-C--:B------:R-:W-:Y:S01]  /*7310*/  FFMA.FTZ R70, R157, R71.reuse, R68 ;  /* 0x000000479d467223 */ /* 0x080fe20000010044 */
[----:B------:R-:W-:Y:S01]  /*7320*/  FMUL.FTZ R68, R156, R71 ;  /* 0x000000479c447220 */ /* 0x000fe20000410000 */
[----:B------:R-:W-:Y:S01]  /*7330*/  FFMA.FTZ R69, R161, R69, -R64 ;  /* 0x00000045a1457223 */ /* 0x000fe20000010840 */
[----:B------:R-:W-:Y:S01]  /*7340*/  FFMA.FTZ R66, R37, R199, R66 ;  /* 0x000000c725427223 */ /* 0x000fe20000010042 */
[----:B------:R-:W-:Y:S01]  /*7350*/  FMUL.FTZ R72, R154, R70 ;  /* 0x000000469a487220 */ /* 0x000fe20000410000 */
[----:B------:R-:W-:Y:S01]  /*7360*/  FFMA.FTZ R68, R157, R67, -R68 ;  /* 0x000000439d447223 */ /* 0x000fe20000010844 */
[----:B------:R-:W-:Y:S01]  /*7370*/  FFMA.FTZ R69, R37, R200, R69 ;  /* 0x000000c825457223 */ /* 0x000fe20000010045 */
        /* <DEDUP_REMOVED lines=8> */
[C---:B------:R-:W-:Y:S01]  /*7400*/  FMUL.FTZ R68, R152.reuse, R72 ;  /* 0x0000004898447220 */ /* 0x040fe20000410000 */
[C---:B------:R-:W-:Y:S01]  /*7410*/  FFMA.FTZ R64, R35.reuse, R201, R64 ;  /* 0x000000c923407223 */ /* 0x040fe20000010040 */
[-C--:B------:R-:W-:Y:S01]  /*7420*/  FMUL.FTZ R66, R152, R67.reuse ;  /* 0x0000004398427220 */ /* 0x080fe20000410000 */
[----:B------:R-:W-:Y:S01]  /*7430*/  FFMA.FTZ R65, R35, R202, R65 ;  /* 0x000000ca23417223 */ /* 0x000fe20000010041 */
[----:B------:R-:W-:Y:S01]  /*7440*/  FFMA.FTZ R68, R153, R67, R68 ;  /* 0x0000004399447223 */ /* 0x000fe20000010044 */
[-C--:B------:R-:W-:Y:S01]  /*7450*/  FMUL.FTZ R209, R83, R31.reuse ;  /* 0x0000001f53d17220 */ /* 0x080fe20000410000 */
[----:B------:R-:W-:Y:S01]  /*7460*/  FFMA.FTZ R72, R153, R72, -R66 ;  /* 0x0000004899487223 */ /* 0x000fe20000010842 */
[----:B------:R-:W-:Y:S01]  /*7470*/  FMUL.FTZ R66, R156, R64 ;  /* 0x000000409c427220 */ /* 0x000fe20000410000 */
[----:B------:R-:W-:Y:S01]  /*7480*/  FMUL.FTZ R210, R84, R31 ;  /* 0x0000001f54d27220 */ /* 0x000fe20000410000 */
        /* <DEDUP_REMOVED lines=15> */
[----:B------:R-:W-:Y:S01]  /*7580*/  FFMA.FTZ R68, R149, R68, -R66 ;  /* 0x0000004495447223 */ /* 0x000fe20000010842 */
[-C--:B------:R-:W-:Y:S01]  /*7590*/  FMUL.FTZ R66, R154, R65.reuse ;  /* 0x000000419a427220 */ /* 0x080fe20000410000 */
[----:B------:R-:W-:Y:S01]  /*75a0*/  FFMA.FTZ R64, R155, R65, -R64 ;  /* 0x000000419b407223 */ /* 0x000fe20000010840 */
[----:B------:R-:W-:Y:S01]  /*75b0*/  FFMA.FTZ R69, R149, R70, R69 ;  /* 0x0000004695457223 */ /* 0x000fe20000010045 */
[C---:B------:R-:W-:Y:S01]  /*75c0*/  FMUL.FTZ R70, R146.reuse, R68 ;  /* 0x0000004492467220 */ /* 0x040fe20000410000 */
[----:B------:R-:W-:Y:S01]  /*75d0*/  FFMA.FTZ R67, R155, R67, R66 ;  /* 0x000000439b437223 */ /* 0x000fe20000010042 */
[----:B------:R-:W-:Y:S01]  /*75e0*/  FFMA.FTZ R64, R33, R205, R64 ;  /* 0x000000cd21407223 */ /* 0x000fe20000010040 */
[-C--:B------:R-:W-:Y:S01]  /*75f0*/  FMUL.FTZ R65, R146, R69.reuse ;  /* 0x0000004592417220 */ /* 0x080fe20000410000 */
[----:B------:R-:W-:Y:S01]  /*7600*/  FFMA.FTZ R70, R147, R69, R70 ;  /* 0x0000004593467223 */ /* 0x000fe20000010046 */
[----:B------:R-:W-:Y:S01]  /*7610*/  FFMA.FTZ R67, R33, R206, R67 ;  /* 0x000000ce21437223 */ /* 0x000fe20000010043 */
[----:B------:R-:W-:Y:S01]  /*7620*/  FMUL.FTZ R66, R152, R64 ;  /* 0x0000004098427220 */ /* 0x000fe20000410000 */
[----:B------:R-:W-:Y:S01]  /*7630*/  FFMA.FTZ R65, R147, R68, -R65 ;  /* 0x0000004493417223 */ /* 0x000fe20000010841 */
[----:B------:R-:W-:Y:S01]  /*7640*/  FMUL.FTZ R68, R144, R70 ;  /* 0x0000004690447220 */ /* 0x000fe20000410000 */
[----:B------:R-:W-:Y:S01]  /*7650*/  FMUL.FTZ R214, R171, R23 ;  /* 0x00000017abd67220 */ /* 0x000fe20000410000 */
[----:B------:R-:W-:Y:S01]  /*7660*/  FMUL.FTZ R215, R174, R22 ;  /* 0x00000016aed77220 */ /* 0x000fe20000410000 */
[-C--:B------:R-:W-:Y:S01]  /*7670*/  FMUL.FTZ R69, R144, R65.reuse ;  /* 0x0000004190457220 */ /* 0x080fe20000410000 */
[----:B------:R-:W-:Y:S01]  /*7680*/  FFMA.FTZ R68, R145, R65, -R68 ;  /* 0x0000004191447223 */ /* 0x000fe20000010844 */
[-C--:B------:R-:W-:Y:S01]  /*7690*/  FMUL.FTZ R65, R152, R67.reuse ;  /* 0x0000004398417220 */ /* 0x080fe20000410000 */
[----:B------:R-:W-:Y:S01]  /*76a0*/  FFMA.FTZ R67, R153, R67, R66 ;  /* 0x0000004399437223 */ /* 0x000fe20000010042 */
[----:B------:R-:W-:Y:S01]  /*76b0*/  FFMA.FTZ R69, R145, R70, R69 ;  /* 0x0000004691457223 */ /* 0x000fe20000010045 */
[----:B------:R-:W-:Y:S01]  /*76c0*/  FMUL.FTZ R66, R142, R68 ;  /* 0x000000448e427220 */ /* 0x000fe20000410000 */
[----:B------:R-:W-:Y:S01]  /*76d0*/  FFMA.FTZ R65, R153, R64, -R65 ;  /* 0x0000004099417223 */ /* 0x000fe20000010841 */
[----:B------:R-:W-:Y:S01]  /*76e0*/  FFMA.FTZ R67, R32, R207, R67 ;  /* 0x000000cf20437223 */ /* 0x000fe20000010043 */
[-C--:B------:R-:W-:Y:S01]  /*76f0*/  FMUL.FTZ R64, R142, R69.reuse ;  /* 0x000000458e407220 */ /* 0x080fe20000410000 */
[----:B------:R-:W-:Y:S01]  /*7700*/  FFMA.FTZ R69, R143, R69, R66 ;  /* 0x000000458f457223 */ /* 0x000fe20000010042 */
[----:B------:R-:W-:Y:S01]  /*7710*/  FFMA.FTZ R65, R32, R208, R65 ;  /* 0x000000d020417223 */ /* 0x000fe20000010041 */
[----:B------:R-:W-:Y:S01]  /*7720*/  FMUL.FTZ R216, R173, R22 ;  /* 0x00000016add87220 */ /* 0x000fe20000410000 */
[----:B------:R-:W-:Y:S01]  /*7730*/  FFMA.FTZ R68, R143, R68, -R64 ;  /* 0x000000448f447223 */ /* 0x000fe20000010840 */
[C---:B------:R-:W-:Y:S01]  /*7740*/  FMUL.FTZ R64, R150.reuse, R67 ;  /* 0x0000004396407220 */ /* 0x040fe20000410000 */
[----:B------:R-:W-:Y:S01]  /*7750*/  FMUL.FTZ R66, R150, R65 ;  /* 0x0000004196427220 */ /* 0x000fe20000410000 */
[-C--:B------:R-:W-:Y:S01]  /*7760*/  FMUL.FTZ R217, R176, R21.reuse ;  /* 0x00000015b0d97220 */ /* 0x080fe20000410000 */
[----:B------:R-:W-:Y:S01]  /*7770*/  FMUL.FTZ R218, R175, R21 ;  /* 0x00000015afda7220 */ /* 0x000fe20000410000 */
[C---:B------:R-:W-:Y:S01]  /*7780*/  FFMA.FTZ R65, R151.reuse, R65, -R64 ;  /* 0x0000004197417223 */ /* 0x040fe20000010840 */
[----:B------:R-:W-:Y:S01]  /*7790*/  FMUL.FTZ R64, R140, R69 ;  /* 0x000000458c407220 */ /* 0x000fe20000410000 */
[----:B------:R-:W-:Y:S01]  /*77a0*/  FFMA.FTZ R67, R151, R67, R66 ;  /* 0x0000004397437223 */ /* 0x000fe20000010042 */
[----:B------:R-:W-:Y:S01]  /*77b0*/  FMUL.FTZ R219, R178, R20 ;  /* 0x00000014b2db7220 */ /* 0x000fe20000410000 */
[----:B------:R-:W-:Y:S01]  /*77c0*/  FFMA.FTZ R66, R30, R210, R65 ;  /* 0x000000d21e427223 */ /* 0x000fe20000010041 */
[-C--:B------:R-:W-:Y:S01]  /*77d0*/  FFMA.FTZ R64, R141, R68.reuse, -R64 ;  /* 0x000000448d407223 */ /* 0x080fe20000010840 */
[----:B------:R-:W-:Y:S01]  /*77e0*/  FMUL.FTZ R68, R140, R68 ;  /* 0x000000448c447220 */ /* 0x000fe20000410000 */
[----:B------:R-:W-:Y:S01]  /*77f0*/  FFMA.FTZ R67, R30, R209, R67 ;  /* 0x000000d11e437223 */ /* 0x000fe20000010043 */
[C---:B------:R-:W-:Y:S01]  /*7800*/  FMUL.FTZ R70, R148.reuse, R66 ;  /* 0x0000004294467220 */ /* 0x040fe20000410000 */
[----:B------:R-:W-:Y:S01]  /*7810*/  FMUL.FTZ R220, R177, R20 ;  /* 0x00000014b1dc7220 */ /* 0x000fe20000410000 */
[----:B------:R-:W-:Y:S01]  /*7820*/  FFMA.FTZ R65, R141, R69, R68 ;  /* 0x000000458d417223 */ /* 0x000fe20000010044 */
[-C--:B------:R-:W-:Y:S01]  /*7830*/  FMUL.FTZ R68, R148, R67.reuse ;  /* 0x0000004394447220 */ /* 0x080fe20000410000 */
[C---:B------:R-:W-:Y:S01]  /*7840*/  FFMA.FTZ R70, R149.reuse, R67, R70 ;  /* 0x0000004395467223 */ /* 0x040fe20000010046 */
[----:B------:R-:W-:Y:S01]  /*7850*/  ISETP.GT.U32.AND P2, PT, R190, 0x1f, PT ;  /* 0x0000001fbe00780c */ /* 0x000fe20003f44070 */
[----:B------:R-:W-:Y:S01]  /*7860*/  FMUL.FTZ R221, R180, R18 ;  /* 0x00000012b4dd7220 */ /* 0x000fe20000410000 */
[----:B------:R-:W-:Y:S01]  /*7870*/  FFMA.FTZ R69, R149, R66, -R68 ;  /* 0x0000004295457223 */ /* 0x000fe20000010844 */
[----:B------:R-:W-:Y:S01]  /*7880*/  FFMA.FTZ R70, R29, R211, R70 ;  /* 0x000000d31d467223 */ /* 0x000fe20000010046 */
[----:B------:R-:W-:Y:S01]  /*7890*/  LEA.HI R189, R190, R190, RZ, 0x1e ;  /* 0x000000bebebd7211 */ /* 0x000fe200078ff0ff */
[----:B------:R-:W-:Y:S01]  /*78a0*/  FMUL.FTZ R222, R179, R18 ;  /* 0x00000012b3de7220 */ /* 0x000fe20000410000 */
[----:B------:R-:W-:Y:S01]  /*78b0*/  FFMA.FTZ R69, R29, R212, R69 ;  /* 0x000000d41d457223 */ /* 0x000fe20000010045 */
[----:B------:R-:W-:Y:S01]  /*78c0*/  FMUL.FTZ R66, R146, R70 ;  /* 0x0000004692427220 */ /* 0x000fe20000410000 */
[----:B------:R-:W-:-:S02]  /*78d0*/  LEA R189, R189, UR22, 0x4 ;  /* 0x00000016bdbd7c11 */ /* 0x000fc4000f8e20ff */
[-C--:B------:R-:W-:Y:S01]  /*78e0*/  FMUL.FTZ R67, R146, R69.reuse ;  /* 0x0000004592437220 */ /* 0x080fe20000410000 */
[C---:B------:R-:W-:Y:S01]  /*78f0*/  FFMA.FTZ R69, R147.reuse, R69, -R66 ;  /* 0x0000004593457223 */ /* 0x040fe20000010842 */
[----:B------:R-:W-:Y:S02]  /*7900*/  LOP3.LUT R2, R2, 0xfffffffd, RZ, 0xc0, !PT ;  /* 0xfffffffd02027812 */ /* 0x000fe400078ec0ff */
[----:B------:R-:W-:Y:S01]  /*7910*/  FFMA.FTZ R67, R147, R70, R67 ;  /* 0x0000004693437223 */ /* 0x000fe20000010043 */
[----:B------:R-:W-:Y:S01]  /*7920*/  FFMA.FTZ R69, R28, R214, R69 ;  /* 0x000000d61c457223 */ /* 0x000fe20000010045 */
[----:B------:R-:W-:Y:S02]  /*7930*/  @P2 LOP3.LUT R2, R2, 0x2, RZ, 0xfc, !PT ;  /* 0x0000000202022812 */ /* 0x000fe400078efcff */
        /* <DEDUP_REMOVED lines=20> */
[CC--:B------:R-:W-:Y:S01]  /*7a80*/  FMUL.FTZ R68, R138.reuse, R69.reuse ;  /* 0x000000458a447220 */ /* 0x0c0fe20000410000 */
[C---:B------:R-:W-:Y:S01]  /*7a90*/  FFMA.FTZ R69, R139.reuse, R69, -R66 ;  /* 0x000000458b457223 */ /* 0x040fe20000010842 */
[C---:B------:R-:W-:Y:S02]  /*7aa0*/  FMUL.FTZ R66, R138.reuse, R64 ;  /* 0x000000408a427220 */ /* 0x040fe40000410000 */
[C---:B------:R-:W-:Y:S01]  /*7ab0*/  FFMA.FTZ R68, R139.reuse, R67, R68 ;  /* 0x000000438b447223 */ /* 0x040fe20000010044 */
[-C--:B------:R-:W-:Y:S01]  /*7ac0*/  FMUL.FTZ R67, R138, R65.reuse ;  /* 0x000000418a437220 */ /* 0x080fe20000410000 */
[----:B------:R-:W-:Y:S01]  /*7ad0*/  FFMA.FTZ R65, R139, R65, R66 ;  /* 0x000000418b417223 */ /* 0x000fe20000010042 */
[----:B------:R-:W-:Y:S02]  /*7ae0*/  FFMA.FTZ R66, R19, R222, R69 ;  /* 0x000000de13427223 */ /* 0x000fe40000010045 */
[----:B------:R-:W-:Y:S01]  /*7af0*/  FFMA.FTZ R64, R139, R64, -R67 ;  /* 0x000000408b407223 */ /* 0x000fe20000010843 */
[----:B------:R-:W-:-:S05]  /*7b00*/  FFMA.FTZ R67, R19, R221, R68 ;  /* 0x000000dd13437223 */ /* 0x000fca0000010044 */
[----:B------:R2:W-:Y:S01]  /*7b10*/  STS.128 [R189+0x6370], R64 ;  /* 0x00637040bd007388 */ /* 0x0005e20000000c00 */
[----:B------:R-:W-:Y:S06]  /*7b20*/  BAR.SYNC.DEFER_BLOCKING 0x0 ;  /* 0x0000000000007b1d */ /* 0x000fec0000010000 */
[----:B------:R-:W-:Y:S05]  /*7b30*/  @P2 BRA `(.L_x_1854) ;  /* 0x0000000800d02947 */ /* 0x000fea0003800000 */
[----:B------:R-:W3:Y:S01]  /*7b40*/  S2R R190, SR_TID.X ;  /* 0x0000000000be7919 */ /* 0x000ee20000002100 */
[----:B--2---:R-:W-:Y:S01]  /*7b50*/  MOV R65, 0x50 ;  /* 0x0000005000417802 */ /* 0x004fe20000000f00 */
[----:B------:R-:W-:Y:S01]  /*7b60*/  UMOV UR28, 0xffffffff ;  /* 0xffffffff001c7882 */ /* 0x000fe20000000000 */
[C---:B------:R-:W-:Y:S02]  /*7b70*/  ISETP.GE.AND P4, PT, R241.reuse, 0x10, PT ;  /* 0x00000010f100780c */ /* 0x040fe40003f86270 */
        /* <DEDUP_REMOVED lines=102> */
.L_x_1976:
        /* <DEDUP_REMOVED lines=13> */
.L_x_1979:
[----:B------:R-:W-:-:S03]  /*82b0*/  UMOV UR28, 0xffffffff ;  /* 0xffffffff001c7882 */ /* 0x000fc60000000000 */
[----:B------:R-:W-:Y:S05]  /*82c0*/  BRA.DIV UR28, `(.L_x_1857) ;  /* 0x0000008e1c647947 */ /* 0x000fea000b800000 */
.L_x_1982:
[----:B------:R-:W-:-:S03]  /*82d0*/  UMOV UR28, 0xffffffff ;  /* 0xffffffff001c7882 */ /* 0x000fc60000000000 */
[----:B------:R-:W-:Y:S05]  /*82e0*/  BRA.DIV UR28, `(.L_x_1858) ;  /* 0x0000008e1c847947 */ /* 0x000fea000b800000 */
.L_x_1985:
[----:B------:R-:W-:-:S03]  /*82f0*/  UMOV UR28, 0xffffffff ;  /* 0xffffffff001c7882 */ /* 0x000fc60000000000 */
[----:B------:R-:W-:Y:S05]  /*8300*/  BRA.DIV UR28, `(.L_x_1859) ;  /* 0x0000008e1ca47947 */ /* 0x000fea000b800000 */
.L_x_1988:
        /* <DEDUP_REMOVED lines=10> */
.L_x_1998:
[C---:B0---4-:R-:W-:Y:S01]  /*83b0*/  FMUL.FTZ R78, R235.reuse, R63 ;  /* 0x0000003feb4e7220 */ /* 0x051fe20000410000 */
[C---:B------:R-:W-:Y:S01]  /*83c0*/  FMUL.FTZ R76, R234.reuse, R61 ;  /* 0x0000003dea4c7220 */ /* 0x040fe20000410000 */
[C---:B------:R-:W-:Y:S02]  /*83d0*/  FMUL.FTZ R77, R234.reuse, R63 ;  /* 0x0000003fea4d7220 */ /* 0x040fe40000410000 */
[----:B---3--:R-:W-:Y:S01]  /*83e0*/  FFMA.FTZ R78, R234, R62, -R78 ;  /* 0x0000003eea4e7223 */ /* 0x008fe2000001084e */
[C---:B------:R-:W-:Y:S01]  /*83f0*/  FFMA.FTZ R76, R235.reuse, R60, R76 ;  /* 0x0000003ceb4c7223 */ /* 0x040fe2000001004c */
[C---:B------:R-:W-:Y:S01]  /*8400*/  FFMA.FTZ R77, R235.reuse, R62, R77 ;  /* 0x0000003eeb4d7223 */ /* 0x040fe2000001004d */
[----:B------:R-:W-:Y:S01]  /*8410*/  FMUL.FTZ R235, R235, R61 ;  /* 0x0000003debeb7220 */ /* 0x000fe20000410000 */
[----:B------:R-:W-:Y:S02]  /*8420*/  @P0 FADD.FTZ R62, R236, R78 ;  /* 0x0000004eec3e0221 */ /* 0x000fe40000010000 */
[----:B------:R-:W-:Y:S01]  /*8430*/  @P0 FADD.FTZ R63, R245, R77 ;  /* 0x0000004df53f0221 */ /* 0x000fe20000010000 */
[----:B------:R-:W-:Y:S01]  /*8440*/  @P0 FFMA.FTZ R60, R234, R60, -R235 ;  /* 0x0000003cea3c0223 */ /* 0x000fe200000108eb */
[----:B------:R-:W-:Y:S01]  /*8450*/  FSEL R61, R61, R76, !P0 ;  /* 0x0000004c3d3d7208 */ /* 0x000fe20004000000 */
[C---:B------:R-:W-:Y:S01]  /*8460*/  FMUL.FTZ R76, R65.reuse, R62 ;  /* 0x0000003e414c7220 */ /* 0x040fe20000410000 */
[----:B------:R-:W-:-:S03]  /*8470*/  FMUL.FTZ R77, R65, R63 ;  /* 0x0000003f414d7220 */ /* 0x000fc60000410000 */
[----:B------:R0:W-:Y:S02]  /*8480*/  STS.128 [R190+0x6370], R60 ;  /* 0x0063703cbe007388 */ /* 0x0001e40000000c00 */
[C---:B0-----:R-:W-:Y:S01]  /*8490*/  FFMA.FTZ R63, R64.reuse, R63, R76 ;  /* 0x0000003f403f7223 */ /* 0x041fe2000001004c */
[----:B------:R-:W-:Y:S01]  /*84a0*/  FFMA.FTZ R62, R64, R62, -R77 ;  /* 0x0000003e403e7223 */ /* 0x000fe2000001084d */
[CC--:B------:R-:W-:Y:S01]  /*84b0*/  FMUL.FTZ R76, R65.reuse, R61.reuse ;  /* 0x0000003d414c7220 */ /* 0x0c0fe20000410000 */
[-C--:B------:R-:W-:Y:S01]  /*84c0*/  FMUL.FTZ R65, R65, R60.reuse ;  /* 0x0000003c41417220 */ /* 0x080fe20000410000 */
[----:B------:R-:W-:Y:S01]  /*84d0*/  FADD.FTZ R63, R67, R63 ;  /* 0x0000003f433f7221 */ /* 0x000fe20000010000 */
[----:B------:R-:W-:Y:S01]  /*84e0*/  FADD.FTZ R62, R66, R62 ;  /* 0x0000003e423e7221 */ /* 0x000fe20000010000 */
[C---:B------:R-:W-:Y:S01]  /*84f0*/  FFMA.FTZ R60, R64.reuse, R60, -R76 ;  /* 0x0000003c403c7223 */ /* 0x040fe2000001084c */
[----:B------:R-:W-:Y:S01]  /*8500*/  FFMA.FTZ R61, R64, R61, R65 ;  /* 0x0000003d403d7223 */ /* 0x000fe20000010041 */
        /* <DEDUP_REMOVED lines=15> */
[C---:B------:R-:W-:Y:S01]  /*8600*/  FFMA.FTZ R65, R72.reuse, R62, -R65 ;  /* 0x0000003e48417223 */ /* 0x040fe20000010841 */
[-C--:B------:R-:W-:Y:S01]  /*8610*/  FMUL.FTZ R64, R73, R60.reuse ;  /* 0x0000003c49407220 */ /* 0x080fe20000410000 */
[----:B------:R0:W-:Y:S02]  /*8620*/  STS.128 [R190+0x6390], R60 ;  /* 0x0063903cbe007388 */ /* 0x0001e40000000c00 */
[C---:B0-----:R-:W-:Y:S01]  /*8630*/  FFMA.FTZ R60, R72.reuse, R60, -R67 ;  /* 0x0000003c483c7223 */ /* 0x041fe20000010843 */
[----:B------:R-:W-:Y:S01]  /*8640*/  FFMA.FTZ R61, R72, R61, R64 ;  /* 0x0000003d483d7223 */ /* 0x000fe20000010040 */
[----:B------:R-:W-:Y:S01]  /*8650*/  FADD.FTZ R62, R74, R65 ;  /* 0x000000414a3e7221 */ /* 0x000fe20000010000 */
[----:B------:R-:W-:-:S05]  /*8660*/  FADD.FTZ R63, R75, R66 ;  /* 0x000000424b3f7221 */ /* 0x000fca0000010000 */
[----:B------:R3:W-:Y:S02]  /*8670*/  STS.128 [R190+0x63a0], R60 ;  /* 0x0063a03cbe007388 */ /* 0x0007e40000000c00 */
.L_x_1854:
        /* <DEDUP_REMOVED lines=37> */
[----:B------:R-:W-:Y:S01]  /*88d0*/  FFMA.FTZ R63, R143, R64, -R63 ;  /* 0x000000408f3f7223 */ /* 0x000fe2000001083f */
[C---:B------:R-:W-:Y:S01]  /*88e0*/  FMUL.FTZ R64, R144.reuse, R66 ;  /* 0x0000004290407220 */ /* 0x040fe20000410000 */
[----:B------:R-:W-:-:S03]  /*88f0*/  FMUL.FTZ R61, R144, R62 ;  /* 0x0000003e903d7220 */ /* 0x000fc60000410000 */
[C---:B------:R-:W-:Y:S01]  /*8900*/  FFMA.FTZ R65, R145.reuse, R62, R64 ;  /* 0x0000003e91417223 */ /* 0x040fe20000010040 */
[C---:B------:R-:W-:Y:S01]  /*8910*/  FFMA.FTZ R67, R145.reuse, R66, -R61 ;  /* 0x0000004291437223 */ /* 0x040fe2000001083d */
[CC--:B------:R-:W-:Y:S01]  /*8920*/  FMUL.FTZ R62, R144.reuse, R60.reuse ;  /* 0x0000003c903e7220 */ /* 0x0c0fe20000410000 */
[-C--:B------:R-:W-:Y:S01]  /*8930*/  FMUL.FTZ R61, R144, R63.reuse ;  /* 0x0000003f903d7220 */ /* 0x080fe20000410000 */
[----:B------:R-:W-:Y:S01]  /*8940*/  FADD.FTZ R65, R126, R65 ;  /* 0x000000417e417221 */ /* 0x000fe20000010000 */
[----:B------:R-:W-:Y:S01]  /*8950*/  FADD.FTZ R67, R108, R67 ;  /* 0x000000436c437221 */ /* 0x000fe20000010000 */
[C---:B------:R-:W-:Y:S01]  /*8960*/  FFMA.FTZ R62, R145.reuse, R63, -R62 ;  /* 0x0000003f913e7223 */ /* 0x040fe2000001083e */
[----:B------:R-:W-:Y:S01]  /*8970*/  FFMA.FTZ R60, R145, R60, R61 ;  /* 0x0000003c913c7223 */ /* 0x000fe2000001003d */
[C---:B------:R-:W-:Y:S01]  /*8980*/  FMUL.FTZ R66, R146.reuse, R65 ;  /* 0x0000004192427220 */ /* 0x040fe20000410000 */
[CC--:B------:R-:W-:Y:S01]  /*8990*/  FMUL.FTZ R64, R146.reuse, R67.reuse ;  /* 0x0000004392407220 */ /* 0x0c0fe20000410000 */
[C---:B------:R-:W-:Y:S01]  /*89a0*/  FMUL.FTZ R61, R146.reuse, R62 ;  /* 0x0000003e923d7220 */ /* 0x040fe20000410000 */
[-C--:B------:R-:W-:Y:S01]  /*89b0*/  FMUL.FTZ R63, R146, R60.reuse ;  /* 0x0000003c923f7220 */ /* 0x080fe20000410000 */
[C---:B------:R-:W-:Y:S01]  /*89c0*/  FFMA.FTZ R66, R147.reuse, R67, -R66 ;  /* 0x0000004393427223 */ /* 0x040fe20000010842 */
[C---:B------:R-:W-:Y:S01]  /*89d0*/  FFMA.FTZ R64, R147.reuse, R65, R64 ;  /* 0x0000004193407223 */ /* 0x040fe20000010040 */
[C---:B------:R-:W-:Y:S01]  /*89e0*/  FFMA.FTZ R60, R147.reuse, R60, R61 ;  /* 0x0000003c933c7223 */ /* 0x040fe2000001003d */
[----:B------:R-:W-:Y:S01]  /*89f0*/  FFMA.FTZ R63, R147, R62, -R63 ;  /* 0x0000003e933f7223 */ /* 0x000fe2000001083f */
[----:B------:R-:W-:Y:S01]  /*8a00*/  FADD.FTZ R66, R109, R66 ;  /* 0x000000426d427221 */ /* 0x000fe20000010000 */
[----:B------:R-:W-:-:S03]  /*8a10*/  FADD.FTZ R64, R127, R64 ;  /* 0x000000407f407221 */ /* 0x000fc60000010000 */
        /* <DEDUP_REMOVED lines=84> */
[----:B------:R-:W-:Y:S01]  /*8f60*/  MOV R62, UR45 ;  /* 0x0000002d003e7c02 */ /* 0x000fe20008000f00 */
[----:B------:R-:W0:Y:S01]  /*8f70*/  LDS.64 R64, [R189+0x6378] ;  /* 0x00637800bd407984 */ /* 0x000e220000000a00 */
[-C--:B------:R-:W-:Y:S01]  /*8f80*/  FMUL.FTZ R66, R164, R60.reuse ;  /* 0x0000003ca4427220 */ /* 0x080fe20000410000 */
[----:B------:R-:W-:Y:S01]  /*8f90*/  FADD.FTZ R63, R136, R63 ;  /* 0x0000003f883f7221 */ /* 0x000fe20000010000 */
[----:B------:R-:W-:Y:S01]  /*8fa0*/  ISETP.LE.OR P0, PT, R62, UR13, P0 ;  /* 0x0000000d3e007c0c */ /* 0x000fe20008703670 */
        /* <DEDUP_REMOVED lines=10> */
[----:B------:R-:W-:Y:S01]  /*9050*/  VOTEU.ALL UP0, P0 ;  /* 0x0000000000ff7886 */ /* 0x000fe20000000000 */
[----:B------:R-:W-:Y:S01]  /*9060*/  FFMA.FTZ R61, R167, R61, -R66 ;  /* 0x0000003da73d7223 */ /* 0x000fe20000010842 */
[----:B------:R-:W-:Y:S01]  /*9070*/  FADD.FTZ R63, R119, R70 ;  /* 0x00000046773f7221 */ /* 0x000fe20000010000 */
        /* <DEDUP_REMOVED lines=15> */
[----:B--2---:R-:W-:-:S03]  /*9170*/  FFMA.FTZ R61, R167, R191, R64 ;  /* 0x000000bfa73d7223 */ /* 0x004fc60000010040 */
[----:B------:R-:W-:Y:S01]  /*9180*/  FMUL.FTZ R60, R164, R193 ;  /* 0x000000c1a43c7220 */ /* 0x000fe20000410000 */
[----:B------:R-:W-:-:S04]  /*9190*/  FFMA.FTZ R194, R40, R194, R61 ;  /* 0x000000c228c27223 */ /* 0x000fc8000001003d */
[----:B------:R-:W-:-:S04]  /*91a0*/  FFMA.FTZ R60, R165, R194, R60 ;  /* 0x000000c2a53c7223 */ /* 0x000fc8000001003c */
[----:B------:R-:W-:Y:S01]  /*91b0*/  FFMA.FTZ R195, R39, R195, R60 ;  /* 0x000000c327c37223 */ /* 0x000fe2000001003c */
[----:B------:R-:W-:-:S04]  /*91c0*/  FMUL.FTZ R60, R164, R194 ;  /* 0x000000c2a43c7220 */ /* 0x000fc80000410000 */
[----:B------:R-:W-:Y:S01]  /*91d0*/  FFMA.FTZ R61, R165, R193, -R60 ;  /* 0x000000c1a53d7223 */ /* 0x000fe2000001083c */
[----:B------:R-:W-:-:S03]  /*91e0*/  FMUL.FTZ R60, R162, R195 ;  /* 0x000000c3a23c7220 */ /* 0x000fc60000410000 */
[----:B------:R-:W-:-:S04]  /*91f0*/  FFMA.FTZ R196, R39, R196, R61 ;  /* 0x000000c427c47223 */ /* 0x000fc8000001003d */
[-C--:B------:R-:W-:Y:S01]  /*9200*/  FFMA.FTZ R61, R163, R196.reuse, -R60 ;  /* 0x000000c4a33d7223 */ /* 0x080fe2000001083c */
[----:B------:R-:W-:-:S03]  /*9210*/  FMUL.FTZ R60, R162, R196 ;  /* 0x000000c4a23c7220 */ /* 0x000fc60000410000 */
[----:B------:R-:W-:Y:S01]  /*9220*/  FFMA.FTZ R197, R38, R197, R61 ;  /* 0x000000c526c57223 */ /* 0x000fe2000001003d */
[----:B------:R-:W-:-:S03]  /*9230*/  FFMA.FTZ R61, R163, R195, R60 ;  /* 0x000000c3a33d7223 */ /* 0x000fc6000001003c */
        /* <DEDUP_REMOVED lines=8> */
[----:B------:R-:W-:-:S04]  /*92c0*/  FFMA.FTZ R60, R159, R200, -R60 ;  /* 0x000000c89f3c7223 */ /* 0x000fc8000001083c */
[----:B------:R-:W-:Y:S01]  /*92d0*/  FFMA.FTZ R201, R35, R201, R60 ;  /* 0x000000c923c97223 */ /* 0x000fe2000001003c */
[----:B------:R-:W-:-:S04]  /*92e0*/  FMUL.FTZ R60, R158, R200 ;  /* 0x000000c89e3c7220 */ /* 0x000fc80000410000 */
[----:B------:R-:W-:Y:S01]  /*92f0*/  FFMA.FTZ R61, R159, R199, R60 ;  /* 0x000000c79f3d7223 */ /* 0x000fe2000001003c */
[----:B------:R-:W-:-:S03]  /*9300*/  FMUL.FTZ R60, R156, R201 ;  /* 0x000000c99c3c7220 */ /* 0x000fc60000410000 */
[----:B------:R-:W-:-:S04]  /*9310*/  FFMA.FTZ R202, R35, R202, R61 ;  /* 0x000000ca23ca7223 */ /* 0x000fc8000001003d */
[-C--:B------:R-:W-:Y:S01]  /*9320*/  FFMA.FTZ R61, R157, R202.reuse, R60 ;  /* 0x000000ca9d3d7223 */ /* 0x080fe2000001003c */
[----:B------:R-:W-:-:S03]  /*9330*/  FMUL.FTZ R60, R156, R202 ;  /* 0x000000ca9c3c7220 */ /* 0x000fc60000410000 */
[----:B------:R-:W-:Y:S01]  /*9340*/  FFMA.FTZ R203, R34, R203, R61 ;  /* 0x000000cb22cb7223 */ /* 0x000fe2000001003d */
[----:B------:R-:W-:-:S03]  /*9350*/  FFMA.FTZ R61, R157, R201, -R60 ;  /* 0x000000c99d3d7223 */ /* 0x000fc6000001083c */
[----:B------:R-:W-:Y:S01]  /*9360*/  FMUL.FTZ R60, R154, R203 ;  /* 0x000000cb9a3c7220 */ /* 0x000fe20000410000 */
        /* <DEDUP_REMOVED lines=30> */
[----:B------:R-:W-:-:S04]  /*9550*/  FMUL.FTZ R60, R144, R214 ;  /* 0x000000d6903c7220 */ /* 0x000fc80000410000 */
[----:B------:R-:W-:-:S04]  /*9560*/  FFMA.FTZ R61, R145, R213, R60 ;  /* 0x000000d5913d7223 */ /* 0x000fc8000001003c */
[----:B------:R-:W-:Y:S01]  /*9570*/  FFMA.FTZ R215, R26, R215, R61 ;  /* 0x000000d71ad77223 */ /* 0x000fe2000001003d */
[----:B------:R-:W-:-:S03]  /*9580*/  FMUL.FTZ R61, R144, R213 ;  /* 0x000000d5903d7220 */ /* 0x000fc60000410000 */
[----:B------:R-:W-:Y:S01]  /*9590*/  FMUL.FTZ R60, R142, R215 ;  /* 0x000000d78e3c7220 */ /* 0x000fe20000410000 */
[----:B------:R-:W-:-:S04]  /*95a0*/  FFMA.FTZ R61, R145, R214, -R61 ;  /* 0x000000d6913d7223 */ /* 0x000fc8000001083d */
[----:B------:R-:W-:-:S04]  /*95b0*/  FFMA.FTZ R216, R26, R216, R61 ;  /* 0x000000d81ad87223 */ /* 0x000fc8000001003d */
        /* <DEDUP_REMOVED lines=63> */
.L_x_2003:
        /* <DEDUP_REMOVED lines=14> */
.L_x_1864:
[----:B------:R-:W-:Y:S05]  /*9a90*/  BSYNC.RECONVERGENT B0 ;  /* 0x0000000000007941 */ /* 0x000fea0003800200 */
.L_x_1863:
[----:B------:R-:W-:Y:S01]  /*9aa0*/  UMOV UR28, 0xffffffff ;  /* 0xffffffff001c7882 */ /* 0x000fe20000000000 */
[----:B------:R-:W-:Y:S02]  /*9ab0*/  ISETP.GT.U32.AND P2, PT, R82, 0x1d, PT ;  /* 0x0000001d5200780c */ /* 0x000fe40003f44070 */
[----:B------:R-:W-:Y:S11]  /*9ac0*/  BRA.DIV UR28, `(.L_x_1865) ;  /* 0x0000007e1c087947 */ /* 0x000ff6000b800000 */
[----:B-1----:R1:W0:Y:S04]  /*9ad0*/  SHFL.DOWN PT, R77, R245, 0x2, 0x1f ;  /* 0x08401f00f54d7f89 */ /* 0x00222800000e0000 */
[----:B--2---:R1:W2:Y:S04]  /*9ae0*/  SHFL.DOWN PT, R78, R246, 0x2, 0x1f ;  /* 0x08401f00f64e7f89 */ /* 0x0042a800000e0000 */
[----:B---3--:R1:W3:Y:S04]  /*9af0*/  SHFL.DOWN PT, R123, R247, 0x2, 0x1f ;  /* 0x08401f00f77b7f89 */ /* 0x0082e800000e0000 */
[----:B------:R1:W0:Y:S02]  /*9b00*/  SHFL.DOWN PT, R79, R248, 0x2, 0x1f ;  /* 0x08401f00f84f7f89 */ /* 0x00022400000e0000 */
.L_x_2009:
        /* <DEDUP_REMOVED lines=14> */
.L_x_1867:
[----:B------:R-:W-:Y:S05]  /*9bf0*/  BSYNC.RECONVERGENT B0 ;  /* 0x0000000000007941 */ /* 0x000fea0003800200 */
.L_x_1866:
[----:B------:R-:W-:Y:S01]  /*9c00*/  UMOV UR28, 0xffffffff ;  /* 0xffffffff001c7882 */ /* 0x000fe20000000000 */
[----:B------:R-:W-:Y:S02]  /*9c10*/  ISETP.GT.U32.AND P2, PT, R82, 0x1b, PT ;  /* 0x0000001b5200780c */ /* 0x000fe40003f44070 */
[----:B------:R-:W-:Y:S11]  /*9c20*/  BRA.DIV UR28, `(.L_x_1868) ;  /* 0x0000007e1c247947 */ /* 0x000ff6000b800000 */
[----:B0-----:R0:W0:Y:S04]  /*9c30*/  SHFL.DOWN PT, R77, R245, 0x4, 0x1f ;  /* 0x08801f00f54d7f89 */ /* 0x00102800000e0000 */
[----:B--2---:R2:W0:Y:S04]  /*9c40*/  SHFL.DOWN PT, R78, R246, 0x4, 0x1f ;  /* 0x08801f00f64e7f89 */ /* 0x00442800000e0000 */
[----:B---3--:R2:W3:Y:S04]  /*9c50*/  SHFL.DOWN PT, R123, R247, 0x4, 0x1f ;  /* 0x08801f00f77b7f89 */ /* 0x0084e800000e0000 */
[----:B------:R2:W0:Y:S02]  /*9c60*/  SHFL.DOWN PT, R79, R248, 0x4, 0x1f ;  /* 0x08801f00f84f7f89 */ /* 0x00042400000e0000 */
.L_x_2015:
        /* <DEDUP_REMOVED lines=14> */
.L_x_1870:
[----:B------:R-:W-:Y:S05]  /*9d50*/  BSYNC.RECONVERGENT B0 ;  /* 0x0000000000007941 */ /* 0x000fea0003800200 */
.L_x_1869:
[----:B------:R-:W-:Y:S01]  /*9d60*/  UMOV UR28, 0xffffffff ;  /* 0xffffffff001c7882 */ /* 0x000fe20000000000 */
[----:B------:R-:W-:Y:S02]  /*9d70*/  ISETP.GT.U32.AND P2, PT, R82, 0x17, PT ;  /* 0x000000175200780c */ /* 0x000fe40003f44070 */
[----:B------:R-:W-:Y:S11]  /*9d80*/  BRA.DIV UR28, `(.L_x_1871) ;  /* 0x0000007e1c407947 */ /* 0x000ff6000b800000 */
[----:B0-----:R0:W0:Y:S04]  /*9d90*/  SHFL.DOWN PT, R77, R245, 0x8, 0x1f ;  /* 0x09001f00f54d7f89 */ /* 0x00102800000e0000 */
[----:B------:R0:W0:Y:S04]  /*9da0*/  SHFL.DOWN PT, R78, R246, 0x8, 0x1f ;  /* 0x09001f00f64e7f89 */ /* 0x00002800000e0000 */
[----:B---3--:R3:W0:Y:S04]  /*9db0*/  SHFL.DOWN PT, R123, R247, 0x8, 0x1f ;  /* 0x09001f00f77b7f89 */ /* 0x00862800000e0000 */
[----:B------:R3:W0:Y:S02]  /*9dc0*/  SHFL.DOWN PT, R79, R248, 0x8, 0x1f ;  /* 0x09001f00f84f7f89 */ /* 0x00062400000e0000 */
.L_x_2021:
        /* <DEDUP_REMOVED lines=14> */
.L_x_1873:
[----:B------:R-:W-:Y:S05]  /*9eb0*/  BSYNC.RECONVERGENT B0 ;  /* 0x0000000000007941 */ /* 0x000fea0003800200 */
.L_x_1872:
[----:B------:R-:W-:Y:S01]  /*9ec0*/  UMOV UR28, 0xffffffff ;  /* 0xffffffff001c7882 */ /* 0x000fe20000000000 */
[----:B------:R-:W-:Y:S02]  /*9ed0*/  ISETP.GT.U32.AND P2, PT, R82, 0xf, PT ;  /* 0x0000000f5200780c */ /* 0x000fe40003f44070 */
[----:B------:R-:W-:Y:S11]  /*9ee0*/  BRA.DIV UR28, `(.L_x_1874) ;  /* 0x0000007e1c5c7947 */ /* 0x000ff6000b800000 */
[----:B0-----:R0:W0:Y:S04]  /*9ef0*/  SHFL.DOWN PT, R77, R245, 0x10, 0x1f ;  /* 0x0a001f00f54d7f89 */ /* 0x00102800000e0000 */
[----:B------:R0:W0:Y:S04]  /*9f00*/  SHFL.DOWN PT, R78, R246, 0x10, 0x1f ;  /* 0x0a001f00f64e7f89 */ /* 0x00002800000e0000 */
[----:B------:R0:W0:Y:S04]  /*9f10*/  SHFL.DOWN PT, R123, R247, 0x10, 0x1f ;  /* 0x0a001f00f77b7f89 */ /* 0x00002800000e0000 */
[----:B------:R0:W0:Y:S02]  /*9f20*/  SHFL.DOWN PT, R79, R248, 0x10, 0x1f ;  /* 0x0a001f00f84f7f89 */ /* 0x00002400000e0000 */
.L_x_2027:
        /* <DEDUP_REMOVED lines=14> */
.L_x_1876:
[----:B------:R-:W-:Y:S05]  /*a010*/  BSYNC.RECONVERGENT B0 ;  /* 0x0000000000007941 */ /* 0x000fea0003800200 */
.L_x_1875:
        /* <DEDUP_REMOVED lines=25> */
.L_x_2041:
        /* <DEDUP_REMOVED lines=13> */
.L_x_1879:
[----:B------:R-:W-:Y:S05]  /*a280*/  BSYNC.RECONVERGENT B0 ;  /* 0x0000000000007941 */ /* 0x000fea0003800200 */
.L_x_1878:
        /* <DEDUP_REMOVED lines=38> */
.L_x_1861:
[----:B------:R-:W-:Y:S05]  /*a4f0*/  WARPSYNC.ALL ;  /* 0x0000000000007948 */ /* 0x000fea0003800000 */
[----:B------:R-:W-:Y:S01]  /*a500*/  ISETP.NE.AND P0, PT, R190, RZ, PT ;  /* 0x000000ffbe00720c */ /* 0x000fe20003f05270 */
[----:B------:R-:W-:Y:S01]  /*a510*/  BAR.SYNC.DEFER_BLOCKING 0x0 ;  /* 0x0000000000007b1d */ /* 0x000fe20000010000 */
[----:B0-----:R-:W-:Y:S01]  /*a520*/  MOV R67, UR40 ;  /* 0x0000002800437c02 */ /* 0x001fe20008000f00 */
[----:B------:R-:W-:Y:S01]  /*a530*/  FMUL.FTZ R68, R40, R55 ;  /* 0x0000003728447220 */ /* 0x000fe20000410000 */
[----:B------:R-:W-:Y:S01]  /*a540*/  FMUL.FTZ R69, R39, R54 ;  /* 0x0000003627457220 */ /* 0x000fe20000410000 */
[----:B------:R-:W-:-:S08]  /*a550*/  FMUL.FTZ R70, R37, R52 ;  /* 0x0000003425467220 */ /* 0x000fd00000410000 */
[----:B------:R-:W-:Y:S01]  /*a560*/  VOTEU.ALL UP0, P0 ;  /* 0x0000000000ff7886 */ /* 0x000fe20000000000 */
[----:B------:R-:W-:Y:S04]  /*a570*/  BSSY.RECONVERGENT B0, `(.L_x_1880) ;  /* 0x00001de000007945 */ /* 0x000fe80003800200 */
        /* <DEDUP_REMOVED lines=17> */
[----:B------:R-:W-:Y:S01]  /*a690*/  FFMA.FTZ R61, R61, R106, -R66 ;  /* 0x0000006a3d3d7223 */ /* 0x000fe20000010842 */
[----:B------:R-:W-:Y:S01]  /*a6a0*/  FMUL.FTZ R66, R42, R56 ;  /* 0x000000382a427220 */ /* 0x000fe20000410000 */
[----:B------:R-:W-:Y:S01]  /*a6b0*/  FFMA.FTZ R63, R60, R106, R63 ;  /* 0x0000006a3c3f7223 */ /* 0x000fe2000001003f */
[----:B------:R-:W-:Y:S01]  /*a6c0*/  FFMA.FTZ R60, R0, R192, RZ ;  /* 0x000000c0003c7223 */ /* 0x000fe200000100ff */
[----:B------:R-:W-:Y:S01]  /*a6d0*/  FADD.FTZ R61, R168, R61 ;  /* 0x0000003da83d7221 */ /* 0x000fe20000010000 */
[-C--:B------:R-:W-:Y:S01]  /*a6e0*/  FFMA.FTZ R192, -R102, R66.reuse, R192 ;  /* 0x0000004266c07223 */ /* 0x080fe200000101c0 */
[----:B------:R-:W-:Y:S01]  /*a6f0*/  FFMA.FTZ R66, R101, -R66, R191 ;  /* 0x8000004265427223 */ /* 0x000fe200000100bf */
[----:B------:R-:W-:Y:S01]  /*a700*/  FFMA.FTZ R191, R0, -R191, RZ ;  /* 0x800000bf00bf7223 */ /* 0x000fe200000100ff */
[C---:B------:R-:W-:Y:S01]  /*a710*/  FFMA.FTZ R67, R17.reuse, R193, R60 ;  /* 0x000000c111437223 */ /* 0x040fe2000001003c */
[----:B------:R-:W-:Y:S01]  /*a720*/  FFMA.FTZ R193, -R100, R68, R193 ;  /* 0x0000004464c17223 */ /* 0x000fe200000101c1 */
[----:B------:R-:W-:Y:S01]  /*a730*/  FADD.FTZ R63, R120, R63 ;  /* 0x0000003f783f7221 */ /* 0x000fe20000010000 */
[----:B------:R-:W-:Y:S01]  /*a740*/  FFMA.FTZ R60, R17, -R194, R191 ;  /* 0x800000c2113c7223 */ /* 0x000fe200000100bf */
[----:B------:R-:W-:Y:S01]  /*a750*/  FFMA.FTZ R194, R99, -R68, R194 ;  /* 0x8000004463c27223 */ /* 0x000fe200000100c2 */
[C---:B------:R-:W-:Y:S01]  /*a760*/  FFMA.FTZ R68, R16.reuse, R196, R67 ;  /* 0x000000c410447223 */ /* 0x040fe20000010043 */
[----:B------:R-:W-:Y:S01]  /*a770*/  FFMA.FTZ R67, R97, -R69, R195 ;  /* 0x8000004561437223 */ /* 0x000fe200000100c3 */
[----:B------:R-:W-:Y:S01]  /*a780*/  FFMA.FTZ R195, R16, -R195, R60 ;  /* 0x800000c310c37223 */ /* 0x000fe2000001003c */
[----:B------:R-:W-:Y:S01]  /*a790*/  FFMA.FTZ R196, -R98, R69, R196 ;  /* 0x0000004562c47223 */ /* 0x000fe200000101c4 */
[----:B------:R-:W-:Y:S01]  /*a7a0*/  FMUL.FTZ R60, R38, R53 ;  /* 0x00000035263c7220 */ /* 0x000fe20000410000 */
[----:B------:R-:W-:Y:S01]  /*a7b0*/  FFMA.FTZ R69, R15, R197, R68 ;  /* 0x000000c50f457223 */ /* 0x000fe20000010044 */
[C---:B------:R-:W-:Y:S01]  /*a7c0*/  FMUL.FTZ R78, R138.reuse, R63 ;  /* 0x0000003f8a4e7220 */ /* 0x040fe20000410000 */
[-C--:B------:R-:W-:Y:S01]  /*a7d0*/  FMUL.FTZ R138, R138, R61.reuse ;  /* 0x0000003d8a8a7220 */ /* 0x080fe20000410000 */
[-C--:B------:R-:W-:Y:S01]  /*a7e0*/  FFMA.FTZ R197, -R96, R60.reuse, R197 ;  /* 0x0000003c60c57223 */ /* 0x080fe200000101c5 */
[----:B------:R-:W-:Y:S01]  /*a7f0*/  FFMA.FTZ R68, R95, -R60, R198 ;  /* 0x8000003c5f447223 */ /* 0x000fe200000100c6 */
[----:B------:R-:W-:Y:S01]  /*a800*/  FFMA.FTZ R60, R14, R200, R69 ;  /* 0x000000c80e3c7223 */ /* 0x000fe20000010045 */
[C---:B------:R-:W-:Y:S01]  /*a810*/  FFMA.FTZ R78, R139.reuse, R61, -R78 ;  /* 0x0000003d8b4e7223 */ /* 0x040fe2000001084e */
[----:B------:R-:W-:Y:S01]  /*a820*/  FFMA.FTZ R138, R139, R63, R138 ;  /* 0x0000003f8b8a7223 */ /* 0x000fe2000001008a */
[----:B------:R-:W-:Y:S01]  /*a830*/  FMUL.FTZ R120, R180, R61 ;  /* 0x0000003db4787220 */ /* 0x000fe20000410000 */
[----:B------:R-:W-:Y:S01]  /*a840*/  FFMA.FTZ R71, R13, R201, R60 ;  /* 0x000000c90d477223 */ /* 0x000fe2000001003c */
[----:B------:R-:W-:Y:S01]  /*a850*/  FADD.FTZ R103, R103, R78 ;  /* 0x0000004e67677221 */ /* 0x000fe20000010000 */
[----:B------:R-:W-:Y:S01]  /*a860*/  FADD.FTZ R121, R121, R138 ;  /* 0x0000008a79797221 */ /* 0x000fe20000010000 */
[----:B------:R-:W-:Y:S01]  /*a870*/  FMUL.FTZ R138, R63, UR29 ;  /* 0x0000001d3f8a7c20 */ /* 0x000fe20008410000 */
[----:B------:R-:W-:Y:S01]  /*a880*/  FFMA.FTZ R60, R12, R204, R71 ;  /* 0x000000cc0c3c7223 */ /* 0x000fe20000010047 */
[C---:B------:R-:W-:Y:S01]  /*a890*/  FMUL.FTZ R78, R140.reuse, R103 ;  /* 0x000000678c4e7220 */ /* 0x040fe20000410000 */
[----:B------:R-:W-:Y:S01]  /*a8a0*/  FMUL.FTZ R140, R140, R121 ;  /* 0x000000798c8c7220 */ /* 0x000fe20000410000 */
[----:B------:R-:W-:Y:S01]  /*a8b0*/  FFMA.FTZ R139, R61, UR47, -R138 ;  /* 0x0000002f3d8b7c23 */ /* 0x000fe2000801088a */
[----:B------:R-:W-:Y:S01]  /*a8c0*/  FFMA.FTZ R73, R11, R205, R60 ;  /* 0x000000cd0b497223 */ /* 0x000fe2000001003c */
[C---:B------:R-:W-:Y:S01]  /*a8d0*/  FFMA.FTZ R79, R141.reuse, R121, R78 ;  /* 0x000000798d4f7223 */ /* 0x040fe2000001004e */
[----:B------:R-:W-:Y:S01]  /*a8e0*/  FFMA.FTZ R107, R141, R103, -R140 ;  /* 0x000000678d6b7223 */ /* 0x000fe2000001088c */
[----:B------:R-:W-:Y:S01]  /*a8f0*/  FMUL.FTZ R141, R61, R18 ;  /* 0x000000123d8d7220 */ /* 0x000fe20000410000 */
[----:B------:R-:W-:Y:S01]  /*a900*/  FFMA.FTZ R60, R10, R208, R73 ;  /* 0x000000d00a3c7223 */ /* 0x000fe20000010049 */
[----:B------:R-:W-:Y:S01]  /*a910*/  FADD.FTZ R124, R124, R79 ;  /* 0x0000004f7c7c7221 */ /* 0x000fe20000010000 */
[----:B------:R-:W-:Y:S01]  /*a920*/  FADD.FTZ R107, R104, R107 ;  /* 0x0000006b686b7221 */ /* 0x000fe20000010000 */
[----:B------:R-:W-:Y:S01]  /*a930*/  FFMA.FTZ R120, R179, R63, R120 ;  /* 0x0000003fb3787223 */ /* 0x000fe20000010078 */
[----:B------:R-:W-:Y:S01]  /*a940*/  FFMA.FTZ R75, R9, R210, R60 ;  /* 0x000000d2094b7223 */ /* 0x000fe2000001003c */
[----:B------:R-:W-:Y:S01]  /*a950*/  FMUL.FTZ R104, R142, R124 ;  /* 0x0000007c8e687220 */ /* 0x000fe20000410000 */
[----:B------:R-:W-:Y:S01]  /*a960*/  FMUL.FTZ R79, R24, R20 ;  /* 0x00000014184f7220 */ /* 0x000fe20000410000 */
[----:B------:R-:W-:Y:S01]  /*a970*/  FMUL.FTZ R60, R29, R27 ;  /* 0x0000001b1d3c7220 */ /* 0x000fe20000410000 */
[----:B------:R-:W-:Y:S01]  /*a980*/  FFMA.FTZ R76, R8, R212, R75 ;  /* 0x000000d4084c7223 */ /* 0x000fe2000001004b */
[----:B------:R-:W-:Y:S01]  /*a990*/  FFMA.FTZ R104, R143, R107, -R104 ;  /* 0x0000006b8f687223 */ /* 0x000fe20000010868 */
[----:B------:R-:W-:Y:S01]  /*a9a0*/  FMUL.FTZ R75, R28, R23 ;  /* 0x000000171c4b7220 */ /* 0x000fe20000410000 */
[----:B------:R-:W-:Y:S01]  /*a9b0*/  FFMA.FTZ R212, -R169, R60, R212 ;  /* 0x0000003ca9d47223 */ /* 0x000fe200000101d4 */
[----:B------:R-:W-:Y:S01]  /*a9c0*/  FFMA.FTZ R77, R7, R214, R76 ;  /* 0x000000d6074d7223 */ /* 0x000fe2000001004c */
[----:B------:R-:W-:Y:S01]  /*a9d0*/  FADD.FTZ R105, R105, R104 ;  /* 0x0000006869697221 */ /* 0x000fe20000010000 */
[----:B------:R-:W-:Y:S01]  /*a9e0*/  FMUL.FTZ R104, R19, R18 ;  /* 0x0000001213687220 */ /* 0x000fe20000410000 */
[----:B------:R-:W-:Y:S01]  /*a9f0*/  FMUL.FTZ R76, R26, R22 ;  /* 0x000000161a4c7220 */ /* 0x000fe20000410000 */
[----:B------:R-:W-:Y:S01]  /*aa00*/  FFMA.FTZ R106, R6, R216, R77 ;  /* 0x000000d8066a7223 */ /* 0x000fe2000001004d */
[----:B------:R-:W-:Y:S01]  /*aa10*/  FMUL.FTZ R77, R25, R21 ;  /* 0x00000015194d7220 */ /* 0x000fe20000410000 */
[-C--:B------:R-:W-:Y:S01]  /*aa20*/  FFMA.FTZ R180, R180, -R104.reuse, R221 ;  /* 0x80000068b4b47223 */ /* 0x080fe200000100dd */
[----:B------:R-:W-:Y:S01]  /*aa30*/  FFMA.FTZ R104, -R179, R104, R222 ;  /* 0x00000068b3687223 */ /* 0x000fe200000101de */
[----:B------:R-:W-:Y:S01]  /*aa40*/  FFMA.FTZ R123, R5, R218, R106 ;  /* 0x000000da057b7223 */ /* 0x000fe2000001006a */
[-C--:B------:R-:W-:Y:S01]  /*aa50*/  FFMA.FTZ R218, -R175, R77.reuse, R218 ;  /* 0x0000004dafda7223 */ /* 0x080fe200000101da */
[C---:B------:R-:W-:Y:S01]  /*aa60*/  FFMA.FTZ R77, R176.reuse, -R77, R217 ;  /* 0x8000004db04d7223 */ /* 0x040fe200000100d9 */
[-C--:B------:R-:W-:Y:S01]  /*aa70*/  FMUL.FTZ R176, R176, R107.reuse ;  /* 0x0000006bb0b07220 */ /* 0x080fe20000410000 */
[----:B------:R-:W-:Y:S01]  /*aa80*/  FFMA.FTZ R78, R4, R220, R123 ;  /* 0x000000dc044e7223 */ /* 0x000fe2000001007b */
[----:B------:R-:W-:Y:S01]  /*aa90*/  FMUL.FTZ R123, R142, R107 ;  /* 0x0000006b8e7b7220 */ /* 0x000fe20000410000 */
[-C--:B------:R-:W-:Y:S01]  /*aaa0*/  FFMA.FTZ R220, -R177, R79.reuse, R220 ;  /* 0x0000004fb1dc7223 */ /* 0x080fe200000101dc */
[C---:B------:R-:W-:Y:S01]  /*aab0*/  FFMA.FTZ R79, R178.reuse, -R79, R219 ;  /* 0x8000004fb24f7223 */ /* 0x040fe200000100db */
[----:B------:R-:W-:Y:S01]  /*aac0*/  FMUL.FTZ R178, R178, R103 ;  /* 0x00000067b2b27220 */ /* 0x000fe20000410000 */
[----:B------:R-:W-:Y:S01]  /*aad0*/  FFMA.FTZ R122, R143, R124, R123 ;  /* 0x0000007c8f7a7223 */ /* 0x000fe2000001007b */
[----:B------:R-:W-:-:S02]  /*aae0*/  HFMA2 R143, -RZ, RZ, 0, 7.8678131103515625e-06 ;  /* 0x00000084ff8f7431 */ /* 0x000fc400000001ff */
[-C--:B------:R-:W-:Y:S01]  /*aaf0*/  FFMA.FTZ R216, -R173, R76.reuse, R216 ;  /* 0x0000004cadd87223 */ /* 0x080fe200000101d8 */
[----:B------:R-:W-:Y:S01]  /*ab00*/  FFMA.FTZ R177, R177, R121, R178 ;  /* 0x00000079b1b17223 */ /* 0x000fe200000100b2 */
[----:B------:R-:W-:Y:S01]  /*ab10*/  FADD.FTZ R125, R125, R122 ;  /* 0x0000007a7d7d7221 */ /* 0x000fe20000010000 */
[----:B------:R-:W-:Y:S01]  /*ab20*/  FMUL.FTZ R122, R144, R105 ;  /* 0x00000069907a7220 */ /* 0x000fe20000410000 */
[----:B------:R-:W-:Y:S02]  /*ab30*/  IMAD R138, R190, R143, UR22 ;  /* 0x00000016be8a7e24 */ /* 0x000fe4000f8e028f */
[----:B------:R-:W-:Y:S01]  /*ab40*/  FFMA.FTZ R76, R174, -R76, R215 ;  /* 0x8000004cae4c7223 */ /* 0x000fe200000100d7 */
[-C--:B------:R-:W-:Y:S01]  /*ab50*/  FMUL.FTZ R144, R144, R125.reuse ;  /* 0x0000007d90907220 */ /* 0x080fe20000410000 */
[----:B------:R-:W-:Y:S01]  /*ab60*/  FFMA.FTZ R123, R145, R125, R122 ;  /* 0x0000007d917b7223 */ /* 0x000fe2000001007a */
[----:B------:R-:W-:Y:S01]  /*ab70*/  FMUL.FTZ R122, R61, UR29 ;  /* 0x0000001d3d7a7c20 */ /* 0x000fe20008410000 */
[----:B------:R-:W-:Y:S01]  /*ab80*/  FMUL.FTZ R61, R63, R18 ;  /* 0x000000123f3d7220 */ /* 0x000fe20000410000 */
[----:B------:R-:W-:Y:S01]  /*ab90*/  FFMA.FTZ R145, R145, R105, -R144 ;  /* 0x0000006991917223 */ /* 0x000fe20000010890 */
[----:B------:R-:W-:Y:S01]  /*aba0*/  FADD.FTZ R126, R126, R123 ;  /* 0x0000007b7e7e7221 */ /* 0x000fe20000010000 */
[----:B------:R-:W-:Y:S01]  /*abb0*/  FFMA.FTZ R123, R63, UR47, R122 ;  /* 0x0000002f3f7b7c23 */ /* 0x000fe2000801007a */
[----:B------:R-:W-:Y:S01]  /*abc0*/  FMUL.FTZ R63, R180, R141 ;  /* 0x0000008db43f7220 */ /* 0x000fe20000410000 */
[----:B------:R-:W-:Y:S01]  /*abd0*/  FADD.FTZ R108, R108, R145 ;  /* 0x000000916c6c7221 */ /* 0x000fe20000010000 */
[-C--:B------:R-:W-:Y:S01]  /*abe0*/  FMUL.FTZ R145, R19, R61.reuse ;  /* 0x0000003d13917220 */ /* 0x080fe20000410000 */
[-C--:B------:R-:W-:Y:S01]  /*abf0*/  FMUL.FTZ R143, R180, R61.reuse ;  /* 0x0000003db48f7220 */ /* 0x080fe20000410000 */
[----:B------:R-:W-:Y:S01]  /*ac00*/  FFMA.FTZ R61, R104, R61, R63 ;  /* 0x0000003d683d7223 */ /* 0x000fe2000001003f */
[C---:B------:R-:W-:Y:S01]  /*ac10*/  FMUL.FTZ R63, R146.reuse, R126 ;  /* 0x0000007e923f7220 */ /* 0x040fe20000410000 */
[-C--:B------:R-:W-:Y:S01]  /*ac20*/  FMUL.FTZ R122, R146, R108.reuse ;  /* 0x0000006c927a7220 */ /* 0x080fe20000410000 */
[----:B------:R-:W-:Y:S01]  /*ac30*/  FMUL.FTZ R146, R121, UR29 ;  /* 0x0000001d79927c20 */ /* 0x000fe20008410000 */
[----:B------:R-:W-:Y:S01]  /*ac40*/  FMUL.FTZ R144, R103, UR29 ;  /* 0x0000001d67907c20 */ /* 0x000fe20008410000 */
[C---:B------:R-:W-:Y:S01]  /*ac50*/  FFMA.FTZ R142, R147.reuse, R108, -R63 ;  /* 0x0000006c938e7223 */ /* 0x040fe2000001083f */
[----:B------:R-:W-:Y:S01]  /*ac60*/  FFMA.FTZ R140, R147, R126, R122 ;  /* 0x0000007e938c7223 */ /* 0x000fe2000001007a */
[-C--:B------:R-:W-:Y:S01]  /*ac70*/  FFMA.FTZ R122, R104, R141.reuse, -R143 ;  /* 0x0000008d687a7223 */ /* 0x080fe2000001088f */
[----:B------:R-:W-:Y:S01]  /*ac80*/  FMUL.FTZ R141, R19, R141 ;  /* 0x0000008d138d7220 */ /* 0x000fe20000410000 */
[----:B------:R-:W-:Y:S01]  /*ac90*/  FADD.FTZ R109, R109, R142 ;  /* 0x0000008e6d6d7221 */ /* 0x000fe20000010000 */
[----:B------:R-:W-:Y:S01]  /*aca0*/  FADD.FTZ R140, R127, R140 ;  /* 0x0000008c7f8c7221 */ /* 0x000fe20000010000 */
[C---:B------:R-:W-:Y:S01]  /*acb0*/  FFMA.FTZ R146, R103.reuse, UR47, -R146 ;  /* 0x0000002f67927c23 */ /* 0x040fe20008010892 */
[----:B------:R-:W-:Y:S01]  /*acc0*/  FMUL.FTZ R143, R103, R20 ;  /* 0x00000014678f7220 */ /* 0x000fe20000410000 */
[CC--:B------:R-:W-:Y:S01]  /*acd0*/  FMUL.FTZ R142, R148.reuse, R109.reuse ;  /* 0x0000006d948e7220 */ /* 0x0c0fe20000410000 */
[-C--:B------:R-:W-:Y:S01]  /*ace0*/  FMUL.FTZ R148, R148, R140.reuse ;  /* 0x0000008c94947220 */ /* 0x080fe20000410000 */
[----:B------:R0:W-:Y:S01]  /*acf0*/  STS [R138+0x217c], R141 ;  /* 0x00217c8d8a007388 */ /* 0x0001e20000000800 */
[----:B------:R-:W-:Y:S01]  /*ad00*/  FFMA.FTZ R103, R121, UR47, R144 ;  /* 0x0000002f79677c23 */ /* 0x000fe20008010090 */
[C---:B------:R-:W-:Y:S01]  /*ad10*/  FFMA.FTZ R127, R149.reuse, R140, R142 ;  /* 0x0000008c957f7223 */ /* 0x040fe2000001008e */
[----:B------:R-:W-:Y:S01]  /*ad20*/  FFMA.FTZ R149, R149, R109, -R148 ;  /* 0x0000006d95957223 */ /* 0x000fe20000010894 */
[----:B------:R-:W-:Y:S01]  /*ad30*/  FMUL.FTZ R63, R79, R143 ;  /* 0x0000008f4f3f7220 */ /* 0x000fe20000410000 */
[----:B------:R-:W-:Y:S01]  /*ad40*/  FMUL.FTZ R148, R124, UR29 ;  /* 0x0000001d7c947c20 */ /* 0x000fe20008410000 */
[----:B------:R-:W-:Y:S01]  /*ad50*/  FADD.FTZ R128, R128, R127 ;  /* 0x0000007f80807221 */ /* 0x000fe20000010000 */
[----:B------:R-:W-:Y:S01]  /*ad60*/  FADD.FTZ R110, R110, R149 ;  /* 0x000000956e6e7221 */ /* 0x000fe20000010000 */
[----:B------:R1:W-:Y:S01]  /*ad70*/  STS [R138+0x2178], R145 ;  /* 0x002178918a007388 */ /* 0x0003e20000000800 */
[----:B------:R-:W-:Y:S01]  /*ad80*/  FFMA.FTZ R148, R107, UR47, -R148 ;  /* 0x0000002f6b947c23 */ /* 0x000fe20008010894 */
[----:B0-----:R-:W-:Y:S01]  /*ad90*/  FMUL.FTZ R141, R121, R20 ;  /* 0x00000014798d7220 */ /* 0x001fe20000410000 */
[C---:B------:R-:W-:Y:S01]  /*ada0*/  FMUL.FTZ R121, R79.reuse, R146 ;  /* 0x000000924f797220 */ /* 0x040fe20000410000 */
[----:B------:R-:W-:Y:S01]  /*adb0*/  FMUL.FTZ R127, R150, R128 ;  /* 0x00000080967f7220 */ /* 0x000fe20000410000 */
[----:B------:R-:W-:Y:S01]  /*adc0*/  FMUL.FTZ R174, R174, R105 ;  /* 0x00000069aeae7220 */ /* 0x000fe20000410000 */
[-C--:B------:R-:W-:Y:S01]  /*add0*/  FMUL.FTZ R142, R79, R141.reuse ;  /* 0x0000008d4f8e7220 */ /* 0x080fe20000410000 */
[C---:B------:R-:W-:Y:S01]  /*ade0*/  FFMA.FTZ R63, R220.reuse, R141, R63 ;  /* 0x0000008ddc3f7223 */ /* 0x040fe2000001003f */
[-C--:B------:R-:W-:Y:S01]  /*adf0*/  FFMA.FTZ R146, R151, R110.reuse, -R127 ;  /* 0x0000006e97927223 */ /* 0x080fe2000001087f */
[C---:B------:R-:W-:Y:S01]  /*ae00*/  FMUL.FTZ R127, R107.reuse, UR29 ;  /* 0x0000001d6b7f7c20 */ /* 0x040fe20008410000 */
[----:B------:R-:W-:Y:S01]  /*ae10*/  FFMA.FTZ R79, R220, R143, -R142 ;  /* 0x0000008fdc4f7223 */ /* 0x000fe2000001088e */
[----:B------:R-:W-:Y:S01]  /*ae20*/  FMUL.FTZ R142, R150, R110 ;  /* 0x0000006e968e7220 */ /* 0x000fe20000410000 */
[----:B------:R-:W-:Y:S01]  /*ae30*/  FMUL.FTZ R141, R24, R141 ;  /* 0x0000008d188d7220 */ /* 0x000fe20000410000 */
[----:B------:R-:W-:Y:S01]  /*ae40*/  FMUL.FTZ R150, R107, R21 ;  /* 0x000000156b967220 */ /* 0x000fe20000410000 */
[----:B------:R-:W-:Y:S01]  /*ae50*/  FADD.FTZ R111, R111, R146 ;  /* 0x000000926f6f7221 */ /* 0x000fe20000010000 */
[----:B------:R-:W-:Y:S01]  /*ae60*/  FFMA.FTZ R144, R151, R128, R142 ;  /* 0x0000008097907223 */ /* 0x000fe2000001008e */
[----:B------:R-:W-:Y:S01]  /*ae70*/  FFMA.FTZ R142, R175, R124, R176 ;  /* 0x0000007caf8e7223 */ /* 0x000fe200000100b0 */
[----:B------:R-:W-:Y:S01]  /*ae80*/  FFMA.FTZ R107, R124, UR47, R127 ;  /* 0x0000002f7c6b7c23 */ /* 0x000fe2000801007f */
[----:B------:R-:W-:Y:S01]  /*ae90*/  FMUL.FTZ R143, R24, R143 ;  /* 0x0000008f188f7220 */ /* 0x000fe20000410000 */
[----:B------:R-:W-:Y:S01]  /*aea0*/  FADD.FTZ R129, R129, R144 ;  /* 0x0000009081817221 */ /* 0x000fe20000010000 */
[----:B------:R-:W-:Y:S01]  /*aeb0*/  FMUL.FTZ R144, R124, R21 ;  /* 0x000000157c907220 */ /* 0x000fe20000410000 */
[----:B------:R0:W-:Y:S01]  /*aec0*/  STS [R138+0x2170], R141 ;  /* 0x0021708d8a007388 */ /* 0x0001e20000000800 */
[C---:B------:R-:W-:Y:S01]  /*aed0*/  FMUL.FTZ R127, R77.reuse, R148 ;  /* 0x000000944d7f7220 */ /* 0x040fe20000410000 */
[C---:B------:R-:W-:Y:S01]  /*aee0*/  FMUL.FTZ R124, R152.reuse, R129 ;  /* 0x00000081987c7220 */ /* 0x040fe20000410000 */
[----:B------:R-:W-:Y:S01]  /*aef0*/  FMUL.FTZ R152, R152, R111 ;  /* 0x0000006f98987220 */ /* 0x000fe20000410000 */
[----:B------:R2:W-:Y:S01]  /*af00*/  STS [R138+0x2174], R143 ;  /* 0x0021748f8a007388 */ /* 0x0005e20000000800 */
[----:B-1----:R-:W-:Y:S01]  /*af10*/  FMUL.FTZ R145, R77, R144 ;  /* 0x000000904d917220 */ /* 0x002fe20000410000 */
[----:B------:R-:W-:Y:S01]  /*af20*/  FMUL.FTZ R148, R125, UR29 ;  /* 0x0000001d7d947c20 */ /* 0x000fe20008410000 */
[-C--:B------:R-:W-:Y:S01]  /*af30*/  FMUL.FTZ R147, R25, R150.reuse ;  /* 0x0000009619937220 */ /* 0x080fe20000410000 */
[----:B------:R-:W-:Y:S01]  /*af40*/  FFMA.FTZ R173, R173, R125, R174 ;  /* 0x0000007dadad7223 */ /* 0x000fe200000100ae */
[----:B------:R-:W-:Y:S01]  /*af50*/  FFMA.FTZ R214, -R171, R75, R214 ;  /* 0x0000004babd67223 */ /* 0x000fe200000101d6 */
[C---:B0-----:R-:W-:Y:S01]  /*af60*/  FFMA.FTZ R141, R153.reuse, R111, -R124 ;  /* 0x0000006f998d7223 */ /* 0x041fe2000001087c */
[----:B------:R-:W-:Y:S01]  /*af70*/  FFMA.FTZ R153, R153, R129, R152 ;  /* 0x0000008199997223 */ /* 0x000fe20000010098 */
[----:B------:R-:W-:Y:S01]  /*af80*/  FFMA.FTZ R124, R218, R150, -R145 ;  /* 0x00000096da7c7223 */ /* 0x000fe20000010891 */
[----:B------:R-:W-:Y:S01]  /*af90*/  FMUL.FTZ R145, R105, R22 ;  /* 0x0000001669917220 */ /* 0x000fe20000410000 */
[----:B--2---:R-:W-:Y:S01]  /*afa0*/  FMUL.FTZ R143, R77, R150 ;  /* 0x000000964d8f7220 */ /* 0x004fe20000410000 */
[----:B------:R-:W-:Y:S01]  /*afb0*/  FADD.FTZ R112, R112, R141 ;  /* 0x0000008d70707221 */ /* 0x000fe20000010000 */
[----:B------:R-:W-:Y:S01]  /*afc0*/  FADD.FTZ R130, R130, R153 ;  /* 0x0000009982827221 */ /* 0x000fe20000010000 */
[----:B------:R0:W-:Y:S01]  /*afd0*/  STS [R138+0x216c], R147 ;  /* 0x00216c938a007388 */ /* 0x0001e20000000800 */
[-C--:B------:R-:W-:Y:S01]  /*afe0*/  FFMA.FTZ R77, R218, R144.reuse, R143 ;  /* 0x00000090da4d7223 */ /* 0x080fe2000001008f */
[----:B------:R-:W-:Y:S01]  /*aff0*/  FMUL.FTZ R143, R25, R144 ;  /* 0x00000090198f7220 */ /* 0x000fe20000410000 */
[C---:B------:R-:W-:Y:S01]  /*b000*/  FMUL.FTZ R144, R154.reuse, R112 ;  /* 0x000000709a907220 */ /* 0x040fe20000410000 */
[-C--:B------:R-:W-:Y:S01]  /*b010*/  FMUL.FTZ R141, R154, R130.reuse ;  /* 0x000000829a8d7220 */ /* 0x080fe20000410000 */
[----:B------:R-:W-:Y:S01]  /*b020*/  FMUL.FTZ R151, R26, R145 ;  /* 0x000000911a977220 */ /* 0x000fe20000410000 */
[----:B------:R-:W-:Y:S01]  /*b030*/  FFMA.FTZ R75, R172, -R75, R213 ;  /* 0x8000004bac4b7223 */ /* 0x000fe200000100d5 */
[C---:B------:R-:W-:Y:S01]  /*b040*/  FFMA.FTZ R144, R155.reuse, R130, R144 ;  /* 0x000000829b907223 */ /* 0x040fe20000010090 */
[----:B------:R-:W-:Y:S01]  /*b050*/  FFMA.FTZ R146, R155, R112, -R141 ;  /* 0x000000709b927223 */ /* 0x000fe2000001088d */
[----:B------:R-:W-:Y:S01]  /*b060*/  FFMA.FTZ R141, R105, UR47, -R148 ;  /* 0x0000002f698d7c23 */ /* 0x000fe20008010894 */
[----:B------:R1:W-:Y:S01]  /*b070*/  STS [R138+0x2168], R143 ;  /* 0x0021688f8a007388 */ /* 0x0003e20000000800 */
[----:B------:R-:W-:Y:S01]  /*b080*/  FADD.FTZ R131, R131, R144 ;  /* 0x0000009083837221 */ /* 0x000fe20000010000 */
[----:B------:R-:W-:Y:S01]  /*b090*/  FMUL.FTZ R144, R105, UR29 ;  /* 0x0000001d69907c20 */ /* 0x000fe20008410000 */
[----:B------:R-:W-:Y:S01]  /*b0a0*/  FADD.FTZ R113, R113, R146 ;  /* 0x0000009271717221 */ /* 0x000fe20000010000 */
[----:B0-----:R-:W-:Y:S01]  /*b0b0*/  FMUL.FTZ R147, R76, R145 ;  /* 0x000000914c937220 */ /* 0x001fe20000410000 */
[----:B------:R-:W-:Y:S01]  /*b0c0*/  FMUL.FTZ R172, R172, R108 ;  /* 0x0000006cacac7220 */ /* 0x000fe20000410000 */
[C---:B------:R-:W-:Y:S01]  /*b0d0*/  FFMA.FTZ R105, R125.reuse, UR47, R144 ;  /* 0x0000002f7d697c23 */ /* 0x040fe20008010090 */
[C---:B------:R-:W-:Y:S01]  /*b0e0*/  FMUL.FTZ R144, R156.reuse, R131 ;  /* 0x000000839c907220 */ /* 0x040fe20000410000 */
[----:B------:R-:W-:Y:S01]  /*b0f0*/  FMUL.FTZ R156, R156, R113 ;  /* 0x000000719c9c7220 */ /* 0x000fe20000410000 */
[----:B------:R0:W-:Y:S01]  /*b100*/  STS [R138+0x2164], R151 ;  /* 0x002164978a007388 */ /* 0x0001e20000000800 */
[----:B-1----:R-:W-:Y:S01]  /*b110*/  FMUL.FTZ R143, R125, R22 ;  /* 0x000000167d8f7220 */ /* 0x002fe20000410000 */
[C---:B------:R-:W-:Y:S01]  /*b120*/  FMUL.FTZ R125, R76.reuse, R141 ;  /* 0x0000008d4c7d7220 */ /* 0x040fe20000410000 */
[C---:B------:R-:W-:Y:S01]  /*b130*/  FFMA.FTZ R141, R157.reuse, R113, -R144 ;  /* 0x000000719d8d7223 */ /* 0x040fe20000010890 */
[----:B------:R-:W-:Y:S01]  /*b140*/  FFMA.FTZ R157, R157, R131, R156 ;  /* 0x000000839d9d7223 */ /* 0x000fe2000001009c */
[-C--:B------:R-:W-:Y:S01]  /*b150*/  FMUL.FTZ R149, R76, R143.reuse ;  /* 0x0000008f4c957220 */ /* 0x080fe20000410000 */
[-C--:B------:R-:W-:Y:S01]  /*b160*/  FFMA.FTZ R76, R216, R143.reuse, R147 ;  /* 0x0000008fd84c7223 */ /* 0x080fe20000010093 */
[----:B------:R-:W-:Y:S01]  /*b170*/  FADD.FTZ R114, R114, R141 ;  /* 0x0000008d72727221 */ /* 0x000fe20000010000 */
[----:B------:R-:W-:Y:S01]  /*b180*/  FADD.FTZ R132, R132, R157 ;  /* 0x0000009d84847221 */ /* 0x000fe20000010000 */
[----:B------:R-:W-:Y:S01]  /*b190*/  FMUL.FTZ R147, R26, R143 ;  /* 0x0000008f1a937220 */ /* 0x000fe20000410000 */
[----:B------:R-:W-:Y:S01]  /*b1a0*/  FFMA.FTZ R141, R216, R145, -R149 ;  /* 0x00000091d88d7223 */ /* 0x000fe20000010895 */
[C---:B------:R-:W-:Y:S01]  /*b1b0*/  FMUL.FTZ R144, R158.reuse, R114 ;  /* 0x000000729e907220 */ /* 0x040fe20000410000 */
[-C--:B------:R-:W-:Y:S01]  /*b1c0*/  FMUL.FTZ R143, R158, R132.reuse ;  /* 0x000000849e8f7220 */ /* 0x080fe20000410000 */
[----:B------:R-:W-:Y:S01]  /*b1d0*/  FMUL.FTZ R145, R126, UR29 ;  /* 0x0000001d7e917c20 */ /* 0x000fe20008410000 */
[----:B------:R1:W-:Y:S01]  /*b1e0*/  STS [R138+0x2160], R147 ;  /* 0x002160938a007388 */ /* 0x0003e20000000800 */
[C---:B------:R-:W-:Y:S01]  /*b1f0*/  FFMA.FTZ R144, R159.reuse, R132, R144 ;  /* 0x000000849f907223 */ /* 0x040fe20000010090 */
[----:B------:R-:W-:Y:S01]  /*b200*/  FFMA.FTZ R146, R159, R114, -R143 ;  /* 0x000000729f927223 */ /* 0x000fe2000001088f */
[C---:B------:R-:W-:Y:S01]  /*b210*/  FMUL.FTZ R143, R108.reuse, UR29 ;  /* 0x0000001d6c8f7c20 */ /* 0x040fe20008410000 */
[C---:B------:R-:W-:Y:S01]  /*b220*/  FMUL.FTZ R149, R108.reuse, R23 ;  /* 0x000000176c957220 */ /* 0x040fe20000410000 */
[----:B------:R-:W-:Y:S01]  /*b230*/  FADD.FTZ R133, R133, R144 ;  /* 0x0000009085857221 */ /* 0x000fe20000010000 */
[----:B------:R-:W-:Y:S01]  /*b240*/  FADD.FTZ R115, R115, R146 ;  /* 0x0000009273737221 */ /* 0x000fe20000010000 */
[----:B------:R-:W-:Y:S01]  /*b250*/  FFMA.FTZ R144, R108, UR47, -R145 ;  /* 0x0000002f6c907c23 */ /* 0x000fe20008010891 */
[----:B0-----:R-:W-:Y:S01]  /*b260*/  FMUL.FTZ R151, R75, R149 ;  /* 0x000000954b977220 */ /* 0x001fe20000410000 */
[----:B------:R-:W-:Y:S01]  /*b270*/  FFMA.FTZ R171, R171, R126, R172 ;  /* 0x0000007eabab7223 */ /* 0x000fe200000100ac */
[----:B-1----:R-:W-:Y:S01]  /*b280*/  FMUL.FTZ R147, R126, R23 ;  /* 0x000000177e937220 */ /* 0x002fe20000410000 */
[C---:B------:R-:W-:Y:S01]  /*b290*/  FMUL.FTZ R108, R160.reuse, R115 ;  /* 0x00000073a06c7220 */ /* 0x040fe20000410000 */
[C---:B------:R-:W-:Y:S01]  /*b2a0*/  FMUL.FTZ R145, R75.reuse, R144 ;  /* 0x000000904b917220 */ /* 0x040fe20000410000 */
[----:B------:R-:W-:Y:S01]  /*b2b0*/  FMUL.FTZ R160, R160, R133 ;  /* 0x00000085a0a07220 */ /* 0x000fe20000410000 */
[----:B------:R-:W-:Y:S01]  /*b2c0*/  FMUL.FTZ R153, R75, R147 ;  /* 0x000000934b997220 */ /* 0x000fe20000410000 */
[C---:B------:R-:W-:Y:S01]  /*b2d0*/  FFMA.FTZ R75, R161.reuse, R133, R108 ;  /* 0x00000085a14b7223 */ /* 0x040fe2000001006c */
[----:B------:R-:W-:Y:S01]  /*b2e0*/  FFMA.FTZ R143, R126, UR47, R143 ;  /* 0x0000002f7e8f7c23 */ /* 0x000fe2000801008f */
[----:B------:R-:W-:Y:S01]  /*b2f0*/  FFMA.FTZ R161, R161, R115, -R160 ;  /* 0x00000073a1a17223 */ /* 0x000fe200000108a0 */
[----:B------:R-:W-:Y:S01]  /*b300*/  FFMA.FTZ R126, R214, R147, R151 ;  /* 0x00000093d67e7223 */ /* 0x000fe20000010097 */
[----:B------:R-:W-:Y:S01]  /*b310*/  FADD.FTZ R134, R134, R75 ;  /* 0x0000004b86867221 */ /* 0x000fe20000010000 */
[----:B------:R-:W-:Y:S01]  /*b320*/  FFMA.FTZ R144, R214, R149, -R153 ;  /* 0x00000095d6907223 */ /* 0x000fe20000010899 */
[----:B------:R-:W-:Y:S01]  /*b330*/  FADD.FTZ R116, R116, R161 ;  /* 0x000000a174747221 */ /* 0x000fe20000010000 */
[----:B------:R-:W-:Y:S01]  /*b340*/  FMUL.FTZ R147, R28, R147 ;  /* 0x000000931c937220 */ /* 0x000fe20000410000 */
[----:B------:R-:W-:Y:S01]  /*b350*/  FMUL.FTZ R75, R162, R134 ;  /* 0x00000086a24b7220 */ /* 0x000fe20000410000 */
[----:B------:R-:W-:Y:S01]  /*b360*/  FMUL.FTZ R149, R28, R149 ;  /* 0x000000951c957220 */ /* 0x000fe20000410000 */
[-C--:B------:R-:W-:Y:S01]  /*b370*/  FMUL.FTZ R146, R162, R116.reuse ;  /* 0x00000074a2927220 */ /* 0x080fe20000410000 */
[----:B------:R-:W-:Y:S01]  /*b380*/  FMUL.FTZ R108, R170, R109 ;  /* 0x0000006daa6c7220 */ /* 0x000fe20000410000 */
[----:B------:R-:W-:Y:S01]  /*b390*/  FFMA.FTZ R148, R163, R116, -R75 ;  /* 0x00000074a3947223 */ /* 0x000fe2000001084b */
[----:B------:R-:W-:Y:S01]  /*b3a0*/  FMUL.FTZ R150, R140, UR29 ;  /* 0x0000001d8c967c20 */ /* 0x000fe20008410000 */
[----:B------:R-:W-:Y:S01]  /*b3b0*/  FMUL.FTZ R75, R109, UR29 ;  /* 0x0000001d6d4b7c20 */ /* 0x000fe20008410000 */
[----:B------:R-:W-:Y:S01]  /*b3c0*/  FFMA.FTZ R146, R163, R134, R146 ;  /* 0x00000086a3927223 */ /* 0x000fe20000010092 */
[----:B------:R-:W-:Y:S01]  /*b3d0*/  FADD.FTZ R117, R117, R148 ;  /* 0x0000009475757221 */ /* 0x000fe20000010000 */
[----:B------:R0:W-:Y:S01]  /*b3e0*/  STS [R138+0x2158], R147 ;  /* 0x002158938a007388 */ /* 0x0001e20000000800 */
[----:B------:R-:W-:Y:S01]  /*b3f0*/  FFMA.FTZ R60, R170, -R60, R211 ;  /* 0x8000003caa3c7223 */ /* 0x000fe200000100d3 */
[----:B------:R-:W-:Y:S01]  /*b400*/  FFMA.FTZ R108, R169, R140, R108 ;  /* 0x0000008ca96c7223 */ /* 0x000fe2000001006c */
[----:B------:R-:W-:Y:S01]  /*b410*/  FFMA.FTZ R75, R140, UR47, R75 ;  /* 0x0000002f8c4b7c23 */ /* 0x000fe2000801004b */
[----:B------:R1:W-:Y:S01]  /*b420*/  STS [R138+0x215c], R149 ;  /* 0x00215c958a007388 */ /* 0x0003e20000000800 */
[----:B------:R-:W-:Y:S01]  /*b430*/  FADD.FTZ R135, R135, R146 ;  /* 0x0000009287877221 */ /* 0x000fe20000010000 */
[----:B------:R-:W-:Y:S01]  /*b440*/  FMUL.FTZ R151, R109, R27 ;  /* 0x0000001b6d977220 */ /* 0x000fe20000410000 */
[-C--:B------:R-:W-:Y:S01]  /*b450*/  FFMA.FTZ R208, -R86, R74.reuse, R208 ;  /* 0x0000004a56d07223 */ /* 0x080fe200000101d0 */
[----:B------:R-:W-:Y:S01]  /*b460*/  FFMA.FTZ R73, R85, -R74, R207 ;  /* 0x8000004a55497223 */ /* 0x000fe200000100cf */
[----:B------:R-:W-:Y:S01]  /*b470*/  FMUL.FTZ R74, R30, R31 ;  /* 0x0000001f1e4a7220 */ /* 0x000fe20000410000 */
[----:B0-----:R-:W-:Y:S01]  /*b480*/  FFMA.FTZ R147, R109, UR47, -R150 ;  /* 0x0000002f6d937c23 */ /* 0x001fe20008010896 */
[-C--:B------:R-:W-:Y:S01]  /*b490*/  FMUL.FTZ R153, R60, R151.reuse ;  /* 0x000000973c997220 */ /* 0x080fe20000410000 */
[----:B------:R-:W-:Y:S01]  /*b4a0*/  FMUL.FTZ R157, R29, R151 ;  /* 0x000000971d9d7220 */ /* 0x000fe20000410000 */
[-C--:B------:R-:W-:Y:S01]  /*b4b0*/  FFMA.FTZ R210, -R84, R74.reuse, R210 ;  /* 0x0000004a54d27223 */ /* 0x080fe200000101d2 */
[----:B-1----:R-:W-:Y:S01]  /*b4c0*/  FMUL.FTZ R149, R140, R27 ;  /* 0x0000001b8c957220 */ /* 0x002fe20000410000 */
[----:B------:R-:W-:Y:S01]  /*b4d0*/  FMUL.FTZ R140, R164, R117 ;  /* 0x00000075a48c7220 */ /* 0x000fe20000410000 */
[----:B------:R-:W-:Y:S01]  /*b4e0*/  FMUL.FTZ R109, R60, R147 ;  /* 0x000000933c6d7220 */ /* 0x000fe20000410000 */
[----:B------:R-:W-:Y:S01]  /*b4f0*/  FMUL.FTZ R164, R164, R135 ;  /* 0x00000087a4a47220 */ /* 0x000fe20000410000 */
[----:B------:R-:W-:Y:S01]  /*b500*/  FMUL.FTZ R146, R60, R149 ;  /* 0x000000953c927220 */ /* 0x000fe20000410000 */
[C---:B------:R-:W-:Y:S01]  /*b510*/  FFMA.FTZ R147, R165.reuse, R135, R140 ;  /* 0x00000087a5937223 */ /* 0x040fe2000001008c */
[----:B------:R-:W-:Y:S01]  /*b520*/  FFMA.FTZ R60, R212, R149, R153 ;  /* 0x00000095d43c7223 */ /* 0x000fe20000010099 */
[----:B------:R-:W-:Y:S01]  /*b530*/  FFMA.FTZ R165, R165, R117, -R164 ;  /* 0x00000075a5a57223 */ /* 0x000fe200000108a4 */
[----:B------:R-:W-:Y:S01]  /*b540*/  FMUL.FTZ R149, R29, R149 ;  /* 0x000000951d957220 */ /* 0x000fe20000410000 */
[----:B------:R-:W-:Y:S01]  /*b550*/  FADD.FTZ R136, R136, R147 ;  /* 0x0000009388887221 */ /* 0x000fe20000010000 */
[----:B------:R-:W-:Y:S01]  /*b560*/  FFMA.FTZ R146, R212, R151, -R146 ;  /* 0x00000097d4927223 */ /* 0x000fe20000010892 */
[----:B------:R-:W-:Y:S01]  /*b570*/  FADD.FTZ R118, R118, R165 ;  /* 0x000000a576767221 */ /* 0x000fe20000010000 */
[----:B------:R-:W-:Y:S01]  /*b580*/  FFMA.FTZ R74, R83, -R74, R209 ;  /* 0x8000004a534a7223 */ /* 0x000fe200000100d1 */
[----:B------:R-:W-:Y:S01]  /*b590*/  FMUL.FTZ R140, R166, R136 ;  /* 0x00000088a68c7220 */ /* 0x000fe20000410000 */
[----:B------:R0:W-:Y:S01]  /*b5a0*/  STS [R138+0x2150], R149 ;  /* 0x002150958a007388 */ /* 0x0001e20000000800 */
[-C--:B------:R-:W-:Y:S01]  /*b5b0*/  FMUL.FTZ R153, R110, R31.reuse ;  /* 0x0000001f6e997220 */ /* 0x080fe20000410000 */
[----:B------:R-:W-:Y:S01]  /*b5c0*/  FMUL.FTZ R151, R128, R31 ;  /* 0x0000001f80977220 */ /* 0x000fe20000410000 */
[-C--:B------:R-:W-:Y:S01]  /*b5d0*/  FFMA.FTZ R150, R167, R118.reuse, -R140 ;  /* 0x00000076a7967223 */ /* 0x080fe2000001088c */
[----:B------:R1:W-:Y:S01]  /*b5e0*/  STS [R138+0x2154], R157 ;  /* 0x0021549d8a007388 */ /* 0x0003e20000000800 */
[C---:B------:R-:W-:Y:S01]  /*b5f0*/  FMUL.FTZ R147, R74.reuse, R153 ;  /* 0x000000994a937220 */ /* 0x040fe20000410000 */
[-C--:B------:R-:W-:Y:S01]  /*b600*/  FMUL.FTZ R155, R74, R151.reuse ;  /* 0x000000974a9b7220 */ /* 0x080fe20000410000 */
[----:B------:R-:W-:Y:S01]  /*b610*/  FADD.FTZ R119, R119, R150 ;  /* 0x0000009677777221 */ /* 0x000fe20000010000 */
[-C--:B------:R-:W-:Y:S01]  /*b620*/  FMUL.FTZ R159, R30, R151.reuse ;  /* 0x000000971e9f7220 */ /* 0x080fe20000410000 */
[----:B------:R-:W-:Y:S01]  /*b630*/  FFMA.FTZ R147, R210, R151, R147 ;  /* 0x00000097d2937223 */ /* 0x000fe20000010093 */
[----:B0-----:R-:W-:Y:S01]  /*b640*/  FMUL.FTZ R149, R166, R118 ;  /* 0x00000076a6957220 */ /* 0x001fe20000410000 */
[-C--:B------:R-:W-:Y:S01]  /*b650*/  FMUL.FTZ R161, R30, R153.reuse ;  /* 0x000000991ea17220 */ /* 0x080fe20000410000 */
[----:B------:R-:W-:Y:S01]  /*b660*/  FFMA.FTZ R148, R210, R153, -R155 ;  /* 0x00000099d2947223 */ /* 0x000fe2000001089b */
[-C--:B------:R-:W-:Y:S01]  /*b670*/  FMUL.FTZ R153, R118, R55.reuse ;  /* 0x0000003776997220 */ /* 0x080fe20000410000 */
[----:B------:R-:W-:Y:S01]  /*b680*/  FFMA.FTZ R140, R167, R136, R149 ;  /* 0x00000088a78c7223 */ /* 0x000fe20000010095 */
[-C--:B------:R-:W-:Y:S01]  /*b690*/  FMUL.FTZ R149, R119, R56.reuse ;  /* 0x0000003877957220 */ /* 0x080fe20000410000 */
[----:B------:R-:W-:Y:S01]  /*b6a0*/  FMUL.FTZ R155, R136, R55 ;  /* 0x00000037889b7220 */ /* 0x000fe20000410000 */
[----:B------:R-:W-:Y:S01]  /*b6b0*/  FMUL.FTZ R150, R194, R153 ;  /* 0x00000099c2967220 */ /* 0x000fe20000410000 */
[----:B------:R-:W-:Y:S01]  /*b6c0*/  FADD.FTZ R137, R137, R140 ;  /* 0x0000008c89897221 */ /* 0x000fe20000010000 */
[----:B-1----:R-:W-:Y:S01]  /*b6d0*/  FMUL.FTZ R157, R66, R149 ;  /* 0x00000095429d7220 */ /* 0x002fe20000410000 */
[-C--:B------:R-:W-:Y:S01]  /*b6e0*/  FMUL.FTZ R152, R194, R155.reuse ;  /* 0x0000009bc2987220 */ /* 0x080fe20000410000 */
[----:B------:R-:W-:Y:S01]  /*b6f0*/  FFMA.FTZ R150, R193, R155, R150 ;  /* 0x0000009bc1967223 */ /* 0x000fe20000010096 */
[----:B------:R-:W-:Y:S01]  /*b700*/  FMUL.FTZ R151, R137, R56 ;  /* 0x0000003889977220 */ /* 0x000fe20000410000 */
[----:B------:R-:W-:Y:S01]  /*b710*/  FMUL.FTZ R165, R111, R36 ;  /* 0x000000246fa57220 */ /* 0x000fe20000410000 */
[----:B------:R0:W-:Y:S01]  /*b720*/  STS [R138+0x2148], R159 ;  /* 0x0021489f8a007388 */ /* 0x0001e20000000800 */
[-C--:B------:R-:W-:Y:S01]  /*b730*/  FFMA.FTZ R69, R93, -R70.reuse, R199 ;  /* 0x800000465d457223 */ /* 0x080fe200000100c7 */
[-C--:B------:R-:W-:Y:S01]  /*b740*/  FMUL.FTZ R140, R66, R151.reuse ;  /* 0x00000097428c7220 */ /* 0x080fe20000410000 */
[----:B------:R-:W-:Y:S01]  /*b750*/  FFMA.FTZ R157, R192, R151, R157 ;  /* 0x00000097c09d7223 */ /* 0x000fe2000001009d */
[----:B------:R1:W-:Y:S01]  /*b760*/  STS [R138+0x214c], R161 ;  /* 0x00214ca18a007388 */ /* 0x0003e20000000800 */
[----:B------:R-:W-:Y:S01]  /*b770*/  FFMA.FTZ R200, -R94, R70, R200 ;  /* 0x000000465ec87223 */ /* 0x000fe200000101c8 */
[----:B------:R-:W-:Y:S01]  /*b780*/  FFMA.FTZ R140, R192, R149, -R140 ;  /* 0x00000095c08c7223 */ /* 0x000fe2000001088c */
[----:B------:R-:W-:Y:S01]  /*b790*/  FADD.FTZ R157, RZ, R157 ;  /* 0x0000009dff9d7221 */ /* 0x000fe20000010000 */
[----:B------:R-:W-:Y:S01]  /*b7a0*/  FMUL.FTZ R169, R32, R165 ;  /* 0x000000a520a97220 */ /* 0x000fe20000410000 */
[----:B------:R-:W-:Y:S01]  /*b7b0*/  FMUL.FTZ R70, R35, R51 ;  /* 0x0000003323467220 */ /* 0x000fe20000410000 */
[----:B0-----:R-:W-:Y:S01]  /*b7c0*/  FFMA.FTZ R159, R193, R153, -R152 ;  /* 0x00000099c19f7223 */ /* 0x001fe20000010898 */
[----:B------:R-:W-:Y:S01]  /*b7d0*/  FADD.FTZ R140, RZ, R140 ;  /* 0x0000008cff8c7221 */ /* 0x000fe20000010000 */
[----:B------:R-:W-:Y:S01]  /*b7e0*/  FADD.FTZ R158, R157, R150 ;  /* 0x000000969d9e7221 */ /* 0x000fe20000010000 */
[----:B------:R-:W-:Y:S01]  /*b7f0*/  FMUL.FTZ R157, R73, R165 ;  /* 0x000000a5499d7220 */ /* 0x000fe20000410000 */
[----:B-1----:R-:W-:Y:S01]  /*b800*/  FMUL.FTZ R161, R129, R36 ;  /* 0x0000002481a17220 */ /* 0x002fe20000410000 */
[-C--:B------:R-:W-:Y:S01]  /*b810*/  FMUL.FTZ R150, R117, R54.reuse ;  /* 0x0000003675967220 */ /* 0x080fe20000410000 */
[----:B------:R-:W-:Y:S01]  /*b820*/  FADD.FTZ R140, R140, R159 ;  /* 0x0000009f8c8c7221 */ /* 0x000fe20000010000 */
[----:B------:R-:W-:Y:S01]  /*b830*/  FMUL.FTZ R152, R135, R54 ;  /* 0x0000003687987220 */ /* 0x000fe20000410000 */
[-C--:B------:R-:W-:Y:S01]  /*b840*/  FMUL.FTZ R159, R73, R161.reuse ;  /* 0x000000a1499f7220 */ /* 0x080fe20000410000 */
[-C--:B------:R-:W-:Y:S01]  /*b850*/  FFMA.FTZ R156, R208, R161.reuse, R157 ;  /* 0x000000a1d09c7223 */ /* 0x080fe2000001009d */
[----:B------:R-:W-:Y:S01]  /*b860*/  FMUL.FTZ R167, R32, R161 ;  /* 0x000000a120a77220 */ /* 0x000fe20000410000 */
[C---:B------:R-:W-:Y:S01]  /*b870*/  FMUL.FTZ R161, R67.reuse, R150 ;  /* 0x0000009643a17220 */ /* 0x040fe20000410000 */
[----:B------:R-:W-:Y:S01]  /*b880*/  FMUL.FTZ R157, R116, R53 ;  /* 0x00000035749d7220 */ /* 0x000fe20000410000 */
[----:B------:R-:W-:Y:S01]  /*b890*/  FFMA.FTZ R154, R208, R165, -R159 ;  /* 0x000000a5d09a7223 */ /* 0x000fe2000001089f */
[----:B------:R-:W-:Y:S01]  /*b8a0*/  FMUL.FTZ R159, R134, R53 ;  /* 0x00000035869f7220 */ /* 0x000fe20000410000 */
[-C--:B------:R-:W-:Y:S01]  /*b8b0*/  FFMA.FTZ R161, R196, R152.reuse, R161 ;  /* 0x00000098c4a17223 */ /* 0x080fe200000100a1 */
[C---:B------:R-:W-:Y:S01]  /*b8c0*/  FMUL.FTZ R160, R68.reuse, R157 ;  /* 0x0000009d44a07220 */ /* 0x040fe20000410000 */
[----:B------:R-:W-:Y:S01]  /*b8d0*/  FMUL.FTZ R163, R67, R152 ;  /* 0x0000009843a37220 */ /* 0x000fe20000410000 */
[-C--:B------:R-:W-:Y:S01]  /*b8e0*/  FMUL.FTZ R164, R68, R159.reuse ;  /* 0x0000009f44a47220 */ /* 0x080fe20000410000 */
[----:B------:R-:W-:Y:S01]  /*b8f0*/  FADD.FTZ R158, R158, R161 ;  /* 0x000000a19e9e7221 */ /* 0x000fe20000010000 */
[----:B------:R-:W-:Y:S01]  /*b900*/  FFMA.FTZ R161, R197, R159, R160 ;  /* 0x0000009fc5a17223 */ /* 0x000fe200000100a0 */
[----:B------:R-:W-:Y:S01]  /*b910*/  FFMA.FTZ R163, R196, R150, -R163 ;  /* 0x00000096c4a37223 */ /* 0x000fe200000108a3 */
[----:B------:R-:W-:Y:S01]  /*b920*/  FFMA.FTZ R201, -R92, R70, R201 ;  /* 0x000000465cc97223 */ /* 0x000fe200000101c9 */
[----:B------:R0:W-:Y:S01]  /*b930*/  STS [R138+0x2140], R167 ;  /* 0x002140a78a007388 */ /* 0x0001e20000000800 */
[----:B------:R-:W-:Y:S01]  /*b940*/  FADD.FTZ R161, R158, R161 ;  /* 0x000000a19ea17221 */ /* 0x000fe20000010000 */
[-C--:B------:R-:W-:Y:S01]  /*b950*/  FMUL.FTZ R158, R115, R52.reuse ;  /* 0x00000034739e7220 */ /* 0x080fe20000410000 */
[----:B------:R-:W-:Y:S01]  /*b960*/  FADD.FTZ R163, R140, R163 ;  /* 0x000000a38ca37221 */ /* 0x000fe20000010000 */
[----:B------:R-:W-:Y:S01]  /*b970*/  FMUL.FTZ R140, R133, R52 ;  /* 0x00000034858c7220 */ /* 0x000fe20000410000 */
[----:B------:R-:W-:Y:S01]  /*b980*/  FFMA.FTZ R164, R197, R157, -R164 ;  /* 0x0000009dc5a47223 */ /* 0x000fe200000108a4 */
[----:B------:R-:W-:Y:S01]  /*b990*/  FMUL.FTZ R165, R69, R158 ;  /* 0x0000009e45a57220 */ /* 0x000fe20000410000 */
[----:B------:R-:W-:Y:S01]  /*b9a0*/  FFMA.FTZ R70, R91, -R70, R202 ;  /* 0x800000465b467223 */ /* 0x000fe200000100ca */
[-C--:B------:R-:W-:Y:S01]  /*b9b0*/  FMUL.FTZ R162, R132, R51.reuse ;  /* 0x0000003384a27220 */ /* 0x080fe20000410000 */
[----:B------:R-:W-:Y:S01]  /*b9c0*/  FMUL.FTZ R160, R114, R51 ;  /* 0x0000003372a07220 */ /* 0x000fe20000410000 */
[-C--:B------:R-:W-:Y:S01]  /*b9d0*/  FFMA.FTZ R166, R200, R140.reuse, R165 ;  /* 0x0000008cc8a67223 */ /* 0x080fe200000100a5 */
[----:B0-----:R-:W-:Y:S01]  /*b9e0*/  FMUL.FTZ R167, R69, R140 ;  /* 0x0000008c45a77220 */ /* 0x001fe20000410000 */
[-C--:B------:R-:W-:Y:S01]  /*b9f0*/  FFMA.FTZ R204, -R90, R72.reuse, R204 ;  /* 0x000000485acc7223 */ /* 0x080fe200000101cc */
[----:B------:R-:W-:Y:S01]  /*ba00*/  FFMA.FTZ R71, R89, -R72, R203 ;  /* 0x8000004859477223 */ /* 0x000fe200000100cb */
[----:B------:R-:W-:Y:S01]  /*ba10*/  FADD.FTZ R163, R163, R164 ;  /* 0x000000a4a3a37221 */ /* 0x000fe20000010000 */
[----:B------:R-:W-:Y:S01]  /*ba20*/  FADD.FTZ R161, R161, R166 ;  /* 0x000000a6a1a17221 */ /* 0x000fe20000010000 */
[-C--:B------:R-:W-:Y:S01]  /*ba30*/  FMUL.FTZ R72, R33, R41.reuse ;  /* 0x0000002921487220 */ /* 0x080fe20000410000 */
[----:B------:R-:W-:Y:S01]  /*ba40*/  FFMA.FTZ R164, R200, R158, -R167 ;  /* 0x0000009ec8a47223 */ /* 0x000fe200000108a7 */
[C---:B------:R-:W-:Y:S01]  /*ba50*/  FMUL.FTZ R166, R70.reuse, R162 ;  /* 0x000000a246a67220 */ /* 0x040fe20000410000 */
[----:B------:R-:W-:Y:S01]  /*ba60*/  FMUL.FTZ R168, R70, R160 ;  /* 0x000000a046a87220 */ /* 0x000fe20000410000 */
[----:B------:R-:W-:Y:S01]  /*ba70*/  FMUL.FTZ R167, R113, R46 ;  /* 0x0000002e71a77220 */ /* 0x000fe20000410000 */
[----:B------:R-:W-:Y:S01]  /*ba80*/  FFMA.FTZ R205, -R88, R72, R205 ;  /* 0x0000004858cd7223 */ /* 0x000fe200000101cd */
[----:B------:R0:W-:Y:S01]  /*ba90*/  STS [R138+0x2144], R169 ;  /* 0x002144a98a007388 */ /* 0x0001e20000000800 */
[----:B------:R-:W-:Y:S01]  /*baa0*/  FADD.FTZ R163, R163, R164 ;  /* 0x000000a4a3a37221 */ /* 0x000fe20000010000 */
[----:B------:R-:W-:Y:S01]  /*bab0*/  FFMA.FTZ R166, R201, R160, -R166 ;  /* 0x000000a0c9a67223 */ /* 0x000fe200000108a6 */
[----:B------:R-:W-:Y:S01]  /*bac0*/  FFMA.FTZ R72, R87, -R72, R206 ;  /* 0x8000004857487223 */ /* 0x000fe200000100ce */
[----:B------:R-:W-:Y:S01]  /*bad0*/  FFMA.FTZ R168, R201, R162, R168 ;  /* 0x000000a2c9a87223 */ /* 0x000fe200000100a8 */
[-C--:B------:R-:W-:Y:S01]  /*bae0*/  FMUL.FTZ R170, R112, R41.reuse ;  /* 0x0000002970aa7220 */ /* 0x080fe20000410000 */
[----:B------:R-:W-:Y:S01]  /*baf0*/  FMUL.FTZ R165, R131, R46 ;  /* 0x0000002e83a57220 */ /* 0x000fe20000410000 */
[----:B------:R-:W-:Y:S01]  /*bb00*/  FADD.FTZ R163, R163, R166 ;  /* 0x000000a6a3a37221 */ /* 0x000fe20000010000 */
[----:B------:R-:W-:Y:S01]  /*bb10*/  FMUL.FTZ R164, R130, R41 ;  /* 0x0000002982a47220 */ /* 0x000fe20000410000 */
[----:B------:R-:W-:Y:S01]  /*bb20*/  FADD.FTZ R168, R161, R168 ;  /* 0x000000a8a1a87221 */ /* 0x000fe20000010000 */
[----:B0-----:R-:W-:Y:S01]  /*bb30*/  FMUL.FTZ R169, R71, R167 ;  /* 0x000000a747a97220 */ /* 0x001fe20000410000 */
[----:B------:R-:W-:Y:S01]  /*bb40*/  FMUL.FTZ R166, R72, R170 ;  /* 0x000000aa48a67220 */ /* 0x000fe20000410000 */
[-C--:B------:R-:W-:Y:S01]  /*bb50*/  FMUL.FTZ R175, R34, R165.reuse ;  /* 0x000000a522af7220 */ /* 0x080fe20000410000 */
[----:B------:R-:W-:Y:S01]  /*bb60*/  FFMA.FTZ R198, R15, -R198, R195 ;  /* 0x800000c60fc67223 */ /* 0x000fe200000100c3 */
[-C--:B------:R-:W-:Y:S01]  /*bb70*/  FFMA.FTZ R169, R204, R165.reuse, R169 ;  /* 0x000000a5cca97223 */ /* 0x080fe200000100a9 */
[-C--:B------:R-:W-:Y:S01]  /*bb80*/  FFMA.FTZ R189, R205, R164.reuse, R166 ;  /* 0x000000a4cdbd7223 */ /* 0x080fe200000100a6 */
[----:B------:R-:W-:Y:S01]  /*bb90*/  FMUL.FTZ R165, R71, R165 ;  /* 0x000000a547a57220 */ /* 0x000fe20000410000 */
[-C--:B------:R-:W-:Y:S01]  /*bba0*/  FMUL.FTZ R179, R33, R164.reuse ;  /* 0x000000a421b37220 */ /* 0x080fe20000410000 */
[----:B------:R-:W-:Y:S01]  /*bbb0*/  FADD.FTZ R168, R168, R169 ;  /* 0x000000a9a8a87221 */ /* 0x000fe20000010000 */
[----:B------:R-:W-:Y:S01]  /*bbc0*/  FMUL.FTZ R161, R72, R164 ;  /* 0x000000a448a17220 */ /* 0x000fe20000410000 */
[----:B------:R-:W-:Y:S01]  /*bbd0*/  FFMA.FTZ R164, R204, R167, -R165 ;  /* 0x000000a7cca47223 */ /* 0x000fe200000108a5 */
[----:B------:R-:W-:Y:S01]  /*bbe0*/  FMUL.FTZ R165, R37, R140 ;  /* 0x0000008c25a57220 */ /* 0x000fe20000410000 */
[----:B------:R-:W-:Y:S01]  /*bbf0*/  FADD.FTZ R189, R168, R189 ;  /* 0x000000bda8bd7221 */ /* 0x000fe20000010000 */
[----:B------:R-:W-:Y:S01]  /*bc00*/  FFMA.FTZ R199, R14, -R199, R198 ;  /* 0x800000c70ec77223 */ /* 0x000fe200000100c6 */
[----:B------:R-:W-:Y:S01]  /*bc10*/  FFMA.FTZ R161, R205, R170, -R161 ;  /* 0x000000aacda17223 */ /* 0x000fe200000108a1 */
[----:B------:R-:W-:Y:S01]  /*bc20*/  FADD.FTZ R164, R163, R164 ;  /* 0x000000a4a3a47221 */ /* 0x000fe20000010000 */
[----:B------:R-:W-:Y:S01]  /*bc30*/  FADD.FTZ R156, R189, R156 ;  /* 0x0000009cbd9c7221 */ /* 0x000fe20000010000 */
[----:B------:R-:W-:Y:S01]  /*bc40*/  FFMA.FTZ R202, R13, -R202, R199 ;  /* 0x800000ca0dca7223 */ /* 0x000fe200000100c7 */
[----:B------:R0:W-:Y:S01]  /*bc50*/  STS [R138+0x2120], R165 ;  /* 0x002120a58a007388 */ /* 0x0001e20000000800 */
[----:B------:R-:W-:Y:S01]  /*bc60*/  FMUL.FTZ R191, R33, R170 ;  /* 0x000000aa21bf7220 */ /* 0x000fe20000410000 */
[----:B------:R-:W-:Y:S01]  /*bc70*/  FMUL.FTZ R169, R35, R160 ;  /* 0x000000a023a97220 */ /* 0x000fe20000410000 */
[----:B------:R-:W-:Y:S01]  /*bc80*/  FFMA.FTZ R203, R12, -R203, R202 ;  /* 0x800000cb0ccb7223 */ /* 0x000fe200000100ca */
[----:B------:R1:W-:Y:S01]  /*bc90*/  STS [R138+0x2130], R175 ;  /* 0x002130af8a007388 */ /* 0x0003e20000000800 */
[----:B------:R-:W-:Y:S01]  /*bca0*/  FMUL.FTZ R163, R37, R158 ;  /* 0x0000009e25a37220 */ /* 0x000fe20000410000 */
[----:B------:R-:W-:Y:S01]  /*bcb0*/  FMUL.FTZ R159, R38, R159 ;  /* 0x0000009f269f7220 */ /* 0x000fe20000410000 */
[----:B------:R-:W-:Y:S01]  /*bcc0*/  FFMA.FTZ R206, R11, -R206, R203 ;  /* 0x800000ce0bce7223 */ /* 0x000fe200000100cb */
[----:B------:R2:W-:Y:S01]  /*bcd0*/  STS [R138+0x2138], R179 ;  /* 0x002138b38a007388 */ /* 0x0005e20000000800 */
[----:B------:R-:W-:Y:S01]  /*bce0*/  FMUL.FTZ R155, R40, R155 ;  /* 0x0000009b289b7220 */ /* 0x000fe20000410000 */
[----:B0-----:R-:W-:Y:S01]  /*bcf0*/  FADD.FTZ R165, R156, R147 ;  /* 0x000000939ca57221 */ /* 0x001fe20000010000 */
[----:B------:R-:W-:Y:S01]  /*bd00*/  FFMA.FTZ R206, R10, -R207, R206 ;  /* 0x800000cf0ace7223 */ /* 0x000fe200000100ce */
[----:B------:R-:W-:Y:S01]  /*bd10*/  FMUL.FTZ R147, R39, R152 ;  /* 0x0000009827937220 */ /* 0x000fe20000410000 */
[----:B------:R-:W-:Y:S01]  /*bd20*/  FMUL.FTZ R153, R40, R153 ;  /* 0x0000009928997220 */ /* 0x000fe20000410000 */
[----:B------:R-:W-:Y:S01]  /*bd30*/  FADD.FTZ R165, R165, R60 ;  /* 0x0000003ca5a57221 */ /* 0x000fe20000010000 */
[----:B-1----:R-:W-:Y:S01]  /*bd40*/  FADD.FTZ R175, R164, R161 ;  /* 0x000000a1a4af7221 */ /* 0x002fe20000010000 */
[----:B------:R-:W-:Y:S01]  /*bd50*/  FMUL.FTZ R161, R38, R157 ;  /* 0x0000009d26a17220 */ /* 0x000fe20000410000 */
[----:B------:R-:W-:Y:S01]  /*bd60*/  FMUL.FTZ R157, R39, R150 ;  /* 0x00000096279d7220 */ /* 0x000fe20000410000 */
[----:B------:R-:W-:Y:S01]  /*bd70*/  FADD.FTZ R165, R165, R126 ;  /* 0x0000007ea5a57221 */ /* 0x000fe20000010000 */
[----:B--2---:R-:W-:Y:S01]  /*bd80*/  FMUL.FTZ R179, R34, R167 ;  /* 0x000000a722b37220 */ /* 0x004fe20000410000 */
[----:B------:R-:W-:Y:S01]  /*bd90*/  FADD.FTZ R175, R175, R154 ;  /* 0x0000009aafaf7221 */ /* 0x000fe20000010000 */
[----:B------:R-:W-:Y:S01]  /*bda0*/  FMUL.FTZ R167, R35, R162 ;  /* 0x000000a223a77220 */ /* 0x000fe20000410000 */
[----:B------:R-:W-:Y:S01]  /*bdb0*/  FADD.FTZ R76, R165, R76 ;  /* 0x0000004ca54c7221 */ /* 0x000fe20000010000 */
[C---:B------:R-:W-:Y:S01]  /*bdc0*/  FMUL.FTZ R151, R42.reuse, R151 ;  /* 0x000000972a977220 */ /* 0x040fe20000410000 */
[----:B------:R-:W-:Y:S01]  /*bdd0*/  FMUL.FTZ R149, R42, R149 ;  /* 0x000000952a957220 */ /* 0x000fe20000410000 */
[----:B------:R-:W-:Y:S01]  /*bde0*/  FFMA.FTZ R206, R9, -R209, R206 ;  /* 0x800000d109ce7223 */ /* 0x000fe200000100ce */
[----:B------:R-:W-:Y:S01]  /*bdf0*/  FADD.FTZ R76, R76, R77 ;  /* 0x0000004d4c4c7221 */ /* 0x000fe20000010000 */
[----:B------:R-:W-:Y:S01]  /*be00*/  FADD.FTZ R175, R175, R148 ;  /* 0x00000094afaf7221 */ /* 0x000fe20000010000 */
[----:B------:R-:W-:Y:S01]  /*be10*/  STS [R138+0x213c], R191 ;  /* 0x00213cbf8a007388 */ /* 0x000fe20000000800 */
[----:B------:R-:W-:Y:S01]  /*be20*/  FFMA.FTZ R206, R8, -R211, R206 ;  /* 0x800000d308ce7223 */ /* 0x000fe200000100ce */
[----:B------:R-:W-:Y:S01]  /*be30*/  FADD.FTZ R76, R76, R63 ;  /* 0x0000003f4c4c7221 */ /* 0x000fe20000010000 */
[----:B------:R-:W-:Y:S01]  /*be40*/  FADD.FTZ R175, R175, R146 ;  /* 0x00000092afaf7221 */ /* 0x000fe20000010000 */
[----:B------:R-:W-:Y:S01]  /*be50*/  STS [R138+0x2134], R179 ;  /* 0x002134b38a007388 */ /* 0x000fe20000000800 */
[----:B------:R-:W-:Y:S01]  /*be60*/  MOV R195, UR28 ;  /* 0x0000001c00c37c02 */ /* 0x000fe20008000f00 */
[----:B------:R-:W-:Y:S01]  /*be70*/  FFMA.FTZ R206, R7, -R213, R206 ;  /* 0x800000d507ce7223 */ /* 0x000fe200000100ce */
[----:B------:R-:W-:Y:S01]  /*be80*/  FADD.FTZ R60, R76, R61 ;  /* 0x0000003d4c3c7221 */ /* 0x000fe20000010000 */
[----:B------:R-:W-:Y:S01]  /*be90*/  STS [R138+0x2128], R167 ;  /* 0x002128a78a007388 */ /* 0x000fe20000000800 */
[----:B------:R-:W-:Y:S01]  /*bea0*/  FADD.FTZ R144, R175, R144 ;  /* 0x00000090af907221 */ /* 0x000fe20000010000 */
[----:B------:R-:W-:Y:S01]  /*beb0*/  FMUL.FTZ R76, R111, UR29 ;  /* 0x0000001d6f4c7c20 */ /* 0x000fe20008410000 */
[----:B------:R-:W-:Y:S01]  /*bec0*/  LEA R140, R195, -R62, 0x1 ;  /* 0x8000003ec38c7211 */ /* 0x000fe200078e08ff */
[----:B------:R-:W-:Y:S01]  /*bed0*/  STS [R138+0x212c], R169 ;  /* 0x00212ca98a007388 */ /* 0x000fe20000000800 */
[----:B------:R-:W-:Y:S01]  /*bee0*/  FMUL.FTZ R61, R112, UR29 ;  /* 0x0000001d703d7c20 */ /* 0x000fe20008410000 */
[----:B------:R-:W-:Y:S01]  /*bef0*/  FFMA.FTZ R206, R6, -R215, R206 ;  /* 0x800000d706ce7223 */ /* 0x000fe200000100ce */
[----:B------:R-:W-:Y:S01]  /*bf00*/  FADD.FTZ R141, R144, R141 ;  /* 0x0000008d908d7221 */ /* 0x000fe20000010000 */
[----:B------:R-:W-:Y:S01]  /*bf10*/  STS [R138+0x2124], R163 ;  /* 0x002124a38a007388 */ /* 0x000fe20000000800 */
[----:B------:R-:W-:Y:S01]  /*bf20*/  ISETP.GE.AND P2, PT, R140, 0x1, PT ;  /* 0x000000018c00780c */ /* 0x000fe20003f46270 */
[----:B------:R-:W-:Y:S01]  /*bf30*/  FFMA.FTZ R144, R130, UR47, R61 ;  /* 0x0000002f82907c23 */ /* 0x000fe2000801003d */
[----:B------:R-:W-:Y:S01]  /*bf40*/  FFMA.FTZ R106, R5, -R217, R206 ;  /* 0x800000d9056a7223 */ /* 0x000fe200000100ce */
[----:B------:R0:W-:Y:S01]  /*bf50*/  STS [R138+0x2118], R159 ;  /* 0x0021189f8a007388 */ /* 0x0001e20000000800 */
[----:B------:R-:W-:Y:S01]  /*bf60*/  IADD3 R77, PT, PT, R190, 0x80, RZ ;  /* 0x00000080be4d7810 */ /* 0x000fe20007ffe0ff */
[----:B------:R-:W-:Y:S01]  /*bf70*/  FMUL.FTZ R61, R114, UR29 ;  /* 0x0000001d723d7c20 */ /* 0x000fe20008410000 */
[----:B------:R-:W-:Y:S01]  /*bf80*/  FFMA.FTZ R106, R4, -R219, R106 ;  /* 0x800000db046a7223 */ /* 0x000fe2000001006a */
[----:B------:R1:W-:Y:S01]  /*bf90*/  STS [R138+0x211c], R161 ;  /* 0x00211ca18a007388 */ /* 0x0003e20000000800 */
[----:B------:R-:W-:Y:S01]  /*bfa0*/  LEA.HI R77, R77, R190, RZ, 0x1b ;  /* 0x000000be4d4d7211 */ /* 0x000fe200078fd8ff */
[----:B------:R-:W-:Y:S01]  /*bfb0*/  FFMA.FTZ R126, R132, UR47, R61 ;  /* 0x0000002f847e7c23 */ /* 0x000fe2000801003d */
[----:B------:R-:W-:Y:S01]  /*bfc0*/  FADD.FTZ R124, R141, R124 ;  /* 0x0000007c8d7c7221 */ /* 0x000fe20000010000 */
[----:B------:R-:W-:Y:S01]  /*bfd0*/  STS [R138+0x2110], R147 ;  /* 0x002110938a007388 */ /* 0x000fe20000000800 */
[----:B------:R-:W-:Y:S01]  /*bfe0*/  FMUL.FTZ R61, R116, UR29 ;  /* 0x0000001d743d7c20 */ /* 0x000fe20008410000 */
[----:B0-----:R-:W-:Y:S01]  /*bff0*/  FFMA.FTZ R159, R129, UR47, R76 ;  /* 0x0000002f819f7c23 */ /* 0x001fe2000801004c */
[----:B------:R-:W-:Y:S01]  /*c000*/  FMUL.FTZ R76, R113, UR29 ;  /* 0x0000001d714c7c20 */ /* 0x000fe20008410000 */
[----:B------:R0:W-:Y:S01]  /*c010*/  STS [R138+0x2114], R157 ;  /* 0x0021149d8a007388 */ /* 0x0001e20000000800 */
[----:B------:R-:W-:Y:S01]  /*c020*/  FFMA.FTZ R63, R3, -R221, R106 ;  /* 0x800000dd033f7223 */ /* 0x000fe2000001006a */
[----:B------:R-:W-:Y:S01]  /*c030*/  LEA R77, R77, UR22, 0x2 ;  /* 0x000000164d4d7c11 */ /* 0x000fe2000f8e10ff */
[----:B------:R-:W-:Y:S01]  /*c040*/  FADD.FTZ R165, R124, R79 ;  /* 0x0000004f7ca57221 */ /* 0x000fe20000010000 */
[----:B------:R2:W-:Y:S01]  /*c050*/  STS [R138+0x2108], R155 ;  /* 0x0021089b8a007388 */ /* 0x0005e20000000800 */
[----:B------:R-:W-:Y:S01]  /*c060*/  FFMA.FTZ R62, R3, R222, R78 ;  /* 0x000000de033e7223 */ /* 0x000fe2000001004e */
[----:B------:R-:W-:Y:S01]  /*c070*/  FFMA.FTZ R106, R134, UR47, R61 ;  /* 0x0000002f866a7c23 */ /* 0x000fe2000801003d */
[----:B------:R-:W-:Y:S01]  /*c080*/  FMUL.FTZ R163, R128, UR29 ;  /* 0x0000001d80a37c20 */ /* 0x000fe20008410000 */
[----:B------:R5:W-:Y:S01]  /*c090*/  STS [R138+0x210c], R153 ;  /* 0x00210c998a007388 */ /* 0x000be20000000800 */
[----:B-1----:R-:W-:Y:S01]  /*c0a0*/  FMUL.FTZ R161, R110, UR29 ;  /* 0x0000001d6ea17c20 */ /* 0x002fe20008410000 */
[----:B------:R-:W-:Y:S01]  /*c0b0*/  FMUL.FTZ R146, R129, UR29 ;  /* 0x0000001d81927c20 */ /* 0x000fe20008410000 */
[----:B0-----:R-:W-:Y:S01]  /*c0c0*/  FMUL.FTZ R157, R130, UR29 ;  /* 0x0000001d829d7c20 */ /* 0x001fe20008410000 */
[----:B------:R0:W-:Y:S01]  /*c0d0*/  STS [R138+0x2100], R151 ;  /* 0x002100978a007388 */ /* 0x0001e20000000800 */
[----:B------:R-:W-:Y:S01]  /*c0e0*/  FMUL.FTZ R124, R133, UR29 ;  /* 0x0000001d857c7c20 */ /* 0x000fe20008410000 */
[----:B--2---:R-:W-:Y:S01]  /*c0f0*/  FFMA.FTZ R155, R131, UR47, R76 ;  /* 0x0000002f839b7c23 */ /* 0x004fe2000801004c */
[----:B------:R-:W-:Y:S01]  /*c100*/  FMUL.FTZ R76, R115, UR29 ;  /* 0x0000001d734c7c20 */ /* 0x000fe20008410000 */
[----:B------:R1:W-:Y:S01]  /*c110*/  STS [R138+0x2104], R149 ;  /* 0x002104958a007388 */ /* 0x0003e20000000800 */
[----:B------:R-:W-:Y:S01]  /*c120*/  FMUL.FTZ R78, R135, UR29 ;  /* 0x0000001d874e7c20 */ /* 0x000fe20008410000 */
[----:B-----5:R-:W-:Y:S01]  /*c130*/  FMUL.FTZ R153, R132, UR29 ;  /* 0x0000001d84997c20 */ /* 0x020fe20008410000 */
[----:B------:R-:W-:Y:S01]  /*c140*/  FMUL.FTZ R79, R136, UR29 ;  /* 0x0000001d884f7c20 */ /* 0x000fe20008410000 */
[----:B------:R-:W-:Y:S01]  /*c150*/  BAR.SYNC.DEFER_BLOCKING 0x0 ;  /* 0x0000000000007b1d */ /* 0x000fe20000010000 */
[----:B------:R-:W-:Y:S01]  /*c160*/  FMUL.FTZ R61, R118, UR29 ;  /* 0x0000001d763d7c20 */ /* 0x000fe20008410000 */
[----:B0-----:R-:W-:Y:S01]  /*c170*/  FMUL.FTZ R151, R134, UR29 ;  /* 0x0000001d86977c20 */ /* 0x001fe20008410000 */
[----:B------:R-:W-:Y:S01]  /*c180*/  FMUL.FTZ R150, R137, UR29 ;  /* 0x0000001d89967c20 */ /* 0x000fe20008410000 */
[----:B------:R-:W-:Y:S01]  /*c190*/  FMUL.FTZ R148, R119, UR29 ;  /* 0x0000001d77947c20 */ /* 0x000fe20008410000 */
[----:B------:R-:W-:Y:S01]  /*c1a0*/  FMUL.FTZ R139, R180, R139 ;  /* 0x0000008bb48b7220 */ /* 0x000fe20000410000 */
[----:B-1----:R-:W-:Y:S01]  /*c1b0*/  FFMA.FTZ R149, R133, UR47, R76 ;  /* 0x0000002f85957c23 */ /* 0x002fe2000801004c */
[----:B------:R-:W-:Y:S01]  /*c1c0*/  FMUL.FTZ R76, R117, UR29 ;  /* 0x0000001d754c7c20 */ /* 0x000fe20008410000 */
[----:B------:R-:W-:Y:S01]  /*c1d0*/  FMUL.FTZ R138, R131, UR29 ;  /* 0x0000001d838a7c20 */ /* 0x000fe20008410000 */
[----:B------:R-:W-:Y:S01]  /*c1e0*/  IADD3 R169, PT, PT, R190, 0x100, RZ ;  /* 0x00000100bea97810 */ /* 0x000fe20007ffe0ff */
[----:B------:R-:W-:Y:S01]  /*c1f0*/  FFMA.FTZ R163, R110, UR47, -R163 ;  /* 0x0000002f6ea37c23 */ /* 0x000fe200080108a3 */
[----:B------:R-:W-:Y:S01]  /*c200*/  FFMA.FTZ R147, R135, UR47, R76 ;  /* 0x0000002f87937c23 */ /* 0x000fe2000801004c */
[----:B------:R-:W-:Y:S01]  /*c210*/  IADD3 R175, PT, PT, R190, 0x180, RZ ;  /* 0x00000180beaf7810 */ /* 0x000fe20007ffe0ff */
[----:B------:R-:W-:Y:S01]  /*c220*/  FFMA.FTZ R161, R128, UR47, R161 ;  /* 0x0000002f80a17c23 */ /* 0x000fe200080100a1 */
[----:B------:R-:W-:Y:S01]  /*c230*/  ISETP.GE.AND P3, PT, R140, 0x81, PT ;  /* 0x000000818c00780c */ /* 0x000fe20003f66270 */
[----:B------:R-:W-:Y:S01]  /*c240*/  FFMA.FTZ R146, R111, UR47, -R146 ;  /* 0x0000002f6f927c23 */ /* 0x000fe20008010892 */
[----:B------:R-:W-:Y:S01]  /*c250*/  FFMA.FTZ R157, R112, UR47, -R157 ;  /* 0x0000002f709d7c23 */ /* 0x000fe2000801089d */
[----:B------:R-:W-:Y:S01]  /*c260*/  FFMA.FTZ R138, R113, UR47, -R138 ;  /* 0x0000002f718a7c23 */ /* 0x000fe2000801088a */
[----:B------:R-:W-:Y:S01]  /*c270*/  FFMA.FTZ R153, R114, UR47, -R153 ;  /* 0x0000002f72997c23 */ /* 0x000fe20008010899 */
[----:B------:R-:W-:Y:S01]  /*c280*/  FFMA.FTZ R124, R115, UR47, -R124 ;  /* 0x0000002f737c7c23 */ /* 0x000fe2000801087c */
[----:B------:R-:W-:Y:S01]  /*c290*/  FFMA.FTZ R151, R116, UR47, -R151 ;  /* 0x0000002f74977c23 */ /* 0x000fe20008010897 */
[----:B------:R-:W-:Y:S01]  /*c2a0*/  FFMA.FTZ R78, R117, UR47, -R78 ;  /* 0x0000002f754e7c23 */ /* 0x000fe2000801084e */
[----:B------:R-:W-:Y:S01]  /*c2b0*/  FFMA.FTZ R79, R118, UR47, -R79 ;  /* 0x0000002f764f7c23 */ /* 0x000fe2000801084f */
[----:B------:R-:W-:Y:S01]  /*c2c0*/  FFMA.FTZ R76, R136, UR47, R61 ;  /* 0x0000002f884c7c23 */ /* 0x000fe2000801003d */
[----:B------:R0:W1:Y:S01]  /*c2d0*/  LDS R167, [R77+0x2300] ;  /* 0x002300004da77984 */ /* 0x0000620000000800 */
[----:B------:R-:W-:Y:S01]  /*c2e0*/  FFMA.FTZ R141, R119, UR47, -R150 ;  /* 0x0000002f778d7c23 */ /* 0x000fe20008010896 */
[----:B0-----:R-:W-:Y:S01]  /*c2f0*/  FFMA.FTZ R77, R137, UR47, R148 ;  /* 0x0000002f894d7c23 */ /* 0x001fe20008010094 */
[----:B------:R-:W-:Y:S06]  /*c300*/  @!P2 BRA `(.L_x_1881) ;  /* 0x000000000010a947 */ /* 0x000fec0003800000 */
[----:B------:R-:W-:-:S04]  /*c310*/  LEA.HI R61, R190, R190, RZ, 0x1b ;  /* 0x000000bebe3d7211 */ /* 0x000fc800078fd8ff */
[----:B------:R-:W-:-:S06]  /*c320*/  LEA R61, R61, UR22, 0x2 ;  /* 0x000000163d3d7c11 */ /* 0x000fcc000f8e10ff */
[----:B------:R-:W0:Y:S04]  /*c330*/  LDS R61, [R61+0x2100] ;  /* 0x002100003d3d7984 */ /* 0x000e280000000800 */
[----:B0-----:R0:W-:Y:S02]  /*c340*/  REDG.E.ADD.F32.FTZ.RN.STRONG.GPU desc[UR26][R64.64], R61 ;  /* 0x0000003d400079a6 */ /* 0x0011e4000c12f31a */
.L_x_1881:
[----:B------:R-:W-:Y:S05]  /*c350*/  BSYNC.RECONVERGENT B0 ;  /* 0x0000000000007941 */ /* 0x000fea0003800200 */
.L_x_1880:
[----:B------:R-:W-:Y:S04]  /*c360*/  BSSY.RECONVERGENT B0, `(.L_x_1882) ;  /* 0x0000003000007945 */ /* 0x000fe80003800200 */
[----:B------:R-:W-:Y:S05]  /*c370*/  @!P3 BRA `(.L_x_1883) ;  /* 0x000000000004b947 */ /* 0x000fea0003800000 */
[----:B-1----:R2:W-:Y:S02]  /*c380*/  REDG.E.ADD.F32.FTZ.RN.STRONG.GPU desc[UR26][R64.64+0x200], R167 ;  /* 0x000200a7400079a6 */ /* 0x0025e4000c12f31a */
.L_x_1883:
[----:B------:R-:W-:Y:S05]  /*c390*/  BSYNC.RECONVERGENT B0 ;  /* 0x0000000000007941 */ /* 0x000fea0003800200 */
.L_x_1882:
[----:B0-----:R-:W-:Y:S01]  /*c3a0*/  IADD3 R61, PT, PT, R190, 0x200, RZ ;  /* 0x00000200be3d7810 */ /* 0x001fe20007ffe0ff */
[----:B------:R-:W-:Y:S01]  /*c3b0*/  BSSY.RECONVERGENT B0, `(.L_x_1884) ;  /* 0x000000f000007945 */ /* 0x000fe20003800200 */
[-C--:B------:R-:W-:Y:S02]  /*c3c0*/  LEA.HI R169, R169, R190.reuse, RZ, 0x1b ;  /* 0x000000bea9a97211 */ /* 0x080fe400078fd8ff */
[-C--:B------:R-:W-:Y:S02]  /*c3d0*/  LEA.HI R148, R61, R190.reuse, RZ, 0x1b ;  /* 0x000000be3d947211 */ /* 0x080fe400078fd8ff */
[----:B------:R-:W-:Y:S02]  /*c3e0*/  LEA R61, R169, UR22, 0x2 ;  /* 0x00000016a93d7c11 */ /* 0x000fe4000f8e10ff */
[----:B------:R-:W-:Y:S02]  /*c3f0*/  ISETP.GE.AND P6, PT, R140, 0x101, PT ;  /* 0x000001018c00780c */ /* 0x000fe40003fc6270 */
[----:B------:R-:W-:-:S02]  /*c400*/  LEA.HI R175, R175, R190, RZ, 0x1b ;  /* 0x000000beafaf7211 */ /* 0x000fc400078fd8ff */
[----:B------:R-:W0:Y:S01]  /*c410*/  LDS R61, [R61+0x2500] ;  /* 0x002500003d3d7984 */ /* 0x000e220000000800 */
[----:B-12---:R-:W-:Y:S02]  /*c420*/  IADD3 R167, PT, PT, R190, 0x280, RZ ;  /* 0x00000280bea77810 */ /* 0x006fe40007ffe0ff */
[----:B------:R-:W-:Y:S02]  /*c430*/  LEA R175, R175, UR22, 0x2 ;  /* 0x00000016afaf7c11 */ /* 0x000fe4000f8e10ff */
[C---:B------:R-:W-:Y:S02]  /*c440*/  ISETP.GE.AND P2, PT, R140.reuse, 0x181, PT ;  /* 0x000001818c00780c */ /* 0x040fe40003f46270 */
[C---:B------:R-:W-:Y:S02]  /*c450*/  ISETP.GE.AND P3, PT, R140.reuse, 0x201, PT ;  /* 0x000002018c00780c */ /* 0x040fe40003f66270 */
[C---:B------:R-:W-:Y:S02]  /*c460*/  ISETP.GE.AND P4, PT, R140.reuse, 0x281, PT ;  /* 0x000002818c00780c */ /* 0x040fe40003f86270 */
[----:B------:R-:W-:Y:S01]  /*c470*/  ISETP.GE.AND P5, PT, R140, 0x301, PT ;  /* 0x000003018c00780c */ /* 0x000fe20003fa6270 */
[----:B------:R-:W-:-:S12]  /*c480*/  @!P6 BRA `(.L_x_1885) ;  /* 0x000000000004e947 */ /* 0x000fd80003800000 */
[----:B0-----:R1:W-:Y:S02]  /*c490*/  REDG.E.ADD.F32.FTZ.RN.STRONG.GPU desc[UR26][R64.64+0x400], R61 ;  /* 0x0004003d400079a6 */ /* 0x0013e4000c12f31a */
.L_x_1885:
[----:B------:R-:W-:Y:S05]  /*c4a0*/  BSYNC.RECONVERGENT B0 ;  /* 0x0000000000007941 */ /* 0x000fea0003800200 */
.L_x_1884:
[----:B01----:R0:W1:Y:S01]  /*c4b0*/  LDS R61, [R175+0x2700] ;  /* 0x00270000af3d7984 */ /* 0x0030620000000800 */
[----:B------:R-:W-:Y:S01]  /*c4c0*/  BSSY.RECONVERGENT B0, `(.L_x_1886) ;  /* 0x0000006000007945 */ /* 0x000fe20003800200 */
[----:B------:R-:W-:Y:S02]  /*c4d0*/  IADD3 R169, PT, PT, R190, 0x300, RZ ;  /* 0x00000300bea97810 */ /* 0x000fe40007ffe0ff */
[----:B------:R-:W-:Y:S02]  /*c4e0*/  LEA R148, R148, UR22, 0x2 ;  /* 0x0000001694947c11 */ /* 0x000fe4000f8e10ff */
[----:B------:R-:W-:Y:S01]  /*c4f0*/  LEA.HI R167, R167, R190, RZ, 0x1b ;  /* 0x000000bea7a77211 */ /* 0x000fe200078fd8ff */
[----:B------:R-:W-:Y:S06]  /*c500*/  @!P2 BRA `(.L_x_1887) ;  /* 0x000000000004a947 */ /* 0x000fec0003800000 */
[----:B-1----:R2:W-:Y:S02]  /*c510*/  REDG.E.ADD.F32.FTZ.RN.STRONG.GPU desc[UR26][R64.64+0x600], R61 ;  /* 0x0006003d400079a6 */ /* 0x0025e4000c12f31a */
.L_x_1887:
[----:B------:R-:W-:Y:S05]  /*c520*/  BSYNC.RECONVERGENT B0 ;  /* 0x0000000000007941 */ /* 0x000fea0003800200 */
.L_x_1886:
[----:B-12---:R1:W2:Y:S01]  /*c530*/  LDS R61, [R148+0x2900] ;  /* 0x00290000943d7984 */ /* 0x0062a20000000800 */
[----:B------:R-:W-:Y:S01]  /*c540*/  BSSY.RECONVERGENT B0, `(.L_x_1888) ;  /* 0x0000005000007945 */ /* 0x000fe20003800200 */
[----:B------:R-:W-:Y:S02]  /*c550*/  LEA.HI R169, R169, R190, RZ, 0x1b ;  /* 0x000000bea9a97211 */ /* 0x000fe400078fd8ff */
[----:B------:R-:W-:Y:S01]  /*c560*/  LEA R167, R167, UR22, 0x2 ;  /* 0x00000016a7a77c11 */ /* 0x000fe2000f8e10ff */
[----:B------:R-:W-:Y:S06]  /*c570*/  @!P3 BRA `(.L_x_1889) ;  /* 0x000000000004b947 */ /* 0x000fec0003800000 */
[----:B--2---:R2:W-:Y:S02]  /*c580*/  REDG.E.ADD.F32.FTZ.RN.STRONG.GPU desc[UR26][R64.64+0x800], R61 ;  /* 0x0008003d400079a6 */ /* 0x0045e4000c12f31a */
.L_x_1889:
[----:B------:R-:W-:Y:S05]  /*c590*/  BSYNC.RECONVERGENT B0 ;  /* 0x0000000000007941 */ /* 0x000fea0003800200 */
.L_x_1888:
[----:B--2---:R2:W0:Y:S01]  /*c5a0*/  LDS R61, [R167+0x2b00] ;  /* 0x002b0000a73d7984 */ /* 0x0044220000000800 */
[----:B------:R-:W-:Y:S01]  /*c5b0*/  BSSY.RECONVERGENT B0, `(.L_x_1890) ;  /* 0x0000004000007945 */ /* 0x000fe20003800200 */
[----:B-1----:R-:W-:-:S03]  /*c5c0*/  LEA R148, R169, UR22, 0x2 ;  /* 0x00000016a9947c11 */ /* 0x002fc6000f8e10ff */
[----:B------:R-:W-:Y:S05]  /*c5d0*/  @!P4 BRA `(.L_x_1891) ;  /* 0x000000000004c947 */ /* 0x000fea0003800000 */
[----:B0-----:R1:W-:Y:S02]  /*c5e0*/  REDG.E.ADD.F32.FTZ.RN.STRONG.GPU desc[UR26][R64.64+0xa00], R61 ;  /* 0x000a003d400079a6 */ /* 0x0013e4000c12f31a */
.L_x_1891:
[----:B------:R-:W-:Y:S05]  /*c5f0*/  BSYNC.RECONVERGENT B0 ;  /* 0x0000000000007941 */ /* 0x000fea0003800200 */
.L_x_1890:
[----:B01----:R0:W1:Y:S01]  /*c600*/  LDS R61, [R148+0x2d00] ;  /* 0x002d0000943d7984 */ /* 0x0030620000000800 */
[----:B------:R-:W-:Y:S01]  /*c610*/  BSSY.RECONVERGENT B0, `(.L_x_1892) ;  /* 0x0000005000007945 */ /* 0x000fe20003800200 */
[C---:B--2---:R-:W-:Y:S02]  /*c620*/  IADD3 R167, PT, PT, R190.reuse, 0x380, RZ ;  /* 0x00000380bea77810 */ /* 0x044fe40007ffe0ff */
[----:B------:R-:W-:Y:S01]  /*c630*/  LOP3.LUT R169, R190, 0x400, RZ, 0xfc, !PT ;  /* 0x00000400bea97812 */ /* 0x000fe200078efcff */
[----:B------:R-:W-:Y:S06]  /*c640*/  @!P5 BRA `(.L_x_1893) ;  /* 0x000000000004d947 */ /* 0x000fec0003800000 */
[----:B-1----:R2:W-:Y:S02]  /*c650*/  REDG.E.ADD.F32.FTZ.RN.STRONG.GPU desc[UR26][R64.64+0xc00], R61 ;  /* 0x000c003d400079a6 */ /* 0x0025e4000c12f31a */
.L_x_1893:
[----:B------:R-:W-:Y:S05]  /*c660*/  BSYNC.RECONVERGENT B0 ;  /* 0x0000000000007941 */ /* 0x000fea0003800200 */
.L_x_1892:
        /* <DEDUP_REMOVED lines=16> */
.L_x_1895:
[----:B------:R-:W-:Y:S05]  /*c770*/  BSYNC.RECONVERGENT B0 ;  /* 0x0000000000007941 */ /* 0x000fea0003800200 */
.L_x_1894:
[----:B01----:R0:W1:Y:S01]  /*c780*/  LDS R61, [R169+0x3100] ;  /* 0x00310000a93d7984 */ /* 0x0030620000000800 */
[----:B------:R-:W-:Y:S01]  /*c790*/  BSSY.RECONVERGENT B0, `(.L_x_1896) ;  /* 0x0000006000007945 */ /* 0x000fe20003800200 */
[----:B------:R-:W-:Y:S02]  /*c7a0*/  IADD3 R167, PT, PT, R190, 0x580, RZ ;  /* 0x00000580bea77810 */ /* 0x000fe40007ffe0ff */
[----:B------:R-:W-:Y:S02]  /*c7b0*/  LEA.HI R175, R175, R190, RZ, 0x1b ;  /* 0x000000beafaf7211 */ /* 0x000fe400078fd8ff */
[----:B------:R-:W-:Y:S01]  /*c7c0*/  LEA R148, R148, UR22, 0x2 ;  /* 0x0000001694947c11 */ /* 0x000fe2000f8e10ff */
[----:B------:R-:W-:Y:S06]  /*c7d0*/  @!P2 BRA `(.L_x_1897) ;  /* 0x000000000004a947 */ /* 0x000fec0003800000 */
[----:B-1----:R2:W-:Y:S02]  /*c7e0*/  REDG.E.ADD.F32.FTZ.RN.STRONG.GPU desc[UR26][R64.64+0x1000], R61 ;  /* 0x0010003d400079a6 */ /* 0x0025e4000c12f31a */
.L_x_1897:
[----:B------:R-:W-:Y:S05]  /*c7f0*/  BSYNC.RECONVERGENT B0 ;  /* 0x0000000000007941 */ /* 0x000fea0003800200 */
.L_x_1896:
[----:B-12---:R1:W2:Y:S01]  /*c800*/  LDS R61, [R148+0x3300] ;  /* 0x00330000943d7984 */ /* 0x0062a20000000800 */
[----:B------:R-:W-:Y:S01]  /*c810*/  BSSY.RECONVERGENT B0, `(.L_x_1898) ;  /* 0x0000005000007945 */ /* 0x000fe20003800200 */
[----:B------:R-:W-:Y:S02]  /*c820*/  LEA.HI R167, R167, R190, RZ, 0x1b ;  /* 0x000000bea7a77211 */ /* 0x000fe400078fd8ff */
[----:B------:R-:W-:Y:S01]  /*c830*/  LEA R175, R175, UR22, 0x2 ;  /* 0x00000016afaf7c11 */ /* 0x000fe2000f8e10ff */
[----:B------:R-:W-:Y:S06]  /*c840*/  @!P3 BRA `(.L_x_1899) ;  /* 0x000000000004b947 */ /* 0x000fec0003800000 */
[----:B--2---:R2:W-:Y:S02]  /*c850*/  REDG.E.ADD.F32.FTZ.RN.STRONG.GPU desc[UR26][R64.64+0x1200], R61 ;  /* 0x0012003d400079a6 */ /* 0x0045e4000c12f31a */
.L_x_1899:
[----:B------:R-:W-:Y:S05]  /*c860*/  BSYNC.RECONVERGENT B0 ;  /* 0x0000000000007941 */ /* 0x000fea0003800200 */
.L_x_1898:
[----:B--2---:R2:W0:Y:S01]  /*c870*/  LDS R61, [R175+0x3500] ;  /* 0x00350000af3d7984 */ /* 0x0044220000000800 */
[----:B------:R-:W-:Y:S01]  /*c880*/  BSSY.RECONVERGENT B0, `(.L_x_1900) ;  /* 0x0000004000007945 */ /* 0x000fe20003800200 */
[----:B-1----:R-:W-:-:S03]  /*c890*/  LEA R148, R167, UR22, 0x2 ;  /* 0x00000016a7947c11 */ /* 0x002fc6000f8e10ff */
[----:B------:R-:W-:Y:S05]  /*c8a0*/  @!P4 BRA `(.L_x_1901) ;  /* 0x000000000004c947 */ /* 0x000fea0003800000 */
[----:B0-----:R1:W-:Y:S02]  /*c8b0*/  REDG.E.ADD.F32.FTZ.RN.STRONG.GPU desc[UR26][R64.64+0x1400], R61 ;  /* 0x0014003d400079a6 */ /* 0x0013e4000c12f31a */
.L_x_1901:
[----:B------:R-:W-:Y:S05]  /*c8c0*/  BSYNC.RECONVERGENT B0 ;  /* 0x0000000000007941 */ /* 0x000fea0003800200 */
.L_x_1900:
[----:B01----:R0:W1:Y:S01]  /*c8d0*/  LDS R61, [R148+0x3700] ;  /* 0x00370000943d7984 */ /* 0x0030620000000800 */
[----:B------:R-:W-:Y:S01]  /*c8e0*/  BSSY.RECONVERGENT B0, `(.L_x_1902) ;  /* 0x0000005000007945 */ /* 0x000fe20003800200 */
[C---:B------:R-:W-:Y:S02]  /*c8f0*/  IADD3 R167, PT, PT, R190.reuse, 0x600, RZ ;  /* 0x00000600bea77810 */ /* 0x040fe40007ffe0ff */
[----:B------:R-:W-:Y:S01]  /*c900*/  IADD3 R169, PT, PT, R190, 0x680, RZ ;  /* 0x00000680bea97810 */ /* 0x000fe20007ffe0ff */
[----:B------:R-:W-:Y:S06]  /*c910*/  @!P5 BRA `(.L_x_1903) ;  /* 0x000000000004d947 */ /* 0x000fec0003800000 */
[----:B-1----:R1:W-:Y:S02]  /*c920*/  REDG.E.ADD.F32.FTZ.RN.STRONG.GPU desc[UR26][R64.64+0x1600], R61 ;  /* 0x0016003d400079a6 */ /* 0x0023e4000c12f31a */
.L_x_1903:
[----:B------:R-:W-:Y:S05]  /*c930*/  BSYNC.RECONVERGENT B0 ;  /* 0x0000000000007941 */ /* 0x000fea0003800200 */
.L_x_1902:
        /* <DEDUP_REMOVED lines=16> */
.L_x_1905:
[----:B------:R-:W-:Y:S05]  /*ca40*/  BSYNC.RECONVERGENT B0 ;  /* 0x0000000000007941 */ /* 0x000fea0003800200 */
.L_x_1904:
[----:B01----:R0:W1:Y:S01]  /*ca50*/  LDS R61, [R169+0x3b00] ;  /* 0x003b0000a93d7984 */ /* 0x0030620000000800 */
[----:B------:R-:W-:Y:S01]  /*ca60*/  BSSY.RECONVERGENT B0, `(.L_x_1906) ;  /* 0x0000006000007945 */ /* 0x000fe20003800200 */
[----:B------:R-:W-:Y:S02]  /*ca70*/  LOP3.LUT R167, R190, 0x800, RZ, 0xfc, !PT ;  /* 0x00000800bea77812 */ /* 0x000fe400078efcff */
[----:B------:R-:W-:Y:S02]  /*ca80*/  LEA.HI R175, R175, R190, RZ, 0x1b ;  /* 0x000000beafaf7211 */ /* 0x000fe400078fd8ff */
[----:B------:R-:W-:Y:S01]  /*ca90*/  LEA R148, R148, UR22, 0x2 ;  /* 0x0000001694947c11 */ /* 0x000fe2000f8e10ff */
[----:B------:R-:W-:Y:S06]  /*caa0*/  @!P2 BRA `(.L_x_1907) ;  /* 0x000000000004a947 */ /* 0x000fec0003800000 */
[----:B-1----:R2:W-:Y:S02]  /*cab0*/  REDG.E.ADD.F32.FTZ.RN.STRONG.GPU desc[UR26][R64.64+0x1a00], R61 ;  /* 0x001a003d400079a6 */ /* 0x0025e4000c12f31a */
.L_x_1907:
[----:B------:R-:W-:Y:S05]  /*cac0*/  BSYNC.RECONVERGENT B0 ;  /* 0x0000000000007941 */ /* 0x000fea0003800200 */
.L_x_1906:
[----:B-12---:R1:W2:Y:S01]  /*cad0*/  LDS R61, [R148+0x3d00] ;  /* 0x003d0000943d7984 */ /* 0x0062a20000000800 */
[----:B------:R-:W-:Y:S01]  /*cae0*/  BSSY.RECONVERGENT B0, `(.L_x_1908) ;  /* 0x0000005000007945 */ /* 0x000fe20003800200 */
[----:B------:R-:W-:Y:S02]  /*caf0*/  LEA.HI R167, R167, R190, RZ, 0x1b ;  /* 0x000000bea7a77211 */ /* 0x000fe400078fd8ff */
[----:B------:R-:W-:Y:S01]  /*cb00*/  LEA R175, R175, UR22, 0x2 ;  /* 0x00000016afaf7c11 */ /* 0x000fe2000f8e10ff */
[----:B------:R-:W-:Y:S06]  /*cb10*/  @!P3 BRA `(.L_x_1909) ;  /* 0x000000000004b947 */ /* 0x000fec0003800000 */
[----:B--2---:R2:W-:Y:S02]  /*cb20*/  REDG.E.ADD.F32.FTZ.RN.STRONG.GPU desc[UR26][R64.64+0x1c00], R61 ;  /* 0x001c003d400079a6 */ /* 0x0045e4000c12f31a */
.L_x_1909:
[----:B------:R-:W-:Y:S05]  /*cb30*/  BSYNC.RECONVERGENT B0 ;  /* 0x0000000000007941 */ /* 0x000fea0003800200 */
.L_x_1908:
[----:B--2---:R2:W0:Y:S01]  /*cb40*/  LDS R61, [R175+0x3f00] ;  /* 0x003f0000af3d7984 */ /* 0x0044220000000800 */
[----:B------:R-:W-:Y:S01]  /*cb50*/  BSSY.RECONVERGENT B0, `(.L_x_1910) ;  /* 0x0000004000007945 */ /* 0x000fe20003800200 */
[----:B-1----:R-:W-:-:S03]  /*cb60*/  LEA R148, R167, UR22, 0x2 ;  /* 0x00000016a7947c11 */ /* 0x002fc6000f8e10ff */
[----:B------:R-:W-:Y:S05]  /*cb70*/  @!P4 BRA `(.L_x_1911) ;  /* 0x000000000004c947 */ /* 0x000fea0003800000 */
[----:B0-----:R1:W-:Y:S02]  /*cb80*/  REDG.E.ADD.F32.FTZ.RN.STRONG.GPU desc[UR26][R64.64+0x1e00], R61 ;  /* 0x001e003d400079a6 */ /* 0x0013e4000c12f31a */
.L_x_1911:
[----:B------:R-:W-:Y:S05]  /*cb90*/  BSYNC.RECONVERGENT B0 ;  /* 0x0000000000007941 */ /* 0x000fea0003800200 */
.L_x_1910:
[----:B01----:R0:W1:Y:S01]  /*cba0*/  LDS R61, [R148+0x4100] ;  /* 0x00410000943d7984 */ /* 0x0030620000000800 */
[----:B------:R-:W-:Y:S01]  /*cbb0*/  BSSY.RECONVERGENT B0, `(.L_x_1912) ;  /* 0x0000005000007945 */ /* 0x000fe20003800200 */
[C---:B------:R-:W-:Y:S02]  /*cbc0*/  IADD3 R167, PT, PT, R190.reuse, 0x880, RZ ;  /* 0x00000880bea77810 */ /* 0x040fe40007ffe0ff */
[----:B------:R-:W-:Y:S01]  /*cbd0*/  IADD3 R169, PT, PT, R190, 0x900, RZ ;  /* 0x00000900bea97810 */ /* 0x000fe20007ffe0ff */
[----:B------:R-:W-:Y:S06]  /*cbe0*/  @!P5 BRA `(.L_x_1913) ;  /* 0x000000000004d947 */ /* 0x000fec0003800000 */
[----:B-1----:R1:W-:Y:S02]  /*cbf0*/  REDG.E.ADD.F32.FTZ.RN.STRONG.GPU desc[UR26][R64.64+0x2000], R61 ;  /* 0x0020003d400079a6 */ /* 0x0023e4000c12f31a */
.L_x_1913:
[----:B------:R-:W-:Y:S05]  /*cc00*/  BSYNC.RECONVERGENT B0 ;  /* 0x0000000000007941 */ /* 0x000fea0003800200 */
.L_x_1912:
        /* <DEDUP_REMOVED lines=16> */
.L_x_1915:
[----:B------:R-:W-:Y:S05]  /*cd10*/  BSYNC.RECONVERGENT B0 ;  /* 0x0000000000007941 */ /* 0x000fea0003800200 */
.L_x_1914:
[----:B01----:R0:W1:Y:S01]  /*cd20*/  LDS R61, [R169+0x4500] ;  /* 0x00450000a93d7984 */ /* 0x0030620000000800 */
[----:B------:R-:W-:Y:S01]  /*cd30*/  BSSY.RECONVERGENT B0, `(.L_x_1916) ;  /* 0x0000006000007945 */ /* 0x000fe20003800200 */
[----:B------:R-:W-:Y:S02]  /*cd40*/  IADD3 R167, PT, PT, R190, 0xa80, RZ ;  /* 0x00000a80bea77810 */ /* 0x000fe40007ffe0ff */
[----:B------:R-:W-:Y:S02]  /*cd50*/  LEA.HI R175, R175, R190, RZ, 0x1b ;  /* 0x000000beafaf7211 */ /* 0x000fe400078fd8ff */
[----:B------:R-:W-:Y:S01]  /*cd60*/  LEA R148, R148, UR22, 0x2 ;  /* 0x0000001694947c11 */ /* 0x000fe2000f8e10ff */
[----:B------:R-:W-:Y:S06]  /*cd70*/  @!P2 BRA `(.L_x_1917) ;  /* 0x000000000004a947 */ /* 0x000fec0003800000 */
[----:B-1----:R2:W-:Y:S02]  /*cd80*/  REDG.E.ADD.F32.FTZ.RN.STRONG.GPU desc[UR26][R64.64+0x2400], R61 ;  /* 0x0024003d400079a6 */ /* 0x0025e4000c12f31a */
.L_x_1917:
[----:B------:R-:W-:Y:S05]  /*cd90*/  BSYNC.RECONVERGENT B0 ;  /* 0x0000000000007941 */ /* 0x000fea0003800200 */
.L_x_1916:
[----:B-12---:R1:W2:Y:S01]  /*cda0*/  LDS R61, [R148+0x4700] ;  /* 0x00470000943d7984 */ /* 0x0062a20000000800 */
[----:B------:R-:W-:Y:S01]  /*cdb0*/  BSSY.RECONVERGENT B0, `(.L_x_1918) ;  /* 0x0000005000007945 */ /* 0x000fe20003800200 */
[----:B------:R-:W-:Y:S02]  /*cdc0*/  LEA.HI R167, R167, R190, RZ, 0x1b ;  /* 0x000000bea7a77211 */ /* 0x000fe400078fd8ff */
[----:B------:R-:W-:Y:S01]  /*cdd0*/  LEA R175, R175, UR22, 0x2 ;  /* 0x00000016afaf7c11 */ /* 0x000fe2000f8e10ff */
[----:B------:R-:W-:Y:S06]  /*cde0*/  @!P3 BRA `(.L_x_1919) ;  /* 0x000000000004b947 */ /* 0x000fec0003800000 */
[----:B--2---:R2:W-:Y:S02]  /*cdf0*/  REDG.E.ADD.F32.FTZ.RN.STRONG.GPU desc[UR26][R64.64+0x2600], R61 ;  /* 0x0026003d400079a6 */ /* 0x0045e4000c12f31a */
.L_x_1919:
[----:B------:R-:W-:Y:S05]  /*ce00*/  BSYNC.RECONVERGENT B0 ;  /* 0x0000000000007941 */ /* 0x000fea0003800200 */
.L_x_1918:
[----:B--2---:R2:W0:Y:S01]  /*ce10*/  LDS R61, [R175+0x4900] ;  /* 0x00490000af3d7984 */ /* 0x0044220000000800 */
[----:B------:R-:W-:Y:S01]  /*ce20*/  BSSY.RECONVERGENT B0, `(.L_x_1920) ;  /* 0x0000004000007945 */ /* 0x000fe20003800200 */
[----:B-1----:R-:W-:-:S03]  /*ce30*/  LEA R148, R167, UR22, 0x2 ;  /* 0x00000016a7947c11 */ /* 0x002fc6000f8e10ff */
[----:B------:R-:W-:Y:S05]  /*ce40*/  @!P4 BRA `(.L_x_1921) ;  /* 0x000000000004c947 */ /* 0x000fea0003800000 */
[----:B0-----:R1:W-:Y:S02]  /*ce50*/  REDG.E.ADD.F32.FTZ.RN.STRONG.GPU desc[UR26][R64.64+0x2800], R61 ;  /* 0x0028003d400079a6 */ /* 0x0013e4000c12f31a */
.L_x_1921:
[----:B------:R-:W-:Y:S05]  /*ce60*/  BSYNC.RECONVERGENT B0 ;  /* 0x0000000000007941 */ /* 0x000fea0003800200 */
.L_x_1920:
[----:B01----:R0:W1:Y:S01]  /*ce70*/  LDS R61, [R148+0x4b00] ;  /* 0x004b0000943d7984 */ /* 0x0030620000000800 */
[----:B------:R-:W-:Y:S01]  /*ce80*/  BSSY.RECONVERGENT B0, `(.L_x_1922) ;  /* 0x0000005000007945 */ /* 0x000fe20003800200 */
[C---:B------:R-:W-:Y:S02]  /*ce90*/  IADD3 R167, PT, PT, R190.reuse, 0xb00, RZ ;  /* 0x00000b00bea77810 */ /* 0x040fe40007ffe0ff */
[----:B------:R-:W-:Y:S01]  /*cea0*/  IADD3 R169, PT, PT, R190, 0xb80, RZ ;  /* 0x00000b80bea97810 */ /* 0x000fe20007ffe0ff */
[----:B------:R-:W-:Y:S06]  /*ceb0*/  @!P5 BRA `(.L_x_1923) ;  /* 0x000000000004d947 */ /* 0x000fec0003800000 */
[----:B-1----:R1:W-:Y:S02]  /*cec0*/  REDG.E.ADD.F32.FTZ.RN.STRONG.GPU desc[UR26][R64.64+0x2a00], R61 ;  /* 0x002a003d400079a6 */ /* 0x0023e4000c12f31a */
.L_x_1923:
[----:B------:R-:W-:Y:S05]  /*ced0*/  BSYNC.RECONVERGENT B0 ;  /* 0x0000000000007941 */ /* 0x000fea0003800200 */
.L_x_1922:
        /* <DEDUP_REMOVED lines=16> */
.L_x_1925:
[----:B------:R-:W-:Y:S05]  /*cfe0*/  BSYNC.RECONVERGENT B0 ;  /* 0x0000000000007941 */ /* 0x000fea0003800200 */
.L_x_1924:
[----:B01----:R0:W1:Y:S01]  /*cff0*/  LDS R61, [R169+0x4f00] ;  /* 0x004f0000a93d7984 */ /* 0x0030620000000800 */
[----:B------:R-:W-:Y:S01]  /*d000*/  BSSY.RECONVERGENT B0, `(.L_x_1926) ;  /* 0x0000006000007945 */ /* 0x000fe20003800200 */
[----:B------:R-:W-:Y:S02]  /*d010*/  IADD3 R167, PT, PT, R190, 0xd00, RZ ;  /* 0x00000d00bea77810 */ /* 0x000fe40007ffe0ff */
[----:B------:R-:W-:Y:S02]  /*d020*/  LEA.HI R175, R175, R190, RZ, 0x1b ;  /* 0x000000beafaf7211 */ /* 0x000fe400078fd8ff */
[----:B------:R-:W-:Y:S01]  /*d030*/  LEA R148, R148, UR22, 0x2 ;  /* 0x0000001694947c11 */ /* 0x000fe2000f8e10ff */
[----:B------:R-:W-:Y:S06]  /*d040*/  @!P2 BRA `(.L_x_1927) ;  /* 0x000000000004a947 */ /* 0x000fec0003800000 */
[----:B-1----:R2:W-:Y:S02]  /*d050*/  REDG.E.ADD.F32.FTZ.RN.STRONG.GPU desc[UR26][R64.64+0x2e00], R61 ;  /* 0x002e003d400079a6 */ /* 0x0025e4000c12f31a */
.L_x_1927:
[----:B------:R-:W-:Y:S05]  /*d060*/  BSYNC.RECONVERGENT B0 ;  /* 0x0000000000007941 */ /* 0x000fea0003800200 */
.L_x_1926:
[----:B-12---:R1:W2:Y:S01]  /*d070*/  LDS R61, [R148+0x5100] ;  /* 0x00510000943d7984 */ /* 0x0062a20000000800 */
[----:B------:R-:W-:Y:S01]  /*d080*/  BSSY.RECONVERGENT B0, `(.L_x_1928) ;  /* 0x0000005000007945 */ /* 0x000fe20003800200 */
[----:B------:R-:W-:Y:S02]  /*d090*/  LEA.HI R167, R167, R190, RZ, 0x1b ;  /* 0x000000bea7a77211 */ /* 0x000fe400078fd8ff */
[----:B------:R-:W-:Y:S01]  /*d0a0*/  LEA R175, R175, UR22, 0x2 ;  /* 0x00000016afaf7c11 */ /* 0x000fe2000f8e10ff */
[----:B------:R-:W-:Y:S06]  /*d0b0*/  @!P3 BRA `(.L_x_1929) ;  /* 0x000000000004b947 */ /* 0x000fec0003800000 */
[----:B--2---:R2:W-:Y:S02]  /*d0c0*/  REDG.E.ADD.F32.FTZ.RN.STRONG.GPU desc[UR26][R64.64+0x3000], R61 ;  /* 0x0030003d400079a6 */ /* 0x0045e4000c12f31a */
.L_x_1929:
[----:B------:R-:W-:Y:S05]  /*d0d0*/  BSYNC.RECONVERGENT B0 ;  /* 0x0000000000007941 */ /* 0x000fea0003800200 */
.L_x_1928:
[----:B--2---:R2:W0:Y:S01]  /*d0e0*/  LDS R61, [R175+0x5300] ;  /* 0x00530000af3d7984 */ /* 0x0044220000000800 */
[----:B------:R-:W-:Y:S01]  /*d0f0*/  BSSY.RECONVERGENT B0, `(.L_x_1930) ;  /* 0x0000004000007945 */ /* 0x000fe20003800200 */
[----:B-1----:R-:W-:-:S03]  /*d100*/  LEA R148, R167, UR22, 0x2 ;  /* 0x00000016a7947c11 */ /* 0x002fc6000f8e10ff */
[----:B------:R-:W-:Y:S05]  /*d110*/  @!P4 BRA `(.L_x_1931) ;  /* 0x000000000004c947 */ /* 0x000fea0003800000 */
[----:B0-----:R1:W-:Y:S02]  /*d120*/  REDG.E.ADD.F32.FTZ.RN.STRONG.GPU desc[UR26][R64.64+0x3200], R61 ;  /* 0x0032003d400079a6 */ /* 0x0013e4000c12f31a */
.L_x_1931:
[----:B------:R-:W-:Y:S05]  /*d130*/  BSYNC.RECONVERGENT B0 ;  /* 0x0000000000007941 */ /* 0x000fea0003800200 */
.L_x_1930:
[----:B01----:R0:W1:Y:S01]  /*d140*/  LDS R61, [R148+0x5500] ;  /* 0x00550000943d7984 */ /* 0x0030620000000800 */
[----:B------:R-:W-:Y:S01]  /*d150*/  BSSY.RECONVERGENT B0, `(.L_x_1932) ;  /* 0x0000005000007945 */ /* 0x000fe20003800200 */
[C---:B------:R-:W-:Y:S02]  /*d160*/  IADD3 R167, PT, PT, R190.reuse, 0xd80, RZ ;  /* 0x00000d80bea77810 */ /* 0x040fe40007ffe0ff */
[----:B------:R-:W-:Y:S01]  /*d170*/  IADD3 R169, PT, PT, R190, 0xe00, RZ ;  /* 0x00000e00bea97810 */ /* 0x000fe20007ffe0ff */
[----:B------:R-:W-:Y:S06]  /*d180*/  @!P5 BRA `(.L_x_1933) ;  /* 0x000000000004d947 */ /* 0x000fec0003800000 */
[----:B-1----:R1:W-:Y:S02]  /*d190*/  REDG.E.ADD.F32.FTZ.RN.STRONG.GPU desc[UR26][R64.64+0x3400], R61 ;  /* 0x0034003d400079a6 */ /* 0x0023e4000c12f31a */
.L_x_1933:
[----:B------:R-:W-:Y:S05]  /*d1a0*/  BSYNC.RECONVERGENT B0 ;  /* 0x0000000000007941 */ /* 0x000fea0003800200 */
.L_x_1932:
        /* <DEDUP_REMOVED lines=16> */
.L_x_1935:
[----:B------:R-:W-:Y:S05]  /*d2b0*/  BSYNC.RECONVERGENT B0 ;  /* 0x0000000000007941 */ /* 0x000fea0003800200 */
.L_x_1934:
[----:B01----:R0:W1:Y:S01]  /*d2c0*/  LDS R61, [R169+0x5900] ;  /* 0x00590000a93d7984 */ /* 0x0030620000000800 */
[----:B------:R-:W-:Y:S01]  /*d2d0*/  BSSY.RECONVERGENT B0, `(.L_x_1936) ;  /* 0x0000006000007945 */ /* 0x000fe20003800200 */
[----:B------:R-:W-:Y:S02]  /*d2e0*/  IADD3 R167, PT, PT, R190, 0xf80, RZ ;  /* 0x00000f80bea77810 */ /* 0x000fe40007ffe0ff */
[----:B------:R-:W-:Y:S02]  /*d2f0*/  LEA.HI R175, R175, R190, RZ, 0x1b ;  /* 0x000000beafaf7211 */ /* 0x000fe400078fd8ff */
[----:B------:R-:W-:Y:S01]  /*d300*/  LEA R148, R148, UR22, 0x2 ;  /* 0x0000001694947c11 */ /* 0x000fe2000f8e10ff */
[----:B------:R-:W-:Y:S06]  /*d310*/  @!P2 BRA `(.L_x_1937) ;  /* 0x000000000004a947 */ /* 0x000fec0003800000 */
[----:B-1----:R2:W-:Y:S02]  /*d320*/  REDG.E.ADD.F32.FTZ.RN.STRONG.GPU desc[UR26][R64.64+0x3800], R61 ;  /* 0x0038003d400079a6 */ /* 0x0025e4000c12f31a */
.L_x_1937:
[----:B------:R-:W-:Y:S05]  /*d330*/  BSYNC.RECONVERGENT B0 ;  /* 0x0000000000007941 */ /* 0x000fea0003800200 */
.L_x_1936:
[----:B-12---:R1:W2:Y:S01]  /*d340*/  LDS R61, [R148+0x5b00] ;  /* 0x005b0000943d7984 */ /* 0x0062a20000000800 */
[----:B------:R-:W-:Y:S01]  /*d350*/  BSSY.RECONVERGENT B0, `(.L_x_1938) ;  /* 0x0000005000007945 */ /* 0x000fe20003800200 */
[----:B------:R-:W-:Y:S02]  /*d360*/  LEA.HI R167, R167, R190, RZ, 0x1b ;  /* 0x000000bea7a77211 */ /* 0x000fe400078fd8ff */
[----:B------:R-:W-:Y:S01]  /*d370*/  LEA R175, R175, UR22, 0x2 ;  /* 0x00000016afaf7c11 */ /* 0x000fe2000f8e10ff */
[----:B------:R-:W-:Y:S06]  /*d380*/  @!P3 BRA `(.L_x_1939) ;  /* 0x000000000004b947 */ /* 0x000fec0003800000 */
[----:B--2---:R2:W-:Y:S02]  /*d390*/  REDG.E.ADD.F32.FTZ.RN.STRONG.GPU desc[UR26][R64.64+0x3a00], R61 ;  /* 0x003a003d400079a6 */ /* 0x0045e4000c12f31a */
.L_x_1939:
[----:B------:R-:W-:Y:S05]  /*d3a0*/  BSYNC.RECONVERGENT B0 ;  /* 0x0000000000007941 */ /* 0x000fea0003800200 */
.L_x_1938:
[----:B--2---:R2:W0:Y:S01]  /*d3b0*/  LDS R61, [R175+0x5d00] ;  /* 0x005d0000af3d7984 */ /* 0x0044220000000800 */
[----:B------:R-:W-:Y:S01]  /*d3c0*/  BSSY.RECONVERGENT B0, `(.L_x_1940) ;  /* 0x0000004000007945 */ /* 0x000fe20003800200 */
[----:B------:R-:W-:-:S03]  /*d3d0*/  LEA R167, R167, UR22, 0x2 ;  /* 0x00000016a7a77c11 */ /* 0x000fc6000f8e10ff */
[----:B------:R-:W-:Y:S05]  /*d3e0*/  @!P4 BRA `(.L_x_1941) ;  /* 0x000000000004c947 */ /* 0x000fea0003800000 */
[----:B0-----:R0:W-:Y:S02]  /*d3f0*/  REDG.E.ADD.F32.FTZ.RN.STRONG.GPU desc[UR26][R64.64+0x3c00], R61 ;  /* 0x003c003d400079a6 */ /* 0x0011e4000c12f31a */
.L_x_1941:
[----:B------:R-:W-:Y:S05]  /*d400*/  BSYNC.RECONVERGENT B0 ;  /* 0x0000000000007941 */ /* 0x000fea0003800200 */
.L_x_1940:
[----:B0-----:R-:W-:Y:S01]  /*d410*/  FADD.FTZ R61, R165, R122 ;  /* 0x0000007aa53d7221 */ /* 0x001fe20000010000 */
[----:B------:R-:W-:Y:S01]  /*d420*/  BSSY.RECONVERGENT B0, `(.L_x_1942) ;  /* 0x0000004000007945 */ /* 0x000fe20003800200 */
[----:B------:R0:W0:Y:S03]  /*d430*/  LDS R165, [R167+0x5f00] ;  /* 0x005f0000a7a57984 */ /* 0x0000260000000800 */
[----:B------:R-:W-:Y:S05]  /*d440*/  @!P5 BRA `(.L_x_1943) ;  /* 0x000000000004d947 */ /* 0x000fea0003800000 */
[----:B0-----:R0:W-:Y:S02]  /*d450*/  REDG.E.ADD.F32.FTZ.RN.STRONG.GPU desc[UR26][R64.64+0x3e00], R165 ;  /* 0x003e00a5400079a6 */ /* 0x0011e4000c12f31a */
.L_x_1943:
[----:B------:R-:W-:Y:S05]  /*d460*/  BSYNC.RECONVERGENT B0 ;  /* 0x0000000000007941 */ /* 0x000fea0003800200 */
.L_x_1942:
[----:B0-----:R-:W0:Y:S01]  /*d470*/  SHFL.DOWN PT, R65, R60, 0x1, 0x1f ;  /* 0x08201f003c417f89 */ /* 0x001e2200000e0000 */
[----:B------:R-:W-:Y:S01]  /*d480*/  ISETP.GT.AND P2, PT, R241, 0x1e, PT ;  /* 0x0000001ef100780c */ /* 0x000fe20003f44270 */
[----:B------:R-:W-:Y:S01]  /*d490*/  FFMA.FTZ R104, R104, R123, R139 ;  /* 0x0000007b68687223 */ /* 0x000fe2000001008b */
[----:B------:R-:W-:Y:S01]  /*d4a0*/  FFMA.FTZ R103, R220, R103, R121 ;  /* 0x00000067dc677223 */ /* 0x000fe20000010079 */
[----:B------:R-:W5:Y:S01]  /*d4b0*/  SHFL.DOWN PT, R64, R61, 0x1, 0x1f ;  /* 0x08201f003d407f89 */ /* 0x000f6200000e0000 */
[----:B------:R-:W-:Y:S01]  /*d4c0*/  FFMA.FTZ R187, R120, R18, R187 ;  /* 0x0000001278bb7223 */ /* 0x000fe200000100bb */
[----:B------:R-:W-:Y:S01]  /*d4d0*/  FFMA.FTZ R104, R19, R120, R104 ;  /* 0x0000007813687223 */ /* 0x000fe20000010068 */
[----:B------:R-:W-:Y:S01]  /*d4e0*/  FFMA.FTZ R103, R24, R177, R103 ;  /* 0x000000b118677223 */ /* 0x000fe20000010067 */
[----:B------:R-:W1:Y:S01]  /*d4f0*/  SHFL.DOWN PT, R165, R62, 0x1, 0x1f ;  /* 0x08201f003ea57f89 */ /* 0x000e6200000e0000 */
[----:B------:R-:W-:Y:S01]  /*d500*/  FFMA.FTZ R218, R218, R107, R127 ;  /* 0x0000006bdada7223 */ /* 0x000fe2000001007f */
[----:B------:R-:W-:Y:S01]  /*d510*/  FADD.FTZ R59, R104, R59 ;  /* 0x0000003b683b7221 */ /* 0x000fe20000010000 */
[----:B------:R-:W-:Y:S01]  /*d520*/  FADD.FTZ R186, R103, R186 ;  /* 0x000000ba67ba7221 */ /* 0x000fe20000010000 */
[----:B------:R-:W2:Y:S01]  /*d530*/  SHFL.DOWN PT, R122, R63, 0x1, 0x1f ;  /* 0x08201f003f7a7f89 */ /* 0x000ea200000e0000 */
[----:B------:R-:W-:Y:S01]  /*d540*/  FFMA.FTZ R212, R212, R75, R109 ;  /* 0x0000004bd4d47223 */ /* 0x000fe2000001006d */
[----:B------:R-:W-:Y:S01]  /*d550*/  FMUL.FTZ R83, R83, R110 ;  /* 0x0000006e53537220 */ /* 0x000fe20000410000 */
[----:B------:R-:W-:Y:S01]  /*d560*/  FMUL.FTZ R163, R74, R163 ;  /* 0x000000a34aa37220 */ /* 0x000fe20000410000 */
[----:B------:R-:W-:Y:S01]  /*d570*/  FFMA.FTZ R143, R214, R143, R145 ;  /* 0x0000008fd68f7223 */ /* 0x000fe20000010091 */
[----:B------:R-:W-:Y:S01]  /*d580*/  FMUL.FTZ R85, R85, R111 ;  /* 0x0000006f55557220 */ /* 0x000fe20000410000 */
[----:B------:R-:W-:Y:S01]  /*d590*/  FFMA.FTZ R83, R84, R128, R83 ;  /* 0x0000008054537223 */ /* 0x000fe20000010053 */
[----:B------:R-:W-:Y:S01]  /*d5a0*/  FMUL.FTZ R73, R73, R146 ;  /* 0x0000009249497220 */ /* 0x000fe20000410000 */
[----:B------:R-:W-:Y:S01]  /*d5b0*/  FMUL.FTZ R87, R87, R112 ;  /* 0x0000007057577220 */ /* 0x000fe20000410000 */
[----:B------:R-:W-:Y:S01]  /*d5c0*/  FMUL.FTZ R72, R72, R157 ;  /* 0x0000009d48487220 */ /* 0x000fe20000410000 */
[----:B------:R-:W-:Y:S01]  /*d5d0*/  FFMA.FTZ R161, R210, R161, R163 ;  /* 0x000000a1d2a17223 */ /* 0x000fe200000100a3 */
[----:B------:R-:W-:Y:S01]  /*d5e0*/  FFMA.FTZ R86, R86, R129, R85 ;  /* 0x0000008156567223 */ /* 0x000fe20000010055 */
[----:B0-----:R-:W-:Y:S01]  /*d5f0*/  @!P2 FADD.FTZ R60, R60, R65 ;  /* 0x000000413c3ca221 */ /* 0x001fe20000010000 */
[----:B------:R-:W-:Y:S01]  /*d600*/  FFMA.FTZ R65, R29, R108, R212 ;  /* 0x0000006c1d417223 */ /* 0x000fe200000100d4 */
[----:B------:R-:W-:Y:S01]  /*d610*/  FFMA.FTZ R73, R208, R159, R73 ;  /* 0x0000009fd0497223 */ /* 0x000fe20000010049 */
[----:B------:R-:W-:Y:S01]  /*d620*/  FFMA.FTZ R87, R88, R130, R87 ;  /* 0x0000008258577223 */ /* 0x000fe20000010057 */
[----:B-----5:R-:W-:Y:S01]  /*d630*/  @!P2 FADD.FTZ R61, R61, R64 ;  /* 0x000000403d3da221 */ /* 0x020fe20000010000 */
[----:B------:R-:W0:Y:S01]  /*d640*/  SHFL.DOWN PT, R103, R60, 0x2, 0x1f ;  /* 0x08401f003c677f89 */ /* 0x000e2200000e0000 */
[----:B------:R-:W-:Y:S01]  /*d650*/  FADD.FTZ R182, R65, R182 ;  /* 0x000000b641b67221 */ /* 0x000fe20000010000 */
[----:B------:R-:W-:Y:S01]  /*d660*/  FFMA.FTZ R64, R28, R171, R143 ;  /* 0x000000ab1c407223 */ /* 0x000fe2000001008f */
[----:B-1----:R-:W-:Y:S01]  /*d670*/  @!P2 FADD.FTZ R62, R62, R165 ;  /* 0x000000a53e3ea221 */ /* 0x002fe20000010000 */
[----:B------:R-:W1:Y:S01]  /*d680*/  SHFL.DOWN PT, R104, R61, 0x2, 0x1f ;  /* 0x08401f003d687f89 */ /* 0x000e6200000e0000 */
[----:B------:R-:W-:Y:S01]  /*d690*/  FFMA.FTZ R72, R205, R144, R72 ;  /* 0x00000090cd487223 */ /* 0x000fe20000010048 */
[----:B------:R-:W-:Y:S01]  /*d6a0*/  FADD.FTZ R183, R64, R183 ;  /* 0x000000b740b77221 */ /* 0x000fe20000010000 */
[----:B--2---:R-:W-:Y:S01]  /*d6b0*/  @!P2 FADD.FTZ R63, R63, R122 ;  /* 0x0000007a3f3fa221 */ /* 0x004fe20000010000 */
[----:B------:R-:W2:Y:S01]  /*d6c0*/  SHFL.DOWN PT, R107, R62, 0x2, 0x1f ;  /* 0x08401f003e6b7f89 */ /* 0x000ea200000e0000 */
[----:B------:R-:W-:Y:S01]  /*d6d0*/  ISETP.GT.AND P2, PT, R241, 0x1d, PT ;  /* 0x0000001df100780c */ /* 0x000fe20003f44270 */
[----:B------:R-:W-:Y:S01]  /*d6e0*/  FFMA.FTZ R64, R30, R83, R161 ;  /* 0x000000531e407223 */ /* 0x000fe200000100a1 */
[----:B------:R-:W-:Y:S01]  /*d6f0*/  FFMA.FTZ R73, R32, R86, R73 ;  /* 0x0000005620497223 */ /* 0x000fe20000010049 */
[----:B------:R-:W5:Y:S01]  /*d700*/  SHFL.DOWN PT, R120, R63, 0x2, 0x1f ;  /* 0x08401f003f787f89 */ /* 0x000f6200000e0000 */
[----:B------:R-:W-:Y:S01]  /*d710*/  FFMA.FTZ R72, R33, R87, R72 ;  /* 0x0000005721487223 */ /* 0x000fe20000010048 */
[----:B------:R-:W-:Y:S01]  /*d720*/  FADD.FTZ R181, R64, R181 ;  /* 0x000000b540b57221 */ /* 0x000fe20000010000 */
[----:B------:R-:W-:Y:S01]  /*d730*/  FADD.FTZ R58, R73, R58 ;  /* 0x0000003a493a7221 */ /* 0x000fe20000010000 */
[----:B------:R-:W-:Y:S01]  /*d740*/  FMUL.FTZ R91, R91, R114 ;  /* 0x000000725b5b7220 */ /* 0x000fe20000410000 */
[----:B------:R-:W-:Y:S01]  /*d750*/  FADD.FTZ R57, R72, R57 ;  /* 0x0000003948397221 */ /* 0x000fe20000010000 */
[----:B------:R-:W-:Y:S01]  /*d760*/  FMUL.FTZ R70, R70, R153 ;  /* 0x0000009946467220 */ /* 0x000fe20000410000 */
[----:B------:R-:W-:Y:S01]  /*d770*/  FMUL.FTZ R93, R93, R115 ;  /* 0x000000735d5d7220 */ /* 0x000fe20000410000 */
[----:B------:R-:W-:Y:S01]  /*d780*/  FMUL.FTZ R69, R69, R124 ;  /* 0x0000007c45457220 */ /* 0x000fe20000410000 */
[----:B------:R-:W-:Y:S01]  /*d790*/  ISETP.GT.AND P3, PT, R241, 0xf, PT ;  /* 0x0000000ff100780c */ /* 0x000fe20003f64270 */
[----:B------:R-:W-:Y:S01]  /*d7a0*/  FFMA.FTZ R91, R92, R132, R91 ;  /* 0x000000845c5b7223 */ /* 0x000fe2000001005b */
[----:B------:R-:W-:Y:S01]  /*d7b0*/  FFMA.FTZ R70, R201, R126, R70 ;  /* 0x0000007ec9467223 */ /* 0x000fe20000010046 */
[----:B0-----:R-:W-:Y:S01]  /*d7c0*/  @!P2 FADD.FTZ R60, R60, R103 ;  /* 0x000000673c3ca221 */ /* 0x001fe20000010000 */
[----:B------:R-:W-:Y:S01]  /*d7d0*/  FFMA.FTZ R94, R94, R133, R93 ;  /* 0x000000855e5e7223 */ /* 0x000fe2000001005d */
[----:B------:R-:W-:Y:S01]  /*d7e0*/  FMUL.FTZ R95, R95, R116 ;  /* 0x000000745f5f7220 */ /* 0x000fe20000410000 */
[----:B------:R-:W-:Y:S01]  /*d7f0*/  FFMA.FTZ R200, R200, R149, R69 ;  /* 0x00000095c8c87223 */ /* 0x000fe20000010045 */
[----:B-1----:R-:W-:Y:S01]  /*d800*/  @!P2 FADD.FTZ R61, R61, R104 ;  /* 0x000000683d3da221 */ /* 0x002fe20000010000 */
[----:B------:R-:W0:Y:S01]  /*d810*/  SHFL.DOWN PT, R65, R60, 0x4, 0x1f ;  /* 0x08801f003c417f89 */ /* 0x000e2200000e0000 */
[----:B------:R-:W-:Y:S01]  /*d820*/  FMUL.FTZ R89, R89, R113 ;  /* 0x0000007159597220 */ /* 0x000fe20000410000 */
[----:B------:R-:W-:Y:S01]  /*d830*/  FMUL.FTZ R71, R71, R138 ;  /* 0x0000008a47477220 */ /* 0x000fe20000410000 */
[----:B--2---:R-:W-:Y:S01]  /*d840*/  @!P2 FADD.FTZ R62, R62, R107 ;  /* 0x0000006b3e3ea221 */ /* 0x004fe20000010000 */
[----:B------:R-:W1:Y:S01]  /*d850*/  SHFL.DOWN PT, R74, R61, 0x4, 0x1f ;  /* 0x08801f003d4a7f89 */ /* 0x000e6200000e0000 */
[----:B------:R-:W-:Y:S01]  /*d860*/  FMUL.FTZ R68, R68, R151 ;  /* 0x0000009744447220 */ /* 0x000fe20000410000 */
[----:B------:R-:W-:Y:S01]  /*d870*/  FFMA.FTZ R70, R35, R91, R70 ;  /* 0x0000005b23467223 */ /* 0x000fe20000010046 */
[----:B-----5:R-:W-:Y:S01]  /*d880*/  @!P2 FADD.FTZ R63, R63, R120 ;  /* 0x000000783f3fa221 */ /* 0x020fe20000010000 */
[----:B------:R-:W2:Y:S01]  /*d890*/  SHFL.DOWN PT, R75, R62, 0x4, 0x1f ;  /* 0x08801f003e4b7f89 */ /* 0x000ea200000e0000 */
[----:B------:R-:W-:Y:S01]  /*d8a0*/  ISETP.GT.AND P2, PT, R241, 0x1b, PT ;  /* 0x0000001bf100780c */ /* 0x000fe20003f44270 */
[----:B------:R-:W-:Y:S01]  /*d8b0*/  FFMA.FTZ R96, R96, R134, R95 ;  /* 0x0000008660607223 */ /* 0x000fe2000001005f */
[----:B------:R-:W-:Y:S01]  /*d8c0*/  FMUL.FTZ R67, R67, R78 ;  /* 0x0000004e43437220 */ /* 0x000fe20000410000 */
        /* <DEDUP_REMOVED lines=9> */
[----:B------:R-:W-:Y:S01]  /*d960*/  FADD.FTZ R49, R70, R49 ;  /* 0x0000003146317221 */ /* 0x000fe20000010000 */
[----:B------:R-:W-:Y:S01]  /*d970*/  FMUL.FTZ R97, R97, R117 ;  /* 0x0000007561617220 */ /* 0x000fe20000410000 */
[----:B------:R-:W-:Y:S01]  /*d980*/  FFMA.FTZ R96, R38, R96, R197 ;  /* 0x0000006026607223 */ /* 0x000fe200000100c5 */
[----:B0-----:R-:W-:Y:S01]  /*d990*/  @!P2 FADD.FTZ R60, R60, R65 ;  /* 0x000000413c3ca221 */ /* 0x001fe20000010000 */
[----:B------:R-:W-:Y:S01]  /*d9a0*/  FFMA.FTZ R65, R37, R94, R200 ;  /* 0x0000005e25417223 */ /* 0x000fe200000100c8 */
[----:B------:R-:W-:Y:S01]  /*d9b0*/  FFMA.FTZ R196, R196, R147, R67 ;  /* 0x00000093c4c47223 */ /* 0x000fe20000010043 */
[----:B------:R-:W-:Y:S01]  /*d9c0*/  BSSY.RECONVERGENT B0, `(.L_x_1944) ;  /* 0x000002b000007945 */ /* 0x000fe20003800200 */
[----:B-1----:R-:W-:Y:S01]  /*d9d0*/  @!P2 FADD.FTZ R61, R61, R74 ;  /* 0x0000004a3d3da221 */ /* 0x002fe20000010000 */
[----:B------:R-:W0:Y:S01]  /*d9e0*/  SHFL.DOWN PT, R73, R60, 0x8, 0x1f ;  /* 0x09001f003c497f89 */ /* 0x000e2200000e0000 */
[----:B------:R-:W-:Y:S01]  /*d9f0*/  FADD.FTZ R48, R65, R48 ;  /* 0x0000003041307221 */ /* 0x000fe20000010000 */
        /* <DEDUP_REMOVED lines=12> */
[----:B------:R-:W-:Y:S01]  /*dac0*/  FFMA.FTZ R227, R108, R27, R227 ;  /* 0x0000001b6ce37223 */ /* 0x000fe200000100e3 */
        /* <DEDUP_REMOVED lines=8> */
[----:B------:R-:W-:Y:S01]  /*db50*/  FADD.FTZ R47, R96, R47 ;  /* 0x0000002f602f7221 */ /* 0x000fe20000010000 */
        /* <DEDUP_REMOVED lines=17> */
.L_x_1945:
[----:B------:R-:W-:Y:S05]  /*dc70*/  BSYNC.RECONVERGENT B0 ;  /* 0x0000000000007941 */ /* 0x000fea0003800200 */
.L_x_1944:
        /* <DEDUP_REMOVED lines=8> */
[----:B------:R-:W-:Y:S01]  /*dd00*/  FFMA.FTZ R196, R39, R97, R196 ;  /* 0x0000006127c47223 */ /* 0x000fe200000100c4 */
[----:B------:R-:W-:Y:S01]  /*dd10*/  FFMA.FTZ R193, R40, R100, R193 ;  /* 0x0000006428c17223 */ /* 0x000fe200000100c1 */
[----:B------:R-:W-:Y:S01]  /*dd20*/  BAR.SYNC.DEFER_BLOCKING 0x0 ;  /* 0x0000000000007b1d */ /* 0x000fe20000010000 */
[----:B0-----:R-:W-:Y:S01]  /*dd30*/  FFMA.FTZ R64, R42, R101, R77 ;  /* 0x000000652a407223 */ /* 0x001fe2000001004d */
        /* <DEDUP_REMOVED lines=9> */
[----:B-1----:R-:W0:Y:S01]  /*ddd0*/  LDS.128 R64, [UR22+0x6320] ;  /* 0x00632016ff407984 */ /* 0x002e220008000c00 */
        /* <DEDUP_REMOVED lines=24> */
.L_x_1947:
[----:B------:R-:W-:Y:S05]  /*df60*/  BSYNC.RECONVERGENT B0 ;  /* 0x0000000000007941 */ /* 0x000fea0003800200 */
.L_x_1946:
[----:B------:R-:W-:-:S04]  /*df70*/  UIADD3 UR8, UPT, UPT, UR8, 0x1, URZ ;  /* 0x0000000108087890 */ /* 0x000fc8000fffe0ff */
[----:B------:R-:W-:-:S09]  /*df80*/  UISETP.GE.AND UP0, UPT, UR8, UR46, UPT ;  /* 0x0000002e0800728c */ /* 0x000fd2000bf06270 */
[----:B------:R-:W-:Y:S05]  /*df90*/  BRA.U !UP0, `(.L_x_1948) ;  /* 0xffffff6d08387547 */ /* 0x000fea000b83ffff */
.L_x_1850:
[----:B------:R1:W5:Y:S01]  /*dfa0*/  LDL.LU R61, [R1+0x2c] ;  /* 0x00002c00013d7983 */ /* 0x0003620000300800 */
[C---:B------:R-:W-:Y:S01]  /*dfb0*/  SHF.L.U32 R3, R190.reuse, 0x4, RZ ;  /* 0x00000004be037819 */ /* 0x040fe200000006ff */
[----:B------:R-:W-:Y:S01]  /*dfc0*/  ULEA UR24, UR13, 0xfffff800, 0xb ;  /* 0xfffff8000d187891 */ /* 0x000fe2000f8e58ff */
[----:B------:R-:W-:Y:S01]  /*dfd0*/  LOP3.LUT R0, R190, 0x1f, RZ, 0xc0, !PT ;  /* 0x0000001fbe007812 */ /* 0x000fe200078ec0ff */
[----:B0-----:R-:W3:Y:S01]  /*dfe0*/  LDL.LU R74, [R1+0x28] ;  /* 0x00002800014a7983 */ /* 0x001ee20000300800 */
        /* <DEDUP_REMOVED lines=25> */
[C---:B------:R-:W-:Y:S01]  /*e180*/  LOP3.LUT R17, R3.reuse, 0x40, RZ, 0xfc, !PT ;  /* 0x0000004003117812 */ /* 0x040fe200078efcff */
[C---:B------:R-:W-:Y:S01]  /*e190*/  IMAD.WIDE.U32 R20, R3.reuse, 0x2, R4 ;  /* 0x0000000203147825 */ /* 0x040fe200078e0004 */
[C---:B------:R-:W-:Y:S01]  /*e1a0*/  LOP3.LUT R15, R3.reuse, 0x60, RZ, 0xfc, !PT ;  /* 0x00000060030f7812 */ /* 0x040fe200078efcff */
[----:B------:R-:W4:Y:S01]  /*e1b0*/  LDL.LU R71, [R1+0x1c] ;  /* 0x00001c0001477983 */ /* 0x000f220000300800 */
[----:B------:R-:W-:-:S02]  /*e1c0*/  LOP3.LUT R16, R3, 0x80, RZ, 0xfc, !PT ;  /* 0x0000008003107812 */ /* 0x000fc400078efcff */
[----:B------:R-:W-:Y:S01]  /*e1d0*/  F2FP.F16.F32.PACK_AB R239, R239, R240 ;  /* 0x000000f0efef723e */ /* 0x000fe200000000ff */
[----:B------:R-:W4:Y:S01]  /*e1e0*/  LDL.LU R70, [R1+0x18] ;  /* 0x0000180001467983 */ /* 0x000f220000300800 */
[----:B------:R-:W-:Y:S02]  /*e1f0*/  LOP3.LUT R4, R3, 0xa0, RZ, 0xfc, !PT ;  /* 0x000000a003047812 */ /* 0x000fe400078efcff */
[----:B------:R-:W-:Y:S01]  /*e200*/  F2FP.F16.F32.PACK_AB R237, R237, R238 ;  /* 0x000000eeeded723e */ /* 0x000fe200000000ff */
[----:B------:R-:W4:Y:S01]  /*e210*/  LDL.LU R69, [R1+0x14] ;  /* 0x0000140001457983 */ /* 0x000f220000300800 */
[----:B------:R-:W-:Y:S02]  /*e220*/  LOP3.LUT R14, R3, 0xc0, RZ, 0xfc, !PT ;  /* 0x000000c0030e7812 */ /* 0x000fe400078efcff */
[----:B------:R-:W-:Y:S01]  /*e230*/  F2FP.F16.F32.PACK_AB R232, R232, R233 ;  /* 0x000000e9e8e8723e */ /* 0x000fe200000000ff */
[----:B--2---:R-:W2:Y:S01]  /*e240*/  LDL.LU R68, [R1+0x10] ;  /* 0x0000100001447983 */ /* 0x004ea20000300800 */
[----:B------:R-:W-:-:S02]  /*e250*/  ISETP.GE.AND P0, PT, R17, UR10, PT ;  /* 0x0000000a11007c0c */ /* 0x000fc4000bf06270 */
[----:B------:R-:W-:Y:S01]  /*e260*/  F2FP.F16.F32.PACK_AB R230, R230, R231 ;  /* 0x000000e7e6e6723e */ /* 0x000fe200000000ff */
[----:B------:R-:W3:Y:S01]  /*e270*/  @!P2 LDG.E.U16 R19, desc[UR26][R20.64] ;  /* 0x0000001a1413a981 */ /* 0x000ee2000c1e1500 */
[----:B------:R-:W-:Y:S02]  /*e280*/  LOP3.LUT R13, R3, 0xe0, RZ, 0xfc, !PT ;  /* 0x000000e0030d7812 */ /* 0x000fe400078efcff */
[----:B------:R-:W-:Y:S01]  /*e290*/  F2FP.F16.F32.PACK_AB R228, R228, R229 ;  /* 0x000000e5e4e4723e */ /* 0x000fe200000000ff */
[----:B------:R-:W4:Y:S01]  /*e2a0*/  @!P1 LDG.E.U16 R22, desc[UR26][R20.64+0x40] ;  /* 0x0000401a14169981 */ /* 0x000f22000c1e1500 */
[----:B------:R-:W-:Y:S02]  /*e2b0*/  ISETP.GE.AND P4, PT, R15, UR10, PT ;  /* 0x0000000a0f007c0c */ /* 0x000fe4000bf86270 */
[----:B------:R-:W-:Y:S01]  /*e2c0*/  F2FP.F16.F32.PACK_AB R226, R226, R227 ;  /* 0x000000e3e2e2723e */ /* 0x000fe200000000ff */
[----:B------:R-:W2:Y:S01]  /*e2d0*/  LDL.LU R66, [R1+0xc] ;  /* 0x00000c0001427983 */ /* 0x000ea20000300800 */
[----:B------:R-:W-:-:S02]  /*e2e0*/  LOP3.LUT R12, R3, 0x100, RZ, 0xfc, !PT ;  /* 0x00000100030c7812 */ /* 0x000fc400078efcff */
[----:B------:R-:W-:Y:S01]  /*e2f0*/  F2FP.F16.F32.PACK_AB R223, R223, R224 ;  /* 0x000000e0dfdf723e */ /* 0x000fe200000000ff */
[----:B------:R-:W2:Y:S01]  /*e300*/  @!P0 LDG.E.U16 R23, desc[UR26][R20.64+0x80] ;  /* 0x0000801a14178981 */ /* 0x000ea2000c1e1500 */
[----:B------:R-:W-:Y:S02]  /*e310*/  ISETP.GE.AND P6, PT, R16, UR10, PT ;  /* 0x0000000a10007c0c */ /* 0x000fe4000bfc6270 */
[----:B------:R-:W-:Y:S01]  /*e320*/  F2FP.F16.F32.PACK_AB R187, R187, R188 ;  /* 0x000000bcbbbb723e */ /* 0x000fe200000000ff */
[----:B------:R-:W2:Y:S01]  /*e330*/  LDL.LU R64, [R1+0x8] ;  /* 0x0000080001407983 */ /* 0x000ea20000300800 */
[----:B------:R-:W-:Y:S01]  /*e340*/  ISETP.GE.AND P5, PT, R4, UR10, PT ;  /* 0x0000000a04007c0c */ /* 0x000fe2000bfa6270 */
[----:B------:R-:W0:Y:S01]  /*e350*/  S2UR UR32, SR_CTAID.X ;  /* 0x00000000002079c3 */ /* 0x000e220000002500 */
[----:B------:R-:W-:Y:S01]  /*e360*/  ISETP.GE.AND P3, PT, R14, UR10, PT ;  /* 0x0000000a0e007c0c */ /* 0x000fe2000bf66270 */
[----:B------:R-:W2:Y:S01]  /*e370*/  @!P4 LDG.E.U16 R24, desc[UR26][R20.64+0xc0] ;  /* 0x0000c01a1418c981 */ /* 0x000ea2000c1e1500 */
[----:B------:R-:W-:Y:S01]  /*e380*/  ISETP.GE.AND P2, PT, R13, UR10, PT ;  /* 0x0000000a0d007c0c */ /* 0x000fe2000bf46270 */
[----:B------:R-:W0:Y:S01]  /*e390*/  LDCU.64 UR28, c[0x0][0x4f8] ;  /* 0x00009f00ff1c77ac */ /* 0x000e220008000a00 */
[----:B------:R-:W-:Y:S01]  /*e3a0*/  ISETP.GE.AND P1, PT, R12, UR10, PT ;  /* 0x0000000a0c007c0c */ /* 0x000fe2000bf26270 */
[----:B------:R-:W2:Y:S01]  /*e3b0*/  LDL.LU R62, [R1+0x4] ;  /* 0x00000400013e7983 */ /* 0x000ea20000300800 */
[C---:B------:R-:W-:Y:S01]  /*e3c0*/  LOP3.LUT R11, R3.reuse, 0x120, RZ, 0xfc, !PT ;  /* 0x00000120030b7812 */ /* 0x040fe200078efcff */
[----:B------:R-:W0:Y:S01]  /*e3d0*/  S2UR UR8, SR_CTAID.Y ;  /* 0x00000000000879c3 */ /* 0x000e220000002600 */
[C---:B------:R-:W-:Y:S01]  /*e3e0*/  LOP3.LUT R10, R3.reuse, 0x140, RZ, 0xfc, !PT ;  /* 0x00000140030a7812 */ /* 0x040fe200078efcff */
[----:B------:R-:W2:Y:S01]  /*e3f0*/  @!P6 LDG.E.U16 R25, desc[UR26][R20.64+0x100] ;  /* 0x0001001a1419e981 */ /* 0x000ea2000c1e1500 */
[C---:B------:R-:W-:Y:S01]  /*e400*/  LOP3.LUT R9, R3.reuse, 0x160, RZ, 0xfc, !PT ;  /* 0x0000016003097812 */ /* 0x040fe200078efcff */
[----:B------:R-:W0:Y:S01]  /*e410*/  LDCU.64 UR30, c[0x0][0x500] ;  /* 0x0000a000ff1e77ac */ /* 0x000e220008000a00 */
[C---:B------:R-:W-:Y:S01]  /*e420*/  LOP3.LUT R8, R3.reuse, 0x180, RZ, 0xfc, !PT ;  /* 0x0000018003087812 */ /* 0x040fe200078efcff */
[----:B------:R-:W2:Y:S01]  /*e430*/  @!P5 LDG.E.U16 R26, desc[UR26][R20.64+0x140] ;  /* 0x0001401a141ad981 */ /* 0x000ea2000c1e1500 */
[----:B------:R-:W-:-:S02]  /*e440*/  LOP3.LUT R7, R3, 0x1a0, RZ, 0xfc, !PT ;  /* 0x000001a003077812 */ /* 0x000fc400078efcff */
[----:B------:R-:W-:Y:S01]  /*e450*/  ISETP.GE.AND P0, PT, R11, UR10, PT ;  /* 0x0000000a0b007c0c */ /* 0x000fe2000bf06270 */
[----:B------:R-:W2:Y:S01]  /*e460*/  @!P3 LDG.E.U16 R27, desc[UR26][R20.64+0x180] ;  /* 0x0001801a141bb981 */ /* 0x000ea2000c1e1500 */
[C---:B------:R-:W-:Y:S02]  /*e470*/  LOP3.LUT R6, R3.reuse, 0x1c0, RZ, 0xfc, !PT ;  /* 0x000001c003067812 */ /* 0x040fe400078efcff */
[----:B------:R-:W-:Y:S01]  /*e480*/  ISETP.GE.AND P4, PT, R10, UR10, PT ;  /* 0x0000000a0a007c0c */ /* 0x000fe2000bf86270 */
[----:B------:R-:W2:Y:S01]  /*e490*/  @!P2 LDG.E.U16 R28, desc[UR26][R20.64+0x1c0] ;  /* 0x0001c01a141ca981 */ /* 0x000ea2000c1e1500 */
[----:B------:R-:W-:Y:S02]  /*e4a0*/  LOP3.LUT R5, R3, 0x1e0, RZ, 0xfc, !PT ;  /* 0x000001e003057812 */ /* 0x000fe400078efcff */
[----:B------:R-:W-:Y:S01]  /*e4b0*/  ISETP.GE.AND P6, PT, R9, UR10, PT ;  /* 0x0000000a09007c0c */ /* 0x000fe2000bfc6270 */
[----:B------:R-:W2:Y:S01]  /*e4c0*/  @!P1 LDG.E.U16 R29, desc[UR26][R20.64+0x200] ;  /* 0x0002001a141d9981 */ /* 0x000ea2000c1e1500 */
[----:B------:R-:W-:-:S02]  /*e4d0*/  ISETP.GE.AND P5, PT, R8, UR10, PT ;  /* 0x0000000a08007c0c */ /* 0x000fc4000bfa6270 */
[----:B------:R-:W-:Y:S01]  /*e4e0*/  ISETP.GE.AND P3, PT, R7, UR10, PT ;  /* 0x0000000a07007c0c */ /* 0x000fe2000bf66270 */
[----:B------:R-:W2:Y:S01]  /*e4f0*/  @!P0 LDG.E.U16 R30, desc[UR26][R20.64+0x240] ;  /* 0x0002401a141e8981 */ /* 0x000ea2000c1e1500 */
[----:B------:R-:W-:Y:S02]  /*e500*/  ISETP.GE.AND P2, PT, R6, UR10, PT ;  /* 0x0000000a06007c0c */ /* 0x000fe4000bf46270 */
[----:B------:R-:W-:Y:S01]  /*e510*/  ISETP.GE.AND P1, PT, R5, UR10, PT ;  /* 0x0000000a05007c0c */ /* 0x000fe2000bf26270 */
[----:B------:R-:W2:Y:S04]  /*e520*/  LDL.LU R60, [R1] ;  /* 0x00000000013c7983 */ /* 0x000ea80000300800 */
        /* <DEDUP_REMOVED lines=21> */
[----:B-----5:R-:W-:Y:S01]  /*e680*/  STS.U16 [R242+0x3c0], R61 ;  /* 0x0003c03df2007388 */ /* 0x020fe20000000400 */
[----:B------:R-:W-:-:S03]  /*e690*/  NOP ;  /* 0x0000000000007918 */ /* 0x000fc60000000000 */
[----:B------:R-:W3:Y:S04]  /*e6a0*/  LDS.U16 R19, [R80] ;  /* 0x0000000050137984 */ /* 0x000ee80000000400 */
[----:B------:R-:W4:Y:S04]  /*e6b0*/  LDS.U16 R20, [R80+0x2] ;  /* 0x0000020050147984 */ /* 0x000f280000000400 */
[----:B------:R-:W5:Y:S04]  /*e6c0*/  LDS.U16 R21, [R80+0x4] ;  /* 0x0000040050157984 */ /* 0x000f680000000400 */
[----:B------:R-:W-:Y:S04]  /*e6d0*/  LDS.U16 R23, [R80+0xe] ;  /* 0x00000e0050177984 */ /* 0x000fe80000000400 */
[----:B------:R-:W-:Y:S04]  /*e6e0*/  LDS.U16 R22, [R80+0xc] ;  /* 0x00000c0050167984 */ /* 0x000fe80000000400 */
[----:B------:R-:W-:Y:S04]  /*e6f0*/  @!P1 STL [R1+0x2c], R61 ;  /* 0x00002c3d01009387 */ /* 0x000fe80000100800 */
[----:B--2---:R-:W2:Y:S04]  /*e700*/  LDL.LU R34, [R1+0x30] ;  /* 0x0000300001227983 */ /* 0x004ea80000300800 */
[----:B------:R-:W-:Y:S01]  /*e710*/  LDS.U16 R25, [R80+0x12] ;  /* 0x0000120050197984 */ /* 0x000fe20000000400 */
[----:B---3--:R-:W-:-:S02]  /*e720*/  HADD2.F32 R19, -RZ, R19.H0_H0 ;  /* 0x20000013ff137230 */ /* 0x008fc40000004100 */
[----:B----4-:R-:W-:-:S03]  /*e730*/  HADD2.F32 R20, -RZ, R20.H0_H0 ;  /* 0x20000014ff147230 */ /* 0x010fc60000004100 */
[----:B------:R-:W-:Y:S02]  /*e740*/  FADD.FTZ R26, R19, UR6 ;  /* 0x00000006131a7e21 */ /* 0x000fe40008010000 */
[----:B------:R-:W3:Y:S01]  /*e750*/  LDS.U16 R19, [R80+0x6] ;  /* 0x0000060050137984 */ /* 0x000ee20000000400 */
[----:B------:R-:W-:-:S03]  /*e760*/  FADD.FTZ R28, R20, UR6 ;  /* 0x00000006141c7e21 */ /* 0x000fc60008010000 */
[----:B------:R-:W4:Y:S01]  /*e770*/  LDS.U16 R20, [R80+0x8] ;  /* 0x0000080050147984 */ /* 0x000f220000000400 */
[----:B-----5:R-:W-:-:S03]  /*e780*/  HADD2.F32 R24, -RZ, R21.H0_H0 ;  /* 0x20000015ff187230 */ /* 0x020fc60000004100 */
[----:B------:R-:W5:Y:S01]  /*e790*/  LDS.U16 R21, [R80+0xa] ;  /* 0x00000a0050157984 */ /* 0x000f620000000400 */
[----:B------:R-:W-:Y:S02]  /*e7a0*/  FSETP.GTU.FTZ.AND P5, PT, R28, 20, PT ;  /* 0x41a000001c00780b */ /* 0x000fe40003fbc000 */
[----:B------:R-:W-:Y:S01]  /*e7b0*/  FSETP.GTU.FTZ.AND P3, PT, R26, 20, PT ;  /* 0x41a000001a00780b */ /* 0x000fe20003f7c000 */
[----:B------:R-:W-:Y:S02]  /*e7c0*/  FADD.FTZ R30, R24, UR6 ;  /* 0x00000006181e7e21 */ /* 0x000fe40008010000 */
[----:B------:R-:W1:Y:S03]  /*e7d0*/  LDS.U16 R24, [R80+0x10] ;  /* 0x0000100050187984 */ /* 0x000e660000000400 */
[----:B------:R-:W-:-:S05]  /*e7e0*/  FSETP.GTU.FTZ.AND P6, PT, R30, 20, PT ;  /* 0x41a000001e00780b */ /* 0x000fca0003fdc000 */
[----:B------:R-:W-:Y:S02]  /*e7f0*/  @!P5 FMUL.FTZ R28, R28, -1.4426950216293334961 ;  /* 0xbfb8aa3b1c1cd820 */ /* 0x000fe40000410000 */
[----:B------:R-:W-:-:S04]  /*e800*/  @!P3 FMUL.FTZ R26, R26, -1.4426950216293334961 ;  /* 0xbfb8aa3b1a1ab820 */ /* 0x000fc80000410000 */
[----:B------:R-:W0:Y:S04]  /*e810*/  @!P5 MUFU.EX2 R28, R28 ;  /* 0x0000001c001cd308 */ /* 0x000e280000000800 */
[----:B------:R-:W5:Y:S01]  /*e820*/  @!P3 MUFU.EX2 R26, R26 ;  /* 0x0000001a001ab308 */ /* 0x000f620000000800 */
[----:B------:R-:W-:Y:S01]  /*e830*/  @!P6 FMUL.FTZ R30, R30, -1.4426950216293334961 ;  /* 0xbfb8aa3b1e1ee820 */ /* 0x000fe20000410000 */
[----:B---3--:R-:W-:-:S05]  /*e840*/  HADD2.F32 R31, -RZ, R19.H0_H0 ;  /* 0x20000013ff1f7230 */ /* 0x008fca0000004100 */
[----:B------:R-:W3:Y:S01]  /*e850*/  @!P6 MUFU.EX2 R30, R30 ;  /* 0x0000001e001ee308 */ /* 0x000ee20000000800 */
[----:B0-----:R-:W-:Y:S01]  /*e860*/  @!P5 FADD.FTZ R29, R28, 1 ;  /* 0x3f8000001c1dd421 */ /* 0x001fe20000010000 */
[----:B----4-:R-:W-:Y:S02]  /*e870*/  HADD2.F32 R20, -RZ, R20.H0_H0 ;  /* 0x20000014ff147230 */ /* 0x010fe40000004100 */
[----:B------:R-:W-:Y:S01]  /*e880*/  FADD.FTZ R31, R31, UR6 ;  /* 0x000000061f1f7e21 */ /* 0x000fe20008010000 */
[----:B-----5:R-:W-:Y:S01]  /*e890*/  @!P3 FADD.FTZ R27, R26, 1 ;  /* 0x3f8000001a1bb421 */ /* 0x020fe20000010000 */
[----:B------:R-:W-:Y:S01]  /*e8a0*/  HADD2.F32 R23, -RZ, R23.H0_H0 ;  /* 0x20000017ff177230 */ /* 0x000fe20000004100 */
[----:B------:R-:W0:Y:S01]  /*e8b0*/  @!P5 MUFU.RCP R29, R29 ;  /* 0x0000001d001dd308 */ /* 0x000e220000001000 */
[----:B------:R-:W-:Y:S02]  /*e8c0*/  HADD2.F32 R21, -RZ, R21.H0_H0 ;  /* 0x20000015ff157230 */ /* 0x000fe40000004100 */
[----:B------:R-:W-:Y:S01]  /*e8d0*/  FADD.FTZ R20, R20, UR6 ;  /* 0x0000000614147e21 */ /* 0x000fe20008010000 */
[----:B------:R-:W-:-:S04]  /*e8e0*/  FSETP.GTU.FTZ.AND P0, PT, R31, 20, PT ;  /* 0x41a000001f00780b */ /* 0x000fc80003f1c000 */
[----:B------:R-:W4:Y:S01]  /*e8f0*/  @!P3 MUFU.RCP R32, R27 ;  /* 0x0000001b0020b308 */ /* 0x000f220000001000 */
[----:B------:R-:W-:Y:S01]  /*e900*/  FADD.FTZ R21, R21, UR6 ;  /* 0x0000000615157e21 */ /* 0x000fe20008010000 */
[----:B------:R-:W-:Y:S01]  /*e910*/  FSETP.GTU.FTZ.AND P1, PT, R20, 20, PT ;  /* 0x41a000001400780b */ /* 0x000fe20003f3c000 */
[----:B------:R-:W-:Y:S01]  /*e920*/  FADD.FTZ R23, R23, UR6 ;  /* 0x0000000617177e21 */ /* 0x000fe20008010000 */
[----:B---3--:R-:W-:Y:S01]  /*e930*/  @!P6 FADD.FTZ R19, R30, 1 ;  /* 0x3f8000001e13e421 */ /* 0x008fe20000010000 */
[----:B------:R-:W-:Y:S01]  /*e940*/  HADD2.F32 R22, -RZ, R22.H0_H0 ;  /* 0x20000016ff167230 */ /* 0x000fe20000004100 */
[----:B------:R-:W-:Y:S01]  /*e950*/  FSETP.GTU.FTZ.AND P2, PT, R21, 20, PT ;  /* 0x41a000001500780b */ /* 0x000fe20003f5c000 */
[----:B-1----:R-:W-:Y:S01]  /*e960*/  HADD2.F32 R24, -RZ, R24.H0_H0 ;  /* 0x20000018ff187230 */ /* 0x002fe20000004100 */
[----:B------:R-:W-:Y:S01]  /*e970*/  FSETP.GTU.FTZ.AND P4, PT, R23, 20, PT ;  /* 0x41a000001700780b */ /* 0x000fe20003f9c000 */
[----:B------:R1:W3:Y:S01]  /*e980*/  @!P6 MUFU.RCP R26, R19 ;  /* 0x00000013001ae308 */ /* 0x0002e20000001000 */
[----:B------:R-:W-:-:S02]  /*e990*/  FADD.FTZ R22, R22, UR6 ;  /* 0x0000000616167e21 */ /* 0x000fc40008010000 */
[----:B------:R-:W-:Y:S01]  /*e9a0*/  FADD.FTZ R24, R24, UR6 ;  /* 0x0000000618187e21 */ /* 0x000fe20008010000 */
[----:B0-----:R-:W-:Y:S01]  /*e9b0*/  @!P5 FMUL.FTZ R44, R44, R29 ;  /* 0x0000001d2c2cd220 */ /* 0x001fe20000410000 */
[----:B-1----:R-:W-:Y:S01]  /*e9c0*/  @!P0 FMUL.FTZ R19, R31, -1.4426950216293334961 ;  /* 0xbfb8aa3b1f138820 */ /* 0x002fe20000410000 */
[----:B----4-:R-:W-:Y:S01]  /*e9d0*/  @!P3 FMUL.FTZ R43, R43, R32 ;  /* 0x000000202b2bb220 */ /* 0x010fe20000410000 */
[----:B------:R-:W-:Y:S01]  /*e9e0*/  @!P1 FMUL.FTZ R20, R20, -1.4426950216293334961 ;  /* 0xbfb8aa3b14149820 */ /* 0x000fe20000410000 */
[----:B------:R-:W-:Y:S02]  /*e9f0*/  FSETP.GTU.FTZ.AND P3, PT, R22, 20, PT ;  /* 0x41a000001600780b */ /* 0x000fe40003f7c000 */
[----:B------:R-:W-:Y:S01]  /*ea00*/  FSETP.GTU.FTZ.AND P5, PT, R24, 20, PT ;  /* 0x41a000001800780b */ /* 0x000fe20003fbc000 */
[----:B------:R-:W0:Y:S01]  /*ea10*/  @!P0 MUFU.EX2 R19, R19 ;  /* 0x0000001300138308 */ /* 0x000e220000000800 */
[----:B------:R-:W-:Y:S01]  /*ea20*/  @!P2 FMUL.FTZ R21, R21, -1.4426950216293334961 ;  /* 0xbfb8aa3b1515a820 */ /* 0x000fe20000410000 */
[----:B------:R-:W-:-:S02]  /*ea30*/  HADD2.F32 R25, -RZ, R25.H0_H0 ;  /* 0x20000019ff197230 */ /* 0x000fc40000004100 */
[----:B------:R-:W-:Y:S01]  /*ea40*/  @!P4 FMUL.FTZ R23, R23, -1.4426950216293334961 ;  /* 0xbfb8aa3b1717c820 */ /* 0x000fe20000410000 */
[----:B------:R-:W1:Y:S02]  /*ea50*/  @!P1 MUFU.EX2 R20, R20 ;  /* 0x0000001400149308 */ /* 0x000e640000000800 */
[----:B------:R-:W-:Y:S02]  /*ea60*/  FADD.FTZ R25, R25, UR6 ;  /* 0x0000000619197e21 */ /* 0x000fe40008010000 */
[----:B------:R-:W4:Y:S01]  /*ea70*/  @!P2 MUFU.EX2 R21, R21 ;  /* 0x000000150015a308 */ /* 0x000f220000000800 */
[----:B---3--:R-:W-:-:S03]  /*ea80*/  @!P6 FMUL.FTZ R45, R45, R26 ;  /* 0x0000001a2d2de220 */ /* 0x008fc60000410000 */
[----:B------:R-:W3:Y:S01]  /*ea90*/  @!P4 MUFU.EX2 R23, R23 ;  /* 0x000000170017c308 */ /* 0x000ee20000000800 */
[----:B------:R-:W-:Y:S01]  /*eaa0*/  @!P3 FMUL.FTZ R22, R22, -1.4426950216293334961 ;  /* 0xbfb8aa3b1616b820 */ /* 0x000fe20000410000 */
[----:B------:R-:W-:Y:S01]  /*eab0*/  @!P5 FMUL.FTZ R24, R24, -1.4426950216293334961 ;  /* 0xbfb8aa3b1818d820 */ /* 0x000fe20000410000 */
[----:B------:R-:W-:Y:S01]  /*eac0*/  FSETP.GTU.FTZ.AND P6, PT, R25, 20, PT ;  /* 0x41a000001900780b */ /* 0x000fe20003fdc000 */
[----:B0-----:R-:W-:Y:S01]  /*ead0*/  @!P0 FADD.FTZ R19, R19, 1 ;  /* 0x3f80000013138421 */ /* 0x001fe20000010000 */
[----:B-1----:R-:W-:Y:S02]  /*eae0*/  @!P1 FADD.FTZ R20, R20, 1 ;  /* 0x3f80000014149421 */ /* 0x002fe40000010000 */
[----:B------:R-:W0:Y:S04]  /*eaf0*/  @!P3 MUFU.EX2 R22, R22 ;  /* 0x000000160016b308 */ /* 0x000e280000000800 */
[----:B------:R-:W1:Y:S04]  /*eb00*/  @!P5 MUFU.EX2 R24, R24 ;  /* 0x000000180018d308 */ /* 0x000e680000000800 */
[----:B------:R5:W1:Y:S01]  /*eb10*/  @!P0 MUFU.RCP R26, R19 ;  /* 0x00000013001a8308 */ /* 0x000a620000001000 */
[----:B----4-:R-:W-:Y:S01]  /*eb20*/  @!P2 FADD.FTZ R21, R21, 1 ;  /* 0x3f8000001515a421 */ /* 0x010fe20000010000 */
[----:B---3--:R-:W-:Y:S01]  /*eb30*/  @!P4 FADD.FTZ R23, R23, 1 ;  /* 0x3f8000001717c421 */ /* 0x008fe20000010000 */
[----:B-----5:R-:W3:Y:S05]  /*eb40*/  LDS.U16 R19, [R80+0x14] ;  /* 0x0000140050137984 */ /* 0x020eea0000000400 */
[----:B------:R4:W5:Y:S01]  /*eb50*/  @!P1 MUFU.RCP R27, R20 ;  /* 0x00000014001b9308 */ /* 0x0009620000001000 */
[----:B------:R-:W-:Y:S01]  /*eb60*/  @!P6 FMUL.FTZ R25, R25, -1.4426950216293334961 ;  /* 0xbfb8aa3b1919e820 */ /* 0x000fe20000410000 */
[----:B----4-:R-:W4:Y:S06]  /*eb70*/  LDS.U16 R20, [R80+0x16] ;  /* 0x0000160050147984 */ /* 0x010f2c0000000400 */
[----:B------:R5:W-:Y:S01]  /*eb80*/  @!P2 MUFU.RCP R28, R21 ;  /* 0x00000015001ca308 */ /* 0x000be20000001000 */
[----:B0-----:R-:W-:Y:S01]  /*eb90*/  @!P3 FADD.FTZ R22, R22, 1 ;  /* 0x3f8000001616b421 */ /* 0x001fe20000010000 */
[----:B-1----:R-:W-:-:S06]  /*eba0*/  @!P5 FADD.FTZ R24, R24, 1 ;  /* 0x3f8000001818d421 */ /* 0x002fcc0000010000 */
[----:B------:R0:W1:Y:S01]  /*ebb0*/  @!P4 MUFU.RCP R30, R23 ;  /* 0x00000017001ec308 */ /* 0x0000620000001000 */
[----:B-----5:R-:W5:Y:S04]  /*ebc0*/  LDS.U16 R21, [R80+0x18] ;  /* 0x0000180050157984 */ /* 0x020f680000000400 */
[----:B0-----:R-:W0:Y:S03]  /*ebd0*/  LDS.U16 R23, [R80+0x1c] ;  /* 0x00001c0050177984 */ /* 0x001e260000000400 */
[----:B------:R-:W3:Y:S04]  /*ebe0*/  @!P6 MUFU.EX2 R25, R25 ;  /* 0x000000190019e308 */ /* 0x000ee80000000800 */
[----:B------:R1:W-:Y:S08]  /*ebf0*/  @!P3 MUFU.RCP R29, R22 ;  /* 0x00000016001db308 */ /* 0x0003f00000001000 */
[----:B------:R3:W-:Y:S01]  /*ec00*/  @!P5 MUFU.RCP R31, R24 ;  /* 0x00000018001fd308 */ /* 0x0007e20000001000 */
[----:B-1----:R-:W1:Y:S04]  /*ec10*/  LDS.U16 R22, [R80+0x1a] ;  /* 0x00001a0050167984 */ /* 0x002e680000000400 */
[----:B---3--:R-:W3:Y:S01]  /*ec20*/  LDS.U16 R24, [R80+0x1e] ;  /* 0x00001e0050187984 */ /* 0x008ee20000000400 */
[----:B------:R-:W-:Y:S01]  /*ec30*/  BAR.SYNC.DEFER_BLOCKING 0x0 ;  /* 0x0000000000007b1d */ /* 0x000fe20000010000 */
[----:B------:R-:W-:-:S05]  /*ec40*/  @!P6 FADD.FTZ R25, R25, 1 ;  /* 0x3f8000001919e421 */ /* 0x000fca0000010000 */
[----:B------:R4:W5:Y:S01]  /*ec50*/  @!P6 MUFU.RCP R32, R25 ;  /* 0x000000190020e308 */ /* 0x0009620000001000 */
[----:B------:R-:W-:Y:S01]  /*ec60*/  @!P0 FMUL.FTZ R47, R47, R26 ;  /* 0x0000001a2f2f8220 */ /* 0x000fe20000410000 */
[----:B------:R-:W-:Y:S01]  /*ec70*/  @!P1 FMUL.FTZ R48, R48, R27 ;  /* 0x0000001b30309220 */ /* 0x000fe20000410000 */
[----:B------:R-:W-:Y:S01]  /*ec80*/  PRMT R40, R239, 0x7632, R40 ;  /* 0x00007632ef287816 */ /* 0x000fe20000000028 */
[----:B------:R-:W-:Y:S01]  /*ec90*/  HADD2.F32 R19, -RZ, R19.H0_H0 ;  /* 0x20000013ff137230 */ /* 0x000fe20000004100 */
[----:B------:R-:W-:Y:S02]  /*eca0*/  PRMT R26, R232, 0x7632, R26 ;  /* 0x00007632e81a7816 */ /* 0x000fe4000000001a */
[----:B------:R-:W-:Y:S02]  /*ecb0*/  PRMT R27, R230, 0x7632, R27 ;  /* 0x00007632e61b7816 */ /* 0x000fe4000000001b */
[----:B----4-:R-:W-:Y:S02]  /*ecc0*/  PRMT R25, R237, 0x7632, R25 ;  /* 0x00007632ed197816 */ /* 0x010fe40000000019 */
[----:B------:R-:W-:Y:S01]  /*ecd0*/  ISETP.NE.AND P0, PT, R190, RZ, PT ;  /* 0x000000ffbe00720c */ /* 0x000fe20003f05270 */
[----:B------:R-:W-:-:S02]  /*ece0*/  HADD2.F32 R20, -RZ, R20.H0_H0 ;  /* 0x20000014ff147230 */ /* 0x000fc40000004100 */
[----:B------:R-:W-:Y:S01]  /*ecf0*/  FADD.FTZ R19, R19, UR6 ;  /* 0x0000000613137e21 */ /* 0x000fe20008010000 */
[----:B------:R-:W-:Y:S01]  /*ed00*/  @!P4 FMUL.FTZ R57, R57, R30 ;  /* 0x0000001e3939c220 */ /* 0x000fe20000410000 */
[----:B------:R4:W-:Y:S04]  /*ed10*/  STS.U16 [R80+0x2], R40 ;  /* 0x0000022850007388 */ /* 0x0009e80000000400 */
[----:B------:R0:W-:Y:S04]  /*ed20*/  STS.U16 [R80+0x6], R25 ;  /* 0x0000061950007388 */ /* 0x0001e80000000400 */
[----:B------:R5:W-:Y:S01]  /*ed30*/  STS.U16 [R80+0xa], R26 ;  /* 0x00000a1a50007388 */ /* 0x000be20000000400 */
[----:B----4-:R-:W-:-:S03]  /*ed40*/  PRMT R40, R228, 0x7632, R40 ;  /* 0x00007632e4287816 */ /* 0x010fc60000000028 */
[----:B------:R4:W-:Y:S01]  /*ed50*/  STS.U16 [R80+0xe], R27 ;  /* 0x00000e1b50007388 */ /* 0x0009e20000000400 */
[----:B0-----:R-:W-:Y:S02]  /*ed60*/  PRMT R25, R226, 0x7632, R25 ;  /* 0x00007632e2197816 */ /* 0x001fe40000000019 */
[----:B-----5:R-:W-:Y:S02]  /*ed70*/  PRMT R26, R223, 0x7632, R26 ;  /* 0x00007632df1a7816 */ /* 0x020fe4000000001a */
[----:B----4-:R-:W-:Y:S01]  /*ed80*/  PRMT R27, R187, 0x7632, R27 ;  /* 0x00007632bb1b7816 */ /* 0x010fe2000000001b */
[----:B------:R-:W-:Y:S01]  /*ed90*/  @!P6 FMUL.FTZ R181, R181, R32 ;  /* 0x00000020b5b5e220 */ /* 0x000fe20000410000 */
[----:B------:R-:W-:Y:S01]  /*eda0*/  MOV R30, UR10 ;  /* 0x0000000a001e7c02 */ /* 0x000fe20008000f00 */
[----:B------:R-:W-:Y:S01]  /*edb0*/  HADD2.F32 R21, -RZ, R21.H0_H0 ;  /* 0x20000015ff157230 */ /* 0x000fe20000004100 */
[----:B------:R-:W-:Y:S01]  /*edc0*/  STS.U16 [R80], R239 ;  /* 0x000000ef50007388 */ /* 0x000fe20000000400 */
[----:B------:R-:W-:Y:S01]  /*edd0*/  FADD.FTZ R20, R20, UR6 ;  /* 0x0000000614147e21 */ /* 0x000fe20008010000 */
[----:B------:R-:W-:Y:S01]  /*ede0*/  FSETP.GTU.FTZ.AND P6, PT, R19, 20, PT ;  /* 0x41a000001300780b */ /* 0x000fe20003fdc000 */
[----:B------:R-:W-:Y:S01]  /*edf0*/  HADD2.F32 R23, -RZ, R23.H0_H0 ;  /* 0x20000017ff177230 */ /* 0x000fe20000004100 */
[----:B------:R-:W-:Y:S01]  /*ee00*/  STS.U16 [R80+0x4], R237 ;  /* 0x000004ed50007388 */ /* 0x000fe20000000400 */
[----:B------:R-:W-:Y:S01]  /*ee10*/  @!P3 FMUL.FTZ R50, R50, R29 ;  /* 0x0000001d3232b220 */ /* 0x000fe20000410000 */
[----:B------:R-:W-:-:S02]  /*ee20*/  @!P5 FMUL.FTZ R58, R58, R31 ;  /* 0x0000001f3a3ad220 */ /* 0x000fc40000410000 */
        /* <DEDUP_REMOVED lines=11> */
[----:B------:R-:W-:Y:S01]  /*eee0*/  LDS.U16 R25, [R74] ;  /* 0x000000004a197984 */ /* 0x000fe20000000400 */
[----:B------:R-:W-:-:S03]  /*eef0*/  FADD.FTZ R21, R21, UR6 ;  /* 0x0000000615157e21 */ /* 0x000fc60008010000 */
[----:B------:R-:W-:Y:S01]  /*ef00*/  LDS.U16 R27, [R73+0x40] ;  /* 0x00004000491b7984 */ /* 0x000fe20000000400 */
[----:B------:R-:W-:-:S03]  /*ef10*/  FSETP.GTU.FTZ.AND P3, PT, R20, 20, PT ;  /* 0x41a000001400780b */ /* 0x000fc60003f7c000 */
        /* <DEDUP_REMOVED lines=17> */
[----:B------:R-:W-:Y:S01]  /*f030*/  @!P2 FMUL.FTZ R49, R49, R28 ;  /* 0x0000001c3131a220 */ /* 0x000fe20000410000 */
[----:B------:R-:W-:-:S02]  /*f040*/  FSETP.GTU.FTZ.AND P2, PT, R21, 20, PT ;  /* 0x41a000001500780b */ /* 0x000fc40003f5c000 */
[----:B------:R-:W-:Y:S01]  /*f050*/  FSETP.GTU.FTZ.AND P1, PT, R23, 20, PT ;  /* 0x41a000001700780b */ /* 0x000fe20003f3c000 */
[----:B------:R-:W-:Y:S01]  /*f060*/  @!P6 FMUL.FTZ R19, R19, -1.4426950216293334961 ;  /* 0xbfb8aa3b1313e820 */ /* 0x000fe20000410000 */
[----:B-1----:R-:W-:Y:S02]  /*f070*/  HADD2.F32 R22, -RZ, R22.H0_H0 ;  /* 0x20000016ff167230 */ /* 0x002fe40000004100 */
[----:B---3--:R-:W-:Y:S02]  /*f080*/  HADD2.F32 R24, -RZ, R24.H0_H0 ;  /* 0x20000018ff187230 */ /* 0x008fe40000004100 */
[----:B------:R-:W-:Y:S01]  /*f090*/  @!P3 FMUL.FTZ R20, R20, -1.4426950216293334961 ;  /* 0xbfb8aa3b1414b820 */ /* 0x000fe20000410000 */
[----:B------:R-:W-:Y:S01]  /*f0a0*/  FADD.FTZ R22, R22, UR6 ;  /* 0x0000000616167e21 */ /* 0x000fe20008010000 */
[----:B------:R-:W0:Y:S01]  /*f0b0*/  @!P6 MUFU.EX2 R19, R19 ;  /* 0x000000130013e308 */ /* 0x000e220000000800 */
[----:B------:R-:W-:Y:S02]  /*f0c0*/  FADD.FTZ R24, R24, UR6 ;  /* 0x0000000618187e21 */ /* 0x000fe40008010000 */
[----:B------:R-:W-:Y:S01]  /*f0d0*/  @!P2 FMUL.FTZ R21, R21, -1.4426950216293334961 ;  /* 0xbfb8aa3b1515a820 */ /* 0x000fe20000410000 */
[----:B------:R-:W-:Y:S01]  /*f0e0*/  FSETP.GTU.FTZ.AND P5, PT, R22, 20, PT ;  /* 0x41a000001600780b */ /* 0x000fe20003fbc000 */
[----:B------:R-:W-:Y:S01]  /*f0f0*/  @!P1 FMUL.FTZ R23, R23, -1.4426950216293334961 ;  /* 0xbfb8aa3b17179820 */ /* 0x000fe20000410000 */
[----:B------:R-:W-:Y:S01]  /*f100*/  FSETP.GTU.FTZ.AND P4, PT, R24, 20, PT ;  /* 0x41a000001800780b */ /* 0x000fe20003f9c000 */
[----:B------:R-:W1:Y:S04]  /*f110*/  @!P3 MUFU.EX2 R20, R20 ;  /* 0x000000140014b308 */ /* 0x000e680000000800 */
[----:B------:R-:W3:Y:S01]  /*f120*/  @!P2 MUFU.EX2 R21, R21 ;  /* 0x000000150015a308 */ /* 0x000ee20000000800 */
[----:B------:R-:W4:Y:S03]  /*f130*/  LDS R26, [UR22+0x1080] ;  /* 0x00108016ff1a7984 */ /* 0x000f260008000800 */
[----:B------:R-:W5:Y:S01]  /*f140*/  @!P1 MUFU.EX2 R23, R23 ;  /* 0x0000001700179308 */ /* 0x000f620000000800 */
[----:B0-----:R-:W-:Y:S01]  /*f150*/  @!P6 FADD.FTZ R19, R19, 1 ;  /* 0x3f8000001313e421 */ /* 0x001fe20000010000 */
[----:B------:R-:W-:Y:S01]  /*f160*/  USHF.R.S32.HI UR25, URZ, 0x1f, UR24 ;  /* 0x0000001fff197899 */ /* 0x000fe20008011418 */
[----:B------:R-:W-:Y:S01]  /*f170*/  @!P5 FMUL.FTZ R22, R22, -1.4426950216293334961 ;  /* 0xbfb8aa3b1616d820 */ /* 0x000fe20000410000 */
[----:B------:R-:W-:Y:S01]  /*f180*/  @!P4 FMUL.FTZ R24, R24, -1.4426950216293334961 ;  /* 0xbfb8aa3b1818c820 */ /* 0x000fe20000410000 */
[----:B-1----:R-:W-:-:S02]  /*f190*/  @!P3 FADD.FTZ R20, R20, 1 ;  /* 0x3f8000001414b421 */ /* 0x002fc40000010000 */
[----:B------:R-:W0:Y:S01]  /*f1a0*/  @!P6 MUFU.RCP R19, R19 ;  /* 0x000000130013e308 */ /* 0x000e220000001000 */
[----:B------:R-:W-:Y:S01]  /*f1b0*/  UIMAD.WIDE.U32 UR10, UR32, UR28, UR24 ;  /* 0x0000001c200a72a5 */ /* 0x000fe2000f8e0018 */
[----:B---3--:R-:W-:-:S03]  /*f1c0*/  @!P2 FADD.FTZ R21, R21, 1 ;  /* 0x3f8000001515a421 */ /* 0x008fc60000010000 */
[----:B------:R-:W-:Y:S01]  /*f1d0*/  UIMAD UR11, UR32, UR29, UR11 ;  /* 0x0000001d200b72a4 */ /* 0x000fe2000f8e020b */
[----:B-----5:R-:W-:Y:S02]  /*f1e0*/  @!P1 FADD.FTZ R23, R23, 1 ;  /* 0x3f80000017179421 */ /* 0x020fe40000010000 */
[----:B------:R-:W1:Y:S01]  /*f1f0*/  @!P5 MUFU.EX2 R22, R22 ;  /* 0x000000160016d308 */ /* 0x000e620000000800 */
[----:B------:R-:W3:Y:S03]  /*f200*/  LDCU.64 UR28, c[0x0][0x550] ;  /* 0x0000aa00ff1c77ac */ /* 0x000ee60008000a00 */
[----:B------:R-:W5:Y:S04]  /*f210*/  @!P4 MUFU.EX2 R24, R24 ;  /* 0x000000180018c308 */ /* 0x000f680000000800 */
[----:B------:R-:W2:Y:S01]  /*f220*/  @!P3 MUFU.RCP R20, R20 ;  /* 0x000000140014b308 */ /* 0x000ea20000001000 */
[----:B------:R-:W-:-:S02]  /*f230*/  UIMAD UR23, UR8, UR31, URZ ;  /* 0x0000001f081772a4 */ /* 0x000fc4000f8e02ff */
[----:B------:R-:W-:-:S05]  /*f240*/  UIMAD.WIDE.U32 UR10, UR8, UR30, UR10 ;  /* 0x0000001e080a72a5 */ /* 0x000fca000f8e000a */
[----:B------:R-:W3:Y:S08]  /*f250*/  @!P2 MUFU.RCP R21, R21 ;  /* 0x000000150015a308 */ /* 0x000ef00000001000 */
[----:B------:R-:W4:Y:S01]  /*f260*/  @!P1 MUFU.RCP R23, R23 ;  /* 0x0000001700179308 */ /* 0x000f220000001000 */
[----:B-1----:R-:W-:Y:S01]  /*f270*/  @!P5 FADD.FTZ R22, R22, 1 ;  /* 0x3f8000001616d421 */ /* 0x002fe20000010000 */
[----:B-----5:R-:W-:Y:S01]  /*f280*/  @!P4 FADD.FTZ R24, R24, 1 ;  /* 0x3f8000001818c421 */ /* 0x020fe20000010000 */
[----:B0-----:R-:W-:Y:S01]  /*f290*/  @!P6 FMUL.FTZ R182, R182, R19 ;  /* 0x00000013b6b6e220 */ /* 0x001fe20000410000 */
[----:B------:R-:W-:-:S02]  /*f2a0*/  MOV R28, UR23 ;  /* 0x00000017001c7c02 */ /* 0x000fc40008000f00 */
[----:B------:R-:W-:Y:S01]  /*f2b0*/  IADD3 R19, P6, PT, R3, UR10, RZ ;  /* 0x0000000a03137c10 */ /* 0x000fe2000ffde0ff */
[----:B--2---:R-:W-:Y:S01]  /*f2c0*/  @!P3 FMUL.FTZ R183, R183, R20 ;  /* 0x00000014b7b7b220 */ /* 0x004fe20000410000 */
[----:B------:R-:W0:Y:S02]  /*f2d0*/  @!P5 MUFU.RCP R22, R22 ;  /* 0x000000160016d308 */ /* 0x000e240000001000 */
[----:B------:R-:W-:Y:S01]  /*f2e0*/  IADD3.X R28, PT, PT, R28, UR11, RZ, P6, !PT ;  /* 0x0000000b1c1c7c10 */ /* 0x000fe2000b7fe4ff */
[----:B---3--:R-:W-:Y:S01]  /*f2f0*/  @!P2 FMUL.FTZ R184, R184, R21 ;  /* 0x00000015b8b8a220 */ /* 0x008fe20000410000 */
[C---:B------:R-:W-:Y:S01]  /*f300*/  LEA R20, P6, R19.reuse, UR28, 0x1 ;  /* 0x0000001c13147c11 */ /* 0x040fe2000f8c08ff */
[----:B------:R-:W1:Y:S03]  /*f310*/  LDCU.64 UR10, c[0x0][0x518] ;  /* 0x0000a300ff0a77ac */ /* 0x000e660008000a00 */
[----:B------:R-:W2:Y:S01]  /*f320*/  @!P4 MUFU.RCP R24, R24 ;  /* 0x000000180018c308 */ /* 0x000ea20000001000 */
[----:B------:R-:W-:Y:S01]  /*f330*/  LEA.HI.X R21, R19, UR29, R28, 0x1, P6 ;  /* 0x0000001d13157c11 */ /* 0x000fe2000b0f0c1c */
[----:B----4-:R-:W-:Y:S01]  /*f340*/  @!P1 FMUL.FTZ R186, R186, R23 ;  /* 0x00000017baba9220 */ /* 0x010fe20000410000 */
[-C--:B------:R-:W-:Y:S01]  /*f350*/  ISETP.GE.AND P2, PT, R3, R26.reuse, PT ;  /* 0x0000001a0300720c */ /* 0x080fe20003f46270 */
[----:B------:R-:W3:Y:S01]  /*f360*/  LDCU.64 UR28, c[0x0][0x560] ;  /* 0x0000ac00ff1c77ac */ /* 0x000ee20008000a00 */
[----:B------:R-:W-:-:S02]  /*f370*/  ISETP.GE.AND P3, PT, R18, R26, PT ;  /* 0x0000001a1200720c */ /* 0x000fc40003f66270 */
[-C--:B------:R-:W-:Y:S02]  /*f380*/  ISETP.GE.AND P6, PT, R17, R26.reuse, PT ;  /* 0x0000001a1100720c */ /* 0x080fe40003fc6270 */
[----:B------:R-:W-:Y:S01]  /*f390*/  ISETP.GE.AND P1, PT, R15, R26, PT ;  /* 0x0000001a0f00720c */ /* 0x000fe20003f26270 */
        /* <DEDUP_REMOVED lines=88> */
[----:B------:R-:W2:Y:S01]  /*f920*/  LDS R20, [UR22+0x1080] ;  /* 0x00108016ff147984 */ /* 0x000ea20008000800 */
[----:B------:R-:W4:Y:S01]  /*f930*/  LDCU.64 UR22, c[0x0][0x520] ;  /* 0x0000a400ff1677ac */ /* 0x000f220008000a00 */
[----:B------:R-:W-:Y:S01]  /*f940*/  FADD.FTZ R44, R43, R44 ;  /* 0x0000002c2b2c7221 */ /* 0x000fe20000010000 */
[----:B-1----:R-:W-:-:S03]  /*f950*/  UIMAD.WIDE.U32 UR24, UR32, UR10, UR24 ;  /* 0x0000000a201872a5 */ /* 0x002fc6000f8e0018 */
[----:B------:R-:W-:-:S04]  /*f960*/  FADD.FTZ R44, R44, R45 ;  /* 0x0000002d2c2c7221 */ /* 0x000fc80000010000 */
[----:B------:R-:W-:Y:S01]  /*f970*/  FADD.FTZ R47, R44, R47 ;  /* 0x0000002f2c2f7221 */ /* 0x000fe20000010000 */
[----:B------:R-:W-:Y:S01]  /*f980*/  UIMAD UR11, UR32, UR11, UR25 ;  /* 0x0000000b200b72a4 */ /* 0x000fe2000f8e0219 */
[----:B------:R-:W-:Y:S02]  /*f990*/  UMOV UR10, UR24 ;  /* 0x00000018000a7c82 */ /* 0x000fe40008000000 */
[----:B------:R-:W-:Y:S01]  /*f9a0*/  FADD.FTZ R48, R47, R48 ;  /* 0x000000302f307221 */ /* 0x000fe20000010000 */
[----:B----4-:R-:W-:-:S03]  /*f9b0*/  UIMAD.WIDE.U32 UR10, UR8, UR22, UR10 ;  /* 0x00000016080a72a5 */ /* 0x010fc6000f8e000a */
[----:B------:R-:W-:Y:S01]  /*f9c0*/  FADD.FTZ R49, R48, R49 ;  /* 0x0000003130317221 */ /* 0x000fe20000010000 */
[----:B------:R-:W-:-:S03]  /*f9d0*/  UIMAD UR11, UR8, UR23, UR11 ;  /* 0x00000017080b72a4 */ /* 0x000fc6000f8e020b */
[----:B------:R-:W-:Y:S01]  /*f9e0*/  FADD.FTZ R50, R49, R50 ;  /* 0x0000003231327221 */ /* 0x000fe20000010000 */
[----:B0-----:R-:W-:-:S03]  /*f9f0*/  IADD3 R19, P0, PT, R3, UR10, RZ ;  /* 0x0000000a03137c10 */ /* 0x001fc6000ff1e0ff */
[----:B------:R-:W-:Y:S01]  /*fa00*/  FADD.FTZ R57, R50, R57 ;  /* 0x0000003932397221 */ /* 0x000fe20000010000 */
[----:B------:R-:W-:-:S03]  /*fa10*/  IADD3.X R22, PT, PT, RZ, UR11, RZ, P0, !PT ;  /* 0x0000000bff167c10 */ /* 0x000fc600087fe4ff */
[----:B------:R-:W-:Y:S01]  /*fa20*/  FADD.FTZ R58, R57, R58 ;  /* 0x0000003a393a7221 */ /* 0x000fe20000010000 */
[-C--:B--2---:R-:W-:Y:S02]  /*fa30*/  ISETP.GE.AND P2, PT, R3, R20.reuse, PT ;  /* 0x000000140300720c */ /* 0x084fe40003f46270 */
[----:B------:R-:W-:Y:S02]  /*fa40*/  ISETP.GE.AND P1, PT, R18, R20, PT ;  /* 0x000000141200720c */ /* 0x000fe40003f26270 */
[----:B---3--:R-:W-:-:S04]  /*fa50*/  LEA R18, P3, R19, UR28, 0x1 ;  /* 0x0000001c13127c11 */ /* 0x008fc8000f8608ff */
[----:B------:R-:W-:Y:S01]  /*fa60*/  LEA.HI.X R19, R19, UR29, R22, 0x1, P3 ;  /* 0x0000001d13137c11 */ /* 0x000fe200098f0c16 */
[----:B------:R-:W-:Y:S01]  /*fa70*/  FADD.FTZ R181, R58, R181 ;  /* 0x000000b53ab57221 */ /* 0x000fe20000010000 */
[-C--:B------:R-:W-:Y:S02]  /*fa80*/  ISETP.GE.AND P0, PT, R17, R20.reuse, PT ;  /* 0x000000141100720c */ /* 0x080fe40003f06270 */
[-C--:B------:R-:W-:Y:S01]  /*fa90*/  ISETP.GE.AND P4, PT, R15, R20.reuse, PT ;  /* 0x000000140f00720c */ /* 0x080fe20003f86270 */
[----:B------:R0:W-:Y:S01]  /*faa0*/  @!P2 STG.E.U16 desc[UR26][R18.64], R21 ;  /* 0x000000151200a986 */ /* 0x0001e2000c10151a */
[-C--:B------:R-:W-:Y:S02]  /*fab0*/  ISETP.GE.AND P6, PT, R16, R20.reuse, PT ;  /* 0x000000141000720c */ /* 0x080fe40003fc6270 */
[-C--:B------:R-:W-:Y:S01]  /*fac0*/  ISETP.GE.AND P5, PT, R4, R20.reuse, PT ;  /* 0x000000140400720c */ /* 0x080fe20003fa6270 */
[----:B------:R0:W-:Y:S01]  /*fad0*/  @!P1 STG.E.U16 desc[UR26][R18.64+0x40], R23 ;  /* 0x0000401712009986 */ /* 0x0001e2000c10151a */
[----:B------:R-:W-:-:S02]  /*fae0*/  ISETP.GE.AND P3, PT, R14, R20, PT ;  /* 0x000000140e00720c */ /* 0x000fc40003f66270 */
[-C--:B------:R-:W-:Y:S02]  /*faf0*/  ISETP.GE.AND P2, PT, R13, R20.reuse, PT ;  /* 0x000000140d00720c */ /* 0x080fe40003f46270 */
        /* <DEDUP_REMOVED lines=41> */
.L_x_1817:
        /* <DEDUP_REMOVED lines=9> */
[----:B------:R-:W0:Y:S02]  /*fe20*/  S2R R6, SR_TID.X ;  /* 0x0000000000067919 */ /* 0x000e240000002100 */
[----:B--2---:R-:W2:Y:S02]  /*fe30*/  SHFL.DOWN P0, R0, R4, 0x1, 0x1f ;  /* 0x08201f0004007f89 */ /* 0x004ea40000000000 */
[----:B--2---:R-:W-:Y:S02]  /*fe40*/  @P0 FADD R0, R0, R4 ;  /* 0x0000000400000221 */ /* 0x004fe40000000000 */
[----:B------:R-:W2:Y:S03]  /*fe50*/  S2R R4, SR_LANEID ;  /* 0x0000000000047919 */ /* 0x000ea60000000000 */
[----:B------:R-:W3:Y:S02]  /*fe60*/  SHFL.DOWN P0, R3, R0, 0x2, 0x1f ;  /* 0x08401f0000037f89 */ /* 0x000ee40000000000 */
[----:B---3--:R-:W-:Y:S01]  /*fe70*/  @P0 FADD R3, R0, R3 ;  /* 0x0000000300030221 */ /* 0x008fe20000000000 */
[----:B--2---:R-:W-:-:S04]  /*fe80*/  ISETP.NE.AND P1, PT, R4, RZ, PT ;  /* 0x000000ff0400720c */ /* 0x004fc80003f25270 */
[----:B------:R-:W2:Y:S09]  /*fe90*/  SHFL.DOWN P0, R2, R3, 0x4, 0x1f ;  /* 0x08801f0003027f89 */ /* 0x000eb20000000000 */
[----:B------:R-:W3:Y:S01]  /*fea0*/  @!P1 S2R R8, SR_CgaCtaId ;  /* 0x0000000000089919 */ /* 0x000ee20000008800 */
[----:B------:R-:W-:-:S02]  /*feb0*/  @!P1 MOV R7, 0x400 ;  /* 0x0000040000079802 */ /* 0x000fc40000000f00 */
[----:B0-----:R-:W-:-:S04]  /*fec0*/  @!P1 SHF.R.U32.HI R0, RZ, 0x3, R6 ;  /* 0x00000003ff009819 */ /* 0x001fc80000011606 */
[----:B------:R-:W-:Y:S01]  /*fed0*/  @!P1 LOP3.LUT R0, R0, 0x7c, RZ, 0xc0, !PT ;  /* 0x0000007c00009812 */ /* 0x000fe200078ec0ff */
[----:B--2---:R-:W-:-:S05]  /*fee0*/  @P0 FADD R2, R3, R2 ;  /* 0x0000000203020221 */ /* 0x004fca0000000000 */
        /* <DEDUP_REMOVED lines=23> */
.L_x_1951:
[----:B------:R-:W-:Y:S05]  /*10060*/  BSYNC.RECONVERGENT B0 ;  /* 0x0000000000007941 */ /* 0x000fea0003800200 */
.L_x_1950:
        /* <DEDUP_REMOVED lines=43> */
.L_x_1953:
[----:B------:R-:W-:Y:S05]  /*10320*/  BSYNC.RECONVERGENT B0 ;  /* 0x0000000000007941 */ /* 0x000fea0003800200 */
.L_x_1952:
        /* <DEDUP_REMOVED lines=12> */
[----:B------:R-:W4:Y:S01]  /*103f0*/  LDCU.64 UR20, c[0x0][0x4f0] ;  /* 0x00009e00ff1477ac */ /* 0x000f220008000a00 */
[----:B------:R-:W0:Y:S01]  /*10400*/  LDCU.64 UR22, c[0x0][0x540] ;  /* 0x0000a800ff1677ac */ /* 0x000e220008000a00 */
[----:B------:R-:W-:-:S02]  /*10410*/  UIMAD UR8, UR8, UR13, UR7 ;  /* 0x0000000d080872a4 */ /* 0x000fc4000f8e0207 */
[----:B---3--:R-:W-:-:S12]  /*10420*/  ULEA UR10, UR14, UR10, 0x18 ;  /* 0x0000000a0e0a7291 */ /* 0x008fd8000f8ec0ff */
.L_x_1955:
[----:B------:R-:W-:Y:S02]  /*10430*/  LEA R0, R11, UR10, 0x3 ;  /* 0x0000000a0b007c11 */ /* 0x000fe4000f8e18ff */
[----:B0123--:R-:W-:Y:S02]  /*10440*/  MOV R3, UR7 ;  /* 0x0000000700037c02 */ /* 0x00ffe40008000f00 */
        /* <DEDUP_REMOVED lines=8> */
[----:B----4-:R-:W-:Y:S01]  /*104d0*/  IMAD R10, R3, UR20, RZ ;  /* 0x00000014030a7c24 */ /* 0x010fe2000f8e02ff */
        /* <DEDUP_REMOVED lines=21> */
.L_x_1954:
[----:B------:R-:W-:Y:S05]  /*10630*/  EXIT ;  /* 0x000000000000794d */ /* 0x000fea0003800000 */
.L_x_1855:
[----:B------:R-:W-:Y:S01]  /*10640*/  MOV R246, R234 ;  /* 0x000000ea00f67202 */ /* 0x000fe20000000f00 */
[----:B------:R-:W-:Y:S01]  /*10650*/  HFMA2 R77, -RZ, RZ, 0, 5.9604644775390625e-08 ;  /* 0x00000001ff4d7431 */ /* 0x000fe200000001ff */
[----:B------:R-:W-:Y:S02]  /*10660*/  MOV R76, RZ ;  /* 0x000000ff004c7202 */ /* 0x000fe40000000f00 */
[----:B------:R-:W-:-:S07]  /*10670*/  MOV R79, 0xffffffff ;  /* 0xffffffff004f7802 */ /* 0x000fce0000000f00 */
[----:B01---5:R-:W-:Y:S05]  /*10680*/  WARPSYNC.COLLECTIVE R79, `(.L_x_1956) ;  /* 0x000000004f087348 */ /* 0x023fea0003c00000 */
[----:B------:R2:W3:Y:S02]  /*10690*/  SHFL.UP P6, R248, R246, R77, R76 ;  /* 0x0400004df6f87389 */ /* 0x0004e400000c004c */
[----:B0123-5:R-:W-:Y:S05]  /*106a0*/  ENDCOLLECTIVE ;  /* 0x000000000000791b */ /* 0x02ffea0003800000 */
.L_x_1956:
[----:B------:R-:W-:Y:S02]  /*106b0*/  MOV R246, R235 ;  /* 0x000000eb00f67202 */ /* 0x000fe40000000f00 */
[----:B------:R-:W-:-:S07]  /*106c0*/  MOV R78, R248 ;  /* 0x000000f8004e7202 */ /* 0x000fce0000000f00 */
[----:B------:R-:W-:Y:S05]  /*106d0*/  WARPSYNC.COLLECTIVE R79, `(.L_x_1957) ;  /* 0x000000004f087348 */ /* 0x000fea0003c00000 */
[----:B------:R0:W1:Y:S02]  /*106e0*/  SHFL.UP P6, R248, R246, R77, R76 ;  /* 0x0400004df6f87389 */ /* 0x00006400000c004c */
[----:B01----:R-:W-:Y:S05]  /*106f0*/  ENDCOLLECTIVE ;  /* 0x000000000000791b */ /* 0x003fea0003800000 */
.L_x_1957:
[----:B------:R-:W-:Y:S02]  /*10700*/  MOV R246, R236 ;  /* 0x000000ec00f67202 */ /* 0x000fe40000000f00 */
[----:B------:R-:W-:-:S07]  /*10710*/  MOV R225, R248 ;  /* 0x000000f800e17202 */ /* 0x000fce0000000f00 */
[----:B------:R-:W-:Y:S05]  /*10720*/  WARPSYNC.COLLECTIVE R79, `(.L_x_1958) ;  /* 0x000000004f087348 */ /* 0x000fea0003c00000 */
[----:B------:R0:W1:Y:S02]  /*10730*/  SHFL.UP P6, R248, R246, R77, R76 ;  /* 0x0400004df6f87389 */ /* 0x00006400000c004c */
[----:B01----:R-:W-:Y:S05]  /*10740*/  ENDCOLLECTIVE ;  /* 0x000000000000791b */ /* 0x003fea0003800000 */
.L_x_1958:
[----:B------:R-:W-:Y:S02]  /*10750*/  MOV R246, R245 ;  /* 0x000000f500f67202 */ /* 0x000fe40000000f00 */
[----:B------:R-:W-:-:S07]  /*10760*/  MOV R247, R248 ;  /* 0x000000f800f77202 */ /* 0x000fce0000000f00 */
[----:B------:R-:W-:Y:S05]  /*10770*/  WARPSYNC.COLLECTIVE R79, `(.L_x_1959) ;  /* 0x000000004f087348 */ /* 0x000fea0003c00000 */
[----:B------:R0:W1:Y:S02]  /*10780*/  SHFL.UP P6, R248, R246, R77, R76 ;  /* 0x0400004df6f87389 */ /* 0x00006400000c004c */
[----:B01----:R-:W-:Y:S05]  /*10790*/  ENDCOLLECTIVE ;  /* 0x000000000000791b */ /* 0x003fea0003800000 */
.L_x_1959:
        /* <DEDUP_REMOVED lines=17> */
.L_x_1960:
[----:B------:R-:W-:Y:S02]  /*108b0*/  MOV R246, R235 ;  /* 0x000000eb00f67202 */ /* 0x000fe40000000f00 */
[----:B------:R-:W-:-:S07]  /*108c0*/  MOV R78, R248 ;  /* 0x000000f8004e7202 */ /* 0x000fce0000000f00 */
[----:B------:R-:W-:Y:S05]  /*108d0*/  WARPSYNC.COLLECTIVE R79, `(.L_x_1961) ;  /* 0x000000004f087348 */ /* 0x000fea0003c00000 */
[----:B------:R0:W1:Y:S02]  /*108e0*/  SHFL.UP P6, R248, R246, R77, R76 ;  /* 0x0400004df6f87389 */ /* 0x00006400000c004c */
[----:B01----:R-:W-:Y:S05]  /*108f0*/  ENDCOLLECTIVE ;  /* 0x000000000000791b */ /* 0x003fea0003800000 */
.L_x_1961:
[----:B------:R-:W-:Y:S02]  /*10900*/  MOV R246, R236 ;  /* 0x000000ec00f67202 */ /* 0x000fe40000000f00 */
[----:B------:R-:W-:-:S07]  /*10910*/  MOV R225, R248 ;  /* 0x000000f800e17202 */ /* 0x000fce0000000f00 */
[----:B------:R-:W-:Y:S05]  /*10920*/  WARPSYNC.COLLECTIVE R79, `(.L_x_1962) ;  /* 0x000000004f087348 */ /* 0x000fea0003c00000 */
[----:B------:R0:W1:Y:S02]  /*10930*/  SHFL.UP P6, R248, R246, R77, R76 ;  /* 0x0400004df6f87389 */ /* 0x00006400000c004c */
[----:B01----:R-:W-:Y:S05]  /*10940*/  ENDCOLLECTIVE ;  /* 0x000000000000791b */ /* 0x003fea0003800000 */
.L_x_1962:
[----:B------:R-:W-:Y:S02]  /*10950*/  MOV R246, R245 ;  /* 0x000000f500f67202 */ /* 0x000fe40000000f00 */
[----:B------:R-:W-:-:S07]  /*10960*/  MOV R247, R248 ;  /* 0x000000f800f77202 */ /* 0x000fce0000000f00 */
[----:B------:R-:W-:Y:S05]  /*10970*/  WARPSYNC.COLLECTIVE R79, `(.L_x_1963) ;  /* 0x000000004f087348 */ /* 0x000fea0003c00000 */
[----:B------:R0:W1:Y:S02]  /*10980*/  SHFL.UP P6, R248, R246, R77, R76 ;  /* 0x0400004df6f87389 */ /* 0x00006400000c004c */
[----:B01----:R-:W-:Y:S05]  /*10990*/  ENDCOLLECTIVE ;  /* 0x000000000000791b */ /* 0x003fea0003800000 */
.L_x_1963:
        /* <DEDUP_REMOVED lines=17> */
.L_x_1964:
[----:B------:R-:W-:Y:S02]  /*10ab0*/  MOV R246, R235 ;  /* 0x000000eb00f67202 */ /* 0x000fe40000000f00 */
[----:B------:R-:W-:-:S07]  /*10ac0*/  MOV R78, R248 ;  /* 0x000000f8004e7202 */ /* 0x000fce0000000f00 */
[----:B------:R-:W-:Y:S05]  /*10ad0*/  WARPSYNC.COLLECTIVE R79, `(.L_x_1965) ;  /* 0x000000004f087348 */ /* 0x000fea0003c00000 */
[----:B------:R0:W1:Y:S02]  /*10ae0*/  SHFL.UP P6, R248, R246, R77, R76 ;  /* 0x0400004df6f87389 */ /* 0x00006400000c004c */
[----:B01----:R-:W-:Y:S05]  /*10af0*/  ENDCOLLECTIVE ;  /* 0x000000000000791b */ /* 0x003fea0003800000 */
.L_x_1965:
[----:B------:R-:W-:Y:S02]  /*10b00*/  MOV R246, R236 ;  /* 0x000000ec00f67202 */ /* 0x000fe40000000f00 */
[----:B------:R-:W-:-:S07]  /*10b10*/  MOV R225, R248 ;  /* 0x000000f800e17202 */ /* 0x000fce0000000f00 */
[----:B------:R-:W-:Y:S05]  /*10b20*/  WARPSYNC.COLLECTIVE R79, `(.L_x_1966) ;  /* 0x000000004f087348 */ /* 0x000fea0003c00000 */
[----:B------:R0:W1:Y:S02]  /*10b30*/  SHFL.UP P6, R248, R246, R77, R76 ;  /* 0x0400004df6f87389 */ /* 0x00006400000c004c */
[----:B01----:R-:W-:Y:S05]  /*10b40*/  ENDCOLLECTIVE ;  /* 0x000000000000791b */ /* 0x003fea0003800000 */
.L_x_1966:
[----:B------:R-:W-:Y:S02]  /*10b50*/  MOV R246, R245 ;  /* 0x000000f500f67202 */ /* 0x000fe40000000f00 */
[----:B------:R-:W-:-:S07]  /*10b60*/  MOV R247, R248 ;  /* 0x000000f800f77202 */ /* 0x000fce0000000f00 */
[----:B------:R-:W-:Y:S05]  /*10b70*/  WARPSYNC.COLLECTIVE R79, `(.L_x_1967) ;  /* 0x000000004f087348 */ /* 0x000fea0003c00000 */
[----:B------:R0:W1:Y:S02]  /*10b80*/  SHFL.UP P6, R248, R246, R77, R76 ;  /* 0x0400004df6f87389 */ /* 0x00006400000c004c */
[----:B01----:R-:W-:Y:S05]  /*10b90*/  ENDCOLLECTIVE ;  /* 0x000000000000791b */ /* 0x003fea0003800000 */
.L_x_1967:
        /* <DEDUP_REMOVED lines=17> */
.L_x_1968:
[----:B------:R-:W-:Y:S02]  /*10cb0*/  MOV R246, R235 ;  /* 0x000000eb00f67202 */ /* 0x000fe40000000f00 */
[----:B------:R-:W-:-:S07]  /*10cc0*/  MOV R78, R248 ;  /* 0x000000f8004e7202 */ /* 0x000fce0000000f00 */
[----:B------:R-:W-:Y:S05]  /*10cd0*/  WARPSYNC.COLLECTIVE R79, `(.L_x_1969) ;  /* 0x000000004f087348 */ /* 0x000fea0003c00000 */
[----:B------:R0:W1:Y:S02]  /*10ce0*/  SHFL.UP P6, R248, R246, R77, R76 ;  /* 0x0400004df6f87389 */ /* 0x00006400000c004c */
[----:B01----:R-:W-:Y:S05]  /*10cf0*/  ENDCOLLECTIVE ;  /* 0x000000000000791b */ /* 0x003fea0003800000 */
.L_x_1969:
[----:B------:R-:W-:Y:S02]  /*10d00*/  MOV R246, R236 ;  /* 0x000000ec00f67202 */ /* 0x000fe40000000f00 */
[----:B------:R-:W-:-:S07]  /*10d10*/  MOV R225, R248 ;  /* 0x000000f800e17202 */ /* 0x000fce0000000f00 */
[----:B------:R-:W-:Y:S05]  /*10d20*/  WARPSYNC.COLLECTIVE R79, `(.L_x_1970) ;  /* 0x000000004f087348 */ /* 0x000fea0003c00000 */
[----:B------:R0:W1:Y:S02]  /*10d30*/  SHFL.UP P6, R248, R246, R77, R76 ;  /* 0x0400004df6f87389 */ /* 0x00006400000c004c */
[----:B01----:R-:W-:Y:S05]  /*10d40*/  ENDCOLLECTIVE ;  /* 0x000000000000791b */ /* 0x003fea0003800000 */
.L_x_1970:
[----:B------:R-:W-:Y:S02]  /*10d50*/  MOV R246, R245 ;  /* 0x000000f500f67202 */ /* 0x000fe40000000f00 */
[----:B------:R-:W-:-:S07]  /*10d60*/  MOV R247, R248 ;  /* 0x000000f800f77202 */ /* 0x000fce0000000f00 */
[----:B------:R-:W-:Y:S05]  /*10d70*/  WARPSYNC.COLLECTIVE R79, `(.L_x_1971) ;  /* 0x000000004f087348 */ /* 0x000fea0003c00000 */
[----:B------:R0:W1:Y:S02]  /*10d80*/  SHFL.UP P6, R248, R246, R77, R76 ;  /* 0x0400004df6f87389 */ /* 0x00006400000c004c */
[----:B01----:R-:W-:Y:S05]  /*10d90*/  ENDCOLLECTIVE ;  /* 0x000000000000791b */ /* 0x003fea0003800000 */
.L_x_1971:
        /* <DEDUP_REMOVED lines=17> */
.L_x_1972:
[----:B------:R-:W-:Y:S02]  /*10eb0*/  MOV R246, R235 ;  /* 0x000000eb00f67202 */ /* 0x000fe40000000f00 */
[----:B------:R-:W-:-:S07]  /*10ec0*/  MOV R78, R248 ;  /* 0x000000f8004e7202 */ /* 0x000fce0000000f00 */
[----:B------:R-:W-:Y:S05]  /*10ed0*/  WARPSYNC.COLLECTIVE R79, `(.L_x_1973) ;  /* 0x000000004f087348 */ /* 0x000fea0003c00000 */
[----:B------:R0:W1:Y:S02]  /*10ee0*/  SHFL.UP P6, R248, R246, R77, R76 ;  /* 0x0400004df6f87389 */ /* 0x00006400000c004c */
[----:B01----:R-:W-:Y:S05]  /*10ef0*/  ENDCOLLECTIVE ;  /* 0x000000000000791b */ /* 0x003fea0003800000 */
.L_x_1973:
[----:B------:R-:W-:Y:S02]  /*10f00*/  MOV R246, R236 ;  /* 0x000000ec00f67202 */ /* 0x000fe40000000f00 */
[----:B------:R-:W-:-:S07]  /*10f10*/  MOV R225, R248 ;  /* 0x000000f800e17202 */ /* 0x000fce0000000f00 */
[----:B------:R-:W-:Y:S05]  /*10f20*/  WARPSYNC.COLLECTIVE R79, `(.L_x_1974) ;  /* 0x000000004f087348 */ /* 0x000fea0003c00000 */
[----:B------:R0:W1:Y:S02]  /*10f30*/  SHFL.UP P6, R248, R246, R77, R76 ;  /* 0x0400004df6f87389 */ /* 0x00006400000c004c */
[----:B01----:R-:W-:Y:S05]  /*10f40*/  ENDCOLLECTIVE ;  /* 0x000000000000791b */ /* 0x003fea0003800000 */
.L_x_1974:
[----:B------:R-:W-:Y:S02]  /*10f50*/  MOV R246, R245 ;  /* 0x000000f500f67202 */ /* 0x000fe40000000f00 */
[----:B------:R-:W-:-:S07]  /*10f60*/  MOV R247, R248 ;  /* 0x000000f800f77202 */ /* 0x000fce0000000f00 */
[----:B------:R-:W-:Y:S05]  /*10f70*/  WARPSYNC.COLLECTIVE R79, `(.L_x_1975) ;  /* 0x000000004f087348 */ /* 0x000fea0003c00000 */
[----:B------:R0:W1:Y:S02]  /*10f80*/  SHFL.UP P6, R248, R246, R77, R76 ;  /* 0x0400004df6f87389 */ /* 0x00006400000c004c */
[----:B01----:R-:W-:Y:S05]  /*10f90*/  ENDCOLLECTIVE ;  /* 0x000000000000791b */ /* 0x003fea0003800000 */
.L_x_1975:
[----:B------:R-:W-:Y:S01]  /*10fa0*/  MOV R76, R248 ;  /* 0x000000f8004c7202 */ /* 0x000fe20000000f00 */
[----:B------:R-:W-:Y:S06]  /*10fb0*/  BRA `(.L_x_1976) ;  /* 0xffffff7000887947 */ /* 0x000fec000383ffff */
.L_x_1856:
        /* <DEDUP_REMOVED lines=8> */
.L_x_1978:
[----:B------:R-:W-:Y:S05]  /*11040*/  BSYNC B0 ;  /* 0x0000000000007941 */ /* 0x000fea0003800000 */
.L_x_1977:
[----:B------:R-:W-:Y:S05]  /*11050*/  BRA `(.L_x_1979) ;  /* 0xffffff7000947947 */ /* 0x000fea000383ffff */
.L_x_1857:
        /* <DEDUP_REMOVED lines=8> */
.L_x_1981:
[----:B------:R-:W-:Y:S05]  /*110e0*/  BSYNC B0 ;  /* 0x0000000000007941 */ /* 0x000fea0003800000 */
.L_x_1980:
[----:B------:R-:W-:Y:S05]  /*110f0*/  BRA `(.L_x_1982) ;  /* 0xffffff7000747947 */ /* 0x000fea000383ffff */
.L_x_1858:
        /* <DEDUP_REMOVED lines=8> */
.L_x_1984:
[----:B------:R-:W-:Y:S05]  /*11180*/  BSYNC B0 ;  /* 0x0000000000007941 */ /* 0x000fea0003800000 */
.L_x_1983:
[----:B------:R-:W-:Y:S05]  /*11190*/  BRA `(.L_x_1985) ;  /* 0xffffff7000547947 */ /* 0x000fea000383ffff */
.L_x_1859:
        /* <DEDUP_REMOVED lines=8> */
.L_x_1987:
[----:B------:R-:W-:Y:S05]  /*11220*/  BSYNC B0 ;  /* 0x0000000000007941 */ /* 0x000fea0003800000 */
.L_x_1986:
[----:B------:R-:W-:Y:S05]  /*11230*/  BRA `(.L_x_1988) ;  /* 0xffffff7000347947 */ /* 0x000fea000383ffff */
.L_x_1860:
        /* <DEDUP_REMOVED lines=8> */
.L_x_1990:
[----:B------:R-:W-:Y:S05]  /*112c0*/  BSYNC B0 ;  /* 0x0000000000007941 */ /* 0x000fea0003800000 */
.L_x_1989:
        /* <DEDUP_REMOVED lines=9> */
.L_x_1991:
[----:B------:R-:W-:Y:S02]  /*11360*/  MOV R246, R236 ;  /* 0x000000ec00f67202 */ /* 0x000fe40000000f00 */
[----:B------:R-:W-:-:S07]  /*11370*/  MOV R235, R248 ;  /* 0x000000f800eb7202 */ /* 0x000fce0000000f00 */
[----:B------:R-:W-:Y:S05]  /*11380*/  WARPSYNC.COLLECTIVE R79, `(.L_x_1992) ;  /* 0x000000004f087348 */ /* 0x000fea0003c00000 */
[----:B------:R0:W1:Y:S02]  /*11390*/  SHFL.UP P6, R248, R246, R77, R76 ;  /* 0x0400004df6f87389 */ /* 0x00006400000c004c */
[----:B01----:R-:W-:Y:S05]  /*113a0*/  ENDCOLLECTIVE ;  /* 0x000000000000791b */ /* 0x003fea0003800000 */
.L_x_1992:
[----:B------:R-:W-:Y:S02]  /*113b0*/  MOV R246, R245 ;  /* 0x000000f500f67202 */ /* 0x000fe40000000f00 */
[----:B------:R-:W-:-:S07]  /*113c0*/  MOV R236, R248 ;  /* 0x000000f800ec7202 */ /* 0x000fce0000000f00 */
[----:B------:R-:W-:Y:S05]  /*113d0*/  WARPSYNC.COLLECTIVE R79, `(.L_x_1993) ;  /* 0x000000004f087348 */ /* 0x000fea0003c00000 */
[----:B------:R0:W1:Y:S02]  /*113e0*/  SHFL.UP P6, R248, R246, R77, R76 ;  /* 0x0400004df6f87389 */ /* 0x00006400000c004c */
[----:B01----:R-:W-:Y:S05]  /*113f0*/  ENDCOLLECTIVE ;  /* 0x000000000000791b */ /* 0x003fea0003800000 */
.L_x_1993:
[----:B------:R-:W-:Y:S01]  /*11400*/  HFMA2 R77, -RZ, RZ, 0, 0 ;  /* 0x00000000ff4d7431 */ /* 0x000fe200000001ff */
[----:B------:R-:W-:-:S07]  /*11410*/  MOV R76, 0x1f ;  /* 0x0000001f004c7802 */ /* 0x000fce0000000f00 */
[----:B------:R-:W-:Y:S05]  /*11420*/  WARPSYNC.COLLECTIVE R79, `(.L_x_1994) ;  /* 0x000000004f087348 */ /* 0x000fea0003c00000 */
[----:B------:R0:W1:Y:S02]  /*11430*/  SHFL.IDX P3, R225, R78, R77, R76 ;  /* 0x0000004d4ee17389 */ /* 0x000064000006004c */
[----:B01----:R-:W-:Y:S05]  /*11440*/  ENDCOLLECTIVE ;  /* 0x000000000000791b */ /* 0x003fea0003800000 */
.L_x_1994:
[----:B------:R-:W-:Y:S02]  /*11450*/  MOV R245, R248 ;  /* 0x000000f800f57202 */ /* 0x000fe40000000f00 */
[----:B------:R-:W-:Y:S02]  /*11460*/  MOV R78, R61 ;  /* 0x0000003d004e7202 */ /* 0x000fe40000000f00 */
[----:B------:R-:W-:-:S07]  /*11470*/  MOV R60, R225 ;  /* 0x000000e1003c7202 */ /* 0x000fce0000000f00 */
[----:B------:R-:W-:Y:S05]  /*11480*/  WARPSYNC.COLLECTIVE R79, `(.L_x_1995) ;  /* 0x000000004f087348 */ /* 0x000fea0003c00000 */
[----:B------:R0:W1:Y:S02]  /*11490*/  SHFL.IDX P3, R225, R78, R77, R76 ;  /* 0x0000004d4ee17389 */ /* 0x000064000006004c */
[----:B01----:R-:W-:Y:S05]  /*114a0*/  ENDCOLLECTIVE ;  /* 0x000000000000791b */ /* 0x003fea0003800000 */
.L_x_1995:
[----:B------:R-:W-:Y:S02]  /*114b0*/  MOV R78, R62 ;  /* 0x0000003e004e7202 */ /* 0x000fe40000000f00 */
[----:B------:R-:W-:-:S07]  /*114c0*/  MOV R61, R225 ;  /* 0x000000e1003d7202 */ /* 0x000fce0000000f00 */
[----:B------:R-:W-:Y:S05]  /*114d0*/  WARPSYNC.COLLECTIVE R79, `(.L_x_1996) ;  /* 0x000000004f087348 */ /* 0x000fea0003c00000 */
[----:B------:R0:W1:Y:S02]  /*114e0*/  SHFL.IDX P3, R225, R78, R77, R76 ;  /* 0x0000004d4ee17389 */ /* 0x000064000006004c */
[----:B01----:R-:W-:Y:S05]  /*114f0*/  ENDCOLLECTIVE ;  /* 0x000000000000791b */ /* 0x003fea0003800000 */
.L_x_1996:
[----:B------:R-:W-:Y:S02]  /*11500*/  MOV R78, R63 ;  /* 0x0000003f004e7202 */ /* 0x000fe40000000f00 */
[----:B------:R-:W-:-:S07]  /*11510*/  MOV R62, R225 ;  /* 0x000000e1003e7202 */ /* 0x000fce0000000f00 */
[----:B------:R-:W-:Y:S05]  /*11520*/  WARPSYNC.COLLECTIVE R79, `(.L_x_1997) ;  /* 0x000000004f087348 */ /* 0x000fea0003c00000 */
[----:B------:R0:W1:Y:S02]  /*11530*/  SHFL.IDX P3, R225, R78, R77, R76 ;  /* 0x0000004d4ee17389 */ /* 0x000064000006004c */
[----:B01----:R-:W-:Y:S05]  /*11540*/  ENDCOLLECTIVE ;  /* 0x000000000000791b */ /* 0x003fea0003800000 */
.L_x_1997:
[----:B------:R-:W-:Y:S01]  /*11550*/  MOV R63, R225 ;  /* 0x000000e1003f7202 */ /* 0x000fe20000000f00 */
[----:B------:R-:W-:Y:S06]  /*11560*/  BRA `(.L_x_1998) ;  /* 0xffffff6c00907947 */ /* 0x000fec000383ffff */
.L_x_1862:
[----:B------:R-:W-:Y:S01]  /*11570*/  MOV R252, R245 ;  /* 0x000000f500fc7202 */ /* 0x000fe20000000f00 */
[----:B------:R-:W-:Y:S01]  /*11580*/  HFMA2 R251, -RZ, RZ, 0, 5.9604644775390625e-08 ;  /* 0x00000001fffb7431 */ /* 0x000fe200000001ff */
[----:B------:R-:W-:Y:S02]  /*11590*/  MOV R76, 0x1f ;  /* 0x0000001f004c7802 */ /* 0x000fe40000000f00 */
[----:B------:R-:W-:-:S07]  /*115a0*/  MOV R79, 0xffffffff ;  /* 0xffffffff004f7802 */ /* 0x000fce0000000f00 */
[----:B------:R-:W-:Y:S05]  /*115b0*/  WARPSYNC.COLLECTIVE R79, `(.L_x_1999) ;  /* 0x000000004f087348 */ /* 0x000fea0003c00000 */
[----:B------:R0:W1:Y:S02]  /*115c0*/  SHFL.DOWN P0, R225, R252, R251, R76 ;  /* 0x080000fbfce17389 */ /* 0x000064000000004c */
[----:B01----:R-:W-:Y:S05]  /*115d0*/  ENDCOLLECTIVE ;  /* 0x000000000000791b */ /* 0x003fea0003800000 */
.L_x_1999:
[----:B------:R-:W-:Y:S02]  /*115e0*/  MOV R252, R246 ;  /* 0x000000f600fc7202 */ /* 0x000fe40000000f00 */
[----:B------:R-:W-:-:S07]  /*115f0*/  MOV R77, R225 ;  /* 0x000000e1004d7202 */ /* 0x000fce0000000f00 */
[----:B------:R-:W-:Y:S05]  /*11600*/  WARPSYNC.COLLECTIVE R79, `(.L_x_2000) ;  /* 0x000000004f087348 */ /* 0x000fea0003c00000 */
[----:B------:R0:W1:Y:S02]  /*11610*/  SHFL.DOWN P0, R225, R252, R251, R76 ;  /* 0x080000fbfce17389 */ /* 0x000064000000004c */
[----:B01----:R-:W-:Y:S05]  /*11620*/  ENDCOLLECTIVE ;  /* 0x000000000000791b */ /* 0x003fea0003800000 */
.L_x_2000:
[----:B------:R-:W-:Y:S02]  /*11630*/  MOV R252, R247 ;  /* 0x000000f700fc7202 */ /* 0x000fe40000000f00 */
[----:B------:R-:W-:-:S07]  /*11640*/  MOV R78, R225 ;  /* 0x000000e1004e7202 */ /* 0x000fce0000000f00 */
[----:B------:R-:W-:Y:S05]  /*11650*/  WARPSYNC.COLLECTIVE R79, `(.L_x_2001) ;  /* 0x000000004f087348 */ /* 0x000fea0003c00000 */
[----:B------:R0:W1:Y:S02]  /*11660*/  SHFL.DOWN P0, R225, R252, R251, R76 ;  /* 0x080000fbfce17389 */ /* 0x000064000000004c */
[----:B01----:R-:W-:Y:S05]  /*11670*/  ENDCOLLECTIVE ;  /* 0x000000000000791b */ /* 0x003fea0003800000 */
.L_x_2001:
[----:B------:R-:W-:Y:S02]  /*11680*/  MOV R252, R248 ;  /* 0x000000f800fc7202 */ /* 0x000fe40000000f00 */
[----:B------:R-:W-:-:S07]  /*11690*/  MOV R123, R225 ;  /* 0x000000e1007b7202 */ /* 0x000fce0000000f00 */
[----:B------:R-:W-:Y:S05]  /*116a0*/  WARPSYNC.COLLECTIVE R79, `(.L_x_2002) ;  /* 0x000000004f087348 */ /* 0x000fea0003c00000 */
[----:B------:R0:W1:Y:S02]  /*116b0*/  SHFL.DOWN P0, R225, R252, R251, R76 ;  /* 0x080000fbfce17389 */ /* 0x000064000000004c */
[----:B01----:R-:W-:Y:S05]  /*116c0*/  ENDCOLLECTIVE ;  /* 0x000000000000791b */ /* 0x003fea0003800000 */
.L_x_2002:
[----:B------:R-:W-:Y:S01]  /*116d0*/  MOV R76, R225 ;  /* 0x000000e1004c7202 */ /* 0x000fe20000000f00 */
[----:B------:R-:W-:Y:S06]  /*116e0*/  BRA `(.L_x_2003) ;  /* 0xffffff8000b07947 */ /* 0x000fec000383ffff */
.L_x_1865:
        /* <DEDUP_REMOVED lines=8> */
.L_x_2005:
[----:B------:R-:W-:Y:S05]  /*11770*/  BSYNC B0 ;  /* 0x0000000000007941 */ /* 0x000fea0003800000 */
.L_x_2004:
        /* <DEDUP_REMOVED lines=8> */
.L_x_2006:
[----:B------:R-:W-:Y:S02]  /*11800*/  MOV R252, R247 ;  /* 0x000000f700fc7202 */ /* 0x000fe40000000f00 */
[----:B------:R-:W-:-:S07]  /*11810*/  MOV R78, R225 ;  /* 0x000000e1004e7202 */ /* 0x000fce0000000f00 */
[----:B------:R-:W-:Y:S05]  /*11820*/  WARPSYNC.COLLECTIVE R79, `(.L_x_2007) ;  /* 0x000000004f087348 */ /* 0x000fea0003c00000 */
[----:B------:R0:W1:Y:S02]  /*11830*/  SHFL.DOWN P0, R225, R252, R251, R76 ;  /* 0x080000fbfce17389 */ /* 0x000064000000004c */
[----:B01----:R-:W-:Y:S05]  /*11840*/  ENDCOLLECTIVE ;  /* 0x000000000000791b */ /* 0x003fea0003800000 */
.L_x_2007:
[----:B------:R-:W-:Y:S02]  /*11850*/  MOV R252, R248 ;  /* 0x000000f800fc7202 */ /* 0x000fe40000000f00 */
[----:B------:R-:W-:-:S07]  /*11860*/  MOV R123, R225 ;  /* 0x000000e1007b7202 */ /* 0x000fce0000000f00 */
[----:B------:R-:W-:Y:S05]  /*11870*/  WARPSYNC.COLLECTIVE R79, `(.L_x_2008) ;  /* 0x000000004f087348 */ /* 0x000fea0003c00000 */
[----:B------:R0:W1:Y:S02]  /*11880*/  SHFL.DOWN P0, R225, R252, R251, R76 ;  /* 0x080000fbfce17389 */ /* 0x000064000000004c */
[----:B01----:R-:W-:Y:S05]  /*11890*/  ENDCOLLECTIVE ;  /* 0x000000000000791b */ /* 0x003fea0003800000 */
.L_x_2008:
[----:B------:R-:W-:Y:S01]  /*118a0*/  MOV R79, R225 ;  /* 0x000000e1004f7202 */ /* 0x000fe20000000f00 */
[----:B------:R-:W-:Y:S06]  /*118b0*/  BRA `(.L_x_2009) ;  /* 0xffffff8000947947 */ /* 0x000fec000383ffff */
.L_x_1868:
        /* <DEDUP_REMOVED lines=8> */
.L_x_2011:
[----:B------:R-:W-:Y:S05]  /*11940*/  BSYNC B0 ;  /* 0x0000000000007941 */ /* 0x000fea0003800000 */
.L_x_2010:
        /* <DEDUP_REMOVED lines=8> */
.L_x_2012:
[----:B------:R-:W-:Y:S02]  /*119d0*/  MOV R252, R247 ;  /* 0x000000f700fc7202 */ /* 0x000fe40000000f00 */
[----:B------:R-:W-:-:S07]  /*119e0*/  MOV R78, R225 ;  /* 0x000000e1004e7202 */ /* 0x000fce0000000f00 */
[----:B------:R-:W-:Y:S05]  /*119f0*/  WARPSYNC.COLLECTIVE R79, `(.L_x_2013) ;  /* 0x000000004f087348 */ /* 0x000fea0003c00000 */
[----:B------:R0:W1:Y:S02]  /*11a00*/  SHFL.DOWN P0, R225, R252, R251, R76 ;  /* 0x080000fbfce17389 */ /* 0x000064000000004c */
[----:B01----:R-:W-:Y:S05]  /*11a10*/  ENDCOLLECTIVE ;  /* 0x000000000000791b */ /* 0x003fea0003800000 */
.L_x_2013:
[----:B------:R-:W-:Y:S02]  /*11a20*/  MOV R252, R248 ;  /* 0x000000f800fc7202 */ /* 0x000fe40000000f00 */
[----:B------:R-:W-:-:S07]  /*11a30*/  MOV R123, R225 ;  /* 0x000000e1007b7202 */ /* 0x000fce0000000f00 */
[----:B------:R-:W-:Y:S05]  /*11a40*/  WARPSYNC.COLLECTIVE R79, `(.L_x_2014) ;  /* 0x000000004f087348 */ /* 0x000fea0003c00000 */
[----:B------:R0:W1:Y:S02]  /*11a50*/  SHFL.DOWN P0, R225, R252, R251, R76 ;  /* 0x080000fbfce17389 */ /* 0x000064000000004c */
[----:B01----:R-:W-:Y:S05]  /*11a60*/  ENDCOLLECTIVE ;  /* 0x000000000000791b */ /* 0x003fea0003800000 */
.L_x_2014:
[----:B------:R-:W-:Y:S01]  /*11a70*/  MOV R79, R225 ;  /* 0x000000e1004f7202 */ /* 0x000fe20000000f00 */
[----:B------:R-:W-:Y:S06]  /*11a80*/  BRA `(.L_x_2015) ;  /* 0xffffff8000787947 */ /* 0x000fec000383ffff */
.L_x_1871:
        /* <DEDUP_REMOVED lines=8> */
.L_x_2017:
[----:B------:R-:W-:Y:S05]  /*11b10*/  BSYNC B0 ;  /* 0x0000000000007941 */ /* 0x000fea0003800000 */
.L_x_2016:
        /* <DEDUP_REMOVED lines=8> */
.L_x_2018:
[----:B------:R-:W-:Y:S02]  /*11ba0*/  MOV R252, R247 ;  /* 0x000000f700fc7202 */ /* 0x000fe40000000f00 */
[----:B------:R-:W-:-:S07]  /*11bb0*/  MOV R78, R225 ;  /* 0x000000e1004e7202 */ /* 0x000fce0000000f00 */
[----:B------:R-:W-:Y:S05]  /*11bc0*/  WARPSYNC.COLLECTIVE R79, `(.L_x_2019) ;  /* 0x000000004f087348 */ /* 0x000fea0003c00000 */
[----:B------:R0:W1:Y:S02]  /*11bd0*/  SHFL.DOWN P0, R225, R252, R251, R76 ;  /* 0x080000fbfce17389 */ /* 0x000064000000004c */
[----:B01----:R-:W-:Y:S05]  /*11be0*/  ENDCOLLECTIVE ;  /* 0x000000000000791b */ /* 0x003fea0003800000 */
.L_x_2019:
[----:B------:R-:W-:Y:S02]  /*11bf0*/  MOV R252, R248 ;  /* 0x000000f800fc7202 */ /* 0x000fe40000000f00 */
[----:B------:R-:W-:-:S07]  /*11c00*/  MOV R123, R225 ;  /* 0x000000e1007b7202 */ /* 0x000fce0000000f00 */
[----:B------:R-:W-:Y:S05]  /*11c10*/  WARPSYNC.COLLECTIVE R79, `(.L_x_2020) ;  /* 0x000000004f087348 */ /* 0x000fea0003c00000 */
[----:B------:R0:W1:Y:S02]  /*11c20*/  SHFL.DOWN P0, R225, R252, R251, R76 ;  /* 0x080000fbfce17389 */ /* 0x000064000000004c */
[----:B01----:R-:W-:Y:S05]  /*11c30*/  ENDCOLLECTIVE ;  /* 0x000000000000791b */ /* 0x003fea0003800000 */
.L_x_2020:
[----:B------:R-:W-:Y:S01]  /*11c40*/  MOV R79, R225 ;  /* 0x000000e1004f7202 */ /* 0x000fe20000000f00 */
[----:B------:R-:W-:Y:S06]  /*11c50*/  BRA `(.L_x_2021) ;  /* 0xffffff80005c7947 */ /* 0x000fec000383ffff */
.L_x_1874:
        /* <DEDUP_REMOVED lines=8> */
.L_x_2023:
[----:B------:R-:W-:Y:S05]  /*11ce0*/  BSYNC B0 ;  /* 0x0000000000007941 */ /* 0x000fea0003800000 */
.L_x_2022:
        /* <DEDUP_REMOVED lines=8> */
.L_x_2024:
[----:B------:R-:W-:Y:S02]  /*11d70*/  MOV R252, R247 ;  /* 0x000000f700fc7202 */ /* 0x000fe40000000f00 */
[----:B------:R-:W-:-:S07]  /*11d80*/  MOV R78, R225 ;  /* 0x000000e1004e7202 */ /* 0x000fce0000000f00 */
[----:B------:R-:W-:Y:S05]  /*11d90*/  WARPSYNC.COLLECTIVE R79, `(.L_x_2025) ;  /* 0x000000004f087348 */ /* 0x000fea0003c00000 */
[----:B------:R0:W1:Y:S02]  /*11da0*/  SHFL.DOWN P0, R225, R252, R251, R76 ;  /* 0x080000fbfce17389 */ /* 0x000064000000004c */
[----:B01----:R-:W-:Y:S05]  /*11db0*/  ENDCOLLECTIVE ;  /* 0x000000000000791b */ /* 0x003fea0003800000 */
.L_x_2025:
[----:B------:R-:W-:Y:S02]  /*11dc0*/  MOV R252, R248 ;  /* 0x000000f800fc7202 */ /* 0x000fe40000000f00 */
[----:B------:R-:W-:-:S07]  /*11dd0*/  MOV R123, R225 ;  /* 0x000000e1007b7202 */ /* 0x000fce0000000f00 */
[----:B------:R-:W-:Y:S05]  /*11de0*/  WARPSYNC.COLLECTIVE R79, `(.L_x_2026) ;  /* 0x000000004f087348 */ /* 0x000fea0003c00000 */
[----:B------:R0:W1:Y:S02]  /*11df0*/  SHFL.DOWN P0, R225, R252, R251, R76 ;  /* 0x080000fbfce17389 */ /* 0x000064000000004c */
[----:B01----:R-:W-:Y:S05]  /*11e00*/  ENDCOLLECTIVE ;  /* 0x000000000000791b */ /* 0x003fea0003800000 */
.L_x_2026:
[----:B------:R-:W-:Y:S01]  /*11e10*/  MOV R79, R225 ;  /* 0x000000e1004f7202 */ /* 0x000fe20000000f00 */
[----:B------:R-:W-:Y:S06]  /*11e20*/  BRA `(.L_x_2027) ;  /* 0xffffff8000407947 */ /* 0x000fec000383ffff */
.L_x_1877:
        /* <DEDUP_REMOVED lines=8> */
.L_x_2029:
[----:B------:R-:W-:Y:S05]  /*11eb0*/  BSYNC B0 ;  /* 0x0000000000007941 */ /* 0x000fea0003800000 */
.L_x_2028:
        /* <DEDUP_REMOVED lines=10> */
.L_x_2030:
[----:B------:R-:W-:Y:S02]  /*11f60*/  MOV R78, R247 ;  /* 0x000000f7004e7202 */ /* 0x000fe40000000f00 */
[----:B------:R-:W-:-:S07]  /*11f70*/  MOV R234, R225 ;  /* 0x000000e100ea7202 */ /* 0x000fce0000000f00 */
[----:B------:R-:W-:Y:S05]  /*11f80*/  WARPSYNC.COLLECTIVE R79, `(.L_x_2031) ;  /* 0x000000004f087348 */ /* 0x000fea0003c00000 */
[----:B------:R0:W1:Y:S02]  /*11f90*/  SHFL.IDX P3, R225, R78, R77, R76 ;  /* 0x0000004d4ee17389 */ /* 0x000064000006004c */
[----:B01----:R-:W-:Y:S05]  /*11fa0*/  ENDCOLLECTIVE ;  /* 0x000000000000791b */ /* 0x003fea0003800000 */
.L_x_2031:
        /* <DEDUP_REMOVED lines=16> */
.L_x_2032:
[----:B------:R-:W-:Y:S01]  /*120b0*/  MOV R78, R72 ;  /* 0x00000048004e7202 */ /* 0x000fe20000000f00 */
[----:B------:R-:W-:-:S07]  /*120c0*/  FADD.FTZ R236, R225, R236 ;  /* 0x000000ece1ec7221 */ /* 0x000fce0000010000 */
[----:B------:R-:W-:Y:S05]  /*120d0*/  WARPSYNC.COLLECTIVE R79, `(.L_x_2033) ;  /* 0x000000004f087348 */ /* 0x000fea0003c00000 */
[----:B------:R0:W1:Y:S02]  /*120e0*/  SHFL.DOWN P0, R225, R252, R251, R76 ;  /* 0x080000fbfce17389 */ /* 0x000064000000004c */
[----:B01----:R-:W-:Y:S05]  /*120f0*/  ENDCOLLECTIVE ;  /* 0x000000000000791b */ /* 0x003fea0003800000 */
.L_x_2033:
[----:B------:R-:W-:Y:S02]  /*12100*/  MOV R252, R246 ;  /* 0x000000f600fc7202 */ /* 0x000fe40000000f00 */
[----:B------:R-:W-:-:S07]  /*12110*/  MOV R245, R225 ;  /* 0x000000e100f57202 */ /* 0x000fce0000000f00 */
[----:B------:R-:W-:Y:S05]  /*12120*/  WARPSYNC.COLLECTIVE R79, `(.L_x_2034) ;  /* 0x000000004f087348 */ /* 0x000fea0003c00000 */
[----:B------:R0:W1:Y:S02]  /*12130*/  SHFL.DOWN P0, R225, R252, R251, R76 ;  /* 0x080000fbfce17389 */ /* 0x000064000000004c */
[----:B01----:R-:W-:Y:S05]  /*12140*/  ENDCOLLECTIVE ;  /* 0x000000000000791b */ /* 0x003fea0003800000 */
.L_x_2034:
[----:B------:R-:W-:Y:S02]  /*12150*/  MOV R252, R247 ;  /* 0x000000f700fc7202 */ /* 0x000fe40000000f00 */
[----:B------:R-:W-:-:S07]  /*12160*/  MOV R246, R225 ;  /* 0x000000e100f67202 */ /* 0x000fce0000000f00 */
[----:B------:R-:W-:Y:S05]  /*12170*/  WARPSYNC.COLLECTIVE R79, `(.L_x_2035) ;  /* 0x000000004f087348 */ /* 0x000fea0003c00000 */
[----:B------:R0:W1:Y:S02]  /*12180*/  SHFL.DOWN P0, R225, R252, R251, R76 ;  /* 0x080000fbfce17389 */ /* 0x000064000000004c */
[----:B01----:R-:W-:Y:S05]  /*12190*/  ENDCOLLECTIVE ;  /* 0x000000000000791b */ /* 0x003fea0003800000 */
.L_x_2035:
[----:B------:R-:W-:Y:S02]  /*121a0*/  MOV R252, R248 ;  /* 0x000000f800fc7202 */ /* 0x000fe40000000f00 */
[----:B------:R-:W-:-:S07]  /*121b0*/  MOV R247, R225 ;  /* 0x000000e100f77202 */ /* 0x000fce0000000f00 */
[----:B------:R-:W-:Y:S05]  /*121c0*/  WARPSYNC.COLLECTIVE R79, `(.L_x_2036) ;  /* 0x000000004f087348 */ /* 0x000fea0003c00000 */
[----:B------:R0:W1:Y:S02]  /*121d0*/  SHFL.DOWN P0, R225, R252, R251, R76 ;  /* 0x080000fbfce17389 */ /* 0x000064000000004c */
[----:B01----:R-:W-:Y:S05]  /*121e0*/  ENDCOLLECTIVE ;  /* 0x000000000000791b */ /* 0x003fea0003800000 */
.L_x_2036:
[----:B------:R-:W-:-:S07]  /*121f0*/  MOV R248, R225 ;  /* 0x000000e100f87202 */ /* 0x000fce0000000f00 */
[----:B------:R-:W-:Y:S05]  /*12200*/  WARPSYNC.COLLECTIVE R79, `(.L_x_2037) ;  /* 0x000000004f087348 */ /* 0x000fea0003c00000 */
[----:B------:R0:W1:Y:S02]  /*12210*/  SHFL.IDX P3, R225, R78, R77, R76 ;  /* 0x0000004d4ee17389 */ /* 0x000064000006004c */
[----:B01----:R-:W-:Y:S05]  /*12220*/  ENDCOLLECTIVE ;  /* 0x000000000000791b */ /* 0x003fea0003800000 */
.L_x_2037:
[----:B------:R-:W-:Y:S02]  /*12230*/  MOV R78, R73 ;  /* 0x00000049004e7202 */ /* 0x000fe40000000f00 */
[----:B------:R-:W-:-:S07]  /*12240*/  MOV R72, R225 ;  /* 0x000000e100487202 */ /* 0x000fce0000000f00 */
[----:B------:R-:W-:Y:S05]  /*12250*/  WARPSYNC.COLLECTIVE R79, `(.L_x_2038) ;  /* 0x000000004f087348 */ /* 0x000fea0003c00000 */
[----:B------:R0:W1:Y:S02]  /*12260*/  SHFL.IDX P3, R225, R78, R77, R76 ;  /* 0x0000004d4ee17389 */ /* 0x000064000006004c */
[----:B01----:R-:W-:Y:S05]  /*12270*/  ENDCOLLECTIVE ;  /* 0x000000000000791b */ /* 0x003fea0003800000 */
.L_x_2038:
[----:B------:R-:W-:Y:S02]  /*12280*/  MOV R78, R74 ;  /* 0x0000004a004e7202 */ /* 0x000fe40000000f00 */
[----:B------:R-:W-:-:S07]  /*12290*/  MOV R73, R225 ;  /* 0x000000e100497202 */ /* 0x000fce0000000f00 */
[----:B------:R-:W-:Y:S05]  /*122a0*/  WARPSYNC.COLLECTIVE R79, `(.L_x_2039) ;  /* 0x000000004f087348 */ /* 0x000fea0003c00000 */
[----:B------:R0:W1:Y:S02]  /*122b0*/  SHFL.IDX P3, R225, R78, R77, R76 ;  /* 0x0000004d4ee17389 */ /* 0x000064000006004c */
[----:B01----:R-:W-:Y:S05]  /*122c0*/  ENDCOLLECTIVE ;  /* 0x000000000000791b */ /* 0x003fea0003800000 */
.L_x_2039:
[----:B------:R-:W-:Y:S02]  /*122d0*/  MOV R78, R75 ;  /* 0x0000004b004e7202 */ /* 0x000fe40000000f00 */
[----:B------:R-:W-:-:S07]  /*122e0*/  MOV R74, R225 ;  /* 0x000000e1004a7202 */ /* 0x000fce0000000f00 */
[----:B------:R-:W-:Y:S05]  /*122f0*/  WARPSYNC.COLLECTIVE R79, `(.L_x_2040) ;  /* 0x000000004f087348 */ /* 0x000fea0003c00000 */
[----:B------:R0:W1:Y:S02]  /*12300*/  SHFL.IDX P3, R225, R78, R77, R76 ;  /* 0x0000004d4ee17389 */ /* 0x000064000006004c */
[----:B01----:R-:W-:Y:S05]  /*12310*/  ENDCOLLECTIVE ;  /* 0x000000000000791b */ /* 0x003fea0003800000 */
.L_x_2040:
[----:B------:R-:W-:Y:S01]  /*12320*/  MOV R75, R225 ;  /* 0x000000e1004b7202 */ /* 0x000fe20000000f00 */
[----:B------:R-:W-:Y:S06]  /*12330*/  BRA `(.L_x_2041) ;  /* 0xffffff7c009c7947 */ /* 0x000fec000383ffff */
.L_x_2042:
        /* <DEDUP_REMOVED lines=12> */
.L_x_18673:


//--------------------- .text._Z25selective_scan_bwd_kernelI32Selective_Scan_bwd_kernel_traitsILi128ELi16ELb0ELb1ELb0ELb1ELb1EN3c104HalfENS1_7complexIfEEEEv12SSMParamsBwd --------------------------
	.section	.text._Z25selective_scan_bwd_kernelI32Selective_Scan_bwd_kernel_traitsILi128ELi16ELb0ELb1ELb0ELb1ELb1EN3c104HalfENS1_7complexIfEEEEv12SSMParamsBwd,"ax",@progbits
	.align	128
        .global         _Z25selective_scan_bwd_kernelI32Selective_Scan_bwd_kernel_traitsILi128ELi16ELb0ELb1ELb0ELb1ELb1EN3c104HalfENS1_7complexIfEEEEv12SSMParamsBwd
        .type           _Z25selective_scan_bwd_kernelI32Selective_Scan_bwd_kernel_traitsILi128ELi16ELb0ELb1ELb0ELb1ELb1EN3c104HalfENS1_7complexIfEEEEv12SSMParamsBwd,@function
        .size           _Z25selective_scan_bwd_kernelI32Selective_Scan_bwd_kernel_traitsILi128ELi16ELb0ELb1ELb0ELb1ELb1EN3c104HalfENS1_7complexIfEEEEv12SSMParamsBwd,(.L_x_18674 - _Z25selective_scan_bwd_kernelI32Selective_Scan_bwd_kernel_traitsILi128ELi16ELb0ELb1ELb0ELb1ELb1EN3c104HalfENS1_7complexIfEEEEv12SSMParamsBwd)
        .other          _Z25selective_scan_bwd_kernelI32Selective_Scan_bwd_kernel_traitsILi128ELi16ELb0ELb1ELb0ELb1ELb1EN3c104HalfENS1_7complexIfEEEEv12SSMParamsBwd,@"STO_CUDA_ENTRY STV_DEFAULT"
_Z25selective_scan_bwd_kernelI32Selective_Scan_bwd_kernel_traitsILi128ELi16ELb0ELb1ELb0ELb1ELb1EN3c104HalfENS1_7complexIfEEEEv12SSMParamsBwd:
.text._Z25selective_scan_bwd_kernelI32Selective_Scan_bwd_kernel_traitsILi128ELi16ELb0ELb1ELb0ELb1ELb1EN3c104HalfENS1_7complexIfEEEEv12SSMParamsBwd:
        /* <DEDUP_REMOVED lines=142> */
.L_x_2176:
        /* <DEDUP_REMOVED lines=142> */
[-C--:B------:R-:W-:Y:S02]  /*11c0*/  LEA.HI.SX32 R68, R68, R41.reuse, 0x1b ;  /* 0x0000002944447211 */ /* 0x080fe400078fdaff */
[----:B------:R-:W-:Y:S02]  /*11d0*/  LEA R250, R60, UR25, 0x1 ;  /* 0x000000193cfa7c11 */ /* 0x000fe4000f8e08ff */
[----:B------:R-:W-:Y:S02]  /*11e0*/  LEA.HI.SX32 R70, R70, R41, 0x1b ;  /* 0x0000002946467211 */ /* 0x000fe400078fdaff */
[----:B------:R-:W-:Y:S02]  /*11f0*/  LEA R249, R62, UR25, 0x1 ;  /* 0x000000193ef97c11 */ /* 0x000fe4000f8e08ff */
[----:B------:R-:W-:-:S02]  /*1200*/  LEA R244, R64, UR25, 0x1 ;  /* 0x0000001940f47c11 */ /* 0x000fc4000f8e08ff */
[----:B------:R-:W-:Y:S02]  /*1210*/  P2R R57, PR, RZ, 0x40 ;  /* 0x00000040ff397803 */ /* 0x000fe40000000000 */
[----:B------:R-:W-:Y:S02]  /*1220*/  LEA R243, R66, UR25, 0x1 ;  /* 0x0000001942f37c11 */ /* 0x000fe4000f8e08ff */
[----:B------:R-:W-:Y:S02]  /*1230*/  ISETP.NE.AND P6, PT, R69, RZ, PT ;  /* 0x000000ff4500720c */ /* 0x000fe40003fc5270 */
        /* <DEDUP_REMOVED lines=9> */
[----:B------:R-:W-:Y:S01]  /*12d0*/  ISETP.NE.AND P6, PT, R75, RZ, PT ;  /* 0x000000ff4b00720c */ /* 0x000fe20003fc5270 */
[----:B--2---:R0:W-:Y:S02]  /*12e0*/  STS.U16 [R151], R23 ;  /* 0x0000001797007388 */ /* 0x0041e40000000400 */
[----:B0-----:R-:W-:-:S04]  /*12f0*/  LOP3.LUT R23, R190, 0x3e0, RZ, 0xc0, !PT ;  /* 0x000003e0be177812 */ /* 0x001fc800078ec0ff */
[----:B------:R-:W-:-:S04]  /*1300*/  IADD3 R23, PT, PT, R23, R240, RZ ;  /* 0x000000f017177210 */ /* 0x000fc80007ffe0ff */
[----:B------:R-:W-:-:S04]  /*1310*/  SHF.L.U32 R23, R23, 0x4, RZ ;  /* 0x0000000417177819 */ /* 0x000fc800000006ff */
[----:B------:R-:W-:-:S04]  /*1320*/  LEA.HI.SX32 R81, R23, R23, 0x1b ;  /* 0x0000001717517211 */ /* 0x000fc800078fdaff */
[----:B------:R-:W-:Y:S01]  /*1330*/  LEA R81, R81, UR25, 0x1 ;  /* 0x0000001951517c11 */ /* 0x000fe2000f8e08ff */
[----:B----4-:R-:W-:Y:S04]  /*1340*/  STS.U16 [R150+0x40], R26 ;  /* 0x0000401a96007388 */ /* 0x010fe80000000400 */
[----:B------:R0:W-:Y:S04]  /*1350*/  STS.U16 [R149+0x80], R27 ;  /* 0x0000801b95007388 */ /* 0x0001e80000000400 */
[----:B-----5:R1:W-:Y:S04]  /*1360*/  STS.U16 [R148+0xc0], R28 ;  /* 0x0000c01c94007388 */ /* 0x0203e80000000400 */
[----:B---3--:R-:W-:Y:S04]  /*1370*/  STS.U16 [R147+0x100], R29 ;  /* 0x0001001d93007388 */ /* 0x008fe80000000400 */
[----:B------:R2:W-:Y:S04]  /*1380*/  STS.U16 [R146+0x140], R30 ;  /* 0x0001401e92007388 */ /* 0x0005e80000000400 */
        /* <DEDUP_REMOVED lines=27> */
[----:B------:R-:W-:Y:S01]  /*1540*/  PRMT R25, RZ, 0x7610, R25 ;  /* 0x00007610ff197816 */ /* 0x000fe20000000019 */
        /* <DEDUP_REMOVED lines=94> */
[----:B------:R-:W3:Y:S04]  /*1b30*/  LDS.U16 R45, [R81+0x1a] ;  /* 0x00001a00512d7984 */ /* 0x000ee80000000400 */
[----:B------:R-:W4:Y:S04]  /*1b40*/  LDS.U16 R46, [R81+0x1c] ;  /* 0x00001c00512e7984 */ /* 0x000f280000000400 */
        /* <DEDUP_REMOVED lines=38> */
[----:B------:R-:W-:Y:S01]  /*1db0*/  STL [R1+0x24], R151 ;  /* 0x0000249701007387 */ /* 0x000fe20000100800 */
[----:B--2---:R-:W-:-:S03]  /*1dc0*/  HADD2.F32 R6, -RZ, R6.H0_H0 ;  /* 0x20000006ff067230 */ /* 0x004fc60000004100 */
[----:B------:R-:W-:Y:S04]  /*1dd0*/  STL [R1+0x20], R150 ;  /* 0x0000209601007387 */ /* 0x000fe80000100800 */
[----:B------:R-:W-:Y:S04]  /*1de0*/  STL [R1+0x1c], R149 ;  /* 0x00001c9501007387 */ /* 0x000fe80000100800 */
[----:B------:R-:W-:Y:S04]  /*1df0*/  STL [R1+0x18], R148 ;  /* 0x0000189401007387 */ /* 0x000fe80000100800 */
[----:B------:R-:W-:Y:S04]  /*1e00*/  STL [R1+0x14], R147 ;  /* 0x0000149301007387 */ /* 0x000fe80000100800 */
[----:B------:R-:W-:Y:S01]  /*1e10*/  STL [R1+0x10], R146 ;  /* 0x0000109201007387 */ /* 0x000fe20000100800 */
[----:B------:R-:W-:-:S03]  /*1e20*/  FADD.FTZ R80, R6, UR7 ;  /* 0x0000000706507e21 */ /* 0x000fc60008010000 */
[----:B------:R-:W-:Y:S04]  /*1e30*/  STL [R1+0xc], R144 ;  /* 0x00000c9001007387 */ /* 0x000fe80000100800 */
[----:B------:R-:W-:Y:S04]  /*1e40*/  STL [R1+0x8], R142 ;  /* 0x0000088e01007387 */ /* 0x000fe80000100800 */
[----:B------:R-:W-:Y:S04]  /*1e50*/  STL [R1+0x4], R140 ;  /* 0x0000048c01007387 */ /* 0x000fe80000100800 */
[----:B------:R-:W-:Y:S01]  /*1e60*/  STL [R1], R138 ;  /* 0x0000008a01007387 */ /* 0x000fe20000100800 */
[----:B------:R-:W-:-:S02]  /*1e70*/  P2R R82, PR, RZ, 0x20 ;  /* 0x00000020ff527803 */ /* 0x000fc40000000000 */
[----:B------:R-:W-:Y:S01]  /*1e80*/  FSETP.GTU.FTZ.AND P5, PT, R80, 20, PT ;  /* 0x41a000005000780b */ /* 0x000fe20003fbc000 */
[----:B---3--:R-:W-:Y:S02]  /*1e90*/  HADD2.F32 R45, -RZ, R45.H0_H0 ;  /* 0x2000002dff2d7230 */ /* 0x008fe40000004100 */
        /* <DEDUP_REMOVED lines=12> */
[----:B----4-:R-:W-:Y:S02]  /*1f60*/  HADD2.F32 R46, -RZ, R46.H0_H0 ;  /* 0x2000002eff2e7230 */ /* 0x010fe40000004100 */
[----:B-----5:R-:W-:Y:S01]  /*1f70*/  HADD2.F32 R4, -RZ, R47.H0_H0 ;  /* 0x2000002fff047230 */ /* 0x020fe20000004100 */
[----:B------:R-:W-:Y:S01]  /*1f80*/  BSSY.RECONVERGENT B0, `(.L_x_2044) ;  /* 0x0000040000007945 */ /* 0x000fe20003800200 */
[----:B------:R-:W-:Y:S01]  /*1f90*/  FADD.FTZ R47, R45, UR7 ;  /* 0x000000072d2f7e21 */ /* 0x000fe20008010000 */
[----:B------:R-:W-:Y:S02]  /*1fa0*/  FADD.FTZ R46, R46, UR7 ;  /* 0x000000072e2e7e21 */ /* 0x000fe40008010000 */
[----:B------:R-:W-:Y:S01]  /*1fb0*/  FADD.FTZ R45, R4, UR7 ;  /* 0x00000007042d7e21 */ /* 0x000fe20008010000 */
[----:B------:R-:W-:Y:S04]  /*1fc0*/  STS.U16 [R151], R49 ;  /* 0x0000003197007388 */ /* 0x000fe80000000400 */
[----:B------:R-:W-:Y:S04]  /*1fd0*/  STS.U16 [R150+0x40], R51 ;  /* 0x0000403396007388 */ /* 0x000fe80000000400 */
[----:B------:R-:W-:Y:S04]  /*1fe0*/  STS.U16 [R149+0x80], R52 ;  /* 0x0000803495007388 */ /* 0x000fe80000000400 */
[----:B------:R-:W-:Y:S04]  /*1ff0*/  STS.U16 [R148+0xc0], R53 ;  /* 0x0000c03594007388 */ /* 0x000fe80000000400 */
[----:B------:R0:W-:Y:S04]  /*2000*/  STS.U16 [R147+0x100], R54 ;  /* 0x0001003693007388 */ /* 0x0001e80000000400 */
[----:B------:R1:W-:Y:S01]  /*2010*/  STS.U16 [R146+0x140], R55 ;  /* 0x0001403792007388 */ /* 0x0003e20000000400 */
[----:B0-----:R-:W-:-:S03]  /*2020*/  FADD.FTZ R54, R31, UR7 ;  /* 0x000000071f367e21 */ /* 0x001fc60008010000 */
[----:B------:R0:W-:Y:S01]  /*2030*/  STS.U16 [R144+0x180], R56 ;  /* 0x0001803890007388 */ /* 0x0001e20000000400 */
[----:B-1----:R-:W-:Y:S01]  /*2040*/  FADD.FTZ R55, R30, UR7 ;  /* 0x000000071e377e21 */ /* 0x002fe20008010000 */
[----:B------:R-:W-:Y:S02]  /*2050*/  FADD.FTZ R53, R33, UR7 ;  /* 0x0000000721357e21 */ /* 0x000fe40008010000 */
[----:B------:R1:W-:Y:S01]  /*2060*/  STS.U16 [R142+0x1c0], R57 ;  /* 0x0001c0398e007388 */ /* 0x0003e20000000400 */
[----:B0-----:R-:W-:Y:S01]  /*2070*/  FADD.FTZ R56, R28, UR7 ;  /* 0x000000071c387e21 */ /* 0x001fe20008010000 */
[----:B------:R-:W-:Y:S01]  /*2080*/  FADD.FTZ R52, R34, UR7 ;  /* 0x0000000722347e21 */ /* 0x000fe20008010000 */
[----:B------:R-:W-:Y:S01]  /*2090*/  FADD.FTZ R51, R36, UR7 ;  /* 0x0000000724337e21 */ /* 0x000fe20008010000 */
[----:B------:R-:W-:Y:S01]  /*20a0*/  FADD.FTZ R49, R39, UR7 ;  /* 0x0000000727317e21 */ /* 0x000fe20008010000 */
[----:B------:R-:W-:Y:S01]  /*20b0*/  STS.U16 [R140+0x200], R48 ;  /* 0x000200308c007388 */ /* 0x000fe20000000400 */
[----:B-1----:R-:W-:-:S03]  /*20c0*/  FADD.FTZ R57, R27, UR7 ;  /* 0x000000071b397e21 */ /* 0x002fc60008010000 */
[----:B------:R-:W-:Y:S04]  /*20d0*/  STS.U16 [R138+0x240], R58 ;  /* 0x0002403a8a007388 */ /* 0x000fe80000000400 */
[----:B------:R0:W-:Y:S04]  /*20e0*/  STS.U16 [R250+0x280], R59 ;  /* 0x0002803bfa007388 */ /* 0x0001e80000000400 */
[----:B------:R1:W-:Y:S04]  /*20f0*/  STS.U16 [R249+0x2c0], R50 ;  /* 0x0002c032f9007388 */ /* 0x0003e80000000400 */
[----:B------:R2:W-:Y:S04]  /*2100*/  STS.U16 [R244+0x300], R65 ;  /* 0x00030041f4007388 */ /* 0x0005e80000000400 */
[----:B------:R2:W-:Y:S04]  /*2110*/  STS.U16 [R243+0x340], R66 ;  /* 0x00034042f3007388 */ /* 0x0005e80000000400 */
[----:B------:R2:W-:Y:S04]  /*2120*/  STS.U16 [R242+0x380], R67 ;  /* 0x00038043f2007388 */ /* 0x0005e80000000400 */
[----:B------:R2:W-:Y:S01]  /*2130*/  STS.U16 [R241+0x3c0], R68 ;  /* 0x0003c044f1007388 */ /* 0x0005e20000000400 */
[----:B0-----:R-:W-:Y:S01]  /*2140*/  FADD.FTZ R59, R7, UR7 ;  /* 0x00000007073b7e21 */ /* 0x001fe20008010000 */
[----:B------:R-:W-:Y:S01]  /*2150*/  FADD.FTZ R58, R25, UR7 ;  /* 0x00000007193a7e21 */ /* 0x000fe20008010000 */
[----:B-1----:R-:W-:Y:S01]  /*2160*/  FADD.FTZ R50, R37, UR7 ;  /* 0x0000000725327e21 */ /* 0x002fe20008010000 */
[----:B------:R-:W-:Y:S01]  /*2170*/  FADD.FTZ R48, R43, UR7 ;  /* 0x000000072b307e21 */ /* 0x000fe20008010000 */
[----:B------:R-:W-:Y:S01]  /*2180*/  NOP ;  /* 0x0000000000007918 */ /* 0x000fe20000000000 */
        /* <DEDUP_REMOVED lines=31> */
.L_x_2045:
[----:B------:R-:W-:Y:S05]  /*2380*/  BSYNC.RECONVERGENT B0 ;  /* 0x0000000000007941 */ /* 0x000fea0003800200 */
.L_x_2044:
[----:B------:R-:W-:Y:S01]  /*2390*/  FSETP.GTU.FTZ.AND P5, PT, R59, 20, PT ;  /* 0x41a000003b00780b */ /* 0x000fe20003fbc000 */
[----:B------:R-:W-:-:S12]  /*23a0*/  BSSY.RECONVERGENT B0, `(.L_x_2046) ;  /* 0x0000020000007945 */ /* 0x000fd80003800200 */
        /* <DEDUP_REMOVED lines=31> */
.L_x_2047:
[----:B------:R-:W-:Y:S05]  /*25a0*/  BSYNC.RECONVERGENT B0 ;  /* 0x0000000000007941 */ /* 0x000fea0003800200 */
.L_x_2046:
        /* <DEDUP_REMOVED lines=33> */
.L_x_2049:
[----:B------:R-:W-:Y:S05]  /*27c0*/  BSYNC.RECONVERGENT B0 ;  /* 0x0000000000007941 */ /* 0x000fea0003800200 */
.L_x_2048:
        /* <DEDUP_REMOVED lines=33> */
.L_x_2051:
[----:B------:R-:W-:Y:S05]  /*29e0*/  BSYNC.RECONVERGENT B0 ;  /* 0x0000000000007941 */ /* 0x000fea0003800200 */
.L_x_2050:
        /* <DEDUP_REMOVED lines=33> */
.L_x_2053:
[----:B------:R-:W-:Y:S05]  /*2c00*/  BSYNC.RECONVERGENT B0 ;  /* 0x0000000000007941 */ /* 0x000fea0003800200 */
.L_x_2052:
        /* <DEDUP_REMOVED lines=33> */
.L_x_2055:
[----:B------:R-:W-:Y:S05]  /*2e20*/  BSYNC.RECONVERGENT B0 ;  /* 0x0000000000007941 */ /* 0x000fea0003800200 */
.L_x_2054:
        /* <DEDUP_REMOVED lines=33> */
.L_x_2057:
[----:B------:R-:W-:Y:S05]  /*3040*/  BSYNC.RECONVERGENT B0 ;  /* 0x0000000000007941 */ /* 0x000fea0003800200 */
.L_x_2056:
        /* <DEDUP_REMOVED lines=33> */
.L_x_2059:
[----:B------:R-:W-:Y:S05]  /*3260*/  BSYNC.RECONVERGENT B0 ;  /* 0x0000000000007941 */ /* 0x000fea0003800200 */
.L_x_2058:
        /* <DEDUP_REMOVED lines=33> */
.L_x_2061:
[----:B------:R-:W-:Y:S05]  /*3480*/  BSYNC.RECONVERGENT B0 ;  /* 0x0000000000007941 */ /* 0x000fea0003800200 */
.L_x_2060:
        /* <DEDUP_REMOVED lines=33> */
.L_x_2063:
[----:B------:R-:W-:Y:S05]  /*36a0*/  BSYNC.RECONVERGENT B0 ;  /* 0x0000000000007941 */ /* 0x000fea0003800200 */
.L_x_2062:
        /* <DEDUP_REMOVED lines=33> */
.L_x_2065:
[----:B------:R-:W-:Y:S05]  /*38c0*/  BSYNC.RECONVERGENT B0 ;  /* 0x0000000000007941 */ /* 0x000fea0003800200 */
.L_x_2064:
        /* <DEDUP_REMOVED lines=33> */
.L_x_2067:
[----:B------:R-:W-:Y:S05]  /*3ae0*/  BSYNC.RECONVERGENT B0 ;  /* 0x0000000000007941 */ /* 0x000fea0003800200 */
.L_x_2066:
        /* <DEDUP_REMOVED lines=33> */
.L_x_2069:
[----:B------:R-:W-:Y:S05]  /*3d00*/  BSYNC.RECONVERGENT B0 ;  /* 0x0000000000007941 */ /* 0x000fea0003800200 */
.L_x_2068:
        /* <DEDUP_REMOVED lines=33> */
.L_x_2071:
[----:B------:R-:W-:Y:S05]  /*3f20*/  BSYNC.RECONVERGENT B0 ;  /* 0x0000000000007941 */ /* 0x000fea0003800200 */
.L_x_2070:
        /* <DEDUP_REMOVED lines=33> */
.L_x_2073:
[----:B------:R-:W-:Y:S05]  /*4140*/  BSYNC.RECONVERGENT B0 ;  /* 0x0000000000007941 */ /* 0x000fea0003800200 */
.L_x_2072:
        /* <DEDUP_REMOVED lines=33> */
.L_x_2075:
[----:B------:R-:W-:Y:S05]  /*4360*/  BSYNC.RECONVERGENT B0 ;  /* 0x0000000000007941 */ /* 0x000fea0003800200 */
.L_x_2074:
[----:B------:R-:W0:Y:S01]  /*4370*/  S2UR UR33, SR_CTAID.X ;  /* 0x00000000002179c3 */ /* 0x000e220000002500 */
[----:B------:R-:W0:Y:S01]  /*4380*/  LDCU.128 UR12, c[0x0][0x410] ;  /* 0x00008200ff0c77ac */ /* 0x000e220008000c00 */
[----:B------:R-:W-:Y:S01]  /*4390*/  P2R R101, PR, RZ, 0x1 ;  /* 0x00000001ff657803 */ /* 0x000fe20000000000 */
[----:B------:R-:W1:Y:S01]  /*43a0*/  LDS.U16 R83, [R81] ;  /* 0x0000000051537984 */ /* 0x000e620000000400 */
[----:B------:R-:W-:Y:S01]  /*43b0*/  ISETP.NE.AND P0, PT, R69, RZ, PT ;  /* 0x000000ff4500720c */ /* 0x000fe20003f05270 */
[----:B------:R-:W-:Y:S01]  /*43c0*/  UMOV UR8, UR27 ;  /* 0x0000001b00087c82 */ /* 0x000fe20008000000 */
[----:B------:R-:W-:Y:S01]  /*43d0*/  UMOV UR9, URZ ;  /* 0x000000ff00097c82 */ /* 0x000fe20008000000 */
[----:B------:R-:W3:Y:S01]  /*43e0*/  LDS.U16 R86, [R81+0x2] ;  /* 0x0000020051567984 */ /* 0x000ee20000000400 */
[----:B------:R-:W4:Y:S01]  /*43f0*/  S2UR UR32, SR_CTAID.Y ;  /* 0x00000000002079c3 */ /* 0x000f220000002600 */
[----:B------:R-:W-:Y:S02]  /*4400*/  P2R R99, PR, RZ, 0x1 ;  /* 0x00000001ff637803 */ /* 0x000fe40000000000 */
[----:B------:R-:W-:Y:S01]  /*4410*/  ISETP.NE.AND P0, PT, R71, RZ, PT ;  /* 0x000000ff4700720c */ /* 0x000fe20003f05270 */
[----:B------:R-:W5:Y:S01]  /*4420*/  LDS.U16 R85, [R81+0x4] ;  /* 0x0000040051557984 */ /* 0x000f620000000400 */
[----:B------:R-:W-:-:S02]  /*4430*/  PRMT R39, RZ, 0x7610, R39 ;  /* 0x00007610ff277816 */ /* 0x000fc40000000027 */
[----:B------:R-:W-:Y:S01]  /*4440*/  P2R R96, PR, RZ, 0x1 ;  /* 0x00000001ff607803 */ /* 0x000fe20000000000 */
[----:B------:R-:W5:Y:S01]  /*4450*/  LDS.U16 R98, [R81+0x6] ;  /* 0x0000060051627984 */ /* 0x000f620000000400 */
[----:B------:R-:W-:Y:S02]  /*4460*/  ISETP.NE.AND P0, PT, R72, RZ, PT ;  /* 0x000000ff4800720c */ /* 0x000fe40003f05270 */
[----:B------:R-:W-:Y:S01]  /*4470*/  PRMT R43, RZ, 0x7610, R43 ;  /* 0x00007610ff2b7816 */ /* 0x000fe2000000002b */
[----:B------:R-:W-:Y:S01]  /*4480*/  LDS.U16 R100, [R81+0x8] ;  /* 0x0000080051647984 */ /* 0x000fe20000000400 */
[----:B------:R-:W-:Y:S02]  /*4490*/  P2R R95, PR, RZ, 0x1 ;  /* 0x00000001ff5f7803 */ /* 0x000fe40000000000 */
[----:B------:R-:W-:Y:S01]  /*44a0*/  ISETP.NE.AND P0, PT, R74, RZ, PT ;  /* 0x000000ff4a00720c */ /* 0x000fe20003f05270 */
[----:B0-----:R-:W-:Y:S01]  /*44b0*/  UIMAD.WIDE.U32 UR30, UR33, UR12, UR8 ;  /* 0x0000000c211e72a5 */ /* 0x001fe2000f8e0008 */
[----:B------:R-:W-:Y:S01]  /*44c0*/  LDS.U16 R97, [R81+0xa] ;  /* 0x00000a0051617984 */ /* 0x000fe20000000400 */
[----:B--2---:R-:W-:-:S02]  /*44d0*/  PRMT R65, RZ, 0x7610, R65 ;  /* 0x00007610ff417816 */ /* 0x004fc40000000041 */
[----:B------:R-:W-:Y:S01]  /*44e0*/  UIMAD UR13, UR33, UR13, UR31 ;  /* 0x0000000d210d72a4 */ /* 0x000fe2000f8e021f */
[----:B------:R-:W-:Y:S01]  /*44f0*/  LDS.U16 R34, [R81+0xe] ;  /* 0x00000e0051227984 */ /* 0x000fe20000000400 */
[----:B------:R-:W-:Y:S01]  /*4500*/  P2R R94, PR, RZ, 0x1 ;  /* 0x00000001ff5e7803 */ /* 0x000fe20000000000 */
[----:B------:R-:W-:Y:S01]  /*4510*/  UMOV UR12, UR30 ;  /* 0x0000001e000c7c82 */ /* 0x000fe20008000000 */
[----:B------:R-:W-:Y:S01]  /*4520*/  ISETP.NE.AND P0, PT, R75, RZ, PT ;  /* 0x000000ff4b00720c */ /* 0x000fe20003f05270 */
[----:B----4-:R-:W-:Y:S01]  /*4530*/  UIMAD.WIDE.U32 UR12, UR32, UR14, UR12 ;  /* 0x0000000e200c72a5 */ /* 0x010fe2000f8e000c */
[----:B------:R-:W-:Y:S01]  /*4540*/  LDS.U16 R33, [R81+0x10] ;  /* 0x0000100051217984 */ /* 0x000fe20000000400 */
[----:B------:R-:W-:Y:S02]  /*4550*/  PRMT R66, RZ, 0x7610, R66 ;  /* 0x00007610ff427816 */ /* 0x000fe40000000042 */
[----:B------:R-:W-:Y:S01]  /*4560*/  UIMAD UR15, UR32, UR15, UR13 ;  /* 0x0000000f200f72a4 */ /* 0x000fe2000f8e020d */
[----:B------:R-:W-:Y:S01]  /*4570*/  LDS.U16 R31, [R81+0x12] ;  /* 0x00001200511f7984 */ /* 0x000fe20000000400 */
[----:B------:R-:W-:-:S02]  /*4580*/  IADD3 R4, P5, PT, R22, UR12, RZ ;  /* 0x0000000c16047c10 */ /* 0x000fc4000ffbe0ff */
[----:B------:R-:W-:Y:S01]  /*4590*/  P2R R102, PR, RZ, 0x2 ;  /* 0x00000002ff667803 */ /* 0x000fe20000000000 */
[----:B------:R-:W-:Y:S01]  /*45a0*/  LDS.U16 R30, [R81+0x14] ;  /* 0x00001400511e7984 */ /* 0x000fe20000000400 */
[----:B------:R-:W-:Y:S02]  /*45b0*/  IADD3.X R7, PT, PT, RZ, UR15, RZ, P5, !PT ;  /* 0x0000000fff077c10 */ /* 0x000fe4000affe4ff */
[----:B------:R-:W-:Y:S01]  /*45c0*/  ISETP.NE.AND P1, PT, R76, RZ, PT ;  /* 0x000000ff4c00720c */ /* 0x000fe20003f25270 */
[----:B------:R-:W-:Y:S01]  /*45d0*/  LDS.U16 R28, [R81+0x16] ;  /* 0x00001600511c7984 */ /* 0x000fe20000000400 */
[----:B------:R-:W-:Y:S01]  /*45e0*/  P2R R103, PR, RZ, 0x4 ;  /* 0x00000004ff677803 */ /* 0x000fe20000000000 */
[----:B------:R-:W0:Y:S01]  /*45f0*/  LDCU.128 UR12, c[0x0][0x420] ;  /* 0x00008400ff0c77ac */ /* 0x000e220008000c00 */
[----:B------:R-:W-:Y:S01]  /*4600*/  ISETP.NE.AND P2, PT, R77, RZ, PT ;  /* 0x000000ff4d00720c */ /* 0x000fe20003f45270 */
[----:B------:R-:W-:Y:S01]  /*4610*/  LDS.U16 R27, [R81+0x18] ;  /* 0x00001800511b7984 */ /* 0x000fe20000000400 */
[----:B------:R-:W-:-:S02]  /*4620*/  P2R R104, PR, RZ, 0x8 ;  /* 0x00000008ff687803 */ /* 0x000fc40000000000 */
[----:B------:R-:W-:Y:S01]  /*4630*/  ISETP.NE.AND P3, PT, R78, RZ, PT ;  /* 0x000000ff4e00720c */ /* 0x000fe20003f65270 */
[----:B------:R-:W-:Y:S01]  /*4640*/  LDS.U16 R25, [R81+0x1a] ;  /* 0x00001a0051197984 */ /* 0x000fe20000000400 */
[----:B------:R-:W-:Y:S02]  /*4650*/  P2R R105, PR, RZ, 0x10 ;  /* 0x00000010ff697803 */ /* 0x000fe40000000000 */
[----:B------:R-:W-:Y:S02]  /*4660*/  ISETP.NE.AND P4, PT, R79, RZ, PT ;  /* 0x000000ff4f00720c */ /* 0x000fe40003f85270 */
[----:B------:R-:W-:Y:S02]  /*4670*/  PRMT R67, RZ, 0x7610, R67 ;  /* 0x00007610ff437816 */ /* 0x000fe40000000043 */
[----:B------:R-:W-:Y:S02]  /*4680*/  PRMT R68, RZ, 0x7610, R68 ;  /* 0x00007610ff447816 */ /* 0x000fe40000000044 */
[----:B------:R-:W-:-:S02]  /*4690*/  ISETP.NE.AND P6, PT, R82, RZ, PT ;  /* 0x000000ff5200720c */ /* 0x000fc40003fc5270 */
[----:B------:R-:W-:Y:S01]  /*46a0*/  PRMT R70, RZ, 0x7610, R70 ;  /* 0x00007610ff467816 */ /* 0x000fe20000000046 */
[----:B0-----:R-:W-:Y:S01]  /*46b0*/  UIMAD.WIDE.U32 UR30, UR33, UR12, UR8 ;  /* 0x0000000c211e72a5 */ /* 0x001fe2000f8e0008 */
        /* <DEDUP_REMOVED lines=11> */
[----:B------:R-:W-:Y:S02]  /*4770*/  PRMT R93, RZ, 0x7610, R93 ;  /* 0x00007610ff5d7816 */ /* 0x000fe4000000005d */
[----:B------:R-:W-:Y:S01]  /*4780*/  PRMT R92, RZ, 0x7610, R92 ;  /* 0x00007610ff5c7816 */ /* 0x000fe2000000005c */
[----:B-1----:R-:W-:Y:S01]  /*4790*/  HADD2.F32 R83, -RZ, R83.H0_H0 ;  /* 0x20000053ff537230 */ /* 0x002fe20000004100 */
[----:B------:R-:W-:Y:S01]  /*47a0*/  IADD3 R5, P5, PT, R22, UR12, RZ ;  /* 0x0000000c16057c10 */ /* 0x000fe2000ffbe0ff */
[----:B------:R-:W0:Y:S03]  /*47b0*/  LDCU.64 UR12, c[0x0][0x488] ;  /* 0x00009100ff0c77ac */ /* 0x000e260008000a00 */
[----:B------:R-:W-:Y:S01]  /*47c0*/  IADD3.X R6, PT, PT, RZ, UR15, RZ, P5, !PT ;  /* 0x0000000fff067c10 */ /* 0x000fe2000affe4ff */
[----:B---3--:R-:W-:Y:S01]  /*47d0*/  HADD2.F32 R86, -RZ, R86.H0_H0 ;  /* 0x20000056ff567230 */ /* 0x008fe20000004100 */
        /* <DEDUP_REMOVED lines=73> */
[----:B------:R5:W-:Y:S01]  /*4c70*/  STS.U16 [R241+0x3c0], R92 ;  /* 0x0003c05cf1007388 */ /* 0x000be20000000400 */
[----:B------:R-:W-:-:S03]  /*4c80*/  NOP ;  /* 0x0000000000007918 */ /* 0x000fc60000000000 */
[----:B------:R-:W1:Y:S04]  /*4c90*/  LDS.U16 R39, [R81] ;  /* 0x0000000051277984 */ /* 0x000e680000000400 */
[----:B------:R-:W1:Y:S04]  /*4ca0*/  LDS.U16 R36, [R81+0x2] ;  /* 0x0000020051247984 */ /* 0x000e680000000400 */
[----:B------:R-:W-:Y:S04]  /*4cb0*/  LDS.U16 R37, [R81+0x4] ;  /* 0x0000040051257984 */ /* 0x000fe80000000400 */
[----:B------:R-:W1:Y:S04]  /*4cc0*/  LDS.U16 R43, [R81+0x6] ;  /* 0x00000600512b7984 */ /* 0x000e680000000400 */
[----:B------:R-:W1:Y:S04]  /*4cd0*/  LDS.U16 R65, [R81+0x8] ;  /* 0x0000080051417984 */ /* 0x000e680000000400 */
[----:B------:R-:W1:Y:S04]  /*4ce0*/  LDS.U16 R66, [R81+0xa] ;  /* 0x00000a0051427984 */ /* 0x000e680000000400 */
[----:B------:R-:W1:Y:S04]  /*4cf0*/  LDS.U16 R67, [R81+0xc] ;  /* 0x00000c0051437984 */ /* 0x000e680000000400 */
[----:B------:R-:W1:Y:S04]  /*4d00*/  LDS.U16 R68, [R81+0xe] ;  /* 0x00000e0051447984 */ /* 0x000e680000000400 */
[----:B------:R-:W1:Y:S04]  /*4d10*/  LDS.U16 R69, [R81+0x10] ;  /* 0x0000100051457984 */ /* 0x000e680000000400 */
[----:B------:R-:W-:Y:S04]  /*4d20*/  LDS.U16 R70, [R81+0x12] ;  /* 0x0000120051467984 */ /* 0x000fe80000000400 */
[----:B------:R-:W1:Y:S04]  /*4d30*/  LDS.U16 R71, [R81+0x14] ;  /* 0x0000140051477984 */ /* 0x000e680000000400 */
[----:B------:R-:W-:Y:S04]  /*4d40*/  LDS.U16 R72, [R81+0x16] ;  /* 0x0000160051487984 */ /* 0x000fe80000000400 */
[----:B------:R-:W1:Y:S04]  /*4d50*/  LDS.U16 R74, [R81+0x18] ;  /* 0x00001800514a7984 */ /* 0x000e680000000400 */
        /* <DEDUP_REMOVED lines=44> */
[----:B-1----:R-:W-:-:S02]  /*5020*/  HADD2.F32 R39, -RZ, R39.H0_H0 ;  /* 0x20000027ff277230 */ /* 0x002fc40000004100 */
[----:B------:R-:W-:-:S03]  /*5030*/  HADD2.F32 R36, -RZ, R36.H0_H0 ;  /* 0x20000024ff247230 */ /* 0x000fc60000004100 */
[----:B------:R-:W-:Y:S02]  /*5040*/  FMUL.FTZ R84, R39, -1.4426950216293334961 ;  /* 0xbfb8aa3b27547820 */ /* 0x000fe40000410000 */
[----:B------:R-:W-:-:S04]  /*5050*/  FMUL.FTZ R103, R36, -1.4426950216293334961 ;  /* 0xbfb8aa3b24677820 */ /* 0x000fc80000410000 */
[----:B------:R-:W1:Y:S04]  /*5060*/  MUFU.EX2 R84, R84 ;  /* 0x0000005400547308 */ /* 0x000e680000000800 */
[----:B------:R-:W-:Y:S01]  /*5070*/  MUFU.EX2 R103, R103 ;  /* 0x0000006700677308 */ /* 0x000fe20000000800 */
[----:B------:R-:W-:Y:S02]  /*5080*/  HADD2.F32 R43, -RZ, R43.H0_H0 ;  /* 0x2000002bff2b7230 */ /* 0x000fe40000004100 */
[----:B------:R-:W-:-:S03]  /*5090*/  HADD2.F32 R65, -RZ, R65.H0_H0 ;  /* 0x20000041ff417230 */ /* 0x000fc60000004100 */
[----:B0-----:R-:W-:Y:S01]  /*50a0*/  FMUL.FTZ R4, R43, -1.4426950216293334961 ;  /* 0xbfb8aa3b2b047820 */ /* 0x001fe20000410000 */
[----:B------:R-:W-:Y:S02]  /*50b0*/  HADD2.F32 R37, -RZ, R37.H0_H0 ;  /* 0x20000025ff257230 */ /* 0x000fe40000004100 */
[----:B------:R-:W-:Y:S01]  /*50c0*/  FMUL.FTZ R5, R65, -1.4426950216293334961 ;  /* 0xbfb8aa3b41057820 */ /* 0x000fe20000410000 */
[----:B-1----:R-:W-:Y:S02]  /*50d0*/  FADD.FTZ R84, R84, 1 ;  /* 0x3f80000054547421 */ /* 0x002fe40000010000 */
[----:B------:R-:W0:Y:S01]  /*50e0*/  MUFU.EX2 R4, R4 ;  /* 0x0000000400047308 */ /* 0x000e220000000800 */
[----:B------:R-:W-:-:S03]  /*50f0*/  FMUL.FTZ R104, R37, -1.4426950216293334961 ;  /* 0xbfb8aa3b25687820 */ /* 0x000fc60000410000 */
[----:B------:R-:W1:Y:S08]  /*5100*/  MUFU.RCP R84, R84 ;  /* 0x0000005400547308 */ /* 0x000e700000001000 */
[----:B------:R-:W1:Y:S04]  /*5110*/  MUFU.EX2 R5, R5 ;  /* 0x0000000500057308 */ /* 0x000e680000000800 */
[----:B------:R-:W5:Y:S01]  /*5120*/  MUFU.EX2 R104, R104 ;  /* 0x0000006800687308 */ /* 0x000f620000000800 */
[----:B0-----:R-:W-:Y:S01]  /*5130*/  FADD.FTZ R4, R4, 1 ;  /* 0x3f80000004047421 */ /* 0x001fe20000010000 */
[----:B------:R-:W-:-:S02]  /*5140*/  HADD2.F32 R66, -RZ, R66.H0_H0 ;  /* 0x20000042ff427230 */ /* 0x000fc40000004100 */
[----:B------:R-:W-:Y:S02]  /*5150*/  HADD2.F32 R67, -RZ, R67.H0_H0 ;  /* 0x20000043ff437230 */ /* 0x000fe40000004100 */
[----:B-1----:R-:W-:Y:S01]  /*5160*/  FADD.FTZ R5, R5, 1 ;  /* 0x3f80000005057421 */ /* 0x002fe20000010000 */
[----:B------:R-:W-:Y:S02]  /*5170*/  FMUL.FTZ R105, R66, -1.4426950216293334961 ;  /* 0xbfb8aa3b42697820 */ /* 0x000fe40000410000 */
[----:B------:R-:W-:-:S04]  /*5180*/  FMUL.FTZ R106, R67, -1.4426950216293334961 ;  /* 0xbfb8aa3b436a7820 */ /* 0x000fc80000410000 */
[----:B------:R-:W0:Y:S01]  /*5190*/  MUFU.EX2 R105, R105 ;  /* 0x0000006900697308 */ /* 0x000e220000000800 */
[----:B------:R-:W-:-:S03]  /*51a0*/  HADD2.F32 R68, -RZ, R68.H0_H0 ;  /* 0x20000044ff447230 */ /* 0x000fc60000004100 */
[----:B------:R-:W1:Y:S01]  /*51b0*/  MUFU.EX2 R106, R106 ;  /* 0x0000006a006a7308 */ /* 0x000e620000000800 */
[----:B------:R-:W-:Y:S02]  /*51c0*/  HADD2.F32 R69, -RZ, R69.H0_H0 ;  /* 0x20000045ff457230 */ /* 0x000fe40000004100 */
[----:B------:R-:W-:Y:S01]  /*51d0*/  FMUL.FTZ R107, R68, -1.4426950216293334961 ;  /* 0xbfb8aa3b446b7820 */ /* 0x000fe20000410000 */
[----:B------:R-:W-:Y:S02]  /*51e0*/  HADD2.F32 R71, -RZ, R71.H0_H0 ;  /* 0x20000047ff477230 */ /* 0x000fe40000004100 */
[----:B------:R-:W-:-:S03]  /*51f0*/  FMUL.FTZ R108, R69, -1.4426950216293334961 ;  /* 0xbfb8aa3b456c7820 */ /* 0x000fc60000410000 */
[----:B------:R-:W1:Y:S01]  /*5200*/  MUFU.EX2 R107, R107 ;  /* 0x0000006b006b7308 */ /* 0x000e620000000800 */
[----:B------:R-:W-:Y:S02]  /*5210*/  HADD2.F32 R70, -RZ, R70.H0_H0 ;  /* 0x20000046ff467230 */ /* 0x000fe40000004100 */
[----:B------:R-:W-:Y:S01]  /*5220*/  FMUL.FTZ R110, R71, -1.4426950216293334961 ;  /* 0xbfb8aa3b476e7820 */ /* 0x000fe20000410000 */
[----:B------:R-:W1:Y:S01]  /*5230*/  MUFU.EX2 R108, R108 ;  /* 0x0000006c006c7308 */ /* 0x000e620000000800 */
[----:B------:R-:W-:Y:S04]  /*5240*/  STS.U16 [R151], R78 ;  /* 0x0000004e97007388 */ /* 0x000fe80000000400 */
[----:B------:R-:W-:Y:S04]  /*5250*/  STS.U16 [R150+0x40], R79 ;  /* 0x0000404f96007388 */ /* 0x000fe80000000400 */
[----:B--2---:R-:W-:Y:S04]  /*5260*/  STS.U16 [R149+0x80], R82 ;  /* 0x0000805295007388 */ /* 0x004fe80000000400 */
[----:B---3--:R2:W-:Y:S04]  /*5270*/  STS.U16 [R148+0xc0], R87 ;  /* 0x0000c05794007388 */ /* 0x0085e80000000400 */
[----:B------:R-:W-:Y:S04]  /*5280*/  STS.U16 [R147+0x100], R88 ;  /* 0x0001005893007388 */ /* 0x000fe80000000400 */
[----:B----4-:R-:W-:Y:S04]  /*5290*/  STS.U16 [R146+0x140], R89 ;  /* 0x0001405992007388 */ /* 0x010fe80000000400 */
[----:B------:R3:W-:Y:S04]  /*52a0*/  STS.U16 [R144+0x180], R90 ;  /* 0x0001805a90007388 */ /* 0x0007e80000000400 */
[----:B-----5:R-:W-:Y:S04]  /*52b0*/  STS.U16 [R142+0x1c0], R91 ;  /* 0x0001c05b8e007388 */ /* 0x020fe80000000400 */
[----:B------:R4:W-:Y:S04]  /*52c0*/  STS.U16 [R140+0x200], R92 ;  /* 0x0002005c8c007388 */ /* 0x0009e80000000400 */
[----:B------:R-:W-:Y:S04]  /*52d0*/  STS.U16 [R138+0x240], R93 ;  /* 0x0002405d8a007388 */ /* 0x000fe80000000400 */
[----:B------:R-:W-:Y:S04]  /*52e0*/  STS.U16 [R250+0x280], R95 ;  /* 0x0002805ffa007388 */ /* 0x000fe80000000400 */
[----:B------:R1:W-:Y:S04]  /*52f0*/  STS.U16 [R249+0x2c0], R94 ;  /* 0x0002c05ef9007388 */ /* 0x0003e80000000400 */
[----:B------:R-:W-:Y:S04]  /*5300*/  STS.U16 [R244+0x300], R99 ;  /* 0x00030063f4007388 */ /* 0x000fe80000000400 */
[----:B------:R-:W-:Y:S04]  /*5310*/  STS.U16 [R243+0x340], R96 ;  /* 0x00034060f3007388 */ /* 0x000fe80000000400 */
[----:B------:R-:W-:Y:S04]  /*5320*/  STS.U16 [R242+0x380], R101 ;  /* 0x00038065f2007388 */ /* 0x000fe80000000400 */
[----:B------:R5:W-:Y:S01]  /*5330*/  STS.U16 [R241+0x3c0], R102 ;  /* 0x0003c066f1007388 */ /* 0x000be20000000400 */
[----:B------:R-:W-:-:S03]  /*5340*/  NOP ;  /* 0x0000000000007918 */ /* 0x000fc60000000000 */
[----:B------:R-:W5:Y:S01]  /*5350*/  LDS.U16 R78, [R81] ;  /* 0x00000000514e7984 */ /* 0x000f620000000400 */
[----:B--2---:R-:W-:-:S03]  /*5360*/  FADD.FTZ R87, R103, 1 ;  /* 0x3f80000067577421 */ /* 0x004fc60000010000 */
[----:B------:R-:W2:Y:S04]  /*5370*/  LDS.U16 R79, [R81+0x2] ;  /* 0x00000200514f7984 */ /* 0x000ea80000000400 */
[----:B------:R-:W2:Y:S01]  /*5380*/  LDS.U16 R82, [R81+0x4] ;  /* 0x0000040051527984 */ /* 0x000ea20000000400 */
[----:B------:R-:W5:Y:S03]  /*5390*/  MUFU.RCP R87, R87 ;  /* 0x0000005700577308 */ /* 0x000f660000001000 */
[----:B------:R-:W2:Y:S04]  /*53a0*/  LDS.U16 R91, [R81+0x6] ;  /* 0x00000600515b7984 */ /* 0x000ea80000000400 */
[----:B------:R-:W2:Y:S01]  /*53b0*/  LDS.U16 R93, [R81+0x8] ;  /* 0x00000800515d7984 */ /* 0x000ea20000000400 */
[----:B---3--:R3:W-:Y:S01]  /*53c0*/  MUFU.RCP R90, R4 ;  /* 0x00000004005a7308 */ /* 0x0087e20000001000 */
[----:B------:R-:W-:-:S02]  /*53d0*/  FADD.FTZ R88, R104, 1 ;  /* 0x3f80000068587421 */ /* 0x000fc40000010000 */
[----:B------:R-:W2:Y:S05]  /*53e0*/  LDS.U16 R96, [R81+0xa] ;  /* 0x00000a0051607984 */ /* 0x000eaa0000000400 */
[----:B----4-:R4:W-:Y:S01]  /*53f0*/  MUFU.RCP R92, R5 ;  /* 0x00000005005c7308 */ /* 0x0109e20000001000 */
[----:B---3--:R-:W-:Y:S01]  /*5400*/  FADD.FTZ R4, -R84, 1 ;  /* 0x3f80000054047421 */ /* 0x008fe20000010100 */
[----:B0-----:R-:W-:Y:S01]  /*5410*/  FADD.FTZ R89, R105, 1 ;  /* 0x3f80000069597421 */ /* 0x001fe20000010000 */
[----:B-1----:R-:W-:Y:S01]  /*5420*/  FADD.FTZ R94, R106, 1 ;  /* 0x3f8000006a5e7421 */ /* 0x002fe20000010000 */
[----:B------:R-:W-:Y:S02]  /*5430*/  HADD2.F32 R74, -RZ, R74.H0_H0 ;  /* 0x2000004aff4a7230 */ /* 0x000fe40000004100 */
[----:B-----5:R-:W-:Y:S01]  /*5440*/  FFMA.FTZ R102, R39, R4, 1 ;  /* 0x3f80000027667423 */ /* 0x020fe20000010004 */
[----:B------:R-:W-:Y:S01]  /*5450*/  FMUL.FTZ R109, R70, -1.4426950216293334961 ;  /* 0xbfb8aa3b466d7820 */ /* 0x000fe20000410000 */
[----:B------:R-:W0:Y:S01]  /*5460*/  LDS.U16 R4, [R81+0xc] ;  /* 0x00000c0051047984 */ /* 0x000e220000000400 */
[----:B----4-:R-:W-:Y:S01]  /*5470*/  FADD.FTZ R5, -R87, 1 ;  /* 0x3f80000057057421 */ /* 0x010fe20000010100 */
[----:B------:R-:W-:Y:S01]  /*5480*/  MUFU.EX2 R110, R110 ;  /* 0x0000006e006e7308 */ /* 0x000fe20000000800 */
[----:B------:R-:W-:-:S02]  /*5490*/  HADD2.F32 R100, -RZ, R100.H0_H0 ;  /* 0x20000064ff647230 */ /* 0x000fc40000004100 */
[----:B------:R-:W-:Y:S01]  /*54a0*/  FADD.FTZ R95, R107, 1 ;  /* 0x3f8000006b5f7421 */ /* 0x000fe20000010000 */
[----:B------:R-:W-:Y:S02]  /*54b0*/  HADD2.F32 R72, -RZ, R72.H0_H0 ;  /* 0x20000048ff487230 */ /* 0x000fe40000004100 */
[----:B------:R-:W-:Y:S01]  /*54c0*/  FADD.FTZ R108, R108, 1 ;  /* 0x3f8000006c6c7421 */ /* 0x000fe20000010000 */
[----:B------:R-:W-:Y:S02]  /*54d0*/  HADD2.F32 R78, -RZ, R78.H0_H0 ;  /* 0x2000004eff4e7230 */ /* 0x000fe40000004100 */
[----:B------:R-:W-:Y:S01]  /*54e0*/  FFMA.FTZ R99, R36, R5, 1 ;  /* 0x3f80000024637423 */ /* 0x000fe20000010005 */
[----:B------:R-:W1:Y:S01]  /*54f0*/  MUFU.RCP R88, R88 ;  /* 0x0000005800587308 */ /* 0x000e620000001000 */
[----:B------:R-:W-:Y:S01]  /*5500*/  HADD2.F32 R97, -RZ, R97.H0_H0 ;  /* 0x20000061ff617230 */ /* 0x000fe20000004100 */
[----:B------:R-:W-:Y:S01]  /*5510*/  LDS.U16 R119, [R81+0x1e] ;  /* 0x00001e0051777984 */ /* 0x000fe20000000400 */
[----:B------:R-:W-:Y:S01]  /*5520*/  FMUL.FTZ R5, R83, R78 ;  /* 0x0000004e53057220 */ /* 0x000fe20000410000 */
[----:B--2---:R-:W-:-:S02]  /*5530*/  HADD2.F32 R79, -RZ, R79.H0_H0 ;  /* 0x2000004fff4f7230 */ /* 0x004fc40000004100 */
[----:B------:R-:W-:Y:S02]  /*5540*/  HADD2.F32 R82, -RZ, R82.H0_H0 ;  /* 0x20000052ff527230 */ /* 0x000fe40000004100 */
[----:B------:R-:W-:Y:S01]  /*5550*/  FMUL.FTZ R5, R84, R5 ;  /* 0x0000000554057220 */ /* 0x000fe20000410000 */
[----:B------:R-:W2:Y:S01]  /*5560*/  MUFU.RCP R89, R89 ;  /* 0x0000005900597308 */ /* 0x000ea20000001000 */
[----:B------:R-:W-:Y:S02]  /*5570*/  HADD2.F32 R91, -RZ, R91.H0_H0 ;  /* 0x2000005bff5b7230 */ /* 0x000fe40000004100 */
[----:B------:R-:W-:Y:S01]  /*5580*/  FMUL.FTZ R118, R5, R102 ;  /* 0x0000006605767220 */ /* 0x000fe20000410000 */
[----:B------:R-:W-:Y:S01]  /*5590*/  FMUL.FTZ R113, R74, -1.4426950216293334961 ;  /* 0xbfb8aa3b4a717820 */ /* 0x000fe20000410000 */
[----:B------:R-:W3:Y:S01]  /*55a0*/  LDS.U16 R5, [R81+0xe] ;  /* 0x00000e0051057984 */ /* 0x000ee20000000400 */
[----:B------:R-:W-:Y:S01]  /*55b0*/  FMUL.FTZ R104, R86, R79 ;  /* 0x0000004f56687220 */ /* 0x000fe20000410000 */
[----:B------:R-:W-:Y:S01]  /*55c0*/  FMUL.FTZ R101, R85, R82 ;  /* 0x0000005255657220 */ /* 0x000fe20000410000 */
[----:B------:R-:W4:Y:S01]  /*55d0*/  MUFU.RCP R94, R94 ;  /* 0x0000005e005e7308 */ /* 0x000f220000001000 */
[----:B------:R-:W-:-:S02]  /*55e0*/  HADD2.F32 R93, -RZ, R93.H0_H0 ;  /* 0x2000005dff5d7230 */ /* 0x000fc40000004100 */
[C---:B-1----:R-:W-:Y:S01]  /*55f0*/  FADD.FTZ R106, -R88.reuse, 1 ;  /* 0x3f800000586a7421 */ /* 0x042fe20000010100 */
[----:B------:R-:W-:Y:S01]  /*5600*/  FMUL.FTZ R104, R87, R104 ;  /* 0x0000006857687220 */ /* 0x000fe20000410000 */
[----:B------:R-:W-:Y:S01]  /*5610*/  FMUL.FTZ R101, R88, R101 ;  /* 0x0000006558657220 */ /* 0x000fe20000410000 */
[----:B------:R-:W1:Y:S01]  /*5620*/  LDS.U16 R107, [R81+0x10] ;  /* 0x00001000516b7984 */ /* 0x000e620000000400 */
[----:B------:R-:W-:Y:S01]  /*5630*/  FFMA.FTZ R106, R37, R106, 1 ;  /* 0x3f800000256a7423 */ /* 0x000fe2000001006a */
[----:B------:R-:W-:Y:S01]  /*5640*/  FMUL.FTZ R121, R104, R99 ;  /* 0x0000006368797220 */ /* 0x000fe20000410000 */
[----:B------:R-:W-:Y:S02]  /*5650*/  FADD.FTZ R104, -R90, 1 ;  /* 0x3f8000005a687421 */ /* 0x000fe40000010100 */
[----:B------:R-:W-:Y:S01]  /*5660*/  FMUL.FTZ R120, R101, R106 ;  /* 0x0000006a65787220 */ /* 0x000fe20000410000 */
[----:B------:R-:W-:Y:S01]  /*5670*/  FMUL.FTZ R101, R98, R91 ;  /* 0x0000005b62657220 */ /* 0x000fe20000410000 */
[----:B------:R-:W5:Y:S01]  /*5680*/  MUFU.EX2 R109, R109 ;  /* 0x0000006d006d7308 */ /* 0x000f620000000800 */
[----:B------:R-:W-:Y:S01]  /*5690*/  FFMA.FTZ R104, R43, R104, 1 ;  /* 0x3f8000002b687423 */ /* 0x000fe20000010068 */
[----:B------:R-:W-:Y:S01]  /*56a0*/  FADD.FTZ R106, -R92, 1 ;  /* 0x3f8000005c6a7421 */ /* 0x000fe20000010100 */
[----:B------:R-:W-:Y:S01]  /*56b0*/  FMUL.FTZ R101, R90, R101 ;  /* 0x000000655a657220 */ /* 0x000fe20000410000 */
[----:B------:R-:W3:Y:S01]  /*56c0*/  MUFU.EX2 R113, R113 ;  /* 0x0000007100717308 */ /* 0x000ee20000000800 */
[----:B------:R-:W-:-:S02]  /*56d0*/  HADD2.F32 R96, -RZ, R96.H0_H0 ;  /* 0x20000060ff607230 */ /* 0x000fc40000004100 */
[----:B------:R-:W-:Y:S01]  /*56e0*/  FMUL.FTZ R103, R100, R93 ;  /* 0x0000005d64677220 */ /* 0x000fe20000410000 */
[----:B------:R-:W-:Y:S01]  /*56f0*/  FMUL.FTZ R111, R72, -1.4426950216293334961 ;  /* 0xbfb8aa3b486f7820 */ /* 0x000fe20000410000 */
[----:B------:R-:W1:Y:S01]  /*5700*/  MUFU.RCP R95, R95 ;  /* 0x0000005f005f7308 */ /* 0x000e620000001000 */
[----:B------:R-:W-:Y:S01]  /*5710*/  FMUL.FTZ R123, R101, R104 ;  /* 0x00000068657b7220 */ /* 0x000fe20000410000 */
[----:B------:R-:W-:Y:S02]  /*5720*/  HADD2.F32 R76, -RZ, R76.H0_H0 ;  /* 0x2000004cff4c7230 */ /* 0x000fe40000004100 */
[----:B--2---:R-:W-:Y:S01]  /*5730*/  FADD.FTZ R105, -R89, 1 ;  /* 0x3f80000059697421 */ /* 0x004fe20000010100 */
[----:B------:R-:W-:Y:S01]  /*5740*/  FMUL.FTZ R103, R92, R103 ;  /* 0x000000675c677220 */ /* 0x000fe20000410000 */
[----:B------:R-:W-:Y:S02]  /*5750*/  HADD2.F32 R104, -RZ, R73.H0_H0 ;  /* 0x20000049ff687230 */ /* 0x000fe40000004100 */
[----:B------:R2:W1:Y:S01]  /*5760*/  MUFU.RCP R102, R108 ;  /* 0x0000006c00667308 */ /* 0x0004620000001000 */
[----:B0-----:R-:W-:-:S02]  /*5770*/  HADD2.F32 R73, -RZ, R4.H0_H0 ;  /* 0x20000004ff497230 */ /* 0x001fc40000004100 */
[----:B------:R-:W-:Y:S01]  /*5780*/  FMUL.FTZ R115, R76, -1.4426950216293334961 ;  /* 0xbfb8aa3b4c737820 */ /* 0x000fe20000410000 */
[----:B------:R-:W-:Y:S02]  /*5790*/  HADD2.F32 R77, -RZ, R77.H0_H0 ;  /* 0x2000004dff4d7230 */ /* 0x000fe40000004100 */
[----:B-----5:R-:W-:Y:S01]  /*57a0*/  FADD.FTZ R99, R109, 1 ;  /* 0x3f8000006d637421 */ /* 0x020fe20000010000 */
[----:B------:R-:W-:Y:S01]  /*57b0*/  LDS.U16 R4, [R81+0x12] ;  /* 0x0000120051047984 */ /* 0x000fe20000000400 */
[----:B--2---:R-:W-:Y:S01]  /*57c0*/  FFMA.FTZ R108, R65, R106, 1 ;  /* 0x3f800000416c7423 */ /* 0x004fe2000001006a */
[----:B------:R-:W-:Y:S01]  /*57d0*/  FMUL.FTZ R106, R97, R96 ;  /* 0x00000060616a7220 */ /* 0x000fe20000410000 */
[----:B------:R0:W2:Y:S02]  /*57e0*/  MUFU.EX2 R112, R111 ;  /* 0x0000006f00707308 */ /* 0x0000a40000000800 */
[----:B------:R-:W-:Y:S01]  /*57f0*/  FMUL.FTZ R122, R103, R108 ;  /* 0x0000006c677a7220 */ /* 0x000fe20000410000 */
[----:B----4-:R-:W-:Y:S01]  /*5800*/  FADD.FTZ R108, -R94, 1 ;  /* 0x3f8000005e6c7421 */ /* 0x010fe20000010100 */
[----:B------:R-:W-:Y:S01]  /*5810*/  FMUL.FTZ R101, R104, R73 ;  /* 0x0000004968657220 */ /* 0x000fe20000410000 */
[----:B0-----:R-:W-:Y:S01]  /*5820*/  FADD.FTZ R111, R110, 1 ;  /* 0x3f8000006e6f7421 */ /* 0x001fe20000010000 */
[----:B------:R-:W-:Y:S01]  /*5830*/  FFMA.FTZ R110, R66, R105, 1 ;  /* 0x3f800000426e7423 */ /* 0x000fe20000010069 */
[----:B------:R-:W-:Y:S01]  /*5840*/  FMUL.FTZ R105, R89, R106 ;  /* 0x0000006a59697220 */ /* 0x000fe20000410000 */
[----:B------:R-:W-:Y:S01]  /*5850*/  FMUL.FTZ R116, R77, -1.4426950216293334961 ;  /* 0xbfb8aa3b4d747820 */ /* 0x000fe20000410000 */
[----:B------:R-:W-:Y:S01]  /*5860*/  FFMA.FTZ R109, R67, R108, 1 ;  /* 0x3f800000436d7423 */ /* 0x000fe2000001006c */
[----:B------:R0:W4:Y:S01]  /*5870*/  MUFU.EX2 R117, R115 ;  /* 0x0000007300757308 */ /* 0x0001220000000800 */
[----:B------:R-:W-:Y:S01]  /*5880*/  FMUL.FTZ R125, R105, R110 ;  /* 0x0000006e697d7220 */ /* 0x000fe20000410000 */
[----:B---3--:R-:W-:Y:S01]  /*5890*/  FADD.FTZ R105, R113, 1 ;  /* 0x3f80000071697421 */ /* 0x008fe20000010000 */
[----:B------:R-:W-:Y:S01]  /*58a0*/  FMUL.FTZ R108, R94, R101 ;  /* 0x000000655e6c7220 */ /* 0x000fe20000410000 */
[----:B------:R-:W3:Y:S01]  /*58b0*/  LDS.U16 R113, [R81+0x14] ;  /* 0x0000140051717984 */ /* 0x000ee20000000400 */
[----:B------:R-:W-:-:S02]  /*58c0*/  HADD2.F32 R101, -RZ, R34.H0_H0 ;  /* 0x20000022ff657230 */ /* 0x000fc40000004100 */
[----:B------:R-:W-:Y:S01]  /*58d0*/  HADD2.F32 R34, -RZ, R5.H0_H0 ;  /* 0x20000005ff227230 */ /* 0x000fe20000004100 */
[----:B0-----:R-:W0:Y:S01]  /*58e0*/  LDS.U16 R115, [R81+0x16] ;  /* 0x0000160051737984 */ /* 0x001e220000000400 */
[----:B------:R5:W3:Y:S01]  /*58f0*/  MUFU.EX2 R128, R116 ;  /* 0x0000007400807308 */ /* 0x000ae20000000800 */
[----:B-1----:R-:W-:Y:S02]  /*5900*/  FADD.FTZ R5, -R95, 1 ;  /* 0x3f8000005f057421 */ /* 0x002fe40000010100 */
[----:B------:R-:W-:Y:S01]  /*5910*/  FMUL.FTZ R110, R101, R34 ;  /* 0x00000022656e7220 */ /* 0x000fe20000410000 */
[----:B-----5:R-:W1:Y:S01]  /*5920*/  LDS.U16 R116, [R81+0x18] ;  /* 0x0000180051747984 */ /* 0x020e620000000400 */
[----:B------:R-:W-:Y:S02]  /*5930*/  FFMA.FTZ R5, R68, R5, 1 ;  /* 0x3f80000044057423 */ /* 0x000fe40000010005 */
[----:B------:R-:W-:Y:S01]  /*5940*/  FMUL.FTZ R110, R95, R110 ;  /* 0x0000006e5f6e7220 */ /* 0x000fe20000410000 */
[----:B------:R-:W-:Y:S01]  /*5950*/  HADD2.F32 R75, -RZ, R75.H0_H0 ;  /* 0x2000004bff4b7230 */ /* 0x000fe20000004100 */
[----:B------:R4:W5:Y:S01]  /*5960*/  MUFU.RCP R106, R111 ;  /* 0x0000006f006a7308 */ /* 0x0009620000001000 */
[----:B--2---:R-:W-:Y:S01]  /*5970*/  FADD.FTZ R103, R112, 1 ;  /* 0x3f80000070677421 */ /* 0x004fe20000010000 */
[----:B------:R-:W-:-:S02]  /*5980*/  FMUL.FTZ R127, R110, R5 ;  /* 0x000000056e7f7220 */ /* 0x000fc40000410000 */
[----:B------:R-:W2:Y:S01]  /*5990*/  LDS.U16 R5, [R81+0x1a] ;  /* 0x00001a0051057984 */ /* 0x000ea20000000400 */
[----:B------:R-:W-:Y:S01]  /*59a0*/  FMUL.FTZ R114, R75, -1.4426950216293334961 ;  /* 0xbfb8aa3b4b727820 */ /* 0x000fe20000410000 */
[----:B----4-:R-:W-:Y:S02]  /*59b0*/  FADD.FTZ R111, R117, 1 ;  /* 0x3f800000756f7421 */ /* 0x010fe40000010000 */
[----:B------:R-:W4:Y:S01]  /*59c0*/  LDS.U16 R117, [R81+0x1c] ;  /* 0x00001c0051757984 */ /* 0x000f220000000400 */
[----:B------:R-:W0:Y:S01]  /*59d0*/  MUFU.RCP R103, R103 ;  /* 0x0000006700677308 */ /* 0x000e220000001000 */
[----:B------:R-:W-:Y:S01]  /*59e0*/  FMUL.FTZ R124, R108, R109 ;  /* 0x0000006d6c7c7220 */ /* 0x000fe20000410000 */
[----:B------:R-:W-:Y:S02]  /*59f0*/  HADD2.F32 R108, -RZ, R33.H0_H0 ;  /* 0x20000021ff6c7230 */ /* 0x000fe40000004100 */
[----:B------:R-:W-:-:S04]  /*5a00*/  HADD2.F32 R33, -RZ, R107.H0_H0 ;  /* 0x2000006bff217230 */ /* 0x000fc80000004100 */
[----:B------:R-:W0:Y:S04]  /*5a10*/  MUFU.EX2 R114, R114 ;  /* 0x0000007200727308 */ /* 0x000e280000000800 */
[----:B------:R-:W1:Y:S01]  /*5a20*/  MUFU.RCP R99, R99 ;  /* 0x0000006300637308 */ /* 0x000e620000001000 */
[----:B------:R-:W-:Y:S01]  /*5a30*/  FADD.FTZ R112, -R102, 1 ;  /* 0x3f80000066707421 */ /* 0x000fe20000010100 */
[----:B------:R-:W-:Y:S01]  /*5a40*/  FMUL.FTZ R107, R108, R33 ;  /* 0x000000216c6b7220 */ /* 0x000fe20000410000 */
[----:B------:R-:W-:Y:S02]  /*5a50*/  HADD2.F32 R109, -RZ, R28.H0_H0 ;  /* 0x2000001cff6d7230 */ /* 0x000fe40000004100 */
[----:B-----5:R-:W-:Y:S01]  /*5a60*/  FADD.FTZ R28, -R106, 1 ;  /* 0x3f8000006a1c7421 */ /* 0x020fe20000010100 */
[----:B------:R-:W-:Y:S01]  /*5a70*/  FFMA.FTZ R112, R69, R112, 1 ;  /* 0x3f80000045707423 */ /* 0x000fe20000010070 */
[----:B------:R-:W-:Y:S01]  /*5a80*/  FMUL.FTZ R107, R102, R107 ;  /* 0x0000006b666b7220 */ /* 0x000fe20000410000 */
[----:B------:R-:W-:-:S02]  /*5a90*/  HADD2.F32 R110, -RZ, R31.H0_H0 ;  /* 0x2000001fff6e7230 */ /* 0x000fc40000004100 */
[----:B---3--:R-:W-:Y:S01]  /*5aa0*/  FADD.FTZ R130, R128, 1 ;  /* 0x3f80000080827421 */ /* 0x008fe20000010000 */
[----:B0-----:R-:W-:Y:S01]  /*5ab0*/  FADD.FTZ R114, R114, 1 ;  /* 0x3f80000072727421 */ /* 0x001fe20000010000 */
[----:B------:R-:W-:Y:S01]  /*5ac0*/  FMUL.FTZ R126, R107, R112 ;  /* 0x000000706b7e7220 */ /* 0x000fe20000410000 */
[----:B------:R-:W-:Y:S02]  /*5ad0*/  HADD2.F32 R107, -RZ, R30.H0_H0 ;  /* 0x2000001eff6b7230 */ /* 0x000fe40000004100 */
[----:B------:R-:W-:Y:S01]  /*5ae0*/  FADD.FTZ R31, -R103, 1 ;  /* 0x3f800000671f7421 */ /* 0x000fe20000010100 */
[----:B------:R-:W-:Y:S01]  /*5af0*/  FFMA.FTZ R128, R71, R28, 1 ;  /* 0x3f80000047807423 */ /* 0x000fe2000001001c */
[----:B------:R-:W-:Y:S02]  /*5b00*/  HADD2.F32 R112, -RZ, R27.H0_H0 ;  /* 0x2000001bff707230 */ /* 0x000fe40000004100 */
[----:B------:R-:W-:Y:S02]  /*5b10*/  HADD2.F32 R28, -RZ, R113.H0_H0 ;  /* 0x20000071ff1c7230 */ /* 0x000fe40000004100 */
[----:B-1----:R-:W-:Y:S01]  /*5b20*/  FADD.FTZ R27, -R99, 1 ;  /* 0x3f800000631b7421 */ /* 0x002fe20000010100 */
[----:B------:R-:W-:Y:S01]  /*5b30*/  HADD2.F32 R30, -RZ, R115.H0_H0 ;  /* 0x20000073ff1e7230 */ /* 0x000fe20000004100 */
[----:B------:R-:W0:Y:S01]  /*5b40*/  MUFU.RCP R105, R105 ;  /* 0x0000006900697308 */ /* 0x000e220000001000 */
[----:B------:R-:W-:Y:S01]  /*5b50*/  FFMA.FTZ R131, R72, R31, 1 ;  /* 0x3f80000048837423 */ /* 0x000fe2000001001f */
[----:B------:R-:W-:-:S02]  /*5b60*/  HADD2.F32 R31, -RZ, R116.H0_H0 ;  /* 0x20000074ff1f7230 */ /* 0x000fc40000004100 */
[----:B------:R-:W-:Y:S01]  /*5b70*/  FFMA.FTZ R129, R70, R27, 1 ;  /* 0x3f80000046817423 */ /* 0x000fe2000001001b */
[----:B------:R-:W-:Y:S01]  /*5b80*/  FMUL.FTZ R113, R107, R28 ;  /* 0x0000001c6b717220 */ /* 0x000fe20000410000 */
[----:B------:R-:W-:Y:S02]  /*5b90*/  FMUL.FTZ R116, R109, R30 ;  /* 0x0000001e6d747220 */ /* 0x000fe40000410000 */
[----:B------:R-:W1:Y:S01]  /*5ba0*/  MUFU.RCP R114, R114 ;  /* 0x0000007200727308 */ /* 0x000e620000001000 */
[----:B------:R-:W-:-:S07]  /*5bb0*/  HADD2.F32 R27, -RZ, R4.H0_H0 ;  /* 0x20000004ff1b7230 */ /* 0x000fce0000004100 */
[----:B------:R-:W3:Y:S01]  /*5bc0*/  MUFU.RCP R111, R111 ;  /* 0x0000006f006f7308 */ /* 0x000ee20000001000 */
[----:B------:R-:W-:-:S07]  /*5bd0*/  FMUL.FTZ R113, R106, R113 ;  /* 0x000000716a717220 */ /* 0x000fce0000410000 */
[----:B------:R5:W3:Y:S01]  /*5be0*/  MUFU.RCP R134, R130 ;  /* 0x0000008200867308 */ /* 0x000ae20000001000 */
[----:B------:R-:W-:Y:S01]  /*5bf0*/  FMUL.FTZ R116, R103, R116 ;  /* 0x0000007467747220 */ /* 0x000fe20000410000 */
[----:B------:R-:W-:Y:S01]  /*5c00*/  FMUL.FTZ R4, R110, R27 ;  /* 0x0000001b6e047220 */ /* 0x000fe20000410000 */
[----:B------:R-:W-:Y:S01]  /*5c10*/  FMUL.FTZ R128, R113, R128 ;  /* 0x0000008071807220 */ /* 0x000fe20000410000 */
[----:B------:R-:W-:Y:S01]  /*5c20*/  F2FP.F16.F32.PACK_AB R121, R121, R118 ;  /* 0x000000767979723e */ /* 0x000fe200000000ff */
[----:B------:R-:W-:Y:S01]  /*5c30*/  BAR.SYNC.DEFER_BLOCKING 0x0 ;  /* 0x0000000000007b1d */ /* 0x000fe20000010000 */
[----:B------:R-:W-:Y:S01]  /*5c40*/  FMUL.FTZ R131, R116, R131 ;  /* 0x0000008374837220 */ /* 0x000fe20000410000 */
[----:B------:R-:W-:Y:S02]  /*5c50*/  HADD2.F32 R113, -RZ, R25.H0_H0 ;  /* 0x20000019ff717230 */ /* 0x000fe40000004100 */
[----:B------:R-:W-:Y:S01]  /*5c60*/  FMUL.FTZ R4, R99, R4 ;  /* 0x0000000463047220 */ /* 0x000fe20000410000 */
[----:B------:R-:W-:-:S02]  /*5c70*/  HADD2.F32 R116, -RZ, R7.H0_H0 ;  /* 0x20000007ff747230 */ /* 0x000fc40000004100 */
[----:B------:R-:W-:Y:S02]  /*5c80*/  HADD2.F32 R118, -RZ, R6.H0_H0 ;  /* 0x20000006ff767230 */ /* 0x000fe40000004100 */
[----:B--2---:R-:W-:Y:S02]  /*5c90*/  HADD2.F32 R6, -RZ, R5.H0_H0 ;  /* 0x20000005ff067230 */ /* 0x004fe40000004100 */
[----:B----4-:R-:W-:Y:S02]  /*5ca0*/  HADD2.F32 R7, -RZ, R117.H0_H0 ;  /* 0x20000075ff077230 */ /* 0x010fe40000004100 */
[----:B------:R-:W-:Y:S02]  /*5cb0*/  HADD2.F32 R25, -RZ, R119.H0_H0 ;  /* 0x20000077ff197230 */ /* 0x000fe40000004100 */
[----:B------:R-:W-:Y:S01]  /*5cc0*/  FMUL.FTZ R129, R4, R129 ;  /* 0x0000008104817220 */ /* 0x000fe20000410000 */
[----:B0-----:R-:W-:Y:S01]  /*5cd0*/  FADD.FTZ R133, -R105, 1 ;  /* 0x3f80000069857421 */ /* 0x001fe20000010100 */
[----:B-----5:R-:W-:Y:S01]  /*5ce0*/  FMUL.FTZ R130, R112, R31 ;  /* 0x0000001f70827220 */ /* 0x020fe20000410000 */
[----:B-1----:R-:W-:Y:S01]  /*5cf0*/  FADD.FTZ R4, -R114, 1 ;  /* 0x3f80000072047421 */ /* 0x002fe20000010100 */
[----:B---3--:R-:W-:Y:S01]  /*5d00*/  FADD.FTZ R115, -R111, 1 ;  /* 0x3f8000006f737421 */ /* 0x008fe20000010100 */
[----:B------:R-:W-:Y:S01]  /*5d10*/  FADD.FTZ R136, -R134, 1 ;  /* 0x3f80000086887421 */ /* 0x000fe20000010100 */
[----:B------:R-:W-:Y:S01]  /*5d20*/  FMUL.FTZ R5, R113, R6 ;  /* 0x0000000671057220 */ /* 0x000fe20000410000 */
[----:B------:R-:W-:Y:S01]  /*5d30*/  FMUL.FTZ R132, R116, R7 ;  /* 0x0000000774847220 */ /* 0x000fe20000410000 */
[----:B------:R-:W-:Y:S01]  /*5d40*/  FMUL.FTZ R117, R118, R25 ;  /* 0x0000001976757220 */ /* 0x000fe20000410000 */
[----:B------:R-:W-:Y:S01]  /*5d50*/  FFMA.FTZ R133, R74, R133, 1 ;  /* 0x3f8000004a857423 */ /* 0x000fe20000010085 */
        /* <DEDUP_REMOVED lines=20> */
[----:B------:R-:W-:Y:S01]  /*5ea0*/  F2FP.F16.F32.PACK_AB R115, R136, R115 ;  /* 0x000000738873723e */ /* 0x000fe200000000ff */
[----:B------:R0:W-:Y:S01]  /*5eb0*/  STS.U16 [R81], R121 ;  /* 0x0000007951007388 */ /* 0x0001e20000000400 */
        /* <DEDUP_REMOVED lines=8> */
[----:B--2---:R-:W-:-:S03]  /*5f40*/  PRMT R120, R5, 0x7632, R120 ;  /* 0x0000763205787816 */ /* 0x004fc60000000078 */
[----:B------:R2:W-:Y:S01]  /*5f50*/  STS.U16 [R81+0xc], R124 ;  /* 0x00000c7c51007388 */ /* 0x0005e20000000400 */
[----:B0-----:R-:W-:Y:S02]  /*5f60*/  PRMT R122, R115, 0x7610, R122 ;  /* 0x00007610737a7816 */ /* 0x001fe4000000007a */
[----:B-1----:R-:W-:Y:S01]  /*5f70*/  PRMT R119, R128, 0x7632, R119 ;  /* 0x0000763280777816 */ /* 0x002fe20000000077 */
[----:B------:R-:W-:Y:S01]  /*5f80*/  STS.U16 [R81+0x6], R117 ;  /* 0x0000067551007388 */ /* 0x000fe20000000400 */
[----:B--2---:R-:W-:-:S03]  /*5f90*/  MOV R124, UR34 ;  /* 0x00000022007c7c02 */ /* 0x004fc60008000f00 */
        /* <DEDUP_REMOVED lines=128> */
[----:B------:R-:W-:Y:S02]  /*67a0*/  F2FP.F16.F32.PACK_AB R34, R34, R73 ;  /* 0x000000492222723e */ /* 0x000fe400000000ff */
[----:B------:R-:W-:Y:S01]  /*67b0*/  F2FP.F16.F32.PACK_AB R89, R89, R92 ;  /* 0x0000005c5959723e */ /* 0x000fe200000000ff */
[----:B------:R1:W-:Y:S01]  /*67c0*/  STS.U16 [R81+0x2], R5 ;  /* 0x0000020551007388 */ /* 0x0003e20000000400 */
[----:B------:R-:W-:Y:S02]  /*67d0*/  F2FP.F16.F32.PACK_AB R33, R78, R33 ;  /* 0x000000214e21723e */ /* 0x000fe400000000ff */
[----:B------:R-:W-:Y:S01]  /*67e0*/  F2FP.F16.F32.PACK_AB R28, R103, R28 ;  /* 0x0000001c671c723e */ /* 0x000fe200000000ff */
[----:B------:R2:W-:Y:S01]  /*67f0*/  STS.U16 [R81], R36 ;  /* 0x0000002451007388 */ /* 0x0005e20000000400 */
[----:B------:R-:W-:Y:S02]  /*6800*/  F2FP.F16.F32.PACK_AB R6, R6, R31 ;  /* 0x0000001f0606723e */ /* 0x000fe400000000ff */
[----:B------:R-:W-:Y:S01]  /*6810*/  F2FP.F16.F32.PACK_AB R7, R134, R7 ;  /* 0x000000078607723e */ /* 0x000fe200000000ff */
[----:B------:R3:W-:Y:S01]  /*6820*/  STS.U16 [R81+0x4], R4 ;  /* 0x0000040451007388 */ /* 0x0007e20000000400 */
[----:B------:R-:W-:-:S02]  /*6830*/  PRMT R25, R4, 0x7632, R25 ;  /* 0x0000763204197816 */ /* 0x000fc40000000019 */
[----:B-1----:R-:W-:Y:S01]  /*6840*/  PRMT R5, R34, 0x7632, R5 ;  /* 0x0000763222057816 */ /* 0x002fe20000000005 */
[----:B------:R1:W-:Y:S01]  /*6850*/  STS.U16 [R81+0xc], R34 ;  /* 0x00000c2251007388 */ /* 0x0003e20000000400 */
[----:B------:R-:W-:Y:S01]  /*6860*/  PRMT R27, R89, 0x7632, R27 ;  /* 0x00007632591b7816 */ /* 0x000fe2000000001b */
[----:B0-----:R-:W-:Y:S01]  /*6870*/  UIMAD.WIDE.U32 UR8, UR33, UR12, UR8 ;  /* 0x0000000c210872a5 */ /* 0x001fe2000f8e0008 */
[----:B------:R-:W-:Y:S01]  /*6880*/  PRMT R30, R33, 0x7632, R30 ;  /* 0x00007632211e7816 */ /* 0x000fe2000000001e */
[----:B------:R-:W-:Y:S01]  /*6890*/  STS.U16 [R81+0x6], R25 ;  /* 0x0000061951007388 */ /* 0x000fe20000000400 */
[----:B--2---:R-:W-:Y:S01]  /*68a0*/  PRMT R36, R6, 0x7632, R36 ;  /* 0x0000763206247816 */ /* 0x004fe20000000024 */
[----:B------:R-:W-:Y:S01]  /*68b0*/  UIMAD UR9, UR33, UR13, UR9 ;  /* 0x0000000d210972a4 */ /* 0x000fe2000f8e0209 */
[----:B---3--:R-:W-:Y:S01]  /*68c0*/  PRMT R4, R28, 0x7632, R4 ;  /* 0x000076321c047816 */ /* 0x008fe20000000004 */
[----:B------:R-:W-:Y:S01]  /*68d0*/  STS.U16 [R81+0x8], R89 ;  /* 0x0000085951007388 */ /* 0x000fe20000000400 */
[C---:B------:R-:W-:Y:S01]  /*68e0*/  PRMT R76, R7.reuse, 0x7632, R76 ;  /* 0x00007632074c7816 */ /* 0x040fe2000000004c */
[----:B------:R-:W-:Y:S01]  /*68f0*/  UIMAD.WIDE.U32 UR8, UR32, UR14, UR8 ;  /* 0x0000000e200872a5 */ /* 0x000fe2000f8e0008 */
[----:B-1----:R-:W-:Y:S01]  /*6900*/  PRMT R34, R7, 0x7610, R34 ;  /* 0x0000761007227816 */ /* 0x002fe20000000022 */
[----:B------:R-:W-:Y:S02]  /*6910*/  STS.U16 [R81+0xa], R27 ;  /* 0x00000a1b51007388 */ /* 0x000fe40000000400 */
[----:B------:R-:W-:-:S02]  /*6920*/  UIMAD UR15, UR32, UR15, UR9 ;  /* 0x0000000f200f72a4 */ /* 0x000fc4000f8e0209 */
[----:B------:R0:W-:Y:S04]  /*6930*/  STS.U16 [R81+0xe], R5 ;  /* 0x00000e0551007388 */ /* 0x0001e80000000400 */
[----:B------:R-:W-:Y:S04]  /*6940*/  STS.U16 [R81+0x10], R33 ;  /* 0x0000102151007388 */ /* 0x000fe80000000400 */
[----:B------:R-:W-:Y:S01]  /*6950*/  STS.U16 [R81+0x12], R30 ;  /* 0x0000121e51007388 */ /* 0x000fe20000000400 */
[----:B0-----:R-:W-:-:S03]  /*6960*/  IADD3 R5, P1, PT, R22, UR8, RZ ;  /* 0x0000000816057c10 */ /* 0x001fc6000ff3e0ff */
        /* <DEDUP_REMOVED lines=61> */
.L_x_2076:
[----:B------:R-:W2:Y:S01]  /*6d40*/  LDL.LU R3, [R1+0x30] ;  /* 0x0000300001037983 */ /* 0x000ea20000300800 */
[----:B0-----:R-:W-:Y:S01]  /*6d50*/  PRMT R4, RZ, 0x7610, R4 ;  /* 0x00007610ff047816 */ /* 0x001fe20000000004 */
        /* <DEDUP_REMOVED lines=18> */
[----:B------:R-:W-:Y:S01]  /*6e80*/  CS2R R36, SRZ ;  /* 0x0000000000247805 */ /* 0x000fe2000001ff00 */
[----:B------:R-:W-:Y:S01]  /*6e90*/  HADD2.F32 R23, -RZ, R23.H0_H0 ;  /* 0x20000017ff177230 */ /* 0x000fe20000004100 */
[----:B0-----:R-:W-:Y:S01]  /*6ea0*/  UISETP.GE.AND UP0, UPT, UR8, 0x1, UPT ;  /* 0x000000010800788c */ /* 0x001fe2000bf06270 */
        /* <DEDUP_REMOVED lines=8> */
[----:B------:R-:W-:-:S02]  /*6f30*/  HADD2.F32 R18, -RZ, R60.H0_H0 ;  /* 0x2000003cff127230 */ /* 0x000fc40000004100 */
        /* <DEDUP_REMOVED lines=78> */
.L_x_2175:
        /* <DEDUP_REMOVED lines=357> */
[C---:B------:R-:W-:Y:S01]  /*8a70*/  FMUL.FTZ R66, R62.reuse, R52 ;  /* 0x000000343e427220 */ /* 0x040fe20000410000 */
[C---:B-1----:R-:W-:Y:S01]  /*8a80*/  FMUL.FTZ R167, R67.reuse, R68 ;  /* 0x0000004443a77220 */ /* 0x042fe20000410000 */
[----:B------:R-:W-:Y:S01]  /*8a90*/  FMUL.FTZ R166, R67, R166 ;  /* 0x000000a643a67220 */ /* 0x000fe20000410000 */
[C---:B------:R-:W-:Y:S01]  /*8aa0*/  FMUL.FTZ R67, R62.reuse, R51 ;  /* 0x000000333e437220 */ /* 0x040fe20000410000 */
[C---:B------:R-:W-:Y:S01]  /*8ab0*/  FMUL.FTZ R68, R62.reuse, R50 ;  /* 0x000000323e447220 */ /* 0x040fe20000410000 */
        /* <DEDUP_REMOVED lines=10> */
[C---:B------:R-:W-:Y:S01]  /*8b60*/  FMUL.FTZ R65, R62.reuse, R48 ;  /* 0x000000303e417220 */ /* 0x040fe20000410000 */
[C---:B0-----:R-:W-:Y:S01]  /*8b70*/  FMUL.FTZ R165, R69.reuse, R70 ;  /* 0x0000004645a57220 */ /* 0x041fe20000410000 */
[----:B------:R-:W-:Y:S01]  /*8b80*/  FMUL.FTZ R164, R69, R164 ;  /* 0x000000a445a47220 */ /* 0x000fe20000410000 */
[C---:B------:R-:W-:Y:S01]  /*8b90*/  FMUL.FTZ R69, R62.reuse, R49 ;  /* 0x000000313e457220 */ /* 0x040fe20000410000 */
[C---:B------:R-:W-:Y:S01]  /*8ba0*/  FMUL.FTZ R66, R62.reuse, R47 ;  /* 0x0000002f3e427220 */ /* 0x040fe20000410000 */
[C---:B-1----:R-:W-:Y:S01]  /*8bb0*/  FMUL.FTZ R153, R67.reuse, R84 ;  /* 0x0000005443997220 */ /* 0x042fe20000410000 */
        /* <DEDUP_REMOVED lines=21> */
[----:B------:R-:W-:Y:S01]  /*8d10*/  UIADD3 UR26, UPT, UPT, UR16, -0x1, URZ ;  /* 0xffffffff101a7890 */ /* 0x000fe2000fffe0ff */
[----:B-1----:R-:W-:-:S02]  /*8d20*/  FMUL.FTZ R143, R67, R90 ;  /* 0x0000005a438f7220 */ /* 0x002fc40000410000 */
        /* <DEDUP_REMOVED lines=32> */
[----:B------:R-:W-:Y:S01]  /*8f30*/  ULEA.HI UR27, UR26, UR26, URZ, 0x1 ;  /* 0x0000001a1a1b7291 */ /* 0x000fe2000f8f08ff */
[----:B------:R4:W3:Y:S01]  /*8f40*/  MUFU.SIN R148, R73 ;  /* 0x0000004900947308 */ /* 0x0008e20000000400 */
[----:B------:R-:W-:-:S02]  /*8f50*/  FMUL.FTZ R75, R62, R54 ;  /* 0x000000363e4b7220 */ /* 0x000fc40000410000 */
[----:B------:R-:W-:-:S05]  /*8f60*/  ULOP3.LUT UR27, UR27, 0xfffffe, URZ, 0xc0, !UPT ;  /* 0x00fffffe1b1b7892 */ /* 0x000fca000f8ec0ff */
[----:B------:R1:W2:Y:S01]  /*8f70*/  MUFU.SIN R142, R71 ;  /* 0x00000047008e7308 */ /* 0x0002a20000000400 */
[C---:B----4-:R-:W-:Y:S01]  /*8f80*/  FMUL.FTZ R73, R62.reuse, R55 ;  /* 0x000000373e497220 */ /* 0x050fe20000410000 */
[----:B------:R-:W-:Y:S01]  /*8f90*/  UIADD3 UR26, UPT, UPT, UR26, -UR27, URZ ;  /* 0x8000001b1a1a7290 */ /* 0x000fe2000fffe0ff */
[C---:B-1----:R-:W-:Y:S01]  /*8fa0*/  FMUL.FTZ R71, R62.reuse, R56 ;  /* 0x000000383e477220 */ /* 0x042fe20000410000 */
[----:B------:R-:W-:Y:S02]  /*8fb0*/  FMUL.FTZ R62, R62, R80 ;  /* 0x000000503e3e7220 */ /* 0x000fe40000410000 */
[----:B------:R-:W-:-:S04]  /*8fc0*/  ULEA UR26, UR26, UR8, 0x8 ;  /* 0x000000081a1a7291 */ /* 0x000fc8000f8e40ff */
        /* <DEDUP_REMOVED lines=101> */
.L_x_2079:
[----:B------:R-:W-:-:S06]  /*9620*/  LEA R106, R190, UR25, 0x3 ;  /* 0x00000019be6a7c11 */ /* 0x000fcc000f8e18ff */
[----:B------:R-:W0:Y:S02]  /*9630*/  LDS.64 R106, [R106+0x8788] ;  /* 0x008788006a6a7984 */ /* 0x000e240000000a00 */
.L_x_2080:
[----:B------:R-:W-:Y:S05]  /*9640*/  BSYNC.RECONVERGENT B0 ;  /* 0x0000000000007941 */ /* 0x000fea0003800200 */
.L_x_2078:
        /* <DEDUP_REMOVED lines=23> */
[-C--:B------:R-:W-:Y:S01]  /*97c0*/  FMUL.FTZ R195, R99, R58.reuse ;  /* 0x0000003a63c37220 */ /* 0x080fe20000410000 */
[----:B------:R-:W-:Y:S01]  /*97d0*/  FMUL.FTZ R196, R98, R58 ;  /* 0x0000003a62c47220 */ /* 0x000fe20000410000 */
[----:B------:R-:W-:Y:S01]  /*97e0*/  FFMA.FTZ R69, R42, R194, R69 ;  /* 0x000000c22a457223 */ /* 0x000fe20000010045 */
[----:B------:R-:W-:Y:S01]  /*97f0*/  FMUL.FTZ R66, R166, R71 ;  /* 0x00000047a6427220 */ /* 0x000fe20000410000 */
[-C--:B------:R-:W-:Y:S01]  /*9800*/  FMUL.FTZ R197, R96, R57.reuse ;  /* 0x0000003960c57220 */ /* 0x080fe20000410000 */
[----:B------:R-:W-:Y:S01]  /*9810*/  FMUL.FTZ R198, R97, R57 ;  /* 0x0000003961c67220 */ /* 0x000fe20000410000 */
[----:B--2---:R-:W-:Y:S01]  /*9820*/  FMUL.FTZ R64, R122, R168 ;  /* 0x000000a87a407220 */ /* 0x004fe20000410000 */
[C---:B------:R-:W-:Y:S01]  /*9830*/  FMUL.FTZ R65, R166.reuse, R67 ;  /* 0x00000043a6417220 */ /* 0x040fe20000410000 */
[CC--:B------:R-:W-:Y:S01]  /*9840*/  FMUL.FTZ R68, R166.reuse, R69.reuse ;  /* 0x00000045a6447220 */ /* 0x0c0fe20000410000 */
        /* <DEDUP_REMOVED lines=22> */
[-C--:B------:R-:W-:Y:S01]  /*99b0*/  FMUL.FTZ R64, R162, R70.reuse ;  /* 0x00000046a2407220 */ /* 0x080fe20000410000 */
[C---:B------:R-:W-:Y:S01]  /*99c0*/  FFMA.FTZ R65, R163.reuse, R70, R65 ;  /* 0x00000046a3417223 */ /* 0x040fe20000010041 */
[----:B------:R-:W-:Y:S01]  /*99d0*/  FMUL.FTZ R201, R92, R55 ;  /* 0x000000375cc97220 */ /* 0x000fe20000410000 */
[CC--:B------:R-:W-:Y:S01]  /*99e0*/  FFMA.FTZ R69, R163.reuse, R67.reuse, -R66 ;  /* 0x00000043a3457223 */ /* 0x0c0fe20000010842 */
[----:B------:R-:W-:Y:S01]  /*99f0*/  FFMA.FTZ R64, R163, R68, -R64 ;  /* 0x00000044a3407223 */ /* 0x000fe20000010840 */
[----:B------:R-:W-:Y:S01]  /*9a00*/  FMUL.FTZ R66, R162, R67 ;  /* 0x00000043a2427220 */ /* 0x000fe20000410000 */
[----:B------:R-:W-:Y:S01]  /*9a10*/  FMUL.FTZ R202, R93, R55 ;  /* 0x000000375dca7220 */ /* 0x000fe20000410000 */
[----:B------:R-:W-:Y:S01]  /*9a20*/  FFMA.FTZ R69, R38, R199, R69 ;  /* 0x000000c726457223 */ /* 0x000fe20000010045 */
[C---:B------:R-:W-:Y:S01]  /*9a30*/  FMUL.FTZ R68, R160.reuse, R64 ;  /* 0x00000040a0447220 */ /* 0x040fe20000410000 */
[----:B------:R-:W-:Y:S01]  /*9a40*/  FFMA.FTZ R71, R163, R71, R66 ;  /* 0x00000047a3477223 */ /* 0x000fe20000010042 */
[----:B------:R-:W-:Y:S01]  /*9a50*/  FMUL.FTZ R203, R91, R54 ;  /* 0x000000365bcb7220 */ /* 0x000fe20000410000 */
[C---:B------:R-:W-:Y:S01]  /*9a60*/  FMUL.FTZ R66, R160.reuse, R69 ;  /* 0x00000045a0427220 */ /* 0x040fe20000410000 */
[CC--:B------:R-:W-:Y:S01]  /*9a70*/  FFMA.FTZ R67, R161.reuse, R65.reuse, R68 ;  /* 0x00000041a1437223 */ /* 0x0c0fe20000010044 */
[----:B------:R-:W-:Y:S01]  /*9a80*/  FMUL.FTZ R68, R160, R65 ;  /* 0x00000041a0447220 */ /* 0x000fe20000410000 */
[----:B------:R-:W-:Y:S01]  /*9a90*/  FFMA.FTZ R71, R38, R200, R71 ;  /* 0x000000c826477223 */ /* 0x000fe20000010047 */
[----:B------:R-:W-:Y:S01]  /*9aa0*/  FMUL.FTZ R204, R90, R54 ;  /* 0x000000365acc7220 */ /* 0x000fe20000410000 */
[----:B------:R-:W-:Y:S01]  /*9ab0*/  FMUL.FTZ R205, R88, R53 ;  /* 0x0000003558cd7220 */ /* 0x000fe20000410000 */
[C---:B------:R-:W-:Y:S01]  /*9ac0*/  FFMA.FTZ R68, R161.reuse, R64, -R68 ;  /* 0x00000040a1447223 */ /* 0x040fe20000010844 */
[C---:B------:R-:W-:Y:S01]  /*9ad0*/  FMUL.FTZ R64, R158.reuse, R67 ;  /* 0x000000439e407220 */ /* 0x040fe20000410000 */
[----:B------:R-:W-:Y:S01]  /*9ae0*/  FFMA.FTZ R66, R161, R71, R66 ;  /* 0x00000047a1427223 */ /* 0x000fe20000010042 */
[----:B------:R-:W-:Y:S01]  /*9af0*/  FMUL.FTZ R206, R89, R53 ;  /* 0x0000003559ce7220 */ /* 0x000fe20000410000 */
[-C--:B------:R-:W-:Y:S01]  /*9b00*/  FMUL.FTZ R70, R158, R68.reuse ;  /* 0x000000449e467220 */ /* 0x080fe20000410000 */
[----:B------:R-:W-:Y:S01]  /*9b10*/  FFMA.FTZ R68, R159, R68, -R64 ;  /* 0x000000449f447223 */ /* 0x000fe20000010840 */
[----:B------:R-:W-:Y:S01]  /*9b20*/  FMUL.FTZ R64, R160, R71 ;  /* 0x00000047a0407220 */ /* 0x000fe20000410000 */
[----:B------:R-:W-:Y:S01]  /*9b30*/  FFMA.FTZ R66, R35, R201, R66 ;  /* 0x000000c923427223 */ /* 0x000fe20000010042 */
[----:B------:R-:W-:Y:S01]  /*9b40*/  FFMA.FTZ R70, R159, R67, R70 ;  /* 0x000000439f467223 */ /* 0x000fe20000010046 */
[C---:B------:R-:W-:Y:S01]  /*9b50*/  FMUL.FTZ R65, R156.reuse, R68 ;  /* 0x000000449c417220 */ /* 0x040fe20000410000 */
[----:B------:R-:W-:Y:S01]  /*9b60*/  FFMA.FTZ R69, R161, R69, -R64 ;  /* 0x00000045a1457223 */ /* 0x000fe20000010840 */
[----:B------:R-:W-:Y:S01]  /*9b70*/  FMUL.FTZ R207, R87, R52 ;  /* 0x0000003457cf7220 */ /* 0x000fe20000410000 */
[-C--:B------:R-:W-:Y:S01]  /*9b80*/  FMUL.FTZ R64, R156, R70.reuse ;  /* 0x000000469c407220 */ /* 0x080fe20000410000 */
[----:B------:R-:W-:Y:S01]  /*9b90*/  FFMA.FTZ R70, R157, R70, R65 ;  /* 0x000000469d467223 */ /* 0x000fe20000010041 */
[----:B------:R-:W-:Y:S01]  /*9ba0*/  FFMA.FTZ R69, R35, R202, R69 ;  /* 0x000000ca23457223 */ /* 0x000fe20000010045 */
[----:B------:R-:W-:Y:S01]  /*9bb0*/  FMUL.FTZ R208, R86, R52 ;  /* 0x0000003456d07220 */ /* 0x000fe20000410000 */
[----:B------:R-:W-:Y:S01]  /*9bc0*/  FFMA.FTZ R68, R157, R68, -R64 ;  /* 0x000000449d447223 */ /* 0x000fe20000010840 */
[----:B------:R-:W-:Y:S01]  /*9bd0*/  FMUL.FTZ R64, R158, R66 ;  /* 0x000000429e407220 */ /* 0x000fe20000410000 */
[-C--:B------:R-:W-:Y:S01]  /*9be0*/  FMUL.FTZ R209, R84, R51.reuse ;  /* 0x0000003354d17220 */ /* 0x080fe20000410000 */
[----:B------:R-:W-:Y:S01]  /*9bf0*/  FMUL.FTZ R210, R85, R51 ;  /* 0x0000003355d27220 */ /* 0x000fe20000410000 */
[----:B------:R-:W-:Y:S01]  /*9c00*/  FMUL.FTZ R72, R154, R68 ;  /* 0x000000449a487220 */ /* 0x000fe20000410000 */
[-C--:B------:R-:W-:Y:S01]  /*9c10*/  FFMA.FTZ R65, R159, R69.reuse, -R64 ;  /* 0x000000459f417223 */ /* 0x080fe20000010840 */
[----:B------:R-:W-:Y:S01]  /*9c20*/  FMUL.FTZ R64, R158, R69 ;  /* 0x000000459e407220 */ /* 0x000fe20000410000 */
[----:B------:R-:W-:Y:S01]  /*9c30*/  FMUL.FTZ R211, R104, R50 ;  /* 0x0000003268d37220 */ /* 0x000fe20000410000 */
[-C--:B------:R-:W-:Y:S01]  /*9c40*/  FFMA.FTZ R72, R155, R70.reuse, R72 ;  /* 0x000000469b487223 */ /* 0x080fe20000010048 */
[----:B------:R-:W-:Y:S01]  /*9c50*/  FMUL.FTZ R70, R154, R70 ;  /* 0x000000469a467220 */ /* 0x000fe20000410000 */
[----:B------:R-:W-:Y:S01]  /*9c60*/  FFMA.FTZ R67, R159, R66, R64 ;  /* 0x000000429f437223 */ /* 0x000fe20000010040 */
        /* <DEDUP_REMOVED lines=9> */
[----:B------:R-:W-:Y:S01]  /*9d00*/  FFMA.FTZ R66, R157, R67, R66 ;  /* 0x000000439d427223 */ /* 0x000fe20000010042 */
[----:B------:R-:W-:Y:S01]  /*9d10*/  FFMA.FTZ R69, R153, R72, R69 ;  /* 0x0000004899457223 */ /* 0x000fe20000010045 */
[C---:B------:R-:W-:Y:S01]  /*9d20*/  FMUL.FTZ R68, R150.reuse, R70 ;  /* 0x0000004696447220 */ /* 0x040fe20000410000 */
[----:B------:R-:W-:Y:S01]  /*9d30*/  FFMA.FTZ R65, R157, R65, -R64 ;  /* 0x000000419d417223 */ /* 0x000fe20000010840 */
[----:B------:R-:W-:Y:S01]  /*9d40*/  FFMA.FTZ R66, R29, R205, R66 ;  /* 0x000000cd1d427223 */ /* 0x000fe20000010042 */
        /* <DEDUP_REMOVED lines=30> */
[C---:B------:R-:W-:Y:S01]  /*9f30*/  FFMA.FTZ R69, R145.reuse, R69, R66 ;  /* 0x0000004591457223 */ /* 0x040fe20000010042 */
[----:B------:R-:W-:Y:S01]  /*9f40*/  FFMA.FTZ R67, R24, R210, R67 ;  /* 0x000000d218437223 */ /* 0x000fe20000010043 */
[----:B------:R-:W-:Y:S01]  /*9f50*/  FMUL.FTZ R217, R176, R47 ;  /* 0x0000002fb0d97220 */ /* 0x000fe20000410000 */
[----:B------:R-:W-:Y:S01]  /*9f60*/  FFMA.FTZ R68, R145, R68, -R64 ;  /* 0x0000004491447223 */ /* 0x000fe20000010840 */
[C---:B------:R-:W-:Y:S01]  /*9f70*/  FMUL.FTZ R64, R150.reuse, R65 ;  /* 0x0000004196407220 */ /* 0x040fe20000410000 */
[-C--:B------:R-:W-:Y:S01]  /*9f80*/  FMUL.FTZ R66, R150, R67.reuse ;  /* 0x0000004396427220 */ /* 0x080fe20000410000 */
[-C--:B------:R-:W-:Y:S01]  /*9f90*/  FMUL.FTZ R219, R178, R46.reuse ;  /* 0x0000002eb2db7220 */ /* 0x080fe20000410000 */
[----:B------:R-:W-:Y:S01]  /*9fa0*/  FMUL.FTZ R220, R177, R46 ;  /* 0x0000002eb1dc7220 */ /* 0x000fe20000410000 */
[C---:B------:R-:W-:Y:S01]  /*9fb0*/  FFMA.FTZ R67, R151.reuse, R67, -R64 ;  /* 0x0000004397437223 */ /* 0x040fe20000010840 */
[----:B------:R-:W-:Y:S01]  /*9fc0*/  FMUL.FTZ R64, R142, R69 ;  /* 0x000000458e407220 */ /* 0x000fe20000410000 */
[----:B------:R-:W-:Y:S01]  /*9fd0*/  FFMA.FTZ R66, R151, R65, R66 ;  /* 0x0000004197427223 */ /* 0x000fe20000010042 */
[----:B------:R-:W-:Y:S01]  /*9fe0*/  ISETP.GT.U32.AND P2, PT, R190, 0x1f, PT ;  /* 0x0000001fbe00780c */ /* 0x000fe20003f44070 */
[----:B------:R-:W-:Y:S01]  /*9ff0*/  FFMA.FTZ R67, R23, R212, R67 ;  /* 0x000000d417437223 */ /* 0x000fe20000010043 */
[-C--:B------:R-:W-:Y:S01]  /*a000*/  FFMA.FTZ R64, R143, R68.reuse, -R64 ;  /* 0x000000448f407223 */ /* 0x080fe20000010840 */
[----:B------:R-:W-:Y:S01]  /*a010*/  FMUL.FTZ R68, R142, R68 ;  /* 0x000000448e447220 */ /* 0x000fe20000410000 */
[----:B------:R-:W-:Y:S01]  /*a020*/  FFMA.FTZ R66, R23, R211, R66 ;  /* 0x000000d317427223 */ /* 0x000fe20000010042 */
[----:B------:R-:W-:Y:S01]  /*a030*/  LEA.HI R189, R190, R190, RZ, 0x1e ;  /* 0x000000bebebd7211 */ /* 0x000fe200078ff0ff */
[----:B------:R-:W-:Y:S01]  /*a040*/  FMUL.FTZ R221, R180, R45 ;  /* 0x0000002db4dd7220 */ /* 0x000fe20000410000 */
[----:B------:R-:W-:Y:S01]  /*a050*/  FFMA.FTZ R65, R143, R69, R68 ;  /* 0x000000458f417223 */ /* 0x000fe20000010044 */
[CC--:B------:R-:W-:Y:S01]  /*a060*/  FMUL.FTZ R68, R148.reuse, R66.reuse ;  /* 0x0000004294447220 */ /* 0x0c0fe20000410000 */
[----:B------:R-:W-:Y:S01]  /*a070*/  FMUL.FTZ R69, R148, R67 ;  /* 0x0000004394457220 */ /* 0x000fe20000410000 */
[----:B------:R-:W-:Y:S01]  /*a080*/  FMUL.FTZ R222, R179, R45 ;  /* 0x0000002db3de7220 */ /* 0x000fe20000410000 */
[----:B------:R-:W-:Y:S01]  /*a090*/  LEA R189, R189, UR25, 0x4 ;  /* 0x00000019bdbd7c11 */ /* 0x000fe2000f8e20ff */
[C---:B------:R-:W-:Y:S01]  /*a0a0*/  FFMA.FTZ R67, R149.reuse, R67, -R68 ;  /* 0x0000004395437223 */ /* 0x040fe20000010844 */
[----:B------:R-:W-:Y:S01]  /*a0b0*/  FFMA.FTZ R69, R149, R66, R69 ;  /* 0x0000004295457223 */ /* 0x000fe20000010045 */
[----:B------:R-:W-:-:S02]  /*a0c0*/  LOP3.LUT R2, R2, 0xfffffffd, RZ, 0xc0, !PT ;  /* 0xfffffffd02027812 */ /* 0x000fc400078ec0ff */
[C---:B------:R-:W-:Y:S01]  /*a0d0*/  FFMA.FTZ R67, R22.reuse, R214, R67 ;  /* 0x000000d616437223 */ /* 0x040fe20000010043 */
[----:B------:R-:W-:Y:S01]  /*a0e0*/  FFMA.FTZ R69, R22, R213, R69 ;  /* 0x000000d516457223 */ /* 0x000fe20000010045 */
[----:B------:R-:W-:Y:S02]  /*a0f0*/  @P2 LOP3.LUT R2, R2, 0x2, RZ, 0xfc, !PT ;  /* 0x0000000202022812 */ /* 0x000fe400078efcff */
[C---:B------:R-:W-:Y:S01]  /*a100*/  FMUL.FTZ R68, R146.reuse, R67 ;  /* 0x0000004392447220 */ /* 0x040fe20000410000 */
[----:B------:R-:W-:-:S03]  /*a110*/  FMUL.FTZ R66, R146, R69 ;  /* 0x0000004592427220 */ /* 0x000fc60000410000 */
[C---:B------:R-:W-:Y:S01]  /*a120*/  FFMA.FTZ R68, R147.reuse, R69, R68 ;  /* 0x0000004593447223 */ /* 0x040fe20000010044 */
[----:B------:R-:W-:-:S03]  /*a130*/  FFMA.FTZ R67, R147, R67, -R66 ;  /* 0x0000004393437223 */ /* 0x000fc60000010842 */
[C---:B------:R-:W-:Y:S01]  /*a140*/  FFMA.FTZ R68, R21.reuse, R215, R68 ;  /* 0x000000d715447223 */ /* 0x040fe20000010044 */
[----:B------:R-:W-:-:S03]  /*a150*/  FFMA.FTZ R67, R21, R216, R67 ;  /* 0x000000d815437223 */ /* 0x000fc60000010043 */
[C---:B------:R-:W-:Y:S01]  /*a160*/  FMUL.FTZ R66, R144.reuse, R68 ;  /* 0x0000004490427220 */ /* 0x040fe20000410000 */
[----:B------:R-:W-:-:S03]  /*a170*/  FMUL.FTZ R69, R144, R67 ;  /* 0x0000004390457220 */ /* 0x000fc60000410000 */
[C---:B------:R-:W-:Y:S01]  /*a180*/  FFMA.FTZ R67, R145.reuse, R67, -R66 ;  /* 0x0000004391437223 */ /* 0x040fe20000010842 */
[----:B------:R-:W-:-:S03]  /*a190*/  FFMA.FTZ R69, R145, R68, R69 ;  /* 0x0000004491457223 */ /* 0x000fc60000010045 */
[C---:B------:R-:W-:Y:S01]  /*a1a0*/  FFMA.FTZ R67, R20.reuse, R218, R67 ;  /* 0x000000da14437223 */ /* 0x040fe20000010043 */
[----:B------:R-:W-:-:S03]  /*a1b0*/  FFMA.FTZ R69, R20, R217, R69 ;  /* 0x000000d914457223 */ /* 0x000fc60000010045 */
        /* <DEDUP_REMOVED lines=9> */
[CC--:B------:R-:W-:Y:S01]  /*a250*/  FMUL.FTZ R67, R140.reuse, R65.reuse ;  /* 0x000000418c437220 */ /* 0x0c0fe20000410000 */
[----:B------:R-:W-:Y:S01]  /*a260*/  FMUL.FTZ R66, R140, R64 ;  /* 0x000000408c427220 */ /* 0x000fe20000410000 */
[C---:B------:R-:W-:Y:S02]  /*a270*/  FFMA.FTZ R71, R141.reuse, R68, R71 ;  /* 0x000000448d477223 */ /* 0x040fe40000010047 */
[C---:B------:R-:W-:Y:S01]  /*a280*/  FFMA.FTZ R64, R141.reuse, R64, -R67 ;  /* 0x000000408d407223 */ /* 0x040fe20000010843 */
[----:B------:R-:W-:Y:S01]  /*a290*/  FFMA.FTZ R65, R141, R65, R66 ;  /* 0x000000418d417223 */ /* 0x000fe20000010042 */
[C---:B------:R-:W-:Y:S01]  /*a2a0*/  FFMA.FTZ R67, R18.reuse, R221, R71 ;  /* 0x000000dd12437223 */ /* 0x040fe20000010047 */
        /* <DEDUP_REMOVED lines=110> */
.L_x_2203:
        /* <DEDUP_REMOVED lines=13> */
.L_x_2206:
[----:B------:R-:W-:-:S03]  /*aa60*/  UMOV UR26, 0xffffffff ;  /* 0xffffffff001a7882 */ /* 0x000fc60000000000 */
[----:B------:R-:W-:Y:S05]  /*aa70*/  BRA.DIV UR26, `(.L_x_2084) ;  /* 0x0000008e1a587947 */ /* 0x000fea000b800000 */
.L_x_2209:
[----:B------:R-:W-:-:S03]  /*aa80*/  UMOV UR26, 0xffffffff ;  /* 0xffffffff001a7882 */ /* 0x000fc60000000000 */
[----:B------:R-:W-:Y:S05]  /*aa90*/  BRA.DIV UR26, `(.L_x_2085) ;  /* 0x0000008e1a787947 */ /* 0x000fea000b800000 */
.L_x_2212:
[----:B------:R-:W-:-:S03]  /*aaa0*/  UMOV UR26, 0xffffffff ;  /* 0xffffffff001a7882 */ /* 0x000fc60000000000 */
[----:B------:R-:W-:Y:S05]  /*aab0*/  BRA.DIV UR26, `(.L_x_2086) ;  /* 0x0000008e1a987947 */ /* 0x000fea000b800000 */
.L_x_2215:
        /* <DEDUP_REMOVED lines=10> */
.L_x_2225:
        /* <DEDUP_REMOVED lines=45> */
.L_x_2081:
        /* <DEDUP_REMOVED lines=189> */
[----:B------:R-:W-:-:S04]  /*ba00*/  FMUL.FTZ R60, R162, R198 ;  /* 0x000000c6a23c7220 */ /* 0x000fc80000410000 */
[----:B------:R-:W-:-:S04]  /*ba10*/  FFMA.FTZ R61, R163, R197, R60 ;  /* 0x000000c5a33d7223 */ /* 0x000fc8000001003c */
[----:B------:R-:W-:Y:S01]  /*ba20*/  FFMA.FTZ R200, R38, R200, R61 ;  /* 0x000000c826c87223 */ /* 0x000fe2000001003d */
[----:B------:R-:W-:-:S04]  /*ba30*/  FMUL.FTZ R61, R162, R197 ;  /* 0x000000c5a23d7220 */ /* 0x000fc80000410000 */
[----:B------:R-:W-:-:S04]  /*ba40*/  FFMA.FTZ R60, R163, R198, -R61 ;  /* 0x000000c6a33c7223 */ /* 0x000fc8000001083d */
[----:B------:R-:W-:Y:S01]  /*ba50*/  FFMA.FTZ R199, R38, R199, R60 ;  /* 0x000000c726c77223 */ /* 0x000fe2000001003c */
[----:B------:R-:W-:-:S03]  /*ba60*/  FMUL.FTZ R60, R160, R200 ;  /* 0x000000c8a03c7220 */ /* 0x000fc60000410000 */
[-C--:B------:R-:W-:Y:S01]  /*ba70*/  FMUL.FTZ R61, R160, R199.reuse ;  /* 0x000000c7a03d7220 */ /* 0x080fe20000410000 */
[----:B------:R-:W-:-:S04]  /*ba80*/  FFMA.FTZ R60, R161, R199, -R60 ;  /* 0x000000c7a13c7223 */ /* 0x000fc8000001083c */
[----:B------:R-:W-:Y:S01]  /*ba90*/  FFMA.FTZ R202, R35, R202, R60 ;  /* 0x000000ca23ca7223 */ /* 0x000fe2000001003c */
        /* <DEDUP_REMOVED lines=108> */
.L_x_2230:
        /* <DEDUP_REMOVED lines=14> */
.L_x_2091:
[----:B------:R-:W-:Y:S05]  /*c240*/  BSYNC.RECONVERGENT B0 ;  /* 0x0000000000007941 */ /* 0x000fea0003800200 */
.L_x_2090:
[----:B------:R-:W-:Y:S01]  /*c250*/  UMOV UR26, 0xffffffff ;  /* 0xffffffff001a7882 */ /* 0x000fe20000000000 */
[----:B------:R-:W-:Y:S02]  /*c260*/  ISETP.GT.U32.AND P2, PT, R82, 0x1d, PT ;  /* 0x0000001d5200780c */ /* 0x000fe40003f44070 */
[----:B------:R-:W-:Y:S11]  /*c270*/  BRA.DIV UR26, `(.L_x_2092) ;  /* 0x0000007a1afc7947 */ /* 0x000ff6000b800000 */
[----:B-1----:R1:W0:Y:S04]  /*c280*/  SHFL.DOWN PT, R77, R245, 0x2, 0x1f ;  /* 0x08401f00f54d7f89 */ /* 0x00222800000e0000 */
[----:B--2---:R1:W2:Y:S04]  /*c290*/  SHFL.DOWN PT, R78, R246, 0x2, 0x1f ;  /* 0x08401f00f64e7f89 */ /* 0x0042a800000e0000 */
[----:B---3--:R1:W3:Y:S04]  /*c2a0*/  SHFL.DOWN PT, R123, R247, 0x2, 0x1f ;  /* 0x08401f00f77b7f89 */ /* 0x0082e800000e0000 */
[----:B------:R1:W0:Y:S02]  /*c2b0*/  SHFL.DOWN PT, R79, R248, 0x2, 0x1f ;  /* 0x08401f00f84f7f89 */ /* 0x00022400000e0000 */
.L_x_2236:
        /* <DEDUP_REMOVED lines=14> */
.L_x_2094:
[----:B------:R-:W-:Y:S05]  /*c3a0*/  BSYNC.RECONVERGENT B0 ;  /* 0x0000000000007941 */ /* 0x000fea0003800200 */
.L_x_2093:
[----:B------:R-:W-:Y:S01]  /*c3b0*/  UMOV UR26, 0xffffffff ;  /* 0xffffffff001a7882 */ /* 0x000fe20000000000 */
[----:B------:R-:W-:Y:S02]  /*c3c0*/  ISETP.GT.U32.AND P2, PT, R82, 0x1b, PT ;  /* 0x0000001b5200780c */ /* 0x000fe40003f44070 */
[----:B------:R-:W-:Y:S11]  /*c3d0*/  BRA.DIV UR26, `(.L_x_2095) ;  /* 0x0000007e1a187947 */ /* 0x000ff6000b800000 */
[----:B0-----:R0:W0:Y:S04]  /*c3e0*/  SHFL.DOWN PT, R77, R245, 0x4, 0x1f ;  /* 0x08801f00f54d7f89 */ /* 0x00102800000e0000 */
[----:B--2---:R2:W0:Y:S04]  /*c3f0*/  SHFL.DOWN PT, R78, R246, 0x4, 0x1f ;  /* 0x08801f00f64e7f89 */ /* 0x00442800000e0000 */
[----:B---3--:R2:W3:Y:S04]  /*c400*/  SHFL.DOWN PT, R123, R247, 0x4, 0x1f ;  /* 0x08801f00f77b7f89 */ /* 0x0084e800000e0000 */
[----:B------:R2:W0:Y:S02]  /*c410*/  SHFL.DOWN PT, R79, R248, 0x4, 0x1f ;  /* 0x08801f00f84f7f89 */ /* 0x00042400000e0000 */
.L_x_2242:
        /* <DEDUP_REMOVED lines=14> */
.L_x_2097:
[----:B------:R-:W-:Y:S05]  /*c500*/  BSYNC.RECONVERGENT B0 ;  /* 0x0000000000007941 */ /* 0x000fea0003800200 */
.L_x_2096:
[----:B------:R-:W-:Y:S01]  /*c510*/  UMOV UR26, 0xffffffff ;  /* 0xffffffff001a7882 */ /* 0x000fe20000000000 */
[----:B------:R-:W-:Y:S02]  /*c520*/  ISETP.GT.U32.AND P2, PT, R82, 0x17, PT ;  /* 0x000000175200780c */ /* 0x000fe40003f44070 */
[----:B------:R-:W-:Y:S11]  /*c530*/  BRA.DIV UR26, `(.L_x_2098) ;  /* 0x0000007e1a347947 */ /* 0x000ff6000b800000 */
[----:B0-----:R0:W0:Y:S04]  /*c540*/  SHFL.DOWN PT, R77, R245, 0x8, 0x1f ;  /* 0x09001f00f54d7f89 */ /* 0x00102800000e0000 */
[----:B------:R0:W0:Y:S04]  /*c550*/  SHFL.DOWN PT, R78, R246, 0x8, 0x1f ;  /* 0x09001f00f64e7f89 */ /* 0x00002800000e0000 */
[----:B---3--:R3:W0:Y:S04]  /*c560*/  SHFL.DOWN PT, R123, R247, 0x8, 0x1f ;  /* 0x09001f00f77b7f89 */ /* 0x00862800000e0000 */
[----:B------:R3:W0:Y:S02]  /*c570*/  SHFL.DOWN PT, R79, R248, 0x8, 0x1f ;  /* 0x09001f00f84f7f89 */ /* 0x00062400000e0000 */
.L_x_2248:
        /* <DEDUP_REMOVED lines=14> */
.L_x_2100:
[----:B------:R-:W-:Y:S05]  /*c660*/  BSYNC.RECONVERGENT B0 ;  /* 0x0000000000007941 */ /* 0x000fea0003800200 */
.L_x_2099:
[----:B------:R-:W-:Y:S01]  /*c670*/  UMOV UR26, 0xffffffff ;  /* 0xffffffff001a7882 */ /* 0x000fe20000000000 */
[----:B------:R-:W-:Y:S02]  /*c680*/  ISETP.GT.U32.AND P2, PT, R82, 0xf, PT ;  /* 0x0000000f5200780c */ /* 0x000fe40003f44070 */
[----:B------:R-:W-:Y:S11]  /*c690*/  BRA.DIV UR26, `(.L_x_2101) ;  /* 0x0000007e1a507947 */ /* 0x000ff6000b800000 */
[----:B0-----:R0:W0:Y:S04]  /*c6a0*/  SHFL.DOWN PT, R77, R245, 0x10, 0x1f ;  /* 0x0a001f00f54d7f89 */ /* 0x00102800000e0000 */
[----:B------:R0:W0:Y:S04]  /*c6b0*/  SHFL.DOWN PT, R78, R246, 0x10, 0x1f ;  /* 0x0a001f00f64e7f89 */ /* 0x00002800000e0000 */
[----:B------:R0:W0:Y:S04]  /*c6c0*/  SHFL.DOWN PT, R123, R247, 0x10, 0x1f ;  /* 0x0a001f00f77b7f89 */ /* 0x00002800000e0000 */
[----:B------:R0:W0:Y:S02]  /*c6d0*/  SHFL.DOWN PT, R79, R248, 0x10, 0x1f ;  /* 0x0a001f00f84f7f89 */ /* 0x00002400000e0000 */
.L_x_2254:
        /* <DEDUP_REMOVED lines=14> */
.L_x_2103:
[----:B------:R-:W-:Y:S05]  /*c7c0*/  BSYNC.RECONVERGENT B0 ;  /* 0x0000000000007941 */ /* 0x000fea0003800200 */
.L_x_2102:
        /* <DEDUP_REMOVED lines=25> */
.L_x_2268:
        /* <DEDUP_REMOVED lines=13> */
.L_x_2106:
[----:B------:R-:W-:Y:S05]  /*ca30*/  BSYNC.RECONVERGENT B0 ;  /* 0x0000000000007941 */ /* 0x000fea0003800200 */
.L_x_2105:
        /* <DEDUP_REMOVED lines=38> */
.L_x_2088:
        /* <DEDUP_REMOVED lines=85> */
[----:B------:R-:W-:Y:S01]  /*d1f0*/  FMUL.FTZ R76, R144, R108 ;  /* 0x0000006c904c7220 */ /* 0x000fe20000410000 */
        /* <DEDUP_REMOVED lines=11> */
[----:B------:R-:W-:Y:S01]  /*d2b0*/  FMUL.FTZ R146, R146, R127 ;  /* 0x0000007f92927220 */ /* 0x000fe20000410000 */
        /* <DEDUP_REMOVED lines=11> */
[C---:B------:R-:W-:Y:S01]  /*d370*/  FMUL.FTZ R110, R148.reuse, R79 ;  /* 0x0000004f946e7220 */ /* 0x040fe20000410000 */
[-C--:B------:R-:W-:Y:S01]  /*d380*/  FMUL.FTZ R148, R148, R128.reuse ;  /* 0x0000008094947220 */ /* 0x080fe20000410000 */
[----:B------:R-:W-:Y:S01]  /*d390*/  FFMA.FTZ R141, R61, UR48, -R122 ;  /* 0x000000303d8d7c23 */ /* 0x000fe2000801087a */
[C---:B------:R-:W-:Y:S01]  /*d3a0*/  FMUL.FTZ R61, R124.reuse, R45 ;  /* 0x0000002d7c3d7220 */ /* 0x040fe20000410000 */
        /* <DEDUP_REMOVED lines=15> */
[----:B------:R-:W-:Y:S01]  /*d4a0*/  FMUL.FTZ R178, R178, R105 ;  /* 0x00000069b2b27220 */ /* 0x000fe20000410000 */
[C---:B------:R-:W-:Y:S01]  /*d4b0*/  FMUL.FTZ R145, R105.reuse, R46 ;  /* 0x0000002e69917220 */ /* 0x040fe20000410000 */
        /* <DEDUP_REMOVED lines=8> */
[----:B------:R-:W-:Y:S01]  /*d540*/  FFMA.FTZ R124, R177, R125, R178 ;  /* 0x0000007db17c7223 */ /* 0x000fe200000100b2 */
        /* <DEDUP_REMOVED lines=21> */
[----:B------:R-:W-:Y:S01]  /*d6a0*/  FMUL.FTZ R176, R176, R108 ;  /* 0x0000006cb0b07220 */ /* 0x000fe20000410000 */
[----:B------:R-:W-:Y:S01]  /*d6b0*/  FMUL.FTZ R151, R108, R47 ;  /* 0x0000002f6c977220 */ /* 0x000fe20000410000 */
[----:B------:R-:W-:Y:S01]  /*d6c0*/  FADD.FTZ R132, R132, R143 ;  /* 0x0000008f84847221 */ /* 0x000fe20000010000 */
[----:B------:R-:W-:Y:S01]  /*d6d0*/  FFMA.FTZ R143, R126, UR48, R145 ;  /* 0x000000307e8f7c23 */ /* 0x000fe20008010091 */
[----:B------:R-:W-:Y:S01]  /*d6e0*/  FADD.FTZ R114, R114, R155 ;  /* 0x0000009b72727221 */ /* 0x000fe20000010000 */
[----:B------:R-:W-:Y:S01]  /*d6f0*/  FMUL.FTZ R145, R76, R147 ;  /* 0x000000934c917220 */ /* 0x000fe20000410000 */
[----:B------:R-:W-:Y:S01]  /*d700*/  FMUL.FTZ R147, R156, R132 ;  /* 0x000000849c937220 */ /* 0x000fe20000410000 */
        /* <DEDUP_REMOVED lines=26> */
[C---:B------:R-:W-:Y:S01]  /*d8b0*/  FMUL.FTZ R153, R76.reuse, R151 ;  /* 0x000000974c997220 */ /* 0x040fe20000410000 */
[-C--:B0-----:R-:W-:Y:S01]  /*d8c0*/  FMUL.FTZ R148, R109, R48.reuse ;  /* 0x000000306d947220 */ /* 0x081fe20000410000 */
[C---:B------:R-:W-:Y:S01]  /*d8d0*/  FFMA.FTZ R109, R127.reuse, UR48, R144 ;  /* 0x000000307f6d7c23 */ /* 0x040fe20008010090 */
        /* <DEDUP_REMOVED lines=26> */
[-C--:B------:R-:W-:Y:S01]  /*da80*/  FMUL.FTZ R153, R79, R49.reuse ;  /* 0x000000314f997220 */ /* 0x080fe20000410000 */
[----:B------:R-:W-:Y:S01]  /*da90*/  FFMA.FTZ R75, R216, R148, -R75 ;  /* 0x00000094d84b7223 */ /* 0x000fe2000001084b */
[----:B------:R-:W-:Y:S01]  /*daa0*/  FADD.FTZ R136, R136, R149 ;  /* 0x0000009588887221 */ /* 0x000fe20000010000 */
[----:B------:R-:W-:Y:S01]  /*dab0*/  FADD.FTZ R118, R118, R163 ;  /* 0x000000a376767221 */ /* 0x000fe20000010000 */
[----:B------:R-:W-:Y:S01]  /*dac0*/  FFMA.FTZ R171, R171, R128, R172 ;  /* 0x00000080abab7223 */ /* 0x000fe200000100ac */
[C---:B------:R-:W-:Y:S01]  /*dad0*/  FFMA.FTZ R79, R128.reuse, UR48, R147 ;  /* 0x00000030804f7c23 */ /* 0x040fe20008010093 */
        /* <DEDUP_REMOVED lines=18> */
[C---:B0-----:R-:W-:Y:S01]  /*dc00*/  FMUL.FTZ R148, R129.reuse, UR47 ;  /* 0x0000002f81947c20 */ /* 0x041fe20008410000 */
[----:B------:R-:W-:Y:S01]  /*dc10*/  FFMA.FTZ R144, R214, R153, -R157 ;  /* 0x00000099d6907223 */ /* 0x000fe2000001089d */
[-C--:B------:R-:W-:Y:S01]  /*dc20*/  FMUL.FTZ R153, R129, R50.reuse ;  /* 0x0000003281997220 */ /* 0x080fe20000410000 */
[C---:B------:R-:W-:Y:S01]  /*dc30*/  FMUL.FTZ R155, R111.reuse, R50 ;  /* 0x000000326f9b7220 */ /* 0x040fe20000410000 */
[----:B-1----:R-:W-:Y:S01]  /*dc40*/  FMUL.FTZ R150, R22, R151 ;  /* 0x0000009716967220 */ /* 0x002fe20000410000 */
[----:B------:R-:W-:Y:S01]  /*dc50*/  FFMA.FTZ R151, R111, UR48, -R148 ;  /* 0x000000306f977c23 */ /* 0x000fe20008010894 */
[C---:B------:R-:W-:Y:S01]  /*dc60*/  FMUL.FTZ R146, R60.reuse, R153 ;  /* 0x000000993c927220 */ /* 0x040fe20000410000 */
[----:B------:R-:W-:Y:S01]  /*dc70*/  STS [R123+0x215c], R152 ;  /* 0x00215c987b007388 */ /* 0x000fe20000000800 */
[C---:B------:R-:W-:Y:S01]  /*dc80*/  FMUL.FTZ R157, R60.reuse, R155 ;  /* 0x0000009b3c9d7220 */ /* 0x040fe20000410000 */
[----:B------:R-:W-:Y:S01]  /*dc90*/  FMUL.FTZ R119, R60, R151 ;  /* 0x000000973c777220 */ /* 0x000fe20000410000 */
[C---:B------:R-:W-:Y:S01]  /*dca0*/  FFMA.FTZ R151, R167.reuse, R137, R128 ;  /* 0x00000089a7977223 */ /* 0x040fe20000010080 */
[----:B------:R-:W-:Y:S01]  /*dcb0*/  FFMA.FTZ R167, R167, R149, -R166 ;  /* 0x00000095a7a77223 */ /* 0x000fe200000108a6 */
[----:B------:R0:W-:Y:S01]  /*dcc0*/  STS [R123+0x2158], R150 ;  /* 0x002158967b007388 */ /* 0x0001e20000000800 */
[----:B------:R-:W-:Y:S01]  /*dcd0*/  FFMA.FTZ R146, R212, R155, -R146 ;  /* 0x0000009bd4927223 */ /* 0x000fe20000010892 */
[----:B------:R-:W-:Y:S01]  /*dce0*/  FADD.FTZ R138, R138, R151 ;  /* 0x000000978a8a7221 */ /* 0x000fe20000010000 */
[----:B------:R-:W-:Y:S01]  /*dcf0*/  FADD.FTZ R120, R120, R167 ;  /* 0x000000a778787221 */ /* 0x000fe20000010000 */
[----:B------:R-:W-:Y:S01]  /*dd00*/  FFMA.FTZ R74, R84, -R74, R209 ;  /* 0x8000004a544a7223 */ /* 0x000fe200000100d1 */
[CC--:B------:R-:W-:Y:S01]  /*dd10*/  FMUL.FTZ R148, R23.reuse, R153.reuse ;  /* 0x0000009917947220 */ /* 0x0c0fe20000410000 */
[C---:B------:R-:W-:Y:S01]  /*dd20*/  FMUL.FTZ R128, R168.reuse, R138 ;  /* 0x0000008aa8807220 */ /* 0x040fe20000410000 */
[-C--:B------:R-:W-:Y:S01]  /*dd30*/  FMUL.FTZ R151, R168, R120.reuse ;  /* 0x00000078a8977220 */ /* 0x080fe20000410000 */
[----:B------:R-:W-:Y:S01]  /*dd40*/  FFMA.FTZ R60, R212, R153, R157 ;  /* 0x00000099d43c7223 */ /* 0x000fe2000001009d */
[----:B------:R-:W-:Y:S01]  /*dd50*/  FMUL.FTZ R153, R130, R51 ;  /* 0x0000003382997220 */ /* 0x000fe20000410000 */
[----:B0-----:R-:W-:Y:S01]  /*dd60*/  FMUL.FTZ R150, R23, R155 ;  /* 0x0000009b17967220 */ /* 0x001fe20000410000 */
[----:B------:R-:W-:Y:S01]  /*dd70*/  FMUL.FTZ R155, R112, R51 ;  /* 0x00000033709b7220 */ /* 0x000fe20000410000 */
[C---:B------:R-:W-:Y:S01]  /*dd80*/  FFMA.FTZ R152, R169.reuse, R120, -R128 ;  /* 0x00000078a9987223 */ /* 0x040fe20000010880 */
[----:B------:R-:W-:Y:S01]  /*dd90*/  FFMA.FTZ R128, R169, R138, R151 ;  /* 0x0000008aa9807223 */ /* 0x000fe20000010097 */
[----:B------:R0:W-:Y:S01]  /*dda0*/  STS [R123+0x2150], R148 ;  /* 0x002150947b007388 */ /* 0x0001e20000000800 */
[C---:B------:R-:W-:Y:S01]  /*ddb0*/  FMUL.FTZ R157, R74.reuse, R155 ;  /* 0x0000009b4a9d7220 */ /* 0x040fe20000410000 */
[-C--:B------:R-:W-:Y:S01]  /*ddc0*/  FMUL.FTZ R159, R74, R153.reuse ;  /* 0x000000994a9f7220 */ /* 0x080fe20000410000 */
[----:B------:R-:W-:Y:S01]  /*ddd0*/  FADD.FTZ R139, R139, R128 ;  /* 0x000000808b8b7221 */ /* 0x000fe20000010000 */
[C---:B------:R-:W-:Y:S01]  /*dde0*/  FMUL.FTZ R154, R24.reuse, R153 ;  /* 0x00000099189a7220 */ /* 0x040fe20000410000 */
[----:B------:R-:W-:Y:S01]  /*ddf0*/  FADD.FTZ R121, R121, R152 ;  /* 0x0000009879797221 */ /* 0x000fe20000010000 */
[----:B------:R1:W-:Y:S01]  /*de00*/  STS [R123+0x2154], R150 ;  /* 0x002154967b007388 */ /* 0x0003e20000000800 */
[----:B------:R-:W-:Y:S01]  /*de10*/  FMUL.FTZ R156, R24, R155 ;  /* 0x0000009b189c7220 */ /* 0x000fe20000410000 */
[----:B------:R-:W-:Y:S01]  /*de20*/  FMUL.FTZ R164, R113, R52 ;  /* 0x0000003471a47220 */ /* 0x000fe20000410000 */
[-C--:B------:R-:W-:Y:S01]  /*de30*/  FMUL.FTZ R151, R121, R80.reuse ;  /* 0x0000005079977220 */ /* 0x080fe20000410000 */
[----:B0-----:R-:W-:Y:S01]  /*de40*/  FFMA.FTZ R148, R210, R153, R157 ;  /* 0x00000099d2947223 */ /* 0x001fe2000001009d */
[----:B------:R-:W-:Y:S01]  /*de50*/  FMUL.FTZ R153, R139, R80 ;  /* 0x000000508b997220 */ /* 0x000fe20000410000 */
[----:B------:R-:W-:Y:S01]  /*de60*/  FMUL.FTZ R157, R138, R59 ;  /* 0x0000003b8a9d7220 */ /* 0x000fe20000410000 */
[----:B------:R0:W-:Y:S01]  /*de70*/  STS [R123+0x2148], R154 ;  /* 0x0021489a7b007388 */ /* 0x0001e20000000800 */
[C---:B------:R-:W-:Y:S01]  /*de80*/  FMUL.FTZ R128, R66.reuse, R151 ;  /* 0x0000009742807220 */ /* 0x040fe20000410000 */
[----:B------:R-:W-:Y:S01]  /*de90*/  FMUL.FTZ R152, R66, R153 ;  /* 0x0000009942987220 */ /* 0x000fe20000410000 */
[----:B-1----:R-:W-:Y:S01]  /*dea0*/  FFMA.FTZ R150, R210, R155, -R159 ;  /* 0x0000009bd2967223 */ /* 0x002fe2000001089f */
[----:B------:R-:W-:Y:S01]  /*deb0*/  FMUL.FTZ R155, R120, R59 ;  /* 0x0000003b789b7220 */ /* 0x000fe20000410000 */
[C---:B------:R-:W-:Y:S01]  /*dec0*/  FFMA.FTZ R128, R191.reuse, R153, R128 ;  /* 0x00000099bf807223 */ /* 0x040fe20000010080 */
[----:B------:R-:W-:Y:S01]  /*ded0*/  FFMA.FTZ R152, R191, R151, -R152 ;  /* 0x00000097bf987223 */ /* 0x000fe20000010898 */
[----:B------:R-:W-:Y:S01]  /*dee0*/  FMUL.FTZ R158, R73, R164 ;  /* 0x000000a4499e7220 */ /* 0x000fe20000410000 */
[C---:B------:R-:W-:Y:S01]  /*def0*/  FMUL.FTZ R159, R193.reuse, R155 ;  /* 0x0000009bc19f7220 */ /* 0x040fe20000410000 */
[----:B------:R-:W-:Y:S01]  /*df00*/  FADD.FTZ R128, RZ, R128 ;  /* 0x00000080ff807221 */ /* 0x000fe20000010000 */
[-C--:B0-----:R-:W-:Y:S01]  /*df10*/  FMUL.FTZ R154, R193, R157.reuse ;  /* 0x0000009dc19a7220 */ /* 0x081fe20000410000 */
[----:B------:R-:W-:Y:S01]  /*df20*/  FADD.FTZ R152, RZ, R152 ;  /* 0x00000098ff987221 */ /* 0x000fe20000010000 */
[C---:B------:R-:W-:Y:S01]  /*df30*/  FFMA.FTZ R159, R194.reuse, R157, R159 ;  /* 0x0000009dc29f7223 */ /* 0x040fe2000001009f */
[----:B------:R0:W-:Y:S01]  /*df40*/  STS [R123+0x214c], R156 ;  /* 0x00214c9c7b007388 */ /* 0x0001e20000000800 */
[----:B------:R-:W-:Y:S01]  /*df50*/  FFMA.FTZ R161, R194, R155, -R154 ;  /* 0x0000009bc2a17223 */ /* 0x000fe2000001089a */
[----:B------:R-:W-:Y:S01]  /*df60*/  FMUL.FTZ R154, R131, R52 ;  /* 0x00000034839a7220 */ /* 0x000fe20000410000 */
[----:B------:R-:W-:Y:S01]  /*df70*/  FADD.FTZ R128, R128, R159 ;  /* 0x0000009f80807221 */ /* 0x000fe20000010000 */
[-C--:B------:R-:W-:Y:S01]  /*df80*/  FMUL.FTZ R159, R118, R57.reuse ;  /* 0x00000039769f7220 */ /* 0x080fe20000410000 */
[----:B------:R-:W-:Y:S01]  /*df90*/  FADD.FTZ R160, R152, R161 ;  /* 0x000000a198a07221 */ /* 0x000fe20000010000 */
[----:B------:R-:W-:Y:S01]  /*dfa0*/  FMUL.FTZ R152, R149, R58 ;  /* 0x0000003a95987220 */ /* 0x000fe20000410000 */
[-C--:B------:R-:W-:Y:S01]  /*dfb0*/  FFMA.FTZ R158, R207, R154.reuse, R158 ;  /* 0x0000009acf9e7223 */ /* 0x080fe2000001009e */
[-C--:B------:R-:W-:Y:S01]  /*dfc0*/  FMUL.FTZ R168, R26, R154.reuse ;  /* 0x0000009a1aa87220 */ /* 0x080fe20000410000 */
[----:B------:R-:W-:Y:S01]  /*dfd0*/  FMUL.FTZ R161, R136, R57 ;  /* 0x0000003988a17220 */ /* 0x000fe20000410000 */
[----:B0-----:R-:W-:Y:S01]  /*dfe0*/  FMUL.FTZ R156, R73, R154 ;  /* 0x0000009a499c7220 */ /* 0x001fe20000410000 */
        /* <DEDUP_REMOVED lines=15> */
[-C--:B------:R-:W-:Y:S01]  /*e0e0*/  FMUL.FTZ R160, R117, R56.reuse ;  /* 0x0000003875a07220 */ /* 0x080fe20000410000 */
[----:B------:R-:W-:Y:S01]  /*e0f0*/  FMUL.FTZ R128, R135, R56 ;  /* 0x0000003887807220 */ /* 0x000fe20000410000 */
[----:B------:R-:W-:Y:S01]  /*e100*/  FMUL.FTZ R163, R116, R55 ;  /* 0x0000003774a37220 */ /* 0x000fe20000410000 */
[----:B------:R-:W-:Y:S01]  /*e110*/  FFMA.FTZ R167, R198, R159, -R167 ;  /* 0x0000009fc6a77223 */ /* 0x000fe200000108a7 */
[C---:B------:R-:W-:Y:S01]  /*e120*/  FMUL.FTZ R166, R69.reuse, R160 ;  /* 0x000000a045a67220 */ /* 0x040fe20000410000 */
        /* <DEDUP_REMOVED lines=18> */
[-C--:B0-----:R-:W-:Y:S01]  /*e250*/  FMUL.FTZ R168, R115, R54.reuse ;  /* 0x0000003673a87220 */ /* 0x081fe20000410000 */
[-C--:B------:R-:W-:Y:S01]  /*e260*/  FMUL.FTZ R173, R114, R53.reuse ;  /* 0x0000003572ad7220 */ /* 0x080fe20000410000 */
[----:B------:R-:W-:Y:S01]  /*e270*/  FMUL.FTZ R166, R133, R54 ;  /* 0x0000003685a67220 */ /* 0x000fe20000410000 */
[----:B------:R-:W-:Y:S01]  /*e280*/  FADD.FTZ R177, R164, R177 ;  /* 0x000000b1a4b17221 */ /* 0x000fe20000010000 */
[----:B------:R-:W-:Y:S01]  /*e290*/  FADD.FTZ R164, R162, R167 ;  /* 0x000000a7a2a47221 */ /* 0x000fe20000010000 */
[----:B------:R-:W-:Y:S01]  /*e2a0*/  FMUL.FTZ R169, R132, R53 ;  /* 0x0000003584a97220 */ /* 0x000fe20000410000 */
[----:B-1----:R-:W-:Y:S01]  /*e2b0*/  FMUL.FTZ R170, R71, R168 ;  /* 0x000000a847aa7220 */ /* 0x002fe20000410000 */
[----:B------:R-:W-:Y:S01]  /*e2c0*/  FMUL.FTZ R167, R72, R173 ;  /* 0x000000ad48a77220 */ /* 0x000fe20000410000 */
        /* <DEDUP_REMOVED lines=17> */
[----:B------:R0:W-:Y:S01]  /*e3e0*/  STS [R123+0x2138], R174 ;  /* 0x002138ae7b007388 */ /* 0x0001e20000000800 */
[----:B------:R-:W-:Y:S01]  /*e3f0*/  FADD.FTZ R177, R177, R148 ;  /* 0x00000094b1b17221 */ /* 0x000fe20000010000 */
[----:B------:R-:W-:Y:S01]  /*e400*/  FADD.FTZ R167, R167, R156 ;  /* 0x0000009ca7a77221 */ /* 0x000fe20000010000 */
[----:B------:R-:W-:Y:S01]  /*e410*/  FFMA.FTZ R204, R12, -R204, R201 ;  /* 0x800000cc0ccc7223 */ /* 0x000fe200000100c9 */
[----:B------:R-:W-:Y:S01]  /*e420*/  FMUL.FTZ R166, R38, R128 ;  /* 0x0000008026a67220 */ /* 0x000fe20000410000 */
[----:B------:R-:W-:Y:S01]  /*e430*/  FADD.FTZ R148, R177, R60 ;  /* 0x0000003cb1947221 */ /* 0x000fe20000010000 */
[----:B------:R-:W-:Y:S01]  /*e440*/  FADD.FTZ R167, R167, R150 ;  /* 0x00000096a7a77221 */ /* 0x000fe20000010000 */
[----:B------:R-:W-:Y:S01]  /*e450*/  FFMA.FTZ R205, R11, -R205, R204 ;  /* 0x800000cd0bcd7223 */ /* 0x000fe200000100cc */
[----:B------:R-:W-:Y:S01]  /*e460*/  LEA R128, R169, -R62, 0x1 ;  /* 0x8000003ea9807211 */ /* 0x000fe200078e08ff */
[----:B------:R-:W-:Y:S01]  /*e470*/  FADD.FTZ R63, R148, R63 ;  /* 0x0000003f943f7221 */ /* 0x000fe20000010000 */
[----:B------:R-:W-:Y:S01]  /*e480*/  FADD.FTZ R167, R167, R146 ;  /* 0x00000092a7a77221 */ /* 0x000fe20000010000 */
[----:B0-----:R-:W-:Y:S01]  /*e490*/  FMUL.FTZ R174, R32, R168 ;  /* 0x000000a820ae7220 */ /* 0x001fe20000410000 */
[----:B------:R-:W-:Y:S01]  /*e4a0*/  FMUL.FTZ R164, R38, R160 ;  /* 0x000000a026a47220 */ /* 0x000fe20000410000 */
[----:B------:R-:W-:Y:S01]  /*e4b0*/  FADD.FTZ R63, R63, R142 ;  /* 0x0000008e3f3f7221 */ /* 0x000fe20000010000 */
[----:B------:R-:W-:Y:S01]  /*e4c0*/  FADD.FTZ R144, R167, R144 ;  /* 0x00000090a7907221 */ /* 0x000fe20000010000 */
[----:B------:R-:W-:Y:S01]  /*e4d0*/  FMUL.FTZ R178, R29, R173 ;  /* 0x000000ad1db27220 */ /* 0x000fe20000410000 */
[C---:B------:R-:W-:Y:S01]  /*e4e0*/  FMUL.FTZ R168, R35.reuse, R165 ;  /* 0x000000a523a87220 */ /* 0x040fe20000410000 */
[----:B------:R-:W-:Y:S01]  /*e4f0*/  FMUL.FTZ R170, R35, R163 ;  /* 0x000000a323aa7220 */ /* 0x000fe20000410000 */
[----:B------:R-:W-:Y:S01]  /*e500*/  FADD.FTZ R75, R144, R75 ;  /* 0x0000004b904b7221 */ /* 0x000fe20000010000 */
[C---:B------:R-:W-:Y:S01]  /*e510*/  FMUL.FTZ R62, R40.reuse, R161 ;  /* 0x000000a1283e7220 */ /* 0x040fe20000410000 */
[----:B------:R-:W-:Y:S01]  /*e520*/  FMUL.FTZ R160, R40, R159 ;  /* 0x0000009f28a07220 */ /* 0x000fe20000410000 */
[C---:B------:R-:W-:Y:S01]  /*e530*/  FMUL.FTZ R154, R41.reuse, R154 ;  /* 0x0000009a299a7220 */ /* 0x040fe20000410000 */
[----:B------:R-:W-:Y:S01]  /*e540*/  FMUL.FTZ R152, R41, R152 ;  /* 0x0000009829987220 */ /* 0x000fe20000410000 */
[C---:B------:R-:W-:Y:S01]  /*e550*/  FMUL.FTZ R60, R42.reuse, R157 ;  /* 0x0000009d2a3c7220 */ /* 0x040fe20000410000 */
[----:B------:R-:W-:Y:S01]  /*e560*/  FMUL.FTZ R146, R42, R155 ;  /* 0x0000009b2a927220 */ /* 0x000fe20000410000 */
[C---:B------:R-:W-:Y:S01]  /*e570*/  FMUL.FTZ R142, R44.reuse, R153 ;  /* 0x000000992c8e7220 */ /* 0x040fe20000410000 */
[----:B------:R-:W-:Y:S01]  /*e580*/  FMUL.FTZ R144, R44, R151 ;  /* 0x000000972c907220 */ /* 0x000fe20000410000 */
[----:B------:R-:W-:Y:S01]  /*e590*/  FFMA.FTZ R208, R10, -R208, R205 ;  /* 0x800000d00ad07223 */ /* 0x000fe200000100cd */
[----:B------:R-:W-:Y:S01]  /*e5a0*/  STS [R123+0x213c], R178 ;  /* 0x00213cb27b007388 */ /* 0x000fe20000000800 */
[----:B------:R-:W-:Y:S01]  /*e5b0*/  FADD.FTZ R126, R75, R126 ;  /* 0x0000007e4b7e7221 */ /* 0x000fe20000010000 */
[----:B------:R-:W-:Y:S01]  /*e5c0*/  IADD3 R75, PT, PT, R190, 0x80, RZ ;  /* 0x00000080be4b7810 */ /* 0x000fe20007ffe0ff */
[----:B------:R-:W-:Y:S01]  /*e5d0*/  FFMA.FTZ R208, R9, -R209, R208 ;  /* 0x800000d109d07223 */ /* 0x000fe200000100d0 */
[----:B------:R-:W-:Y:S01]  /*e5e0*/  STS [R123+0x2130], R172 ;  /* 0x002130ac7b007388 */ /* 0x000fe20000000800 */
[----:B------:R-:W-:Y:S01]  /*e5f0*/  ISETP.GE.AND P2, PT, R128, 0x1, PT ;  /* 0x000000018000780c */ /* 0x000fe20003f46270 */
[----:B------:R-:W-:Y:S01]  /*e600*/  FADD.FTZ R63, R63, R76 ;  /* 0x0000004c3f3f7221 */ /* 0x000fe20000010000 */
[----:B------:R-:W-:Y:S01]  /*e610*/  FFMA.FTZ R208, R8, -R211, R208 ;  /* 0x800000d308d07223 */ /* 0x000fe200000100d0 */
[----:B------:R-:W-:Y:S01]  /*e620*/  STS [R123+0x2134], R174 ;  /* 0x002134ae7b007388 */ /* 0x000fe20000000800 */
[----:B------:R-:W-:Y:S01]  /*e630*/  LEA.HI R75, R75, R190, RZ, 0x1b ;  /* 0x000000be4b4b7211 */ /* 0x000fe200078fd8ff */
[----:B------:R-:W-:Y:S01]  /*e640*/  FADD.FTZ R140, R63, R140 ;  /* 0x0000008c3f8c7221 */ /* 0x000fe20000010000 */
[----:B------:R-:W-:Y:S01]  /*e650*/  FFMA.FTZ R208, R7, -R213, R208 ;  /* 0x800000d507d07223 */ /* 0x000fe200000100d0 */
[----:B------:R-:W-:Y:S01]  /*e660*/  STS [R123+0x2128], R168 ;  /* 0x002128a87b007388 */ /* 0x000fe20000000800 */
[----:B------:R-:W-:Y:S01]  /*e670*/  LEA R75, R75, UR25, 0x2 ;  /* 0x000000194b4b7c11 */ /* 0x000fe2000f8e10ff */
        /* <DEDUP_REMOVED lines=14> */
[----:B------:R0:W-:Y:S01]  /*e760*/  STS [R123+0x2118], R62 ;  /* 0x0021183e7b007388 */ /* 0x0001e20000000800 */
[----:B------:R-:W-:Y:S01]  /*e770*/  FMUL.FTZ R104, R137, UR47 ;  /* 0x0000002f89687c20 */ /* 0x000fe20008410000 */
[----:B------:R-:W-:Y:S01]  /*e780*/  FMUL.FTZ R106, R149, UR47 ;  /* 0x0000002f956a7c20 */ /* 0x000fe20008410000 */
[----:B------:R-:W-:Y:S01]  /*e790*/  FMUL.FTZ R156, R139, UR47 ;  /* 0x0000002f8b9c7c20 */ /* 0x000fe20008410000 */
[----:B------:R-:W-:Y:S01]  /*e7a0*/  STS [R123+0x211c], R160 ;  /* 0x00211ca07b007388 */ /* 0x000fe20000000800 */
[----:B------:R-:W-:Y:S01]  /*e7b0*/  FMUL.FTZ R76, R121, UR47 ;  /* 0x0000002f794c7c20 */ /* 0x000fe20008410000 */
[----:B------:R-:W-:Y:S01]  /*e7c0*/  IADD3 R163, PT, PT, R190, 0x100, RZ ;  /* 0x00000100bea37810 */ /* 0x000fe20007ffe0ff */
[----:B------:R-:W-:Y:S01]  /*e7d0*/  FFMA.FTZ R159, R112, UR48, -R159 ;  /* 0x00000030709f7c23 */ /* 0x000fe2000801089f */
[----:B------:R1:W-:Y:S01]  /*e7e0*/  STS [R123+0x2110], R154 ;  /* 0x0021109a7b007388 */ /* 0x0003e20000000800 */
[----:B------:R-:W-:Y:S01]  /*e7f0*/  IADD3 R165, PT, PT, R190, 0x180, RZ ;  /* 0x00000180bea57810 */ /* 0x000fe20007ffe0ff */
[----:B0-----:R-:W-:Y:S01]  /*e800*/  FFMA.FTZ R62, R3, R222, R78 ;  /* 0x000000de033e7223 */ /* 0x001fe2000001004e */
[----:B------:R-:W-:Y:S01]  /*e810*/  ISETP.GE.AND P3, PT, R128, 0x81, PT ;  /* 0x000000818000780c */ /* 0x000fe20003f66270 */
[----:B------:R0:W-:Y:S01]  /*e820*/  STS [R123+0x2114], R152 ;  /* 0x002114987b007388 */ /* 0x0001e20000000800 */
[----:B------:R-:W-:Y:S01]  /*e830*/  FFMA.FTZ R157, R130, UR48, R157 ;  /* 0x00000030829d7c23 */ /* 0x000fe2000801009d */
[----:B------:R-:W-:Y:S01]  /*e840*/  FFMA.FTZ R148, R113, UR48, -R148 ;  /* 0x0000003071947c23 */ /* 0x000fe20008010894 */
[----:B------:R-:W-:Y:S01]  /*e850*/  FFMA.FTZ R155, R114, UR48, -R155 ;  /* 0x00000030729b7c23 */ /* 0x000fe2000801089b */
[----:B------:R2:W-:Y:S01]  /*e860*/  STS [R123+0x2108], R60 ;  /* 0x0021083c7b007388 */ /* 0x0005e20000000800 */
[----:B------:R-:W-:Y:S01]  /*e870*/  FFMA.FTZ R153, R132, UR48, R153 ;  /* 0x0000003084997c23 */ /* 0x000fe20008010099 */
[----:B-1----:R-:W-:Y:S01]  /*e880*/  FADD.FTZ R154, R126, R141 ;  /* 0x0000008d7e9a7221 */ /* 0x002fe20000010000 */
[----:B------:R-:W-:Y:S01]  /*e890*/  FMUL.FTZ R141, R116, UR47 ;  /* 0x0000002f748d7c20 */ /* 0x000fe20008410000 */
[----:B------:R1:W-:Y:S01]  /*e8a0*/  STS [R123+0x210c], R146 ;  /* 0x00210c927b007388 */ /* 0x0003e20000000800 */
[----:B------:R-:W-:Y:S01]  /*e8b0*/  FMUL.FTZ R126, R117, UR47 ;  /* 0x0000002f757e7c20 */ /* 0x000fe20008410000 */
[----:B0-----:R-:W-:Y:S01]  /*e8c0*/  FMUL.FTZ R152, R111, UR47 ;  /* 0x0000002f6f987c20 */ /* 0x001fe20008410000 */
[----:B------:R-:W-:Y:S01]  /*e8d0*/  FMUL.FTZ R111, R118, UR47 ;  /* 0x0000002f766f7c20 */ /* 0x000fe20008410000 */
[----:B------:R0:W-:Y:S01]  /*e8e0*/  STS [R123+0x2100], R142 ;  /* 0x0021008e7b007388 */ /* 0x0001e20000000800 */
[----:B------:R-:W-:Y:S01]  /*e8f0*/  FFMA.FTZ R151, R116, UR48, -R151 ;  /* 0x0000003074977c23 */ /* 0x000fe20008010897 */
[----:B--2---:R-:W-:Y:S01]  /*e900*/  FADD.FTZ R60, R140, R107 ;  /* 0x0000006b8c3c7221 */ /* 0x004fe20000010000 */
[----:B------:R-:W-:Y:S01]  /*e910*/  FMUL.FTZ R107, R138, UR47 ;  /* 0x0000002f8a6b7c20 */ /* 0x000fe20008410000 */
[----:B------:R2:W-:Y:S01]  /*e920*/  STS [R123+0x2104], R144 ;  /* 0x002104907b007388 */ /* 0x0005e20000000800 */
[----:B------:R-:W-:Y:S01]  /*e930*/  FMUL.FTZ R140, R135, UR47 ;  /* 0x0000002f878c7c20 */ /* 0x000fe20008410000 */
[----:B-1----:R-:W-:Y:S01]  /*e940*/  FMUL.FTZ R146, R113, UR47 ;  /* 0x0000002f71927c20 */ /* 0x002fe20008410000 */
[----:B------:R-:W-:Y:S01]  /*e950*/  FFMA.FTZ R78, R120, UR48, -R107 ;  /* 0x00000030784e7c23 */ /* 0x000fe2000801086b */
[----:B------:R-:W-:Y:S01]  /*e960*/  BAR.SYNC.DEFER_BLOCKING 0x0 ;  /* 0x0000000000007b1d */ /* 0x000fe20000010000 */
[----:B------:R-:W-:Y:S01]  /*e970*/  FFMA.FTZ R152, R129, UR48, R152 ;  /* 0x0000003081987c23 */ /* 0x000fe20008010098 */
[----:B0-----:R-:W-:Y:S01]  /*e980*/  FMUL.FTZ R142, R115, UR47 ;  /* 0x0000002f738e7c20 */ /* 0x001fe20008410000 */
[----:B------:R-:W-:Y:S01]  /*e990*/  FFMA.FTZ R146, R131, UR48, R146 ;  /* 0x0000003083927c23 */ /* 0x000fe20008010092 */
[----:B------:R-:W-:Y:S01]  /*e9a0*/  FFMA.FTZ R141, R134, UR48, R141 ;  /* 0x00000030868d7c23 */ /* 0x000fe2000801008d */
[----:B------:R-:W-:Y:S01]  /*e9b0*/  FFMA.FTZ R140, R117, UR48, -R140 ;  /* 0x00000030758c7c23 */ /* 0x000fe2000801088c */
[C---:B--2---:R-:W-:Y:S01]  /*e9c0*/  FMUL.FTZ R144, R133.reuse, UR47 ;  /* 0x0000002f85907c20 */ /* 0x044fe20008410000 */
[----:B------:R-:W-:Y:S01]  /*e9d0*/  FMUL.FTZ R123, R136, UR47 ;  /* 0x0000002f887b7c20 */ /* 0x000fe20008410000 */
[----:B------:R-:W-:Y:S01]  /*e9e0*/  FFMA.FTZ R142, R133, UR48, R142 ;  /* 0x00000030858e7c23 */ /* 0x000fe2000801008e */
[----:B------:R-:W-:Y:S01]  /*e9f0*/  FFMA.FTZ R126, R135, UR48, R126 ;  /* 0x00000030877e7c23 */ /* 0x000fe2000801007e */
[----:B------:R-:W-:Y:S01]  /*ea00*/  FFMA.FTZ R144, R115, UR48, -R144 ;  /* 0x0000003073907c23 */ /* 0x000fe20008010890 */
        /* <DEDUP_REMOVED lines=14> */
.L_x_2108:
[----:B------:R-:W-:Y:S05]  /*eaf0*/  BSYNC.RECONVERGENT B0 ;  /* 0x0000000000007941 */ /* 0x000fea0003800200 */
.L_x_2107:
[----:B------:R-:W-:Y:S04]  /*eb00*/  BSSY.RECONVERGENT B0, `(.L_x_2109) ;  /* 0x0000003000007945 */ /* 0x000fe80003800200 */
[----:B------:R-:W-:Y:S05]  /*eb10*/  @!P3 BRA `(.L_x_2110) ;  /* 0x000000000004b947 */ /* 0x000fea0003800000 */
[----:B-1----:R2:W-:Y:S02]  /*eb20*/  REDG.E.ADD.F32.FTZ.RN.STRONG.GPU desc[UR28][R64.64+0x200], R161 ;  /* 0x000200a1400079a6 */ /* 0x0025e4000c12f31c */
.L_x_2110:
[----:B------:R-:W-:Y:S05]  /*eb30*/  BSYNC.RECONVERGENT B0 ;  /* 0x0000000000007941 */ /* 0x000fea0003800200 */
.L_x_2109:
        /* <DEDUP_REMOVED lines=16> */
.L_x_2112:
[----:B------:R-:W-:Y:S05]  /*ec40*/  BSYNC.RECONVERGENT B0 ;  /* 0x0000000000007941 */ /* 0x000fea0003800200 */
.L_x_2111:
[----:B01----:R0:W1:Y:S01]  /*ec50*/  LDS R161, [R165+0x2700] ;  /* 0x00270000a5a17984 */ /* 0x0030620000000800 */
[----:B------:R-:W-:Y:S01]  /*ec60*/  BSSY.RECONVERGENT B0, `(.L_x_2113) ;  /* 0x0000006000007945 */ /* 0x000fe20003800200 */
[----:B------:R-:W-:Y:S02]  /*ec70*/  IADD3 R163, PT, PT, R190, 0x300, RZ ;  /* 0x00000300bea37810 */ /* 0x000fe40007ffe0ff */
[----:B------:R-:W-:Y:S02]  /*ec80*/  LEA R156, R156, UR25, 0x2 ;  /* 0x000000199c9c7c11 */ /* 0x000fe4000f8e10ff */
[----:B------:R-:W-:Y:S01]  /*ec90*/  LEA.HI R167, R167, R190, RZ, 0x1b ;  /* 0x000000bea7a77211 */ /* 0x000fe200078fd8ff */
[----:B------:R-:W-:Y:S06]  /*eca0*/  @!P2 BRA `(.L_x_2114) ;  /* 0x000000000004a947 */ /* 0x000fec0003800000 */
[----:B-1----:R2:W-:Y:S02]  /*ecb0*/  REDG.E.ADD.F32.FTZ.RN.STRONG.GPU desc[UR28][R64.64+0x600], R161 ;  /* 0x000600a1400079a6 */ /* 0x0025e4000c12f31c */
.L_x_2114:
[----:B------:R-:W-:Y:S05]  /*ecc0*/  BSYNC.RECONVERGENT B0 ;  /* 0x0000000000007941 */ /* 0x000fea0003800200 */
.L_x_2113:
[----:B-12---:R1:W2:Y:S01]  /*ecd0*/  LDS R161, [R156+0x2900] ;  /* 0x002900009ca17984 */ /* 0x0062a20000000800 */
[----:B------:R-:W-:Y:S01]  /*ece0*/  BSSY.RECONVERGENT B0, `(.L_x_2115) ;  /* 0x0000005000007945 */ /* 0x000fe20003800200 */
[----:B------:R-:W-:Y:S02]  /*ecf0*/  LEA.HI R163, R163, R190, RZ, 0x1b ;  /* 0x000000bea3a37211 */ /* 0x000fe400078fd8ff */
[----:B------:R-:W-:Y:S01]  /*ed00*/  LEA R167, R167, UR25, 0x2 ;  /* 0x00000019a7a77c11 */ /* 0x000fe2000f8e10ff */
[----:B------:R-:W-:Y:S06]  /*ed10*/  @!P3 BRA `(.L_x_2116) ;  /* 0x000000000004b947 */ /* 0x000fec0003800000 */
[----:B--2---:R2:W-:Y:S02]  /*ed20*/  REDG.E.ADD.F32.FTZ.RN.STRONG.GPU desc[UR28][R64.64+0x800], R161 ;  /* 0x000800a1400079a6 */ /* 0x0045e4000c12f31c */
.L_x_2116:
[----:B------:R-:W-:Y:S05]  /*ed30*/  BSYNC.RECONVERGENT B0 ;  /* 0x0000000000007941 */ /* 0x000fea0003800200 */
.L_x_2115:
[----:B--2---:R2:W0:Y:S01]  /*ed40*/  LDS R161, [R167+0x2b00] ;  /* 0x002b0000a7a17984 */ /* 0x0044220000000800 */
[----:B------:R-:W-:Y:S01]  /*ed50*/  BSSY.RECONVERGENT B0, `(.L_x_2117) ;  /* 0x0000004000007945 */ /* 0x000fe20003800200 */
[----:B-1----:R-:W-:-:S03]  /*ed60*/  LEA R156, R163, UR25, 0x2 ;  /* 0x00000019a39c7c11 */ /* 0x002fc6000f8e10ff */
[----:B------:R-:W-:Y:S05]  /*ed70*/  @!P4 BRA `(.L_x_2118) ;  /* 0x000000000004c947 */ /* 0x000fea0003800000 */
[----:B0-----:R1:W-:Y:S02]  /*ed80*/  REDG.E.ADD.F32.FTZ.RN.STRONG.GPU desc[UR28][R64.64+0xa00], R161 ;  /* 0x000a00a1400079a6 */ /* 0x0013e4000c12f31c */
.L_x_2118:
[----:B------:R-:W-:Y:S05]  /*ed90*/  BSYNC.RECONVERGENT B0 ;  /* 0x0000000000007941 */ /* 0x000fea0003800200 */
.L_x_2117:
[----:B01----:R0:W1:Y:S01]  /*eda0*/  LDS R161, [R156+0x2d00] ;  /* 0x002d00009ca17984 */ /* 0x0030620000000800 */
[----:B------:R-:W-:Y:S01]  /*edb0*/  BSSY.RECONVERGENT B0, `(.L_x_2119) ;  /* 0x0000005000007945 */ /* 0x000fe20003800200 */
[C---:B------:R-:W-:Y:S02]  /*edc0*/  IADD3 R163, PT, PT, R190.reuse, 0x380, RZ ;  /* 0x00000380bea37810 */ /* 0x040fe40007ffe0ff */
[----:B------:R-:W-:Y:S01]  /*edd0*/  LOP3.LUT R165, R190, 0x400, RZ, 0xfc, !PT ;  /* 0x00000400bea57812 */ /* 0x000fe200078efcff */
[----:B------:R-:W-:Y:S06]  /*ede0*/  @!P5 BRA `(.L_x_2120) ;  /* 0x000000000004d947 */ /* 0x000fec0003800000 */
[----:B-1----:R1:W-:Y:S02]  /*edf0*/  REDG.E.ADD.F32.FTZ.RN.STRONG.GPU desc[UR28][R64.64+0xc00], R161 ;  /* 0x000c00a1400079a6 */ /* 0x0023e4000c12f31c */
.L_x_2120:
[----:B------:R-:W-:Y:S05]  /*ee00*/  BSYNC.RECONVERGENT B0 ;  /* 0x0000000000007941 */ /* 0x000fea0003800200 */
.L_x_2119:
        /* <DEDUP_REMOVED lines=16> */
.L_x_2122:
[----:B------:R-:W-:Y:S05]  /*ef10*/  BSYNC.RECONVERGENT B0 ;  /* 0x0000000000007941 */ /* 0x000fea0003800200 */
.L_x_2121:
[----:B01----:R0:W1:Y:S01]  /*ef20*/  LDS R161, [R165+0x3100] ;  /* 0x00310000a5a17984 */ /* 0x0030620000000800 */
[----:B------:R-:W-:Y:S01]  /*ef30*/  BSSY.RECONVERGENT B0, `(.L_x_2123) ;  /* 0x0000006000007945 */ /* 0x000fe20003800200 */
[----:B------:R-:W-:Y:S02]  /*ef40*/  IADD3 R163, PT, PT, R190, 0x580, RZ ;  /* 0x00000580bea37810 */ /* 0x000fe40007ffe0ff */
[----:B------:R-:W-:Y:S02]  /*ef50*/  LEA.HI R167, R167, R190, RZ, 0x1b ;  /* 0x000000bea7a77211 */ /* 0x000fe400078fd8ff */
[----:B------:R-:W-:Y:S01]  /*ef60*/  LEA R156, R156, UR25, 0x2 ;  /* 0x000000199c9c7c11 */ /* 0x000fe2000f8e10ff */
[----:B------:R-:W-:Y:S06]  /*ef70*/  @!P2 BRA `(.L_x_2124) ;  /* 0x000000000004a947 */ /* 0x000fec0003800000 */
[----:B-1----:R2:W-:Y:S02]  /*ef80*/  REDG.E.ADD.F32.FTZ.RN.STRONG.GPU desc[UR28][R64.64+0x1000], R161 ;  /* 0x001000a1400079a6 */ /* 0x0025e4000c12f31c */
.L_x_2124:
[----:B------:R-:W-:Y:S05]  /*ef90*/  BSYNC.RECONVERGENT B0 ;  /* 0x0000000000007941 */ /* 0x000fea0003800200 */
.L_x_2123:
[----:B-12---:R1:W2:Y:S01]  /*efa0*/  LDS R161, [R156+0x3300] ;  /* 0x003300009ca17984 */ /* 0x0062a20000000800 */
[----:B------:R-:W-:Y:S01]  /*efb0*/  BSSY.RECONVERGENT B0, `(.L_x_2125) ;  /* 0x0000005000007945 */ /* 0x000fe20003800200 */
[----:B------:R-:W-:Y:S02]  /*efc0*/  LEA.HI R163, R163, R190, RZ, 0x1b ;  /* 0x000000bea3a37211 */ /* 0x000fe400078fd8ff */
[----:B------:R-:W-:Y:S01]  /*efd0*/  LEA R167, R167, UR25, 0x2 ;  /* 0x00000019a7a77c11 */ /* 0x000fe2000f8e10ff */
[----:B------:R-:W-:Y:S06]  /*efe0*/  @!P3 BRA `(.L_x_2126) ;  /* 0x000000000004b947 */ /* 0x000fec0003800000 */
[----:B--2---:R2:W-:Y:S02]  /*eff0*/  REDG.E.ADD.F32.FTZ.RN.STRONG.GPU desc[UR28][R64.64+0x1200], R161 ;  /* 0x001200a1400079a6 */ /* 0x0045e4000c12f31c */
.L_x_2126:
[----:B------:R-:W-:Y:S05]  /*f000*/  BSYNC.RECONVERGENT B0 ;  /* 0x0000000000007941 */ /* 0x000fea0003800200 */
.L_x_2125:
[----:B--2---:R2:W0:Y:S01]  /*f010*/  LDS R161, [R167+0x3500] ;  /* 0x00350000a7a17984 */ /* 0x0044220000000800 */
[----:B------:R-:W-:Y:S01]  /*f020*/  BSSY.RECONVERGENT B0, `(.L_x_2127) ;  /* 0x0000004000007945 */ /* 0x000fe20003800200 */
[----:B-1----:R-:W-:-:S03]  /*f030*/  LEA R156, R163, UR25, 0x2 ;  /* 0x00000019a39c7c11 */ /* 0x002fc6000f8e10ff */
[----:B------:R-:W-:Y:S05]  /*f040*/  @!P4 BRA `(.L_x_2128) ;  /* 0x000000000004c947 */ /* 0x000fea0003800000 */
[----:B0-----:R1:W-:Y:S02]  /*f050*/  REDG.E.ADD.F32.FTZ.RN.STRONG.GPU desc[UR28][R64.64+0x1400], R161 ;  /* 0x001400a1400079a6 */ /* 0x0013e4000c12f31c */
.L_x_2128:
[----:B------:R-:W-:Y:S05]  /*f060*/  BSYNC.RECONVERGENT B0 ;  /* 0x0000000000007941 */ /* 0x000fea0003800200 */
.L_x_2127:
[----:B01----:R0:W1:Y:S01]  /*f070*/  LDS R161, [R156+0x3700] ;  /* 0x003700009ca17984 */ /* 0x0030620000000800 */
[----:B------:R-:W-:Y:S01]  /*f080*/  BSSY.RECONVERGENT B0, `(.L_x_2129) ;  /* 0x0000005000007945 */ /* 0x000fe20003800200 */
[C---:B------:R-:W-:Y:S02]  /*f090*/  IADD3 R163, PT, PT, R190.reuse, 0x600, RZ ;  /* 0x00000600bea37810 */ /* 0x040fe40007ffe0ff */
[----:B------:R-:W-:Y:S01]  /*f0a0*/  IADD3 R165, PT, PT, R190, 0x680, RZ ;  /* 0x00000680bea57810 */ /* 0x000fe20007ffe0ff */
[----:B------:R-:W-:Y:S06]  /*f0b0*/  @!P5 BRA `(.L_x_2130) ;  /* 0x000000000004d947 */ /* 0x000fec0003800000 */
[----:B-1----:R1:W-:Y:S02]  /*f0c0*/  REDG.E.ADD.F32.FTZ.RN.STRONG.GPU desc[UR28][R64.64+0x1600], R161 ;  /* 0x001600a1400079a6 */ /* 0x0023e4000c12f31c */
.L_x_2130:
[----:B------:R-:W-:Y:S05]  /*f0d0*/  BSYNC.RECONVERGENT B0 ;  /* 0x0000000000007941 */ /* 0x000fea0003800200 */
.L_x_2129:
        /* <DEDUP_REMOVED lines=16> */
.L_x_2132:
[----:B------:R-:W-:Y:S05]  /*f1e0*/  BSYNC.RECONVERGENT B0 ;  /* 0x0000000000007941 */ /* 0x000fea0003800200 */
.L_x_2131:
[----:B01----:R0:W1:Y:S01]  /*f1f0*/  LDS R161, [R165+0x3b00] ;  /* 0x003b0000a5a17984 */ /* 0x0030620000000800 */
[----:B------:R-:W-:Y:S01]  /*f200*/  BSSY.RECONVERGENT B0, `(.L_x_2133) ;  /* 0x0000006000007945 */ /* 0x000fe20003800200 */
[----:B------:R-:W-:Y:S02]  /*f210*/  LOP3.LUT R163, R190, 0x800, RZ, 0xfc, !PT ;  /* 0x00000800bea37812 */ /* 0x000fe400078efcff */
[----:B------:R-:W-:Y:S02]  /*f220*/  LEA.HI R167, R167, R190, RZ, 0x1b ;  /* 0x000000bea7a77211 */ /* 0x000fe400078fd8ff */
[----:B------:R-:W-:Y:S01]  /*f230*/  LEA R156, R156, UR25, 0x2 ;  /* 0x000000199c9c7c11 */ /* 0x000fe2000f8e10ff */
[----:B------:R-:W-:Y:S06]  /*f240*/  @!P2 BRA `(.L_x_2134) ;  /* 0x000000000004a947 */ /* 0x000fec0003800000 */
[----:B-1----:R2:W-:Y:S02]  /*f250*/  REDG.E.ADD.F32.FTZ.RN.STRONG.GPU desc[UR28][R64.64+0x1a00], R161 ;  /* 0x001a00a1400079a6 */ /* 0x0025e4000c12f31c */
.L_x_2134:
[----:B------:R-:W-:Y:S05]  /*f260*/  BSYNC.RECONVERGENT B0 ;  /* 0x0000000000007941 */ /* 0x000fea0003800200 */
.L_x_2133:
[----:B-12---:R1:W2:Y:S01]  /*f270*/  LDS R161, [R156+0x3d00] ;  /* 0x003d00009ca17984 */ /* 0x0062a20000000800 */
[----:B------:R-:W-:Y:S01]  /*f280*/  BSSY.RECONVERGENT B0, `(.L_x_2135) ;  /* 0x0000005000007945 */ /* 0x000fe20003800200 */
[----:B------:R-:W-:Y:S02]  /*f290*/  LEA.HI R163, R163, R190, RZ, 0x1b ;  /* 0x000000bea3a37211 */ /* 0x000fe400078fd8ff */
[----:B------:R-:W-:Y:S01]  /*f2a0*/  LEA R167, R167, UR25, 0x2 ;  /* 0x00000019a7a77c11 */ /* 0x000fe2000f8e10ff */
[----:B------:R-:W-:Y:S06]  /*f2b0*/  @!P3 BRA `(.L_x_2136) ;  /* 0x000000000004b947 */ /* 0x000fec0003800000 */
[----:B--2---:R2:W-:Y:S02]  /*f2c0*/  REDG.E.ADD.F32.FTZ.RN.STRONG.GPU desc[UR28][R64.64+0x1c00], R161 ;  /* 0x001c00a1400079a6 */ /* 0x0045e4000c12f31c */
.L_x_2136:
[----:B------:R-:W-:Y:S05]  /*f2d0*/  BSYNC.RECONVERGENT B0 ;  /* 0x0000000000007941 */ /* 0x000fea0003800200 */
.L_x_2135:
[----:B--2---:R2:W0:Y:S01]  /*f2e0*/  LDS R161, [R167+0x3f00] ;  /* 0x003f0000a7a17984 */ /* 0x0044220000000800 */
[----:B------:R-:W-:Y:S01]  /*f2f0*/  BSSY.RECONVERGENT B0, `(.L_x_2137) ;  /* 0x0000004000007945 */ /* 0x000fe20003800200 */
[----:B-1----:R-:W-:-:S03]  /*f300*/  LEA R156, R163, UR25, 0x2 ;  /* 0x00000019a39c7c11 */ /* 0x002fc6000f8e10ff */
[----:B------:R-:W-:Y:S05]  /*f310*/  @!P4 BRA `(.L_x_2138) ;  /* 0x000000000004c947 */ /* 0x000fea0003800000 */
[----:B0-----:R1:W-:Y:S02]  /*f320*/  REDG.E.ADD.F32.FTZ.RN.STRONG.GPU desc[UR28][R64.64+0x1e00], R161 ;  /* 0x001e00a1400079a6 */ /* 0x0013e4000c12f31c */
.L_x_2138:
[----:B------:R-:W-:Y:S05]  /*f330*/  BSYNC.RECONVERGENT B0 ;  /* 0x0000000000007941 */ /* 0x000fea0003800200 */
.L_x_2137:
[----:B01----:R0:W1:Y:S01]  /*f340*/  LDS R161, [R156+0x4100] ;  /* 0x004100009ca17984 */ /* 0x0030620000000800 */
[----:B------:R-:W-:Y:S01]  /*f350*/  BSSY.RECONVERGENT B0, `(.L_x_2139) ;  /* 0x0000005000007945 */ /* 0x000fe20003800200 */
[C---:B------:R-:W-:Y:S02]  /*f360*/  IADD3 R163, PT, PT, R190.reuse, 0x880, RZ ;  /* 0x00000880bea37810 */ /* 0x040fe40007ffe0ff */
[----:B------:R-:W-:Y:S01]  /*f370*/  IADD3 R165, PT, PT, R190, 0x900, RZ ;  /* 0x00000900bea57810 */ /* 0x000fe20007ffe0ff */
[----:B------:R-:W-:Y:S06]  /*f380*/  @!P5 BRA `(.L_x_2140) ;  /* 0x000000000004d947 */ /* 0x000fec0003800000 */
[----:B-1----:R1:W-:Y:S02]  /*f390*/  REDG.E.ADD.F32.FTZ.RN.STRONG.GPU desc[UR28][R64.64+0x2000], R161 ;  /* 0x002000a1400079a6 */ /* 0x0023e4000c12f31c */
.L_x_2140:
[----:B------:R-:W-:Y:S05]  /*f3a0*/  BSYNC.RECONVERGENT B0 ;  /* 0x0000000000007941 */ /* 0x000fea0003800200 */
.L_x_2139:
        /* <DEDUP_REMOVED lines=16> */
.L_x_2142:
[----:B------:R-:W-:Y:S05]  /*f4b0*/  BSYNC.RECONVERGENT B0 ;  /* 0x0000000000007941 */ /* 0x000fea0003800200 */
.L_x_2141:
[----:B01----:R0:W1:Y:S01]  /*f4c0*/  LDS R161, [R165+0x4500] ;  /* 0x00450000a5a17984 */ /* 0x0030620000000800 */
[----:B------:R-:W-:Y:S01]  /*f4d0*/  BSSY.RECONVERGENT B0, `(.L_x_2143) ;  /* 0x0000006000007945 */ /* 0x000fe20003800200 */
[----:B------:R-:W-:Y:S02]  /*f4e0*/  IADD3 R163, PT, PT, R190, 0xa80, RZ ;  /* 0x00000a80bea37810 */ /* 0x000fe40007ffe0ff */
[----:B------:R-:W-:Y:S02]  /*f4f0*/  LEA.HI R167, R167, R190, RZ, 0x1b ;  /* 0x000000bea7a77211 */ /* 0x000fe400078fd8ff */
[----:B------:R-:W-:Y:S01]  /*f500*/  LEA R156, R156, UR25, 0x2 ;  /* 0x000000199c9c7c11 */ /* 0x000fe2000f8e10ff */
[----:B------:R-:W-:Y:S06]  /*f510*/  @!P2 BRA `(.L_x_2144) ;  /* 0x000000000004a947 */ /* 0x000fec0003800000 */
[----:B-1----:R2:W-:Y:S02]  /*f520*/  REDG.E.ADD.F32.FTZ.RN.STRONG.GPU desc[UR28][R64.64+0x2400], R161 ;  /* 0x002400a1400079a6 */ /* 0x0025e4000c12f31c */
.L_x_2144:
[----:B------:R-:W-:Y:S05]  /*f530*/  BSYNC.RECONVERGENT B0 ;  /* 0x0000000000007941 */ /* 0x000fea0003800200 */
.L_x_2143:
[----:B-12---:R1:W2:Y:S01]  /*f540*/  LDS R161, [R156+0x4700] ;  /* 0x004700009ca17984 */ /* 0x0062a20000000800 */
[----:B------:R-:W-:Y:S01]  /*f550*/  BSSY.RECONVERGENT B0, `(.L_x_2145) ;  /* 0x0000005000007945 */ /* 0x000fe20003800200 */
[----:B------:R-:W-:Y:S02]  /*f560*/  LEA.HI R163, R163, R190, RZ, 0x1b ;  /* 0x000000bea3a37211 */ /* 0x000fe400078fd8ff */
[----:B------:R-:W-:Y:S01]  /*f570*/  LEA R167, R167, UR25, 0x2 ;  /* 0x00000019a7a77c11 */ /* 0x000fe2000f8e10ff */
[----:B------:R-:W-:Y:S06]  /*f580*/  @!P3 BRA `(.L_x_2146) ;  /* 0x000000000004b947 */ /* 0x000fec0003800000 */
[----:B--2---:R2:W-:Y:S02]  /*f590*/  REDG.E.ADD.F32.FTZ.RN.STRONG.GPU desc[UR28][R64.64+0x2600], R161 ;  /* 0x002600a1400079a6 */ /* 0x0045e4000c12f31c */
.L_x_2146:
[----:B------:R-:W-:Y:S05]  /*f5a0*/  BSYNC.RECONVERGENT B0 ;  /* 0x0000000000007941 */ /* 0x000fea0003800200 */
.L_x_2145:
[----:B--2---:R2:W0:Y:S01]  /*f5b0*/  LDS R161, [R167+0x4900] ;  /* 0x00490000a7a17984 */ /* 0x0044220000000800 */
[----:B------:R-:W-:Y:S01]  /*f5c0*/  BSSY.RECONVERGENT B0, `(.L_x_2147) ;  /* 0x0000004000007945 */ /* 0x000fe20003800200 */
[----:B-1----:R-:W-:-:S03]  /*f5d0*/  LEA R156, R163, UR25, 0x2 ;  /* 0x00000019a39c7c11 */ /* 0x002fc6000f8e10ff */
[----:B------:R-:W-:Y:S05]  /*f5e0*/  @!P4 BRA `(.L_x_2148) ;  /* 0x000000000004c947 */ /* 0x000fea0003800000 */
[----:B0-----:R1:W-:Y:S02]  /*f5f0*/  REDG.E.ADD.F32.FTZ.RN.STRONG.GPU desc[UR28][R64.64+0x2800], R161 ;  /* 0x002800a1400079a6 */ /* 0x0013e4000c12f31c */
.L_x_2148:
[----:B------:R-:W-:Y:S05]  /*f600*/  BSYNC.RECONVERGENT B0 ;  /* 0x0000000000007941 */ /* 0x000fea0003800200 */
.L_x_2147:
[----:B01----:R0:W1:Y:S01]  /*f610*/  LDS R161, [R156+0x4b00] ;  /* 0x004b00009ca17984 */ /* 0x0030620000000800 */
[----:B------:R-:W-:Y:S01]  /*f620*/  BSSY.RECONVERGENT B0, `(.L_x_2149) ;  /* 0x0000005000007945 */ /* 0x000fe20003800200 */
[C---:B------:R-:W-:Y:S02]  /*f630*/  IADD3 R163, PT, PT, R190.reuse, 0xb00, RZ ;  /* 0x00000b00bea37810 */ /* 0x040fe40007ffe0ff */
[----:B------:R-:W-:Y:S01]  /*f640*/  IADD3 R165, PT, PT, R190, 0xb80, RZ ;  /* 0x00000b80bea57810 */ /* 0x000fe20007ffe0ff */
[----:B------:R-:W-:Y:S06]  /*f650*/  @!P5 BRA `(.L_x_2150) ;  /* 0x000000000004d947 */ /* 0x000fec0003800000 */
[----:B-1----:R1:W-:Y:S02]  /*f660*/  REDG.E.ADD.F32.FTZ.RN.STRONG.GPU desc[UR28][R64.64+0x2a00], R161 ;  /* 0x002a00a1400079a6 */ /* 0x0023e4000c12f31c */
.L_x_2150:
[----:B------:R-:W-:Y:S05]  /*f670*/  BSYNC.RECONVERGENT B0 ;  /* 0x0000000000007941 */ /* 0x000fea0003800200 */
.L_x_2149:
        /* <DEDUP_REMOVED lines=16> */
.L_x_2152:
[----:B------:R-:W-:Y:S05]  /*f780*/  BSYNC.RECONVERGENT B0 ;  /* 0x0000000000007941 */ /* 0x000fea0003800200 */
.L_x_2151:
[----:B01----:R0:W1:Y:S01]  /*f790*/  LDS R161, [R165+0x4f00] ;  /* 0x004f0000a5a17984 */ /* 0x0030620000000800 */
[----:B------:R-:W-:Y:S01]  /*f7a0*/  BSSY.RECONVERGENT B0, `(.L_x_2153) ;  /* 0x0000006000007945 */ /* 0x000fe20003800200 */
[----:B------:R-:W-:Y:S02]  /*f7b0*/  IADD3 R163, PT, PT, R190, 0xd00, RZ ;  /* 0x00000d00bea37810 */ /* 0x000fe40007ffe0ff */
[----:B------:R-:W-:Y:S02]  /*f7c0*/  LEA.HI R167, R167, R190, RZ, 0x1b ;  /* 0x000000bea7a77211 */ /* 0x000fe400078fd8ff */
[----:B------:R-:W-:Y:S01]  /*f7d0*/  LEA R156, R156, UR25, 0x2 ;  /* 0x000000199c9c7c11 */ /* 0x000fe2000f8e10ff */
[----:B------:R-:W-:Y:S06]  /*f7e0*/  @!P2 BRA `(.L_x_2154) ;  /* 0x000000000004a947 */ /* 0x000fec0003800000 */
[----:B-1----:R2:W-:Y:S02]  /*f7f0*/  REDG.E.ADD.F32.FTZ.RN.STRONG.GPU desc[UR28][R64.64+0x2e00], R161 ;  /* 0x002e00a1400079a6 */ /* 0x0025e4000c12f31c */
.L_x_2154:
[----:B------:R-:W-:Y:S05]  /*f800*/  BSYNC.RECONVERGENT B0 ;  /* 0x0000000000007941 */ /* 0x000fea0003800200 */
.L_x_2153:
[----:B-12---:R1:W2:Y:S01]  /*f810*/  LDS R161, [R156+0x5100] ;  /* 0x005100009ca17984 */ /* 0x0062a20000000800 */
[----:B------:R-:W-:Y:S01]  /*f820*/  BSSY.RECONVERGENT B0, `(.L_x_2155) ;  /* 0x0000005000007945 */ /* 0x000fe20003800200 */
[----:B------:R-:W-:Y:S02]  /*f830*/  LEA.HI R163, R163, R190, RZ, 0x1b ;  /* 0x000000bea3a37211 */ /* 0x000fe400078fd8ff */
[----:B------:R-:W-:Y:S01]  /*f840*/  LEA R167, R167, UR25, 0x2 ;  /* 0x00000019a7a77c11 */ /* 0x000fe2000f8e10ff */
[----:B------:R-:W-:Y:S06]  /*f850*/  @!P3 BRA `(.L_x_2156) ;  /* 0x000000000004b947 */ /* 0x000fec0003800000 */
[----:B--2---:R2:W-:Y:S02]  /*f860*/  REDG.E.ADD.F32.FTZ.RN.STRONG.GPU desc[UR28][R64.64+0x3000], R161 ;  /* 0x003000a1400079a6 */ /* 0x0045e4000c12f31c */
.L_x_2156:
[----:B------:R-:W-:Y:S05]  /*f870*/  BSYNC.RECONVERGENT B0 ;  /* 0x0000000000007941 */ /* 0x000fea0003800200 */
.L_x_2155:
[----:B--2---:R2:W0:Y:S01]  /*f880*/  LDS R161, [R167+0x5300] ;  /* 0x00530000a7a17984 */ /* 0x0044220000000800 */
[----:B------:R-:W-:Y:S01]  /*f890*/  BSSY.RECONVERGENT B0, `(.L_x_2157) ;  /* 0x0000004000007945 */ /* 0x000fe20003800200 */
[----:B-1----:R-:W-:-:S03]  /*f8a0*/  LEA R156, R163, UR25, 0x2 ;  /* 0x00000019a39c7c11 */ /* 0x002fc6000f8e10ff */
[----:B------:R-:W-:Y:S05]  /*f8b0*/  @!P4 BRA `(.L_x_2158) ;  /* 0x000000000004c947 */ /* 0x000fea0003800000 */
[----:B0-----:R1:W-:Y:S02]  /*f8c0*/  REDG.E.ADD.F32.FTZ.RN.STRONG.GPU desc[UR28][R64.64+0x3200], R161 ;  /* 0x003200a1400079a6 */ /* 0x0013e4000c12f31c */
.L_x_2158:
[----:B------:R-:W-:Y:S05]  /*f8d0*/  BSYNC.RECONVERGENT B0 ;  /* 0x0000000000007941 */ /* 0x000fea0003800200 */
.L_x_2157:
[----:B01----:R0:W1:Y:S01]  /*f8e0*/  LDS R161, [R156+0x5500] ;  /* 0x005500009ca17984 */ /* 0x0030620000000800 */
[----:B------:R-:W-:Y:S01]  /*f8f0*/  BSSY.RECONVERGENT B0, `(.L_x_2159) ;  /* 0x0000005000007945 */ /* 0x000fe20003800200 */
[C---:B------:R-:W-:Y:S02]  /*f900*/  IADD3 R163, PT, PT, R190.reuse, 0xd80, RZ ;  /* 0x00000d80bea37810 */ /* 0x040fe40007ffe0ff */
[----:B------:R-:W-:Y:S01]  /*f910*/  IADD3 R165, PT, PT, R190, 0xe00, RZ ;  /* 0x00000e00bea57810 */ /* 0x000fe20007ffe0ff */
[----:B------:R-:W-:Y:S06]  /*f920*/  @!P5 BRA `(.L_x_2160) ;  /* 0x000000000004d947 */ /* 0x000fec0003800000 */
[----:B-1----:R1:W-:Y:S02]  /*f930*/  REDG.E.ADD.F32.FTZ.RN.STRONG.GPU desc[UR28][R64.64+0x3400], R161 ;  /* 0x003400a1400079a6 */ /* 0x0023e4000c12f31c */
.L_x_2160:
[----:B------:R-:W-:Y:S05]  /*f940*/  BSYNC.RECONVERGENT B0 ;  /* 0x0000000000007941 */ /* 0x000fea0003800200 */
.L_x_2159:
        /* <DEDUP_REMOVED lines=16> */
.L_x_2162:
[----:B------:R-:W-:Y:S05]  /*fa50*/  BSYNC.RECONVERGENT B0 ;  /* 0x0000000000007941 */ /* 0x000fea0003800200 */
.L_x_2161:
[----:B01----:R0:W1:Y:S01]  /*fa60*/  LDS R161, [R165+0x5900] ;  /* 0x00590000a5a17984 */ /* 0x0030620000000800 */
[----:B------:R-:W-:Y:S01]  /*fa70*/  BSSY.RECONVERGENT B0, `(.L_x_2163) ;  /* 0x0000006000007945 */ /* 0x000fe20003800200 */
[----:B------:R-:W-:Y:S02]  /*fa80*/  IADD3 R163, PT, PT, R190, 0xf80, RZ ;  /* 0x00000f80bea37810 */ /* 0x000fe40007ffe0ff */
[----:B------:R-:W-:Y:S02]  /*fa90*/  LEA.HI R167, R167, R190, RZ, 0x1b ;  /* 0x000000bea7a77211 */ /* 0x000fe400078fd8ff */
[----:B------:R-:W-:Y:S01]  /*faa0*/  LEA R156, R156, UR25, 0x2 ;  /* 0x000000199c9c7c11 */ /* 0x000fe2000f8e10ff */
[----:B------:R-:W-:Y:S06]  /*fab0*/  @!P2 BRA `(.L_x_2164) ;  /* 0x000000000004a947 */ /* 0x000fec0003800000 */
[----:B-1----:R2:W-:Y:S02]  /*fac0*/  REDG.E.ADD.F32.FTZ.RN.STRONG.GPU desc[UR28][R64.64+0x3800], R161 ;  /* 0x003800a1400079a6 */ /* 0x0025e4000c12f31c */
.L_x_2164:
[----:B------:R-:W-:Y:S05]  /*fad0*/  BSYNC.RECONVERGENT B0 ;  /* 0x0000000000007941 */ /* 0x000fea0003800200 */
.L_x_2163:
[----:B-12---:R1:W2:Y:S01]  /*fae0*/  LDS R161, [R156+0x5b00] ;  /* 0x005b00009ca17984 */ /* 0x0062a20000000800 */
[----:B------:R-:W-:Y:S01]  /*faf0*/  BSSY.RECONVERGENT B0, `(.L_x_2165) ;  /* 0x0000005000007945 */ /* 0x000fe20003800200 */
[----:B------:R-:W-:Y:S02]  /*fb00*/  LEA.HI R163, R163, R190, RZ, 0x1b ;  /* 0x000000bea3a37211 */ /* 0x000fe400078fd8ff */
[----:B------:R-:W-:Y:S01]  /*fb10*/  LEA R167, R167, UR25, 0x2 ;  /* 0x00000019a7a77c11 */ /* 0x000fe2000f8e10ff */
[----:B------:R-:W-:Y:S06]  /*fb20*/  @!P3 BRA `(.L_x_2166) ;  /* 0x000000000004b947 */ /* 0x000fec0003800000 */
[----:B--2---:R2:W-:Y:S02]  /*fb30*/  REDG.E.ADD.F32.FTZ.RN.STRONG.GPU desc[UR28][R64.64+0x3a00], R161 ;  /* 0x003a00a1400079a6 */ /* 0x0045e4000c12f31c */
.L_x_2166:
[----:B------:R-:W-:Y:S05]  /*fb40*/  BSYNC.RECONVERGENT B0 ;  /* 0x0000000000007941 */ /* 0x000fea0003800200 */
.L_x_2165:
[----:B--2---:R2:W0:Y:S01]  /*fb50*/  LDS R161, [R167+0x5d00] ;  /* 0x005d0000a7a17984 */ /* 0x0044220000000800 */
[----:B------:R-:W-:Y:S01]  /*fb60*/  BSSY.RECONVERGENT B0, `(.L_x_2167) ;  /* 0x0000004000007945 */ /* 0x000fe20003800200 */
[----:B------:R-:W-:-:S03]  /*fb70*/  LEA R163, R163, UR25, 0x2 ;  /* 0x00000019a3a37c11 */ /* 0x000fc6000f8e10ff */
[----:B------:R-:W-:Y:S05]  /*fb80*/  @!P4 BRA `(.L_x_2168) ;  /* 0x000000000004c947 */ /* 0x000fea0003800000 */
[----:B0-----:R0:W-:Y:S02]  /*fb90*/  REDG.E.ADD.F32.FTZ.RN.STRONG.GPU desc[UR28][R64.64+0x3c00], R161 ;  /* 0x003c00a1400079a6 */ /* 0x0011e4000c12f31c */
.L_x_2168:
[----:B------:R-:W-:Y:S05]  /*fba0*/  BSYNC.RECONVERGENT B0 ;  /* 0x0000000000007941 */ /* 0x000fea0003800200 */
.L_x_2167:
[----:B0-----:R0:W0:Y:S01]  /*fbb0*/  LDS R161, [R163+0x5f00] ;  /* 0x005f0000a3a17984 */ /* 0x0010220000000800 */
[----:B------:R-:W-:Y:S01]  /*fbc0*/  BSSY.RECONVERGENT B0, `(.L_x_2169) ;  /* 0x0000004000007945 */ /* 0x000fe20003800200 */
[----:B------:R-:W-:-:S03]  /*fbd0*/  FADD.FTZ R61, R154, R61 ;  /* 0x0000003d9a3d7221 */ /* 0x000fc60000010000 */
[----:B------:R-:W-:Y:S05]  /*fbe0*/  @!P5 BRA `(.L_x_2170) ;  /* 0x000000000004d947 */ /* 0x000fea0003800000 */
[----:B0-----:R0:W-:Y:S02]  /*fbf0*/  REDG.E.ADD.F32.FTZ.RN.STRONG.GPU desc[UR28][R64.64+0x3e00], R161 ;  /* 0x003e00a1400079a6 */ /* 0x0011e4000c12f31c */
.L_x_2170:
[----:B------:R-:W-:Y:S05]  /*fc00*/  BSYNC.RECONVERGENT B0 ;  /* 0x0000000000007941 */ /* 0x000fea0003800200 */
.L_x_2169:
        /* <DEDUP_REMOVED lines=14> */
[----:B------:R-:W-:Y:S01]  /*fcf0*/  FFMA.FTZ R87, R87, R131, R86 ;  /* 0x0000008357577223 */ /* 0x000fe20000010056 */
[----:B------:R-:W-:Y:S01]  /*fd00*/  FMUL.FTZ R88, R88, R114 ;  /* 0x0000007258587220 */ /* 0x000fe20000410000 */
[----:B------:R-:W-:Y:S01]  /*fd10*/  FMUL.FTZ R155, R72, R155 ;  /* 0x0000009b489b7220 */ /* 0x000fe20000410000 */
[----:B------:R-:W-:Y:S01]  /*fd20*/  FMUL.FTZ R144, R71, R144 ;  /* 0x0000009047907220 */ /* 0x000fe20000410000 */
[----:B------:R-:W-:Y:S01]  /*fd30*/  FMUL.FTZ R151, R70, R151 ;  /* 0x0000009746977220 */ /* 0x000fe20000410000 */
[----:B------:R-:W-:Y:S01]  /*fd40*/  FFMA.FTZ R88, R89, R132, R88 ;  /* 0x0000008459587223 */ /* 0x000fe20000010058 */
[----:B------:R-:W-:Y:S01]  /*fd50*/  FFMA.FTZ R206, R206, R153, R155 ;  /* 0x00000099cece7223 */ /* 0x000fe2000001009b */
[----:B------:R-:W-:Y:S01]  /*fd60*/  ISETP.GT.AND P3, PT, R240, 0xf, PT ;  /* 0x0000000ff000780c */ /* 0x000fe20003f64270 */
[----:B------:R-:W-:Y:S01]  /*fd70*/  FMUL.FTZ R84, R84, R112 ;  /* 0x0000007054547220 */ /* 0x000fe20000410000 */
[----:B------:R-:W-:Y:S01]  /*fd80*/  FFMA.FTZ R207, R207, R146, R148 ;  /* 0x00000092cfcf7223 */ /* 0x000fe20000010094 */
[----:B0-----:R-:W-:Y:S01]  /*fd90*/  @!P2 FADD.FTZ R60, R60, R65 ;  /* 0x000000413c3ca221 */ /* 0x001fe20000010000 */
[----:B------:R-:W-:Y:S01]  /*fda0*/  FMUL.FTZ R90, R90, R115 ;  /* 0x000000735a5a7220 */ /* 0x000fe20000410000 */
[----:B------:R-:W-:Y:S01]  /*fdb0*/  FMUL.FTZ R92, R92, R116 ;  /* 0x000000745c5c7220 */ /* 0x000fe20000410000 */
[----:B------:R-:W-:Y:S01]  /*fdc0*/  FMUL.FTZ R94, R94, R117 ;  /* 0x000000755e5e7220 */ /* 0x000fe20000410000 */
[----:B-----5:R-:W-:Y:S01]  /*fdd0*/  @!P2 FADD.FTZ R61, R61, R128 ;  /* 0x000000803d3da221 */ /* 0x020fe20000010000 */
[----:B------:R-:W0:Y:S01]  /*fde0*/  SHFL.DOWN PT, R65, R60, 0x2, 0x1f ;  /* 0x08401f003c417f89 */ /* 0x000e2200000e0000 */
[----:B------:R-:W-:Y:S01]  /*fdf0*/  FMUL.FTZ R140, R69, R140 ;  /* 0x0000008c458c7220 */ /* 0x000fe20000410000 */
        /* <DEDUP_REMOVED lines=28> */
[----:B------:R-:W-:Y:S01]  /*ffc0*/  FADD.FTZ R36, R65, R36 ;  /* 0x0000002441247221 */ /* 0x000fe20000010000 */
[----:B------:R-:W-:Y:S01]  /*ffd0*/  FFMA.FTZ R64, R26, R87, R207 ;  /* 0x000000571a407223 */ /* 0x000fe200000100cf */
[----:B--2---:R-:W-:Y:S01]  /*ffe0*/  @!P2 FADD.FTZ R62, R62, R77 ;  /* 0x0000004d3e3ea221 */ /* 0x004fe20000010000 */
[----:B------:R-:W1:Y:S01]  /*fff0*/  SHFL.DOWN PT, R74, R61, 0x4, 0x1f ;  /* 0x08801f003d4a7f89 */ /* 0x000e6200000e0000 */
[----:B------:R-:W-:Y:S01]  /*10000*/  FFMA.FTZ R220, R19, R124, R220 ;  /* 0x0000007c13dc7223 */ /* 0x000fe200000100dc */
[----:B------:R-:W-:Y:S01]  /*10010*/  FADD.FTZ R37, R64, R37 ;  /* 0x0000002540257221 */ /* 0x000fe20000010000 */
        /* <DEDUP_REMOVED lines=11> */
[----:B------:R-:W-:Y:S01]  /*100d0*/  FMUL.FTZ R98, R98, R149 ;  /* 0x0000009562627220 */ /* 0x000fe20000410000 */
[----:B------:R-:W-:Y:S01]  /*100e0*/  FFMA.FTZ R111, R40, R96, R111 ;  /* 0x00000060286f7223 */ /* 0x000fe2000001006f */
[----:B------:R-:W-:Y:S01]  /*100f0*/  FMUL.FTZ R104, R67, R104 ;  /* 0x0000006843687220 */ /* 0x000fe20000410000 */
[----:B------:R-:W-:Y:S01]  /*10100*/  BSSY.RECONVERGENT B0, `(.L_x_2171) ;  /* 0x0000032000007945 */ /* 0x000fe20003800200 */
[----:B------:R-:W-:Y:S01]  /*10110*/  FFMA.FTZ R186, R179, R45, R186 ;  /* 0x0000002db3ba7223 */ /* 0x000fe200000100ba */
[----:B------:R-:W-:Y:S01]  /*10120*/  FFMA.FTZ R187, R124, R46, R187 ;  /* 0x0000002e7cbb7223 */ /* 0x000fe200000100bb */
[----:B0-----:R-:W-:Y:S01]  /*10130*/  @!P2 FADD.FTZ R60, R60, R73 ;  /* 0x000000493c3ca221 */ /* 0x001fe20000010000 */
[----:B------:R-:W-:Y:S01]  /*10140*/  FFMA.FTZ R188, R175, R47, R188 ;  /* 0x0000002fafbc7223 */ /* 0x000fe200000100bc */
[----:B------:R-:W-:Y:S01]  /*10150*/  FADD.FTZ R185, R220, R185 ;  /* 0x000000b9dcb97221 */ /* 0x000fe20000010000 */
[----:B------:R-:W-:Y:S01]  /*10160*/  FADD.FTZ R184, R143, R184 ;  /* 0x000000b88fb87221 */ /* 0x000fe20000010000 */
[----:B-1----:R-:W-:Y:S01]  /*10170*/  @!P2 FADD.FTZ R61, R61, R74 ;  /* 0x0000004a3d3da221 */ /* 0x002fe20000010000 */
[----:B------:R-:W0:Y:S01]  /*10180*/  SHFL.DOWN PT, R65, R60, 0x8, 0x1f ;  /* 0x09001f003c417f89 */ /* 0x000e2200000e0000 */
[----:B------:R-:W-:Y:S01]  /*10190*/  FFMA.FTZ R224, R171, R49, R224 ;  /* 0x00000031abe07223 */ /* 0x000fe200000100e0 */
[----:B------:R-:W-:Y:S01]  /*101a0*/  FADD.FTZ R183, R216, R183 ;  /* 0x000000b7d8b77221 */ /* 0x000fe20000010000 */
        /* <DEDUP_REMOVED lines=14> */
[----:B------:R-:W-:Y:S01]  /*10290*/  FADD.FTZ R34, R203, R34 ;  /* 0x00000022cb227221 */ /* 0x000fe20000010000 */
[----:B------:R-:W-:Y:S01]  /*102a0*/  FADD.FTZ R33, R202, R33 ;  /* 0x00000021ca217221 */ /* 0x000fe20000010000 */
[----:B------:R-:W-:Y:S01]  /*102b0*/  FFMA.FTZ R232, R95, R56, R232 ;  /* 0x000000385fe87223 */ /* 0x000fe200000100e8 */
[----:B------:R-:W-:Y:S01]  /*102c0*/  FFMA.FTZ R233, R96, R57, R233 ;  /* 0x0000003960e97223 */ /* 0x000fe200000100e9 */
        /* <DEDUP_REMOVED lines=21> */
.L_x_2172:
[----:B------:R-:W-:Y:S05]  /*10420*/  BSYNC.RECONVERGENT B0 ;  /* 0x0000000000007941 */ /* 0x000fea0003800200 */
.L_x_2171:
        /* <DEDUP_REMOVED lines=8> */
[----:B-1----:R-:W-:Y:S01]  /*104b0*/  FFMA.FTZ R65, R41, R98, R104 ;  /* 0x0000006229417223 */ /* 0x002fe20000010068 */
        /* <DEDUP_REMOVED lines=37> */
.L_x_2174:
[----:B------:R-:W-:Y:S05]  /*10710*/  BSYNC.RECONVERGENT B0 ;  /* 0x0000000000007941 */ /* 0x000fea0003800200 */
.L_x_2173:
[----:B------:R-:W-:-:S04]  /*10720*/  UIADD3 UR8, UPT, UPT, UR8, 0x1, URZ ;  /* 0x0000000108087890 */ /* 0x000fc8000fffe0ff */
[----:B------:R-:W-:-:S09]  /*10730*/  UISETP.GE.AND UP0, UPT, UR8, UR46, UPT ;  /* 0x0000002e0800728c */ /* 0x000fd2000bf06270 */
[----:B------:R-:W-:Y:S05]  /*10740*/  BRA.U !UP0, `(.L_x_2175) ;  /* 0xffffff6d08347547 */ /* 0x000fea000b83ffff */
.L_x_2077:
[----:B------:R1:W5:Y:S01]  /*10750*/  LDL.LU R61, [R1+0x28] ;  /* 0x00002800013d7983 */ /* 0x0003620000300800 */
[C---:B------:R-:W-:Y:S01]  /*10760*/  LOP3.LUT R0, R190.reuse, 0x1f, RZ, 0xc0, !PT ;  /* 0x0000001fbe007812 */ /* 0x040fe200078ec0ff */
[----:B------:R-:W-:Y:S01]  /*10770*/  ULEA UR8, UR16, 0xfffff800, 0xb ;  /* 0xfffff80010087891 */ /* 0x000fe2000f8e58ff */
[----:B0-----:R-:W-:Y:S01]  /*10780*/  SHF.L.U32 R3, R190, 0x4, RZ ;  /* 0x00000004be037819 */ /* 0x001fe200000006ff */
        /* <DEDUP_REMOVED lines=36> */
[----:B--2---:R-:W2:Y:S01]  /*109d0*/  LDL.LU R68, [R1+0x10] ;  /* 0x0000100001447983 */ /* 0x004ea20000300800 */
[----:B------:R-:W-:Y:S02]  /*109e0*/  LOP3.LUT R16, R3, 0x80, RZ, 0xfc, !PT ;  /* 0x0000008003107812 */ /* 0x000fe400078efcff */
[----:B------:R-:W-:Y:S01]  /*109f0*/  F2FP.F16.F32.PACK_AB R229, R229, R230 ;  /* 0x000000e6e5e5723e */ /* 0x000fe200000000ff */
[----:B------:R-:W2:Y:S01]  /*10a00*/  LDL.LU R66, [R1+0xc] ;  /* 0x00000c0001427983 */ /* 0x000ea20000300800 */
        /* <DEDUP_REMOVED lines=8> */
[----:B------:R-:W2:Y:S01]  /*10a90*/  @!P4 LDG.E.U16 R23, desc[UR28][R20.64+0x80] ;  /* 0x0000801c1417c981 */ /* 0x000ea2000c1e1500 */
[----:B------:R-:W-:-:S02]  /*10aa0*/  LOP3.LUT R12, R3, 0x100, RZ, 0xfc, !PT ;  /* 0x00000100030c7812 */ /* 0x000fc400078efcff */
[----:B------:R-:W-:Y:S01]  /*10ab0*/  F2FP.F16.F32.PACK_AB R186, R186, R187 ;  /* 0x000000bbbaba723e */ /* 0x000fe200000000ff */
[----:B------:R-:W2:Y:S01]  /*10ac0*/  @!P5 LDG.E.U16 R24, desc[UR28][R20.64+0xc0] ;  /* 0x0000c01c1418d981 */ /* 0x000ea2000c1e1500 */
[----:B------:R-:W-:Y:S01]  /*10ad0*/  ISETP.GE.AND P6, PT, R16, UR9, PT ;  /* 0x0000000910007c0c */ /* 0x000fe2000bfc6270 */
[----:B------:R-:W0:Y:S01]  /*10ae0*/  S2UR UR32, SR_CTAID.X ;  /* 0x00000000002079c3 */ /* 0x000e220000002500 */
[----:B------:R-:W-:Y:S01]  /*10af0*/  LOP3.LUT R11, R3, 0x120, RZ, 0xfc, !PT ;  /* 0x00000120030b7812 */ /* 0x000fe200078efcff */
[----:B------:R-:W2:Y:S01]  /*10b00*/  LDL.LU R64, [R1+0x8] ;  /* 0x0000080001407983 */ /* 0x000ea20000300800 */
[----:B------:R-:W-:Y:S01]  /*10b10*/  ISETP.GE.AND P1, PT, R4, UR9, PT ;  /* 0x0000000904007c0c */ /* 0x000fe2000bf26270 */
[----:B------:R-:W0:Y:S01]  /*10b20*/  LDCU.64 UR26, c[0x0][0x4f8] ;  /* 0x00009f00ff1a77ac */ /* 0x000e220008000a00 */
[----:B------:R-:W-:Y:S01]  /*10b30*/  ISETP.GE.AND P2, PT, R14, UR9, PT ;  /* 0x000000090e007c0c */ /* 0x000fe2000bf46270 */
[----:B------:R-:W2:Y:S01]  /*10b40*/  LDL.LU R62, [R1+0x4] ;  /* 0x00000400013e7983 */ /* 0x000ea20000300800 */
[----:B------:R-:W-:Y:S01]  /*10b50*/  ISETP.GE.AND P3, PT, R13, UR9, PT ;  /* 0x000000090d007c0c */ /* 0x000fe2000bf66270 */
[----:B------:R-:W1:Y:S01]  /*10b60*/  S2UR UR12, SR_CTAID.Y ;  /* 0x00000000000c79c3 */ /* 0x000e620000002600 */
[----:B------:R-:W-:Y:S01]  /*10b70*/  ISETP.GE.AND P4, PT, R12, UR9, PT ;  /* 0x000000090c007c0c */ /* 0x000fe2000bf86270 */
[----:B------:R-:W2:Y:S01]  /*10b80*/  LDL.LU R60, [R1] ;  /* 0x00000000013c7983 */ /* 0x000ea20000300800 */
[----:B------:R-:W-:Y:S01]  /*10b90*/  ISETP.GE.AND P5, PT, R11, UR9, PT ;  /* 0x000000090b007c0c */ /* 0x000fe2000bfa6270 */
[----:B------:R-:W1:Y:S01]  /*10ba0*/  LDCU.64 UR30, c[0x0][0x500] ;  /* 0x0000a000ff1e77ac */ /* 0x000e620008000a00 */
        /* <DEDUP_REMOVED lines=39> */
[----:B-----5:R-:W-:Y:S01]  /*10e20*/  STS.U16 [R241+0x3c0], R61 ;  /* 0x0003c03df1007388 */ /* 0x020fe20000000400 */
[----:B------:R-:W-:-:S03]  /*10e30*/  NOP ;  /* 0x0000000000007918 */ /* 0x000fc60000000000 */
[----:B------:R-:W3:Y:S04]  /*10e40*/  LDS.U16 R19, [R81] ;  /* 0x0000000051137984 */ /* 0x000ee80000000400 */
[----:B------:R-:W4:Y:S04]  /*10e50*/  LDS.U16 R20, [R81+0x2] ;  /* 0x0000020051147984 */ /* 0x000f280000000400 */
[----:B------:R-:W5:Y:S04]  /*10e60*/  LDS.U16 R21, [R81+0x4] ;  /* 0x0000040051157984 */ /* 0x000f680000000400 */
[----:B------:R-:W0:Y:S04]  /*10e70*/  LDS.U16 R22, [R81+0x6] ;  /* 0x0000060051167984 */ /* 0x000e280000000400 */
[----:B------:R-:W-:Y:S04]  /*10e80*/  @!P5 STL [R1+0x28], R61 ;  /* 0x0000283d0100d387 */ /* 0x000fe80000100800 */
[----:B------:R-:W-:Y:S04]  /*10e90*/  LDS.U16 R23, [R81+0x10] ;  /* 0x0000100051177984 */ /* 0x000fe80000000400 */
[----:B------:R-:W-:Y:S04]  /*10ea0*/  LDS.U16 R24, [R81+0x12] ;  /* 0x0000120051187984 */ /* 0x000fe80000000400 */
[----:B--2---:R-:W2:Y:S01]  /*10eb0*/  LDL.LU R44, [R1+0x2c] ;  /* 0x00002c00012c7983 */ /* 0x004ea20000300800 */
[----:B---3--:R-:W-:-:S02]  /*10ec0*/  HADD2.F32 R19, -RZ, R19.H0_H0 ;  /* 0x20000013ff137230 */ /* 0x008fc40000004100 */
[----:B----4-:R-:W-:-:S03]  /*10ed0*/  HADD2.F32 R20, -RZ, R20.H0_H0 ;  /* 0x20000014ff147230 */ /* 0x010fc60000004100 */
[----:B------:R-:W-:Y:S02]  /*10ee0*/  FADD.FTZ R26, R19, UR7 ;  /* 0x00000007131a7e21 */ /* 0x000fe40008010000 */
[----:B------:R-:W3:Y:S01]  /*10ef0*/  LDS.U16 R19, [R81+0x8] ;  /* 0x0000080051137984 */ /* 0x000ee20000000400 */
[----:B------:R-:W-:Y:S02]  /*10f00*/  FADD.FTZ R32, R20, UR7 ;  /* 0x0000000714207e21 */ /* 0x000fe40008010000 */
[----:B------:R-:W-:Y:S01]  /*10f10*/  FSETP.GTU.FTZ.AND P3, PT, R26, 20, PT ;  /* 0x41a000001a00780b */ /* 0x000fe20003f7c000 */
[----:B-----5:R-:W-:Y:S01]  /*10f20*/  HADD2.F32 R21, -RZ, R21.H0_H0 ;  /* 0x20000015ff157230 */ /* 0x020fe20000004100 */
[----:B------:R-:W4:Y:S01]  /*10f30*/  LDS.U16 R20, [R81+0xa] ;  /* 0x00000a0051147984 */ /* 0x000f220000000400 */
[----:B------:R-:W-:-:S03]  /*10f40*/  FSETP.GTU.FTZ.AND P5, PT, R32, 20, PT ;  /* 0x41a000002000780b */ /* 0x000fc60003fbc000 */
[----:B------:R-:W-:Y:S02]  /*10f50*/  FADD.FTZ R35, R21, UR7 ;  /* 0x0000000715237e21 */ /* 0x000fe40008010000 */
[----:B------:R-:W5:Y:S01]  /*10f60*/  LDS.U16 R21, [R81+0xc] ;  /* 0x00000c0051157984 */ /* 0x000f620000000400 */
[----:B0-----:R-:W-:Y:S02]  /*10f70*/  HADD2.F32 R22, -RZ, R22.H0_H0 ;  /* 0x20000016ff167230 */ /* 0x001fe40000004100 */
[----:B------:R-:W-:Y:S02]  /*10f80*/  FSETP.GTU.FTZ.AND P1, PT, R35, 20, PT ;  /* 0x41a000002300780b */ /* 0x000fe40003f3c000 */
[----:B------:R-:W-:Y:S01]  /*10f90*/  @!P3 FMUL.FTZ R26, R26, -1.4426950216293334961 ;  /* 0xbfb8aa3b1a1ab820 */ /* 0x000fe20000410000 */
[----:B------:R-:W-:Y:S02]  /*10fa0*/  FADD.FTZ R40, R22, UR7 ;  /* 0x0000000716287e21 */ /* 0x000fe40008010000 */
[----:B------:R-:W0:Y:S01]  /*10fb0*/  LDS.U16 R22, [R81+0xe] ;  /* 0x00000e0051167984 */ /* 0x000e220000000400 */
[----:B------:R-:W-:-:S02]  /*10fc0*/  @!P5 FMUL.FTZ R32, R32, -1.4426950216293334961 ;  /* 0xbfb8aa3b2020d820 */ /* 0x000fc40000410000 */
[----:B------:R-:W1:Y:S04]  /*10fd0*/  @!P3 MUFU.EX2 R26, R26 ;  /* 0x0000001a001ab308 */ /* 0x000e680000000800 */
[----:B------:R-:W3:Y:S01]  /*10fe0*/  @!P5 MUFU.EX2 R32, R32 ;  /* 0x000000200020d308 */ /* 0x000ee20000000800 */
[----:B------:R-:W-:Y:S01]  /*10ff0*/  @!P1 FMUL.FTZ R35, R35, -1.4426950216293334961 ;  /* 0xbfb8aa3b23239820 */ /* 0x000fe20000410000 */
[----:B------:R-:W-:-:S05]  /*11000*/  FSETP.GTU.FTZ.AND P2, PT, R40, 20, PT ;  /* 0x41a000002800780b */ /* 0x000fca0003f5c000 */
[----:B------:R-:W4:Y:S01]  /*11010*/  @!P1 MUFU.EX2 R35, R35 ;  /* 0x0000002300239308 */ /* 0x000f220000000800 */
[----:B-1----:R-:W-:-:S04]  /*11020*/  @!P3 FADD.FTZ R29, R26, 1 ;  /* 0x3f8000001a1db421 */ /* 0x002fc80000010000 */
[----:B------:R1:W0:Y:S01]  /*11030*/  @!P3 MUFU.RCP R42, R29 ;  /* 0x0000001d002ab308 */ /* 0x0002220000001000 */
[----:B---3--:R-:W-:Y:S02]  /*11040*/  @!P5 FADD.FTZ R26, R32, 1 ;  /* 0x3f800000201ad421 */ /* 0x008fe40000010000 */
[----:B------:R-:W-:Y:S01]  /*11050*/  @!P2 FMUL.FTZ R40, R40, -1.4426950216293334961 ;  /* 0xbfb8aa3b2828a820 */ /* 0x000fe20000410000 */
[----:B------:R-:W-:Y:S02]  /*11060*/  HADD2.F32 R19, -RZ, R19.H0_H0 ;  /* 0x20000013ff137230 */ /* 0x000fe40000004100 */
[----:B----4-:R-:W-:Y:S02]  /*11070*/  @!P1 FADD.FTZ R38, R35, 1 ;  /* 0x3f80000023269421 */ /* 0x010fe40000010000 */
[----:B------:R-:W3:Y:S01]  /*11080*/  @!P5 MUFU.RCP R26, R26 ;  /* 0x0000001a001ad308 */ /* 0x000ee20000001000 */
[----:B------:R-:W-:Y:S02]  /*11090*/  HADD2.F32 R20, -RZ, R20.H0_H0 ;  /* 0x20000014ff147230 */ /* 0x000fe40000004100 */
[----:B-----5:R-:W-:-:S05]  /*110a0*/  HADD2.F32 R21, -RZ, R21.H0_H0 ;  /* 0x20000015ff157230 */ /* 0x020fca0000004100 */
[----:B------:R-:W4:Y:S01]  /*110b0*/  @!P2 MUFU.EX2 R40, R40 ;  /* 0x000000280028a308 */ /* 0x000f220000000800 */
[----:B------:R-:W-:-:S03]  /*110c0*/  FADD.FTZ R19, R19, UR7 ;  /* 0x0000000713137e21 */ /* 0x000fc60008010000 */
[----:B------:R-:W5:Y:S01]  /*110d0*/  @!P1 MUFU.RCP R45, R38 ;  /* 0x00000026002d9308 */ /* 0x000f620000001000 */
[----:B------:R-:W-:Y:S01]  /*110e0*/  FADD.FTZ R20, R20, UR7 ;  /* 0x0000000714147e21 */ /* 0x000fe20008010000 */
[----:B-1----:R-:W-:Y:S01]  /*110f0*/  FADD.FTZ R29, R21, UR7 ;  /* 0x00000007151d7e21 */ /* 0x002fe20008010000 */
[----:B0-----:R-:W-:Y:S01]  /*11100*/  @!P3 FMUL.FTZ R25, R25, R42 ;  /* 0x0000002a1919b220 */ /* 0x001fe20000410000 */
[----:B------:R-:W-:Y:S01]  /*11110*/  HADD2.F32 R22, -RZ, R22.H0_H0 ;  /* 0x20000016ff167230 */ /* 0x000fe20000004100 */
[----:B------:R-:W-:Y:S01]  /*11120*/  FSETP.GTU.FTZ.AND P3, PT, R19, 20, PT ;  /* 0x41a000001300780b */ /* 0x000fe20003f7c000 */
[----:B------:R-:W-:Y:S01]  /*11130*/  HADD2.F32 R23, -RZ, R23.H0_H0 ;  /* 0x20000017ff177230 */ /* 0x000fe20000004100 */
[----:B------:R-:W-:Y:S02]  /*11140*/  FSETP.GTU.FTZ.AND P4, PT, R20, 20, PT ;  /* 0x41a000001400780b */ /* 0x000fe40003f9c000 */
[----:B------:R-:W-:Y:S01]  /*11150*/  FSETP.GTU.FTZ.AND P6, PT, R29, 20, PT ;  /* 0x41a000001d00780b */ /* 0x000fe20003fdc000 */
[----:B----4-:R-:W-:Y:S01]  /*11160*/  @!P2 FADD.FTZ R41, R40, 1 ;  /* 0x3f8000002829a421 */ /* 0x010fe20000010000 */
[----:B------:R-:W-:Y:S01]  /*11170*/  FADD.FTZ R32, R22, UR7 ;  /* 0x0000000716207e21 */ /* 0x000fe20008010000 */
[----:B---3--:R-:W-:Y:S01]  /*11180*/  @!P5 FMUL.FTZ R27, R27, R26 ;  /* 0x0000001a1b1bd220 */ /* 0x008fe20000410000 */
[----:B------:R-:W-:-:S03]  /*11190*/  FADD.FTZ R26, R23, UR7 ;  /* 0x00000007171a7e21 */ /* 0x000fc60008010000 */
[----:B------:R-:W0:Y:S01]  /*111a0*/  @!P2 MUFU.RCP R41, R41 ;  /* 0x000000290029a308 */ /* 0x000e220000001000 */
[----:B------:R-:W-:Y:S01]  /*111b0*/  FSETP.GTU.FTZ.AND P5, PT, R32, 20, PT ;  /* 0x41a000002000780b */ /* 0x000fe20003fbc000 */
[----:B-----5:R-:W-:Y:S01]  /*111c0*/  @!P1 FMUL.FTZ R28, R28, R45 ;  /* 0x0000002d1c1c9220 */ /* 0x020fe20000410000 */
[----:B------:R-:W-:Y:S01]  /*111d0*/  FSETP.GTU.FTZ.AND P1, PT, R26, 20, PT ;  /* 0x41a000001a00780b */ /* 0x000fe20003f3c000 */
[----:B------:R-:W-:Y:S01]  /*111e0*/  @!P3 FMUL.FTZ R19, R19, -1.4426950216293334961 ;  /* 0xbfb8aa3b1313b820 */ /* 0x000fe20000410000 */
[----:B------:R-:W-:Y:S01]  /*111f0*/  @!P4 FMUL.FTZ R21, R20, -1.4426950216293334961 ;  /* 0xbfb8aa3b1415c820 */ /* 0x000fe20000410000 */
[----:B------:R-:W-:Y:S01]  /*11200*/  @!P6 FMUL.FTZ R22, R29, -1.4426950216293334961 ;  /* 0xbfb8aa3b1d16e820 */ /* 0x000fe20000410000 */
[----:B------:R-:W-:-:S03]  /*11210*/  HADD2.F32 R24, -RZ, R24.H0_H0 ;  /* 0x20000018ff187230 */ /* 0x000fc60000004100 */
[----:B------:R-:W1:Y:S04]  /*11220*/  @!P3 MUFU.EX2 R19, R19 ;  /* 0x000000130013b308 */ /* 0x000e680000000800 */
[----:B------:R-:W3:Y:S01]  /*11230*/  @!P4 MUFU.EX2 R21, R21 ;  /* 0x000000150015c308 */ /* 0x000ee20000000800 */
[----:B------:R-:W-:Y:S01]  /*11240*/  FADD.FTZ R35, R24, UR7 ;  /* 0x0000000718237e21 */ /* 0x000fe20008010000 */
[----:B------:R-:W-:Y:S02]  /*11250*/  @!P5 FMUL.FTZ R23, R32, -1.4426950216293334961 ;  /* 0xbfb8aa3b2017d820 */ /* 0x000fe40000410000 */
[----:B------:R-:W4:Y:S01]  /*11260*/  @!P6 MUFU.EX2 R22, R22 ;  /* 0x000000160016e308 */ /* 0x000f220000000800 */
[----:B------:R-:W-:Y:S01]  /*11270*/  @!P1 FMUL.FTZ R24, R26, -1.4426950216293334961 ;  /* 0xbfb8aa3b1a189820 */ /* 0x000fe20000410000 */
[----:B0-----:R-:W-:Y:S01]  /*11280*/  @!P2 FMUL.FTZ R30, R30, R41 ;  /* 0x000000291e1ea220 */ /* 0x001fe20000410000 */
[----:B------:R-:W-:Y:S01]  /*11290*/  FSETP.GTU.FTZ.AND P2, PT, R35, 20, PT ;  /* 0x41a000002300780b */ /* 0x000fe20003f5c000 */
[----:B------:R-:W0:Y:S04]  /*112a0*/  @!P5 MUFU.EX2 R23, R23 ;  /* 0x000000170017d308 */ /* 0x000e280000000800 */
[----:B------:R-:W5:Y:S01]  /*112b0*/  @!P1 MUFU.EX2 R24, R24 ;  /* 0x0000001800189308 */ /* 0x000f620000000800 */
[----:B-1----:R-:W-:Y:S01]  /*112c0*/  @!P3 FADD.FTZ R20, R19, 1 ;  /* 0x3f8000001314b421 */ /* 0x002fe20000010000 */
[----:B---3--:R-:W-:Y:S01]  /*112d0*/  @!P4 FADD.FTZ R19, R21, 1 ;  /* 0x3f8000001513c421 */ /* 0x008fe20000010000 */
[----:B----4-:R-:W-:-:S04]  /*112e0*/  @!P6 FADD.FTZ R21, R22, 1 ;  /* 0x3f8000001615e421 */ /* 0x010fc80000010000 */
[----:B------:R-:W1:Y:S01]  /*112f0*/  @!P3 MUFU.RCP R20, R20 ;  /* 0x000000140014b308 */ /* 0x000e620000001000 */
[----:B------:R-:W-:Y:S01]  /*11300*/  @!P2 FMUL.FTZ R26, R35, -1.4426950216293334961 ;  /* 0xbfb8aa3b231aa820 */ /* 0x000fe20000410000 */
[----:B0-----:R-:W-:-:S06]  /*11310*/  @!P5 FADD.FTZ R22, R23, 1 ;  /* 0x3f8000001716d421 */ /* 0x001fcc0000010000 */
[----:B------:R-:W0:Y:S01]  /*11320*/  @!P6 MUFU.RCP R21, R21 ;  /* 0x000000150015e308 */ /* 0x000e220000001000 */
[----:B-----5:R-:W-:-:S07]  /*11330*/  @!P1 FADD.FTZ R23, R24, 1 ;  /* 0x3f80000018179421 */ /* 0x020fce0000010000 */
[----:B------:R-:W3:Y:S04]  /*11340*/  @!P2 MUFU.EX2 R26, R26 ;  /* 0x0000001a001aa308 */ /* 0x000ee80000000800 */
[----:B------:R-:W4:Y:S08]  /*11350*/  @!P1 MUFU.RCP R24, R23 ;  /* 0x0000001700189308 */ /* 0x000f300000001000 */
[----:B------:R5:W4:Y:S01]  /*11360*/  @!P4 MUFU.RCP R32, R19 ;  /* 0x000000130020c308 */ /* 0x000b220000001000 */
[----:B-1----:R-:W-:Y:S01]  /*11370*/  @!P3 FMUL.FTZ R31, R31, R20 ;  /* 0x000000141f1fb220 */ /* 0x002fe20000410000 */
[----:B0-----:R-:W-:Y:S01]  /*11380*/  @!P6 FMUL.FTZ R34, R34, R21 ;  /* 0x000000152222e220 */ /* 0x001fe20000410000 */
[----:B------:R-:W-:Y:S01]  /*11390*/  LDS.U16 R20, [R81+0x16] ;  /* 0x0000160051147984 */ /* 0x000fe20000000400 */
[----:B---3--:R-:W-:-:S03]  /*113a0*/  @!P2 FADD.FTZ R26, R26, 1 ;  /* 0x3f8000001a1aa421 */ /* 0x008fc60000010000 */
[----:B------:R-:W-:Y:S04]  /*113b0*/  LDS.U16 R21, [R81+0x18] ;  /* 0x0000180051157984 */ /* 0x000fe80000000400 */
[----:B-----5:R-:W0:Y:S04]  /*113c0*/  LDS.U16 R19, [R81+0x14] ;  /* 0x0000140051137984 */ /* 0x020e280000000400 */
[----:B------:R-:W1:Y:S01]  /*113d0*/  LDS.U16 R23, [R81+0x1c] ;  /* 0x00001c0051177984 */ /* 0x000e620000000400 */
[----:B------:R3:W5:Y:S01]  /*113e0*/  @!P5 MUFU.RCP R29, R22 ;  /* 0x00000016001dd308 */ /* 0x0007620000001000 */
[----:B----4-:R-:W-:-:S02]  /*113f0*/  @!P1 FMUL.FTZ R37, R37, R24 ;  /* 0x0000001825259220 */ /* 0x010fc40000410000 */
[----:B------:R-:W-:Y:S05]  /*11400*/  LDS.U16 R24, [R81+0x1e] ;  /* 0x00001e0051187984 */ /* 0x000fea0000000400 */
[----:B------:R-:W4:Y:S01]  /*11410*/  @!P2 MUFU.RCP R26, R26 ;  /* 0x0000001a001aa308 */ /* 0x000f220000001000 */
[----:B---3--:R-:W3:Y:S01]  /*11420*/  LDS.U16 R22, [R81+0x1a] ;  /* 0x00001a0051167984 */ /* 0x008ee20000000400 */
[----:B------:R-:W-:Y:S01]  /*11430*/  BAR.SYNC.DEFER_BLOCKING 0x0 ;  /* 0x0000000000007b1d */ /* 0x000fe20000010000 */
[----:B------:R-:W-:Y:S01]  /*11440*/  @!P4 FMUL.FTZ R33, R33, R32 ;  /* 0x000000202121c220 */ /* 0x000fe20000410000 */
[----:B------:R-:W-:Y:S02]  /*11450*/  PRMT R32, R231, 0x7632, R32 ;  /* 0x00007632e7207816 */ /* 0x000fe40000000020 */
[----:B------:R-:W-:Y:S01]  /*11460*/  PRMT R35, R229, 0x7632, R35 ;  /* 0x00007632e5237816 */ /* 0x000fe20000000023 */
[----:B-----5:R-:W-:Y:S01]  /*11470*/  @!P5 FMUL.FTZ R36, R36, R29 ;  /* 0x0000001d2424d220 */ /* 0x020fe20000410000 */
[----:B------:R-:W-:Y:S01]  /*11480*/  PRMT R29, R238, 0x7632, R29 ;  /* 0x00007632ee1d7816 */ /* 0x000fe2000000001d */
[----:B----4-:R-:W-:Y:S01]  /*11490*/  @!P2 FMUL.FTZ R39, R39, R26 ;  /* 0x0000001a2727a220 */ /* 0x010fe20000410000 */
[----:B------:R-:W-:-:S02]  /*114a0*/  PRMT R26, R233, 0x7632, R26 ;  /* 0x00007632e91a7816 */ /* 0x000fc4000000001a */
[----:B------:R-:W-:Y:S01]  /*114b0*/  MOV R42, UR9 ;  /* 0x00000009002a7c02 */ /* 0x000fe20008000f00 */
[----:B0-----:R-:W-:Y:S01]  /*114c0*/  HADD2.F32 R19, -RZ, R19.H0_H0 ;  /* 0x20000013ff137230 */ /* 0x001fe20000004100 */
[----:B------:R0:W-:Y:S04]  /*114d0*/  STS.U16 [R81+0x2], R29 ;  /* 0x0000021d51007388 */ /* 0x0001e80000000400 */
[----:B------:R4:W-:Y:S01]  /*114e0*/  STS.U16 [R81+0x6], R26 ;  /* 0x0000061a51007388 */ /* 0x0009e20000000400 */
[----:B------:R-:W-:-:S03]  /*114f0*/  FADD.FTZ R19, R19, UR7 ;  /* 0x0000000713137e21 */ /* 0x000fc60008010000 */
[----:B------:R5:W-:Y:S01]  /*11500*/  STS.U16 [R81+0xa], R32 ;  /* 0x00000a2051007388 */ /* 0x000be20000000400 */
[----:B0-----:R-:W-:-:S03]  /*11510*/  PRMT R29, R227, 0x7632, R29 ;  /* 0x00007632e31d7816 */ /* 0x001fc6000000001d */
[----:B------:R0:W-:Y:S01]  /*11520*/  STS.U16 [R81+0xe], R35 ;  /* 0x00000e2351007388 */ /* 0x0001e20000000400 */
[----:B----4-:R-:W-:Y:S02]  /*11530*/  PRMT R26, R224, 0x7632, R26 ;  /* 0x00007632e01a7816 */ /* 0x010fe4000000001a */
[----:B-----5:R-:W-:Y:S02]  /*11540*/  PRMT R32, R188, 0x7632, R32 ;  /* 0x00007632bc207816 */ /* 0x020fe40000000020 */
[----:B0-----:R-:W-:Y:S01]  /*11550*/  PRMT R35, R186, 0x7632, R35 ;  /* 0x00007632ba237816 */ /* 0x001fe20000000023 */
[----:B------:R-:W-:Y:S01]  /*11560*/  STS.U16 [R81], R238 ;  /* 0x000000ee51007388 */ /* 0x000fe20000000400 */
[----:B------:R-:W-:Y:S01]  /*11570*/  HADD2.F32 R20, -RZ, R20.H0_H0 ;  /* 0x20000014ff147230 */ /* 0x000fe20000004100 */
[----:B------:R-:W-:Y:S02]  /*11580*/  FSETP.GTU.FTZ.AND P6, PT, R19, 20, PT ;  /* 0x41a000001300780b */ /* 0x000fe40003fdc000 */
[----:B------:R-:W-:Y:S01]  /*11590*/  STS.U16 [R81+0x4], R233 ;  /* 0x000004e951007388 */ /* 0x000fe20000000400 */
[----:B------:R-:W-:-:S03]  /*115a0*/  HADD2.F32 R21, -RZ, R21.H0_H0 ;  /* 0x20000015ff157230 */ /* 0x000fc60000004100 */
[----:B------:R-:W-:Y:S01]  /*115b0*/  STS.U16 [R81+0x8], R231 ;  /* 0x000008e751007388 */ /* 0x000fe20000000400 */
[----:B-1----:R-:W-:-:S03]  /*115c0*/  HADD2.F32 R23, -RZ, R23.H0_H0 ;  /* 0x20000017ff177230 */ /* 0x002fc60000004100 */
        /* <DEDUP_REMOVED lines=27> */
[----:B------:R-:W-:Y:S01]  /*11780*/  FADD.FTZ R20, R20, UR7 ;  /* 0x0000000714147e21 */ /* 0x000fe20008010000 */
[----:B------:R-:W-:Y:S01]  /*11790*/  BAR.SYNC.DEFER_BLOCKING 0x0 ;  /* 0x0000000000007b1d */ /* 0x000fe20000010000 */
[----:B------:R-:W-:Y:S01]  /*117a0*/  FADD.FTZ R21, R21, UR7 ;  /* 0x0000000715157e21 */ /* 0x000fe20008010000 */
[----:B------:R-:W-:Y:S01]  /*117b0*/  FADD.FTZ R23, R23, UR7 ;  /* 0x0000000717177e21 */ /* 0x000fe20008010000 */
[----:B---3--:R-:W-:Y:S01]  /*117c0*/  HADD2.F32 R22, -RZ, R22.H0_H0 ;  /* 0x20000016ff167230 */ /* 0x008fe20000004100 */
[----:B------:R-:W-:-:S02]  /*117d0*/  FSETP.GTU.FTZ.AND P3, PT, R20, 20, PT ;  /* 0x41a000001400780b */ /* 0x000fc40003f7c000 */
[----:B------:R-:W-:Y:S02]  /*117e0*/  FSETP.GTU.FTZ.AND P2, PT, R21, 20, PT ;  /* 0x41a000001500780b */ /* 0x000fe40003f5c000 */
[----:B------:R-:W-:Y:S01]  /*117f0*/  FSETP.GTU.FTZ.AND P1, PT, R23, 20, PT ;  /* 0x41a000001700780b */ /* 0x000fe20003f3c000 */
[----:B------:R-:W-:Y:S02]  /*11800*/  HADD2.F32 R24, -RZ, R24.H0_H0 ;  /* 0x20000018ff187230 */ /* 0x000fe40000004100 */
[----:B------:R-:W-:Y:S01]  /*11810*/  FADD.FTZ R22, R22, UR7 ;  /* 0x0000000716167e21 */ /* 0x000fe20008010000 */
[----:B------:R-:W-:Y:S02]  /*11820*/  @!P6 FMUL.FTZ R19, R19, -1.4426950216293334961 ;  /* 0xbfb8aa3b1313e820 */ /* 0x000fe40000410000 */
[----:B------:R-:W-:Y:S02]  /*11830*/  FADD.FTZ R24, R24, UR7 ;  /* 0x0000000718187e21 */ /* 0x000fe40008010000 */
[----:B------:R-:W-:-:S02]  /*11840*/  FSETP.GTU.FTZ.AND P5, PT, R22, 20, PT ;  /* 0x41a000001600780b */ /* 0x000fc40003fbc000 */
[----:B------:R-:W1:Y:S01]  /*11850*/  @!P6 MUFU.EX2 R19, R19 ;  /* 0x000000130013e308 */ /* 0x000e620000000800 */
[----:B------:R-:W-:Y:S01]  /*11860*/  @!P3 FMUL.FTZ R20, R20, -1.4426950216293334961 ;  /* 0xbfb8aa3b1414b820 */ /* 0x000fe20000410000 */
[----:B------:R-:W-:Y:S01]  /*11870*/  FSETP.GTU.FTZ.AND P4, PT, R24, 20, PT ;  /* 0x41a000001800780b */ /* 0x000fe20003f9c000 */
[----:B------:R-:W-:Y:S01]  /*11880*/  @!P2 FMUL.FTZ R21, R21, -1.4426950216293334961 ;  /* 0xbfb8aa3b1515a820 */ /* 0x000fe20000410000 */
[----:B------:R-:W-:Y:S01]  /*11890*/  @!P1 FMUL.FTZ R23, R23, -1.4426950216293334961 ;  /* 0xbfb8aa3b17179820 */ /* 0x000fe20000410000 */
[----:B------:R-:W3:Y:S02]  /*118a0*/  LDS R26, [UR25+0x1080] ;  /* 0x00108019ff1a7984 */ /* 0x000ee40008000800 */
[----:B------:R-:W4:Y:S04]  /*118b0*/  @!P3 MUFU.EX2 R20, R20 ;  /* 0x000000140014b308 */ /* 0x000f280000000800 */
[----:B------:R-:W5:Y:S01]  /*118c0*/  @!P2 MUFU.EX2 R21, R21 ;  /* 0x000000150015a308 */ /* 0x000f620000000800 */
[----:B------:R-:W-:-:S03]  /*118d0*/  @!P5 FMUL.FTZ R22, R22, -1.4426950216293334961 ;  /* 0xbfb8aa3b1616d820 */ /* 0x000fc60000410000 */
[----:B------:R-:W2:Y:S01]  /*118e0*/  @!P1 MUFU.EX2 R23, R23 ;  /* 0x0000001700179308 */ /* 0x000ea20000000800 */
[----:B-1----:R-:W-:Y:S01]  /*118f0*/  @!P6 FADD.FTZ R19, R19, 1 ;  /* 0x3f8000001313e421 */ /* 0x002fe20000010000 */
[----:B------:R-:W-:Y:S01]  /*11900*/  @!P4 FMUL.FTZ R24, R24, -1.4426950216293334961 ;  /* 0xbfb8aa3b1818c820 */ /* 0x000fe20000410000 */
[----:B------:R-:W-:Y:S01]  /*11910*/  UMOV UR9, URZ ;  /* 0x000000ff00097c82 */ /* 0x000fe20008000000 */
[----:B------:R-:W1:Y:S01]  /*11920*/  @!P5 MUFU.EX2 R22, R22 ;  /* 0x000000160016d308 */ /* 0x000e620000000800 */
[----:B------:R-:W-:-:S03]  /*11930*/  UIMAD.WIDE.U32 UR14, UR32, UR26, UR8 ;  /* 0x0000001a200e72a5 */ /* 0x000fc6000f8e0008 */
[----:B0-----:R-:W0:Y:S01]  /*11940*/  @!P6 MUFU.RCP R32, R19 ;  /* 0x000000130020e308 */ /* 0x001e220000001000 */
[----:B------:R-:W-:Y:S01]  /*11950*/  UIMAD UR15, UR32, UR27, UR15 ;  /* 0x0000001b200f72a4 */ /* 0x000fe2000f8e020f */
[----:B----4-:R-:W-:Y:S01]  /*11960*/  @!P3 FADD.FTZ R20, R20, 1 ;  /* 0x3f8000001414b421 */ /* 0x010fe20000010000 */
[----:B-----5:R-:W-:Y:S01]  /*11970*/  @!P2 FADD.FTZ R21, R21, 1 ;  /* 0x3f8000001515a421 */ /* 0x020fe20000010000 */
[----:B------:R-:W4:Y:S01]  /*11980*/  LDCU.64 UR26, c[0x0][0x550] ;  /* 0x0000aa00ff1a77ac */ /* 0x000f220008000a00 */
[----:B--2---:R-:W-:-:S03]  /*11990*/  @!P1 FADD.FTZ R23, R23, 1 ;  /* 0x3f80000017179421 */ /* 0x004fc60000010000 */
[----:B------:R-:W2:Y:S01]  /*119a0*/  @!P4 MUFU.EX2 R24, R24 ;  /* 0x000000180018c308 */ /* 0x000ea20000000800 */
[----:B------:R-:W-:-:S03]  /*119b0*/  UIMAD UR13, UR12, UR31, URZ ;  /* 0x0000001f0c0d72a4 */ /* 0x000fc6000f8e02ff */
[----:B------:R-:W5:Y:S01]  /*119c0*/  @!P3 MUFU.RCP R71, R20 ;  /* 0x000000140047b308 */ /* 0x000f620000001000 */
[----:B------:R-:W-:Y:S01]  /*119d0*/  UIMAD.WIDE.U32 UR14, UR12, UR30, UR14 ;  /* 0x0000001e0c0e72a5 */ /* 0x000fe2000f8e000e */
[----:B-1----:R-:W-:-:S06]  /*119e0*/  @!P5 FADD.FTZ R22, R22, 1 ;  /* 0x3f8000001616d421 */ /* 0x002fcc0000010000 */
[----:B------:R1:W3:Y:S08]  /*119f0*/  @!P2 MUFU.RCP R38, R21 ;  /* 0x000000150026a308 */ /* 0x0002f00000001000 */
[----:B------:R-:W3:Y:S01]  /*11a00*/  @!P1 MUFU.RCP R40, R23 ;  /* 0x0000001700289308 */ /* 0x000ee20000001000 */
[----:B--2---:R-:W-:Y:S01]  /*11a10*/  @!P4 FADD.FTZ R24, R24, 1 ;  /* 0x3f8000001818c421 */ /* 0x004fe20000010000 */
[----:B0-----:R-:W-:Y:S01]  /*11a20*/  @!P6 FMUL.FTZ R181, R181, R32 ;  /* 0x00000020b5b5e220 */ /* 0x001fe20000410000 */
[----:B-1----:R-:W-:-:S05]  /*11a30*/  IADD3 R21, P6, PT, R3, UR14, RZ ;  /* 0x0000000e03157c10 */ /* 0x002fca000ffde0ff */
[----:B------:R0:W1:Y:S02]  /*11a40*/  @!P5 MUFU.RCP R19, R22 ;  /* 0x000000160013d308 */ /* 0x0000640000001000 */
[----:B0-----:R-:W-:-:S06]  /*11a50*/  MOV R22, UR13 ;  /* 0x0000000d00167c02 */ /* 0x001fcc0008000f00 */
[----:B------:R-:W0:Y:S01]  /*11a60*/  @!P4 MUFU.RCP R24, R24 ;  /* 0x000000180018c308 */ /* 0x000e220000001000 */
[----:B------:R-:W-:Y:S01]  /*11a70*/  IADD3.X R22, PT, PT, R22, UR15, RZ, P6, !PT ;  /* 0x0000000f16167c10 */ /* 0x000fe2000b7fe4ff */
[----:B-----5:R-:W-:Y:S01]  /*11a80*/  @!P3 FMUL.FTZ R182, R182, R71 ;  /* 0x00000047b6b6b220 */ /* 0x020fe20000410000 */
[----:B----4-:R-:W-:Y:S01]  /*11a90*/  LEA R20, P6, R21, UR26, 0x1 ;  /* 0x0000001a15147c11 */ /* 0x010fe2000f8c08ff */
[----:B---3--:R-:W-:Y:S01]  /*11aa0*/  @!P2 FMUL.FTZ R183, R183, R38 ;  /* 0x00000026b7b7a220 */ /* 0x008fe20000410000 */
[----:B------:R-:W-:Y:S01]  /*11ab0*/  @!P1 FMUL.FTZ R185, R185, R40 ;  /* 0x00000028b9b99220 */ /* 0x000fe20000410000 */
[-C--:B------:R-:W-:Y:S01]  /*11ac0*/  ISETP.GE.AND P2, PT, R3, R26.reuse, PT ;  /* 0x0000001a0300720c */ /* 0x080fe20003f46270 */
[----:B-1----:R-:W-:Y:S01]  /*11ad0*/  @!P5 FMUL.FTZ R184, R184, R19 ;  /* 0x00000013b8b8d220 */ /* 0x002fe20000410000 */
[----:B------:R-:W-:Y:S01]  /*11ae0*/  LEA.HI.X R21, R21, UR27, R22, 0x1, P6 ;  /* 0x0000001b15157c11 */ /* 0x000fe2000b0f0c16 */
[----:B------:R-:W1:Y:S01]  /*11af0*/  LDCU.64 UR14, c[0x0][0x518] ;  /* 0x0000a300ff0e77ac */ /* 0x000e620008000a00 */
[----:B------:R-:W-:-:S02]  /*11b00*/  ISETP.GE.AND P3, PT, R18, R26, PT ;  /* 0x0000001a1200720c */ /* 0x000fc40003f66270 */
[-C--:B------:R-:W-:Y:S01]  /*11b10*/  ISETP.GE.AND P6, PT, R17, R26.reuse, PT ;  /* 0x0000001a1100720c */ /* 0x080fe20003fc6270 */
[----:B------:R-:W2:Y:S01]  /*11b20*/  LDCU.64 UR26, c[0x0][0x520] ;  /* 0x0000a400ff1a77ac */ /* 0x000ea20008000a00 */
[----:B------:R-:W-:Y:S01]  /*11b30*/  ISETP.GE.AND P1, PT, R15, R26, PT ;  /* 0x0000001a0f00720c */ /* 0x000fe20003f26270 */
[----:B0-----:R-:W-:Y:S01]  /*11b40*/  @!P4 FMUL.FTZ R43, R43, R24 ;  /* 0x000000182b2bc220 */ /* 0x001fe20000410000 */
[----:B------:R-:W-:-:S03]  /*11b50*/  ISETP.GE.AND P4, PT, R14, R26, PT ;  /* 0x0000001a0e00720c */ /* 0x000fc60003f86270 */
[----:B------:R-:W-:Y:S01]  /*11b60*/  @!P2 STG.E.U16 desc[UR28][R20.64], R29 ;  /* 0x0000001d1400a986 */ /* 0x000fe2000c10151c */
        /* <DEDUP_REMOVED lines=45> */
[----:B---3--:R-:W-:Y:S02]  /*11e40*/  PRMT R23, R19, 0x7632, R23 ;  /* 0x0000763213177816 */ /* 0x008fe40000000017 */
[----:B------:R-:W-:Y:S01]  /*11e50*/  F2FP.F16.F32.PACK_AB R19, R184, R183 ;  /* 0x000000b7b813723e */ /* 0x000fe200000000ff */
[----:B------:R0:W-:Y:S04]  /*11e60*/  STS.U16 [R81+0x4], R24 ;  /* 0x0000041851007388 */ /* 0x0001e80000000400 */
[----:B------:R3:W-:Y:S04]  /*11e70*/  STS.U16 [R81+0x6], R26 ;  /* 0x0000061a51007388 */ /* 0x0007e80000000400 */
[----:B------:R4:W-:Y:S01]  /*11e80*/  STS.U16 [R81+0xc], R22 ;  /* 0x00000c1651007388 */ /* 0x0009e20000000400 */
[----:B0-----:R-:W-:-:S02]  /*11e90*/  PRMT R24, R21, 0x7632, R24 ;  /* 0x0000763215187816 */ /* 0x001fc40000000018 */
[----:B---3--:R-:W-:Y:S02]  /*11ea0*/  PRMT R26, R19, 0x7632, R26 ;  /* 0x00007632131a7816 */ /* 0x008fe4000000001a */
        /* <DEDUP_REMOVED lines=39> */
[----:B--2---:R-:W-:-:S03]  /*12120*/  UIMAD.WIDE.U32 UR8, UR12, UR26, UR8 ;  /* 0x0000001a0c0872a5 */ /* 0x004fc6000f8e0008 */
[----:B------:R-:W-:Y:S01]  /*12130*/  FADD.FTZ R30, R30, R31 ;  /* 0x0000001f1e1e7221 */ /* 0x000fe20000010000 */
[----:B------:R-:W-:-:S03]  /*12140*/  UIMAD UR9, UR12, UR27, UR9 ;  /* 0x0000001b0c0972a4 */ /* 0x000fc6000f8e0209 */
[----:B------:R-:W-:Y:S01]  /*12150*/  FADD.FTZ R33, R30, R33 ;  /* 0x000000211e217221 */ /* 0x000fe20000010000 */
[----:B------:R-:W-:-:S03]  /*12160*/  IADD3 R19, P0, PT, R3, UR8, RZ ;  /* 0x0000000803137c10 */ /* 0x000fc6000ff1e0ff */
[----:B------:R-:W-:Y:S01]  /*12170*/  FADD.FTZ R33, R33, R34 ;  /* 0x0000002221217221 */ /* 0x000fe20000010000 */
[----:B------:R-:W-:-:S03]  /*12180*/  IADD3.X R20, PT, PT, RZ, UR9, RZ, P0, !PT ;  /* 0x00000009ff147c10 */ /* 0x000fc600087fe4ff */
[----:B------:R-:W-:-:S04]  /*12190*/  FADD.FTZ R36, R33, R36 ;  /* 0x0000002421247221 */ /* 0x000fc80000010000 */
[----:B------:R-:W-:Y:S01]  /*121a0*/  FADD.FTZ R36, R36, R37 ;  /* 0x0000002524247221 */ /* 0x000fe20000010000 */
[-C--:B0-----:R-:W-:Y:S02]  /*121b0*/  ISETP.GE.AND P2, PT, R3, R22.reuse, PT ;  /* 0x000000160300720c */ /* 0x081fe40003f46270 */
[----:B------:R-:W-:Y:S02]  /*121c0*/  ISETP.GE.AND P1, PT, R18, R22, PT ;  /* 0x000000161200720c */ /* 0x000fe40003f26270 */
[----:B-1----:R-:W-:-:S04]  /*121d0*/  LEA R18, P3, R19, UR14, 0x1 ;  /* 0x0000000e13127c11 */ /* 0x002fc8000f8608ff */
        /* <DEDUP_REMOVED lines=51> */
.L_x_2043:
        /* <DEDUP_REMOVED lines=45> */
.L_x_2178:
[----:B------:R-:W-:Y:S05]  /*127e0*/  BSYNC.RECONVERGENT B0 ;  /* 0x0000000000007941 */ /* 0x000fea0003800200 */
.L_x_2177:
        /* <DEDUP_REMOVED lines=43> */
.L_x_2180:
[----:B------:R-:W-:Y:S05]  /*12aa0*/  BSYNC.RECONVERGENT B0 ;  /* 0x0000000000007941 */ /* 0x000fea0003800200 */
.L_x_2179:
        /* <DEDUP_REMOVED lines=16> */
.L_x_2182:
        /* <DEDUP_REMOVED lines=32> */
.L_x_2181:
[----:B------:R-:W-:Y:S05]  /*12db0*/  EXIT ;  /* 0x000000000000794d */ /* 0x000fea0003800000 */
.L_x_2082:
[----:B------:R-:W-:Y:S01]  /*12dc0*/  MOV R246, R234 ;  /* 0x000000ea00f67202 */ /* 0x000fe20000000f00 */
[----:B------:R-:W-:Y:S01]  /*12dd0*/  HFMA2 R77, -RZ, RZ, 0, 5.9604644775390625e-08 ;  /* 0x00000001ff4d7431 */ /* 0x000fe200000001ff */
[----:B------:R-:W-:Y:S02]  /*12de0*/  MOV R76, RZ ;  /* 0x000000ff004c7202 */ /* 0x000fe40000000f00 */
[----:B------:R-:W-:-:S07]  /*12df0*/  MOV R79, 0xffffffff ;  /* 0xffffffff004f7802 */ /* 0x000fce0000000f00 */
[----:B01---5:R-:W-:Y:S05]  /*12e00*/  WARPSYNC.COLLECTIVE R79, `(.L_x_2183) ;  /* 0x000000004f087348 */ /* 0x023fea0003c00000 */
[----:B------:R2:W3:Y:S02]  /*12e10*/  SHFL.UP P6, R248, R246, R77, R76 ;  /* 0x0400004df6f87389 */ /* 0x0004e400000c004c */
[----:B0123-5:R-:W-:Y:S05]  /*12e20*/  ENDCOLLECTIVE ;  /* 0x000000000000791b */ /* 0x02ffea0003800000 */
.L_x_2183:
[----:B------:R-:W-:Y:S02]  /*12e30*/  MOV R246, R235 ;  /* 0x000000eb00f67202 */ /* 0x000fe40000000f00 */
[----:B------:R-:W-:-:S07]  /*12e40*/  MOV R78, R248 ;  /* 0x000000f8004e7202 */ /* 0x000fce0000000f00 */
[----:B------:R-:W-:Y:S05]  /*12e50*/  WARPSYNC.COLLECTIVE R79, `(.L_x_2184) ;  /* 0x000000004f087348 */ /* 0x000fea0003c00000 */
[----:B------:R0:W1:Y:S02]  /*12e60*/  SHFL.UP P6, R248, R246, R77, R76 ;  /* 0x0400004df6f87389 */ /* 0x00006400000c004c */
[----:B01----:R-:W-:Y:S05]  /*12e70*/  ENDCOLLECTIVE ;  /* 0x000000000000791b */ /* 0x003fea0003800000 */
.L_x_2184:
[----:B------:R-:W-:Y:S02]  /*12e80*/  MOV R246, R236 ;  /* 0x000000ec00f67202 */ /* 0x000fe40000000f00 */
[----:B------:R-:W-:-:S07]  /*12e90*/  MOV R225, R248 ;  /* 0x000000f800e17202 */ /* 0x000fce0000000f00 */
[----:B------:R-:W-:Y:S05]  /*12ea0*/  WARPSYNC.COLLECTIVE R79, `(.L_x_2185) ;  /* 0x000000004f087348 */ /* 0x000fea0003c00000 */
[----:B------:R0:W1:Y:S02]  /*12eb0*/  SHFL.UP P6, R248, R246, R77, R76 ;  /* 0x0400004df6f87389 */ /* 0x00006400000c004c */
[----:B01----:R-:W-:Y:S05]  /*12ec0*/  ENDCOLLECTIVE ;  /* 0x000000000000791b */ /* 0x003fea0003800000 */
.L_x_2185:
[----:B------:R-:W-:Y:S02]  /*12ed0*/  MOV R246, R245 ;  /* 0x000000f500f67202 */ /* 0x000fe40000000f00 */
[----:B------:R-:W-:-:S07]  /*12ee0*/  MOV R247, R248 ;  /* 0x000000f800f77202 */ /* 0x000fce0000000f00 */
[----:B------:R-:W-:Y:S05]  /*12ef0*/  WARPSYNC.COLLECTIVE R79, `(.L_x_2186) ;  /* 0x000000004f087348 */ /* 0x000fea0003c00000 */
[----:B------:R0:W1:Y:S02]  /*12f00*/  SHFL.UP P6, R248, R246, R77, R76 ;  /* 0x0400004df6f87389 */ /* 0x00006400000c004c */
[----:B01----:R-:W-:Y:S05]  /*12f10*/  ENDCOLLECTIVE ;  /* 0x000000000000791b */ /* 0x003fea0003800000 */
.L_x_2186:
        /* <DEDUP_REMOVED lines=17> */
.L_x_2187:
[----:B------:R-:W-:Y:S02]  /*13030*/  MOV R246, R235 ;  /* 0x000000eb00f67202 */ /* 0x000fe40000000f00 */
[----:B------:R-:W-:-:S07]  /*13040*/  MOV R78, R248 ;  /* 0x000000f8004e7202 */ /* 0x000fce0000000f00 */
[----:B------:R-:W-:Y:S05]  /*13050*/  WARPSYNC.COLLECTIVE R79, `(.L_x_2188) ;  /* 0x000000004f087348 */ /* 0x000fea0003c00000 */
[----:B------:R0:W1:Y:S02]  /*13060*/  SHFL.UP P6, R248, R246, R77, R76 ;  /* 0x0400004df6f87389 */ /* 0x00006400000c004c */
[----:B01----:R-:W-:Y:S05]  /*13070*/  ENDCOLLECTIVE ;  /* 0x000000000000791b */ /* 0x003fea0003800000 */
.L_x_2188:
[----:B------:R-:W-:Y:S02]  /*13080*/  MOV R246, R236 ;  /* 0x000000ec00f67202 */ /* 0x000fe40000000f00 */
[----:B------:R-:W-:-:S07]  /*13090*/  MOV R225, R248 ;  /* 0x000000f800e17202 */ /* 0x000fce0000000f00 */
[----:B------:R-:W-:Y:S05]  /*130a0*/  WARPSYNC.COLLECTIVE R79, `(.L_x_2189) ;  /* 0x000000004f087348 */ /* 0x000fea0003c00000 */
[----:B------:R0:W1:Y:S02]  /*130b0*/  SHFL.UP P6, R248, R246, R77, R76 ;  /* 0x0400004df6f87389 */ /* 0x00006400000c004c */
[----:B01----:R-:W-:Y:S05]  /*130c0*/  ENDCOLLECTIVE ;  /* 0x000000000000791b */ /* 0x003fea0003800000 */
.L_x_2189:
[----:B------:R-:W-:Y:S02]  /*130d0*/  MOV R246, R245 ;  /* 0x000000f500f67202 */ /* 0x000fe40000000f00 */
[----:B------:R-:W-:-:S07]  /*130e0*/  MOV R247, R248 ;  /* 0x000000f800f77202 */ /* 0x000fce0000000f00 */
[----:B------:R-:W-:Y:S05]  /*130f0*/  WARPSYNC.COLLECTIVE R79, `(.L_x_2190) ;  /* 0x000000004f087348 */ /* 0x000fea0003c00000 */
[----:B------:R0:W1:Y:S02]  /*13100*/  SHFL.UP P6, R248, R246, R77, R76 ;  /* 0x0400004df6f87389 */ /* 0x00006400000c004c */
[----:B01----:R-:W-:Y:S05]  /*13110*/  ENDCOLLECTIVE ;  /* 0x000000000000791b */ /* 0x003fea0003800000 */
.L_x_2190:
        /* <DEDUP_REMOVED lines=17> */
.L_x_2191:
[----:B------:R-:W-:Y:S02]  /*13230*/  MOV R246, R235 ;  /* 0x000000eb00f67202 */ /* 0x000fe40000000f00 */
[----:B------:R-:W-:-:S07]  /*13240*/  MOV R78, R248 ;  /* 0x000000f8004e7202 */ /* 0x000fce0000000f00 */
[----:B------:R-:W-:Y:S05]  /*13250*/  WARPSYNC.COLLECTIVE R79, `(.L_x_2192) ;  /* 0x000000004f087348 */ /* 0x000fea0003c00000 */
[----:B------:R0:W1:Y:S02]  /*13260*/  SHFL.UP P6, R248, R246, R77, R76 ;  /* 0x0400004df6f87389 */ /* 0x00006400000c004c */
[----:B01----:R-:W-:Y:S05]  /*13270*/  ENDCOLLECTIVE ;  /* 0x000000000000791b */ /* 0x003fea0003800000 */
.L_x_2192:
[----:B------:R-:W-:Y:S02]  /*13280*/  MOV R246, R236 ;  /* 0x000000ec00f67202 */ /* 0x000fe40000000f00 */
[----:B------:R-:W-:-:S07]  /*13290*/  MOV R225, R248 ;  /* 0x000000f800e17202 */ /* 0x000fce0000000f00 */
[----:B------:R-:W-:Y:S05]  /*132a0*/  WARPSYNC.COLLECTIVE R79, `(.L_x_2193) ;  /* 0x000000004f087348 */ /* 0x000fea0003c00000 */
[----:B------:R0:W1:Y:S02]  /*132b0*/  SHFL.UP P6, R248, R246, R77, R76 ;  /* 0x0400004df6f87389 */ /* 0x00006400000c004c */
[----:B01----:R-:W-:Y:S05]  /*132c0*/  ENDCOLLECTIVE ;  /* 0x000000000000791b */ /* 0x003fea0003800000 */
.L_x_2193:
[----:B------:R-:W-:Y:S02]  /*132d0*/  MOV R246, R245 ;  /* 0x000000f500f67202 */ /* 0x000fe40000000f00 */
[----:B------:R-:W-:-:S07]  /*132e0*/  MOV R247, R248 ;  /* 0x000000f800f77202 */ /* 0x000fce0000000f00 */
[----:B------:R-:W-:Y:S05]  /*132f0*/  WARPSYNC.COLLECTIVE R79, `(.L_x_2194) ;  /* 0x000000004f087348 */ /* 0x000fea0003c00000 */
[----:B------:R0:W1:Y:S02]  /*13300*/  SHFL.UP P6, R248, R246, R77, R76 ;  /* 0x0400004df6f87389 */ /* 0x00006400000c004c */
[----:B01----:R-:W-:Y:S05]  /*13310*/  ENDCOLLECTIVE ;  /* 0x000000000000791b */ /* 0x003fea0003800000 */
.L_x_2194:
        /* <DEDUP_REMOVED lines=17> */
.L_x_2195:
[----:B------:R-:W-:Y:S02]  /*13430*/  MOV R246, R235 ;  /* 0x000000eb00f67202 */ /* 0x000fe40000000f00 */
[----:B------:R-:W-:-:S07]  /*13440*/  MOV R78, R248 ;  /* 0x000000f8004e7202 */ /* 0x000fce0000000f00 */
[----:B------:R-:W-:Y:S05]  /*13450*/  WARPSYNC.COLLECTIVE R79, `(.L_x_2196) ;  /* 0x000000004f087348 */ /* 0x000fea0003c00000 */
[----:B------:R0:W1:Y:S02]  /*13460*/  SHFL.UP P6, R248, R246, R77, R76 ;  /* 0x0400004df6f87389 */ /* 0x00006400000c004c */
[----:B01----:R-:W-:Y:S05]  /*13470*/  ENDCOLLECTIVE ;  /* 0x000000000000791b */ /* 0x003fea0003800000 */
.L_x_2196:
[----:B------:R-:W-:Y:S02]  /*13480*/  MOV R246, R236 ;  /* 0x000000ec00f67202 */ /* 0x000fe40000000f00 */
[----:B------:R-:W-:-:S07]  /*13490*/  MOV R225, R248 ;  /* 0x000000f800e17202 */ /* 0x000fce0000000f00 */
[----:B------:R-:W-:Y:S05]  /*134a0*/  WARPSYNC.COLLECTIVE R79, `(.L_x_2197) ;  /* 0x000000004f087348 */ /* 0x000fea0003c00000 */
[----:B------:R0:W1:Y:S02]  /*134b0*/  SHFL.UP P6, R248, R246, R77, R76 ;  /* 0x0400004df6f87389 */ /* 0x00006400000c004c */
[----:B01----:R-:W-:Y:S05]  /*134c0*/  ENDCOLLECTIVE ;  /* 0x000000000000791b */ /* 0x003fea0003800000 */
.L_x_2197:
[----:B------:R-:W-:Y:S02]  /*134d0*/  MOV R246, R245 ;  /* 0x000000f500f67202 */ /* 0x000fe40000000f00 */
[----:B------:R-:W-:-:S07]  /*134e0*/  MOV R247, R248 ;  /* 0x000000f800f77202 */ /* 0x000fce0000000f00 */
[----:B------:R-:W-:Y:S05]  /*134f0*/  WARPSYNC.COLLECTIVE R79, `(.L_x_2198) ;  /* 0x000000004f087348 */ /* 0x000fea0003c00000 */
[----:B------:R0:W1:Y:S02]  /*13500*/  SHFL.UP P6, R248, R246, R77, R76 ;  /* 0x0400004df6f87389 */ /* 0x00006400000c004c */
[----:B01----:R-:W-:Y:S05]  /*13510*/  ENDCOLLECTIVE ;  /* 0x000000000000791b */ /* 0x003fea0003800000 */
.L_x_2198:
        /* <DEDUP_REMOVED lines=17> */
.L_x_2199:
[----:B------:R-:W-:Y:S02]  /*13630*/  MOV R246, R235 ;  /* 0x000000eb00f67202 */ /* 0x000fe40000000f00 */
[----:B------:R-:W-:-:S07]  /*13640*/  MOV R78, R248 ;  /* 0x000000f8004e7202 */ /* 0x000fce0000000f00 */
[----:B------:R-:W-:Y:S05]  /*13650*/  WARPSYNC.COLLECTIVE R79, `(.L_x_2200) ;  /* 0x000000004f087348 */ /* 0x000fea0003c00000 */
[----:B------:R0:W1:Y:S02]  /*13660*/  SHFL.UP P6, R248, R246, R77, R76 ;  /* 0x0400004df6f87389 */ /* 0x00006400000c004c */
[----:B01----:R-:W-:Y:S05]  /*13670*/  ENDCOLLECTIVE ;  /* 0x000000000000791b */ /* 0x003fea0003800000 */
.L_x_2200:
[----:B------:R-:W-:Y:S02]  /*13680*/  MOV R246, R236 ;  /* 0x000000ec00f67202 */ /* 0x000fe40000000f00 */
[----:B------:R-:W-:-:S07]  /*13690*/  MOV R225, R248 ;  /* 0x000000f800e17202 */ /* 0x000fce0000000f00 */
[----:B------:R-:W-:Y:S05]  /*136a0*/  WARPSYNC.COLLECTIVE R79, `(.L_x_2201) ;  /* 0x000000004f087348 */ /* 0x000fea0003c00000 */
[----:B------:R0:W1:Y:S02]  /*136b0*/  SHFL.UP P6, R248, R246, R77, R76 ;  /* 0x0400004df6f87389 */ /* 0x00006400000c004c */
[----:B01----:R-:W-:Y:S05]  /*136c0*/  ENDCOLLECTIVE ;  /* 0x000000000000791b */ /* 0x003fea0003800000 */
.L_x_2201:
[----:B------:R-:W-:Y:S02]  /*136d0*/  MOV R246, R245 ;  /* 0x000000f500f67202 */ /* 0x000fe40000000f00 */
[----:B------:R-:W-:-:S07]  /*136e0*/  MOV R247, R248 ;  /* 0x000000f800f77202 */ /* 0x000fce0000000f00 */
[----:B------:R-:W-:Y:S05]  /*136f0*/  WARPSYNC.COLLECTIVE R79, `(.L_x_2202) ;  /* 0x000000004f087348 */ /* 0x000fea0003c00000 */
[----:B------:R0:W1:Y:S02]  /*13700*/  SHFL.UP P6, R248, R246, R77, R76 ;  /* 0x0400004df6f87389 */ /* 0x00006400000c004c */
[----:B01----:R-:W-:Y:S05]  /*13710*/  ENDCOLLECTIVE ;  /* 0x000000000000791b */ /* 0x003fea0003800000 */
.L_x_2202:
[----:B------:R-:W-:Y:S01]  /*13720*/  MOV R76, R248 ;  /* 0x000000f8004c7202 */ /* 0x000fe20000000f00 */
[----:B------:R-:W-:Y:S06]  /*13730*/  BRA `(.L_x_2203) ;  /* 0xffffff7000947947 */ /* 0x000fec000383ffff */
.L_x_2083:
        /* <DEDUP_REMOVED lines=8> */
.L_x_2205:
[----:B------:R-:W-:Y:S05]  /*137c0*/  BSYNC B0 ;  /* 0x0000000000007941 */ /* 0x000fea0003800000 */
.L_x_2204:
[----:B------:R-:W-:Y:S05]  /*137d0*/  BRA `(.L_x_2206) ;  /* 0xffffff7000a07947 */ /* 0x000fea000383ffff */
.L_x_2084:
        /* <DEDUP_REMOVED lines=8> */
.L_x_2208:
[----:B------:R-:W-:Y:S05]  /*13860*/  BSYNC B0 ;  /* 0x0000000000007941 */ /* 0x000fea0003800000 */
.L_x_2207:
[----:B------:R-:W-:Y:S05]  /*13870*/  BRA `(.L_x_2209) ;  /* 0xffffff7000807947 */ /* 0x000fea000383ffff */
.L_x_2085:
        /* <DEDUP_REMOVED lines=8> */
.L_x_2211:
[----:B------:R-:W-:Y:S05]  /*13900*/  BSYNC B0 ;  /* 0x0000000000007941 */ /* 0x000fea0003800000 */
.L_x_2210:
[----:B------:R-:W-:Y:S05]  /*13910*/  BRA `(.L_x_2212) ;  /* 0xffffff7000607947 */ /* 0x000fea000383ffff */
.L_x_2086:
        /* <DEDUP_REMOVED lines=8> */
.L_x_2214:
[----:B------:R-:W-:Y:S05]  /*139a0*/  BSYNC B0 ;  /* 0x0000000000007941 */ /* 0x000fea0003800000 */
.L_x_2213:
[----:B------:R-:W-:Y:S05]  /*139b0*/  BRA `(.L_x_2215) ;  /* 0xffffff7000407947 */ /* 0x000fea000383ffff */
.L_x_2087:
        /* <DEDUP_REMOVED lines=8> */
.L_x_2217:
[----:B------:R-:W-:Y:S05]  /*13a40*/  BSYNC B0 ;  /* 0x0000000000007941 */ /* 0x000fea0003800000 */
.L_x_2216:
        /* <DEDUP_REMOVED lines=9> */
.L_x_2218:
[----:B------:R-:W-:Y:S02]  /*13ae0*/  MOV R246, R236 ;  /* 0x000000ec00f67202 */ /* 0x000fe40000000f00 */
[----:B------:R-:W-:-:S07]  /*13af0*/  MOV R235, R248 ;  /* 0x000000f800eb7202 */ /* 0x000fce0000000f00 */
[----:B------:R-:W-:Y:S05]  /*13b00*/  WARPSYNC.COLLECTIVE R79, `(.L_x_2219) ;  /* 0x000000004f087348 */ /* 0x000fea0003c00000 */
[----:B------:R0:W1:Y:S02]  /*13b10*/  SHFL.UP P6, R248, R246, R77, R76 ;  /* 0x0400004df6f87389 */ /* 0x00006400000c004c */
[----:B01----:R-:W-:Y:S05]  /*13b20*/  ENDCOLLECTIVE ;  /* 0x000000000000791b */ /* 0x003fea0003800000 */
.L_x_2219:
[----:B------:R-:W-:Y:S02]  /*13b30*/  MOV R246, R245 ;  /* 0x000000f500f67202 */ /* 0x000fe40000000f00 */
[----:B------:R-:W-:-:S07]  /*13b40*/  MOV R236, R248 ;  /* 0x000000f800ec7202 */ /* 0x000fce0000000f00 */
[----:B------:R-:W-:Y:S05]  /*13b50*/  WARPSYNC.COLLECTIVE R79, `(.L_x_2220) ;  /* 0x000000004f087348 */ /* 0x000fea0003c00000 */
[----:B------:R0:W1:Y:S02]  /*13b60*/  SHFL.UP P6, R248, R246, R77, R76 ;  /* 0x0400004df6f87389 */ /* 0x00006400000c004c */
[----:B01----:R-:W-:Y:S05]  /*13b70*/  ENDCOLLECTIVE ;  /* 0x000000000000791b */ /* 0x003fea0003800000 */
.L_x_2220:
[----:B------:R-:W-:Y:S01]  /*13b80*/  HFMA2 R77, -RZ, RZ, 0, 0 ;  /* 0x00000000ff4d7431 */ /* 0x000fe200000001ff */
[----:B------:R-:W-:-:S07]  /*13b90*/  MOV R76, 0x1f ;  /* 0x0000001f004c7802 */ /* 0x000fce0000000f00 */
[----:B------:R-:W-:Y:S05]  /*13ba0*/  WARPSYNC.COLLECTIVE R79, `(.L_x_2221) ;  /* 0x000000004f087348 */ /* 0x000fea0003c00000 */
[----:B------:R0:W1:Y:S02]  /*13bb0*/  SHFL.IDX P3, R225, R78, R77, R76 ;  /* 0x0000004d4ee17389 */ /* 0x000064000006004c */
[----:B01----:R-:W-:Y:S05]  /*13bc0*/  ENDCOLLECTIVE ;  /* 0x000000000000791b */ /* 0x003fea0003800000 */
.L_x_2221:
[----:B------:R-:W-:Y:S02]  /*13bd0*/  MOV R245, R248 ;  /* 0x000000f800f57202 */ /* 0x000fe40000000f00 */
[----:B------:R-:W-:Y:S02]  /*13be0*/  MOV R78, R61 ;  /* 0x0000003d004e7202 */ /* 0x000fe40000000f00 */
[----:B------:R-:W-:-:S07]  /*13bf0*/  MOV R60, R225 ;  /* 0x000000e1003c7202 */ /* 0x000fce0000000f00 */
[----:B------:R-:W-:Y:S05]  /*13c00*/  WARPSYNC.COLLECTIVE R79, `(.L_x_2222) ;  /* 0x000000004f087348 */ /* 0x000fea0003c00000 */
[----:B------:R0:W1:Y:S02]  /*13c10*/  SHFL.IDX P3, R225, R78, R77, R76 ;  /* 0x0000004d4ee17389 */ /* 0x000064000006004c */
[----:B01----:R-:W-:Y:S05]  /*13c20*/  ENDCOLLECTIVE ;  /* 0x000000000000791b */ /* 0x003fea0003800000 */
.L_x_2222:
[----:B------:R-:W-:Y:S02]  /*13c30*/  MOV R78, R62 ;  /* 0x0000003e004e7202 */ /* 0x000fe40000000f00 */
[----:B------:R-:W-:-:S07]  /*13c40*/  MOV R61, R225 ;  /* 0x000000e1003d7202 */ /* 0x000fce0000000f00 */
[----:B------:R-:W-:Y:S05]  /*13c50*/  WARPSYNC.COLLECTIVE R79, `(.L_x_2223) ;  /* 0x000000004f087348 */ /* 0x000fea0003c00000 */
[----:B------:R0:W1:Y:S02]  /*13c60*/  SHFL.IDX P3, R225, R78, R77, R76 ;  /* 0x0000004d4ee17389 */ /* 0x000064000006004c */
[----:B01----:R-:W-:Y:S05]  /*13c70*/  ENDCOLLECTIVE ;  /* 0x000000000000791b */ /* 0x003fea0003800000 */
.L_x_2223:
[----:B------:R-:W-:Y:S02]  /*13c80*/  MOV R78, R63 ;  /* 0x0000003f004e7202 */ /* 0x000fe40000000f00 */
[----:B------:R-:W-:-:S07]  /*13c90*/  MOV R62, R225 ;  /* 0x000000e1003e7202 */ /* 0x000fce0000000f00 */
[----:B------:R-:W-:Y:S05]  /*13ca0*/  WARPSYNC.COLLECTIVE R79, `(.L_x_2224) ;  /* 0x000000004f087348 */ /* 0x000fea0003c00000 */
[----:B------:R0:W1:Y:S02]  /*13cb0*/  SHFL.IDX P3, R225, R78, R77, R76 ;  /* 0x0000004d4ee17389 */ /* 0x000064000006004c */
[----:B01----:R-:W-:Y:S05]  /*13cc0*/  ENDCOLLECTIVE ;  /* 0x000000000000791b */ /* 0x003fea0003800000 */
.L_x_2224:
[----:B------:R-:W-:Y:S01]  /*13cd0*/  MOV R63, R225 ;  /* 0x000000e1003f7202 */ /* 0x000fe20000000f00 */
[----:B------:R-:W-:Y:S06]  /*13ce0*/  BRA `(.L_x_2225) ;  /* 0xffffff6c009c7947 */ /* 0x000fec000383ffff */
.L_x_2089:
[----:B------:R-:W-:Y:S01]  /*13cf0*/  MOV R252, R245 ;  /* 0x000000f500fc7202 */ /* 0x000fe20000000f00 */
[----:B------:R-:W-:Y:S01]  /*13d00*/  HFMA2 R251, -RZ, RZ, 0, 5.9604644775390625e-08 ;  /* 0x00000001fffb7431 */ /* 0x000fe200000001ff */
[----:B------:R-:W-:Y:S02]  /*13d10*/  MOV R76, 0x1f ;  /* 0x0000001f004c7802 */ /* 0x000fe40000000f00 */
[----:B------:R-:W-:-:S07]  /*13d20*/  MOV R79, 0xffffffff ;  /* 0xffffffff004f7802 */ /* 0x000fce0000000f00 */
[----:B------:R-:W-:Y:S05]  /*13d30*/  WARPSYNC.COLLECTIVE R79, `(.L_x_2226) ;  /* 0x000000004f087348 */ /* 0x000fea0003c00000 */
[----:B------:R0:W1:Y:S02]  /*13d40*/  SHFL.DOWN P0, R225, R252, R251, R76 ;  /* 0x080000fbfce17389 */ /* 0x000064000000004c */
[----:B01----:R-:W-:Y:S05]  /*13d50*/  ENDCOLLECTIVE ;  /* 0x000000000000791b */ /* 0x003fea0003800000 */
.L_x_2226:
[----:B------:R-:W-:Y:S02]  /*13d60*/  MOV R252, R246 ;  /* 0x000000f600fc7202 */ /* 0x000fe40000000f00 */
[----:B------:R-:W-:-:S07]  /*13d70*/  MOV R77, R225 ;  /* 0x000000e1004d7202 */ /* 0x000fce0000000f00 */
[----:B------:R-:W-:Y:S05]  /*13d80*/  WARPSYNC.COLLECTIVE R79, `(.L_x_2227) ;  /* 0x000000004f087348 */ /* 0x000fea0003c00000 */
[----:B------:R0:W1:Y:S02]  /*13d90*/  SHFL.DOWN P0, R225, R252, R251, R76 ;  /* 0x080000fbfce17389 */ /* 0x000064000000004c */
[----:B01----:R-:W-:Y:S05]  /*13da0*/  ENDCOLLECTIVE ;  /* 0x000000000000791b */ /* 0x003fea0003800000 */
.L_x_2227:
[----:B------:R-:W-:Y:S02]  /*13db0*/  MOV R252, R247 ;  /* 0x000000f700fc7202 */ /* 0x000fe40000000f00 */
[----:B------:R-:W-:-:S07]  /*13dc0*/  MOV R78, R225 ;  /* 0x000000e1004e7202 */ /* 0x000fce0000000f00 */
[----:B------:R-:W-:Y:S05]  /*13dd0*/  WARPSYNC.COLLECTIVE R79, `(.L_x_2228) ;  /* 0x000000004f087348 */ /* 0x000fea0003c00000 */
[----:B------:R0:W1:Y:S02]  /*13de0*/  SHFL.DOWN P0, R225, R252, R251, R76 ;  /* 0x080000fbfce17389 */ /* 0x000064000000004c */
[----:B01----:R-:W-:Y:S05]  /*13df0*/  ENDCOLLECTIVE ;  /* 0x000000000000791b */ /* 0x003fea0003800000 */
.L_x_2228:
[----:B------:R-:W-:Y:S02]  /*13e00*/  MOV R252, R248 ;  /* 0x000000f800fc7202 */ /* 0x000fe40000000f00 */
[----:B------:R-:W-:-:S07]  /*13e10*/  MOV R123, R225 ;  /* 0x000000e1007b7202 */ /* 0x000fce0000000f00 */
[----:B------:R-:W-:Y:S05]  /*13e20*/  WARPSYNC.COLLECTIVE R79, `(.L_x_2229) ;  /* 0x000000004f087348 */ /* 0x000fea0003c00000 */
[----:B------:R0:W1:Y:S02]  /*13e30*/  SHFL.DOWN P0, R225, R252, R251, R76 ;  /* 0x080000fbfce17389 */ /* 0x000064000000004c */
[----:B01----:R-:W-:Y:S05]  /*13e40*/  ENDCOLLECTIVE ;  /* 0x000000000000791b */ /* 0x003fea0003800000 */
.L_x_2229:
[----:B------:R-:W-:Y:S01]  /*13e50*/  MOV R76, R225 ;  /* 0x000000e1004c7202 */ /* 0x000fe20000000f00 */
[----:B------:R-:W-:Y:S06]  /*13e60*/  BRA `(.L_x_2230) ;  /* 0xffffff8000bc7947 */ /* 0x000fec000383ffff */
.L_x_2092:
        /* <DEDUP_REMOVED lines=8> */
.L_x_2232:
[----:B------:R-:W-:Y:S05]  /*13ef0*/  BSYNC B0 ;  /* 0x0000000000007941 */ /* 0x000fea0003800000 */
.L_x_2231:
        /* <DEDUP_REMOVED lines=8> */
.L_x_2233:
[----:B------:R-:W-:Y:S02]  /*13f80*/  MOV R252, R247 ;  /* 0x000000f700fc7202 */ /* 0x000fe40000000f00 */
[----:B------:R-:W-:-:S07]  /*13f90*/  MOV R78, R225 ;  /* 0x000000e1004e7202 */ /* 0x000fce0000000f00 */
[----:B------:R-:W-:Y:S05]  /*13fa0*/  WARPSYNC.COLLECTIVE R79, `(.L_x_2234) ;  /* 0x000000004f087348 */ /* 0x000fea0003c00000 */
[----:B------:R0:W1:Y:S02]  /*13fb0*/  SHFL.DOWN P0, R225, R252, R251, R76 ;  /* 0x080000fbfce17389 */ /* 0x000064000000004c */
[----:B01----:R-:W-:Y:S05]  /*13fc0*/  ENDCOLLECTIVE ;  /* 0x000000000000791b */ /* 0x003fea0003800000 */
.L_x_2234:
[----:B------:R-:W-:Y:S02]  /*13fd0*/  MOV R252, R248 ;  /* 0x000000f800fc7202 */ /* 0x000fe40000000f00 */
[----:B------:R-:W-:-:S07]  /*13fe0*/  MOV R123, R225 ;  /* 0x000000e1007b7202 */ /* 0x000fce0000000f00 */
[----:B------:R-:W-:Y:S05]  /*13ff0*/  WARPSYNC.COLLECTIVE R79, `(.L_x_2235) ;  /* 0x000000004f087348 */ /* 0x000fea0003c00000 */
[----:B------:R0:W1:Y:S02]  /*14000*/  SHFL.DOWN P0, R225, R252, R251, R76 ;  /* 0x080000fbfce17389 */ /* 0x000064000000004c */
[----:B01----:R-:W-:Y:S05]  /*14010*/  ENDCOLLECTIVE ;  /* 0x000000000000791b */ /* 0x003fea0003800000 */
.L_x_2235:
[----:B------:R-:W-:Y:S01]  /*14020*/  MOV R79, R225 ;  /* 0x000000e1004f7202 */ /* 0x000fe20000000f00 */
[----:B------:R-:W-:Y:S06]  /*14030*/  BRA `(.L_x_2236) ;  /* 0xffffff8000a07947 */ /* 0x000fec000383ffff */
.L_x_2095:
        /* <DEDUP_REMOVED lines=8> */
.L_x_2238:
[----:B------:R-:W-:Y:S05]  /*140c0*/  BSYNC B0 ;  /* 0x0000000000007941 */ /* 0x000fea0003800000 */
.L_x_2237:
        /* <DEDUP_REMOVED lines=8> */
.L_x_2239:
[----:B------:R-:W-:Y:S02]  /*14150*/  MOV R252, R247 ;  /* 0x000000f700fc7202 */ /* 0x000fe40000000f00 */
[----:B------:R-:W-:-:S07]  /*14160*/  MOV R78, R225 ;  /* 0x000000e1004e7202 */ /* 0x000fce0000000f00 */
[----:B------:R-:W-:Y:S05]  /*14170*/  WARPSYNC.COLLECTIVE R79, `(.L_x_2240) ;  /* 0x000000004f087348 */ /* 0x000fea0003c00000 */
[----:B------:R0:W1:Y:S02]  /*14180*/  SHFL.DOWN P0, R225, R252, R251, R76 ;  /* 0x080000fbfce17389 */ /* 0x000064000000004c */
[----:B01----:R-:W-:Y:S05]  /*14190*/  ENDCOLLECTIVE ;  /* 0x000000000000791b */ /* 0x003fea0003800000 */
.L_x_2240:
[----:B------:R-:W-:Y:S02]  /*141a0*/  MOV R252, R248 ;  /* 0x000000f800fc7202 */ /* 0x000fe40000000f00 */
[----:B------:R-:W-:-:S07]  /*141b0*/  MOV R123, R225 ;  /* 0x000000e1007b7202 */ /* 0x000fce0000000f00 */
[----:B------:R-:W-:Y:S05]  /*141c0*/  WARPSYNC.COLLECTIVE R79, `(.L_x_2241) ;  /* 0x000000004f087348 */ /* 0x000fea0003c00000 */
[----:B------:R0:W1:Y:S02]  /*141d0*/  SHFL.DOWN P0, R225, R252, R251, R76 ;  /* 0x080000fbfce17389 */ /* 0x000064000000004c */
[----:B01----:R-:W-:Y:S05]  /*141e0*/  ENDCOLLECTIVE ;  /* 0x000000000000791b */ /* 0x003fea0003800000 */
.L_x_2241:
[----:B------:R-:W-:Y:S01]  /*141f0*/  MOV R79, R225 ;  /* 0x000000e1004f7202 */ /* 0x000fe20000000f00 */
[----:B------:R-:W-:Y:S06]  /*14200*/  BRA `(.L_x_2242) ;  /* 0xffffff8000847947 */ /* 0x000fec000383ffff */
.L_x_2098:
        /* <DEDUP_REMOVED lines=8> */
.L_x_2244:
[----:B------:R-:W-:Y:S05]  /*14290*/  BSYNC B0 ;  /* 0x0000000000007941 */ /* 0x000fea0003800000 */
.L_x_2243:
        /* <DEDUP_REMOVED lines=8> */
.L_x_2245:
[----:B------:R-:W-:Y:S02]  /*14320*/  MOV R252, R247 ;  /* 0x000000f700fc7202 */ /* 0x000fe40000000f00 */
[----:B------:R-:W-:-:S07]  /*14330*/  MOV R78, R225 ;  /* 0x000000e1004e7202 */ /* 0x000fce0000000f00 */
[----:B------:R-:W-:Y:S05]  /*14340*/  WARPSYNC.COLLECTIVE R79, `(.L_x_2246) ;  /* 0x000000004f087348 */ /* 0x000fea0003c00000 */
[----:B------:R0:W1:Y:S02]  /*14350*/  SHFL.DOWN P0, R225, R252, R251, R76 ;  /* 0x080000fbfce17389 */ /* 0x000064000000004c */
[----:B01----:R-:W-:Y:S05]  /*14360*/  ENDCOLLECTIVE ;  /* 0x000000000000791b */ /* 0x003fea0003800000 */
.L_x_2246:
[----:B------:R-:W-:Y:S02]  /*14370*/  MOV R252, R248 ;  /* 0x000000f800fc7202 */ /* 0x000fe40000000f00 */
[----:B------:R-:W-:-:S07]  /*14380*/  MOV R123, R225 ;  /* 0x000000e1007b7202 */ /* 0x000fce0000000f00 */
[----:B------:R-:W-:Y:S05]  /*14390*/  WARPSYNC.COLLECTIVE R79, `(.L_x_2247) ;  /* 0x000000004f087348 */ /* 0x000fea0003c00000 */
[----:B------:R0:W1:Y:S02]  /*143a0*/  SHFL.DOWN P0, R225, R252, R251, R76 ;  /* 0x080000fbfce17389 */ /* 0x000064000000004c */
[----:B01----:R-:W-:Y:S05]  /*143b0*/  ENDCOLLECTIVE ;  /* 0x000000000000791b */ /* 0x003fea0003800000 */
.L_x_2247:
[----:B------:R-:W-:Y:S01]  /*143c0*/  MOV R79, R225 ;  /* 0x000000e1004f7202 */ /* 0x000fe20000000f00 */
[----:B------:R-:W-:Y:S06]  /*143d0*/  BRA `(.L_x_2248) ;  /* 0xffffff8000687947 */ /* 0x000fec000383ffff */
.L_x_2101:
        /* <DEDUP_REMOVED lines=8> */
.L_x_2250:
[----:B------:R-:W-:Y:S05]  /*14460*/  BSYNC B0 ;  /* 0x0000000000007941 */ /* 0x000fea0003800000 */
.L_x_2249:
        /* <DEDUP_REMOVED lines=8> */
.L_x_2251:
[----:B------:R-:W-:Y:S02]  /*144f0*/  MOV R252, R247 ;  /* 0x000000f700fc7202 */ /* 0x000fe40000000f00 */
[----:B------:R-:W-:-:S07]  /*14500*/  MOV R78, R225 ;  /* 0x000000e1004e7202 */ /* 0x000fce0000000f00 */
[----:B------:R-:W-:Y:S05]  /*14510*/  WARPSYNC.COLLECTIVE R79, `(.L_x_2252) ;  /* 0x000000004f087348 */ /* 0x000fea0003c00000 */
[----:B------:R0:W1:Y:S02]  /*14520*/  SHFL.DOWN P0, R225, R252, R251, R76 ;  /* 0x080000fbfce17389 */ /* 0x000064000000004c */
[----:B01----:R-:W-:Y:S05]  /*14530*/  ENDCOLLECTIVE ;  /* 0x000000000000791b */ /* 0x003fea0003800000 */
.L_x_2252:
[----:B------:R-:W-:Y:S02]  /*14540*/  MOV R252, R248 ;  /* 0x000000f800fc7202 */ /* 0x000fe40000000f00 */
[----:B------:R-:W-:-:S07]  /*14550*/  MOV R123, R225 ;  /* 0x000000e1007b7202 */ /* 0x000fce0000000f00 */
[----:B------:R-:W-:Y:S05]  /*14560*/  WARPSYNC.COLLECTIVE R79, `(.L_x_2253) ;  /* 0x000000004f087348 */ /* 0x000fea0003c00000 */
[----:B------:R0:W1:Y:S02]  /*14570*/  SHFL.DOWN P0, R225, R252, R251, R76 ;  /* 0x080000fbfce17389 */ /* 0x000064000000004c */
[----:B01----:R-:W-:Y:S05]  /*14580*/  ENDCOLLECTIVE ;  /* 0x000000000000791b */ /* 0x003fea0003800000 */
.L_x_2253:
[----:B------:R-:W-:Y:S01]  /*14590*/  MOV R79, R225 ;  /* 0x000000e1004f7202 */ /* 0x000fe20000000f00 */
[----:B------:R-:W-:Y:S06]  /*145a0*/  BRA `(.L_x_2254) ;  /* 0xffffff80004c7947 */ /* 0x000fec000383ffff */
.L_x_2104:
        /* <DEDUP_REMOVED lines=8> */
.L_x_2256:
[----:B------:R-:W-:Y:S05]  /*14630*/  BSYNC B0 ;  /* 0x0000000000007941 */ /* 0x000fea0003800000 */
.L_x_2255:
        /* <DEDUP_REMOVED lines=10> */
.L_x_2257:
[----:B------:R-:W-:Y:S02]  /*146e0*/  MOV R78, R247 ;  /* 0x000000f7004e7202 */ /* 0x000fe40000000f00 */
[----:B------:R-:W-:-:S07]  /*146f0*/  MOV R234, R225 ;  /* 0x000000e100ea7202 */ /* 0x000fce0000000f00 */
[----:B------:R-:W-:Y:S05]  /*14700*/  WARPSYNC.COLLECTIVE R79, `(.L_x_2258) ;  /* 0x000000004f087348 */ /* 0x000fea0003c00000 */
[----:B------:R0:W1:Y:S02]  /*14710*/  SHFL.IDX P3, R225, R78, R77, R76 ;  /* 0x0000004d4ee17389 */ /* 0x000064000006004c */
[----:B01----:R-:W-:Y:S05]  /*14720*/  ENDCOLLECTIVE ;  /* 0x000000000000791b */ /* 0x003fea0003800000 */
.L_x_2258:
        /* <DEDUP_REMOVED lines=16> */
.L_x_2259:
[----:B------:R-:W-:Y:S01]  /*14830*/  MOV R78, R72 ;  /* 0x00000048004e7202 */ /* 0x000fe20000000f00 */
[----:B------:R-:W-:-:S07]  /*14840*/  FADD.FTZ R236, R225, R236 ;  /* 0x000000ece1ec7221 */ /* 0x000fce0000010000 */
[----:B------:R-:W-:Y:S05]  /*14850*/  WARPSYNC.COLLECTIVE R79, `(.L_x_2260) ;  /* 0x000000004f087348 */ /* 0x000fea0003c00000 */
[----:B------:R0:W1:Y:S02]  /*14860*/  SHFL.DOWN P0, R225, R252, R251, R76 ;  /* 0x080000fbfce17389 */ /* 0x000064000000004c */
[----:B01----:R-:W-:Y:S05]  /*14870*/  ENDCOLLECTIVE ;  /* 0x000000000000791b */ /* 0x003fea0003800000 */
.L_x_2260:
[----:B------:R-:W-:Y:S02]  /*14880*/  MOV R252, R246 ;  /* 0x000000f600fc7202 */ /* 0x000fe40000000f00 */
[----:B------:R-:W-:-:S07]  /*14890*/  MOV R245, R225 ;  /* 0x000000e100f57202 */ /* 0x000fce0000000f00 */
[----:B------:R-:W-:Y:S05]  /*148a0*/  WARPSYNC.COLLECTIVE R79, `(.L_x_2261) ;  /* 0x000000004f087348 */ /* 0x000fea0003c00000 */
[----:B------:R0:W1:Y:S02]  /*148b0*/  SHFL.DOWN P0, R225, R252, R251, R76 ;  /* 0x080000fbfce17389 */ /* 0x000064000000004c */
[----:B01----:R-:W-:Y:S05]  /*148c0*/  ENDCOLLECTIVE ;  /* 0x000000000000791b */ /* 0x003fea0003800000 */
.L_x_2261:
[----:B------:R-:W-:Y:S02]  /*148d0*/  MOV R252, R247 ;  /* 0x000000f700fc7202 */ /* 0x000fe40000000f00 */
[----:B------:R-:W-:-:S07]  /*148e0*/  MOV R246, R225 ;  /* 0x000000e100f67202 */ /* 0x000fce0000000f00 */
[----:B------:R-:W-:Y:S05]  /*148f0*/  WARPSYNC.COLLECTIVE R79, `(.L_x_2262) ;  /* 0x000000004f087348 */ /* 0x000fea0003c00000 */
[----:B------:R0:W1:Y:S02]  /*14900*/  SHFL.DOWN P0, R225, R252, R251, R76 ;  /* 0x080000fbfce17389 */ /* 0x000064000000004c */
[----:B01----:R-:W-:Y:S05]  /*14910*/  ENDCOLLECTIVE ;  /* 0x000000000000791b */ /* 0x003fea0003800000 */
.L_x_2262:
[----:B------:R-:W-:Y:S02]  /*14920*/  MOV R252, R248 ;  /* 0x000000f800fc7202 */ /* 0x000fe40000000f00 */
[----:B------:R-:W-:-:S07]  /*14930*/  MOV R247, R225 ;  /* 0x000000e100f77202 */ /* 0x000fce0000000f00 */
[----:B------:R-:W-:Y:S05]  /*14940*/  WARPSYNC.COLLECTIVE R79, `(.L_x_2263) ;  /* 0x000000004f087348 */ /* 0x000fea0003c00000 */
[----:B------:R0:W1:Y:S02]  /*14950*/  SHFL.DOWN P0, R225, R252, R251, R76 ;  /* 0x080000fbfce17389 */ /* 0x000064000000004c */
[----:B01----:R-:W-:Y:S05]  /*14960*/  ENDCOLLECTIVE ;  /* 0x000000000000791b */ /* 0x003fea0003800000 */
.L_x_2263:
[----:B------:R-:W-:-:S07]  /*14970*/  MOV R248, R225 ;  /* 0x000000e100f87202 */ /* 0x000fce0000000f00 */
[----:B------:R-:W-:Y:S05]  /*14980*/  WARPSYNC.COLLECTIVE R79, `(.L_x_2264) ;  /* 0x000000004f087348 */ /* 0x000fea0003c00000 */
[----:B------:R0:W1:Y:S02]  /*14990*/  SHFL.IDX P3, R225, R78, R77, R76 ;  /* 0x0000004d4ee17389 */ /* 0x000064000006004c */
[----:B01----:R-:W-:Y:S05]  /*149a0*/  ENDCOLLECTIVE ;  /* 0x000000000000791b */ /* 0x003fea0003800000 */
.L_x_2264:
[----:B------:R-:W-:Y:S02]  /*149b0*/  MOV R78, R73 ;  /* 0x00000049004e7202 */ /* 0x000fe40000000f00 */
[----:B------:R-:W-:-:S07]  /*149c0*/  MOV R72, R225 ;  /* 0x000000e100487202 */ /* 0x000fce0000000f00 */
[----:B------:R-:W-:Y:S05]  /*149d0*/  WARPSYNC.COLLECTIVE R79, `(.L_x_2265) ;  /* 0x000000004f087348 */ /* 0x000fea0003c00000 */
[----:B------:R0:W1:Y:S02]  /*149e0*/  SHFL.IDX P3, R225, R78, R77, R76 ;  /* 0x0000004d4ee17389 */ /* 0x000064000006004c */
[----:B01----:R-:W-:Y:S05]  /*149f0*/  ENDCOLLECTIVE ;  /* 0x000000000000791b */ /* 0x003fea0003800000 */
.L_x_2265:
[----:B------:R-:W-:Y:S02]  /*14a00*/  MOV R78, R74 ;  /* 0x0000004a004e7202 */ /* 0x000fe40000000f00 */
[----:B------:R-:W-:-:S07]  /*14a10*/  MOV R73, R225 ;  /* 0x000000e100497202 */ /* 0x000fce0000000f00 */
[----:B------:R-:W-:Y:S05]  /*14a20*/  WARPSYNC.COLLECTIVE R79, `(.L_x_2266) ;  /* 0x000000004f087348 */ /* 0x000fea0003c00000 */
[----:B------:R0:W1:Y:S02]  /*14a30*/  SHFL.IDX P3, R225, R78, R77, R76 ;  /* 0x0000004d4ee17389 */ /* 0x000064000006004c */
[----:B01----:R-:W-:Y:S05]  /*14a40*/  ENDCOLLECTIVE ;  /* 0x000000000000791b */ /* 0x003fea0003800000 */
.L_x_2266:
[----:B------:R-:W-:Y:S02]  /*14a50*/  MOV R78, R75 ;  /* 0x0000004b004e7202 */ /* 0x000fe40000000f00 */
[----:B------:R-:W-:-:S07]  /*14a60*/  MOV R74, R225 ;  /* 0x000000e1004a7202 */ /* 0x000fce0000000f00 */
[----:B------:R-:W-:Y:S05]  /*14a70*/  WARPSYNC.COLLECTIVE R79, `(.L_x_2267) ;  /* 0x000000004f087348 */ /* 0x000fea0003c00000 */
[----:B------:R0:W1:Y:S02]  /*14a80*/  SHFL.IDX P3, R225, R78, R77, R76 ;  /* 0x0000004d4ee17389 */ /* 0x000064000006004c */
[----:B01----:R-:W-:Y:S05]  /*14a90*/  ENDCOLLECTIVE ;  /* 0x000000000000791b */ /* 0x003fea0003800000 */
.L_x_2267:
[----:B------:R-:W-:Y:S01]  /*14aa0*/  MOV R75, R225 ;  /* 0x000000e1004b7202 */ /* 0x000fe20000000f00 */
[----:B------:R-:W-:Y:S06]  /*14ab0*/  BRA `(.L_x_2268) ;  /* 0xffffff7c00a87947 */ /* 0x000fec000383ffff */
.L_x_2269:
        /* <DEDUP_REMOVED lines=12> */
.L_x_18674:


//--------------------- .text._Z25selective_scan_bwd_kernelI32Selective_Scan_bwd_kernel_traitsILi128ELi16ELb0ELb1ELb1ELb0ELb0EN3c104HalfENS1_7complexIfEEEEv12SSMParamsBwd --------------------------
	.section	.text._Z25selective_scan_bwd_kernelI32Selective_Scan_bwd_kernel_traitsILi128ELi16ELb0ELb1ELb1ELb0ELb0EN3c104HalfENS1_7complexIfEEEEv12SSMParamsBwd,"ax",@progbits
	.align	128
        .global         _Z25selective_scan_bwd_kernelI32Selective_Scan_bwd_kernel_traitsILi128ELi16ELb0ELb1ELb1ELb0ELb0EN3c104HalfENS1_7complexIfEEEEv12SSMParamsBwd
        .type           _Z25selective_scan_bwd_kernelI32Selective_Scan_bwd_kernel_traitsILi128ELi16ELb0ELb1ELb1ELb0ELb0EN3c104HalfENS1_7complexIfEEEEv12SSMParamsBwd,@function
        .size           _Z25selective_scan_bwd_kernelI32Selective_Scan_bwd_kernel_traitsILi128ELi16ELb0ELb1ELb1ELb0ELb0EN3c104HalfENS1_7complexIfEEEEv12SSMParamsBwd,(.L_x_18675 - _Z25selective_scan_bwd_kernelI32Selective_Scan_bwd_kernel_traitsILi128ELi16ELb0ELb1ELb1ELb0ELb0EN3c104HalfENS1_7complexIfEEEEv12SSMParamsBwd)
        .other          _Z25selective_scan_bwd_kernelI32Selective_Scan_bwd_kernel_traitsILi128ELi16ELb0ELb1ELb1ELb0ELb0EN3c104HalfENS1_7complexIfEEEEv12SSMParamsBwd,@"STO_CUDA_ENTRY STV_DEFAULT"
_Z25selective_scan_bwd_kernelI32Selective_Scan_bwd_kernel_traitsILi128ELi16ELb0ELb1ELb1ELb0ELb0EN3c104HalfENS1_7complexIfEEEEv12SSMParamsBwd:
.text._Z25selective_scan_bwd_kernelI32Selective_Scan_bwd_kernel_traitsILi128ELi16ELb0ELb1ELb1ELb0ELb0EN3c104HalfENS1_7complexIfEEEEv12SSMParamsBwd:
        /* <DEDUP_REMOVED lines=21> */
[----:B------:R-:W2:Y:S01]  /*0150*/  LDCU.128 UR12, c[0x0][0x460] ;  /* 0x00008c00ff0c77ac */ /* 0x000ea20008000c00 */
[----:B------:R-:W-:Y:S02]  /*0160*/  MOV R4, UR6 ;  /* 0x0000000600047c02 */ /* 0x000fe40008000f00 */
[----:B------:R-:W-:Y:S01]  /*0170*/  MOV R3, UR5 ;  /* 0x0000000500037c02 */ /* 0x000fe20008000f00 */
[----:B------:R-:W2:Y:S01]  /*0180*/  LDCU.64 UR38, c[0x0][0x3d0] ;  /* 0x00007a00ff2677ac */ /* 0x000ea20008000a00 */
[----:B------:R-:W-:Y:S01]  /*0190*/  MOV R5, UR7 ;  /* 0x0000000700057c02 */ /* 0x000fe20008000f00 */
[----:B------:R-:W2:Y:S03]  /*01a0*/  LDCU.64 UR24, c[0x0][0x498] ;  /* 0x00009300ff1877ac */ /* 0x000ea60008000a00 */
[----:B---3--:R3:W3:Y:S01]  /*01b0*/  @P0 LDG.E R3, desc[UR26][R2.64] ;  /* 0x0000001a02030981 */ /* 0x0086e2000c1e1900 */
[----:B------:R-:W3:Y:S03]  /*01c0*/  LDCU.64 UR36, c[0x0][0x3b0] ;  /* 0x00007600ff2477ac */ /* 0x000ee60008000a00 */
[----:B------:R-:W3:Y:S01]  /*01d0*/  @P1 LDG.E R4, desc[UR26][R4.64] ;  /* 0x0000001a04041981 */ /* 0x000ee2000c1e1900 */
        /* <DEDUP_REMOVED lines=9> */
[----:B------:R-:W2:Y:S01]  /*0270*/  I2F.RP R0, UR20 ;  /* 0x0000001400007d06 */ /* 0x000ea20008209400 */
[----:B-----5:R-:W-:Y:S02]  /*0280*/  UIMAD.WIDE.U32 UR4, UR6, UR16, URZ ;  /* 0x00000010060472a5 */ /* 0x020fe4000f8e00ff */
[----:B0-----:R-:W-:Y:S02]  /*0290*/  UIMAD.WIDE.U32 UR10, UR6, UR28, URZ ;  /* 0x0000001c060a72a5 */ /* 0x001fe4000f8e00ff */
[----:B------:R-:W-:Y:S02]  /*02a0*/  UIMAD UR5, UR6, UR17, UR5 ;  /* 0x00000011060572a4 */ /* 0x000fe4000f8e0205 */
[----:B------:R-:W-:Y:S02]  /*02b0*/  UIMAD UR11, UR6, UR29, UR11 ;  /* 0x0000001d060b72a4 */ /* 0x000fe4000f8e020b */
[----:B------:R-:W-:Y:S02]  /*02c0*/  UIMAD.WIDE.U32 UR4, UR8, UR18, UR4 ;  /* 0x00000012080472a5 */ /* 0x000fe4000f8e0004 */
[----:B------:R-:W-:Y:S01]  /*02d0*/  UIMAD.WIDE.U32 UR10, UR8, UR30, UR10 ;  /* 0x0000001e080a72a5 */ /* 0x000fe2000f8e000a */
[----:B--2---:R-:W3:Y:S01]  /*02e0*/  MUFU.RCP R0, R0 ;  /* 0x0000000000007308 */ /* 0x004ee20000001000 */
[----:B------:R-:W-:-:S02]  /*02f0*/  UIMAD UR7, UR8, UR19, UR5 ;  /* 0x00000013080772a4 */ /* 0x000fc4000f8e0205 */
[----:B------:R-:W-:Y:S02]  /*0300*/  UIMAD UR16, UR8, UR31, UR11 ;  /* 0x0000001f081072a4 */ /* 0x000fe4000f8e020b */
[----:B------:R-:W-:Y:S02]  /*0310*/  UIADD3 UR11, UP0, UPT, UR22, UR4, URZ ;  /* 0x00000004160b7290 */ /* 0x000fe4000ff1e0ff */
[----:B------:R-:W-:Y:S02]  /*0320*/  UIADD3 UR4, UP2, UPT, UR22, UR10, URZ ;  /* 0x0000000a16047290 */ /* 0x000fe4000ff5e0ff */
[----:B------:R-:W-:Y:S02]  /*0330*/  ULEA UR10, UP1, UR11, UR12, 0x1 ;  /* 0x0000000c0b0a7291 */ /* 0x000fe4000f8208ff */
[----:B------:R-:W-:Y:S02]  /*0340*/  UIADD3.X UR7, UPT, UPT, UR23, UR7, URZ, UP0, !UPT ;  /* 0x0000000717077290 */ /* 0x000fe400087fe4ff */
[----:B------:R-:W-:-:S02]  /*0350*/  ULEA UR9, UP3, UR4, UR14, 0x1 ;  /* 0x0000000e04097291 */ /* 0x000fc4000f8608ff */
[----:B------:R-:W-:Y:S02]  /*0360*/  ULEA.HI.X UR11, UR11, UR13, UR7, 0x1, UP1 ;  /* 0x0000000d0b0b7291 */ /* 0x000fe400088f0c07 */
[----:B------:R-:W-:Y:S01]  /*0370*/  UIADD3.X UR12, UPT, UPT, UR23, UR16, URZ, UP2, !UPT ;  /* 0x00000010170c7290 */ /* 0x000fe200097fe4ff */
[----:B---3--:R-:W-:Y:S01]  /*0380*/  IADD3 R2, PT, PT, R0, 0xffffffe, RZ ;  /* 0x0ffffffe00027810 */ /* 0x008fe20007ffe0ff */
[----:B------:R-:W0:Y:S01]  /*0390*/  LDCU.64 UR16, c[0x0][0x4b8] ;  /* 0x00009700ff1077ac */ /* 0x000e220008000a00 */
[----:B------:R-:W-:Y:S01]  /*03a0*/  MOV R0, UR8 ;  /* 0x0000000800007c02 */ /* 0x000fe20008000f00 */
[----:B------:R-:W-:-:S03]  /*03b0*/  ULEA.HI.X UR12, UR4, UR15, UR12, 0x1, UP3 ;  /* 0x0000000f040c7291 */ /* 0x000fc600098f0c0c */
[----:B------:R-:W2:Y:S01]  /*03c0*/  F2I.FTZ.U32.TRUNC.NTZ R2, R2 ;  /* 0x0000000200027305 */ /* 0x000ea2000021f000 */
[----:B------:R-:W-:Y:S01]  /*03d0*/  IABS R0, R0 ;  /* 0x0000000000007213 */ /* 0x000fe20000000000 */
[----:B------:R-:W-:Y:S01]  /*03e0*/  UMOV UR4, URZ ;  /* 0x000000ff00047c82 */ /* 0x000fe20008000000 */
[----:B------:R-:W3:Y:S02]  /*03f0*/  LDCU.64 UR30, c[0x0][0x4d8] ;  /* 0x00009b00ff1e77ac */ /* 0x000ee40008000a00 */
[----:B------:R-:W-:Y:S01]  /*0400*/  R2UR UR13, R0 ;  /* 0x00000000000d72ca */ /* 0x000fe200000e0000 */
[----:B------:R-:W5:Y:S01]  /*0410*/  LDCU.64 UR28, c[0x0][0x4a0] ;  /* 0x00009400ff1c77ac */ /* 0x000f620008000a00 */
[----:B0-----:R-:W-:Y:S01]  /*0420*/  USHF.R.U64 UR15, UR16, 0x1, UR17 ;  /* 0x00000001100f7899 */ /* 0x001fe20008001211 */
[----:B--2---:R-:W-:Y:S01]  /*0430*/  R2UR UR5, R2 ;  /* 0x00000000020572ca */ /* 0x004fe200000e0000 */
[----:B------:R-:W-:-:S04]  /*0440*/  USHF.R.U32.HI UR16, URZ, 0x1, UR17 ;  /* 0x00000001ff107899 */ /* 0x000fc80008011611 */
[----:B------:R-:W-:Y:S02]  /*0450*/  UIMAD UR16, UR16, UR6, URZ ;  /* 0x00000006101072a4 */ /* 0x000fe4000f8e02ff */
[----:B---3--:R-:W-:-:S06]  /*0460*/  USHF.R.U32.HI UR17, URZ, 0x1, UR31 ;  /* 0x00000001ff117899 */ /* 0x008fcc000801161f */
[----:B------:R-:W-:-:S04]  /*0470*/  UIADD3 UR7, UPT, UPT, URZ, -UR5, URZ ;  /* 0x80000005ff077290 */ /* 0x000fc8000fffe0ff */
[----:B------:R-:W-:-:S04]  /*0480*/  UIMAD UR7, UR7, UR20, URZ ;  /* 0x00000014070772a4 */ /* 0x000fc8000f8e02ff */
[----:B------:R-:W-:Y:S02]  /*0490*/  UIMAD.WIDE.U32 UR4, UR5, UR7, UR4 ;  /* 0x00000007050472a5 */ /* 0x000fe4000f8e0004 */
[----:B------:R-:W-:Y:S02]  /*04a0*/  USHF.R.U64 UR7, UR30, 0x1, UR31 ;  /* 0x000000011e077899 */ /* 0x000fe4000800121f */
[----:B------:R-:W-:Y:S02]  /*04b0*/  UIMAD.WIDE.U32 UR18, UR5, UR13, URZ ;  /* 0x0000000d051272a5 */ /* 0x000fe4000f8e00ff */
[----:B------:R-:W-:Y:S02]  /*04c0*/  UIMAD.WIDE.U32 UR4, UR6, UR24, URZ ;  /* 0x00000018060472a5 */ /* 0x000fe4000f8e00ff */
[----:B------:R-:W-:Y:S02]  /*04d0*/  UIMAD.WIDE.U32 UR30, UR6, UR36, URZ ;  /* 0x00000024061e72a5 */ /* 0x000fe4000f8e00ff */
[----:B------:R-:W-:Y:S01]  /*04e0*/  UIMAD UR5, UR6, UR25, UR5 ;  /* 0x00000019060572a4 */ /* 0x000fe2000f8e0205 */
[----:B------:R-:W-:Y:S01]  /*04f0*/  UMOV UR32, UR19 ;  /* 0x0000001300207c82 */ /* 0x000fe20008000000 */
[----:B------:R-:W-:-:S02]  /*0500*/  UIMAD.WIDE.U32 UR18, UR6, UR38, URZ ;  /* 0x00000026061272a5 */ /* 0x000fc4000f8e00ff */
[----:B------:R-:W-:Y:S02]  /*0510*/  UIADD3 UR14, UPT, UPT, -UR32, URZ, URZ ;  /* 0x000000ff200e7290 */ /* 0x000fe4000fffe1ff */
[----:B------:R-:W-:Y:S02]  /*0520*/  UIMAD UR19, UR6, UR39, UR19 ;  /* 0x00000027061372a4 */ /* 0x000fe4000f8e0213 */
[----:B------:R-:W-:Y:S01]  /*0530*/  UIMAD UR13, UR20, UR14, UR13 ;  /* 0x0000000e140d72a4 */ /* 0x000fe2000f8e020d */
[----:B------:R-:W0:Y:S03]  /*0540*/  LDCU.64 UR38, c[0x0][0x528] ;  /* 0x0000a500ff2677ac */ /* 0x000e260008000a00 */
[----:B------:R-:W-:Y:S01]  /*0550*/  UISETP.GT.U32.AND UP1, UPT, UR20, UR13, UPT ;  /* 0x0000000d1400728c */ /* 0x000fe2000bf24070 */
[----:B------:R-:W2:Y:S01]  /*0560*/  LDCU.64 UR24, c[0x0][0x4c0] ;  /* 0x00009800ff1877ac */ /* 0x000ea20008000a00 */
[----:B-----5:R-:W-:-:S02]  /*0570*/  UIMAD.WIDE.U32 UR4, UR8, UR28, UR4 ;  /* 0x0000001c080472a5 */ /* 0x020fc4000f8e0004 */
[----:B------:R-:W-:Y:S02]  /*0580*/  UIMAD UR31, UR6, UR37, UR31 ;  /* 0x00000025061f72a4 */ /* 0x000fe4000f8e021f */
[----:B------:R-:W-:-:S05]  /*0590*/  UIMAD UR5, UR8, UR29, UR5 ;  /* 0x0000001d080572a4 */ /* 0x000fca000f8e0205 */
[----:B------:R-:W-:Y:S02]  /*05a0*/  @!UP1 UIADD3 UR13, UPT, UPT, UR13, -UR20, URZ ;  /* 0x800000140d0d9290 */ /* 0x000fe4000fffe0ff */
[----:B------:R-:W-:Y:S02]  /*05b0*/  @!UP1 UIADD3 UR32, UPT, UPT, UR32, 0x1, URZ ;  /* 0x0000000120209890 */ /* 0x000fe4000fffe0ff */
[----:B------:R-:W-:Y:S02]  /*05c0*/  UISETP.GE.U32.AND UP0, UPT, UR13, UR20, UPT ;  /* 0x000000140d00728c */ /* 0x000fe4000bf06070 */
[----:B------:R-:W-:Y:S02]  /*05d0*/  ULOP3.LUT UR13, UR8, UR34, URZ, 0x3c, !UPT ;  /* 0x00000022080d7292 */ /* 0x000fe4000f8e3cff */
[----:B------:R-:W-:Y:S02]  /*05e0*/  UISETP.NE.AND UP1, UPT, UR34, URZ, UPT ;  /* 0x000000ff2200728c */ /* 0x000fe4000bf25270 */
[----:B------:R-:W-:Y:S01]  /*05f0*/  UISETP.GE.AND UP2, UPT, UR13, URZ, UPT ;  /* 0x000000ff0d00728c */ /* 0x000fe2000bf46270 */
[----:B------:R-:W3:Y:S04]  /*0600*/  LDCU.64 UR20, c[0x0][0x3e8] ;  /* 0x00007d00ff1477ac */ /* 0x000ee80008000a00 */
[----:B------:R-:W-:Y:S01]  /*0610*/  @UP0 UIADD3 UR32, UPT, UPT, UR32, 0x1, URZ ;  /* 0x0000000120200890 */ /* 0x000fe2000fffe0ff */
[----:B------:R-:W5:Y:S05]  /*0620*/  LDCU.64 UR28, c[0x0][0x3c8] ;  /* 0x00007900ff1c77ac */ /* 0x000f6a0008000a00 */
[----:B------:R-:W-:-:S02]  /*0630*/  @!UP2 UIADD3 UR32, UPT, UPT, -UR32, URZ, URZ ;  /* 0x000000ff2020a290 */ /* 0x000fc4000fffe1ff */
[----:B------:R-:W-:Y:S02]  /*0640*/  @!UP1 ULOP3.LUT UR32, URZ, UR34, URZ, 0x33, !UPT ;  /* 0x00000022ff209292 */ /* 0x000fe4000f8e33ff */
[----:B------:R-:W-:Y:S02]  /*0650*/  UIADD3 UR4, UP2, UPT, UR22, UR4, URZ ;  /* 0x0000000416047290 */ /* 0x000fe4000ff5e0ff */
[----:B------:R-:W-:Y:S02]  /*0660*/  USHF.R.S32.HI UR37, URZ, 0x1f, UR32 ;  /* 0x0000001fff257899 */ /* 0x000fe40008011420 */
[----:B----4-:R-:W-:Y:S02]  /*0670*/  UISETP.NE.U32.AND UP0, UPT, UR40, URZ, UPT ;  /* 0x000000ff2800728c */ /* 0x010fe4000bf05070 */
[----:B------:R-:W-:Y:S02]  /*0680*/  UIADD3.X UR13, UPT, UPT, UR23, UR5, URZ, UP2, !UPT ;  /* 0x00000005170d7290 */ /* 0x000fe400097fe4ff */
[----:B0-----:R-:W-:-:S02]  /*0690*/  ULEA UR14, UP1, UR4, UR38, 0x1 ;  /* 0x00000026040e7291 */ /* 0x001fc4000f8208ff */
[----:B--2---:R-:W-:Y:S02]  /*06a0*/  UIMAD UR34, UR37, UR24, URZ ;  /* 0x00000018252272a4 */ /* 0x004fe4000f8e02ff */
[----:B------:R-:W-:Y:S02]  /*06b0*/  UISETP.NE.AND.EX UP0, UPT, UR41, URZ, UPT, UP0 ;  /* 0x000000ff2900728c */ /* 0x000fe4000bf05300 */
[----:B------:R-:W-:Y:S01]  /*06c0*/  ULEA.HI.X UR13, UR4, UR39, UR13, 0x1, UP1 ;  /* 0x00000027040d7291 */ /* 0x000fe200088f0c0d */
[----:B------:R-:W0:Y:S01]  /*06d0*/  LDCU.64 UR22, c[0x0][0x4e0] ;  /* 0x00009c00ff1677ac */ /* 0x000e220008000a00 */
[----:B------:R-:W-:Y:S02]  /*06e0*/  UIMAD.WIDE.U32 UR4, UR32, UR24, URZ ;  /* 0x00000018200472a5 */ /* 0x000fe4000f8e00ff */
[----:B------:R-:W-:Y:S01]  /*06f0*/  UIMAD UR41, UR32, UR25, UR34 ;  /* 0x00000019202972a4 */ /* 0x000fe2000f8e0222 */
[----:B------:R-:W2:Y:S01]  /*0700*/  LDCU.64 UR24, c[0x0][0x448] ;  /* 0x00008900ff1877ac */ /* 0x000ea20008000a00 */
[----:B---3--:R-:W-:-:S02]  /*0710*/  UIMAD UR36, UR37, UR20, URZ ;  /* 0x00000014252472a4 */ /* 0x008fc4000f8e02ff */
[----:B-----5:R-:W-:Y:S02]  /*0720*/  UIMAD.WIDE.U32 UR30, UR32, UR28, UR30 ;  /* 0x0000001c201e72a5 */ /* 0x020fe4000f8e001e */
[----:B------:R-:W-:Y:S02]  /*0730*/  UIMAD UR40, UR32, UR21, UR36 ;  /* 0x00000015202872a4 */ /* 0x000fe4000f8e0224 */
[----:B------:R-:W-:Y:S02]  /*0740*/  ULEA UR36, UR33, 0xfffff000, 0xc ;  /* 0xfffff00021247891 */ /* 0x000fe4000f8e60ff */
[----:B------:R-:W-:Y:S02]  /*0750*/  UIMAD UR34, UR37, UR28, URZ ;  /* 0x0000001c252272a4 */ /* 0x000fe4000f8e02ff */
[----:B------:R-:W-:Y:S02]  /*0760*/  UIADD3 UR30, UP1, UPT, UR36, UR30, URZ ;  /* 0x0000001e241e7290 */ /* 0x000fe4000ff3e0ff */
[----:B------:R-:W-:-:S02]  /*0770*/  UIMAD UR39, UR32, UR29, UR34 ;  /* 0x0000001d202772a4 */ /* 0x000fc4000f8e0222 */
[----:B------:R-:W-:Y:S02]  /*0780*/  UIMAD.WIDE.U32 UR34, UR32, UR20, UR18 ;  /* 0x00000014202272a5 */ /* 0x000fe4000f8e0012 */
[----:B0-----:R-:W-:Y:S02]  /*0790*/  UIMAD.WIDE.U32 UR18, UR32, UR22, URZ ;  /* 0x00000016201272a5 */ /* 0x001fe4000f8e00ff */
[----:B------:R-:W-:Y:S02]  /*07a0*/  UIMAD UR37, UR37, UR22, URZ ;  /* 0x00000016252572a4 */ /* 0x000fe4000f8e02ff */
[----:B--2---:R-:W-:Y:S02]  /*07b0*/  ULEA UR22, UP2, UR30, UR24, 0x1 ;  /* 0x000000181e167291 */ /* 0x004fe4000f8408ff */
[----:B------:R-:W-:Y:S02]  /*07c0*/  USHF.R.S32.HI UR38, URZ, 0x1f, UR36 ;  /* 0x0000001fff267899 */ /* 0x000fe40008011424 */
[----:B------:R-:W-:Y:S01]  /*07d0*/  UIADD3 UR24, UPT, UPT, UR31, UR39, URZ ;  /* 0x000000271f187290 */ /* 0x000fe2000fffe0ff */
[----:B------:R-:W0:Y:S03]  /*07e0*/  LDCU.64 UR20, c[0x0][0x538] ;  /* 0x0000a700ff1477ac */ /* 0x000e260008000a00 */
[----:B------:R-:W-:-:S02]  /*07f0*/  UIADD3.X UR24, UPT, UPT, UR38, UR24, URZ, UP1, !UPT ;  /* 0x0000001826187290 */ /* 0x000fc40008ffe4ff */
[----:B------:R-:W-:Y:S02]  /*0800*/  UIMAD UR37, UR32, UR23, UR37 ;  /* 0x00000017202572a4 */ /* 0x000fe4000f8e0225 */
[----:B------:R-:W-:Y:S01]  /*0810*/  ULEA.HI.X UR23, UR30, UR25, UR24, 0x1, UP2 ;  /* 0x000000191e177291 */ /* 0x000fe200090f0c18 */
[----:B------:R-:W2:Y:S01]  /*0820*/  @UP0 LDCU UR30, c[0x0][0x384] ;  /* 0x00007080ff1e07ac */ /* 0x000ea20008000800 */
[----:B------:R-:W-:-:S05]  /*0830*/  UIADD3 UR5, UPT, UPT, UR5, UR41, URZ ;  /* 0x0000002905057290 */ /* 0x000fca000fffe0ff */
[----:B------:R-:W3:Y:S01]  /*0840*/  LDCU.64 UR24, c[0x0][0x540] ;  /* 0x0000a800ff1877ac */ /* 0x000ee20008000a00 */
[----:B------:R-:W4:Y:S01]  /*0850*/  @UP0 LDCU UR31, c[0x0][0x38c] ;  /* 0x00007180ff1f07ac */ /* 0x000f220008000800 */
[----:B------:R-:W-:Y:S02]  /*0860*/  UIMAD.WIDE.U32 UR4, UR6, UR15, UR4 ;  /* 0x0000000f060472a5 */ /* 0x000fe4000f8e0004 */
[----:B------:R-:W-:Y:S02]  /*0870*/  UIADD3 UR36, UP3, UPT, UR36, UR34, URZ ;  /* 0x0000002224247290 */ /* 0x000fe4000ff7e0ff */
[----:B------:R-:W-:Y:S01]  /*0880*/  UIADD3 UR40, UPT, UPT, UR35, UR40, URZ ;  /* 0x0000002823287290 */ /* 0x000fe2000fffe0ff */
[----:B------:R-:W5:Y:S01]  /*0890*/  @UP0 LDCU.64 UR34, c[0x0][0x480] ;  /* 0x00009000ff2207ac */ /* 0x000f620008000a00 */
[----:B------:R-:W-:Y:S02]  /*08a0*/  UIADD3 UR16, UPT, UPT, UR5, UR16, URZ ;  /* 0x0000001005107290 */ /* 0x000fe4000fffe0ff */
[----:B0-----:R-:W-:-:S02]  /*08b0*/  ULEA UR15, UP1, UR4, UR20, 0x3 ;  /* 0x00000014040f7291 */ /* 0x001fc4000f8218ff */
[----:B------:R-:W-:Y:S02]  /*08c0*/  UIADD3 UR19, UPT, UPT, UR19, UR37, URZ ;  /* 0x0000002513137290 */ /* 0x000fe4000fffe0ff */
[----:B------:R-:W-:Y:S02]  /*08d0*/  ULEA.HI.X UR16, UR4, UR21, UR16, 0x3, UP1 ;  /* 0x0000001504107291 */ /* 0x000fe400088f1c10 */
[----:B------:R-:W-:Y:S02]  /*08e0*/  UIMAD UR5, UR17, UR6, URZ ;  /* 0x00000006110572a4 */ /* 0x000fe4000f8e02ff */
[----:B--2---:R-:W-:Y:S02]  /*08f0*/  @UP0 UIMAD UR4, UR6, UR30, UR8 ;  /* 0x0000001e060402a4 */ /* 0x004fe4000f8e0208 */
[----:B------:R-:W-:Y:S02]  /*0900*/  UIMAD.WIDE.U32 UR18, UR6, UR7, UR18 ;  /* 0x00000007061272a5 */ /* 0x000fe4000f8e0012 */
[----:B------:R-:W-:-:S02]  /*0910*/  @UP0 UIMAD UR4, UR4, UR33, URZ ;  /* 0x00000021040402a4 */ /* 0x000fc4000f8e02ff */
[----:B------:R-:W-:Y:S01]  /*0920*/  UIADD3 UR5, UPT, UPT, UR19, UR5, URZ ;  /* 0x0000000513057290 */ /* 0x000fe2000fffe0ff */
[----:B------:R-:W0:Y:S01]  /*0930*/  LDCU.64 UR28, c[0x0][0x450] ;  /* 0x00008a00ff1c77ac */ /* 0x000e220008000a00 */
[----:B---3--:R-:W-:Y:S02]  /*0940*/  ULEA UR17, UP1, UR18, UR24, 0x3 ;  /* 0x0000001812117291 */ /* 0x008fe4000f8218ff */
[----:B----4-:R-:W-:Y:S02]  /*0950*/  @UP0 UIMAD UR19, UR4, UR31, URZ ;  /* 0x0000001f041302a4 */ /* 0x010fe4000f8e02ff */
[----:B------:R-:W-:Y:S01]  /*0960*/  ULEA.HI.X UR18, UR18, UR25, UR5, 0x3, UP1 ;  /* 0x0000001912127291 */ /* 0x000fe200088f1c05 */
[----:B------:R-:W-:Y:S02]  /*0970*/  UMOV UR4, URZ ;  /* 0x000000ff00047c82 */ /* 0x000fe40008000000 */
[----:B------:R-:W-:Y:S01]  /*0980*/  UMOV UR5, URZ ;  /* 0x000000ff00057c82 */ /* 0x000fe20008000000 */
[----:B-----5:R-:W-:-:S02]  /*0990*/  @UP0 UIMAD.WIDE UR4, UR19, 0x10, UR34 ;  /* 0x00000010130408a5 */ /* 0x020fc4000f8e0222 */
[----:B------:R-:W-:Y:S01]  /*09a0*/  UISETP.GE.AND UP0, UPT, UR33, 0x1, UPT ;  /* 0x000000012100788c */ /* 0x000fe2000bf06270 */
[----:B------:R-:W-:Y:S01]  /*09b0*/  UMOV UR7, URZ ;  /* 0x000000ff00077c82 */ /* 0x000fe20008000000 */
[----:B------:R-:W-:Y:S01]  /*09c0*/  UMOV UR6, URZ ;  /* 0x000000ff00067c82 */ /* 0x000fe20008000000 */
[----:B0-----:R-:W-:Y:S02]  /*09d0*/  ULEA UR28, UP4, UR36, UR28, 0x1 ;  /* 0x0000001c241c7291 */ /* 0x001fe4000f8808ff */
[----:B------:R-:W-:-:S04]  /*09e0*/  UIADD3.X UR38, UPT, UPT, UR38, UR40, URZ, UP3, !UPT ;  /* 0x0000002826267290 */ /* 0x000fc80009ffe4ff */
[----:B------:R-:W-:Y:S01]  /*09f0*/  ULEA.HI.X UR29, UR36, UR29, UR38, 0x1, UP4 ;  /* 0x0000001d241d7291 */ /* 0x000fe2000a0f0c26 */
[----:B------:R-:W-:Y:S02]  /*0a00*/  @P0 R2UR UR7, R3 ;  /* 0x00000000030702ca */ /* 0x000fe400000e0000 */
[----:B------:R-:W-:Y:S01]  /*0a10*/  @P1 R2UR UR6, R4 ;  /* 0x00000000040612ca */ /* 0x000fe200000e0000 */
[----:B-1----:R-:W-:-:S14]  /*0a20*/  BRA.U !UP0, `(.L_x_2270) ;  /* 0x000000d508907547 */ /* 0x002fdc000b800000 */
[----:B------:R-:W0:Y:S01]  /*0a30*/  S2R R9, SR_TID.X ;  /* 0x0000000000097919 */ /* 0x000e220000002100 */
[----:B------:R-:W1:Y:S01]  /*0a40*/  LDCU UR19, c[0x0][0x394] ;  /* 0x00007280ff1377ac */ /* 0x000e620008000800 */
[----:B------:R2:W-:Y:S01]  /*0a50*/  STL [R1+0x2c], RZ ;  /* 0x00002cff01007387 */ /* 0x0005e20000100800 */
[----:B------:R-:W-:Y:S01]  /*0a60*/  UMOV UR20, UR10 ;  /* 0x0000000a00147c82 */ /* 0x000fe20008000000 */
[----:B------:R-:W-:Y:S01]  /*0a70*/  UMOV UR21, UR11 ;  /* 0x0000000b00157c82 */ /* 0x000fe20008000000 */
[----:B------:R-:W-:Y:S01]  /*0a80*/  UMOV UR24, UR28 ;  /* 0x0000001c00187c82 */ /* 0x000fe20008000000 */
[----:B------:R2:W-:Y:S01]  /*0a90*/  STL [R1+0x30], RZ ;  /* 0x000030ff01007387 */ /* 0x0005e20000100800 */
[----:B------:R-:W-:Y:S01]  /*0aa0*/  UMOV UR25, UR29 ;  /* 0x0000001d00197c82 */ /* 0x000fe20008000000 */
[C---:B0-----:R-:W-:Y:S02]  /*0ab0*/  SHF.L.U32 R3, R9.reuse, 0x4, RZ ;  /* 0x0000000409037819 */ /* 0x041fe400000006ff */
[----:B------:R-:W-:-:S02]  /*0ac0*/  LOP3.LUT R0, R9, 0x1f, RZ, 0xc0, !PT ;  /* 0x0000001f09007812 */ /* 0x000fc400078ec0ff */
[----:B------:R-:W-:Y:S02]  /*0ad0*/  LOP3.LUT R9, R9, 0x3e0, RZ, 0xc0, !PT ;  /* 0x000003e009097812 */ /* 0x000fe400078ec0ff */
[----:B-12---:R-:W-:-:S07]  /*0ae0*/  LOP3.LUT R5, R0, 0x3e00, R3, 0xf8, !PT ;  /* 0x00003e0000057812 */ /* 0x006fce00078ef803 */
.L_x_2368:
        /* <DEDUP_REMOVED lines=332> */
[----:B------:R-:W2:Y:S04]  /*1fb0*/  @!P6 LDG.E.U16 R53, desc[UR26][R2.64+0x3c0] ;  /* 0x0003c01a0235e981 */ /* 0x000ea8000c1e1500 */
        /* <DEDUP_REMOVED lines=11> */
[----:B------:R-:W2:Y:S01]  /*2070*/  LDL.LU R62, [R1+0x30] ;  /* 0x00003000013e7983 */ /* 0x000ea20000300800 */
        /* <DEDUP_REMOVED lines=63> */
[----:B------:R-:W-:Y:S02]  /*2470*/  HADD2.F32 R69, -RZ, R55.H0_H0 ;  /* 0x20000037ff457230 */ /* 0x000fe40000004100 */
[----:B------:R-:W-:Y:S01]  /*2480*/  FFMA.FTZ R48, R66, R23, R47 ;  /* 0x0000001742307223 */ /* 0x000fe2000001002f */
[----:B------:R-:W-:Y:S02]  /*2490*/  HADD2.F32 R21, -RZ, R21.H0_H0 ;  /* 0x20000015ff157230 */ /* 0x000fe40000004100 */
[----:B0-----:R-:W-:Y:S02]  /*24a0*/  HADD2.F32 R68, -RZ, R56.H0_H0 ;  /* 0x20000038ff447230 */ /* 0x001fe40000004100 */
[----:B------:R-:W-:Y:S01]  /*24b0*/  FFMA.FTZ R47, R69, R22, R48 ;  /* 0x00000016452f7223 */ /* 0x000fe20000010030 */
[----:B------:R-:W-:-:S02]  /*24c0*/  HADD2.F32 R20, -RZ, R20.H0_H0 ;  /* 0x20000014ff147230 */ /* 0x000fc40000004100 */
[----:B-1----:R-:W-:Y:S02]  /*24d0*/  HADD2.F32 R71, -RZ, R57.H0_H0 ;  /* 0x20000039ff477230 */ /* 0x002fe40000004100 */
[----:B--2---:R-:W-:Y:S02]  /*24e0*/  HADD2.F32 R76, -RZ, R2.H0_H0 ;  /* 0x20000002ff4c7230 */ /* 0x004fe40000004100 */
[----:B------:R-:W-:Y:S01]  /*24f0*/  FFMA.FTZ R2, R68, R21, R47 ;  /* 0x0000001544027223 */ /* 0x000fe2000001002f */
[----:B------:R-:W-:Y:S02]  /*2500*/  HADD2.F32 R19, -RZ, R19.H0_H0 ;  /* 0x20000013ff137230 */ /* 0x000fe40000004100 */
[----:B---3--:R-:W-:Y:S02]  /*2510*/  HADD2.F32 R72, -RZ, R58.H0_H0 ;  /* 0x2000003aff487230 */ /* 0x008fe40000004100 */
[----:B------:R-:W-:Y:S01]  /*2520*/  FFMA.FTZ R47, R71, R20, R2 ;  /* 0x00000014472f7223 */ /* 0x000fe20000010002 */
[----:B------:R-:W-:-:S02]  /*2530*/  HADD2.F32 R18, -RZ, R18.H0_H0 ;  /* 0x20000012ff127230 */ /* 0x000fc40000004100 */
[----:B----4-:R-:W-:Y:S02]  /*2540*/  HADD2.F32 R75, -RZ, R59.H0_H0 ;  /* 0x2000003bff4b7230 */ /* 0x010fe40000004100 */
[----:B------:R-:W-:Y:S01]  /*2550*/  FFMA.FTZ R2, R72, R19, R47 ;  /* 0x0000001348027223 */ /* 0x000fe2000001002f */
[----:B------:R-:W-:-:S03]  /*2560*/  HADD2.F32 R17, -RZ, R17.H0_H0 ;  /* 0x20000011ff117230 */ /* 0x000fc60000004100 */
[----:B------:R-:W-:-:S04]  /*2570*/  FFMA.FTZ R47, R75, R18, R2 ;  /* 0x000000124b2f7223 */ /* 0x000fc80000010002 */
[----:B------:R-:W-:-:S05]  /*2580*/  FFMA.FTZ R2, R76, R17, R47 ;  /* 0x000000114c027223 */ /* 0x000fca000001002f */
[----:B------:R0:W-:Y:S01]  /*2590*/  STL [R1+0x30], R2 ;  /* 0x0000300201007387 */ /* 0x0001e20000100800 */
[----:B------:R-:W-:Y:S01]  /*25a0*/  UISETP.GE.AND UP0, UPT, UR8, 0x1, UPT ;  /* 0x000000010800788c */ /* 0x000fe2000bf06270 */
[----:B------:R-:W-:Y:S02]  /*25b0*/  HFMA2 R42, -RZ, RZ, 0, 0 ;  /* 0x00000000ff2a7431 */ /* 0x000fe400000001ff */
[----:B------:R-:W-:Y:S01]  /*25c0*/  HFMA2 R178, -RZ, RZ, 0, 0 ;  /* 0x00000000ffb27431 */ /* 0x000fe200000001ff */
[----:B------:R-:W-:Y:S02]  /*25d0*/  CS2R R184, SRZ ;  /* 0x0000000000b87805 */ /* 0x000fe4000001ff00 */
[----:B------:R-:W-:Y:S02]  /*25e0*/  CS2R R182, SRZ ;  /* 0x0000000000b67805 */ /* 0x000fe4000001ff00 */
[----:B------:R-:W-:Y:S02]  /*25f0*/  MOV R181, RZ ;  /* 0x000000ff00b57202 */ /* 0x000fe40000000f00 */
[----:B------:R-:W-:-:S02]  /*2600*/  CS2R R40, SRZ ;  /* 0x0000000000287805 */ /* 0x000fc4000001ff00 */
[----:B------:R-:W-:Y:S02]  /*2610*/  CS2R R38, SRZ ;  /* 0x0000000000267805 */ /* 0x000fe4000001ff00 */
[----:B------:R-:W-:Y:S02]  /*2620*/  CS2R R36, SRZ ;  /* 0x0000000000247805 */ /* 0x000fe4000001ff00 */
[----:B------:R-:W-:Y:S02]  /*2630*/  CS2R R34, SRZ ;  /* 0x0000000000227805 */ /* 0x000fe4000001ff00 */
        /* <DEDUP_REMOVED lines=22> */
[----:B------:R-:W-:Y:S01]  /*27a0*/  HADD2.F32 R47, -RZ, R4.H0_H0 ;  /* 0x20000004ff2f7230 */ /* 0x000fe20000004100 */
[----:B------:R-:W-:Y:S01]  /*27b0*/  LOP3.LUT R80, R80, 0xfbffffff, RZ, 0xc0, !PT ;  /* 0xfbffffff50507812 */ /* 0x000fe200078ec0ff */
[----:B------:R-:W-:Y:S01]  /*27c0*/  UISETP.NE.AND UP0, UPT, UR19, 0x1, UPT ;  /* 0x000000011300788c */ /* 0x000fe2000bf05270 */
[----:B------:R-:W-:Y:S01]  /*27d0*/  LOP3.LUT R240, R241, 0x7c1f, R189, 0xc8, !PT ;  /* 0x00007c1ff1f07812 */ /* 0x000fe200078ec8bd */
[----:B------:R-:W-:Y:S02]  /*27e0*/  HADD2.F32 R48, -RZ, R5.H0_H0 ;  /* 0x20000005ff307230 */ /* 0x000fe40000004100 */
[----:B------:R-:W-:Y:S01]  /*27f0*/  FADD.FTZ R5, R68, R68 ;  /* 0x0000004444057221 */ /* 0x000fe20000010000 */
[----:B------:R-:W-:-:S02]  /*2800*/  HADD2.F32 R49, -RZ, R6.H0_H0 ;  /* 0x20000006ff317230 */ /* 0x000fc40000004100 */
[----:B------:R-:W-:Y:S01]  /*2810*/  FADD.FTZ R6, R69, R69 ;  /* 0x0000004545067221 */ /* 0x000fe20000010000 */
[----:B------:R-:W-:Y:S01]  /*2820*/  HADD2.F32 R50, -RZ, R7.H0_H0 ;  /* 0x20000007ff327230 */ /* 0x000fe20000004100 */
[----:B------:R-:W-:Y:S01]  /*2830*/  PLOP3.LUT P0, PT, PT, PT, UP0, 0x80, 0x8 ;  /* 0x000000000008781c */ /* 0x000fe20003f0f008 */
[----:B------:R-:W-:Y:S02]  /*2840*/  HADD2.F32 R51, -RZ, R8.H0_H0 ;  /* 0x20000008ff337230 */ /* 0x000fe40000004100 */
[----:B------:R-:W-:Y:S01]  /*2850*/  FADD.FTZ R8, R67, R67 ;  /* 0x0000004343087221 */ /* 0x000fe20000010000 */
[----:B------:R-:W-:Y:S01]  /*2860*/  HADD2.F32 R53, -RZ, R10.H0_H0 ;  /* 0x2000000aff357230 */ /* 0x000fe20000004100 */
[----:B------:R-:W-:Y:S01]  /*2870*/  ISETP.EQ.AND P0, PT, R0, RZ, P0 ;  /* 0x000000ff0000720c */ /* 0x000fe20000702270 */
[----:B------:R-:W-:Y:S02]  /*2880*/  HADD2.F32 R54, -RZ, R11.H0_H0 ;  /* 0x2000000bff367230 */ /* 0x000fe40000004100 */
[----:B------:R-:W-:Y:S01]  /*2890*/  FADD.FTZ R11, R62, R62 ;  /* 0x0000003e3e0b7221 */ /* 0x000fe20000010000 */
[----:B------:R-:W-:-:S02]  /*28a0*/  HADD2.F32 R55, -RZ, R12.H0_H0 ;  /* 0x2000000cff377230 */ /* 0x000fc40000004100 */
[----:B------:R-:W-:Y:S01]  /*28b0*/  FADD.FTZ R12, R63, R63 ;  /* 0x0000003f3f0c7221 */ /* 0x000fe20000010000 */
[----:B------:R-:W-:Y:S02]  /*28c0*/  HADD2.F32 R56, -RZ, R13.H0_H0 ;  /* 0x2000000dff387230 */ /* 0x000fe40000004100 */
[----:B------:R-:W-:Y:S01]  /*28d0*/  FADD.FTZ R13, R52, R52 ;  /* 0x00000034340d7221 */ /* 0x000fe20000010000 */
[----:B------:R-:W-:Y:S01]  /*28e0*/  HADD2.F32 R57, -RZ, R9.H0_H0 ;  /* 0x20000009ff397230 */ /* 0x000fe20000004100 */
[----:B0-----:R-:W-:Y:S01]  /*28f0*/  UIMAD.WIDE.U32 UR10, UR8, UR28, URZ ;  /* 0x0000001c080a72a5 */ /* 0x001fe2000f8e00ff */
[----:B------:R-:W-:Y:S02]  /*2900*/  HADD2.F32 R58, -RZ, R14.H0_H0 ;  /* 0x2000000eff3a7230 */ /* 0x000fe40000004100 */
[----:B------:R-:W-:Y:S01]  /*2910*/  FADD.FTZ R14, R3, R3 ;  /* 0x00000003030e7221 */ /* 0x000fe20000010000 */
        /* <DEDUP_REMOVED lines=9> */
[----:B------:R-:W-:Y:S01]  /*29b0*/  FADD.FTZ R45, R48, UR6 ;  /* 0x00000006302d7e21 */ /* 0x000fe20008010000 */
[----:B------:R-:W-:Y:S01]  /*29c0*/  FADD.FTZ R46, R49, UR6 ;  /* 0x00000006312e7e21 */ /* 0x000fe20008010000 */
        /* <DEDUP_REMOVED lines=24> */
[----:B------:R-:W-:Y:S01]  /*2b50*/  @P1 LOP3.LUT R80, R80, 0x4000000, RZ, 0xfc, !PT ;  /* 0x0400000050501812 */ /* 0x000fe200078efcff */
        /* <DEDUP_REMOVED lines=11> */
[----:B------:R-:W-:-:S05]  /*2c10*/  UMOV UR8, URZ ;  /* 0x000000ff00087c82 */ /* 0x000fca0008000000 */
.L_x_2367:
[----:B0-----:R-:W-:Y:S01]  /*2c20*/  LOP3.LUT R68, R177, 0x7c00, R241, 0xf8, !PT ;  /* 0x00007c00b1447812 */ /* 0x001fe200078ef8f1 */
[----:B------:R-:W-:Y:S01]  /*2c30*/  HFMA2 R61, -RZ, RZ, 0, 0 ;  /* 0x00000000ff3d7431 */ /* 0x000fe200000001ff */
[----:B0-----:R-:W-:Y:S02]  /*2c40*/  MOV R65, UR42 ;  /* 0x0000002a00417c02 */ /* 0x001fe40008000f00 */
[----:B------:R-:W-:Y:S02]  /*2c50*/  MOV R60, R240 ;  /* 0x000000f0003c7202 */ /* 0x000fe40000000f00 */
[----:B------:R-:W-:Y:S02]  /*2c60*/  LOP3.LUT R156, R68, 0x20, RZ, 0xfc, !PT ;  /* 0x00000020449c7812 */ /* 0x000fe400078efcff */
[----:B------:R-:W-:Y:S01]  /*2c70*/  MOV R63, UR43 ;  /* 0x0000002b003f7c02 */ /* 0x000fe20008000f00 */
[----:B------:R-:W-:Y:S01]  /*2c80*/  IMAD.WIDE.U32 R64, R65, UR8, R60 ;  /* 0x0000000841407c25 */ /* 0x000fe2000f8e003c */
[----:B------:R-:W-:-:S02]  /*2c90*/  P2R R110, PR, RZ, 0x1 ;  /* 0x00000001ff6e7803 */ /* 0x000fc40000000000 */
[----:B------:R-:W-:Y:S01]  /*2ca0*/  ISETP.GE.AND P0, PT, R156, UR31, PT ;  /* 0x0000001f9c007c0c */ /* 0x000fe2000bf06270 */
[----:B------:R-:W-:Y:S01]  /*2cb0*/  IMAD R63, R63, UR8, R65 ;  /* 0x000000083f3f7c24 */ /* 0x000fe2000f8e0241 */
[C---:B------:R-:W-:Y:S02]  /*2cc0*/  LEA R62, P2, R64.reuse, UR22, 0x1 ;  /* 0x00000016403e7c11 */ /* 0x040fe4000f8408ff */
[----:B------:R-:W-:Y:S02]  /*2cd0*/  PRMT R72, RZ, 0x7610, R72 ;  /* 0x00007610ff487816 */ /* 0x000fe40000000048 */
[----:B------:R-:W-:Y:S02]  /*2ce0*/  LEA.HI.X R63, R64, UR23, R63, 0x1, P2 ;  /* 0x00000017403f7c11 */ /* 0x000fe400090f0c3f */
[----:B------:R-:W-:Y:S02]  /*2cf0*/  LOP3.LUT R159, R68, 0xc0, RZ, 0xfc, !PT ;  /* 0x000000c0449f7812 */ /* 0x000fe400078efcff */
[----:B------:R-:W-:-:S02]  /*2d00*/  PRMT R77, RZ, 0x7610, R77 ;  /* 0x00007610ff4d7816 */ /* 0x000fc4000000004d */
[C---:B------:R-:W-:Y:S01]  /*2d10*/  LOP3.LUT R158, R68.reuse, 0xe0, RZ, 0xfc, !PT ;  /* 0x000000e0449e7812 */ /* 0x040fe200078efcff */
[----:B------:R-:W5:Y:S01]  /*2d20*/  @!P0 LDG.E.U16 R72, desc[UR26][R62.64+0x40] ;  /* 0x0000401a3e488981 */ /* 0x000f62000c1e1500 */
[----:B------:R-:W-:Y:S02]  /*2d30*/  ISETP.GE.AND P0, PT, R159, UR31, PT ;  /* 0x0000001f9f007c0c */ /* 0x000fe4000bf06270 */
[----:B------:R-:W-:Y:S02]  /*2d40*/  PRMT R108, RZ, 0x7610, R108 ;  /* 0x00007610ff6c7816 */ /* 0x000fe4000000006c */
[C---:B------:R-:W-:Y:S02]  /*2d50*/  LOP3.LUT R155, R68.reuse, 0x100, RZ, 0xfc, !PT ;  /* 0x00000100449b7812 */ /* 0x040fe400078efcff */
[----:B------:R-:W-:Y:S02]  /*2d60*/  PRMT R105, RZ, 0x7610, R105 ;  /* 0x00007610ff697816 */ /* 0x000fe40000000069 */
[----:B------:R-:W-:-:S02]  /*2d70*/  LOP3.LUT R145, R68, 0x120, RZ, 0xfc, !PT ;  /* 0x0000012044917812 */ /* 0x000fc400078efcff */
[----:B------:R-:W-:Y:S02]  /*2d80*/  PRMT R104, RZ, 0x7610, R104 ;  /* 0x00007610ff687816 */ /* 0x000fe40000000068 */
[----:B------:R-:W-:Y:S01]  /*2d90*/  LOP3.LUT R143, R68, 0x140, RZ, 0xfc, !PT ;  /* 0x00000140448f7812 */ /* 0x000fe200078efcff */
[----:B--2---:R-:W2:Y:S01]  /*2da0*/  @!P0 LDG.E.U16 R77, desc[UR26][R62.64+0x180] ;  /* 0x0001801a3e4d8981 */ /* 0x004ea2000c1e1500 */
[----:B------:R-:W-:Y:S02]  /*2db0*/  ISETP.GE.AND P0, PT, R158, UR31, PT ;  /* 0x0000001f9e007c0c */ /* 0x000fe4000bf06270 */
[----:B------:R-:W-:Y:S02]  /*2dc0*/  PRMT R103, RZ, 0x7610, R103 ;  /* 0x00007610ff677816 */ /* 0x000fe40000000067 */
[----:B------:R-:W-:Y:S02]  /*2dd0*/  LOP3.LUT R142, R68, 0x160, RZ, 0xfc, !PT ;  /* 0x00000160448e7812 */ /* 0x000fe400078efcff */
[----:B------:R-:W-:-:S02]  /*2de0*/  PRMT R102, RZ, 0x7610, R102 ;  /* 0x00007610ff667816 */ /* 0x000fc40000000066 */
[C---:B------:R-:W-:Y:S02]  /*2df0*/  LOP3.LUT R141, R68.reuse, 0x180, RZ, 0xfc, !PT ;  /* 0x00000180448d7812 */ /* 0x040fe400078efcff */
[----:B------:R-:W-:Y:S02]  /*2e00*/  PRMT R95, RZ, 0x7610, R95 ;  /* 0x00007610ff5f7816 */ /* 0x000fe4000000005f */
[C---:B------:R-:W-:Y:S01]  /*2e10*/  LOP3.LUT R140, R68.reuse, 0x1a0, RZ, 0xfc, !PT ;  /* 0x000001a0448c7812 */ /* 0x040fe200078efcff */
[----:B----4-:R-:W4:Y:S01]  /*2e20*/  @!P0 LDG.E.U16 R108, desc[UR26][R62.64+0x1c0] ;  /* 0x0001c01a3e6c8981 */ /* 0x010f22000c1e1500 */
[----:B------:R-:W-:Y:S02]  /*2e30*/  ISETP.GE.AND P0, PT, R155, UR31, PT ;  /* 0x0000001f9b007c0c */ /* 0x000fe4000bf06270 */
[----:B------:R-:W-:Y:S02]  /*2e40*/  PRMT R100, RZ, 0x7610, R100 ;  /* 0x00007610ff647816 */ /* 0x000fe40000000064 */
[----:B------:R-:W-:-:S02]  /*2e50*/  LOP3.LUT R139, R68, 0x1c0, RZ, 0xfc, !PT ;  /* 0x000001c0448b7812 */ /* 0x000fc400078efcff */
[----:B------:R-:W-:Y:S02]  /*2e60*/  PRMT R101, RZ, 0x7610, R101 ;  /* 0x00007610ff657816 */ /* 0x000fe40000000065 */
[C---:B------:R-:W-:Y:S02]  /*2e70*/  LOP3.LUT R138, R68.reuse, 0x1e0, RZ, 0xfc, !PT ;  /* 0x000001e0448a7812 */ /* 0x040fe400078efcff */
[----:B------:R-:W-:Y:S02]  /*2e80*/  PRMT R98, RZ, 0x7610, R98 ;  /* 0x00007610ff627816 */ /* 0x000fe40000000062 */
[----:B------:R-:W-:Y:S01]  /*2e90*/  LOP3.LUT R137, R68, 0x200, RZ, 0xfc, !PT ;  /* 0x0000020044897812 */ /* 0x000fe200078efcff */
[----:B------:R-:W4:Y:S01]  /*2ea0*/  @!P0 LDG.E.U16 R105, desc[UR26][R62.64+0x200] ;  /* 0x0002001a3e698981 */ /* 0x000f22000c1e1500 */
[----:B------:R-:W-:Y:S02]  /*2eb0*/  ISETP.GE.AND P0, PT, R145, UR31, PT ;  /* 0x0000001f91007c0c */ /* 0x000fe4000bf06270 */
[----:B------:R-:W-:-:S02]  /*2ec0*/  PRMT R97, RZ, 0x7610, R97 ;  /* 0x00007610ff617816 */ /* 0x000fc40000000061 */
[C---:B------:R-:W-:Y:S02]  /*2ed0*/  LOP3.LUT R136, R68.reuse, 0x220, RZ, 0xfc, !PT ;  /* 0x0000022044887812 */ /* 0x040fe400078efcff */
[----:B------:R-:W-:Y:S02]  /*2ee0*/  PRMT R92, RZ, 0x7610, R92 ;  /* 0x00007610ff5c7816 */ /* 0x000fe4000000005c */
[C---:B------:R-:W-:Y:S02]  /*2ef0*/  LOP3.LUT R134, R68.reuse, 0x240, RZ, 0xfc, !PT ;  /* 0x0000024044867812 */ /* 0x040fe400078efcff */
[----:B------:R-:W-:Y:S02]  /*2f00*/  PRMT R93, RZ, 0x7610, R93 ;  /* 0x00007610ff5d7816 */ /* 0x000fe4000000005d */
[----:B------:R-:W-:Y:S01]  /*2f10*/  LOP3.LUT R132, R68, 0x260, RZ, 0xfc, !PT ;  /* 0x0000026044847812 */ /* 0x000fe200078efcff */
[----:B------:R-:W4:Y:S01]  /*2f20*/  @!P0 LDG.E.U16 R104, desc[UR26][R62.64+0x240] ;  /* 0x0002401a3e688981 */ /* 0x000f22000c1e1500 */
[----:B------:R-:W-:-:S02]  /*2f30*/  ISETP.GE.AND P0, PT, R143, UR31, PT ;  /* 0x0000001f8f007c0c */ /* 0x000fc4000bf06270 */
[----:B------:R-:W-:Y:S02]  /*2f40*/  PRMT R96, RZ, 0x7610, R96 ;  /* 0x00007610ff607816 */ /* 0x000fe40000000060 */
        /* <DEDUP_REMOVED lines=9> */
[C---:B------:R-:W-:Y:S02]  /*2fe0*/  LOP3.LUT R160, R68.reuse, 0x40, RZ, 0xfc, !PT ;  /* 0x0000004044a07812 */ /* 0x040fe400078efcff */
[C---:B------:R-:W-:Y:S02]  /*2ff0*/  LOP3.LUT R157, R68.reuse, 0x60, RZ, 0xfc, !PT ;  /* 0x00000060449d7812 */ /* 0x040fe400078efcff */
[----:B------:R-:W-:Y:S02]  /*3000*/  LOP3.LUT R146, R68, 0x80, RZ, 0xfc, !PT ;  /* 0x0000008044927812 */ /* 0x000fe400078efcff */
[----:B------:R-:W-:Y:S01]  /*3010*/  LOP3.LUT P2, RZ, R80, 0x4000000, RZ, 0xc0, !PT ;  /* 0x0400000050ff7812 */ /* 0x000fe2000784c0ff */
[----:B------:R-:W4:Y:S01]  /*3020*/  @!P0 LDG.E.U16 R102, desc[UR26][R62.64+0x2c0] ;  /* 0x0002c01a3e668981 */ /* 0x000f22000c1e1500 */
[----:B------:R-:W-:-:S02]  /*3030*/  ISETP.GE.AND P0, PT, R141, UR31, PT ;  /* 0x0000001f8d007c0c */ /* 0x000fc4000bf06270 */
[----:B------:R-:W-:Y:S02]  /*3040*/  LOP3.LUT R144, R68, 0xa0, RZ, 0xfc, !PT ;  /* 0x000000a044907812 */ /* 0x000fe400078efcff */
[----:B------:R-:W-:Y:S02]  /*3050*/  ISETP.GE.AND P6, PT, R160, UR31, PT ;  /* 0x0000001fa0007c0c */ /* 0x000fe4000bfc6270 */
[----:B------:R-:W-:Y:S02]  /*3060*/  ISETP.GE.AND P5, PT, R157, UR31, PT ;  /* 0x0000001f9d007c0c */ /* 0x000fe4000bfa6270 */
[----:B------:R-:W-:Y:S02]  /*3070*/  ISETP.GE.AND P4, PT, R146, UR31, PT ;  /* 0x0000001f92007c0c */ /* 0x000fe4000bf86270 */
[----:B------:R-:W-:Y:S02]  /*3080*/  PRMT R90, RZ, 0x7610, R90 ;  /* 0x00007610ff5a7816 */ /* 0x000fe4000000005a */
[----:B------:R-:W-:Y:S01]  /*3090*/  ISETP.GE.AND P3, PT, R144, UR31, PT ;  /* 0x0000001f90007c0c */ /* 0x000fe2000bf66270 */
[----:B------:R-:W4:Y:S01]  /*30a0*/  @!P0 LDG.E.U16 R95, desc[UR26][R62.64+0x300] ;  /* 0x0003001a3e5f8981 */ /* 0x000f22000c1e1500 */
[----:B------:R-:W-:-:S02]  /*30b0*/  ISETP.GE.AND P0, PT, R140, UR31, PT ;  /* 0x0000001f8c007c0c */ /* 0x000fc4000bf06270 */
[----:B------:R-:W-:Y:S02]  /*30c0*/  MOV R67, UR44 ;  /* 0x0000002c00437c02 */ /* 0x000fe40008000f00 */
[----:B-1----:R-:W-:Y:S02]  /*30d0*/  PRMT R71, RZ, 0x7610, R71 ;  /* 0x00007610ff477816 */ /* 0x002fe40000000047 */
[----:B------:R-:W-:Y:S01]  /*30e0*/  LOP3.LUT R120, R68, 0x300, RZ, 0xfc, !PT ;  /* 0x0000030044787812 */ /* 0x000fe200078efcff */
[----:B------:R-:W-:Y:S01]  /*30f0*/  IMAD.WIDE.U32 R66, R67, UR8, R60 ;  /* 0x0000000843427c25 */ /* 0x000fe2000f8e003c */
[----:B------:R-:W-:Y:S02]  /*3100*/  PRMT R107, RZ, 0x7610, R107 ;  /* 0x00007610ff6b7816 */ /* 0x000fe4000000006b */
[----:B------:R-:W-:Y:S01]  /*3110*/  PRMT R78, RZ, 0x7610, R78 ;  /* 0x00007610ff4e7816 */ /* 0x000fe2000000004e */
[----:B------:R-:W5:Y:S01]  /*3120*/  @!P2 LDG.E.U16 R71, desc[UR26][R62.64] ;  /* 0x0000001a3e47a981 */ /* 0x000f62000c1e1500 */
[----:B------:R-:W-:-:S02]  /*3130*/  PRMT R79, RZ, 0x7610, R79 ;  /* 0x00007610ff4f7816 */ /* 0x000fc4000000004f */
[----:B------:R-:W-:Y:S01]  /*3140*/  MOV R61, UR45 ;  /* 0x0000002d003d7c02 */ /* 0x000fe20008000f00 */
[----:B------:R-:W4:Y:S01]  /*3150*/  @!P0 LDG.E.U16 R100, desc[UR26][R62.64+0x340] ;  /* 0x0003401a3e648981 */ /* 0x000f22000c1e1500 */
[----:B------:R-:W-:Y:S02]  /*3160*/  ISETP.GE.AND P0, PT, R139, UR31, PT ;  /* 0x0000001f8b007c0c */ /* 0x000fe4000bf06270 */
[----:B------:R-:W-:Y:S01]  /*3170*/  PRMT R76, RZ, 0x7610, R76 ;  /* 0x00007610ff4c7816 */ /* 0x000fe2000000004c */
[----:B------:R-:W2:Y:S01]  /*3180*/  @!P6 LDG.E.U16 R107, desc[UR26][R62.64+0x80] ;  /* 0x0000801a3e6be981 */ /* 0x000ea2000c1e1500 */
[----:B------:R-:W-:Y:S01]  /*3190*/  IMAD R61, R61, UR8, R67 ;  /* 0x000000083d3d7c24 */ /* 0x000fe2000f8e0243 */
[----:B------:R-:W-:Y:S02]  /*31a0*/  LEA R60, P1, R66, UR24, 0x1 ;  /* 0x00000018423c7c11 */ /* 0x000fe4000f8208ff */
[----:B------:R-:W4:Y:S01]  /*31b0*/  @!P5 LDG.E.U16 R78, desc[UR26][R62.64+0xc0] ;  /* 0x0000c01a3e4ed981 */ /* 0x000f22000c1e1500 */
[----:B------:R-:W-:-:S02]  /*31c0*/  PRMT R89, RZ, 0x7610, R89 ;  /* 0x00007610ff597816 */ /* 0x000fc40000000059 */
[----:B------:R-:W-:Y:S01]  /*31d0*/  LOP3.LUT R64, R68, 0x320, RZ, 0xfc, !PT ;  /* 0x0000032044407812 */ /* 0x000fe200078efcff */
[----:B------:R-:W4:Y:S01]  /*31e0*/  @!P4 LDG.E.U16 R79, desc[UR26][R62.64+0x100] ;  /* 0x0001001a3e4fc981 */ /* 0x000f22000c1e1500 */
[----:B------:R-:W-:Y:S02]  /*31f0*/  LEA.HI.X R61, R66, UR25, R61, 0x1, P1 ;  /* 0x00000019423d7c11 */ /* 0x000fe400088f0c3d */
[----:B------:R-:W-:Y:S01]  /*3200*/  LOP3.LUT R65, R68, 0x340, RZ, 0xfc, !PT ;  /* 0x0000034044417812 */ /* 0x000fe200078efcff */
[----:B------:R-:W4:Y:S01]  /*3210*/  @!P0 LDG.E.U16 R101, desc[UR26][R62.64+0x380] ;  /* 0x0003801a3e658981 */ /* 0x000f22000c1e1500 */
[----:B------:R-:W-:Y:S02]  /*3220*/  ISETP.GE.AND P0, PT, R138, UR31, PT ;  /* 0x0000001f8a007c0c */ /* 0x000fe4000bf06270 */
[C---:B------:R-:W-:Y:S01]  /*3230*/  LOP3.LUT R66, R68.reuse, 0x360, RZ, 0xfc, !PT ;  /* 0x0000036044427812 */ /* 0x040fe200078efcff */
[----:B------:R-:W4:Y:S01]  /*3240*/  @!P3 LDG.E.U16 R76, desc[UR26][R62.64+0x140] ;  /* 0x0001401a3e4cb981 */ /* 0x000f22000c1e1500 */
[----:B------:R-:W-:-:S02]  /*3250*/  LOP3.LUT R67, R68, 0x380, RZ, 0xfc, !PT ;  /* 0x0000038044437812 */ /* 0x000fc400078efcff */
[C---:B------:R-:W-:Y:S02]  /*3260*/  LOP3.LUT R69, R68.reuse, 0x3a0, RZ, 0xfc, !PT ;  /* 0x000003a044457812 */ /* 0x040fe400078efcff */
[----:B------:R-:W-:Y:S02]  /*3270*/  LOP3.LUT R68, R68, 0x3c0, RZ, 0xfc, !PT ;  /* 0x000003c044447812 */ /* 0x000fe400078efcff */
[----:B------:R-:W-:Y:S02]  /*3280*/  LOP3.LUT R70, R241, 0x3e0, R177, 0xfe, !PT ;  /* 0x000003e0f1467812 */ /* 0x000fe400078efeb1 */
[----:B------:R-:W-:Y:S01]  /*3290*/  PRMT R88, RZ, 0x7610, R88 ;  /* 0x00007610ff587816 */ /* 0x000fe20000000058 */
[----:B------:R-:W4:Y:S01]  /*32a0*/  @!P0 LDG.E.U16 R98, desc[UR26][R62.64+0x3c0] ;  /* 0x0003c01a3e628981 */ /* 0x000f22000c1e1500 */
[----:B------:R-:W-:Y:S02]  /*32b0*/  ISETP.GE.AND P0, PT, R137, UR31, PT ;  /* 0x0000001f89007c0c */ /* 0x000fe4000bf06270 */
[----:B------:R-:W-:-:S02]  /*32c0*/  PRMT R86, RZ, 0x7610, R86 ;  /* 0x00007610ff567816 */ /* 0x000fc40000000056 */
[----:B------:R-:W-:Y:S02]  /*32d0*/  PRMT R81, RZ, 0x7610, R81 ;  /* 0x00007610ff517816 */ /* 0x000fe40000000051 */
[----:B------:R-:W-:Y:S02]  /*32e0*/  PRMT R84, RZ, 0x7610, R84 ;  /* 0x00007610ff547816 */ /* 0x000fe40000000054 */
[----:B------:R-:W-:Y:S02]  /*32f0*/  PRMT R82, RZ, 0x7610, R82 ;  /* 0x00007610ff527816 */ /* 0x000fe40000000052 */
[----:B------:R-:W-:Y:S02]  /*3300*/  PRMT R85, RZ, 0x7610, R85 ;  /* 0x00007610ff557816 */ /* 0x000fe40000000055 */
[----:B------:R-:W-:Y:S01]  /*3310*/  PRMT R83, RZ, 0x7610, R83 ;  /* 0x00007610ff537816 */ /* 0x000fe20000000053 */
[----:B------:R-:W4:Y:S01]  /*3320*/  @!P0 LDG.E.U16 R97, desc[UR26][R62.64+0x400] ;  /* 0x0004001a3e618981 */ /* 0x000f22000c1e1500 */
[----:B------:R-:W-:-:S13]  /*3330*/  ISETP.GE.AND P0, PT, R136, UR31, PT ;  /* 0x0000001f88007c0c */ /* 0x000fda000bf06270 */
        /* <DEDUP_REMOVED lines=13> */
[----:B------:R-:W-:Y:S02]  /*3410*/  ISETP.GE.AND P0, PT, R120, UR31, PT ;  /* 0x0000001f78007c0c */ /* 0x000fe4000bf06270 */
[----:B------:R-:W-:Y:S02]  /*3420*/  ISETP.GE.AND P1, PT, R65, UR31, PT ;  /* 0x0000001f41007c0c */ /* 0x000fe4000bf26270 */
[----:B------:R-:W-:Y:S02]  /*3430*/  ISETP.GE.AND P2, PT, R66, UR31, PT ;  /* 0x0000001f42007c0c */ /* 0x000fe4000bf46270 */
[----:B------:R-:W-:Y:S02]  /*3440*/  ISETP.GE.AND P3, PT, R67, UR31, PT ;  /* 0x0000001f43007c0c */ /* 0x000fe4000bf66270 */
[----:B------:R-:W-:-:S05]  /*3450*/  ISETP.GE.AND P4, PT, R69, UR31, PT ;  /* 0x0000001f45007c0c */ /* 0x000fca000bf86270 */
        /* <DEDUP_REMOVED lines=10> */
[----:B------:R0:W4:Y:S01]  /*3500*/  @!P6 LDG.E.U16 R83, desc[UR26][R62.64+0x7c0] ;  /* 0x0007c01a3e53e981 */ /* 0x000122000c1e1500 */
[----:B------:R-:W1:Y:S01]  /*3510*/  S2UR UR46, SR_CgaCtaId ;  /* 0x00000000002e79c3 */ /* 0x000e620000008800 */
[----:B------:R-:W-:-:S04]  /*3520*/  LOP3.LUT R66, R189, 0x3e0, RZ, 0xc0, !PT ;  /* 0x000003e0bd427812 */ /* 0x000fc800078ec0ff */
[----:B------:R-:W-:Y:S01]  /*3530*/  IADD3 R99, PT, PT, R66, R239, RZ ;  /* 0x000000ef42637210 */ /* 0x000fe20007ffe0ff */
[----:B------:R-:W-:-:S04]  /*3540*/  UMOV UR28, UR10 ;  /* 0x0000000a001c7c82 */ /* 0x000fc80008000000 */
[----:B------:R-:W-:Y:S01]  /*3550*/  IMAD R66, R66, 0x1f, R99 ;  /* 0x0000001f42427824 */ /* 0x000fe200078e0263 */
[----:B---3--:R-:W-:-:S03]  /*3560*/  UIMAD.WIDE.U32 UR32, UR8, UR34, UR28 ;  /* 0x00000022082072a5 */ /* 0x008fc6000f8e001c */
[----:B------:R-:W-:Y:S01]  /*3570*/  UMOV UR28, 0x400 ;  /* 0x00000400001c7882 */ /* 0x000fe20000000000 */
[C---:B------:R-:W-:Y:S02]  /*3580*/  IADD3 R65, PT, PT, R66.reuse, 0x20, RZ ;  /* 0x0000002042417810 */ /* 0x040fe40007ffe0ff */
[C---:B------:R-:W-:Y:S02]  /*3590*/  IADD3 R67, PT, PT, R66.reuse, 0x40, RZ ;  /* 0x0000004042437810 */ /* 0x040fe40007ffe0ff */
[C---:B------:R-:W-:Y:S02]  /*35a0*/  IADD3 R69, PT, PT, R66.reuse, 0x60, RZ ;  /* 0x0000006042457810 */ /* 0x040fe40007ffe0ff */
[C---:B------:R-:W-:Y:S01]  /*35b0*/  IADD3 R73, PT, PT, R66.reuse, 0x80, RZ ;  /* 0x0000008042497810 */ /* 0x040fe20007ffe0ff */
[----:B-1----:R-:W-:Y:S01]  /*35c0*/  ULEA UR28, UR46, UR28, 0x18 ;  /* 0x0000001c2e1c7291 */ /* 0x002fe2000f8ec0ff */
[C---:B------:R-:W-:Y:S02]  /*35d0*/  LEA.HI.SX32 R64, R66.reuse, R66, 0x1b ;  /* 0x0000004242407211 */ /* 0x040fe400078fdaff */
        /* <DEDUP_REMOVED lines=29> */
[-C--:B------:R-:W-:Y:S02]  /*37b0*/  LEA.HI.SX32 R69, R69, R66.reuse, 0x1b ;  /* 0x0000004245457211 */ /* 0x080fe400078fdaff */
[----:B------:R-:W-:-:S02]  /*37c0*/  LEA.HI.SX32 R68, R73, R66, 0x1b ;  /* 0x0000004249447211 */ /* 0x000fc400078fdaff */
[----:B------:R-:W-:Y:S02]  /*37d0*/  LEA R64, R64, UR28, 0x1 ;  /* 0x0000001c40407c11 */ /* 0x000fe4000f8e08ff */
        /* <DEDUP_REMOVED lines=29> */
[----:B------:R-:W-:Y:S01]  /*39b0*/  LEA R67, R69, UR28, 0x1 ;  /* 0x0000001c45437c11 */ /* 0x000fe2000f8e08ff */
[----:B-----5:R1:W-:Y:S01]  /*39c0*/  STS.U16 [R64], R71 ;  /* 0x0000004740007388 */ /* 0x0203e20000000400 */
[----:B------:R-:W-:Y:S02]  /*39d0*/  LEA R68, R68, UR28, 0x1 ;  /* 0x0000001c44447c11 */ /* 0x000fe4000f8e08ff */
[----:B------:R-:W-:Y:S01]  /*39e0*/  LEA R69, R75, UR28, 0x1 ;  /* 0x0000001c4b457c11 */ /* 0x000fe2000f8e08ff */
[----:B------:R3:W-:Y:S01]  /*39f0*/  STS.U16 [R65+0x40], R72 ;  /* 0x0000404841007388 */ /* 0x0007e20000000400 */
[----:B------:R-:W-:-:S03]  /*3a00*/  LEA R70, R70, UR28, 0x1 ;  /* 0x0000001c46467c11 */ /* 0x000fc6000f8e08ff */
[----:B--2---:R-:W-:Y:S01]  /*3a10*/  STS.U16 [R66+0x80], R107 ;  /* 0x0000806b42007388 */ /* 0x004fe20000000400 */
[----:B-1----:R-:W-:-:S03]  /*3a20*/  LEA R71, R111, UR28, 0x1 ;  /* 0x0000001c6f477c11 */ /* 0x002fc6000f8e08ff */
[----:B----4-:R1:W-:Y:S01]  /*3a30*/  STS.U16 [R67+0xc0], R78 ;  /* 0x0000c04e43007388 */ /* 0x0103e20000000400 */
[----:B------:R-:W-:Y:S02]  /*3a40*/  LEA R73, R73, UR28, 0x1 ;  /* 0x0000001c49497c11 */ /* 0x000fe4000f8e08ff */
[----:B---3--:R-:W-:Y:S01]  /*3a50*/  LEA R72, R113, UR28, 0x1 ;  /* 0x0000001c71487c11 */ /* 0x008fe2000f8e08ff */
[----:B------:R-:W-:Y:S01]  /*3a60*/  STS.U16 [R68+0x100], R79 ;  /* 0x0001004f44007388 */ /* 0x000fe20000000400 */
[----:B------:R-:W-:Y:S02]  /*3a70*/  LEA R74, R74, UR28, 0x1 ;  /* 0x0000001c4a4a7c11 */ /* 0x000fe4000f8e08ff */
[----:B------:R-:W-:Y:S01]  /*3a80*/  LEA R75, R119, UR28, 0x1 ;  /* 0x0000001c774b7c11 */ /* 0x000fe2000f8e08ff */
[----:B------:R2:W-:Y:S04]  /*3a90*/  STS.U16 [R69+0x140], R76 ;  /* 0x0001404c45007388 */ /* 0x0005e80000000400 */
[----:B------:R3:W-:Y:S01]  /*3aa0*/  STS.U16 [R70+0x180], R77 ;  /* 0x0001804d46007388 */ /* 0x0007e20000000400 */
[----:B-1----:R-:W-:-:S03]  /*3ab0*/  LEA R78, R125, UR28, 0x1 ;  /* 0x0000001c7d4e7c11 */ /* 0x002fc6000f8e08ff */
[----:B------:R-:W-:Y:S01]  /*3ac0*/  STS.U16 [R71+0x1c0], R108 ;  /* 0x0001c06c47007388 */ /* 0x000fe20000000400 */
[----:B--2---:R-:W-:-:S03]  /*3ad0*/  LEA R76, R121, UR28, 0x1 ;  /* 0x0000001c794c7c11 */ /* 0x004fc6000f8e08ff */
[----:B------:R-:W-:Y:S01]  /*3ae0*/  STS.U16 [R72+0x200], R105 ;  /* 0x0002006948007388 */ /* 0x000fe20000000400 */
[----:B---3--:R-:W-:-:S03]  /*3af0*/  LEA R77, R123, UR28, 0x1 ;  /* 0x0000001c7b4d7c11 */ /* 0x008fc6000f8e08ff */
[----:B------:R-:W-:Y:S01]  /*3b00*/  STS.U16 [R73+0x240], R104 ;  /* 0x0002406849007388 */ /* 0x000fe20000000400 */
[----:B------:R-:W-:Y:S02]  /*3b10*/  LEA R79, R127, UR28, 0x1 ;  /* 0x0000001c7f4f7c11 */ /* 0x000fe4000f8e08ff */
[----:B------:R-:W-:Y:S01]  /*3b20*/  LEA R106, R106, UR28, 0x1 ;  /* 0x0000001c6a6a7c11 */ /* 0x000fe2000f8e08ff */
[----:B------:R-:W-:Y:S01]  /*3b30*/  STS.U16 [R74+0x280], R103 ;  /* 0x000280674a007388 */ /* 0x000fe20000000400 */
[----:B------:R-:W-:-:S03]  /*3b40*/  LEA R107, R131, UR28, 0x1 ;  /* 0x0000001c836b7c11 */ /* 0x000fc6000f8e08ff */
[----:B------:R-:W-:Y:S01]  /*3b50*/  STS.U16 [R75+0x2c0], R102 ;  /* 0x0002c0664b007388 */ /* 0x000fe20000000400 */
[----:B------:R-:W-:-:S03]  /*3b60*/  LEA R116, R116, UR28, 0x1 ;  /* 0x0000001c74747c11 */ /* 0x000fc6000f8e08ff */
[----:B------:R-:W-:Y:S01]  /*3b70*/  STS.U16 [R76+0x300], R95 ;  /* 0x0003005f4c007388 */ /* 0x000fe20000000400 */
[----:B------:R-:W-:Y:S01]  /*3b80*/  LEA R115, R115, UR28, 0x1 ;  /* 0x0000001c73737c11 */ /* 0x000fe2000f8e08ff */
[----:B------:R-:W-:Y:S02]  /*3b90*/  UIMAD UR33, UR8, UR35, UR33 ;  /* 0x00000023082172a4 */ /* 0x000fe4000f8e0221 */
[----:B------:R-:W-:Y:S01]  /*3ba0*/  STS.U16 [R77+0x340], R100 ;  /* 0x000340644d007388 */ /* 0x000fe20000000400 */
[----:B------:R-:W-:Y:S01]  /*3bb0*/  ULEA UR49, UP0, UR32, UR36, 0x3 ;  /* 0x0000002420317291 */ /* 0x000fe2000f8018ff */
[----:B------:R-:W-:Y:S02]  /*3bc0*/  LEA R114, R114, UR28, 0x1 ;  /* 0x0000001c72727c11 */ /* 0x000fe4000f8e08ff */
[----:B------:R-:W-:Y:S01]  /*3bd0*/  STS.U16 [R78+0x380], R101 ;  /* 0x000380654e007388 */ /* 0x000fe20000000400 */
[----:B------:R-:W-:-:S03]  /*3be0*/  LEA R113, R149, UR28, 0x1 ;  /* 0x0000001c95717c11 */ /* 0x000fc6000f8e08ff */
[----:B------:R-:W-:Y:S01]  /*3bf0*/  STS.U16 [R79+0x3c0], R98 ;  /* 0x0003c0624f007388 */ /* 0x000fe20000000400 */
[----:B------:R-:W-:-:S03]  /*3c00*/  LEA R148, R148, UR28, 0x1 ;  /* 0x0000001c94947c11 */ /* 0x000fc6000f8e08ff */
[----:B------:R-:W-:Y:S01]  /*3c10*/  STS.U16 [R106+0x400], R97 ;  /* 0x000400616a007388 */ /* 0x000fe20000000400 */
[----:B------:R-:W-:Y:S01]  /*3c20*/  LEA R149, R153, UR28, 0x1 ;  /* 0x0000001c99957c11 */ /* 0x000fe2000f8e08ff */
[----:B------:R-:W-:Y:S02]  /*3c30*/  ULEA.HI.X UR32, UR32, UR37, UR33, 0x3, UP0 ;  /* 0x0000002520207291 */ /* 0x000fe400080f1c21 */
[----:B------:R-:W-:Y:S01]  /*3c40*/  STS.U16 [R107+0x440], R92 ;  /* 0x0004405c6b007388 */ /* 0x000fe20000000400 */
[----:B------:R-:W-:Y:S02]  /*3c50*/  P2R R112, PR, RZ, 0x1 ;  /* 0x00000001ff707803 */ /* 0x000fe40000000000 */
[----:B------:R-:W-:Y:S01]  /*3c60*/  LEA R122, R122, UR28, 0x1 ;  /* 0x0000001c7a7a7c11 */ /* 0x000fe2000f8e08ff */
[----:B------:R-:W-:Y:S01]  /*3c70*/  STS.U16 [R116+0x480], R93 ;  /* 0x0004805d74007388 */ /* 0x000fe20000000400 */
[----:B------:R-:W-:Y:S02]  /*3c80*/  LEA R147, R147, UR28, 0x1 ;  /* 0x0000001c93937c11 */ /* 0x000fe4000f8e08ff */
[----:B------:R-:W-:Y:S01]  /*3c90*/  ISETP.GE.AND P0, PT, R240, UR31, PT ;  /* 0x0000001ff0007c0c */ /* 0x000fe2000bf06270 */
[----:B------:R-:W-:Y:S01]  /*3ca0*/  STS.U16 [R115+0x4c0], R96 ;  /* 0x0004c06073007388 */ /* 0x000fe20000000400 */
[----:B------:R-:W-:-:S03]  /*3cb0*/  LEA R123, R165, UR28, 0x1 ;  /* 0x0000001ca57b7c11 */ /* 0x000fc6000f8e08ff */
[----:B------:R-:W-:Y:S01]  /*3cc0*/  STS.U16 [R114+0x500], R91 ;  /* 0x0005005b72007388 */ /* 0x000fe20000000400 */
[----:B------:R-:W-:-:S03]  /*3cd0*/  LEA R154, R154, UR28, 0x1 ;  /* 0x0000001c9a9a7c11 */ /* 0x000fc6000f8e08ff */
[----:B------:R-:W-:Y:S01]  /*3ce0*/  STS.U16 [R113+0x540], R94 ;  /* 0x0005405e71007388 */ /* 0x000fe20000000400 */
[----:B------:R-:W-:Y:S02]  /*3cf0*/  LEA R151, R151, UR28, 0x1 ;  /* 0x0000001c97977c11 */ /* 0x000fe4000f8e08ff */
[----:B------:R-:W-:Y:S02]  /*3d00*/  LEA R153, R171, UR28, 0x1 ;  /* 0x0000001cab997c11 */ /* 0x000fe4000f8e08ff */
[----:B0-----:R-:W-:Y:S01]  /*3d10*/  MOV R62, UR49 ;  /* 0x00000031003e7c02 */ /* 0x001fe20008000f00 */
[----:B------:R-:W-:Y:S01]  /*3d20*/  STS.U16 [R148+0x580], R87 ;  /* 0x0005805794007388 */ /* 0x000fe20000000400 */
[----:B------:R-:W-:Y:S02]  /*3d30*/  MOV R63, UR32 ;  /* 0x00000020003f7c02 */ /* 0x000fe40008000f00 */
[----:B------:R-:W-:Y:S02]  /*3d40*/  LEA R152, R152, UR28, 0x1 ;  /* 0x0000001c98987c11 */ /* 0x000fe4000f8e08ff */
[----:B------:R-:W-:-:S02]  /*3d50*/  LEA R150, R150, UR28, 0x1 ;  /* 0x0000001c96967c11 */ /* 0x000fc4000f8e08ff */
[----:B------:R-:W-:Y:S01]  /*3d60*/  PRMT R193, RZ, 0x7610, R193 ;  /* 0x00007610ffc17816 */ /* 0x000fe200000000c1 */
[----:B------:R-:W2:Y:S04]  /*3d70*/  LDG.E.64 R62, desc[UR26][R62.64] ;  /* 0x0000001a3e3e7981 */ /* 0x000ea8000c1e1b00 */
[----:B------:R-:W-:Y:S01]  /*3d80*/  STS.U16 [R149+0x5c0], R90 ;  /* 0x0005c05a95007388 */ /* 0x000fe20000000400 */
[----:B------:R-:W-:Y:S02]  /*3d90*/  P2R R124, PR, RZ, 0x2 ;  /* 0x00000002ff7c7803 */ /* 0x000fe40000000000 */
[----:B------:R-:W-:Y:S01]  /*3da0*/  ISETP.GE.AND P1, PT, R156, UR31, PT ;  /* 0x0000001f9c007c0c */ /* 0x000fe2000bf26270 */
[----:B------:R-:W-:Y:S04]  /*3db0*/  STS.U16 [R122+0x600], R89 ;  /* 0x000600597a007388 */ /* 0x000fe80000000400 */
[----:B------:R-:W-:Y:S04]  /*3dc0*/  STS.U16 [R147+0x640], R88 ;  /* 0x0006405893007388 */ /* 0x000fe80000000400 */
[----:B------:R-:W-:Y:S04]  /*3dd0*/  STS.U16 [R123+0x680], R86 ;  /* 0x000680567b007388 */ /* 0x000fe80000000400 */
[----:B------:R0:W-:Y:S04]  /*3de0*/  STS.U16 [R154+0x6c0], R81 ;  /* 0x0006c0519a007388 */ /* 0x0001e80000000400 */
[----:B------:R-:W-:Y:S04]  /*3df0*/  STS.U16 [R151+0x700], R84 ;  /* 0x0007005497007388 */ /* 0x000fe80000000400 */
[----:B------:R1:W-:Y:S04]  /*3e00*/  STS.U16 [R153+0x740], R82 ;  /* 0x0007405299007388 */ /* 0x0003e80000000400 */
[----:B------:R3:W-:Y:S04]  /*3e10*/  STS.U16 [R152+0x780], R85 ;  /* 0x0007805598007388 */ /* 0x0007e80000000400 */
[----:B------:R4:W-:Y:S01]  /*3e20*/  STS.U16 [R150+0x7c0], R83 ;  /* 0x0007c05396007388 */ /* 0x0009e20000000400 */
[----:B------:R-:W-:-:S03]  /*3e30*/  NOP ;  /* 0x0000000000007918 */ /* 0x000fc60000000000 */
[----:B------:R-:W5:Y:S01]  /*3e40*/  @!P0 LDG.E.U16 R193, desc[UR26][R60.64] ;  /* 0x0000001a3cc18981 */ /* 0x000f62000c1e1500 */
[----:B------:R-:W-:Y:S02]  /*3e50*/  ISETP.GE.AND P0, PT, R160, UR31, PT ;  /* 0x0000001fa0007c0c */ /* 0x000fe4000bf06270 */
[----:B------:R-:W-:Y:S02]  /*3e60*/  PRMT R191, RZ, 0x7610, R191 ;  /* 0x00007610ffbf7816 */ /* 0x000fe400000000bf */
[----:B------:R-:W-:-:S06]  /*3e70*/  PRMT R180, RZ, 0x7610, R180 ;  /* 0x00007610ffb47816 */ /* 0x000fcc00000000b4 */
[----:B------:R-:W5:Y:S01]  /*3e80*/  @!P1 LDG.E.U16 R180, desc[UR26][R60.64+0x40] ;  /* 0x0000401a3cb49981 */ /* 0x000f62000c1e1500 */
[----:B------:R-:W-:-:S03]  /*3e90*/  ISETP.GE.AND P1, PT, R157, UR31, PT ;  /* 0x0000001f9d007c0c */ /* 0x000fc6000bf26270 */
        /* <DEDUP_REMOVED lines=65> */
[----:B------:R-:W-:-:S03]  /*42b0*/  ISETP.NE.AND P1, PT, R124, RZ, PT ;  /* 0x000000ff7c00720c */ /* 0x000fc60003f25270 */
[----:B------:R-:W5:Y:S01]  /*42c0*/  @!P0 LDG.E.U16 R197, desc[UR26][R60.64+0x600] ;  /* 0x0006001a3cc58981 */ /* 0x000f62000c1e1500 */
[----:B------:R-:W-:Y:S02]  /*42d0*/  ISETP.NE.AND P0, PT, R112, RZ, PT ;  /* 0x000000ff7000720c */ /* 0x000fe40003f05270 */
[----:B------:R-:W-:Y:S02]  /*42e0*/  PRMT R194, RZ, 0x7610, R194 ;  /* 0x00007610ffc27816 */ /* 0x000fe400000000c2 */
        /* <DEDUP_REMOVED lines=12> */
[----:B------:R0:W5:Y:S01]  /*43b0*/  @!P6 LDG.E.U16 R155, desc[UR26][R60.64+0x7c0] ;  /* 0x0007c01a3c9be981 */ /* 0x000162000c1e1500 */
[----:B--2---:R-:W-:-:S13]  /*43c0*/  R2UR UR33, R63 ;  /* 0x000000003f2172ca */ /* 0x004fda00000e0000 */
[----:B------:R-:W-:Y:S01]  /*43d0*/  FMUL.FTZ R63, R45, UR33 ;  /* 0x000000212d3f7c20 */ /* 0x000fe20008410000 */
[----:B0-----:R-:W-:-:S03]  /*43e0*/  FMUL.FTZ R60, R48, UR33 ;  /* 0x00000021303c7c20 */ /* 0x001fc60008410000 */
[----:B------:R-:W-:Y:S01]  /*43f0*/  FMUL.RZ R81, R63, 0.15915493667125701904 ;  /* 0x3e22f9833f517820 */ /* 0x000fe2000040c000 */
[----:B------:R-:W-:Y:S01]  /*4400*/  FMUL.RZ R61, R60, 0.15915493667125701904 ;  /* 0x3e22f9833c3d7820 */ /* 0x000fe2000040c000 */
[----:B------:R-:W-:Y:S01]  /*4410*/  FMUL.FTZ R63, R46, UR33 ;  /* 0x000000212e3f7c20 */ /* 0x000fe20008410000 */
[----:B------:R-:W-:Y:S01]  /*4420*/  FMUL.FTZ R60, R49, UR33 ;  /* 0x00000021313c7c20 */ /* 0x000fe20008410000 */
[----:B-1----:R-:W0:Y:S02]  /*4430*/  MUFU.SIN R82, R81 ;  /* 0x0000005100527308 */ /* 0x002e240000000400 */
[----:B------:R-:W-:Y:S01]  /*4440*/  FMUL.RZ R86, R63, 0.15915493667125701904 ;  /* 0x3e22f9833f567820 */ /* 0x000fe2000040c000 */
[----:B------:R-:W-:-:S05]  /*4450*/  FMUL.FTZ R63, R47, UR33 ;  /* 0x000000212f3f7c20 */ /* 0x000fca0008410000 */
[----:B------:R1:W2:Y:S01]  /*4460*/  MUFU.COS R84, R81 ;  /* 0x0000005100547308 */ /* 0x0002a20000000000 */
[----:B------:R-:W-:Y:S01]  /*4470*/  FMUL.RZ R63, R63, 0.15915493667125701904 ;  /* 0x3e22f9833f3f7820 */ /* 0x000fe2000040c000 */
[----:B-1----:R-:W-:Y:S01]  /*4480*/  FMUL.RZ R81, R60, 0.15915493667125701904 ;  /* 0x3e22f9833c517820 */ /* 0x002fe2000040c000 */
[----:B------:R-:W-:-:S05]  /*4490*/  FMUL.FTZ R60, R50, UR33 ;  /* 0x00000021323c7c20 */ /* 0x000fca0008410000 */
[----:B---3--:R-:W-:Y:S08]  /*44a0*/  MUFU.SIN R85, R86 ;  /* 0x0000005600557308 */ /* 0x008ff00000000400 */
[----:B----4-:R1:W3:Y:S02]  /*44b0*/  MUFU.COS R83, R86 ;  /* 0x0000005600537308 */ /* 0x0102e40000000000 */
[----:B-1----:R-:W-:Y:S01]  /*44c0*/  FMUL.RZ R86, R60, 0.15915493667125701904 ;  /* 0x3e22f9833c567820 */ /* 0x002fe2000040c000 */
[----:B------:R-:W-:-:S05]  /*44d0*/  FMUL.FTZ R60, R51, UR33 ;  /* 0x00000021333c7c20 */ /* 0x000fca0008410000 */
[----:B------:R-:W-:Y:S01]  /*44e0*/  MUFU.SIN R87, R63 ;  /* 0x0000003f00577308 */ /* 0x000fe20000000400 */
[----:B------:R-:W-:-:S07]  /*44f0*/  R2UR UR46, R62 ;  /* 0x000000003e2e72ca */ /* 0x000fce00000e0000 */
[----:B------:R1:W4:Y:S08]  /*4500*/  MUFU.COS R117, R63 ;  /* 0x0000003f00757308 */ /* 0x0003300000000000 */
[----:B------:R-:W-:Y:S01]  /*4510*/  MUFU.SIN R88, R61 ;  /* 0x0000003d00587308 */ /* 0x000fe20000000400 */
[----:B-1----:R-:W-:Y:S01]  /*4520*/  FMUL.RZ R63, R60, 0.15915493667125701904 ;  /* 0x3e22f9833c3f7820 */ /* 0x002fe2000040c000 */
[----:B------:R-:W-:-:S06]  /*4530*/  FMUL.FTZ R60, R52, UR33 ;  /* 0x00000021343c7c20 */ /* 0x000fcc0008410000 */
[----:B------:R1:W4:Y:S01]  /*4540*/  MUFU.COS R120, R61 ;  /* 0x0000003d00787308 */ /* 0x0003220000000000 */
[----:B------:R-:W-:Y:S01]  /*4550*/  FMUL.RZ R101, R60, 0.15915493667125701904 ;  /* 0x3e22f9833c657820 */ /* 0x000fe2000040c000 */
[----:B------:R-:W-:Y:S01]  /*4560*/  FMUL.FTZ R60, R53, UR33 ;  /* 0x00000021353c7c20 */ /* 0x000fe20008410000 */
[----:B-1----:R-:W-:-:S05]  /*4570*/  FMUL.FTZ R61, R55, UR33 ;  /* 0x00000021373d7c20 */ /* 0x002fca0008410000 */
[----:B------:R-:W-:Y:S08]  /*4580*/  MUFU.SIN R94, R63 ;  /* 0x0000003f005e7308 */ /* 0x000ff00000000400 */
[----:B------:R1:W-:Y:S02]  /*4590*/  MUFU.COS R93, R63 ;  /* 0x0000003f005d7308 */ /* 0x0003e40000000000 */
[----:B-1----:R-:W-:Y:S01]  /*45a0*/  FMUL.RZ R63, R61, 0.15915493667125701904 ;  /* 0x3e22f9833d3f7820 */ /* 0x002fe2000040c000 */
[----:B------:R-:W-:-:S05]  /*45b0*/  FMUL.FTZ R61, R56, UR33 ;  /* 0x00000021383d7c20 */ /* 0x000fca0008410000 */
[----:B------:R-:W-:Y:S01]  /*45c0*/  MUFU.SIN R90, R81 ;  /* 0x00000051005a7308 */ /* 0x000fe20000000400 */
[----:B------:R-:W-:Y:S01]  /*45d0*/  FMUL.RZ R111, R61, 0.15915493667125701904 ;  /* 0x3e22f9833d6f7820 */ /* 0x000fe2000040c000 */
[----:B------:R-:W-:-:S06]  /*45e0*/  FMUL.FTZ R61, R57, UR33 ;  /* 0x00000021393d7c20 */ /* 0x000fcc0008410000 */
[----:B------:R1:W-:Y:S02]  /*45f0*/  MUFU.COS R89, R81 ;  /* 0x0000005100597308 */ /* 0x0003e40000000000 */
[----:B-1----:R-:W-:-:S06]  /*4600*/  FMUL.RZ R81, R60, 0.15915493667125701904 ;  /* 0x3e22f9833c517820 */ /* 0x002fcc000040c000 */
[----:B------:R-:W-:Y:S08]  /*4610*/  MUFU.SIN R96, R101 ;  /* 0x0000006500607308 */ /* 0x000ff00000000400 */
[----:B------:R-:W-:Y:S08]  /*4620*/  MUFU.SIN R98, R81 ;  /* 0x0000005100627308 */ /* 0x000ff00000000400 */
[----:B------:R1:W-:Y:S08]  /*4630*/  MUFU.COS R97, R81 ;  /* 0x0000005100617308 */ /* 0x0003f00000000000 */
[----:B------:R-:W-:Y:S01]  /*4640*/  MUFU.COS R95, R101 ;  /* 0x00000065005f7308 */ /* 0x000fe20000000000 */
[----:B-1----:R-:W-:Y:S01]  /*4650*/  FMUL.RZ R81, R61, 0.15915493667125701904 ;  /* 0x3e22f9833d517820 */ /* 0x002fe2000040c000 */
[----:B------:R-:W-:-:S06]  /*4660*/  FMUL.FTZ R61, R58, UR33 ;  /* 0x000000213a3d7c20 */ /* 0x000fcc0008410000 */
[----:B------:R-:W-:Y:S01]  /*4670*/  MUFU.SIN R102, R63 ;  /* 0x0000003f00667308 */ /* 0x000fe20000000400 */
[----:B------:R-:W-:Y:S01]  /*4680*/  FMUL.RZ R118, R61, 0.15915493667125701904 ;  /* 0x3e22f9833d767820 */ /* 0x000fe2000040c000 */
[----:B------:R-:W-:-:S06]  /*4690*/  FMUL.FTZ R61, R59, UR33 ;  /* 0x000000213b3d7c20 */ /* 0x000fcc0008410000 */
[----:B------:R1:W-:Y:S01]  /*46a0*/  MUFU.COS R101, R63 ;  /* 0x0000003f00657308 */ /* 0x0003e20000000000 */
[----:B------:R-:W-:Y:S01]  /*46b0*/  FMUL.RZ R125, R61, 0.15915493667125701904 ;  /* 0x3e22f9833d7d7820 */ /* 0x000fe2000040c000 */
[----:B-1----:R-:W-:-:S05]  /*46c0*/  MOV R63, UR46 ;  /* 0x0000002e003f7c02 */ /* 0x002fca0008000f00 */
[----:B------:R-:W-:Y:S01]  /*46d0*/  FMUL.FTZ R63, R63, 1.4426950216293334961 ;  /* 0x3fb8aa3b3f3f7820 */ /* 0x000fe20000410000 */
[----:B------:R-:W-:-:S03]  /*46e0*/  FMUL.FTZ R60, R54, UR33 ;  /* 0x00000021363c7c20 */ /* 0x000fc60008410000 */
[-C--:B------:R-:W-:Y:S01]  /*46f0*/  FMUL.FTZ R61, R45, R63.reuse ;  /* 0x0000003f2d3d7220 */ /* 0x080fe20000410000 */
[----:B------:R-:W-:Y:S01]  /*4700*/  MUFU.SIN R92, R86 ;  /* 0x00000056005c7308 */ /* 0x000fe20000000400 */
[----:B------:R-:W-:-:S07]  /*4710*/  FMUL.FTZ R62, R46, R63 ;  /* 0x0000003f2e3e7220 */ /* 0x000fce0000410000 */
[----:B------:R1:W4:Y:S01]  /*4720*/  MUFU.COS R91, R86 ;  /* 0x00000056005b7308 */ /* 0x0003220000000000 */
[----:B------:R-:W-:-:S07]  /*4730*/  ISETP.NE.AND P0, PT, R110, RZ, PT ;  /* 0x000000ff6e00720c */ /* 0x000fce0003f05270 */
[----:B------:R-:W0:Y:S01]  /*4740*/  MUFU.EX2 R61, R61 ;  /* 0x0000003d003d7308 */ /* 0x000e220000000800 */
[----:B-1----:R-:W-:Y:S01]  /*4750*/  FMUL.RZ R86, R60, 0.15915493667125701904 ;  /* 0x3e22f9833c567820 */ /* 0x002fe2000040c000 */
[----:B------:R-:W-:-:S03]  /*4760*/  FMUL.FTZ R124, R50, R63 ;  /* 0x0000003f327c7220 */ /* 0x000fc60000410000 */
[----:B------:R-:W-:Y:S08]  /*4770*/  MUFU.SIN R100, R86 ;  /* 0x0000005600647308 */ /* 0x000ff00000000400 */
[----:B------:R1:W5:Y:S01]  /*4780*/  MUFU.COS R60, R86 ;  /* 0x00000056003c7308 */ /* 0x0003620000000000 */
[-C--:B------:R-:W-:Y:S01]  /*4790*/  FMUL.FTZ R121, R49, R63.reuse ;  /* 0x0000003f31797220 */ /* 0x080fe20000410000 */
[----:B-1----:R-:W-:-:S06]  /*47a0*/  FMUL.FTZ R86, R47, R63 ;  /* 0x0000003f2f567220 */ /* 0x002fcc0000410000 */
[----:B------:R-:W-:Y:S01]  /*47b0*/  MUFU.SIN R110, R118 ;  /* 0x00000076006e7308 */ /* 0x000fe20000000400 */
[----:B0-----:R-:W-:-:S07]  /*47c0*/  FMUL.FTZ R82, R61, R82 ;  /* 0x000000523d527220 */ /* 0x001fce0000410000 */
[----:B------:R0:W-:Y:S08]  /*47d0*/  MUFU.COS R109, R118 ;  /* 0x00000076006d7308 */ /* 0x0001f00000000000 */
[----:B------:R-:W3:Y:S01]  /*47e0*/  MUFU.EX2 R62, R62 ;  /* 0x0000003e003e7308 */ /* 0x000ee20000000800 */
[----:B0-----:R-:W-:-:S03]  /*47f0*/  FMUL.FTZ R118, R48, R63 ;  /* 0x0000003f30767220 */ /* 0x001fc60000410000 */
[----:B------:R-:W4:Y:S04]  /*4800*/  MUFU.EX2 R86, R86 ;  /* 0x0000005600567308 */ /* 0x000f280000000800 */
[----:B------:R-:W-:Y:S08]  /*4810*/  MUFU.SIN R108, R81 ;  /* 0x00000051006c7308 */ /* 0x000ff00000000400 */
[----:B------:R2:W-:Y:S08]  /*4820*/  MUFU.COS R105, R81 ;  /* 0x0000005100697308 */ /* 0x0005f00000000000 */
[----:B------:R-:W0:Y:S01]  /*4830*/  MUFU.EX2 R119, R118 ;  /* 0x0000007600777308 */ /* 0x000e220000000800 */
[----:B--2---:R-:W-:Y:S01]  /*4840*/  FMUL.FTZ R81, R61, R84 ;  /* 0x000000543d517220 */ /* 0x004fe20000410000 */
[----:B------:R-:W-:-:S02]  /*4850*/  FMUL.FTZ R61, R53, R63 ;  /* 0x0000003f353d7220 */ /* 0x000fc40000410000 */
[----:B------:R-:W1:Y:S04]  /*4860*/  MUFU.EX2 R124, R124 ;  /* 0x0000007c007c7308 */ /* 0x000e680000000800 */
[----:B------:R-:W2:Y:S01]  /*4870*/  MUFU.EX2 R121, R121 ;  /* 0x0000007900797308 */ /* 0x000ea20000000800 */
[----:B---3--:R-:W-:-:S03]  /*4880*/  FMUL.FTZ R83, R62, R83 ;  /* 0x000000533e537220 */ /* 0x008fc60000410000 */
[----:B------:R-:W3:Y:S01]  /*4890*/  MUFU.EX2 R61, R61 ;  /* 0x0000003d003d7308 */ /* 0x000ee20000000800 */
[----:B------:R-:W-:Y:S01]  /*48a0*/  FMUL.FTZ R84, R62, R85 ;  /* 0x000000553e547220 */ /* 0x000fe20000410000 */
[----:B------:R-:W-:Y:S01]  /*48b0*/  FMUL.FTZ R62, R54, R63 ;  /* 0x0000003f363e7220 */ /* 0x000fe20000410000 */
[C---:B----4-:R-:W-:Y:S01]  /*48c0*/  FMUL.FTZ R85, R86.reuse, R117 ;  /* 0x0000007556557220 */ /* 0x050fe20000410000 */
[----:B------:R-:W-:Y:S01]  /*48d0*/  MUFU.SIN R104, R111 ;  /* 0x0000006f00687308 */ /* 0x000fe20000000400 */
[----:B------:R-:W-:Y:S01]  /*48e0*/  FMUL.FTZ R86, R86, R87 ;  /* 0x0000005756567220 */ /* 0x000fe20000410000 */
[C---:B0-----:R-:W-:Y:S01]  /*48f0*/  FMUL.FTZ R87, R119.reuse, R120 ;  /* 0x0000007877577220 */ /* 0x041fe20000410000 */
[----:B------:R-:W-:Y:S01]  /*4900*/  FMUL.FTZ R88, R119, R88 ;  /* 0x0000005877587220 */ /* 0x000fe20000410000 */
[C---:B-1----:R-:W-:Y:S01]  /*4910*/  FMUL.FTZ R91, R124.reuse, R91 ;  /* 0x0000005b7c5b7220 */ /* 0x042fe20000410000 */
[----:B------:R-:W-:Y:S01]  /*4920*/  FMUL.FTZ R92, R124, R92 ;  /* 0x0000005c7c5c7220 */ /* 0x000fe20000410000 */
[----:B------:R-:W-:-:S02]  /*4930*/  FMUL.FTZ R126, R52, R63 ;  /* 0x0000003f347e7220 */ /* 0x000fc40000410000 */
[----:B------:R-:W0:Y:S01]  /*4940*/  MUFU.COS R103, R111 ;  /* 0x0000006f00677308 */ /* 0x000e220000000000 */
[-C--:B------:R-:W-:Y:S01]  /*4950*/  FMUL.FTZ R118, R55, R63.reuse ;  /* 0x0000003f37767220 */ /* 0x080fe20000410000 */
[-C--:B------:R-:W-:Y:S01]  /*4960*/  FMUL.FTZ R119, R56, R63.reuse ;  /* 0x0000003f38777220 */ /* 0x080fe20000410000 */
[-C--:B------:R-:W-:Y:S01]  /*4970*/  FMUL.FTZ R120, R57, R63.reuse ;  /* 0x0000003f39787220 */ /* 0x080fe20000410000 */
[----:B------:R-:W-:-:S04]  /*4980*/  FMUL.FTZ R124, R59, R63 ;  /* 0x0000003f3b7c7220 */ /* 0x000fc80000410000 */
[----:B------:R-:W-:Y:S01]  /*4990*/  MUFU.SIN R112, R125 ;  /* 0x0000007d00707308 */ /* 0x000fe20000000400 */
[C---:B--2---:R-:W-:Y:S01]  /*49a0*/  FMUL.FTZ R89, R121.reuse, R89 ;  /* 0x0000005979597220 */ /* 0x044fe20000410000 */
[----:B------:R-:W-:-:S06]  /*49b0*/  FMUL.FTZ R90, R121, R90 ;  /* 0x0000005a795a7220 */ /* 0x000fcc0000410000 */
[----:B------:R1:W2:Y:S01]  /*49c0*/  MUFU.COS R111, R125 ;  /* 0x0000007d006f7308 */ /* 0x0002a20000000000 */
[C---:B---3--:R-:W-:Y:S01]  /*49d0*/  FMUL.FTZ R97, R61.reuse, R97 ;  /* 0x000000613d617220 */ /* 0x048fe20000410000 */
[----:B------:R-:W-:-:S06]  /*49e0*/  FMUL.FTZ R98, R61, R98 ;  /* 0x000000623d627220 */ /* 0x000fcc0000410000 */
[----:B------:R3:W-:Y:S01]  /*49f0*/  MUFU.EX2 R117, R62 ;  /* 0x0000003e00757308 */ /* 0x0007e20000000800 */
[-C--:B-1----:R-:W-:Y:S01]  /*4a00*/  FMUL.FTZ R125, R51, R63.reuse ;  /* 0x0000003f337d7220 */ /* 0x082fe20000410000 */
[----:B------:R-:W-:Y:S02]  /*4a10*/  SHF.L.U32 R61, R99, 0x5, RZ ;  /* 0x00000005633d7819 */ /* 0x000fe400000006ff */
[----:B------:R-:W-:Y:S01]  /*4a20*/  MUFU.EX2 R126, R126 ;  /* 0x0000007e007e7308 */ /* 0x000fe20000000800 */
[----:B---3--:R-:W-:-:S03]  /*4a30*/  FMUL.FTZ R62, R58, R63 ;  /* 0x0000003f3a3e7220 */ /* 0x008fc60000410000 */
[----:B------:R-:W1:Y:S04]  /*4a40*/  MUFU.EX2 R125, R125 ;  /* 0x0000007d007d7308 */ /* 0x000e680000000800 */
[----:B------:R-:W3:Y:S04]  /*4a50*/  MUFU.EX2 R118, R118 ;  /* 0x0000007600767308 */ /* 0x000ee80000000800 */
[----:B------:R-:W0:Y:S04]  /*4a60*/  MUFU.EX2 R119, R119 ;  /* 0x0000007700777308 */ /* 0x000e280000000800 */
[----:B------:R-:W4:Y:S04]  /*4a70*/  MUFU.EX2 R120, R120 ;  /* 0x0000007800787308 */ /* 0x000f280000000800 */
[----:B------:R5:W2:Y:S04]  /*4a80*/  MUFU.EX2 R121, R62 ;  /* 0x0000003e00797308 */ /* 0x000aa80000000800 */
[----:B------:R-:W2:Y:S01]  /*4a90*/  MUFU.EX2 R124, R124 ;  /* 0x0000007c007c7308 */ /* 0x000ea20000000800 */
[----:B-----5:R-:W-:-:S04]  /*4aa0*/  LEA.HI.SX32 R62, R61, R61, 0x1b ;  /* 0x0000003d3d3e7211 */ /* 0x020fc800078fdaff */
[----:B------:R-:W-:Y:S01]  /*4ab0*/  LEA R62, R62, UR28, 0x1 ;  /* 0x0000001c3e3e7c11 */ /* 0x000fe2000f8e08ff */
[C---:B-1----:R-:W-:Y:S01]  /*4ac0*/  FMUL.FTZ R93, R125.reuse, R93 ;  /* 0x0000005d7d5d7220 */ /* 0x042fe20000410000 */
[----:B------:R-:W-:Y:S01]  /*4ad0*/  FMUL.FTZ R94, R125, R94 ;  /* 0x0000005e7d5e7220 */ /* 0x000fe20000410000 */
[C---:B------:R-:W-:Y:S01]  /*4ae0*/  FMUL.FTZ R95, R126.reuse, R95 ;  /* 0x0000005f7e5f7220 */ /* 0x040fe20000410000 */
[----:B------:R-:W-:Y:S01]  /*4af0*/  FMUL.FTZ R96, R126, R96 ;  /* 0x000000607e607220 */ /* 0x000fe20000410000 */
[C---:B------:R-:W-:Y:S01]  /*4b00*/  FMUL.FTZ R99, R117.reuse, R60 ;  /* 0x0000003c75637220 */ /* 0x040fe20000410000 */
[----:B------:R-:W-:Y:S01]  /*4b10*/  FMUL.FTZ R100, R117, R100 ;  /* 0x0000006475647220 */ /* 0x000fe20000410000 */
[C---:B---3--:R-:W-:Y:S01]  /*4b20*/  FMUL.FTZ R101, R118.reuse, R101 ;  /* 0x0000006576657220 */ /* 0x048fe20000410000 */
[----:B------:R-:W-:Y:S01]  /*4b30*/  FMUL.FTZ R102, R118, R102 ;  /* 0x0000006676667220 */ /* 0x000fe20000410000 */
[C---:B0-----:R-:W-:Y:S01]  /*4b40*/  FMUL.FTZ R103, R119.reuse, R103 ;  /* 0x0000006777677220 */ /* 0x041fe20000410000 */
[----:B------:R-:W-:Y:S01]  /*4b50*/  FMUL.FTZ R104, R119, R104 ;  /* 0x0000006877687220 */ /* 0x000fe20000410000 */
[C---:B----4-:R-:W-:Y:S01]  /*4b60*/  FMUL.FTZ R105, R120.reuse, R105 ;  /* 0x0000006978697220 */ /* 0x050fe20000410000 */
[----:B------:R-:W-:Y:S01]  /*4b70*/  FMUL.FTZ R108, R120, R108 ;  /* 0x0000006c786c7220 */ /* 0x000fe20000410000 */
[C---:B--2---:R-:W-:Y:S01]  /*4b80*/  FMUL.FTZ R109, R121.reuse, R109 ;  /* 0x0000006d796d7220 */ /* 0x044fe20000410000 */
[----:B------:R-:W-:Y:S01]  /*4b90*/  FMUL.FTZ R110, R121, R110 ;  /* 0x0000006e796e7220 */ /* 0x000fe20000410000 */
[C---:B------:R-:W-:Y:S01]  /*4ba0*/  FMUL.FTZ R111, R124.reuse, R111 ;  /* 0x0000006f7c6f7220 */ /* 0x040fe20000410000 */
[----:B------:R-:W-:Y:S01]  /*4bb0*/  FMUL.FTZ R112, R124, R112 ;  /* 0x000000707c707220 */ /* 0x000fe20000410000 */
        /* <DEDUP_REMOVED lines=32> */
[----:B------:R0:W-:Y:S04]  /*4dc0*/  STS.U16 [R64+0x2100], R193 ;  /* 0x002100c140007388 */ /* 0x0001e80000000400 */
[----:B------:R1:W-:Y:S04]  /*4dd0*/  STS.U16 [R65+0x2140], R180 ;  /* 0x002140b441007388 */ /* 0x0003e80000000400 */
[----:B------:R2:W-:Y:S04]  /*4de0*/  STS.U16 [R66+0x2180], R191 ;  /* 0x002180bf42007388 */ /* 0x0005e80000000400 */
[----:B------:R-:W-:Y:S01]  /*4df0*/  STS.U16 [R67+0x21c0], R176 ;  /* 0x0021c0b043007388 */ /* 0x000fe20000000400 */
[----:B0-----:R-:W-:-:S03]  /*4e00*/  FMUL.FTZ R64, R44, UR33 ;  /* 0x000000212c407c20 */ /* 0x001fc60008410000 */
[----:B------:R-:W-:Y:S01]  /*4e10*/  STS.U16 [R68+0x2200], R179 ;  /* 0x002200b344007388 */ /* 0x000fe20000000400 */
[----:B------:R-:W-:-:S03]  /*4e20*/  USHF.L.U32 UR49, UR19, 0x8, URZ ;  /* 0x0000000813317899 */ /* 0x000fc600080006ff */
[----:B------:R-:W-:Y:S04]  /*4e30*/  STS.U16 [R69+0x2240], R174 ;  /* 0x002240ae45007388 */ /* 0x000fe80000000400 */
[----:B------:R-:W-:Y:S01]  /*4e40*/  STS.U16 [R70+0x2280], R175 ;  /* 0x002280af46007388 */ /* 0x000fe20000000400 */
[----:B-1----:R-:W-:-:S03]  /*4e50*/  FMUL.RZ R65, R64, 0.15915493667125701904 ;  /* 0x3e22f98340417820 */ /* 0x002fc6000040c000 */
[----:B------:R-:W-:Y:S04]  /*4e60*/  STS.U16 [R71+0x22c0], R172 ;  /* 0x0022c0ac47007388 */ /* 0x000fe80000000400 */
[----:B------:R-:W-:Y:S01]  /*4e70*/  STS.U16 [R72+0x2300], R173 ;  /* 0x002300ad48007388 */ /* 0x000fe20000000400 */
[----:B------:R-:W-:-:S03]  /*4e80*/  UIADD3 UR32, UPT, UPT, UR49, -0x100, URZ ;  /* 0xffffff0031207890 */ /* 0x000fc6000fffe0ff */
[----:B------:R-:W-:Y:S01]  /*4e90*/  STS.U16 [R73+0x2340], R170 ;  /* 0x002340aa49007388 */ /* 0x000fe20000000400 */
[----:B------:R-:W-:-:S03]  /*4ea0*/  FMUL.FTZ R63, R44, R63 ;  /* 0x0000003f2c3f7220 */ /* 0x000fc60000410000 */
[----:B------:R-:W-:Y:S01]  /*4eb0*/  STS.U16 [R74+0x2380], R171 ;  /* 0x002380ab4a007388 */ /* 0x000fe20000000400 */
[----:B------:R-:W-:Y:S03]  /*4ec0*/  MUFU.SIN R64, R65 ;  /* 0x0000004100407308 */ /* 0x000fe60000000400 */
[----:B------:R-:W-:Y:S04]  /*4ed0*/  STS.U16 [R75+0x23c0], R168 ;  /* 0x0023c0a84b007388 */ /* 0x000fe80000000400 */
[----:B------:R-:W-:Y:S01]  /*4ee0*/  STS.U16 [R76+0x2400], R169 ;  /* 0x002400a94c007388 */ /* 0x000fe20000000400 */
[----:B--2---:R0:W1:Y:S03]  /*4ef0*/  MUFU.COS R66, R65 ;  /* 0x0000004100427308 */ /* 0x0040660000000000 */
[----:B------:R-:W-:Y:S01]  /*4f00*/  STS.U16 [R77+0x2440], R166 ;  /* 0x002440a64d007388 */ /* 0x000fe20000000400 */
[----:B------:R-:W-:-:S03]  /*4f10*/  ULOP3.LUT UR32, UR32, 0x100, URZ, 0xc0, !UPT ;  /* 0x0000010020207892 */ /* 0x000fc6000f8ec0ff */
[----:B------:R-:W-:Y:S01]  /*4f20*/  STS.U16 [R78+0x2480], R167 ;  /* 0x002480a74e007388 */ /* 0x000fe20000000400 */
[----:B------:R-:W1:Y:S03]  /*4f30*/  MUFU.EX2 R63, R63 ;  /* 0x0000003f003f7308 */ /* 0x000e660000000800 */
[----:B------:R-:W-:Y:S04]  /*4f40*/  STS.U16 [R79+0x24c0], R164 ;  /* 0x0024c0a44f007388 */ /* 0x000fe80000000400 */
[----:B------:R-:W-:Y:S01]  /*4f50*/  STS.U16 [R106+0x2500], R165 ;  /* 0x002500a56a007388 */ /* 0x000fe20000000400 */
[----:B------:R-:W-:-:S03]  /*4f60*/  UIADD3 UR32, UPT, UPT, UR32, UR8, URZ ;  /* 0x0000000820207290 */ /* 0x000fc6000fffe0ff */
[----:B------:R-:W-:Y:S04]  /*4f70*/  STS.U16 [R107+0x2540], R190 ;  /* 0x002540be6b007388 */ /* 0x000fe80000000400 */
[----:B------:R-:W-:Y:S04]  /*4f80*/  STS.U16 [R116+0x2580], R163 ;  /* 0x002580a374007388 */ /* 0x000fe80000000400 */
[----:B------:R-:W-:Y:S04]  /*4f90*/  STS.U16 [R115+0x25c0], R162 ;  /* 0x0025c0a273007388 */ /* 0x000fe80000000400 */
[----:B------:R-:W-:Y:S04]  /*4fa0*/  STS.U16 [R114+0x2600], R161 ;  /* 0x002600a172007388 */ /* 0x000fe80000000400 */
[----:B------:R-:W-:Y:S04]  /*4fb0*/  STS.U16 [R113+0x2640], R160 ;  /* 0x002640a071007388 */ /* 0x000fe80000000400 */
[----:B------:R-:W-:Y:S01]  /*4fc0*/  STS.U16 [R148+0x2680], R159 ;  /* 0x0026809f94007388 */ /* 0x000fe20000000400 */
[----:B------:R-:W-:-:S03]  /*4fd0*/  ISETP.NE.AND P1, PT, R189, RZ, PT ;  /* 0x000000ffbd00720c */ /* 0x000fc60003f25270 */
[----:B------:R-:W-:Y:S01]  /*4fe0*/  STS.U16 [R149+0x26c0], R196 ;  /* 0x0026c0c495007388 */ /* 0x000fe20000000400 */
[----:B------:R-:W-:-:S03]  /*4ff0*/  IADD3 R200, PT, PT, R189, 0x200, RZ ;  /* 0x00000200bdc87810 */ /* 0x000fc60007ffe0ff */
[----:B------:R1:W-:Y:S01]  /*5000*/  STS.U16 [R122+0x2700], R197 ;  /* 0x002700c57a007388 */ /* 0x0003e20000000400 */
[----:B0-----:R-:W-:-:S03]  /*5010*/  MOV R65, UR32 ;  /* 0x0000002000417c02 */ /* 0x001fc60008000f00 */
[----:B------:R-:W-:Y:S04]  /*5020*/  STS.U16 [R147+0x2740], R194 ;  /* 0x002740c293007388 */ /* 0x000fe80000000400 */
[----:B------:R0:W-:Y:S01]  /*5030*/  STS.U16 [R123+0x2780], R192 ;  /* 0x002780c07b007388 */ /* 0x0001e20000000400 */
[----:B------:R-:W-:-:S03]  /*5040*/  SEL R65, R65, R200, !P1 ;  /* 0x000000c841417207 */ /* 0x000fc60004800000 */
[----:B------:R-:W-:Y:S04]  /*5050*/  STS.U16 [R154+0x27c0], R195 ;  /* 0x0027c0c39a007388 */ /* 0x000fe80000000400 */
[----:B------:R-:W-:Y:S01]  /*5060*/  STS.U16 [R151+0x2800], R156 ;  /* 0x0028009c97007388 */ /* 0x000fe20000000400 */
[----:B-1----:R-:W-:-:S03]  /*5070*/  FMUL.FTZ R122, R63, R66 ;  /* 0x000000423f7a7220 */ /* 0x002fc60000410000 */
[----:B------:R-:W-:Y:S01]  /*5080*/  STS.U16 [R153+0x2840], R158 ;  /* 0x0028409e99007388 */ /* 0x000fe20000000400 */
[----:B0-----:R-:W-:-:S03]  /*5090*/  FMUL.FTZ R123, R63, R64 ;  /* 0x000000403f7b7220 */ /* 0x001fc60000410000 */
[----:B------:R-:W-:Y:S04]  /*50a0*/  STS.U16 [R152+0x2880], R157 ;  /* 0x0028809d98007388 */ /* 0x000fe80000000400 */
[----:B------:R-:W-:Y:S01]  /*50b0*/  STS.U16 [R150+0x28c0], R155 ;  /* 0x0028c09b96007388 */ /* 0x000fe20000000400 */
[----:B------:R-:W-:-:S03]  /*50c0*/  NOP ;  /* 0x0000000000007918 */ /* 0x000fc60000000000 */
[----:B------:R-:W0:Y:S01]  /*50d0*/  LDS.U16 R154, [R62+0x2116] ;  /* 0x002116003e9a7984 */ /* 0x000e220000000400 */
[----:B------:R-:W-:-:S03]  /*50e0*/  LEA R160, R65, UR28, 0x3 ;  /* 0x0000001c41a07c11 */ /* 0x000fc6000f8e18ff */
        /* <DEDUP_REMOVED lines=31> */
[----:B------:R-:W-:Y:S01]  /*52e0*/  ISETP.NE.AND P2, PT, R189, 0x7f, PT ;  /* 0x0000007fbd00780c */ /* 0x000fe20003f45270 */
[----:B0-----:R-:W-:-:S02]  /*52f0*/  HADD2.F32 R162, -RZ, R154.H0_H0 ;  /* 0x2000009affa27230 */ /* 0x001fc40000004100 */
[----:B------:R5:W-:Y:S01]  /*5300*/  STS.64 [R160+0xda80], R122 ;  /* 0x00da807aa0007388 */ /* 0x000be20000000a00 */
[----:B-1----:R-:W-:Y:S02]  /*5310*/  HADD2.F32 R170, -RZ, R63.H0_H0 ;  /* 0x2000003fffaa7230 */ /* 0x002fe40000004100 */
[----:B------:R-:W-:Y:S02]  /*5320*/  HADD2.F32 R115, -RZ, R61.H0_H0 ;  /* 0x2000003dff737230 */ /* 0x000fe40000004100 */
[----:B------:R-:W-:Y:S02]  /*5330*/  HADD2.F32 R116, -RZ, R60.H0_H0 ;  /* 0x2000003cff747230 */ /* 0x000fe40000004100 */
[----:B--2---:R-:W-:Y:S02]  /*5340*/  HADD2.F32 R161, -RZ, R148.H0_H0 ;  /* 0x20000094ffa17230 */ /* 0x004fe40000004100 */
[----:B---3--:R-:W-:Y:S02]  /*5350*/  HADD2.F32 R163, -RZ, R151.H0_H0 ;  /* 0x20000097ffa37230 */ /* 0x008fe40000004100 */
[----:B----4-:R-:W-:-:S02]  /*5360*/  HADD2.F32 R165, -RZ, R152.H0_H0 ;  /* 0x20000098ffa57230 */ /* 0x010fc40000004100 */
[----:B-----5:R-:W-:Y:S02]  /*5370*/  HADD2.F32 R160, -RZ, R153.H0_H0 ;  /* 0x20000099ffa07230 */ /* 0x020fe40000004100 */
        /* <DEDUP_REMOVED lines=26> */
[C---:B------:R-:W-:Y:S01]  /*5520*/  FMUL.FTZ R158, R11.reuse, -R162 ;  /* 0x800000a20b9e7220 */ /* 0x040fe20000410000 */
[----:B------:R-:W-:Y:S01]  /*5530*/  BSSY.RECONVERGENT B0, `(.L_x_2272) ;  /* 0x000004b000007945 */ /* 0x000fe20003800200 */
[----:B------:R-:W-:Y:S01]  /*5540*/  FMUL.FTZ R152, R14, -R161 ;  /* 0x800000a10e987220 */ /* 0x000fe20000410000 */
[C---:B------:R-:W-:Y:S01]  /*5550*/  FMUL.FTZ R155, R12.reuse, R163 ;  /* 0x000000a30c9b7220 */ /* 0x040fe20000410000 */
[----:B------:R-:W-:Y:S01]  /*5560*/  FMUL.FTZ R156, R12, -R165 ;  /* 0x800000a50c9c7220 */ /* 0x000fe20000410000 */
[----:B------:R-:W-:Y:S01]  /*5570*/  FMUL.FTZ R157, R11, R160 ;  /* 0x000000a00b9d7220 */ /* 0x000fe20000410000 */
[C---:B------:R-:W-:Y:S01]  /*5580*/  FMUL.FTZ R162, R9.reuse, -R166 ;  /* 0x800000a609a27220 */ /* 0x040fe20000410000 */
[C---:B------:R-:W-:Y:S01]  /*5590*/  FMUL.FTZ R159, R10.reuse, R167 ;  /* 0x000000a70a9f7220 */ /* 0x040fe20000410000 */
[----:B------:R-:W-:Y:S01]  /*55a0*/  FMUL.FTZ R160, R10, -R169 ;  /* 0x800000a90aa07220 */ /* 0x000fe20000410000 */
[----:B------:R-:W-:Y:S01]  /*55b0*/  FMUL.FTZ R161, R9, R164 ;  /* 0x000000a409a17220 */ /* 0x000fe20000410000 */
[----:B------:R-:W-:Y:S01]  /*55c0*/  FMUL.FTZ R163, R8, R171 ;  /* 0x000000ab08a37220 */ /* 0x000fe20000410000 */
[C---:B------:R-:W-:Y:S01]  /*55d0*/  FMUL.FTZ R165, R7.reuse, R168 ;  /* 0x000000a807a57220 */ /* 0x040fe20000410000 */
[----:B------:R-:W-:Y:S01]  /*55e0*/  FMUL.FTZ R166, R7, -R170 ;  /* 0x800000aa07a67220 */ /* 0x000fe20000410000 */
[----:B------:R-:W-:-:S02]  /*55f0*/  HADD2.F32 R113, -RZ, R199.H0_H0 ;  /* 0x200000c7ff717230 */ /* 0x000fc40000004100 */
[C---:B------:R-:W-:Y:S01]  /*5600*/  FMUL.FTZ R147, R16.reuse, R61 ;  /* 0x0000003d10937220 */ /* 0x040fe20000410000 */
[----:B------:R-:W-:Y:S02]  /*5610*/  HADD2.F32 R114, -RZ, R198.H0_H0 ;  /* 0x200000c6ff727230 */ /* 0x000fe40000004100 */
[----:B------:R-:W-:Y:S01]  /*5620*/  FMUL.FTZ R148, R16, -R79 ;  /* 0x8000004f10947220 */ /* 0x000fe20000410000 */
[----:B------:R-:W-:Y:S02]  /*5630*/  HADD2.F32 R117, -RZ, R117.H0_H0 ;  /* 0x20000075ff757230 */ /* 0x000fe40000004100 */
[C---:B------:R-:W-:Y:S01]  /*5640*/  FMUL.FTZ R149, R15.reuse, R106 ;  /* 0x0000006a0f957220 */ /* 0x040fe20000410000 */
[----:B------:R-:W-:Y:S02]  /*5650*/  HADD2.F32 R118, -RZ, R118.H0_H0 ;  /* 0x20000076ff767230 */ /* 0x000fe40000004100 */
[----:B------:R-:W-:Y:S01]  /*5660*/  FMUL.FTZ R150, R15, -R60 ;  /* 0x8000003c0f967220 */ /* 0x000fe20000410000 */
[----:B------:R-:W-:-:S02]  /*5670*/  HADD2.F32 R119, -RZ, R119.H0_H0 ;  /* 0x20000077ff777230 */ /* 0x000fc40000004100 */
[----:B------:R-:W-:Y:S01]  /*5680*/  FMUL.FTZ R151, R14, R107 ;  /* 0x0000006b0e977220 */ /* 0x000fe20000410000 */
[----:B------:R-:W-:Y:S02]  /*5690*/  HADD2.F32 R120, -RZ, R120.H0_H0 ;  /* 0x20000078ff787230 */ /* 0x000fe40000004100 */
[C---:B------:R-:W-:Y:S01]  /*56a0*/  FMUL.FTZ R153, R13.reuse, R62 ;  /* 0x0000003e0d997220 */ /* 0x040fe20000410000 */
[----:B------:R-:W-:Y:S02]  /*56b0*/  HADD2.F32 R121, -RZ, R121.H0_H0 ;  /* 0x20000079ff797230 */ /* 0x000fe40000004100 */
[----:B------:R-:W-:Y:S01]  /*56c0*/  FMUL.FTZ R154, R13, -R78 ;  /* 0x8000004e0d9a7220 */ /* 0x000fe20000410000 */
[----:B------:R-:W-:Y:S02]  /*56d0*/  HADD2.F32 R124, -RZ, R124.H0_H0 ;  /* 0x2000007cff7c7230 */ /* 0x000fe40000004100 */
        /* <DEDUP_REMOVED lines=35> */
[----:B------:R-:W-:Y:S06]  /*5910*/  BAR.SYNC.DEFER_BLOCKING 0x0 ;  /* 0x0000000000007b1d */ /* 0x000fec0000010000 */
[----:B------:R-:W-:Y:S05]  /*5920*/  @P2 BRA `(.L_x_2273) ;  /* 0x0000000000242947 */ /* 0x000fea0003800000 */
        /* <DEDUP_REMOVED lines=9> */
.L_x_2273:
[----:B------:R-:W-:-:S06]  /*59c0*/  LEA R106, R189, UR28, 0x3 ;  /* 0x0000001cbd6a7c11 */ /* 0x000fcc000f8e18ff */
[----:B------:R-:W0:Y:S02]  /*59d0*/  LDS.64 R106, [R106+0xea88] ;  /* 0x00ea88006a6a7984 */ /* 0x000e240000000a00 */
.L_x_2274:
[----:B------:R-:W-:Y:S05]  /*59e0*/  BSYNC.RECONVERGENT B0 ;  /* 0x0000000000007941 */ /* 0x000fea0003800200 */
.L_x_2272:
        /* <DEDUP_REMOVED lines=11> */
[----:B------:R-:W-:Y:S01]  /*5aa0*/  FMUL.FTZ R69, R82, R67 ;  /* 0x0000004352457220 */ /* 0x000fe20000410000 */
[----:B------:R-:W-:-:S02]  /*5ab0*/  FMUL.FTZ R219, R45, R116 ;  /* 0x000000742ddb7220 */ /* 0x000fc40000410000 */
[----:B------:R-:W-:Y:S01]  /*5ac0*/  FFMA.FTZ R68, R81, R67, R68 ;  /* 0x0000004351447223 */ /* 0x000fe20000010044 */
[----:B------:R-:W-:Y:S01]  /*5ad0*/  FMUL.FTZ R67, R123, R82 ;  /* 0x000000527b437220 */ /* 0x000fe20000410000 */
[----:B--2---:R-:W-:Y:S02]  /*5ae0*/  @P0 IMAD R64, R61, R64, UR8 ;  /* 0x000000083d400e24 */ /* 0x004fe4000f8e0240 */
[----:B------:R-:W-:Y:S02]  /*5af0*/  HFMA2 R61, -RZ, RZ, 0, 0 ;  /* 0x00000000ff3d7431 */ /* 0x000fe400000001ff */
[----:B------:R-:W-:-:S04]  /*5b00*/  @P0 IMAD.WIDE R64, R64, R65, UR4 ;  /* 0x0000000440400e25 */ /* 0x000fc8000f8e0241 */
[----:B------:R-:W-:Y:S01]  /*5b10*/  FFMA.FTZ R69, R81, R66, -R69 ;  /* 0x0000004251457223 */ /* 0x000fe20000010845 */
[----:B------:R-:W-:Y:S01]  /*5b20*/  FMUL.FTZ R218, R45, R115 ;  /* 0x000000732dda7220 */ /* 0x000fe20000410000 */
[C---:B------:R-:W-:Y:S01]  /*5b30*/  FFMA.FTZ R68, R31.reuse, R219, R68 ;  /* 0x000000db1f447223 */ /* 0x040fe20000010044 */
[----:B------:R-:W-:Y:S01]  /*5b40*/  FFMA.FTZ R67, R122, R81, -R67 ;  /* 0x000000517a437223 */ /* 0x000fe20000010843 */
[----:B------:R2:W5:Y:S01]  /*5b50*/  @P0 LDG.E.128 R60, desc[UR26][R64.64] ;  /* 0x0000001a403c0981 */ /* 0x000562000c1e1d00 */
[----:B------:R-:W-:Y:S01]  /*5b60*/  FFMA.FTZ R69, R31, R218, R69 ;  /* 0x000000da1f457223 */ /* 0x000fe20000010045 */
[----:B------:R-:W-:Y:S01]  /*5b70*/  FMUL.FTZ R66, R84, R68 ;  /* 0x0000004454427220 */ /* 0x000fe20000410000 */
[C---:B------:R-:W-:Y:S01]  /*5b80*/  FMUL.FTZ R217, R46.reuse, R117 ;  /* 0x000000752ed97220 */ /* 0x040fe20000410000 */
[----:B------:R-:W-:Y:S01]  /*5b90*/  FMUL.FTZ R216, R46, R118 ;  /* 0x000000762ed87220 */ /* 0x000fe20000410000 */
[----:B------:R-:W-:Y:S01]  /*5ba0*/  FMUL.FTZ R215, R47, R120 ;  /* 0x000000782fd77220 */ /* 0x000fe20000410000 */
[-C--:B------:R-:W-:Y:S01]  /*5bb0*/  FFMA.FTZ R71, R83, R69.reuse, -R66 ;  /* 0x0000004553477223 */ /* 0x080fe20000010842 */
[----:B------:R-:W-:Y:S01]  /*5bc0*/  FMUL.FTZ R69, R84, R69 ;  /* 0x0000004554457220 */ /* 0x000fe20000410000 */
[----:B------:R-:W-:Y:S01]  /*5bd0*/  FMUL.FTZ R214, R47, R119 ;  /* 0x000000772fd67220 */ /* 0x000fe20000410000 */
[----:B------:R-:W-:Y:S01]  /*5be0*/  FMUL.FTZ R213, R48, R121 ;  /* 0x0000007930d57220 */ /* 0x000fe20000410000 */
[----:B--2---:R-:W-:Y:S01]  /*5bf0*/  FMUL.FTZ R64, R122, R82 ;  /* 0x000000527a407220 */ /* 0x004fe20000410000 */
[----:B------:R-:W-:Y:S01]  /*5c00*/  FMUL.FTZ R65, R84, R67 ;  /* 0x0000004354417220 */ /* 0x000fe20000410000 */
[----:B------:R-:W-:Y:S01]  /*5c10*/  FFMA.FTZ R69, R83, R68, R69 ;  /* 0x0000004453457223 */ /* 0x000fe20000010045 */
[----:B------:R-:W-:Y:S01]  /*5c20*/  FFMA.FTZ R71, R30, R217, R71 ;  /* 0x000000d91e477223 */ /* 0x000fe20000010047 */
[----:B------:R-:W-:Y:S01]  /*5c30*/  FFMA.FTZ R64, R123, R81, R64 ;  /* 0x000000517b407223 */ /* 0x000fe20000010040 */
[----:B------:R-:W-:Y:S01]  /*5c40*/  FMUL.FTZ R212, R48, R124 ;  /* 0x0000007c30d47220 */ /* 0x000fe20000410000 */
[----:B------:R-:W-:Y:S01]  /*5c50*/  FFMA.FTZ R69, R30, R216, R69 ;  /* 0x000000d81e457223 */ /* 0x000fe20000010045 */
[----:B------:R-:W-:Y:S01]  /*5c60*/  FMUL.FTZ R70, R86, R71 ;  /* 0x0000004756467220 */ /* 0x000fe20000410000 */
[-C--:B------:R-:W-:Y:S01]  /*5c70*/  FFMA.FTZ R65, R83, R64.reuse, R65 ;  /* 0x0000004053417223 */ /* 0x080fe20000010041 */
[----:B------:R-:W-:Y:S01]  /*5c80*/  FMUL.FTZ R64, R84, R64 ;  /* 0x0000004054407220 */ /* 0x000fe20000410000 */
[----:B------:R-:W-:Y:S01]  /*5c90*/  FMUL.FTZ R211, R49, R126 ;  /* 0x0000007e31d37220 */ /* 0x000fe20000410000 */
[----:B------:R-:W-:Y:S01]  /*5ca0*/  FFMA.FTZ R70, R85, R69, R70 ;  /* 0x0000004555467223 */ /* 0x000fe20000010046 */
[----:B------:R-:W-:Y:S01]  /*5cb0*/  FMUL.FTZ R66, R86, R65 ;  /* 0x0000004156427220 */ /* 0x000fe20000410000 */
[----:B------:R-:W-:Y:S01]  /*5cc0*/  FFMA.FTZ R64, R83, R67, -R64 ;  /* 0x0000004353407223 */ /* 0x000fe20000010840 */
[----:B------:R-:W-:Y:S01]  /*5cd0*/  FMUL.FTZ R210, R49, R125 ;  /* 0x0000007d31d27220 */ /* 0x000fe20000410000 */
[----:B------:R-:W-:Y:S01]  /*5ce0*/  FFMA.FTZ R70, R29, R215, R70 ;  /* 0x000000d71d467223 */ /* 0x000fe20000010046 */
[----:B------:R-:W-:Y:S01]  /*5cf0*/  FMUL.FTZ R209, R50, R127 ;  /* 0x0000007f32d17220 */ /* 0x000fe20000410000 */
[CC--:B------:R-:W-:Y:S01]  /*5d00*/  FMUL.FTZ R68, R86.reuse, R64.reuse ;  /* 0x0000004056447220 */ /* 0x0c0fe20000410000 */
[C---:B------:R-:W-:Y:S01]  /*5d10*/  FFMA.FTZ R66, R85.reuse, R64, -R66 ;  /* 0x0000004055427223 */ /* 0x040fe20000010842 */
[----:B------:R-:W-:Y:S01]  /*5d20*/  FMUL.FTZ R64, R86, R69 ;  /* 0x0000004556407220 */ /* 0x000fe20000410000 */
[----:B------:R-:W-:Y:S01]  /*5d30*/  FMUL.FTZ R208, R50, R128 ;  /* 0x0000008032d07220 */ /* 0x000fe20000410000 */
[C---:B------:R-:W-:Y:S01]  /*5d40*/  FFMA.FTZ R68, R85.reuse, R65, R68 ;  /* 0x0000004155447223 */ /* 0x040fe20000010044 */
[C---:B------:R-:W-:Y:S01]  /*5d50*/  FMUL.FTZ R65, R88.reuse, R66 ;  /* 0x0000004258417220 */ /* 0x040fe20000410000 */
[----:B------:R-:W-:Y:S01]  /*5d60*/  FFMA.FTZ R71, R85, R71, -R64 ;  /* 0x0000004755477223 */ /* 0x000fe20000010840 */
[----:B------:R-:W-:Y:S01]  /*5d70*/  FMUL.FTZ R207, R51, R130 ;  /* 0x0000008233cf7220 */ /* 0x000fe20000410000 */
[CC--:B------:R-:W-:Y:S01]  /*5d80*/  FMUL.FTZ R64, R88.reuse, R68.reuse ;  /* 0x0000004458407220 */ /* 0x0c0fe20000410000 */
[----:B------:R-:W-:Y:S01]  /*5d90*/  FFMA.FTZ R65, R87, R68, R65 ;  /* 0x0000004457417223 */ /* 0x000fe20000010041 */
[----:B------:R-:W-:Y:S01]  /*5da0*/  FFMA.FTZ R71, R29, R214, R71 ;  /* 0x000000d61d477223 */ /* 0x000fe20000010047 */
[----:B------:R-:W-:Y:S01]  /*5db0*/  FMUL.FTZ R206, R51, R129 ;  /* 0x0000008133ce7220 */ /* 0x000fe20000410000 */
[C---:B------:R-:W-:Y:S01]  /*5dc0*/  FFMA.FTZ R64, R87.reuse, R66, -R64 ;  /* 0x0000004257407223 */ /* 0x040fe20000010840 */
[----:B------:R-:W-:Y:S01]  /*5dd0*/  FMUL.FTZ R66, R88, R70 ;  /* 0x0000004658427220 */ /* 0x000fe20000410000 */
[C---:B------:R-:W-:Y:S01]  /*5de0*/  FMUL.FTZ R205, R52.reuse, R131 ;  /* 0x0000008334cd7220 */ /* 0x040fe20000410000 */
        /* <DEDUP_REMOVED lines=11> */
[----:B------:R-:W-:Y:S01]  /*5ea0*/  FMUL.FTZ R64, R92, R69 ;  /* 0x000000455c407220 */ /* 0x000fe20000410000 */
[----:B------:R-:W-:Y:S01]  /*5eb0*/  FFMA.FTZ R65, R28, R212, R65 ;  /* 0x000000d41c417223 */ /* 0x000fe20000010041 */
        /* <DEDUP_REMOVED lines=70> */
[----:B------:R-:W-:Y:S01]  /*6320*/  ISETP.GT.U32.AND P2, PT, R189, 0x1f, PT ;  /* 0x0000001fbd00780c */ /* 0x000fe20003f44070 */
[----:B------:R-:W-:Y:S01]  /*6330*/  FFMA.FTZ R68, R105, R68, -R64 ;  /* 0x0000004469447223 */ /* 0x000fe20000010840 */
[C---:B------:R-:W-:Y:S01]  /*6340*/  FMUL.FTZ R64, R100.reuse, R66 ;  /* 0x0000004264407220 */ /* 0x040fe20000410000 */
[----:B------:R-:W-:Y:S01]  /*6350*/  FMUL.FTZ R65, R100, R67 ;  /* 0x0000004364417220 */ /* 0x000fe20000410000 */
[----:B------:R-:W-:Y:S01]  /*6360*/  LEA.HI R221, R189, R189, RZ, 0x1e ;  /* 0x000000bdbddd7211 */ /* 0x000fe200078ff0ff */
        /* <DEDUP_REMOVED lines=10> */
[----:B------:R-:W-:Y:S01]  /*6410*/  LEA R221, R221, UR28, 0x4 ;  /* 0x0000001cdddd7c11 */ /* 0x000fe2000f8e20ff */
[----:B------:R-:W-:Y:S01]  /*6420*/  FFMA.FTZ R65, R109, R70, R68 ;  /* 0x000000466d417223 */ /* 0x000fe20000010044 */
[-C--:B------:R-:W-:Y:S01]  /*6430*/  FMUL.FTZ R68, R102, R66.reuse ;  /* 0x0000004266447220 */ /* 0x080fe20000410000 */
[----:B------:R-:W-:Y:S01]  /*6440*/  FFMA.FTZ R66, R101, R66, R69 ;  /* 0x0000004265427223 */ /* 0x000fe20000010045 */
[----:B------:R-:W-:-:S02]  /*6450*/  LOP3.LUT R80, R80, 0xfffffffd, RZ, 0xc0, !PT ;  /* 0xfffffffd50507812 */ /* 0x000fc400078ec0ff */
[----:B------:R-:W-:Y:S01]  /*6460*/  FFMA.FTZ R67, R101, R67, -R68 ;  /* 0x0000004365437223 */ /* 0x000fe20000010844 */
[C---:B------:R-:W-:Y:S01]  /*6470*/  FFMA.FTZ R66, R21.reuse, R199, R66 ;  /* 0x000000c715427223 */ /* 0x040fe20000010042 */
[----:B------:R-:W-:Y:S02]  /*6480*/  @P2 LOP3.LUT R80, R80, 0x2, RZ, 0xfc, !PT ;  /* 0x0000000250502812 */ /* 0x000fe400078efcff */
        /* <DEDUP_REMOVED lines=20> */
[----:B------:R-:W-:-:S04]  /*65d0*/  FMUL.FTZ R68, R112, R66 ;  /* 0x0000004270447220 */ /* 0x000fc80000410000 */
[C---:B------:R-:W-:Y:S01]  /*65e0*/  FFMA.FTZ R69, R111.reuse, R67, -R68 ;  /* 0x000000436f457223 */ /* 0x040fe20000010844 */
[----:B------:R-:W-:Y:S01]  /*65f0*/  FFMA.FTZ R68, R111, R66, R71 ;  /* 0x000000426f447223 */ /* 0x000fe20000010047 */
[C---:B------:R-:W-:Y:S01]  /*6600*/  FMUL.FTZ R67, R112.reuse, R65 ;  /* 0x0000004170437220 */ /* 0x040fe20000410000 */
[----:B------:R-:W-:-:S03]  /*6610*/  FMUL.FTZ R66, R112, R64 ;  /* 0x0000004070427220 */ /* 0x000fc60000410000 */
        /* <DEDUP_REMOVED lines=113> */
.L_x_2394:
        /* <DEDUP_REMOVED lines=13> */
.L_x_2397:
[----:B------:R-:W-:-:S03]  /*6e00*/  UMOV UR32, 0xffffffff ;  /* 0xffffffff00207882 */ /* 0x000fc60000000000 */
[----:B------:R-:W-:Y:S05]  /*6e10*/  BRA.DIV UR32, `(.L_x_2278) ;  /* 0x0000008220fc7947 */ /* 0x000fea000b800000 */
.L_x_2400:
[----:B------:R-:W-:-:S03]  /*6e20*/  UMOV UR32, 0xffffffff ;  /* 0xffffffff00207882 */ /* 0x000fc60000000000 */
[----:B------:R-:W-:Y:S05]  /*6e30*/  BRA.DIV UR32, `(.L_x_2279) ;  /* 0x00000086201c7947 */ /* 0x000fea000b800000 */
.L_x_2403:
[----:B------:R-:W-:-:S03]  /*6e40*/  UMOV UR32, 0xffffffff ;  /* 0xffffffff00207882 */ /* 0x000fc60000000000 */
[----:B------:R-:W-:Y:S05]  /*6e50*/  BRA.DIV UR32, `(.L_x_2280) ;  /* 0x00000086203c7947 */ /* 0x000fea000b800000 */
.L_x_2406:
        /* <DEDUP_REMOVED lines=10> */
.L_x_2416:
        /* <DEDUP_REMOVED lines=45> */
.L_x_2275:
[----:B---3--:R-:W3:Y:S01]  /*71d0*/  S2R R189, SR_TID.X ;  /* 0x0000000000bd7919 */ /* 0x008ee20000002100 */
[----:B------:R-:W-:Y:S05]  /*71e0*/  WARPSYNC.ALL ;  /* 0x0000000000007948 */ /* 0x000fea0003800000 */
[----:B---3--:R-:W-:Y:S01]  /*71f0*/  LOP3.LUT P1, RZ, R189, 0x1f, RZ, 0xc0, !PT ;  /* 0x0000001fbdff7812 */ /* 0x008fe2000782c0ff */
[C---:B-----5:R-:W-:Y:S01]  /*7200*/  FMUL.FTZ R60, R112.reuse, R180 ;  /* 0x000000b4703c7220 */ /* 0x060fe20000410000 */
[----:B------:R-:W-:Y:S01]  /*7210*/  FMUL.FTZ R62, R112, R179 ;  /* 0x000000b3703e7220 */ /* 0x000fe20000410000 */
[----:B------:R-:W-:Y:S01]  /*7220*/  BAR.SYNC.DEFER_BLOCKING 0x0 ;  /* 0x0000000000007b1d */ /* 0x000fe20000010000 */
[----:B------:R-:W-:-:S02]  /*7230*/  HFMA2 R72, -RZ, RZ, 1.875, 0 ;  /* 0x3f800000ff487431 */ /* 0x000fc400000001ff */
[C---:B------:R-:W-:Y:S01]  /*7240*/  FFMA.FTZ R60, R111.reuse, R179, R60 ;  /* 0x000000b36f3c7223 */ /* 0x040fe2000001003c */
[----:B------:R-:W-:Y:S01]  /*7250*/  FFMA.FTZ R61, R111, R180, -R62 ;  /* 0x000000b46f3d7223 */ /* 0x000fe2000001083e */
[----:B------:R-:W-:Y:S02]  /*7260*/  CS2R R74, SRZ ;  /* 0x00000000004a7805 */ /* 0x000fe4000001ff00 */
[----:B------:R-:W-:Y:S01]  /*7270*/  MOV R73, RZ ;  /* 0x000000ff00497202 */ /* 0x000fe20000000f00 */
[----:B------:R-:W-:Y:S01]  /*7280*/  FADD.FTZ R60, R175, R60 ;  /* 0x0000003caf3c7221 */ /* 0x000fe20000010000 */
[----:B------:R-:W-:Y:S01]  /*7290*/  FADD.FTZ R61, R176, R61 ;  /* 0x0000003db03d7221 */ /* 0x000fe20000010000 */
[----:B------:R-:W-:Y:S02]  /*72a0*/  ISETP.GT.U32.AND P2, PT, R189, 0x1f, PT ;  /* 0x0000001fbd00780c */ /* 0x000fe40003f44070 */
[C---:B--2---:R-:W-:Y:S01]  /*72b0*/  FMUL.FTZ R64, R110.reuse, R60 ;  /* 0x0000003c6e407220 */ /* 0x044fe20000410000 */
[----:B------:R-:W-:-:S03]  /*72c0*/  FMUL.FTZ R62, R110, R61 ;  /* 0x0000003d6e3e7220 */ /* 0x000fc60000410000 */
[----:B------:R-:W-:Y:S01]  /*72d0*/  FFMA.FTZ R63, R109, R61, -R64 ;  /* 0x0000003d6d3f7223 */ /* 0x000fe20000010840 */
[-C--:B01----:R-:W-:Y:S01]  /*72e0*/  FMUL.FTZ R61, R111, R107.reuse ;  /* 0x0000006b6f3d7220 */ /* 0x083fe20000410000 */
[----:B------:R-:W-:Y:S01]  /*72f0*/  FFMA.FTZ R66, R109, R60, R62 ;  /* 0x0000003c6d427223 */ /* 0x000fe2000001003e */
[----:B------:R-:W-:Y:S01]  /*7300*/  FMUL.FTZ R60, R112, R107 ;  /* 0x0000006b703c7220 */ /* 0x000fe20000410000 */
[----:B------:R-:W-:Y:S01]  /*7310*/  FADD.FTZ R63, R174, R63 ;  /* 0x0000003fae3f7221 */ /* 0x000fe20000010000 */
[-C--:B------:R-:W-:Y:S01]  /*7320*/  FFMA.FTZ R61, -R112, R106.reuse, -R61 ;  /* 0x0000006a703d7223 */ /* 0x080fe2000001093d */
[----:B------:R-:W-:Y:S01]  /*7330*/  FADD.FTZ R66, R173, R66 ;  /* 0x00000042ad427221 */ /* 0x000fe20000010000 */
[----:B------:R-:W-:Y:S02]  /*7340*/  FFMA.FTZ R60, R111, R106, -R60 ;  /* 0x0000006a6f3c7223 */ /* 0x000fe4000001083c */
[----:B------:R-:W-:Y:S01]  /*7350*/  FMUL.FTZ R62, R110, R61 ;  /* 0x0000003d6e3e7220 */ /* 0x000fe20000410000 */
[----:B------:R-:W-:Y:S01]  /*7360*/  FMUL.FTZ R68, R108, R66 ;  /* 0x000000426c447220 */ /* 0x000fe20000410000 */
[----:B------:R-:W-:-:S02]  /*7370*/  FMUL.FTZ R64, R110, R60 ;  /* 0x0000003c6e407220 */ /* 0x000fc40000410000 */
[C---:B------:R-:W-:Y:S01]  /*7380*/  FFMA.FTZ R62, R109.reuse, R60, R62 ;  /* 0x0000003c6d3e7223 */ /* 0x040fe2000001003e */
[C---:B------:R-:W-:Y:S01]  /*7390*/  FMUL.FTZ R60, R108.reuse, R63 ;  /* 0x0000003f6c3c7220 */ /* 0x040fe20000410000 */
[----:B------:R-:W-:Y:S01]  /*73a0*/  FFMA.FTZ R64, R109, R61, -R64 ;  /* 0x0000003d6d407223 */ /* 0x000fe20000010840 */
[C---:B------:R-:W-:Y:S01]  /*73b0*/  FFMA.FTZ R65, R105.reuse, R63, -R68 ;  /* 0x0000003f69417223 */ /* 0x040fe20000010844 */
[C---:B------:R-:W-:Y:S01]  /*73c0*/  FMUL.FTZ R63, R108.reuse, R62 ;  /* 0x0000003e6c3f7220 */ /* 0x040fe20000410000 */
[C---:B------:R-:W-:Y:S01]  /*73d0*/  FFMA.FTZ R60, R105.reuse, R66, R60 ;  /* 0x00000042693c7223 */ /* 0x040fe2000001003c */
[-C--:B------:R-:W-:Y:S01]  /*73e0*/  FMUL.FTZ R61, R108, R64.reuse ;  /* 0x000000406c3d7220 */ /* 0x080fe20000410000 */
[----:B------:R-:W-:Y:S01]  /*73f0*/  FADD.FTZ R65, R172, R65 ;  /* 0x00000041ac417221 */ /* 0x000fe20000010000 */
[----:B------:R-:W-:Y:S01]  /*7400*/  FFMA.FTZ R63, R105, R64, -R63 ;  /* 0x00000040693f7223 */ /* 0x000fe2000001083f */
[----:B------:R-:W-:Y:S01]  /*7410*/  FADD.FTZ R60, R171, R60 ;  /* 0x0000003cab3c7221 */ /* 0x000fe20000010000 */
[----:B------:R-:W-:Y:S01]  /*7420*/  FFMA.FTZ R61, R105, R62, R61 ;  /* 0x0000003e693d7223 */ /* 0x000fe2000001003d */
[----:B------:R-:W-:-:S02]  /*7430*/  FMUL.FTZ R62, R104, R65 ;  /* 0x00000041683e7220 */ /* 0x000fc40000410000 */
[CC--:B------:R-:W-:Y:S02]  /*7440*/  FMUL.FTZ R66, R104.reuse, R60.reuse ;  /* 0x0000003c68427220 */ /* 0x0c0fe40000410000 */
[C---:B------:R-:W-:Y:S01]  /*7450*/  FFMA.FTZ R64, R103.reuse, R60, R62 ;  /* 0x0000003c67407223 */ /* 0x040fe2000001003e */
[C---:B------:R-:W-:Y:S01]  /*7460*/  FMUL.FTZ R60, R104.reuse, R63 ;  /* 0x0000003f683c7220 */ /* 0x040fe20000410000 */
[----:B------:R-:W-:Y:S01]  /*7470*/  FFMA.FTZ R65, R103, R65, -R66 ;  /* 0x0000004167417223 */ /* 0x000fe20000010842 */
[-C--:B------:R-:W-:Y:S01]  /*7480*/  FMUL.FTZ R62, R104, R61.reuse ;  /* 0x0000003d683e7220 */ /* 0x080fe20000410000 */
[----:B------:R-:W-:Y:S01]  /*7490*/  FADD.FTZ R64, R169, R64 ;  /* 0x00000040a9407221 */ /* 0x000fe20000010000 */
[C---:B------:R-:W-:Y:S01]  /*74a0*/  FFMA.FTZ R60, R103.reuse, R61, R60 ;  /* 0x0000003d673c7223 */ /* 0x040fe2000001003c */
[----:B------:R-:W-:Y:S01]  /*74b0*/  FADD.FTZ R65, R170, R65 ;  /* 0x00000041aa417221 */ /* 0x000fe20000010000 */
[----:B------:R-:W-:Y:S01]  /*74c0*/  FFMA.FTZ R62, R103, R63, -R62 ;  /* 0x0000003f673e7223 */ /* 0x000fe2000001083e */
[C---:B------:R-:W-:Y:S01]  /*74d0*/  FMUL.FTZ R68, R102.reuse, R64 ;  /* 0x0000004066447220 */ /* 0x040fe20000410000 */
[C---:B------:R-:W-:Y:S01]  /*74e0*/  FMUL.FTZ R63, R102.reuse, R60 ;  /* 0x0000003c663f7220 */ /* 0x040fe20000410000 */
[CC--:B------:R-:W-:Y:S01]  /*74f0*/  FMUL.FTZ R66, R102.reuse, R65.reuse ;  /* 0x0000004166427220 */ /* 0x0c0fe20000410000 */
[-C--:B------:R-:W-:Y:S01]  /*7500*/  FMUL.FTZ R61, R102, R62.reuse ;  /* 0x0000003e663d7220 */ /* 0x080fe20000410000 */
[C---:B------:R-:W-:Y:S01]  /*7510*/  FFMA.FTZ R65, R101.reuse, R65, -R68 ;  /* 0x0000004165417223 */ /* 0x040fe20000010844 */
[C---:B------:R-:W-:Y:S01]  /*7520*/  FFMA.FTZ R63, R101.reuse, R62, -R63 ;  /* 0x0000003e653f7223 */ /* 0x040fe2000001083f */
[C---:B------:R-:W-:Y:S01]  /*7530*/  FFMA.FTZ R66, R101.reuse, R64, R66 ;  /* 0x0000004065427223 */ /* 0x040fe20000010042 */
[----:B------:R-:W-:Y:S01]  /*7540*/  FFMA.FTZ R61, R101, R60, R61 ;  /* 0x0000003c653d7223 */ /* 0x000fe2000001003d */
[----:B------:R-:W-:-:S02]  /*7550*/  FADD.FTZ R65, R168, R65 ;  /* 0x00000041a8417221 */ /* 0x000fc40000010000 */
[----:B------:R-:W-:Y:S02]  /*7560*/  FADD.FTZ R66, R167, R66 ;  /* 0x00000042a7427221 */ /* 0x000fe40000010000 */
[C---:B------:R-:W-:Y:S02]  /*7570*/  FMUL.FTZ R60, R100.reuse, R65 ;  /* 0x00000041643c7220 */ /* 0x040fe40000410000 */
        /* <DEDUP_REMOVED lines=72> */
[----:B------:R-:W-:Y:S01]  /*7a00*/  FMUL.FTZ R61, R86, R62 ;  /* 0x0000003e563d7220 */ /* 0x000fe20000410000 */
[----:B------:R-:W-:-:S02]  /*7a10*/  FFMA.FTZ R65, R85, R65, -R68 ;  /* 0x0000004155417223 */ /* 0x000fc40000010844 */
[C---:B------:R-:W-:Y:S01]  /*7a20*/  FFMA.FTZ R66, R85.reuse, R64, R66 ;  /* 0x0000004055427223 */ /* 0x040fe20000010042 */
[C---:B------:R-:W-:Y:S01]  /*7a30*/  FFMA.FTZ R60, R85.reuse, R60, R61 ;  /* 0x0000003c553c7223 */ /* 0x040fe2000001003d */
[----:B------:R-:W-:Y:S01]  /*7a40*/  FADD.FTZ R65, R152, R65 ;  /* 0x0000004198417221 */ /* 0x000fe20000010000 */
[----:B------:R-:W-:Y:S01]  /*7a50*/  FFMA.FTZ R61, R85, R62, -R63 ;  /* 0x0000003e553d7223 */ /* 0x000fe2000001083f */
[----:B------:R-:W-:Y:S02]  /*7a60*/  FADD.FTZ R66, R151, R66 ;  /* 0x0000004297427221 */ /* 0x000fe40000010000 */
[CC--:B------:R-:W-:Y:S02]  /*7a70*/  FMUL.FTZ R62, R84.reuse, R65.reuse ;  /* 0x00000041543e7220 */ /* 0x0c0fe40000410000 */
[CC--:B------:R-:W-:Y:S02]  /*7a80*/  FMUL.FTZ R64, R84.reuse, R66.reuse ;  /* 0x0000004254407220 */ /* 0x0c0fe40000410000 */
[C---:B------:R-:W-:Y:S01]  /*7a90*/  FFMA.FTZ R68, R83.reuse, R66, R62 ;  /* 0x0000004253447223 */ /* 0x040fe2000001003e */
[----:B------:R-:W-:Y:S01]  /*7aa0*/  MOV R62, UR47 ;  /* 0x0000002f003e7c02 */ /* 0x000fe20008000f00 */
[----:B------:R-:W-:Y:S01]  /*7ab0*/  FFMA.FTZ R63, R83, R65, -R64 ;  /* 0x00000041533f7223 */ /* 0x000fe20000010840 */
        /* <DEDUP_REMOVED lines=11> */
[C---:B------:R-:W-:Y:S01]  /*7b70*/  FFMA.FTZ R63, R81.reuse, R63, -R66 ;  /* 0x0000003f513f7223 */ /* 0x040fe20000010842 */
[CC--:B------:R-:W-:Y:S01]  /*7b80*/  FMUL.FTZ R62, R82.reuse, R61.reuse ;  /* 0x0000003d523e7220 */ /* 0x0c0fe20000410000 */
[----:B------:R-:W-:Y:S01]  /*7b90*/  VOTEU.ALL UP0, P1 ;  /* 0x0000000000ff7886 */ /* 0x000fe20000800000 */
[-C--:B------:R-:W-:Y:S01]  /*7ba0*/  FMUL.FTZ R66, R82, R60.reuse ;  /* 0x0000003c52427220 */ /* 0x080fe20000410000 */
[----:B------:R-:W-:Y:S01]  /*7bb0*/  FADD.FTZ R63, R148, R63 ;  /* 0x0000003f943f7221 */ /* 0x000fe20000010000 */
[----:B------:R-:W-:Y:S01]  /*7bc0*/  FFMA.FTZ R60, R81, R60, R62 ;  /* 0x0000003c513c7223 */ /* 0x000fe2000001003e */
[----:B------:R-:W-:Y:S01]  /*7bd0*/  FADD.FTZ R62, R147, R68 ;  /* 0x00000044933e7221 */ /* 0x000fe20000010000 */
[----:B------:R-:W-:Y:S01]  /*7be0*/  @!UP0 ULEA UR32, UR8, UR28, 0x4 ;  /* 0x0000001c08208291 */ /* 0x000fe2000f8e20ff */
[----:B------:R-:W-:-:S08]  /*7bf0*/  FFMA.FTZ R61, R81, R61, -R66 ;  /* 0x0000003d513d7223 */ /* 0x000fd00000010842 */
        /* <DEDUP_REMOVED lines=11> */
[----:B--2---:R-:W-:-:S03]  /*7cb0*/  FFMA.FTZ R60, R81, R222, R65 ;  /* 0x000000de513c7223 */ /* 0x004fc60000010041 */
[C---:B------:R-:W-:Y:S01]  /*7cc0*/  FFMA.FTZ R218, R31.reuse, R218, R64 ;  /* 0x000000da1fda7223 */ /* 0x040fe20000010040 */
[----:B------:R-:W-:-:S03]  /*7cd0*/  FFMA.FTZ R219, R31, R219, R60 ;  /* 0x000000db1fdb7223 */ /* 0x000fc6000001003c */
        /* <DEDUP_REMOVED lines=130> */
.L_x_2421:
        /* <DEDUP_REMOVED lines=14> */
.L_x_2285:
[----:B------:R-:W-:Y:S05]  /*85e0*/  BSYNC.RECONVERGENT B0 ;  /* 0x0000000000007941 */ /* 0x000fea0003800200 */
.L_x_2284:
[----:B------:R-:W-:Y:S01]  /*85f0*/  UMOV UR32, 0xffffffff ;  /* 0xffffffff00207882 */ /* 0x000fe20000000000 */
[----:B------:R-:W-:Y:S02]  /*8600*/  ISETP.GT.U32.AND P2, PT, R177, 0x1d, PT ;  /* 0x0000001db100780c */ /* 0x000fe40003f44070 */
[----:B------:R-:W-:Y:S11]  /*8610*/  BRA.DIV UR32, `(.L_x_2286) ;  /* 0x0000007220a07947 */ /* 0x000ff6000b800000 */
[----:B-1----:R1:W0:Y:S04]  /*8620*/  SHFL.DOWN PT, R77, R245, 0x2, 0x1f ;  /* 0x08401f00f54d7f89 */ /* 0x00222800000e0000 */
[----:B--2---:R1:W2:Y:S04]  /*8630*/  SHFL.DOWN PT, R78, R246, 0x2, 0x1f ;  /* 0x08401f00f64e7f89 */ /* 0x0042a800000e0000 */
[----:B---3--:R1:W3:Y:S04]  /*8640*/  SHFL.DOWN PT, R123, R247, 0x2, 0x1f ;  /* 0x08401f00f77b7f89 */ /* 0x0082e800000e0000 */
[----:B------:R1:W0:Y:S02]  /*8650*/  SHFL.DOWN PT, R79, R248, 0x2, 0x1f ;  /* 0x08401f00f84f7f89 */ /* 0x00022400000e0000 */
.L_x_2427:
        /* <DEDUP_REMOVED lines=14> */
.L_x_2288:
[----:B------:R-:W-:Y:S05]  /*8740*/  BSYNC.RECONVERGENT B0 ;  /* 0x0000000000007941 */ /* 0x000fea0003800200 */
.L_x_2287:
[----:B------:R-:W-:Y:S01]  /*8750*/  UMOV UR32, 0xffffffff ;  /* 0xffffffff00207882 */ /* 0x000fe20000000000 */
[----:B------:R-:W-:Y:S02]  /*8760*/  ISETP.GT.U32.AND P2, PT, R177, 0x1b, PT ;  /* 0x0000001bb100780c */ /* 0x000fe40003f44070 */
[----:B------:R-:W-:Y:S11]  /*8770*/  BRA.DIV UR32, `(.L_x_2289) ;  /* 0x0000007220bc7947 */ /* 0x000ff6000b800000 */
[----:B0-----:R0:W0:Y:S04]  /*8780*/  SHFL.DOWN PT, R77, R245, 0x4, 0x1f ;  /* 0x08801f00f54d7f89 */ /* 0x00102800000e0000 */
[----:B--2---:R2:W0:Y:S04]  /*8790*/  SHFL.DOWN PT, R78, R246, 0x4, 0x1f ;  /* 0x08801f00f64e7f89 */ /* 0x00442800000e0000 */
[----:B---3--:R2:W3:Y:S04]  /*87a0*/  SHFL.DOWN PT, R123, R247, 0x4, 0x1f ;  /* 0x08801f00f77b7f89 */ /* 0x0084e800000e0000 */
[----:B------:R2:W0:Y:S02]  /*87b0*/  SHFL.DOWN PT, R79, R248, 0x4, 0x1f ;  /* 0x08801f00f84f7f89 */ /* 0x00042400000e0000 */
.L_x_2433:
        /* <DEDUP_REMOVED lines=14> */
.L_x_2291:
[----:B------:R-:W-:Y:S05]  /*88a0*/  BSYNC.RECONVERGENT B0 ;  /* 0x0000000000007941 */ /* 0x000fea0003800200 */
.L_x_2290:
[----:B------:R-:W-:Y:S01]  /*88b0*/  UMOV UR32, 0xffffffff ;  /* 0xffffffff00207882 */ /* 0x000fe20000000000 */
[----:B------:R-:W-:Y:S02]  /*88c0*/  ISETP.GT.U32.AND P2, PT, R177, 0x17, PT ;  /* 0x00000017b100780c */ /* 0x000fe40003f44070 */
[----:B------:R-:W-:Y:S11]  /*88d0*/  BRA.DIV UR32, `(.L_x_2292) ;  /* 0x0000007220d87947 */ /* 0x000ff6000b800000 */
[----:B0-----:R0:W0:Y:S04]  /*88e0*/  SHFL.DOWN PT, R77, R245, 0x8, 0x1f ;  /* 0x09001f00f54d7f89 */ /* 0x00102800000e0000 */
[----:B------:R0:W0:Y:S04]  /*88f0*/  SHFL.DOWN PT, R78, R246, 0x8, 0x1f ;  /* 0x09001f00f64e7f89 */ /* 0x00002800000e0000 */
[----:B---3--:R3:W0:Y:S04]  /*8900*/  SHFL.DOWN PT, R123, R247, 0x8, 0x1f ;  /* 0x09001f00f77b7f89 */ /* 0x00862800000e0000 */
[----:B------:R3:W0:Y:S02]  /*8910*/  SHFL.DOWN PT, R79, R248, 0x8, 0x1f ;  /* 0x09001f00f84f7f89 */ /* 0x00062400000e0000 */
.L_x_2439:
        /* <DEDUP_REMOVED lines=14> */
.L_x_2294:
[----:B------:R-:W-:Y:S05]  /*8a00*/  BSYNC.RECONVERGENT B0 ;  /* 0x0000000000007941 */ /* 0x000fea0003800200 */
.L_x_2293:
[----:B------:R-:W-:Y:S01]  /*8a10*/  UMOV UR32, 0xffffffff ;  /* 0xffffffff00207882 */ /* 0x000fe20000000000 */
[----:B------:R-:W-:Y:S02]  /*8a20*/  ISETP.GT.U32.AND P2, PT, R177, 0xf, PT ;  /* 0x0000000fb100780c */ /* 0x000fe40003f44070 */
[----:B------:R-:W-:Y:S11]  /*8a30*/  BRA.DIV UR32, `(.L_x_2295) ;  /* 0x0000007220f47947 */ /* 0x000ff6000b800000 */
[----:B0-----:R0:W0:Y:S04]  /*8a40*/  SHFL.DOWN PT, R77, R245, 0x10, 0x1f ;  /* 0x0a001f00f54d7f89 */ /* 0x00102800000e0000 */
[----:B------:R0:W0:Y:S04]  /*8a50*/  SHFL.DOWN PT, R78, R246, 0x10, 0x1f ;  /* 0x0a001f00f64e7f89 */ /* 0x00002800000e0000 */
[----:B------:R0:W0:Y:S04]  /*8a60*/  SHFL.DOWN PT, R123, R247, 0x10, 0x1f ;  /* 0x0a001f00f77b7f89 */ /* 0x00002800000e0000 */
[----:B------:R0:W0:Y:S02]  /*8a70*/  SHFL.DOWN PT, R79, R248, 0x10, 0x1f ;  /* 0x0a001f00f84f7f89 */ /* 0x00002400000e0000 */
.L_x_2445:
        /* <DEDUP_REMOVED lines=14> */
.L_x_2297:
[----:B------:R-:W-:Y:S05]  /*8b60*/  BSYNC.RECONVERGENT B0 ;  /* 0x0000000000007941 */ /* 0x000fea0003800200 */
.L_x_2296:
        /* <DEDUP_REMOVED lines=14> */
[-C--:B------:R-:W-:Y:S01]  /*8c50*/  FFMA.FTZ R235, R73, R236.reuse, R235 ;  /* 0x000000ec49eb7223 */ /* 0x080fe200000100eb */
        /* <DEDUP_REMOVED lines=10> */
.L_x_2459:
        /* <DEDUP_REMOVED lines=13> */
.L_x_2300:
[----:B------:R-:W-:Y:S05]  /*8dd0*/  BSYNC.RECONVERGENT B0 ;  /* 0x0000000000007941 */ /* 0x000fea0003800200 */
.L_x_2299:
        /* <DEDUP_REMOVED lines=17> */
[-C--:B------:R-:W-:Y:S01]  /*8ef0*/  FFMA.FTZ R65, R68, R78.reuse, -R65 ;  /* 0x0000004e44417223 */ /* 0x080fe20000010841 */
        /* <DEDUP_REMOVED lines=20> */
.L_x_2282:
[----:B------:R-:W-:Y:S05]  /*9040*/  WARPSYNC.ALL ;  /* 0x0000000000007948 */ /* 0x000fea0003800000 */
[C---:B------:R-:W-:Y:S01]  /*9050*/  ISETP.NE.AND P1, PT, R189.reuse, RZ, PT ;  /* 0x000000ffbd00720c */ /* 0x040fe20003f25270 */
[----:B------:R-:W-:Y:S01]  /*9060*/  BAR.SYNC.DEFER_BLOCKING 0x0 ;  /* 0x0000000000007b1d */ /* 0x000fe20000010000 */
[----:B0-----:R-:W-:Y:S02]  /*9070*/  SHF.R.U32.HI R68, RZ, 0x2, R189 ;  /* 0x00000002ff447819 */ /* 0x001fe400000116bd */
[----:B------:R-:W-:Y:S02]  /*9080*/  IADD3 R221, PT, PT, R189, 0x200, RZ ;  /* 0x00000200bddd7810 */ /* 0x000fe40007ffe0ff */
[----:B------:R-:W-:-:S07]  /*9090*/  IADD3 R60, PT, PT, R68, R189, RZ ;  /* 0x000000bd443c7210 */ /* 0x000fce0007ffe0ff */
[----:B------:R-:W-:Y:S01]  /*90a0*/  VOTEU.ALL UP0, P1 ;  /* 0x0000000000ff7886 */ /* 0x000fe20000800000 */
[----:B------:R-:W-:Y:S01]  /*90b0*/  BSSY.RECONVERGENT B0, `(.L_x_2301) ;  /* 0x00002ba000007945 */ /* 0x000fe20003800200 */
[----:B------:R-:W-:-:S03]  /*90c0*/  LEA R60, R60, UR28, 0x4 ;  /* 0x0000001c3c3c7c11 */ /* 0x000fc6000f8e20ff */
[----:B------:R-:W-:-:S03]  /*90d0*/  @!UP0 ULEA UR32, UR8, UR28, 0x4 ;  /* 0x0000001c08208291 */ /* 0x000fc6000f8e20ff */
[----:B------:R-:W0:Y:S06]  /*90e0*/  LDS.64 R60, [R60+0xd088] ;  /* 0x00d088003c3c7984 */ /* 0x000e2c0000000a00 */
[----:B------:R1:W-:Y:S01]  /*90f0*/  @!P1 STS.128 [UR32+0xee80], R72 ;  /* 0x00ee8048ff009988 */ /* 0x0003e20008000c20 */
[----:B------:R-:W-:-:S04]  /*9100*/  ULEA UR32, UR19, 0xfffff000, 0xc ;  /* 0xfffff00013207891 */ /* 0x000fc8000f8e60ff */
[----:B------:R-:W-:Y:S02]  /*9110*/  USHF.R.S32.HI UR49, URZ, 0x1f, UR32 ;  /* 0x0000001fff317899 */ /* 0x000fe40008011420 */
[----:B------:R-:W-:Y:S01]  /*9120*/  LOP3.LUT R64, R189, UR32, RZ, 0xfc, !PT ;  /* 0x00000020bd407c12 */ /* 0x000fe2000f8efcff */
[----:B------:R-:W-:-:S03]  /*9130*/  UMOV UR32, UR30 ;  /* 0x0000001e00207c82 */ /* 0x000fc60008000000 */
[----:B------:R-:W-:Y:S01]  /*9140*/  MOV R65, UR49 ;  /* 0x0000003100417c02 */ /* 0x000fe20008000f00 */
[----:B------:R-:W-:Y:S01]  /*9150*/  UIADD3 UR49, UPT, UPT, UR28, 0x4200, URZ ;  /* 0x000042001c317890 */ /* 0x000fe2000fffe0ff */
[-C--:B0-----:R-:W-:Y:S01]  /*9160*/  FMUL.FTZ R63, R61, R107.reuse ;  /* 0x0000006b3d3f7220 */ /* 0x081fe20000410000 */
[----:B------:R-:W-:-:S03]  /*9170*/  FMUL.FTZ R62, R60, R107 ;  /* 0x0000006b3c3e7220 */ /* 0x000fc60000410000 */
[-C--:B------:R-:W-:Y:S01]  /*9180*/  FFMA.FTZ R66, R60, R106.reuse, R63 ;  /* 0x0000006a3c427223 */ /* 0x080fe2000001003f */
[----:B------:R-:W-:Y:S01]  /*9190*/  MOV R63, UR38 ;  /* 0x00000026003f7c02 */ /* 0x000fe20008000f00 */
[----:B------:R-:W-:Y:S01]  /*91a0*/  FFMA.FTZ R67, R61, R106, -R62 ;  /* 0x0000006a3d437223 */ /* 0x000fe2000001083e */
[----:B------:R-:W-:Y:S01]  /*91b0*/  MOV R61, UR39 ;  /* 0x00000027003d7c02 */ /* 0x000fe20008000f00 */
[----:B-1----:R-:W-:Y:S02]  /*91c0*/  FADD.FTZ R74, R179, R66 ;  /* 0x00000042b34a7221 */ /* 0x002fe40000010000 */
[----:B------:R-:W-:-:S04]  /*91d0*/  IMAD.WIDE.U32 R62, R63, UR8, R64 ;  /* 0x000000083f3e7c25 */ /* 0x000fc8000f8e0040 */
[----:B------:R-:W-:Y:S01]  /*91e0*/  FADD.FTZ R180, R180, R67 ;  /* 0x00000043b4b47221 */ /* 0x000fe20000010000 */
[----:B------:R-:W-:Y:S01]  /*91f0*/  MOV R67, UR40 ;  /* 0x0000002800437c02 */ /* 0x000fe20008000f00 */
[----:B------:R-:W-:Y:S01]  /*9200*/  IMAD R61, R61, UR8, R63 ;  /* 0x000000083d3d7c24 */ /* 0x000fe2000f8e023f */
[----:B------:R-:W-:Y:S01]  /*9210*/  MOV R63, UR41 ;  /* 0x00000029003f7c02 */ /* 0x000fe20008000f00 */
[----:B------:R-:W-:Y:S02]  /*9220*/  FMUL.FTZ R76, R112, R180 ;  /* 0x000000b4704c7220 */ /* 0x000fe40000410000 */
[----:B------:R-:W-:Y:S01]  /*9230*/  IMAD.WIDE.U32 R66, R67, UR8, R64 ;  /* 0x0000000843427c25 */ /* 0x000fe2000f8e0040 */
[----:B------:R-:W-:-:S03]  /*9240*/  LEA R60, P2, R62, UR15, 0x2 ;  /* 0x0000000f3e3c7c11 */ /* 0x000fc6000f8410ff */
[-C--:B------:R-:W-:Y:S01]  /*9250*/  FMUL.FTZ R65, R112, R74.reuse ;  /* 0x0000004a70417220 */ /* 0x080fe20000410000 */
[----:B------:R-:W-:Y:S01]  /*9260*/  FFMA.FTZ R76, R111, R74, R76 ;  /* 0x0000004a6f4c7223 */ /* 0x000fe2000001004c */
[----:B------:R-:W-:Y:S01]  /*9270*/  IMAD R63, R63, UR8, R67 ;  /* 0x000000083f3f7c24 */ /* 0x000fe2000f8e0243 */
[----:B------:R-:W-:Y:S01]  /*9280*/  LEA.HI.X R61, R62, UR16, R61, 0x2, P2 ;  /* 0x000000103e3d7c11 */ /* 0x000fe200090f143d */
[-C--:B------:R-:W-:Y:S01]  /*9290*/  FMUL.FTZ R67, R146, R180.reuse ;  /* 0x000000b492437220 */ /* 0x080fe20000410000 */
[C---:B------:R-:W-:Y:S01]  /*92a0*/  LEA R62, P2, R66.reuse, UR17, 0x2 ;  /* 0x00000011423e7c11 */ /* 0x040fe2000f8410ff */
[-C--:B------:R-:W-:Y:S01]  /*92b0*/  FFMA.FTZ R65, R111, R180.reuse, -R65 ;  /* 0x000000b46f417223 */ /* 0x080fe20000010841 */
[----:B------:R-:W-:Y:S01]  /*92c0*/  FMUL.FTZ R73, R59, R180 ;  /* 0x000000b43b497220 */ /* 0x000fe20000410000 */
[----:B------:R-:W-:Y:S01]  /*92d0*/  FFMA.FTZ R70, R145, R74, R67 ;  /* 0x0000004a91467223 */ /* 0x000fe20000010043 */
[----:B------:R-:W-:Y:S01]  /*92e0*/  LEA.HI.X R63, R66, UR18, R63, 0x2, P2 ;  /* 0x00000012423f7c11 */ /* 0x000fe200090f143f */
[----:B------:R-:W-:Y:S01]  /*92f0*/  FMUL.FTZ R67, R74, UR33 ;  /* 0x000000214a437c20 */ /* 0x000fe20008410000 */
[----:B------:R-:W-:Y:S01]  /*9300*/  FMUL.FTZ R66, R59, R17 ;  /* 0x000000113b427220 */ /* 0x000fe20000410000 */
[----:B------:R-:W-:Y:S01]  /*9310*/  FADD.FTZ R175, R175, R76 ;  /* 0x0000004cafaf7221 */ /* 0x000fe20000010000 */
[----:B------:R-:W-:Y:S01]  /*9320*/  FFMA.FTZ R186, R59, R70, R186 ;  /* 0x000000463bba7223 */ /* 0x000fe200000100ba */
[----:B------:R-:W-:Y:S01]  /*9330*/  FFMA.FTZ R69, R180, UR46, -R67 ;  /* 0x0000002eb4457c23 */ /* 0x000fe20008010843 */
[-C--:B------:R-:W-:Y:S01]  /*9340*/  FFMA.FTZ R146, R146, -R66.reuse, R191 ;  /* 0x8000004292927223 */ /* 0x080fe200000100bf */
[----:B------:R-:W-:Y:S01]  /*9350*/  FMUL.FTZ R67, R180, UR33 ;  /* 0x00000021b4437c20 */ /* 0x000fe20008410000 */
[----:B------:R-:W-:Y:S01]  /*9360*/  FFMA.FTZ R66, -R145, R66, R190 ;  /* 0x0000004291427223 */ /* 0x000fe200000101be */
[----:B------:R-:W-:Y:S01]  /*9370*/  FMUL.FTZ R106, R17, R73 ;  /* 0x00000049116a7220 */ /* 0x000fe20000410000 */
[----:B------:R-:W-:Y:S01]  /*9380*/  FMUL.FTZ R71, R146, R69 ;  /* 0x0000004592477220 */ /* 0x000fe20000410000 */
[----:B------:R-:W-:Y:S01]  /*9390*/  FFMA.FTZ R67, R74, UR46, R67 ;  /* 0x0000002e4a437c23 */ /* 0x000fe20008010043 */
[----:B------:R-:W-:Y:S01]  /*93a0*/  FADD.FTZ R69, R176, R65 ;  /* 0x00000041b0457221 */ /* 0x000fe20000010000 */
[----:B------:R-:W-:Y:S01]  /*93b0*/  FMUL.FTZ R65, R146, R73 ;  /* 0x0000004992417220 */ /* 0x000fe20000410000 */
[----:B------:R-:W-:Y:S01]  /*93c0*/  FMUL.FTZ R176, R12, R213 ;  /* 0x000000d50cb07220 */ /* 0x000fe20000410000 */
[----:B------:R-:W-:Y:S01]  /*93d0*/  FFMA.FTZ R72, R66, R67, R71 ;  /* 0x0000004342487223 */ /* 0x000fe20000010047 */
[----:B------:R-:W-:Y:S01]  /*93e0*/  FMUL.FTZ R71, R59, R74 ;  /* 0x0000004a3b477220 */ /* 0x000fe20000410000 */
[----:B------:R-:W-:-:S02]  /*93f0*/  HFMA2 R74, -RZ, RZ, 0, 7.8678131103515625e-06 ;  /* 0x00000084ff4a7431 */ /* 0x000fc400000001ff */
[----:B------:R-:W-:Y:S01]  /*9400*/  FMUL.FTZ R76, R144, R69 ;  /* 0x00000045904c7220 */ /* 0x000fe20000410000 */
[----:B------:R-:W-:Y:S01]  /*9410*/  FFMA.FTZ R75, R17, R70, R72 ;  /* 0x00000046114b7223 */ /* 0x000fe20000010048 */
[-C--:B------:R-:W-:Y:S01]  /*9420*/  FMUL.FTZ R146, R146, R71.reuse ;  /* 0x0000004792927220 */ /* 0x080fe20000410000 */
[-C--:B------:R-:W-:Y:S01]  /*9430*/  FFMA.FTZ R65, R66, R71.reuse, R65 ;  /* 0x0000004742417223 */ /* 0x080fe20000010041 */
[----:B------:R-:W-:Y:S02]  /*9440*/  IMAD R67, R189, R74, UR28 ;  /* 0x0000001cbd437e24 */ /* 0x000fe4000f8e024a */
[----:B------:R-:W-:Y:S01]  /*9450*/  FMUL.FTZ R78, R17, R71 ;  /* 0x00000047114e7220 */ /* 0x000fe20000410000 */
[----:B------:R-:W-:Y:S01]  /*9460*/  FMUL.FTZ R74, R110, R69 ;  /* 0x000000456e4a7220 */ /* 0x000fe20000410000 */
[----:B------:R-:W-:Y:S01]  /*9470*/  FMUL.FTZ R70, R175, UR33 ;  /* 0x00000021af467c20 */ /* 0x000fe20008410000 */
[----:B------:R-:W-:Y:S01]  /*9480*/  FMUL.FTZ R71, R58, R18 ;  /* 0x000000123a477220 */ /* 0x000fe20000410000 */
[----:B------:R-:W-:Y:S01]  /*9490*/  FFMA.FTZ R66, R66, R73, -R146 ;  /* 0x0000004942427223 */ /* 0x000fe20000010892 */
[----:B------:R-:W-:Y:S01]  /*94a0*/  FFMA.FTZ R74, R109, R175, R74 ;  /* 0x000000af6d4a7223 */ /* 0x000fe2000001004a */
[C---:B------:R-:W-:Y:S01]  /*94b0*/  FFMA.FTZ R73, R69.reuse, UR46, -R70 ;  /* 0x0000002e45497c23 */ /* 0x040fe20008010846 */
[----:B------:R-:W-:Y:S01]  /*94c0*/  FFMA.FTZ R144, R144, -R71, R193 ;  /* 0x8000004790907223 */ /* 0x000fe200000100c1 */
[----:B------:R-:W-:Y:S01]  /*94d0*/  FMUL.FTZ R70, R69, UR33 ;  /* 0x0000002145467c20 */ /* 0x000fe20008410000 */
[----:B------:R-:W-:Y:S01]  /*94e0*/  FMUL.FTZ R110, R110, R175 ;  /* 0x000000af6e6e7220 */ /* 0x000fe20000410000 */
[----:B------:R-:W-:Y:S01]  /*94f0*/  FADD.FTZ R72, R173, R74 ;  /* 0x0000004aad487221 */ /* 0x000fe20000010000 */
[----:B------:R-:W-:Y:S01]  /*9500*/  FFMA.FTZ R71, -R143, R71, R192 ;  /* 0x000000478f477223 */ /* 0x000fe200000101c0 */
[----:B------:R-:W-:Y:S01]  /*9510*/  FFMA.FTZ R70, R175, UR46, R70 ;  /* 0x0000002eaf467c23 */ /* 0x000fe20008010046 */
[----:B------:R-:W-:Y:S01]  /*9520*/  FMUL.FTZ R74, R144, R73 ;  /* 0x00000049904a7220 */ /* 0x000fe20000410000 */
[----:B------:R-:W-:Y:S01]  /*9530*/  FFMA.FTZ R143, R143, R175, R76 ;  /* 0x000000af8f8f7223 */ /* 0x000fe2000001004c */
[CC--:B------:R-:W-:Y:S01]  /*9540*/  FMUL.FTZ R77, R58.reuse, R69.reuse ;  /* 0x000000453a4d7220 */ /* 0x0c0fe20000410000 */
[----:B------:R-:W-:Y:S01]  /*9550*/  FFMA.FTZ R109, R109, R69, -R110 ;  /* 0x000000456d6d7223 */ /* 0x000fe2000001086e */
[----:B------:R-:W-:Y:S01]  /*9560*/  FMUL.FTZ R175, R58, R175 ;  /* 0x000000af3aaf7220 */ /* 0x000fe20000410000 */
[C---:B------:R-:W-:Y:S01]  /*9570*/  FFMA.FTZ R73, R71.reuse, R70, R74 ;  /* 0x0000004647497223 */ /* 0x040fe2000001004a */
[----:B------:R-:W-:Y:S01]  /*9580*/  FMUL.FTZ R70, R144, R77 ;  /* 0x0000004d90467220 */ /* 0x000fe20000410000 */
[----:B------:R-:W-:Y:S01]  /*9590*/  FADD.FTZ R174, R174, R109 ;  /* 0x0000006daeae7221 */ /* 0x000fe20000010000 */
[-C--:B------:R-:W-:Y:S01]  /*95a0*/  FMUL.FTZ R144, R144, R175.reuse ;  /* 0x000000af90907220 */ /* 0x080fe20000410000 */
[----:B------:R0:W-:Y:S01]  /*95b0*/  STS [R67+0x427c], R106 ;  /* 0x00427c6a43007388 */ /* 0x0001e20000000800 */
[C---:B------:R-:W-:Y:S01]  /*95c0*/  FFMA.FTZ R69, R71.reuse, R175, R70 ;  /* 0x000000af47457223 */ /* 0x040fe20000010046 */
[----:B------:R-:W-:Y:S01]  /*95d0*/  FMUL.FTZ R74, R108, R174 ;  /* 0x000000ae6c4a7220 */ /* 0x000fe20000410000 */
[----:B------:R-:W-:Y:S01]  /*95e0*/  FFMA.FTZ R70, R71, R77, -R144 ;  /* 0x0000004d47467223 */ /* 0x000fe20000010890 */
[----:B------:R-:W-:Y:S01]  /*95f0*/  FFMA.FTZ R112, R18, R143, R73 ;  /* 0x0000008f12707223 */ /* 0x000fe20000010049 */
[----:B------:R-:W-:Y:S01]  /*9600*/  FADD.FTZ R42, R75, R42 ;  /* 0x0000002a4b2a7221 */ /* 0x000fe20000010000 */
[-C--:B------:R-:W-:Y:S01]  /*9610*/  FFMA.FTZ R76, R105, R72.reuse, R74 ;  /* 0x00000048694c7223 */ /* 0x080fe2000001004a */
[----:B------:R-:W-:Y:S01]  /*9620*/  FMUL.FTZ R71, R108, R72 ;  /* 0x000000486c477220 */ /* 0x000fe20000410000 */
[----:B------:R-:W-:Y:S01]  /*9630*/  FMUL.FTZ R73, R72, UR33 ;  /* 0x0000002148497c20 */ /* 0x000fe20008410000 */
[----:B------:R-:W-:Y:S01]  /*9640*/  FMUL.FTZ R75, R57, R19 ;  /* 0x00000013394b7220 */ /* 0x000fe20000410000 */
[----:B0-----:R-:W-:Y:S01]  /*9650*/  FMUL.FTZ R106, R18, R77 ;  /* 0x0000004d126a7220 */ /* 0x001fe20000410000 */
[-C--:B------:R-:W-:Y:S01]  /*9660*/  FMUL.FTZ R77, R142, R174.reuse ;  /* 0x000000ae8e4d7220 */ /* 0x080fe20000410000 */
[----:B------:R0:W-:Y:S01]  /*9670*/  STS [R67+0x4278], R78 ;  /* 0x0042784e43007388 */ /* 0x0001e20000000800 */
[----:B------:R-:W-:Y:S01]  /*9680*/  FFMA.FTZ R71, R105, R174, -R71 ;  /* 0x000000ae69477223 */ /* 0x000fe20000010847 */
[----:B------:R-:W-:Y:S01]  /*9690*/  FADD.FTZ R171, R171, R76 ;  /* 0x0000004cabab7221 */ /* 0x000fe20000010000 */
[----:B------:R-:W-:Y:S01]  /*96a0*/  FFMA.FTZ R74, R141, R72, R77 ;  /* 0x000000488d4a7223 */ /* 0x000fe2000001004d */
[C---:B------:R-:W-:Y:S01]  /*96b0*/  FMUL.FTZ R77, R174.reuse, UR33 ;  /* 0x00000021ae4d7c20 */ /* 0x040fe20008410000 */
[----:B------:R-:W-:Y:S01]  /*96c0*/  FFMA.FTZ R79, R174, UR46, -R73 ;  /* 0x0000002eae4f7c23 */ /* 0x000fe20008010849 */
[----:B------:R-:W-:Y:S01]  /*96d0*/  FFMA.FTZ R142, R142, -R75, R195 ;  /* 0x8000004b8e8e7223 */ /* 0x000fe200000100c3 */
[C---:B------:R-:W-:Y:S01]  /*96e0*/  FMUL.FTZ R174, R57.reuse, R174 ;  /* 0x000000ae39ae7220 */ /* 0x040fe20000410000 */
[----:B------:R-:W-:Y:S01]  /*96f0*/  FFMA.FTZ R76, R72, UR46, R77 ;  /* 0x0000002e484c7c23 */ /* 0x000fe2000801004d */
[----:B------:R-:W-:Y:S01]  /*9700*/  FMUL.FTZ R72, R57, R72 ;  /* 0x0000004839487220 */ /* 0x000fe20000410000 */
[----:B0-----:R-:W-:Y:S01]  /*9710*/  FMUL.FTZ R78, R18, R175 ;  /* 0x000000af124e7220 */ /* 0x001fe20000410000 */
[----:B------:R0:W-:Y:S01]  /*9720*/  STS [R67+0x4274], R106 ;  /* 0x0042746a43007388 */ /* 0x0001e20000000800 */
[----:B------:R-:W-:Y:S01]  /*9730*/  FFMA.FTZ R75, -R141, R75, R194 ;  /* 0x0000004b8d4b7223 */ /* 0x000fe200000101c2 */
[-C--:B------:R-:W-:Y:S01]  /*9740*/  FMUL.FTZ R77, R142, R72.reuse ;  /* 0x000000488e4d7220 */ /* 0x080fe20000410000 */
[----:B------:R-:W-:Y:S01]  /*9750*/  FADD.FTZ R73, R172, R71 ;  /* 0x00000047ac497221 */ /* 0x000fe20000010000 */
[----:B------:R1:W-:Y:S01]  /*9760*/  STS [R67+0x4270], R78 ;  /* 0x0042704e43007388 */ /* 0x0003e20000000800 */
[----:B------:R-:W-:Y:S01]  /*9770*/  FMUL.FTZ R108, R19, R72 ;  /* 0x00000048136c7220 */ /* 0x000fe20000410000 */
[----:B------:R-:W-:Y:S01]  /*9780*/  FFMA.FTZ R188, R57, R74, R188 ;  /* 0x0000004a39bc7223 */ /* 0x000fe200000100bc */
[-C--:B------:R-:W-:Y:S01]  /*9790*/  FMUL.FTZ R110, R19, R174.reuse ;  /* 0x000000ae136e7220 */ /* 0x080fe20000410000 */
[----:B------:R-:W-:Y:S01]  /*97a0*/  FADD.FTZ R185, R112, R185 ;  /* 0x000000b970b97221 */ /* 0x000fe20000010000 */
[----:B------:R-:W-:Y:S01]  /*97b0*/  FFMA.FTZ R187, R58, R143, R187 ;  /* 0x0000008f3abb7223 */ /* 0x000fe200000100bb */
[----:B0-----:R-:W-:Y:S01]  /*97c0*/  FMUL.FTZ R106, R142, R174 ;  /* 0x000000ae8e6a7220 */ /* 0x001fe20000410000 */
[----:B------:R0:W-:Y:S01]  /*97d0*/  STS [R67+0x4268], R108 ;  /* 0x0042686c43007388 */ /* 0x0001e20000000800 */
[----:B------:R-:W-:Y:S01]  /*97e0*/  IADD3 R144, PT, PT, R189, 0xb80, RZ ;  /* 0x00000b80bd907810 */ /* 0x000fe20007ffe0ff */
[----:B------:R-:W-:Y:S01]  /*97f0*/  FMUL.FTZ R172, R14, R217 ;  /* 0x000000d90eac7220 */ /* 0x000fe20000410000 */
[----:B-1----:R-:W-:Y:S01]  /*9800*/  FMUL.FTZ R78, R142, R79 ;  /* 0x0000004f8e4e7220 */ /* 0x002fe20000410000 */
[C---:B------:R-:W-:Y:S01]  /*9810*/  FFMA.FTZ R71, R75.reuse, R72, R106 ;  /* 0x000000484b477223 */ /* 0x040fe2000001006a */
[C---:B------:R-:W-:Y:S01]  /*9820*/  FFMA.FTZ R72, R75.reuse, R174, -R77 ;  /* 0x000000ae4b487223 */ /* 0x040fe2000001084d */
[CC--:B------:R-:W-:Y:S01]  /*9830*/  FMUL.FTZ R79, R56.reuse, R73.reuse ;  /* 0x00000049384f7220 */ /* 0x0c0fe20000410000 */
[----:B------:R-:W-:Y:S01]  /*9840*/  FFMA.FTZ R106, R75, R76, R78 ;  /* 0x0000004c4b6a7223 */ /* 0x000fe2000001004e */
[----:B------:R-:W-:Y:S01]  /*9850*/  FMUL.FTZ R75, R56, R20 ;  /* 0x00000014384b7220 */ /* 0x000fe20000410000 */
[-C--:B------:R-:W-:Y:S01]  /*9860*/  FMUL.FTZ R78, R140, R73.reuse ;  /* 0x000000498c4e7220 */ /* 0x080fe20000410000 */
[C---:B------:R-:W-:Y:S01]  /*9870*/  FMUL.FTZ R76, R104.reuse, R73 ;  /* 0x00000049684c7220 */ /* 0x040fe20000410000 */
[----:B------:R-:W-:Y:S01]  /*9880*/  FMUL.FTZ R104, R104, R171 ;  /* 0x000000ab68687220 */ /* 0x000fe20000410000 */
[-C--:B------:R-:W-:Y:S01]  /*9890*/  FFMA.FTZ R140, R140, -R75.reuse, R197 ;  /* 0x8000004b8c8c7223 */ /* 0x080fe200000100c5 */
[C---:B------:R-:W-:Y:S01]  /*98a0*/  FFMA.FTZ R75, -R139.reuse, R75, R196 ;  /* 0x0000004b8b4b7223 */ /* 0x040fe200000101c4 */
[-C--:B------:R-:W-:Y:S01]  /*98b0*/  FFMA.FTZ R139, R139, R171.reuse, R78 ;  /* 0x000000ab8b8b7223 */ /* 0x080fe2000001004e */
[----:B------:R-:W-:Y:S01]  /*98c0*/  FMUL.FTZ R78, R171, UR33 ;  /* 0x00000021ab4e7c20 */ /* 0x000fe20008410000 */
[----:B------:R-:W-:Y:S01]  /*98d0*/  FFMA.FTZ R105, R19, R74, R106 ;  /* 0x0000004a13697223 */ /* 0x000fe2000001006a */
[----:B------:R-:W-:Y:S01]  /*98e0*/  FFMA.FTZ R76, R103, R171, R76 ;  /* 0x000000ab674c7223 */ /* 0x000fe2000001004c */
[C---:B------:R-:W-:Y:S01]  /*98f0*/  FMUL.FTZ R74, R73.reuse, UR33 ;  /* 0x00000021494a7c20 */ /* 0x040fe20008410000 */
[----:B------:R-:W-:Y:S01]  /*9900*/  FFMA.FTZ R77, R73, UR46, -R78 ;  /* 0x0000002e494d7c23 */ /* 0x000fe2000801084e */
[----:B------:R-:W-:Y:S01]  /*9910*/  FFMA.FTZ R103, R103, R73, -R104 ;  /* 0x0000004967677223 */ /* 0x000fe20000010868 */
[----:B------:R-:W-:Y:S01]  /*9920*/  FMUL.FTZ R73, R56, R171 ;  /* 0x000000ab38497220 */ /* 0x000fe20000410000 */
[----:B------:R-:W-:Y:S01]  /*9930*/  FFMA.FTZ R78, R171, UR46, R74 ;  /* 0x0000002eab4e7c23 */ /* 0x000fe2000801004a */
[----:B------:R-:W-:Y:S01]  /*9940*/  FMUL.FTZ R104, R140, R77 ;  /* 0x0000004d8c687220 */ /* 0x000fe20000410000 */
[----:B------:R-:W-:Y:S01]  /*9950*/  FADD.FTZ R170, R170, R103 ;  /* 0x00000067aaaa7221 */ /* 0x000fe20000010000 */
[C---:B------:R-:W-:Y:S01]  /*9960*/  FMUL.FTZ R74, R140.reuse, R79 ;  /* 0x0000004f8c4a7220 */ /* 0x040fe20000410000 */
[-C--:B------:R-:W-:Y:S01]  /*9970*/  FMUL.FTZ R140, R140, R73.reuse ;  /* 0x000000498c8c7220 */ /* 0x080fe20000410000 */
[----:B------:R-:W-:Y:S01]  /*9980*/  FADD.FTZ R76, R169, R76 ;  /* 0x0000004ca94c7221 */ /* 0x000fe20000010000 */
[C---:B------:R-:W-:Y:S01]  /*9990*/  FFMA.FTZ R103, R75.reuse, R78, R104 ;  /* 0x0000004e4b677223 */ /* 0x040fe20000010068 */
[-C--:B------:R-:W-:Y:S01]  /*99a0*/  FMUL.FTZ R106, R20, R73.reuse ;  /* 0x00000049146a7220 */ /* 0x080fe20000410000 */
[C---:B------:R-:W-:Y:S01]  /*99b0*/  FMUL.FTZ R78, R102.reuse, R170 ;  /* 0x000000aa664e7220 */ /* 0x040fe20000410000 */
[C---:B------:R-:W-:Y:S01]  /*99c0*/  FFMA.FTZ R73, R75.reuse, R73, R74 ;  /* 0x000000494b497223 */ /* 0x040fe2000001004a */
[----:B------:R-:W-:Y:S01]  /*99d0*/  FFMA.FTZ R74, R75, R79, -R140 ;  /* 0x0000004f4b4a7223 */ /* 0x000fe2000001088c */
[----:B------:R-:W-:Y:S01]  /*99e0*/  FMUL.FTZ R104, R102, R76 ;  /* 0x0000004c66687220 */ /* 0x000fe20000410000 */
[----:B------:R-:W-:Y:S01]  /*99f0*/  FMUL.FTZ R75, R138, R170 ;  /* 0x000000aa8a4b7220 */ /* 0x000fe20000410000 */
[----:B------:R-:W-:Y:S01]  /*9a00*/  FMUL.FTZ R77, R55, R21 ;  /* 0x00000015374d7220 */ /* 0x000fe20000410000 */
[-C--:B------:R-:W-:Y:S01]  /*9a10*/  FFMA.FTZ R102, R101, R76.reuse, R78 ;  /* 0x0000004c65667223 */ /* 0x080fe2000001004e */
[----:B0-----:R-:W-:Y:S01]  /*9a20*/  FMUL.FTZ R108, R20, R79 ;  /* 0x0000004f146c7220 */ /* 0x001fe20000410000 */
[----:B------:R-:W-:Y:S01]  /*9a30*/  FMUL.FTZ R79, R76, UR33 ;  /* 0x000000214c4f7c20 */ /* 0x000fe20008410000 */
[----:B------:R0:W-:Y:S01]  /*9a40*/  STS [R67+0x4260], R106 ;  /* 0x0042606a43007388 */ /* 0x0001e20000000800 */
[-C--:B------:R-:W-:Y:S01]  /*9a50*/  FFMA.FTZ R78, R137, R76.reuse, R75 ;  /* 0x0000004c894e7223 */ /* 0x080fe2000001004b */
[-C--:B------:R-:W-:Y:S01]  /*9a60*/  FFMA.FTZ R138, R138, -R77.reuse, R199 ;  /* 0x8000004d8a8a7223 */ /* 0x080fe200000100c7 */
[C---:B------:R-:W-:Y:S01]  /*9a70*/  FMUL.FTZ R75, R170.reuse, UR33 ;  /* 0x00000021aa4b7c20 */ /* 0x040fe20008410000 */
[----:B------:R-:W-:Y:S01]  /*9a80*/  FADD.FTZ R167, R167, R102 ;  /* 0x00000066a7a77221 */ /* 0x000fe20000010000 */
[----:B------:R-:W-:Y:S01]  /*9a90*/  FMUL.FTZ R102, R55, R76 ;  /* 0x0000004c37667220 */ /* 0x000fe20000410000 */
[----:B------:R-:W-:Y:S01]  /*9aa0*/  FFMA.FTZ R79, R170, UR46, -R79 ;  /* 0x0000002eaa4f7c23 */ /* 0x000fe2000801084f */
[----:B------:R1:W-:Y:S01]  /*9ab0*/  STS [R67+0x4264], R108 ;  /* 0x0042646c43007388 */ /* 0x0003e20000000800 */
[-C--:B------:R-:W-:Y:S01]  /*9ac0*/  FFMA.FTZ R101, R101, R170.reuse, -R104 ;  /* 0x000000aa65657223 */ /* 0x080fe20000010868 */
[----:B------:R-:W-:Y:S01]  /*9ad0*/  FFMA.FTZ R77, -R137, R77, R198 ;  /* 0x0000004d894d7223 */ /* 0x000fe200000101c6 */
[----:B0-----:R-:W-:Y:S01]  /*9ae0*/  FMUL.FTZ R106, R55, R170 ;  /* 0x000000aa376a7220 */ /* 0x001fe20000410000 */
[----:B------:R-:W-:Y:S01]  /*9af0*/  FFMA.FTZ R104, R76, UR46, R75 ;  /* 0x0000002e4c687c23 */ /* 0x000fe2000801004b */
[C---:B------:R-:W-:Y:S01]  /*9b00*/  FMUL.FTZ R75, R138.reuse, R102 ;  /* 0x000000668a4b7220 */ /* 0x040fe20000410000 */
[----:B------:R-:W-:Y:S01]  /*9b10*/  FADD.FTZ R184, R105, R184 ;  /* 0x000000b869b87221 */ /* 0x000fe20000010000 */
[----:B------:R-:W-:Y:S01]  /*9b20*/  FMUL.FTZ R76, R138, R79 ;  /* 0x0000004f8a4c7220 */ /* 0x000fe20000410000 */
[----:B------:R0:W-:Y:S01]  /*9b30*/  STS [R67+0x426c], R110 ;  /* 0x00426c6e43007388 */ /* 0x0001e20000000800 */
[----:B------:R-:W-:Y:S01]  /*9b40*/  FADD.FTZ R105, R168, R101 ;  /* 0x00000065a8697221 */ /* 0x000fe20000010000 */
[-C--:B-1----:R-:W-:Y:S01]  /*9b50*/  FMUL.FTZ R108, R138, R106.reuse ;  /* 0x0000006a8a6c7220 */ /* 0x082fe20000410000 */
[----:B------:R-:W-:Y:S01]  /*9b60*/  FMUL.FTZ R112, R21, R106 ;  /* 0x0000006a15707220 */ /* 0x000fe20000410000 */
[----:B------:R-:W-:Y:S01]  /*9b70*/  FFMA.FTZ R122, R20, R139, R103 ;  /* 0x0000008b147a7223 */ /* 0x000fe20000010067 */
[----:B------:R-:W-:Y:S01]  /*9b80*/  FFMA.FTZ R225, R55, R78, R225 ;  /* 0x0000004e37e17223 */ /* 0x000fe200000100e1 */
[-C--:B------:R-:W-:Y:S01]  /*9b90*/  FFMA.FTZ R101, R77, R102.reuse, R108 ;  /* 0x000000664d657223 */ /* 0x080fe2000001006c */
[-C--:B------:R-:W-:Y:S01]  /*9ba0*/  FMUL.FTZ R79, R54, R105.reuse ;  /* 0x00000069364f7220 */ /* 0x080fe20000410000 */
[----:B------:R1:W-:Y:S01]  /*9bb0*/  STS [R67+0x425c], R112 ;  /* 0x00425c7043007388 */ /* 0x0003e20000000800 */
[----:B------:R-:W-:Y:S01]  /*9bc0*/  FADD.FTZ R183, R122, R183 ;  /* 0x000000b77ab77221 */ /* 0x000fe20000010000 */
[----:B0-----:R-:W-:Y:S01]  /*9bd0*/  FMUL.FTZ R110, R21, R102 ;  /* 0x00000066156e7220 */ /* 0x001fe20000410000 */
[C---:B------:R-:W-:Y:S01]  /*9be0*/  FFMA.FTZ R102, R77.reuse, R106, -R75 ;  /* 0x0000006a4d667223 */ /* 0x040fe2000001084b */
[----:B------:R-:W-:Y:S01]  /*9bf0*/  FFMA.FTZ R106, R77, R104, R76 ;  /* 0x000000684d6a7223 */ /* 0x000fe2000001004c */
[----:B------:R-:W-:Y:S01]  /*9c00*/  FMUL.FTZ R75, R54, R22 ;  /* 0x00000016364b7220 */ /* 0x000fe20000410000 */
[-C--:B------:R-:W-:Y:S01]  /*9c10*/  FMUL.FTZ R76, R100, R105.reuse ;  /* 0x00000069644c7220 */ /* 0x080fe20000410000 */
[C---:B------:R-:W-:Y:S01]  /*9c20*/  FMUL.FTZ R104, R136.reuse, R105 ;  /* 0x0000006988687220 */ /* 0x040fe20000410000 */
[----:B------:R-:W-:Y:S01]  /*9c30*/  FFMA.FTZ R103, R21, R78, R106 ;  /* 0x0000004e15677223 */ /* 0x000fe2000001006a */
[----:B------:R-:W-:Y:S01]  /*9c40*/  FMUL.FTZ R77, R167, UR33 ;  /* 0x00000021a74d7c20 */ /* 0x000fe20008410000 */
[----:B------:R-:W-:Y:S01]  /*9c50*/  FMUL.FTZ R78, R105, UR33 ;  /* 0x00000021694e7c20 */ /* 0x000fe20008410000 */
[----:B------:R-:W-:Y:S01]  /*9c60*/  FFMA.FTZ R136, R136, -R75, R201 ;  /* 0x8000004b88887223 */ /* 0x000fe200000100c9 */
[-C--:B------:R-:W-:Y:S01]  /*9c70*/  FMUL.FTZ R100, R100, R167.reuse ;  /* 0x000000a764647220 */ /* 0x080fe20000410000 */
[----:B------:R-:W-:Y:S01]  /*9c80*/  FFMA.FTZ R76, R99, R167, R76 ;  /* 0x000000a7634c7223 */ /* 0x000fe2000001004c */
[C---:B------:R-:W-:Y:S01]  /*9c90*/  FFMA.FTZ R75, -R135.reuse, R75, R200 ;  /* 0x0000004b874b7223 */ /* 0x040fe200000101c8 */
[-C--:B------:R-:W-:Y:S01]  /*9ca0*/  FFMA.FTZ R135, R135, R167.reuse, R104 ;  /* 0x000000a787877223 */ /* 0x080fe20000010068 */
[----:B------:R-:W-:Y:S01]  /*9cb0*/  FFMA.FTZ R77, R105, UR46, -R77 ;  /* 0x0000002e694d7c23 */ /* 0x000fe2000801084d */
[----:B------:R-:W-:Y:S01]  /*9cc0*/  FFMA.FTZ R78, R167, UR46, R78 ;  /* 0x0000002ea74e7c23 */ /* 0x000fe2000801004e */
[----:B------:R-:W-:Y:S01]  /*9cd0*/  FMUL.FTZ R167, R54, R167 ;  /* 0x000000a736a77220 */ /* 0x000fe20000410000 */
[----:B------:R-:W-:Y:S01]  /*9ce0*/  FFMA.FTZ R99, R99, R105, -R100 ;  /* 0x0000006963637223 */ /* 0x000fe20000010864 */
[----:B-1----:R-:W-:Y:S01]  /*9cf0*/  FADD.FTZ R112, R165, R76 ;  /* 0x0000004ca5707221 */ /* 0x002fe20000010000 */
[C---:B------:R-:W-:Y:S01]  /*9d00*/  FMUL.FTZ R100, R136.reuse, R79 ;  /* 0x0000004f88647220 */ /* 0x040fe20000410000 */
[C---:B------:R-:W-:Y:S01]  /*9d10*/  FMUL.FTZ R76, R136.reuse, R77 ;  /* 0x0000004d884c7220 */ /* 0x040fe20000410000 */
[----:B------:R-:W-:Y:S01]  /*9d20*/  FMUL.FTZ R136, R136, R167 ;  /* 0x000000a788887220 */ /* 0x000fe20000410000 */
[----:B------:R-:W-:Y:S01]  /*9d30*/  FADD.FTZ R105, R166, R99 ;  /* 0x00000063a6697221 */ /* 0x000fe20000010000 */
[C---:B------:R-:W-:Y:S01]  /*9d40*/  FMUL.FTZ R106, R22.reuse, R79 ;  /* 0x0000004f166a7220 */ /* 0x040fe20000410000 */
[----:B------:R-:W-:Y:S01]  /*9d50*/  FMUL.FTZ R104, R22, R167 ;  /* 0x000000a716687220 */ /* 0x000fe20000410000 */
[C---:B------:R-:W-:Y:S01]  /*9d60*/  FFMA.FTZ R99, R75.reuse, R79, -R136 ;  /* 0x0000004f4b637223 */ /* 0x040fe20000010888 */
[C---:B------:R-:W-:Y:S01]  /*9d70*/  FFMA.FTZ R79, R75.reuse, R78, R76 ;  /* 0x0000004e4b4f7223 */ /* 0x040fe2000001004c */
[CC--:B------:R-:W-:Y:S01]  /*9d80*/  FMUL.FTZ R76, R98.reuse, R105.reuse ;  /* 0x00000069624c7220 */ /* 0x0c0fe20000410000 */
[-C--:B------:R-:W-:Y:S01]  /*9d90*/  FMUL.FTZ R98, R98, R112.reuse ;  /* 0x0000007062627220 */ /* 0x080fe20000410000 */
[----:B------:R-:W-:Y:S01]  /*9da0*/  FMUL.FTZ R78, R134, R105 ;  /* 0x00000069864e7220 */ /* 0x000fe20000410000 */
[----:B------:R-:W-:Y:S01]  /*9db0*/  FFMA.FTZ R100, R75, R167, R100 ;  /* 0x000000a74b647223 */ /* 0x000fe20000010064 */
[CC--:B------:R-:W-:Y:S01]  /*9dc0*/  FFMA.FTZ R76, R97.reuse, R112.reuse, R76 ;  /* 0x00000070614c7223 */ /* 0x0c0fe2000001004c */
[----:B------:R0:W-:Y:S01]  /*9dd0*/  STS [R67+0x4250], R104 ;  /* 0x0042506843007388 */ /* 0x0001e20000000800 */
[----:B------:R-:W-:Y:S01]  /*9de0*/  FFMA.FTZ R97, R97, R105, -R98 ;  /* 0x0000006961617223 */ /* 0x000fe20000010862 */
[----:B------:R-:W-:Y:S01]  /*9df0*/  FMUL.FTZ R75, R53, R23 ;  /* 0x00000017354b7220 */ /* 0x000fe20000410000 */
[----:B------:R-:W-:Y:S01]  /*9e00*/  FADD.FTZ R182, R103, R182 ;  /* 0x000000b667b67221 */ /* 0x000fe20000010000 */
[----:B------:R1:W-:Y:S01]  /*9e10*/  STS [R67+0x4258], R110 ;  /* 0x0042586e43007388 */ /* 0x0003e20000000800 */
[----:B------:R-:W-:Y:S01]  /*9e20*/  FADD.FTZ R103, R164, R97 ;  /* 0x00000061a4677221 */ /* 0x000fe20000010000 */
[----:B------:R-:W-:Y:S01]  /*9e30*/  FFMA.FTZ R134, R134, -R75, R203 ;  /* 0x8000004b86867223 */ /* 0x000fe200000100cb */
[----:B------:R-:W-:Y:S01]  /*9e40*/  FMUL.FTZ R108, R53, R105 ;  /* 0x00000069356c7220 */ /* 0x000fe20000410000 */
[----:B------:R2:W-:Y:S01]  /*9e50*/  STS [R67+0x4254], R106 ;  /* 0x0042546a43007388 */ /* 0x0005e20000000800 */
[----:B------:R-:W-:Y:S01]  /*9e60*/  FADD.FTZ R163, R163, R76 ;  /* 0x0000004ca3a37221 */ /* 0x000fe20000010000 */
[----:B0-----:R-:W-:Y:S01]  /*9e70*/  FFMA.FTZ R104, R133, R112, R78 ;  /* 0x0000007085687223 */ /* 0x001fe2000001004e */
[----:B------:R-:W-:Y:S01]  /*9e80*/  FMUL.FTZ R78, R112, UR33 ;  /* 0x00000021704e7c20 */ /* 0x000fe20008410000 */
[C---:B------:R-:W-:Y:S01]  /*9e90*/  FMUL.FTZ R77, R105.reuse, UR33 ;  /* 0x00000021694d7c20 */ /* 0x040fe20008410000 */
[----:B------:R-:W-:Y:S01]  /*9ea0*/  FMUL.FTZ R76, R96, R103 ;  /* 0x00000067604c7220 */ /* 0x000fe20000410000 */
[----:B-1----:R-:W-:Y:S01]  /*9eb0*/  FFMA.FTZ R110, R22, R135, R79 ;  /* 0x00000087166e7223 */ /* 0x002fe2000001004f */
[----:B------:R-:W-:Y:S01]  /*9ec0*/  FFMA.FTZ R79, R105, UR46, -R78 ;  /* 0x0000002e694f7c23 */ /* 0x000fe2000801084e */
[----:B------:R-:W-:Y:S01]  /*9ed0*/  FMUL.FTZ R98, R134, R108 ;  /* 0x0000006c86627220 */ /* 0x000fe20000410000 */
[----:B------:R-:W-:Y:S01]  /*9ee0*/  FMUL.FTZ R96, R96, R163 ;  /* 0x000000a360607220 */ /* 0x000fe20000410000 */
[----:B--2---:R-:W-:Y:S01]  /*9ef0*/  FMUL.FTZ R106, R53, R112 ;  /* 0x00000070356a7220 */ /* 0x004fe20000410000 */
[----:B------:R-:W-:Y:S01]  /*9f00*/  FFMA.FTZ R75, -R133, R75, R202 ;  /* 0x0000004b854b7223 */ /* 0x000fe200000101ca */
[----:B------:R-:W-:Y:S01]  /*9f10*/  FFMA.FTZ R78, R112, UR46, R77 ;  /* 0x0000002e704e7c23 */ /* 0x000fe2000801004d */
[C---:B------:R-:W-:Y:S01]  /*9f20*/  FFMA.FTZ R76, R95.reuse, R163, R76 ;  /* 0x000000a35f4c7223 */ /* 0x040fe2000001004c */
[CC--:B------:R-:W-:Y:S01]  /*9f30*/  FMUL.FTZ R97, R134.reuse, R106.reuse ;  /* 0x0000006a86617220 */ /* 0x0c0fe20000410000 */
[----:B------:R-:W-:Y:S01]  /*9f40*/  FMUL.FTZ R134, R134, R79 ;  /* 0x0000004f86867220 */ /* 0x000fe20000410000 */
[-C--:B------:R-:W-:Y:S01]  /*9f50*/  FFMA.FTZ R95, R95, R103.reuse, -R96 ;  /* 0x000000675f5f7223 */ /* 0x080fe20000010860 */
[C---:B------:R-:W-:Y:S01]  /*9f60*/  FFMA.FTZ R98, R75.reuse, R106, R98 ;  /* 0x0000006a4b627223 */ /* 0x040fe20000010062 */
[C---:B------:R-:W-:Y:S01]  /*9f70*/  FFMA.FTZ R97, R75.reuse, R108, -R97 ;  /* 0x0000006c4b617223 */ /* 0x040fe20000010861 */
[----:B------:R-:W-:Y:S01]  /*9f80*/  FFMA.FTZ R134, R75, R78, R134 ;  /* 0x0000004e4b867223 */ /* 0x000fe20000010086 */
[----:B------:R-:W-:Y:S01]  /*9f90*/  FMUL.FTZ R75, R52, R24 ;  /* 0x00000018344b7220 */ /* 0x000fe20000410000 */
[----:B------:R-:W-:Y:S01]  /*9fa0*/  FMUL.FTZ R78, R132, R103 ;  /* 0x00000067844e7220 */ /* 0x000fe20000410000 */
[----:B------:R-:W-:Y:S01]  /*9fb0*/  FADD.FTZ R162, R162, R95 ;  /* 0x0000005fa2a27221 */ /* 0x000fe20000010000 */
[----:B------:R-:W-:Y:S01]  /*9fc0*/  FADD.FTZ R76, R161, R76 ;  /* 0x0000004ca14c7221 */ /* 0x000fe20000010000 */
[C---:B------:R-:W-:Y:S01]  /*9fd0*/  FFMA.FTZ R77, -R131.reuse, R75, R205 ;  /* 0x0000004b834d7223 */ /* 0x040fe200000101cd */
[----:B------:R-:W-:Y:S01]  /*9fe0*/  FFMA.FTZ R131, R131, R163, R78 ;  /* 0x000000a383837223 */ /* 0x000fe2000001004e */
[----:B------:R-:W-:Y:S01]  /*9ff0*/  FFMA.FTZ R132, R132, -R75, R204 ;  /* 0x8000004b84847223 */ /* 0x000fe200000100cc */
[C---:B------:R-:W-:Y:S01]  /*a000*/  FMUL.FTZ R78, R94.reuse, R162 ;  /* 0x000000a25e4e7220 */ /* 0x040fe20000410000 */
[-C--:B------:R-:W-:Y:S01]  /*a010*/  FMUL.FTZ R75, R94, R76.reuse ;  /* 0x0000004c5e4b7220 */ /* 0x080fe20000410000 */
[----:B------:R-:W-:Y:S01]  /*a020*/  FMUL.FTZ R79, R163, UR33 ;  /* 0x00000021a34f7c20 */ /* 0x000fe20008410000 */
[----:B------:R-:W-:Y:S01]  /*a030*/  FMUL.FTZ R95, R52, R103 ;  /* 0x00000067345f7220 */ /* 0x000fe20000410000 */
[C---:B------:R-:W-:Y:S01]  /*a040*/  FFMA.FTZ R78, R93.reuse, R76, R78 ;  /* 0x0000004c5d4e7223 */ /* 0x040fe2000001004e */
[----:B------:R-:W-:Y:S01]  /*a050*/  FFMA.FTZ R93, R93, R162, -R75 ;  /* 0x000000a25d5d7223 */ /* 0x000fe2000001084b */
[----:B------:R-:W-:Y:S01]  /*a060*/  FMUL.FTZ R75, R103, UR33 ;  /* 0x00000021674b7c20 */ /* 0x000fe20008410000 */
[----:B------:R-:W-:Y:S01]  /*a070*/  FMUL.FTZ R106, R23, R106 ;  /* 0x0000006a176a7220 */ /* 0x000fe20000410000 */
[----:B------:R-:W-:Y:S01]  /*a080*/  FADD.FTZ R159, R159, R78 ;  /* 0x0000004e9f9f7221 */ /* 0x000fe20000010000 */
[----:B------:R-:W-:Y:S01]  /*a090*/  FADD.FTZ R93, R160, R93 ;  /* 0x0000005da05d7221 */ /* 0x000fe20000010000 */
[-C--:B------:R-:W-:Y:S01]  /*a0a0*/  FFMA.FTZ R227, R53, R104.reuse, R227 ;  /* 0x0000006835e37223 */ /* 0x080fe200000100e3 */
[----:B------:R-:W-:Y:S01]  /*a0b0*/  FFMA.FTZ R105, R23, R104, R134 ;  /* 0x0000006817697223 */ /* 0x000fe20000010086 */
[----:B------:R-:W-:Y:S01]  /*a0c0*/  FFMA.FTZ R79, R103, UR46, -R79 ;  /* 0x0000002e674f7c23 */ /* 0x000fe2000801084f */
[C---:B------:R-:W-:Y:S01]  /*a0d0*/  FMUL.FTZ R78, R92.reuse, R93 ;  /* 0x0000005d5c4e7220 */ /* 0x040fe20000410000 */
[----:B------:R-:W-:Y:S01]  /*a0e0*/  FMUL.FTZ R92, R92, R159 ;  /* 0x0000009f5c5c7220 */ /* 0x000fe20000410000 */
[----:B------:R-:W-:Y:S01]  /*a0f0*/  FFMA.FTZ R94, R163, UR46, R75 ;  /* 0x0000002ea35e7c23 */ /* 0x000fe2000801004b */
[----:B------:R-:W-:Y:S01]  /*a100*/  FMUL.FTZ R75, R52, R163 ;  /* 0x000000a3344b7220 */ /* 0x000fe20000410000 */
[C---:B------:R-:W-:Y:S01]  /*a110*/  FFMA.FTZ R78, R91.reuse, R159, R78 ;  /* 0x0000009f5b4e7223 */ /* 0x040fe2000001004e */
[----:B------:R-:W-:Y:S01]  /*a120*/  FFMA.FTZ R91, R91, R93, -R92 ;  /* 0x0000005d5b5b7223 */ /* 0x000fe2000001085c */
[----:B------:R-:W-:Y:S01]  /*a130*/  FMUL.FTZ R104, R132, R95 ;  /* 0x0000005f84687220 */ /* 0x000fe20000410000 */
[----:B------:R0:W-:Y:S01]  /*a140*/  STS [R67+0x4248], R106 ;  /* 0x0042486a43007388 */ /* 0x0001e20000000800 */
[----:B------:R-:W-:Y:S01]  /*a150*/  FADD.FTZ R92, R157, R78 ;  /* 0x0000004e9d5c7221 */ /* 0x000fe20000010000 */
[----:B------:R-:W-:Y:S01]  /*a160*/  FADD.FTZ R158, R158, R91 ;  /* 0x0000005b9e9e7221 */ /* 0x000fe20000010000 */
[C---:B------:R-:W-:Y:S01]  /*a170*/  FMUL.FTZ R96, R132.reuse, R79 ;  /* 0x0000004f84607220 */ /* 0x040fe20000410000 */
[-C--:B------:R-:W-:Y:S01]  /*a180*/  FMUL.FTZ R132, R132, R75.reuse ;  /* 0x0000004b84847220 */ /* 0x080fe20000410000 */
[C---:B------:R-:W-:Y:S01]  /*a190*/  FFMA.FTZ R103, R77.reuse, R75, R104 ;  /* 0x0000004b4d677223 */ /* 0x040fe20000010068 */
[----:B------:R-:W-:Y:S01]  /*a1a0*/  FMUL.FTZ R78, R90, R158 ;  /* 0x0000009e5a4e7220 */ /* 0x000fe20000410000 */
[C---:B------:R-:W-:Y:S01]  /*a1b0*/  FFMA.FTZ R91, R77.reuse, R94, R96 ;  /* 0x0000005e4d5b7223 */ /* 0x040fe20000010060 */
[----:B------:R-:W-:Y:S01]  /*a1c0*/  FFMA.FTZ R104, R77, R95, -R132 ;  /* 0x0000005f4d687223 */ /* 0x000fe20000010884 */
[----:B------:R-:W-:Y:S01]  /*a1d0*/  FMUL.FTZ R77, R130, R162 ;  /* 0x000000a2824d7220 */ /* 0x000fe20000410000 */
[----:B0-----:R-:W-:Y:S01]  /*a1e0*/  FMUL.FTZ R106, R24, R75 ;  /* 0x0000004b186a7220 */ /* 0x001fe20000410000 */
[-C--:B------:R-:W-:Y:S01]  /*a1f0*/  FMUL.FTZ R75, R90, R92.reuse ;  /* 0x0000005c5a4b7220 */ /* 0x080fe20000410000 */
[----:B------:R-:W-:Y:S01]  /*a200*/  FFMA.FTZ R78, R89, R92, R78 ;  /* 0x0000005c594e7223 */ /* 0x000fe2000001004e */
[----:B------:R-:W-:Y:S01]  /*a210*/  FFMA.FTZ R90, R129, R76, R77 ;  /* 0x0000004c815a7223 */ /* 0x000fe2000001004d */
[----:B------:R-:W-:Y:S01]  /*a220*/  FMUL.FTZ R77, R162, UR33 ;  /* 0x00000021a24d7c20 */ /* 0x000fe20008410000 */
[----:B------:R-:W-:Y:S01]  /*a230*/  FFMA.FTZ R75, R89, R158, -R75 ;  /* 0x0000009e594b7223 */ /* 0x000fe2000001084b */
[----:B------:R-:W-:Y:S01]  /*a240*/  FADD.FTZ R155, R155, R78 ;  /* 0x0000004e9b9b7221 */ /* 0x000fe20000010000 */
[----:B------:R-:W-:Y:S01]  /*a250*/  FMUL.FTZ R89, R76, UR33 ;  /* 0x000000214c597c20 */ /* 0x000fe20008410000 */
[C---:B------:R-:W-:Y:S01]  /*a260*/  FMUL.FTZ R96, R51.reuse, R76 ;  /* 0x0000004c33607220 */ /* 0x040fe20000410000 */
[----:B------:R-:W-:Y:S01]  /*a270*/  FADD.FTZ R75, R156, R75 ;  /* 0x0000004b9c4b7221 */ /* 0x000fe20000010000 */
[C---:B------:R-:W-:Y:S01]  /*a280*/  FMUL.FTZ R79, R51.reuse, R25 ;  /* 0x00000019334f7220 */ /* 0x040fe20000410000 */
[----:B------:R-:W-:Y:S01]  /*a290*/  FFMA.FTZ R89, R162, UR46, -R89 ;  /* 0x0000002ea2597c23 */ /* 0x000fe20008010859 */
[----:B------:R-:W-:Y:S01]  /*a2a0*/  FMUL.FTZ R162, R51, R162 ;  /* 0x000000a233a27220 */ /* 0x000fe20000410000 */
[C---:B------:R-:W-:Y:S01]  /*a2b0*/  FMUL.FTZ R78, R88.reuse, R75 ;  /* 0x0000004b584e7220 */ /* 0x040fe20000410000 */
[----:B------:R-:W-:Y:S01]  /*a2c0*/  FMUL.FTZ R88, R88, R155 ;  /* 0x0000009b58587220 */ /* 0x000fe20000410000 */
[-C--:B------:R-:W-:Y:S01]  /*a2d0*/  FFMA.FTZ R130, R130, -R79.reuse, R207 ;  /* 0x8000004f82827223 */ /* 0x080fe200000100cf */
[----:B------:R-:W-:Y:S01]  /*a2e0*/  FFMA.FTZ R79, -R129, R79, R206 ;  /* 0x0000004f814f7223 */ /* 0x000fe200000101ce */
[C---:B------:R-:W-:Y:S01]  /*a2f0*/  FFMA.FTZ R78, R87.reuse, R155, R78 ;  /* 0x0000009b574e7223 */ /* 0x040fe2000001004e */
[----:B------:R-:W-:Y:S01]  /*a300*/  FFMA.FTZ R87, R87, R75, -R88 ;  /* 0x0000004b57577223 */ /* 0x000fe20000010858 */
[----:B------:R-:W-:Y:S01]  /*a310*/  FFMA.FTZ R88, R76, UR46, R77 ;  /* 0x0000002e4c587c23 */ /* 0x000fe2000801004d */
[----:B------:R-:W-:Y:S01]  /*a320*/  FMUL.FTZ R94, R130, R89 ;  /* 0x00000059825e7220 */ /* 0x000fe20000410000 */
[----:B------:R-:W-:Y:S01]  /*a330*/  FADD.FTZ R76, R153, R78 ;  /* 0x0000004e994c7221 */ /* 0x000fe20000010000 */
[----:B------:R-:W-:Y:S01]  /*a340*/  FADD.FTZ R154, R154, R87 ;  /* 0x000000579a9a7221 */ /* 0x000fe20000010000 */
[----:B------:R-:W-:Y:S01]  /*a350*/  FADD.FTZ R178, R105, R178 ;  /* 0x000000b269b27221 */ /* 0x000fe20000010000 */
[----:B------:R0:W-:Y:S01]  /*a360*/  STS [R67+0x4240], R106 ;  /* 0x0042406a43007388 */ /* 0x0001e20000000800 */
[C---:B------:R-:W-:Y:S01]  /*a370*/  FMUL.FTZ R77, R86.reuse, R76 ;  /* 0x0000004c564d7220 */ /* 0x040fe20000410000 */
[----:B------:R-:W-:Y:S01]  /*a380*/  FMUL.FTZ R78, R86, R154 ;  /* 0x0000009a564e7220 */ /* 0x000fe20000410000 */
[----:B------:R-:W-:Y:S01]  /*a390*/  FMUL.FTZ R86, R50, R26 ;  /* 0x0000001a32567220 */ /* 0x000fe20000410000 */
[----:B------:R-:W-:Y:S01]  /*a3a0*/  FMUL.FTZ R105, R130, R96 ;  /* 0x0000006082697220 */ /* 0x000fe20000410000 */
[C---:B------:R-:W-:Y:S01]  /*a3b0*/  FFMA.FTZ R77, R85.reuse, R154, -R77 ;  /* 0x0000009a554d7223 */ /* 0x040fe2000001084d */
[----:B------:R-:W-:Y:S01]  /*a3c0*/  FFMA.FTZ R78, R85, R76, R78 ;  /* 0x0000004c554e7223 */ /* 0x000fe2000001004e */
[----:B------:R-:W-:Y:S01]  /*a3d0*/  FFMA.FTZ R88, R79, R88, R94 ;  /* 0x000000584f587223 */ /* 0x000fe2000001005e */
[----:B------:R-:W-:Y:S01]  /*a3e0*/  FMUL.FTZ R108, R23, R108 ;  /* 0x0000006c176c7220 */ /* 0x000fe20000410000 */
[----:B------:R-:W-:Y:S01]  /*a3f0*/  FADD.FTZ R77, R152, R77 ;  /* 0x0000004d984d7221 */ /* 0x000fe20000010000 */
[----:B------:R-:W-:Y:S01]  /*a400*/  FADD.FTZ R151, R151, R78 ;  /* 0x0000004e97977221 */ /* 0x000fe20000010000 */
[C---:B------:R-:W-:Y:S01]  /*a410*/  FMUL.FTZ R78, R128.reuse, R93 ;  /* 0x0000005d804e7220 */ /* 0x040fe20000410000 */
[-C--:B------:R-:W-:Y:S01]  /*a420*/  FFMA.FTZ R128, R128, -R86.reuse, R208 ;  /* 0x8000005680807223 */ /* 0x080fe200000100d0 */
[C---:B------:R-:W-:Y:S01]  /*a430*/  FFMA.FTZ R86, -R127.reuse, R86, R209 ;  /* 0x000000567f567223 */ /* 0x040fe200000101d1 */
[----:B0-----:R-:W-:Y:S01]  /*a440*/  FMUL.FTZ R106, R130, R162 ;  /* 0x000000a2826a7220 */ /* 0x001fe20000410000 */
[----:B------:R-:W-:Y:S01]  /*a450*/  FFMA.FTZ R127, R127, R159, R78 ;  /* 0x0000009f7f7f7223 */ /* 0x000fe2000001004e */
[C---:B------:R-:W-:Y:S01]  /*a460*/  FMUL.FTZ R78, R84.reuse, R77 ;  /* 0x0000004d544e7220 */ /* 0x040fe20000410000 */
[-C--:B------:R-:W-:Y:S01]  /*a470*/  FMUL.FTZ R84, R84, R151.reuse ;  /* 0x0000009754547220 */ /* 0x080fe20000410000 */
[C---:B------:R-:W-:Y:S01]  /*a480*/  FFMA.FTZ R106, R79.reuse, R96, R106 ;  /* 0x000000604f6a7223 */ /* 0x040fe2000001006a */
[----:B------:R-:W-:Y:S01]  /*a490*/  FFMA.FTZ R105, R79, R162, -R105 ;  /* 0x000000a24f697223 */ /* 0x000fe20000010869 */
[C---:B------:R-:W-:Y:S01]  /*a4a0*/  FFMA.FTZ R78, R83.reuse, R151, R78 ;  /* 0x00000097534e7223 */ /* 0x040fe2000001004e */
[----:B------:R-:W-:Y:S01]  /*a4b0*/  FFMA.FTZ R83, R83, R77, -R84 ;  /* 0x0000004d53537223 */ /* 0x000fe20000010854 */
[----:B------:R-:W-:Y:S01]  /*a4c0*/  FMUL.FTZ R84, R93, UR33 ;  /* 0x000000215d547c20 */ /* 0x000fe20008410000 */
[----:B------:R-:W-:Y:S01]  /*a4d0*/  FFMA.FTZ R79, R25, R90, R88 ;  /* 0x0000005a194f7223 */ /* 0x000fe20000010058 */
[----:B------:R-:W-:Y:S01]  /*a4e0*/  FADD.FTZ R78, R149, R78 ;  /* 0x0000004e954e7221 */ /* 0x000fe20000010000 */
[----:B------:R-:W-:Y:S01]  /*a4f0*/  FADD.FTZ R150, R150, R83 ;  /* 0x0000005396967221 */ /* 0x000fe20000010000 */
[C---:B------:R-:W-:Y:S01]  /*a500*/  FMUL.FTZ R88, R159.reuse, UR33 ;  /* 0x000000219f587c20 */ /* 0x040fe20008410000 */
[----:B------:R-:W-:Y:S01]  /*a510*/  FFMA.FTZ R123, R159, UR46, R84 ;  /* 0x0000002e9f7b7c23 */ /* 0x000fe20008010054 */
[C---:B------:R-:W-:Y:S01]  /*a520*/  FMUL.FTZ R83, R82.reuse, R78 ;  /* 0x0000004e52537220 */ /* 0x040fe20000410000 */
[----:B------:R0:W-:Y:S01]  /*a530*/  STS [R67+0x424c], R108 ;  /* 0x00424c6c43007388 */ /* 0x0001e20000000800 */
[-C--:B------:R-:W-:Y:S01]  /*a540*/  FMUL.FTZ R84, R82, R150.reuse ;  /* 0x0000009652547220 */ /* 0x080fe20000410000 */
[----:B------:R-:W-:Y:S01]  /*a550*/  FFMA.FTZ R85, R93, UR46, -R88 ;  /* 0x0000002e5d557c23 */ /* 0x000fe20008010858 */
[C---:B------:R-:W-:Y:S01]  /*a560*/  FFMA.FTZ R83, R81.reuse, R150, -R83 ;  /* 0x0000009651537223 */ /* 0x040fe20000010853 */
[----:B------:R-:W-:Y:S01]  /*a570*/  FMUL.FTZ R159, R50, R159 ;  /* 0x0000009f329f7220 */ /* 0x000fe20000410000 */
[----:B------:R-:W-:Y:S01]  /*a580*/  FFMA.FTZ R84, R81, R78, R84 ;  /* 0x0000004e51547223 */ /* 0x000fe20000010054 */
[----:B------:R-:W-:Y:S01]  /*a590*/  FMUL.FTZ R81, R44, R32 ;  /* 0x000000202c517220 */ /* 0x000fe20000410000 */
[----:B------:R-:W-:Y:S01]  /*a5a0*/  FADD.FTZ R87, R148, R83 ;  /* 0x0000005394577221 */ /* 0x000fe20000010000 */
[----:B------:R-:W-:Y:S01]  /*a5b0*/  FMUL.FTZ R129, R128, R85 ;  /* 0x0000005580817220 */ /* 0x000fe20000410000 */
[----:B------:R-:W-:Y:S01]  /*a5c0*/  FMUL.FTZ R88, R26, R159 ;  /* 0x0000009f1a587220 */ /* 0x000fe20000410000 */
[----:B0-----:R-:W-:Y:S01]  /*a5d0*/  FMUL.FTZ R108, R24, R95 ;  /* 0x0000005f186c7220 */ /* 0x001fe20000410000 */
[----:B------:R-:W-:Y:S01]  /*a5e0*/  FMUL.FTZ R93, R50, R93 ;  /* 0x0000005d325d7220 */ /* 0x000fe20000410000 */
[----:B------:R-:W-:Y:S01]  /*a5f0*/  FMUL.FTZ R85, R128, R159 ;  /* 0x0000009f80557220 */ /* 0x000fe20000410000 */
[----:B------:R-:W-:Y:S01]  /*a600*/  FADD.FTZ R147, R147, R84 ;  /* 0x0000005493937221 */ /* 0x000fe20000010000 */
[----:B------:R-:W-:Y:S01]  /*a610*/  FMUL.FTZ R82, R45, R31 ;  /* 0x0000001f2d527220 */ /* 0x000fe20000410000 */
[----:B------:R0:W-:Y:S01]  /*a620*/  STS [R67+0x4244], R108 ;  /* 0x0042446c43007388 */ /* 0x0001e20000000800 */
[----:B------:R-:W-:Y:S01]  /*a630*/  FFMA.FTZ R84, R114, -R81, R222 ;  /* 0x8000005172547223 */ /* 0x000fe200000100de */
[----:B------:R-:W-:Y:S01]  /*a640*/  FMUL.FTZ R109, R44, R87 ;  /* 0x000000572c6d7220 */ /* 0x000fe20000410000 */
[----:B------:R-:W-:Y:S01]  /*a650*/  FADD.FTZ R181, R110, R181 ;  /* 0x000000b56eb57221 */ /* 0x000fe20000010000 */
[----:B------:R1:W-:Y:S01]  /*a660*/  STS [R67+0x4230], R88 ;  /* 0x0042305843007388 */ /* 0x0003e20000000800 */
[----:B------:R-:W-:Y:S01]  /*a670*/  FFMA.FTZ R83, -R115, R82, R218 ;  /* 0x0000005273537223 */ /* 0x000fe200000101da */
[----:B------:R-:W-:Y:S01]  /*a680*/  FFMA.FTZ R229, R51, R90, R229 ;  /* 0x0000005a33e57223 */ /* 0x000fe200000100e5 */
[----:B------:R-:W-:Y:S01]  /*a690*/  FMUL.FTZ R89, R46, R30 ;  /* 0x0000001e2e597220 */ /* 0x000fe20000410000 */
[----:B------:R-:W-:Y:S01]  /*a6a0*/  FFMA.FTZ R82, R116, -R82, R219 ;  /* 0x8000005274527223 */ /* 0x000fe200000100db */
[----:B------:R-:W-:Y:S01]  /*a6b0*/  FMUL.FTZ R111, R44, R147 ;  /* 0x000000932c6f7220 */ /* 0x000fe20000410000 */
[----:B0-----:R-:W-:Y:S01]  /*a6c0*/  FFMA.FTZ R108, R24, R131, R91 ;  /* 0x00000083186c7223 */ /* 0x001fe2000001005b */
[C---:B------:R-:W-:Y:S01]  /*a6d0*/  FMUL.FTZ R110, R45.reuse, R150 ;  /* 0x000000962d6e7220 */ /* 0x040fe20000410000 */
[-C--:B------:R-:W-:Y:S01]  /*a6e0*/  FMUL.FTZ R90, R26, R93.reuse ;  /* 0x0000005d1a5a7220 */ /* 0x080fe20000410000 */
[----:B------:R-:W-:Y:S01]  /*a6f0*/  FMUL.FTZ R112, R45, R78 ;  /* 0x0000004e2d707220 */ /* 0x000fe20000410000 */
[----:B------:R-:W-:Y:S01]  /*a700*/  FADD.FTZ R41, R108, R41 ;  /* 0x000000296c297221 */ /* 0x000fe20000010000 */
[----:B------:R-:W-:Y:S01]  /*a710*/  FFMA.FTZ R108, R86, R93, -R85 ;  /* 0x0000005d566c7223 */ /* 0x000fe20000010855 */
[----:B------:R-:W-:Y:S01]  /*a720*/  FFMA.FTZ R85, -R113, R81, R220 ;  /* 0x0000005171557223 */ /* 0x000fe200000101dc */
[----:B-1----:R-:W-:Y:S01]  /*a730*/  FMUL.FTZ R88, R84, R109 ;  /* 0x0000006d54587220 */ /* 0x002fe20000410000 */
[-C--:B------:R-:W-:Y:S01]  /*a740*/  FFMA.FTZ R81, -R117, R89.reuse, R217 ;  /* 0x0000005975517223 */ /* 0x080fe200000101d9 */
[----:B------:R-:W-:Y:S01]  /*a750*/  FMUL.FTZ R94, R82, R110 ;  /* 0x0000006e525e7220 */ /* 0x000fe20000410000 */
[----:B------:R-:W-:Y:S01]  /*a760*/  FFMA.FTZ R89, R118, -R89, R216 ;  /* 0x8000005976597223 */ /* 0x000fe200000100d8 */
[----:B------:R-:W-:Y:S01]  /*a770*/  FFMA.FTZ R88, R85, R111, R88 ;  /* 0x0000006f55587223 */ /* 0x000fe20000010058 */
[----:B------:R-:W-:Y:S01]  /*a780*/  FMUL.FTZ R122, R46, R77 ;  /* 0x0000004d2e7a7220 */ /* 0x000fe20000410000 */
[----:B------:R0:W-:Y:S01]  /*a790*/  STS [R67+0x4234], R90 ;  /* 0x0042345a43007388 */ /* 0x0001e20000000800 */
[----:B------:R-:W-:Y:S01]  /*a7a0*/  FMUL.FTZ R107, R128, R93 ;  /* 0x0000005d806b7220 */ /* 0x000fe20000410000 */
[----:B------:R-:W-:Y:S01]  /*a7b0*/  FFMA.FTZ R91, R83, R112, R94 ;  /* 0x00000070535b7223 */ /* 0x000fe2000001005e */
[----:B------:R-:W-:Y:S01]  /*a7c0*/  FADD.FTZ R88, RZ, R88 ;  /* 0x00000058ff587221 */ /* 0x000fe20000010000 */
[----:B------:R-:W-:Y:S01]  /*a7d0*/  FMUL.FTZ R128, R46, R151 ;  /* 0x000000972e807220 */ /* 0x000fe20000410000 */
[----:B------:R-:W-:Y:S01]  /*a7e0*/  FMUL.FTZ R94, R89, R122 ;  /* 0x0000007a595e7220 */ /* 0x000fe20000410000 */
[----:B------:R-:W-:Y:S01]  /*a7f0*/  FMUL.FTZ R93, R82, R112 ;  /* 0x00000070525d7220 */ /* 0x000fe20000410000 */
[----:B------:R-:W-:Y:S01]  /*a800*/  FADD.FTZ R88, R88, R91 ;  /* 0x0000005b58587221 */ /* 0x000fe20000010000 */
[----:B------:R-:W-:Y:S01]  /*a810*/  FFMA.FTZ R107, R86, R159, R107 ;  /* 0x0000009f566b7223 */ /* 0x000fe2000001006b */
[----:B------:R-:W-:Y:S01]  /*a820*/  FFMA.FTZ R91, R81, R128, R94 ;  /* 0x00000080515b7223 */ /* 0x000fe2000001005e */
[----:B0-----:R-:W-:Y:S01]  /*a830*/  FMUL.FTZ R90, R84, R111 ;  /* 0x0000006f545a7220 */ /* 0x001fe20000410000 */
[----:B------:R-:W-:Y:S01]  /*a840*/  FFMA.FTZ R143, R86, R123, R129 ;  /* 0x0000007b568f7223 */ /* 0x000fe20000010081 */
[----:B------:R-:W-:Y:S01]  /*a850*/  FMUL.FTZ R86, R47, R29 ;  /* 0x0000001d2f567220 */ /* 0x000fe20000410000 */
[----:B------:R-:W-:Y:S01]  /*a860*/  FFMA.FTZ R93, R83, R110, -R93 ;  /* 0x0000006e535d7223 */ /* 0x000fe2000001085d */
[----:B------:R-:W-:Y:S01]  /*a870*/  FFMA.FTZ R90, R85, R109, -R90 ;  /* 0x0000006d555a7223 */ /* 0x000fe2000001085a */
[----:B------:R-:W-:Y:S01]  /*a880*/  FMUL.FTZ R95, R89, R128 ;  /* 0x00000080595f7220 */ /* 0x000fe20000410000 */
[----:B------:R-:W-:Y:S01]  /*a890*/  FMUL.FTZ R96, R25, R96 ;  /* 0x0000006019607220 */ /* 0x000fe20000410000 */
[----:B------:R-:W-:Y:S01]  /*a8a0*/  FADD.FTZ R91, R88, R91 ;  /* 0x0000005b585b7221 */ /* 0x000fe20000010000 */
[----:B------:R-:W-:Y:S01]  /*a8b0*/  FADD.FTZ R90, RZ, R90 ;  /* 0x0000005aff5a7221 */ /* 0x000fe20000010000 */
[----:B------:R-:W-:Y:S01]  /*a8c0*/  FFMA.FTZ R88, R120, -R86, R215 ;  /* 0x8000005678587223 */ /* 0x000fe200000100d7 */
[----:B------:R-:W-:Y:S01]  /*a8d0*/  FMUL.FTZ R123, R47, R154 ;  /* 0x0000009a2f7b7220 */ /* 0x000fe20000410000 */
[----:B------:R-:W-:Y:S01]  /*a8e0*/  FFMA.FTZ R95, R81, R122, -R95 ;  /* 0x0000007a515f7223 */ /* 0x000fe2000001085f */
[----:B------:R-:W-:Y:S01]  /*a8f0*/  FADD.FTZ R90, R90, R93 ;  /* 0x0000005d5a5a7221 */ /* 0x000fe20000010000 */
[----:B------:R-:W-:Y:S01]  /*a900*/  FMUL.FTZ R129, R47, R76 ;  /* 0x0000004c2f817220 */ /* 0x000fe20000410000 */
[----:B------:R0:W-:Y:S01]  /*a910*/  STS [R67+0x4238], R96 ;  /* 0x0042386043007388 */ /* 0x0001e20000000800 */
[----:B------:R-:W-:Y:S01]  /*a920*/  FFMA.FTZ R86, -R119, R86, R214 ;  /* 0x0000005677567223 */ /* 0x000fe200000101d6 */
[----:B------:R-:W-:Y:S01]  /*a930*/  FMUL.FTZ R93, R88, R123 ;  /* 0x0000007b585d7220 */ /* 0x000fe20000410000 */
[----:B------:R-:W-:Y:S01]  /*a940*/  FADD.FTZ R95, R90, R95 ;  /* 0x0000005f5a5f7221 */ /* 0x000fe20000010000 */
[----:B------:R-:W-:Y:S01]  /*a950*/  FMUL.FTZ R90, R88, R129 ;  /* 0x00000081585a7220 */ /* 0x000fe20000410000 */
[----:B------:R-:W-:Y:S01]  /*a960*/  FFMA.FTZ R228, R52, R131, R228 ;  /* 0x0000008334e47223 */ /* 0x000fe200000100e4 */
[----:B------:R-:W-:Y:S01]  /*a970*/  FMUL.FTZ R131, R126, R158 ;  /* 0x0000009e7e837220 */ /* 0x000fe20000410000 */
[----:B------:R-:W-:Y:S01]  /*a980*/  FFMA.FTZ R94, R86, R129, R93 ;  /* 0x00000081565e7223 */ /* 0x000fe2000001005d */
[----:B------:R-:W-:Y:S01]  /*a990*/  FMUL.FTZ R130, R48, R28 ;  /* 0x0000001c30827220 */ /* 0x000fe20000410000 */
[----:B------:R-:W-:Y:S01]  /*a9a0*/  FMUL.FTZ R133, R92, UR33 ;  /* 0x000000215c857c20 */ /* 0x000fe20008410000 */
[----:B0-----:R-:W-:Y:S01]  /*a9b0*/  FMUL.FTZ R96, R49, R27 ;  /* 0x0000001b31607220 */ /* 0x001fe20000410000 */
[----:B------:R-:W-:Y:S01]  /*a9c0*/  FADD.FTZ R91, R91, R94 ;  /* 0x0000005e5b5b7221 */ /* 0x000fe20000010000 */
[----:B------:R-:W-:Y:S01]  /*a9d0*/  FFMA.FTZ R94, R124, -R130, R212 ;  /* 0x800000827c5e7223 */ /* 0x000fe200000100d4 */
[----:B------:R-:W-:Y:S01]  /*a9e0*/  FMUL.FTZ R93, R158, UR33 ;  /* 0x000000219e5d7c20 */ /* 0x000fe20008410000 */
[-C--:B------:R-:W-:Y:S01]  /*a9f0*/  FFMA.FTZ R134, R126, -R96.reuse, R211 ;  /* 0x800000607e867223 */ /* 0x080fe200000100d3 */
[----:B------:R-:W-:Y:S01]  /*aa00*/  FFMA.FTZ R126, R86, R123, -R90 ;  /* 0x0000007b567e7223 */ /* 0x000fe2000001085a */
[C---:B------:R-:W-:Y:S01]  /*aa10*/  FFMA.FTZ R90, -R125.reuse, R96, R210 ;  /* 0x000000607d5a7223 */ /* 0x040fe200000101d2 */
[----:B------:R-:W-:Y:S01]  /*aa20*/  FFMA.FTZ R96, R125, R92, R131 ;  /* 0x0000005c7d607223 */ /* 0x000fe20000010083 */
[C---:B------:R-:W-:Y:S01]  /*aa30*/  FMUL.FTZ R125, R48.reuse, R155 ;  /* 0x0000009b307d7220 */ /* 0x040fe20000410000 */
[----:B------:R-:W-:Y:S01]  /*aa40*/  FMUL.FTZ R131, R48, R75 ;  /* 0x0000004b30837220 */ /* 0x000fe20000410000 */
[----:B------:R-:W-:Y:S01]  /*aa50*/  FADD.FTZ R126, R95, R126 ;  /* 0x0000007e5f7e7221 */ /* 0x000fe20000010000 */
[----:B------:R-:W-:Y:S01]  /*aa60*/  FFMA.FTZ R95, -R121, R130, R213 ;  /* 0x00000082795f7223 */ /* 0x000fe200000101d5 */
[----:B------:R-:W-:Y:S01]  /*aa70*/  FMUL.FTZ R132, R94, R125 ;  /* 0x0000007d5e847220 */ /* 0x000fe20000410000 */
[C---:B------:R-:W-:Y:S01]  /*aa80*/  FMUL.FTZ R137, R49.reuse, R92 ;  /* 0x0000005c31897220 */ /* 0x040fe20000410000 */
[----:B------:R-:W-:Y:S01]  /*aa90*/  FFMA.FTZ R226, R54, R135, R226 ;  /* 0x0000008736e27223 */ /* 0x000fe200000100e2 */
[----:B------:R-:W-:Y:S01]  /*aaa0*/  FMUL.FTZ R130, R94, R131 ;  /* 0x000000835e827220 */ /* 0x000fe20000410000 */
[----:B------:R-:W-:Y:S01]  /*aab0*/  FFMA.FTZ R224, R56, R139, R224 ;  /* 0x0000008b38e07223 */ /* 0x000fe200000100e0 */
[----:B------:R-:W-:Y:S01]  /*aac0*/  FFMA.FTZ R135, R158, UR46, -R133 ;  /* 0x0000002e9e877c23 */ /* 0x000fe20008010885 */
[----:B------:R-:W-:Y:S01]  /*aad0*/  FFMA.FTZ R93, R92, UR46, R93 ;  /* 0x0000002e5c5d7c23 */ /* 0x000fe2000801005d */
[----:B------:R-:W-:Y:S01]  /*aae0*/  FMUL.FTZ R139, R49, R158 ;  /* 0x0000009e318b7220 */ /* 0x000fe20000410000 */
[C---:B------:R-:W-:Y:S01]  /*aaf0*/  FFMA.FTZ R133, R95.reuse, R131, -R132 ;  /* 0x000000835f857223 */ /* 0x040fe20000010884 */
[----:B------:R-:W-:Y:S01]  /*ab00*/  FMUL.FTZ R92, R134, R137 ;  /* 0x00000089865c7220 */ /* 0x000fe20000410000 */
[----:B------:R-:W-:Y:S01]  /*ab10*/  FFMA.FTZ R130, R95, R125, R130 ;  /* 0x0000007d5f827223 */ /* 0x000fe20000010082 */
[----:B------:R-:W-:Y:S01]  /*ab20*/  FMUL.FTZ R162, R25, R162 ;  /* 0x000000a219a27220 */ /* 0x000fe20000410000 */
[----:B------:R-:W-:Y:S01]  /*ab30*/  FADD.FTZ R126, R126, R133 ;  /* 0x000000857e7e7221 */ /* 0x000fe20000010000 */
[-C--:B------:R-:W-:Y:S01]  /*ab40*/  FFMA.FTZ R141, R90, R139.reuse, -R92 ;  /* 0x0000008b5a8d7223 */ /* 0x080fe2000001085c */
[----:B------:R-:W-:Y:S01]  /*ab50*/  FADD.FTZ R130, R91, R130 ;  /* 0x000000825b827221 */ /* 0x000fe20000010000 */
[----:B------:R-:W-:Y:S01]  /*ab60*/  FMUL.FTZ R91, R134, R139 ;  /* 0x0000008b865b7220 */ /* 0x000fe20000410000 */
[-C--:B------:R-:W-:Y:S01]  /*ab70*/  FMUL.FTZ R132, R27, R137.reuse ;  /* 0x000000891b847220 */ /* 0x080fe20000410000 */
[----:B------:R-:W-:Y:S01]  /*ab80*/  FADD.FTZ R141, R126, R141 ;  /* 0x0000008d7e8d7221 */ /* 0x000fe20000010000 */
[----:B------:R-:W-:Y:S01]  /*ab90*/  FMUL.FTZ R128, R30, R128 ;  /* 0x000000801e807220 */ /* 0x000fe20000410000 */
[----:B------:R-:W-:Y:S01]  /*aba0*/  FFMA.FTZ R133, R90, R137, R91 ;  /* 0x000000895a857223 */ /* 0x000fe2000001005b */
[----:B------:R-:W-:Y:S01]  /*abb0*/  FMUL.FTZ R91, R134, R135 ;  /* 0x00000087865b7220 */ /* 0x000fe20000410000 */
[----:B------:R-:W-:Y:S01]  /*abc0*/  FADD.FTZ R126, R141, R108 ;  /* 0x0000006c8d7e7221 */ /* 0x000fe20000010000 */
        /* <DEDUP_REMOVED lines=10> */
[C---:B------:R-:W-:Y:S01]  /*ac70*/  FMUL.FTZ R112, R31.reuse, R112 ;  /* 0x000000701f707220 */ /* 0x040fe20000410000 */
[----:B------:R-:W-:Y:S01]  /*ac80*/  FADD.FTZ R130, R130, R97 ;  /* 0x0000006182827221 */ /* 0x000fe20000010000 */
[----:B------:R-:W-:Y:S01]  /*ac90*/  FMUL.FTZ R110, R31, R110 ;  /* 0x0000006e1f6e7220 */ /* 0x000fe20000410000 */
[----:B------:R-:W-:Y:S01]  /*aca0*/  FADD.FTZ R103, R106, R103 ;  /* 0x000000676a677221 */ /* 0x000fe20000010000 */
[----:B------:R-:W-:Y:S01]  /*acb0*/  FMUL.FTZ R106, R29, R123 ;  /* 0x0000007b1d6a7220 */ /* 0x000fe20000410000 */
[----:B------:R-:W-:Y:S01]  /*acc0*/  FADD.FTZ R99, R130, R99 ;  /* 0x0000006382637221 */ /* 0x000fe20000010000 */
[----:B------:R-:W-:Y:S01]  /*acd0*/  STS [R67+0x423c], R162 ;  /* 0x00423ca243007388 */ /* 0x000fe20000000800 */
[----:B------:R-:W-:Y:S01]  /*ace0*/  FADD.FTZ R103, R103, R98 ;  /* 0x0000006267677221 */ /* 0x000fe20000010000 */
[----:B------:R-:W-:Y:S01]  /*acf0*/  IADD3 R98, PT, PT, R189, 0x100, RZ ;  /* 0x00000100bd627810 */ /* 0x000fe20007ffe0ff */
[----:B------:R-:W-:Y:S01]  /*ad00*/  FADD.FTZ R99, R99, R102 ;  /* 0x0000006663637221 */ /* 0x000fe20000010000 */
[----:B------:R0:W-:Y:S01]  /*ad10*/  STS [R67+0x4228], R132 ;  /* 0x0042288443007388 */ /* 0x0001e20000000800 */
[----:B------:R-:W-:Y:S01]  /*ad20*/  FADD.FTZ R100, R103, R100 ;  /* 0x0000006467647221 */ /* 0x000fe20000010000 */
[----:B------:R-:W-:Y:S01]  /*ad30*/  IADD3 R102, PT, PT, R189, 0x380, RZ ;  /* 0x00000380bd667810 */ /* 0x000fe20007ffe0ff */
[----:B------:R-:W-:Y:S01]  /*ad40*/  FADD.FTZ R99, R99, R74 ;  /* 0x0000004a63637221 */ /* 0x000fe20000010000 */
[----:B------:R-:W-:Y:S01]  /*ad50*/  FMUL.FTZ R74, R32, R109 ;  /* 0x0000006d204a7220 */ /* 0x000fe20000410000 */
[----:B------:R-:W-:Y:S01]  /*ad60*/  FADD.FTZ R100, R100, R101 ;  /* 0x0000006564647221 */ /* 0x000fe20000010000 */
[----:B------:R-:W-:Y:S01]  /*ad70*/  STS [R67+0x422c], R134 ;  /* 0x00422c8643007388 */ /* 0x000fe20000000800 */
[----:B------:R-:W-:Y:S01]  /*ad80*/  FADD.FTZ R99, R99, R72 ;  /* 0x0000004863637221 */ /* 0x000fe20000010000 */
[----:B------:R-:W-:Y:S01]  /*ad90*/  FMUL.FTZ R72, R32, R111 ;  /* 0x0000006f20487220 */ /* 0x000fe20000410000 */
[----:B------:R-:W-:Y:S01]  /*ada0*/  FADD.FTZ R100, R100, R73 ;  /* 0x0000004964647221 */ /* 0x000fe20000010000 */
[----:B------:R1:W-:Y:S01]  /*adb0*/  STS [R67+0x4220], R108 ;  /* 0x0042206c43007388 */ /* 0x0003e20000000800 */
[----:B------:R-:W-:Y:S01]  /*adc0*/  FADD.FTZ R99, R99, R70 ;  /* 0x0000004663637221 */ /* 0x000fe20000010000 */
[C---:B------:R-:W-:Y:S01]  /*add0*/  IADD3 R70, PT, PT, R189.reuse, 0x80, RZ ;  /* 0x00000080bd467810 */ /* 0x040fe20007ffe0ff */
[----:B------:R-:W-:Y:S01]  /*ade0*/  FADD.FTZ R100, R100, R71 ;  /* 0x0000004764647221 */ /* 0x000fe20000010000 */
[----:B------:R2:W-:Y:S01]  /*adf0*/  STS [R67+0x4224], R126 ;  /* 0x0042247e43007388 */ /* 0x0005e20000000800 */
[C---:B------:R-:W-:Y:S01]  /*ae00*/  LOP3.LUT R130, R189.reuse, 0x800, RZ, 0xfc, !PT ;  /* 0x00000800bd827812 */ /* 0x040fe200078efcff */
[-C--:B------:R-:W-:Y:S01]  /*ae10*/  FFMA.FTZ R230, R50, R127.reuse, R230 ;  /* 0x0000007f32e67223 */ /* 0x080fe200000100e6 */
[----:B------:R-:W-:Y:S01]  /*ae20*/  FADD.FTZ R100, R100, R69 ;  /* 0x0000004564647221 */ /* 0x000fe20000010000 */
[----:B------:R5:W-:Y:S01]  /*ae30*/  STS [R67+0x4218], R104 ;  /* 0x0042186843007388 */ /* 0x000be20000000800 */
[C---:B0-----:R-:W-:Y:S01]  /*ae40*/  IADD3 R132, PT, PT, R189.reuse, 0x880, RZ ;  /* 0x00000880bd847810 */ /* 0x041fe20007ffe0ff */
[----:B------:R-:W-:Y:S01]  /*ae50*/  FFMA.FTZ R92, R26, R127, R143 ;  /* 0x0000007f1a5c7223 */ /* 0x000fe2000001008f */
[----:B------:R-:W-:Y:S01]  /*ae60*/  FADD.FTZ R65, R100, R65 ;  /* 0x0000004164417221 */ /* 0x000fe20000010000 */
[----:B------:R0:W-:Y:S01]  /*ae70*/  STS [R67+0x421c], R106 ;  /* 0x00421c6a43007388 */ /* 0x0001e20000000800 */
[----:B------:R-:W-:Y:S01]  /*ae80*/  IADD3 R100, PT, PT, R189, 0x300, RZ ;  /* 0x00000300bd647810 */ /* 0x000fe20007ffe0ff */
[----:B------:R-:W-:Y:S01]  /*ae90*/  FADD.FTZ R66, R99, R66 ;  /* 0x0000004263427221 */ /* 0x000fe20000010000 */
[C---:B-1----:R-:W-:Y:S01]  /*aea0*/  IADD3 R108, PT, PT, R189.reuse, 0x500, RZ ;  /* 0x00000500bd6c7810 */ /* 0x042fe20007ffe0ff */
[----:B------:R1:W-:Y:S01]  /*aeb0*/  STS [R67+0x4210], R128 ;  /* 0x0042108043007388 */ /* 0x0003e20000000800 */
[----:B--2---:R-:W-:Y:S01]  /*aec0*/  IADD3 R126, PT, PT, R189, 0x700, RZ ;  /* 0x00000700bd7e7810 */ /* 0x004fe20007ffe0ff */
[----:B------:R-:W-:Y:S01]  /*aed0*/  FMUL.FTZ R170, R15, -R219 ;  /* 0x800000db0faa7220 */ /* 0x000fe20000410000 */
[C---:B-----5:R-:W-:Y:S01]  /*aee0*/  LOP3.LUT R104, R189.reuse, 0x400, RZ, 0xfc, !PT ;  /* 0x00000400bd687812 */ /* 0x060fe200078efcff */
[----:B------:R2:W-:Y:S01]  /*aef0*/  STS [R67+0x4214], R122 ;  /* 0x0042147a43007388 */ /* 0x0005e20000000800 */
[----:B------:R-:W-:Y:S01]  /*af00*/  IADD3 R134, PT, PT, R189, 0x900, RZ ;  /* 0x00000900bd867810 */ /* 0x000fe20007ffe0ff */
[----:B------:R-:W-:Y:S01]  /*af10*/  FMUL.FTZ R174, R13, -R215 ;  /* 0x800000d70dae7220 */ /* 0x000fe20000410000 */
[C---:B0-----:R-:W-:Y:S01]  /*af20*/  IADD3 R106, PT, PT, R189.reuse, 0x480, RZ ;  /* 0x00000480bd6a7810 */ /* 0x041fe20007ffe0ff */
[----:B------:R0:W-:Y:S01]  /*af30*/  STS [R67+0x4208], R112 ;  /* 0x0042087043007388 */ /* 0x0001e20000000800 */
[----:B------:R-:W-:Y:S01]  /*af40*/  IADD3 R136, PT, PT, R189, 0x980, RZ ;  /* 0x00000980bd887810 */ /* 0x000fe20007ffe0ff */
[----:B------:R-:W-:Y:S01]  /*af50*/  FMUL.FTZ R198, R5, R198 ;  /* 0x000000c605c67220 */ /* 0x000fe20000410000 */
[C---:B-1----:R-:W-:Y:S01]  /*af60*/  IADD3 R128, PT, PT, R189.reuse, 0x780, RZ ;  /* 0x00000780bd807810 */ /* 0x042fe20007ffe0ff */
[----:B------:R1:W-:Y:S01]  /*af70*/  STS [R67+0x420c], R110 ;  /* 0x00420c6e43007388 */ /* 0x0003e20000000800 */
[C---:B------:R-:W-:Y:S01]  /*af80*/  IADD3 R138, PT, PT, R189.reuse, 0xa00, RZ ;  /* 0x00000a00bd8a7810 */ /* 0x040fe20007ffe0ff */
[C---:B------:R-:W-:Y:S01]  /*af90*/  FMUL.FTZ R220, R16.reuse, R220 ;  /* 0x000000dc10dc7220 */ /* 0x040fe20000410000 */
[C---:B--2---:R-:W-:Y:S01]  /*afa0*/  IADD3 R122, PT, PT, R189.reuse, 0x680, RZ ;  /* 0x00000680bd7a7810 */ /* 0x044fe20007ffe0ff */
[----:B------:R2:W-:Y:S01]  /*afb0*/  STS [R67+0x4200], R72 ;  /* 0x0042004843007388 */ /* 0x0005e20000000800 */
[C---:B------:R-:W-:Y:S01]  /*afc0*/  IADD3 R140, PT, PT, R189.reuse, 0xa80, RZ ;  /* 0x00000a80bd8c7810 */ /* 0x040fe20007ffe0ff */
[----:B------:R-:W-:Y:S01]  /*afd0*/  FMUL.FTZ R222, R16, -R222 ;  /* 0x800000de10de7220 */ /* 0x000fe20000410000 */
[C---:B0-----:R-:W-:Y:S01]  /*afe0*/  IADD3 R112, PT, PT, R189.reuse, 0x600, RZ ;  /* 0x00000600bd707810 */ /* 0x041fe20007ffe0ff */
[----:B------:R0:W-:Y:S01]  /*aff0*/  STS [R67+0x4204], R74 ;  /* 0x0042044a43007388 */ /* 0x0001e20000000800 */
[----:B------:R-:W-:Y:S01]  /*b000*/  IADD3 R142, PT, PT, R189, 0xb00, RZ ;  /* 0x00000b00bd8e7810 */ /* 0x000fe20007ffe0ff */
[----:B------:R-:W-:Y:S01]  /*b010*/  FMUL.FTZ R218, R15, R218 ;  /* 0x000000da0fda7220 */ /* 0x000fe20000410000 */
[C---:B-1----:R-:W-:Y:S01]  /*b020*/  IADD3 R110, PT, PT, R189.reuse, 0x580, RZ ;  /* 0x00000580bd6e7810 */ /* 0x042fe20007ffe0ff */
[----:B------:R-:W-:Y:S01]  /*b030*/  FMUL.FTZ R216, R14, -R216 ;  /* 0x800000d80ed87220 */ /* 0x000fe20000410000 */
[----:B------:R-:W-:Y:S01]  /*b040*/  LOP3.LUT R146, R189, 0xc00, RZ, 0xfc, !PT ;  /* 0x00000c00bd927812 */ /* 0x000fe200078efcff */
[----:B------:R-:W-:Y:S01]  /*b050*/  FMUL.FTZ R214, R13, R214 ;  /* 0x000000d60dd67220 */ /* 0x000fe20000410000 */
[C---:B--2---:R-:W-:Y:S01]  /*b060*/  IADD3 R72, PT, PT, R189.reuse, 0x180, RZ ;  /* 0x00000180bd487810 */ /* 0x044fe20007ffe0ff */
[----:B------:R-:W-:Y:S01]  /*b070*/  FMUL.FTZ R212, R12, -R212 ;  /* 0x800000d40cd47220 */ /* 0x000fe20000410000 */
[----:B------:R-:W-:Y:S01]  /*b080*/  IADD3 R148, PT, PT, R189, 0xc80, RZ ;  /* 0x00000c80bd947810 */ /* 0x000fe20007ffe0ff */
[----:B------:R-:W-:Y:S01]  /*b090*/  FMUL.FTZ R210, R11, R210 ;  /* 0x000000d20bd27220 */ /* 0x000fe20000410000 */
[C---:B0-----:R-:W-:Y:S01]  /*b0a0*/  IADD3 R74, PT, PT, R189.reuse, 0x280, RZ ;  /* 0x00000280bd4a7810 */ /* 0x041fe20007ffe0ff */
[----:B------:R-:W-:Y:S01]  /*b0b0*/  FMUL.FTZ R208, R10, -R208 ;  /* 0x800000d00ad07220 */ /* 0x000fe20000410000 */
[----:B------:R-:W-:Y:S01]  /*b0c0*/  IADD3 R152, PT, PT, R189, 0xd00, RZ ;  /* 0x00000d00bd987810 */ /* 0x000fe20007ffe0ff */
[----:B------:R-:W-:Y:S01]  /*b0d0*/  FMUL.FTZ R206, R9, R206 ;  /* 0x000000ce09ce7220 */ /* 0x000fe20000410000 */
[C---:B------:R-:W-:Y:S01]  /*b0e0*/  IADD3 R156, PT, PT, R189.reuse, 0xd80, RZ ;  /* 0x00000d80bd9c7810 */ /* 0x040fe20007ffe0ff */
[----:B------:R-:W-:Y:S01]  /*b0f0*/  FMUL.FTZ R204, R8, -R204 ;  /* 0x800000cc08cc7220 */ /* 0x000fe20000410000 */
[----:B------:R-:W-:Y:S01]  /*b100*/  IADD3 R158, PT, PT, R189, 0xe00, RZ ;  /* 0x00000e00bd9e7810 */ /* 0x000fe20007ffe0ff */
[----:B------:R-:W-:Y:S01]  /*b110*/  FMUL.FTZ R202, R7, R202 ;  /* 0x000000ca07ca7220 */ /* 0x000fe20000410000 */
[C---:B------:R-:W-:Y:S01]  /*b120*/  IADD3 R160, PT, PT, R189.reuse, 0xe80, RZ ;  /* 0x00000e80bda07810 */ /* 0x040fe20007ffe0ff */
[----:B------:R-:W-:Y:S01]  /*b130*/  FMUL.FTZ R200, R6, R200 ;  /* 0x000000c806c87220 */ /* 0x000fe20000410000 */
[C---:B------:R-:W-:Y:S01]  /*b140*/  IADD3 R162, PT, PT, R189.reuse, 0xf00, RZ ;  /* 0x00000f00bda27810 */ /* 0x040fe20007ffe0ff */
[----:B------:R-:W-:Y:S01]  /*b150*/  FMUL.FTZ R196, R4, R196 ;  /* 0x000000c404c47220 */ /* 0x000fe20000410000 */
[----:B------:R-:W-:Y:S01]  /*b160*/  IADD3 R164, PT, PT, R189, 0xf80, RZ ;  /* 0x00000f80bda47810 */ /* 0x000fe20007ffe0ff */
[----:B------:R-:W-:Y:S01]  /*b170*/  FMUL.FTZ R194, R3, R194 ;  /* 0x000000c203c27220 */ /* 0x000fe20000410000 */
[----:B------:R-:W-:Y:S01]  /*b180*/  LEA.HI R168, R189, R189, RZ, 0x1b ;  /* 0x000000bdbda87211 */ /* 0x000fe200078fd8ff */
[----:B------:R-:W-:Y:S01]  /*b190*/  FMUL.FTZ R180, R3, -R195 ;  /* 0x800000c303b47220 */ /* 0x000fe20000410000 */
[-C--:B------:R-:W-:Y:S01]  /*b1a0*/  LEA.HI R70, R70, R189.reuse, RZ, 0x1b ;  /* 0x000000bd46467211 */ /* 0x080fe200078fd8ff */
[----:B------:R-:W-:Y:S01]  /*b1b0*/  FMUL.FTZ R192, R2, R192 ;  /* 0x000000c002c07220 */ /* 0x000fe20000410000 */
[-C--:B------:R-:W-:Y:S01]  /*b1c0*/  LEA.HI R98, R98, R189.reuse, RZ, 0x1b ;  /* 0x000000bd62627211 */ /* 0x080fe200078fd8ff */
[----:B------:R-:W-:Y:S01]  /*b1d0*/  FMUL.FTZ R190, R0, R190 ;  /* 0x000000be00be7220 */ /* 0x000fe20000410000 */
[-C--:B------:R-:W-:Y:S01]  /*b1e0*/  LEA.HI R72, R72, R189.reuse, RZ, 0x1b ;  /* 0x000000bd48487211 */ /* 0x080fe200078fd8ff */
[----:B------:R-:W-:Y:S01]  /*b1f0*/  FMUL.FTZ R175, R76, UR33 ;  /* 0x000000214caf7c20 */ /* 0x000fe20008410000 */
[----:B------:R-:W-:-:S02]  /*b200*/  LEA.HI R74, R74, R189, RZ, 0x1b ;  /* 0x000000bd4a4a7211 */ /* 0x000fc400078fd8ff */
[-C--:B------:R-:W-:Y:S01]  /*b210*/  LEA.HI R100, R100, R189.reuse, RZ, 0x1b ;  /* 0x000000bd64647211 */ /* 0x080fe200078fd8ff */
[----:B------:R-:W-:Y:S01]  /*b220*/  FFMA.FTZ R175, R154, UR46, -R175 ;  /* 0x0000002e9aaf7c23 */ /* 0x000fe200080108af */
[-C--:B------:R-:W-:Y:S02]  /*b230*/  LEA.HI R102, R102, R189.reuse, RZ, 0x1b ;  /* 0x000000bd66667211 */ /* 0x080fe400078fd8ff */
[-C--:B------:R-:W-:Y:S02]  /*b240*/  LEA.HI R104, R104, R189.reuse, RZ, 0x1b ;  /* 0x000000bd68687211 */ /* 0x080fe400078fd8ff */
[-C--:B------:R-:W-:Y:S02]  /*b250*/  LEA.HI R106, R106, R189.reuse, RZ, 0x1b ;  /* 0x000000bd6a6a7211 */ /* 0x080fe400078fd8ff */
[-C--:B------:R-:W-:Y:S02]  /*b260*/  LEA.HI R108, R108, R189.reuse, RZ, 0x1b ;  /* 0x000000bd6c6c7211 */ /* 0x080fe400078fd8ff */
[----:B------:R-:W-:-:S02]  /*b270*/  LEA.HI R110, R110, R189, RZ, 0x1b ;  /* 0x000000bd6e6e7211 */ /* 0x000fc400078fd8ff */
[-C--:B------:R-:W-:Y:S02]  /*b280*/  LEA.HI R112, R112, R189.reuse, RZ, 0x1b ;  /* 0x000000bd70707211 */ /* 0x080fe400078fd8ff */
        /* <DEDUP_REMOVED lines=19> */
[----:B------:R-:W-:Y:S02]  /*b3c0*/  LEA.HI R129, R164, R189, RZ, 0x1b ;  /* 0x000000bda4817211 */ /* 0x000fe400078fd8ff */
[----:B------:R-:W-:Y:S01]  /*b3d0*/  LEA R169, R168, UR28, 0x2 ;  /* 0x0000001ca8a97c11 */ /* 0x000fe2000f8e10ff */
[----:B------:R-:W-:Y:S01]  /*b3e0*/  BAR.SYNC.DEFER_BLOCKING 0x0 ;  /* 0x0000000000007b1d */ /* 0x000fe20000010000 */
[----:B------:R-:W-:Y:S02]  /*b3f0*/  LEA R164, R70, UR28, 0x2 ;  /* 0x0000001c46a47c11 */ /* 0x000fe4000f8e10ff */
[----:B------:R-:W-:-:S02]  /*b400*/  LEA R162, R98, UR28, 0x2 ;  /* 0x0000001c62a27c11 */ /* 0x000fc4000f8e10ff */
[----:B------:R-:W-:Y:S02]  /*b410*/  LEA R160, R72, UR28, 0x2 ;  /* 0x0000001c48a07c11 */ /* 0x000fe4000f8e10ff */
[----:B------:R-:W-:Y:S02]  /*b420*/  LEA R158, R74, UR28, 0x2 ;  /* 0x0000001c4a9e7c11 */ /* 0x000fe4000f8e10ff */
[----:B------:R-:W-:Y:S02]  /*b430*/  LEA R156, R100, UR28, 0x2 ;  /* 0x0000001c649c7c11 */ /* 0x000fe4000f8e10ff */
[----:B------:R-:W-:Y:S02]  /*b440*/  LEA R152, R102, UR28, 0x2 ;  /* 0x0000001c66987c11 */ /* 0x000fe4000f8e10ff */
[----:B------:R-:W-:Y:S02]  /*b450*/  LEA R148, R104, UR28, 0x2 ;  /* 0x0000001c68947c11 */ /* 0x000fe4000f8e10ff */
[----:B------:R-:W-:-:S02]  /*b460*/  LEA R146, R106, UR28, 0x2 ;  /* 0x0000001c6a927c11 */ /* 0x000fc4000f8e10ff */
[----:B------:R-:W-:Y:S02]  /*b470*/  LEA R144, R108, UR28, 0x2 ;  /* 0x0000001c6c907c11 */ /* 0x000fe4000f8e10ff */
[----:B------:R-:W-:Y:S02]  /*b480*/  LEA R142, R110, UR28, 0x2 ;  /* 0x0000001c6e8e7c11 */ /* 0x000fe4000f8e10ff */
[----:B------:R-:W-:Y:S02]  /*b490*/  LEA R140, R112, UR28, 0x2 ;  /* 0x0000001c708c7c11 */ /* 0x000fe4000f8e10ff */
[----:B------:R-:W-:Y:S01]  /*b4a0*/  LEA R138, R122, UR28, 0x2 ;  /* 0x0000001c7a8a7c11 */ /* 0x000fe2000f8e10ff */
[----:B------:R-:W0:Y:S01]  /*b4b0*/  LDS R169, [R169+0x4200] ;  /* 0x00420000a9a97984 */ /* 0x000e220000000800 */
[----:B------:R-:W-:Y:S02]  /*b4c0*/  LEA R136, R126, UR28, 0x2 ;  /* 0x0000001c7e887c11 */ /* 0x000fe4000f8e10ff */
[----:B------:R-:W-:Y:S01]  /*b4d0*/  LEA R134, R128, UR28, 0x2 ;  /* 0x0000001c80867c11 */ /* 0x000fe2000f8e10ff */
[----:B------:R-:W1:Y:S01]  /*b4e0*/  LDS R167, [R164+0x4400] ;  /* 0x00440000a4a77984 */ /* 0x000e620000000800 */
[----:B------:R-:W-:-:S02]  /*b4f0*/  LEA R132, R130, UR28, 0x2 ;  /* 0x0000001c82847c11 */ /* 0x000fc4000f8e10ff */
[----:B------:R-:W-:Y:S01]  /*b500*/  LEA R166, R166, UR28, 0x2 ;  /* 0x0000001ca6a67c11 */ /* 0x000fe2000f8e10ff */
[----:B------:R-:W2:Y:S01]  /*b510*/  LDS R165, [R162+0x4600] ;  /* 0x00460000a2a57984 */ /* 0x000ea20000000800 */
[----:B------:R-:W-:Y:S02]  /*b520*/  LEA R130, R69, UR28, 0x2 ;  /* 0x0000001c45827c11 */ /* 0x000fe4000f8e10ff */
[----:B------:R-:W-:Y:S01]  /*b530*/  LEA R128, R71, UR28, 0x2 ;  /* 0x0000001c47807c11 */ /* 0x000fe2000f8e10ff */
[----:B------:R-:W0:Y:S01]  /*b540*/  LDS R163, [R160+0x4800] ;  /* 0x00480000a0a37984 */ /* 0x000e220000000800 */
[----:B------:R-:W-:Y:S02]  /*b550*/  LEA R126, R73, UR28, 0x2 ;  /* 0x0000001c497e7c11 */ /* 0x000fe4000f8e10ff */
[----:B------:R-:W-:Y:S01]  /*b560*/  LEA R122, R97, UR28, 0x2 ;  /* 0x0000001c617a7c11 */ /* 0x000fe2000f8e10ff */
[----:B------:R-:W0:Y:S01]  /*b570*/  LDS R161, [R166+0x4a00] ;  /* 0x004a0000a6a17984 */ /* 0x000e220000000800 */
[----:B------:R-:W-:-:S02]  /*b580*/  LEA R112, R99, UR28, 0x2 ;  /* 0x0000001c63707c11 */ /* 0x000fc4000f8e10ff */
[----:B------:R-:W-:Y:S01]  /*b590*/  LEA R110, R101, UR28, 0x2 ;  /* 0x0000001c656e7c11 */ /* 0x000fe2000f8e10ff */
[----:B------:R-:W0:Y:S01]  /*b5a0*/  LDS R159, [R158+0x4c00] ;  /* 0x004c00009e9f7984 */ /* 0x000e220000000800 */
        /* <DEDUP_REMOVED lines=13> */
[----:B------:R-:W-:Y:S01]  /*b680*/  MOV R171, UR32 ;  /* 0x0000002000ab7c02 */ /* 0x000fe20008000f00 */
[----:B------:R-:W0:Y:S01]  /*b690*/  LDS R143, [R144+0x5600] ;  /* 0x00560000908f7984 */ /* 0x000e220000000800 */
[----:B------:R-:W-:-:S02]  /*b6a0*/  LEA R179, R168, UR49, 0x2 ;  /* 0x00000031a8b37c11 */ /* 0x000fc4000f8e10ff */
[----:B------:R-:W-:Y:S01]  /*b6b0*/  LEA R64, R171, -R64, 0x1 ;  /* 0x80000040ab407211 */ /* 0x000fe200078e08ff */
[----:B------:R-:W0:Y:S01]  /*b6c0*/  LDS R141, [R142+0x5800] ;  /* 0x005800008e8d7984 */ /* 0x000e220000000800 */
[----:B------:R-:W-:Y:S02]  /*b6d0*/  FMUL.FTZ R171, R154, UR33 ;  /* 0x000000219aab7c20 */ /* 0x000fe40008410000 */
[C---:B------:R-:W-:Y:S01]  /*b6e0*/  ISETP.GE.AND P2, PT, R64.reuse, 0x1, PT ;  /* 0x000000014000780c */ /* 0x040fe20003f46270 */
[----:B------:R-:W0:Y:S01]  /*b6f0*/  LDS R139, [R140+0x5a00] ;  /* 0x005a00008c8b7984 */ /* 0x000e220000000800 */
[----:B------:R-:W-:Y:S01]  /*b700*/  ISETP.GE.AND P3, PT, R64, 0x81, PT ;  /* 0x000000814000780c */ /* 0x000fe20003f66270 */
[----:B------:R-:W-:Y:S02]  /*b710*/  FFMA.FTZ R171, R76, UR46, R171 ;  /* 0x0000002e4cab7c23 */ /* 0x000fe400080100ab */
[----:B------:R-:W0:Y:S04]  /*b720*/  LDS R137, [R138+0x5c00] ;  /* 0x005c00008a897984 */ /* 0x000e280000000800 */
        /* <DEDUP_REMOVED lines=18> */
[----:B------:R5:W-:Y:S04]  /*b850*/  STS [R67+0x8410], R172 ;  /* 0x008410ac43007388 */ /* 0x000be80000000800 */
[----:B------:R3:W-:Y:S04]  /*b860*/  STS [R67+0x840c], R170 ;  /* 0x00840caa43007388 */ /* 0x0007e80000000800 */
[----:B------:R4:W-:Y:S01]  /*b870*/  STS [R67+0x841c], R174 ;  /* 0x00841cae43007388 */ /* 0x0009e20000000800 */
[----:B-----5:R-:W-:-:S03]  /*b880*/  FMUL.FTZ R172, R10, R209 ;  /* 0x000000d10aac7220 */ /* 0x020fc60000410000 */
[----:B------:R5:W-:Y:S01]  /*b890*/  STS [R67+0x8420], R176 ;  /* 0x008420b043007388 */ /* 0x000be20000000800 */
[----:B---3--:R-:W-:-:S03]  /*b8a0*/  FMUL.FTZ R170, R11, -R211 ;  /* 0x800000d30baa7220 */ /* 0x008fc60000410000 */
[----:B------:R3:W-:Y:S01]  /*b8b0*/  STS [R67+0x8430], R172 ;  /* 0x008430ac43007388 */ /* 0x0007e20000000800 */
[----:B----4-:R-:W-:-:S03]  /*b8c0*/  FMUL.FTZ R174, R9, -R207 ;  /* 0x800000cf09ae7220 */ /* 0x010fc60000410000 */
[----:B------:R4:W-:Y:S01]  /*b8d0*/  STS [R67+0x842c], R170 ;  /* 0x00842caa43007388 */ /* 0x0009e20000000800 */
[----:B-----5:R-:W-:-:S03]  /*b8e0*/  FMUL.FTZ R176, R8, R205 ;  /* 0x000000cd08b07220 */ /* 0x020fc60000410000 */
[----:B------:R5:W-:Y:S01]  /*b8f0*/  STS [R67+0x843c], R174 ;  /* 0x00843cae43007388 */ /* 0x000be20000000800 */
[----:B---3--:R-:W-:-:S03]  /*b900*/  FMUL.FTZ R172, R6, -R201 ;  /* 0x800000c906ac7220 */ /* 0x008fc60000410000 */
[----:B------:R3:W-:Y:S01]  /*b910*/  STS [R67+0x8440], R176 ;  /* 0x008440b043007388 */ /* 0x0007e20000000800 */
[----:B----4-:R-:W-:-:S03]  /*b920*/  FMUL.FTZ R170, R7, -R203 ;  /* 0x800000cb07aa7220 */ /* 0x010fc60000410000 */
[----:B------:R4:W-:Y:S01]  /*b930*/  STS [R67+0x8454], R172 ;  /* 0x008454ac43007388 */ /* 0x0009e20000000800 */
[----:B-----5:R-:W-:-:S03]  /*b940*/  FMUL.FTZ R174, R5, -R199 ;  /* 0x800000c705ae7220 */ /* 0x020fc60000410000 */
[----:B------:R5:W-:Y:S01]  /*b950*/  STS [R67+0x8458], R198 ;  /* 0x008458c643007388 */ /* 0x000be20000000800 */
[----:B---3--:R-:W-:-:S03]  /*b960*/  FMUL.FTZ R176, R4, -R197 ;  /* 0x800000c504b07220 */ /* 0x008fc60000410000 */
[----:B------:R3:W-:Y:S01]  /*b970*/  STS [R67+0x844c], R170 ;  /* 0x00844caa43007388 */ /* 0x0007e20000000800 */
[----:B----4-:R-:W-:-:S03]  /*b980*/  FMUL.FTZ R172, R2, -R193 ;  /* 0x800000c102ac7220 */ /* 0x010fc60000410000 */
[----:B------:R-:W-:Y:S01]  /*b990*/  STS [R67+0x8400], R220 ;  /* 0x008400dc43007388 */ /* 0x000fe20000000800 */
[----:B-----5:R-:W-:-:S03]  /*b9a0*/  FMUL.FTZ R198, R0, -R191 ;  /* 0x800000bf00c67220 */ /* 0x020fc60000410000 */
[----:B------:R-:W-:Y:S01]  /*b9b0*/  STS [R67+0x8404], R222 ;  /* 0x008404de43007388 */ /* 0x000fe20000000800 */
[----:B---3--:R-:W-:-:S03]  /*b9c0*/  FMUL.FTZ R170, R155, UR33 ;  /* 0x000000219baa7c20 */ /* 0x008fc60008410000 */
[----:B------:R-:W-:Y:S01]  /*b9d0*/  STS [R67+0x8408], R218 ;  /* 0x008408da43007388 */ /* 0x000fe20000000800 */
[----:B------:R-:W-:Y:S01]  /*b9e0*/  FFMA.FTZ R173, R75, UR46, -R170 ;  /* 0x0000002e4bad7c23 */ /* 0x000fe200080108aa */
[----:B------:R-:W-:Y:S02]  /*b9f0*/  FMUL.FTZ R170, R77, UR33 ;  /* 0x000000214daa7c20 */ /* 0x000fe40008410000 */
[----:B------:R-:W-:Y:S02]  /*ba00*/  STS [R67+0x8414], R216 ;  /* 0x008414d843007388 */ /* 0x000fe40000000800 */
[----:B------:R-:W-:Y:S02]  /*ba10*/  FFMA.FTZ R170, R151, UR46, R170 ;  /* 0x0000002e97aa7c23 */ /* 0x000fe400080100aa */
[----:B------:R-:W-:Y:S04]  /*ba20*/  STS [R67+0x8418], R214 ;  /* 0x008418d643007388 */ /* 0x000fe80000000800 */
[----:B------:R-:W-:Y:S04]  /*ba30*/  STS [R67+0x8424], R212 ;  /* 0x008424d443007388 */ /* 0x000fe80000000800 */
[----:B------:R-:W-:Y:S04]  /*ba40*/  STS [R67+0x8428], R210 ;  /* 0x008428d243007388 */ /* 0x000fe80000000800 */
[----:B------:R-:W-:Y:S04]  /*ba50*/  STS [R67+0x8434], R208 ;  /* 0x008434d043007388 */ /* 0x000fe80000000800 */
[----:B------:R-:W-:Y:S04]  /*ba60*/  STS [R67+0x8438], R206 ;  /* 0x008438ce43007388 */ /* 0x000fe80000000800 */
[----:B------:R-:W-:Y:S04]  /*ba70*/  STS [R67+0x8444], R204 ;  /* 0x008444cc43007388 */ /* 0x000fe80000000800 */
[----:B------:R-:W-:Y:S04]  /*ba80*/  STS [R67+0x8448], R202 ;  /* 0x008448ca43007388 */ /* 0x000fe80000000800 */
[----:B------:R-:W-:Y:S04]  /*ba90*/  STS [R67+0x8450], R200 ;  /* 0x008450c843007388 */ /* 0x000fe80000000800 */
[----:B------:R3:W-:Y:S04]  /*baa0*/  STS [R67+0x845c], R174 ;  /* 0x00845cae43007388 */ /* 0x0007e80000000800 */
[----:B------:R-:W-:Y:S04]  /*bab0*/  STS [R67+0x8460], R196 ;  /* 0x008460c443007388 */ /* 0x000fe80000000800 */
[----:B------:R4:W-:Y:S01]  /*bac0*/  STS [R67+0x8464], R176 ;  /* 0x008464b043007388 */ /* 0x0009e20000000800 */
[----:B---3--:R-:W-:-:S03]  /*bad0*/  FMUL.FTZ R174, R75, UR33 ;  /* 0x000000214bae7c20 */ /* 0x008fc60008410000 */
[----:B------:R-:W-:Y:S01]  /*bae0*/  STS [R67+0x8468], R194 ;  /* 0x008468c243007388 */ /* 0x000fe20000000800 */
[----:B------:R-:W-:-:S03]  /*baf0*/  FFMA.FTZ R174, R155, UR46, R174 ;  /* 0x0000002e9bae7c23 */ /* 0x000fc600080100ae */
[----:B------:R3:W-:Y:S01]  /*bb00*/  STS [R67+0x846c], R180 ;  /* 0x00846cb443007388 */ /* 0x0007e20000000800 */
[----:B----4-:R-:W-:Y:S01]  /*bb10*/  FMUL.FTZ R176, R124, R75 ;  /* 0x0000004b7cb07220 */ /* 0x010fe20000410000 */
[----:B------:R-:W-:Y:S02]  /*bb20*/  FMUL.FTZ R75, R78, UR33 ;  /* 0x000000214e4b7c20 */ /* 0x000fe40008410000 */
[----:B------:R-:W-:Y:S01]  /*bb30*/  STS [R67+0x8470], R192 ;  /* 0x008470c043007388 */ /* 0x000fe20000000800 */
[----:B------:R-:W-:Y:S01]  /*bb40*/  FMUL.FTZ R124, R87, UR33 ;  /* 0x00000021577c7c20 */ /* 0x000fe20008410000 */
[----:B------:R-:W-:Y:S02]  /*bb50*/  FFMA.FTZ R75, R150, UR46, -R75 ;  /* 0x0000002e964b7c23 */ /* 0x000fe4000801084b */
[----:B------:R4:W-:Y:S01]  /*bb60*/  STS [R67+0x8474], R172 ;  /* 0x008474ac43007388 */ /* 0x0009e20000000800 */
[C---:B------:R-:W-:Y:S01]  /*bb70*/  FFMA.FTZ R124, R147.reuse, UR46, R124 ;  /* 0x0000002e937c7c23 */ /* 0x040fe2000801007c */
[----:B---3--:R-:W-:-:S02]  /*bb80*/  FMUL.FTZ R180, R147, UR33 ;  /* 0x0000002193b47c20 */ /* 0x008fc40008410000 */
[----:B------:R-:W-:Y:S04]  /*bb90*/  STS [R67+0x8478], R190 ;  /* 0x008478be43007388 */ /* 0x000fe80000000800 */
[----:B------:R3:W-:Y:S01]  /*bba0*/  STS [R67+0x847c], R198 ;  /* 0x00847cc643007388 */ /* 0x0007e20000000800 */
[----:B----4-:R-:W-:-:S04]  /*bbb0*/  FMUL.FTZ R172, R151, UR33 ;  /* 0x0000002197ac7c20 */ /* 0x010fc80008410000 */
[----:B------:R-:W-:Y:S01]  /*bbc0*/  FFMA.FTZ R172, R77, UR46, -R172 ;  /* 0x0000002e4dac7c23 */ /* 0x000fe200080108ac */
[----:B---3--:R-:W-:-:S04]  /*bbd0*/  FMUL.FTZ R67, R150, UR33 ;  /* 0x0000002196437c20 */ /* 0x008fc80008410000 */
[----:B------:R-:W-:Y:S01]  /*bbe0*/  FFMA.FTZ R168, R78, UR46, R67 ;  /* 0x0000002e4ea87c23 */ /* 0x000fe20008010043 */
[----:B------:R-:W-:Y:S01]  /*bbf0*/  FFMA.FTZ R67, R87, UR46, -R180 ;  /* 0x0000002e57437c23 */ /* 0x000fe200080108b4 */
[----:B------:R-:W-:Y:S06]  /*bc00*/  BAR.SYNC.DEFER_BLOCKING 0x0 ;  /* 0x0000000000007b1d */ /* 0x000fec0000010000 */
[----:B012---:R-:W-:Y:S05]  /*bc10*/  @!P2 BRA `(.L_x_2302) ;  /* 0x00000000000ca947 */ /* 0x007fea0003800000 */
[----:B------:R-:W0:Y:S04]  /*bc20*/  LDS R179, [R179+0x4200] ;  /* 0x00420000b3b37984 */ /* 0x000e280000000800 */
[----:B------:R1:W-:Y:S04]  /*bc30*/  REDG.E.ADD.F32.FTZ.RN.STRONG.GPU desc[UR26][R60.64], R169 ;  /* 0x000000a93c0079a6 */ /* 0x0003e8000c12f31a */
[----:B0-----:R1:W-:Y:S02]  /*bc40*/  REDG.E.ADD.F32.FTZ.RN.STRONG.GPU desc[UR26][R62.64], R179 ;  /* 0x000000b33e0079a6 */ /* 0x0013e4000c12f31a */
.L_x_2302:
[----:B------:R-:W-:Y:S05]  /*bc50*/  BSYNC.RECONVERGENT B0 ;  /* 0x0000000000007941 */ /* 0x000fea0003800200 */
.L_x_2301:
[----:B-1----:R0:W1:Y:S01]  /*bc60*/  LDS R169, [R164+0x8600] ;  /* 0x00860000a4a97984 */ /* 0x0020620000000800 */
[----:B------:R-:W-:Y:S04]  /*bc70*/  BSSY.RECONVERGENT B0, `(.L_x_2303) ;  /* 0x0000004000007945 */ /* 0x000fe80003800200 */
[----:B------:R-:W-:Y:S05]  /*bc80*/  @!P3 BRA `(.L_x_2304) ;  /* 0x000000000008b947 */ /* 0x000fea0003800000 */
[----:B------:R2:W-:Y:S04]  /*bc90*/  REDG.E.ADD.F32.FTZ.RN.STRONG.GPU desc[UR26][R60.64+0x200], R167 ;  /* 0x000200a73c0079a6 */ /* 0x0005e8000c12f31a */
[----:B-1----:R2:W-:Y:S02]  /*bca0*/  REDG.E.ADD.F32.FTZ.RN.STRONG.GPU desc[UR26][R62.64+0x200], R169 ;  /* 0x000200a93e0079a6 */ /* 0x0025e4000c12f31a */
.L_x_2304:
[----:B------:R-:W-:Y:S05]  /*bcb0*/  BSYNC.RECONVERGENT B0 ;  /* 0x0000000000007941 */ /* 0x000fea0003800200 */
.L_x_2303:
[----:B--2---:R2:W3:Y:S01]  /*bcc0*/  LDS R167, [R162+0x8800] ;  /* 0x00880000a2a77984 */ /* 0x0044e20000000800 */
[C---:B------:R-:W-:Y:S01]  /*bcd0*/  ISETP.GE.AND P6, PT, R64.reuse, 0x101, PT ;  /* 0x000001014000780c */ /* 0x040fe20003fc6270 */
[----:B------:R-:W-:Y:S01]  /*bce0*/  BSSY.RECONVERGENT B0, `(.L_x_2305) ;  /* 0x0000008000007945 */ /* 0x000fe20003800200 */
[C---:B------:R-:W-:Y:S02]  /*bcf0*/  ISETP.GE.AND P2, PT, R64.reuse, 0x181, PT ;  /* 0x000001814000780c */ /* 0x040fe40003f46270 */
[C---:B------:R-:W-:Y:S02]  /*bd00*/  ISETP.GE.AND P3, PT, R64.reuse, 0x201, PT ;  /* 0x000002014000780c */ /* 0x040fe40003f66270 */
[C---:B------:R-:W-:Y:S02]  /*bd10*/  ISETP.GE.AND P4, PT, R64.reuse, 0x281, PT ;  /* 0x000002814000780c */ /* 0x040fe40003f86270 */
[----:B------:R-:W-:-:S05]  /*bd20*/  ISETP.GE.AND P5, PT, R64, 0x301, PT ;  /* 0x000003014000780c */ /* 0x000fca0003fa6270 */
[----:B--2---:R-:W-:Y:S08]  /*bd30*/  @!P6 BRA `(.L_x_2306) ;  /* 0x000000000008e947 */ /* 0x004ff00003800000 */
[----:B------:R2:W-:Y:S04]  /*bd40*/  REDG.E.ADD.F32.FTZ.RN.STRONG.GPU desc[UR26][R60.64+0x400], R165 ;  /* 0x000400a53c0079a6 */ /* 0x0005e8000c12f31a */
[----:B---3--:R2:W-:Y:S02]  /*bd50*/  REDG.E.ADD.F32.FTZ.RN.STRONG.GPU desc[UR26][R62.64+0x400], R167 ;  /* 0x000400a73e0079a6 */ /* 0x0085e4000c12f31a */
.L_x_2306:
[----:B------:R-:W-:Y:S05]  /*bd60*/  BSYNC.RECONVERGENT B0 ;  /* 0x0000000000007941 */ /* 0x000fea0003800200 */
.L_x_2305:
[----:B--2---:R2:W4:Y:S01]  /*bd70*/  LDS R165, [R160+0x8a00] ;  /* 0x008a0000a0a57984 */ /* 0x0045220000000800 */
[----:B------:R-:W-:Y:S04]  /*bd80*/  BSSY.RECONVERGENT B0, `(.L_x_2307) ;  /* 0x0000004000007945 */ /* 0x000fe80003800200 */
[----:B------:R-:W-:Y:S05]  /*bd90*/  @!P2 BRA `(.L_x_2308) ;  /* 0x000000000008a947 */ /* 0x000fea0003800000 */
[----:B------:R0:W-:Y:S04]  /*bda0*/  REDG.E.ADD.F32.FTZ.RN.STRONG.GPU desc[UR26][R60.64+0x600], R163 ;  /* 0x000600a33c0079a6 */ /* 0x0001e8000c12f31a */
[----:B----4-:R0:W-:Y:S02]  /*bdb0*/  REDG.E.ADD.F32.FTZ.RN.STRONG.GPU desc[UR26][R62.64+0x600], R165 ;  /* 0x000600a53e0079a6 */ /* 0x0101e4000c12f31a */
.L_x_2308:
[----:B------:R-:W-:Y:S05]  /*bdc0*/  BSYNC.RECONVERGENT B0 ;  /* 0x0000000000007941 */ /* 0x000fea0003800200 */
.L_x_2307:
[----:B0-----:R0:W0:Y:S01]  /*bdd0*/  LDS R163, [R166+0x8c00] ;  /* 0x008c0000a6a37984 */ /* 0x0010220000000800 */
[----:B------:R-:W-:Y:S04]  /*bde0*/  BSSY.RECONVERGENT B0, `(.L_x_2309) ;  /* 0x0000004000007945 */ /* 0x000fe80003800200 */
[----:B------:R-:W-:Y:S05]  /*bdf0*/  @!P3 BRA `(.L_x_2310) ;  /* 0x000000000008b947 */ /* 0x000fea0003800000 */
[----:B------:R1:W-:Y:S04]  /*be00*/  REDG.E.ADD.F32.FTZ.RN.STRONG.GPU desc[UR26][R60.64+0x800], R161 ;  /* 0x000800a13c0079a6 */ /* 0x0003e8000c12f31a */
[----:B0-----:R0:W-:Y:S02]  /*be10*/  REDG.E.ADD.F32.FTZ.RN.STRONG.GPU desc[UR26][R62.64+0x800], R163 ;  /* 0x000800a33e0079a6 */ /* 0x0011e4000c12f31a */
.L_x_2310:
[----:B------:R-:W-:Y:S05]  /*be20*/  BSYNC.RECONVERGENT B0 ;  /* 0x0000000000007941 */ /* 0x000fea0003800200 */
.L_x_2309:
[----:B-1----:R1:W0:Y:S01]  /*be30*/  LDS R161, [R158+0x8e00] ;  /* 0x008e00009ea17984 */ /* 0x0022220000000800 */
[----:B------:R-:W-:Y:S04]  /*be40*/  BSSY.RECONVERGENT B0, `(.L_x_2311) ;  /* 0x0000004000007945 */ /* 0x000fe80003800200 */
[----:B------:R-:W-:Y:S05]  /*be50*/  @!P4 BRA `(.L_x_2312) ;  /* 0x000000000008c947 */ /* 0x000fea0003800000 */
[----:B------:R1:W-:Y:S04]  /*be60*/  REDG.E.ADD.F32.FTZ.RN.STRONG.GPU desc[UR26][R60.64+0xa00], R159 ;  /* 0x000a009f3c0079a6 */ /* 0x0003e8000c12f31a */
[----:B0-----:R1:W-:Y:S02]  /*be70*/  REDG.E.ADD.F32.FTZ.RN.STRONG.GPU desc[UR26][R62.64+0xa00], R161 ;  /* 0x000a00a13e0079a6 */ /* 0x0013e4000c12f31a */
.L_x_2312:
[----:B------:R-:W-:Y:S05]  /*be80*/  BSYNC.RECONVERGENT B0 ;  /* 0x0000000000007941 */ /* 0x000fea0003800200 */
.L_x_2311:
[----:B-1----:R1:W0:Y:S01]  /*be90*/  LDS R159, [R156+0x9000] ;  /* 0x009000009c9f7984 */ /* 0x0022220000000800 */
[----:B------:R-:W-:Y:S04]  /*bea0*/  BSSY.RECONVERGENT B0, `(.L_x_2313) ;  /* 0x0000004000007945 */ /* 0x000fe80003800200 */
[----:B------:R-:W-:Y:S05]  /*beb0*/  @!P5 BRA `(.L_x_2314) ;  /* 0x000000000008d947 */ /* 0x000fea0003800000 */
[----:B------:R1:W-:Y:S04]  /*bec0*/  REDG.E.ADD.F32.FTZ.RN.STRONG.GPU desc[UR26][R60.64+0xc00], R157 ;  /* 0x000c009d3c0079a6 */ /* 0x0003e8000c12f31a */
[----:B0-----:R1:W-:Y:S02]  /*bed0*/  REDG.E.ADD.F32.FTZ.RN.STRONG.GPU desc[UR26][R62.64+0xc00], R159 ;  /* 0x000c009f3e0079a6 */ /* 0x0013e4000c12f31a */
.L_x_2314:
[----:B------:R-:W-:Y:S05]  /*bee0*/  BSYNC.RECONVERGENT B0 ;  /* 0x0000000000007941 */ /* 0x000fea0003800200 */
.L_x_2313:
[----:B-1----:R1:W0:Y:S01]  /*bef0*/  LDS R157, [R152+0x9200] ;  /* 0x00920000989d7984 */ /* 0x0022220000000800 */
[C---:B------:R-:W-:Y:S01]  /*bf00*/  ISETP.GE.AND P6, PT, R64.reuse, 0x381, PT ;  /* 0x000003814000780c */ /* 0x040fe20003fc6270 */
[----:B------:R-:W-:Y:S01]  /*bf10*/  BSSY.RECONVERGENT B0, `(.L_x_2315) ;  /* 0x0000008000007945 */ /* 0x000fe20003800200 */
[C---:B------:R-:W-:Y:S02]  /*bf20*/  ISETP.GE.AND P2, PT, R64.reuse, 0x401, PT ;  /* 0x000004014000780c */ /* 0x040fe40003f46270 */
[C---:B------:R-:W-:Y:S02]  /*bf30*/  ISETP.GE.AND P3, PT, R64.reuse, 0x481, PT ;  /* 0x000004814000780c */ /* 0x040fe40003f66270 */
[C---:B------:R-:W-:Y:S02]  /*bf40*/  ISETP.GE.AND P4, PT, R64.reuse, 0x501, PT ;  /* 0x000005014000780c */ /* 0x040fe40003f86270 */
[----:B------:R-:W-:-:S05]  /*bf50*/  ISETP.GE.AND P5, PT, R64, 0x581, PT ;  /* 0x000005814000780c */ /* 0x000fca0003fa6270 */
[----:B-1----:R-:W-:Y:S08]  /*bf60*/  @!P6 BRA `(.L_x_2316) ;  /* 0x000000000008e947 */ /* 0x002ff00003800000 */
[----:B------:R1:W-:Y:S04]  /*bf70*/  REDG.E.ADD.F32.FTZ.RN.STRONG.GPU desc[UR26][R60.64+0xe00], R153 ;  /* 0x000e00993c0079a6 */ /* 0x0003e8000c12f31a */
[----:B0-----:R1:W-:Y:S02]  /*bf80*/  REDG.E.ADD.F32.FTZ.RN.STRONG.GPU desc[UR26][R62.64+0xe00], R157 ;  /* 0x000e009d3e0079a6 */ /* 0x0013e4000c12f31a */
.L_x_2316:
[----:B------:R-:W-:Y:S05]  /*bf90*/  BSYNC.RECONVERGENT B0 ;  /* 0x0000000000007941 */ /* 0x000fea0003800200 */
.L_x_2315:
[----:B-1----:R1:W0:Y:S01]  /*bfa0*/  LDS R153, [R148+0x9400] ;  /* 0x0094000094997984 */ /* 0x0022220000000800 */
[----:B------:R-:W-:Y:S04]  /*bfb0*/  BSSY.RECONVERGENT B0, `(.L_x_2317) ;  /* 0x0000004000007945 */ /* 0x000fe80003800200 */
[----:B------:R-:W-:Y:S05]  /*bfc0*/  @!P2 BRA `(.L_x_2318) ;  /* 0x000000000008a947 */ /* 0x000fea0003800000 */
[----:B------:R1:W-:Y:S04]  /*bfd0*/  REDG.E.ADD.F32.FTZ.RN.STRONG.GPU desc[UR26][R60.64+0x1000], R149 ;  /* 0x001000953c0079a6 */ /* 0x0003e8000c12f31a */
[----:B0-----:R1:W-:Y:S02]  /*bfe0*/  REDG.E.ADD.F32.FTZ.RN.STRONG.GPU desc[UR26][R62.64+0x1000], R153 ;  /* 0x001000993e0079a6 */ /* 0x0013e4000c12f31a */
.L_x_2318:
[----:B------:R-:W-:Y:S05]  /*bff0*/  BSYNC.RECONVERGENT B0 ;  /* 0x0000000000007941 */ /* 0x000fea0003800200 */
.L_x_2317:
[----:B-1----:R1:W0:Y:S01]  /*c000*/  LDS R149, [R146+0x9600] ;  /* 0x0096000092957984 */ /* 0x0022220000000800 */
[----:B------:R-:W-:Y:S04]  /*c010*/  BSSY.RECONVERGENT B0, `(.L_x_2319) ;  /* 0x0000004000007945 */ /* 0x000fe80003800200 */
[----:B------:R-:W-:Y:S05]  /*c020*/  @!P3 BRA `(.L_x_2320) ;  /* 0x000000000008b947 */ /* 0x000fea0003800000 */
[----:B------:R1:W-:Y:S04]  /*c030*/  REDG.E.ADD.F32.FTZ.RN.STRONG.GPU desc[UR26][R60.64+0x1200], R145 ;  /* 0x001200913c0079a6 */ /* 0x0003e8000c12f31a */
[----:B0-----:R1:W-:Y:S02]  /*c040*/  REDG.E.ADD.F32.FTZ.RN.STRONG.GPU desc[UR26][R62.64+0x1200], R149 ;  /* 0x001200953e0079a6 */ /* 0x0013e4000c12f31a */
.L_x_2320:
[----:B------:R-:W-:Y:S05]  /*c050*/  BSYNC.RECONVERGENT B0 ;  /* 0x0000000000007941 */ /* 0x000fea0003800200 */
.L_x_2319:
[----:B-1----:R1:W0:Y:S01]  /*c060*/  LDS R145, [R144+0x9800] ;  /* 0x0098000090917984 */ /* 0x0022220000000800 */
[----:B------:R-:W-:Y:S04]  /*c070*/  BSSY.RECONVERGENT B0, `(.L_x_2321) ;  /* 0x0000004000007945 */ /* 0x000fe80003800200 */
[----:B------:R-:W-:Y:S05]  /*c080*/  @!P4 BRA `(.L_x_2322) ;  /* 0x000000000008c947 */ /* 0x000fea0003800000 */
[----:B------:R1:W-:Y:S04]  /*c090*/  REDG.E.ADD.F32.FTZ.RN.STRONG.GPU desc[UR26][R60.64+0x1400], R143 ;  /* 0x0014008f3c0079a6 */ /* 0x0003e8000c12f31a */
[----:B0-----:R1:W-:Y:S02]  /*c0a0*/  REDG.E.ADD.F32.FTZ.RN.STRONG.GPU desc[UR26][R62.64+0x1400], R145 ;  /* 0x001400913e0079a6 */ /* 0x0013e4000c12f31a */
.L_x_2322:
[----:B------:R-:W-:Y:S05]  /*c0b0*/  BSYNC.RECONVERGENT B0 ;  /* 0x0000000000007941 */ /* 0x000fea0003800200 */
.L_x_2321:
[----:B-1----:R1:W0:Y:S01]  /*c0c0*/  LDS R143, [R142+0x9a00] ;  /* 0x009a00008e8f7984 */ /* 0x0022220000000800 */
[----:B------:R-:W-:Y:S04]  /*c0d0*/  BSSY.RECONVERGENT B0, `(.L_x_2323) ;  /* 0x0000004000007945 */ /* 0x000fe80003800200 */
[----:B------:R-:W-:Y:S05]  /*c0e0*/  @!P5 BRA `(.L_x_2324) ;  /* 0x000000000008d947 */ /* 0x000fea0003800000 */
[----:B------:R1:W-:Y:S04]  /*c0f0*/  REDG.E.ADD.F32.FTZ.RN.STRONG.GPU desc[UR26][R60.64+0x1600], R141 ;  /* 0x0016008d3c0079a6 */ /* 0x0003e8000c12f31a */
[----:B0-----:R1:W-:Y:S02]  /*c100*/  REDG.E.ADD.F32.FTZ.RN.STRONG.GPU desc[UR26][R62.64+0x1600], R143 ;  /* 0x0016008f3e0079a6 */ /* 0x0013e4000c12f31a */
.L_x_2324:
[----:B------:R-:W-:Y:S05]  /*c110*/  BSYNC.RECONVERGENT B0 ;  /* 0x0000000000007941 */ /* 0x000fea0003800200 */
.L_x_2323:
        /* <DEDUP_REMOVED lines=10> */
.L_x_2326:
[----:B------:R-:W-:Y:S05]  /*c1c0*/  BSYNC.RECONVERGENT B0 ;  /* 0x0000000000007941 */ /* 0x000fea0003800200 */
.L_x_2325:
[----:B-1----:R1:W0:Y:S01]  /*c1d0*/  LDS R139, [R138+0x9e00] ;  /* 0x009e00008a8b7984 */ /* 0x0022220000000800 */
[----:B------:R-:W-:Y:S04]  /*c1e0*/  BSSY.RECONVERGENT B0, `(.L_x_2327) ;  /* 0x0000004000007945 */ /* 0x000fe80003800200 */
[----:B------:R-:W-:Y:S05]  /*c1f0*/  @!P2 BRA `(.L_x_2328) ;  /* 0x000000000008a947 */ /* 0x000fea0003800000 */
[----:B------:R1:W-:Y:S04]  /*c200*/  REDG.E.ADD.F32.FTZ.RN.STRONG.GPU desc[UR26][R60.64+0x1a00], R137 ;  /* 0x001a00893c0079a6 */ /* 0x0003e8000c12f31a */
[----:B0-----:R1:W-:Y:S02]  /*c210*/  REDG.E.ADD.F32.FTZ.RN.STRONG.GPU desc[UR26][R62.64+0x1a00], R139 ;  /* 0x001a008b3e0079a6 */ /* 0x0013e4000c12f31a */
.L_x_2328:
[----:B------:R-:W-:Y:S05]  /*c220*/  BSYNC.RECONVERGENT B0 ;  /* 0x0000000000007941 */ /* 0x000fea0003800200 */
.L_x_2327:
[----:B-1----:R1:W0:Y:S01]  /*c230*/  LDS R137, [R136+0xa000] ;  /* 0x00a0000088897984 */ /* 0x0022220000000800 */
[----:B------:R-:W-:Y:S04]  /*c240*/  BSSY.RECONVERGENT B0, `(.L_x_2329) ;  /* 0x0000004000007945 */ /* 0x000fe80003800200 */
[----:B------:R-:W-:Y:S05]  /*c250*/  @!P3 BRA `(.L_x_2330) ;  /* 0x000000000008b947 */ /* 0x000fea0003800000 */
[----:B------:R1:W-:Y:S04]  /*c260*/  REDG.E.ADD.F32.FTZ.RN.STRONG.GPU desc[UR26][R60.64+0x1c00], R135 ;  /* 0x001c00873c0079a6 */ /* 0x0003e8000c12f31a */
[----:B0-----:R1:W-:Y:S02]  /*c270*/  REDG.E.ADD.F32.FTZ.RN.STRONG.GPU desc[UR26][R62.64+0x1c00], R137 ;  /* 0x001c00893e0079a6 */ /* 0x0013e4000c12f31a */
.L_x_2330:
[----:B------:R-:W-:Y:S05]  /*c280*/  BSYNC.RECONVERGENT B0 ;  /* 0x0000000000007941 */ /* 0x000fea0003800200 */
.L_x_2329:
[----:B-1----:R1:W0:Y:S01]  /*c290*/  LDS R135, [R134+0xa200] ;  /* 0x00a2000086877984 */ /* 0x0022220000000800 */
[----:B------:R-:W-:Y:S04]  /*c2a0*/  BSSY.RECONVERGENT B0, `(.L_x_2331) ;  /* 0x0000004000007945 */ /* 0x000fe80003800200 */
[----:B------:R-:W-:Y:S05]  /*c2b0*/  @!P4 BRA `(.L_x_2332) ;  /* 0x000000000008c947 */ /* 0x000fea0003800000 */
[----:B------:R1:W-:Y:S04]  /*c2c0*/  REDG.E.ADD.F32.FTZ.RN.STRONG.GPU desc[UR26][R60.64+0x1e00], R133 ;  /* 0x001e00853c0079a6 */ /* 0x0003e8000c12f31a */
[----:B0-----:R1:W-:Y:S02]  /*c2d0*/  REDG.E.ADD.F32.FTZ.RN.STRONG.GPU desc[UR26][R62.64+0x1e00], R135 ;  /* 0x001e00873e0079a6 */ /* 0x0013e4000c12f31a */
.L_x_2332:
[----:B------:R-:W-:Y:S05]  /*c2e0*/  BSYNC.RECONVERGENT B0 ;  /* 0x0000000000007941 */ /* 0x000fea0003800200 */
.L_x_2331:
[----:B-1----:R1:W0:Y:S01]  /*c2f0*/  LDS R133, [R132+0xa400] ;  /* 0x00a4000084857984 */ /* 0x0022220000000800 */
[----:B------:R-:W-:Y:S04]  /*c300*/  BSSY.RECONVERGENT B0, `(.L_x_2333) ;  /* 0x0000004000007945 */ /* 0x000fe80003800200 */
[----:B------:R-:W-:Y:S05]  /*c310*/  @!P5 BRA `(.L_x_2334) ;  /* 0x000000000008d947 */ /* 0x000fea0003800000 */
[----:B------:R1:W-:Y:S04]  /*c320*/  REDG.E.ADD.F32.FTZ.RN.STRONG.GPU desc[UR26][R60.64+0x2000], R131 ;  /* 0x002000833c0079a6 */ /* 0x0003e8000c12f31a */
[----:B0-----:R1:W-:Y:S02]  /*c330*/  REDG.E.ADD.F32.FTZ.RN.STRONG.GPU desc[UR26][R62.64+0x2000], R133 ;  /* 0x002000853e0079a6 */ /* 0x0013e4000c12f31a */
.L_x_2334:
[----:B------:R-:W-:Y:S05]  /*c340*/  BSYNC.RECONVERGENT B0 ;  /* 0x0000000000007941 */ /* 0x000fea0003800200 */
.L_x_2333:
        /* <DEDUP_REMOVED lines=10> */
.L_x_2336:
[----:B------:R-:W-:Y:S05]  /*c3f0*/  BSYNC.RECONVERGENT B0 ;  /* 0x0000000000007941 */ /* 0x000fea0003800200 */
.L_x_2335:
[----:B-1----:R1:W0:Y:S01]  /*c400*/  LDS R129, [R128+0xa800] ;  /* 0x00a8000080817984 */ /* 0x0022220000000800 */
[----:B------:R-:W-:Y:S04]  /*c410*/  BSSY.RECONVERGENT B0, `(.L_x_2337) ;  /* 0x0000004000007945 */ /* 0x000fe80003800200 */
[----:B------:R-:W-:Y:S05]  /*c420*/  @!P2 BRA `(.L_x_2338) ;  /* 0x000000000008a947 */ /* 0x000fea0003800000 */
[----:B------:R1:W-:Y:S04]  /*c430*/  REDG.E.ADD.F32.FTZ.RN.STRONG.GPU desc[UR26][R60.64+0x2400], R127 ;  /* 0x0024007f3c0079a6 */ /* 0x0003e8000c12f31a */
[----:B0-----:R1:W-:Y:S02]  /*c440*/  REDG.E.ADD.F32.FTZ.RN.STRONG.GPU desc[UR26][R62.64+0x2400], R129 ;  /* 0x002400813e0079a6 */ /* 0x0013e4000c12f31a */
.L_x_2338:
[----:B------:R-:W-:Y:S05]  /*c450*/  BSYNC.RECONVERGENT B0 ;  /* 0x0000000000007941 */ /* 0x000fea0003800200 */
.L_x_2337:
[----:B-1----:R1:W0:Y:S01]  /*c460*/  LDS R127, [R126+0xaa00] ;  /* 0x00aa00007e7f7984 */ /* 0x0022220000000800 */
[----:B------:R-:W-:Y:S04]  /*c470*/  BSSY.RECONVERGENT B0, `(.L_x_2339) ;  /* 0x0000004000007945 */ /* 0x000fe80003800200 */
[----:B------:R-:W-:Y:S05]  /*c480*/  @!P3 BRA `(.L_x_2340) ;  /* 0x000000000008b947 */ /* 0x000fea0003800000 */
[----:B------:R1:W-:Y:S04]  /*c490*/  REDG.E.ADD.F32.FTZ.RN.STRONG.GPU desc[UR26][R60.64+0x2600], R125 ;  /* 0x0026007d3c0079a6 */ /* 0x0003e8000c12f31a */
[----:B0-----:R1:W-:Y:S02]  /*c4a0*/  REDG.E.ADD.F32.FTZ.RN.STRONG.GPU desc[UR26][R62.64+0x2600], R127 ;  /* 0x0026007f3e0079a6 */ /* 0x0013e4000c12f31a */
.L_x_2340:
[----:B------:R-:W-:Y:S05]  /*c4b0*/  BSYNC.RECONVERGENT B0 ;  /* 0x0000000000007941 */ /* 0x000fea0003800200 */
.L_x_2339:
[----:B-1----:R1:W0:Y:S01]  /*c4c0*/  LDS R125, [R122+0xac00] ;  /* 0x00ac00007a7d7984 */ /* 0x0022220000000800 */
[----:B------:R-:W-:Y:S04]  /*c4d0*/  BSSY.RECONVERGENT B0, `(.L_x_2341) ;  /* 0x0000004000007945 */ /* 0x000fe80003800200 */
[----:B------:R-:W-:Y:S05]  /*c4e0*/  @!P4 BRA `(.L_x_2342) ;  /* 0x000000000008c947 */ /* 0x000fea0003800000 */
[----:B------:R1:W-:Y:S04]  /*c4f0*/  REDG.E.ADD.F32.FTZ.RN.STRONG.GPU desc[UR26][R60.64+0x2800], R123 ;  /* 0x0028007b3c0079a6 */ /* 0x0003e8000c12f31a */
[----:B0-----:R1:W-:Y:S02]  /*c500*/  REDG.E.ADD.F32.FTZ.RN.STRONG.GPU desc[UR26][R62.64+0x2800], R125 ;  /* 0x0028007d3e0079a6 */ /* 0x0013e4000c12f31a */
.L_x_2342:
[----:B------:R-:W-:Y:S05]  /*c510*/  BSYNC.RECONVERGENT B0 ;  /* 0x0000000000007941 */ /* 0x000fea0003800200 */
.L_x_2341:
[----:B-1----:R1:W0:Y:S01]  /*c520*/  LDS R123, [R112+0xae00] ;  /* 0x00ae0000707b7984 */ /* 0x0022220000000800 */
[----:B------:R-:W-:Y:S04]  /*c530*/  BSSY.RECONVERGENT B0, `(.L_x_2343) ;  /* 0x0000004000007945 */ /* 0x000fe80003800200 */
[----:B------:R-:W-:Y:S05]  /*c540*/  @!P5 BRA `(.L_x_2344) ;  /* 0x000000000008d947 */ /* 0x000fea0003800000 */
[----:B------:R1:W-:Y:S04]  /*c550*/  REDG.E.ADD.F32.FTZ.RN.STRONG.GPU desc[UR26][R60.64+0x2a00], R111 ;  /* 0x002a006f3c0079a6 */ /* 0x0003e8000c12f31a */
[----:B0-----:R1:W-:Y:S02]  /*c560*/  REDG.E.ADD.F32.FTZ.RN.STRONG.GPU desc[UR26][R62.64+0x2a00], R123 ;  /* 0x002a007b3e0079a6 */ /* 0x0013e4000c12f31a */
.L_x_2344:
[----:B------:R-:W-:Y:S05]  /*c570*/  BSYNC.RECONVERGENT B0 ;  /* 0x0000000000007941 */ /* 0x000fea0003800200 */
.L_x_2343:
        /* <DEDUP_REMOVED lines=10> */
.L_x_2346:
[----:B------:R-:W-:Y:S05]  /*c620*/  BSYNC.RECONVERGENT B0 ;  /* 0x0000000000007941 */ /* 0x000fea0003800200 */
.L_x_2345:
[----:B-1----:R1:W0:Y:S01]  /*c630*/  LDS R109, [R108+0xb200] ;  /* 0x00b200006c6d7984 */ /* 0x0022220000000800 */
[----:B------:R-:W-:Y:S04]  /*c640*/  BSSY.RECONVERGENT B0, `(.L_x_2347) ;  /* 0x0000004000007945 */ /* 0x000fe80003800200 */
[----:B------:R-:W-:Y:S05]  /*c650*/  @!P2 BRA `(.L_x_2348) ;  /* 0x000000000008a947 */ /* 0x000fea0003800000 */
[----:B------:R1:W-:Y:S04]  /*c660*/  REDG.E.ADD.F32.FTZ.RN.STRONG.GPU desc[UR26][R60.64+0x2e00], R107 ;  /* 0x002e006b3c0079a6 */ /* 0x0003e8000c12f31a */
[----:B0-----:R1:W-:Y:S02]  /*c670*/  REDG.E.ADD.F32.FTZ.RN.STRONG.GPU desc[UR26][R62.64+0x2e00], R109 ;  /* 0x002e006d3e0079a6 */ /* 0x0013e4000c12f31a */
.L_x_2348:
[----:B------:R-:W-:Y:S05]  /*c680*/  BSYNC.RECONVERGENT B0 ;  /* 0x0000000000007941 */ /* 0x000fea0003800200 */
.L_x_2347:
[----:B-1----:R1:W0:Y:S01]  /*c690*/  LDS R107, [R106+0xb400] ;  /* 0x00b400006a6b7984 */ /* 0x0022220000000800 */
[----:B------:R-:W-:Y:S04]  /*c6a0*/  BSSY.RECONVERGENT B0, `(.L_x_2349) ;  /* 0x0000004000007945 */ /* 0x000fe80003800200 */
[----:B------:R-:W-:Y:S05]  /*c6b0*/  @!P3 BRA `(.L_x_2350) ;  /* 0x000000000008b947 */ /* 0x000fea0003800000 */
[----:B------:R1:W-:Y:S04]  /*c6c0*/  REDG.E.ADD.F32.FTZ.RN.STRONG.GPU desc[UR26][R60.64+0x3000], R105 ;  /* 0x003000693c0079a6 */ /* 0x0003e8000c12f31a */
[----:B0-----:R1:W-:Y:S02]  /*c6d0*/  REDG.E.ADD.F32.FTZ.RN.STRONG.GPU desc[UR26][R62.64+0x3000], R107 ;  /* 0x0030006b3e0079a6 */ /* 0x0013e4000c12f31a */
.L_x_2350:
[----:B------:R-:W-:Y:S05]  /*c6e0*/  BSYNC.RECONVERGENT B0 ;  /* 0x0000000000007941 */ /* 0x000fea0003800200 */
.L_x_2349:
[----:B-1----:R1:W0:Y:S01]  /*c6f0*/  LDS R105, [R104+0xb600] ;  /* 0x00b6000068697984 */ /* 0x0022220000000800 */
[----:B------:R-:W-:Y:S04]  /*c700*/  BSSY.RECONVERGENT B0, `(.L_x_2351) ;  /* 0x0000004000007945 */ /* 0x000fe80003800200 */
[----:B------:R-:W-:Y:S05]  /*c710*/  @!P4 BRA `(.L_x_2352) ;  /* 0x000000000008c947 */ /* 0x000fea0003800000 */
[----:B------:R1:W-:Y:S04]  /*c720*/  REDG.E.ADD.F32.FTZ.RN.STRONG.GPU desc[UR26][R60.64+0x3200], R103 ;  /* 0x003200673c0079a6 */ /* 0x0003e8000c12f31a */
[----:B0-----:R1:W-:Y:S02]  /*c730*/  REDG.E.ADD.F32.FTZ.RN.STRONG.GPU desc[UR26][R62.64+0x3200], R105 ;  /* 0x003200693e0079a6 */ /* 0x0013e4000c12f31a */
.L_x_2352:
[----:B------:R-:W-:Y:S05]  /*c740*/  BSYNC.RECONVERGENT B0 ;  /* 0x0000000000007941 */ /* 0x000fea0003800200 */
.L_x_2351:
[----:B-1----:R1:W0:Y:S01]  /*c750*/  LDS R103, [R102+0xb800] ;  /* 0x00b8000066677984 */ /* 0x0022220000000800 */
[----:B------:R-:W-:Y:S04]  /*c760*/  BSSY.RECONVERGENT B0, `(.L_x_2353) ;  /* 0x0000004000007945 */ /* 0x000fe80003800200 */
[----:B------:R-:W-:Y:S05]  /*c770*/  @!P5 BRA `(.L_x_2354) ;  /* 0x000000000008d947 */ /* 0x000fea0003800000 */
[----:B------:R1:W-:Y:S04]  /*c780*/  REDG.E.ADD.F32.FTZ.RN.STRONG.GPU desc[UR26][R60.64+0x3400], R101 ;  /* 0x003400653c0079a6 */ /* 0x0003e8000c12f31a */
[----:B0-----:R1:W-:Y:S02]  /*c790*/  REDG.E.ADD.F32.FTZ.RN.STRONG.GPU desc[UR26][R62.64+0x3400], R103 ;  /* 0x003400673e0079a6 */ /* 0x0013e4000c12f31a */
.L_x_2354:
[----:B------:R-:W-:Y:S05]  /*c7a0*/  BSYNC.RECONVERGENT B0 ;  /* 0x0000000000007941 */ /* 0x000fea0003800200 */
.L_x_2353:
        /* <DEDUP_REMOVED lines=10> */
.L_x_2356:
[----:B------:R-:W-:Y:S05]  /*c850*/  BSYNC.RECONVERGENT B0 ;  /* 0x0000000000007941 */ /* 0x000fea0003800200 */
.L_x_2355:
[----:B-1----:R1:W0:Y:S01]  /*c860*/  LDS R99, [R98+0xbc00] ;  /* 0x00bc000062637984 */ /* 0x0022220000000800 */
[----:B------:R-:W-:Y:S04]  /*c870*/  BSSY.RECONVERGENT B0, `(.L_x_2357) ;  /* 0x0000004000007945 */ /* 0x000fe80003800200 */
[----:B------:R-:W-:Y:S05]  /*c880*/  @!P2 BRA `(.L_x_2358) ;  /* 0x000000000008a947 */ /* 0x000fea0003800000 */
[----:B------:R1:W-:Y:S04]  /*c890*/  REDG.E.ADD.F32.FTZ.RN.STRONG.GPU desc[UR26][R60.64+0x3800], R97 ;  /* 0x003800613c0079a6 */ /* 0x0003e8000c12f31a */
[----:B0-----:R1:W-:Y:S02]  /*c8a0*/  REDG.E.ADD.F32.FTZ.RN.STRONG.GPU desc[UR26][R62.64+0x3800], R99 ;  /* 0x003800633e0079a6 */ /* 0x0013e4000c12f31a */
.L_x_2358:
[----:B------:R-:W-:Y:S05]  /*c8b0*/  BSYNC.RECONVERGENT B0 ;  /* 0x0000000000007941 */ /* 0x000fea0003800200 */
.L_x_2357:
[----:B-1----:R1:W0:Y:S01]  /*c8c0*/  LDS R97, [R74+0xbe00] ;  /* 0x00be00004a617984 */ /* 0x0022220000000800 */
[----:B------:R-:W-:Y:S04]  /*c8d0*/  BSSY.RECONVERGENT B0, `(.L_x_2359) ;  /* 0x0000004000007945 */ /* 0x000fe80003800200 */
[----:B------:R-:W-:Y:S05]  /*c8e0*/  @!P3 BRA `(.L_x_2360) ;  /* 0x000000000008b947 */ /* 0x000fea0003800000 */
[----:B------:R1:W-:Y:S04]  /*c8f0*/  REDG.E.ADD.F32.FTZ.RN.STRONG.GPU desc[UR26][R60.64+0x3a00], R73 ;  /* 0x003a00493c0079a6 */ /* 0x0003e8000c12f31a */
[----:B0-----:R1:W-:Y:S02]  /*c900*/  REDG.E.ADD.F32.FTZ.RN.STRONG.GPU desc[UR26][R62.64+0x3a00], R97 ;  /* 0x003a00613e0079a6 */ /* 0x0013e4000c12f31a */
.L_x_2360:
[----:B------:R-:W-:Y:S05]  /*c910*/  BSYNC.RECONVERGENT B0 ;  /* 0x0000000000007941 */ /* 0x000fea0003800200 */
.L_x_2359:
[----:B-1----:R1:W0:Y:S01]  /*c920*/  LDS R73, [R72+0xc000] ;  /* 0x00c0000048497984 */ /* 0x0022220000000800 */
[----:B------:R-:W-:Y:S04]  /*c930*/  BSSY.RECONVERGENT B0, `(.L_x_2361) ;  /* 0x0000004000007945 */ /* 0x000fe80003800200 */
[----:B------:R-:W-:Y:S05]  /*c940*/  @!P4 BRA `(.L_x_2362) ;  /* 0x000000000008c947 */ /* 0x000fea0003800000 */
[----:B------:R1:W-:Y:S04]  /*c950*/  REDG.E.ADD.F32.FTZ.RN.STRONG.GPU desc[UR26][R60.64+0x3c00], R71 ;  /* 0x003c00473c0079a6 */ /* 0x0003e8000c12f31a */
[----:B0-----:R1:W-:Y:S02]  /*c960*/  REDG.E.ADD.F32.FTZ.RN.STRONG.GPU desc[UR26][R62.64+0x3c00], R73 ;  /* 0x003c00493e0079a6 */ /* 0x0013e4000c12f31a */
.L_x_2362:
[----:B------:R-:W-:Y:S05]  /*c970*/  BSYNC.RECONVERGENT B0 ;  /* 0x0000000000007941 */ /* 0x000fea0003800200 */
.L_x_2361:
[----:B-1----:R1:W0:Y:S01]  /*c980*/  LDS R71, [R70+0xc200] ;  /* 0x00c2000046477984 */ /* 0x0022220000000800 */
[----:B------:R-:W-:Y:S04]  /*c990*/  BSSY.RECONVERGENT B0, `(.L_x_2363) ;  /* 0x0000004000007945 */ /* 0x000fe80003800200 */
[----:B------:R-:W-:Y:S05]  /*c9a0*/  @!P5 BRA `(.L_x_2364) ;  /* 0x000000000008d947 */ /* 0x000fea0003800000 */
[----:B------:R1:W-:Y:S04]  /*c9b0*/  REDG.E.ADD.F32.FTZ.RN.STRONG.GPU desc[UR26][R60.64+0x3e00], R69 ;  /* 0x003e00453c0079a6 */ /* 0x0003e8000c12f31a */
[----:B0-----:R1:W-:Y:S02]  /*c9c0*/  REDG.E.ADD.F32.FTZ.RN.STRONG.GPU desc[UR26][R62.64+0x3e00], R71 ;  /* 0x003e00473e0079a6 */ /* 0x0013e4000c12f31a */
.L_x_2364:
[----:B------:R-:W-:Y:S05]  /*c9d0*/  BSYNC.RECONVERGENT B0 ;  /* 0x0000000000007941 */ /* 0x000fea0003800200 */
.L_x_2363:
[----:B-1----:R-:W1:Y:S01]  /*c9e0*/  SHFL.DOWN PT, R60, R65, 0x1, 0x1f ;  /* 0x08201f00413c7f89 */ /* 0x002e6200000e0000 */
[----:B------:R-:W-:Y:S01]  /*c9f0*/  ISETP.GT.AND P2, PT, R239, 0x1e, PT ;  /* 0x0000001eef00780c */ /* 0x000fe20003f44270 */
[----:B------:R-:W-:Y:S01]  /*ca00*/  FFMA.FTZ R90, R90, R93, R91 ;  /* 0x0000005d5a5a7223 */ /* 0x000fe2000001005b */
[----:B------:R-:W-:Y:S01]  /*ca10*/  FMUL.FTZ R94, R94, R173 ;  /* 0x000000ad5e5e7220 */ /* 0x000fe20000410000 */
[----:B------:R-:W5:Y:S01]  /*ca20*/  SHFL.DOWN PT, R61, R66, 0x1, 0x1f ;  /* 0x08201f00423d7f89 */ /* 0x000f6200000e0000 */
[----:B------:R-:W-:Y:S01]  /*ca30*/  FMUL.FTZ R120, R120, R154 ;  /* 0x0000009a78787220 */ /* 0x000fe20000410000 */
[----:B------:R-:W-:Y:S01]  /*ca40*/  FMUL.FTZ R175, R88, R175 ;  /* 0x000000af58af7220 */ /* 0x000fe20000410000 */
[----:B------:R-:W-:Y:S01]  /*ca50*/  FFMA.FTZ R121, R121, R155, R176 ;  /* 0x0000009b79797223 */ /* 0x000fe200000100b0 */
[----:B------:R-:W-:Y:S01]  /*ca60*/  FFMA.FTZ R95, R95, R174, R94 ;  /* 0x000000ae5f5f7223 */ /* 0x000fe2000001005e */
[----:B------:R-:W-:Y:S01]  /*ca70*/  FFMA.FTZ R120, R119, R76, R120 ;  /* 0x0000004c77787223 */ /* 0x000fe20000010078 */
[----:B------:R-:W-:Y:S01]  /*ca80*/  FFMA.FTZ R86, R86, R171, R175 ;  /* 0x000000ab56567223 */ /* 0x000fe200000100af */
[----:B------:R-:W-:Y:S01]  /*ca90*/  FMUL.FTZ R118, R118, R77 ;  /* 0x0000004d76767220 */ /* 0x000fe20000410000 */
[----:B------:R-:W-:Y:S01]  /*caa0*/  FMUL.FTZ R172, R89, R172 ;  /* 0x000000ac59ac7220 */ /* 0x000fe20000410000 */
        /* <DEDUP_REMOVED lines=10> */
[----:B------:R-:W-:Y:S01]  /*cb50*/  BSSY.RECONVERGENT B0, `(.L_x_2365) ;  /* 0x0000041000007945 */ /* 0x000fe20003800200 */
[----:B-1----:R-:W-:Y:S01]  /*cb60*/  @!P2 FADD.FTZ R65, R65, R60 ;  /* 0x0000003c4141a221 */ /* 0x002fe20000010000 */
[----:B------:R-:W-:Y:S01]  /*cb70*/  FADD.FTZ R40, R79, R40 ;  /* 0x000000284f287221 */ /* 0x000fe20000010000 */
[----:B------:R-:W-:Y:S01]  /*cb80*/  FADD.FTZ R39, R92, R39 ;  /* 0x000000275c277221 */ /* 0x000fe20000010000 */
[----:B------:R-:W-:Y:S01]  /*cb90*/  FFMA.FTZ R231, R49, R96, R231 ;  /* 0x0000006031e77223 */ /* 0x000fe200000100e7 */
[----:B-----5:R-:W-:Y:S01]  /*cba0*/  @!P2 FADD.FTZ R66, R66, R61 ;  /* 0x0000003d4242a221 */ /* 0x020fe20000010000 */
[----:B------:R-:W1:Y:S01]  /*cbb0*/  SHFL.DOWN PT, R60, R65, 0x2, 0x1f ;  /* 0x08401f00413c7f89 */ /* 0x000e6200000e0000 */
[----:B------:R-:W-:Y:S01]  /*cbc0*/  ISETP.GT.AND P2, PT, R239, 0x1d, PT ;  /* 0x0000001def00780c */ /* 0x000fe20003f44270 */
[----:B------:R-:W-:Y:S01]  /*cbd0*/  FFMA.FTZ R232, R48, R121, R232 ;  /* 0x0000007930e87223 */ /* 0x000fe200000100e8 */
[----:B------:R-:W-:Y:S01]  /*cbe0*/  FFMA.FTZ R233, R47, R120, R233 ;  /* 0x000000782fe97223 */ /* 0x000fe200000100e9 */
[----:B------:R-:W5:Y:S01]  /*cbf0*/  SHFL.DOWN PT, R61, R66, 0x2, 0x1f ;  /* 0x08401f00423d7f89 */ /* 0x000f6200000e0000 */
[----:B------:R-:W-:Y:S01]  /*cc00*/  FFMA.FTZ R234, R46, R117, R234 ;  /* 0x000000752eea7223 */ /* 0x000fe200000100ea */
[----:B------:R-:W-:Y:S01]  /*cc10*/  FFMA.FTZ R237, R45, R116, R237 ;  /* 0x000000742ded7223 */ /* 0x000fe200000100ed */
[----:B------:R-:W-:-:S07]  /*cc20*/  FFMA.FTZ R238, R44, R113, R238 ;  /* 0x000000712cee7223 */ /* 0x000fce00000100ee */
[----:B-1----:R-:W-:Y:S01]  /*cc30*/  @!P2 FADD.FTZ R65, R65, R60 ;  /* 0x0000003c4141a221 */ /* 0x002fe20000010000 */
[----:B-----5:R-:W-:-:S04]  /*cc40*/  @!P2 FADD.FTZ R66, R66, R61 ;  /* 0x0000003d4242a221 */ /* 0x020fc80000010000 */
[----:B------:R-:W1:Y:S01]  /*cc50*/  SHFL.DOWN PT, R60, R65, 0x4, 0x1f ;  /* 0x08801f00413c7f89 */ /* 0x000e6200000e0000 */
[----:B------:R-:W-:-:S03]  /*cc60*/  ISETP.GT.AND P2, PT, R239, 0x1b, PT ;  /* 0x0000001bef00780c */ /* 0x000fc60003f44270 */
[----:B------:R-:W5:Y:S10]  /*cc70*/  SHFL.DOWN PT, R61, R66, 0x4, 0x1f ;  /* 0x08801f00423d7f89 */ /* 0x000f7400000e0000 */
[----:B-1----:R-:W-:Y:S01]  /*cc80*/  @!P2 FADD.FTZ R65, R65, R60 ;  /* 0x0000003c4141a221 */ /* 0x002fe20000010000 */
[----:B-----5:R-:W-:-:S04]  /*cc90*/  @!P2 FADD.FTZ R66, R66, R61 ;  /* 0x0000003d4242a221 */ /* 0x020fc80000010000 */
[----:B------:R-:W1:Y:S01]  /*cca0*/  SHFL.DOWN PT, R60, R65, 0x8, 0x1f ;  /* 0x09001f00413c7f89 */ /* 0x000e6200000e0000 */
[----:B------:R-:W-:-:S03]  /*ccb0*/  ISETP.GT.AND P2, PT, R239, 0x17, PT ;  /* 0x00000017ef00780c */ /* 0x000fc60003f44270 */
[----:B------:R-:W5:Y:S10]  /*ccc0*/  SHFL.DOWN PT, R61, R66, 0x8, 0x1f ;  /* 0x09001f00423d7f89 */ /* 0x000f7400000e0000 */
[----:B-1----:R-:W-:Y:S01]  /*ccd0*/  @!P2 FADD.FTZ R65, R65, R60 ;  /* 0x0000003c4141a221 */ /* 0x002fe20000010000 */
[----:B------:R-:W-:Y:S01]  /*cce0*/  FFMA.FTZ R60, R28, R121, R95 ;  /* 0x000000791c3c7223 */ /* 0x000fe2000001005f */
[----:B-----5:R-:W-:-:S03]  /*ccf0*/  @!P2 FADD.FTZ R66, R66, R61 ;  /* 0x0000003d4242a221 */ /* 0x020fc60000010000 */
[----:B0-----:R-:W0:Y:S01]  /*cd00*/  SHFL.DOWN PT, R62, R65, 0x10, 0x1f ;  /* 0x0a001f00413e7f89 */ /* 0x001e2200000e0000 */
[----:B------:R-:W-:Y:S01]  /*cd10*/  ISETP.NE.AND P2, PT, R239, RZ, PT ;  /* 0x000000ffef00720c */ /* 0x000fe20003f45270 */
[----:B------:R-:W-:Y:S01]  /*cd20*/  FFMA.FTZ R61, R27, R96, R90 ;  /* 0x000000601b3d7223 */ /* 0x000fe2000001005a */
[----:B------:R-:W-:Y:S01]  /*cd30*/  FADD.FTZ R37, R60, R37 ;  /* 0x000000253c257221 */ /* 0x000fe20000010000 */
[----:B------:R-:W1:Y:S01]  /*cd40*/  SHFL.DOWN PT, R69, R66, 0x10, 0x1f ;  /* 0x0a001f0042457f89 */ /* 0x000e6200000e0000 */
[----:B------:R-:W-:Y:S01]  /*cd50*/  FFMA.FTZ R60, R32, R113, R85 ;  /* 0x00000071203c7223 */ /* 0x000fe20000010055 */
[----:B------:R-:W-:Y:S01]  /*cd60*/  FADD.FTZ R38, R61, R38 ;  /* 0x000000263d267221 */ /* 0x000fe20000010000 */
[----:B------:R-:W-:Y:S02]  /*cd70*/  FFMA.FTZ R61, R29, R120, R86 ;  /* 0x000000781d3d7223 */ /* 0x000fe40000010056 */
[----:B------:R-:W-:Y:S02]  /*cd80*/  FADD.FTZ R33, R60, R33 ;  /* 0x000000213c217221 */ /* 0x000fe40000010000 */
[----:B------:R-:W-:Y:S01]  /*cd90*/  FADD.FTZ R36, R61, R36 ;  /* 0x000000243d247221 */ /* 0x000fe20000010000 */
[----:B------:R-:W-:-:S02]  /*cda0*/  FFMA.FTZ R61, R31, R116, R82 ;  /* 0x000000741f3d7223 */ /* 0x000fc40000010052 */
[----:B------:R-:W-:Y:S02]  /*cdb0*/  @!P2 LOP3.LUT R63, R68, 0xf8, RZ, 0xc0, !PT ;  /* 0x000000f8443fa812 */ /* 0x000fe400078ec0ff */
[----:B------:R-:W-:Y:S01]  /*cdc0*/  FADD.FTZ R34, R61, R34 ;  /* 0x000000223d227221 */ /* 0x000fe20000010000 */
[----:B0-----:R-:W-:Y:S01]  /*cdd0*/  FADD.FTZ R68, R65, R62 ;  /* 0x0000003e41447221 */ /* 0x001fe20000010000 */
[----:B------:R-:W-:Y:S01]  /*cde0*/  FFMA.FTZ R62, R30, R117, R81 ;  /* 0x000000751e3e7223 */ /* 0x000fe20000010051 */
[----:B-1----:R-:W-:-:S03]  /*cdf0*/  FADD.FTZ R69, R66, R69 ;  /* 0x0000004542457221 */ /* 0x002fc60000010000 */
[----:B------:R-:W-:Y:S02]  /*ce00*/  FADD.FTZ R35, R62, R35 ;  /* 0x000000233e237221 */ /* 0x000fe40000010000 */
[----:B------:R0:W-:Y:S01]  /*ce10*/  @!P2 STS.64 [R63+UR28+0xc608], R68 ;  /* 0x00c608443f00a988 */ /* 0x0001e20008000a1c */
[----:B------:R-:W-:Y:S06]  /*ce20*/  BAR.SYNC.DEFER_BLOCKING 0x0 ;  /* 0x0000000000007b1d */ /* 0x000fec0000010000 */
[----:B------:R-:W-:Y:S05]  /*ce30*/  @P1 BRA `(.L_x_2366) ;  /* 0x0000000000481947 */ /* 0x000fea0003800000 */
[----:B------:R-:W-:Y:S01]  /*ce40*/  UISETP.NE.AND UP0, UPT, UR19, UR47, UPT ;  /* 0x0000002f1300728c */ /* 0x000fe2000bf05270 */
[----:B0-----:R-:W0:Y:S01]  /*ce50*/  LDS.128 R60, [UR28+0xc610] ;  /* 0x00c6101cff3c7984 */ /* 0x001e220008000c00 */
[----:B------:R-:W-:Y:S01]  /*ce60*/  ULEA UR33, UR8, UR28, 0x3 ;  /* 0x0000001c08217291 */ /* 0x000fe2000f8e18ff */
[----:B------:R-:W-:Y:S02]  /*ce70*/  ISETP.GT.AND P1, PT, R239, 0xf, PT ;  /* 0x0000000fef00780c */ /* 0x000fe40003f24270 */
[----:B------:R-:W1:Y:S01]  /*ce80*/  LDS.64 R70, [UR28+0xc620] ;  /* 0x00c6201cff467984 */ /* 0x000e620008000a00 */
[----:B------:R-:W-:Y:S02]  /*ce90*/  PLOP3.LUT P2, PT, PT, PT, UP0, 0x80, 0x8 ;  /* 0x000000000008781c */ /* 0x000fe40003f4f008 */
[----:B------:R-:W-:Y:S02]  /*cea0*/  FSEL R65, R65, R68, P1 ;  /* 0x0000004441417208 */ /* 0x000fe40000800000 */
[----:B------:R-:W-:-:S09]  /*ceb0*/  FSEL R66, R66, R69, P1 ;  /* 0x0000004542427208 */ /* 0x000fd20000800000 */
[----:B------:R-:W5:Y:S01]  /*cec0*/  @P2 LDS.64 R72, [UR33+0xfe80] ;  /* 0x00fe8021ff482984 */ /* 0x000f620008000a00 */
[----:B0-----:R-:W-:Y:S01]  /*ced0*/  FADD.FTZ R65, R60, R65 ;  /* 0x000000413c417221 */ /* 0x001fe20000010000 */
[----:B------:R-:W-:-:S03]  /*cee0*/  FADD.FTZ R66, R61, R66 ;  /* 0x000000423d427221 */ /* 0x000fc60000010000 */
[----:B------:R-:W-:Y:S01]  /*cef0*/  FADD.FTZ R65, R62, R65 ;  /* 0x000000413e417221 */ /* 0x000fe20000010000 */
[----:B------:R-:W-:-:S03]  /*cf00*/  FADD.FTZ R66, R63, R66 ;  /* 0x000000423f427221 */ /* 0x000fc60000010000 */
[----:B-1----:R-:W-:Y:S01]  /*cf10*/  FADD.FTZ R70, R65, R70 ;  /* 0x0000004641467221 */ /* 0x002fe20000010000 */
[----:B------:R-:W-:-:S03]  /*cf20*/  FADD.FTZ R71, R66, R71 ;  /* 0x0000004742477221 */ /* 0x000fc60000010000 */
[----:B-----5:R-:W-:Y:S01]  /*cf30*/  @P2 FADD.FTZ R70, R70, R72 ;  /* 0x0000004846462221 */ /* 0x020fe20000010000 */
[----:B------:R-:W-:-:S05]  /*cf40*/  @P2 FADD.FTZ R71, R71, R73 ;  /* 0x0000004947472221 */ /* 0x000fca0000010000 */
[----:B------:R1:W-:Y:S02]  /*cf50*/  STS.64 [UR33+0xfe80], R70 ;  /* 0x00fe8046ff007988 */ /* 0x0003e40008000a21 */
.L_x_2366:
[----:B------:R-:W-:Y:S05]  /*cf60*/  BSYNC.RECONVERGENT B0 ;  /* 0x0000000000007941 */ /* 0x000fea0003800200 */
.L_x_2365:
[----:B------:R-:W-:-:S04]  /*cf70*/  UIADD3 UR8, UPT, UPT, UR8, 0x1, URZ ;  /* 0x0000000108087890 */ /* 0x000fc8000fffe0ff */
[----:B------:R-:W-:-:S09]  /*cf80*/  UISETP.GE.AND UP0, UPT, UR8, UR48, UPT ;  /* 0x000000300800728c */ /* 0x000fd2000bf06270 */
[----:B------:R-:W-:Y:S05]  /*cf90*/  BRA.U !UP0, `(.L_x_2367) ;  /* 0xffffff5d08207547 */ /* 0x000fea000b83ffff */
.L_x_2271:
[----:B------:R-:W5:Y:S01]  /*cfa0*/  LDL.LU R83, [R1+0x28] ;  /* 0x0000280001537983 */ /* 0x000f620000300800 */
[----:B------:R-:W-:Y:S01]  /*cfb0*/  BAR.SYNC.DEFER_BLOCKING 0x0 ;  /* 0x0000000000007b1d */ /* 0x000fe20000010000 */
[----:B------:R-:W-:Y:S02]  /*cfc0*/  F2FP.F16.F32.PACK_AB R237, R237, R238 ;  /* 0x000000eeeded723e */ /* 0x000fe400000000ff */
[----:B------:R-:W-:Y:S02]  /*cfd0*/  F2FP.F16.F32.PACK_AB R233, R233, R234 ;  /* 0x000000eae9e9723e */ /* 0x000fe400000000ff */
[----:B------:R-:W-:Y:S02]  /*cfe0*/  F2FP.F16.F32.PACK_AB R231, R231, R232 ;  /* 0x000000e8e7e7723e */ /* 0x000fe400000000ff */
[----:B------:R-:W-:Y:S01]  /*cff0*/  F2FP.F16.F32.PACK_AB R229, R229, R230 ;  /* 0x000000e6e5e5723e */ /* 0x000fe200000000ff */
[----:B------:R-:W2:Y:S01]  /*d000*/  LDL.LU R82, [R1+0x24] ;  /* 0x0000240001527983 */ /* 0x000ea20000300800 */
[----:B------:R-:W-:Y:S01]  /*d010*/  ULEA UR30, UR19, 0xfffff800, 0xb ;  /* 0xfffff800131e7891 */ /* 0x000fe2000f8e58ff */
[----:B------:R-:W-:-:S02]  /*d020*/  ISETP.NE.AND P0, PT, R189, RZ, PT ;  /* 0x000000ffbd00720c */ /* 0x000fc40003f05270 */
[----:B------:R-:W-:Y:S01]  /*d030*/  F2FP.F16.F32.PACK_AB R227, R227, R228 ;  /* 0x000000e4e3e3723e */ /* 0x000fe200000000ff */
[----:B------:R-:W3:Y:S01]  /*d040*/  LDL.LU R78, [R1+0x20] ;  /* 0x00002000014e7983 */ /* 0x000ee20000300800 */
[----:B------:R-:W-:Y:S02]  /*d050*/  F2FP.F16.F32.PACK_AB R225, R225, R226 ;  /* 0x000000e2e1e1723e */ /* 0x000fe400000000ff */
[----:B------:R-:W-:Y:S01]  /*d060*/  F2FP.F16.F32.PACK_AB R188, R188, R224 ;  /* 0x000000e0bcbc723e */ /* 0x000fe200000000ff */
[----:B------:R-:W4:Y:S01]  /*d070*/  LDL.LU R76, [R1+0x1c] ;  /* 0x00001c00014c7983 */ /* 0x000f220000300800 */
[----:B------:R-:W-:Y:S01]  /*d080*/  F2FP.F16.F32.PACK_AB R186, R186, R187 ;  /* 0x000000bbbaba723e */ /* 0x000fe200000000ff */
[----:B------:R-:W0:Y:S01]  /*d090*/  S2UR UR36, SR_CTAID.X ;  /* 0x00000000002479c3 */ /* 0x000e220000002500 */
[----:B------:R-:W0:Y:S01]  /*d0a0*/  LDCU.64 UR34, c[0x0][0x500] ;  /* 0x0000a000ff2277ac */ /* 0x000e220008000a00 */
[----:B------:R-:W4:Y:S04]  /*d0b0*/  LDL.LU R74, [R1+0x18] ;  /* 0x00001800014a7983 */ /* 0x000f280000300800 */
[----:B------:R-:W4:Y:S04]  /*d0c0*/  LDL.LU R72, [R1+0x14] ;  /* 0x0000140001487983 */ /* 0x000f280000300800 */
[----:B-1----:R-:W4:Y:S04]  /*d0d0*/  LDL.LU R70, [R1+0x10] ;  /* 0x0000100001467983 */ /* 0x002f280000300800 */
[----:B0-----:R-:W4:Y:S04]  /*d0e0*/  LDL.LU R68, [R1+0xc] ;  /* 0x00000c0001447983 */ /* 0x001f280000300800 */
[----:B------:R-:W4:Y:S04]  /*d0f0*/  LDL.LU R66, [R1+0x8] ;  /* 0x0000080001427983 */ /* 0x000f280000300800 */
[----:B------:R-:W4:Y:S04]  /*d100*/  LDL.LU R64, [R1+0x4] ;  /* 0x0000040001407983 */ /* 0x000f280000300800 */
[----:B------:R-:W4:Y:S04]  /*d110*/  LDL.LU R62, [R1] ;  /* 0x00000000013e7983 */ /* 0x000f280000300800 */
[----:B------:R-:W4:Y:S01]  /*d120*/  LDL.LU R60, [R1+0x2c] ;  /* 0x00002c00013c7983 */ /* 0x000f220000300800 */
        /* <DEDUP_REMOVED lines=10> */
[C---:B------:R-:W-:Y:S01]  /*d1d0*/  SHF.L.U32 R5, R189.reuse, 0x4, RZ ;  /* 0x00000004bd057819 */ /* 0x040fe200000006ff */
[----:B------:R0:W-:Y:S01]  /*d1e0*/  STS.U16 [R43+0x6], R2 ;  /* 0x000006022b007388 */ /* 0x0001e20000000400 */
[----:B------:R-:W0:Y:S01]  /*d1f0*/  S2UR UR8, SR_CTAID.Y ;  /* 0x00000000000879c3 */ /* 0x000e220000002600 */
[----:B------:R-:W-:Y:S01]  /*d200*/  LOP3.LUT R9, R189, 0x3e0, RZ, 0xc0, !PT ;  /* 0x000003e0bd097812 */ /* 0x000fe200078ec0ff */
[----:B------:R-:W-:Y:S01]  /*d210*/  UIADD3 UR22, UP0, UPT, UR22, -0x2000, URZ ;  /* 0xffffe00016167890 */ /* 0x000fe2000ff1e0ff */
        /* <DEDUP_REMOVED lines=17> */
[----:B------:R-:W-:-:S02]  /*d330*/  UIADD3 UR14, UP4, UPT, UR14, -0x1000, URZ ;  /* 0xfffff0000e0e7890 */ /* 0x000fc4000ff9e0ff */
[----:B------:R-:W-:Y:S01]  /*d340*/  STS.U16 [R43+0x10], R227 ;  /* 0x000010e32b007388 */ /* 0x000fe20000000400 */
[----:B------:R-:W-:Y:S02]  /*d350*/  UIMAD UR29, UR8, UR35, URZ ;  /* 0x00000023081d72a4 */ /* 0x000fe4000f8e02ff */
[----:B------:R-:W-:Y:S01]  /*d360*/  UIMAD.WIDE.U32 UR10, UR8, UR34, UR10 ;  /* 0x00000022080a72a5 */ /* 0x000fe2000f8e000a */
[----:B------:R-:W-:Y:S01]  /*d370*/  STS.U16 [R43+0x12], R4 ;  /* 0x000012042b007388 */ /* 0x000fe20000000400 */
[----:B------:R-:W-:Y:S02]  /*d380*/  UIADD3.X UR25, UPT, UPT, UR25, -0x1, URZ, UP1, !UPT ;  /* 0xffffffff19197890 */ /* 0x000fe40008ffe4ff */
[----:B------:R-:W-:Y:S01]  /*d390*/  MOV R6, UR29 ;  /* 0x0000001d00067c02 */ /* 0x000fe20008000f00 */
[----:B------:R-:W-:Y:S01]  /*d3a0*/  STS.U16 [R43+0x14], R225 ;  /* 0x000014e12b007388 */ /* 0x000fe20000000400 */
[----:B------:R-:W-:Y:S02]  /*d3b0*/  UIADD3.X UR21, UPT, UPT, UR21, -0x1, URZ, UP2, !UPT ;  /* 0xffffffff15157890 */ /* 0x000fe400097fe4ff */
[----:B------:R-:W-:Y:S01]  /*d3c0*/  UIADD3.X UR12, UPT, UPT, UR12, -0x1, URZ, UP3, !UPT ;  /* 0xffffffff0c0c7890 */ /* 0x000fe20009ffe4ff */
[----:B------:R-:W-:Y:S01]  /*d3d0*/  STS.U16 [R43+0x16], R2 ;  /* 0x000016022b007388 */ /* 0x000fe20000000400 */
[----:B------:R-:W-:-:S03]  /*d3e0*/  UIADD3.X UR13, UPT, UPT, UR13, -0x1, URZ, UP4, !UPT ;  /* 0xffffffff0d0d7890 */ /* 0x000fc6000a7fe4ff */
[----:B------:R-:W-:Y:S04]  /*d3f0*/  STS.U16 [R43+0x18], R188 ;  /* 0x000018bc2b007388 */ /* 0x000fe80000000400 */
[----:B------:R-:W-:Y:S04]  /*d400*/  STS.U16 [R43+0x1a], R3 ;  /* 0x00001a032b007388 */ /* 0x000fe80000000400 */
        /* <DEDUP_REMOVED lines=14> */
[----:B-1----:R-:W-:Y:S01]  /*d4f0*/  LEA R2, P1, R3, UR32, 0x1 ;  /* 0x0000002003027c11 */ /* 0x002fe2000f8208ff */
[----:B------:R-:W0:Y:S01]  /*d500*/  LDCU.64 UR10, c[0x0][0x518] ;  /* 0x0000a300ff0a77ac */ /* 0x000e220008000a00 */
[----:B------:R-:W-:-:S02]  /*d510*/  IADD3 R55, PT, PT, R8, 0x40, RZ ;  /* 0x0000004008377810 */ /* 0x000fc40007ffe0ff */
[----:B------:R-:W-:Y:S01]  /*d520*/  LEA.HI.X R3, R3, UR33, R6, 0x1, P1 ;  /* 0x0000002103037c11 */ /* 0x000fe200088f0c06 */
[----:B------:R-:W1:Y:S01]  /*d530*/  LDCU.64 UR32, c[0x0][0x560] ;  /* 0x0000ac00ff2077ac */ /* 0x000e620008000a00 */
[C---:B------:R-:W-:Y:S02]  /*d540*/  IADD3 R57, PT, PT, R8.reuse, 0x60, RZ ;  /* 0x0000006008397810 */ /* 0x040fe40007ffe0ff */
[C---:B------:R-:W-:Y:S02]  /*d550*/  IADD3 R59, PT, PT, R8.reuse, 0x80, RZ ;  /* 0x00000080083b7810 */ /* 0x040fe40007ffe0ff */
[C---:B------:R-:W-:Y:S02]  /*d560*/  IADD3 R61, PT, PT, R8.reuse, 0xa0, RZ ;  /* 0x000000a0083d7810 */ /* 0x040fe40007ffe0ff */
[C---:B------:R-:W-:Y:S02]  /*d570*/  IADD3 R63, PT, PT, R8.reuse, 0xc0, RZ ;  /* 0x000000c0083f7810 */ /* 0x040fe40007ffe0ff */
[----:B------:R-:W-:-:S02]  /*d580*/  IADD3 R65, PT, PT, R8, 0xe0, RZ ;  /* 0x000000e008417810 */ /* 0x000fc40007ffe0ff */
[C---:B------:R-:W-:Y:S02]  /*d590*/  IADD3 R67, PT, PT, R8.reuse, 0x100, RZ ;  /* 0x0000010008437810 */ /* 0x040fe40007ffe0ff */
[C---:B------:R-:W-:Y:S01]  /*d5a0*/  IADD3 R69, PT, PT, R8.reuse, 0x120, RZ ;  /* 0x0000012008457810 */ /* 0x040fe20007ffe0ff */
[----:B0-----:R-:W-:Y:S01]  /*d5b0*/  UIMAD.WIDE.U32 UR30, UR36, UR10, UR30 ;  /* 0x0000000a241e72a5 */ /* 0x001fe2000f8e001e */
[C---:B------:R-:W-:Y:S02]  /*d5c0*/  IADD3 R71, PT, PT, R8.reuse, 0x140, RZ ;  /* 0x0000014008477810 */ /* 0x040fe40007ffe0ff */
[C---:B------:R-:W-:Y:S01]  /*d5d0*/  IADD3 R73, PT, PT, R8.reuse, 0x160, RZ ;  /* 0x0000016008497810 */ /* 0x040fe20007ffe0ff */
[----:B------:R-:W-:Y:S01]  /*d5e0*/  UIMAD UR11, UR36, UR11, UR31 ;  /* 0x0000000b240b72a4 */ /* 0x000fe2000f8e021f */
[C---:B------:R-:W-:Y:S02]  /*d5f0*/  IADD3 R75, PT, PT, R8.reuse, 0x180, RZ ;  /* 0x00000180084b7810 */ /* 0x040fe40007ffe0ff */
[C---:B------:R-:W-:Y:S01]  /*d600*/  IADD3 R77, PT, PT, R8.reuse, 0x1a0, RZ ;  /* 0x000001a0084d7810 */ /* 0x040fe20007ffe0ff */
[----:B------:R-:W-:Y:S01]  /*d610*/  UMOV UR10, UR30 ;  /* 0x0000001e000a7c82 */ /* 0x000fe20008000000 */
[----:B------:R-:W-:-:S02]  /*d620*/  IADD3 R79, PT, PT, R8, 0x1c0, RZ ;  /* 0x000001c0084f7810 */ /* 0x000fc40007ffe0ff */
[----:B------:R-:W-:Y:S01]  /*d630*/  IADD3 R81, PT, PT, R8, 0x1e0, RZ ;  /* 0x000001e008517810 */ /* 0x000fe20007ffe0ff */
[----:B-----5:R-:W-:Y:S04]  /*d640*/  LDS.U16 R7, [R83] ;  /* 0x0000000053077984 */ /* 0x020fe80000000400 */
[----:B--2---:R-:W-:Y:S04]  /*d650*/  LDS.U16 R11, [R82+0x40] ;  /* 0x00004000520b7984 */ /* 0x004fe80000000400 */
[----:B---3--:R-:W-:Y:S04]  /*d660*/  LDS.U16 R13, [R78+0x80] ;  /* 0x000080004e0d7984 */ /* 0x008fe80000000400 */
[----:B----4-:R-:W-:Y:S04]  /*d670*/  LDS.U16 R15, [R76+0xc0] ;  /* 0x0000c0004c0f7984 */ /* 0x010fe80000000400 */
        /* <DEDUP_REMOVED lines=55> */
[----:B------:R-:W-:Y:S01]  /*d9f0*/  PRMT R8, R3, 0x7610, R8 ;  /* 0x0000761003087816 */ /* 0x000fe20000000008 */
[----:B------:R-:W-:Y:S01]  /*da00*/  FADD.FTZ R36, R35, R36 ;  /* 0x0000002423247221 */ /* 0x000fe20000010000 */
[----:B------:R-:W-:-:S02]  /*da10*/  PRMT R11, R3, 0x7632, R11 ;  /* 0x00007632030b7816 */ /* 0x000fc4000000000b */
[----:B------:R-:W-:Y:S01]  /*da20*/  F2FP.F16.F32.PACK_AB R3, R178, R41 ;  /* 0x00000029b203723e */ /* 0x000fe200000000ff */
[----:B------:R-:W-:-:S03]  /*da30*/  FADD.FTZ R37, R36, R37 ;  /* 0x0000002524257221 */ /* 0x000fc60000010000 */
[----:B------:R-:W-:Y:S01]  /*da40*/  PRMT R14, R3, 0x7610, R14 ;  /* 0x00007610030e7816 */ /* 0x000fe2000000000e */
        /* <DEDUP_REMOVED lines=98> */
.L_x_2270:
        /* <DEDUP_REMOVED lines=9> */
[----:B------:R-:W0:Y:S01]  /*e100*/  S2R R4, SR_LANEID ;  /* 0x0000000000047919 */ /* 0x000e220000000000 */
[----:B------:R-:W1:Y:S01]  /*e110*/  S2R R6, SR_TID.X ;  /* 0x0000000000067919 */ /* 0x000e620000002100 */
[----:B0-----:R-:W-:-:S13]  /*e120*/  ISETP.NE.AND P1, PT, R4, RZ, PT ;  /* 0x000000ff0400720c */ /* 0x001fda0003f25270 */
[----:B------:R-:W0:Y:S01]  /*e130*/  @!P1 S2R R8, SR_CgaCtaId ;  /* 0x0000000000089919 */ /* 0x000e220000008800 */
[----:B------:R-:W-:-:S04]  /*e140*/  @!P1 MOV R7, 0x400 ;  /* 0x0000040000079802 */ /* 0x000fc80000000f00 */
[----:B0-----:R-:W-:Y:S01]  /*e150*/  @!P1 LEA R7, R8, R7, 0x18 ;  /* 0x0000000708079211 */ /* 0x001fe200078ec0ff */
[----:B---3--:R-:W0:Y:S02]  /*e160*/  SHFL.DOWN P0, R0, R2, 0x1, 0x1f ;  /* 0x08201f0002007f89 */ /* 0x008e240000000000 */
[----:B0-----:R-:W-:-:S05]  /*e170*/  @P0 FADD R0, R0, R2 ;  /* 0x0000000200000221 */ /* 0x001fca0000000000 */
[----:B------:R-:W0:Y:S02]  /*e180*/  SHFL.DOWN P0, R3, R0, 0x2, 0x1f ;  /* 0x08401f0000037f89 */ /* 0x000e240000000000 */
[----:B0-----:R-:W-:Y:S01]  /*e190*/  @P0 FADD R3, R0, R3 ;  /* 0x0000000300030221 */ /* 0x001fe20000000000 */
[----:B-1----:R-:W-:-:S04]  /*e1a0*/  @!P1 SHF.R.U32.HI R0, RZ, 0x3, R6 ;  /* 0x00000003ff009819 */ /* 0x002fc80000011606 */
        /* <DEDUP_REMOVED lines=25> */
.L_x_2370:
[----:B------:R-:W-:Y:S05]  /*e340*/  BSYNC.RECONVERGENT B0 ;  /* 0x0000000000007941 */ /* 0x000fea0003800200 */
.L_x_2369:
[----:B------:R-:W-:Y:S01]  /*e350*/  UISETP.NE.U32.AND UP0, UPT, UR10, URZ, UPT ;  /* 0x000000ff0a00728c */ /* 0x000fe2000bf05070 */
[----:B--2---:R-:W-:-:S03]  /*e360*/  ISETP.GE.AND P0, PT, R9, UR16, PT ;  /* 0x0000001009007c0c */ /* 0x004fc6000bf06270 */
[----:B------:R-:W-:-:S09]  /*e370*/  UISETP.NE.AND.EX UP0, UPT, UR11, URZ, UPT, UP0 ;  /* 0x000000ff0b00728c */ /* 0x000fd2000bf05300 */
[----:B------:R-:W-:Y:S05]  /*e380*/  BRA.U !UP0, `(.L_x_2371) ;  /* 0x0000000108a07547 */ /* 0x000fea000b800000 */
[----:B01----:R-:W2:Y:S01]  /*e390*/  LDL.LU R2, [R1+0x2c] ;  /* 0x00002c0001027983 */ /* 0x003ea20000300800 */
[----:B------:R-:W-:Y:S01]  /*e3a0*/  BSSY.RECONVERGENT B0, `(.L_x_2371) ;  /* 0x0000026000007945 */ /* 0x000fe20003800200 */
[----:B------:R-:W0:Y:S01]  /*e3b0*/  S2R R4, SR_LANEID ;  /* 0x0000000000047919 */ /* 0x000e220000000000 */
        /* <DEDUP_REMOVED lines=36> */
.L_x_2372:
[----:B------:R-:W-:Y:S05]  /*e600*/  BSYNC.RECONVERGENT B0 ;  /* 0x0000000000007941 */ /* 0x000fea0003800200 */
.L_x_2371:
[----:B------:R-:W-:Y:S05]  /*e610*/  @P0 EXIT ;  /* 0x000000000000094d */ /* 0x000fea0003800000 */
[----:B------:R-:W2:Y:S01]  /*e620*/  S2UR UR9, SR_CgaCtaId ;  /* 0x00000000000979c3 */ /* 0x000ea20000008800 */
[----:B------:R-:W3:Y:S01]  /*e630*/  LDCU.64 UR6, c[0x0][0x4a8] ;  /* 0x00009500ff0677ac */ /* 0x000ee20008000a00 */
[----:B0-----:R-:W-:Y:S01]  /*e640*/  MOV R7, R9 ;  /* 0x0000000900077202 */ /* 0x001fe20000000f00 */
[----:B------:R-:W0:Y:S01]  /*e650*/  LDCU UR10, c[0x0][0x360] ;  /* 0x00006c00ff0a77ac */ /* 0x000e220008000800 */
[----:B------:R-:W4:Y:S01]  /*e660*/  LDCU.64 UR12, c[0x0][0x4b0] ;  /* 0x00009600ff0c77ac */ /* 0x000f220008000a00 */
[----:B------:R-:W0:Y:S01]  /*e670*/  LDCU.64 UR14, c[0x0][0x530] ;  /* 0x0000a600ff0e77ac */ /* 0x000e220008000a00 */
[----:B---3--:R-:W-:-:S03]  /*e680*/  UIMAD.WIDE.U32 UR4, UR8, UR6, URZ ;  /* 0x00000006080472a5 */ /* 0x008fc6000f8e00ff */
[----:B------:R-:W-:Y:S01]  /*e690*/  UMOV UR6, 0x400 ;  /* 0x0000040000067882 */ /* 0x000fe20000000000 */
[----:B------:R-:W-:Y:S02]  /*e6a0*/  UIMAD UR8, UR8, UR7, UR5 ;  /* 0x00000007080872a4 */ /* 0x000fe4000f8e0205 */
[----:B0-2-4-:R-:W-:-:S12]  /*e6b0*/  ULEA UR6, UR9, UR6, 0x18 ;  /* 0x0000000609067291 */ /* 0x015fd8000f8ec0ff */
.L_x_2373:
[C---:B------:R-:W-:Y:S02]  /*e6c0*/  LEA R0, R7.reuse, UR6, 0x3 ;  /* 0x0000000607007c11 */ /* 0x040fe4000f8e18ff */
[----:B------:R-:W-:Y:S02]  /*e6d0*/  SHF.R.S32.HI R4, RZ, 0x1f, R7 ;  /* 0x0000001fff047819 */ /* 0x000fe40000011407 */
[----:B01----:R-:W-:Y:S01]  /*e6e0*/  MOV R2, UR4 ;  /* 0x0000000400027c02 */ /* 0x003fe20008000f00 */
[----:B------:R-:W0:Y:S01]  /*e6f0*/  LDS.64 R8, [R0+0xfe80] ;  /* 0x00fe800000087984 */ /* 0x000e220000000a00 */
[----:B------:R-:W-:Y:S01]  /*e700*/  MOV R5, UR8 ;  /* 0x0000000800057c02 */ /* 0x000fe20008000f00 */
[----:B------:R-:W-:Y:S01]  /*e710*/  IMAD R6, R4, UR12, RZ ;  /* 0x0000000c04067c24 */ /* 0x000fe2000f8e02ff */
[----:B------:R-:W-:Y:S02]  /*e720*/  MOV R4, R2 ;  /* 0x0000000200047202 */ /* 0x000fe40000000f00 */
[----:B------:R-:W-:Y:S01]  /*e730*/  MOV R3, UR5 ;  /* 0x0000000500037c02 */ /* 0x000fe20008000f00 */
[----:B------:R-:W-:-:S02]  /*e740*/  IMAD R3, R7, UR13, R6 ;  /* 0x0000000d07037c24 */ /* 0x000fc4000f8e0206 */
[C---:B------:R-:W-:Y:S01]  /*e750*/  IMAD.WIDE.U32 R4, R7.reuse, UR12, R4 ;  /* 0x0000000c07047c25 */ /* 0x040fe2000f8e0004 */
[----:B------:R-:W-:-:S04]  /*e760*/  IADD3 R7, PT, PT, R7, UR10, RZ ;  /* 0x0000000a07077c10 */ /* 0x000fc8000fffe0ff */
[----:B------:R-:W-:Y:S02]  /*e770*/  IADD3 R3, PT, PT, R5, R3, RZ ;  /* 0x0000000305037210 */ /* 0x000fe40007ffe0ff */
[----:B------:R-:W-:-:S04]  /*e780*/  LEA R2, P0, R4, UR14, 0x3 ;  /* 0x0000000e04027c11 */ /* 0x000fc8000f8018ff */
[----:B------:R-:W-:Y:S02]  /*e790*/  LEA.HI.X R3, R4, UR15, R3, 0x3, P0 ;  /* 0x0000000f04037c11 */ /* 0x000fe400080f1c03 */
[----:B------:R-:W-:-:S03]  /*e7a0*/  ISETP.GE.AND P0, PT, R7, UR16, PT ;  /* 0x0000001007007c0c */ /* 0x000fc6000bf06270 */
[----:B0-----:R0:W-:Y:S04]  /*e7b0*/  REDG.E.ADD.F32.FTZ.RN.STRONG.GPU desc[UR26][R2.64], R8 ;  /* 0x00000008020079a6 */ /* 0x0011e8000c12f31a */
[----:B------:R0:W-:Y:S06]  /*e7c0*/  REDG.E.ADD.F32.FTZ.RN.STRONG.GPU desc[UR26][R2.64+0x4], R9 ;  /* 0x00000409020079a6 */ /* 0x0001ec000c12f31a */
[----:B------:R-:W-:Y:S05]  /*e7d0*/  @!P0 BRA `(.L_x_2373) ;  /* 0xfffffffc00b88947 */ /* 0x000fea000383ffff */
[----:B------:R-:W-:Y:S05]  /*e7e0*/  EXIT ;  /* 0x000000000000794d */ /* 0x000fea0003800000 */
.L_x_2276:
[----:B------:R-:W-:Y:S01]  /*e7f0*/  MOV R248, R235 ;  /* 0x000000eb00f87202 */ /* 0x000fe20000000f00 */
[----:B------:R-:W-:Y:S01]  /*e800*/  HFMA2 R77, -RZ, RZ, 0, 5.9604644775390625e-08 ;  /* 0x00000001ff4d7431 */ /* 0x000fe200000001ff */
[----:B------:R-:W-:Y:S02]  /*e810*/  MOV R76, RZ ;  /* 0x000000ff004c7202 */ /* 0x000fe40000000f00 */
[----:B------:R-:W-:-:S07]  /*e820*/  MOV R79, 0xffffffff ;  /* 0xffffffff004f7802 */ /* 0x000fce0000000f00 */
[----:B01---5:R-:W-:Y:S05]  /*e830*/  WARPSYNC.COLLECTIVE R79, `(.L_x_2374) ;  /* 0x000000004f087348 */ /* 0x023fea0003c00000 */
[----:B------:R2:W3:Y:S02]  /*e840*/  SHFL.UP P6, R251, R248, R77, R76 ;  /* 0x0400004df8fb7389 */ /* 0x0004e400000c004c */
[----:B0123-5:R-:W-:Y:S05]  /*e850*/  ENDCOLLECTIVE ;  /* 0x000000000000791b */ /* 0x02ffea0003800000 */
.L_x_2374:
[----:B------:R-:W-:Y:S02]  /*e860*/  MOV R248, R236 ;  /* 0x000000ec00f87202 */ /* 0x000fe40000000f00 */
[----:B------:R-:W-:-:S07]  /*e870*/  MOV R78, R251 ;  /* 0x000000fb004e7202 */ /* 0x000fce0000000f00 */
[----:B------:R-:W-:Y:S05]  /*e880*/  WARPSYNC.COLLECTIVE R79, `(.L_x_2375) ;  /* 0x000000004f087348 */ /* 0x000fea0003c00000 */
[----:B------:R0:W1:Y:S02]  /*e890*/  SHFL.UP P6, R251, R248, R77, R76 ;  /* 0x0400004df8fb7389 */ /* 0x00006400000c004c */
[----:B01----:R-:W-:Y:S05]  /*e8a0*/  ENDCOLLECTIVE ;  /* 0x000000000000791b */ /* 0x003fea0003800000 */
.L_x_2375:
[----:B------:R-:W-:Y:S02]  /*e8b0*/  MOV R248, R245 ;  /* 0x000000f500f87202 */ /* 0x000fe40000000f00 */
[----:B------:R-:W-:-:S07]  /*e8c0*/  MOV R223, R251 ;  /* 0x000000fb00df7202 */ /* 0x000fce0000000f00 */
[----:B------:R-:W-:Y:S05]  /*e8d0*/  WARPSYNC.COLLECTIVE R79, `(.L_x_2376) ;  /* 0x000000004f087348 */ /* 0x000fea0003c00000 */
[----:B------:R0:W1:Y:S02]  /*e8e0*/  SHFL.UP P6, R251, R248, R77, R76 ;  /* 0x0400004df8fb7389 */ /* 0x00006400000c004c */
[----:B01----:R-:W-:Y:S05]  /*e8f0*/  ENDCOLLECTIVE ;  /* 0x000000000000791b */ /* 0x003fea0003800000 */
.L_x_2376:
[----:B------:R-:W-:Y:S02]  /*e900*/  MOV R248, R246 ;  /* 0x000000f600f87202 */ /* 0x000fe40000000f00 */
[----:B------:R-:W-:-:S07]  /*e910*/  MOV R247, R251 ;  /* 0x000000fb00f77202 */ /* 0x000fce0000000f00 */
[----:B------:R-:W-:Y:S05]  /*e920*/  WARPSYNC.COLLECTIVE R79, `(.L_x_2377) ;  /* 0x000000004f087348 */ /* 0x000fea0003c00000 */
[----:B------:R0:W1:Y:S02]  /*e930*/  SHFL.UP P6, R251, R248, R77, R76 ;  /* 0x0400004df8fb7389 */ /* 0x00006400000c004c */
[----:B01----:R-:W-:Y:S05]  /*e940*/  ENDCOLLECTIVE ;  /* 0x000000000000791b */ /* 0x003fea0003800000 */
.L_x_2377:
        /* <DEDUP_REMOVED lines=17> */
.L_x_2378:
[----:B------:R-:W-:Y:S02]  /*ea60*/  MOV R248, R236 ;  /* 0x000000ec00f87202 */ /* 0x000fe40000000f00 */
[----:B------:R-:W-:-:S07]  /*ea70*/  MOV R78, R251 ;  /* 0x000000fb004e7202 */ /* 0x000fce0000000f00 */
[----:B------:R-:W-:Y:S05]  /*ea80*/  WARPSYNC.COLLECTIVE R79, `(.L_x_2379) ;  /* 0x000000004f087348 */ /* 0x000fea0003c00000 */
[----:B------:R0:W1:Y:S02]  /*ea90*/  SHFL.UP P6, R251, R248, R77, R76 ;  /* 0x0400004df8fb7389 */ /* 0x00006400000c004c */
[----:B01----:R-:W-:Y:S05]  /*eaa0*/  ENDCOLLECTIVE ;  /* 0x000000000000791b */ /* 0x003fea0003800000 */
.L_x_2379:
[----:B------:R-:W-:Y:S02]  /*eab0*/  MOV R248, R245 ;  /* 0x000000f500f87202 */ /* 0x000fe40000000f00 */
[----:B------:R-:W-:-:S07]  /*eac0*/  MOV R223, R251 ;  /* 0x000000fb00df7202 */ /* 0x000fce0000000f00 */
[----:B------:R-:W-:Y:S05]  /*ead0*/  WARPSYNC.COLLECTIVE R79, `(.L_x_2380) ;  /* 0x000000004f087348 */ /* 0x000fea0003c00000 */
[----:B------:R0:W1:Y:S02]  /*eae0*/  SHFL.UP P6, R251, R248, R77, R76 ;  /* 0x0400004df8fb7389 */ /* 0x00006400000c004c */
[----:B01----:R-:W-:Y:S05]  /*eaf0*/  ENDCOLLECTIVE ;  /* 0x000000000000791b */ /* 0x003fea0003800000 */
.L_x_2380:
[----:B------:R-:W-:Y:S02]  /*eb00*/  MOV R248, R246 ;  /* 0x000000f600f87202 */ /* 0x000fe40000000f00 */
[----:B------:R-:W-:-:S07]  /*eb10*/  MOV R247, R251 ;  /* 0x000000fb00f77202 */ /* 0x000fce0000000f00 */
[----:B------:R-:W-:Y:S05]  /*eb20*/  WARPSYNC.COLLECTIVE R79, `(.L_x_2381) ;  /* 0x000000004f087348 */ /* 0x000fea0003c00000 */
[----:B------:R0:W1:Y:S02]  /*eb30*/  SHFL.UP P6, R251, R248, R77, R76 ;  /* 0x0400004df8fb7389 */ /* 0x00006400000c004c */
[----:B01----:R-:W-:Y:S05]  /*eb40*/  ENDCOLLECTIVE ;  /* 0x000000000000791b */ /* 0x003fea0003800000 */
.L_x_2381:
        /* <DEDUP_REMOVED lines=17> */
.L_x_2382:
[----:B------:R-:W-:Y:S02]  /*ec60*/  MOV R248, R236 ;  /* 0x000000ec00f87202 */ /* 0x000fe40000000f00 */
[----:B------:R-:W-:-:S07]  /*ec70*/  MOV R78, R251 ;  /* 0x000000fb004e7202 */ /* 0x000fce0000000f00 */
[----:B------:R-:W-:Y:S05]  /*ec80*/  WARPSYNC.COLLECTIVE R79, `(.L_x_2383) ;  /* 0x000000004f087348 */ /* 0x000fea0003c00000 */
[----:B------:R0:W1:Y:S02]  /*ec90*/  SHFL.UP P6, R251, R248, R77, R76 ;  /* 0x0400004df8fb7389 */ /* 0x00006400000c004c */
[----:B01----:R-:W-:Y:S05]  /*eca0*/  ENDCOLLECTIVE ;  /* 0x000000000000791b */ /* 0x003fea0003800000 */
.L_x_2383:
[----:B------:R-:W-:Y:S02]  /*ecb0*/  MOV R248, R245 ;  /* 0x000000f500f87202 */ /* 0x000fe40000000f00 */
[----:B------:R-:W-:-:S07]  /*ecc0*/  MOV R223, R251 ;  /* 0x000000fb00df7202 */ /* 0x000fce0000000f00 */
[----:B------:R-:W-:Y:S05]  /*ecd0*/  WARPSYNC.COLLECTIVE R79, `(.L_x_2384) ;  /* 0x000000004f087348 */ /* 0x000fea0003c00000 */
[----:B------:R0:W1:Y:S02]  /*ece0*/  SHFL.UP P6, R251, R248, R77, R76 ;  /* 0x0400004df8fb7389 */ /* 0x00006400000c004c */
[----:B01----:R-:W-:Y:S05]  /*ecf0*/  ENDCOLLECTIVE ;  /* 0x000000000000791b */ /* 0x003fea0003800000 */
.L_x_2384:
[----:B------:R-:W-:Y:S02]  /*ed00*/  MOV R248, R246 ;  /* 0x000000f600f87202 */ /* 0x000fe40000000f00 */
[----:B------:R-:W-:-:S07]  /*ed10*/  MOV R247, R251 ;  /* 0x000000fb00f77202 */ /* 0x000fce0000000f00 */
[----:B------:R-:W-:Y:S05]  /*ed20*/  WARPSYNC.COLLECTIVE R79, `(.L_x_2385) ;  /* 0x000000004f087348 */ /* 0x000fea0003c00000 */
[----:B------:R0:W1:Y:S02]  /*ed30*/  SHFL.UP P6, R251, R248, R77, R76 ;  /* 0x0400004df8fb7389 */ /* 0x00006400000c004c */
[----:B01----:R-:W-:Y:S05]  /*ed40*/  ENDCOLLECTIVE ;  /* 0x000000000000791b */ /* 0x003fea0003800000 */
.L_x_2385:
        /* <DEDUP_REMOVED lines=17> */
.L_x_2386:
[----:B------:R-:W-:Y:S02]  /*ee60*/  MOV R248, R236 ;  /* 0x000000ec00f87202 */ /* 0x000fe40000000f00 */
[----:B------:R-:W-:-:S07]  /*ee70*/  MOV R78, R251 ;  /* 0x000000fb004e7202 */ /* 0x000fce0000000f00 */
[----:B------:R-:W-:Y:S05]  /*ee80*/  WARPSYNC.COLLECTIVE R79, `(.L_x_2387) ;  /* 0x000000004f087348 */ /* 0x000fea0003c00000 */
[----:B------:R0:W1:Y:S02]  /*ee90*/  SHFL.UP P6, R251, R248, R77, R76 ;  /* 0x0400004df8fb7389 */ /* 0x00006400000c004c */
[----:B01----:R-:W-:Y:S05]  /*eea0*/  ENDCOLLECTIVE ;  /* 0x000000000000791b */ /* 0x003fea0003800000 */
.L_x_2387:
[----:B------:R-:W-:Y:S02]  /*eeb0*/  MOV R248, R245 ;  /* 0x000000f500f87202 */ /* 0x000fe40000000f00 */
[----:B------:R-:W-:-:S07]  /*eec0*/  MOV R223, R251 ;  /* 0x000000fb00df7202 */ /* 0x000fce0000000f00 */
[----:B------:R-:W-:Y:S05]  /*eed0*/  WARPSYNC.COLLECTIVE R79, `(.L_x_2388) ;  /* 0x000000004f087348 */ /* 0x000fea0003c00000 */
[----:B------:R0:W1:Y:S02]  /*eee0*/  SHFL.UP P6, R251, R248, R77, R76 ;  /* 0x0400004df8fb7389 */ /* 0x00006400000c004c */
[----:B01----:R-:W-:Y:S05]  /*eef0*/  ENDCOLLECTIVE ;  /* 0x000000000000791b */ /* 0x003fea0003800000 */
.L_x_2388:
[----:B------:R-:W-:Y:S02]  /*ef00*/  MOV R248, R246 ;  /* 0x000000f600f87202 */ /* 0x000fe40000000f00 */
[----:B------:R-:W-:-:S07]  /*ef10*/  MOV R247, R251 ;  /* 0x000000fb00f77202 */ /* 0x000fce0000000f00 */
[----:B------:R-:W-:Y:S05]  /*ef20*/  WARPSYNC.COLLECTIVE R79, `(.L_x_2389) ;  /* 0x000000004f087348 */ /* 0x000fea0003c00000 */
[----:B------:R0:W1:Y:S02]  /*ef30*/  SHFL.UP P6, R251, R248, R77, R76 ;  /* 0x0400004df8fb7389 */ /* 0x00006400000c004c */
[----:B01----:R-:W-:Y:S05]  /*ef40*/  ENDCOLLECTIVE ;  /* 0x000000000000791b */ /* 0x003fea0003800000 */
.L_x_2389:
        /* <DEDUP_REMOVED lines=17> */
.L_x_2390:
[----:B------:R-:W-:Y:S02]  /*f060*/  MOV R248, R236 ;  /* 0x000000ec00f87202 */ /* 0x000fe40000000f00 */
[----:B------:R-:W-:-:S07]  /*f070*/  MOV R78, R251 ;  /* 0x000000fb004e7202 */ /* 0x000fce0000000f00 */
[----:B------:R-:W-:Y:S05]  /*f080*/  WARPSYNC.COLLECTIVE R79, `(.L_x_2391) ;  /* 0x000000004f087348 */ /* 0x000fea0003c00000 */
[----:B------:R0:W1:Y:S02]  /*f090*/  SHFL.UP P6, R251, R248, R77, R76 ;  /* 0x0400004df8fb7389 */ /* 0x00006400000c004c */
[----:B01----:R-:W-:Y:S05]  /*f0a0*/  ENDCOLLECTIVE ;  /* 0x000000000000791b */ /* 0x003fea0003800000 */
.L_x_2391:
[----:B------:R-:W-:Y:S02]  /*f0b0*/  MOV R248, R245 ;  /* 0x000000f500f87202 */ /* 0x000fe40000000f00 */
[----:B------:R-:W-:-:S07]  /*f0c0*/  MOV R223, R251 ;  /* 0x000000fb00df7202 */ /* 0x000fce0000000f00 */
[----:B------:R-:W-:Y:S05]  /*f0d0*/  WARPSYNC.COLLECTIVE R79, `(.L_x_2392) ;  /* 0x000000004f087348 */ /* 0x000fea0003c00000 */
[----:B------:R0:W1:Y:S02]  /*f0e0*/  SHFL.UP P6, R251, R248, R77, R76 ;  /* 0x0400004df8fb7389 */ /* 0x00006400000c004c */
[----:B01----:R-:W-:Y:S05]  /*f0f0*/  ENDCOLLECTIVE ;  /* 0x000000000000791b */ /* 0x003fea0003800000 */
.L_x_2392:
[----:B------:R-:W-:Y:S02]  /*f100*/  MOV R248, R246 ;  /* 0x000000f600f87202 */ /* 0x000fe40000000f00 */
[----:B------:R-:W-:-:S07]  /*f110*/  MOV R247, R251 ;  /* 0x000000fb00f77202 */ /* 0x000fce0000000f00 */
[----:B------:R-:W-:Y:S05]  /*f120*/  WARPSYNC.COLLECTIVE R79, `(.L_x_2393) ;  /* 0x000000004f087348 */ /* 0x000fea0003c00000 */
[----:B------:R0:W1:Y:S02]  /*f130*/  SHFL.UP P6, R251, R248, R77, R76 ;  /* 0x0400004df8fb7389 */ /* 0x00006400000c004c */
[----:B01----:R-:W-:Y:S05]  /*f140*/  ENDCOLLECTIVE ;  /* 0x000000000000791b */ /* 0x003fea0003800000 */
.L_x_2393:
[----:B------:R-:W-:Y:S01]  /*f150*/  MOV R76, R251 ;  /* 0x000000fb004c7202 */ /* 0x000fe20000000f00 */
[----:B------:R-:W-:Y:S06]  /*f160*/  BRA `(.L_x_2394) ;  /* 0xffffff7800f07947 */ /* 0x000fec000383ffff */
.L_x_2277:
        /* <DEDUP_REMOVED lines=8> */
.L_x_2396:
[----:B------:R-:W-:Y:S05]  /*f1f0*/  BSYNC B0 ;  /* 0x0000000000007941 */ /* 0x000fea0003800000 */
.L_x_2395:
[----:B------:R-:W-:Y:S05]  /*f200*/  BRA `(.L_x_2397) ;  /* 0xffffff7800fc7947 */ /* 0x000fea000383ffff */
.L_x_2278:
        /* <DEDUP_REMOVED lines=8> */
.L_x_2399:
[----:B------:R-:W-:Y:S05]  /*f290*/  BSYNC B0 ;  /* 0x0000000000007941 */ /* 0x000fea0003800000 */
.L_x_2398:
[----:B------:R-:W-:Y:S05]  /*f2a0*/  BRA `(.L_x_2400) ;  /* 0xffffff7800dc7947 */ /* 0x000fea000383ffff */
.L_x_2279:
        /* <DEDUP_REMOVED lines=8> */
.L_x_2402:
[----:B------:R-:W-:Y:S05]  /*f330*/  BSYNC B0 ;  /* 0x0000000000007941 */ /* 0x000fea0003800000 */
.L_x_2401:
[----:B------:R-:W-:Y:S05]  /*f340*/  BRA `(.L_x_2403) ;  /* 0xffffff7800bc7947 */ /* 0x000fea000383ffff */
.L_x_2280:
        /* <DEDUP_REMOVED lines=8> */
.L_x_2405:
[----:B------:R-:W-:Y:S05]  /*f3d0*/  BSYNC B0 ;  /* 0x0000000000007941 */ /* 0x000fea0003800000 */
.L_x_2404:
[----:B------:R-:W-:Y:S05]  /*f3e0*/  BRA `(.L_x_2406) ;  /* 0xffffff78009c7947 */ /* 0x000fea000383ffff */
.L_x_2281:
        /* <DEDUP_REMOVED lines=8> */
.L_x_2408:
[----:B------:R-:W-:Y:S05]  /*f470*/  BSYNC B0 ;  /* 0x0000000000007941 */ /* 0x000fea0003800000 */
.L_x_2407:
        /* <DEDUP_REMOVED lines=9> */
.L_x_2409:
[----:B------:R-:W-:Y:S02]  /*f510*/  MOV R248, R245 ;  /* 0x000000f500f87202 */ /* 0x000fe40000000f00 */
[----:B------:R-:W-:-:S07]  /*f520*/  MOV R236, R251 ;  /* 0x000000fb00ec7202 */ /* 0x000fce0000000f00 */
[----:B------:R-:W-:Y:S05]  /*f530*/  WARPSYNC.COLLECTIVE R79, `(.L_x_2410) ;  /* 0x000000004f087348 */ /* 0x000fea0003c00000 */
[----:B------:R0:W1:Y:S02]  /*f540*/  SHFL.UP P6, R251, R248, R77, R76 ;  /* 0x0400004df8fb7389 */ /* 0x00006400000c004c */
[----:B01----:R-:W-:Y:S05]  /*f550*/  ENDCOLLECTIVE ;  /* 0x000000000000791b */ /* 0x003fea0003800000 */
.L_x_2410:
[----:B------:R-:W-:Y:S02]  /*f560*/  MOV R248, R246 ;  /* 0x000000f600f87202 */ /* 0x000fe40000000f00 */
[----:B------:R-:W-:-:S07]  /*f570*/  MOV R245, R251 ;  /* 0x000000fb00f57202 */ /* 0x000fce0000000f00 */
[----:B------:R-:W-:Y:S05]  /*f580*/  WARPSYNC.COLLECTIVE R79, `(.L_x_2411) ;  /* 0x000000004f087348 */ /* 0x000fea0003c00000 */
[----:B------:R0:W1:Y:S02]  /*f590*/  SHFL.UP P6, R251, R248, R77, R76 ;  /* 0x0400004df8fb7389 */ /* 0x00006400000c004c */
[----:B01----:R-:W-:Y:S05]  /*f5a0*/  ENDCOLLECTIVE ;  /* 0x000000000000791b */ /* 0x003fea0003800000 */
.L_x_2411:
[----:B------:R-:W-:Y:S01]  /*f5b0*/  HFMA2 R77, -RZ, RZ, 0, 0 ;  /* 0x00000000ff4d7431 */ /* 0x000fe200000001ff */
[----:B------:R-:W-:-:S07]  /*f5c0*/  MOV R76, 0x1f ;  /* 0x0000001f004c7802 */ /* 0x000fce0000000f00 */
[----:B------:R-:W-:Y:S05]  /*f5d0*/  WARPSYNC.COLLECTIVE R79, `(.L_x_2412) ;  /* 0x000000004f087348 */ /* 0x000fea0003c00000 */
[----:B------:R0:W1:Y:S02]  /*f5e0*/  SHFL.IDX P3, R223, R78, R77, R76 ;  /* 0x0000004d4edf7389 */ /* 0x000064000006004c */
[----:B01----:R-:W-:Y:S05]  /*f5f0*/  ENDCOLLECTIVE ;  /* 0x000000000000791b */ /* 0x003fea0003800000 */
.L_x_2412:
[----:B------:R-:W-:Y:S02]  /*f600*/  MOV R246, R251 ;  /* 0x000000fb00f67202 */ /* 0x000fe40000000f00 */
[----:B------:R-:W-:Y:S02]  /*f610*/  MOV R78, R61 ;  /* 0x0000003d004e7202 */ /* 0x000fe40000000f00 */
[----:B------:R-:W-:-:S07]  /*f620*/  MOV R60, R223 ;  /* 0x000000df003c7202 */ /* 0x000fce0000000f00 */
[----:B------:R-:W-:Y:S05]  /*f630*/  WARPSYNC.COLLECTIVE R79, `(.L_x_2413) ;  /* 0x000000004f087348 */ /* 0x000fea0003c00000 */
[----:B------:R0:W1:Y:S02]  /*f640*/  SHFL.IDX P3, R223, R78, R77, R76 ;  /* 0x0000004d4edf7389 */ /* 0x000064000006004c */
[----:B01----:R-:W-:Y:S05]  /*f650*/  ENDCOLLECTIVE ;  /* 0x000000000000791b */ /* 0x003fea0003800000 */
.L_x_2413:
[----:B------:R-:W-:Y:S02]  /*f660*/  MOV R78, R62 ;  /* 0x0000003e004e7202 */ /* 0x000fe40000000f00 */
[----:B------:R-:W-:-:S07]  /*f670*/  MOV R61, R223 ;  /* 0x000000df003d7202 */ /* 0x000fce0000000f00 */
[----:B------:R-:W-:Y:S05]  /*f680*/  WARPSYNC.COLLECTIVE R79, `(.L_x_2414) ;  /* 0x000000004f087348 */ /* 0x000fea0003c00000 */
[----:B------:R0:W1:Y:S02]  /*f690*/  SHFL.IDX P3, R223, R78, R77, R76 ;  /* 0x0000004d4edf7389 */ /* 0x000064000006004c */
[----:B01----:R-:W-:Y:S05]  /*f6a0*/  ENDCOLLECTIVE ;  /* 0x000000000000791b */ /* 0x003fea0003800000 */
.L_x_2414:
[----:B------:R-:W-:Y:S02]  /*f6b0*/  MOV R78, R63 ;  /* 0x0000003f004e7202 */ /* 0x000fe40000000f00 */
[----:B------:R-:W-:-:S07]  /*f6c0*/  MOV R62, R223 ;  /* 0x000000df003e7202 */ /* 0x000fce0000000f00 */
[----:B------:R-:W-:Y:S05]  /*f6d0*/  WARPSYNC.COLLECTIVE R79, `(.L_x_2415) ;  /* 0x000000004f087348 */ /* 0x000fea0003c00000 */
[----:B------:R0:W1:Y:S02]  /*f6e0*/  SHFL.IDX P3, R223, R78, R77, R76 ;  /* 0x0000004d4edf7389 */ /* 0x000064000006004c */
[----:B01----:R-:W-:Y:S05]  /*f6f0*/  ENDCOLLECTIVE ;  /* 0x000000000000791b */ /* 0x003fea0003800000 */
.L_x_2415:
[----:B------:R-:W-:Y:S01]  /*f700*/  MOV R63, R223 ;  /* 0x000000df003f7202 */ /* 0x000fe20000000f00 */
[----:B------:R-:W-:Y:S06]  /*f710*/  BRA `(.L_x_2416) ;  /* 0xffffff7400f87947 */ /* 0x000fec000383ffff */
.L_x_2283:
[----:B------:R-:W-:Y:S01]  /*f720*/  MOV R252, R245 ;  /* 0x000000f500fc7202 */ /* 0x000fe20000000f00 */
[----:B------:R-:W-:Y:S01]  /*f730*/  HFMA2 R251, -RZ, RZ, 0, 5.9604644775390625e-08 ;  /* 0x00000001fffb7431 */ /* 0x000fe200000001ff */
[----:B------:R-:W-:Y:S02]  /*f740*/  MOV R76, 0x1f ;  /* 0x0000001f004c7802 */ /* 0x000fe40000000f00 */
[----:B------:R-:W-:-:S07]  /*f750*/  MOV R79, 0xffffffff ;  /* 0xffffffff004f7802 */ /* 0x000fce0000000f00 */
[----:B------:R-:W-:Y:S05]  /*f760*/  WARPSYNC.COLLECTIVE R79, `(.L_x_2417) ;  /* 0x000000004f087348 */ /* 0x000fea0003c00000 */
[----:B------:R0:W1:Y:S02]  /*f770*/  SHFL.DOWN P1, R223, R252, R251, R76 ;  /* 0x080000fbfcdf7389 */ /* 0x000064000002004c */
[----:B01----:R-:W-:Y:S05]  /*f780*/  ENDCOLLECTIVE ;  /* 0x000000000000791b */ /* 0x003fea0003800000 */
.L_x_2417:
[----:B------:R-:W-:Y:S02]  /*f790*/  MOV R252, R246 ;  /* 0x000000f600fc7202 */ /* 0x000fe40000000f00 */
[----:B------:R-:W-:-:S07]  /*f7a0*/  MOV R77, R223 ;  /* 0x000000df004d7202 */ /* 0x000fce0000000f00 */
[----:B------:R-:W-:Y:S05]  /*f7b0*/  WARPSYNC.COLLECTIVE R79, `(.L_x_2418) ;  /* 0x000000004f087348 */ /* 0x000fea0003c00000 */
[----:B------:R0:W1:Y:S02]  /*f7c0*/  SHFL.DOWN P1, R223, R252, R251, R76 ;  /* 0x080000fbfcdf7389 */ /* 0x000064000002004c */
[----:B01----:R-:W-:Y:S05]  /*f7d0*/  ENDCOLLECTIVE ;  /* 0x000000000000791b */ /* 0x003fea0003800000 */
.L_x_2418:
[----:B------:R-:W-:Y:S02]  /*f7e0*/  MOV R252, R247 ;  /* 0x000000f700fc7202 */ /* 0x000fe40000000f00 */
[----:B------:R-:W-:-:S07]  /*f7f0*/  MOV R78, R223 ;  /* 0x000000df004e7202 */ /* 0x000fce0000000f00 */
[----:B------:R-:W-:Y:S05]  /*f800*/  WARPSYNC.COLLECTIVE R79, `(.L_x_2419) ;  /* 0x000000004f087348 */ /* 0x000fea0003c00000 */
[----:B------:R0:W1:Y:S02]  /*f810*/  SHFL.DOWN P1, R223, R252, R251, R76 ;  /* 0x080000fbfcdf7389 */ /* 0x000064000002004c */
[----:B01----:R-:W-:Y:S05]  /*f820*/  ENDCOLLECTIVE ;  /* 0x000000000000791b */ /* 0x003fea0003800000 */
.L_x_2419:
[----:B------:R-:W-:Y:S02]  /*f830*/  MOV R252, R248 ;  /* 0x000000f800fc7202 */ /* 0x000fe40000000f00 */
[----:B------:R-:W-:-:S07]  /*f840*/  MOV R123, R223 ;  /* 0x000000df007b7202 */ /* 0x000fce0000000f00 */
[----:B------:R-:W-:Y:S05]  /*f850*/  WARPSYNC.COLLECTIVE R79, `(.L_x_2420) ;  /* 0x000000004f087348 */ /* 0x000fea0003c00000 */
[----:B------:R0:W1:Y:S02]  /*f860*/  SHFL.DOWN P1, R223, R252, R251, R76 ;  /* 0x080000fbfcdf7389 */ /* 0x000064000002004c */
[----:B01----:R-:W-:Y:S05]  /*f870*/  ENDCOLLECTIVE ;  /* 0x000000000000791b */ /* 0x003fea0003800000 */
.L_x_2420:
[----:B------:R-:W-:Y:S01]  /*f880*/  MOV R76, R223 ;  /* 0x000000df004c7202 */ /* 0x000fe20000000f00 */
[----:B------:R-:W-:Y:S06]  /*f890*/  BRA `(.L_x_2421) ;  /* 0xffffff8c00187947 */ /* 0x000fec000383ffff */
.L_x_2286:
        /* <DEDUP_REMOVED lines=8> */
.L_x_2423:
[----:B------:R-:W-:Y:S05]  /*f920*/  BSYNC B0 ;  /* 0x0000000000007941 */ /* 0x000fea0003800000 */
.L_x_2422:
        /* <DEDUP_REMOVED lines=8> */
.L_x_2424:
[----:B------:R-:W-:Y:S02]  /*f9b0*/  MOV R252, R247 ;  /* 0x000000f700fc7202 */ /* 0x000fe40000000f00 */
[----:B------:R-:W-:-:S07]  /*f9c0*/  MOV R78, R223 ;  /* 0x000000df004e7202 */ /* 0x000fce0000000f00 */
[----:B------:R-:W-:Y:S05]  /*f9d0*/  WARPSYNC.COLLECTIVE R79, `(.L_x_2425) ;  /* 0x000000004f087348 */ /* 0x000fea0003c00000 */
[----:B------:R0:W1:Y:S02]  /*f9e0*/  SHFL.DOWN P1, R223, R252, R251, R76 ;  /* 0x080000fbfcdf7389 */ /* 0x000064000002004c */
[----:B01----:R-:W-:Y:S05]  /*f9f0*/  ENDCOLLECTIVE ;  /* 0x000000000000791b */ /* 0x003fea0003800000 */
.L_x_2425:
[----:B------:R-:W-:Y:S02]  /*fa00*/  MOV R252, R248 ;  /* 0x000000f800fc7202 */ /* 0x000fe40000000f00 */
[----:B------:R-:W-:-:S07]  /*fa10*/  MOV R123, R223 ;  /* 0x000000df007b7202 */ /* 0x000fce0000000f00 */
[----:B------:R-:W-:Y:S05]  /*fa20*/  WARPSYNC.COLLECTIVE R79, `(.L_x_2426) ;  /* 0x000000004f087348 */ /* 0x000fea0003c00000 */
[----:B------:R0:W1:Y:S02]  /*fa30*/  SHFL.DOWN P1, R223, R252, R251, R76 ;  /* 0x080000fbfcdf7389 */ /* 0x000064000002004c */
[----:B01----:R-:W-:Y:S05]  /*fa40*/  ENDCOLLECTIVE ;  /* 0x000000000000791b */ /* 0x003fea0003800000 */
.L_x_2426:
[----:B------:R-:W-:Y:S01]  /*fa50*/  MOV R79, R223 ;  /* 0x000000df004f7202 */ /* 0x000fe20000000f00 */
[----:B------:R-:W-:Y:S06]  /*fa60*/  BRA `(.L_x_2427) ;  /* 0xffffff8800fc7947 */ /* 0x000fec000383ffff */
.L_x_2289:
        /* <DEDUP_REMOVED lines=8> */
.L_x_2429:
[----:B------:R-:W-:Y:S05]  /*faf0*/  BSYNC B0 ;  /* 0x0000000000007941 */ /* 0x000fea0003800000 */
.L_x_2428:
        /* <DEDUP_REMOVED lines=8> */
.L_x_2430:
[----:B------:R-:W-:Y:S02]  /*fb80*/  MOV R252, R247 ;  /* 0x000000f700fc7202 */ /* 0x000fe40000000f00 */
[----:B------:R-:W-:-:S07]  /*fb90*/  MOV R78, R223 ;  /* 0x000000df004e7202 */ /* 0x000fce0000000f00 */
[----:B------:R-:W-:Y:S05]  /*fba0*/  WARPSYNC.COLLECTIVE R79, `(.L_x_2431) ;  /* 0x000000004f087348 */ /* 0x000fea0003c00000 */
[----:B------:R0:W1:Y:S02]  /*fbb0*/  SHFL.DOWN P1, R223, R252, R251, R76 ;  /* 0x080000fbfcdf7389 */ /* 0x000064000002004c */
[----:B01----:R-:W-:Y:S05]  /*fbc0*/  ENDCOLLECTIVE ;  /* 0x000000000000791b */ /* 0x003fea0003800000 */
.L_x_2431:
[----:B------:R-:W-:Y:S02]  /*fbd0*/  MOV R252, R248 ;  /* 0x000000f800fc7202 */ /* 0x000fe40000000f00 */
[----:B------:R-:W-:-:S07]  /*fbe0*/  MOV R123, R223 ;  /* 0x000000df007b7202 */ /* 0x000fce0000000f00 */
[----:B------:R-:W-:Y:S05]  /*fbf0*/  WARPSYNC.COLLECTIVE R79, `(.L_x_2432) ;  /* 0x000000004f087348 */ /* 0x000fea0003c00000 */
[----:B------:R0:W1:Y:S02]  /*fc00*/  SHFL.DOWN P1, R223, R252, R251, R76 ;  /* 0x080000fbfcdf7389 */ /* 0x000064000002004c */
[----:B01----:R-:W-:Y:S05]  /*fc10*/  ENDCOLLECTIVE ;  /* 0x000000000000791b */ /* 0x003fea0003800000 */
.L_x_2432:
[----:B------:R-:W-:Y:S01]  /*fc20*/  MOV R79, R223 ;  /* 0x000000df004f7202 */ /* 0x000fe20000000f00 */
[----:B------:R-:W-:Y:S06]  /*fc30*/  BRA `(.L_x_2433) ;  /* 0xffffff8800e07947 */ /* 0x000fec000383ffff */
.L_x_2292:
        /* <DEDUP_REMOVED lines=8> */
.L_x_2435:
[----:B------:R-:W-:Y:S05]  /*fcc0*/  BSYNC B0 ;  /* 0x0000000000007941 */ /* 0x000fea0003800000 */
.L_x_2434:
        /* <DEDUP_REMOVED lines=8> */
.L_x_2436:
[----:B------:R-:W-:Y:S02]  /*fd50*/  MOV R252, R247 ;  /* 0x000000f700fc7202 */ /* 0x000fe40000000f00 */
[----:B------:R-:W-:-:S07]  /*fd60*/  MOV R78, R223 ;  /* 0x000000df004e7202 */ /* 0x000fce0000000f00 */
[----:B------:R-:W-:Y:S05]  /*fd70*/  WARPSYNC.COLLECTIVE R79, `(.L_x_2437) ;  /* 0x000000004f087348 */ /* 0x000fea0003c00000 */
[----:B------:R0:W1:Y:S02]  /*fd80*/  SHFL.DOWN P1, R223, R252, R251, R76 ;  /* 0x080000fbfcdf7389 */ /* 0x000064000002004c */
[----:B01----:R-:W-:Y:S05]  /*fd90*/  ENDCOLLECTIVE ;  /* 0x000000000000791b */ /* 0x003fea0003800000 */
.L_x_2437:
[----:B------:R-:W-:Y:S02]  /*fda0*/  MOV R252, R248 ;  /* 0x000000f800fc7202 */ /* 0x000fe40000000f00 */
[----:B------:R-:W-:-:S07]  /*fdb0*/  MOV R123, R223 ;  /* 0x000000df007b7202 */ /* 0x000fce0000000f00 */
[----:B------:R-:W-:Y:S05]  /*fdc0*/  WARPSYNC.COLLECTIVE R79, `(.L_x_2438) ;  /* 0x000000004f087348 */ /* 0x000fea0003c00000 */
[----:B------:R0:W1:Y:S02]  /*fdd0*/  SHFL.DOWN P1, R223, R252, R251, R76 ;  /* 0x080000fbfcdf7389 */ /* 0x000064000002004c */
[----:B01----:R-:W-:Y:S05]  /*fde0*/  ENDCOLLECTIVE ;  /* 0x000000000000791b */ /* 0x003fea0003800000 */
.L_x_2438:
[----:B------:R-:W-:Y:S01]  /*fdf0*/  MOV R79, R223 ;  /* 0x000000df004f7202 */ /* 0x000fe20000000f00 */
[----:B------:R-:W-:Y:S06]  /*fe00*/  BRA `(.L_x_2439) ;  /* 0xffffff8800c47947 */ /* 0x000fec000383ffff */
.L_x_2295:
        /* <DEDUP_REMOVED lines=8> */
.L_x_2441:
[----:B------:R-:W-:Y:S05]  /*fe90*/  BSYNC B0 ;  /* 0x0000000000007941 */ /* 0x000fea0003800000 */
.L_x_2440:
        /* <DEDUP_REMOVED lines=8> */
.L_x_2442:
[----:B------:R-:W-:Y:S02]  /*ff20*/  MOV R252, R247 ;  /* 0x000000f700fc7202 */ /* 0x000fe40000000f00 */
[----:B------:R-:W-:-:S07]  /*ff30*/  MOV R78, R223 ;  /* 0x000000df004e7202 */ /* 0x000fce0000000f00 */
[----:B------:R-:W-:Y:S05]  /*ff40*/  WARPSYNC.COLLECTIVE R79, `(.L_x_2443) ;  /* 0x000000004f087348 */ /* 0x000fea0003c00000 */
[----:B------:R0:W1:Y:S02]  /*ff50*/  SHFL.DOWN P1, R223, R252, R251, R76 ;  /* 0x080000fbfcdf7389 */ /* 0x000064000002004c */
[----:B01----:R-:W-:Y:S05]  /*ff60*/  ENDCOLLECTIVE ;  /* 0x000000000000791b */ /* 0x003fea0003800000 */
.L_x_2443:
[----:B------:R-:W-:Y:S02]  /*ff70*/  MOV R252, R248 ;  /* 0x000000f800fc7202 */ /* 0x000fe40000000f00 */
[----:B------:R-:W-:-:S07]  /*ff80*/  MOV R123, R223 ;  /* 0x000000df007b7202 */ /* 0x000fce0000000f00 */
[----:B------:R-:W-:Y:S05]  /*ff90*/  WARPSYNC.COLLECTIVE R79, `(.L_x_2444) ;  /* 0x000000004f087348 */ /* 0x000fea0003c00000 */
[----:B------:R0:W1:Y:S02]  /*ffa0*/  SHFL.DOWN P1, R223, R252, R251, R76 ;  /* 0x080000fbfcdf7389 */ /* 0x000064000002004c */
[----:B01----:R-:W-:Y:S05]  /*ffb0*/  ENDCOLLECTIVE ;  /* 0x000000000000791b */ /* 0x003fea0003800000 */
.L_x_2444:
[----:B------:R-:W-:Y:S01]  /*ffc0*/  MOV R79, R223 ;  /* 0x000000df004f7202 */ /* 0x000fe20000000f00 */
[----:B------:R-:W-:Y:S06]  /*ffd0*/  BRA `(.L_x_2445) ;  /* 0xffffff8800a87947 */ /* 0x000fec000383ffff */
.L_x_2298:
        /* <DEDUP_REMOVED lines=8> */
.L_x_2447:
[----:B------:R-:W-:Y:S05]  /*10060*/  BSYNC B0 ;  /* 0x0000000000007941 */ /* 0x000fea0003800000 */
.L_x_2446:
        /* <DEDUP_REMOVED lines=10> */
.L_x_2448:
[----:B------:R-:W-:Y:S02]  /*10110*/  MOV R78, R247 ;  /* 0x000000f7004e7202 */ /* 0x000fe40000000f00 */
[----:B------:R-:W-:-:S07]  /*10120*/  MOV R221, R223 ;  /* 0x000000df00dd7202 */ /* 0x000fce0000000f00 */
[----:B------:R-:W-:Y:S05]  /*10130*/  WARPSYNC.COLLECTIVE R79, `(.L_x_2449) ;  /* 0x000000004f087348 */ /* 0x000fea0003c00000 */
[----:B------:R0:W1:Y:S02]  /*10140*/  SHFL.IDX P3, R223, R78, R77, R76 ;  /* 0x0000004d4edf7389 */ /* 0x000064000006004c */
[----:B01----:R-:W-:Y:S05]  /*10150*/  ENDCOLLECTIVE ;  /* 0x000000000000791b */ /* 0x003fea0003800000 */
.L_x_2449:
        /* <DEDUP_REMOVED lines=16> */
.L_x_2450:
[----:B------:R-:W-:Y:S01]  /*10260*/  MOV R78, R72 ;  /* 0x00000048004e7202 */ /* 0x000fe20000000f00 */
[----:B------:R-:W-:-:S07]  /*10270*/  FADD.FTZ R236, R223, R236 ;  /* 0x000000ecdfec7221 */ /* 0x000fce0000010000 */
[----:B------:R-:W-:Y:S05]  /*10280*/  WARPSYNC.COLLECTIVE R79, `(.L_x_2451) ;  /* 0x000000004f087348 */ /* 0x000fea0003c00000 */
[----:B------:R0:W1:Y:S02]  /*10290*/  SHFL.DOWN P1, R223, R252, R251, R76 ;  /* 0x080000fbfcdf7389 */ /* 0x000064000002004c */
[----:B01----:R-:W-:Y:S05]  /*102a0*/  ENDCOLLECTIVE ;  /* 0x000000000000791b */ /* 0x003fea0003800000 */
.L_x_2451:
[----:B------:R-:W-:Y:S02]  /*102b0*/  MOV R252, R246 ;  /* 0x000000f600fc7202 */ /* 0x000fe40000000f00 */
[----:B------:R-:W-:-:S07]  /*102c0*/  MOV R245, R223 ;  /* 0x000000df00f57202 */ /* 0x000fce0000000f00 */
[----:B------:R-:W-:Y:S05]  /*102d0*/  WARPSYNC.COLLECTIVE R79, `(.L_x_2452) ;  /* 0x000000004f087348 */ /* 0x000fea0003c00000 */
[----:B------:R0:W1:Y:S02]  /*102e0*/  SHFL.DOWN P1, R223, R252, R251, R76 ;  /* 0x080000fbfcdf7389 */ /* 0x000064000002004c */
[----:B01----:R-:W-:Y:S05]  /*102f0*/  ENDCOLLECTIVE ;  /* 0x000000000000791b */ /* 0x003fea0003800000 */
.L_x_2452:
[----:B------:R-:W-:Y:S02]  /*10300*/  MOV R252, R247 ;  /* 0x000000f700fc7202 */ /* 0x000fe40000000f00 */
[----:B------:R-:W-:-:S07]  /*10310*/  MOV R246, R223 ;  /* 0x000000df00f67202 */ /* 0x000fce0000000f00 */
[----:B------:R-:W-:Y:S05]  /*10320*/  WARPSYNC.COLLECTIVE R79, `(.L_x_2453) ;  /* 0x000000004f087348 */ /* 0x000fea0003c00000 */
[----:B------:R0:W1:Y:S02]  /*10330*/  SHFL.DOWN P1, R223, R252, R251, R76 ;  /* 0x080000fbfcdf7389 */ /* 0x000064000002004c */
[----:B01----:R-:W-:Y:S05]  /*10340*/  ENDCOLLECTIVE ;  /* 0x000000000000791b */ /* 0x003fea0003800000 */
.L_x_2453:
[----:B------:R-:W-:Y:S02]  /*10350*/  MOV R252, R248 ;  /* 0x000000f800fc7202 */ /* 0x000fe40000000f00 */
[----:B------:R-:W-:-:S07]  /*10360*/  MOV R247, R223 ;  /* 0x000000df00f77202 */ /* 0x000fce0000000f00 */
[----:B------:R-:W-:Y:S05]  /*10370*/  WARPSYNC.COLLECTIVE R79, `(.L_x_2454) ;  /* 0x000000004f087348 */ /* 0x000fea0003c00000 */
[----:B------:R0:W1:Y:S02]  /*10380*/  SHFL.DOWN P1, R223, R252, R251, R76 ;  /* 0x080000fbfcdf7389 */ /* 0x000064000002004c */
[----:B01----:R-:W-:Y:S05]  /*10390*/  ENDCOLLECTIVE ;  /* 0x000000000000791b */ /* 0x003fea0003800000 */
.L_x_2454:
[----:B------:R-:W-:-:S07]  /*103a0*/  MOV R248, R223 ;  /* 0x000000df00f87202 */ /* 0x000fce0000000f00 */
[----:B------:R-:W-:Y:S05]  /*103b0*/  WARPSYNC.COLLECTIVE R79, `(.L_x_2455) ;  /* 0x000000004f087348 */ /* 0x000fea0003c00000 */
[----:B------:R0:W1:Y:S02]  /*103c0*/  SHFL.IDX P3, R223, R78, R77, R76 ;  /* 0x0000004d4edf7389 */ /* 0x000064000006004c */
[----:B01----:R-:W-:Y:S05]  /*103d0*/  ENDCOLLECTIVE ;  /* 0x000000000000791b */ /* 0x003fea0003800000 */
.L_x_2455:
[----:B------:R-:W-:Y:S02]  /*103e0*/  MOV R78, R73 ;  /* 0x00000049004e7202 */ /* 0x000fe40000000f00 */
[----:B------:R-:W-:-:S07]  /*103f0*/  MOV R72, R223 ;  /* 0x000000df00487202 */ /* 0x000fce0000000f00 */
[----:B------:R-:W-:Y:S05]  /*10400*/  WARPSYNC.COLLECTIVE R79, `(.L_x_2456) ;  /* 0x000000004f087348 */ /* 0x000fea0003c00000 */
[----:B------:R0:W1:Y:S02]  /*10410*/  SHFL.IDX P3, R223, R78, R77, R76 ;  /* 0x0000004d4edf7389 */ /* 0x000064000006004c */
[----:B01----:R-:W-:Y:S05]  /*10420*/  ENDCOLLECTIVE ;  /* 0x000000000000791b */ /* 0x003fea0003800000 */
.L_x_2456:
[----:B------:R-:W-:Y:S02]  /*10430*/  MOV R78, R74 ;  /* 0x0000004a004e7202 */ /* 0x000fe40000000f00 */
[----:B------:R-:W-:-:S07]  /*10440*/  MOV R73, R223 ;  /* 0x000000df00497202 */ /* 0x000fce0000000f00 */
[----:B------:R-:W-:Y:S05]  /*10450*/  WARPSYNC.COLLECTIVE R79, `(.L_x_2457) ;  /* 0x000000004f087348 */ /* 0x000fea0003c00000 */
[----:B------:R0:W1:Y:S02]  /*10460*/  SHFL.IDX P3, R223, R78, R77, R76 ;  /* 0x0000004d4edf7389 */ /* 0x000064000006004c */
[----:B01----:R-:W-:Y:S05]  /*10470*/  ENDCOLLECTIVE ;  /* 0x000000000000791b */ /* 0x003fea0003800000 */
.L_x_2457:
[----:B------:R-:W-:Y:S02]  /*10480*/  MOV R78, R75 ;  /* 0x0000004b004e7202 */ /* 0x000fe40000000f00 */
[----:B------:R-:W-:-:S07]  /*10490*/  MOV R74, R223 ;  /* 0x000000df004a7202 */ /* 0x000fce0000000f00 */
[----:B------:R-:W-:Y:S05]  /*104a0*/  WARPSYNC.COLLECTIVE R79, `(.L_x_2458) ;  /* 0x000000004f087348 */ /* 0x000fea0003c00000 */
[----:B------:R0:W1:Y:S02]  /*104b0*/  SHFL.IDX P3, R223, R78, R77, R76 ;  /* 0x0000004d4edf7389 */ /* 0x000064000006004c */
[----:B01----:R-:W-:Y:S05]  /*104c0*/  ENDCOLLECTIVE ;  /* 0x000000000000791b */ /* 0x003fea0003800000 */
.L_x_2458:
[----:B------:R-:W-:Y:S01]  /*104d0*/  MOV R75, R223 ;  /* 0x000000df004b7202 */ /* 0x000fe20000000f00 */
[----:B------:R-:W-:Y:S06]  /*104e0*/  BRA `(.L_x_2459) ;  /* 0xffffff8800047947 */ /* 0x000fec000383ffff */
.L_x_2460:
        /* <DEDUP_REMOVED lines=9> */
.L_x_18675:


//--------------------- .text._Z25selective_scan_bwd_kernelI32Selective_Scan_bwd_kernel_traitsILi128ELi16ELb0ELb1ELb1ELb0ELb1EN3c104HalfENS1_7complexIfEEEEv12SSMParamsBwd --------------------------
	.section	.text._Z25selective_scan_bwd_kernelI32Selective_Scan_bwd_kernel_traitsILi128ELi16ELb0ELb1ELb1ELb0ELb1EN3c104HalfENS1_7complexIfEEEEv12SSMParamsBwd,"ax",@progbits
	.align	128
        .global         _Z25selective_scan_bwd_kernelI32Selective_Scan_bwd_kernel_traitsILi128ELi16ELb0ELb1ELb1ELb0ELb1EN3c104HalfENS1_7complexIfEEEEv12SSMParamsBwd
        .type           _Z25selective_scan_bwd_kernelI32Selective_Scan_bwd_kernel_traitsILi128ELi16ELb0ELb1ELb1ELb0ELb1EN3c104HalfENS1_7complexIfEEEEv12SSMParamsBwd,@function
        .size           _Z25selective_scan_bwd_kernelI32Selective_Scan_bwd_kernel_traitsILi128ELi16ELb0ELb1ELb1ELb0ELb1EN3c104HalfENS1_7complexIfEEEEv12SSMParamsBwd,(.L_x_18676 - _Z25selective_scan_bwd_kernelI32Selective_Scan_bwd_kernel_traitsILi128ELi16ELb0ELb1ELb1ELb0ELb1EN3c104HalfENS1_7complexIfEEEEv12SSMParamsBwd)
        .other          _Z25selective_scan_bwd_kernelI32Selective_Scan_bwd_kernel_traitsILi128ELi16ELb0ELb1ELb1ELb0ELb1EN3c104HalfENS1_7complexIfEEEEv12SSMParamsBwd,@"STO_CUDA_ENTRY STV_DEFAULT"
_Z25selective_scan_bwd_kernelI32Selective_Scan_bwd_kernel_traitsILi128ELi16ELb0ELb1ELb1ELb0ELb1EN3c104HalfENS1_7complexIfEEEEv12SSMParamsBwd:
.text._Z25selective_scan_bwd_kernelI32Selective_Scan_bwd_kernel_traitsILi128ELi16ELb0ELb1ELb1ELb0ELb1EN3c104HalfENS1_7complexIfEEEEv12SSMParamsBwd:
        /* <DEDUP_REMOVED lines=28> */
[----:B------:R-:W5:Y:S03]  /*01c0*/  LDCU.64 UR22, c[0x0][0x4b8] ;  /* 0x00009700ff1677ac */ /* 0x000f660008000a00 */
[----:B------:R-:W3:Y:S01]  /*01d0*/  @P1 LDG.E R4, desc[UR34][R4.64] ;  /* 0x0000002204041981 */ /* 0x000ee2000c1e1900 */
[----:B----4-:R-:W-:Y:S01]  /*01e0*/  MOV R0, UR28 ;  /* 0x0000001c00007c02 */ /* 0x010fe20008000f00 */
[----:B------:R-:W4:Y:S02]  /*01f0*/  S2UR UR6, SR_CTAID.X ;  /* 0x00000000000679c3 */ /* 0x000f240000002500 */
[----:B------:R0:W-:Y:S01]  /*0200*/  STL [R1+0x28], RZ ;  /* 0x000028ff01007387 */ /* 0x0001e20000100800 */
[----:B------:R-:W-:-:S03]  /*0210*/  IABS R0, R0 ;  /* 0x0000000000007213 */ /* 0x000fc60000000000 */
[----:B------:R0:W-:Y:S01]  /*0220*/  STL [R1+0x24], RZ ;  /* 0x000024ff01007387 */ /* 0x0001e20000100800 */
[----:B------:R-:W-:Y:S01]  /*0230*/  R2UR UR21, R0 ;  /* 0x00000000001572ca */ /* 0x000fe200000e0000 */
[----:B-----5:R-:W-:Y:S02]  /*0240*/  USHF.R.U64 UR22, UR22, 0x1, UR23 ;  /* 0x0000000116167899 */ /* 0x020fe40008001217 */
[----:B------:R-:W-:-:S10]  /*0250*/  USHF.R.U32.HI UR23, URZ, 0x1, UR23 ;  /* 0x00000001ff177899 */ /* 0x000fd40008011617 */
[----:B------:R-:W5:Y:S01]  /*0260*/  I2F.RP R0, UR21 ;  /* 0x0000001500007d06 */ /* 0x000f620008209400 */
[----:B----4-:R-:W-:Y:S02]  /*0270*/  UIMAD.WIDE.U32 UR4, UR6, UR16, URZ ;  /* 0x00000010060472a5 */ /* 0x010fe4000f8e00ff */
[----:B0-----:R-:W-:Y:S02]  /*0280*/  UIMAD.WIDE.U32 UR8, UR6, UR24, URZ ;  /* 0x00000018060872a5 */ /* 0x001fe4000f8e00ff */
[----:B------:R-:W-:Y:S02]  /*0290*/  UIMAD UR5, UR6, UR17, UR5 ;  /* 0x00000011060572a4 */ /* 0x000fe4000f8e0205 */
[----:B------:R-:W-:Y:S02]  /*02a0*/  UIMAD UR9, UR6, UR25, UR9 ;  /* 0x00000019060972a4 */ /* 0x000fe4000f8e0209 */
[----:B------:R-:W-:Y:S02]  /*02b0*/  UIMAD.WIDE.U32 UR4, UR10, UR18, UR4 ;  /* 0x000000120a0472a5 */ /* 0x000fe4000f8e0004 */
[----:B-1----:R-:W-:Y:S01]  /*02c0*/  ULEA UR16, UR33, 0xfffff800, 0xb ;  /* 0xfffff80021107891 */ /* 0x002fe2000f8e58ff */
[----:B-----5:R-:W3:Y:S01]  /*02d0*/  MUFU.RCP R0, R0 ;  /* 0x0000000000007308 */ /* 0x020ee20000001000 */
[----:B------:R-:W-:-:S02]  /*02e0*/  UIMAD UR7, UR10, UR19, UR5 ;  /* 0x000000130a0772a4 */ /* 0x000fc4000f8e0205 */
[----:B------:R-:W-:Y:S02]  /*02f0*/  UIMAD.WIDE.U32 UR8, UR10, UR26, UR8 ;  /* 0x0000001a0a0872a5 */ /* 0x000fe4000f8e0008 */
[----:B------:R-:W-:Y:S02]  /*0300*/  UIADD3 UR11, UP0, UPT, UR16, UR4, URZ ;  /* 0x00000004100b7290 */ /* 0x000fe4000ff1e0ff */
[----:B------:R-:W-:Y:S02]  /*0310*/  USHF.R.S32.HI UR17, URZ, 0x1f, UR16 ;  /* 0x0000001fff117899 */ /* 0x000fe40008011410 */
[----:B------:R-:W-:Y:S02]  /*0320*/  UIMAD UR18, UR10, UR27, UR9 ;  /* 0x0000001b0a1272a4 */ /* 0x000fe4000f8e0209 */
[----:B--2---:R-:W-:Y:S02]  /*0330*/  ULEA UR9, UP1, UR11, UR12, 0x1 ;  /* 0x0000000c0b097291 */ /* 0x004fe4000f8208ff */
[----:B------:R-:W-:-:S02]  /*0340*/  UIADD3.X UR7, UPT, UPT, UR17, UR7, URZ, UP0, !UPT ;  /* 0x0000000711077290 */ /* 0x000fc400087fe4ff */
[----:B------:R-:W-:Y:S02]  /*0350*/  UIADD3 UR4, UP2, UPT, UR16, UR8, URZ ;  /* 0x0000000810047290 */ /* 0x000fe4000ff5e0ff */
[----:B------:R-:W-:Y:S01]  /*0360*/  ULEA.HI.X UR11, UR11, UR13, UR7, 0x1, UP1 ;  /* 0x0000000d0b0b7291 */ /* 0x000fe200088f0c07 */
[----:B---3--:R-:W-:Y:S01]  /*0370*/  IADD3 R2, PT, PT, R0, 0xffffffe, RZ ;  /* 0x0ffffffe00027810 */ /* 0x008fe20007ffe0ff */
[----:B------:R-:W-:Y:S01]  /*0380*/  ULEA UR8, UP3, UR4, UR14, 0x1 ;  /* 0x0000000e04087291 */ /* 0x000fe2000f8608ff */
[----:B------:R-:W-:Y:S01]  /*0390*/  MOV R0, UR10 ;  /* 0x0000000a00007c02 */ /* 0x000fe20008000f00 */
[----:B------:R-:W-:Y:S01]  /*03a0*/  UIADD3.X UR12, UPT, UPT, UR17, UR18, URZ, UP2, !UPT ;  /* 0x00000012110c7290 */ /* 0x000fe200097fe4ff */
[----:B------:R-:W0:Y:S02]  /*03b0*/  LDCU.64 UR18, c[0x0][0x498] ;  /* 0x00009300ff1277ac */ /* 0x000e240008000a00 */
[----:B------:R-:W1:Y:S01]  /*03c0*/  F2I.FTZ.U32.TRUNC.NTZ R2, R2 ;  /* 0x0000000200027305 */ /* 0x000e62000021f000 */
[----:B------:R-:W-:Y:S01]  /*03d0*/  IABS R0, R0 ;  /* 0x0000000000007213 */ /* 0x000fe20000000000 */
[----:B------:R-:W-:-:S03]  /*03e0*/  ULEA.HI.X UR12, UR4, UR15, UR12, 0x1, UP3 ;  /* 0x0000000f040c7291 */ /* 0x000fc600098f0c0c */
[----:B------:R-:W-:Y:S01]  /*03f0*/  R2UR UR20, R0 ;  /* 0x00000000001472ca */ /* 0x000fe200000e0000 */
[----:B------:R-:W-:Y:S01]  /*0400*/  UMOV UR4, URZ ;  /* 0x000000ff00047c82 */ /* 0x000fe20008000000 */
[----:B------:R-:W2:Y:S01]  /*0410*/  LDCU.64 UR24, c[0x0][0x4a0] ;  /* 0x00009400ff1877ac */ /* 0x000ea20008000a00 */
[----:B------:R-:W3:Y:S01]  /*0420*/  LDCU.64 UR26, c[0x0][0x4d8] ;  /* 0x00009b00ff1a77ac */ /* 0x000ee20008000a00 */
[----:B-1----:R-:W-:-:S13]  /*0430*/  R2UR UR5, R2 ;  /* 0x00000000020572ca */ /* 0x002fda00000e0000 */
[----:B------:R-:W-:Y:S02]  /*0440*/  UIADD3 UR7, UPT, UPT, URZ, -UR5, URZ ;  /* 0x80000005ff077290 */ /* 0x000fe4000fffe0ff */
[----:B---3--:R-:W-:Y:S02]  /*0450*/  USHF.R.U32.HI UR13, URZ, 0x1, UR27 ;  /* 0x00000001ff0d7899 */ /* 0x008fe4000801161b */
[----:B------:R-:W-:-:S04]  /*0460*/  UIMAD UR7, UR7, UR21, URZ ;  /* 0x00000015070772a4 */ /* 0x000fc8000f8e02ff */
[----:B------:R-:W-:Y:S02]  /*0470*/  UIMAD.WIDE.U32 UR4, UR5, UR7, UR4 ;  /* 0x00000007050472a5 */ /* 0x000fe4000f8e0004 */
[----:B------:R-:W-:Y:S02]  /*0480*/  USHF.R.U64 UR7, UR26, 0x1, UR27 ;  /* 0x000000011a077899 */ /* 0x000fe4000800121b */
[----:B------:R-:W-:Y:S02]  /*0490*/  UIMAD.WIDE.U32 UR14, UR5, UR20, URZ ;  /* 0x00000014050e72a5 */ /* 0x000fe4000f8e00ff */
[----:B0-----:R-:W-:Y:S02]  /*04a0*/  UIMAD.WIDE.U32 UR4, UR6, UR18, URZ ;  /* 0x00000012060472a5 */ /* 0x001fe4000f8e00ff */
[----:B------:R-:W-:Y:S02]  /*04b0*/  UIMAD.WIDE.U32 UR26, UR6, UR36, URZ ;  /* 0x00000024061a72a5 */ /* 0x000fe4000f8e00ff */
[----:B------:R-:W-:Y:S01]  /*04c0*/  UIMAD UR5, UR6, UR19, UR5 ;  /* 0x00000013060572a4 */ /* 0x000fe2000f8e0205 */
[----:B------:R-:W-:Y:S01]  /*04d0*/  UMOV UR31, UR15 ;  /* 0x0000000f001f7c82 */ /* 0x000fe20008000000 */
[----:B------:R-:W0:Y:S01]  /*04e0*/  LDCU.64 UR18, c[0x0][0x4c0] ;  /* 0x00009800ff1277ac */ /* 0x000e220008000a00 */
[----:B------:R-:W-:-:S02]  /*04f0*/  UIADD3 UR14, UPT, UPT, -UR31, URZ, URZ ;  /* 0x000000ff1f0e7290 */ /* 0x000fc4000fffe1ff */
[----:B--2---:R-:W-:Y:S02]  /*0500*/  UIMAD.WIDE.U32 UR4, UR10, UR24, UR4 ;  /* 0x000000180a0472a5 */ /* 0x004fe4000f8e0004 */
[----:B------:R-:W-:Y:S02]  /*0510*/  UIMAD UR20, UR21, UR14, UR20 ;  /* 0x0000000e151472a4 */ /* 0x000fe4000f8e0214 */
[----:B------:R-:W-:Y:S02]  /*0520*/  UIMAD UR29, UR10, UR25, UR5 ;  /* 0x000000190a1d72a4 */ /* 0x000fe4000f8e0205 */
[----:B------:R-:W-:Y:S02]  /*0530*/  UISETP.GT.U32.AND UP1, UPT, UR21, UR20, UPT ;  /* 0x000000141500728c */ /* 0x000fe4000bf24070 */
[----:B------:R-:W-:Y:S02]  /*0540*/  ULOP3.LUT UR5, UR10, UR28, URZ, 0x3c, !UPT ;  /* 0x0000001c0a057292 */ /* 0x000fe4000f8e3cff */
[----:B------:R-:W-:-:S02]  /*0550*/  UIMAD.WIDE.U32 UR14, UR6, UR38, URZ ;  /* 0x00000026060e72a5 */ /* 0x000fc4000f8e00ff */
[----:B------:R-:W-:Y:S02]  /*0560*/  UISETP.GE.AND UP2, UPT, UR5, URZ, UPT ;  /* 0x000000ff0500728c */ /* 0x000fe4000bf46270 */
[----:B------:R-:W-:Y:S01]  /*0570*/  UIMAD UR15, UR6, UR39, UR15 ;  /* 0x00000027060f72a4 */ /* 0x000fe2000f8e020f */
[----:B------:R-:W1:Y:S02]  /*0580*/  LDCU.64 UR38, c[0x0][0x480] ;  /* 0x00009000ff2677ac */ /* 0x000e640008000a00 */
[----:B------:R-:W-:Y:S02]  /*0590*/  @!UP1 UIADD3 UR20, UPT, UPT, UR20, -UR21, URZ ;  /* 0x8000001514149290 */ /* 0x000fe4000fffe0ff */
[----:B------:R-:W-:Y:S02]  /*05a0*/  @!UP1 UIADD3 UR31, UPT, UPT, UR31, 0x1, URZ ;  /* 0x000000011f1f9890 */ /* 0x000fe4000fffe0ff */
[----:B------:R-:W-:Y:S02]  /*05b0*/  UISETP.GE.U32.AND UP0, UPT, UR20, UR21, UPT ;  /* 0x000000151400728c */ /* 0x000fe4000bf06070 */
[----:B------:R-:W-:Y:S01]  /*05c0*/  UISETP.NE.AND UP1, UPT, UR28, URZ, UPT ;  /* 0x000000ff1c00728c */ /* 0x000fe2000bf25270 */
[----:B------:R-:W2:Y:S01]  /*05d0*/  LDCU.64 UR24, c[0x0][0x3c8] ;  /* 0x00007900ff1877ac */ /* 0x000ea20008000a00 */
[----:B------:R-:W-:Y:S01]  /*05e0*/  UIMAD UR27, UR6, UR37, UR27 ;  /* 0x00000025061b72a4 */ /* 0x000fe2000f8e021b */
[----:B------:R-:W3:Y:S06]  /*05f0*/  LDCU.64 UR36, c[0x0][0x528] ;  /* 0x0000a500ff2477ac */ /* 0x000eec0008000a00 */
[----:B------:R-:W-:Y:S01]  /*0600*/  @UP0 UIADD3 UR31, UPT, UPT, UR31, 0x1, URZ ;  /* 0x000000011f1f0890 */ /* 0x000fe2000fffe0ff */
[----:B------:R-:W4:Y:S03]  /*0610*/  LDCU.64 UR20, c[0x0][0x3e8] ;  /* 0x00007d00ff1477ac */ /* 0x000f260008000a00 */
[----:B------:R-:W-:-:S02]  /*0620*/  @!UP2 UIADD3 UR31, UPT, UPT, -UR31, URZ, URZ ;  /* 0x000000ff1f1fa290 */ /* 0x000fc4000fffe1ff */
[----:B------:R-:W-:Y:S02]  /*0630*/  @!UP1 ULOP3.LUT UR31, URZ, UR28, URZ, 0x33, !UPT ;  /* 0x0000001cff1f9292 */ /* 0x000fe4000f8e33ff */
[----:B------:R-:W-:Y:S02]  /*0640*/  UIADD3 UR4, UP2, UPT, UR16, UR4, URZ ;  /* 0x0000000410047290 */ /* 0x000fe4000ff5e0ff */
[----:B------:R-:W-:Y:S02]  /*0650*/  USHF.R.S32.HI UR32, URZ, 0x1f, UR31 ;  /* 0x0000001fff207899 */ /* 0x000fe4000801141f */
[----:B-1----:R-:W-:Y:S02]  /*0660*/  UISETP.NE.U32.AND UP0, UPT, UR38, URZ, UPT ;  /* 0x000000ff2600728c */ /* 0x002fe4000bf05070 */
[----:B0-----:R-:W-:Y:S02]  /*0670*/  UIMAD UR30, UR32, UR18, URZ ;  /* 0x00000012201e72a4 */ /* 0x001fe4000f8e02ff */
[----:B------:R-:W-:-:S02]  /*0680*/  UIADD3.X UR29, UPT, UPT, UR17, UR29, URZ, UP2, !UPT ;  /* 0x0000001d111d7290 */ /* 0x000fc400097fe4ff */
[----:B------:R-:W-:Y:S01]  /*0690*/  UIMAD UR41, UR31, UR19, UR30 ;  /* 0x000000131f2972a4 */ /* 0x000fe2000f8e021e */
[----:B------:R-:W0:Y:S01]  /*06a0*/  LDCU.64 UR16, c[0x0][0x4e0] ;  /* 0x00009c00ff1077ac */ /* 0x000e220008000a00 */
[----:B--2---:R-:W-:Y:S02]  /*06b0*/  UIMAD UR30, UR32, UR24, URZ ;  /* 0x00000018201e72a4 */ /* 0x004fe4000f8e02ff */
[----:B------:R-:W-:Y:S02]  /*06c0*/  UISETP.NE.AND.EX UP0, UPT, UR39, URZ, UPT, UP0 ;  /* 0x000000ff2700728c */ /* 0x000fe4000bf05300 */
[----:B------:R-:W-:Y:S02]  /*06d0*/  UIMAD.WIDE.U32 UR26, UR31, UR24, UR26 ;  /* 0x000000181f1a72a5 */ /* 0x000fe4000f8e001a */
[----:B------:R-:W-:Y:S01]  /*06e0*/  UIMAD UR39, UR31, UR25, UR30 ;  /* 0x000000191f2772a4 */ /* 0x000fe2000f8e021e */
[----:B------:R-:W1:Y:S01]  /*06f0*/  LDCU.64 UR24, c[0x0][0x450] ;  /* 0x00008a00ff1877ac */ /* 0x000e620008000a00 */
[----:B---3--:R-:W-:-:S02]  /*0700*/  ULEA UR28, UP1, UR4, UR36, 0x1 ;  /* 0x00000024041c7291 */ /* 0x008fc4000f8208ff */
[----:B----4-:R-:W-:Y:S02]  /*0710*/  UIMAD UR30, UR32, UR20, URZ ;  /* 0x00000014201e72a4 */ /* 0x010fe4000f8e02ff */
[----:B------:R-:W-:Y:S02]  /*0720*/  ULEA.HI.X UR29, UR4, UR37, UR29, 0x1, UP1 ;  /* 0x00000025041d7291 */ /* 0x000fe400088f0c1d */
[----:B------:R-:W-:Y:S01]  /*0730*/  UIMAD.WIDE.U32 UR4, UR31, UR18, URZ ;  /* 0x000000121f0472a5 */ /* 0x000fe2000f8e00ff */
[----:B------:R-:W2:Y:S01]  /*0740*/  LDCU.64 UR18, c[0x0][0x448] ;  /* 0x00008900ff1277ac */ /* 0x000ea20008000a00 */
[----:B------:R-:W-:Y:S02]  /*0750*/  UIMAD UR40, UR31, UR21, UR30 ;  /* 0x000000151f2872a4 */ /* 0x000fe4000f8e021e */
[----:B------:R-:W-:Y:S02]  /*0760*/  UIMAD.WIDE.U32 UR36, UR31, UR20, UR14 ;  /* 0x000000141f2472a5 */ /* 0x000fe4000f8e000e */
[----:B------:R-:W-:-:S02]  /*0770*/  ULEA UR30, UR33, 0xfffff000, 0xc ;  /* 0xfffff000211e7891 */ /* 0x000fc4000f8e60ff */
[----:B0-----:R-:W-:Y:S02]  /*0780*/  UIMAD.WIDE.U32 UR14, UR31, UR16, URZ ;  /* 0x000000101f0e72a5 */ /* 0x001fe4000f8e00ff */
[----:B------:R-:W-:Y:S02]  /*0790*/  UIMAD UR42, UR32, UR16, URZ ;  /* 0x00000010202a72a4 */ /* 0x000fe4000f8e02ff */
[----:B------:R-:W-:Y:S02]  /*07a0*/  UIADD3 UR16, UP3, UPT, UR30, UR36, URZ ;  /* 0x000000241e107290 */ /* 0x000fe4000ff7e0ff */
[----:B------:R-:W-:Y:S02]  /*07b0*/  USHF.R.S32.HI UR38, URZ, 0x1f, UR30 ;  /* 0x0000001fff267899 */ /* 0x000fe4000801141e */
[----:B------:R-:W-:Y:S02]  /*07c0*/  UIADD3 UR26, UP1, UPT, UR30, UR26, URZ ;  /* 0x0000001a1e1a7290 */ /* 0x000fe4000ff3e0ff */
[----:B------:R-:W-:-:S02]  /*07d0*/  UIADD3 UR39, UPT, UPT, UR27, UR39, URZ ;  /* 0x000000271b277290 */ /* 0x000fc4000fffe0ff */
[----:B-1----:R-:W-:Y:S02]  /*07e0*/  ULEA UR32, UP4, UR16, UR24, 0x1 ;  /* 0x0000001810207291 */ /* 0x002fe4000f8808ff */
[----:B------:R-:W-:Y:S01]  /*07f0*/  UIADD3.X UR24, UPT, UPT, UR38, UR39, URZ, UP1, !UPT ;  /* 0x0000002726187290 */ /* 0x000fe20008ffe4ff */
[----:B------:R-:W0:Y:S01]  /*0800*/  LDCU.64 UR20, c[0x0][0x538] ;  /* 0x0000a700ff1477ac */ /* 0x000e220008000a00 */
[----:B--2---:R-:W-:Y:S02]  /*0810*/  ULEA UR30, UP2, UR26, UR18, 0x1 ;  /* 0x000000121a1e7291 */ /* 0x004fe4000f8408ff */
[----:B------:R-:W-:Y:S02]  /*0820*/  UIADD3 UR18, UPT, UPT, UR37, UR40, URZ ;  /* 0x0000002825127290 */ /* 0x000fe4000fffe0ff */
[----:B------:R-:W-:Y:S02]  /*0830*/  UIMAD UR42, UR31, UR17, UR42 ;  /* 0x000000111f2a72a4 */ /* 0x000fe4000f8e022a */
[----:B------:R-:W-:-:S03]  /*0840*/  ULEA.HI.X UR31, UR26, UR19, UR24, 0x1, UP2 ;  /* 0x000000131a1f7291 */ /* 0x000fc600090f0c18 */
[----:B------:R-:W1:Y:S01]  /*0850*/  @UP0 LDCU UR24, c[0x0][0x384] ;  /* 0x00007080ff1807ac */ /* 0x000e620008000800 */
[----:B------:R-:W-:Y:S02]  /*0860*/  UIADD3.X UR18, UPT, UPT, UR38, UR18, URZ, UP3, !UPT ;  /* 0x0000001226127290 */ /* 0x000fe40009ffe4ff */
[----:B------:R-:W-:Y:S02]  /*0870*/  UIADD3 UR5, UPT, UPT, UR5, UR41, URZ ;  /* 0x0000002905057290 */ /* 0x000fe4000fffe0ff */
[----:B------:R-:W-:Y:S01]  /*0880*/  ULEA.HI.X UR18, UR16, UR25, UR18, 0x1, UP4 ;  /* 0x0000001910127291 */ /* 0x000fe2000a0f0c12 */
[----:B------:R-:W2:Y:S01]  /*0890*/  LDCU.64 UR16, c[0x0][0x540] ;  /* 0x0000a800ff1077ac */ /* 0x000ea20008000a00 */
[----:B------:R-:W-:Y:S02]  /*08a0*/  UIMAD UR19, UR23, UR6, URZ ;  /* 0x00000006171372a4 */ /* 0x000fe4000f8e02ff */
[----:B------:R-:W-:Y:S01]  /*08b0*/  UIMAD.WIDE.U32 UR22, UR6, UR22, UR4 ;  /* 0x00000016061672a5 */ /* 0x000fe2000f8e0004 */
[----:B------:R-:W3:Y:S03]  /*08c0*/  @UP0 LDCU UR25, c[0x0][0x38c] ;  /* 0x00007180ff1907ac */ /* 0x000ee60008000800 */
[----:B------:R-:W-:Y:S01]  /*08d0*/  UIADD3 UR4, UPT, UPT, UR23, UR19, URZ ;  /* 0x0000001317047290 */ /* 0x000fe2000fffe0ff */
[----:B------:R-:W4:Y:S01]  /*08e0*/  @UP0 LDCU.64 UR26, c[0x0][0x480] ;  /* 0x00009000ff1a07ac */ /* 0x000f220008000a00 */
[----:B0-----:R-:W-:-:S02]  /*08f0*/  ULEA UR20, UP1, UR22, UR20, 0x3 ;  /* 0x0000001416147291 */ /* 0x001fc4000f8218ff */
[----:B------:R-:W-:Y:S02]  /*0900*/  UIADD3 UR5, UPT, UPT, UR15, UR42, URZ ;  /* 0x0000002a0f057290 */ /* 0x000fe4000fffe0ff */
[----:B------:R-:W-:Y:S02]  /*0910*/  ULEA.HI.X UR21, UR22, UR21, UR4, 0x3, UP1 ;  /* 0x0000001516157291 */ /* 0x000fe400088f1c04 */
[----:B------:R-:W-:Y:S02]  /*0920*/  UIMAD UR23, UR13, UR6, URZ ;  /* 0x000000060d1772a4 */ /* 0x000fe4000f8e02ff */
[----:B-1----:R-:W-:Y:S01]  /*0930*/  @UP0 UIMAD UR13, UR6, UR24, UR10 ;  /* 0x00000018060d02a4 */ /* 0x002fe2000f8e020a */
[----:B------:R-:W-:Y:S02]  /*0940*/  UMOV UR4, UR14 ;  /* 0x0000000e00047c82 */ /* 0x000fe40008000000 */
[----:B------:R-:W-:Y:S02]  /*0950*/  UIMAD.WIDE.U32 UR4, UR6, UR7, UR4 ;  /* 0x00000007060472a5 */ /* 0x000fe4000f8e0004 */
[----:B------:R-:W-:-:S02]  /*0960*/  @UP0 UIMAD UR13, UR13, UR33, URZ ;  /* 0x000000210d0d02a4 */ /* 0x000fc4000f8e02ff */
[----:B------:R-:W-:Y:S02]  /*0970*/  UIADD3 UR23, UPT, UPT, UR5, UR23, URZ ;  /* 0x0000001705177290 */ /* 0x000fe4000fffe0ff */
[----:B--2---:R-:W-:Y:S02]  /*0980*/  ULEA UR22, UP1, UR4, UR16, 0x3 ;  /* 0x0000001004167291 */ /* 0x004fe4000f8218ff */
[----:B---3--:R-:W-:Y:S02]  /*0990*/  @UP0 UIMAD UR13, UR13, UR25, URZ ;  /* 0x000000190d0d02a4 */ /* 0x008fe4000f8e02ff */
[----:B------:R-:W-:Y:S01]  /*09a0*/  ULEA.HI.X UR23, UR4, UR17, UR23, 0x3, UP1 ;  /* 0x0000001104177291 */ /* 0x000fe200088f1c17 */
[----:B------:R-:W-:Y:S02]  /*09b0*/  UMOV UR5, URZ ;  /* 0x000000ff00057c82 */ /* 0x000fe40008000000 */
[----:B------:R-:W-:Y:S01]  /*09c0*/  UMOV UR4, URZ ;  /* 0x000000ff00047c82 */ /* 0x000fe20008000000 */
[----:B----4-:R-:W-:-:S02]  /*09d0*/  @UP0 UIMAD.WIDE UR4, UR13, 0x10, UR26 ;  /* 0x000000100d0408a5 */ /* 0x010fc4000f8e021a */
        /* <DEDUP_REMOVED lines=15> */
[----:B------:R-:W-:-:S04]  /*0ad0*/  LOP3.LUT R0, R0, 0x1f, RZ, 0xc0, !PT ;  /* 0x0000001f00007812 */ /* 0x000fc800078ec0ff */
[----:B-12---:R-:W-:-:S07]  /*0ae0*/  LOP3.LUT R5, R0, 0x3e00, R3, 0xf8, !PT ;  /* 0x00003e0000057812 */ /* 0x006fce00078ef803 */
.L_x_2560:
[----:B0-----:R-:W0:Y:S01]  /*0af0*/  S2R R189, SR_TID.X ;  /* 0x0000000000bd7919 */ /* 0x001e220000002100 */
[----:B------:R-:W1:Y:S01]  /*0b00*/  S2UR UR37, SR_CTAID.X ;  /* 0x00000000002579c3 */ /* 0x000e620000002500 */
[----:B------:R-:W1:Y:S01]  /*0b10*/  LDCU.128 UR12, c[0x0][0x410] ;  /* 0x00008200ff0c77ac */ /* 0x000e620008000c00 */
[----:B------:R-:W-:Y:S02]  /*0b20*/  MOV R6, UR25 ;  /* 0x0000001900067c02 */ /* 0x000fe40008000f00 */
[----:B------:R-:W-:Y:S01]  /*0b30*/  MOV R7, UR11 ;  /* 0x0000000b00077c02 */ /* 0x000fe20008000f00 */
[----:B------:R-:W2:Y:S01]  /*0b40*/  LDCU.128 UR16, c[0x0][0x420] ;  /* 0x00008400ff1077ac */ /* 0x000ea20008000c00 */
[----:B------:R-:W-:Y:S02]  /*0b50*/  PRMT R29, RZ, 0x7610, R29 ;  /* 0x00007610ff1d7816 */ /* 0x000fe4000000001d */
[----:B------:R-:W3:Y:S01]  /*0b60*/  S2UR UR36, SR_CTAID.Y ;  /* 0x00000000002479c3 */ /* 0x000ee20000002600 */
[----:B------:R-:W-:Y:S01]  /*0b70*/  USHF.L.U32 UR8, UR24, 0xb, URZ ;  /* 0x0000000b18087899 */ /* 0x000fe200080006ff */
[----:B------:R-:W-:Y:S01]  /*0b80*/  IMAD.WIDE.U32 R26, R5, 0x2, R6 ;  /* 0x00000002051a7825 */ /* 0x000fe200078e0006 */
[----:B------:R-:W-:Y:S01]  /*0b90*/  UMOV UR9, URZ ;  /* 0x000000ff00097c82 */ /* 0x000fe20008000000 */
[----:B------:R-:W4:Y:S01]  /*0ba0*/  LDCU UR10, c[0x0][0x388] ;  /* 0x00007100ff0a77ac */ /* 0x000f220008000800 */
[----:B------:R-:W-:-:S02]  /*0bb0*/  PRMT R35, RZ, 0x7610, R35 ;  /* 0x00007610ff237816 */ /* 0x000fc40000000023 */
[----:B------:R-:W-:Y:S01]  /*0bc0*/  PRMT R28, RZ, 0x7610, R28 ;  /* 0x00007610ff1c7816 */ /* 0x000fe2000000001c */
[----:B------:R-:W-:Y:S01]  /*0bd0*/  UIADD3 UR8, UPT, UPT, UR8, -0x800, URZ ;  /* 0xfffff80008087890 */ /* 0x000fe2000fffe0ff */
[----:B------:R-:W-:Y:S01]  /*0be0*/  PRMT R36, RZ, 0x7610, R36 ;  /* 0x00007610ff247816 */ /* 0x000fe20000000024 */
[----:B------:R-:W5:Y:S01]  /*0bf0*/  LDCU.64 UR42, c[0x0][0x488] ;  /* 0x00009100ff2a77ac */ /* 0x000f620008000a00 */
[----:B------:R-:W-:Y:S02]  /*0c00*/  PRMT R34, RZ, 0x7610, R34 ;  /* 0x00007610ff227816 */ /* 0x000fe40000000022 */
[----:B------:R-:W-:Y:S01]  /*0c10*/  PRMT R33, RZ, 0x7610, R33 ;  /* 0x00007610ff217816 */ /* 0x000fe20000000021 */
[----:B------:R-:W5:Y:S01]  /*0c20*/  LDCU.64 UR44, c[0x0][0x478] ;  /* 0x00008f00ff2c77ac */ /* 0x000f620008000a00 */
[----:B------:R-:W-:Y:S02]  /*0c30*/  PRMT R32, RZ, 0x7610, R32 ;  /* 0x00007610ff207816 */ /* 0x000fe40000000020 */
[----:B------:R-:W-:Y:S01]  /*0c40*/  PRMT R31, RZ, 0x7610, R31 ;  /* 0x00007610ff1f7816 */ /* 0x000fe2000000001f */
[----:B-1----:R-:W-:Y:S01]  /*0c50*/  UIMAD.WIDE.U32 UR38, UR37, UR12, UR8 ;  /* 0x0000000c252672a5 */ /* 0x002fe2000f8e0008 */
[----:B------:R-:W-:Y:S01]  /*0c60*/  PRMT R30, RZ, 0x7610, R30 ;  /* 0x00007610ff1e7816 */ /* 0x000fe2000000001e */
[----:B--2---:R-:W-:Y:S01]  /*0c70*/  UIMAD.WIDE.U32 UR40, UR37, UR16, UR8 ;  /* 0x00000010252872a5 */ /* 0x004fe2000f8e0008 */
[----:B------:R-:W-:Y:S01]  /*0c80*/  PRMT R37, RZ, 0x7610, R37 ;  /* 0x00007610ff257816 */ /* 0x000fe20000000025 */
[----:B------:R-:W-:Y:S01]  /*0c90*/  UIMAD UR13, UR37, UR13, UR39 ;  /* 0x0000000d250d72a4 */ /* 0x000fe2000f8e0227 */
[----:B0-----:R-:W-:Y:S01]  /*0ca0*/  SHF.L.U32 R2, R189, 0x4, RZ ;  /* 0x00000004bd027819 */ /* 0x001fe200000006ff */
[----:B------:R-:W-:Y:S01]  /*0cb0*/  UIMAD UR17, UR37, UR17, UR41 ;  /* 0x00000011251172a4 */ /* 0x000fe2000f8e0229 */
[----:B------:R-:W-:Y:S01]  /*0cc0*/  PRMT R38, RZ, 0x7610, R38 ;  /* 0x00007610ff267816 */ /* 0x000fe20000000026 */
[----:B------:R-:W-:Y:S01]  /*0cd0*/  UMOV UR12, UR38 ;  /* 0x00000026000c7c82 */ /* 0x000fe20008000000 */
[----:B------:R-:W-:Y:S01]  /*0ce0*/  LOP3.LUT R45, R2, 0x3e00, RZ, 0xc0, !PT ;  /* 0x00003e00022d7812 */ /* 0x000fe200078ec0ff */
[----:B---3--:R-:W-:Y:S01]  /*0cf0*/  UIMAD.WIDE.U32 UR12, UR36, UR14, UR12 ;  /* 0x0000000e240c72a5 */ /* 0x008fe2000f8e000c */
[----:B------:R-:W-:Y:S01]  /*0d00*/  PRMT R39, RZ, 0x7610, R39 ;  /* 0x00007610ff277816 */ /* 0x000fe20000000027 */
[----:B------:R-:W-:Y:S01]  /*0d10*/  UMOV UR16, UR40 ;  /* 0x0000002800107c82 */ /* 0x000fe20008000000 */
[C---:B------:R-:W-:Y:S01]  /*0d20*/  LOP3.LUT R10, R45.reuse, R0, RZ, 0xfc, !PT ;  /* 0x000000002d0a7212 */ /* 0x040fe200078efcff */
[----:B------:R-:W-:Y:S01]  /*0d30*/  UIMAD UR15, UR36, UR15, UR13 ;  /* 0x0000000f240f72a4 */ /* 0x000fe2000f8e020d */
[----:B------:R-:W-:Y:S01]  /*0d40*/  LOP3.LUT R25, R45, 0x20, R0, 0xfe, !PT ;  /* 0x000000202d197812 */ /* 0x000fe200078efe00 */
[----:B------:R-:W-:Y:S01]  /*0d50*/  UIMAD.WIDE.U32 UR16, UR36, UR18, UR16 ;  /* 0x00000012241072a5 */ /* 0x000fe2000f8e0010 */
[----:B------:R-:W-:Y:S01]  /*0d60*/  IADD3 R9, P0, PT, R10, UR12, RZ ;  /* 0x0000000c0a097c10 */ /* 0x000fe2000ff1e0ff */
[----:B----4-:R-:W-:Y:S01]  /*0d70*/  UIADD3 UR12, UPT, UPT, -UR8, UR10, URZ ;  /* 0x0000000a080c7290 */ /* 0x010fe2000fffe1ff */
[----:B------:R-:W-:Y:S01]  /*0d80*/  PRMT R40, RZ, 0x7610, R40 ;  /* 0x00007610ff287816 */ /* 0x000fe20000000028 */
[----:B------:R-:W-:Y:S01]  /*0d90*/  UIMAD UR19, UR36, UR19, UR17 ;  /* 0x00000013241372a4 */ /* 0x000fe2000f8e0211 */
[----:B------:R-:W-:-:S02]  /*0da0*/  IADD3.X R12, PT, PT, RZ, UR15, RZ, P0, !PT ;  /* 0x0000000fff0c7c10 */ /* 0x000fc400087fe4ff */
[----:B------:R-:W-:Y:S02]  /*0db0*/  IADD3 R3, P1, PT, R10, UR16, RZ ;  /* 0x000000100a037c10 */ /* 0x000fe4000ff3e0ff */
[----:B-----5:R-:W-:Y:S02]  /*0dc0*/  LEA R4, P0, R9, UR42, 0x1 ;  /* 0x0000002a09047c11 */ /* 0x020fe4000f8008ff */
[----:B------:R-:W-:Y:S02]  /*0dd0*/  PRMT R41, RZ, 0x7610, R41 ;  /* 0x00007610ff297816 */ /* 0x000fe40000000029 */
[----:B------:R-:W-:Y:S02]  /*0de0*/  PRMT R42, RZ, 0x7610, R42 ;  /* 0x00007610ff2a7816 */ /* 0x000fe4000000002a */
[----:B------:R-:W-:Y:S01]  /*0df0*/  PRMT R43, RZ, 0x7610, R43 ;  /* 0x00007610ff2b7816 */ /* 0x000fe2000000002b */
[----:B------:R-:W-:Y:S01]  /*0e00*/  BAR.SYNC.DEFER_BLOCKING 0x0 ;  /* 0x0000000000007b1d */ /* 0x000fe20000010000 */
[----:B------:R-:W-:-:S02]  /*0e10*/  ISETP.GE.AND P2, PT, R5, UR12, PT ;  /* 0x0000000c05007c0c */ /* 0x000fc4000bf46270 */
[----:B------:R-:W-:Y:S02]  /*0e20*/  IADD3.X R8, PT, PT, RZ, UR19, RZ, P1, !PT ;  /* 0x00000013ff087c10 */ /* 0x000fe40008ffe4ff */
[----:B------:R-:W-:Y:S02]  /*0e30*/  LEA.HI.X R5, R9, UR43, R12, 0x1, P0 ;  /* 0x0000002b09057c11 */ /* 0x000fe400080f0c0c */
[C---:B------:R-:W-:Y:S02]  /*0e40*/  SHF.L.U32 R6, R10.reuse, 0x1, RZ ;  /* 0x000000010a067819 */ /* 0x040fe400000006ff */
[C---:B------:R-:W-:Y:S02]  /*0e50*/  LOP3.LUT R16, R10.reuse, 0xe0, RZ, 0xfc, !PT ;  /* 0x000000e00a107812 */ /* 0x040fe400078efcff */
[C---:B------:R-:W-:Y:S02]  /*0e60*/  LOP3.LUT R17, R10.reuse, 0x100, RZ, 0xfc, !PT ;  /* 0x000001000a117812 */ /* 0x040fe400078efcff */
[----:B------:R-:W-:-:S02]  /*0e70*/  LOP3.LUT R15, R10, 0xc0, RZ, 0xfc, !PT ;  /* 0x000000c00a0f7812 */ /* 0x000fc400078efcff */
[C---:B------:R-:W-:Y:S02]  /*0e80*/  LOP3.LUT R14, R10.reuse, 0xa0, RZ, 0xfc, !PT ;  /* 0x000000a00a0e7812 */ /* 0x040fe400078efcff */
[C---:B------:R-:W-:Y:S02]  /*0e90*/  LOP3.LUT R13, R10.reuse, 0x80, RZ, 0xfc, !PT ;  /* 0x000000800a0d7812 */ /* 0x040fe400078efcff */
[C---:B------:R-:W-:Y:S02]  /*0ea0*/  LOP3.LUT R11, R10.reuse, 0x40, RZ, 0xfc, !PT ;  /* 0x000000400a0b7812 */ /* 0x040fe400078efcff */
[C---:B------:R-:W-:Y:S02]  /*0eb0*/  LOP3.LUT R18, R10.reuse, 0x120, RZ, 0xfc, !PT ;  /* 0x000001200a127812 */ /* 0x040fe400078efcff */
[----:B------:R-:W-:Y:S01]  /*0ec0*/  LOP3.LUT R19, R10, 0x140, RZ, 0xfc, !PT ;  /* 0x000001400a137812 */ /* 0x000fe200078efcff */
[----:B------:R-:W2:Y:S01]  /*0ed0*/  @!P2 LDG.E.U16 R28, desc[UR34][R26.64] ;  /* 0x000000221a1ca981 */ /* 0x000ea2000c1e1500 */
[----:B------:R-:W-:-:S02]  /*0ee0*/  LEA R2, P1, R3, UR44, 0x1 ;  /* 0x0000002c03027c11 */ /* 0x000fc4000f8208ff */
[C---:B------:R-:W-:Y:S02]  /*0ef0*/  LOP3.LUT R20, R10.reuse, 0x160, RZ, 0xfc, !PT ;  /* 0x000001600a147812 */ /* 0x040fe400078efcff */
[C---:B------:R-:W-:Y:S02]  /*0f00*/  LOP3.LUT R21, R10.reuse, 0x180, RZ, 0xfc, !PT ;  /* 0x000001800a157812 */ /* 0x040fe400078efcff */
[C---:B------:R-:W-:Y:S02]  /*0f10*/  LOP3.LUT R22, R10.reuse, 0x1a0, RZ, 0xfc, !PT ;  /* 0x000001a00a167812 */ /* 0x040fe400078efcff */
[C---:B------:R-:W-:Y:S02]  /*0f20*/  LOP3.LUT R23, R10.reuse, 0x1c0, RZ, 0xfc, !PT ;  /* 0x000001c00a177812 */ /* 0x040fe400078efcff */
[----:B------:R-:W-:Y:S01]  /*0f30*/  LOP3.LUT R24, R10, 0x1e0, RZ, 0xfc, !PT ;  /* 0x000001e00a187812 */ /* 0x000fe200078efcff */
[----:B------:R-:W0:Y:S01]  /*0f40*/  S2R R239, SR_LANEID ;  /* 0x0000000000ef7919 */ /* 0x000e220000000000 */
[----:B------:R-:W-:Y:S01]  /*0f50*/  ISETP.GE.AND P0, PT, R25, UR12, PT ;  /* 0x0000000c19007c0c */ /* 0x000fe2000bf06270 */
[----:B------:R-:W-:Y:S01]  /*0f60*/  UMOV UR16, 0x400 ;  /* 0x0000040000107882 */ /* 0x000fe20000000000 */
[----:B------:R-:W-:Y:S01]  /*0f70*/  LEA.HI.X R3, R3, UR45, R8, 0x1, P1 ;  /* 0x0000002d03037c11 */ /* 0x000fe200088f0c08 */
[----:B------:R-:W1:Y:S01]  /*0f80*/  LDCU.64 UR14, c[0x0][0x508] ;  /* 0x0000a100ff0e77ac */ /* 0x000e620008000a00 */
[----:B------:R-:W-:-:S02]  /*0f90*/  P2R R96, PR, RZ, 0x1 ;  /* 0x00000001ff607803 */ /* 0x000fc40000000000 */
[----:B------:R-:W-:Y:S01]  /*0fa0*/  IADD3 R8, P0, PT, R6, UR26, RZ ;  /* 0x0000001a06087c10 */ /* 0x000fe2000ff1e0ff */
[----:B------:R-:W3:Y:S01]  /*0fb0*/  LDCU.64 UR18, c[0x0][0x510] ;  /* 0x0000a200ff1277ac */ /* 0x000ee20008000a00 */
[----:B------:R-:W-:Y:S02]  /*0fc0*/  P2R R95, PR, RZ, 0x4 ;  /* 0x00000004ff5f7803 */ /* 0x000fe40000000000 */
[----:B------:R-:W-:Y:S01]  /*0fd0*/  IADD3.X R9, PT, PT, RZ, UR27, RZ, P0, !PT ;  /* 0x0000001bff097c10 */ /* 0x000fe200087fe4ff */
[----:B------:R-:W4:Y:S01]  /*0fe0*/  LDCU UR17, c[0x0][0x38c] ;  /* 0x00007180ff1177ac */ /* 0x000f220008000800 */
[----:B------:R-:W-:-:S13]  /*0ff0*/  ISETP.GE.AND P0, PT, R25, UR12, PT ;  /* 0x0000000c19007c0c */ /* 0x000fda000bf06270 */
[----:B------:R-:W5:Y:S01]  /*1000*/  @!P0 LDG.E.U16 R29, desc[UR34][R26.64+0x40] ;  /* 0x000040221a1d8981 */ /* 0x000f62000c1e1500 */
[----:B------:R-:W-:Y:S02]  /*1010*/  ISETP.GE.AND P0, PT, R16, UR12, PT ;  /* 0x0000000c10007c0c */ /* 0x000fe4000bf06270 */
[----:B------:R-:W-:Y:S02]  /*1020*/  LOP3.LUT R12, R10, 0x60, RZ, 0xfc, !PT ;  /* 0x000000600a0c7812 */ /* 0x000fe400078efcff */
[----:B------:R-:W-:Y:S02]  /*1030*/  P2R R105, PR, RZ, 0x1 ;  /* 0x00000001ff697803 */ /* 0x000fe40000000000 */
[----:B------:R-:W-:Y:S02]  /*1040*/  ISETP.GE.AND P2, PT, R15, UR12, PT ;  /* 0x0000000c0f007c0c */ /* 0x000fe4000bf46270 */
[----:B------:R-:W-:-:S05]  /*1050*/  ISETP.GE.AND P3, PT, R14, UR12, PT ;  /* 0x0000000c0e007c0c */ /* 0x000fca000bf66270 */
[----:B------:R-:W3:Y:S01]  /*1060*/  @!P0 LDG.E.U16 R35, desc[UR34][R26.64+0x1c0] ;  /* 0x0001c0221a238981 */ /* 0x000ee2000c1e1500 */
[----:B------:R-:W-:Y:S02]  /*1070*/  ISETP.GE.AND P0, PT, R17, UR12, PT ;  /* 0x0000000c11007c0c */ /* 0x000fe4000bf06270 */
[----:B------:R-:W-:Y:S02]  /*1080*/  ISETP.GE.AND P4, PT, R13, UR12, PT ;  /* 0x0000000c0d007c0c */ /* 0x000fe4000bf86270 */
[----:B------:R-:W-:Y:S01]  /*1090*/  ISETP.GE.AND P5, PT, R12, UR12, PT ;  /* 0x0000000c0c007c0c */ /* 0x000fe2000bfa6270 */
[----:B------:R-:W4:Y:S01]  /*10a0*/  @!P2 LDG.E.U16 R34, desc[UR34][R26.64+0x180] ;  /* 0x000180221a22a981 */ /* 0x000f22000c1e1500 */
[----:B------:R-:W-:Y:S02]  /*10b0*/  ISETP.GE.AND P6, PT, R11, UR12, PT ;  /* 0x0000000c0b007c0c */ /* 0x000fe4000bfc6270 */
[----:B------:R-:W-:Y:S01]  /*10c0*/  IADD3 R6, P1, PT, R6, UR28, RZ ;  /* 0x0000001c06067c10 */ /* 0x000fe2000ff3e0ff */
[----:B------:R-:W3:Y:S01]  /*10d0*/  @!P3 LDG.E.U16 R33, desc[UR34][R26.64+0x140] ;  /* 0x000140221a21b981 */ /* 0x000ee2000c1e1500 */
[----:B------:R-:W-:-:S02]  /*10e0*/  P2R R106, PR, RZ, 0x1 ;  /* 0x00000001ff6a7803 */ /* 0x000fc40000000000 */
[----:B------:R-:W-:Y:S01]  /*10f0*/  IADD3.X R7, PT, PT, RZ, UR29, RZ, P1, !PT ;  /* 0x0000001dff077c10 */ /* 0x000fe20008ffe4ff */
[----:B------:R-:W4:Y:S01]  /*1100*/  @!P0 LDG.E.U16 R36, desc[UR34][R26.64+0x200] ;  /* 0x000200221a248981 */ /* 0x000f22000c1e1500 */
[----:B------:R-:W-:Y:S02]  /*1110*/  ISETP.GE.AND P0, PT, R18, UR12, PT ;  /* 0x0000000c12007c0c */ /* 0x000fe4000bf06270 */
[----:B------:R-:W-:Y:S01]  /*1120*/  P2R R104, PR, RZ, 0x4 ;  /* 0x00000004ff687803 */ /* 0x000fe20000000000 */
[----:B------:R-:W3:Y:S01]  /*1130*/  @!P4 LDG.E.U16 R32, desc[UR34][R26.64+0x100] ;  /* 0x000100221a20c981 */ /* 0x000ee2000c1e1500 */
[----:B------:R-:W-:Y:S02]  /*1140*/  ISETP.GE.AND P1, PT, R19, UR12, PT ;  /* 0x0000000c13007c0c */ /* 0x000fe4000bf26270 */
[----:B------:R-:W-:Y:S01]  /*1150*/  P2R R103, PR, RZ, 0x8 ;  /* 0x00000008ff677803 */ /* 0x000fe20000000000 */
[----:B------:R-:W4:Y:S01]  /*1160*/  @!P5 LDG.E.U16 R31, desc[UR34][R26.64+0xc0] ;  /* 0x0000c0221a1fd981 */ /* 0x000f22000c1e1500 */
[----:B------:R-:W-:-:S02]  /*1170*/  ISETP.GE.AND P2, PT, R20, UR12, PT ;  /* 0x0000000c14007c0c */ /* 0x000fc4000bf46270 */
[----:B------:R-:W-:Y:S01]  /*1180*/  P2R R102, PR, RZ, 0x10 ;  /* 0x00000010ff667803 */ /* 0x000fe20000000000 */
[----:B------:R-:W3:Y:S01]  /*1190*/  @!P6 LDG.E.U16 R30, desc[UR34][R26.64+0x80] ;  /* 0x000080221a1ee981 */ /* 0x000ee2000c1e1500 */
[----:B------:R-:W-:Y:S02]  /*11a0*/  ISETP.GE.AND P3, PT, R21, UR12, PT ;  /* 0x0000000c15007c0c */ /* 0x000fe4000bf66270 */
[----:B------:R-:W-:Y:S01]  /*11b0*/  P2R R101, PR, RZ, 0x20 ;  /* 0x00000020ff657803 */ /* 0x000fe20000000000 */
[----:B------:R-:W4:Y:S01]  /*11c0*/  @!P0 LDG.E.U16 R37, desc[UR34][R26.64+0x240] ;  /* 0x000240221a258981 */ /* 0x000f22000c1e1500 */
[----:B------:R-:W-:Y:S02]  /*11d0*/  ISETP.GE.AND P4, PT, R22, UR12, PT ;  /* 0x0000000c16007c0c */ /* 0x000fe4000bf86270 */
[----:B------:R-:W-:Y:S01]  /*11e0*/  P2R R100, PR, RZ, 0x40 ;  /* 0x00000040ff647803 */ /* 0x000fe20000000000 */
[----:B------:R-:W4:Y:S01]  /*11f0*/  @!P1 LDG.E.U16 R38, desc[UR34][R26.64+0x280] ;  /* 0x000280221a269981 */ /* 0x000f22000c1e1500 */
[----:B------:R-:W-:-:S02]  /*1200*/  ISETP.GE.AND P5, PT, R23, UR12, PT ;  /* 0x0000000c17007c0c */ /* 0x000fc4000bfa6270 */
[----:B------:R-:W-:Y:S01]  /*1210*/  ISETP.GE.AND P6, PT, R24, UR12, PT ;  /* 0x0000000c18007c0c */ /* 0x000fe2000bfc6270 */
[----:B------:R-:W4:Y:S04]  /*1220*/  @!P2 LDG.E.U16 R39, desc[UR34][R26.64+0x2c0] ;  /* 0x0002c0221a27a981 */ /* 0x000f28000c1e1500 */
[----:B------:R-:W4:Y:S04]  /*1230*/  @!P3 LDG.E.U16 R40, desc[UR34][R26.64+0x300] ;  /* 0x000300221a28b981 */ /* 0x000f28000c1e1500 */
[----:B------:R-:W4:Y:S04]  /*1240*/  @!P4 LDG.E.U16 R41, desc[UR34][R26.64+0x340] ;  /* 0x000340221a29c981 */ /* 0x000f28000c1e1500 */
[----:B------:R-:W4:Y:S04]  /*1250*/  @!P5 LDG.E.U16 R42, desc[UR34][R26.64+0x380] ;  /* 0x000380221a2ad981 */ /* 0x000f28000c1e1500 */
[----:B------:R1:W4:Y:S01]  /*1260*/  @!P6 LDG.E.U16 R43, desc[UR34][R26.64+0x3c0] ;  /* 0x0003c0221a2be981 */ /* 0x000322000c1e1500 */
[----:B------:R-:W1:Y:S01]  /*1270*/  S2UR UR12, SR_CgaCtaId ;  /* 0x00000000000c79c3 */ /* 0x000e620000008800 */
[----:B0-----:R-:W-:-:S02]  /*1280*/  IADD3 R44, PT, PT, R45, R239, RZ ;  /* 0x000000ef2d2c7210 */ /* 0x001fc40007ffe0ff */
[----:B------:R-:W-:Y:S02]  /*1290*/  P2R R72, PR, RZ, 0x1 ;  /* 0x00000001ff487803 */ /* 0x000fe40000000000 */
[----:B------:R-:W-:Y:S02]  /*12a0*/  IADD3 R47, PT, PT, R44, 0x20, RZ ;  /* 0x000000202c2f7810 */ /* 0x000fe40007ffe0ff */
[----:B------:R-:W-:Y:S02]  /*12b0*/  ISETP.NE.AND P0, PT, R106, RZ, PT ;  /* 0x000000ff6a00720c */ /* 0x000fe40003f05270 */
[C---:B------:R-:W-:Y:S02]  /*12c0*/  IADD3 R49, PT, PT, R44.reuse, 0x40, RZ ;  /* 0x000000402c317810 */ /* 0x040fe40007ffe0ff */
[C---:B------:R-:W-:Y:S02]  /*12d0*/  IADD3 R51, PT, PT, R44.reuse, 0x60, RZ ;  /* 0x000000602c337810 */ /* 0x040fe40007ffe0ff */
[----:B------:R-:W-:-:S02]  /*12e0*/  LEA.HI.SX32 R45, R44, R44, 0x1b ;  /* 0x0000002c2c2d7211 */ /* 0x000fc400078fdaff */
[C---:B------:R-:W-:Y:S02]  /*12f0*/  IADD3 R53, PT, PT, R44.reuse, 0x80, RZ ;  /* 0x000000802c357810 */ /* 0x040fe40007ffe0ff */
[C---:B-1----:R-:W-:Y:S02]  /*1300*/  IADD3 R27, PT, PT, R44.reuse, 0xa0, RZ ;  /* 0x000000a02c1b7810 */ /* 0x042fe40007ffe0ff */
[-C--:B------:R-:W-:Y:S01]  /*1310*/  LEA.HI.SX32 R47, R47, R44.reuse, 0x1b ;  /* 0x0000002c2f2f7211 */ /* 0x080fe200078fdaff */
[----:B------:R-:W-:Y:S01]  /*1320*/  ULEA UR16, UR12, UR16, 0x18 ;  /* 0x000000100c107291 */ /* 0x000fe2000f8ec0ff */
[----:B------:R-:W-:Y:S02]  /*1330*/  P2R R70, PR, RZ, 0x1 ;  /* 0x00000001ff467803 */ /* 0x000fe40000000000 */
[----:B------:R-:W-:Y:S02]  /*1340*/  IADD3 R55, PT, PT, R44, 0xc0, RZ ;  /* 0x000000c02c377810 */ /* 0x000fe40007ffe0ff */
[----:B------:R-:W-:-:S02]  /*1350*/  LEA.HI.SX32 R49, R49, R44, 0x1b ;  /* 0x0000002c31317211 */ /* 0x000fc400078fdaff */
[----:B------:R-:W-:Y:S02]  /*1360*/  ISETP.NE.AND P0, PT, R105, RZ, PT ;  /* 0x000000ff6900720c */ /* 0x000fe40003f05270 */
[C---:B------:R-:W-:Y:S02]  /*1370*/  IADD3 R57, PT, PT, R44.reuse, 0xe0, RZ ;  /* 0x000000e02c397810 */ /* 0x040fe40007ffe0ff */
[-C--:B------:R-:W-:Y:S02]  /*1380*/  LEA.HI.SX32 R51, R51, R44.reuse, 0x1b ;  /* 0x0000002c33337211 */ /* 0x080fe400078fdaff */
[----:B------:R-:W-:Y:S02]  /*1390*/  IADD3 R59, PT, PT, R44, 0x100, RZ ;  /* 0x000001002c3b7810 */ /* 0x000fe40007ffe0ff */
[----:B------:R-:W-:Y:S02]  /*13a0*/  LEA R150, R45, UR16, 0x1 ;  /* 0x000000102d967c11 */ /* 0x000fe4000f8e08ff */
[----:B------:R-:W-:-:S02]  /*13b0*/  LEA.HI.SX32 R53, R53, R44, 0x1b ;  /* 0x0000002c35357211 */ /* 0x000fc400078fdaff */
[C---:B------:R-:W-:Y:S02]  /*13c0*/  IADD3 R61, PT, PT, R44.reuse, 0x120, RZ ;  /* 0x000001202c3d7810 */ /* 0x040fe40007ffe0ff */
[-C--:B------:R-:W-:Y:S02]  /*13d0*/  LEA.HI.SX32 R27, R27, R44.reuse, 0x1b ;  /* 0x0000002c1b1b7211 */ /* 0x080fe400078fdaff */
[----:B------:R-:W-:Y:S02]  /*13e0*/  LEA R149, R47, UR16, 0x1 ;  /* 0x000000102f957c11 */ /* 0x000fe4000f8e08ff */
[----:B------:R-:W-:Y:S02]  /*13f0*/  LOP3.LUT R26, R189, 0x3e0, RZ, 0xc0, !PT ;  /* 0x000003e0bd1a7812 */ /* 0x000fe400078ec0ff */
[----:B------:R-:W-:Y:S02]  /*1400*/  IADD3 R63, PT, PT, R44, 0x140, RZ ;  /* 0x000001402c3f7810 */ /* 0x000fe40007ffe0ff */
[----:B------:R-:W-:-:S02]  /*1410*/  LEA.HI.SX32 R55, R55, R44, 0x1b ;  /* 0x0000002c37377211 */ /* 0x000fc400078fdaff */
[----:B------:R-:W-:Y:S02]  /*1420*/  LEA R148, R49, UR16, 0x1 ;  /* 0x0000001031947c11 */ /* 0x000fe4000f8e08ff */
[----:B------:R-:W-:Y:S02]  /*1430*/  P2R R68, PR, RZ, 0x1 ;  /* 0x00000001ff447803 */ /* 0x000fe40000000000 */
        /* <DEDUP_REMOVED lines=46> */
[----:B-----5:R1:W-:Y:S04]  /*1720*/  STS.U16 [R149+0x40], R29 ;  /* 0x0000401d95007388 */ /* 0x0203e80000000400 */
[----:B---3--:R2:W-:Y:S04]  /*1730*/  STS.U16 [R148+0x80], R30 ;  /* 0x0000801e94007388 */ /* 0x0085e80000000400 */
        /* <DEDUP_REMOVED lines=55> */
[----:B------:R-:W-:Y:S02]  /*1ab0*/  PRMT R53, RZ, 0x7610, R53 ;  /* 0x00007610ff357816 */ /* 0x000fe40000000035 */
        /* <DEDUP_REMOVED lines=34> */
[----:B-----5:R-:W-:Y:S04]  /*1ce0*/  STS.U16 [R150], R27 ;  /* 0x0000001b96007388 */ /* 0x020fe80000000400 */
[----:B------:R-:W-:Y:S04]  /*1cf0*/  STS.U16 [R149+0x40], R28 ;  /* 0x0000401c95007388 */ /* 0x000fe80000000400 */
[----:B--2---:R-:W-:Y:S04]  /*1d00*/  STS.U16 [R148+0x80], R29 ;  /* 0x0000801d94007388 */ /* 0x004fe80000000400 */
[----:B---3--:R-:W-:Y:S04]  /*1d10*/  STS.U16 [R146+0xc0], R30 ;  /* 0x0000c01e92007388 */ /* 0x008fe80000000400 */
[----:B----4-:R-:W-:Y:S04]  /*1d20*/  STS.U16 [R144+0x100], R31 ;  /* 0x0001001f90007388 */ /* 0x010fe80000000400 */
[----:B------:R-:W-:Y:S04]  /*1d30*/  STS.U16 [R142+0x140], R32 ;  /* 0x000140208e007388 */ /* 0x000fe80000000400 */
        /* <DEDUP_REMOVED lines=89> */
[----:B--2---:R-:W-:Y:S04]  /*22d0*/  STS.U16 [R148+0x80], R50 ;  /* 0x0000803294007388 */ /* 0x004fe80000000400 */
[----:B---3--:R-:W-:Y:S04]  /*22e0*/  STS.U16 [R146+0xc0], R51 ;  /* 0x0000c03392007388 */ /* 0x008fe80000000400 */
[----:B----4-:R-:W-:Y:S04]  /*22f0*/  STS.U16 [R144+0x100], R53 ;  /* 0x0001003590007388 */ /* 0x010fe80000000400 */
[----:B-----5:R-:W-:Y:S04]  /*2300*/  STS.U16 [R142+0x140], R52 ;  /* 0x000140348e007388 */ /* 0x020fe80000000400 */
[----:B------:R0:W-:Y:S04]  /*2310*/  STS.U16 [R140+0x180], R55 ;  /* 0x000180378c007388 */ /* 0x0001e80000000400 */
[----:B------:R1:W-:Y:S04]  /*2320*/  STS.U16 [R138+0x1c0], R54 ;  /* 0x0001c0368a007388 */ /* 0x0003e80000000400 */
[----:B------:R2:W-:Y:S04]  /*2330*/  STS.U16 [R136+0x200], R57 ;  /* 0x0002003988007388 */ /* 0x0005e80000000400 */
[----:B------:R3:W-:Y:S04]  /*2340*/  STS.U16 [R250+0x240], R67 ;  /* 0x00024043fa007388 */ /* 0x0007e80000000400 */
[----:B------:R4:W-:Y:S04]  /*2350*/  STS.U16 [R249+0x280], R58 ;  /* 0x0002803af9007388 */ /* 0x0009e80000000400 */
[----:B------:R-:W-:Y:S04]  /*2360*/  STS.U16 [R244+0x2c0], R69 ;  /* 0x0002c045f4007388 */ /* 0x000fe80000000400 */
        /* <DEDUP_REMOVED lines=86> */
[----:B------:R-:W-:Y:S04]  /*28d0*/  STS.U16 [R142+0x140], R58 ;  /* 0x0001403a8e007388 */ /* 0x000fe80000000400 */
        /* <DEDUP_REMOVED lines=11> */
[----:B------:R-:W1:Y:S04]  /*2990*/  LDS.U16 R54, [R59] ;  /* 0x000000003b367984 */ /* 0x000e680000000400 */
[----:B------:R-:W-:Y:S04]  /*29a0*/  LDS.U16 R4, [R59+0x2] ;  /* 0x000002003b047984 */ /* 0x000fe80000000400 */
[----:B------:R-:W2:Y:S04]  /*29b0*/  LDS.U16 R5, [R59+0x4] ;  /* 0x000004003b057984 */ /* 0x000ea80000000400 */
[----:B------:R-:W3:Y:S04]  /*29c0*/  LDS.U16 R55, [R59+0x6] ;  /* 0x000006003b377984 */ /* 0x000ee80000000400 */
[----:B------:R-:W4:Y:S04]  /*29d0*/  LDS.U16 R57, [R59+0x8] ;  /* 0x000008003b397984 */ /* 0x000f280000000400 */
[----:B------:R-:W5:Y:S04]  /*29e0*/  LDS.U16 R58, [R59+0xa] ;  /* 0x00000a003b3a7984 */ /* 0x000f680000000400 */
[----:B------:R-:W5:Y:S04]  /*29f0*/  LDS.U16 R67, [R59+0xc] ;  /* 0x00000c003b437984 */ /* 0x000f680000000400 */
[----:B------:R-:W-:Y:S04]  /*2a00*/  LDS.U16 R68, [R59+0xe] ;  /* 0x00000e003b447984 */ /* 0x000fe80000000400 */
[----:B------:R-:W5:Y:S04]  /*2a10*/  LDS.U16 R70, [R59+0x10] ;  /* 0x000010003b467984 */ /* 0x000f680000000400 */
[----:B------:R-:W5:Y:S04]  /*2a20*/  LDS.U16 R71, [R59+0x12] ;  /* 0x000012003b477984 */ /* 0x000f680000000400 */
[----:B------:R-:W-:Y:S04]  /*2a30*/  LDS.U16 R72, [R59+0x14] ;  /* 0x000014003b487984 */ /* 0x000fe80000000400 */
[----:B------:R-:W-:Y:S04]  /*2a40*/  LDS.U16 R73, [R59+0x16] ;  /* 0x000016003b497984 */ /* 0x000fe80000000400 */
[----:B------:R-:W5:Y:S04]  /*2a50*/  LDS.U16 R74, [R59+0x18] ;  /* 0x000018003b4a7984 */ /* 0x000f680000000400 */
[----:B------:R-:W-:Y:S04]  /*2a60*/  LDS.U16 R75, [R59+0x1a] ;  /* 0x00001a003b4b7984 */ /* 0x000fe80000000400 */
[----:B------:R-:W-:Y:S04]  /*2a70*/  LDS.U16 R76, [R59+0x1c] ;  /* 0x00001c003b4c7984 */ /* 0x000fe80000000400 */
[----:B------:R-:W5:Y:S01]  /*2a80*/  LDS.U16 R77, [R59+0x1e] ;  /* 0x00001e003b4d7984 */ /* 0x000f620000000400 */
[----:B------:R-:W-:Y:S01]  /*2a90*/  BAR.SYNC.DEFER_BLOCKING 0x0 ;  /* 0x0000000000007b1d */ /* 0x000fe20000010000 */
[----:B0-----:R-:W-:-:S05]  /*2aa0*/  PRMT R78, RZ, 0x7610, R78 ;  /* 0x00007610ff4e7816 */ /* 0x001fca000000004e */
        /* <DEDUP_REMOVED lines=23> */
[----:B------:R-:W-:-:S09]  /*2c20*/  PRMT R95, RZ, 0x7610, R95 ;  /* 0x00007610ff5f7816 */ /* 0x000fd2000000005f */
        /* <DEDUP_REMOVED lines=15> */
[----:B-1----:R-:W-:-:S02]  /*2d20*/  HADD2.F32 R54, -RZ, R54.H0_H0 ;  /* 0x20000036ff367230 */ /* 0x002fc40000004100 */
[----:B--2---:R-:W-:-:S03]  /*2d30*/  HADD2.F32 R5, -RZ, R5.H0_H0 ;  /* 0x20000005ff057230 */ /* 0x004fc60000004100 */
[----:B------:R-:W-:Y:S01]  /*2d40*/  FMUL.FTZ R79, R54, -1.4426950216293334961 ;  /* 0xbfb8aa3b364f7820 */ /* 0x000fe20000410000 */
[----:B---3--:R-:W-:Y:S02]  /*2d50*/  HADD2.F32 R55, -RZ, R55.H0_H0 ;  /* 0x20000037ff377230 */ /* 0x008fe40000004100 */
[----:B------:R-:W-:-:S03]  /*2d60*/  FMUL.FTZ R102, R5, -1.4426950216293334961 ;  /* 0xbfb8aa3b05667820 */ /* 0x000fc60000410000 */
[----:B------:R-:W1:Y:S01]  /*2d70*/  MUFU.EX2 R79, R79 ;  /* 0x0000004f004f7308 */ /* 0x000e620000000800 */
[----:B0-----:R-:W-:-:S03]  /*2d80*/  FMUL.FTZ R2, R55, -1.4426950216293334961 ;  /* 0xbfb8aa3b37027820 */ /* 0x001fc60000410000 */
[----:B------:R-:W-:Y:S01]  /*2d90*/  MUFU.EX2 R102, R102 ;  /* 0x0000006600667308 */ /* 0x000fe20000000800 */
[----:B----4-:R-:W-:-:S03]  /*2da0*/  HADD2.F32 R57, -RZ, R57.H0_H0 ;  /* 0x20000039ff397230 */ /* 0x010fc60000004100 */
[----:B------:R-:W-:Y:S02]  /*2db0*/  MUFU.EX2 R2, R2 ;  /* 0x0000000200027308 */ /* 0x000fe40000000800 */
[----:B------:R-:W-:Y:S01]  /*2dc0*/  FMUL.FTZ R3, R57, -1.4426950216293334961 ;  /* 0xbfb8aa3b39037820 */ /* 0x000fe20000410000 */
[----:B-----5:R-:W-:Y:S01]  /*2dd0*/  HADD2.F32 R58, -RZ, R58.H0_H0 ;  /* 0x2000003aff3a7230 */ /* 0x020fe20000004100 */
[----:B------:R-:W-:Y:S01]  /*2de0*/  ISETP.NE.AND P1, PT, R189, RZ, PT ;  /* 0x000000ffbd00720c */ /* 0x000fe20003f25270 */
[----:B-1----:R-:W-:Y:S01]  /*2df0*/  FADD.FTZ R79, R79, 1 ;  /* 0x3f8000004f4f7421 */ /* 0x002fe20000010000 */
[----:B------:R-:W-:Y:S02]  /*2e00*/  HADD2.F32 R4, -RZ, R4.H0_H0 ;  /* 0x20000004ff047230 */ /* 0x000fe40000004100 */
[----:B------:R-:W0:Y:S01]  /*2e10*/  MUFU.EX2 R3, R3 ;  /* 0x0000000300037308 */ /* 0x000e220000000800 */
[----:B------:R-:W-:-:S03]  /*2e20*/  FMUL.FTZ R104, R58, -1.4426950216293334961 ;  /* 0xbfb8aa3b3a687820 */ /* 0x000fc60000410000 */
[----:B------:R-:W-:Y:S01]  /*2e30*/  MUFU.RCP R79, R79 ;  /* 0x0000004f004f7308 */ /* 0x000fe20000001000 */
[----:B------:R-:W-:Y:S01]  /*2e40*/  FMUL.FTZ R85, R4, -1.4426950216293334961 ;  /* 0xbfb8aa3b04557820 */ /* 0x000fe20000410000 */
[----:B------:R-:W-:Y:S02]  /*2e50*/  HADD2.F32 R67, -RZ, R67.H0_H0 ;  /* 0x20000043ff437230 */ /* 0x000fe40000004100 */
[----:B------:R-:W-:-:S04]  /*2e60*/  HADD2.F32 R70, -RZ, R70.H0_H0 ;  /* 0x20000046ff467230 */ /* 0x000fc80000004100 */
[----:B------:R-:W-:Y:S01]  /*2e70*/  MUFU.EX2 R104, R104 ;  /* 0x0000006800687308 */ /* 0x000fe20000000800 */
[----:B------:R-:W-:-:S03]  /*2e80*/  FMUL.FTZ R106, R67, -1.4426950216293334961 ;  /* 0xbfb8aa3b436a7820 */ /* 0x000fc60000410000 */
[----:B------:R-:W1:Y:S01]  /*2e90*/  MUFU.EX2 R85, R85 ;  /* 0x0000005500557308 */ /* 0x000e620000000800 */
[----:B------:R-:W-:Y:S01]  /*2ea0*/  FMUL.FTZ R108, R70, -1.4426950216293334961 ;  /* 0xbfb8aa3b466c7820 */ /* 0x000fe20000410000 */
[----:B0-----:R-:W-:Y:S01]  /*2eb0*/  FADD.FTZ R3, R3, 1 ;  /* 0x3f80000003037421 */ /* 0x001fe20000010000 */
[----:B------:R-:W-:Y:S01]  /*2ec0*/  HADD2.F32 R84, -RZ, R84.H0_H0 ;  /* 0x20000054ff547230 */ /* 0x000fe20000004100 */
[----:B------:R-:W0:Y:S04]  /*2ed0*/  MUFU.EX2 R106, R106 ;  /* 0x0000006a006a7308 */ /* 0x000e280000000800 */
[----:B------:R-:W2:Y:S01]  /*2ee0*/  MUFU.EX2 R108, R108 ;  /* 0x0000006c006c7308 */ /* 0x000ea20000000800 */
[----:B------:R-:W-:Y:S02]  /*2ef0*/  HADD2.F32 R71, -RZ, R71.H0_H0 ;  /* 0x20000047ff477230 */ /* 0x000fe40000004100 */
[----:B-1----:R-:W-:-:S03]  /*2f00*/  FADD.FTZ R85, R85, 1 ;  /* 0x3f80000055557421 */ /* 0x002fc60000010000 */
[----:B------:R-:W-:Y:S01]  /*2f10*/  FMUL.FTZ R109, R71, -1.4426950216293334961 ;  /* 0xbfb8aa3b476d7820 */ /* 0x000fe20000410000 */
[----:B------:R-:W-:Y:S02]  /*2f20*/  HADD2.F32 R68, -RZ, R68.H0_H0 ;  /* 0x20000044ff447230 */ /* 0x000fe40000004100 */
[----:B------:R-:W-:Y:S03]  /*2f30*/  MUFU.RCP R85, R85 ;  /* 0x0000005500557308 */ /* 0x000fe60000001000 */
[----:B------:R-:W-:Y:S01]  /*2f40*/  FMUL.FTZ R107, R68, -1.4426950216293334961 ;  /* 0xbfb8aa3b446b7820 */ /* 0x000fe20000410000 */
[----:B------:R-:W-:Y:S02]  /*2f50*/  HADD2.F32 R74, -RZ, R74.H0_H0 ;  /* 0x2000004aff4a7230 */ /* 0x000fe40000004100 */
[----:B------:R-:W-:Y:S02]  /*2f60*/  HADD2.F32 R87, -RZ, R87.H0_H0 ;  /* 0x20000057ff577230 */ /* 0x000fe40000004100 */
[----:B------:R-:W-:Y:S01]  /*2f70*/  HADD2.F32 R73, -RZ, R73.H0_H0 ;  /* 0x20000049ff497230 */ /* 0x000fe20000004100 */
[----:B------:R-:W1:Y:S01]  /*2f80*/  MUFU.EX2 R109, R109 ;  /* 0x0000006d006d7308 */ /* 0x000e620000000800 */
[----:B------:R-:W-:Y:S01]  /*2f90*/  HADD2.F32 R77, -RZ, R77.H0_H0 ;  /* 0x2000004dff4d7230 */ /* 0x000fe20000004100 */
[----:B------:R-:W-:Y:S04]  /*2fa0*/  STS.U16 [R150], R82 ;  /* 0x0000005296007388 */ /* 0x000fe80000000400 */
[----:B------:R-:W-:Y:S04]  /*2fb0*/  STS.U16 [R149+0x40], R78 ;  /* 0x0000404e95007388 */ /* 0x000fe80000000400 */
[----:B------:R-:W-:Y:S04]  /*2fc0*/  STS.U16 [R148+0x80], R83 ;  /* 0x0000805394007388 */ /* 0x000fe80000000400 */
[----:B------:R3:W-:Y:S04]  /*2fd0*/  STS.U16 [R146+0xc0], R86 ;  /* 0x0000c05692007388 */ /* 0x0007e80000000400 */
        /* <DEDUP_REMOVED lines=13> */
[----:B------:R-:W1:Y:S01]  /*30b0*/  LDS.U16 R83, [R59+0x4] ;  /* 0x000004003b537984 */ /* 0x000e620000000400 */
[----:B---3--:R-:W-:-:S03]  /*30c0*/  FADD.FTZ R86, R102, 1 ;  /* 0x3f80000066567421 */ /* 0x008fc60000010000 */
[----:B------:R-:W3:Y:S01]  /*30d0*/  LDS.U16 R78, [R59] ;  /* 0x000000003b4e7984 */ /* 0x000ee20000000400 */
[----:B----4-:R-:W-:-:S03]  /*30e0*/  FADD.FTZ R88, R2, 1 ;  /* 0x3f80000002587421 */ /* 0x010fc60000010000 */
[----:B------:R-:W4:Y:S01]  /*30f0*/  LDS.U16 R82, [R59+0x2] ;  /* 0x000002003b527984 */ /* 0x000f220000000400 */
[----:B------:R-:W2:Y:S01]  /*3100*/  MUFU.RCP R86, R86 ;  /* 0x0000005600567308 */ /* 0x000ea20000001000 */
[----:B------:R-:W-:Y:S02]  /*3110*/  MOV R2, UR24 ;  /* 0x0000001800027c02 */ /* 0x000fe40008000f00 */
[----:B-----5:R-:W-:Y:S01]  /*3120*/  MOV R93, 0xfffff800 ;  /* 0xfffff800005d7802 */ /* 0x020fe20000000f00 */
[----:B------:R-:W5:Y:S04]  /*3130*/  LDS.U16 R96, [R59+0xa] ;  /* 0x00000a003b607984 */ /* 0x000f680000000400 */
[----:B------:R-:W-:Y:S01]  /*3140*/  @!P1 IMAD R2, R2, R93, UR10 ;  /* 0x0000000a02029e24 */ /* 0x000fe2000f8e025d */
[----:B------:R-:W-:Y:S04]  /*3150*/  LDS.U16 R94, [R59+0x8] ;  /* 0x000008003b5e7984 */ /* 0x000fe80000000400 */
[----:B------:R-:W5:Y:S01]  /*3160*/  LDS.U16 R93, [R59+0x6] ;  /* 0x000006003b5d7984 */ /* 0x000f620000000400 */
[----:B------:R2:W-:Y:S01]  /*3170*/  MUFU.RCP R90, R3 ;  /* 0x00000003005a7308 */ /* 0x0005e20000001000 */
[----:B------:R-:W-:Y:S01]  /*3180*/  FADD.FTZ R91, R104, 1 ;  /* 0x3f800000685b7421 */ /* 0x000fe20000010000 */
[----:B0-----:R-:W-:Y:S01]  /*3190*/  FADD.FTZ R92, R106, 1 ;  /* 0x3f8000006a5c7421 */ /* 0x001fe20000010000 */
[----:B------:R-:W-:Y:S01]  /*31a0*/  FMUL.FTZ R113, R74, -1.4426950216293334961 ;  /* 0xbfb8aa3b4a717820 */ /* 0x000fe20000410000 */
[----:B--2---:R-:W-:Y:S01]  /*31b0*/  FADD.FTZ R104, -R86, 1 ;  /* 0x3f80000056687421 */ /* 0x004fe20000010100 */
[----:B------:R-:W-:Y:S01]  /*31c0*/  FMUL.FTZ R111, R73, -1.4426950216293334961 ;  /* 0xbfb8aa3b496f7820 */ /* 0x000fe20000410000 */
[----:B------:R-:W-:-:S02]  /*31d0*/  HADD2.F32 R89, -RZ, R89.H0_H0 ;  /* 0x20000059ff597230 */ /* 0x000fc40000004100 */
[----:B------:R-:W0:Y:S01]  /*31e0*/  MUFU.EX2 R107, R107 ;  /* 0x0000006b006b7308 */ /* 0x000e220000000800 */
[----:B------:R-:W-:Y:S01]  /*31f0*/  FADD.FTZ R3, -R79, 1 ;  /* 0x3f8000004f037421 */ /* 0x000fe20000010100 */
[----:B------:R-:W-:Y:S02]  /*3200*/  HADD2.F32 R72, -RZ, R72.H0_H0 ;  /* 0x20000048ff487230 */ /* 0x000fe40000004100 */
[----:B------:R-:W-:Y:S01]  /*3210*/  FMUL.FTZ R117, R77, -1.4426950216293334961 ;  /* 0xbfb8aa3b4d757820 */ /* 0x000fe20000410000 */
[----:B------:R-:W-:Y:S02]  /*3220*/  HADD2.F32 R99, -RZ, R99.H0_H0 ;  /* 0x20000063ff637230 */ /* 0x000fe40000004100 */
[----:B------:R-:W-:Y:S01]  /*3230*/  FADD.FTZ R103, -R85, 1 ;  /* 0x3f80000055677421 */ /* 0x000fe20000010100 */
[----:B------:R-:W-:Y:S01]  /*3240*/  HADD2.F32 R75, -RZ, R75.H0_H0 ;  /* 0x2000004bff4b7230 */ /* 0x000fe20000004100 */
[----:B------:R-:W-:Y:S01]  /*3250*/  LDS.U16 R121, [R59+0x1e] ;  /* 0x00001e003b797984 */ /* 0x000fe20000000400 */
[----:B-1----:R-:W-:-:S02]  /*3260*/  HADD2.F32 R83, -RZ, R83.H0_H0 ;  /* 0x20000053ff537230 */ /* 0x002fc40000004100 */
[----:B------:R-:W-:Y:S01]  /*3270*/  FFMA.FTZ R101, R54, R3, 1 ;  /* 0x3f80000036657423 */ /* 0x000fe20000010003 */
[----:B------:R-:W-:Y:S01]  /*3280*/  FFMA.FTZ R104, R5, R104, 1 ;  /* 0x3f80000005687423 */ /* 0x000fe20000010068 */
[----:B------:R-:W1:Y:S01]  /*3290*/  LDS.U16 R3, [R59+0xc] ;  /* 0x00000c003b037984 */ /* 0x000e620000000400 */
[----:B------:R-:W-:-:S04]  /*32a0*/  FMUL.FTZ R105, R84, R83 ;  /* 0x0000005354697220 */ /* 0x000fc80000410000 */
[----:B------:R-:W-:Y:S01]  /*32b0*/  FMUL.FTZ R105, R86, R105 ;  /* 0x0000006956697220 */ /* 0x000fe20000410000 */
[----:B------:R-:W2:Y:S01]  /*32c0*/  MUFU.RCP R91, R91 ;  /* 0x0000005b005b7308 */ /* 0x000ea20000001000 */
[----:B------:R-:W-:Y:S02]  /*32d0*/  FADD.FTZ R106, R108, 1 ;  /* 0x3f8000006c6a7421 */ /* 0x000fe40000010000 */
[----:B------:R-:W-:Y:S01]  /*32e0*/  FMUL.FTZ R122, R105, R104 ;  /* 0x00000068697a7220 */ /* 0x000fe20000410000 */
[----:B------:R-:W-:Y:S04]  /*32f0*/  LDS.U16 R108, [R59+0x10] ;  /* 0x000010003b6c7984 */ /* 0x000fe80000000400 */
[----:B------:R-:W1:Y:S01]  /*3300*/  LDS.U16 R105, [R59+0xe] ;  /* 0x00000e003b697984 */ /* 0x000e620000000400 */
[----:B---3--:R-:W-:Y:S01]  /*3310*/  HADD2.F32 R78, -RZ, R78.H0_H0 ;  /* 0x2000004eff4e7230 */ /* 0x008fe20000004100 */
[----:B------:R-:W3:Y:S01]  /*3320*/  MUFU.RCP R88, R88 ;  /* 0x0000005800587308 */ /* 0x000ee20000001000 */
[----:B----4-:R-:W-:-:S03]  /*3330*/  HADD2.F32 R82, -RZ, R82.H0_H0 ;  /* 0x20000052ff527230 */ /* 0x010fc60000004100 */
[----:B------:R-:W-:Y:S01]  /*3340*/  FMUL.FTZ R100, R87, R78 ;  /* 0x0000004e57647220 */ /* 0x000fe20000410000 */
[----:B-----5:R-:W-:Y:S02]  /*3350*/  HADD2.F32 R96, -RZ, R96.H0_H0 ;  /* 0x20000060ff607230 */ /* 0x020fe40000004100 */
[----:B------:R-:W-:Y:S01]  /*3360*/  FMUL.FTZ R102, R89, R82 ;  /* 0x0000005259667220 */ /* 0x000fe20000410000 */
[----:B------:R-:W-:Y:S01]  /*3370*/  FMUL.FTZ R100, R79, R100 ;  /* 0x000000644f647220 */ /* 0x000fe20000410000 */
[----:B------:R-:W4:Y:S01]  /*3380*/  MUFU.EX2 R112, R111 ;  /* 0x0000006f00707308 */ /* 0x000f220000000800 */
[----:B------:R-:W-:-:S03]  /*3390*/  FMUL.FTZ R110, R72, -1.4426950216293334961 ;  /* 0xbfb8aa3b486e7820 */ /* 0x000fc60000410000 */
[----:B------:R-:W5:Y:S01]  /*33a0*/  MUFU.EX2 R113, R113 ;  /* 0x0000007100717308 */ /* 0x000f620000000800 */
[----:B------:R-:W-:-:S03]  /*33b0*/  HADD2.F32 R76, -RZ, R76.H0_H0 ;  /* 0x2000004cff4c7230 */ /* 0x000fc60000004100 */
[----:B------:R0:W-:Y:S01]  /*33c0*/  MUFU.EX2 R129, R117 ;  /* 0x0000007500817308 */ /* 0x0001e20000000800 */
[----:B------:R-:W-:-:S03]  /*33d0*/  FFMA.FTZ R103, R4, R103, 1 ;  /* 0x3f80000004677423 */ /* 0x000fc60000010067 */
[----:B------:R-:W1:Y:S01]  /*33e0*/  MUFU.RCP R92, R92 ;  /* 0x0000005c005c7308 */ /* 0x000e620000001000 */
[----:B------:R-:W-:Y:S01]  /*33f0*/  FMUL.FTZ R102, R85, R102 ;  /* 0x0000006655667220 */ /* 0x000fe20000410000 */
[----:B------:R-:W-:Y:S02]  /*3400*/  HADD2.F32 R98, -RZ, R98.H0_H0 ;  /* 0x20000062ff627230 */ /* 0x000fe40000004100 */
[----:B0-----:R-:W-:Y:S01]  /*3410*/  FMUL.FTZ R117, R100, R101 ;  /* 0x0000006564757220 */ /* 0x001fe20000410000 */
[----:B------:R-:W-:Y:S01]  /*3420*/  FADD.FTZ R100, R109, 1 ;  /* 0x3f8000006d647421 */ /* 0x000fe20000010000 */
[----:B------:R-:W-:Y:S02]  /*3430*/  HADD2.F32 R93, -RZ, R93.H0_H0 ;  /* 0x2000005dff5d7230 */ /* 0x000fe40000004100 */
[----:B------:R0:W-:Y:S01]  /*3440*/  MUFU.RCP R101, R106 ;  /* 0x0000006a00657308 */ /* 0x0001e20000001000 */
[----:B--2---:R-:W-:Y:S01]  /*3450*/  FADD.FTZ R109, -R91, 1 ;  /* 0x3f8000005b6d7421 */ /* 0x004fe20000010100 */
[----:B------:R-:W-:Y:S01]  /*3460*/  FMUL.FTZ R114, R75, -1.4426950216293334961 ;  /* 0xbfb8aa3b4b727820 */ /* 0x000fe20000410000 */
[----:B------:R-:W-:-:S02]  /*3470*/  HADD2.F32 R97, -RZ, R97.H0_H0 ;  /* 0x20000061ff617230 */ /* 0x000fc40000004100 */
[----:B------:R-:W-:Y:S02]  /*3480*/  HADD2.F32 R94, -RZ, R94.H0_H0 ;  /* 0x2000005eff5e7230 */ /* 0x000fe40000004100 */
[----:B0-----:R-:W-:Y:S01]  /*3490*/  FMUL.FTZ R106, R99, R96 ;  /* 0x00000060636a7220 */ /* 0x001fe20000410000 */
[----:B------:R-:W0:Y:S01]  /*34a0*/  MUFU.EX2 R110, R110 ;  /* 0x0000006e006e7308 */ /* 0x000e220000000800 */
[----:B------:R-:W-:Y:S01]  /*34b0*/  FMUL.FTZ R116, R76, -1.4426950216293334961 ;  /* 0xbfb8aa3b4c747820 */ /* 0x000fe20000410000 */
[----:B------:R-:W-:Y:S01]  /*34c0*/  FMUL.FTZ R118, R102, R103 ;  /* 0x0000006766767220 */ /* 0x000fe20000410000 */
[----:B------:R-:W-:Y:S01]  /*34d0*/  FFMA.FTZ R109, R58, R109, 1 ;  /* 0x3f8000003a6d7423 */ /* 0x000fe2000001006d */
[----:B------:R-:W-:Y:S01]  /*34e0*/  FMUL.FTZ R106, R91, R106 ;  /* 0x0000006a5b6a7220 */ /* 0x000fe20000410000 */
[----:B------:R2:W0:Y:S01]  /*34f0*/  MUFU.EX2 R115, R114 ;  /* 0x0000007200737308 */ /* 0x0004220000000800 */
[----:B------:R-:W-:Y:S01]  /*3500*/  FADD.FTZ R95, R107, 1 ;  /* 0x3f8000006b5f7421 */ /* 0x000fe20000010000 */
[----:B---3--:R-:W-:Y:S01]  /*3510*/  FADD.FTZ R102, -R88, 1 ;  /* 0x3f80000058667421 */ /* 0x008fe20000010100 */
[----:B------:R-:W-:Y:S01]  /*3520*/  FMUL.FTZ R103, R98, R93 ;  /* 0x0000005d62677220 */ /* 0x000fe20000410000 */
[----:B------:R-:W-:Y:S01]  /*3530*/  FADD.FTZ R104, -R90, 1 ;  /* 0x3f8000005a687421 */ /* 0x000fe20000010100 */
[----:B------:R-:W-:Y:S01]  /*3540*/  FMUL.FTZ R107, R97, R94 ;  /* 0x0000005e616b7220 */ /* 0x000fe20000410000 */
[----:B------:R-:W-:Y:S01]  /*3550*/  FMUL.FTZ R125, R106, R109 ;  /* 0x0000006d6a7d7220 */ /* 0x000fe20000410000 */
[----:B------:R3:W0:Y:S01]  /*3560*/  MUFU.EX2 R119, R116 ;  /* 0x0000007400777308 */ /* 0x0006220000000800 */
[----:B------:R-:W-:Y:S01]  /*3570*/  FFMA.FTZ R102, R55, R102, 1 ;  /* 0x3f80000037667423 */ /* 0x000fe20000010066 */
[----:B------:R-:W-:Y:S01]  /*3580*/  FMUL.FTZ R103, R88, R103 ;  /* 0x0000006758677220 */ /* 0x000fe20000410000 */
[----:B----4-:R-:W-:Y:S01]  /*3590*/  FADD.FTZ R106, R112, 1 ;  /* 0x3f800000706a7421 */ /* 0x010fe20000010000 */
[----:B------:R-:W-:Y:S01]  /*35a0*/  FFMA.FTZ R104, R57, R104, 1 ;  /* 0x3f80000039687423 */ /* 0x000fe20000010068 */
[----:B------:R-:W-:Y:S01]  /*35b0*/  FMUL.FTZ R107, R90, R107 ;  /* 0x0000006b5a6b7220 */ /* 0x000fe20000410000 */
[----:B-----5:R-:W-:Y:S01]  /*35c0*/  FADD.FTZ R112, R113, 1 ;  /* 0x3f80000071707421 */ /* 0x020fe20000010000 */
[----:B--2---:R-:W-:Y:S01]  /*35d0*/  LDS.U16 R114, [R59+0x16] ;  /* 0x000016003b727984 */ /* 0x004fe20000000400 */
[----:B------:R-:W-:-:S03]  /*35e0*/  FMUL.FTZ R123, R103, R102 ;  /* 0x00000066677b7220 */ /* 0x000fc60000410000 */
[----:B---3--:R-:W-:Y:S01]  /*35f0*/  LDS.U16 R116, [R59+0x18] ;  /* 0x000018003b747984 */ /* 0x008fe20000000400 */
[----:B------:R-:W-:-:S03]  /*3600*/  FMUL.FTZ R124, R107, R104 ;  /* 0x000000686b7c7220 */ /* 0x000fc60000410000 */
[----:B------:R-:W2:Y:S01]  /*3610*/  LDS.U16 R113, [R59+0x14] ;  /* 0x000014003b717984 */ /* 0x000ea20000000400 */
[----:B------:R-:W-:Y:S02]  /*3620*/  HADD2.F32 R102, -RZ, R81.H0_H0 ;  /* 0x20000051ff667230 */ /* 0x000fe40000004100 */
[----:B-1----:R-:W-:Y:S01]  /*3630*/  FADD.FTZ R104, -R92, 1 ;  /* 0x3f8000005c687421 */ /* 0x002fe20000010100 */
[----:B------:R-:W-:Y:S01]  /*3640*/  HADD2.F32 R81, -RZ, R3.H0_H0 ;  /* 0x20000003ff517230 */ /* 0x000fe20000004100 */
[----:B------:R-:W1:Y:S01]  /*3650*/  MUFU.RCP R95, R95 ;  /* 0x0000005f005f7308 */ /* 0x000e620000001000 */
[----:B------:R-:W3:Y:S01]  /*3660*/  LDS.U16 R3, [R59+0x12] ;  /* 0x000012003b037984 */ /* 0x000ee20000000400 */
[----:B0-----:R-:W-:Y:S01]  /*3670*/  FADD.FTZ R111, R110, 1 ;  /* 0x3f8000006e6f7421 */ /* 0x001fe20000010000 */
[----:B------:R-:W-:Y:S01]  /*3680*/  FFMA.FTZ R110, R67, R104, 1 ;  /* 0x3f800000436e7423 */ /* 0x000fe20000010068 */
[----:B------:R-:W-:Y:S01]  /*3690*/  FADD.FTZ R120, R115, 1 ;  /* 0x3f80000073787421 */ /* 0x000fe20000010000 */
[----:B------:R-:W-:-:S02]  /*36a0*/  HADD2.F32 R104, -RZ, R69.H0_H0 ;  /* 0x20000045ff687230 */ /* 0x000fc40000004100 */
[----:B------:R-:W-:Y:S02]  /*36b0*/  HADD2.F32 R69, -RZ, R105.H0_H0 ;  /* 0x20000069ff457230 */ /* 0x000fe40000004100 */
[----:B------:R-:W-:Y:S02]  /*36c0*/  HADD2.F32 R105, -RZ, R56.H0_H0 ;  /* 0x20000038ff697230 */ /* 0x000fe40000004100 */
[----:B------:R-:W-:Y:S01]  /*36d0*/  FADD.FTZ R115, R119, 1 ;  /* 0x3f80000077737421 */ /* 0x000fe20000010000 */
[----:B------:R-:W-:Y:S01]  /*36e0*/  HADD2.F32 R56, -RZ, R108.H0_H0 ;  /* 0x2000006cff387230 */ /* 0x000fe20000004100 */
[----:B------:R-:W0:Y:S01]  /*36f0*/  LDS.U16 R119, [R59+0x1a] ;  /* 0x00001a003b777984 */ /* 0x000e220000000400 */
[----:B------:R4:W-:Y:S01]  /*3700*/  MUFU.RCP R108, R120 ;  /* 0x00000078006c7308 */ /* 0x0009e20000001000 */
[----:B------:R-:W-:Y:S02]  /*3710*/  FMUL.FTZ R107, R102, R81 ;  /* 0x00000051666b7220 */ /* 0x000fe40000410000 */
[----:B----4-:R-:W4:Y:S05]  /*3720*/  LDS.U16 R120, [R59+0x1c] ;  /* 0x00001c003b787984 */ /* 0x010f2a0000000400 */
[----:B------:R5:W2:Y:S01]  /*3730*/  MUFU.RCP R103, R111 ;  /* 0x0000006f00677308 */ /* 0x000aa20000001000 */
[----:B------:R-:W-:-:S07]  /*3740*/  FMUL.FTZ R109, R92, R107 ;  /* 0x0000006b5c6d7220 */ /* 0x000fce0000410000 */
[----:B------:R-:W3:Y:S01]  /*3750*/  MUFU.RCP R106, R106 ;  /* 0x0000006a006a7308 */ /* 0x000ee20000001000 */
[----:B------:R-:W-:Y:S01]  /*3760*/  FMUL.FTZ R126, R109, R110 ;  /* 0x0000006e6d7e7220 */ /* 0x000fe20000410000 */
[----:B-1----:R-:W-:Y:S01]  /*3770*/  FADD.FTZ R109, -R95, 1 ;  /* 0x3f8000005f6d7421 */ /* 0x002fe20000010100 */
[----:B------:R-:W-:Y:S01]  /*3780*/  FMUL.FTZ R110, R104, R69 ;  /* 0x00000045686e7220 */ /* 0x000fe20000410000 */
[----:B-----5:R-:W-:-:S04]  /*3790*/  FADD.FTZ R111, -R101, 1 ;  /* 0x3f800000656f7421 */ /* 0x020fc80000010100 */
[----:B------:R-:W1:Y:S01]  /*37a0*/  MUFU.RCP R100, R100 ;  /* 0x0000006400647308 */ /* 0x000e620000001000 */
[----:B------:R-:W-:Y:S01]  /*37b0*/  FFMA.FTZ R109, R68, R109, 1 ;  /* 0x3f800000446d7423 */ /* 0x000fe2000001006d */
[----:B------:R-:W-:Y:S01]  /*37c0*/  FMUL.FTZ R110, R95, R110 ;  /* 0x0000006e5f6e7220 */ /* 0x000fe20000410000 */
[----:B------:R-:W-:-:S05]  /*37d0*/  FFMA.FTZ R111, R70, R111, 1 ;  /* 0x3f800000466f7423 */ /* 0x000fca000001006f */
[----:B------:R5:W0:Y:S01]  /*37e0*/  MUFU.RCP R107, R112 ;  /* 0x00000070006b7308 */ /* 0x000a220000001000 */
[----:B------:R-:W-:Y:S01]  /*37f0*/  FMUL.FTZ R127, R110, R109 ;  /* 0x0000006d6e7f7220 */ /* 0x000fe20000410000 */
[----:B-----5:R-:W-:-:S04]  /*3800*/  FMUL.FTZ R112, R105, R56 ;  /* 0x0000003869707220 */ /* 0x020fc80000410000 */
[----:B------:R-:W-:Y:S01]  /*3810*/  FMUL.FTZ R112, R101, R112 ;  /* 0x0000007065707220 */ /* 0x000fe20000410000 */
[----:B------:R-:W-:Y:S02]  /*3820*/  HADD2.F32 R109, -RZ, R53.H0_H0 ;  /* 0x20000035ff6d7230 */ /* 0x000fe40000004100 */
[----:B------:R-:W-:Y:S01]  /*3830*/  FADD.FTZ R53, R129, 1 ;  /* 0x3f80000081357421 */ /* 0x000fe20000010000 */
[----:B------:R-:W-:Y:S02]  /*3840*/  HADD2.F32 R110, -RZ, R52.H0_H0 ;  /* 0x20000034ff6e7230 */ /* 0x000fe40000004100 */
[----:B------:R-:W-:Y:S01]  /*3850*/  FMUL.FTZ R128, R112, R111 ;  /* 0x0000006f70807220 */ /* 0x000fe20000410000 */
[----:B------:R-:W-:Y:S02]  /*3860*/  HADD2.F32 R111, -RZ, R51.H0_H0 ;  /* 0x20000033ff6f7230 */ /* 0x000fe40000004100 */
[----:B--2---:R-:W-:Y:S01]  /*3870*/  FADD.FTZ R51, -R103, 1 ;  /* 0x3f80000067337421 */ /* 0x004fe20000010100 */
[----:B---3--:R-:W-:Y:S01]  /*3880*/  FADD.FTZ R52, -R106, 1 ;  /* 0x3f8000006a347421 */ /* 0x008fe20000010100 */
[----:B------:R2:W-:Y:S01]  /*3890*/  MUFU.RCP R134, R53 ;  /* 0x0000003500867308 */ /* 0x0005e20000001000 */
[----:B------:R-:W-:-:S02]  /*38a0*/  HADD2.F32 R112, -RZ, R50.H0_H0 ;  /* 0x20000032ff707230 */ /* 0x000fc40000004100 */
[----:B------:R-:W-:Y:S01]  /*38b0*/  FFMA.FTZ R129, R72, R51, 1 ;  /* 0x3f80000048817423 */ /* 0x000fe20000010033 */
[----:B------:R-:W-:Y:S01]  /*38c0*/  FFMA.FTZ R132, R73, R52, 1 ;  /* 0x3f80000049847423 */ /* 0x000fe20000010034 */
[----:B-1----:R-:W-:Y:S01]  /*38d0*/  FADD.FTZ R50, -R100, 1 ;  /* 0x3f80000064327421 */ /* 0x002fe20000010100 */
[----:B------:R-:W-:Y:S02]  /*38e0*/  HADD2.F32 R51, -RZ, R113.H0_H0 ;  /* 0x20000071ff337230 */ /* 0x000fe40000004100 */
[----:B------:R-:W-:Y:S02]  /*38f0*/  HADD2.F32 R52, -RZ, R114.H0_H0 ;  /* 0x20000072ff347230 */ /* 0x000fe40000004100 */
[----:B--2---:R-:W-:Y:S01]  /*3900*/  HADD2.F32 R53, -RZ, R116.H0_H0 ;  /* 0x20000074ff357230 */ /* 0x004fe20000004100 */
[----:B------:R-:W1:Y:S01]  /*3910*/  MUFU.RCP R115, R115 ;  /* 0x0000007300737308 */ /* 0x000e620000001000 */
[----:B0-----:R-:W-:Y:S01]  /*3920*/  FADD.FTZ R131, -R107, 1 ;  /* 0x3f8000006b837421 */ /* 0x001fe20000010100 */
[----:B------:R-:W-:Y:S01]  /*3930*/  FFMA.FTZ R130, R71, R50, 1 ;  /* 0x3f80000047827423 */ /* 0x000fe20000010032 */
[----:B------:R-:W-:-:S02]  /*3940*/  HADD2.F32 R50, -RZ, R3.H0_H0 ;  /* 0x20000003ff327230 */ /* 0x000fc40000004100 */
[----:B------:R-:W-:Y:S01]  /*3950*/  FMUL.FTZ R116, R112, R53 ;  /* 0x0000003570747220 */ /* 0x000fe20000410000 */
[----:B------:R-:W-:Y:S01]  /*3960*/  FMUL.FTZ R114, R110, R51 ;  /* 0x000000336e727220 */ /* 0x000fe20000410000 */
        /* <DEDUP_REMOVED lines=19> */
[----:B------:R-:W-:Y:S01]  /*3aa0*/  FADD.FTZ R6, -R108, 1 ;  /* 0x3f8000006c067421 */ /* 0x000fe20000010100 */
        /* <DEDUP_REMOVED lines=25> */
[----:B------:R1:W-:Y:S01]  /*3c40*/  STS.U16 [R59+0x4], R122 ;  /* 0x0000047a3b007388 */ /* 0x0003e20000000400 */
[----:B------:R-:W-:Y:S02]  /*3c50*/  PRMT R125, R3, 0x7632, R125 ;  /* 0x00007632037d7816 */ /* 0x000fe4000000007d */
[----:B------:R-:W-:Y:S01]  /*3c60*/  PRMT R120, R129, 0x7632, R120 ;  /* 0x0000763281787816 */ /* 0x000fe20000000078 */
[----:B------:R2:W-:Y:S01]  /*3c70*/  STS.U16 [R59+0x8], R124 ;  /* 0x0000087c3b007388 */ /* 0x0005e20000000400 */
[----:B0-----:R-:W-:-:S03]  /*3c80*/  PRMT R7, R126, 0x7632, R7 ;  /* 0x000076327e077816 */ /* 0x001fc60000000007 */
[----:B------:R0:W-:Y:S01]  /*3c90*/  STS.U16 [R59+0xc], R126 ;  /* 0x00000c7e3b007388 */ /* 0x0001e20000000400 */
[----:B-1----:R-:W-:Y:S02]  /*3ca0*/  PRMT R122, R6, 0x7632, R122 ;  /* 0x00007632067a7816 */ /* 0x002fe4000000007a */
[C---:B--2---:R-:W-:Y:S02]  /*3cb0*/  PRMT R124, R119.reuse, 0x7610, R124 ;  /* 0x00007610777c7816 */ /* 0x044fe4000000007c */
[----:B0-----:R-:W-:Y:S02]  /*3cc0*/  PRMT R126, R119, 0x7632, R126 ;  /* 0x00007632777e7816 */ /* 0x001fe4000000007e */
[----:B------:R-:W-:Y:S01]  /*3cd0*/  @!P1 IADD3 R2, PT, PT, R2, 0x800, RZ ;  /* 0x0000080002029810 */ /* 0x000fe20007ffe0ff */
        /* <DEDUP_REMOVED lines=29> */
[----:B------:R2:W-:Y:S01]  /*3eb0*/  @!P1 STS [UR16+0x1080], R2 ;  /* 0x00108002ff009988 */ /* 0x0005e20008000810 */
[----:B------:R-:W-:Y:S01]  /*3ec0*/  BAR.SYNC.DEFER_BLOCKING 0x0 ;  /* 0x0000000000007b1d */ /* 0x000fe20000010000 */
[----:B------:R-:W-:-:S04]  /*3ed0*/  UIMAD.WIDE.U32 UR12, UR37, UR14, UR8 ;  /* 0x0000000e250c72a5 */ /* 0x000fc8000f8e0008 */
[----:B------:R-:W-:Y:S01]  /*3ee0*/  UIMAD UR13, UR37, UR15, UR13 ;  /* 0x0000000f250d72a4 */ /* 0x000fe2000f8e020d */
[----:B------:R-:W2:Y:S01]  /*3ef0*/  LDCU.64 UR14, c[0x0][0x558] ;  /* 0x0000ab00ff0e77ac */ /* 0x000ea20008000a00 */
[----:B------:R-:W3:Y:S02]  /*3f00*/  LDS R6, [UR16+0x1080] ;  /* 0x00108010ff067984 */ /* 0x000ee40008000800 */
[----:B------:R-:W-:-:S04]  /*3f10*/  UIMAD.WIDE.U32 UR12, UR36, UR18, UR12 ;  /* 0x00000012240c72a5 */ /* 0x000fc8000f8e000c */
[----:B------:R-:W-:Y:S02]  /*3f20*/  UIMAD UR13, UR36, UR19, UR13 ;  /* 0x00000013240d72a4 */ /* 0x000fe4000f8e020d */
[----:B0-----:R-:W-:Y:S01]  /*3f30*/  IADD3 R3, P0, PT, R10, UR12, RZ ;  /* 0x0000000c0a037c10 */ /* 0x001fe2000ff1e0ff */
[----:B------:R-:W0:Y:S03]  /*3f40*/  LDCU.64 UR18, c[0x0][0x490] ;  /* 0x00009200ff1277ac */ /* 0x000e260008000a00 */
[----:B-1----:R-:W-:Y:S02]  /*3f50*/  IADD3.X R120, PT, PT, RZ, UR13, RZ, P0, !PT ;  /* 0x0000000dff787c10 */ /* 0x002fe400087fe4ff */
[----:B--2---:R-:W-:-:S04]  /*3f60*/  LEA R2, P0, R3, UR14, 0x1 ;  /* 0x0000000e03027c11 */ /* 0x004fc8000f8008ff */
[----:B------:R-:W-:Y:S02]  /*3f70*/  LEA.HI.X R3, R3, UR15, R120, 0x1, P0 ;  /* 0x0000000f03037c11 */ /* 0x000fe400080f0c78 */
[-C--:B---3--:R-:W-:Y:S02]  /*3f80*/  ISETP.GE.AND P3, PT, R10, R6.reuse, PT ;  /* 0x000000060a00720c */ /* 0x088fe40003f66270 */
        /* <DEDUP_REMOVED lines=93> */
[----:B------:R-:W-:Y:S01]  /*4560*/  MOV R55, UR24 ;  /* 0x0000001800377c02 */ /* 0x000fe20008000f00 */
[----:B------:R-:W0:Y:S01]  /*4570*/  LDCU.128 UR12, c[0x0][0x430] ;  /* 0x00008600ff0c77ac */ /* 0x000e220008000c00 */
[----:B------:R-:W-:-:S02]  /*4580*/  MOV R82, 0xfffff800 ;  /* 0xfffff80000527802 */ /* 0x000fc40000000f00 */
[----:B------:R-:W-:Y:S02]  /*4590*/  F2FP.F16.F32.PACK_AB R57, R58, R57 ;  /* 0x000000393a39723e */ /* 0x000fe400000000ff */
[----:B------:R-:W-:Y:S01]  /*45a0*/  F2FP.F16.F32.PACK_AB R54, R85, R54 ;  /* 0x000000365536723e */ /* 0x000fe200000000ff */
[----:B------:R-:W-:Y:S01]  /*45b0*/  @!P1 IMAD R49, R55, R82, UR10 ;  /* 0x0000000a37319e24 */ /* 0x000fe2000f8e0252 */
[----:B------:R-:W-:Y:S01]  /*45c0*/  PRMT R58, R2, 0x7632, R58 ;  /* 0x00007632023a7816 */ /* 0x000fe2000000003a */
[----:B------:R-:W-:Y:S01]  /*45d0*/  STS.U16 [R59+0x4], R2 ;  /* 0x000004023b007388 */ /* 0x000fe20000000400 */
[----:B------:R-:W-:Y:S02]  /*45e0*/  F2FP.F16.F32.PACK_AB R78, R78, R81 ;  /* 0x000000514e4e723e */ /* 0x000fe400000000ff */
[----:B------:R-:W-:Y:S01]  /*45f0*/  F2FP.F16.F32.PACK_AB R3, R3, R56 ;  /* 0x000000380303723e */ /* 0x000fe200000000ff */
[----:B------:R1:W-:Y:S01]  /*4600*/  STS.U16 [R59], R54 ;  /* 0x000000363b007388 */ /* 0x0003e20000000400 */
[----:B------:R-:W-:-:S02]  /*4610*/  F2FP.F16.F32.PACK_AB R51, R52, R51 ;  /* 0x000000333433723e */ /* 0x000fc400000000ff */
[----:B------:R-:W-:Y:S01]  /*4620*/  F2FP.F16.F32.PACK_AB R50, R50, R53 ;  /* 0x000000353232723e */ /* 0x000fe200000000ff */
[----:B------:R2:W-:Y:S01]  /*4630*/  STS.U16 [R59+0x6], R58 ;  /* 0x0000063a3b007388 */ /* 0x0005e20000000400 */
[----:B------:R-:W-:Y:S01]  /*4640*/  F2FP.F16.F32.PACK_AB R76, R77, R76 ;  /* 0x0000004c4d4c723e */ /* 0x000fe200000000ff */
[----:B0-----:R-:W-:Y:S01]  /*4650*/  UIMAD.WIDE.U32 UR8, UR37, UR12, UR8 ;  /* 0x0000000c250872a5 */ /* 0x001fe2000f8e0008 */
[----:B------:R-:W-:Y:S01]  /*4660*/  PRMT R55, R54, 0x7632, R55 ;  /* 0x0000763236377816 */ /* 0x000fe20000000037 */
[----:B------:R0:W-:Y:S01]  /*4670*/  STS.U16 [R59+0xc], R78 ;  /* 0x00000c4e3b007388 */ /* 0x0001e20000000400 */
[----:B------:R-:W-:Y:S01]  /*4680*/  PRMT R52, R78, 0x7632, R52 ;  /* 0x000076324e347816 */ /* 0x000fe20000000034 */
[----:B------:R-:W-:Y:S01]  /*4690*/  UIMAD UR9, UR37, UR13, UR9 ;  /* 0x0000000d250972a4 */ /* 0x000fe2000f8e0209 */
[----:B------:R-:W-:Y:S01]  /*46a0*/  PRMT R69, R57, 0x7632, R69 ;  /* 0x0000763239457816 */ /* 0x000fe20000000045 */
[----:B------:R-:W-:Y:S01]  /*46b0*/  STS.U16 [R59+0x2], R55 ;  /* 0x000002373b007388 */ /* 0x000fe20000000400 */
[----:B-1----:R-:W-:Y:S01]  /*46c0*/  PRMT R54, R3, 0x7632, R54 ;  /* 0x0000763203367816 */ /* 0x002fe20000000036 */
[----:B------:R-:W-:Y:S01]  /*46d0*/  UIMAD.WIDE.U32 UR8, UR36, UR14, UR8 ;  /* 0x0000000e240872a5 */ /* 0x000fe2000f8e0008 */
[----:B------:R-:W-:Y:S01]  /*46e0*/  PRMT R56, R51, 0x7632, R56 ;  /* 0x0000763233387816 */ /* 0x000fe20000000038 */
[----:B------:R-:W-:Y:S01]  /*46f0*/  STS.U16 [R59+0x8], R57 ;  /* 0x000008393b007388 */ /* 0x000fe20000000400 */
[----:B--2---:R-:W-:Y:S01]  /*4700*/  PRMT R58, R50, 0x7632, R58 ;  /* 0x00007632323a7816 */ /* 0x004fe2000000003a */
[----:B------:R-:W-:Y:S01]  /*4710*/  UIMAD UR15, UR36, UR15, UR9 ;  /* 0x0000000f240f72a4 */ /* 0x000fe2000f8e0209 */
[----:B0-----:R-:W-:Y:S01]  /*4720*/  PRMT R78, R76, 0x7632, R78 ;  /* 0x000076324c4e7816 */ /* 0x001fe2000000004e */
[----:B------:R-:W-:Y:S01]  /*4730*/  STS.U16 [R59+0xa], R69 ;  /* 0x00000a453b007388 */ /* 0x000fe20000000400 */
[----:B------:R-:W-:-:S03]  /*4740*/  @!P1 IADD3 R2, PT, PT, R49, 0x800, RZ ;  /* 0x0000080031029810 */ /* 0x000fc60007ffe0ff */
[----:B------:R-:W-:Y:S04]  /*4750*/  STS.U16 [R59+0xe], R52 ;  /* 0x00000e343b007388 */ /* 0x000fe80000000400 */
        /* <DEDUP_REMOVED lines=64> */
.L_x_2462:
[----:B0-----:R-:W2:Y:S01]  /*4b60*/  LDL.LU R2, [R1+0x28] ;  /* 0x0000280001027983 */ /* 0x001ea20000300800 */
[----:B------:R-:W-:Y:S01]  /*4b70*/  HADD2.F32 R48, -RZ, R48.H0_H0 ;  /* 0x20000030ff307230 */ /* 0x000fe20000004100 */
[----:B------:R-:W-:Y:S01]  /*4b80*/  UISETP.GE.AND UP0, UPT, UR17, 0x1, UPT ;  /* 0x000000011100788c */ /* 0x000fe2000bf06270 */
        /* <DEDUP_REMOVED lines=19> */
[----:B------:R-:W-:Y:S01]  /*4cc0*/  MOV R49, RZ ;  /* 0x000000ff00317202 */ /* 0x000fe20000000f00 */
        /* <DEDUP_REMOVED lines=88> */
[----:B------:R-:W-:Y:S01]  /*5250*/  LOP3.LUT R0, R2, 0x7c1f, R189, 0xc8, !PT ;  /* 0x00007c1f02007812 */ /* 0x000fe200078ec8bd */
        /* <DEDUP_REMOVED lines=24> */
[----:B------:R-:W-:-:S05]  /*53e0*/  UMOV UR8, URZ ;  /* 0x000000ff00087c82 */ /* 0x000fca0008000000 */
.L_x_2559:
[----:B0-----:R-:W-:Y:S01]  /*53f0*/  SHF.L.U32 R69, R189, 0x5, RZ ;  /* 0x00000005bd457819 */ /* 0x001fe200000006ff */
[----:B------:R-:W-:Y:S01]  /*5400*/  HFMA2 R61, -RZ, RZ, 0, 0 ;  /* 0x00000000ff3d7431 */ /* 0x000fe200000001ff */
[----:B0-----:R-:W-:Y:S02]  /*5410*/  MOV R65, UR44 ;  /* 0x0000002c00417c02 */ /* 0x001fe40008000f00 */
[----:B------:R-:W-:Y:S02]  /*5420*/  LOP3.LUT R198, R69, 0x7c1f, R189, 0xc8, !PT ;  /* 0x00007c1f45c67812 */ /* 0x000fe400078ec8bd */
[----:B------:R-:W-:Y:S02]  /*5430*/  LOP3.LUT R68, R177, 0x7c00, R69, 0xf8, !PT ;  /* 0x00007c00b1447812 */ /* 0x000fe400078ef845 */
[----:B------:R-:W-:Y:S02]  /*5440*/  MOV R60, R198 ;  /* 0x000000c6003c7202 */ /* 0x000fe40000000f00 */
[----:B------:R-:W-:-:S02]  /*5450*/  LOP3.LUT R156, R68, 0x20, RZ, 0xfc, !PT ;  /* 0x00000020449c7812 */ /* 0x000fc400078efcff */
[----:B------:R-:W-:Y:S01]  /*5460*/  MOV R63, UR45 ;  /* 0x0000002d003f7c02 */ /* 0x000fe20008000f00 */
[----:B------:R-:W-:Y:S01]  /*5470*/  IMAD.WIDE.U32 R64, R65, UR8, R60 ;  /* 0x0000000841407c25 */ /* 0x000fe2000f8e003c */
[----:B------:R-:W-:Y:S02]  /*5480*/  P2R R110, PR, RZ, 0x1 ;  /* 0x00000001ff6e7803 */ /* 0x000fe40000000000 */
[----:B------:R-:W-:Y:S01]  /*5490*/  ISETP.GE.AND P0, PT, R156, UR15, PT ;  /* 0x0000000f9c007c0c */ /* 0x000fe2000bf06270 */
[----:B------:R-:W-:Y:S01]  /*54a0*/  IMAD R63, R63, UR8, R65 ;  /* 0x000000083f3f7c24 */ /* 0x000fe2000f8e0241 */
[C---:B------:R-:W-:Y:S02]  /*54b0*/  LEA R62, P2, R64.reuse, UR30, 0x1 ;  /* 0x0000001e403e7c11 */ /* 0x040fe4000f8408ff */
[----:B------:R-:W-:Y:S02]  /*54c0*/  PRMT R72, RZ, 0x7610, R72 ;  /* 0x00007610ff487816 */ /* 0x000fe40000000048 */
[----:B------:R-:W-:-:S02]  /*54d0*/  LEA.HI.X R63, R64, UR31, R63, 0x1, P2 ;  /* 0x0000001f403f7c11 */ /* 0x000fc400090f0c3f */
[C---:B------:R-:W-:Y:S02]  /*54e0*/  LOP3.LUT R159, R68.reuse, 0xc0, RZ, 0xfc, !PT ;  /* 0x000000c0449f7812 */ /* 0x040fe400078efcff */
[----:B------:R-:W-:Y:S02]  /*54f0*/  PRMT R77, RZ, 0x7610, R77 ;  /* 0x00007610ff4d7816 */ /* 0x000fe4000000004d */
[C---:B------:R-:W-:Y:S01]  /*5500*/  LOP3.LUT R158, R68.reuse, 0xe0, RZ, 0xfc, !PT ;  /* 0x000000e0449e7812 */ /* 0x040fe200078efcff */
[----:B------:R-:W5:Y:S01]  /*5510*/  @!P0 LDG.E.U16 R72, desc[UR34][R62.64+0x40] ;  /* 0x000040223e488981 */ /* 0x000f62000c1e1500 */
[----:B------:R-:W-:Y:S02]  /*5520*/  ISETP.GE.AND P0, PT, R159, UR15, PT ;  /* 0x0000000f9f007c0c */ /* 0x000fe4000bf06270 */
[----:B------:R-:W-:Y:S02]  /*5530*/  PRMT R108, RZ, 0x7610, R108 ;  /* 0x00007610ff6c7816 */ /* 0x000fe4000000006c */
[----:B------:R-:W-:-:S02]  /*5540*/  LOP3.LUT R155, R68, 0x100, RZ, 0xfc, !PT ;  /* 0x00000100449b7812 */ /* 0x000fc400078efcff */
[----:B------:R-:W-:Y:S02]  /*5550*/  PRMT R105, RZ, 0x7610, R105 ;  /* 0x00007610ff697816 */ /* 0x000fe40000000069 */
[C---:B------:R-:W-:Y:S02]  /*5560*/  LOP3.LUT R145, R68.reuse, 0x120, RZ, 0xfc, !PT ;  /* 0x0000012044917812 */ /* 0x040fe400078efcff */
[----:B------:R-:W-:Y:S02]  /*5570*/  PRMT R104, RZ, 0x7610, R104 ;  /* 0x00007610ff687816 */ /* 0x000fe40000000068 */
[----:B------:R-:W-:Y:S01]  /*5580*/  LOP3.LUT R143, R68, 0x140, RZ, 0xfc, !PT ;  /* 0x00000140448f7812 */ /* 0x000fe200078efcff */
[----:B--2---:R-:W2:Y:S01]  /*5590*/  @!P0 LDG.E.U16 R77, desc[UR34][R62.64+0x180] ;  /* 0x000180223e4d8981 */ /* 0x004ea2000c1e1500 */
[----:B------:R-:W-:Y:S02]  /*55a0*/  ISETP.GE.AND P0, PT, R158, UR15, PT ;  /* 0x0000000f9e007c0c */ /* 0x000fe4000bf06270 */
[----:B------:R-:W-:-:S02]  /*55b0*/  PRMT R103, RZ, 0x7610, R103 ;  /* 0x00007610ff677816 */ /* 0x000fc40000000067 */
[C---:B------:R-:W-:Y:S02]  /*55c0*/  LOP3.LUT R142, R68.reuse, 0x160, RZ, 0xfc, !PT ;  /* 0x00000160448e7812 */ /* 0x040fe400078efcff */
[----:B------:R-:W-:Y:S02]  /*55d0*/  PRMT R102, RZ, 0x7610, R102 ;  /* 0x00007610ff667816 */ /* 0x000fe40000000066 */
[C---:B------:R-:W-:Y:S02]  /*55e0*/  LOP3.LUT R141, R68.reuse, 0x180, RZ, 0xfc, !PT ;  /* 0x00000180448d7812 */ /* 0x040fe400078efcff */
[----:B------:R-:W-:Y:S02]  /*55f0*/  PRMT R95, RZ, 0x7610, R95 ;  /* 0x00007610ff5f7816 */ /* 0x000fe4000000005f */
[----:B------:R-:W-:Y:S01]  /*5600*/  LOP3.LUT R140, R68, 0x1a0, RZ, 0xfc, !PT ;  /* 0x000001a0448c7812 */ /* 0x000fe200078efcff */
[----:B----4-:R-:W4:Y:S01]  /*5610*/  @!P0 LDG.E.U16 R108, desc[UR34][R62.64+0x1c0] ;  /* 0x0001c0223e6c8981 */ /* 0x010f22000c1e1500 */
        /* <DEDUP_REMOVED lines=64> */
[----:B------:R-:W-:Y:S01]  /*5a20*/  LOP3.LUT R66, R68, 0x360, RZ, 0xfc, !PT ;  /* 0x0000036044427812 */ /* 0x000fe200078efcff */
[----:B------:R-:W4:Y:S01]  /*5a30*/  @!P3 LDG.E.U16 R76, desc[UR34][R62.64+0x140] ;  /* 0x000140223e4cb981 */ /* 0x000f22000c1e1500 */
[----:B------:R-:W-:-:S02]  /*5a40*/  LOP3.LUT R70, R69, 0x3e0, R177, 0xfe, !PT ;  /* 0x000003e045467812 */ /* 0x000fc400078efeb1 */
[C---:B------:R-:W-:Y:S02]  /*5a50*/  LOP3.LUT R67, R68.reuse, 0x380, RZ, 0xfc, !PT ;  /* 0x0000038044437812 */ /* 0x040fe400078efcff */
[C---:B------:R-:W-:Y:S02]  /*5a60*/  LOP3.LUT R69, R68.reuse, 0x3a0, RZ, 0xfc, !PT ;  /* 0x000003a044457812 */ /* 0x040fe400078efcff */
[----:B------:R-:W-:Y:S02]  /*5a70*/  LOP3.LUT R68, R68, 0x3c0, RZ, 0xfc, !PT ;  /* 0x000003c044447812 */ /* 0x000fe400078efcff */
        /* <DEDUP_REMOVED lines=43> */
[----:B------:R-:W-:Y:S01]  /*5d30*/  UMOV UR16, UR12 ;  /* 0x0000000c00107c82 */ /* 0x000fe20008000000 */
[----:B------:R-:W-:-:S03]  /*5d40*/  UMOV UR17, UR9 ;  /* 0x0000000900117c82 */ /* 0x000fc60008000000 */
        /* <DEDUP_REMOVED lines=583> */
.L_x_2465:
[----:B------:R-:W-:-:S06]  /*81c0*/  LEA R106, R189, UR16, 0x3 ;  /* 0x00000010bd6a7c11 */ /* 0x000fcc000f8e18ff */
[----:B------:R-:W0:Y:S02]  /*81d0*/  LDS.64 R106, [R106+0xea88] ;  /* 0x00ea88006a6a7984 */ /* 0x000e240000000a00 */
.L_x_2466:
[----:B------:R-:W-:Y:S05]  /*81e0*/  BSYNC.RECONVERGENT B0 ;  /* 0x0000000000007941 */ /* 0x000fea0003800200 */
.L_x_2464:
        /* <DEDUP_REMOVED lines=308> */
.L_x_2586:
        /* <DEDUP_REMOVED lines=13> */
.L_x_2589:
[----:B------:R-:W-:-:S03]  /*9600*/  UMOV UR10, 0xffffffff ;  /* 0xffffffff000a7882 */ /* 0x000fc60000000000 */
[----:B------:R-:W-:Y:S05]  /*9610*/  BRA.DIV UR10, `(.L_x_2470) ;  /* 0x000000820ae47947 */ /* 0x000fea000b800000 */
.L_x_2592:
[----:B------:R-:W-:-:S03]  /*9620*/  UMOV UR10, 0xffffffff ;  /* 0xffffffff000a7882 */ /* 0x000fc60000000000 */
[----:B------:R-:W-:Y:S05]  /*9630*/  BRA.DIV UR10, `(.L_x_2471) ;  /* 0x000000860a047947 */ /* 0x000fea000b800000 */
.L_x_2595:
[----:B------:R-:W-:-:S03]  /*9640*/  UMOV UR10, 0xffffffff ;  /* 0xffffffff000a7882 */ /* 0x000fc60000000000 */
[----:B------:R-:W-:Y:S05]  /*9650*/  BRA.DIV UR10, `(.L_x_2472) ;  /* 0x000000860a247947 */ /* 0x000fea000b800000 */
.L_x_2598:
        /* <DEDUP_REMOVED lines=10> */
.L_x_2608:
        /* <DEDUP_REMOVED lines=45> */
.L_x_2467:
        /* <DEDUP_REMOVED lines=307> */
.L_x_2613:
        /* <DEDUP_REMOVED lines=14> */
.L_x_2477:
[----:B------:R-:W-:Y:S05]  /*ade0*/  BSYNC.RECONVERGENT B0 ;  /* 0x0000000000007941 */ /* 0x000fea0003800200 */
.L_x_2476:
[----:B------:R-:W-:Y:S01]  /*adf0*/  UMOV UR10, 0xffffffff ;  /* 0xffffffff000a7882 */ /* 0x000fe20000000000 */
[----:B------:R-:W-:Y:S02]  /*ae00*/  ISETP.GT.U32.AND P2, PT, R177, 0x1d, PT ;  /* 0x0000001db100780c */ /* 0x000fe40003f44070 */
[----:B------:R-:W-:Y:S11]  /*ae10*/  BRA.DIV UR10, `(.L_x_2478) ;  /* 0x000000720a887947 */ /* 0x000ff6000b800000 */
[----:B-1----:R1:W0:Y:S04]  /*ae20*/  SHFL.DOWN PT, R77, R245, 0x2, 0x1f ;  /* 0x08401f00f54d7f89 */ /* 0x00222800000e0000 */
[----:B--2---:R1:W2:Y:S04]  /*ae30*/  SHFL.DOWN PT, R78, R246, 0x2, 0x1f ;  /* 0x08401f00f64e7f89 */ /* 0x0042a800000e0000 */
[----:B---3--:R1:W3:Y:S04]  /*ae40*/  SHFL.DOWN PT, R123, R247, 0x2, 0x1f ;  /* 0x08401f00f77b7f89 */ /* 0x0082e800000e0000 */
[----:B------:R1:W0:Y:S02]  /*ae50*/  SHFL.DOWN PT, R79, R248, 0x2, 0x1f ;  /* 0x08401f00f84f7f89 */ /* 0x00022400000e0000 */
.L_x_2619:
        /* <DEDUP_REMOVED lines=14> */
.L_x_2480:
[----:B------:R-:W-:Y:S05]  /*af40*/  BSYNC.RECONVERGENT B0 ;  /* 0x0000000000007941 */ /* 0x000fea0003800200 */
.L_x_2479:
[----:B------:R-:W-:Y:S01]  /*af50*/  UMOV UR10, 0xffffffff ;  /* 0xffffffff000a7882 */ /* 0x000fe20000000000 */
[----:B------:R-:W-:Y:S02]  /*af60*/  ISETP.GT.U32.AND P2, PT, R177, 0x1b, PT ;  /* 0x0000001bb100780c */ /* 0x000fe40003f44070 */
[----:B------:R-:W-:Y:S11]  /*af70*/  BRA.DIV UR10, `(.L_x_2481) ;  /* 0x000000720aa47947 */ /* 0x000ff6000b800000 */
[----:B0-----:R0:W0:Y:S04]  /*af80*/  SHFL.DOWN PT, R77, R245, 0x4, 0x1f ;  /* 0x08801f00f54d7f89 */ /* 0x00102800000e0000 */
[----:B--2---:R2:W0:Y:S04]  /*af90*/  SHFL.DOWN PT, R78, R246, 0x4, 0x1f ;  /* 0x08801f00f64e7f89 */ /* 0x00442800000e0000 */
[----:B---3--:R2:W3:Y:S04]  /*afa0*/  SHFL.DOWN PT, R123, R247, 0x4, 0x1f ;  /* 0x08801f00f77b7f89 */ /* 0x0084e800000e0000 */
[----:B------:R2:W0:Y:S02]  /*afb0*/  SHFL.DOWN PT, R79, R248, 0x4, 0x1f ;  /* 0x08801f00f84f7f89 */ /* 0x00042400000e0000 */
.L_x_2625:
        /* <DEDUP_REMOVED lines=14> */
.L_x_2483:
[----:B------:R-:W-:Y:S05]  /*b0a0*/  BSYNC.RECONVERGENT B0 ;  /* 0x0000000000007941 */ /* 0x000fea0003800200 */
.L_x_2482:
[----:B------:R-:W-:Y:S01]  /*b0b0*/  UMOV UR10, 0xffffffff ;  /* 0xffffffff000a7882 */ /* 0x000fe20000000000 */
[----:B------:R-:W-:Y:S02]  /*b0c0*/  ISETP.GT.U32.AND P2, PT, R177, 0x17, PT ;  /* 0x00000017b100780c */ /* 0x000fe40003f44070 */
[----:B------:R-:W-:Y:S11]  /*b0d0*/  BRA.DIV UR10, `(.L_x_2484) ;  /* 0x000000720ac07947 */ /* 0x000ff6000b800000 */
[----:B0-----:R0:W0:Y:S04]  /*b0e0*/  SHFL.DOWN PT, R77, R245, 0x8, 0x1f ;  /* 0x09001f00f54d7f89 */ /* 0x00102800000e0000 */
[----:B------:R0:W0:Y:S04]  /*b0f0*/  SHFL.DOWN PT, R78, R246, 0x8, 0x1f ;  /* 0x09001f00f64e7f89 */ /* 0x00002800000e0000 */
[----:B---3--:R3:W0:Y:S04]  /*b100*/  SHFL.DOWN PT, R123, R247, 0x8, 0x1f ;  /* 0x09001f00f77b7f89 */ /* 0x00862800000e0000 */
[----:B------:R3:W0:Y:S02]  /*b110*/  SHFL.DOWN PT, R79, R248, 0x8, 0x1f ;  /* 0x09001f00f84f7f89 */ /* 0x00062400000e0000 */
.L_x_2631:
        /* <DEDUP_REMOVED lines=14> */
.L_x_2486:
[----:B------:R-:W-:Y:S05]  /*b200*/  BSYNC.RECONVERGENT B0 ;  /* 0x0000000000007941 */ /* 0x000fea0003800200 */
.L_x_2485:
[----:B------:R-:W-:Y:S01]  /*b210*/  UMOV UR10, 0xffffffff ;  /* 0xffffffff000a7882 */ /* 0x000fe20000000000 */
[----:B------:R-:W-:Y:S02]  /*b220*/  ISETP.GT.U32.AND P2, PT, R177, 0xf, PT ;  /* 0x0000000fb100780c */ /* 0x000fe40003f44070 */
[----:B------:R-:W-:Y:S11]  /*b230*/  BRA.DIV UR10, `(.L_x_2487) ;  /* 0x000000720adc7947 */ /* 0x000ff6000b800000 */
[----:B0-----:R0:W0:Y:S04]  /*b240*/  SHFL.DOWN PT, R77, R245, 0x10, 0x1f ;  /* 0x0a001f00f54d7f89 */ /* 0x00102800000e0000 */
[----:B------:R0:W0:Y:S04]  /*b250*/  SHFL.DOWN PT, R78, R246, 0x10, 0x1f ;  /* 0x0a001f00f64e7f89 */ /* 0x00002800000e0000 */
[----:B------:R0:W0:Y:S04]  /*b260*/  SHFL.DOWN PT, R123, R247, 0x10, 0x1f ;  /* 0x0a001f00f77b7f89 */ /* 0x00002800000e0000 */
[----:B------:R0:W0:Y:S02]  /*b270*/  SHFL.DOWN PT, R79, R248, 0x10, 0x1f ;  /* 0x0a001f00f84f7f89 */ /* 0x00002400000e0000 */
.L_x_2637:
        /* <DEDUP_REMOVED lines=14> */
.L_x_2489:
[----:B------:R-:W-:Y:S05]  /*b360*/  BSYNC.RECONVERGENT B0 ;  /* 0x0000000000007941 */ /* 0x000fea0003800200 */
.L_x_2488:
        /* <DEDUP_REMOVED lines=25> */
.L_x_2651:
        /* <DEDUP_REMOVED lines=13> */
.L_x_2492:
[----:B------:R-:W-:Y:S05]  /*b5d0*/  BSYNC.RECONVERGENT B0 ;  /* 0x0000000000007941 */ /* 0x000fea0003800200 */
.L_x_2491:
        /* <DEDUP_REMOVED lines=38> */
.L_x_2474:
        /* <DEDUP_REMOVED lines=495> */
[C---:B------:R-:W-:Y:S01]  /*d730*/  IADD3 R136, PT, PT, R189.reuse, 0x980, RZ ;  /* 0x00000980bd887810 */ /* 0x040fe20007ffe0ff */
[----:B------:R-:W-:Y:S01]  /*d740*/  FMUL.FTZ R200, R6, R200 ;  /* 0x000000c806c87220 */ /* 0x000fe20000410000 */
[C---:B-1----:R-:W-:Y:S01]  /*d750*/  IADD3 R128, PT, PT, R189.reuse, 0x780, RZ ;  /* 0x00000780bd807810 */ /* 0x042fe20007ffe0ff */
[----:B------:R1:W-:Y:S01]  /*d760*/  STS [R67+0x420c], R110 ;  /* 0x00420c6e43007388 */ /* 0x0003e20000000800 */
[----:B------:R-:W-:Y:S01]  /*d770*/  IADD3 R138, PT, PT, R189, 0xa00, RZ ;  /* 0x00000a00bd8a7810 */ /* 0x000fe20007ffe0ff */
[----:B------:R-:W-:Y:S01]  /*d780*/  FMUL.FTZ R198, R5, R198 ;  /* 0x000000c605c67220 */ /* 0x000fe20000410000 */
[C---:B--2---:R-:W-:Y:S01]  /*d790*/  IADD3 R122, PT, PT, R189.reuse, 0x680, RZ ;  /* 0x00000680bd7a7810 */ /* 0x044fe20007ffe0ff */
[----:B------:R2:W-:Y:S01]  /*d7a0*/  STS [R67+0x4200], R72 ;  /* 0x0042004843007388 */ /* 0x0005e20000000800 */
[C---:B------:R-:W-:Y:S01]  /*d7b0*/  IADD3 R140, PT, PT, R189.reuse, 0xa80, RZ ;  /* 0x00000a80bd8c7810 */ /* 0x040fe20007ffe0ff */
[C---:B------:R-:W-:Y:S01]  /*d7c0*/  FMUL.FTZ R220, R16.reuse, R220 ;  /* 0x000000dc10dc7220 */ /* 0x040fe20000410000 */
[C---:B0-----:R-:W-:Y:S01]  /*d7d0*/  IADD3 R112, PT, PT, R189.reuse, 0x600, RZ ;  /* 0x00000600bd707810 */ /* 0x041fe20007ffe0ff */
[----:B------:R0:W-:Y:S01]  /*d7e0*/  STS [R67+0x4204], R74 ;  /* 0x0042044a43007388 */ /* 0x0001e20000000800 */
[C---:B------:R-:W-:Y:S01]  /*d7f0*/  IADD3 R142, PT, PT, R189.reuse, 0xb00, RZ ;  /* 0x00000b00bd8e7810 */ /* 0x040fe20007ffe0ff */
[----:B------:R-:W-:Y:S01]  /*d800*/  FMUL.FTZ R222, R16, -R222 ;  /* 0x800000de10de7220 */ /* 0x000fe20000410000 */
[----:B-1----:R-:W-:Y:S01]  /*d810*/  IADD3 R110, PT, PT, R189, 0x580, RZ ;  /* 0x00000580bd6e7810 */ /* 0x002fe20007ffe0ff */
[----:B------:R-:W-:Y:S01]  /*d820*/  FMUL.FTZ R218, R15, R218 ;  /* 0x000000da0fda7220 */ /* 0x000fe20000410000 */
[C---:B------:R-:W-:Y:S01]  /*d830*/  LOP3.LUT R146, R189.reuse, 0xc00, RZ, 0xfc, !PT ;  /* 0x00000c00bd927812 */ /* 0x040fe200078efcff */
[----:B------:R-:W-:Y:S01]  /*d840*/  FMUL.FTZ R216, R14, -R216 ;  /* 0x800000d80ed87220 */ /* 0x000fe20000410000 */
[----:B--2---:R-:W-:Y:S01]  /*d850*/  IADD3 R72, PT, PT, R189, 0x280, RZ ;  /* 0x00000280bd487810 */ /* 0x004fe20007ffe0ff */
[----:B------:R-:W-:Y:S01]  /*d860*/  FMUL.FTZ R214, R13, R214 ;  /* 0x000000d60dd67220 */ /* 0x000fe20000410000 */
[C---:B------:R-:W-:Y:S01]  /*d870*/  IADD3 R148, PT, PT, R189.reuse, 0xc80, RZ ;  /* 0x00000c80bd947810 */ /* 0x040fe20007ffe0ff */
[----:B------:R-:W-:Y:S01]  /*d880*/  FMUL.FTZ R212, R12, -R212 ;  /* 0x800000d40cd47220 */ /* 0x000fe20000410000 */
[----:B0-----:R-:W-:Y:S01]  /*d890*/  IADD3 R74, PT, PT, R189, 0x300, RZ ;  /* 0x00000300bd4a7810 */ /* 0x001fe20007ffe0ff */
[----:B------:R-:W-:Y:S01]  /*d8a0*/  FMUL.FTZ R210, R11, R210 ;  /* 0x000000d20bd27220 */ /* 0x000fe20000410000 */
[C---:B------:R-:W-:Y:S01]  /*d8b0*/  IADD3 R152, PT, PT, R189.reuse, 0xd00, RZ ;  /* 0x00000d00bd987810 */ /* 0x040fe20007ffe0ff */
        /* <DEDUP_REMOVED lines=9> */
[----:B------:R-:W-:Y:S01]  /*d950*/  IADD3 R164, PT, PT, R189, 0xf80, RZ ;  /* 0x00000f80bda47810 */ /* 0x000fe20007ffe0ff */
[----:B------:R-:W-:Y:S01]  /*d960*/  FMUL.FTZ R194, R3, R194 ;  /* 0x000000c203c27220 */ /* 0x000fe20000410000 */
[-C--:B------:R-:W-:Y:S01]  /*d970*/  LEA.HI R70, R70, R189.reuse, RZ, 0x1b ;  /* 0x000000bd46467211 */ /* 0x080fe200078fd8ff */
[----:B------:R-:W-:Y:S01]  /*d980*/  FMUL.FTZ R192, R2, R192 ;  /* 0x000000c002c07220 */ /* 0x000fe20000410000 */
[-C--:B------:R-:W-:Y:S01]  /*d990*/  LEA.HI R98, R98, R189.reuse, RZ, 0x1b ;  /* 0x000000bd62627211 */ /* 0x080fe200078fd8ff */
[----:B------:R-:W-:Y:S01]  /*d9a0*/  FMUL.FTZ R190, R0, R190 ;  /* 0x000000be00be7220 */ /* 0x000fe20000410000 */
[----:B------:R-:W-:Y:S01]  /*d9b0*/  LEA.HI R100, R100, R189, RZ, 0x1b ;  /* 0x000000bd64647211 */ /* 0x000fe200078fd8ff */
[----:B------:R-:W-:Y:S01]  /*d9c0*/  FMUL.FTZ R180, R124, R75 ;  /* 0x0000004b7cb47220 */ /* 0x000fe20000410000 */
[-C--:B------:R-:W-:Y:S01]  /*d9d0*/  LEA.HI R72, R72, R189.reuse, RZ, 0x1b ;  /* 0x000000bd48487211 */ /* 0x080fe200078fd8ff */
[----:B------:R-:W-:Y:S01]  /*d9e0*/  FMUL.FTZ R175, R76, UR17 ;  /* 0x000000114caf7c20 */ /* 0x000fe20008410000 */
[-C--:B------:R-:W-:Y:S01]  /*d9f0*/  LEA.HI R74, R74, R189.reuse, RZ, 0x1b ;  /* 0x000000bd4a4a7211 */ /* 0x080fe200078fd8ff */
[----:B------:R-:W-:Y:S01]  /*da00*/  FMUL.FTZ R124, R87, UR17 ;  /* 0x00000011577c7c20 */ /* 0x000fe20008410000 */
[-C--:B------:R-:W-:Y:S01]  /*da10*/  LEA.HI R102, R102, R189.reuse, RZ, 0x1b ;  /* 0x000000bd66667211 */ /* 0x080fe200078fd8ff */
[----:B------:R-:W-:Y:S01]  /*da20*/  FFMA.FTZ R175, R154, UR18, -R175 ;  /* 0x000000129aaf7c23 */ /* 0x000fe200080108af */
[-C--:B------:R-:W-:Y:S01]  /*da30*/  LEA.HI R104, R104, R189.reuse, RZ, 0x1b ;  /* 0x000000bd68687211 */ /* 0x080fe200078fd8ff */
[----:B------:R-:W-:Y:S01]  /*da40*/  FFMA.FTZ R124, R147, UR18, R124 ;  /* 0x00000012937c7c23 */ /* 0x000fe2000801007c */
        /* <DEDUP_REMOVED lines=25> */
[----:B------:R-:W-:Y:S01]  /*dbe0*/  LEA R164, R70, UR16, 0x2 ;  /* 0x0000001046a47c11 */ /* 0x000fe2000f8e10ff */
[----:B------:R-:W-:Y:S01]  /*dbf0*/  BAR.SYNC.DEFER_BLOCKING 0x0 ;  /* 0x0000000000007b1d */ /* 0x000fe20000010000 */
        /* <DEDUP_REMOVED lines=11> */
[----:B------:R-:W-:Y:S01]  /*dcb0*/  LEA R136, R126, UR16, 0x2 ;  /* 0x000000107e887c11 */ /* 0x000fe2000f8e10ff */
[----:B------:R-:W0:Y:S01]  /*dcc0*/  LDS R167, [R164+0x4400] ;  /* 0x00440000a4a77984 */ /* 0x000e220000000800 */
[----:B------:R-:W-:Y:S02]  /*dcd0*/  LEA R134, R128, UR16, 0x2 ;  /* 0x0000001080867c11 */ /* 0x000fe4000f8e10ff */
[----:B------:R-:W-:Y:S01]  /*dce0*/  LEA R132, R130, UR16, 0x2 ;  /* 0x0000001082847c11 */ /* 0x000fe2000f8e10ff */
[----:B------:R-:W1:Y:S01]  /*dcf0*/  LDS R165, [R162+0x4600] ;  /* 0x00460000a2a57984 */ /* 0x000e620000000800 */
[----:B------:R-:W-:Y:S02]  /*dd00*/  LEA R168, R168, UR16, 0x2 ;  /* 0x00000010a8a87c11 */ /* 0x000fe4000f8e10ff */
[----:B------:R-:W-:Y:S01]  /*dd10*/  LEA R166, R166, UR16, 0x2 ;  /* 0x00000010a6a67c11 */ /* 0x000fe2000f8e10ff */
[----:B------:R-:W2:Y:S01]  /*dd20*/  LDS R163, [R160+0x4800] ;  /* 0x00480000a0a37984 */ /* 0x000ea20000000800 */
        /* <DEDUP_REMOVED lines=22> */
[----:B------:R-:W-:Y:S01]  /*de90*/  MOV R171, UR10 ;  /* 0x0000000a00ab7c02 */ /* 0x000fe20008000f00 */
[----:B------:R-:W0:Y:S03]  /*dea0*/  LDS R143, [R144+0x5600] ;  /* 0x00560000908f7984 */ /* 0x000e260000000800 */
[----:B------:R-:W-:Y:S01]  /*deb0*/  LEA R64, R171, -R64, 0x1 ;  /* 0x80000040ab407211 */ /* 0x000fe200078e08ff */
[----:B------:R-:W0:Y:S01]  /*dec0*/  LDS R141, [R142+0x5800] ;  /* 0x005800008e8d7984 */ /* 0x000e220000000800 */
[----:B------:R-:W-:-:S02]  /*ded0*/  FMUL.FTZ R171, R154, UR17 ;  /* 0x000000119aab7c20 */ /* 0x000fc40008410000 */
        /* <DEDUP_REMOVED lines=43> */
[----:B------:R4:W-:Y:S01]  /*e190*/  STS [R67+0x844c], R170 ;  /* 0x00844caa43007388 */ /* 0x0009e20000000800 */
[----:B-----5:R-:W-:-:S03]  /*e1a0*/  FMUL.FTZ R172, R2, -R193 ;  /* 0x800000c102ac7220 */ /* 0x020fc60000410000 */
[----:B------:R-:W-:Y:S01]  /*e1b0*/  STS [R67+0x8400], R220 ;  /* 0x008400dc43007388 */ /* 0x000fe20000000800 */
[----:B---3--:R-:W-:-:S03]  /*e1c0*/  FMUL.FTZ R198, R0, -R191 ;  /* 0x800000bf00c67220 */ /* 0x008fc60000410000 */
[----:B------:R-:W-:Y:S01]  /*e1d0*/  STS [R67+0x8404], R222 ;  /* 0x008404de43007388 */ /* 0x000fe20000000800 */
[----:B----4-:R-:W-:-:S03]  /*e1e0*/  FMUL.FTZ R170, R155, UR17 ;  /* 0x000000119baa7c20 */ /* 0x010fc60008410000 */
[----:B------:R-:W-:Y:S01]  /*e1f0*/  STS [R67+0x8408], R218 ;  /* 0x008408da43007388 */ /* 0x000fe20000000800 */
[----:B------:R-:W-:-:S03]  /*e200*/  FFMA.FTZ R173, R75, UR18, -R170 ;  /* 0x000000124bad7c23 */ /* 0x000fc600080108aa */
        /* <DEDUP_REMOVED lines=13> */
[----:B------:R-:W-:-:S03]  /*e2e0*/  FFMA.FTZ R174, R77, UR18, -R174 ;  /* 0x000000124dae7c23 */ /* 0x000fc600080108ae */
[----:B------:R-:W-:Y:S01]  /*e2f0*/  STS [R67+0x846c], R200 ;  /* 0x00846cc843007388 */ /* 0x000fe20000000800 */
[----:B----4-:R-:W-:Y:S01]  /*e300*/  FMUL.FTZ R176, R75, UR17 ;  /* 0x000000114bb07c20 */ /* 0x010fe20008410000 */
[----:B------:R-:W-:Y:S02]  /*e310*/  FMUL.FTZ R75, R78, UR17 ;  /* 0x000000114e4b7c20 */ /* 0x000fe40008410000 */
[----:B------:R-:W-:Y:S01]  /*e320*/  STS [R67+0x8470], R192 ;  /* 0x008470c043007388 */ /* 0x000fe20000000800 */
[----:B------:R-:W-:Y:S01]  /*e330*/  FFMA.FTZ R176, R155, UR18, R176 ;  /* 0x000000129bb07c23 */ /* 0x000fe200080100b0 */
[----:B------:R-:W-:Y:S02]  /*e340*/  FFMA.FTZ R75, R150, UR18, -R75 ;  /* 0x00000012964b7c23 */ /* 0x000fe4000801084b */
[----:B------:R3:W-:Y:S04]  /*e350*/  STS [R67+0x8474], R172 ;  /* 0x008474ac43007388 */ /* 0x0007e80000000800 */
[----:B------:R4:W-:Y:S04]  /*e360*/  STS [R67+0x8478], R190 ;  /* 0x008478be43007388 */ /* 0x0009e80000000800 */
[----:B------:R5:W-:Y:S01]  /*e370*/  STS [R67+0x847c], R198 ;  /* 0x00847cc643007388 */ /* 0x000be20000000800 */
[----:B---3--:R-:W-:Y:S01]  /*e380*/  FMUL.FTZ R172, R77, UR17 ;  /* 0x000000114dac7c20 */ /* 0x008fe20008410000 */
[----:B----4-:R-:W-:-:S03]  /*e390*/  FMUL.FTZ R190, R147, UR17 ;  /* 0x0000001193be7c20 */ /* 0x010fc60008410000 */
[----:B------:R-:W-:Y:S01]  /*e3a0*/  FFMA.FTZ R172, R151, UR18, R172 ;  /* 0x0000001297ac7c23 */ /* 0x000fe200080100ac */
[----:B-----5:R-:W-:-:S04]  /*e3b0*/  FMUL.FTZ R67, R150, UR17 ;  /* 0x0000001196437c20 */ /* 0x020fc80008410000 */
[----:B------:R-:W-:Y:S01]  /*e3c0*/  FFMA.FTZ R170, R78, UR18, R67 ;  /* 0x000000124eaa7c23 */ /* 0x000fe20008010043 */
[----:B------:R-:W-:Y:S01]  /*e3d0*/  FFMA.FTZ R67, R87, UR18, -R190 ;  /* 0x0000001257437c23 */ /* 0x000fe200080108be */
[----:B------:R-:W-:Y:S06]  /*e3e0*/  BAR.SYNC.DEFER_BLOCKING 0x0 ;  /* 0x0000000000007b1d */ /* 0x000fec0000010000 */
[----:B012---:R-:W-:Y:S05]  /*e3f0*/  @!P2 BRA `(.L_x_2494) ;  /* 0x00000000000ca947 */ /* 0x007fea0003800000 */
[----:B------:R-:W0:Y:S04]  /*e400*/  LDS R179, [R166+0x8400] ;  /* 0x00840000a6b37984 */ /* 0x000e280000000800 */
[----:B------:R1:W-:Y:S04]  /*e410*/  REDG.E.ADD.F32.FTZ.RN.STRONG.GPU desc[UR34][R60.64], R169 ;  /* 0x000000a93c0079a6 */ /* 0x0003e8000c12f322 */
[----:B0-----:R1:W-:Y:S02]  /*e420*/  REDG.E.ADD.F32.FTZ.RN.STRONG.GPU desc[UR34][R62.64], R179 ;  /* 0x000000b33e0079a6 */ /* 0x0013e4000c12f322 */
.L_x_2494:
[----:B------:R-:W-:Y:S05]  /*e430*/  BSYNC.RECONVERGENT B0 ;  /* 0x0000000000007941 */ /* 0x000fea0003800200 */
.L_x_2493:
[----:B-1----:R0:W1:Y:S01]  /*e440*/  LDS R169, [R164+0x8600] ;  /* 0x00860000a4a97984 */ /* 0x0020620000000800 */
[----:B------:R-:W-:Y:S04]  /*e450*/  BSSY.RECONVERGENT B0, `(.L_x_2495) ;  /* 0x0000004000007945 */ /* 0x000fe80003800200 */
[----:B------:R-:W-:Y:S05]  /*e460*/  @!P3 BRA `(.L_x_2496) ;  /* 0x000000000008b947 */ /* 0x000fea0003800000 */
[----:B------:R2:W-:Y:S04]  /*e470*/  REDG.E.ADD.F32.FTZ.RN.STRONG.GPU desc[UR34][R60.64+0x200], R167 ;  /* 0x000200a73c0079a6 */ /* 0x0005e8000c12f322 */
[----:B-1----:R2:W-:Y:S02]  /*e480*/  REDG.E.ADD.F32.FTZ.RN.STRONG.GPU desc[UR34][R62.64+0x200], R169 ;  /* 0x000200a93e0079a6 */ /* 0x0025e4000c12f322 */
.L_x_2496:
[----:B------:R-:W-:Y:S05]  /*e490*/  BSYNC.RECONVERGENT B0 ;  /* 0x0000000000007941 */ /* 0x000fea0003800200 */
.L_x_2495:
        /* <DEDUP_REMOVED lines=10> */
.L_x_2498:
[----:B------:R-:W-:Y:S05]  /*e540*/  BSYNC.RECONVERGENT B0 ;  /* 0x0000000000007941 */ /* 0x000fea0003800200 */
.L_x_2497:
[----:B--2---:R2:W4:Y:S01]  /*e550*/  LDS R165, [R160+0x8a00] ;  /* 0x008a0000a0a57984 */ /* 0x0045220000000800 */
[----:B------:R-:W-:Y:S04]  /*e560*/  BSSY.RECONVERGENT B0, `(.L_x_2499) ;  /* 0x0000004000007945 */ /* 0x000fe80003800200 */
[----:B------:R-:W-:Y:S05]  /*e570*/  @!P2 BRA `(.L_x_2500) ;  /* 0x000000000008a947 */ /* 0x000fea0003800000 */
[----:B------:R0:W-:Y:S04]  /*e580*/  REDG.E.ADD.F32.FTZ.RN.STRONG.GPU desc[UR34][R60.64+0x600], R163 ;  /* 0x000600a33c0079a6 */ /* 0x0001e8000c12f322 */
[----:B----4-:R0:W-:Y:S02]  /*e590*/  REDG.E.ADD.F32.FTZ.RN.STRONG.GPU desc[UR34][R62.64+0x600], R165 ;  /* 0x000600a53e0079a6 */ /* 0x0101e4000c12f322 */
.L_x_2500:
[----:B------:R-:W-:Y:S05]  /*e5a0*/  BSYNC.RECONVERGENT B0 ;  /* 0x0000000000007941 */ /* 0x000fea0003800200 */
.L_x_2499:
[----:B0-----:R0:W0:Y:S01]  /*e5b0*/  LDS R163, [R168+0x8c00] ;  /* 0x008c0000a8a37984 */ /* 0x0010220000000800 */
[----:B------:R-:W-:Y:S04]  /*e5c0*/  BSSY.RECONVERGENT B0, `(.L_x_2501) ;  /* 0x0000004000007945 */ /* 0x000fe80003800200 */
[----:B------:R-:W-:Y:S05]  /*e5d0*/  @!P3 BRA `(.L_x_2502) ;  /* 0x000000000008b947 */ /* 0x000fea0003800000 */
[----:B------:R1:W-:Y:S04]  /*e5e0*/  REDG.E.ADD.F32.FTZ.RN.STRONG.GPU desc[UR34][R60.64+0x800], R161 ;  /* 0x000800a13c0079a6 */ /* 0x0003e8000c12f322 */
[----:B0-----:R0:W-:Y:S02]  /*e5f0*/  REDG.E.ADD.F32.FTZ.RN.STRONG.GPU desc[UR34][R62.64+0x800], R163 ;  /* 0x000800a33e0079a6 */ /* 0x0011e4000c12f322 */
.L_x_2502:
[----:B------:R-:W-:Y:S05]  /*e600*/  BSYNC.RECONVERGENT B0 ;  /* 0x0000000000007941 */ /* 0x000fea0003800200 */
.L_x_2501:
[----:B-1----:R1:W0:Y:S01]  /*e610*/  LDS R161, [R158+0x8e00] ;  /* 0x008e00009ea17984 */ /* 0x0022220000000800 */
[----:B------:R-:W-:Y:S04]  /*e620*/  BSSY.RECONVERGENT B0, `(.L_x_2503) ;  /* 0x0000004000007945 */ /* 0x000fe80003800200 */
[----:B------:R-:W-:Y:S05]  /*e630*/  @!P4 BRA `(.L_x_2504) ;  /* 0x000000000008c947 */ /* 0x000fea0003800000 */
[----:B------:R1:W-:Y:S04]  /*e640*/  REDG.E.ADD.F32.FTZ.RN.STRONG.GPU desc[UR34][R60.64+0xa00], R159 ;  /* 0x000a009f3c0079a6 */ /* 0x0003e8000c12f322 */
[----:B0-----:R1:W-:Y:S02]  /*e650*/  REDG.E.ADD.F32.FTZ.RN.STRONG.GPU desc[UR34][R62.64+0xa00], R161 ;  /* 0x000a00a13e0079a6 */ /* 0x0013e4000c12f322 */
.L_x_2504:
[----:B------:R-:W-:Y:S05]  /*e660*/  BSYNC.RECONVERGENT B0 ;  /* 0x0000000000007941 */ /* 0x000fea0003800200 */
.L_x_2503:
[----:B-1----:R1:W0:Y:S01]  /*e670*/  LDS R159, [R156+0x9000] ;  /* 0x009000009c9f7984 */ /* 0x0022220000000800 */
[----:B------:R-:W-:Y:S04]  /*e680*/  BSSY.RECONVERGENT B0, `(.L_x_2505) ;  /* 0x0000004000007945 */ /* 0x000fe80003800200 */
[----:B------:R-:W-:Y:S05]  /*e690*/  @!P5 BRA `(.L_x_2506) ;  /* 0x000000000008d947 */ /* 0x000fea0003800000 */
[----:B------:R1:W-:Y:S04]  /*e6a0*/  REDG.E.ADD.F32.FTZ.RN.STRONG.GPU desc[UR34][R60.64+0xc00], R157 ;  /* 0x000c009d3c0079a6 */ /* 0x0003e8000c12f322 */
[----:B0-----:R1:W-:Y:S02]  /*e6b0*/  REDG.E.ADD.F32.FTZ.RN.STRONG.GPU desc[UR34][R62.64+0xc00], R159 ;  /* 0x000c009f3e0079a6 */ /* 0x0013e4000c12f322 */
.L_x_2506:
[----:B------:R-:W-:Y:S05]  /*e6c0*/  BSYNC.RECONVERGENT B0 ;  /* 0x0000000000007941 */ /* 0x000fea0003800200 */
.L_x_2505:
        /* <DEDUP_REMOVED lines=10> */
.L_x_2508:
[----:B------:R-:W-:Y:S05]  /*e770*/  BSYNC.RECONVERGENT B0 ;  /* 0x0000000000007941 */ /* 0x000fea0003800200 */
.L_x_2507:
[----:B-1----:R1:W0:Y:S01]  /*e780*/  LDS R153, [R148+0x9400] ;  /* 0x0094000094997984 */ /* 0x0022220000000800 */
[----:B------:R-:W-:Y:S04]  /*e790*/  BSSY.RECONVERGENT B0, `(.L_x_2509) ;  /* 0x0000004000007945 */ /* 0x000fe80003800200 */
[----:B------:R-:W-:Y:S05]  /*e7a0*/  @!P2 BRA `(.L_x_2510) ;  /* 0x000000000008a947 */ /* 0x000fea0003800000 */
[----:B------:R1:W-:Y:S04]  /*e7b0*/  REDG.E.ADD.F32.FTZ.RN.STRONG.GPU desc[UR34][R60.64+0x1000], R149 ;  /* 0x001000953c0079a6 */ /* 0x0003e8000c12f322 */
[----:B0-----:R1:W-:Y:S02]  /*e7c0*/  REDG.E.ADD.F32.FTZ.RN.STRONG.GPU desc[UR34][R62.64+0x1000], R153 ;  /* 0x001000993e0079a6 */ /* 0x0013e4000c12f322 */
.L_x_2510:
[----:B------:R-:W-:Y:S05]  /*e7d0*/  BSYNC.RECONVERGENT B0 ;  /* 0x0000000000007941 */ /* 0x000fea0003800200 */
.L_x_2509:
[----:B-1----:R1:W0:Y:S01]  /*e7e0*/  LDS R149, [R146+0x9600] ;  /* 0x0096000092957984 */ /* 0x0022220000000800 */
[----:B------:R-:W-:Y:S04]  /*e7f0*/  BSSY.RECONVERGENT B0, `(.L_x_2511) ;  /* 0x0000004000007945 */ /* 0x000fe80003800200 */
[----:B------:R-:W-:Y:S05]  /*e800*/  @!P3 BRA `(.L_x_2512) ;  /* 0x000000000008b947 */ /* 0x000fea0003800000 */
[----:B------:R1:W-:Y:S04]  /*e810*/  REDG.E.ADD.F32.FTZ.RN.STRONG.GPU desc[UR34][R60.64+0x1200], R145 ;  /* 0x001200913c0079a6 */ /* 0x0003e8000c12f322 */
[----:B0-----:R1:W-:Y:S02]  /*e820*/  REDG.E.ADD.F32.FTZ.RN.STRONG.GPU desc[UR34][R62.64+0x1200], R149 ;  /* 0x001200953e0079a6 */ /* 0x0013e4000c12f322 */
.L_x_2512:
[----:B------:R-:W-:Y:S05]  /*e830*/  BSYNC.RECONVERGENT B0 ;  /* 0x0000000000007941 */ /* 0x000fea0003800200 */
.L_x_2511:
[----:B-1----:R1:W0:Y:S01]  /*e840*/  LDS R145, [R144+0x9800] ;  /* 0x0098000090917984 */ /* 0x0022220000000800 */
[----:B------:R-:W-:Y:S04]  /*e850*/  BSSY.RECONVERGENT B0, `(.L_x_2513) ;  /* 0x0000004000007945 */ /* 0x000fe80003800200 */
[----:B------:R-:W-:Y:S05]  /*e860*/  @!P4 BRA `(.L_x_2514) ;  /* 0x000000000008c947 */ /* 0x000fea0003800000 */
[----:B------:R1:W-:Y:S04]  /*e870*/  REDG.E.ADD.F32.FTZ.RN.STRONG.GPU desc[UR34][R60.64+0x1400], R143 ;  /* 0x0014008f3c0079a6 */ /* 0x0003e8000c12f322 */
[----:B0-----:R1:W-:Y:S02]  /*e880*/  REDG.E.ADD.F32.FTZ.RN.STRONG.GPU desc[UR34][R62.64+0x1400], R145 ;  /* 0x001400913e0079a6 */ /* 0x0013e4000c12f322 */
.L_x_2514:
[----:B------:R-:W-:Y:S05]  /*e890*/  BSYNC.RECONVERGENT B0 ;  /* 0x0000000000007941 */ /* 0x000fea0003800200 */
.L_x_2513:
[----:B-1----:R1:W0:Y:S01]  /*e8a0*/  LDS R143, [R142+0x9a00] ;  /* 0x009a00008e8f7984 */ /* 0x0022220000000800 */
[----:B------:R-:W-:Y:S04]  /*e8b0*/  BSSY.RECONVERGENT B0, `(.L_x_2515) ;  /* 0x0000004000007945 */ /* 0x000fe80003800200 */
[----:B------:R-:W-:Y:S05]  /*e8c0*/  @!P5 BRA `(.L_x_2516) ;  /* 0x000000000008d947 */ /* 0x000fea0003800000 */
[----:B------:R1:W-:Y:S04]  /*e8d0*/  REDG.E.ADD.F32.FTZ.RN.STRONG.GPU desc[UR34][R60.64+0x1600], R141 ;  /* 0x0016008d3c0079a6 */ /* 0x0003e8000c12f322 */
[----:B0-----:R1:W-:Y:S02]  /*e8e0*/  REDG.E.ADD.F32.FTZ.RN.STRONG.GPU desc[UR34][R62.64+0x1600], R143 ;  /* 0x0016008f3e0079a6 */ /* 0x0013e4000c12f322 */
.L_x_2516:
[----:B------:R-:W-:Y:S05]  /*e8f0*/  BSYNC.RECONVERGENT B0 ;  /* 0x0000000000007941 */ /* 0x000fea0003800200 */
.L_x_2515:
        /* <DEDUP_REMOVED lines=10> */
.L_x_2518:
[----:B------:R-:W-:Y:S05]  /*e9a0*/  BSYNC.RECONVERGENT B0 ;  /* 0x0000000000007941 */ /* 0x000fea0003800200 */
.L_x_2517:
[----:B-1----:R1:W0:Y:S01]  /*e9b0*/  LDS R139, [R138+0x9e00] ;  /* 0x009e00008a8b7984 */ /* 0x0022220000000800 */
[----:B------:R-:W-:Y:S04]  /*e9c0*/  BSSY.RECONVERGENT B0, `(.L_x_2519) ;  /* 0x0000004000007945 */ /* 0x000fe80003800200 */
[----:B------:R-:W-:Y:S05]  /*e9d0*/  @!P2 BRA `(.L_x_2520) ;  /* 0x000000000008a947 */ /* 0x000fea0003800000 */
[----:B------:R1:W-:Y:S04]  /*e9e0*/  REDG.E.ADD.F32.FTZ.RN.STRONG.GPU desc[UR34][R60.64+0x1a00], R137 ;  /* 0x001a00893c0079a6 */ /* 0x0003e8000c12f322 */
[----:B0-----:R1:W-:Y:S02]  /*e9f0*/  REDG.E.ADD.F32.FTZ.RN.STRONG.GPU desc[UR34][R62.64+0x1a00], R139 ;  /* 0x001a008b3e0079a6 */ /* 0x0013e4000c12f322 */
.L_x_2520:
[----:B------:R-:W-:Y:S05]  /*ea00*/  BSYNC.RECONVERGENT B0 ;  /* 0x0000000000007941 */ /* 0x000fea0003800200 */
.L_x_2519:
[----:B-1----:R1:W0:Y:S01]  /*ea10*/  LDS R137, [R136+0xa000] ;  /* 0x00a0000088897984 */ /* 0x0022220000000800 */
[----:B------:R-:W-:Y:S04]  /*ea20*/  BSSY.RECONVERGENT B0, `(.L_x_2521) ;  /* 0x0000004000007945 */ /* 0x000fe80003800200 */
[----:B------:R-:W-:Y:S05]  /*ea30*/  @!P3 BRA `(.L_x_2522) ;  /* 0x000000000008b947 */ /* 0x000fea0003800000 */
[----:B------:R1:W-:Y:S04]  /*ea40*/  REDG.E.ADD.F32.FTZ.RN.STRONG.GPU desc[UR34][R60.64+0x1c00], R135 ;  /* 0x001c00873c0079a6 */ /* 0x0003e8000c12f322 */
[----:B0-----:R1:W-:Y:S02]  /*ea50*/  REDG.E.ADD.F32.FTZ.RN.STRONG.GPU desc[UR34][R62.64+0x1c00], R137 ;  /* 0x001c00893e0079a6 */ /* 0x0013e4000c12f322 */
.L_x_2522:
[----:B------:R-:W-:Y:S05]  /*ea60*/  BSYNC.RECONVERGENT B0 ;  /* 0x0000000000007941 */ /* 0x000fea0003800200 */
.L_x_2521:
[----:B-1----:R1:W0:Y:S01]  /*ea70*/  LDS R135, [R134+0xa200] ;  /* 0x00a2000086877984 */ /* 0x0022220000000800 */
[----:B------:R-:W-:Y:S04]  /*ea80*/  BSSY.RECONVERGENT B0, `(.L_x_2523) ;  /* 0x0000004000007945 */ /* 0x000fe80003800200 */
[----:B------:R-:W-:Y:S05]  /*ea90*/  @!P4 BRA `(.L_x_2524) ;  /* 0x000000000008c947 */ /* 0x000fea0003800000 */
[----:B------:R1:W-:Y:S04]  /*eaa0*/  REDG.E.ADD.F32.FTZ.RN.STRONG.GPU desc[UR34][R60.64+0x1e00], R133 ;  /* 0x001e00853c0079a6 */ /* 0x0003e8000c12f322 */
[----:B0-----:R1:W-:Y:S02]  /*eab0*/  REDG.E.ADD.F32.FTZ.RN.STRONG.GPU desc[UR34][R62.64+0x1e00], R135 ;  /* 0x001e00873e0079a6 */ /* 0x0013e4000c12f322 */
.L_x_2524:
[----:B------:R-:W-:Y:S05]  /*eac0*/  BSYNC.RECONVERGENT B0 ;  /* 0x0000000000007941 */ /* 0x000fea0003800200 */
.L_x_2523:
[----:B-1----:R1:W0:Y:S01]  /*ead0*/  LDS R133, [R132+0xa400] ;  /* 0x00a4000084857984 */ /* 0x0022220000000800 */
[----:B------:R-:W-:Y:S04]  /*eae0*/  BSSY.RECONVERGENT B0, `(.L_x_2525) ;  /* 0x0000004000007945 */ /* 0x000fe80003800200 */
[----:B------:R-:W-:Y:S05]  /*eaf0*/  @!P5 BRA `(.L_x_2526) ;  /* 0x000000000008d947 */ /* 0x000fea0003800000 */
[----:B------:R1:W-:Y:S04]  /*eb00*/  REDG.E.ADD.F32.FTZ.RN.STRONG.GPU desc[UR34][R60.64+0x2000], R131 ;  /* 0x002000833c0079a6 */ /* 0x0003e8000c12f322 */
[----:B0-----:R1:W-:Y:S02]  /*eb10*/  REDG.E.ADD.F32.FTZ.RN.STRONG.GPU desc[UR34][R62.64+0x2000], R133 ;  /* 0x002000853e0079a6 */ /* 0x0013e4000c12f322 */
.L_x_2526:
[----:B------:R-:W-:Y:S05]  /*eb20*/  BSYNC.RECONVERGENT B0 ;  /* 0x0000000000007941 */ /* 0x000fea0003800200 */
.L_x_2525:
        /* <DEDUP_REMOVED lines=10> */
.L_x_2528:
[----:B------:R-:W-:Y:S05]  /*ebd0*/  BSYNC.RECONVERGENT B0 ;  /* 0x0000000000007941 */ /* 0x000fea0003800200 */
.L_x_2527:
[----:B-1----:R1:W0:Y:S01]  /*ebe0*/  LDS R129, [R128+0xa800] ;  /* 0x00a8000080817984 */ /* 0x0022220000000800 */
[----:B------:R-:W-:Y:S04]  /*ebf0*/  BSSY.RECONVERGENT B0, `(.L_x_2529) ;  /* 0x0000004000007945 */ /* 0x000fe80003800200 */
[----:B------:R-:W-:Y:S05]  /*ec00*/  @!P2 BRA `(.L_x_2530) ;  /* 0x000000000008a947 */ /* 0x000fea0003800000 */
[----:B------:R1:W-:Y:S04]  /*ec10*/  REDG.E.ADD.F32.FTZ.RN.STRONG.GPU desc[UR34][R60.64+0x2400], R127 ;  /* 0x0024007f3c0079a6 */ /* 0x0003e8000c12f322 */
[----:B0-----:R1:W-:Y:S02]  /*ec20*/  REDG.E.ADD.F32.FTZ.RN.STRONG.GPU desc[UR34][R62.64+0x2400], R129 ;  /* 0x002400813e0079a6 */ /* 0x0013e4000c12f322 */
.L_x_2530:
[----:B------:R-:W-:Y:S05]  /*ec30*/  BSYNC.RECONVERGENT B0 ;  /* 0x0000000000007941 */ /* 0x000fea0003800200 */
.L_x_2529:
[----:B-1----:R1:W0:Y:S01]  /*ec40*/  LDS R127, [R126+0xaa00] ;  /* 0x00aa00007e7f7984 */ /* 0x0022220000000800 */
[----:B------:R-:W-:Y:S04]  /*ec50*/  BSSY.RECONVERGENT B0, `(.L_x_2531) ;  /* 0x0000004000007945 */ /* 0x000fe80003800200 */
[----:B------:R-:W-:Y:S05]  /*ec60*/  @!P3 BRA `(.L_x_2532) ;  /* 0x000000000008b947 */ /* 0x000fea0003800000 */
[----:B------:R1:W-:Y:S04]  /*ec70*/  REDG.E.ADD.F32.FTZ.RN.STRONG.GPU desc[UR34][R60.64+0x2600], R125 ;  /* 0x0026007d3c0079a6 */ /* 0x0003e8000c12f322 */
[----:B0-----:R1:W-:Y:S02]  /*ec80*/  REDG.E.ADD.F32.FTZ.RN.STRONG.GPU desc[UR34][R62.64+0x2600], R127 ;  /* 0x0026007f3e0079a6 */ /* 0x0013e4000c12f322 */
.L_x_2532:
[----:B------:R-:W-:Y:S05]  /*ec90*/  BSYNC.RECONVERGENT B0 ;  /* 0x0000000000007941 */ /* 0x000fea0003800200 */
.L_x_2531:
[----:B-1----:R1:W0:Y:S01]  /*eca0*/  LDS R125, [R122+0xac00] ;  /* 0x00ac00007a7d7984 */ /* 0x0022220000000800 */
[----:B------:R-:W-:Y:S04]  /*ecb0*/  BSSY.RECONVERGENT B0, `(.L_x_2533) ;  /* 0x0000004000007945 */ /* 0x000fe80003800200 */
[----:B------:R-:W-:Y:S05]  /*ecc0*/  @!P4 BRA `(.L_x_2534) ;  /* 0x000000000008c947 */ /* 0x000fea0003800000 */
[----:B------:R1:W-:Y:S04]  /*ecd0*/  REDG.E.ADD.F32.FTZ.RN.STRONG.GPU desc[UR34][R60.64+0x2800], R123 ;  /* 0x0028007b3c0079a6 */ /* 0x0003e8000c12f322 */
[----:B0-----:R1:W-:Y:S02]  /*ece0*/  REDG.E.ADD.F32.FTZ.RN.STRONG.GPU desc[UR34][R62.64+0x2800], R125 ;  /* 0x0028007d3e0079a6 */ /* 0x0013e4000c12f322 */
.L_x_2534:
[----:B------:R-:W-:Y:S05]  /*ecf0*/  BSYNC.RECONVERGENT B0 ;  /* 0x0000000000007941 */ /* 0x000fea0003800200 */
.L_x_2533:
[----:B-1----:R1:W0:Y:S01]  /*ed00*/  LDS R123, [R112+0xae00] ;  /* 0x00ae0000707b7984 */ /* 0x0022220000000800 */
[----:B------:R-:W-:Y:S04]  /*ed10*/  BSSY.RECONVERGENT B0, `(.L_x_2535) ;  /* 0x0000004000007945 */ /* 0x000fe80003800200 */
[----:B------:R-:W-:Y:S05]  /*ed20*/  @!P5 BRA `(.L_x_2536) ;  /* 0x000000000008d947 */ /* 0x000fea0003800000 */
[----:B------:R1:W-:Y:S04]  /*ed30*/  REDG.E.ADD.F32.FTZ.RN.STRONG.GPU desc[UR34][R60.64+0x2a00], R111 ;  /* 0x002a006f3c0079a6 */ /* 0x0003e8000c12f322 */
[----:B0-----:R1:W-:Y:S02]  /*ed40*/  REDG.E.ADD.F32.FTZ.RN.STRONG.GPU desc[UR34][R62.64+0x2a00], R123 ;  /* 0x002a007b3e0079a6 */ /* 0x0013e4000c12f322 */
.L_x_2536:
[----:B------:R-:W-:Y:S05]  /*ed50*/  BSYNC.RECONVERGENT B0 ;  /* 0x0000000000007941 */ /* 0x000fea0003800200 */
.L_x_2535:
        /* <DEDUP_REMOVED lines=10> */
.L_x_2538:
[----:B------:R-:W-:Y:S05]  /*ee00*/  BSYNC.RECONVERGENT B0 ;  /* 0x0000000000007941 */ /* 0x000fea0003800200 */
.L_x_2537:
[----:B-1----:R1:W0:Y:S01]  /*ee10*/  LDS R109, [R108+0xb200] ;  /* 0x00b200006c6d7984 */ /* 0x0022220000000800 */
[----:B------:R-:W-:Y:S04]  /*ee20*/  BSSY.RECONVERGENT B0, `(.L_x_2539) ;  /* 0x0000004000007945 */ /* 0x000fe80003800200 */
[----:B------:R-:W-:Y:S05]  /*ee30*/  @!P2 BRA `(.L_x_2540) ;  /* 0x000000000008a947 */ /* 0x000fea0003800000 */
[----:B------:R1:W-:Y:S04]  /*ee40*/  REDG.E.ADD.F32.FTZ.RN.STRONG.GPU desc[UR34][R60.64+0x2e00], R107 ;  /* 0x002e006b3c0079a6 */ /* 0x0003e8000c12f322 */
[----:B0-----:R1:W-:Y:S02]  /*ee50*/  REDG.E.ADD.F32.FTZ.RN.STRONG.GPU desc[UR34][R62.64+0x2e00], R109 ;  /* 0x002e006d3e0079a6 */ /* 0x0013e4000c12f322 */
.L_x_2540:
[----:B------:R-:W-:Y:S05]  /*ee60*/  BSYNC.RECONVERGENT B0 ;  /* 0x0000000000007941 */ /* 0x000fea0003800200 */
.L_x_2539:
[----:B-1----:R1:W0:Y:S01]  /*ee70*/  LDS R107, [R106+0xb400] ;  /* 0x00b400006a6b7984 */ /* 0x0022220000000800 */
[----:B------:R-:W-:Y:S04]  /*ee80*/  BSSY.RECONVERGENT B0, `(.L_x_2541) ;  /* 0x0000004000007945 */ /* 0x000fe80003800200 */
[----:B------:R-:W-:Y:S05]  /*ee90*/  @!P3 BRA `(.L_x_2542) ;  /* 0x000000000008b947 */ /* 0x000fea0003800000 */
[----:B------:R1:W-:Y:S04]  /*eea0*/  REDG.E.ADD.F32.FTZ.RN.STRONG.GPU desc[UR34][R60.64+0x3000], R105 ;  /* 0x003000693c0079a6 */ /* 0x0003e8000c12f322 */
[----:B0-----:R1:W-:Y:S02]  /*eeb0*/  REDG.E.ADD.F32.FTZ.RN.STRONG.GPU desc[UR34][R62.64+0x3000], R107 ;  /* 0x0030006b3e0079a6 */ /* 0x0013e4000c12f322 */
.L_x_2542:
[----:B------:R-:W-:Y:S05]  /*eec0*/  BSYNC.RECONVERGENT B0 ;  /* 0x0000000000007941 */ /* 0x000fea0003800200 */
.L_x_2541:
[----:B-1----:R1:W0:Y:S01]  /*eed0*/  LDS R105, [R104+0xb600] ;  /* 0x00b6000068697984 */ /* 0x0022220000000800 */
[----:B------:R-:W-:Y:S04]  /*eee0*/  BSSY.RECONVERGENT B0, `(.L_x_2543) ;  /* 0x0000004000007945 */ /* 0x000fe80003800200 */
[----:B------:R-:W-:Y:S05]  /*eef0*/  @!P4 BRA `(.L_x_2544) ;  /* 0x000000000008c947 */ /* 0x000fea0003800000 */
[----:B------:R1:W-:Y:S04]  /*ef00*/  REDG.E.ADD.F32.FTZ.RN.STRONG.GPU desc[UR34][R60.64+0x3200], R103 ;  /* 0x003200673c0079a6 */ /* 0x0003e8000c12f322 */
[----:B0-----:R1:W-:Y:S02]  /*ef10*/  REDG.E.ADD.F32.FTZ.RN.STRONG.GPU desc[UR34][R62.64+0x3200], R105 ;  /* 0x003200693e0079a6 */ /* 0x0013e4000c12f322 */
.L_x_2544:
[----:B------:R-:W-:Y:S05]  /*ef20*/  BSYNC.RECONVERGENT B0 ;  /* 0x0000000000007941 */ /* 0x000fea0003800200 */
.L_x_2543:
[----:B-1----:R1:W0:Y:S01]  /*ef30*/  LDS R103, [R102+0xb800] ;  /* 0x00b8000066677984 */ /* 0x0022220000000800 */
[----:B------:R-:W-:Y:S04]  /*ef40*/  BSSY.RECONVERGENT B0, `(.L_x_2545) ;  /* 0x0000004000007945 */ /* 0x000fe80003800200 */
[----:B------:R-:W-:Y:S05]  /*ef50*/  @!P5 BRA `(.L_x_2546) ;  /* 0x000000000008d947 */ /* 0x000fea0003800000 */
[----:B------:R1:W-:Y:S04]  /*ef60*/  REDG.E.ADD.F32.FTZ.RN.STRONG.GPU desc[UR34][R60.64+0x3400], R101 ;  /* 0x003400653c0079a6 */ /* 0x0003e8000c12f322 */
[----:B0-----:R1:W-:Y:S02]  /*ef70*/  REDG.E.ADD.F32.FTZ.RN.STRONG.GPU desc[UR34][R62.64+0x3400], R103 ;  /* 0x003400673e0079a6 */ /* 0x0013e4000c12f322 */
.L_x_2546:
[----:B------:R-:W-:Y:S05]  /*ef80*/  BSYNC.RECONVERGENT B0 ;  /* 0x0000000000007941 */ /* 0x000fea0003800200 */
.L_x_2545:
        /* <DEDUP_REMOVED lines=10> */
.L_x_2548:
[----:B------:R-:W-:Y:S05]  /*f030*/  BSYNC.RECONVERGENT B0 ;  /* 0x0000000000007941 */ /* 0x000fea0003800200 */
.L_x_2547:
[----:B-1----:R1:W0:Y:S01]  /*f040*/  LDS R99, [R98+0xbc00] ;  /* 0x00bc000062637984 */ /* 0x0022220000000800 */
[----:B------:R-:W-:Y:S04]  /*f050*/  BSSY.RECONVERGENT B0, `(.L_x_2549) ;  /* 0x0000004000007945 */ /* 0x000fe80003800200 */
[----:B------:R-:W-:Y:S05]  /*f060*/  @!P2 BRA `(.L_x_2550) ;  /* 0x000000000008a947 */ /* 0x000fea0003800000 */
[----:B------:R1:W-:Y:S04]  /*f070*/  REDG.E.ADD.F32.FTZ.RN.STRONG.GPU desc[UR34][R60.64+0x3800], R97 ;  /* 0x003800613c0079a6 */ /* 0x0003e8000c12f322 */
[----:B0-----:R1:W-:Y:S02]  /*f080*/  REDG.E.ADD.F32.FTZ.RN.STRONG.GPU desc[UR34][R62.64+0x3800], R99 ;  /* 0x003800633e0079a6 */ /* 0x0013e4000c12f322 */
.L_x_2550:
[----:B------:R-:W-:Y:S05]  /*f090*/  BSYNC.RECONVERGENT B0 ;  /* 0x0000000000007941 */ /* 0x000fea0003800200 */
.L_x_2549:
[----:B-1----:R1:W0:Y:S01]  /*f0a0*/  LDS R97, [R74+0xbe00] ;  /* 0x00be00004a617984 */ /* 0x0022220000000800 */
[----:B------:R-:W-:Y:S04]  /*f0b0*/  BSSY.RECONVERGENT B0, `(.L_x_2551) ;  /* 0x0000004000007945 */ /* 0x000fe80003800200 */
[----:B------:R-:W-:Y:S05]  /*f0c0*/  @!P3 BRA `(.L_x_2552) ;  /* 0x000000000008b947 */ /* 0x000fea0003800000 */
[----:B------:R1:W-:Y:S04]  /*f0d0*/  REDG.E.ADD.F32.FTZ.RN.STRONG.GPU desc[UR34][R60.64+0x3a00], R73 ;  /* 0x003a00493c0079a6 */ /* 0x0003e8000c12f322 */
[----:B0-----:R1:W-:Y:S02]  /*f0e0*/  REDG.E.ADD.F32.FTZ.RN.STRONG.GPU desc[UR34][R62.64+0x3a00], R97 ;  /* 0x003a00613e0079a6 */ /* 0x0013e4000c12f322 */
.L_x_2552:
[----:B------:R-:W-:Y:S05]  /*f0f0*/  BSYNC.RECONVERGENT B0 ;  /* 0x0000000000007941 */ /* 0x000fea0003800200 */
.L_x_2551:
[----:B-1----:R1:W0:Y:S01]  /*f100*/  LDS R73, [R72+0xc000] ;  /* 0x00c0000048497984 */ /* 0x0022220000000800 */
[----:B------:R-:W-:Y:S04]  /*f110*/  BSSY.RECONVERGENT B0, `(.L_x_2553) ;  /* 0x0000004000007945 */ /* 0x000fe80003800200 */
[----:B------:R-:W-:Y:S05]  /*f120*/  @!P4 BRA `(.L_x_2554) ;  /* 0x000000000008c947 */ /* 0x000fea0003800000 */
[----:B------:R1:W-:Y:S04]  /*f130*/  REDG.E.ADD.F32.FTZ.RN.STRONG.GPU desc[UR34][R60.64+0x3c00], R71 ;  /* 0x003c00473c0079a6 */ /* 0x0003e8000c12f322 */
[----:B0-----:R1:W-:Y:S02]  /*f140*/  REDG.E.ADD.F32.FTZ.RN.STRONG.GPU desc[UR34][R62.64+0x3c00], R73 ;  /* 0x003c00493e0079a6 */ /* 0x0013e4000c12f322 */
.L_x_2554:
[----:B------:R-:W-:Y:S05]  /*f150*/  BSYNC.RECONVERGENT B0 ;  /* 0x0000000000007941 */ /* 0x000fea0003800200 */
.L_x_2553:
[----:B-1----:R1:W0:Y:S01]  /*f160*/  LDS R71, [R70+0xc200] ;  /* 0x00c2000046477984 */ /* 0x0022220000000800 */
[----:B------:R-:W-:Y:S04]  /*f170*/  BSSY.RECONVERGENT B0, `(.L_x_2555) ;  /* 0x0000004000007945 */ /* 0x000fe80003800200 */
[----:B------:R-:W-:Y:S05]  /*f180*/  @!P5 BRA `(.L_x_2556) ;  /* 0x000000000008d947 */ /* 0x000fea0003800000 */
[----:B------:R1:W-:Y:S04]  /*f190*/  REDG.E.ADD.F32.FTZ.RN.STRONG.GPU desc[UR34][R60.64+0x3e00], R69 ;  /* 0x003e00453c0079a6 */ /* 0x0003e8000c12f322 */
[----:B0-----:R1:W-:Y:S02]  /*f1a0*/  REDG.E.ADD.F32.FTZ.RN.STRONG.GPU desc[UR34][R62.64+0x3e00], R71 ;  /* 0x003e00473e0079a6 */ /* 0x0013e4000c12f322 */
.L_x_2556:
[----:B------:R-:W-:Y:S05]  /*f1b0*/  BSYNC.RECONVERGENT B0 ;  /* 0x0000000000007941 */ /* 0x000fea0003800200 */
.L_x_2555:
        /* <DEDUP_REMOVED lines=88> */
.L_x_2558:
[----:B------:R-:W-:Y:S05]  /*f740*/  BSYNC.RECONVERGENT B0 ;  /* 0x0000000000007941 */ /* 0x000fea0003800200 */
.L_x_2557:
[----:B------:R-:W-:-:S04]  /*f750*/  UIADD3 UR8, UPT, UPT, UR8, 0x1, URZ ;  /* 0x0000000108087890 */ /* 0x000fc8000fffe0ff */
[----:B------:R-:W-:-:S09]  /*f760*/  UISETP.GE.AND UP0, UPT, UR8, UR50, UPT ;  /* 0x000000320800728c */ /* 0x000fd2000bf06270 */
[----:B------:R-:W-:Y:S05]  /*f770*/  BRA.U !UP0, `(.L_x_2559) ;  /* 0xffffff5d081c7547 */ /* 0x000fea000b83ffff */
.L_x_2463:
[----:B------:R-:W5:Y:S01]  /*f780*/  LDL.LU R78, [R1+0x20] ;  /* 0x00002000014e7983 */ /* 0x000f620000300800 */
[----:B------:R-:W-:Y:S01]  /*f790*/  BAR.SYNC.DEFER_BLOCKING 0x0 ;  /* 0x0000000000007b1d */ /* 0x000fe20000010000 */
[----:B------:R-:W-:Y:S02]  /*f7a0*/  F2FP.F16.F32.PACK_AB R237, R237, R238 ;  /* 0x000000eeeded723e */ /* 0x000fe400000000ff */
[----:B------:R-:W-:Y:S02]  /*f7b0*/  F2FP.F16.F32.PACK_AB R233, R233, R234 ;  /* 0x000000eae9e9723e */ /* 0x000fe400000000ff */
[----:B------:R-:W-:Y:S02]  /*f7c0*/  F2FP.F16.F32.PACK_AB R231, R231, R232 ;  /* 0x000000e8e7e7723e */ /* 0x000fe400000000ff */
[----:B------:R-:W-:Y:S01]  /*f7d0*/  F2FP.F16.F32.PACK_AB R229, R229, R230 ;  /* 0x000000e6e5e5723e */ /* 0x000fe200000000ff */
[----:B------:R-:W2:Y:S01]  /*f7e0*/  LDL.LU R76, [R1+0x1c] ;  /* 0x00001c00014c7983 */ /* 0x000ea20000300800 */
[----:B------:R-:W-:Y:S01]  /*f7f0*/  UIMAD UR10, UR24, -0x800, UR10 ;  /* 0xfffff800180a78a4 */ /* 0x000fe2000f8e020a */
[----:B------:R-:W-:-:S02]  /*f800*/  F2FP.F16.F32.PACK_AB R227, R227, R228 ;  /* 0x000000e4e3e3723e */ /* 0x000fc400000000ff */
[----:B------:R-:W-:Y:S01]  /*f810*/  F2FP.F16.F32.PACK_AB R225, R225, R226 ;  /* 0x000000e2e1e1723e */ /* 0x000fe200000000ff */
[----:B------:R-:W3:Y:S01]  /*f820*/  LDL.LU R74, [R1+0x18] ;  /* 0x00001800014a7983 */ /* 0x000ee20000300800 */
[----:B------:R-:W-:Y:S02]  /*f830*/  F2FP.F16.F32.PACK_AB R188, R188, R224 ;  /* 0x000000e0bcbc723e */ /* 0x000fe400000000ff */
[----:B------:R-:W-:Y:S01]  /*f840*/  F2FP.F16.F32.PACK_AB R186, R186, R187 ;  /* 0x000000bbbaba723e */ /* 0x000fe200000000ff */
[----:B------:R-:W4:Y:S01]  /*f850*/  LDL.LU R72, [R1+0x14] ;  /* 0x0000140001487983 */ /* 0x000f220000300800 */
[----:B------:R-:W0:Y:S01]  /*f860*/  S2UR UR17, SR_CTAID.X ;  /* 0x00000000001179c3 */ /* 0x000e220000002500 */
[----:B------:R-:W0:Y:S02]  /*f870*/  LDCU.64 UR14, c[0x0][0x4f8] ;  /* 0x00009f00ff0e77ac */ /* 0x000e240008000a00 */
[----:B-1----:R-:W4:Y:S01]  /*f880*/  LDL.LU R70, [R1+0x10] ;  /* 0x0000100001467983 */ /* 0x002f220000300800 */
[----:B------:R-:W1:Y:S03]  /*f890*/  LDCU.64 UR18, c[0x0][0x500] ;  /* 0x0000a000ff1277ac */ /* 0x000e660008000a00 */
[----:B0-----:R-:W4:Y:S01]  /*f8a0*/  LDL.LU R68, [R1+0xc] ;  /* 0x00000c0001447983 */ /* 0x001f220000300800 */
[----:B------:R-:W-:-:S03]  /*f8b0*/  USHF.L.U32 UR8, UR24, 0xb, URZ ;  /* 0x0000000b18087899 */ /* 0x000fc600080006ff */
[----:B------:R-:W4:Y:S01]  /*f8c0*/  LDL.LU R66, [R1+0x8] ;  /* 0x0000080001427983 */ /* 0x000f220000300800 */
[----:B------:R-:W-:Y:S01]  /*f8d0*/  UMOV UR9, URZ ;  /* 0x000000ff00097c82 */ /* 0x000fe20008000000 */
[----:B------:R-:W0:Y:S02]  /*f8e0*/  LDCU.64 UR36, c[0x0][0x550] ;  /* 0x0000aa00ff2477ac */ /* 0x000e240008000a00 */
[----:B------:R-:W4:Y:S04]  /*f8f0*/  LDL.LU R64, [R1+0x4] ;  /* 0x0000040001407983 */ /* 0x000f280000300800 */
[----:B------:R-:W4:Y:S04]  /*f900*/  LDL.LU R62, [R1] ;  /* 0x00000000013e7983 */ /* 0x000f280000300800 */
[----:B------:R-:W4:Y:S01]  /*f910*/  LDL.LU R60, [R1+0x24] ;  /* 0x00002400013c7983 */ /* 0x000f220000300800 */
[----:B------:R-:W-:Y:S01]  /*f920*/  PRMT R0, R237, 0x7632, R0 ;  /* 0x00007632ed007816 */ /* 0x000fe20000000000 */
[----:B------:R-:W-:Y:S01]  /*f930*/  UIADD3 UR10, UPT, UPT, UR10, 0x800, URZ ;  /* 0x000008000a0a7890 */ /* 0x000fe2000fffe0ff */
[----:B------:R-:W-:Y:S01]  /*f940*/  PRMT R2, R233, 0x7632, R2 ;  /* 0x00007632e9027816 */ /* 0x000fe20000000002 */
[----:B------:R-:W-:Y:S01]  /*f950*/  STS.U16 [R59], R237 ;  /* 0x000000ed3b007388 */ /* 0x000fe20000000400 */
[----:B------:R-:W-:Y:S01]  /*f960*/  PRMT R3, R231, 0x7632, R3 ;  /* 0x00007632e7037816 */ /* 0x000fe20000000003 */
[----:B------:R-:W-:Y:S01]  /*f970*/  UIADD3 UR8, UPT, UPT, UR8, -0x800, URZ ;  /* 0xfffff80008087890 */ /* 0x000fe2000fffe0ff */
[----:B------:R-:W-:Y:S01]  /*f980*/  PRMT R4, R227, 0x7632, R4 ;  /* 0x00007632e3047816 */ /* 0x000fe20000000004 */
[----:B------:R1:W-:Y:S01]  /*f990*/  STS.U16 [R59+0x2], R0 ;  /* 0x000002003b007388 */ /* 0x0003e20000000400 */
[----:B------:R-:W-:Y:S01]  /*f9a0*/  MOV R8, UR10 ;  /* 0x0000000a00087c02 */ /* 0x000fe20008000f00 */
[----:B------:R-:W-:Y:S01]  /*f9b0*/  UIMAD.WIDE.U32 UR12, UR17, UR14, UR8 ;  /* 0x0000000e110c72a5 */ /* 0x000fe2000f8e0008 */
[----:B------:R-:W-:Y:S01]  /*f9c0*/  SHF.L.U32 R5, R189, 0x4, RZ ;  /* 0x00000004bd057819 */ /* 0x000fe200000006ff */
[----:B------:R0:W-:Y:S01]  /*f9d0*/  STS.U16 [R59+0x6], R2 ;  /* 0x000006023b007388 */ /* 0x0001e20000000400 */
[----:B------:R-:W0:Y:S01]  /*f9e0*/  S2UR UR10, SR_CTAID.Y ;  /* 0x00000000000a79c3 */ /* 0x000e220000002600 */
[----:B------:R-:W-:-:S02]  /*f9f0*/  UIMAD UR13, UR17, UR15, UR13 ;  /* 0x0000000f110d72a4 */ /* 0x000fc4000f8e020d */
[----:B------:R0:W-:Y:S01]  /*fa00*/  STS.U16 [R59+0xa], R3 ;  /* 0x00000a033b007388 */ /* 0x0001e20000000400 */
[----:B------:R-:W-:Y:S01]  /*fa10*/  UIADD3 UR30, UP0, UPT, UR30, -0x2000, URZ ;  /* 0xffffe0001e1e7890 */ /* 0x000fe2000ff1e0ff */
[----:B-1----:R-:W-:Y:S01]  /*fa20*/  PRMT R0, R229, 0x7632, R0 ;  /* 0x00007632e5007816 */ /* 0x002fe20000000000 */
[----:B------:R-:W-:Y:S01]  /*fa30*/  UIADD3 UR32, UP1, UPT, UR32, -0x2000, URZ ;  /* 0xffffe00020207890 */ /* 0x000fe2000ff3e0ff */
[----:B------:R-:W-:Y:S01]  /*fa40*/  STS.U16 [R59+0x4], R233 ;  /* 0x000004e93b007388 */ /* 0x000fe20000000400 */
[----:B------:R-:W-:Y:S01]  /*fa50*/  UIADD3.X UR31, UPT, UPT, UR31, -0x1, URZ, UP0, !UPT ;  /* 0xffffffff1f1f7890 */ /* 0x000fe200087fe4ff */
[----:B0-----:R-:W-:Y:S01]  /*fa60*/  PRMT R2, R225, 0x7632, R2 ;  /* 0x00007632e1027816 */ /* 0x001fe20000000002 */
[----:B------:R-:W-:Y:S01]  /*fa70*/  UISETP.GT.AND UP0, UPT, UR24, 0x1, UPT ;  /* 0x000000011800788c */ /* 0x000fe2000bf04270 */
[----:B------:R0:W-:Y:S01]  /*fa80*/  STS.U16 [R59+0xe], R0 ;  /* 0x00000e003b007388 */ /* 0x0001e20000000400 */
[----:B------:R-:W-:Y:S01]  /*fa90*/  UIADD3 UR25, UP2, UPT, UR25, -0x1000, URZ ;  /* 0xfffff00019197890 */ /* 0x000fe2000ff5e0ff */
[----:B------:R-:W-:Y:S01]  /*faa0*/  PRMT R3, R186, 0x7632, R3 ;  /* 0x00007632ba037816 */ /* 0x000fe20000000003 */
[----:B------:R-:W-:Y:S01]  /*fab0*/  UIADD3 UR26, UP3, UPT, UR26, -0x1000, URZ ;  /* 0xfffff0001a1a7890 */ /* 0x000fe2000ff7e0ff */
[----:B------:R-:W-:Y:S01]  /*fac0*/  STS.U16 [R59+0x8], R231 ;  /* 0x000008e73b007388 */ /* 0x000fe20000000400 */
[----:B------:R-:W-:-:S02]  /*fad0*/  UIADD3 UR28, UP4, UPT, UR28, -0x1000, URZ ;  /* 0xfffff0001c1c7890 */ /* 0x000fc4000ff9e0ff */
[----:B------:R-:W-:Y:S01]  /*fae0*/  UIADD3.X UR33, UPT, UPT, UR33, -0x1, URZ, UP1, !UPT ;  /* 0xffffffff21217890 */ /* 0x000fe20008ffe4ff */
[----:B------:R-:W-:Y:S01]  /*faf0*/  STS.U16 [R59+0xc], R229 ;  /* 0x00000ce53b007388 */ /* 0x000fe20000000400 */
[----:B------:R-:W-:Y:S01]  /*fb00*/  UIADD3.X UR11, UPT, UPT, UR11, -0x1, URZ, UP2, !UPT ;  /* 0xffffffff0b0b7890 */ /* 0x000fe200097fe4ff */
[----:B0-----:R-:W-:Y:S01]  /*fb10*/  PRMT R0, R188, 0x7632, R0 ;  /* 0x00007632bc007816 */ /* 0x001fe20000000000 */
[----:B------:R-:W-:Y:S01]  /*fb20*/  UIADD3.X UR27, UPT, UPT, UR27, -0x1, URZ, UP3, !UPT ;  /* 0xffffffff1b1b7890 */ /* 0x000fe20009ffe4ff */
[----:B------:R-:W-:Y:S01]  /*fb30*/  STS.U16 [R59+0x10], R227 ;  /* 0x000010e33b007388 */ /* 0x000fe20000000400 */
[----:B------:R-:W-:Y:S02]  /*fb40*/  UIMAD UR14, UR10, UR19, URZ ;  /* 0x000000130a0e72a4 */ /* 0x000fe4000f8e02ff */
[----:B------:R-:W-:Y:S01]  /*fb50*/  UIMAD.WIDE.U32 UR12, UR10, UR18, UR12 ;  /* 0x000000120a0c72a5 */ /* 0x000fe2000f8e000c */
[----:B------:R-:W-:Y:S01]  /*fb60*/  STS.U16 [R59+0x12], R4 ;  /* 0x000012043b007388 */ /* 0x000fe20000000400 */
[----:B------:R-:W-:-:S02]  /*fb70*/  UIADD3.X UR29, UPT, UPT, UR29, -0x1, URZ, UP4, !UPT ;  /* 0xffffffff1d1d7890 */ /* 0x000fc4000a7fe4ff */
[----:B------:R-:W-:Y:S01]  /*fb80*/  MOV R6, UR14 ;  /* 0x0000000e00067c02 */ /* 0x000fe20008000f00 */
[----:B------:R-:W-:Y:S04]  /*fb90*/  STS.U16 [R59+0x14], R225 ;  /* 0x000014e13b007388 */ /* 0x000fe80000000400 */
[----:B------:R-:W-:Y:S01]  /*fba0*/  STS.U16 [R59+0x16], R2 ;  /* 0x000016023b007388 */ /* 0x000fe20000000400 */
[----:B------:R-:W0:Y:S03]  /*fbb0*/  LDCU.64 UR14, c[0x0][0x520] ;  /* 0x0000a400ff0e77ac */ /* 0x000e260008000a00 */
[----:B------:R-:W-:Y:S04]  /*fbc0*/  STS.U16 [R59+0x18], R188 ;  /* 0x000018bc3b007388 */ /* 0x000fe80000000400 */
[----:B------:R1:W-:Y:S04]  /*fbd0*/  STS.U16 [R59+0x1a], R0 ;  /* 0x00001a003b007388 */ /* 0x0003e80000000400 */
[----:B------:R-:W-:Y:S04]  /*fbe0*/  STS.U16 [R59+0x1c], R186 ;  /* 0x00001cba3b007388 */ /* 0x000fe80000000400 */
[----:B------:R0:W-:Y:S01]  /*fbf0*/  STS.U16 [R59+0x1e], R3 ;  /* 0x00001e033b007388 */ /* 0x0001e20000000400 */
[----:B------:R-:W-:-:S03]  /*fc00*/  NOP ;  /* 0x0000000000007918 */ /* 0x000fc60000000000 */
[----:B------:R-:W-:Y:S01]  /*fc10*/  LDS.U16 R25, [R250+0x240] ;  /* 0x00024000fa197984 */ /* 0x000fe20000000400 */
[----:B-1----:R-:W-:-:S03]  /*fc20*/  LOP3.LUT R0, R189, 0x1f, RZ, 0xc0, !PT ;  /* 0x0000001fbd007812 */ /* 0x002fc600078ec0ff */
[----:B------:R-:W-:Y:S01]  /*fc30*/  LDS.U16 R27, [R249+0x280] ;  /* 0x00028000f91b7984 */ /* 0x000fe20000000400 */
[----:B------:R-:W-:-:S03]  /*fc40*/  LOP3.LUT R5, R0, 0x3e00, R5, 0xf8, !PT ;  /* 0x00003e0000057812 */ /* 0x000fc600078ef805 */
[----:B------:R-:W-:Y:S01]  /*fc50*/  LDS.U16 R29, [R244+0x2c0] ;  /* 0x0002c000f41d7984 */ /* 0x000fe20000000400 */
[C---:B0-----:R-:W-:Y:S02]  /*fc60*/  IADD3 R3, P0, PT, R5.reuse, UR12, RZ ;  /* 0x0000000c05037c10 */ /* 0x041fe4000ff1e0ff */
[----:B------:R-:W-:Y:S01]  /*fc70*/  LOP3.LUT R39, R5, 0x20, RZ, 0xfc, !PT ;  /* 0x0000002005277812 */ /* 0x000fe200078efcff */
[----:B------:R-:W-:Y:S01]  /*fc80*/  LDS.U16 R31, [R243+0x300] ;  /* 0x00030000f31f7984 */ /* 0x000fe20000000400 */
[----:B------:R-:W-:Y:S01]  /*fc90*/  IADD3.X R6, PT, PT, R6, UR13, RZ, P0, !PT ;  /* 0x0000000d06067c10 */ /* 0x000fe200087fe4ff */
[----:B------:R-:W0:Y:S01]  /*fca0*/  LDCU.64 UR12, c[0x0][0x518] ;  /* 0x0000a300ff0c77ac */ /* 0x000e220008000a00 */
[----:B------:R-:W-:Y:S01]  /*fcb0*/  LEA R2, P0, R3, UR36, 0x1 ;  /* 0x0000002403027c11 */ /* 0x000fe2000f8008ff */
[----:B------:R-:W-:Y:S01]  /*fcc0*/  LDS.U16 R33, [R242+0x340] ;  /* 0x00034000f2217984 */ /* 0x000fe20000000400 */
[----:B------:R-:W-:Y:S02]  /*fcd0*/  LOP3.LUT R41, R5, 0x40, RZ, 0xfc, !PT ;  /* 0x0000004005297812 */ /* 0x000fe400078efcff */
[----:B------:R-:W-:Y:S01]  /*fce0*/  LEA.HI.X R3, R3, UR37, R6, 0x1, P0 ;  /* 0x0000002503037c11 */ /* 0x000fe200080f0c06 */
[----:B------:R-:W-:Y:S01]  /*fcf0*/  LDS.U16 R35, [R241+0x380] ;  /* 0x00038000f1237984 */ /* 0x000fe20000000400 */
[----:B------:R-:W-:-:S02]  /*fd00*/  LOP3.LUT R43, R5, 0x60, RZ, 0xfc, !PT ;  /* 0x00000060052b7812 */ /* 0x000fc400078efcff */
[C---:B------:R-:W-:Y:S01]  /*fd10*/  LOP3.LUT R45, R5.reuse, 0x80, RZ, 0xfc, !PT ;  /* 0x00000080052d7812 */ /* 0x040fe200078efcff */
[----:B------:R-:W-:Y:S01]  /*fd20*/  LDS.U16 R37, [R240+0x3c0] ;  /* 0x0003c000f0257984 */ /* 0x000fe20000000400 */
        /* <DEDUP_REMOVED lines=11> */
[C---:B------:R-:W-:Y:S01]  /*fde0*/  LOP3.LUT R75, R5.reuse, 0x1a0, RZ, 0xfc, !PT ;  /* 0x000001a0054b7812 */ /* 0x040fe200078efcff */
[----:B------:R-:W-:Y:S01]  /*fdf0*/  UIMAD.WIDE.U32 UR8, UR10, UR14, UR8 ;  /* 0x0000000e0a0872a5 */ /* 0x000fe2000f8e0008 */
[C---:B------:R-:W-:Y:S02]  /*fe00*/  LOP3.LUT R77, R5.reuse, 0x1c0, RZ, 0xfc, !PT ;  /* 0x000001c0054d7812 */ /* 0x040fe400078efcff */
[C---:B------:R-:W-:Y:S01]  /*fe10*/  LOP3.LUT R79, R5.reuse, 0x1e0, RZ, 0xfc, !PT ;  /* 0x000001e0054f7812 */ /* 0x040fe200078efcff */
[----:B------:R-:W-:Y:S01]  /*fe20*/  UIMAD UR9, UR10, UR15, UR9 ;  /* 0x0000000f0a0972a4 */ /* 0x000fe2000f8e0209 */
        /* <DEDUP_REMOVED lines=98> */
[----:B------:R-:W-:Y:S01]  /*10450*/  LDS.U16 R7, [R78] ;  /* 0x000000004e077984 */ /* 0x000fe20000000400 */
[----:B-1----:R-:W-:Y:S01]  /*10460*/  IADD3 R3, P0, PT, R5, UR8, RZ ;  /* 0x0000000805037c10 */ /* 0x002fe2000ff1e0ff */
[----:B------:R-:W-:Y:S02]  /*10470*/  UIADD3 UR8, UPT, UPT, UR24, -0x1, URZ ;  /* 0xffffffff18087890 */ /* 0x000fe4000fffe0ff */
[----:B------:R-:W-:Y:S01]  /*10480*/  LDS.U16 R9, [R76+0x40] ;  /* 0x000040004c097984 */ /* 0x000fe20000000400 */
[----:B--2---:R-:W-:Y:S02]  /*10490*/  IADD3.X R6, PT, PT, RZ, UR9, RZ, P0, !PT ;  /* 0x00000009ff067c10 */ /* 0x004fe400087fe4ff */
[C---:B0-----:R-:W-:Y:S01]  /*104a0*/  LEA R2, P3, R3.reuse, UR12, 0x1 ;  /* 0x0000000c03027c11 */ /* 0x041fe2000f8608ff */
[----:B------:R-:W-:Y:S01]  /*104b0*/  LDS.U16 R11, [R74+0x80] ;  /* 0x000080004a0b7984 */ /* 0x000fe20000000400 */
[----:B------:R-:W-:Y:S02]  /*104c0*/  UMOV UR24, UR8 ;  /* 0x0000000800187c82 */ /* 0x000fe40008000000 */
        /* <DEDUP_REMOVED lines=52> */
.L_x_2461:
        /* <DEDUP_REMOVED lines=45> */
.L_x_2562:
[----:B------:R-:W-:Y:S05]  /*10ae0*/  BSYNC.RECONVERGENT B0 ;  /* 0x0000000000007941 */ /* 0x000fea0003800200 */
.L_x_2561:
        /* <DEDUP_REMOVED lines=43> */
.L_x_2564:
[----:B------:R-:W-:Y:S05]  /*10da0*/  BSYNC.RECONVERGENT B0 ;  /* 0x0000000000007941 */ /* 0x000fea0003800200 */
.L_x_2563:
        /* <DEDUP_REMOVED lines=11> */
.L_x_2565:
        /* <DEDUP_REMOVED lines=19> */
.L_x_2468:
[----:B------:R-:W-:Y:S01]  /*10f90*/  MOV R248, R235 ;  /* 0x000000eb00f87202 */ /* 0x000fe20000000f00 */
[----:B------:R-:W-:Y:S01]  /*10fa0*/  HFMA2 R77, -RZ, RZ, 0, 5.9604644775390625e-08 ;  /* 0x00000001ff4d7431 */ /* 0x000fe200000001ff */
[----:B------:R-:W-:Y:S02]  /*10fb0*/  MOV R76, RZ ;  /* 0x000000ff004c7202 */ /* 0x000fe40000000f00 */
[----:B------:R-:W-:-:S07]  /*10fc0*/  MOV R79, 0xffffffff ;  /* 0xffffffff004f7802 */ /* 0x000fce0000000f00 */
[----:B01---5:R-:W-:Y:S05]  /*10fd0*/  WARPSYNC.COLLECTIVE R79, `(.L_x_2566) ;  /* 0x000000004f087348 */ /* 0x023fea0003c00000 */
[----:B------:R2:W3:Y:S02]  /*10fe0*/  SHFL.UP P6, R251, R248, R77, R76 ;  /* 0x0400004df8fb7389 */ /* 0x0004e400000c004c */
[----:B0123-5:R-:W-:Y:S05]  /*10ff0*/  ENDCOLLECTIVE ;  /* 0x000000000000791b */ /* 0x02ffea0003800000 */
.L_x_2566:
[----:B------:R-:W-:Y:S02]  /*11000*/  MOV R248, R236 ;  /* 0x000000ec00f87202 */ /* 0x000fe40000000f00 */
[----:B------:R-:W-:-:S07]  /*11010*/  MOV R78, R251 ;  /* 0x000000fb004e7202 */ /* 0x000fce0000000f00 */
[----:B------:R-:W-:Y:S05]  /*11020*/  WARPSYNC.COLLECTIVE R79, `(.L_x_2567) ;  /* 0x000000004f087348 */ /* 0x000fea0003c00000 */
[----:B------:R0:W1:Y:S02]  /*11030*/  SHFL.UP P6, R251, R248, R77, R76 ;  /* 0x0400004df8fb7389 */ /* 0x00006400000c004c */
[----:B01----:R-:W-:Y:S05]  /*11040*/  ENDCOLLECTIVE ;  /* 0x000000000000791b */ /* 0x003fea0003800000 */
.L_x_2567:
[----:B------:R-:W-:Y:S02]  /*11050*/  MOV R248, R245 ;  /* 0x000000f500f87202 */ /* 0x000fe40000000f00 */
[----:B------:R-:W-:-:S07]  /*11060*/  MOV R223, R251 ;  /* 0x000000fb00df7202 */ /* 0x000fce0000000f00 */
[----:B------:R-:W-:Y:S05]  /*11070*/  WARPSYNC.COLLECTIVE R79, `(.L_x_2568) ;  /* 0x000000004f087348 */ /* 0x000fea0003c00000 */
[----:B------:R0:W1:Y:S02]  /*11080*/  SHFL.UP P6, R251, R248, R77, R76 ;  /* 0x0400004df8fb7389 */ /* 0x00006400000c004c */
[----:B01----:R-:W-:Y:S05]  /*11090*/  ENDCOLLECTIVE ;  /* 0x000000000000791b */ /* 0x003fea0003800000 */
.L_x_2568:
[----:B------:R-:W-:Y:S02]  /*110a0*/  MOV R248, R246 ;  /* 0x000000f600f87202 */ /* 0x000fe40000000f00 */
[----:B------:R-:W-:-:S07]  /*110b0*/  MOV R247, R251 ;  /* 0x000000fb00f77202 */ /* 0x000fce0000000f00 */
[----:B------:R-:W-:Y:S05]  /*110c0*/  WARPSYNC.COLLECTIVE R79, `(.L_x_2569) ;  /* 0x000000004f087348 */ /* 0x000fea0003c00000 */
[----:B------:R0:W1:Y:S02]  /*110d0*/  SHFL.UP P6, R251, R248, R77, R76 ;  /* 0x0400004df8fb7389 */ /* 0x00006400000c004c */
[----:B01----:R-:W-:Y:S05]  /*110e0*/  ENDCOLLECTIVE ;  /* 0x000000000000791b */ /* 0x003fea0003800000 */
.L_x_2569:
        /* <DEDUP_REMOVED lines=17> */
.L_x_2570:
[----:B------:R-:W-:Y:S02]  /*11200*/  MOV R248, R236 ;  /* 0x000000ec00f87202 */ /* 0x000fe40000000f00 */
[----:B------:R-:W-:-:S07]  /*11210*/  MOV R78, R251 ;  /* 0x000000fb004e7202 */ /* 0x000fce0000000f00 */
[----:B------:R-:W-:Y:S05]  /*11220*/  WARPSYNC.COLLECTIVE R79, `(.L_x_2571) ;  /* 0x000000004f087348 */ /* 0x000fea0003c00000 */
[----:B------:R0:W1:Y:S02]  /*11230*/  SHFL.UP P6, R251, R248, R77, R76 ;  /* 0x0400004df8fb7389 */ /* 0x00006400000c004c */
[----:B01----:R-:W-:Y:S05]  /*11240*/  ENDCOLLECTIVE ;  /* 0x000000000000791b */ /* 0x003fea0003800000 */
.L_x_2571:
[----:B------:R-:W-:Y:S02]  /*11250*/  MOV R248, R245 ;  /* 0x000000f500f87202 */ /* 0x000fe40000000f00 */
[----:B------:R-:W-:-:S07]  /*11260*/  MOV R223, R251 ;  /* 0x000000fb00df7202 */ /* 0x000fce0000000f00 */
[----:B------:R-:W-:Y:S05]  /*11270*/  WARPSYNC.COLLECTIVE R79, `(.L_x_2572) ;  /* 0x000000004f087348 */ /* 0x000fea0003c00000 */
[----:B------:R0:W1:Y:S02]  /*11280*/  SHFL.UP P6, R251, R248, R77, R76 ;  /* 0x0400004df8fb7389 */ /* 0x00006400000c004c */
[----:B01----:R-:W-:Y:S05]  /*11290*/  ENDCOLLECTIVE ;  /* 0x000000000000791b */ /* 0x003fea0003800000 */
.L_x_2572:
[----:B------:R-:W-:Y:S02]  /*112a0*/  MOV R248, R246 ;  /* 0x000000f600f87202 */ /* 0x000fe40000000f00 */
[----:B------:R-:W-:-:S07]  /*112b0*/  MOV R247, R251 ;  /* 0x000000fb00f77202 */ /* 0x000fce0000000f00 */
[----:B------:R-:W-:Y:S05]  /*112c0*/  WARPSYNC.COLLECTIVE R79, `(.L_x_2573) ;  /* 0x000000004f087348 */ /* 0x000fea0003c00000 */
[----:B------:R0:W1:Y:S02]  /*112d0*/  SHFL.UP P6, R251, R248, R77, R76 ;  /* 0x0400004df8fb7389 */ /* 0x00006400000c004c */
[----:B01----:R-:W-:Y:S05]  /*112e0*/  ENDCOLLECTIVE ;  /* 0x000000000000791b */ /* 0x003fea0003800000 */
.L_x_2573:
        /* <DEDUP_REMOVED lines=17> */
.L_x_2574:
[----:B------:R-:W-:Y:S02]  /*11400*/  MOV R248, R236 ;  /* 0x000000ec00f87202 */ /* 0x000fe40000000f00 */
[----:B------:R-:W-:-:S07]  /*11410*/  MOV R78, R251 ;  /* 0x000000fb004e7202 */ /* 0x000fce0000000f00 */
[----:B------:R-:W-:Y:S05]  /*11420*/  WARPSYNC.COLLECTIVE R79, `(.L_x_2575) ;  /* 0x000000004f087348 */ /* 0x000fea0003c00000 */
[----:B------:R0:W1:Y:S02]  /*11430*/  SHFL.UP P6, R251, R248, R77, R76 ;  /* 0x0400004df8fb7389 */ /* 0x00006400000c004c */
[----:B01----:R-:W-:Y:S05]  /*11440*/  ENDCOLLECTIVE ;  /* 0x000000000000791b */ /* 0x003fea0003800000 */
.L_x_2575:
[----:B------:R-:W-:Y:S02]  /*11450*/  MOV R248, R245 ;  /* 0x000000f500f87202 */ /* 0x000fe40000000f00 */
[----:B------:R-:W-:-:S07]  /*11460*/  MOV R223, R251 ;  /* 0x000000fb00df7202 */ /* 0x000fce0000000f00 */
[----:B------:R-:W-:Y:S05]  /*11470*/  WARPSYNC.COLLECTIVE R79, `(.L_x_2576) ;  /* 0x000000004f087348 */ /* 0x000fea0003c00000 */
[----:B------:R0:W1:Y:S02]  /*11480*/  SHFL.UP P6, R251, R248, R77, R76 ;  /* 0x0400004df8fb7389 */ /* 0x00006400000c004c */
[----:B01----:R-:W-:Y:S05]  /*11490*/  ENDCOLLECTIVE ;  /* 0x000000000000791b */ /* 0x003fea0003800000 */
.L_x_2576:
[----:B------:R-:W-:Y:S02]  /*114a0*/  MOV R248, R246 ;  /* 0x000000f600f87202 */ /* 0x000fe40000000f00 */
[----:B------:R-:W-:-:S07]  /*114b0*/  MOV R247, R251 ;  /* 0x000000fb00f77202 */ /* 0x000fce0000000f00 */
[----:B------:R-:W-:Y:S05]  /*114c0*/  WARPSYNC.COLLECTIVE R79, `(.L_x_2577) ;  /* 0x000000004f087348 */ /* 0x000fea0003c00000 */
[----:B------:R0:W1:Y:S02]  /*114d0*/  SHFL.UP P6, R251, R248, R77, R76 ;  /* 0x0400004df8fb7389 */ /* 0x00006400000c004c */
[----:B01----:R-:W-:Y:S05]  /*114e0*/  ENDCOLLECTIVE ;  /* 0x000000000000791b */ /* 0x003fea0003800000 */
.L_x_2577:
        /* <DEDUP_REMOVED lines=17> */
.L_x_2578:
[----:B------:R-:W-:Y:S02]  /*11600*/  MOV R248, R236 ;  /* 0x000000ec00f87202 */ /* 0x000fe40000000f00 */
[----:B------:R-:W-:-:S07]  /*11610*/  MOV R78, R251 ;  /* 0x000000fb004e7202 */ /* 0x000fce0000000f00 */
[----:B------:R-:W-:Y:S05]  /*11620*/  WARPSYNC.COLLECTIVE R79, `(.L_x_2579) ;  /* 0x000000004f087348 */ /* 0x000fea0003c00000 */
[----:B------:R0:W1:Y:S02]  /*11630*/  SHFL.UP P6, R251, R248, R77, R76 ;  /* 0x0400004df8fb7389 */ /* 0x00006400000c004c */
[----:B01----:R-:W-:Y:S05]  /*11640*/  ENDCOLLECTIVE ;  /* 0x000000000000791b */ /* 0x003fea0003800000 */
.L_x_2579:
[----:B------:R-:W-:Y:S02]  /*11650*/  MOV R248, R245 ;  /* 0x000000f500f87202 */ /* 0x000fe40000000f00 */
[----:B------:R-:W-:-:S07]  /*11660*/  MOV R223, R251 ;  /* 0x000000fb00df7202 */ /* 0x000fce0000000f00 */
[----:B------:R-:W-:Y:S05]  /*11670*/  WARPSYNC.COLLECTIVE R79, `(.L_x_2580) ;  /* 0x000000004f087348 */ /* 0x000fea0003c00000 */
[----:B------:R0:W1:Y:S02]  /*11680*/  SHFL.UP P6, R251, R248, R77, R76 ;  /* 0x0400004df8fb7389 */ /* 0x00006400000c004c */
[----:B01----:R-:W-:Y:S05]  /*11690*/  ENDCOLLECTIVE ;  /* 0x000000000000791b */ /* 0x003fea0003800000 */
.L_x_2580:
[----:B------:R-:W-:Y:S02]  /*116a0*/  MOV R248, R246 ;  /* 0x000000f600f87202 */ /* 0x000fe40000000f00 */
[----:B------:R-:W-:-:S07]  /*116b0*/  MOV R247, R251 ;  /* 0x000000fb00f77202 */ /* 0x000fce0000000f00 */
[----:B------:R-:W-:Y:S05]  /*116c0*/  WARPSYNC.COLLECTIVE R79, `(.L_x_2581) ;  /* 0x000000004f087348 */ /* 0x000fea0003c00000 */
[----:B------:R0:W1:Y:S02]  /*116d0*/  SHFL.UP P6, R251, R248, R77, R76 ;  /* 0x0400004df8fb7389 */ /* 0x00006400000c004c */
[----:B01----:R-:W-:Y:S05]  /*116e0*/  ENDCOLLECTIVE ;  /* 0x000000000000791b */ /* 0x003fea0003800000 */
.L_x_2581:
        /* <DEDUP_REMOVED lines=17> */
.L_x_2582:
[----:B------:R-:W-:Y:S02]  /*11800*/  MOV R248, R236 ;  /* 0x000000ec00f87202 */ /* 0x000fe40000000f00 */
[----:B------:R-:W-:-:S07]  /*11810*/  MOV R78, R251 ;  /* 0x000000fb004e7202 */ /* 0x000fce0000000f00 */
[----:B------:R-:W-:Y:S05]  /*11820*/  WARPSYNC.COLLECTIVE R79, `(.L_x_2583) ;  /* 0x000000004f087348 */ /* 0x000fea0003c00000 */
[----:B------:R0:W1:Y:S02]  /*11830*/  SHFL.UP P6, R251, R248, R77, R76 ;  /* 0x0400004df8fb7389 */ /* 0x00006400000c004c */
[----:B01----:R-:W-:Y:S05]  /*11840*/  ENDCOLLECTIVE ;  /* 0x000000000000791b */ /* 0x003fea0003800000 */
.L_x_2583:
[----:B------:R-:W-:Y:S02]  /*11850*/  MOV R248, R245 ;  /* 0x000000f500f87202 */ /* 0x000fe40000000f00 */
[----:B------:R-:W-:-:S07]  /*11860*/  MOV R223, R251 ;  /* 0x000000fb00df7202 */ /* 0x000fce0000000f00 */
[----:B------:R-:W-:Y:S05]  /*11870*/  WARPSYNC.COLLECTIVE R79, `(.L_x_2584) ;  /* 0x000000004f087348 */ /* 0x000fea0003c00000 */
[----:B------:R0:W1:Y:S02]  /*11880*/  SHFL.UP P6, R251, R248, R77, R76 ;  /* 0x0400004df8fb7389 */ /* 0x00006400000c004c */
[----:B01----:R-:W-:Y:S05]  /*11890*/  ENDCOLLECTIVE ;  /* 0x000000000000791b */ /* 0x003fea0003800000 */
.L_x_2584:
[----:B------:R-:W-:Y:S02]  /*118a0*/  MOV R248, R246 ;  /* 0x000000f600f87202 */ /* 0x000fe40000000f00 */
[----:B------:R-:W-:-:S07]  /*118b0*/  MOV R247, R251 ;  /* 0x000000fb00f77202 */ /* 0x000fce0000000f00 */
[----:B------:R-:W-:Y:S05]  /*118c0*/  WARPSYNC.COLLECTIVE R79, `(.L_x_2585) ;  /* 0x000000004f087348 */ /* 0x000fea0003c00000 */
[----:B------:R0:W1:Y:S02]  /*118d0*/  SHFL.UP P6, R251, R248, R77, R76 ;  /* 0x0400004df8fb7389 */ /* 0x00006400000c004c */
[----:B01----:R-:W-:Y:S05]  /*118e0*/  ENDCOLLECTIVE ;  /* 0x000000000000791b */ /* 0x003fea0003800000 */
.L_x_2585:
[----:B------:R-:W-:Y:S01]  /*118f0*/  MOV R76, R251 ;  /* 0x000000fb004c7202 */ /* 0x000fe20000000f00 */
[----:B------:R-:W-:Y:S06]  /*11900*/  BRA `(.L_x_2586) ;  /* 0xffffff7c00087947 */ /* 0x000fec000383ffff */
.L_x_2469:
        /* <DEDUP_REMOVED lines=8> */
.L_x_2588:
[----:B------:R-:W-:Y:S05]  /*11990*/  BSYNC B0 ;  /* 0x0000000000007941 */ /* 0x000fea0003800000 */
.L_x_2587:
[----:B------:R-:W-:Y:S05]  /*119a0*/  BRA `(.L_x_2589) ;  /* 0xffffff7c00147947 */ /* 0x000fea000383ffff */
.L_x_2470:
        /* <DEDUP_REMOVED lines=8> */
.L_x_2591:
[----:B------:R-:W-:Y:S05]  /*11a30*/  BSYNC B0 ;  /* 0x0000000000007941 */ /* 0x000fea0003800000 */
.L_x_2590:
[----:B------:R-:W-:Y:S05]  /*11a40*/  BRA `(.L_x_2592) ;  /* 0xffffff7800f47947 */ /* 0x000fea000383ffff */
.L_x_2471:
        /* <DEDUP_REMOVED lines=8> */
.L_x_2594:
[----:B------:R-:W-:Y:S05]  /*11ad0*/  BSYNC B0 ;  /* 0x0000000000007941 */ /* 0x000fea0003800000 */
.L_x_2593:
[----:B------:R-:W-:Y:S05]  /*11ae0*/  BRA `(.L_x_2595) ;  /* 0xffffff7800d47947 */ /* 0x000fea000383ffff */
.L_x_2472:
        /* <DEDUP_REMOVED lines=8> */
.L_x_2597:
[----:B------:R-:W-:Y:S05]  /*11b70*/  BSYNC B0 ;  /* 0x0000000000007941 */ /* 0x000fea0003800000 */
.L_x_2596:
[----:B------:R-:W-:Y:S05]  /*11b80*/  BRA `(.L_x_2598) ;  /* 0xffffff7800b47947 */ /* 0x000fea000383ffff */
.L_x_2473:
        /* <DEDUP_REMOVED lines=8> */
.L_x_2600:
[----:B------:R-:W-:Y:S05]  /*11c10*/  BSYNC B0 ;  /* 0x0000000000007941 */ /* 0x000fea0003800000 */
.L_x_2599:
        /* <DEDUP_REMOVED lines=9> */
.L_x_2601:
[----:B------:R-:W-:Y:S02]  /*11cb0*/  MOV R248, R245 ;  /* 0x000000f500f87202 */ /* 0x000fe40000000f00 */
[----:B------:R-:W-:-:S07]  /*11cc0*/  MOV R236, R251 ;  /* 0x000000fb00ec7202 */ /* 0x000fce0000000f00 */
[----:B------:R-:W-:Y:S05]  /*11cd0*/  WARPSYNC.COLLECTIVE R79, `(.L_x_2602) ;  /* 0x000000004f087348 */ /* 0x000fea0003c00000 */
[----:B------:R0:W1:Y:S02]  /*11ce0*/  SHFL.UP P6, R251, R248, R77, R76 ;  /* 0x0400004df8fb7389 */ /* 0x00006400000c004c */
[----:B01----:R-:W-:Y:S05]  /*11cf0*/  ENDCOLLECTIVE ;  /* 0x000000000000791b */ /* 0x003fea0003800000 */
.L_x_2602:
[----:B------:R-:W-:Y:S02]  /*11d00*/  MOV R248, R246 ;  /* 0x000000f600f87202 */ /* 0x000fe40000000f00 */
[----:B------:R-:W-:-:S07]  /*11d10*/  MOV R245, R251 ;  /* 0x000000fb00f57202 */ /* 0x000fce0000000f00 */
[----:B------:R-:W-:Y:S05]  /*11d20*/  WARPSYNC.COLLECTIVE R79, `(.L_x_2603) ;  /* 0x000000004f087348 */ /* 0x000fea0003c00000 */
[----:B------:R0:W1:Y:S02]  /*11d30*/  SHFL.UP P6, R251, R248, R77, R76 ;  /* 0x0400004df8fb7389 */ /* 0x00006400000c004c */
[----:B01----:R-:W-:Y:S05]  /*11d40*/  ENDCOLLECTIVE ;  /* 0x000000000000791b */ /* 0x003fea0003800000 */
.L_x_2603:
[----:B------:R-:W-:Y:S01]  /*11d50*/  HFMA2 R77, -RZ, RZ, 0, 0 ;  /* 0x00000000ff4d7431 */ /* 0x000fe200000001ff */
[----:B------:R-:W-:-:S07]  /*11d60*/  MOV R76, 0x1f ;  /* 0x0000001f004c7802 */ /* 0x000fce0000000f00 */
[----:B------:R-:W-:Y:S05]  /*11d70*/  WARPSYNC.COLLECTIVE R79, `(.L_x_2604) ;  /* 0x000000004f087348 */ /* 0x000fea0003c00000 */
[----:B------:R0:W1:Y:S02]  /*11d80*/  SHFL.IDX P3, R223, R78, R77, R76 ;  /* 0x0000004d4edf7389 */ /* 0x000064000006004c */
[----:B01----:R-:W-:Y:S05]  /*11d90*/  ENDCOLLECTIVE ;  /* 0x000000000000791b */ /* 0x003fea0003800000 */
.L_x_2604:
[----:B------:R-:W-:Y:S02]  /*11da0*/  MOV R246, R251 ;  /* 0x000000fb00f67202 */ /* 0x000fe40000000f00 */
[----:B------:R-:W-:Y:S02]  /*11db0*/  MOV R78, R61 ;  /* 0x0000003d004e7202 */ /* 0x000fe40000000f00 */
[----:B------:R-:W-:-:S07]  /*11dc0*/  MOV R60, R223 ;  /* 0x000000df003c7202 */ /* 0x000fce0000000f00 */
[----:B------:R-:W-:Y:S05]  /*11dd0*/  WARPSYNC.COLLECTIVE R79, `(.L_x_2605) ;  /* 0x000000004f087348 */ /* 0x000fea0003c00000 */
[----:B------:R0:W1:Y:S02]  /*11de0*/  SHFL.IDX P3, R223, R78, R77, R76 ;  /* 0x0000004d4edf7389 */ /* 0x000064000006004c */
[----:B01----:R-:W-:Y:S05]  /*11df0*/  ENDCOLLECTIVE ;  /* 0x000000000000791b */ /* 0x003fea0003800000 */
.L_x_2605:
[----:B------:R-:W-:Y:S02]  /*11e00*/  MOV R78, R62 ;  /* 0x0000003e004e7202 */ /* 0x000fe40000000f00 */
[----:B------:R-:W-:-:S07]  /*11e10*/  MOV R61, R223 ;  /* 0x000000df003d7202 */ /* 0x000fce0000000f00 */
[----:B------:R-:W-:Y:S05]  /*11e20*/  WARPSYNC.COLLECTIVE R79, `(.L_x_2606) ;  /* 0x000000004f087348 */ /* 0x000fea0003c00000 */
[----:B------:R0:W1:Y:S02]  /*11e30*/  SHFL.IDX P3, R223, R78, R77, R76 ;  /* 0x0000004d4edf7389 */ /* 0x000064000006004c */
[----:B01----:R-:W-:Y:S05]  /*11e40*/  ENDCOLLECTIVE ;  /* 0x000000000000791b */ /* 0x003fea0003800000 */
.L_x_2606:
[----:B------:R-:W-:Y:S02]  /*11e50*/  MOV R78, R63 ;  /* 0x0000003f004e7202 */ /* 0x000fe40000000f00 */
[----:B------:R-:W-:-:S07]  /*11e60*/  MOV R62, R223 ;  /* 0x000000df003e7202 */ /* 0x000fce0000000f00 */
[----:B------:R-:W-:Y:S05]  /*11e70*/  WARPSYNC.COLLECTIVE R79, `(.L_x_2607) ;  /* 0x000000004f087348 */ /* 0x000fea0003c00000 */
[----:B------:R0:W1:Y:S02]  /*11e80*/  SHFL.IDX P3, R223, R78, R77, R76 ;  /* 0x0000004d4edf7389 */ /* 0x000064000006004c */
[----:B01----:R-:W-:Y:S05]  /*11e90*/  ENDCOLLECTIVE ;  /* 0x000000000000791b */ /* 0x003fea0003800000 */
.L_x_2607:
[----:B------:R-:W-:Y:S01]  /*11ea0*/  MOV R63, R223 ;  /* 0x000000df003f7202 */ /* 0x000fe20000000f00 */
[----:B------:R-:W-:Y:S06]  /*11eb0*/  BRA `(.L_x_2608) ;  /* 0xffffff7800107947 */ /* 0x000fec000383ffff */
.L_x_2475:
[----:B------:R-:W-:Y:S01]  /*11ec0*/  MOV R252, R245 ;  /* 0x000000f500fc7202 */ /* 0x000fe20000000f00 */
[----:B------:R-:W-:Y:S01]  /*11ed0*/  HFMA2 R251, -RZ, RZ, 0, 5.9604644775390625e-08 ;  /* 0x00000001fffb7431 */ /* 0x000fe200000001ff */
[----:B------:R-:W-:Y:S02]  /*11ee0*/  MOV R76, 0x1f ;  /* 0x0000001f004c7802 */ /* 0x000fe40000000f00 */
[----:B------:R-:W-:-:S07]  /*11ef0*/  MOV R79, 0xffffffff ;  /* 0xffffffff004f7802 */ /* 0x000fce0000000f00 */
[----:B------:R-:W-:Y:S05]  /*11f00*/  WARPSYNC.COLLECTIVE R79, `(.L_x_2609) ;  /* 0x000000004f087348 */ /* 0x000fea0003c00000 */
[----:B------:R0:W1:Y:S02]  /*11f10*/  SHFL.DOWN P1, R223, R252, R251, R76 ;  /* 0x080000fbfcdf7389 */ /* 0x000064000002004c */
[----:B01----:R-:W-:Y:S05]  /*11f20*/  ENDCOLLECTIVE ;  /* 0x000000000000791b */ /* 0x003fea0003800000 */
.L_x_2609:
[----:B------:R-:W-:Y:S02]  /*11f30*/  MOV R252, R246 ;  /* 0x000000f600fc7202 */ /* 0x000fe40000000f00 */
[----:B------:R-:W-:-:S07]  /*11f40*/  MOV R77, R223 ;  /* 0x000000df004d7202 */ /* 0x000fce0000000f00 */
[----:B------:R-:W-:Y:S05]  /*11f50*/  WARPSYNC.COLLECTIVE R79, `(.L_x_2610) ;  /* 0x000000004f087348 */ /* 0x000fea0003c00000 */
[----:B------:R0:W1:Y:S02]  /*11f60*/  SHFL.DOWN P1, R223, R252, R251, R76 ;  /* 0x080000fbfcdf7389 */ /* 0x000064000002004c */
[----:B01----:R-:W-:Y:S05]  /*11f70*/  ENDCOLLECTIVE ;  /* 0x000000000000791b */ /* 0x003fea0003800000 */
.L_x_2610:
[----:B------:R-:W-:Y:S02]  /*11f80*/  MOV R252, R247 ;  /* 0x000000f700fc7202 */ /* 0x000fe40000000f00 */
[----:B------:R-:W-:-:S07]  /*11f90*/  MOV R78, R223 ;  /* 0x000000df004e7202 */ /* 0x000fce0000000f00 */
[----:B------:R-:W-:Y:S05]  /*11fa0*/  WARPSYNC.COLLECTIVE R79, `(.L_x_2611) ;  /* 0x000000004f087348 */ /* 0x000fea0003c00000 */
[----:B------:R0:W1:Y:S02]  /*11fb0*/  SHFL.DOWN P1, R223, R252, R251, R76 ;  /* 0x080000fbfcdf7389 */ /* 0x000064000002004c */
[----:B01----:R-:W-:Y:S05]  /*11fc0*/  ENDCOLLECTIVE ;  /* 0x000000000000791b */ /* 0x003fea0003800000 */
.L_x_2611:
[----:B------:R-:W-:Y:S02]  /*11fd0*/  MOV R252, R248 ;  /* 0x000000f800fc7202 */ /* 0x000fe40000000f00 */
[----:B------:R-:W-:-:S07]  /*11fe0*/  MOV R123, R223 ;  /* 0x000000df007b7202 */ /* 0x000fce0000000f00 */
[----:B------:R-:W-:Y:S05]  /*11ff0*/  WARPSYNC.COLLECTIVE R79, `(.L_x_2612) ;  /* 0x000000004f087348 */ /* 0x000fea0003c00000 */
[----:B------:R0:W1:Y:S02]  /*12000*/  SHFL.DOWN P1, R223, R252, R251, R76 ;  /* 0x080000fbfcdf7389 */ /* 0x000064000002004c */
[----:B01----:R-:W-:Y:S05]  /*12010*/  ENDCOLLECTIVE ;  /* 0x000000000000791b */ /* 0x003fea0003800000 */
.L_x_2612:
[----:B------:R-:W-:Y:S01]  /*12020*/  MOV R76, R223 ;  /* 0x000000df004c7202 */ /* 0x000fe20000000f00 */
[----:B------:R-:W-:Y:S06]  /*12030*/  BRA `(.L_x_2613) ;  /* 0xffffff8c00307947 */ /* 0x000fec000383ffff */
.L_x_2478:
        /* <DEDUP_REMOVED lines=8> */
.L_x_2615:
[----:B------:R-:W-:Y:S05]  /*120c0*/  BSYNC B0 ;  /* 0x0000000000007941 */ /* 0x000fea0003800000 */
.L_x_2614:
        /* <DEDUP_REMOVED lines=8> */
.L_x_2616:
[----:B------:R-:W-:Y:S02]  /*12150*/  MOV R252, R247 ;  /* 0x000000f700fc7202 */ /* 0x000fe40000000f00 */
[----:B------:R-:W-:-:S07]  /*12160*/  MOV R78, R223 ;  /* 0x000000df004e7202 */ /* 0x000fce0000000f00 */
[----:B------:R-:W-:Y:S05]  /*12170*/  WARPSYNC.COLLECTIVE R79, `(.L_x_2617) ;  /* 0x000000004f087348 */ /* 0x000fea0003c00000 */
[----:B------:R0:W1:Y:S02]  /*12180*/  SHFL.DOWN P1, R223, R252, R251, R76 ;  /* 0x080000fbfcdf7389 */ /* 0x000064000002004c */
[----:B01----:R-:W-:Y:S05]  /*12190*/  ENDCOLLECTIVE ;  /* 0x000000000000791b */ /* 0x003fea0003800000 */
.L_x_2617:
[----:B------:R-:W-:Y:S02]  /*121a0*/  MOV R252, R248 ;  /* 0x000000f800fc7202 */ /* 0x000fe40000000f00 */
[----:B------:R-:W-:-:S07]  /*121b0*/  MOV R123, R223 ;  /* 0x000000df007b7202 */ /* 0x000fce0000000f00 */
[----:B------:R-:W-:Y:S05]  /*121c0*/  WARPSYNC.COLLECTIVE R79, `(.L_x_2618) ;  /* 0x000000004f087348 */ /* 0x000fea0003c00000 */
[----:B------:R0:W1:Y:S02]  /*121d0*/  SHFL.DOWN P1, R223, R252, R251, R76 ;  /* 0x080000fbfcdf7389 */ /* 0x000064000002004c */
[----:B01----:R-:W-:Y:S05]  /*121e0*/  ENDCOLLECTIVE ;  /* 0x000000000000791b */ /* 0x003fea0003800000 */
.L_x_2618:
[----:B------:R-:W-:Y:S01]  /*121f0*/  MOV R79, R223 ;  /* 0x000000df004f7202 */ /* 0x000fe20000000f00 */
[----:B------:R-:W-:Y:S06]  /*12200*/  BRA `(.L_x_2619) ;  /* 0xffffff8c00147947 */ /* 0x000fec000383ffff */
.L_x_2481:
        /* <DEDUP_REMOVED lines=8> */
.L_x_2621:
[----:B------:R-:W-:Y:S05]  /*12290*/  BSYNC B0 ;  /* 0x0000000000007941 */ /* 0x000fea0003800000 */
.L_x_2620:
        /* <DEDUP_REMOVED lines=8> */
.L_x_2622:
[----:B------:R-:W-:Y:S02]  /*12320*/  MOV R252, R247 ;  /* 0x000000f700fc7202 */ /* 0x000fe40000000f00 */
[----:B------:R-:W-:-:S07]  /*12330*/  MOV R78, R223 ;  /* 0x000000df004e7202 */ /* 0x000fce0000000f00 */
[----:B------:R-:W-:Y:S05]  /*12340*/  WARPSYNC.COLLECTIVE R79, `(.L_x_2623) ;  /* 0x000000004f087348 */ /* 0x000fea0003c00000 */
[----:B------:R0:W1:Y:S02]  /*12350*/  SHFL.DOWN P1, R223, R252, R251, R76 ;  /* 0x080000fbfcdf7389 */ /* 0x000064000002004c */
[----:B01----:R-:W-:Y:S05]  /*12360*/  ENDCOLLECTIVE ;  /* 0x000000000000791b */ /* 0x003fea0003800000 */
.L_x_2623:
[----:B------:R-:W-:Y:S02]  /*12370*/  MOV R252, R248 ;  /* 0x000000f800fc7202 */ /* 0x000fe40000000f00 */
[----:B------:R-:W-:-:S07]  /*12380*/  MOV R123, R223 ;  /* 0x000000df007b7202 */ /* 0x000fce0000000f00 */
[----:B------:R-:W-:Y:S05]  /*12390*/  WARPSYNC.COLLECTIVE R79, `(.L_x_2624) ;  /* 0x000000004f087348 */ /* 0x000fea0003c00000 */
[----:B------:R0:W1:Y:S02]  /*123a0*/  SHFL.DOWN P1, R223, R252, R251, R76 ;  /* 0x080000fbfcdf7389 */ /* 0x000064000002004c */
[----:B01----:R-:W-:Y:S05]  /*123b0*/  ENDCOLLECTIVE ;  /* 0x000000000000791b */ /* 0x003fea0003800000 */
.L_x_2624:
[----:B------:R-:W-:Y:S01]  /*123c0*/  MOV R79, R223 ;  /* 0x000000df004f7202 */ /* 0x000fe20000000f00 */
[----:B------:R-:W-:Y:S06]  /*123d0*/  BRA `(.L_x_2625) ;  /* 0xffffff8800f87947 */ /* 0x000fec000383ffff */
.L_x_2484:
        /* <DEDUP_REMOVED lines=8> */
.L_x_2627:
[----:B------:R-:W-:Y:S05]  /*12460*/  BSYNC B0 ;  /* 0x0000000000007941 */ /* 0x000fea0003800000 */
.L_x_2626:
        /* <DEDUP_REMOVED lines=8> */
.L_x_2628:
[----:B------:R-:W-:Y:S02]  /*124f0*/  MOV R252, R247 ;  /* 0x000000f700fc7202 */ /* 0x000fe40000000f00 */
[----:B------:R-:W-:-:S07]  /*12500*/  MOV R78, R223 ;  /* 0x000000df004e7202 */ /* 0x000fce0000000f00 */
[----:B------:R-:W-:Y:S05]  /*12510*/  WARPSYNC.COLLECTIVE R79, `(.L_x_2629) ;  /* 0x000000004f087348 */ /* 0x000fea0003c00000 */
[----:B------:R0:W1:Y:S02]  /*12520*/  SHFL.DOWN P1, R223, R252, R251, R76 ;  /* 0x080000fbfcdf7389 */ /* 0x000064000002004c */
[----:B01----:R-:W-:Y:S05]  /*12530*/  ENDCOLLECTIVE ;  /* 0x000000000000791b */ /* 0x003fea0003800000 */
.L_x_2629:
[----:B------:R-:W-:Y:S02]  /*12540*/  MOV R252, R248 ;  /* 0x000000f800fc7202 */ /* 0x000fe40000000f00 */
[----:B------:R-:W-:-:S07]  /*12550*/  MOV R123, R223 ;  /* 0x000000df007b7202 */ /* 0x000fce0000000f00 */
[----:B------:R-:W-:Y:S05]  /*12560*/  WARPSYNC.COLLECTIVE R79, `(.L_x_2630) ;  /* 0x000000004f087348 */ /* 0x000fea0003c00000 */
[----:B------:R0:W1:Y:S02]  /*12570*/  SHFL.DOWN P1, R223, R252, R251, R76 ;  /* 0x080000fbfcdf7389 */ /* 0x000064000002004c */
[----:B01----:R-:W-:Y:S05]  /*12580*/  ENDCOLLECTIVE ;  /* 0x000000000000791b */ /* 0x003fea0003800000 */
.L_x_2630:
[----:B------:R-:W-:Y:S01]  /*12590*/  MOV R79, R223 ;  /* 0x000000df004f7202 */ /* 0x000fe20000000f00 */
[----:B------:R-:W-:Y:S06]  /*125a0*/  BRA `(.L_x_2631) ;  /* 0xffffff8800dc7947 */ /* 0x000fec000383ffff */
.L_x_2487:
        /* <DEDUP_REMOVED lines=8> */
.L_x_2633:
[----:B------:R-:W-:Y:S05]  /*12630*/  BSYNC B0 ;  /* 0x0000000000007941 */ /* 0x000fea0003800000 */
.L_x_2632:
        /* <DEDUP_REMOVED lines=8> */
.L_x_2634:
[----:B------:R-:W-:Y:S02]  /*126c0*/  MOV R252, R247 ;  /* 0x000000f700fc7202 */ /* 0x000fe40000000f00 */
[----:B------:R-:W-:-:S07]  /*126d0*/  MOV R78, R223 ;  /* 0x000000df004e7202 */ /* 0x000fce0000000f00 */
[----:B------:R-:W-:Y:S05]  /*126e0*/  WARPSYNC.COLLECTIVE R79, `(.L_x_2635) ;  /* 0x000000004f087348 */ /* 0x000fea0003c00000 */
[----:B------:R0:W1:Y:S02]  /*126f0*/  SHFL.DOWN P1, R223, R252, R251, R76 ;  /* 0x080000fbfcdf7389 */ /* 0x000064000002004c */
[----:B01----:R-:W-:Y:S05]  /*12700*/  ENDCOLLECTIVE ;  /* 0x000000000000791b */ /* 0x003fea0003800000 */
.L_x_2635:
[----:B------:R-:W-:Y:S02]  /*12710*/  MOV R252, R248 ;  /* 0x000000f800fc7202 */ /* 0x000fe40000000f00 */
[----:B------:R-:W-:-:S07]  /*12720*/  MOV R123, R223 ;  /* 0x000000df007b7202 */ /* 0x000fce0000000f00 */
[----:B------:R-:W-:Y:S05]  /*12730*/  WARPSYNC.COLLECTIVE R79, `(.L_x_2636) ;  /* 0x000000004f087348 */ /* 0x000fea0003c00000 */
[----:B------:R0:W1:Y:S02]  /*12740*/  SHFL.DOWN P1, R223, R252, R251, R76 ;  /* 0x080000fbfcdf7389 */ /* 0x000064000002004c */
[----:B01----:R-:W-:Y:S05]  /*12750*/  ENDCOLLECTIVE ;  /* 0x000000000000791b */ /* 0x003fea0003800000 */
.L_x_2636:
[----:B------:R-:W-:Y:S01]  /*12760*/  MOV R79, R223 ;  /* 0x000000df004f7202 */ /* 0x000fe20000000f00 */
[----:B------:R-:W-:Y:S06]  /*12770*/  BRA `(.L_x_2637) ;  /* 0xffffff8800c07947 */ /* 0x000fec000383ffff */
.L_x_2490:
        /* <DEDUP_REMOVED lines=8> */
.L_x_2639:
[----:B------:R-:W-:Y:S05]  /*12800*/  BSYNC B0 ;  /* 0x0000000000007941 */ /* 0x000fea0003800000 */
.L_x_2638:
        /* <DEDUP_REMOVED lines=10> */
.L_x_2640:
[----:B------:R-:W-:Y:S02]  /*128b0*/  MOV R78, R247 ;  /* 0x000000f7004e7202 */ /* 0x000fe40000000f00 */
[----:B------:R-:W-:-:S07]  /*128c0*/  MOV R221, R223 ;  /* 0x000000df00dd7202 */ /* 0x000fce0000000f00 */
[----:B------:R-:W-:Y:S05]  /*128d0*/  WARPSYNC.COLLECTIVE R79, `(.L_x_2641) ;  /* 0x000000004f087348 */ /* 0x000fea0003c00000 */
[----:B------:R0:W1:Y:S02]  /*128e0*/  SHFL.IDX P3, R223, R78, R77, R76 ;  /* 0x0000004d4edf7389 */ /* 0x000064000006004c */
[----:B01----:R-:W-:Y:S05]  /*128f0*/  ENDCOLLECTIVE ;  /* 0x000000000000791b */ /* 0x003fea0003800000 */
.L_x_2641:
        /* <DEDUP_REMOVED lines=16> */
.L_x_2642:
[----:B------:R-:W-:Y:S01]  /*12a00*/  MOV R78, R72 ;  /* 0x00000048004e7202 */ /* 0x000fe20000000f00 */
[----:B------:R-:W-:-:S07]  /*12a10*/  FADD.FTZ R236, R223, R236 ;  /* 0x000000ecdfec7221 */ /* 0x000fce0000010000 */
[----:B------:R-:W-:Y:S05]  /*12a20*/  WARPSYNC.COLLECTIVE R79, `(.L_x_2643) ;  /* 0x000000004f087348 */ /* 0x000fea0003c00000 */
[----:B------:R0:W1:Y:S02]  /*12a30*/  SHFL.DOWN P1, R223, R252, R251, R76 ;  /* 0x080000fbfcdf7389 */ /* 0x000064000002004c */
[----:B01----:R-:W-:Y:S05]  /*12a40*/  ENDCOLLECTIVE ;  /* 0x000000000000791b */ /* 0x003fea0003800000 */
.L_x_2643:
[----:B------:R-:W-:Y:S02]  /*12a50*/  MOV R252, R246 ;  /* 0x000000f600fc7202 */ /* 0x000fe40000000f00 */
[----:B------:R-:W-:-:S07]  /*12a60*/  MOV R245, R223 ;  /* 0x000000df00f57202 */ /* 0x000fce0000000f00 */
[----:B------:R-:W-:Y:S05]  /*12a70*/  WARPSYNC.COLLECTIVE R79, `(.L_x_2644) ;  /* 0x000000004f087348 */ /* 0x000fea0003c00000 */
[----:B------:R0:W1:Y:S02]  /*12a80*/  SHFL.DOWN P1, R223, R252, R251, R76 ;  /* 0x080000fbfcdf7389 */ /* 0x000064000002004c */
[----:B01----:R-:W-:Y:S05]  /*12a90*/  ENDCOLLECTIVE ;  /* 0x000000000000791b */ /* 0x003fea0003800000 */
.L_x_2644:
[----:B------:R-:W-:Y:S02]  /*12aa0*/  MOV R252, R247 ;  /* 0x000000f700fc7202 */ /* 0x000fe40000000f00 */
[----:B------:R-:W-:-:S07]  /*12ab0*/  MOV R246, R223 ;  /* 0x000000df00f67202 */ /* 0x000fce0000000f00 */
[----:B------:R-:W-:Y:S05]  /*12ac0*/  WARPSYNC.COLLECTIVE R79, `(.L_x_2645) ;  /* 0x000000004f087348 */ /* 0x000fea0003c00000 */
[----:B------:R0:W1:Y:S02]  /*12ad0*/  SHFL.DOWN P1, R223, R252, R251, R76 ;  /* 0x080000fbfcdf7389 */ /* 0x000064000002004c */
[----:B01----:R-:W-:Y:S05]  /*12ae0*/  ENDCOLLECTIVE ;  /* 0x000000000000791b */ /* 0x003fea0003800000 */
.L_x_2645:
[----:B------:R-:W-:Y:S02]  /*12af0*/  MOV R252, R248 ;  /* 0x000000f800fc7202 */ /* 0x000fe40000000f00 */
[----:B------:R-:W-:-:S07]  /*12b00*/  MOV R247, R223 ;  /* 0x000000df00f77202 */ /* 0x000fce0000000f00 */
[----:B------:R-:W-:Y:S05]  /*12b10*/  WARPSYNC.COLLECTIVE R79, `(.L_x_2646) ;  /* 0x000000004f087348 */ /* 0x000fea0003c00000 */
[----:B------:R0:W1:Y:S02]  /*12b20*/  SHFL.DOWN P1, R223, R252, R251, R76 ;  /* 0x080000fbfcdf7389 */ /* 0x000064000002004c */
[----:B01----:R-:W-:Y:S05]  /*12b30*/  ENDCOLLECTIVE ;  /* 0x000000000000791b */ /* 0x003fea0003800000 */
.L_x_2646:
[----:B------:R-:W-:-:S07]  /*12b40*/  MOV R248, R223 ;  /* 0x000000df00f87202 */ /* 0x000fce0000000f00 */
[----:B------:R-:W-:Y:S05]  /*12b50*/  WARPSYNC.COLLECTIVE R79, `(.L_x_2647) ;  /* 0x000000004f087348 */ /* 0x000fea0003c00000 */
[----:B------:R0:W1:Y:S02]  /*12b60*/  SHFL.IDX P3, R223, R78, R77, R76 ;  /* 0x0000004d4edf7389 */ /* 0x000064000006004c */
[----:B01----:R-:W-:Y:S05]  /*12b70*/  ENDCOLLECTIVE ;  /* 0x000000000000791b */ /* 0x003fea0003800000 */
.L_x_2647:
[----:B------:R-:W-:Y:S02]  /*12b80*/  MOV R78, R73 ;  /* 0x00000049004e7202 */ /* 0x000fe40000000f00 */
[----:B------:R-:W-:-:S07]  /*12b90*/  MOV R72, R223 ;  /* 0x000000df00487202 */ /* 0x000fce0000000f00 */
[----:B------:R-:W-:Y:S05]  /*12ba0*/  WARPSYNC.COLLECTIVE R79, `(.L_x_2648) ;  /* 0x000000004f087348 */ /* 0x000fea0003c00000 */
[----:B------:R0:W1:Y:S02]  /*12bb0*/  SHFL.IDX P3, R223, R78, R77, R76 ;  /* 0x0000004d4edf7389 */ /* 0x000064000006004c */
[----:B01----:R-:W-:Y:S05]  /*12bc0*/  ENDCOLLECTIVE ;  /* 0x000000000000791b */ /* 0x003fea0003800000 */
.L_x_2648:
[----:B------:R-:W-:Y:S02]  /*12bd0*/  MOV R78, R74 ;  /* 0x0000004a004e7202 */ /* 0x000fe40000000f00 */
[----:B------:R-:W-:-:S07]  /*12be0*/  MOV R73, R223 ;  /* 0x000000df00497202 */ /* 0x000fce0000000f00 */
[----:B------:R-:W-:Y:S05]  /*12bf0*/  WARPSYNC.COLLECTIVE R79, `(.L_x_2649) ;  /* 0x000000004f087348 */ /* 0x000fea0003c00000 */
[----:B------:R0:W1:Y:S02]  /*12c00*/  SHFL.IDX P3, R223, R78, R77, R76 ;  /* 0x0000004d4edf7389 */ /* 0x000064000006004c */
[----:B01----:R-:W-:Y:S05]  /*12c10*/  ENDCOLLECTIVE ;  /* 0x000000000000791b */ /* 0x003fea0003800000 */
.L_x_2649:
[----:B------:R-:W-:Y:S02]  /*12c20*/  MOV R78, R75 ;  /* 0x0000004b004e7202 */ /* 0x000fe40000000f00 */
[----:B------:R-:W-:-:S07]  /*12c30*/  MOV R74, R223 ;  /* 0x000000df004a7202 */ /* 0x000fce0000000f00 */
[----:B------:R-:W-:Y:S05]  /*12c40*/  WARPSYNC.COLLECTIVE R79, `(.L_x_2650) ;  /* 0x000000004f087348 */ /* 0x000fea0003c00000 */
[----:B------:R0:W1:Y:S02]  /*12c50*/  SHFL.IDX P3, R223, R78, R77, R76 ;  /* 0x0000004d4edf7389 */ /* 0x000064000006004c */
[----:B01----:R-:W-:Y:S05]  /*12c60*/  ENDCOLLECTIVE ;  /* 0x000000000000791b */ /* 0x003fea0003800000 */
.L_x_2650:
[----:B------:R-:W-:Y:S01]  /*12c70*/  MOV R75, R223 ;  /* 0x000000df004b7202 */ /* 0x000fe20000000f00 */
[----:B------:R-:W-:Y:S06]  /*12c80*/  BRA `(.L_x_2651) ;  /* 0xffffff88001c7947 */ /* 0x000fec000383ffff */
.L_x_2652:
        /* <DEDUP_REMOVED lines=15> */
.L_x_18676:


//--------------------- .text._Z25selective_scan_bwd_kernelI32Selective_Scan_bwd_kernel_traitsILi128ELi16ELb0ELb1ELb1ELb1ELb0EN3c104HalfENS1_7complexIfEEEEv12SSMParamsBwd --------------------------
	.section	.text._Z25selective_scan_bwd_kernelI32Selective_Scan_bwd_kernel_traitsILi128ELi16ELb0ELb1ELb1ELb1ELb0EN3c104HalfENS1_7complexIfEEEEv12SSMParamsBwd,"ax",@progbits
	.align	128
        .global         _Z25selective_scan_bwd_kernelI32Selective_Scan_bwd_kernel_traitsILi128ELi16ELb0ELb1ELb1ELb1ELb0EN3c104HalfENS1_7complexIfEEEEv12SSMParamsBwd
        .type           _Z25selective_scan_bwd_kernelI32Selective_Scan_bwd_kernel_traitsILi128ELi16ELb0ELb1ELb1ELb1ELb0EN3c104HalfENS1_7complexIfEEEEv12SSMParamsBwd,@function
        .size           _Z25selective_scan_bwd_kernelI32Selective_Scan_bwd_kernel_traitsILi128ELi16ELb0ELb1ELb1ELb1ELb0EN3c104HalfENS1_7complexIfEEEEv12SSMParamsBwd,(.L_x_18677 - _Z25selective_scan_bwd_kernelI32Selective_Scan_bwd_kernel_traitsILi128ELi16ELb0ELb1ELb1ELb1ELb0EN3c104HalfENS1_7complexIfEEEEv12SSMParamsBwd)
        .other          _Z25selective_scan_bwd_kernelI32Selective_Scan_bwd_kernel_traitsILi128ELi16ELb0ELb1ELb1ELb1ELb0EN3c104HalfENS1_7complexIfEEEEv12SSMParamsBwd,@"STO_CUDA_ENTRY STV_DEFAULT"
_Z25selective_scan_bwd_kernelI32Selective_Scan_bwd_kernel_traitsILi128ELi16ELb0ELb1ELb1ELb1ELb0EN3c104HalfENS1_7complexIfEEEEv12SSMParamsBwd:
.text._Z25selective_scan_bwd_kernelI32Selective_Scan_bwd_kernel_traitsILi128ELi16ELb0ELb1ELb1ELb1ELb0EN3c104HalfENS1_7complexIfEEEEv12SSMParamsBwd:
        /* <DEDUP_REMOVED lines=174> */
.L_x_2783:
        /* <DEDUP_REMOVED lines=36> */
[----:B------:R-:W-:Y:S02]  /*0d20*/  LOP3.LUT R5, R30, 0x80, RZ, 0xfc, !PT ;  /* 0x000000801e057812 */ /* 0x000fe400078efcff */
        /* <DEDUP_REMOVED lines=32> */
[C---:B------:R-:W-:Y:S02]  /*0f30*/  LOP3.LUT R29, R30.reuse, 0x1c0, RZ, 0xfc, !PT ;  /* 0x000001c01e1d7812 */ /* 0x040fe400078efcff */
        /* <DEDUP_REMOVED lines=55> */
[----:B------:R-:W-:Y:S02]  /*12b0*/  ISETP.NE.AND P0, PT, R64, RZ, PT ;  /* 0x000000ff4000720c */ /* 0x000fe40003f05270 */
[C---:B------:R-:W-:Y:S02]  /*12c0*/  IADD3 R48, PT, PT, R15.reuse, 0x180, RZ ;  /* 0x000001800f307810 */ /* 0x040fe40007ffe0ff */
[----:B------:R-:W-:Y:S02]  /*12d0*/  LEA.HI.SX32 R40, R40, R15, 0x1b ;  /* 0x0000000f28287211 */ /* 0x000fe400078fdaff */
[----:B------:R-:W-:Y:S02]  /*12e0*/  LEA R72, R34, UR28, 0x1 ;  /* 0x0000001c22487c11 */ /* 0x000fe4000f8e08ff */
[----:B------:R-:W-:-:S02]  /*12f0*/  IADD3 R50, PT, PT, R15, 0x1a0, RZ ;  /* 0x000001a00f327810 */ /* 0x000fc40007ffe0ff */
[----:B------:R-:W-:Y:S02]  /*1300*/  LEA.HI.SX32 R42, R42, R15, 0x1b ;  /* 0x0000000f2a2a7211 */ /* 0x000fe400078fdaff */
        /* <DEDUP_REMOVED lines=152> */
[----:B------:R-:W3:Y:S04]  /*1c90*/  LDS.U16 R60, [R59+0x10] ;  /* 0x000010003b3c7984 */ /* 0x000ee80000000400 */
[----:B------:R-:W3:Y:S04]  /*1ca0*/  LDS.U16 R22, [R59+0x12] ;  /* 0x000012003b167984 */ /* 0x000ee80000000400 */
[----:B------:R-:W3:Y:S04]  /*1cb0*/  LDS.U16 R63, [R59+0x14] ;  /* 0x000014003b3f7984 */ /* 0x000ee80000000400 */
[----:B------:R-:W3:Y:S04]  /*1cc0*/  LDS.U16 R64, [R59+0x16] ;  /* 0x000016003b407984 */ /* 0x000ee80000000400 */
[----:B------:R-:W4:Y:S04]  /*1cd0*/  LDS.U16 R19, [R59+0x18] ;  /* 0x000018003b137984 */ /* 0x000f280000000400 */
[----:B------:R-:W4:Y:S04]  /*1ce0*/  LDS.U16 R6, [R59+0x1a] ;  /* 0x00001a003b067984 */ /* 0x000f280000000400 */
[----:B------:R-:W4:Y:S04]  /*1cf0*/  LDS.U16 R5, [R59+0x1c] ;  /* 0x00001c003b057984 */ /* 0x000f280000000400 */
[----:B------:R-:W5:Y:S01]  /*1d00*/  LDS.U16 R4, [R59+0x1e] ;  /* 0x00001e003b047984 */ /* 0x000f620000000400 */
        /* <DEDUP_REMOVED lines=73> */
[----:B------:R-:W-:Y:S02]  /*21a0*/  MOV R181, RZ ;  /* 0x000000ff00b57202 */ /* 0x000fe40000000f00 */
[----:B------:R-:W-:Y:S02]  /*21b0*/  CS2R R56, SRZ ;  /* 0x0000000000387805 */ /* 0x000fe4000001ff00 */
[----:B------:R-:W-:Y:S02]  /*21c0*/  FSETP.GTU.FTZ.AND P1, PT, R54, 20, PT ;  /* 0x41a000003600780b */ /* 0x000fe40003f3c000 */
[----:B------:R-:W-:-:S02]  /*21d0*/  FSETP.GTU.FTZ.AND P2, PT, R53, 20, PT ;  /* 0x41a000003500780b */ /* 0x000fc40003f5c000 */
[----:B------:R-:W-:Y:S02]  /*21e0*/  FSETP.GTU.FTZ.AND P3, PT, R52, 20, PT ;  /* 0x41a000003400780b */ /* 0x000fe40003f7c000 */
[----:B------:R-:W-:Y:S02]  /*21f0*/  FSETP.GTU.FTZ.AND P4, PT, R51, 20, PT ;  /* 0x41a000003300780b */ /* 0x000fe40003f9c000 */
[----:B------:R-:W-:Y:S01]  /*2200*/  FSETP.GTU.FTZ.AND P5, PT, R50, 20, PT ;  /* 0x41a000003200780b */ /* 0x000fe20003fbc000 */
[----:B------:R-:W-:Y:S04]  /*2210*/  STS.U16 [R76], R7 ;  /* 0x000000074c007388 */ /* 0x000fe80000000400 */
        /* <DEDUP_REMOVED lines=16> */
[----:B------:R1:W2:Y:S04]  /*2320*/  LDS.U16 R65, [R59] ;  /* 0x000000003b417984 */ /* 0x0002a80000000400 */
[----:B------:R1:W3:Y:S04]  /*2330*/  LDS.U16 R62, [R59+0x2] ;  /* 0x000002003b3e7984 */ /* 0x0002e80000000400 */
[----:B------:R1:W4:Y:S04]  /*2340*/  LDS.U16 R61, [R59+0x4] ;  /* 0x000004003b3d7984 */ /* 0x0003280000000400 */
[----:B------:R1:W0:Y:S04]  /*2350*/  LDS.U16 R17, [R59+0x6] ;  /* 0x000006003b117984 */ /* 0x0002280000000400 */
[----:B------:R1:W0:Y:S04]  /*2360*/  LDS.U16 R16, [R59+0x8] ;  /* 0x000008003b107984 */ /* 0x0002280000000400 */
[----:B------:R1:W0:Y:S04]  /*2370*/  LDS.U16 R15, [R59+0xa] ;  /* 0x00000a003b0f7984 */ /* 0x0002280000000400 */
[----:B------:R1:W1:Y:S04]  /*2380*/  LDS.U16 R14, [R59+0xc] ;  /* 0x00000c003b0e7984 */ /* 0x0002680000000400 */
        /* <DEDUP_REMOVED lines=8> */
[----:B------:R1:W1:Y:S01]  /*2410*/  LDS.U16 R2, [R59+0x1e] ;  /* 0x00001e003b027984 */ /* 0x0002620000000400 */
[----:B0-----:R-:W-:-:S02]  /*2420*/  CS2R R48, SRZ ;  /* 0x0000000000307805 */ /* 0x001fc4000001ff00 */
[----:B------:R-:W-:Y:S01]  /*2430*/  CS2R R46, SRZ ;  /* 0x00000000002e7805 */ /* 0x000fe2000001ff00 */
[----:B------:R-:W-:Y:S01]  /*2440*/  FADD.FTZ R45, R43, UR6 ;  /* 0x000000062b2d7e21 */ /* 0x000fe20008010000 */
[----:B--234-:R-:W-:Y:S06]  /*2450*/  @P0 BRA `(.L_x_2655) ;  /* 0x0000000000780947 */ /* 0x01cfec0003800000 */
        /* <DEDUP_REMOVED lines=30> */
.L_x_2655:
[----:B------:R-:W-:Y:S05]  /*2640*/  BSYNC.RECONVERGENT B0 ;  /* 0x0000000000007941 */ /* 0x000fea0003800200 */
.L_x_2654:
        /* <DEDUP_REMOVED lines=38> */
.L_x_2657:
[----:B------:R-:W-:Y:S05]  /*28b0*/  BSYNC.RECONVERGENT B0 ;  /* 0x0000000000007941 */ /* 0x000fea0003800200 */
.L_x_2656:
        /* <DEDUP_REMOVED lines=39> */
.L_x_2659:
[----:B------:R-:W-:Y:S05]  /*2b30*/  BSYNC.RECONVERGENT B0 ;  /* 0x0000000000007941 */ /* 0x000fea0003800200 */
.L_x_2658:
        /* <DEDUP_REMOVED lines=39> */
.L_x_2661:
[----:B------:R-:W-:Y:S05]  /*2db0*/  BSYNC.RECONVERGENT B0 ;  /* 0x0000000000007941 */ /* 0x000fea0003800200 */
.L_x_2660:
        /* <DEDUP_REMOVED lines=39> */
.L_x_2663:
[----:B------:R-:W-:Y:S05]  /*3030*/  BSYNC.RECONVERGENT B0 ;  /* 0x0000000000007941 */ /* 0x000fea0003800200 */
.L_x_2662:
        /* <DEDUP_REMOVED lines=39> */
.L_x_2665:
[----:B------:R-:W-:Y:S05]  /*32b0*/  BSYNC.RECONVERGENT B0 ;  /* 0x0000000000007941 */ /* 0x000fea0003800200 */
.L_x_2664:
[----:B------:R-:W2:Y:S01]  /*32c0*/  LDL.LU R19, [R1+0x30] ;  /* 0x0000300001137983 */ /* 0x000ea20000300800 */
[----:B------:R-:W-:Y:S01]  /*32d0*/  HADD2.F32 R62, -RZ, R62.H0_H0 ;  /* 0x2000003eff3e7230 */ /* 0x000fe20000004100 */
[----:B------:R-:W-:Y:S01]  /*32e0*/  BSSY.RECONVERGENT B0, `(.L_x_2666) ;  /* 0x0000026000007945 */ /* 0x000fe20003800200 */
[----:B------:R-:W-:Y:S01]  /*32f0*/  FSETP.GTU.FTZ.AND P5, PT, R22, 20, PT ;  /* 0x41a000001600780b */ /* 0x000fe20003fbc000 */
[----:B------:R-:W-:Y:S02]  /*3300*/  HADD2.F32 R64, -RZ, R6.H0_H0 ;  /* 0x20000006ff407230 */ /* 0x000fe40000004100 */
        /* <DEDUP_REMOVED lines=35> */
.L_x_2667:
[----:B------:R-:W-:Y:S05]  /*3540*/  BSYNC.RECONVERGENT B0 ;  /* 0x0000000000007941 */ /* 0x000fea0003800200 */
.L_x_2666:
        /* <DEDUP_REMOVED lines=39> */
.L_x_2669:
[----:B------:R-:W-:Y:S05]  /*37c0*/  BSYNC.RECONVERGENT B0 ;  /* 0x0000000000007941 */ /* 0x000fea0003800200 */
.L_x_2668:
[----:B------:R-:W-:Y:S02]  /*37d0*/  HADD2.F32 R63, -RZ, R15.H0_H0 ;  /* 0x2000000fff3f7230 */ /* 0x000fe40000004100 */
[----:B------:R-:W-:Y:S01]  /*37e0*/  FFMA.FTZ R66, R5, R36, R66 ;  /* 0x0000002405427223 */ /* 0x000fe20000010042 */
[----:B------:R-:W-:Y:S01]  /*37f0*/  BSSY.RECONVERGENT B0, `(.L_x_2670) ;  /* 0x0000025000007945 */ /* 0x000fe20003800200 */
[----:B------:R-:W-:Y:S01]  /*3800*/  HADD2.F32 R17, -RZ, R4.H0_H0 ;  /* 0x20000004ff117230 */ /* 0x000fe20000004100 */
[----:B------:R-:W-:Y:S01]  /*3810*/  FSETP.GTU.FTZ.AND P1, PT, R20, 20, PT ;  /* 0x41a000001400780b */ /* 0x000fe20003f3c000 */
[----:B------:R-:W-:Y:S01]  /*3820*/  FADD.FTZ R19, R65, UR6 ;  /* 0x0000000641137e21 */ /* 0x000fe20008010000 */
[----:B-1----:R-:W-:Y:S02]  /*3830*/  HADD2.F32 R4, -RZ, R14.H0_H0 ;  /* 0x2000000eff047230 */ /* 0x002fe40000004100 */
        /* <DEDUP_REMOVED lines=32> */
.L_x_2671:
[----:B------:R-:W-:Y:S05]  /*3a40*/  BSYNC.RECONVERGENT B0 ;  /* 0x0000000000007941 */ /* 0x000fea0003800200 */
.L_x_2670:
        /* <DEDUP_REMOVED lines=39> */
.L_x_2673:
[----:B------:R-:W-:Y:S05]  /*3cc0*/  BSYNC.RECONVERGENT B0 ;  /* 0x0000000000007941 */ /* 0x000fea0003800200 */
.L_x_2672:
        /* <DEDUP_REMOVED lines=44> */
.L_x_2675:
[----:B------:R-:W-:Y:S05]  /*3f90*/  BSYNC.RECONVERGENT B0 ;  /* 0x0000000000007941 */ /* 0x000fea0003800200 */
.L_x_2674:
        /* <DEDUP_REMOVED lines=32> */
.L_x_2677:
[----:B------:R-:W-:Y:S05]  /*41a0*/  BSYNC.RECONVERGENT B0 ;  /* 0x0000000000007941 */ /* 0x000fea0003800200 */
.L_x_2676:
        /* <DEDUP_REMOVED lines=32> */
.L_x_2679:
[----:B------:R-:W-:Y:S05]  /*43b0*/  BSYNC.RECONVERGENT B0 ;  /* 0x0000000000007941 */ /* 0x000fea0003800200 */
.L_x_2678:
        /* <DEDUP_REMOVED lines=32> */
.L_x_2681:
[----:B------:R-:W-:Y:S05]  /*45c0*/  BSYNC.RECONVERGENT B0 ;  /* 0x0000000000007941 */ /* 0x000fea0003800200 */
.L_x_2680:
        /* <DEDUP_REMOVED lines=32> */
.L_x_2683:
[----:B------:R-:W-:Y:S05]  /*47d0*/  BSYNC.RECONVERGENT B0 ;  /* 0x0000000000007941 */ /* 0x000fea0003800200 */
.L_x_2682:
        /* <DEDUP_REMOVED lines=32> */
.L_x_2685:
[----:B------:R-:W-:Y:S05]  /*49e0*/  BSYNC.RECONVERGENT B0 ;  /* 0x0000000000007941 */ /* 0x000fea0003800200 */
.L_x_2684:
        /* <DEDUP_REMOVED lines=29> */
[----:B------:R-:W-:Y:S01]  /*4bc0*/  LOP3.LUT R80, R80, 0xfbffffff, RZ, 0xc0, !PT ;  /* 0xfbffffff50507812 */ /* 0x000fe200078ec0ff */
[----:B------:R-:W-:Y:S01]  /*4bd0*/  HFMA2 R58, -RZ, RZ, 0, 0 ;  /* 0x00000000ff3a7431 */ /* 0x000fe200000001ff */
[----:B------:R-:W-:Y:S01]  /*4be0*/  LOP3.LUT R240, R2, 0x7c1f, R189, 0xc8, !PT ;  /* 0x00007c1f02f07812 */ /* 0x000fe200078ec8bd */
[----:B------:R-:W-:Y:S01]  /*4bf0*/  ULEA UR8, UR32, -UR8, 0x1 ;  /* 0x8000000820087291 */ /* 0x000fe2000f8e08ff */
[----:B------:R-:W-:Y:S01]  /*4c00*/  FADD.FTZ R13, R6, R6 ;  /* 0x00000006060d7221 */ /* 0x000fe20000010000 */
        /* <DEDUP_REMOVED lines=34> */
.L_x_2782:
[----:B------:R-:W-:Y:S02]  /*4e30*/  SHF.L.U32 R69, R189, 0x5, RZ ;  /* 0x00000005bd457819 */ /* 0x000fe400000006ff */
[----:B0-----:R-:W-:Y:S02]  /*4e40*/  MOV R65, UR42 ;  /* 0x0000002a00417c02 */ /* 0x001fe40008000f00 */
[----:B------:R-:W-:Y:S02]  /*4e50*/  LOP3.LUT R68, R177, 0x7c00, R69, 0xf8, !PT ;  /* 0x00007c00b1447812 */ /* 0x000fe400078ef845 */
[----:B------:R-:W-:Y:S02]  /*4e60*/  MOV R60, R240 ;  /* 0x000000f0003c7202 */ /* 0x000fe40000000f00 */
[----:B------:R-:W-:Y:S02]  /*4e70*/  MOV R61, RZ ;  /* 0x000000ff003d7202 */ /* 0x000fe40000000f00 */
        /* <DEDUP_REMOVED lines=11> */
[----:B------:R-:W-:Y:S01]  /*4f30*/  LOP3.LUT R157, R68, 0xe0, RZ, 0xfc, !PT ;  /* 0x000000e0449d7812 */ /* 0x000fe200078efcff */
        /* <DEDUP_REMOVED lines=78> */
[C---:B------:R-:W-:Y:S01]  /*5420*/  LOP3.LUT R65, R68.reuse, 0x340, RZ, 0xfc, !PT ;  /* 0x0000034044417812 */ /* 0x040fe200078efcff */
        /* <DEDUP_REMOVED lines=58> */
[C---:B------:R-:W-:Y:S02]  /*57d0*/  IADD3 R69, PT, PT, R66.reuse, 0x60, RZ ;  /* 0x0000006042457810 */ /* 0x040fe40007ffe0ff */
[C---:B------:R-:W-:Y:S01]  /*57e0*/  IADD3 R115, PT, PT, R66.reuse, 0x120, RZ ;  /* 0x0000012042737810 */ /* 0x040fe20007ffe0ff */
[----:B-1----:R-:W-:Y:S01]  /*57f0*/  ULEA UR28, UR46, UR28, 0x18 ;  /* 0x0000001c2e1c7291 */ /* 0x002fe2000f8ec0ff */
[----:B------:R-:W-:-:S02]  /*5800*/  IADD3 R149, PT, PT, R66, 0x260, RZ ;  /* 0x0000026042957810 */ /* 0x000fc40007ffe0ff */
[C---:B------:R-:W-:Y:S02]  /*5810*/  LEA.HI.SX32 R64, R66.reuse, R66, 0x1b ;  /* 0x0000004242407211 */ /* 0x040fe400078fdaff */
        /* <DEDUP_REMOVED lines=29> */
[-C--:B------:R-:W-:Y:S02]  /*59f0*/  LEA.HI.SX32 R73, R115, R66.reuse, 0x1b ;  /* 0x0000004273497211 */ /* 0x080fe400078fdaff */
[-C--:B------:R-:W-:Y:S02]  /*5a00*/  LEA.HI.SX32 R114, R149, R66.reuse, 0x1b ;  /* 0x0000004295727211 */ /* 0x080fe400078fdaff */
[----:B------:R-:W-:Y:S02]  /*5a10*/  LEA R64, R64, UR28, 0x1 ;  /* 0x0000001c40407c11 */ /* 0x000fe4000f8e08ff */
        /* <DEDUP_REMOVED lines=81> */
[----:B0-----:R-:W-:Y:S02]  /*5f30*/  MOV R62, UR49 ;  /* 0x00000031003e7c02 */ /* 0x001fe40008000f00 */
[----:B------:R-:W-:Y:S01]  /*5f40*/  MOV R63, UR32 ;  /* 0x00000020003f7c02 */ /* 0x000fe20008000f00 */
[----:B------:R-:W-:Y:S01]  /*5f50*/  STS.U16 [R149+0x580], R88 ;  /* 0x0005805895007388 */ /* 0x000fe20000000400 */
[----:B------:R-:W-:Y:S02]  /*5f60*/  LEA R153, R153, UR28, 0x1 ;  /* 0x0000001c99997c11 */ /* 0x000fe4000f8e08ff */
[----:B------:R-:W-:-:S02]  /*5f70*/  LEA R151, R151, UR28, 0x1 ;  /* 0x0000001c97977c11 */ /* 0x000fc4000f8e08ff */
[----:B------:R-:W2:Y:S01]  /*5f80*/  LDG.E.64 R62, desc[UR26][R62.64] ;  /* 0x0000001a3e3e7981 */ /* 0x000ea2000c1e1b00 */
[----:B------:R-:W-:-:S03]  /*5f90*/  PRMT R195, RZ, 0x7610, R195 ;  /* 0x00007610ffc37816 */ /* 0x000fc600000000c3 */
[----:B------:R-:W-:Y:S01]  /*5fa0*/  STS.U16 [R150+0x5c0], R89 ;  /* 0x0005c05996007388 */ /* 0x000fe20000000400 */
[----:B------:R-:W-:Y:S02]  /*5fb0*/  P2R R124, PR, RZ, 0x2 ;  /* 0x00000002ff7c7803 */ /* 0x000fe40000000000 */
[----:B------:R-:W-:Y:S01]  /*5fc0*/  ISETP.GE.AND P1, PT, R147, UR31, PT ;  /* 0x0000001f93007c0c */ /* 0x000fe2000bf26270 */
        /* <DEDUP_REMOVED lines=102> */
[----:B------:R-:W-:Y:S02]  /*6630*/  FMUL.FTZ R60, R50, UR33 ;  /* 0x00000021323c7c20 */ /* 0x000fe40008410000 */
[----:B-1----:R-:W0:Y:S01]  /*6640*/  MUFU.SIN R82, R85 ;  /* 0x0000005500527308 */ /* 0x002e220000000400 */
[----:B---3--:R-:W-:-:S07]  /*6650*/  FMUL.FTZ R81, R52, UR33 ;  /* 0x0000002134517c20 */ /* 0x008fce0008410000 */
[----:B----4-:R1:W2:Y:S01]  /*6660*/  MUFU.COS R84, R85 ;  /* 0x0000005500547308 */ /* 0x0102a20000000000 */
[----:B------:R-:W-:Y:S01]  /*6670*/  FMUL.RZ R81, R81, 0.15915493667125701904 ;  /* 0x3e22f98351517820 */ /* 0x000fe2000040c000 */
[----:B-1----:R-:W-:Y:S01]  /*6680*/  FMUL.RZ R85, R60, 0.15915493667125701904 ;  /* 0x3e22f9833c557820 */ /* 0x002fe2000040c000 */
[----:B------:R-:W-:-:S04]  /*6690*/  FMUL.FTZ R60, R45, UR33 ;  /* 0x000000212d3c7c20 */ /* 0x000fc80008410000 */
[----:B------:R-:W-:Y:S01]  /*66a0*/  FMUL.RZ R97, R60, 0.15915493667125701904 ;  /* 0x3e22f9833c617820 */ /* 0x000fe2000040c000 */
[----:B------:R-:W-:Y:S01]  /*66b0*/  FMUL.FTZ R60, R40, UR33 ;  /* 0x00000021283c7c20 */ /* 0x000fe20008410000 */
[----:B------:R-:W-:Y:S01]  /*66c0*/  FMUL.FTZ R63, R53, UR33 ;  /* 0x00000021353f7c20 */ /* 0x000fe20008410000 */
[----:B------:R-:W-:Y:S01]  /*66d0*/  MUFU.SIN R86, R81 ;  /* 0x0000005100567308 */ /* 0x000fe20000000400 */
[----:B------:R-:W-:Y:S02]  /*66e0*/  R2UR UR46, R62 ;  /* 0x000000003e2e72ca */ /* 0x000fe400000e0000 */
[----:B------:R-:W-:-:S05]  /*66f0*/  FMUL.RZ R89, R63, 0.15915493667125701904 ;  /* 0x3e22f9833f597820 */ /* 0x000fca000040c000 */
[----:B------:R1:W-:Y:S08]  /*6700*/  MUFU.COS R118, R81 ;  /* 0x0000005100767308 */ /* 0x0003f00000000000 */
[----:B------:R-:W-:Y:S01]  /*6710*/  MUFU.SIN R88, R61 ;  /* 0x0000003d00587308 */ /* 0x000fe20000000400 */
[----:B-1----:R-:W-:Y:S01]  /*6720*/  FMUL.RZ R81, R60, 0.15915493667125701904 ;  /* 0x3e22f9833c517820 */ /* 0x002fe2000040c000 */
[----:B------:R-:W-:-:S06]  /*6730*/  FMUL.FTZ R60, R35, UR33 ;  /* 0x00000021233c7c20 */ /* 0x000fcc0008410000 */
[----:B------:R1:W-:Y:S01]  /*6740*/  MUFU.COS R87, R61 ;  /* 0x0000003d00577308 */ /* 0x0003e20000000000 */
        /* <DEDUP_REMOVED lines=10> */
[----:B------:R-:W1:Y:S08]  /*67f0*/  MUFU.COS R83, R89 ;  /* 0x0000005900537308 */ /* 0x000e700000000000 */
[----:B------:R-:W-:Y:S08]  /*6800*/  MUFU.SIN R90, R85 ;  /* 0x00000055005a7308 */ /* 0x000ff00000000400 */
[----:B------:R3:W4:Y:S01]  /*6810*/  MUFU.COS R89, R85 ;  /* 0x0000005500597308 */ /* 0x0007220000000000 */
[----:B------:R-:W-:Y:S01]  /*6820*/  MOV R198, UR46 ;  /* 0x0000002e00c67c02 */ /* 0x000fe20008000f00 */
[----:B---3--:R-:W-:-:S06]  /*6830*/  FMUL.RZ R85, R60, 0.15915493667125701904 ;  /* 0x3e22f9833c557820 */ /* 0x008fcc000040c000 */
[----:B------:R-:W-:Y:S08]  /*6840*/  MUFU.SIN R92, R97 ;  /* 0x00000061005c7308 */ /* 0x000ff00000000400 */
[----:B------:R-:W-:Y:S08]  /*6850*/  MUFU.COS R91, R97 ;  /* 0x00000061005b7308 */ /* 0x000ff00000000000 */
[----:B------:R-:W-:Y:S08]  /*6860*/  MUFU.SIN R98, R85 ;  /* 0x0000005500627308 */ /* 0x000ff00000000400 */
[----:B------:R3:W4:Y:S01]  /*6870*/  MUFU.COS R97, R85 ;  /* 0x0000005500617308 */ /* 0x0007220000000000 */
[----:B------:R-:W-:Y:S01]  /*6880*/  FMUL.FTZ R198, R198, 1.4426950216293334961 ;  /* 0x3fb8aa3bc6c67820 */ /* 0x000fe20000410000 */
[----:B---3--:R-:W-:Y:S01]  /*6890*/  FMUL.RZ R85, R61, 0.15915493667125701904 ;  /* 0x3e22f9833d557820 */ /* 0x008fe2000040c000 */
[----:B------:R-:W-:-:S05]  /*68a0*/  FMUL.FTZ R61, R19, UR33 ;  /* 0x00000021133d7c20 */ /* 0x000fca0008410000 */
[----:B------:R-:W-:Y:S01]  /*68b0*/  MUFU.SIN R96, R101 ;  /* 0x0000006500607308 */ /* 0x000fe20000000400 */
[----:B------:R-:W-:Y:S01]  /*68c0*/  FMUL.RZ R117, R61, 0.15915493667125701904 ;  /* 0x3e22f9833d757820 */ /* 0x000fe2000040c000 */
[----:B------:R-:W-:-:S06]  /*68d0*/  FMUL.FTZ R61, R17, UR33 ;  /* 0x00000021113d7c20 */ /* 0x000fcc0008410000 */
[----:B------:R-:W3:Y:S01]  /*68e0*/  MUFU.COS R95, R101 ;  /* 0x00000065005f7308 */ /* 0x000ee20000000000 */
[----:B------:R-:W-:-:S07]  /*68f0*/  FMUL.FTZ R60, R26, UR33 ;  /* 0x000000211a3c7c20 */ /* 0x000fce0008410000 */
[----:B------:R-:W-:Y:S08]  /*6900*/  MUFU.SIN R102, R81 ;  /* 0x0000005100667308 */ /* 0x000ff00000000400 */
[----:B------:R0:W-:Y:S02]  /*6910*/  MUFU.COS R101, R81 ;  /* 0x0000005100657308 */ /* 0x0001e40000000000 */
[----:B0-----:R-:W-:Y:S01]  /*6920*/  FMUL.RZ R81, R61, 0.15915493667125701904 ;  /* 0x3e22f9833d517820 */ /* 0x001fe2000040c000 */
[----:B------:R-:W-:Y:S01]  /*6930*/  FMUL.FTZ R61, R198, R54 ;  /* 0x00000036c63d7220 */ /* 0x000fe20000410000 */
[----:B------:R-:W-:Y:S01]  /*6940*/  FMUL.RZ R105, R60, 0.15915493667125701904 ;  /* 0x3e22f9833c697820 */ /* 0x000fe2000040c000 */
[----:B------:R-:W-:-:S04]  /*6950*/  FMUL.FTZ R62, R198, R53 ;  /* 0x00000035c63e7220 */ /* 0x000fc80000410000 */
[----:B------:R-:W0:Y:S01]  /*6960*/  MUFU.EX2 R61, R61 ;  /* 0x0000003d003d7308 */ /* 0x000e220000000800 */
[C---:B------:R-:W-:Y:S01]  /*6970*/  FMUL.FTZ R119, R198.reuse, R51 ;  /* 0x00000033c6777220 */ /* 0x040fe20000410000 */
[----:B------:R-:W-:Y:S02]  /*6980*/  FMUL.FTZ R120, R198, R50 ;  /* 0x00000032c6787220 */ /* 0x000fe40000410000 */
[----:B------:R-:W-:Y:S01]  /*6990*/  MUFU.SIN R100, R105 ;  /* 0x0000006900647308 */ /* 0x000fe20000000400 */
[----:B------:R-:W-:-:S07]  /*69a0*/  ISETP.NE.AND P0, PT, R110, RZ, PT ;  /* 0x000000ff6e00720c */ /* 0x000fce0003f05270 */
[----:B------:R-:W3:Y:S01]  /*69b0*/  MUFU.COS R60, R105 ;  /* 0x00000069003c7308 */ /* 0x000ee20000000000 */
[----:B0-----:R-:W-:-:S07]  /*69c0*/  FMUL.FTZ R82, R61, R82 ;  /* 0x000000523d527220 */ /* 0x001fce0000410000 */
[----:B------:R-:W-:Y:S08]  /*69d0*/  MUFU.SIN R108, R85 ;  /* 0x00000055006c7308 */ /* 0x000ff00000000400 */
[----:B------:R0:W-:Y:S08]  /*69e0*/  MUFU.COS R105, R85 ;  /* 0x0000005500697308 */ /* 0x0001f00000000000 */
[----:B------:R-:W1:Y:S01]  /*69f0*/  MUFU.EX2 R62, R62 ;  /* 0x0000003e003e7308 */ /* 0x000e620000000800 */
[----:B0-----:R-:W-:-:S03]  /*6a00*/  FMUL.FTZ R85, R198, R52 ;  /* 0x00000034c6557220 */ /* 0x001fc60000410000 */
[----:B------:R-:W-:Y:S08]  /*6a10*/  MUFU.SIN R104, R111 ;  /* 0x0000006f00687308 */ /* 0x000ff00000000400 */
[----:B------:R-:W0:Y:S08]  /*6a20*/  MUFU.COS R103, R111 ;  /* 0x0000006f00677308 */ /* 0x000e300000000000 */
[----:B------:R-:W-:Y:S08]  /*6a30*/  MUFU.SIN R110, R117 ;  /* 0x00000075006e7308 */ /* 0x000ff00000000400 */
[----:B------:R2:W5:Y:S08]  /*6a40*/  MUFU.COS R109, R117 ;  /* 0x00000075006d7308 */ /* 0x0005700000000000 */
[----:B------:R-:W-:Y:S08]  /*6a50*/  MUFU.SIN R112, R81 ;  /* 0x0000005100707308 */ /* 0x000ff00000000400 */
[----:B------:R4:W5:Y:S08]  /*6a60*/  MUFU.COS R111, R81 ;  /* 0x00000051006f7308 */ /* 0x0009700000000000 */
[----:B--2---:R-:W2:Y:S01]  /*6a70*/  MUFU.EX2 R117, R85 ;  /* 0x0000005500757308 */ /* 0x004ea20000000800 */
[----:B----4-:R-:W-:Y:S01]  /*6a80*/  FMUL.FTZ R81, R61, R84 ;  /* 0x000000543d517220 */ /* 0x010fe20000410000 */
[----:B------:R-:W-:-:S02]  /*6a90*/  FMUL.FTZ R61, R198, R30 ;  /* 0x0000001ec63d7220 */ /* 0x000fc40000410000 */
[----:B------:R-:W4:Y:S04]  /*6aa0*/  MUFU.EX2 R119, R119 ;  /* 0x0000007700777308 */ /* 0x000f280000000800 */
[----:B------:R-:W3:Y:S01]  /*6ab0*/  MUFU.EX2 R120, R120 ;  /* 0x0000007800787308 */ /* 0x000ee20000000800 */
[C---:B-1----:R-:W-:Y:S01]  /*6ac0*/  FMUL.FTZ R83, R62.reuse, R83 ;  /* 0x000000533e537220 */ /* 0x042fe20000410000 */
[----:B------:R-:W-:Y:S02]  /*6ad0*/  FMUL.FTZ R84, R62, R63 ;  /* 0x0000003f3e547220 */ /* 0x000fe40000410000 */
[----:B------:R-:W1:Y:S01]  /*6ae0*/  MUFU.EX2 R61, R61 ;  /* 0x0000003d003d7308 */ /* 0x000e620000000800 */
[C---:B------:R-:W-:Y:S01]  /*6af0*/  FMUL.FTZ R62, R198.reuse, R26 ;  /* 0x0000001ac63e7220 */ /* 0x040fe20000410000 */
[C---:B--2---:R-:W-:Y:S01]  /*6b00*/  FMUL.FTZ R85, R117.reuse, R118 ;  /* 0x0000007675557220 */ /* 0x044fe20000410000 */
[----:B------:R-:W-:Y:S01]  /*6b10*/  FMUL.FTZ R86, R117, R86 ;  /* 0x0000005675567220 */ /* 0x000fe20000410000 */
[C---:B------:R-:W-:Y:S01]  /*6b20*/  FMUL.FTZ R121, R198.reuse, R45 ;  /* 0x0000002dc6797220 */ /* 0x040fe20000410000 */
[----:B------:R2:W-:Y:S01]  /*6b30*/  MUFU.EX2 R63, R62 ;  /* 0x0000003e003f7308 */ /* 0x0005e20000000800 */
[C---:B----4-:R-:W-:Y:S01]  /*6b40*/  FMUL.FTZ R87, R119.reuse, R87 ;  /* 0x0000005777577220 */ /* 0x050fe20000410000 */
[----:B------:R-:W-:Y:S01]  /*6b50*/  FMUL.FTZ R88, R119, R88 ;  /* 0x0000005877587220 */ /* 0x000fe20000410000 */
[C---:B------:R-:W-:Y:S01]  /*6b60*/  FMUL.FTZ R124, R198.reuse, R40 ;  /* 0x00000028c67c7220 */ /* 0x040fe20000410000 */
[----:B------:R-:W-:Y:S01]  /*6b70*/  FMUL.FTZ R125, R198, R35 ;  /* 0x00000023c67d7220 */ /* 0x000fe20000410000 */
[C---:B---3--:R-:W-:Y:S01]  /*6b80*/  FMUL.FTZ R89, R120.reuse, R89 ;  /* 0x0000005978597220 */ /* 0x048fe20000410000 */
[----:B------:R-:W-:Y:S01]  /*6b90*/  FMUL.FTZ R90, R120, R90 ;  /* 0x0000005a785a7220 */ /* 0x000fe20000410000 */
[C---:B------:R-:W-:Y:S01]  /*6ba0*/  FMUL.FTZ R117, R198.reuse, R22 ;  /* 0x00000016c6757220 */ /* 0x040fe20000410000 */
[C---:B------:R-:W-:Y:S01]  /*6bb0*/  FMUL.FTZ R118, R198.reuse, R21 ;  /* 0x00000015c6767220 */ /* 0x040fe20000410000 */
[C---:B------:R-:W-:Y:S01]  /*6bc0*/  FMUL.FTZ R119, R198.reuse, R20 ;  /* 0x00000014c6777220 */ /* 0x040fe20000410000 */
[C---:B--2---:R-:W-:Y:S01]  /*6bd0*/  FMUL.FTZ R62, R198.reuse, R19 ;  /* 0x00000013c63e7220 */ /* 0x044fe20000410000 */
[----:B------:R-:W-:Y:S01]  /*6be0*/  FMUL.FTZ R120, R198, R17 ;  /* 0x00000011c6787220 */ /* 0x000fe20000410000 */
[----:B------:R-:W2:Y:S01]  /*6bf0*/  MUFU.EX2 R121, R121 ;  /* 0x0000007900797308 */ /* 0x000ea20000000800 */
[C---:B-1----:R-:W-:Y:S01]  /*6c00*/  FMUL.FTZ R97, R61.reuse, R97 ;  /* 0x000000613d617220 */ /* 0x042fe20000410000 */
[----:B------:R-:W-:-:S02]  /*6c10*/  FMUL.FTZ R98, R61, R98 ;  /* 0x000000623d627220 */ /* 0x000fc40000410000 */
[----:B------:R-:W1:Y:S01]  /*6c20*/  MUFU.EX2 R124, R124 ;  /* 0x0000007c007c7308 */ /* 0x000e620000000800 */
[----:B------:R-:W-:-:S03]  /*6c30*/  SHF.L.U32 R61, R99, 0x5, RZ ;  /* 0x00000005633d7819 */ /* 0x000fc600000006ff */
[----:B------:R-:W3:Y:S04]  /*6c40*/  MUFU.EX2 R125, R125 ;  /* 0x0000007d007d7308 */ /* 0x000ee80000000800 */
[----:B------:R-:W4:Y:S04]  /*6c50*/  MUFU.EX2 R117, R117 ;  /* 0x0000007500757308 */ /* 0x000f280000000800 */
[----:B------:R-:W0:Y:S04]  /*6c60*/  MUFU.EX2 R118, R118 ;  /* 0x0000007600767308 */ /* 0x000e280000000800 */
[----:B------:R-:W5:Y:S04]  /*6c70*/  MUFU.EX2 R119, R119 ;  /* 0x0000007700777308 */ /* 0x000f680000000800 */
[----:B------:R-:W5:Y:S04]  /*6c80*/  MUFU.EX2 R62, R62 ;  /* 0x0000003e003e7308 */ /* 0x000f680000000800 */
[----:B------:R-:W5:Y:S01]  /*6c90*/  MUFU.EX2 R120, R120 ;  /* 0x0000007800787308 */ /* 0x000f620000000800 */
[----:B------:R-:W-:-:S04]  /*6ca0*/  LEA.HI.SX32 R147, R61, R61, 0x1b ;  /* 0x0000003d3d937211 */ /* 0x000fc800078fdaff */
[----:B------:R-:W-:Y:S01]  /*6cb0*/  LEA R147, R147, UR28, 0x1 ;  /* 0x0000001c93937c11 */ /* 0x000fe2000f8e08ff */
[C---:B--2---:R-:W-:Y:S01]  /*6cc0*/  FMUL.FTZ R91, R121.reuse, R91 ;  /* 0x0000005b795b7220 */ /* 0x044fe20000410000 */
[----:B------:R-:W-:Y:S01]  /*6cd0*/  FMUL.FTZ R92, R121, R92 ;  /* 0x0000005c795c7220 */ /* 0x000fe20000410000 */
[C---:B-1----:R-:W-:Y:S01]  /*6ce0*/  FMUL.FTZ R93, R124.reuse, R93 ;  /* 0x0000005d7c5d7220 */ /* 0x042fe20000410000 */
[----:B------:R-:W-:Y:S01]  /*6cf0*/  FMUL.FTZ R94, R124, R94 ;  /* 0x0000005e7c5e7220 */ /* 0x000fe20000410000 */
[C---:B---3--:R-:W-:Y:S01]  /*6d00*/  FMUL.FTZ R95, R125.reuse, R95 ;  /* 0x0000005f7d5f7220 */ /* 0x048fe20000410000 */
[----:B------:R-:W-:Y:S01]  /*6d10*/  FMUL.FTZ R96, R125, R96 ;  /* 0x000000607d607220 */ /* 0x000fe20000410000 */
[C---:B------:R-:W-:Y:S01]  /*6d20*/  FMUL.FTZ R99, R63.reuse, R60 ;  /* 0x0000003c3f637220 */ /* 0x040fe20000410000 */
[----:B------:R-:W-:Y:S01]  /*6d30*/  FMUL.FTZ R100, R63, R100 ;  /* 0x000000643f647220 */ /* 0x000fe20000410000 */
[C---:B----4-:R-:W-:Y:S01]  /*6d40*/  FMUL.FTZ R101, R117.reuse, R101 ;  /* 0x0000006575657220 */ /* 0x050fe20000410000 */
[----:B------:R-:W-:Y:S01]  /*6d50*/  FMUL.FTZ R102, R117, R102 ;  /* 0x0000006675667220 */ /* 0x000fe20000410000 */
[C---:B0-----:R-:W-:Y:S01]  /*6d60*/  FMUL.FTZ R103, R118.reuse, R103 ;  /* 0x0000006776677220 */ /* 0x041fe20000410000 */
[----:B------:R-:W-:Y:S01]  /*6d70*/  FMUL.FTZ R104, R118, R104 ;  /* 0x0000006876687220 */ /* 0x000fe20000410000 */
[C---:B-----5:R-:W-:Y:S01]  /*6d80*/  FMUL.FTZ R105, R119.reuse, R105 ;  /* 0x0000006977697220 */ /* 0x060fe20000410000 */
[----:B------:R-:W-:Y:S01]  /*6d90*/  FMUL.FTZ R108, R119, R108 ;  /* 0x0000006c776c7220 */ /* 0x000fe20000410000 */
[C---:B------:R-:W-:Y:S01]  /*6da0*/  FMUL.FTZ R109, R62.reuse, R109 ;  /* 0x0000006d3e6d7220 */ /* 0x040fe20000410000 */
        /* <DEDUP_REMOVED lines=37> */
[----:B------:R-:W-:Y:S04]  /*7000*/  STS.U16 [R66+0x2180], R193 ;  /* 0x002180c142007388 */ /* 0x000fe80000000400 */
[----:B------:R2:W-:Y:S01]  /*7010*/  STS.U16 [R67+0x21c0], R180 ;  /* 0x0021c0b443007388 */ /* 0x0005e20000000400 */
[----:B0-----:R-:W-:-:S03]  /*7020*/  FMUL.FTZ R64, R55, UR33 ;  /* 0x0000002137407c20 */ /* 0x001fc60008410000 */
[----:B------:R-:W-:Y:S01]  /*7030*/  STS.U16 [R68+0x2200], R191 ;  /* 0x002200bf44007388 */ /* 0x000fe20000000400 */
[----:B------:R-:W-:-:S03]  /*7040*/  USHF.L.U32 UR49, UR19, 0x8, URZ ;  /* 0x0000000813317899 */ /* 0x000fc600080006ff */
[----:B------:R-:W-:Y:S04]  /*7050*/  STS.U16 [R69+0x2240], R176 ;  /* 0x002240b045007388 */ /* 0x000fe80000000400 */
[----:B------:R-:W-:Y:S01]  /*7060*/  STS.U16 [R70+0x2280], R179 ;  /* 0x002280b346007388 */ /* 0x000fe20000000400 */
[----:B------:R-:W-:-:S03]  /*7070*/  FMUL.RZ R64, R64, 0.15915493667125701904 ;  /* 0x3e22f98340407820 */ /* 0x000fc6000040c000 */
[----:B------:R-:W-:Y:S04]  /*7080*/  STS.U16 [R71+0x22c0], R174 ;  /* 0x0022c0ae47007388 */ /* 0x000fe80000000400 */
[----:B------:R-:W-:Y:S01]  /*7090*/  STS.U16 [R72+0x2300], R175 ;  /* 0x002300af48007388 */ /* 0x000fe20000000400 */
[----:B------:R-:W-:-:S03]  /*70a0*/  UIADD3 UR32, UPT, UPT, UR49, -0x100, URZ ;  /* 0xffffff0031207890 */ /* 0x000fc6000fffe0ff */
[----:B------:R-:W-:Y:S01]  /*70b0*/  STS.U16 [R73+0x2340], R172 ;  /* 0x002340ac49007388 */ /* 0x000fe20000000400 */
[----:B------:R-:W-:-:S03]  /*70c0*/  FMUL.FTZ R198, R198, R55 ;  /* 0x00000037c6c67220 */ /* 0x000fc60000410000 */
[----:B------:R-:W-:Y:S01]  /*70d0*/  STS.U16 [R74+0x2380], R173 ;  /* 0x002380ad4a007388 */ /* 0x000fe20000000400 */
[----:B-1----:R-:W0:Y:S03]  /*70e0*/  MUFU.SIN R65, R64 ;  /* 0x0000004000417308 */ /* 0x002e260000000400 */
[----:B------:R-:W-:Y:S04]  /*70f0*/  STS.U16 [R75+0x23c0], R170 ;  /* 0x0023c0aa4b007388 */ /* 0x000fe80000000400 */
[----:B------:R-:W-:Y:S01]  /*7100*/  STS.U16 [R76+0x2400], R171 ;  /* 0x002400ab4c007388 */ /* 0x000fe20000000400 */
[----:B------:R-:W-:-:S03]  /*7110*/  ULOP3.LUT UR32, UR32, 0x100, URZ, 0xc0, !UPT ;  /* 0x0000010020207892 */ /* 0x000fc6000f8ec0ff */
[----:B------:R-:W-:Y:S01]  /*7120*/  STS.U16 [R77+0x2440], R168 ;  /* 0x002440a84d007388 */ /* 0x000fe20000000400 */
[----:B--2---:R1:W2:Y:S03]  /*7130*/  MUFU.COS R67, R64 ;  /* 0x0000004000437308 */ /* 0x0042a60000000000 */
[----:B------:R-:W-:Y:S04]  /*7140*/  STS.U16 [R78+0x2480], R169 ;  /* 0x002480a94e007388 */ /* 0x000fe80000000400 */
[----:B------:R-:W-:Y:S01]  /*7150*/  STS.U16 [R79+0x24c0], R166 ;  /* 0x0024c0a64f007388 */ /* 0x000fe20000000400 */
[----:B------:R-:W0:Y:S03]  /*7160*/  MUFU.EX2 R198, R198 ;  /* 0x000000c600c67308 */ /* 0x000e260000000800 */
        /* <DEDUP_REMOVED lines=11> */
[----:B------:R-:W-:Y:S01]  /*7220*/  STS.U16 [R122+0x2700], R199 ;  /* 0x002700c77a007388 */ /* 0x000fe20000000400 */
[----:B-1----:R-:W-:-:S03]  /*7230*/  MOV R64, UR32 ;  /* 0x0000002000407c02 */ /* 0x002fc60008000f00 */
[----:B------:R-:W-:Y:S04]  /*7240*/  STS.U16 [R148+0x2740], R197 ;  /* 0x002740c594007388 */ /* 0x000fe80000000400 */
[----:B------:R0:W-:Y:S01]  /*7250*/  STS.U16 [R123+0x2780], R196 ;  /* 0x002780c47b007388 */ /* 0x0001e20000000400 */
[----:B------:R-:W-:-:S03]  /*7260*/  SEL R64, R64, R200, !P1 ;  /* 0x000000c840407207 */ /* 0x000fc60004800000 */
[----:B------:R-:W-:Y:S04]  /*7270*/  STS.U16 [R155+0x27c0], R194 ;  /* 0x0027c0c29b007388 */ /* 0x000fe80000000400 */
[----:B------:R-:W-:Y:S04]  /*7280*/  STS.U16 [R152+0x2800], R157 ;  /* 0x0028009d98007388 */ /* 0x000fe80000000400 */
[----:B------:R-:W-:Y:S01]  /*7290*/  STS.U16 [R154+0x2840], R159 ;  /* 0x0028409f9a007388 */ /* 0x000fe20000000400 */
[----:B0-----:R-:W-:-:S03]  /*72a0*/  FMUL.FTZ R123, R198, R65 ;  /* 0x00000041c67b7220 */ /* 0x001fc60000410000 */
[----:B------:R-:W-:Y:S04]  /*72b0*/  STS.U16 [R153+0x2880], R158 ;  /* 0x0028809e99007388 */ /* 0x000fe80000000400 */
[----:B------:R-:W-:Y:S01]  /*72c0*/  STS.U16 [R151+0x28c0], R156 ;  /* 0x0028c09c97007388 */ /* 0x000fe20000000400 */
[----:B------:R-:W-:-:S03]  /*72d0*/  NOP ;  /* 0x0000000000007918 */ /* 0x000fc60000000000 */
[----:B------:R-:W0:Y:S01]  /*72e0*/  LDS.U16 R65, [R147+0x2126] ;  /* 0x0021260093417984 */ /* 0x000e220000000400 */
[----:B--2---:R-:W-:Y:S01]  /*72f0*/  FMUL.FTZ R122, R198, R67 ;  /* 0x00000043c67a7220 */ /* 0x004fe20000410000 */
[----:B------:R-:W-:Y:S02]  /*7300*/  LEA R162, R64, UR28, 0x3 ;  /* 0x0000001c40a27c11 */ /* 0x000fe4000f8e18ff */
[----:B------:R-:W-:Y:S04]  /*7310*/  LDS.U16 R153, [R147+0x210e] ;  /* 0x00210e0093997984 */ /* 0x000fe80000000400 */
        /* <DEDUP_REMOVED lines=34> */
[----:B--2---:R-:W-:Y:S02]  /*7540*/  HADD2.F32 R65, -RZ, R66.H0_H0 ;  /* 0x20000042ff417230 */ /* 0x004fe40000004100 */
[----:B------:R-:W-:Y:S02]  /*7550*/  HADD2.F32 R113, -RZ, R63.H0_H0 ;  /* 0x2000003fff717230 */ /* 0x000fe40000004100 */
[----:B------:R-:W-:Y:S02]  /*7560*/  HADD2.F32 R114, -RZ, R62.H0_H0 ;  /* 0x2000003eff727230 */ /* 0x000fe40000004100 */
[----:B------:R-:W-:Y:S02]  /*7570*/  HADD2.F32 R115, -RZ, R61.H0_H0 ;  /* 0x2000003dff737230 */ /* 0x000fe40000004100 */
[----:B------:R-:W-:-:S02]  /*7580*/  HADD2.F32 R116, -RZ, R60.H0_H0 ;  /* 0x2000003cff747230 */ /* 0x000fc40000004100 */
[----:B0-----:R-:W-:Y:S02]  /*7590*/  HADD2.F32 R162, -RZ, R153.H0_H0 ;  /* 0x20000099ffa27230 */ /* 0x001fe40000004100 */
[----:B---3--:R-:W-:Y:S02]  /*75a0*/  HADD2.F32 R147, -RZ, R106.H0_H0 ;  /* 0x2000006aff937230 */ /* 0x008fe40000004100 */
[----:B----4-:R-:W-:Y:S02]  /*75b0*/  HADD2.F32 R163, -RZ, R154.H0_H0 ;  /* 0x2000009affa37230 */ /* 0x010fe40000004100 */
[----:B-----5:R-:W-:Y:S02]  /*75c0*/  HADD2.F32 R165, -RZ, R155.H0_H0 ;  /* 0x2000009bffa57230 */ /* 0x020fe40000004100 */
        /* <DEDUP_REMOVED lines=24> */
[----:B------:R-:W-:Y:S01]  /*7750*/  HADD2.F32 R69, -RZ, R78.H0_H0 ;  /* 0x2000004eff457230 */ /* 0x000fe20000004100 */
[----:B------:R-:W-:Y:S01]  /*7760*/  BSSY.RECONVERGENT B0, `(.L_x_2687) ;  /* 0x000004a000007945 */ /* 0x000fe20003800200 */
[----:B------:R-:W-:Y:S01]  /*7770*/  FMUL.FTZ R154, R13, -R162 ;  /* 0x800000a20d9a7220 */ /* 0x000fe20000410000 */
[C---:B------:R-:W-:Y:S01]  /*7780*/  FMUL.FTZ R158, R11.reuse, -R166 ;  /* 0x800000a60b9e7220 */ /* 0x040fe20000410000 */
[C---:B------:R-:W-:Y:S01]  /*7790*/  FMUL.FTZ R155, R12.reuse, R163 ;  /* 0x000000a30c9b7220 */ /* 0x040fe20000410000 */
[----:B------:R-:W-:Y:S01]  /*77a0*/  FMUL.FTZ R156, R12, -R165 ;  /* 0x800000a50c9c7220 */ /* 0x000fe20000410000 */
[----:B------:R-:W-:Y:S01]  /*77b0*/  FMUL.FTZ R157, R11, R164 ;  /* 0x000000a40b9d7220 */ /* 0x000fe20000410000 */
[C---:B------:R-:W-:Y:S01]  /*77c0*/  FMUL.FTZ R159, R10.reuse, R167 ;  /* 0x000000a70a9f7220 */ /* 0x040fe20000410000 */
[----:B------:R-:W-:Y:S01]  /*77d0*/  FMUL.FTZ R160, R10, -R169 ;  /* 0x800000a90aa07220 */ /* 0x000fe20000410000 */
[C---:B------:R-:W-:Y:S01]  /*77e0*/  FMUL.FTZ R161, R9.reuse, R168 ;  /* 0x000000a809a17220 */ /* 0x040fe20000410000 */
[----:B------:R-:W-:Y:S01]  /*77f0*/  FMUL.FTZ R162, R9, -R170 ;  /* 0x800000aa09a27220 */ /* 0x000fe20000410000 */
        /* <DEDUP_REMOVED lines=14> */
[----:B------:R-:W-:Y:S01]  /*78e0*/  FMUL.FTZ R153, R13, R106 ;  /* 0x0000006a0d997220 */ /* 0x000fe20000410000 */
[----:B------:R-:W-:Y:S02]  /*78f0*/  HADD2.F32 R126, -RZ, R126.H0_H0 ;  /* 0x2000007eff7e7230 */ /* 0x000fe40000004100 */
[----:B------:R-:W-:Y:S01]  /*7900*/  FMUL.FTZ R163, R8, R79 ;  /* 0x0000004f08a37220 */ /* 0x000fe20000410000 */
[----:B------:R-:W-:-:S02]  /*7910*/  HADD2.F32 R127, -RZ, R127.H0_H0 ;  /* 0x2000007fff7f7230 */ /* 0x000fc40000004100 */
[----:B------:R-:W-:Y:S01]  /*7920*/  FMUL.FTZ R164, R8, -R77 ;  /* 0x8000004d08a47220 */ /* 0x000fe20000410000 */
[----:B------:R-:W-:Y:S02]  /*7930*/  HADD2.F32 R128, -RZ, R128.H0_H0 ;  /* 0x20000080ff807230 */ /* 0x000fe40000004100 */
[----:B------:R-:W-:Y:S01]  /*7940*/  FMUL.FTZ R165, R7, R64 ;  /* 0x0000004007a57220 */ /* 0x000fe20000410000 */
        /* <DEDUP_REMOVED lines=25> */
[----:B------:R-:W-:Y:S02]  /*7ae0*/  HADD2.F32 R142, -RZ, R142.H0_H0 ;  /* 0x2000008eff8e7230 */ /* 0x000fe40000004100 */
[----:B------:R-:W-:Y:S02]  /*7af0*/  HADD2.F32 R143, -RZ, R143.H0_H0 ;  /* 0x2000008fff8f7230 */ /* 0x000fe40000004100 */
[----:B------:R-:W-:-:S02]  /*7b00*/  HADD2.F32 R144, -RZ, R144.H0_H0 ;  /* 0x20000090ff907230 */ /* 0x000fc40000004100 */
[----:B------:R-:W-:Y:S02]  /*7b10*/  HADD2.F32 R145, -RZ, R145.H0_H0 ;  /* 0x20000091ff917230 */ /* 0x000fe40000004100 */
[----:B------:R-:W-:Y:S01]  /*7b20*/  HADD2.F32 R146, -RZ, R146.H0_H0 ;  /* 0x20000092ff927230 */ /* 0x000fe20000004100 */
        /* <DEDUP_REMOVED lines=11> */
.L_x_2688:
[----:B------:R-:W-:-:S06]  /*7be0*/  LEA R106, R189, UR28, 0x3 ;  /* 0x0000001cbd6a7c11 */ /* 0x000fcc000f8e18ff */
[----:B------:R-:W0:Y:S02]  /*7bf0*/  LDS.64 R106, [R106+0xea88] ;  /* 0x00ea88006a6a7984 */ /* 0x000e240000000a00 */
.L_x_2689:
[----:B------:R-:W-:Y:S05]  /*7c00*/  BSYNC.RECONVERGENT B0 ;  /* 0x0000000000007941 */ /* 0x000fea0003800200 */
.L_x_2687:
[----:B------:R-:W2:Y:S01]  /*7c10*/  @P0 LDC R64, c[0x0][0x38c] ;  /* 0x0000e300ff400b82 */ /* 0x000ea20000000800 */
[-C--:B------:R-:W-:Y:S01]  /*7c20*/  FMUL.FTZ R222, R114, R55.reuse ;  /* 0x0000003772de7220 */ /* 0x080fe20000410000 */
[----:B------:R-:W-:Y:S01]  /*7c30*/  MOV R61, UR19 ;  /* 0x00000013003d7c02 */ /* 0x000fe20008000f00 */
[----:B------:R-:W-:Y:S01]  /*7c40*/  FMUL.FTZ R220, R113, R55 ;  /* 0x0000003771dc7220 */ /* 0x000fe20000410000 */
[----:B------:R-:W-:Y:S02]  /*7c50*/  HFMA2 R65, -RZ, RZ, 0, 9.5367431640625e-07 ;  /* 0x00000010ff417431 */ /* 0x000fe400000001ff */
[----:B------:R-:W-:Y:S01]  /*7c60*/  FMUL.FTZ R67, R41, R222 ;  /* 0x000000de29437220 */ /* 0x000fe20000410000 */
[----:B------:R-:W-:Y:S01]  /*7c70*/  @P0 IADD3 R61, PT, PT, R61, -0x2, RZ ;  /* 0xfffffffe3d3d0810 */ /* 0x000fe20007ffe0ff */
[----:B------:R-:W-:Y:S01]  /*7c80*/  FMUL.FTZ R66, R41, R220 ;  /* 0x000000dc29427220 */ /* 0x000fe20000410000 */
[----:B------:R-:W-:Y:S01]  /*7c90*/  MOV R60, 0x3f800000 ;  /* 0x3f800000003c7802 */ /* 0x000fe20000000f00 */
[CC--:B------:R-:W-:Y:S01]  /*7ca0*/  FMUL.FTZ R68, R82.reuse, R67.reuse ;  /* 0x0000004352447220 */ /* 0x0c0fe20000410000 */
[----:B------:R-:W-:Y:S01]  /*7cb0*/  FMUL.FTZ R218, R115, R54 ;  /* 0x0000003673da7220 */ /* 0x000fe20000410000 */
[-C--:B------:R-:W-:Y:S01]  /*7cc0*/  FMUL.FTZ R70, R82, R66.reuse ;  /* 0x0000004252467220 */ /* 0x080fe20000410000 */
[----:B------:R-:W-:Y:S01]  /*7cd0*/  CS2R R62, SRZ ;  /* 0x00000000003e7805 */ /* 0x000fe2000001ff00 */
[C---:B------:R-:W-:Y:S01]  /*7ce0*/  FFMA.FTZ R69, R81.reuse, R66, -R68 ;  /* 0x0000004251457223 */ /* 0x040fe20000010844 */
[----:B------:R-:W-:Y:S01]  /*7cf0*/  FMUL.FTZ R219, R116, R54 ;  /* 0x0000003674db7220 */ /* 0x000fe20000410000 */
[----:B------:R-:W-:-:S02]  /*7d00*/  FFMA.FTZ R70, R81, R67, R70 ;  /* 0x0000004351467223 */ /* 0x000fc40000010046 */
[----:B------:R-:W-:Y:S01]  /*7d10*/  FFMA.FTZ R69, R39, R218, R69 ;  /* 0x000000da27457223 */ /* 0x000fe20000010045 */
[----:B--2---:R-:W-:Y:S02]  /*7d20*/  @P0 IMAD R64, R61, R64, UR8 ;  /* 0x000000083d400e24 */ /* 0x004fe4000f8e0240 */
[----:B------:R-:W-:Y:S02]  /*7d30*/  HFMA2 R61, -RZ, RZ, 0, 0 ;  /* 0x00000000ff3d7431 */ /* 0x000fe400000001ff */
[----:B------:R-:W-:-:S04]  /*7d40*/  @P0 IMAD.WIDE R64, R64, R65, UR4 ;  /* 0x0000000440400e25 */ /* 0x000fc8000f8e0241 */
[----:B------:R-:W-:Y:S01]  /*7d50*/  FFMA.FTZ R70, R39, R219, R70 ;  /* 0x000000db27467223 */ /* 0x000fe20000010046 */
[----:B------:R2:W5:Y:S01]  /*7d60*/  @P0 LDG.E.128 R60, desc[UR26][R64.64] ;  /* 0x0000001a403c0981 */ /* 0x000562000c1e1d00 */
[-C--:B------:R-:W-:Y:S01]  /*7d70*/  FMUL.FTZ R217, R118, R53.reuse ;  /* 0x0000003576d97220 */ /* 0x080fe20000410000 */
[----:B------:R-:W-:Y:S01]  /*7d80*/  FMUL.FTZ R216, R117, R53 ;  /* 0x0000003575d87220 */ /* 0x000fe20000410000 */
[-C--:B------:R-:W-:Y:S01]  /*7d90*/  FMUL.FTZ R214, R119, R52.reuse ;  /* 0x0000003477d67220 */ /* 0x080fe20000410000 */
[----:B------:R-:W-:Y:S01]  /*7da0*/  FMUL.FTZ R215, R120, R52 ;  /* 0x0000003478d77220 */ /* 0x000fe20000410000 */
[-C--:B------:R-:W-:Y:S01]  /*7db0*/  FMUL.FTZ R212, R121, R51.reuse ;  /* 0x0000003379d47220 */ /* 0x080fe20000410000 */
[----:B------:R-:W-:Y:S01]  /*7dc0*/  FMUL.FTZ R213, R124, R51 ;  /* 0x000000337cd57220 */ /* 0x000fe20000410000 */
[-C--:B------:R-:W-:Y:S01]  /*7dd0*/  FMUL.FTZ R211, R126, R50.reuse ;  /* 0x000000327ed37220 */ /* 0x080fe20000410000 */
[----:B------:R-:W-:Y:S01]  /*7de0*/  FMUL.FTZ R210, R125, R50 ;  /* 0x000000327dd27220 */ /* 0x000fe20000410000 */
[----:B------:R-:W-:Y:S01]  /*7df0*/  FMUL.FTZ R209, R128, R45 ;  /* 0x0000002d80d17220 */ /* 0x000fe20000410000 */
[C---:B--2---:R-:W-:Y:S01]  /*7e00*/  FMUL.FTZ R65, R84.reuse, R69 ;  /* 0x0000004554417220 */ /* 0x044fe20000410000 */
[----:B------:R-:W-:Y:S01]  /*7e10*/  FMUL.FTZ R64, R84, R70 ;  /* 0x0000004654407220 */ /* 0x000fe20000410000 */
[----:B------:R-:W-:Y:S01]  /*7e20*/  FMUL.FTZ R208, R127, R45 ;  /* 0x0000002d7fd07220 */ /* 0x000fe20000410000 */
[----:B------:R-:W-:Y:S01]  /*7e30*/  FMUL.FTZ R207, R130, R40 ;  /* 0x0000002882cf7220 */ /* 0x000fe20000410000 */
[C---:B------:R-:W-:Y:S01]  /*7e40*/  FFMA.FTZ R65, R83.reuse, R70, R65 ;  /* 0x0000004653417223 */ /* 0x040fe20000010041 */
[----:B------:R-:W-:Y:S01]  /*7e50*/  FFMA.FTZ R69, R83, R69, -R64 ;  /* 0x0000004553457223 */ /* 0x000fe20000010840 */
[----:B------:R-:W-:Y:S01]  /*7e60*/  FMUL.FTZ R64, R122, R82 ;  /* 0x000000527a407220 */ /* 0x000fe20000410000 */
[----:B------:R-:W-:Y:S01]  /*7e70*/  FMUL.FTZ R206, R129, R40 ;  /* 0x0000002881ce7220 */ /* 0x000fe20000410000 */
[C---:B------:R-:W-:Y:S01]  /*7e80*/  FFMA.FTZ R66, R38.reuse, R217, R65 ;  /* 0x000000d926427223 */ /* 0x040fe20000010041 */
[C---:B------:R-:W-:Y:S01]  /*7e90*/  FMUL.FTZ R65, R123.reuse, R82 ;  /* 0x000000527b417220 */ /* 0x040fe20000410000 */
[----:B------:R-:W-:Y:S01]  /*7ea0*/  FFMA.FTZ R69, R38, R216, R69 ;  /* 0x000000d826457223 */ /* 0x000fe20000010045 */
[-C--:B------:R-:W-:Y:S01]  /*7eb0*/  FFMA.FTZ R64, R123, R81.reuse, R64 ;  /* 0x000000517b407223 */ /* 0x080fe20000010040 */
[-C--:B------:R-:W-:Y:S01]  /*7ec0*/  FMUL.FTZ R68, R86, R66.reuse ;  /* 0x0000004256447220 */ /* 0x080fe20000410000 */
[----:B------:R-:W-:Y:S01]  /*7ed0*/  FFMA.FTZ R65, R122, R81, -R65 ;  /* 0x000000517a417223 */ /* 0x000fe20000010841 */
[----:B------:R-:W-:Y:S01]  /*7ee0*/  FMUL.FTZ R67, R86, R69 ;  /* 0x0000004556437220 */ /* 0x000fe20000410000 */
[----:B------:R-:W-:Y:S01]  /*7ef0*/  FMUL.FTZ R205, R132, R35 ;  /* 0x0000002384cd7220 */ /* 0x000fe20000410000 */
[C---:B------:R-:W-:Y:S01]  /*7f00*/  FFMA.FTZ R69, R85.reuse, R69, -R68 ;  /* 0x0000004555457223 */ /* 0x040fe20000010844 */
[C---:B------:R-:W-:Y:S01]  /*7f10*/  FMUL.FTZ R68, R84.reuse, R65 ;  /* 0x0000004154447220 */ /* 0x040fe20000410000 */
[----:B------:R-:W-:Y:S01]  /*7f20*/  FFMA.FTZ R70, R85, R66, R67 ;  /* 0x0000004255467223 */ /* 0x000fe20000010043 */
[----:B------:R-:W-:Y:S01]  /*7f30*/  FMUL.FTZ R66, R84, R64 ;  /* 0x0000004054427220 */ /* 0x000fe20000410000 */
[----:B------:R-:W-:Y:S01]  /*7f40*/  FFMA.FTZ R69, R37, R214, R69 ;  /* 0x000000d625457223 */ /* 0x000fe20000010045 */
[----:B------:R-:W-:Y:S01]  /*7f50*/  FFMA.FTZ R68, R83, R64, R68 ;  /* 0x0000004053447223 */ /* 0x000fe20000010044 */
[----:B------:R-:W-:Y:S01]  /*7f60*/  FFMA.FTZ R70, R37, R215, R70 ;  /* 0x000000d725467223 */ /* 0x000fe20000010046 */
[----:B------:R-:W-:Y:S01]  /*7f70*/  FFMA.FTZ R66, R83, R65, -R66 ;  /* 0x0000004153427223 */ /* 0x000fe20000010842 */
[-C--:B------:R-:W-:Y:S01]  /*7f80*/  FMUL.FTZ R67, R88, R69.reuse ;  /* 0x0000004558437220 */ /* 0x080fe20000410000 */
[----:B------:R-:W-:Y:S01]  /*7f90*/  FMUL.FTZ R64, R86, R68 ;  /* 0x0000004456407220 */ /* 0x000fe20000410000 */
[----:B------:R-:W-:Y:S01]  /*7fa0*/  FMUL.FTZ R72, R88, R70 ;  /* 0x0000004658487220 */ /* 0x000fe20000410000 */
[----:B------:R-:W-:Y:S01]  /*7fb0*/  FMUL.FTZ R65, R86, R66 ;  /* 0x0000004256417220 */ /* 0x000fe20000410000 */
[----:B------:R-:W-:Y:S01]  /*7fc0*/  FFMA.FTZ R71, R87, R70, R67 ;  /* 0x0000004657477223 */ /* 0x000fe20000010043 */
[----:B------:R-:W-:Y:S01]  /*7fd0*/  FFMA.FTZ R64, R85, R66, -R64 ;  /* 0x0000004255407223 */ /* 0x000fe20000010840 */
[----:B------:R-:W-:Y:S01]  /*7fe0*/  FFMA.FTZ R69, R87, R69, -R72 ;  /* 0x0000004557457223 */ /* 0x000fe20000010848 */
[----:B------:R-:W-:Y:S01]  /*7ff0*/  FFMA.FTZ R65, R85, R68, R65 ;  /* 0x0000004455417223 */ /* 0x000fe20000010041 */
[----:B------:R-:W-:Y:S01]  /*8000*/  FFMA.FTZ R71, R36, R213, R71 ;  /* 0x000000d524477223 */ /* 0x000fe20000010047 */
[----:B------:R-:W-:Y:S01]  /*8010*/  FMUL.FTZ R66, R88, R64 ;  /* 0x0000004058427220 */ /* 0x000fe20000410000 */
[----:B------:R-:W-:Y:S01]  /*8020*/  FFMA.FTZ R69, R36, R212, R69 ;  /* 0x000000d424457223 */ /* 0x000fe20000010045 */
[----:B------:R-:W-:Y:S01]  /*8030*/  FMUL.FTZ R67, R88, R65 ;  /* 0x0000004158437220 */ /* 0x000fe20000410000 */
[C---:B------:R-:W-:Y:S01]  /*8040*/  FMUL.FTZ R68, R90.reuse, R71 ;  /* 0x000000475a447220 */ /* 0x040fe20000410000 */
[C---:B------:R-:W-:Y:S01]  /*8050*/  FFMA.FTZ R66, R87.reuse, R65, R66 ;  /* 0x0000004157427223 */ /* 0x040fe20000010042 */
[CC--:B------:R-:W-:Y:S01]  /*8060*/  FMUL.FTZ R70, R90.reuse, R69.reuse ;  /* 0x000000455a467220 */ /* 0x0c0fe20000410000 */
[----:B------:R-:W-:Y:S01]  /*8070*/  FFMA.FTZ R67, R87, R64, -R67 ;  /* 0x0000004057437223 */ /* 0x000fe20000010843 */
[C---:B------:R-:W-:Y:S01]  /*8080*/  FFMA.FTZ R69, R89.reuse, R69, -R68 ;  /* 0x0000004559457223 */ /* 0x040fe20000010844 */
[C---:B------:R-:W-:Y:S01]  /*8090*/  FMUL.FTZ R64, R90.reuse, R66 ;  /* 0x000000425a407220 */ /* 0x040fe20000410000 */
[C---:B------:R-:W-:Y:S01]  /*80a0*/  FFMA.FTZ R71, R89.reuse, R71, R70 ;  /* 0x0000004759477223 */ /* 0x040fe20000010046 */
[-C--:B------:R-:W-:Y:S01]  /*80b0*/  FMUL.FTZ R65, R90, R67.reuse ;  /* 0x000000435a417220 */ /* 0x080fe20000410000 */
[C---:B------:R-:W-:Y:S01]  /*80c0*/  FFMA.FTZ R69, R34.reuse, R210, R69 ;  /* 0x000000d222457223 */ /* 0x040fe20000010045 */
[C---:B------:R-:W-:Y:S01]  /*80d0*/  FFMA.FTZ R64, R89.reuse, R67, -R64 ;  /* 0x0000004359407223 */ /* 0x040fe20000010840 */
[----:B------:R-:W-:Y:S01]  /*80e0*/  FFMA.FTZ R71, R34, R211, R71 ;  /* 0x000000d322477223 */ /* 0x000fe20000010047 */
[----:B------:R-:W-:Y:S01]  /*80f0*/  FFMA.FTZ R65, R89, R66, R65 ;  /* 0x0000004259417223 */ /* 0x000fe20000010041 */
[C---:B------:R-:W-:Y:S01]  /*8100*/  FMUL.FTZ R68, R92.reuse, R69 ;  /* 0x000000455c447220 */ /* 0x040fe20000410000 */
[C---:B------:R-:W-:Y:S01]  /*8110*/  FMUL.FTZ R66, R92.reuse, R64 ;  /* 0x000000405c427220 */ /* 0x040fe20000410000 */
[----:B------:R-:W-:Y:S01]  /*8120*/  FMUL.FTZ R204, R131, R35 ;  /* 0x0000002383cc7220 */ /* 0x000fe20000410000 */
[----:B------:R-:W-:Y:S01]  /*8130*/  FMUL.FTZ R67, R92, R65 ;  /* 0x000000415c437220 */ /* 0x000fe20000410000 */
[C---:B------:R-:W-:Y:S01]  /*8140*/  FFMA.FTZ R68, R91.reuse, R71, R68 ;  /* 0x000000475b447223 */ /* 0x040fe20000010044 */
[C---:B------:R-:W-:Y:S01]  /*8150*/  FFMA.FTZ R66, R91.reuse, R65, R66 ;  /* 0x000000415b427223 */ /* 0x040fe20000010042 */
[----:B------:R-:W-:Y:S01]  /*8160*/  FMUL.FTZ R203, R134, R30 ;  /* 0x0000001e86cb7220 */ /* 0x000fe20000410000 */
[----:B------:R-:W-:Y:S01]  /*8170*/  FFMA.FTZ R67, R91, R64, -R67 ;  /* 0x000000405b437223 */ /* 0x000fe20000010843 */
[----:B------:R-:W-:Y:S01]  /*8180*/  FMUL.FTZ R64, R92, R71 ;  /* 0x000000475c407220 */ /* 0x000fe20000410000 */
[C---:B------:R-:W-:Y:S01]  /*8190*/  FMUL.FTZ R70, R94.reuse, R66 ;  /* 0x000000425e467220 */ /* 0x040fe20000410000 */
[----:B------:R-:W-:Y:S01]  /*81a0*/  FFMA.FTZ R68, R33, R209, R68 ;  /* 0x000000d121447223 */ /* 0x000fe20000010044 */
[----:B------:R-:W-:Y:S01]  /*81b0*/  FMUL.FTZ R65, R94, R67 ;  /* 0x000000435e417220 */ /* 0x000fe20000410000 */
[----:B------:R-:W-:Y:S01]  /*81c0*/  FFMA.FTZ R69, R91, R69, -R64 ;  /* 0x000000455b457223 */ /* 0x000fe20000010840 */
[----:B------:R-:W-:Y:S01]  /*81d0*/  FFMA.FTZ R70, R93, R67, -R70 ;  /* 0x000000435d467223 */ /* 0x000fe20000010846 */
[----:B------:R-:W-:Y:S01]  /*81e0*/  FMUL.FTZ R202, R133, R30 ;  /* 0x0000001e85ca7220 */ /* 0x000fe20000410000 */
[----:B------:R-:W-:Y:S01]  /*81f0*/  FFMA.FTZ R65, R93, R66, R65 ;  /* 0x000000425d417223 */ /* 0x000fe20000010041 */
[----:B------:R-:W-:Y:S01]  /*8200*/  FFMA.FTZ R69, R33, R208, R69 ;  /* 0x000000d021457223 */ /* 0x000fe20000010045 */
[----:B------:R-:W-:Y:S01]  /*8210*/  FMUL.FTZ R64, R96, R70 ;  /* 0x0000004660407220 */ /* 0x000fe20000410000 */
[-C--:B------:R-:W-:Y:S01]  /*8220*/  FMUL.FTZ R201, R136, R26.reuse ;  /* 0x0000001a88c97220 */ /* 0x080fe20000410000 */
[-C--:B------:R-:W-:Y:S01]  /*8230*/  FMUL.FTZ R67, R96, R65.reuse ;  /* 0x0000004160437220 */ /* 0x080fe20000410000 */
[----:B------:R-:W-:Y:S01]  /*8240*/  FMUL.FTZ R200, R135, R26 ;  /* 0x0000001a87c87220 */ /* 0x000fe20000410000 */
[C---:B------:R-:W-:Y:S01]  /*8250*/  FFMA.FTZ R66, R95.reuse, R65, R64 ;  /* 0x000000415f427223 */ /* 0x040fe20000010040 */
[C---:B------:R-:W-:Y:S01]  /*8260*/  FMUL.FTZ R64, R94.reuse, R68 ;  /* 0x000000445e407220 */ /* 0x040fe20000410000 */
        /* <DEDUP_REMOVED lines=14> */
[C---:B------:R-:W-:Y:S01]  /*8350*/  FFMA.FTZ R71, R99.reuse, R71, R64 ;  /* 0x0000004763477223 */ /* 0x040fe20000010040 */
        /* <DEDUP_REMOVED lines=24> */
[----:B------:R-:W-:Y:S01]  /*84e0*/  FFMA.FTZ R69, R29, R202, R69 ;  /* 0x000000ca1d457223 */ /* 0x000fe20000010045 */
[----:B------:R-:W-:Y:S01]  /*84f0*/  FFMA.FTZ R67, R105, R70, R67 ;  /* 0x0000004669437223 */ /* 0x000fe20000010043 */
[----:B------:R-:W-:Y:S01]  /*8500*/  FFMA.FTZ R66, R29, R203, R66 ;  /* 0x000000cb1d427223 */ /* 0x000fe20000010042 */
[----:B------:R-:W-:Y:S01]  /*8510*/  FMUL.FTZ R68, R110, R72 ;  /* 0x000000486e447220 */ /* 0x000fe20000410000 */
[-C--:B------:R-:W-:Y:S01]  /*8520*/  FMUL.FTZ R195, R142, R20.reuse ;  /* 0x000000148ec37220 */ /* 0x080fe20000410000 */
[-C--:B------:R-:W-:Y:S01]  /*8530*/  FMUL.FTZ R64, R110, R67.reuse ;  /* 0x000000436e407220 */ /* 0x080fe20000410000 */
[----:B------:R-:W-:Y:S01]  /*8540*/  FMUL.FTZ R194, R141, R20 ;  /* 0x000000148dc27220 */ /* 0x000fe20000410000 */
[----:B------:R-:W-:Y:S01]  /*8550*/  FFMA.FTZ R65, R109, R67, R68 ;  /* 0x000000436d417223 */ /* 0x000fe20000010044 */
[CC--:B------:R-:W-:Y:S01]  /*8560*/  FMUL.FTZ R68, R100.reuse, R66.reuse ;  /* 0x0000004264447220 */ /* 0x0c0fe20000410000 */
[----:B------:R-:W-:Y:S01]  /*8570*/  FMUL.FTZ R67, R100, R69 ;  /* 0x0000004564437220 */ /* 0x000fe20000410000 */
[-C--:B------:R-:W-:Y:S01]  /*8580*/  FMUL.FTZ R193, R144, R19.reuse ;  /* 0x0000001390c17220 */ /* 0x080fe20000410000 */
[----:B------:R-:W-:Y:S01]  /*8590*/  FMUL.FTZ R192, R143, R19 ;  /* 0x000000138fc07220 */ /* 0x000fe20000410000 */
[C---:B------:R-:W-:Y:S01]  /*85a0*/  FFMA.FTZ R69, R99.reuse, R69, -R68 ;  /* 0x0000004563457223 */ /* 0x040fe20000010844 */
[----:B------:R-:W-:Y:S01]  /*85b0*/  FFMA.FTZ R67, R99, R66, R67 ;  /* 0x0000004263437223 */ /* 0x000fe20000010043 */
[----:B------:R-:W-:Y:S01]  /*85c0*/  FFMA.FTZ R64, R109, R72, -R64 ;  /* 0x000000486d407223 */ /* 0x000fe20000010840 */
[C---:B------:R-:W-:Y:S01]  /*85d0*/  ISETP.GT.U32.AND P2, PT, R189.reuse, 0x1f, PT ;  /* 0x0000001fbd00780c */ /* 0x040fe20003f44070 */
[C---:B------:R-:W-:Y:S01]  /*85e0*/  FFMA.FTZ R69, R28.reuse, R200, R69 ;  /* 0x000000c81c457223 */ /* 0x040fe20000010045 */
[----:B------:R-:W-:Y:S01]  /*85f0*/  FFMA.FTZ R67, R28, R201, R67 ;  /* 0x000000c91c437223 */ /* 0x000fe20000010043 */
[----:B------:R-:W-:Y:S01]  /*8600*/  LEA.HI R221, R189, R189, RZ, 0x1e ;  /* 0x000000bdbddd7211 */ /* 0x000fe200078ff0ff */
[----:B------:R-:W-:Y:S01]  /*8610*/  FMUL.FTZ R191, R146, R17 ;  /* 0x0000001192bf7220 */ /* 0x000fe20000410000 */
[C---:B------:R-:W-:Y:S01]  /*8620*/  FMUL.FTZ R68, R102.reuse, R69 ;  /* 0x0000004566447220 */ /* 0x040fe20000410000 */
[----:B------:R-:W-:Y:S01]  /*8630*/  FMUL.FTZ R66, R102, R67 ;  /* 0x0000004366427220 */ /* 0x000fe20000410000 */
[----:B------:R-:W-:Y:S01]  /*8640*/  FMUL.FTZ R190, R145, R17 ;  /* 0x0000001191be7220 */ /* 0x000fe20000410000 */
[----:B------:R-:W-:Y:S01]  /*8650*/  LEA R221, R221, UR28, 0x4 ;  /* 0x0000001cdddd7c11 */ /* 0x000fe2000f8e20ff */
[C---:B------:R-:W-:Y:S01]  /*8660*/  FFMA.FTZ R68, R101.reuse, R67, R68 ;  /* 0x0000004365447223 */ /* 0x040fe20000010044 */
[----:B------:R-:W-:Y:S01]  /*8670*/  FFMA.FTZ R69, R101, R69, -R66 ;  /* 0x0000004565457223 */ /* 0x000fe20000010842 */
[----:B------:R-:W-:-:S02]  /*8680*/  LOP3.LUT R80, R80, 0xfffffffd, RZ, 0xc0, !PT ;  /* 0xfffffffd50507812 */ /* 0x000fc400078ec0ff */
[C---:B------:R-:W-:Y:S01]  /*8690*/  FFMA.FTZ R68, R27.reuse, R199, R68 ;  /* 0x000000c71b447223 */ /* 0x040fe20000010044 */
[----:B------:R-:W-:Y:S01]  /*86a0*/  FFMA.FTZ R69, R27, R198, R69 ;  /* 0x000000c61b457223 */ /* 0x000fe20000010045 */
[----:B------:R-:W-:Y:S02]  /*86b0*/  @P2 LOP3.LUT R80, R80, 0x2, RZ, 0xfc, !PT ;  /* 0x0000000250502812 */ /* 0x000fe400078efcff */
        /* <DEDUP_REMOVED lines=21> */
[----:B------:R-:W-:Y:S01]  /*8810*/  FFMA.FTZ R69, R111, R69, -R66 ;  /* 0x000000456f457223 */ /* 0x000fe20000010842 */
        /* <DEDUP_REMOVED lines=115> */
.L_x_2809:
        /* <DEDUP_REMOVED lines=13> */
.L_x_2812:
[----:B------:R-:W-:-:S03]  /*9020*/  UMOV UR32, 0xffffffff ;  /* 0xffffffff00207882 */ /* 0x000fc60000000000 */
[----:B------:R-:W-:Y:S05]  /*9030*/  BRA.DIV UR32, `(.L_x_2693) ;  /* 0x0000009220487947 */ /* 0x000fea000b800000 */
.L_x_2815:
[----:B------:R-:W-:-:S03]  /*9040*/  UMOV UR32, 0xffffffff ;  /* 0xffffffff00207882 */ /* 0x000fc60000000000 */
[----:B------:R-:W-:Y:S05]  /*9050*/  BRA.DIV UR32, `(.L_x_2694) ;  /* 0x0000009220687947 */ /* 0x000fea000b800000 */
.L_x_2818:
[----:B------:R-:W-:-:S03]  /*9060*/  UMOV UR32, 0xffffffff ;  /* 0xffffffff00207882 */ /* 0x000fc60000000000 */
[----:B------:R-:W-:Y:S05]  /*9070*/  BRA.DIV UR32, `(.L_x_2695) ;  /* 0x0000009220887947 */ /* 0x000fea000b800000 */
.L_x_2821:
        /* <DEDUP_REMOVED lines=10> */
.L_x_2831:
        /* <DEDUP_REMOVED lines=24> */
[----:B------:R-:W-:-:S02]  /*92a0*/  FMUL.FTZ R66, R69, R60 ;  /* 0x0000003c45427220 */ /* 0x000fc40000410000 */
[----:B------:R0:W-:Y:S01]  /*92b0*/  STS.128 [R189+0xc680], R60 ;  /* 0x00c6803cbd007388 */ /* 0x0001e20000000c00 */
[C---:B------:R-:W-:Y:S01]  /*92c0*/  FFMA.FTZ R64, R68.reuse, R63, R64 ;  /* 0x0000003f44407223 */ /* 0x040fe20000010040 */
[C---:B0-----:R-:W-:Y:S01]  /*92d0*/  FFMA.FTZ R62, R68.reuse, R62, -R65 ;  /* 0x0000003e443e7223 */ /* 0x041fe20000010841 */
[-C--:B------:R-:W-:Y:S02]  /*92e0*/  FMUL.FTZ R65, R69, R61.reuse ;  /* 0x0000003d45417220 */ /* 0x080fe40000410000 */
[----:B------:R-:W-:Y:S01]  /*92f0*/  FADD.FTZ R63, R71, R64 ;  /* 0x00000040473f7221 */ /* 0x000fe20000010000 */
[----:B------:R-:W-:Y:S01]  /*9300*/  FFMA.FTZ R61, R68, R61, R66 ;  /* 0x0000003d443d7223 */ /* 0x000fe20000010042 */
[----:B------:R-:W-:Y:S01]  /*9310*/  FADD.FTZ R62, R70, R62 ;  /* 0x0000003e463e7221 */ /* 0x000fe20000010000 */
[----:B------:R-:W-:Y:S01]  /*9320*/  FFMA.FTZ R60, R68, R60, -R65 ;  /* 0x0000003c443c7223 */ /* 0x000fe20000010841 */
[C---:B------:R-:W-:Y:S02]  /*9330*/  FMUL.FTZ R65, R73.reuse, R63 ;  /* 0x0000003f49417220 */ /* 0x040fe40000410000 */
[----:B------:R-:W-:-:S02]  /*9340*/  FMUL.FTZ R64, R73, R62 ;  /* 0x0000003e49407220 */ /* 0x000fc40000410000 */
[C---:B------:R-:W-:Y:S01]  /*9350*/  FFMA.FTZ R67, R72.reuse, R62, -R65 ;  /* 0x0000003e48437223 */ /* 0x040fe20000010841 */
[C---:B------:R-:W-:Y:S01]  /*9360*/  FMUL.FTZ R65, R73.reuse, R61 ;  /* 0x0000003d49417220 */ /* 0x040fe20000410000 */
[C---:B------:R-:W-:Y:S01]  /*9370*/  FFMA.FTZ R66, R72.reuse, R63, R64 ;  /* 0x0000003f48427223 */ /* 0x040fe20000010040 */
[-C--:B------:R-:W-:Y:S01]  /*9380*/  FMUL.FTZ R64, R73, R60.reuse ;  /* 0x0000003c49407220 */ /* 0x080fe20000410000 */
[----:B------:R0:W-:Y:S02]  /*9390*/  STS.128 [R189+0xc690], R60 ;  /* 0x00c6903cbd007388 */ /* 0x0001e40000000c00 */
[C---:B0-----:R-:W-:Y:S01]  /*93a0*/  FFMA.FTZ R60, R72.reuse, R60, -R65 ;  /* 0x0000003c483c7223 */ /* 0x041fe20000010841 */
[----:B------:R-:W-:Y:S01]  /*93b0*/  FFMA.FTZ R61, R72, R61, R64 ;  /* 0x0000003d483d7223 */ /* 0x000fe20000010040 */
[----:B------:R-:W-:Y:S01]  /*93c0*/  FADD.FTZ R62, R74, R67 ;  /* 0x000000434a3e7221 */ /* 0x000fe20000010000 */
[----:B------:R-:W-:-:S05]  /*93d0*/  FADD.FTZ R63, R75, R66 ;  /* 0x000000424b3f7221 */ /* 0x000fca0000010000 */
[----:B------:R3:W-:Y:S02]  /*93e0*/  STS.128 [R189+0xc6a0], R60 ;  /* 0x00c6a03cbd007388 */ /* 0x0007e40000000c00 */
.L_x_2690:
        /* <DEDUP_REMOVED lines=143> */
[----:B------:R-:W-:Y:S01]  /*9ce0*/  FMUL.FTZ R66, R84, R60 ;  /* 0x0000003c54427220 */ /* 0x000fe20000410000 */
        /* <DEDUP_REMOVED lines=10> */
[C---:B------:R-:W-:Y:S02]  /*9d90*/  FMUL.FTZ R66, R82.reuse, R60 ;  /* 0x0000003c52427220 */ /* 0x040fe40000410000 */
[C---:B------:R-:W-:Y:S01]  /*9da0*/  FFMA.FTZ R68, R81.reuse, R68, R62 ;  /* 0x0000004451447223 */ /* 0x040fe2000001003e */
[-C--:B------:R-:W-:Y:S01]  /*9db0*/  FMUL.FTZ R62, R82, R61.reuse ;  /* 0x0000003d523e7220 */ /* 0x080fe20000410000 */
[----:B------:R-:W-:Y:S01]  /*9dc0*/  VOTEU.ALL UP0, P1 ;  /* 0x0000000000ff7886 */ /* 0x000fe20000800000 */
[C---:B------:R-:W-:Y:S01]  /*9dd0*/  FFMA.FTZ R61, R81.reuse, R61, -R66 ;  /* 0x0000003d513d7223 */ /* 0x040fe20000010842 */
        /* <DEDUP_REMOVED lines=148> */
.L_x_2836:
        /* <DEDUP_REMOVED lines=14> */
.L_x_2700:
[----:B------:R-:W-:Y:S05]  /*a800*/  BSYNC.RECONVERGENT B0 ;  /* 0x0000000000007941 */ /* 0x000fea0003800200 */
.L_x_2699:
[----:B------:R-:W-:Y:S01]  /*a810*/  UMOV UR32, 0xffffffff ;  /* 0xffffffff00207882 */ /* 0x000fe20000000000 */
[----:B------:R-:W-:Y:S02]  /*a820*/  ISETP.GT.U32.AND P2, PT, R177, 0x1d, PT ;  /* 0x0000001db100780c */ /* 0x000fe40003f44070 */
[----:B------:R-:W-:Y:S11]  /*a830*/  BRA.DIV UR32, `(.L_x_2701) ;  /* 0x0000007e20ec7947 */ /* 0x000ff6000b800000 */
[----:B-1----:R1:W0:Y:S04]  /*a840*/  SHFL.DOWN PT, R77, R245, 0x2, 0x1f ;  /* 0x08401f00f54d7f89 */ /* 0x00222800000e0000 */
[----:B--2---:R1:W2:Y:S04]  /*a850*/  SHFL.DOWN PT, R78, R246, 0x2, 0x1f ;  /* 0x08401f00f64e7f89 */ /* 0x0042a800000e0000 */
[----:B---3--:R1:W3:Y:S04]  /*a860*/  SHFL.DOWN PT, R123, R247, 0x2, 0x1f ;  /* 0x08401f00f77b7f89 */ /* 0x0082e800000e0000 */
[----:B------:R1:W0:Y:S02]  /*a870*/  SHFL.DOWN PT, R79, R248, 0x2, 0x1f ;  /* 0x08401f00f84f7f89 */ /* 0x00022400000e0000 */
.L_x_2842:
        /* <DEDUP_REMOVED lines=14> */
.L_x_2703:
[----:B------:R-:W-:Y:S05]  /*a960*/  BSYNC.RECONVERGENT B0 ;  /* 0x0000000000007941 */ /* 0x000fea0003800200 */
.L_x_2702:
[----:B------:R-:W-:Y:S01]  /*a970*/  UMOV UR32, 0xffffffff ;  /* 0xffffffff00207882 */ /* 0x000fe20000000000 */
[----:B------:R-:W-:Y:S02]  /*a980*/  ISETP.GT.U32.AND P2, PT, R177, 0x1b, PT ;  /* 0x0000001bb100780c */ /* 0x000fe40003f44070 */
[----:B------:R-:W-:Y:S11]  /*a990*/  BRA.DIV UR32, `(.L_x_2704) ;  /* 0x0000008220087947 */ /* 0x000ff6000b800000 */
[----:B0-----:R0:W0:Y:S04]  /*a9a0*/  SHFL.DOWN PT, R77, R245, 0x4, 0x1f ;  /* 0x08801f00f54d7f89 */ /* 0x00102800000e0000 */
[----:B--2---:R2:W0:Y:S04]  /*a9b0*/  SHFL.DOWN PT, R78, R246, 0x4, 0x1f ;  /* 0x08801f00f64e7f89 */ /* 0x00442800000e0000 */
[----:B---3--:R2:W3:Y:S04]  /*a9c0*/  SHFL.DOWN PT, R123, R247, 0x4, 0x1f ;  /* 0x08801f00f77b7f89 */ /* 0x0084e800000e0000 */
[----:B------:R2:W0:Y:S02]  /*a9d0*/  SHFL.DOWN PT, R79, R248, 0x4, 0x1f ;  /* 0x08801f00f84f7f89 */ /* 0x00042400000e0000 */
.L_x_2848:
        /* <DEDUP_REMOVED lines=14> */
.L_x_2706:
[----:B------:R-:W-:Y:S05]  /*aac0*/  BSYNC.RECONVERGENT B0 ;  /* 0x0000000000007941 */ /* 0x000fea0003800200 */
.L_x_2705:
[----:B------:R-:W-:Y:S01]  /*aad0*/  UMOV UR32, 0xffffffff ;  /* 0xffffffff00207882 */ /* 0x000fe20000000000 */
[----:B------:R-:W-:Y:S02]  /*aae0*/  ISETP.GT.U32.AND P2, PT, R177, 0x17, PT ;  /* 0x00000017b100780c */ /* 0x000fe40003f44070 */
[----:B------:R-:W-:Y:S11]  /*aaf0*/  BRA.DIV UR32, `(.L_x_2707) ;  /* 0x0000008220247947 */ /* 0x000ff6000b800000 */
[----:B0-----:R0:W0:Y:S04]  /*ab00*/  SHFL.DOWN PT, R77, R245, 0x8, 0x1f ;  /* 0x09001f00f54d7f89 */ /* 0x00102800000e0000 */
[----:B------:R0:W0:Y:S04]  /*ab10*/  SHFL.DOWN PT, R78, R246, 0x8, 0x1f ;  /* 0x09001f00f64e7f89 */ /* 0x00002800000e0000 */
[----:B---3--:R3:W0:Y:S04]  /*ab20*/  SHFL.DOWN PT, R123, R247, 0x8, 0x1f ;  /* 0x09001f00f77b7f89 */ /* 0x00862800000e0000 */
[----:B------:R3:W0:Y:S02]  /*ab30*/  SHFL.DOWN PT, R79, R248, 0x8, 0x1f ;  /* 0x09001f00f84f7f89 */ /* 0x00062400000e0000 */
.L_x_2854:
        /* <DEDUP_REMOVED lines=14> */
.L_x_2709:
[----:B------:R-:W-:Y:S05]  /*ac20*/  BSYNC.RECONVERGENT B0 ;  /* 0x0000000000007941 */ /* 0x000fea0003800200 */
.L_x_2708:
[----:B------:R-:W-:Y:S01]  /*ac30*/  UMOV UR32, 0xffffffff ;  /* 0xffffffff00207882 */ /* 0x000fe20000000000 */
[----:B------:R-:W-:Y:S02]  /*ac40*/  ISETP.GT.U32.AND P2, PT, R177, 0xf, PT ;  /* 0x0000000fb100780c */ /* 0x000fe40003f44070 */
[----:B------:R-:W-:Y:S11]  /*ac50*/  BRA.DIV UR32, `(.L_x_2710) ;  /* 0x0000008220407947 */ /* 0x000ff6000b800000 */
[----:B0-----:R0:W0:Y:S04]  /*ac60*/  SHFL.DOWN PT, R77, R245, 0x10, 0x1f ;  /* 0x0a001f00f54d7f89 */ /* 0x00102800000e0000 */
[----:B------:R0:W0:Y:S04]  /*ac70*/  SHFL.DOWN PT, R78, R246, 0x10, 0x1f ;  /* 0x0a001f00f64e7f89 */ /* 0x00002800000e0000 */
[----:B------:R0:W0:Y:S04]  /*ac80*/  SHFL.DOWN PT, R123, R247, 0x10, 0x1f ;  /* 0x0a001f00f77b7f89 */ /* 0x00002800000e0000 */
[----:B------:R0:W0:Y:S02]  /*ac90*/  SHFL.DOWN PT, R79, R248, 0x10, 0x1f ;  /* 0x0a001f00f84f7f89 */ /* 0x00002400000e0000 */
.L_x_2860:
        /* <DEDUP_REMOVED lines=14> */
.L_x_2712:
[----:B------:R-:W-:Y:S05]  /*ad80*/  BSYNC.RECONVERGENT B0 ;  /* 0x0000000000007941 */ /* 0x000fea0003800200 */
.L_x_2711:
        /* <DEDUP_REMOVED lines=25> */
.L_x_2874:
        /* <DEDUP_REMOVED lines=13> */
.L_x_2715:
[----:B------:R-:W-:Y:S05]  /*aff0*/  BSYNC.RECONVERGENT B0 ;  /* 0x0000000000007941 */ /* 0x000fea0003800200 */
.L_x_2714:
        /* <DEDUP_REMOVED lines=38> */
.L_x_2697:
        /* <DEDUP_REMOVED lines=24> */
[----:B------:R-:W-:Y:S02]  /*b3e0*/  FADD.FTZ R70, R179, R70 ;  /* 0x00000046b3467221 */ /* 0x000fe40000010000 */
[----:B------:R-:W-:-:S04]  /*b3f0*/  IMAD.WIDE.U32 R62, R63, UR8, R64 ;  /* 0x000000083f3e7c25 */ /* 0x000fc8000f8e0040 */
[----:B------:R-:W-:Y:S01]  /*b400*/  FADD.FTZ R180, R180, R67 ;  /* 0x00000043b4b47221 */ /* 0x000fe20000010000 */
[----:B------:R-:W-:Y:S01]  /*b410*/  MOV R67, UR34 ;  /* 0x0000002200437c02 */ /* 0x000fe20008000f00 */
[----:B------:R-:W-:Y:S01]  /*b420*/  FMUL.FTZ R71, R70, R17 ;  /* 0x0000001146477220 */ /* 0x000fe20000410000 */
[----:B------:R-:W-:Y:S01]  /*b430*/  IMAD R61, R61, UR8, R63 ;  /* 0x000000083d3d7c24 */ /* 0x000fe2000f8e023f */
[----:B------:R-:W-:Y:S01]  /*b440*/  MOV R63, UR35 ;  /* 0x00000023003f7c02 */ /* 0x000fe20008000f00 */
[----:B-1----:R-:W-:Y:S01]  /*b450*/  FMUL.FTZ R72, R112, R180 ;  /* 0x000000b470487220 */ /* 0x002fe20000410000 */
[----:B------:R-:W-:Y:S01]  /*b460*/  LEA R60, P2, R62, UR15, 0x2 ;  /* 0x0000000f3e3c7c11 */ /* 0x000fe2000f8410ff */
[----:B------:R-:W-:-:S04]  /*b470*/  IMAD.WIDE.U32 R66, R67, UR8, R64 ;  /* 0x0000000843427c25 */ /* 0x000fc8000f8e0040 */
[-C--:B------:R-:W-:Y:S01]  /*b480*/  FMUL.FTZ R65, R112, R70.reuse ;  /* 0x0000004670417220 */ /* 0x080fe20000410000 */
[----:B------:R-:W-:Y:S01]  /*b490*/  FFMA.FTZ R72, R111, R70, R72 ;  /* 0x000000466f487223 */ /* 0x000fe20000010048 */
[----:B------:R-:W-:Y:S01]  /*b4a0*/  LEA.HI.X R61, R62, UR16, R61, 0x2, P2 ;  /* 0x000000103e3d7c11 */ /* 0x000fe200090f143d */
[----:B------:R-:W-:Y:S01]  /*b4b0*/  IMAD R63, R63, UR8, R67 ;  /* 0x000000083f3f7c24 */ /* 0x000fe2000f8e0243 */
[----:B------:R-:W-:Y:S01]  /*b4c0*/  LEA R62, P2, R66, UR17, 0x2 ;  /* 0x00000011423e7c11 */ /* 0x000fe2000f8410ff */
[-C--:B------:R-:W-:Y:S01]  /*b4d0*/  FMUL.FTZ R67, R146, R180.reuse ;  /* 0x000000b492437220 */ /* 0x080fe20000410000 */
[----:B------:R-:W-:Y:S01]  /*b4e0*/  FFMA.FTZ R65, R111, R180, -R65 ;  /* 0x000000b46f417223 */ /* 0x000fe20000010841 */
[-C--:B------:R-:W-:Y:S01]  /*b4f0*/  FMUL.FTZ R73, R180, R17.reuse ;  /* 0x00000011b4497220 */ /* 0x080fe20000410000 */
[----:B------:R-:W-:Y:S01]  /*b500*/  LEA.HI.X R63, R66, UR18, R63, 0x2, P2 ;  /* 0x00000012423f7c11 */ /* 0x000fe200090f143f */
[----:B------:R-:W-:Y:S01]  /*b510*/  FMUL.FTZ R66, R18, R17 ;  /* 0x0000001112427220 */ /* 0x000fe20000410000 */
[----:B------:R-:W-:Y:S01]  /*b520*/  FADD.FTZ R176, R176, R65 ;  /* 0x00000041b0b07221 */ /* 0x000fe20000010000 */
[C---:B------:R-:W-:Y:S01]  /*b530*/  FMUL.FTZ R78, R18.reuse, R73 ;  /* 0x00000049124e7220 */ /* 0x040fe20000410000 */
[----:B------:R-:W-:Y:S01]  /*b540*/  FMUL.FTZ R76, R18, R71 ;  /* 0x00000047124c7220 */ /* 0x000fe20000410000 */
[-C--:B------:R-:W-:Y:S01]  /*b550*/  FFMA.FTZ R146, R146, -R66.reuse, R191 ;  /* 0x8000004292927223 */ /* 0x080fe200000100bf */
[C---:B------:R-:W-:Y:S01]  /*b560*/  FFMA.FTZ R66, -R145.reuse, R66, R190 ;  /* 0x0000004291427223 */ /* 0x040fe200000101be */
[----:B------:R-:W-:Y:S01]  /*b570*/  FFMA.FTZ R145, R145, R70, R67 ;  /* 0x0000004691917223 */ /* 0x000fe20000010043 */
[----:B------:R-:W-:Y:S01]  /*b580*/  FMUL.FTZ R67, R70, UR33 ;  /* 0x0000002146437c20 */ /* 0x000fe20008410000 */
[----:B------:R-:W-:Y:S01]  /*b590*/  FMUL.FTZ R65, R146, R73 ;  /* 0x0000004992417220 */ /* 0x000fe20000410000 */
[----:B------:R-:W-:Y:S01]  /*b5a0*/  FMUL.FTZ R75, R144, R176 ;  /* 0x000000b0904b7220 */ /* 0x000fe20000410000 */
[----:B------:R-:W-:Y:S01]  /*b5b0*/  FFMA.FTZ R186, R145, R17, R186 ;  /* 0x0000001191ba7223 */ /* 0x000fe200000100ba */
[C---:B------:R-:W-:Y:S01]  /*b5c0*/  FFMA.FTZ R69, R180.reuse, UR46, -R67 ;  /* 0x0000002eb4457c23 */ /* 0x040fe20008010843 */
[----:B------:R-:W-:Y:S01]  /*b5d0*/  FMUL.FTZ R67, R180, UR33 ;  /* 0x00000021b4437c20 */ /* 0x000fe20008410000 */
[----:B------:R-:W-:Y:S01]  /*b5e0*/  FFMA.FTZ R65, R66, R71, R65 ;  /* 0x0000004742417223 */ /* 0x000fe20000010041 */
[----:B------:R-:W-:Y:S01]  /*b5f0*/  FMUL.FTZ R180, R6, -R201 ;  /* 0x800000c906b47220 */ /* 0x000fe20000410000 */
[----:B------:R-:W-:Y:S01]  /*b600*/  FMUL.FTZ R69, R146, R69 ;  /* 0x0000004592457220 */ /* 0x000fe20000410000 */
[----:B------:R-:W-:Y:S01]  /*b610*/  FFMA.FTZ R67, R70, UR46, R67 ;  /* 0x0000002e46437c23 */ /* 0x000fe20008010043 */
[----:B------:R-:W-:-:S02]  /*b620*/  HFMA2 R70, -RZ, RZ, 0, 7.8678131103515625e-06 ;  /* 0x00000084ff467431 */ /* 0x000fc400000001ff */
[----:B------:R-:W-:Y:S01]  /*b630*/  FMUL.FTZ R146, R146, R71 ;  /* 0x0000004792927220 */ /* 0x000fe20000410000 */
[----:B------:R-:W-:Y:S01]  /*b640*/  FMUL.FTZ R190, R0, R190 ;  /* 0x000000be00be7220 */ /* 0x000fe20000410000 */
[----:B------:R-:W-:Y:S01]  /*b650*/  FFMA.FTZ R69, R66, R67, R69 ;  /* 0x0000004342457223 */ /* 0x000fe20000010045 */
[----:B------:R-:W-:Y:S02]  /*b660*/  IMAD R67, R189, R70, UR28 ;  /* 0x0000001cbd437e24 */ /* 0x000fe4000f8e0246 */
[----:B------:R-:W-:Y:S01]  /*b670*/  FADD.FTZ R70, R175, R72 ;  /* 0x00000048af467221 */ /* 0x000fe20000010000 */
[----:B------:R-:W-:Y:S01]  /*b680*/  FMUL.FTZ R72, R110, R176 ;  /* 0x000000b06e487220 */ /* 0x000fe20000410000 */
[----:B------:R-:W-:Y:S01]  /*b690*/  FFMA.FTZ R145, R18, R145, R69 ;  /* 0x0000009112917223 */ /* 0x000fe20000010045 */
[----:B------:R-:W-:Y:S01]  /*b6a0*/  FFMA.FTZ R66, R66, R73, -R146 ;  /* 0x0000004942427223 */ /* 0x000fe20000010892 */
[----:B------:R-:W-:Y:S01]  /*b6b0*/  FMUL.FTZ R69, R70, UR33 ;  /* 0x0000002146457c20 */ /* 0x000fe20008410000 */
[----:B------:R-:W-:Y:S01]  /*b6c0*/  FMUL.FTZ R73, R23, R19 ;  /* 0x0000001317497220 */ /* 0x000fe20000410000 */
[-C--:B------:R-:W-:Y:S01]  /*b6d0*/  FFMA.FTZ R74, R109, R70.reuse, R72 ;  /* 0x000000466d4a7223 */ /* 0x080fe20000010048 */
[-C--:B------:R-:W-:Y:S01]  /*b6e0*/  FFMA.FTZ R72, R143, R70.reuse, R75 ;  /* 0x000000468f487223 */ /* 0x080fe2000001004b */
[----:B------:R-:W-:Y:S01]  /*b6f0*/  FFMA.FTZ R75, R176, UR46, -R69 ;  /* 0x0000002eb04b7c23 */ /* 0x000fe20008010845 */
[-C--:B------:R-:W-:Y:S01]  /*b700*/  FFMA.FTZ R144, R144, -R73.reuse, R193 ;  /* 0x8000004990907223 */ /* 0x080fe200000100c1 */
[----:B------:R-:W-:Y:S01]  /*b710*/  FMUL.FTZ R69, R176, UR33 ;  /* 0x00000021b0457c20 */ /* 0x000fe20008410000 */
[----:B------:R-:W-:Y:S01]  /*b720*/  FMUL.FTZ R71, R110, R70 ;  /* 0x000000466e477220 */ /* 0x000fe20000410000 */
[----:B------:R0:W-:Y:S01]  /*b730*/  STS [R67+0x4278], R76 ;  /* 0x0042784c43007388 */ /* 0x0001e20000000800 */
[----:B------:R-:W-:Y:S01]  /*b740*/  FADD.FTZ R173, R173, R74 ;  /* 0x0000004aadad7221 */ /* 0x000fe20000010000 */
[----:B------:R-:W-:Y:S01]  /*b750*/  FFMA.FTZ R73, -R143, R73, R192 ;  /* 0x000000498f497223 */ /* 0x000fe200000101c0 */
[----:B------:R-:W-:Y:S01]  /*b760*/  FFMA.FTZ R74, R70, UR46, R69 ;  /* 0x0000002e464a7c23 */ /* 0x000fe20008010045 */
[----:B------:R-:W-:Y:S01]  /*b770*/  FFMA.FTZ R71, R109, R176, -R71 ;  /* 0x000000b06d477223 */ /* 0x000fe20000010847 */
[-C--:B------:R-:W-:Y:S01]  /*b780*/  FMUL.FTZ R176, R176, R19.reuse ;  /* 0x00000013b0b07220 */ /* 0x080fe20000410000 */
[----:B------:R1:W-:Y:S01]  /*b790*/  STS [R67+0x427c], R78 ;  /* 0x00427c4e43007388 */ /* 0x0003e20000000800 */
[----:B------:R-:W-:Y:S01]  /*b7a0*/  FFMA.FTZ R187, R72, R19, R187 ;  /* 0x0000001348bb7223 */ /* 0x000fe200000100bb */
[----:B------:R-:W-:Y:S01]  /*b7b0*/  FADD.FTZ R71, R174, R71 ;  /* 0x00000047ae477221 */ /* 0x000fe20000010000 */
[----:B------:R-:W-:Y:S01]  /*b7c0*/  LOP3.LUT R146, R189, 0xc00, RZ, 0xfc, !PT ;  /* 0x00000c00bd927812 */ /* 0x000fe200078efcff */
[----:B0-----:R-:W-:Y:S01]  /*b7d0*/  FMUL.FTZ R76, R144, R75 ;  /* 0x0000004b904c7220 */ /* 0x001fe20000410000 */
[----:B------:R-:W-:Y:S01]  /*b7e0*/  FADD.FTZ R58, R145, R58 ;  /* 0x0000003a913a7221 */ /* 0x000fe20000010000 */
[----:B------:R-:W-:Y:S01]  /*b7f0*/  FMUL.FTZ R77, R71, R20 ;  /* 0x00000014474d7220 */ /* 0x000fe20000410000 */
[----:B------:R-:W-:Y:S01]  /*b800*/  FMUL.FTZ R174, R13, -R215 ;  /* 0x800000d70dae7220 */ /* 0x000fe20000410000 */
[----:B------:R-:W-:Y:S01]  /*b810*/  FFMA.FTZ R74, R73, R74, R76 ;  /* 0x0000004a494a7223 */ /* 0x000fe2000001004c */
[----:B------:R-:W-:Y:S01]  /*b820*/  FMUL.FTZ R76, R70, R19 ;  /* 0x00000013464c7220 */ /* 0x000fe20000410000 */
[----:B------:R-:W-:Y:S01]  /*b830*/  FMUL.FTZ R70, R144, R176 ;  /* 0x000000b090467220 */ /* 0x000fe20000410000 */
[-C--:B-1----:R-:W-:Y:S01]  /*b840*/  FMUL.FTZ R78, R142, R71.reuse ;  /* 0x000000478e4e7220 */ /* 0x082fe20000410000 */
[----:B------:R-:W-:Y:S01]  /*b850*/  FFMA.FTZ R110, R23, R72, R74 ;  /* 0x00000048176e7223 */ /* 0x000fe2000001004a */
[-C--:B------:R-:W-:Y:S01]  /*b860*/  FMUL.FTZ R75, R144, R76.reuse ;  /* 0x0000004c904b7220 */ /* 0x080fe20000410000 */
[-C--:B------:R-:W-:Y:S01]  /*b870*/  FFMA.FTZ R69, R73, R76.reuse, R70 ;  /* 0x0000004c49457223 */ /* 0x080fe20000010046 */
[----:B------:R-:W-:Y:S01]  /*b880*/  FMUL.FTZ R106, R23, R76 ;  /* 0x0000004c176a7220 */ /* 0x000fe20000410000 */
[----:B------:R-:W-:Y:S01]  /*b890*/  FMUL.FTZ R76, R108, R71 ;  /* 0x000000476c4c7220 */ /* 0x000fe20000410000 */
[----:B------:R-:W-:Y:S01]  /*b8a0*/  FFMA.FTZ R70, R73, R176, -R75 ;  /* 0x000000b049467223 */ /* 0x000fe2000001084b */
[-C--:B------:R-:W-:Y:S01]  /*b8b0*/  FMUL.FTZ R73, R24, R20.reuse ;  /* 0x0000001418497220 */ /* 0x080fe20000410000 */
[----:B------:R-:W-:Y:S01]  /*b8c0*/  FMUL.FTZ R72, R71, UR33 ;  /* 0x0000002147487c20 */ /* 0x000fe20008410000 */
[-C--:B------:R-:W-:Y:S01]  /*b8d0*/  FFMA.FTZ R76, R105, R173.reuse, R76 ;  /* 0x000000ad694c7223 */ /* 0x080fe2000001004c */
[----:B------:R-:W-:Y:S01]  /*b8e0*/  FMUL.FTZ R108, R108, R173 ;  /* 0x000000ad6c6c7220 */ /* 0x000fe20000410000 */
[-C--:B------:R-:W-:Y:S01]  /*b8f0*/  FFMA.FTZ R142, R142, -R73.reuse, R195 ;  /* 0x800000498e8e7223 */ /* 0x080fe200000100c3 */
[----:B------:R-:W-:Y:S01]  /*b900*/  FFMA.FTZ R73, -R141, R73, R194 ;  /* 0x000000498d497223 */ /* 0x000fe200000101c2 */
[----:B------:R-:W-:Y:S01]  /*b910*/  FADD.FTZ R74, R171, R76 ;  /* 0x0000004cab4a7221 */ /* 0x000fe20000010000 */
[----:B------:R-:W-:Y:S01]  /*b920*/  FMUL.FTZ R76, R173, UR33 ;  /* 0x00000021ad4c7c20 */ /* 0x000fe20008410000 */
[----:B------:R-:W-:Y:S01]  /*b930*/  FFMA.FTZ R141, R141, R173, R78 ;  /* 0x000000ad8d8d7223 */ /* 0x000fe2000001004e */
[----:B------:R-:W-:Y:S01]  /*b940*/  FFMA.FTZ R105, R105, R71, -R108 ;  /* 0x0000004769697223 */ /* 0x000fe2000001086c */
[-C--:B------:R-:W-:Y:S01]  /*b950*/  FMUL.FTZ R108, R24, R77.reuse ;  /* 0x0000004d186c7220 */ /* 0x080fe20000410000 */
[----:B------:R-:W-:Y:S01]  /*b960*/  FFMA.FTZ R75, R71, UR46, -R76 ;  /* 0x0000002e474b7c23 */ /* 0x000fe2000801084c */
[C---:B------:R-:W-:Y:S01]  /*b970*/  FFMA.FTZ R76, R173.reuse, UR46, R72 ;  /* 0x0000002ead4c7c23 */ /* 0x040fe20008010048 */
[----:B------:R-:W-:Y:S01]  /*b980*/  FMUL.FTZ R173, R173, R20 ;  /* 0x00000014adad7220 */ /* 0x000fe20000410000 */
[C---:B------:R-:W-:Y:S01]  /*b990*/  FMUL.FTZ R72, R142.reuse, R77 ;  /* 0x0000004d8e487220 */ /* 0x040fe20000410000 */
[----:B------:R-:W-:Y:S01]  /*b9a0*/  FMUL.FTZ R78, R142, R75 ;  /* 0x0000004b8e4e7220 */ /* 0x000fe20000410000 */
[----:B------:R-:W-:Y:S01]  /*b9b0*/  FADD.FTZ R172, R172, R105 ;  /* 0x00000069acac7221 */ /* 0x000fe20000010000 */
[-C--:B------:R-:W-:Y:S01]  /*b9c0*/  FMUL.FTZ R142, R142, R173.reuse ;  /* 0x000000ad8e8e7220 */ /* 0x080fe20000410000 */
[C---:B------:R-:W-:Y:S01]  /*b9d0*/  FFMA.FTZ R71, R73.reuse, R173, R72 ;  /* 0x000000ad49477223 */ /* 0x040fe20000010048 */
[C---:B------:R-:W-:Y:S01]  /*b9e0*/  FFMA.FTZ R105, R73.reuse, R76, R78 ;  /* 0x0000004c49697223 */ /* 0x040fe2000001004e */
[-C--:B------:R-:W-:Y:S01]  /*b9f0*/  FMUL.FTZ R76, R104, R172.reuse ;  /* 0x000000ac684c7220 */ /* 0x080fe20000410000 */
[----:B------:R-:W-:Y:S01]  /*ba00*/  FFMA.FTZ R72, R73, R77, -R142 ;  /* 0x0000004d49487223 */ /* 0x000fe2000001088e */
[----:B------:R-:W-:Y:S01]  /*ba10*/  FMUL.FTZ R77, R25, R21 ;  /* 0x00000015194d7220 */ /* 0x000fe20000410000 */
[----:B------:R-:W-:Y:S01]  /*ba20*/  FMUL.FTZ R75, R140, R172 ;  /* 0x000000ac8c4b7220 */ /* 0x000fe20000410000 */
[----:B------:R-:W-:Y:S01]  /*ba30*/  FMUL.FTZ R79, R74, UR33 ;  /* 0x000000214a4f7c20 */ /* 0x000fe20008410000 */
[-C--:B------:R-:W-:Y:S01]  /*ba40*/  FMUL.FTZ R73, R104, R74.reuse ;  /* 0x0000004a68497220 */ /* 0x080fe20000410000 */
[-C--:B------:R-:W-:Y:S01]  /*ba50*/  FFMA.FTZ R140, R140, -R77.reuse, R197 ;  /* 0x8000004d8c8c7223 */ /* 0x080fe200000100c5 */
[----:B------:R-:W-:Y:S01]  /*ba60*/  FFMA.FTZ R77, -R139, R77, R196 ;  /* 0x0000004d8b4d7223 */ /* 0x000fe200000101c4 */
[-C--:B------:R-:W-:Y:S01]  /*ba70*/  FFMA.FTZ R76, R103, R74.reuse, R76 ;  /* 0x0000004a674c7223 */ /* 0x080fe2000001004c */
[----:B------:R-:W-:Y:S01]  /*ba80*/  FFMA.FTZ R139, R139, R74, R75 ;  /* 0x0000004a8b8b7223 */ /* 0x000fe2000001004b */
[C---:B------:R-:W-:Y:S01]  /*ba90*/  FMUL.FTZ R75, R172.reuse, UR33 ;  /* 0x00000021ac4b7c20 */ /* 0x040fe20008410000 */
[C---:B------:R-:W-:Y:S01]  /*baa0*/  FFMA.FTZ R79, R172.reuse, UR46, -R79 ;  /* 0x0000002eac4f7c23 */ /* 0x040fe2000801084f */
[----:B------:R0:W-:Y:S01]  /*bab0*/  STS [R67+0x4270], R106 ;  /* 0x0042706a43007388 */ /* 0x0001e20000000800 */
[----:B------:R-:W-:Y:S01]  /*bac0*/  FFMA.FTZ R73, R103, R172, -R73 ;  /* 0x000000ac67497223 */ /* 0x000fe20000010849 */
[----:B------:R-:W-:Y:S01]  /*bad0*/  FADD.FTZ R169, R169, R76 ;  /* 0x0000004ca9a97221 */ /* 0x000fe20000010000 */
[----:B------:R-:W-:Y:S01]  /*bae0*/  FMUL.FTZ R172, R172, R21 ;  /* 0x00000015acac7220 */ /* 0x000fe20000410000 */
[----:B------:R-:W-:Y:S01]  /*baf0*/  FFMA.FTZ R76, R74, UR46, R75 ;  /* 0x0000002e4a4c7c23 */ /* 0x000fe2000801004b */
[----:B------:R-:W-:Y:S01]  /*bb00*/  FMUL.FTZ R78, R140, R79 ;  /* 0x0000004f8c4e7220 */ /* 0x000fe20000410000 */
[----:B------:R-:W-:Y:S01]  /*bb10*/  FADD.FTZ R75, R170, R73 ;  /* 0x00000049aa4b7221 */ /* 0x000fe20000010000 */
[----:B------:R-:W-:Y:S01]  /*bb20*/  FMUL.FTZ R74, R74, R21 ;  /* 0x000000154a4a7220 */ /* 0x000fe20000410000 */
[----:B------:R-:W-:Y:S01]  /*bb30*/  FMUL.FTZ R104, R140, R172 ;  /* 0x000000ac8c687220 */ /* 0x000fe20000410000 */
[----:B------:R1:W-:Y:S01]  /*bb40*/  STS [R67+0x426c], R108 ;  /* 0x00426c6c43007388 */ /* 0x0003e20000000800 */
[----:B0-----:R-:W-:Y:S01]  /*bb50*/  FMUL.FTZ R106, R24, R173 ;  /* 0x000000ad186a7220 */ /* 0x001fe20000410000 */
[-C--:B------:R-:W-:Y:S01]  /*bb60*/  FMUL.FTZ R79, R140, R74.reuse ;  /* 0x0000004a8c4f7220 */ /* 0x080fe20000410000 */
[----:B------:R-:W-:Y:S01]  /*bb70*/  FFMA.FTZ R73, R77, R74, R104 ;  /* 0x0000004a4d497223 */ /* 0x000fe20000010068 */
[----:B------:R-:W-:Y:S01]  /*bb80*/  FMUL.FTZ R104, R138, R75 ;  /* 0x0000004b8a687220 */ /* 0x000fe20000410000 */
[----:B------:R-:W-:Y:S01]  /*bb90*/  FADD.FTZ R185, R110, R185 ;  /* 0x000000b96eb97221 */ /* 0x000fe20000010000 */
[----:B------:R0:W-:Y:S01]  /*bba0*/  STS [R67+0x4268], R106 ;  /* 0x0042686a43007388 */ /* 0x0001e20000000800 */
[----:B------:R-:W-:Y:S01]  /*bbb0*/  FFMA.FTZ R105, R24, R141, R105 ;  /* 0x0000008d18697223 */ /* 0x000fe20000010069 */
[----:B------:R-:W-:Y:S01]  /*bbc0*/  FMUL.FTZ R110, R25, R172 ;  /* 0x000000ac196e7220 */ /* 0x000fe20000410000 */
[----:B------:R-:W-:Y:S01]  /*bbd0*/  FMUL.FTZ R176, R23, R176 ;  /* 0x000000b017b07220 */ /* 0x000fe20000410000 */
[----:B-1----:R-:W-:Y:S01]  /*bbe0*/  FMUL.FTZ R108, R25, R74 ;  /* 0x0000004a196c7220 */ /* 0x002fe20000410000 */
[----:B------:R-:W-:Y:S01]  /*bbf0*/  FFMA.FTZ R74, R77, R172, -R79 ;  /* 0x000000ac4d4a7223 */ /* 0x000fe2000001084f */
[----:B------:R-:W-:Y:S01]  /*bc00*/  FADD.FTZ R184, R105, R184 ;  /* 0x000000b869b87221 */ /* 0x000fe20000010000 */
[----:B------:R1:W-:Y:S01]  /*bc10*/  STS [R67+0x4264], R110 ;  /* 0x0042646e43007388 */ /* 0x0003e20000000800 */
[----:B------:R-:W-:Y:S01]  /*bc20*/  IADD3 R140, PT, PT, R189, 0xa80, RZ ;  /* 0x00000a80bd8c7810 */ /* 0x000fe20007ffe0ff */
[----:B------:R-:W-:Y:S01]  /*bc30*/  FMUL.FTZ R170, R15, -R219 ;  /* 0x800000db0faa7220 */ /* 0x000fe20000410000 */
[----:B0-----:R-:W-:Y:S01]  /*bc40*/  FFMA.FTZ R106, R77, R76, R78 ;  /* 0x0000004c4d6a7223 */ /* 0x001fe2000001004e */
[C---:B------:R-:W-:Y:S01]  /*bc50*/  FMUL.FTZ R76, R102.reuse, R75 ;  /* 0x0000004b664c7220 */ /* 0x040fe20000410000 */
[----:B------:R-:W-:Y:S01]  /*bc60*/  FMUL.FTZ R102, R102, R169 ;  /* 0x000000a966667220 */ /* 0x000fe20000410000 */
[-C--:B------:R-:W-:Y:S01]  /*bc70*/  FMUL.FTZ R77, R27, R22.reuse ;  /* 0x000000161b4d7220 */ /* 0x080fe20000410000 */
[----:B------:R-:W-:Y:S01]  /*bc80*/  FFMA.FTZ R122, R25, R139, R106 ;  /* 0x0000008b197a7223 */ /* 0x000fe2000001006a */
[C---:B------:R-:W-:Y:S01]  /*bc90*/  FFMA.FTZ R78, R101.reuse, R169, R76 ;  /* 0x000000a9654e7223 */ /* 0x040fe2000001004c */
[----:B------:R-:W-:Y:S01]  /*bca0*/  FFMA.FTZ R101, R101, R75, -R102 ;  /* 0x0000004b65657223 */ /* 0x000fe20000010866 */
[----:B------:R-:W-:Y:S01]  /*bcb0*/  FMUL.FTZ R102, R75, UR33 ;  /* 0x000000214b667c20 */ /* 0x000fe20008410000 */
[----:B------:R-:W-:Y:S01]  /*bcc0*/  FFMA.FTZ R76, R137, R169, R104 ;  /* 0x000000a9894c7223 */ /* 0x000fe20000010068 */
[----:B------:R-:W-:Y:S01]  /*bcd0*/  FMUL.FTZ R104, R169, UR33 ;  /* 0x00000021a9687c20 */ /* 0x000fe20008410000 */
[----:B------:R-:W-:Y:S01]  /*bce0*/  FADD.FTZ R167, R167, R78 ;  /* 0x0000004ea7a77221 */ /* 0x000fe20000010000 */
[-C--:B------:R-:W-:Y:S01]  /*bcf0*/  FFMA.FTZ R138, R138, -R77.reuse, R199 ;  /* 0x8000004d8a8a7223 */ /* 0x080fe200000100c7 */
[-C--:B------:R-:W-:Y:S01]  /*bd00*/  FMUL.FTZ R106, R75, R22.reuse ;  /* 0x000000164b6a7220 */ /* 0x080fe20000410000 */
[C---:B------:R-:W-:Y:S01]  /*bd10*/  FFMA.FTZ R78, R169.reuse, UR46, R102 ;  /* 0x0000002ea94e7c23 */ /* 0x040fe20008010066 */
[----:B------:R-:W-:Y:S01]  /*bd20*/  FMUL.FTZ R102, R169, R22 ;  /* 0x00000016a9667220 */ /* 0x000fe20000410000 */
[----:B------:R-:W-:Y:S01]  /*bd30*/  FFMA.FTZ R79, R75, UR46, -R104 ;  /* 0x0000002e4b4f7c23 */ /* 0x000fe20008010868 */
[----:B------:R0:W-:Y:S01]  /*bd40*/  STS [R67+0x4260], R108 ;  /* 0x0042606c43007388 */ /* 0x0001e20000000800 */
[----:B------:R-:W-:Y:S01]  /*bd50*/  FFMA.FTZ R77, -R137, R77, R198 ;  /* 0x0000004d894d7223 */ /* 0x000fe200000101c6 */
[CC--:B------:R-:W-:Y:S01]  /*bd60*/  FMUL.FTZ R75, R138.reuse, R102.reuse ;  /* 0x000000668a4b7220 */ /* 0x0c0fe20000410000 */
[----:B------:R-:W-:Y:S01]  /*bd70*/  FMUL.FTZ R104, R138, R79 ;  /* 0x0000004f8a687220 */ /* 0x000fe20000410000 */
[----:B------:R-:W-:Y:S01]  /*bd80*/  FADD.FTZ R105, R168, R101 ;  /* 0x00000065a8697221 */ /* 0x000fe20000010000 */
[C---:B-1----:R-:W-:Y:S01]  /*bd90*/  FMUL.FTZ R110, R27.reuse, R102 ;  /* 0x000000661b6e7220 */ /* 0x042fe20000410000 */
[----:B------:R-:W-:Y:S01]  /*bda0*/  FMUL.FTZ R112, R27, R106 ;  /* 0x0000006a1b707220 */ /* 0x000fe20000410000 */
[----:B------:R-:W-:Y:S01]  /*bdb0*/  FFMA.FTZ R225, R76, R22, R225 ;  /* 0x000000164ce17223 */ /* 0x000fe200000100e1 */
[----:B------:R-:W-:Y:S01]  /*bdc0*/  FMUL.FTZ R79, R105, R26 ;  /* 0x0000001a694f7220 */ /* 0x000fe20000410000 */
[----:B------:R-:W-:Y:S01]  /*bdd0*/  FADD.FTZ R183, R122, R183 ;  /* 0x000000b77ab77221 */ /* 0x000fe20000010000 */
[----:B0-----:R-:W-:Y:S01]  /*bde0*/  FMUL.FTZ R108, R138, R106 ;  /* 0x0000006a8a6c7220 */ /* 0x001fe20000410000 */
[----:B------:R-:W-:Y:S01]  /*bdf0*/  STS [R67+0x4258], R110 ;  /* 0x0042586e43007388 */ /* 0x000fe20000000800 */
[----:B------:R-:W-:Y:S01]  /*be00*/  IADD3 R138, PT, PT, R189, 0xa00, RZ ;  /* 0x00000a00bd8a7810 */ /* 0x000fe20007ffe0ff */
[----:B------:R-:W-:Y:S01]  /*be10*/  FFMA.FTZ R188, R141, R20, R188 ;  /* 0x000000148dbc7223 */ /* 0x000fe200000100bc */
[C---:B------:R-:W-:Y:S01]  /*be20*/  FFMA.FTZ R101, R77.reuse, R102, R108 ;  /* 0x000000664d657223 */ /* 0x040fe2000001006c */
        /* <DEDUP_REMOVED lines=12> */
[----:B------:R-:W-:Y:S01]  /*bef0*/  FFMA.FTZ R135, R135, R167, R104 ;  /* 0x000000a787877223 */ /* 0x000fe20000010068 */
[----:B------:R-:W-:Y:S01]  /*bf00*/  FFMA.FTZ R77, R105, UR46, -R77 ;  /* 0x0000002e694d7c23 */ /* 0x000fe2000801084d */
[C---:B------:R-:W-:Y:S01]  /*bf10*/  FFMA.FTZ R76, R167.reuse, UR46, R76 ;  /* 0x0000002ea74c7c23 */ /* 0x040fe2000801004c */
[----:B------:R-:W-:Y:S01]  /*bf20*/  FMUL.FTZ R167, R167, R26 ;  /* 0x0000001aa7a77220 */ /* 0x000fe20000410000 */
[----:B------:R-:W-:Y:S01]  /*bf30*/  FFMA.FTZ R99, R99, R105, -R100 ;  /* 0x0000006963637223 */ /* 0x000fe20000010864 */
[----:B------:R-:W-:Y:S01]  /*bf40*/  FADD.FTZ R165, R165, R78 ;  /* 0x0000004ea5a57221 */ /* 0x000fe20000010000 */
[C---:B------:R-:W-:Y:S01]  /*bf50*/  FMUL.FTZ R100, R136.reuse, R79 ;  /* 0x0000004f88647220 */ /* 0x040fe20000410000 */
[C---:B------:R-:W-:Y:S01]  /*bf60*/  FMUL.FTZ R78, R136.reuse, R77 ;  /* 0x0000004d884e7220 */ /* 0x040fe20000410000 */
[-C--:B------:R-:W-:Y:S01]  /*bf70*/  FMUL.FTZ R136, R136, R167.reuse ;  /* 0x000000a788887220 */ /* 0x080fe20000410000 */
[----:B------:R-:W-:Y:S01]  /*bf80*/  FADD.FTZ R105, R166, R99 ;  /* 0x00000063a6697221 */ /* 0x000fe20000010000 */
[C---:B------:R-:W-:Y:S01]  /*bf90*/  FMUL.FTZ R104, R28.reuse, R167 ;  /* 0x000000a71c687220 */ /* 0x040fe20000410000 */
[-C--:B------:R-:W-:Y:S01]  /*bfa0*/  FMUL.FTZ R106, R28, R79.reuse ;  /* 0x0000004f1c6a7220 */ /* 0x080fe20000410000 */
[C---:B------:R-:W-:Y:S01]  /*bfb0*/  FFMA.FTZ R99, R75.reuse, R79, -R136 ;  /* 0x0000004f4b637223 */ /* 0x040fe20000010888 */
[C---:B------:R-:W-:Y:S01]  /*bfc0*/  FFMA.FTZ R79, R75.reuse, R76, R78 ;  /* 0x0000004c4b4f7223 */ /* 0x040fe2000001004e */
[----:B------:R-:W-:Y:S01]  /*bfd0*/  FFMA.FTZ R100, R75, R167, R100 ;  /* 0x000000a74b647223 */ /* 0x000fe20000010064 */
[-C--:B------:R-:W-:Y:S01]  /*bfe0*/  FMUL.FTZ R78, R134, R105.reuse ;  /* 0x00000069864e7220 */ /* 0x080fe20000410000 */
[C---:B------:R-:W-:Y:S01]  /*bff0*/  FMUL.FTZ R76, R98.reuse, R105 ;  /* 0x00000069624c7220 */ /* 0x040fe20000410000 */
[-C--:B------:R-:W-:Y:S01]  /*c000*/  FMUL.FTZ R75, R29, R30.reuse ;  /* 0x0000001e1d4b7220 */ /* 0x080fe20000410000 */
[----:B------:R-:W-:Y:S01]  /*c010*/  FMUL.FTZ R77, R165, UR33 ;  /* 0x00000021a54d7c20 */ /* 0x000fe20008410000 */
[-C--:B------:R-:W-:Y:S01]  /*c020*/  FMUL.FTZ R98, R98, R165.reuse ;  /* 0x000000a562627220 */ /* 0x080fe20000410000 */
[----:B------:R0:W-:Y:S01]  /*c030*/  STS [R67+0x4250], R104 ;  /* 0x0042506843007388 */ /* 0x0001e20000000800 */
[----:B------:R-:W-:Y:S01]  /*c040*/  FFMA.FTZ R76, R97, R165, R76 ;  /* 0x000000a5614c7223 */ /* 0x000fe2000001004c */
[----:B------:R-:W-:Y:S01]  /*c050*/  FFMA.FTZ R134, R134, -R75, R203 ;  /* 0x8000004b86867223 */ /* 0x000fe200000100cb */
[----:B------:R-:W-:Y:S01]  /*c060*/  FFMA.FTZ R77, R105, UR46, -R77 ;  /* 0x0000002e694d7c23 */ /* 0x000fe2000801084d */
[----:B------:R-:W-:Y:S01]  /*c070*/  FFMA.FTZ R97, R97, R105, -R98 ;  /* 0x0000006961617223 */ /* 0x000fe20000010862 */
[----:B------:R1:W-:Y:S01]  /*c080*/  STS [R67+0x4254], R106 ;  /* 0x0042546a43007388 */ /* 0x0003e20000000800 */
[----:B------:R-:W-:Y:S01]  /*c090*/  FFMA.FTZ R75, -R133, R75, R202 ;  /* 0x0000004b854b7223 */ /* 0x000fe200000101ca */
[-C--:B------:R-:W-:Y:S01]  /*c0a0*/  FMUL.FTZ R108, R105, R30.reuse ;  /* 0x0000001e696c7220 */ /* 0x080fe20000410000 */
[----:B------:R-:W-:Y:S01]  /*c0b0*/  FMUL.FTZ R98, R165, R30 ;  /* 0x0000001ea5627220 */ /* 0x000fe20000410000 */
[----:B------:R-:W-:Y:S01]  /*c0c0*/  FADD.FTZ R164, R164, R97 ;  /* 0x00000061a4a47221 */ /* 0x000fe20000010000 */
[----:B0-----:R-:W-:Y:S01]  /*c0d0*/  FFMA.FTZ R104, R133, R165, R78 ;  /* 0x000000a585687223 */ /* 0x001fe2000001004e */
[----:B------:R-:W-:Y:S01]  /*c0e0*/  FMUL.FTZ R78, R105, UR33 ;  /* 0x00000021694e7c20 */ /* 0x000fe20008410000 */
[----:B------:R-:W-:Y:S01]  /*c0f0*/  FADD.FTZ R76, R163, R76 ;  /* 0x0000004ca34c7221 */ /* 0x000fe20000010000 */
[C---:B------:R-:W-:Y:S01]  /*c100*/  FMUL.FTZ R110, R134.reuse, R108 ;  /* 0x0000006c866e7220 */ /* 0x040fe20000410000 */
[C---:B------:R-:W-:Y:S01]  /*c110*/  FMUL.FTZ R97, R134.reuse, R98 ;  /* 0x0000006286617220 */ /* 0x040fe20000410000 */
[----:B------:R-:W-:Y:S01]  /*c120*/  FFMA.FTZ R78, R165, UR46, R78 ;  /* 0x0000002ea54e7c23 */ /* 0x000fe2000801004e */
[----:B-1----:R-:W-:Y:S01]  /*c130*/  FMUL.FTZ R106, R134, R77 ;  /* 0x0000004d866a7220 */ /* 0x002fe20000410000 */
[----:B------:R0:W-:Y:S01]  /*c140*/  STS [R67+0x425c], R112 ;  /* 0x00425c7043007388 */ /* 0x0001e20000000800 */
[C---:B------:R-:W-:Y:S01]  /*c150*/  FFMA.FTZ R97, R75.reuse, R108, -R97 ;  /* 0x0000006c4b617223 */ /* 0x040fe20000010861 */
[----:B------:R-:W-:Y:S01]  /*c160*/  FFMA.FTZ R136, R28, R135, R79 ;  /* 0x000000871c887223 */ /* 0x000fe2000001004f */
[----:B------:R-:W-:Y:S01]  /*c170*/  FFMA.FTZ R106, R75, R78, R106 ;  /* 0x0000004e4b6a7223 */ /* 0x000fe2000001006a */
[C---:B------:R-:W-:Y:S01]  /*c180*/  FMUL.FTZ R78, R96.reuse, R164 ;  /* 0x000000a4604e7220 */ /* 0x040fe20000410000 */
[----:B------:R-:W-:Y:S01]  /*c190*/  FMUL.FTZ R96, R96, R76 ;  /* 0x0000004c60607220 */ /* 0x000fe20000410000 */
[----:B------:R-:W-:Y:S01]  /*c1a0*/  FMUL.FTZ R79, R31, R35 ;  /* 0x000000231f4f7220 */ /* 0x000fe20000410000 */
[----:B------:R-:W-:Y:S01]  /*c1b0*/  FMUL.FTZ R77, R132, R164 ;  /* 0x000000a4844d7220 */ /* 0x000fe20000410000 */
[----:B------:R-:W-:Y:S01]  /*c1c0*/  FFMA.FTZ R78, R95, R76, R78 ;  /* 0x0000004c5f4e7223 */ /* 0x000fe2000001004e */
[----:B------:R-:W-:Y:S01]  /*c1d0*/  FFMA.FTZ R227, R104, R30, R227 ;  /* 0x0000001e68e37223 */ /* 0x000fe200000100e3 */
[-C--:B0-----:R-:W-:Y:S01]  /*c1e0*/  FMUL.FTZ R112, R29, R98.reuse ;  /* 0x000000621d707220 */ /* 0x081fe20000410000 */
[----:B------:R-:W-:Y:S01]  /*c1f0*/  FFMA.FTZ R98, R75, R98, R110 ;  /* 0x000000624b627223 */ /* 0x000fe2000001006e */
[----:B------:R-:W-:Y:S01]  /*c200*/  FFMA.FTZ R75, R95, R164, -R96 ;  /* 0x000000a45f4b7223 */ /* 0x000fe20000010860 */
[----:B------:R-:W-:Y:S01]  /*c210*/  FADD.FTZ R161, R161, R78 ;  /* 0x0000004ea1a17221 */ /* 0x000fe20000010000 */
[-C--:B------:R-:W-:Y:S01]  /*c220*/  FFMA.FTZ R132, R132, -R79.reuse, R205 ;  /* 0x8000004f84847223 */ /* 0x080fe200000100cd */
[C---:B------:R-:W-:Y:S01]  /*c230*/  FFMA.FTZ R79, -R131.reuse, R79, R204 ;  /* 0x0000004f834f7223 */ /* 0x040fe200000101cc */
[----:B------:R-:W-:Y:S01]  /*c240*/  FADD.FTZ R75, R162, R75 ;  /* 0x0000004ba24b7221 */ /* 0x000fe20000010000 */
[----:B------:R-:W-:Y:S01]  /*c250*/  FFMA.FTZ R131, R131, R76, R77 ;  /* 0x0000004c83837223 */ /* 0x000fe2000001004d */
[----:B------:R-:W-:Y:S01]  /*c260*/  FFMA.FTZ R105, R29, R104, R106 ;  /* 0x000000681d697223 */ /* 0x000fe2000001006a */
[----:B------:R-:W-:Y:S01]  /*c270*/  FMUL.FTZ R77, R164, UR33 ;  /* 0x00000021a44d7c20 */ /* 0x000fe20008410000 */
[C---:B------:R-:W-:Y:S01]  /*c280*/  FMUL.FTZ R78, R94.reuse, R75 ;  /* 0x0000004b5e4e7220 */ /* 0x040fe20000410000 */
[----:B------:R-:W-:Y:S01]  /*c290*/  FMUL.FTZ R94, R94, R161 ;  /* 0x000000a15e5e7220 */ /* 0x000fe20000410000 */
[----:B------:R-:W-:Y:S01]  /*c2a0*/  FMUL.FTZ R95, R76, UR33 ;  /* 0x000000214c5f7c20 */ /* 0x000fe20008410000 */
[----:B------:R-:W-:Y:S01]  /*c2b0*/  FMUL.FTZ R104, R164, R35 ;  /* 0x00000023a4687220 */ /* 0x000fe20000410000 */
[C---:B------:R-:W-:Y:S01]  /*c2c0*/  FFMA.FTZ R78, R93.reuse, R161, R78 ;  /* 0x000000a15d4e7223 */ /* 0x040fe2000001004e */
[----:B------:R-:W-:Y:S01]  /*c2d0*/  FFMA.FTZ R93, R93, R75, -R94 ;  /* 0x0000004b5d5d7223 */ /* 0x000fe2000001085e */
[----:B------:R-:W-:Y:S01]  /*c2e0*/  FFMA.FTZ R96, R76, UR46, R77 ;  /* 0x0000002e4c607c23 */ /* 0x000fe2000801004d */
[----:B------:R-:W-:Y:S01]  /*c2f0*/  FFMA.FTZ R95, R164, UR46, -R95 ;  /* 0x0000002ea45f7c23 */ /* 0x000fe2000801085f */
[----:B------:R-:W-:Y:S01]  /*c300*/  FMUL.FTZ R76, R76, R35 ;  /* 0x000000234c4c7220 */ /* 0x000fe20000410000 */
[----:B------:R-:W-:Y:S01]  /*c310*/  FMUL.FTZ R106, R132, R104 ;  /* 0x00000068846a7220 */ /* 0x000fe20000410000 */
[----:B------:R-:W-:Y:S01]  /*c320*/  FADD.FTZ R160, R160, R93 ;  /* 0x0000005da0a07221 */ /* 0x000fe20000010000 */
[----:B------:R-:W-:Y:S01]  /*c330*/  FADD.FTZ R182, R103, R182 ;  /* 0x000000b667b67221 */ /* 0x000fe20000010000 */
[----:B------:R-:W-:Y:S01]  /*c340*/  FADD.FTZ R94, R159, R78 ;  /* 0x0000004e9f5e7221 */ /* 0x000fe20000010000 */
[C---:B------:R-:W-:Y:S01]  /*c350*/  FMUL.FTZ R78, R132.reuse, R95 ;  /* 0x0000005f844e7220 */ /* 0x040fe20000410000 */
[-C--:B------:R-:W-:Y:S01]  /*c360*/  FFMA.FTZ R103, R79, R76.reuse, R106 ;  /* 0x0000004c4f677223 */ /* 0x080fe2000001006a */
[-C--:B------:R-:W-:Y:S01]  /*c370*/  FMUL.FTZ R95, R132, R76.reuse ;  /* 0x0000004c845f7220 */ /* 0x080fe20000410000 */
[----:B------:R-:W-:Y:S01]  /*c380*/  FMUL.FTZ R106, R31, R76 ;  /* 0x0000004c1f6a7220 */ /* 0x000fe20000410000 */
[C---:B------:R-:W-:Y:S01]  /*c390*/  FMUL.FTZ R76, R92.reuse, R160 ;  /* 0x000000a05c4c7220 */ /* 0x040fe20000410000 */
[----:B------:R-:W-:Y:S01]  /*c3a0*/  FMUL.FTZ R77, R92, R94 ;  /* 0x0000005e5c4d7220 */ /* 0x000fe20000410000 */
[----:B------:R-:W-:Y:S01]  /*c3b0*/  FFMA.FTZ R78, R79, R96, R78 ;  /* 0x000000604f4e7223 */ /* 0x000fe2000001004e */
[----:B------:R-:W-:Y:S01]  /*c3c0*/  FMUL.FTZ R122, R29, R108 ;  /* 0x0000006c1d7a7220 */ /* 0x000fe20000410000 */
[C---:B------:R-:W-:Y:S01]  /*c3d0*/  FFMA.FTZ R76, R91.reuse, R94, R76 ;  /* 0x0000005e5b4c7223 */ /* 0x040fe2000001004c */
[----:B------:R-:W-:Y:S01]  /*c3e0*/  FFMA.FTZ R91, R91, R160, -R77 ;  /* 0x000000a05b5b7223 */ /* 0x000fe2000001084d */
[----:B------:R-:W-:Y:S01]  /*c3f0*/  FFMA.FTZ R108, R31, R131, R78 ;  /* 0x000000831f6c7223 */ /* 0x000fe2000001004e */
[----:B------:R-:W-:Y:S01]  /*c400*/  FMUL.FTZ R96, R161, UR33 ;  /* 0x00000021a1607c20 */ /* 0x000fe20008410000 */
[----:B------:R-:W-:Y:S01]  /*c410*/  FADD.FTZ R157, R157, R76 ;  /* 0x0000004c9d9d7221 */ /* 0x000fe20000010000 */
[----:B------:R-:W-:Y:S01]  /*c420*/  FMUL.FTZ R76, R130, R75 ;  /* 0x0000004b824c7220 */ /* 0x000fe20000410000 */
[----:B------:R-:W-:Y:S01]  /*c430*/  FADD.FTZ R91, R158, R91 ;  /* 0x0000005b9e5b7221 */ /* 0x000fe20000010000 */
[----:B------:R-:W-:Y:S01]  /*c440*/  FMUL.FTZ R78, R75, UR33 ;  /* 0x000000214b4e7c20 */ /* 0x000fe20008410000 */
[----:B------:R-:W-:Y:S01]  /*c450*/  FFMA.FTZ R95, R79, R104, -R95 ;  /* 0x000000684f5f7223 */ /* 0x000fe2000001085f */
[----:B------:R-:W-:Y:S01]  /*c460*/  FFMA.FTZ R92, R129, R161, R76 ;  /* 0x000000a1815c7223 */ /* 0x000fe2000001004c */
[C---:B------:R-:W-:Y:S01]  /*c470*/  FMUL.FTZ R76, R90.reuse, R91 ;  /* 0x0000005b5a4c7220 */ /* 0x040fe20000410000 */
[-C--:B------:R-:W-:Y:S01]  /*c480*/  FMUL.FTZ R90, R90, R157.reuse ;  /* 0x0000009d5a5a7220 */ /* 0x080fe20000410000 */
[C---:B------:R-:W-:Y:S01]  /*c490*/  FFMA.FTZ R79, R75.reuse, UR46, -R96 ;  /* 0x0000002e4b4f7c23 */ /* 0x040fe20008010860 */
[-C--:B------:R-:W-:Y:S01]  /*c4a0*/  FMUL.FTZ R93, R75, R40.reuse ;  /* 0x000000284b5d7220 */ /* 0x080fe20000410000 */
[C---:B------:R-:W-:Y:S01]  /*c4b0*/  FFMA.FTZ R76, R89.reuse, R157, R76 ;  /* 0x0000009d594c7223 */ /* 0x040fe2000001004c */
[----:B------:R-:W-:Y:S01]  /*c4c0*/  FFMA.FTZ R89, R89, R91, -R90 ;  /* 0x0000005b59597223 */ /* 0x000fe2000001085a */
[----:B------:R-:W-:Y:S01]  /*c4d0*/  FFMA.FTZ R90, R161, UR46, R78 ;  /* 0x0000002ea15a7c23 */ /* 0x000fe2000801004e */
[----:B------:R-:W-:Y:S01]  /*c4e0*/  FMUL.FTZ R77, R32, R40 ;  /* 0x00000028204d7220 */ /* 0x000fe20000410000 */
[----:B------:R-:W-:Y:S01]  /*c4f0*/  FADD.FTZ R76, R155, R76 ;  /* 0x0000004c9b4c7221 */ /* 0x000fe20000010000 */
[----:B------:R-:W-:Y:S01]  /*c500*/  FADD.FTZ R156, R156, R89 ;  /* 0x000000599c9c7221 */ /* 0x000fe20000010000 */
[----:B------:R-:W-:Y:S01]  /*c510*/  FMUL.FTZ R104, R31, R104 ;  /* 0x000000681f687220 */ /* 0x000fe20000410000 */
[----:B------:R-:W-:Y:S01]  /*c520*/  FFMA.FTZ R130, R130, -R77, R207 ;  /* 0x8000004d82827223 */ /* 0x000fe200000100cf */
[C---:B------:R-:W-:Y:S01]  /*c530*/  FMUL.FTZ R75, R88.reuse, R76 ;  /* 0x0000004c584b7220 */ /* 0x040fe20000410000 */
[----:B------:R-:W-:Y:S01]  /*c540*/  FMUL.FTZ R78, R88, R156 ;  /* 0x0000009c584e7220 */ /* 0x000fe20000410000 */
[----:B------:R-:W-:Y:S01]  /*c550*/  FMUL.FTZ R161, R161, R40 ;  /* 0x00000028a1a17220 */ /* 0x000fe20000410000 */
[----:B------:R0:W-:Y:S01]  /*c560*/  STS [R67+0x4244], R104 ;  /* 0x0042446843007388 */ /* 0x0001e20000000800 */
[C---:B------:R-:W-:Y:S01]  /*c570*/  FFMA.FTZ R75, R87.reuse, R156, -R75 ;  /* 0x0000009c574b7223 */ /* 0x040fe2000001084b */
[----:B------:R-:W-:Y:S01]  /*c580*/  FFMA.FTZ R78, R87, R76, R78 ;  /* 0x0000004c574e7223 */ /* 0x000fe2000001004e */
[----:B------:R-:W-:Y:S01]  /*c590*/  FMUL.FTZ R96, R130, R79 ;  /* 0x0000004f82607220 */ /* 0x000fe20000410000 */
[----:B------:R-:W-:Y:S01]  /*c5a0*/  FFMA.FTZ R77, -R129, R77, R206 ;  /* 0x0000004d814d7223 */ /* 0x000fe200000101ce */
[----:B------:R-:W-:Y:S01]  /*c5b0*/  FADD.FTZ R75, R154, R75 ;  /* 0x0000004b9a4b7221 */ /* 0x000fe20000010000 */
[----:B------:R-:W-:Y:S01]  /*c5c0*/  FADD.FTZ R153, R153, R78 ;  /* 0x0000004e99997221 */ /* 0x000fe20000010000 */
[----:B------:R-:W-:Y:S01]  /*c5d0*/  FADD.FTZ R178, R105, R178 ;  /* 0x000000b269b27221 */ /* 0x000fe20000010000 */
[----:B------:R-:W-:Y:S01]  /*c5e0*/  FFMA.FTZ R87, R77, R90, R96 ;  /* 0x0000005a4d577223 */ /* 0x000fe20000010060 */
[----:B------:R-:W-:Y:S01]  /*c5f0*/  FMUL.FTZ R78, R86, R75 ;  /* 0x0000004b564e7220 */ /* 0x000fe20000410000 */
[----:B0-----:R-:W-:Y:S01]  /*c600*/  FMUL.FTZ R104, R130, R93 ;  /* 0x0000005d82687220 */ /* 0x001fe20000410000 */
[----:B------:R-:W-:Y:S01]  /*c610*/  FMUL.FTZ R86, R86, R153 ;  /* 0x0000009956567220 */ /* 0x000fe20000410000 */
[----:B------:R-:W-:Y:S01]  /*c620*/  FMUL.FTZ R130, R130, R161 ;  /* 0x000000a182827220 */ /* 0x000fe20000410000 */
[----:B------:R-:W-:Y:S01]  /*c630*/  FFMA.FTZ R78, R85, R153, R78 ;  /* 0x00000099554e7223 */ /* 0x000fe2000001004e */
[----:B------:R-:W-:Y:S01]  /*c640*/  FFMA.FTZ R104, R77, R161, R104 ;  /* 0x000000a14d687223 */ /* 0x000fe20000010068 */
[----:B------:R-:W-:Y:S01]  /*c650*/  FFMA.FTZ R85, R85, R75, -R86 ;  /* 0x0000004b55557223 */ /* 0x000fe20000010856 */
[----:B------:R-:W-:Y:S01]  /*c660*/  FFMA.FTZ R105, R77, R93, -R130 ;  /* 0x0000005d4d697223 */ /* 0x000fe20000010882 */
[----:B------:R-:W-:Y:S01]  /*c670*/  FMUL.FTZ R79, R33, R45 ;  /* 0x0000002d214f7220 */ /* 0x000fe20000410000 */
[----:B------:R-:W-:Y:S01]  /*c680*/  FMUL.FTZ R88, R32, R161 ;  /* 0x000000a120587220 */ /* 0x000fe20000410000 */
[----:B------:R-:W-:Y:S01]  /*c690*/  FMUL.FTZ R77, R128, R160 ;  /* 0x000000a0804d7220 */ /* 0x000fe20000410000 */
[----:B------:R-:W-:Y:S01]  /*c6a0*/  FADD.FTZ R78, R151, R78 ;  /* 0x0000004e974e7221 */ /* 0x000fe20000010000 */
[----:B------:R-:W-:Y:S01]  /*c6b0*/  FADD.FTZ R152, R152, R85 ;  /* 0x0000005598987221 */ /* 0x000fe20000010000 */
[CC--:B------:R-:W-:Y:S01]  /*c6c0*/  FFMA.FTZ R86, -R127.reuse, R79.reuse, R208 ;  /* 0x0000004f7f567223 */ /* 0x0c0fe200000101d0 */
[----:B------:R-:W-:Y:S01]  /*c6d0*/  FFMA.FTZ R127, R127, R94, R77 ;  /* 0x0000005e7f7f7223 */ /* 0x000fe2000001004d */
[----:B------:R0:W-:Y:S01]  /*c6e0*/  STS [R67+0x4238], R88 ;  /* 0x0042385843007388 */ /* 0x0001e20000000800 */
[----:B------:R-:W-:Y:S01]  /*c6f0*/  FMUL.FTZ R77, R84, R78 ;  /* 0x0000004e544d7220 */ /* 0x000fe20000410000 */
[----:B------:R-:W-:Y:S01]  /*c700*/  FFMA.FTZ R128, R128, -R79, R209 ;  /* 0x8000004f80807223 */ /* 0x000fe200000100d1 */
[----:B------:R-:W-:Y:S01]  /*c710*/  FMUL.FTZ R85, R94, UR33 ;  /* 0x000000215e557c20 */ /* 0x000fe20008410000 */
[----:B------:R-:W-:Y:S01]  /*c720*/  FMUL.FTZ R79, R160, UR33 ;  /* 0x00000021a04f7c20 */ /* 0x000fe20008410000 */
[C---:B------:R-:W-:Y:S01]  /*c730*/  FFMA.FTZ R77, R83.reuse, R152, -R77 ;  /* 0x00000098534d7223 */ /* 0x040fe2000001084d */
[----:B------:R1:W-:Y:S01]  /*c740*/  STS [R67+0x4240], R106 ;  /* 0x0042406a43007388 */ /* 0x0003e20000000800 */
[----:B------:R-:W-:Y:S01]  /*c750*/  FFMA.FTZ R89, R32, R92, R87 ;  /* 0x0000005c20597223 */ /* 0x000fe20000010057 */
[----:B------:R-:W-:Y:S01]  /*c760*/  FFMA.FTZ R85, R160, UR46, -R85 ;  /* 0x0000002ea0557c23 */ /* 0x000fe20008010855 */
[----:B------:R-:W-:Y:S01]  /*c770*/  FADD.FTZ R77, R150, R77 ;  /* 0x0000004d964d7221 */ /* 0x000fe20000010000 */
[----:B0-----:R-:W-:Y:S01]  /*c780*/  FMUL.FTZ R88, R84, R152 ;  /* 0x0000009854587220 */ /* 0x001fe20000410000 */
[C---:B------:R-:W-:Y:S01]  /*c790*/  FFMA.FTZ R123, R94.reuse, UR46, R79 ;  /* 0x0000002e5e7b7c23 */ /* 0x040fe2000801004f */
[----:B------:R-:W-:Y:S01]  /*c7a0*/  FMUL.FTZ R79, R94, R45 ;  /* 0x0000002d5e4f7220 */ /* 0x000fe20000410000 */
[----:B------:R-:W-:Y:S01]  /*c7b0*/  FMUL.FTZ R84, R82, R77 ;  /* 0x0000004d52547220 */ /* 0x000fe20000410000 */
[----:B------:R-:W-:Y:S01]  /*c7c0*/  FFMA.FTZ R88, R83, R78, R88 ;  /* 0x0000004e53587223 */ /* 0x000fe20000010058 */
[----:B------:R-:W-:Y:S01]  /*c7d0*/  FMUL.FTZ R83, R160, R45 ;  /* 0x0000002da0537220 */ /* 0x000fe20000410000 */
[----:B-1----:R-:W-:Y:S01]  /*c7e0*/  FMUL.FTZ R106, R32, R93 ;  /* 0x0000005d206a7220 */ /* 0x002fe20000410000 */
[C---:B------:R-:W-:Y:S01]  /*c7f0*/  FMUL.FTZ R129, R128.reuse, R85 ;  /* 0x0000005580817220 */ /* 0x040fe20000410000 */
[----:B------:R-:W-:Y:S01]  /*c800*/  FADD.FTZ R149, R149, R88 ;  /* 0x0000005895957221 */ /* 0x000fe20000010000 */
[C---:B------:R-:W-:Y:S01]  /*c810*/  FMUL.FTZ R87, R128.reuse, R83 ;  /* 0x0000005380577220 */ /* 0x040fe20000410000 */
[----:B------:R-:W-:Y:S01]  /*c820*/  FMUL.FTZ R128, R128, R79 ;  /* 0x0000004f80807220 */ /* 0x000fe20000410000 */
[----:B------:R0:W-:Y:S01]  /*c830*/  STS [R67+0x423c], R106 ;  /* 0x00423c6a43007388 */ /* 0x0001e20000000800 */
[-C--:B------:R-:W-:Y:S01]  /*c840*/  FMUL.FTZ R88, R82, R149.reuse ;  /* 0x0000009552587220 */ /* 0x080fe20000410000 */
[----:B------:R-:W-:Y:S01]  /*c850*/  FFMA.FTZ R82, R81, R149, R84 ;  /* 0x0000009551527223 */ /* 0x000fe20000010054 */
[----:B------:R-:W-:Y:S01]  /*c860*/  FMUL.FTZ R90, R33, R79 ;  /* 0x0000004f215a7220 */ /* 0x000fe20000410000 */
[----:B------:R-:W-:Y:S01]  /*c870*/  FFMA.FTZ R229, R92, R40, R229 ;  /* 0x000000285ce57223 */ /* 0x000fe200000100e5 */
[----:B------:R-:W-:Y:S01]  /*c880*/  FFMA.FTZ R81, R81, R77, -R88 ;  /* 0x0000004d51517223 */ /* 0x000fe20000010858 */
[----:B------:R-:W-:Y:S01]  /*c890*/  FADD.FTZ R82, R147, R82 ;  /* 0x0000005293527221 */ /* 0x000fe20000010000 */
[-C--:B------:R-:W-:Y:S01]  /*c8a0*/  FFMA.FTZ R107, R86, R83.reuse, -R128 ;  /* 0x00000053566b7223 */ /* 0x080fe20000010880 */
[----:B------:R-:W-:Y:S01]  /*c8b0*/  FMUL.FTZ R92, R33, R83 ;  /* 0x00000053215c7220 */ /* 0x000fe20000410000 */
[----:B------:R-:W-:Y:S01]  /*c8c0*/  FADD.FTZ R148, R148, R81 ;  /* 0x0000005194947221 */ /* 0x000fe20000010000 */
[----:B0-----:R-:W-:Y:S01]  /*c8d0*/  FFMA.FTZ R106, R86, R79, R87 ;  /* 0x0000004f566a7223 */ /* 0x001fe20000010057 */
[-C--:B------:R-:W-:Y:S01]  /*c8e0*/  FMUL.FTZ R79, R41, R55.reuse ;  /* 0x00000037294f7220 */ /* 0x080fe20000410000 */
[----:B------:R-:W-:Y:S01]  /*c8f0*/  FMUL.FTZ R81, R39, R54 ;  /* 0x0000003627517220 */ /* 0x000fe20000410000 */
[----:B------:R-:W-:Y:S01]  /*c900*/  FMUL.FTZ R110, R82, R55 ;  /* 0x00000037526e7220 */ /* 0x000fe20000410000 */
[----:B------:R0:W-:Y:S01]  /*c910*/  STS [R67+0x4248], R112 ;  /* 0x0042487043007388 */ /* 0x0001e20000000800 */
[----:B------:R-:W-:Y:S01]  /*c920*/  FFMA.FTZ R84, R114, -R79, R222 ;  /* 0x8000004f72547223 */ /* 0x000fe200000100de */
[----:B------:R-:W-:Y:S01]  /*c930*/  FADD.FTZ R57, R108, R57 ;  /* 0x000000396c397221 */ /* 0x000fe20000010000 */
[----:B------:R-:W-:Y:S01]  /*c940*/  FFMA.FTZ R83, -R115, R81, R218 ;  /* 0x0000005173537223 */ /* 0x000fe200000101da */
[----:B------:R1:W-:Y:S01]  /*c950*/  STS [R67+0x424c], R122 ;  /* 0x00424c7a43007388 */ /* 0x0003e20000000800 */
[----:B------:R-:W-:Y:S01]  /*c960*/  FMUL.FTZ R88, R38, R53 ;  /* 0x0000003526587220 */ /* 0x000fe20000410000 */
[----:B------:R-:W-:Y:S01]  /*c970*/  FFMA.FTZ R81, R116, -R81, R219 ;  /* 0x8000005174517223 */ /* 0x000fe200000100db */
[----:B------:R-:W-:Y:S01]  /*c980*/  FMUL.FTZ R108, R148, R55 ;  /* 0x00000037946c7220 */ /* 0x000fe20000410000 */
[----:B------:R-:W-:Y:S01]  /*c990*/  FFMA.FTZ R85, -R113, R79, R220 ;  /* 0x0000004f71557223 */ /* 0x000fe200000101dc */
[----:B------:R-:W-:Y:S01]  /*c9a0*/  FMUL.FTZ R87, R84, R110 ;  /* 0x0000006e54577220 */ /* 0x000fe20000410000 */
[----:B0-----:R-:W-:Y:S01]  /*c9b0*/  FMUL.FTZ R112, R77, R54 ;  /* 0x000000364d707220 */ /* 0x001fe20000410000 */
[----:B------:R0:W-:Y:S01]  /*c9c0*/  STS [R67+0x4230], R90 ;  /* 0x0042305a43007388 */ /* 0x0001e20000000800 */
[-C--:B------:R-:W-:Y:S01]  /*c9d0*/  FFMA.FTZ R79, -R117, R88.reuse, R216 ;  /* 0x00000058754f7223 */ /* 0x080fe200000101d8 */
[----:B------:R-:W-:Y:S01]  /*c9e0*/  FFMA.FTZ R88, R118, -R88, R217 ;  /* 0x8000005876587223 */ /* 0x000fe200000100d9 */
[----:B-1----:R-:W-:Y:S01]  /*c9f0*/  FMUL.FTZ R122, R149, R54 ;  /* 0x00000036957a7220 */ /* 0x002fe20000410000 */
[----:B------:R1:W-:Y:S01]  /*ca00*/  STS [R67+0x4234], R92 ;  /* 0x0042345c43007388 */ /* 0x0003e20000000800 */
[-C--:B------:R-:W-:Y:S01]  /*ca10*/  FMUL.FTZ R111, R78, R53.reuse ;  /* 0x000000354e6f7220 */ /* 0x080fe20000410000 */
[----:B------:R-:W-:Y:S01]  /*ca20*/  FFMA.FTZ R87, R85, R108, -R87 ;  /* 0x0000006c55577223 */ /* 0x000fe20000010857 */
[----:B------:R-:W-:Y:S01]  /*ca30*/  FMUL.FTZ R93, R81, R122 ;  /* 0x0000007a515d7220 */ /* 0x000fe20000410000 */
[----:B------:R-:W-:Y:S01]  /*ca40*/  FADD.FTZ R56, R89, R56 ;  /* 0x0000003859387221 */ /* 0x000fe20000010000 */
[----:B------:R-:W-:Y:S01]  /*ca50*/  FMUL.FTZ R109, R152, R53 ;  /* 0x00000035986d7220 */ /* 0x000fe20000410000 */
[----:B0-----:R-:W-:Y:S01]  /*ca60*/  FMUL.FTZ R90, R84, R108 ;  /* 0x0000006c545a7220 */ /* 0x001fe20000410000 */
[----:B------:R-:W-:Y:S01]  /*ca70*/  FADD.FTZ R87, RZ, R87 ;  /* 0x00000057ff577221 */ /* 0x000fe20000010000 */
[----:B------:R-:W-:Y:S01]  /*ca80*/  FMUL.FTZ R96, R88, R111 ;  /* 0x0000006f58607220 */ /* 0x000fe20000410000 */
[----:B------:R-:W-:Y:S01]  /*ca90*/  FADD.FTZ R181, R136, R181 ;  /* 0x000000b588b57221 */ /* 0x000fe20000010000 */
[----:B-1----:R-:W-:Y:S01]  /*caa0*/  FMUL.FTZ R92, R81, R112 ;  /* 0x00000070515c7220 */ /* 0x002fe20000410000 */
[----:B------:R-:W-:Y:S01]  /*cab0*/  FFMA.FTZ R90, R85, R110, R90 ;  /* 0x0000006e555a7223 */ /* 0x000fe2000001005a */
[-C--:B------:R-:W-:Y:S01]  /*cac0*/  FMUL.FTZ R94, R88, R109.reuse ;  /* 0x0000006d585e7220 */ /* 0x080fe20000410000 */
[----:B------:R-:W-:Y:S01]  /*cad0*/  FFMA.FTZ R96, R79, R109, -R96 ;  /* 0x0000006d4f607223 */ /* 0x000fe20000010860 */
[C---:B------:R-:W-:Y:S01]  /*cae0*/  FFMA.FTZ R89, R83.reuse, R122, R92 ;  /* 0x0000007a53597223 */ /* 0x040fe2000001005c */
[----:B------:R-:W-:Y:S01]  /*caf0*/  FFMA.FTZ R92, R83, R112, -R93 ;  /* 0x00000070535c7223 */ /* 0x000fe2000001085d */
[----:B------:R-:W-:Y:S01]  /*cb00*/  FADD.FTZ R90, RZ, R90 ;  /* 0x0000005aff5a7221 */ /* 0x000fe20000010000 */
[----:B------:R-:W-:Y:S01]  /*cb10*/  FFMA.FTZ R136, R86, R123, R129 ;  /* 0x0000007b56887223 */ /* 0x000fe20000010081 */
[-C--:B------:R-:W-:Y:S01]  /*cb20*/  FMUL.FTZ R86, R37, R52.reuse ;  /* 0x0000003425567220 */ /* 0x080fe20000410000 */
[----:B------:R-:W-:Y:S01]  /*cb30*/  FADD.FTZ R87, R87, R92 ;  /* 0x0000005c57577221 */ /* 0x000fe20000010000 */
[----:B------:R-:W-:Y:S01]  /*cb40*/  FADD.FTZ R89, R90, R89 ;  /* 0x000000595a597221 */ /* 0x000fe20000010000 */
[----:B------:R-:W-:Y:S01]  /*cb50*/  FFMA.FTZ R94, R79, R111, R94 ;  /* 0x0000006f4f5e7223 */ /* 0x000fe2000001005e */
[----:B------:R-:W-:Y:S01]  /*cb60*/  FMUL.FTZ R128, R75, R52 ;  /* 0x000000344b807220 */ /* 0x000fe20000410000 */
[----:B------:R-:W-:Y:S01]  /*cb70*/  FADD.FTZ R90, R87, R96 ;  /* 0x00000060575a7221 */ /* 0x000fe20000010000 */
[----:B------:R-:W-:Y:S01]  /*cb80*/  FFMA.FTZ R87, R120, -R86, R215 ;  /* 0x8000005678577223 */ /* 0x000fe200000100d7 */
[----:B------:R-:W-:Y:S01]  /*cb90*/  FADD.FTZ R94, R89, R94 ;  /* 0x0000005e595e7221 */ /* 0x000fe20000010000 */
[----:B------:R-:W-:Y:S01]  /*cba0*/  FMUL.FTZ R130, R153, R52 ;  /* 0x0000003499827220 */ /* 0x000fe20000410000 */
[----:B------:R-:W-:Y:S01]  /*cbb0*/  FFMA.FTZ R86, -R119, R86, R214 ;  /* 0x0000005677567223 */ /* 0x000fe200000101d6 */
[C---:B------:R-:W-:Y:S01]  /*cbc0*/  FMUL.FTZ R89, R87.reuse, R128 ;  /* 0x0000008057597220 */ /* 0x040fe20000410000 */
[----:B------:R-:W-:Y:S01]  /*cbd0*/  FMUL.FTZ R92, R34, R50 ;  /* 0x00000032225c7220 */ /* 0x000fe20000410000 */
[-C--:B------:R-:W-:Y:S01]  /*cbe0*/  FMUL.FTZ R123, R87, R130.reuse ;  /* 0x00000082577b7220 */ /* 0x080fe20000410000 */
[----:B------:R-:W-:Y:S01]  /*cbf0*/  FMUL.FTZ R96, R126, R91 ;  /* 0x0000005b7e607220 */ /* 0x000fe20000410000 */
[----:B------:R-:W-:Y:S01]  /*cc00*/  FFMA.FTZ R93, R86, R130, R89 ;  /* 0x00000082565d7223 */ /* 0x000fe20000010059 */
[----:B------:R-:W-:Y:S01]  /*cc10*/  FMUL.FTZ R129, R36, R51 ;  /* 0x0000003324817220 */ /* 0x000fe20000410000 */
[-C--:B------:R-:W-:Y:S01]  /*cc20*/  FFMA.FTZ R132, R126, -R92.reuse, R211 ;  /* 0x8000005c7e847223 */ /* 0x080fe200000100d3 */
[C---:B------:R-:W-:Y:S01]  /*cc30*/  FFMA.FTZ R89, -R125.reuse, R92, R210 ;  /* 0x0000005c7d597223 */ /* 0x040fe200000101d2 */
[----:B------:R-:W-:Y:S01]  /*cc40*/  FFMA.FTZ R123, R86, R128, -R123 ;  /* 0x00000080567b7223 */ /* 0x000fe2000001087b */
[----:B------:R-:W-:Y:S01]  /*cc50*/  FFMA.FTZ R96, R125, R157, R96 ;  /* 0x0000009d7d607223 */ /* 0x000fe20000010060 */
[----:B------:R-:W-:Y:S01]  /*cc60*/  FADD.FTZ R92, R94, R93 ;  /* 0x0000005d5e5c7221 */ /* 0x000fe20000010000 */
[----:B------:R-:W-:Y:S01]  /*cc70*/  FFMA.FTZ R93, R124, -R129, R213 ;  /* 0x800000817c5d7223 */ /* 0x000fe200000100d5 */
[----:B------:R-:W-:Y:S01]  /*cc80*/  FMUL.FTZ R125, R156, R51 ;  /* 0x000000339c7d7220 */ /* 0x000fe20000410000 */
[----:B------:R-:W-:Y:S01]  /*cc90*/  FADD.FTZ R90, R90, R123 ;  /* 0x0000007b5a5a7221 */ /* 0x000fe20000010000 */
[----:B------:R-:W-:Y:S01]  /*cca0*/  FFMA.FTZ R94, -R121, R129, R212 ;  /* 0x00000081795e7223 */ /* 0x000fe200000101d4 */
[----:B------:R-:W-:Y:S01]  /*ccb0*/  FMUL.FTZ R123, R76, R51 ;  /* 0x000000334c7b7220 */ /* 0x000fe20000410000 */
[----:B------:R-:W-:Y:S01]  /*ccc0*/  FMUL.FTZ R129, R93, R125 ;  /* 0x0000007d5d817220 */ /* 0x000fe20000410000 */
[----:B------:R-:W-:Y:S01]  /*ccd0*/  FMUL.FTZ R126, R157, UR33 ;  /* 0x000000219d7e7c20 */ /* 0x000fe20008410000 */
[----:B------:R-:W-:Y:S01]  /*cce0*/  FFMA.FTZ R226, R135, R26, R226 ;  /* 0x0000001a87e27223 */ /* 0x000fe200000100e2 */
[C---:B------:R-:W-:Y:S01]  /*ccf0*/  FMUL.FTZ R134, R91.reuse, UR33 ;  /* 0x000000215b867c20 */ /* 0x040fe20008410000 */
[-C--:B------:R-:W-:Y:S01]  /*cd00*/  FFMA.FTZ R129, R94, R123.reuse, R129 ;  /* 0x0000007b5e817223 */ /* 0x080fe20000010081 */
[CC--:B------:R-:W-:Y:S01]  /*cd10*/  FMUL.FTZ R135, R91.reuse, R50.reuse ;  /* 0x000000325b877220 */ /* 0x0c0fe20000410000 */
[----:B------:R-:W-:Y:S01]  /*cd20*/  FFMA.FTZ R133, R91, UR46, -R126 ;  /* 0x0000002e5b857c23 */ /* 0x000fe2000801087e */
[----:B------:R-:W-:Y:S01]  /*cd30*/  FMUL.FTZ R126, R93, R123 ;  /* 0x0000007b5d7e7220 */ /* 0x000fe20000410000 */
[C---:B------:R-:W-:Y:S01]  /*cd40*/  FFMA.FTZ R91, R157.reuse, UR46, R134 ;  /* 0x0000002e9d5b7c23 */ /* 0x040fe20008010086 */
[----:B------:R-:W-:Y:S01]  /*cd50*/  FADD.FTZ R129, R92, R129 ;  /* 0x000000815c817221 */ /* 0x000fe20000010000 */
[----:B------:R-:W-:Y:S01]  /*cd60*/  FMUL.FTZ R157, R157, R50 ;  /* 0x000000329d9d7220 */ /* 0x000fe20000410000 */
[----:B------:R-:W-:Y:S01]  /*cd70*/  FMUL.FTZ R92, R132, R135 ;  /* 0x00000087845c7220 */ /* 0x000fe20000410000 */
[----:B------:R-:W-:Y:S01]  /*cd80*/  FFMA.FTZ R228, R131, R35, R228 ;  /* 0x0000002383e47223 */ /* 0x000fe200000100e4 */
[----:B------:R-:W-:Y:S01]  /*cd90*/  FFMA.FTZ R131, R94, R125, -R126 ;  /* 0x0000007d5e837223 */ /* 0x000fe2000001087e */
[-C--:B------:R-:W-:Y:S01]  /*cda0*/  FMUL.FTZ R134, R132, R157.reuse ;  /* 0x0000009d84867220 */ /* 0x080fe20000410000 */
[----:B------:R-:W-:Y:S01]  /*cdb0*/  FFMA.FTZ R126, R89, R157, R92 ;  /* 0x0000009d597e7223 */ /* 0x000fe2000001005c */
[----:B------:R-:W-:Y:S01]  /*cdc0*/  FFMA.FTZ R92, R33, R127, R136 ;  /* 0x0000007f215c7223 */ /* 0x000fe20000010088 */
[----:B------:R-:W-:Y:S01]  /*cdd0*/  FADD.FTZ R131, R90, R131 ;  /* 0x000000835a837221 */ /* 0x000fe20000010000 */
[----:B------:R-:W-:Y:S01]  /*cde0*/  FFMA.FTZ R134, R89, R135, -R134 ;  /* 0x0000008759867223 */ /* 0x000fe20000010886 */
[----:B------:R-:W-:Y:S01]  /*cdf0*/  FADD.FTZ R129, R129, R126 ;  /* 0x0000007e81817221 */ /* 0x000fe20000010000 */
[----:B------:R-:W-:Y:S01]  /*ce00*/  FMUL.FTZ R90, R132, R133 ;  /* 0x00000085845a7220 */ /* 0x000fe20000410000 */
[----:B------:R-:W-:Y:S01]  /*ce10*/  FMUL.FTZ R126, R34, R157 ;  /* 0x0000009d227e7220 */ /* 0x000fe20000410000 */
[----:B------:R-:W-:Y:S01]  /*ce20*/  FADD.FTZ R134, R131, R134 ;  /* 0x0000008683867221 */ /* 0x000fe20000010000 */
[----:B------:R-:W-:Y:S01]  /*ce30*/  FADD.FTZ R129, R129, R106 ;  /* 0x0000006a81817221 */ /* 0x000fe20000010000 */
[----:B------:R-:W-:Y:S01]  /*ce40*/  FMUL.FTZ R106, R36, R123 ;  /* 0x0000007b246a7220 */ /* 0x000fe20000410000 */
[----:B------:R-:W-:Y:S01]  /*ce50*/  FMUL.FTZ R132, R34, R135 ;  /* 0x0000008722847220 */ /* 0x000fe20000410000 */
[----:B------:R-:W-:Y:S01]  /*ce60*/  FADD.FTZ R134, R134, R107 ;  /* 0x0000006b86867221 */ /* 0x000fe20000010000 */
[----:B------:R-:W-:Y:S01]  /*ce70*/  FADD.FTZ R136, R129, R104 ;  /* 0x0000006881887221 */ /* 0x000fe20000010000 */
[----:B------:R-:W-:Y:S01]  /*ce80*/  FMUL.FTZ R104, R36, R125 ;  /* 0x0000007d24687220 */ /* 0x000fe20000410000 */
[----:B------:R0:W-:Y:S01]  /*ce90*/  STS [R67+0x4220], R106 ;  /* 0x0042206a43007388 */ /* 0x0001e20000000800 */
[----:B------:R-:W-:Y:S01]  /*cea0*/  FADD.FTZ R134, R134, R105 ;  /* 0x0000006986867221 */ /* 0x000fe20000010000 */
[----:B------:R-:W-:Y:S01]  /*ceb0*/  FADD.FTZ R103, R136, R103 ;  /* 0x0000006788677221 */ /* 0x000fe20000010000 */
[C---:B------:R-:W-:Y:S01]  /*cec0*/  FMUL.FTZ R130, R37.reuse, R130 ;  /* 0x0000008225827220 */ /* 0x040fe20000410000 */
[----:B------:R-:W-:Y:S01]  /*ced0*/  FMUL.FTZ R128, R37, R128 ;  /* 0x0000008025807220 */ /* 0x000fe20000410000 */
[----:B------:R-:W-:Y:S01]  /*cee0*/  FADD.FTZ R134, R134, R95 ;  /* 0x0000005f86867221 */ /* 0x000fe20000010000 */
[----:B------:R-:W-:Y:S01]  /*cef0*/  FADD.FTZ R103, R103, R98 ;  /* 0x0000006267677221 */ /* 0x000fe20000010000 */
[----:B------:R-:W-:Y:S01]  /*cf00*/  FMUL.FTZ R98, R38, R111 ;  /* 0x0000006f26627220 */ /* 0x000fe20000410000 */
[----:B------:R-:W-:Y:S01]  /*cf10*/  FMUL.FTZ R122, R39, R122 ;  /* 0x0000007a277a7220 */ /* 0x000fe20000410000 */
[----:B------:R-:W-:Y:S01]  /*cf20*/  FADD.FTZ R134, R134, R97 ;  /* 0x0000006186867221 */ /* 0x000fe20000010000 */
[----:B0-----:R-:W-:Y:S01]  /*cf30*/  FADD.FTZ R106, R103, R100 ;  /* 0x00000064676a7221 */ /* 0x001fe20000010000 */
[----:B------:R-:W-:Y:S01]  /*cf40*/  FMUL.FTZ R100, R38, R109 ;  /* 0x0000006d26647220 */ /* 0x000fe20000410000 */
[----:B------:R-:W-:Y:S01]  /*cf50*/  FMUL.FTZ R112, R39, R112 ;  /* 0x0000007027707220 */ /* 0x000fe20000410000 */
[----:B------:R-:W-:Y:S01]  /*cf60*/  FADD.FTZ R99, R134, R99 ;  /* 0x0000006386637221 */ /* 0x000fe20000010000 */
[----:B------:R-:W-:Y:S01]  /*cf70*/  FADD.FTZ R106, R106, R101 ;  /* 0x000000656a6a7221 */ /* 0x000fe20000010000 */
[C---:B------:R-:W-:Y:S01]  /*cf80*/  FMUL.FTZ R110, R41.reuse, R110 ;  /* 0x0000006e296e7220 */ /* 0x040fe20000410000 */
[----:B------:R-:W-:Y:S01]  /*cf90*/  FMUL.FTZ R108, R41, R108 ;  /* 0x0000006c296c7220 */ /* 0x000fe20000410000 */
[----:B------:R-:W-:Y:S01]  /*cfa0*/  FADD.FTZ R99, R99, R102 ;  /* 0x0000006663637221 */ /* 0x000fe20000010000 */
[----:B------:R-:W-:Y:S01]  /*cfb0*/  FADD.FTZ R106, R106, R73 ;  /* 0x000000496a6a7221 */ /* 0x000fe20000010000 */
[----:B------:R-:W-:Y:S01]  /*cfc0*/  STS [R67+0x4274], R176 ;  /* 0x004274b043007388 */ /* 0x000fe20000000800 */
[----:B------:R-:W-:Y:S01]  /*cfd0*/  IADD3 R102, PT, PT, R189, 0x380, RZ ;  /* 0x00000380bd667810 */ /* 0x000fe20007ffe0ff */
[----:B------:R-:W-:Y:S01]  /*cfe0*/  FADD.FTZ R99, R99, R74 ;  /* 0x0000004a63637221 */ /* 0x000fe20000010000 */
[----:B------:R-:W-:Y:S01]  /*cff0*/  FADD.FTZ R106, R106, R71 ;  /* 0x000000476a6a7221 */ /* 0x000fe20000010000 */
[----:B------:R0:W-:Y:S01]  /*d000*/  STS [R67+0x4228], R126 ;  /* 0x0042287e43007388 */ /* 0x0001e20000000800 */
        /* <DEDUP_REMOVED lines=9> */
[----:B------:R-:W-:Y:S01]  /*d0a0*/  FFMA.FTZ R230, R127, R45, R230 ;  /* 0x0000002d7fe67223 */ /* 0x000fe200000100e6 */
[C---:B------:R-:W-:Y:S01]  /*d0b0*/  IADD3 R106, PT, PT, R189.reuse, 0x480, RZ ;  /* 0x00000480bd6a7810 */ /* 0x040fe20007ffe0ff */
[----:B------:R5:W-:Y:S01]  /*d0c0*/  STS [R67+0x4218], R130 ;  /* 0x0042188243007388 */ /* 0x000be20000000800 */
[----:B0-----:R-:W-:Y:S01]  /*d0d0*/  IADD3 R126, PT, PT, R189, 0x700, RZ ;  /* 0x00000700bd7e7810 */ /* 0x001fe20007ffe0ff */
[----:B------:R-:W-:Y:S01]  /*d0e0*/  FADD.FTZ R66, R99, R66 ;  /* 0x0000004263427221 */ /* 0x000fe20000010000 */
[C---:B-1----:R-:W-:Y:S01]  /*d0f0*/  IADD3 R132, PT, PT, R189.reuse, 0x880, RZ ;  /* 0x00000880bd847810 */ /* 0x042fe20007ffe0ff */
[----:B------:R0:W-:Y:S01]  /*d100*/  STS [R67+0x421c], R128 ;  /* 0x00421c8043007388 */ /* 0x0001e20000000800 */
[----:B------:R-:W-:Y:S01]  /*d110*/  IADD3 R134, PT, PT, R189, 0x900, RZ ;  /* 0x00000900bd867810 */ /* 0x000fe20007ffe0ff */
[----:B------:R-:W-:Y:S01]  /*d120*/  FFMA.FTZ R224, R139, R21, R224 ;  /* 0x000000158be07223 */ /* 0x000fe200000100e0 */
[C---:B--2---:R-:W-:Y:S01]  /*d130*/  LOP3.LUT R104, R189.reuse, 0x400, RZ, 0xfc, !PT ;  /* 0x00000400bd687812 */ /* 0x044fe200078efcff */
[----:B------:R1:W-:Y:S01]  /*d140*/  STS [R67+0x4210], R98 ;  /* 0x0042106243007388 */ /* 0x0003e20000000800 */
[C---:B------:R-:W-:Y:S01]  /*d150*/  IADD3 R136, PT, PT, R189.reuse, 0x980, RZ ;  /* 0x00000980bd887810 */ /* 0x040fe20007ffe0ff */
[----:B------:R-:W-:Y:S01]  /*d160*/  FMUL.FTZ R172, R14, -R217 ;  /* 0x800000d90eac7220 */ /* 0x000fe20000410000 */
[C---:B-----5:R-:W-:Y:S01]  /*d170*/  LOP3.LUT R130, R189.reuse, 0x800, RZ, 0xfc, !PT ;  /* 0x00000800bd827812 */ /* 0x060fe200078efcff */
[----:B------:R2:W-:Y:S01]  /*d180*/  STS [R67+0x4214], R100 ;  /* 0x0042146443007388 */ /* 0x0005e20000000800 */
[C---:B------:R-:W-:Y:S01]  /*d190*/  IADD3 R142, PT, PT, R189.reuse, 0xb00, RZ ;  /* 0x00000b00bd8e7810 */ /* 0x040fe20007ffe0ff */
[----:B------:R-:W-:Y:S01]  /*d1a0*/  FMUL.FTZ R176, R12, -R213 ;  /* 0x800000d50cb07220 */ /* 0x000fe20000410000 */
[C---:B0-----:R-:W-:Y:S01]  /*d1b0*/  IADD3 R128, PT, PT, R189.reuse, 0x780, RZ ;  /* 0x00000780bd807810 */ /* 0x041fe20007ffe0ff */
[----:B------:R0:W-:Y:S01]  /*d1c0*/  STS [R67+0x4208], R122 ;  /* 0x0042087a43007388 */ /* 0x0001e20000000800 */
[C---:B------:R-:W-:Y:S01]  /*d1d0*/  IADD3 R144, PT, PT, R189.reuse, 0xb80, RZ ;  /* 0x00000b80bd907810 */ /* 0x040fe20007ffe0ff */
[C---:B------:R-:W-:Y:S01]  /*d1e0*/  FMUL.FTZ R220, R16.reuse, R220 ;  /* 0x000000dc10dc7220 */ /* 0x040fe20000410000 */
[C---:B-1----:R-:W-:Y:S01]  /*d1f0*/  IADD3 R98, PT, PT, R189.reuse, 0x280, RZ ;  /* 0x00000280bd627810 */ /* 0x042fe20007ffe0ff */
[----:B------:R1:W-:Y:S01]  /*d200*/  STS [R67+0x420c], R112 ;  /* 0x00420c7043007388 */ /* 0x0003e20000000800 */
[C---:B------:R-:W-:Y:S01]  /*d210*/  IADD3 R150, PT, PT, R189.reuse, 0xc80, RZ ;  /* 0x00000c80bd967810 */ /* 0x040fe20007ffe0ff */
[----:B------:R-:W-:Y:S01]  /*d220*/  FMUL.FTZ R222, R16, -R222 ;  /* 0x800000de10de7220 */ /* 0x000fe20000410000 */
[C---:B--2---:R-:W-:Y:S01]  /*d230*/  IADD3 R100, PT, PT, R189.reuse, 0x300, RZ ;  /* 0x00000300bd647810 */ /* 0x044fe20007ffe0ff */
[----:B------:R2:W-:Y:S01]  /*d240*/  STS [R67+0x4200], R110 ;  /* 0x0042006e43007388 */ /* 0x0005e20000000800 */
[----:B------:R-:W-:Y:S01]  /*d250*/  IADD3 R154, PT, PT, R189, 0xd00, RZ ;  /* 0x00000d00bd9a7810 */ /* 0x000fe20007ffe0ff */
[----:B------:R-:W-:Y:S01]  /*d260*/  FMUL.FTZ R218, R15, R218 ;  /* 0x000000da0fda7220 */ /* 0x000fe20000410000 */
[C---:B0-----:R-:W-:Y:S01]  /*d270*/  IADD3 R122, PT, PT, R189.reuse, 0x680, RZ ;  /* 0x00000680bd7a7810 */ /* 0x041fe20007ffe0ff */
[----:B------:R0:W-:Y:S01]  /*d280*/  STS [R67+0x4204], R108 ;  /* 0x0042046c43007388 */ /* 0x0001e20000000800 */
[C---:B------:R-:W-:Y:S01]  /*d290*/  IADD3 R158, PT, PT, R189.reuse, 0xd80, RZ ;  /* 0x00000d80bd9e7810 */ /* 0x040fe20007ffe0ff */
[----:B------:R-:W-:Y:S01]  /*d2a0*/  FMUL.FTZ R216, R14, R216 ;  /* 0x000000d80ed87220 */ /* 0x000fe20000410000 */
[----:B-1----:R-:W-:Y:S01]  /*d2b0*/  IADD3 R112, PT, PT, R189, 0x600, RZ ;  /* 0x00000600bd707810 */ /* 0x002fe20007ffe0ff */
[----:B------:R-:W-:Y:S01]  /*d2c0*/  FMUL.FTZ R214, R13, R214 ;  /* 0x000000d60dd67220 */ /* 0x000fe20000410000 */
[C---:B------:R-:W-:Y:S01]  /*d2d0*/  IADD3 R160, PT, PT, R189.reuse, 0xe00, RZ ;  /* 0x00000e00bda07810 */ /* 0x040fe20007ffe0ff */
[----:B------:R-:W-:Y:S01]  /*d2e0*/  FMUL.FTZ R212, R12, R212 ;  /* 0x000000d40cd47220 */ /* 0x000fe20000410000 */
[----:B--2---:R-:W-:Y:S01]  /*d2f0*/  IADD3 R110, PT, PT, R189, 0x580, RZ ;  /* 0x00000580bd6e7810 */ /* 0x004fe20007ffe0ff */
[----:B------:R-:W-:Y:S01]  /*d300*/  FMUL.FTZ R210, R11, R210 ;  /* 0x000000d20bd27220 */ /* 0x000fe20000410000 */
[C---:B------:R-:W-:Y:S01]  /*d310*/  IADD3 R162, PT, PT, R189.reuse, 0xe80, RZ ;  /* 0x00000e80bda27810 */ /* 0x040fe20007ffe0ff */
[----:B------:R-:W-:Y:S01]  /*d320*/  FMUL.FTZ R208, R10, R208 ;  /* 0x000000d00ad07220 */ /* 0x000fe20000410000 */
[----:B0-----:R-:W-:Y:S01]  /*d330*/  IADD3 R108, PT, PT, R189, 0x500, RZ ;  /* 0x00000500bd6c7810 */ /* 0x001fe20007ffe0ff */
        /* <DEDUP_REMOVED lines=16> */
[----:B------:R-:W-:Y:S01]  /*d440*/  FMUL.FTZ R173, R156, UR33 ;  /* 0x000000219cad7c20 */ /* 0x000fe20008410000 */
[-C--:B------:R-:W-:Y:S01]  /*d450*/  LEA.HI R102, R102, R189.reuse, RZ, 0x1b ;  /* 0x000000bd66667211 */ /* 0x080fe200078fd8ff */
[----:B------:R-:W-:Y:S01]  /*d460*/  FMUL.FTZ R175, R148, UR33 ;  /* 0x0000002194af7c20 */ /* 0x000fe20008410000 */
        /* <DEDUP_REMOVED lines=25> */
[----:B------:R-:W-:Y:S02]  /*d600*/  LEA.HI R127, R166, R189, RZ, 0x1b ;  /* 0x000000bda67f7211 */ /* 0x000fe400078fd8ff */
[----:B------:R-:W-:Y:S01]  /*d610*/  LEA R165, R168, UR28, 0x2 ;  /* 0x0000001ca8a57c11 */ /* 0x000fe2000f8e10ff */
[----:B------:R-:W-:Y:S01]  /*d620*/  BAR.SYNC.DEFER_BLOCKING 0x0 ;  /* 0x0000000000007b1d */ /* 0x000fe20000010000 */
        /* <DEDUP_REMOVED lines=11> */
[----:B------:R-:W-:Y:S01]  /*d6e0*/  LEA R138, R122, UR28, 0x2 ;  /* 0x0000001c7a8a7c11 */ /* 0x000fe2000f8e10ff */
[----:B------:R-:W0:Y:S01]  /*d6f0*/  LDS R165, [R165+0x4200] ;  /* 0x00420000a5a57984 */ /* 0x000e220000000800 */
[----:B------:R-:W-:-:S02]  /*d700*/  LEA R136, R126, UR28, 0x2 ;  /* 0x0000001c7e887c11 */ /* 0x000fc4000f8e10ff */
[----:B------:R-:W-:Y:S01]  /*d710*/  LEA R134, R128, UR28, 0x2 ;  /* 0x0000001c80867c11 */ /* 0x000fe2000f8e10ff */
[----:B------:R-:W1:Y:S01]  /*d720*/  LDS R163, [R166+0x4400] ;  /* 0x00440000a6a37984 */ /* 0x000e620000000800 */
[----:B------:R-:W-:Y:S02]  /*d730*/  LEA R132, R130, UR28, 0x2 ;  /* 0x0000001c82847c11 */ /* 0x000fe4000f8e10ff */
[----:B------:R-:W-:Y:S01]  /*d740*/  LEA R167, R167, UR28, 0x2 ;  /* 0x0000001ca7a77c11 */ /* 0x000fe2000f8e10ff */
[----:B------:R-:W2:Y:S01]  /*d750*/  LDS R161, [R164+0x4600] ;  /* 0x00460000a4a17984 */ /* 0x000ea20000000800 */
        /* <DEDUP_REMOVED lines=22> */
[----:B------:R-:W-:Y:S01]  /*d8c0*/  MOV R169, UR32 ;  /* 0x0000002000a97c02 */ /* 0x000fe20008000f00 */
[----:B------:R-:W0:Y:S01]  /*d8d0*/  LDS R141, [R144+0x5600] ;  /* 0x00560000908d7984 */ /* 0x000e220000000800 */
[----:B------:R-:W-:Y:S01]  /*d8e0*/  LEA R179, R168, UR49, 0x2 ;  /* 0x00000031a8b37c11 */ /* 0x000fe2000f8e10ff */
[----:B------:R-:W-:Y:S01]  /*d8f0*/  FMUL.FTZ R168, R149, UR33 ;  /* 0x0000002195a87c20 */ /* 0x000fe20008410000 */
[----:B------:R-:W-:Y:S01]  /*d900*/  LEA R64, R169, -R64, 0x1 ;  /* 0x80000040a9407211 */ /* 0x000fe200078e08ff */
[----:B------:R-:W0:Y:S01]  /*d910*/  LDS R139, [R142+0x5800] ;  /* 0x005800008e8b7984 */ /* 0x000e220000000800 */
[----:B------:R-:W-:Y:S01]  /*d920*/  FMUL.FTZ R169, R76, UR33 ;  /* 0x000000214ca97c20 */ /* 0x000fe20008410000 */
[----:B------:R-:W-:Y:S01]  /*d930*/  FFMA.FTZ R168, R77, UR46, -R168 ;  /* 0x0000002e4da87c23 */ /* 0x000fe200080108a8 */
[C---:B------:R-:W-:Y:S01]  /*d940*/  ISETP.GE.AND P2, PT, R64.reuse, 0x1, PT ;  /* 0x000000014000780c */ /* 0x040fe20003f46270 */
[----:B------:R-:W0:Y:S01]  /*d950*/  LDS R137, [R140+0x5a00] ;  /* 0x005a00008c897984 */ /* 0x000e220000000800 */
[----:B------:R-:W-:-:S03]  /*d960*/  ISETP.GE.AND P3, PT, R64, 0x81, PT ;  /* 0x000000814000780c */ /* 0x000fc60003f66270 */
        /* <DEDUP_REMOVED lines=37> */
[----:B------:R-:W-:Y:S01]  /*dbc0*/  STS [R67+0x8400], R220 ;  /* 0x008400dc43007388 */ /* 0x000fe20000000800 */
[----:B----4-:R-:W-:-:S03]  /*dbd0*/  FMUL.FTZ R170, R2, -R193 ;  /* 0x800000c102aa7220 */ /* 0x010fc60000410000 */
[----:B------:R-:W-:Y:S01]  /*dbe0*/  STS [R67+0x8404], R222 ;  /* 0x008404de43007388 */ /* 0x000fe20000000800 */
[----:B-----5:R-:W-:-:S03]  /*dbf0*/  FMUL.FTZ R180, R0, -R191 ;  /* 0x800000bf00b47220 */ /* 0x020fc60000410000 */
        /* <DEDUP_REMOVED lines=14> */
[----:B---3--:R-:W-:Y:S01]  /*dce0*/  FFMA.FTZ R172, R156, UR46, -R169 ;  /* 0x0000002e9cac7c23 */ /* 0x008fe200080108a9 */
[----:B------:R-:W-:-:S02]  /*dcf0*/  FMUL.FTZ R169, R78, UR33 ;  /* 0x000000214ea97c20 */ /* 0x000fc40008410000 */
[----:B------:R-:W-:Y:S02]  /*dd00*/  STS [R67+0x8468], R194 ;  /* 0x008468c243007388 */ /* 0x000fe40000000800 */
[----:B------:R-:W-:Y:S02]  /*dd10*/  FFMA.FTZ R169, R152, UR46, -R169 ;  /* 0x0000002e98a97c23 */ /* 0x000fe400080108a9 */
[----:B------:R3:W-:Y:S01]  /*dd20*/  STS [R67+0x846c], R176 ;  /* 0x00846cb043007388 */ /* 0x0007e20000000800 */
[----:B----4-:R-:W-:-:S03]  /*dd30*/  FMUL.FTZ R174, R153, UR33 ;  /* 0x0000002199ae7c20 */ /* 0x010fc60008410000 */
[----:B------:R-:W-:Y:S01]  /*dd40*/  STS [R67+0x8470], R192 ;  /* 0x008470c043007388 */ /* 0x000fe20000000800 */
[----:B------:R-:W-:-:S03]  /*dd50*/  FFMA.FTZ R174, R75, UR46, -R174 ;  /* 0x0000002e4bae7c23 */ /* 0x000fc600080108ae */
[----:B------:R-:W-:Y:S01]  /*dd60*/  STS [R67+0x8474], R170 ;  /* 0x008474aa43007388 */ /* 0x000fe20000000800 */
[----:B---3--:R-:W-:Y:S01]  /*dd70*/  FMUL.FTZ R176, R124, R156 ;  /* 0x0000009c7cb07220 */ /* 0x008fe20000410000 */
[----:B------:R-:W-:Y:S02]  /*dd80*/  FMUL.FTZ R124, R75, UR33 ;  /* 0x000000214b7c7c20 */ /* 0x000fe40008410000 */
[----:B------:R-:W-:Y:S01]  /*dd90*/  STS [R67+0x8478], R190 ;  /* 0x008478be43007388 */ /* 0x000fe20000000800 */
[----:B------:R-:W-:Y:S01]  /*dda0*/  FMUL.FTZ R156, R77, UR33 ;  /* 0x000000214d9c7c20 */ /* 0x000fe20008410000 */
[----:B------:R-:W-:Y:S02]  /*ddb0*/  FFMA.FTZ R171, R153, UR46, R124 ;  /* 0x0000002e99ab7c23 */ /* 0x000fe4000801007c */
[----:B------:R3:W-:Y:S01]  /*ddc0*/  STS [R67+0x847c], R180 ;  /* 0x00847cb443007388 */ /* 0x0007e20000000800 */
[----:B------:R-:W-:Y:S01]  /*ddd0*/  FFMA.FTZ R156, R149, UR46, R156 ;  /* 0x0000002e959c7c23 */ /* 0x000fe2000801009c */
[----:B------:R-:W-:Y:S01]  /*dde0*/  FFMA.FTZ R124, R82, UR46, R175 ;  /* 0x0000002e527c7c23 */ /* 0x000fe200080100af */
[----:B---3--:R-:W-:-:S04]  /*ddf0*/  FMUL.FTZ R67, R152, UR33 ;  /* 0x0000002198437c20 */ /* 0x008fc80008410000 */
[----:B------:R-:W-:Y:S01]  /*de00*/  FFMA.FTZ R170, R78, UR46, R67 ;  /* 0x0000002e4eaa7c23 */ /* 0x000fe20008010043 */
[----:B------:R-:W-:-:S04]  /*de10*/  FMUL.FTZ R67, R82, UR33 ;  /* 0x0000002152437c20 */ /* 0x000fc80008410000 */
[----:B------:R-:W-:Y:S01]  /*de20*/  FFMA.FTZ R67, R148, UR46, -R67 ;  /* 0x0000002e94437c23 */ /* 0x000fe20008010843 */
[----:B------:R-:W-:Y:S06]  /*de30*/  BAR.SYNC.DEFER_BLOCKING 0x0 ;  /* 0x0000000000007b1d */ /* 0x000fec0000010000 */
[----:B012---:R-:W-:Y:S05]  /*de40*/  @!P2 BRA `(.L_x_2717) ;  /* 0x00000000000ca947 */ /* 0x007fea0003800000 */
[----:B------:R-:W0:Y:S04]  /*de50*/  LDS R179, [R179+0x4200] ;  /* 0x00420000b3b37984 */ /* 0x000e280000000800 */
[----:B------:R1:W-:Y:S04]  /*de60*/  REDG.E.ADD.F32.FTZ.RN.STRONG.GPU desc[UR26][R60.64], R165 ;  /* 0x000000a53c0079a6 */ /* 0x0003e8000c12f31a */
[----:B0-----:R1:W-:Y:S02]  /*de70*/  REDG.E.ADD.F32.FTZ.RN.STRONG.GPU desc[UR26][R62.64], R179 ;  /* 0x000000b33e0079a6 */ /* 0x0013e4000c12f31a */
.L_x_2717:
[----:B------:R-:W-:Y:S05]  /*de80*/  BSYNC.RECONVERGENT B0 ;  /* 0x0000000000007941 */ /* 0x000fea0003800200 */
.L_x_2716:
[----:B-1----:R0:W1:Y:S01]  /*de90*/  LDS R165, [R166+0x8600] ;  /* 0x00860000a6a57984 */ /* 0x0020620000000800 */
[----:B------:R-:W-:Y:S04]  /*dea0*/  BSSY.RECONVERGENT B0, `(.L_x_2718) ;  /* 0x0000004000007945 */ /* 0x000fe80003800200 */
[----:B------:R-:W-:Y:S05]  /*deb0*/  @!P3 BRA `(.L_x_2719) ;  /* 0x000000000008b947 */ /* 0x000fea0003800000 */
[----:B------:R2:W-:Y:S04]  /*dec0*/  REDG.E.ADD.F32.FTZ.RN.STRONG.GPU desc[UR26][R60.64+0x200], R163 ;  /* 0x000200a33c0079a6 */ /* 0x0005e8000c12f31a */
[----:B-1----:R2:W-:Y:S02]  /*ded0*/  REDG.E.ADD.F32.FTZ.RN.STRONG.GPU desc[UR26][R62.64+0x200], R165 ;  /* 0x000200a53e0079a6 */ /* 0x0025e4000c12f31a */
.L_x_2719:
[----:B------:R-:W-:Y:S05]  /*dee0*/  BSYNC.RECONVERGENT B0 ;  /* 0x0000000000007941 */ /* 0x000fea0003800200 */
.L_x_2718:
        /* <DEDUP_REMOVED lines=10> */
.L_x_2721:
[----:B------:R-:W-:Y:S05]  /*df90*/  BSYNC.RECONVERGENT B0 ;  /* 0x0000000000007941 */ /* 0x000fea0003800200 */
.L_x_2720:
[----:B--2---:R2:W4:Y:S01]  /*dfa0*/  LDS R161, [R162+0x8a00] ;  /* 0x008a0000a2a17984 */ /* 0x0045220000000800 */
[----:B------:R-:W-:Y:S04]  /*dfb0*/  BSSY.RECONVERGENT B0, `(.L_x_2722) ;  /* 0x0000004000007945 */ /* 0x000fe80003800200 */
[----:B------:R-:W-:Y:S05]  /*dfc0*/  @!P2 BRA `(.L_x_2723) ;  /* 0x000000000008a947 */ /* 0x000fea0003800000 */
[----:B------:R0:W-:Y:S04]  /*dfd0*/  REDG.E.ADD.F32.FTZ.RN.STRONG.GPU desc[UR26][R60.64+0x600], R159 ;  /* 0x0006009f3c0079a6 */ /* 0x0001e8000c12f31a */
[----:B----4-:R0:W-:Y:S02]  /*dfe0*/  REDG.E.ADD.F32.FTZ.RN.STRONG.GPU desc[UR26][R62.64+0x600], R161 ;  /* 0x000600a13e0079a6 */ /* 0x0101e4000c12f31a */
.L_x_2723:
[----:B------:R-:W-:Y:S05]  /*dff0*/  BSYNC.RECONVERGENT B0 ;  /* 0x0000000000007941 */ /* 0x000fea0003800200 */
.L_x_2722:
[----:B------:R-:W0:Y:S01]  /*e000*/  LDS R167, [R167+0x8c00] ;  /* 0x008c0000a7a77984 */ /* 0x000e220000000800 */
[----:B------:R-:W-:Y:S04]  /*e010*/  BSSY.RECONVERGENT B0, `(.L_x_2724) ;  /* 0x0000004000007945 */ /* 0x000fe80003800200 */
[----:B------:R-:W-:Y:S05]  /*e020*/  @!P3 BRA `(.L_x_2725) ;  /* 0x000000000008b947 */ /* 0x000fea0003800000 */
[----:B------:R1:W-:Y:S04]  /*e030*/  REDG.E.ADD.F32.FTZ.RN.STRONG.GPU desc[UR26][R60.64+0x800], R157 ;  /* 0x0008009d3c0079a6 */ /* 0x0003e8000c12f31a */
[----:B0-----:R0:W-:Y:S02]  /*e040*/  REDG.E.ADD.F32.FTZ.RN.STRONG.GPU desc[UR26][R62.64+0x800], R167 ;  /* 0x000800a73e0079a6 */ /* 0x0011e4000c12f31a */
.L_x_2725:
[----:B------:R-:W-:Y:S05]  /*e050*/  BSYNC.RECONVERGENT B0 ;  /* 0x0000000000007941 */ /* 0x000fea0003800200 */
.L_x_2724:
[----:B-1----:R1:W0:Y:S01]  /*e060*/  LDS R157, [R160+0x8e00] ;  /* 0x008e0000a09d7984 */ /* 0x0022220000000800 */
[----:B------:R-:W-:Y:S04]  /*e070*/  BSSY.RECONVERGENT B0, `(.L_x_2726) ;  /* 0x0000004000007945 */ /* 0x000fe80003800200 */
[----:B------:R-:W-:Y:S05]  /*e080*/  @!P4 BRA `(.L_x_2727) ;  /* 0x000000000008c947 */ /* 0x000fea0003800000 */
[----:B------:R1:W-:Y:S04]  /*e090*/  REDG.E.ADD.F32.FTZ.RN.STRONG.GPU desc[UR26][R60.64+0xa00], R155 ;  /* 0x000a009b3c0079a6 */ /* 0x0003e8000c12f31a */
[----:B0-----:R1:W-:Y:S02]  /*e0a0*/  REDG.E.ADD.F32.FTZ.RN.STRONG.GPU desc[UR26][R62.64+0xa00], R157 ;  /* 0x000a009d3e0079a6 */ /* 0x0013e4000c12f31a */
.L_x_2727:
[----:B------:R-:W-:Y:S05]  /*e0b0*/  BSYNC.RECONVERGENT B0 ;  /* 0x0000000000007941 */ /* 0x000fea0003800200 */
.L_x_2726:
[----:B-1----:R1:W0:Y:S01]  /*e0c0*/  LDS R155, [R158+0x9000] ;  /* 0x009000009e9b7984 */ /* 0x0022220000000800 */
[----:B------:R-:W-:Y:S04]  /*e0d0*/  BSSY.RECONVERGENT B0, `(.L_x_2728) ;  /* 0x0000004000007945 */ /* 0x000fe80003800200 */
[----:B------:R-:W-:Y:S05]  /*e0e0*/  @!P5 BRA `(.L_x_2729) ;  /* 0x000000000008d947 */ /* 0x000fea0003800000 */
[----:B------:R1:W-:Y:S04]  /*e0f0*/  REDG.E.ADD.F32.FTZ.RN.STRONG.GPU desc[UR26][R60.64+0xc00], R151 ;  /* 0x000c00973c0079a6 */ /* 0x0003e8000c12f31a */
[----:B0-----:R1:W-:Y:S02]  /*e100*/  REDG.E.ADD.F32.FTZ.RN.STRONG.GPU desc[UR26][R62.64+0xc00], R155 ;  /* 0x000c009b3e0079a6 */ /* 0x0013e4000c12f31a */
.L_x_2729:
[----:B------:R-:W-:Y:S05]  /*e110*/  BSYNC.RECONVERGENT B0 ;  /* 0x0000000000007941 */ /* 0x000fea0003800200 */
.L_x_2728:
        /* <DEDUP_REMOVED lines=10> */
.L_x_2731:
[----:B------:R-:W-:Y:S05]  /*e1c0*/  BSYNC.RECONVERGENT B0 ;  /* 0x0000000000007941 */ /* 0x000fea0003800200 */
.L_x_2730:
[----:B-1----:R1:W0:Y:S01]  /*e1d0*/  LDS R147, [R150+0x9400] ;  /* 0x0094000096937984 */ /* 0x0022220000000800 */
[----:B------:R-:W-:Y:S04]  /*e1e0*/  BSSY.RECONVERGENT B0, `(.L_x_2732) ;  /* 0x0000004000007945 */ /* 0x000fe80003800200 */
[----:B------:R-:W-:Y:S05]  /*e1f0*/  @!P2 BRA `(.L_x_2733) ;  /* 0x000000000008a947 */ /* 0x000fea0003800000 */
[----:B------:R1:W-:Y:S04]  /*e200*/  REDG.E.ADD.F32.FTZ.RN.STRONG.GPU desc[UR26][R60.64+0x1000], R145 ;  /* 0x001000913c0079a6 */ /* 0x0003e8000c12f31a */
[----:B0-----:R1:W-:Y:S02]  /*e210*/  REDG.E.ADD.F32.FTZ.RN.STRONG.GPU desc[UR26][R62.64+0x1000], R147 ;  /* 0x001000933e0079a6 */ /* 0x0013e4000c12f31a */
.L_x_2733:
[----:B------:R-:W-:Y:S05]  /*e220*/  BSYNC.RECONVERGENT B0 ;  /* 0x0000000000007941 */ /* 0x000fea0003800200 */
.L_x_2732:
[----:B-1----:R1:W0:Y:S01]  /*e230*/  LDS R145, [R146+0x9600] ;  /* 0x0096000092917984 */ /* 0x0022220000000800 */
[----:B------:R-:W-:Y:S04]  /*e240*/  BSSY.RECONVERGENT B0, `(.L_x_2734) ;  /* 0x0000004000007945 */ /* 0x000fe80003800200 */
[----:B------:R-:W-:Y:S05]  /*e250*/  @!P3 BRA `(.L_x_2735) ;  /* 0x000000000008b947 */ /* 0x000fea0003800000 */
[----:B------:R1:W-:Y:S04]  /*e260*/  REDG.E.ADD.F32.FTZ.RN.STRONG.GPU desc[UR26][R60.64+0x1200], R143 ;  /* 0x0012008f3c0079a6 */ /* 0x0003e8000c12f31a */
[----:B0-----:R1:W-:Y:S02]  /*e270*/  REDG.E.ADD.F32.FTZ.RN.STRONG.GPU desc[UR26][R62.64+0x1200], R145 ;  /* 0x001200913e0079a6 */ /* 0x0013e4000c12f31a */
.L_x_2735:
[----:B------:R-:W-:Y:S05]  /*e280*/  BSYNC.RECONVERGENT B0 ;  /* 0x0000000000007941 */ /* 0x000fea0003800200 */
.L_x_2734:
[----:B-1----:R1:W0:Y:S01]  /*e290*/  LDS R143, [R144+0x9800] ;  /* 0x00980000908f7984 */ /* 0x0022220000000800 */
[----:B------:R-:W-:Y:S04]  /*e2a0*/  BSSY.RECONVERGENT B0, `(.L_x_2736) ;  /* 0x0000004000007945 */ /* 0x000fe80003800200 */
[----:B------:R-:W-:Y:S05]  /*e2b0*/  @!P4 BRA `(.L_x_2737) ;  /* 0x000000000008c947 */ /* 0x000fea0003800000 */
[----:B------:R1:W-:Y:S04]  /*e2c0*/  REDG.E.ADD.F32.FTZ.RN.STRONG.GPU desc[UR26][R60.64+0x1400], R141 ;  /* 0x0014008d3c0079a6 */ /* 0x0003e8000c12f31a */
[----:B0-----:R1:W-:Y:S02]  /*e2d0*/  REDG.E.ADD.F32.FTZ.RN.STRONG.GPU desc[UR26][R62.64+0x1400], R143 ;  /* 0x0014008f3e0079a6 */ /* 0x0013e4000c12f31a */
.L_x_2737:
[----:B------:R-:W-:Y:S05]  /*e2e0*/  BSYNC.RECONVERGENT B0 ;  /* 0x0000000000007941 */ /* 0x000fea0003800200 */
.L_x_2736:
[----:B-1----:R1:W0:Y:S01]  /*e2f0*/  LDS R141, [R142+0x9a00] ;  /* 0x009a00008e8d7984 */ /* 0x0022220000000800 */
[----:B------:R-:W-:Y:S04]  /*e300*/  BSSY.RECONVERGENT B0, `(.L_x_2738) ;  /* 0x0000004000007945 */ /* 0x000fe80003800200 */
[----:B------:R-:W-:Y:S05]  /*e310*/  @!P5 BRA `(.L_x_2739) ;  /* 0x000000000008d947 */ /* 0x000fea0003800000 */
[----:B------:R1:W-:Y:S04]  /*e320*/  REDG.E.ADD.F32.FTZ.RN.STRONG.GPU desc[UR26][R60.64+0x1600], R139 ;  /* 0x0016008b3c0079a6 */ /* 0x0003e8000c12f31a */
[----:B0-----:R1:W-:Y:S02]  /*e330*/  REDG.E.ADD.F32.FTZ.RN.STRONG.GPU desc[UR26][R62.64+0x1600], R141 ;  /* 0x0016008d3e0079a6 */ /* 0x0013e4000c12f31a */
.L_x_2739:
[----:B------:R-:W-:Y:S05]  /*e340*/  BSYNC.RECONVERGENT B0 ;  /* 0x0000000000007941 */ /* 0x000fea0003800200 */
.L_x_2738:
        /* <DEDUP_REMOVED lines=10> */
.L_x_2741:
[----:B------:R-:W-:Y:S05]  /*e3f0*/  BSYNC.RECONVERGENT B0 ;  /* 0x0000000000007941 */ /* 0x000fea0003800200 */
.L_x_2740:
[----:B-1----:R1:W0:Y:S01]  /*e400*/  LDS R137, [R138+0x9e00] ;  /* 0x009e00008a897984 */ /* 0x0022220000000800 */
[----:B------:R-:W-:Y:S04]  /*e410*/  BSSY.RECONVERGENT B0, `(.L_x_2742) ;  /* 0x0000004000007945 */ /* 0x000fe80003800200 */
[----:B------:R-:W-:Y:S05]  /*e420*/  @!P2 BRA `(.L_x_2743) ;  /* 0x000000000008a947 */ /* 0x000fea0003800000 */
[----:B------:R1:W-:Y:S04]  /*e430*/  REDG.E.ADD.F32.FTZ.RN.STRONG.GPU desc[UR26][R60.64+0x1a00], R135 ;  /* 0x001a00873c0079a6 */ /* 0x0003e8000c12f31a */
[----:B0-----:R1:W-:Y:S02]  /*e440*/  REDG.E.ADD.F32.FTZ.RN.STRONG.GPU desc[UR26][R62.64+0x1a00], R137 ;  /* 0x001a00893e0079a6 */ /* 0x0013e4000c12f31a */
.L_x_2743:
[----:B------:R-:W-:Y:S05]  /*e450*/  BSYNC.RECONVERGENT B0 ;  /* 0x0000000000007941 */ /* 0x000fea0003800200 */
.L_x_2742:
[----:B-1----:R1:W0:Y:S01]  /*e460*/  LDS R135, [R136+0xa000] ;  /* 0x00a0000088877984 */ /* 0x0022220000000800 */
[----:B------:R-:W-:Y:S04]  /*e470*/  BSSY.RECONVERGENT B0, `(.L_x_2744) ;  /* 0x0000004000007945 */ /* 0x000fe80003800200 */
[----:B------:R-:W-:Y:S05]  /*e480*/  @!P3 BRA `(.L_x_2745) ;  /* 0x000000000008b947 */ /* 0x000fea0003800000 */
[----:B------:R1:W-:Y:S04]  /*e490*/  REDG.E.ADD.F32.FTZ.RN.STRONG.GPU desc[UR26][R60.64+0x1c00], R133 ;  /* 0x001c00853c0079a6 */ /* 0x0003e8000c12f31a */
[----:B0-----:R1:W-:Y:S02]  /*e4a0*/  REDG.E.ADD.F32.FTZ.RN.STRONG.GPU desc[UR26][R62.64+0x1c00], R135 ;  /* 0x001c00873e0079a6 */ /* 0x0013e4000c12f31a */
.L_x_2745:
[----:B------:R-:W-:Y:S05]  /*e4b0*/  BSYNC.RECONVERGENT B0 ;  /* 0x0000000000007941 */ /* 0x000fea0003800200 */
.L_x_2744:
[----:B-1----:R1:W0:Y:S01]  /*e4c0*/  LDS R133, [R134+0xa200] ;  /* 0x00a2000086857984 */ /* 0x0022220000000800 */
[----:B------:R-:W-:Y:S04]  /*e4d0*/  BSSY.RECONVERGENT B0, `(.L_x_2746) ;  /* 0x0000004000007945 */ /* 0x000fe80003800200 */
[----:B------:R-:W-:Y:S05]  /*e4e0*/  @!P4 BRA `(.L_x_2747) ;  /* 0x000000000008c947 */ /* 0x000fea0003800000 */
[----:B------:R1:W-:Y:S04]  /*e4f0*/  REDG.E.ADD.F32.FTZ.RN.STRONG.GPU desc[UR26][R60.64+0x1e00], R131 ;  /* 0x001e00833c0079a6 */ /* 0x0003e8000c12f31a */
[----:B0-----:R1:W-:Y:S02]  /*e500*/  REDG.E.ADD.F32.FTZ.RN.STRONG.GPU desc[UR26][R62.64+0x1e00], R133 ;  /* 0x001e00853e0079a6 */ /* 0x0013e4000c12f31a */
.L_x_2747:
[----:B------:R-:W-:Y:S05]  /*e510*/  BSYNC.RECONVERGENT B0 ;  /* 0x0000000000007941 */ /* 0x000fea0003800200 */
.L_x_2746:
[----:B-1----:R1:W0:Y:S01]  /*e520*/  LDS R131, [R132+0xa400] ;  /* 0x00a4000084837984 */ /* 0x0022220000000800 */
[----:B------:R-:W-:Y:S04]  /*e530*/  BSSY.RECONVERGENT B0, `(.L_x_2748) ;  /* 0x0000004000007945 */ /* 0x000fe80003800200 */
[----:B------:R-:W-:Y:S05]  /*e540*/  @!P5 BRA `(.L_x_2749) ;  /* 0x000000000008d947 */ /* 0x000fea0003800000 */
[----:B------:R1:W-:Y:S04]  /*e550*/  REDG.E.ADD.F32.FTZ.RN.STRONG.GPU desc[UR26][R60.64+0x2000], R129 ;  /* 0x002000813c0079a6 */ /* 0x0003e8000c12f31a */
[----:B0-----:R1:W-:Y:S02]  /*e560*/  REDG.E.ADD.F32.FTZ.RN.STRONG.GPU desc[UR26][R62.64+0x2000], R131 ;  /* 0x002000833e0079a6 */ /* 0x0013e4000c12f31a */
.L_x_2749:
[----:B------:R-:W-:Y:S05]  /*e570*/  BSYNC.RECONVERGENT B0 ;  /* 0x0000000000007941 */ /* 0x000fea0003800200 */
.L_x_2748:
        /* <DEDUP_REMOVED lines=10> */
.L_x_2751:
[----:B------:R-:W-:Y:S05]  /*e620*/  BSYNC.RECONVERGENT B0 ;  /* 0x0000000000007941 */ /* 0x000fea0003800200 */
.L_x_2750:
[----:B-1----:R1:W0:Y:S01]  /*e630*/  LDS R127, [R128+0xa800] ;  /* 0x00a80000807f7984 */ /* 0x0022220000000800 */
[----:B------:R-:W-:Y:S04]  /*e640*/  BSSY.RECONVERGENT B0, `(.L_x_2752) ;  /* 0x0000004000007945 */ /* 0x000fe80003800200 */
[----:B------:R-:W-:Y:S05]  /*e650*/  @!P2 BRA `(.L_x_2753) ;  /* 0x000000000008a947 */ /* 0x000fea0003800000 */
[----:B------:R1:W-:Y:S04]  /*e660*/  REDG.E.ADD.F32.FTZ.RN.STRONG.GPU desc[UR26][R60.64+0x2400], R125 ;  /* 0x0024007d3c0079a6 */ /* 0x0003e8000c12f31a */
[----:B0-----:R1:W-:Y:S02]  /*e670*/  REDG.E.ADD.F32.FTZ.RN.STRONG.GPU desc[UR26][R62.64+0x2400], R127 ;  /* 0x0024007f3e0079a6 */ /* 0x0013e4000c12f31a */
.L_x_2753:
[----:B------:R-:W-:Y:S05]  /*e680*/  BSYNC.RECONVERGENT B0 ;  /* 0x0000000000007941 */ /* 0x000fea0003800200 */
.L_x_2752:
[----:B-1----:R1:W0:Y:S01]  /*e690*/  LDS R125, [R126+0xaa00] ;  /* 0x00aa00007e7d7984 */ /* 0x0022220000000800 */
[----:B------:R-:W-:Y:S04]  /*e6a0*/  BSSY.RECONVERGENT B0, `(.L_x_2754) ;  /* 0x0000004000007945 */ /* 0x000fe80003800200 */
[----:B------:R-:W-:Y:S05]  /*e6b0*/  @!P3 BRA `(.L_x_2755) ;  /* 0x000000000008b947 */ /* 0x000fea0003800000 */
[----:B------:R1:W-:Y:S04]  /*e6c0*/  REDG.E.ADD.F32.FTZ.RN.STRONG.GPU desc[UR26][R60.64+0x2600], R123 ;  /* 0x0026007b3c0079a6 */ /* 0x0003e8000c12f31a */
[----:B0-----:R1:W-:Y:S02]  /*e6d0*/  REDG.E.ADD.F32.FTZ.RN.STRONG.GPU desc[UR26][R62.64+0x2600], R125 ;  /* 0x0026007d3e0079a6 */ /* 0x0013e4000c12f31a */
.L_x_2755:
[----:B------:R-:W-:Y:S05]  /*e6e0*/  BSYNC.RECONVERGENT B0 ;  /* 0x0000000000007941 */ /* 0x000fea0003800200 */
.L_x_2754:
[----:B-1----:R1:W0:Y:S01]  /*e6f0*/  LDS R123, [R122+0xac00] ;  /* 0x00ac00007a7b7984 */ /* 0x0022220000000800 */
[----:B------:R-:W-:Y:S04]  /*e700*/  BSSY.RECONVERGENT B0, `(.L_x_2756) ;  /* 0x0000004000007945 */ /* 0x000fe80003800200 */
[----:B------:R-:W-:Y:S05]  /*e710*/  @!P4 BRA `(.L_x_2757) ;  /* 0x000000000008c947 */ /* 0x000fea0003800000 */
[----:B------:R1:W-:Y:S04]  /*e720*/  REDG.E.ADD.F32.FTZ.RN.STRONG.GPU desc[UR26][R60.64+0x2800], R111 ;  /* 0x0028006f3c0079a6 */ /* 0x0003e8000c12f31a */
[----:B0-----:R1:W-:Y:S02]  /*e730*/  REDG.E.ADD.F32.FTZ.RN.STRONG.GPU desc[UR26][R62.64+0x2800], R123 ;  /* 0x0028007b3e0079a6 */ /* 0x0013e4000c12f31a */
.L_x_2757:
[----:B------:R-:W-:Y:S05]  /*e740*/  BSYNC.RECONVERGENT B0 ;  /* 0x0000000000007941 */ /* 0x000fea0003800200 */
.L_x_2756:
[----:B-1----:R1:W0:Y:S01]  /*e750*/  LDS R111, [R112+0xae00] ;  /* 0x00ae0000706f7984 */ /* 0x0022220000000800 */
[----:B------:R-:W-:Y:S04]  /*e760*/  BSSY.RECONVERGENT B0, `(.L_x_2758) ;  /* 0x0000004000007945 */ /* 0x000fe80003800200 */
[----:B------:R-:W-:Y:S05]  /*e770*/  @!P5 BRA `(.L_x_2759) ;  /* 0x000000000008d947 */ /* 0x000fea0003800000 */
[----:B------:R1:W-:Y:S04]  /*e780*/  REDG.E.ADD.F32.FTZ.RN.STRONG.GPU desc[UR26][R60.64+0x2a00], R109 ;  /* 0x002a006d3c0079a6 */ /* 0x0003e8000c12f31a */
[----:B0-----:R1:W-:Y:S02]  /*e790*/  REDG.E.ADD.F32.FTZ.RN.STRONG.GPU desc[UR26][R62.64+0x2a00], R111 ;  /* 0x002a006f3e0079a6 */ /* 0x0013e4000c12f31a */
.L_x_2759:
[----:B------:R-:W-:Y:S05]  /*e7a0*/  BSYNC.RECONVERGENT B0 ;  /* 0x0000000000007941 */ /* 0x000fea0003800200 */
.L_x_2758:
        /* <DEDUP_REMOVED lines=10> */
.L_x_2761:
[----:B------:R-:W-:Y:S05]  /*e850*/  BSYNC.RECONVERGENT B0 ;  /* 0x0000000000007941 */ /* 0x000fea0003800200 */
.L_x_2760:
[----:B-1----:R1:W0:Y:S01]  /*e860*/  LDS R107, [R108+0xb200] ;  /* 0x00b200006c6b7984 */ /* 0x0022220000000800 */
[----:B------:R-:W-:Y:S04]  /*e870*/  BSSY.RECONVERGENT B0, `(.L_x_2762) ;  /* 0x0000004000007945 */ /* 0x000fe80003800200 */
[----:B------:R-:W-:Y:S05]  /*e880*/  @!P2 BRA `(.L_x_2763) ;  /* 0x000000000008a947 */ /* 0x000fea0003800000 */
[----:B------:R1:W-:Y:S04]  /*e890*/  REDG.E.ADD.F32.FTZ.RN.STRONG.GPU desc[UR26][R60.64+0x2e00], R105 ;  /* 0x002e00693c0079a6 */ /* 0x0003e8000c12f31a */
[----:B0-----:R1:W-:Y:S02]  /*e8a0*/  REDG.E.ADD.F32.FTZ.RN.STRONG.GPU desc[UR26][R62.64+0x2e00], R107 ;  /* 0x002e006b3e0079a6 */ /* 0x0013e4000c12f31a */
.L_x_2763:
[----:B------:R-:W-:Y:S05]  /*e8b0*/  BSYNC.RECONVERGENT B0 ;  /* 0x0000000000007941 */ /* 0x000fea0003800200 */
.L_x_2762:
[----:B-1----:R1:W0:Y:S01]  /*e8c0*/  LDS R105, [R106+0xb400] ;  /* 0x00b400006a697984 */ /* 0x0022220000000800 */
[----:B------:R-:W-:Y:S04]  /*e8d0*/  BSSY.RECONVERGENT B0, `(.L_x_2764) ;  /* 0x0000004000007945 */ /* 0x000fe80003800200 */
[----:B------:R-:W-:Y:S05]  /*e8e0*/  @!P3 BRA `(.L_x_2765) ;  /* 0x000000000008b947 */ /* 0x000fea0003800000 */
[----:B------:R1:W-:Y:S04]  /*e8f0*/  REDG.E.ADD.F32.FTZ.RN.STRONG.GPU desc[UR26][R60.64+0x3000], R103 ;  /* 0x003000673c0079a6 */ /* 0x0003e8000c12f31a */
[----:B0-----:R1:W-:Y:S02]  /*e900*/  REDG.E.ADD.F32.FTZ.RN.STRONG.GPU desc[UR26][R62.64+0x3000], R105 ;  /* 0x003000693e0079a6 */ /* 0x0013e4000c12f31a */
.L_x_2765:
[----:B------:R-:W-:Y:S05]  /*e910*/  BSYNC.RECONVERGENT B0 ;  /* 0x0000000000007941 */ /* 0x000fea0003800200 */
.L_x_2764:
[----:B-1----:R1:W0:Y:S01]  /*e920*/  LDS R103, [R104+0xb600] ;  /* 0x00b6000068677984 */ /* 0x0022220000000800 */
[----:B------:R-:W-:Y:S04]  /*e930*/  BSSY.RECONVERGENT B0, `(.L_x_2766) ;  /* 0x0000004000007945 */ /* 0x000fe80003800200 */
[----:B------:R-:W-:Y:S05]  /*e940*/  @!P4 BRA `(.L_x_2767) ;  /* 0x000000000008c947 */ /* 0x000fea0003800000 */
[----:B------:R1:W-:Y:S04]  /*e950*/  REDG.E.ADD.F32.FTZ.RN.STRONG.GPU desc[UR26][R60.64+0x3200], R101 ;  /* 0x003200653c0079a6 */ /* 0x0003e8000c12f31a */
[----:B0-----:R1:W-:Y:S02]  /*e960*/  REDG.E.ADD.F32.FTZ.RN.STRONG.GPU desc[UR26][R62.64+0x3200], R103 ;  /* 0x003200673e0079a6 */ /* 0x0013e4000c12f31a */
.L_x_2767:
[----:B------:R-:W-:Y:S05]  /*e970*/  BSYNC.RECONVERGENT B0 ;  /* 0x0000000000007941 */ /* 0x000fea0003800200 */
.L_x_2766:
[----:B-1----:R1:W0:Y:S01]  /*e980*/  LDS R101, [R102+0xb800] ;  /* 0x00b8000066657984 */ /* 0x0022220000000800 */
[----:B------:R-:W-:Y:S04]  /*e990*/  BSSY.RECONVERGENT B0, `(.L_x_2768) ;  /* 0x0000004000007945 */ /* 0x000fe80003800200 */
[----:B------:R-:W-:Y:S05]  /*e9a0*/  @!P5 BRA `(.L_x_2769) ;  /* 0x000000000008d947 */ /* 0x000fea0003800000 */
[----:B------:R1:W-:Y:S04]  /*e9b0*/  REDG.E.ADD.F32.FTZ.RN.STRONG.GPU desc[UR26][R60.64+0x3400], R99 ;  /* 0x003400633c0079a6 */ /* 0x0003e8000c12f31a */
[----:B0-----:R1:W-:Y:S02]  /*e9c0*/  REDG.E.ADD.F32.FTZ.RN.STRONG.GPU desc[UR26][R62.64+0x3400], R101 ;  /* 0x003400653e0079a6 */ /* 0x0013e4000c12f31a */
.L_x_2769:
[----:B------:R-:W-:Y:S05]  /*e9d0*/  BSYNC.RECONVERGENT B0 ;  /* 0x0000000000007941 */ /* 0x000fea0003800200 */
.L_x_2768:
        /* <DEDUP_REMOVED lines=10> */
.L_x_2771:
[----:B------:R-:W-:Y:S05]  /*ea80*/  BSYNC.RECONVERGENT B0 ;  /* 0x0000000000007941 */ /* 0x000fea0003800200 */
.L_x_2770:
[----:B-1----:R1:W0:Y:S01]  /*ea90*/  LDS R97, [R98+0xbc00] ;  /* 0x00bc000062617984 */ /* 0x0022220000000800 */
[----:B------:R-:W-:Y:S04]  /*eaa0*/  BSSY.RECONVERGENT B0, `(.L_x_2772) ;  /* 0x0000004000007945 */ /* 0x000fe80003800200 */
[----:B------:R-:W-:Y:S05]  /*eab0*/  @!P2 BRA `(.L_x_2773) ;  /* 0x000000000008a947 */ /* 0x000fea0003800000 */
[----:B------:R1:W-:Y:S04]  /*eac0*/  REDG.E.ADD.F32.FTZ.RN.STRONG.GPU desc[UR26][R60.64+0x3800], R95 ;  /* 0x0038005f3c0079a6 */ /* 0x0003e8000c12f31a */
[----:B0-----:R1:W-:Y:S02]  /*ead0*/  REDG.E.ADD.F32.FTZ.RN.STRONG.GPU desc[UR26][R62.64+0x3800], R97 ;  /* 0x003800613e0079a6 */ /* 0x0013e4000c12f31a */
.L_x_2773:
[----:B------:R-:W-:Y:S05]  /*eae0*/  BSYNC.RECONVERGENT B0 ;  /* 0x0000000000007941 */ /* 0x000fea0003800200 */
.L_x_2772:
[----:B-1----:R1:W0:Y:S01]  /*eaf0*/  LDS R95, [R74+0xbe00] ;  /* 0x00be00004a5f7984 */ /* 0x0022220000000800 */
[----:B------:R-:W-:Y:S04]  /*eb00*/  BSSY.RECONVERGENT B0, `(.L_x_2774) ;  /* 0x0000004000007945 */ /* 0x000fe80003800200 */
[----:B------:R-:W-:Y:S05]  /*eb10*/  @!P3 BRA `(.L_x_2775) ;  /* 0x000000000008b947 */ /* 0x000fea0003800000 */
[----:B------:R1:W-:Y:S04]  /*eb20*/  REDG.E.ADD.F32.FTZ.RN.STRONG.GPU desc[UR26][R60.64+0x3a00], R73 ;  /* 0x003a00493c0079a6 */ /* 0x0003e8000c12f31a */
[----:B0-----:R1:W-:Y:S02]  /*eb30*/  REDG.E.ADD.F32.FTZ.RN.STRONG.GPU desc[UR26][R62.64+0x3a00], R95 ;  /* 0x003a005f3e0079a6 */ /* 0x0013e4000c12f31a */
.L_x_2775:
[----:B------:R-:W-:Y:S05]  /*eb40*/  BSYNC.RECONVERGENT B0 ;  /* 0x0000000000007941 */ /* 0x000fea0003800200 */
.L_x_2774:
[----:B-1----:R1:W0:Y:S01]  /*eb50*/  LDS R73, [R72+0xc000] ;  /* 0x00c0000048497984 */ /* 0x0022220000000800 */
[----:B------:R-:W-:Y:S04]  /*eb60*/  BSSY.RECONVERGENT B0, `(.L_x_2776) ;  /* 0x0000004000007945 */ /* 0x000fe80003800200 */
[----:B------:R-:W-:Y:S05]  /*eb70*/  @!P4 BRA `(.L_x_2777) ;  /* 0x000000000008c947 */ /* 0x000fea0003800000 */
[----:B------:R1:W-:Y:S04]  /*eb80*/  REDG.E.ADD.F32.FTZ.RN.STRONG.GPU desc[UR26][R60.64+0x3c00], R71 ;  /* 0x003c00473c0079a6 */ /* 0x0003e8000c12f31a */
[----:B0-----:R1:W-:Y:S02]  /*eb90*/  REDG.E.ADD.F32.FTZ.RN.STRONG.GPU desc[UR26][R62.64+0x3c00], R73 ;  /* 0x003c00493e0079a6 */ /* 0x0013e4000c12f31a */
.L_x_2777:
[----:B------:R-:W-:Y:S05]  /*eba0*/  BSYNC.RECONVERGENT B0 ;  /* 0x0000000000007941 */ /* 0x000fea0003800200 */
.L_x_2776:
[----:B-1----:R1:W0:Y:S01]  /*ebb0*/  LDS R71, [R70+0xc200] ;  /* 0x00c2000046477984 */ /* 0x0022220000000800 */
[----:B------:R-:W-:Y:S04]  /*ebc0*/  BSSY.RECONVERGENT B0, `(.L_x_2778) ;  /* 0x0000004000007945 */ /* 0x000fe80003800200 */
[----:B------:R-:W-:Y:S05]  /*ebd0*/  @!P5 BRA `(.L_x_2779) ;  /* 0x000000000008d947 */ /* 0x000fea0003800000 */
[----:B------:R1:W-:Y:S04]  /*ebe0*/  REDG.E.ADD.F32.FTZ.RN.STRONG.GPU desc[UR26][R60.64+0x3e00], R65 ;  /* 0x003e00413c0079a6 */ /* 0x0003e8000c12f31a */
[----:B0-----:R1:W-:Y:S02]  /*ebf0*/  REDG.E.ADD.F32.FTZ.RN.STRONG.GPU desc[UR26][R62.64+0x3e00], R71 ;  /* 0x003e00473e0079a6 */ /* 0x0013e4000c12f31a */
.L_x_2779:
[----:B------:R-:W-:Y:S05]  /*ec00*/  BSYNC.RECONVERGENT B0 ;  /* 0x0000000000007941 */ /* 0x000fea0003800200 */
.L_x_2778:
[----:B01----:R-:W0:Y:S01]  /*ec10*/  SHFL.DOWN PT, R60, R69, 0x1, 0x1f ;  /* 0x08201f00453c7f89 */ /* 0x003e2200000e0000 */
[----:B------:R-:W-:Y:S01]  /*ec20*/  ISETP.GT.AND P2, PT, R239, 0x1e, PT ;  /* 0x0000001eef00780c */ /* 0x000fe20003f44270 */
[----:B------:R-:W-:Y:S01]  /*ec30*/  FMUL.FTZ R120, R120, R75 ;  /* 0x0000004b78787220 */ /* 0x000fe20000410000 */
[----:B------:R-:W-:Y:S01]  /*ec40*/  FMUL.FTZ R87, R87, R174 ;  /* 0x000000ae57577220 */ /* 0x000fe20000410000 */
[----:B------:R-:W1:Y:S01]  /*ec50*/  SHFL.DOWN PT, R61, R66, 0x1, 0x1f ;  /* 0x08201f00423d7f89 */ /* 0x000e6200000e0000 */
[----:B------:R-:W-:Y:S01]  /*ec60*/  FMUL.FTZ R93, R93, R172 ;  /* 0x000000ac5d5d7220 */ /* 0x000fe20000410000 */
        /* <DEDUP_REMOVED lines=21> */
[----:B------:R-:W-:Y:S01]  /*edc0*/  BSSY.RECONVERGENT B0, `(.L_x_2780) ;  /* 0x000003c000007945 */ /* 0x000fe20003800200 */
[----:B-1----:R-:W-:Y:S01]  /*edd0*/  @!P2 FADD.FTZ R66, R66, R61 ;  /* 0x0000003d4242a221 */ /* 0x002fe20000010000 */
[----:B------:R-:W0:Y:S01]  /*ede0*/  SHFL.DOWN PT, R60, R69, 0x2, 0x1f ;  /* 0x08401f00453c7f89 */ /* 0x000e2200000e0000 */
[----:B------:R-:W-:Y:S01]  /*edf0*/  ISETP.GT.AND P2, PT, R239, 0x1d, PT ;  /* 0x0000001def00780c */ /* 0x000fe20003f44270 */
[----:B------:R-:W-:Y:S01]  /*ee00*/  FADD.FTZ R49, R92, R49 ;  /* 0x000000315c317221 */ /* 0x000fe20000010000 */
[----:B------:R-:W-:Y:S01]  /*ee10*/  FFMA.FTZ R231, R96, R50, R231 ;  /* 0x0000003260e77223 */ /* 0x000fe200000100e7 */
[----:B------:R-:W1:Y:S01]  /*ee20*/  SHFL.DOWN PT, R61, R66, 0x2, 0x1f ;  /* 0x08401f00423d7f89 */ /* 0x000e6200000e0000 */
[----:B------:R-:W-:Y:S01]  /*ee30*/  FADD.FTZ R48, R91, R48 ;  /* 0x000000305b307221 */ /* 0x000fe20000010000 */
[----:B------:R-:W-:Y:S01]  /*ee40*/  FFMA.FTZ R232, R121, R51, R232 ;  /* 0x0000003379e87223 */ /* 0x000fe200000100e8 */
[----:B------:R-:W-:Y:S01]  /*ee50*/  FFMA.FTZ R233, R120, R52, R233 ;  /* 0x0000003478e97223 */ /* 0x000fe200000100e9 */
[----:B------:R-:W-:Y:S01]  /*ee60*/  FFMA.FTZ R234, R117, R53, R234 ;  /* 0x0000003575ea7223 */ /* 0x000fe200000100ea */
[----:B------:R-:W-:Y:S01]  /*ee70*/  FFMA.FTZ R237, R116, R54, R237 ;  /* 0x0000003674ed7223 */ /* 0x000fe200000100ed */
[----:B------:R-:W-:Y:S01]  /*ee80*/  FADD.FTZ R44, R79, R44 ;  /* 0x0000002c4f2c7221 */ /* 0x000fe20000010000 */
[----:B------:R-:W-:Y:S01]  /*ee90*/  FFMA.FTZ R238, R113, R55, R238 ;  /* 0x0000003771ee7223 */ /* 0x000fe200000100ee */
[----:B------:R-:W-:-:S02]  /*eea0*/  FADD.FTZ R43, R156, R43 ;  /* 0x0000002b9c2b7221 */ /* 0x000fc40000010000 */
[----:B0-----:R-:W-:Y:S01]  /*eeb0*/  @!P2 FADD.FTZ R69, R69, R60 ;  /* 0x0000003c4545a221 */ /* 0x001fe20000010000 */
[----:B-1----:R-:W-:-:S04]  /*eec0*/  @!P2 FADD.FTZ R66, R66, R61 ;  /* 0x0000003d4242a221 */ /* 0x002fc80000010000 */
[----:B------:R-:W0:Y:S01]  /*eed0*/  SHFL.DOWN PT, R60, R69, 0x4, 0x1f ;  /* 0x08801f00453c7f89 */ /* 0x000e2200000e0000 */
[----:B------:R-:W-:-:S03]  /*eee0*/  ISETP.GT.AND P2, PT, R239, 0x1b, PT ;  /* 0x0000001bef00780c */ /* 0x000fc60003f44270 */
[----:B------:R-:W1:Y:S10]  /*eef0*/  SHFL.DOWN PT, R61, R66, 0x4, 0x1f ;  /* 0x08801f00423d7f89 */ /* 0x000e7400000e0000 */
[----:B0-----:R-:W-:Y:S01]  /*ef00*/  @!P2 FADD.FTZ R69, R69, R60 ;  /* 0x0000003c4545a221 */ /* 0x001fe20000010000 */
[----:B-1----:R-:W-:-:S04]  /*ef10*/  @!P2 FADD.FTZ R66, R66, R61 ;  /* 0x0000003d4242a221 */ /* 0x002fc80000010000 */
[----:B------:R-:W0:Y:S01]  /*ef20*/  SHFL.DOWN PT, R60, R69, 0x8, 0x1f ;  /* 0x09001f00453c7f89 */ /* 0x000e2200000e0000 */
[----:B------:R-:W-:-:S03]  /*ef30*/  ISETP.GT.AND P2, PT, R239, 0x17, PT ;  /* 0x00000017ef00780c */ /* 0x000fc60003f44270 */
[----:B------:R-:W1:Y:S10]  /*ef40*/  SHFL.DOWN PT, R61, R66, 0x8, 0x1f ;  /* 0x09001f00423d7f89 */ /* 0x000e7400000e0000 */
[----:B0-----:R-:W-:Y:S01]  /*ef50*/  @!P2 FADD.FTZ R69, R69, R60 ;  /* 0x0000003c4545a221 */ /* 0x001fe20000010000 */
[----:B------:R-:W-:Y:S01]  /*ef60*/  FFMA.FTZ R60, R36, R121, R93 ;  /* 0x00000079243c7223 */ /* 0x000fe2000001005d */
[----:B-1----:R-:W-:-:S03]  /*ef70*/  @!P2 FADD.FTZ R66, R66, R61 ;  /* 0x0000003d4242a221 */ /* 0x002fc60000010000 */
[----:B------:R-:W0:Y:S01]  /*ef80*/  SHFL.DOWN PT, R64, R69, 0x10, 0x1f ;  /* 0x0a001f0045407f89 */ /* 0x000e2200000e0000 */
[----:B------:R-:W-:Y:S01]  /*ef90*/  ISETP.NE.AND P2, PT, R239, RZ, PT ;  /* 0x000000ffef00720c */ /* 0x000fe20003f45270 */
[----:B------:R-:W-:Y:S01]  /*efa0*/  FFMA.FTZ R61, R37, R120, R86 ;  /* 0x00000078253d7223 */ /* 0x000fe20000010056 */
[----:B------:R-:W-:Y:S01]  /*efb0*/  FADD.FTZ R47, R60, R47 ;  /* 0x0000002f3c2f7221 */ /* 0x000fe20000010000 */
[----:B------:R-:W1:Y:S02]  /*efc0*/  SHFL.DOWN PT, R65, R66, 0x10, 0x1f ;  /* 0x0a001f0042417f89 */ /* 0x000e6400000e0000 */
[----:B------:R-:W-:Y:S01]  /*efd0*/  FADD.FTZ R46, R61, R46 ;  /* 0x0000002e3d2e7221 */ /* 0x000fe20000010000 */
[----:B------:R-:W-:-:S04]  /*efe0*/  FFMA.FTZ R61, R41, R113, R84 ;  /* 0x00000071293d7223 */ /* 0x000fc80000010054 */
[----:B------:R-:W-:-:S03]  /*eff0*/  FADD.FTZ R42, R61, R42 ;  /* 0x0000002a3d2a7221 */ /* 0x000fc60000010000 */
[----:B------:R-:W-:Y:S01]  /*f000*/  @!P2 LOP3.LUT R68, R68, 0xf8, RZ, 0xc0, !PT ;  /* 0x000000f84444a812 */ /* 0x000fe200078ec0ff */
[----:B0-----:R-:W-:Y:S01]  /*f010*/  FADD.FTZ R64, R69, R64 ;  /* 0x0000004045407221 */ /* 0x001fe20000010000 */
[----:B-1----:R-:W-:-:S05]  /*f020*/  FADD.FTZ R65, R66, R65 ;  /* 0x0000004142417221 */ /* 0x002fca0000010000 */
[----:B------:R0:W-:Y:S01]  /*f030*/  @!P2 STS.64 [R68+UR28+0xc608], R64 ;  /* 0x00c608404400a988 */ /* 0x0001e20008000a1c */
[----:B------:R-:W-:Y:S06]  /*f040*/  BAR.SYNC.DEFER_BLOCKING 0x0 ;  /* 0x0000000000007b1d */ /* 0x000fec0000010000 */
[----:B------:R-:W-:Y:S05]  /*f050*/  @P1 BRA `(.L_x_2781) ;  /* 0x0000000000481947 */ /* 0x000fea0003800000 */
[----:B------:R-:W-:Y:S01]  /*f060*/  UISETP.NE.AND UP0, UPT, UR19, UR47, UPT ;  /* 0x0000002f1300728c */ /* 0x000fe2000bf05270 */
[----:B------:R-:W1:Y:S01]  /*f070*/  LDS.128 R60, [UR28+0xc610] ;  /* 0x00c6101cff3c7984 */ /* 0x000e620008000c00 */
[----:B------:R-:W-:Y:S01]  /*f080*/  ULEA UR33, UR8, UR28, 0x3 ;  /* 0x0000001c08217291 */ /* 0x000fe2000f8e18ff */
[----:B------:R-:W-:Y:S02]  /*f090*/  ISETP.GT.AND P1, PT, R239, 0xf, PT ;  /* 0x0000000fef00780c */ /* 0x000fe40003f24270 */
[----:B------:R-:W5:Y:S01]  /*f0a0*/  LDS.64 R70, [UR28+0xc620] ;  /* 0x00c6201cff467984 */ /* 0x000f620008000a00 */
[----:B------:R-:W-:Y:S02]  /*f0b0*/  PLOP3.LUT P2, PT, PT, PT, UP0, 0x80, 0x8 ;  /* 0x000000000008781c */ /* 0x000fe40003f4f008 */
[----:B------:R-:W-:Y:S02]  /*f0c0*/  FSEL R69, R69, R64, P1 ;  /* 0x0000004045457208 */ /* 0x000fe40000800000 */
[----:B------:R-:W-:-:S09]  /*f0d0*/  FSEL R66, R66, R65, P1 ;  /* 0x0000004142427208 */ /* 0x000fd20000800000 */
[----:B------:R-:W2:Y:S01]  /*f0e0*/  @P2 LDS.64 R72, [UR33+0xfe80] ;  /* 0x00fe8021ff482984 */ /* 0x000ea20008000a00 */
[----:B-1----:R-:W-:Y:S01]  /*f0f0*/  FADD.FTZ R69, R60, R69 ;  /* 0x000000453c457221 */ /* 0x002fe20000010000 */
[----:B------:R-:W-:-:S03]  /*f100*/  FADD.FTZ R66, R61, R66 ;  /* 0x000000423d427221 */ /* 0x000fc60000010000 */
[----:B------:R-:W-:Y:S01]  /*f110*/  FADD.FTZ R69, R62, R69 ;  /* 0x000000453e457221 */ /* 0x000fe20000010000 */
[----:B------:R-:W-:-:S03]  /*f120*/  FADD.FTZ R66, R63, R66 ;  /* 0x000000423f427221 */ /* 0x000fc60000010000 */
[----:B-----5:R-:W-:Y:S01]  /*f130*/  FADD.FTZ R70, R69, R70 ;  /* 0x0000004645467221 */ /* 0x020fe20000010000 */
[----:B------:R-:W-:-:S03]  /*f140*/  FADD.FTZ R71, R66, R71 ;  /* 0x0000004742477221 */ /* 0x000fc60000010000 */
[----:B--2---:R-:W-:Y:S01]  /*f150*/  @P2 FADD.FTZ R70, R70, R72 ;  /* 0x0000004846462221 */ /* 0x004fe20000010000 */
[----:B------:R-:W-:-:S05]  /*f160*/  @P2 FADD.FTZ R71, R71, R73 ;  /* 0x0000004947472221 */ /* 0x000fca0000010000 */
[----:B------:R1:W-:Y:S02]  /*f170*/  STS.64 [UR33+0xfe80], R70 ;  /* 0x00fe8046ff007988 */ /* 0x0003e40008000a21 */
.L_x_2781:
[----:B------:R-:W-:Y:S05]  /*f180*/  BSYNC.RECONVERGENT B0 ;  /* 0x0000000000007941 */ /* 0x000fea0003800200 */
.L_x_2780:
[----:B------:R-:W-:-:S04]  /*f190*/  UIADD3 UR8, UPT, UPT, UR8, 0x1, URZ ;  /* 0x0000000108087890 */ /* 0x000fc8000fffe0ff */
[----:B------:R-:W-:-:S09]  /*f1a0*/  UISETP.GE.AND UP0, UPT, UR8, UR48, UPT ;  /* 0x000000300800728c */ /* 0x000fd2000bf06270 */
[----:B------:R-:W-:Y:S05]  /*f1b0*/  BRA.U !UP0, `(.L_x_2782) ;  /* 0xffffff5d081c7547 */ /* 0x000fea000b83ffff */
.L_x_2686:
[----:B------:R1:W5:Y:S01]  /*f1c0*/  LDL.LU R61, [R1+0x28] ;  /* 0x00002800013d7983 */ /* 0x0003620000300800 */
[C---:B------:R-:W-:Y:S01]  /*f1d0*/  SHF.L.U32 R3, R189.reuse, 0x4, RZ ;  /* 0x00000004bd037819 */ /* 0x040fe200000006ff */
[----:B------:R-:W-:Y:S01]  /*f1e0*/  ULEA UR30, UR19, 0xfffff800, 0xb ;  /* 0xfffff800131e7891 */ /* 0x000fe2000f8e58ff */
[----:B------:R-:W-:Y:S01]  /*f1f0*/  LOP3.LUT R0, R189, 0x1f, RZ, 0xc0, !PT ;  /* 0x0000001fbd007812 */ /* 0x000fe200078ec0ff */
[----:B------:R-:W2:Y:S01]  /*f200*/  LDL.LU R72, [R1+0x24] ;  /* 0x0000240001487983 */ /* 0x000ea20000300800 */
[----:B------:R-:W-:Y:S01]  /*f210*/  MOV R4, UR9 ;  /* 0x0000000900047c02 */ /* 0x000fe20008000f00 */
[----:B------:R-:W-:Y:S01]  /*f220*/  UIADD3 UR10, UPT, UPT, -UR30, UR32, URZ ;  /* 0x000000201e0a7290 */ /* 0x000fe2000fffe1ff */
[----:B0-----:R-:W-:Y:S01]  /*f230*/  LOP3.LUT R2, R0, 0x3e00, R3, 0xf8, !PT ;  /* 0x00003e0000027812 */ /* 0x001fe200078ef803 */
[----:B-1----:R-:W3:Y:S01]  /*f240*/  LDL.LU R71, [R1+0x20] ;  /* 0x0000200001477983 */ /* 0x002ee20000300800 */
        /* <DEDUP_REMOVED lines=34> */
[----:B------:R-:W4:Y:S01]  /*f470*/  LDL.LU R69, [R1+0x18] ;  /* 0x0000180001457983 */ /* 0x000f220000300800 */
[C---:B------:R-:W-:Y:S01]  /*f480*/  LOP3.LUT R3, R2.reuse, 0xa0, RZ, 0xfc, !PT ;  /* 0x000000a002037812 */ /* 0x040fe200078efcff */
[----:B------:R-:W0:Y:S01]  /*f490*/  LDCU.64 UR32, c[0x0][0x4f8] ;  /* 0x00009f00ff2077ac */ /* 0x000e220008000a00 */
[----:B------:R-:W-:Y:S01]  /*f4a0*/  LOP3.LUT R13, R2, 0xc0, RZ, 0xfc, !PT ;  /* 0x000000c0020d7812 */ /* 0x000fe200078efcff */
[----:B------:R-:W2:Y:S01]  /*f4b0*/  @!P2 LDG.E.U16 R20, desc[UR26][R18.64] ;  /* 0x0000001a1214a981 */ /* 0x000ea2000c1e1500 */
[----:B------:R-:W-:Y:S01]  /*f4c0*/  ISETP.GE.AND P0, PT, R16, UR10, PT ;  /* 0x0000000a10007c0c */ /* 0x000fe2000bf06270 */
[----:B------:R-:W1:Y:S01]  /*f4d0*/  S2UR UR8, SR_CTAID.Y ;  /* 0x00000000000879c3 */ /* 0x000e620000002600 */
[----:B------:R-:W-:Y:S01]  /*f4e0*/  LOP3.LUT R12, R2, 0xe0, RZ, 0xfc, !PT ;  /* 0x000000e0020c7812 */ /* 0x000fe200078efcff */
[----:B------:R-:W3:Y:S01]  /*f4f0*/  @!P1 LDG.E.U16 R21, desc[UR26][R18.64+0x40] ;  /* 0x0000401a12159981 */ /* 0x000ee2000c1e1500 */
[----:B------:R-:W-:Y:S01]  /*f500*/  ISETP.GE.AND P4, PT, R14, UR10, PT ;  /* 0x0000000a0e007c0c */ /* 0x000fe2000bf86270 */
[----:B------:R-:W1:Y:S01]  /*f510*/  LDCU.64 UR34, c[0x0][0x500] ;  /* 0x0000a000ff2277ac */ /* 0x000e620008000a00 */
[----:B------:R-:W-:Y:S01]  /*f520*/  LOP3.LUT R11, R2, 0x100, RZ, 0xfc, !PT ;  /* 0x00000100020b7812 */ /* 0x000fe200078efcff */
[----:B------:R-:W4:Y:S01]  /*f530*/  LDL.LU R68, [R1+0x14] ;  /* 0x0000140001447983 */ /* 0x000f220000300800 */
[----:B------:R-:W-:-:S02]  /*f540*/  ISETP.GE.AND P6, PT, R15, UR10, PT ;  /* 0x0000000a0f007c0c */ /* 0x000fc4000bfc6270 */
[----:B------:R-:W-:Y:S01]  /*f550*/  ISETP.GE.AND P5, PT, R3, UR10, PT ;  /* 0x0000000a03007c0c */ /* 0x000fe2000bfa6270 */
[----:B------:R-:W4:Y:S01]  /*f560*/  LDL.LU R67, [R1+0x10] ;  /* 0x0000100001437983 */ /* 0x000f220000300800 */
[----:B------:R-:W-:Y:S02]  /*f570*/  ISETP.GE.AND P3, PT, R13, UR10, PT ;  /* 0x0000000a0d007c0c */ /* 0x000fe4000bf66270 */
[----:B------:R-:W-:Y:S01]  /*f580*/  ISETP.GE.AND P2, PT, R12, UR10, PT ;  /* 0x0000000a0c007c0c */ /* 0x000fe2000bf46270 */
[----:B------:R-:W4:Y:S01]  /*f590*/  @!P0 LDG.E.U16 R22, desc[UR26][R18.64+0x80] ;  /* 0x0000801a12168981 */ /* 0x000f22000c1e1500 */
[----:B------:R-:W-:Y:S02]  /*f5a0*/  ISETP.GE.AND P1, PT, R11, UR10, PT ;  /* 0x0000000a0b007c0c */ /* 0x000fe4000bf26270 */
[C---:B------:R-:W-:Y:S01]  /*f5b0*/  LOP3.LUT R10, R2.reuse, 0x120, RZ, 0xfc, !PT ;  /* 0x00000120020a7812 */ /* 0x040fe200078efcff */
[----:B------:R-:W4:Y:S01]  /*f5c0*/  @!P4 LDG.E.U16 R23, desc[UR26][R18.64+0xc0] ;  /* 0x0000c01a1217c981 */ /* 0x000f22000c1e1500 */
[----:B------:R-:W-:-:S02]  /*f5d0*/  LOP3.LUT R9, R2, 0x140, RZ, 0xfc, !PT ;  /* 0x0000014002097812 */ /* 0x000fc400078efcff */
[C---:B------:R-:W-:Y:S01]  /*f5e0*/  LOP3.LUT R8, R2.reuse, 0x160, RZ, 0xfc, !PT ;  /* 0x0000016002087812 */ /* 0x040fe200078efcff */
[----:B------:R-:W4:Y:S01]  /*f5f0*/  @!P6 LDG.E.U16 R24, desc[UR26][R18.64+0x100] ;  /* 0x0001001a1218e981 */ /* 0x000f22000c1e1500 */
[C---:B------:R-:W-:Y:S02]  /*f600*/  LOP3.LUT R7, R2.reuse, 0x180, RZ, 0xfc, !PT ;  /* 0x0000018002077812 */ /* 0x040fe400078efcff */
[----:B------:R-:W-:Y:S01]  /*f610*/  LOP3.LUT R6, R2, 0x1a0, RZ, 0xfc, !PT ;  /* 0x000001a002067812 */ /* 0x000fe200078efcff */
[----:B------:R-:W4:Y:S01]  /*f620*/  @!P5 LDG.E.U16 R25, desc[UR26][R18.64+0x140] ;  /* 0x0001401a1219d981 */ /* 0x000f22000c1e1500 */
[----:B------:R-:W-:Y:S02]  /*f630*/  ISETP.GE.AND P0, PT, R10, UR10, PT ;  /* 0x0000000a0a007c0c */ /* 0x000fe4000bf06270 */
[----:B------:R-:W-:Y:S01]  /*f640*/  LOP3.LUT R5, R2, 0x1c0, RZ, 0xfc, !PT ;  /* 0x000001c002057812 */ /* 0x000fe200078efcff */
[----:B------:R-:W4:Y:S01]  /*f650*/  @!P3 LDG.E.U16 R26, desc[UR26][R18.64+0x180] ;  /* 0x0001801a121ab981 */ /* 0x000f22000c1e1500 */
[----:B------:R-:W-:-:S02]  /*f660*/  ISETP.GE.AND P4, PT, R9, UR10, PT ;  /* 0x0000000a09007c0c */ /* 0x000fc4000bf86270 */
[----:B------:R-:W-:Y:S01]  /*f670*/  LOP3.LUT R4, R2, 0x1e0, RZ, 0xfc, !PT ;  /* 0x000001e002047812 */ /* 0x000fe200078efcff */
[----:B------:R-:W4:Y:S01]  /*f680*/  @!P2 LDG.E.U16 R27, desc[UR26][R18.64+0x1c0] ;  /* 0x0001c01a121ba981 */ /* 0x000f22000c1e1500 */
[----:B------:R-:W-:Y:S02]  /*f690*/  ISETP.GE.AND P6, PT, R8, UR10, PT ;  /* 0x0000000a08007c0c */ /* 0x000fe4000bfc6270 */
[----:B------:R-:W-:Y:S01]  /*f6a0*/  ISETP.GE.AND P5, PT, R7, UR10, PT ;  /* 0x0000000a07007c0c */ /* 0x000fe2000bfa6270 */
[----:B------:R-:W4:Y:S01]  /*f6b0*/  @!P1 LDG.E.U16 R28, desc[UR26][R18.64+0x200] ;  /* 0x0002001a121c9981 */ /* 0x000f22000c1e1500 */
[----:B------:R-:W-:Y:S02]  /*f6c0*/  ISETP.GE.AND P3, PT, R6, UR10, PT ;  /* 0x0000000a06007c0c */ /* 0x000fe4000bf66270 */
[----:B------:R-:W-:Y:S01]  /*f6d0*/  ISETP.GE.AND P2, PT, R5, UR10, PT ;  /* 0x0000000a05007c0c */ /* 0x000fe2000bf46270 */
[----:B------:R-:W4:Y:S01]  /*f6e0*/  LDL.LU R66, [R1+0xc] ;  /* 0x00000c0001427983 */ /* 0x000f220000300800 */
[----:B------:R-:W-:-:S03]  /*f6f0*/  ISETP.GE.AND P1, PT, R4, UR10, PT ;  /* 0x0000000a04007c0c */ /* 0x000fc6000bf26270 */
[----:B------:R-:W4:Y:S04]  /*f700*/  LDL.LU R64, [R1+0x8] ;  /* 0x0000080001407983 */ /* 0x000f280000300800 */
[----:B------:R-:W4:Y:S04]  /*f710*/  LDL.LU R62, [R1+0x4] ;  /* 0x00000400013e7983 */ /* 0x000f280000300800 */
[----:B------:R-:W4:Y:S04]  /*f720*/  LDL.LU R60, [R1] ;  /* 0x00000000013c7983 */ /* 0x000f280000300800 */
[----:B------:R-:W4:Y:S04]  /*f730*/  @!P0 LDG.E.U16 R29, desc[UR26][R18.64+0x240] ;  /* 0x0002401a121d8981 */ /* 0x000f28000c1e1500 */
[----:B------:R-:W4:Y:S04]  /*f740*/  @!P4 LDG.E.U16 R31, desc[UR26][R18.64+0x280] ;  /* 0x0002801a121fc981 */ /* 0x000f28000c1e1500 */
[----:B------:R-:W4:Y:S04]  /*f750*/  @!P6 LDG.E.U16 R30, desc[UR26][R18.64+0x2c0] ;  /* 0x0002c01a121ee981 */ /* 0x000f28000c1e1500 */
[----:B------:R-:W4:Y:S04]  /*f760*/  @!P5 LDG.E.U16 R33, desc[UR26][R18.64+0x300] ;  /* 0x0003001a1221d981 */ /* 0x000f28000c1e1500 */
[----:B------:R-:W4:Y:S04]  /*f770*/  @!P3 LDG.E.U16 R32, desc[UR26][R18.64+0x340] ;  /* 0x0003401a1220b981 */ /* 0x000f28000c1e1500 */
[----:B------:R-:W4:Y:S04]  /*f780*/  @!P2 LDG.E.U16 R35, desc[UR26][R18.64+0x380] ;  /* 0x0003801a1223a981 */ /* 0x000f28000c1e1500 */
[----:B-----5:R-:W5:Y:S04]  /*f790*/  @!P1 LDG.E.U16 R61, desc[UR26][R18.64+0x3c0] ;  /* 0x0003c01a123d9981 */ /* 0x020f68000c1e1500 */
[----:B--2---:R-:W-:Y:S04]  /*f7a0*/  STS.U16 [R72], R20 ;  /* 0x0000001448007388 */ /* 0x004fe80000000400 */
[----:B---3--:R-:W-:Y:S04]  /*f7b0*/  STS.U16 [R71+0x40], R21 ;  /* 0x0000401547007388 */ /* 0x008fe80000000400 */
        /* <DEDUP_REMOVED lines=29> */
[----:B-----5:R-:W-:Y:S01]  /*f990*/  HADD2.F32 R23, -RZ, R20.H0_H0 ;  /* 0x20000014ff177230 */ /* 0x020fe20000004100 */
[----:B------:R-:W-:Y:S02]  /*f9a0*/  FSETP.GTU.FTZ.AND P5, PT, R27, 20, PT ;  /* 0x41a000001b00780b */ /* 0x000fe40003fbc000 */
[----:B------:R-:W5:Y:S01]  /*f9b0*/  LDS.U16 R20, [R59+0xa] ;  /* 0x00000a003b147984 */ /* 0x000f620000000400 */
[----:B------:R-:W-:Y:S01]  /*f9c0*/  FSETP.GTU.FTZ.AND P3, PT, R25, 20, PT ;  /* 0x41a000001900780b */ /* 0x000fe20003f7c000 */
[----:B------:R-:W-:Y:S02]  /*f9d0*/  FADD.FTZ R29, R23, UR6 ;  /* 0x00000006171d7e21 */ /* 0x000fe40008010000 */
[----:B------:R-:W0:Y:S03]  /*f9e0*/  LDS.U16 R23, [R59+0x10] ;  /* 0x000010003b177984 */ /* 0x000e260000000400 */
[----:B------:R-:W-:-:S04]  /*f9f0*/  FSETP.GTU.FTZ.AND P6, PT, R29, 20, PT ;  /* 0x41a000001d00780b */ /* 0x000fc80003fdc000 */
[----:B------:R-:W-:-:S03]  /*fa00*/  @!P5 FMUL.FTZ R27, R27, -1.4426950216293334961 ;  /* 0xbfb8aa3b1b1bd820 */ /* 0x000fc60000410000 */
[----:B------:R-:W-:-:S03]  /*fa10*/  @!P3 FMUL.FTZ R25, R25, -1.4426950216293334961 ;  /* 0xbfb8aa3b1919b820 */ /* 0x000fc60000410000 */
[----:B------:R-:W1:Y:S04]  /*fa20*/  @!P5 MUFU.EX2 R27, R27 ;  /* 0x0000001b001bd308 */ /* 0x000e680000000800 */
[----:B------:R-:W4:Y:S01]  /*fa30*/  @!P3 MUFU.EX2 R25, R25 ;  /* 0x000000190019b308 */ /* 0x000f220000000800 */
[----:B------:R-:W-:Y:S01]  /*fa40*/  @!P6 FMUL.FTZ R29, R29, -1.4426950216293334961 ;  /* 0xbfb8aa3b1d1de820 */ /* 0x000fe20000410000 */
[----:B---3--:R-:W-:-:S05]  /*fa50*/  HADD2.F32 R30, -RZ, R18.H0_H0 ;  /* 0x20000012ff1e7230 */ /* 0x008fca0000004100 */
[----:B------:R-:W3:Y:S01]  /*fa60*/  @!P6 MUFU.EX2 R29, R29 ;  /* 0x0000001d001de308 */ /* 0x000ee20000000800 */
[----:B-1----:R-:W-:Y:S01]  /*fa70*/  @!P5 FADD.FTZ R28, R27, 1 ;  /* 0x3f8000001b1cd421 */ /* 0x002fe20000010000 */
[----:B----4-:R-:W-:Y:S02]  /*fa80*/  HADD2.F32 R19, -RZ, R19.H0_H0 ;  /* 0x20000013ff137230 */ /* 0x010fe40000004100 */
[----:B------:R-:W-:Y:S01]  /*fa90*/  FADD.FTZ R30, R30, UR6 ;  /* 0x000000061e1e7e21 */ /* 0x000fe20008010000 */
[----:B------:R-:W-:Y:S01]  /*faa0*/  @!P3 FADD.FTZ R26, R25, 1 ;  /* 0x3f800000191ab421 */ /* 0x000fe20000010000 */
[----:B------:R-:W-:Y:S01]  /*fab0*/  HADD2.F32 R22, -RZ, R22.H0_H0 ;  /* 0x20000016ff167230 */ /* 0x000fe20000004100 */
[----:B------:R-:W1:Y:S01]  /*fac0*/  @!P5 MUFU.RCP R28, R28 ;  /* 0x0000001c001cd308 */ /* 0x000e620000001000 */
[----:B------:R-:W-:Y:S01]  /*fad0*/  FADD.FTZ R19, R19, UR6 ;  /* 0x0000000613137e21 */ /* 0x000fe20008010000 */
[----:B-----5:R-:W-:Y:S01]  /*fae0*/  HADD2.F32 R20, -RZ, R20.H0_H0 ;  /* 0x20000014ff147230 */ /* 0x020fe20000004100 */
[----:B------:R-:W-:-:S05]  /*faf0*/  FSETP.GTU.FTZ.AND P0, PT, R30, 20, PT ;  /* 0x41a000001e00780b */ /* 0x000fca0003f1c000 */
[----:B------:R-:W4:Y:S01]  /*fb00*/  @!P3 MUFU.RCP R31, R26 ;  /* 0x0000001a001fb308 */ /* 0x000f220000001000 */
[----:B------:R-:W-:Y:S01]  /*fb10*/  FSETP.GTU.FTZ.AND P1, PT, R19, 20, PT ;  /* 0x41a000001300780b */ /* 0x000fe20003f3c000 */
[----:B------:R-:W-:Y:S01]  /*fb20*/  FADD.FTZ R20, R20, UR6 ;  /* 0x0000000614147e21 */ /* 0x000fe20008010000 */
[----:B------:R-:W-:Y:S01]  /*fb30*/  FADD.FTZ R22, R22, UR6 ;  /* 0x0000000616167e21 */ /* 0x000fe20008010000 */
[----:B---3--:R-:W-:Y:S01]  /*fb40*/  @!P6 FADD.FTZ R18, R29, 1 ;  /* 0x3f8000001d12e421 */ /* 0x008fe20000010000 */
[----:B------:R-:W-:Y:S02]  /*fb50*/  HADD2.F32 R21, -RZ, R21.H0_H0 ;  /* 0x20000015ff157230 */ /* 0x000fe40000004100 */
[----:B0-----:R-:W-:Y:S01]  /*fb60*/  HADD2.F32 R23, -RZ, R23.H0_H0 ;  /* 0x20000017ff177230 */ /* 0x001fe20000004100 */
[----:B------:R-:W-:Y:S02]  /*fb70*/  FSETP.GTU.FTZ.AND P2, PT, R20, 20, PT ;  /* 0x41a000001400780b */ /* 0x000fe40003f5c000 */
[----:B------:R-:W-:Y:S01]  /*fb80*/  FSETP.GTU.FTZ.AND P4, PT, R22, 20, PT ;  /* 0x41a000001600780b */ /* 0x000fe20003f9c000 */
[----:B------:R0:W3:Y:S01]  /*fb90*/  @!P6 MUFU.RCP R25, R18 ;  /* 0x000000120019e308 */ /* 0x0000e20000001000 */
[----:B------:R-:W-:Y:S01]  /*fba0*/  FADD.FTZ R21, R21, UR6 ;  /* 0x0000000615157e21 */ /* 0x000fe20008010000 */
[----:B------:R-:W-:Y:S01]  /*fbb0*/  FADD.FTZ R23, R23, UR6 ;  /* 0x0000000617177e21 */ /* 0x000fe20008010000 */
[----:B------:R-:W-:Y:S01]  /*fbc0*/  @!P1 FMUL.FTZ R19, R19, -1.4426950216293334961 ;  /* 0xbfb8aa3b13139820 */ /* 0x000fe20000410000 */
[----:B-1----:R-:W-:Y:S01]  /*fbd0*/  @!P5 FMUL.FTZ R43, R43, R28 ;  /* 0x0000001c2b2bd220 */ /* 0x002fe20000410000 */
[----:B0-----:R-:W-:Y:S01]  /*fbe0*/  @!P0 FMUL.FTZ R18, R30, -1.4426950216293334961 ;  /* 0xbfb8aa3b1e128820 */ /* 0x001fe20000410000 */
[----:B----4-:R-:W-:Y:S01]  /*fbf0*/  @!P3 FMUL.FTZ R42, R42, R31 ;  /* 0x0000001f2a2ab220 */ /* 0x010fe20000410000 */
[----:B------:R-:W-:-:S02]  /*fc00*/  FSETP.GTU.FTZ.AND P3, PT, R21, 20, PT ;  /* 0x41a000001500780b */ /* 0x000fc40003f7c000 */
[----:B------:R-:W-:Y:S02]  /*fc10*/  FSETP.GTU.FTZ.AND P5, PT, R23, 20, PT ;  /* 0x41a000001700780b */ /* 0x000fe40003fbc000 */
[----:B------:R-:W0:Y:S01]  /*fc20*/  @!P0 MUFU.EX2 R18, R18 ;  /* 0x0000001200128308 */ /* 0x000e220000000800 */
[----:B------:R-:W-:Y:S02]  /*fc30*/  HADD2.F32 R24, -RZ, R24.H0_H0 ;  /* 0x20000018ff187230 */ /* 0x000fe40000004100 */
[----:B------:R-:W-:Y:S01]  /*fc40*/  @!P2 FMUL.FTZ R20, R20, -1.4426950216293334961 ;  /* 0xbfb8aa3b1414a820 */ /* 0x000fe20000410000 */
[----:B------:R-:W-:Y:S01]  /*fc50*/  @!P4 FMUL.FTZ R22, R22, -1.4426950216293334961 ;  /* 0xbfb8aa3b1616c820 */ /* 0x000fe20000410000 */
[----:B------:R-:W1:Y:S01]  /*fc60*/  @!P1 MUFU.EX2 R19, R19 ;  /* 0x0000001300139308 */ /* 0x000e620000000800 */
[----:B------:R-:W-:-:S03]  /*fc70*/  FADD.FTZ R24, R24, UR6 ;  /* 0x0000000618187e21 */ /* 0x000fc60008010000 */
        /* <DEDUP_REMOVED lines=17> */
[----:B------:R5:W3:Y:S01]  /*fd90*/  @!P2 MUFU.RCP R27, R20 ;  /* 0x00000014001ba308 */ /* 0x000ae20000001000 */
[----:B0-----:R-:W-:Y:S01]  /*fda0*/  @!P3 FADD.FTZ R21, R21, 1 ;  /* 0x3f8000001515b421 */ /* 0x001fe20000010000 */
[----:B-1----:R-:W-:-:S06]  /*fdb0*/  @!P5 FADD.FTZ R23, R23, 1 ;  /* 0x3f8000001717d421 */ /* 0x002fcc0000010000 */
[----:B------:R0:W-:Y:S01]  /*fdc0*/  @!P4 MUFU.RCP R29, R22 ;  /* 0x00000016001dc308 */ /* 0x0001e20000001000 */
[----:B-----5:R-:W1:Y:S04]  /*fdd0*/  LDS.U16 R20, [R59+0x18] ;  /* 0x000018003b147984 */ /* 0x020e680000000400 */
[----:B0-----:R-:W0:Y:S03]  /*fde0*/  LDS.U16 R22, [R59+0x1c] ;  /* 0x00001c003b167984 */ /* 0x001e260000000400 */
[----:B------:R-:W5:Y:S04]  /*fdf0*/  @!P6 MUFU.EX2 R24, R24 ;  /* 0x000000180018e308 */ /* 0x000f680000000800 */
[----:B------:R3:W4:Y:S08]  /*fe00*/  @!P3 MUFU.RCP R28, R21 ;  /* 0x00000015001cb308 */ /* 0x0007300000001000 */
[----:B------:R5:W-:Y:S01]  /*fe10*/  @!P5 MUFU.RCP R30, R23 ;  /* 0x00000017001ed308 */ /* 0x000be20000001000 */
[----:B---3--:R-:W3:Y:S04]  /*fe20*/  LDS.U16 R21, [R59+0x1a] ;  /* 0x00001a003b157984 */ /* 0x008ee80000000400 */
[----:B-----5:R-:W5:Y:S01]  /*fe30*/  LDS.U16 R23, [R59+0x1e] ;  /* 0x00001e003b177984 */ /* 0x020f620000000400 */
[----:B------:R-:W-:Y:S01]  /*fe40*/  BAR.SYNC.DEFER_BLOCKING 0x0 ;  /* 0x0000000000007b1d */ /* 0x000fe20000010000 */
[----:B------:R-:W-:-:S05]  /*fe50*/  @!P6 FADD.FTZ R24, R24, 1 ;  /* 0x3f8000001818e421 */ /* 0x000fca0000010000 */
[----:B------:R4:W1:Y:S01]  /*fe60*/  @!P6 MUFU.RCP R31, R24 ;  /* 0x00000018001fe308 */ /* 0x0008620000001000 */
[----:B------:R-:W-:Y:S01]  /*fe70*/  @!P0 FMUL.FTZ R46, R46, R25 ;  /* 0x000000192e2e8220 */ /* 0x000fe20000410000 */
[----:B------:R-:W-:Y:S01]  /*fe80*/  @!P1 FMUL.FTZ R47, R47, R26 ;  /* 0x0000001a2f2f9220 */ /* 0x000fe20000410000 */
[----:B------:R-:W-:Y:S01]  /*fe90*/  @!P2 FMUL.FTZ R48, R48, R27 ;  /* 0x0000001b3030a220 */ /* 0x000fe20000410000 */
[----:B------:R-:W-:Y:S01]  /*fea0*/  PRMT R25, R233, 0x7632, R25 ;  /* 0x00007632e9197816 */ /* 0x000fe20000000019 */
[----:B------:R-:W-:Y:S01]  /*feb0*/  HADD2.F32 R18, -RZ, R18.H0_H0 ;  /* 0x20000012ff127230 */ /* 0x000fe20000004100 */
[----:B------:R-:W-:Y:S02]  /*fec0*/  PRMT R26, R231, 0x7632, R26 ;  /* 0x00007632e71a7816 */ /* 0x000fe4000000001a */
[----:B------:R-:W-:Y:S02]  /*fed0*/  PRMT R27, R229, 0x7632, R27 ;  /* 0x00007632e51b7816 */ /* 0x000fe4000000001b */
[----:B----4-:R-:W-:-:S02]  /*fee0*/  PRMT R24, R237, 0x7632, R24 ;  /* 0x00007632ed187816 */ /* 0x010fc40000000018 */
[----:B------:R-:W-:Y:S01]  /*fef0*/  ISETP.NE.AND P0, PT, R189, RZ, PT ;  /* 0x000000ffbd00720c */ /* 0x000fe20003f05270 */
[----:B------:R-:W-:Y:S02]  /*ff00*/  HADD2.F32 R19, -RZ, R19.H0_H0 ;  /* 0x20000013ff137230 */ /* 0x000fe40000004100 */
        /* <DEDUP_REMOVED lines=8> */
[----:B-1----:R-:W-:Y:S02]  /*ff90*/  PRMT R26, R188, 0x7632, R26 ;  /* 0x00007632bc1a7816 */ /* 0x002fe4000000001a */
[----:B----4-:R-:W-:Y:S01]  /*ffa0*/  PRMT R27, R186, 0x7632, R27 ;  /* 0x00007632ba1b7816 */ /* 0x010fe2000000001b */
[----:B------:R-:W-:Y:S01]  /*ffb0*/  @!P6 FMUL.FTZ R178, R178, R31 ;  /* 0x0000001fb2b2e220 */ /* 0x000fe20000410000 */
[----:B------:R-:W-:Y:S01]  /*ffc0*/  MOV R28, UR10 ;  /* 0x0000000a001c7c02 */ /* 0x000fe20008000f00 */
[----:B------:R-:W-:Y:S01]  /*ffd0*/  FADD.FTZ R19, R19, UR6 ;  /* 0x0000000613137e21 */ /* 0x000fe20008010000 */
[----:B------:R-:W-:Y:S01]  /*ffe0*/  STS.U16 [R59], R237 ;  /* 0x000000ed3b007388 */ /* 0x000fe20000000400 */
[----:B------:R-:W-:Y:S01]  /*fff0*/  FSETP.GTU.FTZ.AND P6, PT, R18, 20, PT ;  /* 0x41a000001200780b */ /* 0x000fe20003fdc000 */
[----:B------:R-:W-:-:S02]  /*10000*/  HADD2.F32 R20, -RZ, R20.H0_H0 ;  /* 0x20000014ff147230 */ /* 0x000fc40000004100 */
[----:B------:R-:W-:Y:S01]  /*10010*/  @!P4 FMUL.FTZ R56, R56, R29 ;  /* 0x0000001d3838c220 */ /* 0x000fe20000410000 */
[----:B------:R-:W-:Y:S01]  /*10020*/  STS.U16 [R59+0x4], R233 ;  /* 0x000004e93b007388 */ /* 0x000fe20000000400 */
[----:B------:R-:W-:-:S03]  /*10030*/  HADD2.F32 R22, -RZ, R22.H0_H0 ;  /* 0x20000016ff167230 */ /* 0x000fc60000004100 */
        /* <DEDUP_REMOVED lines=35> */
[----:B---3--:R-:W-:Y:S02]  /*10270*/  HADD2.F32 R21, -RZ, R21.H0_H0 ;  /* 0x20000015ff157230 */ /* 0x008fe40000004100 */
[----:B-----5:R-:W-:Y:S02]  /*10280*/  HADD2.F32 R23, -RZ, R23.H0_H0 ;  /* 0x20000017ff177230 */ /* 0x020fe40000004100 */
[----:B------:R-:W-:Y:S01]  /*10290*/  @!P3 FMUL.FTZ R19, R19, -1.4426950216293334961 ;  /* 0xbfb8aa3b1313b820 */ /* 0x000fe20000410000 */
[----:B------:R-:W-:Y:S01]  /*102a0*/  FADD.FTZ R21, R21, UR6 ;  /* 0x0000000615157e21 */ /* 0x000fe20008010000 */
[----:B------:R-:W1:Y:S01]  /*102b0*/  @!P6 MUFU.EX2 R18, R18 ;  /* 0x000000120012e308 */ /* 0x000e620000000800 */
[----:B------:R-:W-:Y:S01]  /*102c0*/  FADD.FTZ R23, R23, UR6 ;  /* 0x0000000617177e21 */ /* 0x000fe20008010000 */
[----:B------:R-:W-:Y:S01]  /*102d0*/  @!P5 FMUL.FTZ R57, R57, R30 ;  /* 0x0000001e3939d220 */ /* 0x000fe20000410000 */
[----:B------:R-:W-:Y:S01]  /*102e0*/  @!P2 FMUL.FTZ R20, R20, -1.4426950216293334961 ;  /* 0xbfb8aa3b1414a820 */ /* 0x000fe20000410000 */
[----:B------:R-:W3:Y:S01]  /*102f0*/  @!P3 MUFU.EX2 R19, R19 ;  /* 0x000000130013b308 */ /* 0x000ee20000000800 */
[----:B------:R-:W-:Y:S01]  /*10300*/  @!P1 FMUL.FTZ R22, R22, -1.4426950216293334961 ;  /* 0xbfb8aa3b16169820 */ /* 0x000fe20000410000 */
[----:B------:R-:W-:-:S02]  /*10310*/  FSETP.GTU.FTZ.AND P5, PT, R21, 20, PT ;  /* 0x41a000001500780b */ /* 0x000fc40003fbc000 */
[----:B------:R-:W-:Y:S01]  /*10320*/  FSETP.GTU.FTZ.AND P4, PT, R23, 20, PT ;  /* 0x41a000001700780b */ /* 0x000fe20003f9c000 */
[----:B------:R-:W4:Y:S01]  /*10330*/  @!P2 MUFU.EX2 R20, R20 ;  /* 0x000000140014a308 */ /* 0x000f220000000800 */
[----:B------:R-:W5:Y:S03]  /*10340*/  LDS R24, [UR28+0x1080] ;  /* 0x0010801cff187984 */ /* 0x000f660008000800 */
[----:B------:R-:W2:Y:S01]  /*10350*/  @!P1 MUFU.EX2 R22, R22 ;  /* 0x0000001600169308 */ /* 0x000ea20000000800 */
[----:B-1----:R-:W-:Y:S01]  /*10360*/  @!P6 FADD.FTZ R18, R18, 1 ;  /* 0x3f8000001212e421 */ /* 0x002fe20000010000 */
[----:B------:R-:W-:Y:S01]  /*10370*/  USHF.R.S32.HI UR31, URZ, 0x1f, UR30 ;  /* 0x0000001fff1f7899 */ /* 0x000fe2000801141e */
[----:B---3--:R-:W-:-:S03]  /*10380*/  @!P3 FADD.FTZ R19, R19, 1 ;  /* 0x3f8000001313b421 */ /* 0x008fc60000010000 */
[----:B------:R-:W-:Y:S02]  /*10390*/  @!P5 FMUL.FTZ R21, R21, -1.4426950216293334961 ;  /* 0xbfb8aa3b1515d820 */ /* 0x000fe40000410000 */
[----:B------:R-:W-:Y:S01]  /*103a0*/  @!P4 FMUL.FTZ R23, R23, -1.4426950216293334961 ;  /* 0xbfb8aa3b1717c820 */ /* 0x000fe20000410000 */
[----:B------:R-:W1:Y:S01]  /*103b0*/  @!P6 MUFU.RCP R18, R18 ;  /* 0x000000120012e308 */ /* 0x000e620000001000 */
[----:B------:R-:W-:Y:S01]  /*103c0*/  UIMAD.WIDE.U32 UR10, UR36, UR32, UR30 ;  /* 0x00000020240a72a5 */ /* 0x000fe2000f8e001e */
[----:B----4-:R-:W-:-:S03]  /*103d0*/  @!P2 FADD.FTZ R20, R20, 1 ;  /* 0x3f8000001414a421 */ /* 0x010fc60000010000 */
[----:B------:R-:W-:Y:S01]  /*103e0*/  UIMAD UR11, UR36, UR33, UR11 ;  /* 0x00000021240b72a4 */ /* 0x000fe2000f8e020b */
[----:B--2---:R-:W-:Y:S01]  /*103f0*/  @!P1 FADD.FTZ R22, R22, 1 ;  /* 0x3f80000016169421 */ /* 0x004fe20000010000 */
[----:B------:R-:W2:Y:S01]  /*10400*/  LDCU.64 UR32, c[0x0][0x550] ;  /* 0x0000aa00ff2077ac */ /* 0x000ea20008000a00 */
[----:B------:R-:W3:Y:S04]  /*10410*/  @!P5 MUFU.EX2 R21, R21 ;  /* 0x000000150015d308 */ /* 0x000ee80000000800 */
[----:B------:R-:W4:Y:S04]  /*10420*/  @!P4 MUFU.EX2 R23, R23 ;  /* 0x000000170017c308 */ /* 0x000f280000000800 */
[----:B------:R-:W2:Y:S01]  /*10430*/  @!P3 MUFU.RCP R19, R19 ;  /* 0x000000130013b308 */ /* 0x000ea20000001000 */
[----:B------:R-:W-:-:S02]  /*10440*/  UIMAD UR29, UR8, UR35, URZ ;  /* 0x00000023081d72a4 */ /* 0x000fc4000f8e02ff */
[----:B------:R-:W-:-:S05]  /*10450*/  UIMAD.WIDE.U32 UR10, UR8, UR34, UR10 ;  /* 0x00000022080a72a5 */ /* 0x000fca000f8e000a */
[----:B------:R-:W5:Y:S08]  /*10460*/  @!P2 MUFU.RCP R20, R20 ;  /* 0x000000140014a308 */ /* 0x000f700000001000 */
[----:B------:R-:W5:Y:S01]  /*10470*/  @!P1 MUFU.RCP R22, R22 ;  /* 0x0000001600169308 */ /* 0x000f620000001000 */
[----:B---3--:R-:W-:Y:S01]  /*10480*/  @!P5 FADD.FTZ R21, R21, 1 ;  /* 0x3f8000001515d421 */ /* 0x008fe20000010000 */
[----:B----4-:R-:W-:Y:S01]  /*10490*/  @!P4 FADD.FTZ R23, R23, 1 ;  /* 0x3f8000001717c421 */ /* 0x010fe20000010000 */
[----:B-1----:R-:W-:Y:S01]  /*104a0*/  @!P6 FMUL.FTZ R181, R181, R18 ;  /* 0x00000012b5b5e220 */ /* 0x002fe20000410000 */
[----:B------:R-:W-:-:S02]  /*104b0*/  MOV R18, UR29 ;  /* 0x0000001d00127c02 */ /* 0x000fc40008000f00 */
[----:B0-----:R-:W-:Y:S01]  /*104c0*/  IADD3 R26, P6, PT, R2, UR10, RZ ;  /* 0x0000000a021a7c10 */ /* 0x001fe2000ffde0ff */
[----:B--2---:R-:W-:Y:S01]  /*104d0*/  @!P3 FMUL.FTZ R182, R182, R19 ;  /* 0x00000013b6b6b220 */ /* 0x004fe20000410000 */
[----:B------:R-:W0:Y:S02]  /*104e0*/  @!P5 MUFU.RCP R21, R21 ;  /* 0x000000150015d308 */ /* 0x000e240000001000 */
[----:B------:R-:W-:Y:S01]  /*104f0*/  IADD3.X R19, PT, PT, R18, UR11, RZ, P6, !PT ;  /* 0x0000000b12137c10 */ /* 0x000fe2000b7fe4ff */
[----:B-----5:R-:W-:Y:S01]  /*10500*/  @!P2 FMUL.FTZ R183, R183, R20 ;  /* 0x00000014b7b7a220 */ /* 0x020fe20000410000 */
        /* <DEDUP_REMOVED lines=61> */
[----:B------:R0:W-:Y:S01]  /*108e0*/  STS.U16 [R59+0x6], R24 ;  /* 0x000006183b007388 */ /* 0x0001e20000000400 */
[----:B------:R-:W-:-:S03]  /*108f0*/  PRMT R30, R19, 0x7632, R30 ;  /* 0x00007632131e7816 */ /* 0x000fc6000000001e */
[----:B------:R2:W-:Y:S01]  /*10900*/  STS.U16 [R59+0xa], R26 ;  /* 0x00000a1a3b007388 */ /* 0x0005e20000000400 */
[----:B0-----:R-:W-:Y:S02]  /*10910*/  PRMT R24, R20, 0x7632, R24 ;  /* 0x0000763214187816 */ /* 0x001fe40000000018 */
        /* <DEDUP_REMOVED lines=48> */
[----:B------:R-:W-:Y:S02]  /*10c20*/  IADD3.X R22, PT, PT, RZ, UR11, RZ, P0, !PT ;  /* 0x0000000bff167c10 */ /* 0x000fe400087fe4ff */
[----:B---3--:R-:W-:Y:S01]  /*10c30*/  LEA R18, P3, R19, UR32, 0x1 ;  /* 0x0000002013127c11 */ /* 0x008fe2000f8608ff */
[----:B------:R-:W-:Y:S01]  /*10c40*/  FADD.FTZ R57, R56, R57 ;  /* 0x0000003938397221 */ /* 0x000fe20000010000 */
[-C--:B--2---:R-:W-:Y:S02]  /*10c50*/  ISETP.GE.AND P2, PT, R2, R20.reuse, PT ;  /* 0x000000140200720c */ /* 0x084fe40003f46270 */
[-C--:B------:R-:W-:Y:S02]  /*10c60*/  ISETP.GE.AND P1, PT, R17, R20.reuse, PT ;  /* 0x000000141100720c */ /* 0x080fe40003f26270 */
[----:B------:R-:W-:Y:S01]  /*10c70*/  LEA.HI.X R19, R19, UR33, R22, 0x1, P3 ;  /* 0x0000002113137c11 */ /* 0x000fe200098f0c16 */
[----:B------:R-:W-:Y:S01]  /*10c80*/  FADD.FTZ R178, R57, R178 ;  /* 0x000000b239b27221 */ /* 0x000fe20000010000 */
[----:B------:R-:W-:-:S02]  /*10c90*/  ISETP.GE.AND P0, PT, R16, R20, PT ;  /* 0x000000141000720c */ /* 0x000fc40003f06270 */
[-C--:B------:R-:W-:Y:S02]  /*10ca0*/  ISETP.GE.AND P4, PT, R14, R20.reuse, PT ;  /* 0x000000140e00720c */ /* 0x080fe40003f86270 */
[-C--:B------:R-:W-:Y:S02]  /*10cb0*/  ISETP.GE.AND P6, PT, R15, R20.reuse, PT ;  /* 0x000000140f00720c */ /* 0x080fe40003fc6270 */
[-C--:B------:R-:W-:Y:S01]  /*10cc0*/  ISETP.GE.AND P5, PT, R3, R20.reuse, PT ;  /* 0x000000140300720c */ /* 0x080fe20003fa6270 */
[----:B------:R0:W-:Y:S01]  /*10cd0*/  @!P2 STG.E.U16 desc[UR26][R18.64], R21 ;  /* 0x000000151200a986 */ /* 0x0001e2000c10151a */
[-C--:B------:R-:W-:Y:S02]  /*10ce0*/  ISETP.GE.AND P3, PT, R13, R20.reuse, PT ;  /* 0x000000140d00720c */ /* 0x080fe40003f66270 */
[-C--:B------:R-:W-:Y:S01]  /*10cf0*/  ISETP.GE.AND P2, PT, R12, R20.reuse, PT ;  /* 0x000000140c00720c */ /* 0x080fe20003f46270 */
        /* <DEDUP_REMOVED lines=38> */
[----:B------:R-:W-:-:S02]  /*10f60*/  UIADD3 UR14, UP3, UPT, UR14, -0x1000, URZ ;  /* 0xfffff0000e0e7890 */ /* 0x000fc4000ff7e0ff */
[----:B------:R-:W-:Y:S02]  /*10f70*/  UIADD3.X UR25, UPT, UPT, UR25, -0x1, URZ, UP1, !UPT ;  /* 0xffffffff19197890 */ /* 0x000fe40008ffe4ff */
[----:B------:R-:W-:Y:S02]  /*10f80*/  UIADD3.X UR21, UPT, UPT, UR21, -0x1, URZ, UP2, !UPT ;  /* 0xffffffff15157890 */ /* 0x000fe400097fe4ff */
[----:B------:R-:W-:Y:S01]  /*10f90*/  UIADD3.X UR13, UPT, UPT, UR13, -0x1, URZ, UP3, !UPT ;  /* 0xffffffff0d0d7890 */ /* 0x000fe20009ffe4ff */
[----:B------:R-:W-:Y:S01]  /*10fa0*/  UMOV UR19, UR10 ;  /* 0x0000000a00137c82 */ /* 0x000fe20008000000 */
[----:B0-----:R-:W-:Y:S10]  /*10fb0*/  BRA.U UP0, `(.L_x_2783) ;  /* 0xfffffef900c87547 */ /* 0x001ff4000b83ffff */
.L_x_2653:
        /* <DEDUP_REMOVED lines=45> */
.L_x_2785:
[----:B------:R-:W-:Y:S05]  /*11290*/  BSYNC.RECONVERGENT B0 ;  /* 0x0000000000007941 */ /* 0x000fea0003800200 */
.L_x_2784:
        /* <DEDUP_REMOVED lines=43> */
.L_x_2787:
[----:B------:R-:W-:Y:S05]  /*11550*/  BSYNC.RECONVERGENT B0 ;  /* 0x0000000000007941 */ /* 0x000fea0003800200 */
.L_x_2786:
[----:B------:R-:W-:Y:S05]  /*11560*/  @P0 EXIT ;  /* 0x000000000000094d */ /* 0x000fea0003800000 */
[----:B------:R-:W3:Y:S01]  /*11570*/  S2UR UR9, SR_CgaCtaId ;  /* 0x00000000000979c3 */ /* 0x000ee20000008800 */
[----:B------:R-:W4:Y:S01]  /*11580*/  LDCU.64 UR6, c[0x0][0x4a8] ;  /* 0x00009500ff0677ac */ /* 0x000f220008000a00 */
[----:B0-----:R-:W-:Y:S01]  /*11590*/  MOV R7, R9 ;  /* 0x0000000900077202 */ /* 0x001fe20000000f00 */
[----:B------:R-:W0:Y:S01]  /*115a0*/  LDCU UR10, c[0x0][0x360] ;  /* 0x00006c00ff0a77ac */ /* 0x000e220008000800 */
[----:B------:R-:W0:Y:S01]  /*115b0*/  LDCU.64 UR12, c[0x0][0x4b0] ;  /* 0x00009600ff0c77ac */ /* 0x000e220008000a00 */
[----:B------:R-:W0:Y:S01]  /*115c0*/  LDCU.64 UR14, c[0x0][0x530] ;  /* 0x0000a600ff0e77ac */ /* 0x000e220008000a00 */
[----:B----4-:R-:W-:-:S03]  /*115d0*/  UIMAD.WIDE.U32 UR4, UR8, UR6, URZ ;  /* 0x00000006080472a5 */ /* 0x010fc6000f8e00ff */
[----:B------:R-:W-:Y:S01]  /*115e0*/  UMOV UR6, 0x400 ;  /* 0x0000040000067882 */ /* 0x000fe20000000000 */
[----:B------:R-:W-:Y:S02]  /*115f0*/  UIMAD UR8, UR8, UR7, UR5 ;  /* 0x00000007080872a4 */ /* 0x000fe4000f8e0205 */
[----:B0--3--:R-:W-:-:S12]  /*11600*/  ULEA UR6, UR9, UR6, 0x18 ;  /* 0x0000000609067291 */ /* 0x009fd8000f8ec0ff */
.L_x_2788:
[C---:B------:R-:W-:Y:S02]  /*11610*/  LEA R0, R7.reuse, UR6, 0x3 ;  /* 0x0000000607007c11 */ /* 0x040fe4000f8e18ff */
[----:B------:R-:W-:Y:S02]  /*11620*/  SHF.R.S32.HI R4, RZ, 0x1f, R7 ;  /* 0x0000001fff047819 */ /* 0x000fe40000011407 */
[----:B012---:R-:W-:Y:S01]  /*11630*/  MOV R2, UR4 ;  /* 0x0000000400027c02 */ /* 0x007fe20008000f00 */
        /* <DEDUP_REMOVED lines=16> */
.L_x_2691:
[----:B------:R-:W-:Y:S01]  /*11740*/  MOV R248, R235 ;  /* 0x000000eb00f87202 */ /* 0x000fe20000000f00 */
[----:B------:R-:W-:Y:S01]  /*11750*/  HFMA2 R77, -RZ, RZ, 0, 5.9604644775390625e-08 ;  /* 0x00000001ff4d7431 */ /* 0x000fe200000001ff */
[----:B------:R-:W-:Y:S02]  /*11760*/  MOV R76, RZ ;  /* 0x000000ff004c7202 */ /* 0x000fe40000000f00 */
[----:B------:R-:W-:-:S07]  /*11770*/  MOV R79, 0xffffffff ;  /* 0xffffffff004f7802 */ /* 0x000fce0000000f00 */
[----:B01---5:R-:W-:Y:S05]  /*11780*/  WARPSYNC.COLLECTIVE R79, `(.L_x_2789) ;  /* 0x000000004f087348 */ /* 0x023fea0003c00000 */
[----:B------:R2:W3:Y:S02]  /*11790*/  SHFL.UP P6, R251, R248, R77, R76 ;  /* 0x0400004df8fb7389 */ /* 0x0004e400000c004c */
[----:B0123-5:R-:W-:Y:S05]  /*117a0*/  ENDCOLLECTIVE ;  /* 0x000000000000791b */ /* 0x02ffea0003800000 */
.L_x_2789:
[----:B------:R-:W-:Y:S02]  /*117b0*/  MOV R248, R236 ;  /* 0x000000ec00f87202 */ /* 0x000fe40000000f00 */
[----:B------:R-:W-:-:S07]  /*117c0*/  MOV R78, R251 ;  /* 0x000000fb004e7202 */ /* 0x000fce0000000f00 */
[----:B------:R-:W-:Y:S05]  /*117d0*/  WARPSYNC.COLLECTIVE R79, `(.L_x_2790) ;  /* 0x000000004f087348 */ /* 0x000fea0003c00000 */
[----:B------:R0:W1:Y:S02]  /*117e0*/  SHFL.UP P6, R251, R248, R77, R76 ;  /* 0x0400004df8fb7389 */ /* 0x00006400000c004c */
[----:B01----:R-:W-:Y:S05]  /*117f0*/  ENDCOLLECTIVE ;  /* 0x000000000000791b */ /* 0x003fea0003800000 */
.L_x_2790:
[----:B------:R-:W-:Y:S02]  /*11800*/  MOV R248, R245 ;  /* 0x000000f500f87202 */ /* 0x000fe40000000f00 */
[----:B------:R-:W-:-:S07]  /*11810*/  MOV R223, R251 ;  /* 0x000000fb00df7202 */ /* 0x000fce0000000f00 */
[----:B------:R-:W-:Y:S05]  /*11820*/  WARPSYNC.COLLECTIVE R79, `(.L_x_2791) ;  /* 0x000000004f087348 */ /* 0x000fea0003c00000 */
[----:B------:R0:W1:Y:S02]  /*11830*/  SHFL.UP P6, R251, R248, R77, R76 ;  /* 0x0400004df8fb7389 */ /* 0x00006400000c004c */
[----:B01----:R-:W-:Y:S05]  /*11840*/  ENDCOLLECTIVE ;  /* 0x000000000000791b */ /* 0x003fea0003800000 */
.L_x_2791:
[----:B------:R-:W-:Y:S02]  /*11850*/  MOV R248, R246 ;  /* 0x000000f600f87202 */ /* 0x000fe40000000f00 */
[----:B------:R-:W-:-:S07]  /*11860*/  MOV R247, R251 ;  /* 0x000000fb00f77202 */ /* 0x000fce0000000f00 */
[----:B------:R-:W-:Y:S05]  /*11870*/  WARPSYNC.COLLECTIVE R79, `(.L_x_2792) ;  /* 0x000000004f087348 */ /* 0x000fea0003c00000 */
[----:B------:R0:W1:Y:S02]  /*11880*/  SHFL.UP P6, R251, R248, R77, R76 ;  /* 0x0400004df8fb7389 */ /* 0x00006400000c004c */
[----:B01----:R-:W-:Y:S05]  /*11890*/  ENDCOLLECTIVE ;  /* 0x000000000000791b */ /* 0x003fea0003800000 */
.L_x_2792:
        /* <DEDUP_REMOVED lines=17> */
.L_x_2793:
[----:B------:R-:W-:Y:S02]  /*119b0*/  MOV R248, R236 ;  /* 0x000000ec00f87202 */ /* 0x000fe40000000f00 */
[----:B------:R-:W-:-:S07]  /*119c0*/  MOV R78, R251 ;  /* 0x000000fb004e7202 */ /* 0x000fce0000000f00 */
[----:B------:R-:W-:Y:S05]  /*119d0*/  WARPSYNC.COLLECTIVE R79, `(.L_x_2794) ;  /* 0x000000004f087348 */ /* 0x000fea0003c00000 */
[----:B------:R0:W1:Y:S02]  /*119e0*/  SHFL.UP P6, R251, R248, R77, R76 ;  /* 0x0400004df8fb7389 */ /* 0x00006400000c004c */
[----:B01----:R-:W-:Y:S05]  /*119f0*/  ENDCOLLECTIVE ;  /* 0x000000000000791b */ /* 0x003fea0003800000 */
.L_x_2794:
[----:B------:R-:W-:Y:S02]  /*11a00*/  MOV R248, R245 ;  /* 0x000000f500f87202 */ /* 0x000fe40000000f00 */
[----:B------:R-:W-:-:S07]  /*11a10*/  MOV R223, R251 ;  /* 0x000000fb00df7202 */ /* 0x000fce0000000f00 */
[----:B------:R-:W-:Y:S05]  /*11a20*/  WARPSYNC.COLLECTIVE R79, `(.L_x_2795) ;  /* 0x000000004f087348 */ /* 0x000fea0003c00000 */
[----:B------:R0:W1:Y:S02]  /*11a30*/  SHFL.UP P6, R251, R248, R77, R76 ;  /* 0x0400004df8fb7389 */ /* 0x00006400000c004c */
[----:B01----:R-:W-:Y:S05]  /*11a40*/  ENDCOLLECTIVE ;  /* 0x000000000000791b */ /* 0x003fea0003800000 */
.L_x_2795:
[----:B------:R-:W-:Y:S02]  /*11a50*/  MOV R248, R246 ;  /* 0x000000f600f87202 */ /* 0x000fe40000000f00 */
[----:B------:R-:W-:-:S07]  /*11a60*/  MOV R247, R251 ;  /* 0x000000fb00f77202 */ /* 0x000fce0000000f00 */
[----:B------:R-:W-:Y:S05]  /*11a70*/  WARPSYNC.COLLECTIVE R79, `(.L_x_2796) ;  /* 0x000000004f087348 */ /* 0x000fea0003c00000 */
[----:B------:R0:W1:Y:S02]  /*11a80*/  SHFL.UP P6, R251, R248, R77, R76 ;  /* 0x0400004df8fb7389 */ /* 0x00006400000c004c */
[----:B01----:R-:W-:Y:S05]  /*11a90*/  ENDCOLLECTIVE ;  /* 0x000000000000791b */ /* 0x003fea0003800000 */
.L_x_2796:
        /* <DEDUP_REMOVED lines=17> */
.L_x_2797:
[----:B------:R-:W-:Y:S02]  /*11bb0*/  MOV R248, R236 ;  /* 0x000000ec00f87202 */ /* 0x000fe40000000f00 */
[----:B------:R-:W-:-:S07]  /*11bc0*/  MOV R78, R251 ;  /* 0x000000fb004e7202 */ /* 0x000fce0000000f00 */
[----:B------:R-:W-:Y:S05]  /*11bd0*/  WARPSYNC.COLLECTIVE R79, `(.L_x_2798) ;  /* 0x000000004f087348 */ /* 0x000fea0003c00000 */
[----:B------:R0:W1:Y:S02]  /*11be0*/  SHFL.UP P6, R251, R248, R77, R76 ;  /* 0x0400004df8fb7389 */ /* 0x00006400000c004c */
[----:B01----:R-:W-:Y:S05]  /*11bf0*/  ENDCOLLECTIVE ;  /* 0x000000000000791b */ /* 0x003fea0003800000 */
.L_x_2798:
[----:B------:R-:W-:Y:S02]  /*11c00*/  MOV R248, R245 ;  /* 0x000000f500f87202 */ /* 0x000fe40000000f00 */
[----:B------:R-:W-:-:S07]  /*11c10*/  MOV R223, R251 ;  /* 0x000000fb00df7202 */ /* 0x000fce0000000f00 */
[----:B------:R-:W-:Y:S05]  /*11c20*/  WARPSYNC.COLLECTIVE R79, `(.L_x_2799) ;  /* 0x000000004f087348 */ /* 0x000fea0003c00000 */
[----:B------:R0:W1:Y:S02]  /*11c30*/  SHFL.UP P6, R251, R248, R77, R76 ;  /* 0x0400004df8fb7389 */ /* 0x00006400000c004c */
[----:B01----:R-:W-:Y:S05]  /*11c40*/  ENDCOLLECTIVE ;  /* 0x000000000000791b */ /* 0x003fea0003800000 */
.L_x_2799:
[----:B------:R-:W-:Y:S02]  /*11c50*/  MOV R248, R246 ;  /* 0x000000f600f87202 */ /* 0x000fe40000000f00 */
[----:B------:R-:W-:-:S07]  /*11c60*/  MOV R247, R251 ;  /* 0x000000fb00f77202 */ /* 0x000fce0000000f00 */
[----:B------:R-:W-:Y:S05]  /*11c70*/  WARPSYNC.COLLECTIVE R79, `(.L_x_2800) ;  /* 0x000000004f087348 */ /* 0x000fea0003c00000 */
[----:B------:R0:W1:Y:S02]  /*11c80*/  SHFL.UP P6, R251, R248, R77, R76 ;  /* 0x0400004df8fb7389 */ /* 0x00006400000c004c */
[----:B01----:R-:W-:Y:S05]  /*11c90*/  ENDCOLLECTIVE ;  /* 0x000000000000791b */ /* 0x003fea0003800000 */
.L_x_2800:
        /* <DEDUP_REMOVED lines=17> */
.L_x_2801:
[----:B------:R-:W-:Y:S02]  /*11db0*/  MOV R248, R236 ;  /* 0x000000ec00f87202 */ /* 0x000fe40000000f00 */
[----:B------:R-:W-:-:S07]  /*11dc0*/  MOV R78, R251 ;  /* 0x000000fb004e7202 */ /* 0x000fce0000000f00 */
[----:B------:R-:W-:Y:S05]  /*11dd0*/  WARPSYNC.COLLECTIVE R79, `(.L_x_2802) ;  /* 0x000000004f087348 */ /* 0x000fea0003c00000 */
[----:B------:R0:W1:Y:S02]  /*11de0*/  SHFL.UP P6, R251, R248, R77, R76 ;  /* 0x0400004df8fb7389 */ /* 0x00006400000c004c */
[----:B01----:R-:W-:Y:S05]  /*11df0*/  ENDCOLLECTIVE ;  /* 0x000000000000791b */ /* 0x003fea0003800000 */
.L_x_2802:
[----:B------:R-:W-:Y:S02]  /*11e00*/  MOV R248, R245 ;  /* 0x000000f500f87202 */ /* 0x000fe40000000f00 */
[----:B------:R-:W-:-:S07]  /*11e10*/  MOV R223, R251 ;  /* 0x000000fb00df7202 */ /* 0x000fce0000000f00 */
[----:B------:R-:W-:Y:S05]  /*11e20*/  WARPSYNC.COLLECTIVE R79, `(.L_x_2803) ;  /* 0x000000004f087348 */ /* 0x000fea0003c00000 */
[----:B------:R0:W1:Y:S02]  /*11e30*/  SHFL.UP P6, R251, R248, R77, R76 ;  /* 0x0400004df8fb7389 */ /* 0x00006400000c004c */
[----:B01----:R-:W-:Y:S05]  /*11e40*/  ENDCOLLECTIVE ;  /* 0x000000000000791b */ /* 0x003fea0003800000 */
.L_x_2803:
[----:B------:R-:W-:Y:S02]  /*11e50*/  MOV R248, R246 ;  /* 0x000000f600f87202 */ /* 0x000fe40000000f00 */
[----:B------:R-:W-:-:S07]  /*11e60*/  MOV R247, R251 ;  /* 0x000000fb00f77202 */ /* 0x000fce0000000f00 */
[----:B------:R-:W-:Y:S05]  /*11e70*/  WARPSYNC.COLLECTIVE R79, `(.L_x_2804) ;  /* 0x000000004f087348 */ /* 0x000fea0003c00000 */
[----:B------:R0:W1:Y:S02]  /*11e80*/  SHFL.UP P6, R251, R248, R77, R76 ;  /* 0x0400004df8fb7389 */ /* 0x00006400000c004c */
[----:B01----:R-:W-:Y:S05]  /*11e90*/  ENDCOLLECTIVE ;  /* 0x000000000000791b */ /* 0x003fea0003800000 */
.L_x_2804:
        /* <DEDUP_REMOVED lines=17> */
.L_x_2805:
[----:B------:R-:W-:Y:S02]  /*11fb0*/  MOV R248, R236 ;  /* 0x000000ec00f87202 */ /* 0x000fe40000000f00 */
[----:B------:R-:W-:-:S07]  /*11fc0*/  MOV R78, R251 ;  /* 0x000000fb004e7202 */ /* 0x000fce0000000f00 */
[----:B------:R-:W-:Y:S05]  /*11fd0*/  WARPSYNC.COLLECTIVE R79, `(.L_x_2806) ;  /* 0x000000004f087348 */ /* 0x000fea0003c00000 */
[----:B------:R0:W1:Y:S02]  /*11fe0*/  SHFL.UP P6, R251, R248, R77, R76 ;  /* 0x0400004df8fb7389 */ /* 0x00006400000c004c */
[----:B01----:R-:W-:Y:S05]  /*11ff0*/  ENDCOLLECTIVE ;  /* 0x000000000000791b */ /* 0x003fea0003800000 */
.L_x_2806:
[----:B------:R-:W-:Y:S02]  /*12000*/  MOV R248, R245 ;  /* 0x000000f500f87202 */ /* 0x000fe40000000f00 */
[----:B------:R-:W-:-:S07]  /*12010*/  MOV R223, R251 ;  /* 0x000000fb00df7202 */ /* 0x000fce0000000f00 */
[----:B------:R-:W-:Y:S05]  /*12020*/  WARPSYNC.COLLECTIVE R79, `(.L_x_2807) ;  /* 0x000000004f087348 */ /* 0x000fea0003c00000 */
[----:B------:R0:W1:Y:S02]  /*12030*/  SHFL.UP P6, R251, R248, R77, R76 ;  /* 0x0400004df8fb7389 */ /* 0x00006400000c004c */
[----:B01----:R-:W-:Y:S05]  /*12040*/  ENDCOLLECTIVE ;  /* 0x000000000000791b */ /* 0x003fea0003800000 */
.L_x_2807:
[----:B------:R-:W-:Y:S02]  /*12050*/  MOV R248, R246 ;  /* 0x000000f600f87202 */ /* 0x000fe40000000f00 */
[----:B------:R-:W-:-:S07]  /*12060*/  MOV R247, R251 ;  /* 0x000000fb00f77202 */ /* 0x000fce0000000f00 */
[----:B------:R-:W-:Y:S05]  /*12070*/  WARPSYNC.COLLECTIVE R79, `(.L_x_2808) ;  /* 0x000000004f087348 */ /* 0x000fea0003c00000 */
[----:B------:R0:W1:Y:S02]  /*12080*/  SHFL.UP P6, R251, R248, R77, R76 ;  /* 0x0400004df8fb7389 */ /* 0x00006400000c004c */
[----:B01----:R-:W-:Y:S05]  /*12090*/  ENDCOLLECTIVE ;  /* 0x000000000000791b */ /* 0x003fea0003800000 */
.L_x_2808:
[----:B------:R-:W-:Y:S01]  /*120a0*/  MOV R76, R251 ;  /* 0x000000fb004c7202 */ /* 0x000fe20000000f00 */
[----:B------:R-:W-:Y:S06]  /*120b0*/  BRA `(.L_x_2809) ;  /* 0xffffff6c00a47947 */ /* 0x000fec000383ffff */
.L_x_2692:
        /* <DEDUP_REMOVED lines=8> */
.L_x_2811:
[----:B------:R-:W-:Y:S05]  /*12140*/  BSYNC B0 ;  /* 0x0000000000007941 */ /* 0x000fea0003800000 */
.L_x_2810:
[----:B------:R-:W-:Y:S05]  /*12150*/  BRA `(.L_x_2812) ;  /* 0xffffff6c00b07947 */ /* 0x000fea000383ffff */
.L_x_2693:
        /* <DEDUP_REMOVED lines=8> */
.L_x_2814:
[----:B------:R-:W-:Y:S05]  /*121e0*/  BSYNC B0 ;  /* 0x0000000000007941 */ /* 0x000fea0003800000 */
.L_x_2813:
[----:B------:R-:W-:Y:S05]  /*121f0*/  BRA `(.L_x_2815) ;  /* 0xffffff6c00907947 */ /* 0x000fea000383ffff */
.L_x_2694:
        /* <DEDUP_REMOVED lines=8> */
.L_x_2817:
[----:B------:R-:W-:Y:S05]  /*12280*/  BSYNC B0 ;  /* 0x0000000000007941 */ /* 0x000fea0003800000 */
.L_x_2816:
[----:B------:R-:W-:Y:S05]  /*12290*/  BRA `(.L_x_2818) ;  /* 0xffffff6c00707947 */ /* 0x000fea000383ffff */
.L_x_2695:
        /* <DEDUP_REMOVED lines=8> */
.L_x_2820:
[----:B------:R-:W-:Y:S05]  /*12320*/  BSYNC B0 ;  /* 0x0000000000007941 */ /* 0x000fea0003800000 */
.L_x_2819:
[----:B------:R-:W-:Y:S05]  /*12330*/  BRA `(.L_x_2821) ;  /* 0xffffff6c00507947 */ /* 0x000fea000383ffff */
.L_x_2696:
        /* <DEDUP_REMOVED lines=8> */
.L_x_2823:
[----:B------:R-:W-:Y:S05]  /*123c0*/  BSYNC B0 ;  /* 0x0000000000007941 */ /* 0x000fea0003800000 */
.L_x_2822:
        /* <DEDUP_REMOVED lines=9> */
.L_x_2824:
[----:B------:R-:W-:Y:S02]  /*12460*/  MOV R248, R245 ;  /* 0x000000f500f87202 */ /* 0x000fe40000000f00 */
[----:B------:R-:W-:-:S07]  /*12470*/  MOV R236, R251 ;  /* 0x000000fb00ec7202 */ /* 0x000fce0000000f00 */
[----:B------:R-:W-:Y:S05]  /*12480*/  WARPSYNC.COLLECTIVE R79, `(.L_x_2825) ;  /* 0x000000004f087348 */ /* 0x000fea0003c00000 */
[----:B------:R0:W1:Y:S02]  /*12490*/  SHFL.UP P6, R251, R248, R77, R76 ;  /* 0x0400004df8fb7389 */ /* 0x00006400000c004c */
[----:B01----:R-:W-:Y:S05]  /*124a0*/  ENDCOLLECTIVE ;  /* 0x000000000000791b */ /* 0x003fea0003800000 */
.L_x_2825:
[----:B------:R-:W-:Y:S02]  /*124b0*/  MOV R248, R246 ;  /* 0x000000f600f87202 */ /* 0x000fe40000000f00 */
[----:B------:R-:W-:-:S07]  /*124c0*/  MOV R245, R251 ;  /* 0x000000fb00f57202 */ /* 0x000fce0000000f00 */
[----:B------:R-:W-:Y:S05]  /*124d0*/  WARPSYNC.COLLECTIVE R79, `(.L_x_2826) ;  /* 0x000000004f087348 */ /* 0x000fea0003c00000 */
[----:B------:R0:W1:Y:S02]  /*124e0*/  SHFL.UP P6, R251, R248, R77, R76 ;  /* 0x0400004df8fb7389 */ /* 0x00006400000c004c */
[----:B01----:R-:W-:Y:S05]  /*124f0*/  ENDCOLLECTIVE ;  /* 0x000000000000791b */ /* 0x003fea0003800000 */
.L_x_2826:
[----:B------:R-:W-:Y:S01]  /*12500*/  HFMA2 R77, -RZ, RZ, 0, 0 ;  /* 0x00000000ff4d7431 */ /* 0x000fe200000001ff */
[----:B------:R-:W-:-:S07]  /*12510*/  MOV R76, 0x1f ;  /* 0x0000001f004c7802 */ /* 0x000fce0000000f00 */
[----:B------:R-:W-:Y:S05]  /*12520*/  WARPSYNC.COLLECTIVE R79, `(.L_x_2827) ;  /* 0x000000004f087348 */ /* 0x000fea0003c00000 */
[----:B------:R0:W1:Y:S02]  /*12530*/  SHFL.IDX P3, R223, R78, R77, R76 ;  /* 0x0000004d4edf7389 */ /* 0x000064000006004c */
[----:B01----:R-:W-:Y:S05]  /*12540*/  ENDCOLLECTIVE ;  /* 0x000000000000791b */ /* 0x003fea0003800000 */
.L_x_2827:
[----:B------:R-:W-:Y:S02]  /*12550*/  MOV R246, R251 ;  /* 0x000000fb00f67202 */ /* 0x000fe40000000f00 */
[----:B------:R-:W-:Y:S02]  /*12560*/  MOV R78, R61 ;  /* 0x0000003d004e7202 */ /* 0x000fe40000000f00 */
[----:B------:R-:W-:-:S07]  /*12570*/  MOV R60, R223 ;  /* 0x000000df003c7202 */ /* 0x000fce0000000f00 */
[----:B------:R-:W-:Y:S05]  /*12580*/  WARPSYNC.COLLECTIVE R79, `(.L_x_2828) ;  /* 0x000000004f087348 */ /* 0x000fea0003c00000 */
[----:B------:R0:W1:Y:S02]  /*12590*/  SHFL.IDX P3, R223, R78, R77, R76 ;  /* 0x0000004d4edf7389 */ /* 0x000064000006004c */
[----:B01----:R-:W-:Y:S05]  /*125a0*/  ENDCOLLECTIVE ;  /* 0x000000000000791b */ /* 0x003fea0003800000 */
.L_x_2828:
[----:B------:R-:W-:Y:S02]  /*125b0*/  MOV R78, R62 ;  /* 0x0000003e004e7202 */ /* 0x000fe40000000f00 */
[----:B------:R-:W-:-:S07]  /*125c0*/  MOV R61, R223 ;  /* 0x000000df003d7202 */ /* 0x000fce0000000f00 */
[----:B------:R-:W-:Y:S05]  /*125d0*/  WARPSYNC.COLLECTIVE R79, `(.L_x_2829) ;  /* 0x000000004f087348 */ /* 0x000fea0003c00000 */
[----:B------:R0:W1:Y:S02]  /*125e0*/  SHFL.IDX P3, R223, R78, R77, R76 ;  /* 0x0000004d4edf7389 */ /* 0x000064000006004c */
[----:B01----:R-:W-:Y:S05]  /*125f0*/  ENDCOLLECTIVE ;  /* 0x000000000000791b */ /* 0x003fea0003800000 */
.L_x_2829:
[----:B------:R-:W-:Y:S02]  /*12600*/  MOV R78, R63 ;  /* 0x0000003f004e7202 */ /* 0x000fe40000000f00 */
[----:B------:R-:W-:-:S07]  /*12610*/  MOV R62, R223 ;  /* 0x000000df003e7202 */ /* 0x000fce0000000f00 */
[----:B------:R-:W-:Y:S05]  /*12620*/  WARPSYNC.COLLECTIVE R79, `(.L_x_2830) ;  /* 0x000000004f087348 */ /* 0x000fea0003c00000 */
[----:B------:R0:W1:Y:S02]  /*12630*/  SHFL.IDX P3, R223, R78, R77, R76 ;  /* 0x0000004d4edf7389 */ /* 0x000064000006004c */
[----:B01----:R-:W-:Y:S05]  /*12640*/  ENDCOLLECTIVE ;  /* 0x000000000000791b */ /* 0x003fea0003800000 */
.L_x_2830:
[----:B------:R-:W-:Y:S01]  /*12650*/  MOV R63, R223 ;  /* 0x000000df003f7202 */ /* 0x000fe20000000f00 */
[----:B------:R-:W-:Y:S06]  /*12660*/  BRA `(.L_x_2831) ;  /* 0xffffff6800ac7947 */ /* 0x000fec000383ffff */
.L_x_2698:
[----:B------:R-:W-:Y:S01]  /*12670*/  MOV R252, R245 ;  /* 0x000000f500fc7202 */ /* 0x000fe20000000f00 */
[----:B------:R-:W-:Y:S01]  /*12680*/  HFMA2 R251, -RZ, RZ, 0, 5.9604644775390625e-08 ;  /* 0x00000001fffb7431 */ /* 0x000fe200000001ff */
[----:B------:R-:W-:Y:S02]  /*12690*/  MOV R76, 0x1f ;  /* 0x0000001f004c7802 */ /* 0x000fe40000000f00 */
[----:B------:R-:W-:-:S07]  /*126a0*/  MOV R79, 0xffffffff ;  /* 0xffffffff004f7802 */ /* 0x000fce0000000f00 */
[----:B------:R-:W-:Y:S05]  /*126b0*/  WARPSYNC.COLLECTIVE R79, `(.L_x_2832) ;  /* 0x000000004f087348 */ /* 0x000fea0003c00000 */
[----:B------:R0:W1:Y:S02]  /*126c0*/  SHFL.DOWN P1, R223, R252, R251, R76 ;  /* 0x080000fbfcdf7389 */ /* 0x000064000002004c */
[----:B01----:R-:W-:Y:S05]  /*126d0*/  ENDCOLLECTIVE ;  /* 0x000000000000791b */ /* 0x003fea0003800000 */
.L_x_2832:
[----:B------:R-:W-:Y:S02]  /*126e0*/  MOV R252, R246 ;  /* 0x000000f600fc7202 */ /* 0x000fe40000000f00 */
[----:B------:R-:W-:-:S07]  /*126f0*/  MOV R77, R223 ;  /* 0x000000df004d7202 */ /* 0x000fce0000000f00 */
[----:B------:R-:W-:Y:S05]  /*12700*/  WARPSYNC.COLLECTIVE R79, `(.L_x_2833) ;  /* 0x000000004f087348 */ /* 0x000fea0003c00000 */
[----:B------:R0:W1:Y:S02]  /*12710*/  SHFL.DOWN P1, R223, R252, R251, R76 ;  /* 0x080000fbfcdf7389 */ /* 0x000064000002004c */
[----:B01----:R-:W-:Y:S05]  /*12720*/  ENDCOLLECTIVE ;  /* 0x000000000000791b */ /* 0x003fea0003800000 */
.L_x_2833:
[----:B------:R-:W-:Y:S02]  /*12730*/  MOV R252, R247 ;  /* 0x000000f700fc7202 */ /* 0x000fe40000000f00 */
[----:B------:R-:W-:-:S07]  /*12740*/  MOV R78, R223 ;  /* 0x000000df004e7202 */ /* 0x000fce0000000f00 */
[----:B------:R-:W-:Y:S05]  /*12750*/  WARPSYNC.COLLECTIVE R79, `(.L_x_2834) ;  /* 0x000000004f087348 */ /* 0x000fea0003c00000 */
[----:B------:R0:W1:Y:S02]  /*12760*/  SHFL.DOWN P1, R223, R252, R251, R76 ;  /* 0x080000fbfcdf7389 */ /* 0x000064000002004c */
[----:B01----:R-:W-:Y:S05]  /*12770*/  ENDCOLLECTIVE ;  /* 0x000000000000791b */ /* 0x003fea0003800000 */
.L_x_2834:
[----:B------:R-:W-:Y:S02]  /*12780*/  MOV R252, R248 ;  /* 0x000000f800fc7202 */ /* 0x000fe40000000f00 */
[----:B------:R-:W-:-:S07]  /*12790*/  MOV R123, R223 ;  /* 0x000000df007b7202 */ /* 0x000fce0000000f00 */
[----:B------:R-:W-:Y:S05]  /*127a0*/  WARPSYNC.COLLECTIVE R79, `(.L_x_2835) ;  /* 0x000000004f087348 */ /* 0x000fea0003c00000 */
[----:B------:R0:W1:Y:S02]  /*127b0*/  SHFL.DOWN P1, R223, R252, R251, R76 ;  /* 0x080000fbfcdf7389 */ /* 0x000064000002004c */
[----:B01----:R-:W-:Y:S05]  /*127c0*/  ENDCOLLECTIVE ;  /* 0x000000000000791b */ /* 0x003fea0003800000 */
.L_x_2835:
[----:B------:R-:W-:Y:S01]  /*127d0*/  MOV R76, R223 ;  /* 0x000000df004c7202 */ /* 0x000fe20000000f00 */
[----:B------:R-:W-:Y:S06]  /*127e0*/  BRA `(.L_x_2836) ;  /* 0xffffff7c00cc7947 */ /* 0x000fec000383ffff */
.L_x_2701:
        /* <DEDUP_REMOVED lines=8> */
.L_x_2838:
[----:B------:R-:W-:Y:S05]  /*12870*/  BSYNC B0 ;  /* 0x0000000000007941 */ /* 0x000fea0003800000 */
.L_x_2837:
        /* <DEDUP_REMOVED lines=8> */
.L_x_2839:
[----:B------:R-:W-:Y:S02]  /*12900*/  MOV R252, R247 ;  /* 0x000000f700fc7202 */ /* 0x000fe40000000f00 */
[----:B------:R-:W-:-:S07]  /*12910*/  MOV R78, R223 ;  /* 0x000000df004e7202 */ /* 0x000fce0000000f00 */
[----:B------:R-:W-:Y:S05]  /*12920*/  WARPSYNC.COLLECTIVE R79, `(.L_x_2840) ;  /* 0x000000004f087348 */ /* 0x000fea0003c00000 */
[----:B------:R0:W1:Y:S02]  /*12930*/  SHFL.DOWN P1, R223, R252, R251, R76 ;  /* 0x080000fbfcdf7389 */ /* 0x000064000002004c */
[----:B01----:R-:W-:Y:S05]  /*12940*/  ENDCOLLECTIVE ;  /* 0x000000000000791b */ /* 0x003fea0003800000 */
.L_x_2840:
[----:B------:R-:W-:Y:S02]  /*12950*/  MOV R252, R248 ;  /* 0x000000f800fc7202 */ /* 0x000fe40000000f00 */
[----:B------:R-:W-:-:S07]  /*12960*/  MOV R123, R223 ;  /* 0x000000df007b7202 */ /* 0x000fce0000000f00 */
[----:B------:R-:W-:Y:S05]  /*12970*/  WARPSYNC.COLLECTIVE R79, `(.L_x_2841) ;  /* 0x000000004f087348 */ /* 0x000fea0003c00000 */
[----:B------:R0:W1:Y:S02]  /*12980*/  SHFL.DOWN P1, R223, R252, R251, R76 ;  /* 0x080000fbfcdf7389 */ /* 0x000064000002004c */
[----:B01----:R-:W-:Y:S05]  /*12990*/  ENDCOLLECTIVE ;  /* 0x000000000000791b */ /* 0x003fea0003800000 */
.L_x_2841:
[----:B------:R-:W-:Y:S01]  /*129a0*/  MOV R79, R223 ;  /* 0x000000df004f7202 */ /* 0x000fe20000000f00 */
[----:B------:R-:W-:Y:S06]  /*129b0*/  BRA `(.L_x_2842) ;  /* 0xffffff7c00b07947 */ /* 0x000fec000383ffff */
.L_x_2704:
        /* <DEDUP_REMOVED lines=8> */
.L_x_2844:
[----:B------:R-:W-:Y:S05]  /*12a40*/  BSYNC B0 ;  /* 0x0000000000007941 */ /* 0x000fea0003800000 */
.L_x_2843:
        /* <DEDUP_REMOVED lines=8> */
.L_x_2845:
[----:B------:R-:W-:Y:S02]  /*12ad0*/  MOV R252, R247 ;  /* 0x000000f700fc7202 */ /* 0x000fe40000000f00 */
[----:B------:R-:W-:-:S07]  /*12ae0*/  MOV R78, R223 ;  /* 0x000000df004e7202 */ /* 0x000fce0000000f00 */
[----:B------:R-:W-:Y:S05]  /*12af0*/  WARPSYNC.COLLECTIVE R79, `(.L_x_2846) ;  /* 0x000000004f087348 */ /* 0x000fea0003c00000 */
[----:B------:R0:W1:Y:S02]  /*12b00*/  SHFL.DOWN P1, R223, R252, R251, R76 ;  /* 0x080000fbfcdf7389 */ /* 0x000064000002004c */
[----:B01----:R-:W-:Y:S05]  /*12b10*/  ENDCOLLECTIVE ;  /* 0x000000000000791b */ /* 0x003fea0003800000 */
.L_x_2846:
[----:B------:R-:W-:Y:S02]  /*12b20*/  MOV R252, R248 ;  /* 0x000000f800fc7202 */ /* 0x000fe40000000f00 */
[----:B------:R-:W-:-:S07]  /*12b30*/  MOV R123, R223 ;  /* 0x000000df007b7202 */ /* 0x000fce0000000f00 */
[----:B------:R-:W-:Y:S05]  /*12b40*/  WARPSYNC.COLLECTIVE R79, `(.L_x_2847) ;  /* 0x000000004f087348 */ /* 0x000fea0003c00000 */
[----:B------:R0:W1:Y:S02]  /*12b50*/  SHFL.DOWN P1, R223, R252, R251, R76 ;  /* 0x080000fbfcdf7389 */ /* 0x000064000002004c */
[----:B01----:R-:W-:Y:S05]  /*12b60*/  ENDCOLLECTIVE ;  /* 0x000000000000791b */ /* 0x003fea0003800000 */
.L_x_2847:
[----:B------:R-:W-:Y:S01]  /*12b70*/  MOV R79, R223 ;  /* 0x000000df004f7202 */ /* 0x000fe20000000f00 */
[----:B------:R-:W-:Y:S06]  /*12b80*/  BRA `(.L_x_2848) ;  /* 0xffffff7c00947947 */ /* 0x000fec000383ffff */
.L_x_2707:
        /* <DEDUP_REMOVED lines=8> */
.L_x_2850:
[----:B------:R-:W-:Y:S05]  /*12c10*/  BSYNC B0 ;  /* 0x0000000000007941 */ /* 0x000fea0003800000 */
.L_x_2849:
        /* <DEDUP_REMOVED lines=8> */
.L_x_2851:
[----:B------:R-:W-:Y:S02]  /*12ca0*/  MOV R252, R247 ;  /* 0x000000f700fc7202 */ /* 0x000fe40000000f00 */
[----:B------:R-:W-:-:S07]  /*12cb0*/  MOV R78, R223 ;  /* 0x000000df004e7202 */ /* 0x000fce0000000f00 */
[----:B------:R-:W-:Y:S05]  /*12cc0*/  WARPSYNC.COLLECTIVE R79, `(.L_x_2852) ;  /* 0x000000004f087348 */ /* 0x000fea0003c00000 */
[----:B------:R0:W1:Y:S02]  /*12cd0*/  SHFL.DOWN P1, R223, R252, R251, R76 ;  /* 0x080000fbfcdf7389 */ /* 0x000064000002004c */
[----:B01----:R-:W-:Y:S05]  /*12ce0*/  ENDCOLLECTIVE ;  /* 0x000000000000791b */ /* 0x003fea0003800000 */
.L_x_2852:
[----:B------:R-:W-:Y:S02]  /*12cf0*/  MOV R252, R248 ;  /* 0x000000f800fc7202 */ /* 0x000fe40000000f00 */
[----:B------:R-:W-:-:S07]  /*12d00*/  MOV R123, R223 ;  /* 0x000000df007b7202 */ /* 0x000fce0000000f00 */
[----:B------:R-:W-:Y:S05]  /*12d10*/  WARPSYNC.COLLECTIVE R79, `(.L_x_2853) ;  /* 0x000000004f087348 */ /* 0x000fea0003c00000 */
[----:B------:R0:W1:Y:S02]  /*12d20*/  SHFL.DOWN P1, R223, R252, R251, R76 ;  /* 0x080000fbfcdf7389 */ /* 0x000064000002004c */
[----:B01----:R-:W-:Y:S05]  /*12d30*/  ENDCOLLECTIVE ;  /* 0x000000000000791b */ /* 0x003fea0003800000 */
.L_x_2853:
[----:B------:R-:W-:Y:S01]  /*12d40*/  MOV R79, R223 ;  /* 0x000000df004f7202 */ /* 0x000fe20000000f00 */
[----:B------:R-:W-:Y:S06]  /*12d50*/  BRA `(.L_x_2854) ;  /* 0xffffff7c00787947 */ /* 0x000fec000383ffff */
.L_x_2710:
        /* <DEDUP_REMOVED lines=8> */
.L_x_2856:
[----:B------:R-:W-:Y:S05]  /*12de0*/  BSYNC B0 ;  /* 0x0000000000007941 */ /* 0x000fea0003800000 */
.L_x_2855:
        /* <DEDUP_REMOVED lines=8> */
.L_x_2857:
[----:B------:R-:W-:Y:S02]  /*12e70*/  MOV R252, R247 ;  /* 0x000000f700fc7202 */ /* 0x000fe40000000f00 */
[----:B------:R-:W-:-:S07]  /*12e80*/  MOV R78, R223 ;  /* 0x000000df004e7202 */ /* 0x000fce0000000f00 */
[----:B------:R-:W-:Y:S05]  /*12e90*/  WARPSYNC.COLLECTIVE R79, `(.L_x_2858) ;  /* 0x000000004f087348 */ /* 0x000fea0003c00000 */
[----:B------:R0:W1:Y:S02]  /*12ea0*/  SHFL.DOWN P1, R223, R252, R251, R76 ;  /* 0x080000fbfcdf7389 */ /* 0x000064000002004c */
[----:B01----:R-:W-:Y:S05]  /*12eb0*/  ENDCOLLECTIVE ;  /* 0x000000000000791b */ /* 0x003fea0003800000 */
.L_x_2858:
[----:B------:R-:W-:Y:S02]  /*12ec0*/  MOV R252, R248 ;  /* 0x000000f800fc7202 */ /* 0x000fe40000000f00 */
[----:B------:R-:W-:-:S07]  /*12ed0*/  MOV R123, R223 ;  /* 0x000000df007b7202 */ /* 0x000fce0000000f00 */
[----:B------:R-:W-:Y:S05]  /*12ee0*/  WARPSYNC.COLLECTIVE R79, `(.L_x_2859) ;  /* 0x000000004f087348 */ /* 0x000fea0003c00000 */
[----:B------:R0:W1:Y:S02]  /*12ef0*/  SHFL.DOWN P1, R223, R252, R251, R76 ;  /* 0x080000fbfcdf7389 */ /* 0x000064000002004c */
[----:B01----:R-:W-:Y:S05]  /*12f00*/  ENDCOLLECTIVE ;  /* 0x000000000000791b */ /* 0x003fea0003800000 */
.L_x_2859:
[----:B------:R-:W-:Y:S01]  /*12f10*/  MOV R79, R223 ;  /* 0x000000df004f7202 */ /* 0x000fe20000000f00 */
[----:B------:R-:W-:Y:S06]  /*12f20*/  BRA `(.L_x_2860) ;  /* 0xffffff7c005c7947 */ /* 0x000fec000383ffff */
.L_x_2713:
        /* <DEDUP_REMOVED lines=8> */
.L_x_2862:
[----:B------:R-:W-:Y:S05]  /*12fb0*/  BSYNC B0 ;  /* 0x0000000000007941 */ /* 0x000fea0003800000 */
.L_x_2861:
        /* <DEDUP_REMOVED lines=10> */
.L_x_2863:
[----:B------:R-:W-:Y:S02]  /*13060*/  MOV R78, R247 ;  /* 0x000000f7004e7202 */ /* 0x000fe40000000f00 */
[----:B------:R-:W-:-:S07]  /*13070*/  MOV R221, R223 ;  /* 0x000000df00dd7202 */ /* 0x000fce0000000f00 */
[----:B------:R-:W-:Y:S05]  /*13080*/  WARPSYNC.COLLECTIVE R79, `(.L_x_2864) ;  /* 0x000000004f087348 */ /* 0x000fea0003c00000 */
[----:B------:R0:W1:Y:S02]  /*13090*/  SHFL.IDX P3, R223, R78, R77, R76 ;  /* 0x0000004d4edf7389 */ /* 0x000064000006004c */
[----:B01----:R-:W-:Y:S05]  /*130a0*/  ENDCOLLECTIVE ;  /* 0x000000000000791b */ /* 0x003fea0003800000 */
.L_x_2864:
        /* <DEDUP_REMOVED lines=16> */
.L_x_2865:
[----:B------:R-:W-:Y:S01]  /*131b0*/  MOV R78, R72 ;  /* 0x00000048004e7202 */ /* 0x000fe20000000f00 */
[----:B------:R-:W-:-:S07]  /*131c0*/  FADD.FTZ R236, R223, R236 ;  /* 0x000000ecdfec7221 */ /* 0x000fce0000010000 */
[----:B------:R-:W-:Y:S05]  /*131d0*/  WARPSYNC.COLLECTIVE R79, `(.L_x_2866) ;  /* 0x000000004f087348 */ /* 0x000fea0003c00000 */
[----:B------:R0:W1:Y:S02]  /*131e0*/  SHFL.DOWN P1, R223, R252, R251, R76 ;  /* 0x080000fbfcdf7389 */ /* 0x000064000002004c */
[----:B01----:R-:W-:Y:S05]  /*131f0*/  ENDCOLLECTIVE ;  /* 0x000000000000791b */ /* 0x003fea0003800000 */
.L_x_2866:
[----:B------:R-:W-:Y:S02]  /*13200*/  MOV R252, R246 ;  /* 0x000000f600fc7202 */ /* 0x000fe40000000f00 */
[----:B------:R-:W-:-:S07]  /*13210*/  MOV R245, R223 ;  /* 0x000000df00f57202 */ /* 0x000fce0000000f00 */
[----:B------:R-:W-:Y:S05]  /*13220*/  WARPSYNC.COLLECTIVE R79, `(.L_x_2867) ;  /* 0x000000004f087348 */ /* 0x000fea0003c00000 */
[----:B------:R0:W1:Y:S02]  /*13230*/  SHFL.DOWN P1, R223, R252, R251, R76 ;  /* 0x080000fbfcdf7389 */ /* 0x000064000002004c */
[----:B01----:R-:W-:Y:S05]  /*13240*/  ENDCOLLECTIVE ;  /* 0x000000000000791b */ /* 0x003fea0003800000 */
.L_x_2867:
[----:B------:R-:W-:Y:S02]  /*13250*/  MOV R252, R247 ;  /* 0x000000f700fc7202 */ /* 0x000fe40000000f00 */
[----:B------:R-:W-:-:S07]  /*13260*/  MOV R246, R223 ;  /* 0x000000df00f67202 */ /* 0x000fce0000000f00 */
[----:B------:R-:W-:Y:S05]  /*13270*/  WARPSYNC.COLLECTIVE R79, `(.L_x_2868) ;  /* 0x000000004f087348 */ /* 0x000fea0003c00000 */
[----:B------:R0:W1:Y:S02]  /*13280*/  SHFL.DOWN P1, R223, R252, R251, R76 ;  /* 0x080000fbfcdf7389 */ /* 0x000064000002004c */
[----:B01----:R-:W-:Y:S05]  /*13290*/  ENDCOLLECTIVE ;  /* 0x000000000000791b */ /* 0x003fea0003800000 */
.L_x_2868:
[----:B------:R-:W-:Y:S02]  /*132a0*/  MOV R252, R248 ;  /* 0x000000f800fc7202 */ /* 0x000fe40000000f00 */
[----:B------:R-:W-:-:S07]  /*132b0*/  MOV R247, R223 ;  /* 0x000000df00f77202 */ /* 0x000fce0000000f00 */
[----:B------:R-:W-:Y:S05]  /*132c0*/  WARPSYNC.COLLECTIVE R79, `(.L_x_2869) ;  /* 0x000000004f087348 */ /* 0x000fea0003c00000 */
[----:B------:R0:W1:Y:S02]  /*132d0*/  SHFL.DOWN P1, R223, R252, R251, R76 ;  /* 0x080000fbfcdf7389 */ /* 0x000064000002004c */
[----:B01----:R-:W-:Y:S05]  /*132e0*/  ENDCOLLECTIVE ;  /* 0x000000000000791b */ /* 0x003fea0003800000 */
.L_x_2869:
[----:B------:R-:W-:-:S07]  /*132f0*/  MOV R248, R223 ;  /* 0x000000df00f87202 */ /* 0x000fce0000000f00 */
[----:B------:R-:W-:Y:S05]  /*13300*/  WARPSYNC.COLLECTIVE R79, `(.L_x_2870) ;  /* 0x000000004f087348 */ /* 0x000fea0003c00000 */
[----:B------:R0:W1:Y:S02]  /*13310*/  SHFL.IDX P3, R223, R78, R77, R76 ;  /* 0x0000004d4edf7389 */ /* 0x000064000006004c */
[----:B01----:R-:W-:Y:S05]  /*13320*/  ENDCOLLECTIVE ;  /* 0x000000000000791b */ /* 0x003fea0003800000 */
.L_x_2870:
[----:B------:R-:W-:Y:S02]  /*13330*/  MOV R78, R73 ;  /* 0x00000049004e7202 */ /* 0x000fe40000000f00 */
[----:B------:R-:W-:-:S07]  /*13340*/  MOV R72, R223 ;  /* 0x000000df00487202 */ /* 0x000fce0000000f00 */
[----:B------:R-:W-:Y:S05]  /*13350*/  WARPSYNC.COLLECTIVE R79, `(.L_x_2871) ;  /* 0x000000004f087348 */ /* 0x000fea0003c00000 */
[----:B------:R0:W1:Y:S02]  /*13360*/  SHFL.IDX P3, R223, R78, R77, R76 ;  /* 0x0000004d4edf7389 */ /* 0x000064000006004c */
[----:B01----:R-:W-:Y:S05]  /*13370*/  ENDCOLLECTIVE ;  /* 0x000000000000791b */ /* 0x003fea0003800000 */
.L_x_2871:
[----:B------:R-:W-:Y:S02]  /*13380*/  MOV R78, R74 ;  /* 0x0000004a004e7202 */ /* 0x000fe40000000f00 */
[----:B------:R-:W-:-:S07]  /*13390*/  MOV R73, R223 ;  /* 0x000000df00497202 */ /* 0x000fce0000000f00 */
[----:B------:R-:W-:Y:S05]  /*133a0*/  WARPSYNC.COLLECTIVE R79, `(.L_x_2872) ;  /* 0x000000004f087348 */ /* 0x000fea0003c00000 */
[----:B------:R0:W1:Y:S02]  /*133b0*/  SHFL.IDX P3, R223, R78, R77, R76 ;  /* 0x0000004d4edf7389 */ /* 0x000064000006004c */
[----:B01----:R-:W-:Y:S05]  /*133c0*/  ENDCOLLECTIVE ;  /* 0x000000000000791b */ /* 0x003fea0003800000 */
.L_x_2872:
[----:B------:R-:W-:Y:S02]  /*133d0*/  MOV R78, R75 ;  /* 0x0000004b004e7202 */ /* 0x000fe40000000f00 */
[----:B------:R-:W-:-:S07]  /*133e0*/  MOV R74, R223 ;  /* 0x000000df004a7202 */ /* 0x000fce0000000f00 */
[----:B------:R-:W-:Y:S05]  /*133f0*/  WARPSYNC.COLLECTIVE R79, `(.L_x_2873) ;  /* 0x000000004f087348 */ /* 0x000fea0003c00000 */
[----:B------:R0:W1:Y:S02]  /*13400*/  SHFL.IDX P3, R223, R78, R77, R76 ;  /* 0x0000004d4edf7389 */ /* 0x000064000006004c */
[----:B01----:R-:W-:Y:S05]  /*13410*/  ENDCOLLECTIVE ;  /* 0x000000000000791b */ /* 0x003fea0003800000 */
.L_x_2873:
[----:B------:R-:W-:Y:S01]  /*13420*/  MOV R75, R223 ;  /* 0x000000df004b7202 */ /* 0x000fe20000000f00 */
[----:B------:R-:W-:Y:S06]  /*13430*/  BRA `(.L_x_2874) ;  /* 0xffffff7800b87947 */ /* 0x000fec000383ffff */
.L_x_2875:
        /* <DEDUP_REMOVED lines=12> */
.L_x_18677:


//--------------------- .text._Z25selective_scan_bwd_kernelI32Selective_Scan_bwd_kernel_traitsILi128ELi16ELb0ELb1ELb1ELb1ELb1EN3c104HalfENS1_7complexIfEEEEv12SSMParamsBwd --------------------------
	.section	.text._Z25selective_scan_bwd_kernelI32Selective_Scan_bwd_kernel_traitsILi128ELi16ELb0ELb1ELb1ELb1ELb1EN3c104HalfENS1_7complexIfEEEEv12SSMParamsBwd,"ax",@progbits
	.align	128
        .global         _Z25selective_scan_bwd_kernelI32Selective_Scan_bwd_kernel_traitsILi128ELi16ELb0ELb1ELb1ELb1ELb1EN3c104HalfENS1_7complexIfEEEEv12SSMParamsBwd
        .type           _Z25selective_scan_bwd_kernelI32Selective_Scan_bwd_kernel_traitsILi128ELi16ELb0ELb1ELb1ELb1ELb1EN3c104HalfENS1_7complexIfEEEEv12SSMParamsBwd,@function
        .size           _Z25selective_scan_bwd_kernelI32Selective_Scan_bwd_kernel_traitsILi128ELi16ELb0ELb1ELb1ELb1ELb1EN3c104HalfENS1_7complexIfEEEEv12SSMParamsBwd,(.L_x_18678 - _Z25selective_scan_bwd_kernelI32Selective_Scan_bwd_kernel_traitsILi128ELi16ELb0ELb1ELb1ELb1ELb1EN3c104HalfENS1_7complexIfEEEEv12SSMParamsBwd)
        .other          _Z25selective_scan_bwd_kernelI32Selective_Scan_bwd_kernel_traitsILi128ELi16ELb0ELb1ELb1ELb1ELb1EN3c104HalfENS1_7complexIfEEEEv12SSMParamsBwd,@"STO_CUDA_ENTRY STV_DEFAULT"
_Z25selective_scan_bwd_kernelI32Selective_Scan_bwd_kernel_traitsILi128ELi16ELb0ELb1ELb1ELb1ELb1EN3c104HalfENS1_7complexIfEEEEv12SSMParamsBwd:
.text._Z25selective_scan_bwd_kernelI32Selective_Scan_bwd_kernel_traitsILi128ELi16ELb0ELb1ELb1ELb1ELb1EN3c104HalfENS1_7complexIfEEEEv12SSMParamsBwd:
        /* <DEDUP_REMOVED lines=32> */
[----:B------:R-:W4:Y:S01]  /*0200*/  LDCU.64 UR36, c[0x0][0x3b0] ;  /* 0x00007600ff2477ac */ /* 0x000f220008000a00 */
[----:B------:R0:W-:Y:S01]  /*0210*/  STL [R1+0x2c], RZ ;  /* 0x00002cff01007387 */ /* 0x0001e20000100800 */
[----:B------:R-:W-:-:S03]  /*0220*/  IABS R0, R0 ;  /* 0x0000000000007213 */ /* 0x000fc60000000000 */
[----:B------:R0:W-:Y:S01]  /*0230*/  STL [R1+0x28], RZ ;  /* 0x000028ff01007387 */ /* 0x0001e20000100800 */
[----:B------:R-:W-:-:S13]  /*0240*/  R2UR UR34, R0 ;  /* 0x00000000002272ca */ /* 0x000fda00000e0000 */
[----:B------:R-:W2:Y:S01]  /*0250*/  I2F.RP R0, UR34 ;  /* 0x0000002200007d06 */ /* 0x000ea20008209400 */
[----:B-----5:R-:W-:Y:S02]  /*0260*/  UIMAD.WIDE.U32 UR4, UR6, UR16, URZ ;  /* 0x00000010060472a5 */ /* 0x020fe4000f8e00ff */
[----:B0-----:R-:W-:Y:S02]  /*0270*/  UIMAD.WIDE.U32 UR8, UR6, UR20, URZ ;  /* 0x00000014060872a5 */ /* 0x001fe4000f8e00ff */
[----:B------:R-:W-:Y:S02]  /*0280*/  UIMAD UR5, UR6, UR17, UR5 ;  /* 0x00000011060572a4 */ /* 0x000fe4000f8e0205 */
[----:B------:R-:W-:Y:S02]  /*0290*/  UIMAD UR9, UR6, UR21, UR9 ;  /* 0x00000015060972a4 */ /* 0x000fe4000f8e0209 */
[----:B------:R-:W-:Y:S02]  /*02a0*/  UIMAD.WIDE.U32 UR4, UR10, UR18, UR4 ;  /* 0x000000120a0472a5 */ /* 0x000fe4000f8e0004 */
[----:B-1----:R-:W-:Y:S01]  /*02b0*/  ULEA UR18, UR31, 0xfffff800, 0xb ;  /* 0xfffff8001f127891 */ /* 0x002fe2000f8e58ff */
[----:B--2---:R-:W3:Y:S01]  /*02c0*/  MUFU.RCP R0, R0 ;  /* 0x0000000000007308 */ /* 0x004ee20000001000 */
[----:B------:R-:W-:-:S02]  /*02d0*/  UIMAD UR7, UR10, UR19, UR5 ;  /* 0x000000130a0772a4 */ /* 0x000fc4000f8e0205 */
[----:B------:R-:W-:Y:S02]  /*02e0*/  UIMAD.WIDE.U32 UR8, UR10, UR22, UR8 ;  /* 0x000000160a0872a5 */ /* 0x000fe4000f8e0008 */
[----:B------:R-:W-:Y:S02]  /*02f0*/  UIADD3 UR11, UP0, UPT, UR18, UR4, URZ ;  /* 0x00000004120b7290 */ /* 0x000fe4000ff1e0ff */
[----:B------:R-:W-:Y:S02]  /*0300*/  USHF.R.S32.HI UR19, URZ, 0x1f, UR18 ;  /* 0x0000001fff137899 */ /* 0x000fe40008011412 */
[----:B------:R-:W-:Y:S02]  /*0310*/  UIMAD UR16, UR10, UR23, UR9 ;  /* 0x000000170a1072a4 */ /* 0x000fe4000f8e0209 */
[----:B------:R-:W-:Y:S02]  /*0320*/  UIADD3 UR4, UP2, UPT, UR18, UR8, URZ ;  /* 0x0000000812047290 */ /* 0x000fe4000ff5e0ff */
[----:B------:R-:W-:-:S02]  /*0330*/  ULEA UR9, UP1, UR11, UR12, 0x1 ;  /* 0x0000000c0b097291 */ /* 0x000fc4000f8208ff */
[----:B------:R-:W-:Y:S02]  /*0340*/  UIADD3.X UR7, UPT, UPT, UR19, UR7, URZ, UP0, !UPT ;  /* 0x0000000713077290 */ /* 0x000fe400087fe4ff */
[----:B------:R-:W-:Y:S01]  /*0350*/  UIADD3.X UR12, UPT, UPT, UR19, UR16, URZ, UP2, !UPT ;  /* 0x00000010130c7290 */ /* 0x000fe200097fe4ff */
[----:B---3--:R-:W-:Y:S01]  /*0360*/  IADD3 R2, PT, PT, R0, 0xffffffe, RZ ;  /* 0x0ffffffe00027810 */ /* 0x008fe20007ffe0ff */
[----:B------:R-:W-:Y:S01]  /*0370*/  ULEA.HI.X UR11, UR11, UR13, UR7, 0x1, UP1 ;  /* 0x0000000d0b0b7291 */ /* 0x000fe200088f0c07 */
[----:B------:R-:W-:Y:S01]  /*0380*/  MOV R0, UR10 ;  /* 0x0000000a00007c02 */ /* 0x000fe20008000f00 */
[----:B------:R-:W-:Y:S01]  /*0390*/  ULEA UR8, UP3, UR4, UR14, 0x1 ;  /* 0x0000000e04087291 */ /* 0x000fe2000f8608ff */
[----:B------:R-:W0:Y:S02]  /*03a0*/  LDCU.64 UR20, c[0x0][0x498] ;  /* 0x00009300ff1477ac */ /* 0x000e240008000a00 */
[----:B------:R-:W1:Y:S01]  /*03b0*/  F2I.FTZ.U32.TRUNC.NTZ R2, R2 ;  /* 0x0000000200027305 */ /* 0x000e62000021f000 */
[----:B------:R-:W-:Y:S01]  /*03c0*/  IABS R0, R0 ;  /* 0x0000000000007213 */ /* 0x000fe20000000000 */
[----:B------:R-:W-:-:S03]  /*03d0*/  ULEA.HI.X UR12, UR4, UR15, UR12, 0x1, UP3 ;  /* 0x0000000f040c7291 */ /* 0x000fc600098f0c0c */
[----:B------:R-:W-:Y:S01]  /*03e0*/  R2UR UR16, R0 ;  /* 0x00000000001072ca */ /* 0x000fe200000e0000 */
[----:B------:R-:W-:Y:S01]  /*03f0*/  UMOV UR4, URZ ;  /* 0x000000ff00047c82 */ /* 0x000fe20008000000 */
[----:B------:R-:W-:Y:S01]  /*0400*/  USHF.R.U32.HI UR13, URZ, 0x1, UR29 ;  /* 0x00000001ff0d7899 */ /* 0x000fe2000801161d */
[----:B------:R-:W2:Y:S01]  /*0410*/  LDCU.64 UR22, c[0x0][0x4b8] ;  /* 0x00009700ff1677ac */ /* 0x000ea20008000a00 */
[----:B-1----:R-:W-:Y:S01]  /*0420*/  R2UR UR5, R2 ;  /* 0x00000000020572ca */ /* 0x002fe200000e0000 */
[----:B--2---:R-:W-:-:S12]  /*0430*/  USHF.R.U64 UR22, UR22, 0x1, UR23 ;  /* 0x0000000116167899 */ /* 0x004fd80008001217 */
[----:B------:R-:W-:Y:S02]  /*0440*/  UIADD3 UR7, UPT, UPT, URZ, -UR5, URZ ;  /* 0x80000005ff077290 */ /* 0x000fe4000fffe0ff */
[----:B------:R-:W-:Y:S02]  /*0450*/  USHF.R.U32.HI UR23, URZ, 0x1, UR23 ;  /* 0x00000001ff177899 */ /* 0x000fe40008011617 */
[----:B------:R-:W-:-:S04]  /*0460*/  UIMAD UR7, UR7, UR34, URZ ;  /* 0x00000022070772a4 */ /* 0x000fc8000f8e02ff */
[----:B------:R-:W-:Y:S02]  /*0470*/  UIMAD.WIDE.U32 UR4, UR5, UR7, UR4 ;  /* 0x00000007050472a5 */ /* 0x000fe4000f8e0004 */
[----:B------:R-:W-:Y:S02]  /*0480*/  USHF.R.U64 UR7, UR28, 0x1, UR29 ;  /* 0x000000011c077899 */ /* 0x000fe4000800121d */
[----:B------:R-:W-:Y:S02]  /*0490*/  UIMAD.WIDE.U32 UR14, UR5, UR16, URZ ;  /* 0x00000010050e72a5 */ /* 0x000fe4000f8e00ff */
[----:B0-----:R-:W-:Y:S02]  /*04a0*/  UIMAD.WIDE.U32 UR4, UR6, UR20, URZ ;  /* 0x00000014060472a5 */ /* 0x001fe4000f8e00ff */
[----:B----4-:R-:W-:Y:S02]  /*04b0*/  UIMAD.WIDE.U32 UR28, UR6, UR36, URZ ;  /* 0x00000024061c72a5 */ /* 0x010fe4000f8e00ff */
[----:B------:R-:W-:Y:S01]  /*04c0*/  UIMAD UR5, UR6, UR21, UR5 ;  /* 0x00000015060572a4 */ /* 0x000fe2000f8e0205 */
[----:B------:R-:W-:Y:S01]  /*04d0*/  UMOV UR30, UR15 ;  /* 0x0000000f001e7c82 */ /* 0x000fe20008000000 */
[----:B------:R-:W0:Y:S01]  /*04e0*/  LDCU.64 UR20, c[0x0][0x4c0] ;  /* 0x00009800ff1477ac */ /* 0x000e220008000a00 */
[----:B------:R-:W-:-:S02]  /*04f0*/  UIADD3 UR14, UPT, UPT, -UR30, URZ, URZ ;  /* 0x000000ff1e0e7290 */ /* 0x000fc4000fffe1ff */
[----:B------:R-:W-:Y:S02]  /*0500*/  UIMAD.WIDE.U32 UR4, UR10, UR26, UR4 ;  /* 0x0000001a0a0472a5 */ /* 0x000fe4000f8e0004 */
[----:B------:R-:W-:Y:S02]  /*0510*/  UIMAD UR16, UR34, UR14, UR16 ;  /* 0x0000000e221072a4 */ /* 0x000fe4000f8e0210 */
[----:B------:R-:W-:Y:S02]  /*0520*/  UIMAD UR25, UR10, UR27, UR5 ;  /* 0x0000001b0a1972a4 */ /* 0x000fe4000f8e0205 */
[----:B------:R-:W-:Y:S02]  /*0530*/  UISETP.GT.U32.AND UP1, UPT, UR34, UR16, UPT ;  /* 0x000000102200728c */ /* 0x000fe4000bf24070 */
[----:B------:R-:W-:Y:S01]  /*0540*/  ULOP3.LUT UR5, UR10, UR24, URZ, 0x3c, !UPT ;  /* 0x000000180a057292 */ /* 0x000fe2000f8e3cff */
[----:B------:R-:W1:Y:S03]  /*0550*/  LDCU.64 UR26, c[0x0][0x3c8] ;  /* 0x00007900ff1a77ac */ /* 0x000e660008000a00 */
[----:B------:R-:W-:-:S02]  /*0560*/  UISETP.GE.AND UP2, UPT, UR5, URZ, UPT ;  /* 0x000000ff0500728c */ /* 0x000fc4000bf46270 */
[----:B------:R-:W-:-:S03]  /*0570*/  UIMAD.WIDE.U32 UR14, UR6, UR38, URZ ;  /* 0x00000026060e72a5 */ /* 0x000fc6000f8e00ff */
[----:B------:R-:W-:Y:S02]  /*0580*/  @!UP1 UIADD3 UR16, UPT, UPT, UR16, -UR34, URZ ;  /* 0x8000002210109290 */ /* 0x000fe4000fffe0ff */
[----:B------:R-:W-:Y:S02]  /*0590*/  @!UP1 UIADD3 UR30, UPT, UPT, UR30, 0x1, URZ ;  /* 0x000000011e1e9890 */ /* 0x000fe4000fffe0ff */
[----:B------:R-:W-:Y:S01]  /*05a0*/  UISETP.GE.U32.AND UP0, UPT, UR16, UR34, UPT ;  /* 0x000000221000728c */ /* 0x000fe2000bf06070 */
[----:B------:R-:W2:Y:S01]  /*05b0*/  LDCU.64 UR34, c[0x0][0x528] ;  /* 0x0000a500ff2277ac */ /* 0x000ea20008000a00 */
[----:B------:R-:W-:-:S05]  /*05c0*/  UISETP.NE.AND UP1, UPT, UR24, URZ, UPT ;  /* 0x000000ff1800728c */ /* 0x000fca000bf25270 */
[----:B------:R-:W3:Y:S04]  /*05d0*/  LDCU.64 UR16, c[0x0][0x3e8] ;  /* 0x00007d00ff1077ac */ /* 0x000ee80008000a00 */
[----:B------:R-:W-:Y:S02]  /*05e0*/  @UP0 UIADD3 UR30, UPT, UPT, UR30, 0x1, URZ ;  /* 0x000000011e1e0890 */ /* 0x000fe4000fffe0ff */
[----:B------:R-:W-:Y:S02]  /*05f0*/  UIMAD UR15, UR6, UR39, UR15 ;  /* 0x00000027060f72a4 */ /* 0x000fe4000f8e020f */
[----:B------:R-:W-:Y:S02]  /*0600*/  @!UP2 UIADD3 UR30, UPT, UPT, -UR30, URZ, URZ ;  /* 0x000000ff1e1ea290 */ /* 0x000fe4000fffe1ff */
[----:B------:R-:W-:Y:S01]  /*0610*/  @!UP1 ULOP3.LUT UR30, URZ, UR24, URZ, 0x33, !UPT ;  /* 0x00000018ff1e9292 */ /* 0x000fe2000f8e33ff */
[----:B------:R-:W4:Y:S01]  /*0620*/  LDCU.64 UR38, c[0x0][0x480] ;  /* 0x00009000ff2677ac */ /* 0x000f220008000a00 */
[----:B------:R-:W-:-:S02]  /*0630*/  UIMAD UR29, UR6, UR37, UR29 ;  /* 0x00000025061d72a4 */ /* 0x000fc4000f8e021d */
[----:B------:R-:W-:Y:S02]  /*0640*/  UIADD3 UR4, UP2, UPT, UR18, UR4, URZ ;  /* 0x0000000412047290 */ /* 0x000fe4000ff5e0ff */
[----:B------:R-:W-:Y:S02]  /*0650*/  USHF.R.S32.HI UR37, URZ, 0x1f, UR30 ;  /* 0x0000001fff257899 */ /* 0x000fe4000801141e */
[----:B------:R-:W-:Y:S02]  /*0660*/  UIADD3.X UR25, UPT, UPT, UR19, UR25, URZ, UP2, !UPT ;  /* 0x0000001913197290 */ /* 0x000fe400097fe4ff */
[----:B--2---:R-:W-:Y:S02]  /*0670*/  ULEA UR24, UP1, UR4, UR34, 0x1 ;  /* 0x0000002204187291 */ /* 0x004fe4000f8208ff */
[----:B0-----:R-:W-:Y:S02]  /*0680*/  UIMAD UR34, UR37, UR20, URZ ;  /* 0x00000014252272a4 */ /* 0x001fe4000f8e02ff */
[----:B------:R-:W-:Y:S01]  /*0690*/  ULEA.HI.X UR25, UR4, UR35, UR25, 0x1, UP1 ;  /* 0x0000002304197291 */ /* 0x000fe200088f0c19 */
[----:B------:R-:W0:Y:S01]  /*06a0*/  LDCU.64 UR18, c[0x0][0x4e0] ;  /* 0x00009c00ff1277ac */ /* 0x000e220008000a00 */
[----:B------:R-:W-:-:S02]  /*06b0*/  UIMAD.WIDE.U32 UR4, UR30, UR20, URZ ;  /* 0x000000141e0472a5 */ /* 0x000fc4000f8e00ff */
[----:B------:R-:W-:Y:S02]  /*06c0*/  UIMAD UR42, UR30, UR21, UR34 ;  /* 0x000000151e2a72a4 */ /* 0x000fe4000f8e0222 */
[----:B-1----:R-:W-:Y:S01]  /*06d0*/  UIMAD UR34, UR37, UR26, URZ ;  /* 0x0000001a252272a4 */ /* 0x002fe2000f8e02ff */
[----:B------:R-:W1:Y:S01]  /*06e0*/  LDCU.64 UR20, c[0x0][0x448] ;  /* 0x00008900ff1477ac */ /* 0x000e620008000a00 */
[----:B---3--:R-:W-:Y:S02]  /*06f0*/  UIMAD UR36, UR37, UR16, URZ ;  /* 0x00000010252472a4 */ /* 0x008fe4000f8e02ff */
[----:B------:R-:W-:Y:S02]  /*0700*/  UIMAD.WIDE.U32 UR28, UR30, UR26, UR28 ;  /* 0x0000001a1e1c72a5 */ /* 0x000fe4000f8e001c */
[----:B------:R-:W-:Y:S01]  /*0710*/  UIMAD UR40, UR30, UR27, UR34 ;  /* 0x0000001b1e2872a4 */ /* 0x000fe2000f8e0222 */
[----:B------:R-:W2:Y:S01]  /*0720*/  LDCU.64 UR26, c[0x0][0x450] ;  /* 0x00008a00ff1a77ac */ /* 0x000ea20008000a00 */
[----:B----4-:R-:W-:-:S02]  /*0730*/  UISETP.NE.U32.AND UP0, UPT, UR38, URZ, UPT ;  /* 0x000000ff2600728c */ /* 0x010fc4000bf05070 */
[----:B------:R-:W-:Y:S02]  /*0740*/  UIMAD UR41, UR30, UR17, UR36 ;  /* 0x000000111e2972a4 */ /* 0x000fe4000f8e0224 */
[----:B------:R-:W-:Y:S02]  /*0750*/  ULEA UR36, UR31, 0xfffff000, 0xc ;  /* 0xfffff0001f247891 */ /* 0x000fe4000f8e60ff */
[----:B------:R-:W-:Y:S02]  /*0760*/  UIMAD.WIDE.U32 UR34, UR30, UR16, UR14 ;  /* 0x000000101e2272a5 */ /* 0x000fe4000f8e000e */
[----:B------:R-:W-:Y:S02]  /*0770*/  UISETP.NE.AND.EX UP0, UPT, UR39, URZ, UPT, UP0 ;  /* 0x000000ff2700728c */ /* 0x000fe4000bf05300 */
[----:B------:R-:W-:Y:S02]  /*0780*/  USHF.R.S32.HI UR38, URZ, 0x1f, UR36 ;  /* 0x0000001fff267899 */ /* 0x000fe40008011424 */
[----:B------:R-:W-:-:S02]  /*0790*/  UIADD3 UR39, UP1, UPT, UR36, UR28, URZ ;  /* 0x0000001c24277290 */ /* 0x000fc4000ff3e0ff */
[----:B------:R-:W-:Y:S02]  /*07a0*/  UIADD3 UR36, UP3, UPT, UR36, UR34, URZ ;  /* 0x0000002224247290 */ /* 0x000fe4000ff7e0ff */
[----:B------:R-:W-:Y:S01]  /*07b0*/  UIADD3 UR34, UPT, UPT, UR29, UR40, URZ ;  /* 0x000000281d227290 */ /* 0x000fe2000fffe0ff */
[----:B------:R-:W3:Y:S01]  /*07c0*/  LDCU.64 UR16, c[0x0][0x538] ;  /* 0x0000a700ff1077ac */ /* 0x000ee20008000a00 */
[----:B0-----:R-:W-:Y:S02]  /*07d0*/  UIMAD.WIDE.U32 UR14, UR30, UR18, URZ ;  /* 0x000000121e0e72a5 */ /* 0x001fe4000f8e00ff */
[----:B------:R-:W-:Y:S02]  /*07e0*/  UIMAD UR18, UR37, UR18, URZ ;  /* 0x00000012251272a4 */ /* 0x000fe4000f8e02ff */
[----:B-1----:R-:W-:Y:S02]  /*07f0*/  ULEA UR28, UP2, UR39, UR20, 0x1 ;  /* 0x00000014271c7291 */ /* 0x002fe4000f8408ff */
[----:B------:R-:W-:-:S02]  /*0800*/  UIADD3.X UR34, UPT, UPT, UR38, UR34, URZ, UP1, !UPT ;  /* 0x0000002226227290 */ /* 0x000fc40008ffe4ff */
[----:B--2---:R-:W-:Y:S02]  /*0810*/  ULEA UR29, UP4, UR36, UR26, 0x1 ;  /* 0x0000001a241d7291 */ /* 0x004fe4000f8808ff */
[----:B------:R-:W-:Y:S01]  /*0820*/  ULEA.HI.X UR34, UR39, UR21, UR34, 0x1, UP2 ;  /* 0x0000001527227291 */ /* 0x000fe200090f0c22 */
[----:B------:R-:W0:Y:S01]  /*0830*/  @UP0 LDCU UR21, c[0x0][0x384] ;  /* 0x00007080ff1507ac */ /* 0x000e220008000800 */
[----:B------:R-:W-:Y:S02]  /*0840*/  UIMAD UR26, UR30, UR19, UR18 ;  /* 0x000000131e1a72a4 */ /* 0x000fe4000f8e0212 */
[----:B------:R-:W-:Y:S02]  /*0850*/  UIADD3 UR5, UPT, UPT, UR5, UR42, URZ ;  /* 0x0000002a05057290 */ /* 0x000fe4000fffe0ff */
[----:B------:R-:W-:Y:S02]  /*0860*/  UIADD3 UR41, UPT, UPT, UR35, UR41, URZ ;  /* 0x0000002923297290 */ /* 0x000fe4000fffe0ff */
[----:B------:R-:W-:-:S02]  /*0870*/  UIMAD UR20, UR23, UR6, URZ ;  /* 0x00000006171472a4 */ /* 0x000fc4000f8e02ff */
[----:B------:R-:W-:Y:S01]  /*0880*/  UIMAD.WIDE.U32 UR22, UR6, UR22, UR4 ;  /* 0x00000016061672a5 */ /* 0x000fe2000f8e0004 */
[----:B------:R-:W1:Y:S01]  /*0890*/  LDCU.64 UR18, c[0x0][0x540] ;  /* 0x0000a800ff1277ac */ /* 0x000e620008000a00 */
[----:B------:R-:W-:Y:S01]  /*08a0*/  UIADD3.X UR38, UPT, UPT, UR38, UR41, URZ, UP3, !UPT ;  /* 0x0000002926267290 */ /* 0x000fe20009ffe4ff */
[----:B------:R-:W2:Y:S01]  /*08b0*/  @UP0 LDCU UR35, c[0x0][0x38c] ;  /* 0x00007180ff2307ac */ /* 0x000ea20008000800 */
[----:B------:R-:W-:Y:S02]  /*08c0*/  UIADD3 UR4, UPT, UPT, UR23, UR20, URZ ;  /* 0x0000001417047290 */ /* 0x000fe4000fffe0ff */
[----:B------:R-:W-:Y:S02]  /*08d0*/  ULEA.HI.X UR30, UR36, UR27, UR38, 0x1, UP4 ;  /* 0x0000001b241e7291 */ /* 0x000fe4000a0f0c26 */
[----:B------:R-:W-:Y:S02]  /*08e0*/  UIADD3 UR5, UPT, UPT, UR15, UR26, URZ ;  /* 0x0000001a0f057290 */ /* 0x000fe4000fffe0ff */
[----:B---3--:R-:W-:Y:S01]  /*08f0*/  ULEA UR16, UP1, UR22, UR16, 0x3 ;  /* 0x0000001016107291 */ /* 0x008fe2000f8218ff */
[----:B------:R-:W3:Y:S03]  /*0900*/  @UP0 LDCU.64 UR26, c[0x0][0x480] ;  /* 0x00009000ff1a07ac */ /* 0x000ee60008000a00 */
[----:B------:R-:W-:-:S02]  /*0910*/  ULEA.HI.X UR17, UR22, UR17, UR4, 0x3, UP1 ;  /* 0x0000001116117291 */ /* 0x000fc400088f1c04 */
[----:B------:R-:W-:Y:S01]  /*0920*/  UIMAD UR15, UR13, UR6, URZ ;  /* 0x000000060d0f72a4 */ /* 0x000fe2000f8e02ff */
[----:B------:R-:W-:Y:S01]  /*0930*/  UMOV UR4, UR14 ;  /* 0x0000000e00047c82 */ /* 0x000fe20008000000 */
[----:B0-----:R-:W-:Y:S02]  /*0940*/  @UP0 UIMAD UR13, UR6, UR21, UR10 ;  /* 0x00000015060d02a4 */ /* 0x001fe4000f8e020a */
[----:B------:R-:W-:Y:S02]  /*0950*/  UIMAD.WIDE.U32 UR4, UR6, UR7, UR4 ;  /* 0x00000007060472a5 */ /* 0x000fe4000f8e0004 */
[----:B------:R-:W-:Y:S02]  /*0960*/  @UP0 UIMAD UR13, UR13, UR31, URZ ;  /* 0x0000001f0d0d02a4 */ /* 0x000fe4000f8e02ff */
[----:B------:R-:W-:Y:S02]  /*0970*/  UIADD3 UR5, UPT, UPT, UR5, UR15, URZ ;  /* 0x0000000f05057290 */ /* 0x000fe4000fffe0ff */
[----:B-1----:R-:W-:-:S02]  /*0980*/  ULEA UR18, UP1, UR4, UR18, 0x3 ;  /* 0x0000001204127291 */ /* 0x002fc4000f8218ff */
[----:B--2---:R-:W-:Y:S02]  /*0990*/  @UP0 UIMAD UR13, UR13, UR35, URZ ;  /* 0x000000230d0d02a4 */ /* 0x004fe4000f8e02ff */
[----:B------:R-:W-:Y:S01]  /*09a0*/  ULEA.HI.X UR19, UR4, UR19, UR5, 0x3, UP1 ;  /* 0x0000001304137291 */ /* 0x000fe200088f1c05 */
[----:B------:R-:W-:Y:S02]  /*09b0*/  UMOV UR6, URZ ;  /* 0x000000ff00067c82 */ /* 0x000fe40008000000 */
[----:B------:R-:W-:Y:S01]  /*09c0*/  UMOV UR4, URZ ;  /* 0x000000ff00047c82 */ /* 0x000fe20008000000 */
[----:B------:R-:W-:Y:S01]  /*09d0*/  UMOV UR5, URZ ;  /* 0x000000ff00057c82 */ /* 0x000fe20008000000 */
[----:B---3--:R-:W-:Y:S02]  /*09e0*/  @UP0 UIMAD.WIDE UR4, UR13, 0x10, UR26 ;  /* 0x000000100d0408a5 */ /* 0x008fe4000f8e021a */
[----:B------:R-:W-:Y:S01]  /*09f0*/  UISETP.GE.AND UP0, UPT, UR31, 0x1, UPT ;  /* 0x000000011f00788c */ /* 0x000fe2000bf06270 */
[----:B------:R-:W-:Y:S01]  /*0a00*/  @P0 R2UR UR6, R3 ;  /* 0x00000000030602ca */ /* 0x000fe200000e0000 */
[----:B------:R-:W-:Y:S01]  /*0a10*/  UMOV UR7, URZ ;  /* 0x000000ff00077c82 */ /* 0x000fe20008000000 */
[----:B------:R-:W-:-:S06]  /*0a20*/  @P1 R2UR UR7, R4 ;  /* 0x00000000040712ca */ /* 0x000fcc00000e0000 */
[----:B------:R-:W-:Y:S09]  /*0a30*/  BRA.U !UP0, `(.L_x_2876) ;  /* 0x0000012d087c7547 */ /* 0x000ff2000b800000 */
[----:B------:R-:W0:Y:S01]  /*0a40*/  S2R R0, SR_TID.X ;  /* 0x0000000000007919 */ /* 0x000e220000002100 */
[----:B------:R-:W-:Y:S01]  /*0a50*/  UMOV UR26, UR28 ;  /* 0x0000001c001a7c82 */ /* 0x000fe20008000000 */
[----:B------:R-:W-:Y:S01]  /*0a60*/  UMOV UR28, UR29 ;  /* 0x0000001d001c7c82 */ /* 0x000fe20008000000 */
[----:B------:R-:W1:Y:S01]  /*0a70*/  LDCU UR20, c[0x0][0x394] ;  /* 0x00007280ff1477ac */ /* 0x000e620008000800 */
[----:B------:R2:W-:Y:S01]  /*0a80*/  STL [R1+0x28], RZ ;  /* 0x000028ff01007387 */ /* 0x0005e20000100800 */
[----:B------:R-:W-:-:S03]  /*0a90*/  UMOV UR21, UR9 ;  /* 0x0000000900157c82 */ /* 0x000fc60008000000 */
[----:B------:R2:W-:Y:S01]  /*0aa0*/  STL [R1+0x2c], RZ ;  /* 0x00002cff01007387 */ /* 0x0005e20000100800 */
[----:B------:R-:W-:Y:S01]  /*0ab0*/  UMOV UR22, UR8 ;  /* 0x0000000800167c82 */ /* 0x000fe20008000000 */
[----:B------:R-:W-:Y:S01]  /*0ac0*/  UMOV UR23, UR12 ;  /* 0x0000000c00177c82 */ /* 0x000fe20008000000 */
[----:B------:R-:W-:Y:S01]  /*0ad0*/  UMOV UR27, UR34 ;  /* 0x00000022001b7c82 */ /* 0x000fe20008000000 */
[----:B------:R-:W-:Y:S01]  /*0ae0*/  UMOV UR29, UR30 ;  /* 0x0000001e001d7c82 */ /* 0x000fe20008000000 */
[C---:B0-----:R-:W-:Y:S02]  /*0af0*/  SHF.L.U32 R3, R0.reuse, 0x4, RZ ;  /* 0x0000000400037819 */ /* 0x041fe400000006ff */
[----:B------:R-:W-:-:S04]  /*0b00*/  LOP3.LUT R0, R0, 0x1f, RZ, 0xc0, !PT ;  /* 0x0000001f00007812 */ /* 0x000fc800078ec0ff */
[----:B-12---:R-:W-:-:S07]  /*0b10*/  LOP3.LUT R2, R0, 0x3e00, R3, 0xf8, !PT ;  /* 0x00003e0000027812 */ /* 0x006fce00078ef803 */
.L_x_3007:
[----:B------:R-:W0:Y:S01]  /*0b20*/  S2R R189, SR_TID.X ;  /* 0x0000000000bd7919 */ /* 0x000e220000002100 */
[----:B------:R-:W1:Y:S01]  /*0b30*/  LDCU UR10, c[0x0][0x388] ;  /* 0x00007100ff0a77ac */ /* 0x000e620008000800 */
[----:B------:R-:W-:Y:S02]  /*0b40*/  MOV R4, UR21 ;  /* 0x0000001500047c02 */ /* 0x000fe40008000f00 */
[----:B------:R-:W-:Y:S01]  /*0b50*/  MOV R5, UR11 ;  /* 0x0000000b00057c02 */ /* 0x000fe20008000f00 */
[----:B------:R-:W-:Y:S01]  /*0b60*/  USHF.L.U32 UR8, UR20, 0xb, URZ ;  /* 0x0000000b14087899 */ /* 0x000fe200080006ff */
[----:B------:R-:W-:Y:S02]  /*0b70*/  PRMT R24, RZ, 0x7610, R24 ;  /* 0x00007610ff187816 */ /* 0x000fe40000000018 */
[----:B------:R-:W-:Y:S01]  /*0b80*/  PRMT R31, RZ, 0x7610, R31 ;  /* 0x00007610ff1f7816 */ /* 0x000fe2000000001f */
[----:B------:R-:W-:Y:S01]  /*0b90*/  UIADD3 UR35, UPT, UPT, UR8, -0x800, URZ ;  /* 0xfffff80008237890 */ /* 0x000fe2000fffe0ff */
[----:B------:R-:W-:Y:S01]  /*0ba0*/  IMAD.WIDE.U32 R22, R2, 0x2, R4 ;  /* 0x0000000202167825 */ /* 0x000fe200078e0004 */
[----:B------:R-:W-:-:S02]  /*0bb0*/  PRMT R26, RZ, 0x7610, R26 ;  /* 0x00007610ff1a7816 */ /* 0x000fc4000000001a */
[----:B------:R-:W-:Y:S02]  /*0bc0*/  PRMT R27, RZ, 0x7610, R27 ;  /* 0x00007610ff1b7816 */ /* 0x000fe4000000001b */
[----:B------:R-:W-:Y:S02]  /*0bd0*/  PRMT R32, RZ, 0x7610, R32 ;  /* 0x00007610ff207816 */ /* 0x000fe40000000020 */
[----:B------:R-:W-:Y:S01]  /*0be0*/  PRMT R25, RZ, 0x7610, R25 ;  /* 0x00007610ff197816 */ /* 0x000fe20000000019 */
[----:B-1----:R-:W-:Y:S01]  /*0bf0*/  UIADD3 UR8, UPT, UPT, -UR35, UR10, URZ ;  /* 0x0000000a23087290 */ /* 0x002fe2000fffe1ff */
[----:B------:R-:W-:Y:S02]  /*0c00*/  PRMT R30, RZ, 0x7610, R30 ;  /* 0x00007610ff1e7816 */ /* 0x000fe4000000001e */
[----:B------:R-:W-:Y:S02]  /*0c10*/  PRMT R29, RZ, 0x7610, R29 ;  /* 0x00007610ff1d7816 */ /* 0x000fe4000000001d */
[----:B------:R-:W-:-:S02]  /*0c20*/  PRMT R28, RZ, 0x7610, R28 ;  /* 0x00007610ff1c7816 */ /* 0x000fc4000000001c */
[----:B------:R-:W-:Y:S01]  /*0c30*/  ISETP.GE.AND P0, PT, R2, UR8, PT ;  /* 0x0000000802007c0c */ /* 0x000fe2000bf06270 */
[----:B------:R-:W-:Y:S01]  /*0c40*/  BAR.SYNC.DEFER_BLOCKING 0x0 ;  /* 0x0000000000007b1d */ /* 0x000fe20000010000 */
[----:B------:R-:W-:Y:S02]  /*0c50*/  PRMT R33, RZ, 0x7610, R33 ;  /* 0x00007610ff217816 */ /* 0x000fe40000000021 */
[----:B------:R-:W-:Y:S02]  /*0c60*/  P2R R73, PR, RZ, 0x1 ;  /* 0x00000001ff497803 */ /* 0x000fe40000000000 */
[----:B0-----:R-:W-:Y:S02]  /*0c70*/  SHF.L.U32 R2, R189, 0x4, RZ ;  /* 0x00000004bd027819 */ /* 0x001fe400000006ff */
[----:B------:R-:W-:Y:S02]  /*0c80*/  PRMT R34, RZ, 0x7610, R34 ;  /* 0x00007610ff227816 */ /* 0x000fe40000000022 */
[----:B------:R-:W-:-:S02]  /*0c90*/  LOP3.LUT R41, R2, 0x3e00, RZ, 0xc0, !PT ;  /* 0x00003e0002297812 */ /* 0x000fc400078ec0ff */
[----:B------:R-:W-:Y:S02]  /*0ca0*/  PRMT R35, RZ, 0x7610, R35 ;  /* 0x00007610ff237816 */ /* 0x000fe40000000023 */
[C---:B------:R-:W-:Y:S02]  /*0cb0*/  LOP3.LUT R20, R41.reuse, 0x20, R0, 0xfe, !PT ;  /* 0x0000002029147812 */ /* 0x040fe400078efe00 */
[----:B------:R-:W-:Y:S02]  /*0cc0*/  LOP3.LUT R21, R41, R0, RZ, 0xfc, !PT ;  /* 0x0000000029157212 */ /* 0x000fe400078efcff */
[----:B------:R-:W-:Y:S02]  /*0cd0*/  PRMT R36, RZ, 0x7610, R36 ;  /* 0x00007610ff247816 */ /* 0x000fe40000000024 */
[----:B------:R-:W-:Y:S02]  /*0ce0*/  SHF.L.U32 R2, R21, 0x1, RZ ;  /* 0x0000000115027819 */ /* 0x000fe400000006ff */
[----:B------:R-:W-:-:S02]  /*0cf0*/  PRMT R37, RZ, 0x7610, R37 ;  /* 0x00007610ff257816 */ /* 0x000fc40000000025 */
[----:B------:R-:W-:Y:S01]  /*0d00*/  PRMT R38, RZ, 0x7610, R38 ;  /* 0x00007610ff267816 */ /* 0x000fe20000000026 */
[----:B------:R-:W2:Y:S01]  /*0d10*/  @!P0 LDG.E.U16 R24, desc[UR32][R22.64] ;  /* 0x0000002016188981 */ /* 0x000ea2000c1e1500 */
[----:B------:R-:W-:Y:S02]  /*0d20*/  ISETP.GE.AND P0, PT, R20, UR8, PT ;  /* 0x0000000814007c0c */ /* 0x000fe4000bf06270 */
[C---:B------:R-:W-:Y:S02]  /*0d30*/  IADD3 R4, P1, PT, R2.reuse, UR22, RZ ;  /* 0x0000001602047c10 */ /* 0x040fe4000ff3e0ff */
[----:B------:R-:W-:Y:S02]  /*0d40*/  P2R R72, PR, RZ, 0x1 ;  /* 0x00000001ff487803 */ /* 0x000fe40000000000 */
[----:B------:R-:W-:Y:S02]  /*0d50*/  IADD3 R2, P0, PT, R2, UR24, RZ ;  /* 0x0000001802027c10 */ /* 0x000fe4000ff1e0ff */
[----:B------:R-:W-:-:S02]  /*0d60*/  LOP3.LUT R11, R21, 0xe0, RZ, 0xfc, !PT ;  /* 0x000000e0150b7812 */ /* 0x000fc400078efcff */
        /* <DEDUP_REMOVED lines=47> */
[----:B------:R-:W-:-:S02]  /*1060*/  ISETP.GE.AND P4, PT, R19, UR8, PT ;  /* 0x0000000813007c0c */ /* 0x000fc4000bf86270 */
[----:B------:R-:W-:Y:S01]  /*1070*/  PRMT R39, RZ, 0x7610, R39 ;  /* 0x00007610ff277816 */ /* 0x000fe20000000027 */
        /* <DEDUP_REMOVED lines=81> */
[----:B0-----:R-:W-:Y:S01]  /*1590*/  PRMT R24, RZ, 0x7610, R24 ;  /* 0x00007610ff187816 */ /* 0x001fe20000000018 */
        /* <DEDUP_REMOVED lines=154> */
[----:B------:R-:W5:Y:S04]  /*1f40*/  @!P5 LDG.E.U16 R48, desc[UR32][R2.64+0x280] ;  /* 0x000280200230d981 */ /* 0x000f68000c1e1500 */
[----:B------:R-:W5:Y:S01]  /*1f50*/  @!P6 LDG.E.U16 R57, desc[UR32][R2.64+0x200] ;  /* 0x000200200239e981 */ /* 0x000f62000c1e1500 */
[----:B------:R-:W-:-:S03]  /*1f60*/  ISETP.NE.AND P6, PT, R89, RZ, PT ;  /* 0x000000ff5900720c */ /* 0x000fc60003fc5270 */
[----:B------:R-:W5:Y:S04]  /*1f70*/  @!P0 LDG.E.U16 R47, desc[UR32][R2.64+0x2c0] ;  /* 0x0002c020022f8981 */ /* 0x000f68000c1e1500 */
[----:B------:R-:W5:Y:S06]  /*1f80*/  @!P1 LDG.E.U16 R58, desc[UR32][R2.64+0x300] ;  /* 0x00030020023a9981 */ /* 0x000f6c000c1e1500 */
[----:B------:R-:W5:Y:S01]  /*1f90*/  @!P6 LDG.E.U16 R65, desc[UR32][R2.64+0x240] ;  /* 0x000240200241e981 */ /* 0x000f62000c1e1500 */
[----:B------:R-:W-:-:S02]  /*1fa0*/  PRMT R67, RZ, 0x7610, R67 ;  /* 0x00007610ff437816 */ /* 0x000fc40000000043 */
[----:B------:R-:W-:Y:S02]  /*1fb0*/  PRMT R66, RZ, 0x7610, R66 ;  /* 0x00007610ff427816 */ /* 0x000fe40000000042 */
[----:B------:R-:W-:Y:S02]  /*1fc0*/  PRMT R69, RZ, 0x7610, R69 ;  /* 0x00007610ff457816 */ /* 0x000fe40000000045 */
[----:B------:R-:W5:Y:S04]  /*1fd0*/  @!P2 LDG.E.U16 R67, desc[UR32][R2.64+0x340] ;  /* 0x000340200243a981 */ /* 0x000f68000c1e1500 */
[----:B------:R-:W5:Y:S04]  /*1fe0*/  @!P3 LDG.E.U16 R66, desc[UR32][R2.64+0x380] ;  /* 0x000380200242b981 */ /* 0x000f68000c1e1500 */
[----:B------:R5:W5:Y:S01]  /*1ff0*/  @!P4 LDG.E.U16 R69, desc[UR32][R2.64+0x3c0] ;  /* 0x0003c0200245c981 */ /* 0x000b62000c1e1500 */
[----:B--2---:R-:W-:-:S03]  /*2000*/  HADD2.F32 R4, -RZ, R4.H0_H0 ;  /* 0x20000004ff047230 */ /* 0x004fc60000004100 */
        /* <DEDUP_REMOVED lines=8> */
[----:B------:R-:W-:Y:S01]  /*2090*/  STL [R1], R138 ;  /* 0x0000008a01007387 */ /* 0x000fe20000100800 */
[----:B------:R-:W-:Y:S01]  /*20a0*/  P2R R79, PR, RZ, 0x20 ;  /* 0x00000020ff4f7803 */ /* 0x000fe20000000000 */
[----:B---3--:R-:W-:-:S02]  /*20b0*/  HADD2.F32 R43, -RZ, R43.H0_H0 ;  /* 0x2000002bff2b7230 */ /* 0x008fc40000004100 */
[----:B----4-:R-:W-:Y:S02]  /*20c0*/  HADD2.F32 R44, -RZ, R44.H0_H0 ;  /* 0x2000002cff2c7230 */ /* 0x010fe40000004100 */
        /* <DEDUP_REMOVED lines=11> */
[----:B-----5:R-:W-:Y:S02]  /*2180*/  HADD2.F32 R2, -RZ, R45.H0_H0 ;  /* 0x2000002dff027230 */ /* 0x020fe40000004100 */
[----:B------:R-:W-:Y:S01]  /*2190*/  HADD2.F32 R3, -RZ, R46.H0_H0 ;  /* 0x2000002eff037230 */ /* 0x000fe20000004100 */
[----:B------:R-:W-:Y:S01]  /*21a0*/  BSSY.RECONVERGENT B0, `(.L_x_2877) ;  /* 0x0000042000007945 */ /* 0x000fe20003800200 */
[----:B------:R-:W-:Y:S01]  /*21b0*/  FADD.FTZ R46, R43, UR7 ;  /* 0x000000072b2e7e21 */ /* 0x000fe20008010000 */
[----:B------:R-:W-:Y:S01]  /*21c0*/  FADD.FTZ R45, R44, UR7 ;  /* 0x000000072c2d7e21 */ /* 0x000fe20008010000 */
[----:B------:R-:W-:Y:S01]  /*21d0*/  FADD.FTZ R44, R2, UR7 ;  /* 0x00000007022c7e21 */ /* 0x000fe20008010000 */
[----:B------:R-:W-:Y:S01]  /*21e0*/  FADD.FTZ R43, R3, UR7 ;  /* 0x00000007032b7e21 */ /* 0x000fe20008010000 */
        /* <DEDUP_REMOVED lines=12> */
[----:B------:R0:W-:Y:S02]  /*22b0*/  STS.U16 [R243+0x300], R58 ;  /* 0x0003003af3007388 */ /* 0x0001e40000000400 */
[----:B0-----:R-:W-:-:S05]  /*22c0*/  FADD.FTZ R58, R4, UR7 ;  /* 0x00000007043a7e21 */ /* 0x001fca0008010000 */
[----:B------:R-:W-:Y:S01]  /*22d0*/  FSETP.GTU.FTZ.AND P5, PT, R58, 20, PT ;  /* 0x41a000003a00780b */ /* 0x000fe20003fbc000 */
[----:B------:R0:W-:Y:S04]  /*22e0*/  STS.U16 [R242+0x340], R67 ;  /* 0x00034043f2007388 */ /* 0x0001e80000000400 */
[----:B------:R0:W-:Y:S04]  /*22f0*/  STS.U16 [R241+0x380], R66 ;  /* 0x00038042f1007388 */ /* 0x0001e80000000400 */
[----:B------:R0:W-:Y:S01]  /*2300*/  STS.U16 [R240+0x3c0], R69 ;  /* 0x0003c045f0007388 */ /* 0x0001e20000000400 */
        /* <DEDUP_REMOVED lines=11> */
[----:B------:R-:W-:Y:S01]  /*23c0*/  NOP ;  /* 0x0000000000007918 */ /* 0x000fe20000000000 */
[----:B0-----:R-:W-:Y:S05]  /*23d0*/  @P5 BRA `(.L_x_2878) ;  /* 0x0000000000785947 */ /* 0x001fea0003800000 */
        /* <DEDUP_REMOVED lines=30> */
.L_x_2878:
[----:B------:R-:W-:Y:S05]  /*25c0*/  BSYNC.RECONVERGENT B0 ;  /* 0x0000000000007941 */ /* 0x000fea0003800200 */
.L_x_2877:
        /* <DEDUP_REMOVED lines=33> */
.L_x_2880:
[----:B------:R-:W-:Y:S05]  /*27e0*/  BSYNC.RECONVERGENT B0 ;  /* 0x0000000000007941 */ /* 0x000fea0003800200 */
.L_x_2879:
        /* <DEDUP_REMOVED lines=33> */
.L_x_2882:
[----:B------:R-:W-:Y:S05]  /*2a00*/  BSYNC.RECONVERGENT B0 ;  /* 0x0000000000007941 */ /* 0x000fea0003800200 */
.L_x_2881:
        /* <DEDUP_REMOVED lines=33> */
.L_x_2884:
[----:B------:R-:W-:Y:S05]  /*2c20*/  BSYNC.RECONVERGENT B0 ;  /* 0x0000000000007941 */ /* 0x000fea0003800200 */
.L_x_2883:
        /* <DEDUP_REMOVED lines=33> */
.L_x_2886:
[----:B------:R-:W-:Y:S05]  /*2e40*/  BSYNC.RECONVERGENT B0 ;  /* 0x0000000000007941 */ /* 0x000fea0003800200 */
.L_x_2885:
        /* <DEDUP_REMOVED lines=33> */
.L_x_2888:
[----:B------:R-:W-:Y:S05]  /*3060*/  BSYNC.RECONVERGENT B0 ;  /* 0x0000000000007941 */ /* 0x000fea0003800200 */
.L_x_2887:
        /* <DEDUP_REMOVED lines=33> */
.L_x_2890:
[----:B------:R-:W-:Y:S05]  /*3280*/  BSYNC.RECONVERGENT B0 ;  /* 0x0000000000007941 */ /* 0x000fea0003800200 */
.L_x_2889:
        /* <DEDUP_REMOVED lines=33> */
.L_x_2892:
[----:B------:R-:W-:Y:S05]  /*34a0*/  BSYNC.RECONVERGENT B0 ;  /* 0x0000000000007941 */ /* 0x000fea0003800200 */
.L_x_2891:
        /* <DEDUP_REMOVED lines=33> */
.L_x_2894:
[----:B------:R-:W-:Y:S05]  /*36c0*/  BSYNC.RECONVERGENT B0 ;  /* 0x0000000000007941 */ /* 0x000fea0003800200 */
.L_x_2893:
        /* <DEDUP_REMOVED lines=33> */
.L_x_2896:
[----:B------:R-:W-:Y:S05]  /*38e0*/  BSYNC.RECONVERGENT B0 ;  /* 0x0000000000007941 */ /* 0x000fea0003800200 */
.L_x_2895:
        /* <DEDUP_REMOVED lines=33> */
.L_x_2898:
[----:B------:R-:W-:Y:S05]  /*3b00*/  BSYNC.RECONVERGENT B0 ;  /* 0x0000000000007941 */ /* 0x000fea0003800200 */
.L_x_2897:
        /* <DEDUP_REMOVED lines=33> */
.L_x_2900:
[----:B------:R-:W-:Y:S05]  /*3d20*/  BSYNC.RECONVERGENT B0 ;  /* 0x0000000000007941 */ /* 0x000fea0003800200 */
.L_x_2899:
        /* <DEDUP_REMOVED lines=33> */
.L_x_2902:
[----:B------:R-:W-:Y:S05]  /*3f40*/  BSYNC.RECONVERGENT B0 ;  /* 0x0000000000007941 */ /* 0x000fea0003800200 */
.L_x_2901:
        /* <DEDUP_REMOVED lines=33> */
.L_x_2904:
[----:B------:R-:W-:Y:S05]  /*4160*/  BSYNC.RECONVERGENT B0 ;  /* 0x0000000000007941 */ /* 0x000fea0003800200 */
.L_x_2903:
        /* <DEDUP_REMOVED lines=33> */
.L_x_2906:
[----:B------:R-:W-:Y:S05]  /*4380*/  BSYNC.RECONVERGENT B0 ;  /* 0x0000000000007941 */ /* 0x000fea0003800200 */
.L_x_2905:
        /* <DEDUP_REMOVED lines=33> */
.L_x_2908:
[----:B------:R-:W-:Y:S05]  /*45a0*/  BSYNC.RECONVERGENT B0 ;  /* 0x0000000000007941 */ /* 0x000fea0003800200 */
.L_x_2907:
[----:B------:R-:W0:Y:S01]  /*45b0*/  S2UR UR34, SR_CTAID.X ;  /* 0x00000000002279c3 */ /* 0x000e220000002500 */
[----:B------:R-:W0:Y:S01]  /*45c0*/  LDCU.128 UR12, c[0x0][0x410] ;  /* 0x00008200ff0c77ac */ /* 0x000e220008000c00 */
[----:B------:R-:W-:Y:S01]  /*45d0*/  P2R R101, PR, RZ, 0x1 ;  /* 0x00000001ff657803 */ /* 0x000fe20000000000 */
[----:B------:R-:W1:Y:S01]  /*45e0*/  LDS.U16 R83, [R59] ;  /* 0x000000003b537984 */ /* 0x000e620000000400 */
[----:B------:R-:W-:Y:S01]  /*45f0*/  ISETP.NE.AND P0, PT, R68, RZ, PT ;  /* 0x000000ff4400720c */ /* 0x000fe20003f05270 */
[----:B------:R-:W-:Y:S01]  /*4600*/  UMOV UR8, UR35 ;  /* 0x0000002300087c82 */ /* 0x000fe20008000000 */
[----:B------:R-:W-:Y:S01]  /*4610*/  UMOV UR9, URZ ;  /* 0x000000ff00097c82 */ /* 0x000fe20008000000 */
[----:B------:R-:W2:Y:S01]  /*4620*/  LDS.U16 R90, [R59+0x2] ;  /* 0x000002003b5a7984 */ /* 0x000ea20000000400 */
[----:B------:R-:W3:Y:S01]  /*4630*/  S2UR UR31, SR_CTAID.Y ;  /* 0x00000000001f79c3 */ /* 0x000ee20000002600 */
[----:B------:R-:W-:Y:S02]  /*4640*/  P2R R100, PR, RZ, 0x1 ;  /* 0x00000001ff647803 */ /* 0x000fe40000000000 */
[----:B------:R-:W-:Y:S01]  /*4650*/  ISETP.NE.AND P0, PT, R70, RZ, PT ;  /* 0x000000ff4600720c */ /* 0x000fe20003f05270 */
[----:B------:R-:W4:Y:S01]  /*4660*/  LDS.U16 R89, [R59+0x4] ;  /* 0x000004003b597984 */ /* 0x000f220000000400 */
[----:B------:R-:W-:-:S02]  /*4670*/  PRMT R35, RZ, 0x7610, R35 ;  /* 0x00007610ff237816 */ /* 0x000fc40000000023 */
[----:B------:R-:W-:Y:S01]  /*4680*/  P2R R98, PR, RZ, 0x1 ;  /* 0x00000001ff627803 */ /* 0x000fe20000000000 */
[----:B------:R-:W-:Y:S01]  /*4690*/  LDS.U16 R97, [R59+0x6] ;  /* 0x000006003b617984 */ /* 0x000fe20000000400 */
[----:B------:R-:W-:Y:S02]  /*46a0*/  ISETP.NE.AND P0, PT, R71, RZ, PT ;  /* 0x000000ff4700720c */ /* 0x000fe40003f05270 */
[----:B------:R-:W-:Y:S01]  /*46b0*/  PRMT R36, RZ, 0x7610, R36 ;  /* 0x00007610ff247816 */ /* 0x000fe20000000024 */
[----:B------:R-:W5:Y:S01]  /*46c0*/  LDS.U16 R99, [R59+0x8] ;  /* 0x000008003b637984 */ /* 0x000f620000000400 */
[----:B------:R-:W-:Y:S02]  /*46d0*/  P2R R95, PR, RZ, 0x1 ;  /* 0x00000001ff5f7803 */ /* 0x000fe40000000000 */
[----:B------:R-:W-:Y:S01]  /*46e0*/  ISETP.NE.AND P0, PT, R72, RZ, PT ;  /* 0x000000ff4800720c */ /* 0x000fe20003f05270 */
[----:B0-----:R-:W-:Y:S01]  /*46f0*/  UIMAD.WIDE.U32 UR36, UR34, UR12, UR8 ;  /* 0x0000000c222472a5 */ /* 0x001fe2000f8e0008 */
[----:B------:R-:W0:Y:S01]  /*4700*/  LDS.U16 R96, [R59+0xa] ;  /* 0x00000a003b607984 */ /* 0x000e220000000400 */
[----:B------:R-:W-:-:S02]  /*4710*/  PRMT R41, RZ, 0x7610, R41 ;  /* 0x00007610ff297816 */ /* 0x000fc40000000029 */
[----:B------:R-:W-:Y:S01]  /*4720*/  UIMAD UR13, UR34, UR13, UR37 ;  /* 0x0000000d220d72a4 */ /* 0x000fe2000f8e0225 */
[----:B------:R-:W-:Y:S01]  /*4730*/  LDS.U16 R69, [R59+0xc] ;  /* 0x00000c003b457984 */ /* 0x000fe20000000400 */
[----:B------:R-:W-:Y:S01]  /*4740*/  P2R R94, PR, RZ, 0x1 ;  /* 0x00000001ff5e7803 */ /* 0x000fe20000000000 */
[----:B------:R-:W-:Y:S01]  /*4750*/  UMOV UR12, UR36 ;  /* 0x00000024000c7c82 */ /* 0x000fe20008000000 */
[----:B------:R-:W-:Y:S01]  /*4760*/  ISETP.NE.AND P0, PT, R73, RZ, PT ;  /* 0x000000ff4900720c */ /* 0x000fe20003f05270 */
[----:B---3--:R-:W-:Y:S01]  /*4770*/  UIMAD.WIDE.U32 UR12, UR31, UR14, UR12 ;  /* 0x0000000e1f0c72a5 */ /* 0x008fe2000f8e000c */
        /* <DEDUP_REMOVED lines=11> */
[----:B------:R-:W3:Y:S01]  /*4830*/  LDCU.128 UR12, c[0x0][0x420] ;  /* 0x00008400ff0c77ac */ /* 0x000ee20008000c00 */
        /* <DEDUP_REMOVED lines=8> */
[----:B------:R-:W-:Y:S02]  /*48c0*/  ISETP.NE.AND P6, PT, R79, RZ, PT ;  /* 0x000000ff4f00720c */ /* 0x000fe40003fc5270 */
[----:B------:R-:W-:Y:S02]  /*48d0*/  PRMT R79, RZ, 0x7610, R79 ;  /* 0x00007610ff4f7816 */ /* 0x000fe4000000004f */
[----:B------:R-:W-:-:S02]  /*48e0*/  PRMT R81, RZ, 0x7610, R81 ;  /* 0x00007610ff517816 */ /* 0x000fc40000000051 */
[----:B------:R-:W-:Y:S01]  /*48f0*/  PRMT R82, RZ, 0x7610, R82 ;  /* 0x00007610ff527816 */ /* 0x000fe20000000052 */
[----:B---3--:R-:W-:Y:S01]  /*4900*/  UIMAD.WIDE.U32 UR36, UR34, UR12, UR8 ;  /* 0x0000000c222472a5 */ /* 0x008fe2000f8e0008 */
        /* <DEDUP_REMOVED lines=12> */
[----:B-1----:R-:W-:Y:S01]  /*49d0*/  HADD2.F32 R83, -RZ, R83.H0_H0 ;  /* 0x20000053ff537230 */ /* 0x002fe20000004100 */
[----:B------:R-:W-:Y:S01]  /*49e0*/  IADD3 R3, P5, PT, R21, UR12, RZ ;  /* 0x0000000c15037c10 */ /* 0x000fe2000ffbe0ff */
[----:B--2---:R-:W-:Y:S01]  /*49f0*/  HADD2.F32 R90, -RZ, R90.H0_H0 ;  /* 0x2000005aff5a7230 */ /* 0x004fe20000004100 */
[----:B------:R-:W1:Y:S02]  /*4a00*/  LDCU.64 UR12, c[0x0][0x488] ;  /* 0x00009100ff0c77ac */ /* 0x000e640008000a00 */
[----:B------:R-:W-:Y:S01]  /*4a10*/  IADD3.X R4, PT, PT, RZ, UR15, RZ, P5, !PT ;  /* 0x0000000fff047c10 */ /* 0x000fe2000affe4ff */
[----:B----4-:R-:W-:Y:S01]  /*4a20*/  HADD2.F32 R89, -RZ, R89.H0_H0 ;  /* 0x20000059ff597230 */ /* 0x010fe20000004100 */
[----:B------:R-:W2:Y:S01]  /*4a30*/  LDCU.64 UR14, c[0x0][0x508] ;  /* 0x0000a100ff0e77ac */ /* 0x000ea20008000a00 */
[----:B-----5:R-:W-:-:S02]  /*4a40*/  HADD2.F32 R99, -RZ, R99.H0_H0 ;  /* 0x20000063ff637230 */ /* 0x020fc40000004100 */
[----:B0-----:R-:W-:Y:S01]  /*4a50*/  HADD2.F32 R96, -RZ, R96.H0_H0 ;  /* 0x20000060ff607230 */ /* 0x001fe20000004100 */
[----:B------:R-:W0:Y:S01]  /*4a60*/  LDCU.64 UR36, c[0x0][0x510] ;  /* 0x0000a200ff2477ac */ /* 0x000e220008000a00 */
[----:B-1----:R-:W-:-:S04]  /*4a70*/  LEA R32, P5, R2, UR12, 0x1 ;  /* 0x0000000c02207c11 */ /* 0x002fc8000f8a08ff */
[----:B------:R-:W-:Y:S01]  /*4a80*/  LEA.HI.X R33, R2, UR13, R5, 0x1, P5 ;  /* 0x0000000d02217c11 */ /* 0x000fe2000a8f0c05 */
[----:B------:R-:W1:Y:S01]  /*4a90*/  LDCU.64 UR12, c[0x0][0x478] ;  /* 0x00008f00ff0c77ac */ /* 0x000e620008000a00 */
[----:B------:R-:W-:Y:S01]  /*4aa0*/  LDS.U16 R5, [R59+0x1c] ;  /* 0x00001c003b057984 */ /* 0x000fe20000000400 */
[----:B-1----:R-:W-:-:S04]  /*4ab0*/  LEA R2, P5, R3, UR12, 0x1 ;  /* 0x0000000c03027c11 */ /* 0x002fc8000f8a08ff */
[----:B------:R-:W-:Y:S02]  /*4ac0*/  LEA.HI.X R3, R3, UR13, R4, 0x1, P5 ;  /* 0x0000000d03037c11 */ /* 0x000fe4000a8f0c04 */
[----:B------:R-:W-:Y:S01]  /*4ad0*/  LDS.U16 R4, [R59+0x1e] ;  /* 0x00001e003b047984 */ /* 0x000fe20000000400 */
[----:B------:R-:W-:Y:S01]  /*4ae0*/  BAR.SYNC.DEFER_BLOCKING 0x0 ;  /* 0x0000000000007b1d */ /* 0x000fe20000010000 */
[----:B------:R-:W-:Y:S02]  /*4af0*/  ISETP.NE.AND P5, PT, R78, RZ, PT ;  /* 0x000000ff4e00720c */ /* 0x000fe40003fa5270 */
[----:B------:R-:W-:-:S03]  /*4b00*/  PRMT R78, RZ, 0x7610, R78 ;  /* 0x00007610ff4e7816 */ /* 0x000fc6000000004e */
        /* <DEDUP_REMOVED lines=65> */
[----:B------:R-:W0:Y:S04]  /*4f20*/  LDS.U16 R41, [R59+0x8] ;  /* 0x000008003b297984 */ /* 0x000e280000000400 */
[----:B------:R-:W-:Y:S04]  /*4f30*/  LDS.U16 R66, [R59+0xa] ;  /* 0x00000a003b427984 */ /* 0x000fe80000000400 */
[----:B------:R-:W-:Y:S04]  /*4f40*/  LDS.U16 R68, [R59+0xc] ;  /* 0x00000c003b447984 */ /* 0x000fe80000000400 */
[----:B------:R-:W-:Y:S04]  /*4f50*/  LDS.U16 R70, [R59+0xe] ;  /* 0x00000e003b467984 */ /* 0x000fe80000000400 */
[----:B------:R-:W0:Y:S04]  /*4f60*/  LDS.U16 R71, [R59+0x10] ;  /* 0x000010003b477984 */ /* 0x000e280000000400 */
[----:B------:R-:W0:Y:S04]  /*4f70*/  LDS.U16 R72, [R59+0x12] ;  /* 0x000012003b487984 */ /* 0x000e280000000400 */
[----:B------:R-:W-:Y:S04]  /*4f80*/  LDS.U16 R73, [R59+0x14] ;  /* 0x000014003b497984 */ /* 0x000fe80000000400 */
[----:B------:R-:W0:Y:S04]  /*4f90*/  LDS.U16 R74, [R59+0x16] ;  /* 0x000016003b4a7984 */ /* 0x000e280000000400 */
[----:B------:R-:W0:Y:S04]  /*4fa0*/  LDS.U16 R75, [R59+0x18] ;  /* 0x000018003b4b7984 */ /* 0x000e280000000400 */
[----:B------:R-:W0:Y:S04]  /*4fb0*/  LDS.U16 R77, [R59+0x1a] ;  /* 0x00001a003b4d7984 */ /* 0x000e280000000400 */
[----:B------:R-:W0:Y:S04]  /*4fc0*/  LDS.U16 R78, [R59+0x1c] ;  /* 0x00001c003b4e7984 */ /* 0x000e280000000400 */
[----:B------:R-:W0:Y:S01]  /*4fd0*/  LDS.U16 R79, [R59+0x1e] ;  /* 0x00001e003b4f7984 */ /* 0x000e220000000400 */
        /* <DEDUP_REMOVED lines=41> */
[----:B------:R-:W-:-:S02]  /*5270*/  HADD2.F32 R41, -RZ, R41.H0_H0 ;  /* 0x20000029ff297230 */ /* 0x000fc40000004100 */
[----:B------:R-:W-:Y:S02]  /*5280*/  HADD2.F32 R71, -RZ, R71.H0_H0 ;  /* 0x20000047ff477230 */ /* 0x000fe40000004100 */
[----:B------:R-:W-:Y:S02]  /*5290*/  HADD2.F32 R66, -RZ, R66.H0_H0 ;  /* 0x20000042ff427230 */ /* 0x000fe40000004100 */
[----:B------:R-:W-:Y:S02]  /*52a0*/  HADD2.F32 R32, -RZ, R32.H0_H0 ;  /* 0x20000020ff207230 */ /* 0x000fe40000004100 */
[----:B------:R-:W-:-:S03]  /*52b0*/  HADD2.F32 R72, -RZ, R72.H0_H0 ;  /* 0x20000048ff487230 */ /* 0x000fc60000004100 */
[----:B------:R-:W-:Y:S01]  /*52c0*/  FMUL.FTZ R100, R32, -1.4426950216293334961 ;  /* 0xbfb8aa3b20647820 */ /* 0x000fe20000410000 */
[----:B------:R-:W-:-:S05]  /*52d0*/  HADD2.F32 R33, -RZ, R33.H0_H0 ;  /* 0x20000021ff217230 */ /* 0x000fca0000004100 */
[----:B------:R-:W-:Y:S01]  /*52e0*/  MUFU.EX2 R100, R100 ;  /* 0x0000006400647308 */ /* 0x000fe20000000800 */
[----:B------:R-:W-:Y:S01]  /*52f0*/  FMUL.FTZ R102, R33, -1.4426950216293334961 ;  /* 0xbfb8aa3b21667820 */ /* 0x000fe20000410000 */
[----:B------:R-:W-:Y:S02]  /*5300*/  HADD2.F32 R35, -RZ, R35.H0_H0 ;  /* 0x20000023ff237230 */ /* 0x000fe40000004100 */
[----:B------:R-:W-:Y:S02]  /*5310*/  HADD2.F32 R70, -RZ, R70.H0_H0 ;  /* 0x20000046ff467230 */ /* 0x000fe40000004100 */
[----:B------:R-:W-:Y:S01]  /*5320*/  HADD2.F32 R68, -RZ, R68.H0_H0 ;  /* 0x20000044ff447230 */ /* 0x000fe20000004100 */
[----:B------:R-:W-:Y:S01]  /*5330*/  MUFU.EX2 R102, R102 ;  /* 0x0000006600667308 */ /* 0x000fe20000000800 */
[----:B------:R-:W-:Y:S02]  /*5340*/  HADD2.F32 R36, -RZ, R36.H0_H0 ;  /* 0x20000024ff247230 */ /* 0x000fe40000004100 */
[----:B0-----:R-:W-:Y:S01]  /*5350*/  FMUL.FTZ R2, R35, -1.4426950216293334961 ;  /* 0xbfb8aa3b23027820 */ /* 0x001fe20000410000 */
[----:B------:R-:W-:-:S02]  /*5360*/  HADD2.F32 R74, -RZ, R74.H0_H0 ;  /* 0x2000004aff4a7230 */ /* 0x000fc40000004100 */
[----:B------:R-:W-:Y:S02]  /*5370*/  HADD2.F32 R73, -RZ, R73.H0_H0 ;  /* 0x20000049ff497230 */ /* 0x000fe40000004100 */
[----:B------:R-:W-:Y:S01]  /*5380*/  FMUL.FTZ R3, R36, -1.4426950216293334961 ;  /* 0xbfb8aa3b24037820 */ /* 0x000fe20000410000 */
[----:B------:R-:W0:Y:S01]  /*5390*/  MUFU.EX2 R2, R2 ;  /* 0x0000000200027308 */ /* 0x000e220000000800 */
[----:B------:R-:W-:-:S04]  /*53a0*/  HADD2.F32 R75, -RZ, R75.H0_H0 ;  /* 0x2000004bff4b7230 */ /* 0x000fc80000004100 */
[----:B------:R-:W-:Y:S01]  /*53b0*/  MUFU.EX2 R3, R3 ;  /* 0x0000000300037308 */ /* 0x000fe20000000800 */
[----:B------:R-:W-:Y:S02]  /*53c0*/  HADD2.F32 R77, -RZ, R77.H0_H0 ;  /* 0x2000004dff4d7230 */ /* 0x000fe40000004100 */
[----:B0-----:R-:W-:Y:S01]  /*53d0*/  FADD.FTZ R2, R2, 1 ;  /* 0x3f80000002027421 */ /* 0x001fe20000010000 */
[----:B------:R-:W-:Y:S02]  /*53e0*/  HADD2.F32 R78, -RZ, R78.H0_H0 ;  /* 0x2000004eff4e7230 */ /* 0x000fe40000004100 */
[----:B------:R-:W-:Y:S02]  /*53f0*/  HADD2.F32 R79, -RZ, R79.H0_H0 ;  /* 0x2000004fff4f7230 */ /* 0x000fe40000004100 */
[----:B------:R-:W-:Y:S01]  /*5400*/  HADD2.F32 R97, -RZ, R97.H0_H0 ;  /* 0x20000061ff617230 */ /* 0x000fe20000004100 */
[----:B------:R0:W-:Y:S04]  /*5410*/  STS.U16 [R151], R76 ;  /* 0x0000004c97007388 */ /* 0x0001e80000000400 */
[----:B--2---:R1:W-:Y:S01]  /*5420*/  STS.U16 [R150+0x40], R81 ;  /* 0x0000405196007388 */ /* 0x0043e20000000400 */
[----:B0-----:R-:W-:-:S04]  /*5430*/  FMUL.FTZ R76, R41, -1.4426950216293334961 ;  /* 0xbfb8aa3b294c7820 */ /* 0x001fc80000410000 */
[----:B------:R0:W-:Y:S01]  /*5440*/  MUFU.EX2 R104, R76 ;  /* 0x0000004c00687308 */ /* 0x0001e20000000800 */
[----:B---3--:R-:W-:Y:S01]  /*5450*/  STS.U16 [R149+0x80], R82 ;  /* 0x0000805295007388 */ /* 0x008fe20000000400 */
[----:B0-----:R-:W-:Y:S01]  /*5460*/  FMUL.FTZ R76, R71, -1.4426950216293334961 ;  /* 0xbfb8aa3b474c7820 */ /* 0x001fe20000410000 */
[----:B-1----:R-:W-:Y:S02]  /*5470*/  FMUL.FTZ R81, R66, -1.4426950216293334961 ;  /* 0xbfb8aa3b42517820 */ /* 0x002fe40000410000 */
[----:B----4-:R0:W-:Y:S01]  /*5480*/  STS.U16 [R148+0xc0], R84 ;  /* 0x0000c05494007388 */ /* 0x0101e20000000400 */
[----:B------:R-:W1:Y:S03]  /*5490*/  MUFU.EX2 R108, R76 ;  /* 0x0000004c006c7308 */ /* 0x000e660000000800 */
[----:B-----5:R2:W-:Y:S04]  /*54a0*/  STS.U16 [R146+0x100], R85 ;  /* 0x0001005592007388 */ /* 0x0205e80000000400 */
[----:B------:R3:W-:Y:S01]  /*54b0*/  STS.U16 [R144+0x140], R86 ;  /* 0x0001405690007388 */ /* 0x0007e20000000400 */
[----:B------:R4:W5:Y:S03]  /*54c0*/  MUFU.EX2 R105, R81 ;  /* 0x0000005100697308 */ /* 0x0009660000000800 */
[----:B------:R1:W-:Y:S01]  /*54d0*/  STS.U16 [R142+0x180], R87 ;  /* 0x000180578e007388 */ /* 0x0003e20000000400 */
[----:B----4-:R-:W-:-:S03]  /*54e0*/  FMUL.FTZ R81, R72, -1.4426950216293334961 ;  /* 0xbfb8aa3b48517820 */ /* 0x010fc60000410000 */
        /* <DEDUP_REMOVED lines=10> */
[----:B------:R-:W5:Y:S01]  /*5590*/  LDS.U16 R76, [R59] ;  /* 0x000000003b4c7984 */ /* 0x000f620000000400 */
[----:B------:R4:W-:Y:S01]  /*55a0*/  MUFU.EX2 R109, R81 ;  /* 0x00000051006d7308 */ /* 0x0009e20000000800 */
[----:B0-----:R-:W-:Y:S01]  /*55b0*/  FMUL.FTZ R84, R70, -1.4426950216293334961 ;  /* 0xbfb8aa3b46547820 */ /* 0x001fe20000410000 */
[----:B--2---:R-:W-:Y:S01]  /*55c0*/  FADD.FTZ R85, R100, 1 ;  /* 0x3f80000064557421 */ /* 0x004fe20000010000 */
[----:B------:R-:W-:Y:S01]  /*55d0*/  FMUL.FTZ R82, R68, -1.4426950216293334961 ;  /* 0xbfb8aa3b44527820 */ /* 0x000fe20000410000 */
[----:B---3--:R-:W-:Y:S01]  /*55e0*/  FMUL.FTZ R86, R75, -1.4426950216293334961 ;  /* 0xbfb8aa3b4b567820 */ /* 0x008fe20000410000 */
[----:B-1----:R-:W-:Y:S01]  /*55f0*/  FMUL.FTZ R87, R77, -1.4426950216293334961 ;  /* 0xbfb8aa3b4d577820 */ /* 0x002fe20000410000 */
[----:B------:R-:W-:Y:S04]  /*5600*/  LDS.U16 R94, [R59+0x8] ;  /* 0x000008003b5e7984 */ /* 0x000fe80000000400 */
[----:B----4-:R-:W0:Y:S01]  /*5610*/  LDS.U16 R81, [R59+0x2] ;  /* 0x000002003b517984 */ /* 0x010e220000000400 */
[----:B------:R1:W2:Y:S03]  /*5620*/  MUFU.EX2 R107, R84 ;  /* 0x00000054006b7308 */ /* 0x0002a60000000800 */
[----:B------:R-:W-:Y:S01]  /*5630*/  LDS.U16 R95, [R59+0xa] ;  /* 0x00000a003b5f7984 */ /* 0x000fe20000000400 */
[----:B------:R3:W4:Y:S03]  /*5640*/  MUFU.EX2 R106, R82 ;  /* 0x00000052006a7308 */ /* 0x0007260000000800 */
[----:B------:R-:W-:Y:S01]  /*5650*/  LDS.U16 R92, [R59+0x6] ;  /* 0x000006003b5c7984 */ /* 0x000fe20000000400 */
[----:B------:R-:W2:Y:S01]  /*5660*/  MUFU.RCP R85, R85 ;  /* 0x0000005500557308 */ /* 0x000ea20000001000 */
[----:B-1----:R-:W-:Y:S01]  /*5670*/  FMUL.FTZ R84, R74, -1.4426950216293334961 ;  /* 0xbfb8aa3b4a547820 */ /* 0x002fe20000410000 */
[----:B------:R-:W-:Y:S01]  /*5680*/  FMUL.FTZ R88, R78, -1.4426950216293334961 ;  /* 0xbfb8aa3b4e587820 */ /* 0x000fe20000410000 */
[----:B------:R-:W-:Y:S01]  /*5690*/  FMUL.FTZ R91, R79, -1.4426950216293334961 ;  /* 0xbfb8aa3b4f5b7820 */ /* 0x000fe20000410000 */
[----:B------:R-:W-:Y:S01]  /*56a0*/  FADD.FTZ R108, R108, 1 ;  /* 0x3f8000006c6c7421 */ /* 0x000fe20000010000 */
[----:B---3--:R-:W-:Y:S01]  /*56b0*/  FMUL.FTZ R82, R73, -1.4426950216293334961 ;  /* 0xbfb8aa3b49527820 */ /* 0x008fe20000410000 */
[----:B------:R-:W-:Y:S02]  /*56c0*/  LDS.U16 R116, [R59+0x18] ;  /* 0x000018003b747984 */ /* 0x000fe40000000400 */
[----:B------:R1:W-:Y:S02]  /*56d0*/  MUFU.EX2 R112, R84 ;  /* 0x0000005400707308 */ /* 0x0003e40000000800 */
[----:B------:R-:W-:Y:S02]  /*56e0*/  LDS.U16 R115, [R59+0x14] ;  /* 0x000014003b737984 */ /* 0x000fe40000000400 */
[----:B------:R3:W-:Y:S02]  /*56f0*/  MUFU.EX2 R110, R82 ;  /* 0x00000052006e7308 */ /* 0x0007e40000000800 */
[----:B------:R-:W-:Y:S01]  /*5700*/  LDS.U16 R118, [R59+0x1c] ;  /* 0x00001c003b767984 */ /* 0x000fe20000000400 */
[----:B-1----:R-:W-:-:S03]  /*5710*/  FADD.FTZ R84, R102, 1 ;  /* 0x3f80000066547421 */ /* 0x002fc60000010000 */
[----:B------:R-:W-:Y:S04]  /*5720*/  LDS.U16 R119, [R59+0x1e] ;  /* 0x00001e003b777984 */ /* 0x000fe80000000400 */
[----:B---3--:R-:W1:Y:S01]  /*5730*/  LDS.U16 R82, [R59+0x4] ;  /* 0x000004003b527984 */ /* 0x008e620000000400 */
[----:B------:R-:W3:Y:S01]  /*5740*/  MUFU.RCP R84, R84 ;  /* 0x0000005400547308 */ /* 0x000ee20000001000 */
[----:B-----5:R-:W-:-:S07]  /*5750*/  HADD2.F32 R76, -RZ, R76.H0_H0 ;  /* 0x2000004cff4c7230 */ /* 0x020fce0000004100 */
[----:B------:R5:W4:Y:S04]  /*5760*/  MUFU.EX2 R113, R86 ;  /* 0x0000005600717308 */ /* 0x000b280000000800 */
[----:B------:R2:W-:Y:S04]  /*5770*/  MUFU.EX2 R114, R87 ;  /* 0x0000005700727308 */ /* 0x0005e80000000800 */
[----:B-----5:R5:W4:Y:S01]  /*5780*/  MUFU.RCP R86, R2 ;  /* 0x0000000200567308 */ /* 0x020b220000001000 */
[----:B--2---:R-:W-:Y:S01]  /*5790*/  FADD.FTZ R87, R3, 1 ;  /* 0x3f80000003577421 */ /* 0x004fe20000010000 */
[----:B------:R-:W-:Y:S01]  /*57a0*/  FADD.FTZ R3, -R85, 1 ;  /* 0x3f80000055037421 */ /* 0x000fe20000010100 */
[----:B-----5:R-:W-:-:S03]  /*57b0*/  FMUL.FTZ R2, R83, R76 ;  /* 0x0000004c53027220 */ /* 0x020fc60000410000 */
[----:B------:R-:W-:Y:S01]  /*57c0*/  FFMA.FTZ R3, R32, R3, 1 ;  /* 0x3f80000020037423 */ /* 0x000fe20000010003 */
[----:B0-----:R-:W-:Y:S02]  /*57d0*/  HADD2.F32 R81, -RZ, R81.H0_H0 ;  /* 0x20000051ff517230 */ /* 0x001fe40000004100 */
[----:B------:R-:W-:Y:S01]  /*57e0*/  FMUL.FTZ R2, R85, R2 ;  /* 0x0000000255027220 */ /* 0x000fe20000410000 */
[----:B---3--:R-:W-:-:S03]  /*57f0*/  FADD.FTZ R98, -R84, 1 ;  /* 0x3f80000054627421 */ /* 0x008fc60000010100 */
[----:B------:R-:W-:Y:S01]  /*5800*/  FMUL.FTZ R2, R2, R3 ;  /* 0x0000000302027220 */ /* 0x000fe20000410000 */
[----:B------:R-:W-:Y:S01]  /*5810*/  FMUL.FTZ R3, R90, R81 ;  /* 0x000000515a037220 */ /* 0x000fe20000410000 */
[----:B------:R0:W2:Y:S01]  /*5820*/  MUFU.EX2 R117, R88 ;  /* 0x0000005800757308 */ /* 0x0000a20000000800 */
[----:B------:R-:W-:Y:S02]  /*5830*/  FFMA.FTZ R98, R33, R98, 1 ;  /* 0x3f80000021627423 */ /* 0x000fe40000010062 */
[----:B------:R-:W-:Y:S01]  /*5840*/  FMUL.FTZ R3, R84, R3 ;  /* 0x0000000354037220 */ /* 0x000fe20000410000 */
[----:B0-----:R-:W-:Y:S02]  /*5850*/  FADD.FTZ R88, R104, 1 ;  /* 0x3f80000068587421 */ /* 0x001fe40000010000 */
[----:B------:R-:W0:Y:S01]  /*5860*/  LDS.U16 R104, [R59+0xe] ;  /* 0x00000e003b687984 */ /* 0x000e220000000400 */
[----:B------:R-:W-:Y:S01]  /*5870*/  FMUL.FTZ R121, R3, R98 ;  /* 0x0000006203797220 */ /* 0x000fe20000410000 */
[----:B------:R3:W5:Y:S02]  /*5880*/  MUFU.EX2 R128, R91 ;  /* 0x0000005b00807308 */ /* 0x0007640000000800 */
[----:B------:R-:W2:Y:S01]  /*5890*/  LDS.U16 R3, [R59+0xc] ;  /* 0x00000c003b037984 */ /* 0x000ea20000000400 */
[----:B---3--:R-:W-:Y:S01]  /*58a0*/  FADD.FTZ R91, R105, 1 ;  /* 0x3f800000695b7421 */ /* 0x008fe20000010000 */
[----:B------:R-:W3:Y:S01]  /*58b0*/  MUFU.RCP R88, R88 ;  /* 0x0000005800587308 */ /* 0x000ee20000001000 */
[----:B-1----:R-:W-:-:S07]  /*58c0*/  HADD2.F32 R82, -RZ, R82.H0_H0 ;  /* 0x20000052ff527230 */ /* 0x002fce0000004100 */
[----:B------:R-:W1:Y:S01]  /*58d0*/  MUFU.RCP R91, R91 ;  /* 0x0000005b005b7308 */ /* 0x000e620000001000 */
[----:B------:R-:W-:Y:S01]  /*58e0*/  FADD.FTZ R101, R107, 1 ;  /* 0x3f8000006b657421 */ /* 0x000fe20000010000 */
[C---:B----4-:R-:W-:Y:S01]  /*58f0*/  FADD.FTZ R100, -R86.reuse, 1 ;  /* 0x3f80000056647421 */ /* 0x050fe20000010100 */
[----:B------:R-:W-:Y:S01]  /*5900*/  FMUL.FTZ R103, R89, R82 ;  /* 0x0000005259677220 */ /* 0x000fe20000410000 */
[----:B------:R-:W4:Y:S04]  /*5910*/  LDS.U16 R107, [R59+0x10] ;  /* 0x000010003b6b7984 */ /* 0x000f280000000400 */
[----:B------:R-:W5:Y:S01]  /*5920*/  MUFU.RCP R87, R87 ;  /* 0x0000005700577308 */ /* 0x000f620000001000 */
[----:B------:R-:W-:Y:S01]  /*5930*/  FFMA.FTZ R100, R35, R100, 1 ;  /* 0x3f80000023647423 */ /* 0x000fe20000010064 */
[----:B------:R-:W-:Y:S01]  /*5940*/  FMUL.FTZ R103, R86, R103 ;  /* 0x0000006756677220 */ /* 0x000fe20000410000 */
[----:B------:R-:W-:-:S02]  /*5950*/  HADD2.F32 R94, -RZ, R94.H0_H0 ;  /* 0x2000005eff5e7230 */ /* 0x000fc40000004100 */
[----:B------:R-:W-:Y:S02]  /*5960*/  HADD2.F32 R95, -RZ, R95.H0_H0 ;  /* 0x2000005fff5f7230 */ /* 0x000fe40000004100 */
[----:B------:R-:W-:Y:S01]  /*5970*/  FMUL.FTZ R120, R103, R100 ;  /* 0x0000006467787220 */ /* 0x000fe20000410000 */
[----:B------:R-:W2:Y:S01]  /*5980*/  MUFU.RCP R101, R101 ;  /* 0x0000006500657308 */ /* 0x000ea20000001000 */
[----:B------:R-:W-:Y:S01]  /*5990*/  FADD.FTZ R93, R106, 1 ;  /* 0x3f8000006a5d7421 */ /* 0x000fe20000010000 */
[----:B------:R-:W-:Y:S01]  /*59a0*/  FADD.FTZ R103, R109, 1 ;  /* 0x3f8000006d677421 */ /* 0x000fe20000010000 */
[----:B------:R-:W-:Y:S02]  /*59b0*/  HADD2.F32 R92, -RZ, R92.H0_H0 ;  /* 0x2000005cff5c7230 */ /* 0x000fe40000004100 */
[----:B---3--:R-:W-:Y:S01]  /*59c0*/  FADD.FTZ R102, -R88, 1 ;  /* 0x3f80000058667421 */ /* 0x008fe20000010100 */
[----:B-1----:R-:W-:Y:S01]  /*59d0*/  FADD.FTZ R111, -R91, 1 ;  /* 0x3f8000005b6f7421 */ /* 0x002fe20000010100 */
[----:B------:R-:W-:Y:S01]  /*59e0*/  FMUL.FTZ R109, R99, R94 ;  /* 0x0000005e636d7220 */ /* 0x000fe20000410000 */
[----:B------:R-:W-:Y:S01]  /*59f0*/  FMUL.FTZ R106, R96, R95 ;  /* 0x0000005f606a7220 */ /* 0x000fe20000410000 */
[----:B------:R1:W-:Y:S01]  /*5a00*/  MUFU.RCP R98, R108 ;  /* 0x0000006c00627308 */ /* 0x0003e20000001000 */
[----:B------:R-:W-:Y:S01]  /*5a10*/  FMUL.FTZ R100, R97, R92 ;  /* 0x0000005c61647220 */ /* 0x000fe20000410000 */
[----:B-----5:R-:W-:Y:S01]  /*5a20*/  FADD.FTZ R105, -R87, 1 ;  /* 0x3f80000057697421 */ /* 0x020fe20000010100 */
[----:B------:R-:W-:Y:S01]  /*5a30*/  FFMA.FTZ R102, R41, R102, 1 ;  /* 0x3f80000029667423 */ /* 0x000fe20000010066 */
[----:B------:R-:W-:Y:S01]  /*5a40*/  FMUL.FTZ R109, R88, R109 ;  /* 0x0000006d586d7220 */ /* 0x000fe20000410000 */
[----:B------:R-:W-:Y:S01]  /*5a50*/  FFMA.FTZ R111, R66, R111, 1 ;  /* 0x3f800000426f7423 */ /* 0x000fe2000001006f */
[----:B-1----:R-:W-:-:S02]  /*5a60*/  FMUL.FTZ R108, R91, R106 ;  /* 0x0000006a5b6c7220 */ /* 0x002fc40000410000 */
[----:B------:R-:W1:Y:S01]  /*5a70*/  MUFU.RCP R93, R93 ;  /* 0x0000005d005d7308 */ /* 0x000e620000001000 */
[----:B------:R-:W-:Y:S01]  /*5a80*/  FFMA.FTZ R105, R36, R105, 1 ;  /* 0x3f80000024697423 */ /* 0x000fe20000010069 */
[----:B------:R-:W-:Y:S01]  /*5a90*/  FMUL.FTZ R100, R87, R100 ;  /* 0x0000006457647220 */ /* 0x000fe20000410000 */
[----:B------:R-:W-:Y:S01]  /*5aa0*/  FMUL.FTZ R122, R109, R102 ;  /* 0x000000666d7a7220 */ /* 0x000fe20000410000 */
[----:B------:R-:W-:Y:S01]  /*5ab0*/  FMUL.FTZ R125, R108, R111 ;  /* 0x0000006f6c7d7220 */ /* 0x000fe20000410000 */
[----:B------:R-:W-:Y:S02]  /*5ac0*/  HADD2.F32 R102, -RZ, R67.H0_H0 ;  /* 0x20000043ff667230 */ /* 0x000fe40000004100 */
[----:B------:R-:W-:Y:S01]  /*5ad0*/  FADD.FTZ R108, R113, 1 ;  /* 0x3f800000716c7421 */ /* 0x000fe20000010000 */
[----:B0-----:R-:W-:Y:S01]  /*5ae0*/  HADD2.F32 R67, -RZ, R104.H0_H0 ;  /* 0x20000068ff437230 */ /* 0x001fe20000004100 */
[----:B------:R-:W0:Y:S01]  /*5af0*/  LDS.U16 R113, [R59+0x12] ;  /* 0x000012003b717984 */ /* 0x000e220000000400 */
[----:B------:R-:W-:Y:S01]  /*5b00*/  FMUL.FTZ R123, R100, R105 ;  /* 0x00000069647b7220 */ /* 0x000fe20000410000 */
[----:B------:R-:W-:-:S02]  /*5b10*/  HADD2.F32 R100, -RZ, R69.H0_H0 ;  /* 0x20000045ff647230 */ /* 0x000fc40000004100 */
[----:B------:R-:W-:Y:S01]  /*5b20*/  FADD.FTZ R105, R112, 1 ;  /* 0x3f80000070697421 */ /* 0x000fe20000010000 */
[----:B------:R-:W-:Y:S02]  /*5b30*/  HADD2.F32 R69, -RZ, R65.H0_H0 ;  /* 0x20000041ff457230 */ /* 0x000fe40000004100 */
[C---:B--2---:R-:W-:Y:S01]  /*5b40*/  FADD.FTZ R111, -R101.reuse, 1 ;  /* 0x3f800000656f7421 */ /* 0x044fe20000010100 */
[----:B------:R-:W-:Y:S02]  /*5b50*/  HADD2.F32 R65, -RZ, R3.H0_H0 ;  /* 0x20000003ff417230 */ /* 0x000fe40000004100 */
[----:B------:R-:W-:Y:S01]  /*5b60*/  FMUL.FTZ R112, R102, R67 ;  /* 0x0000004366707220 */ /* 0x000fe20000410000 */
[----:B------:R-:W2:Y:S01]  /*5b70*/  LDS.U16 R3, [R59+0x16] ;  /* 0x000016003b037984 */ /* 0x000ea20000000400 */
[----:B------:R-:W-:Y:S02]  /*5b80*/  FFMA.FTZ R111, R70, R111, 1 ;  /* 0x3f800000466f7423 */ /* 0x000fe4000001006f */
[----:B------:R-:W-:Y:S01]  /*5b90*/  FMUL.FTZ R112, R101, R112 ;  /* 0x0000007065707220 */ /* 0x000fe20000410000 */
[----:B------:R-:W-:Y:S01]  /*5ba0*/  FADD.FTZ R110, R110, 1 ;  /* 0x3f8000006e6e7421 */ /* 0x000fe20000010000 */
[----:B-1----:R-:W-:-:S02]  /*5bb0*/  FADD.FTZ R109, -R93, 1 ;  /* 0x3f8000005d6d7421 */ /* 0x002fc40000010100 */
[----:B------:R-:W-:Y:S01]  /*5bc0*/  FMUL.FTZ R127, R112, R111 ;  /* 0x0000006f707f7220 */ /* 0x000fe20000410000 */
[----:B------:R-:W-:Y:S01]  /*5bd0*/  FADD.FTZ R111, R117, 1 ;  /* 0x3f800000756f7421 */ /* 0x000fe20000010000 */
[----:B------:R-:W-:Y:S01]  /*5be0*/  FMUL.FTZ R104, R100, R65 ;  /* 0x0000004164687220 */ /* 0x000fe20000410000 */
[----:B------:R-:W1:Y:S01]  /*5bf0*/  LDS.U16 R117, [R59+0x1a] ;  /* 0x00001a003b757984 */ /* 0x000e620000000400 */
[----:B------:R3:W5:Y:S02]  /*5c00*/  MUFU.RCP R106, R110 ;  /* 0x0000006e006a7308 */ /* 0x0007640000001000 */
[----:B---3--:R-:W-:Y:S01]  /*5c10*/  FFMA.FTZ R110, R68, R109, 1 ;  /* 0x3f800000446e7423 */ /* 0x008fe2000001006d */
[----:B------:R-:W-:Y:S01]  /*5c20*/  FMUL.FTZ R109, R93, R104 ;  /* 0x000000685d6d7220 */ /* 0x000fe20000410000 */
[----:B----4-:R-:W-:-:S04]  /*5c30*/  HADD2.F32 R104, -RZ, R107.H0_H0 ;  /* 0x2000006bff687230 */ /* 0x010fc80000004100 */
[----:B------:R-:W3:Y:S01]  /*5c40*/  MUFU.RCP R103, R103 ;  /* 0x0000006700677308 */ /* 0x000ee20000001000 */
[----:B------:R-:W-:Y:S01]  /*5c50*/  FMUL.FTZ R124, R109, R110 ;  /* 0x0000006e6d7c7220 */ /* 0x000fe20000410000 */
[----:B------:R-:W-:Y:S01]  /*5c60*/  FADD.FTZ R110, -R98, 1 ;  /* 0x3f800000626e7421 */ /* 0x000fe20000010100 */
[----:B------:R-:W-:-:S05]  /*5c70*/  FMUL.FTZ R107, R69, R104 ;  /* 0x00000068456b7220 */ /* 0x000fca0000410000 */
[----:B------:R-:W4:Y:S01]  /*5c80*/  MUFU.RCP R105, R105 ;  /* 0x0000006900697308 */ /* 0x000f220000001000 */
[----:B------:R-:W-:Y:S01]  /*5c90*/  FFMA.FTZ R110, R71, R110, 1 ;  /* 0x3f800000476e7423 */ /* 0x000fe2000001006e */
[----:B------:R-:W-:-:S06]  /*5ca0*/  FMUL.FTZ R107, R98, R107 ;  /* 0x0000006b626b7220 */ /* 0x000fcc0000410000 */
[----:B------:R-:W2:Y:S01]  /*5cb0*/  MUFU.RCP R108, R108 ;  /* 0x0000006c006c7308 */ /* 0x000ea20000001000 */
[----:B------:R-:W-:Y:S01]  /*5cc0*/  FMUL.FTZ R126, R107, R110 ;  /* 0x0000006e6b7e7220 */ /* 0x000fe20000410000 */
[----:B------:R-:W-:Y:S02]  /*5cd0*/  HADD2.F32 R107, -RZ, R30.H0_H0 ;  /* 0x2000001eff6b7230 */ /* 0x000fe40000004100 */
[----:B------:R-:W-:Y:S01]  /*5ce0*/  FADD.FTZ R30, R128, 1 ;  /* 0x3f800000801e7421 */ /* 0x000fe20000010000 */
[----:B------:R-:W-:Y:S02]  /*5cf0*/  HADD2.F32 R109, -RZ, R26.H0_H0 ;  /* 0x2000001aff6d7230 */ /* 0x000fe40000004100 */
[----:B-----5:R-:W-:Y:S01]  /*5d00*/  FADD.FTZ R26, -R106, 1 ;  /* 0x3f8000006a1a7421 */ /* 0x020fe20000010100 */
[----:B------:R-:W-:Y:S01]  /*5d10*/  FADD.FTZ R114, R114, 1 ;  /* 0x3f80000072727421 */ /* 0x000fe20000010000 */
[----:B------:R-:W-:Y:S01]  /*5d20*/  HADD2.F32 R110, -RZ, R29.H0_H0 ;  /* 0x2000001dff6e7230 */ /* 0x000fe20000004100 */
[----:B------:R5:W-:Y:S01]  /*5d30*/  MUFU.RCP R134, R30 ;  /* 0x0000001e00867308 */ /* 0x000be20000001000 */
[----:B------:R-:W-:Y:S01]  /*5d40*/  FFMA.FTZ R128, R73, R26, 1 ;  /* 0x3f80000049807423 */ /* 0x000fe2000001001a */
[----:B------:R-:W-:-:S02]  /*5d50*/  HADD2.F32 R112, -RZ, R27.H0_H0 ;  /* 0x2000001bff707230 */ /* 0x000fc40000004100 */
[----:B---3--:R-:W-:Y:S01]  /*5d60*/  FADD.FTZ R27, -R103, 1 ;  /* 0x3f800000671b7421 */ /* 0x008fe20000010100 */
[----:B0-----:R-:W-:Y:S02]  /*5d70*/  HADD2.F32 R26, -RZ, R113.H0_H0 ;  /* 0x20000071ff1a7230 */ /* 0x001fe40000004100 */
[----:B----4-:R-:W-:Y:S01]  /*5d80*/  FADD.FTZ R29, -R105, 1 ;  /* 0x3f800000691d7421 */ /* 0x010fe20000010100 */
[----:B-----5:R-:W-:Y:S01]  /*5d90*/  HADD2.F32 R30, -RZ, R116.H0_H0 ;  /* 0x20000074ff1e7230 */ /* 0x020fe20000004100 */
[----:B------:R-:W0:Y:S01]  /*5da0*/  MUFU.RCP R114, R114 ;  /* 0x0000007200727308 */ /* 0x000e220000001000 */
[----:B--2---:R-:W-:Y:S01]  /*5db0*/  FADD.FTZ R130, -R108, 1 ;  /* 0x3f8000006c827421 */ /* 0x004fe20000010100 */
[----:B------:R-:W-:Y:S01]  /*5dc0*/  FFMA.FTZ R129, R72, R27, 1 ;  /* 0x3f80000048817423 */ /* 0x000fe2000001001b */
[----:B------:R-:W-:Y:S01]  /*5dd0*/  FFMA.FTZ R131, R74, R29, 1 ;  /* 0x3f8000004a837423 */ /* 0x000fe2000001001d */
[----:B------:R-:W-:Y:S01]  /*5de0*/  FMUL.FTZ R116, R107, R26 ;  /* 0x0000001a6b747220 */ /* 0x000fe20000410000 */
[----:B------:R-:W-:-:S03]  /*5df0*/  FMUL.FTZ R113, R109, R30 ;  /* 0x0000001e6d717220 */ /* 0x000fc60000410000 */
[----:B------:R-:W2:Y:S01]  /*5e00*/  MUFU.RCP R111, R111 ;  /* 0x0000006f006f7308 */ /* 0x000ea20000001000 */
[----:B------:R-:W-:Y:S02]  /*5e10*/  HADD2.F32 R27, -RZ, R115.H0_H0 ;  /* 0x20000073ff1b7230 */ /* 0x000fe40000004100 */
[----:B------:R-:W-:Y:S02]  /*5e20*/  HADD2.F32 R29, -RZ, R3.H0_H0 ;  /* 0x20000003ff1d7230 */ /* 0x000fe40000004100 */
[----:B------:R-:W-:Y:S01]  /*5e30*/  FFMA.FTZ R132, R75, R130, 1 ;  /* 0x3f8000004b847423 */ /* 0x000fe20000010082 */
[----:B------:R-:W-:Y:S01]  /*5e40*/  FMUL.FTZ R116, R103, R116 ;  /* 0x0000007467747220 */ /* 0x000fe20000410000 */
[----:B------:R-:W-:Y:S01]  /*5e50*/  FMUL.FTZ R113, R108, R113 ;  /* 0x000000716c717220 */ /* 0x000fe20000410000 */
[----:B------:R-:W-:Y:S01]  /*5e60*/  FMUL.FTZ R3, R110, R27 ;  /* 0x0000001b6e037220 */ /* 0x000fe20000410000 */
[----:B------:R-:W-:Y:S01]  /*5e70*/  FMUL.FTZ R130, R112, R29 ;  /* 0x0000001d70827220 */ /* 0x000fe20000410000 */
[----:B------:R-:W-:Y:S01]  /*5e80*/  ISETP.NE.AND P1, PT, R189, RZ, PT ;  /* 0x000000ffbd00720c */ /* 0x000fe20003f25270 */
[----:B------:R-:W-:Y:S01]  /*5e90*/  FMUL.FTZ R129, R116, R129 ;  /* 0x0000008174817220 */ /* 0x000fe20000410000 */
[----:B------:R-:W-:Y:S01]  /*5ea0*/  FMUL.FTZ R132, R113, R132 ;  /* 0x0000008471847220 */ /* 0x000fe20000410000 */
[----:B------:R-:W-:-:S02]  /*5eb0*/  HADD2.F32 R113, -RZ, R24.H0_H0 ;  /* 0x20000018ff717230 */ /* 0x000fc40000004100 */
[----:B------:R-:W-:Y:S01]  /*5ec0*/  FMUL.FTZ R3, R106, R3 ;  /* 0x000000036a037220 */ /* 0x000fe20000410000 */
[----:B------:R-:W-:Y:S02]  /*5ed0*/  HADD2.F32 R115, -RZ, R5.H0_H0 ;  /* 0x20000005ff737230 */ /* 0x000fe40000004100 */
[----:B------:R-:W-:Y:S01]  /*5ee0*/  FMUL.FTZ R130, R105, R130 ;  /* 0x0000008269827220 */ /* 0x000fe20000410000 */
[----:B------:R-:W-:Y:S02]  /*5ef0*/  HADD2.F32 R116, -RZ, R4.H0_H0 ;  /* 0x20000004ff747230 */ /* 0x000fe40000004100 */
[----:B-1----:R-:W-:Y:S02]  /*5f00*/  HADD2.F32 R24, -RZ, R117.H0_H0 ;  /* 0x20000075ff187230 */ /* 0x002fe40000004100 */
[----:B------:R-:W-:Y:S02]  /*5f10*/  HADD2.F32 R4, -RZ, R118.H0_H0 ;  /* 0x20000076ff047230 */ /* 0x000fe40000004100 */
[----:B------:R-:W-:-:S02]  /*5f20*/  HADD2.F32 R5, -RZ, R119.H0_H0 ;  /* 0x20000077ff057230 */ /* 0x000fc40000004100 */
[----:B------:R-:W-:Y:S01]  /*5f30*/  FMUL.FTZ R3, R3, R128 ;  /* 0x0000008003037220 */ /* 0x000fe20000410000 */
[----:B------:R-:W-:Y:S01]  /*5f40*/  FMUL.FTZ R130, R130, R131 ;  /* 0x0000008382827220 */ /* 0x000fe20000410000 */
[----:B0-----:R-:W-:Y:S01]  /*5f50*/  FADD.FTZ R128, -R114, 1 ;  /* 0x3f80000072807421 */ /* 0x001fe20000010100 */
        /* <DEDUP_REMOVED lines=8> */
[----:B------:R-:W-:Y:S01]  /*5fe0*/  FFMA.FTZ R136, R79, R136, 1 ;  /* 0x3f8000004f887423 */ /* 0x000fe20000010088 */
[----:B------:R-:W-:Y:S01]  /*5ff0*/  FMUL.FTZ R118, R111, R118 ;  /* 0x000000766f767220 */ /* 0x000fe20000410000 */
[----:B------:R-:W-:Y:S01]  /*6000*/  FMUL.FTZ R119, R134, R119 ;  /* 0x0000007786777220 */ /* 0x000fe20000410000 */
[----:B------:R-:W-:Y:S01]  /*6010*/  F2FP.F16.F32.PACK_AB R2, R121, R2 ;  /* 0x000000027902723e */ /* 0x000fe200000000ff */
[----:B------:R-:W-:Y:S01]  /*6020*/  BAR.SYNC.DEFER_BLOCKING 0x0 ;  /* 0x0000000000007b1d */ /* 0x000fe20000010000 */
[----:B------:R-:W-:-:S02]  /*6030*/  F2FP.F16.F32.PACK_AB R120, R123, R120 ;  /* 0x000000787b78723e */ /* 0x000fc400000000ff */
[----:B------:R-:W-:-:S03]  /*6040*/  F2FP.F16.F32.PACK_AB R124, R127, R124 ;  /* 0x0000007c7f7c723e */ /* 0x000fc600000000ff */
[----:B------:R-:W-:Y:S01]  /*6050*/  VOTEU.ALL UP0, P1 ;  /* 0x0000000000ff7886 */ /* 0x000fe20000800000 */
[----:B------:R-:W-:Y:S01]  /*6060*/  F2FP.F16.F32.PACK_AB R126, R129, R126 ;  /* 0x0000007e817e723e */ /* 0x000fe200000000ff */
[----:B------:R-:W-:Y:S01]  /*6070*/  FMUL.FTZ R117, R117, R128 ;  /* 0x0000008075757220 */ /* 0x000fe20000410000 */
[----:B------:R-:W-:Y:S01]  /*6080*/  FMUL.FTZ R118, R118, R131 ;  /* 0x0000008376767220 */ /* 0x000fe20000410000 */
[----:B------:R-:W-:Y:S01]  /*6090*/  FMUL.FTZ R119, R119, R136 ;  /* 0x0000008877777220 */ /* 0x000fe20000410000 */
[----:B------:R-:W-:Y:S01]  /*60a0*/  PRMT R121, R2, 0x7632, R121 ;  /* 0x0000763202797816 */ /* 0x000fe20000000079 */
[----:B------:R-:W-:Y:S01]  /*60b0*/  @!UP0 UIMAD UR12, UR20, -0x800, UR10 ;  /* 0xfffff800140c88a4 */ /* 0x000fe2000f8e020a */
[----:B------:R-:W-:Y:S02]  /*60c0*/  PRMT R123, R120, 0x7632, R123 ;  /* 0x00007632787b7816 */ /* 0x000fe4000000007b */
[----:B------:R-:W-:Y:S02]  /*60d0*/  F2FP.F16.F32.PACK_AB R122, R125, R122 ;  /* 0x0000007a7d7a723e */ /* 0x000fe400000000ff */
[----:B------:R-:W-:-:S02]  /*60e0*/  F2FP.F16.F32.PACK_AB R3, R130, R3 ;  /* 0x000000038203723e */ /* 0x000fc400000000ff */
[----:B------:R-:W-:Y:S01]  /*60f0*/  F2FP.F16.F32.PACK_AB R117, R117, R132 ;  /* 0x000000847575723e */ /* 0x000fe200000000ff */
[----:B------:R0:W-:Y:S01]  /*6100*/  STS.U16 [R59], R2 ;  /* 0x000000023b007388 */ /* 0x0001e20000000400 */
[----:B------:R-:W-:-:S03]  /*6110*/  F2FP.F16.F32.PACK_AB R118, R119, R118 ;  /* 0x000000767776723e */ /* 0x000fc600000000ff */
[----:B------:R1:W-:Y:S01]  /*6120*/  STS.U16 [R59+0x4], R120 ;  /* 0x000004783b007388 */ /* 0x0003e20000000400 */
[----:B0-----:R-:W-:Y:S02]  /*6130*/  PRMT R2, R124, 0x7632, R2 ;  /* 0x000076327c027816 */ /* 0x001fe40000000002 */
[----:B-1----:R-:W-:-:S03]  /*6140*/  PRMT R120, R126, 0x7632, R120 ;  /* 0x000076327e787816 */ /* 0x002fc60000000078 */
[----:B------:R0:W-:Y:S01]  /*6150*/  STS.U16 [R59+0xe], R2 ;  /* 0x00000e023b007388 */ /* 0x0001e20000000400 */
[----:B------:R-:W-:-:S03]  /*6160*/  PRMT R125, R122, 0x7632, R125 ;  /* 0x000076327a7d7816 */ /* 0x000fc6000000007d */
[----:B------:R1:W-:Y:S04]  /*6170*/  STS.U16 [R59+0x2], R121 ;  /* 0x000002793b007388 */ /* 0x0003e80000000400 */
[----:B------:R2:W-:Y:S01]  /*6180*/  STS.U16 [R59+0x8], R122 ;  /* 0x0000087a3b007388 */ /* 0x0005e20000000400 */
[----:B0-----:R-:W-:-:S03]  /*6190*/  MOV R2, UR12 ;  /* 0x0000000c00027c02 */ /* 0x001fc60008000f00 */
[----:B------:R0:W-:Y:S01]  /*61a0*/  STS.U16 [R59+0xc], R124 ;  /* 0x00000c7c3b007388 */ /* 0x0001e20000000400 */
[----:B-1----:R-:W-:-:S03]  /*61b0*/  PRMT R121, R3, 0x7632, R121 ;  /* 0x0000763203797816 */ /* 0x002fc60000000079 */
[----:B------:R1:W-:Y:S01]  /*61c0*/  STS.U16 [R59+0x12], R120 ;  /* 0x000012783b007388 */ /* 0x0003e20000000400 */
[C---:B--2---:R-:W-:Y:S02]  /*61d0*/  PRMT R122, R117.reuse, 0x7610, R122 ;  /* 0x00007610757a7816 */ /* 0x044fe4000000007a */
[----:B0-----:R-:W-:Y:S02]  /*61e0*/  PRMT R124, R117, 0x7632, R124 ;  /* 0x00007632757c7816 */ /* 0x001fe4000000007c */
[----:B-1----:R-:W-:Y:S02]  /*61f0*/  PRMT R120, R118, 0x7632, R120 ;  /* 0x0000763276787816 */ /* 0x002fe40000000078 */
[----:B------:R-:W-:Y:S01]  /*6200*/  @!P1 IADD3 R2, PT, PT, R2, 0x800, RZ ;  /* 0x0000080002029810 */ /* 0x000fe20007ffe0ff */
        /* <DEDUP_REMOVED lines=28> */
[----:B------:R-:W-:-:S05]  /*63d0*/  UIMAD.WIDE.U32 UR12, UR34, UR14, UR8 ;  /* 0x0000000e220c72a5 */ /* 0x000fca000f8e0008 */
[----:B------:R-:W3:Y:S01]  /*63e0*/  LDS R118, [UR30+0x1080] ;  /* 0x0010801eff767984 */ /* 0x000ee20008000800 */
[----:B------:R-:W-:Y:S01]  /*63f0*/  UIMAD UR13, UR34, UR15, UR13 ;  /* 0x0000000f220d72a4 */ /* 0x000fe2000f8e020d */
[----:B------:R-:W2:Y:S03]  /*6400*/  LDCU.64 UR14, c[0x0][0x558] ;  /* 0x0000ab00ff0e77ac */ /* 0x000ea60008000a00 */
        /* <DEDUP_REMOVED lines=84> */
[----:B------:R-:W-:Y:S01]  /*6950*/  VOTEU.ALL UP0, P1 ;  /* 0x0000000000ff7886 */ /* 0x000fe20000800000 */
[----:B------:R-:W-:Y:S01]  /*6960*/  F2FP.F16.F32.PACK_AB R98, R103, R98 ;  /* 0x000000626762723e */ /* 0x000fe200000000ff */
[----:B------:R-:W-:Y:S01]  /*6970*/  FMUL.FTZ R35, R35, R82 ;  /* 0x0000005223237220 */ /* 0x000fe20000410000 */
[----:B------:R-:W-:Y:S01]  /*6980*/  PRMT R24, R32, 0x7632, R24 ;  /* 0x0000763220187816 */ /* 0x000fe20000000018 */
        /* <DEDUP_REMOVED lines=9> */
[----:B------:R-:W-:Y:S01]  /*6a20*/  @!UP0 UIMAD UR12, UR20, -0x800, UR10 ;  /* 0xfffff800140c88a4 */ /* 0x000fe2000f8e020a */
[----:B------:R-:W-:Y:S01]  /*6a30*/  F2FP.F16.F32.PACK_AB R35, R36, R35 ;  /* 0x000000232423723e */ /* 0x000fe200000000ff */
[----:B------:R0:W-:Y:S01]  /*6a40*/  STS.U16 [R59+0x2], R24 ;  /* 0x000002183b007388 */ /* 0x0001e20000000400 */
[----:B------:R-:W-:-:S02]  /*6a50*/  F2FP.F16.F32.PACK_AB R65, R76, R65 ;  /* 0x000000414c41723e */ /* 0x000fc400000000ff */
[----:B------:R-:W-:Y:S01]  /*6a60*/  F2FP.F16.F32.PACK_AB R26, R26, R27 ;  /* 0x0000001b1a1a723e */ /* 0x000fe200000000ff */
[----:B------:R1:W-:Y:S01]  /*6a70*/  STS.U16 [R59+0x8], R2 ;  /* 0x000008023b007388 */ /* 0x0003e20000000400 */
[----:B------:R-:W-:Y:S02]  /*6a80*/  F2FP.F16.F32.PACK_AB R3, R3, R30 ;  /* 0x0000001e0303723e */ /* 0x000fe400000000ff */
[----:B------:R-:W-:Y:S01]  /*6a90*/  F2FP.F16.F32.PACK_AB R4, R5, R4 ;  /* 0x000000040504723e */ /* 0x000fe200000000ff */
[----:B------:R2:W-:Y:S01]  /*6aa0*/  STS.U16 [R59], R32 ;  /* 0x000000203b007388 */ /* 0x0005e20000000400 */
[----:B------:R-:W-:Y:S02]  /*6ab0*/  PRMT R33, R2, 0x7632, R33 ;  /* 0x0000763202217816 */ /* 0x000fe40000000021 */
[----:B0-----:R-:W-:Y:S01]  /*6ac0*/  PRMT R24, R98, 0x7632, R24 ;  /* 0x0000763262187816 */ /* 0x001fe20000000018 */
[----:B------:R-:W-:Y:S01]  /*6ad0*/  STS.U16 [R59+0x4], R35 ;  /* 0x000004233b007388 */ /* 0x000fe20000000400 */
[----:B------:R-:W-:-:S02]  /*6ae0*/  PRMT R29, R35, 0x7632, R29 ;  /* 0x00007632231d7816 */ /* 0x000fc4000000001d */
[----:B-1----:R-:W-:Y:S01]  /*6af0*/  MOV R2, UR12 ;  /* 0x0000000c00027c02 */ /* 0x002fe20008000f00 */
[----:B------:R0:W-:Y:S01]  /*6b00*/  STS.U16 [R59+0x12], R24 ;  /* 0x000012183b007388 */ /* 0x0001e20000000400 */
[----:B------:R-:W-:Y:S01]  /*6b10*/  PRMT R27, R26, 0x7632, R27 ;  /* 0x000076321a1b7816 */ /* 0x000fe2000000001b */
[----:B------:R-:W1:Y:S01]  /*6b20*/  LDCU.128 UR12, c[0x0][0x430] ;  /* 0x00008600ff0c77ac */ /* 0x000e620008000c00 */
[----:B--2---:R-:W-:Y:S01]  /*6b30*/  PRMT R32, R65, 0x7632, R32 ;  /* 0x0000763241207816 */ /* 0x004fe20000000020 */
[----:B------:R-:W-:Y:S01]  /*6b40*/  STS.U16 [R59+0x6], R29 ;  /* 0x0000061d3b007388 */ /* 0x000fe20000000400 */
[----:B------:R-:W-:Y:S02]  /*6b50*/  PRMT R30, R3, 0x7632, R30 ;  /* 0x00007632031e7816 */ /* 0x000fe4000000001e */
[----:B------:R-:W-:Y:S01]  /*6b60*/  @!P1 IADD3 R2, PT, PT, R2, 0x800, RZ ;  /* 0x0000080002029810 */ /* 0x000fe20007ffe0ff */
[----:B------:R-:W-:Y:S01]  /*6b70*/  STS.U16 [R59+0xa], R33 ;  /* 0x00000a213b007388 */ /* 0x000fe20000000400 */
[----:B0-----:R-:W-:-:S03]  /*6b80*/  PRMT R24, R4, 0x7632, R24 ;  /* 0x0000763204187816 */ /* 0x001fc60000000018 */
[----:B------:R-:W-:Y:S04]  /*6b90*/  STS.U16 [R59+0xc], R65 ;  /* 0x00000c413b007388 */ /* 0x000fe80000000400 */
[----:B------:R-:W-:Y:S04]  /*6ba0*/  STS.U16 [R59+0xe], R32 ;  /* 0x00000e203b007388 */ /* 0x000fe80000000400 */
[----:B------:R-:W-:Y:S01]  /*6bb0*/  STS.U16 [R59+0x10], R98 ;  /* 0x000010623b007388 */ /* 0x000fe20000000400 */
[----:B-1----:R-:W-:-:S03]  /*6bc0*/  UIMAD.WIDE.U32 UR8, UR34, UR12, UR8 ;  /* 0x0000000c220872a5 */ /* 0x002fc6000f8e0008 */
[----:B------:R-:W-:Y:S01]  /*6bd0*/  STS.U16 [R59+0x14], R26 ;  /* 0x0000141a3b007388 */ /* 0x000fe20000000400 */
[----:B------:R-:W-:-:S03]  /*6be0*/  UIMAD UR9, UR34, UR13, UR9 ;  /* 0x0000000d220972a4 */ /* 0x000fc6000f8e0209 */
[----:B------:R-:W-:Y:S01]  /*6bf0*/  STS.U16 [R59+0x16], R27 ;  /* 0x0000161b3b007388 */ /* 0x000fe20000000400 */
[----:B------:R-:W-:-:S03]  /*6c00*/  UIMAD.WIDE.U32 UR8, UR31, UR14, UR8 ;  /* 0x0000000e1f0872a5 */ /* 0x000fc6000f8e0008 */
[----:B------:R0:W-:Y:S01]  /*6c10*/  STS.U16 [R59+0x18], R3 ;  /* 0x000018033b007388 */ /* 0x0001e20000000400 */
[----:B------:R-:W-:-:S03]  /*6c20*/  UIMAD UR15, UR31, UR15, UR9 ;  /* 0x0000000f1f0f72a4 */ /* 0x000fc6000f8e0209 */
[----:B------:R-:W-:Y:S04]  /*6c30*/  STS.U16 [R59+0x1a], R30 ;  /* 0x00001a1e3b007388 */ /* 0x000fe80000000400 */
[----:B------:R-:W-:Y:S01]  /*6c40*/  STS.U16 [R59+0x1c], R4 ;  /* 0x00001c043b007388 */ /* 0x000fe20000000400 */
[----:B0-----:R-:W-:-:S03]  /*6c50*/  IADD3 R3, P0, PT, R21, UR8, RZ ;  /* 0x0000000815037c10 */ /* 0x001fc6000ff1e0ff */
[----:B------:R0:W-:Y:S01]  /*6c60*/  STS.U16 [R59+0x1e], R24 ;  /* 0x00001e183b007388 */ /* 0x0001e20000000400 */
[----:B------:R-:W-:-:S03]  /*6c70*/  NOP ;  /* 0x0000000000007918 */ /* 0x000fc60000000000 */
[----:B------:R-:W-:Y:S01]  /*6c80*/  LDS.U16 R5, [R151] ;  /* 0x0000000097057984 */ /* 0x000fe20000000400 */
[----:B0-----:R-:W-:-:S03]  /*6c90*/  IADD3.X R24, PT, PT, RZ, UR15, RZ, P0, !PT ;  /* 0x0000000fff187c10 */ /* 0x001fc600087fe4ff */
        /* <DEDUP_REMOVED lines=17> */
[----:B0-----:R-:W-:-:S04]  /*6db0*/  LEA R2, P0, R3, UR36, 0x1 ;  /* 0x0000002403027c11 */ /* 0x001fc8000f8008ff */
[----:B------:R-:W-:Y:S01]  /*6dc0*/  LEA.HI.X R3, R3, UR37, R24, 0x1, P0 ;  /* 0x0000002503037c11 */ /* 0x000fe200080f0c18 */
[----:B------:R-:W0:Y:S02]  /*6dd0*/  LDS R4, [UR30+0x1080] ;  /* 0x0010801eff047984 */ /* 0x000e240008000800 */
[-C--:B0-----:R-:W-:Y:S02]  /*6de0*/  ISETP.GE.AND P2, PT, R21, R4.reuse, PT ;  /* 0x000000041500720c */ /* 0x081fe40003f46270 */
        /* <DEDUP_REMOVED lines=31> */
.L_x_2909:
        /* <DEDUP_REMOVED lines=50> */
[----:B-1----:R-:W-:-:S04]  /*7300*/  FFMA.FTZ R3, R75, R40, R2 ;  /* 0x000000284b037223 */ /* 0x002fc80000010002 */
        /* <DEDUP_REMOVED lines=58> */
.L_x_3006:
[----:B------:R-:W-:Y:S01]  /*76b0*/  SHF.L.U32 R69, R189, 0x5, RZ ;  /* 0x00000005bd457819 */ /* 0x000fe200000006ff */
[----:B------:R-:W-:Y:S01]  /*76c0*/  HFMA2 R61, -RZ, RZ, 0, 0 ;  /* 0x00000000ff3d7431 */ /* 0x000fe200000001ff */
[----:B01----:R-:W-:Y:S02]  /*76d0*/  MOV R65, UR44 ;  /* 0x0000002c00417c02 */ /* 0x003fe40008000f00 */
        /* <DEDUP_REMOVED lines=74> */
[----:B------:R-:W-:Y:S02]  /*7b80*/  PRMT R71, RZ, 0x7610, R71 ;  /* 0x00007610ff477816 */ /* 0x000fe40000000047 */
        /* <DEDUP_REMOVED lines=168> */
[----:B------:R-:W-:Y:S01]  /*8610*/  LEA R113, R133, UR30, 0x1 ;  /* 0x0000001e85717c11 */ /* 0x000fe2000f8e08ff */
[----:B------:R-:W-:Y:S02]  /*8620*/  UIMAD UR10, UR8, UR43, UR35 ;  /* 0x0000002b080a72a4 */ /* 0x000fe4000f8e0223 */
[----:B------:R-:W-:Y:S01]  /*8630*/  STS.U16 [R76+0x300], R95 ;  /* 0x0003005f4c007388 */ /* 0x000fe20000000400 */
[----:B------:R-:W-:Y:S01]  /*8640*/  LEA R114, R114, UR30, 0x1 ;  /* 0x0000001e72727c11 */ /* 0x000fe2000f8e08ff */
[----:B------:R-:W-:Y:S02]  /*8650*/  ULEA UR35, UP0, UR34, UR40, 0x3 ;  /* 0x0000002822237291 */ /* 0x000fe4000f8018ff */
[----:B------:R-:W-:Y:S01]  /*8660*/  STS.U16 [R77+0x340], R100 ;  /* 0x000340644d007388 */ /* 0x000fe20000000400 */
[----:B------:R-:W-:-:S03]  /*8670*/  LEA R115, R115, UR30, 0x1 ;  /* 0x0000001e73737c11 */ /* 0x000fc6000f8e08ff */
        /* <DEDUP_REMOVED lines=287> */
[----:B------:R0:W-:Y:S01]  /*9870*/  STS.U16 [R64+0x2100], R195 ;  /* 0x002100c340007388 */ /* 0x0001e20000000400 */
[----:B------:R-:W-:-:S03]  /*9880*/  UIADD3 UR10, UPT, UPT, UR20, -0x1, URZ ;  /* 0xffffffff140a7890 */ /* 0x000fc6000fffe0ff */
[----:B------:R1:W-:Y:S04]  /*9890*/  STS.U16 [R65+0x2140], R190 ;  /* 0x002140be41007388 */ /* 0x0003e80000000400 */
[----:B------:R-:W-:Y:S04]  /*98a0*/  STS.U16 [R66+0x2180], R193 ;  /* 0x002180c142007388 */ /* 0x000fe80000000400 */
[----:B------:R2:W-:Y:S01]  /*98b0*/  STS.U16 [R67+0x21c0], R180 ;  /* 0x0021c0b443007388 */ /* 0x0005e20000000400 */
[----:B0-----:R-:W-:-:S03]  /*98c0*/  FMUL.FTZ R64, R58, UR34 ;  /* 0x000000223a407c20 */ /* 0x001fc60008410000 */
[----:B------:R-:W-:Y:S01]  /*98d0*/  STS.U16 [R68+0x2200], R191 ;  /* 0x002200bf44007388 */ /* 0x000fe20000000400 */
[----:B------:R-:W-:-:S03]  /*98e0*/  ULEA.HI UR15, UR10, UR10, URZ, 0x1 ;  /* 0x0000000a0a0f7291 */ /* 0x000fc6000f8f08ff */
[----:B------:R-:W-:Y:S04]  /*98f0*/  STS.U16 [R69+0x2240], R176 ;  /* 0x002240b045007388 */ /* 0x000fe80000000400 */
[----:B------:R-:W-:Y:S01]  /*9900*/  STS.U16 [R70+0x2280], R179 ;  /* 0x002280b346007388 */ /* 0x000fe20000000400 */
[----:B------:R-:W-:-:S03]  /*9910*/  FMUL.RZ R64, R64, 0.15915493667125701904 ;  /* 0x3e22f98340407820 */ /* 0x000fc6000040c000 */
[----:B------:R-:W-:Y:S04]  /*9920*/  STS.U16 [R71+0x22c0], R174 ;  /* 0x0022c0ae47007388 */ /* 0x000fe80000000400 */
[----:B------:R-:W-:Y:S01]  /*9930*/  STS.U16 [R72+0x2300], R175 ;  /* 0x002300af48007388 */ /* 0x000fe20000000400 */
[----:B------:R-:W-:-:S03]  /*9940*/  ULOP3.LUT UR15, UR15, 0xfffffe, URZ, 0xc0, !UPT ;  /* 0x00fffffe0f0f7892 */ /* 0x000fc6000f8ec0ff */
[----:B------:R-:W-:Y:S01]  /*9950*/  STS.U16 [R73+0x2340], R172 ;  /* 0x002340ac49007388 */ /* 0x000fe20000000400 */
[----:B------:R-:W-:-:S03]  /*9960*/  FMUL.FTZ R198, R198, R58 ;  /* 0x0000003ac6c67220 */ /* 0x000fc60000410000 */
[----:B------:R-:W-:Y:S01]  /*9970*/  STS.U16 [R74+0x2380], R173 ;  /* 0x002380ad4a007388 */ /* 0x000fe20000000400 */
[----:B-1----:R-:W0:Y:S03]  /*9980*/  MUFU.SIN R65, R64 ;  /* 0x0000004000417308 */ /* 0x002e260000000400 */
[----:B------:R-:W-:Y:S04]  /*9990*/  STS.U16 [R75+0x23c0], R170 ;  /* 0x0023c0aa4b007388 */ /* 0x000fe80000000400 */
[----:B------:R-:W-:Y:S01]  /*99a0*/  STS.U16 [R76+0x2400], R171 ;  /* 0x002400ab4c007388 */ /* 0x000fe20000000400 */
[----:B------:R-:W-:-:S03]  /*99b0*/  UIADD3 UR10, UPT, UPT, UR10, -UR15, URZ ;  /* 0x8000000f0a0a7290 */ /* 0x000fc6000fffe0ff */
[----:B------:R-:W-:Y:S01]  /*99c0*/  STS.U16 [R77+0x2440], R168 ;  /* 0x002440a84d007388 */ /* 0x000fe20000000400 */
[----:B--2---:R1:W2:Y:S03]  /*99d0*/  MUFU.COS R67, R64 ;  /* 0x0000004000437308 */ /* 0x0042a60000000000 */
[----:B------:R-:W-:Y:S04]  /*99e0*/  STS.U16 [R78+0x2480], R169 ;  /* 0x002480a94e007388 */ /* 0x000fe80000000400 */
[----:B------:R-:W-:Y:S01]  /*99f0*/  STS.U16 [R79+0x24c0], R166 ;  /* 0x0024c0a64f007388 */ /* 0x000fe20000000400 */
[----:B------:R-:W0:Y:S03]  /*9a00*/  MUFU.EX2 R198, R198 ;  /* 0x000000c600c67308 */ /* 0x000e260000000800 */
[----:B------:R-:W-:Y:S01]  /*9a10*/  STS.U16 [R106+0x2500], R167 ;  /* 0x002500a76a007388 */ /* 0x000fe20000000400 */
[----:B------:R-:W-:-:S03]  /*9a20*/  ULEA UR10, UR10, UR8, 0x8 ;  /* 0x000000080a0a7291 */ /* 0x000fc6000f8e40ff */
        /* <DEDUP_REMOVED lines=166> */
.L_x_2912:
[----:B------:R-:W-:-:S06]  /*a490*/  LEA R106, R189, UR30, 0x3 ;  /* 0x0000001ebd6a7c11 */ /* 0x000fcc000f8e18ff */
[----:B------:R-:W0:Y:S02]  /*a4a0*/  LDS.64 R106, [R106+0xea88] ;  /* 0x00ea88006a6a7984 */ /* 0x000e240000000a00 */
.L_x_2913:
[----:B------:R-:W-:Y:S05]  /*a4b0*/  BSYNC.RECONVERGENT B0 ;  /* 0x0000000000007941 */ /* 0x000fea0003800200 */
.L_x_2911:
[----:B------:R-:W2:Y:S01]  /*a4c0*/  @P0 LDC R64, c[0x0][0x38c] ;  /* 0x0000e300ff400b82 */ /* 0x000ea20000000800 */
[-C--:B------:R-:W-:Y:S01]  /*a4d0*/  FMUL.FTZ R222, R114, R58.reuse ;  /* 0x0000003a72de7220 */ /* 0x080fe20000410000 */
        /* <DEDUP_REMOVED lines=9> */
[----:B------:R-:W-:Y:S01]  /*a570*/  FMUL.FTZ R218, R115, R57 ;  /* 0x0000003973da7220 */ /* 0x000fe20000410000 */
        /* <DEDUP_REMOVED lines=10> */
[-C--:B------:R-:W-:Y:S01]  /*a620*/  FMUL.FTZ R217, R118, R56.reuse ;  /* 0x0000003876d97220 */ /* 0x080fe20000410000 */
[----:B------:R2:W5:Y:S02]  /*a630*/  @P0 LDG.E.128 R60, desc[UR32][R64.64] ;  /* 0x00000020403c0981 */ /* 0x000564000c1e1d00 */
[----:B------:R-:W-:Y:S01]  /*a640*/  FFMA.FTZ R66, R83, R67, R66 ;  /* 0x0000004353427223 */ /* 0x000fe20000010042 */
[----:B------:R-:W-:Y:S01]  /*a650*/  FMUL.FTZ R216, R117, R56 ;  /* 0x0000003875d87220 */ /* 0x000fe20000410000 */
[-C--:B------:R-:W-:Y:S01]  /*a660*/  FMUL.FTZ R214, R119, R55.reuse ;  /* 0x0000003777d67220 */ /* 0x080fe20000410000 */
[----:B------:R-:W-:Y:S01]  /*a670*/  FMUL.FTZ R215, R120, R55 ;  /* 0x0000003778d77220 */ /* 0x000fe20000410000 */
[----:B------:R-:W-:Y:S01]  /*a680*/  FFMA.FTZ R66, R39, R217, R66 ;  /* 0x000000d927427223 */ /* 0x000fe20000010042 */
[-C--:B------:R-:W-:Y:S01]  /*a690*/  FMUL.FTZ R212, R121, R54.reuse ;  /* 0x0000003679d47220 */ /* 0x080fe20000410000 */
[----:B------:R-:W-:Y:S01]  /*a6a0*/  FMUL.FTZ R213, R124, R54 ;  /* 0x000000367cd57220 */ /* 0x000fe20000410000 */
[----:B------:R-:W-:Y:S01]  /*a6b0*/  FMUL.FTZ R211, R126, R53 ;  /* 0x000000357ed37220 */ /* 0x000fe20000410000 */
[----:B------:R-:W-:Y:S01]  /*a6c0*/  FMUL.FTZ R68, R86, R66 ;  /* 0x0000004256447220 */ /* 0x000fe20000410000 */
[----:B--2---:R-:W-:Y:S01]  /*a6d0*/  FMUL.FTZ R64, R84, R67 ;  /* 0x0000004354407220 */ /* 0x004fe20000410000 */
[----:B------:R-:W-:Y:S01]  /*a6e0*/  FMUL.FTZ R65, R123, R82 ;  /* 0x000000527b417220 */ /* 0x000fe20000410000 */
[----:B------:R-:W-:Y:S01]  /*a6f0*/  FMUL.FTZ R210, R125, R53 ;  /* 0x000000357dd27220 */ /* 0x000fe20000410000 */
[----:B------:R-:W-:Y:S01]  /*a700*/  FMUL.FTZ R209, R128, R52 ;  /* 0x0000003480d17220 */ /* 0x000fe20000410000 */
[----:B------:R-:W-:Y:S01]  /*a710*/  FFMA.FTZ R69, R83, R69, -R64 ;  /* 0x0000004553457223 */ /* 0x000fe20000010840 */
[C---:B------:R-:W-:Y:S01]  /*a720*/  FMUL.FTZ R64, R122.reuse, R82 ;  /* 0x000000527a407220 */ /* 0x040fe20000410000 */
[-C--:B------:R-:W-:Y:S01]  /*a730*/  FFMA.FTZ R65, R122, R81.reuse, -R65 ;  /* 0x000000517a417223 */ /* 0x080fe20000010841 */
[----:B------:R-:W-:Y:S01]  /*a740*/  FMUL.FTZ R208, R127, R52 ;  /* 0x000000347fd07220 */ /* 0x000fe20000410000 */
[----:B------:R-:W-:Y:S01]  /*a750*/  FFMA.FTZ R69, R39, R216, R69 ;  /* 0x000000d827457223 */ /* 0x000fe20000010045 */
[----:B------:R-:W-:Y:S01]  /*a760*/  FFMA.FTZ R64, R123, R81, R64 ;  /* 0x000000517b407223 */ /* 0x000fe20000010040 */
[-C--:B------:R-:W-:Y:S01]  /*a770*/  FMUL.FTZ R207, R130, R51.reuse ;  /* 0x0000003382cf7220 */ /* 0x080fe20000410000 */
[----:B------:R-:W-:Y:S01]  /*a780*/  FMUL.FTZ R206, R129, R51 ;  /* 0x0000003381ce7220 */ /* 0x000fe20000410000 */
[-C--:B------:R-:W-:Y:S01]  /*a790*/  FMUL.FTZ R67, R86, R69.reuse ;  /* 0x0000004556437220 */ /* 0x080fe20000410000 */
[C---:B------:R-:W-:Y:S01]  /*a7a0*/  FFMA.FTZ R69, R85.reuse, R69, -R68 ;  /* 0x0000004555457223 */ /* 0x040fe20000010844 */
[----:B------:R-:W-:Y:S01]  /*a7b0*/  FMUL.FTZ R68, R84, R65 ;  /* 0x0000004154447220 */ /* 0x000fe20000410000 */
[----:B------:R-:W-:Y:S01]  /*a7c0*/  FMUL.FTZ R205, R132, R50 ;  /* 0x0000003284cd7220 */ /* 0x000fe20000410000 */
[----:B------:R-:W-:Y:S01]  /*a7d0*/  FFMA.FTZ R67, R85, R66, R67 ;  /* 0x0000004255437223 */ /* 0x000fe20000010043 */
[-C--:B------:R-:W-:Y:S01]  /*a7e0*/  FMUL.FTZ R66, R84, R64.reuse ;  /* 0x0000004054427220 */ /* 0x080fe20000410000 */
[C---:B------:R-:W-:Y:S01]  /*a7f0*/  FFMA.FTZ R68, R83.reuse, R64, R68 ;  /* 0x0000004053447223 */ /* 0x040fe20000010044 */
[C---:B------:R-:W-:Y:S01]  /*a800*/  FFMA.FTZ R69, R38.reuse, R214, R69 ;  /* 0x000000d626457223 */ /* 0x040fe20000010045 */
[----:B------:R-:W-:Y:S01]  /*a810*/  FFMA.FTZ R67, R38, R215, R67 ;  /* 0x000000d726437223 */ /* 0x000fe20000010043 */
        /* <DEDUP_REMOVED lines=9> */
[C---:B------:R-:W-:Y:S01]  /*a8b0*/  FMUL.FTZ R66, R88.reuse, R64 ;  /* 0x0000004058427220 */ /* 0x040fe20000410000 */
[C---:B------:R-:W-:Y:S01]  /*a8c0*/  FFMA.FTZ R72, R37.reuse, R213, R72 ;  /* 0x000000d525487223 */ /* 0x040fe20000010048 */
[----:B------:R-:W-:Y:S01]  /*a8d0*/  FFMA.FTZ R69, R37, R212, R69 ;  /* 0x000000d425457223 */ /* 0x000fe20000010045 */
[-C--:B------:R-:W-:Y:S01]  /*a8e0*/  FMUL.FTZ R67, R88, R65.reuse ;  /* 0x0000004158437220 */ /* 0x080fe20000410000 */
[C---:B------:R-:W-:Y:S01]  /*a8f0*/  FFMA.FTZ R66, R87.reuse, R65, R66 ;  /* 0x0000004157427223 */ /* 0x040fe20000010042 */
[C---:B------:R-:W-:Y:S01]  /*a900*/  FMUL.FTZ R68, R90.reuse, R72 ;  /* 0x000000485a447220 */ /* 0x040fe20000410000 */
[CC--:B------:R-:W-:Y:S01]  /*a910*/  FMUL.FTZ R71, R90.reuse, R69.reuse ;  /* 0x000000455a477220 */ /* 0x0c0fe20000410000 */
[----:B------:R-:W-:Y:S01]  /*a920*/  FFMA.FTZ R67, R87, R64, -R67 ;  /* 0x0000004057437223 */ /* 0x000fe20000010843 */
[C---:B------:R-:W-:Y:S01]  /*a930*/  FMUL.FTZ R64, R90.reuse, R66 ;  /* 0x000000425a407220 */ /* 0x040fe20000410000 */
[C---:B------:R-:W-:Y:S01]  /*a940*/  FFMA.FTZ R69, R89.reuse, R69, -R68 ;  /* 0x0000004559457223 */ /* 0x040fe20000010844 */
[C---:B------:R-:W-:Y:S01]  /*a950*/  FFMA.FTZ R71, R89.reuse, R72, R71 ;  /* 0x0000004859477223 */ /* 0x040fe20000010047 */
[-C--:B------:R-:W-:Y:S01]  /*a960*/  FMUL.FTZ R65, R90, R67.reuse ;  /* 0x000000435a417220 */ /* 0x080fe20000410000 */
[C---:B------:R-:W-:Y:S01]  /*a970*/  FFMA.FTZ R64, R89.reuse, R67, -R64 ;  /* 0x0000004359407223 */ /* 0x040fe20000010840 */
[C---:B------:R-:W-:Y:S01]  /*a980*/  FFMA.FTZ R69, R34.reuse, R210, R69 ;  /* 0x000000d222457223 */ /* 0x040fe20000010045 */
[----:B------:R-:W-:Y:S01]  /*a990*/  FFMA.FTZ R71, R34, R211, R71 ;  /* 0x000000d322477223 */ /* 0x000fe20000010047 */
[----:B------:R-:W-:Y:S01]  /*a9a0*/  FFMA.FTZ R65, R89, R66, R65 ;  /* 0x0000004259417223 */ /* 0x000fe20000010041 */
[C---:B------:R-:W-:Y:S01]  /*a9b0*/  FMUL.FTZ R66, R92.reuse, R64 ;  /* 0x000000405c427220 */ /* 0x040fe20000410000 */
[C---:B------:R-:W-:Y:S01]  /*a9c0*/  FMUL.FTZ R68, R92.reuse, R69 ;  /* 0x000000455c447220 */ /* 0x040fe20000410000 */
[----:B------:R-:W-:Y:S01]  /*a9d0*/  FMUL.FTZ R204, R131, R50 ;  /* 0x0000003283cc7220 */ /* 0x000fe20000410000 */
[-C--:B------:R-:W-:Y:S01]  /*a9e0*/  FMUL.FTZ R67, R92, R65.reuse ;  /* 0x000000415c437220 */ /* 0x080fe20000410000 */
[C---:B------:R-:W-:Y:S01]  /*a9f0*/  FFMA.FTZ R66, R91.reuse, R65, R66 ;  /* 0x000000415b427223 */ /* 0x040fe20000010042 */
[C---:B------:R-:W-:Y:S01]  /*aa00*/  FFMA.FTZ R68, R91.reuse, R71, R68 ;  /* 0x000000475b447223 */ /* 0x040fe20000010044 */
[----:B------:R-:W-:Y:S01]  /*aa10*/  FMUL.FTZ R203, R134, R49 ;  /* 0x0000003186cb7220 */ /* 0x000fe20000410000 */
[----:B------:R-:W-:Y:S01]  /*aa20*/  FFMA.FTZ R67, R91, R64, -R67 ;  /* 0x000000405b437223 */ /* 0x000fe20000010843 */
[-C--:B------:R-:W-:Y:S01]  /*aa30*/  FMUL.FTZ R70, R94, R66.reuse ;  /* 0x000000425e467220 */ /* 0x080fe20000410000 */
[----:B------:R-:W-:Y:S01]  /*aa40*/  FMUL.FTZ R64, R92, R71 ;  /* 0x000000475c407220 */ /* 0x000fe20000410000 */
[----:B------:R-:W-:Y:S01]  /*aa50*/  FFMA.FTZ R68, R31, R209, R68 ;  /* 0x000000d11f447223 */ /* 0x000fe20000010044 */
[-C--:B------:R-:W-:Y:S01]  /*aa60*/  FMUL.FTZ R65, R94, R67.reuse ;  /* 0x000000435e417220 */ /* 0x080fe20000410000 */
[----:B------:R-:W-:Y:S01]  /*aa70*/  FFMA.FTZ R70, R93, R67, -R70 ;  /* 0x000000435d467223 */ /* 0x000fe20000010846 */
[----:B------:R-:W-:Y:S01]  /*aa80*/  FFMA.FTZ R69, R91, R69, -R64 ;  /* 0x000000455b457223 */ /* 0x000fe20000010840 */
[----:B------:R-:W-:Y:S01]  /*aa90*/  FMUL.FTZ R202, R133, R49 ;  /* 0x0000003185ca7220 */ /* 0x000fe20000410000 */
[----:B------:R-:W-:Y:S01]  /*aaa0*/  FFMA.FTZ R65, R93, R66, R65 ;  /* 0x000000425d417223 */ /* 0x000fe20000010041 */
[----:B------:R-:W-:Y:S01]  /*aab0*/  FMUL.FTZ R64, R96, R70 ;  /* 0x0000004660407220 */ /* 0x000fe20000410000 */
[----:B------:R-:W-:Y:S01]  /*aac0*/  FFMA.FTZ R69, R31, R208, R69 ;  /* 0x000000d01f457223 */ /* 0x000fe20000010045 */
[----:B------:R-:W-:Y:S01]  /*aad0*/  FMUL.FTZ R201, R136, R48 ;  /* 0x0000003088c97220 */ /* 0x000fe20000410000 */
[-C--:B------:R-:W-:Y:S01]  /*aae0*/  FMUL.FTZ R67, R96, R65.reuse ;  /* 0x0000004160437220 */ /* 0x080fe20000410000 */
[C---:B------:R-:W-:Y:S01]  /*aaf0*/  FFMA.FTZ R66, R95.reuse, R65, R64 ;  /* 0x000000415f427223 */ /* 0x040fe20000010040 */
[C---:B------:R-:W-:Y:S01]  /*ab00*/  FMUL.FTZ R64, R94.reuse, R68 ;  /* 0x000000445e407220 */ /* 0x040fe20000410000 */
[-C--:B------:R-:W-:Y:S01]  /*ab10*/  FMUL.FTZ R65, R94, R69.reuse ;  /* 0x000000455e417220 */ /* 0x080fe20000410000 */
[----:B------:R-:W-:Y:S01]  /*ab20*/  FFMA.FTZ R67, R95, R70, -R67 ;  /* 0x000000465f437223 */ /* 0x000fe20000010843 */
[C---:B------:R-:W-:Y:S01]  /*ab30*/  FMUL.FTZ R70, R98.reuse, R66 ;  /* 0x0000004262467220 */ /* 0x040fe20000410000 */
[C---:B------:R-:W-:Y:S01]  /*ab40*/  FFMA.FTZ R69, R93.reuse, R69, -R64 ;  /* 0x000000455d457223 */ /* 0x040fe20000010840 */
[----:B------:R-:W-:Y:S01]  /*ab50*/  FFMA.FTZ R65, R93, R68, R65 ;  /* 0x000000445d417223 */ /* 0x000fe20000010041 */
[-C--:B------:R-:W-:Y:S01]  /*ab60*/  FMUL.FTZ R71, R98, R67.reuse ;  /* 0x0000004362477220 */ /* 0x080fe20000410000 */
[C---:B------:R-:W-:Y:S01]  /*ab70*/  FFMA.FTZ R70, R97.reuse, R67, -R70 ;  /* 0x0000004361467223 */ /* 0x040fe20000010846 */
[C---:B------:R-:W-:Y:S01]  /*ab80*/  FFMA.FTZ R69, R28.reuse, R206, R69 ;  /* 0x000000ce1c457223 */ /* 0x040fe20000010045 */
[----:B------:R-:W-:Y:S01]  /*ab90*/  FFMA.FTZ R65, R28, R207, R65 ;  /* 0x000000cf1c417223 */ /* 0x000fe20000010041 */
[----:B------:R-:W-:Y:S01]  /*aba0*/  FFMA.FTZ R71, R97, R66, R71 ;  /* 0x0000004261477223 */ /* 0x000fe20000010047 */
[----:B------:R-:W-:Y:S01]  /*abb0*/  FMUL.FTZ R64, R100, R70 ;  /* 0x0000004664407220 */ /* 0x000fe20000410000 */
[----:B------:R-:W-:Y:S01]  /*abc0*/  FMUL.FTZ R66, R96, R69 ;  /* 0x0000004560427220 */ /* 0x000fe20000410000 */
[----:B------:R-:W-:Y:S01]  /*abd0*/  FMUL.FTZ R200, R135, R48 ;  /* 0x0000003087c87220 */ /* 0x000fe20000410000 */
[-C--:B------:R-:W-:Y:S01]  /*abe0*/  FMUL.FTZ R67, R100, R71.reuse ;  /* 0x0000004764437220 */ /* 0x080fe20000410000 */
[----:B------:R-:W-:Y:S01]  /*abf0*/  FFMA.FTZ R71, R99, R71, R64 ;  /* 0x0000004763477223 */ /* 0x000fe20000010040 */
[-C--:B------:R-:W-:Y:S01]  /*ac00*/  FMUL.FTZ R64, R96, R65.reuse ;  /* 0x0000004160407220 */ /* 0x080fe20000410000 */
[----:B------:R-:W-:Y:S01]  /*ac10*/  FFMA.FTZ R66, R95, R65, R66 ;  /* 0x000000415f427223 */ /* 0x000fe20000010042 */
[----:B------:R-:W-:Y:S01]  /*ac20*/  FFMA.FTZ R67, R99, R70, -R67 ;  /* 0x0000004663437223 */ /* 0x000fe20000010843 */
[C---:B------:R-:W-:Y:S01]  /*ac30*/  FMUL.FTZ R68, R102.reuse, R71 ;  /* 0x0000004766447220 */ /* 0x040fe20000410000 */
[----:B------:R-:W-:Y:S01]  /*ac40*/  FFMA.FTZ R69, R95, R69, -R64 ;  /* 0x000000455f457223 */ /* 0x000fe20000010840 */
[----:B------:R-:W-:Y:S01]  /*ac50*/  FFMA.FTZ R66, R25, R205, R66 ;  /* 0x000000cd19427223 */ /* 0x000fe20000010042 */
[-C--:B------:R-:W-:Y:S01]  /*ac60*/  FMUL.FTZ R70, R102, R67.reuse ;  /* 0x0000004366467220 */ /* 0x080fe20000410000 */
[----:B------:R-:W-:Y:S01]  /*ac70*/  FFMA.FTZ R68, R101, R67, -R68 ;  /* 0x0000004365447223 */ /* 0x000fe20000010844 */
[----:B------:R-:W-:Y:S01]  /*ac80*/  FFMA.FTZ R69, R25, R204, R69 ;  /* 0x000000cc19457223 */ /* 0x000fe20000010045 */
[----:B------:R-:W-:Y:S01]  /*ac90*/  FMUL.FTZ R199, R138, R47 ;  /* 0x0000002f8ac77220 */ /* 0x000fe20000410000 */
[----:B------:R-:W-:Y:S01]  /*aca0*/  FFMA.FTZ R70, R101, R71, R70 ;  /* 0x0000004765467223 */ /* 0x000fe20000010046 */
[----:B------:R-:W-:Y:S01]  /*acb0*/  FMUL.FTZ R64, R104, R68 ;  /* 0x0000004468407220 */ /* 0x000fe20000410000 */
[----:B------:R-:W-:Y:S01]  /*acc0*/  FMUL.FTZ R198, R137, R47 ;  /* 0x0000002f89c67220 */ /* 0x000fe20000410000 */
[----:B------:R-:W-:Y:S01]  /*acd0*/  FMUL.FTZ R197, R140, R46 ;  /* 0x0000002e8cc57220 */ /* 0x000fe20000410000 */
[-C--:B------:R-:W-:Y:S01]  /*ace0*/  FMUL.FTZ R65, R104, R70.reuse ;  /* 0x0000004668417220 */ /* 0x080fe20000410000 */
        /* <DEDUP_REMOVED lines=16> */
[----:B------:R-:W-:Y:S01]  /*adf0*/  FFMA.FTZ R65, R109, R67, R68 ;  /* 0x000000436d417223 */ /* 0x000fe20000010044 */
[C---:B------:R-:W-:Y:S01]  /*ae00*/  FMUL.FTZ R68, R100.reuse, R66 ;  /* 0x0000004264447220 */ /* 0x040fe20000410000 */
[----:B------:R-:W-:Y:S01]  /*ae10*/  FMUL.FTZ R67, R100, R69 ;  /* 0x0000004564437220 */ /* 0x000fe20000410000 */
[----:B------:R-:W-:Y:S01]  /*ae20*/  FMUL.FTZ R194, R141, R45 ;  /* 0x0000002d8dc27220 */ /* 0x000fe20000410000 */
[----:B------:R-:W-:Y:S01]  /*ae30*/  FMUL.FTZ R193, R144, R44 ;  /* 0x0000002c90c17220 */ /* 0x000fe20000410000 */
[C---:B------:R-:W-:Y:S01]  /*ae40*/  FFMA.FTZ R69, R99.reuse, R69, -R68 ;  /* 0x0000004563457223 */ /* 0x040fe20000010844 */
[----:B------:R-:W-:Y:S01]  /*ae50*/  FFMA.FTZ R67, R99, R66, R67 ;  /* 0x0000004263437223 */ /* 0x000fe20000010043 */
[----:B------:R-:W-:Y:S01]  /*ae60*/  FMUL.FTZ R192, R143, R44 ;  /* 0x0000002c8fc07220 */ /* 0x000fe20000410000 */
[----:B------:R-:W-:Y:S01]  /*ae70*/  FFMA.FTZ R64, R109, R72, -R64 ;  /* 0x000000486d407223 */ /* 0x000fe20000010840 */
[C---:B------:R-:W-:Y:S01]  /*ae80*/  FFMA.FTZ R69, R22.reuse, R200, R69 ;  /* 0x000000c816457223 */ /* 0x040fe20000010045 */
[----:B------:R-:W-:Y:S01]  /*ae90*/  FFMA.FTZ R67, R22, R201, R67 ;  /* 0x000000c916437223 */ /* 0x000fe20000010043 */
[C---:B------:R-:W-:Y:S01]  /*aea0*/  ISETP.GT.U32.AND P2, PT, R189.reuse, 0x1f, PT ;  /* 0x0000001fbd00780c */ /* 0x040fe20003f44070 */
[----:B------:R-:W-:Y:S01]  /*aeb0*/  FMUL.FTZ R191, R146, R43 ;  /* 0x0000002b92bf7220 */ /* 0x000fe20000410000 */
[C---:B------:R-:W-:Y:S01]  /*aec0*/  FMUL.FTZ R68, R102.reuse, R69 ;  /* 0x0000004566447220 */ /* 0x040fe20000410000 */
[----:B------:R-:W-:Y:S01]  /*aed0*/  FMUL.FTZ R66, R102, R67 ;  /* 0x0000004366427220 */ /* 0x000fe20000410000 */
[----:B------:R-:W-:Y:S01]  /*aee0*/  LEA.HI R221, R189, R189, RZ, 0x1e ;  /* 0x000000bdbddd7211 */ /* 0x000fe200078ff0ff */
[----:B------:R-:W-:Y:S01]  /*aef0*/  FMUL.FTZ R190, R145, R43 ;  /* 0x0000002b91be7220 */ /* 0x000fe20000410000 */
[C---:B------:R-:W-:Y:S01]  /*af00*/  FFMA.FTZ R68, R101.reuse, R67, R68 ;  /* 0x0000004365447223 */ /* 0x040fe20000010044 */
[----:B------:R-:W-:Y:S01]  /*af10*/  FFMA.FTZ R69, R101, R69, -R66 ;  /* 0x0000004565457223 */ /* 0x000fe20000010842 */
[----:B------:R-:W-:-:S02]  /*af20*/  LEA R221, R221, UR30, 0x4 ;  /* 0x0000001edddd7c11 */ /* 0x000fc4000f8e20ff */
[C---:B------:R-:W-:Y:S01]  /*af30*/  FFMA.FTZ R68, R21.reuse, R199, R68 ;  /* 0x000000c715447223 */ /* 0x040fe20000010044 */
[----:B------:R-:W-:Y:S01]  /*af40*/  FFMA.FTZ R69, R21, R198, R69 ;  /* 0x000000c615457223 */ /* 0x000fe20000010045 */
[----:B------:R-:W-:Y:S02]  /*af50*/  LOP3.LUT R80, R80, 0xfffffffd, RZ, 0xc0, !PT ;  /* 0xfffffffd50507812 */ /* 0x000fe400078ec0ff */
[CC--:B------:R-:W-:Y:S01]  /*af60*/  FMUL.FTZ R66, R104.reuse, R68.reuse ;  /* 0x0000004468427220 */ /* 0x0c0fe20000410000 */
[-C--:B------:R-:W-:Y:S01]  /*af70*/  FMUL.FTZ R67, R104, R69.reuse ;  /* 0x0000004568437220 */ /* 0x080fe20000410000 */
[----:B------:R-:W-:Y:S02]  /*af80*/  @P2 LOP3.LUT R80, R80, 0x2, RZ, 0xfc, !PT ;  /* 0x0000000250502812 */ /* 0x000fe400078efcff */
        /* <DEDUP_REMOVED lines=135> */
.L_x_3033:
        /* <DEDUP_REMOVED lines=13> */
.L_x_3036:
[----:B------:R-:W-:-:S03]  /*b8d0*/  UMOV UR10, 0xffffffff ;  /* 0xffffffff000a7882 */ /* 0x000fc60000000000 */
[----:B------:R-:W-:Y:S05]  /*b8e0*/  BRA.DIV UR10, `(.L_x_2917) ;  /* 0x000000920a387947 */ /* 0x000fea000b800000 */
.L_x_3039:
[----:B------:R-:W-:-:S03]  /*b8f0*/  UMOV UR10, 0xffffffff ;  /* 0xffffffff000a7882 */ /* 0x000fc60000000000 */
[----:B------:R-:W-:Y:S05]  /*b900*/  BRA.DIV UR10, `(.L_x_2918) ;  /* 0x000000920a587947 */ /* 0x000fea000b800000 */
.L_x_3042:
[----:B------:R-:W-:-:S03]  /*b910*/  UMOV UR10, 0xffffffff ;  /* 0xffffffff000a7882 */ /* 0x000fc60000000000 */
[----:B------:R-:W-:Y:S05]  /*b920*/  BRA.DIV UR10, `(.L_x_2919) ;  /* 0x000000920a787947 */ /* 0x000fea000b800000 */
.L_x_3045:
        /* <DEDUP_REMOVED lines=10> */
.L_x_3055:
        /* <DEDUP_REMOVED lines=45> */
.L_x_2914:
        /* <DEDUP_REMOVED lines=307> */
.L_x_3060:
        /* <DEDUP_REMOVED lines=14> */
.L_x_2924:
[----:B------:R-:W-:Y:S05]  /*d0b0*/  BSYNC.RECONVERGENT B0 ;  /* 0x0000000000007941 */ /* 0x000fea0003800200 */
.L_x_2923:
[----:B------:R-:W-:Y:S01]  /*d0c0*/  UMOV UR10, 0xffffffff ;  /* 0xffffffff000a7882 */ /* 0x000fe20000000000 */
[----:B------:R-:W-:Y:S02]  /*d0d0*/  ISETP.GT.U32.AND P2, PT, R177, 0x1d, PT ;  /* 0x0000001db100780c */ /* 0x000fe40003f44070 */
[----:B------:R-:W-:Y:S11]  /*d0e0*/  BRA.DIV UR10, `(.L_x_2925) ;  /* 0x0000007e0adc7947 */ /* 0x000ff6000b800000 */
[----:B-1----:R1:W0:Y:S04]  /*d0f0*/  SHFL.DOWN PT, R77, R245, 0x2, 0x1f ;  /* 0x08401f00f54d7f89 */ /* 0x00222800000e0000 */
[----:B--2---:R1:W2:Y:S04]  /*d100*/  SHFL.DOWN PT, R78, R246, 0x2, 0x1f ;  /* 0x08401f00f64e7f89 */ /* 0x0042a800000e0000 */
[----:B---3--:R1:W3:Y:S04]  /*d110*/  SHFL.DOWN PT, R123, R247, 0x2, 0x1f ;  /* 0x08401f00f77b7f89 */ /* 0x0082e800000e0000 */
[----:B------:R1:W0:Y:S02]  /*d120*/  SHFL.DOWN PT, R79, R248, 0x2, 0x1f ;  /* 0x08401f00f84f7f89 */ /* 0x00022400000e0000 */
.L_x_3066:
        /* <DEDUP_REMOVED lines=14> */
.L_x_2927:
[----:B------:R-:W-:Y:S05]  /*d210*/  BSYNC.RECONVERGENT B0 ;  /* 0x0000000000007941 */ /* 0x000fea0003800200 */
.L_x_2926:
[----:B------:R-:W-:Y:S01]  /*d220*/  UMOV UR10, 0xffffffff ;  /* 0xffffffff000a7882 */ /* 0x000fe20000000000 */
[----:B------:R-:W-:Y:S02]  /*d230*/  ISETP.GT.U32.AND P2, PT, R177, 0x1b, PT ;  /* 0x0000001bb100780c */ /* 0x000fe40003f44070 */
[----:B------:R-:W-:Y:S11]  /*d240*/  BRA.DIV UR10, `(.L_x_2928) ;  /* 0x0000007e0af87947 */ /* 0x000ff6000b800000 */
[----:B0-----:R0:W0:Y:S04]  /*d250*/  SHFL.DOWN PT, R77, R245, 0x4, 0x1f ;  /* 0x08801f00f54d7f89 */ /* 0x00102800000e0000 */
[----:B--2---:R2:W0:Y:S04]  /*d260*/  SHFL.DOWN PT, R78, R246, 0x4, 0x1f ;  /* 0x08801f00f64e7f89 */ /* 0x00442800000e0000 */
[----:B---3--:R2:W3:Y:S04]  /*d270*/  SHFL.DOWN PT, R123, R247, 0x4, 0x1f ;  /* 0x08801f00f77b7f89 */ /* 0x0084e800000e0000 */
[----:B------:R2:W0:Y:S02]  /*d280*/  SHFL.DOWN PT, R79, R248, 0x4, 0x1f ;  /* 0x08801f00f84f7f89 */ /* 0x00042400000e0000 */
.L_x_3072:
        /* <DEDUP_REMOVED lines=14> */
.L_x_2930:
[----:B------:R-:W-:Y:S05]  /*d370*/  BSYNC.RECONVERGENT B0 ;  /* 0x0000000000007941 */ /* 0x000fea0003800200 */
.L_x_2929:
[----:B------:R-:W-:Y:S01]  /*d380*/  UMOV UR10, 0xffffffff ;  /* 0xffffffff000a7882 */ /* 0x000fe20000000000 */
[----:B------:R-:W-:Y:S02]  /*d390*/  ISETP.GT.U32.AND P2, PT, R177, 0x17, PT ;  /* 0x00000017b100780c */ /* 0x000fe40003f44070 */
[----:B------:R-:W-:Y:S11]  /*d3a0*/  BRA.DIV UR10, `(.L_x_2931) ;  /* 0x000000820a147947 */ /* 0x000ff6000b800000 */
[----:B0-----:R0:W0:Y:S04]  /*d3b0*/  SHFL.DOWN PT, R77, R245, 0x8, 0x1f ;  /* 0x09001f00f54d7f89 */ /* 0x00102800000e0000 */
[----:B------:R0:W0:Y:S04]  /*d3c0*/  SHFL.DOWN PT, R78, R246, 0x8, 0x1f ;  /* 0x09001f00f64e7f89 */ /* 0x00002800000e0000 */
[----:B---3--:R3:W0:Y:S04]  /*d3d0*/  SHFL.DOWN PT, R123, R247, 0x8, 0x1f ;  /* 0x09001f00f77b7f89 */ /* 0x00862800000e0000 */
[----:B------:R3:W0:Y:S02]  /*d3e0*/  SHFL.DOWN PT, R79, R248, 0x8, 0x1f ;  /* 0x09001f00f84f7f89 */ /* 0x00062400000e0000 */
.L_x_3078:
        /* <DEDUP_REMOVED lines=14> */
.L_x_2933:
[----:B------:R-:W-:Y:S05]  /*d4d0*/  BSYNC.RECONVERGENT B0 ;  /* 0x0000000000007941 */ /* 0x000fea0003800200 */
.L_x_2932:
[----:B------:R-:W-:Y:S01]  /*d4e0*/  UMOV UR10, 0xffffffff ;  /* 0xffffffff000a7882 */ /* 0x000fe20000000000 */
[----:B------:R-:W-:Y:S02]  /*d4f0*/  ISETP.GT.U32.AND P2, PT, R177, 0xf, PT ;  /* 0x0000000fb100780c */ /* 0x000fe40003f44070 */
[----:B------:R-:W-:Y:S11]  /*d500*/  BRA.DIV UR10, `(.L_x_2934) ;  /* 0x000000820a307947 */ /* 0x000ff6000b800000 */
[----:B0-----:R0:W0:Y:S04]  /*d510*/  SHFL.DOWN PT, R77, R245, 0x10, 0x1f ;  /* 0x0a001f00f54d7f89 */ /* 0x00102800000e0000 */
[----:B------:R0:W0:Y:S04]  /*d520*/  SHFL.DOWN PT, R78, R246, 0x10, 0x1f ;  /* 0x0a001f00f64e7f89 */ /* 0x00002800000e0000 */
[----:B------:R0:W0:Y:S04]  /*d530*/  SHFL.DOWN PT, R123, R247, 0x10, 0x1f ;  /* 0x0a001f00f77b7f89 */ /* 0x00002800000e0000 */
[----:B------:R0:W0:Y:S02]  /*d540*/  SHFL.DOWN PT, R79, R248, 0x10, 0x1f ;  /* 0x0a001f00f84f7f89 */ /* 0x00002400000e0000 */
.L_x_3084:
        /* <DEDUP_REMOVED lines=14> */
.L_x_2936:
[----:B------:R-:W-:Y:S05]  /*d630*/  BSYNC.RECONVERGENT B0 ;  /* 0x0000000000007941 */ /* 0x000fea0003800200 */
.L_x_2935:
        /* <DEDUP_REMOVED lines=25> */
.L_x_3098:
        /* <DEDUP_REMOVED lines=13> */
.L_x_2939:
[----:B------:R-:W-:Y:S05]  /*d8a0*/  BSYNC.RECONVERGENT B0 ;  /* 0x0000000000007941 */ /* 0x000fea0003800200 */
.L_x_2938:
        /* <DEDUP_REMOVED lines=38> */
.L_x_2921:
        /* <DEDUP_REMOVED lines=17> */
[----:B-1----:R-:W-:Y:S01]  /*dc20*/  FMUL.FTZ R75, R19, R45 ;  /* 0x0000002d134b7220 */ /* 0x002fe20000410000 */
        /* <DEDUP_REMOVED lines=10> */
[----:B------:R-:W-:Y:S01]  /*dcd0*/  IMAD R61, R61, UR8, R63 ;  /* 0x000000083d3d7c24 */ /* 0x000fe2000f8e023f */
[----:B------:R-:W-:Y:S01]  /*dce0*/  MOV R63, UR37 ;  /* 0x00000025003f7c02 */ /* 0x000fe20008000f00 */
[----:B------:R-:W-:Y:S01]  /*dcf0*/  FMUL.FTZ R72, R112, R180 ;  /* 0x000000b470487220 */ /* 0x000fe20000410000 */
        /* <DEDUP_REMOVED lines=9> */
[----:B------:R-:W-:Y:S01]  /*dd90*/  FADD.FTZ R175, R175, R72 ;  /* 0x00000048afaf7221 */ /* 0x000fe20000010000 */
[----:B------:R-:W-:Y:S01]  /*dda0*/  LEA.HI.X R63, R66, UR19, R63, 0x2, P2 ;  /* 0x00000013423f7c11 */ /* 0x000fe200090f143f */
[-C--:B------:R-:W-:Y:S01]  /*ddb0*/  FMUL.FTZ R66, R17, R43.reuse ;  /* 0x0000002b11427220 */ /* 0x080fe20000410000 */
[----:B------:R-:W-:-:S03]  /*ddc0*/  FMUL.FTZ R73, R180, R43 ;  /* 0x0000002bb4497220 */ /* 0x000fc60000410000 */
        /* <DEDUP_REMOVED lines=9> */
[----:B------:R-:W-:Y:S02]  /*de60*/  FMUL.FTZ R180, R6, -R201 ;  /* 0x800000c906b47220 */ /* 0x000fe40000410000 */
[----:B------:R-:W-:Y:S01]  /*de70*/  FMUL.FTZ R71, R146, R69 ;  /* 0x0000004592477220 */ /* 0x000fe20000410000 */
[----:B------:R-:W-:Y:S01]  /*de80*/  FFMA.FTZ R67, R70, UR35, R67 ;  /* 0x0000002346437c23 */ /* 0x000fe20008010043 */
[----:B------:R-:W-:Y:S01]  /*de90*/  FADD.FTZ R69, R176, R65 ;  /* 0x00000041b0457221 */ /* 0x000fe20000010000 */
[----:B------:R-:W-:Y:S01]  /*dea0*/  FMUL.FTZ R65, R146, R73 ;  /* 0x0000004992417220 */ /* 0x000fe20000410000 */
[----:B------:R-:W-:Y:S01]  /*deb0*/  FMUL.FTZ R176, R12, -R213 ;  /* 0x800000d50cb07220 */ /* 0x000fe20000410000 */
[----:B------:R-:W-:Y:S01]  /*dec0*/  FFMA.FTZ R74, R66, R67, R71 ;  /* 0x00000043424a7223 */ /* 0x000fe20000010047 */
[----:B------:R-:W-:Y:S01]  /*ded0*/  FMUL.FTZ R71, R70, R43 ;  /* 0x0000002b46477220 */ /* 0x000fe20000410000 */
[----:B------:R-:W-:-:S02]  /*dee0*/  HFMA2 R70, -RZ, RZ, 0, 7.8678131103515625e-06 ;  /* 0x00000084ff467431 */ /* 0x000fc400000001ff */
[----:B------:R-:W-:Y:S01]  /*def0*/  FMUL.FTZ R72, R144, R69 ;  /* 0x0000004590487220 */ /* 0x000fe20000410000 */
[-C--:B------:R-:W-:Y:S01]  /*df00*/  FMUL.FTZ R76, R17, R71.reuse ;  /* 0x00000047114c7220 */ /* 0x080fe20000410000 */
[----:B------:R-:W-:Y:S01]  /*df10*/  FMUL.FTZ R146, R146, R71 ;  /* 0x0000004792927220 */ /* 0x000fe20000410000 */
[----:B------:R-:W-:Y:S02]  /*df20*/  IMAD R67, R189, R70, UR30 ;  /* 0x0000001ebd437e24 */ /* 0x000fe4000f8e0246 */
[----:B------:R-:W-:Y:S01]  /*df30*/  FMUL.FTZ R70, R110, R69 ;  /* 0x000000456e467220 */ /* 0x000fe20000410000 */
[C---:B------:R-:W-:Y:S01]  /*df40*/  FFMA.FTZ R65, R66.reuse, R71, R65 ;  /* 0x0000004742417223 */ /* 0x040fe20000010041 */
[----:B------:R-:W-:Y:S01]  /*df50*/  FFMA.FTZ R66, R66, R73, -R146 ;  /* 0x0000004942427223 */ /* 0x000fe20000010892 */
[-C--:B------:R-:W-:Y:S01]  /*df60*/  FMUL.FTZ R110, R110, R175.reuse ;  /* 0x000000af6e6e7220 */ /* 0x080fe20000410000 */
[C---:B------:R-:W-:Y:S01]  /*df70*/  FFMA.FTZ R78, R109.reuse, R175, R70 ;  /* 0x000000af6d4e7223 */ /* 0x040fe20000010046 */
[----:B------:R0:W-:Y:S01]  /*df80*/  STS [R67+0x4278], R76 ;  /* 0x0042784c43007388 */ /* 0x0001e20000000800 */
[----:B------:R-:W-:Y:S01]  /*df90*/  FMUL.FTZ R70, R18, R44 ;  /* 0x0000002c12467220 */ /* 0x000fe20000410000 */
[----:B------:R-:W-:Y:S01]  /*dfa0*/  FFMA.FTZ R109, R109, R69, -R110 ;  /* 0x000000456d6d7223 */ /* 0x000fe2000001086e */
[C---:B------:R-:W-:Y:S01]  /*dfb0*/  FFMA.FTZ R72, R143.reuse, R175, R72 ;  /* 0x000000af8f487223 */ /* 0x040fe20000010048 */
[----:B------:R1:W-:Y:S01]  /*dfc0*/  STS [R67+0x427c], R106 ;  /* 0x00427c6a43007388 */ /* 0x0003e20000000800 */
[-C--:B------:R-:W-:Y:S01]  /*dfd0*/  FFMA.FTZ R144, R144, -R70.reuse, R193 ;  /* 0x8000004690907223 */ /* 0x080fe200000100c1 */
[----:B------:R-:W-:Y:S01]  /*dfe0*/  FFMA.FTZ R70, -R143, R70, R192 ;  /* 0x000000468f467223 */ /* 0x000fe200000101c0 */
[----:B------:R-:W-:Y:S01]  /*dff0*/  FADD.FTZ R174, R174, R109 ;  /* 0x0000006daeae7221 */ /* 0x000fe20000010000 */
[----:B------:R-:W-:Y:S01]  /*e000*/  FFMA.FTZ R187, R72, R44, R187 ;  /* 0x0000002c48bb7223 */ /* 0x000fe200000100bb */
[----:B------:R-:W-:Y:S01]  /*e010*/  LOP3.LUT R146, R189, 0xc00, RZ, 0xfc, !PT ;  /* 0x00000c00bd927812 */ /* 0x000fe200078efcff */
[----:B0-----:R-:W-:Y:S01]  /*e020*/  FFMA.FTZ R76, R17, R145, R74 ;  /* 0x00000091114c7223 */ /* 0x001fe2000001004a */
[----:B------:R-:W-:Y:S01]  /*e030*/  FADD.FTZ R74, R173, R78 ;  /* 0x0000004ead4a7221 */ /* 0x000fe20000010000 */
[----:B------:R-:W-:Y:S01]  /*e040*/  FMUL.FTZ R78, R175, UR34 ;  /* 0x00000022af4e7c20 */ /* 0x000fe20008410000 */
[C---:B------:R-:W-:Y:S01]  /*e050*/  FMUL.FTZ R77, R142.reuse, R174 ;  /* 0x000000ae8e4d7220 */ /* 0x040fe20000410000 */
[-C--:B------:R-:W-:Y:S01]  /*e060*/  FFMA.FTZ R142, R142, -R75.reuse, R195 ;  /* 0x8000004b8e8e7223 */ /* 0x080fe200000100c3 */
[----:B------:R-:W-:Y:S01]  /*e070*/  FFMA.FTZ R75, -R141, R75, R194 ;  /* 0x0000004b8d4b7223 */ /* 0x000fe200000101c2 */
[C---:B------:R-:W-:Y:S01]  /*e080*/  FFMA.FTZ R73, R69.reuse, UR35, -R78 ;  /* 0x0000002345497c23 */ /* 0x040fe2000801084e */
[----:B------:R-:W-:Y:S01]  /*e090*/  FMUL.FTZ R78, R69, UR34 ;  /* 0x00000022454e7c20 */ /* 0x000fe20008410000 */
[----:B------:R-:W-:Y:S01]  /*e0a0*/  FADD.FTZ R41, R76, R41 ;  /* 0x000000294c297221 */ /* 0x000fe20000010000 */
[----:B------:R-:W-:Y:S01]  /*e0b0*/  FFMA.FTZ R141, R141, R74, R77 ;  /* 0x0000004a8d8d7223 */ /* 0x000fe2000001004d */
[----:B------:R-:W-:Y:S01]  /*e0c0*/  FMUL.FTZ R73, R144, R73 ;  /* 0x0000004990497220 */ /* 0x000fe20000410000 */
[C---:B------:R-:W-:Y:S01]  /*e0d0*/  FFMA.FTZ R71, R175.reuse, UR35, R78 ;  /* 0x00000023af477c23 */ /* 0x040fe2000801004e */
[----:B------:R-:W-:Y:S01]  /*e0e0*/  FMUL.FTZ R175, R175, R44 ;  /* 0x0000002cafaf7220 */ /* 0x000fe20000410000 */
[----:B------:R-:W-:Y:S01]  /*e0f0*/  FMUL.FTZ R76, R108, R174 ;  /* 0x000000ae6c4c7220 */ /* 0x000fe20000410000 */
[----:B------:R-:W-:Y:S01]  /*e100*/  FMUL.FTZ R77, R74, UR34 ;  /* 0x000000224a4d7c20 */ /* 0x000fe20008410000 */
[----:B------:R-:W-:Y:S01]  /*e110*/  FFMA.FTZ R71, R70, R71, R73 ;  /* 0x0000004746477223 */ /* 0x000fe20000010049 */
[----:B------:R-:W-:Y:S01]  /*e120*/  FMUL.FTZ R73, R69, R44 ;  /* 0x0000002c45497220 */ /* 0x000fe20000410000 */
[----:B------:R-:W-:Y:S01]  /*e130*/  FMUL.FTZ R78, R18, R175 ;  /* 0x000000af124e7220 */ /* 0x000fe20000410000 */
[-C--:B------:R-:W-:Y:S01]  /*e140*/  FFMA.FTZ R76, R105, R74.reuse, R76 ;  /* 0x0000004a694c7223 */ /* 0x080fe2000001004c */
[----:B------:R-:W-:Y:S01]  /*e150*/  FFMA.FTZ R77, R174, UR35, -R77 ;  /* 0x00000023ae4d7c23 */ /* 0x000fe2000801084d */
[C---:B------:R-:W-:Y:S01]  /*e160*/  FMUL.FTZ R69, R144.reuse, R73 ;  /* 0x0000004990457220 */ /* 0x040fe20000410000 */
[----:B------:R-:W-:Y:S01]  /*e170*/  FMUL.FTZ R144, R144, R175 ;  /* 0x000000af90907220 */ /* 0x000fe20000410000 */
[----:B-1----:R-:W-:Y:S01]  /*e180*/  FMUL.FTZ R106, R18, R73 ;  /* 0x00000049126a7220 */ /* 0x002fe20000410000 */
[----:B------:R0:W-:Y:S01]  /*e190*/  STS [R67+0x4270], R78 ;  /* 0x0042704e43007388 */ /* 0x0001e20000000800 */
[C---:B------:R-:W-:Y:S01]  /*e1a0*/  FFMA.FTZ R69, R70.reuse, R175, R69 ;  /* 0x000000af46457223 */ /* 0x040fe20000010045 */
[----:B------:R-:W-:Y:S01]  /*e1b0*/  FFMA.FTZ R70, R70, R73, -R144 ;  /* 0x0000004946467223 */ /* 0x000fe20000010890 */
[----:B------:R-:W-:Y:S01]  /*e1c0*/  FMUL.FTZ R73, R108, R74 ;  /* 0x0000004a6c497220 */ /* 0x000fe20000410000 */
[----:B------:R-:W-:Y:S01]  /*e1d0*/  FFMA.FTZ R108, R18, R72, R71 ;  /* 0x00000048126c7223 */ /* 0x000fe20000010047 */
[C---:B------:R-:W-:Y:S01]  /*e1e0*/  FMUL.FTZ R71, R174.reuse, UR34 ;  /* 0x00000022ae477c20 */ /* 0x040fe20008410000 */
[----:B------:R-:W-:Y:S01]  /*e1f0*/  FADD.FTZ R171, R171, R76 ;  /* 0x0000004cabab7221 */ /* 0x000fe20000010000 */
[----:B------:R-:W-:Y:S01]  /*e200*/  FFMA.FTZ R73, R105, R174, -R73 ;  /* 0x000000ae69497223 */ /* 0x000fe20000010849 */
[-C--:B------:R-:W-:Y:S01]  /*e210*/  FMUL.FTZ R174, R174, R45.reuse ;  /* 0x0000002daeae7220 */ /* 0x080fe20000410000 */
[C---:B------:R-:W-:Y:S01]  /*e220*/  FFMA.FTZ R76, R74.reuse, UR35, R71 ;  /* 0x000000234a4c7c23 */ /* 0x040fe20008010047 */
[----:B------:R-:W-:Y:S01]  /*e230*/  FMUL.FTZ R72, R74, R45 ;  /* 0x0000002d4a487220 */ /* 0x000fe20000410000 */
[C---:B------:R-:W-:Y:S01]  /*e240*/  FMUL.FTZ R74, R142.reuse, R77 ;  /* 0x0000004d8e4a7220 */ /* 0x040fe20000410000 */
[----:B0-----:R-:W-:Y:S01]  /*e250*/  FMUL.FTZ R78, R142, R174 ;  /* 0x000000ae8e4e7220 */ /* 0x001fe20000410000 */
[----:B------:R-:W-:Y:S01]  /*e260*/  FADD.FTZ R73, R172, R73 ;  /* 0x00000049ac497221 */ /* 0x000fe20000010000 */
[-C--:B------:R-:W-:Y:S01]  /*e270*/  FMUL.FTZ R77, R142, R72.reuse ;  /* 0x000000488e4d7220 */ /* 0x080fe20000410000 */
[----:B------:R0:W-:Y:S01]  /*e280*/  STS [R67+0x4274], R106 ;  /* 0x0042746a43007388 */ /* 0x0001e20000000800 */
[C---:B------:R-:W-:Y:S01]  /*e290*/  FFMA.FTZ R71, R75.reuse, R72, R78 ;  /* 0x000000484b477223 */ /* 0x040fe2000001004e */
[----:B------:R-:W-:Y:S01]  /*e2a0*/  FFMA.FTZ R78, R75, R76, R74 ;  /* 0x0000004c4b4e7223 */ /* 0x000fe2000001004a */
[C---:B------:R-:W-:Y:S01]  /*e2b0*/  FMUL.FTZ R74, R104.reuse, R73 ;  /* 0x00000049684a7220 */ /* 0x040fe20000410000 */
[----:B------:R-:W-:Y:S01]  /*e2c0*/  FMUL.FTZ R104, R104, R171 ;  /* 0x000000ab68687220 */ /* 0x000fe20000410000 */
[----:B------:R-:W-:Y:S01]  /*e2d0*/  FMUL.FTZ R76, R140, R73 ;  /* 0x000000498c4c7220 */ /* 0x000fe20000410000 */
[----:B------:R-:W-:Y:S01]  /*e2e0*/  FFMA.FTZ R188, R141, R45, R188 ;  /* 0x0000002d8dbc7223 */ /* 0x000fe200000100bc */
[C---:B------:R-:W-:Y:S01]  /*e2f0*/  FFMA.FTZ R74, R103.reuse, R171, R74 ;  /* 0x000000ab674a7223 */ /* 0x040fe2000001004a */
[----:B------:R-:W-:Y:S01]  /*e300*/  FFMA.FTZ R103, R103, R73, -R104 ;  /* 0x0000004967677223 */ /* 0x000fe20000010868 */
[----:B------:R-:W-:Y:S01]  /*e310*/  FMUL.FTZ R104, R171, UR34 ;  /* 0x00000022ab687c20 */ /* 0x000fe20008410000 */
[----:B0-----:R-:W-:Y:S01]  /*e320*/  FMUL.FTZ R106, R19, R72 ;  /* 0x00000048136a7220 */ /* 0x001fe20000410000 */
[----:B------:R-:W-:Y:S01]  /*e330*/  FFMA.FTZ R72, R75, R174, -R77 ;  /* 0x000000ae4b487223 */ /* 0x000fe2000001084d */
[-C--:B------:R-:W-:Y:S01]  /*e340*/  FMUL.FTZ R75, R20, R46.reuse ;  /* 0x0000002e144b7220 */ /* 0x080fe20000410000 */
[----:B------:R-:W-:Y:S01]  /*e350*/  FFMA.FTZ R141, R19, R141, R78 ;  /* 0x0000008d138d7223 */ /* 0x000fe2000001004e */
[C---:B------:R-:W-:Y:S01]  /*e360*/  FMUL.FTZ R78, R73.reuse, UR34 ;  /* 0x00000022494e7c20 */ /* 0x040fe20008410000 */
[C---:B------:R-:W-:Y:S01]  /*e370*/  FFMA.FTZ R77, R73.reuse, UR35, -R104 ;  /* 0x00000023494d7c23 */ /* 0x040fe20008010868 */
[-C--:B------:R-:W-:Y:S01]  /*e380*/  FFMA.FTZ R140, R140, -R75.reuse, R197 ;  /* 0x8000004b8c8c7223 */ /* 0x080fe200000100c5 */
[-C--:B------:R-:W-:Y:S01]  /*e390*/  FMUL.FTZ R79, R73, R46.reuse ;  /* 0x0000002e494f7220 */ /* 0x080fe20000410000 */
[----:B------:R-:W-:Y:S01]  /*e3a0*/  FFMA.FTZ R75, -R139, R75, R196 ;  /* 0x0000004b8b4b7223 */ /* 0x000fe200000101c4 */
[----:B------:R-:W-:Y:S01]  /*e3b0*/  FMUL.FTZ R73, R171, R46 ;  /* 0x0000002eab497220 */ /* 0x000fe20000410000 */
[----:B------:R-:W-:Y:S01]  /*e3c0*/  FFMA.FTZ R139, R139, R171, R76 ;  /* 0x000000ab8b8b7223 */ /* 0x000fe2000001004c */
[----:B------:R-:W-:Y:S01]  /*e3d0*/  FADD.FTZ R76, R169, R74 ;  /* 0x0000004aa94c7221 */ /* 0x000fe20000010000 */
[C---:B------:R-:W-:Y:S01]  /*e3e0*/  FMUL.FTZ R74, R140.reuse, R79 ;  /* 0x0000004f8c4a7220 */ /* 0x040fe20000410000 */
[C---:B------:R-:W-:Y:S01]  /*e3f0*/  FMUL.FTZ R104, R140.reuse, R77 ;  /* 0x0000004d8c687220 */ /* 0x040fe20000410000 */
[----:B------:R-:W-:Y:S01]  /*e400*/  FFMA.FTZ R78, R171, UR35, R78 ;  /* 0x00000023ab4e7c23 */ /* 0x000fe2000801004e */
[----:B------:R-:W-:Y:S01]  /*e410*/  FMUL.FTZ R140, R140, R73 ;  /* 0x000000498c8c7220 */ /* 0x000fe20000410000 */
[----:B------:R0:W-:Y:S01]  /*e420*/  STS [R67+0x4268], R106 ;  /* 0x0042686a43007388 */ /* 0x0001e20000000800 */
[----:B------:R-:W-:Y:S01]  /*e430*/  FADD.FTZ R170, R170, R103 ;  /* 0x00000067aaaa7221 */ /* 0x000fe20000010000 */
[----:B------:R-:W-:Y:S01]  /*e440*/  FFMA.FTZ R103, R75, R78, R104 ;  /* 0x0000004e4b677223 */ /* 0x000fe20000010068 */
[----:B------:R-:W-:Y:S01]  /*e450*/  FADD.FTZ R185, R108, R185 ;  /* 0x000000b96cb97221 */ /* 0x000fe20000010000 */
[----:B------:R-:W-:Y:S01]  /*e460*/  FMUL.FTZ R108, R20, R79 ;  /* 0x0000004f146c7220 */ /* 0x000fe20000410000 */
[-C--:B------:R-:W-:Y:S01]  /*e470*/  FMUL.FTZ R78, R102, R170.reuse ;  /* 0x000000aa664e7220 */ /* 0x080fe20000410000 */
[----:B------:R-:W-:Y:S01]  /*e480*/  FMUL.FTZ R77, R138, R170 ;  /* 0x000000aa8a4d7220 */ /* 0x000fe20000410000 */
[C---:B------:R-:W-:Y:S01]  /*e490*/  FFMA.FTZ R112, R20.reuse, R139, R103 ;  /* 0x0000008b14707223 */ /* 0x040fe20000010067 */
[----:B------:R-:W-:Y:S01]  /*e4a0*/  FFMA.FTZ R224, R139, R46, R224 ;  /* 0x0000002e8be07223 */ /* 0x000fe200000100e0 */
[----:B------:R1:W-:Y:S01]  /*e4b0*/  STS [R67+0x4264], R108 ;  /* 0x0042646c43007388 */ /* 0x0003e20000000800 */
[-C--:B0-----:R-:W-:Y:S01]  /*e4c0*/  FMUL.FTZ R106, R20, R73.reuse ;  /* 0x00000049146a7220 */ /* 0x081fe20000410000 */
[C---:B------:R-:W-:Y:S01]  /*e4d0*/  FFMA.FTZ R73, R75.reuse, R73, R74 ;  /* 0x000000494b497223 */ /* 0x040fe2000001004a */
[----:B------:R-:W-:Y:S01]  /*e4e0*/  FFMA.FTZ R74, R75, R79, -R140 ;  /* 0x0000004f4b4a7223 */ /* 0x000fe2000001088c */
[-C--:B------:R-:W-:Y:S01]  /*e4f0*/  FMUL.FTZ R75, R102, R76.reuse ;  /* 0x0000004c664b7220 */ /* 0x080fe20000410000 */
[-C--:B------:R-:W-:Y:S01]  /*e500*/  FFMA.FTZ R102, R101, R76.reuse, R78 ;  /* 0x0000004c65667223 */ /* 0x080fe2000001004e */
[----:B------:R-:W-:Y:S01]  /*e510*/  FMUL.FTZ R79, R21, R47 ;  /* 0x0000002f154f7220 */ /* 0x000fe20000410000 */
[----:B------:R-:W-:Y:S01]  /*e520*/  FFMA.FTZ R78, R137, R76, R77 ;  /* 0x0000004c894e7223 */ /* 0x000fe2000001004d */
[----:B------:R-:W-:Y:S01]  /*e530*/  FFMA.FTZ R75, R101, R170, -R75 ;  /* 0x000000aa654b7223 */ /* 0x000fe2000001084b */
[----:B------:R-:W-:Y:S01]  /*e540*/  FMUL.FTZ R101, R76, UR34 ;  /* 0x000000224c657c20 */ /* 0x000fe20008410000 */
[----:B------:R-:W-:Y:S01]  /*e550*/  FMUL.FTZ R77, R170, UR34 ;  /* 0x00000022aa4d7c20 */ /* 0x000fe20008410000 */
[----:B------:R-:W-:Y:S01]  /*e560*/  FFMA.FTZ R138, R138, -R79, R199 ;  /* 0x8000004f8a8a7223 */ /* 0x000fe200000100c7 */
[----:B------:R-:W-:Y:S01]  /*e570*/  FADD.FTZ R167, R167, R102 ;  /* 0x00000066a7a77221 */ /* 0x000fe20000010000 */
[C---:B------:R-:W-:Y:S01]  /*e580*/  FFMA.FTZ R101, R170.reuse, UR35, -R101 ;  /* 0x00000023aa657c23 */ /* 0x040fe20008010865 */
[-C--:B------:R-:W-:Y:S01]  /*e590*/  FMUL.FTZ R170, R170, R47.reuse ;  /* 0x0000002faaaa7220 */ /* 0x080fe20000410000 */
[----:B------:R0:W-:Y:S01]  /*e5a0*/  STS [R67+0x4260], R106 ;  /* 0x0042606a43007388 */ /* 0x0001e20000000800 */
[C---:B------:R-:W-:Y:S01]  /*e5b0*/  FMUL.FTZ R102, R76.reuse, R47 ;  /* 0x0000002f4c667220 */ /* 0x040fe20000410000 */
[----:B------:R-:W-:Y:S01]  /*e5c0*/  FFMA.FTZ R79, -R137, R79, R198 ;  /* 0x0000004f894f7223 */ /* 0x000fe200000101c6 */
[----:B------:R-:W-:Y:S01]  /*e5d0*/  FFMA.FTZ R104, R76, UR35, R77 ;  /* 0x000000234c687c23 */ /* 0x000fe2000801004d */
[----:B------:R-:W-:Y:S01]  /*e5e0*/  FMUL.FTZ R76, R138, R101 ;  /* 0x000000658a4c7220 */ /* 0x000fe20000410000 */
[----:B------:R-:W-:Y:S01]  /*e5f0*/  FADD.FTZ R105, R168, R75 ;  /* 0x0000004ba8697221 */ /* 0x000fe20000010000 */
[-C--:B------:R-:W-:Y:S01]  /*e600*/  FMUL.FTZ R75, R138, R102.reuse ;  /* 0x000000668a4b7220 */ /* 0x080fe20000410000 */
[----:B-1----:R-:W-:Y:S01]  /*e610*/  FMUL.FTZ R108, R21, R102 ;  /* 0x00000066156c7220 */ /* 0x002fe20000410000 */
[----:B------:R-:W-:Y:S01]  /*e620*/  FFMA.FTZ R225, R78, R47, R225 ;  /* 0x0000002f4ee17223 */ /* 0x000fe200000100e1 */
[----:B------:R-:W-:Y:S01]  /*e630*/  FMUL.FTZ R77, R167, UR34 ;  /* 0x00000022a74d7c20 */ /* 0x000fe20008410000 */
[----:B0-----:R-:W-:Y:S01]  /*e640*/  FMUL.FTZ R106, R138, R170 ;  /* 0x000000aa8a6a7220 */ /* 0x001fe20000410000 */
[----:B------:R-:W-:Y:S01]  /*e650*/  FADD.FTZ R183, R112, R183 ;  /* 0x000000b770b77221 */ /* 0x000fe20000010000 */
[----:B------:R0:W-:Y:S01]  /*e660*/  STS [R67+0x4258], R108 ;  /* 0x0042586c43007388 */ /* 0x0001e20000000800 */
[----:B------:R-:W-:Y:S01]  /*e670*/  FFMA.FTZ R77, R105, UR35, -R77 ;  /* 0x00000023694d7c23 */ /* 0x000fe2000801084d */
[C---:B------:R-:W-:Y:S01]  /*e680*/  FFMA.FTZ R101, R79.reuse, R102, R106 ;  /* 0x000000664f657223 */ /* 0x040fe2000001006a */
[C---:B------:R-:W-:Y:S01]  /*e690*/  FFMA.FTZ R106, R79.reuse, R104, R76 ;  /* 0x000000684f6a7223 */ /* 0x040fe2000001004c */
[----:B------:R-:W-:Y:S01]  /*e6a0*/  FFMA.FTZ R102, R79, R170, -R75 ;  /* 0x000000aa4f667223 */ /* 0x000fe2000001084b */
[----:B------:R-:W-:Y:S01]  /*e6b0*/  FMUL.FTZ R75, R22, R48 ;  /* 0x00000030164b7220 */ /* 0x000fe20000410000 */
[-C--:B------:R-:W-:Y:S01]  /*e6c0*/  FMUL.FTZ R76, R100, R105.reuse ;  /* 0x00000069644c7220 */ /* 0x080fe20000410000 */
[----:B------:R-:W-:Y:S01]  /*e6d0*/  FFMA.FTZ R103, R21, R78, R106 ;  /* 0x0000004e15677223 */ /* 0x000fe2000001006a */
[----:B------:R-:W-:Y:S01]  /*e6e0*/  FMUL.FTZ R104, R136, R105 ;  /* 0x0000006988687220 */ /* 0x000fe20000410000 */
[----:B------:R-:W-:Y:S01]  /*e6f0*/  FMUL.FTZ R78, R105, UR34 ;  /* 0x00000022694e7c20 */ /* 0x000fe20008410000 */
[----:B------:R-:W-:Y:S01]  /*e700*/  FMUL.FTZ R100, R100, R167 ;  /* 0x000000a764647220 */ /* 0x000fe20000410000 */
[-C--:B------:R-:W-:Y:S01]  /*e710*/  FFMA.FTZ R136, R136, -R75.reuse, R201 ;  /* 0x8000004b88887223 */ /* 0x080fe200000100c9 */
[----:B------:R-:W-:Y:S01]  /*e720*/  FFMA.FTZ R75, -R135, R75, R200 ;  /* 0x0000004b874b7223 */ /* 0x000fe200000101c8 */
[-C--:B------:R-:W-:Y:S01]  /*e730*/  FFMA.FTZ R76, R99, R167.reuse, R76 ;  /* 0x000000a7634c7223 */ /* 0x080fe2000001004c */
[----:B------:R-:W-:Y:S01]  /*e740*/  FFMA.FTZ R135, R135, R167, R104 ;  /* 0x000000a787877223 */ /* 0x000fe20000010068 */
[-C--:B------:R-:W-:Y:S01]  /*e750*/  FMUL.FTZ R79, R105, R48.reuse ;  /* 0x00000030694f7220 */ /* 0x080fe20000410000 */
[----:B------:R-:W-:Y:S01]  /*e760*/  FFMA.FTZ R78, R167, UR35, R78 ;  /* 0x00000023a74e7c23 */ /* 0x000fe2000801004e */
[----:B------:R-:W-:Y:S01]  /*e770*/  FFMA.FTZ R99, R99, R105, -R100 ;  /* 0x0000006963637223 */ /* 0x000fe20000010864 */
[----:B------:R-:W-:Y:S01]  /*e780*/  FMUL.FTZ R167, R167, R48 ;  /* 0x00000030a7a77220 */ /* 0x000fe20000410000 */
[C---:B------:R-:W-:Y:S01]  /*e790*/  FMUL.FTZ R100, R136.reuse, R79 ;  /* 0x0000004f88647220 */ /* 0x040fe20000410000 */
[----:B------:R-:W-:Y:S01]  /*e7a0*/  FMUL.FTZ R104, R136, R77 ;  /* 0x0000004d88687220 */ /* 0x000fe20000410000 */
[----:B------:R-:W-:Y:S01]  /*e7b0*/  FADD.FTZ R166, R166, R99 ;  /* 0x00000063a6a67221 */ /* 0x000fe20000010000 */
[-C--:B------:R-:W-:Y:S01]  /*e7c0*/  FMUL.FTZ R136, R136, R167.reuse ;  /* 0x000000a788887220 */ /* 0x080fe20000410000 */
[----:B------:R-:W-:Y:S01]  /*e7d0*/  FADD.FTZ R76, R165, R76 ;  /* 0x0000004ca54c7221 */ /* 0x000fe20000010000 */
[----:B------:R-:W-:Y:S01]  /*e7e0*/  FADD.FTZ R182, R103, R182 ;  /* 0x000000b667b67221 */ /* 0x000fe20000010000 */
[C---:B------:R-:W-:Y:S01]  /*e7f0*/  FFMA.FTZ R103, R75.reuse, R78, R104 ;  /* 0x0000004e4b677223 */ /* 0x040fe20000010068 */
[C---:B------:R-:W-:Y:S01]  /*e800*/  FFMA.FTZ R100, R75.reuse, R167, R100 ;  /* 0x000000a74b647223 */ /* 0x040fe20000010064 */
[-C--:B------:R-:W-:Y:S01]  /*e810*/  FFMA.FTZ R99, R75, R79.reuse, -R136 ;  /* 0x0000004f4b637223 */ /* 0x080fe20000010888 */
[C---:B------:R-:W-:Y:S01]  /*e820*/  FMUL.FTZ R78, R98.reuse, R166 ;  /* 0x000000a6624e7220 */ /* 0x040fe20000410000 */
[----:B------:R-:W-:Y:S01]  /*e830*/  FMUL.FTZ R98, R98, R76 ;  /* 0x0000004c62627220 */ /* 0x000fe20000410000 */
[----:B------:R-:W-:Y:S01]  /*e840*/  FMUL.FTZ R75, R134, R166 ;  /* 0x000000a6864b7220 */ /* 0x000fe20000410000 */
[----:B0-----:R-:W-:Y:S01]  /*e850*/  FMUL.FTZ R108, R22, R79 ;  /* 0x0000004f166c7220 */ /* 0x001fe20000410000 */
[----:B------:R-:W-:Y:S01]  /*e860*/  FMUL.FTZ R77, R23, R49 ;  /* 0x00000031174d7220 */ /* 0x000fe20000410000 */
[----:B------:R-:W-:Y:S01]  /*e870*/  FMUL.FTZ R79, R76, UR34 ;  /* 0x000000224c4f7c20 */ /* 0x000fe20008410000 */
[----:B------:R-:W-:Y:S01]  /*e880*/  FMUL.FTZ R106, R22, R167 ;  /* 0x000000a7166a7220 */ /* 0x000fe20000410000 */
[C---:B------:R-:W-:Y:S01]  /*e890*/  FFMA.FTZ R78, R97.reuse, R76, R78 ;  /* 0x0000004c614e7223 */ /* 0x040fe2000001004e */
[----:B------:R-:W-:Y:S01]  /*e8a0*/  FFMA.FTZ R97, R97, R166, -R98 ;  /* 0x000000a661617223 */ /* 0x000fe20000010862 */
[----:B------:R-:W-:Y:S01]  /*e8b0*/  FFMA.FTZ R104, R133, R76, R75 ;  /* 0x0000004c85687223 */ /* 0x000fe2000001004b */
[----:B------:R-:W-:Y:S01]  /*e8c0*/  FFMA.FTZ R134, R134, -R77, R203 ;  /* 0x8000004d86867223 */ /* 0x000fe200000100cb */
[----:B------:R-:W-:Y:S01]  /*e8d0*/  FMUL.FTZ R75, R166, UR34 ;  /* 0x00000022a64b7c20 */ /* 0x000fe20008410000 */
[----:B------:R-:W-:Y:S01]  /*e8e0*/  FMUL.FTZ R98, R76, R49 ;  /* 0x000000314c627220 */ /* 0x000fe20000410000 */
[----:B------:R-:W-:Y:S01]  /*e8f0*/  FFMA.FTZ R79, R166, UR35, -R79 ;  /* 0x00000023a64f7c23 */ /* 0x000fe2000801084f */
[----:B------:R-:W-:Y:S01]  /*e900*/  FFMA.FTZ R122, R22, R135, R103 ;  /* 0x00000087167a7223 */ /* 0x000fe20000010067 */
[----:B------:R0:W-:Y:S01]  /*e910*/  STS [R67+0x4250], R106 ;  /* 0x0042506a43007388 */ /* 0x0001e20000000800 */
[----:B------:R-:W-:Y:S01]  /*e920*/  FADD.FTZ R163, R163, R78 ;  /* 0x0000004ea3a37221 */ /* 0x000fe20000010000 */
[----:B------:R-:W-:Y:S01]  /*e930*/  FADD.FTZ R103, R164, R97 ;  /* 0x00000061a4677221 */ /* 0x000fe20000010000 */
[----:B------:R-:W-:Y:S01]  /*e940*/  FFMA.FTZ R77, -R133, R77, R202 ;  /* 0x0000004d854d7223 */ /* 0x000fe200000101ca */
[----:B------:R-:W-:Y:S01]  /*e950*/  FFMA.FTZ R78, R76, UR35, R75 ;  /* 0x000000234c4e7c23 */ /* 0x000fe2000801004b */
[C---:B------:R-:W-:Y:S01]  /*e960*/  FMUL.FTZ R97, R134.reuse, R98 ;  /* 0x0000006286617220 */ /* 0x040fe20000410000 */
[----:B------:R-:W-:Y:S01]  /*e970*/  FMUL.FTZ R76, R134, R79 ;  /* 0x0000004f864c7220 */ /* 0x000fe20000410000 */
[----:B------:R1:W-:Y:S01]  /*e980*/  STS [R67+0x4254], R108 ;  /* 0x0042546c43007388 */ /* 0x0003e20000000800 */
[----:B------:R-:W-:Y:S01]  /*e990*/  FMUL.FTZ R110, R21, R170 ;  /* 0x000000aa156e7220 */ /* 0x000fe20000410000 */
[----:B------:R-:W-:Y:S01]  /*e9a0*/  FMUL.FTZ R75, R25, R50 ;  /* 0x00000032194b7220 */ /* 0x000fe20000410000 */
[-C--:B0-----:R-:W-:Y:S01]  /*e9b0*/  FMUL.FTZ R106, R166, R49.reuse ;  /* 0x00000031a66a7220 */ /* 0x081fe20000410000 */
[----:B------:R-:W-:Y:S01]  /*e9c0*/  FMUL.FTZ R79, R163, UR34 ;  /* 0x00000022a34f7c20 */ /* 0x000fe20008410000 */
[----:B------:R-:W-:Y:S01]  /*e9d0*/  FFMA.FTZ R227, R104, R49, R227 ;  /* 0x0000003168e37223 */ /* 0x000fe200000100e3 */
[----:B------:R0:W-:Y:S01]  /*e9e0*/  STS [R67+0x425c], R110 ;  /* 0x00425c6e43007388 */ /* 0x0001e20000000800 */
[-C--:B------:R-:W-:Y:S01]  /*e9f0*/  FMUL.FTZ R112, R23, R106.reuse ;  /* 0x0000006a17707220 */ /* 0x080fe20000410000 */
[-C--:B------:R-:W-:Y:S01]  /*ea00*/  FFMA.FTZ R97, R77, R106.reuse, -R97 ;  /* 0x0000006a4d617223 */ /* 0x080fe20000010861 */
[----:B------:R-:W-:Y:S01]  /*ea10*/  FFMA.FTZ R79, R103, UR35, -R79 ;  /* 0x00000023674f7c23 */ /* 0x000fe2000801084f */
[----:B-1----:R-:W-:Y:S01]  /*ea20*/  FMUL.FTZ R108, R134, R106 ;  /* 0x0000006a866c7220 */ /* 0x002fe20000410000 */
[----:B------:R-:W-:Y:S01]  /*ea30*/  FFMA.FTZ R106, R77, R78, R76 ;  /* 0x0000004e4d6a7223 */ /* 0x000fe2000001004c */
[C---:B------:R-:W-:Y:S01]  /*ea40*/  FMUL.FTZ R76, R96.reuse, R103 ;  /* 0x00000067604c7220 */ /* 0x040fe20000410000 */
[----:B------:R-:W-:Y:S01]  /*ea50*/  FMUL.FTZ R96, R96, R163 ;  /* 0x000000a360607220 */ /* 0x000fe20000410000 */
[C---:B------:R-:W-:Y:S01]  /*ea60*/  FMUL.FTZ R78, R132.reuse, R103 ;  /* 0x00000067844e7220 */ /* 0x040fe20000410000 */
[----:B------:R-:W-:Y:S01]  /*ea70*/  FFMA.FTZ R132, R132, -R75, R205 ;  /* 0x8000004b84847223 */ /* 0x000fe200000100cd */
[C---:B------:R-:W-:Y:S01]  /*ea80*/  FFMA.FTZ R76, R95.reuse, R163, R76 ;  /* 0x000000a35f4c7223 */ /* 0x040fe2000001004c */
[----:B------:R-:W-:Y:S01]  /*ea90*/  FFMA.FTZ R95, R95, R103, -R96 ;  /* 0x000000675f5f7223 */ /* 0x000fe20000010860 */
[-C--:B0-----:R-:W-:Y:S01]  /*eaa0*/  FMUL.FTZ R110, R23, R98.reuse ;  /* 0x00000062176e7220 */ /* 0x081fe20000410000 */
[----:B------:R-:W-:Y:S01]  /*eab0*/  FFMA.FTZ R98, R77, R98, R108 ;  /* 0x000000624d627223 */ /* 0x000fe2000001006c */
[----:B------:R-:W-:Y:S01]  /*eac0*/  FFMA.FTZ R77, -R131, R75, R204 ;  /* 0x0000004b834d7223 */ /* 0x000fe200000101cc */
[----:B------:R-:W-:Y:S01]  /*ead0*/  FADD.FTZ R162, R162, R95 ;  /* 0x0000005fa2a27221 */ /* 0x000fe20000010000 */
[----:B------:R-:W-:Y:S01]  /*eae0*/  FADD.FTZ R76, R161, R76 ;  /* 0x0000004ca14c7221 */ /* 0x000fe20000010000 */
[----:B------:R-:W-:Y:S01]  /*eaf0*/  FFMA.FTZ R131, R131, R163, R78 ;  /* 0x000000a383837223 */ /* 0x000fe2000001004e */
[----:B------:R-:W-:Y:S01]  /*eb00*/  FFMA.FTZ R105, R23, R104, R106 ;  /* 0x0000006817697223 */ /* 0x000fe2000001006a */
[C---:B------:R-:W-:Y:S01]  /*eb10*/  FMUL.FTZ R78, R94.reuse, R162 ;  /* 0x000000a25e4e7220 */ /* 0x040fe20000410000 */
[----:B------:R-:W-:Y:S01]  /*eb20*/  FMUL.FTZ R75, R94, R76 ;  /* 0x0000004c5e4b7220 */ /* 0x000fe20000410000 */
[-C--:B------:R-:W-:Y:S01]  /*eb30*/  FMUL.FTZ R106, R103, R50.reuse ;  /* 0x00000032676a7220 */ /* 0x080fe20000410000 */
[----:B------:R-:W-:Y:S01]  /*eb40*/  FMUL.FTZ R104, R163, R50 ;  /* 0x00000032a3687220 */ /* 0x000fe20000410000 */
[C---:B------:R-:W-:Y:S01]  /*eb50*/  FFMA.FTZ R78, R93.reuse, R76, R78 ;  /* 0x0000004c5d4e7223 */ /* 0x040fe2000001004e */
[----:B------:R-:W-:Y:S01]  /*eb60*/  FFMA.FTZ R75, R93, R162, -R75 ;  /* 0x000000a25d4b7223 */ /* 0x000fe2000001084b */
[C---:B------:R-:W-:Y:S01]  /*eb70*/  FMUL.FTZ R96, R132.reuse, R79 ;  /* 0x0000004f84607220 */ /* 0x040fe20000410000 */
[----:B------:R-:W-:Y:S01]  /*eb80*/  FMUL.FTZ R94, R103, UR34 ;  /* 0x00000022675e7c20 */ /* 0x000fe20008410000 */
[----:B------:R-:W-:Y:S01]  /*eb90*/  FADD.FTZ R159, R159, R78 ;  /* 0x0000004e9f9f7221 */ /* 0x000fe20000010000 */
[----:B------:R-:W-:Y:S01]  /*eba0*/  FMUL.FTZ R78, R132, R106 ;  /* 0x0000006a844e7220 */ /* 0x000fe20000410000 */
[----:B------:R-:W-:Y:S01]  /*ebb0*/  FADD.FTZ R79, R160, R75 ;  /* 0x0000004ba04f7221 */ /* 0x000fe20000010000 */
[----:B------:R-:W-:Y:S01]  /*ebc0*/  FFMA.FTZ R94, R163, UR35, R94 ;  /* 0x00000023a35e7c23 */ /* 0x000fe2000801005e */
[----:B------:R-:W-:Y:S01]  /*ebd0*/  FMUL.FTZ R75, R130, R162 ;  /* 0x000000a2824b7220 */ /* 0x000fe20000410000 */
[C---:B------:R-:W-:Y:S01]  /*ebe0*/  FFMA.FTZ R103, R77.reuse, R104, R78 ;  /* 0x000000684d677223 */ /* 0x040fe2000001004e */
[C---:B------:R-:W-:Y:S01]  /*ebf0*/  FMUL.FTZ R78, R92.reuse, R79 ;  /* 0x0000004f5c4e7220 */ /* 0x040fe20000410000 */
[-C--:B------:R-:W-:Y:S01]  /*ec00*/  FMUL.FTZ R92, R92, R159.reuse ;  /* 0x0000009f5c5c7220 */ /* 0x080fe20000410000 */
[----:B------:R-:W-:Y:S01]  /*ec10*/  FFMA.FTZ R96, R77, R94, R96 ;  /* 0x0000005e4d607223 */ /* 0x000fe20000010060 */
[----:B------:R-:W-:Y:S01]  /*ec20*/  FFMA.FTZ R94, R129, R76, R75 ;  /* 0x0000004c815e7223 */ /* 0x000fe2000001004b */
[C---:B------:R-:W-:Y:S01]  /*ec30*/  FFMA.FTZ R78, R91.reuse, R159, R78 ;  /* 0x0000009f5b4e7223 */ /* 0x040fe2000001004e */
[----:B------:R-:W-:Y:S01]  /*ec40*/  FFMA.FTZ R91, R91, R79, -R92 ;  /* 0x0000004f5b5b7223 */ /* 0x000fe2000001085c */
[-C--:B------:R-:W-:Y:S01]  /*ec50*/  FMUL.FTZ R95, R132, R104.reuse ;  /* 0x00000068845f7220 */ /* 0x080fe20000410000 */
[----:B------:R-:W-:Y:S01]  /*ec60*/  FMUL.FTZ R104, R25, R104 ;  /* 0x0000006819687220 */ /* 0x000fe20000410000 */
[----:B------:R-:W-:Y:S01]  /*ec70*/  FADD.FTZ R92, R157, R78 ;  /* 0x0000004e9d5c7221 */ /* 0x000fe20000010000 */
[----:B------:R-:W-:Y:S01]  /*ec80*/  FADD.FTZ R158, R158, R91 ;  /* 0x0000005b9e9e7221 */ /* 0x000fe20000010000 */
[----:B------:R-:W-:Y:S01]  /*ec90*/  FFMA.FTZ R95, R77, R106, -R95 ;  /* 0x0000006a4d5f7223 */ /* 0x000fe2000001085f */
[----:B------:R-:W-:Y:S01]  /*eca0*/  FMUL.FTZ R77, R28, R51 ;  /* 0x000000331c4d7220 */ /* 0x000fe20000410000 */
[C---:B------:R-:W-:Y:S01]  /*ecb0*/  FMUL.FTZ R75, R90.reuse, R92 ;  /* 0x0000005c5a4b7220 */ /* 0x040fe20000410000 */
[-C--:B------:R-:W-:Y:S01]  /*ecc0*/  FMUL.FTZ R78, R90, R158.reuse ;  /* 0x0000009e5a4e7220 */ /* 0x080fe20000410000 */
[----:B------:R-:W-:Y:S01]  /*ecd0*/  FMUL.FTZ R91, R76, UR34 ;  /* 0x000000224c5b7c20 */ /* 0x000fe20008410000 */
[----:B------:R-:W-:Y:S01]  /*ece0*/  FFMA.FTZ R130, R130, -R77, R207 ;  /* 0x8000004d82827223 */ /* 0x000fe200000100cf */
[C---:B------:R-:W-:Y:S01]  /*ecf0*/  FFMA.FTZ R75, R89.reuse, R158, -R75 ;  /* 0x0000009e594b7223 */ /* 0x040fe2000001084b */
[----:B------:R-:W-:Y:S01]  /*ed00*/  FFMA.FTZ R78, R89, R92, R78 ;  /* 0x0000005c594e7223 */ /* 0x000fe2000001004e */
[C---:B------:R-:W-:Y:S01]  /*ed10*/  FMUL.FTZ R89, R162.reuse, UR34 ;  /* 0x00000022a2597c20 */ /* 0x040fe20008410000 */
[----:B------:R-:W-:Y:S01]  /*ed20*/  FFMA.FTZ R91, R162, UR35, -R91 ;  /* 0x00000023a25b7c23 */ /* 0x000fe2000801085b */
[----:B------:R-:W-:Y:S01]  /*ed30*/  FADD.FTZ R75, R156, R75 ;  /* 0x0000004b9c4b7221 */ /* 0x000fe20000010000 */
[----:B------:R-:W-:Y:S01]  /*ed40*/  FADD.FTZ R155, R155, R78 ;  /* 0x0000004e9b9b7221 */ /* 0x000fe20000010000 */
[C---:B------:R-:W-:Y:S01]  /*ed50*/  FFMA.FTZ R78, R76.reuse, UR35, R89 ;  /* 0x000000234c4e7c23 */ /* 0x040fe20008010059 */
[----:B------:R-:W-:Y:S01]  /*ed60*/  FMUL.FTZ R89, R76, R51 ;  /* 0x000000334c597220 */ /* 0x000fe20000410000 */
[----:B------:R-:W-:Y:S01]  /*ed70*/  FMUL.FTZ R76, R88, R75 ;  /* 0x0000004b584c7220 */ /* 0x000fe20000410000 */
[----:B------:R-:W-:Y:S01]  /*ed80*/  FMUL.FTZ R93, R162, R51 ;  /* 0x00000033a25d7220 */ /* 0x000fe20000410000 */
[-C--:B------:R-:W-:Y:S01]  /*ed90*/  FMUL.FTZ R88, R88, R155.reuse ;  /* 0x0000009b58587220 */ /* 0x080fe20000410000 */
[----:B------:R0:W-:Y:S01]  /*eda0*/  STS [R67+0x4240], R104 ;  /* 0x0042406843007388 */ /* 0x0001e20000000800 */
[C---:B------:R-:W-:Y:S01]  /*edb0*/  FFMA.FTZ R76, R87.reuse, R155, R76 ;  /* 0x0000009b574c7223 */ /* 0x040fe2000001004c */
[----:B------:R-:W-:Y:S01]  /*edc0*/  FMUL.FTZ R90, R130, R91 ;  /* 0x0000005b825a7220 */ /* 0x000fe20000410000 */
[----:B------:R-:W-:Y:S01]  /*edd0*/  FFMA.FTZ R87, R87, R75, -R88 ;  /* 0x0000004b57577223 */ /* 0x000fe20000010858 */
[----:B------:R-:W-:Y:S01]  /*ede0*/  FFMA.FTZ R77, -R129, R77, R206 ;  /* 0x0000004d814d7223 */ /* 0x000fe200000101ce */
[----:B------:R-:W-:Y:S01]  /*edf0*/  FADD.FTZ R76, R153, R76 ;  /* 0x0000004c994c7221 */ /* 0x000fe20000010000 */
[----:B------:R-:W-:Y:S01]  /*ee00*/  FADD.FTZ R178, R105, R178 ;  /* 0x000000b269b27221 */ /* 0x000fe20000010000 */
[----:B------:R-:W-:Y:S01]  /*ee10*/  FADD.FTZ R154, R154, R87 ;  /* 0x000000579a9a7221 */ /* 0x000fe20000010000 */
[----:B------:R-:W-:Y:S01]  /*ee20*/  FFMA.FTZ R87, R77, R78, R90 ;  /* 0x0000004e4d577223 */ /* 0x000fe2000001005a */
[----:B------:R-:W-:Y:S01]  /*ee30*/  FMUL.FTZ R88, R128, R79 ;  /* 0x0000004f80587220 */ /* 0x000fe20000410000 */
[C---:B0-----:R-:W-:Y:S01]  /*ee40*/  FMUL.FTZ R104, R130.reuse, R93 ;  /* 0x0000005d82687220 */ /* 0x041fe20000410000 */
[-C--:B------:R-:W-:Y:S01]  /*ee50*/  FMUL.FTZ R130, R130, R89.reuse ;  /* 0x0000005982827220 */ /* 0x080fe20000410000 */
[C---:B------:R-:W-:Y:S01]  /*ee60*/  FMUL.FTZ R78, R86.reuse, R154 ;  /* 0x0000009a564e7220 */ /* 0x040fe20000410000 */
[----:B------:R-:W-:Y:S01]  /*ee70*/  FMUL.FTZ R106, R25, R106 ;  /* 0x0000006a196a7220 */ /* 0x000fe20000410000 */
[C---:B------:R-:W-:Y:S01]  /*ee80*/  FFMA.FTZ R104, R77.reuse, R89, R104 ;  /* 0x000000594d687223 */ /* 0x040fe20000010068 */
[----:B------:R-:W-:Y:S01]  /*ee90*/  FFMA.FTZ R105, R77, R93, -R130 ;  /* 0x0000005d4d697223 */ /* 0x000fe20000010882 */
[----:B------:R-:W-:Y:S01]  /*eea0*/  FMUL.FTZ R77, R86, R76 ;  /* 0x0000004c564d7220 */ /* 0x000fe20000410000 */
[----:B------:R-:W-:Y:S01]  /*eeb0*/  FMUL.FTZ R86, R31, R52 ;  /* 0x000000341f567220 */ /* 0x000fe20000410000 */
[----:B------:R-:W-:Y:S01]  /*eec0*/  FFMA.FTZ R78, R85, R76, R78 ;  /* 0x0000004c554e7223 */ /* 0x000fe2000001004e */
[----:B------:R-:W-:Y:S01]  /*eed0*/  FFMA.FTZ R228, R131, R50, R228 ;  /* 0x0000003283e47223 */ /* 0x000fe200000100e4 */
[----:B------:R-:W-:Y:S01]  /*eee0*/  FFMA.FTZ R77, R85, R154, -R77 ;  /* 0x0000009a554d7223 */ /* 0x000fe2000001084d */
[-C--:B------:R-:W-:Y:S01]  /*eef0*/  FFMA.FTZ R128, R128, -R86.reuse, R209 ;  /* 0x8000005680807223 */ /* 0x080fe200000100d1 */
[C---:B------:R-:W-:Y:S01]  /*ef00*/  FFMA.FTZ R86, -R127.reuse, R86, R208 ;  /* 0x000000567f567223 */ /* 0x040fe200000101d0 */
[----:B------:R-:W-:Y:S01]  /*ef10*/  FFMA.FTZ R127, R127, R159, R88 ;  /* 0x0000009f7f7f7223 */ /* 0x000fe20000010058 */
[----:B------:R-:W-:Y:S01]  /*ef20*/  FADD.FTZ R77, R152, R77 ;  /* 0x0000004d984d7221 */ /* 0x000fe20000010000 */
[----:B------:R-:W-:Y:S01]  /*ef30*/  FMUL.FTZ R90, R159, UR34 ;  /* 0x000000229f5a7c20 */ /* 0x000fe20008410000 */
[----:B------:R-:W-:Y:S01]  /*ef40*/  FFMA.FTZ R131, R25, R131, R96 ;  /* 0x0000008319837223 */ /* 0x000fe20000010060 */
[----:B------:R-:W-:Y:S01]  /*ef50*/  FADD.FTZ R151, R151, R78 ;  /* 0x0000004e97977221 */ /* 0x000fe20000010000 */
[C---:B------:R-:W-:Y:S01]  /*ef60*/  FMUL.FTZ R88, R79.reuse, UR34 ;  /* 0x000000224f587c20 */ /* 0x040fe20008410000 */
[----:B------:R-:W-:Y:S01]  /*ef70*/  FMUL.FTZ R96, R28, R89 ;  /* 0x000000591c607220 */ /* 0x000fe20000410000 */
[----:B------:R0:W-:Y:S01]  /*ef80*/  STS [R67+0x4244], R106 ;  /* 0x0042446a43007388 */ /* 0x0001e20000000800 */
[C---:B------:R-:W-:Y:S01]  /*ef90*/  FMUL.FTZ R78, R84.reuse, R77 ;  /* 0x0000004d544e7220 */ /* 0x040fe20000410000 */
[C---:B------:R-:W-:Y:S01]  /*efa0*/  FFMA.FTZ R85, R79.reuse, UR35, -R90 ;  /* 0x000000234f557c23 */ /* 0x040fe2000801085a */
[-C--:B------:R-:W-:Y:S01]  /*efb0*/  FMUL.FTZ R84, R84, R151.reuse ;  /* 0x0000009754547220 */ /* 0x080fe20000410000 */
[-C--:B------:R-:W-:Y:S01]  /*efc0*/  FMUL.FTZ R79, R79, R52.reuse ;  /* 0x000000344f4f7220 */ /* 0x080fe20000410000 */
[----:B------:R1:W-:Y:S01]  /*efd0*/  STS [R67+0x4238], R96 ;  /* 0x0042386043007388 */ /* 0x0003e20000000800 */
[----:B------:R-:W-:Y:S01]  /*efe0*/  FFMA.FTZ R78, R83, R151, R78 ;  /* 0x00000097534e7223 */ /* 0x000fe2000001004e */
[----:B------:R-:W-:Y:S01]  /*eff0*/  FADD.FTZ R36, R131, R36 ;  /* 0x0000002483247221 */ /* 0x000fe20000010000 */
[----:B------:R-:W-:Y:S01]  /*f000*/  FFMA.FTZ R83, R83, R77, -R84 ;  /* 0x0000004d53537223 */ /* 0x000fe20000010854 */
[----:B------:R-:W-:Y:S01]  /*f010*/  FMUL.FTZ R131, R128, R85 ;  /* 0x0000005580837220 */ /* 0x000fe20000410000 */
[----:B0-----:R-:W-:Y:S01]  /*f020*/  FMUL.FTZ R106, R28, R93 ;  /* 0x0000005d1c6a7220 */ /* 0x001fe20000410000 */
[C---:B------:R-:W-:Y:S01]  /*f030*/  FFMA.FTZ R93, R159.reuse, UR35, R88 ;  /* 0x000000239f5d7c23 */ /* 0x040fe20008010058 */
[----:B------:R-:W-:Y:S01]  /*f040*/  FMUL.FTZ R159, R159, R52 ;  /* 0x000000349f9f7220 */ /* 0x000fe20000410000 */
[----:B------:R-:W-:Y:S01]  /*f050*/  FADD.FTZ R78, R149, R78 ;  /* 0x0000004e954e7221 */ /* 0x000fe20000010000 */
[----:B------:R-:W-:Y:S01]  /*f060*/  FFMA.FTZ R229, R94, R51, R229 ;  /* 0x000000335ee57223 */ /* 0x000fe200000100e5 */
[----:B-1----:R-:W-:Y:S01]  /*f070*/  FFMA.FTZ R96, R28, R94, R87 ;  /* 0x0000005e1c607223 */ /* 0x002fe20000010057 */
[C---:B------:R-:W-:Y:S01]  /*f080*/  FMUL.FTZ R87, R128.reuse, R79 ;  /* 0x0000004f80577220 */ /* 0x040fe20000410000 */
[----:B------:R-:W-:Y:S01]  /*f090*/  FMUL.FTZ R128, R128, R159 ;  /* 0x0000009f80807220 */ /* 0x000fe20000410000 */
[----:B------:R-:W-:Y:S01]  /*f0a0*/  FADD.FTZ R150, R150, R83 ;  /* 0x0000005396967221 */ /* 0x000fe20000010000 */
[CC--:B------:R-:W-:Y:S01]  /*f0b0*/  FMUL.FTZ R94, R31.reuse, R79.reuse ;  /* 0x0000004f1f5e7220 */ /* 0x0c0fe20000410000 */
[----:B------:R-:W-:Y:S01]  /*f0c0*/  FMUL.FTZ R83, R42, R58 ;  /* 0x0000003a2a537220 */ /* 0x000fe20000410000 */
[----:B------:R-:W-:Y:S01]  /*f0d0*/  FFMA.FTZ R107, R86, R79, -R128 ;  /* 0x0000004f566b7223 */ /* 0x000fe20000010880 */
[C---:B------:R-:W-:Y:S01]  /*f0e0*/  FMUL.FTZ R79, R82.reuse, R78 ;  /* 0x0000004e524f7220 */ /* 0x040fe20000410000 */
[-C--:B------:R-:W-:Y:S01]  /*f0f0*/  FMUL.FTZ R84, R82, R150.reuse ;  /* 0x0000009652547220 */ /* 0x080fe20000410000 */
[----:B------:R-:W-:Y:S01]  /*f100*/  FMUL.FTZ R90, R31, R159 ;  /* 0x0000009f1f5a7220 */ /* 0x000fe20000410000 */
[----:B------:R0:W-:Y:S01]  /*f110*/  STS [R67+0x423c], R106 ;  /* 0x00423c6a43007388 */ /* 0x0001e20000000800 */
[C---:B------:R-:W-:Y:S01]  /*f120*/  FFMA.FTZ R79, R81.reuse, R150, -R79 ;  /* 0x00000096514f7223 */ /* 0x040fe2000001084f */
[----:B------:R-:W-:Y:S01]  /*f130*/  FFMA.FTZ R84, R81, R78, R84 ;  /* 0x0000004e51547223 */ /* 0x000fe20000010054 */
[-C--:B------:R-:W-:Y:S01]  /*f140*/  FMUL.FTZ R81, R40, R57.reuse ;  /* 0x0000003928517220 */ /* 0x080fe20000410000 */
[----:B------:R-:W-:Y:S01]  /*f150*/  FMUL.FTZ R123, R150, R57 ;  /* 0x00000039967b7220 */ /* 0x000fe20000410000 */
[----:B------:R-:W-:Y:S01]  /*f160*/  FADD.FTZ R85, R148, R79 ;  /* 0x0000004f94557221 */ /* 0x000fe20000010000 */
[----:B------:R-:W-:Y:S01]  /*f170*/  FADD.FTZ R147, R147, R84 ;  /* 0x0000005493937221 */ /* 0x000fe20000010000 */
[-C--:B------:R-:W-:Y:S01]  /*f180*/  FFMA.FTZ R84, -R113, R83.reuse, R220 ;  /* 0x0000005371547223 */ /* 0x080fe200000101dc */
[----:B------:R-:W-:Y:S01]  /*f190*/  FFMA.FTZ R83, R114, -R83, R222 ;  /* 0x8000005372537223 */ /* 0x000fe200000100de */
[-C--:B------:R-:W-:Y:S01]  /*f1a0*/  FMUL.FTZ R109, R85, R58.reuse ;  /* 0x0000003a556d7220 */ /* 0x080fe20000410000 */
[-C--:B------:R-:W-:Y:S01]  /*f1b0*/  FFMA.FTZ R82, -R115, R81.reuse, R218 ;  /* 0x0000005173527223 */ /* 0x080fe200000101da */
[----:B------:R-:W-:Y:S01]  /*f1c0*/  FFMA.FTZ R81, R116, -R81, R219 ;  /* 0x8000005174517223 */ /* 0x000fe200000100db */
[----:B------:R-:W-:Y:S01]  /*f1d0*/  FMUL.FTZ R111, R147, R58 ;  /* 0x0000003a936f7220 */ /* 0x000fe20000410000 */
[----:B0-----:R-:W-:Y:S01]  /*f1e0*/  FFMA.FTZ R106, R86, R159, R87 ;  /* 0x0000009f566a7223 */ /* 0x001fe20000010057 */
[----:B------:R-:W-:Y:S01]  /*f1f0*/  FMUL.FTZ R88, R39, R56 ;  /* 0x0000003827587220 */ /* 0x000fe20000410000 */
[----:B------:R-:W-:Y:S01]  /*f200*/  FMUL.FTZ R129, R78, R57 ;  /* 0x000000394e817220 */ /* 0x000fe20000410000 */
[----:B------:R-:W-:Y:S01]  /*f210*/  FMUL.FTZ R87, R83, R109 ;  /* 0x0000006d53577220 */ /* 0x000fe20000410000 */
[----:B------:R0:W-:Y:S01]  /*f220*/  STS [R67+0x4230], R90 ;  /* 0x0042305a43007388 */ /* 0x0001e20000000800 */
[----:B------:R-:W-:Y:S01]  /*f230*/  FADD.FTZ R35, R96, R35 ;  /* 0x0000002360237221 */ /* 0x000fe20000010000 */
[----:B------:R-:W-:Y:S01]  /*f240*/  FMUL.FTZ R89, R81, R123 ;  /* 0x0000007b51597220 */ /* 0x000fe20000410000 */
[-C--:B------:R-:W-:Y:S01]  /*f250*/  FFMA.FTZ R79, -R117, R88.reuse, R216 ;  /* 0x00000058754f7223 */ /* 0x080fe200000101d8 */
[----:B------:R-:W-:Y:S01]  /*f260*/  FMUL.FTZ R96, R81, R129 ;  /* 0x0000008151607220 */ /* 0x000fe20000410000 */
[----:B------:R-:W-:Y:S01]  /*f270*/  FFMA.FTZ R88, R118, -R88, R217 ;  /* 0x8000005876587223 */ /* 0x000fe200000100d9 */
[----:B------:R-:W-:Y:S01]  /*f280*/  FMUL.FTZ R108, R77, R56 ;  /* 0x000000384d6c7220 */ /* 0x000fe20000410000 */
[----:B------:R-:W-:Y:S01]  /*f290*/  FFMA.FTZ R87, R84, R111, R87 ;  /* 0x0000006f54577223 */ /* 0x000fe20000010057 */
[----:B------:R1:W-:Y:S01]  /*f2a0*/  STS [R67+0x4234], R94 ;  /* 0x0042345e43007388 */ /* 0x0003e20000000800 */
[----:B------:R-:W-:Y:S01]  /*f2b0*/  FFMA.FTZ R132, R86, R93, R131 ;  /* 0x0000005d56847223 */ /* 0x000fe20000010083 */
[----:B0-----:R-:W-:Y:S01]  /*f2c0*/  FMUL.FTZ R90, R83, R111 ;  /* 0x0000006f535a7220 */ /* 0x001fe20000410000 */
[----:B------:R-:W-:Y:S01]  /*f2d0*/  FADD.FTZ R87, RZ, R87 ;  /* 0x00000057ff577221 */ /* 0x000fe20000010000 */
[----:B------:R0:W-:Y:S01]  /*f2e0*/  STS [R67+0x4248], R110 ;  /* 0x0042486e43007388 */ /* 0x0001e20000000800 */
[----:B------:R-:W-:Y:S01]  /*f2f0*/  FMUL.FTZ R86, R38, R55 ;  /* 0x0000003726567220 */ /* 0x000fe20000410000 */
[----:B------:R-:W-:Y:S01]  /*f300*/  FFMA.FTZ R90, R84, R109, -R90 ;  /* 0x0000006d545a7223 */ /* 0x000fe2000001085a */
[-C--:B------:R-:W-:Y:S01]  /*f310*/  FMUL.FTZ R133, R76, R55.reuse ;  /* 0x000000374c857220 */ /* 0x080fe20000410000 */
[----:B------:R-:W-:Y:S01]  /*f320*/  FMUL.FTZ R131, R154, R55 ;  /* 0x000000379a837220 */ /* 0x000fe20000410000 */
[----:B------:R2:W-:Y:S01]  /*f330*/  STS [R67+0x424c], R112 ;  /* 0x00424c7043007388 */ /* 0x0005e20000000800 */
[C---:B-1----:R-:W-:Y:S01]  /*f340*/  FFMA.FTZ R94, R82.reuse, R129, R89 ;  /* 0x00000081525e7223 */ /* 0x042fe20000010059 */
[----:B------:R-:W-:Y:S01]  /*f350*/  FFMA.FTZ R89, R82, R123, -R96 ;  /* 0x0000007b52597223 */ /* 0x000fe20000010860 */
[----:B------:R-:W-:Y:S01]  /*f360*/  FMUL.FTZ R96, R88, R108 ;  /* 0x0000006c58607220 */ /* 0x000fe20000410000 */
[----:B------:R-:W-:Y:S01]  /*f370*/  FADD.FTZ R90, RZ, R90 ;  /* 0x0000005aff5a7221 */ /* 0x000fe20000010000 */
[----:B0-----:R-:W-:Y:S01]  /*f380*/  FMUL.FTZ R110, R151, R56 ;  /* 0x00000038976e7220 */ /* 0x001fe20000410000 */
[----:B------:R-:W-:Y:S01]  /*f390*/  FADD.FTZ R87, R87, R94 ;  /* 0x0000005e57577221 */ /* 0x000fe20000010000 */
[----:B------:R-:W-:Y:S01]  /*f3a0*/  FADD.FTZ R181, R122, R181 ;  /* 0x000000b57ab57221 */ /* 0x000fe20000010000 */
[----:B------:R-:W-:Y:S01]  /*f3b0*/  FADD.FTZ R89, R90, R89 ;  /* 0x000000595a597221 */ /* 0x000fe20000010000 */
[-C--:B------:R-:W-:Y:S01]  /*f3c0*/  FMUL.FTZ R91, R88, R110.reuse ;  /* 0x0000006e585b7220 */ /* 0x080fe20000410000 */
[----:B------:R-:W-:Y:S01]  /*f3d0*/  FFMA.FTZ R96, R79, R110, R96 ;  /* 0x0000006e4f607223 */ /* 0x000fe20000010060 */
[----:B--2---:R-:W-:Y:S01]  /*f3e0*/  FMUL.FTZ R112, R34, R53 ;  /* 0x0000003522707220 */ /* 0x004fe20000410000 */
[----:B------:R-:W-:Y:S01]  /*f3f0*/  FMUL.FTZ R122, R37, R54 ;  /* 0x00000036257a7220 */ /* 0x000fe20000410000 */
[----:B------:R-:W-:Y:S01]  /*f400*/  FFMA.FTZ R90, R79, R108, -R91 ;  /* 0x0000006c4f5a7223 */ /* 0x000fe2000001085b */
[----:B------:R-:W-:Y:S01]  /*f410*/  FADD.FTZ R91, R87, R96 ;  /* 0x00000060575b7221 */ /* 0x000fe20000010000 */
[-C--:B------:R-:W-:Y:S01]  /*f420*/  FFMA.FTZ R87, R120, -R86.reuse, R215 ;  /* 0x8000005678577223 */ /* 0x080fe200000100d7 */
[----:B------:R-:W-:Y:S01]  /*f430*/  FFMA.FTZ R86, -R119, R86, R214 ;  /* 0x0000005677567223 */ /* 0x000fe200000101d6 */
[----:B------:R-:W-:Y:S01]  /*f440*/  FADD.FTZ R90, R89, R90 ;  /* 0x0000005a595a7221 */ /* 0x000fe20000010000 */
[----:B------:R-:W-:Y:S01]  /*f450*/  FFMA.FTZ R226, R135, R48, R226 ;  /* 0x0000003087e27223 */ /* 0x000fe200000100e2 */
[C---:B------:R-:W-:Y:S01]  /*f460*/  FMUL.FTZ R96, R87.reuse, R133 ;  /* 0x0000008557607220 */ /* 0x040fe20000410000 */
[-C--:B------:R-:W-:Y:S01]  /*f470*/  FMUL.FTZ R89, R87, R131.reuse ;  /* 0x0000008357597220 */ /* 0x080fe20000410000 */
[C---:B------:R-:W-:Y:S01]  /*f480*/  FMUL.FTZ R135, R126.reuse, R158 ;  /* 0x0000009e7e877220 */ /* 0x040fe20000410000 */
[----:B------:R-:W-:Y:S01]  /*f490*/  FFMA.FTZ R128, R126, -R112, R211 ;  /* 0x800000707e807223 */ /* 0x000fe200000100d3 */
[C---:B------:R-:W-:Y:S01]  /*f4a0*/  FFMA.FTZ R93, R86.reuse, R131, -R96 ;  /* 0x00000083565d7223 */ /* 0x040fe20000010860 */
[----:B------:R-:W-:Y:S01]  /*f4b0*/  FFMA.FTZ R94, R86, R133, R89 ;  /* 0x00000085565e7223 */ /* 0x000fe20000010059 */
[----:B------:R-:W-:Y:S01]  /*f4c0*/  FMUL.FTZ R126, R75, R54 ;  /* 0x000000364b7e7220 */ /* 0x000fe20000410000 */
[C---:B------:R-:W-:Y:S01]  /*f4d0*/  FFMA.FTZ R89, -R125.reuse, R112, R210 ;  /* 0x000000707d597223 */ /* 0x040fe200000101d2 */
[----:B------:R-:W-:Y:S01]  /*f4e0*/  FADD.FTZ R90, R90, R93 ;  /* 0x0000005d5a5a7221 */ /* 0x000fe20000010000 */
[----:B------:R-:W-:Y:S01]  /*f4f0*/  FFMA.FTZ R93, R124, -R122, R213 ;  /* 0x8000007a7c5d7223 */ /* 0x000fe200000100d5 */
[----:B------:R-:W-:Y:S01]  /*f500*/  FFMA.FTZ R96, R125, R92, R135 ;  /* 0x0000005c7d607223 */ /* 0x000fe20000010087 */
[----:B------:R-:W-:Y:S01]  /*f510*/  FADD.FTZ R112, R91, R94 ;  /* 0x0000005e5b707221 */ /* 0x000fe20000010000 */
[----:B------:R-:W-:Y:S01]  /*f520*/  FFMA.FTZ R94, -R121, R122, R212 ;  /* 0x0000007a795e7223 */ /* 0x000fe200000101d4 */
[----:B------:R-:W-:Y:S01]  /*f530*/  FMUL.FTZ R125, R92, UR34 ;  /* 0x000000225c7d7c20 */ /* 0x000fe20008410000 */
[----:B------:R-:W-:Y:S01]  /*f540*/  FMUL.FTZ R122, R155, R54 ;  /* 0x000000369b7a7220 */ /* 0x000fe20000410000 */
[C---:B------:R-:W-:Y:S01]  /*f550*/  FMUL.FTZ R91, R93.reuse, R126 ;  /* 0x0000007e5d5b7220 */ /* 0x040fe20000410000 */
[C---:B------:R-:W-:Y:S01]  /*f560*/  FMUL.FTZ R137, R158.reuse, UR34 ;  /* 0x000000229e897c20 */ /* 0x040fe20008410000 */
[----:B------:R-:W-:Y:S01]  /*f570*/  FFMA.FTZ R139, R158, UR35, -R125 ;  /* 0x000000239e8b7c23 */ /* 0x000fe2000801087d */
[-C--:B------:R-:W-:Y:S01]  /*f580*/  FMUL.FTZ R135, R93, R122.reuse ;  /* 0x0000007a5d877220 */ /* 0x080fe20000410000 */
[----:B------:R-:W-:Y:S01]  /*f590*/  FFMA.FTZ R125, R94, R122, R91 ;  /* 0x0000007a5e7d7223 */ /* 0x000fe2000001005b */
[C---:B------:R-:W-:Y:S01]  /*f5a0*/  FFMA.FTZ R91, R92.reuse, UR35, R137 ;  /* 0x000000235c5b7c23 */ /* 0x040fe20008010089 */
[-C--:B------:R-:W-:Y:S01]  /*f5b0*/  FMUL.FTZ R137, R92, R53.reuse ;  /* 0x000000355c897220 */ /* 0x080fe20000410000 */
[----:B------:R-:W-:Y:S01]  /*f5c0*/  FADD.FTZ R184, R141, R184 ;  /* 0x000000b88db87221 */ /* 0x000fe20000010000 */
[----:B------:R-:W-:Y:S01]  /*f5d0*/  FMUL.FTZ R141, R158, R53 ;  /* 0x000000359e8d7220 */ /* 0x000fe20000410000 */
[----:B------:R-:W-:Y:S01]  /*f5e0*/  FFMA.FTZ R135, R94, R126, -R135 ;  /* 0x0000007e5e877223 */ /* 0x000fe20000010887 */
[----:B------:R-:W-:Y:S01]  /*f5f0*/  FMUL.FTZ R130, R128, R137 ;  /* 0x0000008980827220 */ /* 0x000fe20000410000 */
[----:B------:R-:W-:Y:S01]  /*f600*/  FADD.FTZ R112, R112, R125 ;  /* 0x0000007d70707221 */ /* 0x000fe20000010000 */
[-C--:B------:R-:W-:Y:S01]  /*f610*/  FMUL.FTZ R92, R128, R141.reuse ;  /* 0x0000008d805c7220 */ /* 0x080fe20000410000 */
[----:B------:R-:W-:Y:S01]  /*f620*/  FADD.FTZ R135, R90, R135 ;  /* 0x000000875a877221 */ /* 0x000fe20000010000 */
[C---:B------:R-:W-:Y:S01]  /*f630*/  FFMA.FTZ R130, R89.reuse, R141, -R130 ;  /* 0x0000008d59827223 */ /* 0x040fe20000010882 */
        /* <DEDUP_REMOVED lines=26> */
[----:B------:R-:W-:Y:S01]  /*f7e0*/  FFMA.FTZ R92, R31, R127, R132 ;  /* 0x0000007f1f5c7223 */ /* 0x000fe20000010084 */
[----:B------:R-:W-:Y:S01]  /*f7f0*/  FADD.FTZ R99, R99, R102 ;  /* 0x0000006663637221 */ /* 0x000fe20000010000 */
[----:B------:R-:W-:Y:S01]  /*f800*/  STS [R67+0x422c], R128 ;  /* 0x00422c8043007388 */ /* 0x000fe20000000800 */
[----:B------:R-:W-:Y:S01]  /*f810*/  FADD.FTZ R100, R100, R101 ;  /* 0x0000006564647221 */ /* 0x000fe20000010000 */
[----:B------:R-:W-:Y:S01]  /*f820*/  LOP3.LUT R130, R189, 0x800, RZ, 0xfc, !PT ;  /* 0x00000800bd827812 */ /* 0x000fe200078efcff */
[----:B------:R-:W-:Y:S01]  /*f830*/  FADD.FTZ R99, R99, R74 ;  /* 0x0000004a63637221 */ /* 0x000fe20000010000 */
[----:B------:R-:W-:Y:S01]  /*f840*/  FMUL.FTZ R74, R42, R109 ;  /* 0x0000006d2a4a7220 */ /* 0x000fe20000410000 */
[----:B------:R-:W-:Y:S01]  /*f850*/  FADD.FTZ R102, R100, R73 ;  /* 0x0000004964667221 */ /* 0x000fe20000010000 */
[----:B------:R-:W-:Y:S01]  /*f860*/  FMUL.FTZ R100, R40, R123 ;  /* 0x0000007b28647220 */ /* 0x000fe20000410000 */
[----:B------:R-:W-:Y:S01]  /*f870*/  FADD.FTZ R99, R99, R72 ;  /* 0x0000004863637221 */ /* 0x000fe20000010000 */
[----:B------:R-:W-:Y:S01]  /*f880*/  FMUL.FTZ R72, R42, R111 ;  /* 0x0000006f2a487220 */ /* 0x000fe20000410000 */
[----:B------:R1:W-:Y:S01]  /*f890*/  STS [R67+0x4220], R122 ;  /* 0x0042207a43007388 */ /* 0x0003e20000000800 */
[----:B------:R-:W-:Y:S01]  /*f8a0*/  FADD.FTZ R102, R102, R71 ;  /* 0x0000004766667221 */ /* 0x000fe20000010000 */
[----:B------:R-:W-:Y:S01]  /*f8b0*/  FADD.FTZ R99, R99, R70 ;  /* 0x0000004663637221 */ /* 0x000fe20000010000 */
[C---:B------:R-:W-:Y:S01]  /*f8c0*/  IADD3 R70, PT, PT, R189.reuse, 0x80, RZ ;  /* 0x00000080bd467810 */ /* 0x040fe20007ffe0ff */
[----:B------:R2:W-:Y:S01]  /*f8d0*/  STS [R67+0x4224], R126 ;  /* 0x0042247e43007388 */ /* 0x0005e20000000800 */
[----:B------:R-:W-:Y:S01]  /*f8e0*/  FADD.FTZ R102, R102, R69 ;  /* 0x0000004566667221 */ /* 0x000fe20000010000 */
[----:B0-----:R-:W-:Y:S01]  /*f8f0*/  IADD3 R112, PT, PT, R189, 0x600, RZ ;  /* 0x00000600bd707810 */ /* 0x001fe20007ffe0ff */
[----:B------:R-:W-:Y:S01]  /*f900*/  FFMA.FTZ R230, R127, R52, R230 ;  /* 0x000000347fe67223 */ /* 0x000fe200000100e6 */
[----:B------:R0:W-:Y:S01]  /*f910*/  STS [R67+0x4218], R104 ;  /* 0x0042186843007388 */ /* 0x0001e20000000800 */
[----:B------:R-:W-:Y:S01]  /*f920*/  FADD.FTZ R69, R102, R65 ;  /* 0x0000004166457221 */ /* 0x000fe20000010000 */
[----:B------:R-:W-:Y:S01]  /*f930*/  IADD3 R102, PT, PT, R189, 0x380, RZ ;  /* 0x00000380bd667810 */ /* 0x000fe20007ffe0ff */
[----:B------:R-:W-:Y:S01]  /*f940*/  FADD.FTZ R66, R99, R66 ;  /* 0x0000004263427221 */ /* 0x000fe20000010000 */
[----:B------:R5:W-:Y:S01]  /*f950*/  STS [R67+0x421c], R106 ;  /* 0x00421c6a43007388 */ /* 0x000be20000000800 */
[----:B-1----:R-:W-:Y:S01]  /*f960*/  IADD3 R122, PT, PT, R189, 0x680, RZ ;  /* 0x00000680bd7a7810 */ /* 0x002fe20007ffe0ff */
[----:B------:R-:W-:Y:S01]  /*f970*/  FMUL.FTZ R174, R13, -R215 ;  /* 0x800000d70dae7220 */ /* 0x000fe20000410000 */
[C---:B--2---:R-:W-:Y:S01]  /*f980*/  IADD3 R126, PT, PT, R189.reuse, 0x700, RZ ;  /* 0x00000700bd7e7810 */ /* 0x044fe20007ffe0ff */
[----:B------:R1:W-:Y:S01]  /*f990*/  STS [R67+0x4210], R110 ;  /* 0x0042106e43007388 */ /* 0x0003e20000000800 */
[----:B------:R-:W-:Y:S01]  /*f9a0*/  IADD3 R128, PT, PT, R189, 0x780, RZ ;  /* 0x00000780bd807810 */ /* 0x000fe20007ffe0ff */
[----:B------:R-:W-:Y:S01]  /*f9b0*/  FMUL.FTZ R170, R15, -R219 ;  /* 0x800000db0faa7220 */ /* 0x000fe20000410000 */
[C---:B0-----:R-:W-:Y:S01]  /*f9c0*/  LOP3.LUT R104, R189.reuse, 0x400, RZ, 0xfc, !PT ;  /* 0x00000400bd687812 */ /* 0x041fe200078efcff */
[----:B------:R0:W-:Y:S01]  /*f9d0*/  STS [R67+0x4214], R108 ;  /* 0x0042146c43007388 */ /* 0x0001e20000000800 */
[C---:B------:R-:W-:Y:S01]  /*f9e0*/  IADD3 R132, PT, PT, R189.reuse, 0x880, RZ ;  /* 0x00000880bd847810 */ /* 0x040fe20007ffe0ff */
[----:B------:R-:W-:Y:S01]  /*f9f0*/  FMUL.FTZ R172, R14, -R217 ;  /* 0x800000d90eac7220 */ /* 0x000fe20000410000 */
[C---:B-----5:R-:W-:Y:S01]  /*fa00*/  IADD3 R106, PT, PT, R189.reuse, 0x480, RZ ;  /* 0x00000480bd6a7810 */ /* 0x060fe20007ffe0ff */
[----:B------:R2:W-:Y:S01]  /*fa10*/  STS [R67+0x4208], R98 ;  /* 0x0042086243007388 */ /* 0x0005e20000000800 */
[----:B------:R-:W-:Y:S01]  /*fa20*/  IADD3 R134, PT, PT, R189, 0x900, RZ ;  /* 0x00000900bd867810 */ /* 0x000fe20007ffe0ff */
[----:B------:R-:W-:Y:S01]  /*fa30*/  FMUL.FTZ R198, R5, R198 ;  /* 0x000000c605c67220 */ /* 0x000fe20000410000 */
[C---:B-1----:R-:W-:Y:S01]  /*fa40*/  IADD3 R110, PT, PT, R189.reuse, 0x580, RZ ;  /* 0x00000580bd6e7810 */ /* 0x042fe20007ffe0ff */
[----:B------:R1:W-:Y:S01]  /*fa50*/  STS [R67+0x420c], R100 ;  /* 0x00420c6443007388 */ /* 0x0003e20000000800 */
[C---:B------:R-:W-:Y:S01]  /*fa60*/  IADD3 R136, PT, PT, R189.reuse, 0x980, RZ ;  /* 0x00000980bd887810 */ /* 0x040fe20007ffe0ff */
[C---:B------:R-:W-:Y:S01]  /*fa70*/  FMUL.FTZ R220, R16.reuse, R220 ;  /* 0x000000dc10dc7220 */ /* 0x040fe20000410000 */
[C---:B0-----:R-:W-:Y:S01]  /*fa80*/  IADD3 R108, PT, PT, R189.reuse, 0x500, RZ ;  /* 0x00000500bd6c7810 */ /* 0x041fe20007ffe0ff */
[----:B------:R0:W-:Y:S01]  /*fa90*/  STS [R67+0x4200], R72 ;  /* 0x0042004843007388 */ /* 0x0001e20000000800 */
[C---:B------:R-:W-:Y:S01]  /*faa0*/  IADD3 R138, PT, PT, R189.reuse, 0xa00, RZ ;  /* 0x00000a00bd8a7810 */ /* 0x040fe20007ffe0ff */
[----:B------:R-:W-:Y:S01]  /*fab0*/  FMUL.FTZ R222, R16, -R222 ;  /* 0x800000de10de7220 */ /* 0x000fe20000410000 */
[C---:B--2---:R-:W-:Y:S01]  /*fac0*/  IADD3 R98, PT, PT, R189.reuse, 0x100, RZ ;  /* 0x00000100bd627810 */ /* 0x044fe20007ffe0ff */
[----:B------:R2:W-:Y:S01]  /*fad0*/  STS [R67+0x4204], R74 ;  /* 0x0042044a43007388 */ /* 0x0005e20000000800 */
[----:B------:R-:W-:Y:S01]  /*fae0*/  IADD3 R140, PT, PT, R189, 0xa80, RZ ;  /* 0x00000a80bd8c7810 */ /* 0x000fe20007ffe0ff */
[----:B------:R-:W-:Y:S01]  /*faf0*/  FMUL.FTZ R218, R15, R218 ;  /* 0x000000da0fda7220 */ /* 0x000fe20000410000 */
[C---:B-1----:R-:W-:Y:S01]  /*fb00*/  IADD3 R100, PT, PT, R189.reuse, 0x180, RZ ;  /* 0x00000180bd647810 */ /* 0x042fe20007ffe0ff */
[----:B------:R-:W-:Y:S01]  /*fb10*/  FMUL.FTZ R216, R14, R216 ;  /* 0x000000d80ed87220 */ /* 0x000fe20000410000 */
[----:B------:R-:W-:Y:S01]  /*fb20*/  IADD3 R142, PT, PT, R189, 0xb00, RZ ;  /* 0x00000b00bd8e7810 */ /* 0x000fe20007ffe0ff */
[----:B------:R-:W-:Y:S01]  /*fb30*/  FMUL.FTZ R214, R13, R214 ;  /* 0x000000d60dd67220 */ /* 0x000fe20000410000 */
[C---:B0-----:R-:W-:Y:S01]  /*fb40*/  IADD3 R72, PT, PT, R189.reuse, 0x280, RZ ;  /* 0x00000280bd487810 */ /* 0x041fe20007ffe0ff */
[----:B------:R-:W-:Y:S01]  /*fb50*/  FMUL.FTZ R212, R12, R212 ;  /* 0x000000d40cd47220 */ /* 0x000fe20000410000 */
[----:B------:R-:W-:Y:S01]  /*fb60*/  IADD3 R144, PT, PT, R189, 0xb80, RZ ;  /* 0x00000b80bd907810 */ /* 0x000fe20007ffe0ff */
[----:B------:R-:W-:Y:S01]  /*fb70*/  FMUL.FTZ R210, R11, R210 ;  /* 0x000000d20bd27220 */ /* 0x000fe20000410000 */
[C---:B--2---:R-:W-:Y:S01]  /*fb80*/  IADD3 R74, PT, PT, R189.reuse, 0x300, RZ ;  /* 0x00000300bd4a7810 */ /* 0x044fe20007ffe0ff */
[----:B------:R-:W-:Y:S01]  /*fb90*/  FMUL.FTZ R208, R10, R208 ;  /* 0x000000d00ad07220 */ /* 0x000fe20000410000 */
[----:B------:R-:W-:Y:S01]  /*fba0*/  IADD3 R148, PT, PT, R189, 0xc80, RZ ;  /* 0x00000c80bd947810 */ /* 0x000fe20007ffe0ff */
[----:B------:R-:W-:Y:S01]  /*fbb0*/  FMUL.FTZ R206, R9, R206 ;  /* 0x000000ce09ce7220 */ /* 0x000fe20000410000 */
[C---:B------:R-:W-:Y:S01]  /*fbc0*/  IADD3 R152, PT, PT, R189.reuse, 0xd00, RZ ;  /* 0x00000d00bd987810 */ /* 0x040fe20007ffe0ff */
[----:B------:R-:W-:Y:S01]  /*fbd0*/  FMUL.FTZ R204, R8, R204 ;  /* 0x000000cc08cc7220 */ /* 0x000fe20000410000 */
        /* <DEDUP_REMOVED lines=8> */
[----:B------:R-:W-:Y:S01]  /*fc60*/  IADD3 R164, PT, PT, R189, 0xf80, RZ ;  /* 0x00000f80bda47810 */ /* 0x000fe20007ffe0ff */
[----:B------:R-:W-:Y:S01]  /*fc70*/  FMUL.FTZ R192, R2, R192 ;  /* 0x000000c002c07220 */ /* 0x000fe20000410000 */
[-C--:B------:R-:W-:Y:S01]  /*fc80*/  LEA.HI R70, R70, R189.reuse, RZ, 0x1b ;  /* 0x000000bd46467211 */ /* 0x080fe200078fd8ff */
[----:B------:R-:W-:Y:S01]  /*fc90*/  FMUL.FTZ R171, R154, UR34 ;  /* 0x000000229aab7c20 */ /* 0x000fe20008410000 */
[----:B------:R-:W-:-:S02]  /*fca0*/  LEA.HI R98, R98, R189, RZ, 0x1b ;  /* 0x000000bd62627211 */ /* 0x000fc400078fd8ff */
[-C--:B------:R-:W-:Y:S01]  /*fcb0*/  LEA.HI R100, R100, R189.reuse, RZ, 0x1b ;  /* 0x000000bd64647211 */ /* 0x080fe200078fd8ff */
[----:B------:R-:W-:Y:S01]  /*fcc0*/  FFMA.FTZ R171, R76, UR35, R171 ;  /* 0x000000234cab7c23 */ /* 0x000fe200080100ab */
        /* <DEDUP_REMOVED lines=75> */
[----:B------:R-:W0:Y:S03]  /*10180*/  LDS R139, [R142+0x5800] ;  /* 0x005800008e8b7984 */ /* 0x000e260000000800 */
        /* <DEDUP_REMOVED lines=37> */
[----:B-----5:R-:W-:Y:S01]  /*103e0*/  FMUL.FTZ R180, R124, R75 ;  /* 0x0000004b7cb47220 */ /* 0x020fe20000410000 */
[----:B------:R-:W-:Y:S02]  /*103f0*/  FMUL.FTZ R124, R75, UR34 ;  /* 0x000000224b7c7c20 */ /* 0x000fe40008410000 */
[----:B------:R5:W-:Y:S01]  /*10400*/  STS [R67+0x8444], R170 ;  /* 0x008444aa43007388 */ /* 0x000be20000000800 */
[----:B---3--:R-:W-:Y:S01]  /*10410*/  FMUL.FTZ R172, R5, -R199 ;  /* 0x800000c705ac7220 */ /* 0x008fe20000410000 */
[----:B------:R-:W-:Y:S02]  /*10420*/  FFMA.FTZ R173, R155, UR35, R124 ;  /* 0x000000239bad7c23 */ /* 0x000fe4000801007c */
[----:B------:R3:W-:Y:S01]  /*10430*/  STS [R67+0x844c], R176 ;  /* 0x00844cb043007388 */ /* 0x0007e20000000800 */
[----:B------:R-:W-:Y:S01]  /*10440*/  FMUL.FTZ R124, R151, UR34 ;  /* 0x00000022977c7c20 */ /* 0x000fe20008410000 */
[----:B----4-:R-:W-:-:S02]  /*10450*/  FMUL.FTZ R174, R155, UR34 ;  /* 0x000000229bae7c20 */ /* 0x010fc40008410000 */
[----:B------:R4:W-:Y:S01]  /*10460*/  STS [R67+0x8458], R198 ;  /* 0x008458c643007388 */ /* 0x0009e20000000800 */
[----:B------:R-:W-:Y:S01]  /*10470*/  FFMA.FTZ R169, R77, UR35, -R124 ;  /* 0x000000234da97c23 */ /* 0x000fe2000801087c */
[----:B-----5:R-:W-:Y:S01]  /*10480*/  FMUL.FTZ R170, R3, -R195 ;  /* 0x800000c303aa7220 */ /* 0x020fe20000410000 */
[----:B------:R-:W-:Y:S01]  /*10490*/  FFMA.FTZ R174, R75, UR35, -R174 ;  /* 0x000000234bae7c23 */ /* 0x000fe200080108ae */
[----:B------:R-:W-:Y:S01]  /*104a0*/  FMUL.FTZ R75, R76, UR34 ;  /* 0x000000224c4b7c20 */ /* 0x000fe20008410000 */
[----:B------:R-:W-:Y:S01]  /*104b0*/  STS [R67+0x8400], R220 ;  /* 0x008400dc43007388 */ /* 0x000fe20000000800 */
[----:B---3--:R-:W-:Y:S01]  /*104c0*/  FMUL.FTZ R176, R2, -R193 ;  /* 0x800000c102b07220 */ /* 0x008fe20000410000 */
[----:B------:R-:W-:Y:S02]  /*104d0*/  FMUL.FTZ R124, R147, UR34 ;  /* 0x00000022937c7c20 */ /* 0x000fe40008410000 */
[----:B------:R-:W-:Y:S01]  /*104e0*/  STS [R67+0x8404], R222 ;  /* 0x008404de43007388 */ /* 0x000fe20000000800 */
[----:B----4-:R-:W-:Y:S01]  /*104f0*/  FMUL.FTZ R198, R0, -R191 ;  /* 0x800000bf00c67220 */ /* 0x010fe20000410000 */
[----:B------:R-:W-:-:S02]  /*10500*/  FFMA.FTZ R124, R85, UR35, -R124 ;  /* 0x00000023557c7c23 */ /* 0x000fc4000801087c */
        /* <DEDUP_REMOVED lines=12> */
[----:B------:R-:W-:Y:S01]  /*105d0*/  STS [R67+0x8468], R194 ;  /* 0x008468c243007388 */ /* 0x000fe20000000800 */
[----:B---3--:R-:W-:-:S03]  /*105e0*/  FMUL.FTZ R172, R77, UR34 ;  /* 0x000000224dac7c20 */ /* 0x008fc60008410000 */
[----:B------:R-:W-:Y:S01]  /*105f0*/  STS [R67+0x846c], R170 ;  /* 0x00846caa43007388 */ /* 0x000fe20000000800 */
[----:B------:R-:W-:-:S03]  /*10600*/  FFMA.FTZ R172, R151, UR35, R172 ;  /* 0x0000002397ac7c23 */ /* 0x000fc600080100ac */
[----:B------:R-:W-:Y:S04]  /*10610*/  STS [R67+0x8470], R192 ;  /* 0x008470c043007388 */ /* 0x000fe80000000800 */
[----:B------:R3:W-:Y:S04]  /*10620*/  STS [R67+0x8474], R176 ;  /* 0x008474b043007388 */ /* 0x0007e80000000800 */
[----:B------:R4:W-:Y:S04]  /*10630*/  STS [R67+0x8478], R190 ;  /* 0x008478be43007388 */ /* 0x0009e80000000800 */
[----:B------:R5:W-:Y:S01]  /*10640*/  STS [R67+0x847c], R198 ;  /* 0x00847cc643007388 */ /* 0x000be20000000800 */
[----:B---3--:R-:W-:Y:S01]  /*10650*/  FFMA.FTZ R176, R154, UR35, -R75 ;  /* 0x000000239ab07c23 */ /* 0x008fe2000801084b */
[----:B------:R-:W-:Y:S01]  /*10660*/  FMUL.FTZ R75, R150, UR34 ;  /* 0x00000022964b7c20 */ /* 0x000fe20008410000 */
[----:B----4-:R-:W-:-:S03]  /*10670*/  FMUL.FTZ R190, R85, UR34 ;  /* 0x0000002255be7c20 */ /* 0x010fc60008410000 */
[C---:B------:R-:W-:Y:S01]  /*10680*/  FFMA.FTZ R75, R78.reuse, UR35, R75 ;  /* 0x000000234e4b7c23 */ /* 0x040fe2000801004b */
[----:B-----5:R-:W-:-:S04]  /*10690*/  FMUL.FTZ R67, R78, UR34 ;  /* 0x000000224e437c20 */ /* 0x020fc80008410000 */
[----:B------:R-:W-:Y:S01]  /*106a0*/  FFMA.FTZ R170, R150, UR35, -R67 ;  /* 0x0000002396aa7c23 */ /* 0x000fe20008010843 */
[----:B------:R-:W-:Y:S01]  /*106b0*/  FFMA.FTZ R67, R147, UR35, R190 ;  /* 0x0000002393437c23 */ /* 0x000fe200080100be */
[----:B------:R-:W-:Y:S06]  /*106c0*/  BAR.SYNC.DEFER_BLOCKING 0x0 ;  /* 0x0000000000007b1d */ /* 0x000fec0000010000 */
[----:B012---:R-:W-:Y:S05]  /*106d0*/  @!P2 BRA `(.L_x_2941) ;  /* 0x00000000000ca947 */ /* 0x007fea0003800000 */
[----:B------:R-:W0:Y:S04]  /*106e0*/  LDS R175, [R166+0x8400] ;  /* 0x00840000a6af7984 */ /* 0x000e280000000800 */
[----:B------:R1:W-:Y:S04]  /*106f0*/  REDG.E.ADD.F32.FTZ.RN.STRONG.GPU desc[UR32][R60.64], R167 ;  /* 0x000000a73c0079a6 */ /* 0x0003e8000c12f320 */
[----:B0-----:R1:W-:Y:S02]  /*10700*/  REDG.E.ADD.F32.FTZ.RN.STRONG.GPU desc[UR32][R62.64], R175 ;  /* 0x000000af3e0079a6 */ /* 0x0013e4000c12f320 */
.L_x_2941:
[----:B------:R-:W-:Y:S05]  /*10710*/  BSYNC.RECONVERGENT B0 ;  /* 0x0000000000007941 */ /* 0x000fea0003800200 */
.L_x_2940:
[----:B-1----:R0:W1:Y:S01]  /*10720*/  LDS R167, [R164+0x8600] ;  /* 0x00860000a4a77984 */ /* 0x0020620000000800 */
[----:B------:R-:W-:Y:S04]  /*10730*/  BSSY.RECONVERGENT B0, `(.L_x_2942) ;  /* 0x0000004000007945 */ /* 0x000fe80003800200 */
[----:B------:R-:W-:Y:S05]  /*10740*/  @!P3 BRA `(.L_x_2943) ;  /* 0x000000000008b947 */ /* 0x000fea0003800000 */
[----:B------:R2:W-:Y:S04]  /*10750*/  REDG.E.ADD.F32.FTZ.RN.STRONG.GPU desc[UR32][R60.64+0x200], R165 ;  /* 0x000200a53c0079a6 */ /* 0x0005e8000c12f320 */
[----:B-1----:R2:W-:Y:S02]  /*10760*/  REDG.E.ADD.F32.FTZ.RN.STRONG.GPU desc[UR32][R62.64+0x200], R167 ;  /* 0x000200a73e0079a6 */ /* 0x0025e4000c12f320 */
.L_x_2943:
[----:B------:R-:W-:Y:S05]  /*10770*/  BSYNC.RECONVERGENT B0 ;  /* 0x0000000000007941 */ /* 0x000fea0003800200 */
.L_x_2942:
        /* <DEDUP_REMOVED lines=10> */
.L_x_2945:
[----:B------:R-:W-:Y:S05]  /*10820*/  BSYNC.RECONVERGENT B0 ;  /* 0x0000000000007941 */ /* 0x000fea0003800200 */
.L_x_2944:
[----:B--2---:R2:W4:Y:S01]  /*10830*/  LDS R163, [R160+0x8a00] ;  /* 0x008a0000a0a37984 */ /* 0x0045220000000800 */
[----:B------:R-:W-:Y:S04]  /*10840*/  BSSY.RECONVERGENT B0, `(.L_x_2946) ;  /* 0x0000004000007945 */ /* 0x000fe80003800200 */
[----:B------:R-:W-:Y:S05]  /*10850*/  @!P2 BRA `(.L_x_2947) ;  /* 0x000000000008a947 */ /* 0x000fea0003800000 */
[----:B------:R0:W-:Y:S04]  /*10860*/  REDG.E.ADD.F32.FTZ.RN.STRONG.GPU desc[UR32][R60.64+0x600], R161 ;  /* 0x000600a13c0079a6 */ /* 0x0001e8000c12f320 */
[----:B----4-:R0:W-:Y:S02]  /*10870*/  REDG.E.ADD.F32.FTZ.RN.STRONG.GPU desc[UR32][R62.64+0x600], R163 ;  /* 0x000600a33e0079a6 */ /* 0x0101e4000c12f320 */
.L_x_2947:
[----:B------:R-:W-:Y:S05]  /*10880*/  BSYNC.RECONVERGENT B0 ;  /* 0x0000000000007941 */ /* 0x000fea0003800200 */
.L_x_2946:
[----:B0-----:R0:W0:Y:S01]  /*10890*/  LDS R161, [R168+0x8c00] ;  /* 0x008c0000a8a17984 */ /* 0x0010220000000800 */
[----:B------:R-:W-:Y:S04]  /*108a0*/  BSSY.RECONVERGENT B0, `(.L_x_2948) ;  /* 0x0000004000007945 */ /* 0x000fe80003800200 */
[----:B------:R-:W-:Y:S05]  /*108b0*/  @!P3 BRA `(.L_x_2949) ;  /* 0x000000000008b947 */ /* 0x000fea0003800000 */
[----:B------:R1:W-:Y:S04]  /*108c0*/  REDG.E.ADD.F32.FTZ.RN.STRONG.GPU desc[UR32][R60.64+0x800], R159 ;  /* 0x0008009f3c0079a6 */ /* 0x0003e8000c12f320 */
[----:B0-----:R0:W-:Y:S02]  /*108d0*/  REDG.E.ADD.F32.FTZ.RN.STRONG.GPU desc[UR32][R62.64+0x800], R161 ;  /* 0x000800a13e0079a6 */ /* 0x0011e4000c12f320 */
.L_x_2949:
[----:B------:R-:W-:Y:S05]  /*108e0*/  BSYNC.RECONVERGENT B0 ;  /* 0x0000000000007941 */ /* 0x000fea0003800200 */
.L_x_2948:
[----:B-1----:R1:W0:Y:S01]  /*108f0*/  LDS R159, [R158+0x8e00] ;  /* 0x008e00009e9f7984 */ /* 0x0022220000000800 */
[----:B------:R-:W-:Y:S04]  /*10900*/  BSSY.RECONVERGENT B0, `(.L_x_2950) ;  /* 0x0000004000007945 */ /* 0x000fe80003800200 */
[----:B------:R-:W-:Y:S05]  /*10910*/  @!P4 BRA `(.L_x_2951) ;  /* 0x000000000008c947 */ /* 0x000fea0003800000 */
[----:B------:R1:W-:Y:S04]  /*10920*/  REDG.E.ADD.F32.FTZ.RN.STRONG.GPU desc[UR32][R60.64+0xa00], R157 ;  /* 0x000a009d3c0079a6 */ /* 0x0003e8000c12f320 */
[----:B0-----:R1:W-:Y:S02]  /*10930*/  REDG.E.ADD.F32.FTZ.RN.STRONG.GPU desc[UR32][R62.64+0xa00], R159 ;  /* 0x000a009f3e0079a6 */ /* 0x0013e4000c12f320 */
.L_x_2951:
[----:B------:R-:W-:Y:S05]  /*10940*/  BSYNC.RECONVERGENT B0 ;  /* 0x0000000000007941 */ /* 0x000fea0003800200 */
.L_x_2950:
[----:B-1----:R1:W0:Y:S01]  /*10950*/  LDS R157, [R156+0x9000] ;  /* 0x009000009c9d7984 */ /* 0x0022220000000800 */
[----:B------:R-:W-:Y:S04]  /*10960*/  BSSY.RECONVERGENT B0, `(.L_x_2952) ;  /* 0x0000004000007945 */ /* 0x000fe80003800200 */
[----:B------:R-:W-:Y:S05]  /*10970*/  @!P5 BRA `(.L_x_2953) ;  /* 0x000000000008d947 */ /* 0x000fea0003800000 */
[----:B------:R1:W-:Y:S04]  /*10980*/  REDG.E.ADD.F32.FTZ.RN.STRONG.GPU desc[UR32][R60.64+0xc00], R153 ;  /* 0x000c00993c0079a6 */ /* 0x0003e8000c12f320 */
[----:B0-----:R1:W-:Y:S02]  /*10990*/  REDG.E.ADD.F32.FTZ.RN.STRONG.GPU desc[UR32][R62.64+0xc00], R157 ;  /* 0x000c009d3e0079a6 */ /* 0x0013e4000c12f320 */
.L_x_2953:
[----:B------:R-:W-:Y:S05]  /*109a0*/  BSYNC.RECONVERGENT B0 ;  /* 0x0000000000007941 */ /* 0x000fea0003800200 */
.L_x_2952:
        /* <DEDUP_REMOVED lines=10> */
.L_x_2955:
[----:B------:R-:W-:Y:S05]  /*10a50*/  BSYNC.RECONVERGENT B0 ;  /* 0x0000000000007941 */ /* 0x000fea0003800200 */
.L_x_2954:
[----:B-1----:R1:W0:Y:S01]  /*10a60*/  LDS R149, [R148+0x9400] ;  /* 0x0094000094957984 */ /* 0x0022220000000800 */
[----:B------:R-:W-:Y:S04]  /*10a70*/  BSSY.RECONVERGENT B0, `(.L_x_2956) ;  /* 0x0000004000007945 */ /* 0x000fe80003800200 */
[----:B------:R-:W-:Y:S05]  /*10a80*/  @!P2 BRA `(.L_x_2957) ;  /* 0x000000000008a947 */ /* 0x000fea0003800000 */
[----:B------:R1:W-:Y:S04]  /*10a90*/  REDG.E.ADD.F32.FTZ.RN.STRONG.GPU desc[UR32][R60.64+0x1000], R145 ;  /* 0x001000913c0079a6 */ /* 0x0003e8000c12f320 */
[----:B0-----:R1:W-:Y:S02]  /*10aa0*/  REDG.E.ADD.F32.FTZ.RN.STRONG.GPU desc[UR32][R62.64+0x1000], R149 ;  /* 0x001000953e0079a6 */ /* 0x0013e4000c12f320 */
.L_x_2957:
[----:B------:R-:W-:Y:S05]  /*10ab0*/  BSYNC.RECONVERGENT B0 ;  /* 0x0000000000007941 */ /* 0x000fea0003800200 */
.L_x_2956:
[----:B-1----:R1:W0:Y:S01]  /*10ac0*/  LDS R145, [R146+0x9600] ;  /* 0x0096000092917984 */ /* 0x0022220000000800 */
[----:B------:R-:W-:Y:S04]  /*10ad0*/  BSSY.RECONVERGENT B0, `(.L_x_2958) ;  /* 0x0000004000007945 */ /* 0x000fe80003800200 */
[----:B------:R-:W-:Y:S05]  /*10ae0*/  @!P3 BRA `(.L_x_2959) ;  /* 0x000000000008b947 */ /* 0x000fea0003800000 */
[----:B------:R1:W-:Y:S04]  /*10af0*/  REDG.E.ADD.F32.FTZ.RN.STRONG.GPU desc[UR32][R60.64+0x1200], R143 ;  /* 0x0012008f3c0079a6 */ /* 0x0003e8000c12f320 */
[----:B0-----:R1:W-:Y:S02]  /*10b00*/  REDG.E.ADD.F32.FTZ.RN.STRONG.GPU desc[UR32][R62.64+0x1200], R145 ;  /* 0x001200913e0079a6 */ /* 0x0013e4000c12f320 */
.L_x_2959:
[----:B------:R-:W-:Y:S05]  /*10b10*/  BSYNC.RECONVERGENT B0 ;  /* 0x0000000000007941 */ /* 0x000fea0003800200 */
.L_x_2958:
[----:B-1----:R1:W0:Y:S01]  /*10b20*/  LDS R143, [R144+0x9800] ;  /* 0x00980000908f7984 */ /* 0x0022220000000800 */
[----:B------:R-:W-:Y:S04]  /*10b30*/  BSSY.RECONVERGENT B0, `(.L_x_2960) ;  /* 0x0000004000007945 */ /* 0x000fe80003800200 */
[----:B------:R-:W-:Y:S05]  /*10b40*/  @!P4 BRA `(.L_x_2961) ;  /* 0x000000000008c947 */ /* 0x000fea0003800000 */
[----:B------:R1:W-:Y:S04]  /*10b50*/  REDG.E.ADD.F32.FTZ.RN.STRONG.GPU desc[UR32][R60.64+0x1400], R141 ;  /* 0x0014008d3c0079a6 */ /* 0x0003e8000c12f320 */
[----:B0-----:R1:W-:Y:S02]  /*10b60*/  REDG.E.ADD.F32.FTZ.RN.STRONG.GPU desc[UR32][R62.64+0x1400], R143 ;  /* 0x0014008f3e0079a6 */ /* 0x0013e4000c12f320 */
.L_x_2961:
[----:B------:R-:W-:Y:S05]  /*10b70*/  BSYNC.RECONVERGENT B0 ;  /* 0x0000000000007941 */ /* 0x000fea0003800200 */
.L_x_2960:
[----:B-1----:R1:W0:Y:S01]  /*10b80*/  LDS R141, [R142+0x9a00] ;  /* 0x009a00008e8d7984 */ /* 0x0022220000000800 */
[----:B------:R-:W-:Y:S04]  /*10b90*/  BSSY.RECONVERGENT B0, `(.L_x_2962) ;  /* 0x0000004000007945 */ /* 0x000fe80003800200 */
[----:B------:R-:W-:Y:S05]  /*10ba0*/  @!P5 BRA `(.L_x_2963) ;  /* 0x000000000008d947 */ /* 0x000fea0003800000 */
[----:B------:R1:W-:Y:S04]  /*10bb0*/  REDG.E.ADD.F32.FTZ.RN.STRONG.GPU desc[UR32][R60.64+0x1600], R139 ;  /* 0x0016008b3c0079a6 */ /* 0x0003e8000c12f320 */
[----:B0-----:R1:W-:Y:S02]  /*10bc0*/  REDG.E.ADD.F32.FTZ.RN.STRONG.GPU desc[UR32][R62.64+0x1600], R141 ;  /* 0x0016008d3e0079a6 */ /* 0x0013e4000c12f320 */
.L_x_2963:
[----:B------:R-:W-:Y:S05]  /*10bd0*/  BSYNC.RECONVERGENT B0 ;  /* 0x0000000000007941 */ /* 0x000fea0003800200 */
.L_x_2962:
        /* <DEDUP_REMOVED lines=10> */
.L_x_2965:
[----:B------:R-:W-:Y:S05]  /*10c80*/  BSYNC.RECONVERGENT B0 ;  /* 0x0000000000007941 */ /* 0x000fea0003800200 */
.L_x_2964:
[----:B-1----:R1:W0:Y:S01]  /*10c90*/  LDS R137, [R138+0x9e00] ;  /* 0x009e00008a897984 */ /* 0x0022220000000800 */
[----:B------:R-:W-:Y:S04]  /*10ca0*/  BSSY.RECONVERGENT B0, `(.L_x_2966) ;  /* 0x0000004000007945 */ /* 0x000fe80003800200 */
[----:B------:R-:W-:Y:S05]  /*10cb0*/  @!P2 BRA `(.L_x_2967) ;  /* 0x000000000008a947 */ /* 0x000fea0003800000 */
[----:B------:R1:W-:Y:S04]  /*10cc0*/  REDG.E.ADD.F32.FTZ.RN.STRONG.GPU desc[UR32][R60.64+0x1a00], R135 ;  /* 0x001a00873c0079a6 */ /* 0x0003e8000c12f320 */
[----:B0-----:R1:W-:Y:S02]  /*10cd0*/  REDG.E.ADD.F32.FTZ.RN.STRONG.GPU desc[UR32][R62.64+0x1a00], R137 ;  /* 0x001a00893e0079a6 */ /* 0x0013e4000c12f320 */
.L_x_2967:
[----:B------:R-:W-:Y:S05]  /*10ce0*/  BSYNC.RECONVERGENT B0 ;  /* 0x0000000000007941 */ /* 0x000fea0003800200 */
.L_x_2966:
[----:B-1----:R1:W0:Y:S01]  /*10cf0*/  LDS R135, [R136+0xa000] ;  /* 0x00a0000088877984 */ /* 0x0022220000000800 */
[----:B------:R-:W-:Y:S04]  /*10d00*/  BSSY.RECONVERGENT B0, `(.L_x_2968) ;  /* 0x0000004000007945 */ /* 0x000fe80003800200 */
[----:B------:R-:W-:Y:S05]  /*10d10*/  @!P3 BRA `(.L_x_2969) ;  /* 0x000000000008b947 */ /* 0x000fea0003800000 */
[----:B------:R1:W-:Y:S04]  /*10d20*/  REDG.E.ADD.F32.FTZ.RN.STRONG.GPU desc[UR32][R60.64+0x1c00], R133 ;  /* 0x001c00853c0079a6 */ /* 0x0003e8000c12f320 */
[----:B0-----:R1:W-:Y:S02]  /*10d30*/  REDG.E.ADD.F32.FTZ.RN.STRONG.GPU desc[UR32][R62.64+0x1c00], R135 ;  /* 0x001c00873e0079a6 */ /* 0x0013e4000c12f320 */
.L_x_2969:
[----:B------:R-:W-:Y:S05]  /*10d40*/  BSYNC.RECONVERGENT B0 ;  /* 0x0000000000007941 */ /* 0x000fea0003800200 */
.L_x_2968:
[----:B-1----:R1:W0:Y:S01]  /*10d50*/  LDS R133, [R134+0xa200] ;  /* 0x00a2000086857984 */ /* 0x0022220000000800 */
[----:B------:R-:W-:Y:S04]  /*10d60*/  BSSY.RECONVERGENT B0, `(.L_x_2970) ;  /* 0x0000004000007945 */ /* 0x000fe80003800200 */
[----:B------:R-:W-:Y:S05]  /*10d70*/  @!P4 BRA `(.L_x_2971) ;  /* 0x000000000008c947 */ /* 0x000fea0003800000 */
[----:B------:R1:W-:Y:S04]  /*10d80*/  REDG.E.ADD.F32.FTZ.RN.STRONG.GPU desc[UR32][R60.64+0x1e00], R131 ;  /* 0x001e00833c0079a6 */ /* 0x0003e8000c12f320 */
[----:B0-----:R1:W-:Y:S02]  /*10d90*/  REDG.E.ADD.F32.FTZ.RN.STRONG.GPU desc[UR32][R62.64+0x1e00], R133 ;  /* 0x001e00853e0079a6 */ /* 0x0013e4000c12f320 */
.L_x_2971:
[----:B------:R-:W-:Y:S05]  /*10da0*/  BSYNC.RECONVERGENT B0 ;  /* 0x0000000000007941 */ /* 0x000fea0003800200 */
.L_x_2970:
[----:B-1----:R1:W0:Y:S01]  /*10db0*/  LDS R131, [R132+0xa400] ;  /* 0x00a4000084837984 */ /* 0x0022220000000800 */
[----:B------:R-:W-:Y:S04]  /*10dc0*/  BSSY.RECONVERGENT B0, `(.L_x_2972) ;  /* 0x0000004000007945 */ /* 0x000fe80003800200 */
[----:B------:R-:W-:Y:S05]  /*10dd0*/  @!P5 BRA `(.L_x_2973) ;  /* 0x000000000008d947 */ /* 0x000fea0003800000 */
[----:B------:R1:W-:Y:S04]  /*10de0*/  REDG.E.ADD.F32.FTZ.RN.STRONG.GPU desc[UR32][R60.64+0x2000], R129 ;  /* 0x002000813c0079a6 */ /* 0x0003e8000c12f320 */
[----:B0-----:R1:W-:Y:S02]  /*10df0*/  REDG.E.ADD.F32.FTZ.RN.STRONG.GPU desc[UR32][R62.64+0x2000], R131 ;  /* 0x002000833e0079a6 */ /* 0x0013e4000c12f320 */
.L_x_2973:
[----:B------:R-:W-:Y:S05]  /*10e00*/  BSYNC.RECONVERGENT B0 ;  /* 0x0000000000007941 */ /* 0x000fea0003800200 */
.L_x_2972:
        /* <DEDUP_REMOVED lines=10> */
.L_x_2975:
[----:B------:R-:W-:Y:S05]  /*10eb0*/  BSYNC.RECONVERGENT B0 ;  /* 0x0000000000007941 */ /* 0x000fea0003800200 */
.L_x_2974:
[----:B-1----:R1:W0:Y:S01]  /*10ec0*/  LDS R127, [R128+0xa800] ;  /* 0x00a80000807f7984 */ /* 0x0022220000000800 */
[----:B------:R-:W-:Y:S04]  /*10ed0*/  BSSY.RECONVERGENT B0, `(.L_x_2976) ;  /* 0x0000004000007945 */ /* 0x000fe80003800200 */
[----:B------:R-:W-:Y:S05]  /*10ee0*/  @!P2 BRA `(.L_x_2977) ;  /* 0x000000000008a947 */ /* 0x000fea0003800000 */
[----:B------:R1:W-:Y:S04]  /*10ef0*/  REDG.E.ADD.F32.FTZ.RN.STRONG.GPU desc[UR32][R60.64+0x2400], R125 ;  /* 0x0024007d3c0079a6 */ /* 0x0003e8000c12f320 */
[----:B0-----:R1:W-:Y:S02]  /*10f00*/  REDG.E.ADD.F32.FTZ.RN.STRONG.GPU desc[UR32][R62.64+0x2400], R127 ;  /* 0x0024007f3e0079a6 */ /* 0x0013e4000c12f320 */
.L_x_2977:
[----:B------:R-:W-:Y:S05]  /*10f10*/  BSYNC.RECONVERGENT B0 ;  /* 0x0000000000007941 */ /* 0x000fea0003800200 */
.L_x_2976:
[----:B-1----:R1:W0:Y:S01]  /*10f20*/  LDS R125, [R126+0xaa00] ;  /* 0x00aa00007e7d7984 */ /* 0x0022220000000800 */
[----:B------:R-:W-:Y:S04]  /*10f30*/  BSSY.RECONVERGENT B0, `(.L_x_2978) ;  /* 0x0000004000007945 */ /* 0x000fe80003800200 */
[----:B------:R-:W-:Y:S05]  /*10f40*/  @!P3 BRA `(.L_x_2979) ;  /* 0x000000000008b947 */ /* 0x000fea0003800000 */
[----:B------:R1:W-:Y:S04]  /*10f50*/  REDG.E.ADD.F32.FTZ.RN.STRONG.GPU desc[UR32][R60.64+0x2600], R123 ;  /* 0x0026007b3c0079a6 */ /* 0x0003e8000c12f320 */
[----:B0-----:R1:W-:Y:S02]  /*10f60*/  REDG.E.ADD.F32.FTZ.RN.STRONG.GPU desc[UR32][R62.64+0x2600], R125 ;  /* 0x0026007d3e0079a6 */ /* 0x0013e4000c12f320 */
.L_x_2979:
[----:B------:R-:W-:Y:S05]  /*10f70*/  BSYNC.RECONVERGENT B0 ;  /* 0x0000000000007941 */ /* 0x000fea0003800200 */
.L_x_2978:
[----:B-1----:R1:W0:Y:S01]  /*10f80*/  LDS R123, [R122+0xac00] ;  /* 0x00ac00007a7b7984 */ /* 0x0022220000000800 */
[----:B------:R-:W-:Y:S04]  /*10f90*/  BSSY.RECONVERGENT B0, `(.L_x_2980) ;  /* 0x0000004000007945 */ /* 0x000fe80003800200 */
[----:B------:R-:W-:Y:S05]  /*10fa0*/  @!P4 BRA `(.L_x_2981) ;  /* 0x000000000008c947 */ /* 0x000fea0003800000 */
[----:B------:R1:W-:Y:S04]  /*10fb0*/  REDG.E.ADD.F32.FTZ.RN.STRONG.GPU desc[UR32][R60.64+0x2800], R111 ;  /* 0x0028006f3c0079a6 */ /* 0x0003e8000c12f320 */
[----:B0-----:R1:W-:Y:S02]  /*10fc0*/  REDG.E.ADD.F32.FTZ.RN.STRONG.GPU desc[UR32][R62.64+0x2800], R123 ;  /* 0x0028007b3e0079a6 */ /* 0x0013e4000c12f320 */
.L_x_2981:
[----:B------:R-:W-:Y:S05]  /*10fd0*/  BSYNC.RECONVERGENT B0 ;  /* 0x0000000000007941 */ /* 0x000fea0003800200 */
.L_x_2980:
[----:B-1----:R1:W0:Y:S01]  /*10fe0*/  LDS R111, [R112+0xae00] ;  /* 0x00ae0000706f7984 */ /* 0x0022220000000800 */
[----:B------:R-:W-:Y:S04]  /*10ff0*/  BSSY.RECONVERGENT B0, `(.L_x_2982) ;  /* 0x0000004000007945 */ /* 0x000fe80003800200 */
[----:B------:R-:W-:Y:S05]  /*11000*/  @!P5 BRA `(.L_x_2983) ;  /* 0x000000000008d947 */ /* 0x000fea0003800000 */
[----:B------:R1:W-:Y:S04]  /*11010*/  REDG.E.ADD.F32.FTZ.RN.STRONG.GPU desc[UR32][R60.64+0x2a00], R109 ;  /* 0x002a006d3c0079a6 */ /* 0x0003e8000c12f320 */
[----:B0-----:R1:W-:Y:S02]  /*11020*/  REDG.E.ADD.F32.FTZ.RN.STRONG.GPU desc[UR32][R62.64+0x2a00], R111 ;  /* 0x002a006f3e0079a6 */ /* 0x0013e4000c12f320 */
.L_x_2983:
[----:B------:R-:W-:Y:S05]  /*11030*/  BSYNC.RECONVERGENT B0 ;  /* 0x0000000000007941 */ /* 0x000fea0003800200 */
.L_x_2982:
        /* <DEDUP_REMOVED lines=10> */
.L_x_2985:
[----:B------:R-:W-:Y:S05]  /*110e0*/  BSYNC.RECONVERGENT B0 ;  /* 0x0000000000007941 */ /* 0x000fea0003800200 */
.L_x_2984:
[----:B-1----:R1:W0:Y:S01]  /*110f0*/  LDS R107, [R108+0xb200] ;  /* 0x00b200006c6b7984 */ /* 0x0022220000000800 */
[----:B------:R-:W-:Y:S04]  /*11100*/  BSSY.RECONVERGENT B0, `(.L_x_2986) ;  /* 0x0000004000007945 */ /* 0x000fe80003800200 */
[----:B------:R-:W-:Y:S05]  /*11110*/  @!P2 BRA `(.L_x_2987) ;  /* 0x000000000008a947 */ /* 0x000fea0003800000 */
[----:B------:R1:W-:Y:S04]  /*11120*/  REDG.E.ADD.F32.FTZ.RN.STRONG.GPU desc[UR32][R60.64+0x2e00], R105 ;  /* 0x002e00693c0079a6 */ /* 0x0003e8000c12f320 */
[----:B0-----:R1:W-:Y:S02]  /*11130*/  REDG.E.ADD.F32.FTZ.RN.STRONG.GPU desc[UR32][R62.64+0x2e00], R107 ;  /* 0x002e006b3e0079a6 */ /* 0x0013e4000c12f320 */
.L_x_2987:
[----:B------:R-:W-:Y:S05]  /*11140*/  BSYNC.RECONVERGENT B0 ;  /* 0x0000000000007941 */ /* 0x000fea0003800200 */
.L_x_2986:
[----:B-1----:R1:W0:Y:S01]  /*11150*/  LDS R105, [R106+0xb400] ;  /* 0x00b400006a697984 */ /* 0x0022220000000800 */
[----:B------:R-:W-:Y:S04]  /*11160*/  BSSY.RECONVERGENT B0, `(.L_x_2988) ;  /* 0x0000004000007945 */ /* 0x000fe80003800200 */
[----:B------:R-:W-:Y:S05]  /*11170*/  @!P3 BRA `(.L_x_2989) ;  /* 0x000000000008b947 */ /* 0x000fea0003800000 */
[----:B------:R1:W-:Y:S04]  /*11180*/  REDG.E.ADD.F32.FTZ.RN.STRONG.GPU desc[UR32][R60.64+0x3000], R103 ;  /* 0x003000673c0079a6 */ /* 0x0003e8000c12f320 */
[----:B0-----:R1:W-:Y:S02]  /*11190*/  REDG.E.ADD.F32.FTZ.RN.STRONG.GPU desc[UR32][R62.64+0x3000], R105 ;  /* 0x003000693e0079a6 */ /* 0x0013e4000c12f320 */
.L_x_2989:
[----:B------:R-:W-:Y:S05]  /*111a0*/  BSYNC.RECONVERGENT B0 ;  /* 0x0000000000007941 */ /* 0x000fea0003800200 */
.L_x_2988:
[----:B-1----:R1:W0:Y:S01]  /*111b0*/  LDS R103, [R104+0xb600] ;  /* 0x00b6000068677984 */ /* 0x0022220000000800 */
[----:B------:R-:W-:Y:S04]  /*111c0*/  BSSY.RECONVERGENT B0, `(.L_x_2990) ;  /* 0x0000004000007945 */ /* 0x000fe80003800200 */
[----:B------:R-:W-:Y:S05]  /*111d0*/  @!P4 BRA `(.L_x_2991) ;  /* 0x000000000008c947 */ /* 0x000fea0003800000 */
[----:B------:R1:W-:Y:S04]  /*111e0*/  REDG.E.ADD.F32.FTZ.RN.STRONG.GPU desc[UR32][R60.64+0x3200], R101 ;  /* 0x003200653c0079a6 */ /* 0x0003e8000c12f320 */
[----:B0-----:R1:W-:Y:S02]  /*111f0*/  REDG.E.ADD.F32.FTZ.RN.STRONG.GPU desc[UR32][R62.64+0x3200], R103 ;  /* 0x003200673e0079a6 */ /* 0x0013e4000c12f320 */
.L_x_2991:
[----:B------:R-:W-:Y:S05]  /*11200*/  BSYNC.RECONVERGENT B0 ;  /* 0x0000000000007941 */ /* 0x000fea0003800200 */
.L_x_2990:
[----:B-1----:R1:W0:Y:S01]  /*11210*/  LDS R101, [R102+0xb800] ;  /* 0x00b8000066657984 */ /* 0x0022220000000800 */
[----:B------:R-:W-:Y:S04]  /*11220*/  BSSY.RECONVERGENT B0, `(.L_x_2992) ;  /* 0x0000004000007945 */ /* 0x000fe80003800200 */
[----:B------:R-:W-:Y:S05]  /*11230*/  @!P5 BRA `(.L_x_2993) ;  /* 0x000000000008d947 */ /* 0x000fea0003800000 */
[----:B------:R1:W-:Y:S04]  /*11240*/  REDG.E.ADD.F32.FTZ.RN.STRONG.GPU desc[UR32][R60.64+0x3400], R99 ;  /* 0x003400633c0079a6 */ /* 0x0003e8000c12f320 */
[----:B0-----:R1:W-:Y:S02]  /*11250*/  REDG.E.ADD.F32.FTZ.RN.STRONG.GPU desc[UR32][R62.64+0x3400], R101 ;  /* 0x003400653e0079a6 */ /* 0x0013e4000c12f320 */
.L_x_2993:
[----:B------:R-:W-:Y:S05]  /*11260*/  BSYNC.RECONVERGENT B0 ;  /* 0x0000000000007941 */ /* 0x000fea0003800200 */
.L_x_2992:
        /* <DEDUP_REMOVED lines=10> */
.L_x_2995:
[----:B------:R-:W-:Y:S05]  /*11310*/  BSYNC.RECONVERGENT B0 ;  /* 0x0000000000007941 */ /* 0x000fea0003800200 */
.L_x_2994:
[----:B-1----:R1:W0:Y:S01]  /*11320*/  LDS R97, [R98+0xbc00] ;  /* 0x00bc000062617984 */ /* 0x0022220000000800 */
[----:B------:R-:W-:Y:S04]  /*11330*/  BSSY.RECONVERGENT B0, `(.L_x_2996) ;  /* 0x0000004000007945 */ /* 0x000fe80003800200 */
[----:B------:R-:W-:Y:S05]  /*11340*/  @!P2 BRA `(.L_x_2997) ;  /* 0x000000000008a947 */ /* 0x000fea0003800000 */
[----:B------:R1:W-:Y:S04]  /*11350*/  REDG.E.ADD.F32.FTZ.RN.STRONG.GPU desc[UR32][R60.64+0x3800], R95 ;  /* 0x0038005f3c0079a6 */ /* 0x0003e8000c12f320 */
[----:B0-----:R1:W-:Y:S02]  /*11360*/  REDG.E.ADD.F32.FTZ.RN.STRONG.GPU desc[UR32][R62.64+0x3800], R97 ;  /* 0x003800613e0079a6 */ /* 0x0013e4000c12f320 */
.L_x_2997:
[----:B------:R-:W-:Y:S05]  /*11370*/  BSYNC.RECONVERGENT B0 ;  /* 0x0000000000007941 */ /* 0x000fea0003800200 */
.L_x_2996:
[----:B-1----:R1:W0:Y:S01]  /*11380*/  LDS R95, [R74+0xbe00] ;  /* 0x00be00004a5f7984 */ /* 0x0022220000000800 */
[----:B------:R-:W-:Y:S04]  /*11390*/  BSSY.RECONVERGENT B0, `(.L_x_2998) ;  /* 0x0000004000007945 */ /* 0x000fe80003800200 */
[----:B------:R-:W-:Y:S05]  /*113a0*/  @!P3 BRA `(.L_x_2999) ;  /* 0x000000000008b947 */ /* 0x000fea0003800000 */
[----:B------:R1:W-:Y:S04]  /*113b0*/  REDG.E.ADD.F32.FTZ.RN.STRONG.GPU desc[UR32][R60.64+0x3a00], R73 ;  /* 0x003a00493c0079a6 */ /* 0x0003e8000c12f320 */
[----:B0-----:R1:W-:Y:S02]  /*113c0*/  REDG.E.ADD.F32.FTZ.RN.STRONG.GPU desc[UR32][R62.64+0x3a00], R95 ;  /* 0x003a005f3e0079a6 */ /* 0x0013e4000c12f320 */
.L_x_2999:
[----:B------:R-:W-:Y:S05]  /*113d0*/  BSYNC.RECONVERGENT B0 ;  /* 0x0000000000007941 */ /* 0x000fea0003800200 */
.L_x_2998:
[----:B-1----:R1:W0:Y:S01]  /*113e0*/  LDS R73, [R72+0xc000] ;  /* 0x00c0000048497984 */ /* 0x0022220000000800 */
[----:B------:R-:W-:Y:S04]  /*113f0*/  BSSY.RECONVERGENT B0, `(.L_x_3000) ;  /* 0x0000004000007945 */ /* 0x000fe80003800200 */
[----:B------:R-:W-:Y:S05]  /*11400*/  @!P4 BRA `(.L_x_3001) ;  /* 0x000000000008c947 */ /* 0x000fea0003800000 */
[----:B------:R1:W-:Y:S04]  /*11410*/  REDG.E.ADD.F32.FTZ.RN.STRONG.GPU desc[UR32][R60.64+0x3c00], R71 ;  /* 0x003c00473c0079a6 */ /* 0x0003e8000c12f320 */
[----:B0-----:R1:W-:Y:S02]  /*11420*/  REDG.E.ADD.F32.FTZ.RN.STRONG.GPU desc[UR32][R62.64+0x3c00], R73 ;  /* 0x003c00493e0079a6 */ /* 0x0013e4000c12f320 */
.L_x_3001:
[----:B------:R-:W-:Y:S05]  /*11430*/  BSYNC.RECONVERGENT B0 ;  /* 0x0000000000007941 */ /* 0x000fea0003800200 */
.L_x_3000:
[----:B-1----:R1:W0:Y:S01]  /*11440*/  LDS R71, [R70+0xc200] ;  /* 0x00c2000046477984 */ /* 0x0022220000000800 */
[----:B------:R-:W-:Y:S04]  /*11450*/  BSSY.RECONVERGENT B0, `(.L_x_3002) ;  /* 0x0000004000007945 */ /* 0x000fe80003800200 */
[----:B------:R-:W-:Y:S05]  /*11460*/  @!P5 BRA `(.L_x_3003) ;  /* 0x000000000008d947 */ /* 0x000fea0003800000 */
[----:B------:R1:W-:Y:S04]  /*11470*/  REDG.E.ADD.F32.FTZ.RN.STRONG.GPU desc[UR32][R60.64+0x3e00], R65 ;  /* 0x003e00413c0079a6 */ /* 0x0003e8000c12f320 */
[----:B0-----:R1:W-:Y:S02]  /*11480*/  REDG.E.ADD.F32.FTZ.RN.STRONG.GPU desc[UR32][R62.64+0x3e00], R71 ;  /* 0x003e00473e0079a6 */ /* 0x0013e4000c12f320 */
.L_x_3003:
[----:B------:R-:W-:Y:S05]  /*11490*/  BSYNC.RECONVERGENT B0 ;  /* 0x0000000000007941 */ /* 0x000fea0003800200 */
.L_x_3002:
[----:B-1----:R-:W1:Y:S01]  /*114a0*/  SHFL.DOWN PT, R60, R69, 0x1, 0x1f ;  /* 0x08201f00453c7f89 */ /* 0x002e6200000e0000 */
[----:B------:R-:W-:Y:S01]  /*114b0*/  ISETP.GT.AND P2, PT, R239, 0x1e, PT ;  /* 0x0000001eef00780c */ /* 0x000fe20003f44270 */
[----:B------:R-:W-:Y:S01]  /*114c0*/  FMUL.FTZ R120, R120, R154 ;  /* 0x0000009a78787220 */ /* 0x000fe20000410000 */
[----:B------:R-:W-:Y:S01]  /*114d0*/  FMUL.FTZ R93, R93, R174 ;  /* 0x000000ae5d5d7220 */ /* 0x000fe20000410000 */
[----:B------:R-:W5:Y:S01]  /*114e0*/  SHFL.DOWN PT, R61, R66, 0x1, 0x1f ;  /* 0x08201f00423d7f89 */ /* 0x000f6200000e0000 */
[----:B------:R-:W-:Y:S01]  /*114f0*/  FMUL.FTZ R87, R87, R176 ;  /* 0x000000b057577220 */ /* 0x000fe20000410000 */
        /* <DEDUP_REMOVED lines=18> */
[----:B-1----:R-:W-:Y:S01]  /*11620*/  @!P2 FADD.FTZ R69, R69, R60 ;  /* 0x0000003c4545a221 */ /* 0x002fe20000010000 */
[----:B------:R-:W-:Y:S01]  /*11630*/  FFMA.FTZ R233, R120, R55, R233 ;  /* 0x0000003778e97223 */ /* 0x000fe200000100e9 */
[----:B------:R-:W-:Y:S01]  /*11640*/  FFMA.FTZ R91, R34, R96, R91 ;  /* 0x00000060225b7223 */ /* 0x000fe2000001005b */
        /* <DEDUP_REMOVED lines=9> */
[----:B------:R-:W-:Y:S01]  /*116e0*/  BSSY.RECONVERGENT B0, `(.L_x_3004) ;  /* 0x0000033000007945 */ /* 0x000fe20003800200 */
[----:B------:R-:W-:Y:S01]  /*116f0*/  FADD.FTZ R33, R92, R33 ;  /* 0x000000215c217221 */ /* 0x000fe20000010000 */
[----:B------:R-:W-:Y:S01]  /*11700*/  FFMA.FTZ R231, R96, R53, R231 ;  /* 0x0000003560e77223 */ /* 0x000fe200000100e7 */
[----:B------:R-:W-:Y:S01]  /*11710*/  FADD.FTZ R32, R91, R32 ;  /* 0x000000205b207221 */ /* 0x000fe20000010000 */
[----:B------:R-:W-:Y:S01]  /*11720*/  FADD.FTZ R30, R121, R30 ;  /* 0x0000001e791e7221 */ /* 0x000fe20000010000 */
[----:B------:R-:W-:Y:S01]  /*11730*/  FADD.FTZ R29, R120, R29 ;  /* 0x0000001d781d7221 */ /* 0x000fe20000010000 */
[----:B------:R-:W-:Y:S01]  /*11740*/  FFMA.FTZ R234, R117, R56, R234 ;  /* 0x0000003875ea7223 */ /* 0x000fe200000100ea */
[----:B------:R-:W-:Y:S01]  /*11750*/  FFMA.FTZ R237, R116, R57, R237 ;  /* 0x0000003974ed7223 */ /* 0x000fe200000100ed */
[----:B------:R-:W-:Y:S01]  /*11760*/  FADD.FTZ R27, R88, R27 ;  /* 0x0000001b581b7221 */ /* 0x000fe20000010000 */
[----:B------:R-:W-:Y:S01]  /*11770*/  FFMA.FTZ R238, R113, R58, R238 ;  /* 0x0000003a71ee7223 */ /* 0x000fe200000100ee */
[----:B------:R-:W-:Y:S01]  /*11780*/  FADD.FTZ R26, R75, R26 ;  /* 0x0000001a4b1a7221 */ /* 0x000fe20000010000 */
[----:B------:R-:W-:Y:S01]  /*11790*/  FADD.FTZ R24, R67, R24 ;  /* 0x0000001843187221 */ /* 0x000fe20000010000 */
        /* <DEDUP_REMOVED lines=13> */
[----:B------:R-:W-:-:S03]  /*11870*/  ISETP.NE.AND P2, PT, R239, RZ, PT ;  /* 0x000000ffef00720c */ /* 0x000fc60003f45270 */
[----:B------:R-:W5:Y:S10]  /*11880*/  SHFL.DOWN PT, R65, R66, 0x10, 0x1f ;  /* 0x0a001f0042417f89 */ /* 0x000f7400000e0000 */
[----:B------:R-:W-:Y:S01]  /*11890*/  @!P2 LOP3.LUT R68, R68, 0xf8, RZ, 0xc0, !PT ;  /* 0x000000f84444a812 */ /* 0x000fe200078ec0ff */
[----:B-1----:R-:W-:Y:S01]  /*118a0*/  FADD.FTZ R64, R69, R64 ;  /* 0x0000004045407221 */ /* 0x002fe20000010000 */
[----:B-----5:R-:W-:-:S05]  /*118b0*/  FADD.FTZ R65, R66, R65 ;  /* 0x0000004142417221 */ /* 0x020fca0000010000 */
[----:B------:R1:W-:Y:S01]  /*118c0*/  @!P2 STS.64 [R68+UR30+0xc608], R64 ;  /* 0x00c608404400a988 */ /* 0x0003e20008000a1e */
[----:B------:R-:W-:Y:S06]  /*118d0*/  BAR.SYNC.DEFER_BLOCKING 0x0 ;  /* 0x0000000000007b1d */ /* 0x000fec0000010000 */
[----:B------:R-:W-:Y:S05]  /*118e0*/  @P1 BRA `(.L_x_3005) ;  /* 0x0000000000481947 */ /* 0x000fea0003800000 */
[----:B------:R-:W-:Y:S01]  /*118f0*/  UISETP.NE.AND UP0, UPT, UR20, UR48, UPT ;  /* 0x000000301400728c */ /* 0x000fe2000bf05270 */
[----:B0-----:R-:W0:Y:S01]  /*11900*/  LDS.128 R60, [UR30+0xc610] ;  /* 0x00c6101eff3c7984 */ /* 0x001e220008000c00 */
[----:B------:R-:W-:Y:S01]  /*11910*/  ULEA UR15, UR8, UR30, 0x3 ;  /* 0x0000001e080f7291 */ /* 0x000fe2000f8e18ff */
[----:B------:R-:W-:Y:S02]  /*11920*/  ISETP.GT.AND P2, PT, R239, 0xf, PT ;  /* 0x0000000fef00780c */ /* 0x000fe40003f44270 */
[----:B------:R-:W5:Y:S01]  /*11930*/  LDS.64 R70, [UR30+0xc620] ;  /* 0x00c6201eff467984 */ /* 0x000f620008000a00 */
[----:B------:R-:W-:Y:S02]  /*11940*/  PLOP3.LUT P3, PT, PT, PT, UP0, 0x80, 0x8 ;  /* 0x000000000008781c */ /* 0x000fe40003f6f008 */
[----:B------:R-:W-:Y:S02]  /*11950*/  FSEL R69, R69, R64, P2 ;  /* 0x0000004045457208 */ /* 0x000fe40001000000 */
[----:B------:R-:W-:-:S09]  /*11960*/  FSEL R66, R66, R65, P2 ;  /* 0x0000004142427208 */ /* 0x000fd20001000000 */
[----:B------:R-:W2:Y:S01]  /*11970*/  @P3 LDS.64 R72, [UR15+0xfe80] ;  /* 0x00fe800fff483984 */ /* 0x000ea20008000a00 */
[----:B0-----:R-:W-:Y:S01]  /*11980*/  FADD.FTZ R69, R60, R69 ;  /* 0x000000453c457221 */ /* 0x001fe20000010000 */
        /* <DEDUP_REMOVED lines=8> */
.L_x_3005:
[----:B------:R-:W-:Y:S05]  /*11a10*/  BSYNC.RECONVERGENT B0 ;  /* 0x0000000000007941 */ /* 0x000fea0003800200 */
.L_x_3004:
[----:B------:R-:W-:-:S04]  /*11a20*/  UIADD3 UR8, UPT, UPT, UR8, 0x1, URZ ;  /* 0x0000000108087890 */ /* 0x000fc8000fffe0ff */
[----:B------:R-:W-:-:S09]  /*11a30*/  UISETP.GE.AND UP0, UPT, UR8, UR49, UPT ;  /* 0x000000310800728c */ /* 0x000fd2000bf06270 */
[----:B------:R-:W-:Y:S05]  /*11a40*/  BRA.U !UP0, `(.L_x_3006) ;  /* 0xffffff5d08187547 */ /* 0x000fea000b83ffff */
.L_x_2910:
[----:B------:R0:W5:Y:S01]  /*11a50*/  LDL.LU R61, [R1+0x24] ;  /* 0x00002400013d7983 */ /* 0x0001620000300800 */
[----:B------:R-:W-:Y:S01]  /*11a60*/  USHF.L.U32 UR8, UR20, 0xb, URZ ;  /* 0x0000000b14087899 */ /* 0x000fe200080006ff */
[C---:B------:R-:W-:Y:S02]  /*11a70*/  LOP3.LUT R0, R189.reuse, 0x1f, RZ, 0xc0, !PT ;  /* 0x0000001fbd007812 */ /* 0x040fe400078ec0ff */
[----:B------:R-:W-:Y:S01]  /*11a80*/  MOV R4, UR22 ;  /* 0x0000001600047c02 */ /* 0x000fe20008000f00 */
[----:B------:R-:W-:Y:S01]  /*11a90*/  UIADD3 UR8, UPT, UPT, UR8, -0x800, URZ ;  /* 0xfffff80008087890 */ /* 0x000fe2000fffe0ff */
[----:B------:R-:W-:Y:S01]  /*11aa0*/  SHF.L.U32 R189, R189, 0x4, RZ ;  /* 0x00000004bdbd7819 */ /* 0x000fe200000006ff */
[----:B------:R-:W2:Y:S01]  /*11ab0*/  LDL.LU R72, [R1+0x20] ;  /* 0x0000200001487983 */ /* 0x000ea20000300800 */
[----:B------:R-:W-:Y:S01]  /*11ac0*/  MOV R5, UR23 ;  /* 0x0000001700057c02 */ /* 0x000fe20008000f00 */
[----:B------:R-:W-:Y:S01]  /*11ad0*/  UIADD3 UR10, UPT, UPT, -UR8, UR10, URZ ;  /* 0x0000000a080a7290 */ /* 0x000fe2000fffe1ff */
[----:B0-----:R-:W-:Y:S01]  /*11ae0*/  LOP3.LUT R2, R0, 0x3e00, R189, 0xf8, !PT ;  /* 0x00003e0000027812 */ /* 0x001fe200078ef8bd */
[----:B------:R-:W3:Y:S01]  /*11af0*/  LDL.LU R71, [R1+0x1c] ;  /* 0x00001c0001477983 */ /* 0x000ee20000300800 */
        /* <DEDUP_REMOVED lines=28> */
[C---:B------:R-:W-:Y:S01]  /*11cc0*/  ISETP.GE.AND P2, PT, R2.reuse, UR10, PT ;  /* 0x0000000a02007c0c */ /* 0x040fe2000bf46270 */
[----:B------:R-:W-:Y:S01]  /*11cd0*/  IMAD.WIDE.U32 R18, R2, 0x2, R4 ;  /* 0x0000000202127825 */ /* 0x000fe200078e0004 */
[----:B------:R-:W-:Y:S01]  /*11ce0*/  ISETP.GE.AND P3, PT, R17, UR10, PT ;  /* 0x0000000a11007c0c */ /* 0x000fe2000bf66270 */
[----:B------:R-:W4:Y:S01]  /*11cf0*/  LDL.LU R70, [R1+0x18] ;  /* 0x0000180001467983 */ /* 0x000f220000300800 */
[----:B------:R-:W-:Y:S01]  /*11d00*/  ISETP.GE.AND P4, PT, R16, UR10, PT ;  /* 0x0000000a10007c0c */ /* 0x000fe2000bf86270 */
[----:B------:R-:W0:Y:S01]  /*11d10*/  LDCU.64 UR14, c[0x0][0x4f8] ;  /* 0x00009f00ff0e77ac */ /* 0x000e220008000a00 */
[----:B------:R-:W-:Y:S01]  /*11d20*/  ISETP.GE.AND P5, PT, R14, UR10, PT ;  /* 0x0000000a0e007c0c */ /* 0x000fe2000bfa6270 */
[----:B------:R-:W4:Y:S01]  /*11d30*/  LDL.LU R69, [R1+0x14] ;  /* 0x0000140001457983 */ /* 0x000f220000300800 */
[C---:B------:R-:W-:Y:S01]  /*11d40*/  LOP3.LUT R15, R2.reuse, 0x80, RZ, 0xfc, !PT ;  /* 0x00000080020f7812 */ /* 0x040fe200078efcff */
[----:B------:R-:W0:Y:S01]  /*11d50*/  LDCU.64 UR34, c[0x0][0x500] ;  /* 0x0000a000ff2277ac */ /* 0x000e220008000a00 */
[C---:B------:R-:W-:Y:S01]  /*11d60*/  LOP3.LUT R3, R2.reuse, 0xa0, RZ, 0xfc, !PT ;  /* 0x000000a002037812 */ /* 0x040fe200078efcff */
[----:B-1----:R-:W4:Y:S01]  /*11d70*/  LDL.LU R68, [R1+0x10] ;  /* 0x0000100001447983 */ /* 0x002f220000300800 */
[C---:B------:R-:W-:Y:S01]  /*11d80*/  LOP3.LUT R13, R2.reuse, 0xc0, RZ, 0xfc, !PT ;  /* 0x000000c0020d7812 */ /* 0x040fe200078efcff */
[----:B------:R-:W-:Y:S01]  /*11d90*/  UMOV UR9, URZ ;  /* 0x000000ff00097c82 */ /* 0x000fe20008000000 */
[C---:B------:R-:W-:Y:S01]  /*11da0*/  LOP3.LUT R12, R2.reuse, 0xe0, RZ, 0xfc, !PT ;  /* 0x000000e0020c7812 */ /* 0x040fe200078efcff */
[----:B------:R-:W2:Y:S01]  /*11db0*/  @!P2 LDG.E.U16 R20, desc[UR32][R18.64] ;  /* 0x000000201214a981 */ /* 0x000ea2000c1e1500 */
[C---:B------:R-:W-:Y:S01]  /*11dc0*/  LOP3.LUT R11, R2.reuse, 0x100, RZ, 0xfc, !PT ;  /* 0x00000100020b7812 */ /* 0x040fe200078efcff */
[----:B------:R-:W1:Y:S01]  /*11dd0*/  LDCU.64 UR36, c[0x0][0x550] ;  /* 0x0000aa00ff2477ac */ /* 0x000e620008000a00 */
[----:B------:R-:W-:Y:S01]  /*11de0*/  ISETP.GE.AND P6, PT, R15, UR10, PT ;  /* 0x0000000a0f007c0c */ /* 0x000fe2000bfc6270 */
[----:B------:R-:W3:Y:S01]  /*11df0*/  @!P3 LDG.E.U16 R21, desc[UR32][R18.64+0x40] ;  /* 0x000040201215b981 */ /* 0x000ee2000c1e1500 */
[----:B------:R-:W-:-:S02]  /*11e00*/  LOP3.LUT R10, R2, 0x120, RZ, 0xfc, !PT ;  /* 0x00000120020a7812 */ /* 0x000fc400078efcff */
[----:B------:R-:W-:Y:S01]  /*11e10*/  ISETP.GE.AND P0, PT, R3, UR10, PT ;  /* 0x0000000a03007c0c */ /* 0x000fe2000bf06270 */
[----:B------:R-:W4:Y:S01]  /*11e20*/  @!P4 LDG.E.U16 R22, desc[UR32][R18.64+0x80] ;  /* 0x000080201216c981 */ /* 0x000f22000c1e1500 */
[----:B------:R-:W-:Y:S02]  /*11e30*/  ISETP.GE.AND P2, PT, R13, UR10, PT ;  /* 0x0000000a0d007c0c */ /* 0x000fe4000bf46270 */
[----:B------:R-:W-:Y:S01]  /*11e40*/  ISETP.GE.AND P3, PT, R12, UR10, PT ;  /* 0x0000000a0c007c0c */ /* 0x000fe2000bf66270 */
[----:B------:R-:W4:Y:S01]  /*11e50*/  @!P5 LDG.E.U16 R23, desc[UR32][R18.64+0xc0] ;  /* 0x0000c0201217d981 */ /* 0x000f22000c1e1500 */
[----:B------:R-:W-:Y:S02]  /*11e60*/  ISETP.GE.AND P4, PT, R11, UR10, PT ;  /* 0x0000000a0b007c0c */ /* 0x000fe4000bf86270 */
[----:B------:R-:W-:Y:S01]  /*11e70*/  ISETP.GE.AND P5, PT, R10, UR10, PT ;  /* 0x0000000a0a007c0c */ /* 0x000fe2000bfa6270 */
[----:B------:R-:W4:Y:S01]  /*11e80*/  @!P6 LDG.E.U16 R25, desc[UR32][R18.64+0x100] ;  /* 0x000100201219e981 */ /* 0x000f22000c1e1500 */
[----:B------:R-:W-:-:S02]  /*11e90*/  LOP3.LUT R9, R2, 0x140, RZ, 0xfc, !PT ;  /* 0x0000014002097812 */ /* 0x000fc400078efcff */
[C---:B------:R-:W-:Y:S01]  /*11ea0*/  LOP3.LUT R8, R2.reuse, 0x160, RZ, 0xfc, !PT ;  /* 0x0000016002087812 */ /* 0x040fe200078efcff */
[----:B------:R-:W4:Y:S01]  /*11eb0*/  @!P0 LDG.E.U16 R28, desc[UR32][R18.64+0x140] ;  /* 0x00014020121c8981 */ /* 0x000f22000c1e1500 */
[C---:B------:R-:W-:Y:S02]  /*11ec0*/  LOP3.LUT R7, R2.reuse, 0x180, RZ, 0xfc, !PT ;  /* 0x0000018002077812 */ /* 0x040fe400078efcff */
[C---:B------:R-:W-:Y:S01]  /*11ed0*/  LOP3.LUT R6, R2.reuse, 0x1a0, RZ, 0xfc, !PT ;  /* 0x000001a002067812 */ /* 0x040fe200078efcff */
[----:B------:R-:W4:Y:S01]  /*11ee0*/  @!P2 LDG.E.U16 R31, desc[UR32][R18.64+0x180] ;  /* 0x00018020121fa981 */ /* 0x000f22000c1e1500 */
[C---:B------:R-:W-:Y:S02]  /*11ef0*/  LOP3.LUT R5, R2.reuse, 0x1c0, RZ, 0xfc, !PT ;  /* 0x000001c002057812 */ /* 0x040fe400078efcff */
[----:B------:R-:W-:Y:S01]  /*11f00*/  ISETP.GE.AND P6, PT, R9, UR10, PT ;  /* 0x0000000a09007c0c */ /* 0x000fe2000bfc6270 */
[----:B------:R-:W4:Y:S01]  /*11f10*/  @!P3 LDG.E.U16 R34, desc[UR32][R18.64+0x1c0] ;  /* 0x0001c0201222b981 */ /* 0x000f22000c1e1500 */
        /* <DEDUP_REMOVED lines=8> */
[----:B------:R-:W4:Y:S04]  /*11fa0*/  LDL.LU R66, [R1+0xc] ;  /* 0x00000c0001427983 */ /* 0x000f280000300800 */
        /* <DEDUP_REMOVED lines=30> */
[----:B------:R-:W-:Y:S04]  /*12190*/  @!P5 STL [R1+0x24], R61 ;  /* 0x0000243d0100d387 */ /* 0x000fe80000100800 */
[----:B------:R-:W-:Y:S04]  /*121a0*/  LDS.U16 R22, [R59+0x10] ;  /* 0x000010003b167984 */ /* 0x000fe80000000400 */
[----:B------:R-:W-:Y:S04]  /*121b0*/  LDS.U16 R23, [R59+0x12] ;  /* 0x000012003b177984 */ /* 0x000fe80000000400 */
[----:B------:R-:W5:Y:S01]  /*121c0*/  LDL.LU R44, [R1+0x28] ;  /* 0x00002800012c7983 */ /* 0x000f620000300800 */
[----:B--2---:R-:W-:-:S05]  /*121d0*/  HADD2.F32 R18, -RZ, R18.H0_H0 ;  /* 0x20000012ff127230 */ /* 0x004fca0000004100 */
[----:B------:R-:W-:Y:S01]  /*121e0*/  FADD.FTZ R25, R18, UR7 ;  /* 0x0000000712197e21 */ /* 0x000fe20008010000 */
[----:B---3--:R-:W-:Y:S01]  /*121f0*/  HADD2.F32 R19, -RZ, R19.H0_H0 ;  /* 0x20000013ff137230 */ /* 0x008fe20000004100 */
[----:B------:R-:W2:Y:S03]  /*12200*/  LDS.U16 R18, [R59+0x8] ;  /* 0x000008003b127984 */ /* 0x000ea60000000400 */
[----:B------:R-:W-:Y:S01]  /*12210*/  FSETP.GTU.FTZ.AND P3, PT, R25, 20, PT ;  /* 0x41a000001900780b */ /* 0x000fe20003f7c000 */
[----:B------:R-:W-:Y:S01]  /*12220*/  FADD.FTZ R31, R19, UR7 ;  /* 0x00000007131f7e21 */ /* 0x000fe20008010000 */
[----:B----4-:R-:W-:Y:S01]  /*12230*/  HADD2.F32 R20, -RZ, R20.H0_H0 ;  /* 0x20000014ff147230 */ /* 0x010fe20000004100 */
[----:B------:R-:W3:Y:S03]  /*12240*/  LDS.U16 R19, [R59+0xa] ;  /* 0x00000a003b137984 */ /* 0x000ee60000000400 */
[----:B------:R-:W-:Y:S01]  /*12250*/  FSETP.GTU.FTZ.AND P5, PT, R31, 20, PT ;  /* 0x41a000001f00780b */ /* 0x000fe20003fbc000 */
[----:B------:R-:W-:-:S02]  /*12260*/  FADD.FTZ R34, R20, UR7 ;  /* 0x0000000714227e21 */ /* 0x000fc40008010000 */
[----:B------:R-:W4:Y:S01]  /*12270*/  LDS.U16 R20, [R59+0xc] ;  /* 0x00000c003b147984 */ /* 0x000f220000000400 */
[----:B-----5:R-:W-:-:S03]  /*12280*/  HADD2.F32 R21, -RZ, R21.H0_H0 ;  /* 0x20000015ff157230 */ /* 0x020fc60000004100 */
[----:B------:R-:W-:Y:S01]  /*12290*/  @!P3 FMUL.FTZ R25, R25, -1.4426950216293334961 ;  /* 0xbfb8aa3b1919b820 */ /* 0x000fe20000410000 */
[----:B------:R-:W-:Y:S01]  /*122a0*/  FSETP.GTU.FTZ.AND P0, PT, R34, 20, PT ;  /* 0x41a000002200780b */ /* 0x000fe20003f1c000 */
[----:B------:R-:W-:Y:S02]  /*122b0*/  FADD.FTZ R38, R21, UR7 ;  /* 0x0000000715267e21 */ /* 0x000fe40008010000 */
[----:B------:R-:W5:Y:S02]  /*122c0*/  LDS.U16 R21, [R59+0xe] ;  /* 0x00000e003b157984 */ /* 0x000f640000000400 */
[----:B------:R-:W0:Y:S01]  /*122d0*/  @!P3 MUFU.EX2 R25, R25 ;  /* 0x000000190019b308 */ /* 0x000e220000000800 */
[----:B------:R-:W-:-:S06]  /*122e0*/  @!P5 FMUL.FTZ R31, R31, -1.4426950216293334961 ;  /* 0xbfb8aa3b1f1fd820 */ /* 0x000fcc0000410000 */
[----:B------:R-:W1:Y:S01]  /*122f0*/  @!P5 MUFU.EX2 R31, R31 ;  /* 0x0000001f001fd308 */ /* 0x000e620000000800 */
[----:B------:R-:W-:Y:S01]  /*12300*/  @!P0 FMUL.FTZ R34, R34, -1.4426950216293334961 ;  /* 0xbfb8aa3b22228820 */ /* 0x000fe20000410000 */
[----:B------:R-:W-:Y:S01]  /*12310*/  FSETP.GTU.FTZ.AND P2, PT, R38, 20, PT ;  /* 0x41a000002600780b */ /* 0x000fe20003f5c000 */
[----:B0-----:R-:W-:-:S04]  /*12320*/  @!P3 FADD.FTZ R28, R25, 1 ;  /* 0x3f800000191cb421 */ /* 0x001fc80000010000 */
[----:B------:R-:W0:Y:S04]  /*12330*/  @!P0 MUFU.EX2 R34, R34 ;  /* 0x0000002200228308 */ /* 0x000e280000000800 */
[----:B------:R-:W4:Y:S01]  /*12340*/  @!P3 MUFU.RCP R43, R28 ;  /* 0x0000001c002bb308 */ /* 0x000f220000001000 */
[----:B-1----:R-:W-:Y:S01]  /*12350*/  @!P5 FADD.FTZ R25, R31, 1 ;  /* 0x3f8000001f19d421 */ /* 0x002fe20000010000 */
[----:B--2---:R-:W-:Y:S02]  /*12360*/  HADD2.F32 R18, -RZ, R18.H0_H0 ;  /* 0x20000012ff127230 */ /* 0x004fe40000004100 */
[----:B------:R-:W-:Y:S01]  /*12370*/  @!P2 FMUL.FTZ R38, R38, -1.4426950216293334961 ;  /* 0xbfb8aa3b2626a820 */ /* 0x000fe20000410000 */
[----:B---3--:R-:W-:-:S03]  /*12380*/  HADD2.F32 R19, -RZ, R19.H0_H0 ;  /* 0x20000013ff137230 */ /* 0x008fc60000004100 */
[----:B------:R-:W1:Y:S01]  /*12390*/  @!P5 MUFU.RCP R25, R25 ;  /* 0x000000190019d308 */ /* 0x000e620000001000 */
[----:B------:R-:W-:Y:S01]  /*123a0*/  FADD.FTZ R18, R18, UR7 ;  /* 0x0000000712127e21 */ /* 0x000fe20008010000 */
[----:B0-----:R-:W-:Y:S01]  /*123b0*/  @!P0 FADD.FTZ R37, R34, 1 ;  /* 0x3f80000022258421 */ /* 0x001fe20000010000 */
[----:B----4-:R-:W-:Y:S02]  /*123c0*/  HADD2.F32 R20, -RZ, R20.H0_H0 ;  /* 0x20000014ff147230 */ /* 0x010fe40000004100 */
[----:B------:R-:W-:-:S03]  /*123d0*/  FADD.FTZ R19, R19, UR7 ;  /* 0x0000000713137e21 */ /* 0x000fc60008010000 */
[----:B------:R-:W0:Y:S01]  /*123e0*/  @!P2 MUFU.EX2 R38, R38 ;  /* 0x000000260026a308 */ /* 0x000e220000000800 */
[----:B------:R-:W-:-:S03]  /*123f0*/  @!P3 FMUL.FTZ R24, R24, R43 ;  /* 0x0000002b1818b220 */ /* 0x000fc60000410000 */
[----:B------:R-:W2:Y:S01]  /*12400*/  @!P0 MUFU.RCP R40, R37 ;  /* 0x0000002500288308 */ /* 0x000ea20000001000 */
[----:B------:R-:W-:Y:S01]  /*12410*/  FSETP.GTU.FTZ.AND P3, PT, R18, 20, PT ;  /* 0x41a000001200780b */ /* 0x000fe20003f7c000 */
[----:B------:R-:W-:Y:S01]  /*12420*/  FADD.FTZ R28, R20, UR7 ;  /* 0x00000007141c7e21 */ /* 0x000fe20008010000 */
[----:B------:R-:W-:Y:S01]  /*12430*/  FSETP.GTU.FTZ.AND P4, PT, R19, 20, PT ;  /* 0x41a000001300780b */ /* 0x000fe20003f9c000 */
[----:B-----5:R-:W-:Y:S02]  /*12440*/  HADD2.F32 R21, -RZ, R21.H0_H0 ;  /* 0x20000015ff157230 */ /* 0x020fe40000004100 */
[----:B------:R-:W-:Y:S01]  /*12450*/  HADD2.F32 R22, -RZ, R22.H0_H0 ;  /* 0x20000016ff167230 */ /* 0x000fe20000004100 */
[----:B------:R-:W-:Y:S01]  /*12460*/  FSETP.GTU.FTZ.AND P6, PT, R28, 20, PT ;  /* 0x41a000001c00780b */ /* 0x000fe20003fdc000 */
[----:B-1----:R-:W-:Y:S01]  /*12470*/  @!P5 FMUL.FTZ R26, R26, R25 ;  /* 0x000000191a1ad220 */ /* 0x002fe20000410000 */
[----:B------:R-:W-:Y:S01]  /*12480*/  FADD.FTZ R31, R21, UR7 ;  /* 0x00000007151f7e21 */ /* 0x000fe20008010000 */
[----:B0-----:R-:W-:Y:S01]  /*12490*/  @!P2 FADD.FTZ R39, R38, 1 ;  /* 0x3f8000002627a421 */ /* 0x001fe20000010000 */
[----:B------:R-:W-:-:S03]  /*124a0*/  FADD.FTZ R25, R22, UR7 ;  /* 0x0000000716197e21 */ /* 0x000fc60008010000 */
[----:B------:R-:W-:Y:S01]  /*124b0*/  @!P3 FMUL.FTZ R18, R18, -1.4426950216293334961 ;  /* 0xbfb8aa3b1212b820 */ /* 0x000fe20000410000 */
[----:B------:R-:W0:Y:S01]  /*124c0*/  @!P2 MUFU.RCP R34, R39 ;  /* 0x000000270022a308 */ /* 0x000e220000001000 */
[----:B------:R-:W-:Y:S01]  /*124d0*/  FSETP.GTU.FTZ.AND P5, PT, R31, 20, PT ;  /* 0x41a000001f00780b */ /* 0x000fe20003fbc000 */
[----:B--2---:R-:W-:Y:S01]  /*124e0*/  @!P0 FMUL.FTZ R27, R27, R40 ;  /* 0x000000281b1b8220 */ /* 0x004fe20000410000 */
[----:B------:R-:W-:Y:S01]  /*124f0*/  FSETP.GTU.FTZ.AND P0, PT, R25, 20, PT ;  /* 0x41a000001900780b */ /* 0x000fe20003f1c000 */
[----:B------:R-:W-:Y:S01]  /*12500*/  @!P4 FMUL.FTZ R20, R19, -1.4426950216293334961 ;  /* 0xbfb8aa3b1314c820 */ /* 0x000fe20000410000 */
[----:B------:R-:W-:-:S03]  /*12510*/  @!P6 FMUL.FTZ R21, R28, -1.4426950216293334961 ;  /* 0xbfb8aa3b1c15e820 */ /* 0x000fc60000410000 */
[----:B------:R-:W1:Y:S01]  /*12520*/  @!P3 MUFU.EX2 R18, R18 ;  /* 0x000000120012b308 */ /* 0x000e620000000800 */
[----:B------:R-:W-:-:S03]  /*12530*/  HADD2.F32 R23, -RZ, R23.H0_H0 ;  /* 0x20000017ff177230 */ /* 0x000fc60000004100 */
[----:B------:R-:W2:Y:S04]  /*12540*/  @!P4 MUFU.EX2 R20, R20 ;  /* 0x000000140014c308 */ /* 0x000ea80000000800 */
[----:B------:R-:W3:Y:S01]  /*12550*/  @!P6 MUFU.EX2 R21, R21 ;  /* 0x000000150015e308 */ /* 0x000ee20000000800 */
[----:B------:R-:W-:Y:S01]  /*12560*/  FADD.FTZ R37, R23, UR7 ;  /* 0x0000000717257e21 */ /* 0x000fe20008010000 */
[----:B------:R-:W-:Y:S01]  /*12570*/  @!P5 FMUL.FTZ R22, R31, -1.4426950216293334961 ;  /* 0xbfb8aa3b1f16d820 */ /* 0x000fe20000410000 */
[----:B------:R-:W-:Y:S01]  /*12580*/  @!P0 FMUL.FTZ R23, R25, -1.4426950216293334961 ;  /* 0xbfb8aa3b19178820 */ /* 0x000fe20000410000 */
[----:B0-----:R-:W-:Y:S01]  /*12590*/  @!P2 FMUL.FTZ R29, R29, R34 ;  /* 0x000000221d1da220 */ /* 0x001fe20000410000 */
[----:B-1----:R-:W-:Y:S01]  /*125a0*/  @!P3 FADD.FTZ R19, R18, 1 ;  /* 0x3f8000001213b421 */ /* 0x002fe20000010000 */
[----:B------:R-:W-:-:S02]  /*125b0*/  FSETP.GTU.FTZ.AND P2, PT, R37, 20, PT ;  /* 0x41a000002500780b */ /* 0x000fc40003f5c000 */
[----:B------:R-:W0:Y:S01]  /*125c0*/  @!P5 MUFU.EX2 R22, R22 ;  /* 0x000000160016d308 */ /* 0x000e220000000800 */
[----:B--2---:R-:W-:-:S03]  /*125d0*/  @!P4 FADD.FTZ R18, R20, 1 ;  /* 0x3f8000001412c421 */ /* 0x004fc60000010000 */
[----:B------:R-:W1:Y:S01]  /*125e0*/  @!P0 MUFU.EX2 R23, R23 ;  /* 0x0000001700178308 */ /* 0x000e620000000800 */
[----:B---3--:R-:W-:-:S03]  /*125f0*/  @!P6 FADD.FTZ R20, R21, 1 ;  /* 0x3f8000001514e421 */ /* 0x008fc60000010000 */
[----:B------:R-:W2:Y:S03]  /*12600*/  @!P3 MUFU.RCP R19, R19 ;  /* 0x000000130013b308 */ /* 0x000ea60000001000 */
[----:B------:R-:W-:-:S05]  /*12610*/  @!P2 FMUL.FTZ R25, R37, -1.4426950216293334961 ;  /* 0xbfb8aa3b2519a820 */ /* 0x000fca0000410000 */
[----:B------:R-:W3:Y:S01]  /*12620*/  @!P6 MUFU.RCP R20, R20 ;  /* 0x000000140014e308 */ /* 0x000ee20000001000 */
[----:B0-----:R-:W-:Y:S01]  /*12630*/  @!P5 FADD.FTZ R21, R22, 1 ;  /* 0x3f8000001615d421 */ /* 0x001fe20000010000 */
[----:B-1----:R-:W-:-:S06]  /*12640*/  @!P0 FADD.FTZ R22, R23, 1 ;  /* 0x3f80000017168421 */ /* 0x002fcc0000010000 */
[----:B------:R0:W-:Y:S01]  /*12650*/  @!P4 MUFU.RCP R31, R18 ;  /* 0x00000012001fc308 */ /* 0x0001e20000001000 */
[----:B--2---:R-:W-:Y:S02]  /*12660*/  @!P3 FMUL.FTZ R30, R30, R19 ;  /* 0x000000131e1eb220 */ /* 0x004fe40000410000 */
[----:B------:R-:W-:Y:S05]  /*12670*/  LDS.U16 R19, [R59+0x16] ;  /* 0x000016003b137984 */ /* 0x000fea0000000400 */
[----:B------:R-:W1:Y:S01]  /*12680*/  @!P2 MUFU.EX2 R25, R25 ;  /* 0x000000190019a308 */ /* 0x000e620000000800 */
[----:B0-----:R-:W0:Y:S03]  /*12690*/  LDS.U16 R18, [R59+0x14] ;  /* 0x000014003b127984 */ /* 0x001e260000000400 */
[----:B------:R2:W4:Y:S01]  /*126a0*/  @!P0 MUFU.RCP R23, R22 ;  /* 0x0000001600178308 */ /* 0x0005220000001000 */
[----:B---3--:R-:W-:-:S02]  /*126b0*/  @!P6 FMUL.FTZ R33, R33, R20 ;  /* 0x000000142121e220 */ /* 0x008fc40000410000 */
[----:B------:R-:W3:Y:S04]  /*126c0*/  LDS.U16 R20, [R59+0x18] ;  /* 0x000018003b147984 */ /* 0x000ee80000000400 */
[----:B--2---:R-:W2:Y:S01]  /*126d0*/  LDS.U16 R22, [R59+0x1c] ;  /* 0x00001c003b167984 */ /* 0x004ea20000000400 */
[----:B-1----:R-:W-:Y:S01]  /*126e0*/  @!P2 FADD.FTZ R25, R25, 1 ;  /* 0x3f8000001919a421 */ /* 0x002fe20000010000 */
[----:B------:R1:W5:Y:S01]  /*126f0*/  @!P5 MUFU.RCP R28, R21 ;  /* 0x00000015001cd308 */ /* 0x0003620000001000 */
[----:B----4-:R-:W-:-:S07]  /*12700*/  @!P0 FMUL.FTZ R36, R36, R23 ;  /* 0x0000001724248220 */ /* 0x010fce0000410000 */
[----:B------:R-:W4:Y:S01]  /*12710*/  @!P2 MUFU.RCP R25, R25 ;  /* 0x000000190019a308 */ /* 0x000f220000001000 */
[----:B-1----:R-:W1:Y:S04]  /*12720*/  LDS.U16 R21, [R59+0x1a] ;  /* 0x00001a003b157984 */ /* 0x002e680000000400 */
[----:B------:R-:W1:Y:S01]  /*12730*/  LDS.U16 R23, [R59+0x1e] ;  /* 0x00001e003b177984 */ /* 0x000e620000000400 */
[----:B------:R-:W-:Y:S01]  /*12740*/  BAR.SYNC.DEFER_BLOCKING 0x0 ;  /* 0x0000000000007b1d */ /* 0x000fe20000010000 */
[----:B------:R-:W-:Y:S01]  /*12750*/  @!P4 FMUL.FTZ R32, R32, R31 ;  /* 0x0000001f2020c220 */ /* 0x000fe20000410000 */
[----:B-----5:R-:W-:Y:S01]  /*12760*/  @!P5 FMUL.FTZ R35, R35, R28 ;  /* 0x0000001c2323d220 */ /* 0x020fe20000410000 */
[----:B------:R-:W-:Y:S02]  /*12770*/  PRMT R28, R237, 0x7632, R28 ;  /* 0x00007632ed1c7816 */ /* 0x000fe4000000001c */
[----:B------:R-:W-:-:S02]  /*12780*/  PRMT R31, R231, 0x7632, R31 ;  /* 0x00007632e71f7816 */ /* 0x000fc4000000001f */
[----:B------:R-:W-:Y:S01]  /*12790*/  PRMT R34, R229, 0x7632, R34 ;  /* 0x00007632e5227816 */ /* 0x000fe20000000022 */
[----:B----4-:R-:W-:Y:S01]  /*127a0*/  @!P2 FMUL.FTZ R178, R178, R25 ;  /* 0x00000019b2b2a220 */ /* 0x010fe20000410000 */
[----:B------:R-:W-:Y:S01]  /*127b0*/  PRMT R25, R233, 0x7632, R25 ;  /* 0x00007632e9197816 */ /* 0x000fe20000000019 */
[----:B0-----:R-:W-:Y:S02]  /*127c0*/  HADD2.F32 R18, -RZ, R18.H0_H0 ;  /* 0x20000012ff127230 */ /* 0x001fe40000004100 */
[----:B------:R-:W-:-:S03]  /*127d0*/  HADD2.F32 R19, -RZ, R19.H0_H0 ;  /* 0x20000013ff137230 */ /* 0x000fc60000004100 */
[----:B------:R-:W-:Y:S01]  /*127e0*/  FADD.FTZ R18, R18, UR7 ;  /* 0x0000000712127e21 */ /* 0x000fe20008010000 */
[----:B------:R-:W-:Y:S01]  /*127f0*/  MOV R40, UR10 ;  /* 0x0000000a00287c02 */ /* 0x000fe20008000f00 */
[----:B------:R-:W-:Y:S01]  /*12800*/  FADD.FTZ R19, R19, UR7 ;  /* 0x0000000713137e21 */ /* 0x000fe20008010000 */
[----:B------:R0:W-:Y:S04]  /*12810*/  STS.U16 [R59+0x2], R28 ;  /* 0x0000021c3b007388 */ /* 0x0001e80000000400 */
[----:B------:R4:W-:Y:S04]  /*12820*/  STS.U16 [R59+0x6], R25 ;  /* 0x000006193b007388 */ /* 0x0009e80000000400 */
[----:B------:R5:W-:Y:S01]  /*12830*/  STS.U16 [R59+0xa], R31 ;  /* 0x00000a1f3b007388 */ /* 0x000be20000000400 */
[----:B0-----:R-:W-:-:S03]  /*12840*/  PRMT R28, R227, 0x7632, R28 ;  /* 0x00007632e31c7816 */ /* 0x001fc6000000001c */
[----:B------:R0:W-:Y:S01]  /*12850*/  STS.U16 [R59+0xe], R34 ;  /* 0x00000e223b007388 */ /* 0x0001e20000000400 */
[----:B----4-:R-:W-:Y:S02]  /*12860*/  PRMT R25, R225, 0x7632, R25 ;  /* 0x00007632e1197816 */ /* 0x010fe40000000019 */
[----:B-----5:R-:W-:Y:S02]  /*12870*/  PRMT R31, R188, 0x7632, R31 ;  /* 0x00007632bc1f7816 */ /* 0x020fe4000000001f */
[----:B0-----:R-:W-:Y:S01]  /*12880*/  PRMT R34, R186, 0x7632, R34 ;  /* 0x00007632ba227816 */ /* 0x001fe20000000022 */
[----:B------:R-:W-:Y:S01]  /*12890*/  STS.U16 [R59], R237 ;  /* 0x000000ed3b007388 */ /* 0x000fe20000000400 */
[----:B---3--:R-:W-:Y:S01]  /*128a0*/  HADD2.F32 R20, -RZ, R20.H0_H0 ;  /* 0x20000014ff147230 */ /* 0x008fe20000004100 */
[----:B------:R-:W-:Y:S01]  /*128b0*/  FSETP.GTU.FTZ.AND P6, PT, R18, 20, PT ;  /* 0x41a000001200780b */ /* 0x000fe20003fdc000 */
[----:B--2---:R-:W-:Y:S01]  /*128c0*/  HADD2.F32 R22, -RZ, R22.H0_H0 ;  /* 0x20000016ff167230 */ /* 0x004fe20000004100 */
        /* <DEDUP_REMOVED lines=37> */
[----:B------:R-:W-:Y:S01]  /*12b20*/  @!P3 FMUL.FTZ R19, R19, -1.4426950216293334961 ;  /* 0xbfb8aa3b1313b820 */ /* 0x000fe20000410000 */
[----:B------:R-:W-:Y:S02]  /*12b30*/  HADD2.F32 R23, -RZ, R23.H0_H0 ;  /* 0x20000017ff177230 */ /* 0x000fe40000004100 */
[----:B------:R-:W-:Y:S01]  /*12b40*/  FADD.FTZ R21, R21, UR7 ;  /* 0x0000000715157e21 */ /* 0x000fe20008010000 */
[----:B------:R-:W1:Y:S02]  /*12b50*/  @!P6 MUFU.EX2 R18, R18 ;  /* 0x000000120012e308 */ /* 0x000e640000000800 */
[----:B------:R-:W-:Y:S01]  /*12b60*/  FADD.FTZ R23, R23, UR7 ;  /* 0x0000000717177e21 */ /* 0x000fe20008010000 */
[----:B------:R-:W-:Y:S01]  /*12b70*/  @!P2 FMUL.FTZ R20, R20, -1.4426950216293334961 ;  /* 0xbfb8aa3b1414a820 */ /* 0x000fe20000410000 */
[----:B------:R-:W2:Y:S01]  /*12b80*/  @!P3 MUFU.EX2 R19, R19 ;  /* 0x000000130013b308 */ /* 0x000ea20000000800 */
[----:B------:R-:W-:Y:S01]  /*12b90*/  @!P0 FMUL.FTZ R22, R22, -1.4426950216293334961 ;  /* 0xbfb8aa3b16168820 */ /* 0x000fe20000410000 */
[----:B------:R-:W-:-:S02]  /*12ba0*/  FSETP.GTU.FTZ.AND P5, PT, R21, 20, PT ;  /* 0x41a000001500780b */ /* 0x000fc40003fbc000 */
[----:B------:R-:W-:Y:S01]  /*12bb0*/  FSETP.GTU.FTZ.AND P4, PT, R23, 20, PT ;  /* 0x41a000001700780b */ /* 0x000fe20003f9c000 */
[----:B------:R-:W3:Y:S01]  /*12bc0*/  S2UR UR10, SR_CTAID.Y ;  /* 0x00000000000a79c3 */ /* 0x000ee20000002600 */
[----:B------:R-:W4:Y:S01]  /*12bd0*/  @!P2 MUFU.EX2 R20, R20 ;  /* 0x000000140014a308 */ /* 0x000f220000000800 */
[----:B------:R-:W5:Y:S03]  /*12be0*/  LDS R28, [UR30+0x1080] ;  /* 0x0010801eff1c7984 */ /* 0x000f660008000800 */
[----:B------:R-:W0:Y:S01]  /*12bf0*/  @!P0 MUFU.EX2 R22, R22 ;  /* 0x0000001600168308 */ /* 0x000e220000000800 */
[----:B-1----:R-:W-:Y:S01]  /*12c00*/  @!P6 FADD.FTZ R18, R18, 1 ;  /* 0x3f8000001212e421 */ /* 0x002fe20000010000 */
[----:B--2---:R-:W-:-:S03]  /*12c10*/  @!P3 FADD.FTZ R19, R19, 1 ;  /* 0x3f8000001313b421 */ /* 0x004fc60000010000 */
[----:B------:R-:W-:Y:S02]  /*12c20*/  @!P5 FMUL.FTZ R21, R21, -1.4426950216293334961 ;  /* 0xbfb8aa3b1515d820 */ /* 0x000fe40000410000 */
[----:B------:R-:W-:Y:S01]  /*12c30*/  @!P4 FMUL.FTZ R23, R23, -1.4426950216293334961 ;  /* 0xbfb8aa3b1717c820 */ /* 0x000fe20000410000 */
[----:B------:R-:W1:Y:S01]  /*12c40*/  @!P6 MUFU.RCP R18, R18 ;  /* 0x000000120012e308 */ /* 0x000e620000001000 */
[----:B------:R-:W-:Y:S01]  /*12c50*/  UIMAD.WIDE.U32 UR12, UR31, UR14, UR8 ;  /* 0x0000000e1f0c72a5 */ /* 0x000fe2000f8e0008 */
[----:B----4-:R-:W-:Y:S01]  /*12c60*/  @!P2 FADD.FTZ R20, R20, 1 ;  /* 0x3f8000001414a421 */ /* 0x010fe20000010000 */
[----:B0-----:R-:W-:-:S05]  /*12c70*/  @!P0 FADD.FTZ R22, R22, 1 ;  /* 0x3f80000016168421 */ /* 0x001fca0000010000 */
[----:B------:R-:W0:Y:S04]  /*12c80*/  @!P5 MUFU.EX2 R21, R21 ;  /* 0x000000150015d308 */ /* 0x000e280000000800 */
[----:B------:R-:W2:Y:S01]  /*12c90*/  @!P3 MUFU.RCP R19, R19 ;  /* 0x000000130013b308 */ /* 0x000ea20000001000 */
[----:B------:R-:W-:-:S07]  /*12ca0*/  UIMAD UR13, UR31, UR15, UR13 ;  /* 0x0000000f1f0d72a4 */ /* 0x000fce000f8e020d */
[----:B------:R-:W4:Y:S01]  /*12cb0*/  @!P4 MUFU.EX2 R23, R23 ;  /* 0x000000170017c308 */ /* 0x000f220000000800 */
[----:B---3--:R-:W-:-:S03]  /*12cc0*/  UIMAD UR14, UR10, UR35, URZ ;  /* 0x000000230a0e72a4 */ /* 0x008fc6000f8e02ff */
[----:B------:R-:W3:Y:S01]  /*12cd0*/  @!P2 MUFU.RCP R20, R20 ;  /* 0x000000140014a308 */ /* 0x000ee20000001000 */
[----:B------:R-:W-:-:S07]  /*12ce0*/  UIMAD.WIDE.U32 UR12, UR10, UR34, UR12 ;  /* 0x000000220a0c72a5 */ /* 0x000fce000f8e000c */
[----:B------:R-:W5:Y:S01]  /*12cf0*/  @!P0 MUFU.RCP R22, R22 ;  /* 0x0000001600168308 */ /* 0x000f620000001000 */
[----:B0-----:R-:W-:Y:S01]  /*12d00*/  @!P5 FADD.FTZ R21, R21, 1 ;  /* 0x3f8000001515d421 */ /* 0x001fe20000010000 */
[----:B-1----:R-:W-:Y:S01]  /*12d10*/  @!P6 FMUL.FTZ R181, R181, R18 ;  /* 0x00000012b5b5e220 */ /* 0x002fe20000410000 */
[----:B------:R-:W-:Y:S01]  /*12d20*/  MOV R18, UR14 ;  /* 0x0000000e00127c02 */ /* 0x000fe20008000f00 */
[----:B----4-:R-:W-:Y:S01]  /*12d30*/  @!P4 FADD.FTZ R23, R23, 1 ;  /* 0x3f8000001717c421 */ /* 0x010fe20000010000 */
[----:B------:R-:W-:Y:S01]  /*12d40*/  IADD3 R38, P6, PT, R2, UR12, RZ ;  /* 0x0000000c02267c10 */ /* 0x000fe2000ffde0ff */
[----:B--2---:R-:W-:Y:S01]  /*12d50*/  @!P3 FMUL.FTZ R182, R182, R19 ;  /* 0x00000013b6b6b220 */ /* 0x004fe20000410000 */
[----:B------:R-:W0:Y:S01]  /*12d60*/  LDCU.64 UR14, c[0x0][0x520] ;  /* 0x0000a400ff0e77ac */ /* 0x000e220008000a00 */
[----:B------:R-:W1:Y:S01]  /*12d70*/  @!P5 MUFU.RCP R21, R21 ;  /* 0x000000150015d308 */ /* 0x000e620000001000 */
[----:B------:R-:W-:Y:S02]  /*12d80*/  IADD3.X R19, PT, PT, R18, UR13, RZ, P6, !PT ;  /* 0x0000000d12137c10 */ /* 0x000fe4000b7fe4ff */
[----:B------:R-:W-:Y:S01]  /*12d90*/  LEA R18, P6, R38, UR36, 0x1 ;  /* 0x0000002426127c11 */ /* 0x000fe2000f8c08ff */
[----:B---3--:R-:W-:-:S04]  /*12da0*/  @!P2 FMUL.FTZ R183, R183, R20 ;  /* 0x00000014b7b7a220 */ /* 0x008fc80000410000 */
[----:B------:R-:W2:Y:S01]  /*12db0*/  @!P4 MUFU.RCP R34, R23 ;  /* 0x000000170022c308 */ /* 0x000ea20000001000 */
[----:B------:R-:W-:Y:S01]  /*12dc0*/  LEA.HI.X R19, R38, UR37, R19, 0x1, P6 ;  /* 0x0000002526137c11 */ /* 0x000fe2000b0f0c13 */
[----:B-----5:R-:W-:Y:S01]  /*12dd0*/  @!P0 FMUL.FTZ R185, R185, R22 ;  /* 0x00000016b9b98220 */ /* 0x020fe20000410000 */
[-C--:B------:R-:W-:Y:S01]  /*12de0*/  ISETP.GE.AND P2, PT, R2, R28.reuse, PT ;  /* 0x0000001c0200720c */ /* 0x080fe20003f46270 */
[----:B------:R-:W3:Y:S01]  /*12df0*/  LDCU.64 UR12, c[0x0][0x518] ;  /* 0x0000a300ff0c77ac */ /* 0x000ee20008000a00 */
[-C--:B------:R-:W-:Y:S02]  /*12e00*/  ISETP.GE.AND P3, PT, R17, R28.reuse, PT ;  /* 0x0000001c1100720c */ /* 0x080fe40003f66270 */
[-C--:B------:R-:W-:Y:S02]  /*12e10*/  ISETP.GE.AND P6, PT, R16, R28.reuse, PT ;  /* 0x0000001c1000720c */ /* 0x080fe40003fc6270 */
[-C--:B------:R-:W-:Y:S01]  /*12e20*/  ISETP.GE.AND P0, PT, R14, R28.reuse, PT ;  /* 0x0000001c0e00720c */ /* 0x080fe20003f06270 */
        /* <DEDUP_REMOVED lines=52> */
[----:B------:R-:W-:-:S02]  /*13170*/  PRMT R42, R19, 0x7632, R42 ;  /* 0x00007632132a7816 */ /* 0x000fc4000000002a */
[----:B------:R-:W-:Y:S01]  /*13180*/  PRMT R38, R18, 0x7632, R38 ;  /* 0x0000763212267816 */ /* 0x000fe20000000026 */
[----:B------:R-:W-:Y:S01]  /*13190*/  STS.U16 [R59+0x4], R23 ;  /* 0x000004173b007388 */ /* 0x000fe20000000400 */
[----:B-1----:R-:W-:-:S03]  /*131a0*/  PRMT R28, R20, 0x7632, R28 ;  /* 0x00007632141c7816 */ /* 0x002fc6000000001c */
        /* <DEDUP_REMOVED lines=31> */
[----:B-1----:R-:W-:Y:S01]  /*133a0*/  FADD.FTZ R19, R24, R44 ;  /* 0x0000002c18137221 */ /* 0x002fe20000010000 */
[----:B---3--:R-:W-:-:S04]  /*133b0*/  UIMAD.WIDE.U32 UR8, UR31, UR12, UR8 ;  /* 0x0000000c1f0872a5 */ /* 0x008fc8000f8e0008 */
[----:B------:R-:W1:Y:S01]  /*133c0*/  LDS R20, [UR30+0x1080] ;  /* 0x0010801eff147984 */ /* 0x000e620008000800 */
[----:B------:R-:W-:Y:S01]  /*133d0*/  FADD.FTZ R26, R19, R26 ;  /* 0x0000001a131a7221 */ /* 0x000fe20000010000 */
[----:B------:R-:W-:Y:S01]  /*133e0*/  UIMAD UR9, UR31, UR13, UR9 ;  /* 0x0000000d1f0972a4 */ /* 0x000fe2000f8e0209 */
[----:B------:R-:W2:Y:S02]  /*133f0*/  LDCU.64 UR12, c[0x0][0x560] ;  /* 0x0000ac00ff0c77ac */ /* 0x000ea40008000a00 */
[----:B------:R-:W-:-:S04]  /*13400*/  FADD.FTZ R26, R26, R27 ;  /* 0x0000001b1a1a7221 */ /* 0x000fc80000010000 */
[----:B------:R-:W-:Y:S01]  /*13410*/  FADD.FTZ R29, R26, R29 ;  /* 0x0000001d1a1d7221 */ /* 0x000fe20000010000 */
[----:B0-----:R-:W-:-:S03]  /*13420*/  UIMAD.WIDE.U32 UR8, UR10, UR14, UR8 ;  /* 0x0000000e0a0872a5 */ /* 0x001fc6000f8e0008 */
[----:B------:R-:W-:Y:S01]  /*13430*/  FADD.FTZ R29, R29, R30 ;  /* 0x0000001e1d1d7221 */ /* 0x000fe20000010000 */
[----:B------:R-:W-:-:S03]  /*13440*/  UIMAD UR9, UR10, UR15, UR9 ;  /* 0x0000000f0a0972a4 */ /* 0x000fc6000f8e0209 */
[----:B------:R-:W-:Y:S01]  /*13450*/  FADD.FTZ R32, R29, R32 ;  /* 0x000000201d207221 */ /* 0x000fe20000010000 */
[----:B------:R-:W-:-:S03]  /*13460*/  IADD3 R19, P0, PT, R2, UR8, RZ ;  /* 0x0000000802137c10 */ /* 0x000fc6000ff1e0ff */
[----:B------:R-:W-:Y:S01]  /*13470*/  FADD.FTZ R32, R32, R33 ;  /* 0x0000002120207221 */ /* 0x000fe20000010000 */
[----:B------:R-:W-:Y:S02]  /*13480*/  IADD3.X R22, PT, PT, RZ, UR9, RZ, P0, !PT ;  /* 0x00000009ff167c10 */ /* 0x000fe400087fe4ff */
[----:B--2---:R-:W-:Y:S01]  /*13490*/  LEA R18, P3, R19, UR12, 0x1 ;  /* 0x0000000c13127c11 */ /* 0x004fe2000f8608ff */
[----:B------:R-:W-:-:S03]  /*134a0*/  FADD.FTZ R35, R32, R35 ;  /* 0x0000002320237221 */ /* 0x000fc60000010000 */
[----:B------:R-:W-:Y:S01]  /*134b0*/  LEA.HI.X R19, R19, UR13, R22, 0x1, P3 ;  /* 0x0000000d13137c11 */ /* 0x000fe200098f0c16 */
[----:B------:R-:W-:Y:S01]  /*134c0*/  FADD.FTZ R35, R35, R36 ;  /* 0x0000002423237221 */ /* 0x000fe20000010000 */
[-C--:B-1----:R-:W-:Y:S02]  /*134d0*/  ISETP.GE.AND P2, PT, R2, R20.reuse, PT ;  /* 0x000000140200720c */ /* 0x082fe40003f46270 */
        /* <DEDUP_REMOVED lines=53> */
.L_x_2876:
        /* <DEDUP_REMOVED lines=45> */
.L_x_3009:
[----:B------:R-:W-:Y:S05]  /*13b00*/  BSYNC.RECONVERGENT B0 ;  /* 0x0000000000007941 */ /* 0x000fea0003800200 */
.L_x_3008:
        /* <DEDUP_REMOVED lines=43> */
.L_x_3011:
[----:B------:R-:W-:Y:S05]  /*13dc0*/  BSYNC.RECONVERGENT B0 ;  /* 0x0000000000007941 */ /* 0x000fea0003800200 */
.L_x_3010:
        /* <DEDUP_REMOVED lines=11> */
.L_x_3012:
        /* <DEDUP_REMOVED lines=19> */
.L_x_2915:
[----:B------:R-:W-:Y:S01]  /*13fb0*/  MOV R248, R235 ;  /* 0x000000eb00f87202 */ /* 0x000fe20000000f00 */
[----:B------:R-:W-:Y:S01]  /*13fc0*/  HFMA2 R77, -RZ, RZ, 0, 5.9604644775390625e-08 ;  /* 0x00000001ff4d7431 */ /* 0x000fe200000001ff */
[----:B------:R-:W-:Y:S02]  /*13fd0*/  MOV R76, RZ ;  /* 0x000000ff004c7202 */ /* 0x000fe40000000f00 */
[----:B------:R-:W-:-:S07]  /*13fe0*/  MOV R79, 0xffffffff ;  /* 0xffffffff004f7802 */ /* 0x000fce0000000f00 */
[----:B01---5:R-:W-:Y:S05]  /*13ff0*/  WARPSYNC.COLLECTIVE R79, `(.L_x_3013) ;  /* 0x000000004f087348 */ /* 0x023fea0003c00000 */
[----:B------:R2:W3:Y:S02]  /*14000*/  SHFL.UP P6, R251, R248, R77, R76 ;  /* 0x0400004df8fb7389 */ /* 0x0004e400000c004c */
[----:B0123-5:R-:W-:Y:S05]  /*14010*/  ENDCOLLECTIVE ;  /* 0x000000000000791b */ /* 0x02ffea0003800000 */
.L_x_3013:
[----:B------:R-:W-:Y:S02]  /*14020*/  MOV R248, R236 ;  /* 0x000000ec00f87202 */ /* 0x000fe40000000f00 */
[----:B------:R-:W-:-:S07]  /*14030*/  MOV R78, R251 ;  /* 0x000000fb004e7202 */ /* 0x000fce0000000f00 */
[----:B------:R-:W-:Y:S05]  /*14040*/  WARPSYNC.COLLECTIVE R79, `(.L_x_3014) ;  /* 0x000000004f087348 */ /* 0x000fea0003c00000 */
[----:B------:R0:W1:Y:S02]  /*14050*/  SHFL.UP P6, R251, R248, R77, R76 ;  /* 0x0400004df8fb7389 */ /* 0x00006400000c004c */
[----:B01----:R-:W-:Y:S05]  /*14060*/  ENDCOLLECTIVE ;  /* 0x000000000000791b */ /* 0x003fea0003800000 */
.L_x_3014:
[----:B------:R-:W-:Y:S02]  /*14070*/  MOV R248, R245 ;  /* 0x000000f500f87202 */ /* 0x000fe40000000f00 */
[----:B------:R-:W-:-:S07]  /*14080*/  MOV R223, R251 ;  /* 0x000000fb00df7202 */ /* 0x000fce0000000f00 */
[----:B------:R-:W-:Y:S05]  /*14090*/  WARPSYNC.COLLECTIVE R79, `(.L_x_3015) ;  /* 0x000000004f087348 */ /* 0x000fea0003c00000 */
[----:B------:R0:W1:Y:S02]  /*140a0*/  SHFL.UP P6, R251, R248, R77, R76 ;  /* 0x0400004df8fb7389 */ /* 0x00006400000c004c */
[----:B01----:R-:W-:Y:S05]  /*140b0*/  ENDCOLLECTIVE ;  /* 0x000000000000791b */ /* 0x003fea0003800000 */
.L_x_3015:
[----:B------:R-:W-:Y:S02]  /*140c0*/  MOV R248, R246 ;  /* 0x000000f600f87202 */ /* 0x000fe40000000f00 */
[----:B------:R-:W-:-:S07]  /*140d0*/  MOV R247, R251 ;  /* 0x000000fb00f77202 */ /* 0x000fce0000000f00 */
[----:B------:R-:W-:Y:S05]  /*140e0*/  WARPSYNC.COLLECTIVE R79, `(.L_x_3016) ;  /* 0x000000004f087348 */ /* 0x000fea0003c00000 */
[----:B------:R0:W1:Y:S02]  /*140f0*/  SHFL.UP P6, R251, R248, R77, R76 ;  /* 0x0400004df8fb7389 */ /* 0x00006400000c004c */
[----:B01----:R-:W-:Y:S05]  /*14100*/  ENDCOLLECTIVE ;  /* 0x000000000000791b */ /* 0x003fea0003800000 */
.L_x_3016:
        /* <DEDUP_REMOVED lines=17> */
.L_x_3017:
[----:B------:R-:W-:Y:S02]  /*14220*/  MOV R248, R236 ;  /* 0x000000ec00f87202 */ /* 0x000fe40000000f00 */
[----:B------:R-:W-:-:S07]  /*14230*/  MOV R78, R251 ;  /* 0x000000fb004e7202 */ /* 0x000fce0000000f00 */
[----:B------:R-:W-:Y:S05]  /*14240*/  WARPSYNC.COLLECTIVE R79, `(.L_x_3018) ;  /* 0x000000004f087348 */ /* 0x000fea0003c00000 */
[----:B------:R0:W1:Y:S02]  /*14250*/  SHFL.UP P6, R251, R248, R77, R76 ;  /* 0x0400004df8fb7389 */ /* 0x00006400000c004c */
[----:B01----:R-:W-:Y:S05]  /*14260*/  ENDCOLLECTIVE ;  /* 0x000000000000791b */ /* 0x003fea0003800000 */
.L_x_3018:
[----:B------:R-:W-:Y:S02]  /*14270*/  MOV R248, R245 ;  /* 0x000000f500f87202 */ /* 0x000fe40000000f00 */
[----:B------:R-:W-:-:S07]  /*14280*/  MOV R223, R251 ;  /* 0x000000fb00df7202 */ /* 0x000fce0000000f00 */
[----:B------:R-:W-:Y:S05]  /*14290*/  WARPSYNC.COLLECTIVE R79, `(.L_x_3019) ;  /* 0x000000004f087348 */ /* 0x000fea0003c00000 */
[----:B------:R0:W1:Y:S02]  /*142a0*/  SHFL.UP P6, R251, R248, R77, R76 ;  /* 0x0400004df8fb7389 */ /* 0x00006400000c004c */
[----:B01----:R-:W-:Y:S05]  /*142b0*/  ENDCOLLECTIVE ;  /* 0x000000000000791b */ /* 0x003fea0003800000 */
.L_x_3019:
[----:B------:R-:W-:Y:S02]  /*142c0*/  MOV R248, R246 ;  /* 0x000000f600f87202 */ /* 0x000fe40000000f00 */
[----:B------:R-:W-:-:S07]  /*142d0*/  MOV R247, R251 ;  /* 0x000000fb00f77202 */ /* 0x000fce0000000f00 */
[----:B------:R-:W-:Y:S05]  /*142e0*/  WARPSYNC.COLLECTIVE R79, `(.L_x_3020) ;  /* 0x000000004f087348 */ /* 0x000fea0003c00000 */
[----:B------:R0:W1:Y:S02]  /*142f0*/  SHFL.UP P6, R251, R248, R77, R76 ;  /* 0x0400004df8fb7389 */ /* 0x00006400000c004c */
[----:B01----:R-:W-:Y:S05]  /*14300*/  ENDCOLLECTIVE ;  /* 0x000000000000791b */ /* 0x003fea0003800000 */
.L_x_3020:
        /* <DEDUP_REMOVED lines=17> */
.L_x_3021:
[----:B------:R-:W-:Y:S02]  /*14420*/  MOV R248, R236 ;  /* 0x000000ec00f87202 */ /* 0x000fe40000000f00 */
[----:B------:R-:W-:-:S07]  /*14430*/  MOV R78, R251 ;  /* 0x000000fb004e7202 */ /* 0x000fce0000000f00 */
[----:B------:R-:W-:Y:S05]  /*14440*/  WARPSYNC.COLLECTIVE R79, `(.L_x_3022) ;  /* 0x000000004f087348 */ /* 0x000fea0003c00000 */
[----:B------:R0:W1:Y:S02]  /*14450*/  SHFL.UP P6, R251, R248, R77, R76 ;  /* 0x0400004df8fb7389 */ /* 0x00006400000c004c */
[----:B01----:R-:W-:Y:S05]  /*14460*/  ENDCOLLECTIVE ;  /* 0x000000000000791b */ /* 0x003fea0003800000 */
.L_x_3022:
[----:B------:R-:W-:Y:S02]  /*14470*/  MOV R248, R245 ;  /* 0x000000f500f87202 */ /* 0x000fe40000000f00 */
[----:B------:R-:W-:-:S07]  /*14480*/  MOV R223, R251 ;  /* 0x000000fb00df7202 */ /* 0x000fce0000000f00 */
[----:B------:R-:W-:Y:S05]  /*14490*/  WARPSYNC.COLLECTIVE R79, `(.L_x_3023) ;  /* 0x000000004f087348 */ /* 0x000fea0003c00000 */
[----:B------:R0:W1:Y:S02]  /*144a0*/  SHFL.UP P6, R251, R248, R77, R76 ;  /* 0x0400004df8fb7389 */ /* 0x00006400000c004c */
[----:B01----:R-:W-:Y:S05]  /*144b0*/  ENDCOLLECTIVE ;  /* 0x000000000000791b */ /* 0x003fea0003800000 */
.L_x_3023:
[----:B------:R-:W-:Y:S02]  /*144c0*/  MOV R248, R246 ;  /* 0x000000f600f87202 */ /* 0x000fe40000000f00 */
[----:B------:R-:W-:-:S07]  /*144d0*/  MOV R247, R251 ;  /* 0x000000fb00f77202 */ /* 0x000fce0000000f00 */
[----:B------:R-:W-:Y:S05]  /*144e0*/  WARPSYNC.COLLECTIVE R79, `(.L_x_3024) ;  /* 0x000000004f087348 */ /* 0x000fea0003c00000 */
[----:B------:R0:W1:Y:S02]  /*144f0*/  SHFL.UP P6, R251, R248, R77, R76 ;  /* 0x0400004df8fb7389 */ /* 0x00006400000c004c */
[----:B01----:R-:W-:Y:S05]  /*14500*/  ENDCOLLECTIVE ;  /* 0x000000000000791b */ /* 0x003fea0003800000 */
.L_x_3024:
        /* <DEDUP_REMOVED lines=17> */
.L_x_3025:
[----:B------:R-:W-:Y:S02]  /*14620*/  MOV R248, R236 ;  /* 0x000000ec00f87202 */ /* 0x000fe40000000f00 */
[----:B------:R-:W-:-:S07]  /*14630*/  MOV R78, R251 ;  /* 0x000000fb004e7202 */ /* 0x000fce0000000f00 */
[----:B------:R-:W-:Y:S05]  /*14640*/  WARPSYNC.COLLECTIVE R79, `(.L_x_3026) ;  /* 0x000000004f087348 */ /* 0x000fea0003c00000 */
[----:B------:R0:W1:Y:S02]  /*14650*/  SHFL.UP P6, R251, R248, R77, R76 ;  /* 0x0400004df8fb7389 */ /* 0x00006400000c004c */
[----:B01----:R-:W-:Y:S05]  /*14660*/  ENDCOLLECTIVE ;  /* 0x000000000000791b */ /* 0x003fea0003800000 */
.L_x_3026:
[----:B------:R-:W-:Y:S02]  /*14670*/  MOV R248, R245 ;  /* 0x000000f500f87202 */ /* 0x000fe40000000f00 */
[----:B------:R-:W-:-:S07]  /*14680*/  MOV R223, R251 ;  /* 0x000000fb00df7202 */ /* 0x000fce0000000f00 */
[----:B------:R-:W-:Y:S05]  /*14690*/  WARPSYNC.COLLECTIVE R79, `(.L_x_3027) ;  /* 0x000000004f087348 */ /* 0x000fea0003c00000 */
[----:B------:R0:W1:Y:S02]  /*146a0*/  SHFL.UP P6, R251, R248, R77, R76 ;  /* 0x0400004df8fb7389 */ /* 0x00006400000c004c */
[----:B01----:R-:W-:Y:S05]  /*146b0*/  ENDCOLLECTIVE ;  /* 0x000000000000791b */ /* 0x003fea0003800000 */
.L_x_3027:
[----:B------:R-:W-:Y:S02]  /*146c0*/  MOV R248, R246 ;  /* 0x000000f600f87202 */ /* 0x000fe40000000f00 */
[----:B------:R-:W-:-:S07]  /*146d0*/  MOV R247, R251 ;  /* 0x000000fb00f77202 */ /* 0x000fce0000000f00 */
[----:B------:R-:W-:Y:S05]  /*146e0*/  WARPSYNC.COLLECTIVE R79, `(.L_x_3028) ;  /* 0x000000004f087348 */ /* 0x000fea0003c00000 */
[----:B------:R0:W1:Y:S02]  /*146f0*/  SHFL.UP P6, R251, R248, R77, R76 ;  /* 0x0400004df8fb7389 */ /* 0x00006400000c004c */
[----:B01----:R-:W-:Y:S05]  /*14700*/  ENDCOLLECTIVE ;  /* 0x000000000000791b */ /* 0x003fea0003800000 */
.L_x_3028:
        /* <DEDUP_REMOVED lines=17> */
.L_x_3029:
[----:B------:R-:W-:Y:S02]  /*14820*/  MOV R248, R236 ;  /* 0x000000ec00f87202 */ /* 0x000fe40000000f00 */
[----:B------:R-:W-:-:S07]  /*14830*/  MOV R78, R251 ;  /* 0x000000fb004e7202 */ /* 0x000fce0000000f00 */
[----:B------:R-:W-:Y:S05]  /*14840*/  WARPSYNC.COLLECTIVE R79, `(.L_x_3030) ;  /* 0x000000004f087348 */ /* 0x000fea0003c00000 */
[----:B------:R0:W1:Y:S02]  /*14850*/  SHFL.UP P6, R251, R248, R77, R76 ;  /* 0x0400004df8fb7389 */ /* 0x00006400000c004c */
[----:B01----:R-:W-:Y:S05]  /*14860*/  ENDCOLLECTIVE ;  /* 0x000000000000791b */ /* 0x003fea0003800000 */
.L_x_3030:
[----:B------:R-:W-:Y:S02]  /*14870*/  MOV R248, R245 ;  /* 0x000000f500f87202 */ /* 0x000fe40000000f00 */
[----:B------:R-:W-:-:S07]  /*14880*/  MOV R223, R251 ;  /* 0x000000fb00df7202 */ /* 0x000fce0000000f00 */
[----:B------:R-:W-:Y:S05]  /*14890*/  WARPSYNC.COLLECTIVE R79, `(.L_x_3031) ;  /* 0x000000004f087348 */ /* 0x000fea0003c00000 */
[----:B------:R0:W1:Y:S02]  /*148a0*/  SHFL.UP P6, R251, R248, R77, R76 ;  /* 0x0400004df8fb7389 */ /* 0x00006400000c004c */
[----:B01----:R-:W-:Y:S05]  /*148b0*/  ENDCOLLECTIVE ;  /* 0x000000000000791b */ /* 0x003fea0003800000 */
.L_x_3031:
[----:B------:R-:W-:Y:S02]  /*148c0*/  MOV R248, R246 ;  /* 0x000000f600f87202 */ /* 0x000fe40000000f00 */
[----:B------:R-:W-:-:S07]  /*148d0*/  MOV R247, R251 ;  /* 0x000000fb00f77202 */ /* 0x000fce0000000f00 */
[----:B------:R-:W-:Y:S05]  /*148e0*/  WARPSYNC.COLLECTIVE R79, `(.L_x_3032) ;  /* 0x000000004f087348 */ /* 0x000fea0003c00000 */
[----:B------:R0:W1:Y:S02]  /*148f0*/  SHFL.UP P6, R251, R248, R77, R76 ;  /* 0x0400004df8fb7389 */ /* 0x00006400000c004c */
[----:B01----:R-:W-:Y:S05]  /*14900*/  ENDCOLLECTIVE ;  /* 0x000000000000791b */ /* 0x003fea0003800000 */
.L_x_3032:
[----:B------:R-:W-:Y:S01]  /*14910*/  MOV R76, R251 ;  /* 0x000000fb004c7202 */ /* 0x000fe20000000f00 */
[----:B------:R-:W-:Y:S06]  /*14920*/  BRA `(.L_x_3033) ;  /* 0xffffff6c00b47947 */ /* 0x000fec000383ffff */
.L_x_2916:
        /* <DEDUP_REMOVED lines=8> */
.L_x_3035:
[----:B------:R-:W-:Y:S05]  /*149b0*/  BSYNC B0 ;  /* 0x0000000000007941 */ /* 0x000fea0003800000 */
.L_x_3034:
[----:B------:R-:W-:Y:S05]  /*149c0*/  BRA `(.L_x_3036) ;  /* 0xffffff6c00c07947 */ /* 0x000fea000383ffff */
.L_x_2917:
        /* <DEDUP_REMOVED lines=8> */
.L_x_3038:
[----:B------:R-:W-:Y:S05]  /*14a50*/  BSYNC B0 ;  /* 0x0000000000007941 */ /* 0x000fea0003800000 */
.L_x_3037:
[----:B------:R-:W-:Y:S05]  /*14a60*/  BRA `(.L_x_3039) ;  /* 0xffffff6c00a07947 */ /* 0x000fea000383ffff */
.L_x_2918:
        /* <DEDUP_REMOVED lines=8> */
.L_x_3041:
[----:B------:R-:W-:Y:S05]  /*14af0*/  BSYNC B0 ;  /* 0x0000000000007941 */ /* 0x000fea0003800000 */
.L_x_3040:
[----:B------:R-:W-:Y:S05]  /*14b00*/  BRA `(.L_x_3042) ;  /* 0xffffff6c00807947 */ /* 0x000fea000383ffff */
.L_x_2919:
        /* <DEDUP_REMOVED lines=8> */
.L_x_3044:
[----:B------:R-:W-:Y:S05]  /*14b90*/  BSYNC B0 ;  /* 0x0000000000007941 */ /* 0x000fea0003800000 */
.L_x_3043:
[----:B------:R-:W-:Y:S05]  /*14ba0*/  BRA `(.L_x_3045) ;  /* 0xffffff6c00607947 */ /* 0x000fea000383ffff */
.L_x_2920:
        /* <DEDUP_REMOVED lines=8> */
.L_x_3047:
[----:B------:R-:W-:Y:S05]  /*14c30*/  BSYNC B0 ;  /* 0x0000000000007941 */ /* 0x000fea0003800000 */
.L_x_3046:
        /* <DEDUP_REMOVED lines=9> */
.L_x_3048:
[----:B------:R-:W-:Y:S02]  /*14cd0*/  MOV R248, R245 ;  /* 0x000000f500f87202 */ /* 0x000fe40000000f00 */
[----:B------:R-:W-:-:S07]  /*14ce0*/  MOV R236, R251 ;  /* 0x000000fb00ec7202 */ /* 0x000fce0000000f00 */
[----:B------:R-:W-:Y:S05]  /*14cf0*/  WARPSYNC.COLLECTIVE R79, `(.L_x_3049) ;  /* 0x000000004f087348 */ /* 0x000fea0003c00000 */
[----:B------:R0:W1:Y:S02]  /*14d00*/  SHFL.UP P6, R251, R248, R77, R76 ;  /* 0x0400004df8fb7389 */ /* 0x00006400000c004c */
[----:B01----:R-:W-:Y:S05]  /*14d10*/  ENDCOLLECTIVE ;  /* 0x000000000000791b */ /* 0x003fea0003800000 */
.L_x_3049:
[----:B------:R-:W-:Y:S02]  /*14d20*/  MOV R248, R246 ;  /* 0x000000f600f87202 */ /* 0x000fe40000000f00 */
[----:B------:R-:W-:-:S07]  /*14d30*/  MOV R245, R251 ;  /* 0x000000fb00f57202 */ /* 0x000fce0000000f00 */
[----:B------:R-:W-:Y:S05]  /*14d40*/  WARPSYNC.COLLECTIVE R79, `(.L_x_3050) ;  /* 0x000000004f087348 */ /* 0x000fea0003c00000 */
[----:B------:R0:W1:Y:S02]  /*14d50*/  SHFL.UP P6, R251, R248, R77, R76 ;  /* 0x0400004df8fb7389 */ /* 0x00006400000c004c */
[----:B01----:R-:W-:Y:S05]  /*14d60*/  ENDCOLLECTIVE ;  /* 0x000000000000791b */ /* 0x003fea0003800000 */
.L_x_3050:
[----:B------:R-:W-:Y:S01]  /*14d70*/  HFMA2 R77, -RZ, RZ, 0, 0 ;  /* 0x00000000ff4d7431 */ /* 0x000fe200000001ff */
[----:B------:R-:W-:-:S07]  /*14d80*/  MOV R76, 0x1f ;  /* 0x0000001f004c7802 */ /* 0x000fce0000000f00 */
[----:B------:R-:W-:Y:S05]  /*14d90*/  WARPSYNC.COLLECTIVE R79, `(.L_x_3051) ;  /* 0x000000004f087348 */ /* 0x000fea0003c00000 */
[----:B------:R0:W1:Y:S02]  /*14da0*/  SHFL.IDX P3, R223, R78, R77, R76 ;  /* 0x0000004d4edf7389 */ /* 0x000064000006004c */
[----:B01----:R-:W-:Y:S05]  /*14db0*/  ENDCOLLECTIVE ;  /* 0x000000000000791b */ /* 0x003fea0003800000 */
.L_x_3051:
[----:B------:R-:W-:Y:S02]  /*14dc0*/  MOV R246, R251 ;  /* 0x000000fb00f67202 */ /* 0x000fe40000000f00 */
[----:B------:R-:W-:Y:S02]  /*14dd0*/  MOV R78, R61 ;  /* 0x0000003d004e7202 */ /* 0x000fe40000000f00 */
[----:B------:R-:W-:-:S07]  /*14de0*/  MOV R60, R223 ;  /* 0x000000df003c7202 */ /* 0x000fce0000000f00 */
[----:B------:R-:W-:Y:S05]  /*14df0*/  WARPSYNC.COLLECTIVE R79, `(.L_x_3052) ;  /* 0x000000004f087348 */ /* 0x000fea0003c00000 */
[----:B------:R0:W1:Y:S02]  /*14e00*/  SHFL.IDX P3, R223, R78, R77, R76 ;  /* 0x0000004d4edf7389 */ /* 0x000064000006004c */
[----:B01----:R-:W-:Y:S05]  /*14e10*/  ENDCOLLECTIVE ;  /* 0x000000000000791b */ /* 0x003fea0003800000 */
.L_x_3052:
[----:B------:R-:W-:Y:S02]  /*14e20*/  MOV R78, R62 ;  /* 0x0000003e004e7202 */ /* 0x000fe40000000f00 */
[----:B------:R-:W-:-:S07]  /*14e30*/  MOV R61, R223 ;  /* 0x000000df003d7202 */ /* 0x000fce0000000f00 */
[----:B------:R-:W-:Y:S05]  /*14e40*/  WARPSYNC.COLLECTIVE R79, `(.L_x_3053) ;  /* 0x000000004f087348 */ /* 0x000fea0003c00000 */
[----:B------:R0:W1:Y:S02]  /*14e50*/  SHFL.IDX P3, R223, R78, R77, R76 ;  /* 0x0000004d4edf7389 */ /* 0x000064000006004c */
[----:B01----:R-:W-:Y:S05]  /*14e60*/  ENDCOLLECTIVE ;  /* 0x000000000000791b */ /* 0x003fea0003800000 */
.L_x_3053:
[----:B------:R-:W-:Y:S02]  /*14e70*/  MOV R78, R63 ;  /* 0x0000003f004e7202 */ /* 0x000fe40000000f00 */
[----:B------:R-:W-:-:S07]  /*14e80*/  MOV R62, R223 ;  /* 0x000000df003e7202 */ /* 0x000fce0000000f00 */
[----:B------:R-:W-:Y:S05]  /*14e90*/  WARPSYNC.COLLECTIVE R79, `(.L_x_3054) ;  /* 0x000000004f087348 */ /* 0x000fea0003c00000 */
[----:B------:R0:W1:Y:S02]  /*14ea0*/  SHFL.IDX P3, R223, R78, R77, R76 ;  /* 0x0000004d4edf7389 */ /* 0x000064000006004c */
[----:B01----:R-:W-:Y:S05]  /*14eb0*/  ENDCOLLECTIVE ;  /* 0x000000000000791b */ /* 0x003fea0003800000 */
.L_x_3054:
[----:B------:R-:W-:Y:S01]  /*14ec0*/  MOV R63, R223 ;  /* 0x000000df003f7202 */ /* 0x000fe20000000f00 */
[----:B------:R-:W-:Y:S06]  /*14ed0*/  BRA `(.L_x_3055) ;  /* 0xffffff6800bc7947 */ /* 0x000fec000383ffff */
.L_x_2922:
[----:B------:R-:W-:Y:S01]  /*14ee0*/  MOV R252, R245 ;  /* 0x000000f500fc7202 */ /* 0x000fe20000000f00 */
[----:B------:R-:W-:Y:S01]  /*14ef0*/  HFMA2 R251, -RZ, RZ, 0, 5.9604644775390625e-08 ;  /* 0x00000001fffb7431 */ /* 0x000fe200000001ff */
[----:B------:R-:W-:Y:S02]  /*14f00*/  MOV R76, 0x1f ;  /* 0x0000001f004c7802 */ /* 0x000fe40000000f00 */
[----:B------:R-:W-:-:S07]  /*14f10*/  MOV R79, 0xffffffff ;  /* 0xffffffff004f7802 */ /* 0x000fce0000000f00 */
[----:B------:R-:W-:Y:S05]  /*14f20*/  WARPSYNC.COLLECTIVE R79, `(.L_x_3056) ;  /* 0x000000004f087348 */ /* 0x000fea0003c00000 */
[----:B------:R0:W1:Y:S02]  /*14f30*/  SHFL.DOWN P1, R223, R252, R251, R76 ;  /* 0x080000fbfcdf7389 */ /* 0x000064000002004c */
[----:B01----:R-:W-:Y:S05]  /*14f40*/  ENDCOLLECTIVE ;  /* 0x000000000000791b */ /* 0x003fea0003800000 */
.L_x_3056:
[----:B------:R-:W-:Y:S02]  /*14f50*/  MOV R252, R246 ;  /* 0x000000f600fc7202 */ /* 0x000fe40000000f00 */
[----:B------:R-:W-:-:S07]  /*14f60*/  MOV R77, R223 ;  /* 0x000000df004d7202 */ /* 0x000fce0000000f00 */
[----:B------:R-:W-:Y:S05]  /*14f70*/  WARPSYNC.COLLECTIVE R79, `(.L_x_3057) ;  /* 0x000000004f087348 */ /* 0x000fea0003c00000 */
[----:B------:R0:W1:Y:S02]  /*14f80*/  SHFL.DOWN P1, R223, R252, R251, R76 ;  /* 0x080000fbfcdf7389 */ /* 0x000064000002004c */
[----:B01----:R-:W-:Y:S05]  /*14f90*/  ENDCOLLECTIVE ;  /* 0x000000000000791b */ /* 0x003fea0003800000 */
.L_x_3057:
[----:B------:R-:W-:Y:S02]  /*14fa0*/  MOV R252, R247 ;  /* 0x000000f700fc7202 */ /* 0x000fe40000000f00 */
[----:B------:R-:W-:-:S07]  /*14fb0*/  MOV R78, R223 ;  /* 0x000000df004e7202 */ /* 0x000fce0000000f00 */
[----:B------:R-:W-:Y:S05]  /*14fc0*/  WARPSYNC.COLLECTIVE R79, `(.L_x_3058) ;  /* 0x000000004f087348 */ /* 0x000fea0003c00000 */
[----:B------:R0:W1:Y:S02]  /*14fd0*/  SHFL.DOWN P1, R223, R252, R251, R76 ;  /* 0x080000fbfcdf7389 */ /* 0x000064000002004c */
[----:B01----:R-:W-:Y:S05]  /*14fe0*/  ENDCOLLECTIVE ;  /* 0x000000000000791b */ /* 0x003fea0003800000 */
.L_x_3058:
[----:B------:R-:W-:Y:S02]  /*14ff0*/  MOV R252, R248 ;  /* 0x000000f800fc7202 */ /* 0x000fe40000000f00 */
[----:B------:R-:W-:-:S07]  /*15000*/  MOV R123, R223 ;  /* 0x000000df007b7202 */ /* 0x000fce0000000f00 */
[----:B------:R-:W-:Y:S05]  /*15010*/  WARPSYNC.COLLECTIVE R79, `(.L_x_3059) ;  /* 0x000000004f087348 */ /* 0x000fea0003c00000 */
[----:B------:R0:W1:Y:S02]  /*15020*/  SHFL.DOWN P1, R223, R252, R251, R76 ;  /* 0x080000fbfcdf7389 */ /* 0x000064000002004c */
[----:B01----:R-:W-:Y:S05]  /*15030*/  ENDCOLLECTIVE ;  /* 0x000000000000791b */ /* 0x003fea0003800000 */
.L_x_3059:
[----:B------:R-:W-:Y:S01]  /*15040*/  MOV R76, R223 ;  /* 0x000000df004c7202 */ /* 0x000fe20000000f00 */
[----:B------:R-:W-:Y:S06]  /*15050*/  BRA `(.L_x_3060) ;  /* 0xffffff7c00dc7947 */ /* 0x000fec000383ffff */
.L_x_2925:
        /* <DEDUP_REMOVED lines=8> */
.L_x_3062:
[----:B------:R-:W-:Y:S05]  /*150e0*/  BSYNC B0 ;  /* 0x0000000000007941 */ /* 0x000fea0003800000 */
.L_x_3061:
        /* <DEDUP_REMOVED lines=8> */
.L_x_3063:
[----:B------:R-:W-:Y:S02]  /*15170*/  MOV R252, R247 ;  /* 0x000000f700fc7202 */ /* 0x000fe40000000f00 */
[----:B------:R-:W-:-:S07]  /*15180*/  MOV R78, R223 ;  /* 0x000000df004e7202 */ /* 0x000fce0000000f00 */
[----:B------:R-:W-:Y:S05]  /*15190*/  WARPSYNC.COLLECTIVE R79, `(.L_x_3064) ;  /* 0x000000004f087348 */ /* 0x000fea0003c00000 */
[----:B------:R0:W1:Y:S02]  /*151a0*/  SHFL.DOWN P1, R223, R252, R251, R76 ;  /* 0x080000fbfcdf7389 */ /* 0x000064000002004c */
[----:B01----:R-:W-:Y:S05]  /*151b0*/  ENDCOLLECTIVE ;  /* 0x000000000000791b */ /* 0x003fea0003800000 */
.L_x_3064:
[----:B------:R-:W-:Y:S02]  /*151c0*/  MOV R252, R248 ;  /* 0x000000f800fc7202 */ /* 0x000fe40000000f00 */
[----:B------:R-:W-:-:S07]  /*151d0*/  MOV R123, R223 ;  /* 0x000000df007b7202 */ /* 0x000fce0000000f00 */
[----:B------:R-:W-:Y:S05]  /*151e0*/  WARPSYNC.COLLECTIVE R79, `(.L_x_3065) ;  /* 0x000000004f087348 */ /* 0x000fea0003c00000 */
[----:B------:R0:W1:Y:S02]  /*151f0*/  SHFL.DOWN P1, R223, R252, R251, R76 ;  /* 0x080000fbfcdf7389 */ /* 0x000064000002004c */
[----:B01----:R-:W-:Y:S05]  /*15200*/  ENDCOLLECTIVE ;  /* 0x000000000000791b */ /* 0x003fea0003800000 */
.L_x_3065:
[----:B------:R-:W-:Y:S01]  /*15210*/  MOV R79, R223 ;  /* 0x000000df004f7202 */ /* 0x000fe20000000f00 */
[----:B------:R-:W-:Y:S06]  /*15220*/  BRA `(.L_x_3066) ;  /* 0xffffff7c00c07947 */ /* 0x000fec000383ffff */
.L_x_2928:
        /* <DEDUP_REMOVED lines=8> */
.L_x_3068:
[----:B------:R-:W-:Y:S05]  /*152b0*/  BSYNC B0 ;  /* 0x0000000000007941 */ /* 0x000fea0003800000 */
.L_x_3067:
        /* <DEDUP_REMOVED lines=8> */
.L_x_3069:
[----:B------:R-:W-:Y:S02]  /*15340*/  MOV R252, R247 ;  /* 0x000000f700fc7202 */ /* 0x000fe40000000f00 */
[----:B------:R-:W-:-:S07]  /*15350*/  MOV R78, R223 ;  /* 0x000000df004e7202 */ /* 0x000fce0000000f00 */
[----:B------:R-:W-:Y:S05]  /*15360*/  WARPSYNC.COLLECTIVE R79, `(.L_x_3070) ;  /* 0x000000004f087348 */ /* 0x000fea0003c00000 */
[----:B------:R0:W1:Y:S02]  /*15370*/  SHFL.DOWN P1, R223, R252, R251, R76 ;  /* 0x080000fbfcdf7389 */ /* 0x000064000002004c */
[----:B01----:R-:W-:Y:S05]  /*15380*/  ENDCOLLECTIVE ;  /* 0x000000000000791b */ /* 0x003fea0003800000 */
.L_x_3070:
[----:B------:R-:W-:Y:S02]  /*15390*/  MOV R252, R248 ;  /* 0x000000f800fc7202 */ /* 0x000fe40000000f00 */
[----:B------:R-:W-:-:S07]  /*153a0*/  MOV R123, R223 ;  /* 0x000000df007b7202 */ /* 0x000fce0000000f00 */
[----:B------:R-:W-:Y:S05]  /*153b0*/  WARPSYNC.COLLECTIVE R79, `(.L_x_3071) ;  /* 0x000000004f087348 */ /* 0x000fea0003c00000 */
[----:B------:R0:W1:Y:S02]  /*153c0*/  SHFL.DOWN P1, R223, R252, R251, R76 ;  /* 0x080000fbfcdf7389 */ /* 0x000064000002004c */
[----:B01----:R-:W-:Y:S05]  /*153d0*/  ENDCOLLECTIVE ;  /* 0x000000000000791b */ /* 0x003fea0003800000 */
.L_x_3071:
[----:B------:R-:W-:Y:S01]  /*153e0*/  MOV R79, R223 ;  /* 0x000000df004f7202 */ /* 0x000fe20000000f00 */
[----:B------:R-:W-:Y:S06]  /*153f0*/  BRA `(.L_x_3072) ;  /* 0xffffff7c00a47947 */ /* 0x000fec000383ffff */
.L_x_2931:
        /* <DEDUP_REMOVED lines=8> */
.L_x_3074:
[----:B------:R-:W-:Y:S05]  /*15480*/  BSYNC B0 ;  /* 0x0000000000007941 */ /* 0x000fea0003800000 */
.L_x_3073:
        /* <DEDUP_REMOVED lines=8> */
.L_x_3075:
[----:B------:R-:W-:Y:S02]  /*15510*/  MOV R252, R247 ;  /* 0x000000f700fc7202 */ /* 0x000fe40000000f00 */
[----:B------:R-:W-:-:S07]  /*15520*/  MOV R78, R223 ;  /* 0x000000df004e7202 */ /* 0x000fce0000000f00 */
[----:B------:R-:W-:Y:S05]  /*15530*/  WARPSYNC.COLLECTIVE R79, `(.L_x_3076) ;  /* 0x000000004f087348 */ /* 0x000fea0003c00000 */
[----:B------:R0:W1:Y:S02]  /*15540*/  SHFL.DOWN P1, R223, R252, R251, R76 ;  /* 0x080000fbfcdf7389 */ /* 0x000064000002004c */
[----:B01----:R-:W-:Y:S05]  /*15550*/  ENDCOLLECTIVE ;  /* 0x000000000000791b */ /* 0x003fea0003800000 */
.L_x_3076:
[----:B------:R-:W-:Y:S02]  /*15560*/  MOV R252, R248 ;  /* 0x000000f800fc7202 */ /* 0x000fe40000000f00 */
[----:B------:R-:W-:-:S07]  /*15570*/  MOV R123, R223 ;  /* 0x000000df007b7202 */ /* 0x000fce0000000f00 */
[----:B------:R-:W-:Y:S05]  /*15580*/  WARPSYNC.COLLECTIVE R79, `(.L_x_3077) ;  /* 0x000000004f087348 */ /* 0x000fea0003c00000 */
[----:B------:R0:W1:Y:S02]  /*15590*/  SHFL.DOWN P1, R223, R252, R251, R76 ;  /* 0x080000fbfcdf7389 */ /* 0x000064000002004c */
[----:B01----:R-:W-:Y:S05]  /*155a0*/  ENDCOLLECTIVE ;  /* 0x000000000000791b */ /* 0x003fea0003800000 */
.L_x_3077:
[----:B------:R-:W-:Y:S01]  /*155b0*/  MOV R79, R223 ;  /* 0x000000df004f7202 */ /* 0x000fe20000000f00 */
[----:B------:R-:W-:Y:S06]  /*155c0*/  BRA `(.L_x_3078) ;  /* 0xffffff7c00887947 */ /* 0x000fec000383ffff */
.L_x_2934:
        /* <DEDUP_REMOVED lines=8> */
.L_x_3080:
[----:B------:R-:W-:Y:S05]  /*15650*/  BSYNC B0 ;  /* 0x0000000000007941 */ /* 0x000fea0003800000 */
.L_x_3079:
        /* <DEDUP_REMOVED lines=8> */
.L_x_3081:
[----:B------:R-:W-:Y:S02]  /*156e0*/  MOV R252, R247 ;  /* 0x000000f700fc7202 */ /* 0x000fe40000000f00 */
[----:B------:R-:W-:-:S07]  /*156f0*/  MOV R78, R223 ;  /* 0x000000df004e7202 */ /* 0x000fce0000000f00 */
[----:B------:R-:W-:Y:S05]  /*15700*/  WARPSYNC.COLLECTIVE R79, `(.L_x_3082) ;  /* 0x000000004f087348 */ /* 0x000fea0003c00000 */
[----:B------:R0:W1:Y:S02]  /*15710*/  SHFL.DOWN P1, R223, R252, R251, R76 ;  /* 0x080000fbfcdf7389 */ /* 0x000064000002004c */
[----:B01----:R-:W-:Y:S05]  /*15720*/  ENDCOLLECTIVE ;  /* 0x000000000000791b */ /* 0x003fea0003800000 */
.L_x_3082:
[----:B------:R-:W-:Y:S02]  /*15730*/  MOV R252, R248 ;  /* 0x000000f800fc7202 */ /* 0x000fe40000000f00 */
[----:B------:R-:W-:-:S07]  /*15740*/  MOV R123, R223 ;  /* 0x000000df007b7202 */ /* 0x000fce0000000f00 */
[----:B------:R-:W-:Y:S05]  /*15750*/  WARPSYNC.COLLECTIVE R79, `(.L_x_3083) ;  /* 0x000000004f087348 */ /* 0x000fea0003c00000 */
[----:B------:R0:W1:Y:S02]  /*15760*/  SHFL.DOWN P1, R223, R252, R251, R76 ;  /* 0x080000fbfcdf7389 */ /* 0x000064000002004c */
[----:B01----:R-:W-:Y:S05]  /*15770*/  ENDCOLLECTIVE ;  /* 0x000000000000791b */ /* 0x003fea0003800000 */
.L_x_3083:
[----:B------:R-:W-:Y:S01]  /*15780*/  MOV R79, R223 ;  /* 0x000000df004f7202 */ /* 0x000fe20000000f00 */
[----:B------:R-:W-:Y:S06]  /*15790*/  BRA `(.L_x_3084) ;  /* 0xffffff7c006c7947 */ /* 0x000fec000383ffff */
.L_x_2937:
        /* <DEDUP_REMOVED lines=8> */
.L_x_3086:
[----:B------:R-:W-:Y:S05]  /*15820*/  BSYNC B0 ;  /* 0x0000000000007941 */ /* 0x000fea0003800000 */
.L_x_3085:
        /* <DEDUP_REMOVED lines=10> */
.L_x_3087:
[----:B------:R-:W-:Y:S02]  /*158d0*/  MOV R78, R247 ;  /* 0x000000f7004e7202 */ /* 0x000fe40000000f00 */
[----:B------:R-:W-:-:S07]  /*158e0*/  MOV R221, R223 ;  /* 0x000000df00dd7202 */ /* 0x000fce0000000f00 */
[----:B------:R-:W-:Y:S05]  /*158f0*/  WARPSYNC.COLLECTIVE R79, `(.L_x_3088) ;  /* 0x000000004f087348 */ /* 0x000fea0003c00000 */
[----:B------:R0:W1:Y:S02]  /*15900*/  SHFL.IDX P3, R223, R78, R77, R76 ;  /* 0x0000004d4edf7389 */ /* 0x000064000006004c */
[----:B01----:R-:W-:Y:S05]  /*15910*/  ENDCOLLECTIVE ;  /* 0x000000000000791b */ /* 0x003fea0003800000 */
.L_x_3088:
        /* <DEDUP_REMOVED lines=16> */
.L_x_3089:
[----:B------:R-:W-:Y:S01]  /*15a20*/  MOV R78, R72 ;  /* 0x00000048004e7202 */ /* 0x000fe20000000f00 */
[----:B------:R-:W-:-:S07]  /*15a30*/  FADD.FTZ R236, R223, R236 ;  /* 0x000000ecdfec7221 */ /* 0x000fce0000010000 */
[----:B------:R-:W-:Y:S05]  /*15a40*/  WARPSYNC.COLLECTIVE R79, `(.L_x_3090) ;  /* 0x000000004f087348 */ /* 0x000fea0003c00000 */
[----:B------:R0:W1:Y:S02]  /*15a50*/  SHFL.DOWN P1, R223, R252, R251, R76 ;  /* 0x080000fbfcdf7389 */ /* 0x000064000002004c */
[----:B01----:R-:W-:Y:S05]  /*15a60*/  ENDCOLLECTIVE ;  /* 0x000000000000791b */ /* 0x003fea0003800000 */
.L_x_3090:
[----:B------:R-:W-:Y:S02]  /*15a70*/  MOV R252, R246 ;  /* 0x000000f600fc7202 */ /* 0x000fe40000000f00 */
[----:B------:R-:W-:-:S07]  /*15a80*/  MOV R245, R223 ;  /* 0x000000df00f57202 */ /* 0x000fce0000000f00 */
[----:B------:R-:W-:Y:S05]  /*15a90*/  WARPSYNC.COLLECTIVE R79, `(.L_x_3091) ;  /* 0x000000004f087348 */ /* 0x000fea0003c00000 */
[----:B------:R0:W1:Y:S02]  /*15aa0*/  SHFL.DOWN P1, R223, R252, R251, R76 ;  /* 0x080000fbfcdf7389 */ /* 0x000064000002004c */
[----:B01----:R-:W-:Y:S05]  /*15ab0*/  ENDCOLLECTIVE ;  /* 0x000000000000791b */ /* 0x003fea0003800000 */
.L_x_3091:
[----:B------:R-:W-:Y:S02]  /*15ac0*/  MOV R252, R247 ;  /* 0x000000f700fc7202 */ /* 0x000fe40000000f00 */
[----:B------:R-:W-:-:S07]  /*15ad0*/  MOV R246, R223 ;  /* 0x000000df00f67202 */ /* 0x000fce0000000f00 */
[----:B------:R-:W-:Y:S05]  /*15ae0*/  WARPSYNC.COLLECTIVE R79, `(.L_x_3092) ;  /* 0x000000004f087348 */ /* 0x000fea0003c00000 */
[----:B------:R0:W1:Y:S02]  /*15af0*/  SHFL.DOWN P1, R223, R252, R251, R76 ;  /* 0x080000fbfcdf7389 */ /* 0x000064000002004c */
[----:B01----:R-:W-:Y:S05]  /*15b00*/  ENDCOLLECTIVE ;  /* 0x000000000000791b */ /* 0x003fea0003800000 */
.L_x_3092:
[----:B------:R-:W-:Y:S02]  /*15b10*/  MOV R252, R248 ;  /* 0x000000f800fc7202 */ /* 0x000fe40000000f00 */
[----:B------:R-:W-:-:S07]  /*15b20*/  MOV R247, R223 ;  /* 0x000000df00f77202 */ /* 0x000fce0000000f00 */
[----:B------:R-:W-:Y:S05]  /*15b30*/  WARPSYNC.COLLECTIVE R79, `(.L_x_3093) ;  /* 0x000000004f087348 */ /* 0x000fea0003c00000 */
[----:B------:R0:W1:Y:S02]  /*15b40*/  SHFL.DOWN P1, R223, R252, R251, R76 ;  /* 0x080000fbfcdf7389 */ /* 0x000064000002004c */
[----:B01----:R-:W-:Y:S05]  /*15b50*/  ENDCOLLECTIVE ;  /* 0x000000000000791b */ /* 0x003fea0003800000 */
.L_x_3093:
[----:B------:R-:W-:-:S07]  /*15b60*/  MOV R248, R223 ;  /* 0x000000df00f87202 */ /* 0x000fce0000000f00 */
[----:B------:R-:W-:Y:S05]  /*15b70*/  WARPSYNC.COLLECTIVE R79, `(.L_x_3094) ;  /* 0x000000004f087348 */ /* 0x000fea0003c00000 */
[----:B------:R0:W1:Y:S02]  /*15b80*/  SHFL.IDX P3, R223, R78, R77, R76 ;  /* 0x0000004d4edf7389 */ /* 0x000064000006004c */
[----:B01----:R-:W-:Y:S05]  /*15b90*/  ENDCOLLECTIVE ;  /* 0x000000000000791b */ /* 0x003fea0003800000 */
.L_x_3094:
[----:B------:R-:W-:Y:S02]  /*15ba0*/  MOV R78, R73 ;  /* 0x00000049004e7202 */ /* 0x000fe40000000f00 */
[----:B------:R-:W-:-:S07]  /*15bb0*/  MOV R72, R223 ;  /* 0x000000df00487202 */ /* 0x000fce0000000f00 */
[----:B------:R-:W-:Y:S05]  /*15bc0*/  WARPSYNC.COLLECTIVE R79, `(.L_x_3095) ;  /* 0x000000004f087348 */ /* 0x000fea0003c00000 */
[----:B------:R0:W1:Y:S02]  /*15bd0*/  SHFL.IDX P3, R223, R78, R77, R76 ;  /* 0x0000004d4edf7389 */ /* 0x000064000006004c */
[----:B01----:R-:W-:Y:S05]  /*15be0*/  ENDCOLLECTIVE ;  /* 0x000000000000791b */ /* 0x003fea0003800000 */
.L_x_3095:
[----:B------:R-:W-:Y:S02]  /*15bf0*/  MOV R78, R74 ;  /* 0x0000004a004e7202 */ /* 0x000fe40000000f00 */
[----:B------:R-:W-:-:S07]  /*15c00*/  MOV R73, R223 ;  /* 0x000000df00497202 */ /* 0x000fce0000000f00 */
[----:B------:R-:W-:Y:S05]  /*15c10*/  WARPSYNC.COLLECTIVE R79, `(.L_x_3096) ;  /* 0x000000004f087348 */ /* 0x000fea0003c00000 */
[----:B------:R0:W1:Y:S02]  /*15c20*/  SHFL.IDX P3, R223, R78, R77, R76 ;  /* 0x0000004d4edf7389 */ /* 0x000064000006004c */
[----:B01----:R-:W-:Y:S05]  /*15c30*/  ENDCOLLECTIVE ;  /* 0x000000000000791b */ /* 0x003fea0003800000 */
.L_x_3096:
[----:B------:R-:W-:Y:S02]  /*15c40*/  MOV R78, R75 ;  /* 0x0000004b004e7202 */ /* 0x000fe40000000f00 */
[----:B------:R-:W-:-:S07]  /*15c50*/  MOV R74, R223 ;  /* 0x000000df004a7202 */ /* 0x000fce0000000f00 */
[----:B------:R-:W-:Y:S05]  /*15c60*/  WARPSYNC.COLLECTIVE R79, `(.L_x_3097) ;  /* 0x000000004f087348 */ /* 0x000fea0003c00000 */
[----:B------:R0:W1:Y:S02]  /*15c70*/  SHFL.IDX P3, R223, R78, R77, R76 ;  /* 0x0000004d4edf7389 */ /* 0x000064000006004c */
[----:B01----:R-:W-:Y:S05]  /*15c80*/  ENDCOLLECTIVE ;  /* 0x000000000000791b */ /* 0x003fea0003800000 */
.L_x_3097:
[----:B------:R-:W-:Y:S01]  /*15c90*/  MOV R75, R223 ;  /* 0x000000df004b7202 */ /* 0x000fe20000000f00 */
[----:B------:R-:W-:Y:S06]  /*15ca0*/  BRA `(.L_x_3098) ;  /* 0xffffff7800c87947 */ /* 0x000fec000383ffff */
.L_x_3099:
        /* <DEDUP_REMOVED lines=13> */
.L_x_18678:


//--------------------- .text._Z25selective_scan_bwd_kernelI32Selective_Scan_bwd_kernel_traitsILi128ELi16ELb1ELb0ELb0ELb0ELb0EN3c104HalfENS1_7complexIfEEEEv12SSMParamsBwd --------------------------
	.section	.text._Z25selective_scan_bwd_kernelI32Selective_Scan_bwd_kernel_traitsILi128ELi16ELb1ELb0ELb0ELb0ELb0EN3c104HalfENS1_7complexIfEEEEv12SSMParamsBwd,"ax",@progbits
	.align	128
        .global         _Z25selective_scan_bwd_kernelI32Selective_Scan_bwd_kernel_traitsILi128ELi16ELb1ELb0ELb0ELb0ELb0EN3c104HalfENS1_7complexIfEEEEv12SSMParamsBwd
        .type           _Z25selective_scan_bwd_kernelI32Selective_Scan_bwd_kernel_traitsILi128ELi16ELb1ELb0ELb0ELb0ELb0EN3c104HalfENS1_7complexIfEEEEv12SSMParamsBwd,@function
        .size           _Z25selective_scan_bwd_kernelI32Selective_Scan_bwd_kernel_traitsILi128ELi16ELb1ELb0ELb0ELb0ELb0EN3c104HalfENS1_7complexIfEEEEv12SSMParamsBwd,(.L_x_18679 - _Z25selective_scan_bwd_kernelI32Selective_Scan_bwd_kernel_traitsILi128ELi16ELb1ELb0ELb0ELb0ELb0EN3c104HalfENS1_7complexIfEEEEv12SSMParamsBwd)
        .other          _Z25selective_scan_bwd_kernelI32Selective_Scan_bwd_kernel_traitsILi128ELi16ELb1ELb0ELb0ELb0ELb0EN3c104HalfENS1_7complexIfEEEEv12SSMParamsBwd,@"STO_CUDA_ENTRY STV_DEFAULT"
_Z25selective_scan_bwd_kernelI32Selective_Scan_bwd_kernel_traitsILi128ELi16ELb1ELb0ELb0ELb0ELb0EN3c104HalfENS1_7complexIfEEEEv12SSMParamsBwd:
.text._Z25selective_scan_bwd_kernelI32Selective_Scan_bwd_kernel_traitsILi128ELi16ELb1ELb0ELb0ELb0ELb0EN3c104HalfENS1_7complexIfEEEEv12SSMParamsBwd:
[----:B------:R-:W-:Y:S01]  /*0000*/  LDC R1, c[0x0][0x37c] ;  /* 0x0000df00ff017b82 */ /* 0x000fe20000000800 */
[----:B------:R-:W0:Y:S07]  /*0010*/  LDCU.128 UR4, c[0x0][0x450] ;  /* 0x00008a00ff0477ac */ /* 0x000e2e0008000c00 */
        /* <DEDUP_REMOVED lines=19> */
[----:B------:R-:W1:Y:S01]  /*0150*/  LDCU.128 UR12, c[0x0][0x460] ;  /* 0x00008c00ff0c77ac */ /* 0x000e620008000c00 */
        /* <DEDUP_REMOVED lines=11> */
[----:B0-----:R-:W-:-:S02]  /*0210*/  UISETP.NE.U32.AND UP0, UPT, UR18, URZ, UPT ;  /* 0x000000ff1200728c */ /* 0x001fc4000bf05070 */
[----:B------:R-:W-:Y:S02]  /*0220*/  UIMAD.WIDE.U32 UR10, UR9, UR22, UR6 ;  /* 0x00000016090a72a5 */ /* 0x000fe4000f8e0006 */
[----:B------:R-:W-:Y:S02]  /*0230*/  UIMAD UR17, UR30, UR33, UR17 ;  /* 0x000000211e1172a4 */ /* 0x000fe4000f8e0211 */
[----:B------:R-:W-:Y:S01]  /*0240*/  UIMAD UR26, UR9, UR23, UR11 ;  /* 0x00000017091a72a4 */ /* 0x000fe2000f8e020b */
[----:B------:R-:W0:Y:S01]  /*0250*/  LDCU.64 UR22, c[0x0][0x498] ;  /* 0x00009300ff1677ac */ /* 0x000e220008000a00 */
[----:B--2---:R-:W-:Y:S02]  /*0260*/  ULEA UR8, UR27, 0xfffff800, 0xb ;  /* 0xfffff8001b087891 */ /* 0x004fe4000f8e58ff */
[----:B------:R-:W-:Y:S01]  /*0270*/  UISETP.NE.AND.EX UP0, UPT, UR19, URZ, UPT, UP0 ;  /* 0x000000ff1300728c */ /* 0x000fe2000bf05300 */
[----:B------:R-:W2:Y:S01]  /*0280*/  LDCU.64 UR32, c[0x0][0x3b8] ;  /* 0x00007700ff2077ac */ /* 0x000ea20008000a00 */
[----:B------:R-:W-:-:S02]  /*0290*/  UIMAD.WIDE.U32 UR16, UR9, UR34, UR16 ;  /* 0x00000022091072a5 */ /* 0x000fc4000f8e0010 */
[----:B------:R-:W-:Y:S02]  /*02a0*/  UIADD3 UR10, UP1, UPT, UR8, UR10, URZ ;  /* 0x0000000a080a7290 */ /* 0x000fe4000ff3e0ff */
[----:B------:R-:W-:Y:S02]  /*02b0*/  USHF.R.S32.HI UR18, URZ, 0x1f, UR8 ;  /* 0x0000001fff127899 */ /* 0x000fe40008011408 */
[----:B------:R-:W-:Y:S02]  /*02c0*/  UIMAD UR21, UR9, UR35, UR17 ;  /* 0x00000023091572a4 */ /* 0x000fe4000f8e0211 */
[----:B-1----:R-:W-:Y:S02]  /*02d0*/  ULEA UR19, UP2, UR10, UR12, 0x1 ;  /* 0x0000000c0a137291 */ /* 0x002fe4000f8408ff */
[----:B------:R-:W-:Y:S01]  /*02e0*/  UIADD3.X UR26, UPT, UPT, UR18, UR26, URZ, UP1, !UPT ;  /* 0x0000001a121a7290 */ /* 0x000fe20008ffe4ff */
[----:B------:R-:W1:Y:S01]  /*02f0*/  LDCU.64 UR34, c[0x0][0x3d8] ;  /* 0x00007b00ff2277ac */ /* 0x000e620008000a00 */
[----:B------:R-:W-:-:S02]  /*0300*/  UIADD3 UR16, UP3, UPT, UR8, UR16, URZ ;  /* 0x0000001008107290 */ /* 0x000fc4000ff7e0ff */
[----:B------:R-:W-:Y:S02]  /*0310*/  ULEA.HI.X UR26, UR10, UR13, UR26, 0x1, UP2 ;  /* 0x0000000d0a1a7291 */ /* 0x000fe400090f0c1a */
[----:B0-----:R-:W-:Y:S01]  /*0320*/  UIMAD.WIDE.U32 UR12, UR30, UR22, URZ ;  /* 0x000000161e0c72a5 */ /* 0x001fe2000f8e00ff */
[----:B------:R-:W0:Y:S01]  /*0330*/  @UP0 LDCU UR22, c[0x0][0x384] ;  /* 0x00007080ff1607ac */ /* 0x000e220008000800 */
[----:B------:R-:W4:Y:S01]  /*0340*/  LDCU.64 UR6, c[0x0][0x448] ;  /* 0x00008900ff0677ac */ /* 0x000f220008000a00 */
[----:B------:R-:W-:Y:S02]  /*0350*/  ULEA UR20, UP4, UR16, UR14, 0x1 ;  /* 0x0000000e10147291 */ /* 0x000fe4000f8808ff */
[----:B------:R-:W-:Y:S01]  /*0360*/  UIADD3.X UR21, UPT, UPT, UR18, UR21, URZ, UP3, !UPT ;  /* 0x0000001512157290 */ /* 0x000fe20009ffe4ff */
[----:B------:R-:W5:Y:S03]  /*0370*/  @UP0 LDCU UR31, c[0x0][0x38c] ;  /* 0x00007180ff1f07ac */ /* 0x000f660008000800 */
[----:B------:R-:W-:-:S02]  /*0380*/  ULEA.HI.X UR21, UR16, UR15, UR21, 0x1, UP4 ;  /* 0x0000000f10157291 */ /* 0x000fc4000a0f0c15 */
[----:B--2---:R-:W-:Y:S02]  /*0390*/  UIMAD.WIDE.U32 UR16, UR9, UR32, URZ ;  /* 0x00000020091072a5 */ /* 0x004fe4000f8e00ff */
[----:B-1----:R-:W-:Y:S02]  /*03a0*/  UIMAD.WIDE.U32 UR14, UR9, UR34, URZ ;  /* 0x00000022090e72a5 */ /* 0x002fe4000f8e00ff */
[----:B------:R-:W-:Y:S01]  /*03b0*/  UIMAD UR17, UR9, UR33, UR17 ;  /* 0x00000021091172a4 */ /* 0x000fe2000f8e0211 */
[----:B------:R-:W1:Y:S01]  /*03c0*/  @UP0 LDCU.64 UR32, c[0x0][0x480] ;  /* 0x00009000ff2007ac */ /* 0x000e620008000a00 */
[----:B------:R-:W-:Y:S02]  /*03d0*/  UIMAD UR13, UR30, UR23, UR13 ;  /* 0x000000171e0d72a4 */ /* 0x000fe4000f8e020d */
[----:B------:R-:W-:Y:S02]  /*03e0*/  ULEA UR10, UP2, UR14, UR4, 0x3 ;  /* 0x000000040e0a7291 */ /* 0x000fe4000f8418ff */
[----:B0-----:R-:W-:-:S02]  /*03f0*/  @UP0 UIMAD UR4, UR30, UR22, UR9 ;  /* 0x000000161e0402a4 */ /* 0x001fc4000f8e0209 */
[----:B------:R-:W-:Y:S02]  /*0400*/  UIMAD UR15, UR9, UR35, UR15 ;  /* 0x00000023090f72a4 */ /* 0x000fe4000f8e020f */
[----:B----4-:R-:W-:Y:S02]  /*0410*/  ULEA UR11, UP1, UR16, UR6, 0x3 ;  /* 0x00000006100b7291 */ /* 0x010fe4000f8218ff */
[----:B------:R-:W-:Y:S02]  /*0420*/  UIMAD.WIDE.U32 UR12, UR9, UR28, UR12 ;  /* 0x0000001c090c72a5 */ /* 0x000fe4000f8e000c */
[----:B------:R-:W-:Y:S01]  /*0430*/  @UP0 UIMAD UR4, UR4, UR27, URZ ;  /* 0x0000001b040402a4 */ /* 0x000fe2000f8e02ff */
[----:B------:R-:W0:Y:S01]  /*0440*/  LDCU.64 UR34, c[0x0][0x528] ;  /* 0x0000a500ff2277ac */ /* 0x000e220008000a00 */
[----:B------:R-:W-:Y:S02]  /*0450*/  ULEA.HI.X UR14, UR14, UR5, UR15, 0x3, UP2 ;  /* 0x000000050e0e7291 */ /* 0x000fe400090f1c0f */
[----:B------:R-:W-:-:S02]  /*0460*/  ULEA.HI.X UR15, UR16, UR7, UR17, 0x3, UP1 ;  /* 0x00000007100f7291 */ /* 0x000fc400088f1c11 */
[----:B------:R-:W-:Y:S02]  /*0470*/  UIADD3 UR12, UP1, UPT, UR8, UR12, URZ ;  /* 0x0000000c080c7290 */ /* 0x000fe4000ff3e0ff */
[----:B-----5:R-:W-:Y:S01]  /*0480*/  @UP0 UIMAD UR8, UR4, UR31, URZ ;  /* 0x0000001f040802a4 */ /* 0x020fe2000f8e02ff */
[----:B------:R-:W-:Y:S02]  /*0490*/  UMOV UR5, URZ ;  /* 0x000000ff00057c82 */ /* 0x000fe40008000000 */
[----:B------:R-:W-:Y:S01]  /*04a0*/  UMOV UR4, URZ ;  /* 0x000000ff00047c82 */ /* 0x000fe20008000000 */
[----:B-1----:R-:W-:Y:S02]  /*04b0*/  @UP0 UIMAD.WIDE UR4, UR8, 0x10, UR32 ;  /* 0x00000010080408a5 */ /* 0x002fe4000f8e0220 */
[----:B------:R-:W-:Y:S01]  /*04c0*/  UISETP.GE.AND UP0, UPT, UR27, 0x1, UPT ;  /* 0x000000011b00788c */ /* 0x000fe2000bf06270 */
[----:B------:R-:W-:Y:S01]  /*04d0*/  UMOV UR6, URZ ;  /* 0x000000ff00067c82 */ /* 0x000fe20008000000 */
[----:B------:R-:W-:Y:S01]  /*04e0*/  UMOV UR7, URZ ;  /* 0x000000ff00077c82 */ /* 0x000fe20008000000 */
[----:B------:R-:W-:-:S04]  /*04f0*/  UIMAD UR23, UR9, UR29, UR13 ;  /* 0x0000001d091772a4 */ /* 0x000fc8000f8e020d */
[----:B------:R-:W-:Y:S02]  /*0500*/  UIADD3.X UR23, UPT, UPT, UR18, UR23, URZ, UP1, !UPT ;  /* 0x0000001712177290 */ /* 0x000fe40008ffe4ff */
[----:B0-----:R-:W-:-:S04]  /*0510*/  ULEA UR22, UP1, UR12, UR34, 0x1 ;  /* 0x000000220c167291 */ /* 0x001fc8000f8208ff */
[----:B------:R-:W-:Y:S01]  /*0520*/  ULEA.HI.X UR23, UR12, UR35, UR23, 0x1, UP1 ;  /* 0x000000230c177291 */ /* 0x000fe200088f0c17 */
[----:B---3--:R-:W-:Y:S02]  /*0530*/  @P0 R2UR UR6, R2 ;  /* 0x00000000020602ca */ /* 0x008fe400000e0000 */
[----:B------:R-:W-:Y:S01]  /*0540*/  @P1 R2UR UR7, R4 ;  /* 0x00000000040712ca */ /* 0x000fe200000e0000 */
[----:B------:R-:W-:-:S14]  /*0550*/  BRA.U !UP0, `(.L_x_3100) ;  /* 0x0000007108d07547 */ /* 0x000fdc000b800000 */
[----:B------:R-:W0:Y:S01]  /*0560*/  S2R R3, SR_CgaCtaId ;  /* 0x0000000000037919 */ /* 0x000e220000008800 */
[----:B------:R-:W1:Y:S01]  /*0570*/  LDCU.64 UR16, c[0x0][0x3a0] ;  /* 0x00007400ff1077ac */ /* 0x000e620008000a00 */
[----:B------:R-:W-:Y:S01]  /*0580*/  MOV R0, 0x400 ;  /* 0x0000040000007802 */ /* 0x000fe20000000f00 */
[----:B------:R-:W2:Y:S01]  /*0590*/  S2R R128, SR_TID.X ;  /* 0x0000000000807919 */ /* 0x000ea20000002100 */
[----:B------:R-:W-:Y:S01]  /*05a0*/  MOV R130, RZ ;  /* 0x000000ff00827202 */ /* 0x000fe20000000f00 */
[----:B------:R-:W-:Y:S01]  /*05b0*/  UMOV UR18, UR19 ;  /* 0x0000001300127c82 */ /* 0x000fe20008000000 */
[----:B------:R-:W-:Y:S01]  /*05c0*/  MOV R129, RZ ;  /* 0x000000ff00817202 */ /* 0x000fe20000000f00 */
[----:B------:R-:W-:Y:S01]  /*05d0*/  UMOV UR19, UR26 ;  /* 0x0000001a00137c82 */ /* 0x000fe20008000000 */
[----:B-1----:R-:W-:Y:S01]  /*05e0*/  UIMAD.WIDE.U32 UR12, UR9, UR16, URZ ;  /* 0x00000010090c72a5 */ /* 0x002fe2000f8e00ff */
[----:B------:R-:W1:Y:S03]  /*05f0*/  LDCU UR16, c[0x0][0x394] ;  /* 0x00007280ff1077ac */ /* 0x000e660008000800 */
[----:B------:R-:W-:Y:S01]  /*0600*/  UIMAD UR17, UR9, UR17, UR13 ;  /* 0x00000011091172a4 */ /* 0x000fe2000f8e020d */
[----:B0-----:R-:W-:-:S04]  /*0610*/  LEA R0, R3, R0, 0x18 ;  /* 0x0000000003007211 */ /* 0x001fc800078ec0ff */
[----:B------:R-:W-:Y:S02]  /*0620*/  IADD3 R0, PT, PT, R0, 0x1100, RZ ;  /* 0x0000110000007810 */ /* 0x000fe40007ffe0ff */
[C---:B--2---:R-:W-:Y:S02]  /*0630*/  LEA.HI R125, R128.reuse, R128, RZ, 0x1e ;  /* 0x00000080807d7211 */ /* 0x044fe400078ff0ff */
[C---:B------:R-:W-:Y:S01]  /*0640*/  SHF.L.U32 R126, R128.reuse, 0x1, RZ ;  /* 0x00000001807e7819 */ /* 0x040fe200000006ff */
[C---:B------:R-:W-:Y:S01]  /*0650*/  IMAD R124, R128.reuse, 0x50, R0 ;  /* 0x00000050807c7824 */ /* 0x040fe200078e0200 */
[----:B------:R-:W-:Y:S02]  /*0660*/  LOP3.LUT R127, R128, 0x1f, RZ, 0xc0, !PT ;  /* 0x0000001f807f7812 */ /* 0x000fe400078ec0ff */
[----:B------:R-:W-:Y:S02]  /*0670*/  LOP3.LUT R126, R126, 0x7c0, RZ, 0xc0, !PT ;  /* 0x000007c07e7e7812 */ /* 0x000fe400078ec0ff */
[----:B-1----:R-:W-:-:S07]  /*0680*/  LEA R125, R125, R0, 0x4 ;  /* 0x000000007d7d7211 */ /* 0x002fce00078e20ff */
.L_x_3136:
[----:B------:R-:W-:Y:S01]  /*0690*/  BAR.SYNC.DEFER_BLOCKING 0x0 ;  /* 0x0000000000007b1d */ /* 0x000fe20000010000 */
[----:B0-----:R-:W-:Y:S02]  /*06a0*/  MOV R2, UR18 ;  /* 0x0000001200027c02 */ /* 0x001fe40008000f00 */
[----:B------:R-:W-:Y:S02]  /*06b0*/  MOV R3, UR19 ;  /* 0x0000001300037c02 */ /* 0x000fe40008000f00 */
[----:B------:R-:W-:-:S05]  /*06c0*/  IADD3 R5, PT, PT, R127, R126, RZ ;  /* 0x0000007e7f057210 */ /* 0x000fca0007ffe0ff */
[----:B------:R-:W-:-:S05]  /*06d0*/  IMAD.WIDE.U32 R2, R5, 0x10, R2 ;  /* 0x0000001005027825 */ /* 0x000fca00078e0002 */
[----:B------:R-:W2:Y:S04]  /*06e0*/  LDG.E.128 R8, desc[UR24][R2.64] ;  /* 0x0000001802087981 */ /* 0x000ea8000c1e1d00 */
[----:B------:R-:W3:Y:S01]  /*06f0*/  LDG.E.128 R16, desc[UR24][R2.64+0x200] ;  /* 0x0002001802107981 */ /* 0x000ee2000c1e1d00 */
[----:B------:R-:W0:Y:S01]  /*0700*/  S2UR UR26, SR_CgaCtaId ;  /* 0x00000000001a79c3 */ /* 0x000e220000008800 */
[----:B------:R-:W-:Y:S01]  /*0710*/  UMOV UR8, 0x400 ;  /* 0x0000040000087882 */ /* 0x000fe20000000000 */
[----:B------:R-:W-:Y:S01]  /*0720*/  MOV R12, UR20 ;  /* 0x00000014000c7c02 */ /* 0x000fe20008000f00 */
[----:B------:R-:W1:Y:S01]  /*0730*/  S2R R123, SR_LANEID ;  /* 0x00000000007b7919 */ /* 0x000e620000000000 */
[----:B------:R-:W-:-:S03]  /*0740*/  MOV R13, UR21 ;  /* 0x00000015000d7c02 */ /* 0x000fc60008000f00 */
[----:B------:R-:W-:Y:S01]  /*0750*/  IMAD.WIDE.U32 R12, R5, 0x10, R12 ;  /* 0x00000010050c7825 */ /* 0x000fe200078e000c */
[----:B0-----:R-:W-:Y:S01]  /*0760*/  ULEA UR8, UR26, UR8, 0x18 ;  /* 0x000000081a087291 */ /* 0x001fe2000f8ec0ff */
[----:B-1----:R-:W-:-:S05]  /*0770*/  IADD3 R122, PT, PT, R126, R123, RZ ;  /* 0x0000007b7e7a7210 */ /* 0x002fca0007ffe0ff */
[----:B------:R-:W-:-:S05]  /*0780*/  LEA R122, R122, UR8, 0x4 ;  /* 0x000000087a7a7c11 */ /* 0x000fca000f8e20ff */
[----:B------:R-:W0:Y:S01]  /*0790*/  LDCU UR8, c[0x0][0x38c] ;  /* 0x00007180ff0877ac */ /* 0x000e220008000800 */
[----:B------:R-:W-:Y:S01]  /*07a0*/  LEA R121, R123, R122, 0x4 ;  /* 0x0000007a7b797211 */ /* 0x000fe200078e20ff */
[----:B--2---:R-:W-:Y:S04]  /*07b0*/  STS.128 [R122], R8 ;  /* 0x000000087a007388 */ /* 0x004fe80000000c00 */
[----:B---3--:R1:W-:Y:S01]  /*07c0*/  STS.128 [R122+0x200], R16 ;  /* 0x000200107a007388 */ /* 0x0083e20000000c00 */
[----:B------:R-:W-:-:S03]  /*07d0*/  NOP ;  /* 0x0000000000007918 */ /* 0x000fc60000000000 */
[----:B------:R-:W2:Y:S04]  /*07e0*/  LDS.128 R20, [R121] ;  /* 0x0000000079147984 */ /* 0x000ea80000000c00 */
[----:B------:R-:W3:Y:S01]  /*07f0*/  LDS.128 R100, [R121+0x10] ;  /* 0x0000100079647984 */ /* 0x000ee20000000c00 */
[----:B------:R-:W-:Y:S06]  /*0800*/  BAR.SYNC.DEFER_BLOCKING 0x0 ;  /* 0x0000000000007b1d */ /* 0x000fec0000010000 */
[----:B------:R-:W4:Y:S04]  /*0810*/  LDG.E.128 R24, desc[UR24][R12.64] ;  /* 0x000000180c187981 */ /* 0x000f28000c1e1d00 */
[----:B------:R-:W5:Y:S01]  /*0820*/  LDG.E.128 R28, desc[UR24][R12.64+0x200] ;  /* 0x000200180c1c7981 */ /* 0x000f62000c1e1d00 */
[----:B------:R-:W-:-:S02]  /*0830*/  MOV R2, UR22 ;  /* 0x0000001600027c02 */ /* 0x000fc40008000f00 */
[----:B------:R-:W-:-:S03]  /*0840*/  MOV R3, UR23 ;  /* 0x0000001700037c02 */ /* 0x000fc60008000f00 */
[----:B------:R-:W-:Y:S01]  /*0850*/  IMAD.WIDE.U32 R2, R5, 0x10, R2 ;  /* 0x0000001005027825 */ /* 0x000fe200078e0002 */
[----:B----4-:R-:W-:Y:S04]  /*0860*/  STS.128 [R122], R24 ;  /* 0x000000187a007388 */ /* 0x010fe80000000c00 */
[----:B-----5:R-:W-:Y:S01]  /*0870*/  STS.128 [R122+0x200], R28 ;  /* 0x0002001c7a007388 */ /* 0x020fe20000000c00 */
[----:B------:R-:W-:-:S03]  /*0880*/  NOP ;  /* 0x0000000000007918 */ /* 0x000fc60000000000 */
[----:B------:R-:W-:Y:S04]  /*0890*/  LDS.128 R8, [R121] ;  /* 0x0000000079087984 */ /* 0x000fe80000000c00 */
[----:B------:R-:W-:Y:S01]  /*08a0*/  LDS.128 R4, [R121+0x10] ;  /* 0x0000100079047984 */ /* 0x000fe20000000c00 */
[----:B------:R-:W-:Y:S06]  /*08b0*/  BAR.SYNC.DEFER_BLOCKING 0x0 ;  /* 0x0000000000007b1d */ /* 0x000fec0000010000 */
[----:B-1----:R-:W4:Y:S04]  /*08c0*/  LDG.E.128 R16, desc[UR24][R2.64] ;  /* 0x0000001802107981 */ /* 0x002f28000c1e1d00 */
[----:B------:R-:W5:Y:S01]  /*08d0*/  LDG.E.128 R12, desc[UR24][R2.64+0x200] ;  /* 0x00020018020c7981 */ /* 0x000f62000c1e1d00 */
[--C-:B--2---:R-:W-:Y:S01]  /*08e0*/  HADD2.F32 R120, -RZ, R20.reuse.H0_H0 ;  /* 0x20000014ff787230 */ /* 0x104fe20000004100 */
[----:B0-----:R-:W-:Y:S01]  /*08f0*/  UISETP.GE.AND UP0, UPT, UR8, 0x1, UPT ;  /* 0x000000010800788c */ /* 0x001fe2000bf06270 */
[----:B------:R-:W-:Y:S01]  /*0900*/  HADD2.F32 R119, -RZ, R20.H1_H1 ;  /* 0x30000014ff777230 */ /* 0x000fe20000004100 */
[----:B------:R-:W-:Y:S01]  /*0910*/  CS2R R98, SRZ ;  /* 0x0000000000627805 */ /* 0x000fe2000001ff00 */
[--C-:B------:R-:W-:Y:S01]  /*0920*/  HADD2.F32 R118, -RZ, R21.reuse.H0_H0 ;  /* 0x20000015ff767230 */ /* 0x100fe20000004100 */
[----:B------:R-:W-:Y:S01]  /*0930*/  CS2R R96, SRZ ;  /* 0x0000000000607805 */ /* 0x000fe2000001ff00 */
        /* <DEDUP_REMOVED lines=9> */
[----:B------:R-:W-:Y:S01]  /*09d0*/  MOV R87, RZ ;  /* 0x000000ff00577202 */ /* 0x000fe20000000f00 */
[----:B---3--:R-:W-:-:S02]  /*09e0*/  HADD2.F32 R112, -RZ, R100.H0_H0 ;  /* 0x20000064ff707230 */ /* 0x008fc40000004100 */
[----:B------:R-:W-:Y:S02]  /*09f0*/  HADD2.F32 R109, -RZ, R100.H1_H1 ;  /* 0x30000064ff6d7230 */ /* 0x000fe40000004100 */
[--C-:B------:R-:W-:Y:S02]  /*0a00*/  HADD2.F32 R108, -RZ, R101.reuse.H0_H0 ;  /* 0x20000065ff6c7230 */ /* 0x100fe40000004100 */
[----:B------:R-:W-:Y:S01]  /*0a10*/  HADD2.F32 R107, -RZ, R101.H1_H1 ;  /* 0x30000065ff6b7230 */ /* 0x000fe20000004100 */
[----:B------:R-:W-:Y:S01]  /*0a20*/  CS2R R100, SRZ ;  /* 0x0000000000647805 */ /* 0x000fe2000001ff00 */
[--C-:B------:R-:W-:Y:S02]  /*0a30*/  HADD2.F32 R106, -RZ, R102.reuse.H0_H0 ;  /* 0x20000066ff6a7230 */ /* 0x100fe40000004100 */
[----:B------:R-:W-:Y:S02]  /*0a40*/  HADD2.F32 R105, -RZ, R102.H1_H1 ;  /* 0x30000066ff697230 */ /* 0x000fe40000004100 */
[----:B------:R-:W-:-:S02]  /*0a50*/  HFMA2 R102, -RZ, RZ, 0, 0 ;  /* 0x00000000ff667431 */ /* 0x000fc400000001ff */
[--C-:B------:R-:W-:Y:S02]  /*0a60*/  HADD2.F32 R104, -RZ, R103.reuse.H0_H0 ;  /* 0x20000067ff687230 */ /* 0x100fe40000004100 */
[----:B------:R-:W-:Y:S01]  /*0a70*/  HADD2.F32 R103, -RZ, R103.H1_H1 ;  /* 0x30000067ff677230 */ /* 0x000fe20000004100 */
[----:B----4-:R-:W-:Y:S04]  /*0a80*/  STS.128 [R122], R16 ;  /* 0x000000107a007388 */ /* 0x010fe80000000c00 */
[----:B-----5:R-:W-:Y:S01]  /*0a90*/  STS.128 [R122+0x200], R12 ;  /* 0x0002000c7a007388 */ /* 0x020fe20000000c00 */
[----:B------:R-:W-:-:S03]  /*0aa0*/  NOP ;  /* 0x0000000000007918 */ /* 0x000fc60000000000 */
[----:B------:R-:W0:Y:S04]  /*0ab0*/  LDS.128 R24, [R121] ;  /* 0x0000000079187984 */ /* 0x000e280000000c00 */
[----:B------:R-:W1:Y:S01]  /*0ac0*/  LDS.128 R28, [R121+0x10] ;  /* 0x00001000791c7984 */ /* 0x000e620000000c00 */
[--C-:B0-----:R-:W-:Y:S02]  /*0ad0*/  HADD2.F32 R0, -RZ, R24.reuse.H0_H0 ;  /* 0x20000018ff007230 */ /* 0x101fe40000004100 */
[----:B------:R-:W-:Y:S02]  /*0ae0*/  HADD2.F32 R24, -RZ, R24.H1_H1 ;  /* 0x30000018ff187230 */ /* 0x000fe40000004100 */
[--C-:B------:R-:W-:Y:S02]  /*0af0*/  HADD2.F32 R45, -RZ, R25.reuse.H0_H0 ;  /* 0x20000019ff2d7230 */ /* 0x100fe40000004100 */
[----:B------:R-:W-:Y:S01]  /*0b00*/  FFMA.FTZ R129, R0, R120, R129 ;  /* 0x0000007800817223 */ /* 0x000fe20000010081 */
[----:B------:R-:W-:-:S02]  /*0b10*/  HADD2.F32 R44, -RZ, R25.H1_H1 ;  /* 0x30000019ff2c7230 */ /* 0x000fc40000004100 */
[----:B------:R-:W-:Y:S01]  /*0b20*/  FMUL.FTZ R86, R0, UR6 ;  /* 0x0000000600567c20 */ /* 0x000fe20008410000 */
[--C-:B------:R-:W-:Y:S02]  /*0b30*/  HADD2.F32 R43, -RZ, R26.reuse.H0_H0 ;  /* 0x2000001aff2b7230 */ /* 0x100fe40000004100 */
[C---:B------:R-:W-:Y:S01]  /*0b40*/  FFMA.FTZ R2, R24.reuse, R119, R129 ;  /* 0x0000007718027223 */ /* 0x040fe20000010081 */
[----:B------:R-:W-:Y:S02]  /*0b50*/  HADD2.F32 R26, -RZ, R26.H1_H1 ;  /* 0x3000001aff1a7230 */ /* 0x000fe40000004100 */
[----:B------:R-:W-:Y:S01]  /*0b60*/  FMUL.FTZ R85, R24, UR6 ;  /* 0x0000000618557c20 */ /* 0x000fe20008410000 */
[--C-:B------:R-:W-:Y:S02]  /*0b70*/  HADD2.F32 R41, -RZ, R27.reuse.H0_H0 ;  /* 0x2000001bff297230 */ /* 0x100fe40000004100 */
[----:B------:R-:W-:Y:S01]  /*0b80*/  FFMA.FTZ R3, R45, R118, R2 ;  /* 0x000000762d037223 */ /* 0x000fe20000010002 */
[----:B------:R-:W-:-:S02]  /*0b90*/  HADD2.F32 R40, -RZ, R27.H1_H1 ;  /* 0x3000001bff287230 */ /* 0x000fc40000004100 */
[----:B------:R-:W-:Y:S01]  /*0ba0*/  FMUL.FTZ R84, R45, UR6 ;  /* 0x000000062d547c20 */ /* 0x000fe20008410000 */
[--C-:B-1----:R-:W-:Y:S02]  /*0bb0*/  HADD2.F32 R39, -RZ, R28.reuse.H0_H0 ;  /* 0x2000001cff277230 */ /* 0x102fe40000004100 */
[C---:B------:R-:W-:Y:S01]  /*0bc0*/  FFMA.FTZ R2, R44.reuse, R117, R3 ;  /* 0x000000752c027223 */ /* 0x040fe20000010003 */
[----:B------:R-:W-:Y:S02]  /*0bd0*/  HADD2.F32 R38, -RZ, R28.H1_H1 ;  /* 0x3000001cff267230 */ /* 0x000fe40000004100 */
[----:B------:R-:W-:Y:S01]  /*0be0*/  FMUL.FTZ R59, R44, UR6 ;  /* 0x000000062c3b7c20 */ /* 0x000fe20008410000 */
        /* <DEDUP_REMOVED lines=12> */
[C---:B------:R-:W-:Y:S01]  /*0cb0*/  FMUL.FTZ R55, R40.reuse, UR6 ;  /* 0x0000000628377c20 */ /* 0x040fe20008410000 */
        /* <DEDUP_REMOVED lines=10> */
[----:B------:R-:W-:-:S02]  /*0d60*/  FMUL.FTZ R47, R32, UR6 ;  /* 0x00000006202f7c20 */ /* 0x000fc40008410000 */
[----:B------:R-:W-:-:S04]  /*0d70*/  FFMA.FTZ R3, R37, R108, R2 ;  /* 0x0000006c25037223 */ /* 0x000fc80000010002 */
[----:B------:R-:W-:-:S04]  /*0d80*/  FFMA.FTZ R2, R36, R107, R3 ;  /* 0x0000006b24027223 */ /* 0x000fc80000010003 */
[----:B------:R-:W-:-:S04]  /*0d90*/  FFMA.FTZ R3, R35, R106, R2 ;  /* 0x0000006a23037223 */ /* 0x000fc80000010002 */
[----:B------:R-:W-:-:S04]  /*0da0*/  FFMA.FTZ R2, R34, R105, R3 ;  /* 0x0000006922027223 */ /* 0x000fc80000010003 */
[----:B------:R-:W-:-:S04]  /*0db0*/  FFMA.FTZ R129, R33, R104, R2 ;  /* 0x0000006821817223 */ /* 0x000fc80000010002 */
[----:B------:R-:W-:Y:S01]  /*0dc0*/  FFMA.FTZ R129, R32, R103, R129 ;  /* 0x0000006720817223 */ /* 0x000fe20000010081 */
[----:B------:R-:W-:Y:S06]  /*0dd0*/  BAR.SYNC.DEFER_BLOCKING 0x0 ;  /* 0x0000000000007b1d */ /* 0x000fec0000010000 */
[----:B------:R-:W-:Y:S05]  /*0de0*/  BRA.U !UP0, `(.L_x_3101) ;  /* 0x0000006508547547 */ /* 0x000fea000b800000 */
[----:B------:R-:W-:Y:S01]  /*0df0*/  HADD2.F32 R27, -RZ, R10.H0_H0 ;  /* 0x2000000aff1b7230 */ /* 0x000fe20000004100 */
[----:B------:R-:W-:Y:S01]  /*0e00*/  UISETP.NE.AND UP0, UPT, UR16, 0x1, UPT ;  /* 0x000000011000788c */ /* 0x000fe2000bf05270 */
[----:B------:R-:W-:Y:S02]  /*0e10*/  HADD2.F32 R25, -RZ, R11.H0_H0 ;  /* 0x2000000bff197230 */ /* 0x000fe40000004100 */
[----:B------:R-:W-:Y:S01]  /*0e20*/  FADD.FTZ R46, R24, R24 ;  /* 0x00000018182e7221 */ /* 0x000fe20000010000 */
[--C-:B------:R-:W-:Y:S02]  /*0e30*/  HADD2.F32 R31, -RZ, R8.reuse.H0_H0 ;  /* 0x20000008ff1f7230 */ /* 0x100fe40000004100 */
[----:B------:R-:W-:Y:S01]  /*0e40*/  FADD.FTZ R42, R26, R26 ;  /* 0x0000001a1a2a7221 */ /* 0x000fe20000010000 */
[----:B------:R-:W-:Y:S01]  /*0e50*/  HADD2.F32 R30, -RZ, R8.H1_H1 ;  /* 0x30000008ff1e7230 */ /* 0x000fe20000004100 */
[----:B------:R-:W-:Y:S01]  /*0e60*/  PLOP3.LUT P1, PT, PT, PT, UP0, 0x80, 0x8 ;  /* 0x000000000008781c */ /* 0x000fe20003f2f008 */
[----:B------:R-:W-:-:S02]  /*0e70*/  HADD2.F32 R10, -RZ, R10.H1_H1 ;  /* 0x3000000aff0a7230 */ /* 0x000fc40000004100 */
[----:B------:R-:W-:Y:S01]  /*0e80*/  FADD.FTZ R31, R31, UR7 ;  /* 0x000000071f1f7e21 */ /* 0x000fe20008010000 */
[----:B------:R-:W-:Y:S02]  /*0e90*/  HADD2.F32 R11, -RZ, R11.H1_H1 ;  /* 0x3000000bff0b7230 */ /* 0x000fe40000004100 */
[----:B------:R-:W-:Y:S01]  /*0ea0*/  FADD.FTZ R30, R30, UR7 ;  /* 0x000000071e1e7e21 */ /* 0x000fe20008010000 */
[--C-:B------:R-:W-:Y:S02]  /*0eb0*/  HADD2.F32 R23, -RZ, R4.reuse.H0_H0 ;  /* 0x20000004ff177230 */ /* 0x100fe40000004100 */
[----:B------:R-:W-:Y:S01]  /*0ec0*/  FADD.FTZ R27, R27, UR7 ;  /* 0x000000071b1b7e21 */ /* 0x000fe20008010000 */
[----:B------:R-:W-:Y:S02]  /*0ed0*/  HADD2.F32 R22, -RZ, R4.H1_H1 ;  /* 0x30000004ff167230 */ /* 0x000fe40000004100 */
[----:B------:R-:W-:Y:S01]  /*0ee0*/  FADD.FTZ R26, R10, UR7 ;  /* 0x000000070a1a7e21 */ /* 0x000fe20008010000 */
[----:B------:R-:W-:-:S02]  /*0ef0*/  HADD2.F32 R21, -RZ, R5.H0_H0 ;  /* 0x20000005ff157230 */ /* 0x000fc40000004100 */
        /* <DEDUP_REMOVED lines=33> */
[----:B------:R-:W-:Y:S01]  /*1110*/  FADD.FTZ R28, R28, UR7 ;  /* 0x000000071c1c7e21 */ /* 0x000fe20008010000 */
[----:B------:R-:W-:Y:S01]  /*1120*/  ISETP.EQ.AND P1, PT, R127, RZ, P1 ;  /* 0x000000ff7f00720c */ /* 0x000fe20000f22270 */
        /* <DEDUP_REMOVED lines=15> */
[----:B------:R-:W1:Y:S01]  /*1220*/  LDCU UR41, c[0x0][0x38c] ;  /* 0x00007180ff2977ac */ /* 0x000e620008000800 */
[----:B------:R-:W2:Y:S01]  /*1230*/  LDCU.64 UR32, c[0x0][0x3e0] ;  /* 0x00007c00ff2077ac */ /* 0x000ea20008000a00 */
[----:B------:R-:W3:Y:S01]  /*1240*/  LDCU.64 UR34, c[0x0][0x3c0] ;  /* 0x00007800ff2277ac */ /* 0x000ee20008000a00 */
[----:B------:R-:W4:Y:S01]  /*1250*/  LDCU.64 UR36, c[0x0][0x440] ;  /* 0x00008800ff2477ac */ /* 0x000f220008000a00 */
[----:B------:R-:W0:Y:S01]  /*1260*/  LDCU.64 UR38, c[0x0][0x3a8] ;  /* 0x00007500ff2677ac */ /* 0x000e220008000a00 */
[----:B------:R-:W-:-:S05]  /*1270*/  UMOV UR8, URZ ;  /* 0x000000ff00087c82 */ /* 0x000fca0008000000 */
.L_x_3135:
[----:B------:R-:W-:Y:S01]  /*1280*/  UMOV UR26, UR12 ;  /* 0x0000000c001a7c82 */ /* 0x000fe20008000000 */
[----:B------:R-:W-:Y:S02]  /*1290*/  UMOV UR27, UR17 ;  /* 0x00000011001b7c82 */ /* 0x000fe40008000000 */
[----:B0-----:R-:W-:-:S04]  /*12a0*/  UIMAD.WIDE.U32 UR26, UR8, UR38, UR26 ;  /* 0x00000026081a72a5 */ /* 0x001fc8000f8e001a */
[----:B------:R-:W-:Y:S02]  /*12b0*/  UIMAD UR27, UR8, UR39, UR27 ;  /* 0x00000027081b72a4 */ /* 0x000fe4000f8e021b */
[----:B----4-:R-:W-:-:S04]  /*12c0*/  ULEA UR28, UP0, UR26, UR36, 0x3 ;  /* 0x000000241a1c7291 */ /* 0x010fc8000f8018ff */
[----:B------:R-:W-:Y:S02]  /*12d0*/  ULEA.HI.X UR26, UR26, UR37, UR27, 0x3, UP0 ;  /* 0x000000251a1a7291 */ /* 0x000fe400080f1c1b */
[----:B------:R-:W-:-:S04]  /*12e0*/  MOV R64, UR28 ;  /* 0x0000001c00407c02 */ /* 0x000fc80008000f00 */
[----:B------:R-:W-:-:S06]  /*12f0*/  MOV R65, UR26 ;  /* 0x0000001a00417c02 */ /* 0x000fcc0008000f00 */
[----:B------:R-:W4:Y:S01]  /*1300*/  LDG.E.64 R64, desc[UR24][R64.64] ;  /* 0x0000001840407981 */ /* 0x000f22000c1e1b00 */
[----:B---3--:R-:W-:Y:S02]  /*1310*/  UIMAD.WIDE.U32 UR26, UR8, UR34, URZ ;  /* 0x00000022081a72a5 */ /* 0x008fe4000f8e00ff */
[----:B--2---:R-:W-:Y:S02]  /*1320*/  UIMAD.WIDE.U32 UR28, UR8, UR32, URZ ;  /* 0x00000020081c72a5 */ /* 0x004fe4000f8e00ff */
[----:B------:R-:W-:Y:S02]  /*1330*/  UIMAD UR31, UR8, UR35, UR27 ;  /* 0x00000023081f72a4 */ /* 0x000fe4000f8e021b */
[----:B------:R-:W-:Y:S02]  /*1340*/  UIMAD UR27, UR8, UR33, UR29 ;  /* 0x00000021081b72a4 */ /* 0x000fe4000f8e021d */
[----:B------:R-:W-:Y:S02]  /*1350*/  ULEA UR42, UP0, UR26, UR11, 0x3 ;  /* 0x0000000b1a2a7291 */ /* 0x000fe4000f8018ff */
[----:B------:R-:W-:-:S02]  /*1360*/  ULEA UR29, UP1, UR28, UR10, 0x3 ;  /* 0x0000000a1c1d7291 */ /* 0x000fc4000f8218ff */
[----:B------:R-:W-:Y:S02]  /*1370*/  ULEA.HI.X UR26, UR26, UR15, UR31, 0x3, UP0 ;  /* 0x0000000f1a1a7291 */ /* 0x000fe400080f1c1f */
[----:B------:R-:W-:Y:S01]  /*1380*/  ULEA.HI.X UR28, UR28, UR14, UR27, 0x3, UP1 ;  /* 0x0000000e1c1c7291 */ /* 0x000fe200088f1c1b */
[----:B------:R-:W-:Y:S02]  /*1390*/  MOV R60, UR42 ;  /* 0x0000002a003c7c02 */ /* 0x000fe40008000f00 */
        /* <DEDUP_REMOVED lines=12> */
[----:B----4-:R-:W-:Y:S02]  /*1460*/  R2UR UR29, R65 ;  /* 0x00000000411d72ca */ /* 0x010fe400000e0000 */
[----:B------:R-:W-:-:S11]  /*1470*/  R2UR UR28, R64 ;  /* 0x00000000401c72ca */ /* 0x000fd600000e0000 */
[----:B------:R-:W-:Y:S01]  /*1480*/  FMUL.FTZ R65, R31, UR29 ;  /* 0x0000001d1f417c20 */ /* 0x000fe20008410000 */
[----:B------:R-:W-:-:S03]  /*1490*/  FMUL.FTZ R64, R17, UR29 ;  /* 0x0000001d11407c20 */ /* 0x000fc60008410000 */
[----:B------:R-:W-:Y:S01]  /*14a0*/  FMUL.RZ R66, R65, 0.15915493667125701904 ;  /* 0x3e22f98341427820 */ /* 0x000fe2000040c000 */
[----:B------:R-:W-:Y:S01]  /*14b0*/  FMUL.FTZ R65, R30, UR29 ;  /* 0x0000001d1e417c20 */ /* 0x000fe20008410000 */
[----:B------:R-:W-:Y:S01]  /*14c0*/  FMUL.RZ R76, R64, 0.15915493667125701904 ;  /* 0x3e22f983404c7820 */ /* 0x000fe2000040c000 */
[----:B------:R-:W-:Y:S01]  /*14d0*/  MOV R64, UR28 ;  /* 0x0000001c00407c02 */ /* 0x000fe20008000f00 */
[----:B------:R-:W-:Y:S01]  /*14e0*/  MUFU.SIN R81, R66 ;  /* 0x0000004200517308 */ /* 0x000fe20000000400 */
[----:B------:R-:W-:Y:S01]  /*14f0*/  FMUL.RZ R68, R65, 0.15915493667125701904 ;  /* 0x3e22f98341447820 */ /* 0x000fe2000040c000 */
[----:B------:R-:W-:Y:S02]  /*1500*/  FMUL.FTZ R65, R29, UR29 ;  /* 0x0000001d1d417c20 */ /* 0x000fe40008410000 */
[----:B------:R-:W-:Y:S02]  /*1510*/  FMUL.FTZ R64, R64, 1.4426950216293334961 ;  /* 0x3fb8aa3b40407820 */ /* 0x000fe40000410000 */
[----:B------:R-:W-:Y:S01]  /*1520*/  FMUL.RZ R70, R65, 0.15915493667125701904 ;  /* 0x3e22f98341467820 */ /* 0x000fe2000040c000 */
[----:B------:R-:W-:Y:S01]  /*1530*/  FMUL.FTZ R65, R28, UR29 ;  /* 0x0000001d1c417c20 */ /* 0x000fe20008410000 */
[----:B------:R3:W-:Y:S01]  /*1540*/  MUFU.COS R67, R66 ;  /* 0x0000004200437308 */ /* 0x0007e20000000000 */
[----:B-1----:R-:W-:-:S02]  /*1550*/  FMUL.FTZ R78, R24, R64 ;  /* 0x00000040184e7220 */ /* 0x002fc40000410000 */
[----:B------:R-:W-:Y:S01]  /*1560*/  FMUL.RZ R72, R65, 0.15915493667125701904 ;  /* 0x3e22f98341487820 */ /* 0x000fe2000040c000 */
[----:B------:R-:W-:-:S04]  /*1570*/  FMUL.FTZ R65, R27, UR29 ;  /* 0x0000001d1b417c20 */ /* 0x000fc80008410000 */
[----:B------:R-:W-:Y:S01]  /*1580*/  MUFU.SIN R69, R68 ;  /* 0x0000004400457308 */ /* 0x000fe20000000400 */
[----:B---3--:R-:W-:Y:S01]  /*1590*/  FMUL.RZ R66, R65, 0.15915493667125701904 ;  /* 0x3e22f98341427820 */ /* 0x008fe2000040c000 */
[----:B------:R-:W-:-:S06]  /*15a0*/  FMUL.FTZ R65, R26, UR29 ;  /* 0x0000001d1a417c20 */ /* 0x000fcc0008410000 */
[----:B------:R3:W4:Y:S08]  /*15b0*/  MUFU.COS R71, R68 ;  /* 0x0000004400477308 */ /* 0x0007300000000000 */
[----:B------:R-:W-:Y:S01]  /*15c0*/  MUFU.SIN R73, R70 ;  /* 0x0000004600497308 */ /* 0x000fe20000000400 */
[----:B---3--:R-:W-:Y:S01]  /*15d0*/  FMUL.RZ R68, R65, 0.15915493667125701904 ;  /* 0x3e22f98341447820 */ /* 0x008fe2000040c000 */
[----:B------:R-:W-:-:S06]  /*15e0*/  FMUL.FTZ R65, R25, UR29 ;  /* 0x0000001d19417c20 */ /* 0x000fcc0008410000 */
[----:B------:R3:W5:Y:S08]  /*15f0*/  MUFU.COS R173, R70 ;  /* 0x0000004600ad7308 */ /* 0x0007700000000000 */
        /* <DEDUP_REMOVED lines=23> */
[----:B------:R3:W1:Y:S08]  /*1770*/  MUFU.COS R80, R66 ;  /* 0x0000004200507308 */ /* 0x0006700000000000 */
[----:B------:R-:W-:Y:S01]  /*1780*/  MUFU.SIN R131, R68 ;  /* 0x0000004400837308 */ /* 0x000fe20000000400 */
[----:B---3--:R-:W-:Y:S01]  /*1790*/  FMUL.RZ R66, R65, 0.15915493667125701904 ;  /* 0x3e22f98341427820 */ /* 0x008fe2000040c000 */
[----:B------:R-:W-:-:S04]  /*17a0*/  FMUL.FTZ R65, R18, UR29 ;  /* 0x0000001d12417c20 */ /* 0x000fc80008410000 */
[----:B------:R-:W-:Y:S01]  /*17b0*/  FMUL.RZ R74, R65, 0.15915493667125701904 ;  /* 0x3e22f983414a7820 */ /* 0x000fe2000040c000 */
[----:B------:R-:W-:Y:S01]  /*17c0*/  FMUL.FTZ R65, R16, UR29 ;  /* 0x0000001d10417c20 */ /* 0x000fe20008410000 */
[----:B------:R-:W-:Y:S03]  /*17d0*/  MUFU.SIN R135, R66 ;  /* 0x0000004200877308 */ /* 0x000fe60000000400 */
[----:B------:R-:W-:Y:S01]  /*17e0*/  FMUL.RZ R132, R65, 0.15915493667125701904 ;  /* 0x3e22f98341847820 */ /* 0x000fe2000040c000 */
[----:B------:R-:W-:-:S04]  /*17f0*/  FMUL.FTZ R65, R30, R64 ;  /* 0x000000401e417220 */ /* 0x000fc80000410000 */
[----:B------:R2:W-:Y:S08]  /*1800*/  MUFU.COS R153, R66 ;  /* 0x0000004200997308 */ /* 0x0005f00000000000 */
[----:B------:R3:W4:Y:S01]  /*1810*/  MUFU.EX2 R174, R65 ;  /* 0x0000004100ae7308 */ /* 0x0007220000000800 */
[----:B--2---:R-:W-:-:S03]  /*1820*/  FMUL.FTZ R66, R60, R63 ;  /* 0x0000003f3c427220 */ /* 0x004fc60000410000 */
[----:B------:R2:W0:Y:S01]  /*1830*/  MUFU.COS R159, R68 ;  /* 0x00000044009f7308 */ /* 0x0004220000000000 */
[----:B---3--:R-:W-:Y:S01]  /*1840*/  FMUL.FTZ R65, R61, R63 ;  /* 0x0000003f3d417220 */ /* 0x008fe20000410000 */
[----:B------:R-:W-:Y:S01]  /*1850*/  FMUL.FTZ R63, R23, R64 ;  /* 0x00000040173f7220 */ /* 0x000fe20000410000 */
[----:B------:R-:W-:-:S05]  /*1860*/  FFMA.FTZ R61, R61, R62, R66 ;  /* 0x0000003e3d3d7223 */ /* 0x000fca0000010042 */
[----:B------:R-:W3:Y:S01]  /*1870*/  MUFU.SIN R133, R70 ;  /* 0x0000004600857308 */ /* 0x000ee20000000400 */
[----:B--2---:R-:W-:Y:S01]  /*1880*/  FMUL.FTZ R68, R29, R64 ;  /* 0x000000401d447220 */ /* 0x004fe20000410000 */
[----:B------:R-:W-:Y:S01]  /*1890*/  FFMA.FTZ R65, R60, R62, -R65 ;  /* 0x0000003e3c417223 */ /* 0x000fe20000010841 */
[-C--:B------:R-:W-:Y:S01]  /*18a0*/  FMUL.FTZ R62, R22, R64.reuse ;  /* 0x00000040163e7220 */ /* 0x080fe20000410000 */
[-C--:B------:R-:W-:Y:S01]  /*18b0*/  FMUL.FTZ R60, R31, R64.reuse ;  /* 0x000000401f3c7220 */ /* 0x080fe20000410000 */
[C---:B----4-:R-:W-:Y:S01]  /*18c0*/  FMUL.FTZ R176, R174.reuse, R71 ;  /* 0x00000047aeb07220 */ /* 0x050fe20000410000 */
[----:B------:R-:W-:Y:S01]  /*18d0*/  FMUL.FTZ R174, R174, R69 ;  /* 0x00000045aeae7220 */ /* 0x000fe20000410000 */
[-C--:B------:R-:W-:Y:S01]  /*18e0*/  FMUL.FTZ R66, R21, R64.reuse ;  /* 0x0000004015427220 */ /* 0x080fe20000410000 */
[----:B------:R2:W4:Y:S01]  /*18f0*/  MUFU.COS R157, R70 ;  /* 0x00000046009d7308 */ /* 0x0005220000000000 */
[-C--:B------:R-:W-:Y:S01]  /*1900*/  FMUL.FTZ R69, R18, R64.reuse ;  /* 0x0000004012457220 */ /* 0x080fe20000410000 */
[-C--:B------:R-:W-:Y:S01]  /*1910*/  FMUL.FTZ R192, R0, R65.reuse ;  /* 0x0000004100c07220 */ /* 0x080fe20000410000 */
[-C--:B------:R-:W-:Y:S01]  /*1920*/  FMUL.FTZ R145, R46, R65.reuse ;  /* 0x000000412e917220 */ /* 0x080fe20000410000 */
[-C--:B------:R-:W-:Y:S01]  /*1930*/  FMUL.FTZ R144, R45, R65.reuse ;  /* 0x000000412d907220 */ /* 0x080fe20000410000 */
[-C--:B------:R-:W-:Y:S01]  /*1940*/  FMUL.FTZ R143, R44, R65.reuse ;  /* 0x000000412c8f7220 */ /* 0x080fe20000410000 */
[-C--:B------:R-:W-:Y:S01]  /*1950*/  FMUL.FTZ R142, R43, R65.reuse ;  /* 0x000000412b8e7220 */ /* 0x080fe20000410000 */
[-C--:B------:R-:W-:Y:S01]  /*1960*/  FMUL.FTZ R141, R42, R65.reuse ;  /* 0x000000412a8d7220 */ /* 0x080fe20000410000 */
[----:B------:R-:W5:Y:S01]  /*1970*/  MUFU.EX2 R68, R68 ;  /* 0x0000004400447308 */ /* 0x000f620000000800 */
[-C--:B--2---:R-:W-:Y:S01]  /*1980*/  FMUL.FTZ R70, R28, R64.reuse ;  /* 0x000000401c467220 */ /* 0x084fe20000410000 */
[-C--:B------:R-:W-:Y:S01]  /*1990*/  FMUL.FTZ R140, R41, R65.reuse ;  /* 0x00000041298c7220 */ /* 0x080fe20000410000 */
[-C--:B------:R-:W-:Y:S01]  /*19a0*/  FMUL.FTZ R139, R40, R65.reuse ;  /* 0x00000041288b7220 */ /* 0x080fe20000410000 */
[----:B------:R-:W1:Y:S01]  /*19b0*/  MUFU.EX2 R63, R63 ;  /* 0x0000003f003f7308 */ /* 0x000e620000000800 */
[-C--:B------:R-:W-:Y:S01]  /*19c0*/  FMUL.FTZ R138, R39, R65.reuse ;  /* 0x00000041278a7220 */ /* 0x080fe20000410000 */
[-C--:B------:R-:W-:Y:S01]  /*19d0*/  FMUL.FTZ R136, R37, R65.reuse ;  /* 0x0000004125887220 */ /* 0x080fe20000410000 */
[----:B------:R-:W-:Y:S01]  /*19e0*/  FMUL.FTZ R134, R35, R65 ;  /* 0x0000004123867220 */ /* 0x000fe20000410000 */
[----:B------:R-:W2:Y:S01]  /*19f0*/  MUFU.EX2 R70, R70 ;  /* 0x0000004600467308 */ /* 0x000ea20000000800 */
[-C--:B------:R-:W-:Y:S01]  /*1a00*/  FMUL.FTZ R190, R0, -R61.reuse ;  /* 0x8000003d00be7220 */ /* 0x080fe20000410000 */
[-C--:B------:R-:W-:Y:S01]  /*1a10*/  FMUL.FTZ R175, R46, -R61.reuse ;  /* 0x8000003d2eaf7220 */ /* 0x080fe20000410000 */
[-C--:B------:R-:W-:Y:S01]  /*1a20*/  FMUL.FTZ R177, R45, -R61.reuse ;  /* 0x8000003d2db17220 */ /* 0x080fe20000410000 */
[----:B------:R-:W0:Y:S01]  /*1a30*/  MUFU.EX2 R62, R62 ;  /* 0x0000003e003e7308 */ /* 0x000e220000000800 */
[----:B------:R-:W-:Y:S01]  /*1a40*/  FMUL.FTZ R178, R44, -R61 ;  /* 0x8000003d2cb27220 */ /* 0x000fe20000410000 */
[C---:B-----5:R-:W-:Y:S01]  /*1a50*/  FMUL.FTZ R173, R68.reuse, R173 ;  /* 0x000000ad44ad7220 */ /* 0x060fe20000410000 */
[----:B------:R-:W-:Y:S01]  /*1a60*/  FMUL.FTZ R172, R68, R73 ;  /* 0x0000004944ac7220 */ /* 0x000fe20000410000 */
[----:B------:R-:W-:Y:S01]  /*1a70*/  MUFU.SIN R154, R72 ;  /* 0x00000048009a7308 */ /* 0x000fe20000000400 */
[----:B------:R-:W-:Y:S01]  /*1a80*/  FMUL.FTZ R68, R19, R64 ;  /* 0x0000004013447220 */ /* 0x000fe20000410000 */
[C---:B-1----:R-:W-:Y:S01]  /*1a90*/  FMUL.FTZ R161, R63.reuse, R80 ;  /* 0x000000503fa17220 */ /* 0x042fe20000410000 */
[----:B------:R-:W-:Y:S01]  /*1aa0*/  FMUL.FTZ R160, R63, R160 ;  /* 0x000000a03fa07220 */ /* 0x000fe20000410000 */
[-C--:B------:R-:W-:Y:S01]  /*1ab0*/  FMUL.FTZ R63, R20, R64.reuse ;  /* 0x00000040143f7220 */ /* 0x080fe20000410000 */
[----:B------:R-:W-:Y:S01]  /*1ac0*/  FMUL.FTZ R179, R43, -R61 ;  /* 0x8000003d2bb37220 */ /* 0x000fe20000410000 */
[C---:B--2---:R-:W-:Y:S01]  /*1ad0*/  FMUL.FTZ R171, R70.reuse, R171 ;  /* 0x000000ab46ab7220 */ /* 0x044fe20000410000 */
[----:B------:R-:W-:Y:S01]  /*1ae0*/  FMUL.FTZ R170, R70, R75 ;  /* 0x0000004b46aa7220 */ /* 0x000fe20000410000 */
[----:B------:R1:W-:Y:S01]  /*1af0*/  MUFU.COS R82, R72 ;  /* 0x0000004800527308 */ /* 0x0003e20000000000 */
[-C--:B------:R-:W-:Y:S01]  /*1b00*/  FMUL.FTZ R70, R17, R64.reuse ;  /* 0x0000004011467220 */ /* 0x080fe20000410000 */
[C---:B0-----:R-:W-:Y:S01]  /*1b10*/  FMUL.FTZ R159, R62.reuse, R159 ;  /* 0x0000009f3e9f7220 */ /* 0x041fe20000410000 */
[----:B------:R-:W-:Y:S01]  /*1b20*/  FMUL.FTZ R158, R62, R131 ;  /* 0x000000833e9e7220 */ /* 0x000fe20000410000 */
[----:B------:R-:W-:Y:S01]  /*1b30*/  MOV R62, UR26 ;  /* 0x0000001a003e7c02 */ /* 0x000fe20008000f00 */
[----:B------:R-:W-:Y:S01]  /*1b40*/  UMOV UR26, 0x400 ;  /* 0x00000400001a7882 */ /* 0x000fe20000000000 */
[----:B------:R-:W-:Y:S01]  /*1b50*/  FMUL.FTZ R131, R32, R65 ;  /* 0x0000004120837220 */ /* 0x000fe20000410000 */
[----:B------:R-:W-:Y:S01]  /*1b60*/  ULEA UR27, UR27, UR26, 0x18 ;  /* 0x0000001a1b1b7291 */ /* 0x000fe2000f8ec0ff */
[----:B------:R-:W-:Y:S01]  /*1b70*/  MUFU.SIN R150, R74 ;  /* 0x0000004a00967308 */ /* 0x000fe20000000400 */
[-C--:B-1----:R-:W-:Y:S01]  /*1b80*/  FMUL.FTZ R72, R27, R64.reuse ;  /* 0x000000401b487220 */ /* 0x082fe20000410000 */
[----:B------:R-:W-:Y:S01]  /*1b90*/  IADD3 R62, PT, PT, R62, UR8, RZ ;  /* 0x000000083e3e7c10 */ /* 0x000fe2000fffe0ff */
[-C--:B------:R-:W-:Y:S01]  /*1ba0*/  FMUL.FTZ R180, R42, -R61.reuse ;  /* 0x8000003d2ab47220 */ /* 0x080fe20000410000 */
[----:B------:R-:W-:Y:S01]  /*1bb0*/  @P0 IADD3 R62, PT, PT, R128, 0x200, RZ ;  /* 0x00000200803e0810 */ /* 0x000fe20007ffe0ff */
[-C--:B------:R-:W-:Y:S01]  /*1bc0*/  FMUL.FTZ R181, R41, -R61.reuse ;  /* 0x8000003d29b57220 */ /* 0x080fe20000410000 */
[-C--:B------:R-:W-:Y:S01]  /*1bd0*/  FMUL.FTZ R182, R40, -R61.reuse ;  /* 0x8000003d28b67220 */ /* 0x080fe20000410000 */
[-C--:B------:R-:W-:Y:S01]  /*1be0*/  FMUL.FTZ R183, R39, -R61.reuse ;  /* 0x8000003d27b77220 */ /* 0x080fe20000410000 */
[----:B------:R0:W-:Y:S01]  /*1bf0*/  MUFU.COS R110, R74 ;  /* 0x0000004a006e7308 */ /* 0x0001e20000000000 */
[----:B------:R-:W-:Y:S01]  /*1c00*/  LEA R62, R62, UR27, 0x3 ;  /* 0x0000001b3e3e7c11 */ /* 0x000fe2000f8e18ff */
[-C--:B------:R-:W-:Y:S01]  /*1c10*/  FMUL.FTZ R184, R38, -R61.reuse ;  /* 0x8000003d26b87220 */ /* 0x080fe20000410000 */
[-C--:B------:R-:W-:Y:S01]  /*1c20*/  FMUL.FTZ R185, R37, -R61.reuse ;  /* 0x8000003d25b97220 */ /* 0x080fe20000410000 */
[-C--:B------:R-:W-:Y:S01]  /*1c30*/  FMUL.FTZ R186, R36, -R61.reuse ;  /* 0x8000003d24ba7220 */ /* 0x080fe20000410000 */
[-C--:B------:R-:W-:Y:S01]  /*1c40*/  FMUL.FTZ R187, R35, -R61.reuse ;  /* 0x8000003d23bb7220 */ /* 0x080fe20000410000 */
[-C--:B------:R-:W-:Y:S01]  /*1c50*/  FMUL.FTZ R188, R34, -R61.reuse ;  /* 0x8000003d22bc7220 */ /* 0x080fe20000410000 */
[-C--:B------:R-:W-:Y:S01]  /*1c60*/  FMUL.FTZ R189, R33, -R61.reuse ;  /* 0x8000003d21bd7220 */ /* 0x080fe20000410000 */
[----:B------:R-:W-:Y:S01]  /*1c70*/  MUFU.SIN R147, R76 ;  /* 0x0000004c00937308 */ /* 0x000fe20000000400 */
[----:B0-----:R-:W-:Y:S01]  /*1c80*/  FMUL.FTZ R74, R26, R64 ;  /* 0x000000401a4a7220 */ /* 0x001fe20000410000 */
[----:B------:R-:W-:-:S06]  /*1c90*/  FMUL.FTZ R191, R32, -R61 ;  /* 0x8000003d20bf7220 */ /* 0x000fcc0000410000 */
[----:B------:R0:W-:Y:S08]  /*1ca0*/  MUFU.COS R149, R76 ;  /* 0x0000004c00957308 */ /* 0x0001f00000000000 */
[----:B------:R-:W1:Y:S01]  /*1cb0*/  MUFU.EX2 R60, R60 ;  /* 0x0000003c003c7308 */ /* 0x000e620000000800 */
[-C--:B0-----:R-:W-:Y:S01]  /*1cc0*/  FMUL.FTZ R76, R25, R64.reuse ;  /* 0x00000040194c7220 */ /* 0x081fe20000410000 */
[----:B------:R-:W-:-:S02]  /*1cd0*/  FMUL.FTZ R64, R16, R64 ;  /* 0x0000004010407220 */ /* 0x000fc40000410000 */
[----:B------:R-:W0:Y:S08]  /*1ce0*/  MUFU.SIN R137, R132 ;  /* 0x0000008400897308 */ /* 0x000e300000000400 */
[----:B------:R2:W5:Y:S01]  /*1cf0*/  MUFU.COS R71, R132 ;  /* 0x0000008400477308 */ /* 0x0005620000000000 */
[C---:B-1----:R-:W-:Y:S01]  /*1d00*/  FMUL.FTZ R80, R60.reuse, R67 ;  /* 0x000000433c507220 */ /* 0x042fe20000410000 */
[----:B------:R-:W-:-:S06]  /*1d10*/  FMUL.FTZ R81, R60, R81 ;  /* 0x000000513c517220 */ /* 0x000fcc0000410000 */
[----:B------:R-:W3:Y:S01]  /*1d20*/  MUFU.EX2 R66, R66 ;  /* 0x0000004200427308 */ /* 0x000ee20000000800 */
[----:B------:R1:W-:Y:S01]  /*1d30*/  STS.64 [R62+0x2510], R80 ;  /* 0x002510503e007388 */ /* 0x0003e20000000a00 */
[----:B--2---:R-:W-:Y:S02]  /*1d40*/  FMUL.FTZ R132, R33, R65 ;  /* 0x0000004121847220 */ /* 0x004fe40000410000 */
[----:B------:R-:W2:Y:S04]  /*1d50*/  MUFU.EX2 R68, R68 ;  /* 0x0000004400447308 */ /* 0x000ea80000000800 */
[----:B------:R-:W0:Y:S04]  /*1d60*/  MUFU.EX2 R64, R64 ;  /* 0x0000004000407308 */ /* 0x000e280000000800 */
[----:B------:R-:W1:Y:S01]  /*1d70*/  MUFU.EX2 R72, R72 ;  /* 0x0000004800487308 */ /* 0x000e620000000800 */
[C---:B---3--:R-:W-:Y:S01]  /*1d80*/  FMUL.FTZ R156, R66.reuse, R133 ;  /* 0x00000085429c7220 */ /* 0x048fe20000410000 */
[----:B----4-:R-:W-:-:S02]  /*1d90*/  FMUL.FTZ R157, R66, R157 ;  /* 0x0000009d429d7220 */ /* 0x010fc40000410000 */
[----:B------:R-:W3:Y:S01]  /*1da0*/  MUFU.EX2 R74, R74 ;  /* 0x0000004a004a7308 */ /* 0x000ee20000000800 */
[----:B------:R-:W-:Y:S01]  /*1db0*/  FMUL.FTZ R133, R34, R65 ;  /* 0x0000004122857220 */ /* 0x000fe20000410000 */
[C---:B--2---:R-:W-:Y:S01]  /*1dc0*/  FMUL.FTZ R152, R68.reuse, R135 ;  /* 0x0000008744987220 */ /* 0x044fe20000410000 */
[----:B------:R-:W-:Y:S01]  /*1dd0*/  FMUL.FTZ R153, R68, R153 ;  /* 0x0000009944997220 */ /* 0x000fe20000410000 */
[----:B------:R-:W2:Y:S01]  /*1de0*/  MUFU.EX2 R76, R76 ;  /* 0x0000004c004c7308 */ /* 0x000ea20000000800 */
[----:B------:R-:W-:Y:S01]  /*1df0*/  FMUL.FTZ R135, R36, R65 ;  /* 0x0000004124877220 */ /* 0x000fe20000410000 */
[C---:B0-----:R-:W-:Y:S01]  /*1e00*/  FMUL.FTZ R146, R64.reuse, R137 ;  /* 0x0000008940927220 */ /* 0x041fe20000410000 */
[----:B-----5:R-:W-:Y:S01]  /*1e10*/  FMUL.FTZ R148, R64, R71 ;  /* 0x0000004740947220 */ /* 0x020fe20000410000 */
[----:B------:R-:W0:Y:S01]  /*1e20*/  MUFU.EX2 R78, R78 ;  /* 0x0000004e004e7308 */ /* 0x000e220000000800 */
[----:B------:R-:W-:Y:S01]  /*1e30*/  FMUL.FTZ R137, R38, R65 ;  /* 0x0000004126897220 */ /* 0x000fe20000410000 */
[C---:B-1----:R-:W-:Y:S01]  /*1e40*/  FMUL.FTZ R169, R72.reuse, R169 ;  /* 0x000000a948a97220 */ /* 0x042fe20000410000 */
[----:B------:R-:W-:Y:S01]  /*1e50*/  FMUL.FTZ R168, R72, R77 ;  /* 0x0000004d48a87220 */ /* 0x000fe20000410000 */
[----:B------:R-:W1:Y:S01]  /*1e60*/  MUFU.EX2 R63, R63 ;  /* 0x0000003f003f7308 */ /* 0x000e620000000800 */
[C---:B---3--:R-:W-:Y:S01]  /*1e70*/  FMUL.FTZ R167, R74.reuse, R167 ;  /* 0x000000a74aa77220 */ /* 0x048fe20000410000 */
[----:B------:R-:W-:-:S02]  /*1e80*/  FMUL.FTZ R166, R74, R79 ;  /* 0x0000004f4aa67220 */ /* 0x000fc40000410000 */
[----:B------:R-:W3:Y:S01]  /*1e90*/  MUFU.EX2 R69, R69 ;  /* 0x0000004500457308 */ /* 0x000ee20000000800 */
[C---:B--2---:R-:W-:Y:S01]  /*1ea0*/  FMUL.FTZ R165, R76.reuse, R165 ;  /* 0x000000a54ca57220 */ /* 0x044fe20000410000 */
[----:B------:R-:W-:Y:S02]  /*1eb0*/  FMUL.FTZ R164, R76, R83 ;  /* 0x000000534ca47220 */ /* 0x000fe40000410000 */
[----:B------:R-:W2:Y:S01]  /*1ec0*/  MUFU.EX2 R70, R70 ;  /* 0x0000004600467308 */ /* 0x000ea20000000800 */
[C---:B0-----:R-:W-:Y:S01]  /*1ed0*/  FMUL.FTZ R163, R78.reuse, R163 ;  /* 0x000000a34ea37220 */ /* 0x041fe20000410000 */
[----:B------:R-:W-:Y:S01]  /*1ee0*/  FMUL.FTZ R162, R78, R111 ;  /* 0x0000006f4ea27220 */ /* 0x000fe20000410000 */
[C---:B-1----:R-:W-:Y:S01]  /*1ef0*/  FMUL.FTZ R155, R63.reuse, R82 ;  /* 0x000000523f9b7220 */ /* 0x042fe20000410000 */
[----:B------:R-:W-:Y:S01]  /*1f00*/  FMUL.FTZ R154, R63, R154 ;  /* 0x0000009a3f9a7220 */ /* 0x000fe20000410000 */
[C---:B---3--:R-:W-:Y:S01]  /*1f10*/  FMUL.FTZ R151, R69.reuse, R110 ;  /* 0x0000006e45977220 */ /* 0x048fe20000410000 */
[----:B------:R-:W-:Y:S01]  /*1f20*/  FMUL.FTZ R150, R69, R150 ;  /* 0x0000009645967220 */ /* 0x000fe20000410000 */
[C---:B--2---:R-:W-:Y:S01]  /*1f30*/  FMUL.FTZ R149, R70.reuse, R149 ;  /* 0x0000009546957220 */ /* 0x044fe20000410000 */
        /* <DEDUP_REMOVED lines=12> */
.L_x_3103:
[----:B------:R-:W-:-:S06]  /*2000*/  LEA R110, R128, UR27, 0x3 ;  /* 0x0000001b806e7c11 */ /* 0x000fcc000f8e18ff */
[----:B------:R-:W0:Y:S02]  /*2010*/  LDS.64 R110, [R110+0x3518] ;  /* 0x003518006e6e7984 */ /* 0x000e240000000a00 */
.L_x_3104:
[----:B------:R-:W-:Y:S05]  /*2020*/  BSYNC.RECONVERGENT B0 ;  /* 0x0000000000007941 */ /* 0x000fea0003800200 */
.L_x_3102:
        /* <DEDUP_REMOVED lines=8> */
[----:B------:R-:W-:Y:S01]  /*20b0*/  FFMA.FTZ R65, R15, R176, -R62 ;  /* 0x000000b00f417223 */ /* 0x000fe2000001083e */
[----:B--2---:R-:W-:-:S04]  /*20c0*/  @P1 IMAD R60, R60, R61, UR8 ;  /* 0x000000083c3c1e24 */ /* 0x004fc8000f8e023d */
[----:B------:R-:W-:-:S04]  /*20d0*/  @P1 IMAD.WIDE R60, R60, R63, UR4 ;  /* 0x000000043c3c1e25 */ /* 0x000fc8000f8e023f */
[----:B------:R-:W-:Y:S01]  /*20e0*/  FMUL.FTZ R63, R15, R174 ;  /* 0x000000ae0f3f7220 */ /* 0x000fe20000410000 */
[----:B------:R-:W-:-:S03]  /*20f0*/  FADD.FTZ R65, R14, R65 ;  /* 0x000000410e417221 */ /* 0x000fc60000010000 */
[----:B------:R-:W-:Y:S01]  /*2100*/  FFMA.FTZ R63, RZ, R176, R63 ;  /* 0x000000b0ff3f7223 */ /* 0x000fe2000001003f */
[----:B------:R-:W-:Y:S01]  /*2110*/  FMUL.FTZ R64, R172, R65 ;  /* 0x00000041ac407220 */ /* 0x000fe20000410000 */
[----:B------:R2:W5:Y:S01]  /*2120*/  @P1 LDG.E.128 R76, desc[UR24][R60.64] ;  /* 0x000000183c4c1981 */ /* 0x000562000c1e1d00 */
[----:B------:R-:W-:Y:S01]  /*2130*/  ISETP.GT.U32.AND P2, PT, R128, 0x1f, PT ;  /* 0x0000001f8000780c */ /* 0x000fe20003f44070 */
[----:B------:R-:W-:-:S04]  /*2140*/  FADD.FTZ R63, RZ, R63 ;  /* 0x0000003fff3f7221 */ /* 0x000fc80000010000 */
        /* <DEDUP_REMOVED lines=16> */
[----:B------:R-:W-:Y:S01]  /*2250*/  FADD.FTZ R60, R13, R60 ;  /* 0x0000003c0d3c7221 */ /* 0x000fe20000010000 */
[----:B------:R-:W-:-:S03]  /*2260*/  FMUL.FTZ R64, R166, R62 ;  /* 0x0000003ea6407220 */ /* 0x000fc60000410000 */
[-C--:B------:R-:W-:Y:S01]  /*2270*/  FMUL.FTZ R63, R166, R60.reuse ;  /* 0x0000003ca63f7220 */ /* 0x080fe20000410000 */
[C---:B------:R-:W-:Y:S01]  /*2280*/  FFMA.FTZ R61, R167.reuse, R60, -R64 ;  /* 0x0000003ca73d7223 */ /* 0x040fe20000010840 */
[----:B------:R-:W-:Y:S02]  /*2290*/  FMUL.FTZ R60, R80, R174 ;  /* 0x000000ae503c7220 */ /* 0x000fe40000410000 */
[----:B------:R-:W-:Y:S01]  /*22a0*/  FFMA.FTZ R63, R167, R62, R63 ;  /* 0x0000003ea73f7223 */ /* 0x000fe2000001003f */
[----:B------:R-:W-:Y:S01]  /*22b0*/  FADD.FTZ R62, R12, R61 ;  /* 0x0000003d0c3e7221 */ /* 0x000fe20000010000 */
[C---:B------:R-:W-:Y:S01]  /*22c0*/  FMUL.FTZ R61, R81.reuse, R174 ;  /* 0x000000ae513d7220 */ /* 0x040fe20000410000 */
[----:B------:R-:W-:Y:S01]  /*22d0*/  FFMA.FTZ R60, R81, R176, R60 ;  /* 0x000000b0513c7223 */ /* 0x000fe2000001003c */
[----:B------:R-:W-:Y:S01]  /*22e0*/  FADD.FTZ R63, RZ, R63 ;  /* 0x0000003fff3f7221 */ /* 0x000fe20000010000 */
[----:B------:R-:W-:Y:S01]  /*22f0*/  FMUL.FTZ R64, R164, R62 ;  /* 0x0000003ea4407220 */ /* 0x000fe20000410000 */
[----:B------:R-:W-:-:S02]  /*2300*/  FFMA.FTZ R61, R80, R176, -R61 ;  /* 0x000000b0503d7223 */ /* 0x000fc4000001083d */
[-C--:B------:R-:W-:Y:S01]  /*2310*/  FMUL.FTZ R65, R164, R63.reuse ;  /* 0x0000003fa4417220 */ /* 0x080fe20000410000 */
[C---:B------:R-:W-:Y:S01]  /*2320*/  FFMA.FTZ R63, R165.reuse, R63, R64 ;  /* 0x0000003fa53f7223 */ /* 0x040fe20000010040 */
[CC--:B------:R-:W-:Y:S02]  /*2330*/  FMUL.FTZ R64, R172.reuse, R61.reuse ;  /* 0x0000003dac407220 */ /* 0x0c0fe40000410000 */
[----:B------:R-:W-:Y:S01]  /*2340*/  FFMA.FTZ R66, R165, R62, -R65 ;  /* 0x0000003ea5427223 */ /* 0x000fe20000010841 */
[-C--:B------:R-:W-:Y:S01]  /*2350*/  FMUL.FTZ R62, R172, R60.reuse ;  /* 0x0000003cac3e7220 */ /* 0x080fe20000410000 */
[----:B------:R-:W-:Y:S01]  /*2360*/  FADD.FTZ R63, RZ, R63 ;  /* 0x0000003fff3f7221 */ /* 0x000fe20000010000 */
[----:B------:R-:W-:Y:S01]  /*2370*/  FFMA.FTZ R64, R173, R60, R64 ;  /* 0x0000003cad407223 */ /* 0x000fe20000010040 */
[----:B------:R-:W-:Y:S01]  /*2380*/  FADD.FTZ R66, R11, R66 ;  /* 0x000000420b427221 */ /* 0x000fe20000010000 */
[----:B------:R-:W-:Y:S01]  /*2390*/  FFMA.FTZ R62, R173, R61, -R62 ;  /* 0x0000003dad3e7223 */ /* 0x000fe2000001083e */
[-C--:B------:R-:W-:Y:S01]  /*23a0*/  FMUL.FTZ R68, R162, R63.reuse ;  /* 0x0000003fa2447220 */ /* 0x080fe20000410000 */
[----:B------:R-:W-:Y:S01]  /*23b0*/  FMUL.FTZ R60, R170, R64 ;  /* 0x00000040aa3c7220 */ /* 0x000fe20000410000 */
[----:B------:R-:W-:Y:S01]  /*23c0*/  FMUL.FTZ R70, R162, R66 ;  /* 0x00000042a2467220 */ /* 0x000fe20000410000 */
[----:B------:R-:W-:Y:S01]  /*23d0*/  FMUL.FTZ R61, R170, R62 ;  /* 0x0000003eaa3d7220 */ /* 0x000fe20000410000 */
[----:B------:R-:W-:Y:S01]  /*23e0*/  FFMA.FTZ R65, R163, R66, -R68 ;  /* 0x00000042a3417223 */ /* 0x000fe20000010844 */
[----:B------:R-:W-:Y:S01]  /*23f0*/  FFMA.FTZ R60, R171, R62, -R60 ;  /* 0x0000003eab3c7223 */ /* 0x000fe2000001083c */
[----:B------:R-:W-:Y:S01]  /*2400*/  FFMA.FTZ R70, R163, R63, R70 ;  /* 0x0000003fa3467223 */ /* 0x000fe20000010046 */
[----:B------:R-:W-:Y:S01]  /*2410*/  FFMA.FTZ R61, R171, R64, R61 ;  /* 0x00000040ab3d7223 */ /* 0x000fe2000001003d */
[----:B------:R-:W-:Y:S01]  /*2420*/  FADD.FTZ R65, R10, R65 ;  /* 0x000000410a417221 */ /* 0x000fe20000010000 */
[C---:B------:R-:W-:Y:S01]  /*2430*/  FMUL.FTZ R62, R168.reuse, R60 ;  /* 0x0000003ca83e7220 */ /* 0x040fe20000410000 */
[----:B------:R-:W-:Y:S01]  /*2440*/  FADD.FTZ R70, RZ, R70 ;  /* 0x00000046ff467221 */ /* 0x000fe20000010000 */
[----:B------:R-:W-:Y:S01]  /*2450*/  FMUL.FTZ R63, R168, R61 ;  /* 0x0000003da83f7220 */ /* 0x000fe20000410000 */
[C---:B------:R-:W-:Y:S01]  /*2460*/  FMUL.FTZ R66, R160.reuse, R65 ;  /* 0x00000041a0427220 */ /* 0x040fe20000410000 */
[C---:B------:R-:W-:Y:S01]  /*2470*/  FFMA.FTZ R62, R169.reuse, R61, R62 ;  /* 0x0000003da93e7223 */ /* 0x040fe2000001003e */
[----:B------:R-:W-:Y:S01]  /*2480*/  FMUL.FTZ R64, R160, R70 ;  /* 0x00000046a0407220 */ /* 0x000fe20000410000 */
[----:B------:R-:W-:Y:S01]  /*2490*/  FFMA.FTZ R63, R169, R60, -R63 ;  /* 0x0000003ca93f7223 */ /* 0x000fe2000001083f */
[C---:B------:R-:W-:Y:S01]  /*24a0*/  FFMA.FTZ R66, R161.reuse, R70, R66 ;  /* 0x00000046a1427223 */ /* 0x040fe20000010042 */
[CC--:B------:R-:W-:Y:S01]  /*24b0*/  FMUL.FTZ R60, R166.reuse, R62.reuse ;  /* 0x0000003ea63c7220 */ /* 0x0c0fe20000410000 */
[----:B------:R-:W-:Y:S01]  /*24c0*/  FFMA.FTZ R64, R161, R65, -R64 ;  /* 0x00000041a1407223 */ /* 0x000fe20000010840 */
[-C--:B------:R-:W-:Y:S01]  /*24d0*/  FMUL.FTZ R61, R166, R63.reuse ;  /* 0x0000003fa63d7220 */ /* 0x080fe20000410000 */
[----:B------:R-:W-:Y:S01]  /*24e0*/  FADD.FTZ R66, RZ, R66 ;  /* 0x00000042ff427221 */ /* 0x000fe20000010000 */
[----:B------:R-:W-:Y:S01]  /*24f0*/  FFMA.FTZ R60, R167, R63, -R60 ;  /* 0x0000003fa73c7223 */ /* 0x000fe2000001083c */
[----:B------:R-:W-:Y:S01]  /*2500*/  FADD.FTZ R64, R9, R64 ;  /* 0x0000004009407221 */ /* 0x000fe20000010000 */
        /* <DEDUP_REMOVED lines=9> */
[----:B------:R-:W-:Y:S01]  /*25a0*/  FADD.FTZ R65, R8, R65 ;  /* 0x0000004108417221 */ /* 0x000fe20000010000 */
[CC--:B------:R-:W-:Y:S01]  /*25b0*/  FMUL.FTZ R60, R162.reuse, R62.reuse ;  /* 0x0000003ea23c7220 */ /* 0x0c0fe20000410000 */
[----:B------:R-:W-:Y:S01]  /*25c0*/  FADD.FTZ R67, RZ, R67 ;  /* 0x00000043ff437221 */ /* 0x000fe20000010000 */
[----:B------:R-:W-:Y:S01]  /*25d0*/  FMUL.FTZ R61, R162, R63 ;  /* 0x0000003fa23d7220 */ /* 0x000fe20000410000 */
[C---:B------:R-:W-:Y:S01]  /*25e0*/  FMUL.FTZ R66, R156.reuse, R65 ;  /* 0x000000419c427220 */ /* 0x040fe20000410000 */
[C---:B------:R-:W-:Y:S01]  /*25f0*/  FFMA.FTZ R60, R163.reuse, R63, -R60 ;  /* 0x0000003fa33c7223 */ /* 0x040fe2000001083c */
[-C--:B------:R-:W-:Y:S01]  /*2600*/  FMUL.FTZ R64, R156, R67.reuse ;  /* 0x000000439c407220 */ /* 0x080fe20000410000 */
[----:B------:R-:W-:Y:S01]  /*2610*/  FFMA.FTZ R61, R163, R62, R61 ;  /* 0x0000003ea33d7223 */ /* 0x000fe2000001003d */
[C---:B------:R-:W-:Y:S01]  /*2620*/  FFMA.FTZ R66, R157.reuse, R67, R66 ;  /* 0x000000439d427223 */ /* 0x040fe20000010042 */
[CC--:B------:R-:W-:Y:S01]  /*2630*/  FMUL.FTZ R62, R160.reuse, R60.reuse ;  /* 0x0000003ca03e7220 */ /* 0x0c0fe20000410000 */
[----:B------:R-:W-:Y:S01]  /*2640*/  FFMA.FTZ R64, R157, R65, -R64 ;  /* 0x000000419d407223 */ /* 0x000fe20000010840 */
[-C--:B------:R-:W-:Y:S01]  /*2650*/  FMUL.FTZ R63, R160, R61.reuse ;  /* 0x0000003da03f7220 */ /* 0x080fe20000410000 */
[----:B------:R-:W-:Y:S01]  /*2660*/  FADD.FTZ R66, RZ, R66 ;  /* 0x00000042ff427221 */ /* 0x000fe20000010000 */
[----:B------:R-:W-:Y:S01]  /*2670*/  FFMA.FTZ R62, R161, R61, R62 ;  /* 0x0000003da13e7223 */ /* 0x000fe2000001003e */
[----:B------:R-:W-:Y:S01]  /*2680*/  FADD.FTZ R64, R7, R64 ;  /* 0x0000004007407221 */ /* 0x000fe20000010000 */
        /* <DEDUP_REMOVED lines=9> */
[----:B------:R-:W-:Y:S01]  /*2720*/  FADD.FTZ R65, R6, R65 ;  /* 0x0000004106417221 */ /* 0x000fe20000010000 */
[CC--:B------:R-:W-:Y:S01]  /*2730*/  FMUL.FTZ R62, R156.reuse, R60.reuse ;  /* 0x0000003c9c3e7220 */ /* 0x0c0fe20000410000 */
[----:B------:R-:W-:Y:S01]  /*2740*/  FADD.FTZ R67, RZ, R67 ;  /* 0x00000043ff437221 */ /* 0x000fe20000010000 */
[----:B------:R-:W-:Y:S01]  /*2750*/  FMUL.FTZ R63, R156, R61 ;  /* 0x0000003d9c3f7220 */ /* 0x000fe20000410000 */
[C---:B------:R-:W-:Y:S01]  /*2760*/  FMUL.FTZ R66, R152.reuse, R65 ;  /* 0x0000004198427220 */ /* 0x040fe20000410000 */
[C---:B------:R-:W-:Y:S01]  /*2770*/  FFMA.FTZ R62, R157.reuse, R61, R62 ;  /* 0x0000003d9d3e7223 */ /* 0x040fe2000001003e */
[-C--:B------:R-:W-:Y:S01]  /*2780*/  FMUL.FTZ R64, R152, R67.reuse ;  /* 0x0000004398407220 */ /* 0x080fe20000410000 */
        /* <DEDUP_REMOVED lines=18> */
[C---:B------:R-:W-:Y:S01]  /*28b0*/  FMUL.FTZ R60, R150.reuse, R62 ;  /* 0x0000003e963c7220 */ /* 0x040fe20000410000 */
[----:B------:R-:W-:Y:S01]  /*28c0*/  FADD.FTZ R66, RZ, R67 ;  /* 0x00000043ff427221 */ /* 0x000fe20000010000 */
[-C--:B------:R-:W-:Y:S01]  /*28d0*/  FMUL.FTZ R61, R150, R63.reuse ;  /* 0x0000003f963d7220 */ /* 0x080fe20000410000 */
[----:B------:R-:W-:Y:S01]  /*28e0*/  FMUL.FTZ R68, R147, R64 ;  /* 0x0000004093447220 */ /* 0x000fe20000410000 */
[----:B------:R-:W-:Y:S01]  /*28f0*/  FFMA.FTZ R60, R151, R63, -R60 ;  /* 0x0000003f973c7223 */ /* 0x000fe2000001083c */
[----:B------:R-:W-:Y:S01]  /*2900*/  FMUL.FTZ R65, R147, R66 ;  /* 0x0000004293417220 */ /* 0x000fe20000410000 */
[----:B------:R-:W-:Y:S01]  /*2910*/  FFMA.FTZ R62, R151, R62, R61 ;  /* 0x0000003e973e7223 */ /* 0x000fe2000001003d */
[----:B------:R-:W-:-:S02]  /*2920*/  FFMA.FTZ R68, R149, R66, R68 ;  /* 0x0000004295447223 */ /* 0x000fc40000010044 */
[----:B------:R-:W-:Y:S01]  /*2930*/  FFMA.FTZ R66, R149, R64, -R65 ;  /* 0x0000004095427223 */ /* 0x000fe20000010841 */
[C---:B------:R-:W-:Y:S01]  /*2940*/  FMUL.FTZ R64, R147.reuse, R60 ;  /* 0x0000003c93407220 */ /* 0x040fe20000410000 */
[-C--:B------:R-:W-:Y:S01]  /*2950*/  FMUL.FTZ R61, R147, R62.reuse ;  /* 0x0000003e933d7220 */ /* 0x080fe20000410000 */
[----:B------:R-:W-:Y:S01]  /*2960*/  FADD.FTZ R67, RZ, R68 ;  /* 0x00000044ff437221 */ /* 0x000fe20000010000 */
        /* <DEDUP_REMOVED lines=12> */
[----:B------:R-:W-:-:S05]  /*2a30*/  FADD.FTZ R63, RZ, R64 ;  /* 0x00000040ff3f7221 */ /* 0x000fca0000010000 */
[----:B------:R2:W-:Y:S02]  /*2a40*/  STS.128 [R125], R60 ;  /* 0x0000003c7d007388 */ /* 0x0005e40000000c00 */
[----:B--2---:R-:W-:Y:S01]  /*2a50*/  P2R R60, PR, RZ, 0x4 ;  /* 0x00000004ff3c7803 */ /* 0x004fe20000000000 */
[----:B------:R-:W-:Y:S06]  /*2a60*/  BAR.SYNC.DEFER_BLOCKING 0x0 ;  /* 0x0000000000007b1d */ /* 0x000fec0000010000 */
[----:B------:R-:W-:Y:S05]  /*2a70*/  @P2 BRA `(.L_x_3105) ;  /* 0x0000000800c02947 */ /* 0x000fea0003800000 */
[----:B------:R-:W-:Y:S01]  /*2a80*/  LDS.128 R60, [R124] ;  /* 0x000000007c3c7984 */ /* 0x000fe20000000c00 */
[C---:B------:R-:W-:Y:S01]  /*2a90*/  ISETP.GE.AND P4, PT, R123.reuse, 0x10, PT ;  /* 0x000000107b00780c */ /* 0x040fe20003f86270 */
[----:B------:R-:W-:Y:S01]  /*2aa0*/  UMOV UR26, 0xffffffff ;  /* 0xffffffff001a7882 */ /* 0x000fe20000000000 */
[C---:B------:R-:W-:Y:S01]  /*2ab0*/  ISETP.GE.AND P2, PT, R123.reuse, 0x8, PT ;  /* 0x000000087b00780c */ /* 0x040fe20003f46270 */
[----:B------:R-:W2:Y:S01]  /*2ac0*/  LDS.128 R64, [R124+0x10] ;  /* 0x000010007c407984 */ /* 0x000ea20000000c00 */
[C---:B------:R-:W-:Y:S02]  /*2ad0*/  ISETP.GE.AND P3, PT, R123.reuse, 0x4, PT ;  /* 0x000000047b00780c */ /* 0x040fe40003f66270 */
[----:B------:R-:W-:Y:S01]  /*2ae0*/  ISETP.GE.AND P5, PT, R123, 0x1, PT ;  /* 0x000000017b00780c */ /* 0x000fe20003fa6270 */
        /* <DEDUP_REMOVED lines=44> */
[CC--:B----4-:R-:W-:Y:S01]  /*2db0*/  FMUL.FTZ R74, R82.reuse, R73.reuse ;  /* 0x00000049524a7220 */ /* 0x0d0fe20000410000 */
[----:B------:R-:W-:Y:S01]  /*2dc0*/  @P5 FADD.FTZ R193, R193, R196 ;  /* 0x000000c4c1c15221 */ /* 0x000fe20000010000 */
[C---:B------:R-:W-:Y:S02]  /*2dd0*/  FMUL.FTZ R75, R83.reuse, R73 ;  /* 0x00000049534b7220 */ /* 0x040fe40000410000 */
        /* <DEDUP_REMOVED lines=48> */
.L_x_3163:
[----:B------:R-:W-:Y:S01]  /*30e0*/  ISETP.GE.AND P2, PT, R123, 0x10, PT ;  /* 0x000000107b00780c */ /* 0x000fe20003f46270 */
[CC--:B0-----:R-:W-:Y:S01]  /*30f0*/  FMUL.FTZ R197, R83.reuse, R195.reuse ;  /* 0x000000c353c57220 */ /* 0x0c1fe20000410000 */
[C---:B------:R-:W-:Y:S01]  /*3100*/  FMUL.FTZ R198, R82.reuse, R195 ;  /* 0x000000c352c67220 */ /* 0x040fe20000410000 */
[CC--:B---3--:R-:W-:Y:S01]  /*3110*/  FMUL.FTZ R75, R83.reuse, R73.reuse ;  /* 0x00000049534b7220 */ /* 0x0c8fe20000410000 */
        /* <DEDUP_REMOVED lines=9> */
.L_x_3166:
[----:B------:R-:W-:-:S03]  /*31b0*/  UMOV UR26, 0xffffffff ;  /* 0xffffffff001a7882 */ /* 0x000fc60000000000 */
[----:B------:R-:W-:Y:S05]  /*31c0*/  BRA.DIV UR26, `(.L_x_3108) ;  /* 0x0000005a1af07947 */ /* 0x000fea000b800000 */
.L_x_3169:
[----:B------:R-:W-:-:S03]  /*31d0*/  UMOV UR26, 0xffffffff ;  /* 0xffffffff001a7882 */ /* 0x000fc60000000000 */
[----:B------:R-:W-:Y:S05]  /*31e0*/  BRA.DIV UR26, `(.L_x_3109) ;  /* 0x0000005e1a107947 */ /* 0x000fea000b800000 */
.L_x_3172:
[----:B------:R-:W-:-:S03]  /*31f0*/  UMOV UR26, 0xffffffff ;  /* 0xffffffff001a7882 */ /* 0x000fc60000000000 */
[----:B------:R-:W-:Y:S05]  /*3200*/  BRA.DIV UR26, `(.L_x_3110) ;  /* 0x0000005e1a307947 */ /* 0x000fea000b800000 */
.L_x_3175:
[----:B------:R-:W-:-:S03]  /*3210*/  UMOV UR26, 0xffffffff ;  /* 0xffffffff001a7882 */ /* 0x000fc60000000000 */
[----:B------:R-:W-:Y:S05]  /*3220*/  BRA.DIV UR26, `(.L_x_3111) ;  /* 0x0000005e1a507947 */ /* 0x000fea000b800000 */
[----:B-----5:R0:W2:Y:S04]  /*3230*/  SHFL.IDX PT, R196, R77, RZ, 0x1f ;  /* 0x00001fff4dc47589 */ /* 0x0200a800000e0000 */
[----:B------:R-:W3:Y:S04]  /*3240*/  SHFL.IDX PT, R76, R76, RZ, 0x1f ;  /* 0x00001fff4c4c7589 */ /* 0x000ee800000e0000 */
[----:B------:R-:W4:Y:S04]  /*3250*/  SHFL.IDX PT, R78, R78, RZ, 0x1f ;  /* 0x00001fff4e4e7589 */ /* 0x000f2800000e0000 */
[----:B------:R-:W0:Y:S04]  /*3260*/  SHFL.IDX PT, R79, R79, RZ, 0x1f ;  /* 0x00001fff4f4f7589 */ /* 0x000e2800000e0000 */
[----:B------:R0:W0:Y:S04]  /*3270*/  SHFL.UP PT, R195, R82, 0x1, RZ ;  /* 0x0420000052c37989 */ /* 0x00002800000e00ff */
[----:B------:R-:W0:Y:S04]  /*3280*/  SHFL.UP PT, R83, R83, 0x1, RZ ;  /* 0x0420000053537989 */ /* 0x000e2800000e00ff */
[----:B------:R-:W0:Y:S04]  /*3290*/  SHFL.UP PT, R193, R193, 0x1, RZ ;  /* 0x04200000c1c17989 */ /* 0x000e2800000e00ff */
[----:B--23--:R-:W0:Y:S02]  /*32a0*/  SHFL.UP PT, R194, R194, 0x1, RZ ;  /* 0x04200000c2c27989 */ /* 0x00ce2400000e00ff */
.L_x_3185:
        /* <DEDUP_REMOVED lines=41> */
[----:B------:R2:W-:Y:S04]  /*3540*/  STS.128 [R124], R76 ;  /* 0x0000004c7c007388 */ /* 0x0005e80000000c00 */
[----:B------:R2:W-:Y:S04]  /*3550*/  STS.128 [R124+0x10], R72 ;  /* 0x000010487c007388 */ /* 0x0005e80000000c00 */
[----:B------:R2:W-:Y:S04]  /*3560*/  STS.128 [R124+0x20], R64 ;  /* 0x000020407c007388 */ /* 0x0005e80000000c00 */
[----:B------:R2:W-:Y:S02]  /*3570*/  STS.128 [R124+0x30], R60 ;  /* 0x0000303c7c007388 */ /* 0x0005e40000000c00 */
.L_x_3105:
[----:B------:R-:W-:Y:S05]  /*3580*/  WARPSYNC.ALL ;  /* 0x0000000000007948 */ /* 0x000fea0003800000 */
[C---:B--2---:R-:W-:Y:S01]  /*3590*/  FMUL.FTZ R65, R146.reuse, R191 ;  /* 0x000000bf92417220 */ /* 0x044fe20000410000 */
[----:B------:R-:W-:Y:S01]  /*35a0*/  FMUL.FTZ R60, R146, R131 ;  /* 0x00000083923c7220 */ /* 0x000fe20000410000 */
[-C--:B01----:R-:W-:Y:S01]  /*35b0*/  FMUL.FTZ R63, R148, R111.reuse ;  /* 0x0000006f943f7220 */ /* 0x083fe20000410000 */
[----:B------:R-:W-:Y:S01]  /*35c0*/  FMUL.FTZ R61, R146, R111 ;  /* 0x0000006f923d7220 */ /* 0x000fe20000410000 */
[C---:B------:R-:W-:Y:S01]  /*35d0*/  FFMA.FTZ R65, R148.reuse, R131, R65 ;  /* 0x0000008394417223 */ /* 0x040fe20000010041 */
[----:B------:R-:W-:Y:S01]  /*35e0*/  FFMA.FTZ R64, R148, R191, -R60 ;  /* 0x000000bf94407223 */ /* 0x000fe2000001083c */
[-C--:B------:R-:W-:Y:S01]  /*35f0*/  FFMA.FTZ R62, -R146, R110.reuse, -R63 ;  /* 0x0000006e923e7223 */ /* 0x080fe2000001093f */
[----:B------:R-:W-:Y:S01]  /*3600*/  FFMA.FTZ R60, R148, R110, -R61 ;  /* 0x0000006e943c7223 */ /* 0x000fe2000001083d */
[----:B------:R-:W-:Y:S01]  /*3610*/  FADD.FTZ R66, R132, R65 ;  /* 0x0000004184427221 */ /* 0x000fe20000010000 */
[----:B------:R-:W-:Y:S01]  /*3620*/  FADD.FTZ R64, R189, R64 ;  /* 0x00000040bd407221 */ /* 0x000fe20000010000 */
[----:B------:R-:W-:Y:S01]  /*3630*/  BAR.SYNC.DEFER_BLOCKING 0x0 ;  /* 0x0000000000007b1d */ /* 0x000fe20000010000 */
[C---:B------:R-:W-:Y:S01]  /*3640*/  FMUL.FTZ R68, R147.reuse, R62 ;  /* 0x0000003e93447220 */ /* 0x040fe20000410000 */
[C---:B------:R-:W-:Y:S01]  /*3650*/  FMUL.FTZ R65, R147.reuse, R66 ;  /* 0x0000004293417220 */ /* 0x040fe20000410000 */
[C---:B------:R-:W-:Y:S01]  /*3660*/  FMUL.FTZ R61, R147.reuse, R60 ;  /* 0x0000003c933d7220 */ /* 0x040fe20000410000 */
[----:B------:R-:W-:Y:S01]  /*3670*/  FMUL.FTZ R63, R147, R64 ;  /* 0x00000040933f7220 */ /* 0x000fe20000410000 */
[C---:B------:R-:W-:Y:S01]  /*3680*/  FFMA.FTZ R68, R149.reuse, R60, R68 ;  /* 0x0000003c95447223 */ /* 0x040fe20000010044 */
[C---:B------:R-:W-:Y:S01]  /*3690*/  FFMA.FTZ R65, R149.reuse, R64, -R65 ;  /* 0x0000004095417223 */ /* 0x040fe20000010841 */
[C---:B------:R-:W-:Y:S01]  /*36a0*/  FFMA.FTZ R61, R149.reuse, R62, -R61 ;  /* 0x0000003e953d7223 */ /* 0x040fe2000001083d */
[----:B------:R-:W-:Y:S01]  /*36b0*/  FFMA.FTZ R66, R149, R66, R63 ;  /* 0x0000004295427223 */ /* 0x000fe2000001003f */
[-C--:B------:R-:W-:Y:S01]  /*36c0*/  FMUL.FTZ R60, R150, R68.reuse ;  /* 0x00000044963c7220 */ /* 0x080fe20000410000 */
[----:B------:R-:W-:Y:S01]  /*36d0*/  FADD.FTZ R65, R188, R65 ;  /* 0x00000041bc417221 */ /* 0x000fe20000010000 */
[CC--:B------:R-:W-:Y:S01]  /*36e0*/  FMUL.FTZ R63, R150.reuse, R61.reuse ;  /* 0x0000003d963f7220 */ /* 0x0c0fe20000410000 */
[----:B------:R-:W-:Y:S01]  /*36f0*/  FADD.FTZ R66, R133, R66 ;  /* 0x0000004285427221 */ /* 0x000fe20000010000 */
[C---:B------:R-:W-:Y:S01]  /*3700*/  FFMA.FTZ R60, R151.reuse, R61, -R60 ;  /* 0x0000003d973c7223 */ /* 0x040fe2000001083c */
[C---:B------:R-:W-:Y:S01]  /*3710*/  FMUL.FTZ R62, R150.reuse, R65 ;  /* 0x00000041963e7220 */ /* 0x040fe20000410000 */
[C---:B------:R-:W-:Y:S01]  /*3720*/  FFMA.FTZ R63, R151.reuse, R68, R63 ;  /* 0x00000044973f7223 */ /* 0x040fe2000001003f */
[----:B------:R-:W-:Y:S01]  /*3730*/  FMUL.FTZ R64, R150, R66 ;  /* 0x0000004296407220 */ /* 0x000fe20000410000 */
[C---:B------:R-:W-:Y:S01]  /*3740*/  FMUL.FTZ R68, R152.reuse, R60 ;  /* 0x0000003c98447220 */ /* 0x040fe20000410000 */
[C---:B------:R-:W-:Y:S01]  /*3750*/  FFMA.FTZ R61, R151.reuse, R66, R62 ;  /* 0x00000042973d7223 */ /* 0x040fe2000001003e */
[----:B------:R-:W-:Y:S01]  /*3760*/  FMUL.FTZ R67, R152, R63 ;  /* 0x0000003f98437220 */ /* 0x000fe20000410000 */
[----:B------:R-:W-:Y:S01]  /*3770*/  FFMA.FTZ R64, R151, R65, -R64 ;  /* 0x0000004197407223 */ /* 0x000fe20000010840 */
[C---:B------:R-:W-:Y:S01]  /*3780*/  FFMA.FTZ R68, R153.reuse, R63, R68 ;  /* 0x0000003f99447223 */ /* 0x040fe20000010044 */
[----:B------:R-:W-:Y:S01]  /*3790*/  FADD.FTZ R62, R134, R61 ;  /* 0x0000003d863e7221 */ /* 0x000fe20000010000 */
[----:B------:R-:W-:Y:S01]  /*37a0*/  FFMA.FTZ R67, R153, R60, -R67 ;  /* 0x0000003c99437223 */ /* 0x000fe20000010843 */
[----:B------:R-:W-:Y:S01]  /*37b0*/  FADD.FTZ R64, R187, R64 ;  /* 0x00000040bb407221 */ /* 0x000fe20000010000 */
[----:B------:R-:W0:Y:S01]  /*37c0*/  LDS.64 R60, [R125+0x8] ;  /* 0x000008007d3c7984 */ /* 0x000e220000000a00 */
[----:B------:R-:W-:Y:S01]  /*37d0*/  FMUL.FTZ R66, R152, R62 ;  /* 0x0000003e98427220 */ /* 0x000fe20000410000 */
[CC--:B------:R-:W-:Y:S01]  /*37e0*/  FMUL.FTZ R70, R154.reuse, R67.reuse ;  /* 0x000000439a467220 */ /* 0x0c0fe20000410000 */
[----:B------:R-:W-:Y:S01]  /*37f0*/  FMUL.FTZ R72, R154, R68 ;  /* 0x000000449a487220 */ /* 0x000fe20000410000 */
[-C--:B------:R-:W-:Y:S01]  /*3800*/  FMUL.FTZ R63, R152, R64.reuse ;  /* 0x00000040983f7220 */ /* 0x080fe20000410000 */
[----:B------:R-:W-:Y:S01]  /*3810*/  FFMA.FTZ R65, R153, R64, -R66 ;  /* 0x0000004099417223 */ /* 0x000fe20000010842 */
[C---:B------:R-:W-:Y:S01]  /*3820*/  FFMA.FTZ R70, R155.reuse, R68, R70 ;  /* 0x000000449b467223 */ /* 0x040fe20000010046 */
[----:B------:R-:W-:Y:S01]  /*3830*/  FFMA.FTZ R72, R155, R67, -R72 ;  /* 0x000000439b487223 */ /* 0x000fe20000010848 */
[----:B------:R-:W-:Y:S01]  /*3840*/  FFMA.FTZ R62, R153, R62, R63 ;  /* 0x0000003e993e7223 */ /* 0x000fe2000001003f */
[----:B------:R-:W-:Y:S01]  /*3850*/  FADD.FTZ R65, R186, R65 ;  /* 0x00000041ba417221 */ /* 0x000fe20000010000 */
[C---:B------:R-:W-:Y:S01]  /*3860*/  FMUL.FTZ R66, R156.reuse, R70 ;  /* 0x000000469c427220 */ /* 0x040fe20000410000 */
[-C--:B------:R-:W-:Y:S01]  /*3870*/  FMUL.FTZ R63, R156, R72.reuse ;  /* 0x000000489c3f7220 */ /* 0x080fe20000410000 */
[----:B------:R-:W-:Y:S01]  /*3880*/  FADD.FTZ R62, R135, R62 ;  /* 0x0000003e873e7221 */ /* 0x000fe20000010000 */
[CC--:B------:R-:W-:Y:S01]  /*3890*/  FMUL.FTZ R64, R154.reuse, R65.reuse ;  /* 0x000000419a407220 */ /* 0x0c0fe20000410000 */
[C---:B------:R-:W-:Y:S01]  /*38a0*/  FFMA.FTZ R72, R157.reuse, R72, -R66 ;  /* 0x000000489d487223 */ /* 0x040fe20000010842 */
[----:B------:R-:W-:Y:S01]  /*38b0*/  FFMA.FTZ R70, R157, R70, R63 ;  /* 0x000000469d467223 */ /* 0x000fe2000001003f */
[-C--:B------:R-:W-:Y:S01]  /*38c0*/  FMUL.FTZ R66, R154, R62.reuse ;  /* 0x0000003e9a427220 */ /* 0x080fe20000410000 */
[C---:B------:R-:W-:Y:S01]  /*38d0*/  FFMA.FTZ R63, R155.reuse, R62, R64 ;  /* 0x0000003e9b3f7223 */ /* 0x040fe20000010040 */
[C---:B------:R-:W-:Y:S01]  /*38e0*/  FMUL.FTZ R62, R158.reuse, R72 ;  /* 0x000000489e3e7220 */ /* 0x040fe20000410000 */
[-C--:B------:R-:W-:Y:S01]  /*38f0*/  FMUL.FTZ R67, R158, R70.reuse ;  /* 0x000000469e437220 */ /* 0x080fe20000410000 */
[----:B------:R-:W-:Y:S01]  /*3900*/  FFMA.FTZ R66, R155, R65, -R66 ;  /* 0x000000419b427223 */ /* 0x000fe20000010842 */
[----:B------:R-:W-:Y:S01]  /*3910*/  FADD.FTZ R63, R136, R63 ;  /* 0x0000003f883f7221 */ /* 0x000fe20000010000 */
[C---:B------:R-:W-:Y:S01]  /*3920*/  FFMA.FTZ R70, R159.reuse, R70, R62 ;  /* 0x000000469f467223 */ /* 0x040fe2000001003e */
[----:B------:R-:W-:Y:S01]  /*3930*/  FFMA.FTZ R67, R159, R72, -R67 ;  /* 0x000000489f437223 */ /* 0x000fe20000010843 */
[----:B------:R-:W-:Y:S01]  /*3940*/  FADD.FTZ R66, R185, R66 ;  /* 0x00000042b9427221 */ /* 0x000fe20000010000 */
[----:B------:R-:W-:Y:S01]  /*3950*/  FMUL.FTZ R64, R156, R63 ;  /* 0x0000003f9c407220 */ /* 0x000fe20000410000 */
[C---:B------:R-:W-:Y:S01]  /*3960*/  FMUL.FTZ R68, R160.reuse, R70 ;  /* 0x00000046a0447220 */ /* 0x040fe20000410000 */
[-C--:B------:R-:W-:Y:S01]  /*3970*/  FMUL.FTZ R69, R160, R67.reuse ;  /* 0x00000043a0457220 */ /* 0x080fe20000410000 */
[-C--:B------:R-:W-:Y:S01]  /*3980*/  FMUL.FTZ R62, R156, R66.reuse ;  /* 0x000000429c3e7220 */ /* 0x080fe20000410000 */
[----:B------:R-:W-:Y:S01]  /*3990*/  FFMA.FTZ R65, R157, R66, -R64 ;  /* 0x000000429d417223 */ /* 0x000fe20000010840 */
[C---:B------:R-:W-:Y:S01]  /*39a0*/  FFMA.FTZ R68, R161.reuse, R67, -R68 ;  /* 0x00000043a1447223 */ /* 0x040fe20000010844 */
[----:B------:R-:W-:Y:S01]  /*39b0*/  FFMA.FTZ R69, R161, R70, R69 ;  /* 0x00000046a1457223 */ /* 0x000fe20000010045 */
[----:B------:R-:W-:Y:S01]  /*39c0*/  FFMA.FTZ R62, R157, R63, R62 ;  /* 0x0000003f9d3e7223 */ /* 0x000fe2000001003e */
[----:B------:R-:W-:Y:S01]  /*39d0*/  FADD.FTZ R65, R184, R65 ;  /* 0x00000041b8417221 */ /* 0x000fe20000010000 */
[CC--:B------:R-:W-:Y:S01]  /*39e0*/  FMUL.FTZ R66, R162.reuse, R68.reuse ;  /* 0x00000044a2427220 */ /* 0x0c0fe20000410000 */
[----:B------:R-:W-:Y:S01]  /*39f0*/  FMUL.FTZ R63, R162, R69 ;  /* 0x00000045a23f7220 */ /* 0x000fe20000410000 */
[----:B------:R-:W-:Y:S01]  /*3a00*/  FADD.FTZ R62, R137, R62 ;  /* 0x0000003e893e7221 */ /* 0x000fe20000010000 */
[C---:B------:R-:W-:Y:S01]  /*3a10*/  FMUL.FTZ R64, R158.reuse, R65 ;  /* 0x000000419e407220 */ /* 0x040fe20000410000 */
[C---:B------:R-:W-:Y:S01]  /*3a20*/  FFMA.FTZ R69, R163.reuse, R69, R66 ;  /* 0x00000045a3457223 */ /* 0x040fe20000010042 */
[----:B------:R-:W-:Y:S01]  /*3a30*/  FFMA.FTZ R68, R163, R68, -R63 ;  /* 0x00000044a3447223 */ /* 0x000fe2000001083f */
[-C--:B------:R-:W-:Y:S01]  /*3a40*/  FMUL.FTZ R66, R158, R62.reuse ;  /* 0x0000003e9e427220 */ /* 0x080fe20000410000 */
[----:B------:R-:W-:Y:S01]  /*3a50*/  FFMA.FTZ R67, R159, R62, R64 ;  /* 0x0000003e9f437223 */ /* 0x000fe20000010040 */
[C---:B0-----:R-:W-:Y:S01]  /*3a60*/  FMUL.FTZ R62, R81.reuse, R60 ;  /* 0x0000003c513e7220 */ /* 0x041fe20000410000 */
[----:B------:R-:W-:Y:S01]  /*3a70*/  FMUL.FTZ R63, R81, R61 ;  /* 0x0000003d513f7220 */ /* 0x000fe20000410000 */
[C---:B------:R-:W-:Y:S01]  /*3a80*/  FMUL.FTZ R70, R164.reuse, R69 ;  /* 0x00000045a4467220 */ /* 0x040fe20000410000 */
[----:B------:R-:W-:Y:S01]  /*3a90*/  FMUL.FTZ R64, R164, R68 ;  /* 0x00000044a4407220 */ /* 0x000fe20000410000 */
[C---:B------:R-:W-:Y:S01]  /*3aa0*/  FFMA.FTZ R62, R80.reuse, R61, R62 ;  /* 0x0000003d503e7223 */ /* 0x040fe2000001003e */
[----:B------:R-:W-:Y:S01]  /*3ab0*/  FFMA.FTZ R60, R80, R60, -R63 ;  /* 0x0000003c503c7223 */ /* 0x000fe2000001083f */
[C---:B------:R-:W-:Y:S01]  /*3ac0*/  FFMA.FTZ R70, R165.reuse, R68, -R70 ;  /* 0x00000044a5467223 */ /* 0x040fe20000010846 */
[----:B------:R-:W-:Y:S01]  /*3ad0*/  FFMA.FTZ R64, R165, R69, R64 ;  /* 0x00000045a5407223 */ /* 0x000fe20000010040 */
[----:B------:R-:W-:Y:S01]  /*3ae0*/  FADD.FTZ R199, RZ, R62 ;  /* 0x0000003effc77221 */ /* 0x000fe20000010000 */
[----:B------:R-:W-:Y:S01]  /*3af0*/  FADD.FTZ R219, R15, R60 ;  /* 0x0000003c0fdb7221 */ /* 0x000fe20000010000 */
[----:B------:R-:W-:Y:S01]  /*3b00*/  FMUL.FTZ R62, R166, R70 ;  /* 0x00000046a63e7220 */ /* 0x000fe20000410000 */
[----:B------:R-:W-:Y:S01]  /*3b10*/  FFMA.FTZ R66, R159, R65, -R66 ;  /* 0x000000419f427223 */ /* 0x000fe20000010842 */
[C---:B------:R-:W-:Y:S01]  /*3b20*/  FMUL.FTZ R60, R174.reuse, R199 ;  /* 0x000000c7ae3c7220 */ /* 0x040fe20000410000 */
[-C--:B------:R-:W-:Y:S01]  /*3b30*/  FMUL.FTZ R61, R174, R219.reuse ;  /* 0x000000dbae3d7220 */ /* 0x080fe20000410000 */
[-C--:B------:R-:W-:Y:S01]  /*3b40*/  FFMA.FTZ R65, R167, R64.reuse, R62 ;  /* 0x00000040a7417223 */ /* 0x080fe2000001003e */
[----:B------:R-:W-:Y:S01]  /*3b50*/  FADD.FTZ R67, R138, R67 ;  /* 0x000000438a437221 */ /* 0x000fe20000010000 */
[C---:B------:R-:W-:Y:S01]  /*3b60*/  FFMA.FTZ R217, R176.reuse, R219, -R60 ;  /* 0x000000dbb0d97223 */ /* 0x040fe2000001083c */
[----:B------:R-:W-:Y:S01]  /*3b70*/  FFMA.FTZ R61, R176, R199, R61 ;  /* 0x000000c7b03d7223 */ /* 0x000fe2000001003d */
[----:B------:R-:W-:Y:S01]  /*3b80*/  FMUL.FTZ R63, R166, R64 ;  /* 0x00000040a63f7220 */ /* 0x000fe20000410000 */
[----:B------:R-:W-:Y:S01]  /*3b90*/  FADD.FTZ R66, R183, R66 ;  /* 0x00000042b7427221 */ /* 0x000fe20000010000 */
[----:B------:R-:W-:Y:S01]  /*3ba0*/  FADD.FTZ R217, R14, R217 ;  /* 0x000000d90ed97221 */ /* 0x000fe20000010000 */
[----:B------:R-:W-:Y:S01]  /*3bb0*/  FADD.FTZ R201, RZ, R61 ;  /* 0x0000003dffc97221 */ /* 0x000fe20000010000 */
[----:B------:R-:W-:Y:S01]  /*3bc0*/  FMUL.FTZ R61, R160, R67 ;  /* 0x00000043a03d7220 */ /* 0x000fe20000410000 */
[----:B------:R-:W-:Y:S01]  /*3bd0*/  FFMA.FTZ R70, R167, R70, -R63 ;  /* 0x00000046a7467223 */ /* 0x000fe2000001083f */
[C---:B------:R-:W-:Y:S01]  /*3be0*/  FMUL.FTZ R62, R172.reuse, R217 ;  /* 0x000000d9ac3e7220 */ /* 0x040fe20000410000 */
[-C--:B------:R-:W-:Y:S01]  /*3bf0*/  FMUL.FTZ R60, R172, R201.reuse ;  /* 0x000000c9ac3c7220 */ /* 0x080fe20000410000 */
[-C--:B------:R-:W-:Y:S01]  /*3c00*/  FMUL.FTZ R64, R160, R66.reuse ;  /* 0x00000042a0407220 */ /* 0x080fe20000410000 */
[----:B------:R-:W-:Y:S01]  /*3c10*/  FFMA.FTZ R63, R161, R66, -R61 ;  /* 0x00000042a13f7223 */ /* 0x000fe2000001083d */
[C---:B------:R-:W-:Y:S01]  /*3c20*/  FFMA.FTZ R62, R173.reuse, R201, R62 ;  /* 0x000000c9ad3e7223 */ /* 0x040fe2000001003e */
[----:B------:R-:W-:Y:S01]  /*3c30*/  FFMA.FTZ R60, R173, R217, -R60 ;  /* 0x000000d9ad3c7223 */ /* 0x000fe2000001083c */
[----:B------:R-:W-:Y:S01]  /*3c40*/  FFMA.FTZ R64, R161, R67, R64 ;  /* 0x00000043a1407223 */ /* 0x000fe20000010040 */
[----:B------:R-:W-:Y:S01]  /*3c50*/  FADD.FTZ R63, R182, R63 ;  /* 0x0000003fb63f7221 */ /* 0x000fe20000010000 */
[----:B------:R-:W-:Y:S01]  /*3c60*/  FADD.FTZ R200, RZ, R62 ;  /* 0x0000003effc87221 */ /* 0x000fe20000010000 */
[----:B------:R-:W-:Y:S01]  /*3c70*/  FFMA.FTZ R216, R29, R118, R60 ;  /* 0x000000761dd87223 */ /* 0x000fe2000001003c */
[----:B------:R-:W-:Y:S01]  /*3c80*/  FMUL.FTZ R66, R168, R70 ;  /* 0x00000046a8427220 */ /* 0x000fe20000410000 */
[----:B------:R-:W-:Y:S01]  /*3c90*/  FADD.FTZ R64, R139, R64 ;  /* 0x000000408b407221 */ /* 0x000fe20000010000 */
[C---:B------:R-:W-:Y:S01]  /*3ca0*/  FMUL.FTZ R61, R170.reuse, R200 ;  /* 0x000000c8aa3d7220 */ /* 0x040fe20000410000 */
[-C--:B------:R-:W-:Y:S01]  /*3cb0*/  FMUL.FTZ R60, R170, R216.reuse ;  /* 0x000000d8aa3c7220 */ /* 0x080fe20000410000 */
[----:B------:R-:W-:Y:S01]  /*3cc0*/  FMUL.FTZ R62, R162, R63 ;  /* 0x0000003fa23e7220 */ /* 0x000fe20000410000 */
[-C--:B------:R-:W-:Y:S01]  /*3cd0*/  FMUL.FTZ R69, R168, R65.reuse ;  /* 0x00000041a8457220 */ /* 0x080fe20000410000 */
[C---:B------:R-:W-:Y:S01]  /*3ce0*/  FFMA.FTZ R61, R171.reuse, R216, -R61 ;  /* 0x000000d8ab3d7223 */ /* 0x040fe2000001083d */
[----:B------:R-:W-:Y:S01]  /*3cf0*/  FFMA.FTZ R60, R171, R200, R60 ;  /* 0x000000c8ab3c7223 */ /* 0x000fe2000001003c */
[----:B------:R-:W-:Y:S01]  /*3d00*/  FFMA.FTZ R67, R169, R65, R66 ;  /* 0x00000041a9437223 */ /* 0x000fe20000010042 */
[-C--:B------:R-:W-:Y:S01]  /*3d10*/  FFMA.FTZ R65, R163, R64.reuse, R62 ;  /* 0x00000040a3417223 */ /* 0x080fe2000001003e */
[----:B------:R-:W-:Y:S01]  /*3d20*/  FFMA.FTZ R215, R28, R117, R61 ;  /* 0x000000751cd77223 */ /* 0x000fe2000001003d */
[----:B------:R-:W-:Y:S01]  /*3d30*/  FADD.FTZ R203, RZ, R60 ;  /* 0x0000003cffcb7221 */ /* 0x000fe20000010000 */
[----:B------:R-:W-:Y:S01]  /*3d40*/  FMUL.FTZ R66, R162, R64 ;  /* 0x00000040a2427220 */ /* 0x000fe20000410000 */
[----:B------:R-:W-:Y:S01]  /*3d50*/  FFMA.FTZ R69, R169, R70, -R69 ;  /* 0x00000046a9457223 */ /* 0x000fe20000010845 */
[C---:B------:R-:W-:Y:S01]  /*3d60*/  FMUL.FTZ R62, R168.reuse, R215 ;  /* 0x000000d7a83e7220 */ /* 0x040fe20000410000 */
[----:B------:R-:W-:Y:S01]  /*3d70*/  FMUL.FTZ R60, R168, R203 ;  /* 0x000000cba83c7220 */ /* 0x000fe20000410000 */
[----:B------:R-:W-:Y:S01]  /*3d80*/  FFMA.FTZ R66, R163, R63, -R66 ;  /* 0x0000003fa3427223 */ /* 0x000fe20000010842 */
[C---:B------:R-:W-:Y:S01]  /*3d90*/  FMUL.FTZ R68, R170.reuse, R67 ;  /* 0x00000043aa447220 */ /* 0x040fe20000410000 */
[C---:B------:R-:W-:Y:S01]  /*3da0*/  FFMA.FTZ R62, R169.reuse, R203, R62 ;  /* 0x000000cba93e7223 */ /* 0x040fe2000001003e */
[----:B------:R-:W-:Y:S01]  /*3db0*/  FFMA.FTZ R60, R169, R215, -R60 ;  /* 0x000000d7a93c7223 */ /* 0x000fe2000001083c */
[-C--:B------:R-:W-:Y:S01]  /*3dc0*/  FMUL.FTZ R64, R170, R69.reuse ;  /* 0x00000045aa407220 */ /* 0x080fe20000410000 */
[----:B------:R-:W-:Y:S01]  /*3dd0*/  FFMA.FTZ R68, R171, R69, -R68 ;  /* 0x00000045ab447223 */ /* 0x000fe20000010844 */
[----:B------:R-:W-:Y:S01]  /*3de0*/  FADD.FTZ R202, RZ, R62 ;  /* 0x0000003effca7221 */ /* 0x000fe20000010000 */
[----:B------:R-:W-:Y:S01]  /*3df0*/  FADD.FTZ R214, R13, R60 ;  /* 0x0000003c0dd67221 */ /* 0x000fe20000010000 */
[----:B------:R-:W-:Y:S01]  /*3e00*/  FFMA.FTZ R64, R171, R67, R64 ;  /* 0x00000043ab407223 */ /* 0x000fe20000010040 */
[----:B------:R-:W-:Y:S01]  /*3e10*/  FMUL.FTZ R62, R172, R68 ;  /* 0x00000044ac3e7220 */ /* 0x000fe20000410000 */
[C---:B------:R-:W-:Y:S01]  /*3e20*/  FMUL.FTZ R63, R166.reuse, R202 ;  /* 0x000000caa63f7220 */ /* 0x040fe20000410000 */
[----:B------:R-:W-:Y:S01]  /*3e30*/  FMUL.FTZ R60, R166, R214 ;  /* 0x000000d6a63c7220 */ /* 0x000fe20000410000 */
[-C--:B------:R-:W-:Y:S01]  /*3e40*/  FMUL.FTZ R67, R172, R64.reuse ;  /* 0x00000040ac437220 */ /* 0x080fe20000410000 */
[----:B------:R-:W-:Y:S01]  /*3e50*/  FFMA.FTZ R61, R173, R64, R62 ;  /* 0x00000040ad3d7223 */ /* 0x000fe2000001003e */
[C---:B------:R-:W-:Y:S01]  /*3e60*/  FFMA.FTZ R213, R167.reuse, R214, -R63 ;  /* 0x000000d6a7d57223 */ /* 0x040fe2000001083f */
[----:B------:R-:W-:Y:S01]  /*3e70*/  FFMA.FTZ R60, R167, R202, R60 ;  /* 0x000000caa73c7223 */ /* 0x000fe2000001003c */
[----:B------:R-:W-:Y:S01]  /*3e80*/  FADD.FTZ R65, R140, R65 ;  /* 0x000000418c417221 */ /* 0x000fe20000010000 */
[----:B------:R-:W-:Y:S01]  /*3e90*/  FADD.FTZ R66, R181, R66 ;  /* 0x00000042b5427221 */ /* 0x000fe20000010000 */
[----:B------:R-:W-:Y:S01]  /*3ea0*/  FADD.FTZ R213, R12, R213 ;  /* 0x000000d50cd57221 */ /* 0x000fe20000010000 */
[----:B------:R-:W-:Y:S01]  /*3eb0*/  FADD.FTZ R197, RZ, R60 ;  /* 0x0000003cffc57221 */ /* 0x000fe20000010000 */
[----:B------:R-:W-:Y:S01]  /*3ec0*/  FFMA.FTZ R63, R173, R68, -R67 ;  /* 0x00000044ad3f7223 */ /* 0x000fe20000010843 */
[C---:B------:R-:W-:Y:S01]  /*3ed0*/  FMUL.FTZ R68, R164.reuse, R65 ;  /* 0x00000041a4447220 */ /* 0x040fe20000410000 */
[C---:B------:R-:W-:Y:S01]  /*3ee0*/  FMUL.FTZ R62, R164.reuse, R213 ;  /* 0x000000d5a43e7220 */ /* 0x040fe20000410000 */
[CC--:B------:R-:W-:Y:S01]  /*3ef0*/  FMUL.FTZ R60, R164.reuse, R197.reuse ;  /* 0x000000c5a43c7220 */ /* 0x0c0fe20000410000 */
[-C--:B------:R-:W-:Y:S01]  /*3f00*/  FMUL.FTZ R64, R164, R66.reuse ;  /* 0x00000042a4407220 */ /* 0x080fe20000410000 */
[C---:B------:R-:W-:Y:S01]  /*3f10*/  FFMA.FTZ R67, R165.reuse, R66, -R68 ;  /* 0x00000042a5437223 */ /* 0x040fe20000010844 */
[C---:B------:R-:W-:Y:S01]  /*3f20*/  FFMA.FTZ R62, R165.reuse, R197, R62 ;  /* 0x000000c5a53e7223 */ /* 0x040fe2000001003e */
[C---:B------:R-:W-:Y:S01]  /*3f30*/  FFMA.FTZ R60, R165.reuse, R213, -R60 ;  /* 0x000000d5a53c7223 */ /* 0x040fe2000001083c */
[----:B------:R-:W-:Y:S01]  /*3f40*/  FFMA.FTZ R64, R165, R65, R64 ;  /* 0x00000041a5407223 */ /* 0x000fe20000010040 */
[----:B------:R-:W-:Y:S01]  /*3f50*/  FADD.FTZ R67, R180, R67 ;  /* 0x00000043b4437221 */ /* 0x000fe20000010000 */
[----:B------:R-:W-:Y:S01]  /*3f60*/  FADD.FTZ R198, RZ, R62 ;  /* 0x0000003effc67221 */ /* 0x000fe20000010000 */
[----:B------:R-:W-:Y:S01]  /*3f70*/  FADD.FTZ R212, R11, R60 ;  /* 0x0000003c0bd47221 */ /* 0x000fe20000010000 */
[----:B------:R-:W-:Y:S01]  /*3f80*/  FADD.FTZ R64, R141, R64 ;  /* 0x000000408d407221 */ /* 0x000fe20000010000 */
[-C--:B------:R-:W-:Y:S01]  /*3f90*/  FMUL.FTZ R62, R166, R67.reuse ;  /* 0x00000043a63e7220 */ /* 0x080fe20000410000 */
[C---:B------:R-:W-:Y:S01]  /*3fa0*/  FMUL.FTZ R65, R162.reuse, R198 ;  /* 0x000000c6a2417220 */ /* 0x040fe20000410000 */
[----:B------:R-:W-:Y:S01]  /*3fb0*/  FMUL.FTZ R60, R162, R212 ;  /* 0x000000d4a23c7220 */ /* 0x000fe20000410000 */
[-C--:B------:R-:W-:Y:S01]  /*3fc0*/  FMUL.FTZ R66, R166, R64.reuse ;  /* 0x00000040a6427220 */ /* 0x080fe20000410000 */
[----:B------:R-:W-:Y:S01]  /*3fd0*/  FFMA.FTZ R69, R167, R64, R62 ;  /* 0x00000040a7457223 */ /* 0x000fe2000001003e */
[C---:B------:R-:W-:Y:S01]  /*3fe0*/  FFMA.FTZ R65, R163.reuse, R212, -R65 ;  /* 0x000000d4a3417223 */ /* 0x040fe20000010841 */
[----:B------:R-:W-:Y:S01]  /*3ff0*/  FFMA.FTZ R60, R163, R198, R60 ;  /* 0x000000c6a33c7223 */ /* 0x000fe2000001003c */
[----:B------:R-:W-:Y:S01]  /*4000*/  FFMA.FTZ R66, R167, R67, -R66 ;  /* 0x00000043a7427223 */ /* 0x000fe20000010842 */
[----:B------:R-:W-:Y:S01]  /*4010*/  FADD.FTZ R69, R142, R69 ;  /* 0x000000458e457221 */ /* 0x000fe20000010000 */
[----:B------:R-:W-:Y:S01]  /*4020*/  FADD.FTZ R211, R10, R65 ;  /* 0x000000410ad37221 */ /* 0x000fe20000010000 */
[----:B------:R-:W-:Y:S01]  /*4030*/  FADD.FTZ R195, RZ, R60 ;  /* 0x0000003cffc37221 */ /* 0x000fe20000010000 */
[----:B------:R-:W-:Y:S01]  /*4040*/  FADD.FTZ R66, R179, R66 ;  /* 0x00000042b3427221 */ /* 0x000fe20000010000 */
        /* <DEDUP_REMOVED lines=10> */
[----:B------:R-:W-:Y:S01]  /*40f0*/  FADD.FTZ R210, R9, R60 ;  /* 0x0000003c09d27221 */ /* 0x000fe20000010000 */
[----:B------:R-:W-:Y:S01]  /*4100*/  FADD.FTZ R64, R143, R64 ;  /* 0x000000408f407221 */ /* 0x000fe20000010000 */
[----:B------:R-:W-:Y:S01]  /*4110*/  FMUL.FTZ R62, R170, R66 ;  /* 0x00000042aa3e7220 */ /* 0x000fe20000410000 */
[C---:B------:R-:W-:Y:S01]  /*4120*/  FMUL.FTZ R60, R158.reuse, R196 ;  /* 0x000000c49e3c7220 */ /* 0x040fe20000410000 */
[----:B------:R-:W-:Y:S01]  /*4130*/  FMUL.FTZ R65, R158, R210 ;  /* 0x000000d29e417220 */ /* 0x000fe20000410000 */
[----:B------:R-:W-:Y:S01]  /*4140*/  UISETP.GE.AND UP0, UPT, UR16, UR40, UPT ;  /* 0x000000281000728c */ /* 0x000fe2000bf06270 */
[----:B------:R-:W-:Y:S01]  /*4150*/  FFMA.FTZ R67, R171, R64, R62 ;  /* 0x00000040ab437223 */ /* 0x000fe2000001003e */
[C---:B------:R-:W-:Y:S01]  /*4160*/  FFMA.FTZ R209, R159.reuse, R210, -R60 ;  /* 0x000000d29fd17223 */ /* 0x040fe2000001083c */
[----:B------:R-:W-:Y:S01]  /*4170*/  FFMA.FTZ R65, R159, R196, R65 ;  /* 0x000000c49f417223 */ /* 0x000fe20000010041 */
[----:B------:R-:W-:Y:S01]  /*4180*/  FMUL.FTZ R64, R170, R64 ;  /* 0x00000040aa407220 */ /* 0x000fe20000410000 */
[----:B------:R-:W-:Y:S01]  /*4190*/  FADD.FTZ R67, R144, R67 ;  /* 0x0000004390437221 */ /* 0x000fe20000010000 */
[----:B------:R-:W-:Y:S01]  /*41a0*/  FADD.FTZ R209, R8, R209 ;  /* 0x000000d108d17221 */ /* 0x000fe20000010000 */
[----:B------:R-:W-:Y:S01]  /*41b0*/  FADD.FTZ R193, RZ, R65 ;  /* 0x00000041ffc17221 */ /* 0x000fe20000010000 */
[----:B------:R-:W-:Y:S01]  /*41c0*/  FFMA.FTZ R64, R171, R66, -R64 ;  /* 0x00000042ab407223 */ /* 0x000fe20000010840 */
[----:B------:R-:W-:Y:S01]  /*41d0*/  FMUL.FTZ R65, R172, R67 ;  /* 0x00000043ac417220 */ /* 0x000fe20000410000 */
[C---:B------:R-:W-:Y:S01]  /*41e0*/  FMUL.FTZ R62, R156.reuse, R209 ;  /* 0x000000d19c3e7220 */ /* 0x040fe20000410000 */
[-C--:B------:R-:W-:Y:S01]  /*41f0*/  FMUL.FTZ R60, R156, R193.reuse ;  /* 0x000000c19c3c7220 */ /* 0x080fe20000410000 */
[----:B------:R-:W-:Y:S01]  /*4200*/  FADD.FTZ R64, R177, R64 ;  /* 0x00000040b1407221 */ /* 0x000fe20000010000 */
[----:B------:R-:W-:Y:S01]  /*4210*/  PLOP3.LUT P0, PT, PT, PT, UP0, 0x80, 0x8 ;  /* 0x000000000008781c */ /* 0x000fe20003f0f008 */
[C---:B------:R-:W-:Y:S01]  /*4220*/  FFMA.FTZ R62, R157.reuse, R193, R62 ;  /* 0x000000c19d3e7223 */ /* 0x040fe2000001003e */
[----:B------:R-:W-:Y:S01]  /*4230*/  FFMA.FTZ R60, R157, R209, -R60 ;  /* 0x000000d19d3c7223 */ /* 0x000fe2000001083c */
[-C--:B------:R-:W-:Y:S01]  /*4240*/  FMUL.FTZ R66, R172, R64.reuse ;  /* 0x00000040ac427220 */ /* 0x080fe20000410000 */
[----:B------:R-:W-:Y:S01]  /*4250*/  FFMA.FTZ R64, R173, R64, -R65 ;  /* 0x00000040ad407223 */ /* 0x000fe20000010841 */
[----:B------:R-:W-:Y:S01]  /*4260*/  FADD.FTZ R194, RZ, R62 ;  /* 0x0000003effc27221 */ /* 0x000fe20000010000 */
[----:B------:R-:W-:Y:S01]  /*4270*/  FADD.FTZ R208, R7, R60 ;  /* 0x0000003c07d07221 */ /* 0x000fe20000010000 */
[----:B------:R-:W-:Y:S01]  /*4280*/  FFMA.FTZ R66, R173, R67, R66 ;  /* 0x00000043ad427223 */ /* 0x000fe20000010042 */
[----:B------:R-:W-:Y:S01]  /*4290*/  FADD.FTZ R67, R175, R64 ;  /* 0x00000040af437221 */ /* 0x000fe20000010000 */
[C---:B------:R-:W-:Y:S01]  /*42a0*/  FMUL.FTZ R60, R154.reuse, R194 ;  /* 0x000000c29a3c7220 */ /* 0x040fe20000410000 */
[-C--:B------:R-:W-:Y:S01]  /*42b0*/  FMUL.FTZ R65, R154, R208.reuse ;  /* 0x000000d09a417220 */ /* 0x080fe20000410000 */
[----:B------:R-:W-:Y:S01]  /*42c0*/  ISETP.NE.OR P0, PT, R127, RZ, P0 ;  /* 0x000000ff7f00720c */ /* 0x000fe20000705670 */
[----:B------:R-:W-:Y:S01]  /*42d0*/  FMUL.FTZ R69, R174, R67 ;  /* 0x00000043ae457220 */ /* 0x000fe20000410000 */
[C---:B------:R-:W-:Y:S01]  /*42e0*/  FFMA.FTZ R207, R155.reuse, R208, -R60 ;  /* 0x000000d09bcf7223 */ /* 0x040fe2000001083c */
[----:B------:R-:W-:Y:S01]  /*42f0*/  FFMA.FTZ R65, R155, R194, R65 ;  /* 0x000000c29b417223 */ /* 0x000fe20000010041 */
[----:B------:R-:W-:Y:S01]  /*4300*/  ISETP.GT.U32.AND P2, PT, R128, 0x1f, PT ;  /* 0x0000001f8000780c */ /* 0x000fe20003f44070 */
[----:B------:R-:W-:-:S02]  /*4310*/  HFMA2 R80, -RZ, RZ, 1.875, 0 ;  /* 0x3f800000ff507431 */ /* 0x000fc400000001ff */
[----:B------:R-:W-:Y:S01]  /*4320*/  FADD.FTZ R207, R6, R207 ;  /* 0x000000cf06cf7221 */ /* 0x000fe20000010000 */
[----:B------:R-:W-:Y:S01]  /*4330*/  FADD.FTZ R205, RZ, R65 ;  /* 0x00000041ffcd7221 */ /* 0x000fe20000010000 */
[----:B------:R-:W-:Y:S01]  /*4340*/  FADD.FTZ R65, R145, R66 ;  /* 0x0000004291417221 */ /* 0x000fe20000010000 */
[----:B------:R-:W-:Y:S01]  /*4350*/  CS2R R82, SRZ ;  /* 0x0000000000527805 */ /* 0x000fe2000001ff00 */
[C---:B------:R-:W-:Y:S01]  /*4360*/  FMUL.FTZ R62, R152.reuse, R207 ;  /* 0x000000cf983e7220 */ /* 0x040fe20000410000 */
[----:B------:R-:W-:Y:S01]  /*4370*/  FMUL.FTZ R60, R152, R205 ;  /* 0x000000cd983c7220 */ /* 0x000fe20000410000 */
[-C--:B------:R-:W-:Y:S01]  /*4380*/  FMUL.FTZ R64, R174, R65.reuse ;  /* 0x00000041ae407220 */ /* 0x080fe20000410000 */
[C---:B------:R-:W-:Y:S01]  /*4390*/  FFMA.FTZ R71, R176.reuse, R65, R69 ;  /* 0x00000041b0477223 */ /* 0x040fe20000010045 */
[C---:B------:R-:W-:Y:S01]  /*43a0*/  FFMA.FTZ R62, R153.reuse, R205, R62 ;  /* 0x000000cd993e7223 */ /* 0x040fe2000001003e */
[----:B------:R-:W-:Y:S01]  /*43b0*/  FFMA.FTZ R60, R153, R207, -R60 ;  /* 0x000000cf993c7223 */ /* 0x000fe2000001083c */
[----:B------:R-:W-:Y:S01]  /*43c0*/  FFMA.FTZ R73, R176, R67, -R64 ;  /* 0x00000043b0497223 */ /* 0x000fe20000010840 */
[----:B------:R-:W-:Y:S01]  /*43d0*/  VOTEU.ALL UP0, P0 ;  /* 0x0000000000ff7886 */ /* 0x000fe20000000000 */
[----:B------:R-:W-:Y:S01]  /*43e0*/  FADD.FTZ R204, RZ, R62 ;  /* 0x0000003effcc7221 */ /* 0x000fe20000010000 */
[----:B------:R-:W-:Y:S01]  /*43f0*/  FADD.FTZ R206, R5, R60 ;  /* 0x0000003c05ce7221 */ /* 0x000fe20000010000 */
[C---:B------:R-:W-:Y:S01]  /*4400*/  FMUL.FTZ R69, R174.reuse, R63 ;  /* 0x0000003fae457220 */ /* 0x040fe20000410000 */
[-C--:B------:R-:W-:Y:S01]  /*4410*/  FMUL.FTZ R62, R174, R61.reuse ;  /* 0x0000003dae3e7220 */ /* 0x080fe20000410000 */
[C---:B------:R-:W-:Y:S01]  /*4420*/  FMUL.FTZ R60, R150.reuse, R204 ;  /* 0x000000cc963c7220 */ /* 0x040fe20000410000 */
[-C--:B------:R-:W-:Y:S01]  /*4430*/  FMUL.FTZ R67, R150, R206.reuse ;  /* 0x000000ce96437220 */ /* 0x080fe20000410000 */
[----:B------:R-:W-:Y:S01]  /*4440*/  @!UP0 ULEA UR26, UR8, UR27, 0x4 ;  /* 0x0000001b081a8291 */ /* 0x000fe2000f8e20ff */
[----:B------:R-:W-:Y:S01]  /*4450*/  MOV R81, RZ ;  /* 0x000000ff00517202 */ /* 0x000fe20000000f00 */
[C---:B------:R-:W-:Y:S01]  /*4460*/  FFMA.FTZ R65, R151.reuse, R206, -R60 ;  /* 0x000000ce97417223 */ /* 0x040fe2000001083c */
[----:B------:R-:W-:Y:S01]  /*4470*/  FFMA.FTZ R67, R151, R204, R67 ;  /* 0x000000cc97437223 */ /* 0x000fe20000010043 */
[C---:B------:R-:W-:Y:S01]  /*4480*/  FFMA.FTZ R60, R176.reuse, R61, R69 ;  /* 0x0000003db03c7223 */ /* 0x040fe20000010045 */
[----:B------:R-:W-:Y:S01]  /*4490*/  FFMA.FTZ R61, R176, R63, -R62 ;  /* 0x0000003fb03d7223 */ /* 0x000fe2000001083e */
[----:B------:R-:W-:Y:S01]  /*44a0*/  FADD.FTZ R220, R4, R65 ;  /* 0x0000004104dc7221 */ /* 0x000fe20000010000 */
[----:B------:R-:W-:Y:S01]  /*44b0*/  FADD.FTZ R218, RZ, R67 ;  /* 0x00000043ffda7221 */ /* 0x000fe20000010000 */
[----:B------:R-:W-:Y:S01]  /*44c0*/  FADD.FTZ R62, R192, R71 ;  /* 0x00000047c03e7221 */ /* 0x000fe20000010000 */
[----:B------:R-:W-:Y:S01]  /*44d0*/  FADD.FTZ R63, R190, R73 ;  /* 0x00000049be3f7221 */ /* 0x000fe20000010000 */
[C---:B------:R-:W-:Y:S01]  /*44e0*/  FMUL.FTZ R64, R147.reuse, R220 ;  /* 0x000000dc93407220 */ /* 0x040fe20000410000 */
[-C--:B------:R-:W-:Y:S01]  /*44f0*/  FMUL.FTZ R65, R147, R218.reuse ;  /* 0x000000da93417220 */ /* 0x080fe20000410000 */
[----:B------:R-:W0:Y:S02]  /*4500*/  @!P0 LDS.128 R80, [UR26+0x3910] ;  /* 0x0039101aff508984 */ /* 0x000e240008000c00 */
[C---:B------:R-:W-:Y:S01]  /*4510*/  FFMA.FTZ R225, R149.reuse, R218, R64 ;  /* 0x000000da95e17223 */ /* 0x040fe20000010040 */
[----:B------:R-:W-:Y:S01]  /*4520*/  FFMA.FTZ R64, R149, R220, -R65 ;  /* 0x000000dc95407223 */ /* 0x000fe20000010841 */
[----:B------:R1:W-:Y:S02]  /*4530*/  STS.128 [R125+0xa10], R60 ;  /* 0x000a103c7d007388 */ /* 0x0003e40000000c00 */
[----:B------:R-:W-:Y:S01]  /*4540*/  FADD.FTZ R225, RZ, R225 ;  /* 0x000000e1ffe17221 */ /* 0x000fe20000010000 */
[----:B------:R-:W-:-:S03]  /*4550*/  FADD.FTZ R223, R3, R64 ;  /* 0x0000004003df7221 */ /* 0x000fc60000010000 */
[C---:B------:R-:W-:Y:S01]  /*4560*/  FMUL.FTZ R65, R146.reuse, R225 ;  /* 0x000000e192417220 */ /* 0x040fe20000410000 */
[----:B------:R-:W-:-:S03]  /*4570*/  FMUL.FTZ R222, R146, R223 ;  /* 0x000000df92de7220 */ /* 0x000fc60000410000 */
[C---:B------:R-:W-:Y:S01]  /*4580*/  FFMA.FTZ R65, R148.reuse, R223, -R65 ;  /* 0x000000df94417223 */ /* 0x040fe20000010841 */
[----:B------:R-:W-:-:S03]  /*4590*/  FFMA.FTZ R222, R148, R225, R222 ;  /* 0x000000e194de7223 */ /* 0x000fc600000100de */
[----:B------:R-:W-:Y:S01]  /*45a0*/  FADD.FTZ R221, R2, R65 ;  /* 0x0000004102dd7221 */ /* 0x000fe20000010000 */
[----:B------:R-:W-:Y:S06]  /*45b0*/  BAR.SYNC.DEFER_BLOCKING 0x0 ;  /* 0x0000000000007b1d */ /* 0x000fec0000010000 */
[----:B-1----:R-:W-:Y:S05]  /*45c0*/  @P2 BRA `(.L_x_3112) ;  /* 0x0000000c005c2947 */ /* 0x002fea0003800000 */
[----:B------:R-:W-:Y:S01]  /*45d0*/  LDS.128 R60, [R124+0xa30] ;  /* 0x000a30007c3c7984 */ /* 0x000fe20000000c00 */
[----:B------:R-:W-:Y:S01]  /*45e0*/  UMOV UR26, 0xffffffff ;  /* 0xffffffff001a7882 */ /* 0x000fe20000000000 */
[----:B------:R-:W-:Y:S02]  /*45f0*/  ISETP.NE.AND P2, PT, R127, 0x1f, PT ;  /* 0x0000001f7f00780c */ /* 0x000fe40003f45270 */
[----:B------:R-:W1:Y:S04]  /*4600*/  LDS.128 R64, [R124+0xa40] ;  /* 0x000a40007c407984 */ /* 0x000e680000000c00 */
[----:B------:R-:W2:Y:S04]  /*4610*/  LDS.128 R68, [R124+0xa20] ;  /* 0x000a20007c447984 */ /* 0x000ea80000000c00 */
[----:B------:R-:W3:Y:S01]  /*4620*/  LDS.128 R72, [R124+0xa10] ;  /* 0x000a10007c487984 */ /* 0x000ee20000000c00 */
[C---:B-1---5:R-:W-:Y:S01]  /*4630*/  FMUL.FTZ R77, R61.reuse, R67 ;  /* 0x000000433d4d7220 */ /* 0x062fe20000410000 */
        /* <DEDUP_REMOVED lines=34> */
.L_x_3190:
        /* <DEDUP_REMOVED lines=13> */
.L_x_3115:
[----:B------:R-:W-:Y:S05]  /*4930*/  BSYNC.RECONVERGENT B0 ;  /* 0x0000000000007941 */ /* 0x000fea0003800200 */
.L_x_3114:
[----:B------:R-:W-:-:S03]  /*4940*/  UMOV UR26, 0xffffffff ;  /* 0xffffffff001a7882 */ /* 0x000fc60000000000 */
[----:B------:R-:W-:Y:S05]  /*4950*/  BRA.DIV UR26, `(.L_x_3116) ;  /* 0x0000004a1aac7947 */ /* 0x000fea000b800000 */
[----:B--2---:R2:W1:Y:S04]  /*4960*/  SHFL.DOWN PT, R72, R79, 0x2, 0x1f ;  /* 0x08401f004f487f89 */ /* 0x00446800000e0000 */
[----:B---3--:R2:W3:Y:S04]  /*4970*/  SHFL.DOWN PT, R73, R78, 0x2, 0x1f ;  /* 0x08401f004e497f89 */ /* 0x0084e800000e0000 */
[----:B----4-:R2:W4:Y:S04]  /*4980*/  SHFL.DOWN PT, R74, R77, 0x2, 0x1f ;  /* 0x08401f004d4a7f89 */ /* 0x01052800000e0000 */
[----:B0-----:R2:W0:Y:S02]  /*4990*/  SHFL.DOWN PT, R224, R76, 0x2, 0x1f ;  /* 0x08401f004ce07f89 */ /* 0x00142400000e0000 */
.L_x_3196:
        /* <DEDUP_REMOVED lines=13> */
.L_x_3118:
[----:B------:R-:W-:Y:S05]  /*4a70*/  BSYNC.RECONVERGENT B0 ;  /* 0x0000000000007941 */ /* 0x000fea0003800200 */
.L_x_3117:
[----:B------:R-:W-:-:S03]  /*4a80*/  UMOV UR26, 0xffffffff ;  /* 0xffffffff001a7882 */ /* 0x000fc60000000000 */
[----:B------:R-:W-:Y:S05]  /*4a90*/  BRA.DIV UR26, `(.L_x_3119) ;  /* 0x0000004a1acc7947 */ /* 0x000fea000b800000 */
[----:B-1----:R1:W1:Y:S04]  /*4aa0*/  SHFL.DOWN PT, R72, R79, 0x4, 0x1f ;  /* 0x08801f004f487f89 */ /* 0x00226800000e0000 */
[----:B---3--:R3:W1:Y:S04]  /*4ab0*/  SHFL.DOWN PT, R73, R78, 0x4, 0x1f ;  /* 0x08801f004e497f89 */ /* 0x00866800000e0000 */
[----:B----4-:R3:W4:Y:S04]  /*4ac0*/  SHFL.DOWN PT, R74, R77, 0x4, 0x1f ;  /* 0x08801f004d4a7f89 */ /* 0x01072800000e0000 */
[----:B0-----:R3:W0:Y:S02]  /*4ad0*/  SHFL.DOWN PT, R224, R76, 0x4, 0x1f ;  /* 0x08801f004ce07f89 */ /* 0x00162400000e0000 */
.L_x_3202:
        /* <DEDUP_REMOVED lines=13> */
.L_x_3121:
[----:B------:R-:W-:Y:S05]  /*4bb0*/  BSYNC.RECONVERGENT B0 ;  /* 0x0000000000007941 */ /* 0x000fea0003800200 */
.L_x_3120:
[----:B------:R-:W-:-:S03]  /*4bc0*/  UMOV UR26, 0xffffffff ;  /* 0xffffffff001a7882 */ /* 0x000fc60000000000 */
[----:B------:R-:W-:Y:S05]  /*4bd0*/  BRA.DIV UR26, `(.L_x_3122) ;  /* 0x0000004a1aec7947 */ /* 0x000fea000b800000 */
[----:B-1----:R1:W1:Y:S04]  /*4be0*/  SHFL.DOWN PT, R72, R79, 0x8, 0x1f ;  /* 0x09001f004f487f89 */ /* 0x00226800000e0000 */
[----:B------:R0:W1:Y:S04]  /*4bf0*/  SHFL.DOWN PT, R73, R78, 0x8, 0x1f ;  /* 0x09001f004e497f89 */ /* 0x00006800000e0000 */
[----:B----4-:R4:W1:Y:S04]  /*4c00*/  SHFL.DOWN PT, R74, R77, 0x8, 0x1f ;  /* 0x09001f004d4a7f89 */ /* 0x01086800000e0000 */
[----:B0-----:R4:W0:Y:S02]  /*4c10*/  SHFL.DOWN PT, R224, R76, 0x8, 0x1f ;  /* 0x09001f004ce07f89 */ /* 0x00182400000e0000 */
.L_x_3208:
        /* <DEDUP_REMOVED lines=13> */
.L_x_3124:
[----:B------:R-:W-:Y:S05]  /*4cf0*/  BSYNC.RECONVERGENT B0 ;  /* 0x0000000000007941 */ /* 0x000fea0003800200 */
.L_x_3123:
[----:B------:R-:W-:-:S03]  /*4d00*/  UMOV UR26, 0xffffffff ;  /* 0xffffffff001a7882 */ /* 0x000fc60000000000 */
[----:B------:R-:W-:Y:S05]  /*4d10*/  BRA.DIV UR26, `(.L_x_3125) ;  /* 0x0000004e1a0c7947 */ /* 0x000fea000b800000 */
[----:B-1----:R1:W1:Y:S04]  /*4d20*/  SHFL.DOWN PT, R72, R79, 0x10, 0x1f ;  /* 0x0a001f004f487f89 */ /* 0x00226800000e0000 */
[----:B------:R0:W1:Y:S04]  /*4d30*/  SHFL.DOWN PT, R73, R78, 0x10, 0x1f ;  /* 0x0a001f004e497f89 */ /* 0x00006800000e0000 */
[----:B------:R1:W1:Y:S04]  /*4d40*/  SHFL.DOWN PT, R74, R77, 0x10, 0x1f ;  /* 0x0a001f004d4a7f89 */ /* 0x00026800000e0000 */
[----:B0-----:R0:W0:Y:S02]  /*4d50*/  SHFL.DOWN PT, R224, R76, 0x10, 0x1f ;  /* 0x0a001f004ce07f89 */ /* 0x00102400000e0000 */
.L_x_3214:
[----:B------:R-:W-:Y:S01]  /*4d60*/  BSSY.RECONVERGENT B0, `(.L_x_3126) ;  /* 0x000000d000007945 */ /* 0x000fe20003800200 */
[----:B------:R-:W-:-:S03]  /*4d70*/  ISETP.NE.AND P3, PT, R128, 0x1f, PT ;  /* 0x0000001f8000780c */ /* 0x000fc60003f65270 */
        /* <DEDUP_REMOVED lines=11> */
.L_x_3127:
[----:B------:R-:W-:Y:S05]  /*4e30*/  BSYNC.RECONVERGENT B0 ;  /* 0x0000000000007941 */ /* 0x000fea0003800200 */
.L_x_3126:
[----:B------:R-:W-:-:S03]  /*4e40*/  UMOV UR26, 0xffffffff ;  /* 0xffffffff001a7882 */ /* 0x000fc60000000000 */
[----:B------:R-:W-:Y:S05]  /*4e50*/  BRA.DIV UR26, `(.L_x_3128) ;  /* 0x0000004e1a2c7947 */ /* 0x000fea000b800000 */
[----:B------:R-:W5:Y:S04]  /*4e60*/  SHFL.IDX PT, R226, R78, RZ, 0x1f ;  /* 0x00001fff4ee27589 */ /* 0x000f6800000e0000 */
[----:B------:R-:W2:Y:S04]  /*4e70*/  SHFL.IDX PT, R229, R79, RZ, 0x1f ;  /* 0x00001fff4fe57589 */ /* 0x000ea800000e0000 */
[----:B0-----:R-:W0:Y:S04]  /*4e80*/  SHFL.IDX PT, R224, R77, RZ, 0x1f ;  /* 0x00001fff4de07589 */ /* 0x001e2800000e0000 */
[----:B------:R-:W3:Y:S04]  /*4e90*/  SHFL.IDX PT, R234, R76, RZ, 0x1f ;  /* 0x00001fff4cea7589 */ /* 0x000ee800000e0000 */
[----:B------:R-:W-:Y:S04]  /*4ea0*/  SHFL.IDX PT, R235, R80, RZ, 0x1f ;  /* 0x00001fff50eb7589 */ /* 0x000fe800000e0000 */
[----:B------:R-:W4:Y:S04]  /*4eb0*/  SHFL.IDX PT, R236, R81, RZ, 0x1f ;  /* 0x00001fff51ec7589 */ /* 0x000f2800000e0000 */
[----:B------:R-:W3:Y:S01]  /*4ec0*/  SHFL.DOWN PT, R231, R78, 0x1, 0x1f ;  /* 0x08201f004ee77f89 */ /* 0x000ee200000e0000 */
[-C--:B-----5:R-:W-:Y:S01]  /*4ed0*/  FMUL.FTZ R75, R83, R226.reuse ;  /* 0x000000e2534b7220 */ /* 0x0a0fe20000410000 */
[-C--:B-1----:R-:W-:Y:S01]  /*4ee0*/  FMUL.FTZ R74, R82, R226.reuse ;  /* 0x000000e2524a7220 */ /* 0x082fe20000410000 */
[CC--:B------:R-:W-:Y:S01]  /*4ef0*/  FMUL.FTZ R73, R81.reuse, R226.reuse ;  /* 0x000000e251497220 */ /* 0x0c0fe20000410000 */
[----:B------:R-:W1:Y:S01]  /*4f00*/  SHFL.IDX PT, R237, R82, RZ, 0x1f ;  /* 0x00001fff52ed7589 */ /* 0x000e6200000e0000 */
[----:B------:R-:W-:Y:S01]  /*4f10*/  FMUL.FTZ R72, R80, R226 ;  /* 0x000000e250487220 */ /* 0x000fe20000410000 */
[-C--:B--2---:R-:W-:Y:S01]  /*4f20*/  FFMA.FTZ R75, R82, R229.reuse, -R75 ;  /* 0x000000e5524b7223 */ /* 0x084fe2000001084b */
[-C--:B------:R-:W-:Y:S01]  /*4f30*/  FFMA.FTZ R226, R80, R229.reuse, -R73 ;  /* 0x000000e550e27223 */ /* 0x080fe20000010849 */
[----:B------:R-:W2:Y:S01]  /*4f40*/  SHFL.IDX PT, R238, R83, RZ, 0x1f ;  /* 0x00001fff53ee7589 */ /* 0x000ea200000e0000 */
[----:B------:R-:W-:Y:S01]  /*4f50*/  FFMA.FTZ R227, R81, R229, R72 ;  /* 0x000000e551e37223 */ /* 0x000fe20000010048 */
[----:B0-----:R-:W-:-:S02]  /*4f60*/  FADD.FTZ R228, R224, R75 ;  /* 0x0000004be0e47221 */ /* 0x001fc40000010000 */
[----:B------:R0:W1:Y:S04]  /*4f70*/  SHFL.DOWN PT, R230, R79, 0x1, 0x1f ;  /* 0x08201f004fe67f89 */ /* 0x00006800000e0000 */
[----:B------:R4:W1:Y:S01]  /*4f80*/  SHFL.DOWN PT, R232, R77, 0x1, 0x1f ;  /* 0x08201f004de87f89 */ /* 0x00086200000e0000 */
[----:B0-----:R-:W-:-:S03]  /*4f90*/  FFMA.FTZ R79, R83, R229, R74 ;  /* 0x000000e5534f7223 */ /* 0x001fc6000001004a */
[----:B------:R0:W1:Y:S01]  /*4fa0*/  SHFL.DOWN PT, R233, R76, 0x1, 0x1f ;  /* 0x08201f004ce97f89 */ /* 0x00006200000e0000 */
[----:B---3--:R-:W-:Y:S01]  /*4fb0*/  FADD.FTZ R229, R234, R79 ;  /* 0x0000004feae57221 */ /* 0x008fe20000010000 */
[----:B----4-:R-:W-:Y:S02]  /*4fc0*/  MOV R77, R236 ;  /* 0x000000ec004d7202 */ /* 0x010fe40000000f00 */
[----:B0-----:R-:W-:-:S07]  /*4fd0*/  MOV R76, R235 ;  /* 0x000000eb004c7202 */ /* 0x001fce0000000f00 */
.L_x_3228:
[----:B------:R-:W-:Y:S01]  /*4fe0*/  BSSY.RECONVERGENT B0, `(.L_x_3129) ;  /* 0x000000f000007945 */ /* 0x000fe20003800200 */
[----:B-1----:R-:W-:Y:S02]  /*4ff0*/  MOV R78, R237 ;  /* 0x000000ed004e7202 */ /* 0x002fe40000000f00 */
[----:B--2---:R-:W-:Y:S01]  /*5000*/  MOV R79, R238 ;  /* 0x000000ee004f7202 */ /* 0x004fe20000000f00 */
        /* <DEDUP_REMOVED lines=10> */
[----:B------:R-:W-:Y:S01]  /*50b0*/  FADD.FTZ R79, R233, R72 ;  /* 0x00000048e94f7221 */ /* 0x000fe20000010000 */
[----:B------:R-:W-:-:S07]  /*50c0*/  MOV R76, R73 ;  /* 0x00000049004c7202 */ /* 0x000fce0000000f00 */
.L_x_3130:
[----:B------:R-:W-:Y:S05]  /*50d0*/  BSYNC.RECONVERGENT B0 ;  /* 0x0000000000007941 */ /* 0x000fea0003800200 */
.L_x_3129:
[C---:B------:R-:W-:Y:S01]  /*50e0*/  FMUL.FTZ R73, R65.reuse, R79 ;  /* 0x0000004f41497220 */ /* 0x040fe20000410000 */
[-C--:B------:R-:W-:Y:S01]  /*50f0*/  FMUL.FTZ R72, R65, R78.reuse ;  /* 0x0000004e41487220 */ /* 0x080fe20000410000 */
[----:B------:R1:W-:Y:S01]  /*5100*/  STS.128 [R124+0xa40], R76 ;  /* 0x000a404c7c007388 */ /* 0x0003e20000000c00 */
[----:B------:R-:W-:Y:S01]  /*5110*/  MOV R83, R229 ;  /* 0x000000e500537202 */ /* 0x000fe20000000f00 */
[C---:B------:R-:W-:Y:S01]  /*5120*/  FFMA.FTZ R73, R64.reuse, R78, -R73 ;  /* 0x0000004e40497223 */ /* 0x040fe20000010849 */
[----:B------:R-:W-:Y:S01]  /*5130*/  FFMA.FTZ R72, R64, R79, R72 ;  /* 0x0000004f40487223 */ /* 0x000fe20000010048 */
[----:B------:R-:W-:Y:S02]  /*5140*/  MOV R82, R228 ;  /* 0x000000e400527202 */ /* 0x000fe40000000f00 */
        /* <DEDUP_REMOVED lines=29> */
[----:B------:R1:W-:Y:S04]  /*5320*/  STS.128 [R124+0xa20], R60 ;  /* 0x000a203c7c007388 */ /* 0x0003e80000000c00 */
[----:B------:R1:W-:Y:S02]  /*5330*/  STS.128 [R124+0xa10], R64 ;  /* 0x000a10407c007388 */ /* 0x0003e40000000c00 */
.L_x_3112:
[----:B------:R-:W-:Y:S05]  /*5340*/  WARPSYNC.ALL ;  /* 0x0000000000007948 */ /* 0x000fea0003800000 */
[----:B------:R-:W-:Y:S01]  /*5350*/  BAR.SYNC.DEFER_BLOCKING 0x0 ;  /* 0x0000000000007b1d */ /* 0x000fe20000010000 */
[C---:B------:R-:W-:Y:S01]  /*5360*/  FFMA.FTZ R71, R0.reuse, R219, RZ ;  /* 0x000000db00477223 */ /* 0x040fe200000100ff */
[----:B-1----:R-:W-:Y:S01]  /*5370*/  FFMA.FTZ R73, R0, -R199, RZ ;  /* 0x800000c700497223 */ /* 0x002fe200000100ff */
[----:B------:R-:W-:Y:S02]  /*5380*/  ISETP.NE.AND P0, PT, R128, RZ, PT ;  /* 0x000000ff8000720c */ /* 0x000fe40003f05270 */
[----:B------:R-:W-:Y:S01]  /*5390*/  FFMA.FTZ R70, R46, R217, R71 ;  /* 0x000000d92e467223 */ /* 0x000fe20000010047 */
[----:B------:R-:W-:Y:S01]  /*53a0*/  FADD.FTZ R217, -R14, R217 ;  /* 0x000000d90ed97221 */ /* 0x000fe20000010100 */
[----:B------:R-:W-:Y:S01]  /*53b0*/  ISETP.GT.AND P2, PT, R123, 0x1e, PT ;  /* 0x0000001e7b00780c */ /* 0x000fe20003f44270 */
[----:B------:R-:W-:Y:S01]  /*53c0*/  BSSY.RECONVERGENT B0, `(.L_x_3131) ;  /* 0x00001c5000007945 */ /* 0x000fe20003800200 */
[----:B------:R-:W-:Y:S01]  /*53d0*/  FFMA.FTZ R71, R45, R216, R70 ;  /* 0x000000d82d477223 */ /* 0x000fe20000010046 */
[----:B------:R-:W-:-:S03]  /*53e0*/  FFMA.FTZ R216, -R29, R118, R216 ;  /* 0x000000761dd87223 */ /* 0x000fc600000101d8 */
[----:B------:R-:W-:Y:S01]  /*53f0*/  FFMA.FTZ R72, R44, R215, R71 ;  /* 0x000000d72c487223 */ /* 0x000fe20000010047 */
[----:B------:R-:W-:Y:S02]  /*5400*/  FFMA.FTZ R215, -R28, R117, R215 ;  /* 0x000000751cd77223 */ /* 0x000fe400000101d7 */
[----:B------:R-:W-:Y:S01]  /*5410*/  VOTEU.ALL UP0, P0 ;  /* 0x0000000000ff7886 */ /* 0x000fe20000000000 */
[----:B------:R-:W-:Y:S01]  /*5420*/  FFMA.FTZ R75, R43, R214, R72 ;  /* 0x000000d62b4b7223 */ /* 0x000fe20000010048 */
[----:B------:R-:W-:Y:S01]  /*5430*/  FFMA.FTZ R72, R46, -R201, R73 ;  /* 0x800000c92e487223 */ /* 0x000fe20000010049 */
[----:B------:R-:W-:Y:S02]  /*5440*/  FADD.FTZ R214, -R13, R214 ;  /* 0x000000d60dd67221 */ /* 0x000fe40000010100 */
[----:B------:R-:W-:Y:S01]  /*5450*/  FFMA.FTZ R74, R42, R213, R75 ;  /* 0x000000d52a4a7223 */ /* 0x000fe2000001004b */
[----:B------:R-:W-:Y:S01]  /*5460*/  FFMA.FTZ R73, R45, -R200, R72 ;  /* 0x800000c82d497223 */ /* 0x000fe20000010048 */
[----:B------:R-:W-:Y:S01]  /*5470*/  @!UP0 ULEA UR26, UR8, UR27, 0x4 ;  /* 0x0000001b081a8291 */ /* 0x000fe2000f8e20ff */
[----:B------:R-:W1:Y:S01]  /*5480*/  LDS.64 R60, [R125+0xa18] ;  /* 0x000a18007d3c7984 */ /* 0x000e620000000a00 */
[----:B------:R-:W-:Y:S01]  /*5490*/  FFMA.FTZ R75, R41, R212, R74 ;  /* 0x000000d4294b7223 */ /* 0x000fe2000001004a */
[----:B------:R-:W-:Y:S01]  /*54a0*/  FFMA.FTZ R72, R44, -R203, R73 ;  /* 0x800000cb2c487223 */ /* 0x000fe20000010049 */
[----:B------:R-:W-:Y:S01]  /*54b0*/  FADD.FTZ R213, -R12, R213 ;  /* 0x000000d50cd57221 */ /* 0x000fe20000010100 */
[----:B------:R-:W-:Y:S01]  /*54c0*/  FADD.FTZ R212, -R11, R212 ;  /* 0x000000d40bd47221 */ /* 0x000fe20000010100 */
[----:B------:R-:W-:Y:S01]  /*54d0*/  FFMA.FTZ R74, R40, R211, R75 ;  /* 0x000000d3284a7223 */ /* 0x000fe2000001004b */
[----:B------:R-:W-:Y:S01]  /*54e0*/  FFMA.FTZ R73, R43, -R202, R72 ;  /* 0x800000ca2b497223 */ /* 0x000fe20000010048 */
[----:B------:R-:W-:Y:S01]  /*54f0*/  FADD.FTZ R211, -R10, R211 ;  /* 0x000000d30ad37221 */ /* 0x000fe20000010100 */
[----:B0-----:R0:W-:Y:S01]  /*5500*/  @!P0 STS.128 [UR26+0x3910], R80 ;  /* 0x00391050ff008988 */ /* 0x0011e20008000c1a */
[----:B------:R-:W-:Y:S01]  /*5510*/  FFMA.FTZ R75, R39, R210, R74 ;  /* 0x000000d2274b7223 */ /* 0x000fe2000001004a */
[----:B------:R-:W-:Y:S01]  /*5520*/  FFMA.FTZ R74, R42, -R197, R73 ;  /* 0x800000c52a4a7223 */ /* 0x000fe20000010049 */
[----:B------:R-:W-:-:S02]  /*5530*/  FADD.FTZ R210, -R9, R210 ;  /* 0x000000d209d27221 */ /* 0x000fc40000010100 */
[----:B-----5:R-:W-:Y:S01]  /*5540*/  FFMA.FTZ R76, R38, R209, R75 ;  /* 0x000000d1264c7223 */ /* 0x020fe2000001004b */
[----:B------:R-:W-:Y:S01]  /*5550*/  FFMA.FTZ R75, R41, -R198, R74 ;  /* 0x800000c6294b7223 */ /* 0x000fe2000001004a */
[----:B------:R-:W-:Y:S02]  /*5560*/  FADD.FTZ R209, -R8, R209 ;  /* 0x000000d108d17221 */ /* 0x000fe40000010100 */
[----:B------:R-:W-:Y:S01]  /*5570*/  FFMA.FTZ R77, R37, R208, R76 ;  /* 0x000000d0254d7223 */ /* 0x000fe2000001004c */
[----:B------:R-:W-:Y:S01]  /*5580*/  FFMA.FTZ R74, R40, -R195, R75 ;  /* 0x800000c3284a7223 */ /* 0x000fe2000001004b */
[----:B------:R-:W-:Y:S02]  /*5590*/  FADD.FTZ R208, -R7, R208 ;  /* 0x000000d007d07221 */ /* 0x000fe40000010100 */
[----:B------:R-:W-:Y:S01]  /*55a0*/  FFMA.FTZ R76, R36, R207, R77 ;  /* 0x000000cf244c7223 */ /* 0x000fe2000001004d */
[----:B------:R-:W-:Y:S01]  /*55b0*/  FFMA.FTZ R75, R39, -R196, R74 ;  /* 0x800000c4274b7223 */ /* 0x000fe2000001004a */
[----:B0-----:R-:W-:Y:S01]  /*55c0*/  FADD.FTZ R80, -R2, R221 ;  /* 0x000000dd02507221 */ /* 0x001fe20000010100 */
[----:B------:R-:W-:Y:S01]  /*55d0*/  FADD.FTZ R207, -R6, R207 ;  /* 0x000000cf06cf7221 */ /* 0x000fe20000010100 */
[----:B------:R-:W-:Y:S01]  /*55e0*/  FFMA.FTZ R77, R35, R206, R76 ;  /* 0x000000ce234d7223 */ /* 0x000fe2000001004c */
[----:B------:R-:W-:Y:S01]  /*55f0*/  FFMA.FTZ R74, R38, -R193, R75 ;  /* 0x800000c1264a7223 */ /* 0x000fe2000001004b */
[----:B------:R-:W-:-:S02]  /*5600*/  FADD.FTZ R206, -R5, R206 ;  /* 0x000000ce05ce7221 */ /* 0x000fc40000010100 */
[----:B------:R-:W-:Y:S01]  /*5610*/  FFMA.FTZ R76, R34, R220, R77 ;  /* 0x000000dc224c7223 */ /* 0x000fe2000001004d */
[----:B------:R-:W-:Y:S01]  /*5620*/  FFMA.FTZ R75, R37, -R194, R74 ;  /* 0x800000c2254b7223 */ /* 0x000fe2000001004a */
[----:B------:R-:W-:Y:S02]  /*5630*/  FADD.FTZ R220, -R4, R220 ;  /* 0x000000dc04dc7221 */ /* 0x000fe40000010100 */
[----:B------:R-:W-:Y:S01]  /*5640*/  FFMA.FTZ R77, R33, R223, R76 ;  /* 0x000000df214d7223 */ /* 0x000fe2000001004c */
[----:B------:R-:W-:-:S03]  /*5650*/  FFMA.FTZ R74, R36, -R205, R75 ;  /* 0x800000cd244a7223 */ /* 0x000fc6000001004b */
[----:B------:R-:W-:Y:S01]  /*5660*/  FFMA.FTZ R77, R32, R221, R77 ;  /* 0x000000dd204d7223 */ /* 0x000fe2000001004d */
[----:B------:R-:W-:Y:S01]  /*5670*/  FFMA.FTZ R75, R35, -R204, R74 ;  /* 0x800000cc234b7223 */ /* 0x000fe2000001004a */
[-C--:B-1----:R-:W-:Y:S01]  /*5680*/  FMUL.FTZ R62, R60, R111.reuse ;  /* 0x0000006f3c3e7220 */ /* 0x082fe20000410000 */
[C---:B------:R-:W-:Y:S02]  /*5690*/  FMUL.FTZ R111, R61.reuse, R111 ;  /* 0x0000006f3d6f7220 */ /* 0x040fe40000410000 */
[----:B------:R-:W-:Y:S01]  /*56a0*/  FFMA.FTZ R74, R34, -R218, R75 ;  /* 0x800000da224a7223 */ /* 0x000fe2000001004b */
[-C--:B------:R-:W-:Y:S01]  /*56b0*/  FFMA.FTZ R62, R61, R110.reuse, -R62 ;  /* 0x0000006e3d3e7223 */ /* 0x080fe2000001083e */
[----:B------:R-:W-:Y:S02]  /*56c0*/  FFMA.FTZ R60, R60, R110, R111 ;  /* 0x0000006e3c3c7223 */ /* 0x000fe4000001006f */
[----:B------:R-:W-:Y:S01]  /*56d0*/  FFMA.FTZ R75, R33, -R225, R74 ;  /* 0x800000e1214b7223 */ /* 0x000fe2000001004a */
[----:B------:R-:W-:Y:S01]  /*56e0*/  FADD.FTZ R191, R191, R62 ;  /* 0x0000003ebfbf7221 */ /* 0x000fe20000010000 */
[----:B------:R-:W-:-:S03]  /*56f0*/  FADD.FTZ R131, R131, R60 ;  /* 0x0000003c83837221 */ /* 0x000fc60000010000 */
[C---:B------:R-:W-:Y:S01]  /*5700*/  FMUL.FTZ R61, R146.reuse, R191 ;  /* 0x000000bf923d7220 */ /* 0x040fe20000410000 */
[-C--:B------:R-:W-:Y:S01]  /*5710*/  FMUL.FTZ R146, R146, R131.reuse ;  /* 0x0000008392927220 */ /* 0x080fe20000410000 */
[----:B------:R-:W-:Y:S01]  /*5720*/  FMUL.FTZ R76, R131, UR29 ;  /* 0x0000001d834c7c20 */ /* 0x000fe20008410000 */
[C---:B------:R-:W-:Y:S01]  /*5730*/  FMUL.FTZ R78, R191.reuse, UR29 ;  /* 0x0000001dbf4e7c20 */ /* 0x040fe20008410000 */
[C---:B------:R-:W-:Y:S01]  /*5740*/  FFMA.FTZ R61, R148.reuse, R131, R61 ;  /* 0x00000083943d7223 */ /* 0x040fe2000001003d */
[-C--:B------:R-:W-:Y:S01]  /*5750*/  FFMA.FTZ R62, R148, R191.reuse, -R146 ;  /* 0x000000bf943e7223 */ /* 0x080fe20000010892 */
[----:B------:R-:W-:Y:S01]  /*5760*/  FFMA.FTZ R82, R191, UR28, -R76 ;  /* 0x0000001cbf527c23 */ /* 0x000fe2000801084c */
[----:B------:R-:W-:Y:S01]  /*5770*/  FMUL.FTZ R191, R16, R191 ;  /* 0x000000bf10bf7220 */ /* 0x000fe20000410000 */
[----:B------:R-:W-:Y:S01]  /*5780*/  FADD.FTZ R132, R132, R61 ;  /* 0x0000003d84847221 */ /* 0x000fe20000010000 */
[----:B------:R-:W-:Y:S01]  /*5790*/  FADD.FTZ R62, R189, R62 ;  /* 0x0000003ebd3e7221 */ /* 0x000fe20000010000 */
[----:B------:R-:W-:Y:S01]  /*57a0*/  FFMA.FTZ R79, R131, UR28, R78 ;  /* 0x0000001c834f7c23 */ /* 0x000fe2000801004e */
[----:B------:R-:W-:Y:S01]  /*57b0*/  FMUL.FTZ R76, R16, R131 ;  /* 0x00000083104c7220 */ /* 0x000fe20000410000 */
[C---:B------:R-:W-:Y:S01]  /*57c0*/  FMUL.FTZ R60, R147.reuse, R132 ;  /* 0x00000084933c7220 */ /* 0x040fe20000410000 */
[-C--:B------:R-:W-:Y:S01]  /*57d0*/  FMUL.FTZ R147, R147, R62.reuse ;  /* 0x0000003e93937220 */ /* 0x080fe20000410000 */
[----:B------:R-:W-:Y:S01]  /*57e0*/  FMUL.FTZ R110, R80, R79 ;  /* 0x0000004f506e7220 */ /* 0x000fe20000410000 */
[----:B------:R-:W-:Y:S01]  /*57f0*/  FADD.FTZ R47, R76, R47 ;  /* 0x0000002f4c2f7221 */ /* 0x000fe20000010000 */
[C---:B------:R-:W-:Y:S01]  /*5800*/  FFMA.FTZ R61, R149.reuse, R62, -R60 ;  /* 0x0000003e953d7223 */ /* 0x040fe2000001083c */
[----:B------:R-:W-:-:S03]  /*5810*/  FFMA.FTZ R60, R149, R132, R147 ;  /* 0x00000084953c7223 */ /* 0x000fc60000010093 */
[----:B------:R-:W-:Y:S01]  /*5820*/  FADD.FTZ R61, R188, R61 ;  /* 0x0000003dbc3d7221 */ /* 0x000fe20000010000 */
[----:B------:R-:W-:-:S03]  /*5830*/  FADD.FTZ R133, R133, R60 ;  /* 0x0000003c85857221 */ /* 0x000fc60000010000 */
[C---:B------:R-:W-:Y:S01]  /*5840*/  FMUL.FTZ R60, R150.reuse, R61 ;  /* 0x0000003d963c7220 */ /* 0x040fe20000410000 */
[----:B------:R-:W-:-:S03]  /*5850*/  FMUL.FTZ R150, R150, R133 ;  /* 0x0000008596967220 */ /* 0x000fc60000410000 */
[C---:B------:R-:W-:Y:S01]  /*5860*/  FFMA.FTZ R63, R151.reuse, R133, R60 ;  /* 0x00000085973f7223 */ /* 0x040fe2000001003c */
[----:B------:R-:W-:Y:S01]  /*5870*/  FFMA.FTZ R60, R151, R61, -R150 ;  /* 0x0000003d973c7223 */ /* 0x000fe20000010896 */
[----:B------:R-:W-:Y:S02]  /*5880*/  FMUL.FTZ R151, R18, R133 ;  /* 0x0000008512977220 */ /* 0x000fe40000410000 */
[----:B------:R-:W-:Y:S01]  /*5890*/  FADD.FTZ R134, R134, R63 ;  /* 0x0000003f86867221 */ /* 0x000fe20000010000 */
[----:B------:R-:W-:Y:S01]  /*58a0*/  FADD.FTZ R60, R187, R60 ;  /* 0x0000003cbb3c7221 */ /* 0x000fe20000010000 */
[----:B------:R-:W-:Y:S02]  /*58b0*/  FADD.FTZ R49, R151, R49 ;  /* 0x0000003197317221 */ /* 0x000fe40000010000 */
[C---:B------:R-:W-:Y:S01]  /*58c0*/  FMUL.FTZ R64, R152.reuse, R134 ;  /* 0x0000008698407220 */ /* 0x040fe20000410000 */
[----:B------:R-:W-:-:S03]  /*58d0*/  FMUL.FTZ R63, R152, R60 ;  /* 0x0000003c983f7220 */ /* 0x000fc60000410000 */
[C---:B------:R-:W-:Y:S01]  /*58e0*/  FFMA.FTZ R65, R153.reuse, R60, -R64 ;  /* 0x0000003c99417223 */ /* 0x040fe20000010840 */
[----:B------:R-:W-:Y:S01]  /*58f0*/  FFMA.FTZ R64, R153, R134, R63 ;  /* 0x0000008699407223 */ /* 0x000fe2000001003f */
[----:B------:R-:W-:Y:S02]  /*5900*/  FMUL.FTZ R153, R18, R61 ;  /* 0x0000003d12997220 */ /* 0x000fe40000410000 */
[----:B------:R-:W-:Y:S01]  /*5910*/  FADD.FTZ R63, R186, R65 ;  /* 0x00000041ba3f7221 */ /* 0x000fe20000010000 */
[----:B------:R-:W-:-:S03]  /*5920*/  FADD.FTZ R135, R135, R64 ;  /* 0x0000004087877221 */ /* 0x000fc60000010000 */
[C---:B------:R-:W-:Y:S01]  /*5930*/  FMUL.FTZ R64, R154.reuse, R63 ;  /* 0x0000003f9a407220 */ /* 0x040fe20000410000 */
[----:B------:R-:W-:-:S03]  /*5940*/  FMUL.FTZ R154, R154, R135 ;  /* 0x000000879a9a7220 */ /* 0x000fc60000410000 */
[C---:B------:R-:W-:Y:S01]  /*5950*/  FFMA.FTZ R65, R155.reuse, R135, R64 ;  /* 0x000000879b417223 */ /* 0x040fe20000010040 */
[----:B------:R-:W-:Y:S01]  /*5960*/  FFMA.FTZ R64, R155, R63, -R154 ;  /* 0x0000003f9b407223 */ /* 0x000fe2000001089a */
[----:B------:R-:W-:Y:S01]  /*5970*/  FMUL.FTZ R155, R218, R153 ;  /* 0x00000099da9b7220 */ /* 0x000fe20000410000 */
[----:B------:R-:W-:Y:S01]  /*5980*/  FMUL.FTZ R154, R133, UR29 ;  /* 0x0000001d859a7c20 */ /* 0x000fe20008410000 */
        /* <DEDUP_REMOVED lines=12> */
[C---:B------:R-:W-:Y:S01]  /*5a50*/  FFMA.FTZ R159, R61.reuse, UR28, -R154 ;  /* 0x0000001c3d9f7c23 */ /* 0x040fe2000801089a */
[----:B------:R-:W-:Y:S01]  /*5a60*/  FMUL.FTZ R154, R61, UR29 ;  /* 0x0000001d3d9a7c20 */ /* 0x000fe20008410000 */
[----:B------:R-:W-:Y:S01]  /*5a70*/  FADD.FTZ R138, R138, R67 ;  /* 0x000000438a8a7221 */ /* 0x000fe20000010000 */
[----:B------:R-:W-:Y:S01]  /*5a80*/  FADD.FTZ R66, R183, R66 ;  /* 0x00000042b7427221 */ /* 0x000fe20000010000 */
[----:B------:R-:W-:Y:S02]  /*5a90*/  FMUL.FTZ R158, R20, R63 ;  /* 0x0000003f149e7220 */ /* 0x000fe40000410000 */
        /* <DEDUP_REMOVED lines=31> */
[----:B------:R-:W-:Y:S01]  /*5c90*/  FMUL.FTZ R170, R170, R143 ;  /* 0x0000008faaaa7220 */ /* 0x000fe20000410000 */
[----:B------:R-:W-:Y:S02]  /*5ca0*/  FMUL.FTZ R148, R28, R71 ;  /* 0x000000471c947220 */ /* 0x000fe40000410000 */
[C---:B------:R-:W-:Y:S01]  /*5cb0*/  FFMA.FTZ R73, R171.reuse, R143, R72 ;  /* 0x0000008fab497223 */ /* 0x040fe20000010048 */
[----:B------:R-:W-:-:S03]  /*5cc0*/  FFMA.FTZ R72, R171, R71, -R170 ;  /* 0x00000047ab487223 */ /* 0x000fc600000108aa */
[----:B------:R-:W-:Y:S01]  /*5cd0*/  FADD.FTZ R144, R144, R73 ;  /* 0x0000004990907221 */ /* 0x000fe20000010000 */
[----:B------:R-:W-:Y:S01]  /*5ce0*/  FADD.FTZ R73, RZ, R222 ;  /* 0x000000deff497221 */ /* 0x000fe20000010000 */
[----:B------:R-:W-:-:S03]  /*5cf0*/  FADD.FTZ R72, R177, R72 ;  /* 0x00000048b1487221 */ /* 0x000fc60000010000 */
[C---:B------:R-:W-:Y:S01]  /*5d00*/  FMUL.FTZ R81, R73.reuse, R191 ;  /* 0x000000bf49517220 */ /* 0x040fe20000410000 */
[----:B------:R-:W-:Y:S01]  /*5d10*/  FFMA.FTZ R78, R32, -R73, R75 ;  /* 0x80000049204e7223 */ /* 0x000fe2000001004b */
[C---:B------:R-:W-:Y:S01]  /*5d20*/  FFMA.FTZ R82, R73.reuse, R82, R110 ;  /* 0x0000005249527223 */ /* 0x040fe2000001006e */
[----:B------:R-:W-:Y:S01]  /*5d30*/  FMUL.FTZ R74, R172, R72 ;  /* 0x00000048ac4a7220 */ /* 0x000fe20000410000 */
[-C--:B------:R-:W-:Y:S01]  /*5d40*/  FFMA.FTZ R79, R80, R76.reuse, R81 ;  /* 0x0000004c504f7223 */ /* 0x080fe20000010051 */
[----:B------:R-:W-:Y:S01]  /*5d50*/  FMUL.FTZ R81, R73, R76 ;  /* 0x0000004c49517220 */ /* 0x000fe20000410000 */
[-C--:B------:R-:W-:Y:S01]  /*5d60*/  FMUL.FTZ R73, R172, R144.reuse ;  /* 0x00000090ac497220 */ /* 0x080fe20000410000 */
[----:B------:R-:W-:Y:S01]  /*5d70*/  FFMA.FTZ R149, R103, R131, R82 ;  /* 0x0000008367957223 */ /* 0x000fe20000010052 */
[----:B------:R-:W-:Y:S01]  /*5d80*/  FFMA.FTZ R74, R173, R144, R74 ;  /* 0x00000090ad4a7223 */ /* 0x000fe2000001004a */
[----:B------:R-:W-:Y:S01]  /*5d90*/  FMUL.FTZ R110, R17, R62 ;  /* 0x0000003e116e7220 */ /* 0x000fe20000410000 */
[----:B------:R-:W-:Y:S01]  /*5da0*/  FFMA.FTZ R76, R173, R72, -R73 ;  /* 0x00000048ad4c7223 */ /* 0x000fe20000010849 */
[----:B------:R-:W-:Y:S01]  /*5db0*/  FMUL.FTZ R73, R132, UR29 ;  /* 0x0000001d84497c20 */ /* 0x000fe20008410000 */
[----:B------:R-:W-:Y:S01]  /*5dc0*/  FFMA.FTZ R80, R80, R191, -R81 ;  /* 0x000000bf50507223 */ /* 0x000fe20000010851 */
[----:B------:R-:W-:Y:S01]  /*5dd0*/  FADD.FTZ R145, R145, R74 ;  /* 0x0000004a91917221 */ /* 0x000fe20000010000 */
[----:B------:R-:W-:Y:S01]  /*5de0*/  FADD.FTZ R175, R175, R76 ;  /* 0x0000004cafaf7221 */ /* 0x000fe20000010000 */
[C---:B------:R-:W-:Y:S01]  /*5df0*/  FFMA.FTZ R82, R62.reuse, UR28, -R73 ;  /* 0x0000001c3e527c23 */ /* 0x040fe20008010849 */
[----:B------:R-:W-:Y:S01]  /*5e00*/  FMUL.FTZ R73, R62, UR29 ;  /* 0x0000001d3e497c20 */ /* 0x000fe20008410000 */
[----:B------:R-:W-:Y:S01]  /*5e10*/  FADD.FTZ R81, -R3, R223 ;  /* 0x000000df03517221 */ /* 0x000fe20000010100 */
[----:B------:R-:W-:Y:S01]  /*5e20*/  FMUL.FTZ R74, R17, R132 ;  /* 0x00000084114a7220 */ /* 0x000fe20000410000 */
[----:B------:R-:W-:Y:S01]  /*5e30*/  FMUL.FTZ R62, R225, R110 ;  /* 0x0000006ee13e7220 */ /* 0x000fe20000410000 */
[----:B------:R-:W-:Y:S01]  /*5e40*/  FFMA.FTZ R76, R132, UR28, R73 ;  /* 0x0000001c844c7c23 */ /* 0x000fe20008010049 */
[----:B------:R-:W-:Y:S01]  /*5e50*/  FMUL.FTZ R73, R174, R175 ;  /* 0x000000afae497220 */ /* 0x000fe20000410000 */
[----:B------:R-:W-:Y:S01]  /*5e60*/  FADD.FTZ R48, R74, R48 ;  /* 0x000000304a307221 */ /* 0x000fe20000010000 */
[-C--:B------:R-:W-:Y:S01]  /*5e70*/  FFMA.FTZ R62, R81, R74.reuse, R62 ;  /* 0x0000004a513e7223 */ /* 0x080fe2000001003e */
[-C--:B------:R-:W-:Y:S01]  /*5e80*/  FMUL.FTZ R174, R174, R145.reuse ;  /* 0x00000091aeae7220 */ /* 0x080fe20000410000 */
[C---:B------:R-:W-:Y:S01]  /*5e90*/  FFMA.FTZ R73, R176.reuse, R145, R73 ;  /* 0x00000091b0497223 */ /* 0x040fe20000010049 */
[----:B------:R-:W-:Y:S01]  /*5ea0*/  FMUL.FTZ R74, R225, R74 ;  /* 0x0000004ae14a7220 */ /* 0x000fe20000410000 */
[C---:B------:R-:W-:Y:S01]  /*5eb0*/  FMUL.FTZ R76, R81.reuse, R76 ;  /* 0x0000004c514c7220 */ /* 0x040fe20000410000 */
[----:B------:R-:W-:Y:S01]  /*5ec0*/  FFMA.FTZ R75, R176, R175, -R174 ;  /* 0x000000afb04b7223 */ /* 0x000fe200000108ae */
[----:B------:R-:W-:Y:S01]  /*5ed0*/  FADD.FTZ R192, R192, R73 ;  /* 0x00000049c0c07221 */ /* 0x000fe20000010000 */
[----:B------:R-:W-:Y:S01]  /*5ee0*/  FFMA.FTZ R81, R81, R110, -R74 ;  /* 0x0000006e51517223 */ /* 0x000fe2000001084a */
[----:B------:R-:W-:Y:S01]  /*5ef0*/  FMUL.FTZ R74, R30, R145 ;  /* 0x000000911e4a7220 */ /* 0x000fe20000410000 */
[----:B------:R-:W-:Y:S01]  /*5f00*/  FADD.FTZ R190, R190, R75 ;  /* 0x0000004bbebe7221 */ /* 0x000fe20000010000 */
[----:B------:R-:W-:Y:S01]  /*5f10*/  FMUL.FTZ R73, R31, R192 ;  /* 0x000000c01f497220 */ /* 0x000fe20000410000 */
[----:B------:R-:W-:Y:S01]  /*5f20*/  FMUL.FTZ R110, R30, R175 ;  /* 0x000000af1e6e7220 */ /* 0x000fe20000410000 */
[----:B------:R-:W-:Y:S01]  /*5f30*/  FMUL.FTZ R146, R201, R74 ;  /* 0x0000004ac9927220 */ /* 0x000fe20000410000 */
[----:B------:R-:W-:Y:S01]  /*5f40*/  FFMA.FTZ R225, R225, R82, R76 ;  /* 0x00000052e1e17223 */ /* 0x000fe2000001004c */
[----:B------:R-:W-:Y:S01]  /*5f50*/  FMUL.FTZ R75, R31, R190 ;  /* 0x000000be1f4b7220 */ /* 0x000fe20000410000 */
[----:B------:R-:W-:Y:S01]  /*5f60*/  FADD.FTZ R76, -R15, R219 ;  /* 0x000000db0f4c7221 */ /* 0x000fe20000010100 */
[----:B------:R-:W-:Y:S01]  /*5f70*/  FMUL.FTZ R82, R199, R73 ;  /* 0x00000049c7527220 */ /* 0x000fe20000410000 */
[-C--:B------:R-:W-:Y:S01]  /*5f80*/  FFMA.FTZ R111, R217, R110.reuse, -R146 ;  /* 0x0000006ed96f7223 */ /* 0x080fe20000010892 */
        /* <DEDUP_REMOVED lines=8> */
[----:B------:R-:W-:Y:S01]  /*6010*/  FMUL.FTZ R82, R28, R143 ;  /* 0x0000008f1c527220 */ /* 0x000fe20000410000 */
[----:B------:R-:W-:Y:S01]  /*6020*/  FADD.FTZ R83, RZ, R83 ;  /* 0x00000053ff537221 */ /* 0x000fe20000010000 */
[----:B------:R-:W-:Y:S01]  /*6030*/  FADD.FTZ R110, RZ, R110 ;  /* 0x0000006eff6e7221 */ /* 0x000fe20000010000 */
[-C--:B------:R-:W-:Y:S01]  /*6040*/  FFMA.FTZ R147, R216, R131.reuse, -R147 ;  /* 0x00000083d8937223 */ /* 0x080fe20000010893 */
[----:B------:R-:W-:Y:S01]  /*6050*/  FMUL.FTZ R131, R200, R131 ;  /* 0x00000083c8837220 */ /* 0x000fe20000410000 */
[----:B------:R-:W-:Y:S01]  /*6060*/  FADD.FTZ R83, R83, R146 ;  /* 0x0000009253537221 */ /* 0x000fe20000010000 */
[----:B------:R-:W-:Y:S01]  /*6070*/  FADD.FTZ R110, R110, R111 ;  /* 0x0000006f6e6e7221 */ /* 0x000fe20000010000 */
[C---:B------:R-:W-:Y:S01]  /*6080*/  FMUL.FTZ R150, R203.reuse, R82 ;  /* 0x00000052cb967220 */ /* 0x040fe20000410000 */
[----:B------:R-:W-:Y:S01]  /*6090*/  FFMA.FTZ R146, R216, R75, R131 ;  /* 0x0000004bd8927223 */ /* 0x000fe20000010083 */
[----:B------:R-:W-:Y:S01]  /*60a0*/  FMUL.FTZ R131, R203, R148 ;  /* 0x00000094cb837220 */ /* 0x000fe20000410000 */
[----:B------:R-:W-:Y:S01]  /*60b0*/  FADD.FTZ R110, R110, R147 ;  /* 0x000000936e6e7221 */ /* 0x000fe20000010000 */
[----:B------:R-:W-:Y:S01]  /*60c0*/  FADD.FTZ R102, R149, R102 ;  /* 0x0000006695667221 */ /* 0x000fe20000010000 */
[----:B------:R-:W-:Y:S01]  /*60d0*/  FADD.FTZ R83, R83, R146 ;  /* 0x0000009253537221 */ /* 0x000fe20000010000 */
[----:B------:R-:W-:Y:S01]  /*60e0*/  FFMA.FTZ R146, R215, R82, R131 ;  /* 0x00000052d7927223 */ /* 0x000fe20000010083 */
[----:B------:R-:W-:Y:S01]  /*60f0*/  FMUL.FTZ R147, R27, R70 ;  /* 0x000000461b937220 */ /* 0x000fe20000410000 */
[----:B------:R-:W-:Y:S01]  /*6100*/  FFMA.FTZ R111, R215, R148, -R150 ;  /* 0x00000094d76f7223 */ /* 0x000fe20000010896 */
[----:B------:R-:W-:Y:S01]  /*6110*/  FMUL.FTZ R150, R26, R69 ;  /* 0x000000451a967220 */ /* 0x000fe20000410000 */
[----:B------:R-:W-:Y:S01]  /*6120*/  FADD.FTZ R131, R83, R146 ;  /* 0x0000009253837221 */ /* 0x000fe20000010000 */
[----:B------:R-:W-:Y:S01]  /*6130*/  FMUL.FTZ R83, R27, R142 ;  /* 0x0000008e1b537220 */ /* 0x000fe20000410000 */
[----:B------:R-:W-:Y:S01]  /*6140*/  FADD.FTZ R111, R110, R111 ;  /* 0x0000006f6e6f7221 */ /* 0x000fe20000010000 */
[----:B------:R-:W-:Y:S01]  /*6150*/  FFMA.FTZ R156, R104, R132, R225 ;  /* 0x00000084689c7223 */ /* 0x000fe200000100e1 */
[----:B------:R-:W-:Y:S01]  /*6160*/  FMUL.FTZ R110, R26, R141 ;  /* 0x0000008d1a6e7220 */ /* 0x000fe20000410000 */
[----:B------:R-:W-:Y:S01]  /*6170*/  FMUL.FTZ R149, R202, R83 ;  /* 0x00000053ca957220 */ /* 0x000fe20000410000 */
[C---:B------:R-:W-:Y:S01]  /*6180*/  FMUL.FTZ R152, R197.reuse, R150 ;  /* 0x00000096c5987220 */ /* 0x040fe20000410000 */
[----:B------:R-:W-:Y:S01]  /*6190*/  FFMA.FTZ R146, R220, R151, R155 ;  /* 0x00000097dc927223 */ /* 0x000fe2000001009b */
[----:B------:R-:W-:Y:S01]  /*61a0*/  FADD.FTZ R101, R156, R101 ;  /* 0x000000659c657221 */ /* 0x000fe20000010000 */
[-C--:B------:R-:W-:Y:S01]  /*61b0*/  FFMA.FTZ R148, R214, R147.reuse, -R149 ;  /* 0x00000093d6947223 */ /* 0x080fe20000010895 */
[----:B------:R-:W-:Y:S01]  /*61c0*/  FMUL.FTZ R147, R202, R147 ;  /* 0x00000093ca937220 */ /* 0x000fe20000410000 */
[-C--:B------:R-:W-:Y:S01]  /*61d0*/  FMUL.FTZ R149, R197, R110.reuse ;  /* 0x0000006ec5957220 */ /* 0x080fe20000410000 */
[----:B------:R-:W-:Y:S01]  /*61e0*/  FFMA.FTZ R152, R213, R110, R152 ;  /* 0x0000006ed5987223 */ /* 0x000fe20000010098 */
[----:B------:R-:W-:Y:S01]  /*61f0*/  FADD.FTZ R148, R111, R148 ;  /* 0x000000946f947221 */ /* 0x000fe20000010000 */
[----:B------:R-:W-:Y:S01]  /*6200*/  FFMA.FTZ R132, R214, R83, R147 ;  /* 0x00000053d6847223 */ /* 0x000fe20000010093 */
[----:B------:R-:W-:Y:S01]  /*6210*/  FMUL.FTZ R147, R218, R151 ;  /* 0x00000097da937220 */ /* 0x000fe20000410000 */
[C---:B------:R-:W-:Y:S01]  /*6220*/  FMUL.FTZ R111, R25.reuse, R140 ;  /* 0x0000008c196f7220 */ /* 0x040fe20000410000 */
[----:B------:R-:W-:Y:S01]  /*6230*/  FMUL.FTZ R151, R25, R68 ;  /* 0x0000004419977220 */ /* 0x000fe20000410000 */
[----:B------:R-:W-:Y:S01]  /*6240*/  FADD.FTZ R131, R131, R132 ;  /* 0x0000008483837221 */ /* 0x000fe20000010000 */
[----:B------:R-:W-:Y:S01]  /*6250*/  FFMA.FTZ R147, R220, R153, -R147 ;  /* 0x00000099dc937223 */ /* 0x000fe20000010893 */
[----:B------:R-:W-:Y:S01]  /*6260*/  FMUL.FTZ R132, R24, R139 ;  /* 0x0000008b18847220 */ /* 0x000fe20000410000 */
[----:B------:R-:W-:Y:S01]  /*6270*/  FMUL.FTZ R153, R198, R111 ;  /* 0x0000006fc6997220 */ /* 0x000fe20000410000 */
[----:B------:R-:W-:Y:S01]  /*6280*/  FFMA.FTZ R149, R213, R150, -R149 ;  /* 0x00000096d5957223 */ /* 0x000fe20000010895 */
[----:B------:R-:W-:Y:S01]  /*6290*/  FADD.FTZ R131, R131, R152 ;  /* 0x0000009883837221 */ /* 0x000fe20000010000 */
        /* <DEDUP_REMOVED lines=14> */
[C---:B------:R-:W-:Y:S01]  /*6380*/  FMUL.FTZ R148, R22.reuse, R137 ;  /* 0x0000008916947220 */ /* 0x040fe20000410000 */
[----:B------:R-:W-:Y:S01]  /*6390*/  FADD.FTZ R152, R131, R152 ;  /* 0x0000009883987221 */ /* 0x000fe20000010000 */
[C---:B------:R-:W-:Y:S01]  /*63a0*/  FMUL.FTZ R131, R23.reuse, R138 ;  /* 0x0000008a17837220 */ /* 0x040fe20000410000 */
[----:B------:R-:W-:Y:S01]  /*63b0*/  FMUL.FTZ R149, R23, R66 ;  /* 0x0000004217957220 */ /* 0x000fe20000410000 */
[----:B------:R-:W-:Y:S01]  /*63c0*/  FMUL.FTZ R154, R22, R65 ;  /* 0x00000041169a7220 */ /* 0x000fe20000410000 */
[----:B------:R-:W-:Y:S01]  /*63d0*/  FMUL.FTZ R156, R193, R148 ;  /* 0x00000094c19c7220 */ /* 0x000fe20000410000 */
[----:B------:R-:W-:Y:S01]  /*63e0*/  FMUL.FTZ R151, R196, R131 ;  /* 0x00000083c4977220 */ /* 0x000fe20000410000 */
[----:B------:R-:W-:Y:S01]  /*63f0*/  FMUL.FTZ R153, R21, R64 ;  /* 0x0000004015997220 */ /* 0x000fe20000410000 */
[----:B------:R-:W-:Y:S01]  /*6400*/  FFMA.FTZ R218, R218, R159, R161 ;  /* 0x0000009fdada7223 */ /* 0x000fe200000100a1 */
[-C--:B------:R-:W-:Y:S01]  /*6410*/  FFMA.FTZ R156, R209, R154.reuse, -R156 ;  /* 0x0000009ad19c7223 */ /* 0x080fe2000001089c */
[-C--:B------:R-:W-:Y:S01]  /*6420*/  FFMA.FTZ R150, R210, R149.reuse, -R151 ;  /* 0x00000095d2967223 */ /* 0x080fe20000010897 */
[----:B------:R-:W-:Y:S01]  /*6430*/  FMUL.FTZ R149, R196, R149 ;  /* 0x00000095c4957220 */ /* 0x000fe20000410000 */
[----:B------:R-:W-:Y:S01]  /*6440*/  FMUL.FTZ R154, R193, R154 ;  /* 0x0000009ac19a7220 */ /* 0x000fe20000410000 */
[----:B------:R-:W-:Y:S01]  /*6450*/  FMUL.FTZ R151, R21, R136 ;  /* 0x0000008815977220 */ /* 0x000fe20000410000 */
[----:B------:R-:W-:Y:S01]  /*6460*/  FADD.FTZ R61, R61, R150 ;  /* 0x000000963d3d7221 */ /* 0x000fe20000010000 */
[----:B------:R-:W-:Y:S01]  /*6470*/  FFMA.FTZ R149, R210, R131, R149 ;  /* 0x00000083d2957223 */ /* 0x000fe20000010095 */
[----:B------:R-:W-:Y:S01]  /*6480*/  FFMA.FTZ R154, R209, R148, R154 ;  /* 0x00000094d19a7223 */ /* 0x000fe2000001009a */
[----:B------:R-:W-:Y:S01]  /*6490*/  FMUL.FTZ R155, R194, R151 ;  /* 0x00000097c29b7220 */ /* 0x000fe20000410000 */
[----:B------:R-:W-:Y:S01]  /*64a0*/  FADD.FTZ R61, R61, R156 ;  /* 0x0000009c3d3d7221 */ /* 0x000fe20000010000 */
[----:B------:R-:W-:Y:S01]  /*64b0*/  FADD.FTZ R149, R152, R149 ;  /* 0x0000009598957221 */ /* 0x000fe20000010000 */
[----:B------:R-:W-:Y:S01]  /*64c0*/  FFMA.FTZ R133, R105, R133, R218 ;  /* 0x0000008569857223 */ /* 0x000fe200000100da */
[-C--:B------:R-:W-:Y:S01]  /*64d0*/  FFMA.FTZ R152, R208, R153.reuse, -R155 ;  /* 0x00000099d0987223 */ /* 0x080fe2000001089b */
[----:B------:R-:W-:Y:S01]  /*64e0*/  FMUL.FTZ R153, R194, R153 ;  /* 0x00000099c2997220 */ /* 0x000fe20000410000 */
[----:B------:R-:W-:Y:S01]  /*64f0*/  FADD.FTZ R149, R149, R154 ;  /* 0x0000009a95957221 */ /* 0x000fe20000010000 */
[----:B------:R-:W-:Y:S01]  /*6500*/  FMUL.FTZ R154, R20, R135 ;  /* 0x00000087149a7220 */ /* 0x000fe20000410000 */
[C---:B------:R-:W-:Y:S01]  /*6510*/  FMUL.FTZ R155, R19.reuse, R60 ;  /* 0x0000003c139b7220 */ /* 0x040fe20000410000 */
[----:B------:R-:W-:Y:S01]  /*6520*/  FFMA.FTZ R150, R208, R151, R153 ;  /* 0x00000097d0967223 */ /* 0x000fe20000010099 */
[----:B------:R-:W-:Y:S01]  /*6530*/  FMUL.FTZ R153, R19, R134 ;  /* 0x0000008613997220 */ /* 0x000fe20000410000 */
[----:B------:R-:W-:Y:S01]  /*6540*/  FMUL.FTZ R160, R205, R154 ;  /* 0x0000009acda07220 */ /* 0x000fe20000410000 */
[----:B------:R-:W-:Y:S01]  /*6550*/  FADD.FTZ R61, R61, R152 ;  /* 0x000000983d3d7221 */ /* 0x000fe20000010000 */
[----:B------:R-:W-:Y:S01]  /*6560*/  FADD.FTZ R149, R149, R150 ;  /* 0x0000009695957221 */ /* 0x000fe20000010000 */
[C---:B------:R-:W-:Y:S01]  /*6570*/  FMUL.FTZ R157, R204.reuse, R153 ;  /* 0x00000099cc9d7220 */ /* 0x040fe20000410000 */
[-C--:B------:R-:W-:Y:S01]  /*6580*/  FFMA.FTZ R160, R207, R158.reuse, -R160 ;  /* 0x0000009ecfa07223 */ /* 0x080fe200000108a0 */
[----:B------:R-:W-:Y:S01]  /*6590*/  FMUL.FTZ R158, R205, R158 ;  /* 0x0000009ecd9e7220 */ /* 0x000fe20000410000 */
[-C--:B------:R-:W-:Y:S01]  /*65a0*/  FMUL.FTZ R150, R204, R155.reuse ;  /* 0x0000009bcc967220 */ /* 0x080fe20000410000 */
[C---:B------:R-:W-:Y:S01]  /*65b0*/  FFMA.FTZ R152, R206.reuse, R155, -R157 ;  /* 0x0000009bce987223 */ /* 0x040fe2000001089d */
[----:B------:R-:W-:Y:S01]  /*65c0*/  FADD.FTZ R61, R61, R160 ;  /* 0x000000a03d3d7221 */ /* 0x000fe20000010000 */
[----:B------:R-:W-:Y:S01]  /*65d0*/  FFMA.FTZ R158, R207, R154, R158 ;  /* 0x0000009acf9e7223 */ /* 0x000fe2000001009e */
[----:B------:R-:W-:Y:S01]  /*65e0*/  FFMA.FTZ R150, R206, R153, R150 ;  /* 0x00000099ce967223 */ /* 0x000fe20000010096 */
[----:B------:R-:W-:Y:S01]  /*65f0*/  FMUL.FTZ R155, R134, UR29 ;  /* 0x0000001d869b7c20 */ /* 0x000fe20008410000 */
[----:B------:R-:W-:Y:S01]  /*6600*/  FADD.FTZ R152, R61, R152 ;  /* 0x000000983d987221 */ /* 0x000fe20000010000 */
[----:B------:R-:W-:Y:S01]  /*6610*/  FADD.FTZ R149, R149, R158 ;  /* 0x0000009e95957221 */ /* 0x000fe20000010000 */
[C---:B------:R-:W-:Y:S01]  /*6620*/  FMUL.FTZ R61, R60.reuse, UR29 ;  /* 0x0000001d3c3d7c20 */ /* 0x040fe20008410000 */
[----:B------:R-:W-:Y:S01]  /*6630*/  FFMA.FTZ R155, R60, UR28, -R155 ;  /* 0x0000001c3c9b7c23 */ /* 0x000fe2000801089b */
[----:B------:R-:W-:Y:S01]  /*6640*/  FADD.FTZ R152, R152, R147 ;  /* 0x0000009398987221 */ /* 0x000fe20000010000 */
[----:B------:R-:W-:Y:S01]  /*6650*/  FADD.FTZ R149, R149, R150 ;  /* 0x0000009695957221 */ /* 0x000fe20000010000 */
[----:B------:R-:W-:Y:S01]  /*6660*/  FFMA.FTZ R61, R134, UR28, R61 ;  /* 0x0000001c863d7c23 */ /* 0x000fe2000801003d */
[----:B------:R-:W-:Y:S01]  /*6670*/  FADD.FTZ R100, R133, R100 ;  /* 0x0000006485647221 */ /* 0x000fe20000010000 */
[----:B------:R-:W-:Y:S01]  /*6680*/  FADD.FTZ R81, R152, R81 ;  /* 0x0000005198517221 */ /* 0x000fe20000010000 */
[----:B------:R-:W-:Y:S01]  /*6690*/  FADD.FTZ R149, R149, R146 ;  /* 0x0000009295957221 */ /* 0x000fe20000010000 */
[----:B------:R0:W1:Y:S01]  /*66a0*/  SHFL.DOWN PT, R147, R77, 0x1, 0x1f ;  /* 0x08201f004d937f89 */ /* 0x00006200000e0000 */
[----:B------:R-:W-:Y:S01]  /*66b0*/  FMUL.FTZ R61, R206, R61 ;  /* 0x0000003dce3d7220 */ /* 0x000fe20000410000 */
[----:B------:R-:W-:Y:S01]  /*66c0*/  FADD.FTZ R81, R81, R80 ;  /* 0x0000005051517221 */ /* 0x000fe20000010000 */
[----:B------:R-:W-:Y:S01]  /*66d0*/  FADD.FTZ R62, R149, R62 ;  /* 0x0000003e953e7221 */ /* 0x000fe20000010000 */
[----:B------:R2:W3:Y:S01]  /*66e0*/  SHFL.DOWN PT, R150, R78, 0x1, 0x1f ;  /* 0x08201f004e967f89 */ /* 0x0004e200000e0000 */
[----:B------:R-:W-:Y:S01]  /*66f0*/  FFMA.FTZ R61, R204, R155, R61 ;  /* 0x0000009bcc3d7223 */ /* 0x000fe2000001003d */
[----:B------:R-:W-:Y:S01]  /*6700*/  FMUL.FTZ R80, R135, UR29 ;  /* 0x0000001d87507c20 */ /* 0x000fe20008410000 */
[----:B------:R-:W-:Y:S01]  /*6710*/  FADD.FTZ R60, R62, R79 ;  /* 0x0000004f3e3c7221 */ /* 0x000fe20000010000 */
[----:B------:R-:W4:Y:S01]  /*6720*/  SHFL.DOWN PT, R146, R81, 0x1, 0x1f ;  /* 0x08201f0051927f89 */ /* 0x000f2200000e0000 */
[----:B------:R-:W-:Y:S01]  /*6730*/  FMUL.FTZ R62, R63, UR29 ;  /* 0x0000001d3f3e7c20 */ /* 0x000fe20008410000 */
[----:B------:R-:W-:Y:S01]  /*6740*/  FFMA.FTZ R134, R106, R134, R61 ;  /* 0x000000866a867223 */ /* 0x000fe2000001003d */
[----:B------:R-:W-:Y:S01]  /*6750*/  FMUL.FTZ R61, R64, UR29 ;  /* 0x0000001d403d7c20 */ /* 0x000fe20008410000 */
[----:B------:R-:W4:Y:S01]  /*6760*/  SHFL.DOWN PT, R133, R60, 0x1, 0x1f ;  /* 0x08201f003c857f89 */ /* 0x000f2200000e0000 */
[----:B------:R-:W-:Y:S01]  /*6770*/  FFMA.FTZ R62, R135, UR28, R62 ;  /* 0x0000001c873e7c23 */ /* 0x000fe2000801003e */
[----:B------:R-:W-:Y:S01]  /*6780*/  FFMA.FTZ R80, R63, UR28, -R80 ;  /* 0x0000001c3f507c23 */ /* 0x000fe20008010850 */
[C---:B------:R-:W-:Y:S01]  /*6790*/  FMUL.FTZ R63, R136.reuse, UR29 ;  /* 0x0000001d883f7c20 */ /* 0x040fe20008410000 */
[----:B------:R-:W-:Y:S01]  /*67a0*/  FFMA.FTZ R61, R136, UR28, R61 ;  /* 0x0000001c883d7c23 */ /* 0x000fe2000801003d */
[----:B------:R-:W-:Y:S01]  /*67b0*/  FMUL.FTZ R62, R207, R62 ;  /* 0x0000003ecf3e7220 */ /* 0x000fe20000410000 */
[----:B------:R-:W-:Y:S01]  /*67c0*/  FADD.FTZ R99, R134, R99 ;  /* 0x0000006386637221 */ /* 0x000fe20000010000 */
[----:B------:R-:W-:Y:S01]  /*67d0*/  FFMA.FTZ R79, R64, UR28, -R63 ;  /* 0x0000001c404f7c23 */ /* 0x000fe2000801083f */
[----:B------:R-:W-:Y:S01]  /*67e0*/  MOV R63, R78 ;  /* 0x0000004e003f7202 */ /* 0x000fe20000000f00 */
[----:B------:R-:W-:Y:S01]  /*67f0*/  FFMA.FTZ R80, R205, R80, R62 ;  /* 0x00000050cd507223 */ /* 0x000fe2000001003e */
[----:B------:R-:W-:Y:S01]  /*6800*/  MOV R62, R77 ;  /* 0x0000004d003e7202 */ /* 0x000fe20000000f00 */
[----:B0-----:R-:W-:Y:S01]  /*6810*/  FMUL.FTZ R77, R208, R61 ;  /* 0x0000003dd04d7220 */ /* 0x001fe20000410000 */
[----:B------:R-:W-:Y:S01]  /*6820*/  MOV R61, R81 ;  /* 0x00000051003d7202 */ /* 0x000fe20000000f00 */
[----:B------:R-:W-:Y:S01]  /*6830*/  FFMA.FTZ R135, R107, R135, R80 ;  /* 0x000000876b877223 */ /* 0x000fe20000010050 */
[----:B--2---:R-:W-:Y:S01]  /*6840*/  FMUL.FTZ R78, R137, UR29 ;  /* 0x0000001d894e7c20 */ /* 0x004fe20008410000 */
[----:B-1----:R-:W-:Y:S01]  /*6850*/  @!P2 FADD.FTZ R62, R62, R147 ;  /* 0x000000933e3ea221 */ /* 0x002fe20000010000 */
[----:B---3--:R-:W-:Y:S01]  /*6860*/  @!P2 FADD.FTZ R63, R63, R150 ;  /* 0x000000963f3fa221 */ /* 0x008fe20000010000 */
[C---:B------:R-:W-:Y:S01]  /*6870*/  FMUL.FTZ R64, R65.reuse, UR29 ;  /* 0x0000001d41407c20 */ /* 0x040fe20008410000 */
[----:B------:R-:W-:Y:S01]  /*6880*/  FFMA.FTZ R78, R65, UR28, -R78 ;  /* 0x0000001c414e7c23 */ /* 0x000fe2000801084e */
[----:B------:R-:W-:Y:S01]  /*6890*/  FMUL.FTZ R65, R66, UR29 ;  /* 0x0000001d42417c20 */ /* 0x000fe20008410000 */
[----:B----4-:R-:W-:Y:S01]  /*68a0*/  @!P2 FADD.FTZ R61, R61, R146 ;  /* 0x000000923d3da221 */ /* 0x010fe20000010000 */
[----:B------:R-:W0:Y:S01]  /*68b0*/  SHFL.DOWN PT, R134, R63, 0x2, 0x1f ;  /* 0x08401f003f867f89 */ /* 0x000e2200000e0000 */
[----:B------:R-:W-:Y:S01]  /*68c0*/  FFMA.FTZ R79, R194, R79, R77 ;  /* 0x0000004fc24f7223 */ /* 0x000fe2000001004d */
[C---:B------:R-:W-:Y:S01]  /*68d0*/  FMUL.FTZ R77, R138.reuse, UR29 ;  /* 0x0000001d8a4d7c20 */ /* 0x040fe20008410000 */
[----:B------:R-:W-:Y:S01]  /*68e0*/  @!P2 FADD.FTZ R60, R133, R60 ;  /* 0x0000003c853ca221 */ /* 0x000fe20000010000 */
[----:B------:R-:W1:Y:S01]  /*68f0*/  SHFL.DOWN PT, R80, R61, 0x2, 0x1f ;  /* 0x08401f003d507f89 */ /* 0x000e6200000e0000 */
[----:B------:R-:W-:Y:S01]  /*6900*/  ISETP.GT.AND P2, PT, R123, 0x1d, PT ;  /* 0x0000001d7b00780c */ /* 0x000fe20003f44270 */
[----:B------:R-:W-:Y:S01]  /*6910*/  FFMA.FTZ R64, R137, UR28, R64 ;  /* 0x0000001c89407c23 */ /* 0x000fe20008010040 */
[----:B------:R-:W-:Y:S01]  /*6920*/  FFMA.FTZ R65, R138, UR28, R65 ;  /* 0x0000001c8a417c23 */ /* 0x000fe20008010041 */
[----:B------:R-:W2:Y:S01]  /*6930*/  SHFL.DOWN PT, R133, R62, 0x2, 0x1f ;  /* 0x08401f003e857f89 */ /* 0x000ea200000e0000 */
[----:B------:R-:W-:Y:S01]  /*6940*/  FFMA.FTZ R77, R66, UR28, -R77 ;  /* 0x0000001c424d7c23 */ /* 0x000fe2000801084d */
[----:B------:R-:W-:Y:S01]  /*6950*/  FMUL.FTZ R64, R209, R64 ;  /* 0x00000040d1407220 */ /* 0x000fe20000410000 */
[----:B------:R-:W-:Y:S01]  /*6960*/  FMUL.FTZ R65, R210, R65 ;  /* 0x00000041d2417220 */ /* 0x000fe20000410000 */
[----:B------:R-:W3:Y:S01]  /*6970*/  SHFL.DOWN PT, R81, R60, 0x2, 0x1f ;  /* 0x08401f003c517f89 */ /* 0x000ee200000e0000 */
[----:B------:R-:W-:Y:S01]  /*6980*/  FFMA.FTZ R136, R108, R136, R79 ;  /* 0x000000886c887223 */ /* 0x000fe2000001004f */
[----:B------:R-:W-:Y:S01]  /*6990*/  FFMA.FTZ R64, R193, R78, R64 ;  /* 0x0000004ec1407223 */ /* 0x000fe20000010040 */
[----:B------:R-:W-:Y:S01]  /*69a0*/  FFMA.FTZ R65, R196, R77, R65 ;  /* 0x0000004dc4417223 */ /* 0x000fe20000010041 */
[----:B------:R-:W-:Y:S01]  /*69b0*/  FADD.FTZ R50, R153, R50 ;  /* 0x0000003299327221 */ /* 0x000fe20000010000 */
[----:B------:R-:W-:Y:S01]  /*69c0*/  FADD.FTZ R51, R154, R51 ;  /* 0x000000339a337221 */ /* 0x000fe20000010000 */
[----:B------:R-:W-:Y:S01]  /*69d0*/  FFMA.FTZ R137, R109, R137, R64 ;  /* 0x000000896d897223 */ /* 0x000fe20000010040 */
[----:B------:R-:W-:Y:S01]  /*69e0*/  FMUL.FTZ R64, R139, UR29 ;  /* 0x0000001d8b407c20 */ /* 0x000fe20008410000 */
[----:B------:R-:W-:Y:S01]  /*69f0*/  FFMA.FTZ R138, R112, R138, R65 ;  /* 0x0000008a708a7223 */ /* 0x000fe20000010041 */
[----:B------:R-:W-:Y:S01]  /*6a00*/  FMUL.FTZ R65, R68, UR29 ;  /* 0x0000001d44417c20 */ /* 0x000fe20008410000 */
[----:B------:R-:W-:Y:S01]  /*6a10*/  FADD.FTZ R52, R151, R52 ;  /* 0x0000003497347221 */ /* 0x000fe20000010000 */
[----:B------:R-:W-:Y:S01]  /*6a20*/  FFMA.FTZ R66, R67, UR28, -R64 ;  /* 0x0000001c43427c23 */ /* 0x000fe20008010840 */
[----:B0-----:R-:W-:Y:S01]  /*6a30*/  @!P2 FADD.FTZ R63, R63, R134 ;  /* 0x000000863f3fa221 */ /* 0x001fe20000010000 */
[----:B------:R-:W-:Y:S01]  /*6a40*/  FMUL.FTZ R64, R67, UR29 ;  /* 0x0000001d43407c20 */ /* 0x000fe20008410000 */
[C---:B------:R-:W-:Y:S01]  /*6a50*/  FMUL.FTZ R67, R140.reuse, UR29 ;  /* 0x0000001d8c437c20 */ /* 0x040fe20008410000 */
[----:B------:R-:W-:Y:S01]  /*6a60*/  FFMA.FTZ R65, R140, UR28, R65 ;  /* 0x0000001c8c417c23 */ /* 0x000fe20008010041 */
[----:B-1----:R-:W-:Y:S01]  /*6a70*/  @!P2 FADD.FTZ R61, R61, R80 ;  /* 0x000000503d3da221 */ /* 0x002fe20000010000 */
[----:B------:R-:W-:Y:S01]  /*6a80*/  FFMA.FTZ R64, R139, UR28, R64 ;  /* 0x0000001c8b407c23 */ /* 0x000fe20008010040 */
[----:B------:R-:W0:Y:S01]  /*6a90*/  SHFL.DOWN PT, R80, R63, 0x4, 0x1f ;  /* 0x08801f003f507f89 */ /* 0x000e2200000e0000 */
[----:B------:R-:W-:Y:S01]  /*6aa0*/  FFMA.FTZ R67, R68, UR28, -R67 ;  /* 0x0000001c44437c23 */ /* 0x000fe20008010843 */
[----:B--2---:R-:W-:Y:S01]  /*6ab0*/  @!P2 FADD.FTZ R62, R62, R133 ;  /* 0x000000853e3ea221 */ /* 0x004fe20000010000 */
[----:B------:R-:W-:Y:S01]  /*6ac0*/  FMUL.FTZ R64, R211, R64 ;  /* 0x00000040d3407220 */ /* 0x000fe20000410000 */
[----:B------:R-:W1:Y:S01]  /*6ad0*/  SHFL.DOWN PT, R78, R61, 0x4, 0x1f ;  /* 0x08801f003d4e7f89 */ /* 0x000e6200000e0000 */
[----:B------:R-:W-:Y:S01]  /*6ae0*/  FMUL.FTZ R65, R212, R65 ;  /* 0x00000041d4417220 */ /* 0x000fe20000410000 */
[----:B---3--:R-:W-:Y:S01]  /*6af0*/  @!P2 FADD.FTZ R60, R60, R81 ;  /* 0x000000513c3ca221 */ /* 0x008fe20000010000 */
[----:B------:R-:W-:Y:S01]  /*6b00*/  ISETP.GT.AND P2, PT, R123, 0x1b, PT ;  /* 0x0000001b7b00780c */ /* 0x000fe20003f44270 */
[----:B------:R-:W2:Y:S01]  /*6b10*/  SHFL.DOWN PT, R79, R62, 0x4, 0x1f ;  /* 0x08801f003e4f7f89 */ /* 0x000ea200000e0000 */
[----:B------:R-:W-:Y:S01]  /*6b20*/  FFMA.FTZ R64, R195, R66, R64 ;  /* 0x00000042c3407223 */ /* 0x000fe20000010040 */
[----:B------:R-:W-:Y:S01]  /*6b30*/  FMUL.FTZ R66, R141, UR29 ;  /* 0x0000001d8d427c20 */ /* 0x000fe20008410000 */
[----:B------:R-:W-:Y:S01]  /*6b40*/  FFMA.FTZ R65, R198, R67, R65 ;  /* 0x00000043c6417223 */ /* 0x000fe20000010041 */
[----:B------:R-:W3:Y:S01]  /*6b50*/  SHFL.DOWN PT, R77, R60, 0x4, 0x1f ;  /* 0x08801f003c4d7f89 */ /* 0x000ee200000e0000 */
[----:B------:R-:W-:Y:S01]  /*6b60*/  FFMA.FTZ R139, R113, R139, R64 ;  /* 0x0000008b718b7223 */ /* 0x000fe20000010040 */
[C---:B------:R-:W-:Y:S01]  /*6b70*/  FMUL.FTZ R64, R69.reuse, UR29 ;  /* 0x0000001d45407c20 */ /* 0x040fe20008410000 */
[----:B------:R-:W-:Y:S01]  /*6b80*/  FFMA.FTZ R66, R69, UR28, -R66 ;  /* 0x0000001c45427c23 */ /* 0x000fe20008010842 */
[----:B------:R-:W-:Y:S01]  /*6b90*/  FFMA.FTZ R140, R114, R140, R65 ;  /* 0x0000008c728c7223 */ /* 0x000fe20000010041 */
[----:B------:R-:W-:Y:S01]  /*6ba0*/  FMUL.FTZ R65, R70, UR29 ;  /* 0x0000001d46417c20 */ /* 0x000fe20008410000 */
[----:B------:R-:W-:Y:S01]  /*6bb0*/  FFMA.FTZ R64, R141, UR28, R64 ;  /* 0x0000001c8d407c23 */ /* 0x000fe20008010040 */
[C---:B------:R-:W-:Y:S01]  /*6bc0*/  FMUL.FTZ R67, R142.reuse, UR29 ;  /* 0x0000001d8e437c20 */ /* 0x040fe20008410000 */
[----:B------:R-:W-:Y:S01]  /*6bd0*/  FADD.FTZ R98, R135, R98 ;  /* 0x0000006287627221 */ /* 0x000fe20000010000 */
[----:B------:R-:W-:Y:S01]  /*6be0*/  FFMA.FTZ R65, R142, UR28, R65 ;  /* 0x0000001c8e417c23 */ /* 0x000fe20008010041 */
[----:B------:R-:W-:Y:S01]  /*6bf0*/  FMUL.FTZ R64, R213, R64 ;  /* 0x00000040d5407220 */ /* 0x000fe20000410000 */
[----:B------:R-:W-:Y:S01]  /*6c00*/  FFMA.FTZ R67, R70, UR28, -R67 ;  /* 0x0000001c46437c23 */ /* 0x000fe20008010843 */
[----:B0-----:R-:W-:Y:S01]  /*6c10*/  @!P2 FADD.FTZ R63, R63, R80 ;  /* 0x000000503f3fa221 */ /* 0x001fe20000010000 */
[----:B------:R-:W-:Y:S01]  /*6c20*/  FMUL.FTZ R65, R214, R65 ;  /* 0x00000041d6417220 */ /* 0x000fe20000410000 */
[----:B------:R-:W-:Y:S01]  /*6c30*/  FFMA.FTZ R68, R197, R66, R64 ;  /* 0x00000042c5447223 */ /* 0x000fe20000010040 */
[----:B------:R-:W-:Y:S01]  /*6c40*/  FMUL.FTZ R64, R71, UR29 ;  /* 0x0000001d47407c20 */ /* 0x000fe20008410000 */
[----:B-1----:R-:W-:Y:S01]  /*6c50*/  @!P2 FADD.FTZ R61, R61, R78 ;  /* 0x0000004e3d3da221 */ /* 0x002fe20000010000 */
[----:B------:R-:W0:Y:S01]  /*6c60*/  SHFL.DOWN PT, R80, R63, 0x8, 0x1f ;  /* 0x09001f003f507f89 */ /* 0x000e2200000e0000 */
[C---:B------:R-:W-:Y:S01]  /*6c70*/  FMUL.FTZ R66, R143.reuse, UR29 ;  /* 0x0000001d8f427c20 */ /* 0x040fe20008410000 */
[----:B------:R-:W-:Y:S01]  /*6c80*/  FFMA.FTZ R65, R202, R67, R65 ;  /* 0x00000043ca417223 */ /* 0x000fe20000010041 */
[----:B--2---:R-:W-:Y:S01]  /*6c90*/  @!P2 FADD.FTZ R62, R62, R79 ;  /* 0x0000004f3e3ea221 */ /* 0x004fe20000010000 */
[----:B------:R-:W1:Y:S01]  /*6ca0*/  SHFL.DOWN PT, R78, R61, 0x8, 0x1f ;  /* 0x09001f003d4e7f89 */ /* 0x000e6200000e0000 */
[----:B------:R-:W-:Y:S01]  /*6cb0*/  FFMA.FTZ R64, R143, UR28, R64 ;  /* 0x0000001c8f407c23 */ /* 0x000fe20008010040 */
[----:B------:R-:W-:Y:S01]  /*6cc0*/  FFMA.FTZ R66, R71, UR28, -R66 ;  /* 0x0000001c47427c23 */ /* 0x000fe20008010842 */
[----:B---3--:R-:W-:Y:S01]  /*6cd0*/  @!P2 FADD.FTZ R60, R60, R77 ;  /* 0x0000004d3c3ca221 */ /* 0x008fe20000010000 */
[----:B------:R-:W-:Y:S01]  /*6ce0*/  ISETP.GT.AND P2, PT, R123, 0x17, PT ;  /* 0x000000177b00780c */ /* 0x000fe20003f44270 */
[----:B------:R-:W2:Y:S01]  /*6cf0*/  SHFL.DOWN PT, R77, R62, 0x8, 0x1f ;  /* 0x09001f003e4d7f89 */ /* 0x000ea200000e0000 */
[----:B------:R-:W-:Y:S01]  /*6d00*/  FFMA.FTZ R142, R116, R142, R65 ;  /* 0x0000008e748e7223 */ /* 0x000fe20000010041 */
[----:B------:R-:W-:Y:S01]  /*6d10*/  FMUL.FTZ R64, R215, R64 ;  /* 0x00000040d7407220 */ /* 0x000fe20000410000 */
[----:B------:R-:W-:Y:S01]  /*6d20*/  FMUL.FTZ R65, R144, UR29 ;  /* 0x0000001d90417c20 */ /* 0x000fe20008410000 */
[----:B------:R-:W3:Y:S01]  /*6d30*/  SHFL.DOWN PT, R69, R60, 0x8, 0x1f ;  /* 0x09001f003c457f89 */ /* 0x000ee200000e0000 */
[----:B------:R-:W-:Y:S01]  /*6d40*/  FFMA.FTZ R141, R115, R141, R68 ;  /* 0x0000008d738d7223 */ /* 0x000fe20000010044 */
[----:B------:R-:W-:Y:S01]  /*6d50*/  FFMA.FTZ R70, R203, R66, R64 ;  /* 0x00000042cb467223 */ /* 0x000fe20000010040 */
[----:B------:R-:W-:Y:S01]  /*6d60*/  FMUL.FTZ R64, R145, UR29 ;  /* 0x0000001d91407c20 */ /* 0x000fe20008410000 */
[----:B------:R-:W-:Y:S01]  /*6d70*/  FMUL.FTZ R67, R72, UR29 ;  /* 0x0000001d48437c20 */ /* 0x000fe20008410000 */
[C---:B------:R-:W-:Y:S01]  /*6d80*/  FMUL.FTZ R66, R175.reuse, UR29 ;  /* 0x0000001daf427c20 */ /* 0x040fe20008410000 */
[----:B------:R-:W-:Y:S01]  /*6d90*/  FADD.FTZ R53, R148, R53 ;  /* 0x0000003594357221 */ /* 0x000fe20000010000 */
[----:B------:R-:W-:Y:S01]  /*6da0*/  FFMA.FTZ R68, R175, UR28, -R64 ;  /* 0x0000001caf447c23 */ /* 0x000fe20008010840 */
[----:B------:R-:W-:Y:S01]  /*6db0*/  FADD.FTZ R97, R136, R97 ;  /* 0x0000006188617221 */ /* 0x000fe20000010000 */
[----:B------:R-:W-:Y:S01]  /*6dc0*/  FADD.FTZ R54, R131, R54 ;  /* 0x0000003683367221 */ /* 0x000fe20000010000 */
[----:B------:R-:W-:Y:S01]  /*6dd0*/  FADD.FTZ R96, R137, R96 ;  /* 0x0000006089607221 */ /* 0x000fe20000010000 */
[----:B0-----:R-:W-:Y:S01]  /*6de0*/  @!P2 FADD.FTZ R63, R63, R80 ;  /* 0x000000503f3fa221 */ /* 0x001fe20000010000 */
[----:B------:R-:W-:Y:S01]  /*6df0*/  FADD.FTZ R55, R132, R55 ;  /* 0x0000003784377221 */ /* 0x000fe20000010000 */
[----:B------:R-:W-:Y:S01]  /*6e00*/  FADD.FTZ R95, R138, R95 ;  /* 0x0000005f8a5f7221 */ /* 0x000fe20000010000 */
[----:B------:R-:W-:Y:S01]  /*6e10*/  FADD.FTZ R56, R111, R56 ;  /* 0x000000386f387221 */ /* 0x000fe20000010000 */
[----:B-1----:R-:W-:Y:S01]  /*6e20*/  @!P2 FADD.FTZ R61, R61, R78 ;  /* 0x0000004e3d3da221 */ /* 0x002fe20000010000 */
[----:B------:R-:W-:Y:S01]  /*6e30*/  FADD.FTZ R94, R139, R94 ;  /* 0x0000005e8b5e7221 */ /* 0x000fe20000010000 */
[----:B------:R0:W1:Y:S01]  /*6e40*/  SHFL.DOWN PT, R78, R63, 0x10, 0x1f ;  /* 0x0a001f003f4e7f89 */ /* 0x00006200000e0000 */
[----:B------:R-:W-:Y:S01]  /*6e50*/  FADD.FTZ R57, R110, R57 ;  /* 0x000000396e397221 */ /* 0x000fe20000010000 */
[----:B------:R-:W-:Y:S01]  /*6e60*/  FADD.FTZ R93, R140, R93 ;  /* 0x0000005d8c5d7221 */ /* 0x000fe20000010000 */
[----:B--2---:R-:W-:Y:S01]  /*6e70*/  @!P2 FADD.FTZ R62, R62, R77 ;  /* 0x0000004d3e3ea221 */ /* 0x004fe20000010000 */
[----:B------:R-:W-:Y:S01]  /*6e80*/  FADD.FTZ R58, R83, R58 ;  /* 0x0000003a533a7221 */ /* 0x000fe20000010000 */
[----:B------:R-:W-:Y:S01]  /*6e90*/  FADD.FTZ R92, R141, R92 ;  /* 0x0000005c8d5c7221 */ /* 0x000fe20000010000 */
[----:B------:R-:W-:Y:S01]  /*6ea0*/  FADD.FTZ R59, R82, R59 ;  /* 0x0000003b523b7221 */ /* 0x000fe20000010000 */
[----:B---3--:R-:W-:Y:S01]  /*6eb0*/  @!P2 FADD.FTZ R60, R60, R69 ;  /* 0x000000453c3ca221 */ /* 0x008fe20000010000 */
[----:B------:R-:W-:Y:S01]  /*6ec0*/  ISETP.GT.AND P2, PT, R123, 0xf, PT ;  /* 0x0000000f7b00780c */ /* 0x000fe20003f44270 */
[----:B------:R-:W-:Y:S01]  /*6ed0*/  FFMA.FTZ R69, R72, UR28, -R65 ;  /* 0x0000001c48457c23 */ /* 0x000fe20008010841 */
[----:B------:R-:W-:Y:S01]  /*6ee0*/  FMUL.FTZ R65, R192, UR29 ;  /* 0x0000001dc0417c20 */ /* 0x000fe20008410000 */
[----:B------:R0:W2:Y:S01]  /*6ef0*/  SHFL.DOWN PT, R77, R62, 0x10, 0x1f ;  /* 0x0a001f003e4d7f89 */ /* 0x0000a200000e0000 */
[----:B------:R-:W-:Y:S01]  /*6f00*/  FADD.FTZ R91, R142, R91 ;  /* 0x0000005b8e5b7221 */ /* 0x000fe20000010000 */
[----:B------:R-:W-:Y:S01]  /*6f10*/  FFMA.FTZ R67, R144, UR28, R67 ;  /* 0x0000001c90437c23 */ /* 0x000fe20008010043 */
[C---:B------:R-:W-:Y:S01]  /*6f20*/  FFMA.FTZ R64, R190.reuse, UR28, -R65 ;  /* 0x0000001cbe407c23 */ /* 0x040fe20008010841 */
[----:B------:R-:W-:Y:S01]  /*6f30*/  FMUL.FTZ R65, R190, UR29 ;  /* 0x0000001dbe417c20 */ /* 0x000fe20008410000 */
[----:B------:R0:W3:Y:S01]  /*6f40*/  SHFL.DOWN PT, R71, R60, 0x10, 0x1f ;  /* 0x0a001f003c477f89 */ /* 0x0000e200000e0000 */
[----:B------:R-:W-:-:S02]  /*6f50*/  FFMA.FTZ R66, R145, UR28, R66 ;  /* 0x0000001c91427c23 */ /* 0x000fc40008010042 */
[----:B------:R-:W-:Y:S01]  /*6f60*/  FFMA.FTZ R65, R192, UR28, R65 ;  /* 0x0000001cc0417c23 */ /* 0x000fe20008010041 */
[----:B------:R0:W4:Y:S01]  /*6f70*/  SHFL.DOWN PT, R72, R61, 0x10, 0x1f ;  /* 0x0a001f003d487f89 */ /* 0x00012200000e0000 */
[----:B------:R-:W-:Y:S05]  /*6f80*/  @P2 BRA `(.L_x_3132) ;  /* 0x0000000000202947 */ /* 0x000fea0003800000 */
[----:B------:R-:W-:Y:S01]  /*6f90*/  ISETP.NE.AND P2, PT, R123, RZ, PT ;  /* 0x000000ff7b00720c */ /* 0x000fe20003f45270 */
[----:B0--3--:R-:W-:Y:S01]  /*6fa0*/  FADD.FTZ R60, R60, R71 ;  /* 0x000000473c3c7221 */ /* 0x009fe20000010000 */
[----:B----4-:R-:W-:Y:S01]  /*6fb0*/  FADD.FTZ R61, R61, R72 ;  /* 0x000000483d3d7221 */ /* 0x010fe20000010000 */
[----:B--2---:R-:W-:Y:S01]  /*6fc0*/  FADD.FTZ R62, R62, R77 ;  /* 0x0000004d3e3e7221 */ /* 0x004fe20000010000 */
[----:B-1----:R-:W-:-:S09]  /*6fd0*/  FADD.FTZ R63, R63, R78 ;  /* 0x0000004e3f3f7221 */ /* 0x002fd20000010000 */
[----:B------:R-:W-:-:S04]  /*6fe0*/  @!P2 SHF.R.U32.HI R71, RZ, 0x1, R128 ;  /* 0x00000001ff47a819 */ /* 0x000fc80000011680 */
[----:B------:R-:W-:-:S05]  /*6ff0*/  @!P2 LOP3.LUT R71, R71, 0x1f0, RZ, 0xc0, !PT ;  /* 0x000001f04747a812 */ /* 0x000fca00078ec0ff */
[----:B------:R0:W-:Y:S02]  /*7000*/  @!P2 STS.128 [R71+UR27+0x10a0], R60 ;  /* 0x0010a03c4700a988 */ /* 0x0001e40008000c1b */
.L_x_3132:
[----:B------:R-:W-:Y:S05]  /*7010*/  BSYNC.RECONVERGENT B0 ;  /* 0x0000000000007941 */ /* 0x000fea0003800200 */
.L_x_3131:
        /* <DEDUP_REMOVED lines=21> */
[----:B------:R-:W2:Y:S01]  /*7170*/  LDS.128 R64, [UR27+0x10b0] ;  /* 0x0010b01bff407984 */ /* 0x000ea20008000c00 */
[----:B------:R-:W-:-:S03]  /*7180*/  ULEA UR26, UR8, UR27, 0x3 ;  /* 0x0000001b081a7291 */ /* 0x000fc6000f8e18ff */
[----:B0--3--:R-:W0:Y:S01]  /*7190*/  LDS.128 R68, [UR27+0x10c0] ;  /* 0x0010c01bff447984 */ /* 0x009e220008000c00 */
[----:B------:R-:W-:-:S03]  /*71a0*/  PLOP3.LUT P0, PT, PT, PT, UP0, 0x80, 0x8 ;  /* 0x000000000008781c */ /* 0x000fc60003f0f008 */
[----:B----4-:R-:W3:Y:S10]  /*71b0*/  LDS.128 R72, [UR27+0x10d0] ;  /* 0x0010d01bff487984 */ /* 0x010ef40008000c00 */
[----:B-1----:R-:W1:Y:S04]  /*71c0*/  @P0 LDS.64 R78, [UR26+0x5110] ;  /* 0x0051101aff4e0984 */ /* 0x002e680008000a00 */
[----:B------:R-:W4:Y:S01]  /*71d0*/  @P0 LDS.64 R80, [UR26+0x4910] ;  /* 0x0049101aff500984 */ /* 0x000f220008000a00 */
        /* <DEDUP_REMOVED lines=12> */
[----:B-1----:R-:W-:Y:S01]  /*72a0*/  @P0 FADD.FTZ R74, R74, R78 ;  /* 0x0000004e4a4a0221 */ /* 0x002fe20000010000 */
[----:B------:R-:W-:Y:S01]  /*72b0*/  @P0 FADD.FTZ R75, R75, R79 ;  /* 0x0000004f4b4b0221 */ /* 0x000fe20000010000 */
[----:B----4-:R-:W-:Y:S01]  /*72c0*/  @P0 FADD.FTZ R72, R72, R80 ;  /* 0x0000005048480221 */ /* 0x010fe20000010000 */
[----:B------:R-:W-:-:S03]  /*72d0*/  @P0 FADD.FTZ R73, R73, R81 ;  /* 0x0000005149490221 */ /* 0x000fc60000010000 */
[----:B------:R0:W-:Y:S04]  /*72e0*/  STS.64 [UR26+0x5110], R74 ;  /* 0x0051104aff007988 */ /* 0x0001e80008000a1a */
[----:B------:R0:W-:Y:S02]  /*72f0*/  STS.64 [UR26+0x4910], R72 ;  /* 0x00491048ff007988 */ /* 0x0001e40008000a1a */
.L_x_3134:
[----:B------:R-:W-:Y:S05]  /*7300*/  BSYNC.RECONVERGENT B0 ;  /* 0x0000000000007941 */ /* 0x000fea0003800200 */
.L_x_3133:
[----:B------:R-:W-:-:S04]  /*7310*/  UIADD3 UR8, UPT, UPT, UR8, 0x1, URZ ;  /* 0x0000000108087890 */ /* 0x000fc8000fffe0ff */
[----:B------:R-:W-:-:S09]  /*7320*/  UISETP.GE.AND UP0, UPT, UR8, UR41, UPT ;  /* 0x000000290800728c */ /* 0x000fd2000bf06270 */
[----:B------:R-:W-:Y:S05]  /*7330*/  BRA.U !UP0, `(.L_x_3135) ;  /* 0xffffff9d08d07547 */ /* 0x000fea000b83ffff */
.L_x_3101:
[----:B------:R-:W-:Y:S01]  /*7340*/  BAR.SYNC.DEFER_BLOCKING 0x0 ;  /* 0x0000000000007b1d */ /* 0x000fe20000010000 */
[----:B------:R-:W-:Y:S01]  /*7350*/  F2FP.F16.F32.PACK_AB R7, R55, R56 ;  /* 0x000000383707723e */ /* 0x000fe200000000ff */
[----:B------:R-:W-:Y:S01]  /*7360*/  UIADD3 UR8, UPT, UPT, UR16, -0x1, URZ ;  /* 0xffffffff10087890 */ /* 0x000fe2000fffe0ff */
[----:B------:R-:W-:Y:S01]  /*7370*/  F2FP.F16.F32.PACK_AB R6, R57, R58 ;  /* 0x0000003a3906723e */ /* 0x000fe200000000ff */
[----:B------:R-:W-:Y:S01]  /*7380*/  FADD.FTZ R3, R130, R87 ;  /* 0x0000005782037221 */ /* 0x000fe20000010000 */
[----:B------:R-:W-:Y:S01]  /*7390*/  F2FP.F16.F32.PACK_AB R5, R59, R84 ;  /* 0x000000543b05723e */ /* 0x000fe200000000ff */
[----:B------:R-:W5:Y:S01]  /*73a0*/  LDCU.64 UR32, c[0x0][0x4f8] ;  /* 0x00009f00ff2077ac */ /* 0x000f620008000a00 */
[----:B------:R-:W-:Y:S01]  /*73b0*/  F2FP.F16.F32.PACK_AB R4, R85, R86 ;  /* 0x000000565504723e */ /* 0x000fe200000000ff */
[----:B------:R-:W-:Y:S01]  /*73c0*/  FADD.FTZ R0, R3, R88 ;  /* 0x0000005803007221 */ /* 0x000fe20000010000 */
[----:B------:R-:W-:Y:S01]  /*73d0*/  F2FP.F16.F32.PACK_AB R47, R47, R48 ;  /* 0x000000302f2f723e */ /* 0x000fe200000000ff */
[----:B------:R-:W0:Y:S01]  /*73e0*/  LDCU.64 UR34, c[0x0][0x500] ;  /* 0x0000a000ff2277ac */ /* 0x000e220008000a00 */
[----:B------:R-:W-:-:S02]  /*73f0*/  F2FP.F16.F32.PACK_AB R46, R49, R50 ;  /* 0x00000032312e723e */ /* 0x000fc400000000ff */
[----:B------:R-:W-:Y:S01]  /*7400*/  F2FP.F16.F32.PACK_AB R45, R51, R52 ;  /* 0x00000034332d723e */ /* 0x000fe200000000ff */
[----:B------:R-:W-:Y:S01]  /*7410*/  USHF.L.U32 UR28, UR8, 0xb, URZ ;  /* 0x0000000b081c7899 */ /* 0x000fe200080006ff */
[----:B------:R-:W-:Y:S01]  /*7420*/  F2FP.F16.F32.PACK_AB R44, R53, R54 ;  /* 0x00000036352c723e */ /* 0x000fe200000000ff */
[----:B------:R-:W1:Y:S01]  /*7430*/  LDCU.64 UR36, c[0x0][0x550] ;  /* 0x0000aa00ff2477ac */ /* 0x000e620008000a00 */
[----:B------:R-:W-:Y:S02]  /*7440*/  IADD3 R25, PT, PT, R127, R126, RZ ;  /* 0x0000007e7f197210 */ /* 0x000fe40007ffe0ff */
[----:B------:R-:W-:Y:S01]  /*7450*/  F2FP.F16.F32.PACK_AB R19, R102, R101 ;  /* 0x000000656613723e */ /* 0x000fe200000000ff */
[----:B------:R-:W-:Y:S01]  /*7460*/  USHF.R.S32.HI UR29, URZ, 0x1f, UR28 ;  /* 0x0000001fff1d7899 */ /* 0x000fe2000801141c */
[----:B------:R-:W-:Y:S01]  /*7470*/  F2FP.F16.F32.PACK_AB R18, R100, R99 ;  /* 0x000000636412723e */ /* 0x000fe200000000ff */
[----:B------:R-:W-:Y:S01]  /*7480*/  UIADD3 UR20, UP1, UPT, UR20, -0x1000, URZ ;  /* 0xfffff00014147890 */ /* 0x000fe2000ff3e0ff */
[----:B------:R-:W-:Y:S01]  /*7490*/  F2FP.F16.F32.PACK_AB R17, R98, R97 ;  /* 0x000000616211723e */ /* 0x000fe200000000ff */
[----:B------:R2:W-:Y:S01]  /*74a0*/  STS.128 [R121], R4 ;  /* 0x0000000479007388 */ /* 0x0005e20000000c00 */
[----:B-----5:R-:W-:Y:S01]  /*74b0*/  UIMAD.WIDE.U32 UR26, UR30, UR32, UR28 ;  /* 0x000000201e1a72a5 */ /* 0x020fe2000f8e001c */
[----:B------:R-:W-:Y:S01]  /*74c0*/  F2FP.F16.F32.PACK_AB R16, R96, R95 ;  /* 0x0000005f6010723e */ /* 0x000fe200000000ff */
[----:B------:R-:W-:Y:S01]  /*74d0*/  UIADD3 UR18, UP2, UPT, UR18, -0x1000, URZ ;  /* 0xfffff00012127890 */ /* 0x000fe2000ff5e0ff */
[----:B------:R-:W-:Y:S01]  /*74e0*/  STS.128 [R121+0x10], R44 ;  /* 0x0000102c79007388 */ /* 0x000fe20000000c00 */
[----:B------:R-:W-:-:S03]  /*74f0*/  NOP ;  /* 0x0000000000007918 */ /* 0x000fc60000000000 */
[----:B------:R-:W5:Y:S01]  /*7500*/  LDS.128 R8, [R122] ;  /* 0x000000007a087984 */ /* 0x000f620000000c00 */
[----:B------:R-:W-:Y:S01]  /*7510*/  UIMAD UR27, UR30, UR33, UR27 ;  /* 0x000000211e1b72a4 */ /* 0x000fe2000f8e021b */
[----:B------:R-:W3:Y:S02]  /*7520*/  LDCU.64 UR32, c[0x0][0x520] ;  /* 0x0000a400ff2077ac */ /* 0x000ee40008000a00 */
[----:B------:R-:W4:Y:S01]  /*7530*/  LDS.128 R12, [R122+0x200] ;  /* 0x000200007a0c7984 */ /* 0x000f220000000c00 */
[----:B--2---:R-:W-:Y:S01]  /*7540*/  FADD.FTZ R5, R0, R89 ;  /* 0x0000005900057221 */ /* 0x004fe20000010000 */
[----:B------:R-:W-:Y:S01]  /*7550*/  F2FP.F16.F32.PACK_AB R4, R88, R87 ;  /* 0x000000575804723e */ /* 0x000fe200000000ff */
[----:B0-----:R-:W-:Y:S01]  /*7560*/  UIMAD.WIDE.U32 UR26, UR9, UR34, UR26 ;  /* 0x00000022091a72a5 */ /* 0x001fe2000f8e001a */
[----:B------:R-:W-:Y:S01]  /*7570*/  F2FP.F16.F32.PACK_AB R7, R94, R93 ;  /* 0x0000005d5e07723e */ /* 0x000fe200000000ff */
[----:B------:R-:W-:Y:S01]  /*7580*/  FADD.FTZ R0, R5, R90 ;  /* 0x0000005a05007221 */ /* 0x000fe20000010000 */
[----:B------:R-:W-:Y:S01]  /*7590*/  F2FP.F16.F32.PACK_AB R5, R90, R89 ;  /* 0x000000595a05723e */ /* 0x000fe200000000ff */
[----:B------:R-:W-:Y:S01]  /*75a0*/  UIMAD UR31, UR9, UR35, UR27 ;  /* 0x00000023091f72a4 */ /* 0x000fe2000f8e021b */
[----:B------:R-:W-:Y:S01]  /*75b0*/  F2FP.F16.F32.PACK_AB R6, R92, R91 ;  /* 0x0000005b5c06723e */ /* 0x000fe200000000ff */
[----:B-1----:R-:W-:Y:S01]  /*75c0*/  ULEA UR27, UP0, UR26, UR36, 0x1 ;  /* 0x000000241a1b7291 */ /* 0x002fe2000f8008ff */
[----:B------:R-:W-:Y:S01]  /*75d0*/  FADD.FTZ R91, R0, R91 ;  /* 0x0000005b005b7221 */ /* 0x000fe20000010000 */
[----:B------:R-:W0:Y:S03]  /*75e0*/  LDCU.64 UR34, c[0x0][0x560] ;  /* 0x0000ac00ff2277ac */ /* 0x000e260008000a00 */
[----:B------:R-:W-:Y:S01]  /*75f0*/  FADD.FTZ R92, R91, R92 ;  /* 0x0000005c5b5c7221 */ /* 0x000fe20000010000 */
[----:B------:R-:W-:Y:S01]  /*7600*/  ULEA.HI.X UR26, UR26, UR37, UR31, 0x1, UP0 ;  /* 0x000000251a1a7291 */ /* 0x000fe200080f0c1f */
[----:B------:R-:W-:Y:S01]  /*7610*/  MOV R2, UR27 ;  /* 0x0000001b00027c02 */ /* 0x000fe20008000f00 */
[----:B------:R-:W-:Y:S01]  /*7620*/  UIADD3.X UR21, UPT, UPT, UR21, -0x1, URZ, UP1, !UPT ;  /* 0xffffffff15157890 */ /* 0x000fe20008ffe4ff */
[----:B------:R-:W-:Y:S01]  /*7630*/  FADD.FTZ R93, R92, R93 ;  /* 0x0000005d5c5d7221 */ /* 0x000fe20000010000 */
[----:B------:R-:W-:-:S02]  /*7640*/  UIADD3.X UR19, UPT, UPT, UR19, -0x1, URZ, UP2, !UPT ;  /* 0xffffffff13137890 */ /* 0x000fc400097fe4ff */
[----:B------:R-:W-:Y:S01]  /*7650*/  MOV R3, UR26 ;  /* 0x0000001a00037c02 */ /* 0x000fe20008000f00 */
[----:B------:R-:W-:Y:S02]  /*7660*/  FADD.FTZ R94, R93, R94 ;  /* 0x0000005e5d5e7221 */ /* 0x000fe40000010000 */
[----:B------:R-:W-:Y:S02]  /*7670*/  IMAD.WIDE.U32 R2, R25, 0x10, R2 ;  /* 0x0000001019027825 */ /* 0x000fe400078e0002 */
[----:B------:R-:W1:Y:S02]  /*7680*/  LDCU.64 UR26, c[0x0][0x518] ;  /* 0x0000a300ff1a77ac */ /* 0x000e640008000a00 */
[----:B------:R-:W-:-:S04]  /*7690*/  FADD.FTZ R95, R94, R95 ;  /* 0x0000005f5e5f7221 */ /* 0x000fc80000010000 */
[----:B------:R-:W-:Y:S01]  /*76a0*/  FADD.FTZ R96, R95, R96 ;  /* 0x000000605f607221 */ /* 0x000fe20000010000 */
[----:B-----5:R-:W-:Y:S03]  /*76b0*/  STG.E.128 desc[UR24][R2.64], R8 ;  /* 0x0000000802007986 */ /* 0x020fe6000c101d18 */
[----:B------:R-:W-:Y:S01]  /*76c0*/  FADD.FTZ R97, R96, R97 ;  /* 0x0000006160617221 */ /* 0x000fe20000010000 */
[----:B----4-:R2:W-:Y:S03]  /*76d0*/  STG.E.128 desc[UR24][R2.64+0x200], R12 ;  /* 0x0002000c02007986 */ /* 0x0105e6000c101d18 */
[----:B------:R-:W-:Y:S01]  /*76e0*/  FADD.FTZ R98, R97, R98 ;  /* 0x0000006261627221 */ /* 0x000fe20000010000 */
[----:B------:R-:W-:Y:S01]  /*76f0*/  BAR.SYNC.DEFER_BLOCKING 0x0 ;  /* 0x0000000000007b1d */ /* 0x000fe20000010000 */
[----:B-1----:R-:W-:-:S02]  /*7700*/  UIMAD.WIDE.U32 UR28, UR30, UR26, UR28 ;  /* 0x0000001a1e1c72a5 */ /* 0x002fc4000f8e001c */
[----:B------:R-:W-:Y:S02]  /*7710*/  FADD.FTZ R99, R98, R99 ;  /* 0x0000006362637221 */ /* 0x000fe40000010000 */
[----:B------:R-:W-:Y:S02]  /*7720*/  UIMAD UR27, UR30, UR27, UR29 ;  /* 0x0000001b1e1b72a4 */ /* 0x000fe4000f8e021d */
[----:B------:R-:W-:Y:S01]  /*7730*/  FADD.FTZ R100, R99, R100 ;  /* 0x0000006463647221 */ /* 0x000fe20000010000 */
[----:B------:R-:W-:Y:S02]  /*7740*/  UMOV UR26, UR28 ;  /* 0x0000001c001a7c82 */ /* 0x000fe40008000000 */
[----:B---3--:R-:W-:Y:S01]  /*7750*/  UIMAD.WIDE.U32 UR26, UR9, UR32, UR26 ;  /* 0x00000020091a72a5 */ /* 0x008fe2000f8e001a */
[----:B------:R-:W-:-:S03]  /*7760*/  FADD.FTZ R101, R100, R101 ;  /* 0x0000006564657221 */ /* 0x000fc60000010000 */
[----:B------:R-:W-:Y:S01]  /*7770*/  UIMAD UR28, UR9, UR33, UR27 ;  /* 0x00000021091c72a4 */ /* 0x000fe2000f8e021b */
[----:B------:R-:W-:Y:S01]  /*7780*/  FADD.FTZ R130, R101, R102 ;  /* 0x0000006665827221 */ /* 0x000fe20000010000 */
[----:B0-----:R-:W-:-:S04]  /*7790*/  ULEA UR27, UP0, UR26, UR34, 0x1 ;  /* 0x000000221a1b7291 */ /* 0x001fc8000f8008ff */
[----:B------:R-:W-:Y:S02]  /*77a0*/  ULEA.HI.X UR26, UR26, UR35, UR28, 0x1, UP0 ;  /* 0x000000231a1a7291 */ /* 0x000fe400080f0c1c */
[----:B--2---:R-:W-:Y:S01]  /*77b0*/  MOV R2, UR27 ;  /* 0x0000001b00027c02 */ /* 0x004fe20008000f00 */
[----:B------:R-:W-:Y:S01]  /*77c0*/  UIADD3 UR22, UP0, UPT, UR22, -0x1000, URZ ;  /* 0xfffff00016167890 */ /* 0x000fe2000ff1e0ff */
[----:B------:R-:W-:Y:S02]  /*77d0*/  STS.128 [R121], R4 ;  /* 0x0000000479007388 */ /* 0x000fe40000000c00 */
[----:B------:R-:W-:Y:S01]  /*77e0*/  MOV R3, UR26 ;  /* 0x0000001a00037c02 */ /* 0x000fe20008000f00 */
[----:B------:R-:W-:Y:S01]  /*77f0*/  UIADD3.X UR23, UPT, UPT, UR23, -0x1, URZ, UP0, !UPT ;  /* 0xffffffff17177890 */ /* 0x000fe200087fe4ff */
[----:B------:R-:W-:Y:S01]  /*7800*/  STS.128 [R121+0x10], R16 ;  /* 0x0000101079007388 */ /* 0x000fe20000000c00 */
[----:B------:R-:W-:-:S03]  /*7810*/  NOP ;  /* 0x0000000000007918 */ /* 0x000fc60000000000 */
[----:B------:R-:W0:Y:S01]  /*7820*/  LDS.128 R8, [R122] ;  /* 0x000000007a087984 */ /* 0x000e220000000c00 */
[----:B------:R-:W-:Y:S01]  /*7830*/  IMAD.WIDE.U32 R2, R25, 0x10, R2 ;  /* 0x0000001019027825 */ /* 0x000fe200078e0002 */
[----:B------:R-:W-:Y:S02]  /*7840*/  UISETP.GT.AND UP0, UPT, UR16, 0x1, UPT ;  /* 0x000000011000788c */ /* 0x000fe4000bf04270 */
[----:B------:R-:W1:Y:S01]  /*7850*/  LDS.128 R20, [R122+0x200] ;  /* 0x000200007a147984 */ /* 0x000e620000000c00 */
[----:B------:R-:W-:-:S03]  /*7860*/  UMOV UR16, UR8 ;  /* 0x0000000800107c82 */ /* 0x000fc60008000000 */
[----:B0-----:R0:W-:Y:S04]  /*7870*/  STG.E.128 desc[UR24][R2.64], R8 ;  /* 0x0000000802007986 */ /* 0x0011e8000c101d18 */
[----:B-1----:R0:W-:Y:S01]  /*7880*/  STG.E.128 desc[UR24][R2.64+0x200], R20 ;  /* 0x0002001402007986 */ /* 0x0021e2000c101d18 */
[----:B------:R-:W-:Y:S05]  /*7890*/  BRA.U UP0, `(.L_x_3136) ;  /* 0xffffff8d007c7547 */ /* 0x000fea000b83ffff */
.L_x_3100:
        /* <DEDUP_REMOVED lines=44> */
.L_x_3138:
[----:B------:R-:W-:Y:S05]  /*7b60*/  BSYNC.RECONVERGENT B0 ;  /* 0x0000000000007941 */ /* 0x000fea0003800200 */
.L_x_3137:
[----:B------:R-:W-:Y:S01]  /*7b70*/  UISETP.NE.U32.AND UP0, UPT, UR12, URZ, UPT ;  /* 0x000000ff0c00728c */ /* 0x000fe2000bf05070 */
[----:B0-----:R-:W-:-:S03]  /*7b80*/  ISETP.GE.AND P0, PT, R11, UR38, PT ;  /* 0x000000260b007c0c */ /* 0x001fc6000bf06270 */
[----:B------:R-:W-:-:S09]  /*7b90*/  UISETP.NE.AND.EX UP0, UPT, UR13, URZ, UPT, UP0 ;  /* 0x000000ff0d00728c */ /* 0x000fd2000bf05300 */
[----:B------:R-:W-:Y:S05]  /*7ba0*/  BRA.U !UP0, `(.L_x_3139) ;  /* 0x00000001089c7547 */ /* 0x000fea000b800000 */
[----:B------:R-:W-:Y:S06]  /*7bb0*/  BAR.SYNC.DEFER_BLOCKING 0x0 ;  /* 0x0000000000007b1d */ /* 0x000fec0000010000 */
[----:B------:R-:W-:Y:S01]  /*7bc0*/  BSSY.RECONVERGENT B0, `(.L_x_3139) ;  /* 0x0000025000007945 */ /* 0x000fe20003800200 */
[----:B-12---:R-:W0:Y:S01]  /*7bd0*/  SHFL.DOWN P1, R3, R130, 0x1, 0x1f ;  /* 0x08201f0082037f89 */ /* 0x006e220000020000 */
[----:B------:R-:W1:Y:S01]  /*7be0*/  S2R R4, SR_LANEID ;  /* 0x0000000000047919 */ /* 0x000e620000000000 */
[----:B0-----:R-:W-:-:S05]  /*7bf0*/  @P1 FADD R3, R3, R130 ;  /* 0x0000008203031221 */ /* 0x001fca0000000000 */
[----:B------:R-:W0:Y:S01]  /*7c00*/  SHFL.DOWN P1, R0, R3, 0x2, 0x1f ;  /* 0x08401f0003007f89 */ /* 0x000e220000020000 */
[----:B-1----:R-:W-:Y:S02]  /*7c10*/  ISETP.NE.AND P2, PT, R4, RZ, PT ;  /* 0x000000ff0400720c */ /* 0x002fe40003f45270 */
[----:B------:R-:W1:Y:S11]  /*7c20*/  S2R R4, SR_TID.X ;  /* 0x0000000000047919 */ /* 0x000e760000002100 */
[----:B------:R-:W2:Y:S01]  /*7c30*/  @!P2 S2R R9, SR_CgaCtaId ;  /* 0x000000000009a919 */ /* 0x000ea20000008800 */
[----:B------:R-:W-:Y:S01]  /*7c40*/  @!P2 MOV R6, 0x400 ;  /* 0x000004000006a802 */ /* 0x000fe20000000f00 */
[----:B0-----:R-:W-:-:S05]  /*7c50*/  @P1 FADD R0, R3, R0 ;  /* 0x0000000003001221 */ /* 0x001fca0000000000 */
[----:B------:R-:W0:Y:S01]  /*7c60*/  SHFL.DOWN P1, R5, R0, 0x4, 0x1f ;  /* 0x08801f0000057f89 */ /* 0x000e220000020000 */
[----:B-1----:R-:W-:-:S04]  /*7c70*/  @!P2 SHF.R.U32.HI R3, RZ, 0x3, R4 ;  /* 0x00000003ff03a819 */ /* 0x002fc80000011604 */
        /* <DEDUP_REMOVED lines=25> */
.L_x_3140:
[----:B------:R-:W-:Y:S05]  /*7e10*/  BSYNC.RECONVERGENT B0 ;  /* 0x0000000000007941 */ /* 0x000fea0003800200 */
.L_x_3139:
[----:B------:R-:W-:Y:S05]  /*7e20*/  @P0 EXIT ;  /* 0x000000000000094d */ /* 0x000fea0003800000 */
[----:B------:R-:W3:Y:S01]  /*7e30*/  LDCU.64 UR6, c[0x0][0x4e8] ;  /* 0x00009d00ff0677ac */ /* 0x000ee20008000a00 */
[----:B------:R-:W4:Y:S01]  /*7e40*/  S2UR UR22, SR_CgaCtaId ;  /* 0x00000000001679c3 */ /* 0x000f220000008800 */
[----:B------:R-:W-:Y:S01]  /*7e50*/  BSSY.RECONVERGENT B0, `(.L_x_3141) ;  /* 0x0000054000007945 */ /* 0x000fe20003800200 */
[----:B------:R-:W5:Y:S01]  /*7e60*/  LDCU.64 UR18, c[0x0][0x4c8] ;  /* 0x00009900ff1277ac */ /* 0x000f620008000a00 */
[----:B------:R-:W0:Y:S01]  /*7e70*/  LDCU.64 UR20, c[0x0][0x4a8] ;  /* 0x00009500ff1477ac */ /* 0x000e220008000a00 */
[----:B------:R-:W-:Y:S01]  /*7e80*/  UMOV UR17, 0x400 ;  /* 0x0000040000117882 */ /* 0x000fe20000000000 */
[----:B------:R-:W0:Y:S01]  /*7e90*/  LDCU UR23, c[0x0][0x360] ;  /* 0x00006c00ff1777ac */ /* 0x000e220008000800 */
[----:B------:R-:W0:Y:S01]  /*7ea0*/  LDCU.64 UR40, c[0x0][0x3e0] ;  /* 0x00007c00ff2877ac */ /* 0x000e220008000a00 */
[----:B---3--:R-:W-:Y:S01]  /*7eb0*/  UIMAD.WIDE.U32 UR4, UR9, UR6, URZ ;  /* 0x00000006090472a5 */ /* 0x008fe2000f8e00ff */
[----:B------:R-:W3:Y:S03]  /*7ec0*/  LDCU.64 UR42, c[0x0][0x3c0] ;  /* 0x00007800ff2a77ac */ /* 0x000ee60008000a00 */
[----:B------:R-:W-:-:S02]  /*7ed0*/  UIMAD UR16, UR9, UR7, UR5 ;  /* 0x00000007091072a4 */ /* 0x000fc4000f8e0205 */
[----:B-----5:R-:W-:Y:S02]  /*7ee0*/  UIMAD.WIDE.U32 UR6, UR9, UR18, URZ ;  /* 0x00000012090672a5 */ /* 0x020fe4000f8e00ff */
[----:B0-----:R-:W-:Y:S02]  /*7ef0*/  UIMAD.WIDE.U32 UR12, UR9, UR20, URZ ;  /* 0x00000014090c72a5 */ /* 0x001fe4000f8e00ff */
[----:B------:R-:W-:Y:S01]  /*7f00*/  UIMAD UR8, UR9, UR19, UR7 ;  /* 0x00000013090872a4 */ /* 0x000fe2000f8e0207 */
[----:B------:R-:W0:Y:S01]  /*7f10*/  LDCU.64 UR26, c[0x0][0x4b0] ;  /* 0x00009600ff1a77ac */ /* 0x000e220008000a00 */
[----:B------:R-:W0:Y:S01]  /*7f20*/  LDCU.64 UR32, c[0x0][0x4d0] ;  /* 0x00009a00ff2077ac */ /* 0x000e220008000a00 */
[----:B------:R-:W0:Y:S01]  /*7f30*/  LDCU.64 UR34, c[0x0][0x4f0] ;  /* 0x00009e00ff2277ac */ /* 0x000e220008000a00 */
[----:B------:R-:W0:Y:S01]  /*7f40*/  LDCU.64 UR36, c[0x0][0x540] ;  /* 0x0000a800ff2477ac */ /* 0x000e220008000a00 */
[----:B------:R-:W0:Y:S01]  /*7f50*/  LDCU.128 UR28, c[0x0][0x530] ;  /* 0x0000a600ff1c77ac */ /* 0x000e220008000c00 */
[----:B------:R-:W-:-:S02]  /*7f60*/  UIMAD UR9, UR9, UR21, UR13 ;  /* 0x00000015090972a4 */ /* 0x000fc4000f8e020d */
[----:B----4-:R-:W-:-:S12]  /*7f70*/  ULEA UR17, UR22, UR17, 0x18 ;  /* 0x0000001116117291 */ /* 0x010fd8000f8ec0ff */
.L_x_3142:
[C---:B------:R-:W-:Y:S01]  /*7f80*/  LEA R0, R11.reuse, UR17, 0x3 ;  /* 0x000000110b007c11 */ /* 0x040fe2000f8e18ff */
[C---:B----4-:R-:W-:Y:S01]  /*7f90*/  IMAD.WIDE.U32 R6, R11.reuse, UR40, RZ ;  /* 0x000000280b067c25 */ /* 0x050fe2000f8e00ff */
[----:B-12---:R-:W-:Y:S02]  /*7fa0*/  MOV R2, UR12 ;  /* 0x0000000c00027c02 */ /* 0x006fe40008000f00 */
[----:B------:R-:W-:Y:S01]  /*7fb0*/  SHF.R.S32.HI R10, RZ, 0x1f, R11 ;  /* 0x0000001fff0a7819 */ /* 0x000fe2000001140b */
[----:B------:R-:W1:Y:S01]  /*7fc0*/  LDS.64 R12, [R0+0x4910] ;  /* 0x00491000000c7984 */ /* 0x000e620000000a00 */
[----:B------:R-:W-:Y:S02]  /*7fd0*/  MOV R5, UR9 ;  /* 0x0000000900057c02 */ /* 0x000fe40008000f00 */
[----:B------:R-:W-:Y:S01]  /*7fe0*/  MOV R4, R2 ;  /* 0x0000000200047202 */ /* 0x000fe20000000f00 */
[C---:B0-----:R-:W-:Y:S01]  /*7ff0*/  IMAD R2, R10.reuse, UR26, RZ ;  /* 0x0000001a0a027c24 */ /* 0x041fe2000f8e02ff */
[----:B------:R-:W-:Y:S01]  /*8000*/  MOV R3, UR13 ;  /* 0x0000000d00037c02 */ /* 0x000fe20008000f00 */
[----:B------:R-:W-:Y:S01]  /*8010*/  IMAD R8, R10, UR40, RZ ;  /* 0x000000280a087c24 */ /* 0x000fe2000f8e02ff */
[----:B------:R-:W0:Y:S01]  /*8020*/  LDS.64 R14, [R0+0x5110] ;  /* 0x00511000000e7984 */ /* 0x000e220000000a00 */
[----:B------:R-:W-:-:S04]  /*8030*/  IMAD.WIDE.U32 R4, R11, UR26, R4 ;  /* 0x0000001a0b047c25 */ /* 0x000fc8000f8e0004 */
[C---:B------:R-:W-:Y:S01]  /*8040*/  IMAD R3, R11.reuse, UR27, R2 ;  /* 0x0000001b0b037c24 */ /* 0x040fe2000f8e0202 */
[----:B------:R-:W-:Y:S01]  /*8050*/  LEA R2, P0, R4, UR28, 0x3 ;  /* 0x0000001c04027c11 */ /* 0x000fe2000f8018ff */
        /* <DEDUP_REMOVED lines=8> */
[----:B------:R2:W0:Y:S01]  /*80e0*/  LDG.E.64 R16, desc[UR24][R8.64] ;  /* 0x0000001808107981 */ /* 0x000422000c1e1b00 */
[----:B------:R-:W-:Y:S01]  /*80f0*/  MOV R6, UR6 ;  /* 0x0000000600067c02 */ /* 0x000fe20008000f00 */
[C---:B------:R-:W-:Y:S01]  /*8100*/  IMAD R18, R10.reuse, UR32, RZ ;  /* 0x000000200a127c24 */ /* 0x040fe2000f8e02ff */
[----:B------:R-:W-:Y:S01]  /*8110*/  MOV R5, UR8 ;  /* 0x0000000800057c02 */ /* 0x000fe20008000f00 */
[----:B---3--:R-:W-:Y:S01]  /*8120*/  IMAD R20, R10, UR42, RZ ;  /* 0x0000002a0a147c24 */ /* 0x008fe2000f8e02ff */
[----:B------:R-:W-:Y:S01]  /*8130*/  MOV R4, R6 ;  /* 0x0000000600047202 */ /* 0x000fe20000000f00 */
[C---:B------:R-:W-:Y:S01]  /*8140*/  IMAD R19, R11.reuse, UR33, R18 ;  /* 0x000000210b137c24 */ /* 0x040fe2000f8e0212 */
[----:B------:R-:W-:Y:S01]  /*8150*/  MOV R7, UR7 ;  /* 0x0000000700077c02 */ /* 0x000fe20008000f00 */
[----:B------:R-:W-:-:S04]  /*8160*/  IMAD.WIDE.U32 R6, R11, UR42, RZ ;  /* 0x0000002a0b067c25 */ /* 0x000fc8000f8e00ff */
[----:B------:R-:W-:Y:S01]  /*8170*/  IMAD.WIDE.U32 R4, R11, UR32, R4 ;  /* 0x000000200b047c25 */ /* 0x000fe2000f8e0004 */
[----:B--2---:R-:W-:-:S03]  /*8180*/  LEA R8, P1, R6, UR11, 0x3 ;  /* 0x0000000b06087c11 */ /* 0x004fc6000f8218ff */
[----:B-1----:R-:W-:Y:S01]  /*8190*/  IMAD R13, R11, UR43, R20 ;  /* 0x0000002b0b0d7c24 */ /* 0x002fe2000f8e0214 */
[----:B------:R-:W-:Y:S02]  /*81a0*/  IADD3 R3, PT, PT, R5, R19, RZ ;  /* 0x0000001305037210 */ /* 0x000fe40007ffe0ff */
[C---:B------:R-:W-:Y:S02]  /*81b0*/  LEA R2, P0, R4.reuse, UR30, 0x3 ;  /* 0x0000001e04027c11 */ /* 0x040fe4000f8018ff */
[----:B------:R-:W-:Y:S02]  /*81c0*/  IADD3 R7, PT, PT, R7, R13, RZ ;  /* 0x0000000d07077210 */ /* 0x000fe40007ffe0ff */
[----:B------:R-:W-:Y:S02]  /*81d0*/  LEA.HI.X R3, R4, UR31, R3, 0x3, P0 ;  /* 0x0000001f04037c11 */ /* 0x000fe400080f1c03 */
[----:B------:R-:W-:Y:S01]  /*81e0*/  LEA.HI.X R9, R6, UR15, R7, 0x3, P1 ;  /* 0x0000000f06097c11 */ /* 0x000fe200088f1c07 */
[-C--:B0-----:R-:W-:Y:S01]  /*81f0*/  FMUL.FTZ R5, R15, R17.reuse ;  /* 0x000000110f057220 */ /* 0x081fe20000410000 */
        /* <DEDUP_REMOVED lines=26> */
.L_x_3141:
[----:B------:R-:W-:Y:S05]  /*83a0*/  EXIT ;  /* 0x000000000000794d */ /* 0x000fea0003800000 */
.L_x_3106:
[----:B------:R-:W-:Y:S01]  /*83b0*/  MOV R200, R82 ;  /* 0x0000005200c87202 */ /* 0x000fe20000000f00 */
[----:B------:R-:W-:Y:S01]  /*83c0*/  HFMA2 R199, -RZ, RZ, 0, 5.9604644775390625e-08 ;  /* 0x00000001ffc77431 */ /* 0x000fe200000001ff */
[----:B------:R-:W-:Y:S02]  /*83d0*/  MOV R202, RZ ;  /* 0x000000ff00ca7202 */ /* 0x000fe40000000f00 */
[----:B------:R-:W-:-:S07]  /*83e0*/  MOV R75, 0xffffffff ;  /* 0xffffffff004b7802 */ /* 0x000fce0000000f00 */
[----:B01---5:R-:W-:Y:S05]  /*83f0*/  WARPSYNC.COLLECTIVE R75, `(.L_x_3143) ;  /* 0x000000004b087348 */ /* 0x023fea0003c00000 */
[----:B------:R2:W3:Y:S02]  /*8400*/  SHFL.UP P6, R196, R200, R199, R202 ;  /* 0x040000c7c8c47389 */ /* 0x0004e400000c00ca */
[----:B0123-5:R-:W-:Y:S05]  /*8410*/  ENDCOLLECTIVE ;  /* 0x000000000000791b */ /* 0x02ffea0003800000 */
.L_x_3143:
[----:B------:R-:W-:Y:S02]  /*8420*/  MOV R200, R83 ;  /* 0x0000005300c87202 */ /* 0x000fe40000000f00 */
[----:B------:R-:W-:-:S07]  /*8430*/  MOV R72, R196 ;  /* 0x000000c400487202 */ /* 0x000fce0000000f00 */
[----:B------:R-:W-:Y:S05]  /*8440*/  WARPSYNC.COLLECTIVE R75, `(.L_x_3144) ;  /* 0x000000004b087348 */ /* 0x000fea0003c00000 */
[----:B------:R0:W1:Y:S02]  /*8450*/  SHFL.UP P6, R196, R200, R199, R202 ;  /* 0x040000c7c8c47389 */ /* 0x00006400000c00ca */
[----:B01----:R-:W-:Y:S05]  /*8460*/  ENDCOLLECTIVE ;  /* 0x000000000000791b */ /* 0x003fea0003800000 */
.L_x_3144:
[----:B------:R-:W-:Y:S02]  /*8470*/  MOV R200, R193 ;  /* 0x000000c100c87202 */ /* 0x000fe40000000f00 */
[----:B------:R-:W-:-:S07]  /*8480*/  MOV R73, R196 ;  /* 0x000000c400497202 */ /* 0x000fce0000000f00 */
[----:B------:R-:W-:Y:S05]  /*8490*/  WARPSYNC.COLLECTIVE R75, `(.L_x_3145) ;  /* 0x000000004b087348 */ /* 0x000fea0003c00000 */
[----:B------:R0:W1:Y:S02]  /*84a0*/  SHFL.UP P6, R196, R200, R199, R202 ;  /* 0x040000c7c8c47389 */ /* 0x00006400000c00ca */
[----:B01----:R-:W-:Y:S05]  /*84b0*/  ENDCOLLECTIVE ;  /* 0x000000000000791b */ /* 0x003fea0003800000 */
.L_x_3145:
[----:B------:R-:W-:Y:S02]  /*84c0*/  MOV R200, R194 ;  /* 0x000000c200c87202 */ /* 0x000fe40000000f00 */
[----:B------:R-:W-:-:S07]  /*84d0*/  MOV R74, R196 ;  /* 0x000000c4004a7202 */ /* 0x000fce0000000f00 */
[----:B------:R-:W-:Y:S05]  /*84e0*/  WARPSYNC.COLLECTIVE R75, `(.L_x_3146) ;  /* 0x000000004b087348 */ /* 0x000fea0003c00000 */
[----:B------:R0:W1:Y:S02]  /*84f0*/  SHFL.UP P6, R196, R200, R199, R202 ;  /* 0x040000c7c8c47389 */ /* 0x00006400000c00ca */
[----:B01----:R-:W-:Y:S05]  /*8500*/  ENDCOLLECTIVE ;  /* 0x000000000000791b */ /* 0x003fea0003800000 */
.L_x_3146:
[----:B------:R-:W-:Y:S01]  /*8510*/  HFMA2 R199, -RZ, RZ, 0, 1.1920928955078125e-07 ;  /* 0x00000002ffc77431 */ /* 0x000fe200000001ff */
[----:B------:R-:W-:-:S05]  /*8520*/  MOV R195, R196 ;  /* 0x000000c400c37202 */ /* 0x000fca0000000f00 */
[CC--:B------:R-:W-:Y:S01]  /*8530*/  FMUL.FTZ R197, R83.reuse, R195.reuse ;  /* 0x000000c353c57220 */ /* 0x0c0fe20000410000 */
[C---:B------:R-:W-:Y:S01]  /*8540*/  FMUL.FTZ R198, R82.reuse, R195 ;  /* 0x000000c352c67220 */ /* 0x040fe20000410000 */
[CC--:B------:R-:W-:Y:S01]  /*8550*/  FMUL.FTZ R195, R83.reuse, R73.reuse ;  /* 0x0000004953c37220 */ /* 0x0c0fe20000410000 */
[C---:B------:R-:W-:Y:S01]  /*8560*/  FMUL.FTZ R73, R82.reuse, R73 ;  /* 0x0000004952497220 */ /* 0x040fe20000410000 */
[CC--:B------:R-:W-:Y:S01]  /*8570*/  FFMA.FTZ R196, R82.reuse, R74.reuse, -R197 ;  /* 0x0000004a52c47223 */ /* 0x0c0fe200000108c5 */
[C---:B------:R-:W-:Y:S01]  /*8580*/  FFMA.FTZ R197, R83.reuse, R74, R198 ;  /* 0x0000004a53c57223 */ /* 0x040fe200000100c6 */
[-C--:B------:R-:W-:Y:S01]  /*8590*/  @P5 FFMA.FTZ R82, R82, R72.reuse, -R195 ;  /* 0x0000004852525223 */ /* 0x080fe200000108c3 */
[----:B------:R-:W-:Y:S01]  /*85a0*/  @P5 FFMA.FTZ R83, R83, R72, R73 ;  /* 0x0000004853535223 */ /* 0x000fe20000010049 */
[----:B------:R-:W-:Y:S01]  /*85b0*/  @P5 FADD.FTZ R193, R193, R196 ;  /* 0x000000c4c1c15221 */ /* 0x000fe20000010000 */
[----:B------:R-:W-:Y:S02]  /*85c0*/  @P5 FADD.FTZ R194, R194, R197 ;  /* 0x000000c5c2c25221 */ /* 0x000fe40000010000 */
[----:B------:R-:W-:-:S07]  /*85d0*/  MOV R200, R82 ;  /* 0x0000005200c87202 */ /* 0x000fce0000000f00 */
[----:B------:R-:W-:Y:S05]  /*85e0*/  WARPSYNC.COLLECTIVE R75, `(.L_x_3147) ;  /* 0x000000004b087348 */ /* 0x000fea0003c00000 */
[----:B------:R0:W1:Y:S02]  /*85f0*/  SHFL.UP P6, R196, R200, R199, R202 ;  /* 0x040000c7c8c47389 */ /* 0x00006400000c00ca */
[----:B01----:R-:W-:Y:S05]  /*8600*/  ENDCOLLECTIVE ;  /* 0x000000000000791b */ /* 0x003fea0003800000 */
.L_x_3147:
[----:B------:R-:W-:Y:S02]  /*8610*/  MOV R200, R83 ;  /* 0x0000005300c87202 */ /* 0x000fe40000000f00 */
[----:B------:R-:W-:-:S07]  /*8620*/  MOV R72, R196 ;  /* 0x000000c400487202 */ /* 0x000fce0000000f00 */
[----:B------:R-:W-:Y:S05]  /*8630*/  WARPSYNC.COLLECTIVE R75, `(.L_x_3148) ;  /* 0x000000004b087348 */ /* 0x000fea0003c00000 */
[----:B------:R0:W1:Y:S02]  /*8640*/  SHFL.UP P6, R196, R200, R199, R202 ;  /* 0x040000c7c8c47389 */ /* 0x00006400000c00ca */
[----:B01----:R-:W-:Y:S05]  /*8650*/  ENDCOLLECTIVE ;  /* 0x000000000000791b */ /* 0x003fea0003800000 */
.L_x_3148:
[----:B------:R-:W-:Y:S02]  /*8660*/  MOV R200, R193 ;  /* 0x000000c100c87202 */ /* 0x000fe40000000f00 */
[----:B------:R-:W-:-:S07]  /*8670*/  MOV R73, R196 ;  /* 0x000000c400497202 */ /* 0x000fce0000000f00 */
[----:B------:R-:W-:Y:S05]  /*8680*/  WARPSYNC.COLLECTIVE R75, `(.L_x_3149) ;  /* 0x000000004b087348 */ /* 0x000fea0003c00000 */
[----:B------:R0:W1:Y:S02]  /*8690*/  SHFL.UP P6, R196, R200, R199, R202 ;  /* 0x040000c7c8c47389 */ /* 0x00006400000c00ca */
[----:B01----:R-:W-:Y:S05]  /*86a0*/  ENDCOLLECTIVE ;  /* 0x000000000000791b */ /* 0x003fea0003800000 */
.L_x_3149:
[----:B------:R-:W-:Y:S02]  /*86b0*/  MOV R200, R194 ;  /* 0x000000c200c87202 */ /* 0x000fe40000000f00 */
[----:B------:R-:W-:-:S07]  /*86c0*/  MOV R74, R196 ;  /* 0x000000c4004a7202 */ /* 0x000fce0000000f00 */
[----:B------:R-:W-:Y:S05]  /*86d0*/  WARPSYNC.COLLECTIVE R75, `(.L_x_3150) ;  /* 0x000000004b087348 */ /* 0x000fea0003c00000 */
[----:B------:R0:W1:Y:S02]  /*86e0*/  SHFL.UP P6, R196, R200, R199, R202 ;  /* 0x040000c7c8c47389 */ /* 0x00006400000c00ca */
[----:B01----:R-:W-:Y:S05]  /*86f0*/  ENDCOLLECTIVE ;  /* 0x000000000000791b */ /* 0x003fea0003800000 */
.L_x_3150:
[----:B------:R-:W-:Y:S01]  /*8700*/  HFMA2 R199, -RZ, RZ, 0, 2.384185791015625e-07 ;  /* 0x00000004ffc77431 */ /* 0x000fe200000001ff */
        /* <DEDUP_REMOVED lines=15> */
.L_x_3151:
[----:B------:R-:W-:Y:S02]  /*8800*/  MOV R200, R83 ;  /* 0x0000005300c87202 */ /* 0x000fe40000000f00 */
[----:B------:R-:W-:-:S07]  /*8810*/  MOV R72, R196 ;  /* 0x000000c400487202 */ /* 0x000fce0000000f00 */
[----:B------:R-:W-:Y:S05]  /*8820*/  WARPSYNC.COLLECTIVE R75, `(.L_x_3152) ;  /* 0x000000004b087348 */ /* 0x000fea0003c00000 */
[----:B------:R0:W1:Y:S02]  /*8830*/  SHFL.UP P6, R196, R200, R199, R202 ;  /* 0x040000c7c8c47389 */ /* 0x00006400000c00ca */
[----:B01----:R-:W-:Y:S05]  /*8840*/  ENDCOLLECTIVE ;  /* 0x000000000000791b */ /* 0x003fea0003800000 */
.L_x_3152:
[----:B------:R-:W-:Y:S02]  /*8850*/  MOV R200, R193 ;  /* 0x000000c100c87202 */ /* 0x000fe40000000f00 */
[----:B------:R-:W-:-:S07]  /*8860*/  MOV R73, R196 ;  /* 0x000000c400497202 */ /* 0x000fce0000000f00 */
[----:B------:R-:W-:Y:S05]  /*8870*/  WARPSYNC.COLLECTIVE R75, `(.L_x_3153) ;  /* 0x000000004b087348 */ /* 0x000fea0003c00000 */
[----:B------:R0:W1:Y:S02]  /*8880*/  SHFL.UP P6, R196, R200, R199, R202 ;  /* 0x040000c7c8c47389 */ /* 0x00006400000c00ca */
[----:B01----:R-:W-:Y:S05]  /*8890*/  ENDCOLLECTIVE ;  /* 0x000000000000791b */ /* 0x003fea0003800000 */
.L_x_3153:
[----:B------:R-:W-:Y:S02]  /*88a0*/  MOV R200, R194 ;  /* 0x000000c200c87202 */ /* 0x000fe40000000f00 */
[----:B------:R-:W-:-:S07]  /*88b0*/  MOV R74, R196 ;  /* 0x000000c4004a7202 */ /* 0x000fce0000000f00 */
[----:B------:R-:W-:Y:S05]  /*88c0*/  WARPSYNC.COLLECTIVE R75, `(.L_x_3154) ;  /* 0x000000004b087348 */ /* 0x000fea0003c00000 */
[----:B------:R0:W1:Y:S02]  /*88d0*/  SHFL.UP P6, R196, R200, R199, R202 ;  /* 0x040000c7c8c47389 */ /* 0x00006400000c00ca */
[----:B01----:R-:W-:Y:S05]  /*88e0*/  ENDCOLLECTIVE ;  /* 0x000000000000791b */ /* 0x003fea0003800000 */
.L_x_3154:
[----:B------:R-:W-:Y:S01]  /*88f0*/  HFMA2 R199, -RZ, RZ, 0, 4.76837158203125e-07 ;  /* 0x00000008ffc77431 */ /* 0x000fe200000001ff */
        /* <DEDUP_REMOVED lines=15> */
.L_x_3155:
[----:B------:R-:W-:Y:S02]  /*89f0*/  MOV R200, R83 ;  /* 0x0000005300c87202 */ /* 0x000fe40000000f00 */
[----:B------:R-:W-:-:S07]  /*8a00*/  MOV R72, R196 ;  /* 0x000000c400487202 */ /* 0x000fce0000000f00 */
[----:B------:R-:W-:Y:S05]  /*8a10*/  WARPSYNC.COLLECTIVE R75, `(.L_x_3156) ;  /* 0x000000004b087348 */ /* 0x000fea0003c00000 */
[----:B------:R0:W1:Y:S02]  /*8a20*/  SHFL.UP P6, R196, R200, R199, R202 ;  /* 0x040000c7c8c47389 */ /* 0x00006400000c00ca */
[----:B01----:R-:W-:Y:S05]  /*8a30*/  ENDCOLLECTIVE ;  /* 0x000000000000791b */ /* 0x003fea0003800000 */
.L_x_3156:
[----:B------:R-:W-:Y:S02]  /*8a40*/  MOV R200, R193 ;  /* 0x000000c100c87202 */ /* 0x000fe40000000f00 */
[----:B------:R-:W-:-:S07]  /*8a50*/  MOV R73, R196 ;  /* 0x000000c400497202 */ /* 0x000fce0000000f00 */
[----:B------:R-:W-:Y:S05]  /*8a60*/  WARPSYNC.COLLECTIVE R75, `(.L_x_3157) ;  /* 0x000000004b087348 */ /* 0x000fea0003c00000 */
[----:B------:R0:W1:Y:S02]  /*8a70*/  SHFL.UP P6, R196, R200, R199, R202 ;  /* 0x040000c7c8c47389 */ /* 0x00006400000c00ca */
[----:B01----:R-:W-:Y:S05]  /*8a80*/  ENDCOLLECTIVE ;  /* 0x000000000000791b */ /* 0x003fea0003800000 */
.L_x_3157:
[----:B------:R-:W-:Y:S02]  /*8a90*/  MOV R200, R194 ;  /* 0x000000c200c87202 */ /* 0x000fe40000000f00 */
[----:B------:R-:W-:-:S07]  /*8aa0*/  MOV R74, R196 ;  /* 0x000000c4004a7202 */ /* 0x000fce0000000f00 */
[----:B------:R-:W-:Y:S05]  /*8ab0*/  WARPSYNC.COLLECTIVE R75, `(.L_x_3158) ;  /* 0x000000004b087348 */ /* 0x000fea0003c00000 */
[----:B------:R0:W1:Y:S02]  /*8ac0*/  SHFL.UP P6, R196, R200, R199, R202 ;  /* 0x040000c7c8c47389 */ /* 0x00006400000c00ca */
[----:B01----:R-:W-:Y:S05]  /*8ad0*/  ENDCOLLECTIVE ;  /* 0x000000000000791b */ /* 0x003fea0003800000 */
.L_x_3158:
[----:B------:R-:W-:Y:S01]  /*8ae0*/  HFMA2 R199, -RZ, RZ, 0, 9.5367431640625e-07 ;  /* 0x00000010ffc77431 */ /* 0x000fe200000001ff */
        /* <DEDUP_REMOVED lines=15> */
.L_x_3159:
[----:B------:R-:W-:Y:S02]  /*8be0*/  MOV R200, R83 ;  /* 0x0000005300c87202 */ /* 0x000fe40000000f00 */
[----:B------:R-:W-:-:S07]  /*8bf0*/  MOV R72, R196 ;  /* 0x000000c400487202 */ /* 0x000fce0000000f00 */
[----:B------:R-:W-:Y:S05]  /*8c00*/  WARPSYNC.COLLECTIVE R75, `(.L_x_3160) ;  /* 0x000000004b087348 */ /* 0x000fea0003c00000 */
[----:B------:R0:W1:Y:S02]  /*8c10*/  SHFL.UP P6, R196, R200, R199, R202 ;  /* 0x040000c7c8c47389 */ /* 0x00006400000c00ca */
[----:B01----:R-:W-:Y:S05]  /*8c20*/  ENDCOLLECTIVE ;  /* 0x000000000000791b */ /* 0x003fea0003800000 */
.L_x_3160:
[----:B------:R-:W-:Y:S02]  /*8c30*/  MOV R200, R193 ;  /* 0x000000c100c87202 */ /* 0x000fe40000000f00 */
[----:B------:R-:W-:-:S07]  /*8c40*/  MOV R73, R196 ;  /* 0x000000c400497202 */ /* 0x000fce0000000f00 */
[----:B------:R-:W-:Y:S05]  /*8c50*/  WARPSYNC.COLLECTIVE R75, `(.L_x_3161) ;  /* 0x000000004b087348 */ /* 0x000fea0003c00000 */
[----:B------:R0:W1:Y:S02]  /*8c60*/  SHFL.UP P6, R196, R200, R199, R202 ;  /* 0x040000c7c8c47389 */ /* 0x00006400000c00ca */
[----:B01----:R-:W-:Y:S05]  /*8c70*/  ENDCOLLECTIVE ;  /* 0x000000000000791b */ /* 0x003fea0003800000 */
.L_x_3161:
[----:B------:R-:W-:Y:S02]  /*8c80*/  MOV R200, R194 ;  /* 0x000000c200c87202 */ /* 0x000fe40000000f00 */
[----:B------:R-:W-:-:S07]  /*8c90*/  MOV R74, R196 ;  /* 0x000000c4004a7202 */ /* 0x000fce0000000f00 */
[----:B------:R-:W-:Y:S05]  /*8ca0*/  WARPSYNC.COLLECTIVE R75, `(.L_x_3162) ;  /* 0x000000004b087348 */ /* 0x000fea0003c00000 */
[----:B------:R0:W1:Y:S02]  /*8cb0*/  SHFL.UP P6, R196, R200, R199, R202 ;  /* 0x040000c7c8c47389 */ /* 0x00006400000c00ca */
[----:B01----:R-:W-:Y:S05]  /*8cc0*/  ENDCOLLECTIVE ;  /* 0x000000000000791b */ /* 0x003fea0003800000 */
.L_x_3162:
[----:B------:R-:W-:Y:S01]  /*8cd0*/  MOV R195, R196 ;  /* 0x000000c400c37202 */ /* 0x000fe20000000f00 */
[----:B------:R-:W-:Y:S06]  /*8ce0*/  BRA `(.L_x_3163) ;  /* 0xffffffa000fc7947 */ /* 0x000fec000383ffff */
.L_x_3107:
        /* <DEDUP_REMOVED lines=8> */
.L_x_3165:
[----:B------:R-:W-:Y:S05]  /*8d70*/  BSYNC B0 ;  /* 0x0000000000007941 */ /* 0x000fea0003800000 */
.L_x_3164:
[----:B------:R-:W-:Y:S05]  /*8d80*/  BRA `(.L_x_3166) ;  /* 0xffffffa400087947 */ /* 0x000fea000383ffff */
.L_x_3108:
        /* <DEDUP_REMOVED lines=8> */
.L_x_3168:
[----:B------:R-:W-:Y:S05]  /*8e10*/  BSYNC B0 ;  /* 0x0000000000007941 */ /* 0x000fea0003800000 */
.L_x_3167:
[----:B------:R-:W-:Y:S05]  /*8e20*/  BRA `(.L_x_3169) ;  /* 0xffffffa000e87947 */ /* 0x000fea000383ffff */
.L_x_3109:
        /* <DEDUP_REMOVED lines=8> */
.L_x_3171:
[----:B------:R-:W-:Y:S05]  /*8eb0*/  BSYNC B0 ;  /* 0x0000000000007941 */ /* 0x000fea0003800000 */
.L_x_3170:
[----:B------:R-:W-:Y:S05]  /*8ec0*/  BRA `(.L_x_3172) ;  /* 0xffffffa000c87947 */ /* 0x000fea000383ffff */
.L_x_3110:
        /* <DEDUP_REMOVED lines=8> */
.L_x_3174:
[----:B------:R-:W-:Y:S05]  /*8f50*/  BSYNC B0 ;  /* 0x0000000000007941 */ /* 0x000fea0003800000 */
.L_x_3173:
[----:B------:R-:W-:Y:S05]  /*8f60*/  BRA `(.L_x_3175) ;  /* 0xffffffa000a87947 */ /* 0x000fea000383ffff */
.L_x_3111:
        /* <DEDUP_REMOVED lines=8> */
.L_x_3177:
[----:B------:R-:W-:Y:S05]  /*8ff0*/  BSYNC B0 ;  /* 0x0000000000007941 */ /* 0x000fea0003800000 */
.L_x_3176:
        /* <DEDUP_REMOVED lines=10> */
.L_x_3178:
[----:B------:R-:W-:Y:S02]  /*90a0*/  MOV R72, 0x1f ;  /* 0x0000001f00487802 */ /* 0x000fe40000000f00 */
[----:B------:R-:W-:Y:S02]  /*90b0*/  MOV R200, R193 ;  /* 0x000000c100c87202 */ /* 0x000fe40000000f00 */
[----:B------:R-:W-:-:S07]  /*90c0*/  MOV R83, R196 ;  /* 0x000000c400537202 */ /* 0x000fce0000000f00 */
[----:B------:R-:W-:Y:S05]  /*90d0*/  WARPSYNC.COLLECTIVE R75, `(.L_x_3179) ;  /* 0x000000004b087348 */ /* 0x000fea0003c00000 */
[----:B------:R0:W1:Y:S02]  /*90e0*/  SHFL.UP P6, R196, R200, R199, R202 ;  /* 0x040000c7c8c47389 */ /* 0x00006400000c00ca */
[----:B01----:R-:W-:Y:S05]  /*90f0*/  ENDCOLLECTIVE ;  /* 0x000000000000791b */ /* 0x003fea0003800000 */
.L_x_3179:
[----:B------:R-:W-:Y:S02]  /*9100*/  MOV R200, R194 ;  /* 0x000000c200c87202 */ /* 0x000fe40000000f00 */
[----:B------:R-:W-:-:S07]  /*9110*/  MOV R193, R196 ;  /* 0x000000c400c17202 */ /* 0x000fce0000000f00 */
[----:B------:R-:W-:Y:S05]  /*9120*/  WARPSYNC.COLLECTIVE R75, `(.L_x_3180) ;  /* 0x000000004b087348 */ /* 0x000fea0003c00000 */
[----:B------:R0:W1:Y:S02]  /*9130*/  SHFL.UP P6, R196, R200, R199, R202 ;  /* 0x040000c7c8c47389 */ /* 0x00006400000c00ca */
[----:B01----:R-:W-:Y:S05]  /*9140*/  ENDCOLLECTIVE ;  /* 0x000000000000791b */ /* 0x003fea0003800000 */
.L_x_3180:
[----:B------:R-:W-:Y:S05]  /*9150*/  WARPSYNC.COLLECTIVE R75, `(.L_x_3181) ;  /* 0x000000004b087348 */ /* 0x000fea0003c00000 */
[----:B------:R0:W1:Y:S02]  /*9160*/  SHFL.IDX P2, R224, R74, R73, R72 ;  /* 0x000000494ae07389 */ /* 0x0000640000040048 */
[----:B01----:R-:W-:Y:S05]  /*9170*/  ENDCOLLECTIVE ;  /* 0x000000000000791b */ /* 0x003fea0003800000 */
.L_x_3181:
[----:B------:R-:W-:Y:S02]  /*9180*/  MOV R74, R77 ;  /* 0x0000004d004a7202 */ /* 0x000fe40000000f00 */
[----:B------:R-:W-:Y:S02]  /*9190*/  MOV R194, R196 ;  /* 0x000000c400c27202 */ /* 0x000fe40000000f00 */
[----:B------:R-:W-:-:S07]  /*91a0*/  MOV R76, R224 ;  /* 0x000000e0004c7202 */ /* 0x000fce0000000f00 */
[----:B------:R-:W-:Y:S05]  /*91b0*/  WARPSYNC.COLLECTIVE R75, `(.L_x_3182) ;  /* 0x000000004b087348 */ /* 0x000fea0003c00000 */
[----:B------:R0:W1:Y:S02]  /*91c0*/  SHFL.IDX P2, R224, R74, R73, R72 ;  /* 0x000000494ae07389 */ /* 0x0000640000040048 */
[----:B01----:R-:W-:Y:S05]  /*91d0*/  ENDCOLLECTIVE ;  /* 0x000000000000791b */ /* 0x003fea0003800000 */
.L_x_3182:
[----:B------:R-:W-:Y:S02]  /*91e0*/  MOV R74, R78 ;  /* 0x0000004e004a7202 */ /* 0x000fe40000000f00 */
[----:B------:R-:W-:-:S07]  /*91f0*/  MOV R196, R224 ;  /* 0x000000e000c47202 */ /* 0x000fce0000000f00 */
[----:B------:R-:W-:Y:S05]  /*9200*/  WARPSYNC.COLLECTIVE R75, `(.L_x_3183) ;  /* 0x000000004b087348 */ /* 0x000fea0003c00000 */
[----:B------:R0:W1:Y:S02]  /*9210*/  SHFL.IDX P2, R224, R74, R73, R72 ;  /* 0x000000494ae07389 */ /* 0x0000640000040048 */
[----:B01----:R-:W-:Y:S05]  /*9220*/  ENDCOLLECTIVE ;  /* 0x000000000000791b */ /* 0x003fea0003800000 */
.L_x_3183:
[----:B------:R-:W-:Y:S02]  /*9230*/  MOV R74, R79 ;  /* 0x0000004f004a7202 */ /* 0x000fe40000000f00 */
[----:B------:R-:W-:-:S07]  /*9240*/  MOV R78, R224 ;  /* 0x000000e0004e7202 */ /* 0x000fce0000000f00 */
[----:B------:R-:W-:Y:S05]  /*9250*/  WARPSYNC.COLLECTIVE R75, `(.L_x_3184) ;  /* 0x000000004b087348 */ /* 0x000fea0003c00000 */
[----:B------:R0:W1:Y:S02]  /*9260*/  SHFL.IDX P2, R224, R74, R73, R72 ;  /* 0x000000494ae07389 */ /* 0x0000640000040048 */
[----:B01----:R-:W-:Y:S05]  /*9270*/  ENDCOLLECTIVE ;  /* 0x000000000000791b */ /* 0x003fea0003800000 */
.L_x_3184:
[----:B------:R-:W-:Y:S01]  /*9280*/  MOV R79, R224 ;  /* 0x000000e0004f7202 */ /* 0x000fe20000000f00 */
[----:B------:R-:W-:Y:S06]  /*9290*/  BRA `(.L_x_3185) ;  /* 0xffffffa000047947 */ /* 0x000fec000383ffff */
.L_x_3113:
[----:B------:R-:W-:Y:S01]  /*92a0*/  MOV R234, R79 ;  /* 0x0000004f00ea7202 */ /* 0x000fe20000000f00 */
[----:B------:R-:W-:Y:S01]  /*92b0*/  HFMA2 R236, -RZ, RZ, 0, 5.9604644775390625e-08 ;  /* 0x00000001ffec7431 */ /* 0x000fe200000001ff */
[----:B------:R-:W-:Y:S02]  /*92c0*/  MOV R237, 0x1f ;  /* 0x0000001f00ed7802 */ /* 0x000fe40000000f00 */
[----:B------:R-:W-:-:S07]  /*92d0*/  MOV R75, 0xffffffff ;  /* 0xffffffff004b7802 */ /* 0x000fce0000000f00 */
[----:B0-----:R-:W-:Y:S05]  /*92e0*/  WARPSYNC.COLLECTIVE R75, `(.L_x_3186) ;  /* 0x000000004b087348 */ /* 0x001fea0003c00000 */
[----:B------:R1:W2:Y:S02]  /*92f0*/  SHFL.DOWN P0, R224, R234, R236, R237 ;  /* 0x080000eceae07389 */ /* 0x0002a400000000ed */
[----:B012---:R-:W-:Y:S05]  /*9300*/  ENDCOLLECTIVE ;  /* 0x000000000000791b */ /* 0x007fea0003800000 */
.L_x_3186:
[----:B------:R-:W-:Y:S02]  /*9310*/  MOV R234, R78 ;  /* 0x0000004e00ea7202 */ /* 0x000fe40000000f00 */
[----:B------:R-:W-:-:S07]  /*9320*/  MOV R72, R224 ;  /* 0x000000e000487202 */ /* 0x000fce0000000f00 */
[----:B------:R-:W-:Y:S05]  /*9330*/  WARPSYNC.COLLECTIVE R75, `(.L_x_3187) ;  /* 0x000000004b087348 */ /* 0x000fea0003c00000 */
[----:B------:R0:W1:Y:S02]  /*9340*/  SHFL.DOWN P0, R224, R234, R236, R237 ;  /* 0x080000eceae07389 */ /* 0x00006400000000ed */
[----:B01----:R-:W-:Y:S05]  /*9350*/  ENDCOLLECTIVE ;  /* 0x000000000000791b */ /* 0x003fea0003800000 */
.L_x_3187:
[----:B------:R-:W-:Y:S02]  /*9360*/  MOV R234, R77 ;  /* 0x0000004d00ea7202 */ /* 0x000fe40000000f00 */
[----:B------:R-:W-:-:S07]  /*9370*/  MOV R73, R224 ;  /* 0x000000e000497202 */ /* 0x000fce0000000f00 */
[----:B------:R-:W-:Y:S05]  /*9380*/  WARPSYNC.COLLECTIVE R75, `(.L_x_3188) ;  /* 0x000000004b087348 */ /* 0x000fea0003c00000 */
[----:B------:R0:W1:Y:S02]  /*9390*/  SHFL.DOWN P0, R224, R234, R236, R237 ;  /* 0x080000eceae07389 */ /* 0x00006400000000ed */
[----:B01----:R-:W-:Y:S05]  /*93a0*/  ENDCOLLECTIVE ;  /* 0x000000000000791b */ /* 0x003fea0003800000 */
.L_x_3188:
[----:B------:R-:W-:Y:S02]  /*93b0*/  MOV R234, R76 ;  /* 0x0000004c00ea7202 */ /* 0x000fe40000000f00 */
[----:B------:R-:W-:-:S07]  /*93c0*/  MOV R74, R224 ;  /* 0x000000e0004a7202 */ /* 0x000fce0000000f00 */
[----:B------:R-:W-:Y:S05]  /*93d0*/  WARPSYNC.COLLECTIVE R75, `(.L_x_3189) ;  /* 0x000000004b087348 */ /* 0x000fea0003c00000 */
[----:B------:R0:W1:Y:S02]  /*93e0*/  SHFL.DOWN P0, R224, R234, R236, R237 ;  /* 0x080000eceae07389 */ /* 0x00006400000000ed */
[----:B01----:R-:W-:Y:S05]  /*93f0*/  ENDCOLLECTIVE ;  /* 0x000000000000791b */ /* 0x003fea0003800000 */
.L_x_3189:
[----:B------:R-:W-:Y:S05]  /*9400*/  BRA `(.L_x_3190) ;  /* 0xffffffb400147947 */ /* 0x000fea000383ffff */
.L_x_3116:
        /* <DEDUP_REMOVED lines=8> */
.L_x_3192:
[----:B------:R-:W-:Y:S05]  /*9490*/  BSYNC B0 ;  /* 0x0000000000007941 */ /* 0x000fea0003800000 */
.L_x_3191:
        /* <DEDUP_REMOVED lines=8> */
.L_x_3193:
[----:B------:R-:W-:Y:S02]  /*9520*/  MOV R234, R77 ;  /* 0x0000004d00ea7202 */ /* 0x000fe40000000f00 */
[----:B------:R-:W-:-:S07]  /*9530*/  MOV R73, R224 ;  /* 0x000000e000497202 */ /* 0x000fce0000000f00 */
[----:B------:R-:W-:Y:S05]  /*9540*/  WARPSYNC.COLLECTIVE R75, `(.L_x_3194) ;  /* 0x000000004b087348 */ /* 0x000fea0003c00000 */
[----:B------:R0:W1:Y:S02]  /*9550*/  SHFL.DOWN P0, R224, R234, R236, R237 ;  /* 0x080000eceae07389 */ /* 0x00006400000000ed */
[----:B01----:R-:W-:Y:S05]  /*9560*/  ENDCOLLECTIVE ;  /* 0x000000000000791b */ /* 0x003fea0003800000 */
.L_x_3194:
[----:B------:R-:W-:Y:S02]  /*9570*/  MOV R234, R76 ;  /* 0x0000004c00ea7202 */ /* 0x000fe40000000f00 */
[----:B------:R-:W-:-:S07]  /*9580*/  MOV R74, R224 ;  /* 0x000000e0004a7202 */ /* 0x000fce0000000f00 */
[----:B------:R-:W-:Y:S05]  /*9590*/  WARPSYNC.COLLECTIVE R75, `(.L_x_3195) ;  /* 0x000000004b087348 */ /* 0x000fea0003c00000 */
[----:B------:R0:W1:Y:S02]  /*95a0*/  SHFL.DOWN P0, R224, R234, R236, R237 ;  /* 0x080000eceae07389 */ /* 0x00006400000000ed */
[----:B01----:R-:W-:Y:S05]  /*95b0*/  ENDCOLLECTIVE ;  /* 0x000000000000791b */ /* 0x003fea0003800000 */
.L_x_3195:
[----:B------:R-:W-:Y:S05]  /*95c0*/  BRA `(.L_x_3196) ;  /* 0xffffffb000f47947 */ /* 0x000fea000383ffff */
.L_x_3119:
        /* <DEDUP_REMOVED lines=8> */
.L_x_3198:
[----:B------:R-:W-:Y:S05]  /*9650*/  BSYNC B0 ;  /* 0x0000000000007941 */ /* 0x000fea0003800000 */
.L_x_3197:
        /* <DEDUP_REMOVED lines=8> */
.L_x_3199:
[----:B------:R-:W-:Y:S02]  /*96e0*/  MOV R234, R77 ;  /* 0x0000004d00ea7202 */ /* 0x000fe40000000f00 */
[----:B------:R-:W-:-:S07]  /*96f0*/  MOV R73, R224 ;  /* 0x000000e000497202 */ /* 0x000fce0000000f00 */
[----:B------:R-:W-:Y:S05]  /*9700*/  WARPSYNC.COLLECTIVE R75, `(.L_x_3200) ;  /* 0x000000004b087348 */ /* 0x000fea0003c00000 */
[----:B------:R0:W1:Y:S02]  /*9710*/  SHFL.DOWN P0, R224, R234, R236, R237 ;  /* 0x080000eceae07389 */ /* 0x00006400000000ed */
[----:B01----:R-:W-:Y:S05]  /*9720*/  ENDCOLLECTIVE ;  /* 0x000000000000791b */ /* 0x003fea0003800000 */
.L_x_3200:
[----:B------:R-:W-:Y:S02]  /*9730*/  MOV R234, R76 ;  /* 0x0000004c00ea7202 */ /* 0x000fe40000000f00 */
[----:B------:R-:W-:-:S07]  /*9740*/  MOV R74, R224 ;  /* 0x000000e0004a7202 */ /* 0x000fce0000000f00 */
[----:B------:R-:W-:Y:S05]  /*9750*/  WARPSYNC.COLLECTIVE R75, `(.L_x_3201) ;  /* 0x000000004b087348 */ /* 0x000fea0003c00000 */
[----:B------:R0:W1:Y:S02]  /*9760*/  SHFL.DOWN P0, R224, R234, R236, R237 ;  /* 0x080000eceae07389 */ /* 0x00006400000000ed */
[----:B01----:R-:W-:Y:S05]  /*9770*/  ENDCOLLECTIVE ;  /* 0x000000000000791b */ /* 0x003fea0003800000 */
.L_x_3201:
[----:B------:R-:W-:Y:S05]  /*9780*/  BRA `(.L_x_3202) ;  /* 0xffffffb000d47947 */ /* 0x000fea000383ffff */
.L_x_3122:
[----:B------:R-:W-:Y:S01]  /*9790*/  HFMA2 R236, -RZ, RZ, 0, 4.76837158203125e-07 ;  /* 0x00000008ffec7431 */ /* 0x000fe200000001ff */
[----:B------:R-:W-:Y:S01]  /*97a0*/  BSSY B0, `(.L_x_3203) ;  /* 0x0000007000007945 */ /* 0x000fe20003800000 */
[----:B------:R-:W-:Y:S02]  /*97b0*/  MOV R234, R79 ;  /* 0x0000004f00ea7202 */ /* 0x000fe40000000f00 */
[----:B------:R-:W-:Y:S02]  /*97c0*/  MOV R237, 0x1f ;  /* 0x0000001f00ed7802 */ /* 0x000fe40000000f00 */
[----:B------:R-:W-:-:S07]  /*97d0*/  MOV R75, 0xffffffff ;  /* 0xffffffff004b7802 */ /* 0x000fce0000000f00 */
[----:B01234-:R-:W-:Y:S05]  /*97e0*/  WARPSYNC.COLLECTIVE R75, `(.L_x_3204) ;  /* 0x000000004b087348 */ /* 0x01ffea0003c00000 */
[----:B0-----:R0:W0:Y:S02]  /*97f0*/  SHFL.DOWN P0, R224, R234, R236, R237 ;  /* 0x080000eceae07389 */ /* 0x00102400000000ed */
[----:B01234-:R-:W-:Y:S05]  /*9800*/  ENDCOLLECTIVE ;  /* 0x000000000000791b */ /* 0x01ffea0003800000 */
.L_x_3204:
[----:B------:R-:W-:Y:S05]  /*9810*/  BSYNC B0 ;  /* 0x0000000000007941 */ /* 0x000fea0003800000 */
.L_x_3203:
        /* <DEDUP_REMOVED lines=8> */
.L_x_3205:
[----:B------:R-:W-:Y:S02]  /*98a0*/  MOV R234, R77 ;  /* 0x0000004d00ea7202 */ /* 0x000fe40000000f00 */
[----:B------:R-:W-:-:S07]  /*98b0*/  MOV R73, R224 ;  /* 0x000000e000497202 */ /* 0x000fce0000000f00 */
[----:B------:R-:W-:Y:S05]  /*98c0*/  WARPSYNC.COLLECTIVE R75, `(.L_x_3206) ;  /* 0x000000004b087348 */ /* 0x000fea0003c00000 */
[----:B------:R0:W1:Y:S02]  /*98d0*/  SHFL.DOWN P0, R224, R234, R236, R237 ;  /* 0x080000eceae07389 */ /* 0x00006400000000ed */
[----:B01----:R-:W-:Y:S05]  /*98e0*/  ENDCOLLECTIVE ;  /* 0x000000000000791b */ /* 0x003fea0003800000 */
.L_x_3206:
[----:B------:R-:W-:Y:S02]  /*98f0*/  MOV R234, R76 ;  /* 0x0000004c00ea7202 */ /* 0x000fe40000000f00 */
[----:B------:R-:W-:-:S07]  /*9900*/  MOV R74, R224 ;  /* 0x000000e0004a7202 */ /* 0x000fce0000000f00 */
[----:B------:R-:W-:Y:S05]  /*9910*/  WARPSYNC.COLLECTIVE R75, `(.L_x_3207) ;  /* 0x000000004b087348 */ /* 0x000fea0003c00000 */
[----:B------:R0:W1:Y:S02]  /*9920*/  SHFL.DOWN P0, R224, R234, R236, R237 ;  /* 0x080000eceae07389 */ /* 0x00006400000000ed */
[----:B01----:R-:W-:Y:S05]  /*9930*/  ENDCOLLECTIVE ;  /* 0x000000000000791b */ /* 0x003fea0003800000 */
.L_x_3207:
[----:B------:R-:W-:Y:S05]  /*9940*/  BRA `(.L_x_3208) ;  /* 0xffffffb000b47947 */ /* 0x000fea000383ffff */
.L_x_3125:
[----:B------:R-:W-:Y:S01]  /*9950*/  HFMA2 R236, -RZ, RZ, 0, 9.5367431640625e-07 ;  /* 0x00000010ffec7431 */ /* 0x000fe200000001ff */
[----:B------:R-:W-:Y:S01]  /*9960*/  BSSY B0, `(.L_x_3209) ;  /* 0x0000007000007945 */ /* 0x000fe20003800000 */
[----:B------:R-:W-:Y:S02]  /*9970*/  MOV R234, R79 ;  /* 0x0000004f00ea7202 */ /* 0x000fe40000000f00 */
[----:B------:R-:W-:Y:S02]  /*9980*/  MOV R237, 0x1f ;  /* 0x0000001f00ed7802 */ /* 0x000fe40000000f00 */
[----:B------:R-:W-:-:S07]  /*9990*/  MOV R75, 0xffffffff ;  /* 0xffffffff004b7802 */ /* 0x000fce0000000f00 */
[----:B01234-:R-:W-:Y:S05]  /*99a0*/  WARPSYNC.COLLECTIVE R75, `(.L_x_3210) ;  /* 0x000000004b087348 */ /* 0x01ffea0003c00000 */
[----:B0-----:R0:W0:Y:S02]  /*99b0*/  SHFL.DOWN P0, R224, R234, R236, R237 ;  /* 0x080000eceae07389 */ /* 0x00102400000000ed */
[----:B01234-:R-:W-:Y:S05]  /*99c0*/  ENDCOLLECTIVE ;  /* 0x000000000000791b */ /* 0x01ffea0003800000 */
.L_x_3210:
[----:B------:R-:W-:Y:S05]  /*99d0*/  BSYNC B0 ;  /* 0x0000000000007941 */ /* 0x000fea0003800000 */
.L_x_3209:
        /* <DEDUP_REMOVED lines=8> */
.L_x_3211:
[----:B------:R-:W-:Y:S02]  /*9a60*/  MOV R234, R77 ;  /* 0x0000004d00ea7202 */ /* 0x000fe40000000f00 */
[----:B------:R-:W-:-:S07]  /*9a70*/  MOV R73, R224 ;  /* 0x000000e000497202 */ /* 0x000fce0000000f00 */
[----:B------:R-:W-:Y:S05]  /*9a80*/  WARPSYNC.COLLECTIVE R75, `(.L_x_3212) ;  /* 0x000000004b087348 */ /* 0x000fea0003c00000 */
[----:B------:R0:W1:Y:S02]  /*9a90*/  SHFL.DOWN P0, R224, R234, R236, R237 ;  /* 0x080000eceae07389 */ /* 0x00006400000000ed */
[----:B01----:R-:W-:Y:S05]  /*9aa0*/  ENDCOLLECTIVE ;  /* 0x000000000000791b */ /* 0x003fea0003800000 */
.L_x_3212:
[----:B------:R-:W-:Y:S02]  /*9ab0*/  MOV R234, R76 ;  /* 0x0000004c00ea7202 */ /* 0x000fe40000000f00 */
[----:B------:R-:W-:-:S07]  /*9ac0*/  MOV R74, R224 ;  /* 0x000000e0004a7202 */ /* 0x000fce0000000f00 */
[----:B------:R-:W-:Y:S05]  /*9ad0*/  WARPSYNC.COLLECTIVE R75, `(.L_x_3213) ;  /* 0x000000004b087348 */ /* 0x000fea0003c00000 */
[----:B------:R0:W1:Y:S02]  /*9ae0*/  SHFL.DOWN P0, R224, R234, R236, R237 ;  /* 0x080000eceae07389 */ /* 0x00006400000000ed */
[----:B01----:R-:W-:Y:S05]  /*9af0*/  ENDCOLLECTIVE ;  /* 0x000000000000791b */ /* 0x003fea0003800000 */
.L_x_3213:
[----:B------:R-:W-:Y:S05]  /*9b00*/  BRA `(.L_x_3214) ;  /* 0xffffffb000947947 */ /* 0x000fea000383ffff */
.L_x_3128:
[----:B-1----:R-:W-:Y:S01]  /*9b10*/  HFMA2 R73, -RZ, RZ, 0, 0 ;  /* 0x00000000ff497431 */ /* 0x002fe200000001ff */
[----:B------:R-:W-:Y:S01]  /*9b20*/  BSSY B0, `(.L_x_3215) ;  /* 0x0000007000007945 */ /* 0x000fe20003800000 */
[----:B------:R-:W-:Y:S02]  /*9b30*/  MOV R74, R79 ;  /* 0x0000004f004a7202 */ /* 0x000fe40000000f00 */
[----:B------:R-:W-:Y:S02]  /*9b40*/  MOV R72, 0x1f ;  /* 0x0000001f00487802 */ /* 0x000fe40000000f00 */
[----:B------:R-:W-:-:S07]  /*9b50*/  MOV R75, 0xffffffff ;  /* 0xffffffff004b7802 */ /* 0x000fce0000000f00 */
[----:B0-234-:R-:W-:Y:S05]  /*9b60*/  WARPSYNC.COLLECTIVE R75, `(.L_x_3216) ;  /* 0x000000004b087348 */ /* 0x01dfea0003c00000 */
[----:B0-----:R0:W1:Y:S02]  /*9b70*/  SHFL.IDX P2, R224, R74, R73, R72 ;  /* 0x000000494ae07389 */ /* 0x0010640000040048 */
[----:B01234-:R-:W-:Y:S05]  /*9b80*/  ENDCOLLECTIVE ;  /* 0x000000000000791b */ /* 0x01ffea0003800000 */
.L_x_3216:
[----:B------:R-:W-:Y:S05]  /*9b90*/  BSYNC B0 ;  /* 0x0000000000007941 */ /* 0x000fea0003800000 */
.L_x_3215:
        /* <DEDUP_REMOVED lines=10> */
.L_x_3217:
[----:B------:R-:W-:Y:S02]  /*9c40*/  MOV R74, R77 ;  /* 0x0000004d004a7202 */ /* 0x000fe40000000f00 */
[----:B------:R-:W-:-:S07]  /*9c50*/  MOV R226, R224 ;  /* 0x000000e000e27202 */ /* 0x000fce0000000f00 */
[----:B------:R-:W-:Y:S05]  /*9c60*/  WARPSYNC.COLLECTIVE R75, `(.L_x_3218) ;  /* 0x000000004b087348 */ /* 0x000fea0003c00000 */
[----:B------:R0:W1:Y:S02]  /*9c70*/  SHFL.IDX P2, R224, R74, R73, R72 ;  /* 0x000000494ae07389 */ /* 0x0000640000040048 */
[----:B01----:R-:W-:Y:S05]  /*9c80*/  ENDCOLLECTIVE ;  /* 0x000000000000791b */ /* 0x003fea0003800000 */
.L_x_3218:
        /* <DEDUP_REMOVED lines=13> */
.L_x_3219:
[----:B------:R-:W-:Y:S02]  /*9d60*/  MOV R74, R80 ;  /* 0x00000050004a7202 */ /* 0x000fe40000000f00 */
[----:B------:R-:W-:-:S05]  /*9d70*/  MOV R234, R224 ;  /* 0x000000e000ea7202 */ /* 0x000fca0000000f00 */
[----:B------:R-:W-:Y:S01]  /*9d80*/  FADD.FTZ R229, R234, R229 ;  /* 0x000000e5eae57221 */ /* 0x000fe20000010000 */
[----:B------:R-:W-:-:S07]  /*9d90*/  MOV R234, R79 ;  /* 0x0000004f00ea7202 */ /* 0x000fce0000000f00 */
[----:B------:R-:W-:Y:S05]  /*9da0*/  WARPSYNC.COLLECTIVE R75, `(.L_x_3220) ;  /* 0x000000004b087348 */ /* 0x000fea0003c00000 */
[----:B------:R0:W1:Y:S02]  /*9db0*/  SHFL.DOWN P0, R224, R234, R236, R237 ;  /* 0x080000eceae07389 */ /* 0x00006400000000ed */
[----:B01----:R-:W-:Y:S05]  /*9dc0*/  ENDCOLLECTIVE ;  /* 0x000000000000791b */ /* 0x003fea0003800000 */
.L_x_3220:
[----:B------:R-:W-:Y:S02]  /*9dd0*/  MOV R234, R78 ;  /* 0x0000004e00ea7202 */ /* 0x000fe40000000f00 */
[----:B------:R-:W-:-:S07]  /*9de0*/  MOV R230, R224 ;  /* 0x000000e000e67202 */ /* 0x000fce0000000f00 */
[----:B------:R-:W-:Y:S05]  /*9df0*/  WARPSYNC.COLLECTIVE R75, `(.L_x_3221) ;  /* 0x000000004b087348 */ /* 0x000fea0003c00000 */
[----:B------:R0:W1:Y:S02]  /*9e00*/  SHFL.DOWN P0, R224, R234, R236, R237 ;  /* 0x080000eceae07389 */ /* 0x00006400000000ed */
[----:B01----:R-:W-:Y:S05]  /*9e10*/  ENDCOLLECTIVE ;  /* 0x000000000000791b */ /* 0x003fea0003800000 */
.L_x_3221:
[----:B------:R-:W-:Y:S02]  /*9e20*/  MOV R234, R77 ;  /* 0x0000004d00ea7202 */ /* 0x000fe40000000f00 */
[----:B------:R-:W-:-:S07]  /*9e30*/  MOV R231, R224 ;  /* 0x000000e000e77202 */ /* 0x000fce0000000f00 */
[----:B------:R-:W-:Y:S05]  /*9e40*/  WARPSYNC.COLLECTIVE R75, `(.L_x_3222) ;  /* 0x000000004b087348 */ /* 0x000fea0003c00000 */
[----:B------:R0:W1:Y:S02]  /*9e50*/  SHFL.DOWN P0, R224, R234, R236, R237 ;  /* 0x080000eceae07389 */ /* 0x00006400000000ed */
[----:B01----:R-:W-:Y:S05]  /*9e60*/  ENDCOLLECTIVE ;  /* 0x000000000000791b */ /* 0x003fea0003800000 */
.L_x_3222:
[----:B------:R-:W-:Y:S02]  /*9e70*/  MOV R234, R76 ;  /* 0x0000004c00ea7202 */ /* 0x000fe40000000f00 */
[----:B------:R-:W-:-:S07]  /*9e80*/  MOV R232, R224 ;  /* 0x000000e000e87202 */ /* 0x000fce0000000f00 */
[----:B------:R-:W-:Y:S05]  /*9e90*/  WARPSYNC.COLLECTIVE R75, `(.L_x_3223) ;  /* 0x000000004b087348 */ /* 0x000fea0003c00000 */
[----:B------:R0:W1:Y:S02]  /*9ea0*/  SHFL.DOWN P0, R224, R234, R236, R237 ;  /* 0x080000eceae07389 */ /* 0x00006400000000ed */
[----:B01----:R-:W-:Y:S05]  /*9eb0*/  ENDCOLLECTIVE ;  /* 0x000000000000791b */ /* 0x003fea0003800000 */
.L_x_3223:
[----:B------:R-:W-:-:S07]  /*9ec0*/  MOV R233, R224 ;  /* 0x000000e000e97202 */ /* 0x000fce0000000f00 */
[----:B------:R-:W-:Y:S05]  /*9ed0*/  WARPSYNC.COLLECTIVE R75, `(.L_x_3224) ;  /* 0x000000004b087348 */ /* 0x000fea0003c00000 */
[----:B------:R0:W1:Y:S02]  /*9ee0*/  SHFL.IDX P2, R224, R74, R73, R72 ;  /* 0x000000494ae07389 */ /* 0x0000640000040048 */
[----:B01----:R-:W-:Y:S05]  /*9ef0*/  ENDCOLLECTIVE ;  /* 0x000000000000791b */ /* 0x003fea0003800000 */
.L_x_3224:
[----:B------:R-:W-:Y:S02]  /*9f00*/  MOV R74, R81 ;  /* 0x00000051004a7202 */ /* 0x000fe40000000f00 */
[----:B------:R-:W-:-:S07]  /*9f10*/  MOV R235, R224 ;  /* 0x000000e000eb7202 */ /* 0x000fce0000000f00 */
[----:B------:R-:W-:Y:S05]  /*9f20*/  WARPSYNC.COLLECTIVE R75, `(.L_x_3225) ;  /* 0x000000004b087348 */ /* 0x000fea0003c00000 */
[----:B------:R0:W1:Y:S02]  /*9f30*/  SHFL.IDX P2, R224, R74, R73, R72 ;  /* 0x000000494ae07389 */ /* 0x0000640000040048 */
[----:B01----:R-:W-:Y:S05]  /*9f40*/  ENDCOLLECTIVE ;  /* 0x000000000000791b */ /* 0x003fea0003800000 */
.L_x_3225:
[----:B------:R-:W-:Y:S02]  /*9f50*/  MOV R76, R235 ;  /* 0x000000eb004c7202 */ /* 0x000fe40000000f00 */
[----:B------:R-:W-:Y:S02]  /*9f60*/  MOV R74, R82 ;  /* 0x00000052004a7202 */ /* 0x000fe40000000f00 */
[----:B------:R-:W-:-:S07]  /*9f70*/  MOV R236, R224 ;  /* 0x000000e000ec7202 */ /* 0x000fce0000000f00 */
[----:B------:R-:W-:Y:S05]  /*9f80*/  WARPSYNC.COLLECTIVE R75, `(.L_x_3226) ;  /* 0x000000004b087348 */ /* 0x000fea0003c00000 */
[----:B------:R0:W1:Y:S02]  /*9f90*/  SHFL.IDX P2, R224, R74, R73, R72 ;  /* 0x000000494ae07389 */ /* 0x0000640000040048 */
[----:B01----:R-:W-:Y:S05]  /*9fa0*/  ENDCOLLECTIVE ;  /* 0x000000000000791b */ /* 0x003fea0003800000 */
.L_x_3226:
[----:B------:R-:W-:Y:S02]  /*9fb0*/  MOV R77, R236 ;  /* 0x000000ec004d7202 */ /* 0x000fe40000000f00 */
[----:B------:R-:W-:Y:S02]  /*9fc0*/  MOV R74, R83 ;  /* 0x00000053004a7202 */ /* 0x000fe40000000f00 */
[----:B------:R-:W-:-:S07]  /*9fd0*/  MOV R237, R224 ;  /* 0x000000e000ed7202 */ /* 0x000fce0000000f00 */
[----:B------:R-:W-:Y:S05]  /*9fe0*/  WARPSYNC.COLLECTIVE R75, `(.L_x_3227) ;  /* 0x000000004b087348 */ /* 0x000fea0003c00000 */
[----:B------:R0:W1:Y:S02]  /*9ff0*/  SHFL.IDX P2, R224, R74, R73, R72 ;  /* 0x000000494ae07389 */ /* 0x0000640000040048 */
[----:B01----:R-:W-:Y:S05]  /*a000*/  ENDCOLLECTIVE ;  /* 0x000000000000791b */ /* 0x003fea0003800000 */
.L_x_3227:
[----:B------:R-:W-:Y:S01]  /*a010*/  MOV R238, R224 ;  /* 0x000000e000ee7202 */ /* 0x000fe20000000f00 */
[----:B------:R-:W-:Y:S06]  /*a020*/  BRA `(.L_x_3228) ;  /* 0xffffffac00ec7947 */ /* 0x000fec000383ffff */
.L_x_3229:
        /* <DEDUP_REMOVED lines=13> */
.L_x_18679:


//--------------------- .text._Z25selective_scan_bwd_kernelI32Selective_Scan_bwd_kernel_traitsILi128ELi16ELb1ELb0ELb0ELb0ELb1EN3c104HalfENS1_7complexIfEEEEv12SSMParamsBwd --------------------------
	.section	.text._Z25selective_scan_bwd_kernelI32Selective_Scan_bwd_kernel_traitsILi128ELi16ELb1ELb0ELb0ELb0ELb1EN3c104HalfENS1_7complexIfEEEEv12SSMParamsBwd,"ax",@progbits
	.align	128
        .global         _Z25selective_scan_bwd_kernelI32Selective_Scan_bwd_kernel_traitsILi128ELi16ELb1ELb0ELb0ELb0ELb1EN3c104HalfENS1_7complexIfEEEEv12SSMParamsBwd
        .type           _Z25selective_scan_bwd_kernelI32Selective_Scan_bwd_kernel_traitsILi128ELi16ELb1ELb0ELb0ELb0ELb1EN3c104HalfENS1_7complexIfEEEEv12SSMParamsBwd,@function
        .size           _Z25selective_scan_bwd_kernelI32Selective_Scan_bwd_kernel_traitsILi128ELi16ELb1ELb0ELb0ELb0ELb1EN3c104HalfENS1_7complexIfEEEEv12SSMParamsBwd,(.L_x_18680 - _Z25selective_scan_bwd_kernelI32Selective_Scan_bwd_kernel_traitsILi128ELi16ELb1ELb0ELb0ELb0ELb1EN3c104HalfENS1_7complexIfEEEEv12SSMParamsBwd)
        .other          _Z25selective_scan_bwd_kernelI32Selective_Scan_bwd_kernel_traitsILi128ELi16ELb1ELb0ELb0ELb0ELb1EN3c104HalfENS1_7complexIfEEEEv12SSMParamsBwd,@"STO_CUDA_ENTRY STV_DEFAULT"
_Z25selective_scan_bwd_kernelI32Selective_Scan_bwd_kernel_traitsILi128ELi16ELb1ELb0ELb0ELb0ELb1EN3c104HalfENS1_7complexIfEEEEv12SSMParamsBwd:
.text._Z25selective_scan_bwd_kernelI32Selective_Scan_bwd_kernel_traitsILi128ELi16ELb1ELb0ELb0ELb0ELb1EN3c104HalfENS1_7complexIfEEEEv12SSMParamsBwd:
[----:B------:R-:W-:Y:S01]  /*0000*/  LDC R1, c[0x0][0x37c] ;  /* 0x0000df00ff017b82 */ /* 0x000fe20000000800 */
[----:B------:R-:W0:Y:S07]  /*0010*/  LDCU.64 UR8, c[0x0][0x470] ;  /* 0x00008e00ff0877ac */ /* 0x000e2e0008000a00 */
[----:B------:R-:W1:Y:S01]  /*0020*/  S2UR UR12, SR_CTAID.Y ;  /* 0x00000000000c79c3 */ /* 0x000e620000002600 */
[----:B------:R-:W-:Y:S02]  /*0030*/  CS2R R128, SRZ ;  /* 0x0000000000807805 */ /* 0x000fe4000001ff00 */
[----:B------:R-:W-:Y:S01]  /*0040*/  CS2R R126, SRZ ;  /* 0x00000000007e7805 */ /* 0x000fe2000001ff00 */
[----:B------:R-:W2:Y:S01]  /*0050*/  LDCU.128 UR4, c[0x0][0x450] ;  /* 0x00008a00ff0477ac */ /* 0x000ea20008000c00 */
[----:B------:R-:W3:Y:S03]  /*0060*/  LDCU.64 UR28, c[0x0][0x358] ;  /* 0x00006b00ff1c77ac */ /* 0x000ee60008000a00 */
[----:B------:R-:W4:Y:S01]  /*0070*/  S2UR UR32, SR_CTAID.X ;  /* 0x00000000002079c3 */ /* 0x000f220000002500 */
[----:B------:R-:W4:Y:S01]  /*0080*/  LDCU.128 UR24, c[0x0][0x400] ;  /* 0x00008000ff1877ac */ /* 0x000f220008000c00 */
[----:B------:R-:W4:Y:S01]  /*0090*/  LDCU.128 UR20, c[0x0][0x3f0] ;  /* 0x00007e00ff1477ac */ /* 0x000f220008000c00 */
        /* <DEDUP_REMOVED lines=15> */
[----:B------:R-:W-:Y:S01]  /*0190*/  MOV R5, UR9 ;  /* 0x0000000900057c02 */ /* 0x000fe20008000f00 */
[----:B------:R-:W1:Y:S01]  /*01a0*/  LDCU.64 UR38, c[0x0][0x528] ;  /* 0x0000a500ff2677ac */ /* 0x000e620008000a00 */
[----:B------:R-:W-:-:S03]  /*01b0*/  MOV R3, UR7 ;  /* 0x0000000700037c02 */ /* 0x000fc60008000f00 */
[----:B---3--:R3:W5:Y:S01]  /*01c0*/  @P1 LDG.E R126, desc[UR28][R4.64] ;  /* 0x0000001c047e1981 */ /* 0x008762000c1e1900 */
[----:B----4-:R-:W-:Y:S01]  /*01d0*/  UIMAD.WIDE.U32 UR14, UR32, UR24, URZ ;  /* 0x00000018200e72a5 */ /* 0x010fe2000f8e00ff */
[----:B------:R-:W4:Y:S02]  /*01e0*/  LDCU.128 UR8, c[0x0][0x460] ;  /* 0x00008c00ff0877ac */ /* 0x000f240008000c00 */
[----:B------:R3:W5:Y:S01]  /*01f0*/  @P0 LDG.E R128, desc[UR28][R2.64] ;  /* 0x0000001c02800981 */ /* 0x000762000c1e1900 */
[----:B------:R-:W-:Y:S02]  /*0200*/  UIMAD.WIDE.U32 UR6, UR32, UR20, URZ ;  /* 0x00000014200672a5 */ /* 0x000fe4000f8e00ff */
[----:B------:R-:W-:Y:S02]  /*0210*/  UIMAD UR15, UR32, UR25, UR15 ;  /* 0x00000019200f72a4 */ /* 0x000fe4000f8e020f */
[----:B------:R-:W-:Y:S02]  /*0220*/  UIMAD UR7, UR32, UR21, UR7 ;  /* 0x00000015200772a4 */ /* 0x000fe4000f8e0207 */
[----:B0-----:R-:W-:-:S02]  /*0230*/  UISETP.NE.U32.AND UP0, UPT, UR36, URZ, UPT ;  /* 0x000000ff2400728c */ /* 0x001fc4000bf05070 */
[----:B------:R-:W-:Y:S02]  /*0240*/  UIMAD.WIDE.U32 UR16, UR12, UR22, UR6 ;  /* 0x000000160c1072a5 */ /* 0x000fe4000f8e0006 */
[----:B------:R-:W-:Y:S02]  /*0250*/  UIMAD.WIDE.U32 UR18, UR12, UR26, UR14 ;  /* 0x0000001a0c1272a5 */ /* 0x000fe4000f8e000e */
[----:B--2---:R-:W-:Y:S02]  /*0260*/  ULEA UR22, UR30, 0xfffff800, 0xb ;  /* 0xfffff8001e167891 */ /* 0x004fe4000f8e58ff */
[----:B------:R-:W-:Y:S02]  /*0270*/  UISETP.NE.AND.EX UP0, UPT, UR37, URZ, UPT, UP0 ;  /* 0x000000ff2500728c */ /* 0x000fe4000bf05300 */
[----:B------:R-:W-:Y:S01]  /*0280*/  UIMAD UR26, UR12, UR23, UR17 ;  /* 0x000000170c1a72a4 */ /* 0x000fe2000f8e0211 */
[----:B------:R-:W0:Y:S01]  /*0290*/  LDCU.64 UR36, c[0x0][0x3d8] ;  /* 0x00007b00ff2477ac */ /* 0x000e220008000a00 */
[----:B------:R-:W2:Y:S01]  /*02a0*/  LDCU.64 UR14, c[0x0][0x3b8] ;  /* 0x00007700ff0e77ac */ /* 0x000ea20008000a00 */
[----:B-1----:R-:W-:-:S02]  /*02b0*/  UIMAD.WIDE.U32 UR20, UR32, UR34, URZ ;  /* 0x00000022201472a5 */ /* 0x002fc4000f8e00ff */
[----:B------:R-:W-:Y:S02]  /*02c0*/  UIADD3 UR18, UP3, UPT, UR22, UR18, URZ ;  /* 0x0000001216127290 */ /* 0x000fe4000ff7e0ff */
[----:B------:R-:W-:Y:S02]  /*02d0*/  UIADD3 UR13, UP1, UPT, UR22, UR16, URZ ;  /* 0x00000010160d7290 */ /* 0x000fe4000ff3e0ff */
[----:B------:R-:W-:Y:S02]  /*02e0*/  USHF.R.S32.HI UR23, URZ, 0x1f, UR22 ;  /* 0x0000001fff177899 */ /* 0x000fe40008011416 */
[----:B----4-:R-:W-:Y:S02]  /*02f0*/  ULEA UR25, UP4, UR18, UR10, 0x1 ;  /* 0x0000000a12197291 */ /* 0x010fe4000f8808ff */
[----:B------:R-:W-:Y:S02]  /*0300*/  ULEA UR24, UP2, UR13, UR8, 0x1 ;  /* 0x000000080d187291 */ /* 0x000fe4000f8408ff */
[----:B------:R-:W-:-:S02]  /*0310*/  UIADD3.X UR10, UPT, UPT, UR23, UR26, URZ, UP1, !UPT ;  /* 0x0000001a170a7290 */ /* 0x000fc40008ffe4ff */
[----:B------:R-:W-:Y:S02]  /*0320*/  UIMAD UR17, UR12, UR27, UR19 ;  /* 0x0000001b0c1172a4 */ /* 0x000fe4000f8e0213 */
[----:B------:R-:W-:Y:S02]  /*0330*/  ULEA.HI.X UR10, UR13, UR9, UR10, 0x1, UP2 ;  /* 0x000000090d0a7291 */ /* 0x000fe400090f0c0a */
[----:B------:R-:W-:Y:S01]  /*0340*/  UIMAD UR9, UR32, UR35, UR21 ;  /* 0x00000023200972a4 */ /* 0x000fe2000f8e0215 */
[----:B------:R-:W1:Y:S01]  /*0350*/  @UP0 LDCU UR21, c[0x0][0x384] ;  /* 0x00007080ff1507ac */ /* 0x000e620008000800 */
[----:B------:R-:W-:Y:S01]  /*0360*/  UIADD3.X UR8, UPT, UPT, UR23, UR17, URZ, UP3, !UPT ;  /* 0x0000001117087290 */ /* 0x000fe20009ffe4ff */
[----:B------:R-:W4:Y:S03]  /*0370*/  LDCU.64 UR6, c[0x0][0x4a0] ;  /* 0x00009400ff0677ac */ /* 0x000f260008000a00 */
[----:B------:R-:W-:-:S02]  /*0380*/  ULEA.HI.X UR11, UR18, UR11, UR8, 0x1, UP4 ;  /* 0x0000000b120b7291 */ /* 0x000fc4000a0f0c08 */
[----:B0-----:R-:W-:Y:S02]  /*0390*/  UIMAD.WIDE.U32 UR16, UR12, UR36, URZ ;  /* 0x000000240c1072a5 */ /* 0x001fe4000f8e00ff */
[----:B--2---:R-:W-:Y:S01]  /*03a0*/  UIMAD.WIDE.U32 UR18, UR12, UR14, URZ ;  /* 0x0000000e0c1272a5 */ /* 0x004fe2000f8e00ff */
[----:B------:R-:W0:Y:S01]  /*03b0*/  @UP0 LDCU UR14, c[0x0][0x38c] ;  /* 0x00007180ff0e07ac */ /* 0x000e220008000800 */
[----:B------:R-:W-:Y:S01]  /*03c0*/  UIMAD UR17, UR12, UR37, UR17 ;  /* 0x000000250c1172a4 */ /* 0x000fe2000f8e0211 */
[----:B------:R-:W2:Y:S01]  /*03d0*/  @UP0 LDCU.64 UR36, c[0x0][0x480] ;  /* 0x00009000ff2407ac */ /* 0x000ea20008000a00 */
[----:B------:R-:W-:Y:S02]  /*03e0*/  ULEA UR13, UP1, UR16, UR4, 0x3 ;  /* 0x00000004100d7291 */ /* 0x000fe4000f8218ff */
[----:B-1----:R-:W-:Y:S01]  /*03f0*/  @UP0 UIMAD UR4, UR32, UR21, UR12 ;  /* 0x00000015200402a4 */ /* 0x002fe2000f8e020c */
[----:B------:R-:W1:Y:S03]  /*0400*/  LDCU.64 UR34, c[0x0][0x448] ;  /* 0x00008900ff2277ac */ /* 0x000e660008000a00 */
[----:B------:R-:W-:Y:S01]  /*0410*/  @UP0 UIMAD UR4, UR4, UR30, URZ ;  /* 0x0000001e040402a4 */ /* 0x000fe2000f8e02ff */
[----:B------:R-:W-:-:S02]  /*0420*/  UMOV UR8, UR20 ;  /* 0x0000001400087c82 */ /* 0x000fc40008000000 */
[----:B----4-:R-:W-:Y:S02]  /*0430*/  UIMAD.WIDE.U32 UR8, UR12, UR6, UR8 ;  /* 0x000000060c0872a5 */ /* 0x010fe4000f8e0008 */
[----:B0-----:R-:W-:Y:S02]  /*0440*/  @UP0 UIMAD UR6, UR4, UR14, URZ ;  /* 0x0000000e040602a4 */ /* 0x001fe4000f8e02ff */
[----:B------:R-:W-:Y:S01]  /*0450*/  ULEA.HI.X UR16, UR16, UR5, UR17, 0x3, UP1 ;  /* 0x0000000510107291 */ /* 0x000fe200088f1c11 */
[----:B------:R-:W-:Y:S02]  /*0460*/  UMOV UR4, URZ ;  /* 0x000000ff00047c82 */ /* 0x000fe40008000000 */
[----:B------:R-:W-:Y:S01]  /*0470*/  UMOV UR5, URZ ;  /* 0x000000ff00057c82 */ /* 0x000fe20008000000 */
[----:B--2---:R-:W-:Y:S02]  /*0480*/  @UP0 UIMAD.WIDE UR4, UR6, 0x10, UR36 ;  /* 0x00000010060408a5 */ /* 0x004fe4000f8e0224 */
[----:B------:R-:W-:-:S02]  /*0490*/  UISETP.GE.AND UP0, UPT, UR30, 0x1, UPT ;  /* 0x000000011e00788c */ /* 0x000fc4000bf06270 */
[----:B------:R-:W-:Y:S02]  /*04a0*/  UIMAD UR7, UR12, UR7, UR9 ;  /* 0x000000070c0772a4 */ /* 0x000fe4000f8e0209 */
[----:B------:R-:W-:Y:S02]  /*04b0*/  UIADD3 UR8, UP2, UPT, UR22, UR8, URZ ;  /* 0x0000000816087290 */ /* 0x000fe4000ff5e0ff */
[----:B------:R-:W-:Y:S02]  /*04c0*/  UIMAD UR15, UR12, UR15, UR19 ;  /* 0x0000000f0c0f72a4 */ /* 0x000fe4000f8e0213 */
[----:B------:R-:W-:Y:S02]  /*04d0*/  UIADD3.X UR21, UPT, UPT, UR23, UR7, URZ, UP2, !UPT ;  /* 0x0000000717157290 */ /* 0x000fe400097fe4ff */
[----:B-1----:R-:W-:Y:S02]  /*04e0*/  ULEA UR17, UP1, UR18, UR34, 0x3 ;  /* 0x0000002212117291 */ /* 0x002fe4000f8218ff */
[----:B------:R-:W-:-:S02]  /*04f0*/  ULEA UR27, UP2, UR8, UR38, 0x1 ;  /* 0x00000026081b7291 */ /* 0x000fc4000f8408ff */
[----:B------:R-:W-:Y:S02]  /*0500*/  ULEA.HI.X UR18, UR18, UR35, UR15, 0x3, UP1 ;  /* 0x0000002312127291 */ /* 0x000fe400088f1c0f */
[----:B------:R-:W-:Y:S01]  /*0510*/  ULEA.HI.X UR21, UR8, UR39, UR21, 0x1, UP2 ;  /* 0x0000002708157291 */ /* 0x000fe200090f0c15 */
[----:B---3--:R-:W-:Y:S11]  /*0520*/  BRA.U !UP0, `(.L_x_3230) ;  /* 0x0000008508d47547 */ /* 0x008ff6000b800000 */
[----:B------:R-:W0:Y:S01]  /*0530*/  S2R R3, SR_CgaCtaId ;  /* 0x0000000000037919 */ /* 0x000e220000008800 */
[----:B------:R-:W1:Y:S01]  /*0540*/  LDCU.64 UR6, c[0x0][0x3a0] ;  /* 0x00007400ff0677ac */ /* 0x000e620008000a00 */
[----:B------:R-:W-:Y:S01]  /*0550*/  MOV R0, 0x400 ;  /* 0x0000040000007802 */ /* 0x000fe20000000f00 */
[----:B------:R-:W-:Y:S01]  /*0560*/  HFMA2 R127, -RZ, RZ, 0, 0 ;  /* 0x00000000ff7f7431 */ /* 0x000fe200000001ff */
[----:B------:R-:W2:Y:S01]  /*0570*/  S2R R125, SR_TID.X ;  /* 0x00000000007d7919 */ /* 0x000ea20000002100 */
[----:B------:R-:W-:Y:S01]  /*0580*/  MOV R129, RZ ;  /* 0x000000ff00817202 */ /* 0x000fe20000000f00 */
[----:B------:R-:W-:Y:S01]  /*0590*/  UMOV UR23, UR24 ;  /* 0x0000001800177c82 */ /* 0x000fe20008000000 */
[----:B------:R-:W3:Y:S01]  /*05a0*/  LDCU UR22, c[0x0][0x394] ;  /* 0x00007280ff1677ac */ /* 0x000ee20008000800 */
[----:B------:R-:W-:Y:S01]  /*05b0*/  UMOV UR24, UR10 ;  /* 0x0000000a00187c82 */ /* 0x000fe20008000000 */
[----:B------:R-:W-:Y:S01]  /*05c0*/  UMOV UR20, UR11 ;  /* 0x0000000b00147c82 */ /* 0x000fe20008000000 */
[----:B-1----:R-:W-:-:S04]  /*05d0*/  UIMAD.WIDE.U32 UR14, UR12, UR6, URZ ;  /* 0x000000060c0e72a5 */ /* 0x002fc8000f8e00ff */
        /* <DEDUP_REMOVED lines=8> */
[----:B---3--:R-:W-:-:S07]  /*0660*/  LEA R122, R122, R0, 0x4 ;  /* 0x000000007a7a7211 */ /* 0x008fce00078e20ff */
.L_x_3267:
[----:B------:R-:W-:Y:S01]  /*0670*/  BAR.SYNC.DEFER_BLOCKING 0x0 ;  /* 0x0000000000007b1d */ /* 0x000fe20000010000 */
[----:B0-----:R-:W-:Y:S02]  /*0680*/  MOV R2, UR23 ;  /* 0x0000001700027c02 */ /* 0x001fe40008000f00 */
[----:B------:R-:W-:Y:S02]  /*0690*/  MOV R3, UR24 ;  /* 0x0000001800037c02 */ /* 0x000fe40008000f00 */
[----:B------:R-:W-:Y:S01]  /*06a0*/  IADD3 R0, PT, PT, R124, R123, RZ ;  /* 0x0000007b7c007210 */ /* 0x000fe20007ffe0ff */
[----:B------:R-:W0:Y:S02]  /*06b0*/  S2R R120, SR_LANEID ;  /* 0x0000000000787919 */ /* 0x000e240000000000 */
[----:B------:R-:W1:Y:S02]  /*06c0*/  S2UR UR7, SR_CgaCtaId ;  /* 0x00000000000779c3 */ /* 0x000e640000008800 */
[C---:B------:R-:W-:Y:S01]  /*06d0*/  IMAD.WIDE.U32 R2, R0.reuse, 0x10, R2 ;  /* 0x0000001000027825 */ /* 0x040fe200078e0002 */
[----:B------:R-:W-:Y:S01]  /*06e0*/  UMOV UR6, 0x400 ;  /* 0x0000040000067882 */ /* 0x000fe20000000000 */
[----:B------:R-:W-:Y:S01]  /*06f0*/  MOV R16, UR25 ;  /* 0x0000001900107c02 */ /* 0x000fe20008000f00 */
[----:B------:R-:W2:Y:S01]  /*0700*/  LDCU.128 UR8, c[0x0][0x410] ;  /* 0x00008200ff0877ac */ /* 0x000ea20008000c00 */
[----:B------:R-:W-:Y:S01]  /*0710*/  MOV R17, UR20 ;  /* 0x0000001400117c02 */ /* 0x000fe20008000f00 */
[----:B------:R-:W-:Y:S01]  /*0720*/  UIADD3 UR26, UPT, UPT, UR22, -0x1, URZ ;  /* 0xffffffff161a7890 */ /* 0x000fe2000fffe0ff */
[----:B------:R-:W3:Y:S01]  /*0730*/  LDCU.64 UR34, c[0x0][0x488] ;  /* 0x00009100ff2277ac */ /* 0x000ee20008000a00 */
[----:B------:R-:W4:Y:S04]  /*0740*/  LDG.E.128 R4, desc[UR28][R2.64] ;  /* 0x0000001c02047981 */ /* 0x000f28000c1e1d00 */
[----:B------:R-:W2:Y:S01]  /*0750*/  LDG.E.128 R8, desc[UR28][R2.64+0x200] ;  /* 0x0002001c02087981 */ /* 0x000ea2000c1e1d00 */
[----:B------:R-:W-:Y:S01]  /*0760*/  IMAD.WIDE.U32 R16, R0, 0x10, R16 ;  /* 0x0000001000107825 */ /* 0x000fe200078e0010 */
[----:B-1----:R-:W-:Y:S01]  /*0770*/  ULEA UR6, UR7, UR6, 0x18 ;  /* 0x0000000607067291 */ /* 0x002fe2000f8ec0ff */
[----:B0-----:R-:W-:-:S05]  /*0780*/  IADD3 R119, PT, PT, R123, R120, RZ ;  /* 0x000000787b777210 */ /* 0x001fca0007ffe0ff */
[----:B------:R-:W-:-:S04]  /*0790*/  LEA R119, R119, UR6, 0x4 ;  /* 0x0000000677777c11 */ /* 0x000fc8000f8e20ff */
[----:B------:R-:W-:Y:S01]  /*07a0*/  LEA R118, R120, R119, 0x4 ;  /* 0x0000007778767211 */ /* 0x000fe200078e20ff */
[----:B----4-:R-:W-:Y:S04]  /*07b0*/  STS.128 [R119], R4 ;  /* 0x0000000477007388 */ /* 0x010fe80000000c00 */
[----:B--2---:R-:W-:Y:S01]  /*07c0*/  STS.128 [R119+0x200], R8 ;  /* 0x0002000877007388 */ /* 0x004fe20000000c00 */
[----:B------:R-:W-:-:S03]  /*07d0*/  NOP ;  /* 0x0000000000007918 */ /* 0x000fc60000000000 */
[----:B------:R-:W0:Y:S04]  /*07e0*/  LDS.128 R28, [R118] ;  /* 0x00000000761c7984 */ /* 0x000e280000000c00 */
[----:B------:R-:W-:Y:S01]  /*07f0*/  LDS.128 R12, [R118+0x10] ;  /* 0x00001000760c7984 */ /* 0x000fe20000000c00 */
[----:B------:R-:W-:Y:S06]  /*0800*/  BAR.SYNC.DEFER_BLOCKING 0x0 ;  /* 0x0000000000007b1d */ /* 0x000fec0000010000 */
[----:B------:R-:W2:Y:S04]  /*0810*/  LDG.E.128 R20, desc[UR28][R16.64] ;  /* 0x0000001c10147981 */ /* 0x000ea8000c1e1d00 */
[----:B------:R-:W4:Y:S01]  /*0820*/  LDG.E.128 R24, desc[UR28][R16.64+0x200] ;  /* 0x0002001c10187981 */ /* 0x000f22000c1e1d00 */
[----:B------:R-:W-:-:S02]  /*0830*/  MOV R2, UR27 ;  /* 0x0000001b00027c02 */ /* 0x000fc40008000f00 */
[----:B------:R-:W-:-:S03]  /*0840*/  MOV R3, UR21 ;  /* 0x0000001500037c02 */ /* 0x000fc60008000f00 */
[----:B------:R-:W-:Y:S01]  /*0850*/  IMAD.WIDE.U32 R2, R0, 0x10, R2 ;  /* 0x0000001000027825 */ /* 0x000fe200078e0002 */
[----:B--2---:R-:W-:Y:S04]  /*0860*/  STS.128 [R119], R20 ;  /* 0x0000001477007388 */ /* 0x004fe80000000c00 */
[----:B----4-:R-:W-:Y:S01]  /*0870*/  STS.128 [R119+0x200], R24 ;  /* 0x0002001877007388 */ /* 0x010fe20000000c00 */
[----:B------:R-:W-:-:S03]  /*0880*/  NOP ;  /* 0x0000000000007918 */ /* 0x000fc60000000000 */
[----:B------:R-:W-:Y:S04]  /*0890*/  LDS.128 R8, [R118] ;  /* 0x0000000076087984 */ /* 0x000fe80000000c00 */
[----:B------:R-:W-:Y:S01]  /*08a0*/  LDS.128 R4, [R118+0x10] ;  /* 0x0000100076047984 */ /* 0x000fe20000000c00 */
[----:B------:R-:W-:Y:S06]  /*08b0*/  BAR.SYNC.DEFER_BLOCKING 0x0 ;  /* 0x0000000000007b1d */ /* 0x000fec0000010000 */
[----:B------:R-:W2:Y:S04]  /*08c0*/  LDG.E.128 R32, desc[UR28][R2.64] ;  /* 0x0000001c02207981 */ /* 0x000ea8000c1e1d00 */
[----:B------:R1:W4:Y:S01]  /*08d0*/  LDG.E.128 R16, desc[UR28][R2.64+0x200] ;  /* 0x0002001c02107981 */ /* 0x000322000c1e1d00 */
[----:B------:R-:W-:Y:S01]  /*08e0*/  USHF.L.U32 UR6, UR26, 0xb, URZ ;  /* 0x0000000b1a067899 */ /* 0x000fe200080006ff */
[----:B------:R-:W-:-:S03]  /*08f0*/  UMOV UR7, URZ ;  /* 0x000000ff00077c82 */ /* 0x000fc60008000000 */
[----:B------:R-:W-:-:S04]  /*0900*/  UIMAD.WIDE.U32 UR30, UR32, UR8, UR6 ;  /* 0x00000008201e72a5 */ /* 0x000fc8000f8e0006 */
[----:B------:R-:W-:-:S03]  /*0910*/  UIMAD UR9, UR32, UR9, UR31 ;  /* 0x00000009200972a4 */ /* 0x000fc6000f8e021f */
[----:B------:R-:W-:Y:S02]  /*0920*/  UMOV UR8, UR30 ;  /* 0x0000001e00087c82 */ /* 0x000fe40008000000 */
[----:B------:R-:W-:-:S04]  /*0930*/  UIMAD.WIDE.U32 UR8, UR12, UR10, UR8 ;  /* 0x0000000a0c0872a5 */ /* 0x000fc8000f8e0008 */
[----:B------:R-:W-:Y:S02]  /*0940*/  UIMAD UR11, UR12, UR11, UR9 ;  /* 0x0000000b0c0b72a4 */ /* 0x000fe4000f8e0209 */
[----:B---3--:R-:W-:-:S04]  /*0950*/  ULEA UR9, UP0, UR8, UR34, 0x1 ;  /* 0x0000002208097291 */ /* 0x008fc8000f8008ff */
[----:B------:R-:W-:Y:S02]  /*0960*/  ULEA.HI.X UR8, UR8, UR35, UR11, 0x1, UP0 ;  /* 0x0000002308087291 */ /* 0x000fe400080f0c0b */
[----:B-1----:R-:W-:Y:S01]  /*0970*/  MOV R2, UR9 ;  /* 0x0000000900027c02 */ /* 0x002fe20008000f00 */
[----:B------:R-:W1:Y:S03]  /*0980*/  LDCU.64 UR34, c[0x0][0x478] ;  /* 0x00008f00ff2277ac */ /* 0x000e660008000a00 */
[----:B------:R-:W-:-:S03]  /*0990*/  MOV R3, UR8 ;  /* 0x0000000800037c02 */ /* 0x000fc60008000f00 */
[----:B------:R-:W-:Y:S02]  /*09a0*/  IMAD.WIDE.U32 R2, R0, 0x10, R2 ;  /* 0x0000001000027825 */ /* 0x000fe400078e0002 */
[----:B------:R-:W3:Y:S01]  /*09b0*/  LDCU.128 UR8, c[0x0][0x420] ;  /* 0x00008400ff0877ac */ /* 0x000ee20008000c00 */
[----:B--2---:R2:W-:Y:S04]  /*09c0*/  STS.128 [R119], R32 ;  /* 0x0000002077007388 */ /* 0x0045e80000000c00 */
[----:B----4-:R-:W-:Y:S01]  /*09d0*/  STS.128 [R119+0x200], R16 ;  /* 0x0002001077007388 */ /* 0x010fe20000000c00 */
[----:B------:R-:W-:-:S03]  /*09e0*/  NOP ;  /* 0x0000000000007918 */ /* 0x000fc60000000000 */
[----:B------:R-:W-:Y:S04]  /*09f0*/  LDS.128 R24, [R118] ;  /* 0x0000000076187984 */ /* 0x000fe80000000c00 */
[----:B------:R-:W-:Y:S01]  /*0a00*/  LDS.128 R20, [R118+0x10] ;  /* 0x0000100076147984 */ /* 0x000fe20000000c00 */
[----:B------:R-:W-:Y:S06]  /*0a10*/  BAR.SYNC.DEFER_BLOCKING 0x0 ;  /* 0x0000000000007b1d */ /* 0x000fec0000010000 */
[----:B------:R-:W4:Y:S04]  /*0a20*/  LDG.E.128 R44, desc[UR28][R2.64] ;  /* 0x0000001c022c7981 */ /* 0x000f28000c1e1d00 */
[----:B------:R-:W2:Y:S01]  /*0a30*/  LDG.E.128 R48, desc[UR28][R2.64+0x200] ;  /* 0x0002001c02307981 */ /* 0x000ea2000c1e1d00 */
[----:B---3--:R-:W-:-:S04]  /*0a40*/  UIMAD.WIDE.U32 UR30, UR32, UR8, UR6 ;  /* 0x00000008201e72a5 */ /* 0x008fc8000f8e0006 */
[----:B------:R-:W-:-:S03]  /*0a50*/  UIMAD UR9, UR32, UR9, UR31 ;  /* 0x00000009200972a4 */ /* 0x000fc6000f8e021f */
[----:B------:R-:W-:Y:S02]  /*0a60*/  UMOV UR8, UR30 ;  /* 0x0000001e00087c82 */ /* 0x000fe40008000000 */
[----:B------:R-:W-:Y:S01]  /*0a70*/  UIMAD.WIDE.U32 UR8, UR12, UR10, UR8 ;  /* 0x0000000a0c0872a5 */ /* 0x000fe2000f8e0008 */
[----:B0-----:R-:W-:Y:S01]  /*0a80*/  HADD2.F32 R116, -RZ, R28.H0_H0 ;  /* 0x2000001cff747230 */ /* 0x001fe20000004100 */
[----:B------:R-:W0:Y:S02]  /*0a90*/  LDCU.64 UR30, c[0x0][0x558] ;  /* 0x0000ab00ff1e77ac */ /* 0x000e240008000a00 */
[----:B------:R-:W-:Y:S02]  /*0aa0*/  UIMAD UR11, UR12, UR11, UR9 ;  /* 0x0000000b0c0b72a4 */ /* 0x000fe4000f8e0209 */
[----:B-1----:R-:W-:-:S04]  /*0ab0*/  ULEA UR9, UP0, UR8, UR34, 0x1 ;  /* 0x0000002208097291 */ /* 0x002fc8000f8008ff */
[----:B------:R-:W-:Y:S02]  /*0ac0*/  ULEA.HI.X UR8, UR8, UR35, UR11, 0x1, UP0 ;  /* 0x0000002308087291 */ /* 0x000fe400080f0c0b */
[----:B------:R-:W-:Y:S01]  /*0ad0*/  MOV R42, UR9 ;  /* 0x00000009002a7c02 */ /* 0x000fe20008000f00 */
[----:B------:R-:W-:Y:S01]  /*0ae0*/  HADD2.F32 R117, -RZ, R28.H1_H1 ;  /* 0x3000001cff757230 */ /* 0x000fe20000004100 */
[----:B------:R-:W1:Y:S02]  /*0af0*/  LDCU.64 UR34, c[0x0][0x490] ;  /* 0x00009200ff2277ac */ /* 0x000e640008000a00 */
[----:B------:R-:W-:Y:S01]  /*0b00*/  MOV R43, UR8 ;  /* 0x00000008002b7c02 */ /* 0x000fe20008000f00 */
[----:B------:R-:W-:Y:S01]  /*0b10*/  HADD2.F32 R114, -RZ, R29.H0_H0 ;  /* 0x2000001dff727230 */ /* 0x000fe20000004100 */
[----:B------:R-:W3:Y:S01]  /*0b20*/  LDCU.64 UR10, c[0x0][0x508] ;  /* 0x0000a100ff0a77ac */ /* 0x000ee20008000a00 */
[----:B------:R-:W-:Y:S01]  /*0b30*/  IMAD.WIDE.U32 R42, R0, 0x10, R42 ;  /* 0x00000010002a7825 */ /* 0x000fe200078e002a */
[----:B----4-:R-:W-:Y:S04]  /*0b40*/  STS.128 [R119], R44 ;  /* 0x0000002c77007388 */ /* 0x010fe80000000c00 */
[----:B--2---:R-:W-:Y:S01]  /*0b50*/  STS.128 [R119+0x200], R48 ;  /* 0x0002003077007388 */ /* 0x004fe20000000c00 */
[----:B------:R-:W-:-:S03]  /*0b60*/  NOP ;  /* 0x0000000000007918 */ /* 0x000fc60000000000 */
[----:B------:R-:W2:Y:S04]  /*0b70*/  LDS.128 R56, [R118] ;  /* 0x0000000076387984 */ /* 0x000ea80000000c00 */
[----:B------:R-:W4:Y:S01]  /*0b80*/  LDS.128 R16, [R118+0x10] ;  /* 0x0000100076107984 */ /* 0x000f220000000c00 */
[----:B------:R-:W-:Y:S06]  /*0b90*/  BAR.SYNC.DEFER_BLOCKING 0x0 ;  /* 0x0000000000007b1d */ /* 0x000fec0000010000 */
[----:B------:R-:W4:Y:S04]  /*0ba0*/  LDG.E.128 R32, desc[UR28][R42.64] ;  /* 0x0000001c2a207981 */ /* 0x000f28000c1e1d00 */
[----:B------:R0:W4:Y:S01]  /*0bb0*/  LDG.E.128 R36, desc[UR28][R42.64+0x200] ;  /* 0x0002001c2a247981 */ /* 0x000122000c1e1d00 */
[----:B------:R-:W-:Y:S01]  /*0bc0*/  HADD2.F32 R115, -RZ, R29.H1_H1 ;  /* 0x3000001dff737230 */ /* 0x000fe20000004100 */
[----:B---3--:R-:W-:Y:S01]  /*0bd0*/  UIMAD.WIDE.U32 UR8, UR32, UR10, UR6 ;  /* 0x0000000a200872a5 */ /* 0x008fe2000f8e0006 */
[----:B------:R-:W-:-:S02]  /*0be0*/  HADD2.F32 R112, -RZ, R30.H0_H0 ;  /* 0x2000001eff707230 */ /* 0x000fc40000004100 */
[--C-:B--2---:R-:W-:Y:S01]  /*0bf0*/  HADD2.F32 R52, -RZ, R56.reuse.H1_H1 ;  /* 0x30000038ff347230 */ /* 0x104fe20000004100 */
[----:B------:R-:W-:Y:S01]  /*0c00*/  UIMAD UR9, UR32, UR11, UR9 ;  /* 0x0000000b200972a4 */ /* 0x000fe2000f8e0209 */
[----:B------:R-:W-:Y:S01]  /*0c10*/  HADD2.F32 R53, -RZ, R56.H0_H0 ;  /* 0x20000038ff357230 */ /* 0x000fe20000004100 */
[----:B------:R-:W2:Y:S01]  /*0c20*/  LDCU.64 UR10, c[0x0][0x510] ;  /* 0x0000a200ff0a77ac */ /* 0x000ea20008000a00 */
[----:B------:R-:W-:Y:S02]  /*0c30*/  HADD2.F32 R40, -RZ, R57.H1_H1 ;  /* 0x30000039ff287230 */ /* 0x000fe40000004100 */
[----:B------:R-:W-:Y:S01]  /*0c40*/  FMUL.FTZ R44, R52, -1.4426950216293334961 ;  /* 0xbfb8aa3b342c7820 */ /* 0x000fe20000410000 */
[--C-:B------:R-:W-:Y:S02]  /*0c50*/  HADD2.F32 R3, -RZ, R58.reuse.H0_H0 ;  /* 0x2000003aff037230 */ /* 0x100fe40000004100 */
[----:B------:R-:W-:Y:S01]  /*0c60*/  FMUL.FTZ R41, R53, -1.4426950216293334961 ;  /* 0xbfb8aa3b35297820 */ /* 0x000fe20000410000 */
[----:B0-----:R-:W-:-:S02]  /*0c70*/  HADD2.F32 R43, -RZ, R58.H1_H1 ;  /* 0x3000003aff2b7230 */ /* 0x001fc40000004100 */
[----:B------:R-:W-:Y:S01]  /*0c80*/  FMUL.FTZ R48, R40, -1.4426950216293334961 ;  /* 0xbfb8aa3b28307820 */ /* 0x000fe20000410000 */
[----:B------:R-:W-:Y:S02]  /*0c90*/  HADD2.F32 R2, -RZ, R57.H0_H0 ;  /* 0x20000039ff027230 */ /* 0x000fe40000004100 */
[----:B------:R-:W-:Y:S01]  /*0ca0*/  FMUL.FTZ R49, R3, -1.4426950216293334961 ;  /* 0xbfb8aa3b03317820 */ /* 0x000fe20000410000 */
[--C-:B------:R-:W-:Y:S02]  /*0cb0*/  HADD2.F32 R42, -RZ, R59.reuse.H0_H0 ;  /* 0x2000003bff2a7230 */ /* 0x100fe40000004100 */
[----:B------:R-:W-:Y:S01]  /*0cc0*/  FMUL.FTZ R50, R43, -1.4426950216293334961 ;  /* 0xbfb8aa3b2b327820 */ /* 0x000fe20000410000 */
[----:B----4-:R-:W-:Y:S01]  /*0cd0*/  HADD2.F32 R46, -RZ, R16.H0_H0 ;  /* 0x20000010ff2e7230 */ /* 0x010fe20000004100 */
[----:B------:R0:W-:Y:S01]  /*0ce0*/  MUFU.EX2 R55, R44 ;  /* 0x0000002c00377308 */ /* 0x0001e20000000800 */
[----:B------:R-:W-:Y:S01]  /*0cf0*/  FMUL.FTZ R45, R2, -1.4426950216293334961 ;  /* 0xbfb8aa3b022d7820 */ /* 0x000fe20000410000 */
[----:B------:R-:W-:Y:S01]  /*0d00*/  FMUL.FTZ R51, R42, -1.4426950216293334961 ;  /* 0xbfb8aa3b2a337820 */ /* 0x000fe20000410000 */
[----:B------:R-:W-:Y:S01]  /*0d10*/  HADD2.F32 R47, -RZ, R59.H1_H1 ;  /* 0x3000003bff2f7230 */ /* 0x000fe20000004100 */
[----:B------:R3:W4:Y:S01]  /*0d20*/  MUFU.EX2 R54, R41 ;  /* 0x0000002900367308 */ /* 0x0007220000000800 */
[----:B------:R-:W-:Y:S01]  /*0d30*/  HADD2.F32 R113, -RZ, R30.H1_H1 ;  /* 0x3000001eff717230 */ /* 0x000fe20000004100 */
[----:B--2---:R-:W-:Y:S01]  /*0d40*/  UIMAD.WIDE.U32 UR8, UR12, UR10, UR8 ;  /* 0x0000000a0c0872a5 */ /* 0x004fe2000f8e0008 */
[----:B------:R-:W-:Y:S01]  /*0d50*/  HADD2.F32 R108, -RZ, R31.H0_H0 ;  /* 0x2000001fff6c7230 */ /* 0x000fe20000004100 */
[----:B------:R2:W1:Y:S01]  /*0d60*/  MUFU.EX2 R57, R48 ;  /* 0x0000003000397308 */ /* 0x0004620000000800 */
[----:B0-----:R-:W-:-:S02]  /*0d70*/  HADD2.F32 R44, -RZ, R16.H1_H1 ;  /* 0x30000010ff2c7230 */ /* 0x001fc40000004100 */
[----:B------:R-:W-:Y:S01]  /*0d80*/  FMUL.FTZ R16, R46, -1.4426950216293334961 ;  /* 0xbfb8aa3b2e107820 */ /* 0x000fe20000410000 */
[----:B------:R-:W-:Y:S01]  /*0d90*/  FMUL.FTZ R59, R47, -1.4426950216293334961 ;  /* 0xbfb8aa3b2f3b7820 */ /* 0x000fe20000410000 */
[----:B------:R0:W-:Y:S01]  /*0da0*/  MUFU.EX2 R58, R49 ;  /* 0x00000031003a7308 */ /* 0x0001e20000000800 */
[----:B---3--:R-:W-:Y:S02]  /*0db0*/  HADD2.F32 R41, -RZ, R17.H0_H0 ;  /* 0x20000011ff297230 */ /* 0x008fe40000004100 */
[----:B------:R-:W-:Y:S01]  /*0dc0*/  FMUL.FTZ R64, R44, -1.4426950216293334961 ;  /* 0xbfb8aa3b2c407820 */ /* 0x000fe20000410000 */
[----:B------:R-:W-:Y:S01]  /*0dd0*/  HADD2.F32 R109, -RZ, R31.H1_H1 ;  /* 0x3000001fff6d7230 */ /* 0x000fe20000004100 */
[----:B------:R3:W-:Y:S01]  /*0de0*/  MUFU.EX2 R60, R50 ;  /* 0x00000032003c7308 */ /* 0x0007e20000000800 */
[----:B--2---:R-:W-:Y:S02]  /*0df0*/  HADD2.F32 R48, -RZ, R18.H0_H0 ;  /* 0x20000012ff307230 */ /* 0x004fe40000004100 */
[----:B----4-:R-:W-:Y:S01]  /*0e00*/  FADD.FTZ R54, R54, 1 ;  /* 0x3f80000036367421 */ /* 0x010fe20000010000 */
[----:B------:R-:W-:Y:S01]  /*0e10*/  HADD2.F32 R28, -RZ, R20.H1_H1 ;  /* 0x30000014ff1c7230 */ /* 0x000fe20000004100 */
[----:B------:R2:W-:Y:S01]  /*0e20*/  MUFU.EX2 R56, R45 ;  /* 0x0000002d00387308 */ /* 0x0005e20000000800 */
[----:B0-----:R-:W-:-:S02]  /*0e30*/  HADD2.F32 R49, -RZ, R18.H1_H1 ;  /* 0x30000012ff317230 */ /* 0x001fc40000004100 */
[----:B------:R-:W-:Y:S01]  /*0e40*/  FMUL.FTZ R18, R48, -1.4426950216293334961 ;  /* 0xbfb8aa3b30127820 */ /* 0x000fe20000410000 */
[----:B-1----:R-:W-:Y:S01]  /*0e50*/  FADD.FTZ R57, R57, 1 ;  /* 0x3f80000039397421 */ /* 0x002fe20000010000 */
[----:B------:R0:W1:Y:S01]  /*0e60*/  MUFU.EX2 R61, R51 ;  /* 0x00000033003d7308 */ /* 0x0000620000000800 */
[----:B---3--:R-:W-:Y:S01]  /*0e70*/  HADD2.F32 R50, -RZ, R19.H0_H0 ;  /* 0x20000013ff327230 */ /* 0x008fe20000004100 */
[----:B------:R-:W-:Y:S01]  /*0e80*/  UIMAD UR10, UR12, UR11, UR9 ;  /* 0x0000000b0c0a72a4 */ /* 0x000fe2000f8e0209 */
[----:B------:R-:W-:Y:S01]  /*0e90*/  HADD2.F32 R29, -RZ, R21.H0_H0 ;  /* 0x20000015ff1d7230 */ /* 0x000fe20000004100 */
[----:B------:R3:W4:Y:S01]  /*0ea0*/  MUFU.EX2 R63, R16 ;  /* 0x00000010003f7308 */ /* 0x0007220000000800 */
[----:B--2---:R-:W-:Y:S02]  /*0eb0*/  HADD2.F32 R45, -RZ, R17.H1_H1 ;  /* 0x30000011ff2d7230 */ /* 0x004fe40000004100 */
[----:B------:R-:W-:Y:S01]  /*0ec0*/  FMUL.FTZ R17, R41, -1.4426950216293334961 ;  /* 0xbfb8aa3b29117820 */ /* 0x000fe20000410000 */
[----:B------:R-:W-:Y:S01]  /*0ed0*/  HADD2.F32 R30, -RZ, R21.H1_H1 ;  /* 0x30000015ff1e7230 */ /* 0x000fe20000004100 */
[----:B------:R-:W2:Y:S01]  /*0ee0*/  MUFU.EX2 R72, R18 ;  /* 0x0000001200487308 */ /* 0x000ea20000000800 */
[----:B0-----:R-:W-:-:S02]  /*0ef0*/  HADD2.F32 R51, -RZ, R19.H1_H1 ;  /* 0x30000013ff337230 */ /* 0x001fc40000004100 */
[----:B------:R-:W-:Y:S01]  /*0f00*/  FMUL.FTZ R19, R50, -1.4426950216293334961 ;  /* 0xbfb8aa3b32137820 */ /* 0x000fe20000410000 */
[----:B------:R-:W-:Y:S01]  /*0f10*/  FMUL.FTZ R66, R45, -1.4426950216293334961 ;  /* 0xbfb8aa3b2d427820 */ /* 0x000fe20000410000 */
[----:B------:R-:W0:Y:S01]  /*0f20*/  MUFU.EX2 R65, R17 ;  /* 0x0000001100417308 */ /* 0x000e220000000800 */
[----:B---3--:R-:W-:Y:S01]  /*0f30*/  FMUL.FTZ R16, R49, -1.4426950216293334961 ;  /* 0xbfb8aa3b31107820 */ /* 0x008fe20000410000 */
[----:B------:R-:W-:Y:S02]  /*0f40*/  HADD2.F32 R31, -RZ, R22.H1_H1 ;  /* 0x30000016ff1f7230 */ /* 0x000fe40000004100 */
[----:B------:R-:W-:Y:S01]  /*0f50*/  FMUL.FTZ R67, R51, -1.4426950216293334961 ;  /* 0xbfb8aa3b33437820 */ /* 0x000fe20000410000 */
[----:B------:R-:W3:Y:S01]  /*0f60*/  MUFU.EX2 R81, R19 ;  /* 0x0000001300517308 */ /* 0x000ee20000000800 */
[----:B-1----:R-:W-:Y:S01]  /*0f70*/  FADD.FTZ R61, R61, 1 ;  /* 0x3f8000003d3d7421 */ /* 0x002fe20000010000 */
[----:B----4-:R-:W-:Y:S01]  /*0f80*/  FADD.FTZ R63, R63, 1 ;  /* 0x3f8000003f3f7421 */ /* 0x010fe20000010000 */
[--C-:B------:R-:W-:Y:S01]  /*0f90*/  HADD2.F32 R106, -RZ, R12.reuse.H0_H0 ;  /* 0x2000000cff6a7230 */ /* 0x100fe20000004100 */
[----:B------:R-:W-:Y:S01]  /*0fa0*/  MUFU.EX2 R76, R16 ;  /* 0x00000010004c7308 */ /* 0x000fe20000000800 */
[----:B------:R-:W-:-:S02]  /*0fb0*/  HADD2.F32 R107, -RZ, R12.H1_H1 ;  /* 0x3000000cff6b7230 */ /* 0x000fc40000004100 */
[----:B--2---:R-:W-:Y:S01]  /*0fc0*/  FADD.FTZ R74, R72, 1 ;  /* 0x3f800000484a7421 */ /* 0x004fe20000010000 */
[--C-:B------:R-:W-:Y:S01]  /*0fd0*/  HADD2.F32 R104, -RZ, R13.reuse.H0_H0 ;  /* 0x2000000dff687230 */ /* 0x100fe20000004100 */
[----:B------:R1:W2:Y:S01]  /*0fe0*/  MUFU.EX2 R62, R59 ;  /* 0x0000003b003e7308 */ /* 0x0002a20000000800 */
[----:B------:R-:W-:Y:S02]  /*0ff0*/  HADD2.F32 R105, -RZ, R13.H1_H1 ;  /* 0x3000000dff697230 */ /* 0x000fe40000004100 */
[----:B0-----:R-:W-:Y:S01]  /*1000*/  FADD.FTZ R65, R65, 1 ;  /* 0x3f80000041417421 */ /* 0x001fe20000010000 */
[--C-:B------:R-:W-:Y:S01]  /*1010*/  HADD2.F32 R102, -RZ, R14.reuse.H0_H0 ;  /* 0x2000000eff667230 */ /* 0x100fe20000004100 */
[----:B------:R-:W0:Y:S01]  /*1020*/  MUFU.EX2 R64, R64 ;  /* 0x0000004000407308 */ /* 0x000e220000000800 */
[----:B------:R-:W-:Y:S02]  /*1030*/  HADD2.F32 R103, -RZ, R14.H1_H1 ;  /* 0x3000000eff677230 */ /* 0x000fe40000004100 */
[----:B---3--:R-:W-:Y:S01]  /*1040*/  FADD.FTZ R81, R81, 1 ;  /* 0x3f80000051517421 */ /* 0x008fe20000010000 */
[----:B------:R-:W-:Y:S01]  /*1050*/  HADD2.F32 R100, -RZ, R15.H0_H0 ;  /* 0x2000000fff647230 */ /* 0x000fe20000004100 */
[----:B------:R-:W-:Y:S01]  /*1060*/  MUFU.RCP R54, R54 ;  /* 0x0000003600367308 */ /* 0x000fe20000001000 */
[----:B-1----:R-:W-:Y:S01]  /*1070*/  FADD.FTZ R59, R55, 1 ;  /* 0x3f800000373b7421 */ /* 0x002fe20000010000 */
[----:B------:R-:W-:Y:S01]  /*1080*/  FADD.FTZ R55, R56, 1 ;  /* 0x3f80000038377421 */ /* 0x000fe20000010000 */
[----:B------:R-:W-:Y:S01]  /*1090*/  FADD.FTZ R56, R58, 1 ;  /* 0x3f8000003a387421 */ /* 0x000fe20000010000 */
[----:B------:R-:W-:Y:S01]  /*10a0*/  FADD.FTZ R58, R60, 1 ;  /* 0x3f8000003c3a7421 */ /* 0x000fe20000010000 */
[----:B------:R-:W-:-:S02]  /*10b0*/  HADD2.F32 R60, -RZ, R24.H0_H0 ;  /* 0x20000018ff3c7230 */ /* 0x000fc40000004100 */
[----:B--2---:R-:W-:Y:S01]  /*10c0*/  FADD.FTZ R62, R62, 1 ;  /* 0x3f8000003e3e7421 */ /* 0x004fe20000010000 */
[----:B------:R-:W-:Y:S01]  /*10d0*/  FADD.FTZ R80, R76, 1 ;  /* 0x3f8000004c507421 */ /* 0x000fe20000010000 */
[----:B------:R-:W1:Y:S01]  /*10e0*/  MUFU.RCP R59, R59 ;  /* 0x0000003b003b7308 */ /* 0x000e620000001000 */
[----:B------:R-:W-:Y:S02]  /*10f0*/  HADD2.F32 R101, -RZ, R15.H1_H1 ;  /* 0x3000000fff657230 */ /* 0x000fe40000004100 */
[----:B0-----:R-:W-:Y:S01]  /*1100*/  FADD.FTZ R64, R64, 1 ;  /* 0x3f80000040407421 */ /* 0x001fe20000010000 */
[--C-:B------:R-:W-:Y:S01]  /*1110*/  HADD2.F32 R131, -RZ, R4.reuse.H0_H0 ;  /* 0x20000004ff837230 */ /* 0x100fe20000004100 */
[----:B------:R-:W-:Y:S01]  /*1120*/  ULEA UR9, UP0, UR8, UR30, 0x1 ;  /* 0x0000001e08097291 */ /* 0x000fe2000f8008ff */
[----:B------:R-:W-:Y:S02]  /*1130*/  HADD2.F32 R133, -RZ, R4.H1_H1 ;  /* 0x30000004ff857230 */ /* 0x000fe40000004100 */
[--C-:B------:R-:W-:Y:S01]  /*1140*/  HADD2.F32 R135, -RZ, R5.reuse.H0_H0 ;  /* 0x20000005ff877230 */ /* 0x100fe20000004100 */
[----:B------:R-:W0:Y:S01]  /*1150*/  MUFU.EX2 R66, R66 ;  /* 0x0000004200427308 */ /* 0x000e220000000800 */
[----:B------:R-:W-:Y:S01]  /*1160*/  HADD2.F32 R137, -RZ, R5.H1_H1 ;  /* 0x30000005ff897230 */ /* 0x000fe20000004100 */
[----:B------:R-:W-:Y:S01]  /*1170*/  ULEA.HI.X UR8, UR8, UR31, UR10, 0x1, UP0 ;  /* 0x0000001f08087291 */ /* 0x000fe200080f0c0a */
[--C-:B------:R-:W-:Y:S01]  /*1180*/  HADD2.F32 R139, -RZ, R6.reuse.H0_H0 ;  /* 0x20000006ff8b7230 */ /* 0x100fe20000004100 */
[----:B------:R2:W3:Y:S01]  /*1190*/  MUFU.RCP R68, R62 ;  /* 0x0000003e00447308 */ /* 0x0004e20000001000 */
[----:B------:R-:W-:Y:S01]  /*11a0*/  HADD2.F32 R141, -RZ, R6.H1_H1 ;  /* 0x30000006ff8d7230 */ /* 0x000fe20000004100 */
[----:B------:R-:W-:Y:S01]  /*11b0*/  UISETP.NE.U32.AND UP0, UPT, UR34, URZ, UPT ;  /* 0x000000ff2200728c */ /* 0x000fe2000bf05070 */
[----:B------:R-:W-:-:S02]  /*11c0*/  HADD2.F32 R143, -RZ, R7.H0_H0 ;  /* 0x20000007ff8f7230 */ /* 0x000fc40000004100 */
[----:B------:R-:W-:Y:S02]  /*11d0*/  HADD2.F32 R145, -RZ, R7.H1_H1 ;  /* 0x30000007ff917230 */ /* 0x000fe40000004100 */
[----:B-1----:R-:W-:Y:S01]  /*11e0*/  FADD.FTZ R69, -R59, 1 ;  /* 0x3f8000003b457421 */ /* 0x002fe20000010100 */
[----:B------:R-:W-:Y:S01]  /*11f0*/  UISETP.NE.AND.EX UP0, UPT, UR35, URZ, UPT, UP0 ;  /* 0x000000ff2300728c */ /* 0x000fe2000bf05300 */
[----:B------:R-:W-:Y:S01]  /*1200*/  MUFU.RCP R57, R57 ;  /* 0x0000003900397308 */ /* 0x000fe20000001000 */
[----:B--2---:R-:W-:Y:S02]  /*1210*/  HADD2.F32 R62, -RZ, R24.H1_H1 ;  /* 0x30000018ff3e7230 */ /* 0x004fe40000004100 */
[----:B0-----:R-:W-:Y:S01]  /*1220*/  FADD.FTZ R70, R66, 1 ;  /* 0x3f80000042467421 */ /* 0x001fe20000010000 */
[----:B------:R-:W-:Y:S02]  /*1230*/  HADD2.F32 R24, -RZ, R22.H0_H0 ;  /* 0x20000016ff187230 */ /* 0x000fe40000004100 */
[C---:B------:R-:W-:Y:S01]  /*1240*/  FFMA.FTZ R75, R52.reuse, R69, 1 ;  /* 0x3f800000344b7423 */ /* 0x040fe20000010045 */
[----:B------:R-:W-:Y:S01]  /*1250*/  FMUL.FTZ R52, R52, R59 ;  /* 0x0000003b34347220 */ /* 0x000fe20000410000 */
[----:B------:R-:W-:Y:S01]  /*1260*/  HADD2.F32 R111, -RZ, R11.H1_H1 ;  /* 0x3000000bff6f7230 */ /* 0x000fe20000004100 */
[----:B------:R-:W-:Y:S01]  /*1270*/  MUFU.RCP R55, R55 ;  /* 0x0000003700377308 */ /* 0x000fe20000001000 */
[----:B---3--:R-:W-:-:S04]  /*1280*/  FADD.FTZ R76, -R68, 1 ;  /* 0x3f800000444c7421 */ /* 0x008fc80000010100 */
[C---:B------:R-:W-:Y:S01]  /*1290*/  FFMA.FTZ R76, R47.reuse, R76, 1 ;  /* 0x3f8000002f4c7423 */ /* 0x040fe2000001004c */
[----:B------:R-:W-:Y:S02]  /*12a0*/  FMUL.FTZ R47, R47, R68 ;  /* 0x000000442f2f7220 */ /* 0x000fe40000410000 */
[----:B------:R-:W0:Y:S08]  /*12b0*/  MUFU.RCP R56, R56 ;  /* 0x0000003800387308 */ /* 0x000e300000001000 */
[----:B------:R1:W2:Y:S04]  /*12c0*/  MUFU.EX2 R83, R67 ;  /* 0x0000004300537308 */ /* 0x0002a80000000800 */
[----:B------:R-:W-:Y:S01]  /*12d0*/  MUFU.RCP R71, R63 ;  /* 0x0000003f00477308 */ /* 0x000fe20000001000 */
[----:B0-----:R-:W-:-:S07]  /*12e0*/  FADD.FTZ R72, -R56, 1 ;  /* 0x3f80000038487421 */ /* 0x001fce0000010100 */
[----:B-1----:R-:W-:Y:S01]  /*12f0*/  MUFU.RCP R67, R61 ;  /* 0x0000003d00437308 */ /* 0x002fe20000001000 */
[----:B------:R-:W-:Y:S01]  /*1300*/  FFMA.FTZ R72, R3, R72, 1 ;  /* 0x3f80000003487423 */ /* 0x000fe20000010048 */
[----:B--2---:R-:W-:-:S06]  /*1310*/  FADD.FTZ R83, R83, 1 ;  /* 0x3f80000053537421 */ /* 0x004fcc0000010000 */
[----:B------:R-:W-:Y:S08]  /*1320*/  MUFU.RCP R73, R64 ;  /* 0x0000004000497308 */ /* 0x000ff00000001000 */
[----:B------:R-:W-:Y:S08]  /*1330*/  MUFU.RCP R58, R58 ;  /* 0x0000003a003a7308 */ /* 0x000ff00000001000 */
[----:B------:R-:W-:Y:S08]  /*1340*/  MUFU.RCP R78, R65 ;  /* 0x00000041004e7308 */ /* 0x000ff00000001000 */
[----:B------:R-:W0:Y:S08]  /*1350*/  MUFU.RCP R82, R70 ;  /* 0x0000004600527308 */ /* 0x000e300000001000 */
[----:B------:R-:W1:Y:S08]  /*1360*/  MUFU.RCP R85, R74 ;  /* 0x0000004a00557308 */ /* 0x000e700000001000 */
[----:B------:R1:W-:Y:S01]  /*1370*/  MUFU.RCP R91, R81 ;  /* 0x00000051005b7308 */ /* 0x0003e20000001000 */
[----:B0-----:R-:W-:-:S04]  /*1380*/  FADD.FTZ R86, -R82, 1 ;  /* 0x3f80000052567421 */ /* 0x001fc80000010100 */
[C---:B------:R-:W-:Y:S01]  /*1390*/  FFMA.FTZ R86, R45.reuse, R86, 1 ;  /* 0x3f8000002d567423 */ /* 0x040fe20000010056 */
[----:B------:R-:W-:Y:S02]  /*13a0*/  FMUL.FTZ R45, R45, R82 ;  /* 0x000000522d2d7220 */ /* 0x000fe40000410000 */
[----:B------:R-:W0:Y:S01]  /*13b0*/  MUFU.RCP R90, R80 ;  /* 0x00000050005a7308 */ /* 0x000e220000001000 */
[----:B-1----:R-:W-:-:S04]  /*13c0*/  FADD.FTZ R81, -R85, 1 ;  /* 0x3f80000055517421 */ /* 0x002fc80000010100 */
[----:B------:R-:W-:-:S03]  /*13d0*/  FFMA.FTZ R81, R48, R81, 1 ;  /* 0x3f80000030517423 */ /* 0x000fc60000010051 */
[----:B------:R-:W1:Y:S01]  /*13e0*/  MUFU.RCP R94, R83 ;  /* 0x00000053005e7308 */ /* 0x000e620000001000 */
[----:B0-----:R-:W-:-:S04]  /*13f0*/  FADD.FTZ R92, -R90, 1 ;  /* 0x3f8000005a5c7421 */ /* 0x001fc80000010100 */
[----:B------:R-:W-:Y:S01]  /*1400*/  FFMA.FTZ R92, R49, R92, 1 ;  /* 0x3f800000315c7423 */ /* 0x000fe2000001005c */
[----:B-1----:R-:W-:-:S04]  /*1410*/  FADD.FTZ R96, -R94, 1 ;  /* 0x3f8000005e607421 */ /* 0x002fc80000010100 */
[C---:B------:R-:W-:Y:S01]  /*1420*/  FFMA.FTZ R96, R51.reuse, R96, 1 ;  /* 0x3f80000033607423 */ /* 0x040fe20000010060 */
[----:B------:R-:W-:Y:S01]  /*1430*/  FMUL.FTZ R51, R51, R94 ;  /* 0x0000005e33337220 */ /* 0x000fe20000410000 */
[----:B------:R0:W-:Y:S04]  /*1440*/  STS.128 [R119], R32 ;  /* 0x0000002077007388 */ /* 0x0001e80000000c00 */
[----:B------:R1:W-:Y:S01]  /*1450*/  STS.128 [R119+0x200], R36 ;  /* 0x0002002477007388 */ /* 0x0003e20000000c00 */
[----:B------:R-:W-:-:S03]  /*1460*/  NOP ;  /* 0x0000000000007918 */ /* 0x000fc60000000000 */
[----:B------:R-:W2:Y:S01]  /*1470*/  LDS.128 R16, [R118] ;  /* 0x0000000076107984 */ /* 0x000ea20000000c00 */
[--C-:B0-----:R-:W-:Y:S02]  /*1480*/  HADD2.F32 R34, -RZ, R25.reuse.H0_H0 ;  /* 0x20000019ff227230 */ /* 0x101fe40000004100 */
[----:B------:R-:W-:Y:S02]  /*1490*/  HADD2.F32 R35, -RZ, R25.H1_H1 ;  /* 0x30000019ff237230 */ /* 0x000fe40000004100 */
[--C-:B-1----:R-:W-:Y:S02]  /*14a0*/  HADD2.F32 R36, -RZ, R26.reuse.H0_H0 ;  /* 0x2000001aff247230 */ /* 0x102fe40000004100 */
[----:B------:R-:W-:Y:S02]  /*14b0*/  HADD2.F32 R37, -RZ, R26.H1_H1 ;  /* 0x3000001aff257230 */ /* 0x000fe40000004100 */
[--C-:B------:R-:W-:Y:S02]  /*14c0*/  HADD2.F32 R26, -RZ, R27.reuse.H0_H0 ;  /* 0x2000001bff1a7230 */ /* 0x100fe40000004100 */
[----:B------:R-:W-:-:S02]  /*14d0*/  HADD2.F32 R38, -RZ, R27.H1_H1 ;  /* 0x3000001bff267230 */ /* 0x000fc40000004100 */
[----:B------:R-:W-:Y:S02]  /*14e0*/  HADD2.F32 R27, -RZ, R20.H0_H0 ;  /* 0x20000014ff1b7230 */ /* 0x000fe40000004100 */
[--C-:B------:R-:W-:Y:S02]  /*14f0*/  HADD2.F32 R25, -RZ, R23.reuse.H0_H0 ;  /* 0x20000017ff197230 */ /* 0x100fe40000004100 */
[----:B------:R-:W-:Y:S02]  /*1500*/  HADD2.F32 R32, -RZ, R23.H1_H1 ;  /* 0x30000017ff207230 */ /* 0x000fe40000004100 */
[----:B------:R-:W0:Y:S03]  /*1510*/  LDS.128 R20, [R118+0x10] ;  /* 0x0000100076147984 */ /* 0x000e260000000c00 */
[----:B------:R-:W-:Y:S01]  /*1520*/  FMUL.FTZ R110, R32, R51 ;  /* 0x00000033206e7220 */ /* 0x000fe20000410000 */
[----:B--2---:R-:W-:-:S02]  /*1530*/  HADD2.F32 R33, -RZ, R16.H0_H0 ;  /* 0x20000010ff217230 */ /* 0x004fc40000004100 */
[----:B------:R-:W-:Y:S02]  /*1540*/  HADD2.F32 R39, -RZ, R16.H1_H1 ;  /* 0x30000010ff277230 */ /* 0x000fe40000004100 */
[----:B------:R-:W-:Y:S01]  /*1550*/  FADD.FTZ R16, -R54, 1 ;  /* 0x3f80000036107421 */ /* 0x000fe20000010100 */
[--C-:B------:R-:W-:Y:S02]  /*1560*/  HADD2.F32 R61, -RZ, R17.reuse.H0_H0 ;  /* 0x20000011ff3d7230 */ /* 0x100fe40000004100 */
[----:B------:R-:W-:Y:S02]  /*1570*/  HADD2.F32 R64, -RZ, R17.H1_H1 ;  /* 0x30000011ff407230 */ /* 0x000fe40000004100 */
[----:B------:R-:W-:Y:S01]  /*1580*/  FMUL.FTZ R17, R60, R33 ;  /* 0x000000213c117220 */ /* 0x000fe20000410000 */
[--C-:B------:R-:W-:Y:S02]  /*1590*/  HADD2.F32 R63, -RZ, R18.reuse.H0_H0 ;  /* 0x20000012ff3f7230 */ /* 0x100fe40000004100 */
[----:B------:R-:W-:Y:S01]  /*15a0*/  FFMA.FTZ R16, R53, R16, 1 ;  /* 0x3f80000035107423 */ /* 0x000fe20000010010 */
[----:B------:R-:W-:-:S02]  /*15b0*/  HADD2.F32 R66, -RZ, R18.H1_H1 ;  /* 0x30000012ff427230 */ /* 0x000fc40000004100 */
[----:B------:R-:W-:Y:S01]  /*15c0*/  FMUL.FTZ R18, R62, R39 ;  /* 0x000000273e127220 */ /* 0x000fe20000410000 */
[----:B------:R-:W-:Y:S01]  /*15d0*/  FMUL.FTZ R17, R54, R17 ;  /* 0x0000001136117220 */ /* 0x000fe20000410000 */
[--C-:B------:R-:W-:Y:S02]  /*15e0*/  HADD2.F32 R65, -RZ, R19.reuse.H0_H0 ;  /* 0x20000013ff417230 */ /* 0x100fe40000004100 */
[----:B------:R-:W-:Y:S01]  /*15f0*/  FMUL.FTZ R70, R35, R64 ;  /* 0x0000004023467220 */ /* 0x000fe20000410000 */
[----:B------:R-:W-:Y:S01]  /*1600*/  FMUL.FTZ R18, R59, R18 ;  /* 0x000000123b127220 */ /* 0x000fe20000410000 */
[----:B------:R-:W-:Y:S02]  /*1610*/  HADD2.F32 R69, -RZ, R19.H1_H1 ;  /* 0x30000013ff457230 */ /* 0x000fe40000004100 */
[----:B------:R-:W-:Y:S01]  /*1620*/  FADD.FTZ R19, -R57, 1 ;  /* 0x3f80000039137421 */ /* 0x000fe20000010100 */
[----:B------:R-:W-:Y:S01]  /*1630*/  FMUL.FTZ R16, R17, R16 ;  /* 0x0000001011107220 */ /* 0x000fe20000410000 */
[----:B------:R-:W-:Y:S01]  /*1640*/  FMUL.FTZ R75, R18, R75 ;  /* 0x0000004b124b7220 */ /* 0x000fe20000410000 */
[----:B------:R-:W-:Y:S01]  /*1650*/  FADD.FTZ R17, -R55, 1 ;  /* 0x3f80000037117421 */ /* 0x000fe20000010100 */
[----:B------:R-:W-:Y:S01]  /*1660*/  FMUL.FTZ R18, R34, R61 ;  /* 0x0000003d22127220 */ /* 0x000fe20000410000 */
[----:B------:R-:W-:Y:S01]  /*1670*/  FFMA.FTZ R19, R40, R19, 1 ;  /* 0x3f80000028137423 */ /* 0x000fe20000010013 */
[----:B------:R-:W-:Y:S01]  /*1680*/  FMUL.FTZ R77, R36, R63 ;  /* 0x0000003f244d7220 */ /* 0x000fe20000410000 */
[----:B------:R-:W-:Y:S01]  /*1690*/  FMUL.FTZ R70, R57, R70 ;  /* 0x0000004639467220 */ /* 0x000fe20000410000 */
[----:B------:R-:W-:Y:S01]  /*16a0*/  FFMA.FTZ R17, R2, R17, 1 ;  /* 0x3f80000002117423 */ /* 0x000fe20000010011 */
[----:B------:R-:W-:Y:S01]  /*16b0*/  FMUL.FTZ R18, R55, R18 ;  /* 0x0000001237127220 */ /* 0x000fe20000410000 */
[----:B------:R-:W-:Y:S01]  /*16c0*/  FMUL.FTZ R77, R56, R77 ;  /* 0x0000004d384d7220 */ /* 0x000fe20000410000 */
[----:B------:R-:W-:Y:S01]  /*16d0*/  FMUL.FTZ R70, R70, R19 ;  /* 0x0000001346467220 */ /* 0x000fe20000410000 */
[----:B------:R-:W-:Y:S01]  /*16e0*/  FADD.FTZ R19, -R67, 1 ;  /* 0x3f80000043137421 */ /* 0x000fe20000010100 */
[----:B------:R-:W-:Y:S01]  /*16f0*/  FMUL.FTZ R17, R18, R17 ;  /* 0x0000001112117220 */ /* 0x000fe20000410000 */
[----:B------:R-:W-:Y:S01]  /*1700*/  FMUL.FTZ R18, R77, R72 ;  /* 0x000000484d127220 */ /* 0x000fe20000410000 */
[----:B------:R-:W-:Y:S01]  /*1710*/  FADD.FTZ R72, -R58, 1 ;  /* 0x3f8000003a487421 */ /* 0x000fe20000010100 */
[----:B------:R-:W-:Y:S01]  /*1720*/  FFMA.FTZ R77, R42, R19, 1 ;  /* 0x3f8000002a4d7423 */ /* 0x000fe20000010013 */
[----:B------:R-:W-:Y:S01]  /*1730*/  FMUL.FTZ R19, R37, R66 ;  /* 0x0000004225137220 */ /* 0x000fe20000410000 */
[----:B------:R-:W-:Y:S01]  /*1740*/  FMUL.FTZ R79, R38, R69 ;  /* 0x00000045264f7220 */ /* 0x000fe20000410000 */
[----:B------:R-:W-:Y:S01]  /*1750*/  FFMA.FTZ R72, R43, R72, 1 ;  /* 0x3f8000002b487423 */ /* 0x000fe20000010048 */
[----:B------:R-:W-:Y:S01]  /*1760*/  FMUL.FTZ R74, R26, R65 ;  /* 0x000000411a4a7220 */ /* 0x000fe20000410000 */
[----:B------:R-:W-:Y:S01]  /*1770*/  FMUL.FTZ R19, R58, R19 ;  /* 0x000000133a137220 */ /* 0x000fe20000410000 */
[----:B------:R-:W-:Y:S01]  /*1780*/  FMUL.FTZ R79, R68, R79 ;  /* 0x0000004f444f7220 */ /* 0x000fe20000410000 */
[----:B0-----:R-:W-:-:S02]  /*1790*/  HADD2.F32 R80, -RZ, R21.H0_H0 ;  /* 0x20000015ff507230 */ /* 0x001fc40000004100 */
[----:B------:R-:W-:Y:S01]  /*17a0*/  FMUL.FTZ R74, R67, R74 ;  /* 0x0000004a434a7220 */ /* 0x000fe20000410000 */
[----:B------:R-:W-:Y:S01]  /*17b0*/  FMUL.FTZ R19, R19, R72 ;  /* 0x0000004813137220 */ /* 0x000fe20000410000 */
[----:B------:R-:W-:Y:S01]  /*17c0*/  FMUL.FTZ R79, R79, R76 ;  /* 0x0000004c4f4f7220 */ /* 0x000fe20000410000 */
[--C-:B------:R-:W-:Y:S02]  /*17d0*/  HADD2.F32 R72, -RZ, R20.reuse.H0_H0 ;  /* 0x20000014ff487230 */ /* 0x100fe40000004100 */
[----:B------:R-:W-:Y:S01]  /*17e0*/  FMUL.FTZ R74, R74, R77 ;  /* 0x0000004d4a4a7220 */ /* 0x000fe20000410000 */
[----:B------:R-:W-:Y:S02]  /*17f0*/  HADD2.F32 R76, -RZ, R20.H1_H1 ;  /* 0x30000014ff4c7230 */ /* 0x000fe40000004100 */
[----:B------:R-:W-:Y:S01]  /*1800*/  FADD.FTZ R77, -R73, 1 ;  /* 0x3f800000494d7421 */ /* 0x000fe20000010100 */
[----:B------:R-:W-:Y:S02]  /*1810*/  HADD2.F32 R84, -RZ, R21.H1_H1 ;  /* 0x30000015ff547230 */ /* 0x000fe40000004100 */
[----:B------:R-:W-:Y:S01]  /*1820*/  FADD.FTZ R21, -R71, 1 ;  /* 0x3f80000047157421 */ /* 0x000fe20000010100 */
[----:B------:R-:W-:-:S02]  /*1830*/  HADD2.F32 R87, -RZ, R22.H0_H0 ;  /* 0x20000016ff577230 */ /* 0x000fc40000004100 */
[----:B------:R-:W-:Y:S01]  /*1840*/  FMUL.FTZ R20, R27, R72 ;  /* 0x000000481b147220 */ /* 0x000fe20000410000 */
[----:B------:R-:W-:Y:S02]  /*1850*/  HADD2.F32 R89, -RZ, R22.H1_H1 ;  /* 0x30000016ff597230 */ /* 0x000fe40000004100 */
[----:B------:R-:W-:Y:S01]  /*1860*/  FMUL.FTZ R22, R28, R76 ;  /* 0x0000004c1c167220 */ /* 0x000fe20000410000 */
[----:B------:R-:W-:Y:S01]  /*1870*/  FFMA.FTZ R21, R46, R21, 1 ;  /* 0x3f8000002e157423 */ /* 0x000fe20000010015 */
[----:B------:R-:W-:Y:S01]  /*1880*/  FFMA.FTZ R77, R44, R77, 1 ;  /* 0x3f8000002c4d7423 */ /* 0x000fe2000001004d */
[----:B------:R-:W-:Y:S01]  /*1890*/  FMUL.FTZ R20, R71, R20 ;  /* 0x0000001447147220 */ /* 0x000fe20000410000 */
[----:B------:R-:W-:Y:S01]  /*18a0*/  FMUL.FTZ R22, R73, R22 ;  /* 0x0000001649167220 */ /* 0x000fe20000410000 */
[--C-:B------:R-:W-:Y:S02]  /*18b0*/  HADD2.F32 R93, -RZ, R23.reuse.H0_H0 ;  /* 0x20000017ff5d7230 */ /* 0x100fe40000004100 */
[----:B------:R-:W-:Y:S01]  /*18c0*/  FMUL.FTZ R88, R24, R87 ;  /* 0x0000005718587220 */ /* 0x000fe20000410000 */
[----:B------:R-:W-:-:S02]  /*18d0*/  HADD2.F32 R95, -RZ, R23.H1_H1 ;  /* 0x30000017ff5f7230 */ /* 0x000fc40000004100 */
[----:B------:R-:W-:Y:S01]  /*18e0*/  FMUL.FTZ R23, R30, R84 ;  /* 0x000000541e177220 */ /* 0x000fe20000410000 */
[----:B------:R-:W-:Y:S01]  /*18f0*/  FMUL.FTZ R20, R20, R21 ;  /* 0x0000001514147220 */ /* 0x000fe20000410000 */
[----:B------:R-:W-:Y:S01]  /*1900*/  FMUL.FTZ R77, R22, R77 ;  /* 0x0000004d164d7220 */ /* 0x000fe20000410000 */
[----:B------:R-:W-:Y:S01]  /*1910*/  FADD.FTZ R22, -R78, 1 ;  /* 0x3f8000004e167421 */ /* 0x000fe20000010100 */
[----:B------:R-:W-:Y:S01]  /*1920*/  FMUL.FTZ R21, R29, R80 ;  /* 0x000000501d157220 */ /* 0x000fe20000410000 */
[----:B------:R-:W-:Y:S01]  /*1930*/  FMUL.FTZ R23, R82, R23 ;  /* 0x0000001752177220 */ /* 0x000fe20000410000 */
[----:B------:R-:W-:Y:S01]  /*1940*/  FMUL.FTZ R88, R85, R88 ;  /* 0x0000005855587220 */ /* 0x000fe20000410000 */
[----:B------:R-:W-:Y:S01]  /*1950*/  FFMA.FTZ R22, R41, R22, 1 ;  /* 0x3f80000029167423 */ /* 0x000fe20000010016 */
        /* <DEDUP_REMOVED lines=9> */
[----:B------:R-:W-:Y:S01]  /*19f0*/  FMUL.FTZ R83, R94, R83 ;  /* 0x000000535e537220 */ /* 0x000fe20000410000 */
[----:B------:R-:W-:Y:S01]  /*1a00*/  F2FP.F16.F32.PACK_AB R18, R19, R18 ;  /* 0x000000121312723e */ /* 0x000fe200000000ff */
[----:B------:R-:W-:Y:S01]  /*1a10*/  FMUL.FTZ R23, R90, R23 ;  /* 0x000000175a177220 */ /* 0x000fe20000410000 */
[----:B------:R-:W-:Y:S01]  /*1a20*/  FMUL.FTZ R88, R91, R88 ;  /* 0x000000585b587220 */ /* 0x000fe20000410000 */
[----:B------:R-:W-:Y:S01]  /*1a30*/  FMUL.FTZ R96, R83, R96 ;  /* 0x0000006053607220 */ /* 0x000fe20000410000 */
[----:B------:R-:W-:Y:S01]  /*1a40*/  F2FP.F16.F32.PACK_AB R16, R75, R16 ;  /* 0x000000104b10723e */ /* 0x000fe200000000ff */
[----:B------:R-:W-:Y:S01]  /*1a50*/  FMUL.FTZ R23, R23, R92 ;  /* 0x0000005c17177220 */ /* 0x000fe20000410000 */
[----:B------:R-:W-:Y:S01]  /*1a60*/  FMUL.FTZ R81, R88, R81 ;  /* 0x0000005158517220 */ /* 0x000fe20000410000 */
[----:B------:R-:W-:Y:S01]  /*1a70*/  F2FP.F16.F32.PACK_AB R17, R70, R17 ;  /* 0x000000114611723e */ /* 0x000fe200000000ff */
[----:B------:R-:W-:Y:S01]  /*1a80*/  FMUL.FTZ R55, R2, R55 ;  /* 0x0000003702377220 */ /* 0x000fe20000410000 */
[----:B------:R-:W-:Y:S01]  /*1a90*/  F2FP.F16.F32.PACK_AB R19, R79, R74 ;  /* 0x0000004a4f13723e */ /* 0x000fe200000000ff */
[----:B------:R-:W-:Y:S01]  /*1aa0*/  BAR.SYNC.DEFER_BLOCKING 0x0 ;  /* 0x0000000000007b1d */ /* 0x000fe20000010000 */
[----:B------:R-:W-:Y:S01]  /*1ab0*/  F2FP.F16.F32.PACK_AB R22, R23, R22 ;  /* 0x000000161716723e */ /* 0x000fe200000000ff */
[----:B------:R-:W-:Y:S01]  /*1ac0*/  FMUL.FTZ R56, R3, R56 ;  /* 0x0000003803387220 */ /* 0x000fe20000410000 */
[----:B------:R-:W-:Y:S01]  /*1ad0*/  F2FP.F16.F32.PACK_AB R20, R77, R20 ;  /* 0x000000144d14723e */ /* 0x000fe200000000ff */
[--C-:B------:R-:W-:Y:S01]  /*1ae0*/  HADD2.F32 R79, -RZ, R9.reuse.H0_H0 ;  /* 0x20000009ff4f7230 */ /* 0x100fe20000004100 */
[----:B------:R-:W-:Y:S01]  /*1af0*/  F2FP.F16.F32.PACK_AB R21, R86, R21 ;  /* 0x000000155615723e */ /* 0x000fe200000000ff */
[----:B------:R-:W-:Y:S01]  /*1b00*/  FMUL.FTZ R53, R53, R54 ;  /* 0x0000003635357220 */ /* 0x000fe20000410000 */
[----:B------:R-:W-:Y:S01]  /*1b10*/  F2FP.F16.F32.PACK_AB R23, R96, R81 ;  /* 0x000000516017723e */ /* 0x000fe200000000ff */
[----:B------:R-:W-:Y:S01]  /*1b20*/  HADD2.F32 R81, -RZ, R9.H1_H1 ;  /* 0x30000009ff517230 */ /* 0x000fe20000004100 */
[----:B------:R-:W-:Y:S01]  /*1b30*/  MOV R2, UR9 ;  /* 0x0000000900027c02 */ /* 0x000fe20008000f00 */
[----:B------:R-:W-:Y:S01]  /*1b40*/  FMUL.FTZ R40, R40, R57 ;  /* 0x0000003928287220 */ /* 0x000fe20000410000 */
[----:B------:R-:W-:Y:S01]  /*1b50*/  MOV R3, UR8 ;  /* 0x0000000800037c02 */ /* 0x000fe20008000f00 */
[----:B------:R-:W-:Y:S01]  /*1b60*/  FMUL.FTZ R43, R43, R58 ;  /* 0x0000003a2b2b7220 */ /* 0x000fe20000410000 */
[----:B------:R-:W-:Y:S01]  /*1b70*/  FMUL.FTZ R42, R42, R67 ;  /* 0x000000432a2a7220 */ /* 0x000fe20000410000 */
[----:B------:R-:W-:Y:S01]  /*1b80*/  FMUL.FTZ R46, R46, R71 ;  /* 0x000000472e2e7220 */ /* 0x000fe20000410000 */
[----:B------:R-:W-:Y:S01]  /*1b90*/  FMUL.FTZ R9, R44, R73 ;  /* 0x000000492c097220 */ /* 0x000fe20000410000 */
[----:B------:R-:W-:-:S04]  /*1ba0*/  IMAD.WIDE.U32 R2, R0, 0x10, R2 ;  /* 0x0000001000027825 */ /* 0x000fc800078e0002 */
[----:B------:R-:W-:Y:S01]  /*1bb0*/  FMUL.FTZ R78, R41, R78 ;  /* 0x0000004e294e7220 */ /* 0x000fe20000410000 */
[----:B------:R-:W-:Y:S01]  /*1bc0*/  FMUL.FTZ R85, R48, R85 ;  /* 0x0000005530557220 */ /* 0x000fe20000410000 */
[----:B------:R-:W-:Y:S01]  /*1bd0*/  FMUL.FTZ R90, R49, R90 ;  /* 0x0000005a315a7220 */ /* 0x000fe20000410000 */
[----:B------:R-:W-:Y:S01]  /*1be0*/  FMUL.FTZ R50, R50, R91 ;  /* 0x0000005b32327220 */ /* 0x000fe20000410000 */
[--C-:B------:R-:W-:Y:S02]  /*1bf0*/  HADD2.F32 R75, -RZ, R8.reuse.H0_H0 ;  /* 0x20000008ff4b7230 */ /* 0x100fe40000004100 */
[----:B------:R-:W-:Y:S01]  /*1c00*/  FMUL.FTZ R60, R60, R53 ;  /* 0x000000353c3c7220 */ /* 0x000fe20000410000 */
[----:B------:R-:W-:Y:S01]  /*1c10*/  HADD2.F32 R77, -RZ, R8.H1_H1 ;  /* 0x30000008ff4d7230 */ /* 0x000fe20000004100 */
[----:B------:R-:W-:Y:S01]  /*1c20*/  STS.128 [R118], R16 ;  /* 0x0000001076007388 */ /* 0x000fe20000000c00 */
[----:B------:R-:W-:Y:S02]  /*1c30*/  HADD2.F32 R83, -RZ, R10.H0_H0 ;  /* 0x2000000aff537230 */ /* 0x000fe40000004100 */
[----:B------:R-:W-:Y:S01]  /*1c40*/  FMUL.FTZ R62, R62, R52 ;  /* 0x000000343e3e7220 */ /* 0x000fe20000410000 */
[----:B------:R-:W-:Y:S01]  /*1c50*/  FMUL.FTZ R67, R34, R55 ;  /* 0x0000003722437220 */ /* 0x000fe20000410000 */
[----:B------:R0:W-:Y:S01]  /*1c60*/  STS.128 [R118+0x10], R20 ;  /* 0x0000101476007388 */ /* 0x0001e20000000c00 */
[----:B------:R-:W-:-:S03]  /*1c70*/  NOP ;  /* 0x0000000000007918 */ /* 0x000fc60000000000 */
[----:B------:R-:W1:Y:S01]  /*1c80*/  LDS.128 R12, [R119] ;  /* 0x00000000770c7984 */ /* 0x000e620000000c00 */
[----:B------:R-:W-:Y:S01]  /*1c90*/  FMUL.FTZ R71, R36, R56 ;  /* 0x0000003824477220 */ /* 0x000fe20000410000 */
[----:B------:R-:W-:Y:S01]  /*1ca0*/  FMUL.FTZ R73, R26, R42 ;  /* 0x0000002a1a497220 */ /* 0x000fe20000410000 */
[----:B------:R-:W-:Y:S01]  /*1cb0*/  FMUL.FTZ R68, R38, R47 ;  /* 0x0000002f26447220 */ /* 0x000fe20000410000 */
[----:B------:R-:W2:Y:S01]  /*1cc0*/  LDS.128 R4, [R119+0x200] ;  /* 0x0002000077047984 */ /* 0x000ea20000000c00 */
[----:B------:R-:W-:Y:S01]  /*1cd0*/  FMUL.FTZ R147, R27, R46 ;  /* 0x0000002e1b937220 */ /* 0x000fe20000410000 */
[----:B------:R-:W-:Y:S01]  /*1ce0*/  FMUL.FTZ R70, R28, R9 ;  /* 0x000000091c467220 */ /* 0x000fe20000410000 */
[----:B------:R-:W-:Y:S01]  /*1cf0*/  FMUL.FTZ R149, R29, R78 ;  /* 0x0000004e1d957220 */ /* 0x000fe20000410000 */
[----:B------:R-:W-:Y:S01]  /*1d00*/  FMUL.FTZ R74, R30, R45 ;  /* 0x0000002d1e4a7220 */ /* 0x000fe20000410000 */
[----:B0-----:R-:W-:Y:S02]  /*1d10*/  HADD2.F32 R21, -RZ, R10.H1_H1 ;  /* 0x3000000aff157230 */ /* 0x001fe40000004100 */
[----:B------:R-:W-:Y:S01]  /*1d20*/  FMUL.FTZ R20, R35, R40 ;  /* 0x0000002823147220 */ /* 0x000fe20000410000 */
[----:B------:R-:W-:-:S02]  /*1d30*/  HADD2.F32 R23, -RZ, R11.H0_H0 ;  /* 0x2000000bff177230 */ /* 0x000fc40000004100 */
[----:B------:R-:W-:Y:S01]  /*1d40*/  FMUL.FTZ R22, R37, R43 ;  /* 0x0000002b25167220 */ /* 0x000fe20000410000 */
[----:B------:R-:W-:Y:S01]  /*1d50*/  FMUL.FTZ R151, R24, R85 ;  /* 0x0000005518977220 */ /* 0x000fe20000410000 */
[----:B------:R-:W-:Y:S01]  /*1d60*/  FMUL.FTZ R82, R31, R90 ;  /* 0x0000005a1f527220 */ /* 0x000fe20000410000 */
[----:B------:R-:W-:Y:S01]  /*1d70*/  FMUL.FTZ R153, R25, R50 ;  /* 0x0000003219997220 */ /* 0x000fe20000410000 */
[----:B-1----:R0:W-:Y:S04]  /*1d80*/  STG.E.128 desc[UR28][R2.64], R12 ;  /* 0x0000000c02007986 */ /* 0x0021e8000c101d1c */
[----:B--2---:R0:W-:Y:S01]  /*1d90*/  STG.E.128 desc[UR28][R2.64+0x200], R4 ;  /* 0x0002000402007986 */ /* 0x0041e2000c101d1c */
[----:B------:R-:W-:Y:S05]  /*1da0*/  BRA.U !UP0, `(.L_x_3231) ;  /* 0x0000000108ac7547 */ /* 0x000fea000b800000 */
[----:B------:R-:W-:Y:S01]  /*1db0*/  BAR.SYNC.DEFER_BLOCKING 0x0 ;  /* 0x0000000000007b1d */ /* 0x000fe20000010000 */
[----:B0-----:R-:W-:Y:S01]  /*1dc0*/  FMUL.FTZ R12, R53, R33 ;  /* 0x00000021350c7220 */ /* 0x001fe20000410000 */
        /* <DEDUP_REMOVED lines=15> */
[----:B------:R-:W0:Y:S01]  /*1ec0*/  LDCU.128 UR8, c[0x0][0x430] ;  /* 0x00008600ff0877ac */ /* 0x000e220008000c00 */
[----:B------:R-:W-:-:S02]  /*1ed0*/  F2FP.F16.F32.PACK_AB R15, R2, R15 ;  /* 0x0000000f020f723e */ /* 0x000fc400000000ff */
[----:B------:R-:W-:Y:S02]  /*1ee0*/  F2FP.F16.F32.PACK_AB R14, R43, R14 ;  /* 0x0000000e2b0e723e */ /* 0x000fe400000000ff */
[----:B------:R-:W-:Y:S02]  /*1ef0*/  F2FP.F16.F32.PACK_AB R13, R40, R13 ;  /* 0x0000000d280d723e */ /* 0x000fe400000000ff */
[----:B------:R-:W-:Y:S02]  /*1f00*/  F2FP.F16.F32.PACK_AB R12, R39, R12 ;  /* 0x0000000c270c723e */ /* 0x000fe400000000ff */
[----:B------:R-:W-:Y:S02]  /*1f10*/  F2FP.F16.F32.PACK_AB R19, R4, R19 ;  /* 0x000000130413723e */ /* 0x000fe400000000ff */
[----:B------:R-:W-:Y:S01]  /*1f20*/  F2FP.F16.F32.PACK_AB R18, R89, R18 ;  /* 0x000000125912723e */ /* 0x000fe200000000ff */
[----:B------:R-:W-:Y:S01]  /*1f30*/  STS.128 [R118], R12 ;  /* 0x0000000c76007388 */ /* 0x000fe20000000c00 */
[----:B------:R-:W-:-:S02]  /*1f40*/  F2FP.F16.F32.PACK_AB R17, R84, R17 ;  /* 0x000000115411723e */ /* 0x000fc400000000ff */
[----:B------:R-:W-:Y:S01]  /*1f50*/  F2FP.F16.F32.PACK_AB R16, R9, R16 ;  /* 0x000000100910723e */ /* 0x000fe200000000ff */
[----:B0-----:R-:W-:-:S04]  /*1f60*/  UIMAD.WIDE.U32 UR30, UR32, UR8, UR6 ;  /* 0x00000008201e72a5 */ /* 0x001fc8000f8e0006 */
[----:B------:R-:W-:Y:S01]  /*1f70*/  STS.128 [R118+0x10], R16 ;  /* 0x0000101076007388 */ /* 0x000fe20000000c00 */
[----:B------:R-:W-:-:S03]  /*1f80*/  NOP ;  /* 0x0000000000007918 */ /* 0x000fc60000000000 */
[----:B------:R-:W0:Y:S01]  /*1f90*/  LDS.128 R4, [R119] ;  /* 0x0000000077047984 */ /* 0x000e220000000c00 */
[----:B------:R-:W-:Y:S01]  /*1fa0*/  UIMAD UR9, UR32, UR9, UR31 ;  /* 0x00000009200972a4 */ /* 0x000fe2000f8e021f */
[----:B------:R-:W-:Y:S02]  /*1fb0*/  UMOV UR8, UR30 ;  /* 0x0000001e00087c82 */ /* 0x000fe40008000000 */
[----:B------:R-:W1:Y:S01]  /*1fc0*/  LDS.128 R8, [R119+0x200] ;  /* 0x0002000077087984 */ /* 0x000e620000000c00 */
[----:B------:R-:W-:-:S04]  /*1fd0*/  UIMAD.WIDE.U32 UR8, UR12, UR10, UR8 ;  /* 0x0000000a0c0872a5 */ /* 0x000fc8000f8e0008 */
[----:B------:R-:W-:Y:S02]  /*1fe0*/  UIMAD UR11, UR12, UR11, UR9 ;  /* 0x0000000b0c0b72a4 */ /* 0x000fe4000f8e0209 */
[----:B------:R-:W-:-:S04]  /*1ff0*/  ULEA UR9, UP0, UR8, UR34, 0x1 ;  /* 0x0000002208097291 */ /* 0x000fc8000f8008ff */
[----:B------:R-:W-:Y:S02]  /*2000*/  ULEA.HI.X UR8, UR8, UR35, UR11, 0x1, UP0 ;  /* 0x0000002308087291 */ /* 0x000fe400080f0c0b */
[----:B------:R-:W-:-:S04]  /*2010*/  MOV R2, UR9 ;  /* 0x0000000900027c02 */ /* 0x000fc80008000f00 */
[----:B------:R-:W-:-:S03]  /*2020*/  MOV R3, UR8 ;  /* 0x0000000800037c02 */ /* 0x000fc60008000f00 */
[----:B------:R-:W-:-:S05]  /*2030*/  IMAD.WIDE.U32 R2, R0, 0x10, R2 ;  /* 0x0000001000027825 */ /* 0x000fca00078e0002 */
[----:B0-----:R2:W-:Y:S04]  /*2040*/  STG.E.128 desc[UR28][R2.64], R4 ;  /* 0x0000000402007986 */ /* 0x0015e8000c101d1c */
[----:B-1----:R2:W-:Y:S02]  /*2050*/  STG.E.128 desc[UR28][R2.64+0x200], R8 ;  /* 0x0002000802007986 */ /* 0x0025e4000c101d1c */
.L_x_3231:
[----:B------:R-:W-:Y:S01]  /*2060*/  FFMA.FTZ R129, R60, R116, R129 ;  /* 0x000000743c817223 */ /* 0x000fe20000010081 */
[----:B------:R-:W1:Y:S01]  /*2070*/  LDCU UR8, c[0x0][0x38c] ;  /* 0x00007180ff0877ac */ /* 0x000e620008000800 */
[----:B------:R-:W-:Y:S02]  /*2080*/  CS2R R98, SRZ ;  /* 0x0000000000627805 */ /* 0x000fe4000001ff00 */
[----:B------:R-:W-:Y:S01]  /*2090*/  CS2R R96, SRZ ;  /* 0x0000000000607805 */ /* 0x000fe2000001ff00 */
[----:B------:R-:W-:Y:S01]  /*20a0*/  FFMA.FTZ R0, R62, R117, R129 ;  /* 0x000000753e007223 */ /* 0x000fe20000010081 */
[----:B------:R-:W-:Y:S02]  /*20b0*/  CS2R R94, SRZ ;  /* 0x00000000005e7805 */ /* 0x000fe4000001ff00 */
[----:B------:R-:W-:Y:S02]  /*20c0*/  CS2R R92, SRZ ;  /* 0x00000000005c7805 */ /* 0x000fe4000001ff00 */
[----:B------:R-:W-:Y:S01]  /*20d0*/  CS2R R90, SRZ ;  /* 0x00000000005a7805 */ /* 0x000fe2000001ff00 */
[----:B0-2---:R-:W-:Y:S01]  /*20e0*/  FFMA.FTZ R3, R67, R114, R0 ;  /* 0x0000007243037223 */ /* 0x005fe20000010000 */
[----:B------:R-:W-:-:S02]  /*20f0*/  CS2R R88, SRZ ;  /* 0x0000000000587805 */ /* 0x000fc4000001ff00 */
[----:B------:R-:W-:Y:S02]  /*2100*/  CS2R R86, SRZ ;  /* 0x0000000000567805 */ /* 0x000fe4000001ff00 */
[----:B------:R-:W-:Y:S01]  /*2110*/  CS2R R84, SRZ ;  /* 0x0000000000547805 */ /* 0x000fe2000001ff00 */
[----:B------:R-:W-:Y:S01]  /*2120*/  FFMA.FTZ R0, R20, R115, R3 ;  /* 0x0000007314007223 */ /* 0x000fe20000010003 */
[--C-:B-----5:R-:W-:Y:S01]  /*2130*/  FADD.FTZ R59, R75, R126.reuse ;  /* 0x0000007e4b3b7221 */ /* 0x120fe20000010000 */
[--C-:B------:R-:W-:Y:S01]  /*2140*/  FADD.FTZ R58, R77, R126.reuse ;  /* 0x0000007e4d3a7221 */ /* 0x100fe20000010000 */
[----:B------:R-:W-:Y:S01]  /*2150*/  FADD.FTZ R57, R79, R126 ;  /* 0x0000007e4f397221 */ /* 0x000fe20000010000 */
[----:B------:R-:W-:Y:S01]  /*2160*/  FFMA.FTZ R3, R71, R112, R0 ;  /* 0x0000007047037223 */ /* 0x000fe20000010000 */
[--C-:B------:R-:W-:Y:S01]  /*2170*/  FADD.FTZ R56, R81, R126.reuse ;  /* 0x0000007e51387221 */ /* 0x100fe20000010000 */
[--C-:B------:R-:W-:Y:S01]  /*2180*/  FADD.FTZ R55, R83, R126.reuse ;  /* 0x0000007e53377221 */ /* 0x100fe20000010000 */
[----:B-1----:R-:W-:Y:S01]  /*2190*/  UISETP.GE.AND UP0, UPT, UR8, 0x1, UPT ;  /* 0x000000010800788c */ /* 0x002fe2000bf06270 */
[----:B------:R-:W-:Y:S01]  /*21a0*/  FFMA.FTZ R0, R22, R113, R3 ;  /* 0x0000007116007223 */ /* 0x000fe20000010003 */
[--C-:B------:R-:W-:Y:S01]  /*21b0*/  FADD.FTZ R54, R21, R126.reuse ;  /* 0x0000007e15367221 */ /* 0x100fe20000010000 */
[--C-:B------:R-:W-:Y:S01]  /*21c0*/  FADD.FTZ R53, R23, R126.reuse ;  /* 0x0000007e17357221 */ /* 0x100fe20000010000 */
[----:B------:R-:W-:Y:S01]  /*21d0*/  FADD.FTZ R52, R111, R126 ;  /* 0x0000007e6f347221 */ /* 0x000fe20000010000 */
[----:B------:R-:W-:Y:S01]  /*21e0*/  FFMA.FTZ R3, R73, R108, R0 ;  /* 0x0000006c49037223 */ /* 0x000fe20000010000 */
[--C-:B------:R-:W-:Y:S01]  /*21f0*/  FADD.FTZ R51, R131, R126.reuse ;  /* 0x0000007e83337221 */ /* 0x100fe20000010000 */
[--C-:B------:R-:W-:Y:S01]  /*2200*/  FADD.FTZ R50, R133, R126.reuse ;  /* 0x0000007e85327221 */ /* 0x100fe20000010000 */
[--C-:B------:R-:W-:Y:S01]  /*2210*/  FADD.FTZ R49, R135, R126.reuse ;  /* 0x0000007e87317221 */ /* 0x100fe20000010000 */
[----:B------:R-:W-:Y:S01]  /*2220*/  FFMA.FTZ R0, R68, R109, R3 ;  /* 0x0000006d44007223 */ /* 0x000fe20000010003 */
[--C-:B------:R-:W-:Y:S01]  /*2230*/  FADD.FTZ R48, R137, R126.reuse ;  /* 0x0000007e89307221 */ /* 0x100fe20000010000 */
[--C-:B------:R-:W-:Y:S01]  /*2240*/  FADD.FTZ R47, R139, R126.reuse ;  /* 0x0000007e8b2f7221 */ /* 0x100fe20000010000 */
[----:B------:R-:W-:Y:S01]  /*2250*/  FADD.FTZ R46, R141, R126 ;  /* 0x0000007e8d2e7221 */ /* 0x000fe20000010000 */
[----:B------:R-:W-:Y:S01]  /*2260*/  FFMA.FTZ R3, R147, R106, R0 ;  /* 0x0000006a93037223 */ /* 0x000fe20000010000 */
[--C-:B------:R-:W-:Y:S01]  /*2270*/  FADD.FTZ R45, R143, R126.reuse ;  /* 0x0000007e8f2d7221 */ /* 0x100fe20000010000 */
[----:B------:R-:W-:Y:S01]  /*2280*/  FADD.FTZ R44, R145, R126 ;  /* 0x0000007e912c7221 */ /* 0x000fe20000010000 */
[-C--:B------:R-:W-:Y:S01]  /*2290*/  FMUL.FTZ R43, R60, R128.reuse ;  /* 0x000000803c2b7220 */ /* 0x080fe20000410000 */
[----:B------:R-:W-:Y:S01]  /*22a0*/  FFMA.FTZ R0, R70, R107, R3 ;  /* 0x0000006b46007223 */ /* 0x000fe20000010003 */
[-C--:B------:R-:W-:Y:S01]  /*22b0*/  FMUL.FTZ R42, R62, R128.reuse ;  /* 0x000000803e2a7220 */ /* 0x080fe20000410000 */
[-C--:B------:R-:W-:Y:S01]  /*22c0*/  FMUL.FTZ R41, R67, R128.reuse ;  /* 0x0000008043297220 */ /* 0x080fe20000410000 */
[----:B------:R-:W-:Y:S01]  /*22d0*/  FMUL.FTZ R40, R20, R128 ;  /* 0x0000008014287220 */ /* 0x000fe20000410000 */
[----:B------:R-:W-:Y:S01]  /*22e0*/  FFMA.FTZ R3, R149, R104, R0 ;  /* 0x0000006895037223 */ /* 0x000fe20000010000 */
[-C--:B------:R-:W-:Y:S01]  /*22f0*/  FMUL.FTZ R39, R71, R128.reuse ;  /* 0x0000008047277220 */ /* 0x080fe20000410000 */
[-C--:B------:R-:W-:Y:S01]  /*2300*/  FMUL.FTZ R38, R22, R128.reuse ;  /* 0x0000008016267220 */ /* 0x080fe20000410000 */
        /* <DEDUP_REMOVED lines=9> */
[C---:B------:R-:W-:Y:S01]  /*23a0*/  FFMA.FTZ R0, R82.reuse, R103, R3 ;  /* 0x0000006752007223 */ /* 0x040fe20000010003 */
[-C--:B------:R-:W-:Y:S01]  /*23b0*/  FMUL.FTZ R30, R82, R128.reuse ;  /* 0x00000080521e7220 */ /* 0x080fe20000410000 */
[CC--:B------:R-:W-:Y:S01]  /*23c0*/  FMUL.FTZ R29, R153.reuse, R128.reuse ;  /* 0x00000080991d7220 */ /* 0x0c0fe20000410000 */
[----:B------:R-:W-:Y:S01]  /*23d0*/  FMUL.FTZ R28, R110, R128 ;  /* 0x000000806e1c7220 */ /* 0x000fe20000410000 */
[----:B------:R-:W-:-:S04]  /*23e0*/  FFMA.FTZ R129, R153, R100, R0 ;  /* 0x0000006499817223 */ /* 0x000fc80000010000 */
        /* <DEDUP_REMOVED lines=22> */
[----:B------:R-:W-:Y:S01]  /*2550*/  FMUL.FTZ R12, R56, R115 ;  /* 0x00000073380c7220 */ /* 0x000fe20000410000 */
[----:B------:R-:W-:Y:S01]  /*2560*/  FMUL.FTZ R11, R55, R112 ;  /* 0x00000070370b7220 */ /* 0x000fe20000410000 */
[----:B------:R-:W-:Y:S01]  /*2570*/  FMUL.FTZ R10, R54, R113 ;  /* 0x00000071360a7220 */ /* 0x000fe20000410000 */
[----:B------:R-:W-:Y:S01]  /*2580*/  FMUL.FTZ R9, R53, R108 ;  /* 0x0000006c35097220 */ /* 0x000fe20000410000 */
[----:B------:R-:W-:Y:S01]  /*2590*/  FMUL.FTZ R8, R52, R109 ;  /* 0x0000006d34087220 */ /* 0x000fe20000410000 */
[----:B------:R-:W-:Y:S01]  /*25a0*/  FMUL.FTZ R7, R51, R106 ;  /* 0x0000006a33077220 */ /* 0x000fe20000410000 */
[----:B------:R-:W-:Y:S01]  /*25b0*/  ISETP.EQ.AND P1, PT, R124, RZ, P1 ;  /* 0x000000ff7c00720c */ /* 0x000fe20000f22270 */
        /* <DEDUP_REMOVED lines=12> */
.L_x_3266:
        /* <DEDUP_REMOVED lines=9> */
[----:B--2---:R-:W-:Y:S02]  /*2710*/  UIMAD.WIDE.U32 UR30, UR8, UR34, URZ ;  /* 0x00000022081e72a5 */ /* 0x004fe4000f8e00ff */
[----:B---3--:R-:W-:Y:S02]  /*2720*/  UIMAD.WIDE.U32 UR10, UR8, UR36, URZ ;  /* 0x00000024080a72a5 */ /* 0x008fe4000f8e00ff */
        /* <DEDUP_REMOVED lines=17> */
[----:B------:R-:W-:Y:S01]  /*2840*/  ULOP3.LUT UR9, UR9, 0x100, URZ, 0xc0, !UPT ;  /* 0x0000010009097892 */ /* 0x000fe2000f8ec0ff */
[----:B----4-:R-:W-:-:S02]  /*2850*/  R2UR UR30, R65 ;  /* 0x00000000411e72ca */ /* 0x010fc400000e0000 */
[----:B------:R-:W-:-:S11]  /*2860*/  R2UR UR11, R64 ;  /* 0x00000000400b72ca */ /* 0x000fd600000e0000 */
[----:B------:R-:W-:Y:S01]  /*2870*/  FMUL.FTZ R65, R59, UR30 ;  /* 0x0000001e3b417c20 */ /* 0x000fe20008410000 */
[----:B------:R-:W-:-:S03]  /*2880*/  FMUL.FTZ R64, R45, UR30 ;  /* 0x0000001e2d407c20 */ /* 0x000fc60008410000 */
[----:B------:R-:W-:Y:S01]  /*2890*/  FMUL.RZ R66, R65, 0.15915493667125701904 ;  /* 0x3e22f98341427820 */ /* 0x000fe2000040c000 */
[----:B------:R-:W-:Y:S01]  /*28a0*/  FMUL.FTZ R65, R58, UR30 ;  /* 0x0000001e3a417c20 */ /* 0x000fe20008410000 */
[----:B------:R-:W-:Y:S01]  /*28b0*/  FMUL.RZ R74, R64, 0.15915493667125701904 ;  /* 0x3e22f983404a7820 */ /* 0x000fe2000040c000 */
[----:B------:R-:W-:Y:S01]  /*28c0*/  FMUL.FTZ R64, R44, UR30 ;  /* 0x0000001e2c407c20 */ /* 0x000fe20008410000 */
[----:B------:R-:W-:Y:S01]  /*28d0*/  MUFU.SIN R81, R66 ;  /* 0x0000004200517308 */ /* 0x000fe20000000400 */
[----:B------:R-:W-:Y:S01]  /*28e0*/  FMUL.RZ R68, R65, 0.15915493667125701904 ;  /* 0x3e22f98341447820 */ /* 0x000fe2000040c000 */
[----:B------:R-:W-:Y:S01]  /*28f0*/  FMUL.FTZ R65, R57, UR30 ;  /* 0x0000001e39417c20 */ /* 0x000fe20008410000 */
[----:B------:R-:W-:-:S03]  /*2900*/  FMUL.RZ R130, R64, 0.15915493667125701904 ;  /* 0x3e22f98340827820 */ /* 0x000fc6000040c000 */
[----:B------:R-:W-:Y:S01]  /*2910*/  FMUL.RZ R70, R65, 0.15915493667125701904 ;  /* 0x3e22f98341467820 */ /* 0x000fe2000040c000 */
[----:B------:R-:W-:Y:S01]  /*2920*/  FMUL.FTZ R65, R56, UR30 ;  /* 0x0000001e38417c20 */ /* 0x000fe20008410000 */
[----:B------:R3:W-:Y:S03]  /*2930*/  MUFU.COS R67, R66 ;  /* 0x0000004200437308 */ /* 0x0007e60000000000 */
[----:B------:R-:W-:Y:S01]  /*2940*/  FMUL.RZ R72, R65, 0.15915493667125701904 ;  /* 0x3e22f98341487820 */ /* 0x000fe2000040c000 */
[----:B------:R-:W-:-:S04]  /*2950*/  FMUL.FTZ R65, R55, UR30 ;  /* 0x0000001e37417c20 */ /* 0x000fc80008410000 */
[----:B------:R-:W-:Y:S01]  /*2960*/  MUFU.SIN R69, R68 ;  /* 0x0000004400457308 */ /* 0x000fe20000000400 */
[----:B---3--:R-:W-:Y:S01]  /*2970*/  FMUL.RZ R66, R65, 0.15915493667125701904 ;  /* 0x3e22f98341427820 */ /* 0x008fe2000040c000 */
[----:B------:R-:W-:-:S06]  /*2980*/  FMUL.FTZ R65, R54, UR30 ;  /* 0x0000001e36417c20 */ /* 0x000fcc0008410000 */
[----:B------:R3:W4:Y:S08]  /*2990*/  MUFU.COS R159, R68 ;  /* 0x00000044009f7308 */ /* 0x0007300000000000 */
[----:B-1----:R-:W-:Y:S01]  /*29a0*/  MUFU.SIN R71, R70 ;  /* 0x0000004600477308 */ /* 0x002fe20000000400 */
        /* <DEDUP_REMOVED lines=25> */
[----:B------:R-:W-:-:S06]  /*2b40*/  FMUL.FTZ R65, R47, UR30 ;  /* 0x0000001e2f417c20 */ /* 0x000fcc0008410000 */
[----:B------:R3:W-:Y:S08]  /*2b50*/  MUFU.COS R143, R68 ;  /* 0x00000044008f7308 */ /* 0x0007f00000000000 */
[----:B------:R-:W-:Y:S01]  /*2b60*/  MUFU.SIN R79, R66 ;  /* 0x00000042004f7308 */ /* 0x000fe20000000400 */
[----:B---3--:R-:W-:-:S05]  /*2b70*/  MOV R68, UR11 ;  /* 0x0000000b00447c02 */ /* 0x008fca0008000f00 */
[----:B------:R-:W-:Y:S02]  /*2b80*/  FMUL.FTZ R64, R68, 1.4426950216293334961 ;  /* 0x3fb8aa3b44407820 */ /* 0x000fe40000410000 */
[----:B------:R3:W0:Y:S02]  /*2b90*/  MUFU.COS R145, R66 ;  /* 0x0000004200917308 */ /* 0x0006240000000000 */
[----:B------:R-:W-:-:S06]  /*2ba0*/  FMUL.FTZ R68, R58, R64 ;  /* 0x000000403a447220 */ /* 0x000fcc0000410000 */
[----:B------:R-:W4:Y:S01]  /*2bb0*/  MUFU.EX2 R68, R68 ;  /* 0x0000004400447308 */ /* 0x000f220000000800 */
[----:B---3--:R-:W-:Y:S01]  /*2bc0*/  FMUL.RZ R66, R65, 0.15915493667125701904 ;  /* 0x3e22f98341427820 */ /* 0x008fe2000040c000 */
[----:B------:R-:W-:Y:S02]  /*2bd0*/  FMUL.FTZ R65, R46, UR30 ;  /* 0x0000001e2e417c20 */ /* 0x000fe40008410000 */
[----:B------:R-:W-:Y:S02]  /*2be0*/  MUFU.SIN R140, R70 ;  /* 0x00000046008c7308 */ /* 0x000fe40000000400 */
[----:B------:R-:W-:-:S06]  /*2bf0*/  FMUL.RZ R65, R65, 0.15915493667125701904 ;  /* 0x3e22f98341417820 */ /* 0x000fcc000040c000 */
[----:B------:R-:W-:Y:S01]  /*2c00*/  MUFU.SIN R111, R66 ;  /* 0x00000042006f7308 */ /* 0x000fe20000000400 */
[C---:B----4-:R-:W-:Y:S01]  /*2c10*/  FMUL.FTZ R159, R68.reuse, R159 ;  /* 0x0000009f449f7220 */ /* 0x050fe20000410000 */
[----:B------:R-:W-:Y:S01]  /*2c20*/  FMUL.FTZ R158, R68, R69 ;  /* 0x00000045449e7220 */ /* 0x000fe20000410000 */
[-C--:B------:R-:W-:Y:S01]  /*2c30*/  FMUL.FTZ R68, R50, R64.reuse ;  /* 0x0000004032447220 */ /* 0x080fe20000410000 */
[----:B------:R-:W-:-:S04]  /*2c40*/  FMUL.FTZ R69, R45, R64 ;  /* 0x000000402d457220 */ /* 0x000fc80000410000 */
[----:B------:R2:W-:Y:S08]  /*2c50*/  MUFU.COS R137, R66 ;  /* 0x0000004200897308 */ /* 0x0005f00000000000 */
[----:B------:R-:W-:Y:S01]  /*2c60*/  MUFU.SIN R131, R65 ;  /* 0x0000004100837308 */ /* 0x000fe20000000400 */
[----:B--2---:R-:W-:-:S04]  /*2c70*/  FMUL.FTZ R66, R60, R63 ;  /* 0x0000003f3c427220 */ /* 0x004fc80000410000 */
[----:B------:R-:W-:-:S03]  /*2c80*/  FFMA.FTZ R66, R61, R62, R66 ;  /* 0x0000003e3d427223 */ /* 0x000fc60000010042 */
        /* <DEDUP_REMOVED lines=8> */
[----:B------:R3:W4:Y:S01]  /*2d10*/  MUFU.COS R80, R70 ;  /* 0x0000004600507308 */ /* 0x0007220000000000 */
[----:B--2---:R-:W-:Y:S01]  /*2d20*/  FMUL.FTZ R65, R61, R63 ;  /* 0x0000003f3d417220 */ /* 0x004fe20000410000 */
[-C--:B------:R-:W-:Y:S01]  /*2d30*/  FMUL.FTZ R63, R54, R64.reuse ;  /* 0x00000040363f7220 */ /* 0x080fe20000410000 */
[----:B------:R-:W-:Y:S01]  /*2d40*/  FMUL.FTZ R61, R52, R64 ;  /* 0x00000040343d7220 */ /* 0x000fe20000410000 */
[----:B------:R-:W-:Y:S01]  /*2d50*/  FMUL.FTZ R182, R21, -R66 ;  /* 0x8000004215b67220 */ /* 0x000fe20000410000 */
[----:B------:R-:W-:Y:S01]  /*2d60*/  FFMA.FTZ R65, R60, R62, -R65 ;  /* 0x0000003e3c417223 */ /* 0x000fe20000010841 */
[-C--:B------:R-:W-:Y:S01]  /*2d70*/  FMUL.FTZ R62, R51, R64.reuse ;  /* 0x00000040333e7220 */ /* 0x080fe20000410000 */
[-C--:B------:R-:W-:Y:S01]  /*2d80*/  FMUL.FTZ R60, R53, R64.reuse ;  /* 0x00000040353c7220 */ /* 0x080fe20000410000 */
[----:B------:R-:W5:Y:S01]  /*2d90*/  MUFU.EX2 R63, R63 ;  /* 0x0000003f003f7308 */ /* 0x000f620000000800 */
[----:B---3--:R-:W-:Y:S01]  /*2da0*/  FMUL.FTZ R70, R57, R64 ;  /* 0x0000004039467220 */ /* 0x008fe20000410000 */
[-C--:B------:R-:W-:Y:S01]  /*2db0*/  FMUL.FTZ R191, R0, R65.reuse ;  /* 0x0000004100bf7220 */ /* 0x080fe20000410000 */
[-C--:B------:R-:W-:Y:S01]  /*2dc0*/  FMUL.FTZ R160, R27, R65.reuse ;  /* 0x000000411ba07220 */ /* 0x080fe20000410000 */
[----:B------:R-:W1:Y:S01]  /*2dd0*/  MUFU.EX2 R61, R61 ;  /* 0x0000003d003d7308 */ /* 0x000e620000000800 */
[-C--:B------:R-:W-:Y:S01]  /*2de0*/  FMUL.FTZ R162, R25, R65.reuse ;  /* 0x0000004119a27220 */ /* 0x080fe20000410000 */
[-C--:B------:R-:W-:Y:S01]  /*2df0*/  FMUL.FTZ R164, R23, R65.reuse ;  /* 0x0000004117a47220 */ /* 0x080fe20000410000 */
[-C--:B------:R-:W-:Y:S01]  /*2e00*/  FMUL.FTZ R165, R22, R65.reuse ;  /* 0x0000004116a57220 */ /* 0x080fe20000410000 */
[----:B------:R-:W0:Y:S01]  /*2e10*/  MUFU.EX2 R62, R62 ;  /* 0x0000003e003e7308 */ /* 0x000e220000000800 */
[-C--:B------:R-:W-:Y:S01]  /*2e20*/  FMUL.FTZ R166, R21, R65.reuse ;  /* 0x0000004115a67220 */ /* 0x080fe20000410000 */
[-C--:B------:R-:W-:Y:S01]  /*2e30*/  FMUL.FTZ R167, R20, R65.reuse ;  /* 0x0000004114a77220 */ /* 0x080fe20000410000 */
[-C--:B------:R-:W-:Y:S01]  /*2e40*/  FMUL.FTZ R168, R19, R65.reuse ;  /* 0x0000004113a87220 */ /* 0x080fe20000410000 */
[----:B------:R-:W2:Y:S01]  /*2e50*/  MUFU.EX2 R68, R68 ;  /* 0x0000004400447308 */ /* 0x000ea20000000800 */
[-C--:B------:R-:W-:Y:S01]  /*2e60*/  FMUL.FTZ R169, R18, R65.reuse ;  /* 0x0000004112a97220 */ /* 0x080fe20000410000 */
[C---:B-----5:R-:W-:Y:S01]  /*2e70*/  FMUL.FTZ R151, R63.reuse, R76 ;  /* 0x0000004c3f977220 */ /* 0x060fe20000410000 */
[----:B------:R-:W-:Y:S01]  /*2e80*/  FMUL.FTZ R150, R63, R150 ;  /* 0x000000963f967220 */ /* 0x000fe20000410000 */
[----:B------:R-:W-:Y:S01]  /*2e90*/  FMUL.FTZ R63, R49, R64 ;  /* 0x00000040313f7220 */ /* 0x000fe20000410000 */
[----:B------:R-:W-:Y:S01]  /*2ea0*/  MUFU.SIN R138, R72 ;  /* 0x00000048008a7308 */ /* 0x000fe20000000400 */
[C---:B-1----:R-:W-:Y:S01]  /*2eb0*/  FMUL.FTZ R147, R61.reuse, R78 ;  /* 0x0000004e3d937220 */ /* 0x042fe20000410000 */
[----:B------:R-:W-:Y:S01]  /*2ec0*/  FMUL.FTZ R146, R61, R146 ;  /* 0x000000923d927220 */ /* 0x000fe20000410000 */
[-C--:B------:R-:W-:Y:S01]  /*2ed0*/  FMUL.FTZ R61, R48, R64.reuse ;  /* 0x00000040303d7220 */ /* 0x080fe20000410000 */
[----:B------:R-:W-:Y:S01]  /*2ee0*/  FMUL.FTZ R170, R17, R65 ;  /* 0x0000004111aa7220 */ /* 0x000fe20000410000 */
[C---:B0-----:R-:W-:Y:S01]  /*2ef0*/  FMUL.FTZ R145, R62.reuse, R145 ;  /* 0x000000913e917220 */ /* 0x041fe20000410000 */
[----:B------:R-:W-:Y:S01]  /*2f00*/  FMUL.FTZ R144, R62, R79 ;  /* 0x0000004f3e907220 */ /* 0x000fe20000410000 */
[-C--:B------:R-:W-:Y:S01]  /*2f10*/  FMUL.FTZ R62, R47, R64.reuse ;  /* 0x000000402f3e7220 */ /* 0x080fe20000410000 */
[----:B------:R0:W1:Y:S01]  /*2f20*/  MUFU.COS R82, R72 ;  /* 0x0000004800527308 */ /* 0x0000620000000000 */
[C---:B--2---:R-:W-:Y:S01]  /*2f30*/  FMUL.FTZ R143, R68.reuse, R143 ;  /* 0x0000008f448f7220 */ /* 0x044fe20000410000 */
[----:B------:R-:W-:Y:S01]  /*2f40*/  FMUL.FTZ R142, R68, R83 ;  /* 0x00000053448e7220 */ /* 0x000fe20000410000 */
[-C--:B------:R-:W-:Y:S01]  /*2f50*/  FMUL.FTZ R68, R46, R64.reuse ;  /* 0x000000402e447220 */ /* 0x080fe20000410000 */
[-C--:B------:R-:W-:Y:S01]  /*2f60*/  FMUL.FTZ R171, R16, R65.reuse ;  /* 0x0000004110ab7220 */ /* 0x080fe20000410000 */
[-C--:B------:R-:W-:Y:S01]  /*2f70*/  FMUL.FTZ R172, R15, R65.reuse ;  /* 0x000000410fac7220 */ /* 0x080fe20000410000 */
[-C--:B------:R-:W-:Y:S01]  /*2f80*/  FMUL.FTZ R173, R14, R65.reuse ;  /* 0x000000410ead7220 */ /* 0x080fe20000410000 */
[----:B------:R-:W-:Y:S01]  /*2f90*/  FMUL.FTZ R174, R13, R65 ;  /* 0x000000410dae7220 */ /* 0x000fe20000410000 */
[----:B------:R-:W4:Y:S01]  /*2fa0*/  MUFU.EX2 R63, R63 ;  /* 0x0000003f003f7308 */ /* 0x000f220000000800 */
[----:B0-----:R-:W-:Y:S01]  /*2fb0*/  FMUL.FTZ R72, R56, R64 ;  /* 0x0000004038487220 */ /* 0x001fe20000410000 */
[-C--:B------:R-:W-:Y:S01]  /*2fc0*/  FMUL.FTZ R183, R20, -R66.reuse ;  /* 0x8000004214b77220 */ /* 0x080fe20000410000 */
[-C--:B------:R-:W-:Y:S01]  /*2fd0*/  FMUL.FTZ R184, R19, -R66.reuse ;  /* 0x8000004213b87220 */ /* 0x080fe20000410000 */
[----:B------:R0:W2:Y:S01]  /*2fe0*/  MUFU.EX2 R148, R60 ;  /* 0x0000003c00947308 */ /* 0x0000a20000000800 */
[-C--:B------:R-:W-:Y:S01]  /*2ff0*/  FMUL.FTZ R185, R18, -R66.reuse ;  /* 0x8000004212b97220 */ /* 0x080fe20000410000 */
[-C--:B------:R-:W-:Y:S01]  /*3000*/  FMUL.FTZ R186, R17, -R66.reuse ;  /* 0x8000004211ba7220 */ /* 0x080fe20000410000 */
[-C--:B------:R-:W-:Y:S01]  /*3010*/  FMUL.FTZ R187, R16, -R66.reuse ;  /* 0x8000004210bb7220 */ /* 0x080fe20000410000 */
[----:B------:R-:W1:Y:S01]  /*3020*/  MUFU.EX2 R61, R61 ;  /* 0x0000003d003d7308 */ /* 0x000e620000000800 */
[-C--:B------:R-:W-:Y:S01]  /*3030*/  FMUL.FTZ R188, R15, -R66.reuse ;  /* 0x800000420fbc7220 */ /* 0x080fe20000410000 */
[-C--:B------:R-:W-:Y:S01]  /*3040*/  FMUL.FTZ R189, R14, -R66.reuse ;  /* 0x800000420ebd7220 */ /* 0x080fe20000410000 */
[----:B------:R-:W-:Y:S01]  /*3050*/  FMUL.FTZ R190, R13, -R66 ;  /* 0x800000420dbe7220 */ /* 0x000fe20000410000 */
[----:B------:R-:W-:Y:S01]  /*3060*/  MUFU.SIN R132, R74 ;  /* 0x0000004a00847308 */ /* 0x000fe20000000400 */
[----:B0-----:R-:W-:Y:S01]  /*3070*/  FMUL.FTZ R60, R59, R64 ;  /* 0x000000403b3c7220 */ /* 0x001fe20000410000 */
[C---:B----4-:R-:W-:Y:S01]  /*3080*/  FMUL.FTZ R141, R63.reuse, R80 ;  /* 0x000000503f8d7220 */ /* 0x050fe20000410000 */
[----:B------:R-:W-:Y:S01]  /*3090*/  FMUL.FTZ R140, R63, R140 ;  /* 0x0000008c3f8c7220 */ /* 0x000fe20000410000 */
[----:B------:R-:W-:Y:S01]  /*30a0*/  MOV R63, UR9 ;  /* 0x00000009003f7c02 */ /* 0x000fe20008000f00 */
[----:B------:R-:W-:Y:S01]  /*30b0*/  UMOV UR9, 0x400 ;  /* 0x0000040000097882 */ /* 0x000fe20000000000 */
[C---:B--2---:R-:W-:Y:S01]  /*30c0*/  FMUL.FTZ R149, R148.reuse, R149 ;  /* 0x0000009594957220 */ /* 0x044fe20000410000 */
[----:B------:R-:W-:Y:S01]  /*30d0*/  ULEA UR10, UR10, UR9, 0x18 ;  /* 0x000000090a0a7291 */ /* 0x000fe2000f8ec0ff */
[----:B------:R0:W-:Y:S01]  /*30e0*/  MUFU.COS R110, R74 ;  /* 0x0000004a006e7308 */ /* 0x0001e20000000000 */
[----:B------:R-:W-:Y:S01]  /*30f0*/  FMUL.FTZ R148, R148, R77 ;  /* 0x0000004d94947220 */ /* 0x000fe20000410000 */
[C---:B-1----:R-:W-:Y:S01]  /*3100*/  FMUL.FTZ R139, R61.reuse, R82 ;  /* 0x000000523d8b7220 */ /* 0x042fe20000410000 */
[----:B------:R-:W-:Y:S01]  /*3110*/  FMUL.FTZ R138, R61, R138 ;  /* 0x0000008a3d8a7220 */ /* 0x000fe20000410000 */
[----:B------:R-:W-:-:S02]  /*3120*/  IADD3 R61, PT, PT, R63, UR8, RZ ;  /* 0x000000083f3d7c10 */ /* 0x000fc4000fffe0ff */
[----:B------:R-:W-:Y:S02]  /*3130*/  @P0 IADD3 R61, PT, PT, R125, 0x200, RZ ;  /* 0x000002007d3d0810 */ /* 0x000fe40007ffe0ff */
[----:B------:R-:W1:Y:S01]  /*3140*/  MUFU.EX2 R60, R60 ;  /* 0x0000003c003c7308 */ /* 0x000e620000000800 */
[-C--:B0-----:R-:W-:Y:S01]  /*3150*/  FMUL.FTZ R74, R55, R64.reuse ;  /* 0x00000040374a7220 */ /* 0x081fe20000410000 */
[----:B------:R-:W-:Y:S01]  /*3160*/  FMUL.FTZ R64, R44, R64 ;  /* 0x000000402c407220 */ /* 0x000fe20000410000 */
[----:B------:R-:W-:Y:S01]  /*3170*/  LEA R61, R61, UR10, 0x3 ;  /* 0x0000000a3d3d7c11 */ /* 0x000fe2000f8e18ff */
[----:B------:R-:W-:Y:S08]  /*3180*/  MUFU.SIN R161, R130 ;  /* 0x0000008200a17308 */ /* 0x000ff00000000400 */
[----:B------:R-:W0:Y:S01]  /*3190*/  MUFU.COS R163, R130 ;  /* 0x0000008200a37308 */ /* 0x000e220000000000 */
[C---:B-1----:R-:W-:Y:S01]  /*31a0*/  FMUL.FTZ R80, R60.reuse, R67 ;  /* 0x000000433c507220 */ /* 0x042fe20000410000 */
[----:B------:R-:W-:-:S06]  /*31b0*/  FMUL.FTZ R81, R60, R81 ;  /* 0x000000513c517220 */ /* 0x000fcc0000410000 */
[----:B------:R-:W1:Y:S01]  /*31c0*/  MUFU.EX2 R68, R68 ;  /* 0x0000004400447308 */ /* 0x000e620000000800 */
[----:B------:R2:W-:Y:S03]  /*31d0*/  STS.64 [R61+0x2510], R80 ;  /* 0x002510503d007388 */ /* 0x0005e60000000a00 */
[----:B------:R-:W0:Y:S04]  /*31e0*/  MUFU.EX2 R64, R64 ;  /* 0x0000004000407308 */ /* 0x000e280000000800 */
[----:B------:R-:W3:Y:S04]  /*31f0*/  MUFU.EX2 R70, R70 ;  /* 0x0000004600467308 */ /* 0x000ee80000000800 */
[----:B------:R-:W4:Y:S01]  /*3200*/  MUFU.EX2 R72, R72 ;  /* 0x0000004800487308 */ /* 0x000f220000000800 */
[C---:B-1----:R-:W-:Y:S01]  /*3210*/  FMUL.FTZ R134, R68.reuse, R131 ;  /* 0x0000008344867220 */ /* 0x042fe20000410000 */
[----:B------:R-:W-:-:S02]  /*3220*/  FMUL.FTZ R135, R68, R135 ;  /* 0x0000008744877220 */ /* 0x000fc40000410000 */
[----:B------:R-:W1:Y:S01]  /*3230*/  MUFU.EX2 R74, R74 ;  /* 0x0000004a004a7308 */ /* 0x000e620000000800 */
[C---:B0-----:R-:W-:Y:S01]  /*3240*/  FMUL.FTZ R131, R64.reuse, R163 ;  /* 0x000000a340837220 */ /* 0x041fe20000410000 */
[----:B------:R-:W-:Y:S02]  /*3250*/  FMUL.FTZ R130, R64, R161 ;  /* 0x000000a140827220 */ /* 0x000fe40000410000 */
[----:B------:R-:W0:Y:S01]  /*3260*/  MUFU.EX2 R62, R62 ;  /* 0x0000003e003e7308 */ /* 0x000e220000000800 */
[----:B------:R-:W-:Y:S01]  /*3270*/  FMUL.FTZ R161, R26, R65 ;  /* 0x000000411aa17220 */ /* 0x000fe20000410000 */
[C---:B---3--:R-:W-:Y:S01]  /*3280*/  FMUL.FTZ R157, R70.reuse, R157 ;  /* 0x0000009d469d7220 */ /* 0x048fe20000410000 */
[----:B------:R-:W-:Y:S01]  /*3290*/  FMUL.FTZ R156, R70, R71 ;  /* 0x00000047469c7220 */ /* 0x000fe20000410000 */
[----:B------:R-:W3:Y:S01]  /*32a0*/  MUFU.EX2 R69, R69 ;  /* 0x0000004500457308 */ /* 0x000ee20000000800 */
[----:B------:R-:W-:Y:S01]  /*32b0*/  FMUL.FTZ R163, R24, R65 ;  /* 0x0000004118a37220 */ /* 0x000fe20000410000 */
[C---:B----4-:R-:W-:Y:S01]  /*32c0*/  FMUL.FTZ R155, R72.reuse, R155 ;  /* 0x0000009b489b7220 */ /* 0x050fe20000410000 */
[----:B------:R-:W-:Y:S01]  /*32d0*/  FMUL.FTZ R154, R72, R73 ;  /* 0x00000049489a7220 */ /* 0x000fe20000410000 */
[C---:B-1----:R-:W-:Y:S01]  /*32e0*/  FMUL.FTZ R153, R74.reuse, R153 ;  /* 0x000000994a997220 */ /* 0x042fe20000410000 */
[----:B------:R-:W-:Y:S01]  /*32f0*/  FMUL.FTZ R152, R74, R75 ;  /* 0x0000004b4a987220 */ /* 0x000fe20000410000 */
[C---:B0-----:R-:W-:Y:S01]  /*3300*/  FMUL.FTZ R137, R62.reuse, R137 ;  /* 0x000000893e897220 */ /* 0x041fe20000410000 */
[----:B------:R-:W-:Y:S01]  /*3310*/  FMUL.FTZ R136, R62, R111 ;  /* 0x0000006f3e887220 */ /* 0x000fe20000410000 */
[C---:B---3--:R-:W-:Y:S01]  /*3320*/  FMUL.FTZ R133, R69.reuse, R110 ;  /* 0x0000006e45857220 */ /* 0x048fe20000410000 */
[----:B------:R-:W-:Y:S01]  /*3330*/  FMUL.FTZ R132, R69, R132 ;  /* 0x0000008445847220 */ /* 0x000fe20000410000 */
[----:B------:R-:W-:Y:S06]  /*3340*/  BAR.SYNC.DEFER_BLOCKING 0x0 ;  /* 0x0000000000007b1d */ /* 0x000fec0000010000 */
[----:B--2---:R-:W-:Y:S05]  /*3350*/  @P2 BRA `(.L_x_3234) ;  /* 0x0000000000282947 */ /* 0x004fea0003800000 */
[----:B------:R-:W-:Y:S01]  /*3360*/  UISETP.NE.AND UP0, UPT, UR22, UR33, UPT ;  /* 0x000000211600728c */ /* 0x000fe2000bf05270 */
[----:B------:R-:W-:Y:S01]  /*3370*/  HFMA2 R110, -RZ, RZ, 1.875, 0 ;  /* 0x3f800000ff6e7431 */ /* 0x000fe200000001ff */
[----:B------:R-:W-:-:S07]  /*3380*/  MOV R111, RZ ;  /* 0x000000ff006f7202 */ /* 0x000fce0000000f00 */
[----:B------:R-:W-:Y:S05]  /*3390*/  BRA.U !UP0, `(.L_x_3235) ;  /* 0x0000000108207547 */ /* 0x000fea000b800000 */
[----:B------:R-:W-:-:S04]  /*33a0*/  USHF.L.U32 UR9, UR22, 0x8, URZ ;  /* 0x0000000816097899 */ /* 0x000fc800080006ff */
[----:B------:R-:W-:-:S04]  /*33b0*/  ULOP3.LUT UR9, UR9, 0x100, URZ, 0xc0, !UPT ;  /* 0x0000010009097892 */ /* 0x000fc8000f8ec0ff */
[----:B------:R-:W-:-:S04]  /*33c0*/  UIADD3 UR9, UPT, UPT, UR9, UR8, URZ ;  /* 0x0000000809097290 */ /* 0x000fc8000fffe0ff */
[----:B------:R-:W-:-:S09]  /*33d0*/  ULEA UR9, UR9, UR10, 0x3 ;  /* 0x0000000a09097291 */ /* 0x000fd2000f8e18ff */
[----:B------:R-:W1:Y:S01]  /*33e0*/  LDS.64 R110, [UR9+0x2510] ;  /* 0x00251009ff6e7984 */ /* 0x000e620008000a00 */
[----:B------:R-:W-:Y:S05]  /*33f0*/  BRA `(.L_x_3235) ;  /* 0x0000000000087947 */ /* 0x000fea0003800000 */
.L_x_3234:
[----:B------:R-:W-:-:S06]  /*3400*/  LEA R110, R125, UR10, 0x3 ;  /* 0x0000000a7d6e7c11 */ /* 0x000fcc000f8e18ff */
[----:B------:R-:W0:Y:S02]  /*3410*/  LDS.64 R110, [R110+0x3518] ;  /* 0x003518006e6e7984 */ /* 0x000e240000000a00 */
.L_x_3235:
[----:B------:R-:W-:Y:S05]  /*3420*/  BSYNC.RECONVERGENT B0 ;  /* 0x0000000000007941 */ /* 0x000fea0003800200 */
.L_x_3233:
        /* <DEDUP_REMOVED lines=28> */
[----:B------:R-:W-:-:S03]  /*35f0*/  FADD.FTZ R61, R12, R61 ;  /* 0x0000003d0c3d7221 */ /* 0x000fc60000010000 */
        /* <DEDUP_REMOVED lines=14> */
[-C--:B------:R-:W-:Y:S01]  /*36e0*/  FFMA.FTZ R60, R81, R159.reuse, R60 ;  /* 0x0000009f513c7223 */ /* 0x080fe2000001003c */
        /* <DEDUP_REMOVED lines=81> */
[C---:B------:R-:W-:Y:S01]  /*3c00*/  FFMA.FTZ R60, R139.reuse, R63, -R60 ;  /* 0x0000003f8b3c7223 */ /* 0x040fe2000001083c */
[----:B------:R-:W-:Y:S01]  /*3c10*/  FADD.FTZ R65, R4, R65 ;  /* 0x0000004104417221 */ /* 0x000fe20000010000 */
[----:B------:R-:W-:Y:S01]  /*3c20*/  FFMA.FTZ R61, R139, R62, R61 ;  /* 0x0000003e8b3d7223 */ /* 0x000fe2000001003d */
[----:B------:R-:W-:Y:S01]  /*3c30*/  FMUL.FTZ R64, R134, R66 ;  /* 0x0000004286407220 */ /* 0x000fe20000410000 */
[----:B------:R-:W-:Y:S01]  /*3c40*/  FMUL.FTZ R62, R136, R60 ;  /* 0x0000003c883e7220 */ /* 0x000fe20000410000 */
[----:B------:R-:W-:Y:S01]  /*3c50*/  FMUL.FTZ R67, R134, R65 ;  /* 0x0000004186437220 */ /* 0x000fe20000410000 */
[----:B------:R-:W-:Y:S01]  /*3c60*/  FMUL.FTZ R63, R136, R61 ;  /* 0x0000003d883f7220 */ /* 0x000fe20000410000 */
        /* <DEDUP_REMOVED lines=8> */
[C---:B------:R-:W-:Y:S01]  /*3cf0*/  FMUL.FTZ R66, R132.reuse, R64 ;  /* 0x0000004084427220 */ /* 0x040fe20000410000 */
[C---:B------:R-:W-:Y:S01]  /*3d00*/  FFMA.FTZ R60, R135.reuse, R63, -R60 ;  /* 0x0000003f873c7223 */ /* 0x040fe2000001083c */
[CC--:B------:R-:W-:Y:S01]  /*3d10*/  FMUL.FTZ R65, R132.reuse, R67.reuse ;  /* 0x0000004384417220 */ /* 0x0c0fe20000410000 */
[----:B------:R-:W-:Y:S01]  /*3d20*/  FFMA.FTZ R61, R135, R62, R61 ;  /* 0x0000003e873d7223 */ /* 0x000fe2000001003d */
[C---:B------:R-:W-:Y:S01]  /*3d30*/  FFMA.FTZ R66, R133.reuse, R67, R66 ;  /* 0x0000004385427223 */ /* 0x040fe20000010042 */
[C---:B------:R-:W-:Y:S01]  /*3d40*/  FMUL.FTZ R62, R132.reuse, R60 ;  /* 0x0000003c843e7220 */ /* 0x040fe20000410000 */
[C---:B------:R-:W-:Y:S01]  /*3d50*/  FFMA.FTZ R64, R133.reuse, R64, -R65 ;  /* 0x0000004085407223 */ /* 0x040fe20000010841 */
[-C--:B------:R-:W-:Y:S01]  /*3d60*/  FMUL.FTZ R63, R132, R61.reuse ;  /* 0x0000003d843f7220 */ /* 0x080fe20000410000 */
[----:B------:R-:W-:Y:S01]  /*3d70*/  FADD.FTZ R66, RZ, R66 ;  /* 0x00000042ff427221 */ /* 0x000fe20000010000 */
[----:B------:R-:W-:Y:S01]  /*3d80*/  FFMA.FTZ R61, R133, R61, R62 ;  /* 0x0000003d853d7223 */ /* 0x000fe2000001003e */
[----:B------:R-:W-:Y:S01]  /*3d90*/  FFMA.FTZ R64, R45, R100, R64 ;  /* 0x000000642d407223 */ /* 0x000fe20000010040 */
[----:B------:R-:W-:Y:S01]  /*3da0*/  FFMA.FTZ R60, R133, R60, -R63 ;  /* 0x0000003c853c7223 */ /* 0x000fe2000001083f */
[C---:B------:R-:W-:Y:S01]  /*3db0*/  FMUL.FTZ R68, R130.reuse, R66 ;  /* 0x0000004282447220 */ /* 0x040fe20000410000 */
[CC--:B------:R-:W-:Y:S01]  /*3dc0*/  FMUL.FTZ R63, R130.reuse, R61.reuse ;  /* 0x0000003d823f7220 */ /* 0x0c0fe20000410000 */
[C---:B------:R-:W-:Y:S01]  /*3dd0*/  FMUL.FTZ R67, R130.reuse, R64 ;  /* 0x0000004082437220 */ /* 0x040fe20000410000 */
[----:B------:R-:W-:Y:S01]  /*3de0*/  FMUL.FTZ R62, R130, R60 ;  /* 0x0000003c823e7220 */ /* 0x000fe20000410000 */
[C---:B------:R-:W-:Y:S01]  /*3df0*/  FFMA.FTZ R65, R131.reuse, R64, -R68 ;  /* 0x0000004083417223 */ /* 0x040fe20000010844 */
[C---:B------:R-:W-:Y:S01]  /*3e00*/  FFMA.FTZ R60, R131.reuse, R60, -R63 ;  /* 0x0000003c833c7223 */ /* 0x040fe2000001083f */
[C---:B------:R-:W-:Y:S01]  /*3e10*/  FFMA.FTZ R67, R131.reuse, R66, R67 ;  /* 0x0000004283437223 */ /* 0x040fe20000010043 */
[----:B------:R-:W-:Y:S01]  /*3e20*/  FFMA.FTZ R61, R131, R61, R62 ;  /* 0x0000003d833d7223 */ /* 0x000fe2000001003e */
[----:B------:R-:W-:-:S02]  /*3e30*/  FADD.FTZ R62, R2, R65 ;  /* 0x00000041023e7221 */ /* 0x000fc40000010000 */
        /* <DEDUP_REMOVED lines=107> */
.L_x_3294:
        /* <DEDUP_REMOVED lines=13> */
.L_x_3297:
[----:B------:R-:W-:-:S03]  /*45c0*/  UMOV UR9, 0xffffffff ;  /* 0xffffffff00097882 */ /* 0x000fc60000000000 */
[----:B------:R-:W-:Y:S05]  /*45d0*/  BRA.DIV UR9, `(.L_x_3239) ;  /* 0x0000005a09d07947 */ /* 0x000fea000b800000 */
.L_x_3300:
[----:B------:R-:W-:-:S03]  /*45e0*/  UMOV UR9, 0xffffffff ;  /* 0xffffffff00097882 */ /* 0x000fc60000000000 */
[----:B------:R-:W-:Y:S05]  /*45f0*/  BRA.DIV UR9, `(.L_x_3240) ;  /* 0x0000005a09f07947 */ /* 0x000fea000b800000 */
.L_x_3303:
[----:B------:R-:W-:-:S03]  /*4600*/  UMOV UR9, 0xffffffff ;  /* 0xffffffff00097882 */ /* 0x000fc60000000000 */
[----:B------:R-:W-:Y:S05]  /*4610*/  BRA.DIV UR9, `(.L_x_3241) ;  /* 0x0000005e09107947 */ /* 0x000fea000b800000 */
.L_x_3306:
        /* <DEDUP_REMOVED lines=10> */
.L_x_3316:
        /* <DEDUP_REMOVED lines=45> */
.L_x_3236:
[----:B------:R-:W-:Y:S05]  /*4990*/  WARPSYNC.ALL ;  /* 0x0000000000007948 */ /* 0x000fea0003800000 */
[C---:B--2---:R-:W-:Y:S01]  /*49a0*/  FMUL.FTZ R62, R130.reuse, R190 ;  /* 0x000000be823e7220 */ /* 0x044fe20000410000 */
[CC--:B------:R-:W-:Y:S01]  /*49b0*/  FMUL.FTZ R63, R130.reuse, R174.reuse ;  /* 0x000000ae823f7220 */ /* 0x0c0fe20000410000 */
[CC--:B01----:R-:W-:Y:S01]  /*49c0*/  FMUL.FTZ R60, R130.reuse, R111.reuse ;  /* 0x0000006f823c7220 */ /* 0x0c3fe20000410000 */
[C---:B------:R-:W-:Y:S01]  /*49d0*/  FMUL.FTZ R61, R131.reuse, R111 ;  /* 0x0000006f833d7220 */ /* 0x040fe20000410000 */
[C---:B------:R-:W-:Y:S01]  /*49e0*/  FFMA.FTZ R62, R131.reuse, R174, R62 ;  /* 0x000000ae833e7223 */ /* 0x040fe2000001003e */
[C---:B------:R-:W-:Y:S01]  /*49f0*/  FFMA.FTZ R64, R131.reuse, R190, -R63 ;  /* 0x000000be83407223 */ /* 0x040fe2000001083f */
[-C--:B------:R-:W-:Y:S01]  /*4a00*/  FFMA.FTZ R60, R131, R110.reuse, -R60 ;  /* 0x0000006e833c7223 */ /* 0x080fe2000001083c */
[----:B------:R-:W-:Y:S01]  /*4a10*/  FFMA.FTZ R61, -R130, R110, -R61 ;  /* 0x0000006e823d7223 */ /* 0x000fe2000001093d */
[----:B------:R-:W-:Y:S01]  /*4a20*/  FADD.FTZ R62, R173, R62 ;  /* 0x0000003ead3e7221 */ /* 0x000fe20000010000 */
[----:B------:R-:W-:Y:S01]  /*4a30*/  FADD.FTZ R64, R189, R64 ;  /* 0x00000040bd407221 */ /* 0x000fe20000010000 */
[----:B------:R-:W-:Y:S01]  /*4a40*/  BAR.SYNC.DEFER_BLOCKING 0x0 ;  /* 0x0000000000007b1d */ /* 0x000fe20000010000 */
        /* <DEDUP_REMOVED lines=8> */
[----:B------:R-:W-:Y:S01]  /*4ad0*/  FMUL.FTZ R61, R134, R68 ;  /* 0x00000044863d7220 */ /* 0x000fe20000410000 */
[----:B------:R-:W-:Y:S01]  /*4ae0*/  FADD.FTZ R65, R188, R65 ;  /* 0x00000041bc417221 */ /* 0x000fe20000010000 */
[-C--:B------:R-:W-:Y:S01]  /*4af0*/  FMUL.FTZ R60, R134, R66.reuse ;  /* 0x00000042863c7220 */ /* 0x080fe20000410000 */
[----:B------:R-:W-:Y:S01]  /*4b00*/  FADD.FTZ R63, R172, R63 ;  /* 0x0000003fac3f7221 */ /* 0x000fe20000010000 */
[C---:B------:R-:W-:Y:S01]  /*4b10*/  FFMA.FTZ R61, R135.reuse, R66, R61 ;  /* 0x00000042873d7223 */ /* 0x040fe2000001003d */
[C---:B------:R-:W-:Y:S01]  /*4b20*/  FMUL.FTZ R62, R134.reuse, R65 ;  /* 0x00000041863e7220 */ /* 0x040fe20000410000 */
[C---:B------:R-:W-:Y:S01]  /*4b30*/  FFMA.FTZ R60, R135.reuse, R68, -R60 ;  /* 0x00000044873c7223 */ /* 0x040fe2000001083c */
[----:B------:R-:W-:Y:S01]  /*4b40*/  FMUL.FTZ R64, R134, R63 ;  /* 0x0000003f86407220 */ /* 0x000fe20000410000 */
[C---:B------:R-:W-:Y:S01]  /*4b50*/  FMUL.FTZ R67, R136.reuse, R61 ;  /* 0x0000003d88437220 */ /* 0x040fe20000410000 */
[C---:B------:R-:W-:Y:S01]  /*4b60*/  FFMA.FTZ R62, R135.reuse, R63, R62 ;  /* 0x0000003f873e7223 */ /* 0x040fe2000001003e */
[CC--:B------:R-:W-:Y:S01]  /*4b70*/  FMUL.FTZ R66, R136.reuse, R60.reuse ;  /* 0x0000003c88427220 */ /* 0x0c0fe20000410000 */
[----:B------:R-:W-:Y:S01]  /*4b80*/  FFMA.FTZ R64, R135, R65, -R64 ;  /* 0x0000004187407223 */ /* 0x000fe20000010840 */
[----:B------:R-:W-:Y:S01]  /*4b90*/  FFMA.FTZ R67, R137, R60, -R67 ;  /* 0x0000003c89437223 */ /* 0x000fe20000010843 */
[----:B------:R-:W-:Y:S01]  /*4ba0*/  FADD.FTZ R62, R171, R62 ;  /* 0x0000003eab3e7221 */ /* 0x000fe20000010000 */
[----:B------:R-:W-:Y:S01]  /*4bb0*/  FFMA.FTZ R66, R137, R61, R66 ;  /* 0x0000003d89427223 */ /* 0x000fe20000010042 */
[----:B------:R-:W-:Y:S01]  /*4bc0*/  FADD.FTZ R64, R187, R64 ;  /* 0x00000040bb407221 */ /* 0x000fe20000010000 */
[----:B------:R-:W0:Y:S01]  /*4bd0*/  LDS.64 R60, [R122+0x8] ;  /* 0x000008007a3c7984 */ /* 0x000e220000000a00 */
[----:B------:R-:W-:Y:S01]  /*4be0*/  FMUL.FTZ R68, R136, R62 ;  /* 0x0000003e88447220 */ /* 0x000fe20000410000 */
[-C--:B------:R-:W-:Y:S01]  /*4bf0*/  FMUL.FTZ R70, R138, R67.reuse ;  /* 0x000000438a467220 */ /* 0x080fe20000410000 */
[----:B------:R-:W-:Y:S01]  /*4c00*/  FMUL.FTZ R63, R136, R64 ;  /* 0x00000040883f7220 */ /* 0x000fe20000410000 */
[----:B------:R-:W-:Y:S01]  /*4c10*/  FMUL.FTZ R72, R138, R66 ;  /* 0x000000428a487220 */ /* 0x000fe20000410000 */
[----:B------:R-:W-:Y:S01]  /*4c20*/  FFMA.FTZ R65, R137, R64, -R68 ;  /* 0x0000004089417223 */ /* 0x000fe20000010844 */
[----:B------:R-:W-:Y:S01]  /*4c30*/  FFMA.FTZ R70, R139, R66, R70 ;  /* 0x000000428b467223 */ /* 0x000fe20000010046 */
[----:B------:R-:W-:Y:S01]  /*4c40*/  FFMA.FTZ R63, R137, R62, R63 ;  /* 0x0000003e893f7223 */ /* 0x000fe2000001003f */
[----:B------:R-:W-:Y:S01]  /*4c50*/  FFMA.FTZ R72, R139, R67, -R72 ;  /* 0x000000438b487223 */ /* 0x000fe20000010848 */
[----:B------:R-:W-:Y:S01]  /*4c60*/  FADD.FTZ R65, R186, R65 ;  /* 0x00000041ba417221 */ /* 0x000fe20000010000 */
[----:B------:R-:W-:Y:S01]  /*4c70*/  FMUL.FTZ R64, R140, R70 ;  /* 0x000000468c407220 */ /* 0x000fe20000410000 */
[----:B------:R-:W-:Y:S01]  /*4c80*/  FADD.FTZ R63, R170, R63 ;  /* 0x0000003faa3f7221 */ /* 0x000fe20000010000 */
[-C--:B------:R-:W-:Y:S01]  /*4c90*/  FMUL.FTZ R67, R140, R72.reuse ;  /* 0x000000488c437220 */ /* 0x080fe20000410000 */
        /* <DEDUP_REMOVED lines=8> */
[----:B------:R-:W-:Y:S01]  /*4d20*/  FADD.FTZ R62, R169, R62 ;  /* 0x0000003ea93e7221 */ /* 0x000fe20000010000 */
[----:B------:R-:W-:Y:S01]  /*4d30*/  FFMA.FTZ R67, R143, R67, R66 ;  /* 0x000000438f437223 */ /* 0x000fe20000010042 */
[----:B------:R-:W-:Y:S01]  /*4d40*/  FADD.FTZ R64, R185, R64 ;  /* 0x00000040b9407221 */ /* 0x000fe20000010000 */
[----:B------:R-:W-:Y:S01]  /*4d50*/  FFMA.FTZ R72, R143, R72, -R63 ;  /* 0x000000488f487223 */ /* 0x000fe2000001083f */
[----:B------:R-:W-:Y:S01]  /*4d60*/  FMUL.FTZ R66, R140, R62 ;  /* 0x0000003e8c427220 */ /* 0x000fe20000410000 */
[-C--:B------:R-:W-:Y:S01]  /*4d70*/  FMUL.FTZ R70, R144, R67.reuse ;  /* 0x0000004390467220 */ /* 0x080fe20000410000 */
[----:B------:R-:W-:Y:S01]  /*4d80*/  FMUL.FTZ R63, R140, R64 ;  /* 0x000000408c3f7220 */ /* 0x000fe20000410000 */
[----:B------:R-:W-:Y:S01]  /*4d90*/  FMUL.FTZ R68, R144, R72 ;  /* 0x0000004890447220 */ /* 0x000fe20000410000 */
[----:B------:R-:W-:Y:S01]  /*4da0*/  FFMA.FTZ R65, R141, R64, -R66 ;  /* 0x000000408d417223 */ /* 0x000fe20000010842 */
[----:B------:R-:W-:Y:S01]  /*4db0*/  FFMA.FTZ R70, R145, R72, -R70 ;  /* 0x0000004891467223 */ /* 0x000fe20000010846 */
[----:B------:R-:W-:Y:S01]  /*4dc0*/  FFMA.FTZ R63, R141, R62, R63 ;  /* 0x0000003e8d3f7223 */ /* 0x000fe2000001003f */
[----:B------:R-:W-:Y:S01]  /*4dd0*/  FFMA.FTZ R68, R145, R67, R68 ;  /* 0x0000004391447223 */ /* 0x000fe20000010044 */
[----:B------:R-:W-:Y:S01]  /*4de0*/  FADD.FTZ R65, R184, R65 ;  /* 0x00000041b8417221 */ /* 0x000fe20000010000 */
[----:B------:R-:W-:Y:S01]  /*4df0*/  FMUL.FTZ R64, R146, R70 ;  /* 0x0000004692407220 */ /* 0x000fe20000410000 */
[----:B------:R-:W-:Y:S01]  /*4e00*/  FADD.FTZ R63, R168, R63 ;  /* 0x0000003fa83f7221 */ /* 0x000fe20000010000 */
[-C--:B------:R-:W-:Y:S01]  /*4e10*/  FMUL.FTZ R67, R146, R68.reuse ;  /* 0x0000004492437220 */ /* 0x080fe20000410000 */
[C---:B------:R-:W-:Y:S01]  /*4e20*/  FMUL.FTZ R62, R142.reuse, R65 ;  /* 0x000000418e3e7220 */ /* 0x040fe20000410000 */
[C---:B------:R-:W-:Y:S01]  /*4e30*/  FFMA.FTZ R68, R147.reuse, R68, R64 ;  /* 0x0000004493447223 */ /* 0x040fe20000010040 */
[-C--:B------:R-:W-:Y:S01]  /*4e40*/  FMUL.FTZ R66, R142, R63.reuse ;  /* 0x0000003f8e427220 */ /* 0x080fe20000410000 */
[----:B------:R-:W-:Y:S01]  /*4e50*/  FFMA.FTZ R67, R147, R70, -R67 ;  /* 0x0000004693437223 */ /* 0x000fe20000010843 */
[----:B------:R-:W-:Y:S01]  /*4e60*/  FFMA.FTZ R64, R143, R63, R62 ;  /* 0x0000003f8f407223 */ /* 0x000fe2000001003e */
[C---:B0-----:R-:W-:Y:S01]  /*4e70*/  FMUL.FTZ R62, R81.reuse, R60 ;  /* 0x0000003c513e7220 */ /* 0x041fe20000410000 */
[----:B------:R-:W-:Y:S01]  /*4e80*/  FMUL.FTZ R63, R81, R61 ;  /* 0x0000003d513f7220 */ /* 0x000fe20000410000 */
[----:B------:R-:W-:Y:S01]  /*4e90*/  FMUL.FTZ R70, R148, R68 ;  /* 0x0000004494467220 */ /* 0x000fe20000410000 */
[----:B------:R-:W-:Y:S01]  /*4ea0*/  FFMA.FTZ R66, R143, R65, -R66 ;  /* 0x000000418f427223 */ /* 0x000fe20000010842 */
[C---:B------:R-:W-:Y:S01]  /*4eb0*/  FFMA.FTZ R62, R80.reuse, R61, R62 ;  /* 0x0000003d503e7223 */ /* 0x040fe2000001003e */
[----:B------:R-:W-:Y:S01]  /*4ec0*/  FFMA.FTZ R218, R80, R60, -R63 ;  /* 0x0000003c50da7223 */ /* 0x000fe2000001083f */
[-C--:B------:R-:W-:Y:S01]  /*4ed0*/  FMUL.FTZ R61, R148, R67.reuse ;  /* 0x00000043943d7220 */ /* 0x080fe20000410000 */
[----:B------:R-:W-:Y:S01]  /*4ee0*/  FFMA.FTZ R70, R149, R67, -R70 ;  /* 0x0000004395467223 */ /* 0x000fe20000010846 */
[----:B------:R-:W-:Y:S01]  /*4ef0*/  FADD.FTZ R203, RZ, R62 ;  /* 0x0000003effcb7221 */ /* 0x000fe20000010000 */
[----:B------:R-:W-:Y:S01]  /*4f00*/  FFMA.FTZ R218, R59, R116, R218 ;  /* 0x000000743bda7223 */ /* 0x000fe200000100da */
[----:B------:R-:W-:Y:S01]  /*4f10*/  FFMA.FTZ R68, R149, R68, R61 ;  /* 0x0000004495447223 */ /* 0x000fe2000001003d */
[----:B------:R-:W-:Y:S01]  /*4f20*/  FADD.FTZ R64, R167, R64 ;  /* 0x00000040a7407221 */ /* 0x000fe20000010000 */
[CC--:B------:R-:W-:Y:S01]  /*4f30*/  FMUL.FTZ R61, R158.reuse, R203.reuse ;  /* 0x000000cb9e3d7220 */ /* 0x0c0fe20000410000 */
[----:B------:R-:W-:Y:S01]  /*4f40*/  FMUL.FTZ R60, R158, R218 ;  /* 0x000000da9e3c7220 */ /* 0x000fe20000410000 */
[C---:B------:R-:W-:Y:S01]  /*4f50*/  FMUL.FTZ R62, R150.reuse, R70 ;  /* 0x00000046963e7220 */ /* 0x040fe20000410000 */
[----:B------:R-:W-:Y:S01]  /*4f60*/  FADD.FTZ R66, R183, R66 ;  /* 0x00000042b7427221 */ /* 0x000fe20000010000 */
[C---:B------:R-:W-:Y:S01]  /*4f70*/  FFMA.FTZ R61, R159.reuse, R218, -R61 ;  /* 0x000000da9f3d7223 */ /* 0x040fe2000001083d */
[----:B------:R-:W-:Y:S01]  /*4f80*/  FFMA.FTZ R60, R159, R203, R60 ;  /* 0x000000cb9f3c7223 */ /* 0x000fe2000001003c */
[----:B------:R-:W-:Y:S01]  /*4f90*/  FMUL.FTZ R63, R150, R68 ;  /* 0x00000044963f7220 */ /* 0x000fe20000410000 */
[----:B------:R-:W-:Y:S01]  /*4fa0*/  FMUL.FTZ R65, R144, R64 ;  /* 0x0000004090417220 */ /* 0x000fe20000410000 */
[----:B------:R-:W-:Y:S01]  /*4fb0*/  FFMA.FTZ R215, R58, R117, R61 ;  /* 0x000000753ad77223 */ /* 0x000fe2000001003d */
[----:B------:R-:W-:Y:S01]  /*4fc0*/  FADD.FTZ R200, RZ, R60 ;  /* 0x0000003cffc87221 */ /* 0x000fe20000010000 */
[C---:B------:R-:W-:Y:S01]  /*4fd0*/  FFMA.FTZ R68, R151.reuse, R68, R62 ;  /* 0x0000004497447223 */ /* 0x040fe2000001003e */
[----:B------:R-:W-:Y:S01]  /*4fe0*/  FMUL.FTZ R62, R144, R66 ;  /* 0x00000042903e7220 */ /* 0x000fe20000410000 */
[CC--:B------:R-:W-:Y:S01]  /*4ff0*/  FMUL.FTZ R61, R156.reuse, R215.reuse ;  /* 0x000000d79c3d7220 */ /* 0x0c0fe20000410000 */
[----:B------:R-:W-:Y:S01]  /*5000*/  FMUL.FTZ R60, R156, R200 ;  /* 0x000000c89c3c7220 */ /* 0x000fe20000410000 */
[----:B------:R-:W-:Y:S01]  /*5010*/  FFMA.FTZ R70, R151, R70, -R63 ;  /* 0x0000004697467223 */ /* 0x000fe2000001083f */
[----:B------:R-:W-:Y:S01]  /*5020*/  FFMA.FTZ R65, R145, R66, -R65 ;  /* 0x0000004291417223 */ /* 0x000fe20000010841 */
[C---:B------:R-:W-:Y:S01]  /*5030*/  FFMA.FTZ R61, R157.reuse, R200, R61 ;  /* 0x000000c89d3d7223 */ /* 0x040fe2000001003d */
[----:B------:R-:W-:Y:S01]  /*5040*/  FFMA.FTZ R60, R157, R215, -R60 ;  /* 0x000000d79d3c7223 */ /* 0x000fe2000001083c */
[----:B------:R-:W-:Y:S01]  /*5050*/  FFMA.FTZ R63, R145, R64, R62 ;  /* 0x00000040913f7223 */ /* 0x000fe2000001003e */
[----:B------:R-:W-:Y:S01]  /*5060*/  FMUL.FTZ R62, R152, R70 ;  /* 0x00000046983e7220 */ /* 0x000fe20000410000 */
[----:B------:R-:W-:Y:S01]  /*5070*/  FADD.FTZ R201, RZ, R61 ;  /* 0x0000003dffc97221 */ /* 0x000fe20000010000 */
[----:B------:R-:W-:Y:S01]  /*5080*/  FFMA.FTZ R216, R57, R114, R60 ;  /* 0x0000007239d87223 */ /* 0x000fe2000001003c */
[----:B------:R-:W-:Y:S01]  /*5090*/  FADD.FTZ R65, R182, R65 ;  /* 0x00000041b6417221 */ /* 0x000fe20000010000 */
[----:B------:R-:W-:Y:S01]  /*50a0*/  FMUL.FTZ R69, R152, R68 ;  /* 0x0000004498457220 */ /* 0x000fe20000410000 */
[CC--:B------:R-:W-:Y:S01]  /*50b0*/  FMUL.FTZ R61, R154.reuse, R201.reuse ;  /* 0x000000c99a3d7220 */ /* 0x0c0fe20000410000 */
[----:B------:R-:W-:Y:S01]  /*50c0*/  FMUL.FTZ R60, R154, R216 ;  /* 0x000000d89a3c7220 */ /* 0x000fe20000410000 */
[----:B------:R-:W-:Y:S01]  /*50d0*/  FADD.FTZ R63, R166, R63 ;  /* 0x0000003fa63f7221 */ /* 0x000fe20000010000 */
[----:B------:R-:W-:Y:S01]  /*50e0*/  FFMA.FTZ R67, R153, R68, R62 ;  /* 0x0000004499437223 */ /* 0x000fe2000001003e */
[C---:B------:R-:W-:Y:S01]  /*50f0*/  FFMA.FTZ R61, R155.reuse, R216, -R61 ;  /* 0x000000d89b3d7223 */ /* 0x040fe2000001083d */
[----:B------:R-:W-:Y:S01]  /*5100*/  FFMA.FTZ R60, R155, R201, R60 ;  /* 0x000000c99b3c7223 */ /* 0x000fe2000001003c */
[----:B------:R-:W-:Y:S01]  /*5110*/  FMUL.FTZ R62, R146, R65 ;  /* 0x00000041923e7220 */ /* 0x000fe20000410000 */
[----:B------:R-:W-:Y:S01]  /*5120*/  FFMA.FTZ R69, R153, R70, -R69 ;  /* 0x0000004699457223 */ /* 0x000fe20000010845 */
[----:B------:R-:W-:Y:S01]  /*5130*/  FADD.FTZ R214, R12, R61 ;  /* 0x0000003d0cd67221 */ /* 0x000fe20000010000 */
[----:B------:R-:W-:Y:S01]  /*5140*/  FADD.FTZ R198, RZ, R60 ;  /* 0x0000003cffc67221 */ /* 0x000fe20000010000 */
[-C--:B------:R-:W-:Y:S01]  /*5150*/  FMUL.FTZ R64, R146, R63.reuse ;  /* 0x0000003f92407220 */ /* 0x080fe20000410000 */
[C---:B------:R-:W-:Y:S01]  /*5160*/  FFMA.FTZ R66, R147.reuse, R63, R62 ;  /* 0x0000003f93427223 */ /* 0x040fe2000001003e */
[C---:B------:R-:W-:Y:S01]  /*5170*/  FMUL.FTZ R61, R152.reuse, R214 ;  /* 0x000000d6983d7220 */ /* 0x040fe20000410000 */
[-C--:B------:R-:W-:Y:S01]  /*5180*/  FMUL.FTZ R60, R152, R198.reuse ;  /* 0x000000c6983c7220 */ /* 0x080fe20000410000 */
[C---:B------:R-:W-:Y:S01]  /*5190*/  FMUL.FTZ R62, R154.reuse, R69 ;  /* 0x000000459a3e7220 */ /* 0x040fe20000410000 */
[----:B------:R-:W-:Y:S01]  /*51a0*/  FFMA.FTZ R68, R147, R65, -R64 ;  /* 0x0000004193447223 */ /* 0x000fe20000010840 */
[C---:B------:R-:W-:Y:S01]  /*51b0*/  FFMA.FTZ R61, R153.reuse, R198, R61 ;  /* 0x000000c6993d7223 */ /* 0x040fe2000001003d */
[----:B------:R-:W-:Y:S01]  /*51c0*/  FFMA.FTZ R60, R153, R214, -R60 ;  /* 0x000000d6993c7223 */ /* 0x000fe2000001083c */
[-C--:B------:R-:W-:Y:S01]  /*51d0*/  FMUL.FTZ R64, R154, R67.reuse ;  /* 0x000000439a407220 */ /* 0x080fe20000410000 */
[----:B------:R-:W-:Y:S01]  /*51e0*/  FADD.FTZ R66, R165, R66 ;  /* 0x00000042a5427221 */ /* 0x000fe20000010000 */
[----:B------:R-:W-:Y:S01]  /*51f0*/  FADD.FTZ R199, RZ, R61 ;  /* 0x0000003dffc77221 */ /* 0x000fe20000010000 */
[----:B------:R-:W-:Y:S01]  /*5200*/  FADD.FTZ R213, R11, R60 ;  /* 0x0000003c0bd57221 */ /* 0x000fe20000010000 */
[C---:B------:R-:W-:Y:S01]  /*5210*/  FFMA.FTZ R60, R155.reuse, R67, R62 ;  /* 0x000000439b3c7223 */ /* 0x040fe2000001003e */
[----:B------:R-:W-:Y:S01]  /*5220*/  FFMA.FTZ R69, R155, R69, -R64 ;  /* 0x000000459b457223 */ /* 0x000fe20000010840 */
[C---:B------:R-:W-:Y:S01]  /*5230*/  FMUL.FTZ R62, R150.reuse, R199 ;  /* 0x000000c7963e7220 */ /* 0x040fe20000410000 */
[-C--:B------:R-:W-:Y:S01]  /*5240*/  FMUL.FTZ R64, R150, R213.reuse ;  /* 0x000000d596407220 */ /* 0x080fe20000410000 */
[----:B------:R-:W-:Y:S01]  /*5250*/  FMUL.FTZ R72, R156, R60 ;  /* 0x0000003c9c487220 */ /* 0x000fe20000410000 */
[----:B------:R-:W-:Y:S01]  /*5260*/  FADD.FTZ R68, R181, R68 ;  /* 0x00000044b5447221 */ /* 0x000fe20000010000 */
[C---:B------:R-:W-:Y:S01]  /*5270*/  FFMA.FTZ R63, R151.reuse, R213, -R62 ;  /* 0x000000d5973f7223 */ /* 0x040fe2000001083e */
[----:B------:R-:W-:Y:S01]  /*5280*/  FFMA.FTZ R64, R151, R199, R64 ;  /* 0x000000c797407223 */ /* 0x000fe20000010040 */
[----:B------:R-:W-:Y:S01]  /*5290*/  FMUL.FTZ R62, R148, R66 ;  /* 0x00000042943e7220 */ /* 0x000fe20000410000 */
[-C--:B------:R-:W-:Y:S01]  /*52a0*/  FMUL.FTZ R70, R156, R69.reuse ;  /* 0x000000459c467220 */ /* 0x080fe20000410000 */
[----:B------:R-:W-:Y:S01]  /*52b0*/  FADD.FTZ R212, R10, R63 ;  /* 0x0000003f0ad47221 */ /* 0x000fe20000010000 */
[----:B------:R-:W-:Y:S01]  /*52c0*/  FADD.FTZ R196, RZ, R64 ;  /* 0x00000040ffc47221 */ /* 0x000fe20000010000 */
[----:B------:R-:W-:Y:S01]  /*52d0*/  FFMA.FTZ R61, R157, R69, -R72 ;  /* 0x000000459d3d7223 */ /* 0x000fe20000010848 */
[C---:B------:R-:W-:Y:S01]  /*52e0*/  FFMA.FTZ R69, R149.reuse, R68, -R62 ;  /* 0x0000004495457223 */ /* 0x040fe2000001083e */
[C---:B------:R-:W-:Y:S01]  /*52f0*/  FMUL.FTZ R65, R148.reuse, R212 ;  /* 0x000000d494417220 */ /* 0x040fe20000410000 */
[C---:B------:R-:W-:Y:S01]  /*5300*/  FMUL.FTZ R63, R148.reuse, R196 ;  /* 0x000000c4943f7220 */ /* 0x040fe20000410000 */
[----:B------:R-:W-:Y:S01]  /*5310*/  FMUL.FTZ R67, R148, R68 ;  /* 0x0000004494437220 */ /* 0x000fe20000410000 */
[----:B------:R-:W-:Y:S01]  /*5320*/  FADD.FTZ R69, R180, R69 ;  /* 0x00000045b4457221 */ /* 0x000fe20000010000 */
[C---:B------:R-:W-:Y:S01]  /*5330*/  FFMA.FTZ R65, R149.reuse, R196, R65 ;  /* 0x000000c495417223 */ /* 0x040fe20000010041 */
[C---:B------:R-:W-:Y:S01]  /*5340*/  FFMA.FTZ R62, R149.reuse, R212, -R63 ;  /* 0x000000d4953e7223 */ /* 0x040fe2000001083f */
[----:B------:R-:W-:Y:S01]  /*5350*/  FFMA.FTZ R67, R149, R66, R67 ;  /* 0x0000004295437223 */ /* 0x000fe20000010043 */
[----:B------:R-:W-:Y:S01]  /*5360*/  FMUL.FTZ R66, R150, R69 ;  /* 0x0000004596427220 */ /* 0x000fe20000410000 */
[----:B------:R-:W-:Y:S01]  /*5370*/  FADD.FTZ R197, RZ, R65 ;  /* 0x00000041ffc57221 */ /* 0x000fe20000010000 */
[----:B------:R-:W-:Y:S01]  /*5380*/  FADD.FTZ R211, R9, R62 ;  /* 0x0000003e09d37221 */ /* 0x000fe20000010000 */
[----:B------:R-:W-:Y:S01]  /*5390*/  FADD.FTZ R67, R164, R67 ;  /* 0x00000043a4437221 */ /* 0x000fe20000010000 */
[----:B------:R-:W-:Y:S01]  /*53a0*/  UISETP.GE.AND UP0, UPT, UR22, UR33, UPT ;  /* 0x000000211600728c */ /* 0x000fe2000bf06270 */
        /* <DEDUP_REMOVED lines=13> */
[----:B------:R-:W-:Y:S01]  /*5480*/  FMUL.FTZ R62, R144, R194 ;  /* 0x000000c2903e7220 */ /* 0x000fe20000410000 */
        /* <DEDUP_REMOVED lines=33> */
[----:B------:R-:W-:Y:S01]  /*56a0*/  PLOP3.LUT P0, PT, PT, PT, UP0, 0x80, 0x8 ;  /* 0x000000000008781c */ /* 0x000fe20003f0f008 */
[C---:B------:R-:W-:Y:S01]  /*56b0*/  FMUL.FTZ R62, R138.reuse, R193 ;  /* 0x000000c18a3e7220 */ /* 0x040fe20000410000 */
[-C--:B------:R-:W-:Y:S01]  /*56c0*/  FMUL.FTZ R64, R138, R204.reuse ;  /* 0x000000cc8a407220 */ /* 0x080fe20000410000 */
[----:B------:R-:W-:Y:S01]  /*56d0*/  FMUL.FTZ R66, R158, R65 ;  /* 0x000000419e427220 */ /* 0x000fe20000410000 */
[----:B------:R-:W-:Y:S01]  /*56e0*/  ISETP.NE.OR P0, PT, R124, RZ, P0 ;  /* 0x000000ff7c00720c */ /* 0x000fe20000705670 */
[C---:B------:R-:W-:Y:S01]  /*56f0*/  FFMA.FTZ R209, R139.reuse, R204, -R62 ;  /* 0x000000cc8bd17223 */ /* 0x040fe2000001083e */
[----:B------:R-:W-:Y:S01]  /*5700*/  FFMA.FTZ R64, R139, R193, R64 ;  /* 0x000000c18b407223 */ /* 0x000fe20000010040 */
[----:B------:R-:W-:Y:S01]  /*5710*/  FFMA.FTZ R60, R157, R60, R70 ;  /* 0x0000003c9d3c7223 */ /* 0x000fe20000010046 */
[----:B------:R-:W-:Y:S01]  /*5720*/  ISETP.GT.U32.AND P2, PT, R125, 0x1f, PT ;  /* 0x0000001f7d00780c */ /* 0x000fe20003f44070 */
[----:B------:R-:W-:Y:S01]  /*5730*/  FFMA.FTZ R209, R48, R105, R209 ;  /* 0x0000006930d17223 */ /* 0x000fe200000100d1 */
[----:B------:R-:W-:Y:S01]  /*5740*/  FADD.FTZ R202, RZ, R64 ;  /* 0x00000040ffca7221 */ /* 0x000fe20000010000 */
[----:B------:R-:W-:Y:S01]  /*5750*/  FFMA.FTZ R70, R159, R63, R66 ;  /* 0x0000003f9f467223 */ /* 0x000fe20000010042 */
[----:B------:R-:W-:Y:S01]  /*5760*/  FMUL.FTZ R66, R158, R61 ;  /* 0x0000003d9e427220 */ /* 0x000fe20000410000 */
[C---:B------:R-:W-:Y:S01]  /*5770*/  FMUL.FTZ R64, R136.reuse, R209 ;  /* 0x000000d188407220 */ /* 0x040fe20000410000 */
[----:B------:R-:W-:Y:S01]  /*5780*/  FMUL.FTZ R62, R136, R202 ;  /* 0x000000ca883e7220 */ /* 0x000fe20000410000 */
[----:B------:R-:W-:Y:S01]  /*5790*/  FMUL.FTZ R68, R158, R60 ;  /* 0x0000003c9e447220 */ /* 0x000fe20000410000 */
[----:B------:R-:W-:-:S02]  /*57a0*/  HFMA2 R80, -RZ, RZ, 1.875, 0 ;  /* 0x3f800000ff507431 */ /* 0x000fc400000001ff */
[C---:B------:R-:W-:Y:S01]  /*57b0*/  FFMA.FTZ R64, R137.reuse, R202, R64 ;  /* 0x000000ca89407223 */ /* 0x040fe20000010040 */
[----:B------:R-:W-:Y:S01]  /*57c0*/  FFMA.FTZ R207, R137, R209, -R62 ;  /* 0x000000d189cf7223 */ /* 0x000fe2000001083e */
[----:B------:R-:W-:Y:S01]  /*57d0*/  FMUL.FTZ R62, R158, R63 ;  /* 0x0000003f9e3e7220 */ /* 0x000fe20000410000 */
[----:B------:R-:W-:Y:S01]  /*57e0*/  VOTEU.ALL UP0, P0 ;  /* 0x0000000000ff7886 */ /* 0x000fe20000000000 */
[----:B------:R-:W-:Y:S01]  /*57f0*/  FADD.FTZ R205, RZ, R64 ;  /* 0x00000040ffcd7221 */ /* 0x000fe20000010000 */
[----:B------:R-:W-:Y:S01]  /*5800*/  FADD.FTZ R207, R4, R207 ;  /* 0x000000cf04cf7221 */ /* 0x000fe20000010000 */
[----:B------:R-:W-:Y:S01]  /*5810*/  FFMA.FTZ R72, R159, R65, -R62 ;  /* 0x000000419f487223 */ /* 0x000fe2000001083e */
[----:B------:R-:W-:Y:S01]  /*5820*/  CS2R R82, SRZ ;  /* 0x0000000000527805 */ /* 0x000fe2000001ff00 */
        /* <DEDUP_REMOVED lines=19> */
[----:B------:R-:W-:-:S03]  /*5960*/  FFMA.FTZ R224, R45, R100, R224 ;  /* 0x000000642de07223 */ /* 0x000fc600000100e0 */
        /* <DEDUP_REMOVED lines=48> */
.L_x_3321:
        /* <DEDUP_REMOVED lines=13> */
.L_x_3246:
[----:B------:R-:W-:Y:S05]  /*5d40*/  BSYNC.RECONVERGENT B0 ;  /* 0x0000000000007941 */ /* 0x000fea0003800200 */
.L_x_3245:
[----:B------:R-:W-:-:S03]  /*5d50*/  UMOV UR9, 0xffffffff ;  /* 0xffffffff00097882 */ /* 0x000fc60000000000 */
[----:B------:R-:W-:Y:S05]  /*5d60*/  BRA.DIV UR9, `(.L_x_3247) ;  /* 0x0000004a098c7947 */ /* 0x000fea000b800000 */
[----:B--2---:R2:W1:Y:S04]  /*5d70*/  SHFL.DOWN PT, R72, R79, 0x2, 0x1f ;  /* 0x08401f004f487f89 */ /* 0x00446800000e0000 */
[----:B---3--:R2:W3:Y:S04]  /*5d80*/  SHFL.DOWN PT, R73, R78, 0x2, 0x1f ;  /* 0x08401f004e497f89 */ /* 0x0084e800000e0000 */
[----:B----4-:R2:W4:Y:S04]  /*5d90*/  SHFL.DOWN PT, R74, R77, 0x2, 0x1f ;  /* 0x08401f004d4a7f89 */ /* 0x01052800000e0000 */
[----:B0-----:R2:W0:Y:S02]  /*5da0*/  SHFL.DOWN PT, R223, R76, 0x2, 0x1f ;  /* 0x08401f004cdf7f89 */ /* 0x00142400000e0000 */
.L_x_3327:
        /* <DEDUP_REMOVED lines=13> */
.L_x_3249:
[----:B------:R-:W-:Y:S05]  /*5e80*/  BSYNC.RECONVERGENT B0 ;  /* 0x0000000000007941 */ /* 0x000fea0003800200 */
.L_x_3248:
[----:B------:R-:W-:-:S03]  /*5e90*/  UMOV UR9, 0xffffffff ;  /* 0xffffffff00097882 */ /* 0x000fc60000000000 */
[----:B------:R-:W-:Y:S05]  /*5ea0*/  BRA.DIV UR9, `(.L_x_3250) ;  /* 0x0000004a09ac7947 */ /* 0x000fea000b800000 */
[----:B-1----:R1:W1:Y:S04]  /*5eb0*/  SHFL.DOWN PT, R72, R79, 0x4, 0x1f ;  /* 0x08801f004f487f89 */ /* 0x00226800000e0000 */
[----:B---3--:R3:W1:Y:S04]  /*5ec0*/  SHFL.DOWN PT, R73, R78, 0x4, 0x1f ;  /* 0x08801f004e497f89 */ /* 0x00866800000e0000 */
[----:B----4-:R3:W4:Y:S04]  /*5ed0*/  SHFL.DOWN PT, R74, R77, 0x4, 0x1f ;  /* 0x08801f004d4a7f89 */ /* 0x01072800000e0000 */
[----:B0-----:R3:W0:Y:S02]  /*5ee0*/  SHFL.DOWN PT, R223, R76, 0x4, 0x1f ;  /* 0x08801f004cdf7f89 */ /* 0x00162400000e0000 */
.L_x_3333:
        /* <DEDUP_REMOVED lines=13> */
.L_x_3252:
[----:B------:R-:W-:Y:S05]  /*5fc0*/  BSYNC.RECONVERGENT B0 ;  /* 0x0000000000007941 */ /* 0x000fea0003800200 */
.L_x_3251:
[----:B------:R-:W-:-:S03]  /*5fd0*/  UMOV UR9, 0xffffffff ;  /* 0xffffffff00097882 */ /* 0x000fc60000000000 */
[----:B------:R-:W-:Y:S05]  /*5fe0*/  BRA.DIV UR9, `(.L_x_3253) ;  /* 0x0000004a09cc7947 */ /* 0x000fea000b800000 */
[----:B-1----:R1:W1:Y:S04]  /*5ff0*/  SHFL.DOWN PT, R72, R79, 0x8, 0x1f ;  /* 0x09001f004f487f89 */ /* 0x00226800000e0000 */
[----:B------:R0:W1:Y:S04]  /*6000*/  SHFL.DOWN PT, R73, R78, 0x8, 0x1f ;  /* 0x09001f004e497f89 */ /* 0x00006800000e0000 */
[----:B----4-:R4:W1:Y:S04]  /*6010*/  SHFL.DOWN PT, R74, R77, 0x8, 0x1f ;  /* 0x09001f004d4a7f89 */ /* 0x01086800000e0000 */
[----:B0-----:R4:W0:Y:S02]  /*6020*/  SHFL.DOWN PT, R223, R76, 0x8, 0x1f ;  /* 0x09001f004cdf7f89 */ /* 0x00182400000e0000 */
.L_x_3339:
        /* <DEDUP_REMOVED lines=13> */
.L_x_3255:
[----:B------:R-:W-:Y:S05]  /*6100*/  BSYNC.RECONVERGENT B0 ;  /* 0x0000000000007941 */ /* 0x000fea0003800200 */
.L_x_3254:
[----:B------:R-:W-:-:S03]  /*6110*/  UMOV UR9, 0xffffffff ;  /* 0xffffffff00097882 */ /* 0x000fc60000000000 */
[----:B------:R-:W-:Y:S05]  /*6120*/  BRA.DIV UR9, `(.L_x_3256) ;  /* 0x0000004a09ec7947 */ /* 0x000fea000b800000 */
[----:B-1----:R1:W1:Y:S04]  /*6130*/  SHFL.DOWN PT, R72, R79, 0x10, 0x1f ;  /* 0x0a001f004f487f89 */ /* 0x00226800000e0000 */
[----:B------:R0:W1:Y:S04]  /*6140*/  SHFL.DOWN PT, R73, R78, 0x10, 0x1f ;  /* 0x0a001f004e497f89 */ /* 0x00006800000e0000 */
[----:B------:R1:W1:Y:S04]  /*6150*/  SHFL.DOWN PT, R74, R77, 0x10, 0x1f ;  /* 0x0a001f004d4a7f89 */ /* 0x00026800000e0000 */
[----:B0-----:R0:W0:Y:S02]  /*6160*/  SHFL.DOWN PT, R223, R76, 0x10, 0x1f ;  /* 0x0a001f004cdf7f89 */ /* 0x00102400000e0000 */
.L_x_3345:
        /* <DEDUP_REMOVED lines=13> */
.L_x_3258:
[----:B------:R-:W-:Y:S05]  /*6240*/  BSYNC.RECONVERGENT B0 ;  /* 0x0000000000007941 */ /* 0x000fea0003800200 */
.L_x_3257:
        /* <DEDUP_REMOVED lines=8> */
[----:B------:R-:W4:Y:S01]  /*62d0*/  SHFL.DOWN PT, R229, R79, 0x1, 0x1f ;  /* 0x08201f004fe57f89 */ /* 0x000f2200000e0000 */
[-C--:B-----5:R-:W-:Y:S01]  /*62e0*/  FMUL.FTZ R75, R83, R225.reuse ;  /* 0x000000e1534b7220 */ /* 0x0a0fe20000410000 */
[-C--:B-1----:R-:W-:Y:S01]  /*62f0*/  FMUL.FTZ R74, R82, R225.reuse ;  /* 0x000000e1524a7220 */ /* 0x082fe20000410000 */
[-C--:B------:R-:W-:Y:S01]  /*6300*/  FMUL.FTZ R73, R81, R225.reuse ;  /* 0x000000e151497220 */ /* 0x080fe20000410000 */
[----:B------:R-:W1:Y:S01]  /*6310*/  SHFL.DOWN PT, R230, R78, 0x1, 0x1f ;  /* 0x08201f004ee67f89 */ /* 0x000e6200000e0000 */
[----:B------:R-:W-:Y:S01]  /*6320*/  FMUL.FTZ R226, R80, R225 ;  /* 0x000000e150e27220 */ /* 0x000fe20000410000 */
[-C--:B--2---:R-:W-:Y:S01]  /*6330*/  FFMA.FTZ R72, R82, R228.reuse, -R75 ;  /* 0x000000e452487223 */ /* 0x084fe2000001084b */
[-C--:B------:R-:W-:Y:S01]  /*6340*/  FFMA.FTZ R74, R83, R228.reuse, R74 ;  /* 0x000000e4534a7223 */ /* 0x080fe2000001004a */
[----:B------:R-:W2:Y:S01]  /*6350*/  SHFL.IDX PT, R236, R82, RZ, 0x1f ;  /* 0x00001fff52ec7589 */ /* 0x000ea200000e0000 */
[-C--:B------:R-:W-:Y:S01]  /*6360*/  FFMA.FTZ R225, R80, R228.reuse, -R73 ;  /* 0x000000e450e17223 */ /* 0x080fe20000010849 */
[----:B------:R-:W-:Y:S01]  /*6370*/  FFMA.FTZ R226, R81, R228, R226 ;  /* 0x000000e451e27223 */ /* 0x000fe200000100e2 */
[----:B0-----:R-:W-:Y:S01]  /*6380*/  FADD.FTZ R227, R223, R72 ;  /* 0x00000048dfe37221 */ /* 0x001fe20000010000 */
[----:B------:R-:W0:Y:S01]  /*6390*/  SHFL.IDX PT, R237, R83, RZ, 0x1f ;  /* 0x00001fff53ed7589 */ /* 0x000e2200000e0000 */
[----:B---3--:R-:W-:-:S03]  /*63a0*/  FADD.FTZ R228, R233, R74 ;  /* 0x0000004ae9e47221 */ /* 0x008fc60000010000 */
[----:B------:R4:W3:Y:S04]  /*63b0*/  SHFL.DOWN PT, R231, R77, 0x1, 0x1f ;  /* 0x08201f004de77f89 */ /* 0x0008e800000e0000 */
[----:B------:R5:W0:Y:S01]  /*63c0*/  SHFL.DOWN PT, R232, R76, 0x1, 0x1f ;  /* 0x08201f004ce87f89 */ /* 0x000a2200000e0000 */
[----:B----4-:R-:W-:Y:S02]  /*63d0*/  MOV R77, R235 ;  /* 0x000000eb004d7202 */ /* 0x010fe40000000f00 */
[----:B-1---5:R-:W-:-:S07]  /*63e0*/  MOV R76, R234 ;  /* 0x000000ea004c7202 */ /* 0x022fce0000000f00 */
.L_x_3359:
[----:B------:R-:W-:Y:S01]  /*63f0*/  BSSY.RECONVERGENT B0, `(.L_x_3260) ;  /* 0x000000f000007945 */ /* 0x000fe20003800200 */
[----:B--2---:R-:W-:Y:S02]  /*6400*/  MOV R78, R236 ;  /* 0x000000ec004e7202 */ /* 0x004fe40000000f00 */
[----:B0-----:R-:W-:Y:S01]  /*6410*/  MOV R79, R237 ;  /* 0x000000ed004f7202 */ /* 0x001fe20000000f00 */
        /* <DEDUP_REMOVED lines=9> */
[----:B---3--:R-:W-:Y:S01]  /*64b0*/  FADD.FTZ R78, R231, R74 ;  /* 0x0000004ae74e7221 */ /* 0x008fe20000010000 */
[----:B------:R-:W-:Y:S01]  /*64c0*/  FADD.FTZ R79, R232, R79 ;  /* 0x0000004fe84f7221 */ /* 0x000fe20000010000 */
[----:B------:R-:W-:-:S07]  /*64d0*/  MOV R76, R72 ;  /* 0x00000048004c7202 */ /* 0x000fce0000000f00 */
.L_x_3261:
[----:B------:R-:W-:Y:S05]  /*64e0*/  BSYNC.RECONVERGENT B0 ;  /* 0x0000000000007941 */ /* 0x000fea0003800200 */
.L_x_3260:
[CC--:B------:R-:W-:Y:S01]  /*64f0*/  FMUL.FTZ R73, R65.reuse, R79.reuse ;  /* 0x0000004f41497220 */ /* 0x0c0fe20000410000 */
[----:B------:R-:W-:Y:S01]  /*6500*/  FMUL.FTZ R72, R65, R78 ;  /* 0x0000004e41487220 */ /* 0x000fe20000410000 */
        /* <DEDUP_REMOVED lines=36> */
.L_x_3243:
[----:B------:R-:W-:Y:S05]  /*6750*/  WARPSYNC.ALL ;  /* 0x0000000000007948 */ /* 0x000fea0003800000 */
[----:B------:R-:W-:Y:S01]  /*6760*/  BAR.SYNC.DEFER_BLOCKING 0x0 ;  /* 0x0000000000007b1d */ /* 0x000fe20000010000 */
[----:B------:R-:W-:Y:S01]  /*6770*/  FFMA.FTZ R70, R0, R218, RZ ;  /* 0x000000da00467223 */ /* 0x000fe200000100ff */
[----:B------:R-:W-:Y:S02]  /*6780*/  ISETP.NE.AND P0, PT, R125, RZ, PT ;  /* 0x000000ff7d00720c */ /* 0x000fe40003f05270 */
[----:B------:R-:W-:Y:S01]  /*6790*/  ISETP.GT.AND P2, PT, R120, 0x1e, PT ;  /* 0x0000001e7800780c */ /* 0x000fe20003f44270 */
[----:B------:R-:W-:Y:S01]  /*67a0*/  FFMA.FTZ R71, R27, R215, R70 ;  /* 0x000000d71b477223 */ /* 0x000fe20000010046 */
[----:B------:R-:W-:Y:S03]  /*67b0*/  BSSY.RECONVERGENT B0, `(.L_x_3262) ;  /* 0x00001c7000007945 */ /* 0x000fe60003800200 */
[----:B-1----:R-:W-:-:S04]  /*67c0*/  FFMA.FTZ R72, R26, R216, R71 ;  /* 0x000000d81a487223 */ /* 0x002fc80000010047 */
[----:B------:R-:W-:Y:S01]  /*67d0*/  FFMA.FTZ R73, R25, R214, R72 ;  /* 0x000000d619497223 */ /* 0x000fe20000010048 */
[----:B------:R-:W-:Y:S01]  /*67e0*/  FADD.FTZ R214, -R12, R214 ;  /* 0x000000d60cd67221 */ /* 0x000fe20000010100 */
[----:B------:R-:W-:Y:S02]  /*67f0*/  VOTEU.ALL UP0, P0 ;  /* 0x0000000000ff7886 */ /* 0x000fe40000000000 */
[----:B------:R-:W-:Y:S01]  /*6800*/  FFMA.FTZ R72, R24, R213, R73 ;  /* 0x000000d518487223 */ /* 0x000fe20000010049 */
[----:B------:R-:W-:Y:S02]  /*6810*/  FADD.FTZ R213, -R11, R213 ;  /* 0x000000d50bd57221 */ /* 0x000fe40000010100 */
[----:B------:R-:W-:Y:S01]  /*6820*/  @!UP0 ULEA UR9, UR8, UR10, 0x4 ;  /* 0x0000000a08098291 */ /* 0x000fe2000f8e20ff */
[----:B------:R-:W-:Y:S01]  /*6830*/  FFMA.FTZ R75, R23, R212, R72 ;  /* 0x000000d4174b7223 */ /* 0x000fe20000010048 */
[----:B------:R-:W-:Y:S01]  /*6840*/  FADD.FTZ R212, -R10, R212 ;  /* 0x000000d40ad47221 */ /* 0x000fe20000010100 */
[----:B------:R-:W1:Y:S02]  /*6850*/  LDS.64 R60, [R122+0xa18] ;  /* 0x000a18007a3c7984 */ /* 0x000e640000000a00 */
[----:B------:R-:W-:Y:S01]  /*6860*/  FFMA.FTZ R74, R22, R211, R75 ;  /* 0x000000d3164a7223 */ /* 0x000fe2000001004b */
[----:B------:R-:W-:-:S03]  /*6870*/  FADD.FTZ R211, -R9, R211 ;  /* 0x000000d309d37221 */ /* 0x000fc60000010100 */
[----:B------:R-:W-:Y:S01]  /*6880*/  FFMA.FTZ R75, R21, R210, R74 ;  /* 0x000000d2154b7223 */ /* 0x000fe2000001004a */
[----:B0-----:R0:W-:Y:S01]  /*6890*/  @!P0 STS.128 [UR9+0x3910], R80 ;  /* 0x00391050ff008988 */ /* 0x0011e20008000c09 */
[----:B------:R-:W-:Y:S02]  /*68a0*/  FADD.FTZ R210, -R8, R210 ;  /* 0x000000d208d27221 */ /* 0x000fe40000010100 */
[----:B-----5:R-:W-:-:S04]  /*68b0*/  FFMA.FTZ R76, R20, R208, R75 ;  /* 0x000000d0144c7223 */ /* 0x020fc8000001004b */
[----:B------:R-:W-:Y:S01]  /*68c0*/  FFMA.FTZ R77, R19, R206, R76 ;  /* 0x000000ce134d7223 */ /* 0x000fe2000001004c */
[----:B------:R-:W-:Y:S01]  /*68d0*/  FADD.FTZ R206, -R6, R206 ;  /* 0x000000ce06ce7221 */ /* 0x000fe20000010100 */
[-C--:B-1----:R-:W-:Y:S01]  /*68e0*/  FMUL.FTZ R62, R60, R111.reuse ;  /* 0x0000006f3c3e7220 */ /* 0x082fe20000410000 */
[----:B------:R-:W-:-:S03]  /*68f0*/  FMUL.FTZ R111, R61, R111 ;  /* 0x0000006f3d6f7220 */ /* 0x000fc60000410000 */
[-C--:B------:R-:W-:Y:S01]  /*6900*/  FFMA.FTZ R65, R61, R110.reuse, -R62 ;  /* 0x0000006e3d417223 */ /* 0x080fe2000001083e */
[----:B------:R-:W-:Y:S01]  /*6910*/  FFMA.FTZ R111, R60, R110, R111 ;  /* 0x0000006e3c6f7223 */ /* 0x000fe2000001006f */
[----:B------:R-:W-:Y:S02]  /*6920*/  FADD.FTZ R110, -R2, R217 ;  /* 0x000000d9026e7221 */ /* 0x000fe40000010100 */
[----:B------:R-:W-:Y:S01]  /*6930*/  FADD.FTZ R65, R190, R65 ;  /* 0x00000041be417221 */ /* 0x000fe20000010000 */
[----:B------:R-:W-:-:S03]  /*6940*/  FADD.FTZ R174, R174, R111 ;  /* 0x0000006faeae7221 */ /* 0x000fc60000010000 */
[CC--:B------:R-:W-:Y:S01]  /*6950*/  FMUL.FTZ R60, R130.reuse, R65.reuse ;  /* 0x00000041823c7220 */ /* 0x0c0fe20000410000 */
[-C--:B------:R-:W-:Y:S01]  /*6960*/  FMUL.FTZ R130, R130, R174.reuse ;  /* 0x000000ae82827220 */ /* 0x080fe20000410000 */
[----:B0-----:R-:W-:Y:S01]  /*6970*/  FMUL.FTZ R80, R174, UR30 ;  /* 0x0000001eae507c20 */ /* 0x001fe20008410000 */
[-C--:B------:R-:W-:Y:S01]  /*6980*/  FMUL.FTZ R111, R44, R65.reuse ;  /* 0x000000412c6f7220 */ /* 0x080fe20000410000 */
[C---:B------:R-:W-:Y:S01]  /*6990*/  FFMA.FTZ R60, R131.reuse, R174, R60 ;  /* 0x000000ae833c7223 */ /* 0x040fe2000001003c */
[----:B------:R-:W-:Y:S01]  /*69a0*/  FFMA.FTZ R62, R131, R65, -R130 ;  /* 0x00000041833e7223 */ /* 0x000fe20000010882 */
[----:B------:R-:W-:Y:S01]  /*69b0*/  FFMA.FTZ R79, R65, UR11, -R80 ;  /* 0x0000000b414f7c23 */ /* 0x000fe20008010850 */
[----:B------:R-:W-:Y:S01]  /*69c0*/  FFMA.FTZ R130, -R45, R100, R224 ;  /* 0x000000642d827223 */ /* 0x000fe200000101e0 */
        /* <DEDUP_REMOVED lines=43> */
[----:B------:R-:W-:-:S03]  /*6c80*/  FFMA.FTZ R145, R145, R167, R144 ;  /* 0x000000a791917223 */ /* 0x000fc60000010090 */
[----:B------:R-:W-:Y:S01]  /*6c90*/  FADD.FTZ R69, R182, R69 ;  /* 0x00000045b6457221 */ /* 0x000fe20000010000 */
[----:B------:R-:W-:Y:S01]  /*6ca0*/  FADD.FTZ R166, R166, R145 ;  /* 0x00000091a6a67221 */ /* 0x000fe20000010000 */
[----:B------:R-:W-:Y:S02]  /*6cb0*/  FMUL.FTZ R145, R46, R61 ;  /* 0x0000003d2e917220 */ /* 0x000fe40000410000 */
[C---:B------:R-:W-:Y:S01]  /*6cc0*/  FMUL.FTZ R68, R146.reuse, R69 ;  /* 0x0000004592447220 */ /* 0x040fe20000410000 */
[----:B------:R-:W-:-:S03]  /*6cd0*/  FMUL.FTZ R146, R146, R166 ;  /* 0x000000a692927220 */ /* 0x000fc60000410000 */
[C---:B------:R-:W-:Y:S01]  /*6ce0*/  FFMA.FTZ R68, R147.reuse, R166, R68 ;  /* 0x000000a693447223 */ /* 0x040fe20000010044 */
[----:B------:R-:W-:-:S03]  /*6cf0*/  FFMA.FTZ R146, R147, R69, -R146 ;  /* 0x0000004593927223 */ /* 0x000fc60000010892 */
[----:B------:R-:W-:Y:S01]  /*6d00*/  FADD.FTZ R165, R165, R68 ;  /* 0x00000044a5a57221 */ /* 0x000fe20000010000 */
[----:B------:R-:W-:Y:S01]  /*6d10*/  FADD.FTZ R68, R181, R146 ;  /* 0x00000092b5447221 */ /* 0x000fe20000010000 */
[----:B------:R-:W-:Y:S02]  /*6d20*/  FMUL.FTZ R146, R172, UR30 ;  /* 0x0000001eac927c20 */ /* 0x000fe40008410000 */
[C---:B------:R-:W-:Y:S01]  /*6d30*/  FMUL.FTZ R70, R148.reuse, R165 ;  /* 0x000000a594467220 */ /* 0x040fe20000410000 */
[-C--:B------:R-:W-:Y:S01]  /*6d40*/  FMUL.FTZ R148, R148, R68.reuse ;  /* 0x0000004494947220 */ /* 0x080fe20000410000 */
[-C--:B------:R-:W-:Y:S02]  /*6d50*/  FMUL.FTZ R142, R53, R68.reuse ;  /* 0x00000044358e7220 */ /* 0x080fe40000410000 */
[C---:B------:R-:W-:Y:S01]  /*6d60*/  FFMA.FTZ R71, R149.reuse, R68, -R70 ;  /* 0x0000004495477223 */ /* 0x040fe20000010846 */
[----:B------:R-:W-:Y:S01]  /*6d70*/  FFMA.FTZ R70, R0, -R203, RZ ;  /* 0x800000cb00467223 */ /* 0x000fe200000100ff */
[----:B------:R-:W-:-:S02]  /*6d80*/  FFMA.FTZ R149, R149, R165, R148 ;  /* 0x000000a595957223 */ /* 0x000fc40000010094 */
[----:B------:R-:W-:Y:S01]  /*6d90*/  FADD.FTZ R71, R180, R71 ;  /* 0x00000047b4477221 */ /* 0x000fe20000010000 */
[----:B------:R-:W-:Y:S01]  /*6da0*/  FFMA.FTZ R73, R27, -R200, R70 ;  /* 0x800000c81b497223 */ /* 0x000fe20000010046 */
[----:B------:R-:W-:Y:S01]  /*6db0*/  FADD.FTZ R164, R164, R149 ;  /* 0x00000095a4a47221 */ /* 0x000fe20000010000 */
[----:B------:R-:W-:Y:S01]  /*6dc0*/  FFMA.FTZ R149, R61, UR11, -R146 ;  /* 0x0000000b3d957c23 */ /* 0x000fe20008010892 */
[----:B------:R-:W-:Y:S01]  /*6dd0*/  FMUL.FTZ R70, R150, R71 ;  /* 0x0000004796467220 */ /* 0x000fe20000410000 */
[----:B------:R-:W-:Y:S01]  /*6de0*/  FFMA.FTZ R72, R26, -R201, R73 ;  /* 0x800000c91a487223 */ /* 0x000fe20000010049 */
[-C--:B------:R-:W-:Y:S01]  /*6df0*/  FMUL.FTZ R150, R150, R164.reuse ;  /* 0x000000a496967220 */ /* 0x080fe20000410000 */
[-C--:B------:R-:W-:Y:S01]  /*6e00*/  FMUL.FTZ R139, R54, R71.reuse ;  /* 0x00000047368b7220 */ /* 0x080fe20000410000 */
[----:B------:R-:W-:Y:S01]  /*6e10*/  FFMA.FTZ R70, R151, R164, R70 ;  /* 0x000000a497467223 */ /* 0x000fe20000010046 */
[----:B------:R-:W-:Y:S01]  /*6e20*/  FFMA.FTZ R73, R25, -R198, R72 ;  /* 0x800000c619497223 */ /* 0x000fe20000010048 */
[----:B------:R-:W-:Y:S01]  /*6e30*/  FFMA.FTZ R150, R151, R71, -R150 ;  /* 0x0000004797967223 */ /* 0x000fe20000010896 */
[----:B------:R-:W-:Y:S01]  /*6e40*/  FMUL.FTZ R141, R196, R139 ;  /* 0x0000008bc48d7220 */ /* 0x000fe20000410000 */
[----:B------:R-:W-:Y:S01]  /*6e50*/  FADD.FTZ R163, R163, R70 ;  /* 0x00000046a3a37221 */ /* 0x000fe20000010000 */
[----:B------:R-:W-:Y:S01]  /*6e60*/  FFMA.FTZ R74, R24, -R199, R73 ;  /* 0x800000c7184a7223 */ /* 0x000fe20000010049 */
[----:B------:R-:W-:Y:S01]  /*6e70*/  FADD.FTZ R70, R179, R150 ;  /* 0x00000096b3467221 */ /* 0x000fe20000010000 */
[----:B------:R-:W-:Y:S01]  /*6e80*/  FMUL.FTZ R150, R47, R60 ;  /* 0x0000003c2f967220 */ /* 0x000fe20000410000 */
[----:B------:R-:W-:Y:S01]  /*6e90*/  FMUL.FTZ R72, R152, R163 ;  /* 0x000000a398487220 */ /* 0x000fe20000410000 */
[----:B------:R-:W-:Y:S01]  /*6ea0*/  FFMA.FTZ R75, R23, -R196, R74 ;  /* 0x800000c4174b7223 */ /* 0x000fe2000001004a */
[----:B------:R-:W-:Y:S01]  /*6eb0*/  FFMA.FTZ R74, R18, R204, R77 ;  /* 0x000000cc124a7223 */ /* 0x000fe2000001004d */
[-C--:B------:R-:W-:Y:S01]  /*6ec0*/  FMUL.FTZ R152, R152, R70.reuse ;  /* 0x0000004698987220 */ /* 0x080fe20000410000 */
[----:B------:R-:W-:Y:S01]  /*6ed0*/  FFMA.FTZ R73, R153, R70, -R72 ;  /* 0x0000004699497223 */ /* 0x000fe20000010848 */
[----:B------:R-:W-:Y:S01]  /*6ee0*/  FFMA.FTZ R72, R22, -R197, R75 ;  /* 0x800000c516487223 */ /* 0x000fe2000001004b */
[----:B------:R-:W-:Y:S01]  /*6ef0*/  FFMA.FTZ R77, R17, R209, R74 ;  /* 0x000000d1114d7223 */ /* 0x000fe2000001004a */
[----:B------:R-:W-:Y:S01]  /*6f00*/  FFMA.FTZ R153, R153, R163, R152 ;  /* 0x000000a399997223 */ /* 0x000fe20000010098 */
[----:B------:R-:W-:Y:S01]  /*6f10*/  FADD.FTZ R73, R178, R73 ;  /* 0x00000049b2497221 */ /* 0x000fe20000010000 */
[----:B------:R-:W-:Y:S01]  /*6f20*/  FFMA.FTZ R75, R21, -R194, R72 ;  /* 0x800000c2154b7223 */ /* 0x000fe20000010048 */
[----:B------:R-:W-:Y:S01]  /*6f30*/  FFMA.FTZ R76, R16, R207, R77 ;  /* 0x000000cf104c7223 */ /* 0x000fe2000001004d */
[----:B------:R-:W-:Y:S01]  /*6f40*/  FADD.FTZ R162, R162, R153 ;  /* 0x00000099a2a27221 */ /* 0x000fe20000010000 */
[----:B------:R-:W-:Y:S01]  /*6f50*/  FMUL.FTZ R72, R154, R73 ;  /* 0x000000499a487220 */ /* 0x000fe20000410000 */
[----:B------:R-:W-:Y:S01]  /*6f60*/  FFMA.FTZ R74, R20, -R195, R75 ;  /* 0x800000c3144a7223 */ /* 0x000fe2000001004b */
[----:B------:R-:W-:Y:S01]  /*6f70*/  FFMA.FTZ R77, R15, R222, R76 ;  /* 0x000000de0f4d7223 */ /* 0x000fe2000001004c */
[----:B------:R-:W-:Y:S01]  /*6f80*/  FADD.FTZ R76, RZ, R219 ;  /* 0x000000dbff4c7221 */ /* 0x000fe20000010000 */
[----:B------:R-:W-:Y:S01]  /*6f90*/  FMUL.FTZ R154, R154, R162 ;  /* 0x000000a29a9a7220 */ /* 0x000fe20000410000 */
[----:B------:R-:W-:Y:S01]  /*6fa0*/  FFMA.FTZ R75, R19, -R192, R74 ;  /* 0x800000c0134b7223 */ /* 0x000fe2000001004a */
[----:B------:R-:W-:Y:S01]  /*6fb0*/  FFMA.FTZ R72, R155, R162, R72 ;  /* 0x000000a29b487223 */ /* 0x000fe20000010048 */
[----:B------:R-:W-:Y:S01]  /*6fc0*/  FFMA.FTZ R78, R14, R224, R77 ;  /* 0x000000e00e4e7223 */ /* 0x000fe2000001004d */
[----:B------:R-:W-:Y:S01]  /*6fd0*/  FMUL.FTZ R77, R65, UR30 ;  /* 0x0000001e414d7c20 */ /* 0x000fe20008410000 */
[----:B------:R-:W-:Y:S01]  /*6fe0*/  FFMA.FTZ R74, R18, -R193, R75 ;  /* 0x800000c1124a7223 */ /* 0x000fe2000001004b */
[----:B------:R-:W-:Y:S01]  /*6ff0*/  FMUL.FTZ R83, R76, R111 ;  /* 0x0000006f4c537220 */ /* 0x000fe20000410000 */
[----:B------:R-:W-:Y:S01]  /*7000*/  FFMA.FTZ R154, R155, R73, -R154 ;  /* 0x000000499b9a7223 */ /* 0x000fe2000001089a */
[----:B------:R-:W-:Y:S01]  /*7010*/  FADD.FTZ R161, R161, R72 ;  /* 0x00000048a1a17221 */ /* 0x000fe20000010000 */
[----:B------:R-:W-:Y:S01]  /*7020*/  FFMA.FTZ R75, R17, -R202, R74 ;  /* 0x800000ca114b7223 */ /* 0x000fe2000001004a */
[----:B------:R-:W-:Y:S01]  /*7030*/  FFMA.FTZ R77, R174, UR11, R77 ;  /* 0x0000000bae4d7c23 */ /* 0x000fe2000801004d */
[----:B------:R-:W-:Y:S01]  /*7040*/  FADD.FTZ R72, R177, R154 ;  /* 0x0000009ab1487221 */ /* 0x000fe20000010000 */
[----:B------:R-:W-:Y:S01]  /*7050*/  FFMA.FTZ R81, R13, R217, R78 ;  /* 0x000000d90d517223 */ /* 0x000fe2000001004e */
[----:B------:R-:W-:Y:S01]  /*7060*/  FFMA.FTZ R74, R16, -R205, R75 ;  /* 0x800000cd104a7223 */ /* 0x000fe2000001004b */
[----:B------:R-:W-:Y:S01]  /*7070*/  FMUL.FTZ R75, R44, R174 ;  /* 0x000000ae2c4b7220 */ /* 0x000fe20000410000 */
[C---:B------:R-:W-:Y:S01]  /*7080*/  FMUL.FTZ R77, R110.reuse, R77 ;  /* 0x0000004d6e4d7220 */ /* 0x040fe20000410000 */
[----:B------:R-:W-:Y:S01]  /*7090*/  FMUL.FTZ R136, R57, R72 ;  /* 0x0000004839887220 */ /* 0x000fe20000410000 */
[----:B------:R-:W-:Y:S01]  /*70a0*/  FFMA.FTZ R65, R15, -R220, R74 ;  /* 0x800000dc0f417223 */ /* 0x000fe2000001004a */
[----:B------:R-:W-:Y:S01]  /*70b0*/  FADD.FTZ R28, R75, R28 ;  /* 0x0000001c4b1c7221 */ /* 0x000fe20000010000 */
[----:B------:R-:W-:Y:S01]  /*70c0*/  FFMA.FTZ R83, R110, R75, R83 ;  /* 0x0000004b6e537223 */ /* 0x000fe20000010053 */
[----:B------:R-:W-:Y:S01]  /*70d0*/  FMUL.FTZ R74, R156, R72 ;  /* 0x000000489c4a7220 */ /* 0x000fe20000410000 */
[----:B------:R-:W-:Y:S01]  /*70e0*/  FFMA.FTZ R82, R14, -R221, R65 ;  /* 0x800000dd0e527223 */ /* 0x000fe20000010041 */
[----:B------:R-:W-:Y:S01]  /*70f0*/  FMUL.FTZ R65, R76, R75 ;  /* 0x0000004b4c417220 */ /* 0x000fe20000410000 */
[----:B------:R-:W-:Y:S01]  /*7100*/  FMUL.FTZ R75, R156, R161 ;  /* 0x000000a19c4b7220 */ /* 0x000fe20000410000 */
[----:B------:R-:W-:Y:S01]  /*7110*/  FMUL.FTZ R135, R56, R73 ;  /* 0x0000004938877220 */ /* 0x000fe20000410000 */
[----:B------:R-:W-:Y:S01]  /*7120*/  FFMA.FTZ R82, R13, -R76, R82 ;  /* 0x8000004c0d527223 */ /* 0x000fe20000010052 */
[----:B------:R-:W-:Y:S01]  /*7130*/  FFMA.FTZ R110, R110, R111, -R65 ;  /* 0x0000006f6e6e7223 */ /* 0x000fe20000010841 */
[C---:B------:R-:W-:Y:S01]  /*7140*/  FFMA.FTZ R75, R157.reuse, R72, -R75 ;  /* 0x000000489d4b7223 */ /* 0x040fe2000001084b */
[----:B------:R-:W-:Y:S01]  /*7150*/  FFMA.FTZ R76, R76, R79, R77 ;  /* 0x0000004f4c4c7223 */ /* 0x000fe2000001004d */
[----:B------:R-:W-:Y:S01]  /*7160*/  FFMA.FTZ R65, R157, R161, R74 ;  /* 0x000000a19d417223 */ /* 0x000fe2000001004a */
[----:B------:R-:W-:Y:S01]  /*7170*/  FMUL.FTZ R77, R173, UR30 ;  /* 0x0000001ead4d7c20 */ /* 0x000fe20008410000 */
[----:B------:R-:W-:Y:S01]  /*7180*/  FADD.FTZ R75, R176, R75 ;  /* 0x0000004bb04b7221 */ /* 0x000fe20000010000 */
[----:B------:R-:W-:Y:S01]  /*7190*/  FMUL.FTZ R79, R45, R62 ;  /* 0x0000003e2d4f7220 */ /* 0x000fe20000410000 */
[----:B------:R-:W-:Y:S01]  /*71a0*/  FADD.FTZ R160, R160, R65 ;  /* 0x00000041a0a07221 */ /* 0x000fe20000010000 */
[----:B------:R-:W-:Y:S01]  /*71b0*/  FFMA.FTZ R80, R62, UR11, -R77 ;  /* 0x0000000b3e507c23 */ /* 0x000fe2000801084d */
[----:B------:R-:W-:Y:S01]  /*71c0*/  FMUL.FTZ R74, R158, R75 ;  /* 0x0000004b9e4a7220 */ /* 0x000fe20000410000 */
[----:B------:R-:W-:Y:S01]  /*71d0*/  FMUL.FTZ R62, R62, UR30 ;  /* 0x0000001e3e3e7c20 */ /* 0x000fe20008410000 */
[----:B------:R-:W-:Y:S01]  /*71e0*/  FFMA.FTZ R174, R101, R174, R76 ;  /* 0x000000ae65ae7223 */ /* 0x000fe2000001004c */
[----:B------:R-:W-:Y:S01]  /*71f0*/  FMUL.FTZ R76, R45, R173 ;  /* 0x000000ad2d4c7220 */ /* 0x000fe20000410000 */
[----:B------:R-:W-:Y:S01]  /*7200*/  FMUL.FTZ R77, R221, R79 ;  /* 0x0000004fdd4d7220 */ /* 0x000fe20000410000 */
[-C--:B------:R-:W-:Y:S01]  /*7210*/  FMUL.FTZ R158, R158, R160.reuse ;  /* 0x000000a09e9e7220 */ /* 0x080fe20000410000 */
[----:B------:R-:W-:Y:S01]  /*7220*/  FFMA.FTZ R74, R159, R160, R74 ;  /* 0x000000a09f4a7223 */ /* 0x000fe2000001004a */
[----:B------:R-:W-:Y:S01]  /*7230*/  FFMA.FTZ R65, R173, UR11, R62 ;  /* 0x0000000bad417c23 */ /* 0x000fe2000801003e */
[-C--:B------:R-:W-:Y:S01]  /*7240*/  FFMA.FTZ R62, R130, R76.reuse, R77 ;  /* 0x0000004c823e7223 */ /* 0x080fe2000001004d */
[----:B------:R-:W-:Y:S01]  /*7250*/  FFMA.FTZ R78, R159, R75, -R158 ;  /* 0x0000004b9f4e7223 */ /* 0x000fe2000001089e */
[----:B------:R-:W-:Y:S01]  /*7260*/  FADD.FTZ R191, R191, R74 ;  /* 0x0000004abfbf7221 */ /* 0x000fe20000010000 */
[----:B------:R-:W-:Y:S01]  /*7270*/  FADD.FTZ R29, R76, R29 ;  /* 0x0000001d4c1d7221 */ /* 0x000fe20000010000 */
[----:B------:R-:W-:Y:S01]  /*7280*/  FMUL.FTZ R77, R221, R76 ;  /* 0x0000004cdd4d7220 */ /* 0x000fe20000410000 */
[----:B------:R-:W-:Y:S01]  /*7290*/  FMUL.FTZ R76, R130, R65 ;  /* 0x00000041824c7220 */ /* 0x000fe20000410000 */
[----:B------:R-:W-:Y:S01]  /*72a0*/  FMUL.FTZ R65, R58, R160 ;  /* 0x000000a03a417220 */ /* 0x000fe20000410000 */
[----:B------:R-:W-:Y:S01]  /*72b0*/  FADD.FTZ R78, R175, R78 ;  /* 0x0000004eaf4e7221 */ /* 0x000fe20000010000 */
[----:B------:R-:W-:Y:S01]  /*72c0*/  FMUL.FTZ R74, R59, R191 ;  /* 0x000000bf3b4a7220 */ /* 0x000fe20000410000 */
[----:B------:R-:W-:Y:S01]  /*72d0*/  FFMA.FTZ R221, R221, R80, R76 ;  /* 0x00000050dddd7223 */ /* 0x000fe2000001004c */
[----:B------:R-:W-:Y:S01]  /*72e0*/  FFMA.FTZ R130, R130, R79, -R77 ;  /* 0x0000004f82827223 */ /* 0x000fe2000001084d */
[C---:B------:R-:W-:Y:S01]  /*72f0*/  FFMA.FTZ R76, -R58.reuse, R117, R215 ;  /* 0x000000753a4c7223 */ /* 0x040fe200000101d7 */
[----:B------:R-:W-:Y:S01]  /*7300*/  FMUL.FTZ R111, R58, R75 ;  /* 0x0000004b3a6f7220 */ /* 0x000fe20000410000 */
[----:B------:R-:W-:Y:S01]  /*7310*/  FMUL.FTZ R131, R200, R65 ;  /* 0x00000041c8837220 */ /* 0x000fe20000410000 */
[C---:B------:R-:W-:Y:S01]  /*7320*/  FMUL.FTZ R80, R59.reuse, R78 ;  /* 0x0000004e3b507220 */ /* 0x040fe20000410000 */
[----:B------:R-:W-:Y:S01]  /*7330*/  FFMA.FTZ R77, -R59, R116, R218 ;  /* 0x000000743b4d7223 */ /* 0x000fe200000101da */
[C---:B------:R-:W-:Y:S01]  /*7340*/  FMUL.FTZ R79, R203.reuse, R74 ;  /* 0x0000004acb4f7220 */ /* 0x040fe20000410000 */
[-C--:B------:R-:W-:Y:S01]  /*7350*/  FFMA.FTZ R134, R76, R111.reuse, -R131 ;  /* 0x0000006f4c867223 */ /* 0x080fe20000010883 */
[-C--:B------:R-:W-:Y:S01]  /*7360*/  FMUL.FTZ R132, R203, R80.reuse ;  /* 0x00000050cb847220 */ /* 0x080fe20000410000 */
[----:B------:R-:W-:Y:S01]  /*7370*/  FMUL.FTZ R111, R200, R111 ;  /* 0x0000006fc86f7220 */ /* 0x000fe20000410000 */
[----:B------:R-:W-:Y:S01]  /*7380*/  FFMA.FTZ R131, R77, R80, -R79 ;  /* 0x000000504d837223 */ /* 0x000fe2000001084f */
[C---:B------:R-:W-:Y:S01]  /*7390*/  FMUL.FTZ R80, R57.reuse, R161 ;  /* 0x000000a139507220 */ /* 0x040fe20000410000 */
[----:B------:R-:W-:Y:S01]  /*73a0*/  FFMA.FTZ R79, -R57, R114, R216 ;  /* 0x00000072394f7223 */ /* 0x000fe200000101d8 */
[----:B------:R-:W-:Y:S01]  /*73b0*/  FFMA.FTZ R132, R77, R74, R132 ;  /* 0x0000004a4d847223 */ /* 0x000fe20000010084 */
[----:B------:R-:W-:Y:S01]  /*73c0*/  FFMA.FTZ R111, R76, R65, R111 ;  /* 0x000000414c6f7223 */ /* 0x000fe2000001006f */
[----:B------:R-:W-:Y:S01]  /*73d0*/  FMUL.FTZ R138, R201, R80 ;  /* 0x00000050c98a7220 */ /* 0x000fe20000410000 */
[----:B------:R-:W-:Y:S01]  /*73e0*/  FADD.FTZ R131, RZ, R131 ;  /* 0x00000083ff837221 */ /* 0x000fe20000010000 */
[----:B------:R-:W-:Y:S01]  /*73f0*/  FADD.FTZ R132, RZ, R132 ;  /* 0x00000084ff847221 */ /* 0x000fe20000010000 */
[----:B------:R-:W-:Y:S01]  /*7400*/  FADD.FTZ R222, -R3, R222 ;  /* 0x000000de03de7221 */ /* 0x000fe20000010100 */
[-C--:B------:R-:W-:Y:S01]  /*7410*/  FFMA.FTZ R138, R79, R136.reuse, -R138 ;  /* 0x000000884f8a7223 */ /* 0x080fe2000001088a */
[----:B------:R-:W-:Y:S01]  /*7420*/  FMUL.FTZ R136, R201, R136 ;  /* 0x00000088c9887220 */ /* 0x000fe20000410000 */
[----:B------:R-:W-:Y:S01]  /*7430*/  FADD.FTZ R132, R132, R111 ;  /* 0x0000006f84847221 */ /* 0x000fe20000010000 */
[----:B------:R-:W-:Y:S01]  /*7440*/  FMUL.FTZ R111, R56, R162 ;  /* 0x000000a2386f7220 */ /* 0x000fe20000410000 */
[----:B------:R-:W-:Y:S01]  /*7450*/  FADD.FTZ R131, R131, R134 ;  /* 0x0000008683837221 */ /* 0x000fe20000010000 */
[----:B------:R-:W-:Y:S01]  /*7460*/  FFMA.FTZ R133, R79, R80, R136 ;  /* 0x000000504f857223 */ /* 0x000fe20000010088 */
[C---:B------:R-:W-:Y:S01]  /*7470*/  FMUL.FTZ R136, R198.reuse, R135 ;  /* 0x00000087c6887220 */ /* 0x040fe20000410000 */
[-C--:B------:R-:W-:Y:S01]  /*7480*/  FMUL.FTZ R137, R198, R111.reuse ;  /* 0x0000006fc6897220 */ /* 0x080fe20000410000 */
[----:B------:R-:W-:Y:S01]  /*7490*/  FADD.FTZ R131, R131, R138 ;  /* 0x0000008a83837221 */ /* 0x000fe20000010000 */
[----:B------:R-:W-:Y:S01]  /*74a0*/  FADD.FTZ R132, R132, R133 ;  /* 0x0000008584847221 */ /* 0x000fe20000010000 */
[C---:B------:R-:W-:Y:S01]  /*74b0*/  FFMA.FTZ R133, R214.reuse, R111, R136 ;  /* 0x0000006fd6857223 */ /* 0x040fe20000010088 */
[C---:B------:R-:W-:Y:S01]  /*74c0*/  FMUL.FTZ R136, R55.reuse, R70 ;  /* 0x0000004637887220 */ /* 0x040fe20000410000 */
[----:B------:R-:W-:Y:S01]  /*74d0*/  FFMA.FTZ R134, R214, R135, -R137 ;  /* 0x00000087d6867223 */ /* 0x000fe20000010889 */
[----:B------:R-:W-:Y:S01]  /*74e0*/  FMUL.FTZ R137, R220, R145 ;  /* 0x00000091dc897220 */ /* 0x000fe20000410000 */
[----:B------:R-:W-:Y:S01]  /*74f0*/  FADD.FTZ R133, R132, R133 ;  /* 0x0000008584857221 */ /* 0x000fe20000010000 */
[----:B------:R-:W-:Y:S01]  /*7500*/  FMUL.FTZ R132, R55, R163 ;  /* 0x000000a337847220 */ /* 0x000fe20000410000 */
[----:B------:R-:W-:Y:S01]  /*7510*/  FADD.FTZ R134, R131, R134 ;  /* 0x0000008683867221 */ /* 0x000fe20000010000 */
[----:B------:R-:W-:Y:S01]  /*7520*/  FMUL.FTZ R131, R54, R164 ;  /* 0x000000a436837220 */ /* 0x000fe20000410000 */
[-C--:B------:R-:W-:Y:S01]  /*7530*/  FFMA.FTZ R137, R222, R143.reuse, R137 ;  /* 0x0000008fde897223 */ /* 0x080fe20000010089 */
[----:B------:R-:W-:Y:S01]  /*7540*/  FMUL.FTZ R138, R199, R132 ;  /* 0x00000084c78a7220 */ /* 0x000fe20000410000 */
[----:B------:R-:W-:Y:S01]  /*7550*/  FMUL.FTZ R143, R220, R143 ;  /* 0x0000008fdc8f7220 */ /* 0x000fe20000410000 */
[----:B------:R-:W-:Y:S01]  /*7560*/  FMUL.FTZ R140, R196, R131 ;  /* 0x00000083c48c7220 */ /* 0x000fe20000410000 */
[----:B------:R-:W-:Y:S01]  /*7570*/  FADD.FTZ R204, -R5, R204 ;  /* 0x000000cc05cc7221 */ /* 0x000fe20000010100 */
[-C--:B------:R-:W-:Y:S01]  /*7580*/  FFMA.FTZ R135, R213, R136.reuse, -R138 ;  /* 0x00000088d5877223 */ /* 0x080fe2000001088a */
[----:B------:R-:W-:Y:S01]  /*7590*/  FMUL.FTZ R136, R199, R136 ;  /* 0x00000088c7887220 */ /* 0x000fe20000410000 */
[----:B------:R-:W-:Y:S01]  /*75a0*/  FFMA.FTZ R140, R212, R139, -R140 ;  /* 0x0000008bd48c7223 */ /* 0x000fe2000001088c */
[----:B------:R-:W-:Y:S01]  /*75b0*/  FMUL.FTZ R139, R52, R69 ;  /* 0x00000045348b7220 */ /* 0x000fe20000410000 */
[----:B------:R-:W-:Y:S01]  /*75c0*/  FADD.FTZ R135, R134, R135 ;  /* 0x0000008786877221 */ /* 0x000fe20000010000 */
[----:B------:R-:W-:Y:S01]  /*75d0*/  FFMA.FTZ R136, R213, R132, R136 ;  /* 0x00000084d5887223 */ /* 0x000fe20000010088 */
[----:B------:R-:W-:Y:S01]  /*75e0*/  FMUL.FTZ R134, R53, R165 ;  /* 0x000000a535867220 */ /* 0x000fe20000410000 */
[----:B------:R-:W-:Y:S01]  /*75f0*/  FFMA.FTZ R138, R222, R145, -R143 ;  /* 0x00000091de8a7223 */ /* 0x000fe2000001088f */
[----:B------:R-:W-:Y:S01]  /*7600*/  FMUL.FTZ R143, R61, UR30 ;  /* 0x0000001e3d8f7c20 */ /* 0x000fe20008410000 */
[----:B------:R-:W-:Y:S01]  /*7610*/  FADD.FTZ R133, R133, R136 ;  /* 0x0000008885857221 */ /* 0x000fe20000010000 */
[----:B------:R-:W-:Y:S01]  /*7620*/  FFMA.FTZ R136, R212, R131, R141 ;  /* 0x00000083d4887223 */ /* 0x000fe2000001008d */
[----:B------:R-:W-:Y:S01]  /*7630*/  FMUL.FTZ R144, R197, R134 ;  /* 0x00000086c5907220 */ /* 0x000fe20000410000 */
[----:B------:R-:W-:Y:S01]  /*7640*/  FADD.FTZ R135, R135, R140 ;  /* 0x0000008c87877221 */ /* 0x000fe20000010000 */
[----:B------:R-:W-:Y:S01]  /*7650*/  FFMA.FTZ R143, R172, UR11, R143 ;  /* 0x0000000bac8f7c23 */ /* 0x000fe2000801008f */
        /* <DEDUP_REMOVED lines=8> */
[----:B------:R-:W-:Y:S01]  /*76e0*/  FMUL.FTZ R151, R222, R143 ;  /* 0x0000008fde977220 */ /* 0x000fe20000410000 */
[-C--:B------:R-:W-:Y:S01]  /*76f0*/  FFMA.FTZ R146, R210, R139.reuse, -R141 ;  /* 0x0000008bd2927223 */ /* 0x080fe2000001088d */
[----:B------:R-:W-:Y:S01]  /*7700*/  FMUL.FTZ R139, R194, R139 ;  /* 0x0000008bc28b7220 */ /* 0x000fe20000410000 */
[----:B------:R-:W-:Y:S01]  /*7710*/  FADD.FTZ R61, R136, R61 ;  /* 0x0000003d883d7221 */ /* 0x000fe20000010000 */
[----:B------:R-:W-:Y:S01]  /*7720*/  FMUL.FTZ R143, R50, R67 ;  /* 0x00000043328f7220 */ /* 0x000fe20000410000 */
[----:B------:R-:W-:Y:S01]  /*7730*/  FADD.FTZ R146, R135, R146 ;  /* 0x0000009287927221 */ /* 0x000fe20000010000 */
[----:B------:R-:W-:Y:S01]  /*7740*/  FFMA.FTZ R136, R210, R133, R139 ;  /* 0x00000085d2887223 */ /* 0x000fe2000001008b */
[----:B------:R-:W-:Y:S01]  /*7750*/  FADD.FTZ R135, -R7, R208 ;  /* 0x000000d007877221 */ /* 0x000fe20000010100 */
[----:B------:R-:W-:Y:S01]  /*7760*/  FMUL.FTZ R139, R50, R168 ;  /* 0x000000a8328b7220 */ /* 0x000fe20000410000 */
[----:B------:R-:W-:Y:S01]  /*7770*/  FMUL.FTZ R144, R49, R169 ;  /* 0x000000a931907220 */ /* 0x000fe20000410000 */
[----:B------:R-:W-:Y:S01]  /*7780*/  FADD.FTZ R61, R61, R136 ;  /* 0x000000883d3d7221 */ /* 0x000fe20000010000 */
[----:B------:R-:W-:Y:S01]  /*7790*/  FMUL.FTZ R136, R51, R167 ;  /* 0x000000a733887220 */ /* 0x000fe20000410000 */
[----:B------:R-:W-:Y:S01]  /*77a0*/  FMUL.FTZ R145, R192, R139 ;  /* 0x0000008bc0917220 */ /* 0x000fe20000410000 */
[----:B------:R-:W-:Y:S01]  /*77b0*/  FMUL.FTZ R147, R193, R144 ;  /* 0x00000090c1937220 */ /* 0x000fe20000410000 */
[----:B------:R-:W-:Y:S01]  /*77c0*/  FFMA.FTZ R209, -R48, R105, R209 ;  /* 0x0000006930d17223 */ /* 0x000fe200000101d1 */
[----:B------:R-:W-:Y:S01]  /*77d0*/  FMUL.FTZ R142, R195, R136 ;  /* 0x00000088c38e7220 */ /* 0x000fe20000410000 */
[----:B------:R-:W-:Y:S01]  /*77e0*/  FADD.FTZ R207, -R4, R207 ;  /* 0x000000cf04cf7221 */ /* 0x000fe20000010100 */
[----:B------:R-:W-:Y:S01]  /*77f0*/  FADD.FTZ R36, R133, R36 ;  /* 0x0000002485247221 */ /* 0x000fe20000010000 */
[----:B------:R-:W-:Y:S01]  /*7800*/  FFMA.FTZ R220, R220, R149, R151 ;  /* 0x00000095dcdc7223 */ /* 0x000fe20000010097 */
[-C--:B------:R-:W-:Y:S01]  /*7810*/  FFMA.FTZ R141, R135, R140.reuse, -R142 ;  /* 0x0000008c878d7223 */ /* 0x080fe2000001088e */
[----:B------:R-:W-:Y:S01]  /*7820*/  FMUL.FTZ R140, R195, R140 ;  /* 0x0000008cc38c7220 */ /* 0x000fe20000410000 */
[-C--:B------:R-:W-:Y:S01]  /*7830*/  FFMA.FTZ R142, R206, R143.reuse, -R145 ;  /* 0x0000008fce8e7223 */ /* 0x080fe20000010891 */
[----:B------:R-:W-:Y:S01]  /*7840*/  FMUL.FTZ R143, R192, R143 ;  /* 0x0000008fc08f7220 */ /* 0x000fe20000410000 */
[----:B------:R-:W-:Y:S01]  /*7850*/  FMUL.FTZ R145, R49, R64 ;  /* 0x0000004031917220 */ /* 0x000fe20000410000 */
[----:B------:R-:W-:Y:S01]  /*7860*/  FFMA.FTZ R140, R135, R136, R140 ;  /* 0x00000088878c7223 */ /* 0x000fe2000001008c */
[----:B------:R-:W-:Y:S01]  /*7870*/  FADD.FTZ R141, R146, R141 ;  /* 0x0000008d928d7221 */ /* 0x000fe20000010000 */
[----:B------:R-:W-:Y:S01]  /*7880*/  FFMA.FTZ R221, R100, R173, R221 ;  /* 0x000000ad64dd7223 */ /* 0x000fe200000100dd */
[----:B------:R-:W-:Y:S01]  /*7890*/  FFMA.FTZ R146, R204, R145, -R147 ;  /* 0x00000091cc927223 */ /* 0x000fe20000010893 */
        /* <DEDUP_REMOVED lines=8> */
[C---:B------:R-:W-:Y:S01]  /*7920*/  FMUL.FTZ R148, R202.reuse, R143 ;  /* 0x0000008fca947220 */ /* 0x040fe20000410000 */
[----:B------:R-:W-:Y:S01]  /*7930*/  FMUL.FTZ R142, R47, R171 ;  /* 0x000000ab2f8e7220 */ /* 0x000fe20000410000 */
[----:B------:R-:W-:Y:S01]  /*7940*/  FADD.FTZ R61, R61, R140 ;  /* 0x0000008c3d3d7221 */ /* 0x000fe20000010000 */
[-C--:B------:R-:W-:Y:S01]  /*7950*/  FMUL.FTZ R140, R202, R145.reuse ;  /* 0x00000091ca8c7220 */ /* 0x080fe20000410000 */
[----:B------:R-:W-:Y:S01]  /*7960*/  FFMA.FTZ R148, R209, R145, -R148 ;  /* 0x00000091d1947223 */ /* 0x000fe20000010894 */
[----:B------:R-:W-:Y:S01]  /*7970*/  FMUL.FTZ R152, R205, R142 ;  /* 0x0000008ecd987220 */ /* 0x000fe20000410000 */
[----:B------:R-:W-:Y:S01]  /*7980*/  FADD.FTZ R141, R141, R146 ;  /* 0x000000928d8d7221 */ /* 0x000fe20000010000 */
[----:B------:R-:W-:Y:S01]  /*7990*/  FFMA.FTZ R140, R209, R143, R140 ;  /* 0x0000008fd18c7223 */ /* 0x000fe2000001008c */
[-C--:B------:R-:W-:Y:S01]  /*79a0*/  FMUL.FTZ R145, R205, R150.reuse ;  /* 0x00000096cd917220 */ /* 0x080fe20000410000 */
[----:B------:R-:W-:Y:S01]  /*79b0*/  FFMA.FTZ R152, R207, R150, -R152 ;  /* 0x00000096cf987223 */ /* 0x000fe20000010898 */
[----:B------:R-:W-:Y:S01]  /*79c0*/  FADD.FTZ R141, R141, R148 ;  /* 0x000000948d8d7221 */ /* 0x000fe20000010000 */
[----:B------:R-:W-:Y:S01]  /*79d0*/  FADD.FTZ R61, R61, R140 ;  /* 0x0000008c3d3d7221 */ /* 0x000fe20000010000 */
[----:B------:R-:W-:Y:S01]  /*79e0*/  FFMA.FTZ R140, R207, R142, R145 ;  /* 0x0000008ecf8c7223 */ /* 0x000fe20000010091 */
[----:B------:R-:W-:Y:S01]  /*79f0*/  FMUL.FTZ R145, R171, UR30 ;  /* 0x0000001eab917c20 */ /* 0x000fe20008410000 */
[----:B------:R-:W-:Y:S01]  /*7a00*/  FADD.FTZ R141, R141, R152 ;  /* 0x000000988d8d7221 */ /* 0x000fe20000010000 */
[----:B------:R-:W-:Y:S01]  /*7a10*/  FFMA.FTZ R220, R103, R172, R220 ;  /* 0x000000ac67dc7223 */ /* 0x000fe200000100dc */
        /* <DEDUP_REMOVED lines=9> */
[----:B------:R-:W-:Y:S01]  /*7ab0*/  FMUL.FTZ R61, R63, UR30 ;  /* 0x0000001e3f3d7c20 */ /* 0x000fe20008410000 */
[----:B------:R-:W-:Y:S01]  /*7ac0*/  FMUL.FTZ R62, R207, R60 ;  /* 0x0000003ccf3e7220 */ /* 0x000fe20000410000 */
[----:B------:R-:W-:Y:S01]  /*7ad0*/  FADD.FTZ R141, R141, R110 ;  /* 0x0000006e8d8d7221 */ /* 0x000fe20000010000 */
[----:B------:R-:W-:Y:S01]  /*7ae0*/  FADD.FTZ R60, R130, R83 ;  /* 0x00000053823c7221 */ /* 0x000fe20000010000 */
[----:B------:R1:W2:Y:S01]  /*7af0*/  SHFL.DOWN PT, R137, R81, 0x1, 0x1f ;  /* 0x08201f0051897f89 */ /* 0x0002a200000e0000 */
[----:B------:R-:W-:Y:S01]  /*7b00*/  FFMA.FTZ R205, R205, R140, R62 ;  /* 0x0000008ccdcd7223 */ /* 0x000fe2000001003e */
[C---:B------:R-:W-:Y:S01]  /*7b10*/  FFMA.FTZ R62, R170.reuse, UR11, R61 ;  /* 0x0000000baa3e7c23 */ /* 0x040fe2000801003d */
[----:B------:R-:W-:Y:S01]  /*7b20*/  FMUL.FTZ R110, R170, UR30 ;  /* 0x0000001eaa6e7c20 */ /* 0x000fe20008410000 */
[----:B------:R-:W4:Y:S01]  /*7b30*/  SHFL.DOWN PT, R83, R60, 0x1, 0x1f ;  /* 0x08201f003c537f89 */ /* 0x000f2200000e0000 */
[----:B------:R-:W-:Y:S01]  /*7b40*/  FMUL.FTZ R61, R169, UR30 ;  /* 0x0000001ea93d7c20 */ /* 0x000fe20008410000 */
[----:B------:R-:W-:Y:S01]  /*7b50*/  FMUL.FTZ R209, R209, R62 ;  /* 0x0000003ed1d17220 */ /* 0x000fe20000410000 */
[C---:B------:R-:W-:Y:S01]  /*7b60*/  FMUL.FTZ R62, R64.reuse, UR30 ;  /* 0x0000001e403e7c20 */ /* 0x040fe20008410000 */
[----:B------:R-:W3:Y:S01]  /*7b70*/  SHFL.DOWN PT, R130, R141, 0x1, 0x1f ;  /* 0x08201f008d827f89 */ /* 0x000ee200000e0000 */
[----:B------:R-:W-:Y:S01]  /*7b80*/  FFMA.FTZ R63, R63, UR11, -R110 ;  /* 0x0000000b3f3f7c23 */ /* 0x000fe2000801086e */
[----:B------:R-:W-:Y:S01]  /*7b90*/  FFMA.FTZ R110, R64, UR11, -R61 ;  /* 0x0000000b406e7c23 */ /* 0x000fe2000801083d */
[----:B------:R-:W-:Y:S01]  /*7ba0*/  FFMA.FTZ R61, R169, UR11, R62 ;  /* 0x0000000ba93d7c23 */ /* 0x000fe2000801003e */
[----:B------:R-:W-:Y:S01]  /*7bb0*/  MOV R62, R81 ;  /* 0x00000051003e7202 */ /* 0x000fe20000000f00 */
[----:B------:R-:W-:Y:S01]  /*7bc0*/  FFMA.FTZ R202, R202, R63, R209 ;  /* 0x0000003fcaca7223 */ /* 0x000fe200000100d1 */
[----:B------:R-:W-:Y:S01]  /*7bd0*/  MOV R63, R82 ;  /* 0x00000052003f7202 */ /* 0x000fe20000000f00 */
[----:B------:R-:W-:Y:S01]  /*7be0*/  FMUL.FTZ R204, R204, R61 ;  /* 0x0000003dcccc7220 */ /* 0x000fe20000410000 */
[----:B------:R-:W-:Y:S01]  /*7bf0*/  MOV R61, R141 ;  /* 0x0000008d003d7202 */ /* 0x000fe20000000f00 */
[----:B-1----:R-:W-:Y:S01]  /*7c00*/  FMUL.FTZ R81, R67, UR30 ;  /* 0x0000001e43517c20 */ /* 0x002fe20008410000 */
[C---:B------:R-:W-:Y:S01]  /*7c10*/  FMUL.FTZ R64, R168.reuse, UR30 ;  /* 0x0000001ea8407c20 */ /* 0x040fe20008410000 */
[----:B0-----:R-:W-:Y:S01]  /*7c20*/  @!P2 FADD.FTZ R63, R63, R138 ;  /* 0x0000008a3f3fa221 */ /* 0x001fe20000010000 */
[----:B------:R-:W-:Y:S01]  /*7c30*/  FFMA.FTZ R193, R193, R110, R204 ;  /* 0x0000006ec1c17223 */ /* 0x000fe200000100cc */
[----:B------:R-:W-:Y:S01]  /*7c40*/  FFMA.FTZ R81, R168, UR11, R81 ;  /* 0x0000000ba8517c23 */ /* 0x000fe20008010051 */
[----:B------:R-:W-:Y:S01]  /*7c50*/  FFMA.FTZ R205, R102, R171, R205 ;  /* 0x000000ab66cd7223 */ /* 0x000fe200000100cd */
[----:B------:R-:W-:Y:S01]  /*7c60*/  FFMA.FTZ R202, R105, R170, R202 ;  /* 0x000000aa69ca7223 */ /* 0x000fe200000100ca */
[----:B--2---:R-:W-:Y:S01]  /*7c70*/  @!P2 FADD.FTZ R62, R62, R137 ;  /* 0x000000893e3ea221 */ /* 0x004fe20000010000 */
[----:B------:R-:W-:Y:S01]  /*7c80*/  FMUL.FTZ R81, R206, R81 ;  /* 0x00000051ce517220 */ /* 0x000fe20000410000 */
[----:B------:R-:W-:Y:S01]  /*7c90*/  FFMA.FTZ R193, R104, R169, R193 ;  /* 0x000000a968c17223 */ /* 0x000fe200000100c1 */
[----:B------:R-:W-:Y:S01]  /*7ca0*/  FADD.FTZ R99, R174, R99 ;  /* 0x00000063ae637221 */ /* 0x000fe20000010000 */
[----:B----4-:R-:W-:Y:S01]  /*7cb0*/  @!P2 FADD.FTZ R60, R83, R60 ;  /* 0x0000003c533ca221 */ /* 0x010fe20000010000 */
[----:B------:R-:W0:Y:S01]  /*7cc0*/  SHFL.DOWN PT, R141, R62, 0x2, 0x1f ;  /* 0x08401f003e8d7f89 */ /* 0x000e2200000e0000 */
[----:B------:R-:W-:Y:S01]  /*7cd0*/  FFMA.FTZ R83, R67, UR11, -R64 ;  /* 0x0000000b43537c23 */ /* 0x000fe20008010840 */
[----:B------:R-:W-:Y:S01]  /*7ce0*/  FMUL.FTZ R64, R66, UR30 ;  /* 0x0000001e42407c20 */ /* 0x000fe20008410000 */
[----:B---3--:R-:W-:Y:S01]  /*7cf0*/  @!P2 FADD.FTZ R61, R61, R130 ;  /* 0x000000823d3da221 */ /* 0x008fe20000010000 */
[----:B------:R-:W1:Y:S01]  /*7d00*/  SHFL.DOWN PT, R137, R60, 0x2, 0x1f ;  /* 0x08401f003c897f89 */ /* 0x000e6200000e0000 */
[----:B------:R-:W-:Y:S01]  /*7d10*/  ISETP.GT.AND P2, PT, R120, 0x1d, PT ;  /* 0x0000001d7800780c */ /* 0x000fe20003f44270 */
[----:B------:R-:W-:Y:S01]  /*7d20*/  FFMA.FTZ R192, R192, R83, R81 ;  /* 0x00000053c0c07223 */ /* 0x000fe20000010051 */
[C---:B------:R-:W-:Y:S01]  /*7d30*/  FMUL.FTZ R67, R167.reuse, UR30 ;  /* 0x0000001ea7437c20 */ /* 0x040fe20008410000 */
[----:B------:R-:W2:Y:S01]  /*7d40*/  SHFL.DOWN PT, R130, R63, 0x2, 0x1f ;  /* 0x08401f003f827f89 */ /* 0x000ea200000e0000 */
[----:B------:R-:W-:Y:S01]  /*7d50*/  FFMA.FTZ R64, R167, UR11, R64 ;  /* 0x0000000ba7407c23 */ /* 0x000fe20008010040 */
[----:B------:R-:W-:Y:S01]  /*7d60*/  FFMA.FTZ R192, R107, R168, R192 ;  /* 0x000000a86bc07223 */ /* 0x000fe200000100c0 */
[----:B------:R-:W-:Y:S01]  /*7d70*/  FFMA.FTZ R66, R66, UR11, -R67 ;  /* 0x0000000b42427c23 */ /* 0x000fe20008010843 */
[----:B------:R-:W3:Y:S01]  /*7d80*/  SHFL.DOWN PT, R82, R61, 0x2, 0x1f ;  /* 0x08401f003d527f89 */ /* 0x000ee200000e0000 */
[----:B------:R-:W-:Y:S01]  /*7d90*/  FMUL.FTZ R64, R135, R64 ;  /* 0x0000004087407220 */ /* 0x000fe20000410000 */
[----:B------:R-:W-:Y:S01]  /*7da0*/  FMUL.FTZ R67, R165, UR30 ;  /* 0x0000001ea5437c20 */ /* 0x000fe20008410000 */
[----:B------:R-:W-:Y:S01]  /*7db0*/  FADD.FTZ R98, R221, R98 ;  /* 0x00000062dd627221 */ /* 0x000fe20000010000 */
[----:B------:R-:W-:Y:S01]  /*7dc0*/  FADD.FTZ R31, R142, R31 ;  /* 0x0000001f8e1f7221 */ /* 0x000fe20000010000 */
[----:B------:R-:W-:Y:S01]  /*7dd0*/  FFMA.FTZ R195, R195, R66, R64 ;  /* 0x00000042c3c37223 */ /* 0x000fe20000010040 */
[----:B------:R-:W-:Y:S01]  /*7de0*/  FMUL.FTZ R64, R166, UR30 ;  /* 0x0000001ea6407c20 */ /* 0x000fe20008410000 */
[----:B------:R-:W-:Y:S01]  /*7df0*/  FADD.FTZ R97, R220, R97 ;  /* 0x00000061dc617221 */ /* 0x000fe20000010000 */
[----:B------:R-:W-:Y:S01]  /*7e00*/  FADD.FTZ R32, R143, R32 ;  /* 0x000000208f207221 */ /* 0x000fe20000010000 */
[----:B------:R-:W-:Y:S01]  /*7e10*/  FFMA.FTZ R195, R106, R167, R195 ;  /* 0x000000a76ac37223 */ /* 0x000fe200000100c3 */
[C---:B------:R-:W-:Y:S01]  /*7e20*/  FFMA.FTZ R81, R69.reuse, UR11, -R64 ;  /* 0x0000000b45517c23 */ /* 0x040fe20008010840 */
[----:B------:R-:W-:Y:S01]  /*7e30*/  FMUL.FTZ R69, R69, UR30 ;  /* 0x0000001e45457c20 */ /* 0x000fe20008410000 */
[----:B0-----:R-:W-:Y:S01]  /*7e40*/  @!P2 FADD.FTZ R62, R62, R141 ;  /* 0x0000008d3e3ea221 */ /* 0x001fe20000010000 */
[C---:B------:R-:W-:Y:S01]  /*7e50*/  FMUL.FTZ R64, R68.reuse, UR30 ;  /* 0x0000001e44407c20 */ /* 0x040fe20008410000 */
[----:B------:R-:W-:Y:S01]  /*7e60*/  FFMA.FTZ R68, R68, UR11, -R67 ;  /* 0x0000000b44447c23 */ /* 0x000fe20008010843 */
[----:B------:R-:W-:Y:S01]  /*7e70*/  FFMA.FTZ R69, R166, UR11, R69 ;  /* 0x0000000ba6457c23 */ /* 0x000fe20008010045 */
[----:B-1----:R-:W-:Y:S01]  /*7e80*/  @!P2 FADD.FTZ R60, R60, R137 ;  /* 0x000000893c3ca221 */ /* 0x002fe20000010000 */
[----:B------:R-:W0:Y:S01]  /*7e90*/  SHFL.DOWN PT, R133, R62, 0x4, 0x1f ;  /* 0x08801f003e857f89 */ /* 0x000e2200000e0000 */
[----:B------:R-:W-:Y:S01]  /*7ea0*/  FFMA.FTZ R64, R165, UR11, R64 ;  /* 0x0000000ba5407c23 */ /* 0x000fe20008010040 */
[----:B------:R-:W-:Y:S01]  /*7eb0*/  FMUL.FTZ R69, R210, R69 ;  /* 0x00000045d2457220 */ /* 0x000fe20000410000 */
[----:B--2---:R-:W-:Y:S01]  /*7ec0*/  @!P2 FADD.FTZ R63, R63, R130 ;  /* 0x000000823f3fa221 */ /* 0x004fe20000010000 */
[----:B------:R-:W1:Y:S01]  /*7ed0*/  SHFL.DOWN PT, R83, R60, 0x4, 0x1f ;  /* 0x08801f003c537f89 */ /* 0x000e6200000e0000 */
[----:B------:R-:W-:Y:S01]  /*7ee0*/  FMUL.FTZ R66, R211, R64 ;  /* 0x00000040d3427220 */ /* 0x000fe20000410000 */
[----:B------:R-:W-:Y:S01]  /*7ef0*/  FFMA.FTZ R194, R194, R81, R69 ;  /* 0x00000051c2c27223 */ /* 0x000fe20000010045 */
[----:B---3--:R-:W-:Y:S01]  /*7f00*/  @!P2 FADD.FTZ R61, R61, R82 ;  /* 0x000000523d3da221 */ /* 0x008fe20000010000 */
[----:B------:R-:W2:Y:S01]  /*7f10*/  SHFL.DOWN PT, R110, R63, 0x4, 0x1f ;  /* 0x08801f003f6e7f89 */ /* 0x000ea200000e0000 */
[----:B------:R-:W-:Y:S01]  /*7f20*/  ISETP.GT.AND P2, PT, R120, 0x1b, PT ;  /* 0x0000001b7800780c */ /* 0x000fe20003f44270 */
[----:B------:R-:W-:Y:S01]  /*7f30*/  FMUL.FTZ R67, R71, UR30 ;  /* 0x0000001e47437c20 */ /* 0x000fe20008410000 */
[----:B------:R-:W-:Y:S01]  /*7f40*/  FFMA.FTZ R197, R197, R68, R66 ;  /* 0x00000044c5c57223 */ /* 0x000fe20000010042 */
[----:B------:R-:W3:Y:S01]  /*7f50*/  SHFL.DOWN PT, R82, R61, 0x4, 0x1f ;  /* 0x08801f003d527f89 */ /* 0x000ee200000e0000 */
[C---:B------:R-:W-:Y:S01]  /*7f60*/  FMUL.FTZ R64, R164.reuse, UR30 ;  /* 0x0000001ea4407c20 */ /* 0x040fe20008410000 */
[----:B------:R-:W-:Y:S01]  /*7f70*/  FFMA.FTZ R67, R164, UR11, R67 ;  /* 0x0000000ba4437c23 */ /* 0x000fe20008010043 */
[----:B------:R-:W-:Y:S01]  /*7f80*/  FFMA.FTZ R194, R109, R166, R194 ;  /* 0x000000a66dc27223 */ /* 0x000fe200000100c2 */
[----:B------:R-:W-:Y:S01]  /*7f90*/  FFMA.FTZ R197, R108, R165, R197 ;  /* 0x000000a56cc57223 */ /* 0x000fe200000100c5 */
[----:B------:R-:W-:Y:S01]  /*7fa0*/  FFMA.FTZ R71, R71, UR11, -R64 ;  /* 0x0000000b47477c23 */ /* 0x000fe20008010840 */
[----:B------:R-:W-:Y:S01]  /*7fb0*/  FMUL.FTZ R69, R212, R67 ;  /* 0x00000043d4457220 */ /* 0x000fe20000410000 */
[----:B------:R-:W-:Y:S01]  /*7fc0*/  FMUL.FTZ R64, R70, UR30 ;  /* 0x0000001e46407c20 */ /* 0x000fe20008410000 */
[----:B------:R-:W-:Y:S01]  /*7fd0*/  FMUL.FTZ R67, R163, UR30 ;  /* 0x0000001ea3437c20 */ /* 0x000fe20008410000 */
[----:B------:R-:W-:Y:S01]  /*7fe0*/  FADD.FTZ R96, R205, R96 ;  /* 0x00000060cd607221 */ /* 0x000fe20000010000 */
[----:B------:R-:W-:Y:S01]  /*7ff0*/  FFMA.FTZ R196, R196, R71, R69 ;  /* 0x00000047c4c47223 */ /* 0x000fe20000010045 */
[----:B------:R-:W-:Y:S01]  /*8000*/  FFMA.FTZ R64, R163, UR11, R64 ;  /* 0x0000000ba3407c23 */ /* 0x000fe20008010040 */
[----:B0-----:R-:W-:Y:S01]  /*8010*/  @!P2 FADD.FTZ R62, R62, R133 ;  /* 0x000000853e3ea221 */ /* 0x001fe20000010000 */
[----:B------:R-:W-:Y:S01]  /*8020*/  FFMA.FTZ R70, R70, UR11, -R67 ;  /* 0x0000000b46467c23 */ /* 0x000fe20008010843 */
[----:B------:R-:W-:Y:S01]  /*8030*/  FMUL.FTZ R67, R73, UR30 ;  /* 0x0000001e49437c20 */ /* 0x000fe20008410000 */
[----:B------:R-:W-:Y:S01]  /*8040*/  FMUL.FTZ R66, R213, R64 ;  /* 0x00000040d5427220 */ /* 0x000fe20000410000 */
[----:B-1----:R-:W-:Y:S01]  /*8050*/  @!P2 FADD.FTZ R60, R60, R83 ;  /* 0x000000533c3ca221 */ /* 0x002fe20000010000 */
[C---:B------:R-:W-:Y:S01]  /*8060*/  FMUL.FTZ R64, R162.reuse, UR30 ;  /* 0x0000001ea2407c20 */ /* 0x040fe20008410000 */
[----:B------:R-:W0:Y:S01]  /*8070*/  SHFL.DOWN PT, R83, R62, 0x8, 0x1f ;  /* 0x09001f003e537f89 */ /* 0x000e2200000e0000 */
[----:B------:R-:W-:Y:S01]  /*8080*/  FFMA.FTZ R67, R162, UR11, R67 ;  /* 0x0000000ba2437c23 */ /* 0x000fe20008010043 */
[----:B--2---:R-:W-:Y:S01]  /*8090*/  @!P2 FADD.FTZ R63, R63, R110 ;  /* 0x0000006e3f3fa221 */ /* 0x004fe20000010000 */
[----:B------:R-:W-:Y:S01]  /*80a0*/  FFMA.FTZ R73, R73, UR11, -R64 ;  /* 0x0000000b49497c23 */ /* 0x000fe20008010840 */
        /* <DEDUP_REMOVED lines=9> */
[----:B------:R-:W-:Y:S01]  /*8140*/  FMUL.FTZ R64, R160, UR30 ;  /* 0x0000001ea0407c20 */ /* 0x000fe20008410000 */
[----:B------:R-:W-:Y:S01]  /*8150*/  FFMA.FTZ R66, R72, UR11, -R67 ;  /* 0x0000000b48427c23 */ /* 0x000fe20008010843 */
[----:B------:R-:W-:Y:S01]  /*8160*/  FMUL.FTZ R67, R191, UR30 ;  /* 0x0000001ebf437c20 */ /* 0x000fe20008410000 */
[----:B------:R-:W-:Y:S01]  /*8170*/  FFMA.FTZ R196, R113, R164, R196 ;  /* 0x000000a471c47223 */ /* 0x000fe200000100c4 */
[C---:B------:R-:W-:Y:S01]  /*8180*/  FFMA.FTZ R69, R75.reuse, UR11, -R64 ;  /* 0x0000000b4b457c23 */ /* 0x040fe20008010840 */
[----:B------:R-:W-:Y:S01]  /*8190*/  FFMA.FTZ R199, R112, R163, R199 ;  /* 0x000000a370c77223 */ /* 0x000fe200000100c7 */
[----:B------:R-:W-:Y:S01]  /*81a0*/  FFMA.FTZ R64, R78, UR11, -R67 ;  /* 0x0000000b4e407c23 */ /* 0x000fe20008010843 */
[----:B------:R-:W-:Y:S01]  /*81b0*/  FMUL.FTZ R72, R72, UR30 ;  /* 0x0000001e48487c20 */ /* 0x000fe20008410000 */
[----:B------:R-:W-:Y:S01]  /*81c0*/  FMUL.FTZ R75, R75, UR30 ;  /* 0x0000001e4b4b7c20 */ /* 0x000fe20008410000 */
[----:B------:R-:W-:Y:S01]  /*81d0*/  FMUL.FTZ R78, R78, UR30 ;  /* 0x0000001e4e4e7c20 */ /* 0x000fe20008410000 */
[----:B------:R-:W-:Y:S01]  /*81e0*/  FADD.FTZ R33, R144, R33 ;  /* 0x0000002190217221 */ /* 0x000fe20000010000 */
[----:B0-----:R-:W-:Y:S01]  /*81f0*/  @!P2 FADD.FTZ R62, R62, R83 ;  /* 0x000000533e3ea221 */ /* 0x001fe20000010000 */
[----:B------:R-:W-:Y:S01]  /*8200*/  FADD.FTZ R95, R202, R95 ;  /* 0x0000005fca5f7221 */ /* 0x000fe20000010000 */
[----:B------:R-:W-:Y:S01]  /*8210*/  FADD.FTZ R34, R139, R34 ;  /* 0x000000228b227221 */ /* 0x000fe20000010000 */
[----:B------:R-:W-:Y:S01]  /*8220*/  FADD.FTZ R94, R193, R94 ;  /* 0x0000005ec15e7221 */ /* 0x000fe20000010000 */
[----:B-1----:R-:W-:Y:S01]  /*8230*/  @!P2 FADD.FTZ R60, R60, R81 ;  /* 0x000000513c3ca221 */ /* 0x002fe20000010000 */
[----:B------:R0:W1:Y:S01]  /*8240*/  SHFL.DOWN PT, R71, R62, 0x10, 0x1f ;  /* 0x0a001f003e477f89 */ /* 0x00006200000e0000 */
[----:B------:R-:W-:Y:S01]  /*8250*/  FADD.FTZ R35, R136, R35 ;  /* 0x0000002388237221 */ /* 0x000fe20000010000 */
[----:B------:R-:W-:Y:S01]  /*8260*/  FADD.FTZ R93, R192, R93 ;  /* 0x0000005dc05d7221 */ /* 0x000fe20000010000 */
[----:B--2---:R-:W-:Y:S01]  /*8270*/  @!P2 FADD.FTZ R63, R63, R82 ;  /* 0x000000523f3fa221 */ /* 0x004fe20000010000 */
[----:B------:R0:W2:Y:S01]  /*8280*/  SHFL.DOWN PT, R67, R60, 0x10, 0x1f ;  /* 0x0a001f003c437f89 */ /* 0x0000a200000e0000 */
[----:B------:R-:W-:Y:S01]  /*8290*/  FADD.FTZ R92, R195, R92 ;  /* 0x0000005cc35c7221 */ /* 0x000fe20000010000 */
[----:B------:R-:W-:Y:S01]  /*82a0*/  FADD.FTZ R37, R134, R37 ;  /* 0x0000002586257221 */ /* 0x000fe20000010000 */
[----:B---3--:R-:W-:Y:S01]  /*82b0*/  @!P2 FADD.FTZ R61, R61, R68 ;  /* 0x000000443d3da221 */ /* 0x008fe20000010000 */
[----:B------:R-:W-:Y:S01]  /*82c0*/  ISETP.GT.AND P2, PT, R120, 0xf, PT ;  /* 0x0000000f7800780c */ /* 0x000fe20003f44270 */
[----:B------:R0:W3:Y:S01]  /*82d0*/  SHFL.DOWN PT, R70, R63, 0x10, 0x1f ;  /* 0x0a001f003f467f89 */ /* 0x0000e200000e0000 */
[----:B------:R-:W-:Y:S01]  /*82e0*/  FADD.FTZ R91, R194, R91 ;  /* 0x0000005bc25b7221 */ /* 0x000fe20000010000 */
[----:B------:R-:W-:Y:S01]  /*82f0*/  FADD.FTZ R38, R131, R38 ;  /* 0x0000002683267221 */ /* 0x000fe20000010000 */
[----:B------:R-:W-:Y:S01]  /*8300*/  FADD.FTZ R90, R197, R90 ;  /* 0x0000005ac55a7221 */ /* 0x000fe20000010000 */
[----:B------:R0:W4:Y:S01]  /*8310*/  SHFL.DOWN PT, R68, R61, 0x10, 0x1f ;  /* 0x0a001f003d447f89 */ /* 0x00012200000e0000 */
[----:B------:R-:W-:Y:S01]  /*8320*/  FADD.FTZ R39, R132, R39 ;  /* 0x0000002784277221 */ /* 0x000fe20000010000 */
[----:B------:R-:W-:Y:S01]  /*8330*/  FADD.FTZ R89, R196, R89 ;  /* 0x00000059c4597221 */ /* 0x000fe20000010000 */
[----:B------:R-:W-:Y:S01]  /*8340*/  FADD.FTZ R40, R111, R40 ;  /* 0x000000286f287221 */ /* 0x000fe20000010000 */
[----:B------:R-:W-:Y:S01]  /*8350*/  FADD.FTZ R88, R199, R88 ;  /* 0x00000058c7587221 */ /* 0x000fe20000010000 */
[----:B------:R-:W-:Y:S01]  /*8360*/  FFMA.FTZ R72, R161, UR11, R72 ;  /* 0x0000000ba1487c23 */ /* 0x000fe20008010048 */
[----:B------:R-:W-:Y:S01]  /*8370*/  FFMA.FTZ R75, R160, UR11, R75 ;  /* 0x0000000ba04b7c23 */ /* 0x000fe2000801004b */
[----:B------:R-:W-:Y:S01]  /*8380*/  FFMA.FTZ R78, R191, UR11, R78 ;  /* 0x0000000bbf4e7c23 */ /* 0x000fe2000801004e */
[----:B0-----:R-:W-:Y:S06]  /*8390*/  @P2 BRA `(.L_x_3263) ;  /* 0x0000000000202947 */ /* 0x001fec0003800000 */
[----:B------:R-:W-:Y:S01]  /*83a0*/  ISETP.NE.AND P2, PT, R120, RZ, PT ;  /* 0x000000ff7800720c */ /* 0x000fe20003f45270 */
[----:B--2---:R-:W-:Y:S01]  /*83b0*/  FADD.FTZ R60, R60, R67 ;  /* 0x000000433c3c7221 */ /* 0x004fe20000010000 */
[----:B----4-:R-:W-:Y:S01]  /*83c0*/  FADD.FTZ R61, R61, R68 ;  /* 0x000000443d3d7221 */ /* 0x010fe20000010000 */
[----:B-1----:R-:W-:Y:S01]  /*83d0*/  FADD.FTZ R62, R62, R71 ;  /* 0x000000473e3e7221 */ /* 0x002fe20000010000 */
[----:B---3--:R-:W-:-:S09]  /*83e0*/  FADD.FTZ R63, R63, R70 ;  /* 0x000000463f3f7221 */ /* 0x008fd20000010000 */
[----:B------:R-:W-:-:S04]  /*83f0*/  @!P2 SHF.R.U32.HI R67, RZ, 0x1, R125 ;  /* 0x00000001ff43a819 */ /* 0x000fc8000001167d */
[----:B------:R-:W-:-:S05]  /*8400*/  @!P2 LOP3.LUT R67, R67, 0x1f0, RZ, 0xc0, !PT ;  /* 0x000001f04343a812 */ /* 0x000fca00078ec0ff */
[----:B------:R0:W-:Y:S02]  /*8410*/  @!P2 STS.128 [R67+UR10+0x10a0], R60 ;  /* 0x0010a03c4300a988 */ /* 0x0001e40008000c0a */
.L_x_3263:
[----:B------:R-:W-:Y:S05]  /*8420*/  BSYNC.RECONVERGENT B0 ;  /* 0x0000000000007941 */ /* 0x000fea0003800200 */
.L_x_3262:
        /* <DEDUP_REMOVED lines=23> */
[----:B-1-34-:R-:W1:Y:S01]  /*85a0*/  LDS.128 R68, [UR10+0x10c0] ;  /* 0x0010c00aff447984 */ /* 0x01ae620008000c00 */
[----:B------:R-:W-:-:S03]  /*85b0*/  PLOP3.LUT P0, PT, PT, PT, UP0, 0x80, 0x8 ;  /* 0x000000000008781c */ /* 0x000fc60003f0f008 */
[----:B------:R-:W2:Y:S10]  /*85c0*/  LDS.128 R72, [UR10+0x10d0] ;  /* 0x0010d00aff487984 */ /* 0x000eb40008000c00 */
[----:B------:R-:W3:Y:S04]  /*85d0*/  @P0 LDS.64 R78, [UR9+0x5110] ;  /* 0x00511009ff4e0984 */ /* 0x000ee80008000a00 */
[----:B------:R-:W4:Y:S01]  /*85e0*/  @P0 LDS.64 R80, [UR9+0x4910] ;  /* 0x00491009ff500984 */ /* 0x000f220008000a00 */
        /* <DEDUP_REMOVED lines=12> */
[----:B---3--:R-:W-:Y:S01]  /*86b0*/  @P0 FADD.FTZ R74, R74, R78 ;  /* 0x0000004e4a4a0221 */ /* 0x008fe20000010000 */
[----:B------:R-:W-:Y:S01]  /*86c0*/  @P0 FADD.FTZ R75, R75, R79 ;  /* 0x0000004f4b4b0221 */ /* 0x000fe20000010000 */
[----:B----4-:R-:W-:Y:S01]  /*86d0*/  @P0 FADD.FTZ R72, R72, R80 ;  /* 0x0000005048480221 */ /* 0x010fe20000010000 */
[----:B------:R-:W-:-:S03]  /*86e0*/  @P0 FADD.FTZ R73, R73, R81 ;  /* 0x0000005149490221 */ /* 0x000fc60000010000 */
[----:B------:R0:W-:Y:S04]  /*86f0*/  STS.64 [UR9+0x5110], R74 ;  /* 0x0051104aff007988 */ /* 0x0001e80008000a09 */
[----:B------:R0:W-:Y:S02]  /*8700*/  STS.64 [UR9+0x4910], R72 ;  /* 0x00491048ff007988 */ /* 0x0001e40008000a09 */
.L_x_3265:
[----:B------:R-:W-:Y:S05]  /*8710*/  BSYNC.RECONVERGENT B0 ;  /* 0x0000000000007941 */ /* 0x000fea0003800200 */
.L_x_3264:
[----:B------:R-:W-:-:S04]  /*8720*/  UIADD3 UR8, UPT, UPT, UR8, 0x1, URZ ;  /* 0x0000000108087890 */ /* 0x000fc8000fffe0ff */
[----:B------:R-:W-:-:S09]  /*8730*/  UISETP.GE.AND UP0, UPT, UR8, UR42, UPT ;  /* 0x0000002a0800728c */ /* 0x000fd2000bf06270 */
[----:B------:R-:W-:Y:S05]  /*8740*/  BRA.U !UP0, `(.L_x_3266) ;  /* 0xffffff9d08cc7547 */ /* 0x000fea000b83ffff */
.L_x_3232:
[----:B------:R-:W-:Y:S01]  /*8750*/  BAR.SYNC.DEFER_BLOCKING 0x0 ;  /* 0x0000000000007b1d */ /* 0x000fe20000010000 */
[----:B------:R-:W-:Y:S01]  /*8760*/  F2FP.F16.F32.PACK_AB R7, R36, R37 ;  /* 0x000000252407723e */ /* 0x000fe200000000ff */
[----:B------:R-:W-:Y:S01]  /*8770*/  FADD.FTZ R0, R127, R84 ;  /* 0x000000547f007221 */ /* 0x000fe20000010000 */
[----:B------:R-:W-:Y:S01]  /*8780*/  F2FP.F16.F32.PACK_AB R6, R38, R39 ;  /* 0x000000272606723e */ /* 0x000fe200000000ff */
[----:B------:R-:W-:Y:S01]  /*8790*/  UIADD3 UR25, UP1, UPT, UR25, -0x1000, URZ ;  /* 0xfffff00019197890 */ /* 0x000fe2000ff3e0ff */
[----:B------:R-:W-:Y:S01]  /*87a0*/  F2FP.F16.F32.PACK_AB R5, R40, R41 ;  /* 0x000000292805723e */ /* 0x000fe200000000ff */
[----:B------:R-:W5:Y:S01]  /*87b0*/  LDCU.64 UR10, c[0x0][0x4f8] ;  /* 0x00009f00ff0a77ac */ /* 0x000f620008000a00 */
[----:B------:R-:W-:Y:S02]  /*87c0*/  F2FP.F16.F32.PACK_AB R4, R42, R43 ;  /* 0x0000002b2a04723e */ /* 0x000fe400000000ff */
[----:B------:R-:W-:Y:S01]  /*87d0*/  F2FP.F16.F32.PACK_AB R11, R28, R29 ;  /* 0x0000001d1c0b723e */ /* 0x000fe200000000ff */
[----:B------:R-:W0:Y:S01]  /*87e0*/  LDCU.64 UR30, c[0x0][0x500] ;  /* 0x0000a000ff1e77ac */ /* 0x000e220008000a00 */
[----:B------:R-:W-:-:S02]  /*87f0*/  F2FP.F16.F32.PACK_AB R10, R30, R31 ;  /* 0x0000001f1e0a723e */ /* 0x000fc400000000ff */
[----:B------:R-:W-:Y:S01]  /*8800*/  F2FP.F16.F32.PACK_AB R9, R32, R33 ;  /* 0x000000212009723e */ /* 0x000fe200000000ff */
[----:B------:R-:W1:Y:S01]  /*8810*/  LDCU.64 UR34, c[0x0][0x550] ;  /* 0x0000aa00ff2277ac */ /* 0x000e620008000a00 */
[----:B------:R-:W-:Y:S02]  /*8820*/  F2FP.F16.F32.PACK_AB R8, R34, R35 ;  /* 0x000000232208723e */ /* 0x000fe400000000ff */
[----:B------:R-:W-:Y:S01]  /*8830*/  IADD3 R25, PT, PT, R124, R123, RZ ;  /* 0x0000007b7c197210 */ /* 0x000fe20007ffe0ff */
[----:B------:R-:W-:Y:S01]  /*8840*/  UMOV UR7, URZ ;  /* 0x000000ff00077c82 */ /* 0x000fe20008000000 */
[----:B------:R-:W-:Y:S02]  /*8850*/  UIADD3 UR23, UP2, UPT, UR23, -0x1000, URZ ;  /* 0xfffff00017177890 */ /* 0x000fe4000ff5e0ff */
[----:B------:R-:W-:Y:S02]  /*8860*/  UIADD3.X UR20, UPT, UPT, UR20, -0x1, URZ, UP1, !UPT ;  /* 0xffffffff14147890 */ /* 0x000fe40008ffe4ff */
[----:B------:R-:W-:Y:S01]  /*8870*/  UIADD3.X UR24, UPT, UPT, UR24, -0x1, URZ, UP2, !UPT ;  /* 0xffffffff18187890 */ /* 0x000fe200097fe4ff */
[----:B------:R2:W-:Y:S01]  /*8880*/  STS.128 [R118], R4 ;  /* 0x0000000476007388 */ /* 0x0005e20000000c00 */
[----:B-----5:R-:W-:-:S03]  /*8890*/  UIMAD.WIDE.U32 UR8, UR32, UR10, UR6 ;  /* 0x0000000a200872a5 */ /* 0x020fc6000f8e0006 */
[----:B------:R5:W-:Y:S01]  /*88a0*/  STS.128 [R118+0x10], R8 ;  /* 0x0000100876007388 */ /* 0x000be20000000c00 */
[----:B------:R-:W-:-:S03]  /*88b0*/  NOP ;  /* 0x0000000000007918 */ /* 0x000fc60000000000 */
[----:B------:R-:W3:Y:S01]  /*88c0*/  LDS.128 R12, [R119] ;  /* 0x00000000770c7984 */ /* 0x000ee20000000c00 */
[----:B------:R-:W-:-:S03]  /*88d0*/  UIMAD UR9, UR32, UR11, UR9 ;  /* 0x0000000b200972a4 */ /* 0x000fc6000f8e0209 */
[----:B------:R-:W4:Y:S01]  /*88e0*/  LDS.128 R16, [R119+0x200] ;  /* 0x0002000077107984 */ /* 0x000f220000000c00 */
[----:B0-----:R-:W-:Y:S01]  /*88f0*/  UIMAD.WIDE.U32 UR8, UR12, UR30, UR8 ;  /* 0x0000001e0c0872a5 */ /* 0x001fe2000f8e0008 */
[----:B--2---:R-:W-:Y:S01]  /*8900*/  FADD.FTZ R5, R0, R85 ;  /* 0x0000005500057221 */ /* 0x004fe20000010000 */
[----:B------:R-:W-:Y:S02]  /*8910*/  F2FP.F16.F32.PACK_AB R4, R85, R84 ;  /* 0x000000545504723e */ /* 0x000fe400000000ff */
[----:B------:R-:W-:Y:S01]  /*8920*/  UIMAD UR10, UR12, UR31, UR9 ;  /* 0x0000001f0c0a72a4 */ /* 0x000fe2000f8e0209 */
[----:B------:R-:W-:Y:S01]  /*8930*/  FADD.FTZ R0, R5, R86 ;  /* 0x0000005605007221 */ /* 0x000fe20000010000 */
[----:B-1----:R-:W-:Y:S01]  /*8940*/  ULEA UR9, UP0, UR8, UR34, 0x1 ;  /* 0x0000002208097291 */ /* 0x002fe2000f8008ff */
[----:B------:R-:W-:Y:S01]  /*8950*/  F2FP.F16.F32.PACK_AB R5, R87, R86 ;  /* 0x000000565705723e */ /* 0x000fe200000000ff */
[----:B------:R-:W0:Y:S01]  /*8960*/  LDCU.64 UR30, c[0x0][0x560] ;  /* 0x0000ac00ff1e77ac */ /* 0x000e220008000a00 */
[----:B------:R-:W-:Y:S01]  /*8970*/  F2FP.F16.F32.PACK_AB R7, R91, R90 ;  /* 0x0000005a5b07723e */ /* 0x000fe200000000ff */
[----:B------:R-:W-:Y:S01]  /*8980*/  FADD.FTZ R87, R0, R87 ;  /* 0x0000005700577221 */ /* 0x000fe20000010000 */
[----:B------:R-:W-:Y:S01]  /*8990*/  F2FP.F16.F32.PACK_AB R6, R89, R88 ;  /* 0x000000585906723e */ /* 0x000fe200000000ff */
[----:B------:R-:W-:Y:S01]  /*89a0*/  ULEA.HI.X UR8, UR8, UR35, UR10, 0x1, UP0 ;  /* 0x0000002308087291 */ /* 0x000fe200080f0c0a */
[----:B------:R-:W-:Y:S01]  /*89b0*/  MOV R2, UR9 ;  /* 0x0000000900027c02 */ /* 0x000fe20008000f00 */
[----:B------:R-:W-:Y:S01]  /*89c0*/  FADD.FTZ R88, R87, R88 ;  /* 0x0000005857587221 */ /* 0x000fe20000010000 */
[----:B-----5:R-:W-:Y:S01]  /*89d0*/  F2FP.F16.F32.PACK_AB R11, R99, R98 ;  /* 0x00000062630b723e */ /* 0x020fe200000000ff */
[----:B------:R-:W1:Y:S01]  /*89e0*/  LDCU.64 UR10, c[0x0][0x520] ;  /* 0x0000a400ff0a77ac */ /* 0x000e620008000a00 */
[----:B------:R-:W-:Y:S01]  /*89f0*/  F2FP.F16.F32.PACK_AB R10, R97, R96 ;  /* 0x00000060610a723e */ /* 0x000fe200000000ff */
[----:B------:R-:W-:Y:S01]  /*8a00*/  FADD.FTZ R89, R88, R89 ;  /* 0x0000005958597221 */ /* 0x000fe20000010000 */
[----:B------:R-:W-:-:S02]  /*8a10*/  MOV R3, UR8 ;  /* 0x0000000800037c02 */ /* 0x000fc40008000f00 */
[----:B------:R-:W-:Y:S01]  /*8a20*/  F2FP.F16.F32.PACK_AB R9, R95, R94 ;  /* 0x0000005e5f09723e */ /* 0x000fe200000000ff */
[----:B------:R-:W-:Y:S01]  /*8a30*/  FADD.FTZ R90, R89, R90 ;  /* 0x0000005a595a7221 */ /* 0x000fe20000010000 */
[----:B------:R-:W2:Y:S01]  /*8a40*/  LDCU.64 UR8, c[0x0][0x518] ;  /* 0x0000a300ff0877ac */ /* 0x000ea20008000a00 */
[----:B------:R-:W-:Y:S01]  /*8a50*/  IMAD.WIDE.U32 R2, R25, 0x10, R2 ;  /* 0x0000001019027825 */ /* 0x000fe200078e0002 */
[----:B------:R-:W-:-:S03]  /*8a60*/  F2FP.F16.F32.PACK_AB R8, R93, R92 ;  /* 0x0000005c5d08723e */ /* 0x000fc600000000ff */
[----:B------:R-:W-:-:S04]  /*8a70*/  FADD.FTZ R91, R90, R91 ;  /* 0x0000005b5a5b7221 */ /* 0x000fc80000010000 */
[----:B------:R-:W-:-:S04]  /*8a80*/  FADD.FTZ R92, R91, R92 ;  /* 0x0000005c5b5c7221 */ /* 0x000fc80000010000 */
[----:B------:R-:W-:Y:S01]  /*8a90*/  FADD.FTZ R93, R92, R93 ;  /* 0x0000005d5c5d7221 */ /* 0x000fe20000010000 */
[----:B---3--:R-:W-:Y:S03]  /*8aa0*/  STG.E.128 desc[UR28][R2.64], R12 ;  /* 0x0000000c02007986 */ /* 0x008fe6000c101d1c */
[----:B------:R-:W-:Y:S01]  /*8ab0*/  FADD.FTZ R94, R93, R94 ;  /* 0x0000005e5d5e7221 */ /* 0x000fe20000010000 */
[----:B----4-:R3:W-:Y:S01]  /*8ac0*/  STG.E.128 desc[UR28][R2.64+0x200], R16 ;  /* 0x0002001002007986 */ /* 0x0107e2000c101d1c */
[----:B--2---:R-:W-:Y:S02]  /*8ad0*/  UIMAD.WIDE.U32 UR6, UR32, UR8, UR6 ;  /* 0x00000008200672a5 */ /* 0x004fe4000f8e0006 */
[----:B------:R-:W-:Y:S01]  /*8ae0*/  FADD.FTZ R95, R94, R95 ;  /* 0x0000005f5e5f7221 */ /* 0x000fe20000010000 */
[----:B------:R-:W-:Y:S01]  /*8af0*/  BAR.SYNC.DEFER_BLOCKING 0x0 ;  /* 0x0000000000007b1d */ /* 0x000fe20000010000 */
[----:B------:R-:W-:-:S02]  /*8b00*/  UIMAD UR7, UR32, UR9, UR7 ;  /* 0x00000009200772a4 */ /* 0x000fc4000f8e0207 */
[----:B------:R-:W-:Y:S02]  /*8b10*/  FADD.FTZ R96, R95, R96 ;  /* 0x000000605f607221 */ /* 0x000fe40000010000 */
[----:B-1----:R-:W-:Y:S02]  /*8b20*/  UIMAD.WIDE.U32 UR6, UR12, UR10, UR6 ;  /* 0x0000000a0c0672a5 */ /* 0x002fe4000f8e0006 */
[----:B------:R-:W-:Y:S02]  /*8b30*/  FADD.FTZ R97, R96, R97 ;  /* 0x0000006160617221 */ /* 0x000fe40000010000 */
[----:B------:R-:W-:Y:S02]  /*8b40*/  UIMAD UR8, UR12, UR11, UR7 ;  /* 0x0000000b0c0872a4 */ /* 0x000fe4000f8e0207 */
[----:B------:R-:W-:Y:S01]  /*8b50*/  FADD.FTZ R98, R97, R98 ;  /* 0x0000006261627221 */ /* 0x000fe20000010000 */
[----:B0-----:R-:W-:-:S03]  /*8b60*/  ULEA UR7, UP0, UR6, UR30, 0x1 ;  /* 0x0000001e06077291 */ /* 0x001fc6000f8008ff */
[----:B------:R-:W-:Y:S01]  /*8b70*/  FADD.FTZ R127, R98, R99 ;  /* 0x00000063627f7221 */ /* 0x000fe20000010000 */
[----:B------:R-:W-:Y:S02]  /*8b80*/  ULEA.HI.X UR6, UR6, UR31, UR8, 0x1, UP0 ;  /* 0x0000001f06067291 */ /* 0x000fe400080f0c08 */
[----:B---3--:R-:W-:Y:S01]  /*8b90*/  MOV R2, UR7 ;  /* 0x0000000700027c02 */ /* 0x008fe20008000f00 */
[----:B------:R-:W-:-:S03]  /*8ba0*/  UIADD3 UR27, UP0, UPT, UR27, -0x1000, URZ ;  /* 0xfffff0001b1b7890 */ /* 0x000fc6000ff1e0ff */
[----:B------:R-:W-:Y:S01]  /*8bb0*/  MOV R3, UR6 ;  /* 0x0000000600037c02 */ /* 0x000fe20008000f00 */
[----:B------:R-:W-:Y:S01]  /*8bc0*/  UIADD3.X UR21, UPT, UPT, UR21, -0x1, URZ, UP0, !UPT ;  /* 0xffffffff15157890 */ /* 0x000fe200087fe4ff */
[----:B------:R-:W-:Y:S01]  /*8bd0*/  STS.128 [R118], R4 ;  /* 0x0000000476007388 */ /* 0x000fe20000000c00 */
[----:B------:R-:W-:Y:S01]  /*8be0*/  UISETP.GT.AND UP0, UPT, UR22, 0x1, UPT ;  /* 0x000000011600788c */ /* 0x000fe2000bf04270 */
[----:B------:R-:W-:Y:S02]  /*8bf0*/  IMAD.WIDE.U32 R2, R25, 0x10, R2 ;  /* 0x0000001019027825 */ /* 0x000fe400078e0002 */
[----:B------:R-:W-:Y:S01]  /*8c00*/  STS.128 [R118+0x10], R8 ;  /* 0x0000100876007388 */ /* 0x000fe20000000c00 */
[----:B------:R-:W-:-:S03]  /*8c10*/  NOP ;  /* 0x0000000000007918 */ /* 0x000fc60000000000 */
[----:B------:R-:W0:Y:S01]  /*8c20*/  LDS.128 R12, [R119] ;  /* 0x00000000770c7984 */ /* 0x000e220000000c00 */
[----:B------:R-:W-:-:S03]  /*8c30*/  UMOV UR22, UR26 ;  /* 0x0000001a00167c82 */ /* 0x000fc60008000000 */
[----:B------:R-:W1:Y:S04]  /*8c40*/  LDS.128 R20, [R119+0x200] ;  /* 0x0002000077147984 */ /* 0x000e680000000c00 */
[----:B0-----:R0:W-:Y:S04]  /*8c50*/  STG.E.128 desc[UR28][R2.64], R12 ;  /* 0x0000000c02007986 */ /* 0x0011e8000c101d1c */
[----:B-1----:R0:W-:Y:S01]  /*8c60*/  STG.E.128 desc[UR28][R2.64+0x200], R20 ;  /* 0x0002001402007986 */ /* 0x0021e2000c101d1c */
[----:B------:R-:W-:Y:S05]  /*8c70*/  BRA.U UP0, `(.L_x_3267) ;  /* 0xffffff79007c7547 */ /* 0x000fea000b83ffff */
.L_x_3230:
[----:B------:R-:W1:Y:S01]  /*8c80*/  LDCU.64 UR6, c[0x0][0x548] ;  /* 0x0000a900ff0677ac */ /* 0x000e620008000a00 */
[----:B------:R-:W2:Y:S01]  /*8c90*/  S2R R11, SR_TID.X ;  /* 0x00000000000b7919 */ /* 0x000ea20000002100 */
[----:B------:R-:W3:Y:S01]  /*8ca0*/  LDCU UR23, c[0x0][0x38c] ;  /* 0x00007180ff1777ac */ /* 0x000ee20008000800 */
[----:B------:R-:W4:Y:S01]  /*8cb0*/  LDCU.64 UR8, c[0x0][0x568] ;  /* 0x0000ad00ff0877ac */ /* 0x000f220008000a00 */
[----:B-1----:R-:W-:-:S04]  /*8cc0*/  UISETP.NE.U32.AND UP0, UPT, UR6, URZ, UPT ;  /* 0x000000ff0600728c */ /* 0x002fc8000bf05070 */
[----:B------:R-:W-:-:S09]  /*8cd0*/  UISETP.NE.AND.EX UP0, UPT, UR7, URZ, UPT, UP0 ;  /* 0x000000ff0700728c */ /* 0x000fd2000bf05300 */
[----:B---34-:R-:W-:Y:S05]  /*8ce0*/  BRA.U !UP0, `(.L_x_3268) ;  /* 0x0000000108987547 */ /* 0x018fea000b800000 */
[----:B------:R-:W1:Y:S01]  /*8cf0*/  SHFL.DOWN P0, R0, R129, 0x1, 0x1f ;  /* 0x08201f0081007f89 */ /* 0x000e620000000000 */
[----:B------:R-:W-:Y:S01]  /*8d00*/  BSSY.RECONVERGENT B0, `(.L_x_3268) ;  /* 0x0000024000007945 */ /* 0x000fe20003800200 */
[----:B------:R-:W3:Y:S01]  /*8d10*/  S2R R4, SR_LANEID ;  /* 0x0000000000047919 */ /* 0x000ee20000000000 */
[----:B------:R-:W4:Y:S01]  /*8d20*/  S2R R6, SR_TID.X ;  /* 0x0000000000067919 */ /* 0x000f220000002100 */
[----:B-1----:R-:W-:-:S05]  /*8d30*/  @P0 FADD R0, R0, R129 ;  /* 0x0000008100000221 */ /* 0x002fca0000000000 */
[----:B0-----:R-:W0:Y:S01]  /*8d40*/  SHFL.DOWN P0, R3, R0, 0x2, 0x1f ;  /* 0x08401f0000037f89 */ /* 0x001e220000000000 */
[----:B---3--:R-:W-:-:S13]  /*8d50*/  ISETP.NE.AND P1, PT, R4, RZ, PT ;  /* 0x000000ff0400720c */ /* 0x008fda0003f25270 */
[----:B------:R-:W1:Y:S01]  /*8d60*/  @!P1 S2R R8, SR_CgaCtaId ;  /* 0x0000000000089919 */ /* 0x000e620000008800 */
[----:B------:R-:W-:Y:S01]  /*8d70*/  @!P1 MOV R7, 0x400 ;  /* 0x0000040000079802 */ /* 0x000fe20000000f00 */
[----:B0-----:R-:W-:Y:S01]  /*8d80*/  @P0 FADD R3, R0, R3 ;  /* 0x0000000300030221 */ /* 0x001fe20000000000 */
[----:B----4-:R-:W-:-:S04]  /*8d90*/  @!P1 SHF.R.U32.HI R0, RZ, 0x3, R6 ;  /* 0x00000003ff009819 */ /* 0x010fc80000011606 */
        /* <DEDUP_REMOVED lines=26> */
.L_x_3269:
[----:B------:R-:W-:Y:S05]  /*8f40*/  BSYNC.RECONVERGENT B0 ;  /* 0x0000000000007941 */ /* 0x000fea0003800200 */
.L_x_3268:
[----:B------:R-:W-:Y:S01]  /*8f50*/  UISETP.NE.U32.AND UP0, UPT, UR8, URZ, UPT ;  /* 0x000000ff0800728c */ /* 0x000fe2000bf05070 */
[----:B--2---:R-:W-:-:S03]  /*8f60*/  ISETP.GE.AND P0, PT, R11, UR23, PT ;  /* 0x000000170b007c0c */ /* 0x004fc6000bf06270 */
[----:B------:R-:W-:-:S09]  /*8f70*/  UISETP.NE.AND.EX UP0, UPT, UR9, URZ, UPT, UP0 ;  /* 0x000000ff0900728c */ /* 0x000fd2000bf05300 */
[----:B------:R-:W-:Y:S05]  /*8f80*/  BRA.U !UP0, `(.L_x_3270) ;  /* 0x00000001089c7547 */ /* 0x000fea000b800000 */
[----:B------:R-:W-:Y:S06]  /*8f90*/  BAR.SYNC.DEFER_BLOCKING 0x0 ;  /* 0x0000000000007b1d */ /* 0x000fec0000010000 */
[----:B------:R-:W-:Y:S01]  /*8fa0*/  BSSY.RECONVERGENT B0, `(.L_x_3270) ;  /* 0x0000025000007945 */ /* 0x000fe20003800200 */
[----:B------:R-:W2:Y:S01]  /*8fb0*/  SHFL.DOWN P1, R0, R127, 0x1, 0x1f ;  /* 0x08201f007f007f89 */ /* 0x000ea20000020000 */
[----:B0-----:R-:W0:Y:S01]  /*8fc0*/  S2R R4, SR_LANEID ;  /* 0x0000000000047919 */ /* 0x001e220000000000 */
[----:B------:R-:W3:Y:S01]  /*8fd0*/  S2R R6, SR_TID.X ;  /* 0x0000000000067919 */ /* 0x000ee20000002100 */
[----:B--2---:R-:W-:-:S05]  /*8fe0*/  @P1 FADD R0, R0, R127 ;  /* 0x0000007f00001221 */ /* 0x004fca0000000000 */
[----:B-1----:R-:W1:Y:S01]  /*8ff0*/  SHFL.DOWN P1, R3, R0, 0x2, 0x1f ;  /* 0x08401f0000037f89 */ /* 0x002e620000020000 */
        /* <DEDUP_REMOVED lines=31> */
.L_x_3271:
[----:B------:R-:W-:Y:S05]  /*91f0*/  BSYNC.RECONVERGENT B0 ;  /* 0x0000000000007941 */ /* 0x000fea0003800200 */
.L_x_3270:
[----:B------:R-:W-:Y:S05]  /*9200*/  @P0 EXIT ;  /* 0x000000000000094d */ /* 0x000fea0003800000 */
[----:B------:R-:W2:Y:S01]  /*9210*/  S2UR UR19, SR_CgaCtaId ;  /* 0x00000000001379c3 */ /* 0x000ea20000008800 */
[----:B------:R-:W3:Y:S01]  /*9220*/  LDCU.64 UR10, c[0x0][0x4e8] ;  /* 0x00009d00ff0a77ac */ /* 0x000ee20008000a00 */
[----:B------:R-:W-:Y:S01]  /*9230*/  BSSY.RECONVERGENT B0, `(.L_x_3272) ;  /* 0x0000054000007945 */ /* 0x000fe20003800200 */
[----:B------:R-:W4:Y:S01]  /*9240*/  LDCU.64 UR14, c[0x0][0x4c8] ;  /* 0x00009900ff0e77ac */ /* 0x000f220008000a00 */
[----:B------:R-:W0:Y:S01]  /*9250*/  LDCU.64 UR20, c[0x0][0x4a8] ;  /* 0x00009500ff1477ac */ /* 0x000e220008000a00 */
[----:B------:R-:W0:Y:S01]  /*9260*/  LDCU UR22, c[0x0][0x360] ;  /* 0x00006c00ff1677ac */ /* 0x000e220008000800 */
[----:B------:R-:W0:Y:S01]  /*9270*/  LDCU.64 UR38, c[0x0][0x3e0] ;  /* 0x00007c00ff2677ac */ /* 0x000e220008000a00 */
[----:B---3--:R-:W-:Y:S02]  /*9280*/  UIMAD.WIDE.U32 UR4, UR12, UR10, URZ ;  /* 0x0000000a0c0472a5 */ /* 0x008fe4000f8e00ff */
[----:B----4-:R-:W-:Y:S02]  /*9290*/  UIMAD.WIDE.U32 UR6, UR12, UR14, URZ ;  /* 0x0000000e0c0672a5 */ /* 0x010fe4000f8e00ff */
[----:B------:R-:W-:-:S02]  /*92a0*/  UIMAD UR11, UR12, UR11, UR5 ;  /* 0x0000000b0c0b72a4 */ /* 0x000fc4000f8e0205 */
[----:B0-----:R-:W-:Y:S01]  /*92b0*/  UIMAD.WIDE.U32 UR8, UR12, UR20, URZ ;  /* 0x000000140c0872a5 */ /* 0x001fe2000f8e00ff */
[----:B------:R-:W-:Y:S01]  /*92c0*/  UMOV UR14, 0x400 ;  /* 0x00000400000e7882 */ /* 0x000fe20000000000 */
[----:B------:R-:W-:Y:S01]  /*92d0*/  UIMAD UR10, UR12, UR15, UR7 ;  /* 0x0000000f0c0a72a4 */ /* 0x000fe2000f8e0207 */
[----:B------:R-:W0:Y:S01]  /*92e0*/  LDCU.64 UR40, c[0x0][0x3c0] ;  /* 0x00007800ff2877ac */ /* 0x000e220008000a00 */
[----:B------:R-:W3:Y:S01]  /*92f0*/  LDCU.64 UR30, c[0x0][0x4b0] ;  /* 0x00009600ff1e77ac */ /* 0x000ee20008000a00 */
[----:B------:R-:W4:Y:S01]  /*9300*/  LDCU.64 UR32, c[0x0][0x4d0] ;  /* 0x00009a00ff2077ac */ /* 0x000f220008000a00 */
[----:B------:R-:W0:Y:S01]  /*9310*/  LDCU.64 UR34, c[0x0][0x4f0] ;  /* 0x00009e00ff2277ac */ /* 0x000e220008000a00 */
[----:B------:R-:W0:Y:S01]  /*9320*/  LDCU.64 UR36, c[0x0][0x540] ;  /* 0x0000a800ff2477ac */ /* 0x000e220008000a00 */
[----:B------:R-:W0:Y:S01]  /*9330*/  LDCU.128 UR24, c[0x0][0x530] ;  /* 0x0000a600ff1877ac */ /* 0x000e220008000c00 */
[----:B------:R-:W-:Y:S02]  /*9340*/  UIMAD UR12, UR12, UR21, UR9 ;  /* 0x000000150c0c72a4 */ /* 0x000fe4000f8e0209 */
[----:B--2---:R-:W-:-:S12]  /*9350*/  ULEA UR14, UR19, UR14, 0x18 ;  /* 0x0000000e130e7291 */ /* 0x004fd8000f8ec0ff */
.L_x_3273:
[C---:B------:R-:W-:Y:S01]  /*9360*/  LEA R0, R11.reuse, UR14, 0x3 ;  /* 0x0000000e0b007c11 */ /* 0x040fe2000f8e18ff */
[C---:B--2---:R-:W-:Y:S01]  /*9370*/  IMAD.WIDE.U32 R6, R11.reuse, UR38, RZ ;  /* 0x000000260b067c25 */ /* 0x044fe2000f8e00ff */
[----:B-1----:R-:W-:Y:S02]  /*9380*/  MOV R2, UR8 ;  /* 0x0000000800027c02 */ /* 0x002fe40008000f00 */
[----:B------:R-:W-:Y:S01]  /*9390*/  SHF.R.S32.HI R10, RZ, 0x1f, R11 ;  /* 0x0000001fff0a7819 */ /* 0x000fe2000001140b */
[----:B------:R-:W1:Y:S01]  /*93a0*/  LDS.64 R12, [R0+0x4910] ;  /* 0x00491000000c7984 */ /* 0x000e620000000a00 */
[----:B------:R-:W-:Y:S02]  /*93b0*/  MOV R5, UR12 ;  /* 0x0000000c00057c02 */ /* 0x000fe40008000f00 */
[----:B------:R-:W-:Y:S01]  /*93c0*/  MOV R4, R2 ;  /* 0x0000000200047202 */ /* 0x000fe20000000f00 */
[C---:B---3--:R-:W-:Y:S01]  /*93d0*/  IMAD R2, R10.reuse, UR30, RZ ;  /* 0x0000001e0a027c24 */ /* 0x048fe2000f8e02ff */
[----:B------:R-:W-:Y:S01]  /*93e0*/  MOV R3, UR9 ;  /* 0x0000000900037c02 */ /* 0x000fe20008000f00 */
[----:B------:R-:W-:Y:S01]  /*93f0*/  IMAD R8, R10, UR38, RZ ;  /* 0x000000260a087c24 */ /* 0x000fe2000f8e02ff */
[----:B------:R-:W2:Y:S01]  /*9400*/  LDS.64 R14, [R0+0x5110] ;  /* 0x00511000000e7984 */ /* 0x000ea20000000a00 */
        /* <DEDUP_REMOVED lines=11> */
[----:B------:R1:W2:Y:S01]  /*94c0*/  LDG.E.64 R16, desc[UR28][R8.64] ;  /* 0x0000001c08107981 */ /* 0x0002a2000c1e1b00 */
[----:B------:R-:W-:Y:S01]  /*94d0*/  MOV R6, UR6 ;  /* 0x0000000600067c02 */ /* 0x000fe20008000f00 */
[C---:B----4-:R-:W-:Y:S01]  /*94e0*/  IMAD R18, R10.reuse, UR32, RZ ;  /* 0x000000200a127c24 */ /* 0x050fe2000f8e02ff */
[----:B------:R-:W-:Y:S01]  /*94f0*/  MOV R5, UR10 ;  /* 0x0000000a00057c02 */ /* 0x000fe20008000f00 */
[----:B------:R-:W-:Y:S01]  /*9500*/  IMAD R20, R10, UR40, RZ ;  /* 0x000000280a147c24 */ /* 0x000fe2000f8e02ff */
        /* <DEDUP_REMOVED lines=12> */
[-C--:B--2---:R-:W-:Y:S01]  /*95d0*/  FMUL.FTZ R5, R15, R17.reuse ;  /* 0x000000110f057220 */ /* 0x084fe20000410000 */
[----:B------:R-:W-:-:S03]  /*95e0*/  FMUL.FTZ R0, R14, R17 ;  /* 0x000000110e007220 */ /* 0x000fc60000410000 */
[-C--:B------:R-:W-:Y:S01]  /*95f0*/  FFMA.FTZ R13, R14, R16.reuse, R5 ;  /* 0x000000100e0d7223 */ /* 0x080fe20000010005 */
[----:B------:R-:W-:-:S04]  /*9600*/  FFMA.FTZ R17, R15, R16, -R0 ;  /* 0x000000100f117223 */ /* 0x000fc80000010800 */
[----:B------:R2:W-:Y:S04]  /*9610*/  REDG.E.ADD.F32.FTZ.RN.STRONG.GPU desc[UR28][R2.64], R13 ;  /* 0x0000000d020079a6 */ /* 0x0005e8000c12f31c */
[----:B------:R2:W-:Y:S04]  /*9620*/  REDG.E.ADD.F32.FTZ.RN.STRONG.GPU desc[UR28][R2.64+0x4], R17 ;  /* 0x00000411020079a6 */ /* 0x0005e8000c12f31c */
[----:B------:R-:W3:Y:S01]  /*9630*/  LDG.E.64 R8, desc[UR28][R8.64] ;  /* 0x0000001c08087981 */ /* 0x000ee2000c1e1b00 */
        /* <DEDUP_REMOVED lines=12> */
[-C--:B---3--:R-:W-:Y:S01]  /*9700*/  FMUL.FTZ R7, R15, R9.reuse ;  /* 0x000000090f077220 */ /* 0x088fe20000410000 */
[----:B------:R-:W-:-:S03]  /*9710*/  FMUL.FTZ R0, R14, R9 ;  /* 0x000000090e007220 */ /* 0x000fc60000410000 */
[-C--:B------:R-:W-:Y:S01]  /*9720*/  FFMA.FTZ R7, R14, R8.reuse, R7 ;  /* 0x000000080e077223 */ /* 0x080fe20000010007 */
[----:B------:R-:W-:-:S04]  /*9730*/  FFMA.FTZ R15, R15, R8, -R0 ;  /* 0x000000080f0f7223 */ /* 0x000fc80000010800 */
[----:B------:R2:W-:Y:S04]  /*9740*/  REDG.E.ADD.F32.FTZ.RN.STRONG.GPU desc[UR28][R4.64], R7 ;  /* 0x00000007040079a6 */ /* 0x0005e8000c12f31c */
[----:B------:R2:W-:Y:S01]  /*9750*/  REDG.E.ADD.F32.FTZ.RN.STRONG.GPU desc[UR28][R4.64+0x4], R15 ;  /* 0x0000040f040079a6 */ /* 0x0005e2000c12f31c */
[----:B------:R-:W-:Y:S05]  /*9760*/  @!P0 BRA `(.L_x_3273) ;  /* 0xfffffff800fc8947 */ /* 0x000fea000383ffff */
[----:B------:R-:W-:Y:S05]  /*9770*/  BSYNC.RECONVERGENT B0 ;  /* 0x0000000000007941 */ /* 0x000fea0003800200 */
.L_x_3272:
[----:B------:R-:W-:Y:S05]  /*9780*/  EXIT ;  /* 0x000000000000794d */ /* 0x000fea0003800000 */
.L_x_3237:
[----:B------:R-:W-:Y:S01]  /*9790*/  MOV R196, R82 ;  /* 0x0000005200c47202 */ /* 0x000fe20000000f00 */
[----:B------:R-:W-:Y:S01]  /*97a0*/  HFMA2 R198, -RZ, RZ, 0, 5.9604644775390625e-08 ;  /* 0x00000001ffc67431 */ /* 0x000fe200000001ff */
[----:B------:R-:W-:Y:S02]  /*97b0*/  MOV R199, RZ ;  /* 0x000000ff00c77202 */ /* 0x000fe40000000f00 */
[----:B------:R-:W-:-:S07]  /*97c0*/  MOV R75, 0xffffffff ;  /* 0xffffffff004b7802 */ /* 0x000fce0000000f00 */
[----:B01---5:R-:W-:Y:S05]  /*97d0*/  WARPSYNC.COLLECTIVE R75, `(.L_x_3274) ;  /* 0x000000004b087348 */ /* 0x023fea0003c00000 */
[----:B------:R2:W3:Y:S02]  /*97e0*/  SHFL.UP P6, R194, R196, R198, R199 ;  /* 0x040000c6c4c27389 */ /* 0x0004e400000c00c7 */
[----:B0123-5:R-:W-:Y:S05]  /*97f0*/  ENDCOLLECTIVE ;  /* 0x000000000000791b */ /* 0x02ffea0003800000 */
.L_x_3274:
[----:B------:R-:W-:Y:S02]  /*9800*/  MOV R196, R83 ;  /* 0x0000005300c47202 */ /* 0x000fe40000000f00 */
[----:B------:R-:W-:-:S07]  /*9810*/  MOV R72, R194 ;  /* 0x000000c200487202 */ /* 0x000fce0000000f00 */
[----:B------:R-:W-:Y:S05]  /*9820*/  WARPSYNC.COLLECTIVE R75, `(.L_x_3275) ;  /* 0x000000004b087348 */ /* 0x000fea0003c00000 */
[----:B------:R0:W1:Y:S02]  /*9830*/  SHFL.UP P6, R194, R196, R198, R199 ;  /* 0x040000c6c4c27389 */ /* 0x00006400000c00c7 */
[----:B01----:R-:W-:Y:S05]  /*9840*/  ENDCOLLECTIVE ;  /* 0x000000000000791b */ /* 0x003fea0003800000 */
.L_x_3275:
[----:B------:R-:W-:Y:S02]  /*9850*/  MOV R196, R192 ;  /* 0x000000c000c47202 */ /* 0x000fe40000000f00 */
[----:B------:R-:W-:-:S07]  /*9860*/  MOV R73, R194 ;  /* 0x000000c200497202 */ /* 0x000fce0000000f00 */
[----:B------:R-:W-:Y:S05]  /*9870*/  WARPSYNC.COLLECTIVE R75, `(.L_x_3276) ;  /* 0x000000004b087348 */ /* 0x000fea0003c00000 */
[----:B------:R0:W1:Y:S02]  /*9880*/  SHFL.UP P6, R194, R196, R198, R199 ;  /* 0x040000c6c4c27389 */ /* 0x00006400000c00c7 */
[----:B01----:R-:W-:Y:S05]  /*9890*/  ENDCOLLECTIVE ;  /* 0x000000000000791b */ /* 0x003fea0003800000 */
.L_x_3276:
[-C--:B------:R-:W-:Y:S01]  /*98a0*/  FMUL.FTZ R195, R83, R73.reuse ;  /* 0x0000004953c37220 */ /* 0x080fe20000410000 */
[----:B------:R-:W-:Y:S01]  /*98b0*/  FMUL.FTZ R73, R82, R73 ;  /* 0x0000004952497220 */ /* 0x000fe20000410000 */
[----:B------:R-:W-:Y:S02]  /*98c0*/  MOV R196, R193 ;  /* 0x000000c100c47202 */ /* 0x000fe40000000f00 */
[----:B------:R-:W-:-:S07]  /*98d0*/  MOV R74, R194 ;  /* 0x000000c2004a7202 */ /* 0x000fce0000000f00 */
[----:B------:R-:W-:Y:S05]  /*98e0*/  WARPSYNC.COLLECTIVE R75, `(.L_x_3277) ;  /* 0x000000004b087348 */ /* 0x000fea0003c00000 */
[----:B------:R0:W1:Y:S02]  /*98f0*/  SHFL.UP P6, R194, R196, R198, R199 ;  /* 0x040000c6c4c27389 */ /* 0x00006400000c00c7 */
[----:B01----:R-:W-:Y:S05]  /*9900*/  ENDCOLLECTIVE ;  /* 0x000000000000791b */ /* 0x003fea0003800000 */
.L_x_3277:
        /* <DEDUP_REMOVED lines=13> */
.L_x_3278:
[----:B------:R-:W-:Y:S02]  /*99e0*/  MOV R196, R83 ;  /* 0x0000005300c47202 */ /* 0x000fe40000000f00 */
[----:B------:R-:W-:-:S07]  /*99f0*/  MOV R72, R194 ;  /* 0x000000c200487202 */ /* 0x000fce0000000f00 */
[----:B------:R-:W-:Y:S05]  /*9a00*/  WARPSYNC.COLLECTIVE R75, `(.L_x_3279) ;  /* 0x000000004b087348 */ /* 0x000fea0003c00000 */
[----:B------:R0:W1:Y:S02]  /*9a10*/  SHFL.UP P6, R194, R196, R198, R199 ;  /* 0x040000c6c4c27389 */ /* 0x00006400000c00c7 */
[----:B01----:R-:W-:Y:S05]  /*9a20*/  ENDCOLLECTIVE ;  /* 0x000000000000791b */ /* 0x003fea0003800000 */
.L_x_3279:
[----:B------:R-:W-:Y:S02]  /*9a30*/  MOV R196, R192 ;  /* 0x000000c000c47202 */ /* 0x000fe40000000f00 */
[----:B------:R-:W-:-:S07]  /*9a40*/  MOV R73, R194 ;  /* 0x000000c200497202 */ /* 0x000fce0000000f00 */
[----:B------:R-:W-:Y:S05]  /*9a50*/  WARPSYNC.COLLECTIVE R75, `(.L_x_3280) ;  /* 0x000000004b087348 */ /* 0x000fea0003c00000 */
[----:B------:R0:W1:Y:S02]  /*9a60*/  SHFL.UP P6, R194, R196, R198, R199 ;  /* 0x040000c6c4c27389 */ /* 0x00006400000c00c7 */
[----:B01----:R-:W-:Y:S05]  /*9a70*/  ENDCOLLECTIVE ;  /* 0x000000000000791b */ /* 0x003fea0003800000 */
.L_x_3280:
[-C--:B------:R-:W-:Y:S01]  /*9a80*/  FMUL.FTZ R195, R83, R73.reuse ;  /* 0x0000004953c37220 */ /* 0x080fe20000410000 */
[----:B------:R-:W-:Y:S01]  /*9a90*/  FMUL.FTZ R73, R82, R73 ;  /* 0x0000004952497220 */ /* 0x000fe20000410000 */
[----:B------:R-:W-:Y:S02]  /*9aa0*/  MOV R196, R193 ;  /* 0x000000c100c47202 */ /* 0x000fe40000000f00 */
[----:B------:R-:W-:-:S07]  /*9ab0*/  MOV R74, R194 ;  /* 0x000000c2004a7202 */ /* 0x000fce0000000f00 */
[----:B------:R-:W-:Y:S05]  /*9ac0*/  WARPSYNC.COLLECTIVE R75, `(.L_x_3281) ;  /* 0x000000004b087348 */ /* 0x000fea0003c00000 */
[----:B------:R0:W1:Y:S02]  /*9ad0*/  SHFL.UP P6, R194, R196, R198, R199 ;  /* 0x040000c6c4c27389 */ /* 0x00006400000c00c7 */
[----:B01----:R-:W-:Y:S05]  /*9ae0*/  ENDCOLLECTIVE ;  /* 0x000000000000791b */ /* 0x003fea0003800000 */
.L_x_3281:
        /* <DEDUP_REMOVED lines=13> */
.L_x_3282:
[----:B------:R-:W-:Y:S02]  /*9bc0*/  MOV R196, R83 ;  /* 0x0000005300c47202 */ /* 0x000fe40000000f00 */
[----:B------:R-:W-:-:S07]  /*9bd0*/  MOV R72, R194 ;  /* 0x000000c200487202 */ /* 0x000fce0000000f00 */
[----:B------:R-:W-:Y:S05]  /*9be0*/  WARPSYNC.COLLECTIVE R75, `(.L_x_3283) ;  /* 0x000000004b087348 */ /* 0x000fea0003c00000 */
[----:B------:R0:W1:Y:S02]  /*9bf0*/  SHFL.UP P6, R194, R196, R198, R199 ;  /* 0x040000c6c4c27389 */ /* 0x00006400000c00c7 */
[----:B01----:R-:W-:Y:S05]  /*9c00*/  ENDCOLLECTIVE ;  /* 0x000000000000791b */ /* 0x003fea0003800000 */
.L_x_3283:
[----:B------:R-:W-:Y:S02]  /*9c10*/  MOV R196, R192 ;  /* 0x000000c000c47202 */ /* 0x000fe40000000f00 */
[----:B------:R-:W-:-:S07]  /*9c20*/  MOV R73, R194 ;  /* 0x000000c200497202 */ /* 0x000fce0000000f00 */
[----:B------:R-:W-:Y:S05]  /*9c30*/  WARPSYNC.COLLECTIVE R75, `(.L_x_3284) ;  /* 0x000000004b087348 */ /* 0x000fea0003c00000 */
[----:B------:R0:W1:Y:S02]  /*9c40*/  SHFL.UP P6, R194, R196, R198, R199 ;  /* 0x040000c6c4c27389 */ /* 0x00006400000c00c7 */
[----:B01----:R-:W-:Y:S05]  /*9c50*/  ENDCOLLECTIVE ;  /* 0x000000000000791b */ /* 0x003fea0003800000 */
.L_x_3284:
[-C--:B------:R-:W-:Y:S01]  /*9c60*/  FMUL.FTZ R195, R83, R73.reuse ;  /* 0x0000004953c37220 */ /* 0x080fe20000410000 */
[----:B------:R-:W-:Y:S01]  /*9c70*/  FMUL.FTZ R73, R82, R73 ;  /* 0x0000004952497220 */ /* 0x000fe20000410000 */
[----:B------:R-:W-:Y:S02]  /*9c80*/  MOV R196, R193 ;  /* 0x000000c100c47202 */ /* 0x000fe40000000f00 */
[----:B------:R-:W-:-:S07]  /*9c90*/  MOV R74, R194 ;  /* 0x000000c2004a7202 */ /* 0x000fce0000000f00 */
[----:B------:R-:W-:Y:S05]  /*9ca0*/  WARPSYNC.COLLECTIVE R75, `(.L_x_3285) ;  /* 0x000000004b087348 */ /* 0x000fea0003c00000 */
[----:B------:R0:W1:Y:S02]  /*9cb0*/  SHFL.UP P6, R194, R196, R198, R199 ;  /* 0x040000c6c4c27389 */ /* 0x00006400000c00c7 */
[----:B01----:R-:W-:Y:S05]  /*9cc0*/  ENDCOLLECTIVE ;  /* 0x000000000000791b */ /* 0x003fea0003800000 */
.L_x_3285:
        /* <DEDUP_REMOVED lines=13> */
.L_x_3286:
[----:B------:R-:W-:Y:S02]  /*9da0*/  MOV R196, R83 ;  /* 0x0000005300c47202 */ /* 0x000fe40000000f00 */
[----:B------:R-:W-:-:S07]  /*9db0*/  MOV R72, R194 ;  /* 0x000000c200487202 */ /* 0x000fce0000000f00 */
[----:B------:R-:W-:Y:S05]  /*9dc0*/  WARPSYNC.COLLECTIVE R75, `(.L_x_3287) ;  /* 0x000000004b087348 */ /* 0x000fea0003c00000 */
[----:B------:R0:W1:Y:S02]  /*9dd0*/  SHFL.UP P6, R194, R196, R198, R199 ;  /* 0x040000c6c4c27389 */ /* 0x00006400000c00c7 */
[----:B01----:R-:W-:Y:S05]  /*9de0*/  ENDCOLLECTIVE ;  /* 0x000000000000791b */ /* 0x003fea0003800000 */
.L_x_3287:
[----:B------:R-:W-:Y:S02]  /*9df0*/  MOV R196, R192 ;  /* 0x000000c000c47202 */ /* 0x000fe40000000f00 */
[----:B------:R-:W-:-:S07]  /*9e00*/  MOV R73, R194 ;  /* 0x000000c200497202 */ /* 0x000fce0000000f00 */
[----:B------:R-:W-:Y:S05]  /*9e10*/  WARPSYNC.COLLECTIVE R75, `(.L_x_3288) ;  /* 0x000000004b087348 */ /* 0x000fea0003c00000 */
[----:B------:R0:W1:Y:S02]  /*9e20*/  SHFL.UP P6, R194, R196, R198, R199 ;  /* 0x040000c6c4c27389 */ /* 0x00006400000c00c7 */
[----:B01----:R-:W-:Y:S05]  /*9e30*/  ENDCOLLECTIVE ;  /* 0x000000000000791b */ /* 0x003fea0003800000 */
.L_x_3288:
[-C--:B------:R-:W-:Y:S01]  /*9e40*/  FMUL.FTZ R195, R83, R73.reuse ;  /* 0x0000004953c37220 */ /* 0x080fe20000410000 */
[----:B------:R-:W-:Y:S01]  /*9e50*/  FMUL.FTZ R73, R82, R73 ;  /* 0x0000004952497220 */ /* 0x000fe20000410000 */
[----:B------:R-:W-:Y:S02]  /*9e60*/  MOV R196, R193 ;  /* 0x000000c100c47202 */ /* 0x000fe40000000f00 */
[----:B------:R-:W-:-:S07]  /*9e70*/  MOV R74, R194 ;  /* 0x000000c2004a7202 */ /* 0x000fce0000000f00 */
[----:B------:R-:W-:Y:S05]  /*9e80*/  WARPSYNC.COLLECTIVE R75, `(.L_x_3289) ;  /* 0x000000004b087348 */ /* 0x000fea0003c00000 */
[----:B------:R0:W1:Y:S02]  /*9e90*/  SHFL.UP P6, R194, R196, R198, R199 ;  /* 0x040000c6c4c27389 */ /* 0x00006400000c00c7 */
[----:B01----:R-:W-:Y:S05]  /*9ea0*/  ENDCOLLECTIVE ;  /* 0x000000000000791b */ /* 0x003fea0003800000 */
.L_x_3289:
        /* <DEDUP_REMOVED lines=13> */
.L_x_3290:
[----:B------:R-:W-:Y:S02]  /*9f80*/  MOV R196, R83 ;  /* 0x0000005300c47202 */ /* 0x000fe40000000f00 */
[----:B------:R-:W-:-:S07]  /*9f90*/  MOV R72, R194 ;  /* 0x000000c200487202 */ /* 0x000fce0000000f00 */
[----:B------:R-:W-:Y:S05]  /*9fa0*/  WARPSYNC.COLLECTIVE R75, `(.L_x_3291) ;  /* 0x000000004b087348 */ /* 0x000fea0003c00000 */
[----:B------:R0:W1:Y:S02]  /*9fb0*/  SHFL.UP P6, R194, R196, R198, R199 ;  /* 0x040000c6c4c27389 */ /* 0x00006400000c00c7 */
[----:B01----:R-:W-:Y:S05]  /*9fc0*/  ENDCOLLECTIVE ;  /* 0x000000000000791b */ /* 0x003fea0003800000 */
.L_x_3291:
[----:B------:R-:W-:Y:S02]  /*9fd0*/  MOV R196, R192 ;  /* 0x000000c000c47202 */ /* 0x000fe40000000f00 */
[----:B------:R-:W-:-:S07]  /*9fe0*/  MOV R73, R194 ;  /* 0x000000c200497202 */ /* 0x000fce0000000f00 */
[----:B------:R-:W-:Y:S05]  /*9ff0*/  WARPSYNC.COLLECTIVE R75, `(.L_x_3292) ;  /* 0x000000004b087348 */ /* 0x000fea0003c00000 */
[----:B------:R0:W1:Y:S02]  /*a000*/  SHFL.UP P6, R194, R196, R198, R199 ;  /* 0x040000c6c4c27389 */ /* 0x00006400000c00c7 */
[----:B01----:R-:W-:Y:S05]  /*a010*/  ENDCOLLECTIVE ;  /* 0x000000000000791b */ /* 0x003fea0003800000 */
.L_x_3292:
[----:B------:R-:W-:Y:S02]  /*a020*/  MOV R196, R193 ;  /* 0x000000c100c47202 */ /* 0x000fe40000000f00 */
[----:B------:R-:W-:-:S07]  /*a030*/  MOV R74, R194 ;  /* 0x000000c2004a7202 */ /* 0x000fce0000000f00 */
[----:B------:R-:W-:Y:S05]  /*a040*/  WARPSYNC.COLLECTIVE R75, `(.L_x_3293) ;  /* 0x000000004b087348 */ /* 0x000fea0003c00000 */
[----:B------:R0:W1:Y:S02]  /*a050*/  SHFL.UP P6, R194, R196, R198, R199 ;  /* 0x040000c6c4c27389 */ /* 0x00006400000c00c7 */
[----:B01----:R-:W-:Y:S05]  /*a060*/  ENDCOLLECTIVE ;  /* 0x000000000000791b */ /* 0x003fea0003800000 */
.L_x_3293:
[----:B------:R-:W-:Y:S05]  /*a070*/  BRA `(.L_x_3294) ;  /* 0xffffffa4001c7947 */ /* 0x000fea000383ffff */
.L_x_3238:
        /* <DEDUP_REMOVED lines=8> */
.L_x_3296:
[----:B------:R-:W-:Y:S05]  /*a100*/  BSYNC B0 ;  /* 0x0000000000007941 */ /* 0x000fea0003800000 */
.L_x_3295:
[----:B------:R-:W-:Y:S05]  /*a110*/  BRA `(.L_x_3297) ;  /* 0xffffffa400287947 */ /* 0x000fea000383ffff */
.L_x_3239:
        /* <DEDUP_REMOVED lines=8> */
.L_x_3299:
[----:B------:R-:W-:Y:S05]  /*a1a0*/  BSYNC B0 ;  /* 0x0000000000007941 */ /* 0x000fea0003800000 */
.L_x_3298:
[----:B------:R-:W-:Y:S05]  /*a1b0*/  BRA `(.L_x_3300) ;  /* 0xffffffa400087947 */ /* 0x000fea000383ffff */
.L_x_3240:
        /* <DEDUP_REMOVED lines=8> */
.L_x_3302:
[----:B------:R-:W-:Y:S05]  /*a240*/  BSYNC B0 ;  /* 0x0000000000007941 */ /* 0x000fea0003800000 */
.L_x_3301:
[----:B------:R-:W-:Y:S05]  /*a250*/  BRA `(.L_x_3303) ;  /* 0xffffffa000e87947 */ /* 0x000fea000383ffff */
.L_x_3241:
        /* <DEDUP_REMOVED lines=8> */
.L_x_3305:
[----:B------:R-:W-:Y:S05]  /*a2e0*/  BSYNC B0 ;  /* 0x0000000000007941 */ /* 0x000fea0003800000 */
.L_x_3304:
[----:B------:R-:W-:Y:S05]  /*a2f0*/  BRA `(.L_x_3306) ;  /* 0xffffffa000c87947 */ /* 0x000fea000383ffff */
.L_x_3242:
        /* <DEDUP_REMOVED lines=8> */
.L_x_3308:
[----:B------:R-:W-:Y:S05]  /*a380*/  BSYNC B0 ;  /* 0x0000000000007941 */ /* 0x000fea0003800000 */
.L_x_3307:
        /* <DEDUP_REMOVED lines=10> */
.L_x_3309:
[----:B------:R-:W-:Y:S02]  /*a430*/  MOV R72, 0x1f ;  /* 0x0000001f00487802 */ /* 0x000fe40000000f00 */
[----:B------:R-:W-:Y:S02]  /*a440*/  MOV R196, R192 ;  /* 0x000000c000c47202 */ /* 0x000fe40000000f00 */
[----:B------:R-:W-:-:S07]  /*a450*/  MOV R83, R194 ;  /* 0x000000c200537202 */ /* 0x000fce0000000f00 */
[----:B------:R-:W-:Y:S05]  /*a460*/  WARPSYNC.COLLECTIVE R75, `(.L_x_3310) ;  /* 0x000000004b087348 */ /* 0x000fea0003c00000 */
[----:B------:R0:W1:Y:S02]  /*a470*/  SHFL.UP P6, R194, R196, R198, R199 ;  /* 0x040000c6c4c27389 */ /* 0x00006400000c00c7 */
[----:B01----:R-:W-:Y:S05]  /*a480*/  ENDCOLLECTIVE ;  /* 0x000000000000791b */ /* 0x003fea0003800000 */
.L_x_3310:
[----:B------:R-:W-:Y:S02]  /*a490*/  MOV R196, R193 ;  /* 0x000000c100c47202 */ /* 0x000fe40000000f00 */
[----:B------:R-:W-:-:S07]  /*a4a0*/  MOV R192, R194 ;  /* 0x000000c200c07202 */ /* 0x000fce0000000f00 */
[----:B------:R-:W-:Y:S05]  /*a4b0*/  WARPSYNC.COLLECTIVE R75, `(.L_x_3311) ;  /* 0x000000004b087348 */ /* 0x000fea0003c00000 */
[----:B------:R0:W1:Y:S02]  /*a4c0*/  SHFL.UP P6, R194, R196, R198, R199 ;  /* 0x040000c6c4c27389 */ /* 0x00006400000c00c7 */
[----:B01----:R-:W-:Y:S05]  /*a4d0*/  ENDCOLLECTIVE ;  /* 0x000000000000791b */ /* 0x003fea0003800000 */
.L_x_3311:
[----:B------:R-:W-:Y:S05]  /*a4e0*/  WARPSYNC.COLLECTIVE R75, `(.L_x_3312) ;  /* 0x000000004b087348 */ /* 0x000fea0003c00000 */
[----:B------:R0:W1:Y:S02]  /*a4f0*/  SHFL.IDX P2, R223, R74, R73, R72 ;  /* 0x000000494adf7389 */ /* 0x0000640000040048 */
[----:B01----:R-:W-:Y:S05]  /*a500*/  ENDCOLLECTIVE ;  /* 0x000000000000791b */ /* 0x003fea0003800000 */
.L_x_3312:
[----:B------:R-:W-:Y:S02]  /*a510*/  MOV R74, R77 ;  /* 0x0000004d004a7202 */ /* 0x000fe40000000f00 */
[----:B------:R-:W-:Y:S02]  /*a520*/  MOV R193, R194 ;  /* 0x000000c200c17202 */ /* 0x000fe40000000f00 */
[----:B------:R-:W-:-:S07]  /*a530*/  MOV R76, R223 ;  /* 0x000000df004c7202 */ /* 0x000fce0000000f00 */
[----:B------:R-:W-:Y:S05]  /*a540*/  WARPSYNC.COLLECTIVE R75, `(.L_x_3313) ;  /* 0x000000004b087348 */ /* 0x000fea0003c00000 */
[----:B------:R0:W1:Y:S02]  /*a550*/  SHFL.IDX P2, R223, R74, R73, R72 ;  /* 0x000000494adf7389 */ /* 0x0000640000040048 */
[----:B01----:R-:W-:Y:S05]  /*a560*/  ENDCOLLECTIVE ;  /* 0x000000000000791b */ /* 0x003fea0003800000 */
.L_x_3313:
[----:B------:R-:W-:Y:S02]  /*a570*/  MOV R74, R78 ;  /* 0x0000004e004a7202 */ /* 0x000fe40000000f00 */
[----:B------:R-:W-:-:S07]  /*a580*/  MOV R194, R223 ;  /* 0x000000df00c27202 */ /* 0x000fce0000000f00 */
[----:B------:R-:W-:Y:S05]  /*a590*/  WARPSYNC.COLLECTIVE R75, `(.L_x_3314) ;  /* 0x000000004b087348 */ /* 0x000fea0003c00000 */
[----:B------:R0:W1:Y:S02]  /*a5a0*/  SHFL.IDX P2, R223, R74, R73, R72 ;  /* 0x000000494adf7389 */ /* 0x0000640000040048 */
[----:B01----:R-:W-:Y:S05]  /*a5b0*/  ENDCOLLECTIVE ;  /* 0x000000000000791b */ /* 0x003fea0003800000 */
.L_x_3314:
[----:B------:R-:W-:Y:S02]  /*a5c0*/  MOV R74, R79 ;  /* 0x0000004f004a7202 */ /* 0x000fe40000000f00 */
[----:B------:R-:W-:-:S07]  /*a5d0*/  MOV R78, R223 ;  /* 0x000000df004e7202 */ /* 0x000fce0000000f00 */
[----:B------:R-:W-:Y:S05]  /*a5e0*/  WARPSYNC.COLLECTIVE R75, `(.L_x_3315) ;  /* 0x000000004b087348 */ /* 0x000fea0003c00000 */
[----:B------:R0:W1:Y:S02]  /*a5f0*/  SHFL.IDX P2, R223, R74, R73, R72 ;  /* 0x000000494adf7389 */ /* 0x0000640000040048 */
[----:B01----:R-:W-:Y:S05]  /*a600*/  ENDCOLLECTIVE ;  /* 0x000000000000791b */ /* 0x003fea0003800000 */
.L_x_3315:
[----:B------:R-:W-:Y:S01]  /*a610*/  MOV R79, R223 ;  /* 0x000000df004f7202 */ /* 0x000fe20000000f00 */
[----:B------:R-:W-:Y:S06]  /*a620*/  BRA `(.L_x_3316) ;  /* 0xffffffa000247947 */ /* 0x000fec000383ffff */
.L_x_3244:
[----:B------:R-:W-:Y:S01]  /*a630*/  MOV R236, R79 ;  /* 0x0000004f00ec7202 */ /* 0x000fe20000000f00 */
[----:B------:R-:W-:Y:S01]  /*a640*/  HFMA2 R233, -RZ, RZ, 0, 5.9604644775390625e-08 ;  /* 0x00000001ffe97431 */ /* 0x000fe200000001ff */
[----:B------:R-:W-:Y:S02]  /*a650*/  MOV R238, 0x1f ;  /* 0x0000001f00ee7802 */ /* 0x000fe40000000f00 */
[----:B------:R-:W-:-:S07]  /*a660*/  MOV R75, 0xffffffff ;  /* 0xffffffff004b7802 */ /* 0x000fce0000000f00 */
[----:B0-----:R-:W-:Y:S05]  /*a670*/  WARPSYNC.COLLECTIVE R75, `(.L_x_3317) ;  /* 0x000000004b087348 */ /* 0x001fea0003c00000 */
[----:B------:R1:W2:Y:S02]  /*a680*/  SHFL.DOWN P0, R223, R236, R233, R238 ;  /* 0x080000e9ecdf7389 */ /* 0x0002a400000000ee */
[----:B012---:R-:W-:Y:S05]  /*a690*/  ENDCOLLECTIVE ;  /* 0x000000000000791b */ /* 0x007fea0003800000 */
.L_x_3317:
[----:B------:R-:W-:Y:S02]  /*a6a0*/  MOV R236, R78 ;  /* 0x0000004e00ec7202 */ /* 0x000fe40000000f00 */
[----:B------:R-:W-:-:S07]  /*a6b0*/  MOV R72, R223 ;  /* 0x000000df00487202 */ /* 0x000fce0000000f00 */
[----:B------:R-:W-:Y:S05]  /*a6c0*/  WARPSYNC.COLLECTIVE R75, `(.L_x_3318) ;  /* 0x000000004b087348 */ /* 0x000fea0003c00000 */
[----:B------:R0:W1:Y:S02]  /*a6d0*/  SHFL.DOWN P0, R223, R236, R233, R238 ;  /* 0x080000e9ecdf7389 */ /* 0x00006400000000ee */
[----:B01----:R-:W-:Y:S05]  /*a6e0*/  ENDCOLLECTIVE ;  /* 0x000000000000791b */ /* 0x003fea0003800000 */
.L_x_3318:
[----:B------:R-:W-:Y:S02]  /*a6f0*/  MOV R236, R77 ;  /* 0x0000004d00ec7202 */ /* 0x000fe40000000f00 */
[----:B------:R-:W-:-:S07]  /*a700*/  MOV R73, R223 ;  /* 0x000000df00497202 */ /* 0x000fce0000000f00 */
[----:B------:R-:W-:Y:S05]  /*a710*/  WARPSYNC.COLLECTIVE R75, `(.L_x_3319) ;  /* 0x000000004b087348 */ /* 0x000fea0003c00000 */
[----:B------:R0:W1:Y:S02]  /*a720*/  SHFL.DOWN P0, R223, R236, R233, R238 ;  /* 0x080000e9ecdf7389 */ /* 0x00006400000000ee */
[----:B01----:R-:W-:Y:S05]  /*a730*/  ENDCOLLECTIVE ;  /* 0x000000000000791b */ /* 0x003fea0003800000 */
.L_x_3319:
[----:B------:R-:W-:Y:S02]  /*a740*/  MOV R236, R76 ;  /* 0x0000004c00ec7202 */ /* 0x000fe40000000f00 */
[----:B------:R-:W-:-:S07]  /*a750*/  MOV R74, R223 ;  /* 0x000000df004a7202 */ /* 0x000fce0000000f00 */
[----:B------:R-:W-:Y:S05]  /*a760*/  WARPSYNC.COLLECTIVE R75, `(.L_x_3320) ;  /* 0x000000004b087348 */ /* 0x000fea0003c00000 */
[----:B------:R0:W1:Y:S02]  /*a770*/  SHFL.DOWN P0, R223, R236, R233, R238 ;  /* 0x080000e9ecdf7389 */ /* 0x00006400000000ee */
[----:B01----:R-:W-:Y:S05]  /*a780*/  ENDCOLLECTIVE ;  /* 0x000000000000791b */ /* 0x003fea0003800000 */
.L_x_3320:
[----:B------:R-:W-:Y:S05]  /*a790*/  BRA `(.L_x_3321) ;  /* 0xffffffb400347947 */ /* 0x000fea000383ffff */
.L_x_3247:
        /* <DEDUP_REMOVED lines=8> */
.L_x_3323:
[----:B------:R-:W-:Y:S05]  /*a820*/  BSYNC B0 ;  /* 0x0000000000007941 */ /* 0x000fea0003800000 */
.L_x_3322:
        /* <DEDUP_REMOVED lines=8> */
.L_x_3324:
[----:B------:R-:W-:Y:S02]  /*a8b0*/  MOV R236, R77 ;  /* 0x0000004d00ec7202 */ /* 0x000fe40000000f00 */
[----:B------:R-:W-:-:S07]  /*a8c0*/  MOV R73, R223 ;  /* 0x000000df00497202 */ /* 0x000fce0000000f00 */
[----:B------:R-:W-:Y:S05]  /*a8d0*/  WARPSYNC.COLLECTIVE R75, `(.L_x_3325) ;  /* 0x000000004b087348 */ /* 0x000fea0003c00000 */
[----:B------:R0:W1:Y:S02]  /*a8e0*/  SHFL.DOWN P0, R223, R236, R233, R238 ;  /* 0x080000e9ecdf7389 */ /* 0x00006400000000ee */
[----:B01----:R-:W-:Y:S05]  /*a8f0*/  ENDCOLLECTIVE ;  /* 0x000000000000791b */ /* 0x003fea0003800000 */
.L_x_3325:
[----:B------:R-:W-:Y:S02]  /*a900*/  MOV R236, R76 ;  /* 0x0000004c00ec7202 */ /* 0x000fe40000000f00 */
[----:B------:R-:W-:-:S07]  /*a910*/  MOV R74, R223 ;  /* 0x000000df004a7202 */ /* 0x000fce0000000f00 */
[----:B------:R-:W-:Y:S05]  /*a920*/  WARPSYNC.COLLECTIVE R75, `(.L_x_3326) ;  /* 0x000000004b087348 */ /* 0x000fea0003c00000 */
[----:B------:R0:W1:Y:S02]  /*a930*/  SHFL.DOWN P0, R223, R236, R233, R238 ;  /* 0x080000e9ecdf7389 */ /* 0x00006400000000ee */
[----:B01----:R-:W-:Y:S05]  /*a940*/  ENDCOLLECTIVE ;  /* 0x000000000000791b */ /* 0x003fea0003800000 */
.L_x_3326:
[----:B------:R-:W-:Y:S05]  /*a950*/  BRA `(.L_x_3327) ;  /* 0xffffffb400147947 */ /* 0x000fea000383ffff */
.L_x_3250:
        /* <DEDUP_REMOVED lines=8> */
.L_x_3329:
[----:B------:R-:W-:Y:S05]  /*a9e0*/  BSYNC B0 ;  /* 0x0000000000007941 */ /* 0x000fea0003800000 */
.L_x_3328:
        /* <DEDUP_REMOVED lines=8> */
.L_x_3330:
[----:B------:R-:W-:Y:S02]  /*aa70*/  MOV R236, R77 ;  /* 0x0000004d00ec7202 */ /* 0x000fe40000000f00 */
[----:B------:R-:W-:-:S07]  /*aa80*/  MOV R73, R223 ;  /* 0x000000df00497202 */ /* 0x000fce0000000f00 */
[----:B------:R-:W-:Y:S05]  /*aa90*/  WARPSYNC.COLLECTIVE R75, `(.L_x_3331) ;  /* 0x000000004b087348 */ /* 0x000fea0003c00000 */
[----:B------:R0:W1:Y:S02]  /*aaa0*/  SHFL.DOWN P0, R223, R236, R233, R238 ;  /* 0x080000e9ecdf7389 */ /* 0x00006400000000ee */
[----:B01----:R-:W-:Y:S05]  /*aab0*/  ENDCOLLECTIVE ;  /* 0x000000000000791b */ /* 0x003fea0003800000 */
.L_x_3331:
[----:B------:R-:W-:Y:S02]  /*aac0*/  MOV R236, R76 ;  /* 0x0000004c00ec7202 */ /* 0x000fe40000000f00 */
[----:B------:R-:W-:-:S07]  /*aad0*/  MOV R74, R223 ;  /* 0x000000df004a7202 */ /* 0x000fce0000000f00 */
[----:B------:R-:W-:Y:S05]  /*aae0*/  WARPSYNC.COLLECTIVE R75, `(.L_x_3332) ;  /* 0x000000004b087348 */ /* 0x000fea0003c00000 */
[----:B------:R0:W1:Y:S02]  /*aaf0*/  SHFL.DOWN P0, R223, R236, R233, R238 ;  /* 0x080000e9ecdf7389 */ /* 0x00006400000000ee */
[----:B01----:R-:W-:Y:S05]  /*ab00*/  ENDCOLLECTIVE ;  /* 0x000000000000791b */ /* 0x003fea0003800000 */
.L_x_3332:
[----:B------:R-:W-:Y:S05]  /*ab10*/  BRA `(.L_x_3333) ;  /* 0xffffffb000f47947 */ /* 0x000fea000383ffff */
.L_x_3253:
        /* <DEDUP_REMOVED lines=8> */
.L_x_3335:
[----:B------:R-:W-:Y:S05]  /*aba0*/  BSYNC B0 ;  /* 0x0000000000007941 */ /* 0x000fea0003800000 */
.L_x_3334:
        /* <DEDUP_REMOVED lines=8> */
.L_x_3336:
[----:B------:R-:W-:Y:S02]  /*ac30*/  MOV R236, R77 ;  /* 0x0000004d00ec7202 */ /* 0x000fe40000000f00 */
[----:B------:R-:W-:-:S07]  /*ac40*/  MOV R73, R223 ;  /* 0x000000df00497202 */ /* 0x000fce0000000f00 */
[----:B------:R-:W-:Y:S05]  /*ac50*/  WARPSYNC.COLLECTIVE R75, `(.L_x_3337) ;  /* 0x000000004b087348 */ /* 0x000fea0003c00000 */
[----:B------:R0:W1:Y:S02]  /*ac60*/  SHFL.DOWN P0, R223, R236, R233, R238 ;  /* 0x080000e9ecdf7389 */ /* 0x00006400000000ee */
[----:B01----:R-:W-:Y:S05]  /*ac70*/  ENDCOLLECTIVE ;  /* 0x000000000000791b */ /* 0x003fea0003800000 */
.L_x_3337:
[----:B------:R-:W-:Y:S02]  /*ac80*/  MOV R236, R76 ;  /* 0x0000004c00ec7202 */ /* 0x000fe40000000f00 */
[----:B------:R-:W-:-:S07]  /*ac90*/  MOV R74, R223 ;  /* 0x000000df004a7202 */ /* 0x000fce0000000f00 */
[----:B------:R-:W-:Y:S05]  /*aca0*/  WARPSYNC.COLLECTIVE R75, `(.L_x_3338) ;  /* 0x000000004b087348 */ /* 0x000fea0003c00000 */
[----:B------:R0:W1:Y:S02]  /*acb0*/  SHFL.DOWN P0, R223, R236, R233, R238 ;  /* 0x080000e9ecdf7389 */ /* 0x00006400000000ee */
[----:B01----:R-:W-:Y:S05]  /*acc0*/  ENDCOLLECTIVE ;  /* 0x000000000000791b */ /* 0x003fea0003800000 */
.L_x_3338:
[----:B------:R-:W-:Y:S05]  /*acd0*/  BRA `(.L_x_3339) ;  /* 0xffffffb000d47947 */ /* 0x000fea000383ffff */
.L_x_3256:
        /* <DEDUP_REMOVED lines=8> */
.L_x_3341:
[----:B------:R-:W-:Y:S05]  /*ad60*/  BSYNC B0 ;  /* 0x0000000000007941 */ /* 0x000fea0003800000 */
.L_x_3340:
        /* <DEDUP_REMOVED lines=8> */
.L_x_3342:
[----:B------:R-:W-:Y:S02]  /*adf0*/  MOV R236, R77 ;  /* 0x0000004d00ec7202 */ /* 0x000fe40000000f00 */
[----:B------:R-:W-:-:S07]  /*ae00*/  MOV R73, R223 ;  /* 0x000000df00497202 */ /* 0x000fce0000000f00 */
[----:B------:R-:W-:Y:S05]  /*ae10*/  WARPSYNC.COLLECTIVE R75, `(.L_x_3343) ;  /* 0x000000004b087348 */ /* 0x000fea0003c00000 */
[----:B------:R0:W1:Y:S02]  /*ae20*/  SHFL.DOWN P0, R223, R236, R233, R238 ;  /* 0x080000e9ecdf7389 */ /* 0x00006400000000ee */
[----:B01----:R-:W-:Y:S05]  /*ae30*/  ENDCOLLECTIVE ;  /* 0x000000000000791b */ /* 0x003fea0003800000 */
.L_x_3343:
[----:B------:R-:W-:Y:S02]  /*ae40*/  MOV R236, R76 ;  /* 0x0000004c00ec7202 */ /* 0x000fe40000000f00 */
[----:B------:R-:W-:-:S07]  /*ae50*/  MOV R74, R223 ;  /* 0x000000df004a7202 */ /* 0x000fce0000000f00 */
[----:B------:R-:W-:Y:S05]  /*ae60*/  WARPSYNC.COLLECTIVE R75, `(.L_x_3344) ;  /* 0x000000004b087348 */ /* 0x000fea0003c00000 */
[----:B------:R0:W1:Y:S02]  /*ae70*/  SHFL.DOWN P0, R223, R236, R233, R238 ;  /* 0x080000e9ecdf7389 */ /* 0x00006400000000ee */
[----:B01----:R-:W-:Y:S05]  /*ae80*/  ENDCOLLECTIVE ;  /* 0x000000000000791b */ /* 0x003fea0003800000 */
.L_x_3344:
[----:B------:R-:W-:Y:S05]  /*ae90*/  BRA `(.L_x_3345) ;  /* 0xffffffb000b47947 */ /* 0x000fea000383ffff */
.L_x_3259:
        /* <DEDUP_REMOVED lines=8> */
.L_x_3347:
[----:B------:R-:W-:Y:S05]  /*af20*/  BSYNC B0 ;  /* 0x0000000000007941 */ /* 0x000fea0003800000 */
.L_x_3346:
        /* <DEDUP_REMOVED lines=9> */
.L_x_3348:
[----:B------:R-:W-:Y:S02]  /*afc0*/  MOV R238, 0x1f ;  /* 0x0000001f00ee7802 */ /* 0x000fe40000000f00 */
[----:B------:R-:W-:Y:S02]  /*afd0*/  MOV R74, R77 ;  /* 0x0000004d004a7202 */ /* 0x000fe40000000f00 */
[----:B------:R-:W-:-:S07]  /*afe0*/  MOV R225, R223 ;  /* 0x000000df00e17202 */ /* 0x000fce0000000f00 */
[----:B------:R-:W-:Y:S05]  /*aff0*/  WARPSYNC.COLLECTIVE R75, `(.L_x_3349) ;  /* 0x000000004b087348 */ /* 0x000fea0003c00000 */
[----:B------:R0:W1:Y:S02]  /*b000*/  SHFL.IDX P2, R223, R74, R73, R72 ;  /* 0x000000494adf7389 */ /* 0x0000640000040048 */
[----:B01----:R-:W-:Y:S05]  /*b010*/  ENDCOLLECTIVE ;  /* 0x000000000000791b */ /* 0x003fea0003800000 */
.L_x_3349:
        /* <DEDUP_REMOVED lines=8> */
[----:B------:R-:W-:-:S07]  /*b0a0*/  FFMA.FTZ R226, R81, R228, R226 ;  /* 0x000000e451e27223 */ /* 0x000fce00000100e2 */
[----:B------:R-:W-:Y:S05]  /*b0b0*/  WARPSYNC.COLLECTIVE R75, `(.L_x_3350) ;  /* 0x000000004b087348 */ /* 0x000fea0003c00000 */
[----:B------:R0:W1:Y:S02]  /*b0c0*/  SHFL.IDX P2, R223, R74, R73, R72 ;  /* 0x000000494adf7389 */ /* 0x0000640000040048 */
[----:B01----:R-:W-:Y:S05]  /*b0d0*/  ENDCOLLECTIVE ;  /* 0x000000000000791b */ /* 0x003fea0003800000 */
.L_x_3350:
[----:B------:R-:W-:Y:S01]  /*b0e0*/  FFMA.FTZ R228, R83, R228, R230 ;  /* 0x000000e453e47223 */ /* 0x000fe200000100e6 */
[----:B------:R-:W-:Y:S02]  /*b0f0*/  MOV R74, R80 ;  /* 0x00000050004a7202 */ /* 0x000fe40000000f00 */
[----:B------:R-:W-:-:S05]  /*b100*/  MOV R233, R223 ;  /* 0x000000df00e97202 */ /* 0x000fca0000000f00 */
[----:B------:R-:W-:Y:S01]  /*b110*/  FADD.FTZ R228, R233, R228 ;  /* 0x000000e4e9e47221 */ /* 0x000fe20000010000 */
[----:B------:R-:W-:-:S07]  /*b120*/  HFMA2 R233, -RZ, RZ, 0, 5.9604644775390625e-08 ;  /* 0x00000001ffe97431 */ /* 0x000fce00000001ff */
[----:B------:R-:W-:Y:S05]  /*b130*/  WARPSYNC.COLLECTIVE R75, `(.L_x_3351) ;  /* 0x000000004b087348 */ /* 0x000fea0003c00000 */
[----:B------:R0:W1:Y:S02]  /*b140*/  SHFL.DOWN P0, R223, R236, R233, R238 ;  /* 0x080000e9ecdf7389 */ /* 0x00006400000000ee */
[----:B01----:R-:W-:Y:S05]  /*b150*/  ENDCOLLECTIVE ;  /* 0x000000000000791b */ /* 0x003fea0003800000 */
.L_x_3351:
[----:B------:R-:W-:Y:S02]  /*b160*/  MOV R236, R78 ;  /* 0x0000004e00ec7202 */ /* 0x000fe40000000f00 */
[----:B------:R-:W-:-:S07]  /*b170*/  MOV R229, R223 ;  /* 0x000000df00e57202 */ /* 0x000fce0000000f00 */
[----:B------:R-:W-:Y:S05]  /*b180*/  WARPSYNC.COLLECTIVE R75, `(.L_x_3352) ;  /* 0x000000004b087348 */ /* 0x000fea0003c00000 */
[----:B------:R0:W1:Y:S02]  /*b190*/  SHFL.DOWN P0, R223, R236, R233, R238 ;  /* 0x080000e9ecdf7389 */ /* 0x00006400000000ee */
[----:B01----:R-:W-:Y:S05]  /*b1a0*/  ENDCOLLECTIVE ;  /* 0x000000000000791b */ /* 0x003fea0003800000 */
.L_x_3352:
[----:B------:R-:W-:Y:S02]  /*b1b0*/  MOV R236, R77 ;  /* 0x0000004d00ec7202 */ /* 0x000fe40000000f00 */
[----:B------:R-:W-:-:S07]  /*b1c0*/  MOV R230, R223 ;  /* 0x000000df00e67202 */ /* 0x000fce0000000f00 */
[----:B------:R-:W-:Y:S05]  /*b1d0*/  WARPSYNC.COLLECTIVE R75, `(.L_x_3353) ;  /* 0x000000004b087348 */ /* 0x000fea0003c00000 */
[----:B------:R0:W1:Y:S02]  /*b1e0*/  SHFL.DOWN P0, R223, R236, R233, R238 ;  /* 0x080000e9ecdf7389 */ /* 0x00006400000000ee */
[----:B01----:R-:W-:Y:S05]  /*b1f0*/  ENDCOLLECTIVE ;  /* 0x000000000000791b */ /* 0x003fea0003800000 */
.L_x_3353:
[----:B------:R-:W-:Y:S02]  /*b200*/  MOV R236, R76 ;  /* 0x0000004c00ec7202 */ /* 0x000fe40000000f00 */
[----:B------:R-:W-:-:S07]  /*b210*/  MOV R231, R223 ;  /* 0x000000df00e77202 */ /* 0x000fce0000000f00 */
[----:B------:R-:W-:Y:S05]  /*b220*/  WARPSYNC.COLLECTIVE R75, `(.L_x_3354) ;  /* 0x000000004b087348 */ /* 0x000fea0003c00000 */
[----:B------:R0:W1:Y:S02]  /*b230*/  SHFL.DOWN P0, R223, R236, R233, R238 ;  /* 0x080000e9ecdf7389 */ /* 0x00006400000000ee */
[----:B01----:R-:W-:Y:S05]  /*b240*/  ENDCOLLECTIVE ;  /* 0x000000000000791b */ /* 0x003fea0003800000 */
.L_x_3354:
[----:B------:R-:W-:-:S07]  /*b250*/  MOV R232, R223 ;  /* 0x000000df00e87202 */ /* 0x000fce0000000f00 */
[----:B------:R-:W-:Y:S05]  /*b260*/  WARPSYNC.COLLECTIVE R75, `(.L_x_3355) ;  /* 0x000000004b087348 */ /* 0x000fea0003c00000 */
[----:B------:R0:W1:Y:S02]  /*b270*/  SHFL.IDX P2, R223, R74, R73, R72 ;  /* 0x000000494adf7389 */ /* 0x0000640000040048 */
[----:B01----:R-:W-:Y:S05]  /*b280*/  ENDCOLLECTIVE ;  /* 0x000000000000791b */ /* 0x003fea0003800000 */
.L_x_3355:
[----:B------:R-:W-:Y:S02]  /*b290*/  MOV R74, R81 ;  /* 0x00000051004a7202 */ /* 0x000fe40000000f00 */
[----:B------:R-:W-:-:S07]  /*b2a0*/  MOV R234, R223 ;  /* 0x000000df00ea7202 */ /* 0x000fce0000000f00 */
[----:B------:R-:W-:Y:S05]  /*b2b0*/  WARPSYNC.COLLECTIVE R75, `(.L_x_3356) ;  /* 0x000000004b087348 */ /* 0x000fea0003c00000 */
[----:B------:R0:W1:Y:S02]  /*b2c0*/  SHFL.IDX P2, R223, R74, R73, R72 ;  /* 0x000000494adf7389 */ /* 0x0000640000040048 */
[----:B01----:R-:W-:Y:S05]  /*b2d0*/  ENDCOLLECTIVE ;  /* 0x000000000000791b */ /* 0x003fea0003800000 */
.L_x_3356:
[----:B------:R-:W-:Y:S02]  /*b2e0*/  MOV R76, R234 ;  /* 0x000000ea004c7202 */ /* 0x000fe40000000f00 */
[----:B------:R-:W-:Y:S02]  /*b2f0*/  MOV R74, R82 ;  /* 0x00000052004a7202 */ /* 0x000fe40000000f00 */
[----:B------:R-:W-:-:S07]  /*b300*/  MOV R235, R223 ;  /* 0x000000df00eb7202 */ /* 0x000fce0000000f00 */
[----:B------:R-:W-:Y:S05]  /*b310*/  WARPSYNC.COLLECTIVE R75, `(.L_x_3357) ;  /* 0x000000004b087348 */ /* 0x000fea0003c00000 */
[----:B------:R0:W1:Y:S02]  /*b320*/  SHFL.IDX P2, R223, R74, R73, R72 ;  /* 0x000000494adf7389 */ /* 0x0000640000040048 */
[----:B01----:R-:W-:Y:S05]  /*b330*/  ENDCOLLECTIVE ;  /* 0x000000000000791b */ /* 0x003fea0003800000 */
.L_x_3357:
[----:B------:R-:W-:Y:S02]  /*b340*/  MOV R77, R235 ;  /* 0x000000eb004d7202 */ /* 0x000fe40000000f00 */
[----:B------:R-:W-:Y:S02]  /*b350*/  MOV R74, R83 ;  /* 0x00000053004a7202 */ /* 0x000fe40000000f00 */
[----:B------:R-:W-:-:S07]  /*b360*/  MOV R236, R223 ;  /* 0x000000df00ec7202 */ /* 0x000fce0000000f00 */
[----:B------:R-:W-:Y:S05]  /*b370*/  WARPSYNC.COLLECTIVE R75, `(.L_x_3358) ;  /* 0x000000004b087348 */ /* 0x000fea0003c00000 */
[----:B------:R0:W1:Y:S02]  /*b380*/  SHFL.IDX P2, R223, R74, R73, R72 ;  /* 0x000000494adf7389 */ /* 0x0000640000040048 */
[----:B01----:R-:W-:Y:S05]  /*b390*/  ENDCOLLECTIVE ;  /* 0x000000000000791b */ /* 0x003fea0003800000 */
.L_x_3358:
[----:B------:R-:W-:Y:S01]  /*b3a0*/  MOV R237, R223 ;  /* 0x000000df00ed7202 */ /* 0x000fe20000000f00 */
[----:B------:R-:W-:Y:S06]  /*b3b0*/  BRA `(.L_x_3359) ;  /* 0xffffffb0000c7947 */ /* 0x000fec000383ffff */
.L_x_3360:
        /* <DEDUP_REMOVED lines=12> */
.L_x_18680:


//--------------------- .text._Z25selective_scan_bwd_kernelI32Selective_Scan_bwd_kernel_traitsILi128ELi16ELb1ELb0ELb0ELb1ELb0EN3c104HalfENS1_7complexIfEEEEv12SSMParamsBwd --------------------------
	.section	.text._Z25selective_scan_bwd_kernelI32Selective_Scan_bwd_kernel_traitsILi128ELi16ELb1ELb0ELb0ELb1ELb0EN3c104HalfENS1_7complexIfEEEEv12SSMParamsBwd,"ax",@progbits
	.align	128
        .global         _Z25selective_scan_bwd_kernelI32Selective_Scan_bwd_kernel_traitsILi128ELi16ELb1ELb0ELb0ELb1ELb0EN3c104HalfENS1_7complexIfEEEEv12SSMParamsBwd
        .type           _Z25selective_scan_bwd_kernelI32Selective_Scan_bwd_kernel_traitsILi128ELi16ELb1ELb0ELb0ELb1ELb0EN3c104HalfENS1_7complexIfEEEEv12SSMParamsBwd,@function
        .size           _Z25selective_scan_bwd_kernelI32Selective_Scan_bwd_kernel_traitsILi128ELi16ELb1ELb0ELb0ELb1ELb0EN3c104HalfENS1_7complexIfEEEEv12SSMParamsBwd,(.L_x_18681 - _Z25selective_scan_bwd_kernelI32Selective_Scan_bwd_kernel_traitsILi128ELi16ELb1ELb0ELb0ELb1ELb0EN3c104HalfENS1_7complexIfEEEEv12SSMParamsBwd)
        .other          _Z25selective_scan_bwd_kernelI32Selective_Scan_bwd_kernel_traitsILi128ELi16ELb1ELb0ELb0ELb1ELb0EN3c104HalfENS1_7complexIfEEEEv12SSMParamsBwd,@"STO_CUDA_ENTRY STV_DEFAULT"
_Z25selective_scan_bwd_kernelI32Selective_Scan_bwd_kernel_traitsILi128ELi16ELb1ELb0ELb0ELb1ELb0EN3c104HalfENS1_7complexIfEEEEv12SSMParamsBwd:
.text._Z25selective_scan_bwd_kernelI32Selective_Scan_bwd_kernel_traitsILi128ELi16ELb1ELb0ELb0ELb1ELb0EN3c104HalfENS1_7complexIfEEEEv12SSMParamsBwd:
        /* <DEDUP_REMOVED lines=105> */
.L_x_3429:
        /* <DEDUP_REMOVED lines=15> */
[----:B------:R-:W-:-:S04]  /*0780*/  LEA R120, R120, UR8, 0x4 ;  /* 0x0000000878787c11 */ /* 0x000fc8000f8e20ff */
[----:B------:R-:W-:Y:S01]  /*0790*/  LEA R119, R121, R120, 0x4 ;  /* 0x0000007879777211 */ /* 0x000fe200078e20ff */
[----:B--2---:R-:W-:Y:S04]  /*07a0*/  STS.128 [R120], R8 ;  /* 0x0000000878007388 */ /* 0x004fe80000000c00 */
[----:B---3--:R-:W-:Y:S01]  /*07b0*/  STS.128 [R120+0x200], R16 ;  /* 0x0002001078007388 */ /* 0x008fe20000000c00 */
[----:B------:R-:W-:-:S03]  /*07c0*/  NOP ;  /* 0x0000000000007918 */ /* 0x000fc60000000000 */
[----:B------:R-:W0:Y:S04]  /*07d0*/  LDS.128 R20, [R119] ;  /* 0x0000000077147984 */ /* 0x000e280000000c00 */
[----:B------:R-:W-:Y:S01]  /*07e0*/  LDS.128 R12, [R119+0x10] ;  /* 0x00001000770c7984 */ /* 0x000fe20000000c00 */
[----:B------:R-:W-:Y:S06]  /*07f0*/  BAR.SYNC.DEFER_BLOCKING 0x0 ;  /* 0x0000000000007b1d */ /* 0x000fec0000010000 */
[----:B------:R-:W2:Y:S04]  /*0800*/  LDG.E.128 R24, desc[UR24][R192.64] ;  /* 0x00000018c0187981 */ /* 0x000ea8000c1e1d00 */
[----:B------:R-:W3:Y:S01]  /*0810*/  LDG.E.128 R28, desc[UR24][R192.64+0x200] ;  /* 0x00020018c01c7981 */ /* 0x000ee2000c1e1d00 */
[----:B------:R-:W-:-:S02]  /*0820*/  MOV R2, UR22 ;  /* 0x0000001600027c02 */ /* 0x000fc40008000f00 */
[----:B------:R-:W-:-:S03]  /*0830*/  MOV R3, UR23 ;  /* 0x0000001700037c02 */ /* 0x000fc60008000f00 */
[----:B------:R-:W-:Y:S01]  /*0840*/  IMAD.WIDE.U32 R2, R5, 0x10, R2 ;  /* 0x0000001005027825 */ /* 0x000fe200078e0002 */
[----:B--2---:R-:W-:Y:S04]  /*0850*/  STS.128 [R120], R24 ;  /* 0x0000001878007388 */ /* 0x004fe80000000c00 */
[----:B---3--:R-:W-:Y:S01]  /*0860*/  STS.128 [R120+0x200], R28 ;  /* 0x0002001c78007388 */ /* 0x008fe20000000c00 */
[----:B------:R-:W-:-:S03]  /*0870*/  NOP ;  /* 0x0000000000007918 */ /* 0x000fc60000000000 */
[----:B------:R-:W1:Y:S04]  /*0880*/  LDS.128 R32, [R119] ;  /* 0x0000000077207984 */ /* 0x000e680000000c00 */
[----:B------:R2:W3:Y:S01]  /*0890*/  LDS.128 R16, [R119+0x10] ;  /* 0x0000100077107984 */ /* 0x0004e20000000c00 */
[----:B------:R-:W-:Y:S06]  /*08a0*/  BAR.SYNC.DEFER_BLOCKING 0x0 ;  /* 0x0000000000007b1d */ /* 0x000fec0000010000 */
[----:B------:R-:W4:Y:S04]  /*08b0*/  LDG.E.128 R36, desc[UR24][R2.64] ;  /* 0x0000001802247981 */ /* 0x000f28000c1e1d00 */
[----:B------:R-:W5:Y:S01]  /*08c0*/  LDG.E.128 R40, desc[UR24][R2.64+0x200] ;  /* 0x0002001802287981 */ /* 0x000f62000c1e1d00 */
[----:B------:R-:W-:Y:S01]  /*08d0*/  BSSY.RECONVERGENT B0, `(.L_x_3362) ;  /* 0x0000043000007945 */ /* 0x000fe20003800200 */
[----:B0-----:R-:W-:-:S02]  /*08e0*/  HADD2.F32 R117, -RZ, R20.H0_H0 ;  /* 0x20000014ff757230 */ /* 0x001fc40000004100 */
[----:B-1----:R-:W-:Y:S02]  /*08f0*/  HADD2.F32 R112, -RZ, R32.H0_H0 ;  /* 0x20000020ff707230 */ /* 0x002fe40000004100 */
[--C-:B------:R-:W-:Y:S02]  /*0900*/  HADD2.F32 R108, -RZ, R33.reuse.H0_H0 ;  /* 0x20000021ff6c7230 */ /* 0x100fe40000004100 */
[----:B------:R-:W-:Y:S02]  /*0910*/  HADD2.F32 R106, -RZ, R34.H0_H0 ;  /* 0x20000022ff6a7230 */ /* 0x000fe40000004100 */
[----:B------:R-:W-:Y:S01]  /*0920*/  FADD.FTZ R112, R112, UR7 ;  /* 0x0000000770707e21 */ /* 0x000fe20008010000 */
[----:B------:R-:W-:Y:S02]  /*0930*/  HADD2.F32 R32, -RZ, R32.H1_H1 ;  /* 0x30000020ff207230 */ /* 0x000fe40000004100 */
[----:B------:R-:W-:Y:S01]  /*0940*/  FADD.FTZ R108, R108, UR7 ;  /* 0x000000076c6c7e21 */ /* 0x000fe20008010000 */
[----:B------:R-:W-:-:S02]  /*0950*/  HADD2.F32 R33, -RZ, R33.H1_H1 ;  /* 0x30000021ff217230 */ /* 0x000fc40000004100 */
[----:B------:R-:W-:Y:S01]  /*0960*/  FADD.FTZ R106, R106, UR7 ;  /* 0x000000076a6a7e21 */ /* 0x000fe20008010000 */
[----:B------:R-:W-:Y:S01]  /*0970*/  FSETP.GTU.FTZ.AND P0, PT, R112, 20, PT ;  /* 0x41a000007000780b */ /* 0x000fe20003f1c000 */
[----:B------:R-:W-:Y:S02]  /*0980*/  HADD2.F32 R34, -RZ, R34.H1_H1 ;  /* 0x30000022ff227230 */ /* 0x000fe40000004100 */
[----:B------:R-:W-:Y:S01]  /*0990*/  FADD.FTZ R109, R32, UR7 ;  /* 0x00000007206d7e21 */ /* 0x000fe20008010000 */
[----:B------:R-:W-:Y:S01]  /*09a0*/  FADD.FTZ R107, R33, UR7 ;  /* 0x00000007216b7e21 */ /* 0x000fe20008010000 */
[----:B------:R-:W-:Y:S01]  /*09b0*/  HADD2.F32 R101, -RZ, R35.H0_H0 ;  /* 0x20000023ff657230 */ /* 0x000fe20000004100 */
[----:B------:R-:W-:Y:S01]  /*09c0*/  FSETP.GTU.FTZ.AND P2, PT, R108, 20, PT ;  /* 0x41a000006c00780b */ /* 0x000fe20003f5c000 */
[----:B------:R-:W-:Y:S01]  /*09d0*/  FADD.FTZ R105, R34, UR7 ;  /* 0x0000000722697e21 */ /* 0x000fe20008010000 */
[----:B------:R-:W-:Y:S01]  /*09e0*/  HADD2.F32 R118, -RZ, R20.H1_H1 ;  /* 0x30000014ff767230 */ /* 0x000fe20000004100 */
[----:B------:R-:W-:Y:S01]  /*09f0*/  FSETP.GTU.FTZ.AND P1, PT, R109, 20, PT ;  /* 0x41a000006d00780b */ /* 0x000fe20003f3c000 */
[--C-:B------:R-:W-:Y:S01]  /*0a00*/  HADD2.F32 R115, -RZ, R21.reuse.H0_H0 ;  /* 0x20000015ff737230 */ /* 0x100fe20000004100 */
[----:B------:R-:W-:Y:S01]  /*0a10*/  FSETP.GTU.FTZ.AND P3, PT, R107, 20, PT ;  /* 0x41a000006b00780b */ /* 0x000fe20003f7c000 */
[----:B------:R-:W-:Y:S01]  /*0a20*/  HADD2.F32 R116, -RZ, R21.H1_H1 ;  /* 0x30000015ff747230 */ /* 0x000fe20000004100 */
[----:B------:R-:W-:Y:S01]  /*0a30*/  FSETP.GTU.FTZ.AND P4, PT, R106, 20, PT ;  /* 0x41a000006a00780b */ /* 0x000fe20003f9c000 */
[--C-:B------:R-:W-:Y:S01]  /*0a40*/  HADD2.F32 R113, -RZ, R22.reuse.H0_H0 ;  /* 0x20000016ff717230 */ /* 0x100fe20000004100 */
[----:B------:R-:W-:Y:S01]  /*0a50*/  FSETP.GTU.FTZ.AND P5, PT, R105, 20, PT ;  /* 0x41a000006900780b */ /* 0x000fe20003fbc000 */
[----:B------:R-:W-:-:S02]  /*0a60*/  HADD2.F32 R114, -RZ, R22.H1_H1 ;  /* 0x30000016ff727230 */ /* 0x000fc40000004100 */
[----:B------:R-:W-:Y:S01]  /*0a70*/  FADD.FTZ R101, R101, UR7 ;  /* 0x0000000765657e21 */ /* 0x000fe20008010000 */
[--C-:B------:R-:W-:Y:S02]  /*0a80*/  HADD2.F32 R104, -RZ, R23.reuse.H0_H0 ;  /* 0x20000017ff687230 */ /* 0x100fe40000004100 */
[----:B------:R-:W-:Y:S02]  /*0a90*/  HADD2.F32 R102, -RZ, R23.H1_H1 ;  /* 0x30000017ff667230 */ /* 0x000fe40000004100 */
[----:B------:R-:W-:Y:S02]  /*0aa0*/  HADD2.F32 R35, -RZ, R35.H1_H1 ;  /* 0x30000023ff237230 */ /* 0x000fe40000004100 */
[----:B------:R-:W-:Y:S01]  /*0ab0*/  HADD2.F32 R103, -RZ, R12.H0_H0 ;  /* 0x2000000cff677230 */ /* 0x000fe20000004100 */
[----:B----4-:R2:W-:Y:S04]  /*0ac0*/  STS.128 [R120], R36 ;  /* 0x0000002478007388 */ /* 0x0105e80000000c00 */
[----:B-----5:R2:W-:Y:S01]  /*0ad0*/  STS.128 [R120+0x200], R40 ;  /* 0x0002002878007388 */ /* 0x0205e20000000c00 */
[----:B------:R-:W-:-:S03]  /*0ae0*/  NOP ;  /* 0x0000000000007918 */ /* 0x000fc60000000000 */
[----:B------:R2:W0:Y:S04]  /*0af0*/  LDS.128 R8, [R119] ;  /* 0x0000000077087984 */ /* 0x0004280000000c00 */
[----:B------:R2:W1:Y:S01]  /*0b00*/  LDS.128 R4, [R119+0x10] ;  /* 0x0000100077047984 */ /* 0x0004620000000c00 */
[----:B---3--:R-:W-:Y:S05]  /*0b10*/  @P0 BRA `(.L_x_3363) ;  /* 0x0000000000780947 */ /* 0x008fea0003800000 */
[----:B------:R-:W-:Y:S01]  /*0b20*/  FMUL.FTZ R112, R112, 1.4426950216293334961 ;  /* 0x3fb8aa3b70707820 */ /* 0x000fe20000410000 */
[----:B------:R-:W-:Y:S01]  /*0b30*/  HFMA2 R20, -RZ, RZ, 1.625, 0 ;  /* 0x3e800000ff147431 */ /* 0x000fe200000001ff */
[----:B------:R-:W-:Y:S02]  /*0b40*/  MOV R21, 0x3d39bf78 ;  /* 0x3d39bf7800157802 */ /* 0x000fe40000000f00 */
[----:B------:R-:W3:Y:S02]  /*0b50*/  MUFU.EX2 R23, R112 ;  /* 0x0000007000177308 */ /* 0x000ee40000000800 */
[C---:B---3--:R-:W-:Y:S01]  /*0b60*/  FADD.FTZ.RZ R0, R23.reuse, 1 ;  /* 0x3f80000017007421 */ /* 0x048fe2000001c000 */
        /* <DEDUP_REMOVED lines=25> */
.L_x_3363:
[----:B------:R-:W-:Y:S05]  /*0d00*/  BSYNC.RECONVERGENT B0 ;  /* 0x0000000000007941 */ /* 0x000fea0003800200 */
.L_x_3362:
[----:B------:R-:W-:Y:S01]  /*0d10*/  BSSY.RECONVERGENT B0, `(.L_x_3364) ;  /* 0x0000027000007945 */ /* 0x000fe20003800200 */
[----:B------:R-:W-:Y:S01]  /*0d20*/  FSETP.GTU.FTZ.AND P0, PT, R101, 20, PT ;  /* 0x41a000006500780b */ /* 0x000fe20003f1c000 */
[----:B------:R-:W-:Y:S02]  /*0d30*/  HADD2.F32 R100, -RZ, R12.H1_H1 ;  /* 0x3000000cff647230 */ /* 0x000fe40000004100 */
[----:B------:R-:W-:Y:S01]  /*0d40*/  FADD.FTZ R95, R35, UR7 ;  /* 0x00000007235f7e21 */ /* 0x000fe20008010000 */
[--C-:B------:R-:W-:Y:S02]  /*0d50*/  HADD2.F32 R98, -RZ, R13.reuse.H0_H0 ;  /* 0x2000000dff627230 */ /* 0x100fe40000004100 */
[----:B------:R-:W-:Y:S02]  /*0d60*/  HADD2.F32 R99, -RZ, R13.H1_H1 ;  /* 0x3000000dff637230 */ /* 0x000fe40000004100 */
[--C-:B------:R-:W-:Y:S02]  /*0d70*/  HADD2.F32 R96, -RZ, R14.reuse.H0_H0 ;  /* 0x2000000eff607230 */ /* 0x100fe40000004100 */
[----:B------:R-:W-:Y:S01]  /*0d80*/  HADD2.F32 R97, -RZ, R14.H1_H1 ;  /* 0x3000000eff617230 */ /* 0x000fe20000004100 */
[----:B------:R-:W-:Y:S06]  /*0d90*/  @P1 BRA `(.L_x_3365) ;  /* 0x0000000000781947 */ /* 0x000fec0003800000 */
        /* <DEDUP_REMOVED lines=30> */
.L_x_3365:
[----:B------:R-:W-:Y:S05]  /*0f80*/  BSYNC.RECONVERGENT B0 ;  /* 0x0000000000007941 */ /* 0x000fea0003800200 */
.L_x_3364:
[--C-:B------:R-:W-:Y:S01]  /*0f90*/  HADD2.F32 R92, -RZ, R16.reuse.H0_H0 ;  /* 0x20000010ff5c7230 */ /* 0x100fe20000004100 */
[----:B------:R-:W-:Y:S01]  /*0fa0*/  BSSY.RECONVERGENT B0, `(.L_x_3366) ;  /* 0x0000026000007945 */ /* 0x000fe20003800200 */
[----:B------:R-:W-:Y:S01]  /*0fb0*/  FSETP.GTU.FTZ.AND P1, PT, R95, 20, PT ;  /* 0x41a000005f00780b */ /* 0x000fe20003f3c000 */
[--C-:B------:R-:W-:Y:S02]  /*0fc0*/  HADD2.F32 R94, -RZ, R15.reuse.H0_H0 ;  /* 0x2000000fff5e7230 */ /* 0x100fe40000004100 */
[----:B------:R-:W-:Y:S02]  /*0fd0*/  HADD2.F32 R93, -RZ, R15.H1_H1 ;  /* 0x3000000fff5d7230 */ /* 0x000fe40000004100 */
[----:B------:R-:W-:Y:S01]  /*0fe0*/  FADD.FTZ R92, R92, UR7 ;  /* 0x000000075c5c7e21 */ /* 0x000fe20008010000 */
[----:B------:R-:W-:Y:S02]  /*0ff0*/  HADD2.F32 R16, -RZ, R16.H1_H1 ;  /* 0x30000010ff107230 */ /* 0x000fe40000004100 */
[----:B------:R-:W-:Y:S01]  /*1000*/  HADD2.F32 R89, -RZ, R17.H0_H0 ;  /* 0x20000011ff597230 */ /* 0x000fe20000004100 */
        /* <DEDUP_REMOVED lines=31> */
.L_x_3367:
[----:B------:R-:W-:Y:S05]  /*1200*/  BSYNC.RECONVERGENT B0 ;  /* 0x0000000000007941 */ /* 0x000fea0003800200 */
.L_x_3366:
        /* <DEDUP_REMOVED lines=39> */
.L_x_3369:
[----:B------:R-:W-:Y:S05]  /*1480*/  BSYNC.RECONVERGENT B0 ;  /* 0x0000000000007941 */ /* 0x000fea0003800200 */
.L_x_3368:
[----:B------:R-:W-:Y:S01]  /*1490*/  BSSY.RECONVERGENT B0, `(.L_x_3370) ;  /* 0x000002a000007945 */ /* 0x000fe20003800200 */
[--C-:B0-----:R-:W-:Y:S01]  /*14a0*/  HADD2.F32 R13, -RZ, R8.reuse.H0_H0 ;  /* 0x20000008ff0d7230 */ /* 0x101fe20000004100 */
[----:B------:R-:W-:Y:S01]  /*14b0*/  FSETP.GTU.FTZ.AND P3, PT, R91, 20, PT ;  /* 0x41a000005b00780b */ /* 0x000fe20003f7c000 */
[----:B------:R-:W-:Y:S02]  /*14c0*/  HADD2.F32 R15, -RZ, R8.H1_H1 ;  /* 0x30000008ff0f7230 */ /* 0x000fe40000004100 */
[----:B------:R-:W-:Y:S01]  /*14d0*/  FADD.FTZ R89, R89, UR7 ;  /* 0x0000000759597e21 */ /* 0x000fe20008010000 */
[----:B------:R-:W-:Y:S02]  /*14e0*/  HADD2.F32 R8, -RZ, R9.H0_H0 ;  /* 0x20000009ff087230 */ /* 0x000fe40000004100 */
[----:B------:R-:W-:Y:S02]  /*14f0*/  HADD2.F32 R23, -RZ, R11.H0_H0 ;  /* 0x2000000bff177230 */ /* 0x000fe40000004100 */
[----:B------:R-:W-:-:S02]  /*1500*/  HADD2.F32 R9, -RZ, R9.H1_H1 ;  /* 0x30000009ff097230 */ /* 0x000fc40000004100 */
[--C-:B------:R-:W-:Y:S02]  /*1510*/  HADD2.F32 R2, -RZ, R10.reuse.H0_H0 ;  /* 0x2000000aff027230 */ /* 0x100fe40000004100 */
[----:B------:R-:W-:Y:S02]  /*1520*/  HADD2.F32 R3, -RZ, R10.H1_H1 ;  /* 0x3000000aff037230 */ /* 0x000fe40000004100 */
[----:B------:R-:W-:Y:S01]  /*1530*/  HADD2.F32 R11, -RZ, R11.H1_H1 ;  /* 0x3000000bff0b7230 */ /* 0x000fe20000004100 */
        /* <DEDUP_REMOVED lines=31> */
.L_x_3371:
[----:B------:R-:W-:Y:S05]  /*1730*/  BSYNC.RECONVERGENT B0 ;  /* 0x0000000000007941 */ /* 0x000fea0003800200 */
.L_x_3370:
[----:B------:R-:W-:Y:S01]  /*1740*/  BSSY.RECONVERGENT B0, `(.L_x_3372) ;  /* 0x000002c000007945 */ /* 0x000fe20003800200 */
[----:B------:R-:W-:Y:S02]  /*1750*/  HFMA2 R90, -RZ, RZ, 0, 0 ;  /* 0x00000000ff5a7431 */ /* 0x000fe400000001ff */
[--C-:B-1----:R-:W-:Y:S01]  /*1760*/  HADD2.F32 R19, -RZ, R5.reuse.H0_H0 ;  /* 0x20000005ff137230 */ /* 0x102fe20000004100 */
[----:B------:R-:W-:Y:S01]  /*1770*/  FSETP.GTU.FTZ.AND P4, PT, R89, 20, PT ;  /* 0x41a000005900780b */ /* 0x000fe20003f9c000 */
[----:B------:R-:W-:Y:S02]  /*1780*/  HADD2.F32 R18, -RZ, R5.H1_H1 ;  /* 0x30000005ff127230 */ /* 0x000fe40000004100 */
[----:B------:R-:W-:Y:S01]  /*1790*/  FADD.FTZ R88, R88, UR7 ;  /* 0x0000000758587e21 */ /* 0x000fe20008010000 */
[----:B------:R-:W-:Y:S02]  /*17a0*/  HADD2.F32 R17, -RZ, R6.H0_H0 ;  /* 0x20000006ff117230 */ /* 0x000fe40000004100 */
[----:B------:R-:W-:Y:S01]  /*17b0*/  FFMA.FTZ R130, R13, R117, R130 ;  /* 0x000000750d827223 */ /* 0x000fe20000010082 */
[----:B------:R-:W-:-:S02]  /*17c0*/  HADD2.F32 R10, -RZ, R4.H0_H0 ;  /* 0x20000004ff0a7230 */ /* 0x000fc40000004100 */
[----:B------:R-:W-:Y:S02]  /*17d0*/  HADD2.F32 R61, -RZ, R4.H1_H1 ;  /* 0x30000004ff3d7230 */ /* 0x000fe40000004100 */
[----:B------:R-:W-:Y:S02]  /*17e0*/  HADD2.F32 R6, -RZ, R6.H1_H1 ;  /* 0x30000006ff067230 */ /* 0x000fe40000004100 */
[--C-:B------:R-:W-:Y:S02]  /*17f0*/  HADD2.F32 R5, -RZ, R7.reuse.H0_H0 ;  /* 0x20000007ff057230 */ /* 0x100fe40000004100 */
[----:B------:R-:W-:Y:S01]  /*1800*/  HADD2.F32 R14, -RZ, R7.H1_H1 ;  /* 0x30000007ff0e7230 */ /* 0x000fe20000004100 */
[----:B------:R-:W-:Y:S06]  /*1810*/  @P5 BRA `(.L_x_3373) ;  /* 0x0000000000785947 */ /* 0x000fec0003800000 */
        /* <DEDUP_REMOVED lines=30> */
.L_x_3373:
[----:B------:R-:W-:Y:S05]  /*1a00*/  BSYNC.RECONVERGENT B0 ;  /* 0x0000000000007941 */ /* 0x000fea0003800200 */
.L_x_3372:
[----:B------:R-:W-:Y:S01]  /*1a10*/  FFMA.FTZ R7, R15, R118, R130 ;  /* 0x000000760f077223 */ /* 0x000fe20000010082 */
[----:B------:R-:W-:Y:S01]  /*1a20*/  BSSY.RECONVERGENT B0, `(.L_x_3374) ;  /* 0x0000025000007945 */ /* 0x000fe20003800200 */
[----:B------:R-:W-:Y:S02]  /*1a30*/  FSETP.GTU.FTZ.AND P5, PT, R88, 20, PT ;  /* 0x41a000005800780b */ /* 0x000fe40003fbc000 */
[----:B------:R-:W-:Y:S02]  /*1a40*/  CS2R R86, SRZ ;  /* 0x0000000000567805 */ /* 0x000fe4000001ff00 */
[----:B------:R-:W-:Y:S01]  /*1a50*/  MOV R85, RZ ;  /* 0x000000ff00557202 */ /* 0x000fe20000000f00 */
[----:B------:R-:W-:Y:S01]  /*1a60*/  FADD.FTZ R59, R59, UR7 ;  /* 0x000000073b3b7e21 */ /* 0x000fe20008010000 */
        /* <DEDUP_REMOVED lines=32> */
.L_x_3375:
[----:B------:R-:W-:Y:S05]  /*1c70*/  BSYNC.RECONVERGENT B0 ;  /* 0x0000000000007941 */ /* 0x000fea0003800200 */
.L_x_3374:
[----:B------:R-:W-:Y:S01]  /*1c80*/  FFMA.FTZ R7, R9, R116, R12 ;  /* 0x0000007409077223 */ /* 0x000fe2000001000c */
[----:B------:R-:W-:Y:S01]  /*1c90*/  BSSY.RECONVERGENT B0, `(.L_x_3376) ;  /* 0x0000026000007945 */ /* 0x000fe20003800200 */
[----:B------:R-:W-:Y:S01]  /*1ca0*/  HFMA2 R84, -RZ, RZ, 0, 0 ;  /* 0x00000000ff547431 */ /* 0x000fe200000001ff */
[----:B------:R-:W-:Y:S01]  /*1cb0*/  FSETP.GTU.FTZ.AND P0, PT, R59, 20, PT ;  /* 0x41a000003b00780b */ /* 0x000fe20003f1c000 */
[----:B------:R-:W-:Y:S01]  /*1cc0*/  HFMA2 R58, -RZ, RZ, 0, 0 ;  /* 0x00000000ff3a7431 */ /* 0x000fe200000001ff */
[----:B------:R-:W-:Y:S01]  /*1cd0*/  MOV R57, RZ ;  /* 0x000000ff00397202 */ /* 0x000fe20000000f00 */
[----:B------:R-:W-:Y:S01]  /*1ce0*/  FADD.FTZ R56, R56, UR7 ;  /* 0x0000000738387e21 */ /* 0x000fe20008010000 */
[----:B------:R-:W-:Y:S01]  /*1cf0*/  FFMA.FTZ R12, R2, R113, R7 ;  /* 0x00000071020c7223 */ /* 0x000fe20000010007 */
[----:B------:R-:W-:Y:S08]  /*1d00*/  @P1 BRA `(.L_x_3377) ;  /* 0x0000000000781947 */ /* 0x000ff00003800000 */
        /* <DEDUP_REMOVED lines=30> */
.L_x_3377:
[----:B------:R-:W-:Y:S05]  /*1ef0*/  BSYNC.RECONVERGENT B0 ;  /* 0x0000000000007941 */ /* 0x000fea0003800200 */
.L_x_3376:
        /* <DEDUP_REMOVED lines=38> */
.L_x_3379:
[----:B------:R-:W-:Y:S05]  /*2160*/  BSYNC.RECONVERGENT B0 ;  /* 0x0000000000007941 */ /* 0x000fea0003800200 */
.L_x_3378:
        /* <DEDUP_REMOVED lines=39> */
.L_x_3381:
[----:B------:R-:W-:Y:S05]  /*23e0*/  BSYNC.RECONVERGENT B0 ;  /* 0x0000000000007941 */ /* 0x000fea0003800200 */
.L_x_3380:
[----:B------:R-:W-:Y:S01]  /*23f0*/  FFMA.FTZ R12, R61, R100, R12 ;  /* 0x000000643d0c7223 */ /* 0x000fe2000001000c */
[----:B------:R-:W-:Y:S01]  /*2400*/  BSSY.RECONVERGENT B0, `(.L_x_3382) ;  /* 0x0000025000007945 */ /* 0x000fe20003800200 */
[----:B------:R-:W-:Y:S02]  /*2410*/  FSETP.GTU.FTZ.AND P3, PT, R48, 20, PT ;  /* 0x41a000003000780b */ /* 0x000fe40003f7c000 */
[----:B------:R-:W-:Y:S02]  /*2420*/  CS2R R46, SRZ ;  /* 0x00000000002e7805 */ /* 0x000fe4000001ff00 */
[----:B------:R-:W-:Y:S01]  /*2430*/  MOV R45, RZ ;  /* 0x000000ff002d7202 */ /* 0x000fe20000000f00 */
[----:B------:R-:W-:Y:S01]  /*2440*/  FMUL.FTZ R44, R13, UR6 ;  /* 0x000000060d2c7c20 */ /* 0x000fe20008410000 */
        /* <DEDUP_REMOVED lines=32> */
.L_x_3383:
[----:B------:R-:W-:Y:S05]  /*2650*/  BSYNC.RECONVERGENT B0 ;  /* 0x0000000000007941 */ /* 0x000fea0003800200 */
.L_x_3382:
        /* <DEDUP_REMOVED lines=32> */
.L_x_3385:
[----:B------:R-:W-:Y:S05]  /*2860*/  BSYNC.RECONVERGENT B0 ;  /* 0x0000000000007941 */ /* 0x000fea0003800200 */
.L_x_3384:
        /* <DEDUP_REMOVED lines=32> */
.L_x_3387:
[----:B------:R-:W-:Y:S05]  /*2a70*/  BSYNC.RECONVERGENT B0 ;  /* 0x0000000000007941 */ /* 0x000fea0003800200 */
.L_x_3386:
        /* <DEDUP_REMOVED lines=32> */
.L_x_3389:
[----:B------:R-:W-:Y:S05]  /*2c80*/  BSYNC.RECONVERGENT B0 ;  /* 0x0000000000007941 */ /* 0x000fea0003800200 */
.L_x_3388:
        /* <DEDUP_REMOVED lines=32> */
.L_x_3391:
[----:B------:R-:W-:Y:S05]  /*2e90*/  BSYNC.RECONVERGENT B0 ;  /* 0x0000000000007941 */ /* 0x000fea0003800200 */
.L_x_3390:
        /* <DEDUP_REMOVED lines=32> */
.L_x_3393:
[----:B------:R-:W-:Y:S05]  /*30a0*/  BSYNC.RECONVERGENT B0 ;  /* 0x0000000000007941 */ /* 0x000fea0003800200 */
.L_x_3392:
[----:B------:R-:W0:Y:S01]  /*30b0*/  LDCU UR8, c[0x0][0x38c] ;  /* 0x00007180ff0877ac */ /* 0x000e220008000800 */
[----:B------:R-:W-:Y:S01]  /*30c0*/  FFMA.FTZ R0, R18, R99, R21 ;  /* 0x0000006312007223 */ /* 0x000fe20000010015 */
[----:B--2---:R-:W-:Y:S01]  /*30d0*/  FMUL.FTZ R43, R15, UR6 ;  /* 0x000000060f2b7c20 */ /* 0x004fe20008410000 */
        /* <DEDUP_REMOVED lines=22> */
[----:B------:R-:W-:Y:S01]  /*3240*/  FADD.FTZ R28, R15, R15 ;  /* 0x0000000f0f1c7221 */ /* 0x000fe20000010000 */
[----:B------:R-:W-:Y:S02]  /*3250*/  HFMA2 R90, -RZ, RZ, 0, 0 ;  /* 0x00000000ff5a7431 */ /* 0x000fe400000001ff */
        /* <DEDUP_REMOVED lines=36> */
.L_x_3428:
        /* <DEDUP_REMOVED lines=45> */
[----:B------:R-:W-:-:S02]  /*3770*/  FMUL.FTZ R78, R64, R95 ;  /* 0x0000005f404e7220 */ /* 0x000fc40000410000 */
        /* <DEDUP_REMOVED lines=30> */
[----:B-1----:R-:W1:Y:S01]  /*3960*/  MUFU.SIN R144, R66 ;  /* 0x0000004200907308 */ /* 0x002e620000000400 */
[----:B---3--:R-:W-:Y:S01]  /*3970*/  FMUL.RZ R72, R65, 0.15915493667125701904 ;  /* 0x3e22f98341487820 */ /* 0x008fe2000040c000 */
[----:B------:R-:W-:-:S06]  /*3980*/  FMUL.FTZ R65, R59, UR29 ;  /* 0x0000001d3b417c20 */ /* 0x000fcc0008410000 */
[----:B------:R3:W-:Y:S08]  /*3990*/  MUFU.COS R80, R66 ;  /* 0x0000004200507308 */ /* 0x0007f00000000000 */
        /* <DEDUP_REMOVED lines=12> */
[C---:B---3--:R-:W-:Y:S01]  /*3a60*/  FMUL.FTZ R65, R61.reuse, R63 ;  /* 0x0000003f3d417220 */ /* 0x048fe20000410000 */
[----:B------:R-:W-:Y:S01]  /*3a70*/  FMUL.FTZ R63, R64, R92 ;  /* 0x0000005c403f7220 */ /* 0x000fe20000410000 */
[----:B------:R-:W-:-:S05]  /*3a80*/  FFMA.FTZ R61, R61, R62, R66 ;  /* 0x0000003e3d3d7223 */ /* 0x000fca0000010042 */
[----:B------:R-:W-:Y:S01]  /*3a90*/  MUFU.SIN R111, R70 ;  /* 0x00000046006f7308 */ /* 0x000fe20000000400 */
[----:B--2---:R-:W-:Y:S01]  /*3aa0*/  FMUL.FTZ R68, R64, R108 ;  /* 0x0000006c40447220 */ /* 0x004fe20000410000 */
[----:B------:R-:W-:Y:S01]  /*3ab0*/  FFMA.FTZ R65, R60, R62, -R65 ;  /* 0x0000003e3c417223 */ /* 0x000fe20000010841 */
[C---:B------:R-:W-:Y:S01]  /*3ac0*/  FMUL.FTZ R62, R64.reuse, R91 ;  /* 0x0000005b403e7220 */ /* 0x040fe20000410000 */
[----:B------:R-:W-:Y:S01]  /*3ad0*/  FMUL.FTZ R60, R64, R112 ;  /* 0x00000070403c7220 */ /* 0x000fe20000410000 */
[C---:B----4-:R-:W-:Y:S01]  /*3ae0*/  FMUL.FTZ R132, R134.reuse, R71 ;  /* 0x0000004786847220 */ /* 0x050fe20000410000 */
[----:B------:R-:W-:Y:S01]  /*3af0*/  FMUL.FTZ R134, R134, R69 ;  /* 0x0000004586867220 */ /* 0x000fe20000410000 */
[C---:B------:R-:W-:Y:S01]  /*3b00*/  FMUL.FTZ R66, R64.reuse, R89 ;  /* 0x0000005940427220 */ /* 0x040fe20000410000 */
[----:B------:R2:W-:Y:S01]  /*3b10*/  MUFU.COS R147, R70 ;  /* 0x0000004600937308 */ /* 0x0005e20000000000 */
[----:B------:R-:W-:Y:S01]  /*3b20*/  FMUL.FTZ R69, R64, R56 ;  /* 0x0000003840457220 */ /* 0x000fe20000410000 */
[-C--:B------:R-:W-:Y:S01]  /*3b30*/  FMUL.FTZ R160, R28, R65.reuse ;  /* 0x000000411ca07220 */ /* 0x080fe20000410000 */
[-C--:B------:R-:W-:Y:S01]  /*3b40*/  FMUL.FTZ R161, R27, R65.reuse ;  /* 0x000000411ba17220 */ /* 0x080fe20000410000 */
[-C--:B------:R-:W-:Y:S01]  /*3b50*/  FMUL.FTZ R162, R26, R65.reuse ;  /* 0x000000411aa27220 */ /* 0x080fe20000410000 */
[-C--:B------:R-:W-:Y:S01]  /*3b60*/  FMUL.FTZ R163, R25, R65.reuse ;  /* 0x0000004119a37220 */ /* 0x080fe20000410000 */
[-C--:B------:R-:W-:Y:S01]  /*3b70*/  FMUL.FTZ R164, R24, R65.reuse ;  /* 0x0000004118a47220 */ /* 0x080fe20000410000 */
[----:B------:R-:W-:Y:S01]  /*3b80*/  FMUL.FTZ R165, R23, R65 ;  /* 0x0000004117a57220 */ /* 0x000fe20000410000 */
[----:B------:R-:W5:Y:S01]  /*3b90*/  MUFU.EX2 R68, R68 ;  /* 0x0000004400447308 */ /* 0x000f620000000800 */
[----:B--2---:R-:W-:Y:S01]  /*3ba0*/  FMUL.FTZ R70, R64, R107 ;  /* 0x0000006b40467220 */ /* 0x004fe20000410000 */
[-C--:B------:R-:W-:Y:S01]  /*3bb0*/  FMUL.FTZ R166, R22, R65.reuse ;  /* 0x0000004116a67220 */ /* 0x080fe20000410000 */
[-C--:B------:R-:W-:Y:S01]  /*3bc0*/  FMUL.FTZ R167, R21, R65.reuse ;  /* 0x0000004115a77220 */ /* 0x080fe20000410000 */
[----:B------:R-:W1:Y:S01]  /*3bd0*/  MUFU.EX2 R63, R63 ;  /* 0x0000003f003f7308 */ /* 0x000e620000000800 */
[-C--:B------:R-:W-:Y:S01]  /*3be0*/  FMUL.FTZ R168, R20, R65.reuse ;  /* 0x0000004114a87220 */ /* 0x080fe20000410000 */
[-C--:B------:R-:W-:Y:S01]  /*3bf0*/  FMUL.FTZ R169, R19, R65.reuse ;  /* 0x0000004113a97220 */ /* 0x080fe20000410000 */
[-C--:B------:R-:W-:Y:S01]  /*3c00*/  FMUL.FTZ R170, R18, R65.reuse ;  /* 0x0000004112aa7220 */ /* 0x080fe20000410000 */
[----:B------:R-:W2:Y:S01]  /*3c10*/  MUFU.EX2 R70, R70 ;  /* 0x0000004600467308 */ /* 0x000ea20000000800 */
[-C--:B------:R-:W-:Y:S01]  /*3c20*/  FMUL.FTZ R171, R17, R65.reuse ;  /* 0x0000004111ab7220 */ /* 0x080fe20000410000 */
[-C--:B------:R-:W-:Y:S01]  /*3c30*/  FMUL.FTZ R172, R16, R65.reuse ;  /* 0x0000004110ac7220 */ /* 0x080fe20000410000 */
[-C--:B------:R-:W-:Y:S01]  /*3c40*/  FMUL.FTZ R173, R15, R65.reuse ;  /* 0x000000410fad7220 */ /* 0x080fe20000410000 */
[----:B------:R-:W0:Y:S01]  /*3c50*/  MUFU.EX2 R62, R62 ;  /* 0x0000003e003e7308 */ /* 0x000e220000000800 */
[----:B------:R-:W-:Y:S01]  /*3c60*/  FMUL.FTZ R174, R14, R65 ;  /* 0x000000410eae7220 */ /* 0x000fe20000410000 */
[C---:B-----5:R-:W-:Y:S01]  /*3c70*/  FMUL.FTZ R127, R68.reuse, R127 ;  /* 0x0000007f447f7220 */ /* 0x060fe20000410000 */
[----:B------:R-:W-:Y:S01]  /*3c80*/  FMUL.FTZ R129, R68, R129 ;  /* 0x0000008144817220 */ /* 0x000fe20000410000 */
[----:B------:R-:W-:Y:S01]  /*3c90*/  MUFU.SIN R159, R143 ;  /* 0x0000008f009f7308 */ /* 0x000fe20000000400 */
[----:B------:R-:W-:Y:S01]  /*3ca0*/  FMUL.FTZ R68, R64, R59 ;  /* 0x0000003b40447220 */ /* 0x000fe20000410000 */
[----:B-1----:R-:W-:Y:S01]  /*3cb0*/  FMUL.FTZ R144, R63, R144 ;  /* 0x000000903f907220 */ /* 0x002fe20000410000 */
[-C--:B------:R-:W-:Y:S01]  /*3cc0*/  FMUL.FTZ R175, R0, -R61.reuse ;  /* 0x8000003d00af7220 */ /* 0x080fe20000410000 */
[-C--:B------:R-:W-:Y:S01]  /*3cd0*/  FMUL.FTZ R176, R28, -R61.reuse ;  /* 0x8000003d1cb07220 */ /* 0x080fe20000410000 */
[----:B------:R-:W-:Y:S01]  /*3ce0*/  FMUL.FTZ R177, R27, -R61 ;  /* 0x8000003d1bb17220 */ /* 0x000fe20000410000 */
[C---:B--2---:R-:W-:Y:S01]  /*3cf0*/  FMUL.FTZ R131, R70.reuse, R131 ;  /* 0x0000008346837220 */ /* 0x044fe20000410000 */
[----:B------:R-:W-:Y:S01]  /*3d00*/  FMUL.FTZ R133, R70, R133 ;  /* 0x0000008546857220 */ /* 0x000fe20000410000 */
[----:B------:R1:W-:Y:S01]  /*3d10*/  MUFU.COS R71, R143 ;  /* 0x0000008f00477308 */ /* 0x0003e20000000000 */
[----:B------:R-:W-:Y:S01]  /*3d20*/  FMUL.FTZ R70, R64, R51 ;  /* 0x0000003340467220 */ /* 0x000fe20000410000 */
[C---:B0-----:R-:W-:Y:S01]  /*3d30*/  FMUL.FTZ R145, R62.reuse, R145 ;  /* 0x000000913e917220 */ /* 0x041fe20000410000 */
[----:B------:R-:W-:Y:S01]  /*3d40*/  FMUL.FTZ R146, R62, R83 ;  /* 0x000000533e927220 */ /* 0x000fe20000410000 */
[----:B------:R-:W-:Y:S01]  /*3d50*/  MOV R62, UR26 ;  /* 0x0000001a003e7c02 */ /* 0x000fe20008000f00 */
[----:B------:R-:W-:Y:S01]  /*3d60*/  UMOV UR26, 0x400 ;  /* 0x00000400001a7882 */ /* 0x000fe20000000000 */
[-C--:B------:R-:W-:Y:S01]  /*3d70*/  FMUL.FTZ R178, R26, -R61.reuse ;  /* 0x8000003d1ab27220 */ /* 0x080fe20000410000 */
[----:B------:R-:W-:Y:S01]  /*3d80*/  ULEA UR27, UR27, UR26, 0x18 ;  /* 0x0000001a1b1b7291 */ /* 0x000fe2000f8ec0ff */
[----:B------:R-:W-:Y:S01]  /*3d90*/  MUFU.SIN R150, R72 ;  /* 0x0000004800967308 */ /* 0x000fe20000000400 */
[----:B-1----:R-:W-:Y:S01]  /*3da0*/  FMUL.FTZ R143, R63, R80 ;  /* 0x000000503f8f7220 */ /* 0x002fe20000410000 */
[----:B------:R-:W-:Y:S01]  /*3db0*/  FMUL.FTZ R63, R64, R88 ;  /* 0x00000058403f7220 */ /* 0x000fe20000410000 */
[----:B------:R-:W-:Y:S01]  /*3dc0*/  IADD3 R62, PT, PT, R62, UR8, RZ ;  /* 0x000000083e3e7c10 */ /* 0x000fe2000fffe0ff */
[-C--:B------:R-:W-:Y:S01]  /*3dd0*/  FMUL.FTZ R179, R25, -R61.reuse ;  /* 0x8000003d19b37220 */ /* 0x080fe20000410000 */
[----:B------:R-:W-:Y:S01]  /*3de0*/  @P0 IADD3 R62, PT, PT, R126, 0x200, RZ ;  /* 0x000002007e3e0810 */ /* 0x000fe20007ffe0ff */
        /* <DEDUP_REMOVED lines=12> */
[-C--:B------:R-:W-:Y:S01]  /*3eb0*/  FMUL.FTZ R188, R16, -R61.reuse ;  /* 0x8000003d10bc7220 */ /* 0x080fe20000410000 */
[-C--:B------:R-:W-:Y:S01]  /*3ec0*/  FMUL.FTZ R189, R15, -R61.reuse ;  /* 0x8000003d0fbd7220 */ /* 0x080fe20000410000 */
[----:B------:R-:W-:-:S04]  /*3ed0*/  FMUL.FTZ R190, R14, -R61 ;  /* 0x8000003d0ebe7220 */ /* 0x000fc80000410000 */
[----:B------:R0:W-:Y:S08]  /*3ee0*/  MUFU.COS R110, R74 ;  /* 0x0000004a006e7308 */ /* 0x0001f00000000000 */
[----:B------:R-:W1:Y:S01]  /*3ef0*/  MUFU.SIN R157, R76 ;  /* 0x0000004c009d7308 */ /* 0x000e620000000400 */
[----:B0-----:R-:W-:-:S07]  /*3f00*/  FMUL.FTZ R74, R64, R105 ;  /* 0x00000069404a7220 */ /* 0x001fce0000410000 */
[----:B------:R0:W2:Y:S08]  /*3f10*/  MUFU.COS R155, R76 ;  /* 0x0000004c009b7308 */ /* 0x0000b00000000000 */
[----:B------:R-:W3:Y:S01]  /*3f20*/  MUFU.EX2 R60, R60 ;  /* 0x0000003c003c7308 */ /* 0x000ee20000000800 */
[C---:B0-----:R-:W-:Y:S01]  /*3f30*/  FMUL.FTZ R76, R64.reuse, R101 ;  /* 0x00000065404c7220 */ /* 0x041fe20000410000 */
[----:B------:R-:W-:-:S02]  /*3f40*/  FMUL.FTZ R64, R64, R48 ;  /* 0x0000003040407220 */ /* 0x000fc40000410000 */
[----:B------:R-:W0:Y:S04]  /*3f50*/  MUFU.EX2 R68, R68 ;  /* 0x0000004400447308 */ /* 0x000e280000000800 */
[----:B------:R-:W1:Y:S04]  /*3f60*/  MUFU.EX2 R70, R70 ;  /* 0x0000004600467308 */ /* 0x000e680000000800 */
[----:B------:R-:W4:Y:S01]  /*3f70*/  MUFU.EX2 R64, R64 ;  /* 0x0000004000407308 */ /* 0x000f220000000800 */
[C---:B---3--:R-:W-:Y:S01]  /*3f80*/  FMUL.FTZ R80, R60.reuse, R67 ;  /* 0x000000433c507220 */ /* 0x048fe20000410000 */
[----:B------:R-:W-:-:S02]  /*3f90*/  FMUL.FTZ R81, R60, R81 ;  /* 0x000000513c517220 */ /* 0x000fc40000410000 */
[----:B------:R-:W3:Y:S01]  /*3fa0*/  MUFU.EX2 R72, R72 ;  /* 0x0000004800487308 */ /* 0x000ee20000000800 */
[C---:B0-----:R-:W-:Y:S01]  /*3fb0*/  FMUL.FTZ R152, R68.reuse, R153 ;  /* 0x0000009944987220 */ /* 0x041fe20000410000 */
[----:B------:R-:W-:Y:S02]  /*3fc0*/  FMUL.FTZ R151, R68, R151 ;  /* 0x0000009744977220 */ /* 0x000fe40000410000 */
[----:B------:R-:W0:Y:S01]  /*3fd0*/  MUFU.EX2 R74, R74 ;  /* 0x0000004a004a7308 */ /* 0x000e220000000800 */
[----:B------:R0:W-:Y:S01]  /*3fe0*/  STS.64 [R62+0x2510], R80 ;  /* 0x002510503e007388 */ /* 0x0001e20000000a00 */
[C---:B-1----:R-:W-:Y:S01]  /*3ff0*/  FMUL.FTZ R156, R70.reuse, R157 ;  /* 0x0000009d469c7220 */ /* 0x042fe20000410000 */
[----:B--2---:R-:W-:Y:S01]  /*4000*/  FMUL.FTZ R155, R70, R155 ;  /* 0x0000009b469b7220 */ /* 0x004fe20000410000 */
[----:B------:R-:W1:Y:S01]  /*4010*/  MUFU.EX2 R76, R76 ;  /* 0x0000004c004c7308 */ /* 0x000e620000000800 */
[C---:B----4-:R-:W-:Y:S01]  /*4020*/  FMUL.FTZ R158, R64.reuse, R159 ;  /* 0x0000009f409e7220 */ /* 0x050fe20000410000 */
[----:B------:R-:W-:-:S02]  /*4030*/  FMUL.FTZ R157, R64, R71 ;  /* 0x00000047409d7220 */ /* 0x000fc40000410000 */
[----:B------:R-:W2:Y:S01]  /*4040*/  MUFU.EX2 R78, R78 ;  /* 0x0000004e004e7308 */ /* 0x000ea20000000800 */
[----:B------:R-:W-:Y:S01]  /*4050*/  FMUL.FTZ R159, R0, R65 ;  /* 0x00000041009f7220 */ /* 0x000fe20000410000 */
[C---:B---3--:R-:W-:Y:S01]  /*4060*/  FMUL.FTZ R135, R72.reuse, R135 ;  /* 0x0000008748877220 */ /* 0x048fe20000410000 */
[----:B------:R-:W-:Y:S01]  /*4070*/  FMUL.FTZ R136, R72, R73 ;  /* 0x0000004948887220 */ /* 0x000fe20000410000 */
[----:B------:R-:W3:Y:S01]  /*4080*/  MUFU.EX2 R66, R66 ;  /* 0x0000004200427308 */ /* 0x000ee20000000800 */
[C---:B0-----:R-:W-:Y:S01]  /*4090*/  FMUL.FTZ R137, R74.reuse, R137 ;  /* 0x000000894a897220 */ /* 0x041fe20000410000 */
[----:B------:R-:W-:Y:S02]  /*40a0*/  FMUL.FTZ R138, R74, R75 ;  /* 0x0000004b4a8a7220 */ /* 0x000fe40000410000 */
[----:B------:R-:W0:Y:S01]  /*40b0*/  MUFU.EX2 R63, R63 ;  /* 0x0000003f003f7308 */ /* 0x000e220000000800 */
[C---:B-1----:R-:W-:Y:S01]  /*40c0*/  FMUL.FTZ R139, R76.reuse, R139 ;  /* 0x0000008b4c8b7220 */ /* 0x042fe20000410000 */
[----:B------:R-:W-:-:S02]  /*40d0*/  FMUL.FTZ R140, R76, R77 ;  /* 0x0000004d4c8c7220 */ /* 0x000fc40000410000 */
[----:B------:R-:W1:Y:S01]  /*40e0*/  MUFU.EX2 R69, R69 ;  /* 0x0000004500457308 */ /* 0x000e620000000800 */
[C---:B--2---:R-:W-:Y:S01]  /*40f0*/  FMUL.FTZ R141, R78.reuse, R141 ;  /* 0x0000008d4e8d7220 */ /* 0x044fe20000410000 */
[----:B------:R-:W-:Y:S01]  /*4100*/  FMUL.FTZ R142, R78, R79 ;  /* 0x0000004f4e8e7220 */ /* 0x000fe20000410000 */
[C---:B---3--:R-:W-:Y:S01]  /*4110*/  FMUL.FTZ R147, R66.reuse, R147 ;  /* 0x0000009342937220 */ /* 0x048fe20000410000 */
[----:B------:R-:W-:Y:S01]  /*4120*/  FMUL.FTZ R148, R66, R111 ;  /* 0x0000006f42947220 */ /* 0x000fe20000410000 */
[C---:B0-----:R-:W-:Y:S01]  /*4130*/  FMUL.FTZ R149, R63.reuse, R82 ;  /* 0x000000523f957220 */ /* 0x041fe20000410000 */
[----:B------:R-:W-:Y:S01]  /*4140*/  FMUL.FTZ R150, R63, R150 ;  /* 0x000000963f967220 */ /* 0x000fe20000410000 */
[C---:B-1----:R-:W-:Y:S01]  /*4150*/  FMUL.FTZ R153, R69.reuse, R110 ;  /* 0x0000006e45997220 */ /* 0x042fe20000410000 */
        /* <DEDUP_REMOVED lines=12> */
.L_x_3396:
[----:B------:R-:W-:-:S06]  /*4220*/  LEA R110, R126, UR27, 0x3 ;  /* 0x0000001b7e6e7c11 */ /* 0x000fcc000f8e18ff */
[----:B------:R-:W0:Y:S02]  /*4230*/  LDS.64 R110, [R110+0x3518] ;  /* 0x003518006e6e7984 */ /* 0x000e240000000a00 */
.L_x_3397:
[----:B------:R-:W-:Y:S05]  /*4240*/  BSYNC.RECONVERGENT B0 ;  /* 0x0000000000007941 */ /* 0x000fea0003800200 */
.L_x_3395:
        /* <DEDUP_REMOVED lines=11> */
[----:B------:R-:W-:-:S04]  /*4300*/  FMUL.FTZ R63, R13, R134 ;  /* 0x000000860d3f7220 */ /* 0x000fc80000410000 */
[----:B------:R-:W-:Y:S01]  /*4310*/  FFMA.FTZ R63, RZ, R132, R63 ;  /* 0x00000084ff3f7223 */ /* 0x000fe2000001003f */
[----:B------:R-:W-:Y:S01]  /*4320*/  FADD.FTZ R62, R12, R65 ;  /* 0x000000410c3e7221 */ /* 0x000fe20000010000 */
[----:B------:R2:W5:Y:S01]  /*4330*/  @P1 LDG.E.128 R76, desc[UR24][R60.64] ;  /* 0x000000183c4c1981 */ /* 0x000562000c1e1d00 */
[----:B------:R-:W-:Y:S01]  /*4340*/  ISETP.GT.U32.AND P2, PT, R126, 0x1f, PT ;  /* 0x0000001f7e00780c */ /* 0x000fe20003f44070 */
[----:B------:R-:W-:Y:S01]  /*4350*/  FADD.FTZ R64, RZ, R63 ;  /* 0x0000003fff407221 */ /* 0x000fe20000010000 */
[----:B------:R-:W-:-:S03]  /*4360*/  FMUL.FTZ R66, R129, R62 ;  /* 0x0000003e81427220 */ /* 0x000fc60000410000 */
[-C--:B------:R-:W-:Y:S01]  /*4370*/  FMUL.FTZ R63, R129, R64.reuse ;  /* 0x00000040813f7220 */ /* 0x080fe20000410000 */
[----:B------:R-:W-:-:S03]  /*4380*/  FFMA.FTZ R66, R127, R64, R66 ;  /* 0x000000407f427223 */ /* 0x000fc60000010042 */
[----:B------:R-:W-:Y:S01]  /*4390*/  FFMA.FTZ R62, R127, R62, -R63 ;  /* 0x0000003e7f3e7223 */ /* 0x000fe2000001083f */
[----:B------:R-:W-:-:S03]  /*43a0*/  FADD.FTZ R66, RZ, R66 ;  /* 0x00000042ff427221 */ /* 0x000fc60000010000 */
[----:B------:R-:W-:Y:S01]  /*43b0*/  FADD.FTZ R62, R11, R62 ;  /* 0x0000003e0b3e7221 */ /* 0x000fe20000010000 */
        /* <DEDUP_REMOVED lines=14> */
[----:B------:R-:W-:-:S03]  /*44a0*/  FFMA.FTZ R61, R137, R60, -R64 ;  /* 0x0000003c893d7223 */ /* 0x000fc60000010840 */
[----:B------:R-:W-:Y:S01]  /*44b0*/  FFMA.FTZ R63, R137, R62, R63 ;  /* 0x0000003e893f7223 */ /* 0x000fe2000001003f */
[----:B------:R-:W-:Y:S01]  /*44c0*/  FFMA.FTZ R64, R114, R105, R61 ;  /* 0x0000006972407223 */ /* 0x000fe2000001003d */
[CC--:B------:R-:W-:Y:S01]  /*44d0*/  FMUL.FTZ R61, R81.reuse, R134.reuse ;  /* 0x00000086513d7220 */ /* 0x0c0fe20000410000 */
[----:B------:R-:W-:Y:S01]  /*44e0*/  FMUL.FTZ R62, R80, R134 ;  /* 0x00000086503e7220 */ /* 0x000fe20000410000 */
[----:B------:R-:W-:Y:S01]  /*44f0*/  FADD.FTZ R63, RZ, R63 ;  /* 0x0000003fff3f7221 */ /* 0x000fe20000010000 */
[----:B------:R-:W-:Y:S01]  /*4500*/  FMUL.FTZ R66, R140, R64 ;  /* 0x000000408c427220 */ /* 0x000fe20000410000 */
[-C--:B------:R-:W-:Y:S01]  /*4510*/  FFMA.FTZ R60, R80, R132.reuse, -R61 ;  /* 0x00000084503c7223 */ /* 0x080fe2000001083d */
[----:B------:R-:W-:Y:S01]  /*4520*/  FFMA.FTZ R62, R81, R132, R62 ;  /* 0x00000084513e7223 */ /* 0x000fe2000001003e */
[-C--:B------:R-:W-:Y:S01]  /*4530*/  FMUL.FTZ R65, R140, R63.reuse ;  /* 0x0000003f8c417220 */ /* 0x080fe20000410000 */
[----:B------:R-:W-:Y:S02]  /*4540*/  FFMA.FTZ R66, R139, R63, R66 ;  /* 0x0000003f8b427223 */ /* 0x000fe40000010042 */
[----:B------:R-:W-:Y:S01]  /*4550*/  FMUL.FTZ R61, R129, R62 ;  /* 0x0000003e813d7220 */ /* 0x000fe20000410000 */
[----:B------:R-:W-:Y:S01]  /*4560*/  FFMA.FTZ R65, R139, R64, -R65 ;  /* 0x000000408b417223 */ /* 0x000fe20000010841 */
[-C--:B------:R-:W-:Y:S01]  /*4570*/  FMUL.FTZ R64, R129, R60.reuse ;  /* 0x0000003c81407220 */ /* 0x080fe20000410000 */
[----:B------:R-:W-:Y:S01]  /*4580*/  FADD.FTZ R66, RZ, R66 ;  /* 0x00000042ff427221 */ /* 0x000fe20000010000 */
[C---:B------:R-:W-:Y:S01]  /*4590*/  FFMA.FTZ R60, R127.reuse, R60, -R61 ;  /* 0x0000003c7f3c7223 */ /* 0x040fe2000001083d */
[----:B------:R-:W-:Y:S01]  /*45a0*/  FFMA.FTZ R65, R104, R101, R65 ;  /* 0x0000006568417223 */ /* 0x000fe20000010041 */
[----:B------:R-:W-:Y:S01]  /*45b0*/  FFMA.FTZ R64, R127, R62, R64 ;  /* 0x0000003e7f407223 */ /* 0x000fe20000010040 */
[C---:B------:R-:W-:Y:S01]  /*45c0*/  FMUL.FTZ R68, R142.reuse, R66 ;  /* 0x000000428e447220 */ /* 0x040fe20000410000 */
[C---:B------:R-:W-:Y:S01]  /*45d0*/  FMUL.FTZ R61, R133.reuse, R60 ;  /* 0x0000003c853d7220 */ /* 0x040fe20000410000 */
[-C--:B------:R-:W-:Y:S01]  /*45e0*/  FMUL.FTZ R63, R142, R65.reuse ;  /* 0x000000418e3f7220 */ /* 0x080fe20000410000 */
[-C--:B------:R-:W-:Y:S01]  /*45f0*/  FMUL.FTZ R62, R133, R64.reuse ;  /* 0x00000040853e7220 */ /* 0x080fe20000410000 */
[----:B------:R-:W-:Y:S01]  /*4600*/  FFMA.FTZ R65, R141, R65, -R68 ;  /* 0x000000418d417223 */ /* 0x000fe20000010844 */
[----:B------:R-:W-:Y:S01]  /*4610*/  FFMA.FTZ R61, R131, R64, R61 ;  /* 0x00000040833d7223 */ /* 0x000fe2000001003d */
[----:B------:R-:W-:Y:S01]  /*4620*/  FFMA.FTZ R63, R141, R66, R63 ;  /* 0x000000428d3f7223 */ /* 0x000fe2000001003f */
[----:B------:R-:W-:Y:S01]  /*4630*/  FFMA.FTZ R62, R131, R60, -R62 ;  /* 0x0000003c833e7223 */ /* 0x000fe2000001083e */
[----:B------:R-:W-:-:S02]  /*4640*/  FFMA.FTZ R65, R102, R95, R65 ;  /* 0x0000005f66417223 */ /* 0x000fc40000010041 */
[----:B------:R-:W-:Y:S01]  /*4650*/  FADD.FTZ R64, RZ, R63 ;  /* 0x0000003fff407221 */ /* 0x000fe20000010000 */
[C---:B------:R-:W-:Y:S01]  /*4660*/  FMUL.FTZ R60, R136.reuse, R62 ;  /* 0x0000003e883c7220 */ /* 0x040fe20000410000 */
[----:B------:R-:W-:Y:S01]  /*4670*/  FMUL.FTZ R63, R136, R61 ;  /* 0x0000003d883f7220 */ /* 0x000fe20000410000 */
[C---:B------:R-:W-:Y:S01]  /*4680*/  FMUL.FTZ R68, R144.reuse, R65 ;  /* 0x0000004190447220 */ /* 0x040fe20000410000 */
[----:B------:R-:W-:Y:S01]  /*4690*/  FMUL.FTZ R66, R144, R64 ;  /* 0x0000004090427220 */ /* 0x000fe20000410000 */
[C---:B------:R-:W-:Y:S01]  /*46a0*/  FFMA.FTZ R60, R135.reuse, R61, R60 ;  /* 0x0000003d873c7223 */ /* 0x040fe2000001003c */
[----:B------:R-:W-:Y:S01]  /*46b0*/  FFMA.FTZ R63, R135, R62, -R63 ;  /* 0x0000003e873f7223 */ /* 0x000fe2000001083f */
        /* <DEDUP_REMOVED lines=9> */
[----:B------:R-:W-:Y:S01]  /*4750*/  FMUL.FTZ R67, R146, R66 ;  /* 0x0000004292437220 */ /* 0x000fe20000410000 */
[C---:B------:R-:W-:Y:S01]  /*4760*/  FMUL.FTZ R60, R140.reuse, R62 ;  /* 0x0000003e8c3c7220 */ /* 0x040fe20000410000 */
[-C--:B------:R-:W-:Y:S01]  /*4770*/  FMUL.FTZ R63, R140, R61.reuse ;  /* 0x0000003d8c3f7220 */ /* 0x080fe20000410000 */
[C---:B------:R-:W-:Y:S01]  /*4780*/  FFMA.FTZ R65, R145.reuse, R66, -R64 ;  /* 0x0000004291417223 */ /* 0x040fe20000010840 */
[----:B------:R-:W-:Y:S01]  /*4790*/  FFMA.FTZ R67, R145, R68, R67 ;  /* 0x0000004491437223 */ /* 0x000fe20000010043 */
[C---:B------:R-:W-:Y:S01]  /*47a0*/  FFMA.FTZ R60, R139.reuse, R61, R60 ;  /* 0x0000003d8b3c7223 */ /* 0x040fe2000001003c */
[----:B------:R-:W-:Y:S01]  /*47b0*/  FFMA.FTZ R63, R139, R62, -R63 ;  /* 0x0000003e8b3f7223 */ /* 0x000fe2000001083f */
[----:B------:R-:W-:Y:S01]  /*47c0*/  FADD.FTZ R65, R8, R65 ;  /* 0x0000004108417221 */ /* 0x000fe20000010000 */
[----:B------:R-:W-:Y:S01]  /*47d0*/  FADD.FTZ R67, RZ, R67 ;  /* 0x00000043ff437221 */ /* 0x000fe20000010000 */
[CC--:B------:R-:W-:Y:S01]  /*47e0*/  FMUL.FTZ R62, R142.reuse, R60.reuse ;  /* 0x0000003c8e3e7220 */ /* 0x0c0fe20000410000 */
[----:B------:R-:W-:Y:S01]  /*47f0*/  FMUL.FTZ R61, R142, R63 ;  /* 0x0000003f8e3d7220 */ /* 0x000fe20000410000 */
[C---:B------:R-:W-:Y:S01]  /*4800*/  FMUL.FTZ R66, R148.reuse, R65 ;  /* 0x0000004194427220 */ /* 0x040fe20000410000 */
[----:B------:R-:W-:Y:S01]  /*4810*/  FMUL.FTZ R64, R148, R67 ;  /* 0x0000004394407220 */ /* 0x000fe20000410000 */
[C---:B------:R-:W-:Y:S01]  /*4820*/  FFMA.FTZ R62, R141.reuse, R63, -R62 ;  /* 0x0000003f8d3e7223 */ /* 0x040fe2000001083e */
[----:B------:R-:W-:Y:S01]  /*4830*/  FFMA.FTZ R61, R141, R60, R61 ;  /* 0x0000003c8d3d7223 */ /* 0x000fe2000001003d */
[C---:B------:R-:W-:Y:S01]  /*4840*/  FFMA.FTZ R66, R147.reuse, R67, R66 ;  /* 0x0000004393427223 */ /* 0x040fe20000010042 */
[----:B------:R-:W-:Y:S01]  /*4850*/  FFMA.FTZ R64, R147, R65, -R64 ;  /* 0x0000004193407223 */ /* 0x000fe20000010840 */
[CC--:B------:R-:W-:Y:S01]  /*4860*/  FMUL.FTZ R60, R144.reuse, R62.reuse ;  /* 0x0000003e903c7220 */ /* 0x0c0fe20000410000 */
[-C--:B------:R-:W-:Y:S01]  /*4870*/  FMUL.FTZ R63, R144, R61.reuse ;  /* 0x0000003d903f7220 */ /* 0x080fe20000410000 */
[----:B------:R-:W-:Y:S01]  /*4880*/  FADD.FTZ R66, RZ, R66 ;  /* 0x00000042ff427221 */ /* 0x000fe20000010000 */
[----:B------:R-:W-:Y:S01]  /*4890*/  FADD.FTZ R64, R7, R64 ;  /* 0x0000004007407221 */ /* 0x000fe20000010000 */
[C---:B------:R-:W-:Y:S01]  /*48a0*/  FFMA.FTZ R60, R143.reuse, R61, R60 ;  /* 0x0000003d8f3c7223 */ /* 0x040fe2000001003c */
[----:B------:R-:W-:Y:S01]  /*48b0*/  FFMA.FTZ R63, R143, R62, -R63 ;  /* 0x0000003e8f3f7223 */ /* 0x000fe2000001083f */
[C---:B------:R-:W-:Y:S01]  /*48c0*/  FMUL.FTZ R68, R150.reuse, R66 ;  /* 0x0000004296447220 */ /* 0x040fe20000410000 */
[----:B------:R-:W-:Y:S01]  /*48d0*/  FMUL.FTZ R67, R150, R64 ;  /* 0x0000004096437220 */ /* 0x000fe20000410000 */
[C---:B------:R-:W-:Y:S01]  /*48e0*/  FMUL.FTZ R62, R146.reuse, R60 ;  /* 0x0000003c923e7220 */ /* 0x040fe20000410000 */
[-C--:B------:R-:W-:Y:S01]  /*48f0*/  FMUL.FTZ R61, R146, R63.reuse ;  /* 0x0000003f923d7220 */ /* 0x080fe20000410000 */
[C---:B------:R-:W-:Y:S01]  /*4900*/  FFMA.FTZ R65, R149.reuse, R64, -R68 ;  /* 0x0000004095417223 */ /* 0x040fe20000010844 */
[----:B------:R-:W-:Y:S01]  /*4910*/  FFMA.FTZ R67, R149, R66, R67 ;  /* 0x0000004295437223 */ /* 0x000fe20000010043 */
[C---:B------:R-:W-:Y:S01]  /*4920*/  FFMA.FTZ R62, R145.reuse, R63, -R62 ;  /* 0x0000003f913e7223 */ /* 0x040fe2000001083e */
[----:B------:R-:W-:Y:S01]  /*4930*/  FFMA.FTZ R61, R145, R60, R61 ;  /* 0x0000003c913d7223 */ /* 0x000fe2000001003d */
[----:B------:R-:W-:Y:S01]  /*4940*/  FADD.FTZ R65, R6, R65 ;  /* 0x0000004106417221 */ /* 0x000fe20000010000 */
[----:B------:R-:W-:Y:S01]  /*4950*/  FADD.FTZ R67, RZ, R67 ;  /* 0x00000043ff437221 */ /* 0x000fe20000010000 */
[CC--:B------:R-:W-:Y:S01]  /*4960*/  FMUL.FTZ R60, R148.reuse, R62.reuse ;  /* 0x0000003e943c7220 */ /* 0x0c0fe20000410000 */
[----:B------:R-:W-:Y:S01]  /*4970*/  FMUL.FTZ R63, R148, R61 ;  /* 0x0000003d943f7220 */ /* 0x000fe20000410000 */
[C---:B------:R-:W-:Y:S01]  /*4980*/  FMUL.FTZ R66, R152.reuse, R65 ;  /* 0x0000004198427220 */ /* 0x040fe20000410000 */
[----:B------:R-:W-:Y:S01]  /*4990*/  FMUL.FTZ R64, R152, R67 ;  /* 0x0000004398407220 */ /* 0x000fe20000410000 */
[C---:B------:R-:W-:Y:S01]  /*49a0*/  FFMA.FTZ R60, R147.reuse, R61, R60 ;  /* 0x0000003d933c7223 */ /* 0x040fe2000001003c */
[----:B------:R-:W-:Y:S01]  /*49b0*/  FFMA.FTZ R63, R147, R62, -R63 ;  /* 0x0000003e933f7223 */ /* 0x000fe2000001083f */
[C---:B------:R-:W-:Y:S01]  /*49c0*/  FFMA.FTZ R66, R151.reuse, R67, R66 ;  /* 0x0000004397427223 */ /* 0x040fe20000010042 */
[----:B------:R-:W-:Y:S01]  /*49d0*/  FFMA.FTZ R64, R151, R65, -R64 ;  /* 0x0000004197407223 */ /* 0x000fe20000010840 */
[CC--:B------:R-:W-:Y:S01]  /*49e0*/  FMUL.FTZ R62, R150.reuse, R60.reuse ;  /* 0x0000003c963e7220 */ /* 0x0c0fe20000410000 */
[-C--:B------:R-:W-:Y:S01]  /*49f0*/  FMUL.FTZ R61, R150, R63.reuse ;  /* 0x0000003f963d7220 */ /* 0x080fe20000410000 */
[----:B------:R-:W-:Y:S01]  /*4a00*/  FADD.FTZ R66, RZ, R66 ;  /* 0x00000042ff427221 */ /* 0x000fe20000010000 */
[----:B------:R-:W-:Y:S01]  /*4a10*/  FADD.FTZ R64, R5, R64 ;  /* 0x0000004005407221 */ /* 0x000fe20000010000 */
        /* <DEDUP_REMOVED lines=27> */
[CC--:B------:R-:W-:Y:S01]  /*4bd0*/  FMUL.FTZ R67, R158.reuse, R64.reuse ;  /* 0x000000409e437220 */ /* 0x0c0fe20000410000 */
[C---:B------:R-:W-:Y:S01]  /*4be0*/  FMUL.FTZ R60, R158.reuse, R61 ;  /* 0x0000003d9e3c7220 */ /* 0x040fe20000410000 */
[-C--:B------:R-:W-:Y:S01]  /*4bf0*/  FMUL.FTZ R62, R158, R63.reuse ;  /* 0x0000003f9e3e7220 */ /* 0x080fe20000410000 */
        /* <DEDUP_REMOVED lines=112> */
.L_x_3456:
        /* <DEDUP_REMOVED lines=13> */
.L_x_3459:
[----:B------:R-:W-:-:S03]  /*53d0*/  UMOV UR26, 0xffffffff ;  /* 0xffffffff001a7882 */ /* 0x000fc60000000000 */
[----:B------:R-:W-:Y:S05]  /*53e0*/  BRA.DIV UR26, `(.L_x_3401) ;  /* 0x000000661a107947 */ /* 0x000fea000b800000 */
.L_x_3462:
[----:B------:R-:W-:-:S03]  /*53f0*/  UMOV UR26, 0xffffffff ;  /* 0xffffffff001a7882 */ /* 0x000fc60000000000 */
[----:B------:R-:W-:Y:S05]  /*5400*/  BRA.DIV UR26, `(.L_x_3402) ;  /* 0x000000661a307947 */ /* 0x000fea000b800000 */
.L_x_3465:
[----:B------:R-:W-:-:S03]  /*5410*/  UMOV UR26, 0xffffffff ;  /* 0xffffffff001a7882 */ /* 0x000fc60000000000 */
[----:B------:R-:W-:Y:S05]  /*5420*/  BRA.DIV UR26, `(.L_x_3403) ;  /* 0x000000661a507947 */ /* 0x000fea000b800000 */
.L_x_3468:
        /* <DEDUP_REMOVED lines=10> */
.L_x_3478:
        /* <DEDUP_REMOVED lines=45> */
.L_x_3398:
        /* <DEDUP_REMOVED lines=92> */
[----:B------:R-:W-:Y:S01]  /*5d60*/  FMUL.FTZ R62, R138, R70 ;  /* 0x000000468a3e7220 */ /* 0x000fe20000410000 */
[----:B------:R-:W-:Y:S01]  /*5d70*/  FADD.FTZ R66, R183, R66 ;  /* 0x00000042b7427221 */ /* 0x000fe20000010000 */
[C---:B------:R-:W-:Y:S01]  /*5d80*/  FFMA.FTZ R217, R132.reuse, R219, -R60 ;  /* 0x000000db84d97223 */ /* 0x040fe2000001083c */
[----:B------:R-:W-:Y:S01]  /*5d90*/  FFMA.FTZ R61, R132, R199, R61 ;  /* 0x000000c7843d7223 */ /* 0x000fe2000001003d */
[----:B------:R-:W-:Y:S01]  /*5da0*/  FMUL.FTZ R63, R138, R68 ;  /* 0x000000448a3f7220 */ /* 0x000fe20000410000 */
[----:B------:R-:W-:Y:S01]  /*5db0*/  FMUL.FTZ R65, R144, R64 ;  /* 0x0000004090417220 */ /* 0x000fe20000410000 */
[----:B------:R-:W-:Y:S01]  /*5dc0*/  FADD.FTZ R217, R12, R217 ;  /* 0x000000d90cd97221 */ /* 0x000fe20000010000 */
[----:B------:R-:W-:Y:S01]  /*5dd0*/  FADD.FTZ R200, RZ, R61 ;  /* 0x0000003dffc87221 */ /* 0x000fe20000010000 */
[----:B------:R-:W-:Y:S01]  /*5de0*/  FFMA.FTZ R68, R137, R68, R62 ;  /* 0x0000004489447223 */ /* 0x000fe2000001003e */
        /* <DEDUP_REMOVED lines=10> */
[----:B------:R-:W-:Y:S01]  /*5e90*/  FADD.FTZ R216, R11, R60 ;  /* 0x0000003c0bd87221 */ /* 0x000fe20000010000 */
[----:B------:R-:W-:Y:S01]  /*5ea0*/  FADD.FTZ R65, R182, R65 ;  /* 0x00000041b6417221 */ /* 0x000fe20000010000 */
[----:B------:R-:W-:Y:S01]  /*5eb0*/  FMUL.FTZ R67, R136, R68 ;  /* 0x0000004488437220 */ /* 0x000fe20000410000 */
[C---:B------:R-:W-:Y:S01]  /*5ec0*/  FMUL.FTZ R61, R133.reuse, R202 ;  /* 0x000000ca853d7220 */ /* 0x040fe20000410000 */
[----:B------:R-:W-:Y:S01]  /*5ed0*/  FMUL.FTZ R60, R133, R216 ;  /* 0x000000d8853c7220 */ /* 0x000fe20000410000 */
[----:B------:R-:W-:Y:S01]  /*5ee0*/  FFMA.FTZ R68, R135, R68, R62 ;  /* 0x0000004487447223 */ /* 0x000fe2000001003e */
[----:B------:R-:W-:Y:S01]  /*5ef0*/  FADD.FTZ R63, R166, R63 ;  /* 0x0000003fa63f7221 */ /* 0x000fe20000010000 */
[C---:B------:R-:W-:Y:S01]  /*5f00*/  FFMA.FTZ R61, R131.reuse, R216, -R61 ;  /* 0x000000d8833d7223 */ /* 0x040fe2000001083d */
[----:B------:R-:W-:Y:S01]  /*5f10*/  FFMA.FTZ R60, R131, R202, R60 ;  /* 0x000000ca833c7223 */ /* 0x000fe2000001003c */
[----:B------:R-:W-:Y:S01]  /*5f20*/  FMUL.FTZ R62, R142, R65 ;  /* 0x000000418e3e7220 */ /* 0x000fe20000410000 */
[----:B------:R-:W-:Y:S01]  /*5f30*/  FFMA.FTZ R70, R135, R70, -R67 ;  /* 0x0000004687467223 */ /* 0x000fe20000010843 */
[----:B------:R-:W-:Y:S01]  /*5f40*/  FADD.FTZ R215, R10, R61 ;  /* 0x0000003d0ad77221 */ /* 0x000fe20000010000 */
[----:B------:R-:W-:Y:S01]  /*5f50*/  FADD.FTZ R201, RZ, R60 ;  /* 0x0000003cffc97221 */ /* 0x000fe20000010000 */
[----:B------:R-:W-:Y:S01]  /*5f60*/  FFMA.FTZ R64, R141, R63, R62 ;  /* 0x0000003f8d407223 */ /* 0x000fe2000001003e */
[C---:B------:R-:W-:Y:S01]  /*5f70*/  FMUL.FTZ R72, R133.reuse, R68 ;  /* 0x0000004485487220 */ /* 0x040fe20000410000 */
[C---:B------:R-:W-:Y:S01]  /*5f80*/  FMUL.FTZ R62, R136.reuse, R215 ;  /* 0x000000d7883e7220 */ /* 0x040fe20000410000 */
[----:B------:R-:W-:Y:S01]  /*5f90*/  FMUL.FTZ R60, R136, R201 ;  /* 0x000000c9883c7220 */ /* 0x000fe20000410000 */
[----:B------:R-:W-:Y:S01]  /*5fa0*/  FMUL.FTZ R66, R142, R63 ;  /* 0x0000003f8e427220 */ /* 0x000fe20000410000 */
[-C--:B------:R-:W-:Y:S01]  /*5fb0*/  FMUL.FTZ R61, R133, R70.reuse ;  /* 0x00000046853d7220 */ /* 0x080fe20000410000 */
[C---:B------:R-:W-:Y:S01]  /*5fc0*/  FFMA.FTZ R62, R135.reuse, R201, R62 ;  /* 0x000000c9873e7223 */ /* 0x040fe2000001003e */
[----:B------:R-:W-:Y:S01]  /*5fd0*/  FFMA.FTZ R60, R135, R215, -R60 ;  /* 0x000000d7873c7223 */ /* 0x000fe2000001083c */
[C---:B------:R-:W-:Y:S01]  /*5fe0*/  FFMA.FTZ R72, R131.reuse, R70, -R72 ;  /* 0x0000004683487223 */ /* 0x040fe20000010848 */
[----:B------:R-:W-:Y:S01]  /*5ff0*/  FFMA.FTZ R68, R131, R68, R61 ;  /* 0x0000004483447223 */ /* 0x000fe2000001003d */
[----:B------:R-:W-:Y:S01]  /*6000*/  FADD.FTZ R204, RZ, R62 ;  /* 0x0000003effcc7221 */ /* 0x000fe20000010000 */
[----:B------:R-:W-:Y:S01]  /*6010*/  FADD.FTZ R214, R9, R60 ;  /* 0x0000003c09d67221 */ /* 0x000fe20000010000 */
[----:B------:R-:W-:Y:S01]  /*6020*/  FFMA.FTZ R66, R141, R65, -R66 ;  /* 0x000000418d427223 */ /* 0x000fe20000010842 */
[----:B------:R-:W-:Y:S01]  /*6030*/  FMUL.FTZ R62, R129, R72 ;  /* 0x00000048813e7220 */ /* 0x000fe20000410000 */
[C---:B------:R-:W-:Y:S01]  /*6040*/  FMUL.FTZ R63, R138.reuse, R204 ;  /* 0x000000cc8a3f7220 */ /* 0x040fe20000410000 */
[----:B------:R-:W-:Y:S01]  /*6050*/  FMUL.FTZ R60, R138, R214 ;  /* 0x000000d68a3c7220 */ /* 0x000fe20000410000 */
[----:B------:R-:W-:Y:S01]  /*6060*/  FADD.FTZ R64, R165, R64 ;  /* 0x00000040a5407221 */ /* 0x000fe20000010000 */
[----:B------:R-:W-:Y:S01]  /*6070*/  FMUL.FTZ R65, R129, R68 ;  /* 0x0000004481417220 */ /* 0x000fe20000410000 */
[C---:B------:R-:W-:Y:S01]  /*6080*/  FFMA.FTZ R213, R137.reuse, R214, -R63 ;  /* 0x000000d689d57223 */ /* 0x040fe2000001083f */
[----:B------:R-:W-:Y:S01]  /*6090*/  FFMA.FTZ R60, R137, R204, R60 ;  /* 0x000000cc893c7223 */ /* 0x000fe2000001003c */
[----:B------:R-:W-:Y:S01]  /*60a0*/  FFMA.FTZ R61, R127, R68, R62 ;  /* 0x000000447f3d7223 */ /* 0x000fe2000001003e */
[----:B------:R-:W-:Y:S01]  /*60b0*/  FADD.FTZ R66, R181, R66 ;  /* 0x00000042b5427221 */ /* 0x000fe20000010000 */
[----:B------:R-:W-:Y:S01]  /*60c0*/  FFMA.FTZ R213, R114, R105, R213 ;  /* 0x0000006972d57223 */ /* 0x000fe200000100d5 */
[C---:B------:R-:W-:Y:S01]  /*60d0*/  FMUL.FTZ R68, R140.reuse, R64 ;  /* 0x000000408c447220 */ /* 0x040fe20000410000 */
[----:B------:R-:W-:Y:S01]  /*60e0*/  FADD.FTZ R197, RZ, R60 ;  /* 0x0000003cffc57221 */ /* 0x000fe20000010000 */
[----:B------:R-:W-:Y:S01]  /*60f0*/  FFMA.FTZ R63, R127, R72, -R65 ;  /* 0x000000487f3f7223 */ /* 0x000fe20000010841 */
[C---:B------:R-:W-:Y:S01]  /*6100*/  FMUL.FTZ R62, R140.reuse, R213 ;  /* 0x000000d58c3e7220 */ /* 0x040fe20000410000 */
[CC--:B------:R-:W-:Y:S01]  /*6110*/  FMUL.FTZ R65, R140.reuse, R66.reuse ;  /* 0x000000428c417220 */ /* 0x0c0fe20000410000 */
[C---:B------:R-:W-:Y:S01]  /*6120*/  FFMA.FTZ R67, R139.reuse, R66, -R68 ;  /* 0x000000428b437223 */ /* 0x040fe20000010844 */
[-C--:B------:R-:W-:Y:S01]  /*6130*/  FMUL.FTZ R60, R140, R197.reuse ;  /* 0x000000c58c3c7220 */ /* 0x080fe20000410000 */
[C---:B------:R-:W-:Y:S01]  /*6140*/  FFMA.FTZ R62, R139.reuse, R197, R62 ;  /* 0x000000c58b3e7223 */ /* 0x040fe2000001003e */
[C---:B------:R-:W-:Y:S01]  /*6150*/  FFMA.FTZ R65, R139.reuse, R64, R65 ;  /* 0x000000408b417223 */ /* 0x040fe20000010041 */
[----:B------:R-:W-:Y:S01]  /*6160*/  FADD.FTZ R67, R180, R67 ;  /* 0x00000043b4437221 */ /* 0x000fe20000010000 */
[----:B------:R-:W-:Y:S01]  /*6170*/  FFMA.FTZ R211, R139, R213, -R60 ;  /* 0x000000d58bd37223 */ /* 0x000fe2000001083c */
[----:B------:R-:W-:Y:S01]  /*6180*/  FADD.FTZ R198, RZ, R62 ;  /* 0x0000003effc67221 */ /* 0x000fe20000010000 */
[----:B------:R-:W-:Y:S01]  /*6190*/  FADD.FTZ R65, R164, R65 ;  /* 0x00000041a4417221 */ /* 0x000fe20000010000 */
[----:B------:R-:W-:Y:S01]  /*61a0*/  FMUL.FTZ R64, R138, R67 ;  /* 0x000000438a407220 */ /* 0x000fe20000410000 */
[----:B------:R-:W-:Y:S01]  /*61b0*/  FFMA.FTZ R211, R104, R101, R211 ;  /* 0x0000006568d37223 */ /* 0x000fe200000100d3 */
[-C--:B------:R-:W-:Y:S01]  /*61c0*/  FMUL.FTZ R60, R142, R198.reuse ;  /* 0x000000c68e3c7220 */ /* 0x080fe20000410000 */
[-C--:B------:R-:W-:Y:S01]  /*61d0*/  FMUL.FTZ R66, R138, R65.reuse ;  /* 0x000000418a427220 */ /* 0x080fe20000410000 */
[----:B------:R-:W-:Y:S01]  /*61e0*/  FFMA.FTZ R64, R137, R65, R64 ;  /* 0x0000004189407223 */ /* 0x000fe20000010040 */
[-C--:B------:R-:W-:Y:S01]  /*61f0*/  FMUL.FTZ R62, R142, R211.reuse ;  /* 0x000000d38e3e7220 */ /* 0x080fe20000410000 */
[----:B------:R-:W-:Y:S01]  /*6200*/  FFMA.FTZ R209, R141, R211, -R60 ;  /* 0x000000d38dd17223 */ /* 0x000fe2000001083c */
[----:B------:R-:W-:Y:S01]  /*6210*/  FFMA.FTZ R66, R137, R67, -R66 ;  /* 0x0000004389427223 */ /* 0x000fe20000010842 */
[----:B------:R-:W-:Y:S01]  /*6220*/  FADD.FTZ R64, R163, R64 ;  /* 0x00000040a3407221 */ /* 0x000fe20000010000 */
[----:B------:R-:W-:Y:S01]  /*6230*/  FFMA.FTZ R62, R141, R198, R62 ;  /* 0x000000c68d3e7223 */ /* 0x000fe2000001003e */
[----:B------:R-:W-:Y:S01]  /*6240*/  FFMA.FTZ R209, R102, R95, R209 ;  /* 0x0000005f66d17223 */ /* 0x000fe200000100d1 */
[----:B------:R-:W-:Y:S01]  /*6250*/  FADD.FTZ R66, R179, R66 ;  /* 0x00000042b3427221 */ /* 0x000fe20000010000 */
[----:B------:R-:W-:Y:S01]  /*6260*/  FMUL.FTZ R68, R136, R64 ;  /* 0x0000004088447220 */ /* 0x000fe20000410000 */
[----:B------:R-:W-:Y:S01]  /*6270*/  FADD.FTZ R195, RZ, R62 ;  /* 0x0000003effc37221 */ /* 0x000fe20000010000 */
[----:B------:R-:W-:Y:S01]  /*6280*/  FMUL.FTZ R62, R144, R209 ;  /* 0x000000d1903e7220 */ /* 0x000fe20000410000 */
[-C--:B------:R-:W-:Y:S01]  /*6290*/  FMUL.FTZ R65, R136, R66.reuse ;  /* 0x0000004288417220 */ /* 0x080fe20000410000 */
[----:B------:R-:W-:Y:S01]  /*62a0*/  FFMA.FTZ R67, R135, R66, -R68 ;  /* 0x0000004287437223 */ /* 0x000fe20000010844 */
[-C--:B------:R-:W-:Y:S01]  /*62b0*/  FMUL.FTZ R60, R144, R195.reuse ;  /* 0x000000c3903c7220 */ /* 0x080fe20000410000 */
[----:B------:R-:W-:Y:S01]  /*62c0*/  FFMA.FTZ R62, R143, R195, R62 ;  /* 0x000000c38f3e7223 */ /* 0x000fe2000001003e */
[----:B------:R-:W-:Y:S01]  /*62d0*/  FFMA.FTZ R65, R135, R64, R65 ;  /* 0x0000004087417223 */ /* 0x000fe20000010041 */
[----:B------:R-:W-:Y:S01]  /*62e0*/  FADD.FTZ R64, R178, R67 ;  /* 0x00000043b2407221 */ /* 0x000fe20000010000 */
[----:B------:R-:W-:Y:S01]  /*62f0*/  FFMA.FTZ R60, R143, R209, -R60 ;  /* 0x000000d18f3c7223 */ /* 0x000fe2000001083c */
[----:B------:R-:W-:Y:S01]  /*6300*/  FADD.FTZ R196, RZ, R62 ;  /* 0x0000003effc47221 */ /* 0x000fe20000010000 */
[----:B------:R-:W-:Y:S01]  /*6310*/  FADD.FTZ R62, R162, R65 ;  /* 0x00000041a23e7221 */ /* 0x000fe20000010000 */
[----:B------:R-:W-:Y:S01]  /*6320*/  FMUL.FTZ R66, R133, R64 ;  /* 0x0000004085427220 */ /* 0x000fe20000410000 */
[----:B------:R-:W-:Y:S01]  /*6330*/  FFMA.FTZ R212, R103, R92, R60 ;  /* 0x0000005c67d47223 */ /* 0x000fe2000001003c */
[C---:B------:R-:W-:Y:S01]  /*6340*/  FMUL.FTZ R60, R146.reuse, R196 ;  /* 0x000000c4923c7220 */ /* 0x040fe20000410000 */
[----:B------:R-:W-:Y:S01]  /*6350*/  UISETP.GE.AND UP0, UPT, UR16, UR40, UPT ;  /* 0x000000281000728c */ /* 0x000fe2000bf06270 */
[----:B------:R-:W-:Y:S01]  /*6360*/  FFMA.FTZ R66, R131, R62, R66 ;  /* 0x0000003e83427223 */ /* 0x000fe20000010042 */
[----:B------:R-:W-:Y:S01]  /*6370*/  FMUL.FTZ R65, R146, R212 ;  /* 0x000000d492417220 */ /* 0x000fe20000410000 */
[----:B------:R-:W-:Y:S01]  /*6380*/  FMUL.FTZ R62, R133, R62 ;  /* 0x0000003e853e7220 */ /* 0x000fe20000410000 */
[----:B------:R-:W-:Y:S01]  /*6390*/  FFMA.FTZ R207, R145, R212, -R60 ;  /* 0x000000d491cf7223 */ /* 0x000fe2000001083c */
[----:B------:R-:W-:Y:S01]  /*63a0*/  FADD.FTZ R66, R161, R66 ;  /* 0x00000042a1427221 */ /* 0x000fe20000010000 */
[----:B------:R-:W-:Y:S01]  /*63b0*/  FFMA.FTZ R65, R145, R196, R65 ;  /* 0x000000c491417223 */ /* 0x000fe20000010041 */
[----:B------:R-:W-:Y:S01]  /*63c0*/  FFMA.FTZ R62, R131, R64, -R62 ;  /* 0x00000040833e7223 */ /* 0x000fe2000001083e */
[----:B------:R-:W-:Y:S01]  /*63d0*/  FADD.FTZ R207, R8, R207 ;  /* 0x000000cf08cf7221 */ /* 0x000fe20000010000 */
[----:B------:R-:W-:Y:S01]  /*63e0*/  PLOP3.LUT P0, PT, PT, PT, UP0, 0x80, 0x8 ;  /* 0x000000000008781c */ /* 0x000fe20003f0f008 */
[----:B------:R-:W-:Y:S01]  /*63f0*/  FADD.FTZ R191, RZ, R65 ;  /* 0x00000041ffbf7221 */ /* 0x000fe20000010000 */
[----:B------:R-:W-:Y:S01]  /*6400*/  FADD.FTZ R64, R177, R62 ;  /* 0x0000003eb1407221 */ /* 0x000fe20000010000 */
[C---:B------:R-:W-:Y:S01]  /*6410*/  FMUL.FTZ R62, R148.reuse, R207 ;  /* 0x000000cf943e7220 */ /* 0x040fe20000410000 */
[C---:B------:R-:W-:Y:S01]  /*6420*/  FMUL.FTZ R65, R129.reuse, R66 ;  /* 0x0000004281417220 */ /* 0x040fe20000410000 */
[-C--:B------:R-:W-:Y:S01]  /*6430*/  FMUL.FTZ R60, R148, R191.reuse ;  /* 0x000000bf943c7220 */ /* 0x080fe20000410000 */
[-C--:B------:R-:W-:Y:S01]  /*6440*/  FMUL.FTZ R68, R129, R64.reuse ;  /* 0x0000004081447220 */ /* 0x080fe20000410000 */
[----:B------:R-:W-:Y:S01]  /*6450*/  FFMA.FTZ R62, R147, R191, R62 ;  /* 0x000000bf933e7223 */ /* 0x000fe2000001003e */
[----:B------:R-:W-:Y:S01]  /*6460*/  FFMA.FTZ R69, R127, R64, -R65 ;  /* 0x000000407f457223 */ /* 0x000fe20000010841 */
[----:B------:R-:W-:Y:S01]  /*6470*/  FFMA.FTZ R60, R147, R207, -R60 ;  /* 0x000000cf933c7223 */ /* 0x000fe2000001083c */
[----:B------:R-:W-:Y:S01]  /*6480*/  FFMA.FTZ R67, R127, R66, R68 ;  /* 0x000000427f437223 */ /* 0x000fe20000010044 */
[----:B------:R-:W-:Y:S01]  /*6490*/  FADD.FTZ R194, RZ, R62 ;  /* 0x0000003effc27221 */ /* 0x000fe20000010000 */
[----:B------:R-:W-:Y:S01]  /*64a0*/  FADD.FTZ R69, R176, R69 ;  /* 0x00000045b0457221 */ /* 0x000fe20000010000 */
[----:B------:R-:W-:Y:S01]  /*64b0*/  FADD.FTZ R210, R7, R60 ;  /* 0x0000003c07d27221 */ /* 0x000fe20000010000 */
[----:B------:R-:W-:Y:S01]  /*64c0*/  FADD.FTZ R67, R160, R67 ;  /* 0x00000043a0437221 */ /* 0x000fe20000010000 */
[C---:B------:R-:W-:Y:S01]  /*64d0*/  FMUL.FTZ R60, R150.reuse, R194 ;  /* 0x000000c2963c7220 */ /* 0x040fe20000410000 */
[----:B------:R-:W-:Y:S01]  /*64e0*/  ISETP.NE.OR P0, PT, R125, RZ, P0 ;  /* 0x000000ff7d00720c */ /* 0x000fe20000705670 */
[-C--:B------:R-:W-:Y:S01]  /*64f0*/  FMUL.FTZ R65, R150, R210.reuse ;  /* 0x000000d296417220 */ /* 0x080fe20000410000 */
[----:B------:R-:W-:Y:S01]  /*6500*/  FMUL.FTZ R66, R134, R67 ;  /* 0x0000004386427220 */ /* 0x000fe20000410000 */
[C---:B------:R-:W-:Y:S01]  /*6510*/  FFMA.FTZ R205, R149.reuse, R210, -R60 ;  /* 0x000000d295cd7223 */ /* 0x040fe2000001083c */
[----:B------:R-:W-:Y:S01]  /*6520*/  ISETP.GT.U32.AND P2, PT, R126, 0x1f, PT ;  /* 0x0000001f7e00780c */ /* 0x000fe20003f44070 */
[----:B------:R-:W-:Y:S01]  /*6530*/  FFMA.FTZ R65, R149, R194, R65 ;  /* 0x000000c295417223 */ /* 0x000fe20000010041 */
[----:B------:R-:W-:Y:S01]  /*6540*/  FFMA.FTZ R66, R132, R69, -R66 ;  /* 0x0000004584427223 */ /* 0x000fe20000010842 */
[----:B------:R-:W-:Y:S01]  /*6550*/  FADD.FTZ R205, R6, R205 ;  /* 0x000000cd06cd7221 */ /* 0x000fe20000010000 */
[----:B------:R-:W-:-:S02]  /*6560*/  HFMA2 R80, -RZ, RZ, 1.875, 0 ;  /* 0x3f800000ff507431 */ /* 0x000fc400000001ff */
[----:B------:R-:W-:Y:S01]  /*6570*/  FADD.FTZ R203, RZ, R65 ;  /* 0x00000041ffcb7221 */ /* 0x000fe20000010000 */
[----:B------:R-:W-:Y:S01]  /*6580*/  FMUL.FTZ R65, R134, R69 ;  /* 0x0000004586417220 */ /* 0x000fe20000410000 */
[C---:B------:R-:W-:Y:S01]  /*6590*/  FMUL.FTZ R62, R152.reuse, R205 ;  /* 0x000000cd983e7220 */ /* 0x040fe20000410000 */
[----:B------:R-:W-:Y:S01]  /*65a0*/  CS2R R82, SRZ ;  /* 0x0000000000527805 */ /* 0x000fe2000001ff00 */
[----:B------:R-:W-:Y:S01]  /*65b0*/  FMUL.FTZ R60, R152, R203 ;  /* 0x000000cb983c7220 */ /* 0x000fe20000410000 */
[----:B------:R-:W-:Y:S01]  /*65c0*/  FFMA.FTZ R64, R132, R67, R65 ;  /* 0x0000004384407223 */ /* 0x000fe20000010041 */
[C---:B------:R-:W-:Y:S01]  /*65d0*/  FFMA.FTZ R62, R151.reuse, R203, R62 ;  /* 0x000000cb973e7223 */ /* 0x040fe2000001003e */
[C---:B------:R-:W-:Y:S01]  /*65e0*/  FMUL.FTZ R67, R134.reuse, R63 ;  /* 0x0000003f86437220 */ /* 0x040fe20000410000 */
[----:B------:R-:W-:Y:S01]  /*65f0*/  FFMA.FTZ R60, R151, R205, -R60 ;  /* 0x000000cd973c7223 */ /* 0x000fe2000001083c */
[----:B------:R-:W-:Y:S01]  /*6600*/  VOTEU.ALL UP0, P0 ;  /* 0x0000000000ff7886 */ /* 0x000fe20000000000 */
[----:B------:R-:W-:Y:S01]  /*6610*/  FADD.FTZ R206, RZ, R62 ;  /* 0x0000003effce7221 */ /* 0x000fe20000010000 */
[----:B------:R-:W-:Y:S01]  /*6620*/  FMUL.FTZ R62, R134, R61 ;  /* 0x0000003d863e7220 */ /* 0x000fe20000410000 */
[----:B------:R-:W-:Y:S01]  /*6630*/  FADD.FTZ R208, R5, R60 ;  /* 0x0000003c05d07221 */ /* 0x000fe20000010000 */
[----:B------:R-:W-:Y:S01]  /*6640*/  MOV R81, RZ ;  /* 0x000000ff00517202 */ /* 0x000fe20000000f00 */
[C---:B------:R-:W-:Y:S01]  /*6650*/  FMUL.FTZ R60, R154.reuse, R206 ;  /* 0x000000ce9a3c7220 */ /* 0x040fe20000410000 */
[----:B------:R-:W-:Y:S01]  /*6660*/  @!UP0 ULEA UR26, UR8, UR27, 0x4 ;  /* 0x0000001b081a8291 */ /* 0x000fe2000f8e20ff */
[----:B------:R-:W-:-:S02]  /*6670*/  FMUL.FTZ R65, R154, R208 ;  /* 0x000000d09a417220 */ /* 0x000fc40000410000 */
[C---:B------:R-:W-:Y:S01]  /*6680*/  FFMA.FTZ R223, R153.reuse, R208, -R60 ;  /* 0x000000d099df7223 */ /* 0x040fe2000001083c */
[C---:B------:R-:W-:Y:S01]  /*6690*/  FFMA.FTZ R60, R132.reuse, R61, R67 ;  /* 0x0000003d843c7223 */ /* 0x040fe20000010043 */
[----:B------:R-:W-:Y:S01]  /*66a0*/  FFMA.FTZ R65, R153, R206, R65 ;  /* 0x000000ce99417223 */ /* 0x000fe20000010041 */
[----:B------:R-:W-:Y:S01]  /*66b0*/  FFMA.FTZ R61, R132, R63, -R62 ;  /* 0x0000003f843d7223 */ /* 0x000fe2000001083e */
[----:B------:R-:W-:Y:S01]  /*66c0*/  FADD.FTZ R223, R4, R223 ;  /* 0x000000df04df7221 */ /* 0x000fe20000010000 */
        /* <DEDUP_REMOVED lines=10> */
[----:B------:R-:W-:Y:S02]  /*6770*/  FADD.FTZ R220, R3, R64 ;  /* 0x0000004003dc7221 */ /* 0x000fe40000010000 */
[C---:B------:R-:W-:Y:S02]  /*6780*/  FMUL.FTZ R64, R158.reuse, R222 ;  /* 0x000000de9e407220 */ /* 0x040fe40000410000 */
[----:B------:R-:W-:-:S02]  /*6790*/  FMUL.FTZ R65, R158, R220 ;  /* 0x000000dc9e417220 */ /* 0x000fc40000410000 */
[C---:B------:R-:W-:Y:S02]  /*67a0*/  FFMA.FTZ R225, R157.reuse, R220, -R64 ;  /* 0x000000dc9de17223 */ /* 0x040fe40000010840 */
[----:B------:R-:W-:Y:S02]  /*67b0*/  FFMA.FTZ R218, R157, R222, R65 ;  /* 0x000000de9dda7223 */ /* 0x000fe40000010041 */
        /* <DEDUP_REMOVED lines=44> */
.L_x_3483:
        /* <DEDUP_REMOVED lines=13> */
.L_x_3408:
[----:B------:R-:W-:Y:S05]  /*6b50*/  BSYNC.RECONVERGENT B0 ;  /* 0x0000000000007941 */ /* 0x000fea0003800200 */
.L_x_3407:
[----:B------:R-:W-:-:S03]  /*6b60*/  UMOV UR26, 0xffffffff ;  /* 0xffffffff001a7882 */ /* 0x000fc60000000000 */
[----:B------:R-:W-:Y:S05]  /*6b70*/  BRA.DIV UR26, `(.L_x_3409) ;  /* 0x000000521acc7947 */ /* 0x000fea000b800000 */
[----:B--2---:R2:W1:Y:S04]  /*6b80*/  SHFL.DOWN PT, R72, R79, 0x2, 0x1f ;  /* 0x08401f004f487f89 */ /* 0x00446800000e0000 */
[----:B---3--:R2:W3:Y:S04]  /*6b90*/  SHFL.DOWN PT, R73, R78, 0x2, 0x1f ;  /* 0x08401f004e497f89 */ /* 0x0084e800000e0000 */
[----:B----4-:R2:W4:Y:S04]  /*6ba0*/  SHFL.DOWN PT, R74, R77, 0x2, 0x1f ;  /* 0x08401f004d4a7f89 */ /* 0x01052800000e0000 */
[----:B0-----:R2:W0:Y:S02]  /*6bb0*/  SHFL.DOWN PT, R224, R76, 0x2, 0x1f ;  /* 0x08401f004ce07f89 */ /* 0x00142400000e0000 */
.L_x_3489:
        /* <DEDUP_REMOVED lines=13> */
.L_x_3411:
[----:B------:R-:W-:Y:S05]  /*6c90*/  BSYNC.RECONVERGENT B0 ;  /* 0x0000000000007941 */ /* 0x000fea0003800200 */
.L_x_3410:
[----:B------:R-:W-:-:S03]  /*6ca0*/  UMOV UR26, 0xffffffff ;  /* 0xffffffff001a7882 */ /* 0x000fc60000000000 */
[----:B------:R-:W-:Y:S05]  /*6cb0*/  BRA.DIV UR26, `(.L_x_3412) ;  /* 0x000000521aec7947 */ /* 0x000fea000b800000 */
[----:B-1----:R1:W1:Y:S04]  /*6cc0*/  SHFL.DOWN PT, R72, R79, 0x4, 0x1f ;  /* 0x08801f004f487f89 */ /* 0x00226800000e0000 */
[----:B---3--:R3:W1:Y:S04]  /*6cd0*/  SHFL.DOWN PT, R73, R78, 0x4, 0x1f ;  /* 0x08801f004e497f89 */ /* 0x00866800000e0000 */
[----:B----4-:R3:W4:Y:S04]  /*6ce0*/  SHFL.DOWN PT, R74, R77, 0x4, 0x1f ;  /* 0x08801f004d4a7f89 */ /* 0x01072800000e0000 */
[----:B0-----:R3:W0:Y:S02]  /*6cf0*/  SHFL.DOWN PT, R224, R76, 0x4, 0x1f ;  /* 0x08801f004ce07f89 */ /* 0x00162400000e0000 */
.L_x_3495:
        /* <DEDUP_REMOVED lines=13> */
.L_x_3414:
[----:B------:R-:W-:Y:S05]  /*6dd0*/  BSYNC.RECONVERGENT B0 ;  /* 0x0000000000007941 */ /* 0x000fea0003800200 */
.L_x_3413:
[----:B------:R-:W-:-:S03]  /*6de0*/  UMOV UR26, 0xffffffff ;  /* 0xffffffff001a7882 */ /* 0x000fc60000000000 */
[----:B------:R-:W-:Y:S05]  /*6df0*/  BRA.DIV UR26, `(.L_x_3415) ;  /* 0x000000561a0c7947 */ /* 0x000fea000b800000 */
[----:B-1----:R1:W1:Y:S04]  /*6e00*/  SHFL.DOWN PT, R72, R79, 0x8, 0x1f ;  /* 0x09001f004f487f89 */ /* 0x00226800000e0000 */
[----:B------:R0:W1:Y:S04]  /*6e10*/  SHFL.DOWN PT, R73, R78, 0x8, 0x1f ;  /* 0x09001f004e497f89 */ /* 0x00006800000e0000 */
[----:B----4-:R4:W1:Y:S04]  /*6e20*/  SHFL.DOWN PT, R74, R77, 0x8, 0x1f ;  /* 0x09001f004d4a7f89 */ /* 0x01086800000e0000 */
[----:B0-----:R4:W0:Y:S02]  /*6e30*/  SHFL.DOWN PT, R224, R76, 0x8, 0x1f ;  /* 0x09001f004ce07f89 */ /* 0x00182400000e0000 */
.L_x_3501:
        /* <DEDUP_REMOVED lines=13> */
.L_x_3417:
[----:B------:R-:W-:Y:S05]  /*6f10*/  BSYNC.RECONVERGENT B0 ;  /* 0x0000000000007941 */ /* 0x000fea0003800200 */
.L_x_3416:
[----:B------:R-:W-:-:S03]  /*6f20*/  UMOV UR26, 0xffffffff ;  /* 0xffffffff001a7882 */ /* 0x000fc60000000000 */
[----:B------:R-:W-:Y:S05]  /*6f30*/  BRA.DIV UR26, `(.L_x_3418) ;  /* 0x000000561a2c7947 */ /* 0x000fea000b800000 */
[----:B-1----:R1:W1:Y:S04]  /*6f40*/  SHFL.DOWN PT, R72, R79, 0x10, 0x1f ;  /* 0x0a001f004f487f89 */ /* 0x00226800000e0000 */
[----:B------:R0:W1:Y:S04]  /*6f50*/  SHFL.DOWN PT, R73, R78, 0x10, 0x1f ;  /* 0x0a001f004e497f89 */ /* 0x00006800000e0000 */
[----:B------:R1:W1:Y:S04]  /*6f60*/  SHFL.DOWN PT, R74, R77, 0x10, 0x1f ;  /* 0x0a001f004d4a7f89 */ /* 0x00026800000e0000 */
[----:B0-----:R0:W0:Y:S02]  /*6f70*/  SHFL.DOWN PT, R224, R76, 0x10, 0x1f ;  /* 0x0a001f004ce07f89 */ /* 0x00102400000e0000 */
.L_x_3507:
        /* <DEDUP_REMOVED lines=13> */
.L_x_3420:
[----:B------:R-:W-:Y:S05]  /*7050*/  BSYNC.RECONVERGENT B0 ;  /* 0x0000000000007941 */ /* 0x000fea0003800200 */
.L_x_3419:
        /* <DEDUP_REMOVED lines=26> */
.L_x_3521:
        /* <DEDUP_REMOVED lines=15> */
.L_x_3423:
[----:B------:R-:W-:Y:S05]  /*72f0*/  BSYNC.RECONVERGENT B0 ;  /* 0x0000000000007941 */ /* 0x000fea0003800200 */
.L_x_3422:
        /* <DEDUP_REMOVED lines=38> */
.L_x_3405:
[----:B------:R-:W-:Y:S05]  /*7560*/  WARPSYNC.ALL ;  /* 0x0000000000007948 */ /* 0x000fea0003800000 */
[----:B------:R-:W-:Y:S01]  /*7570*/  BAR.SYNC.DEFER_BLOCKING 0x0 ;  /* 0x0000000000007b1d */ /* 0x000fe20000010000 */
[----:B------:R-:W-:Y:S01]  /*7580*/  FFMA.FTZ R69, R0, R219, RZ ;  /* 0x000000db00457223 */ /* 0x000fe200000100ff */
[----:B------:R-:W-:Y:S01]  /*7590*/  ISETP.NE.AND P0, PT, R126, RZ, PT ;  /* 0x000000ff7e00720c */ /* 0x000fe20003f05270 */
[----:B-1---5:R-:W-:Y:S01]  /*75a0*/  FADD.FTZ R78, -R2, R225 ;  /* 0x000000e1024e7221 */ /* 0x022fe20000010100 */
[----:B------:R-:W-:Y:S01]  /*75b0*/  FADD.FTZ R79, -R3, R220 ;  /* 0x000000dc034f7221 */ /* 0x000fe20000010100 */
[----:B------:R-:W-:Y:S01]  /*75c0*/  FFMA.FTZ R70, R28, R217, R69 ;  /* 0x000000d91c467223 */ /* 0x000fe20000010045 */
[----:B------:R-:W-:Y:S01]  /*75d0*/  FFMA.FTZ R69, R0, -R199, RZ ;  /* 0x800000c700457223 */ /* 0x000fe200000100ff */
[----:B------:R-:W-:Y:S01]  /*75e0*/  ISETP.GT.AND P2, PT, R121, 0x1e, PT ;  /* 0x0000001e7900780c */ /* 0x000fe20003f44270 */
[----:B------:R-:W-:Y:S07]  /*75f0*/  BSSY.RECONVERGENT B0, `(.L_x_3424) ;  /* 0x00001c4000007945 */ /* 0x000fee0003800200 */
[----:B------:R-:W-:-:S05]  /*7600*/  VOTEU.ALL UP0, P0 ;  /* 0x0000000000ff7886 */ /* 0x000fca0000000000 */
[----:B------:R-:W-:Y:S01]  /*7610*/  @!UP0 ULEA UR26, UR8, UR27, 0x4 ;  /* 0x0000001b081a8291 */ /* 0x000fe2000f8e20ff */
[----:B------:R-:W1:Y:S08]  /*7620*/  LDS.64 R60, [R123+0xa18] ;  /* 0x000a18007b3c7984 */ /* 0x000e700000000a00 */
[----:B0-----:R0:W-:Y:S01]  /*7630*/  @!P0 STS.128 [UR26+0x3910], R80 ;  /* 0x00391050ff008988 */ /* 0x0011e20008000c1a */
[-C--:B-1----:R-:W-:Y:S01]  /*7640*/  FMUL.FTZ R62, R60, R111.reuse ;  /* 0x0000006f3c3e7220 */ /* 0x082fe20000410000 */
[----:B------:R-:W-:-:S03]  /*7650*/  FMUL.FTZ R111, R61, R111 ;  /* 0x0000006f3d6f7220 */ /* 0x000fc60000410000 */
[-C--:B------:R-:W-:Y:S01]  /*7660*/  FFMA.FTZ R65, R61, R110.reuse, -R62 ;  /* 0x0000006e3d417223 */ /* 0x080fe2000001083e */
[----:B------:R-:W-:-:S03]  /*7670*/  FFMA.FTZ R111, R60, R110, R111 ;  /* 0x0000006e3c6f7223 */ /* 0x000fc6000001006f */
[----:B------:R-:W-:Y:S01]  /*7680*/  FADD.FTZ R65, R190, R65 ;  /* 0x00000041be417221 */ /* 0x000fe20000010000 */
[----:B------:R-:W-:-:S03]  /*7690*/  FADD.FTZ R174, R174, R111 ;  /* 0x0000006faeae7221 */ /* 0x000fc60000010000 */
[CC--:B------:R-:W-:Y:S01]  /*76a0*/  FMUL.FTZ R60, R158.reuse, R65.reuse ;  /* 0x000000419e3c7220 */ /* 0x0c0fe20000410000 */
[----:B------:R-:W-:Y:S01]  /*76b0*/  FMUL.FTZ R158, R158, R174 ;  /* 0x000000ae9e9e7220 */ /* 0x000fe20000410000 */
[----:B------:R-:W-:Y:S02]  /*76c0*/  FMUL.FTZ R73, R65, R48 ;  /* 0x0000003041497220 */ /* 0x000fe40000410000 */
        /* <DEDUP_REMOVED lines=43> */
[----:B------:R-:W-:Y:S01]  /*7980*/  FFMA.FTZ R143, R143, R167, R144 ;  /* 0x000000a78f8f7223 */ /* 0x000fe20000010090 */
[----:B------:R-:W-:Y:S02]  /*7990*/  FMUL.FTZ R144, R172, UR29 ;  /* 0x0000001dac907c20 */ /* 0x000fe40008410000 */
[----:B------:R-:W-:Y:S01]  /*79a0*/  FADD.FTZ R182, R182, R67 ;  /* 0x00000043b6b67221 */ /* 0x000fe20000010000 */
[----:B------:R-:W-:Y:S01]  /*79b0*/  FADD.FTZ R166, R166, R143 ;  /* 0x0000008fa6a67221 */ /* 0x000fe20000010000 */
[----:B------:R-:W-:Y:S02]  /*79c0*/  FFMA.FTZ R146, R61, UR28, -R144 ;  /* 0x0000001c3d927c23 */ /* 0x000fe40008010890 */
[C---:B------:R-:W-:Y:S01]  /*79d0*/  FMUL.FTZ R66, R142.reuse, R182 ;  /* 0x000000b68e427220 */ /* 0x040fe20000410000 */
[----:B------:R-:W-:-:S03]  /*79e0*/  FMUL.FTZ R67, R142, R166 ;  /* 0x000000a68e437220 */ /* 0x000fc60000410000 */
[C---:B------:R-:W-:Y:S01]  /*79f0*/  FFMA.FTZ R66, R141.reuse, R166, R66 ;  /* 0x000000a68d427223 */ /* 0x040fe20000010042 */
[----:B------:R-:W-:Y:S01]  /*7a00*/  FFMA.FTZ R68, R141, R182, -R67 ;  /* 0x000000b68d447223 */ /* 0x000fe20000010843 */
[----:B------:R-:W-:Y:S01]  /*7a10*/  FFMA.FTZ R67, R27, R216, R70 ;  /* 0x000000d81b437223 */ /* 0x000fe20000010046 */
[----:B------:R-:W-:Y:S01]  /*7a20*/  FADD.FTZ R216, -R11, R216 ;  /* 0x000000d80bd87221 */ /* 0x000fe20000010100 */
[----:B------:R-:W-:Y:S01]  /*7a30*/  FADD.FTZ R165, R165, R66 ;  /* 0x00000042a5a57221 */ /* 0x000fe20000010000 */
[----:B------:R-:W-:Y:S01]  /*7a40*/  FADD.FTZ R66, R181, R68 ;  /* 0x00000044b5427221 */ /* 0x000fe20000010000 */
[----:B------:R-:W-:Y:S01]  /*7a50*/  FFMA.FTZ R70, R26, R215, R67 ;  /* 0x000000d71a467223 */ /* 0x000fe20000010043 */
[----:B------:R-:W-:Y:S01]  /*7a60*/  FADD.FTZ R215, -R10, R215 ;  /* 0x000000d70ad77221 */ /* 0x000fe20000010100 */
[CC--:B------:R-:W-:Y:S01]  /*7a70*/  FMUL.FTZ R68, R140.reuse, R165.reuse ;  /* 0x000000a58c447220 */ /* 0x0c0fe20000410000 */
[----:B------:R-:W-:Y:S01]  /*7a80*/  FMUL.FTZ R140, R140, R66 ;  /* 0x000000428c8c7220 */ /* 0x000fe20000410000 */
[----:B------:R-:W-:Y:S01]  /*7a90*/  FFMA.FTZ R71, R25, R214, R70 ;  /* 0x000000d619477223 */ /* 0x000fe20000010046 */
[----:B------:R-:W-:Y:S01]  /*7aa0*/  FFMA.FTZ R70, R28, -R200, R69 ;  /* 0x800000c81c467223 */ /* 0x000fe20000010045 */
[C---:B------:R-:W-:Y:S01]  /*7ab0*/  FFMA.FTZ R67, R139.reuse, R66, -R68 ;  /* 0x000000428b437223 */ /* 0x040fe20000010844 */
[----:B------:R-:W-:Y:S01]  /*7ac0*/  FFMA.FTZ R139, R139, R165, R140 ;  /* 0x000000a58b8b7223 */ /* 0x000fe2000001008c */
[----:B------:R-:W-:Y:S01]  /*7ad0*/  FFMA.FTZ R72, R24, R213, R71 ;  /* 0x000000d518487223 */ /* 0x000fe20000010047 */
[----:B------:R-:W-:Y:S01]  /*7ae0*/  FFMA.FTZ R69, R27, -R202, R70 ;  /* 0x800000ca1b457223 */ /* 0x000fe20000010046 */
[----:B------:R-:W-:Y:S01]  /*7af0*/  FADD.FTZ R180, R180, R67 ;  /* 0x00000043b4b47221 */ /* 0x000fe20000010000 */
[----:B------:R-:W-:Y:S01]  /*7b00*/  FADD.FTZ R164, R164, R139 ;  /* 0x0000008ba4a47221 */ /* 0x000fe20000010000 */
[----:B------:R-:W-:Y:S01]  /*7b10*/  FFMA.FTZ R71, R23, R211, R72 ;  /* 0x000000d317477223 */ /* 0x000fe20000010048 */
[----:B------:R-:W-:Y:S01]  /*7b20*/  FFMA.FTZ R72, R26, -R201, R69 ;  /* 0x800000c91a487223 */ /* 0x000fe20000010045 */
[C---:B------:R-:W-:Y:S01]  /*7b30*/  FMUL.FTZ R68, R138.reuse, R180 ;  /* 0x000000b48a447220 */ /* 0x040fe20000410000 */
[-C--:B------:R-:W-:Y:S01]  /*7b40*/  FMUL.FTZ R67, R138, R164.reuse ;  /* 0x000000a48a437220 */ /* 0x080fe20000410000 */
[----:B------:R-:W-:Y:S01]  /*7b50*/  FFMA.FTZ R74, R22, R209, R71 ;  /* 0x000000d1164a7223 */ /* 0x000fe20000010047 */
[----:B------:R-:W-:Y:S01]  /*7b60*/  FADD.FTZ R214, -R9, R214 ;  /* 0x000000d609d67221 */ /* 0x000fe20000010100 */
        /* <DEDUP_REMOVED lines=24> */
[----:B------:R-:W-:Y:S01]  /*7cf0*/  FMUL.FTZ R71, R65, UR29 ;  /* 0x0000001d41477c20 */ /* 0x000fe20008410000 */
[----:B------:R-:W-:Y:S01]  /*7d00*/  FFMA.FTZ R70, R131, R178, -R133 ;  /* 0x000000b283467223 */ /* 0x000fe20000010885 */
[----:B------:R-:W-:Y:S01]  /*7d10*/  FFMA.FTZ R69, R19, -R194, R72 ;  /* 0x800000c213457223 */ /* 0x000fe20000010048 */
[----:B------:R-:W-:Y:S01]  /*7d20*/  FFMA.FTZ R75, R15, R220, R74 ;  /* 0x000000dc0f4b7223 */ /* 0x000fe2000001004a */
[----:B------:R-:W-:Y:S01]  /*7d30*/  FFMA.FTZ R68, R131, R162, R68 ;  /* 0x000000a283447223 */ /* 0x000fe20000010044 */
[----:B------:R-:W-:Y:S01]  /*7d40*/  FMUL.FTZ R74, R174, UR29 ;  /* 0x0000001dae4a7c20 */ /* 0x000fe20008410000 */
[----:B------:R-:W-:Y:S01]  /*7d50*/  FFMA.FTZ R72, R18, -R203, R69 ;  /* 0x800000cb12487223 */ /* 0x000fe20000010045 */
[C---:B------:R-:W-:Y:S01]  /*7d60*/  FFMA.FTZ R71, R174.reuse, UR28, R71 ;  /* 0x0000001cae477c23 */ /* 0x040fe20008010047 */
[----:B------:R-:W-:Y:S01]  /*7d70*/  FADD.FTZ R70, R177, R70 ;  /* 0x00000046b1467221 */ /* 0x000fe20000010000 */
[----:B------:R-:W-:Y:S01]  /*7d80*/  FADD.FTZ R68, R161, R68 ;  /* 0x00000044a1447221 */ /* 0x000fe20000010000 */
[----:B------:R-:W-:Y:S01]  /*7d90*/  FFMA.FTZ R69, R17, -R206, R72 ;  /* 0x800000ce11457223 */ /* 0x000fe20000010048 */
[----:B------:R-:W-:Y:S01]  /*7da0*/  FADD.FTZ R67, RZ, R218 ;  /* 0x000000daff437221 */ /* 0x000fe20000010000 */
[----:B0-----:R-:W-:Y:S01]  /*7db0*/  FFMA.FTZ R80, R65, UR28, -R74 ;  /* 0x0000001c41507c23 */ /* 0x001fe2000801084a */
[----:B------:R-:W-:Y:S01]  /*7dc0*/  FMUL.FTZ R74, R174, R48 ;  /* 0x00000030ae4a7220 */ /* 0x000fe20000410000 */
[----:B------:R-:W-:Y:S01]  /*7dd0*/  FFMA.FTZ R72, R16, -R221, R69 ;  /* 0x800000dd10487223 */ /* 0x000fe20000010045 */
[----:B------:R-:W-:Y:S01]  /*7de0*/  FMUL.FTZ R82, R78, R71 ;  /* 0x000000474e527220 */ /* 0x000fe20000410000 */
[C---:B------:R-:W-:Y:S01]  /*7df0*/  FMUL.FTZ R77, R67.reuse, R73 ;  /* 0x00000049434d7220 */ /* 0x040fe20000410000 */
[----:B------:R-:W-:Y:S01]  /*7e00*/  FMUL.FTZ R69, R67, R74 ;  /* 0x0000004a43457220 */ /* 0x000fe20000410000 */
[----:B------:R-:W-:Y:S01]  /*7e10*/  FFMA.FTZ R65, R15, -R222, R72 ;  /* 0x800000de0f417223 */ /* 0x000fe20000010048 */
[C---:B------:R-:W-:Y:S01]  /*7e20*/  FMUL.FTZ R72, R129.reuse, R70 ;  /* 0x0000004681487220 */ /* 0x040fe20000410000 */
[----:B------:R-:W-:Y:S01]  /*7e30*/  FMUL.FTZ R129, R129, R68 ;  /* 0x0000004481817220 */ /* 0x000fe20000410000 */
[----:B------:R-:W-:Y:S01]  /*7e40*/  FFMA.FTZ R80, R67, R80, R82 ;  /* 0x0000005043507223 */ /* 0x000fe20000010052 */
[----:B------:R-:W-:Y:S01]  /*7e50*/  FFMA.FTZ R76, R14, -R67, R65 ;  /* 0x800000430e4c7223 */ /* 0x000fe20000010041 */
[----:B------:R-:W-:Y:S01]  /*7e60*/  FMUL.FTZ R67, R173, UR29 ;  /* 0x0000001dad437c20 */ /* 0x000fe20008410000 */
[----:B------:R-:W-:Y:S01]  /*7e70*/  FADD.FTZ R29, R74, R29 ;  /* 0x0000001d4a1d7221 */ /* 0x000fe20000010000 */
[C---:B------:R-:W-:Y:S01]  /*7e80*/  FFMA.FTZ R77, R78.reuse, R74, R77 ;  /* 0x0000004a4e4d7223 */ /* 0x040fe2000001004d */
[C---:B------:R-:W-:Y:S01]  /*7e90*/  FFMA.FTZ R71, R127.reuse, R70, -R129 ;  /* 0x000000467f477223 */ /* 0x040fe20000010881 */
[----:B------:R-:W-:Y:S01]  /*7ea0*/  FFMA.FTZ R78, R78, R73, -R69 ;  /* 0x000000494e4e7223 */ /* 0x000fe20000010845 */
[CC--:B------:R-:W-:Y:S01]  /*7eb0*/  FMUL.FTZ R74, R62.reuse, R51.reuse ;  /* 0x000000333e4a7220 */ /* 0x0c0fe20000410000 */
[C---:B------:R-:W-:Y:S01]  /*7ec0*/  FFMA.FTZ R73, R62.reuse, UR28, -R67 ;  /* 0x0000001c3e497c23 */ /* 0x040fe20008010843 */
[----:B------:R-:W-:Y:S01]  /*7ed0*/  FMUL.FTZ R62, R62, UR29 ;  /* 0x0000001d3e3e7c20 */ /* 0x000fe20008410000 */
[----:B------:R-:W-:Y:S01]  /*7ee0*/  FFMA.FTZ R65, R127, R68, R72 ;  /* 0x000000447f417223 */ /* 0x000fe20000010048 */
[----:B------:R-:W-:Y:S01]  /*7ef0*/  FFMA.FTZ R131, R93, R174, R80 ;  /* 0x000000ae5d837223 */ /* 0x000fe20000010050 */
[----:B------:R-:W-:Y:S01]  /*7f00*/  FADD.FTZ R71, R176, R71 ;  /* 0x00000047b0477221 */ /* 0x000fe20000010000 */
[C---:B------:R-:W-:Y:S01]  /*7f10*/  FMUL.FTZ R69, R173.reuse, R51 ;  /* 0x00000033ad457220 */ /* 0x040fe20000410000 */
[----:B------:R-:W-:Y:S01]  /*7f20*/  FMUL.FTZ R80, R222, R74 ;  /* 0x0000004ade507220 */ /* 0x000fe20000410000 */
[----:B------:R-:W-:Y:S01]  /*7f30*/  FFMA.FTZ R72, R173, UR28, R62 ;  /* 0x0000001cad487c23 */ /* 0x000fe2000801003e */
[----:B------:R-:W-:Y:S01]  /*7f40*/  FADD.FTZ R65, R160, R65 ;  /* 0x00000041a0417221 */ /* 0x000fe20000010000 */
[----:B------:R-:W-:Y:S01]  /*7f50*/  FMUL.FTZ R67, R134, R71 ;  /* 0x0000004786437220 */ /* 0x000fe20000410000 */
[-C--:B------:R-:W-:Y:S01]  /*7f60*/  FFMA.FTZ R62, R79, R69.reuse, R80 ;  /* 0x000000454f3e7223 */ /* 0x080fe20000010050 */
[----:B------:R-:W-:Y:S01]  /*7f70*/  FADD.FTZ R30, R69, R30 ;  /* 0x0000001e451e7221 */ /* 0x000fe20000010000 */
[----:B------:R-:W-:Y:S01]  /*7f80*/  FMUL.FTZ R80, R222, R69 ;  /* 0x00000045de507220 */ /* 0x000fe20000410000 */
[C---:B------:R-:W-:Y:S01]  /*7f90*/  FMUL.FTZ R69, R79.reuse, R72 ;  /* 0x000000484f457220 */ /* 0x040fe20000410000 */
[-C--:B------:R-:W-:Y:S01]  /*7fa0*/  FMUL.FTZ R134, R134, R65.reuse ;  /* 0x0000004186867220 */ /* 0x080fe20000410000 */
[----:B------:R-:W-:Y:S01]  /*7fb0*/  FFMA.FTZ R72, R132, R65, R67 ;  /* 0x0000004184487223 */ /* 0x000fe20000010043 */
[----:B------:R-:W-:Y:S01]  /*7fc0*/  FFMA.FTZ R79, R79, R74, -R80 ;  /* 0x0000004a4f4f7223 */ /* 0x000fe20000010850 */
[----:B------:R-:W-:Y:S01]  /*7fd0*/  FFMA.FTZ R129, R222, R73, R69 ;  /* 0x00000049de817223 */ /* 0x000fe20000010045 */
[----:B------:R-:W-:Y:S01]  /*7fe0*/  FFMA.FTZ R134, R132, R71, -R134 ;  /* 0x0000004784867223 */ /* 0x000fe20000010886 */
[----:B------:R-:W-:Y:S01]  /*7ff0*/  FADD.FTZ R159, R159, R72 ;  /* 0x000000489f9f7221 */ /* 0x000fe20000010000 */
[-C--:B------:R-:W-:Y:S01]  /*8000*/  FMUL.FTZ R69, R65, R109.reuse ;  /* 0x0000006d41457220 */ /* 0x080fe20000410000 */
[----:B------:R-:W-:Y:S01]  /*8010*/  FADD.FTZ R72, -R12, R217 ;  /* 0x000000d90c487221 */ /* 0x000fe20000010100 */
[----:B------:R-:W-:Y:S01]  /*8020*/  FADD.FTZ R175, R175, R134 ;  /* 0x00000086afaf7221 */ /* 0x000fe20000010000 */
[-C--:B------:R-:W-:Y:S01]  /*8030*/  FMUL.FTZ R67, R159, R112.reuse ;  /* 0x000000709f437220 */ /* 0x080fe20000410000 */
[----:B------:R-:W-:Y:S01]  /*8040*/  FMUL.FTZ R83, R71, R109 ;  /* 0x0000006d47537220 */ /* 0x000fe20000410000 */
[----:B------:R-:W-:Y:S01]  /*8050*/  FMUL.FTZ R111, R200, R69 ;  /* 0x00000045c86f7220 */ /* 0x000fe20000410000 */
[----:B------:R-:W-:Y:S01]  /*8060*/  FMUL.FTZ R73, R175, R112 ;  /* 0x00000070af497220 */ /* 0x000fe20000410000 */
[----:B------:R-:W-:Y:S01]  /*8070*/  FADD.FTZ R74, -R13, R219 ;  /* 0x000000db0d4a7221 */ /* 0x000fe20000010100 */
[C---:B------:R-:W-:Y:S01]  /*8080*/  FMUL.FTZ R80, R199.reuse, R67 ;  /* 0x00000043c7507220 */ /* 0x040fe20000410000 */
[----:B------:R-:W-:Y:S01]  /*8090*/  FFMA.FTZ R111, R72, R83, -R111 ;  /* 0x00000053486f7223 */ /* 0x000fe2000001086f */
[----:B------:R-:W-:Y:S01]  /*80a0*/  FMUL.FTZ R81, R199, R73 ;  /* 0x00000049c7517220 */ /* 0x000fe20000410000 */
[----:B------:R-:W-:Y:S01]  /*80b0*/  FMUL.FTZ R83, R200, R83 ;  /* 0x00000053c8537220 */ /* 0x000fe20000410000 */
[----:B------:R-:W-:Y:S01]  /*80c0*/  FFMA.FTZ R82, R74, R73, -R80 ;  /* 0x000000494a527223 */ /* 0x000fe20000010850 */
[-C--:B------:R-:W-:Y:S01]  /*80d0*/  FMUL.FTZ R73, R68, R108.reuse ;  /* 0x0000006c44497220 */ /* 0x080fe20000410000 */
[----:B------:R-:W-:Y:S01]  /*80e0*/  FFMA.FTZ R81, R74, R67, R81 ;  /* 0x000000434a517223 */ /* 0x000fe20000010051 */
[----:B------:R-:W-:Y:S01]  /*80f0*/  FFMA.FTZ R80, R72, R69, R83 ;  /* 0x0000004548507223 */ /* 0x000fe20000010053 */
[----:B------:R-:W-:Y:S01]  /*8100*/  FMUL.FTZ R83, R70, R108 ;  /* 0x0000006c46537220 */ /* 0x000fe20000410000 */
[----:B------:R-:W-:Y:S01]  /*8110*/  FMUL.FTZ R127, R202, R73 ;  /* 0x00000049ca7f7220 */ /* 0x000fe20000410000 */
[----:B------:R-:W-:Y:S01]  /*8120*/  FADD.FTZ R81, RZ, R81 ;  /* 0x00000051ff517221 */ /* 0x000fe20000010000 */
[----:B------:R-:W-:Y:S01]  /*8130*/  FMUL.FTZ R132, R178, R107 ;  /* 0x0000006bb2847220 */ /* 0x000fe20000410000 */
[----:B------:R-:W-:Y:S01]  /*8140*/  FADD.FTZ R82, RZ, R82 ;  /* 0x00000052ff527221 */ /* 0x000fe20000010000 */
        /* <DEDUP_REMOVED lines=11> */
[----:B------:R-:W-:Y:S01]  /*8200*/  FFMA.FTZ R111, R215, R132, -R134 ;  /* 0x00000084d76f7223 */ /* 0x000fe20000010886 */
[----:B------:R-:W-:Y:S01]  /*8210*/  FMUL.FTZ R140, R61, R56 ;  /* 0x000000383d8c7220 */ /* 0x000fe20000410000 */
[-C--:B------:R-:W-:Y:S01]  /*8220*/  FMUL.FTZ R83, R179, R106.reuse ;  /* 0x0000006ab3537220 */ /* 0x080fe20000410000 */
[----:B------:R-:W-:Y:S01]  /*8230*/  FADD.FTZ R110, R81, R110 ;  /* 0x0000006e516e7221 */ /* 0x000fe20000010000 */
[----:B------:R-:W-:Y:S01]  /*8240*/  FMUL.FTZ R81, R163, R106 ;  /* 0x0000006aa3517220 */ /* 0x000fe20000410000 */
[----:B------:R-:W-:Y:S01]  /*8250*/  FADD.FTZ R111, R82, R111 ;  /* 0x0000006f526f7221 */ /* 0x000fe20000010000 */
[----:B------:R-:W-:Y:S01]  /*8260*/  FMUL.FTZ R138, R172, R56 ;  /* 0x00000038ac8a7220 */ /* 0x000fe20000410000 */
[----:B------:R-:W-:Y:S01]  /*8270*/  FADD.FTZ R223, -R4, R223 ;  /* 0x000000df04df7221 */ /* 0x000fe20000010100 */
[----:B------:R-:W-:Y:S01]  /*8280*/  FMUL.FTZ R127, R204, R81 ;  /* 0x00000051cc7f7220 */ /* 0x000fe20000410000 */
[----:B------:R-:W-:Y:S01]  /*8290*/  FMUL.FTZ R82, R221, R140 ;  /* 0x0000008cdd527220 */ /* 0x000fe20000410000 */
[-C--:B------:R-:W-:Y:S01]  /*82a0*/  FMUL.FTZ R134, R180, R105.reuse ;  /* 0x00000069b4867220 */ /* 0x080fe20000410000 */
[----:B------:R-:W-:Y:S01]  /*82b0*/  FFMA.FTZ R213, R114, -R105, R213 ;  /* 0x8000006972d57223 */ /* 0x000fe200000100d5 */
        /* <DEDUP_REMOVED lines=8> */
[----:B------:R-:W-:Y:S01]  /*8340*/  FFMA.FTZ R136, R213, R82, R136 ;  /* 0x00000052d5887223 */ /* 0x000fe20000010088 */
[----:B------:R-:W-:Y:S01]  /*8350*/  FADD.FTZ R83, R110, R83 ;  /* 0x000000536e537221 */ /* 0x000fe20000010000 */
[----:B------:R-:W-:Y:S01]  /*8360*/  FADD.FTZ R31, R138, R31 ;  /* 0x0000001f8a1f7221 */ /* 0x000fe20000010000 */
[----:B------:R-:W-:Y:S01]  /*8370*/  FMUL.FTZ R138, R221, R138 ;  /* 0x0000008add8a7220 */ /* 0x000fe20000410000 */
[----:B------:R-:W-:Y:S01]  /*8380*/  FFMA.FTZ R134, R213, R134, -R131 ;  /* 0x00000086d5867223 */ /* 0x000fe20000010883 */
[----:B------:R-:W-:Y:S01]  /*8390*/  FADD.FTZ R136, R83, R136 ;  /* 0x0000008853887221 */ /* 0x000fe20000010000 */
[-C--:B------:R-:W-:Y:S01]  /*83a0*/  FMUL.FTZ R83, R165, R101.reuse ;  /* 0x00000065a5537220 */ /* 0x080fe20000410000 */
[----:B------:R-:W-:Y:S01]  /*83b0*/  FADD.FTZ R111, R111, R132 ;  /* 0x000000846f6f7221 */ /* 0x000fe20000010000 */
[----:B------:R-:W-:Y:S01]  /*83c0*/  FFMA.FTZ R211, R104, -R101, R211 ;  /* 0x8000006568d37223 */ /* 0x000fe200000100d3 */
[----:B------:R-:W-:Y:S01]  /*83d0*/  FMUL.FTZ R110, R166, R95 ;  /* 0x0000005fa66e7220 */ /* 0x000fe20000410000 */
[----:B------:R-:W-:Y:S01]  /*83e0*/  FMUL.FTZ R131, R66, R101 ;  /* 0x0000006542837220 */ /* 0x000fe20000410000 */
[----:B------:R-:W-:Y:S01]  /*83f0*/  FMUL.FTZ R132, R198, R83 ;  /* 0x00000053c6847220 */ /* 0x000fe20000410000 */
[----:B------:R-:W-:Y:S01]  /*8400*/  FFMA.FTZ R150, R94, R173, R129 ;  /* 0x000000ad5e967223 */ /* 0x000fe20000010081 */
[----:B------:R-:W-:Y:S01]  /*8410*/  FFMA.FTZ R129, R223, R140, -R138 ;  /* 0x0000008cdf817223 */ /* 0x000fe2000001088a */
[-C--:B------:R-:W-:Y:S01]  /*8420*/  FFMA.FTZ R209, R102, -R95.reuse, R209 ;  /* 0x8000005f66d17223 */ /* 0x080fe200000100d1 */
[----:B------:R-:W-:Y:S01]  /*8430*/  FMUL.FTZ R140, R182, R95 ;  /* 0x0000005fb68c7220 */ /* 0x000fe20000410000 */
[----:B------:R-:W-:Y:S01]  /*8440*/  FMUL.FTZ R142, R195, R110 ;  /* 0x0000006ec38e7220 */ /* 0x000fe20000410000 */
[-C--:B------:R-:W-:Y:S01]  /*8450*/  FFMA.FTZ R138, R211, R131.reuse, -R132 ;  /* 0x00000083d38a7223 */ /* 0x080fe20000010884 */
[----:B------:R-:W-:Y:S01]  /*8460*/  FADD.FTZ R111, R111, R134 ;  /* 0x000000866f6f7221 */ /* 0x000fe20000010000 */
[----:B------:R-:W-:Y:S01]  /*8470*/  FMUL.FTZ R132, R198, R131 ;  /* 0x00000083c6847220 */ /* 0x000fe20000410000 */
[----:B------:R-:W-:Y:S01]  /*8480*/  FMUL.FTZ R131, R61, UR29 ;  /* 0x0000001d3d837c20 */ /* 0x000fe20008410000 */
[----:B------:R-:W-:Y:S01]  /*8490*/  FFMA.FTZ R142, R209, R140, -R142 ;  /* 0x0000008cd18e7223 */ /* 0x000fe2000001088e */
[----:B------:R-:W-:Y:S01]  /*84a0*/  FADD.FTZ R111, R111, R138 ;  /* 0x0000008a6f6f7221 */ /* 0x000fe20000010000 */
[----:B------:R-:W-:Y:S01]  /*84b0*/  FFMA.FTZ R61, R211, R83, R132 ;  /* 0x00000053d33d7223 */ /* 0x000fe20000010084 */
[----:B------:R-:W-:Y:S01]  /*84c0*/  FFMA.FTZ R132, R172, UR28, R131 ;  /* 0x0000001cac847c23 */ /* 0x000fe20008010083 */
[-C--:B------:R-:W-:Y:S01]  /*84d0*/  FFMA.FTZ R212, R103, -R92.reuse, R212 ;  /* 0x8000005c67d47223 */ /* 0x080fe200000100d4 */
[----:B------:R-:W-:Y:S01]  /*84e0*/  FADD.FTZ R142, R111, R142 ;  /* 0x0000008e6f8e7221 */ /* 0x000fe20000010000 */
[----:B------:R-:W-:Y:S01]  /*84f0*/  FMUL.FTZ R111, R167, R92 ;  /* 0x0000005ca76f7220 */ /* 0x000fe20000410000 */
[----:B------:R-:W-:Y:S01]  /*8500*/  FMUL.FTZ R148, R223, R132 ;  /* 0x00000084df947220 */ /* 0x000fe20000410000 */
[----:B------:R-:W-:Y:S01]  /*8510*/  FMUL.FTZ R132, R168, R91 ;  /* 0x0000005ba8847220 */ /* 0x000fe20000410000 */
[----:B------:R-:W-:Y:S01]  /*8520*/  FMUL.FTZ R131, R183, R92 ;  /* 0x0000005cb7837220 */ /* 0x000fe20000410000 */
[----:B------:R-:W-:Y:S01]  /*8530*/  FMUL.FTZ R133, R196, R111 ;  /* 0x0000006fc4857220 */ /* 0x000fe20000410000 */
[----:B------:R-:W-:Y:S01]  /*8540*/  FMUL.FTZ R140, R195, R140 ;  /* 0x0000008cc38c7220 */ /* 0x000fe20000410000 */
[----:B------:R-:W-:Y:S01]  /*8550*/  FADD.FTZ R61, R136, R61 ;  /* 0x0000003d883d7221 */ /* 0x000fe20000010000 */
[----:B------:R-:W-:Y:S01]  /*8560*/  FADD.FTZ R207, -R8, R207 ;  /* 0x000000cf08cf7221 */ /* 0x000fe20000010100 */
[----:B------:R-:W-:Y:S01]  /*8570*/  FMUL.FTZ R136, R184, R91 ;  /* 0x0000005bb8887220 */ /* 0x000fe20000410000 */
[----:B------:R-:W-:Y:S01]  /*8580*/  FMUL.FTZ R134, R191, R132 ;  /* 0x00000084bf867220 */ /* 0x000fe20000410000 */
[-C--:B------:R-:W-:Y:S01]  /*8590*/  FFMA.FTZ R133, R212, R131.reuse, -R133 ;  /* 0x00000083d4857223 */ /* 0x080fe20000010885 */
[----:B------:R-:W-:Y:S01]  /*85a0*/  FFMA.FTZ R140, R209, R110, R140 ;  /* 0x0000006ed18c7223 */ /* 0x000fe2000001008c */
[----:B------:R-:W-:Y:S01]  /*85b0*/  FMUL.FTZ R131, R196, R131 ;  /* 0x00000083c4837220 */ /* 0x000fe20000410000 */
[-C--:B------:R-:W-:Y:S01]  /*85c0*/  FFMA.FTZ R138, R207, R136.reuse, -R134 ;  /* 0x00000088cf8a7223 */ /* 0x080fe20000010886 */
[----:B------:R-:W-:Y:S01]  /*85d0*/  FMUL.FTZ R136, R191, R136 ;  /* 0x00000088bf887220 */ /* 0x000fe20000410000 */
[----:B------:R-:W-:Y:S01]  /*85e0*/  FADD.FTZ R61, R61, R140 ;  /* 0x0000008c3d3d7221 */ /* 0x000fe20000010000 */
[----:B------:R-:W-:Y:S01]  /*85f0*/  FFMA.FTZ R134, R212, R111, R131 ;  /* 0x0000006fd4867223 */ /* 0x000fe20000010083 */
[-C--:B------:R-:W-:Y:S01]  /*8600*/  FMUL.FTZ R135, R169, R89.reuse ;  /* 0x00000059a9877220 */ /* 0x080fe20000410000 */
[----:B------:R-:W-:Y:S01]  /*8610*/  FFMA.FTZ R136, R207, R132, R136 ;  /* 0x00000084cf887223 */ /* 0x000fe20000010088 */
[----:B------:R-:W-:Y:S01]  /*8620*/  FADD.FTZ R210, -R7, R210 ;  /* 0x000000d207d27221 */ /* 0x000fe20000010100 */
[----:B------:R-:W-:Y:S01]  /*8630*/  FADD.FTZ R61, R61, R134 ;  /* 0x000000863d3d7221 */ /* 0x000fe20000010000 */
[----:B------:R-:W-:Y:S01]  /*8640*/  FMUL.FTZ R131, R64, R89 ;  /* 0x0000005940837220 */ /* 0x000fe20000410000 */
[----:B------:R-:W-:Y:S01]  /*8650*/  FMUL.FTZ R137, R194, R135 ;  /* 0x00000087c2897220 */ /* 0x000fe20000410000 */
[----:B------:R-:W-:Y:S01]  /*8660*/  FADD.FTZ R133, R142, R133 ;  /* 0x000000858e857221 */ /* 0x000fe20000010000 */
[----:B------:R-:W-:Y:S01]  /*8670*/  FADD.FTZ R61, R61, R136 ;  /* 0x000000883d3d7221 */ /* 0x000fe20000010000 */
[-C--:B------:R-:W-:Y:S01]  /*8680*/  FMUL.FTZ R136, R170, R88.reuse ;  /* 0x00000058aa887220 */ /* 0x080fe20000410000 */
[-C--:B------:R-:W-:Y:S01]  /*8690*/  FFMA.FTZ R140, R210, R131.reuse, -R137 ;  /* 0x00000083d28c7223 */ /* 0x080fe20000010889 */
[----:B------:R-:W-:Y:S01]  /*86a0*/  FMUL.FTZ R131, R194, R131 ;  /* 0x00000083c2837220 */ /* 0x000fe20000410000 */
[----:B------:R-:W-:Y:S01]  /*86b0*/  FADD.FTZ R205, -R6, R205 ;  /* 0x000000cd06cd7221 */ /* 0x000fe20000010100 */
[----:B------:R-:W-:Y:S01]  /*86c0*/  FMUL.FTZ R142, R63, R88 ;  /* 0x000000583f8e7220 */ /* 0x000fe20000410000 */
[----:B------:R-:W-:Y:S01]  /*86d0*/  FMUL.FTZ R144, R203, R136 ;  /* 0x00000088cb907220 */ /* 0x000fe20000410000 */
[----:B------:R-:W-:Y:S01]  /*86e0*/  FFMA.FTZ R134, R210, R135, R131 ;  /* 0x00000087d2867223 */ /* 0x000fe20000010083 */
[----:B------:R-:W-:Y:S01]  /*86f0*/  FADD.FTZ R133, R133, R138 ;  /* 0x0000008a85857221 */ /* 0x000fe20000010000 */
[-C--:B------:R-:W-:Y:S01]  /*8700*/  FMUL.FTZ R131, R171, R59.reuse ;  /* 0x0000003bab837220 */ /* 0x080fe20000410000 */
[-C--:B------:R-:W-:Y:S01]  /*8710*/  FFMA.FTZ R144, R205, R142.reuse, -R144 ;  /* 0x0000008ecd907223 */ /* 0x080fe20000010890 */
[----:B------:R-:W-:Y:S01]  /*8720*/  FMUL.FTZ R142, R203, R142 ;  /* 0x0000008ecb8e7220 */ /* 0x000fe20000410000 */
[----:B------:R-:W-:Y:S01]  /*8730*/  FMUL.FTZ R137, R60, R59 ;  /* 0x0000003b3c897220 */ /* 0x000fe20000410000 */
[----:B------:R-:W-:Y:S01]  /*8740*/  FADD.FTZ R61, R61, R134 ;  /* 0x000000863d3d7221 */ /* 0x000fe20000010000 */
[----:B------:R-:W-:Y:S01]  /*8750*/  FADD.FTZ R208, -R5, R208 ;  /* 0x000000d005d07221 */ /* 0x000fe20000010100 */
        /* <DEDUP_REMOVED lines=8> */
[----:B------:R-:W-:Y:S01]  /*87e0*/  FMUL.FTZ R137, R171, UR29 ;  /* 0x0000001dab897c20 */ /* 0x000fe20008410000 */
[----:B------:R-:W-:Y:S01]  /*87f0*/  FADD.FTZ R138, R133, R138 ;  /* 0x0000008a858a7221 */ /* 0x000fe20000010000 */
[----:B------:R-:W-:Y:S01]  /*8800*/  FADD.FTZ R32, R131, R32 ;  /* 0x0000002083207221 */ /* 0x000fe20000010000 */
[----:B------:R-:W-:Y:S01]  /*8810*/  FADD.FTZ R134, R61, R134 ;  /* 0x000000863d867221 */ /* 0x000fe20000010000 */
[----:B------:R-:W-:Y:S01]  /*8820*/  FFMA.FTZ R137, R60, UR28, -R137 ;  /* 0x0000001c3c897c23 */ /* 0x000fe20008010889 */
[----:B------:R-:W-:Y:S01]  /*8830*/  FADD.FTZ R138, R138, R129 ;  /* 0x000000818a8a7221 */ /* 0x000fe20000010000 */
[----:B------:R-:W-:Y:S01]  /*8840*/  FMUL.FTZ R60, R60, UR29 ;  /* 0x0000001d3c3c7c20 */ /* 0x000fe20008410000 */
[----:B------:R-:W-:Y:S01]  /*8850*/  FADD.FTZ R129, R134, R127 ;  /* 0x0000007f86817221 */ /* 0x000fe20000010000 */
[----:B------:R-:W-:Y:S01]  /*8860*/  FFMA.FTZ R75, R14, R225, R75 ;  /* 0x000000e10e4b7223 */ /* 0x000fe2000001004b */
[----:B------:R-:W-:Y:S01]  /*8870*/  FADD.FTZ R131, R138, R79 ;  /* 0x0000004f8a837221 */ /* 0x000fe20000010000 */
[----:B------:R-:W-:Y:S01]  /*8880*/  FFMA.FTZ R61, R171, UR28, R60 ;  /* 0x0000001cab3d7c23 */ /* 0x000fe2000801003c */
[----:B------:R-:W-:Y:S01]  /*8890*/  FADD.FTZ R62, R129, R62 ;  /* 0x0000003e813e7221 */ /* 0x000fe20000010000 */
[----:B------:R-:W-:Y:S01]  /*88a0*/  SHFL.DOWN PT, R140, R76, 0x1, 0x1f ;  /* 0x08201f004c8c7f89 */ /* 0x000fe200000e0000 */
[----:B------:R-:W-:Y:S01]  /*88b0*/  FADD.FTZ R131, R131, R78 ;  /* 0x0000004e83837221 */ /* 0x000fe20000010000 */
[----:B------:R-:W-:Y:S01]  /*88c0*/  FMUL.FTZ R79, R208, R61 ;  /* 0x0000003dd04f7220 */ /* 0x000fe20000410000 */
[----:B------:R-:W-:Y:S01]  /*88d0*/  FADD.FTZ R60, R62, R77 ;  /* 0x0000004d3e3c7221 */ /* 0x000fe20000010000 */
[----:B------:R-:W0:Y:S01]  /*88e0*/  SHFL.DOWN PT, R129, R75, 0x1, 0x1f ;  /* 0x08201f004b817f89 */ /* 0x000e2200000e0000 */
[----:B------:R-:W-:Y:S01]  /*88f0*/  FMUL.FTZ R61, R63, UR29 ;  /* 0x0000001d3f3d7c20 */ /* 0x000fe20008410000 */
[----:B------:R-:W-:Y:S01]  /*8900*/  FFMA.FTZ R79, R206, R137, R79 ;  /* 0x00000089ce4f7223 */ /* 0x000fe2000001004f */
[----:B------:R-:W-:Y:S01]  /*8910*/  FFMA.FTZ R146, R221, R146, R148 ;  /* 0x00000092dd927223 */ /* 0x000fe20000010094 */
[----:B------:R-:W1:Y:S01]  /*8920*/  SHFL.DOWN PT, R77, R60, 0x1, 0x1f ;  /* 0x08201f003c4d7f89 */ /* 0x000e6200000e0000 */
[----:B------:R-:W-:Y:S01]  /*8930*/  FFMA.FTZ R62, R170, UR28, R61 ;  /* 0x0000001caa3e7c23 */ /* 0x000fe2000801003d */
[----:B------:R-:W-:Y:S01]  /*8940*/  FMUL.FTZ R61, R169, UR29 ;  /* 0x0000001da93d7c20 */ /* 0x000fe20008410000 */
[----:B------:R-:W-:Y:S01]  /*8950*/  FADD.FTZ R33, R136, R33 ;  /* 0x0000002188217221 */ /* 0x000fe20000010000 */
[----:B------:R-:W2:Y:S01]  /*8960*/  SHFL.DOWN PT, R138, R131, 0x1, 0x1f ;  /* 0x08201f00838a7f89 */ /* 0x000ea200000e0000 */
[----:B------:R-:W-:Y:S01]  /*8970*/  FMUL.FTZ R134, R205, R62 ;  /* 0x0000003ecd867220 */ /* 0x000fe20000410000 */
[----:B------:R-:W-:Y:S01]  /*8980*/  FMUL.FTZ R62, R64, UR29 ;  /* 0x0000001d403e7c20 */ /* 0x000fe20008410000 */
[----:B------:R-:W-:Y:S01]  /*8990*/  FFMA.FTZ R136, R96, R171, R79 ;  /* 0x000000ab60887223 */ /* 0x000fe2000001004f */
[----:B------:R-:W-:Y:S01]  /*89a0*/  FFMA.FTZ R127, R97, R172, R146 ;  /* 0x000000ac617f7223 */ /* 0x000fe20000010092 */
[----:B------:R-:W-:Y:S01]  /*89b0*/  FFMA.FTZ R79, R64, UR28, -R61 ;  /* 0x0000001c404f7c23 */ /* 0x000fe2000801083d */
[----:B------:R-:W-:Y:S01]  /*89c0*/  FMUL.FTZ R78, R170, UR29 ;  /* 0x0000001daa4e7c20 */ /* 0x000fe20008410000 */
[----:B------:R-:W-:Y:S01]  /*89d0*/  FFMA.FTZ R61, R169, UR28, R62 ;  /* 0x0000001ca93d7c23 */ /* 0x000fe2000801003e */
[----:B------:R-:W-:Y:S01]  /*89e0*/  FADD.FTZ R86, R127, R86 ;  /* 0x000000567f567221 */ /* 0x000fe20000010000 */
[----:B------:R-:W-:Y:S01]  /*89f0*/  MOV R62, R75 ;  /* 0x0000004b003e7202 */ /* 0x000fe20000000f00 */
[----:B------:R-:W-:Y:S01]  /*8a00*/  FFMA.FTZ R78, R63, UR28, -R78 ;  /* 0x0000001c3f4e7c23 */ /* 0x000fe2000801084e */
[----:B------:R-:W-:Y:S01]  /*8a10*/  FMUL.FTZ R127, R210, R61 ;  /* 0x0000003dd27f7220 */ /* 0x000fe20000410000 */
[----:B------:R-:W-:Y:S01]  /*8a20*/  MOV R63, R76 ;  /* 0x0000004c003f7202 */ /* 0x000fe20000000f00 */
[----:B------:R-:W-:Y:S01]  /*8a30*/  FADD.FTZ R85, R136, R85 ;  /* 0x0000005588557221 */ /* 0x000fe20000010000 */
[----:B------:R-:W-:Y:S01]  /*8a40*/  MOV R61, R131 ;  /* 0x00000083003d7202 */ /* 0x000fe20000000f00 */
[----:B------:R-:W-:Y:S01]  /*8a50*/  FFMA.FTZ R78, R203, R78, R134 ;  /* 0x0000004ecb4e7223 */ /* 0x000fe20000010086 */
[----:B0-----:R-:W-:Y:S01]  /*8a60*/  @!P2 FADD.FTZ R62, R62, R129 ;  /* 0x000000813e3ea221 */ /* 0x001fe20000010000 */
[----:B------:R-:W-:Y:S01]  /*8a70*/  @!P2 FADD.FTZ R63, R63, R140 ;  /* 0x0000008c3f3fa221 */ /* 0x000fe20000010000 */
[----:B------:R-:W-:Y:S01]  /*8a80*/  FFMA.FTZ R79, R194, R79, R127 ;  /* 0x0000004fc24f7223 */ /* 0x000fe2000001007f */
[----:B------:R-:W-:Y:S01]  /*8a90*/  FFMA.FTZ R75, R99, R170, R78 ;  /* 0x000000aa634b7223 */ /* 0x000fe2000001004e */
[----:B-1----:R-:W-:Y:S01]  /*8aa0*/  @!P2 FADD.FTZ R60, R77, R60 ;  /* 0x0000003c4d3ca221 */ /* 0x002fe20000010000 */
[----:B------:R-:W0:Y:S01]  /*8ab0*/  SHFL.DOWN PT, R131, R62, 0x2, 0x1f ;  /* 0x08401f003e837f89 */ /* 0x000e2200000e0000 */
[----:B------:R-:W-:Y:S01]  /*8ac0*/  FADD.FTZ R35, R132, R35 ;  /* 0x0000002384237221 */ /* 0x000fe20000010000 */
[----:B------:R-:W-:Y:S01]  /*8ad0*/  FADD.FTZ R84, R75, R84 ;  /* 0x000000544b547221 */ /* 0x000fe20000010000 */
[----:B--2---:R-:W-:Y:S01]  /*8ae0*/  @!P2 FADD.FTZ R61, R61, R138 ;  /* 0x0000008a3d3da221 */ /* 0x004fe20000010000 */
[----:B------:R-:W1:Y:S01]  /*8af0*/  SHFL.DOWN PT, R136, R63, 0x2, 0x1f ;  /* 0x08401f003f887f89 */ /* 0x000e6200000e0000 */
[----:B------:R-:W-:Y:S01]  /*8b00*/  ISETP.GT.AND P2, PT, R121, 0x1d, PT ;  /* 0x0000001d7900780c */ /* 0x000fe20003f44270 */
[----:B------:R-:W-:Y:S01]  /*8b10*/  FMUL.FTZ R75, R184, UR29 ;  /* 0x0000001db84b7c20 */ /* 0x000fe20008410000 */
[----:B------:R-:W-:Y:S01]  /*8b20*/  FADD.FTZ R36, R111, R36 ;  /* 0x000000246f247221 */ /* 0x000fe20000010000 */
[----:B------:R-:W2:Y:S01]  /*8b30*/  SHFL.DOWN PT, R129, R60, 0x2, 0x1f ;  /* 0x08401f003c817f89 */ /* 0x000ea200000e0000 */
[----:B------:R-:W-:Y:S01]  /*8b40*/  FADD.FTZ R37, R110, R37 ;  /* 0x000000256e257221 */ /* 0x000fe20000010000 */
[C---:B------:R-:W-:Y:S01]  /*8b50*/  FFMA.FTZ R64, R168.reuse, UR28, R75 ;  /* 0x0000001ca8407c23 */ /* 0x040fe2000801004b */
[----:B------:R-:W-:Y:S01]  /*8b60*/  FMUL.FTZ R76, R167, UR29 ;  /* 0x0000001da74c7c20 */ /* 0x000fe20008410000 */
[----:B------:R-:W3:Y:S01]  /*8b70*/  SHFL.DOWN PT, R134, R61, 0x2, 0x1f ;  /* 0x08401f003d867f89 */ /* 0x000ee200000e0000 */
[----:B------:R-:W-:Y:S01]  /*8b80*/  FMUL.FTZ R77, R168, UR29 ;  /* 0x0000001da84d7c20 */ /* 0x000fe20008410000 */
[----:B------:R-:W-:Y:S01]  /*8b90*/  FMUL.FTZ R78, R207, R64 ;  /* 0x00000040cf4e7220 */ /* 0x000fe20000410000 */
[C---:B------:R-:W-:Y:S01]  /*8ba0*/  FMUL.FTZ R64, R183.reuse, UR29 ;  /* 0x0000001db7407c20 */ /* 0x040fe20008410000 */
[----:B------:R-:W-:Y:S01]  /*8bb0*/  FFMA.FTZ R183, R183, UR28, -R76 ;  /* 0x0000001cb7b77c23 */ /* 0x000fe2000801084c */
[----:B------:R-:W-:Y:S01]  /*8bc0*/  FFMA.FTZ R184, R184, UR28, -R77 ;  /* 0x0000001cb8b87c23 */ /* 0x000fe2000801084d */
[----:B------:R-:W-:Y:S01]  /*8bd0*/  FADD.FTZ R38, R83, R38 ;  /* 0x0000002653267221 */ /* 0x000fe20000010000 */
[----:B------:R-:W-:Y:S01]  /*8be0*/  FFMA.FTZ R75, R167, UR28, R64 ;  /* 0x0000001ca74b7c23 */ /* 0x000fe20008010040 */
[----:B------:R-:W-:Y:S01]  /*8bf0*/  FFMA.FTZ R64, R98, R169, R79 ;  /* 0x000000a962407223 */ /* 0x000fe2000001004f */
[----:B------:R-:W-:Y:S01]  /*8c00*/  FFMA.FTZ R191, R191, R184, R78 ;  /* 0x000000b8bfbf7223 */ /* 0x000fe2000001004e */
[----:B------:R-:W-:Y:S01]  /*8c10*/  FADD.FTZ R39, R82, R39 ;  /* 0x0000002752277221 */ /* 0x000fe20000010000 */
[----:B------:R-:W-:Y:S01]  /*8c20*/  FMUL.FTZ R75, R212, R75 ;  /* 0x0000004bd44b7220 */ /* 0x000fe20000410000 */
[----:B0-----:R-:W-:Y:S01]  /*8c30*/  @!P2 FADD.FTZ R62, R62, R131 ;  /* 0x000000833e3ea221 */ /* 0x001fe20000010000 */
[----:B------:R-:W-:Y:S01]  /*8c40*/  FADD.FTZ R57, R64, R57 ;  /* 0x0000003940397221 */ /* 0x000fe20000010000 */
[----:B------:R-:W-:Y:S01]  /*8c50*/  FMUL.FTZ R77, R164, UR29 ;  /* 0x0000001da44d7c20 */ /* 0x000fe20008410000 */
[----:B------:R-:W-:Y:S01]  /*8c60*/  FFMA.FTZ R196, R196, R183, R75 ;  /* 0x000000b7c4c47223 */ /* 0x000fe2000001004b */
[----:B-1----:R-:W-:Y:S01]  /*8c70*/  @!P2 FADD.FTZ R63, R63, R136 ;  /* 0x000000883f3fa221 */ /* 0x002fe20000010000 */
[----:B------:R-:W0:Y:S01]  /*8c80*/  SHFL.DOWN PT, R127, R62, 0x4, 0x1f ;  /* 0x08801f003e7f7f89 */ /* 0x000e2200000e0000 */
[----:B------:R-:W-:Y:S01]  /*8c90*/  FMUL.FTZ R75, R166, UR29 ;  /* 0x0000001da64b7c20 */ /* 0x000fe20008410000 */
[----:B------:R-:W-:Y:S01]  /*8ca0*/  FADD.FTZ R40, R81, R40 ;  /* 0x0000002851287221 */ /* 0x000fe20000010000 */
[----:B--2---:R-:W-:Y:S01]  /*8cb0*/  @!P2 FADD.FTZ R60, R60, R129 ;  /* 0x000000813c3ca221 */ /* 0x004fe20000010000 */
[----:B------:R-:W1:Y:S01]  /*8cc0*/  SHFL.DOWN PT, R132, R63, 0x4, 0x1f ;  /* 0x08801f003f847f89 */ /* 0x000e6200000e0000 */
[C---:B------:R-:W-:Y:S01]  /*8cd0*/  FFMA.FTZ R76, R182.reuse, UR28, -R75 ;  /* 0x0000001cb64c7c23 */ /* 0x040fe2000801084b */
[----:B------:R-:W-:Y:S01]  /*8ce0*/  FMUL.FTZ R75, R182, UR29 ;  /* 0x0000001db64b7c20 */ /* 0x000fe20008410000 */
[----:B---3--:R-:W-:Y:S01]  /*8cf0*/  @!P2 FADD.FTZ R61, R61, R134 ;  /* 0x000000863d3da221 */ /* 0x008fe20000010000 */
[----:B------:R-:W2:Y:S01]  /*8d00*/  SHFL.DOWN PT, R111, R60, 0x4, 0x1f ;  /* 0x08801f003c6f7f89 */ /* 0x000ea200000e0000 */
[----:B------:R-:W-:Y:S01]  /*8d10*/  ISETP.GT.AND P2, PT, R121, 0x1b, PT ;  /* 0x0000001b7900780c */ /* 0x000fe20003f44270 */
[----:B------:R-:W-:Y:S01]  /*8d20*/  FFMA.FTZ R64, R166, UR28, R75 ;  /* 0x0000001ca6407c23 */ /* 0x000fe2000801004b */
[----:B------:R-:W-:Y:S01]  /*8d30*/  FMUL.FTZ R75, R165, UR29 ;  /* 0x0000001da54b7c20 */ /* 0x000fe20008410000 */
[----:B------:R-:W3:Y:S01]  /*8d40*/  SHFL.DOWN PT, R110, R61, 0x4, 0x1f ;  /* 0x08801f003d6e7f89 */ /* 0x000ee200000e0000 */
[----:B------:R-:W-:Y:S01]  /*8d50*/  FFMA.FTZ R191, R100, R168, R191 ;  /* 0x000000a864bf7223 */ /* 0x000fe200000100bf */
[----:B------:R-:W-:Y:S01]  /*8d60*/  FMUL.FTZ R78, R209, R64 ;  /* 0x00000040d14e7220 */ /* 0x000fe20000410000 */
[C---:B------:R-:W-:Y:S01]  /*8d70*/  FMUL.FTZ R64, R66.reuse, UR29 ;  /* 0x0000001d42407c20 */ /* 0x040fe20008410000 */
[----:B------:R-:W-:Y:S01]  /*8d80*/  FFMA.FTZ R79, R66, UR28, -R75 ;  /* 0x0000001c424f7c23 */ /* 0x000fe2000801084b */
[C---:B------:R-:W-:Y:S01]  /*8d90*/  FMUL.FTZ R75, R180.reuse, UR29 ;  /* 0x0000001db44b7c20 */ /* 0x040fe20008410000 */
[----:B------:R-:W-:Y:S01]  /*8da0*/  FFMA.FTZ R195, R195, R76, R78 ;  /* 0x0000004cc3c37223 */ /* 0x000fe2000001004e */
[----:B------:R-:W-:Y:S01]  /*8db0*/  FFMA.FTZ R64, R165, UR28, R64 ;  /* 0x0000001ca5407c23 */ /* 0x000fe20008010040 */
[----:B------:R-:W-:Y:S01]  /*8dc0*/  FFMA.FTZ R180, R180, UR28, -R77 ;  /* 0x0000001cb4b47c23 */ /* 0x000fe2000801084d */
[----:B------:R-:W-:Y:S01]  /*8dd0*/  FMUL.FTZ R77, R162, UR29 ;  /* 0x0000001da24d7c20 */ /* 0x000fe20008410000 */
[----:B------:R-:W-:Y:S01]  /*8de0*/  FMUL.FTZ R66, R163, UR29 ;  /* 0x0000001da3427c20 */ /* 0x000fe20008410000 */
[----:B------:R-:W-:Y:S01]  /*8df0*/  FMUL.FTZ R211, R211, R64 ;  /* 0x00000040d3d37220 */ /* 0x000fe20000410000 */
[----:B0-----:R-:W-:Y:S01]  /*8e00*/  @!P2 FADD.FTZ R62, R62, R127 ;  /* 0x0000007f3e3ea221 */ /* 0x001fe20000010000 */
[----:B------:R-:W-:Y:S01]  /*8e10*/  FFMA.FTZ R64, R164, UR28, R75 ;  /* 0x0000001ca4407c23 */ /* 0x000fe2000801004b */
[----:B------:R-:W-:Y:S01]  /*8e20*/  FFMA.FTZ R196, R103, R167, R196 ;  /* 0x000000a767c47223 */ /* 0x000fe200000100c4 */
[----:B------:R-:W-:Y:S01]  /*8e30*/  FFMA.FTZ R79, R198, R79, R211 ;  /* 0x0000004fc64f7223 */ /* 0x000fe200000100d3 */
[----:B-1----:R-:W-:Y:S01]  /*8e40*/  @!P2 FADD.FTZ R63, R63, R132 ;  /* 0x000000843f3fa221 */ /* 0x002fe20000010000 */
[----:B------:R-:W-:Y:S01]  /*8e50*/  FMUL.FTZ R76, R213, R64 ;  /* 0x00000040d54c7220 */ /* 0x000fe20000410000 */
[C---:B------:R-:W-:Y:S01]  /*8e60*/  FMUL.FTZ R64, R179.reuse, UR29 ;  /* 0x0000001db3407c20 */ /* 0x040fe20008410000 */
[----:B------:R-:W-:Y:S01]  /*8e70*/  FFMA.FTZ R78, R104, R165, R79 ;  /* 0x000000a5684e7223 */ /* 0x000fe2000001004f */
[----:B--2---:R-:W-:Y:S01]  /*8e80*/  @!P2 FADD.FTZ R60, R60, R111 ;  /* 0x0000006f3c3ca221 */ /* 0x004fe20000010000 */
[----:B------:R-:W-:Y:S01]  /*8e90*/  FFMA.FTZ R179, R179, UR28, -R66 ;  /* 0x0000001cb3b37c23 */ /* 0x000fe20008010842 */
[----:B------:R-:W0:Y:S01]  /*8ea0*/  SHFL.DOWN PT, R111, R62, 0x8, 0x1f ;  /* 0x09001f003e6f7f89 */ /* 0x000e2200000e0000 */
[----:B------:R-:W-:Y:S01]  /*8eb0*/  FFMA.FTZ R75, R163, UR28, R64 ;  /* 0x0000001ca34b7c23 */ /* 0x000fe20008010040 */
[----:B---3--:R-:W-:Y:S01]  /*8ec0*/  @!P2 FADD.FTZ R61, R61, R110 ;  /* 0x0000006e3d3da221 */ /* 0x008fe20000010000 */
[----:B------:R-:W-:Y:S01]  /*8ed0*/  ISETP.GT.AND P2, PT, R121, 0x17, PT ;  /* 0x000000177900780c */ /* 0x000fe20003f44270 */
[----:B------:R-:W1:Y:S01]  /*8ee0*/  SHFL.DOWN PT, R110, R63, 0x8, 0x1f ;  /* 0x09001f003f6e7f89 */ /* 0x000e6200000e0000 */
[----:B------:R-:W-:Y:S01]  /*8ef0*/  FMUL.FTZ R79, R214, R75 ;  /* 0x0000004bd64f7220 */ /* 0x000fe20000410000 */
[C---:B------:R-:W-:Y:S01]  /*8f00*/  FMUL.FTZ R75, R178.reuse, UR29 ;  /* 0x0000001db24b7c20 */ /* 0x040fe20008410000 */
[----:B------:R-:W-:Y:S01]  /*8f10*/  FFMA.FTZ R178, R178, UR28, -R77 ;  /* 0x0000001cb2b27c23 */ /* 0x000fe2000801084d */
[----:B------:R-:W2:Y:S01]  /*8f20*/  SHFL.DOWN PT, R83, R60, 0x8, 0x1f ;  /* 0x09001f003c537f89 */ /* 0x000ea200000e0000 */
[----:B------:R-:W-:Y:S01]  /*8f30*/  FMUL.FTZ R66, R65, UR29 ;  /* 0x0000001d41427c20 */ /* 0x000fe20008410000 */
[----:B------:R-:W-:Y:S01]  /*8f40*/  FFMA.FTZ R64, R162, UR28, R75 ;  /* 0x0000001ca2407c23 */ /* 0x000fe2000801004b */
[----:B------:R-:W-:Y:S01]  /*8f50*/  FMUL.FTZ R75, R68, UR29 ;  /* 0x0000001d444b7c20 */ /* 0x000fe20008410000 */
[----:B------:R-:W3:Y:S01]  /*8f60*/  SHFL.DOWN PT, R82, R61, 0x8, 0x1f ;  /* 0x09001f003d527f89 */ /* 0x000ee200000e0000 */
[----:B------:R-:W-:Y:S01]  /*8f70*/  FFMA.FTZ R197, R197, R180, R76 ;  /* 0x000000b4c5c57223 */ /* 0x000fe2000001004c */
[----:B------:R-:W-:Y:S01]  /*8f80*/  FMUL.FTZ R64, R215, R64 ;  /* 0x00000040d7407220 */ /* 0x000fe20000410000 */
[C---:B------:R-:W-:Y:S01]  /*8f90*/  FFMA.FTZ R81, R70.reuse, UR28, -R75 ;  /* 0x0000001c46517c23 */ /* 0x040fe2000801084b */
[----:B------:R-:W-:Y:S01]  /*8fa0*/  FMUL.FTZ R75, R70, UR29 ;  /* 0x0000001d464b7c20 */ /* 0x000fe20008410000 */
[----:B------:R-:W-:Y:S01]  /*8fb0*/  FMUL.FTZ R70, R71, UR29 ;  /* 0x0000001d47467c20 */ /* 0x000fe20008410000 */
[----:B------:R-:W-:Y:S01]  /*8fc0*/  FFMA.FTZ R201, R201, R178, R64 ;  /* 0x000000b2c9c97223 */ /* 0x000fe20000010040 */
[----:B------:R-:W-:Y:S01]  /*8fd0*/  FMUL.FTZ R64, R159, UR29 ;  /* 0x0000001d9f407c20 */ /* 0x000fe20008410000 */
[----:B------:R-:W-:Y:S01]  /*8fe0*/  FFMA.FTZ R204, R204, R179, R79 ;  /* 0x000000b3cccc7223 */ /* 0x000fe2000001004f */
[----:B------:R-:W-:Y:S01]  /*8ff0*/  FFMA.FTZ R77, R71, UR28, -R66 ;  /* 0x0000001c474d7c23 */ /* 0x000fe20008010842 */
[----:B------:R-:W-:Y:S01]  /*9000*/  FFMA.FTZ R79, R68, UR28, R75 ;  /* 0x0000001c444f7c23 */ /* 0x000fe2000801004b */
[----:B------:R-:W-:Y:S01]  /*9010*/  FFMA.FTZ R66, R175, UR28, -R64 ;  /* 0x0000001caf427c23 */ /* 0x000fe20008010840 */
[----:B0-----:R-:W-:Y:S01]  /*9020*/  @!P2 FADD.FTZ R62, R62, R111 ;  /* 0x0000006f3e3ea221 */ /* 0x001fe20000010000 */
[----:B------:R-:W-:Y:S01]  /*9030*/  FFMA.FTZ R195, R102, R166, R195 ;  /* 0x000000a666c37223 */ /* 0x000fe200000100c3 */
[----:B------:R-:W-:Y:S01]  /*9040*/  FFMA.FTZ R197, R114, R164, R197 ;  /* 0x000000a472c57223 */ /* 0x000fe200000100c5 */
[----:B------:R-:W-:Y:S01]  /*9050*/  FFMA.FTZ R204, R113, R163, R204 ;  /* 0x000000a371cc7223 */ /* 0x000fe200000100cc */
[----:B-1----:R-:W-:Y:S01]  /*9060*/  @!P2 FADD.FTZ R63, R63, R110 ;  /* 0x0000006e3f3fa221 */ /* 0x002fe20000010000 */
[----:B------:R-:W-:Y:S01]  /*9070*/  FMUL.FTZ R64, R175, UR29 ;  /* 0x0000001daf407c20 */ /* 0x000fe20008410000 */
[----:B------:R-:W-:Y:S01]  /*9080*/  FFMA.FTZ R75, R65, UR28, R70 ;  /* 0x0000001c414b7c23 */ /* 0x000fe20008010046 */
[----:B------:R0:W1:Y:S01]  /*9090*/  SHFL.DOWN PT, R111, R62, 0x10, 0x1f ;  /* 0x0a001f003e6f7f89 */ /* 0x00006200000e0000 */
[----:B--2---:R-:W-:Y:S01]  /*90a0*/  @!P2 FADD.FTZ R60, R60, R83 ;  /* 0x000000533c3ca221 */ /* 0x004fe20000010000 */
[----:B------:R-:W-:Y:S01]  /*90b0*/  FADD.FTZ R87, R150, R87 ;  /* 0x0000005796577221 */ /* 0x000fe20000010000 */
[----:B------:R-:W-:Y:S01]  /*90c0*/  FADD.FTZ R34, R135, R34 ;  /* 0x0000002287227221 */ /* 0x000fe20000010000 */
[----:B------:R0:W2:Y:S01]  /*90d0*/  SHFL.DOWN PT, R76, R63, 0x10, 0x1f ;  /* 0x0a001f003f4c7f89 */ /* 0x0000a200000e0000 */
[----:B---3--:R-:W-:Y:S01]  /*90e0*/  @!P2 FADD.FTZ R61, R61, R82 ;  /* 0x000000523d3da221 */ /* 0x008fe20000010000 */
[----:B------:R-:W-:Y:S01]  /*90f0*/  ISETP.GT.AND P2, PT, R121, 0xf, PT ;  /* 0x0000000f7900780c */ /* 0x000fe20003f44270 */
[----:B------:R-:W-:Y:S01]  /*9100*/  FADD.FTZ R58, R191, R58 ;  /* 0x0000003abf3a7221 */ /* 0x000fe20000010000 */
        /* <DEDUP_REMOVED lines=8> */
[----:B------:R-:W-:-:S03]  /*9190*/  FFMA.FTZ R71, R159, UR28, R64 ;  /* 0x0000001c9f477c23 */ /* 0x000fc60008010040 */
[----:B------:R-:W-:Y:S05]  /*91a0*/  @P2 BRA `(.L_x_3425) ;  /* 0x0000000000202947 */ /* 0x000fea0003800000 */
[----:B------:R-:W-:Y:S01]  /*91b0*/  ISETP.NE.AND P2, PT, R121, RZ, PT ;  /* 0x000000ff7900720c */ /* 0x000fe20003f45270 */
[----:B0--3--:R-:W-:Y:S01]  /*91c0*/  FADD.FTZ R60, R60, R83 ;  /* 0x000000533c3c7221 */ /* 0x009fe20000010000 */
[----:B----4-:R-:W-:Y:S01]  /*91d0*/  FADD.FTZ R61, R61, R70 ;  /* 0x000000463d3d7221 */ /* 0x010fe20000010000 */
[----:B-1----:R-:W-:Y:S01]  /*91e0*/  FADD.FTZ R62, R62, R111 ;  /* 0x0000006f3e3e7221 */ /* 0x002fe20000010000 */
[----:B--2---:R-:W-:-:S09]  /*91f0*/  FADD.FTZ R63, R63, R76 ;  /* 0x0000004c3f3f7221 */ /* 0x004fd20000010000 */
[----:B------:R-:W-:-:S04]  /*9200*/  @!P2 SHF.R.U32.HI R64, RZ, 0x1, R126 ;  /* 0x00000001ff40a819 */ /* 0x000fc8000001167e */
[----:B------:R-:W-:-:S05]  /*9210*/  @!P2 LOP3.LUT R64, R64, 0x1f0, RZ, 0xc0, !PT ;  /* 0x000001f04040a812 */ /* 0x000fca00078ec0ff */
[----:B------:R0:W-:Y:S02]  /*9220*/  @!P2 STS.128 [R64+UR27+0x10a0], R60 ;  /* 0x0010a03c4000a988 */ /* 0x0001e40008000c1b */
.L_x_3425:
[----:B------:R-:W-:Y:S05]  /*9230*/  BSYNC.RECONVERGENT B0 ;  /* 0x0000000000007941 */ /* 0x000fea0003800200 */
.L_x_3424:
        /* <DEDUP_REMOVED lines=21> */
[----:B0-----:R-:W0:Y:S01]  /*9390*/  LDS.128 R64, [UR27+0x10b0] ;  /* 0x0010b01bff407984 */ /* 0x001e220008000c00 */
[----:B------:R-:W-:-:S03]  /*93a0*/  ULEA UR26, UR8, UR27, 0x3 ;  /* 0x0000001b081a7291 */ /* 0x000fc6000f8e18ff */
[----:B----4-:R-:W4:Y:S01]  /*93b0*/  LDS.128 R68, [UR27+0x10c0] ;  /* 0x0010c01bff447984 */ /* 0x010f220008000c00 */
[----:B------:R-:W-:-:S03]  /*93c0*/  PLOP3.LUT P0, PT, PT, PT, UP0, 0x80, 0x8 ;  /* 0x000000000008781c */ /* 0x000fc60003f0f008 */
[----:B------:R-:W5:Y:S10]  /*93d0*/  LDS.128 R72, [UR27+0x10d0] ;  /* 0x0010d01bff487984 */ /* 0x000f740008000c00 */
[----:B------:R-:W1:Y:S04]  /*93e0*/  @P0 LDS.64 R78, [UR26+0x5110] ;  /* 0x0051101aff4e0984 */ /* 0x000e680008000a00 */
[----:B------:R-:W2:Y:S01]  /*93f0*/  @P0 LDS.64 R80, [UR26+0x4910] ;  /* 0x0049101aff500984 */ /* 0x000ea20008000a00 */
        /* <DEDUP_REMOVED lines=8> */
[----:B-----5:R-:W-:Y:S01]  /*9480*/  FADD.FTZ R74, R77, R74 ;  /* 0x0000004a4d4a7221 */ /* 0x020fe20000010000 */
[----:B------:R-:W-:Y:S01]  /*9490*/  FADD.FTZ R75, R62, R75 ;  /* 0x0000004b3e4b7221 */ /* 0x000fe20000010000 */
[----:B------:R-:W-:Y:S01]  /*94a0*/  FADD.FTZ R72, R63, R72 ;  /* 0x000000483f487221 */ /* 0x000fe20000010000 */
[----:B------:R-:W-:Y:S01]  /*94b0*/  FADD.FTZ R73, R60, R73 ;  /* 0x000000493c497221 */ /* 0x000fe20000010000 */
[----:B-1----:R-:W-:Y:S01]  /*94c0*/  @P0 FADD.FTZ R74, R74, R78 ;  /* 0x0000004e4a4a0221 */ /* 0x002fe20000010000 */
[----:B------:R-:W-:Y:S01]  /*94d0*/  @P0 FADD.FTZ R75, R75, R79 ;  /* 0x0000004f4b4b0221 */ /* 0x000fe20000010000 */
[----:B--2---:R-:W-:Y:S01]  /*94e0*/  @P0 FADD.FTZ R72, R72, R80 ;  /* 0x0000005048480221 */ /* 0x004fe20000010000 */
[----:B------:R-:W-:-:S03]  /*94f0*/  @P0 FADD.FTZ R73, R73, R81 ;  /* 0x0000005149490221 */ /* 0x000fc60000010000 */
[----:B------:R0:W-:Y:S04]  /*9500*/  STS.64 [UR26+0x5110], R74 ;  /* 0x0051104aff007988 */ /* 0x0001e80008000a1a */
[----:B------:R0:W-:Y:S02]  /*9510*/  STS.64 [UR26+0x4910], R72 ;  /* 0x00491048ff007988 */ /* 0x0001e40008000a1a */
.L_x_3427:
[----:B------:R-:W-:Y:S05]  /*9520*/  BSYNC.RECONVERGENT B0 ;  /* 0x0000000000007941 */ /* 0x000fea0003800200 */
.L_x_3426:
[----:B------:R-:W-:-:S04]  /*9530*/  UIADD3 UR8, UPT, UPT, UR8, 0x1, URZ ;  /* 0x0000000108087890 */ /* 0x000fc8000fffe0ff */
[----:B------:R-:W-:-:S09]  /*9540*/  UISETP.GE.AND UP0, UPT, UR8, UR41, UPT ;  /* 0x000000290800728c */ /* 0x000fd2000bf06270 */
[----:B------:R-:W-:Y:S05]  /*9550*/  BRA.U !UP0, `(.L_x_3428) ;  /* 0xffffff9d08d07547 */ /* 0x000fea000b83ffff */
.L_x_3394:
[----:B------:R-:W-:Y:S01]  /*9560*/  BAR.SYNC.DEFER_BLOCKING 0x0 ;  /* 0x0000000000007b1d */ /* 0x000fe20000010000 */
[----:B------:R-:W-:-:S05]  /*9570*/  F2FP.F16.F32.PACK_AB R36, R35, R36 ;  /* 0x000000242324723e */ /* 0x000fca00000000ff */
[----:B------:R-:W5:Y:S01]  /*9580*/  LDCU.64 UR32, c[0x0][0x4f8] ;  /* 0x00009f00ff2077ac */ /* 0x000f620008000a00 */
[----:B------:R-:W-:Y:S01]  /*9590*/  UIADD3 UR8, UPT, UPT, UR16, -0x1, URZ ;  /* 0xffffffff10087890 */ /* 0x000fe2000fffe0ff */
[----:B------:R-:W0:Y:S01]  /*95a0*/  LDCU.64 UR34, c[0x0][0x500] ;  /* 0x0000a000ff2277ac */ /* 0x000e220008000a00 */
[----:B------:R-:W1:Y:S01]  /*95b0*/  LDCU.64 UR36, c[0x0][0x550] ;  /* 0x0000aa00ff2477ac */ /* 0x000e620008000a00 */
[----:B------:R-:W2:Y:S04]  /*95c0*/  LDG.E.128 R8, desc[UR24][R192.64] ;  /* 0x00000018c0087981 */ /* 0x000ea8000c1e1d00 */
[----:B------:R-:W3:Y:S01]  /*95d0*/  LDG.E.128 R12, desc[UR24][R192.64+0x200] ;  /* 0x00020018c00c7981 */ /* 0x000ee2000c1e1d00 */
[----:B------:R-:W-:Y:S02]  /*95e0*/  USHF.L.U32 UR28, UR8, 0xb, URZ ;  /* 0x0000000b081c7899 */ /* 0x000fe400080006ff */
[----:B------:R-:W-:-:S02]  /*95f0*/  UIADD3 UR18, UP1, UPT, UR18, -0x1000, URZ ;  /* 0xfffff00012127890 */ /* 0x000fc4000ff3e0ff */
[----:B------:R-:W-:Y:S02]  /*9600*/  USHF.R.S32.HI UR29, URZ, 0x1f, UR28 ;  /* 0x0000001fff1d7899 */ /* 0x000fe4000801141c */
[----:B------:R-:W-:Y:S02]  /*9610*/  UIADD3 UR20, UP2, UPT, UR20, -0x1000, URZ ;  /* 0xfffff00014147890 */ /* 0x000fe4000ff5e0ff */
[----:B-----5:R-:W-:Y:S02]  /*9620*/  UIMAD.WIDE.U32 UR26, UR30, UR32, UR28 ;  /* 0x000000201e1a72a5 */ /* 0x020fe4000f8e001c */
[----:B------:R-:W-:Y:S02]  /*9630*/  UIADD3.X UR19, UPT, UPT, UR19, -0x1, URZ, UP1, !UPT ;  /* 0xffffffff13137890 */ /* 0x000fe40008ffe4ff */
[----:B------:R-:W-:Y:S01]  /*9640*/  UIMAD UR27, UR30, UR33, UR27 ;  /* 0x000000211e1b72a4 */ /* 0x000fe2000f8e021b */
[----:B------:R-:W5:Y:S03]  /*9650*/  LDCU.64 UR32, c[0x0][0x520] ;  /* 0x0000a400ff2077ac */ /* 0x000f660008000a00 */
[----:B0-----:R-:W-:-:S02]  /*9660*/  UIMAD.WIDE.U32 UR26, UR9, UR34, UR26 ;  /* 0x00000022091a72a5 */ /* 0x001fc4000f8e001a */
[----:B------:R-:W-:Y:S02]  /*9670*/  UIADD3.X UR21, UPT, UPT, UR21, -0x1, URZ, UP2, !UPT ;  /* 0xffffffff15157890 */ /* 0x000fe400097fe4ff */
[----:B------:R-:W-:Y:S02]  /*9680*/  UIMAD UR31, UR9, UR35, UR27 ;  /* 0x00000023091f72a4 */ /* 0x000fe4000f8e021b */
[----:B-1----:R-:W-:Y:S01]  /*9690*/  ULEA UR27, UP0, UR26, UR36, 0x1 ;  /* 0x000000241a1b7291 */ /* 0x002fe2000f8008ff */
[----:B------:R-:W0:Y:S03]  /*96a0*/  LDCU.64 UR34, c[0x0][0x560] ;  /* 0x0000ac00ff2277ac */ /* 0x000e260008000a00 */
[----:B------:R-:W-:Y:S01]  /*96b0*/  ULEA.HI.X UR26, UR26, UR37, UR31, 0x1, UP0 ;  /* 0x000000251a1a7291 */ /* 0x000fe200080f0c1f */
[----:B--2---:R-:W-:Y:S04]  /*96c0*/  STS.128 [R120], R8 ;  /* 0x0000000878007388 */ /* 0x004fe80000000c00 */
[----:B---3--:R-:W-:Y:S01]  /*96d0*/  STS.128 [R120+0x200], R12 ;  /* 0x0002000c78007388 */ /* 0x008fe20000000c00 */
[----:B------:R-:W-:-:S03]  /*96e0*/  NOP ;  /* 0x0000000000007918 */ /* 0x000fc60000000000 */
[----:B------:R-:W1:Y:S04]  /*96f0*/  LDS.128 R4, [R119] ;  /* 0x0000000077047984 */ /* 0x000e680000000c00 */
[----:B------:R-:W2:Y:S01]  /*9700*/  LDS.128 R8, [R119+0x10] ;  /* 0x0000100077087984 */ /* 0x000ea20000000c00 */
[--C-:B-1----:R-:W-:Y:S02]  /*9710*/  HADD2.F32 R0, -RZ, R4.reuse.H0_H0 ;  /* 0x20000004ff007230 */ /* 0x102fe40000004100 */
[----:B------:R-:W-:-:S03]  /*9720*/  HADD2.F32 R4, -RZ, R4.H1_H1 ;  /* 0x30000004ff047230 */ /* 0x000fc60000004100 */
[----:B------:R-:W-:Y:S01]  /*9730*/  FADD.FTZ R2, R0, UR7 ;  /* 0x0000000700027e21 */ /* 0x000fe20008010000 */
[--C-:B------:R-:W-:Y:S02]  /*9740*/  HADD2.F32 R0, -RZ, R5.reuse.H0_H0 ;  /* 0x20000005ff007230 */ /* 0x100fe40000004100 */
[----:B------:R-:W-:Y:S01]  /*9750*/  FADD.FTZ R4, R4, UR7 ;  /* 0x0000000704047e21 */ /* 0x000fe20008010000 */
[----:B------:R-:W-:Y:S01]  /*9760*/  HADD2.F32 R5, -RZ, R5.H1_H1 ;  /* 0x30000005ff057230 */ /* 0x000fe20000004100 */
[----:B------:R-:W-:Y:S01]  /*9770*/  BAR.SYNC.DEFER_BLOCKING 0x0 ;  /* 0x0000000000007b1d */ /* 0x000fe20000010000 */
[----:B------:R-:W-:Y:S01]  /*9780*/  FSETP.GTU.FTZ.AND P1, PT, R2, 20, PT ;  /* 0x41a000000200780b */ /* 0x000fe20003f3c000 */
[----:B------:R-:W-:Y:S01]  /*9790*/  FADD.FTZ R3, R0, UR7 ;  /* 0x0000000700037e21 */ /* 0x000fe20008010000 */
[----:B------:R-:W-:Y:S01]  /*97a0*/  FSETP.GTU.FTZ.AND P2, PT, R4, 20, PT ;  /* 0x41a000000400780b */ /* 0x000fe20003f5c000 */
[----:B------:R-:W-:Y:S02]  /*97b0*/  HADD2.F32 R0, -RZ, R6.H0_H0 ;  /* 0x20000006ff007230 */ /* 0x000fe40000004100 */
[----:B------:R-:W-:Y:S01]  /*97c0*/  FADD.FTZ R12, R5, UR7 ;  /* 0x00000007050c7e21 */ /* 0x000fe20008010000 */
[--C-:B------:R-:W-:Y:S01]  /*97d0*/  HADD2.F32 R5, -RZ, R7.reuse.H0_H0 ;  /* 0x20000007ff057230 */ /* 0x100fe20000004100 */
[----:B------:R-:W-:Y:S01]  /*97e0*/  FSETP.GTU.FTZ.AND P3, PT, R3, 20, PT ;  /* 0x41a000000300780b */ /* 0x000fe20003f7c000 */
[----:B------:R-:W-:-:S02]  /*97f0*/  HADD2.F32 R7, -RZ, R7.H1_H1 ;  /* 0x30000007ff077230 */ /* 0x000fc40000004100 */
[----:B------:R-:W-:Y:S01]  /*9800*/  FADD.FTZ R13, R0, UR7 ;  /* 0x00000007000d7e21 */ /* 0x000fe20008010000 */
[----:B------:R-:W-:Y:S01]  /*9810*/  FSETP.GTU.FTZ.AND P4, PT, R12, 20, PT ;  /* 0x41a000000c00780b */ /* 0x000fe20003f9c000 */
[----:B------:R-:W-:Y:S02]  /*9820*/  HADD2.F32 R6, -RZ, R6.H1_H1 ;  /* 0x30000006ff067230 */ /* 0x000fe40000004100 */
[----:B------:R-:W-:Y:S01]  /*9830*/  FADD.FTZ R15, R7, UR7 ;  /* 0x00000007070f7e21 */ /* 0x000fe20008010000 */
[----:B------:R-:W-:Y:S01]  /*9840*/  @!P1 FMUL.FTZ R0, R2, -1.4426950216293334961 ;  /* 0xbfb8aa3b02009820 */ /* 0x000fe20000410000 */
[----:B------:R-:W-:Y:S01]  /*9850*/  FSETP.GTU.FTZ.AND P5, PT, R13, 20, PT ;  /* 0x41a000000d00780b */ /* 0x000fe20003fbc000 */
[----:B------:R-:W-:Y:S01]  /*9860*/  @!P2 FMUL.FTZ R2, R4, -1.4426950216293334961 ;  /* 0xbfb8aa3b0402a820 */ /* 0x000fe20000410000 */
[--C-:B--2---:R-:W-:Y:S02]  /*9870*/  HADD2.F32 R7, -RZ, R8.reuse.H0_H0 ;  /* 0x20000008ff077230 */ /* 0x104fe40000004100 */
[----:B------:R-:W-:Y:S01]  /*9880*/  FADD.FTZ R6, R6, UR7 ;  /* 0x0000000706067e21 */ /* 0x000fe20008010000 */
[----:B------:R-:W-:Y:S01]  /*9890*/  HADD2.F32 R8, -RZ, R8.H1_H1 ;  /* 0x30000008ff087230 */ /* 0x000fe20000004100 */
[----:B------:R-:W1:Y:S01]  /*98a0*/  @!P1 MUFU.EX2 R0, R0 ;  /* 0x0000000000009308 */ /* 0x000e620000000800 */
[----:B------:R-:W-:Y:S01]  /*98b0*/  @!P3 FMUL.FTZ R3, R3, -1.4426950216293334961 ;  /* 0xbfb8aa3b0303b820 */ /* 0x000fe20000410000 */
[----:B------:R-:W-:-:S02]  /*98c0*/  @!P4 FMUL.FTZ R4, R12, -1.4426950216293334961 ;  /* 0xbfb8aa3b0c04c820 */ /* 0x000fc40000410000 */
[----:B------:R-:W2:Y:S01]  /*98d0*/  @!P2 MUFU.EX2 R2, R2 ;  /* 0x000000020002a308 */ /* 0x000ea20000000800 */
[----:B------:R-:W-:Y:S01]  /*98e0*/  FADD.FTZ R12, R5, UR7 ;  /* 0x00000007050c7e21 */ /* 0x000fe20008010000 */
[----:B------:R-:W-:Y:S01]  /*98f0*/  FSETP.GTU.FTZ.AND P6, PT, R6, 20, PT ;  /* 0x41a000000600780b */ /* 0x000fe20003fdc000 */
[----:B------:R-:W-:Y:S01]  /*9900*/  FADD.FTZ R8, R8, UR7 ;  /* 0x0000000708087e21 */ /* 0x000fe20008010000 */
[----:B------:R-:W-:Y:S01]  /*9910*/  @!P5 FMUL.FTZ R5, R13, -1.4426950216293334961 ;  /* 0xbfb8aa3b0d05d820 */ /* 0x000fe20000410000 */
[----:B------:R-:W3:Y:S01]  /*9920*/  @!P3 MUFU.EX2 R3, R3 ;  /* 0x000000030003b308 */ /* 0x000ee20000000800 */
[----:B------:R-:W-:-:S03]  /*9930*/  FSETP.GTU.FTZ.AND P0, PT, R12, 20, PT ;  /* 0x41a000000c00780b */ /* 0x000fc60003f1c000 */
[----:B------:R-:W4:Y:S01]  /*9940*/  @!P4 MUFU.EX2 R4, R4 ;  /* 0x000000040004c308 */ /* 0x000f220000000800 */
[----:B-1----:R-:W-:-:S03]  /*9950*/  @!P1 FADD.FTZ R0, R0, 1 ;  /* 0x3f80000000009421 */ /* 0x002fc60000010000 */
[----:B------:R-:W1:Y:S01]  /*9960*/  @!P5 MUFU.EX2 R5, R5 ;  /* 0x000000050005d308 */ /* 0x000e620000000800 */
[----:B--2---:R-:W-:Y:S01]  /*9970*/  @!P2 FADD.FTZ R2, R2, 1 ;  /* 0x3f8000000202a421 */ /* 0x004fe20000010000 */
[----:B------:R-:W-:Y:S02]  /*9980*/  @!P6 FMUL.FTZ R6, R6, -1.4426950216293334961 ;  /* 0xbfb8aa3b0606e820 */ /* 0x000fe40000410000 */
[----:B------:R-:W2:Y:S01]  /*9990*/  @!P1 MUFU.RCP R0, R0 ;  /* 0x0000000000009308 */ /* 0x000ea20000001000 */
[----:B---3--:R-:W-:Y:S01]  /*99a0*/  @!P3 FADD.FTZ R3, R3, 1 ;  /* 0x3f8000000303b421 */ /* 0x008fe20000010000 */
[----:B------:R-:W-:Y:S01]  /*99b0*/  @!P0 FMUL.FTZ R12, R12, -1.4426950216293334961 ;  /* 0xbfb8aa3b0c0c8820 */ /* 0x000fe20000410000 */
[----:B----4-:R-:W-:-:S05]  /*99c0*/  @!P4 FADD.FTZ R4, R4, 1 ;  /* 0x3f8000000404c421 */ /* 0x010fca0000010000 */
[----:B------:R3:W4:Y:S01]  /*99d0*/  @!P2 MUFU.RCP R13, R2 ;  /* 0x00000002000da308 */ /* 0x0007220000001000 */
[----:B-1----:R-:W-:-:S07]  /*99e0*/  @!P5 FADD.FTZ R5, R5, 1 ;  /* 0x3f8000000505d421 */ /* 0x002fce0000010000 */
[----:B------:R-:W1:Y:S01]  /*99f0*/  @!P3 MUFU.RCP R14, R3 ;  /* 0x00000003000eb308 */ /* 0x000e620000001000 */
[----:B---3--:R-:W-:Y:S01]  /*9a00*/  FADD.FTZ R2, R7, UR7 ;  /* 0x0000000707027e21 */ /* 0x008fe20008010000 */
[----:B--2---:R-:W-:Y:S01]  /*9a10*/  @!P1 FMUL.FTZ R45, R45, R0 ;  /* 0x000000002d2d9220 */ /* 0x004fe20000410000 */
[----:B------:R-:W-:-:S05]  /*9a20*/  FSETP.GTU.FTZ.AND P1, PT, R15, 20, PT ;  /* 0x41a000000f00780b */ /* 0x000fca0003f3c000 */
[----:B------:R-:W2:Y:S01]  /*9a30*/  @!P6 MUFU.EX2 R6, R6 ;  /* 0x000000060006e308 */ /* 0x000ea20000000800 */
[----:B----4-:R-:W-:Y:S01]  /*9a40*/  @!P2 FMUL.FTZ R46, R46, R13 ;  /* 0x0000000d2e2ea220 */ /* 0x010fe20000410000 */
[----:B------:R-:W-:Y:S02]  /*9a50*/  FSETP.GTU.FTZ.AND P2, PT, R2, 20, PT ;  /* 0x41a000000200780b */ /* 0x000fe40003f5c000 */
[----:B------:R-:W3:Y:S04]  /*9a60*/  @!P0 MUFU.EX2 R12, R12 ;  /* 0x0000000c000c8308 */ /* 0x000ee80000000800 */
[----:B------:R-:W-:Y:S01]  /*9a70*/  @!P1 FMUL.FTZ R0, R15, -1.4426950216293334961 ;  /* 0xbfb8aa3b0f009820 */ /* 0x000fe20000410000 */
[----:B------:R4:W5:Y:S01]  /*9a80*/  @!P4 MUFU.RCP R7, R4 ;  /* 0x000000040007c308 */ /* 0x0009620000001000 */
[----:B-1----:R-:W-:Y:S01]  /*9a90*/  @!P3 FMUL.FTZ R47, R47, R14 ;  /* 0x0000000e2f2fb220 */ /* 0x002fe20000410000 */
[----:B------:R-:W-:Y:S01]  /*9aa0*/  FSETP.GTU.FTZ.AND P3, PT, R8, 20, PT ;  /* 0x41a000000800780b */ /* 0x000fe20003f7c000 */
[----:B--2---:R-:W-:-:S03]  /*9ab0*/  @!P6 FADD.FTZ R6, R6, 1 ;  /* 0x3f8000000606e421 */ /* 0x004fc60000010000 */
[----:B------:R-:W-:Y:S02]  /*9ac0*/  @!P2 FMUL.FTZ R3, R2, -1.4426950216293334961 ;  /* 0xbfb8aa3b0203a820 */ /* 0x000fe40000410000 */
[----:B------:R-:W1:Y:S01]  /*9ad0*/  @!P1 MUFU.EX2 R0, R0 ;  /* 0x0000000000009308 */ /* 0x000e620000000800 */
[----:B---3--:R-:W-:Y:S01]  /*9ae0*/  @!P0 FADD.FTZ R12, R12, 1 ;  /* 0x3f8000000c0c8421 */ /* 0x008fe20000010000 */
[--C-:B----4-:R-:W-:Y:S02]  /*9af0*/  HADD2.F32 R4, -RZ, R10.reuse.H0_H0 ;  /* 0x2000000aff047230 */ /* 0x110fe40000004100 */
[----:B------:R-:W2:Y:S01]  /*9b00*/  @!P6 MUFU.RCP R13, R6 ;  /* 0x00000006000de308 */ /* 0x000ea20000001000 */
[----:B------:R-:W-:Y:S02]  /*9b10*/  HADD2.F32 R10, -RZ, R10.H1_H1 ;  /* 0x3000000aff0a7230 */ /* 0x000fe40000004100 */
[----:B------:R-:W-:Y:S01]  /*9b20*/  FADD.FTZ R4, R4, UR7 ;  /* 0x0000000704047e21 */ /* 0x000fe20008010000 */
[----:B-----5:R-:W-:-:S02]  /*9b30*/  @!P4 FMUL.FTZ R50, R50, R7 ;  /* 0x000000073232c220 */ /* 0x020fc40000410000 */
[----:B------:R-:W-:Y:S02]  /*9b40*/  FADD.FTZ R10, R10, UR7 ;  /* 0x000000070a0a7e21 */ /* 0x000fe40008010000 */
[----:B------:R-:W3:Y:S01]  /*9b50*/  @!P2 MUFU.EX2 R3, R3 ;  /* 0x000000030003a308 */ /* 0x000ee20000000800 */
[----:B-1----:R-:W-:Y:S01]  /*9b60*/  @!P1 FADD.FTZ R2, R0, 1 ;  /* 0x3f80000000029421 */ /* 0x002fe20000010000 */
[--C-:B------:R-:W-:Y:S02]  /*9b70*/  HADD2.F32 R0, -RZ, R9.reuse.H0_H0 ;  /* 0x20000009ff007230 */ /* 0x100fe40000004100 */
[----:B------:R-:W1:Y:S01]  /*9b80*/  @!P0 MUFU.RCP R12, R12 ;  /* 0x0000000c000c8308 */ /* 0x000e620000001000 */
[----:B------:R-:W-:-:S05]  /*9b90*/  HADD2.F32 R9, -RZ, R9.H1_H1 ;  /* 0x30000009ff097230 */ /* 0x000fca0000004100 */
[----:B------:R-:W-:Y:S01]  /*9ba0*/  FADD.FTZ R9, R9, UR7 ;  /* 0x0000000709097e21 */ /* 0x000fe20008010000 */
[----:B--2---:R-:W-:Y:S01]  /*9bb0*/  @!P6 FMUL.FTZ R52, R52, R13 ;  /* 0x0000000d3434e220 */ /* 0x004fe20000410000 */
[----:B------:R2:W4:Y:S01]  /*9bc0*/  @!P5 MUFU.RCP R16, R5 ;  /* 0x000000050010d308 */ /* 0x0005220000001000 */
[----:B------:R-:W-:Y:S01]  /*9bd0*/  FADD.FTZ R13, R0, UR7 ;  /* 0x00000007000d7e21 */ /* 0x000fe20008010000 */
[----:B---3--:R-:W-:Y:S01]  /*9be0*/  @!P2 FADD.FTZ R3, R3, 1 ;  /* 0x3f8000000303a421 */ /* 0x008fe20000010000 */
[----:B------:R-:W-:Y:S01]  /*9bf0*/  FSETP.GTU.FTZ.AND P4, PT, R9, 20, PT ;  /* 0x41a000000900780b */ /* 0x000fe20003f9c000 */
[----:B------:R-:W-:Y:S01]  /*9c00*/  @!P3 FMUL.FTZ R0, R8, -1.4426950216293334961 ;  /* 0xbfb8aa3b0800b820 */ /* 0x000fe20000410000 */
[----:B------:R-:W-:Y:S02]  /*9c10*/  F2FP.F16.F32.PACK_AB R8, R43, R44 ;  /* 0x0000002c2b08723e */ /* 0x000fe400000000ff */
[----:B------:R-:W-:Y:S01]  /*9c20*/  FSETP.GTU.FTZ.AND P6, PT, R4, 20, PT ;  /* 0x41a000000400780b */ /* 0x000fe20003fdc000 */
[----:B------:R3:W5:Y:S01]  /*9c30*/  @!P2 MUFU.RCP R6, R3 ;  /* 0x000000030006a308 */ /* 0x0007620000001000 */
[----:B--2---:R-:W-:-:S02]  /*9c40*/  HADD2.F32 R5, -RZ, R11.H0_H0 ;  /* 0x2000000bff057230 */ /* 0x004fc40000004100 */
[----:B-1----:R-:W-:Y:S01]  /*9c50*/  @!P0 FMUL.FTZ R53, R53, R12 ;  /* 0x0000000c35358220 */ /* 0x002fe20000410000 */
[----:B------:R-:W-:Y:S01]  /*9c60*/  HADD2.F32 R11, -RZ, R11.H1_H1 ;  /* 0x3000000bff0b7230 */ /* 0x000fe20000004100 */
[----:B------:R-:W-:Y:S01]  /*9c70*/  FSETP.GTU.FTZ.AND P0, PT, R10, 20, PT ;  /* 0x41a000000a00780b */ /* 0x000fe20003f1c000 */
[----:B------:R-:W-:Y:S02]  /*9c80*/  FADD.FTZ R12, R5, UR7 ;  /* 0x00000007050c7e21 */ /* 0x000fe40008010000 */
[----:B------:R1:W2:Y:S01]  /*9c90*/  @!P1 MUFU.RCP R7, R2 ;  /* 0x0000000200079308 */ /* 0x0002a20000001000 */
[----:B------:R-:W-:Y:S01]  /*9ca0*/  FADD.FTZ R11, R11, UR7 ;  /* 0x000000070b0b7e21 */ /* 0x000fe20008010000 */
[----:B----4-:R-:W-:Y:S01]  /*9cb0*/  @!P5 FMUL.FTZ R49, R49, R16 ;  /* 0x000000103131d220 */ /* 0x010fe20000410000 */
[----:B------:R-:W-:Y:S01]  /*9cc0*/  FSETP.GTU.FTZ.AND P5, PT, R13, 20, PT ;  /* 0x41a000000d00780b */ /* 0x000fe20003fbc000 */
[----:B---3--:R-:W-:Y:S01]  /*9cd0*/  @!P4 FMUL.FTZ R3, R9, -1.4426950216293334961 ;  /* 0xbfb8aa3b0903c820 */ /* 0x008fe20000410000 */
[----:B------:R-:W-:Y:S01]  /*9ce0*/  F2FP.F16.F32.PACK_AB R9, R41, R42 ;  /* 0x0000002a2909723e */ /* 0x000fe200000000ff */
[----:B------:R-:W-:Y:S01]  /*9cf0*/  @!P6 FMUL.FTZ R4, R4, -1.4426950216293334961 ;  /* 0xbfb8aa3b0404e820 */ /* 0x000fe20000410000 */
[----:B------:R-:W-:Y:S01]  /*9d00*/  F2FP.F16.F32.PACK_AB R18, R52, R49 ;  /* 0x000000313412723e */ /* 0x000fe200000000ff */
[----:B------:R-:W3:Y:S02]  /*9d10*/  @!P3 MUFU.EX2 R0, R0 ;  /* 0x000000000000b308 */ /* 0x000ee40000000800 */
[----:B------:R-:W-:Y:S01]  /*9d20*/  @!P0 FMUL.FTZ R5, R10, -1.4426950216293334961 ;  /* 0xbfb8aa3b0a058820 */ /* 0x000fe20000410000 */
[----:B-----5:R-:W-:Y:S01]  /*9d30*/  @!P2 FMUL.FTZ R55, R55, R6 ;  /* 0x000000063737a220 */ /* 0x020fe20000410000 */
[----:B------:R-:W-:Y:S01]  /*9d40*/  FSETP.GTU.FTZ.AND P2, PT, R11, 20, PT ;  /* 0x41a000000b00780b */ /* 0x000fe20003f5c000 */
[----:B------:R-:W4:Y:S01]  /*9d50*/  @!P4 MUFU.EX2 R3, R3 ;  /* 0x000000030003c308 */ /* 0x000f220000000800 */
[----:B------:R-:W-:-:S02]  /*9d60*/  F2FP.F16.F32.PACK_AB R10, R39, R40 ;  /* 0x00000028270a723e */ /* 0x000fc400000000ff */
[----:B------:R-:W-:Y:S01]  /*9d70*/  F2FP.F16.F32.PACK_AB R39, R29, R30 ;  /* 0x0000001e1d27723e */ /* 0x000fe200000000ff */
[----:B-1----:R-:W-:Y:S01]  /*9d80*/  @!P5 FMUL.FTZ R2, R13, -1.4426950216293334961 ;  /* 0xbfb8aa3b0d02d820 */ /* 0x002fe20000410000 */
[----:B------:R-:W1:Y:S01]  /*9d90*/  @!P6 MUFU.EX2 R4, R4 ;  /* 0x000000040004e308 */ /* 0x000e620000000800 */
[----:B--2---:R-:W-:Y:S01]  /*9da0*/  @!P1 FMUL.FTZ R54, R54, R7 ;  /* 0x0000000736369220 */ /* 0x004fe20000410000 */
[----:B------:R-:W-:Y:S02]  /*9db0*/  FSETP.GTU.FTZ.AND P1, PT, R12, 20, PT ;  /* 0x41a000000c00780b */ /* 0x000fe40003f3c000 */
[----:B------:R-:W-:Y:S01]  /*9dc0*/  @!P0 MUFU.EX2 R5, R5 ;  /* 0x0000000500058308 */ /* 0x000fe20000000800 */
[----:B------:R-:W-:Y:S01]  /*9dd0*/  IADD3 R29, PT, PT, R125, R124, RZ ;  /* 0x0000007c7d1d7210 */ /* 0x000fe20007ffe0ff */
[----:B---3--:R-:W-:Y:S01]  /*9de0*/  @!P3 FADD.FTZ R0, R0, 1 ;  /* 0x3f8000000000b421 */ /* 0x008fe20000010000 */
[----:B------:R-:W-:Y:S01]  /*9df0*/  @!P2 FMUL.FTZ R7, R11, -1.4426950216293334961 ;  /* 0xbfb8aa3b0b07a820 */ /* 0x000fe20000410000 */
[----:B------:R-:W-:Y:S01]  /*9e00*/  F2FP.F16.F32.PACK_AB R11, R37, R38 ;  /* 0x00000026250b723e */ /* 0x000fe200000000ff */
[----:B------:R-:W2:Y:S01]  /*9e10*/  @!P5 MUFU.EX2 R2, R2 ;  /* 0x000000020002d308 */ /* 0x000ea20000000800 */
[----:B------:R-:W-:Y:S01]  /*9e20*/  F2FP.F16.F32.PACK_AB R38, R31, R32 ;  /* 0x000000201f26723e */ /* 0x000fe200000000ff */
[----:B----4-:R-:W-:Y:S01]  /*9e30*/  @!P4 FADD.FTZ R3, R3, 1 ;  /* 0x3f8000000303c421 */ /* 0x010fe20000010000 */
[----:B------:R-:W-:Y:S01]  /*9e40*/  F2FP.F16.F32.PACK_AB R37, R33, R34 ;  /* 0x000000222125723e */ /* 0x000fe200000000ff */
[----:B------:R-:W-:Y:S01]  /*9e50*/  STS.128 [R119], R8 ;  /* 0x0000000877007388 */ /* 0x000fe20000000c00 */
[----:B------:R-:W3:Y:S01]  /*9e60*/  @!P2 MUFU.EX2 R7, R7 ;  /* 0x000000070007a308 */ /* 0x000ee20000000800 */
[----:B------:R-:W-:Y:S01]  /*9e70*/  @!P1 FMUL.FTZ R6, R12, -1.4426950216293334961 ;  /* 0xbfb8aa3b0c069820 */ /* 0x000fe20000410000 */
[----:B-1----:R-:W-:Y:S01]  /*9e80*/  @!P6 FADD.FTZ R4, R4, 1 ;  /* 0x3f8000000404e421 */ /* 0x002fe20000010000 */
[----:B------:R-:W-:Y:S01]  /*9e90*/  STS.128 [R119+0x10], R36 ;  /* 0x0000102477007388 */ /* 0x000fe20000000c00 */
[----:B------:R-:W-:-:S03]  /*9ea0*/  NOP ;  /* 0x0000000000007918 */ /* 0x000fc60000000000 */
[----:B------:R-:W1:Y:S01]  /*9eb0*/  LDS.128 R12, [R120] ;  /* 0x00000000780c7984 */ /* 0x000e620000000c00 */
[----:B------:R-:W4:Y:S01]  /*9ec0*/  @!P1 MUFU.EX2 R6, R6 ;  /* 0x0000000600069308 */ /* 0x000f220000000800 */
[----:B--2---:R-:W-:Y:S01]  /*9ed0*/  @!P5 FADD.FTZ R2, R2, 1 ;  /* 0x3f8000000202d421 */ /* 0x004fe20000010000 */
[----:B------:R-:W-:Y:S01]  /*9ee0*/  @!P0 FADD.FTZ R5, R5, 1 ;  /* 0x3f80000005058421 */ /* 0x000fe20000010000 */
[----:B------:R-:W2:Y:S01]  /*9ef0*/  LDS.128 R8, [R120+0x200] ;  /* 0x0002000078087984 */ /* 0x000ea20000000c00 */
[----:B------:R5:W0:Y:S01]  /*9f00*/  @!P4 MUFU.RCP R19, R3 ;  /* 0x000000030013c308 */ /* 0x000a220000001000 */
[----:B---3--:R-:W-:-:S07]  /*9f10*/  @!P2 FADD.FTZ R7, R7, 1 ;  /* 0x3f8000000707a421 */ /* 0x008fce0000010000 */
[----:B------:R3:W0:Y:S01]  /*9f20*/  @!P5 MUFU.RCP R16, R2 ;  /* 0x000000020010d308 */ /* 0x0006220000001000 */
[----:B-----5:R-:W-:Y:S01]  /*9f30*/  MOV R3, UR26 ;  /* 0x0000001a00037c02 */ /* 0x020fe20008000f00 */
[----:B----4-:R-:W-:-:S06]  /*9f40*/  @!P1 FADD.FTZ R6, R6, 1 ;  /* 0x3f80000006069421 */ /* 0x010fcc0000010000 */
[----:B------:R-:W4:Y:S01]  /*9f50*/  @!P3 MUFU.RCP R17, R0 ;  /* 0x000000000011b308 */ /* 0x000f220000001000 */
[----:B---3--:R-:W-:Y:S01]  /*9f60*/  MOV R2, UR27 ;  /* 0x0000001b00027c02 */ /* 0x008fe20008000f00 */
[----:B0-----:R-:W-:Y:S01]  /*9f70*/  @!P4 FMUL.FTZ R84, R84, R19 ;  /* 0x000000135454c220 */ /* 0x001fe20000410000 */
[----:B------:R-:W0:Y:S01]  /*9f80*/  LDCU.64 UR26, c[0x0][0x518] ;  /* 0x0000a300ff1a77ac */ /* 0x000e220008000a00 */
[----:B------:R-:W-:Y:S02]  /*9f90*/  F2FP.F16.F32.PACK_AB R19, R54, R53 ;  /* 0x000000353613723e */ /* 0x000fe400000000ff */
[----:B------:R-:W-:Y:S02]  /*9fa0*/  IMAD.WIDE.U32 R2, R29, 0x10, R2 ;  /* 0x000000101d027825 */ /* 0x000fe400078e0002 */
[----:B------:R-:W3:Y:S02]  /*9fb0*/  @!P6 MUFU.RCP R4, R4 ;  /* 0x000000040004e308 */ /* 0x000ee40000001000 */
[----:B------:R-:W-:Y:S01]  /*9fc0*/  @!P5 FMUL.FTZ R57, R57, R16 ;  /* 0x000000103939d220 */ /* 0x000fe20000410000 */
[----:B------:R-:W-:-:S05]  /*9fd0*/  F2FP.F16.F32.PACK_AB R16, R46, R45 ;  /* 0x0000002d2e10723e */ /* 0x000fca00000000ff */
[----:B------:R5:W5:Y:S01]  /*9fe0*/  @!P0 MUFU.RCP R21, R5 ;  /* 0x0000000500158308 */ /* 0x000b620000001000 */
[----:B----4-:R-:W-:Y:S01]  /*9ff0*/  @!P3 FMUL.FTZ R58, R58, R17 ;  /* 0x000000113a3ab220 */ /* 0x010fe20000410000 */
[----:B-1----:R-:W-:Y:S01]  /*a000*/  STG.E.128 desc[UR24][R2.64], R12 ;  /* 0x0000000c02007986 */ /* 0x002fe2000c101d18 */
[----:B------:R-:W-:Y:S01]  /*a010*/  F2FP.F16.F32.PACK_AB R17, R50, R47 ;  /* 0x0000002f3211723e */ /* 0x000fe200000000ff */
[----:B0-----:R-:W-:Y:S02]  /*a020*/  UIMAD.WIDE.U32 UR28, UR30, UR26, UR28 ;  /* 0x0000001a1e1c72a5 */ /* 0x001fe4000f8e001c */
[----:B--2---:R0:W-:Y:S02]  /*a030*/  STG.E.128 desc[UR24][R2.64+0x200], R8 ;  /* 0x0002000802007986 */ /* 0x0041e4000c101d18 */
[----:B------:R-:W1:Y:S01]  /*a040*/  @!P1 MUFU.RCP R6, R6 ;  /* 0x0000000600069308 */ /* 0x000e620000001000 */
[----:B------:R-:W-:Y:S01]  /*a050*/  F2FP.F16.F32.PACK_AB R20, R58, R55 ;  /* 0x000000373a14723e */ /* 0x000fe200000000ff */
[----:B---3--:R-:W-:Y:S01]  /*a060*/  @!P6 FMUL.FTZ R85, R85, R4 ;  /* 0x000000045555e220 */ /* 0x008fe20000410000 */
[----:B------:R-:W-:Y:S01]  /*a070*/  BAR.SYNC.DEFER_BLOCKING 0x0 ;  /* 0x0000000000007b1d */ /* 0x000fe20000010000 */
[----:B-----5:R-:W-:Y:S01]  /*a080*/  FADD.FTZ R5, R45, R128 ;  /* 0x000000802d057221 */ /* 0x020fe20000010000 */
[----:B------:R-:W-:-:S03]  /*a090*/  UIMAD UR27, UR30, UR27, UR29 ;  /* 0x0000001b1e1b72a4 */ /* 0x000fc6000f8e021d */
[----:B------:R-:W-:Y:S01]  /*a0a0*/  FADD.FTZ R0, R5, R46 ;  /* 0x0000002e05007221 */ /* 0x000fe20000010000 */
[----:B------:R-:W2:Y:S01]  /*a0b0*/  @!P2 MUFU.RCP R7, R7 ;  /* 0x000000070007a308 */ /* 0x000ea20000001000 */
[----:B------:R-:W-:Y:S01]  /*a0c0*/  @!P0 FMUL.FTZ R86, R86, R21 ;  /* 0x0000001556568220 */ /* 0x000fe20000410000 */
[----:B------:R-:W-:Y:S01]  /*a0d0*/  F2FP.F16.F32.PACK_AB R21, R84, R57 ;  /* 0x000000395415723e */ /* 0x000fe200000000ff */
[----:B------:R-:W-:Y:S01]  /*a0e0*/  FADD.FTZ R5, R0, R47 ;  /* 0x0000002f00057221 */ /* 0x000fe20000010000 */
[----:B------:R-:W-:Y:S02]  /*a0f0*/  UMOV UR26, UR28 ;  /* 0x0000001c001a7c82 */ /* 0x000fe40008000000 */
[----:B------:R-:W-:Y:S01]  /*a100*/  F2FP.F16.F32.PACK_AB R22, R86, R85 ;  /* 0x000000555616723e */ /* 0x000fe200000000ff */
[----:B------:R-:W-:Y:S01]  /*a110*/  FADD.FTZ R50, R5, R50 ;  /* 0x0000003205327221 */ /* 0x000fe20000010000 */
[----:B------:R-:W-:Y:S01]  /*a120*/  UIMAD.WIDE.U32 UR26, UR9, UR32, UR26 ;  /* 0x00000020091a72a5 */ /* 0x000fe2000f8e001a */
[----:B-1----:R-:W-:-:S02]  /*a130*/  @!P1 FMUL.FTZ R87, R87, R6 ;  /* 0x0000000657579220 */ /* 0x002fc40000410000 */
[----:B------:R-:W-:Y:S01]  /*a140*/  FADD.FTZ R49, R50, R49 ;  /* 0x0000003132317221 */ /* 0x000fe20000010000 */
[----:B------:R-:W-:Y:S02]  /*a150*/  UIMAD UR28, UR9, UR33, UR27 ;  /* 0x00000021091c72a4 */ /* 0x000fe4000f8e021b */
[----:B------:R-:W-:Y:S01]  /*a160*/  ULEA UR27, UP0, UR26, UR34, 0x1 ;  /* 0x000000221a1b7291 */ /* 0x000fe2000f8008ff */
[----:B------:R-:W-:Y:S01]  /*a170*/  FADD.FTZ R52, R49, R52 ;  /* 0x0000003431347221 */ /* 0x000fe20000010000 */
[----:B--2---:R-:W-:Y:S01]  /*a180*/  @!P2 FMUL.FTZ R90, R90, R7 ;  /* 0x000000075a5aa220 */ /* 0x004fe20000410000 */
[----:B------:R-:W-:Y:S02]  /*a190*/  STS.128 [R119], R16 ;  /* 0x0000001077007388 */ /* 0x000fe40000000c00 */
[----:B------:R-:W-:Y:S01]  /*a1a0*/  FADD.FTZ R53, R52, R53 ;  /* 0x0000003534357221 */ /* 0x000fe20000010000 */
[----:B------:R-:W-:Y:S01]  /*a1b0*/  ULEA.HI.X UR26, UR26, UR35, UR28, 0x1, UP0 ;  /* 0x000000231a1a7291 */ /* 0x000fe200080f0c1c */
[----:B0-----:R-:W-:Y:S01]  /*a1c0*/  MOV R2, UR27 ;  /* 0x0000001b00027c02 */ /* 0x001fe20008000f00 */
[----:B------:R-:W-:Y:S01]  /*a1d0*/  UIADD3 UR22, UP0, UPT, UR22, -0x1000, URZ ;  /* 0xfffff00016167890 */ /* 0x000fe2000ff1e0ff */
[----:B------:R-:W-:Y:S01]  /*a1e0*/  F2FP.F16.F32.PACK_AB R23, R90, R87 ;  /* 0x000000575a17723e */ /* 0x000fe200000000ff */
[----:B------:R-:W-:-:S02]  /*a1f0*/  FADD.FTZ R54, R53, R54 ;  /* 0x0000003635367221 */ /* 0x000fc40000010000 */
[----:B------:R-:W-:Y:S01]  /*a200*/  MOV R3, UR26 ;  /* 0x0000001a00037c02 */ /* 0x000fe20008000f00 */
[----:B------:R-:W-:Y:S01]  /*a210*/  UIADD3.X UR23, UPT, UPT, UR23, -0x1, URZ, UP0, !UPT ;  /* 0xffffffff17177890 */ /* 0x000fe200087fe4ff */
[----:B------:R-:W-:Y:S01]  /*a220*/  STS.128 [R119+0x10], R20 ;  /* 0x0000101477007388 */ /* 0x000fe20000000c00 */
[----:B------:R-:W-:-:S03]  /*a230*/  NOP ;  /* 0x0000000000007918 */ /* 0x000fc60000000000 */
[----:B------:R-:W0:Y:S01]  /*a240*/  LDS.128 R12, [R120] ;  /* 0x00000000780c7984 */ /* 0x000e220000000c00 */
[----:B------:R-:W-:Y:S01]  /*a250*/  FADD.FTZ R55, R54, R55 ;  /* 0x0000003736377221 */ /* 0x000fe20000010000 */
[----:B------:R-:W-:Y:S01]  /*a260*/  IMAD.WIDE.U32 R2, R29, 0x10, R2 ;  /* 0x000000101d027825 */ /* 0x000fe200078e0002 */
[----:B------:R-:W-:Y:S01]  /*a270*/  UISETP.GT.AND UP0, UPT, UR16, 0x1, UPT ;  /* 0x000000011000788c */ /* 0x000fe2000bf04270 */
[----:B------:R-:W1:Y:S02]  /*a280*/  LDS.128 R24, [R120+0x200] ;  /* 0x0002000078187984 */ /* 0x000e640000000c00 */
[----:B------:R-:W-:Y:S01]  /*a290*/  FADD.FTZ R58, R55, R58 ;  /* 0x0000003a373a7221 */ /* 0x000fe20000010000 */
[----:B------:R-:W-:-:S03]  /*a2a0*/  UMOV UR16, UR8 ;  /* 0x0000000800107c82 */ /* 0x000fc60008000000 */
[----:B------:R-:W-:-:S04]  /*a2b0*/  FADD.FTZ R57, R58, R57 ;  /* 0x000000393a397221 */ /* 0x000fc80000010000 */
[----:B------:R-:W-:-:S04]  /*a2c0*/  FADD.FTZ R84, R57, R84 ;  /* 0x0000005439547221 */ /* 0x000fc80000010000 */
[----:B------:R-:W-:-:S04]  /*a2d0*/  FADD.FTZ R85, R84, R85 ;  /* 0x0000005554557221 */ /* 0x000fc80000010000 */
[----:B------:R-:W-:-:S04]  /*a2e0*/  FADD.FTZ R86, R85, R86 ;  /* 0x0000005655567221 */ /* 0x000fc80000010000 */
[----:B------:R-:W-:-:S04]  /*a2f0*/  FADD.FTZ R87, R86, R87 ;  /* 0x0000005756577221 */ /* 0x000fc80000010000 */
[----:B------:R-:W-:Y:S01]  /*a300*/  FADD.FTZ R128, R87, R90 ;  /* 0x0000005a57807221 */ /* 0x000fe20000010000 */
[----:B0-----:R0:W-:Y:S04]  /*a310*/  STG.E.128 desc[UR24][R2.64], R12 ;  /* 0x0000000c02007986 */ /* 0x0011e8000c101d18 */
[----:B-1----:R0:W-:Y:S01]  /*a320*/  STG.E.128 desc[UR24][R2.64+0x200], R24 ;  /* 0x0002001802007986 */ /* 0x0021e2000c101d18 */
[----:B------:R-:W-:Y:S05]  /*a330*/  BRA.U UP0, `(.L_x_3429) ;  /* 0xffffff6100d47547 */ /* 0x000fea000b83ffff */
.L_x_3361:
[----:B------:R-:W1:Y:S01]  /*a340*/  LDCU.64 UR6, c[0x0][0x548] ;  /* 0x0000a900ff0677ac */ /* 0x000e620008000a00 */
[----:B------:R-:W2:Y:S01]  /*a350*/  S2R R11, SR_TID.X ;  /* 0x00000000000b7919 */ /* 0x000ea20000002100 */
[----:B------:R-:W3:Y:S01]  /*a360*/  LDCU UR38, c[0x0][0x38c] ;  /* 0x00007180ff2677ac */ /* 0x000ee20008000800 */
[----:B------:R-:W4:Y:S01]  /*a370*/  LDCU.64 UR12, c[0x0][0x568] ;  /* 0x0000ad00ff0c77ac */ /* 0x000f220008000a00 */
[----:B-1----:R-:W-:-:S04]  /*a380*/  UISETP.NE.U32.AND UP0, UPT, UR6, URZ, UPT ;  /* 0x000000ff0600728c */ /* 0x002fc8000bf05070 */
[----:B------:R-:W-:-:S09]  /*a390*/  UISETP.NE.AND.EX UP0, UPT, UR7, URZ, UPT, UP0 ;  /* 0x000000ff0700728c */ /* 0x000fd2000bf05300 */
[----:B---34-:R-:W-:Y:S05]  /*a3a0*/  BRA.U !UP0, `(.L_x_3430) ;  /* 0x0000000108987547 */ /* 0x018fea000b800000 */
[----:B0-----:R-:W0:Y:S01]  /*a3b0*/  SHFL.DOWN P0, R3, R130, 0x1, 0x1f ;  /* 0x08201f0082037f89 */ /* 0x001e220000000000 */
[----:B------:R-:W-:Y:S01]  /*a3c0*/  BSSY.RECONVERGENT B0, `(.L_x_3430) ;  /* 0x0000024000007945 */ /* 0x000fe20003800200 */
[----:B------:R-:W1:Y:S01]  /*a3d0*/  S2R R4, SR_LANEID ;  /* 0x0000000000047919 */ /* 0x000e620000000000 */
[----:B0-----:R-:W-:-:S05]  /*a3e0*/  @P0 FADD R3, R3, R130 ;  /* 0x0000008203030221 */ /* 0x001fca0000000000 */
[----:B------:R-:W0:Y:S01]  /*a3f0*/  SHFL.DOWN P0, R0, R3, 0x2, 0x1f ;  /* 0x08401f0003007f89 */ /* 0x000e220000000000 */
[----:B-1----:R-:W-:Y:S02]  /*a400*/  ISETP.NE.AND P1, PT, R4, RZ, PT ;  /* 0x000000ff0400720c */ /* 0x002fe40003f25270 */
[----:B------:R-:W1:Y:S11]  /*a410*/  S2R R4, SR_TID.X ;  /* 0x0000000000047919 */ /* 0x000e760000002100 */
[----:B------:R-:W3:Y:S01]  /*a420*/  @!P1 S2R R9, SR_CgaCtaId ;  /* 0x0000000000099919 */ /* 0x000ee20000008800 */
[----:B------:R-:W-:Y:S01]  /*a430*/  @!P1 MOV R6, 0x400 ;  /* 0x0000040000069802 */ /* 0x000fe20000000f00 */
[----:B0-----:R-:W-:-:S05]  /*a440*/  @P0 FADD R0, R3, R0 ;  /* 0x0000000003000221 */ /* 0x001fca0000000000 */
[----:B------:R-:W0:Y:S01]  /*a450*/  SHFL.DOWN P0, R5, R0, 0x4, 0x1f ;  /* 0x08801f0000057f89 */ /* 0x000e220000000000 */
[----:B-1----:R-:W-:-:S04]  /*a460*/  @!P1 SHF.R.U32.HI R3, RZ, 0x3, R4 ;  /* 0x00000003ff039819 */ /* 0x002fc80000011604 */
        /* <DEDUP_REMOVED lines=16> */
[----:B------:R-:W3:Y:S01]  /*a570*/  LDS R5, [UR4+0x10a0] ;  /* 0x0010a004ff057984 */ /* 0x000ee20008000800 */
[----:B------:R-:W-:-:S04]  /*a580*/  ULEA UR4, UP0, UR9, UR6, 0x2 ;  /* 0x0000000609047291 */ /* 0x000fc8000f8010ff */
[----:B------:R-:W-:Y:S01]  /*a590*/  ULEA.HI.X UR5, UR9, UR7, URZ, 0x2, UP0 ;  /* 0x0000000709057291 */ /* 0x000fe200080f14ff */
[----:B-1----:R-:W-:-:S04]  /*a5a0*/  FADD.FTZ R2, R7, R2 ;  /* 0x0000000207027221 */ /* 0x002fc80000010000 */
[----:B0-----:R-:W-:Y:S01]  /*a5b0*/  FADD.FTZ R0, R3, R2 ;  /* 0x0000000203007221 */ /* 0x001fe20000010000 */
[----:B------:R-:W-:Y:S02]  /*a5c0*/  MOV R2, UR4 ;  /* 0x0000000400027c02 */ /* 0x000fe40008000f00 */
[----:B------:R-:W-:Y:S01]  /*a5d0*/  MOV R3, UR5 ;  /* 0x0000000500037c02 */ /* 0x000fe20008000f00 */
[----:B---3--:R-:W-:-:S05]  /*a5e0*/  FADD.FTZ R5, R0, R5 ;  /* 0x0000000500057221 */ /* 0x008fca0000010000 */
[----:B------:R1:W-:Y:S02]  /*a5f0*/  REDG.E.ADD.F32.FTZ.RN.STRONG.GPU desc[UR24][R2.64], R5 ;  /* 0x00000005020079a6 */ /* 0x0003e4000c12f318 */
.L_x_3431:
[----:B------:R-:W-:Y:S05]  /*a600*/  BSYNC.RECONVERGENT B0 ;  /* 0x0000000000007941 */ /* 0x000fea0003800200 */
.L_x_3430:
[----:B------:R-:W-:Y:S01]  /*a610*/  UISETP.NE.U32.AND UP0, UPT, UR12, URZ, UPT ;  /* 0x000000ff0c00728c */ /* 0x000fe2000bf05070 */
[----:B--2---:R-:W-:-:S03]  /*a620*/  ISETP.GE.AND P0, PT, R11, UR38, PT ;  /* 0x000000260b007c0c */ /* 0x004fc6000bf06270 */
[----:B------:R-:W-:-:S09]  /*a630*/  UISETP.NE.AND.EX UP0, UPT, UR13, URZ, UPT, UP0 ;  /* 0x000000ff0d00728c */ /* 0x000fd2000bf05300 */
[----:B------:R-:W-:Y:S05]  /*a640*/  BRA.U !UP0, `(.L_x_3432) ;  /* 0x00000001089c7547 */ /* 0x000fea000b800000 */
[----:B------:R-:W-:Y:S06]  /*a650*/  BAR.SYNC.DEFER_BLOCKING 0x0 ;  /* 0x0000000000007b1d */ /* 0x000fec0000010000 */
[----:B------:R-:W-:Y:S01]  /*a660*/  BSSY.RECONVERGENT B0, `(.L_x_3432) ;  /* 0x0000025000007945 */ /* 0x000fe20003800200 */
[----:B01----:R-:W0:Y:S01]  /*a670*/  SHFL.DOWN P1, R3, R128, 0x1, 0x1f ;  /* 0x08201f0080037f89 */ /* 0x003e220000020000 */
        /* <DEDUP_REMOVED lines=35> */
.L_x_3433:
[----:B------:R-:W-:Y:S05]  /*a8b0*/  BSYNC.RECONVERGENT B0 ;  /* 0x0000000000007941 */ /* 0x000fea0003800200 */
.L_x_3432:
[----:B------:R-:W-:Y:S05]  /*a8c0*/  @P0 EXIT ;  /* 0x000000000000094d */ /* 0x000fea0003800000 */
[----:B------:R-:W2:Y:S01]  /*a8d0*/  LDCU.64 UR6, c[0x0][0x4e8] ;  /* 0x00009d00ff0677ac */ /* 0x000ea20008000a00 */
[----:B------:R-:W3:Y:S01]  /*a8e0*/  S2UR UR22, SR_CgaCtaId ;  /* 0x00000000001679c3 */ /* 0x000ee20000008800 */
[----:B------:R-:W-:Y:S01]  /*a8f0*/  BSSY.RECONVERGENT B0, `(.L_x_3434) ;  /* 0x0000054000007945 */ /* 0x000fe20003800200 */
[----:B------:R-:W4:Y:S01]  /*a900*/  LDCU.64 UR18, c[0x0][0x4c8] ;  /* 0x00009900ff1277ac */ /* 0x000f220008000a00 */
[----:B------:R-:W5:Y:S01]  /*a910*/  LDCU.64 UR20, c[0x0][0x4a8] ;  /* 0x00009500ff1477ac */ /* 0x000f620008000a00 */
[----:B------:R-:W-:Y:S01]  /*a920*/  UMOV UR17, 0x400 ;  /* 0x0000040000117882 */ /* 0x000fe20000000000 */
[----:B------:R-:W0:Y:S01]  /*a930*/  LDCU UR23, c[0x0][0x360] ;  /* 0x00006c00ff1777ac */ /* 0x000e220008000800 */
[----:B------:R-:W0:Y:S01]  /*a940*/  LDCU.64 UR40, c[0x0][0x3e0] ;  /* 0x00007c00ff2877ac */ /* 0x000e220008000a00 */
[----:B--2---:R-:W-:Y:S01]  /*a950*/  UIMAD.WIDE.U32 UR4, UR9, UR6, URZ ;  /* 0x00000006090472a5 */ /* 0x004fe2000f8e00ff */
[----:B------:R-:W2:Y:S03]  /*a960*/  LDCU.64 UR42, c[0x0][0x3c0] ;  /* 0x00007800ff2a77ac */ /* 0x000ea60008000a00 */
[----:B------:R-:W-:-:S02]  /*a970*/  UIMAD UR16, UR9, UR7, UR5 ;  /* 0x00000007091072a4 */ /* 0x000fc4000f8e0205 */
[----:B----4-:R-:W-:Y:S02]  /*a980*/  UIMAD.WIDE.U32 UR6, UR9, UR18, URZ ;  /* 0x00000012090672a5 */ /* 0x010fe4000f8e00ff */
[----:B-----5:R-:W-:Y:S02]  /*a990*/  UIMAD.WIDE.U32 UR12, UR9, UR20, URZ ;  /* 0x00000014090c72a5 */ /* 0x020fe4000f8e00ff */
[----:B------:R-:W-:Y:S01]  /*a9a0*/  UIMAD UR8, UR9, UR19, UR7 ;  /* 0x00000013090872a4 */ /* 0x000fe2000f8e0207 */
[----:B------:R-:W4:Y:S01]  /*a9b0*/  LDCU.64 UR26, c[0x0][0x4b0] ;  /* 0x00009600ff1a77ac */ /* 0x000f220008000a00 */
[----:B------:R-:W0:Y:S01]  /*a9c0*/  LDCU.64 UR32, c[0x0][0x4d0] ;  /* 0x00009a00ff2077ac */ /* 0x000e220008000a00 */
[----:B------:R-:W0:Y:S01]  /*a9d0*/  LDCU.64 UR34, c[0x0][0x4f0] ;  /* 0x00009e00ff2277ac */ /* 0x000e220008000a00 */
[----:B------:R-:W0:Y:S01]  /*a9e0*/  LDCU.64 UR36, c[0x0][0x540] ;  /* 0x0000a800ff2477ac */ /* 0x000e220008000a00 */
[----:B------:R-:W0:Y:S01]  /*a9f0*/  LDCU.128 UR28, c[0x0][0x530] ;  /* 0x0000a600ff1c77ac */ /* 0x000e220008000c00 */
[----:B------:R-:W-:-:S02]  /*aa00*/  UIMAD UR9, UR9, UR21, UR13 ;  /* 0x00000015090972a4 */ /* 0x000fc4000f8e020d */
[----:B---3--:R-:W-:-:S12]  /*aa10*/  ULEA UR17, UR22, UR17, 0x18 ;  /* 0x0000001116117291 */ /* 0x008fd8000f8ec0ff */
.L_x_3435:
[C---:B0-----:R-:W-:Y:S01]  /*aa20*/  LEA R0, R11.reuse, UR17, 0x3 ;  /* 0x000000110b007c11 */ /* 0x041fe2000f8e18ff */
[C---:B---3--:R-:W-:Y:S01]  /*aa30*/  IMAD.WIDE.U32 R6, R11.reuse, UR40, RZ ;  /* 0x000000280b067c25 */ /* 0x048fe2000f8e00ff */
[----:B-1----:R-:W-:Y:S02]  /*aa40*/  MOV R2, UR12 ;  /* 0x0000000c00027c02 */ /* 0x002fe40008000f00 */
[----:B------:R-:W-:Y:S01]  /*aa50*/  SHF.R.S32.HI R10, RZ, 0x1f, R11 ;  /* 0x0000001fff0a7819 */ /* 0x000fe2000001140b */
[----:B------:R-:W0:Y:S01]  /*aa60*/  LDS.64 R12, [R0+0x4910] ;  /* 0x00491000000c7984 */ /* 0x000e220000000a00 */
[----:B------:R-:W-:Y:S02]  /*aa70*/  MOV R5, UR9 ;  /* 0x0000000900057c02 */ /* 0x000fe40008000f00 */
[----:B------:R-:W-:Y:S01]  /*aa80*/  MOV R4, R2 ;  /* 0x0000000200047202 */ /* 0x000fe20000000f00 */
[C---:B----4-:R-:W-:Y:S01]  /*aa90*/  IMAD R2, R10.reuse, UR26, RZ ;  /* 0x0000001a0a027c24 */ /* 0x050fe2000f8e02ff */
[----:B------:R-:W-:Y:S01]  /*aaa0*/  MOV R3, UR13 ;  /* 0x0000000d00037c02 */ /* 0x000fe20008000f00 */
[----:B------:R-:W-:Y:S01]  /*aab0*/  IMAD R8, R10, UR40, RZ ;  /* 0x000000280a087c24 */ /* 0x000fe2000f8e02ff */
[----:B------:R-:W1:Y:S01]  /*aac0*/  LDS.64 R14, [R0+0x5110] ;  /* 0x00511000000e7984 */ /* 0x000e620000000a00 */
        /* <DEDUP_REMOVED lines=9> */
[----:B0-----:R-:W-:Y:S04]  /*ab60*/  REDG.E.ADD.F32.FTZ.RN.STRONG.GPU desc[UR24][R2.64], R12 ;  /* 0x0000000c020079a6 */ /* 0x001fe8000c12f318 */
[----:B------:R0:W-:Y:S04]  /*ab70*/  REDG.E.ADD.F32.FTZ.RN.STRONG.GPU desc[UR24][R2.64+0x4], R13 ;  /* 0x0000040d020079a6 */ /* 0x0001e8000c12f318 */
[----:B------:R3:W1:Y:S01]  /*ab80*/  LDG.E.64 R16, desc[UR24][R8.64] ;  /* 0x0000001808107981 */ /* 0x000662000c1e1b00 */
[----:B------:R-:W-:Y:S01]  /*ab90*/  MOV R6, UR6 ;  /* 0x0000000600067c02 */ /* 0x000fe20008000f00 */
[C---:B------:R-:W-:Y:S01]  /*aba0*/  IMAD R18, R10.reuse, UR32, RZ ;  /* 0x000000200a127c24 */ /* 0x040fe2000f8e02ff */
[----:B------:R-:W-:Y:S01]  /*abb0*/  MOV R5, UR8 ;  /* 0x0000000800057c02 */ /* 0x000fe20008000f00 */
[----:B--2---:R-:W-:Y:S01]  /*abc0*/  IMAD R20, R10, UR42, RZ ;  /* 0x0000002a0a147c24 */ /* 0x004fe2000f8e02ff */
[----:B------:R-:W-:Y:S01]  /*abd0*/  MOV R4, R6 ;  /* 0x0000000600047202 */ /* 0x000fe20000000f00 */
[C---:B------:R-:W-:Y:S01]  /*abe0*/  IMAD R19, R11.reuse, UR33, R18 ;  /* 0x000000210b137c24 */ /* 0x040fe2000f8e0212 */
[----:B------:R-:W-:Y:S01]  /*abf0*/  MOV R7, UR7 ;  /* 0x0000000700077c02 */ /* 0x000fe20008000f00 */
[----:B------:R-:W-:-:S04]  /*ac00*/  IMAD.WIDE.U32 R6, R11, UR42, RZ ;  /* 0x0000002a0b067c25 */ /* 0x000fc8000f8e00ff */
[----:B------:R-:W-:Y:S01]  /*ac10*/  IMAD.WIDE.U32 R4, R11, UR32, R4 ;  /* 0x000000200b047c25 */ /* 0x000fe2000f8e0004 */
[----:B---3--:R-:W-:-:S03]  /*ac20*/  LEA R8, P1, R6, UR11, 0x3 ;  /* 0x0000000b06087c11 */ /* 0x008fc6000f8218ff */
[----:B0-----:R-:W-:Y:S01]  /*ac30*/  IMAD R13, R11, UR43, R20 ;  /* 0x0000002b0b0d7c24 */ /* 0x001fe2000f8e0214 */
[----:B------:R-:W-:Y:S02]  /*ac40*/  IADD3 R3, PT, PT, R5, R19, RZ ;  /* 0x0000001305037210 */ /* 0x000fe40007ffe0ff */
[C---:B------:R-:W-:Y:S02]  /*ac50*/  LEA R2, P0, R4.reuse, UR30, 0x3 ;  /* 0x0000001e04027c11 */ /* 0x040fe4000f8018ff */
[----:B------:R-:W-:Y:S02]  /*ac60*/  IADD3 R7, PT, PT, R7, R13, RZ ;  /* 0x0000000d07077210 */ /* 0x000fe40007ffe0ff */
[----:B------:R-:W-:Y:S02]  /*ac70*/  LEA.HI.X R3, R4, UR31, R3, 0x3, P0 ;  /* 0x0000001f04037c11 */ /* 0x000fe400080f1c03 */
[----:B------:R-:W-:Y:S01]  /*ac80*/  LEA.HI.X R9, R6, UR15, R7, 0x3, P1 ;  /* 0x0000000f06097c11 */ /* 0x000fe200088f1c07 */
[-C--:B-1----:R-:W-:Y:S01]  /*ac90*/  FMUL.FTZ R5, R15, R17.reuse ;  /* 0x000000110f057220 */ /* 0x082fe20000410000 */
        /* <DEDUP_REMOVED lines=26> */
.L_x_3434:
[----:B------:R-:W-:Y:S05]  /*ae40*/  EXIT ;  /* 0x000000000000794d */ /* 0x000fea0003800000 */
.L_x_3399:
[----:B------:R-:W-:Y:S01]  /*ae50*/  MOV R200, R82 ;  /* 0x0000005200c87202 */ /* 0x000fe20000000f00 */
[----:B------:R-:W-:Y:S01]  /*ae60*/  HFMA2 R199, -RZ, RZ, 0, 5.9604644775390625e-08 ;  /* 0x00000001ffc77431 */ /* 0x000fe200000001ff */
[----:B------:R-:W-:Y:S02]  /*ae70*/  MOV R202, RZ ;  /* 0x000000ff00ca7202 */ /* 0x000fe40000000f00 */
[----:B------:R-:W-:-:S07]  /*ae80*/  MOV R75, 0xffffffff ;  /* 0xffffffff004b7802 */ /* 0x000fce0000000f00 */
[----:B01---5:R-:W-:Y:S05]  /*ae90*/  WARPSYNC.COLLECTIVE R75, `(.L_x_3436) ;  /* 0x000000004b087348 */ /* 0x023fea0003c00000 */
[----:B------:R2:W3:Y:S02]  /*aea0*/  SHFL.UP P6, R196, R200, R199, R202 ;  /* 0x040000c7c8c47389 */ /* 0x0004e400000c00ca */
[----:B0123-5:R-:W-:Y:S05]  /*aeb0*/  ENDCOLLECTIVE ;  /* 0x000000000000791b */ /* 0x02ffea0003800000 */
.L_x_3436:
[----:B------:R-:W-:Y:S02]  /*aec0*/  MOV R200, R83 ;  /* 0x0000005300c87202 */ /* 0x000fe40000000f00 */
[----:B------:R-:W-:-:S07]  /*aed0*/  MOV R72, R196 ;  /* 0x000000c400487202 */ /* 0x000fce0000000f00 */
[----:B------:R-:W-:Y:S05]  /*aee0*/  WARPSYNC.COLLECTIVE R75, `(.L_x_3437) ;  /* 0x000000004b087348 */ /* 0x000fea0003c00000 */
[----:B------:R0:W1:Y:S02]  /*aef0*/  SHFL.UP P6, R196, R200, R199, R202 ;  /* 0x040000c7c8c47389 */ /* 0x00006400000c00ca */
[----:B01----:R-:W-:Y:S05]  /*af00*/  ENDCOLLECTIVE ;  /* 0x000000000000791b */ /* 0x003fea0003800000 */
.L_x_3437:
[----:B------:R-:W-:Y:S02]  /*af10*/  MOV R200, R191 ;  /* 0x000000bf00c87202 */ /* 0x000fe40000000f00 */
[----:B------:R-:W-:-:S07]  /*af20*/  MOV R73, R196 ;  /* 0x000000c400497202 */ /* 0x000fce0000000f00 */
[----:B------:R-:W-:Y:S05]  /*af30*/  WARPSYNC.COLLECTIVE R75, `(.L_x_3438) ;  /* 0x000000004b087348 */ /* 0x000fea0003c00000 */
[----:B------:R0:W1:Y:S02]  /*af40*/  SHFL.UP P6, R196, R200, R199, R202 ;  /* 0x040000c7c8c47389 */ /* 0x00006400000c00ca */
[----:B01----:R-:W-:Y:S05]  /*af50*/  ENDCOLLECTIVE ;  /* 0x000000000000791b */ /* 0x003fea0003800000 */
.L_x_3438:
[----:B------:R-:W-:Y:S02]  /*af60*/  MOV R200, R194 ;  /* 0x000000c200c87202 */ /* 0x000fe40000000f00 */
[----:B------:R-:W-:-:S07]  /*af70*/  MOV R74, R196 ;  /* 0x000000c4004a7202 */ /* 0x000fce0000000f00 */
[----:B------:R-:W-:Y:S05]  /*af80*/  WARPSYNC.COLLECTIVE R75, `(.L_x_3439) ;  /* 0x000000004b087348 */ /* 0x000fea0003c00000 */
[----:B------:R0:W1:Y:S02]  /*af90*/  SHFL.UP P6, R196, R200, R199, R202 ;  /* 0x040000c7c8c47389 */ /* 0x00006400000c00ca */
[----:B01----:R-:W-:Y:S05]  /*afa0*/  ENDCOLLECTIVE ;  /* 0x000000000000791b */ /* 0x003fea0003800000 */
.L_x_3439:
        /* <DEDUP_REMOVED lines=16> */
.L_x_3440:
[----:B------:R-:W-:Y:S02]  /*b0b0*/  MOV R200, R83 ;  /* 0x0000005300c87202 */ /* 0x000fe40000000f00 */
[----:B------:R-:W-:-:S07]  /*b0c0*/  MOV R72, R196 ;  /* 0x000000c400487202 */ /* 0x000fce0000000f00 */
[----:B------:R-:W-:Y:S05]  /*b0d0*/  WARPSYNC.COLLECTIVE R75, `(.L_x_3441) ;  /* 0x000000004b087348 */ /* 0x000fea0003c00000 */
[----:B------:R0:W1:Y:S02]  /*b0e0*/  SHFL.UP P6, R196, R200, R199, R202 ;  /* 0x040000c7c8c47389 */ /* 0x00006400000c00ca */
[----:B01----:R-:W-:Y:S05]  /*b0f0*/  ENDCOLLECTIVE ;  /* 0x000000000000791b */ /* 0x003fea0003800000 */
.L_x_3441:
[----:B------:R-:W-:Y:S02]  /*b100*/  MOV R200, R191 ;  /* 0x000000bf00c87202 */ /* 0x000fe40000000f00 */
[----:B------:R-:W-:-:S07]  /*b110*/  MOV R73, R196 ;  /* 0x000000c400497202 */ /* 0x000fce0000000f00 */
[----:B------:R-:W-:Y:S05]  /*b120*/  WARPSYNC.COLLECTIVE R75, `(.L_x_3442) ;  /* 0x000000004b087348 */ /* 0x000fea0003c00000 */
[----:B------:R0:W1:Y:S02]  /*b130*/  SHFL.UP P6, R196, R200, R199, R202 ;  /* 0x040000c7c8c47389 */ /* 0x00006400000c00ca */
[----:B01----:R-:W-:Y:S05]  /*b140*/  ENDCOLLECTIVE ;  /* 0x000000000000791b */ /* 0x003fea0003800000 */
.L_x_3442:
[----:B------:R-:W-:Y:S02]  /*b150*/  MOV R200, R194 ;  /* 0x000000c200c87202 */ /* 0x000fe40000000f00 */
[----:B------:R-:W-:-:S07]  /*b160*/  MOV R74, R196 ;  /* 0x000000c4004a7202 */ /* 0x000fce0000000f00 */
[----:B------:R-:W-:Y:S05]  /*b170*/  WARPSYNC.COLLECTIVE R75, `(.L_x_3443) ;  /* 0x000000004b087348 */ /* 0x000fea0003c00000 */
[----:B------:R0:W1:Y:S02]  /*b180*/  SHFL.UP P6, R196, R200, R199, R202 ;  /* 0x040000c7c8c47389 */ /* 0x00006400000c00ca */
[----:B01----:R-:W-:Y:S05]  /*b190*/  ENDCOLLECTIVE ;  /* 0x000000000000791b */ /* 0x003fea0003800000 */
.L_x_3443:
        /* <DEDUP_REMOVED lines=16> */
.L_x_3444:
[----:B------:R-:W-:Y:S02]  /*b2a0*/  MOV R200, R83 ;  /* 0x0000005300c87202 */ /* 0x000fe40000000f00 */
[----:B------:R-:W-:-:S07]  /*b2b0*/  MOV R72, R196 ;  /* 0x000000c400487202 */ /* 0x000fce0000000f00 */
[----:B------:R-:W-:Y:S05]  /*b2c0*/  WARPSYNC.COLLECTIVE R75, `(.L_x_3445) ;  /* 0x000000004b087348 */ /* 0x000fea0003c00000 */
[----:B------:R0:W1:Y:S02]  /*b2d0*/  SHFL.UP P6, R196, R200, R199, R202 ;  /* 0x040000c7c8c47389 */ /* 0x00006400000c00ca */
[----:B01----:R-:W-:Y:S05]  /*b2e0*/  ENDCOLLECTIVE ;  /* 0x000000000000791b */ /* 0x003fea0003800000 */
.L_x_3445:
[----:B------:R-:W-:Y:S02]  /*b2f0*/  MOV R200, R191 ;  /* 0x000000bf00c87202 */ /* 0x000fe40000000f00 */
[----:B------:R-:W-:-:S07]  /*b300*/  MOV R73, R196 ;  /* 0x000000c400497202 */ /* 0x000fce0000000f00 */
[----:B------:R-:W-:Y:S05]  /*b310*/  WARPSYNC.COLLECTIVE R75, `(.L_x_3446) ;  /* 0x000000004b087348 */ /* 0x000fea0003c00000 */
[----:B------:R0:W1:Y:S02]  /*b320*/  SHFL.UP P6, R196, R200, R199, R202 ;  /* 0x040000c7c8c47389 */ /* 0x00006400000c00ca */
[----:B01----:R-:W-:Y:S05]  /*b330*/  ENDCOLLECTIVE ;  /* 0x000000000000791b */ /* 0x003fea0003800000 */
.L_x_3446:
[----:B------:R-:W-:Y:S02]  /*b340*/  MOV R200, R194 ;  /* 0x000000c200c87202 */ /* 0x000fe40000000f00 */
[----:B------:R-:W-:-:S07]  /*b350*/  MOV R74, R196 ;  /* 0x000000c4004a7202 */ /* 0x000fce0000000f00 */
[----:B------:R-:W-:Y:S05]  /*b360*/  WARPSYNC.COLLECTIVE R75, `(.L_x_3447) ;  /* 0x000000004b087348 */ /* 0x000fea0003c00000 */
[----:B------:R0:W1:Y:S02]  /*b370*/  SHFL.UP P6, R196, R200, R199, R202 ;  /* 0x040000c7c8c47389 */ /* 0x00006400000c00ca */
[----:B01----:R-:W-:Y:S05]  /*b380*/  ENDCOLLECTIVE ;  /* 0x000000000000791b */ /* 0x003fea0003800000 */
.L_x_3447:
        /* <DEDUP_REMOVED lines=16> */
.L_x_3448:
[----:B------:R-:W-:Y:S02]  /*b490*/  MOV R200, R83 ;  /* 0x0000005300c87202 */ /* 0x000fe40000000f00 */
[----:B------:R-:W-:-:S07]  /*b4a0*/  MOV R72, R196 ;  /* 0x000000c400487202 */ /* 0x000fce0000000f00 */
[----:B------:R-:W-:Y:S05]  /*b4b0*/  WARPSYNC.COLLECTIVE R75, `(.L_x_3449) ;  /* 0x000000004b087348 */ /* 0x000fea0003c00000 */
[----:B------:R0:W1:Y:S02]  /*b4c0*/  SHFL.UP P6, R196, R200, R199, R202 ;  /* 0x040000c7c8c47389 */ /* 0x00006400000c00ca */
[----:B01----:R-:W-:Y:S05]  /*b4d0*/  ENDCOLLECTIVE ;  /* 0x000000000000791b */ /* 0x003fea0003800000 */
.L_x_3449:
[----:B------:R-:W-:Y:S02]  /*b4e0*/  MOV R200, R191 ;  /* 0x000000bf00c87202 */ /* 0x000fe40000000f00 */
[----:B------:R-:W-:-:S07]  /*b4f0*/  MOV R73, R196 ;  /* 0x000000c400497202 */ /* 0x000fce0000000f00 */
[----:B------:R-:W-:Y:S05]  /*b500*/  WARPSYNC.COLLECTIVE R75, `(.L_x_3450) ;  /* 0x000000004b087348 */ /* 0x000fea0003c00000 */
[----:B------:R0:W1:Y:S02]  /*b510*/  SHFL.UP P6, R196, R200, R199, R202 ;  /* 0x040000c7c8c47389 */ /* 0x00006400000c00ca */
[----:B01----:R-:W-:Y:S05]  /*b520*/  ENDCOLLECTIVE ;  /* 0x000000000000791b */ /* 0x003fea0003800000 */
.L_x_3450:
[----:B------:R-:W-:Y:S02]  /*b530*/  MOV R200, R194 ;  /* 0x000000c200c87202 */ /* 0x000fe40000000f00 */
[----:B------:R-:W-:-:S07]  /*b540*/  MOV R74, R196 ;  /* 0x000000c4004a7202 */ /* 0x000fce0000000f00 */
[----:B------:R-:W-:Y:S05]  /*b550*/  WARPSYNC.COLLECTIVE R75, `(.L_x_3451) ;  /* 0x000000004b087348 */ /* 0x000fea0003c00000 */
[----:B------:R0:W1:Y:S02]  /*b560*/  SHFL.UP P6, R196, R200, R199, R202 ;  /* 0x040000c7c8c47389 */ /* 0x00006400000c00ca */
[----:B01----:R-:W-:Y:S05]  /*b570*/  ENDCOLLECTIVE ;  /* 0x000000000000791b */ /* 0x003fea0003800000 */
.L_x_3451:
        /* <DEDUP_REMOVED lines=16> */
.L_x_3452:
[----:B------:R-:W-:Y:S02]  /*b680*/  MOV R200, R83 ;  /* 0x0000005300c87202 */ /* 0x000fe40000000f00 */
[----:B------:R-:W-:-:S07]  /*b690*/  MOV R72, R196 ;  /* 0x000000c400487202 */ /* 0x000fce0000000f00 */
[----:B------:R-:W-:Y:S05]  /*b6a0*/  WARPSYNC.COLLECTIVE R75, `(.L_x_3453) ;  /* 0x000000004b087348 */ /* 0x000fea0003c00000 */
[----:B------:R0:W1:Y:S02]  /*b6b0*/  SHFL.UP P6, R196, R200, R199, R202 ;  /* 0x040000c7c8c47389 */ /* 0x00006400000c00ca */
[----:B01----:R-:W-:Y:S05]  /*b6c0*/  ENDCOLLECTIVE ;  /* 0x000000000000791b */ /* 0x003fea0003800000 */
.L_x_3453:
[----:B------:R-:W-:Y:S02]  /*b6d0*/  MOV R200, R191 ;  /* 0x000000bf00c87202 */ /* 0x000fe40000000f00 */
[----:B------:R-:W-:-:S07]  /*b6e0*/  MOV R73, R196 ;  /* 0x000000c400497202 */ /* 0x000fce0000000f00 */
[----:B------:R-:W-:Y:S05]  /*b6f0*/  WARPSYNC.COLLECTIVE R75, `(.L_x_3454) ;  /* 0x000000004b087348 */ /* 0x000fea0003c00000 */
[----:B------:R0:W1:Y:S02]  /*b700*/  SHFL.UP P6, R196, R200, R199, R202 ;  /* 0x040000c7c8c47389 */ /* 0x00006400000c00ca */
[----:B01----:R-:W-:Y:S05]  /*b710*/  ENDCOLLECTIVE ;  /* 0x000000000000791b */ /* 0x003fea0003800000 */
.L_x_3454:
[----:B------:R-:W-:Y:S02]  /*b720*/  MOV R200, R194 ;  /* 0x000000c200c87202 */ /* 0x000fe40000000f00 */
[----:B------:R-:W-:-:S07]  /*b730*/  MOV R74, R196 ;  /* 0x000000c4004a7202 */ /* 0x000fce0000000f00 */
[----:B------:R-:W-:Y:S05]  /*b740*/  WARPSYNC.COLLECTIVE R75, `(.L_x_3455) ;  /* 0x000000004b087348 */ /* 0x000fea0003c00000 */
[----:B------:R0:W1:Y:S02]  /*b750*/  SHFL.UP P6, R196, R200, R199, R202 ;  /* 0x040000c7c8c47389 */ /* 0x00006400000c00ca */
[----:B01----:R-:W-:Y:S05]  /*b760*/  ENDCOLLECTIVE ;  /* 0x000000000000791b */ /* 0x003fea0003800000 */
.L_x_3455:
[----:B------:R-:W-:Y:S01]  /*b770*/  MOV R195, R196 ;  /* 0x000000c400c37202 */ /* 0x000fe20000000f00 */
[----:B------:R-:W-:Y:S06]  /*b780*/  BRA `(.L_x_3456) ;  /* 0xffffff9800dc7947 */ /* 0x000fec000383ffff */
.L_x_3400:
        /* <DEDUP_REMOVED lines=8> */
.L_x_3458:
[----:B------:R-:W-:Y:S05]  /*b810*/  BSYNC B0 ;  /* 0x0000000000007941 */ /* 0x000fea0003800000 */
.L_x_3457:
[----:B------:R-:W-:Y:S05]  /*b820*/  BRA `(.L_x_3459) ;  /* 0xffffff9800e87947 */ /* 0x000fea000383ffff */
.L_x_3401:
        /* <DEDUP_REMOVED lines=8> */
.L_x_3461:
[----:B------:R-:W-:Y:S05]  /*b8b0*/  BSYNC B0 ;  /* 0x0000000000007941 */ /* 0x000fea0003800000 */
.L_x_3460:
[----:B------:R-:W-:Y:S05]  /*b8c0*/  BRA `(.L_x_3462) ;  /* 0xffffff9800c87947 */ /* 0x000fea000383ffff */
.L_x_3402:
        /* <DEDUP_REMOVED lines=8> */
.L_x_3464:
[----:B------:R-:W-:Y:S05]  /*b950*/  BSYNC B0 ;  /* 0x0000000000007941 */ /* 0x000fea0003800000 */
.L_x_3463:
[----:B------:R-:W-:Y:S05]  /*b960*/  BRA `(.L_x_3465) ;  /* 0xffffff9800a87947 */ /* 0x000fea000383ffff */
.L_x_3403:
        /* <DEDUP_REMOVED lines=8> */
.L_x_3467:
[----:B------:R-:W-:Y:S05]  /*b9f0*/  BSYNC B0 ;  /* 0x0000000000007941 */ /* 0x000fea0003800000 */
.L_x_3466:
[----:B------:R-:W-:Y:S05]  /*ba00*/  BRA `(.L_x_3468) ;  /* 0xffffff9800887947 */ /* 0x000fea000383ffff */
.L_x_3404:
        /* <DEDUP_REMOVED lines=8> */
.L_x_3470:
[----:B------:R-:W-:Y:S05]  /*ba90*/  BSYNC B0 ;  /* 0x0000000000007941 */ /* 0x000fea0003800000 */
.L_x_3469:
        /* <DEDUP_REMOVED lines=10> */
.L_x_3471:
[----:B------:R-:W-:Y:S02]  /*bb40*/  MOV R72, 0x1f ;  /* 0x0000001f00487802 */ /* 0x000fe40000000f00 */
[----:B------:R-:W-:Y:S02]  /*bb50*/  MOV R200, R191 ;  /* 0x000000bf00c87202 */ /* 0x000fe40000000f00 */
[----:B------:R-:W-:-:S07]  /*bb60*/  MOV R83, R196 ;  /* 0x000000c400537202 */ /* 0x000fce0000000f00 */
[----:B------:R-:W-:Y:S05]  /*bb70*/  WARPSYNC.COLLECTIVE R75, `(.L_x_3472) ;  /* 0x000000004b087348 */ /* 0x000fea0003c00000 */
[----:B------:R0:W1:Y:S02]  /*bb80*/  SHFL.UP P6, R196, R200, R199, R202 ;  /* 0x040000c7c8c47389 */ /* 0x00006400000c00ca */
[----:B01----:R-:W-:Y:S05]  /*bb90*/  ENDCOLLECTIVE ;  /* 0x000000000000791b */ /* 0x003fea0003800000 */
.L_x_3472:
[----:B------:R-:W-:Y:S02]  /*bba0*/  MOV R200, R194 ;  /* 0x000000c200c87202 */ /* 0x000fe40000000f00 */
[----:B------:R-:W-:-:S07]  /*bbb0*/  MOV R191, R196 ;  /* 0x000000c400bf7202 */ /* 0x000fce0000000f00 */
[----:B------:R-:W-:Y:S05]  /*bbc0*/  WARPSYNC.COLLECTIVE R75, `(.L_x_3473) ;  /* 0x000000004b087348 */ /* 0x000fea0003c00000 */
[----:B------:R0:W1:Y:S02]  /*bbd0*/  SHFL.UP P6, R196, R200, R199, R202 ;  /* 0x040000c7c8c47389 */ /* 0x00006400000c00ca */
[----:B01----:R-:W-:Y:S05]  /*bbe0*/  ENDCOLLECTIVE ;  /* 0x000000000000791b */ /* 0x003fea0003800000 */
.L_x_3473:
[----:B------:R-:W-:Y:S05]  /*bbf0*/  WARPSYNC.COLLECTIVE R75, `(.L_x_3474) ;  /* 0x000000004b087348 */ /* 0x000fea0003c00000 */
[----:B------:R0:W1:Y:S02]  /*bc00*/  SHFL.IDX P2, R224, R74, R73, R72 ;  /* 0x000000494ae07389 */ /* 0x0000640000040048 */
[----:B01----:R-:W-:Y:S05]  /*bc10*/  ENDCOLLECTIVE ;  /* 0x000000000000791b */ /* 0x003fea0003800000 */
.L_x_3474:
[----:B------:R-:W-:Y:S02]  /*bc20*/  MOV R74, R77 ;  /* 0x0000004d004a7202 */ /* 0x000fe40000000f00 */
[----:B------:R-:W-:Y:S02]  /*bc30*/  MOV R194, R196 ;  /* 0x000000c400c27202 */ /* 0x000fe40000000f00 */
[----:B------:R-:W-:-:S07]  /*bc40*/  MOV R76, R224 ;  /* 0x000000e0004c7202 */ /* 0x000fce0000000f00 */
[----:B------:R-:W-:Y:S05]  /*bc50*/  WARPSYNC.COLLECTIVE R75, `(.L_x_3475) ;  /* 0x000000004b087348 */ /* 0x000fea0003c00000 */
[----:B------:R0:W1:Y:S02]  /*bc60*/  SHFL.IDX P2, R224, R74, R73, R72 ;  /* 0x000000494ae07389 */ /* 0x0000640000040048 */
[----:B01----:R-:W-:Y:S05]  /*bc70*/  ENDCOLLECTIVE ;  /* 0x000000000000791b */ /* 0x003fea0003800000 */
.L_x_3475:
[----:B------:R-:W-:Y:S02]  /*bc80*/  MOV R74, R78 ;  /* 0x0000004e004a7202 */ /* 0x000fe40000000f00 */
[----:B------:R-:W-:-:S07]  /*bc90*/  MOV R196, R224 ;  /* 0x000000e000c47202 */ /* 0x000fce0000000f00 */
[----:B------:R-:W-:Y:S05]  /*bca0*/  WARPSYNC.COLLECTIVE R75, `(.L_x_3476) ;  /* 0x000000004b087348 */ /* 0x000fea0003c00000 */
[----:B------:R0:W1:Y:S02]  /*bcb0*/  SHFL.IDX P2, R224, R74, R73, R72 ;  /* 0x000000494ae07389 */ /* 0x0000640000040048 */
[----:B01----:R-:W-:Y:S05]  /*bcc0*/  ENDCOLLECTIVE ;  /* 0x000000000000791b */ /* 0x003fea0003800000 */
.L_x_3476:
[----:B------:R-:W-:Y:S02]  /*bcd0*/  MOV R74, R79 ;  /* 0x0000004f004a7202 */ /* 0x000fe40000000f00 */
[----:B------:R-:W-:-:S07]  /*bce0*/  MOV R78, R224 ;  /* 0x000000e0004e7202 */ /* 0x000fce0000000f00 */
[----:B------:R-:W-:Y:S05]  /*bcf0*/  WARPSYNC.COLLECTIVE R75, `(.L_x_3477) ;  /* 0x000000004b087348 */ /* 0x000fea0003c00000 */
[----:B------:R0:W1:Y:S02]  /*bd00*/  SHFL.IDX P2, R224, R74, R73, R72 ;  /* 0x000000494ae07389 */ /* 0x0000640000040048 */
[----:B01----:R-:W-:Y:S05]  /*bd10*/  ENDCOLLECTIVE ;  /* 0x000000000000791b */ /* 0x003fea0003800000 */
.L_x_3477:
[----:B------:R-:W-:Y:S01]  /*bd20*/  MOV R79, R224 ;  /* 0x000000e0004f7202 */ /* 0x000fe20000000f00 */
[----:B------:R-:W-:Y:S06]  /*bd30*/  BRA `(.L_x_3478) ;  /* 0xffffff9400e47947 */ /* 0x000fec000383ffff */
.L_x_3406:
[----:B------:R-:W-:Y:S01]  /*bd40*/  MOV R234, R79 ;  /* 0x0000004f00ea7202 */ /* 0x000fe20000000f00 */
[----:B------:R-:W-:Y:S01]  /*bd50*/  HFMA2 R236, -RZ, RZ, 0, 5.9604644775390625e-08 ;  /* 0x00000001ffec7431 */ /* 0x000fe200000001ff */
[----:B------:R-:W-:Y:S02]  /*bd60*/  MOV R237, 0x1f ;  /* 0x0000001f00ed7802 */ /* 0x000fe40000000f00 */
[----:B------:R-:W-:-:S07]  /*bd70*/  MOV R75, 0xffffffff ;  /* 0xffffffff004b7802 */ /* 0x000fce0000000f00 */
[----:B0-----:R-:W-:Y:S05]  /*bd80*/  WARPSYNC.COLLECTIVE R75, `(.L_x_3479) ;  /* 0x000000004b087348 */ /* 0x001fea0003c00000 */
[----:B------:R1:W2:Y:S02]  /*bd90*/  SHFL.DOWN P0, R224, R234, R236, R237 ;  /* 0x080000eceae07389 */ /* 0x0002a400000000ed */
[----:B012---:R-:W-:Y:S05]  /*bda0*/  ENDCOLLECTIVE ;  /* 0x000000000000791b */ /* 0x007fea0003800000 */
.L_x_3479:
[----:B------:R-:W-:Y:S02]  /*bdb0*/  MOV R234, R78 ;  /* 0x0000004e00ea7202 */ /* 0x000fe40000000f00 */
[----:B------:R-:W-:-:S07]  /*bdc0*/  MOV R72, R224 ;  /* 0x000000e000487202 */ /* 0x000fce0000000f00 */
[----:B------:R-:W-:Y:S05]  /*bdd0*/  WARPSYNC.COLLECTIVE R75, `(.L_x_3480) ;  /* 0x000000004b087348 */ /* 0x000fea0003c00000 */
[----:B------:R0:W1:Y:S02]  /*bde0*/  SHFL.DOWN P0, R224, R234, R236, R237 ;  /* 0x080000eceae07389 */ /* 0x00006400000000ed */
[----:B01----:R-:W-:Y:S05]  /*bdf0*/  ENDCOLLECTIVE ;  /* 0x000000000000791b */ /* 0x003fea0003800000 */
.L_x_3480:
[----:B------:R-:W-:Y:S02]  /*be00*/  MOV R234, R77 ;  /* 0x0000004d00ea7202 */ /* 0x000fe40000000f00 */
[----:B------:R-:W-:-:S07]  /*be10*/  MOV R73, R224 ;  /* 0x000000e000497202 */ /* 0x000fce0000000f00 */
[----:B------:R-:W-:Y:S05]  /*be20*/  WARPSYNC.COLLECTIVE R75, `(.L_x_3481) ;  /* 0x000000004b087348 */ /* 0x000fea0003c00000 */
[----:B------:R0:W1:Y:S02]  /*be30*/  SHFL.DOWN P0, R224, R234, R236, R237 ;  /* 0x080000eceae07389 */ /* 0x00006400000000ed */
[----:B01----:R-:W-:Y:S05]  /*be40*/  ENDCOLLECTIVE ;  /* 0x000000000000791b */ /* 0x003fea0003800000 */
.L_x_3481:
[----:B------:R-:W-:Y:S02]  /*be50*/  MOV R234, R76 ;  /* 0x0000004c00ea7202 */ /* 0x000fe40000000f00 */
[----:B------:R-:W-:-:S07]  /*be60*/  MOV R74, R224 ;  /* 0x000000e0004a7202 */ /* 0x000fce0000000f00 */
[----:B------:R-:W-:Y:S05]  /*be70*/  WARPSYNC.COLLECTIVE R75, `(.L_x_3482) ;  /* 0x000000004b087348 */ /* 0x000fea0003c00000 */
[----:B------:R0:W1:Y:S02]  /*be80*/  SHFL.DOWN P0, R224, R234, R236, R237 ;  /* 0x080000eceae07389 */ /* 0x00006400000000ed */
[----:B01----:R-:W-:Y:S05]  /*be90*/  ENDCOLLECTIVE ;  /* 0x000000000000791b */ /* 0x003fea0003800000 */
.L_x_3482:
[----:B------:R-:W-:Y:S05]  /*bea0*/  BRA `(.L_x_3483) ;  /* 0xffffffa800f47947 */ /* 0x000fea000383ffff */
.L_x_3409:
        /* <DEDUP_REMOVED lines=8> */
.L_x_3485:
[----:B------:R-:W-:Y:S05]  /*bf30*/  BSYNC B0 ;  /* 0x0000000000007941 */ /* 0x000fea0003800000 */
.L_x_3484:
        /* <DEDUP_REMOVED lines=8> */
.L_x_3486:
[----:B------:R-:W-:Y:S02]  /*bfc0*/  MOV R234, R77 ;  /* 0x0000004d00ea7202 */ /* 0x000fe40000000f00 */
[----:B------:R-:W-:-:S07]  /*bfd0*/  MOV R73, R224 ;  /* 0x000000e000497202 */ /* 0x000fce0000000f00 */
[----:B------:R-:W-:Y:S05]  /*bfe0*/  WARPSYNC.COLLECTIVE R75, `(.L_x_3487) ;  /* 0x000000004b087348 */ /* 0x000fea0003c00000 */
[----:B------:R0:W1:Y:S02]  /*bff0*/  SHFL.DOWN P0, R224, R234, R236, R237 ;  /* 0x080000eceae07389 */ /* 0x00006400000000ed */
[----:B01----:R-:W-:Y:S05]  /*c000*/  ENDCOLLECTIVE ;  /* 0x000000000000791b */ /* 0x003fea0003800000 */
.L_x_3487:
[----:B------:R-:W-:Y:S02]  /*c010*/  MOV R234, R76 ;  /* 0x0000004c00ea7202 */ /* 0x000fe40000000f00 */
[----:B------:R-:W-:-:S07]  /*c020*/  MOV R74, R224 ;  /* 0x000000e0004a7202 */ /* 0x000fce0000000f00 */
[----:B------:R-:W-:Y:S05]  /*c030*/  WARPSYNC.COLLECTIVE R75, `(.L_x_3488) ;  /* 0x000000004b087348 */ /* 0x000fea0003c00000 */
[----:B------:R0:W1:Y:S02]  /*c040*/  SHFL.DOWN P0, R224, R234, R236, R237 ;  /* 0x080000eceae07389 */ /* 0x00006400000000ed */
[----:B01----:R-:W-:Y:S05]  /*c050*/  ENDCOLLECTIVE ;  /* 0x000000000000791b */ /* 0x003fea0003800000 */
.L_x_3488:
[----:B------:R-:W-:Y:S05]  /*c060*/  BRA `(.L_x_3489) ;  /* 0xffffffa800d47947 */ /* 0x000fea000383ffff */
.L_x_3412:
        /* <DEDUP_REMOVED lines=8> */
.L_x_3491:
[----:B------:R-:W-:Y:S05]  /*c0f0*/  BSYNC B0 ;  /* 0x0000000000007941 */ /* 0x000fea0003800000 */
.L_x_3490:
        /* <DEDUP_REMOVED lines=8> */
.L_x_3492:
[----:B------:R-:W-:Y:S02]  /*c180*/  MOV R234, R77 ;  /* 0x0000004d00ea7202 */ /* 0x000fe40000000f00 */
[----:B------:R-:W-:-:S07]  /*c190*/  MOV R73, R224 ;  /* 0x000000e000497202 */ /* 0x000fce0000000f00 */
[----:B------:R-:W-:Y:S05]  /*c1a0*/  WARPSYNC.COLLECTIVE R75, `(.L_x_3493) ;  /* 0x000000004b087348 */ /* 0x000fea0003c00000 */
[----:B------:R0:W1:Y:S02]  /*c1b0*/  SHFL.DOWN P0, R224, R234, R236, R237 ;  /* 0x080000eceae07389 */ /* 0x00006400000000ed */
[----:B01----:R-:W-:Y:S05]  /*c1c0*/  ENDCOLLECTIVE ;  /* 0x000000000000791b */ /* 0x003fea0003800000 */
.L_x_3493:
[----:B------:R-:W-:Y:S02]  /*c1d0*/  MOV R234, R76 ;  /* 0x0000004c00ea7202 */ /* 0x000fe40000000f00 */
[----:B------:R-:W-:-:S07]  /*c1e0*/  MOV R74, R224 ;  /* 0x000000e0004a7202 */ /* 0x000fce0000000f00 */
[----:B------:R-:W-:Y:S05]  /*c1f0*/  WARPSYNC.COLLECTIVE R75, `(.L_x_3494) ;  /* 0x000000004b087348 */ /* 0x000fea0003c00000 */
[----:B------:R0:W1:Y:S02]  /*c200*/  SHFL.DOWN P0, R224, R234, R236, R237 ;  /* 0x080000eceae07389 */ /* 0x00006400000000ed */
[----:B01----:R-:W-:Y:S05]  /*c210*/  ENDCOLLECTIVE ;  /* 0x000000000000791b */ /* 0x003fea0003800000 */
.L_x_3494:
[----:B------:R-:W-:Y:S05]  /*c220*/  BRA `(.L_x_3495) ;  /* 0xffffffa800b47947 */ /* 0x000fea000383ffff */
.L_x_3415:
        /* <DEDUP_REMOVED lines=8> */
.L_x_3497:
[----:B------:R-:W-:Y:S05]  /*c2b0*/  BSYNC B0 ;  /* 0x0000000000007941 */ /* 0x000fea0003800000 */
.L_x_3496:
        /* <DEDUP_REMOVED lines=8> */
.L_x_3498:
[----:B------:R-:W-:Y:S02]  /*c340*/  MOV R234, R77 ;  /* 0x0000004d00ea7202 */ /* 0x000fe40000000f00 */
[----:B------:R-:W-:-:S07]  /*c350*/  MOV R73, R224 ;  /* 0x000000e000497202 */ /* 0x000fce0000000f00 */
[----:B------:R-:W-:Y:S05]  /*c360*/  WARPSYNC.COLLECTIVE R75, `(.L_x_3499) ;  /* 0x000000004b087348 */ /* 0x000fea0003c00000 */
[----:B------:R0:W1:Y:S02]  /*c370*/  SHFL.DOWN P0, R224, R234, R236, R237 ;  /* 0x080000eceae07389 */ /* 0x00006400000000ed */
[----:B01----:R-:W-:Y:S05]  /*c380*/  ENDCOLLECTIVE ;  /* 0x000000000000791b */ /* 0x003fea0003800000 */
.L_x_3499:
[----:B------:R-:W-:Y:S02]  /*c390*/  MOV R234, R76 ;  /* 0x0000004c00ea7202 */ /* 0x000fe40000000f00 */
[----:B------:R-:W-:-:S07]  /*c3a0*/  MOV R74, R224 ;  /* 0x000000e0004a7202 */ /* 0x000fce0000000f00 */
[----:B------:R-:W-:Y:S05]  /*c3b0*/  WARPSYNC.COLLECTIVE R75, `(.L_x_3500) ;  /* 0x000000004b087348 */ /* 0x000fea0003c00000 */
[----:B------:R0:W1:Y:S02]  /*c3c0*/  SHFL.DOWN P0, R224, R234, R236, R237 ;  /* 0x080000eceae07389 */ /* 0x00006400000000ed */
[----:B01----:R-:W-:Y:S05]  /*c3d0*/  ENDCOLLECTIVE ;  /* 0x000000000000791b */ /* 0x003fea0003800000 */
.L_x_3500:
[----:B------:R-:W-:Y:S05]  /*c3e0*/  BRA `(.L_x_3501) ;  /* 0xffffffa800947947 */ /* 0x000fea000383ffff */
.L_x_3418:
        /* <DEDUP_REMOVED lines=8> */
.L_x_3503:
[----:B------:R-:W-:Y:S05]  /*c470*/  BSYNC B0 ;  /* 0x0000000000007941 */ /* 0x000fea0003800000 */
.L_x_3502:
        /* <DEDUP_REMOVED lines=8> */
.L_x_3504:
[----:B------:R-:W-:Y:S02]  /*c500*/  MOV R234, R77 ;  /* 0x0000004d00ea7202 */ /* 0x000fe40000000f00 */
[----:B------:R-:W-:-:S07]  /*c510*/  MOV R73, R224 ;  /* 0x000000e000497202 */ /* 0x000fce0000000f00 */
[----:B------:R-:W-:Y:S05]  /*c520*/  WARPSYNC.COLLECTIVE R75, `(.L_x_3505) ;  /* 0x000000004b087348 */ /* 0x000fea0003c00000 */
[----:B------:R0:W1:Y:S02]  /*c530*/  SHFL.DOWN P0, R224, R234, R236, R237 ;  /* 0x080000eceae07389 */ /* 0x00006400000000ed */
[----:B01----:R-:W-:Y:S05]  /*c540*/  ENDCOLLECTIVE ;  /* 0x000000000000791b */ /* 0x003fea0003800000 */
.L_x_3505:
[----:B------:R-:W-:Y:S02]  /*c550*/  MOV R234, R76 ;  /* 0x0000004c00ea7202 */ /* 0x000fe40000000f00 */
[----:B------:R-:W-:-:S07]  /*c560*/  MOV R74, R224 ;  /* 0x000000e0004a7202 */ /* 0x000fce0000000f00 */
[----:B------:R-:W-:Y:S05]  /*c570*/  WARPSYNC.COLLECTIVE R75, `(.L_x_3506) ;  /* 0x000000004b087348 */ /* 0x000fea0003c00000 */
[----:B------:R0:W1:Y:S02]  /*c580*/  SHFL.DOWN P0, R224, R234, R236, R237 ;  /* 0x080000eceae07389 */ /* 0x00006400000000ed */
[----:B01----:R-:W-:Y:S05]  /*c590*/  ENDCOLLECTIVE ;  /* 0x000000000000791b */ /* 0x003fea0003800000 */
.L_x_3506:
[----:B------:R-:W-:Y:S05]  /*c5a0*/  BRA `(.L_x_3507) ;  /* 0xffffffa800747947 */ /* 0x000fea000383ffff */
.L_x_3421:
        /* <DEDUP_REMOVED lines=8> */
.L_x_3509:
[----:B------:R-:W-:Y:S05]  /*c630*/  BSYNC B0 ;  /* 0x0000000000007941 */ /* 0x000fea0003800000 */
.L_x_3508:
        /* <DEDUP_REMOVED lines=10> */
.L_x_3510:
[----:B------:R-:W-:Y:S02]  /*c6e0*/  MOV R74, R77 ;  /* 0x0000004d004a7202 */ /* 0x000fe40000000f00 */
[----:B------:R-:W-:-:S07]  /*c6f0*/  MOV R226, R224 ;  /* 0x000000e000e27202 */ /* 0x000fce0000000f00 */
[----:B------:R-:W-:Y:S05]  /*c700*/  WARPSYNC.COLLECTIVE R75, `(.L_x_3511) ;  /* 0x000000004b087348 */ /* 0x000fea0003c00000 */
[----:B------:R0:W1:Y:S02]  /*c710*/  SHFL.IDX P2, R224, R74, R73, R72 ;  /* 0x000000494ae07389 */ /* 0x0000640000040048 */
[----:B01----:R-:W-:Y:S05]  /*c720*/  ENDCOLLECTIVE ;  /* 0x000000000000791b */ /* 0x003fea0003800000 */
.L_x_3511:
        /* <DEDUP_REMOVED lines=13> */
.L_x_3512:
[----:B------:R-:W-:Y:S02]  /*c800*/  MOV R74, R80 ;  /* 0x00000050004a7202 */ /* 0x000fe40000000f00 */
[----:B------:R-:W-:-:S05]  /*c810*/  MOV R234, R224 ;  /* 0x000000e000ea7202 */ /* 0x000fca0000000f00 */
[----:B------:R-:W-:Y:S01]  /*c820*/  FADD.FTZ R229, R234, R229 ;  /* 0x000000e5eae57221 */ /* 0x000fe20000010000 */
[----:B------:R-:W-:-:S07]  /*c830*/  MOV R234, R79 ;  /* 0x0000004f00ea7202 */ /* 0x000fce0000000f00 */
[----:B------:R-:W-:Y:S05]  /*c840*/  WARPSYNC.COLLECTIVE R75, `(.L_x_3513) ;  /* 0x000000004b087348 */ /* 0x000fea0003c00000 */
[----:B------:R0:W1:Y:S02]  /*c850*/  SHFL.DOWN P0, R224, R234, R236, R237 ;  /* 0x080000eceae07389 */ /* 0x00006400000000ed */
[----:B01----:R-:W-:Y:S05]  /*c860*/  ENDCOLLECTIVE ;  /* 0x000000000000791b */ /* 0x003fea0003800000 */
.L_x_3513:
[----:B------:R-:W-:Y:S02]  /*c870*/  MOV R234, R78 ;  /* 0x0000004e00ea7202 */ /* 0x000fe40000000f00 */
[----:B------:R-:W-:-:S07]  /*c880*/  MOV R230, R224 ;  /* 0x000000e000e67202 */ /* 0x000fce0000000f00 */
[----:B------:R-:W-:Y:S05]  /*c890*/  WARPSYNC.COLLECTIVE R75, `(.L_x_3514) ;  /* 0x000000004b087348 */ /* 0x000fea0003c00000 */
[----:B------:R0:W1:Y:S02]  /*c8a0*/  SHFL.DOWN P0, R224, R234, R236, R237 ;  /* 0x080000eceae07389 */ /* 0x00006400000000ed */
[----:B01----:R-:W-:Y:S05]  /*c8b0*/  ENDCOLLECTIVE ;  /* 0x000000000000791b */ /* 0x003fea0003800000 */
.L_x_3514:
[----:B------:R-:W-:Y:S02]  /*c8c0*/  MOV R234, R77 ;  /* 0x0000004d00ea7202 */ /* 0x000fe40000000f00 */
[----:B------:R-:W-:-:S07]  /*c8d0*/  MOV R231, R224 ;  /* 0x000000e000e77202 */ /* 0x000fce0000000f00 */
[----:B------:R-:W-:Y:S05]  /*c8e0*/  WARPSYNC.COLLECTIVE R75, `(.L_x_3515) ;  /* 0x000000004b087348 */ /* 0x000fea0003c00000 */
[----:B------:R0:W1:Y:S02]  /*c8f0*/  SHFL.DOWN P0, R224, R234, R236, R237 ;  /* 0x080000eceae07389 */ /* 0x00006400000000ed */
[----:B01----:R-:W-:Y:S05]  /*c900*/  ENDCOLLECTIVE ;  /* 0x000000000000791b */ /* 0x003fea0003800000 */
.L_x_3515:
[----:B------:R-:W-:Y:S02]  /*c910*/  MOV R234, R76 ;  /* 0x0000004c00ea7202 */ /* 0x000fe40000000f00 */
[----:B------:R-:W-:-:S07]  /*c920*/  MOV R232, R224 ;  /* 0x000000e000e87202 */ /* 0x000fce0000000f00 */
[----:B------:R-:W-:Y:S05]  /*c930*/  WARPSYNC.COLLECTIVE R75, `(.L_x_3516) ;  /* 0x000000004b087348 */ /* 0x000fea0003c00000 */
[----:B------:R0:W1:Y:S02]  /*c940*/  SHFL.DOWN P0, R224, R234, R236, R237 ;  /* 0x080000eceae07389 */ /* 0x00006400000000ed */
[----:B01----:R-:W-:Y:S05]  /*c950*/  ENDCOLLECTIVE ;  /* 0x000000000000791b */ /* 0x003fea0003800000 */
.L_x_3516:
[----:B------:R-:W-:-:S07]  /*c960*/  MOV R233, R224 ;  /* 0x000000e000e97202 */ /* 0x000fce0000000f00 */
[----:B------:R-:W-:Y:S05]  /*c970*/  WARPSYNC.COLLECTIVE R75, `(.L_x_3517) ;  /* 0x000000004b087348 */ /* 0x000fea0003c00000 */
[----:B------:R0:W1:Y:S02]  /*c980*/  SHFL.IDX P2, R224, R74, R73, R72 ;  /* 0x000000494ae07389 */ /* 0x0000640000040048 */
[----:B01----:R-:W-:Y:S05]  /*c990*/  ENDCOLLECTIVE ;  /* 0x000000000000791b */ /* 0x003fea0003800000 */
.L_x_3517:
[----:B------:R-:W-:Y:S02]  /*c9a0*/  MOV R74, R81 ;  /* 0x00000051004a7202 */ /* 0x000fe40000000f00 */
[----:B------:R-:W-:-:S07]  /*c9b0*/  MOV R235, R224 ;  /* 0x000000e000eb7202 */ /* 0x000fce0000000f00 */
[----:B------:R-:W-:Y:S05]  /*c9c0*/  WARPSYNC.COLLECTIVE R75, `(.L_x_3518) ;  /* 0x000000004b087348 */ /* 0x000fea0003c00000 */
[----:B------:R0:W1:Y:S02]  /*c9d0*/  SHFL.IDX P2, R224, R74, R73, R72 ;  /* 0x000000494ae07389 */ /* 0x0000640000040048 */
[----:B01----:R-:W-:Y:S05]  /*c9e0*/  ENDCOLLECTIVE ;  /* 0x000000000000791b */ /* 0x003fea0003800000 */
.L_x_3518:
[----:B------:R-:W-:Y:S02]  /*c9f0*/  MOV R76, R235 ;  /* 0x000000eb004c7202 */ /* 0x000fe40000000f00 */
[----:B------:R-:W-:Y:S02]  /*ca00*/  MOV R74, R82 ;  /* 0x00000052004a7202 */ /* 0x000fe40000000f00 */
[----:B------:R-:W-:-:S07]  /*ca10*/  MOV R236, R224 ;  /* 0x000000e000ec7202 */ /* 0x000fce0000000f00 */
[----:B------:R-:W-:Y:S05]  /*ca20*/  WARPSYNC.COLLECTIVE R75, `(.L_x_3519) ;  /* 0x000000004b087348 */ /* 0x000fea0003c00000 */
[----:B------:R0:W1:Y:S02]  /*ca30*/  SHFL.IDX P2, R224, R74, R73, R72 ;  /* 0x000000494ae07389 */ /* 0x0000640000040048 */
[----:B01----:R-:W-:Y:S05]  /*ca40*/  ENDCOLLECTIVE ;  /* 0x000000000000791b */ /* 0x003fea0003800000 */
.L_x_3519:
[----:B------:R-:W-:Y:S02]  /*ca50*/  MOV R77, R236 ;  /* 0x000000ec004d7202 */ /* 0x000fe40000000f00 */
[----:B------:R-:W-:Y:S02]  /*ca60*/  MOV R74, R83 ;  /* 0x00000053004a7202 */ /* 0x000fe40000000f00 */
[----:B------:R-:W-:-:S07]  /*ca70*/  MOV R237, R224 ;  /* 0x000000e000ed7202 */ /* 0x000fce0000000f00 */
[----:B------:R-:W-:Y:S05]  /*ca80*/  WARPSYNC.COLLECTIVE R75, `(.L_x_3520) ;  /* 0x000000004b087348 */ /* 0x000fea0003c00000 */
[----:B------:R0:W1:Y:S02]  /*ca90*/  SHFL.IDX P2, R224, R74, R73, R72 ;  /* 0x000000494ae07389 */ /* 0x0000640000040048 */
[----:B01----:R-:W-:Y:S05]  /*caa0*/  ENDCOLLECTIVE ;  /* 0x000000000000791b */ /* 0x003fea0003800000 */
.L_x_3520:
[----:B------:R-:W-:Y:S01]  /*cab0*/  MOV R238, R224 ;  /* 0x000000e000ee7202 */ /* 0x000fe20000000f00 */
[----:B------:R-:W-:Y:S06]  /*cac0*/  BRA `(.L_x_3521) ;  /* 0xffffffa400cc7947 */ /* 0x000fec000383ffff */
.L_x_3522:
        /* <DEDUP_REMOVED lines=11> */
.L_x_18681:


//--------------------- .text._Z25selective_scan_bwd_kernelI32Selective_Scan_bwd_kernel_traitsILi128ELi16ELb1ELb0ELb0ELb1ELb1EN3c104HalfENS1_7complexIfEEEEv12SSMParamsBwd --------------------------
	.section	.text._Z25selective_scan_bwd_kernelI32Selective_Scan_bwd_kernel_traitsILi128ELi16ELb1ELb0ELb0ELb1ELb1EN3c104HalfENS1_7complexIfEEEEv12SSMParamsBwd,"ax",@progbits
	.align	128
        .global         _Z25selective_scan_bwd_kernelI32Selective_Scan_bwd_kernel_traitsILi128ELi16ELb1ELb0ELb0ELb1ELb1EN3c104HalfENS1_7complexIfEEEEv12SSMParamsBwd
        .type           _Z25selective_scan_bwd_kernelI32Selective_Scan_bwd_kernel_traitsILi128ELi16ELb1ELb0ELb0ELb1ELb1EN3c104HalfENS1_7complexIfEEEEv12SSMParamsBwd,@function
        .size           _Z25selective_scan_bwd_kernelI32Selective_Scan_bwd_kernel_traitsILi128ELi16ELb1ELb0ELb0ELb1ELb1EN3c104HalfENS1_7complexIfEEEEv12SSMParamsBwd,(.L_x_18682 - _Z25selective_scan_bwd_kernelI32Selective_Scan_bwd_kernel_traitsILi128ELi16ELb1ELb0ELb0ELb1ELb1EN3c104HalfENS1_7complexIfEEEEv12SSMParamsBwd)
        .other          _Z25selective_scan_bwd_kernelI32Selective_Scan_bwd_kernel_traitsILi128ELi16ELb1ELb0ELb0ELb1ELb1EN3c104HalfENS1_7complexIfEEEEv12SSMParamsBwd,@"STO_CUDA_ENTRY STV_DEFAULT"
_Z25selective_scan_bwd_kernelI32Selective_Scan_bwd_kernel_traitsILi128ELi16ELb1ELb0ELb0ELb1ELb1EN3c104HalfENS1_7complexIfEEEEv12SSMParamsBwd:
.text._Z25selective_scan_bwd_kernelI32Selective_Scan_bwd_kernel_traitsILi128ELi16ELb1ELb0ELb0ELb1ELb1EN3c104HalfENS1_7complexIfEEEEv12SSMParamsBwd:
[----:B------:R-:W-:Y:S01]  /*0000*/  LDC R1, c[0x0][0x37c] ;  /* 0x0000df00ff017b82 */ /* 0x000fe20000000800 */
[----:B------:R-:W0:Y:S07]  /*0010*/  LDCU.64 UR8, c[0x0][0x470] ;  /* 0x00008e00ff0877ac */ /* 0x000e2e0008000a00 */
[----:B------:R-:W1:Y:S01]  /*0020*/  S2UR UR10, SR_CTAID.Y ;  /* 0x00000000000a79c3 */ /* 0x000e620000002600 */
[----:B------:R-:W2:Y:S01]  /*0030*/  LDCU.128 UR4, c[0x0][0x450] ;  /* 0x00008a00ff0477ac */ /* 0x000ea20008000c00 */
[----:B------:R-:W3:Y:S01]  /*0040*/  LDCU.64 UR30, c[0x0][0x358] ;  /* 0x00006b00ff1e77ac */ /* 0x000ee20008000a00 */
[----:B------:R-:W-:-:S05]  /*0050*/  CS2R R128, SRZ ;  /* 0x0000000000807805 */ /* 0x000fca000001ff00 */
[----:B------:R-:W4:Y:S01]  /*0060*/  S2UR UR29, SR_CTAID.X ;  /* 0x00000000001d79c3 */ /* 0x000f220000002500 */
[----:B------:R-:W4:Y:S01]  /*0070*/  LDCU.128 UR12, c[0x0][0x3f0] ;  /* 0x00007e00ff0c77ac */ /* 0x000f220008000c00 */
[----:B------:R-:W4:Y:S01]  /*0080*/  LDCU.128 UR16, c[0x0][0x400] ;  /* 0x00008000ff1077ac */ /* 0x000f220008000c00 */
[----:B0-----:R-:W-:Y:S02]  /*0090*/  UISETP.NE.U32.AND UP0, UPT, UR8, URZ, UPT ;  /* 0x000000ff0800728c */ /* 0x001fe4000bf05070 */
[----:B--2---:R-:W-:Y:S02]  /*00a0*/  UISETP.NE.U32.AND UP1, UPT, UR6, URZ, UPT ;  /* 0x000000ff0600728c */ /* 0x004fe4000bf25070 */
[----:B------:R-:W-:Y:S01]  /*00b0*/  UISETP.NE.AND.EX UP0, UPT, UR9, URZ, UPT, UP0 ;  /* 0x000000ff0900728c */ /* 0x000fe2000bf05300 */
[----:B------:R-:W0:Y:S05]  /*00c0*/  LDCU.64 UR20, c[0x0][0x3d8] ;  /* 0x00007b00ff1477ac */ /* 0x000e2a0008000a00 */
[----:B------:R-:W-:Y:S01]  /*00d0*/  PLOP3.LUT P1, PT, PT, PT, UP0, 0x80, 0x8 ;  /* 0x000000000008781c */ /* 0x000fe20003f2f008 */
[----:B------:R-:W2:Y:S04]  /*00e0*/  LDCU UR26, c[0x0][0x394] ;  /* 0x00007280ff1a77ac */ /* 0x000ea80008000800 */
[----:B-1----:R-:W-:Y:S01]  /*00f0*/  @UP0 ULEA UR8, UP2, UR10, UR8, 0x2 ;  /* 0x000000080a080291 */ /* 0x002fe2000f8410ff */
[----:B------:R-:W1:Y:S03]  /*0100*/  LDCU.64 UR24, c[0x0][0x498] ;  /* 0x00009300ff1877ac */ /* 0x000e660008000a00 */
[----:B------:R-:W-:-:S02]  /*0110*/  @UP0 ULEA.HI.X UR9, UR10, UR9, URZ, 0x2, UP2 ;  /* 0x000000090a090291 */ /* 0x000fc400090f14ff */
[----:B------:R-:W-:Y:S01]  /*0120*/  MOV R4, UR8 ;  /* 0x0000000800047c02 */ /* 0x000fe20008000f00 */
[----:B------:R-:W-:Y:S01]  /*0130*/  UISETP.NE.AND.EX UP0, UPT, UR7, URZ, UPT, UP1 ;  /* 0x000000ff0700728c */ /* 0x000fe2000bf05310 */
[----:B------:R-:W1:Y:S02]  /*0140*/  LDCU.64 UR32, c[0x0][0x480] ;  /* 0x00009000ff2077ac */ /* 0x000e640008000a00 */
[----:B------:R-:W-:-:S03]  /*0150*/  MOV R5, UR9 ;  /* 0x0000000900057c02 */ /* 0x000fc60008000f00 */
[----:B------:R-:W-:Y:S01]  /*0160*/  PLOP3.LUT P0, PT, PT, PT, UP0, 0x80, 0x8 ;  /* 0x000000000008781c */ /* 0x000fe20003f0f008 */
[----:B------:R-:W1:Y:S01]  /*0170*/  LDCU.64 UR34, c[0x0][0x528] ;  /* 0x0000a500ff2277ac */ /* 0x000e620008000a00 */
[----:B---3--:R-:W3:Y:S03]  /*0180*/  @P1 LDG.E R4, desc[UR30][R4.64] ;  /* 0x0000001e04041981 */ /* 0x008ee6000c1e1900 */
[----:B------:R-:W-:-:S04]  /*0190*/  @UP0 ULEA UR6, UP1, UR10, UR6, 0x2 ;  /* 0x000000060a060291 */ /* 0x000fc8000f8210ff */
[----:B------:R-:W-:Y:S02]  /*01a0*/  @UP0 ULEA.HI.X UR7, UR10, UR7, URZ, 0x2, UP1 ;  /* 0x000000070a070291 */ /* 0x000fe400088f14ff */
[----:B------:R-:W-:-:S04]  /*01b0*/  MOV R2, UR6 ;  /* 0x0000000600027c02 */ /* 0x000fc80008000f00 */
[----:B------:R-:W-:-:S05]  /*01c0*/  MOV R3, UR7 ;  /* 0x0000000700037c02 */ /* 0x000fca0008000f00 */
[----:B------:R0:W5:Y:S01]  /*01d0*/  @P0 LDG.E R129, desc[UR30][R2.64] ;  /* 0x0000001e02810981 */ /* 0x000162000c1e1900 */
[----:B----4-:R-:W-:-:S04]  /*01e0*/  UIMAD.WIDE.U32 UR6, UR29, UR12, URZ ;  /* 0x0000000c1d0672a5 */ /* 0x010fc8000f8e00ff */
[----:B------:R-:W-:-:S04]  /*01f0*/  UIMAD UR7, UR29, UR13, UR7 ;  /* 0x0000000d1d0772a4 */ /* 0x000fc8000f8e0207 */
[----:B------:R-:W-:Y:S02]  /*0200*/  UIMAD.WIDE.U32 UR8, UR10, UR14, UR6 ;  /* 0x0000000e0a0872a5 */ /* 0x000fe4000f8e0006 */
[----:B------:R-:W-:Y:S02]  /*0210*/  UIMAD.WIDE.U32 UR6, UR29, UR16, URZ ;  /* 0x000000101d0672a5 */ /* 0x000fe4000f8e00ff */
[----:B------:R-:W-:Y:S01]  /*0220*/  UIMAD UR11, UR10, UR15, UR9 ;  /* 0x0000000f0a0b72a4 */ /* 0x000fe2000f8e0209 */
[----:B------:R-:W4:Y:S01]  /*0230*/  LDCU.128 UR12, c[0x0][0x460] ;  /* 0x00008c00ff0c77ac */ /* 0x000f220008000c00 */
[----:B------:R-:W-:-:S04]  /*0240*/  UIMAD UR7, UR29, UR17, UR7 ;  /* 0x000000111d0772a4 */ /* 0x000fc8000f8e0207 */
[----:B------:R-:W-:Y:S02]  /*0250*/  UIMAD.WIDE.U32 UR16, UR10, UR18, UR6 ;  /* 0x000000120a1072a5 */ /* 0x000fe4000f8e0006 */
[----:B0-----:R-:W-:Y:S02]  /*0260*/  UIMAD.WIDE.U32 UR22, UR10, UR20, URZ ;  /* 0x000000140a1672a5 */ /* 0x001fe4000f8e00ff */
[----:B------:R-:W-:Y:S02]  /*0270*/  UIMAD UR19, UR10, UR19, UR17 ;  /* 0x000000130a1372a4 */ /* 0x000fe4000f8e0211 */
[----:B--2---:R-:W-:Y:S02]  /*0280*/  ULEA UR17, UR26, 0xfffff800, 0xb ;  /* 0xfffff8001a117891 */ /* 0x004fe4000f8e58ff */
[----:B------:R-:W-:Y:S02]  /*0290*/  UIMAD UR18, UR10, UR21, UR23 ;  /* 0x000000150a1272a4 */ /* 0x000fe4000f8e0217 */
[----:B-1----:R-:W-:-:S02]  /*02a0*/  UIMAD.WIDE.U32 UR20, UR29, UR24, URZ ;  /* 0x000000181d1472a5 */ /* 0x002fc4000f8e00ff */
[----:B------:R-:W-:Y:S02]  /*02b0*/  UISETP.NE.U32.AND UP0, UPT, UR32, URZ, UPT ;  /* 0x000000ff2000728c */ /* 0x000fe4000bf05070 */
[----:B------:R-:W-:Y:S02]  /*02c0*/  UIADD3 UR9, UP3, UPT, UR17, UR8, URZ ;  /* 0x0000000811097290 */ /* 0x000fe4000ff7e0ff */
[----:B------:R-:W-:Y:S02]  /*02d0*/  UIADD3 UR24, UP4, UPT, UR17, UR16, URZ ;  /* 0x0000001011187290 */ /* 0x000fe4000ff9e0ff */
[----:B------:R-:W-:Y:S02]  /*02e0*/  USHF.R.S32.HI UR16, URZ, 0x1f, UR17 ;  /* 0x0000001fff107899 */ /* 0x000fe40008011411 */
[----:B------:R-:W-:Y:S02]  /*02f0*/  UISETP.NE.AND.EX UP0, UPT, UR33, URZ, UPT, UP0 ;  /* 0x000000ff2100728c */ /* 0x000fe4000bf05300 */
[----:B----4-:R-:W-:Y:S01]  /*0300*/  ULEA UR27, UP1, UR9, UR12, 0x1 ;  /* 0x0000000c091b7291 */ /* 0x010fe2000f8208ff */
[----:B------:R-:W0:Y:S01]  /*0310*/  LDCU.64 UR32, c[0x0][0x3b8] ;  /* 0x00007700ff2077ac */ /* 0x000e220008000a00 */
[----:B------:R-:W-:Y:S01]  /*0320*/  UIADD3.X UR12, UPT, UPT, UR16, UR11, URZ, UP3, !UPT ;  /* 0x0000000b100c7290 */ /* 0x000fe20009ffe4ff */
[----:B------:R-:W1:Y:S01]  /*0330*/  LDCU.64 UR6, c[0x0][0x4a0] ;  /* 0x00009400ff0677ac */ /* 0x000e620008000a00 */
[----:B------:R-:W-:-:S02]  /*0340*/  ULEA UR23, UP2, UR24, UR14, 0x1 ;  /* 0x0000000e18177291 */ /* 0x000fc4000f8408ff */
[----:B------:R-:W-:Y:S02]  /*0350*/  UIADD3.X UR8, UPT, UPT, UR16, UR19, URZ, UP4, !UPT ;  /* 0x0000001310087290 */ /* 0x000fe4000a7fe4ff */
[----:B------:R-:W-:Y:S02]  /*0360*/  ULEA.HI.X UR13, UR9, UR13, UR12, 0x1, UP1 ;  /* 0x0000000d090d7291 */ /* 0x000fe400088f0c0c */
[----:B------:R-:W-:-:S03]  /*0370*/  ULEA.HI.X UR24, UR24, UR15, UR8, 0x1, UP2 ;  /* 0x0000000f18187291 */ /* 0x000fc600090f0c08 */
[----:B------:R-:W2:Y:S01]  /*0380*/  @UP0 LDCU UR12, c[0x0][0x384] ;  /* 0x00007080ff0c07ac */ /* 0x000ea20008000800 */
[----:B------:R-:W4:Y:S01]  /*0390*/  LDCU.64 UR14, c[0x0][0x448] ;  /* 0x00008900ff0e77ac */ /* 0x000f220008000a00 */
[----:B------:R-:W-:Y:S02]  /*03a0*/  ULEA UR11, UP3, UR22, UR4, 0x3 ;  /* 0x00000004160b7291 */ /* 0x000fe4000f8618ff */
[----:B0-----:R-:W-:Y:S02]  /*03b0*/  UIMAD.WIDE.U32 UR8, UR10, UR32, URZ ;  /* 0x000000200a0872a5 */ /* 0x001fe4000f8e00ff */
[----:B------:R-:W-:Y:S02]  /*03c0*/  ULEA.HI.X UR18, UR22, UR5, UR18, 0x3, UP3 ;  /* 0x0000000516127291 */ /* 0x000fe400098f1c12 */
[----:B------:R-:W-:Y:S01]  /*03d0*/  UIMAD UR5, UR29, UR25, UR21 ;  /* 0x000000191d0572a4 */ /* 0x000fe2000f8e0215 */
[----:B------:R-:W0:Y:S01]  /*03e0*/  @UP0 LDCU UR21, c[0x0][0x38c] ;  /* 0x00007180ff1507ac */ /* 0x000e220008000800 */
[----:B------:R-:W-:Y:S01]  /*03f0*/  UIMAD UR9, UR10, UR33, UR9 ;  /* 0x000000210a0972a4 */ /* 0x000fe2000f8e0209 */
[----:B------:R-:W-:Y:S01]  /*0400*/  UMOV UR4, UR20 ;  /* 0x0000001400047c82 */ /* 0x000fe20008000000 */
[----:B------:R-:W0:Y:S01]  /*0410*/  @UP0 LDCU.64 UR32, c[0x0][0x480] ;  /* 0x00009000ff2007ac */ /* 0x000e220008000a00 */
[----:B-1----:R-:W-:-:S02]  /*0420*/  UIMAD.WIDE.U32 UR4, UR10, UR6, UR4 ;  /* 0x000000060a0472a5 */ /* 0x002fc4000f8e0004 */
[----:B----4-:R-:W-:Y:S02]  /*0430*/  ULEA UR19, UP1, UR8, UR14, 0x3 ;  /* 0x0000000e08137291 */ /* 0x010fe4000f8218ff */
[----:B------:R-:W-:Y:S02]  /*0440*/  UIMAD UR7, UR10, UR7, UR5 ;  /* 0x000000070a0772a4 */ /* 0x000fe4000f8e0205 */
[----:B--2---:R-:W-:Y:S02]  /*0450*/  @UP0 UIMAD UR5, UR29, UR12, UR10 ;  /* 0x0000000c1d0502a4 */ /* 0x004fe4000f8e020a */
[----:B------:R-:W-:Y:S02]  /*0460*/  UIADD3 UR4, UP2, UPT, UR17, UR4, URZ ;  /* 0x0000000411047290 */ /* 0x000fe4000ff5e0ff */
[----:B------:R-:W-:Y:S02]  /*0470*/  @UP0 UIMAD UR5, UR5, UR26, URZ ;  /* 0x0000001a050502a4 */ /* 0x000fe4000f8e02ff */
[----:B------:R-:W-:-:S02]  /*0480*/  ULEA.HI.X UR20, UR8, UR15, UR9, 0x3, UP1 ;  /* 0x0000000f08147291 */ /* 0x000fc400088f1c09 */
[----:B------:R-:W-:Y:S02]  /*0490*/  UIADD3.X UR25, UPT, UPT, UR16, UR7, URZ, UP2, !UPT ;  /* 0x0000000710197290 */ /* 0x000fe400097fe4ff */
[----:B------:R-:W-:Y:S02]  /*04a0*/  ULEA UR28, UP1, UR4, UR34, 0x1 ;  /* 0x00000022041c7291 */ /* 0x000fe4000f8208ff */
[----:B0-----:R-:W-:Y:S02]  /*04b0*/  @UP0 UIMAD UR6, UR5, UR21, URZ ;  /* 0x00000015050602a4 */ /* 0x001fe4000f8e02ff */
[----:B------:R-:W-:Y:S01]  /*04c0*/  ULEA.HI.X UR25, UR4, UR35, UR25, 0x1, UP1 ;  /* 0x0000002304197291 */ /* 0x000fe200088f0c19 */
[----:B------:R-:W-:Y:S02]  /*04d0*/  UMOV UR5, URZ ;  /* 0x000000ff00057c82 */ /* 0x000fe40008000000 */
[----:B------:R-:W-:Y:S01]  /*04e0*/  UMOV UR4, URZ ;  /* 0x000000ff00047c82 */ /* 0x000fe20008000000 */
[----:B------:R-:W-:-:S02]  /*04f0*/  @UP0 UIMAD.WIDE UR4, UR6, 0x10, UR32 ;  /* 0x00000010060408a5 */ /* 0x000fc4000f8e0220 */
[----:B------:R-:W-:Y:S01]  /*0500*/  UISETP.GE.AND UP0, UPT, UR26, 0x1, UPT ;  /* 0x000000011a00788c */ /* 0x000fe2000bf06270 */
[----:B------:R-:W-:Y:S01]  /*0510*/  UMOV UR8, URZ ;  /* 0x000000ff00087c82 */ /* 0x000fe20008000000 */
[----:B------:R-:W-:Y:S01]  /*0520*/  HFMA2 R127, -RZ, RZ, 0, 0 ;  /* 0x00000000ff7f7431 */ /* 0x000fe200000001ff */
[----:B---3--:R-:W-:-:S06]  /*0530*/  @P1 R2UR UR8, R4 ;  /* 0x00000000040812ca */ /* 0x008fcc00000e0000 */
[----:B------:R-:W-:Y:S09]  /*0540*/  BRA.U !UP0, `(.L_x_3523) ;  /* 0x000000b108647547 */ /* 0x000ff2000b800000 */
[----:B------:R-:W0:Y:S01]  /*0550*/  S2R R3, SR_CgaCtaId ;  /* 0x0000000000037919 */ /* 0x000e220000008800 */
[----:B------:R-:W1:Y:S01]  /*0560*/  LDCU.64 UR6, c[0x0][0x3a0] ;  /* 0x00007400ff0677ac */ /* 0x000e620008000a00 */
[----:B------:R-:W-:Y:S01]  /*0570*/  MOV R0, 0x400 ;  /* 0x0000040000007802 */ /* 0x000fe20000000f00 */
[----:B------:R-:W2:Y:S01]  /*0580*/  S2R R126, SR_TID.X ;  /* 0x00000000007e7919 */ /* 0x000ea20000002100 */
[----:B------:R-:W-:Y:S01]  /*0590*/  MOV R128, RZ ;  /* 0x000000ff00807202 */ /* 0x000fe20000000f00 */
[----:B------:R-:W3:Y:S01]  /*05a0*/  LDCU UR26, c[0x0][0x394] ;  /* 0x00007280ff1a77ac */ /* 0x000ee20008000800 */
[----:B------:R-:W-:Y:S01]  /*05b0*/  MOV R127, RZ ;  /* 0x000000ff007f7202 */ /* 0x000fe20000000f00 */
        /* <DEDUP_REMOVED lines=11> */
.L_x_3592:
        /* <DEDUP_REMOVED lines=20> */
[----:B------:R-:W-:Y:S04]  /*07b0*/  LDS.128 R88, [R119] ;  /* 0x0000000077587984 */ /* 0x000fe80000000c00 */
        /* <DEDUP_REMOVED lines=10> */
[----:B------:R-:W0:Y:S04]  /*0860*/  LDS.128 R8, [R119] ;  /* 0x0000000077087984 */ /* 0x000e280000000c00 */
[----:B------:R1:W2:Y:S01]  /*0870*/  LDS.128 R4, [R119+0x10] ;  /* 0x0000100077047984 */ /* 0x0002a20000000c00 */
[----:B------:R-:W-:Y:S06]  /*0880*/  BAR.SYNC.DEFER_BLOCKING 0x0 ;  /* 0x0000000000007b1d */ /* 0x000fec0000010000 */
[----:B------:R-:W3:Y:S04]  /*0890*/  LDG.E.128 R20, desc[UR30][R2.64] ;  /* 0x0000001e02147981 */ /* 0x000ee8000c1e1d00 */
[----:B------:R-:W4:Y:S01]  /*08a0*/  LDG.E.128 R24, desc[UR30][R2.64+0x200] ;  /* 0x0002001e02187981 */ /* 0x000f22000c1e1d00 */
[----:B------:R-:W-:Y:S01]  /*08b0*/  BSSY.RECONVERGENT B0, `(.L_x_3524) ;  /* 0x0000037000007945 */ /* 0x000fe20003800200 */
[----:B0-----:R-:W-:-:S02]  /*08c0*/  HADD2.F32 R117, -RZ, R8.H0_H0 ;  /* 0x20000008ff757230 */ /* 0x001fc40000004100 */
[--C-:B------:R-:W-:Y:S02]  /*08d0*/  HADD2.F32 R115, -RZ, R9.reuse.H0_H0 ;  /* 0x20000009ff737230 */ /* 0x100fe40000004100 */
[----:B------:R-:W-:Y:S02]  /*08e0*/  HADD2.F32 R111, -RZ, R10.H0_H0 ;  /* 0x2000000aff6f7230 */ /* 0x000fe40000004100 */
[----:B------:R-:W-:Y:S01]  /*08f0*/  FADD.FTZ R117, R117, UR8 ;  /* 0x0000000875757e21 */ /* 0x000fe20008010000 */
[----:B------:R-:W-:Y:S02]  /*0900*/  HADD2.F32 R8, -RZ, R8.H1_H1 ;  /* 0x30000008ff087230 */ /* 0x000fe40000004100 */
[----:B------:R-:W-:Y:S01]  /*0910*/  FADD.FTZ R115, R115, UR8 ;  /* 0x0000000873737e21 */ /* 0x000fe20008010000 */
[----:B------:R-:W-:Y:S02]  /*0920*/  HADD2.F32 R9, -RZ, R9.H1_H1 ;  /* 0x30000009ff097230 */ /* 0x000fe40000004100 */
[----:B------:R-:W-:Y:S01]  /*0930*/  FADD.FTZ R111, R111, UR8 ;  /* 0x000000086f6f7e21 */ /* 0x000fe20008010000 */
[----:B------:R-:W-:Y:S01]  /*0940*/  FSETP.GTU.FTZ.AND P0, PT, R117, 20, PT ;  /* 0x41a000007500780b */ /* 0x000fe20003f1c000 */
[----:B------:R-:W-:-:S02]  /*0950*/  HADD2.F32 R10, -RZ, R10.H1_H1 ;  /* 0x3000000aff0a7230 */ /* 0x000fc40000004100 */
[----:B------:R-:W-:Y:S01]  /*0960*/  FADD.FTZ R118, R8, UR8 ;  /* 0x0000000808767e21 */ /* 0x000fe20008010000 */
[----:B------:R-:W-:Y:S02]  /*0970*/  HADD2.F32 R107, -RZ, R11.H0_H0 ;  /* 0x2000000bff6b7230 */ /* 0x000fe40000004100 */
[----:B------:R-:W-:Y:S01]  /*0980*/  FADD.FTZ R116, R9, UR8 ;  /* 0x0000000809747e21 */ /* 0x000fe20008010000 */
[----:B------:R-:W-:Y:S01]  /*0990*/  FSETP.GTU.FTZ.AND P2, PT, R115, 20, PT ;  /* 0x41a000007300780b */ /* 0x000fe20003f5c000 */
[----:B------:R-:W-:Y:S01]  /*09a0*/  FADD.FTZ R114, R10, UR8 ;  /* 0x000000080a727e21 */ /* 0x000fe20008010000 */
[----:B------:R-:W-:Y:S01]  /*09b0*/  FSETP.GTU.FTZ.AND P1, PT, R118, 20, PT ;  /* 0x41a000007600780b */ /* 0x000fe20003f3c000 */
[----:B------:R-:W-:Y:S01]  /*09c0*/  FADD.FTZ R107, R107, UR8 ;  /* 0x000000086b6b7e21 */ /* 0x000fe20008010000 */
[----:B------:R-:W-:Y:S02]  /*09d0*/  FSETP.GTU.FTZ.AND P3, PT, R116, 20, PT ;  /* 0x41a000007400780b */ /* 0x000fe40003f7c000 */
[----:B------:R-:W-:-:S02]  /*09e0*/  FSETP.GTU.FTZ.AND P4, PT, R111, 20, PT ;  /* 0x41a000006f00780b */ /* 0x000fc40003f9c000 */
[----:B------:R-:W-:Y:S01]  /*09f0*/  FSETP.GTU.FTZ.AND P5, PT, R114, 20, PT ;  /* 0x41a000007200780b */ /* 0x000fe20003fbc000 */
[----:B---3--:R1:W-:Y:S04]  /*0a00*/  STS.128 [R120], R20 ;  /* 0x0000001478007388 */ /* 0x0083e80000000c00 */
[----:B----4-:R1:W-:Y:S01]  /*0a10*/  STS.128 [R120+0x200], R24 ;  /* 0x0002001878007388 */ /* 0x0103e20000000c00 */
[----:B------:R-:W-:Y:S01]  /*0a20*/  NOP ;  /* 0x0000000000007918 */ /* 0x000fe20000000000 */
[----:B--2---:R-:W-:Y:S06]  /*0a30*/  @P0 BRA `(.L_x_3525) ;  /* 0x0000000000780947 */ /* 0x004fec0003800000 */
[----:B------:R-:W-:Y:S01]  /*0a40*/  FMUL.FTZ R117, R117, 1.4426950216293334961 ;  /* 0x3fb8aa3b75757820 */ /* 0x000fe20000410000 */
[----:B------:R-:W-:Y:S01]  /*0a50*/  MOV R9, 0x3e800000 ;  /* 0x3e80000000097802 */ /* 0x000fe20000000f00 */
[----:B------:R-:W-:Y:S02]  /*0a60*/  HFMA2 R10, -RZ, RZ, 1.3056640625, -1.8671875 ;  /* 0x3d39bf78ff0a7431 */ /* 0x000fe400000001ff */
        /* <DEDUP_REMOVED lines=27> */
.L_x_3525:
[----:B------:R-:W-:Y:S05]  /*0c20*/  BSYNC.RECONVERGENT B0 ;  /* 0x0000000000007941 */ /* 0x000fea0003800200 */
.L_x_3524:
[----:B------:R-:W-:Y:S01]  /*0c30*/  HADD2.F32 R11, -RZ, R11.H1_H1 ;  /* 0x3000000bff0b7230 */ /* 0x000fe20000004100 */
[----:B------:R-:W-:Y:S01]  /*0c40*/  BSSY.RECONVERGENT B0, `(.L_x_3526) ;  /* 0x0000022000007945 */ /* 0x000fe20003800200 */
[----:B------:R-:W-:-:S03]  /*0c50*/  FSETP.GTU.FTZ.AND P0, PT, R107, 20, PT ;  /* 0x41a000006b00780b */ /* 0x000fc60003f1c000 */
[----:B------:R-:W-:Y:S01]  /*0c60*/  FADD.FTZ R110, R11, UR8 ;  /* 0x000000080b6e7e21 */ /* 0x000fe20008010000 */
        /* <DEDUP_REMOVED lines=31> */
.L_x_3527:
[----:B------:R-:W-:Y:S05]  /*0e60*/  BSYNC.RECONVERGENT B0 ;  /* 0x0000000000007941 */ /* 0x000fea0003800200 */
.L_x_3526:
[----:B------:R-:W-:Y:S01]  /*0e70*/  HADD2.F32 R105, -RZ, R4.H0_H0 ;  /* 0x20000004ff697230 */ /* 0x000fe20000004100 */
        /* <DEDUP_REMOVED lines=34> */
.L_x_3529:
[----:B------:R-:W-:Y:S05]  /*10a0*/  BSYNC.RECONVERGENT B0 ;  /* 0x0000000000007941 */ /* 0x000fea0003800200 */
.L_x_3528:
        /* <DEDUP_REMOVED lines=35> */
.L_x_3531:
[----:B------:R-:W-:Y:S05]  /*12e0*/  BSYNC.RECONVERGENT B0 ;  /* 0x0000000000007941 */ /* 0x000fea0003800200 */
.L_x_3530:
        /* <DEDUP_REMOVED lines=35> */
.L_x_3533:
[----:B------:R-:W-:Y:S05]  /*1520*/  BSYNC.RECONVERGENT B0 ;  /* 0x0000000000007941 */ /* 0x000fea0003800200 */
.L_x_3532:
        /* <DEDUP_REMOVED lines=35> */
.L_x_3535:
[----:B------:R-:W-:Y:S05]  /*1760*/  BSYNC.RECONVERGENT B0 ;  /* 0x0000000000007941 */ /* 0x000fea0003800200 */
.L_x_3534:
        /* <DEDUP_REMOVED lines=35> */
.L_x_3537:
[----:B------:R-:W-:Y:S05]  /*19a0*/  BSYNC.RECONVERGENT B0 ;  /* 0x0000000000007941 */ /* 0x000fea0003800200 */
.L_x_3536:
        /* <DEDUP_REMOVED lines=35> */
.L_x_3539:
[----:B------:R-:W-:Y:S05]  /*1be0*/  BSYNC.RECONVERGENT B0 ;  /* 0x0000000000007941 */ /* 0x000fea0003800200 */
.L_x_3538:
        /* <DEDUP_REMOVED lines=35> */
.L_x_3541:
[----:B------:R-:W-:Y:S05]  /*1e20*/  BSYNC.RECONVERGENT B0 ;  /* 0x0000000000007941 */ /* 0x000fea0003800200 */
.L_x_3540:
        /* <DEDUP_REMOVED lines=35> */
.L_x_3543:
[----:B------:R-:W-:Y:S05]  /*2060*/  BSYNC.RECONVERGENT B0 ;  /* 0x0000000000007941 */ /* 0x000fea0003800200 */
.L_x_3542:
[----:B------:R-:W-:Y:S01]  /*2070*/  UIADD3 UR6, UPT, UPT, UR26, -0x1, URZ ;  /* 0xffffffff1a067890 */ /* 0x000fe2000fffe0ff */
[----:B------:R-:W-:Y:S01]  /*2080*/  BSSY.RECONVERGENT B0, `(.L_x_3544) ;  /* 0x0000021000007945 */ /* 0x000fe20003800200 */
[----:B------:R-:W-:-:S03]  /*2090*/  FSETP.GTU.FTZ.AND P3, PT, R100, 20, PT ;  /* 0x41a000006400780b */ /* 0x000fc60003f7c000 */
[----:B------:R-:W-:Y:S10]  /*20a0*/  @P4 BRA `(.L_x_3545) ;  /* 0x0000000000784947 */ /* 0x000ff40003800000 */
        /* <DEDUP_REMOVED lines=30> */
.L_x_3545:
[----:B------:R-:W-:Y:S05]  /*2290*/  BSYNC.RECONVERGENT B0 ;  /* 0x0000000000007941 */ /* 0x000fea0003800200 */
.L_x_3544:
        /* <DEDUP_REMOVED lines=32> */
.L_x_3547:
[----:B------:R-:W-:Y:S05]  /*24a0*/  BSYNC.RECONVERGENT B0 ;  /* 0x0000000000007941 */ /* 0x000fea0003800200 */
.L_x_3546:
        /* <DEDUP_REMOVED lines=32> */
.L_x_3549:
[----:B------:R-:W-:Y:S05]  /*26b0*/  BSYNC.RECONVERGENT B0 ;  /* 0x0000000000007941 */ /* 0x000fea0003800200 */
.L_x_3548:
        /* <DEDUP_REMOVED lines=32> */
.L_x_3551:
[----:B------:R-:W-:Y:S05]  /*28c0*/  BSYNC.RECONVERGENT B0 ;  /* 0x0000000000007941 */ /* 0x000fea0003800200 */
.L_x_3550:
        /* <DEDUP_REMOVED lines=32> */
.L_x_3553:
[----:B------:R-:W-:Y:S05]  /*2ad0*/  BSYNC.RECONVERGENT B0 ;  /* 0x0000000000007941 */ /* 0x000fea0003800200 */
.L_x_3552:
        /* <DEDUP_REMOVED lines=32> */
.L_x_3555:
[----:B------:R-:W-:Y:S05]  /*2ce0*/  BSYNC.RECONVERGENT B0 ;  /* 0x0000000000007941 */ /* 0x000fea0003800200 */
.L_x_3554:
[----:B------:R-:W0:Y:S01]  /*2cf0*/  LDCU.128 UR12, c[0x0][0x410] ;  /* 0x00008200ff0c77ac */ /* 0x000e220008000c00 */
[----:B------:R-:W-:Y:S01]  /*2d00*/  LDS.128 R12, [R119] ;  /* 0x00000000770c7984 */ /* 0x000fe20000000c00 */
[----:B------:R-:W2:Y:S03]  /*2d10*/  LDCU.64 UR34, c[0x0][0x488] ;  /* 0x00009100ff2277ac */ /* 0x000ea60008000a00 */
[----:B------:R-:W-:Y:S01]  /*2d20*/  LDS.128 R4, [R119+0x10] ;  /* 0x0000100077047984 */ /* 0x000fe20000000c00 */
[----:B------:R-:W-:Y:S01]  /*2d30*/  USHF.L.U32 UR6, UR6, 0xb, URZ ;  /* 0x0000000b06067899 */ /* 0x000fe200080006ff */
[----:B------:R-:W-:-:S03]  /*2d40*/  UMOV UR7, URZ ;  /* 0x000000ff00077c82 */ /* 0x000fc60008000000 */
[----:B0-----:R-:W-:-:S04]  /*2d50*/  UIMAD.WIDE.U32 UR32, UR29, UR12, UR6 ;  /* 0x0000000c1d2072a5 */ /* 0x001fc8000f8e0006 */
[----:B------:R-:W-:-:S03]  /*2d60*/  UIMAD UR13, UR29, UR13, UR33 ;  /* 0x0000000d1d0d72a4 */ /* 0x000fc6000f8e0221 */
[----:B------:R-:W-:Y:S02]  /*2d70*/  UMOV UR12, UR32 ;  /* 0x00000020000c7c82 */ /* 0x000fe40008000000 */
[----:B------:R-:W-:-:S04]  /*2d80*/  UIMAD.WIDE.U32 UR12, UR10, UR14, UR12 ;  /* 0x0000000e0a0c72a5 */ /* 0x000fc8000f8e000c */
[----:B------:R-:W-:Y:S02]  /*2d90*/  UIMAD UR15, UR10, UR15, UR13 ;  /* 0x0000000f0a0f72a4 */ /* 0x000fe4000f8e020d */
[----:B--2---:R-:W-:-:S04]  /*2da0*/  ULEA UR9, UP0, UR12, UR34, 0x1 ;  /* 0x000000220c097291 */ /* 0x004fc8000f8008ff */
[----:B------:R-:W-:Y:S02]  /*2db0*/  ULEA.HI.X UR12, UR12, UR35, UR15, 0x1, UP0 ;  /* 0x000000230c0c7291 */ /* 0x000fe400080f0c0f */
[----:B------:R-:W-:Y:S01]  /*2dc0*/  MOV R2, UR9 ;  /* 0x0000000900027c02 */ /* 0x000fe20008000f00 */
[----:B------:R-:W0:Y:S03]  /*2dd0*/  LDCU.64 UR34, c[0x0][0x478] ;  /* 0x00008f00ff2277ac */ /* 0x000e260008000a00 */
[----:B------:R-:W-:-:S03]  /*2de0*/  MOV R3, UR12 ;  /* 0x0000000c00037c02 */ /* 0x000fc60008000f00 */
[----:B------:R-:W-:Y:S01]  /*2df0*/  IMAD.WIDE.U32 R2, R0, 0x10, R2 ;  /* 0x0000001000027825 */ /* 0x000fe200078e0002 */
[----:B------:R-:W-:Y:S06]  /*2e00*/  BAR.SYNC.DEFER_BLOCKING 0x0 ;  /* 0x0000000000007b1d */ /* 0x000fec0000010000 */
[----:B------:R-:W2:Y:S01]  /*2e10*/  LDCU.128 UR12, c[0x0][0x420] ;  /* 0x00008400ff0c77ac */ /* 0x000ea20008000c00 */
[----:B-1----:R-:W3:Y:S04]  /*2e20*/  LDG.E.128 R24, desc[UR30][R2.64] ;  /* 0x0000001e02187981 */ /* 0x002ee8000c1e1d00 */
[----:B------:R1:W4:Y:S01]  /*2e30*/  LDG.E.128 R28, desc[UR30][R2.64+0x200] ;  /* 0x0002001e021c7981 */ /* 0x000322000c1e1d00 */
[----:B--2---:R-:W-:-:S04]  /*2e40*/  UIMAD.WIDE.U32 UR32, UR29, UR12, UR6 ;  /* 0x0000000c1d2072a5 */ /* 0x004fc8000f8e0006 */
[----:B------:R-:W-:-:S03]  /*2e50*/  UIMAD UR13, UR29, UR13, UR33 ;  /* 0x0000000d1d0d72a4 */ /* 0x000fc6000f8e0221 */
[----:B------:R-:W-:Y:S02]  /*2e60*/  UMOV UR12, UR32 ;  /* 0x00000020000c7c82 */ /* 0x000fe40008000000 */
[----:B------:R-:W-:Y:S02]  /*2e70*/  UIMAD.WIDE.U32 UR12, UR10, UR14, UR12 ;  /* 0x0000000e0a0c72a5 */ /* 0x000fe4000f8e000c */
[----:B------:R-:W2:Y:S02]  /*2e80*/  LDCU.64 UR32, c[0x0][0x510] ;  /* 0x0000a200ff2077ac */ /* 0x000ea40008000a00 */
[----:B------:R-:W-:Y:S02]  /*2e90*/  UIMAD UR15, UR10, UR15, UR13 ;  /* 0x0000000f0a0f72a4 */ /* 0x000fe4000f8e020d */
[----:B0-----:R-:W-:-:S04]  /*2ea0*/  ULEA UR9, UP0, UR12, UR34, 0x1 ;  /* 0x000000220c097291 */ /* 0x001fc8000f8008ff */
[----:B------:R-:W-:Y:S02]  /*2eb0*/  ULEA.HI.X UR12, UR12, UR35, UR15, 0x1, UP0 ;  /* 0x000000230c0c7291 */ /* 0x000fe400080f0c0f */
[----:B------:R-:W-:Y:S01]  /*2ec0*/  MOV R8, UR9 ;  /* 0x0000000900087c02 */ /* 0x000fe20008000f00 */
[----:B------:R-:W0:Y:S03]  /*2ed0*/  LDCU.64 UR34, c[0x0][0x490] ;  /* 0x00009200ff2277ac */ /* 0x000e260008000a00 */
[----:B------:R-:W-:Y:S01]  /*2ee0*/  MOV R9, UR12 ;  /* 0x0000000c00097c02 */ /* 0x000fe20008000f00 */
[----:B------:R-:W2:Y:S02]  /*2ef0*/  LDCU.64 UR14, c[0x0][0x508] ;  /* 0x0000a100ff0e77ac */ /* 0x000ea40008000a00 */
[----:B-1----:R-:W-:Y:S01]  /*2f00*/  IMAD.WIDE.U32 R2, R0, 0x10, R8 ;  /* 0x0000001000027825 */ /* 0x002fe200078e0008 */
[----:B---3--:R-:W-:Y:S04]  /*2f10*/  STS.128 [R120], R24 ;  /* 0x0000001878007388 */ /* 0x008fe80000000c00 */
[----:B----4-:R-:W-:Y:S01]  /*2f20*/  STS.128 [R120+0x200], R28 ;  /* 0x0002001c78007388 */ /* 0x010fe20000000c00 */
[----:B------:R-:W-:-:S03]  /*2f30*/  NOP ;  /* 0x0000000000007918 */ /* 0x000fc60000000000 */
[----:B------:R-:W1:Y:S04]  /*2f40*/  LDS.128 R40, [R119] ;  /* 0x0000000077287984 */ /* 0x000e680000000c00 */
[----:B------:R-:W3:Y:S01]  /*2f50*/  LDS.128 R8, [R119+0x10] ;  /* 0x0000100077087984 */ /* 0x000ee20000000c00 */
[----:B------:R-:W-:Y:S06]  /*2f60*/  BAR.SYNC.DEFER_BLOCKING 0x0 ;  /* 0x0000000000007b1d */ /* 0x000fec0000010000 */
[----:B------:R-:W4:Y:S04]  /*2f70*/  LDG.E.128 R16, desc[UR30][R2.64] ;  /* 0x0000001e02107981 */ /* 0x000f28000c1e1d00 */
[----:B------:R0:W4:Y:S01]  /*2f80*/  LDG.E.128 R20, desc[UR30][R2.64+0x200] ;  /* 0x0002001e02147981 */ /* 0x000122000c1e1d00 */
[----:B--2---:R-:W-:Y:S01]  /*2f90*/  UIMAD.WIDE.U32 UR12, UR29, UR14, UR6 ;  /* 0x0000000e1d0c72a5 */ /* 0x004fe2000f8e0006 */
[----:B------:R-:W-:-:S02]  /*2fa0*/  HADD2.F32 R98, -RZ, R88.H0_H0 ;  /* 0x20000058ff627230 */ /* 0x000fc40000004100 */
[--C-:B-1----:R-:W-:Y:S01]  /*2fb0*/  HADD2.F32 R32, -RZ, R41.reuse.H0_H0 ;  /* 0x20000029ff207230 */ /* 0x102fe20000004100 */
[----:B------:R-:W-:Y:S01]  /*2fc0*/  UIMAD UR13, UR29, UR15, UR13 ;  /* 0x0000000f1d0d72a4 */ /* 0x000fe2000f8e020d */
[--C-:B------:R-:W-:Y:S01]  /*2fd0*/  HADD2.F32 R37, -RZ, R40.reuse.H0_H0 ;  /* 0x20000028ff257230 */ /* 0x100fe20000004100 */
[----:B------:R-:W1:Y:S01]  /*2fe0*/  LDCU.64 UR14, c[0x0][0x558] ;  /* 0x0000ab00ff0e77ac */ /* 0x000e620008000a00 */
[----:B------:R-:W-:Y:S02]  /*2ff0*/  HADD2.F32 R36, -RZ, R40.H1_H1 ;  /* 0x30000028ff247230 */ /* 0x000fe40000004100 */
[----:B------:R-:W-:Y:S01]  /*3000*/  FMUL.FTZ R27, R32, -1.4426950216293334961 ;  /* 0xbfb8aa3b201b7820 */ /* 0x000fe20000410000 */
[----:B------:R-:W-:Y:S02]  /*3010*/  HADD2.F32 R35, -RZ, R41.H1_H1 ;  /* 0x30000029ff237230 */ /* 0x000fe40000004100 */
[----:B------:R-:W-:Y:S01]  /*3020*/  FMUL.FTZ R33, R37, -1.4426950216293334961 ;  /* 0xbfb8aa3b25217820 */ /* 0x000fe20000410000 */
[----:B0-----:R-:W-:Y:S01]  /*3030*/  HADD2.F32 R3, -RZ, R42.H1_H1 ;  /* 0x3000002aff037230 */ /* 0x001fe20000004100 */
[----:B------:R0:W2:Y:S01]  /*3040*/  MUFU.EX2 R40, R27 ;  /* 0x0000001b00287308 */ /* 0x0000a20000000800 */
[----:B------:R-:W-:-:S02]  /*3050*/  HADD2.F32 R26, -RZ, R43.H1_H1 ;  /* 0x3000002bff1a7230 */ /* 0x000fc40000004100 */
[----:B------:R-:W-:Y:S01]  /*3060*/  FMUL.FTZ R25, R36, -1.4426950216293334961 ;  /* 0xbfb8aa3b24197820 */ /* 0x000fe20000410000 */
[----:B------:R-:W-:Y:S02]  /*3070*/  HADD2.F32 R34, -RZ, R42.H0_H0 ;  /* 0x2000002aff227230 */ /* 0x000fe40000004100 */
[----:B------:R-:W-:Y:S01]  /*3080*/  FMUL.FTZ R28, R35, -1.4426950216293334961 ;  /* 0xbfb8aa3b231c7820 */ /* 0x000fe20000410000 */
[----:B------:R-:W-:Y:S02]  /*3090*/  HADD2.F32 R24, -RZ, R43.H0_H0 ;  /* 0x2000002bff187230 */ /* 0x000fe40000004100 */
[----:B------:R-:W-:Y:S01]  /*30a0*/  FMUL.FTZ R31, R3, -1.4426950216293334961 ;  /* 0xbfb8aa3b031f7820 */ /* 0x000fe20000410000 */
[--C-:B---3--:R-:W-:Y:S01]  /*30b0*/  HADD2.F32 R29, -RZ, R8.reuse.H0_H0 ;  /* 0x20000008ff1d7230 */ /* 0x108fe20000004100 */
[----:B------:R3:W1:Y:S01]  /*30c0*/  MUFU.EX2 R38, R33 ;  /* 0x0000002100267308 */ /* 0x0006620000000800 */
[----:B0-----:R-:W-:Y:S01]  /*30d0*/  FMUL.FTZ R27, R26, -1.4426950216293334961 ;  /* 0xbfb8aa3b1a1b7820 */ /* 0x001fe20000410000 */
[----:B------:R-:W-:Y:S01]  /*30e0*/  FMUL.FTZ R30, R34, -1.4426950216293334961 ;  /* 0xbfb8aa3b221e7820 */ /* 0x000fe20000410000 */
[----:B------:R-:W-:Y:S01]  /*30f0*/  HADD2.F32 R2, -RZ, R8.H1_H1 ;  /* 0x30000008ff027230 */ /* 0x000fe20000004100 */
[----:B------:R0:W1:Y:S01]  /*3100*/  MUFU.EX2 R39, R25 ;  /* 0x0000001900277308 */ /* 0x0000620000000800 */
[----:B------:R-:W-:Y:S01]  /*3110*/  FMUL.FTZ R8, R29, -1.4426950216293334961 ;  /* 0xbfb8aa3b1d087820 */ /* 0x000fe20000410000 */
[----:B--2---:R-:W-:Y:S01]  /*3120*/  FADD.FTZ R40, R40, 1 ;  /* 0x3f80000028287421 */ /* 0x004fe20000010000 */
[----:B------:R-:W-:Y:S01]  /*3130*/  UIMAD.WIDE.U32 UR12, UR10, UR32, UR12 ;  /* 0x000000200a0c72a5 */ /* 0x000fe2000f8e000c */
[----:B------:R2:W2:Y:S01]  /*3140*/  MUFU.EX2 R41, R28 ;  /* 0x0000001c00297308 */ /* 0x0004a20000000800 */
[----:B---3--:R-:W-:Y:S01]  /*3150*/  FMUL.FTZ R33, R24, -1.4426950216293334961 ;  /* 0xbfb8aa3b18217820 */ /* 0x008fe20000410000 */
[----:B------:R-:W-:Y:S01]  /*3160*/  FMUL.FTZ R47, R2, -1.4426950216293334961 ;  /* 0xbfb8aa3b022f7820 */ /* 0x000fe20000410000 */
[----:B------:R-:W-:Y:S01]  /*3170*/  UIMAD UR13, UR10, UR33, UR13 ;  /* 0x000000210a0d72a4 */ /* 0x000fe2000f8e020d */
[----:B------:R3:W3:Y:S01]  /*3180*/  MUFU.EX2 R43, R31 ;  /* 0x0000001f002b7308 */ /* 0x0006e20000000800 */
[----:B0-----:R-:W-:-:S02]  /*3190*/  HADD2.F32 R25, -RZ, R9.H0_H0 ;  /* 0x20000009ff197230 */ /* 0x001fc40000004100 */
[----:B-1----:R-:W-:Y:S01]  /*31a0*/  FADD.FTZ R38, R38, 1 ;  /* 0x3f80000026267421 */ /* 0x002fe20000010000 */
[----:B------:R-:W-:Y:S01]  /*31b0*/  ULEA UR9, UP0, UR12, UR14, 0x1 ;  /* 0x0000000e0c097291 */ /* 0x000fe2000f8008ff */
[----:B------:R0:W1:Y:S01]  /*31c0*/  MUFU.EX2 R45, R27 ;  /* 0x0000001b002d7308 */ /* 0x0000620000000800 */
[--C-:B--2---:R-:W-:Y:S02]  /*31d0*/  HADD2.F32 R28, -RZ, R10.reuse.H1_H1 ;  /* 0x3000000aff1c7230 */ /* 0x104fe40000004100 */
[----:B------:R-:W-:Y:S01]  /*31e0*/  FADD.FTZ R39, R39, 1 ;  /* 0x3f80000027277421 */ /* 0x000fe20000010000 */
[----:B------:R-:W-:Y:S01]  /*31f0*/  ULEA.HI.X UR12, UR12, UR15, UR13, 0x1, UP0 ;  /* 0x0000000f0c0c7291 */ /* 0x000fe200080f0c0d */
[----:B------:R2:W1:Y:S01]  /*3200*/  MUFU.EX2 R42, R30 ;  /* 0x0000001e002a7308 */ /* 0x0004620000000800 */
[----:B---3--:R-:W-:Y:S02]  /*3210*/  HADD2.F32 R31, -RZ, R10.H0_H0 ;  /* 0x2000000aff1f7230 */ /* 0x008fe40000004100 */
[----:B------:R-:W-:Y:S01]  /*3220*/  FADD.FTZ R41, R41, 1 ;  /* 0x3f80000029297421 */ /* 0x000fe20000010000 */
[----:B------:R-:W-:Y:S01]  /*3230*/  UISETP.NE.U32.AND UP0, UPT, UR34, URZ, UPT ;  /* 0x000000ff2200728c */ /* 0x000fe2000bf05070 */
[----:B------:R3:W-:Y:S01]  /*3240*/  MUFU.EX2 R44, R33 ;  /* 0x00000021002c7308 */ /* 0x0007e20000000800 */
[----:B0-----:R-:W-:-:S02]  /*3250*/  HADD2.F32 R27, -RZ, R11.H0_H0 ;  /* 0x2000000bff1b7230 */ /* 0x001fc40000004100 */
[----:B------:R-:W-:Y:S01]  /*3260*/  FMUL.FTZ R10, R31, -1.4426950216293334961 ;  /* 0xbfb8aa3b1f0a7820 */ /* 0x000fe20000410000 */
[----:B------:R-:W-:Y:S01]  /*3270*/  FADD.FTZ R62, R43, 1 ;  /* 0x3f8000002b3e7421 */ /* 0x000fe20000010000 */
[----:B------:R0:W0:Y:S01]  /*3280*/  MUFU.EX2 R46, R8 ;  /* 0x00000008002e7308 */ /* 0x0000220000000800 */
[----:B--2---:R-:W-:Y:S02]  /*3290*/  HADD2.F32 R30, -RZ, R9.H1_H1 ;  /* 0x30000009ff1e7230 */ /* 0x004fe40000004100 */
[----:B------:R-:W-:Y:S01]  /*32a0*/  FMUL.FTZ R9, R25, -1.4426950216293334961 ;  /* 0xbfb8aa3b19097820 */ /* 0x000fe20000410000 */
[----:B-1----:R-:W-:Y:S01]  /*32b0*/  FADD.FTZ R65, R45, 1 ;  /* 0x3f8000002d417421 */ /* 0x002fe20000010000 */
[----:B------:R-:W1:Y:S01]  /*32c0*/  MUFU.EX2 R64, R10 ;  /* 0x0000000a00407308 */ /* 0x000e620000000800 */
[----:B---3--:R-:W-:Y:S02]  /*32d0*/  HADD2.F32 R33, -RZ, R11.H1_H1 ;  /* 0x3000000bff217230 */ /* 0x008fe40000004100 */
[----:B------:R-:W-:Y:S01]  /*32e0*/  FMUL.FTZ R11, R27, -1.4426950216293334961 ;  /* 0xbfb8aa3b1b0b7820 */ /* 0x000fe20000410000 */
[----:B------:R-:W-:Y:S01]  /*32f0*/  FMUL.FTZ R49, R30, -1.4426950216293334961 ;  /* 0xbfb8aa3b1e317820 */ /* 0x000fe20000410000 */
[----:B------:R-:W-:Y:S01]  /*3300*/  MUFU.EX2 R50, R9 ;  /* 0x0000000900327308 */ /* 0x000fe20000000800 */
[----:B0-----:R-:W-:Y:S01]  /*3310*/  FMUL.FTZ R8, R28, -1.4426950216293334961 ;  /* 0xbfb8aa3b1c087820 */ /* 0x001fe20000410000 */
[----:B------:R-:W-:-:S02]  /*3320*/  HADD2.F32 R45, -RZ, R12.H0_H0 ;  /* 0x2000000cff2d7230 */ /* 0x000fc40000004100 */
[----:B------:R-:W-:Y:S01]  /*3330*/  FMUL.FTZ R52, R33, -1.4426950216293334961 ;  /* 0xbfb8aa3b21347820 */ /* 0x000fe20000410000 */
[----:B------:R-:W-:Y:S01]  /*3340*/  MUFU.EX2 R73, R11 ;  /* 0x0000000b00497308 */ /* 0x000fe20000000800 */
[----:B------:R-:W-:Y:S01]  /*3350*/  FADD.FTZ R42, R42, 1 ;  /* 0x3f8000002a2a7421 */ /* 0x000fe20000010000 */
[----:B------:R-:W-:Y:S01]  /*3360*/  FADD.FTZ R46, R46, 1 ;  /* 0x3f8000002e2e7421 */ /* 0x000fe20000010000 */
[----:B------:R-:W-:Y:S01]  /*3370*/  FADD.FTZ R63, R44, 1 ;  /* 0x3f8000002c3f7421 */ /* 0x000fe20000010000 */
[----:B------:R-:W0:Y:S01]  /*3380*/  MUFU.EX2 R66, R8 ;  /* 0x0000000800427308 */ /* 0x000e220000000800 */
[----:B------:R-:W-:Y:S02]  /*3390*/  HADD2.F32 R43, -RZ, R13.H1_H1 ;  /* 0x3000000dff2b7230 */ /* 0x000fe40000004100 */
[----:B-1----:R-:W-:Y:S01]  /*33a0*/  FADD.FTZ R64, R64, 1 ;  /* 0x3f80000040407421 */ /* 0x002fe20000010000 */
[----:B------:R-:W-:Y:S01]  /*33b0*/  HADD2.F32 R44, -RZ, R14.H1_H1 ;  /* 0x3000000eff2c7230 */ /* 0x000fe20000004100 */
[----:B------:R1:W-:Y:S01]  /*33c0*/  MUFU.EX2 R51, R49 ;  /* 0x0000003100337308 */ /* 0x0003e20000000800 */
[----:B------:R-:W-:Y:S01]  /*33d0*/  HADD2.F32 R97, -RZ, R88.H1_H1 ;  /* 0x30000058ff617230 */ /* 0x000fe20000004100 */
[----:B------:R-:W-:Y:S01]  /*33e0*/  UISETP.NE.AND.EX UP0, UPT, UR35, URZ, UPT, UP0 ;  /* 0x000000ff2300728c */ /* 0x000fe2000bf05300 */
[--C-:B------:R-:W-:Y:S01]  /*33f0*/  HADD2.F32 R96, -RZ, R89.reuse.H0_H0 ;  /* 0x20000059ff607230 */ /* 0x100fe20000004100 */
[----:B------:R2:W-:Y:S01]  /*3400*/  MUFU.RCP R48, R38 ;  /* 0x0000002600307308 */ /* 0x0005e20000001000 */
[----:B------:R-:W-:-:S02]  /*3410*/  HADD2.F32 R95, -RZ, R89.H1_H1 ;  /* 0x30000059ff5f7230 */ /* 0x000fc40000004100 */
[--C-:B------:R-:W-:Y:S02]  /*3420*/  HADD2.F32 R94, -RZ, R90.reuse.H0_H0 ;  /* 0x2000005aff5e7230 */ /* 0x100fe40000004100 */
[----:B------:R-:W-:Y:S02]  /*3430*/  HADD2.F32 R93, -RZ, R90.H1_H1 ;  /* 0x3000005aff5d7230 */ /* 0x000fe40000004100 */
[----:B0-----:R-:W-:Y:S01]  /*3440*/  FADD.FTZ R70, R66, 1 ;  /* 0x3f80000042467421 */ /* 0x001fe20000010000 */
[----:B------:R-:W-:Y:S01]  /*3450*/  HADD2.F32 R92, -RZ, R91.H0_H0 ;  /* 0x2000005bff5c7230 */ /* 0x000fe20000004100 */
[----:B-1----:R0:W-:Y:S01]  /*3460*/  MUFU.RCP R49, R39 ;  /* 0x0000002700317308 */ /* 0x0021e20000001000 */
[----:B--2---:R-:W-:Y:S02]  /*3470*/  HADD2.F32 R38, -RZ, R15.H1_H1 ;  /* 0x3000000fff267230 */ /* 0x004fe40000004100 */
[----:B------:R-:W-:Y:S02]  /*3480*/  HADD2.F32 R91, -RZ, R91.H1_H1 ;  /* 0x3000005bff5b7230 */ /* 0x000fe40000004100 */
[----:B------:R-:W-:-:S02]  /*3490*/  HADD2.F32 R90, -RZ, R56.H0_H0 ;  /* 0x20000038ff5a7230 */ /* 0x000fc40000004100 */
[----:B------:R-:W-:Y:S01]  /*34a0*/  HADD2.F32 R89, -RZ, R56.H1_H1 ;  /* 0x30000038ff597230 */ /* 0x000fe20000004100 */
[----:B------:R-:W1:Y:S01]  /*34b0*/  MUFU.EX2 R47, R47 ;  /* 0x0000002f002f7308 */ /* 0x000e620000000800 */
[----:B0-----:R-:W-:Y:S02]  /*34c0*/  HADD2.F32 R39, -RZ, R5.H1_H1 ;  /* 0x30000005ff277230 */ /* 0x001fe40000004100 */
[----:B------:R-:W-:Y:S01]  /*34d0*/  HADD2.F32 R88, -RZ, R57.H0_H0 ;  /* 0x20000039ff587230 */ /* 0x000fe20000004100 */
[----:B------:R0:W2:Y:S08]  /*34e0*/  MUFU.RCP R60, R41 ;  /* 0x00000029003c7308 */ /* 0x0000b00000001000 */
[----:B------:R-:W-:Y:S01]  /*34f0*/  MUFU.RCP R68, R46 ;  /* 0x0000002e00447308 */ /* 0x000fe20000001000 */
[----:B0-----:R-:W-:-:S02]  /*3500*/  HADD2.F32 R41, -RZ, R12.H1_H1 ;  /* 0x3000000cff297230 */ /* 0x001fc40000004100 */
[----:B-1----:R-:W-:Y:S01]  /*3510*/  FADD.FTZ R47, R47, 1 ;  /* 0x3f8000002f2f7421 */ /* 0x002fe20000010000 */
[----:B------:R-:W-:-:S04]  /*3520*/  FADD.FTZ R12, R51, 1 ;  /* 0x3f800000330c7421 */ /* 0x000fc80000010000 */
[----:B------:R0:W-:Y:S08]  /*3530*/  MUFU.RCP R53, R40 ;  /* 0x0000002800357308 */ /* 0x0001f00000001000 */
[----:B------:R1:W3:Y:S01]  /*3540*/  MUFU.EX2 R74, R52 ;  /* 0x00000034004a7308 */ /* 0x0002e20000000800 */
[----:B0-----:R-:W-:-:S03]  /*3550*/  HADD2.F32 R40, -RZ, R7.H1_H1 ;  /* 0x30000007ff287230 */ /* 0x001fc60000004100 */
[----:B------:R0:W-:Y:S08]  /*3560*/  MUFU.RCP R67, R42 ;  /* 0x0000002a00437308 */ /* 0x0001f00000001000 */
[----:B------:R-:W-:Y:S01]  /*3570*/  MUFU.RCP R71, R47 ;  /* 0x0000002f00477308 */ /* 0x000fe20000001000 */
[----:B0-----:R-:W-:-:S07]  /*3580*/  HADD2.F32 R42, -RZ, R13.H0_H0 ;  /* 0x2000000dff2a7230 */ /* 0x001fce0000004100 */
[----:B------:R-:W-:Y:S08]  /*3590*/  MUFU.RCP R62, R62 ;  /* 0x0000003e003e7308 */ /* 0x000ff00000001000 */
[----:B------:R-:W-:Y:S08]  /*35a0*/  MUFU.RCP R63, R63 ;  /* 0x0000003f003f7308 */ /* 0x000ff00000001000 */
[----:B------:R-:W0:Y:S08]  /*35b0*/  MUFU.RCP R65, R65 ;  /* 0x0000004100417308 */ /* 0x000e300000001000 */
[----:B------:R2:W1:Y:S08]  /*35c0*/  MUFU.RCP R77, R12 ;  /* 0x0000000c004d7308 */ /* 0x0004700000001000 */
[----:B------:R-:W-:Y:S01]  /*35d0*/  MUFU.RCP R76, R64 ;  /* 0x00000040004c7308 */ /* 0x000fe20000001000 */
[----:B--2---:R-:W-:Y:S01]  /*35e0*/  FADD.FTZ R12, -R60, 1 ;  /* 0x3f8000003c0c7421 */ /* 0x004fe20000010100 */
[----:B0-----:R-:W-:-:S03]  /*35f0*/  FADD.FTZ R69, -R65, 1 ;  /* 0x3f80000041457421 */ /* 0x001fc60000010100 */
[C---:B------:R-:W-:Y:S01]  /*3600*/  FFMA.FTZ R12, R35.reuse, R12, 1 ;  /* 0x3f800000230c7423 */ /* 0x040fe2000001000c */
[----:B------:R-:W-:Y:S01]  /*3610*/  FFMA.FTZ R69, R26, R69, 1 ;  /* 0x3f8000001a457423 */ /* 0x000fe20000010045 */
[----:B------:R-:W-:Y:S01]  /*3620*/  FMUL.FTZ R35, R35, R60 ;  /* 0x0000003c23237220 */ /* 0x000fe20000410000 */
[----:B------:R-:W-:Y:S01]  /*3630*/  MUFU.RCP R81, R70 ;  /* 0x0000004600517308 */ /* 0x000fe20000001000 */
[----:B-1----:R-:W-:-:S04]  /*3640*/  FADD.FTZ R75, -R77, 1 ;  /* 0x3f8000004d4b7421 */ /* 0x002fc80000010100 */
[C---:B------:R-:W-:Y:S01]  /*3650*/  FFMA.FTZ R79, R30.reuse, R75, 1 ;  /* 0x3f8000001e4f7423 */ /* 0x040fe2000001004b */
[----:B------:R-:W-:Y:S01]  /*3660*/  FMUL.FTZ R30, R30, R77 ;  /* 0x0000004d1e1e7220 */ /* 0x000fe20000410000 */
[----:B----4-:R0:W-:Y:S04]  /*3670*/  STS.128 [R120], R16 ;  /* 0x0000001078007388 */ /* 0x0101e80000000c00 */
[----:B------:R1:W-:Y:S01]  /*3680*/  STS.128 [R120+0x200], R20 ;  /* 0x0002001478007388 */ /* 0x0003e20000000c00 */
[----:B------:R-:W-:-:S03]  /*3690*/  NOP ;  /* 0x0000000000007918 */ /* 0x000fc60000000000 */
[----:B------:R-:W2:Y:S01]  /*36a0*/  LDS.128 R8, [R119] ;  /* 0x0000000077087984 */ /* 0x000ea20000000c00 */
[----:B0-----:R-:W-:Y:S02]  /*36b0*/  HADD2.F32 R16, -RZ, R5.H0_H0 ;  /* 0x20000005ff107230 */ /* 0x001fe40000004100 */
[----:B------:R-:W-:Y:S01]  /*36c0*/  FADD.FTZ R5, R50, 1 ;  /* 0x3f80000032057421 */ /* 0x000fe20000010000 */
[----:B------:R-:W-:Y:S02]  /*36d0*/  HADD2.F32 R17, -RZ, R6.H0_H0 ;  /* 0x20000006ff117230 */ /* 0x000fe40000004100 */
[--C-:B-1----:R-:W-:Y:S01]  /*36e0*/  HADD2.F32 R22, -RZ, R4.reuse.H0_H0 ;  /* 0x20000004ff167230 */ /* 0x102fe20000004100 */
[----:B------:R0:W1:Y:S01]  /*36f0*/  MUFU.RCP R72, R5 ;  /* 0x0000000500487308 */ /* 0x0000620000001000 */
[----:B------:R-:W-:Y:S02]  /*3700*/  HADD2.F32 R23, -RZ, R4.H1_H1 ;  /* 0x30000004ff177230 */ /* 0x000fe40000004100 */
[----:B------:R-:W-:Y:S01]  /*3710*/  FADD.FTZ R4, -R48, 1 ;  /* 0x3f80000030047421 */ /* 0x000fe20000010100 */
[----:B------:R-:W-:-:S02]  /*3720*/  HADD2.F32 R18, -RZ, R6.H1_H1 ;  /* 0x30000006ff127230 */ /* 0x000fc40000004100 */
[----:B------:R-:W-:Y:S02]  /*3730*/  HADD2.F32 R19, -RZ, R7.H0_H0 ;  /* 0x20000007ff137230 */ /* 0x000fe40000004100 */
[----:B------:R-:W-:Y:S01]  /*3740*/  FADD.FTZ R7, -R49, 1 ;  /* 0x3f80000031077421 */ /* 0x000fe20000010100 */
[----:B------:R-:W-:Y:S02]  /*3750*/  HADD2.F32 R20, -RZ, R14.H0_H0 ;  /* 0x2000000eff147230 */ /* 0x000fe40000004100 */
[----:B------:R-:W-:Y:S02]  /*3760*/  HADD2.F32 R21, -RZ, R15.H0_H0 ;  /* 0x2000000fff157230 */ /* 0x000fe40000004100 */
[----:B------:R-:W-:-:S04]  /*3770*/  FADD.FTZ R15, -R67, 1 ;  /* 0x3f800000430f7421 */ /* 0x000fc80000010100 */
[C---:B------:R-:W-:Y:S01]  /*3780*/  FFMA.FTZ R15, R34.reuse, R15, 1 ;  /* 0x3f800000220f7423 */ /* 0x040fe2000001000f */
[----:B------:R-:W-:Y:S01]  /*3790*/  FMUL.FTZ R34, R34, R67 ;  /* 0x0000004322227220 */ /* 0x000fe20000410000 */
[--C-:B--2---:R-:W-:Y:S02]  /*37a0*/  HADD2.F32 R46, -RZ, R8.reuse.H0_H0 ;  /* 0x20000008ff2e7230 */ /* 0x104fe40000004100 */
[----:B------:R-:W-:Y:S02]  /*37b0*/  HADD2.F32 R50, -RZ, R8.H1_H1 ;  /* 0x30000008ff327230 */ /* 0x000fe40000004100 */
[--C-:B------:R-:W-:Y:S02]  /*37c0*/  HADD2.F32 R47, -RZ, R9.reuse.H0_H0 ;  /* 0x20000009ff2f7230 */ /* 0x100fe40000004100 */
[----:B0-----:R-:W-:Y:S01]  /*37d0*/  FMUL.FTZ R5, R45, R46 ;  /* 0x0000002e2d057220 */ /* 0x001fe20000410000 */
[----:B------:R-:W-:Y:S02]  /*37e0*/  HADD2.F32 R52, -RZ, R9.H1_H1 ;  /* 0x30000009ff347230 */ /* 0x000fe40000004100 */
[----:B------:R-:W-:Y:S01]  /*37f0*/  FMUL.FTZ R6, R41, R50 ;  /* 0x0000003229067220 */ /* 0x000fe20000410000 */
[----:B------:R-:W-:-:S02]  /*3800*/  HADD2.F32 R51, -RZ, R10.H0_H0 ;  /* 0x2000000aff337230 */ /* 0x000fc40000004100 */
[----:B------:R-:W-:Y:S01]  /*3810*/  FFMA.FTZ R9, R37, R4, 1 ;  /* 0x3f80000025097423 */ /* 0x000fe20000010004 */
[----:B------:R-:W-:Y:S02]  /*3820*/  HADD2.F32 R55, -RZ, R10.H1_H1 ;  /* 0x3000000aff377230 */ /* 0x000fe40000004100 */
[----:B------:R-:W-:Y:S01]  /*3830*/  FMUL.FTZ R8, R48, R5 ;  /* 0x0000000530087220 */ /* 0x000fe20000410000 */
[--C-:B------:R-:W-:Y:S02]  /*3840*/  HADD2.F32 R54, -RZ, R11.reuse.H0_H0 ;  /* 0x2000000bff367230 */ /* 0x100fe40000004100 */
[----:B------:R-:W-:Y:S01]  /*3850*/  FMUL.FTZ R10, R49, R6 ;  /* 0x00000006310a7220 */ /* 0x000fe20000410000 */
[----:B------:R-:W-:Y:S02]  /*3860*/  HADD2.F32 R61, -RZ, R11.H1_H1 ;  /* 0x3000000bff3d7230 */ /* 0x000fe40000004100 */
[----:B------:R-:W-:Y:S01]  /*3870*/  FFMA.FTZ R11, R36, R7, 1 ;  /* 0x3f800000240b7423 */ /* 0x000fe20000010007 */
[----:B------:R-:W-:Y:S01]  /*3880*/  FMUL.FTZ R8, R8, R9 ;  /* 0x0000000908087220 */ /* 0x000fe20000410000 */
[----:B------:R-:W0:Y:S01]  /*3890*/  LDS.128 R4, [R119+0x10] ;  /* 0x0000100077047984 */ /* 0x000e220000000c00 */
[----:B------:R-:W-:Y:S01]  /*38a0*/  FADD.FTZ R9, -R53, 1 ;  /* 0x3f80000035097421 */ /* 0x000fe20000010100 */
[----:B------:R-:W-:Y:S01]  /*38b0*/  FMUL.FTZ R11, R10, R11 ;  /* 0x0000000b0a0b7220 */ /* 0x000fe20000410000 */
        /* <DEDUP_REMOVED lines=11> */
[----:B------:R-:W-:Y:S01]  /*3970*/  FADD.FTZ R14, -R62, 1 ;  /* 0x3f8000003e0e7421 */ /* 0x000fe20000010100 */
[----:B------:R-:W-:Y:S01]  /*3980*/  FMUL.FTZ R13, R44, R55 ;  /* 0x000000372c0d7220 */ /* 0x000fe20000410000 */
[----:B------:R-:W-:Y:S01]  /*3990*/  FADD.FTZ R15, -R63, 1 ;  /* 0x3f8000003f0f7421 */ /* 0x000fe20000010100 */
[----:B------:R-:W-:Y:S01]  /*39a0*/  FMUL.FTZ R66, R38, R61 ;  /* 0x0000003d26427220 */ /* 0x000fe20000410000 */
[----:B------:R-:W-:Y:S01]  /*39b0*/  FFMA.FTZ R14, R3, R14, 1 ;  /* 0x3f800000030e7423 */ /* 0x000fe2000001000e */
[----:B------:R-:W-:Y:S01]  /*39c0*/  FMUL.FTZ R13, R62, R13 ;  /* 0x0000000d3e0d7220 */ /* 0x000fe20000410000 */
[----:B------:R-:W-:Y:S01]  /*39d0*/  FFMA.FTZ R15, R24, R15, 1 ;  /* 0x3f800000180f7423 */ /* 0x000fe2000001000f */
[----:B------:R-:W-:Y:S01]  /*39e0*/  FMUL.FTZ R64, R63, R64 ;  /* 0x000000403f407220 */ /* 0x000fe20000410000 */
[----:B------:R-:W-:Y:S01]  /*39f0*/  FMUL.FTZ R66, R65, R66 ;  /* 0x0000004241427220 */ /* 0x000fe20000410000 */
[----:B------:R-:W-:Y:S01]  /*3a00*/  FMUL.FTZ R13, R13, R14 ;  /* 0x0000000e0d0d7220 */ /* 0x000fe20000410000 */
[----:B------:R-:W-:Y:S01]  /*3a10*/  FADD.FTZ R14, R73, 1 ;  /* 0x3f800000490e7421 */ /* 0x000fe20000010000 */
[----:B------:R-:W-:Y:S01]  /*3a20*/  FMUL.FTZ R15, R64, R15 ;  /* 0x0000000f400f7220 */ /* 0x000fe20000410000 */
[----:B---3--:R-:W-:Y:S01]  /*3a30*/  FADD.FTZ R64, R74, 1 ;  /* 0x3f8000004a407421 */ /* 0x008fe20000010000 */
[----:B------:R-:W-:Y:S01]  /*3a40*/  FMUL.FTZ R66, R66, R69 ;  /* 0x0000004542427220 */ /* 0x000fe20000410000 */
[----:B------:R-:W2:Y:S01]  /*3a50*/  MUFU.RCP R82, R14 ;  /* 0x0000000e00527308 */ /* 0x000ea20000001000 */
[----:B------:R-:W-:Y:S01]  /*3a60*/  F2FP.F16.F32.PACK_AB R8, R11, R8 ;  /* 0x000000080b08723e */ /* 0x000fe200000000ff */
[----:B------:R-:W-:Y:S01]  /*3a70*/  FMUL.FTZ R62, R3, R62 ;  /* 0x0000003e033e7220 */ /* 0x000fe20000410000 */
[----:B------:R-:W-:Y:S01]  /*3a80*/  F2FP.F16.F32.PACK_AB R10, R13, R10 ;  /* 0x0000000a0d0a723e */ /* 0x000fe200000000ff */
[----:B------:R-:W-:Y:S01]  /*3a90*/  FMUL.FTZ R37, R37, R48 ;  /* 0x0000003025257220 */ /* 0x000fe20000410000 */
[----:B------:R-:W-:Y:S01]  /*3aa0*/  F2FP.F16.F32.PACK_AB R9, R12, R9 ;  /* 0x000000090c09723e */ /* 0x000fe200000000ff */
[----:B------:R-:W-:Y:S01]  /*3ab0*/  FMUL.FTZ R63, R24, R63 ;  /* 0x0000003f183f7220 */ /* 0x000fe20000410000 */
[----:B------:R-:W-:Y:S01]  /*3ac0*/  F2FP.F16.F32.PACK_AB R11, R66, R15 ;  /* 0x0000000f420b723e */ /* 0x000fe200000000ff */
[----:B------:R3:W4:Y:S01]  /*3ad0*/  MUFU.RCP R108, R64 ;  /* 0x00000040006c7308 */ /* 0x0007220000001000 */
[----:B------:R-:W-:Y:S01]  /*3ae0*/  BAR.SYNC.DEFER_BLOCKING 0x0 ;  /* 0x0000000000007b1d */ /* 0x000fe20000010000 */
[----:B------:R-:W-:Y:S01]  /*3af0*/  FMUL.FTZ R36, R36, R49 ;  /* 0x0000003124247220 */ /* 0x000fe20000410000 */
[----:B------:R-:W-:Y:S01]  /*3b00*/  FMUL.FTZ R24, R45, R37 ;  /* 0x000000252d187220 */ /* 0x000fe20000410000 */
[----:B0-----:R-:W-:-:S02]  /*3b10*/  HADD2.F32 R73, -RZ, R5.H0_H0 ;  /* 0x20000005ff497230 */ /* 0x001fc40000004100 */
[----:B------:R-:W-:Y:S01]  /*3b20*/  FMUL.FTZ R65, R26, R65 ;  /* 0x000000411a417220 */ /* 0x000fe20000410000 */
[----:B------:R-:W-:Y:S02]  /*3b30*/  HADD2.F32 R74, -RZ, R5.H1_H1 ;  /* 0x30000005ff4a7230 */ /* 0x000fe40000004100 */
[----:B------:R-:W-:Y:S01]  /*3b40*/  FADD.FTZ R5, -R71, 1 ;  /* 0x3f80000047057421 */ /* 0x000fe20000010100 */
[----:B------:R-:W-:Y:S02]  /*3b50*/  HADD2.F32 R69, -RZ, R4.H0_H0 ;  /* 0x20000004ff457230 */ /* 0x000fe40000004100 */
[----:B------:R-:W-:Y:S01]  /*3b60*/  FMUL.FTZ R75, R16, R73 ;  /* 0x00000049104b7220 */ /* 0x000fe20000410000 */
[--C-:B------:R-:W-:Y:S02]  /*3b70*/  HADD2.F32 R83, -RZ, R7.reuse.H0_H0 ;  /* 0x20000007ff537230 */ /* 0x100fe40000004100 */
[----:B---3--:R-:W-:Y:S01]  /*3b80*/  FMUL.FTZ R64, R39, R74 ;  /* 0x0000004a27407220 */ /* 0x008fe20000410000 */
[----:B------:R-:W-:-:S02]  /*3b90*/  HADD2.F32 R109, -RZ, R7.H1_H1 ;  /* 0x30000007ff6d7230 */ /* 0x000fc40000004100 */
[----:B------:R-:W-:Y:S01]  /*3ba0*/  FFMA.FTZ R7, R2, R5, 1 ;  /* 0x3f80000002077423 */ /* 0x000fe20000010005 */
[----:B------:R-:W-:Y:S02]  /*3bb0*/  HADD2.F32 R70, -RZ, R4.H1_H1 ;  /* 0x30000004ff467230 */ /* 0x000fe40000004100 */
[----:B------:R-:W-:Y:S01]  /*3bc0*/  FADD.FTZ R4, -R68, 1 ;  /* 0x3f80000044047421 */ /* 0x000fe20000010100 */
[--C-:B------:R-:W-:Y:S02]  /*3bd0*/  HADD2.F32 R78, -RZ, R6.reuse.H0_H0 ;  /* 0x20000006ff4e7230 */ /* 0x100fe40000004100 */
[----:B------:R-:W-:Y:S01]  /*3be0*/  FMUL.FTZ R5, R22, R69 ;  /* 0x0000004516057220 */ /* 0x000fe20000410000 */
[----:B------:R-:W-:Y:S02]  /*3bf0*/  HADD2.F32 R80, -RZ, R6.H1_H1 ;  /* 0x30000006ff507230 */ /* 0x000fe40000004100 */
[----:B-1----:R-:W-:Y:S01]  /*3c00*/  FADD.FTZ R6, -R72, 1 ;  /* 0x3f80000048067421 */ /* 0x002fe20000010100 */
[----:B------:R-:W-:Y:S01]  /*3c10*/  FFMA.FTZ R4, R29, R4, 1 ;  /* 0x3f8000001d047423 */ /* 0x000fe20000010004 */
        /* <DEDUP_REMOVED lines=8> */
[----:B------:R-:W-:Y:S01]  /*3ca0*/  FADD.FTZ R5, -R81, 1 ;  /* 0x3f80000051057421 */ /* 0x000fe20000010100 */
[----:B--2---:R-:W-:Y:S01]  /*3cb0*/  FADD.FTZ R64, -R82, 1 ;  /* 0x3f80000052407421 */ /* 0x004fe20000010100 */
[----:B------:R-:W-:Y:S01]  /*3cc0*/  FMUL.FTZ R14, R75, R14 ;  /* 0x0000000e4b0e7220 */ /* 0x000fe20000410000 */
[----:B------:R-:W-:Y:S01]  /*3cd0*/  FMUL.FTZ R7, R6, R7 ;  /* 0x0000000706077220 */ /* 0x000fe20000410000 */
[----:B------:R-:W-:Y:S01]  /*3ce0*/  FFMA.FTZ R75, R28, R5, 1 ;  /* 0x3f8000001c4b7423 */ /* 0x000fe20000010005 */
[----:B------:R-:W-:Y:S01]  /*3cf0*/  FFMA.FTZ R84, R27, R64, 1 ;  /* 0x3f8000001b547423 */ /* 0x000fe20000010040 */
[----:B------:R-:W-:Y:S01]  /*3d00*/  FADD.FTZ R6, -R76, 1 ;  /* 0x3f8000004c067421 */ /* 0x000fe20000010100 */
[----:B----4-:R-:W-:Y:S01]  /*3d10*/  FADD.FTZ R86, -R108, 1 ;  /* 0x3f8000006c567421 */ /* 0x010fe20000010100 */
[----:B------:R-:W-:Y:S01]  /*3d20*/  FMUL.FTZ R5, R17, R78 ;  /* 0x0000004e11057220 */ /* 0x000fe20000410000 */
[----:B------:R-:W-:Y:S01]  /*3d30*/  FMUL.FTZ R64, R18, R80 ;  /* 0x0000005012407220 */ /* 0x000fe20000410000 */
[----:B------:R-:W-:Y:S01]  /*3d40*/  FMUL.FTZ R85, R19, R83 ;  /* 0x0000005313557220 */ /* 0x000fe20000410000 */
[----:B------:R-:W-:Y:S01]  /*3d50*/  FMUL.FTZ R87, R40, R109 ;  /* 0x0000006d28577220 */ /* 0x000fe20000410000 */
[----:B------:R-:W-:Y:S01]  /*3d60*/  FFMA.FTZ R6, R31, R6, 1 ;  /* 0x3f8000001f067423 */ /* 0x000fe20000010006 */
        /* <DEDUP_REMOVED lines=10> */
[----:B------:R-:W-:Y:S01]  /*3e10*/  STS.128 [R119], R8 ;  /* 0x0000000877007388 */ /* 0x000fe20000000c00 */
[----:B------:R-:W-:Y:S01]  /*3e20*/  F2FP.F16.F32.PACK_AB R12, R7, R4 ;  /* 0x00000004070c723e */ /* 0x000fe200000000ff */
[----:B------:R-:W-:Y:S01]  /*3e30*/  FMUL.FTZ R32, R32, R53 ;  /* 0x0000003520207220 */ /* 0x000fe20000410000 */
[----:B------:R-:W-:Y:S01]  /*3e40*/  F2FP.F16.F32.PACK_AB R14, R64, R5 ;  /* 0x00000005400e723e */ /* 0x000fe200000000ff */
[----:B------:R-:W-:Y:S01]  /*3e50*/  FMUL.FTZ R26, R41, R36 ;  /* 0x00000024291a7220 */ /* 0x000fe20000410000 */
[----:B------:R-:W-:Y:S01]  /*3e60*/  F2FP.F16.F32.PACK_AB R15, R87, R84 ;  /* 0x00000054570f723e */ /* 0x000fe200000000ff */
[----:B------:R-:W-:Y:S01]  /*3e70*/  FFMA.FTZ R127, R24, R98, R127 ;  /* 0x00000062187f7223 */ /* 0x000fe2000001007f */
[----:B------:R-:W-:Y:S01]  /*3e80*/  FMUL.FTZ R29, R29, R68 ;  /* 0x000000441d1d7220 */ /* 0x000fe20000410000 */
[----:B------:R-:W-:Y:S01]  /*3e90*/  FMUL.FTZ R76, R31, R76 ;  /* 0x0000004c1f4c7220 */ /* 0x000fe20000410000 */
[----:B------:R-:W-:Y:S01]  /*3ea0*/  FMUL.FTZ R81, R28, R81 ;  /* 0x000000511c517220 */ /* 0x000fe20000410000 */
[----:B------:R0:W-:Y:S01]  /*3eb0*/  STS.128 [R119+0x10], R12 ;  /* 0x0000100c77007388 */ /* 0x0001e20000000c00 */
[----:B------:R-:W-:-:S03]  /*3ec0*/  NOP ;  /* 0x0000000000007918 */ /* 0x000fc60000000000 */
[----:B------:R-:W1:Y:S01]  /*3ed0*/  LDS.128 R8, [R120+0x200] ;  /* 0x0002000078087984 */ /* 0x000e620000000c00 */
[----:B------:R-:W-:Y:S01]  /*3ee0*/  FMUL.FTZ R33, R33, R108 ;  /* 0x0000006c21217220 */ /* 0x000fe20000410000 */
[----:B------:R-:W-:Y:S01]  /*3ef0*/  FMUL.FTZ R60, R43, R35 ;  /* 0x000000232b3c7220 */ /* 0x000fe20000410000 */
[----:B------:R-:W-:Y:S01]  /*3f00*/  HADD2.F32 R84, -RZ, R59.H0_H0 ;  /* 0x2000003bff547230 */ /* 0x000fe20000004100 */
[----:B------:R-:W2:Y:S01]  /*3f10*/  LDS.128 R4, [R120] ;  /* 0x0000000078047984 */ /* 0x000ea20000000c00 */
[----:B------:R-:W-:Y:S02]  /*3f20*/  HADD2.F32 R87, -RZ, R57.H1_H1 ;  /* 0x30000039ff577230 */ /* 0x000fe40000004100 */
[----:B------:R-:W-:Y:S01]  /*3f30*/  FMUL.FTZ R20, R20, R34 ;  /* 0x0000002214147220 */ /* 0x000fe20000410000 */
[--C-:B------:R-:W-:Y:S02]  /*3f40*/  HADD2.F32 R86, -RZ, R58.reuse.H0_H0 ;  /* 0x2000003aff567230 */ /* 0x100fe40000004100 */
[----:B------:R-:W-:Y:S01]  /*3f50*/  FMUL.FTZ R64, R44, R62 ;  /* 0x0000003e2c407220 */ /* 0x000fe20000410000 */
[----:B0-----:R-:W-:Y:S01]  /*3f60*/  MOV R12, UR9 ;  /* 0x00000009000c7c02 */ /* 0x001fe20008000f00 */
[----:B------:R-:W-:Y:S01]  /*3f70*/  FMUL.FTZ R14, R2, R71 ;  /* 0x00000047020e7220 */ /* 0x000fe20000410000 */
[----:B------:R-:W-:Y:S01]  /*3f80*/  MOV R13, UR12 ;  /* 0x0000000c000d7c02 */ /* 0x000fe20008000f00 */
[----:B------:R-:W-:Y:S01]  /*3f90*/  FMUL.FTZ R15, R25, R72 ;  /* 0x00000048190f7220 */ /* 0x000fe20000410000 */
[----:B------:R-:W-:Y:S01]  /*3fa0*/  FMUL.FTZ R25, R42, R32 ;  /* 0x000000202a197220 */ /* 0x000fe20000410000 */
[----:B------:R-:W-:Y:S01]  /*3fb0*/  FMUL.FTZ R68, R23, R14 ;  /* 0x0000000e17447220 */ /* 0x000fe20000410000 */
[----:B------:R-:W-:-:S02]  /*3fc0*/  HADD2.F32 R85, -RZ, R58.H1_H1 ;  /* 0x3000003aff557230 */ /* 0x000fc40000004100 */
[----:B------:R-:W-:Y:S01]  /*3fd0*/  FMUL.FTZ R21, R21, R63 ;  /* 0x0000003f15157220 */ /* 0x000fe20000410000 */
[----:B------:R-:W-:-:S04]  /*3fe0*/  IMAD.WIDE.U32 R2, R0, 0x10, R12 ;  /* 0x0000001000027825 */ /* 0x000fc800078e000c */
[----:B------:R-:W-:Y:S01]  /*3ff0*/  FMUL.FTZ R12, R27, R82 ;  /* 0x000000521b0c7220 */ /* 0x000fe20000410000 */
[----:B------:R-:W-:Y:S01]  /*4000*/  FMUL.FTZ R66, R38, R65 ;  /* 0x0000004126427220 */ /* 0x000fe20000410000 */
[----:B------:R-:W-:Y:S01]  /*4010*/  FMUL.FTZ R67, R22, R29 ;  /* 0x0000001d16437220 */ /* 0x000fe20000410000 */
[----:B------:R-:W-:Y:S02]  /*4020*/  HADD2.F32 R59, -RZ, R59.H1_H1 ;  /* 0x3000003bff3b7230 */ /* 0x000fe40000004100 */
[----:B------:R-:W-:Y:S01]  /*4030*/  FMUL.FTZ R71, R16, R15 ;  /* 0x0000000f10477220 */ /* 0x000fe20000410000 */
[----:B------:R-:W-:Y:S01]  /*4040*/  FMUL.FTZ R72, R39, R30 ;  /* 0x0000001e27487220 */ /* 0x000fe20000410000 */
[----:B------:R-:W-:Y:S01]  /*4050*/  FMUL.FTZ R75, R17, R76 ;  /* 0x0000004c114b7220 */ /* 0x000fe20000410000 */
[----:B------:R-:W-:Y:S01]  /*4060*/  FMUL.FTZ R82, R18, R81 ;  /* 0x0000005112527220 */ /* 0x000fe20000410000 */
[----:B------:R-:W-:Y:S01]  /*4070*/  FMUL.FTZ R77, R19, R12 ;  /* 0x0000000c134d7220 */ /* 0x000fe20000410000 */
[----:B------:R-:W-:Y:S01]  /*4080*/  FMUL.FTZ R108, R40, R33 ;  /* 0x00000021286c7220 */ /* 0x000fe20000410000 */
[----:B-1----:R-:W-:Y:S04]  /*4090*/  STG.E.128 desc[UR30][R2.64+0x200], R8 ;  /* 0x0002000802007986 */ /* 0x002fe8000c101d1e */
[----:B--2---:R0:W-:Y:S02]  /*40a0*/  STG.E.128 desc[UR30][R2.64], R4 ;  /* 0x0000000402007986 */ /* 0x0041e4000c101d1e */
[----:B0-----:R-:W-:-:S04]  /*40b0*/  FFMA.FTZ R4, R26, R97, R127 ;  /* 0x000000611a047223 */ /* 0x001fc8000001007f */
[----:B------:R-:W-:-:S04]  /*40c0*/  FFMA.FTZ R5, R25, R96, R4 ;  /* 0x0000006019057223 */ /* 0x000fc80000010004 */
[----:B------:R-:W-:Y:S01]  /*40d0*/  FFMA.FTZ R23, R60, R95, R5 ;  /* 0x0000005f3c177223 */ /* 0x000fe20000010005 */
[----:B------:R-:W-:Y:S06]  /*40e0*/  BRA.U !UP0, `(.L_x_3556) ;  /* 0x0000000108ac7547 */ /* 0x000fec000b800000 */
        /* <DEDUP_REMOVED lines=43> */
.L_x_3556:
[----:B------:R-:W-:Y:S01]  /*43a0*/  FFMA.FTZ R23, R20, R94, R23 ;  /* 0x0000005e14177223 */ /* 0x000fe20000010017 */
[----:B------:R-:W1:Y:S01]  /*43b0*/  LDCU UR9, c[0x0][0x38c] ;  /* 0x00007180ff0977ac */ /* 0x000e620008000800 */
[----:B------:R-:W-:Y:S01]  /*43c0*/  HFMA2 R58, -RZ, RZ, 0, 0 ;  /* 0x00000000ff3a7431 */ /* 0x000fe200000001ff */
[----:B------:R-:W-:Y:S01]  /*43d0*/  CS2R R56, SRZ ;  /* 0x0000000000387805 */ /* 0x000fe2000001ff00 */
[----:B------:R-:W-:Y:S01]  /*43e0*/  FFMA.FTZ R0, R64, R93, R23 ;  /* 0x0000005d40007223 */ /* 0x000fe20000010017 */
[----:B------:R-:W-:Y:S02]  /*43f0*/  CS2R R54, SRZ ;  /* 0x0000000000367805 */ /* 0x000fe4000001ff00 */
[----:B------:R-:W-:Y:S02]  /*4400*/  CS2R R52, SRZ ;  /* 0x0000000000347805 */ /* 0x000fe4000001ff00 */
[----:B------:R-:W-:Y:S01]  /*4410*/  CS2R R50, SRZ ;  /* 0x0000000000327805 */ /* 0x000fe2000001ff00 */
[----:B0-----:R-:W-:Y:S01]  /*4420*/  FFMA.FTZ R3, R21, R92, R0 ;  /* 0x0000005c15037223 */ /* 0x001fe20000010000 */
[----:B------:R-:W-:-:S02]  /*4430*/  CS2R R48, SRZ ;  /* 0x0000000000307805 */ /* 0x000fc4000001ff00 */
[----:B------:R-:W-:Y:S02]  /*4440*/  CS2R R46, SRZ ;  /* 0x00000000002e7805 */ /* 0x000fe4000001ff00 */
[----:B------:R-:W-:Y:S01]  /*4450*/  CS2R R44, SRZ ;  /* 0x00000000002c7805 */ /* 0x000fe2000001ff00 */
[----:B------:R-:W-:Y:S01]  /*4460*/  FFMA.FTZ R0, R66, R91, R3 ;  /* 0x0000005b42007223 */ /* 0x000fe20000010003 */
[----:B------:R-:W-:Y:S01]  /*4470*/  MOV R43, RZ ;  /* 0x000000ff002b7202 */ /* 0x000fe20000000f00 */
[-C--:B-----5:R-:W-:Y:S01]  /*4480*/  FMUL.FTZ R42, R24, R129.reuse ;  /* 0x00000081182a7220 */ /* 0x0a0fe20000410000 */
[-C--:B------:R-:W-:Y:S01]  /*4490*/  FMUL.FTZ R41, R26, R129.reuse ;  /* 0x000000811a297220 */ /* 0x080fe20000410000 */
[----:B------:R-:W-:Y:S01]  /*44a0*/  FFMA.FTZ R3, R67, R90, R0 ;  /* 0x0000005a43037223 */ /* 0x000fe20000010000 */
[-C--:B------:R-:W-:Y:S01]  /*44b0*/  FMUL.FTZ R40, R25, R129.reuse ;  /* 0x0000008119287220 */ /* 0x080fe20000410000 */
[----:B------:R-:W-:Y:S01]  /*44c0*/  FMUL.FTZ R39, R60, R129 ;  /* 0x000000813c277220 */ /* 0x000fe20000410000 */
[----:B-1----:R-:W-:Y:S01]  /*44d0*/  UISETP.GE.AND UP0, UPT, UR9, 0x1, UPT ;  /* 0x000000010900788c */ /* 0x002fe2000bf06270 */
        /* <DEDUP_REMOVED lines=8> */
[C---:B------:R-:W-:Y:S01]  /*4560*/  FFMA.FTZ R0, R72.reuse, R87, R3 ;  /* 0x0000005748007223 */ /* 0x040fe20000010003 */
[-C--:B------:R-:W-:Y:S01]  /*4570*/  FMUL.FTZ R32, R71, R129.reuse ;  /* 0x0000008147207220 */ /* 0x080fe20000410000 */
[-C--:B------:R-:W-:Y:S01]  /*4580*/  FMUL.FTZ R31, R72, R129.reuse ;  /* 0x00000081481f7220 */ /* 0x080fe20000410000 */
[CC--:B------:R-:W-:Y:S01]  /*4590*/  FMUL.FTZ R30, R75.reuse, R129.reuse ;  /* 0x000000814b1e7220 */ /* 0x0c0fe20000410000 */
[----:B------:R-:W-:Y:S01]  /*45a0*/  FFMA.FTZ R3, R75, R86, R0 ;  /* 0x000000564b037223 */ /* 0x000fe20000010000 */
[-C--:B------:R-:W-:Y:S01]  /*45b0*/  FMUL.FTZ R29, R82, R129.reuse ;  /* 0x00000081521d7220 */ /* 0x080fe20000410000 */
[-C--:B------:R-:W-:Y:S01]  /*45c0*/  FMUL.FTZ R28, R77, R129.reuse ;  /* 0x000000814d1c7220 */ /* 0x080fe20000410000 */
[----:B------:R-:W-:Y:S01]  /*45d0*/  FMUL.FTZ R27, R108, R129 ;  /* 0x000000816c1b7220 */ /* 0x000fe20000410000 */
[----:B------:R-:W-:-:S04]  /*45e0*/  FFMA.FTZ R0, R82, R85, R3 ;  /* 0x0000005552007223 */ /* 0x000fc80000010003 */
[----:B------:R-:W-:-:S04]  /*45f0*/  FFMA.FTZ R127, R77, R84, R0 ;  /* 0x000000544d7f7223 */ /* 0x000fc80000010000 */
        /* <DEDUP_REMOVED lines=32> */
[----:B------:R-:W-:Y:S01]  /*4800*/  MOV R58, RZ ;  /* 0x000000ff003a7202 */ /* 0x000fe20000000f00 */
[----:B------:R-:W0:Y:S01]  /*4810*/  LDCU UR33, c[0x0][0x394] ;  /* 0x00007280ff2177ac */ /* 0x000e220008000800 */
[----:B------:R-:W1:Y:S01]  /*4820*/  LDCU UR42, c[0x0][0x38c] ;  /* 0x00007180ff2a77ac */ /* 0x000e620008000800 */
[----:B------:R-:W2:Y:S01]  /*4830*/  LDCU.64 UR34, c[0x0][0x3e0] ;  /* 0x00007c00ff2277ac */ /* 0x000ea20008000a00 */
[----:B------:R-:W3:Y:S01]  /*4840*/  LDCU.64 UR36, c[0x0][0x3c0] ;  /* 0x00007800ff2477ac */ /* 0x000ee20008000a00 */
[----:B------:R-:W4:Y:S01]  /*4850*/  LDCU.64 UR38, c[0x0][0x440] ;  /* 0x00008800ff2677ac */ /* 0x000f220008000a00 */
[----:B------:R-:W0:Y:S01]  /*4860*/  LDCU.64 UR40, c[0x0][0x3a8] ;  /* 0x00007500ff2877ac */ /* 0x000e220008000a00 */
[----:B------:R-:W-:-:S05]  /*4870*/  UMOV UR9, URZ ;  /* 0x000000ff00097c82 */ /* 0x000fca0008000000 */
.L_x_3591:
        /* <DEDUP_REMOVED lines=30> */
[----:B----4-:R-:W-:Y:S01]  /*4a60*/  FMUL.FTZ R64, R109, R117 ;  /* 0x000000756d407220 */ /* 0x010fe20000410000 */
[----:B------:R-:W-:-:S03]  /*4a70*/  R2UR UR14, R108 ;  /* 0x000000006c0e72ca */ /* 0x000fc600000e0000 */
[----:B------:R-:W-:Y:S01]  /*4a80*/  FMUL.RZ R65, R64, 0.15915493667125701904 ;  /* 0x3e22f98340417820 */ /* 0x000fe2000040c000 */
[----:B------:R-:W-:-:S03]  /*4a90*/  FMUL.FTZ R64, R109, R118 ;  /* 0x000000766d407220 */ /* 0x000fc60000410000 */
[----:B------:R-:W-:Y:S01]  /*4aa0*/  MUFU.SIN R81, R65 ;  /* 0x0000004100517308 */ /* 0x000fe20000000400 */
[----:B------:R-:W-:Y:S01]  /*4ab0*/  FMUL.RZ R66, R64, 0.15915493667125701904 ;  /* 0x3e22f98340427820 */ /* 0x000fe2000040c000 */
[----:B------:R-:W-:-:S04]  /*4ac0*/  FMUL.FTZ R64, R109, R115 ;  /* 0x000000736d407220 */ /* 0x000fc80000410000 */
[----:B------:R-:W-:Y:S01]  /*4ad0*/  FMUL.RZ R68, R64, 0.15915493667125701904 ;  /* 0x3e22f98340447820 */ /* 0x000fe2000040c000 */
[C---:B------:R-:W-:Y:S01]  /*4ae0*/  FMUL.FTZ R64, R109.reuse, R116 ;  /* 0x000000746d407220 */ /* 0x040fe20000410000 */
[----:B------:R3:W-:Y:S03]  /*4af0*/  MUFU.COS R67, R65 ;  /* 0x0000004100437308 */ /* 0x0007e60000000000 */
[----:B------:R-:W-:Y:S01]  /*4b00*/  FMUL.RZ R70, R64, 0.15915493667125701904 ;  /* 0x3e22f98340467820 */ /* 0x000fe2000040c000 */
[----:B------:R-:W-:-:S04]  /*4b10*/  FMUL.FTZ R64, R109, R111 ;  /* 0x0000006f6d407220 */ /* 0x000fc80000410000 */
[----:B------:R-:W-:Y:S01]  /*4b20*/  MUFU.SIN R69, R66 ;  /* 0x0000004200457308 */ /* 0x000fe20000000400 */
[----:B---3--:R-:W-:Y:S01]  /*4b30*/  FMUL.RZ R65, R64, 0.15915493667125701904 ;  /* 0x3e22f98340417820 */ /* 0x008fe2000040c000 */
[----:B------:R-:W-:-:S06]  /*4b40*/  FMUL.FTZ R64, R109, R114 ;  /* 0x000000726d407220 */ /* 0x000fcc0000410000 */
[----:B------:R3:W4:Y:S08]  /*4b50*/  MUFU.COS R71, R66 ;  /* 0x0000004200477308 */ /* 0x0007300000000000 */
[----:B------:R-:W-:Y:S01]  /*4b60*/  MUFU.SIN R73, R68 ;  /* 0x0000004400497308 */ /* 0x000fe20000000400 */
[----:B---3--:R-:W-:Y:S01]  /*4b70*/  FMUL.RZ R66, R64, 0.15915493667125701904 ;  /* 0x3e22f98340427820 */ /* 0x008fe2000040c000 */
[----:B------:R-:W-:-:S06]  /*4b80*/  FMUL.FTZ R64, R109, R107 ;  /* 0x0000006b6d407220 */ /* 0x000fcc0000410000 */
[----:B------:R3:W5:Y:S08]  /*4b90*/  MUFU.COS R131, R68 ;  /* 0x0000004400837308 */ /* 0x0007700000000000 */
[----:B------:R-:W-:Y:S01]  /*4ba0*/  MUFU.SIN R75, R70 ;  /* 0x00000046004b7308 */ /* 0x000fe20000000400 */
[----:B---3--:R-:W-:Y:S01]  /*4bb0*/  FMUL.RZ R68, R64, 0.15915493667125701904 ;  /* 0x3e22f98340447820 */ /* 0x008fe2000040c000 */
[----:B------:R-:W-:-:S06]  /*4bc0*/  FMUL.FTZ R64, R109, R110 ;  /* 0x0000006e6d407220 */ /* 0x000fcc0000410000 */
[----:B------:R3:W-:Y:S08]  /*4bd0*/  MUFU.COS R133, R70 ;  /* 0x0000004600857308 */ /* 0x0007f00000000000 */
        /* <DEDUP_REMOVED lines=16> */
[----:B-1----:R-:W1:Y:S01]  /*4ce0*/  MUFU.SIN R144, R65 ;  /* 0x0000004100907308 */ /* 0x002e620000000400 */
[----:B---3--:R-:W-:Y:S01]  /*4cf0*/  FMUL.RZ R70, R64, 0.15915493667125701904 ;  /* 0x3e22f98340467820 */ /* 0x008fe2000040c000 */
[----:B------:R-:W-:-:S06]  /*4d00*/  FMUL.FTZ R64, R109, R101 ;  /* 0x000000656d407220 */ /* 0x000fcc0000410000 */
[----:B------:R3:W-:Y:S08]  /*4d10*/  MUFU.COS R80, R65 ;  /* 0x0000004100507308 */ /* 0x0007f00000000000 */
[----:B------:R-:W-:Y:S01]  /*4d20*/  MUFU.SIN R147, R66 ;  /* 0x0000004200937308 */ /* 0x000fe20000000400 */
[----:B---3--:R-:W-:Y:S01]  /*4d30*/  FMUL.RZ R65, R64, 0.15915493667125701904 ;  /* 0x3e22f98340417820 */ /* 0x008fe2000040c000 */
[----:B------:R-:W-:-:S06]  /*4d40*/  FMUL.FTZ R64, R109, R102 ;  /* 0x000000666d407220 */ /* 0x000fcc0000410000 */
[----:B------:R3:W0:Y:S08]  /*4d50*/  MUFU.COS R145, R66 ;  /* 0x0000004200917308 */ /* 0x0006300000000000 */
[----:B------:R-:W-:Y:S01]  /*4d60*/  MUFU.SIN R149, R68 ;  /* 0x0000004400957308 */ /* 0x000fe20000000400 */
[----:B---3--:R-:W-:Y:S01]  /*4d70*/  FMUL.RZ R66, R64, 0.15915493667125701904 ;  /* 0x3e22f98340427820 */ /* 0x008fe2000040c000 */
[----:B------:R-:W-:-:S04]  /*4d80*/  FMUL.FTZ R64, R109, R99 ;  /* 0x000000636d407220 */ /* 0x000fc80000410000 */
[----:B------:R-:W-:Y:S01]  /*4d90*/  FMUL.RZ R74, R64, 0.15915493667125701904 ;  /* 0x3e22f983404a7820 */ /* 0x000fe2000040c000 */
[----:B------:R-:W-:Y:S01]  /*4da0*/  FMUL.FTZ R64, R109, R100 ;  /* 0x000000646d407220 */ /* 0x000fe20000410000 */
[----:B------:R3:W0:Y:S03]  /*4db0*/  MUFU.COS R151, R68 ;  /* 0x0000004400977308 */ /* 0x0006260000000000 */
[----:B------:R-:W-:-:S05]  /*4dc0*/  FMUL.RZ R143, R64, 0.15915493667125701904 ;  /* 0x3e22f983408f7820 */ /* 0x000fca000040c000 */
[----:B------:R-:W-:Y:S01]  /*4dd0*/  MUFU.SIN R153, R65 ;  /* 0x0000004100997308 */ /* 0x000fe20000000400 */
[----:B---3--:R-:W-:-:S05]  /*4de0*/  MOV R68, UR14 ;  /* 0x0000000e00447c02 */ /* 0x008fca0008000f00 */
[----:B------:R-:W-:Y:S02]  /*4df0*/  FMUL.FTZ R64, R68, 1.4426950216293334961 ;  /* 0x3fb8aa3b44407820 */ /* 0x000fe40000410000 */
[----:B------:R3:W0:Y:S02]  /*4e00*/  MUFU.COS R155, R65 ;  /* 0x00000041009b7308 */ /* 0x0006240000000000 */
[C---:B------:R-:W-:Y:S01]  /*4e10*/  FMUL.FTZ R68, R64.reuse, R115 ;  /* 0x0000007340447220 */ /* 0x040fe20000410000 */
[C---:B------:R-:W-:Y:S01]  /*4e20*/  FMUL.FTZ R72, R64.reuse, R111 ;  /* 0x0000006f40487220 */ /* 0x040fe20000410000 */
[C---:B------:R-:W-:Y:S01]  /*4e30*/  FMUL.FTZ R76, R64.reuse, R107 ;  /* 0x0000006b404c7220 */ /* 0x040fe20000410000 */
[----:B------:R-:W-:-:S03]  /*4e40*/  FMUL.FTZ R78, R64, R110 ;  /* 0x0000006e404e7220 */ /* 0x000fc60000410000 */
[----:B------:R-:W-:Y:S01]  /*4e50*/  MUFU.SIN R154, R66 ;  /* 0x00000042009a7308 */ /* 0x000fe20000000400 */
[----:B---3--:R-:W-:-:S07]  /*4e60*/  FMUL.FTZ R65, R64, R118 ;  /* 0x0000007640417220 */ /* 0x008fce0000410000 */
[----:B------:R2:W-:Y:S08]  /*4e70*/  MUFU.COS R112, R66 ;  /* 0x0000004200707308 */ /* 0x0005f00000000000 */
[----:B------:R3:W4:Y:S01]  /*4e80*/  MUFU.EX2 R130, R65 ;  /* 0x0000004100827308 */ /* 0x0007220000000800 */
[----:B--2---:R-:W-:-:S03]  /*4e90*/  FMUL.FTZ R66, R60, R63 ;  /* 0x0000003f3c427220 */ /* 0x004fc60000410000 */
[----:B------:R-:W-:Y:S01]  /*4ea0*/  MUFU.SIN R150, R70 ;  /* 0x0000004600967308 */ /* 0x000fe20000000400 */
[C---:B---3--:R-:W-:Y:S01]  /*4eb0*/  FMUL.FTZ R65, R61.reuse, R63 ;  /* 0x0000003f3d417220 */ /* 0x048fe20000410000 */
[----:B------:R-:W-:Y:S01]  /*4ec0*/  FMUL.FTZ R63, R64, R105 ;  /* 0x00000069403f7220 */ /* 0x000fe20000410000 */
[----:B------:R-:W-:-:S05]  /*4ed0*/  FFMA.FTZ R61, R61, R62, R66 ;  /* 0x0000003e3d3d7223 */ /* 0x000fca0000010042 */
[----:B------:R2:W-:Y:S01]  /*4ee0*/  MUFU.COS R82, R70 ;  /* 0x0000004600527308 */ /* 0x0005e20000000000 */
[----:B------:R-:W-:Y:S01]  /*4ef0*/  FFMA.FTZ R65, R60, R62, -R65 ;  /* 0x0000003e3c417223 */ /* 0x000fe20000010841 */
[C---:B------:R-:W-:Y:S01]  /*4f00*/  FMUL.FTZ R62, R64.reuse, R106 ;  /* 0x0000006a403e7220 */ /* 0x040fe20000410000 */
[----:B------:R-:W-:Y:S01]  /*4f10*/  FMUL.FTZ R60, R64, R117 ;  /* 0x00000075403c7220 */ /* 0x000fe20000410000 */
[C---:B----4-:R-:W-:Y:S01]  /*4f20*/  FMUL.FTZ R108, R130.reuse, R71 ;  /* 0x00000047826c7220 */ /* 0x050fe20000410000 */
[----:B------:R-:W-:Y:S01]  /*4f30*/  FMUL.FTZ R130, R130, R69 ;  /* 0x0000004582827220 */ /* 0x000fe20000410000 */
[C---:B------:R-:W-:Y:S01]  /*4f40*/  FMUL.FTZ R66, R64.reuse, R103 ;  /* 0x0000006740427220 */ /* 0x040fe20000410000 */
[C---:B------:R-:W-:Y:S01]  /*4f50*/  FMUL.FTZ R69, R64.reuse, R102 ;  /* 0x0000006640457220 */ /* 0x040fe20000410000 */
        /* <DEDUP_REMOVED lines=19> */
[-C--:B------:R-:W-:Y:S01]  /*5090*/  FMUL.FTZ R170, R16, R65.reuse ;  /* 0x0000004110aa7220 */ /* 0x080fe20000410000 */
[-C--:B------:R-:W-:Y:S01]  /*50a0*/  FMUL.FTZ R171, R15, R65.reuse ;  /* 0x000000410fab7220 */ /* 0x080fe20000410000 */
[----:B------:R-:W-:Y:S01]  /*50b0*/  FMUL.FTZ R172, R14, R65 ;  /* 0x000000410eac7220 */ /* 0x000fe20000410000 */
        /* <DEDUP_REMOVED lines=8> */
[-C--:B------:R-:W-:Y:S01]  /*5140*/  FMUL.FTZ R173, R13, R65.reuse ;  /* 0x000000410dad7220 */ /* 0x080fe20000410000 */
[----:B------:R-:W-:Y:S01]  /*5150*/  ULEA UR13, UR13, UR12, 0x18 ;  /* 0x0000000c0d0d7291 */ /* 0x000fe2000f8ec0ff */
[----:B------:R-:W-:Y:S01]  /*5160*/  MUFU.SIN R157, R74 ;  /* 0x0000004a009d7308 */ /* 0x000fe20000000400 */
[----:B-1----:R-:W-:Y:S01]  /*5170*/  FMUL.FTZ R143, R63, R80 ;  /* 0x000000503f8f7220 */ /* 0x002fe20000410000 */
[----:B------:R-:W-:Y:S01]  /*5180*/  FMUL.FTZ R63, R64, R104 ;  /* 0x00000068403f7220 */ /* 0x000fe20000410000 */
[----:B------:R-:W-:Y:S01]  /*5190*/  IADD3 R62, PT, PT, R62, UR9, RZ ;  /* 0x000000093e3e7c10 */ /* 0x000fe2000fffe0ff */
[----:B------:R-:W-:Y:S01]  /*51a0*/  FMUL.FTZ R174, R12, R65 ;  /* 0x000000410cae7220 */ /* 0x000fe20000410000 */
[----:B------:R-:W-:Y:S01]  /*51b0*/  @P0 IADD3 R62, PT, PT, R126, 0x200, RZ ;  /* 0x000002007e3e0810 */ /* 0x000fe20007ffe0ff */
[-C--:B------:R-:W-:Y:S01]  /*51c0*/  FMUL.FTZ R175, R0, -R61.reuse ;  /* 0x8000003d00af7220 */ /* 0x080fe20000410000 */
[-C--:B------:R-:W-:Y:S01]  /*51d0*/  FMUL.FTZ R176, R26, -R61.reuse ;  /* 0x8000003d1ab07220 */ /* 0x080fe20000410000 */
[----:B------:R0:W1:Y:S01]  /*51e0*/  MUFU.COS R159, R74 ;  /* 0x0000004a009f7308 */ /* 0x0000620000000000 */
[----:B------:R-:W-:Y:S01]  /*51f0*/  LEA R62, R62, UR13, 0x3 ;  /* 0x0000000d3e3e7c11 */ /* 0x000fe2000f8e18ff */
[-C--:B------:R-:W-:Y:S01]  /*5200*/  FMUL.FTZ R177, R25, -R61.reuse ;  /* 0x8000003d19b17220 */ /* 0x080fe20000410000 */
[-C--:B------:R-:W-:Y:S01]  /*5210*/  FMUL.FTZ R178, R24, -R61.reuse ;  /* 0x8000003d18b27220 */ /* 0x080fe20000410000 */
[-C--:B------:R-:W-:Y:S01]  /*5220*/  FMUL.FTZ R179, R23, -R61.reuse ;  /* 0x8000003d17b37220 */ /* 0x080fe20000410000 */
[-C--:B------:R-:W-:Y:S01]  /*5230*/  FMUL.FTZ R180, R22, -R61.reuse ;  /* 0x8000003d16b47220 */ /* 0x080fe20000410000 */
[-C--:B------:R-:W-:Y:S01]  /*5240*/  FMUL.FTZ R181, R21, -R61.reuse ;  /* 0x8000003d15b57220 */ /* 0x080fe20000410000 */
[-C--:B------:R-:W-:Y:S01]  /*5250*/  FMUL.FTZ R182, R20, -R61.reuse ;  /* 0x8000003d14b67220 */ /* 0x080fe20000410000 */
[----:B------:R-:W2:Y:S01]  /*5260*/  MUFU.EX2 R60, R60 ;  /* 0x0000003c003c7308 */ /* 0x000ea20000000800 */
[C---:B0-----:R-:W-:Y:S01]  /*5270*/  FMUL.FTZ R74, R64.reuse, R114 ;  /* 0x00000072404a7220 */ /* 0x041fe20000410000 */
[----:B------:R-:W-:Y:S01]  /*5280*/  FMUL.FTZ R64, R64, R100 ;  /* 0x0000006440407220 */ /* 0x000fe20000410000 */
[-C--:B------:R-:W-:Y:S01]  /*5290*/  FMUL.FTZ R183, R19, -R61.reuse ;  /* 0x8000003d13b77220 */ /* 0x080fe20000410000 */
[----:B------:R-:W0:Y:S01]  /*52a0*/  MUFU.EX2 R66, R66 ;  /* 0x0000004200427308 */ /* 0x000e220000000800 */
[-C--:B------:R-:W-:Y:S01]  /*52b0*/  FMUL.FTZ R184, R18, -R61.reuse ;  /* 0x8000003d12b87220 */ /* 0x080fe20000410000 */
[-C--:B------:R-:W-:Y:S01]  /*52c0*/  FMUL.FTZ R185, R17, -R61.reuse ;  /* 0x8000003d11b97220 */ /* 0x080fe20000410000 */
[-C--:B------:R-:W-:Y:S01]  /*52d0*/  FMUL.FTZ R186, R16, -R61.reuse ;  /* 0x8000003d10ba7220 */ /* 0x080fe20000410000 */
[----:B------:R-:W3:Y:S01]  /*52e0*/  MUFU.EX2 R68, R68 ;  /* 0x0000004400447308 */ /* 0x000ee20000000800 */
[-C--:B------:R-:W-:Y:S01]  /*52f0*/  FMUL.FTZ R187, R15, -R61.reuse ;  /* 0x8000003d0fbb7220 */ /* 0x080fe20000410000 */
[-C--:B------:R-:W-:Y:S01]  /*5300*/  FMUL.FTZ R188, R14, -R61.reuse ;  /* 0x8000003d0ebc7220 */ /* 0x080fe20000410000 */
[-C--:B------:R-:W-:Y:S01]  /*5310*/  FMUL.FTZ R189, R13, -R61.reuse ;  /* 0x8000003d0dbd7220 */ /* 0x080fe20000410000 */
[----:B------:R-:W1:Y:S01]  /*5320*/  MUFU.EX2 R70, R70 ;  /* 0x0000004600467308 */ /* 0x000e620000000800 */
[----:B------:R-:W-:Y:S01]  /*5330*/  FMUL.FTZ R190, R12, -R61 ;  /* 0x8000003d0cbe7220 */ /* 0x000fe20000410000 */
[C---:B--2---:R-:W-:Y:S01]  /*5340*/  FMUL.FTZ R80, R60.reuse, R67 ;  /* 0x000000433c507220 */ /* 0x044fe20000410000 */
[----:B------:R-:W-:Y:S01]  /*5350*/  FMUL.FTZ R81, R60, R81 ;  /* 0x000000513c517220 */ /* 0x000fe20000410000 */
[----:B------:R-:W2:Y:S01]  /*5360*/  MUFU.EX2 R64, R64 ;  /* 0x0000004000407308 */ /* 0x000ea20000000800 */
[C---:B0-----:R-:W-:Y:S01]  /*5370*/  FMUL.FTZ R147, R66.reuse, R151 ;  /* 0x0000009742937220 */ /* 0x041fe20000410000 */
[----:B------:R-:W-:-:S02]  /*5380*/  FMUL.FTZ R148, R66, R149 ;  /* 0x0000009542947220 */ /* 0x000fc40000410000 */
[----:B------:R-:W0:Y:S01]  /*5390*/  MUFU.EX2 R72, R72 ;  /* 0x0000004800487308 */ /* 0x000e220000000800 */
[----:B------:R4:W-:Y:S01]  /*53a0*/  STS.64 [R62+0x2510], R80 ;  /* 0x002510503e007388 */ /* 0x0009e20000000a00 */
[C---:B---3--:R-:W-:Y:S01]  /*53b0*/  FMUL.FTZ R151, R68.reuse, R155 ;  /* 0x0000009b44977220 */ /* 0x048fe20000410000 */
[----:B------:R-:W-:Y:S01]  /*53c0*/  FMUL.FTZ R152, R68, R153 ;  /* 0x0000009944987220 */ /* 0x000fe20000410000 */
[----:B------:R-:W3:Y:S01]  /*53d0*/  MUFU.EX2 R74, R74 ;  /* 0x0000004a004a7308 */ /* 0x000ee20000000800 */
[C---:B-1----:R-:W-:Y:S01]  /*53e0*/  FMUL.FTZ R155, R70.reuse, R159 ;  /* 0x0000009f469b7220 */ /* 0x042fe20000410000 */
[----:B------:R-:W-:Y:S02]  /*53f0*/  FMUL.FTZ R156, R70, R157 ;  /* 0x0000009d469c7220 */ /* 0x000fe40000410000 */
[----:B------:R-:W1:Y:S01]  /*5400*/  MUFU.EX2 R76, R76 ;  /* 0x0000004c004c7308 */ /* 0x000e620000000800 */
[----:B------:R-:W-:Y:S01]  /*5410*/  FMUL.FTZ R159, R0, R65 ;  /* 0x00000041009f7220 */ /* 0x000fe20000410000 */
[C---:B--2---:R-:W-:Y:S01]  /*5420*/  FMUL.FTZ R158, R64.reuse, R161 ;  /* 0x000000a1409e7220 */ /* 0x044fe20000410000 */
[----:B------:R-:W-:Y:S01]  /*5430*/  FMUL.FTZ R157, R64, R71 ;  /* 0x00000047409d7220 */ /* 0x000fe20000410000 */
[----:B------:R-:W2:Y:S01]  /*5440*/  MUFU.EX2 R78, R78 ;  /* 0x0000004e004e7308 */ /* 0x000ea20000000800 */
[----:B------:R-:W-:Y:S01]  /*5450*/  FMUL.FTZ R161, R25, R65 ;  /* 0x0000004119a17220 */ /* 0x000fe20000410000 */
[C---:B0-----:R-:W-:Y:S01]  /*5460*/  FMUL.FTZ R135, R72.reuse, R135 ;  /* 0x0000008748877220 */ /* 0x041fe20000410000 */
[----:B------:R-:W-:Y:S01]  /*5470*/  FMUL.FTZ R136, R72, R77 ;  /* 0x0000004d48887220 */ /* 0x000fe20000410000 */
[----:B------:R-:W0:Y:S01]  /*5480*/  MUFU.EX2 R63, R63 ;  /* 0x0000003f003f7308 */ /* 0x000e220000000800 */
[C---:B---3--:R-:W-:Y:S01]  /*5490*/  FMUL.FTZ R137, R74.reuse, R137 ;  /* 0x000000894a897220 */ /* 0x048fe20000410000 */
[----:B------:R-:W-:-:S02]  /*54a0*/  FMUL.FTZ R138, R74, R79 ;  /* 0x0000004f4a8a7220 */ /* 0x000fc40000410000 */
[----:B------:R-:W3:Y:S01]  /*54b0*/  MUFU.EX2 R69, R69 ;  /* 0x0000004500457308 */ /* 0x000ee20000000800 */
[C---:B-1----:R-:W-:Y:S01]  /*54c0*/  FMUL.FTZ R139, R76.reuse, R139 ;  /* 0x0000008b4c8b7220 */ /* 0x042fe20000410000 */
[----:B------:R-:W-:Y:S01]  /*54d0*/  FMUL.FTZ R140, R76, R83 ;  /* 0x000000534c8c7220 */ /* 0x000fe20000410000 */
[C---:B--2---:R-:W-:Y:S01]  /*54e0*/  FMUL.FTZ R141, R78.reuse, R141 ;  /* 0x0000008d4e8d7220 */ /* 0x044fe20000410000 */
[----:B------:R-:W-:Y:S01]  /*54f0*/  FMUL.FTZ R142, R78, R113 ;  /* 0x000000714e8e7220 */ /* 0x000fe20000410000 */
[C---:B0-----:R-:W-:Y:S01]  /*5500*/  FMUL.FTZ R149, R63.reuse, R82 ;  /* 0x000000523f957220 */ /* 0x041fe20000410000 */
[----:B------:R-:W-:Y:S01]  /*5510*/  FMUL.FTZ R150, R63, R150 ;  /* 0x000000963f967220 */ /* 0x000fe20000410000 */
[C---:B---3--:R-:W-:Y:S01]  /*5520*/  FMUL.FTZ R153, R69.reuse, R112 ;  /* 0x0000007045997220 */ /* 0x048fe20000410000 */
[----:B------:R-:W-:Y:S01]  /*5530*/  FMUL.FTZ R154, R69, R154 ;  /* 0x0000009a459a7220 */ /* 0x000fe20000410000 */
[----:B------:R-:W-:Y:S06]  /*5540*/  BAR.SYNC.DEFER_BLOCKING 0x0 ;  /* 0x0000000000007b1d */ /* 0x000fec0000010000 */
[----:B----4-:R-:W-:Y:S05]  /*5550*/  @P2 BRA `(.L_x_3559) ;  /* 0x0000000000242947 */ /* 0x010fea0003800000 */
        /* <DEDUP_REMOVED lines=9> */
.L_x_3559:
[----:B------:R-:W-:-:S06]  /*55f0*/  LEA R112, R126, UR13, 0x3 ;  /* 0x0000000d7e707c11 */ /* 0x000fcc000f8e18ff */
[----:B------:R-:W0:Y:S02]  /*5600*/  LDS.64 R112, [R112+0x3518] ;  /* 0x0035180070707984 */ /* 0x000e240000000a00 */
.L_x_3560:
[----:B------:R-:W-:Y:S05]  /*5610*/  BSYNC.RECONVERGENT B0 ;  /* 0x0000000000007941 */ /* 0x000fea0003800200 */
.L_x_3558:
        /* <DEDUP_REMOVED lines=44> */
[-C--:B------:R-:W-:Y:S01]  /*58e0*/  FFMA.FTZ R60, R81, R108.reuse, R60 ;  /* 0x0000006c513c7223 */ /* 0x080fe2000001003c */
[-C--:B------:R-:W-:Y:S01]  /*58f0*/  FMUL.FTZ R65, R140, R63.reuse ;  /* 0x0000003f8c417220 */ /* 0x080fe20000410000 */
[----:B------:R-:W-:Y:S01]  /*5900*/  FFMA.FTZ R61, R80, R108, -R61 ;  /* 0x0000006c503d7223 */ /* 0x000fe2000001083d */
[----:B------:R-:W-:-:S02]  /*5910*/  FFMA.FTZ R63, R139, R63, R64 ;  /* 0x0000003f8b3f7223 */ /* 0x000fc40000010040 */
[----:B------:R-:W-:Y:S01]  /*5920*/  FFMA.FTZ R65, R139, R62, -R65 ;  /* 0x0000003e8b417223 */ /* 0x000fe20000010841 */
[C---:B------:R-:W-:Y:S01]  /*5930*/  FMUL.FTZ R64, R132.reuse, R61 ;  /* 0x0000003d84407220 */ /* 0x040fe20000410000 */
[-C--:B------:R-:W-:Y:S01]  /*5940*/  FMUL.FTZ R62, R132, R60.reuse ;  /* 0x0000003c843e7220 */ /* 0x080fe20000410000 */
[----:B------:R-:W-:Y:S01]  /*5950*/  FADD.FTZ R63, RZ, R63 ;  /* 0x0000003fff3f7221 */ /* 0x000fe20000010000 */
[----:B------:R-:W-:Y:S01]  /*5960*/  FFMA.FTZ R65, R92, R107, R65 ;  /* 0x0000006b5c417223 */ /* 0x000fe20000010041 */
[C---:B------:R-:W-:Y:S01]  /*5970*/  FFMA.FTZ R64, R131.reuse, R60, R64 ;  /* 0x0000003c83407223 */ /* 0x040fe20000010040 */
[----:B------:R-:W-:Y:S01]  /*5980*/  FFMA.FTZ R62, R131, R61, -R62 ;  /* 0x0000003d833e7223 */ /* 0x000fe2000001083e */
[C---:B------:R-:W-:Y:S01]  /*5990*/  FMUL.FTZ R66, R142.reuse, R63 ;  /* 0x0000003f8e427220 */ /* 0x040fe20000410000 */
[-C--:B------:R-:W-:Y:S01]  /*59a0*/  FMUL.FTZ R68, R142, R65.reuse ;  /* 0x000000418e447220 */ /* 0x080fe20000410000 */
[C---:B------:R-:W-:Y:S01]  /*59b0*/  FMUL.FTZ R60, R134.reuse, R64 ;  /* 0x00000040863c7220 */ /* 0x040fe20000410000 */
[-C--:B------:R-:W-:Y:S01]  /*59c0*/  FMUL.FTZ R61, R134, R62.reuse ;  /* 0x0000003e863d7220 */ /* 0x080fe20000410000 */
[C---:B------:R-:W-:Y:S01]  /*59d0*/  FFMA.FTZ R66, R141.reuse, R65, -R66 ;  /* 0x000000418d427223 */ /* 0x040fe20000010842 */
[----:B------:R-:W-:Y:S01]  /*59e0*/  FFMA.FTZ R68, R141, R63, R68 ;  /* 0x0000003f8d447223 */ /* 0x000fe20000010044 */
[C---:B------:R-:W-:Y:S01]  /*59f0*/  FFMA.FTZ R60, R133.reuse, R62, -R60 ;  /* 0x0000003e853c7223 */ /* 0x040fe2000001083c */
[----:B------:R-:W-:Y:S01]  /*5a00*/  FFMA.FTZ R61, R133, R64, R61 ;  /* 0x00000040853d7223 */ /* 0x000fe2000001003d */
[----:B------:R-:W-:Y:S01]  /*5a10*/  FFMA.FTZ R66, R91, R110, R66 ;  /* 0x0000006e5b427223 */ /* 0x000fe20000010042 */
[----:B------:R-:W-:Y:S01]  /*5a20*/  FADD.FTZ R68, RZ, R68 ;  /* 0x00000044ff447221 */ /* 0x000fe20000010000 */
[C---:B------:R-:W-:Y:S01]  /*5a30*/  FMUL.FTZ R62, R136.reuse, R60 ;  /* 0x0000003c883e7220 */ /* 0x040fe20000410000 */
[-C--:B------:R-:W-:Y:S01]  /*5a40*/  FMUL.FTZ R63, R136, R61.reuse ;  /* 0x0000003d883f7220 */ /* 0x080fe20000410000 */
        /* <DEDUP_REMOVED lines=18> */
[C---:B------:R-:W-:Y:S01]  /*5b70*/  FFMA.FTZ R62, R139.reuse, R61, R62 ;  /* 0x0000003d8b3e7223 */ /* 0x040fe2000001003e */
[----:B------:R-:W-:Y:S01]  /*5b80*/  FFMA.FTZ R63, R139, R60, -R63 ;  /* 0x0000003c8b3f7223 */ /* 0x000fe2000001083f */
[----:B------:R-:W-:Y:S01]  /*5b90*/  FADD.FTZ R66, R7, R66 ;  /* 0x0000004207427221 */ /* 0x000fe20000010000 */
[----:B------:R-:W-:Y:S01]  /*5ba0*/  FADD.FTZ R67, RZ, R67 ;  /* 0x00000043ff437221 */ /* 0x000fe20000010000 */
        /* <DEDUP_REMOVED lines=22> */
[----:B------:R-:W-:Y:S01]  /*5d10*/  FADD.FTZ R66, R5, R66 ;  /* 0x0000004205427221 */ /* 0x000fe20000010000 */
        /* <DEDUP_REMOVED lines=28> */
[C---:B------:R-:W-:Y:S01]  /*5ee0*/  FMUL.FTZ R65, R156.reuse, R67 ;  /* 0x000000439c417220 */ /* 0x040fe20000410000 */
[C---:B------:R-:W-:Y:S01]  /*5ef0*/  FFMA.FTZ R60, R153.reuse, R63, -R60 ;  /* 0x0000003f993c7223 */ /* 0x040fe2000001083c */
[----:B------:R-:W-:Y:S01]  /*5f00*/  FFMA.FTZ R61, R153, R62, R61 ;  /* 0x0000003e993d7223 */ /* 0x000fe2000001003d */
[C---:B------:R-:W-:Y:S01]  /*5f10*/  FFMA.FTZ R64, R155.reuse, R67, R64 ;  /* 0x000000439b407223 */ /* 0x040fe20000010040 */
[C---:B------:R-:W-:Y:S01]  /*5f20*/  FFMA.FTZ R65, R155.reuse, R66, -R65 ;  /* 0x000000429b417223 */ /* 0x040fe20000010841 */
[CC--:B------:R-:W-:Y:S01]  /*5f30*/  FMUL.FTZ R62, R156.reuse, R60.reuse ;  /* 0x0000003c9c3e7220 */ /* 0x0c0fe20000410000 */
        /* <DEDUP_REMOVED lines=13> */
[----:B------:R-:W-:Y:S01]  /*6010*/  FFMA.FTZ R62, R59, R100, R66 ;  /* 0x000000643b3e7223 */ /* 0x000fe20000010042 */
        /* <DEDUP_REMOVED lines=107> */
.L_x_3619:
        /* <DEDUP_REMOVED lines=13> */
.L_x_3622:
[----:B------:R-:W-:-:S03]  /*67a0*/  UMOV UR12, 0xffffffff ;  /* 0xffffffff000c7882 */ /* 0x000fc60000000000 */
[----:B------:R-:W-:Y:S05]  /*67b0*/  BRA.DIV UR12, `(.L_x_3564) ;  /* 0x000000660c047947 */ /* 0x000fea000b800000 */
.L_x_3625:
[----:B------:R-:W-:-:S03]  /*67c0*/  UMOV UR12, 0xffffffff ;  /* 0xffffffff000c7882 */ /* 0x000fc60000000000 */
[----:B------:R-:W-:Y:S05]  /*67d0*/  BRA.DIV UR12, `(.L_x_3565) ;  /* 0x000000660c247947 */ /* 0x000fea000b800000 */
.L_x_3628:
[----:B------:R-:W-:-:S03]  /*67e0*/  UMOV UR12, 0xffffffff ;  /* 0xffffffff000c7882 */ /* 0x000fc60000000000 */
[----:B------:R-:W-:Y:S05]  /*67f0*/  BRA.DIV UR12, `(.L_x_3566) ;  /* 0x000000660c447947 */ /* 0x000fea000b800000 */
.L_x_3631:
        /* <DEDUP_REMOVED lines=10> */
.L_x_3641:
        /* <DEDUP_REMOVED lines=45> */
.L_x_3561:
        /* <DEDUP_REMOVED lines=91> */
[-C--:B------:R-:W-:Y:S01]  /*7120*/  FMUL.FTZ R61, R130, R217.reuse ;  /* 0x000000d9823d7220 */ /* 0x080fe20000410000 */
[----:B------:R-:W-:Y:S01]  /*7130*/  FADD.FTZ R64, R167, R64 ;  /* 0x00000040a7407221 */ /* 0x000fe20000010000 */
[-C--:B------:R-:W-:Y:S01]  /*7140*/  FFMA.FTZ R67, R137, R68.reuse, R62 ;  /* 0x0000004489437223 */ /* 0x080fe2000001003e */
[C---:B------:R-:W-:Y:S01]  /*7150*/  FFMA.FTZ R215, R108.reuse, R217, -R60 ;  /* 0x000000d96cd77223 */ /* 0x040fe2000001083c */
[----:B------:R-:W-:Y:S01]  /*7160*/  FFMA.FTZ R61, R108, R199, R61 ;  /* 0x000000c76c3d7223 */ /* 0x000fe2000001003d */
[----:B------:R-:W-:Y:S01]  /*7170*/  FADD.FTZ R66, R183, R66 ;  /* 0x00000042b7427221 */ /* 0x000fe20000010000 */
[----:B------:R-:W-:Y:S01]  /*7180*/  FMUL.FTZ R63, R138, R68 ;  /* 0x000000448a3f7220 */ /* 0x000fe20000410000 */
[----:B------:R-:W-:Y:S01]  /*7190*/  FADD.FTZ R215, R10, R215 ;  /* 0x000000d70ad77221 */ /* 0x000fe20000010000 */
[----:B------:R-:W-:Y:S01]  /*71a0*/  FADD.FTZ R201, RZ, R61 ;  /* 0x0000003dffc97221 */ /* 0x000fe20000010000 */
[C---:B------:R-:W-:Y:S01]  /*71b0*/  FMUL.FTZ R61, R144.reuse, R64 ;  /* 0x00000040903d7220 */ /* 0x040fe20000410000 */
[-C--:B------:R-:W-:Y:S01]  /*71c0*/  FMUL.FTZ R68, R144, R66.reuse ;  /* 0x0000004290447220 */ /* 0x080fe20000410000 */
[C---:B------:R-:W-:Y:S01]  /*71d0*/  FMUL.FTZ R62, R132.reuse, R215 ;  /* 0x000000d7843e7220 */ /* 0x040fe20000410000 */
[-C--:B------:R-:W-:Y:S01]  /*71e0*/  FMUL.FTZ R60, R132, R201.reuse ;  /* 0x000000c9843c7220 */ /* 0x080fe20000410000 */
[----:B------:R-:W-:Y:S01]  /*71f0*/  FFMA.FTZ R65, R143, R66, -R61 ;  /* 0x000000428f417223 */ /* 0x000fe2000001083d */
[----:B------:R-:W-:Y:S01]  /*7200*/  FFMA.FTZ R70, R137, R70, -R63 ;  /* 0x0000004689467223 */ /* 0x000fe2000001083f */
[C---:B------:R-:W-:Y:S01]  /*7210*/  FFMA.FTZ R62, R131.reuse, R201, R62 ;  /* 0x000000c9833e7223 */ /* 0x040fe2000001003e */
[----:B------:R-:W-:Y:S01]  /*7220*/  FFMA.FTZ R60, R131, R215, -R60 ;  /* 0x000000d7833c7223 */ /* 0x000fe2000001083c */
[----:B------:R-:W-:Y:S01]  /*7230*/  FFMA.FTZ R63, R143, R64, R68 ;  /* 0x000000408f3f7223 */ /* 0x000fe20000010044 */
[----:B------:R-:W-:Y:S01]  /*7240*/  FADD.FTZ R65, R182, R65 ;  /* 0x00000041b6417221 */ /* 0x000fe20000010000 */
[----:B------:R-:W-:Y:S01]  /*7250*/  FADD.FTZ R198, RZ, R62 ;  /* 0x0000003effc67221 */ /* 0x000fe20000010000 */
[----:B------:R-:W-:Y:S01]  /*7260*/  FADD.FTZ R218, R9, R60 ;  /* 0x0000003c09da7221 */ /* 0x000fe20000010000 */
        /* <DEDUP_REMOVED lines=12> */
[----:B------:R-:W-:Y:S01]  /*7330*/  FFMA.FTZ R69, R135, R70, -R69 ;  /* 0x0000004687457223 */ /* 0x000fe20000010845 */
[----:B------:R-:W-:Y:S01]  /*7340*/  FMUL.FTZ R66, R142, R63 ;  /* 0x0000003f8e427220 */ /* 0x000fe20000410000 */
[CC--:B------:R-:W-:Y:S01]  /*7350*/  FMUL.FTZ R62, R136.reuse, R216.reuse ;  /* 0x000000d8883e7220 */ /* 0x0c0fe20000410000 */
[----:B------:R-:W-:Y:S01]  /*7360*/  FMUL.FTZ R60, R136, R203 ;  /* 0x000000cb883c7220 */ /* 0x000fe20000410000 */
[----:B------:R-:W-:Y:S01]  /*7370*/  FADD.FTZ R64, R165, R64 ;  /* 0x00000040a5407221 */ /* 0x000fe20000010000 */
[----:B------:R-:W-:Y:S01]  /*7380*/  FFMA.FTZ R66, R141, R65, -R66 ;  /* 0x000000418d427223 */ /* 0x000fe20000010842 */
[C---:B------:R-:W-:Y:S01]  /*7390*/  FFMA.FTZ R62, R135.reuse, R203, R62 ;  /* 0x000000cb873e7223 */ /* 0x040fe2000001003e */
[----:B------:R-:W-:Y:S01]  /*73a0*/  FFMA.FTZ R213, R135, R216, -R60 ;  /* 0x000000d887d57223 */ /* 0x000fe2000001083c */
[C---:B------:R-:W-:Y:S01]  /*73b0*/  FMUL.FTZ R60, R134.reuse, R69 ;  /* 0x00000045863c7220 */ /* 0x040fe20000410000 */
[----:B------:R-:W-:Y:S01]  /*73c0*/  FMUL.FTZ R68, R134, R67 ;  /* 0x0000004386447220 */ /* 0x000fe20000410000 */
[----:B------:R-:W-:Y:S01]  /*73d0*/  FADD.FTZ R200, RZ, R62 ;  /* 0x0000003effc87221 */ /* 0x000fe20000010000 */
[----:B------:R-:W-:Y:S01]  /*73e0*/  FFMA.FTZ R213, R94, R111, R213 ;  /* 0x0000006f5ed57223 */ /* 0x000fe200000100d5 */
[----:B------:R-:W-:Y:S01]  /*73f0*/  FFMA.FTZ R61, R133, R67, R60 ;  /* 0x00000043853d7223 */ /* 0x000fe2000001003c */
[----:B------:R-:W-:Y:S01]  /*7400*/  FADD.FTZ R66, R181, R66 ;  /* 0x00000042b5427221 */ /* 0x000fe20000010000 */
[C---:B------:R-:W-:Y:S01]  /*7410*/  FMUL.FTZ R60, R138.reuse, R200 ;  /* 0x000000c88a3c7220 */ /* 0x040fe20000410000 */
[----:B------:R-:W-:Y:S01]  /*7420*/  FMUL.FTZ R62, R138, R213 ;  /* 0x000000d58a3e7220 */ /* 0x000fe20000410000 */
[----:B------:R-:W-:Y:S01]  /*7430*/  FFMA.FTZ R68, R133, R69, -R68 ;  /* 0x0000004585447223 */ /* 0x000fe20000010844 */
[----:B------:R-:W-:Y:S01]  /*7440*/  FMUL.FTZ R67, R140, R66 ;  /* 0x000000428c437220 */ /* 0x000fe20000410000 */
[C---:B------:R-:W-:Y:S01]  /*7450*/  FFMA.FTZ R60, R137.reuse, R213, -R60 ;  /* 0x000000d5893c7223 */ /* 0x040fe2000001083c */
[----:B------:R-:W-:Y:S01]  /*7460*/  FFMA.FTZ R62, R137, R200, R62 ;  /* 0x000000c8893e7223 */ /* 0x000fe2000001003e */
[----:B------:R-:W-:Y:S01]  /*7470*/  FMUL.FTZ R63, R132, R61 ;  /* 0x0000003d843f7220 */ /* 0x000fe20000410000 */
[----:B------:R-:W-:Y:S01]  /*7480*/  FFMA.FTZ R67, R139, R64, R67 ;  /* 0x000000408b437223 */ /* 0x000fe20000010043 */
[----:B------:R-:W-:Y:S01]  /*7490*/  FFMA.FTZ R214, R93, R114, R60 ;  /* 0x000000725dd67223 */ /* 0x000fe2000001003c */
[----:B------:R-:W-:Y:S01]  /*74a0*/  FADD.FTZ R197, RZ, R62 ;  /* 0x0000003effc57221 */ /* 0x000fe20000010000 */
[----:B------:R-:W-:Y:S01]  /*74b0*/  FMUL.FTZ R62, R140, R64 ;  /* 0x000000408c3e7220 */ /* 0x000fe20000410000 */
[----:B------:R-:W-:Y:S01]  /*74c0*/  FADD.FTZ R67, R164, R67 ;  /* 0x00000043a4437221 */ /* 0x000fe20000010000 */
[C---:B------:R-:W-:Y:S01]  /*74d0*/  FMUL.FTZ R60, R140.reuse, R214 ;  /* 0x000000d68c3c7220 */ /* 0x040fe20000410000 */
[----:B------:R-:W-:Y:S01]  /*74e0*/  FMUL.FTZ R65, R140, R197 ;  /* 0x000000c58c417220 */ /* 0x000fe20000410000 */
[C---:B------:R-:W-:Y:S01]  /*74f0*/  FFMA.FTZ R69, R139.reuse, R66, -R62 ;  /* 0x000000428b457223 */ /* 0x040fe2000001083e */
[----:B------:R-:W-:Y:S01]  /*7500*/  FMUL.FTZ R66, R138, R67 ;  /* 0x000000438a427220 */ /* 0x000fe20000410000 */
[C---:B------:R-:W-:Y:S01]  /*7510*/  FFMA.FTZ R60, R139.reuse, R197, R60 ;  /* 0x000000c58b3c7223 */ /* 0x040fe2000001003c */
[----:B------:R-:W-:Y:S01]  /*7520*/  FFMA.FTZ R65, R139, R214, -R65 ;  /* 0x000000d68b417223 */ /* 0x000fe20000010841 */
[----:B------:R-:W-:Y:S01]  /*7530*/  FADD.FTZ R69, R180, R69 ;  /* 0x00000045b4457221 */ /* 0x000fe20000010000 */
[----:B------:R-:W-:Y:S01]  /*7540*/  FMUL.FTZ R70, R132, R68 ;  /* 0x0000004484467220 */ /* 0x000fe20000410000 */
[----:B------:R-:W-:Y:S01]  /*7550*/  FADD.FTZ R196, RZ, R60 ;  /* 0x0000003cffc47221 */ /* 0x000fe20000010000 */
[----:B------:R-:W-:Y:S01]  /*7560*/  FFMA.FTZ R211, R92, R107, R65 ;  /* 0x0000006b5cd37223 */ /* 0x000fe20000010041 */
[-C--:B------:R-:W-:Y:S01]  /*7570*/  FMUL.FTZ R64, R138, R69.reuse ;  /* 0x000000458a407220 */ /* 0x080fe20000410000 */
[C---:B------:R-:W-:Y:S01]  /*7580*/  FFMA.FTZ R66, R137.reuse, R69, -R66 ;  /* 0x0000004589427223 */ /* 0x040fe20000010842 */
[C---:B------:R-:W-:Y:S01]  /*7590*/  FMUL.FTZ R60, R142.reuse, R196 ;  /* 0x000000c48e3c7220 */ /* 0x040fe20000410000 */
[----:B------:R-:W-:Y:S01]  /*75a0*/  FMUL.FTZ R62, R142, R211 ;  /* 0x000000d38e3e7220 */ /* 0x000fe20000410000 */
[----:B------:R-:W-:Y:S01]  /*75b0*/  FFMA.FTZ R64, R137, R67, R64 ;  /* 0x0000004389407223 */ /* 0x000fe20000010040 */
[----:B------:R-:W-:Y:S01]  /*75c0*/  FFMA.FTZ R63, R131, R68, -R63 ;  /* 0x00000044833f7223 */ /* 0x000fe2000001083f */
[C---:B------:R-:W-:Y:S01]  /*75d0*/  FFMA.FTZ R60, R141.reuse, R211, -R60 ;  /* 0x000000d38d3c7223 */ /* 0x040fe2000001083c */
[----:B------:R-:W-:Y:S01]  /*75e0*/  FFMA.FTZ R62, R141, R196, R62 ;  /* 0x000000c48d3e7223 */ /* 0x000fe2000001003e */
[----:B------:R-:W-:Y:S01]  /*75f0*/  FADD.FTZ R64, R163, R64 ;  /* 0x00000040a3407221 */ /* 0x000fe20000010000 */
[----:B------:R-:W-:Y:S01]  /*7600*/  FADD.FTZ R66, R179, R66 ;  /* 0x00000042b3427221 */ /* 0x000fe20000010000 */
[----:B------:R-:W-:Y:S01]  /*7610*/  FFMA.FTZ R212, R91, R110, R60 ;  /* 0x0000006e5bd47223 */ /* 0x000fe2000001003c */
[----:B------:R-:W-:Y:S01]  /*7620*/  FADD.FTZ R195, RZ, R62 ;  /* 0x0000003effc37221 */ /* 0x000fe20000010000 */
        /* <DEDUP_REMOVED lines=9> */
[----:B------:R-:W-:Y:S01]  /*76c0*/  FADD.FTZ R67, R162, R67 ;  /* 0x00000043a2437221 */ /* 0x000fe20000010000 */
[----:B------:R-:W-:Y:S01]  /*76d0*/  FADD.FTZ R194, RZ, R62 ;  /* 0x0000003effc27221 */ /* 0x000fe20000010000 */
[----:B------:R-:W-:Y:S01]  /*76e0*/  FADD.FTZ R210, R8, R65 ;  /* 0x0000004108d27221 */ /* 0x000fe20000010000 */
[----:B------:R-:W-:Y:S01]  /*76f0*/  FMUL.FTZ R62, R134, R69 ;  /* 0x00000045863e7220 */ /* 0x000fe20000410000 */
[----:B------:R-:W-:Y:S01]  /*7700*/  UISETP.GE.AND UP0, UPT, UR26, UR33, UPT ;  /* 0x000000211a00728c */ /* 0x000fe2000bf06270 */
[C---:B------:R-:W-:Y:S01]  /*7710*/  FMUL.FTZ R60, R146.reuse, R194 ;  /* 0x000000c2923c7220 */ /* 0x040fe20000410000 */
[-C--:B------:R-:W-:Y:S01]  /*7720*/  FMUL.FTZ R65, R146, R210.reuse ;  /* 0x000000d292417220 */ /* 0x080fe20000410000 */
[-C--:B------:R-:W-:Y:S01]  /*7730*/  FFMA.FTZ R64, R133, R67.reuse, R62 ;  /* 0x0000004385407223 */ /* 0x080fe2000001003e */
[----:B------:R-:W-:Y:S01]  /*7740*/  FMUL.FTZ R62, R134, R67 ;  /* 0x00000043863e7220 */ /* 0x000fe20000410000 */
[C---:B------:R-:W-:Y:S01]  /*7750*/  FFMA.FTZ R60, R145.reuse, R210, -R60 ;  /* 0x000000d2913c7223 */ /* 0x040fe2000001083c */
[----:B------:R-:W-:Y:S01]  /*7760*/  FFMA.FTZ R65, R145, R194, R65 ;  /* 0x000000c291417223 */ /* 0x000fe20000010041 */
[----:B------:R-:W-:Y:S01]  /*7770*/  FADD.FTZ R64, R161, R64 ;  /* 0x00000040a1407221 */ /* 0x000fe20000010000 */
[----:B------:R-:W-:Y:S01]  /*7780*/  FFMA.FTZ R62, R133, R69, -R62 ;  /* 0x00000045853e7223 */ /* 0x000fe2000001083e */
[----:B------:R-:W-:Y:S01]  /*7790*/  FADD.FTZ R209, R7, R60 ;  /* 0x0000003c07d17221 */ /* 0x000fe20000010000 */
[----:B------:R-:W-:Y:S01]  /*77a0*/  FADD.FTZ R191, RZ, R65 ;  /* 0x00000041ffbf7221 */ /* 0x000fe20000010000 */
[----:B------:R-:W-:Y:S01]  /*77b0*/  FMUL.FTZ R69, R132, R64 ;  /* 0x0000004084457220 */ /* 0x000fe20000410000 */
[----:B------:R-:W-:Y:S01]  /*77c0*/  FADD.FTZ R66, R177, R62 ;  /* 0x0000003eb1427221 */ /* 0x000fe20000010000 */
[C---:B------:R-:W-:Y:S01]  /*77d0*/  FMUL.FTZ R62, R148.reuse, R209 ;  /* 0x000000d1943e7220 */ /* 0x040fe20000410000 */
[-C--:B------:R-:W-:Y:S01]  /*77e0*/  FMUL.FTZ R60, R148, R191.reuse ;  /* 0x000000bf943c7220 */ /* 0x080fe20000410000 */
[----:B------:R-:W-:Y:S01]  /*77f0*/  PLOP3.LUT P0, PT, PT, PT, UP0, 0x80, 0x8 ;  /* 0x000000000008781c */ /* 0x000fe20003f0f008 */
[-C--:B------:R-:W-:Y:S01]  /*7800*/  FMUL.FTZ R68, R132, R66.reuse ;  /* 0x0000004284447220 */ /* 0x080fe20000410000 */
[C---:B------:R-:W-:Y:S01]  /*7810*/  FFMA.FTZ R62, R147.reuse, R191, R62 ;  /* 0x000000bf933e7223 */ /* 0x040fe2000001003e */
[----:B------:R-:W-:Y:S01]  /*7820*/  FFMA.FTZ R65, R147, R209, -R60 ;  /* 0x000000d193417223 */ /* 0x000fe2000001083c */
[C---:B------:R-:W-:Y:S01]  /*7830*/  FFMA.FTZ R69, R131.reuse, R66, -R69 ;  /* 0x0000004283457223 */ /* 0x040fe20000010845 */
[----:B------:R-:W-:Y:S01]  /*7840*/  FFMA.FTZ R67, R131, R64, R68 ;  /* 0x0000004083437223 */ /* 0x000fe20000010044 */
[----:B------:R-:W-:Y:S01]  /*7850*/  FADD.FTZ R202, RZ, R62 ;  /* 0x0000003effca7221 */ /* 0x000fe20000010000 */
[----:B------:R-:W-:Y:S01]  /*7860*/  FADD.FTZ R208, R6, R65 ;  /* 0x0000004106d07221 */ /* 0x000fe20000010000 */
[----:B------:R-:W-:Y:S01]  /*7870*/  FADD.FTZ R69, R176, R69 ;  /* 0x00000045b0457221 */ /* 0x000fe20000010000 */
[----:B------:R-:W-:Y:S01]  /*7880*/  FADD.FTZ R67, R160, R67 ;  /* 0x00000043a0437221 */ /* 0x000fe20000010000 */
[C---:B------:R-:W-:Y:S01]  /*7890*/  FMUL.FTZ R60, R150.reuse, R202 ;  /* 0x000000ca963c7220 */ /* 0x040fe20000410000 */
[-C--:B------:R-:W-:Y:S01]  /*78a0*/  FMUL.FTZ R65, R150, R208.reuse ;  /* 0x000000d096417220 */ /* 0x080fe20000410000 */
[----:B------:R-:W-:Y:S01]  /*78b0*/  ISETP.NE.OR P0, PT, R125, RZ, P0 ;  /* 0x000000ff7d00720c */ /* 0x000fe20000705670 */
[----:B------:R-:W-:Y:S01]  /*78c0*/  FMUL.FTZ R71, R130, R69 ;  /* 0x0000004582477220 */ /* 0x000fe20000410000 */
[C---:B------:R-:W-:Y:S01]  /*78d0*/  FFMA.FTZ R60, R149.reuse, R208, -R60 ;  /* 0x000000d0953c7223 */ /* 0x040fe2000001083c */
[----:B------:R-:W-:Y:S01]  /*78e0*/  FFMA.FTZ R65, R149, R202, R65 ;  /* 0x000000ca95417223 */ /* 0x000fe20000010041 */
[----:B------:R-:W-:Y:S01]  /*78f0*/  FFMA.FTZ R61, R131, R61, R70 ;  /* 0x0000003d833d7223 */ /* 0x000fe20000010046 */
[----:B------:R-:W-:Y:S01]  /*7900*/  FFMA.FTZ R64, R108, R67, R71 ;  /* 0x000000436c407223 */ /* 0x000fe20000010047 */
[----:B------:R-:W-:Y:S01]  /*7910*/  FADD.FTZ R207, R5, R60 ;  /* 0x0000003c05cf7221 */ /* 0x000fe20000010000 */
[----:B------:R-:W-:Y:S01]  /*7920*/  FADD.FTZ R205, RZ, R65 ;  /* 0x00000041ffcd7221 */ /* 0x000fe20000010000 */
[----:B------:R-:W-:Y:S01]  /*7930*/  ISETP.GT.U32.AND P2, PT, R126, 0x1f, PT ;  /* 0x0000001f7e00780c */ /* 0x000fe20003f44070 */
[----:B------:R-:W-:-:S02]  /*7940*/  HFMA2 R80, -RZ, RZ, 1.875, 0 ;  /* 0x3f800000ff507431 */ /* 0x000fc400000001ff */
[C---:B------:R-:W-:Y:S01]  /*7950*/  FMUL.FTZ R62, R152.reuse, R207 ;  /* 0x000000cf983e7220 */ /* 0x040fe20000410000 */
[-C--:B------:R-:W-:Y:S01]  /*7960*/  FMUL.FTZ R60, R152, R205.reuse ;  /* 0x000000cd983c7220 */ /* 0x080fe20000410000 */
[----:B------:R-:W-:Y:S01]  /*7970*/  CS2R R82, SRZ ;  /* 0x0000000000527805 */ /* 0x000fe2000001ff00 */
[----:B------:R-:W-:Y:S01]  /*7980*/  VOTEU.ALL UP0, P0 ;  /* 0x0000000000ff7886 */ /* 0x000fe20000000000 */
[C---:B------:R-:W-:Y:S01]  /*7990*/  FFMA.FTZ R62, R151.reuse, R205, R62 ;  /* 0x000000cd973e7223 */ /* 0x040fe2000001003e */
[----:B------:R-:W-:Y:S01]  /*79a0*/  FFMA.FTZ R65, R151, R207, -R60 ;  /* 0x000000cf97417223 */ /* 0x000fe2000001083c */
[C---:B------:R-:W-:Y:S01]  /*79b0*/  FMUL.FTZ R60, R130.reuse, R67 ;  /* 0x00000043823c7220 */ /* 0x040fe20000410000 */
[----:B------:R-:W-:Y:S01]  /*79c0*/  FMUL.FTZ R67, R130, R63 ;  /* 0x0000003f82437220 */ /* 0x000fe20000410000 */
[----:B------:R-:W-:Y:S01]  /*79d0*/  FADD.FTZ R206, RZ, R62 ;  /* 0x0000003effce7221 */ /* 0x000fe20000010000 */
[----:B------:R-:W-:Y:S01]  /*79e0*/  FADD.FTZ R204, R4, R65 ;  /* 0x0000004104cc7221 */ /* 0x000fe20000010000 */
[----:B------:R-:W-:Y:S01]  /*79f0*/  FFMA.FTZ R66, R108, R69, -R60 ;  /* 0x000000456c427223 */ /* 0x000fe2000001083c */
        /* <DEDUP_REMOVED lines=25> */
[----:B------:R-:W-:Y:S01]  /*7b90*/  FFMA.FTZ R222, R59, R100, R64 ;  /* 0x000000643bde7223 */ /* 0x000fe20000010040 */
        /* <DEDUP_REMOVED lines=43> */
.L_x_3646:
        /* <DEDUP_REMOVED lines=13> */
.L_x_3571:
[----:B------:R-:W-:Y:S05]  /*7f20*/  BSYNC.RECONVERGENT B0 ;  /* 0x0000000000007941 */ /* 0x000fea0003800200 */
.L_x_3570:
[----:B------:R-:W-:-:S03]  /*7f30*/  UMOV UR12, 0xffffffff ;  /* 0xffffffff000c7882 */ /* 0x000fc60000000000 */
[----:B------:R-:W-:Y:S05]  /*7f40*/  BRA.DIV UR12, `(.L_x_3572) ;  /* 0x000000520cc07947 */ /* 0x000fea000b800000 */
[----:B--2---:R2:W1:Y:S04]  /*7f50*/  SHFL.DOWN PT, R72, R79, 0x2, 0x1f ;  /* 0x08401f004f487f89 */ /* 0x00446800000e0000 */
[----:B---3--:R2:W3:Y:S04]  /*7f60*/  SHFL.DOWN PT, R73, R78, 0x2, 0x1f ;  /* 0x08401f004e497f89 */ /* 0x0084e800000e0000 */
[----:B----4-:R2:W4:Y:S04]  /*7f70*/  SHFL.DOWN PT, R74, R77, 0x2, 0x1f ;  /* 0x08401f004d4a7f89 */ /* 0x01052800000e0000 */
[----:B0-----:R2:W0:Y:S02]  /*7f80*/  SHFL.DOWN PT, R225, R76, 0x2, 0x1f ;  /* 0x08401f004ce17f89 */ /* 0x00142400000e0000 */
.L_x_3652:
        /* <DEDUP_REMOVED lines=13> */
.L_x_3574:
[----:B------:R-:W-:Y:S05]  /*8060*/  BSYNC.RECONVERGENT B0 ;  /* 0x0000000000007941 */ /* 0x000fea0003800200 */
.L_x_3573:
[----:B------:R-:W-:-:S03]  /*8070*/  UMOV UR12, 0xffffffff ;  /* 0xffffffff000c7882 */ /* 0x000fc60000000000 */
[----:B------:R-:W-:Y:S05]  /*8080*/  BRA.DIV UR12, `(.L_x_3575) ;  /* 0x000000520ce07947 */ /* 0x000fea000b800000 */
[----:B-1----:R1:W1:Y:S04]  /*8090*/  SHFL.DOWN PT, R72, R79, 0x4, 0x1f ;  /* 0x08801f004f487f89 */ /* 0x00226800000e0000 */
[----:B---3--:R3:W1:Y:S04]  /*80a0*/  SHFL.DOWN PT, R73, R78, 0x4, 0x1f ;  /* 0x08801f004e497f89 */ /* 0x00866800000e0000 */
[----:B----4-:R3:W4:Y:S04]  /*80b0*/  SHFL.DOWN PT, R74, R77, 0x4, 0x1f ;  /* 0x08801f004d4a7f89 */ /* 0x01072800000e0000 */
[----:B0-----:R3:W0:Y:S02]  /*80c0*/  SHFL.DOWN PT, R225, R76, 0x4, 0x1f ;  /* 0x08801f004ce17f89 */ /* 0x00162400000e0000 */
.L_x_3658:
        /* <DEDUP_REMOVED lines=13> */
.L_x_3577:
[----:B------:R-:W-:Y:S05]  /*81a0*/  BSYNC.RECONVERGENT B0 ;  /* 0x0000000000007941 */ /* 0x000fea0003800200 */
.L_x_3576:
[----:B------:R-:W-:-:S03]  /*81b0*/  UMOV UR12, 0xffffffff ;  /* 0xffffffff000c7882 */ /* 0x000fc60000000000 */
[----:B------:R-:W-:Y:S05]  /*81c0*/  BRA.DIV UR12, `(.L_x_3578) ;  /* 0x000000560c007947 */ /* 0x000fea000b800000 */
[----:B-1----:R1:W1:Y:S04]  /*81d0*/  SHFL.DOWN PT, R72, R79, 0x8, 0x1f ;  /* 0x09001f004f487f89 */ /* 0x00226800000e0000 */
[----:B------:R0:W1:Y:S04]  /*81e0*/  SHFL.DOWN PT, R73, R78, 0x8, 0x1f ;  /* 0x09001f004e497f89 */ /* 0x00006800000e0000 */
[----:B----4-:R4:W1:Y:S04]  /*81f0*/  SHFL.DOWN PT, R74, R77, 0x8, 0x1f ;  /* 0x09001f004d4a7f89 */ /* 0x01086800000e0000 */
[----:B0-----:R4:W0:Y:S02]  /*8200*/  SHFL.DOWN PT, R225, R76, 0x8, 0x1f ;  /* 0x09001f004ce17f89 */ /* 0x00182400000e0000 */
.L_x_3664:
        /* <DEDUP_REMOVED lines=13> */
.L_x_3580:
[----:B------:R-:W-:Y:S05]  /*82e0*/  BSYNC.RECONVERGENT B0 ;  /* 0x0000000000007941 */ /* 0x000fea0003800200 */
.L_x_3579:
[----:B------:R-:W-:-:S03]  /*82f0*/  UMOV UR12, 0xffffffff ;  /* 0xffffffff000c7882 */ /* 0x000fc60000000000 */
[----:B------:R-:W-:Y:S05]  /*8300*/  BRA.DIV UR12, `(.L_x_3581) ;  /* 0x000000560c207947 */ /* 0x000fea000b800000 */
[----:B-1----:R1:W1:Y:S04]  /*8310*/  SHFL.DOWN PT, R72, R79, 0x10, 0x1f ;  /* 0x0a001f004f487f89 */ /* 0x00226800000e0000 */
[----:B------:R0:W1:Y:S04]  /*8320*/  SHFL.DOWN PT, R73, R78, 0x10, 0x1f ;  /* 0x0a001f004e497f89 */ /* 0x00006800000e0000 */
[----:B------:R1:W1:Y:S04]  /*8330*/  SHFL.DOWN PT, R74, R77, 0x10, 0x1f ;  /* 0x0a001f004d4a7f89 */ /* 0x00026800000e0000 */
[----:B0-----:R0:W0:Y:S02]  /*8340*/  SHFL.DOWN PT, R225, R76, 0x10, 0x1f ;  /* 0x0a001f004ce17f89 */ /* 0x00102400000e0000 */
.L_x_3670:
        /* <DEDUP_REMOVED lines=13> */
.L_x_3583:
[----:B------:R-:W-:Y:S05]  /*8420*/  BSYNC.RECONVERGENT B0 ;  /* 0x0000000000007941 */ /* 0x000fea0003800200 */
.L_x_3582:
        /* <DEDUP_REMOVED lines=26> */
.L_x_3684:
        /* <DEDUP_REMOVED lines=15> */
.L_x_3586:
[----:B------:R-:W-:Y:S05]  /*86c0*/  BSYNC.RECONVERGENT B0 ;  /* 0x0000000000007941 */ /* 0x000fea0003800200 */
.L_x_3585:
        /* <DEDUP_REMOVED lines=38> */
.L_x_3568:
[----:B------:R-:W-:Y:S05]  /*8930*/  WARPSYNC.ALL ;  /* 0x0000000000007948 */ /* 0x000fea0003800000 */
[----:B------:R-:W-:Y:S01]  /*8940*/  BAR.SYNC.DEFER_BLOCKING 0x0 ;  /* 0x0000000000007b1d */ /* 0x000fe20000010000 */
[----:B------:R-:W-:Y:S01]  /*8950*/  ISETP.NE.AND P0, PT, R126, RZ, PT ;  /* 0x000000ff7e00720c */ /* 0x000fe20003f05270 */
[----:B------:R-:W-:Y:S01]  /*8960*/  FADD.FTZ R221, RZ, R221 ;  /* 0x000000ddffdd7221 */ /* 0x000fe20000010000 */
[----:B-1----:R-:W-:Y:S01]  /*8970*/  FFMA.FTZ R75, R59, -R100, R222 ;  /* 0x800000643b4b7223 */ /* 0x002fe200000100de */
[----:B------:R-:W-:Y:S02]  /*8980*/  ISETP.GT.AND P2, PT, R121, 0x1e, PT ;  /* 0x0000001e7900780c */ /* 0x000fe40003f44270 */
[----:B------:R-:W-:Y:S08]  /*8990*/  BSSY.RECONVERGENT B0, `(.L_x_3587) ;  /* 0x00001c6000007945 */ /* 0x000ff00003800200 */
        /* <DEDUP_REMOVED lines=18> */
[-C--:B------:R-:W-:Y:S01]  /*8ac0*/  FMUL.FTZ R71, R62, R99.reuse ;  /* 0x000000633e477220 */ /* 0x080fe20000410000 */
[----:B0-----:R-:W-:Y:S01]  /*8ad0*/  FMUL.FTZ R83, R66, R99 ;  /* 0x0000006342537220 */ /* 0x001fe20000410000 */
[C---:B------:R-:W-:Y:S01]  /*8ae0*/  FFMA.FTZ R63, R155.reuse, R66, -R60 ;  /* 0x000000429b3f7223 */ /* 0x040fe2000001083c */
[----:B------:R-:W-:Y:S01]  /*8af0*/  FFMA.FTZ R61, R155, R62, R61 ;  /* 0x0000003e9b3d7223 */ /* 0x000fe2000001003d */
[----:B-----5:R-:W-:Y:S01]  /*8b00*/  FMUL.FTZ R77, R109, R66 ;  /* 0x000000426d4d7220 */ /* 0x020fe20000410000 */
        /* <DEDUP_REMOVED lines=34> */
[----:B------:R-:W-:Y:S02]  /*8d30*/  FMUL.FTZ R147, R206, R145 ;  /* 0x00000091ce937220 */ /* 0x000fe40000410000 */
[C---:B------:R-:W-:Y:S01]  /*8d40*/  FMUL.FTZ R76, R144.reuse, R72 ;  /* 0x00000048904c7220 */ /* 0x040fe20000410000 */
[----:B------:R-:W-:Y:S01]  /*8d50*/  FMUL.FTZ R61, R144, R74 ;  /* 0x0000004a903d7220 */ /* 0x000fe20000410000 */
[----:B------:R-:W-:-:S02]  /*8d60*/  FMUL.FTZ R144, R190, R100 ;  /* 0x00000064be907220 */ /* 0x000fc40000410000 */
[C---:B------:R-:W-:Y:S01]  /*8d70*/  FFMA.FTZ R63, R143.reuse, R74, -R76 ;  /* 0x0000004a8f3f7223 */ /* 0x040fe2000001084c */
[----:B------:R-:W-:Y:S01]  /*8d80*/  FFMA.FTZ R61, R143, R72, R61 ;  /* 0x000000488f3d7223 */ /* 0x000fe2000001003d */
[----:B------:R-:W-:Y:S01]  /*8d90*/  FMUL.FTZ R146, R221, R144 ;  /* 0x00000090dd927220 */ /* 0x000fe20000410000 */
[----:B------:R-:W-:Y:S01]  /*8da0*/  FMUL.FTZ R143, R60, R101 ;  /* 0x000000653c8f7220 */ /* 0x000fe20000410000 */
[----:B------:R-:W-:Y:S01]  /*8db0*/  FADD.FTZ R182, R182, R63 ;  /* 0x0000003fb6b67221 */ /* 0x000fe20000010000 */
[----:B------:R-:W-:Y:S01]  /*8dc0*/  FADD.FTZ R166, R166, R61 ;  /* 0x0000003da6a67221 */ /* 0x000fe20000010000 */
[----:B------:R-:W-:Y:S01]  /*8dd0*/  FFMA.FTZ R63, R0, R217, RZ ;  /* 0x000000d9003f7223 */ /* 0x000fe200000100ff */
[----:B------:R-:W-:Y:S01]  /*8de0*/  FADD.FTZ R30, R143, R30 ;  /* 0x0000001e8f1e7221 */ /* 0x000fe20000010000 */
[C---:B------:R-:W-:Y:S01]  /*8df0*/  FMUL.FTZ R76, R142.reuse, R182 ;  /* 0x000000b68e4c7220 */ /* 0x040fe20000410000 */
[-C--:B------:R-:W-:Y:S01]  /*8e00*/  FMUL.FTZ R61, R142, R166.reuse ;  /* 0x000000a68e3d7220 */ /* 0x080fe20000410000 */
[----:B------:R-:W-:Y:S01]  /*8e10*/  FFMA.FTZ R112, R26, R215, R63 ;  /* 0x000000d71a707223 */ /* 0x000fe2000001003f */
[----:B------:R-:W-:Y:S01]  /*8e20*/  FADD.FTZ R215, -R10, R215 ;  /* 0x000000d70ad77221 */ /* 0x000fe20000010100 */
[C---:B------:R-:W-:Y:S01]  /*8e30*/  FFMA.FTZ R76, R141.reuse, R166, R76 ;  /* 0x000000a68d4c7223 */ /* 0x040fe2000001004c */
[----:B------:R-:W-:Y:S01]  /*8e40*/  FFMA.FTZ R78, R141, R182, -R61 ;  /* 0x000000b68d4e7223 */ /* 0x000fe2000001083d */
[----:B------:R-:W-:Y:S01]  /*8e50*/  FFMA.FTZ R63, R25, R218, R112 ;  /* 0x000000da193f7223 */ /* 0x000fe20000010070 */
[----:B------:R-:W-:Y:S01]  /*8e60*/  FADD.FTZ R218, -R9, R218 ;  /* 0x000000da09da7221 */ /* 0x000fe20000010100 */
[----:B------:R-:W-:Y:S01]  /*8e70*/  FADD.FTZ R76, R165, R76 ;  /* 0x0000004ca54c7221 */ /* 0x000fe20000010000 */
[----:B------:R-:W-:-:S03]  /*8e80*/  FADD.FTZ R78, R181, R78 ;  /* 0x0000004eb54e7221 */ /* 0x000fc60000010000 */
[C---:B------:R-:W-:Y:S01]  /*8e90*/  FMUL.FTZ R112, R140.reuse, R76 ;  /* 0x0000004c8c707220 */ /* 0x040fe20000410000 */
[----:B------:R-:W-:Y:S01]  /*8ea0*/  FMUL.FTZ R61, R140, R78 ;  /* 0x0000004e8c3d7220 */ /* 0x000fe20000410000 */
[----:B------:R-:W-:Y:S02]  /*8eb0*/  FFMA.FTZ R140, R24, R216, R63 ;  /* 0x000000d8188c7223 */ /* 0x000fe4000001003f */
[C---:B------:R-:W-:Y:S01]  /*8ec0*/  FFMA.FTZ R63, R139.reuse, R78, -R112 ;  /* 0x0000004e8b3f7223 */ /* 0x040fe20000010870 */
[----:B------:R-:W-:Y:S01]  /*8ed0*/  FFMA.FTZ R61, R139, R76, R61 ;  /* 0x0000004c8b3d7223 */ /* 0x000fe2000001003d */
[----:B------:R-:W-:Y:S01]  /*8ee0*/  FFMA.FTZ R65, R23, R213, R140 ;  /* 0x000000d517417223 */ /* 0x000fe2000001008c */
[----:B------:R-:W-:Y:S01]  /*8ef0*/  FFMA.FTZ R213, R94, -R111, R213 ;  /* 0x8000006f5ed57223 */ /* 0x000fe200000100d5 */
[----:B------:R-:W-:Y:S01]  /*8f00*/  FADD.FTZ R180, R180, R63 ;  /* 0x0000003fb4b47221 */ /* 0x000fe20000010000 */
[----:B------:R-:W-:Y:S01]  /*8f10*/  FFMA.FTZ R63, R0, -R199, RZ ;  /* 0x800000c7003f7223 */ /* 0x000fe200000100ff */
[----:B------:R-:W-:Y:S01]  /*8f20*/  FADD.FTZ R164, R164, R61 ;  /* 0x0000003da4a47221 */ /* 0x000fe20000010000 */
[----:B------:R-:W-:Y:S01]  /*8f30*/  FFMA.FTZ R142, R22, R214, R65 ;  /* 0x000000d6168e7223 */ /* 0x000fe20000010041 */
[----:B------:R-:W-:Y:S01]  /*8f40*/  FMUL.FTZ R112, R138, R180 ;  /* 0x000000b48a707220 */ /* 0x000fe20000410000 */
[----:B------:R-:W-:Y:S01]  /*8f50*/  FFMA.FTZ R140, R26, -R201, R63 ;  /* 0x800000c91a8c7223 */ /* 0x000fe2000001003f */
[-C--:B------:R-:W-:Y:S01]  /*8f60*/  FMUL.FTZ R61, R138, R164.reuse ;  /* 0x000000a48a3d7220 */ /* 0x080fe20000410000 */
[----:B------:R-:W-:Y:S01]  /*8f70*/  FFMA.FTZ R65, R21, R211, R142 ;  /* 0x000000d315417223 */ /* 0x000fe2000001008e */
[----:B------:R-:W-:Y:S01]  /*8f80*/  FFMA.FTZ R82, R137, R164, R112 ;  /* 0x000000a489527223 */ /* 0x000fe20000010070 */
[----:B------:R-:W-:Y:S01]  /*8f90*/  FFMA.FTZ R63, R25, -R198, R140 ;  /* 0x800000c6193f7223 */ /* 0x000fe2000001008c */
[----:B------:R-:W-:Y:S01]  /*8fa0*/  FFMA.FTZ R112, R137, R180, -R61 ;  /* 0x000000b489707223 */ /* 0x000fe2000001083d */
[----:B------:R-:W-:Y:S01]  /*8fb0*/  FFMA.FTZ R80, R20, R212, R65 ;  /* 0x000000d414507223 */ /* 0x000fe20000010041 */
[----:B------:R-:W-:Y:S01]  /*8fc0*/  FADD.FTZ R82, R163, R82 ;  /* 0x00000052a3527221 */ /* 0x000fe20000010000 */
[----:B------:R-:W-:Y:S01]  /*8fd0*/  FFMA.FTZ R138, R24, -R203, R63 ;  /* 0x800000cb188a7223 */ /* 0x000fe2000001003f */
[----:B------:R-:W-:Y:S01]  /*8fe0*/  FADD.FTZ R112, R179, R112 ;  /* 0x00000070b3707221 */ /* 0x000fe20000010000 */
[----:B------:R-:W-:Y:S01]  /*8ff0*/  FFMA.FTZ R63, R19, R210, R80 ;  /* 0x000000d2133f7223 */ /* 0x000fe20000010050 */
[C---:B------:R-:W-:Y:S01]  /*9000*/  FMUL.FTZ R80, R136.reuse, R82 ;  /* 0x0000005288507220 */ /* 0x040fe20000410000 */
[----:B------:R-:W-:Y:S01]  /*9010*/  FFMA.FTZ R65, R23, -R200, R138 ;  /* 0x800000c817417223 */ /* 0x000fe2000001008a */
[-C--:B------:R-:W-:Y:S01]  /*9020*/  FMUL.FTZ R61, R136, R112.reuse ;  /* 0x00000070883d7220 */ /* 0x080fe20000410000 */
[----:B------:R-:W-:Y:S01]  /*9030*/  FFMA.FTZ R136, R18, R209, R63 ;  /* 0x000000d112887223 */ /* 0x000fe2000001003f */
[C---:B------:R-:W-:Y:S01]  /*9040*/  FFMA.FTZ R63, R135.reuse, R112, -R80 ;  /* 0x00000070873f7223 */ /* 0x040fe20000010850 */
[----:B------:R-:W-:Y:S01]  /*9050*/  FFMA.FTZ R80, R22, -R197, R65 ;  /* 0x800000c516507223 */ /* 0x000fe20000010041 */
[----:B------:R-:W-:Y:S01]  /*9060*/  FFMA.FTZ R61, R135, R82, R61 ;  /* 0x00000052873d7223 */ /* 0x000fe2000001003d */
[----:B------:R-:W-:Y:S01]  /*9070*/  FFMA.FTZ R65, R17, R208, R136 ;  /* 0x000000d011417223 */ /* 0x000fe20000010088 */
[----:B------:R-:W-:Y:S01]  /*9080*/  FADD.FTZ R178, R178, R63 ;  /* 0x0000003fb2b27221 */ /* 0x000fe20000010000 */
[----:B------:R-:W-:Y:S01]  /*9090*/  FFMA.FTZ R63, R21, -R196, R80 ;  /* 0x800000c4153f7223 */ /* 0x000fe20000010050 */
[----:B------:R-:W-:Y:S01]  /*90a0*/  FADD.FTZ R162, R162, R61 ;  /* 0x0000003da2a27221 */ /* 0x000fe20000010000 */
[----:B------:R-:W-:Y:S01]  /*90b0*/  FFMA.FTZ R138, R16, R207, R65 ;  /* 0x000000cf108a7223 */ /* 0x000fe20000010041 */
[----:B------:R-:W-:Y:S01]  /*90c0*/  FMUL.FTZ R80, R134, R178 ;  /* 0x000000b286507220 */ /* 0x000fe20000410000 */
[----:B------:R-:W-:Y:S01]  /*90d0*/  FFMA.FTZ R136, R20, -R195, R63 ;  /* 0x800000c314887223 */ /* 0x000fe2000001003f */
[----:B------:R-:W-:Y:S01]  /*90e0*/  FMUL.FTZ R61, R134, R162 ;  /* 0x000000a2863d7220 */ /* 0x000fe20000410000 */
[----:B------:R-:W-:Y:S01]  /*90f0*/  FFMA.FTZ R65, R15, R204, R138 ;  /* 0x000000cc0f417223 */ /* 0x000fe2000001008a */
[----:B------:R-:W-:Y:S01]  /*9100*/  FFMA.FTZ R80, R133, R162, R80 ;  /* 0x000000a285507223 */ /* 0x000fe20000010050 */
[----:B------:R-:W-:Y:S01]  /*9110*/  FFMA.FTZ R63, R19, -R194, R136 ;  /* 0x800000c2133f7223 */ /* 0x000fe20000010088 */
[----:B------:R-:W-:Y:S01]  /*9120*/  FFMA.FTZ R134, R133, R178, -R61 ;  /* 0x000000b285867223 */ /* 0x000fe2000001083d */
[----:B------:R-:W-:Y:S01]  /*9130*/  FFMA.FTZ R138, R14, R220, R65 ;  /* 0x000000dc0e8a7223 */ /* 0x000fe20000010041 */
[----:B------:R-:W-:Y:S01]  /*9140*/  FADD.FTZ R80, R161, R80 ;  /* 0x00000050a1507221 */ /* 0x000fe20000010000 */
[----:B------:R-:W-:Y:S01]  /*9150*/  FFMA.FTZ R136, R18, -R191, R63 ;  /* 0x800000bf12887223 */ /* 0x000fe2000001003f */
[----:B------:R-:W-:Y:S01]  /*9160*/  FMUL.FTZ R65, R109, R174 ;  /* 0x000000ae6d417220 */ /* 0x000fe20000410000 */
[----:B------:R-:W-:Y:S01]  /*9170*/  FADD.FTZ R134, R177, R134 ;  /* 0x00000086b1867221 */ /* 0x000fe20000010000 */
[----:B------:R-:W-:Y:S01]  /*9180*/  FMUL.FTZ R67, R132, R80 ;  /* 0x0000005084437220 */ /* 0x000fe20000410000 */
[----:B------:R-:W-:Y:S01]  /*9190*/  FFMA.FTZ R63, R17, -R202, R136 ;  /* 0x800000ca113f7223 */ /* 0x000fe20000010088 */
[----:B------:R-:W-:Y:S01]  /*91a0*/  FFMA.FTZ R142, R190, UR14, -R65 ;  /* 0x0000000ebe8e7c23 */ /* 0x000fe20008010841 */
[----:B------:R-:W-:Y:S01]  /*91b0*/  FMUL.FTZ R65, R109, R190 ;  /* 0x000000be6d417220 */ /* 0x000fe20000410000 */
[----:B------:R-:W-:Y:S01]  /*91c0*/  FFMA.FTZ R67, R131, R134, -R67 ;  /* 0x0000008683437223 */ /* 0x000fe20000010843 */
[----:B------:R-:W-:Y:S01]  /*91d0*/  FFMA.FTZ R136, R16, -R205, R63 ;  /* 0x800000cd10887223 */ /* 0x000fe2000001003f */
[----:B------:R-:W-:Y:S01]  /*91e0*/  FFMA.FTZ R61, R13, R223, R138 ;  /* 0x000000df0d3d7223 */ /* 0x000fe2000001008a */
[----:B------:R-:W-:Y:S01]  /*91f0*/  FFMA.FTZ R140, R174, UR14, R65 ;  /* 0x0000000eae8c7c23 */ /* 0x000fe20008010041 */
[----:B------:R-:W-:Y:S01]  /*9200*/  FADD.FTZ R69, R176, R67 ;  /* 0x00000043b0457221 */ /* 0x000fe20000010000 */
[----:B------:R-:W-:Y:S01]  /*9210*/  FFMA.FTZ R63, R15, -R206, R136 ;  /* 0x800000ce0f3f7223 */ /* 0x000fe20000010088 */
[----:B------:R-:W-:Y:S01]  /*9220*/  FMUL.FTZ R67, R109, R62 ;  /* 0x0000003e6d437220 */ /* 0x000fe20000410000 */
[----:B------:R-:W-:Y:S01]  /*9230*/  FADD.FTZ R223, -R2, R223 ;  /* 0x000000df02df7221 */ /* 0x000fe20000010100 */
[----:B------:R-:W-:Y:S01]  /*9240*/  FMUL.FTZ R138, R174, R100 ;  /* 0x00000064ae8a7220 */ /* 0x000fe20000410000 */
[----:B------:R-:W-:Y:S01]  /*9250*/  FFMA.FTZ R136, R14, -R219, R63 ;  /* 0x800000db0e887223 */ /* 0x000fe2000001003f */
[----:B------:R-:W-:Y:S01]  /*9260*/  FFMA.FTZ R81, R66, UR14, -R67 ;  /* 0x0000000e42517c23 */ /* 0x000fe20008010843 */
[----:B------:R-:W-:Y:S01]  /*9270*/  FMUL.FTZ R66, R224, R71 ;  /* 0x00000047e0427220 */ /* 0x000fe20000410000 */
[----:B------:R-:W-:Y:S01]  /*9280*/  FMUL.FTZ R140, R75, R140 ;  /* 0x0000008c4b8c7220 */ /* 0x000fe20000410000 */
[----:B------:R-:W-:Y:S01]  /*9290*/  FFMA.FTZ R63, R13, -R224, R136 ;  /* 0x800000e00d3f7223 */ /* 0x000fe20000010088 */
[----:B------:R-:W-:Y:S01]  /*92a0*/  FMUL.FTZ R136, R132, R134 ;  /* 0x0000008684887220 */ /* 0x000fe20000410000 */
[-C--:B------:R-:W-:Y:S01]  /*92b0*/  FMUL.FTZ R132, R224, R83.reuse ;  /* 0x00000053e0847220 */ /* 0x080fe20000410000 */
[----:B------:R-:W-:Y:S01]  /*92c0*/  FFMA.FTZ R83, R223, R83, -R66 ;  /* 0x00000053df537223 */ /* 0x000fe20000010842 */
[----:B------:R-:W-:Y:S01]  /*92d0*/  FADD.FTZ R27, R138, R27 ;  /* 0x0000001b8a1b7221 */ /* 0x000fe20000010000 */
[----:B------:R-:W-:Y:S01]  /*92e0*/  FFMA.FTZ R65, R131, R80, R136 ;  /* 0x0000005083417223 */ /* 0x000fe20000010088 */
[----:B------:R-:W-:Y:S01]  /*92f0*/  FFMA.FTZ R79, R223, R71, R132 ;  /* 0x00000047df4f7223 */ /* 0x000fe20000010084 */
[----:B------:R-:W-:Y:S01]  /*9300*/  FFMA.FTZ R136, R62, UR14, R77 ;  /* 0x0000000e3e887c23 */ /* 0x000fe2000801004d */
[-C--:B------:R-:W-:Y:S01]  /*9310*/  FFMA.FTZ R73, R75, R138.reuse, R146 ;  /* 0x0000008a4b497223 */ /* 0x080fe20000010092 */
[----:B------:R-:W-:Y:S01]  /*9320*/  FADD.FTZ R65, R160, R65 ;  /* 0x00000041a0417221 */ /* 0x000fe20000010000 */
[----:B------:R-:W-:Y:S01]  /*9330*/  FMUL.FTZ R138, R221, R138 ;  /* 0x0000008add8a7220 */ /* 0x000fe20000410000 */
[----:B------:R-:W-:Y:S01]  /*9340*/  FMUL.FTZ R223, R223, R136 ;  /* 0x00000088dfdf7220 */ /* 0x000fe20000410000 */
[----:B------:R-:W-:Y:S01]  /*9350*/  FFMA.FTZ R140, R221, R142, R140 ;  /* 0x0000008edd8c7223 */ /* 0x000fe2000001008c */
[C---:B------:R-:W-:Y:S01]  /*9360*/  FMUL.FTZ R67, R130.reuse, R65 ;  /* 0x0000004182437220 */ /* 0x040fe20000410000 */
[----:B------:R-:W-:Y:S01]  /*9370*/  FMUL.FTZ R130, R130, R69 ;  /* 0x0000004582827220 */ /* 0x000fe20000410000 */
[----:B------:R-:W-:Y:S01]  /*9380*/  FFMA.FTZ R223, R224, R81, R223 ;  /* 0x00000051e0df7223 */ /* 0x000fe200000100df */
[----:B------:R-:W-:Y:S01]  /*9390*/  FMUL.FTZ R136, R69, R118 ;  /* 0x0000007645887220 */ /* 0x000fe20000410000 */
[C---:B------:R-:W-:Y:S01]  /*93a0*/  FFMA.FTZ R132, R108.reuse, R69, -R67 ;  /* 0x000000456c847223 */ /* 0x040fe20000010843 */
[----:B------:R-:W-:Y:S01]  /*93b0*/  FFMA.FTZ R66, R108, R65, R130 ;  /* 0x000000416c427223 */ /* 0x000fe20000010082 */
[----:B------:R-:W-:Y:S01]  /*93c0*/  FADD.FTZ R130, -R11, R217 ;  /* 0x000000d90b827221 */ /* 0x000fe20000010100 */
[----:B------:R-:W-:Y:S01]  /*93d0*/  FFMA.FTZ R75, R75, R144, -R138 ;  /* 0x000000904b4b7223 */ /* 0x000fe2000001088a */
[----:B------:R-:W-:Y:S01]  /*93e0*/  FADD.FTZ R132, R175, R132 ;  /* 0x00000084af847221 */ /* 0x000fe20000010000 */
[----:B------:R-:W-:Y:S01]  /*93f0*/  FADD.FTZ R66, R159, R66 ;  /* 0x000000429f427221 */ /* 0x000fe20000010000 */
[----:B------:R-:W-:Y:S01]  /*9400*/  FFMA.FTZ R113, R59, R174, R140 ;  /* 0x000000ae3b717223 */ /* 0x000fe2000001008c */
[----:B------:R-:W-:Y:S01]  /*9410*/  FMUL.FTZ R108, R65, R118 ;  /* 0x00000076416c7220 */ /* 0x000fe20000410000 */
[-C--:B------:R-:W-:Y:S01]  /*9420*/  FMUL.FTZ R71, R132, R117.reuse ;  /* 0x0000007584477220 */ /* 0x080fe20000410000 */
[----:B------:R-:W-:Y:S01]  /*9430*/  FMUL.FTZ R67, R66, R117 ;  /* 0x0000007542437220 */ /* 0x000fe20000410000 */
[----:B------:R-:W-:Y:S01]  /*9440*/  FMUL.FTZ R138, R201, R136 ;  /* 0x00000088c98a7220 */ /* 0x000fe20000410000 */
[----:B------:R-:W-:Y:S01]  /*9450*/  FADD.FTZ R58, R113, R58 ;  /* 0x0000003a713a7221 */ /* 0x000fe20000010000 */
[C---:B------:R-:W-:Y:S01]  /*9460*/  FMUL.FTZ R77, R199.reuse, R71 ;  /* 0x00000047c74d7220 */ /* 0x040fe20000410000 */
[-C--:B------:R-:W-:Y:S01]  /*9470*/  FMUL.FTZ R81, R199, R67.reuse ;  /* 0x00000043c7517220 */ /* 0x080fe20000410000 */
[-C--:B------:R-:W-:Y:S01]  /*9480*/  FMUL.FTZ R140, R201, R108.reuse ;  /* 0x0000006cc98c7220 */ /* 0x080fe20000410000 */
[----:B------:R-:W-:Y:S01]  /*9490*/  FFMA.FTZ R138, R215, R108, R138 ;  /* 0x0000006cd78a7223 */ /* 0x000fe2000001008a */
[C---:B------:R-:W-:Y:S01]  /*94a0*/  FFMA.FTZ R77, R130.reuse, R67, R77 ;  /* 0x00000043824d7223 */ /* 0x040fe2000001004d */
[----:B------:R-:W-:Y:S01]  /*94b0*/  FFMA.FTZ R81, R130, R71, -R81 ;  /* 0x0000004782517223 */ /* 0x000fe20000010851 */
[----:B------:R-:W-:Y:S01]  /*94c0*/  FMUL.FTZ R71, R109, R172 ;  /* 0x000000ac6d477220 */ /* 0x000fe20000410000 */
[----:B------:R-:W-:Y:S01]  /*94d0*/  FMUL.FTZ R146, R188, R102 ;  /* 0x00000066bc927220 */ /* 0x000fe20000410000 */
[----:B------:R-:W-:Y:S01]  /*94e0*/  FADD.FTZ R77, RZ, R77 ;  /* 0x0000004dff4d7221 */ /* 0x000fe20000010000 */
[-C--:B------:R-:W-:Y:S01]  /*94f0*/  FMUL.FTZ R113, R134, R115.reuse ;  /* 0x0000007386717220 */ /* 0x080fe20000410000 */
[----:B------:R-:W-:Y:S01]  /*9500*/  FFMA.FTZ R144, R188, UR14, -R71 ;  /* 0x0000000ebc907c23 */ /* 0x000fe20008010847 */
[----:B------:R-:W-:Y:S01]  /*9510*/  FMUL.FTZ R71, R80, R115 ;  /* 0x0000007350477220 */ /* 0x000fe20000410000 */
[----:B------:R-:W-:Y:S01]  /*9520*/  FFMA.FTZ R154, R84, R62, R223 ;  /* 0x0000003e549a7223 */ /* 0x000fe200000100df */
[----:B------:R-:W-:Y:S01]  /*9530*/  FFMA.FTZ R140, R215, R136, -R140 ;  /* 0x00000088d78c7223 */ /* 0x000fe2000001088c */
[----:B------:R-:W-:Y:S01]  /*9540*/  FADD.FTZ R77, R77, R138 ;  /* 0x0000008a4d4d7221 */ /* 0x000fe20000010000 */
[----:B------:R-:W-:Y:S01]  /*9550*/  FMUL.FTZ R131, R198, R71 ;  /* 0x00000047c6837220 */ /* 0x000fe20000410000 */
[----:B------:R-:W-:Y:S01]  /*9560*/  FADD.FTZ R133, -R3, R220 ;  /* 0x000000dc03857221 */ /* 0x000fe20000010100 */
[----:B------:R-:W-:Y:S01]  /*9570*/  FMUL.FTZ R136, R172, R102 ;  /* 0x00000066ac887220 */ /* 0x000fe20000410000 */
[----:B------:R-:W-:Y:S01]  /*9580*/  FMUL.FTZ R62, R219, R146 ;  /* 0x00000092db3e7220 */ /* 0x000fe20000410000 */
[-C--:B------:R-:W-:Y:S01]  /*9590*/  FFMA.FTZ R138, R218, R113.reuse, -R131 ;  /* 0x00000071da8a7223 */ /* 0x080fe20000010883 */
[----:B------:R-:W-:Y:S01]  /*95a0*/  FMUL.FTZ R113, R198, R113 ;  /* 0x00000071c6717220 */ /* 0x000fe20000410000 */
[----:B------:R-:W-:Y:S01]  /*95b0*/  FADD.FTZ R29, R136, R29 ;  /* 0x0000001d881d7221 */ /* 0x000fe20000010000 */
[-C--:B------:R-:W-:Y:S01]  /*95c0*/  FFMA.FTZ R62, R133, R136.reuse, R62 ;  /* 0x00000088853e7223 */ /* 0x080fe2000001003e */
[----:B------:R-:W-:Y:S01]  /*95d0*/  FMUL.FTZ R148, R219, R136 ;  /* 0x00000088db947220 */ /* 0x000fe20000410000 */
[----:B------:R-:W-:Y:S01]  /*95e0*/  FMUL.FTZ R135, R109, R188 ;  /* 0x000000bc6d877220 */ /* 0x000fe20000410000 */
[----:B------:R-:W-:Y:S01]  /*95f0*/  FADD.FTZ R81, RZ, R81 ;  /* 0x00000051ff517221 */ /* 0x000fe20000010000 */
[----:B------:R-:W-:Y:S01]  /*9600*/  FFMA.FTZ R136, R218, R71, R113 ;  /* 0x00000047da887223 */ /* 0x000fe20000010071 */
[----:B------:R-:W-:Y:S01]  /*9610*/  FFMA.FTZ R214, R93, -R114, R214 ;  /* 0x800000725dd67223 */ /* 0x000fe200000100d6 */
[----:B------:R-:W-:Y:S01]  /*9620*/  FFMA.FTZ R142, R172, UR14, R135 ;  /* 0x0000000eac8e7c23 */ /* 0x000fe20008010087 */
[----:B------:R-:W-:Y:S01]  /*9630*/  FADD.FTZ R81, R81, R140 ;  /* 0x0000008c51517221 */ /* 0x000fe20000010000 */
[----:B------:R-:W-:Y:S01]  /*9640*/  FADD.FTZ R113, R77, R136 ;  /* 0x000000884d717221 */ /* 0x000fe20000010000 */
[----:B------:R-:W-:Y:S01]  /*9650*/  FMUL.FTZ R136, R162, R116 ;  /* 0x00000074a2887220 */ /* 0x000fe20000410000 */
[----:B------:R-:W-:Y:S01]  /*9660*/  FMUL.FTZ R142, R133, R142 ;  /* 0x0000008e858e7220 */ /* 0x000fe20000410000 */
[----:B------:R-:W-:Y:S01]  /*9670*/  FADD.FTZ R131, R81, R138 ;  /* 0x0000008a51837221 */ /* 0x000fe20000010000 */
[-C--:B------:R-:W-:Y:S01]  /*9680*/  FFMA.FTZ R77, R95, -R116.reuse, R216 ;  /* 0x800000745f4d7223 */ /* 0x080fe200000100d8 */
[-C--:B------:R-:W-:Y:S01]  /*9690*/  FMUL.FTZ R81, R82, R111.reuse ;  /* 0x0000006f52517220 */ /* 0x080fe20000410000 */
[----:B------:R-:W-:Y:S01]  /*96a0*/  FMUL.FTZ R138, R178, R116 ;  /* 0x00000074b28a7220 */ /* 0x000fe20000410000 */
[----:B------:R-:W-:Y:S01]  /*96b0*/  FMUL.FTZ R140, R203, R136 ;  /* 0x00000088cb8c7220 */ /* 0x000fe20000410000 */
[----:B------:R-:W-:Y:S01]  /*96c0*/  FFMA.FTZ R152, R219, R144, R142 ;  /* 0x00000090db987223 */ /* 0x000fe2000001008e */
[----:B------:R-:W-:Y:S01]  /*96d0*/  FMUL.FTZ R135, R112, R111 ;  /* 0x0000006f70877220 */ /* 0x000fe20000410000 */
[----:B------:R-:W-:Y:S01]  /*96e0*/  FMUL.FTZ R144, R200, R81 ;  /* 0x00000051c8907220 */ /* 0x000fe20000410000 */
[-C--:B------:R-:W-:Y:S01]  /*96f0*/  FFMA.FTZ R142, R77, R138.reuse, -R140 ;  /* 0x0000008a4d8e7223 */ /* 0x080fe2000001088c */
[----:B------:R-:W-:Y:S01]  /*9700*/  FMUL.FTZ R140, R203, R138 ;  /* 0x0000008acb8c7220 */ /* 0x000fe20000410000 */
[----:B------:R-:W-:Y:S01]  /*9710*/  FFMA.FTZ R133, R133, R146, -R148 ;  /* 0x0000009285857223 */ /* 0x000fe20000010894 */
[----:B------:R-:W-:Y:S01]  /*9720*/  FMUL.FTZ R138, R164, R114 ;  /* 0x00000072a48a7220 */ /* 0x000fe20000410000 */
[-C--:B------:R-:W-:Y:S01]  /*9730*/  FFMA.FTZ R146, R213, R135.reuse, -R144 ;  /* 0x00000087d5927223 */ /* 0x080fe20000010890 */
[----:B------:R-:W-:Y:S01]  /*9740*/  FFMA.FTZ R140, R77, R136, R140 ;  /* 0x000000884d8c7223 */ /* 0x000fe2000001008c */
[----:B------:R-:W-:Y:S01]  /*9750*/  FMUL.FTZ R144, R200, R135 ;  /* 0x00000087c8907220 */ /* 0x000fe20000410000 */
[----:B------:R-:W-:Y:S01]  /*9760*/  FMUL.FTZ R135, R180, R114 ;  /* 0x00000072b4877220 */ /* 0x000fe20000410000 */
[-C--:B------:R-:W-:Y:S01]  /*9770*/  FMUL.FTZ R137, R197, R138.reuse ;  /* 0x0000008ac5897220 */ /* 0x080fe20000410000 */
[----:B------:R-:W-:Y:S01]  /*9780*/  FADD.FTZ R113, R113, R140 ;  /* 0x0000008c71717221 */ /* 0x000fe20000010000 */
[----:B------:R-:W-:Y:S01]  /*9790*/  FFMA.FTZ R144, R213, R81, R144 ;  /* 0x00000051d5907223 */ /* 0x000fe20000010090 */
[----:B------:R-:W-:Y:S01]  /*97a0*/  FADD.FTZ R131, R131, R142 ;  /* 0x0000008e83837221 */ /* 0x000fe20000010000 */
[-C--:B------:R-:W-:Y:S01]  /*97b0*/  FFMA.FTZ R137, R214, R135.reuse, -R137 ;  /* 0x00000087d6897223 */ /* 0x080fe20000010889 */
[----:B------:R-:W-:Y:S01]  /*97c0*/  FMUL.FTZ R135, R197, R135 ;  /* 0x00000087c5877220 */ /* 0x000fe20000410000 */
[----:B------:R-:W-:Y:S01]  /*97d0*/  FADD.FTZ R144, R113, R144 ;  /* 0x0000009071907221 */ /* 0x000fe20000010000 */
[-C--:B------:R-:W-:Y:S01]  /*97e0*/  FMUL.FTZ R113, R76, R107.reuse ;  /* 0x0000006b4c717220 */ /* 0x080fe20000410000 */
[-C--:B------:R-:W-:Y:S01]  /*97f0*/  FFMA.FTZ R211, R92, -R107.reuse, R211 ;  /* 0x8000006b5cd37223 */ /* 0x080fe200000100d3 */
[----:B------:R-:W-:Y:S01]  /*9800*/  FFMA.FTZ R135, R214, R138, R135 ;  /* 0x0000008ad6877223 */ /* 0x000fe20000010087 */
[----:B------:R-:W-:Y:S01]  /*9810*/  FMUL.FTZ R139, R78, R107 ;  /* 0x0000006b4e8b7220 */ /* 0x000fe20000410000 */
[----:B------:R-:W-:Y:S01]  /*9820*/  FMUL.FTZ R142, R196, R113 ;  /* 0x00000071c48e7220 */ /* 0x000fe20000410000 */
[-C--:B------:R-:W-:Y:S01]  /*9830*/  FMUL.FTZ R148, R182, R110.reuse ;  /* 0x0000006eb6947220 */ /* 0x080fe20000410000 */
[----:B------:R-:W-:Y:S01]  /*9840*/  FADD.FTZ R135, R144, R135 ;  /* 0x0000008790877221 */ /* 0x000fe20000010000 */
[----:B------:R-:W-:Y:S01]  /*9850*/  FADD.FTZ R146, R131, R146 ;  /* 0x0000009283927221 */ /* 0x000fe20000010000 */
[-C--:B------:R-:W-:Y:S01]  /*9860*/  FFMA.FTZ R144, R211, R139.reuse, -R142 ;  /* 0x0000008bd3907223 */ /* 0x080fe2000001088e */
[----:B------:R-:W-:Y:S01]  /*9870*/  FMUL.FTZ R142, R196, R139 ;  /* 0x0000008bc48e7220 */ /* 0x000fe20000410000 */
[-C--:B------:R-:W-:Y:S01]  /*9880*/  FMUL.FTZ R140, R166, R110.reuse ;  /* 0x0000006ea68c7220 */ /* 0x080fe20000410000 */
[----:B------:R-:W-:Y:S01]  /*9890*/  FFMA.FTZ R131, R91, -R110, R212 ;  /* 0x8000006e5b837223 */ /* 0x000fe200000100d4 */
[----:B------:R-:W-:Y:S01]  /*98a0*/  FMUL.FTZ R139, R195, R148 ;  /* 0x00000094c38b7220 */ /* 0x000fe20000410000 */
[----:B------:R-:W-:Y:S01]  /*98b0*/  FFMA.FTZ R142, R211, R113, R142 ;  /* 0x00000071d38e7223 */ /* 0x000fe2000001008e */
[-C--:B------:R-:W-:Y:S01]  /*98c0*/  FMUL.FTZ R150, R195, R140.reuse ;  /* 0x0000008cc3967220 */ /* 0x080fe20000410000 */
[----:B------:R-:W-:Y:S01]  /*98d0*/  FADD.FTZ R137, R146, R137 ;  /* 0x0000008992897221 */ /* 0x000fe20000010000 */
[----:B------:R-:W-:Y:S01]  /*98e0*/  FADD.FTZ R210, -R8, R210 ;  /* 0x000000d208d27221 */ /* 0x000fe20000010100 */
[----:B------:R-:W-:Y:S01]  /*98f0*/  FADD.FTZ R135, R135, R142 ;  /* 0x0000008e87877221 */ /* 0x000fe20000010000 */
[C---:B------:R-:W-:Y:S01]  /*9900*/  FFMA.FTZ R142, R131.reuse, R140, R139 ;  /* 0x0000008c838e7223 */ /* 0x040fe2000001008b */
[-C--:B------:R-:W-:Y:S01]  /*9910*/  FMUL.FTZ R139, R74, R105.reuse ;  /* 0x000000694a8b7220 */ /* 0x080fe20000410000 */
[----:B------:R-:W-:Y:S01]  /*9920*/  FMUL.FTZ R146, R168, R106 ;  /* 0x0000006aa8927220 */ /* 0x000fe20000410000 */
[----:B------:R-:W-:Y:S01]  /*9930*/  FFMA.FTZ R150, R131, R148, -R150 ;  /* 0x0000009483967223 */ /* 0x000fe20000010896 */
[----:B------:R-:W-:Y:S01]  /*9940*/  FADD.FTZ R142, R135, R142 ;  /* 0x0000008e878e7221 */ /* 0x000fe20000010000 */
[----:B------:R-:W-:Y:S01]  /*9950*/  FMUL.FTZ R135, R72, R105 ;  /* 0x0000006948877220 */ /* 0x000fe20000410000 */
[----:B------:R-:W-:Y:S01]  /*9960*/  FADD.FTZ R137, R137, R144 ;  /* 0x0000009089897221 */ /* 0x000fe20000010000 */
[----:B------:R-:W-:Y:S01]  /*9970*/  FADD.FTZ R204, -R4, R204 ;  /* 0x000000cc04cc7221 */ /* 0x000fe20000010100 */
[----:B------:R-:W-:Y:S01]  /*9980*/  FMUL.FTZ R148, R184, R106 ;  /* 0x0000006ab8947220 */ /* 0x000fe20000410000 */
[----:B------:R-:W-:Y:S01]  /*9990*/  FMUL.FTZ R141, R194, R135 ;  /* 0x00000087c28d7220 */ /* 0x000fe20000410000 */
[----:B------:R-:W-:Y:S01]  /*99a0*/  FADD.FTZ R209, -R7, R209 ;  /* 0x000000d107d17221 */ /* 0x000fe20000010100 */
[----:B------:R-:W-:Y:S01]  /*99b0*/  FADD.FTZ R137, R137, R150 ;  /* 0x0000009689897221 */ /* 0x000fe20000010000 */
[----:B------:R-:W-:Y:S01]  /*99c0*/  FFMA.FTZ R149, R204, R143, R147 ;  /* 0x0000008fcc957223 */ /* 0x000fe20000010093 */
[-C--:B------:R-:W-:Y:S01]  /*99d0*/  FFMA.FTZ R144, R210, R139.reuse, -R141 ;  /* 0x0000008bd2907223 */ /* 0x080fe2000001088d */
[C---:B------:R-:W-:Y:S01]  /*99e0*/  FMUL.FTZ R141, R191.reuse, R146 ;  /* 0x00000092bf8d7220 */ /* 0x040fe20000410000 */
[----:B------:R-:W-:Y:S01]  /*99f0*/  FMUL.FTZ R139, R194, R139 ;  /* 0x0000008bc28b7220 */ /* 0x000fe20000410000 */
[-C--:B------:R-:W-:Y:S01]  /*9a00*/  FMUL.FTZ R150, R191, R148.reuse ;  /* 0x00000094bf967220 */ /* 0x080fe20000410000 */
[----:B------:R-:W-:Y:S01]  /*9a10*/  FMUL.FTZ R143, R206, R143 ;  /* 0x0000008fce8f7220 */ /* 0x000fe20000410000 */
[C---:B------:R-:W-:Y:S01]  /*9a20*/  FFMA.FTZ R148, R209.reuse, R148, -R141 ;  /* 0x00000094d1947223 */ /* 0x040fe2000001088d */
[----:B------:R-:W-:Y:S01]  /*9a30*/  FFMA.FTZ R139, R210, R135, R139 ;  /* 0x00000087d28b7223 */ /* 0x000fe2000001008b */
[----:B------:R-:W-:Y:S01]  /*9a40*/  FMUL.FTZ R141, R68, R103 ;  /* 0x00000067448d7220 */ /* 0x000fe20000410000 */
[----:B------:R-:W-:Y:S01]  /*9a50*/  FFMA.FTZ R151, R204, R145, -R143 ;  /* 0x00000091cc977223 */ /* 0x000fe2000001088f */
[----:B------:R-:W-:Y:S01]  /*9a60*/  FFMA.FTZ R150, R209, R146, R150 ;  /* 0x00000092d1967223 */ /* 0x000fe20000010096 */
[----:B------:R-:W-:Y:S01]  /*9a70*/  FADD.FTZ R139, R142, R139 ;  /* 0x0000008b8e8b7221 */ /* 0x000fe20000010000 */
[----:B------:R-:W-:Y:S01]  /*9a80*/  FADD.FTZ R137, R137, R144 ;  /* 0x0000009089897221 */ /* 0x000fe20000010000 */
[----:B------:R-:W-:Y:S01]  /*9a90*/  FADD.FTZ R208, -R6, R208 ;  /* 0x000000d006d07221 */ /* 0x000fe20000010100 */
[----:B------:R-:W-:Y:S01]  /*9aa0*/  FMUL.FTZ R143, R70, R103 ;  /* 0x00000067468f7220 */ /* 0x000fe20000410000 */
[----:B------:R-:W-:Y:S01]  /*9ab0*/  FMUL.FTZ R145, R202, R141 ;  /* 0x0000008dca917220 */ /* 0x000fe20000410000 */
[----:B------:R-:W-:Y:S01]  /*9ac0*/  FMUL.FTZ R144, R170, R104 ;  /* 0x00000068aa907220 */ /* 0x000fe20000410000 */
[----:B------:R-:W-:Y:S01]  /*9ad0*/  FFMA.FTZ R153, R85, R172, R152 ;  /* 0x000000ac55997223 */ /* 0x000fe20000010098 */
[----:B------:R-:W-:Y:S01]  /*9ae0*/  FADD.FTZ R139, R139, R150 ;  /* 0x000000968b8b7221 */ /* 0x000fe20000010000 */
[----:B------:R-:W-:Y:S01]  /*9af0*/  FMUL.FTZ R147, R109, R60 ;  /* 0x0000003c6d937220 */ /* 0x000fe20000410000 */
[-C--:B------:R-:W-:Y:S01]  /*9b00*/  FFMA.FTZ R142, R208, R143.reuse, -R145 ;  /* 0x0000008fd08e7223 */ /* 0x080fe20000010891 */
[----:B------:R-:W-:Y:S01]  /*9b10*/  FADD.FTZ R207, -R5, R207 ;  /* 0x000000cf05cf7221 */ /* 0x000fe20000010100 */
[----:B------:R-:W-:Y:S01]  /*9b20*/  FMUL.FTZ R150, R186, R104 ;  /* 0x00000068ba967220 */ /* 0x000fe20000410000 */
[----:B------:R-:W-:Y:S01]  /*9b30*/  FMUL.FTZ R152, R205, R144 ;  /* 0x00000090cd987220 */ /* 0x000fe20000410000 */
[----:B------:R-:W-:Y:S01]  /*9b40*/  FMUL.FTZ R143, R202, R143 ;  /* 0x0000008fca8f7220 */ /* 0x000fe20000410000 */
[----:B------:R-:W-:Y:S01]  /*9b50*/  FFMA.FTZ R147, R64, UR14, -R147 ;  /* 0x0000000e40937c23 */ /* 0x000fe20008010893 */
[----:B------:R-:W-:Y:S01]  /*9b60*/  FMUL.FTZ R145, R109, R64 ;  /* 0x000000406d917220 */ /* 0x000fe20000410000 */
        /* <DEDUP_REMOVED lines=8> */
[----:B------:R-:W-:Y:S01]  /*9bf0*/  FMUL.FTZ R145, R204, R145 ;  /* 0x00000091cc917220 */ /* 0x000fe20000410000 */
[----:B------:R-:W-:Y:S01]  /*9c00*/  FFMA.FTZ R61, R12, R222, R61 ;  /* 0x000000de0c3d7223 */ /* 0x000fe2000001003d */
[----:B------:R-:W-:Y:S01]  /*9c10*/  FADD.FTZ R64, R64, R139 ;  /* 0x0000008b40407221 */ /* 0x000fe20000010000 */
[----:B------:R-:W-:Y:S01]  /*9c20*/  FADD.FTZ R152, R137, R152 ;  /* 0x0000009889987221 */ /* 0x000fe20000010000 */
[----:B------:R-:W-:Y:S01]  /*9c30*/  FFMA.FTZ R145, R206, R147, R145 ;  /* 0x00000093ce917223 */ /* 0x000fe20000010091 */
[----:B------:R-:W-:Y:S01]  /*9c40*/  FMUL.FTZ R137, R109, R170 ;  /* 0x000000aa6d897220 */ /* 0x000fe20000410000 */
[----:B------:R-:W-:Y:S01]  /*9c50*/  FADD.FTZ R149, R64, R149 ;  /* 0x0000009540957221 */ /* 0x000fe20000010000 */
[----:B------:R-:W-:Y:S01]  /*9c60*/  FADD.FTZ R152, R152, R151 ;  /* 0x0000009798987221 */ /* 0x000fe20000010000 */
[----:B------:R-:W-:Y:S01]  /*9c70*/  FFMA.FTZ R60, R86, R60, R145 ;  /* 0x0000003c563c7223 */ /* 0x000fe20000010091 */
[----:B------:R-:W-:Y:S01]  /*9c80*/  FFMA.FTZ R64, R186, UR14, -R137 ;  /* 0x0000000eba407c23 */ /* 0x000fe20008010889 */
[----:B------:R-:W-:Y:S01]  /*9c90*/  FADD.FTZ R142, R149, R62 ;  /* 0x0000003e958e7221 */ /* 0x000fe20000010000 */
[----:B------:R-:W-:Y:S01]  /*9ca0*/  FADD.FTZ R152, R152, R133 ;  /* 0x0000008598987221 */ /* 0x000fe20000010000 */
[C---:B------:R-:W-:Y:S01]  /*9cb0*/  FMUL.FTZ R137, R109.reuse, R186 ;  /* 0x000000ba6d897220 */ /* 0x040fe20000410000 */
[----:B------:R-:W-:Y:S01]  /*9cc0*/  FADD.FTZ R55, R60, R55 ;  /* 0x000000373c377221 */ /* 0x000fe20000010000 */
[----:B------:R-:W-:Y:S01]  /*9cd0*/  FADD.FTZ R142, R142, R79 ;  /* 0x0000004f8e8e7221 */ /* 0x000fe20000010000 */
[----:B------:R-:W-:Y:S01]  /*9ce0*/  FADD.FTZ R152, R152, R83 ;  /* 0x0000005398987221 */ /* 0x000fe20000010000 */
[----:B------:R-:W-:Y:S01]  /*9cf0*/  FFMA.FTZ R63, R12, -R221, R63 ;  /* 0x800000dd0c3f7223 */ /* 0x000fe2000001003f */
[----:B------:R-:W-:Y:S01]  /*9d00*/  FADD.FTZ R31, R144, R31 ;  /* 0x0000001f901f7221 */ /* 0x000fe20000010000 */
[----:B------:R-:W-:Y:S01]  /*9d10*/  FADD.FTZ R60, R142, R73 ;  /* 0x000000498e3c7221 */ /* 0x000fe20000010000 */
[----:B------:R-:W-:Y:S01]  /*9d20*/  FADD.FTZ R152, R152, R75 ;  /* 0x0000004b98987221 */ /* 0x000fe20000010000 */
[----:B------:R-:W-:Y:S01]  /*9d30*/  FFMA.FTZ R62, R170, UR14, R137 ;  /* 0x0000000eaa3e7c23 */ /* 0x000fe20008010089 */
[----:B------:R0:W1:Y:S01]  /*9d40*/  SHFL.DOWN PT, R139, R61, 0x1, 0x1f ;  /* 0x08201f003d8b7f89 */ /* 0x00006200000e0000 */
[C---:B------:R-:W-:Y:S01]  /*9d50*/  FMUL.FTZ R73, R109.reuse, R70 ;  /* 0x000000466d497220 */ /* 0x040fe20000410000 */
[----:B------:R-:W-:Y:S01]  /*9d60*/  FMUL.FTZ R75, R109, R68 ;  /* 0x000000446d4b7220 */ /* 0x000fe20000410000 */
[----:B------:R-:W-:Y:S01]  /*9d70*/  FMUL.FTZ R62, R207, R62 ;  /* 0x0000003ecf3e7220 */ /* 0x000fe20000410000 */
[----:B------:R-:W2:Y:S01]  /*9d80*/  SHFL.DOWN PT, R144, R63, 0x1, 0x1f ;  /* 0x08201f003f907f89 */ /* 0x000ea200000e0000 */
[----:B------:R-:W-:Y:S01]  /*9d90*/  FFMA.FTZ R73, R68, UR14, R73 ;  /* 0x0000000e44497c23 */ /* 0x000fe20008010049 */
[----:B------:R-:W-:Y:S01]  /*9da0*/  FFMA.FTZ R79, R70, UR14, -R75 ;  /* 0x0000000e464f7c23 */ /* 0x000fe2000801084b */
[----:B------:R-:W-:Y:S01]  /*9db0*/  FFMA.FTZ R62, R205, R64, R62 ;  /* 0x00000040cd3e7223 */ /* 0x000fe2000001003e */
[----:B------:R-:W4:Y:S01]  /*9dc0*/  SHFL.DOWN PT, R137, R60, 0x1, 0x1f ;  /* 0x08201f003c897f89 */ /* 0x000f2200000e0000 */
[----:B------:R-:W-:Y:S01]  /*9dd0*/  FMUL.FTZ R83, R208, R73 ;  /* 0x00000049d0537220 */ /* 0x000fe20000410000 */
[----:B------:R-:W-:Y:S01]  /*9de0*/  FMUL.FTZ R73, R109, R184 ;  /* 0x000000b86d497220 */ /* 0x000fe20000410000 */
[----:B------:R-:W-:Y:S01]  /*9df0*/  FFMA.FTZ R133, R87, R170, R62 ;  /* 0x000000aa57857223 */ /* 0x000fe2000001003e */
[----:B------:R-:W3:Y:S01]  /*9e00*/  SHFL.DOWN PT, R142, R152, 0x1, 0x1f ;  /* 0x08201f00988e7f89 */ /* 0x000ee200000e0000 */
[----:B------:R-:W-:Y:S01]  /*9e10*/  MOV R62, R61 ;  /* 0x0000003d003e7202 */ /* 0x000fe20000000f00 */
[----:B------:R-:W-:Y:S01]  /*9e20*/  FFMA.FTZ R79, R202, R79, R83 ;  /* 0x0000004fca4f7223 */ /* 0x000fe20000010053 */
[----:B0-----:R-:W-:Y:S01]  /*9e30*/  MOV R61, R152 ;  /* 0x00000098003d7202 */ /* 0x001fe20000000f00 */
[----:B------:R-:W-:Y:S01]  /*9e40*/  FADD.FTZ R54, R133, R54 ;  /* 0x0000003685367221 */ /* 0x000fe20000010000 */
[----:B------:R-:W-:Y:S01]  /*9e50*/  FFMA.FTZ R64, R168, UR14, R73 ;  /* 0x0000000ea8407c23 */ /* 0x000fe20008010049 */
[----:B------:R-:W-:Y:S01]  /*9e60*/  FFMA.FTZ R68, R88, R68, R79 ;  /* 0x0000004458447223 */ /* 0x000fe2000001004f */
[C---:B------:R-:W-:Y:S01]  /*9e70*/  FMUL.FTZ R75, R109.reuse, R168 ;  /* 0x000000a86d4b7220 */ /* 0x040fe20000410000 */
[----:B------:R-:W-:Y:S01]  /*9e80*/  FMUL.FTZ R73, R109, R74 ;  /* 0x0000004a6d497220 */ /* 0x000fe20000410000 */
[----:B------:R-:W-:Y:S01]  /*9e90*/  FADD.FTZ R36, R113, R36 ;  /* 0x0000002471247221 */ /* 0x000fe20000010000 */
[----:B------:R-:W-:Y:S01]  /*9ea0*/  FADD.FTZ R53, R68, R53 ;  /* 0x0000003544357221 */ /* 0x000fe20000010000 */
[----:B------:R-:W-:Y:S01]  /*9eb0*/  FFMA.FTZ R184, R184, UR14, -R75 ;  /* 0x0000000eb8b87c23 */ /* 0x000fe2000801084b */
[----:B-1----:R-:W-:Y:S01]  /*9ec0*/  @!P2 FADD.FTZ R62, R62, R139 ;  /* 0x0000008b3e3ea221 */ /* 0x002fe20000010000 */
[----:B------:R-:W-:Y:S01]  /*9ed0*/  FFMA.FTZ R73, R72, UR14, R73 ;  /* 0x0000000e48497c23 */ /* 0x000fe20008010049 */
[----:B------:R-:W-:Y:S01]  /*9ee0*/  FMUL.FTZ R75, R109, R72 ;  /* 0x000000486d4b7220 */ /* 0x000fe20000410000 */
[----:B------:R-:W-:Y:S01]  /*9ef0*/  FMUL.FTZ R64, R209, R64 ;  /* 0x00000040d1407220 */ /* 0x000fe20000410000 */
[----:B--2---:R-:W-:Y:S01]  /*9f00*/  @!P2 FADD.FTZ R63, R63, R144 ;  /* 0x000000903f3fa221 */ /* 0x004fe20000010000 */
[----:B------:R-:W-:Y:S01]  /*9f10*/  FMUL.FTZ R83, R210, R73 ;  /* 0x00000049d2537220 */ /* 0x000fe20000410000 */
[----:B------:R-:W-:Y:S01]  /*9f20*/  FFMA.FTZ R79, R74, UR14, -R75 ;  /* 0x0000000e4a4f7c23 */ /* 0x000fe2000801084b */
[----:B------:R-:W-:Y:S01]  /*9f30*/  FMUL.FTZ R73, R109, R182 ;  /* 0x000000b66d497220 */ /* 0x000fe20000410000 */
[----:B----4-:R-:W-:Y:S01]  /*9f40*/  @!P2 FADD.FTZ R60, R137, R60 ;  /* 0x0000003c893ca221 */ /* 0x010fe20000010000 */
[----:B------:R-:W0:Y:S01]  /*9f50*/  SHFL.DOWN PT, R70, R63, 0x2, 0x1f ;  /* 0x08401f003f467f89 */ /* 0x000e2200000e0000 */
[----:B------:R-:W-:Y:S01]  /*9f60*/  FFMA.FTZ R79, R194, R79, R83 ;  /* 0x0000004fc24f7223 */ /* 0x000fe20000010053 */
[----:B------:R-:W-:Y:S01]  /*9f70*/  FFMA.FTZ R184, R191, R184, R64 ;  /* 0x000000b8bfb87223 */ /* 0x000fe20000010040 */
[----:B---3--:R-:W-:Y:S01]  /*9f80*/  @!P2 FADD.FTZ R61, R61, R142 ;  /* 0x0000008e3d3da221 */ /* 0x008fe20000010000 */
[----:B------:R-:W1:Y:S01]  /*9f90*/  SHFL.DOWN PT, R137, R62, 0x2, 0x1f ;  /* 0x08401f003e897f89 */ /* 0x000e6200000e0000 */
[----:B------:R-:W-:Y:S01]  /*9fa0*/  ISETP.GT.AND P2, PT, R121, 0x1d, PT ;  /* 0x0000001d7900780c */ /* 0x000fe20003f44270 */
[----:B------:R-:W-:Y:S01]  /*9fb0*/  FFMA.FTZ R64, R166, UR14, R73 ;  /* 0x0000000ea6407c23 */ /* 0x000fe20008010049 */
[----:B------:R-:W-:Y:S01]  /*9fc0*/  FFMA.FTZ R73, R89, R168, R184 ;  /* 0x000000a859497223 */ /* 0x000fe200000100b8 */
[----:B------:R-:W2:Y:S01]  /*9fd0*/  SHFL.DOWN PT, R133, R60, 0x2, 0x1f ;  /* 0x08401f003c857f89 */ /* 0x000ea200000e0000 */
[----:B------:R-:W-:Y:S01]  /*9fe0*/  FMUL.FTZ R75, R109, R166 ;  /* 0x000000a66d4b7220 */ /* 0x000fe20000410000 */
[----:B------:R-:W-:Y:S01]  /*9ff0*/  FMUL.FTZ R64, R131, R64 ;  /* 0x0000004083407220 */ /* 0x000fe20000410000 */
[----:B------:R-:W-:Y:S01]  /*a000*/  FADD.FTZ R52, R73, R52 ;  /* 0x0000003449347221 */ /* 0x000fe20000010000 */
[----:B------:R-:W3:Y:S01]  /*a010*/  SHFL.DOWN PT, R68, R61, 0x2, 0x1f ;  /* 0x08401f003d447f89 */ /* 0x000ee200000e0000 */
[C---:B------:R-:W-:Y:S01]  /*a020*/  FMUL.FTZ R73, R109.reuse, R76 ;  /* 0x0000004c6d497220 */ /* 0x040fe20000410000 */
[----:B------:R-:W-:Y:S01]  /*a030*/  FFMA.FTZ R182, R182, UR14, -R75 ;  /* 0x0000000eb6b67c23 */ /* 0x000fe2000801084b */
[----:B------:R-:W-:Y:S01]  /*a040*/  FFMA.FTZ R72, R90, R72, R79 ;  /* 0x000000485a487223 */ /* 0x000fe2000001004f */
[C---:B------:R-:W-:Y:S01]  /*a050*/  FMUL.FTZ R75, R109.reuse, R164 ;  /* 0x000000a46d4b7220 */ /* 0x040fe20000410000 */
[----:B------:R-:W-:Y:S01]  /*a060*/  FFMA.FTZ R79, R78, UR14, -R73 ;  /* 0x0000000e4e4f7c23 */ /* 0x000fe20008010849 */
[----:B------:R-:W-:Y:S01]  /*a070*/  FMUL.FTZ R73, R109, R78 ;  /* 0x0000004e6d497220 */ /* 0x000fe20000410000 */
[----:B------:R-:W-:Y:S01]  /*a080*/  FFMA.FTZ R182, R195, R182, R64 ;  /* 0x000000b6c3b67223 */ /* 0x000fe20000010040 */
[----:B------:R-:W-:Y:S01]  /*a090*/  FADD.FTZ R51, R72, R51 ;  /* 0x0000003348337221 */ /* 0x000fe20000010000 */
[----:B------:R-:W-:Y:S01]  /*a0a0*/  FADD.FTZ R38, R81, R38 ;  /* 0x0000002651267221 */ /* 0x000fe20000010000 */
[----:B------:R-:W-:Y:S01]  /*a0b0*/  FFMA.FTZ R64, R76, UR14, R73 ;  /* 0x0000000e4c407c23 */ /* 0x000fe20008010049 */
[----:B------:R-:W-:Y:S01]  /*a0c0*/  FFMA.FTZ R73, R91, R166, R182 ;  /* 0x000000a65b497223 */ /* 0x000fe200000100b6 */
[----:B0-----:R-:W-:Y:S01]  /*a0d0*/  @!P2 FADD.FTZ R63, R63, R70 ;  /* 0x000000463f3fa221 */ /* 0x001fe20000010000 */
[----:B------:R-:W-:Y:S01]  /*a0e0*/  FADD.FTZ R57, R154, R57 ;  /* 0x000000399a397221 */ /* 0x000fe20000010000 */
[----:B------:R-:W-:Y:S01]  /*a0f0*/  FMUL.FTZ R211, R211, R64 ;  /* 0x00000040d3d37220 */ /* 0x000fe20000410000 */
[----:B------:R-:W-:Y:S01]  /*a100*/  FADD.FTZ R50, R73, R50 ;  /* 0x0000003249327221 */ /* 0x000fe20000010000 */
[----:B-1----:R-:W-:Y:S01]  /*a110*/  @!P2 FADD.FTZ R62, R62, R137 ;  /* 0x000000893e3ea221 */ /* 0x002fe20000010000 */
[----:B------:R-:W0:Y:S01]  /*a120*/  SHFL.DOWN PT, R70, R63, 0x4, 0x1f ;  /* 0x08801f003f467f89 */ /* 0x000e2200000e0000 */
[----:B------:R-:W-:Y:S01]  /*a130*/  FMUL.FTZ R73, R109, R180 ;  /* 0x000000b46d497220 */ /* 0x000fe20000410000 */
[----:B------:R-:W-:Y:S01]  /*a140*/  FFMA.FTZ R79, R196, R79, R211 ;  /* 0x0000004fc44f7223 */ /* 0x000fe200000100d3 */
[----:B--2---:R-:W-:Y:S01]  /*a150*/  @!P2 FADD.FTZ R60, R60, R133 ;  /* 0x000000853c3ca221 */ /* 0x004fe20000010000 */
[----:B------:R-:W1:Y:S01]  /*a160*/  SHFL.DOWN PT, R113, R62, 0x4, 0x1f ;  /* 0x08801f003e717f89 */ /* 0x000e6200000e0000 */
[----:B------:R-:W-:Y:S01]  /*a170*/  FFMA.FTZ R73, R164, UR14, R73 ;  /* 0x0000000ea4497c23 */ /* 0x000fe20008010049 */
[----:B------:R-:W-:Y:S01]  /*a180*/  FFMA.FTZ R180, R180, UR14, -R75 ;  /* 0x0000000eb4b47c23 */ /* 0x000fe2000801084b */
[----:B---3--:R-:W-:Y:S01]  /*a190*/  @!P2 FADD.FTZ R61, R61, R68 ;  /* 0x000000443d3da221 */ /* 0x008fe20000010000 */
[----:B------:R-:W2:Y:S01]  /*a1a0*/  SHFL.DOWN PT, R83, R60, 0x4, 0x1f ;  /* 0x08801f003c537f89 */ /* 0x000ea200000e0000 */
[----:B------:R-:W-:Y:S01]  /*a1b0*/  ISETP.GT.AND P2, PT, R121, 0x1b, PT ;  /* 0x0000001b7900780c */ /* 0x000fe20003f44270 */
[----:B------:R-:W-:Y:S01]  /*a1c0*/  FMUL.FTZ R214, R214, R73 ;  /* 0x00000049d6d67220 */ /* 0x000fe20000410000 */
[C---:B------:R-:W-:Y:S01]  /*a1d0*/  FMUL.FTZ R73, R109.reuse, R112 ;  /* 0x000000706d497220 */ /* 0x040fe20000410000 */
[----:B------:R-:W3:Y:S01]  /*a1e0*/  SHFL.DOWN PT, R68, R61, 0x4, 0x1f ;  /* 0x08801f003d447f89 */ /* 0x000ee200000e0000 */
[C---:B------:R-:W-:Y:S01]  /*a1f0*/  FMUL.FTZ R75, R109.reuse, R82 ;  /* 0x000000526d4b7220 */ /* 0x040fe20000410000 */
[----:B------:R-:W-:Y:S01]  /*a200*/  FFMA.FTZ R76, R92, R76, R79 ;  /* 0x0000004c5c4c7223 */ /* 0x000fe2000001004f */
[----:B------:R-:W-:Y:S01]  /*a210*/  FFMA.FTZ R64, R82, UR14, R73 ;  /* 0x0000000e52407c23 */ /* 0x000fe20008010049 */
[C---:B------:R-:W-:Y:S01]  /*a220*/  FMUL.FTZ R73, R109.reuse, R178 ;  /* 0x000000b26d497220 */ /* 0x040fe20000410000 */
[----:B------:R-:W-:Y:S01]  /*a230*/  FFMA.FTZ R79, R112, UR14, -R75 ;  /* 0x0000000e704f7c23 */ /* 0x000fe2000801084b */
[----:B------:R-:W-:Y:S01]  /*a240*/  FMUL.FTZ R75, R109, R162 ;  /* 0x000000a26d4b7220 */ /* 0x000fe20000410000 */
[----:B------:R-:W-:Y:S01]  /*a250*/  FMUL.FTZ R213, R213, R64 ;  /* 0x00000040d5d57220 */ /* 0x000fe20000410000 */
[----:B------:R-:W-:Y:S01]  /*a260*/  FFMA.FTZ R64, R162, UR14, R73 ;  /* 0x0000000ea2407c23 */ /* 0x000fe20008010049 */
[----:B------:R-:W-:Y:S01]  /*a270*/  FMUL.FTZ R73, R109, R80 ;  /* 0x000000506d497220 */ /* 0x000fe20000410000 */
[----:B------:R-:W-:Y:S01]  /*a280*/  FFMA.FTZ R178, R178, UR14, -R75 ;  /* 0x0000000eb2b27c23 */ /* 0x000fe2000801084b */
[----:B------:R-:W-:Y:S01]  /*a290*/  FFMA.FTZ R180, R197, R180, R214 ;  /* 0x000000b4c5b47223 */ /* 0x000fe200000100d6 */
[----:B0-----:R-:W-:Y:S01]  /*a2a0*/  @!P2 FADD.FTZ R63, R63, R70 ;  /* 0x000000463f3fa221 */ /* 0x001fe20000010000 */
[----:B------:R-:W-:Y:S01]  /*a2b0*/  FMUL.FTZ R64, R77, R64 ;  /* 0x000000404d407220 */ /* 0x000fe20000410000 */
[----:B------:R-:W-:Y:S01]  /*a2c0*/  FFMA.FTZ R77, R134, UR14, -R73 ;  /* 0x0000000e864d7c23 */ /* 0x000fe20008010849 */
[----:B------:R-:W-:Y:S01]  /*a2d0*/  FMUL.FTZ R73, R109, R66 ;  /* 0x000000426d497220 */ /* 0x000fe20000410000 */
[----:B-1----:R-:W-:Y:S01]  /*a2e0*/  @!P2 FADD.FTZ R62, R62, R113 ;  /* 0x000000713e3ea221 */ /* 0x002fe20000010000 */
[----:B------:R-:W0:Y:S01]  /*a2f0*/  SHFL.DOWN PT, R72, R63, 0x8, 0x1f ;  /* 0x09001f003f487f89 */ /* 0x000e2200000e0000 */
[----:B------:R-:W-:Y:S01]  /*a300*/  FFMA.FTZ R178, R203, R178, R64 ;  /* 0x000000b2cbb27223 */ /* 0x000fe20000010040 */
[C---:B------:R-:W-:Y:S01]  /*a310*/  FMUL.FTZ R64, R109.reuse, R65 ;  /* 0x000000416d407220 */ /* 0x040fe20000410000 */
[----:B--2---:R-:W-:Y:S01]  /*a320*/  @!P2 FADD.FTZ R60, R60, R83 ;  /* 0x000000533c3ca221 */ /* 0x004fe20000010000 */
[----:B------:R-:W1:Y:S01]  /*a330*/  SHFL.DOWN PT, R113, R62, 0x8, 0x1f ;  /* 0x09001f003e717f89 */ /* 0x000e6200000e0000 */
[----:B------:R-:W-:Y:S01]  /*a340*/  FFMA.FTZ R79, R200, R79, R213 ;  /* 0x0000004fc84f7223 */ /* 0x000fe200000100d5 */
[----:B------:R-:W-:Y:S01]  /*a350*/  FMUL.FTZ R75, R109, R134 ;  /* 0x000000866d4b7220 */ /* 0x000fe20000410000 */
[----:B---3--:R-:W-:Y:S01]  /*a360*/  @!P2 FADD.FTZ R61, R61, R68 ;  /* 0x000000443d3da221 */ /* 0x008fe20000010000 */
[----:B------:R-:W2:Y:S01]  /*a370*/  SHFL.DOWN PT, R83, R60, 0x8, 0x1f ;  /* 0x09001f003c537f89 */ /* 0x000ea200000e0000 */
[----:B------:R-:W-:Y:S01]  /*a380*/  ISETP.GT.AND P2, PT, R121, 0x17, PT ;  /* 0x000000177900780c */ /* 0x000fe20003f44270 */
[----:B------:R-:W-:Y:S01]  /*a390*/  FFMA.FTZ R68, R69, UR14, -R64 ;  /* 0x0000000e45447c23 */ /* 0x000fe20008010840 */
[C---:B------:R-:W-:Y:S01]  /*a3a0*/  FMUL.FTZ R64, R109.reuse, R69 ;  /* 0x000000456d407220 */ /* 0x040fe20000410000 */
[----:B------:R-:W3:Y:S01]  /*a3b0*/  SHFL.DOWN PT, R70, R61, 0x8, 0x1f ;  /* 0x09001f003d467f89 */ /* 0x000ee200000e0000 */
[----:B------:R-:W-:Y:S01]  /*a3c0*/  FMUL.FTZ R109, R109, R132 ;  /* 0x000000846d6d7220 */ /* 0x000fe20000410000 */
[----:B------:R-:W-:Y:S01]  /*a3d0*/  FFMA.FTZ R81, R93, R164, R180 ;  /* 0x000000a45d517223 */ /* 0x000fe200000100b4 */
[----:B------:R-:W-:Y:S01]  /*a3e0*/  FFMA.FTZ R82, R94, R82, R79 ;  /* 0x000000525e527223 */ /* 0x000fe2000001004f */
[----:B------:R-:W-:Y:S01]  /*a3f0*/  FFMA.FTZ R132, R132, UR14, -R73 ;  /* 0x0000000e84847c23 */ /* 0x000fe20008010849 */
        /* <DEDUP_REMOVED lines=12> */
[----:B------:R0:W1:Y:S01]  /*a4c0*/  SHFL.DOWN PT, R72, R63, 0x10, 0x1f ;  /* 0x0a001f003f487f89 */ /* 0x00006200000e0000 */
[----:B------:R-:W-:Y:S01]  /*a4d0*/  FFMA.FTZ R75, R80, UR14, R75 ;  /* 0x0000000e504b7c23 */ /* 0x000fe2000801004b */
[----:B------:R-:W-:Y:S01]  /*a4e0*/  FFMA.FTZ R64, R65, UR14, R64 ;  /* 0x0000000e41407c23 */ /* 0x000fe20008010040 */
[----:B--2---:R-:W-:Y:S01]  /*a4f0*/  @!P2 FADD.FTZ R60, R60, R83 ;  /* 0x000000533c3ca221 */ /* 0x004fe20000010000 */
[----:B------:R0:W2:Y:S01]  /*a500*/  SHFL.DOWN PT, R73, R62, 0x10, 0x1f ;  /* 0x0a001f003e497f89 */ /* 0x0000a200000e0000 */
[----:B------:R-:W-:Y:S01]  /*a510*/  FFMA.FTZ R109, R66, UR14, R109 ;  /* 0x0000000e426d7c23 */ /* 0x000fe2000801006d */
[----:B---3--:R-:W-:Y:S01]  /*a520*/  @!P2 FADD.FTZ R61, R61, R70 ;  /* 0x000000463d3da221 */ /* 0x008fe20000010000 */
[----:B------:R-:W-:Y:S01]  /*a530*/  ISETP.GT.AND P2, PT, R121, 0xf, PT ;  /* 0x0000000f7900780c */ /* 0x000fe20003f44270 */
[----:B------:R0:W3:Y:S04]  /*a540*/  SHFL.DOWN PT, R69, R60, 0x10, 0x1f ;  /* 0x0a001f003c457f89 */ /* 0x0000e800000e0000 */
[----:B------:R0:W4:Y:S08]  /*a550*/  SHFL.DOWN PT, R70, R61, 0x10, 0x1f ;  /* 0x0a001f003d467f89 */ /* 0x00013000000e0000 */
[----:B0-----:R-:W-:Y:S05]  /*a560*/  @P2 BRA `(.L_x_3588) ;  /* 0x0000000000202947 */ /* 0x001fea0003800000 */
[----:B------:R-:W-:Y:S01]  /*a570*/  ISETP.NE.AND P2, PT, R121, RZ, PT ;  /* 0x000000ff7900720c */ /* 0x000fe20003f45270 */
[----:B---3--:R-:W-:Y:S01]  /*a580*/  FADD.FTZ R60, R60, R69 ;  /* 0x000000453c3c7221 */ /* 0x008fe20000010000 */
[----:B----4-:R-:W-:Y:S01]  /*a590*/  FADD.FTZ R61, R61, R70 ;  /* 0x000000463d3d7221 */ /* 0x010fe20000010000 */
[----:B--2---:R-:W-:Y:S01]  /*a5a0*/  FADD.FTZ R62, R62, R73 ;  /* 0x000000493e3e7221 */ /* 0x004fe20000010000 */
[----:B-1----:R-:W-:-:S09]  /*a5b0*/  FADD.FTZ R63, R63, R72 ;  /* 0x000000483f3f7221 */ /* 0x002fd20000010000 */
[----:B------:R-:W-:-:S04]  /*a5c0*/  @!P2 SHF.R.U32.HI R69, RZ, 0x1, R126 ;  /* 0x00000001ff45a819 */ /* 0x000fc8000001167e */
[----:B------:R-:W-:-:S05]  /*a5d0*/  @!P2 LOP3.LUT R69, R69, 0x1f0, RZ, 0xc0, !PT ;  /* 0x000001f04545a812 */ /* 0x000fca00078ec0ff */
[----:B------:R0:W-:Y:S02]  /*a5e0*/  @!P2 STS.128 [R69+UR13+0x10a0], R60 ;  /* 0x0010a03c4500a988 */ /* 0x0001e40008000c0d */
.L_x_3588:
[----:B------:R-:W-:Y:S05]  /*a5f0*/  BSYNC.RECONVERGENT B0 ;  /* 0x0000000000007941 */ /* 0x000fea0003800200 */
.L_x_3587:
[----:B------:R-:W-:Y:S01]  /*a600*/  FMUL.FTZ R75, R218, R75 ;  /* 0x0000004bda4b7220 */ /* 0x000fe20000410000 */
[----:B------:R-:W-:Y:S01]  /*a610*/  FMUL.FTZ R64, R215, R64 ;  /* 0x00000040d7407220 */ /* 0x000fe20000410000 */
[----:B------:R-:W-:Y:S01]  /*a620*/  FMUL.FTZ R130, R130, R109 ;  /* 0x0000006d82827220 */ /* 0x000fe20000410000 */
[----:B0--3--:R-:W-:Y:S01]  /*a630*/  FFMA.FTZ R69, R95, R162, R178 ;  /* 0x000000a25f457223 */ /* 0x009fe200000100b2 */
        /* <DEDUP_REMOVED lines=17> */
[----:B------:R-:W0:Y:S01]  /*a750*/  LDS.128 R64, [UR13+0x10b0] ;  /* 0x0010b00dff407984 */ /* 0x000e220008000c00 */
[----:B------:R-:W-:-:S03]  /*a760*/  ULEA UR12, UR9, UR13, 0x3 ;  /* 0x0000000d090c7291 */ /* 0x000fc6000f8e18ff */
[----:B----4-:R-:W3:Y:S01]  /*a770*/  LDS.128 R68, [UR13+0x10c0] ;  /* 0x0010c00dff447984 */ /* 0x010ee20008000c00 */
[----:B------:R-:W-:-:S03]  /*a780*/  PLOP3.LUT P0, PT, PT, PT, UP0, 0x80, 0x8 ;  /* 0x000000000008781c */ /* 0x000fc60003f0f008 */
[----:B-12---:R-:W1:Y:S10]  /*a790*/  LDS.128 R72, [UR13+0x10d0] ;  /* 0x0010d00dff487984 */ /* 0x006e740008000c00 */
[----:B------:R-:W2:Y:S04]  /*a7a0*/  @P0 LDS.64 R78, [UR12+0x5110] ;  /* 0x0051100cff4e0984 */ /* 0x000ea80008000a00 */
[----:B------:R-:W4:Y:S01]  /*a7b0*/  @P0 LDS.64 R80, [UR12+0x4910] ;  /* 0x0049100cff500984 */ /* 0x000f220008000a00 */
        /* <DEDUP_REMOVED lines=18> */
.L_x_3590:
[----:B------:R-:W-:Y:S05]  /*a8e0*/  BSYNC.RECONVERGENT B0 ;  /* 0x0000000000007941 */ /* 0x000fea0003800200 */
.L_x_3589:
[----:B------:R-:W-:-:S04]  /*a8f0*/  UIADD3 UR9, UPT, UPT, UR9, 0x1, URZ ;  /* 0x0000000109097890 */ /* 0x000fc8000fffe0ff */
[----:B------:R-:W-:-:S09]  /*a900*/  UISETP.GE.AND UP0, UPT, UR9, UR42, UPT ;  /* 0x0000002a0900728c */ /* 0x000fd2000bf06270 */
[----:B------:R-:W-:Y:S05]  /*a910*/  BRA.U !UP0, `(.L_x_3591) ;  /* 0xffffff9d08d87547 */ /* 0x000fea000b83ffff */
.L_x_3557:
[----:B------:R-:W-:Y:S01]  /*a920*/  BAR.SYNC.DEFER_BLOCKING 0x0 ;  /* 0x0000000000007b1d */ /* 0x000fe20000010000 */
[----:B------:R-:W-:Y:S02]  /*a930*/  F2FP.F16.F32.PACK_AB R27, R27, R28 ;  /* 0x0000001c1b1b723e */ /* 0x000fe400000000ff */
[----:B------:R-:W-:-:S03]  /*a940*/  F2FP.F16.F32.PACK_AB R26, R29, R30 ;  /* 0x0000001e1d1a723e */ /* 0x000fc600000000ff */
[----:B------:R-:W3:Y:S01]  /*a950*/  LDCU.64 UR14, c[0x0][0x4f8] ;  /* 0x00009f00ff0e77ac */ /* 0x000ee20008000a00 */
[----:B------:R-:W-:Y:S02]  /*a960*/  F2FP.F16.F32.PACK_AB R25, R31, R32 ;  /* 0x000000201f19723e */ /* 0x000fe400000000ff */
[----:B------:R-:W-:Y:S01]  /*a970*/  F2FP.F16.F32.PACK_AB R24, R33, R34 ;  /* 0x000000222118723e */ /* 0x000fe200000000ff */
[----:B------:R-:W5:Y:S01]  /*a980*/  LDCU.64 UR32, c[0x0][0x500] ;  /* 0x0000a000ff2077ac */ /* 0x000f620008000a00 */
[----:B------:R-:W0:Y:S01]  /*a990*/  LDCU.64 UR34, c[0x0][0x550] ;  /* 0x0000aa00ff2277ac */ /* 0x000e220008000a00 */
[----:B------:R-:W2:Y:S04]  /*a9a0*/  LDG.E.128 R8, desc[UR30][R192.64] ;  /* 0x0000001ec0087981 */ /* 0x000ea8000c1e1d00 */
[----:B------:R-:W4:Y:S01]  /*a9b0*/  LDG.E.128 R12, desc[UR30][R192.64+0x200] ;  /* 0x0002001ec00c7981 */ /* 0x000f22000c1e1d00 */
[----:B------:R-:W-:Y:S01]  /*a9c0*/  UMOV UR7, URZ ;  /* 0x000000ff00077c82 */ /* 0x000fe20008000000 */
[----:B------:R-:W-:Y:S01]  /*a9d0*/  IADD3 R29, PT, PT, R125, R124, RZ ;  /* 0x0000007c7d1d7210 */ /* 0x000fe20007ffe0ff */
[----:B---3--:R-:W-:-:S02]  /*a9e0*/  UIMAD.WIDE.U32 UR12, UR29, UR14, UR6 ;  /* 0x0000000e1d0c72a5 */ /* 0x008fc4000f8e0006 */
[----:B------:R-:W-:Y:S02]  /*a9f0*/  UIADD3 UR27, UP1, UPT, UR27, -0x1000, URZ ;  /* 0xfffff0001b1b7890 */ /* 0x000fe4000ff3e0ff */
[----:B------:R-:W-:Y:S01]  /*aa00*/  UIMAD UR13, UR29, UR15, UR13 ;  /* 0x0000000f1d0d72a4 */ /* 0x000fe2000f8e020d */
[----:B------:R-:W3:Y:S03]  /*aa10*/  LDCU.64 UR14, c[0x0][0x520] ;  /* 0x0000a400ff0e77ac */ /* 0x000ee60008000a00 */
[----:B-----5:R-:W-:Y:S02]  /*aa20*/  UIMAD.WIDE.U32 UR12, UR10, UR32, UR12 ;  /* 0x000000200a0c72a5 */ /* 0x020fe4000f8e000c */
[----:B------:R-:W-:Y:S02]  /*aa30*/  UIADD3 UR23, UP2, UPT, UR23, -0x1000, URZ ;  /* 0xfffff00017177890 */ /* 0x000fe4000ff5e0ff */
[----:B------:R-:W-:-:S02]  /*aa40*/  UIMAD UR13, UR10, UR33, UR13 ;  /* 0x000000210a0d72a4 */ /* 0x000fc4000f8e020d */
[----:B0-----:R-:W-:Y:S01]  /*aa50*/  ULEA UR9, UP0, UR12, UR34, 0x1 ;  /* 0x000000220c097291 */ /* 0x001fe2000f8008ff */
[----:B------:R-:W0:Y:S03]  /*aa60*/  LDCU.64 UR32, c[0x0][0x560] ;  /* 0x0000ac00ff2077ac */ /* 0x000e260008000a00 */
[----:B------:R-:W-:Y:S02]  /*aa70*/  ULEA.HI.X UR12, UR12, UR35, UR13, 0x1, UP0 ;  /* 0x000000230c0c7291 */ /* 0x000fe400080f0c0d */
[----:B------:R-:W-:Y:S02]  /*aa80*/  UIADD3.X UR22, UPT, UPT, UR22, -0x1, URZ, UP1, !UPT ;  /* 0xffffffff16167890 */ /* 0x000fe40008ffe4ff */
[----:B------:R-:W-:Y:S01]  /*aa90*/  UIADD3.X UR24, UPT, UPT, UR24, -0x1, URZ, UP2, !UPT ;  /* 0xffffffff18187890 */ /* 0x000fe200097fe4ff */
[----:B--2---:R-:W-:Y:S04]  /*aaa0*/  STS.128 [R120], R8 ;  /* 0x0000000878007388 */ /* 0x004fe80000000c00 */
[----:B----4-:R-:W-:Y:S01]  /*aab0*/  STS.128 [R120+0x200], R12 ;  /* 0x0002000c78007388 */ /* 0x010fe20000000c00 */
[----:B------:R-:W-:-:S03]  /*aac0*/  NOP ;  /* 0x0000000000007918 */ /* 0x000fc60000000000 */
[----:B------:R-:W2:Y:S04]  /*aad0*/  LDS.128 R4, [R119] ;  /* 0x0000000077047984 */ /* 0x000ea80000000c00 */
[----:B------:R-:W4:Y:S01]  /*aae0*/  LDS.128 R8, [R119+0x10] ;  /* 0x0000100077087984 */ /* 0x000f220000000c00 */
[----:B------:R-:W-:Y:S06]  /*aaf0*/  BAR.SYNC.DEFER_BLOCKING 0x0 ;  /* 0x0000000000007b1d */ /* 0x000fec0000010000 */
[----:B------:R-:W-:Y:S01]  /*ab00*/  STS.128 [R119+0x10], R24 ;  /* 0x0000101877007388 */ /* 0x000fe20000000c00 */
[----:B--2---:R-:W-:-:S02]  /*ab10*/  HADD2.F32 R0, -RZ, R4.H0_H0 ;  /* 0x20000004ff007230 */ /* 0x004fc40000004100 */
[----:B------:R-:W-:-:S03]  /*ab20*/  HADD2.F32 R4, -RZ, R4.H1_H1 ;  /* 0x30000004ff047230 */ /* 0x000fc60000004100 */
[----:B------:R-:W-:Y:S01]  /*ab30*/  FADD.FTZ R2, R0, UR8 ;  /* 0x0000000800027e21 */ /* 0x000fe20008010000 */
[--C-:B------:R-:W-:Y:S02]  /*ab40*/  HADD2.F32 R0, -RZ, R5.reuse.H0_H0 ;  /* 0x20000005ff007230 */ /* 0x100fe40000004100 */
[----:B------:R-:W-:Y:S01]  /*ab50*/  FADD.FTZ R4, R4, UR8 ;  /* 0x0000000804047e21 */ /* 0x000fe20008010000 */
[----:B------:R-:W-:Y:S01]  /*ab60*/  HADD2.F32 R5, -RZ, R5.H1_H1 ;  /* 0x30000005ff057230 */ /* 0x000fe20000004100 */
[----:B------:R-:W-:Y:S01]  /*ab70*/  FSETP.GTU.FTZ.AND P1, PT, R2, 20, PT ;  /* 0x41a000000200780b */ /* 0x000fe20003f3c000 */
[----:B------:R-:W-:Y:S02]  /*ab80*/  FADD.FTZ R3, R0, UR8 ;  /* 0x0000000800037e21 */ /* 0x000fe40008010000 */
        /* <DEDUP_REMOVED lines=13> */
[--C-:B----4-:R-:W-:Y:S02]  /*ac60*/  HADD2.F32 R7, -RZ, R8.reuse.H0_H0 ;  /* 0x20000008ff077230 */ /* 0x110fe40000004100 */
[----:B------:R-:W-:Y:S01]  /*ac70*/  FADD.FTZ R6, R6, UR8 ;  /* 0x0000000806067e21 */ /* 0x000fe20008010000 */
[----:B------:R-:W-:Y:S01]  /*ac80*/  HADD2.F32 R8, -RZ, R8.H1_H1 ;  /* 0x30000008ff087230 */ /* 0x000fe20000004100 */
[----:B------:R-:W2:Y:S01]  /*ac90*/  @!P1 MUFU.EX2 R0, R0 ;  /* 0x0000000000009308 */ /* 0x000ea20000000800 */
[----:B------:R-:W-:Y:S01]  /*aca0*/  @!P3 FMUL.FTZ R3, R3, -1.4426950216293334961 ;  /* 0xbfb8aa3b0303b820 */ /* 0x000fe20000410000 */
[----:B------:R-:W-:-:S02]  /*acb0*/  @!P4 FMUL.FTZ R4, R12, -1.4426950216293334961 ;  /* 0xbfb8aa3b0c04c820 */ /* 0x000fc40000410000 */
[----:B------:R-:W4:Y:S01]  /*acc0*/  @!P2 MUFU.EX2 R2, R2 ;  /* 0x000000020002a308 */ /* 0x000f220000000800 */
[----:B------:R-:W-:Y:S01]  /*acd0*/  FADD.FTZ R12, R5, UR8 ;  /* 0x00000008050c7e21 */ /* 0x000fe20008010000 */
[----:B------:R-:W-:Y:S01]  /*ace0*/  FSETP.GTU.FTZ.AND P6, PT, R6, 20, PT ;  /* 0x41a000000600780b */ /* 0x000fe20003fdc000 */
[----:B------:R-:W-:Y:S01]  /*acf0*/  FADD.FTZ R8, R8, UR8 ;  /* 0x0000000808087e21 */ /* 0x000fe20008010000 */
[----:B------:R-:W-:Y:S01]  /*ad00*/  @!P5 FMUL.FTZ R5, R13, -1.4426950216293334961 ;  /* 0xbfb8aa3b0d05d820 */ /* 0x000fe20000410000 */
[----:B------:R-:W5:Y:S01]  /*ad10*/  @!P3 MUFU.EX2 R3, R3 ;  /* 0x000000030003b308 */ /* 0x000f620000000800 */
[----:B------:R-:W-:-:S03]  /*ad20*/  FSETP.GTU.FTZ.AND P0, PT, R12, 20, PT ;  /* 0x41a000000c00780b */ /* 0x000fc60003f1c000 */
[----:B------:R-:W1:Y:S01]  /*ad30*/  @!P4 MUFU.EX2 R4, R4 ;  /* 0x000000040004c308 */ /* 0x000e620000000800 */
[----:B--2---:R-:W-:-:S03]  /*ad40*/  @!P1 FADD.FTZ R0, R0, 1 ;  /* 0x3f80000000009421 */ /* 0x004fc60000010000 */
[----:B------:R-:W2:Y:S01]  /*ad50*/  @!P5 MUFU.EX2 R5, R5 ;  /* 0x000000050005d308 */ /* 0x000ea20000000800 */
[----:B----4-:R-:W-:Y:S01]  /*ad60*/  @!P2 FADD.FTZ R2, R2, 1 ;  /* 0x3f8000000202a421 */ /* 0x010fe20000010000 */
[----:B------:R-:W-:Y:S02]  /*ad70*/  @!P6 FMUL.FTZ R6, R6, -1.4426950216293334961 ;  /* 0xbfb8aa3b0606e820 */ /* 0x000fe40000410000 */
[----:B------:R-:W4:Y:S01]  /*ad80*/  @!P1 MUFU.RCP R0, R0 ;  /* 0x0000000000009308 */ /* 0x000f220000001000 */
[----:B-----5:R-:W-:Y:S01]  /*ad90*/  @!P3 FADD.FTZ R3, R3, 1 ;  /* 0x3f8000000303b421 */ /* 0x020fe20000010000 */
[----:B------:R-:W-:Y:S01]  /*ada0*/  @!P0 FMUL.FTZ R12, R12, -1.4426950216293334961 ;  /* 0xbfb8aa3b0c0c8820 */ /* 0x000fe20000410000 */
[----:B-1----:R-:W-:-:S05]  /*adb0*/  @!P4 FADD.FTZ R4, R4, 1 ;  /* 0x3f8000000404c421 */ /* 0x002fca0000010000 */
[----:B------:R1:W5:Y:S01]  /*adc0*/  @!P2 MUFU.RCP R13, R2 ;  /* 0x00000002000da308 */ /* 0x0003620000001000 */
[----:B--2---:R-:W-:-:S07]  /*add0*/  @!P5 FADD.FTZ R5, R5, 1 ;  /* 0x3f8000000505d421 */ /* 0x004fce0000010000 */
[----:B------:R-:W2:Y:S01]  /*ade0*/  @!P3 MUFU.RCP R14, R3 ;  /* 0x00000003000eb308 */ /* 0x000ea20000001000 */
[----:B-1----:R-:W-:Y:S01]  /*adf0*/  FADD.FTZ R2, R7, UR8 ;  /* 0x0000000807027e21 */ /* 0x002fe20008010000 */
[----:B----4-:R-:W-:Y:S01]  /*ae00*/  @!P1 FMUL.FTZ R43, R43, R0 ;  /* 0x000000002b2b9220 */ /* 0x010fe20000410000 */
[----:B------:R-:W-:-:S05]  /*ae10*/  FSETP.GTU.FTZ.AND P1, PT, R15, 20, PT ;  /* 0x41a000000f00780b */ /* 0x000fca0003f3c000 */
[----:B------:R-:W1:Y:S01]  /*ae20*/  @!P6 MUFU.EX2 R6, R6 ;  /* 0x000000060006e308 */ /* 0x000e620000000800 */
[----:B-----5:R-:W-:Y:S01]  /*ae30*/  @!P2 FMUL.FTZ R44, R44, R13 ;  /* 0x0000000d2c2ca220 */ /* 0x020fe20000410000 */
[----:B------:R-:W-:Y:S02]  /*ae40*/  FSETP.GTU.FTZ.AND P2, PT, R2, 20, PT ;  /* 0x41a000000200780b */ /* 0x000fe40003f5c000 */
[----:B------:R-:W4:Y:S04]  /*ae50*/  @!P0 MUFU.EX2 R12, R12 ;  /* 0x0000000c000c8308 */ /* 0x000f280000000800 */
[----:B------:R-:W-:Y:S01]  /*ae60*/  @!P1 FMUL.FTZ R0, R15, -1.4426950216293334961 ;  /* 0xbfb8aa3b0f009820 */ /* 0x000fe20000410000 */
[----:B------:R5:W3:Y:S01]  /*ae70*/  @!P4 MUFU.RCP R7, R4 ;  /* 0x000000040007c308 */ /* 0x000ae20000001000 */
[----:B--2---:R-:W-:Y:S01]  /*ae80*/  @!P3 FMUL.FTZ R45, R45, R14 ;  /* 0x0000000e2d2db220 */ /* 0x004fe20000410000 */
[----:B------:R-:W-:Y:S01]  /*ae90*/  FSETP.GTU.FTZ.AND P3, PT, R8, 20, PT ;  /* 0x41a000000800780b */ /* 0x000fe20003f7c000 */
[----:B-1----:R-:W-:-:S03]  /*aea0*/  @!P6 FADD.FTZ R6, R6, 1 ;  /* 0x3f8000000606e421 */ /* 0x002fc60000010000 */
[----:B------:R-:W-:Y:S02]  /*aeb0*/  @!P2 FMUL.FTZ R3, R2, -1.4426950216293334961 ;  /* 0xbfb8aa3b0203a820 */ /* 0x000fe40000410000 */
[----:B------:R-:W1:Y:S01]  /*aec0*/  @!P1 MUFU.EX2 R0, R0 ;  /* 0x0000000000009308 */ /* 0x000e620000000800 */
[----:B----4-:R-:W-:Y:S01]  /*aed0*/  @!P0 FADD.FTZ R12, R12, 1 ;  /* 0x3f8000000c0c8421 */ /* 0x010fe20000010000 */
[--C-:B-----5:R-:W-:Y:S02]  /*aee0*/  HADD2.F32 R4, -RZ, R10.reuse.H0_H0 ;  /* 0x2000000aff047230 */ /* 0x120fe40000004100 */
[----:B------:R-:W2:Y:S01]  /*aef0*/  @!P6 MUFU.RCP R13, R6 ;  /* 0x00000006000de308 */ /* 0x000ea20000001000 */
[----:B------:R-:W-:Y:S02]  /*af00*/  HADD2.F32 R10, -RZ, R10.H1_H1 ;  /* 0x3000000aff0a7230 */ /* 0x000fe40000004100 */
[----:B------:R-:W-:Y:S01]  /*af10*/  FADD.FTZ R4, R4, UR8 ;  /* 0x0000000804047e21 */ /* 0x000fe20008010000 */
[----:B---3--:R-:W-:-:S02]  /*af20*/  @!P4 FMUL.FTZ R46, R46, R7 ;  /* 0x000000072e2ec220 */ /* 0x008fc40000410000 */
        /* <DEDUP_REMOVED lines=35> */
[----:B-1----:R-:W-:Y:S01]  /*b160*/  @!P5 FMUL.FTZ R2, R13, -1.4426950216293334961 ;  /* 0xbfb8aa3b0d02d820 */ /* 0x002fe20000410000 */
[----:B------:R-:W-:Y:S01]  /*b170*/  @!P6 MUFU.EX2 R4, R4 ;  /* 0x000000040004e308 */ /* 0x000fe20000000800 */
[----:B--2---:R-:W-:Y:S01]  /*b180*/  @!P1 FMUL.FTZ R50, R50, R7 ;  /* 0x0000000732329220 */ /* 0x004fe20000410000 */
[----:B------:R-:W-:Y:S02]  /*b190*/  FSETP.GTU.FTZ.AND P1, PT, R12, 20, PT ;  /* 0x41a000000c00780b */ /* 0x000fe40003f3c000 */
[----:B------:R-:W-:Y:S01]  /*b1a0*/  @!P0 MUFU.EX2 R5, R5 ;  /* 0x0000000500058308 */ /* 0x000fe20000000800 */
[----:B---3--:R-:W-:-:S03]  /*b1b0*/  @!P3 FADD.FTZ R0, R0, 1 ;  /* 0x3f8000000000b421 */ /* 0x008fc60000010000 */
[----:B------:R-:W-:Y:S01]  /*b1c0*/  @!P2 FMUL.FTZ R7, R11, -1.4426950216293334961 ;  /* 0xbfb8aa3b0b07a820 */ /* 0x000fe20000410000 */
[----:B------:R-:W-:Y:S01]  /*b1d0*/  F2FP.F16.F32.PACK_AB R11, R35, R36 ;  /* 0x00000024230b723e */ /* 0x000fe200000000ff */
[----:B------:R-:W1:Y:S01]  /*b1e0*/  @!P5 MUFU.EX2 R2, R2 ;  /* 0x000000020002d308 */ /* 0x000e620000000800 */
[----:B----4-:R-:W-:-:S03]  /*b1f0*/  @!P4 FADD.FTZ R3, R3, 1 ;  /* 0x3f8000000303c421 */ /* 0x010fc60000010000 */
[----:B------:R-:W-:Y:S01]  /*b200*/  STS.128 [R119], R8 ;  /* 0x0000000877007388 */ /* 0x000fe20000000c00 */
[----:B------:R-:W-:Y:S01]  /*b210*/  NOP ;  /* 0x0000000000007918 */ /* 0x000fe20000000000 */
[----:B------:R-:W-:Y:S02]  /*b220*/  @!P1 FMUL.FTZ R6, R12, -1.4426950216293334961 ;  /* 0xbfb8aa3b0c069820 */ /* 0x000fe40000410000 */
[----:B------:R-:W2:Y:S01]  /*b230*/  LDS.128 R8, [R120+0x200] ;  /* 0x0002000078087984 */ /* 0x000ea20000000c00 */
[----:B------:R-:W3:Y:S01]  /*b240*/  @!P2 MUFU.EX2 R7, R7 ;  /* 0x000000070007a308 */ /* 0x000ee20000000800 */
[----:B-1----:R-:W-:Y:S01]  /*b250*/  @!P5 FADD.FTZ R2, R2, 1 ;  /* 0x3f8000000202d421 */ /* 0x002fe20000010000 */
[----:B------:R-:W-:Y:S01]  /*b260*/  @!P6 FADD.FTZ R4, R4, 1 ;  /* 0x3f8000000404e421 */ /* 0x000fe20000010000 */
[----:B------:R-:W1:Y:S01]  /*b270*/  LDS.128 R12, [R120] ;  /* 0x00000000780c7984 */ /* 0x000e620000000c00 */
[----:B------:R-:W4:Y:S01]  /*b280*/  @!P1 MUFU.EX2 R6, R6 ;  /* 0x0000000600069308 */ /* 0x000f220000000800 */
[----:B------:R-:W-:-:S03]  /*b290*/  @!P0 FADD.FTZ R5, R5, 1 ;  /* 0x3f80000005058421 */ /* 0x000fc60000010000 */
[----:B------:R5:W0:Y:S01]  /*b2a0*/  @!P5 MUFU.RCP R16, R2 ;  /* 0x000000020010d308 */ /* 0x000a220000001000 */
[----:B---3--:R-:W-:-:S07]  /*b2b0*/  @!P2 FADD.FTZ R7, R7, 1 ;  /* 0x3f8000000707a421 */ /* 0x008fce0000010000 */
[----:B------:R3:W2:Y:S01]  /*b2c0*/  @!P4 MUFU.RCP R19, R3 ;  /* 0x000000030013c308 */ /* 0x0006a20000001000 */
[----:B-----5:R-:W-:Y:S01]  /*b2d0*/  MOV R2, UR9 ;  /* 0x0000000900027c02 */ /* 0x020fe20008000f00 */
[----:B----4-:R-:W-:-:S06]  /*b2e0*/  @!P1 FADD.FTZ R6, R6, 1 ;  /* 0x3f80000006069421 */ /* 0x010fcc0000010000 */
[----:B------:R-:W4:Y:S01]  /*b2f0*/  @!P3 MUFU.RCP R17, R0 ;  /* 0x000000000011b308 */ /* 0x000f220000001000 */
[----:B---3--:R-:W-:Y:S01]  /*b300*/  MOV R3, UR12 ;  /* 0x0000000c00037c02 */ /* 0x008fe20008000f00 */
[----:B0-----:R-:W-:Y:S01]  /*b310*/  @!P5 FMUL.FTZ R53, R53, R16 ;  /* 0x000000103535d220 */ /* 0x001fe20000410000 */
[----:B------:R-:W0:Y:S01]  /*b320*/  LDCU.64 UR12, c[0x0][0x518] ;  /* 0x0000a300ff0c77ac */ /* 0x000e220008000a00 */
[----:B------:R-:W-:Y:S01]  /*b330*/  F2FP.F16.F32.PACK_AB R16, R44, R43 ;  /* 0x0000002b2c10723e */ /* 0x000fe200000000ff */
[----:B------:R-:W-:-:S03]  /*b340*/  IMAD.WIDE.U32 R2, R29, 0x10, R2 ;  /* 0x000000101d027825 */ /* 0x000fc600078e0002 */
[----:B------:R-:W3:Y:S01]  /*b350*/  @!P6 MUFU.RCP R4, R4 ;  /* 0x000000040004e308 */ /* 0x000ee20000001000 */
[----:B--2---:R-:W-:Y:S01]  /*b360*/  @!P4 FMUL.FTZ R54, R54, R19 ;  /* 0x000000133636c220 */ /* 0x004fe20000410000 */
[----:B------:R-:W-:Y:S01]  /*b370*/  F2FP.F16.F32.PACK_AB R19, R50, R49 ;  /* 0x000000313213723e */ /* 0x000fe200000000ff */
[----:B------:R-:W-:Y:S05]  /*b380*/  STG.E.128 desc[UR30][R2.64+0x200], R8 ;  /* 0x0002000802007986 */ /* 0x000fea000c101d1e */
[----:B------:R2:W5:Y:S01]  /*b390*/  @!P0 MUFU.RCP R21, R5 ;  /* 0x0000000500158308 */ /* 0x0005620000001000 */
[----:B----4-:R-:W-:Y:S01]  /*b3a0*/  @!P3 FMUL.FTZ R52, R52, R17 ;  /* 0x000000113434b220 */ /* 0x010fe20000410000 */
[----:B-1----:R1:W-:Y:S01]  /*b3b0*/  STG.E.128 desc[UR30][R2.64], R12 ;  /* 0x0000000c02007986 */ /* 0x0023e2000c101d1e */
[----:B------:R-:W-:Y:S01]  /*b3c0*/  F2FP.F16.F32.PACK_AB R17, R46, R45 ;  /* 0x0000002d2e11723e */ /* 0x000fe200000000ff */
[----:B0-----:R-:W-:Y:S01]  /*b3d0*/  UIMAD.WIDE.U32 UR6, UR29, UR12, UR6 ;  /* 0x0000000c1d0672a5 */ /* 0x001fe2000f8e0006 */
[----:B------:R-:W-:Y:S01]  /*b3e0*/  BAR.SYNC.DEFER_BLOCKING 0x0 ;  /* 0x0000000000007b1d */ /* 0x000fe20000010000 */
[----:B------:R-:W-:Y:S01]  /*b3f0*/  F2FP.F16.F32.PACK_AB R20, R52, R51 ;  /* 0x000000333414723e */ /* 0x000fe200000000ff */
[----:B--2---:R-:W-:Y:S01]  /*b400*/  FADD.FTZ R5, R43, R128 ;  /* 0x000000802b057221 */ /* 0x004fe20000010000 */
[----:B---3--:R-:W-:Y:S01]  /*b410*/  @!P6 FMUL.FTZ R55, R55, R4 ;  /* 0x000000043737e220 */ /* 0x008fe20000410000 */
[----:B------:R-:W-:-:S02]  /*b420*/  UIMAD UR7, UR29, UR13, UR7 ;  /* 0x0000000d1d0772a4 */ /* 0x000fc4000f8e0207 */
[----:B------:R-:W0:Y:S01]  /*b430*/  @!P1 MUFU.RCP R6, R6 ;  /* 0x0000000600069308 */ /* 0x000e220000001000 */
[----:B------:R-:W-:Y:S01]  /*b440*/  FADD.FTZ R0, R5, R44 ;  /* 0x0000002c05007221 */ /* 0x000fe20000010000 */
[----:B------:R-:W-:Y:S01]  /*b450*/  UIMAD.WIDE.U32 UR6, UR10, UR14, UR6 ;  /* 0x0000000e0a0672a5 */ /* 0x000fe2000f8e0006 */
[----:B-----5:R-:W-:Y:S01]  /*b460*/  @!P0 FMUL.FTZ R56, R56, R21 ;  /* 0x0000001538388220 */ /* 0x020fe20000410000 */
[----:B------:R-:W-:Y:S01]  /*b470*/  F2FP.F16.F32.PACK_AB R21, R54, R53 ;  /* 0x000000353615723e */ /* 0x000fe200000000ff */
[----:B------:R-:W-:-:S03]  /*b480*/  FADD.FTZ R5, R0, R45 ;  /* 0x0000002d00057221 */ /* 0x000fc60000010000 */
[----:B------:R-:W2:Y:S01]  /*b490*/  @!P2 MUFU.RCP R7, R7 ;  /* 0x000000070007a308 */ /* 0x000ea20000001000 */
[----:B------:R-:W-:Y:S01]  /*b4a0*/  UIMAD UR9, UR10, UR15, UR7 ;  /* 0x0000000f0a0972a4 */ /* 0x000fe2000f8e0207 */
[----:B------:R-:W-:Y:S01]  /*b4b0*/  F2FP.F16.F32.PACK_AB R22, R56, R55 ;  /* 0x000000373816723e */ /* 0x000fe200000000ff */
[----:B------:R-:W-:Y:S01]  /*b4c0*/  FADD.FTZ R46, R5, R46 ;  /* 0x0000002e052e7221 */ /* 0x000fe20000010000 */
[----:B------:R-:W-:-:S03]  /*b4d0*/  ULEA UR7, UP0, UR6, UR32, 0x1 ;  /* 0x0000002006077291 */ /* 0x000fc6000f8008ff */
[----:B------:R-:W-:Y:S01]  /*b4e0*/  FADD.FTZ R47, R46, R47 ;  /* 0x0000002f2e2f7221 */ /* 0x000fe20000010000 */
[----:B------:R-:W-:Y:S01]  /*b4f0*/  ULEA.HI.X UR6, UR6, UR33, UR9, 0x1, UP0 ;  /* 0x0000002106067291 */ /* 0x000fe200080f0c09 */
[----:B0-----:R-:W-:Y:S01]  /*b500*/  @!P1 FMUL.FTZ R57, R57, R6 ;  /* 0x0000000639399220 */ /* 0x001fe20000410000 */
[----:B------:R-:W-:Y:S01]  /*b510*/  STS.128 [R119], R16 ;  /* 0x0000001077007388 */ /* 0x000fe20000000c00 */
[----:B------:R-:W-:Y:S01]  /*b520*/  FADD.FTZ R48, R47, R48 ;  /* 0x000000302f307221 */ /* 0x000fe20000010000 */
[----:B-1----:R-:W-:Y:S01]  /*b530*/  MOV R2, UR7 ;  /* 0x0000000700027c02 */ /* 0x002fe20008000f00 */
[----:B------:R-:W-:Y:S01]  /*b540*/  UIADD3 UR28, UP0, UPT, UR28, -0x1000, URZ ;  /* 0xfffff0001c1c7890 */ /* 0x000fe2000ff1e0ff */
[----:B------:R-:W-:Y:S01]  /*b550*/  MOV R3, UR6 ;  /* 0x0000000600037c02 */ /* 0x000fe20008000f00 */
[----:B------:R-:W-:Y:S01]  /*b560*/  FADD.FTZ R49, R48, R49 ;  /* 0x0000003130317221 */ /* 0x000fe20000010000 */
[----:B------:R-:W-:Y:S01]  /*b570*/  UIADD3 UR6, UPT, UPT, UR26, -0x1, URZ ;  /* 0xffffffff1a067890 */ /* 0x000fe2000fffe0ff */
[----:B--2---:R-:W-:Y:S01]  /*b580*/  @!P2 FMUL.FTZ R58, R58, R7 ;  /* 0x000000073a3aa220 */ /* 0x004fe20000410000 */
[----:B------:R-:W-:Y:S01]  /*b590*/  UIADD3.X UR25, UPT, UPT, UR25, -0x1, URZ, UP0, !UPT ;  /* 0xffffffff19197890 */ /* 0x000fe200087fe4ff */
[----:B------:R-:W-:Y:S01]  /*b5a0*/  FADD.FTZ R50, R49, R50 ;  /* 0x0000003231327221 */ /* 0x000fe20000010000 */
[----:B------:R-:W-:Y:S01]  /*b5b0*/  IMAD.WIDE.U32 R2, R29, 0x10, R2 ;  /* 0x000000101d027825 */ /* 0x000fe200078e0002 */
[----:B------:R-:W-:Y:S01]  /*b5c0*/  UISETP.GT.AND UP0, UPT, UR26, 0x1, UPT ;  /* 0x000000011a00788c */ /* 0x000fe2000bf04270 */
[----:B------:R-:W-:-:S02]  /*b5d0*/  F2FP.F16.F32.PACK_AB R23, R58, R57 ;  /* 0x000000393a17723e */ /* 0x000fc400000000ff */
[----:B------:R-:W-:Y:S01]  /*b5e0*/  FADD.FTZ R51, R50, R51 ;  /* 0x0000003332337221 */ /* 0x000fe20000010000 */
[----:B------:R-:W-:Y:S02]  /*b5f0*/  UMOV UR26, UR6 ;  /* 0x00000006001a7c82 */ /* 0x000fe40008000000 */
[----:B------:R-:W-:Y:S01]  /*b600*/  STS.128 [R119+0x10], R20 ;  /* 0x0000101477007388 */ /* 0x000fe20000000c00 */
[----:B------:R-:W-:-:S03]  /*b610*/  NOP ;  /* 0x0000000000007918 */ /* 0x000fc60000000000 */
[----:B------:R-:W0:Y:S01]  /*b620*/  LDS.128 R12, [R120] ;  /* 0x00000000780c7984 */ /* 0x000e220000000c00 */
[----:B------:R-:W-:-:S03]  /*b630*/  FADD.FTZ R52, R51, R52 ;  /* 0x0000003433347221 */ /* 0x000fc60000010000 */
[----:B------:R-:W1:Y:S01]  /*b640*/  LDS.128 R24, [R120+0x200] ;  /* 0x0002000078187984 */ /* 0x000e620000000c00 */
        /* <DEDUP_REMOVED lines=9> */
.L_x_3523:
        /* <DEDUP_REMOVED lines=44> */
.L_x_3594:
[----:B------:R-:W-:Y:S05]  /*b9a0*/  BSYNC.RECONVERGENT B0 ;  /* 0x0000000000007941 */ /* 0x000fea0003800200 */
.L_x_3593:
        /* <DEDUP_REMOVED lines=42> */
.L_x_3596:
[----:B------:R-:W-:Y:S05]  /*bc50*/  BSYNC.RECONVERGENT B0 ;  /* 0x0000000000007941 */ /* 0x000fea0003800200 */
.L_x_3595:
        /* <DEDUP_REMOVED lines=22> */
.L_x_3598:
        /* <DEDUP_REMOVED lines=66> */
.L_x_3597:
[----:B------:R-:W-:Y:S05]  /*c1e0*/  EXIT ;  /* 0x000000000000794d */ /* 0x000fea0003800000 */
.L_x_3562:
[----:B------:R-:W-:Y:S01]  /*c1f0*/  MOV R200, R82 ;  /* 0x0000005200c87202 */ /* 0x000fe20000000f00 */
[----:B------:R-:W-:Y:S01]  /*c200*/  HFMA2 R199, -RZ, RZ, 0, 5.9604644775390625e-08 ;  /* 0x00000001ffc77431 */ /* 0x000fe200000001ff */
[----:B------:R-:W-:Y:S02]  /*c210*/  MOV R202, RZ ;  /* 0x000000ff00ca7202 */ /* 0x000fe40000000f00 */
[----:B------:R-:W-:-:S07]  /*c220*/  MOV R75, 0xffffffff ;  /* 0xffffffff004b7802 */ /* 0x000fce0000000f00 */
[----:B01---5:R-:W-:Y:S05]  /*c230*/  WARPSYNC.COLLECTIVE R75, `(.L_x_3599) ;  /* 0x000000004b087348 */ /* 0x023fea0003c00000 */
[----:B------:R2:W3:Y:S02]  /*c240*/  SHFL.UP P6, R196, R200, R199, R202 ;  /* 0x040000c7c8c47389 */ /* 0x0004e400000c00ca */
[----:B0123-5:R-:W-:Y:S05]  /*c250*/  ENDCOLLECTIVE ;  /* 0x000000000000791b */ /* 0x02ffea0003800000 */
.L_x_3599:
[----:B------:R-:W-:Y:S02]  /*c260*/  MOV R200, R83 ;  /* 0x0000005300c87202 */ /* 0x000fe40000000f00 */
[----:B------:R-:W-:-:S07]  /*c270*/  MOV R72, R196 ;  /* 0x000000c400487202 */ /* 0x000fce0000000f00 */
[----:B------:R-:W-:Y:S05]  /*c280*/  WARPSYNC.COLLECTIVE R75, `(.L_x_3600) ;  /* 0x000000004b087348 */ /* 0x000fea0003c00000 */
[----:B------:R0:W1:Y:S02]  /*c290*/  SHFL.UP P6, R196, R200, R199, R202 ;  /* 0x040000c7c8c47389 */ /* 0x00006400000c00ca */
[----:B01----:R-:W-:Y:S05]  /*c2a0*/  ENDCOLLECTIVE ;  /* 0x000000000000791b */ /* 0x003fea0003800000 */
.L_x_3600:
[----:B------:R-:W-:Y:S02]  /*c2b0*/  MOV R200, R191 ;  /* 0x000000bf00c87202 */ /* 0x000fe40000000f00 */
[----:B------:R-:W-:-:S07]  /*c2c0*/  MOV R73, R196 ;  /* 0x000000c400497202 */ /* 0x000fce0000000f00 */
[----:B------:R-:W-:Y:S05]  /*c2d0*/  WARPSYNC.COLLECTIVE R75, `(.L_x_3601) ;  /* 0x000000004b087348 */ /* 0x000fea0003c00000 */
[----:B------:R0:W1:Y:S02]  /*c2e0*/  SHFL.UP P6, R196, R200, R199, R202 ;  /* 0x040000c7c8c47389 */ /* 0x00006400000c00ca */
[----:B01----:R-:W-:Y:S05]  /*c2f0*/  ENDCOLLECTIVE ;  /* 0x000000000000791b */ /* 0x003fea0003800000 */
.L_x_3601:
[----:B------:R-:W-:Y:S02]  /*c300*/  MOV R200, R194 ;  /* 0x000000c200c87202 */ /* 0x000fe40000000f00 */
[----:B------:R-:W-:-:S07]  /*c310*/  MOV R74, R196 ;  /* 0x000000c4004a7202 */ /* 0x000fce0000000f00 */
[----:B------:R-:W-:Y:S05]  /*c320*/  WARPSYNC.COLLECTIVE R75, `(.L_x_3602) ;  /* 0x000000004b087348 */ /* 0x000fea0003c00000 */
[----:B------:R0:W1:Y:S02]  /*c330*/  SHFL.UP P6, R196, R200, R199, R202 ;  /* 0x040000c7c8c47389 */ /* 0x00006400000c00ca */
[----:B01----:R-:W-:Y:S05]  /*c340*/  ENDCOLLECTIVE ;  /* 0x000000000000791b */ /* 0x003fea0003800000 */
.L_x_3602:
        /* <DEDUP_REMOVED lines=16> */
.L_x_3603:
[----:B------:R-:W-:Y:S02]  /*c450*/  MOV R200, R83 ;  /* 0x0000005300c87202 */ /* 0x000fe40000000f00 */
[----:B------:R-:W-:-:S07]  /*c460*/  MOV R72, R196 ;  /* 0x000000c400487202 */ /* 0x000fce0000000f00 */
[----:B------:R-:W-:Y:S05]  /*c470*/  WARPSYNC.COLLECTIVE R75, `(.L_x_3604) ;  /* 0x000000004b087348 */ /* 0x000fea0003c00000 */
[----:B------:R0:W1:Y:S02]  /*c480*/  SHFL.UP P6, R196, R200, R199, R202 ;  /* 0x040000c7c8c47389 */ /* 0x00006400000c00ca */
[----:B01----:R-:W-:Y:S05]  /*c490*/  ENDCOLLECTIVE ;  /* 0x000000000000791b */ /* 0x003fea0003800000 */
.L_x_3604:
[----:B------:R-:W-:Y:S02]  /*c4a0*/  MOV R200, R191 ;  /* 0x000000bf00c87202 */ /* 0x000fe40000000f00 */
[----:B------:R-:W-:-:S07]  /*c4b0*/  MOV R73, R196 ;  /* 0x000000c400497202 */ /* 0x000fce0000000f00 */
[----:B------:R-:W-:Y:S05]  /*c4c0*/  WARPSYNC.COLLECTIVE R75, `(.L_x_3605) ;  /* 0x000000004b087348 */ /* 0x000fea0003c00000 */
[----:B------:R0:W1:Y:S02]  /*c4d0*/  SHFL.UP P6, R196, R200, R199, R202 ;  /* 0x040000c7c8c47389 */ /* 0x00006400000c00ca */
[----:B01----:R-:W-:Y:S05]  /*c4e0*/  ENDCOLLECTIVE ;  /* 0x000000000000791b */ /* 0x003fea0003800000 */
.L_x_3605:
[----:B------:R-:W-:Y:S02]  /*c4f0*/  MOV R200, R194 ;  /* 0x000000c200c87202 */ /* 0x000fe40000000f00 */
[----:B------:R-:W-:-:S07]  /*c500*/  MOV R74, R196 ;  /* 0x000000c4004a7202 */ /* 0x000fce0000000f00 */
[----:B------:R-:W-:Y:S05]  /*c510*/  WARPSYNC.COLLECTIVE R75, `(.L_x_3606) ;  /* 0x000000004b087348 */ /* 0x000fea0003c00000 */
[----:B------:R0:W1:Y:S02]  /*c520*/  SHFL.UP P6, R196, R200, R199, R202 ;  /* 0x040000c7c8c47389 */ /* 0x00006400000c00ca */
[----:B01----:R-:W-:Y:S05]  /*c530*/  ENDCOLLECTIVE ;  /* 0x000000000000791b */ /* 0x003fea0003800000 */
.L_x_3606:
        /* <DEDUP_REMOVED lines=16> */
.L_x_3607:
[----:B------:R-:W-:Y:S02]  /*c640*/  MOV R200, R83 ;  /* 0x0000005300c87202 */ /* 0x000fe40000000f00 */
[----:B------:R-:W-:-:S07]  /*c650*/  MOV R72, R196 ;  /* 0x000000c400487202 */ /* 0x000fce0000000f00 */
[----:B------:R-:W-:Y:S05]  /*c660*/  WARPSYNC.COLLECTIVE R75, `(.L_x_3608) ;  /* 0x000000004b087348 */ /* 0x000fea0003c00000 */
[----:B------:R0:W1:Y:S02]  /*c670*/  SHFL.UP P6, R196, R200, R199, R202 ;  /* 0x040000c7c8c47389 */ /* 0x00006400000c00ca */
[----:B01----:R-:W-:Y:S05]  /*c680*/  ENDCOLLECTIVE ;  /* 0x000000000000791b */ /* 0x003fea0003800000 */
.L_x_3608:
[----:B------:R-:W-:Y:S02]  /*c690*/  MOV R200, R191 ;  /* 0x000000bf00c87202 */ /* 0x000fe40000000f00 */
[----:B------:R-:W-:-:S07]  /*c6a0*/  MOV R73, R196 ;  /* 0x000000c400497202 */ /* 0x000fce0000000f00 */
[----:B------:R-:W-:Y:S05]  /*c6b0*/  WARPSYNC.COLLECTIVE R75, `(.L_x_3609) ;  /* 0x000000004b087348 */ /* 0x000fea0003c00000 */
[----:B------:R0:W1:Y:S02]  /*c6c0*/  SHFL.UP P6, R196, R200, R199, R202 ;  /* 0x040000c7c8c47389 */ /* 0x00006400000c00ca */
[----:B01----:R-:W-:Y:S05]  /*c6d0*/  ENDCOLLECTIVE ;  /* 0x000000000000791b */ /* 0x003fea0003800000 */
.L_x_3609:
[----:B------:R-:W-:Y:S02]  /*c6e0*/  MOV R200, R194 ;  /* 0x000000c200c87202 */ /* 0x000fe40000000f00 */
[----:B------:R-:W-:-:S07]  /*c6f0*/  MOV R74, R196 ;  /* 0x000000c4004a7202 */ /* 0x000fce0000000f00 */
[----:B------:R-:W-:Y:S05]  /*c700*/  WARPSYNC.COLLECTIVE R75, `(.L_x_3610) ;  /* 0x000000004b087348 */ /* 0x000fea0003c00000 */
[----:B------:R0:W1:Y:S02]  /*c710*/  SHFL.UP P6, R196, R200, R199, R202 ;  /* 0x040000c7c8c47389 */ /* 0x00006400000c00ca */
[----:B01----:R-:W-:Y:S05]  /*c720*/  ENDCOLLECTIVE ;  /* 0x000000000000791b */ /* 0x003fea0003800000 */
.L_x_3610:
        /* <DEDUP_REMOVED lines=16> */
.L_x_3611:
[----:B------:R-:W-:Y:S02]  /*c830*/  MOV R200, R83 ;  /* 0x0000005300c87202 */ /* 0x000fe40000000f00 */
[----:B------:R-:W-:-:S07]  /*c840*/  MOV R72, R196 ;  /* 0x000000c400487202 */ /* 0x000fce0000000f00 */
[----:B------:R-:W-:Y:S05]  /*c850*/  WARPSYNC.COLLECTIVE R75, `(.L_x_3612) ;  /* 0x000000004b087348 */ /* 0x000fea0003c00000 */
[----:B------:R0:W1:Y:S02]  /*c860*/  SHFL.UP P6, R196, R200, R199, R202 ;  /* 0x040000c7c8c47389 */ /* 0x00006400000c00ca */
[----:B01----:R-:W-:Y:S05]  /*c870*/  ENDCOLLECTIVE ;  /* 0x000000000000791b */ /* 0x003fea0003800000 */
.L_x_3612:
[----:B------:R-:W-:Y:S02]  /*c880*/  MOV R200, R191 ;  /* 0x000000bf00c87202 */ /* 0x000fe40000000f00 */
[----:B------:R-:W-:-:S07]  /*c890*/  MOV R73, R196 ;  /* 0x000000c400497202 */ /* 0x000fce0000000f00 */
[----:B------:R-:W-:Y:S05]  /*c8a0*/  WARPSYNC.COLLECTIVE R75, `(.L_x_3613) ;  /* 0x000000004b087348 */ /* 0x000fea0003c00000 */
[----:B------:R0:W1:Y:S02]  /*c8b0*/  SHFL.UP P6, R196, R200, R199, R202 ;  /* 0x040000c7c8c47389 */ /* 0x00006400000c00ca */
[----:B01----:R-:W-:Y:S05]  /*c8c0*/  ENDCOLLECTIVE ;  /* 0x000000000000791b */ /* 0x003fea0003800000 */
.L_x_3613:
[----:B------:R-:W-:Y:S02]  /*c8d0*/  MOV R200, R194 ;  /* 0x000000c200c87202 */ /* 0x000fe40000000f00 */
[----:B------:R-:W-:-:S07]  /*c8e0*/  MOV R74, R196 ;  /* 0x000000c4004a7202 */ /* 0x000fce0000000f00 */
[----:B------:R-:W-:Y:S05]  /*c8f0*/  WARPSYNC.COLLECTIVE R75, `(.L_x_3614) ;  /* 0x000000004b087348 */ /* 0x000fea0003c00000 */
[----:B------:R0:W1:Y:S02]  /*c900*/  SHFL.UP P6, R196, R200, R199, R202 ;  /* 0x040000c7c8c47389 */ /* 0x00006400000c00ca */
[----:B01----:R-:W-:Y:S05]  /*c910*/  ENDCOLLECTIVE ;  /* 0x000000000000791b */ /* 0x003fea0003800000 */
.L_x_3614:
        /* <DEDUP_REMOVED lines=16> */
.L_x_3615:
[----:B------:R-:W-:Y:S02]  /*ca20*/  MOV R200, R83 ;  /* 0x0000005300c87202 */ /* 0x000fe40000000f00 */
[----:B------:R-:W-:-:S07]  /*ca30*/  MOV R72, R196 ;  /* 0x000000c400487202 */ /* 0x000fce0000000f00 */
[----:B------:R-:W-:Y:S05]  /*ca40*/  WARPSYNC.COLLECTIVE R75, `(.L_x_3616) ;  /* 0x000000004b087348 */ /* 0x000fea0003c00000 */
[----:B------:R0:W1:Y:S02]  /*ca50*/  SHFL.UP P6, R196, R200, R199, R202 ;  /* 0x040000c7c8c47389 */ /* 0x00006400000c00ca */
[----:B01----:R-:W-:Y:S05]  /*ca60*/  ENDCOLLECTIVE ;  /* 0x000000000000791b */ /* 0x003fea0003800000 */
.L_x_3616:
[----:B------:R-:W-:Y:S02]  /*ca70*/  MOV R200, R191 ;  /* 0x000000bf00c87202 */ /* 0x000fe40000000f00 */
[----:B------:R-:W-:-:S07]  /*ca80*/  MOV R73, R196 ;  /* 0x000000c400497202 */ /* 0x000fce0000000f00 */
[----:B------:R-:W-:Y:S05]  /*ca90*/  WARPSYNC.COLLECTIVE R75, `(.L_x_3617) ;  /* 0x000000004b087348 */ /* 0x000fea0003c00000 */
[----:B------:R0:W1:Y:S02]  /*caa0*/  SHFL.UP P6, R196, R200, R199, R202 ;  /* 0x040000c7c8c47389 */ /* 0x00006400000c00ca */
[----:B01----:R-:W-:Y:S05]  /*cab0*/  ENDCOLLECTIVE ;  /* 0x000000000000791b */ /* 0x003fea0003800000 */
.L_x_3617:
[----:B------:R-:W-:Y:S02]  /*cac0*/  MOV R200, R194 ;  /* 0x000000c200c87202 */ /* 0x000fe40000000f00 */
[----:B------:R-:W-:-:S07]  /*cad0*/  MOV R74, R196 ;  /* 0x000000c4004a7202 */ /* 0x000fce0000000f00 */
[----:B------:R-:W-:Y:S05]  /*cae0*/  WARPSYNC.COLLECTIVE R75, `(.L_x_3618) ;  /* 0x000000004b087348 */ /* 0x000fea0003c00000 */
[----:B------:R0:W1:Y:S02]  /*caf0*/  SHFL.UP P6, R196, R200, R199, R202 ;  /* 0x040000c7c8c47389 */ /* 0x00006400000c00ca */
[----:B01----:R-:W-:Y:S05]  /*cb00*/  ENDCOLLECTIVE ;  /* 0x000000000000791b */ /* 0x003fea0003800000 */
.L_x_3618:
[----:B------:R-:W-:Y:S01]  /*cb10*/  MOV R195, R196 ;  /* 0x000000c400c37202 */ /* 0x000fe20000000f00 */
[----:B------:R-:W-:Y:S06]  /*cb20*/  BRA `(.L_x_3619) ;  /* 0xffffff9800e87947 */ /* 0x000fec000383ffff */
.L_x_3563:
        /* <DEDUP_REMOVED lines=8> */
.L_x_3621:
[----:B------:R-:W-:Y:S05]  /*cbb0*/  BSYNC B0 ;  /* 0x0000000000007941 */ /* 0x000fea0003800000 */
.L_x_3620:
[----:B------:R-:W-:Y:S05]  /*cbc0*/  BRA `(.L_x_3622) ;  /* 0xffffff9800f47947 */ /* 0x000fea000383ffff */
.L_x_3564:
        /* <DEDUP_REMOVED lines=8> */
.L_x_3624:
[----:B------:R-:W-:Y:S05]  /*cc50*/  BSYNC B0 ;  /* 0x0000000000007941 */ /* 0x000fea0003800000 */
.L_x_3623:
[----:B------:R-:W-:Y:S05]  /*cc60*/  BRA `(.L_x_3625) ;  /* 0xffffff9800d47947 */ /* 0x000fea000383ffff */
.L_x_3565:
        /* <DEDUP_REMOVED lines=8> */
.L_x_3627:
[----:B------:R-:W-:Y:S05]  /*ccf0*/  BSYNC B0 ;  /* 0x0000000000007941 */ /* 0x000fea0003800000 */
.L_x_3626:
[----:B------:R-:W-:Y:S05]  /*cd00*/  BRA `(.L_x_3628) ;  /* 0xffffff9800b47947 */ /* 0x000fea000383ffff */
.L_x_3566:
        /* <DEDUP_REMOVED lines=8> */
.L_x_3630:
[----:B------:R-:W-:Y:S05]  /*cd90*/  BSYNC B0 ;  /* 0x0000000000007941 */ /* 0x000fea0003800000 */
.L_x_3629:
[----:B------:R-:W-:Y:S05]  /*cda0*/  BRA `(.L_x_3631) ;  /* 0xffffff9800947947 */ /* 0x000fea000383ffff */
.L_x_3567:
        /* <DEDUP_REMOVED lines=8> */
.L_x_3633:
[----:B------:R-:W-:Y:S05]  /*ce30*/  BSYNC B0 ;  /* 0x0000000000007941 */ /* 0x000fea0003800000 */
.L_x_3632:
        /* <DEDUP_REMOVED lines=10> */
.L_x_3634:
[----:B------:R-:W-:Y:S02]  /*cee0*/  MOV R72, 0x1f ;  /* 0x0000001f00487802 */ /* 0x000fe40000000f00 */
[----:B------:R-:W-:Y:S02]  /*cef0*/  MOV R200, R191 ;  /* 0x000000bf00c87202 */ /* 0x000fe40000000f00 */
[----:B------:R-:W-:-:S07]  /*cf00*/  MOV R83, R196 ;  /* 0x000000c400537202 */ /* 0x000fce0000000f00 */
[----:B------:R-:W-:Y:S05]  /*cf10*/  WARPSYNC.COLLECTIVE R75, `(.L_x_3635) ;  /* 0x000000004b087348 */ /* 0x000fea0003c00000 */
[----:B------:R0:W1:Y:S02]  /*cf20*/  SHFL.UP P6, R196, R200, R199, R202 ;  /* 0x040000c7c8c47389 */ /* 0x00006400000c00ca */
[----:B01----:R-:W-:Y:S05]  /*cf30*/  ENDCOLLECTIVE ;  /* 0x000000000000791b */ /* 0x003fea0003800000 */
.L_x_3635:
[----:B------:R-:W-:Y:S02]  /*cf40*/  MOV R200, R194 ;  /* 0x000000c200c87202 */ /* 0x000fe40000000f00 */
[----:B------:R-:W-:-:S07]  /*cf50*/  MOV R191, R196 ;  /* 0x000000c400bf7202 */ /* 0x000fce0000000f00 */
[----:B------:R-:W-:Y:S05]  /*cf60*/  WARPSYNC.COLLECTIVE R75, `(.L_x_3636) ;  /* 0x000000004b087348 */ /* 0x000fea0003c00000 */
[----:B------:R0:W1:Y:S02]  /*cf70*/  SHFL.UP P6, R196, R200, R199, R202 ;  /* 0x040000c7c8c47389 */ /* 0x00006400000c00ca */
[----:B01----:R-:W-:Y:S05]  /*cf80*/  ENDCOLLECTIVE ;  /* 0x000000000000791b */ /* 0x003fea0003800000 */
.L_x_3636:
[----:B------:R-:W-:Y:S05]  /*cf90*/  WARPSYNC.COLLECTIVE R75, `(.L_x_3637) ;  /* 0x000000004b087348 */ /* 0x000fea0003c00000 */
[----:B------:R0:W1:Y:S02]  /*cfa0*/  SHFL.IDX P2, R225, R74, R73, R72 ;  /* 0x000000494ae17389 */ /* 0x0000640000040048 */
[----:B01----:R-:W-:Y:S05]  /*cfb0*/  ENDCOLLECTIVE ;  /* 0x000000000000791b */ /* 0x003fea0003800000 */
.L_x_3637:
[----:B------:R-:W-:Y:S02]  /*cfc0*/  MOV R74, R77 ;  /* 0x0000004d004a7202 */ /* 0x000fe40000000f00 */
[----:B------:R-:W-:Y:S02]  /*cfd0*/  MOV R194, R196 ;  /* 0x000000c400c27202 */ /* 0x000fe40000000f00 */
[----:B------:R-:W-:-:S07]  /*cfe0*/  MOV R76, R225 ;  /* 0x000000e1004c7202 */ /* 0x000fce0000000f00 */
[----:B------:R-:W-:Y:S05]  /*cff0*/  WARPSYNC.COLLECTIVE R75, `(.L_x_3638) ;  /* 0x000000004b087348 */ /* 0x000fea0003c00000 */
[----:B------:R0:W1:Y:S02]  /*d000*/  SHFL.IDX P2, R225, R74, R73, R72 ;  /* 0x000000494ae17389 */ /* 0x0000640000040048 */
[----:B01----:R-:W-:Y:S05]  /*d010*/  ENDCOLLECTIVE ;  /* 0x000000000000791b */ /* 0x003fea0003800000 */
.L_x_3638:
[----:B------:R-:W-:Y:S02]  /*d020*/  MOV R74, R78 ;  /* 0x0000004e004a7202 */ /* 0x000fe40000000f00 */
[----:B------:R-:W-:-:S07]  /*d030*/  MOV R196, R225 ;  /* 0x000000e100c47202 */ /* 0x000fce0000000f00 */
[----:B------:R-:W-:Y:S05]  /*d040*/  WARPSYNC.COLLECTIVE R75, `(.L_x_3639) ;  /* 0x000000004b087348 */ /* 0x000fea0003c00000 */
[----:B------:R0:W1:Y:S02]  /*d050*/  SHFL.IDX P2, R225, R74, R73, R72 ;  /* 0x000000494ae17389 */ /* 0x0000640000040048 */
[----:B01----:R-:W-:Y:S05]  /*d060*/  ENDCOLLECTIVE ;  /* 0x000000000000791b */ /* 0x003fea0003800000 */
.L_x_3639:
[----:B------:R-:W-:Y:S02]  /*d070*/  MOV R74, R79 ;  /* 0x0000004f004a7202 */ /* 0x000fe40000000f00 */
[----:B------:R-:W-:-:S07]  /*d080*/  MOV R78, R225 ;  /* 0x000000e1004e7202 */ /* 0x000fce0000000f00 */
[----:B------:R-:W-:Y:S05]  /*d090*/  WARPSYNC.COLLECTIVE R75, `(.L_x_3640) ;  /* 0x000000004b087348 */ /* 0x000fea0003c00000 */
[----:B------:R0:W1:Y:S02]  /*d0a0*/  SHFL.IDX P2, R225, R74, R73, R72 ;  /* 0x000000494ae17389 */ /* 0x0000640000040048 */
[----:B01----:R-:W-:Y:S05]  /*d0b0*/  ENDCOLLECTIVE ;  /* 0x000000000000791b */ /* 0x003fea0003800000 */
.L_x_3640:
[----:B------:R-:W-:Y:S01]  /*d0c0*/  MOV R79, R225 ;  /* 0x000000e1004f7202 */ /* 0x000fe20000000f00 */
[----:B------:R-:W-:Y:S06]  /*d0d0*/  BRA `(.L_x_3641) ;  /* 0xffffff9400f07947 */ /* 0x000fec000383ffff */
.L_x_3569:
[----:B------:R-:W-:Y:S01]  /*d0e0*/  MOV R234, R79 ;  /* 0x0000004f00ea7202 */ /* 0x000fe20000000f00 */
[----:B------:R-:W-:Y:S01]  /*d0f0*/  HFMA2 R236, -RZ, RZ, 0, 5.9604644775390625e-08 ;  /* 0x00000001ffec7431 */ /* 0x000fe200000001ff */
[----:B------:R-:W-:Y:S02]  /*d100*/  MOV R237, 0x1f ;  /* 0x0000001f00ed7802 */ /* 0x000fe40000000f00 */
[----:B------:R-:W-:-:S07]  /*d110*/  MOV R75, 0xffffffff ;  /* 0xffffffff004b7802 */ /* 0x000fce0000000f00 */
[----:B0-----:R-:W-:Y:S05]  /*d120*/  WARPSYNC.COLLECTIVE R75, `(.L_x_3642) ;  /* 0x000000004b087348 */ /* 0x001fea0003c00000 */
[----:B------:R1:W2:Y:S02]  /*d130*/  SHFL.DOWN P0, R225, R234, R236, R237 ;  /* 0x080000eceae17389 */ /* 0x0002a400000000ed */
[----:B012---:R-:W-:Y:S05]  /*d140*/  ENDCOLLECTIVE ;  /* 0x000000000000791b */ /* 0x007fea0003800000 */
.L_x_3642:
[----:B------:R-:W-:Y:S02]  /*d150*/  MOV R234, R78 ;  /* 0x0000004e00ea7202 */ /* 0x000fe40000000f00 */
[----:B------:R-:W-:-:S07]  /*d160*/  MOV R72, R225 ;  /* 0x000000e100487202 */ /* 0x000fce0000000f00 */
[----:B------:R-:W-:Y:S05]  /*d170*/  WARPSYNC.COLLECTIVE R75, `(.L_x_3643) ;  /* 0x000000004b087348 */ /* 0x000fea0003c00000 */
[----:B------:R0:W1:Y:S02]  /*d180*/  SHFL.DOWN P0, R225, R234, R236, R237 ;  /* 0x080000eceae17389 */ /* 0x00006400000000ed */
[----:B01----:R-:W-:Y:S05]  /*d190*/  ENDCOLLECTIVE ;  /* 0x000000000000791b */ /* 0x003fea0003800000 */
.L_x_3643:
[----:B------:R-:W-:Y:S02]  /*d1a0*/  MOV R234, R77 ;  /* 0x0000004d00ea7202 */ /* 0x000fe40000000f00 */
[----:B------:R-:W-:-:S07]  /*d1b0*/  MOV R73, R225 ;  /* 0x000000e100497202 */ /* 0x000fce0000000f00 */
[----:B------:R-:W-:Y:S05]  /*d1c0*/  WARPSYNC.COLLECTIVE R75, `(.L_x_3644) ;  /* 0x000000004b087348 */ /* 0x000fea0003c00000 */
[----:B------:R0:W1:Y:S02]  /*d1d0*/  SHFL.DOWN P0, R225, R234, R236, R237 ;  /* 0x080000eceae17389 */ /* 0x00006400000000ed */
[----:B01----:R-:W-:Y:S05]  /*d1e0*/  ENDCOLLECTIVE ;  /* 0x000000000000791b */ /* 0x003fea0003800000 */
.L_x_3644:
[----:B------:R-:W-:Y:S02]  /*d1f0*/  MOV R234, R76 ;  /* 0x0000004c00ea7202 */ /* 0x000fe40000000f00 */
[----:B------:R-:W-:-:S07]  /*d200*/  MOV R74, R225 ;  /* 0x000000e1004a7202 */ /* 0x000fce0000000f00 */
[----:B------:R-:W-:Y:S05]  /*d210*/  WARPSYNC.COLLECTIVE R75, `(.L_x_3645) ;  /* 0x000000004b087348 */ /* 0x000fea0003c00000 */
[----:B------:R0:W1:Y:S02]  /*d220*/  SHFL.DOWN P0, R225, R234, R236, R237 ;  /* 0x080000eceae17389 */ /* 0x00006400000000ed */
[----:B01----:R-:W-:Y:S05]  /*d230*/  ENDCOLLECTIVE ;  /* 0x000000000000791b */ /* 0x003fea0003800000 */
.L_x_3645:
[----:B------:R-:W-:Y:S05]  /*d240*/  BRA `(.L_x_3646) ;  /* 0xffffffac00007947 */ /* 0x000fea000383ffff */
.L_x_3572:
        /* <DEDUP_REMOVED lines=8> */
.L_x_3648:
[----:B------:R-:W-:Y:S05]  /*d2d0*/  BSYNC B0 ;  /* 0x0000000000007941 */ /* 0x000fea0003800000 */
.L_x_3647:
        /* <DEDUP_REMOVED lines=8> */
.L_x_3649:
[----:B------:R-:W-:Y:S02]  /*d360*/  MOV R234, R77 ;  /* 0x0000004d00ea7202 */ /* 0x000fe40000000f00 */
[----:B------:R-:W-:-:S07]  /*d370*/  MOV R73, R225 ;  /* 0x000000e100497202 */ /* 0x000fce0000000f00 */
[----:B------:R-:W-:Y:S05]  /*d380*/  WARPSYNC.COLLECTIVE R75, `(.L_x_3650) ;  /* 0x000000004b087348 */ /* 0x000fea0003c00000 */
[----:B------:R0:W1:Y:S02]  /*d390*/  SHFL.DOWN P0, R225, R234, R236, R237 ;  /* 0x080000eceae17389 */ /* 0x00006400000000ed */
[----:B01----:R-:W-:Y:S05]  /*d3a0*/  ENDCOLLECTIVE ;  /* 0x000000000000791b */ /* 0x003fea0003800000 */
.L_x_3650:
[----:B------:R-:W-:Y:S02]  /*d3b0*/  MOV R234, R76 ;  /* 0x0000004c00ea7202 */ /* 0x000fe40000000f00 */
[----:B------:R-:W-:-:S07]  /*d3c0*/  MOV R74, R225 ;  /* 0x000000e1004a7202 */ /* 0x000fce0000000f00 */
[----:B------:R-:W-:Y:S05]  /*d3d0*/  WARPSYNC.COLLECTIVE R75, `(.L_x_3651) ;  /* 0x000000004b087348 */ /* 0x000fea0003c00000 */
[----:B------:R0:W1:Y:S02]  /*d3e0*/  SHFL.DOWN P0, R225, R234, R236, R237 ;  /* 0x080000eceae17389 */ /* 0x00006400000000ed */
[----:B01----:R-:W-:Y:S05]  /*d3f0*/  ENDCOLLECTIVE ;  /* 0x000000000000791b */ /* 0x003fea0003800000 */
.L_x_3651:
[----:B------:R-:W-:Y:S05]  /*d400*/  BRA `(.L_x_3652) ;  /* 0xffffffa800e07947 */ /* 0x000fea000383ffff */
.L_x_3575:
        /* <DEDUP_REMOVED lines=8> */
.L_x_3654:
[----:B------:R-:W-:Y:S05]  /*d490*/  BSYNC B0 ;  /* 0x0000000000007941 */ /* 0x000fea0003800000 */
.L_x_3653:
        /* <DEDUP_REMOVED lines=8> */
.L_x_3655:
[----:B------:R-:W-:Y:S02]  /*d520*/  MOV R234, R77 ;  /* 0x0000004d00ea7202 */ /* 0x000fe40000000f00 */
[----:B------:R-:W-:-:S07]  /*d530*/  MOV R73, R225 ;  /* 0x000000e100497202 */ /* 0x000fce0000000f00 */
[----:B------:R-:W-:Y:S05]  /*d540*/  WARPSYNC.COLLECTIVE R75, `(.L_x_3656) ;  /* 0x000000004b087348 */ /* 0x000fea0003c00000 */
[----:B------:R0:W1:Y:S02]  /*d550*/  SHFL.DOWN P0, R225, R234, R236, R237 ;  /* 0x080000eceae17389 */ /* 0x00006400000000ed */
[----:B01----:R-:W-:Y:S05]  /*d560*/  ENDCOLLECTIVE ;  /* 0x000000000000791b */ /* 0x003fea0003800000 */
.L_x_3656:
[----:B------:R-:W-:Y:S02]  /*d570*/  MOV R234, R76 ;  /* 0x0000004c00ea7202 */ /* 0x000fe40000000f00 */
[----:B------:R-:W-:-:S07]  /*d580*/  MOV R74, R225 ;  /* 0x000000e1004a7202 */ /* 0x000fce0000000f00 */
[----:B------:R-:W-:Y:S05]  /*d590*/  WARPSYNC.COLLECTIVE R75, `(.L_x_3657) ;  /* 0x000000004b087348 */ /* 0x000fea0003c00000 */
[----:B------:R0:W1:Y:S02]  /*d5a0*/  SHFL.DOWN P0, R225, R234, R236, R237 ;  /* 0x080000eceae17389 */ /* 0x00006400000000ed */
[----:B01----:R-:W-:Y:S05]  /*d5b0*/  ENDCOLLECTIVE ;  /* 0x000000000000791b */ /* 0x003fea0003800000 */
.L_x_3657:
[----:B------:R-:W-:Y:S05]  /*d5c0*/  BRA `(.L_x_3658) ;  /* 0xffffffa800c07947 */ /* 0x000fea000383ffff */
.L_x_3578:
        /* <DEDUP_REMOVED lines=8> */
.L_x_3660:
[----:B------:R-:W-:Y:S05]  /*d650*/  BSYNC B0 ;  /* 0x0000000000007941 */ /* 0x000fea0003800000 */
.L_x_3659:
        /* <DEDUP_REMOVED lines=8> */
.L_x_3661:
[----:B------:R-:W-:Y:S02]  /*d6e0*/  MOV R234, R77 ;  /* 0x0000004d00ea7202 */ /* 0x000fe40000000f00 */
[----:B------:R-:W-:-:S07]  /*d6f0*/  MOV R73, R225 ;  /* 0x000000e100497202 */ /* 0x000fce0000000f00 */
[----:B------:R-:W-:Y:S05]  /*d700*/  WARPSYNC.COLLECTIVE R75, `(.L_x_3662) ;  /* 0x000000004b087348 */ /* 0x000fea0003c00000 */
[----:B------:R0:W1:Y:S02]  /*d710*/  SHFL.DOWN P0, R225, R234, R236, R237 ;  /* 0x080000eceae17389 */ /* 0x00006400000000ed */
[----:B01----:R-:W-:Y:S05]  /*d720*/  ENDCOLLECTIVE ;  /* 0x000000000000791b */ /* 0x003fea0003800000 */
.L_x_3662:
[----:B------:R-:W-:Y:S02]  /*d730*/  MOV R234, R76 ;  /* 0x0000004c00ea7202 */ /* 0x000fe40000000f00 */
[----:B------:R-:W-:-:S07]  /*d740*/  MOV R74, R225 ;  /* 0x000000e1004a7202 */ /* 0x000fce0000000f00 */
[----:B------:R-:W-:Y:S05]  /*d750*/  WARPSYNC.COLLECTIVE R75, `(.L_x_3663) ;  /* 0x000000004b087348 */ /* 0x000fea0003c00000 */
[----:B------:R0:W1:Y:S02]  /*d760*/  SHFL.DOWN P0, R225, R234, R236, R237 ;  /* 0x080000eceae17389 */ /* 0x00006400000000ed */
[----:B01----:R-:W-:Y:S05]  /*d770*/  ENDCOLLECTIVE ;  /* 0x000000000000791b */ /* 0x003fea0003800000 */
.L_x_3663:
[----:B------:R-:W-:Y:S05]  /*d780*/  BRA `(.L_x_3664) ;  /* 0xffffffa800a07947 */ /* 0x000fea000383ffff */
.L_x_3581:
        /* <DEDUP_REMOVED lines=8> */
.L_x_3666:
[----:B------:R-:W-:Y:S05]  /*d810*/  BSYNC B0 ;  /* 0x0000000000007941 */ /* 0x000fea0003800000 */
.L_x_3665:
        /* <DEDUP_REMOVED lines=8> */
.L_x_3667:
[----:B------:R-:W-:Y:S02]  /*d8a0*/  MOV R234, R77 ;  /* 0x0000004d00ea7202 */ /* 0x000fe40000000f00 */
[----:B------:R-:W-:-:S07]  /*d8b0*/  MOV R73, R225 ;  /* 0x000000e100497202 */ /* 0x000fce0000000f00 */
[----:B------:R-:W-:Y:S05]  /*d8c0*/  WARPSYNC.COLLECTIVE R75, `(.L_x_3668) ;  /* 0x000000004b087348 */ /* 0x000fea0003c00000 */
[----:B------:R0:W1:Y:S02]  /*d8d0*/  SHFL.DOWN P0, R225, R234, R236, R237 ;  /* 0x080000eceae17389 */ /* 0x00006400000000ed */
[----:B01----:R-:W-:Y:S05]  /*d8e0*/  ENDCOLLECTIVE ;  /* 0x000000000000791b */ /* 0x003fea0003800000 */
.L_x_3668:
[----:B------:R-:W-:Y:S02]  /*d8f0*/  MOV R234, R76 ;  /* 0x0000004c00ea7202 */ /* 0x000fe40000000f00 */
[----:B------:R-:W-:-:S07]  /*d900*/  MOV R74, R225 ;  /* 0x000000e1004a7202 */ /* 0x000fce0000000f00 */
[----:B------:R-:W-:Y:S05]  /*d910*/  WARPSYNC.COLLECTIVE R75, `(.L_x_3669) ;  /* 0x000000004b087348 */ /* 0x000fea0003c00000 */
[----:B------:R0:W1:Y:S02]  /*d920*/  SHFL.DOWN P0, R225, R234, R236, R237 ;  /* 0x080000eceae17389 */ /* 0x00006400000000ed */
[----:B01----:R-:W-:Y:S05]  /*d930*/  ENDCOLLECTIVE ;  /* 0x000000000000791b */ /* 0x003fea0003800000 */
.L_x_3669:
[----:B------:R-:W-:Y:S05]  /*d940*/  BRA `(.L_x_3670) ;  /* 0xffffffa800807947 */ /* 0x000fea000383ffff */
.L_x_3584:
        /* <DEDUP_REMOVED lines=8> */
.L_x_3672:
[----:B------:R-:W-:Y:S05]  /*d9d0*/  BSYNC B0 ;  /* 0x0000000000007941 */ /* 0x000fea0003800000 */
.L_x_3671:
        /* <DEDUP_REMOVED lines=10> */
.L_x_3673:
[----:B------:R-:W-:Y:S02]  /*da80*/  MOV R74, R77 ;  /* 0x0000004d004a7202 */ /* 0x000fe40000000f00 */
[----:B------:R-:W-:-:S07]  /*da90*/  MOV R226, R225 ;  /* 0x000000e100e27202 */ /* 0x000fce0000000f00 */
[----:B------:R-:W-:Y:S05]  /*daa0*/  WARPSYNC.COLLECTIVE R75, `(.L_x_3674) ;  /* 0x000000004b087348 */ /* 0x000fea0003c00000 */
[----:B------:R0:W1:Y:S02]  /*dab0*/  SHFL.IDX P2, R225, R74, R73, R72 ;  /* 0x000000494ae17389 */ /* 0x0000640000040048 */
[----:B01----:R-:W-:Y:S05]  /*dac0*/  ENDCOLLECTIVE ;  /* 0x000000000000791b */ /* 0x003fea0003800000 */
.L_x_3674:
[-C--:B------:R-:W-:Y:S01]  /*dad0*/  FMUL.FTZ R227, R83, R226.reuse ;  /* 0x000000e253e37220 */ /* 0x080fe20000410000 */
[-C--:B------:R-:W-:Y:S01]  /*dae0*/  FMUL.FTZ R230, R80, R226.reuse ;  /* 0x000000e250e67220 */ /* 0x080fe20000410000 */
[C---:B------:R-:W-:Y:S02]  /*daf0*/  FMUL.FTZ R232, R82.reuse, R226 ;  /* 0x000000e252e87220 */ /* 0x040fe40000410000 */
[-C--:B------:R-:W-:Y:S01]  /*db00*/  FFMA.FTZ R228, R82, R229.reuse, -R227 ;  /* 0x000000e552e47223 */ /* 0x080fe200000108e3 */
[----:B------:R-:W-:Y:S01]  /*db10*/  FFMA.FTZ R227, R81, R229, R230 ;  /* 0x000000e551e37223 */ /* 0x000fe200000100e6 */
[----:B------:R-:W-:Y:S02]  /*db20*/  MOV R74, R76 ;  /* 0x0000004c004a7202 */ /* 0x000fe40000000f00 */
[----:B------:R-:W-:Y:S01]  /*db30*/  FADD.FTZ R228, R225, R228 ;  /* 0x000000e4e1e47221 */ /* 0x000fe20000010000 */
[----:B------:R-:W-:-:S04]  /*db40*/  FMUL.FTZ R225, R81, R226 ;  /* 0x000000e251e17220 */ /* 0x000fc80000410000 */
[-C--:B------:R-:W-:Y:S01]  /*db50*/  FFMA.FTZ R226, R80, R229.reuse, -R225 ;  /* 0x000000e550e27223 */ /* 0x080fe200000108e1 */
[----:B------:R-:W-:-:S07]  /*db60*/  FFMA.FTZ R229, R83, R229, R232 ;  /* 0x000000e553e57223 */ /* 0x000fce00000100e8 */
[----:B------:R-:W-:Y:S05]  /*db70*/  WARPSYNC.COLLECTIVE R75, `(.L_x_3675) ;  /* 0x000000004b087348 */ /* 0x000fea0003c00000 */
[----:B------:R0:W1:Y:S02]  /*db80*/  SHFL.IDX P2, R225, R74, R73, R72 ;  /* 0x000000494ae17389 */ /* 0x0000640000040048 */
[----:B01----:R-:W-:Y:S05]  /*db90*/  ENDCOLLECTIVE ;  /* 0x000000000000791b */ /* 0x003fea0003800000 */
.L_x_3675:
[----:B------:R-:W-:Y:S02]  /*dba0*/  MOV R74, R80 ;  /* 0x00000050004a7202 */ /* 0x000fe40000000f00 */
[----:B------:R-:W-:-:S05]  /*dbb0*/  MOV R234, R225 ;  /* 0x000000e100ea7202 */ /* 0x000fca0000000f00 */
[----:B------:R-:W-:Y:S01]  /*dbc0*/  FADD.FTZ R229, R234, R229 ;  /* 0x000000e5eae57221 */ /* 0x000fe20000010000 */
[----:B------:R-:W-:-:S07]  /*dbd0*/  MOV R234, R79 ;  /* 0x0000004f00ea7202 */ /* 0x000fce0000000f00 */
[----:B------:R-:W-:Y:S05]  /*dbe0*/  WARPSYNC.COLLECTIVE R75, `(.L_x_3676) ;  /* 0x000000004b087348 */ /* 0x000fea0003c00000 */
[----:B------:R0:W1:Y:S02]  /*dbf0*/  SHFL.DOWN P0, R225, R234, R236, R237 ;  /* 0x080000eceae17389 */ /* 0x00006400000000ed */
[----:B01----:R-:W-:Y:S05]  /*dc00*/  ENDCOLLECTIVE ;  /* 0x000000000000791b */ /* 0x003fea0003800000 */
.L_x_3676:
[----:B------:R-:W-:Y:S02]  /*dc10*/  MOV R234, R78 ;  /* 0x0000004e00ea7202 */ /* 0x000fe40000000f00 */
[----:B------:R-:W-:-:S07]  /*dc20*/  MOV R230, R225 ;  /* 0x000000e100e67202 */ /* 0x000fce0000000f00 */
[----:B------:R-:W-:Y:S05]  /*dc30*/  WARPSYNC.COLLECTIVE R75, `(.L_x_3677) ;  /* 0x000000004b087348 */ /* 0x000fea0003c00000 */
[----:B------:R0:W1:Y:S02]  /*dc40*/  SHFL.DOWN P0, R225, R234, R236, R237 ;  /* 0x080000eceae17389 */ /* 0x00006400000000ed */
[----:B01----:R-:W-:Y:S05]  /*dc50*/  ENDCOLLECTIVE ;  /* 0x000000000000791b */ /* 0x003fea0003800000 */
.L_x_3677:
[----:B------:R-:W-:Y:S02]  /*dc60*/  MOV R234, R77 ;  /* 0x0000004d00ea7202 */ /* 0x000fe40000000f00 */
[----:B------:R-:W-:-:S07]  /*dc70*/  MOV R231, R225 ;  /* 0x000000e100e77202 */ /* 0x000fce0000000f00 */
[----:B------:R-:W-:Y:S05]  /*dc80*/  WARPSYNC.COLLECTIVE R75, `(.L_x_3678) ;  /* 0x000000004b087348 */ /* 0x000fea0003c00000 */
[----:B------:R0:W1:Y:S02]  /*dc90*/  SHFL.DOWN P0, R225, R234, R236, R237 ;  /* 0x080000eceae17389 */ /* 0x00006400000000ed */
[----:B01----:R-:W-:Y:S05]  /*dca0*/  ENDCOLLECTIVE ;  /* 0x000000000000791b */ /* 0x003fea0003800000 */
.L_x_3678:
[----:B------:R-:W-:Y:S02]  /*dcb0*/  MOV R234, R76 ;  /* 0x0000004c00ea7202 */ /* 0x000fe40000000f00 */
[----:B------:R-:W-:-:S07]  /*dcc0*/  MOV R232, R225 ;  /* 0x000000e100e87202 */ /* 0x000fce0000000f00 */
[----:B------:R-:W-:Y:S05]  /*dcd0*/  WARPSYNC.COLLECTIVE R75, `(.L_x_3679) ;  /* 0x000000004b087348 */ /* 0x000fea0003c00000 */
[----:B------:R0:W1:Y:S02]  /*dce0*/  SHFL.DOWN P0, R225, R234, R236, R237 ;  /* 0x080000eceae17389 */ /* 0x00006400000000ed */
[----:B01----:R-:W-:Y:S05]  /*dcf0*/  ENDCOLLECTIVE ;  /* 0x000000000000791b */ /* 0x003fea0003800000 */
.L_x_3679:
[----:B------:R-:W-:-:S07]  /*dd00*/  MOV R233, R225 ;  /* 0x000000e100e97202 */ /* 0x000fce0000000f00 */
[----:B------:R-:W-:Y:S05]  /*dd10*/  WARPSYNC.COLLECTIVE R75, `(.L_x_3680) ;  /* 0x000000004b087348 */ /* 0x000fea0003c00000 */
[----:B------:R0:W1:Y:S02]  /*dd20*/  SHFL.IDX P2, R225, R74, R73, R72 ;  /* 0x000000494ae17389 */ /* 0x0000640000040048 */
[----:B01----:R-:W-:Y:S05]  /*dd30*/  ENDCOLLECTIVE ;  /* 0x000000000000791b */ /* 0x003fea0003800000 */
.L_x_3680:
[----:B------:R-:W-:Y:S02]  /*dd40*/  MOV R74, R81 ;  /* 0x00000051004a7202 */ /* 0x000fe40000000f00 */
[----:B------:R-:W-:-:S07]  /*dd50*/  MOV R235, R225 ;  /* 0x000000e100eb7202 */ /* 0x000fce0000000f00 */
[----:B------:R-:W-:Y:S05]  /*dd60*/  WARPSYNC.COLLECTIVE R75, `(.L_x_3681) ;  /* 0x000000004b087348 */ /* 0x000fea0003c00000 */
[----:B------:R0:W1:Y:S02]  /*dd70*/  SHFL.IDX P2, R225, R74, R73, R72 ;  /* 0x000000494ae17389 */ /* 0x0000640000040048 */
[----:B01----:R-:W-:Y:S05]  /*dd80*/  ENDCOLLECTIVE ;  /* 0x000000000000791b */ /* 0x003fea0003800000 */
.L_x_3681:
[----:B------:R-:W-:Y:S02]  /*dd90*/  MOV R76, R235 ;  /* 0x000000eb004c7202 */ /* 0x000fe40000000f00 */
[----:B------:R-:W-:Y:S02]  /*dda0*/  MOV R74, R82 ;  /* 0x00000052004a7202 */ /* 0x000fe40000000f00 */
[----:B------:R-:W-:-:S07]  /*ddb0*/  MOV R236, R225 ;  /* 0x000000e100ec7202 */ /* 0x000fce0000000f00 */
[----:B------:R-:W-:Y:S05]  /*ddc0*/  WARPSYNC.COLLECTIVE R75, `(.L_x_3682) ;  /* 0x000000004b087348 */ /* 0x000fea0003c00000 */
[----:B------:R0:W1:Y:S02]  /*ddd0*/  SHFL.IDX P2, R225, R74, R73, R72 ;  /* 0x000000494ae17389 */ /* 0x0000640000040048 */
[----:B01----:R-:W-:Y:S05]  /*dde0*/  ENDCOLLECTIVE ;  /* 0x000000000000791b */ /* 0x003fea0003800000 */
.L_x_3682:
[----:B------:R-:W-:Y:S02]  /*ddf0*/  MOV R77, R236 ;  /* 0x000000ec004d7202 */ /* 0x000fe40000000f00 */
[----:B------:R-:W-:Y:S02]  /*de00*/  MOV R74, R83 ;  /* 0x00000053004a7202 */ /* 0x000fe40000000f00 */
[----:B------:R-:W-:-:S07]  /*de10*/  MOV R237, R225 ;  /* 0x000000e100ed7202 */ /* 0x000fce0000000f00 */
[----:B------:R-:W-:Y:S05]  /*de20*/  WARPSYNC.COLLECTIVE R75, `(.L_x_3683) ;  /* 0x000000004b087348 */ /* 0x000fea0003c00000 */
[----:B------:R0:W1:Y:S02]  /*de30*/  SHFL.IDX P2, R225, R74, R73, R72 ;  /* 0x000000494ae17389 */ /* 0x0000640000040048 */
[----:B01----:R-:W-:Y:S05]  /*de40*/  ENDCOLLECTIVE ;  /* 0x000000000000791b */ /* 0x003fea0003800000 */
.L_x_3683:
[----:B------:R-:W-:Y:S01]  /*de50*/  MOV R238, R225 ;  /* 0x000000e100ee7202 */ /* 0x000fe20000000f00 */
[----:B------:R-:W-:Y:S06]  /*de60*/  BRA `(.L_x_3684) ;  /* 0xffffffa400d87947 */ /* 0x000fec000383ffff */
.L_x_3685:
        /* <DEDUP_REMOVED lines=9> */
.L_x_18682:


//--------------------- .text._Z25selective_scan_bwd_kernelI32Selective_Scan_bwd_kernel_traitsILi128ELi16ELb1ELb0ELb1ELb0ELb0EN3c104HalfENS1_7complexIfEEEEv12SSMParamsBwd --------------------------
	.section	.text._Z25selective_scan_bwd_kernelI32Selective_Scan_bwd_kernel_traitsILi128ELi16ELb1ELb0ELb1ELb0ELb0EN3c104HalfENS1_7complexIfEEEEv12SSMParamsBwd,"ax",@progbits
	.align	128
        .global         _Z25selective_scan_bwd_kernelI32Selective_Scan_bwd_kernel_traitsILi128ELi16ELb1ELb0ELb1ELb0ELb0EN3c104HalfENS1_7complexIfEEEEv12SSMParamsBwd
        .type           _Z25selective_scan_bwd_kernelI32Selective_Scan_bwd_kernel_traitsILi128ELi16ELb1ELb0ELb1ELb0ELb0EN3c104HalfENS1_7complexIfEEEEv12SSMParamsBwd,@function
        .size           _Z25selective_scan_bwd_kernelI32Selective_Scan_bwd_kernel_traitsILi128ELi16ELb1ELb0ELb1ELb0ELb0EN3c104HalfENS1_7complexIfEEEEv12SSMParamsBwd,(.L_x_18683 - _Z25selective_scan_bwd_kernelI32Selective_Scan_bwd_kernel_traitsILi128ELi16ELb1ELb0ELb1ELb0ELb0EN3c104HalfENS1_7complexIfEEEEv12SSMParamsBwd)
        .other          _Z25selective_scan_bwd_kernelI32Selective_Scan_bwd_kernel_traitsILi128ELi16ELb1ELb0ELb1ELb0ELb0EN3c104HalfENS1_7complexIfEEEEv12SSMParamsBwd,@"STO_CUDA_ENTRY STV_DEFAULT"
_Z25selective_scan_bwd_kernelI32Selective_Scan_bwd_kernel_traitsILi128ELi16ELb1ELb0ELb1ELb0ELb0EN3c104HalfENS1_7complexIfEEEEv12SSMParamsBwd:
.text._Z25selective_scan_bwd_kernelI32Selective_Scan_bwd_kernel_traitsILi128ELi16ELb1ELb0ELb1ELb0ELb0EN3c104HalfENS1_7complexIfEEEEv12SSMParamsBwd:
[----:B------:R-:W-:Y:S01]  /*0000*/  LDC R1, c[0x0][0x37c] ;  /* 0x0000df00ff017b82 */ /* 0x000fe20000000800 */
[----:B------:R-:W0:Y:S07]  /*0010*/  LDCU.64 UR4, c[0x0][0x458] ;  /* 0x00008b00ff0477ac */ /* 0x000e2e0008000a00 */
[----:B------:R-:W1:Y:S01]  /*0020*/  S2UR UR32, SR_CTAID.Y ;  /* 0x00000000002079c3 */ /* 0x000e620000002600 */
[----:B------:R-:W2:Y:S01]  /*0030*/  LDCU.64 UR6, c[0x0][0x470] ;  /* 0x00008e00ff0677ac */ /* 0x000ea20008000a00 */
[----:B------:R-:W3:Y:S01]  /*0040*/  LDCU.64 UR22, c[0x0][0x358] ;  /* 0x00006b00ff1677ac */ /* 0x000ee20008000a00 */
[----:B------:R-:W4:Y:S01]  /*0050*/  LDCU UR29, c[0x0][0x398] ;  /* 0x00007300ff1d77ac */ /* 0x000f220008000800 */
[----:B------:R-:W5:Y:S01]  /*0060*/  LDCU.128 UR16, c[0x0][0x3f0] ;  /* 0x00007e00ff1077ac */ /* 0x000f620008000c00 */
        /* <DEDUP_REMOVED lines=17> */
[----:B------:R-:W-:-:S04]  /*0180*/  MOV R5, UR7 ;  /* 0x0000000700057c02 */ /* 0x000fc80008000f00 */
[----:B---3--:R3:W3:Y:S04]  /*0190*/  @P0 LDG.E R3, desc[UR22][R2.64] ;  /* 0x0000001602030981 */ /* 0x0086e8000c1e1900 */
[----:B------:R-:W3:Y:S01]  /*01a0*/  @P1 LDG.E R4, desc[UR22][R4.64] ;  /* 0x0000001604041981 */ /* 0x000ee2000c1e1900 */
[----:B----4-:R-:W-:Y:S01]  /*01b0*/  MOV R0, UR29 ;  /* 0x0000001d00007c02 */ /* 0x010fe20008000f00 */
[----:B------:R-:W5:Y:S01]  /*01c0*/  S2UR UR6, SR_CTAID.X ;  /* 0x00000000000679c3 */ /* 0x000f620000002500 */
[----:B------:R-:W-:Y:S02]  /*01d0*/  CS2R R112, SRZ ;  /* 0x0000000000707805 */ /* 0x000fe4000001ff00 */
[----:B------:R-:W-:-:S04]  /*01e0*/  IABS R0, R0 ;  /* 0x0000000000007213 */ /* 0x000fc80000000000 */
[----:B------:R-:W-:-:S13]  /*01f0*/  R2UR UR30, R0 ;  /* 0x00000000001e72ca */ /* 0x000fda00000e0000 */
[----:B------:R-:W4:Y:S01]  /*0200*/  I2F.RP R0, UR30 ;  /* 0x0000001e00007d06 */ /* 0x000f220008209400 */
[----:B-----5:R-:W-:Y:S02]  /*0210*/  UIMAD.WIDE.U32 UR4, UR6, UR16, URZ ;  /* 0x00000010060472a5 */ /* 0x020fe4000f8e00ff */
[----:B0-----:R-:W-:Y:S02]  /*0220*/  UIMAD.WIDE.U32 UR8, UR6, UR36, URZ ;  /* 0x00000024060872a5 */ /* 0x001fe4000f8e00ff */
[----:B------:R-:W-:Y:S02]  /*0230*/  UIMAD UR13, UR6, UR17, UR5 ;  /* 0x00000011060d72a4 */ /* 0x000fe4000f8e0205 */
[----:B------:R-:W-:Y:S01]  /*0240*/  UIMAD UR9, UR6, UR37, UR9 ;  /* 0x00000025060972a4 */ /* 0x000fe2000f8e0209 */
[----:B------:R-:W-:Y:S01]  /*0250*/  UMOV UR12, UR4 ;  /* 0x00000004000c7c82 */ /* 0x000fe20008000000 */
[----:B------:R-:W0:Y:S01]  /*0260*/  LDCU.64 UR16, c[0x0][0x3d0] ;  /* 0x00007a00ff1077ac */ /* 0x000e220008000a00 */
[----:B----4-:R-:W3:Y:S01]  /*0270*/  MUFU.RCP R0, R0 ;  /* 0x0000000000007308 */ /* 0x010ee20000001000 */
[----:B------:R-:W-:-:S02]  /*0280*/  UIMAD.WIDE.U32 UR14, UR32, UR38, UR8 ;  /* 0x00000026200e72a5 */ /* 0x000fc4000f8e0008 */
[----:B------:R-:W-:-:S05]  /*0290*/  UIMAD.WIDE.U32 UR12, UR32, UR18, UR12 ;  /* 0x00000012200c72a5 */ /* 0x000fca000f8e000c */
[----:B------:R-:W4:Y:S01]  /*02a0*/  LDCU.128 UR8, c[0x0][0x460] ;  /* 0x00008c00ff0877ac */ /* 0x000f220008000c00 */
[----:B------:R-:W-:Y:S02]  /*02b0*/  UIMAD UR26, UR32, UR39, UR15 ;  /* 0x00000027201a72a4 */ /* 0x000fe4000f8e020f */
[----:B--2---:R-:W-:Y:S02]  /*02c0*/  ULEA UR15, UR25, 0xfffff800, 0xb ;  /* 0xfffff800190f7891 */ /* 0x004fe4000f8e58ff */
[----:B------:R-:W-:Y:S02]  /*02d0*/  UIMAD UR27, UR32, UR19, UR13 ;  /* 0x00000013201b72a4 */ /* 0x000fe4000f8e020d */
[----:B------:R-:W-:Y:S01]  /*02e0*/  UIADD3 UR13, UP0, UPT, UR15, UR12, URZ ;  /* 0x0000000c0f0d7290 */ /* 0x000fe2000ff1e0ff */
[----:B---3--:R-:W-:Y:S01]  /*02f0*/  IADD3 R2, PT, PT, R0, 0xffffffe, RZ ;  /* 0x0ffffffe00027810 */ /* 0x008fe20007ffe0ff */
[----:B------:R-:W-:Y:S01]  /*0300*/  USHF.R.S32.HI UR24, URZ, 0x1f, UR15 ;  /* 0x0000001fff187899 */ /* 0x000fe2000801140f */
[----:B------:R-:W-:Y:S01]  /*0310*/  IABS R0, UR32 ;  /* 0x0000002000007c13 */ /* 0x000fe20008000000 */
[----:B------:R-:W-:Y:S01]  /*0320*/  UIADD3 UR7, UP2, UPT, UR15, UR14, URZ ;  /* 0x0000000e0f077290 */ /* 0x000fe2000ff5e0ff */
[----:B------:R-:W2:Y:S02]  /*0330*/  LDCU.64 UR18, c[0x0][0x4d8] ;  /* 0x00009b00ff1277ac */ /* 0x000ea40008000a00 */
[----:B------:R-:W3:Y:S01]  /*0340*/  F2I.FTZ.U32.TRUNC.NTZ R2, R2 ;  /* 0x0000000200027305 */ /* 0x000ee2000021f000 */
[----:B------:R-:W-:Y:S01]  /*0350*/  R2UR UR28, R0 ;  /* 0x00000000001c72ca */ /* 0x000fe200000e0000 */
[----:B----4-:R-:W-:-:S02]  /*0360*/  ULEA UR14, UP3, UR7, UR10, 0x1 ;  /* 0x0000000a070e7291 */ /* 0x010fc4000f8608ff */
[----:B------:R-:W-:Y:S01]  /*0370*/  UIADD3.X UR10, UPT, UPT, UR24, UR27, URZ, UP0, !UPT ;  /* 0x0000001b180a7290 */ /* 0x000fe200087fe4ff */
[----:B---3--:R-:W-:-:S13]  /*0380*/  R2UR UR5, R2 ;  /* 0x00000000020572ca */ /* 0x008fda00000e0000 */
[----:B------:R-:W-:-:S07]  /*0390*/  UIADD3 UR4, UPT, UPT, URZ, -UR5, URZ ;  /* 0x80000005ff047290 */ /* 0x000fce000fffe0ff */
[----:B------:R-:W-:Y:S01]  /*03a0*/  UMOV UR12, UR4 ;  /* 0x00000004000c7c82 */ /* 0x000fe20008000000 */
[----:B------:R-:W-:Y:S01]  /*03b0*/  UMOV UR4, URZ ;  /* 0x000000ff00047c82 */ /* 0x000fe20008000000 */
[----:B------:R-:W-:-:S04]  /*03c0*/  UIMAD UR12, UR12, UR30, URZ ;  /* 0x0000001e0c0c72a4 */ /* 0x000fc8000f8e02ff */
[----:B------:R-:W-:Y:S02]  /*03d0*/  UIMAD.WIDE.U32 UR4, UR5, UR12, UR4 ;  /* 0x0000000c050472a5 */ /* 0x000fe4000f8e0004 */
[----:B------:R-:W-:Y:S02]  /*03e0*/  ULEA UR12, UP1, UR13, UR8, 0x1 ;  /* 0x000000080d0c7291 */ /* 0x000fe4000f8208ff */
[----:B------:R-:W-:Y:S02]  /*03f0*/  UIMAD.WIDE.U32 UR4, UR5, UR28, URZ ;  /* 0x0000001c050472a5 */ /* 0x000fe4000f8e00ff */
[----:B------:R-:W-:Y:S02]  /*0400*/  UIADD3.X UR8, UPT, UPT, UR24, UR26, URZ, UP2, !UPT ;  /* 0x0000001a18087290 */ /* 0x000fe400097fe4ff */
[----:B------:R-:W-:Y:S02]  /*0410*/  ULEA.HI.X UR13, UR13, UR9, UR10, 0x1, UP1 ;  /* 0x000000090d0d7291 */ /* 0x000fe400088f0c0a */
[----:B------:R-:W-:Y:S01]  /*0420*/  ULEA.HI.X UR8, UR7, UR11, UR8, 0x1, UP3 ;  /* 0x0000000b07087291 */ /* 0x000fe200098f0c08 */
[----:B------:R-:W3:Y:S02]  /*0430*/  LDCU.64 UR26, c[0x0][0x4a0] ;  /* 0x00009400ff1a77ac */ /* 0x000ee40008000a00 */
[----:B------:R-:W-:Y:S01]  /*0440*/  UMOV UR7, UR5 ;  /* 0x0000000500077c82 */ /* 0x000fe20008000000 */
[----:B-1----:R-:W-:-:S02]  /*0450*/  UIMAD.WIDE.U32 UR4, UR6, UR20, URZ ;  /* 0x00000014060472a5 */ /* 0x002fc4000f8e00ff */
[----:B------:R-:W-:Y:S02]  /*0460*/  UIADD3 UR9, UPT, UPT, -UR7, URZ, URZ ;  /* 0x000000ff07097290 */ /* 0x000fe4000fffe1ff */
[----:B------:R-:W-:Y:S02]  /*0470*/  UIMAD UR5, UR6, UR21, UR5 ;  /* 0x00000015060572a4 */ /* 0x000fe4000f8e0205 */
[----:B------:R-:W-:Y:S02]  /*0480*/  UIMAD UR9, UR30, UR9, UR28 ;  /* 0x000000091e0972a4 */ /* 0x000fe4000f8e021c */
[----:B--2---:R-:W-:Y:S02]  /*0490*/  USHF.R.U64 UR20, UR18, 0x1, UR19 ;  /* 0x0000000112147899 */ /* 0x004fe40008001213 */
[----:B------:R-:W-:Y:S02]  /*04a0*/  UISETP.GT.U32.AND UP2, UPT, UR30, UR9, UPT ;  /* 0x000000091e00728c */ /* 0x000fe4000bf44070 */
[----:B------:R-:W-:-:S02]  /*04b0*/  USHF.R.U32.HI UR21, URZ, 0x1, UR19 ;  /* 0x00000001ff157899 */ /* 0x000fc40008011613 */
[----:B0-----:R-:W-:Y:S01]  /*04c0*/  UIMAD.WIDE.U32 UR10, UR6, UR16, URZ ;  /* 0x00000010060a72a5 */ /* 0x001fe2000f8e00ff */
[----:B------:R-:W0:Y:S01]  /*04d0*/  LDCU.64 UR18, c[0x0][0x528] ;  /* 0x0000a500ff1277ac */ /* 0x000e220008000a00 */
[----:B---3--:R-:W-:-:S05]  /*04e0*/  UIMAD.WIDE.U32 UR4, UR32, UR26, UR4 ;  /* 0x0000001a200472a5 */ /* 0x008fca000f8e0004 */
[----:B------:R-:W-:Y:S02]  /*04f0*/  @!UP2 UIADD3 UR9, UPT, UPT, UR9, -UR30, URZ ;  /* 0x8000001e0909a290 */ /* 0x000fe4000fffe0ff */
[----:B------:R-:W-:Y:S02]  /*0500*/  @!UP2 UIADD3 UR7, UPT, UPT, UR7, 0x1, URZ ;  /* 0x000000010707a890 */ /* 0x000fe4000fffe0ff */
[----:B------:R-:W-:Y:S02]  /*0510*/  UISETP.GE.U32.AND UP0, UPT, UR9, UR30, UPT ;  /* 0x0000001e0900728c */ /* 0x000fe4000bf06070 */
[----:B------:R-:W-:Y:S02]  /*0520*/  ULOP3.LUT UR9, UR32, UR29, URZ, 0x3c, !UPT ;  /* 0x0000001d20097292 */ /* 0x000fe4000f8e3cff */
[----:B------:R-:W-:Y:S02]  /*0530*/  UIMAD UR11, UR6, UR17, UR11 ;  /* 0x00000011060b72a4 */ /* 0x000fe4000f8e020b */
[----:B------:R-:W-:-:S02]  /*0540*/  UISETP.GE.AND UP2, UPT, UR9, URZ, UPT ;  /* 0x000000ff0900728c */ /* 0x000fc4000bf46270 */
[----:B------:R-:W-:Y:S02]  /*0550*/  UISETP.NE.AND UP1, UPT, UR29, URZ, UPT ;  /* 0x000000ff1d00728c */ /* 0x000fe4000bf25270 */
[----:B------:R-:W-:Y:S01]  /*0560*/  UIMAD UR5, UR32, UR27, UR5 ;  /* 0x0000001b200572a4 */ /* 0x000fe2000f8e0205 */
[----:B------:R-:W1:Y:S01]  /*0570*/  LDCU.64 UR16, c[0x0][0x3e8] ;  /* 0x00007d00ff1077ac */ /* 0x000e620008000a00 */
[----:B------:R-:W2:Y:S01]  /*0580*/  LDCU.64 UR26, c[0x0][0x4e0] ;  /* 0x00009c00ff1a77ac */ /* 0x000ea20008000a00 */
[----:B------:R-:W-:Y:S02]  /*0590*/  @UP0 UIADD3 UR7, UPT, UPT, UR7, 0x1, URZ ;  /* 0x0000000107070890 */ /* 0x000fe4000fffe0ff */
[----:B------:R-:W-:Y:S02]  /*05a0*/  UISETP.NE.U32.AND UP0, UPT, UR34, URZ, UPT ;  /* 0x000000ff2200728c */ /* 0x000fe4000bf05070 */
[----:B------:R-:W-:Y:S02]  /*05b0*/  UIADD3 UR15, UP3, UPT, UR15, UR4, URZ ;  /* 0x000000040f0f7290 */ /* 0x000fe4000ff7e0ff */
[----:B------:R-:W-:-:S02]  /*05c0*/  UISETP.NE.AND.EX UP0, UPT, UR35, URZ, UPT, UP0 ;  /* 0x000000ff2300728c */ /* 0x000fc4000bf05300 */
[----:B------:R-:W-:Y:S02]  /*05d0*/  UIADD3.X UR24, UPT, UPT, UR24, UR5, URZ, UP3, !UPT ;  /* 0x0000000518187290 */ /* 0x000fe40009ffe4ff */
[----:B------:R-:W-:Y:S02]  /*05e0*/  @!UP2 UIADD3 UR7, UPT, UPT, -UR7, URZ, URZ ;  /* 0x000000ff0707a290 */ /* 0x000fe4000fffe1ff */
[----:B------:R-:W-:Y:S02]  /*05f0*/  @!UP1 ULOP3.LUT UR7, URZ, UR29, URZ, 0x33, !UPT ;  /* 0x0000001dff079292 */ /* 0x000fe4000f8e33ff */
[----:B0-----:R-:W-:Y:S02]  /*0600*/  ULEA UR18, UP2, UR15, UR18, 0x1 ;  /* 0x000000120f127291 */ /* 0x001fe4000f8408ff */
[----:B------:R-:W-:Y:S02]  /*0610*/  USHF.R.S32.HI UR4, URZ, 0x1f, UR7 ;  /* 0x0000001fff047899 */ /* 0x000fe40008011407 */
[----:B------:R-:W-:-:S02]  /*0620*/  ULEA.HI.X UR15, UR15, UR19, UR24, 0x1, UP2 ;  /* 0x000000130f0f7291 */ /* 0x000fc400090f0c18 */
[----:B-1----:R-:W-:Y:S02]  /*0630*/  UIMAD.WIDE.U32 UR10, UR7, UR16, UR10 ;  /* 0x00000010070a72a5 */ /* 0x002fe4000f8e000a */
[----:B------:R-:W-:Y:S01]  /*0640*/  UIMAD UR5, UR4, UR16, URZ ;  /* 0x00000010040572a4 */ /* 0x000fe2000f8e02ff */
[----:B------:R-:W0:Y:S01]  /*0650*/  @UP0 LDCU UR24, c[0x0][0x384] ;  /* 0x00007080ff1807ac */ /* 0x000e220008000800 */
[----:B--2---:R-:W-:Y:S02]  /*0660*/  UIMAD UR16, UR4, UR26, URZ ;  /* 0x0000001a041072a4 */ /* 0x004fe4000f8e02ff */
[----:B------:R-:W-:Y:S02]  /*0670*/  UIMAD UR9, UR7, UR17, UR5 ;  /* 0x00000011070972a4 */ /* 0x000fe4000f8e0205 */
[----:B------:R-:W-:Y:S02]  /*0680*/  UIMAD.WIDE.U32 UR4, UR7, UR26, URZ ;  /* 0x0000001a070472a5 */ /* 0x000fe4000f8e00ff */
[----:B------:R-:W-:Y:S01]  /*0690*/  UIMAD UR17, UR7, UR27, UR16 ;  /* 0x0000001b071172a4 */ /* 0x000fe2000f8e0210 */
[----:B------:R-:W1:Y:S01]  /*06a0*/  LDCU.64 UR26, c[0x0][0x540] ;  /* 0x0000a800ff1a77ac */ /* 0x000e620008000a00 */
[----:B------:R-:W2:Y:S01]  /*06b0*/  @UP0 LDCU UR28, c[0x0][0x38c] ;  /* 0x00007180ff1c07ac */ /* 0x000ea20008000800 */
[----:B------:R-:W3:Y:S01]  /*06c0*/  LDCU.64 UR30, c[0x0][0x450] ;  /* 0x00008a00ff1e77ac */ /* 0x000ee20008000a00 */
[----:B------:R-:W-:Y:S01]  /*06d0*/  ULEA UR7, UR25, 0xfffff000, 0xc ;  /* 0xfffff00019077891 */ /* 0x000fe2000f8e60ff */
[----:B------:R-:W4:Y:S03]  /*06e0*/  @UP0 LDCU.64 UR34, c[0x0][0x480] ;  /* 0x00009000ff2207ac */ /* 0x000f260008000a00 */
[----:B------:R-:W-:-:S02]  /*06f0*/  UIADD3 UR16, UP1, UPT, UR7, UR10, URZ ;  /* 0x0000000a07107290 */ /* 0x000fc4000ff3e0ff */
[----:B------:R-:W-:Y:S02]  /*0700*/  UIADD3 UR9, UPT, UPT, UR11, UR9, URZ ;  /* 0x000000090b097290 */ /* 0x000fe4000fffe0ff */
[----:B------:R-:W-:Y:S02]  /*0710*/  UIADD3 UR5, UPT, UPT, UR5, UR17, URZ ;  /* 0x0000001105057290 */ /* 0x000fe4000fffe0ff */
[----:B------:R-:W-:Y:S02]  /*0720*/  ULEA.HI.X.SX32 UR7, UR7, UR9, 0x1, UP1 ;  /* 0x0000000907077291 */ /* 0x000fe400088f0eff */
[----:B------:R-:W-:Y:S02]  /*0730*/  UIMAD UR21, UR21, UR6, URZ ;  /* 0x00000006151572a4 */ /* 0x000fe4000f8e02ff */
[----:B0-----:R-:W-:Y:S02]  /*0740*/  @UP0 UIMAD UR9, UR6, UR24, UR32 ;  /* 0x00000018060902a4 */ /* 0x001fe4000f8e0220 */
[----:B------:R-:W-:-:S02]  /*0750*/  UIMAD.WIDE.U32 UR10, UR6, UR20, UR4 ;  /* 0x00000014060a72a5 */ /* 0x000fc4000f8e0004 */
[----:B------:R-:W-:Y:S02]  /*0760*/  @UP0 UIMAD UR4, UR9, UR25, URZ ;  /* 0x00000019090402a4 */ /* 0x000fe4000f8e02ff */
[----:B------:R-:W-:Y:S02]  /*0770*/  UIADD3 UR5, UPT, UPT, UR11, UR21, URZ ;  /* 0x000000150b057290 */ /* 0x000fe4000fffe0ff */
[----:B-1----:R-:W-:Y:S02]  /*0780*/  ULEA UR9, UP1, UR10, UR26, 0x3 ;  /* 0x0000001a0a097291 */ /* 0x002fe4000f8218ff */
[----:B--2---:R-:W-:Y:S02]  /*0790*/  @UP0 UIMAD UR11, UR4, UR28, URZ ;  /* 0x0000001c040b02a4 */ /* 0x004fe4000f8e02ff */
[----:B---3--:R-:W-:Y:S02]  /*07a0*/  ULEA UR19, UP2, UR16, UR30, 0x1 ;  /* 0x0000001e10137291 */ /* 0x008fe4000f8408ff */
[----:B------:R-:W-:Y:S01]  /*07b0*/  ULEA.HI.X UR10, UR10, UR27, UR5, 0x3, UP1 ;  /* 0x0000001b0a0a7291 */ /* 0x000fe200088f1c05 */
[----:B------:R-:W-:-:S02]  /*07c0*/  UMOV UR4, URZ ;  /* 0x000000ff00047c82 */ /* 0x000fc40008000000 */
[----:B------:R-:W-:Y:S01]  /*07d0*/  UMOV UR5, URZ ;  /* 0x000000ff00057c82 */ /* 0x000fe20008000000 */
[----:B----4-:R-:W-:Y:S02]  /*07e0*/  @UP0 UIMAD.WIDE UR4, UR11, 0x10, UR34 ;  /* 0x000000100b0408a5 */ /* 0x010fe4000f8e0222 */
[----:B------:R-:W-:Y:S02]  /*07f0*/  ULEA.HI.X UR16, UR16, UR31, UR7, 0x1, UP2 ;  /* 0x0000001f10107291 */ /* 0x000fe400090f0c07 */
[----:B------:R-:W-:Y:S01]  /*0800*/  UISETP.GE.AND UP0, UPT, UR25, 0x1, UPT ;  /* 0x000000011900788c */ /* 0x000fe2000bf06270 */
[----:B------:R-:W-:Y:S01]  /*0810*/  UMOV UR7, URZ ;  /* 0x000000ff00077c82 */ /* 0x000fe20008000000 */
[----:B------:R-:W-:Y:S01]  /*0820*/  UMOV UR6, URZ ;  /* 0x000000ff00067c82 */ /* 0x000fe20008000000 */
[----:B------:R-:W-:Y:S02]  /*0830*/  @P0 R2UR UR7, R3 ;  /* 0x00000000030702ca */ /* 0x000fe400000e0000 */
[----:B------:R-:W-:-:S04]  /*0840*/  @P1 R2UR UR6, R4 ;  /* 0x00000000040612ca */ /* 0x000fc800000e0000 */
[----:B------:R-:W-:Y:S11]  /*0850*/  BRA.U !UP0, `(.L_x_3686) ;  /* 0x00000099080c7547 */ /* 0x000ff6000b800000 */
[----:B------:R-:W0:Y:S01]  /*0860*/  S2R R3, SR_CgaCtaId ;  /* 0x0000000000037919 */ /* 0x000e220000008800 */
[----:B------:R-:W-:Y:S02]  /*0870*/  MOV R0, 0x400 ;  /* 0x0000040000007802 */ /* 0x000fe40000000f00 */
[----:B------:R-:W-:Y:S01]  /*0880*/  CS2R R112, SRZ ;  /* 0x0000000000707805 */ /* 0x000fe2000001ff00 */
[----:B------:R-:W1:Y:S01]  /*0890*/  LDCU UR11, c[0x0][0x394] ;  /* 0x00007280ff0b77ac */ /* 0x000e620008000800 */
[----:B------:R-:W2:Y:S01]  /*08a0*/  S2R R111, SR_TID.X ;  /* 0x00000000006f7919 */ /* 0x000ea20000002100 */
[----:B------:R-:W-:Y:S01]  /*08b0*/  UMOV UR17, UR8 ;  /* 0x0000000800117c82 */ /* 0x000fe20008000000 */
[----:B0-----:R-:W-:-:S04]  /*08c0*/  LEA R0, R3, R0, 0x18 ;  /* 0x0000000003007211 */ /* 0x001fc800078ec0ff */
[----:B------:R-:W-:Y:S02]  /*08d0*/  IADD3 R0, PT, PT, R0, 0x6370, RZ ;  /* 0x0000637000007810 */ /* 0x000fe40007ffe0ff */
[C---:B--2---:R-:W-:Y:S02]  /*08e0*/  LEA.HI R108, R111.reuse, R111, RZ, 0x1e ;  /* 0x0000006f6f6c7211 */ /* 0x044fe400078ff0ff */
[C---:B------:R-:W-:Y:S01]  /*08f0*/  LOP3.LUT R110, R111.reuse, 0x1f, RZ, 0xc0, !PT ;  /* 0x0000001f6f6e7812 */ /* 0x040fe200078ec0ff */
[C---:B------:R-:W-:Y:S01]  /*0900*/  IMAD R105, R111.reuse, 0x50, R0 ;  /* 0x000000506f697824 */ /* 0x040fe200078e0200 */
[----:B------:R-:W-:Y:S02]  /*0910*/  IADD3 R109, PT, PT, R111, 0x200, RZ ;  /* 0x000002006f6d7810 */ /* 0x000fe40007ffe0ff */
[----:B-1----:R-:W-:-:S07]  /*0920*/  LEA R108, R108, R0, 0x4 ;  /* 0x000000006c6c7211 */ /* 0x002fce00078e20ff */
.L_x_3787:
[----:B0-----:R-:W0:Y:S01]  /*0930*/  S2R R104, SR_TID.X ;  /* 0x0000000000687919 */ /* 0x001e220000002100 */
[----:B------:R-:W-:Y:S02]  /*0940*/  MOV R2, UR12 ;  /* 0x0000000c00027c02 */ /* 0x000fe40008000f00 */
[----:B------:R-:W-:Y:S01]  /*0950*/  MOV R3, UR13 ;  /* 0x0000000d00037c02 */ /* 0x000fe20008000f00 */
[----:B------:R-:W-:Y:S01]  /*0960*/  BAR.SYNC.DEFER_BLOCKING 0x0 ;  /* 0x0000000000007b1d */ /* 0x000fe20000010000 */
[----:B0-----:R-:W-:-:S04]  /*0970*/  SHF.L.U32 R0, R104, 0x1, RZ ;  /* 0x0000000168007819 */ /* 0x001fc800000006ff */
[----:B------:R-:W-:-:S04]  /*0980*/  LOP3.LUT R0, R0, 0x7c0, RZ, 0xc0, !PT ;  /* 0x000007c000007812 */ /* 0x000fc800078ec0ff */
[----:B------:R-:W-:-:S05]  /*0990*/  LOP3.LUT R5, R0, 0x1f, R111, 0xf8, !PT ;  /* 0x0000001f00057812 */ /* 0x000fca00078ef86f */
        /* <DEDUP_REMOVED lines=20> */
[----:B----4-:R-:W4:Y:S04]  /*0ae0*/  LDG.E.128 R28, desc[UR22][R12.64] ;  /* 0x000000160c1c7981 */ /* 0x010f28000c1e1d00 */
        /* <DEDUP_REMOVED lines=14> */
[----:B------:R-:W-:-:S02]  /*0bd0*/  HADD2.F32 R99, -RZ, R20.H1_H1 ;  /* 0x30000014ff637230 */ /* 0x000fc40000004100 */
[----:B------:R-:W-:Y:S02]  /*0be0*/  HFMA2 R84, -RZ, RZ, 0, 0 ;  /* 0x00000000ff547431 */ /* 0x000fe400000001ff */
        /* <DEDUP_REMOVED lines=8> */
[--C-:B---3--:R-:W-:Y:S01]  /*0c70*/  HADD2.F32 R86, -RZ, R27.reuse.H0_H0 ;  /* 0x2000001bff567230 */ /* 0x108fe20000004100 */
[----:B------:R-:W-:Y:S01]  /*0c80*/  CS2R R54, SRZ ;  /* 0x0000000000367805 */ /* 0x000fe2000001ff00 */
[----:B------:R-:W-:Y:S01]  /*0c90*/  HADD2.F32 R85, -RZ, R27.H1_H1 ;  /* 0x3000001bff557230 */ /* 0x000fe20000004100 */
[----:B------:R-:W-:Y:S01]  /*0ca0*/  CS2R R52, SRZ ;  /* 0x0000000000347805 */ /* 0x000fe2000001ff00 */
[----:B------:R-:W-:Y:S01]  /*0cb0*/  HADD2.F32 R94, -RZ, R23.H0_H0 ;  /* 0x20000017ff5e7230 */ /* 0x000fe20000004100 */
[----:B------:R-:W-:Y:S01]  /*0cc0*/  CS2R R50, SRZ ;  /* 0x0000000000327805 */ /* 0x000fe2000001ff00 */
[--C-:B------:R-:W-:Y:S01]  /*0cd0*/  HADD2.F32 R88, -RZ, R26.reuse.H0_H0 ;  /* 0x2000001aff587230 */ /* 0x100fe20000004100 */
[----:B------:R-:W-:Y:S01]  /*0ce0*/  MOV R49, RZ ;  /* 0x000000ff00317202 */ /* 0x000fe20000000f00 */
[----:B------:R-:W-:-:S02]  /*0cf0*/  HADD2.F32 R87, -RZ, R26.H1_H1 ;  /* 0x3000001aff577230 */ /* 0x000fc40000004100 */
[----:B------:R-:W-:Y:S02]  /*0d00*/  HADD2.F32 R93, -RZ, R23.H1_H1 ;  /* 0x30000017ff5d7230 */ /* 0x000fe40000004100 */
[--C-:B------:R-:W-:Y:S02]  /*0d10*/  HADD2.F32 R90, -RZ, R25.reuse.H0_H0 ;  /* 0x20000019ff5a7230 */ /* 0x100fe40000004100 */
[----:B------:R-:W-:Y:S02]  /*0d20*/  HADD2.F32 R89, -RZ, R25.H1_H1 ;  /* 0x30000019ff597230 */ /* 0x000fe40000004100 */
        /* <DEDUP_REMOVED lines=57> */
[----:B------:R-:W-:Y:S01]  /*10c0*/  UISETP.NE.AND UP0, UPT, UR11, 0x1, UPT ;  /* 0x000000010b00788c */ /* 0x000fe2000bf05270 */
[--C-:B------:R-:W-:Y:S02]  /*10d0*/  HADD2.F32 R17, -RZ, R8.reuse.H0_H0 ;  /* 0x20000008ff117230 */ /* 0x100fe40000004100 */
[----:B------:R-:W-:Y:S01]  /*10e0*/  FADD.FTZ R32, R28, R28 ;  /* 0x0000001c1c207221 */ /* 0x000fe20000010000 */
[----:B------:R-:W-:Y:S02]  /*10f0*/  HADD2.F32 R16, -RZ, R8.H1_H1 ;  /* 0x30000008ff107230 */ /* 0x000fe40000004100 */
[----:B------:R-:W-:Y:S01]  /*1100*/  FADD.FTZ R28, R12, R12 ;  /* 0x0000000c0c1c7221 */ /* 0x000fe20000010000 */
[----:B------:R-:W-:Y:S01]  /*1110*/  HADD2.F32 R13, -RZ, R10.H0_H0 ;  /* 0x2000000aff0d7230 */ /* 0x000fe20000004100 */
[----:B------:R-:W-:Y:S01]  /*1120*/  PLOP3.LUT P1, PT, PT, PT, UP0, 0x80, 0x8 ;  /* 0x000000000008781c */ /* 0x000fe20003f2f008 */
[--C-:B------:R-:W-:Y:S02]  /*1130*/  HADD2.F32 R15, -RZ, R9.reuse.H0_H0 ;  /* 0x20000009ff0f7230 */ /* 0x100fe40000004100 */
[----:B------:R-:W-:Y:S01]  /*1140*/  FADD.FTZ R31, R3, R3 ;  /* 0x00000003031f7221 */ /* 0x000fe20000010000 */
[----:B------:R-:W-:-:S02]  /*1150*/  HADD2.F32 R14, -RZ, R9.H1_H1 ;  /* 0x30000009ff0e7230 */ /* 0x000fc40000004100 */
[----:B------:R-:W-:Y:S01]  /*1160*/  FADD.FTZ R30, R2, R2 ;  /* 0x00000002021e7221 */ /* 0x000fe20000010000 */
[----:B------:R-:W-:Y:S02]  /*1170*/  HADD2.F32 R10, -RZ, R10.H1_H1 ;  /* 0x3000000aff0a7230 */ /* 0x000fe40000004100 */
[----:B------:R-:W-:Y:S01]  /*1180*/  FADD.FTZ R0, R0, R0 ;  /* 0x0000000000007221 */ /* 0x000fe20000010000 */
[----:B------:R-:W-:Y:S02]  /*1190*/  HADD2.F32 R8, -RZ, R11.H0_H0 ;  /* 0x2000000bff087230 */ /* 0x000fe40000004100 */
[----:B------:R-:W-:Y:S01]  /*11a0*/  FADD.FTZ R29, R29, R29 ;  /* 0x0000001d1d1d7221 */ /* 0x000fe20000010000 */
[----:B------:R-:W-:Y:S02]  /*11b0*/  HADD2.F32 R60, -RZ, R4.H0_H0 ;  /* 0x20000004ff3c7230 */ /* 0x000fe40000004100 */
[----:B------:R-:W-:Y:S01]  /*11c0*/  FADD.FTZ R12, R10, UR6 ;  /* 0x000000060a0c7e21 */ /* 0x000fe20008010000 */
[----:B------:R-:W-:-:S02]  /*11d0*/  HADD2.F32 R61, -RZ, R5.H0_H0 ;  /* 0x20000005ff3d7230 */ /* 0x000fc40000004100 */
[----:B------:R-:W-:Y:S01]  /*11e0*/  FADD.FTZ R27, R27, R27 ;  /* 0x0000001b1b1b7221 */ /* 0x000fe20000010000 */
[----:B------:R-:W-:Y:S02]  /*11f0*/  HADD2.F32 R9, -RZ, R11.H1_H1 ;  /* 0x3000000bff097230 */ /* 0x000fe40000004100 */
[----:B------:R-:W-:Y:S01]  /*1200*/  FADD.FTZ R11, R8, UR6 ;  /* 0x00000006080b7e21 */ /* 0x000fe20008010000 */
[----:B------:R-:W-:Y:S02]  /*1210*/  HADD2.F32 R4, -RZ, R4.H1_H1 ;  /* 0x30000004ff047230 */ /* 0x000fe40000004100 */
[----:B------:R-:W-:Y:S01]  /*1220*/  FADD.FTZ R26, R26, R26 ;  /* 0x0000001a1a1a7221 */ /* 0x000fe20000010000 */
[----:B------:R-:W-:Y:S02]  /*1230*/  HADD2.F32 R5, -RZ, R5.H1_H1 ;  /* 0x30000005ff057230 */ /* 0x000fe40000004100 */
[----:B------:R-:W-:Y:S01]  /*1240*/  FADD.FTZ R10, R9, UR6 ;  /* 0x00000006090a7e21 */ /* 0x000fe20008010000 */
[----:B------:R-:W-:-:S02]  /*1250*/  HADD2.F32 R62, -RZ, R6.H0_H0 ;  /* 0x20000006ff3e7230 */ /* 0x000fc40000004100 */
[----:B------:R-:W-:Y:S01]  /*1260*/  FADD.FTZ R8, R4, UR6 ;  /* 0x0000000604087e21 */ /* 0x000fe20008010000 */
[----:B------:R-:W-:Y:S02]  /*1270*/  HADD2.F32 R63, -RZ, R6.H1_H1 ;  /* 0x30000006ff3f7230 */ /* 0x000fe40000004100 */
[----:B------:R-:W-:Y:S01]  /*1280*/  FADD.FTZ R6, R5, UR6 ;  /* 0x0000000605067e21 */ /* 0x000fe20008010000 */
[--C-:B------:R-:W-:Y:S02]  /*1290*/  HADD2.F32 R64, -RZ, R7.reuse.H0_H0 ;  /* 0x20000007ff407230 */ /* 0x100fe40000004100 */
[----:B------:R-:W-:Y:S01]  /*12a0*/  FADD.FTZ R25, R25, R25 ;  /* 0x0000001919197221 */ /* 0x000fe20000010000 */
[----:B------:R-:W-:Y:S02]  /*12b0*/  HADD2.F32 R65, -RZ, R7.H1_H1 ;  /* 0x30000007ff417230 */ /* 0x000fe40000004100 */
        /* <DEDUP_REMOVED lines=10> */
[----:B------:R-:W-:Y:S01]  /*1360*/  FADD.FTZ R15, R15, UR6 ;  /* 0x000000060f0f7e21 */ /* 0x000fe20008010000 */
[----:B------:R-:W-:Y:S01]  /*1370*/  FADD.FTZ R14, R14, UR6 ;  /* 0x000000060e0e7e21 */ /* 0x000fe20008010000 */
[----:B------:R-:W-:Y:S01]  /*1380*/  FADD.FTZ R13, R13, UR6 ;  /* 0x000000060d0d7e21 */ /* 0x000fe20008010000 */
[----:B------:R-:W-:Y:S01]  /*1390*/  FADD.FTZ R9, R60, UR6 ;  /* 0x000000063c097e21 */ /* 0x000fe20008010000 */
[----:B------:R-:W-:Y:S01]  /*13a0*/  ISETP.EQ.AND P1, PT, R110, RZ, P1 ;  /* 0x000000ff6e00720c */ /* 0x000fe20000f22270 */
        /* <DEDUP_REMOVED lines=11> */
[----:B------:R-:W0:Y:S01]  /*1460*/  LDCU.128 UR24, c[0x0][0x3a0] ;  /* 0x00007400ff1877ac */ /* 0x000e220008000c00 */
[----:B------:R-:W0:Y:S01]  /*1470*/  LDCU.128 UR28, c[0x0][0x440] ;  /* 0x00008800ff1c77ac */ /* 0x000e220008000c00 */
[----:B------:R-:W-:-:S05]  /*1480*/  UMOV UR8, URZ ;  /* 0x000000ff00087c82 */ /* 0x000fca0008000000 */
.L_x_3786:
[----:B0-----:R-:W-:-:S04]  /*1490*/  UIMAD.WIDE.U32 UR20, UR32, UR24, URZ ;  /* 0x00000018201472a5 */ /* 0x001fc8000f8e00ff */
[----:B------:R-:W-:-:S04]  /*14a0*/  UIMAD UR21, UR32, UR25, UR21 ;  /* 0x00000019201572a4 */ /* 0x000fc8000f8e0215 */
[----:B------:R-:W-:-:S04]  /*14b0*/  UIMAD.WIDE.U32 UR20, UR8, UR26, UR20 ;  /* 0x0000001a081472a5 */ /* 0x000fc8000f8e0014 */
[----:B------:R-:W-:Y:S02]  /*14c0*/  UIMAD UR21, UR8, UR27, UR21 ;  /* 0x0000001b081572a4 */ /* 0x000fe4000f8e0215 */
[----:B------:R-:W-:-:S04]  /*14d0*/  ULEA UR33, UP0, UR20, UR28, 0x3 ;  /* 0x0000001c14217291 */ /* 0x000fc8000f8018ff */
[----:B------:R-:W-:Y:S02]  /*14e0*/  ULEA.HI.X UR20, UR20, UR29, UR21, 0x3, UP0 ;  /* 0x0000001d14147291 */ /* 0x000fe400080f1c15 */
[----:B------:R-:W-:-:S04]  /*14f0*/  MOV R78, UR33 ;  /* 0x00000021004e7c02 */ /* 0x000fc80008000f00 */
[----:B---3--:R-:W-:-:S06]  /*1500*/  MOV R79, UR20 ;  /* 0x00000014004f7c02 */ /* 0x008fcc0008000f00 */
[----:B------:R-:W5:Y:S01]  /*1510*/  LDG.E.64 R78, desc[UR22][R78.64] ;  /* 0x000000164e4e7981 */ /* 0x000f62000c1e1b00 */
[----:B--2---:R-:W-:Y:S01]  /*1520*/  UIMAD.WIDE.U32 UR20, UR8, UR34, URZ ;  /* 0x00000022081472a5 */ /* 0x004fe2000f8e00ff */
[----:B------:R-:W0:Y:S03]  /*1530*/  S2R R104, SR_TID.X ;  /* 0x0000000000687919 */ /* 0x000e260000002100 */
[----:B------:R-:W-:Y:S02]  /*1540*/  UIMAD UR21, UR8, UR35, UR21 ;  /* 0x00000023081572a4 */ /* 0x000fe4000f8e0215 */
[----:B------:R-:W-:-:S04]  /*1550*/  ULEA UR33, UP0, UR20, UR19, 0x1 ;  /* 0x0000001314217291 */ /* 0x000fc8000f8008ff */
[----:B------:R-:W-:Y:S02]  /*1560*/  ULEA.HI.X UR20, UR20, UR16, UR21, 0x1, UP0 ;  /* 0x0000001014147291 */ /* 0x000fe400080f0c15 */
[----:B------:R-:W-:-:S04]  /*1570*/  MOV R106, UR33 ;  /* 0x00000021006a7c02 */ /* 0x000fc80008000f00 */
[----:B------:R-:W-:Y:S02]  /*1580*/  MOV R107, UR20 ;  /* 0x00000014006b7c02 */ /* 0x000fe40008000f00 */
[----:B0-----:R-:W-:-:S04]  /*1590*/  SHF.L.U32 R60, R104, 0x2, RZ ;  /* 0x00000002683c7819 */ /* 0x001fc800000006ff */
[----:B------:R-:W-:-:S04]  /*15a0*/  LOP3.LUT R60, R60, 0xf80, RZ, 0xc0, !PT ;  /* 0x00000f803c3c7812 */ /* 0x000fc800078ec0ff */
[----:B------:R-:W-:-:S05]  /*15b0*/  LOP3.LUT R61, R60, 0x1f, R111, 0xf8, !PT ;  /* 0x0000001f3c3d7812 */ /* 0x000fca00078ef86f */
[----:B------:R-:W-:-:S05]  /*15c0*/  IMAD.WIDE.U32 R106, R61, 0x10, R106 ;  /* 0x000000103d6a7825 */ /* 0x000fca00078e006a */
[----:B------:R-:W2:Y:S04]  /*15d0*/  LDG.E.128 R60, desc[UR22][R106.64] ;  /* 0x000000166a3c7981 */ /* 0x000ea8000c1e1d00 */
[----:B----4-:R-:W2:Y:S04]  /*15e0*/  LDG.E.128 R68, desc[UR22][R106.64+0x400] ;  /* 0x000400166a447981 */ /* 0x010ea8000c1e1d00 */
[----:B------:R-:W2:Y:S04]  /*15f0*/  LDG.E.128 R72, desc[UR22][R106.64+0x600] ;  /* 0x000600166a487981 */ /* 0x000ea8000c1e1d00 */
[----:B------:R0:W2:Y:S01]  /*1600*/  LDG.E.128 R64, desc[UR22][R106.64+0x200] ;  /* 0x000200166a407981 */ /* 0x0000a2000c1e1d00 */
[----:B----4-:R-:W-:-:S04]  /*1610*/  UIMAD.WIDE.U32 UR20, UR32, UR38, URZ ;  /* 0x00000026201472a5 */ /* 0x010fc8000f8e00ff */
[----:B------:R-:W-:-:S04]  /*1620*/  UIMAD UR21, UR32, UR39, UR21 ;  /* 0x00000027201572a4 */ /* 0x000fc8000f8e0215 */
[----:B---3--:R-:W-:-:S04]  /*1630*/  UIMAD.WIDE.U32 UR20, UR8, UR36, UR20 ;  /* 0x00000024081472a5 */ /* 0x008fc8000f8e0014 */
[----:B------:R-:W-:Y:S02]  /*1640*/  UIMAD UR21, UR8, UR37, UR21 ;  /* 0x00000025081572a4 */ /* 0x000fe4000f8e0215 */
[----:B------:R-:W-:-:S04]  /*1650*/  ULEA UR33, UP0, UR20, UR30, 0x3 ;  /* 0x0000001e14217291 */ /* 0x000fc8000f8018ff */
[----:B------:R-:W-:Y:S02]  /*1660*/  ULEA.HI.X UR20, UR20, UR31, UR21, 0x3, UP0 ;  /* 0x0000001f14147291 */ /* 0x000fe400080f1c15 */
[----:B------:R-:W-:-:S04]  /*1670*/  MOV R76, UR33 ;  /* 0x00000021004c7c02 */ /* 0x000fc80008000f00 */
[----:B------:R-:W-:-:S06]  /*1680*/  MOV R77, UR20 ;  /* 0x00000014004d7c02 */ /* 0x000fcc0008000f00 */
[----:B------:R-:W3:Y:S01]  /*1690*/  LDG.E.64 R76, desc[UR22][R76.64] ;  /* 0x000000164c4c7981 */ /* 0x000ee2000c1e1b00 */
[----:B------:R-:W4:Y:S01]  /*16a0*/  S2UR UR33, SR_CgaCtaId ;  /* 0x00000000002179c3 */ /* 0x000f220000008800 */
[----:B------:R-:W-:-:S04]  /*16b0*/  USHF.L.U32 UR48, UR11, 0x8, URZ ;  /* 0x000000080b307899 */ /* 0x000fc800080006ff */
[----:B------:R-:W-:-:S04]  /*16c0*/  UIADD3 UR20, UPT, UPT, UR48, -0x100, URZ ;  /* 0xffffff0030147890 */ /* 0x000fc8000fffe0ff */
[----:B------:R-:W-:-:S04]  /*16d0*/  ULOP3.LUT UR20, UR20, 0x100, URZ, 0xc0, !UPT ;  /* 0x0000010014147892 */ /* 0x000fc8000f8ec0ff */
[----:B------:R-:W-:Y:S01]  /*16e0*/  UIADD3 UR20, UPT, UPT, UR20, UR8, URZ ;  /* 0x0000000814147290 */ /* 0x000fe2000fffe0ff */
[C---:B------:R-:W-:Y:S01]  /*16f0*/  ISETP.NE.AND P0, PT, R104.reuse, RZ, PT ;  /* 0x000000ff6800720c */ /* 0x040fe20003f05270 */
[----:B------:R-:W-:Y:S01]  /*1700*/  UMOV UR21, 0x400 ;  /* 0x0000040000157882 */ /* 0x000fe20000000000 */
[----:B------:R-:W-:Y:S01]  /*1710*/  ISETP.NE.AND P2, PT, R104, 0x7f, PT ;  /* 0x0000007f6800780c */ /* 0x000fe20003f45270 */
[----:B------:R-:W-:Y:S01]  /*1720*/  BSSY.RECONVERGENT B0, `(.L_x_3688) ;  /* 0x00000f8000007945 */ /* 0x000fe20003800200 */
[----:B-----5:R-:W-:-:S13]  /*1730*/  R2UR UR44, R79 ;  /* 0x000000004f2c72ca */ /* 0x020fda00000e0000 */
[----:B------:R-:W-:-:S04]  /*1740*/  FMUL.FTZ R79, R16, UR44 ;  /* 0x0000002c104f7c20 */ /* 0x000fc80008410000 */
[----:B0-----:R-:W-:Y:S01]  /*1750*/  FMUL.RZ R106, R79, 0.15915493667125701904 ;  /* 0x3e22f9834f6a7820 */ /* 0x001fe2000040c000 */
[----:B------:R-:W-:-:S04]  /*1760*/  FMUL.FTZ R79, R15, UR44 ;  /* 0x0000002c0f4f7c20 */ /* 0x000fc80008410000 */
[----:B------:R-:W-:Y:S01]  /*1770*/  FMUL.RZ R114, R79, 0.15915493667125701904 ;  /* 0x3e22f9834f727820 */ /* 0x000fe2000040c000 */
[----:B------:R-:W-:-:S04]  /*1780*/  FMUL.FTZ R79, R14, UR44 ;  /* 0x0000002c0e4f7c20 */ /* 0x000fc80008410000 */
[----:B------:R-:W-:Y:S01]  /*1790*/  FMUL.RZ R116, R79, 0.15915493667125701904 ;  /* 0x3e22f9834f747820 */ /* 0x000fe2000040c000 */
[----:B------:R-:W-:-:S04]  /*17a0*/  FMUL.FTZ R79, R13, UR44 ;  /* 0x0000002c0d4f7c20 */ /* 0x000fc80008410000 */
[----:B------:R-:W-:Y:S01]  /*17b0*/  FMUL.RZ R118, R79, 0.15915493667125701904 ;  /* 0x3e22f9834f767820 */ /* 0x000fe2000040c000 */
[----:B------:R-:W-:Y:S01]  /*17c0*/  FMUL.FTZ R79, R12, UR44 ;  /* 0x0000002c0c4f7c20 */ /* 0x000fe20008410000 */
[----:B------:R-:W-:Y:S08]  /*17d0*/  MUFU.SIN R107, R106 ;  /* 0x0000006a006b7308 */ /* 0x000ff00000000400 */
[----:B------:R0:W-:Y:S02]  /*17e0*/  MUFU.COS R145, R106 ;  /* 0x0000006a00917308 */ /* 0x0001e40000000000 */
[----:B0-----:R-:W-:Y:S01]  /*17f0*/  FMUL.RZ R106, R79, 0.15915493667125701904 ;  /* 0x3e22f9834f6a7820 */ /* 0x001fe2000040c000 */
[----:B------:R-:W-:-:S05]  /*1800*/  FMUL.FTZ R79, R11, UR44 ;  /* 0x0000002c0b4f7c20 */ /* 0x000fca0008410000 */
[----:B------:R-:W-:Y:S08]  /*1810*/  MUFU.SIN R115, R114 ;  /* 0x0000007200737308 */ /* 0x000ff00000000400 */
[----:B------:R0:W-:Y:S02]  /*1820*/  MUFU.COS R143, R114 ;  /* 0x00000072008f7308 */ /* 0x0001e40000000000 */
[----:B0-----:R-:W-:Y:S01]  /*1830*/  FMUL.RZ R114, R79, 0.15915493667125701904 ;  /* 0x3e22f9834f727820 */ /* 0x001fe2000040c000 */
[----:B------:R-:W-:-:S05]  /*1840*/  FMUL.FTZ R79, R10, UR44 ;  /* 0x0000002c0a4f7c20 */ /* 0x000fca0008410000 */
[----:B------:R-:W-:Y:S08]  /*1850*/  MUFU.SIN R117, R116 ;  /* 0x0000007400757308 */ /* 0x000ff00000000400 */
[----:B------:R0:W5:Y:S02]  /*1860*/  MUFU.COS R141, R116 ;  /* 0x00000074008d7308 */ /* 0x0001640000000000 */
[----:B0-----:R-:W-:Y:S01]  /*1870*/  FMUL.RZ R116, R79, 0.15915493667125701904 ;  /* 0x3e22f9834f747820 */ /* 0x001fe2000040c000 */
[----:B------:R-:W-:-:S05]  /*1880*/  FMUL.FTZ R79, R9, UR44 ;  /* 0x0000002c094f7c20 */ /* 0x000fca0008410000 */
[----:B------:R-:W-:Y:S08]  /*1890*/  MUFU.SIN R119, R118 ;  /* 0x0000007600777308 */ /* 0x000ff00000000400 */
[----:B-1----:R0:W1:Y:S02]  /*18a0*/  MUFU.COS R139, R118 ;  /* 0x00000076008b7308 */ /* 0x0020640000000000 */
[----:B0-----:R-:W-:Y:S01]  /*18b0*/  FMUL.RZ R118, R79, 0.15915493667125701904 ;  /* 0x3e22f9834f767820 */ /* 0x001fe2000040c000 */
[----:B------:R-:W-:-:S05]  /*18c0*/  FMUL.FTZ R79, R8, UR44 ;  /* 0x0000002c084f7c20 */ /* 0x000fca0008410000 */
[----:B------:R-:W-:Y:S08]  /*18d0*/  MUFU.SIN R121, R106 ;  /* 0x0000006a00797308 */ /* 0x000ff00000000400 */
[----:B------:R0:W4:Y:S02]  /*18e0*/  MUFU.COS R137, R106 ;  /* 0x0000006a00897308 */ /* 0x0001240000000000 */
[----:B0-----:R-:W-:Y:S01]  /*18f0*/  FMUL.RZ R106, R79, 0.15915493667125701904 ;  /* 0x3e22f9834f6a7820 */ /* 0x001fe2000040c000 */
[----:B------:R-:W-:-:S05]  /*1900*/  FMUL.FTZ R79, R7, UR44 ;  /* 0x0000002c074f7c20 */ /* 0x000fca0008410000 */
[----:B------:R-:W-:Y:S08]  /*1910*/  MUFU.SIN R123, R114 ;  /* 0x00000072007b7308 */ /* 0x000ff00000000400 */
[----:B------:R0:W3:Y:S02]  /*1920*/  MUFU.COS R135, R114 ;  /* 0x0000007200877308 */ /* 0x0000e40000000000 */
[----:B0-----:R-:W-:Y:S01]  /*1930*/  FMUL.RZ R114, R79, 0.15915493667125701904 ;  /* 0x3e22f9834f727820 */ /* 0x001fe2000040c000 */
[----:B------:R-:W-:-:S05]  /*1940*/  FMUL.FTZ R79, R6, UR44 ;  /* 0x0000002c064f7c20 */ /* 0x000fca0008410000 */
[----:B------:R-:W-:Y:S08]  /*1950*/  MUFU.SIN R125, R116 ;  /* 0x00000074007d7308 */ /* 0x000ff00000000400 */
[----:B------:R0:W-:Y:S02]  /*1960*/  MUFU.COS R133, R116 ;  /* 0x0000007400857308 */ /* 0x0001e40000000000 */
[----:B0-----:R-:W-:Y:S01]  /*1970*/  FMUL.RZ R116, R79, 0.15915493667125701904 ;  /* 0x3e22f9834f747820 */ /* 0x001fe2000040c000 */
[----:B------:R-:W-:-:S05]  /*1980*/  FMUL.FTZ R79, R5, UR44 ;  /* 0x0000002c054f7c20 */ /* 0x000fca0008410000 */
[----:B------:R-:W-:Y:S08]  /*1990*/  MUFU.SIN R127, R118 ;  /* 0x00000076007f7308 */ /* 0x000ff00000000400 */
[----:B------:R0:W-:Y:S02]  /*19a0*/  MUFU.COS R131, R118 ;  /* 0x0000007600837308 */ /* 0x0001e40000000000 */
[----:B0-----:R-:W-:Y:S01]  /*19b0*/  FMUL.RZ R118, R79, 0.15915493667125701904 ;  /* 0x3e22f9834f767820 */ /* 0x001fe2000040c000 */
[----:B------:R-:W-:-:S04]  /*19c0*/  FMUL.FTZ R79, R4, UR44 ;  /* 0x0000002c044f7c20 */ /* 0x000fc80008410000 */
[----:B------:R-:W-:Y:S01]  /*19d0*/  FMUL.RZ R79, R79, 0.15915493667125701904 ;  /* 0x3e22f9834f4f7820 */ /* 0x000fe2000040c000 */
[----:B------:R-:W-:-:S03]  /*19e0*/  R2UR UR45, R78 ;  /* 0x000000004e2d72ca */ /* 0x000fc600000e0000 */
[----:B------:R-:W-:Y:S08]  /*19f0*/  MUFU.SIN R157, R79 ;  /* 0x0000004f009d7308 */ /* 0x000ff00000000400 */
[----:B------:R0:W-:Y:S01]  /*1a00*/  MUFU.COS R159, R79 ;  /* 0x0000004f009f7308 */ /* 0x0001e20000000000 */
[----:B------:R-:W-:Y:S01]  /*1a10*/  FMUL.FTZ R78, R3, UR44 ;  /* 0x0000002c034e7c20 */ /* 0x000fe20008410000 */
[----:B0-----:R-:W-:-:S04]  /*1a20*/  SHF.L.U32 R79, R104, 0x5, RZ ;  /* 0x00000005684f7819 */ /* 0x001fc800000006ff */
[----:B------:R-:W-:Y:S02]  /*1a30*/  LOP3.LUT R79, R79, 0x7c00, RZ, 0xc0, !PT ;  /* 0x00007c004f4f7812 */ /* 0x000fe400078ec0ff */
[----:B------:R-:W-:Y:S02]  /*1a40*/  MUFU.SIN R147, R106 ;  /* 0x0000006a00937308 */ /* 0x000fe40000000400 */
[----:B------:R-:W-:Y:S01]  /*1a50*/  IADD3 R79, PT, PT, R102, R79, RZ ;  /* 0x0000004f664f7210 */ /* 0x000fe20007ffe0ff */
[----:B------:R-:W-:Y:S01]  /*1a60*/  FMUL.RZ R120, R78, 0.15915493667125701904 ;  /* 0x3e22f9834e787820 */ /* 0x000fe2000040c000 */
[----:B------:R-:W-:-:S04]  /*1a70*/  FMUL.FTZ R78, R2, UR44 ;  /* 0x0000002c024e7c20 */ /* 0x000fc80008410000 */
[----:B------:R0:W-:Y:S01]  /*1a80*/  MUFU.COS R129, R106 ;  /* 0x0000006a00817308 */ /* 0x0001e20000000000 */
[----:B--2---:R2:W-:Y:S01]  /*1a90*/  STS.128 [R79], R60 ;  /* 0x0000003c4f007388 */ /* 0x0045e20000000c00 */
[----:B------:R-:W-:Y:S01]  /*1aa0*/  FMUL.RZ R122, R78, 0.15915493667125701904 ;  /* 0x3e22f9834e7a7820 */ /* 0x000fe2000040c000 */
[----:B0-----:R-:W-:-:S05]  /*1ab0*/  MOV R106, UR45 ;  /* 0x0000002d006a7c02 */ /* 0x001fca0008000f00 */
[----:B------:R-:W-:Y:S01]  /*1ac0*/  MUFU.SIN R153, R116 ;  /* 0x0000007400997308 */ /* 0x000fe20000000400 */
[----:B------:R-:W-:Y:S01]  /*1ad0*/  FMUL.FTZ R78, R106, 1.4426950216293334961 ;  /* 0x3fb8aa3b6a4e7820 */ /* 0x000fe20000410000 */
[----:B--2---:R-:W-:-:S06]  /*1ae0*/  LOP3.LUT R60, R104, 0x3e0, RZ, 0xc0, !PT ;  /* 0x000003e0683c7812 */ /* 0x004fcc00078ec0ff */
[----:B------:R0:W2:Y:S01]  /*1af0*/  MUFU.COS R155, R116 ;  /* 0x00000074009b7308 */ /* 0x0000a20000000000 */
[----:B------:R-:W-:Y:S01]  /*1b00*/  IADD3 R60, PT, PT, R60, R103, RZ ;  /* 0x000000673c3c7210 */ /* 0x000fe20007ffe0ff */
[----:B------:R5:W-:Y:S06]  /*1b10*/  STS.128 [R79+0x400], R68 ;  /* 0x000400444f007388 */ /* 0x000bec0000000c00 */
[----:B------:R-:W-:Y:S01]  /*1b20*/  MUFU.SIN R146, R118 ;  /* 0x0000007600927308 */ /* 0x000fe20000000400 */
[-C--:B0-----:R-:W-:Y:S01]  /*1b30*/  FMUL.FTZ R116, R14, R78.reuse ;  /* 0x0000004e0e747220 */ /* 0x081fe20000410000 */
[----:B------:R0:W-:Y:S06]  /*1b40*/  STS.128 [R79+0x600], R72 ;  /* 0x000600484f007388 */ /* 0x0001ec0000000c00 */
[----:B------:R1:W2:Y:S01]  /*1b50*/  MUFU.COS R148, R118 ;  /* 0x0000007600947308 */ /* 0x0002a20000000000 */
[----:B------:R4:W-:Y:S01]  /*1b60*/  STS.128 [R79+0x200], R64 ;  /* 0x000200404f007388 */ /* 0x0009e20000000c00 */
[----:B-----5:R-:W-:-:S06]  /*1b70*/  FMUL.FTZ R69, R5, R78 ;  /* 0x0000004e05457220 */ /* 0x020fcc0000410000 */
[----:B------:R-:W-:Y:S01]  /*1b80*/  MUFU.SIN R161, R120 ;  /* 0x0000007800a17308 */ /* 0x000fe20000000400 */
[-C--:B-1----:R-:W-:Y:S01]  /*1b90*/  FMUL.FTZ R118, R13, R78.reuse ;  /* 0x0000004e0d767220 */ /* 0x082fe20000410000 */
[----:B0-----:R-:W-:Y:S01]  /*1ba0*/  LEA R72, R60, R101, 0x5 ;  /* 0x000000653c487211 */ /* 0x001fe200078e28ff */
[----:B------:R-:W-:Y:S01]  /*1bb0*/  FMUL.FTZ R73, R2, R78 ;  /* 0x0000004e02497220 */ /* 0x000fe20000410000 */
[----:B------:R-:W-:-:S04]  /*1bc0*/  NOP ;  /* 0x0000000000007918 */ /* 0x000fc80000000000 */
[----:B------:R0:W-:Y:S01]  /*1bd0*/  MUFU.COS R163, R120 ;  /* 0x0000007800a37308 */ /* 0x0001e20000000000 */
[-C--:B----4-:R-:W-:Y:S01]  /*1be0*/  FMUL.FTZ R66, R6, R78.reuse ;  /* 0x0000004e06427220 */ /* 0x090fe20000410000 */
[----:B------:R-:W1:Y:S06]  /*1bf0*/  LDS.128 R60, [R72] ;  /* 0x00000000483c7984 */ /* 0x000e6c0000000c00 */
[----:B------:R-:W-:Y:S01]  /*1c00*/  MUFU.SIN R150, R122 ;  /* 0x0000007a00967308 */ /* 0x000fe20000000400 */
[----:B0-----:R-:W-:-:S07]  /*1c10*/  FMUL.FTZ R120, R12, R78 ;  /* 0x0000004e0c787220 */ /* 0x001fce0000410000 */
[----:B------:R0:W4:Y:S08]  /*1c20*/  MUFU.COS R152, R122 ;  /* 0x0000007a00987308 */ /* 0x0001300000000000 */
[----:B------:R-:W-:Y:S01]  /*1c30*/  MUFU.SIN R149, R114 ;  /* 0x0000007200957308 */ /* 0x000fe20000000400 */
[----:B0-----:R-:W-:-:S07]  /*1c40*/  FMUL.FTZ R122, R11, R78 ;  /* 0x0000004e0b7a7220 */ /* 0x001fce0000410000 */
[----:B------:R0:W5:Y:S02]  /*1c50*/  MUFU.COS R151, R114 ;  /* 0x0000007200977308 */ /* 0x0001640000000000 */
[----:B0-----:R-:W-:-:S06]  /*1c60*/  FMUL.FTZ R114, R15, R78 ;  /* 0x0000004e0f727220 */ /* 0x001fcc0000410000 */
[----:B------:R-:W0:Y:S04]  /*1c70*/  MUFU.EX2 R116, R116 ;  /* 0x0000007400747308 */ /* 0x000e280000000800 */
[----:B------:R-:W3:Y:S04]  /*1c80*/  MUFU.EX2 R118, R118 ;  /* 0x0000007600767308 */ /* 0x000ee80000000800 */
[----:B------:R-:W2:Y:S04]  /*1c90*/  MUFU.EX2 R120, R120 ;  /* 0x0000007800787308 */ /* 0x000ea80000000800 */
[----:B------:R-:W4:Y:S04]  /*1ca0*/  MUFU.EX2 R122, R122 ;  /* 0x0000007a007a7308 */ /* 0x000f280000000800 */
[----:B------:R-:W1:Y:S04]  /*1cb0*/  MUFU.EX2 R114, R114 ;  /* 0x0000007200727308 */ /* 0x000e680000000800 */
[----:B------:R-:W5:Y:S04]  /*1cc0*/  MUFU.EX2 R68, R66 ;  /* 0x0000004200447308 */ /* 0x000f680000000800 */
[----:B------:R-:W5:Y:S04]  /*1cd0*/  MUFU.EX2 R69, R69 ;  /* 0x0000004500457308 */ /* 0x000f680000000800 */
[----:B------:R-:W5:Y:S01]  /*1ce0*/  MUFU.EX2 R73, R73 ;  /* 0x0000004900497308 */ /* 0x000f620000000800 */
[-C--:B------:R-:W-:Y:S01]  /*1cf0*/  FMUL.FTZ R64, R8, R78.reuse ;  /* 0x0000004e08407220 */ /* 0x080fe20000410000 */
[-C--:B------:R-:W-:Y:S01]  /*1d00*/  FMUL.FTZ R65, R7, R78.reuse ;  /* 0x0000004e07417220 */ /* 0x080fe20000410000 */
[-C--:B------:R-:W-:Y:S01]  /*1d10*/  FMUL.FTZ R70, R4, R78.reuse ;  /* 0x0000004e04467220 */ /* 0x080fe20000410000 */
[-C--:B------:R-:W-:Y:S01]  /*1d20*/  FMUL.FTZ R71, R3, R78.reuse ;  /* 0x0000004e03477220 */ /* 0x080fe20000410000 */
[C---:B0-----:R-:W-:Y:S01]  /*1d30*/  FMUL.FTZ R141, R116.reuse, R141 ;  /* 0x0000008d748d7220 */ /* 0x041fe20000410000 */
[----:B------:R-:W-:Y:S01]  /*1d40*/  FMUL.FTZ R140, R116, R117 ;  /* 0x00000075748c7220 */ /* 0x000fe20000410000 */
[C---:B---3--:R-:W-:Y:S01]  /*1d50*/  FMUL.FTZ R139, R118.reuse, R139 ;  /* 0x0000008b768b7220 */ /* 0x048fe20000410000 */
[----:B------:R-:W-:Y:S01]  /*1d60*/  FMUL.FTZ R138, R118, R119 ;  /* 0x00000077768a7220 */ /* 0x000fe20000410000 */
[C---:B--2---:R-:W-:Y:S01]  /*1d70*/  FMUL.FTZ R137, R120.reuse, R137 ;  /* 0x0000008978897220 */ /* 0x044fe20000410000 */
[----:B------:R-:W-:Y:S01]  /*1d80*/  FMUL.FTZ R136, R120, R121 ;  /* 0x0000007978887220 */ /* 0x000fe20000410000 */
[C---:B----4-:R-:W-:Y:S01]  /*1d90*/  FMUL.FTZ R135, R122.reuse, R135 ;  /* 0x000000877a877220 */ /* 0x050fe20000410000 */
[----:B------:R-:W-:Y:S01]  /*1da0*/  FMUL.FTZ R134, R122, R123 ;  /* 0x0000007b7a867220 */ /* 0x000fe20000410000 */
[----:B------:R-:W-:Y:S01]  /*1db0*/  FMUL.FTZ R106, R16, R78 ;  /* 0x0000004e106a7220 */ /* 0x000fe20000410000 */
[C---:B-1----:R-:W-:Y:S01]  /*1dc0*/  FMUL.FTZ R143, R114.reuse, R143 ;  /* 0x0000008f728f7220 */ /* 0x042fe20000410000 */
[----:B------:R-:W-:Y:S01]  /*1dd0*/  FMUL.FTZ R142, R114, R115 ;  /* 0x00000073728e7220 */ /* 0x000fe20000410000 */
[----:B------:R-:W-:Y:S01]  /*1de0*/  MUFU.EX2 R128, R64 ;  /* 0x0000004000807308 */ /* 0x000fe20000000800 */
[C---:B-----5:R-:W-:Y:S01]  /*1df0*/  FMUL.FTZ R123, R68.reuse, R155 ;  /* 0x0000009b447b7220 */ /* 0x060fe20000410000 */
[----:B------:R-:W-:Y:S01]  /*1e00*/  FMUL.FTZ R122, R68, R153 ;  /* 0x00000099447a7220 */ /* 0x000fe20000410000 */
[C---:B------:R-:W-:Y:S01]  /*1e10*/  FMUL.FTZ R121, R69.reuse, R148 ;  /* 0x0000009445797220 */ /* 0x040fe20000410000 */
[----:B------:R0:W-:Y:S01]  /*1e20*/  MUFU.EX2 R126, R65 ;  /* 0x00000041007e7308 */ /* 0x0001e20000000800 */
[----:B------:R-:W-:Y:S01]  /*1e30*/  FMUL.FTZ R120, R69, R146 ;  /* 0x0000009245787220 */ /* 0x000fe20000410000 */
[C---:B------:R-:W-:Y:S01]  /*1e40*/  FMUL.FTZ R115, R73.reuse, R152 ;  /* 0x0000009849737220 */ /* 0x040fe20000410000 */
[----:B------:R-:W-:Y:S01]  /*1e50*/  FMUL.FTZ R114, R73, R150 ;  /* 0x0000009649727220 */ /* 0x000fe20000410000 */
[----:B------:R-:W-:Y:S04]  /*1e60*/  MUFU.EX2 R118, R70 ;  /* 0x0000004600767308 */ /* 0x000fe80000000800 */
[----:B------:R1:W-:Y:S01]  /*1e70*/  MUFU.EX2 R116, R71 ;  /* 0x0000004700747308 */ /* 0x0003e20000000800 */
[----:B0-----:R-:W-:Y:S01]  /*1e80*/  LDS.128 R64, [R72+0x10] ;  /* 0x0000100048407984 */ /* 0x001fe20000000c00 */
[----:B------:R-:W-:-:S02]  /*1e90*/  FMUL.FTZ R124, R10, R78 ;  /* 0x0000004e0a7c7220 */ /* 0x000fc40000410000 */
[----:B------:R-:W0:Y:S01]  /*1ea0*/  MUFU.EX2 R106, R106 ;  /* 0x0000006a006a7308 */ /* 0x000e220000000800 */
[----:B-1----:R-:W1:Y:S04]  /*1eb0*/  LDS.128 R68, [R72+0x20] ;  /* 0x0000200048447984 */ /* 0x002e680000000c00 */
[----:B------:R-:W2:Y:S01]  /*1ec0*/  LDS.128 R72, [R72+0x30] ;  /* 0x0000300048487984 */ /* 0x000ea20000000c00 */
[----:B------:R-:W3:Y:S01]  /*1ed0*/  MUFU.EX2 R124, R124 ;  /* 0x0000007c007c7308 */ /* 0x000ee20000000800 */
[----:B------:R-:W-:Y:S01]  /*1ee0*/  R2UR UR47, R76 ;  /* 0x000000004c2f72ca */ /* 0x000fe200000e0000 */
[----:B------:R-:W-:Y:S01]  /*1ef0*/  FMUL.FTZ R76, R17, UR44 ;  /* 0x0000002c114c7c20 */ /* 0x000fe20008410000 */
[C---:B0-----:R-:W-:Y:S01]  /*1f00*/  FMUL.FTZ R145, R106.reuse, R145 ;  /* 0x000000916a917220 */ /* 0x041fe20000410000 */
[----:B------:R-:W-:Y:S01]  /*1f10*/  FMUL.FTZ R144, R106, R107 ;  /* 0x0000006b6a907220 */ /* 0x000fe20000410000 */
[-C--:B------:R-:W-:Y:S01]  /*1f20*/  FMUL.FTZ R106, R9, R78.reuse ;  /* 0x0000004e096a7220 */ /* 0x080fe20000410000 */
[----:B------:R-:W-:Y:S01]  /*1f30*/  FMUL.RZ R76, R76, 0.15915493667125701904 ;  /* 0x3e22f9834c4c7820 */ /* 0x000fe2000040c000 */
[C---:B------:R-:W-:Y:S01]  /*1f40*/  FMUL.FTZ R129, R128.reuse, R129 ;  /* 0x0000008180817220 */ /* 0x040fe20000410000 */
[----:B------:R-:W-:Y:S01]  /*1f50*/  FMUL.FTZ R128, R128, R147 ;  /* 0x0000009380807220 */ /* 0x000fe20000410000 */
[----:B------:R-:W-:Y:S01]  /*1f60*/  FMUL.FTZ R78, R17, R78 ;  /* 0x0000004e114e7220 */ /* 0x000fe20000410000 */
[----:B------:R-:W-:-:S02]  /*1f70*/  HADD2.F32 R147, -RZ, R61.H0_H0 ;  /* 0x2000003dff937230 */ /* 0x000fc40000004100 */
[----:B------:R-:W-:Y:S02]  /*1f80*/  HADD2.F32 R150, -RZ, R61.H1_H1 ;  /* 0x3000003dff967230 */ /* 0x000fe40000004100 */
[----:B---3--:R-:W-:Y:S01]  /*1f90*/  FMUL.FTZ R132, R124, R125 ;  /* 0x0000007d7c847220 */ /* 0x008fe20000410000 */
[----:B------:R-:W0:Y:S08]  /*1fa0*/  MUFU.COS R61, R76 ;  /* 0x0000004c003d7308 */ /* 0x000e300000000000 */
[----:B------:R-:W3:Y:S08]  /*1fb0*/  MUFU.SIN R125, R76 ;  /* 0x0000004c007d7308 */ /* 0x000ef00000000400 */
[----:B------:R-:W4:Y:S04]  /*1fc0*/  MUFU.EX2 R106, R106 ;  /* 0x0000006a006a7308 */ /* 0x000f280000000800 */
[----:B------:R-:W0:Y:S01]  /*1fd0*/  MUFU.EX2 R78, R78 ;  /* 0x0000004e004e7308 */ /* 0x000e220000000800 */
[--C-:B------:R-:W-:Y:S01]  /*1fe0*/  HADD2.F32 R146, -RZ, R60.reuse.H0_H0 ;  /* 0x2000003cff927230 */ /* 0x100fe20000004100 */
[----:B------:R-:W-:Y:S01]  /*1ff0*/  R2UR UR46, R77 ;  /* 0x000000004d2e72ca */ /* 0x000fe200000e0000 */
[----:B------:R-:W-:Y:S01]  /*2000*/  HADD2.F32 R148, -RZ, R60.H1_H1 ;  /* 0x3000003cff947230 */ /* 0x000fe20000004100 */
[----:B------:R-:W-:Y:S01]  /*2010*/  MOV R60, UR20 ;  /* 0x00000014003c7c02 */ /* 0x000fe20008000f00 */
[----:B------:R-:W-:Y:S01]  /*2020*/  ULEA UR20, UR33, UR21, 0x18 ;  /* 0x0000001521147291 */ /* 0x000fe2000f8ec0ff */
[C---:B------:R-:W-:Y:S01]  /*2030*/  FMUL.FTZ R119, R118.reuse, R159 ;  /* 0x0000009f76777220 */ /* 0x040fe20000410000 */
[----:B------:R-:W-:Y:S01]  /*2040*/  FMUL.FTZ R118, R118, R157 ;  /* 0x0000009d76767220 */ /* 0x000fe20000410000 */
[----:B------:R-:W-:Y:S01]  /*2050*/  SEL R60, R60, R109, !P0 ;  /* 0x0000006d3c3c7207 */ /* 0x000fe20004000000 */
[----:B------:R-:W-:Y:S01]  /*2060*/  FMUL.FTZ R117, R116, R163 ;  /* 0x000000a374757220 */ /* 0x000fe20000410000 */
[----:B----4-:R-:W-:Y:S01]  /*2070*/  FMUL.FTZ R130, R106, R127 ;  /* 0x0000007f6a827220 */ /* 0x010fe20000410000 */
[----:B------:R-:W-:-:S02]  /*2080*/  HADD2.F32 R154, -RZ, R63.H1_H1 ;  /* 0x3000003fff9a7230 */ /* 0x000fc40000004100 */
[----:B------:R-:W-:Y:S01]  /*2090*/  FMUL.FTZ R127, R126, R151 ;  /* 0x000000977e7f7220 */ /* 0x000fe20000410000 */
[----:B-1----:R-:W-:Y:S02]  /*20a0*/  HADD2.F32 R162, -RZ, R68.H1_H1 ;  /* 0x30000044ffa27230 */ /* 0x002fe40000004100 */
[----:B------:R-:W-:Y:S02]  /*20b0*/  HADD2.F32 R168, -RZ, R70.H1_H1 ;  /* 0x30000046ffa87230 */ /* 0x000fe40000004100 */
[----:B------:R-:W-:Y:S01]  /*20c0*/  FMUL.FTZ R133, R124, R133 ;  /* 0x000000857c857220 */ /* 0x000fe20000410000 */
[----:B------:R-:W-:Y:S02]  /*20d0*/  HADD2.F32 R152, -RZ, R62.H1_H1 ;  /* 0x3000003eff987230 */ /* 0x000fe40000004100 */
[----:B------:R-:W-:Y:S01]  /*20e0*/  FMUL.FTZ R126, R126, R149 ;  /* 0x000000957e7e7220 */ /* 0x000fe20000410000 */
[----:B------:R-:W-:Y:S02]  /*20f0*/  HADD2.F32 R157, -RZ, R64.H1_H1 ;  /* 0x30000040ff9d7230 */ /* 0x000fe40000004100 */
[----:B------:R-:W-:-:S02]  /*2100*/  HADD2.F32 R160, -RZ, R65.H1_H1 ;  /* 0x30000041ffa07230 */ /* 0x000fc40000004100 */
[----:B------:R-:W-:Y:S02]  /*2110*/  HADD2.F32 R163, -RZ, R66.H1_H1 ;  /* 0x30000042ffa37230 */ /* 0x000fe40000004100 */
[----:B------:R-:W-:Y:S02]  /*2120*/  HADD2.F32 R166, -RZ, R67.H1_H1 ;  /* 0x30000043ffa67230 */ /* 0x000fe40000004100 */
[----:B------:R-:W-:Y:S02]  /*2130*/  HADD2.F32 R165, -RZ, R69.H1_H1 ;  /* 0x30000045ffa57230 */ /* 0x000fe40000004100 */
[----:B------:R-:W-:Y:S02]  /*2140*/  HADD2.F32 R170, -RZ, R71.H1_H1 ;  /* 0x30000047ffaa7230 */ /* 0x000fe40000004100 */
[----:B--2---:R-:W-:Y:S02]  /*2150*/  HADD2.F32 R172, -RZ, R72.H1_H1 ;  /* 0x30000048ffac7230 */ /* 0x004fe40000004100 */
[----:B------:R-:W-:-:S02]  /*2160*/  HADD2.F32 R174, -RZ, R73.H1_H1 ;  /* 0x30000049ffae7230 */ /* 0x000fc40000004100 */
[----:B------:R-:W-:Y:S02]  /*2170*/  HADD2.F32 R176, -RZ, R74.H1_H1 ;  /* 0x3000004affb07230 */ /* 0x000fe40000004100 */
[----:B------:R-:W-:Y:S02]  /*2180*/  HADD2.F32 R193, -RZ, R75.H1_H1 ;  /* 0x3000004bffc17230 */ /* 0x000fe40000004100 */
[----:B------:R-:W-:Y:S01]  /*2190*/  FMUL.FTZ R116, R116, R161 ;  /* 0x000000a174747220 */ /* 0x000fe20000410000 */
[----:B------:R-:W-:Y:S02]  /*21a0*/  HADD2.F32 R149, -RZ, R62.H0_H0 ;  /* 0x2000003eff957230 */ /* 0x000fe40000004100 */
[C---:B0-----:R-:W-:Y:S01]  /*21b0*/  FMUL.FTZ R124, R78.reuse, R61 ;  /* 0x0000003d4e7c7220 */ /* 0x041fe20000410000 */
[----:B---3--:R-:W-:Y:S01]  /*21c0*/  FMUL.FTZ R125, R78, R125 ;  /* 0x0000007d4e7d7220 */ /* 0x008fe20000410000 */
[----:B------:R-:W-:Y:S01]  /*21d0*/  LEA R60, R60, UR20, 0x3 ;  /* 0x000000143c3c7c11 */ /* 0x000fe2000f8e18ff */
[----:B------:R-:W-:-:S02]  /*21e0*/  HADD2.F32 R151, -RZ, R63.H0_H0 ;  /* 0x2000003fff977230 */ /* 0x000fc40000004100 */
[----:B------:R-:W-:Y:S01]  /*21f0*/  FMUL.FTZ R62, R150, UR47 ;  /* 0x0000002f963e7c20 */ /* 0x000fe20008410000 */
[----:B------:R-:W-:Y:S02]  /*2200*/  HADD2.F32 R159, -RZ, R66.H0_H0 ;  /* 0x20000042ff9f7230 */ /* 0x000fe40000004100 */
[----:B------:R-:W-:Y:S01]  /*2210*/  FMUL.FTZ R131, R106, R131 ;  /* 0x000000836a837220 */ /* 0x000fe20000410000 */
        /* <DEDUP_REMOVED lines=38> */
[----:B0-----:R-:W-:Y:S01]  /*2480*/  FFMA.FTZ R60, R158, UR46, R67 ;  /* 0x0000002e9e3c7c23 */ /* 0x001fe20008010043 */
[----:B------:R-:W-:Y:S01]  /*2490*/  FFMA.FTZ R67, R161, UR46, R74 ;  /* 0x0000002ea1437c23 */ /* 0x000fe2000801004a */
[----:B------:R-:W-:Y:S01]  /*24a0*/  FFMA.FTZ R71, R171, UR46, R106 ;  /* 0x0000002eab477c23 */ /* 0x000fe2000801006a */
[----:B------:R-:W-:Y:S01]  /*24b0*/  FFMA.FTZ R66, R173, UR46, R178 ;  /* 0x0000002ead427c23 */ /* 0x000fe200080100b2 */
[----:B------:R-:W-:Y:S01]  /*24c0*/  FFMA.FTZ R73, R175, UR46, R180 ;  /* 0x0000002eaf497c23 */ /* 0x000fe200080100b4 */
        /* <DEDUP_REMOVED lines=27> */
.L_x_3689:
[----:B------:R-:W-:-:S06]  /*2680*/  LEA R106, R104, UR20, 0x3 ;  /* 0x00000014686a7c11 */ /* 0x000fcc000f8e18ff */
[----:B------:R-:W0:Y:S02]  /*2690*/  LDS.64 R106, [R106+0x8788] ;  /* 0x008788006a6a7984 */ /* 0x000e240000000a00 */
.L_x_3690:
[----:B------:R-:W-:Y:S05]  /*26a0*/  BSYNC.RECONVERGENT B0 ;  /* 0x0000000000007941 */ /* 0x000fea0003800200 */
.L_x_3688:
        /* <DEDUP_REMOVED lines=54> */
[----:B------:R-:W-:Y:S01]  /*2a10*/  FFMA.FTZ R66, R11, R94, R66 ;  /* 0x0000005e0b427223 */ /* 0x000fe20000010042 */
        /* <DEDUP_REMOVED lines=9> */
[----:B------:R-:W-:Y:S01]  /*2ab0*/  FFMA.FTZ R65, R10, R93, R65 ;  /* 0x0000005d0a417223 */ /* 0x000fe20000010041 */
        /* <DEDUP_REMOVED lines=8> */
[C---:B------:R-:W-:Y:S01]  /*2b40*/  FMUL.FTZ R60, R136.reuse, R62 ;  /* 0x0000003e883c7220 */ /* 0x040fe20000410000 */
[----:B------:R-:W-:Y:S01]  /*2b50*/  FFMA.FTZ R64, R131, R65, -R64 ;  /* 0x0000004183407223 */ /* 0x000fe20000010840 */
[-C--:B------:R-:W-:Y:S01]  /*2b60*/  FMUL.FTZ R61, R136, R63.reuse ;  /* 0x0000003f883d7220 */ /* 0x080fe20000410000 */
[----:B------:R-:W-:Y:S01]  /*2b70*/  FADD.FTZ R66, RZ, R66 ;  /* 0x00000042ff427221 */ /* 0x000fe20000010000 */
        /* <DEDUP_REMOVED lines=83> */
[----:B------:R-:W-:-:S02]  /*30b0*/  FFMA.FTZ R62, R2, R85, R65 ;  /* 0x00000055023e7223 */ /* 0x000fc40000010041 */
        /* <DEDUP_REMOVED lines=71> */
[C---:B------:R-:W-:Y:S01]  /*3530*/  FMUL.FTZ R195, R73.reuse, R195 ;  /* 0x000000c349c37220 */ /* 0x040fe20000410000 */
        /* <DEDUP_REMOVED lines=35> */
.L_x_3814:
        /* <DEDUP_REMOVED lines=13> */
.L_x_3817:
[----:B------:R-:W-:-:S03]  /*3840*/  UMOV UR21, 0xffffffff ;  /* 0xffffffff00157882 */ /* 0x000fc60000000000 */
[----:B------:R-:W-:Y:S05]  /*3850*/  BRA.DIV UR21, `(.L_x_3694) ;  /* 0x0000007a15807947 */ /* 0x000fea000b800000 */
.L_x_3820:
[----:B------:R-:W-:-:S03]  /*3860*/  UMOV UR21, 0xffffffff ;  /* 0xffffffff00157882 */ /* 0x000fc60000000000 */
[----:B------:R-:W-:Y:S05]  /*3870*/  BRA.DIV UR21, `(.L_x_3695) ;  /* 0x0000007a15a07947 */ /* 0x000fea000b800000 */
.L_x_3823:
[----:B------:R-:W-:-:S03]  /*3880*/  UMOV UR21, 0xffffffff ;  /* 0xffffffff00157882 */ /* 0x000fc60000000000 */
[----:B------:R-:W-:Y:S05]  /*3890*/  BRA.DIV UR21, `(.L_x_3696) ;  /* 0x0000007a15c07947 */ /* 0x000fea000b800000 */
.L_x_3826:
        /* <DEDUP_REMOVED lines=10> */
.L_x_3836:
        /* <DEDUP_REMOVED lines=45> */
.L_x_3691:
[----:B------:R-:W-:Y:S05]  /*3c10*/  WARPSYNC.ALL ;  /* 0x0000000000007948 */ /* 0x000fea0003800000 */
[----:B--2---:R-:W-:Y:S01]  /*3c20*/  FMUL.FTZ R62, R193, UR46 ;  /* 0x0000002ec13e7c20 */ /* 0x004fe20008410000 */
[CC--:B01----:R-:W-:Y:S01]  /*3c30*/  FMUL.FTZ R60, R114.reuse, R107.reuse ;  /* 0x0000006b723c7220 */ /* 0x0c3fe20000410000 */
[----:B------:R-:W-:Y:S01]  /*3c40*/  FMUL.FTZ R61, R115, R107 ;  /* 0x0000006b733d7220 */ /* 0x000fe20000410000 */
[C---:B------:R-:W-:Y:S01]  /*3c50*/  FMUL.FTZ R64, R114.reuse, R188 ;  /* 0x000000bc72407220 */ /* 0x040fe20000410000 */
[----:B------:R-:W-:Y:S01]  /*3c60*/  FFMA.FTZ R213, R175, UR47, -R62 ;  /* 0x0000002fafd57c23 */ /* 0x000fe2000801083e */
[-C--:B------:R-:W-:Y:S01]  /*3c70*/  FFMA.FTZ R60, R115, R106.reuse, -R60 ;  /* 0x0000006a733c7223 */ /* 0x080fe2000001083c */
[----:B------:R-:W-:Y:S01]  /*3c80*/  FFMA.FTZ R61, -R114, R106, -R61 ;  /* 0x0000006a723d7223 */ /* 0x000fe2000001093d */
[----:B------:R-:W-:Y:S01]  /*3c90*/  FMUL.FTZ R210, R176, UR46 ;  /* 0x0000002eb0d27c20 */ /* 0x000fe20008410000 */
[----:B------:R-:W-:Y:S01]  /*3ca0*/  FMUL.FTZ R62, R18, R213 ;  /* 0x000000d5123e7220 */ /* 0x000fe20000410000 */
[----:B------:R-:W-:Y:S01]  /*3cb0*/  FMUL.FTZ R66, R116, R60 ;  /* 0x0000003c74427220 */ /* 0x000fe20000410000 */
[----:B------:R-:W-:Y:S01]  /*3cc0*/  BAR.SYNC.DEFER_BLOCKING 0x0 ;  /* 0x0000000000007b1d */ /* 0x000fe20000010000 */
[----:B------:R-:W-:Y:S01]  /*3cd0*/  FFMA.FTZ R210, R173, UR47, -R210 ;  /* 0x0000002fadd27c23 */ /* 0x000fe200080108d2 */
[-C--:B------:R-:W-:Y:S01]  /*3ce0*/  FMUL.FTZ R63, R114, R62.reuse ;  /* 0x0000003e723f7220 */ /* 0x080fe20000410000 */
[-C--:B------:R-:W-:Y:S01]  /*3cf0*/  FFMA.FTZ R65, R117, R61.reuse, -R66 ;  /* 0x0000003d75417223 */ /* 0x080fe20000010842 */
[----:B------:R-:W-:Y:S01]  /*3d00*/  FMUL.FTZ R66, R116, R61 ;  /* 0x0000003d74427220 */ /* 0x000fe20000410000 */
[C---:B------:R-:W-:Y:S01]  /*3d10*/  FFMA.FTZ R64, R115.reuse, R62, R64 ;  /* 0x0000003e73407223 */ /* 0x040fe20000010040 */
[----:B------:R-:W-:Y:S01]  /*3d20*/  FFMA.FTZ R62, R115, R188, -R63 ;  /* 0x000000bc733e7223 */ /* 0x000fe2000001083f */
[----:B------:R-:W-:Y:S01]  /*3d30*/  FMUL.FTZ R208, R172, UR46 ;  /* 0x0000002eacd07c20 */ /* 0x000fe20008410000 */
[----:B------:R-:W-:Y:S01]  /*3d40*/  FFMA.FTZ R66, R117, R60, R66 ;  /* 0x0000003c75427223 */ /* 0x000fe20000010042 */
[CC--:B------:R-:W-:Y:S01]  /*3d50*/  FMUL.FTZ R60, R118.reuse, R65.reuse ;  /* 0x00000041763c7220 */ /* 0x0c0fe20000410000 */
[----:B------:R-:W-:Y:S01]  /*3d60*/  FADD.FTZ R62, R187, R62 ;  /* 0x0000003ebb3e7221 */ /* 0x000fe20000010000 */
[----:B------:R-:W-:Y:S01]  /*3d70*/  FFMA.FTZ R64, R19, R210, R64 ;  /* 0x000000d213407223 */ /* 0x000fe20000010040 */
[-C--:B------:R-:W-:Y:S01]  /*3d80*/  FMUL.FTZ R68, R118, R66.reuse ;  /* 0x0000004276447220 */ /* 0x080fe20000410000 */
[C---:B------:R-:W-:Y:S01]  /*3d90*/  FFMA.FTZ R67, R119.reuse, R66, R60 ;  /* 0x0000004277437223 */ /* 0x040fe2000001003c */
[----:B------:R-:W-:Y:S01]  /*3da0*/  FMUL.FTZ R61, R116, R62 ;  /* 0x0000003e743d7220 */ /* 0x000fe20000410000 */
[----:B------:R-:W-:Y:S01]  /*3db0*/  FMUL.FTZ R66, R174, UR46 ;  /* 0x0000002eae427c20 */ /* 0x000fe20008410000 */
[-C--:B------:R-:W-:Y:S01]  /*3dc0*/  FMUL.FTZ R60, R116, R64.reuse ;  /* 0x00000040743c7220 */ /* 0x080fe20000410000 */
[----:B------:R-:W-:Y:S01]  /*3dd0*/  FFMA.FTZ R68, R119, R65, -R68 ;  /* 0x0000004177447223 */ /* 0x000fe20000010844 */
[----:B------:R-:W-:Y:S01]  /*3de0*/  FFMA.FTZ R61, R117, R64, R61 ;  /* 0x00000040753d7223 */ /* 0x000fe2000001003d */
[----:B------:R-:W-:Y:S01]  /*3df0*/  FFMA.FTZ R211, R171, UR47, -R66 ;  /* 0x0000002fabd37c23 */ /* 0x000fe20008010842 */
[----:B------:R-:W-:Y:S01]  /*3e00*/  FFMA.FTZ R63, R117, R62, -R60 ;  /* 0x0000003e753f7223 */ /* 0x000fe2000001083c */
[CC--:B------:R-:W-:Y:S01]  /*3e10*/  FMUL.FTZ R60, R120.reuse, R68.reuse ;  /* 0x00000044783c7220 */ /* 0x0c0fe20000410000 */
[----:B------:R-:W-:Y:S01]  /*3e20*/  FMUL.FTZ R65, R120, R67 ;  /* 0x0000004378417220 */ /* 0x000fe20000410000 */
[----:B------:R-:W-:Y:S01]  /*3e30*/  FFMA.FTZ R61, R20, R211, R61 ;  /* 0x000000d3143d7223 */ /* 0x000fe2000001003d */
        /* <DEDUP_REMOVED lines=11> */
[----:B------:R-:W-:Y:S01]  /*3ef0*/  FFMA.FTZ R208, R169, UR47, -R208 ;  /* 0x0000002fa9d07c23 */ /* 0x000fe200080108d0 */
[----:B------:R-:W-:Y:S01]  /*3f00*/  FADD.FTZ R62, R185, R62 ;  /* 0x0000003eb93e7221 */ /* 0x000fe20000010000 */
[C---:B------:R-:W-:Y:S01]  /*3f10*/  FMUL.FTZ R68, R126.reuse, R66 ;  /* 0x000000427e447220 */ /* 0x040fe20000410000 */
[----:B------:R-:W-:Y:S01]  /*3f20*/  FMUL.FTZ R63, R126, R64 ;  /* 0x000000407e3f7220 */ /* 0x000fe20000410000 */
[----:B------:R-:W-:Y:S01]  /*3f30*/  FFMA.FTZ R60, R21, R208, R60 ;  /* 0x000000d0153c7223 */ /* 0x000fe2000001003c */
[C---:B------:R-:W-:Y:S01]  /*3f40*/  FMUL.FTZ R61, R120.reuse, R62 ;  /* 0x0000003e783d7220 */ /* 0x040fe20000410000 */
[C---:B------:R-:W-:Y:S01]  /*3f50*/  FFMA.FTZ R68, R127.reuse, R64, R68 ;  /* 0x000000407f447223 */ /* 0x040fe20000010044 */
[----:B------:R-:W-:Y:S01]  /*3f60*/  FFMA.FTZ R67, R127, R66, -R63 ;  /* 0x000000427f437223 */ /* 0x000fe2000001083f */
[-C--:B------:R-:W-:Y:S01]  /*3f70*/  FMUL.FTZ R64, R120, R60.reuse ;  /* 0x0000003c78407220 */ /* 0x080fe20000410000 */
[----:B------:R-:W-:Y:S01]  /*3f80*/  FMUL.FTZ R66, R170, UR46 ;  /* 0x0000002eaa427c20 */ /* 0x000fe20008410000 */
[----:B------:R-:W-:Y:S01]  /*3f90*/  FFMA.FTZ R63, R121, R60, R61 ;  /* 0x0000003c793f7223 */ /* 0x000fe2000001003d */
[----:B------:R-:W-:Y:S01]  /*3fa0*/  FMUL.FTZ R234, R163, UR46 ;  /* 0x0000002ea3ea7c20 */ /* 0x000fe20008410000 */
[----:B------:R-:W0:Y:S01]  /*3fb0*/  LDS.64 R60, [R108+0x8] ;  /* 0x000008006c3c7984 */ /* 0x000e220000000a00 */
[----:B------:R-:W-:Y:S01]  /*3fc0*/  FFMA.FTZ R65, R121, R62, -R64 ;  /* 0x0000003e79417223 */ /* 0x000fe20000010840 */
[----:B------:R-:W-:Y:S01]  /*3fd0*/  FFMA.FTZ R209, R167, UR47, -R66 ;  /* 0x0000002fa7d17c23 */ /* 0x000fe20008010842 */
[CC--:B------:R-:W-:Y:S01]  /*3fe0*/  FMUL.FTZ R66, R128.reuse, R68.reuse ;  /* 0x0000004480427220 */ /* 0x0c0fe20000410000 */
[----:B------:R-:W-:Y:S01]  /*3ff0*/  FMUL.FTZ R64, R128, R67 ;  /* 0x0000004380407220 */ /* 0x000fe20000410000 */
[----:B------:R-:W-:Y:S01]  /*4000*/  FADD.FTZ R65, R184, R65 ;  /* 0x00000041b8417221 */ /* 0x000fe20000010000 */
[----:B------:R-:W-:Y:S01]  /*4010*/  FFMA.FTZ R63, R22, R209, R63 ;  /* 0x000000d1163f7223 */ /* 0x000fe2000001003f */
[C---:B------:R-:W-:Y:S01]  /*4020*/  FFMA.FTZ R66, R129.reuse, R67, -R66 ;  /* 0x0000004381427223 */ /* 0x040fe20000010842 */
[----:B------:R-:W-:Y:S01]  /*4030*/  FFMA.FTZ R68, R129, R68, R64 ;  /* 0x0000004481447223 */ /* 0x000fe20000010040 */
[----:B------:R-:W-:Y:S01]  /*4040*/  FMUL.FTZ R62, R122, R65 ;  /* 0x000000417a3e7220 */ /* 0x000fe20000410000 */
[----:B------:R-:W-:Y:S01]  /*4050*/  FMUL.FTZ R67, R168, UR46 ;  /* 0x0000002ea8437c20 */ /* 0x000fe20008410000 */
[----:B------:R-:W-:Y:S01]  /*4060*/  FMUL.FTZ R70, R130, R66 ;  /* 0x0000004282467220 */ /* 0x000fe20000410000 */
[-C--:B------:R-:W-:Y:S01]  /*4070*/  FMUL.FTZ R64, R122, R63.reuse ;  /* 0x0000003f7a407220 */ /* 0x080fe20000410000 */
[----:B------:R-:W-:Y:S01]  /*4080*/  FFMA.FTZ R62, R123, R63, R62 ;  /* 0x0000003f7b3e7223 */ /* 0x000fe2000001003e */
[-C--:B------:R-:W-:Y:S01]  /*4090*/  FMUL.FTZ R63, R130, R68.reuse ;  /* 0x00000044823f7220 */ /* 0x080fe20000410000 */
[----:B------:R-:W-:Y:S01]  /*40a0*/  FFMA.FTZ R206, R164, UR47, -R67 ;  /* 0x0000002fa4ce7c23 */ /* 0x000fe20008010843 */
[----:B------:R-:W-:Y:S01]  /*40b0*/  FFMA.FTZ R70, R131, R68, R70 ;  /* 0x0000004483467223 */ /* 0x000fe20000010046 */
[----:B------:R-:W-:Y:S01]  /*40c0*/  FFMA.FTZ R64, R123, R65, -R64 ;  /* 0x000000417b407223 */ /* 0x000fe20000010840 */
[----:B------:R-:W-:Y:S01]  /*40d0*/  FFMA.FTZ R65, R131, R66, -R63 ;  /* 0x0000004283417223 */ /* 0x000fe2000001083f */
[----:B------:R-:W-:Y:S01]  /*40e0*/  FFMA.FTZ R62, R23, R206, R62 ;  /* 0x000000ce173e7223 */ /* 0x000fe2000001003e */
[----:B------:R-:W-:Y:S01]  /*40f0*/  FMUL.FTZ R72, R132, R70 ;  /* 0x0000004684487220 */ /* 0x000fe20000410000 */
[----:B------:R-:W-:Y:S01]  /*4100*/  FADD.FTZ R64, R183, R64 ;  /* 0x00000040b7407221 */ /* 0x000fe20000010000 */
[----:B------:R-:W-:Y:S01]  /*4110*/  FMUL.FTZ R68, R165, UR46 ;  /* 0x0000002ea5447c20 */ /* 0x000fe20008410000 */
[----:B------:R-:W-:Y:S01]  /*4120*/  FMUL.FTZ R66, R126, R62 ;  /* 0x0000003e7e427220 */ /* 0x000fe20000410000 */
[-C--:B------:R-:W-:Y:S01]  /*4130*/  FFMA.FTZ R67, R133, R65.reuse, -R72 ;  /* 0x0000004185437223 */ /* 0x080fe20000010848 */
[----:B------:R-:W-:Y:S01]  /*4140*/  FMUL.FTZ R72, R132, R65 ;  /* 0x0000004184487220 */ /* 0x000fe20000410000 */
[-C--:B------:R-:W-:Y:S01]  /*4150*/  FMUL.FTZ R63, R126, R64.reuse ;  /* 0x000000407e3f7220 */ /* 0x080fe20000410000 */
[----:B------:R-:W-:Y:S01]  /*4160*/  FFMA.FTZ R65, R127, R64, -R66 ;  /* 0x000000407f417223 */ /* 0x000fe20000010842 */
[----:B------:R-:W-:Y:S01]  /*4170*/  FFMA.FTZ R207, R161, UR47, -R68 ;  /* 0x0000002fa1cf7c23 */ /* 0x000fe20008010844 */
[----:B------:R-:W-:Y:S01]  /*4180*/  FFMA.FTZ R72, R133, R70, R72 ;  /* 0x0000004685487223 */ /* 0x000fe20000010048 */
[----:B------:R-:W-:Y:S01]  /*4190*/  FFMA.FTZ R63, R127, R62, R63 ;  /* 0x0000003e7f3f7223 */ /* 0x000fe2000001003f */
[----:B------:R-:W-:Y:S01]  /*41a0*/  FADD.FTZ R65, R182, R65 ;  /* 0x00000041b6417221 */ /* 0x000fe20000010000 */
[C---:B------:R-:W-:Y:S01]  /*41b0*/  FMUL.FTZ R64, R134.reuse, R67 ;  /* 0x0000004386407220 */ /* 0x040fe20000410000 */
[-C--:B------:R-:W-:Y:S01]  /*41c0*/  FMUL.FTZ R66, R134, R72.reuse ;  /* 0x0000004886427220 */ /* 0x080fe20000410000 */
[----:B------:R-:W-:Y:S01]  /*41d0*/  FFMA.FTZ R63, R24, R207, R63 ;  /* 0x000000cf183f7223 */ /* 0x000fe2000001003f */
[----:B------:R-:W-:Y:S01]  /*41e0*/  FMUL.FTZ R62, R128, R65 ;  /* 0x00000041803e7220 */ /* 0x000fe20000410000 */
[C---:B------:R-:W-:Y:S01]  /*41f0*/  FFMA.FTZ R72, R135.reuse, R72, R64 ;  /* 0x0000004887487223 */ /* 0x040fe20000010040 */
[----:B------:R-:W-:Y:S01]  /*4200*/  FFMA.FTZ R66, R135, R67, -R66 ;  /* 0x0000004387427223 */ /* 0x000fe20000010842 */
[----:B------:R-:W-:Y:S01]  /*4210*/  FMUL.FTZ R67, R162, UR46 ;  /* 0x0000002ea2437c20 */ /* 0x000fe20008410000 */
[-C--:B------:R-:W-:Y:S01]  /*4220*/  FMUL.FTZ R64, R128, R63.reuse ;  /* 0x0000003f80407220 */ /* 0x080fe20000410000 */
[----:B------:R-:W-:Y:S01]  /*4230*/  FFMA.FTZ R62, R129, R63, R62 ;  /* 0x0000003f813e7223 */ /* 0x000fe2000001003e */
[C---:B0-----:R-:W-:Y:S01]  /*4240*/  FMUL.FTZ R63, R125.reuse, R61 ;  /* 0x0000003d7d3f7220 */ /* 0x041fe20000410000 */
[----:B------:R-:W-:Y:S01]  /*4250*/  FFMA.FTZ R204, R158, UR47, -R67 ;  /* 0x0000002f9ecc7c23 */ /* 0x000fe20008010843 */
[-C--:B------:R-:W-:Y:S01]  /*4260*/  FMUL.FTZ R125, R125, R60.reuse ;  /* 0x0000003c7d7d7220 */ /* 0x080fe20000410000 */
[----:B------:R-:W-:Y:S01]  /*4270*/  FFMA.FTZ R64, R129, R65, -R64 ;  /* 0x0000004181407223 */ /* 0x000fe20000010840 */
[C---:B------:R-:W-:Y:S01]  /*4280*/  FFMA.FTZ R220, R124.reuse, R60, -R63 ;  /* 0x0000003c7cdc7223 */ /* 0x040fe2000001083f */
[----:B------:R-:W-:Y:S01]  /*4290*/  FFMA.FTZ R63, R25, R204, R62 ;  /* 0x000000cc193f7223 */ /* 0x000fe2000001003e */
[----:B------:R-:W-:Y:S01]  /*42a0*/  FFMA.FTZ R125, R124, R61, R125 ;  /* 0x0000003d7c7d7223 */ /* 0x000fe2000001007d */
[----:B------:R-:W-:Y:S01]  /*42b0*/  FADD.FTZ R64, R181, R64 ;  /* 0x00000040b5407221 */ /* 0x000fe20000010000 */
[----:B------:R-:W-:Y:S01]  /*42c0*/  FFMA.FTZ R220, R17, R100, R220 ;  /* 0x0000006411dc7223 */ /* 0x000fe200000100dc */
[----:B------:R-:W-:Y:S01]  /*42d0*/  FMUL.FTZ R60, R130, R63 ;  /* 0x0000003f823c7220 */ /* 0x000fe20000410000 */
[----:B------:R-:W-:Y:S01]  /*42e0*/  FADD.FTZ R205, RZ, R125 ;  /* 0x0000007dffcd7221 */ /* 0x000fe20000010000 */
[----:B------:R-:W-:Y:S01]  /*42f0*/  FMUL.FTZ R68, R136, R66 ;  /* 0x0000004288447220 */ /* 0x000fe20000410000 */
[C---:B------:R-:W-:Y:S01]  /*4300*/  FMUL.FTZ R62, R144.reuse, R220 ;  /* 0x000000dc903e7220 */ /* 0x040fe20000410000 */
[----:B------:R-:W-:Y:S01]  /*4310*/  FFMA.FTZ R61, R131, R64, -R60 ;  /* 0x00000040833d7223 */ /* 0x000fe2000001083c */
[-C--:B------:R-:W-:Y:S01]  /*4320*/  FMUL.FTZ R60, R144, R205.reuse ;  /* 0x000000cd903c7220 */ /* 0x080fe20000410000 */
[-C--:B------:R-:W-:Y:S01]  /*4330*/  FFMA.FTZ R68, R137, R72.reuse, R68 ;  /* 0x0000004889447223 */ /* 0x080fe20000010044 */
[C---:B------:R-:W-:Y:S01]  /*4340*/  FFMA.FTZ R62, R145.reuse, R205, R62 ;  /* 0x000000cd913e7223 */ /* 0x040fe2000001003e */
[----:B------:R-:W-:Y:S01]  /*4350*/  FMUL.FTZ R72, R136, R72 ;  /* 0x0000004888487220 */ /* 0x000fe20000410000 */
[----:B------:R-:W-:Y:S01]  /*4360*/  FFMA.FTZ R221, R145, R220, -R60 ;  /* 0x000000dc91dd7223 */ /* 0x000fe2000001083c */
[----:B------:R-:W-:Y:S01]  /*4370*/  FMUL.FTZ R64, R130, R64 ;  /* 0x0000004082407220 */ /* 0x000fe20000410000 */
[----:B------:R-:W-:Y:S01]  /*4380*/  FADD.FTZ R203, RZ, R62 ;  /* 0x0000003effcb7221 */ /* 0x000fe20000010000 */
[----:B------:R-:W-:Y:S01]  /*4390*/  FFMA.FTZ R72, R137, R66, -R72 ;  /* 0x0000004289487223 */ /* 0x000fe20000010848 */
[----:B------:R-:W-:Y:S01]  /*43a0*/  FFMA.FTZ R221, R16, R99, R221 ;  /* 0x0000006310dd7223 */ /* 0x000fe200000100dd */
[----:B------:R-:W-:Y:S01]  /*43b0*/  FMUL.FTZ R66, R166, UR46 ;  /* 0x0000002ea6427c20 */ /* 0x000fe20008410000 */
[C---:B------:R-:W-:Y:S01]  /*43c0*/  FMUL.FTZ R60, R142.reuse, R203 ;  /* 0x000000cb8e3c7220 */ /* 0x040fe20000410000 */
[----:B------:R-:W-:Y:S01]  /*43d0*/  FFMA.FTZ R63, R131, R63, R64 ;  /* 0x0000003f833f7223 */ /* 0x000fe20000010040 */
[-C--:B------:R-:W-:Y:S01]  /*43e0*/  FMUL.FTZ R62, R142, R221.reuse ;  /* 0x000000dd8e3e7220 */ /* 0x080fe20000410000 */
[----:B------:R-:W-:Y:S01]  /*43f0*/  FFMA.FTZ R237, R155, UR47, -R66 ;  /* 0x0000002f9bed7c23 */ /* 0x000fe20008010842 */
[----:B------:R-:W-:Y:S01]  /*4400*/  FADD.FTZ R61, R180, R61 ;  /* 0x0000003db43d7221 */ /* 0x000fe20000010000 */
[C---:B------:R-:W-:Y:S01]  /*4410*/  FFMA.FTZ R60, R143.reuse, R221, -R60 ;  /* 0x000000dd8f3c7223 */ /* 0x040fe2000001083c */
[----:B------:R-:W-:Y:S01]  /*4420*/  FFMA.FTZ R62, R143, R203, R62 ;  /* 0x000000cb8f3e7223 */ /* 0x000fe2000001003e */
[----:B------:R-:W-:Y:S01]  /*4430*/  FFMA.FTZ R63, R26, R237, R63 ;  /* 0x000000ed1a3f7223 */ /* 0x000fe2000001003f */
[C---:B------:R-:W-:Y:S01]  /*4440*/  FMUL.FTZ R64, R132.reuse, R61 ;  /* 0x0000003d84407220 */ /* 0x040fe20000410000 */
[----:B------:R-:W-:Y:S01]  /*4450*/  FFMA.FTZ R218, R15, R98, R60 ;  /* 0x000000620fda7223 */ /* 0x000fe2000001003c */
[----:B------:R-:W-:Y:S01]  /*4460*/  FADD.FTZ R202, RZ, R62 ;  /* 0x0000003effca7221 */ /* 0x000fe20000010000 */
[-C--:B------:R-:W-:Y:S01]  /*4470*/  FMUL.FTZ R66, R132, R63.reuse ;  /* 0x0000003f84427220 */ /* 0x080fe20000410000 */
[----:B------:R-:W-:Y:S01]  /*4480*/  FFMA.FTZ R64, R133, R63, R64 ;  /* 0x0000003f85407223 */ /* 0x000fe20000010040 */
[----:B------:R-:W-:Y:S01]  /*4490*/  FFMA.FTZ R234, R159, UR47, -R234 ;  /* 0x0000002f9fea7c23 */ /* 0x000fe200080108ea */
[----:B------:R-:W-:Y:S01]  /*44a0*/  FMUL.FTZ R62, R140, R218 ;  /* 0x000000da8c3e7220 */ /* 0x000fe20000410000 */
[----:B------:R-:W-:Y:S01]  /*44b0*/  FMUL.FTZ R70, R138, R72 ;  /* 0x000000488a467220 */ /* 0x000fe20000410000 */
[----:B------:R-:W-:Y:S01]  /*44c0*/  FMUL.FTZ R60, R140, R202 ;  /* 0x000000ca8c3c7220 */ /* 0x000fe20000410000 */
[----:B------:R-:W-:Y:S01]  /*44d0*/  FFMA.FTZ R66, R133, R61, -R66 ;  /* 0x0000003d85427223 */ /* 0x000fe20000010842 */
[----:B------:R-:W-:Y:S01]  /*44e0*/  FFMA.FTZ R64, R27, R234, R64 ;  /* 0x000000ea1b407223 */ /* 0x000fe20000010040 */
[----:B------:R-:W-:Y:S01]  /*44f0*/  FFMA.FTZ R62, R141, R202, R62 ;  /* 0x000000ca8d3e7223 */ /* 0x000fe2000001003e */
[-C--:B------:R-:W-:Y:S01]  /*4500*/  FFMA.FTZ R70, R139, R68.reuse, R70 ;  /* 0x000000448b467223 */ /* 0x080fe20000010046 */
[----:B------:R-:W-:Y:S01]  /*4510*/  FMUL.FTZ R74, R138, R68 ;  /* 0x000000448a4a7220 */ /* 0x000fe20000410000 */
[----:B------:R-:W-:Y:S01]  /*4520*/  FFMA.FTZ R219, R141, R218, -R60 ;  /* 0x000000da8ddb7223 */ /* 0x000fe2000001083c */
[----:B------:R-:W-:Y:S01]  /*4530*/  FADD.FTZ R66, R179, R66 ;  /* 0x00000042b3427221 */ /* 0x000fe20000010000 */
[----:B------:R-:W-:Y:S01]  /*4540*/  FMUL.FTZ R68, R134, R64 ;  /* 0x0000004086447220 */ /* 0x000fe20000410000 */
[----:B------:R-:W-:Y:S01]  /*4550*/  FADD.FTZ R201, RZ, R62 ;  /* 0x0000003effc97221 */ /* 0x000fe20000010000 */
[----:B------:R-:W-:Y:S01]  /*4560*/  FFMA.FTZ R219, R14, R97, R219 ;  /* 0x000000610edb7223 */ /* 0x000fe200000100db */
[----:B------:R-:W-:Y:S01]  /*4570*/  FMUL.FTZ R235, R160, UR46 ;  /* 0x0000002ea0eb7c20 */ /* 0x000fe20008410000 */
[CC--:B------:R-:W-:Y:S01]  /*4580*/  FFMA.FTZ R63, R135.reuse, R66.reuse, -R68 ;  /* 0x00000042873f7223 */ /* 0x0c0fe20000010844 */
[----:B------:R-:W-:Y:S01]  /*4590*/  FMUL.FTZ R66, R134, R66 ;  /* 0x0000004286427220 */ /* 0x000fe20000410000 */
[C---:B------:R-:W-:Y:S01]  /*45a0*/  FMUL.FTZ R60, R138.reuse, R201 ;  /* 0x000000c98a3c7220 */ /* 0x040fe20000410000 */
[-C--:B------:R-:W-:Y:S01]  /*45b0*/  FMUL.FTZ R62, R138, R219.reuse ;  /* 0x000000db8a3e7220 */ /* 0x080fe20000410000 */
[----:B------:R-:W-:Y:S01]  /*45c0*/  FFMA.FTZ R235, R156, UR47, -R235 ;  /* 0x0000002f9ceb7c23 */ /* 0x000fe200080108eb */
[----:B------:R-:W-:Y:S01]  /*45d0*/  FFMA.FTZ R61, R135, R64, R66 ;  /* 0x00000040873d7223 */ /* 0x000fe20000010042 */
[C---:B------:R-:W-:Y:S01]  /*45e0*/  FFMA.FTZ R60, R139.reuse, R219, -R60 ;  /* 0x000000db8b3c7223 */ /* 0x040fe2000001083c */
[----:B------:R-:W-:Y:S01]  /*45f0*/  FADD.FTZ R64, R178, R63 ;  /* 0x0000003fb2407221 */ /* 0x000fe20000010000 */
[----:B------:R-:W-:Y:S01]  /*4600*/  FFMA.FTZ R62, R139, R201, R62 ;  /* 0x000000c98b3e7223 */ /* 0x000fe2000001003e */
[----:B------:R-:W-:Y:S01]  /*4610*/  FFMA.FTZ R61, R28, R235, R61 ;  /* 0x000000eb1c3d7223 */ /* 0x000fe2000001003d */
[----:B------:R-:W-:Y:S01]  /*4620*/  FFMA.FTZ R216, R13, R96, R60 ;  /* 0x000000600dd87223 */ /* 0x000fe2000001003c */
[C---:B------:R-:W-:Y:S01]  /*4630*/  FMUL.FTZ R60, R136.reuse, R64 ;  /* 0x00000040883c7220 */ /* 0x040fe20000410000 */
[----:B------:R-:W-:Y:S01]  /*4640*/  FADD.FTZ R200, RZ, R62 ;  /* 0x0000003effc87221 */ /* 0x000fe20000010000 */
[CC--:B------:R-:W-:Y:S01]  /*4650*/  FMUL.FTZ R65, R136.reuse, R61.reuse ;  /* 0x0000003d88417220 */ /* 0x0c0fe20000410000 */
[C---:B------:R-:W-:Y:S01]  /*4660*/  FMUL.FTZ R63, R136.reuse, R216 ;  /* 0x000000d8883f7220 */ /* 0x040fe20000410000 */
[----:B------:R-:W-:Y:S01]  /*4670*/  FFMA.FTZ R62, R137, R61, R60 ;  /* 0x0000003d893e7223 */ /* 0x000fe2000001003c */
[-C--:B------:R-:W-:Y:S01]  /*4680*/  FMUL.FTZ R61, R136, R200.reuse ;  /* 0x000000c8883d7220 */ /* 0x080fe20000410000 */
[----:B------:R-:W-:Y:S01]  /*4690*/  FMUL.FTZ R232, R157, UR46 ;  /* 0x0000002e9de87c20 */ /* 0x000fe20008410000 */
[----:B------:R-:W-:Y:S01]  /*46a0*/  FFMA.FTZ R63, R137, R200, R63 ;  /* 0x000000c8893f7223 */ /* 0x000fe2000001003f */
[----:B------:R-:W-:Y:S01]  /*46b0*/  FFMA.FTZ R74, R139, R72, -R74 ;  /* 0x000000488b4a7223 */ /* 0x000fe2000001084a */
[----:B------:R-:W-:Y:S01]  /*46c0*/  FFMA.FTZ R61, R137, R216, -R61 ;  /* 0x000000d8893d7223 */ /* 0x000fe2000001083d */
[----:B------:R-:W-:Y:S01]  /*46d0*/  FFMA.FTZ R232, R153, UR47, -R232 ;  /* 0x0000002f99e87c23 */ /* 0x000fe200080108e8 */
[----:B------:R-:W-:Y:S01]  /*46e0*/  FADD.FTZ R199, RZ, R63 ;  /* 0x0000003fffc77221 */ /* 0x000fe20000010000 */
[----:B------:R-:W-:Y:S01]  /*46f0*/  FMUL.FTZ R66, R140, R74 ;  /* 0x0000004a8c427220 */ /* 0x000fe20000410000 */
[----:B------:R-:W-:Y:S01]  /*4700*/  FFMA.FTZ R217, R12, R95, R61 ;  /* 0x0000005f0cd97223 */ /* 0x000fe2000001003d */
[----:B------:R-:W-:Y:S01]  /*4710*/  FFMA.FTZ R61, R29, R232, R62 ;  /* 0x000000e81d3d7223 */ /* 0x000fe2000001003e */
[----:B------:R-:W-:Y:S01]  /*4720*/  FFMA.FTZ R64, R137, R64, -R65 ;  /* 0x0000004089407223 */ /* 0x000fe20000010841 */
[C---:B------:R-:W-:Y:S01]  /*4730*/  FMUL.FTZ R60, R134.reuse, R199 ;  /* 0x000000c7863c7220 */ /* 0x040fe20000410000 */
[----:B------:R-:W-:Y:S01]  /*4740*/  FMUL.FTZ R62, R134, R217 ;  /* 0x000000d9863e7220 */ /* 0x000fe20000410000 */
[----:B------:R-:W-:Y:S01]  /*4750*/  FFMA.FTZ R67, R141, R70, R66 ;  /* 0x000000468d437223 */ /* 0x000fe20000010042 */
[----:B------:R-:W-:Y:S01]  /*4760*/  FADD.FTZ R64, R177, R64 ;  /* 0x00000040b1407221 */ /* 0x000fe20000010000 */
[----:B------:R-:W-:Y:S01]  /*4770*/  FMUL.FTZ R66, R138, R61 ;  /* 0x0000003d8a427220 */ /* 0x000fe20000410000 */
[C---:B------:R-:W-:Y:S01]  /*4780*/  FFMA.FTZ R62, R135.reuse, R199, R62 ;  /* 0x000000c7873e7223 */ /* 0x040fe2000001003e */
[----:B------:R-:W-:Y:S01]  /*4790*/  FFMA.FTZ R60, R135, R217, -R60 ;  /* 0x000000d9873c7223 */ /* 0x000fe2000001083c */
[----:B------:R-:W-:Y:S01]  /*47a0*/  FMUL.FTZ R68, R154, UR46 ;  /* 0x0000002e9a447c20 */ /* 0x000fe20008410000 */
[-C--:B------:R-:W-:Y:S01]  /*47b0*/  FFMA.FTZ R66, R139, R64.reuse, -R66 ;  /* 0x000000408b427223 */ /* 0x080fe20000010842 */
[----:B------:R-:W-:Y:S01]  /*47c0*/  FADD.FTZ R198, RZ, R62 ;  /* 0x0000003effc67221 */ /* 0x000fe20000010000 */
[----:B------:R-:W-:Y:S01]  /*47d0*/  FMUL.FTZ R64, R138, R64 ;  /* 0x000000408a407220 */ /* 0x000fe20000410000 */
[----:B------:R-:W-:Y:S01]  /*47e0*/  FFMA.FTZ R214, R11, R94, R60 ;  /* 0x0000005e0bd67223 */ /* 0x000fe2000001003c */
[----:B------:R-:W-:Y:S01]  /*47f0*/  FFMA.FTZ R233, R151, UR47, -R68 ;  /* 0x0000002f97e97c23 */ /* 0x000fe20008010844 */
[C---:B------:R-:W-:Y:S01]  /*4800*/  FMUL.FTZ R60, R132.reuse, R198 ;  /* 0x000000c6843c7220 */ /* 0x040fe20000410000 */
[----:B------:R-:W-:Y:S01]  /*4810*/  FFMA.FTZ R63, R139, R61, R64 ;  /* 0x0000003d8b3f7223 */ /* 0x000fe20000010040 */
[-C--:B------:R-:W-:Y:S01]  /*4820*/  FMUL.FTZ R61, R132, R214.reuse ;  /* 0x000000d6843d7220 */ /* 0x080fe20000410000 */
[----:B------:R-:W-:Y:S01]  /*4830*/  FADD.FTZ R66, R189, R66 ;  /* 0x00000042bd427221 */ /* 0x000fe20000010000 */
[C---:B------:R-:W-:Y:S01]  /*4840*/  FFMA.FTZ R215, R133.reuse, R214, -R60 ;  /* 0x000000d685d77223 */ /* 0x040fe2000001083c */
[----:B------:R-:W-:Y:S01]  /*4850*/  FFMA.FTZ R63, R30, R233, R63 ;  /* 0x000000e91e3f7223 */ /* 0x000fe2000001003f */
[----:B------:R-:W-:Y:S01]  /*4860*/  FFMA.FTZ R61, R133, R198, R61 ;  /* 0x000000c6853d7223 */ /* 0x000fe2000001003d */
[----:B------:R-:W-:Y:S01]  /*4870*/  FMUL.FTZ R60, R140, R66 ;  /* 0x000000428c3c7220 */ /* 0x000fe20000410000 */
[----:B------:R-:W-:Y:S01]  /*4880*/  FFMA.FTZ R215, R10, R93, R215 ;  /* 0x0000005d0ad77223 */ /* 0x000fe200000100d7 */
[----:B------:R-:W-:Y:S01]  /*4890*/  FMUL.FTZ R230, R152, UR46 ;  /* 0x0000002e98e67c20 */ /* 0x000fe20008410000 */
[----:B------:R-:W-:Y:S01]  /*48a0*/  FADD.FTZ R196, RZ, R61 ;  /* 0x0000003dffc47221 */ /* 0x000fe20000010000 */
[----:B------:R-:W-:Y:S01]  /*48b0*/  FFMA.FTZ R64, R141, R63, R60 ;  /* 0x0000003f8d407223 */ /* 0x000fe2000001003c */
[----:B------:R-:W-:Y:S01]  /*48c0*/  FMUL.FTZ R62, R130, R215 ;  /* 0x000000d7823e7220 */ /* 0x000fe20000410000 */
[----:B------:R-:W-:Y:S01]  /*48d0*/  FMUL.FTZ R65, R140, R63 ;  /* 0x0000003f8c417220 */ /* 0x000fe20000410000 */
[-C--:B------:R-:W-:Y:S01]  /*48e0*/  FMUL.FTZ R60, R130, R196.reuse ;  /* 0x000000c4823c7220 */ /* 0x080fe20000410000 */
[----:B------:R-:W-:Y:S01]  /*48f0*/  FFMA.FTZ R230, R149, UR47, -R230 ;  /* 0x0000002f95e67c23 */ /* 0x000fe200080108e6 */
[----:B------:R-:W-:Y:S01]  /*4900*/  FFMA.FTZ R62, R131, R196, R62 ;  /* 0x000000c4833e7223 */ /* 0x000fe2000001003e */
[----:B------:R-:W-:Y:S01]  /*4910*/  FFMA.FTZ R61, R141, R66, -R65 ;  /* 0x000000428d3d7223 */ /* 0x000fe20000010841 */
[----:B------:R-:W-:Y:S01]  /*4920*/  FFMA.FTZ R60, R131, R215, -R60 ;  /* 0x000000d7833c7223 */ /* 0x000fe2000001083c */
[----:B------:R-:W-:Y:S01]  /*4930*/  FFMA.FTZ R64, R31, R230, R64 ;  /* 0x000000e61f407223 */ /* 0x000fe20000010040 */
[----:B------:R-:W-:Y:S01]  /*4940*/  FADD.FTZ R197, RZ, R62 ;  /* 0x0000003effc57221 */ /* 0x000fe20000010000 */
[----:B------:R-:W-:Y:S01]  /*4950*/  FADD.FTZ R61, R190, R61 ;  /* 0x0000003dbe3d7221 */ /* 0x000fe20000010000 */
[----:B------:R-:W-:Y:S01]  /*4960*/  FFMA.FTZ R222, R9, R92, R60 ;  /* 0x0000005c09de7223 */ /* 0x000fe2000001003c */
[----:B------:R-:W-:Y:S01]  /*4970*/  FMUL.FTZ R68, R142, R64 ;  /* 0x000000408e447220 */ /* 0x000fe20000410000 */
[----:B------:R-:W-:Y:S01]  /*4980*/  FMUL.FTZ R60, R128, R197 ;  /* 0x000000c5803c7220 */ /* 0x000fe20000410000 */
[----:B------:R-:W-:Y:S01]  /*4990*/  FMUL.FTZ R70, R140, R70 ;  /* 0x000000468c467220 */ /* 0x000fe20000410000 */
[-C--:B------:R-:W-:Y:S01]  /*49a0*/  FMUL.FTZ R62, R128, R222.reuse ;  /* 0x000000de803e7220 */ /* 0x080fe20000410000 */
[-C--:B------:R-:W-:Y:S01]  /*49b0*/  FFMA.FTZ R68, R143, R61.reuse, -R68 ;  /* 0x0000003d8f447223 */ /* 0x080fe20000010844 */
[C---:B------:R-:W-:Y:S01]  /*49c0*/  FFMA.FTZ R223, R129.reuse, R222, -R60 ;  /* 0x000000de81df7223 */ /* 0x040fe2000001083c */
[----:B------:R-:W-:Y:S01]  /*49d0*/  FMUL.FTZ R60, R142, R61 ;  /* 0x0000003d8e3c7220 */ /* 0x000fe20000410000 */
[----:B------:R-:W-:Y:S01]  /*49e0*/  FFMA.FTZ R62, R129, R197, R62 ;  /* 0x000000c5813e7223 */ /* 0x000fe2000001003e */
[----:B------:R-:W-:Y:S01]  /*49f0*/  FADD.FTZ R68, R191, R68 ;  /* 0x00000044bf447221 */ /* 0x000fe20000010000 */
[----:B------:R-:W-:Y:S01]  /*4a00*/  FFMA.FTZ R223, R8, R91, R223 ;  /* 0x0000005b08df7223 */ /* 0x000fe200000100df */
[----:B------:R-:W-:Y:S01]  /*4a10*/  FFMA.FTZ R61, R143, R64, R60 ;  /* 0x000000408f3d7223 */ /* 0x000fe2000001003c */
[----:B------:R-:W-:Y:S01]  /*4a20*/  FADD.FTZ R194, RZ, R62 ;  /* 0x0000003effc27221 */ /* 0x000fe20000010000 */
[----:B------:R-:W-:Y:S01]  /*4a30*/  FMUL.FTZ R64, R150, UR46 ;  /* 0x0000002e96407c20 */ /* 0x000fe20008410000 */
[CC--:B------:R-:W-:Y:S01]  /*4a40*/  FMUL.FTZ R62, R126.reuse, R223.reuse ;  /* 0x000000df7e3e7220 */ /* 0x0c0fe20000410000 */
[----:B------:R-:W-:Y:S01]  /*4a50*/  FFMA.FTZ R70, R141, R74, -R70 ;  /* 0x0000004a8d467223 */ /* 0x000fe20000010846 */
[-C--:B------:R-:W-:Y:S01]  /*4a60*/  FMUL.FTZ R60, R126, R194.reuse ;  /* 0x000000c27e3c7220 */ /* 0x080fe20000410000 */
[----:B------:R-:W-:Y:S01]  /*4a70*/  FFMA.FTZ R225, R147, UR47, -R64 ;  /* 0x0000002f93e17c23 */ /* 0x000fe20008010840 */
[C---:B------:R-:W-:Y:S01]  /*4a80*/  FFMA.FTZ R62, R127.reuse, R194, R62 ;  /* 0x000000c27f3e7223 */ /* 0x040fe2000001003e */
[----:B------:R-:W-:Y:S01]  /*4a90*/  FMUL.FTZ R64, R144, R68 ;  /* 0x0000004490407220 */ /* 0x000fe20000410000 */
[----:B------:R-:W-:Y:S01]  /*4aa0*/  FFMA.FTZ R60, R127, R223, -R60 ;  /* 0x000000df7f3c7223 */ /* 0x000fe2000001083c */
[----:B------:R-:W-:Y:S01]  /*4ab0*/  FFMA.FTZ R61, R32, R225, R61 ;  /* 0x000000e1203d7223 */ /* 0x000fe2000001003d */
[----:B------:R-:W-:Y:S01]  /*4ac0*/  FADD.FTZ R195, RZ, R62 ;  /* 0x0000003effc37221 */ /* 0x000fe20000010000 */
[----:B------:R-:W-:Y:S01]  /*4ad0*/  UISETP.GE.AND UP0, UPT, UR11, UR42, UPT ;  /* 0x0000002a0b00728c */ /* 0x000fe2000bf06270 */
[----:B------:R-:W-:Y:S01]  /*4ae0*/  FFMA.FTZ R224, R7, R90, R60 ;  /* 0x0000005a07e07223 */ /* 0x000fe2000001003c */
[----:B------:R-:W-:Y:S01]  /*4af0*/  FMUL.FTZ R63, R144, R61 ;  /* 0x0000003d903f7220 */ /* 0x000fe20000410000 */
[C---:B------:R-:W-:Y:S01]  /*4b00*/  FMUL.FTZ R60, R122.reuse, R195 ;  /* 0x000000c37a3c7220 */ /* 0x040fe20000410000 */
[C---:B------:R-:W-:Y:S01]  /*4b10*/  FFMA.FTZ R69, R145.reuse, R61, R64 ;  /* 0x0000003d91457223 */ /* 0x040fe20000010040 */
[----:B------:R-:W-:Y:S01]  /*4b20*/  FMUL.FTZ R62, R122, R224 ;  /* 0x000000e07a3e7220 */ /* 0x000fe20000410000 */
[----:B------:R-:W-:Y:S01]  /*4b30*/  FFMA.FTZ R71, R145, R68, -R63 ;  /* 0x0000004491477223 */ /* 0x000fe2000001083f */
[C---:B------:R-:W-:Y:S01]  /*4b40*/  FFMA.FTZ R227, R123.reuse, R224, -R60 ;  /* 0x000000e07be37223 */ /* 0x040fe2000001083c */
[-C--:B------:R-:W-:Y:S01]  /*4b50*/  FMUL.FTZ R66, R142, R70.reuse ;  /* 0x000000468e427220 */ /* 0x080fe20000410000 */
[----:B------:R-:W-:Y:S01]  /*4b60*/  FFMA.FTZ R62, R123, R195, R62 ;  /* 0x000000c37b3e7223 */ /* 0x000fe2000001003e */
[----:B------:R-:W-:Y:S01]  /*4b70*/  PLOP3.LUT P0, PT, PT, PT, UP0, 0x80, 0x8 ;  /* 0x000000000008781c */ /* 0x000fe20003f0f008 */
[----:B------:R-:W-:Y:S01]  /*4b80*/  FFMA.FTZ R227, R6, R89, R227 ;  /* 0x0000005906e37223 */ /* 0x000fe200000100e3 */
[CC--:B------:R-:W-:Y:S01]  /*4b90*/  FFMA.FTZ R65, R143.reuse, R67.reuse, R66 ;  /* 0x000000438f417223 */ /* 0x0c0fe20000010042 */
[----:B------:R-:W-:Y:S01]  /*4ba0*/  FADD.FTZ R125, RZ, R62 ;  /* 0x0000003eff7d7221 */ /* 0x000fe20000010000 */
[----:B------:R-:W-:Y:S01]  /*4bb0*/  FMUL.FTZ R66, R142, R67 ;  /* 0x000000438e427220 */ /* 0x000fe20000410000 */
[----:B------:R-:W-:Y:S01]  /*4bc0*/  FMUL.FTZ R68, R120, R227 ;  /* 0x000000e378447220 */ /* 0x000fe20000410000 */
[----:B------:R-:W-:Y:S01]  /*4bd0*/  ISETP.NE.OR P0, PT, R110, RZ, P0 ;  /* 0x000000ff6e00720c */ /* 0x000fe20000705670 */
[-C--:B------:R-:W-:Y:S01]  /*4be0*/  FMUL.FTZ R64, R120, R125.reuse ;  /* 0x0000007d78407220 */ /* 0x080fe20000410000 */
[----:B------:R-:W-:Y:S01]  /*4bf0*/  FFMA.FTZ R66, R143, R70, -R66 ;  /* 0x000000468f427223 */ /* 0x000fe20000010842 */
[C---:B------:R-:W-:Y:S01]  /*4c00*/  FFMA.FTZ R68, R121.reuse, R125, R68 ;  /* 0x0000007d79447223 */ /* 0x040fe20000010044 */
[----:B------:R-:W-:Y:S01]  /*4c10*/  FMUL.FTZ R70, R144, R65 ;  /* 0x0000004190467220 */ /* 0x000fe20000410000 */
[----:B------:R-:W-:Y:S01]  /*4c20*/  FFMA.FTZ R64, R121, R227, -R64 ;  /* 0x000000e379407223 */ /* 0x000fe20000010840 */
[----:B------:R-:W-:Y:S01]  /*4c30*/  FMUL.FTZ R229, R148, UR46 ;  /* 0x0000002e94e57c20 */ /* 0x000fe20008410000 */
[----:B------:R-:W-:Y:S01]  /*4c40*/  FADD.FTZ R124, RZ, R68 ;  /* 0x00000044ff7c7221 */ /* 0x000fe20000010000 */
[----:B------:R-:W-:Y:S01]  /*4c50*/  ISETP.GT.U32.AND P2, PT, R104, 0x1f, PT ;  /* 0x0000001f6800780c */ /* 0x000fe20003f44070 */
[----:B------:R-:W-:Y:S01]  /*4c60*/  FFMA.FTZ R226, R5, R88, R64 ;  /* 0x0000005805e27223 */ /* 0x000fe20000010040 */
[----:B------:R-:W-:Y:S01]  /*4c70*/  FMUL.FTZ R64, R144, R66 ;  /* 0x0000004290407220 */ /* 0x000fe20000410000 */
[----:B------:R-:W-:Y:S01]  /*4c80*/  FMUL.FTZ R68, R118, R124 ;  /* 0x0000007c76447220 */ /* 0x000fe20000410000 */
[----:B------:R-:W-:Y:S01]  /*4c90*/  FFMA.FTZ R229, R146, UR47, -R229 ;  /* 0x0000002f92e57c23 */ /* 0x000fe200080108e5 */
[-C--:B------:R-:W-:Y:S01]  /*4ca0*/  FMUL.FTZ R67, R118, R226.reuse ;  /* 0x000000e276437220 */ /* 0x080fe20000410000 */
[----:B------:R-:W-:Y:S01]  /*4cb0*/  FFMA.FTZ R64, R145, R65, R64 ;  /* 0x0000004191407223 */ /* 0x000fe20000010040 */
[----:B------:R-:W-:Y:S01]  /*4cc0*/  FFMA.FTZ R231, R119, R226, -R68 ;  /* 0x000000e277e77223 */ /* 0x000fe20000010844 */
[----:B------:R-:W-:Y:S01]  /*4cd0*/  FFMA.FTZ R65, R145, R66, -R70 ;  /* 0x0000004291417223 */ /* 0x000fe20000010846 */
[----:B------:R-:W-:Y:S01]  /*4ce0*/  FFMA.FTZ R67, R119, R124, R67 ;  /* 0x0000007c77437223 */ /* 0x000fe20000010043 */
[----:B------:R-:W-:Y:S01]  /*4cf0*/  VOTEU.ALL UP0, P0 ;  /* 0x0000000000ff7886 */ /* 0x000fe20000000000 */
[----:B------:R-:W-:Y:S01]  /*4d00*/  FFMA.FTZ R231, R4, R87, R231 ;  /* 0x0000005704e77223 */ /* 0x000fe200000100e7 */
[----:B------:R-:W-:-:S02]  /*4d10*/  HFMA2 R60, -RZ, RZ, 1.875, 0 ;  /* 0x3f800000ff3c7431 */ /* 0x000fc400000001ff */
[----:B------:R-:W-:Y:S01]  /*4d20*/  FADD.FTZ R212, RZ, R67 ;  /* 0x00000043ffd47221 */ /* 0x000fe20000010000 */
[----:B------:R-:W-:Y:S01]  /*4d30*/  CS2R R62, SRZ ;  /* 0x00000000003e7805 */ /* 0x000fe2000001ff00 */
[C---:B------:R-:W-:Y:S01]  /*4d40*/  FMUL.FTZ R70, R116.reuse, R231 ;  /* 0x000000e774467220 */ /* 0x040fe20000410000 */
[----:B------:R-:W-:Y:S01]  /*4d50*/  @!UP0 ULEA UR21, UR8, UR20, 0x4 ;  /* 0x0000001408158291 */ /* 0x000fe2000f8e20ff */
[-C--:B------:R-:W-:Y:S01]  /*4d60*/  FMUL.FTZ R68, R116, R212.reuse ;  /* 0x000000d474447220 */ /* 0x080fe20000410000 */
[----:B------:R-:W-:Y:S01]  /*4d70*/  MOV R61, RZ ;  /* 0x000000ff003d7202 */ /* 0x000fe20000000f00 */
[C---:B------:R-:W-:Y:S01]  /*4d80*/  FFMA.FTZ R70, R117.reuse, R212, R70 ;  /* 0x000000d475467223 */ /* 0x040fe20000010046 */
[----:B------:R-:W-:Y:S01]  /*4d90*/  FFMA.FTZ R66, R0, R229, R69 ;  /* 0x000000e500427223 */ /* 0x000fe20000010045 */
[----:B------:R-:W-:Y:S01]  /*4da0*/  FFMA.FTZ R68, R117, R231, -R68 ;  /* 0x000000e775447223 */ /* 0x000fe20000010844 */
[----:B------:R-:W-:Y:S01]  /*4db0*/  FADD.FTZ R67, R192, R71 ;  /* 0x00000047c0437221 */ /* 0x000fe20000010000 */
[----:B------:R-:W-:Y:S01]  /*4dc0*/  FADD.FTZ R228, RZ, R70 ;  /* 0x00000046ffe47221 */ /* 0x000fe20000010000 */
[----:B------:R-:W-:Y:S01]  /*4dd0*/  BSSY B0, `(.L_x_3698) ;  /* 0x00000e4000007945 */ /* 0x000fe20003800000 */
[----:B------:R-:W-:Y:S01]  /*4de0*/  FFMA.FTZ R240, R3, R86, R68 ;  /* 0x0000005603f07223 */ /* 0x000fe20000010044 */
[----:B------:R-:W0:Y:S01]  /*4df0*/  @!P0 LDS.128 R60, [UR21+0x8b80] ;  /* 0x008b8015ff3c8984 */ /* 0x000e220008000c00 */
[----:B------:R-:W-:-:S02]  /*4e00*/  FMUL.FTZ R68, R114, R228 ;  /* 0x000000e472447220 */ /* 0x000fc40000410000 */
[-C--:B------:R-:W-:Y:S01]  /*4e10*/  FMUL.FTZ R71, R114, R240.reuse ;  /* 0x000000f072477220 */ /* 0x080fe20000410000 */
[----:B------:R1:W-:Y:S01]  /*4e20*/  STS.128 [R108+0xa10], R64 ;  /* 0x000a10406c007388 */ /* 0x0003e20000000c00 */
[C---:B------:R-:W-:Y:S02]  /*4e30*/  FFMA.FTZ R69, R115.reuse, R240, -R68 ;  /* 0x000000f073457223 */ /* 0x040fe40000010844 */
[----:B------:R-:W-:Y:S02]  /*4e40*/  FFMA.FTZ R238, R115, R228, R71 ;  /* 0x000000e473ee7223 */ /* 0x000fe40000010047 */
[----:B------:R-:W-:Y:S01]  /*4e50*/  FFMA.FTZ R236, R2, R85, R69 ;  /* 0x0000005502ec7223 */ /* 0x000fe20000010045 */
[----:B------:R-:W-:Y:S06]  /*4e60*/  BAR.SYNC.DEFER_BLOCKING 0x0 ;  /* 0x0000000000007b1d */ /* 0x000fec0000010000 */
[----:B------:R-:W-:Y:S05]  /*4e70*/  @P2 BRA `(.L_x_3699) ;  /* 0x0000000c00642947 */ /* 0x000fea0003800000 */
[----:B-1----:R-:W-:Y:S01]  /*4e80*/  LDS.128 R64, [R105+0xa30] ;  /* 0x000a300069407984 */ /* 0x002fe20000000c00 */
[----:B------:R-:W-:Y:S01]  /*4e90*/  UMOV UR21, 0xffffffff ;  /* 0xffffffff00157882 */ /* 0x000fe20000000000 */
[----:B------:R-:W-:Y:S02]  /*4ea0*/  ISETP.NE.AND P2, PT, R110, 0x1f, PT ;  /* 0x0000001f6e00780c */ /* 0x000fe40003f45270 */
[----:B------:R-:W1:Y:S04]  /*4eb0*/  LDS.128 R68, [R105+0xa40] ;  /* 0x000a400069447984 */ /* 0x000e680000000c00 */
[----:B------:R-:W2:Y:S04]  /*4ec0*/  LDS.128 R72, [R105+0xa20] ;  /* 0x000a200069487984 */ /* 0x000ea80000000c00 */
[----:B-----5:R-:W3:Y:S01]  /*4ed0*/  LDS.128 R76, [R105+0xa10] ;  /* 0x000a1000694c7984 */ /* 0x020ee20000000c00 */
[C---:B-1----:R-:W-:Y:S01]  /*4ee0*/  FMUL.FTZ R241, R65.reuse, R68 ;  /* 0x0000004441f17220 */ /* 0x042fe20000410000 */
[C---:B------:R-:W-:Y:S01]  /*4ef0*/  FMUL.FTZ R239, R65.reuse, R69 ;  /* 0x0000004541ef7220 */ /* 0x040fe20000410000 */
[----:B------:R-:W-:-:S02]  /*4f00*/  FMUL.FTZ R245, R65, R70 ;  /* 0x0000004641f57220 */ /* 0x000fc40000410000 */
[C---:B------:R-:W-:Y:S01]  /*4f10*/  FFMA.FTZ R241, R64.reuse, R69, R241 ;  /* 0x0000004540f17223 */ /* 0x040fe200000100f1 */
[----:B------:R-:W-:-:S03]  /*4f20*/  FFMA.FTZ R239, R64, R68, -R239 ;  /* 0x0000004440ef7223 */ /* 0x000fc600000108ef */
[C---:B--2---:R-:W-:Y:S01]  /*4f30*/  FMUL.FTZ R243, R73.reuse, R241 ;  /* 0x000000f149f37220 */ /* 0x044fe20000410000 */
[----:B------:R-:W-:-:S03]  /*4f40*/  FMUL.FTZ R242, R73, R239 ;  /* 0x000000ef49f27220 */ /* 0x000fc60000410000 */
[C---:B------:R-:W-:Y:S01]  /*4f50*/  FFMA.FTZ R239, R72.reuse, R239, -R243 ;  /* 0x000000ef48ef7223 */ /* 0x040fe200000108f3 */
[----:B------:R-:W-:Y:S01]  /*4f60*/  FMUL.FTZ R243, R65, R71 ;  /* 0x0000004741f37220 */ /* 0x000fe20000410000 */
[----:B------:R-:W-:Y:S01]  /*4f70*/  FFMA.FTZ R241, R72, R241, R242 ;  /* 0x000000f148f17223 */ /* 0x000fe200000100f2 */
[C---:B------:R-:W-:Y:S01]  /*4f80*/  FFMA.FTZ R242, R64.reuse, R71, R245 ;  /* 0x0000004740f27223 */ /* 0x040fe200000100f5 */
[----:B---3--:R-:W-:Y:S01]  /*4f90*/  FMUL.FTZ R244, R77, R239 ;  /* 0x000000ef4df47220 */ /* 0x008fe20000410000 */
[----:B------:R-:W-:Y:S02]  /*4fa0*/  FFMA.FTZ R243, R64, R70, -R243 ;  /* 0x0000004640f37223 */ /* 0x000fe400000108f3 */
[----:B------:R-:W-:Y:S02]  /*4fb0*/  FADD.FTZ R242, R67, R242 ;  /* 0x000000f243f27221 */ /* 0x000fe40000010000 */
[----:B------:R-:W-:Y:S02]  /*4fc0*/  FADD.FTZ R243, R66, R243 ;  /* 0x000000f342f37221 */ /* 0x000fe40000010000 */
[----:B------:R-:W-:-:S02]  /*4fd0*/  FMUL.FTZ R245, R73, R242 ;  /* 0x000000f249f57220 */ /* 0x000fc40000410000 */
[-C--:B------:R-:W-:Y:S02]  /*4fe0*/  FMUL.FTZ R247, R73, R243.reuse ;  /* 0x000000f349f77220 */ /* 0x080fe40000410000 */
[C---:B------:R-:W-:Y:S01]  /*4ff0*/  FFMA.FTZ R245, R72.reuse, R243, -R245 ;  /* 0x000000f348f57223 */ /* 0x040fe200000108f5 */
[-C--:B------:R-:W-:Y:S01]  /*5000*/  FMUL.FTZ R243, R77, R241.reuse ;  /* 0x000000f14df37220 */ /* 0x080fe20000410000 */
[----:B------:R-:W-:Y:S01]  /*5010*/  FFMA.FTZ R242, R72, R242, R247 ;  /* 0x000000f248f27223 */ /* 0x000fe200000100f7 */
[----:B------:R-:W-:Y:S01]  /*5020*/  FFMA.FTZ R241, R76, R241, R244 ;  /* 0x000000f14cf17223 */ /* 0x000fe200000100f4 */
[----:B------:R-:W-:Y:S01]  /*5030*/  FADD.FTZ R245, R74, R245 ;  /* 0x000000f54af57221 */ /* 0x000fe20000010000 */
[----:B------:R-:W-:Y:S01]  /*5040*/  FFMA.FTZ R239, R76, R239, -R243 ;  /* 0x000000ef4cef7223 */ /* 0x000fe200000108f3 */
[----:B------:R-:W-:-:S04]  /*5050*/  FADD.FTZ R242, R75, R242 ;  /* 0x000000f24bf27221 */ /* 0x000fc80000010000 */
[C---:B------:R-:W-:Y:S01]  /*5060*/  FMUL.FTZ R243, R77.reuse, R242 ;  /* 0x000000f24df37220 */ /* 0x040fe20000410000 */
[----:B------:R-:W-:-:S03]  /*5070*/  FMUL.FTZ R77, R77, R245 ;  /* 0x000000f54d4d7220 */ /* 0x000fc60000410000 */
[C---:B------:R-:W-:Y:S01]  /*5080*/  FFMA.FTZ R243, R76.reuse, R245, -R243 ;  /* 0x000000f54cf37223 */ /* 0x040fe200000108f3 */
[----:B------:R-:W-:-:S03]  /*5090*/  FFMA.FTZ R76, R76, R242, R77 ;  /* 0x000000f24c4c7223 */ /* 0x000fc6000001004d */
[----:B------:R-:W-:Y:S01]  /*50a0*/  FADD.FTZ R77, R78, R243 ;  /* 0x000000f34e4d7221 */ /* 0x000fe20000010000 */
[----:B------:R-:W-:Y:S01]  /*50b0*/  FADD.FTZ R252, R79, R76 ;  /* 0x0000004c4ffc7221 */ /* 0x000fe20000010000 */
[----:B------:R-:W-:Y:S06]  /*50c0*/  BRA.DIV UR21, `(.L_x_3700) ;  /* 0x0000006615a87947 */ /* 0x000fec000b800000 */
[----:B------:R1:W2:Y:S01]  /*50d0*/  SHFL.DOWN PT, R242, R239, 0x1, 0x1f ;  /* 0x08201f00eff27f89 */ /* 0x0002a200000e0000 */
[----:B------:R-:W-:Y:S02]  /*50e0*/  MOV R79, R239 ;  /* 0x000000ef004f7202 */ /* 0x000fe40000000f00 */
[----:B------:R-:W-:Y:S01]  /*50f0*/  MOV R78, R241 ;  /* 0x000000f1004e7202 */ /* 0x000fe20000000f00 */
[----:B------:R1:W3:Y:S04]  /*5100*/  SHFL.DOWN PT, R245, R241, 0x1, 0x1f ;  /* 0x08201f00f1f57f89 */ /* 0x0002e800000e0000 */
[----:B------:R1:W4:Y:S04]  /*5110*/  SHFL.DOWN PT, R246, R77, 0x1, 0x1f ;  /* 0x08201f004df67f89 */ /* 0x00032800000e0000 */
[----:B------:R1:W0:Y:S02]  /*5120*/  SHFL.DOWN PT, R76, R252, 0x1, 0x1f ;  /* 0x08201f00fc4c7f89 */ /* 0x00022400000e0000 */
.L_x_3841:
[----:B------:R-:W-:Y:S04]  /*5130*/  BSSY.RECONVERGENT B1, `(.L_x_3701) ;  /* 0x000000c000017945 */ /* 0x000fe80003800200 */
[----:B------:R-:W-:Y:S05]  /*5140*/  @!P2 BRA `(.L_x_3702) ;  /* 0x000000000028a947 */ /* 0x000fea0003800000 */
[-C--:B01----:R-:W-:Y:S01]  /*5150*/  FMUL.FTZ R239, R79, R76.reuse ;  /* 0x0000004c4fef7220 */ /* 0x083fe20000410000 */
[----:B------:R-:W-:-:S03]  /*5160*/  FMUL.FTZ R244, R78, R76 ;  /* 0x0000004c4ef47220 */ /* 0x000fc60000410000 */
[CC--:B----4-:R-:W-:Y:S01]  /*5170*/  FFMA.FTZ R241, R78.reuse, R246.reuse, R239 ;  /* 0x000000f64ef17223 */ /* 0x0d0fe200000100ef */
[-C--:B---3--:R-:W-:Y:S01]  /*5180*/  FMUL.FTZ R239, R78, R245.reuse ;  /* 0x000000f54eef7220 */ /* 0x088fe20000410000 */
[C---:B------:R-:W-:Y:S01]  /*5190*/  FFMA.FTZ R244, R79.reuse, R246, -R244 ;  /* 0x000000f64ff47223 */ /* 0x040fe200000108f4 */
[----:B------:R-:W-:Y:S01]  /*51a0*/  FMUL.FTZ R245, R79, R245 ;  /* 0x000000f54ff57220 */ /* 0x000fe20000410000 */
[----:B------:R-:W-:Y:S01]  /*51b0*/  FADD.FTZ R252, R252, R241 ;  /* 0x000000f1fcfc7221 */ /* 0x000fe20000010000 */
[C---:B--2---:R-:W-:Y:S01]  /*51c0*/  FFMA.FTZ R79, R242.reuse, R79, -R239 ;  /* 0x0000004ff24f7223 */ /* 0x044fe200000108ef */
[----:B------:R-:W-:Y:S01]  /*51d0*/  FADD.FTZ R77, R77, R244 ;  /* 0x000000f44d4d7221 */ /* 0x000fe20000010000 */
[----:B------:R-:W-:-:S07]  /*51e0*/  FFMA.FTZ R78, R242, R78, R245 ;  /* 0x0000004ef24e7223 */ /* 0x000fce00000100f5 */
.L_x_3702:
[----:B------:R-:W-:Y:S05]  /*51f0*/  BSYNC.RECONVERGENT B1 ;  /* 0x0000000000017941 */ /* 0x000fea0003800200 */
.L_x_3701:
[----:B------:R-:W-:Y:S01]  /*5200*/  UMOV UR21, 0xffffffff ;  /* 0xffffffff00157882 */ /* 0x000fe20000000000 */
[----:B------:R-:W-:Y:S02]  /*5210*/  ISETP.GT.U32.AND P2, PT, R110, 0x1d, PT ;  /* 0x0000001d6e00780c */ /* 0x000fe40003f44070 */
[----:B------:R-:W-:Y:S11]  /*5220*/  BRA.DIV UR21, `(.L_x_3703) ;  /* 0x0000006615b47947 */ /* 0x000ff6000b800000 */
[----:B-1----:R1:W1:Y:S04]  /*5230*/  SHFL.DOWN PT, R239, R79, 0x2, 0x1f ;  /* 0x08401f004fef7f89 */ /* 0x00226800000e0000 */
[----:B------:R0:W1:Y:S04]  /*5240*/  SHFL.DOWN PT, R241, R78, 0x2, 0x1f ;  /* 0x08401f004ef17f89 */ /* 0x00006800000e0000 */
[----:B--2---:R2:W1:Y:S04]  /*5250*/  SHFL.DOWN PT, R242, R77, 0x2, 0x1f ;  /* 0x08401f004df27f89 */ /* 0x00446800000e0000 */
[----:B0-----:R2:W0:Y:S02]  /*5260*/  SHFL.DOWN PT, R76, R252, 0x2, 0x1f ;  /* 0x08401f00fc4c7f89 */ /* 0x00142400000e0000 */
.L_x_3847:
[----:B------:R-:W-:Y:S04]  /*5270*/  BSSY.RECONVERGENT B1, `(.L_x_3704) ;  /* 0x000000c000017945 */ /* 0x000fe80003800200 */
[----:B------:R-:W-:Y:S05]  /*5280*/  @P2 BRA `(.L_x_3705) ;  /* 0x0000000000282947 */ /* 0x000fea0003800000 */
[CC--:B0-----:R-:W-:Y:S01]  /*5290*/  FMUL.FTZ R244, R78.reuse, R76.reuse ;  /* 0x0000004c4ef47220 */ /* 0x0c1fe20000410000 */
[C---:B------:R-:W-:Y:S01]  /*52a0*/  FMUL.FTZ R243, R79.reuse, R76 ;  /* 0x0000004c4ff37220 */ /* 0x040fe20000410000 */
[CC--:B-1----:R-:W-:Y:S01]  /*52b0*/  FMUL.FTZ R76, R78.reuse, R241.reuse ;  /* 0x000000f14e4c7220 */ /* 0x0c2fe20000410000 */
[C---:B------:R-:W-:Y:S01]  /*52c0*/  FMUL.FTZ R241, R79.reuse, R241 ;  /* 0x000000f14ff17220 */ /* 0x040fe20000410000 */
[CC--:B------:R-:W-:Y:S01]  /*52d0*/  FFMA.FTZ R244, R79.reuse, R242.reuse, -R244 ;  /* 0x000000f24ff47223 */ /* 0x0c0fe200000108f4 */
[C---:B------:R-:W-:Y:S01]  /*52e0*/  FFMA.FTZ R243, R78.reuse, R242, R243 ;  /* 0x000000f24ef37223 */ /* 0x040fe200000100f3 */
[-C--:B------:R-:W-:Y:S01]  /*52f0*/  FFMA.FTZ R79, R79, R239.reuse, -R76 ;  /* 0x000000ef4f4f7223 */ /* 0x080fe2000001084c */
[----:B------:R-:W-:Y:S01]  /*5300*/  FFMA.FTZ R78, R78, R239, R241 ;  /* 0x000000ef4e4e7223 */ /* 0x000fe200000100f1 */
[----:B--2---:R-:W-:Y:S01]  /*5310*/  FADD.FTZ R77, R77, R244 ;  /* 0x000000f44d4d7221 */ /* 0x004fe20000010000 */
[----:B------:R-:W-:-:S07]  /*5320*/  FADD.FTZ R252, R252, R243 ;  /* 0x000000f3fcfc7221 */ /* 0x000fce0000010000 */
.L_x_3705:
[----:B------:R-:W-:Y:S05]  /*5330*/  BSYNC.RECONVERGENT B1 ;  /* 0x0000000000017941 */ /* 0x000fea0003800200 */
.L_x_3704:
[----:B------:R-:W-:Y:S01]  /*5340*/  UMOV UR21, 0xffffffff ;  /* 0xffffffff00157882 */ /* 0x000fe20000000000 */
[----:B------:R-:W-:Y:S02]  /*5350*/  ISETP.GT.U32.AND P2, PT, R110, 0x1b, PT ;  /* 0x0000001b6e00780c */ /* 0x000fe40003f44070 */
[----:B------:R-:W-:Y:S11]  /*5360*/  BRA.DIV UR21, `(.L_x_3706) ;  /* 0x0000006615d47947 */ /* 0x000ff6000b800000 */
[----:B-1----:R1:W1:Y:S04]  /*5370*/  SHFL.DOWN PT, R239, R79, 0x4, 0x1f ;  /* 0x08801f004fef7f89 */ /* 0x00226800000e0000 */
[----:B------:R0:W1:Y:S04]  /*5380*/  SHFL.DOWN PT, R241, R78, 0x4, 0x1f ;  /* 0x08801f004ef17f89 */ /* 0x00006800000e0000 */
[----:B------:R1:W1:Y:S04]  /*5390*/  SHFL.DOWN PT, R242, R77, 0x4, 0x1f ;  /* 0x08801f004df27f89 */ /* 0x00026800000e0000 */
[----:B0-----:R0:W0:Y:S02]  /*53a0*/  SHFL.DOWN PT, R76, R252, 0x4, 0x1f ;  /* 0x08801f00fc4c7f89 */ /* 0x00102400000e0000 */
.L_x_3853:
        /* <DEDUP_REMOVED lines=12> */
.L_x_3708:
[----:B------:R-:W-:Y:S05]  /*5470*/  BSYNC.RECONVERGENT B1 ;  /* 0x0000000000017941 */ /* 0x000fea0003800200 */
.L_x_3707:
[----:B------:R-:W-:Y:S01]  /*5480*/  UMOV UR21, 0xffffffff ;  /* 0xffffffff00157882 */ /* 0x000fe20000000000 */
[----:B------:R-:W-:Y:S02]  /*5490*/  ISETP.GT.U32.AND P2, PT, R110, 0x17, PT ;  /* 0x000000176e00780c */ /* 0x000fe40003f44070 */
[----:B------:R-:W-:Y:S11]  /*54a0*/  BRA.DIV UR21, `(.L_x_3709) ;  /* 0x0000006615f47947 */ /* 0x000ff6000b800000 */
[----:B-1----:R1:W1:Y:S04]  /*54b0*/  SHFL.DOWN PT, R239, R79, 0x8, 0x1f ;  /* 0x09001f004fef7f89 */ /* 0x00226800000e0000 */
[----:B------:R0:W1:Y:S04]  /*54c0*/  SHFL.DOWN PT, R241, R78, 0x8, 0x1f ;  /* 0x09001f004ef17f89 */ /* 0x00006800000e0000 */
[----:B------:R1:W1:Y:S04]  /*54d0*/  SHFL.DOWN PT, R242, R77, 0x8, 0x1f ;  /* 0x09001f004df27f89 */ /* 0x00026800000e0000 */
[----:B0-----:R0:W0:Y:S02]  /*54e0*/  SHFL.DOWN PT, R76, R252, 0x8, 0x1f ;  /* 0x09001f00fc4c7f89 */ /* 0x00102400000e0000 */
.L_x_3859:
        /* <DEDUP_REMOVED lines=12> */
.L_x_3711:
[----:B------:R-:W-:Y:S05]  /*55b0*/  BSYNC.RECONVERGENT B1 ;  /* 0x0000000000017941 */ /* 0x000fea0003800200 */
.L_x_3710:
[----:B------:R-:W-:Y:S01]  /*55c0*/  UMOV UR21, 0xffffffff ;  /* 0xffffffff00157882 */ /* 0x000fe20000000000 */
[----:B------:R-:W-:Y:S02]  /*55d0*/  ISETP.GT.U32.AND P2, PT, R110, 0xf, PT ;  /* 0x0000000f6e00780c */ /* 0x000fe40003f44070 */
[----:B------:R-:W-:Y:S11]  /*55e0*/  BRA.DIV UR21, `(.L_x_3712) ;  /* 0x0000006a15147947 */ /* 0x000ff6000b800000 */
[----:B-1----:R1:W1:Y:S04]  /*55f0*/  SHFL.DOWN PT, R239, R79, 0x10, 0x1f ;  /* 0x0a001f004fef7f89 */ /* 0x00226800000e0000 */
[----:B------:R0:W1:Y:S04]  /*5600*/  SHFL.DOWN PT, R241, R78, 0x10, 0x1f ;  /* 0x0a001f004ef17f89 */ /* 0x00006800000e0000 */
[----:B------:R1:W1:Y:S04]  /*5610*/  SHFL.DOWN PT, R242, R77, 0x10, 0x1f ;  /* 0x0a001f004df27f89 */ /* 0x00026800000e0000 */
[----:B0-----:R0:W0:Y:S02]  /*5620*/  SHFL.DOWN PT, R76, R252, 0x10, 0x1f ;  /* 0x0a001f00fc4c7f89 */ /* 0x00102400000e0000 */
.L_x_3865:
        /* <DEDUP_REMOVED lines=12> */
.L_x_3714:
[----:B------:R-:W-:Y:S05]  /*56f0*/  BSYNC.RECONVERGENT B1 ;  /* 0x0000000000017941 */ /* 0x000fea0003800200 */
.L_x_3713:
[----:B------:R-:W-:Y:S01]  /*5700*/  UMOV UR21, 0xffffffff ;  /* 0xffffffff00157882 */ /* 0x000fe20000000000 */
[----:B------:R-:W-:Y:S02]  /*5710*/  ISETP.NE.AND P2, PT, R104, 0x1f, PT ;  /* 0x0000001f6800780c */ /* 0x000fe40003f45270 */
[----:B------:R-:W-:Y:S11]  /*5720*/  BRA.DIV UR21, `(.L_x_3715) ;  /* 0x0000006a15347947 */ /* 0x000ff6000b800000 */
[----:B------:R-:W5:Y:S04]  /*5730*/  SHFL.IDX PT, R247, R78, RZ, 0x1f ;  /* 0x00001fff4ef77589 */ /* 0x000f6800000e0000 */
[----:B---3--:R-:W3:Y:S04]  /*5740*/  SHFL.IDX PT, R245, R79, RZ, 0x1f ;  /* 0x00001fff4ff57589 */ /* 0x008ee800000e0000 */
[----:B----4-:R-:W4:Y:S04]  /*5750*/  SHFL.IDX PT, R246, R77, RZ, 0x1f ;  /* 0x00001fff4df67589 */ /* 0x010f2800000e0000 */
[----:B-1----:R-:W1:Y:S04]  /*5760*/  SHFL.IDX PT, R239, R252, RZ, 0x1f ;  /* 0x00001ffffcef7589 */ /* 0x002e6800000e0000 */
[----:B------:R-:W1:Y:S04]  /*5770*/  SHFL.IDX PT, R251, R60, RZ, 0x1f ;  /* 0x00001fff3cfb7589 */ /* 0x000e6800000e0000 */
[----:B------:R-:W1:Y:S04]  /*5780*/  SHFL.IDX PT, R250, R61, RZ, 0x1f ;  /* 0x00001fff3dfa7589 */ /* 0x000e6800000e0000 */
[----:B------:R-:W1:Y:S01]  /*5790*/  SHFL.DOWN PT, R79, R79, 0x1, 0x1f ;  /* 0x08201f004f4f7f89 */ /* 0x000e6200000e0000 */
[-C--:B-----5:R-:W-:Y:S01]  /*57a0*/  FMUL.FTZ R242, R62, R247.reuse ;  /* 0x000000f73ef27220 */ /* 0x0a0fe20000410000 */
[-C--:B------:R-:W-:Y:S01]  /*57b0*/  FMUL.FTZ R241, R63, R247.reuse ;  /* 0x000000f73ff17220 */ /* 0x080fe20000410000 */
[----:B------:R-:W-:Y:S01]  /*57c0*/  FMUL.FTZ R248, R61, R247 ;  /* 0x000000f73df87220 */ /* 0x000fe20000410000 */
[----:B------:R-:W1:Y:S01]  /*57d0*/  SHFL.DOWN PT, R78, R78, 0x1, 0x1f ;  /* 0x08201f004e4e7f89 */ /* 0x000e6200000e0000 */
[----:B---3--:R-:W-:Y:S01]  /*57e0*/  FFMA.FTZ R244, R63, R245, R242 ;  /* 0x000000f53ff47223 */ /* 0x008fe200000100f2 */
[----:B------:R-:W-:Y:S01]  /*57f0*/  FMUL.FTZ R242, R60, R247 ;  /* 0x000000f73cf27220 */ /* 0x000fe20000410000 */
[-C--:B------:R-:W-:Y:S01]  /*5800*/  FFMA.FTZ R241, R62, R245.reuse, -R241 ;  /* 0x000000f53ef17223 */ /* 0x080fe200000108f1 */
[----:B--2---:R-:W2:Y:S01]  /*5810*/  SHFL.DOWN PT, R77, R77, 0x1, 0x1f ;  /* 0x08201f004d4d7f89 */ /* 0x004ea200000e0000 */
[-C--:B------:R-:W-:Y:S01]  /*5820*/  FFMA.FTZ R248, R60, R245.reuse, -R248 ;  /* 0x000000f53cf87223 */ /* 0x080fe200000108f8 */
[----:B------:R-:W-:Y:S01]  /*5830*/  FFMA.FTZ R247, R61, R245, R242 ;  /* 0x000000f53df77223 */ /* 0x000fe200000100f2 */
[----:B----4-:R-:W-:Y:S01]  /*5840*/  FADD.FTZ R246, R246, R241 ;  /* 0x000000f1f6f67221 */ /* 0x010fe20000010000 */
[----:B0-----:R0:W3:Y:S01]  /*5850*/  SHFL.DOWN PT, R76, R252, 0x1, 0x1f ;  /* 0x08201f00fc4c7f89 */ /* 0x0010e200000e0000 */
[----:B-1----:R-:W-:-:S03]  /*5860*/  FADD.FTZ R245, R239, R244 ;  /* 0x000000f4eff57221 */ /* 0x002fc60000010000 */
[----:B------:R0:W1:Y:S01]  /*5870*/  SHFL.IDX PT, R249, R62, RZ, 0x1f ;  /* 0x00001fff3ef97589 */ /* 0x00006200000e0000 */
[----:B------:R-:W-:-:S03]  /*5880*/  MOV R60, R251 ;  /* 0x000000fb003c7202 */ /* 0x000fc60000000f00 */
[----:B------:R0:W4:Y:S01]  /*5890*/  SHFL.IDX PT, R243, R63, RZ, 0x1f ;  /* 0x00001fff3ff37589 */ /* 0x00012200000e0000 */
[----:B------:R-:W-:-:S07]  /*58a0*/  MOV R61, R250 ;  /* 0x000000fa003d7202 */ /* 0x000fce0000000f00 */
.L_x_3879:
[----:B------:R-:W-:Y:S01]  /*58b0*/  BSSY.RECONVERGENT B1, `(.L_x_3716) ;  /* 0x000000f000017945 */ /* 0x000fe20003800200 */
[----:B01----:R-:W-:Y:S02]  /*58c0*/  MOV R62, R249 ;  /* 0x000000f9003e7202 */ /* 0x003fe40000000f00 */
[----:B----4-:R-:W-:Y:S01]  /*58d0*/  MOV R63, R243 ;  /* 0x000000f3003f7202 */ /* 0x010fe20000000f00 */
        /* <DEDUP_REMOVED lines=9> */
[----:B--2---:R-:W-:Y:S01]  /*5970*/  FADD.FTZ R62, R77, R244 ;  /* 0x000000f44d3e7221 */ /* 0x004fe20000010000 */
[----:B---3--:R-:W-:Y:S01]  /*5980*/  FADD.FTZ R63, R76, R63 ;  /* 0x0000003f4c3f7221 */ /* 0x008fe20000010000 */
[----:B------:R-:W-:-:S07]  /*5990*/  MOV R60, R242 ;  /* 0x000000f2003c7202 */ /* 0x000fce0000000f00 */
.L_x_3717:
[----:B------:R-:W-:Y:S05]  /*59a0*/  BSYNC.RECONVERGENT B1 ;  /* 0x0000000000017941 */ /* 0x000fea0003800200 */
.L_x_3716:
[CC--:B--2---:R-:W-:Y:S01]  /*59b0*/  FMUL.FTZ R77, R69.reuse, R63.reuse ;  /* 0x0000003f454d7220 */ /* 0x0c4fe20000410000 */
[-C--:B---3--:R-:W-:Y:S01]  /*59c0*/  FMUL.FTZ R76, R69, R62.reuse ;  /* 0x0000003e454c7220 */ /* 0x088fe20000410000 */
[----:B------:R0:W-:Y:S02]  /*59d0*/  STS.128 [R105+0xa40], R60 ;  /* 0x000a403c69007388 */ /* 0x0001e40000000c00 */
[C---:B------:R-:W-:Y:S01]  /*59e0*/  FFMA.FTZ R77, R68.reuse, R62, -R77 ;  /* 0x0000003e444d7223 */ /* 0x040fe2000001084d */
[----:B------:R-:W-:-:S03]  /*59f0*/  FFMA.FTZ R76, R68, R63, R76 ;  /* 0x0000003f444c7223 */ /* 0x000fc6000001004c */
[----:B------:R-:W-:Y:S01]  /*5a00*/  FADD.FTZ R78, R70, R77 ;  /* 0x0000004d464e7221 */ /* 0x000fe20000010000 */
[----:B------:R-:W-:Y:S01]  /*5a10*/  FADD.FTZ R79, R71, R76 ;  /* 0x0000004c474f7221 */ /* 0x000fe20000010000 */
[C---:B------:R-:W-:Y:S01]  /*5a20*/  FMUL.FTZ R71, R69.reuse, R61 ;  /* 0x0000003d45477220 */ /* 0x040fe20000410000 */
[-C--:B------:R-:W-:Y:S02]  /*5a30*/  FMUL.FTZ R70, R69, R60.reuse ;  /* 0x0000003c45467220 */ /* 0x080fe40000410000 */
[C---:B------:R-:W-:Y:S01]  /*5a40*/  FMUL.FTZ R69, R65.reuse, R79 ;  /* 0x0000004f41457220 */ /* 0x040fe20000410000 */
[C---:B------:R-:W-:Y:S01]  /*5a50*/  FFMA.FTZ R76, R68.reuse, R60, -R71 ;  /* 0x0000003c444c7223 */ /* 0x040fe20000010847 */
[----:B------:R-:W-:Y:S01]  /*5a60*/  FFMA.FTZ R77, R68, R61, R70 ;  /* 0x0000003d444d7223 */ /* 0x000fe20000010046 */
[CC--:B------:R-:W-:Y:S01]  /*5a70*/  FMUL.FTZ R68, R65.reuse, R78.reuse ;  /* 0x0000004e41447220 */ /* 0x0c0fe20000410000 */
[C---:B------:R-:W-:Y:S01]  /*5a80*/  FFMA.FTZ R69, R64.reuse, R78, -R69 ;  /* 0x0000004e40457223 */ /* 0x040fe20000010845 */
[CC--:B0-----:R-:W-:Y:S01]  /*5a90*/  FMUL.FTZ R63, R65.reuse, R76.reuse ;  /* 0x0000004c413f7220 */ /* 0x0c1fe20000410000 */
[----:B------:R-:W-:Y:S01]  /*5aa0*/  FMUL.FTZ R61, R65, R77 ;  /* 0x0000004d413d7220 */ /* 0x000fe20000410000 */
[----:B------:R-:W-:Y:S01]  /*5ab0*/  FFMA.FTZ R68, R64, R79, R68 ;  /* 0x0000004f40447223 */ /* 0x000fe20000010044 */
[----:B------:R-:W-:Y:S01]  /*5ac0*/  FADD.FTZ R66, R66, R69 ;  /* 0x0000004542427221 */ /* 0x000fe20000010000 */
[C---:B------:R-:W-:Y:S01]  /*5ad0*/  FFMA.FTZ R65, R64.reuse, R77, R63 ;  /* 0x0000004d40417223 */ /* 0x040fe2000001003f */
[----:B------:R-:W-:Y:S01]  /*5ae0*/  FFMA.FTZ R64, R64, R76, -R61 ;  /* 0x0000004c40407223 */ /* 0x000fe2000001083d */
[----:B------:R-:W-:Y:S01]  /*5af0*/  FADD.FTZ R67, R67, R68 ;  /* 0x0000004443437221 */ /* 0x000fe20000010000 */
[C---:B------:R-:W-:Y:S01]  /*5b00*/  FMUL.FTZ R62, R73.reuse, R66 ;  /* 0x00000042493e7220 */ /* 0x040fe20000410000 */
[C---:B------:R-:W-:Y:S01]  /*5b10*/  FMUL.FTZ R61, R73.reuse, R65 ;  /* 0x00000041493d7220 */ /* 0x040fe20000410000 */
[CC--:B------:R-:W-:Y:S01]  /*5b20*/  FMUL.FTZ R60, R73.reuse, R64.reuse ;  /* 0x00000040493c7220 */ /* 0x0c0fe20000410000 */
[-C--:B------:R-:W-:Y:S01]  /*5b30*/  FMUL.FTZ R63, R73, R67.reuse ;  /* 0x00000043493f7220 */ /* 0x080fe20000410000 */
[C---:B------:R-:W-:Y:S01]  /*5b40*/  FFMA.FTZ R62, R72.reuse, R67, R62 ;  /* 0x00000043483e7223 */ /* 0x040fe2000001003e */
[C---:B------:R-:W-:Y:S01]  /*5b50*/  FFMA.FTZ R68, R72.reuse, R64, -R61 ;  /* 0x0000004048447223 */ /* 0x040fe2000001083d */
[C---:B------:R-:W-:Y:S01]  /*5b60*/  FFMA.FTZ R69, R72.reuse, R65, R60 ;  /* 0x0000004148457223 */ /* 0x040fe2000001003c */
[----:B------:R-:W-:Y:S01]  /*5b70*/  FFMA.FTZ R63, R72, R66, -R63 ;  /* 0x00000042483f7223 */ /* 0x000fe2000001083f */
[----:B------:R-:W-:Y:S01]  /*5b80*/  FADD.FTZ R71, R75, R62 ;  /* 0x0000003e4b477221 */ /* 0x000fe20000010000 */
[----:B------:R2:W-:Y:S01]  /*5b90*/  STS.128 [R105+0xa30], R76 ;  /* 0x000a304c69007388 */ /* 0x0005e20000000c00 */
[----:B------:R-:W-:Y:S01]  /*5ba0*/  MOV R62, R246 ;  /* 0x000000f6003e7202 */ /* 0x000fe20000000f00 */
[----:B------:R-:W-:Y:S01]  /*5bb0*/  FADD.FTZ R70, R74, R63 ;  /* 0x0000003f4a467221 */ /* 0x000fe20000010000 */
[----:B------:R-:W-:Y:S01]  /*5bc0*/  MOV R63, R245 ;  /* 0x000000f5003f7202 */ /* 0x000fe20000000f00 */
[----:B------:R2:W-:Y:S01]  /*5bd0*/  STS.128 [R105+0xa20], R64 ;  /* 0x000a204069007388 */ /* 0x0005e20000000c00 */
[----:B------:R-:W-:-:S02]  /*5be0*/  MOV R61, R247 ;  /* 0x000000f7003d7202 */ /* 0x000fc40000000f00 */
[----:B------:R-:W-:Y:S01]  /*5bf0*/  MOV R60, R248 ;  /* 0x000000f8003c7202 */ /* 0x000fe20000000f00 */
[----:B------:R2:W-:Y:S06]  /*5c00*/  STS.128 [R105+0xa10], R68 ;  /* 0x000a104469007388 */ /* 0x0005ec0000000c00 */
.L_x_3699:
[----:B------:R-:W-:Y:S05]  /*5c10*/  BSYNC B0 ;  /* 0x0000000000007941 */ /* 0x000fea0003800000 */
.L_x_3698:
[----:B------:R-:W-:Y:S05]  /*5c20*/  WARPSYNC.ALL ;  /* 0x0000000000007948 */ /* 0x000fea0003800000 */
[----:B------:R-:W-:Y:S01]  /*5c30*/  BAR.SYNC.DEFER_BLOCKING 0x0 ;  /* 0x0000000000007b1d */ /* 0x000fe20000010000 */
[----:B-12---:R-:W-:Y:S01]  /*5c40*/  FMUL.FTZ R64, R150, R203 ;  /* 0x000000cb96407220 */ /* 0x006fe20000410000 */
[----:B------:R-:W-:Y:S01]  /*5c50*/  FMUL.FTZ R65, R152, R218 ;  /* 0x000000da98417220 */ /* 0x000fe20000410000 */
[C---:B------:R-:W-:Y:S01]  /*5c60*/  FMUL.FTZ R69, R148.reuse, R205 ;  /* 0x000000cd94457220 */ /* 0x040fe20000410000 */
[----:B------:R-:W-:Y:S01]  /*5c70*/  FMUL.FTZ R148, R148, R220 ;  /* 0x000000dc94947220 */ /* 0x000fe20000410000 */
[----:B-----5:R-:W-:Y:S01]  /*5c80*/  FFMA.FTZ R77, R147, R221, -R64 ;  /* 0x000000dd934d7223 */ /* 0x020fe20000010840 */
[----:B------:R-:W-:Y:S01]  /*5c90*/  FMUL.FTZ R64, R154, R201 ;  /* 0x000000c99a407220 */ /* 0x000fe20000410000 */
[----:B------:R-:W-:Y:S01]  /*5ca0*/  FFMA.FTZ R78, R149, R202, R65 ;  /* 0x000000ca954e7223 */ /* 0x000fe20000010041 */
[C---:B------:R-:W-:Y:S01]  /*5cb0*/  FMUL.FTZ R71, R160.reuse, R199 ;  /* 0x000000c7a0477220 */ /* 0x040fe20000410000 */
[----:B------:R-:W-:Y:S01]  /*5cc0*/  FMUL.FTZ R160, R160, R217 ;  /* 0x000000d9a0a07220 */ /* 0x000fe20000410000 */
[----:B------:R-:W-:Y:S01]  /*5cd0*/  FFMA.FTZ R79, R151, R219, -R64 ;  /* 0x000000db974f7223 */ /* 0x000fe20000010840 */
[C---:B------:R-:W-:Y:S01]  /*5ce0*/  FFMA.FTZ R69, R146.reuse, R220, -R69 ;  /* 0x000000dc92457223 */ /* 0x040fe20000010845 */
[----:B------:R-:W-:Y:S01]  /*5cf0*/  FFMA.FTZ R67, R146, R205, R148 ;  /* 0x000000cd92437223 */ /* 0x000fe20000010094 */
[----:B------:R-:W-:Y:S01]  /*5d00*/  FMUL.FTZ R150, R150, R221 ;  /* 0x000000dd96967220 */ /* 0x000fe20000410000 */
[C---:B------:R-:W-:Y:S01]  /*5d10*/  FFMA.FTZ R71, R156.reuse, R217, -R71 ;  /* 0x000000d99c477223 */ /* 0x040fe20000010847 */
[----:B------:R-:W-:Y:S01]  /*5d20*/  FFMA.FTZ R73, R156, R199, R160 ;  /* 0x000000c79c497223 */ /* 0x000fe200000100a0 */
[----:B------:R-:W-:Y:S01]  /*5d30*/  FMUL.FTZ R66, R152, R202 ;  /* 0x000000ca98427220 */ /* 0x000fe20000410000 */
[----:B------:R-:W-:Y:S01]  /*5d40*/  FFMA.FTZ R147, R147, R203, R150 ;  /* 0x000000cb93937223 */ /* 0x000fe20000010096 */
[C---:B------:R-:W-:Y:S01]  /*5d50*/  FFMA.FTZ R69, R0.reuse, R69, RZ ;  /* 0x0000004500457223 */ /* 0x040fe200000100ff */
[----:B------:R-:W-:Y:S01]  /*5d60*/  FFMA.FTZ R156, -R0, R67, RZ ;  /* 0x00000043009c7223 */ /* 0x000fe200000101ff */
[----:B------:R-:W-:Y:S01]  /*5d70*/  FFMA.FTZ R66, R149, R218, -R66 ;  /* 0x000000da95427223 */ /* 0x000fe20000010842 */
[----:B------:R-:W-:Y:S01]  /*5d80*/  ULEA UR21, UR11, 0xfffff000, 0xc ;  /* 0xfffff0000b157891 */ /* 0x000fe2000f8e60ff */
[C---:B------:R-:W-:Y:S01]  /*5d90*/  FFMA.FTZ R160, R32.reuse, R77, R69 ;  /* 0x0000004d20a07223 */ /* 0x040fe20000010045 */
[----:B------:R-:W-:Y:S01]  /*5da0*/  FFMA.FTZ R147, -R32, R147, R156 ;  /* 0x0000009320937223 */ /* 0x000fe2000001019c */
[----:B------:R-:W1:Y:S01]  /*5db0*/  LDS.64 R64, [R108+0xa18] ;  /* 0x000a18006c407984 */ /* 0x000e620000000a00 */
[----:B------:R-:W-:Y:S01]  /*5dc0*/  USHF.R.S32.HI UR33, URZ, 0x1f, UR21 ;  /* 0x0000001fff217899 */ /* 0x000fe20008011415 */
[----:B------:R-:W-:Y:S01]  /*5dd0*/  FFMA.FTZ R67, R31, R66, R160 ;  /* 0x000000421f437223 */ /* 0x000fe200000100a0 */
[----:B------:R-:W-:Y:S01]  /*5de0*/  FMUL.FTZ R154, R154, R219 ;  /* 0x000000db9a9a7220 */ /* 0x000fe20000410000 */
[----:B------:R-:W-:Y:S01]  /*5df0*/  FMUL.FTZ R68, R157, R200 ;  /* 0x000000c89d447220 */ /* 0x000fe20000410000 */
[----:B------:R-:W-:Y:S01]  /*5e00*/  FFMA.FTZ R147, -R31, R78, R147 ;  /* 0x0000004e1f937223 */ /* 0x000fe20000010193 */
[-C--:B------:R-:W-:Y:S01]  /*5e10*/  FMUL.FTZ R157, R157, R216.reuse ;  /* 0x000000d89d9d7220 */ /* 0x080fe20000410000 */
[----:B------:R-:W-:Y:S01]  /*5e20*/  FFMA.FTZ R151, R151, R201, R154 ;  /* 0x000000c997977223 */ /* 0x000fe2000001009a */
[----:B------:R-:W-:Y:S01]  /*5e30*/  MOV R69, UR41 ;  /* 0x0000002900457c02 */ /* 0x000fe20008000f00 */
[C---:B------:R-:W-:Y:S01]  /*5e40*/  FFMA.FTZ R68, R153.reuse, R216, -R68 ;  /* 0x000000d899447223 */ /* 0x040fe20000010844 */
[----:B------:R-:W-:Y:S01]  /*5e50*/  FFMA.FTZ R70, R153, R200, R157 ;  /* 0x000000c899467223 */ /* 0x000fe2000001009d */
[----:B------:R-:W-:Y:S01]  /*5e60*/  FMUL.FTZ R74, R163, R198 ;  /* 0x000000c6a34a7220 */ /* 0x000fe20000410000 */
[----:B------:R-:W-:Y:S01]  /*5e70*/  FMUL.FTZ R76, R166, R196 ;  /* 0x000000c4a64c7220 */ /* 0x000fe20000410000 */
[----:B------:R-:W-:Y:S01]  /*5e80*/  FMUL.FTZ R153, R162, R197 ;  /* 0x000000c5a2997220 */ /* 0x000fe20000410000 */
[-C--:B------:R-:W-:Y:S01]  /*5e90*/  FMUL.FTZ R149, R166, R215.reuse ;  /* 0x000000d7a6957220 */ /* 0x080fe20000410000 */
[----:B------:R-:W-:Y:S01]  /*5ea0*/  FFMA.FTZ R74, R159, R214, -R74 ;  /* 0x000000d69f4a7223 */ /* 0x000fe2000001084a */
[----:B------:R-:W-:Y:S01]  /*5eb0*/  FFMA.FTZ R75, R155, R215, -R76 ;  /* 0x000000d79b4b7223 */ /* 0x000fe2000001084c */
[----:B------:R-:W-:Y:S01]  /*5ec0*/  FFMA.FTZ R76, R158, R222, -R153 ;  /* 0x000000de9e4c7223 */ /* 0x000fe20000010899 */
[----:B------:R-:W-:Y:S01]  /*5ed0*/  FMUL.FTZ R146, R165, R194 ;  /* 0x000000c2a5927220 */ /* 0x000fe20000410000 */
[----:B------:R-:W-:Y:S01]  /*5ee0*/  FMUL.FTZ R163, R163, R214 ;  /* 0x000000d6a3a37220 */ /* 0x000fe20000410000 */
[----:B------:R-:W-:Y:S01]  /*5ef0*/  FFMA.FTZ R155, R155, R196, R149 ;  /* 0x000000c49b9b7223 */ /* 0x000fe20000010095 */
[----:B------:R-:W-:Y:S01]  /*5f00*/  FMUL.FTZ R153, R168, R195 ;  /* 0x000000c3a8997220 */ /* 0x000fe20000410000 */
[----:B------:R-:W-:Y:S01]  /*5f10*/  FFMA.FTZ R149, R161, R223, -R146 ;  /* 0x000000dfa1957223 */ /* 0x000fe20000010892 */
[----:B------:R-:W-:Y:S01]  /*5f20*/  FFMA.FTZ R72, R159, R198, R163 ;  /* 0x000000c69f487223 */ /* 0x000fe200000100a3 */
[----:B------:R-:W-:Y:S01]  /*5f30*/  FMUL.FTZ R148, R170, R125 ;  /* 0x0000007daa947220 */ /* 0x000fe20000410000 */
[----:B------:R-:W-:Y:S01]  /*5f40*/  FFMA.FTZ R146, R164, R224, -R153 ;  /* 0x000000e0a4927223 */ /* 0x000fe20000010899 */
[C---:B------:R-:W-:Y:S01]  /*5f50*/  FMUL.FTZ R152, R172.reuse, R124 ;  /* 0x0000007cac987220 */ /* 0x040fe20000410000 */
[----:B------:R-:W-:Y:S01]  /*5f60*/  FMUL.FTZ R157, R172, R226 ;  /* 0x000000e2ac9d7220 */ /* 0x000fe20000410000 */
[----:B------:R-:W-:Y:S01]  /*5f70*/  FFMA.FTZ R153, R167, R227, -R148 ;  /* 0x000000e3a7997223 */ /* 0x000fe20000010894 */
[----:B------:R-:W-:Y:S01]  /*5f80*/  FMUL.FTZ R150, R174, R212 ;  /* 0x000000d4ae967220 */ /* 0x000fe20000410000 */
[C---:B------:R-:W-:Y:S01]  /*5f90*/  FFMA.FTZ R152, R169.reuse, R226, -R152 ;  /* 0x000000e2a9987223 */ /* 0x040fe20000010898 */
[----:B------:R-:W-:Y:S01]  /*5fa0*/  FFMA.FTZ R148, R169, R124, R157 ;  /* 0x0000007ca9947223 */ /* 0x000fe2000001009d */
[----:B------:R-:W-:Y:S01]  /*5fb0*/  FMUL.FTZ R154, R176, R228 ;  /* 0x000000e4b09a7220 */ /* 0x000fe20000410000 */
[----:B------:R-:W-:Y:S01]  /*5fc0*/  FFMA.FTZ R157, R171, R231, -R150 ;  /* 0x000000e7ab9d7223 */ /* 0x000fe20000010896 */
[----:B------:R-:W-:Y:S01]  /*5fd0*/  ISETP.NE.AND P2, PT, R104, RZ, PT ;  /* 0x000000ff6800720c */ /* 0x000fe20003f45270 */
[----:B------:R-:W-:Y:S01]  /*5fe0*/  FMUL.FTZ R162, R162, R222 ;  /* 0x000000dea2a27220 */ /* 0x000fe20000410000 */
[----:B------:R-:W-:Y:S01]  /*5ff0*/  FFMA.FTZ R154, R173, R240, -R154 ;  /* 0x000000f0ad9a7223 */ /* 0x000fe2000001089a */
[----:B------:R-:W-:Y:S01]  /*6000*/  FMUL.FTZ R165, R165, R223 ;  /* 0x000000dfa5a57220 */ /* 0x000fe20000410000 */
[----:B------:R-:W-:Y:S01]  /*6010*/  FMUL.FTZ R168, R168, R224 ;  /* 0x000000e0a8a87220 */ /* 0x000fe20000410000 */
[----:B------:R-:W-:Y:S01]  /*6020*/  FMUL.FTZ R170, R170, R227 ;  /* 0x000000e3aaaa7220 */ /* 0x000fe20000410000 */
[-C--:B-1----:R-:W-:Y:S01]  /*6030*/  FMUL.FTZ R156, R64, R107.reuse ;  /* 0x0000006b409c7220 */ /* 0x082fe20000410000 */
[C---:B------:R-:W-:Y:S01]  /*6040*/  FMUL.FTZ R107, R65.reuse, R107 ;  /* 0x0000006b416b7220 */ /* 0x040fe20000410000 */
[----:B------:R-:W-:Y:S01]  /*6050*/  FADD.FTZ R238, RZ, R238 ;  /* 0x000000eeffee7221 */ /* 0x000fe20000010000 */
[----:B------:R-:W-:Y:S01]  /*6060*/  FFMA.FTZ R158, R158, R197, R162 ;  /* 0x000000c59e9e7223 */ /* 0x000fe200000100a2 */
[-C--:B------:R-:W-:Y:S01]  /*6070*/  FFMA.FTZ R65, R65, R106.reuse, -R156 ;  /* 0x0000006a41417223 */ /* 0x080fe2000001089c */
[----:B------:R-:W-:Y:S01]  /*6080*/  FFMA.FTZ R107, R64, R106, R107 ;  /* 0x0000006a406b7223 */ /* 0x000fe2000001006b */
[----:B------:R-:W-:Y:S01]  /*6090*/  FFMA.FTZ R106, R30, R79, R67 ;  /* 0x0000004f1e6a7223 */ /* 0x000fe20000010043 */
[----:B------:R-:W-:Y:S01]  /*60a0*/  LOP3.LUT R64, R104, UR21, RZ, 0xfc, !PT ;  /* 0x0000001568407c12 */ /* 0x000fe2000f8efcff */
[----:B------:R-:W-:Y:S01]  /*60b0*/  FADD.FTZ R79, R188, R65 ;  /* 0x00000041bc4f7221 */ /* 0x000fe20000010000 */
[----:B------:R-:W-:Y:S01]  /*60c0*/  FFMA.FTZ R213, R18, R213, R107 ;  /* 0x000000d512d57223 */ /* 0x000fe2000001006b */
[----:B------:R-:W-:Y:S01]  /*60d0*/  MOV R65, UR33 ;  /* 0x0000002100417c02 */ /* 0x000fe20008000f00 */
[----:B------:R-:W-:Y:S01]  /*60e0*/  FFMA.FTZ R156, -R30, R151, R147 ;  /* 0x000000971e9c7223 */ /* 0x000fe20000010193 */
[C---:B------:R-:W-:Y:S01]  /*60f0*/  FMUL.FTZ R66, R114.reuse, R79 ;  /* 0x0000004f72427220 */ /* 0x040fe20000410000 */
[-C--:B------:R-:W-:Y:S01]  /*6100*/  FMUL.FTZ R114, R114, R213.reuse ;  /* 0x000000d572727220 */ /* 0x080fe20000410000 */
[----:B------:R-:W-:Y:S01]  /*6110*/  MOV R67, UR40 ;  /* 0x0000002800437c02 */ /* 0x000fe20008000f00 */
[----:B------:R-:W-:Y:S01]  /*6120*/  FFMA.FTZ R156, -R29, R70, R156 ;  /* 0x000000461d9c7223 */ /* 0x000fe2000001019c */
[C---:B------:R-:W-:Y:S01]  /*6130*/  FFMA.FTZ R78, R115.reuse, R213, R66 ;  /* 0x000000d5734e7223 */ /* 0x040fe20000010042 */
[----:B------:R-:W-:Y:S01]  /*6140*/  FFMA.FTZ R114, R115, R79, -R114 ;  /* 0x0000004f73727223 */ /* 0x000fe20000010872 */
[----:B------:R-:W-:Y:S01]  /*6150*/  MOV R107, UR20 ;  /* 0x00000014006b7c02 */ /* 0x000fe20008000f00 */
[----:B------:R-:W-:-:S04]  /*6160*/  IMAD.WIDE.U32 R66, R67, UR8, R64 ;  /* 0x0000000843427c25 */ /* 0x000fc8000f8e0040 */
[----:B------:R-:W-:Y:S01]  /*6170*/  FFMA.FTZ R210, R19, R210, R78 ;  /* 0x000000d213d27223 */ /* 0x000fe2000001004e */
[----:B------:R-:W-:Y:S01]  /*6180*/  FADD.FTZ R78, R187, R114 ;  /* 0x00000072bb4e7221 */ /* 0x000fe20000010000 */
[----:B------:R-:W-:Y:S01]  /*6190*/  FFMA.FTZ R65, R29, R68, R106 ;  /* 0x000000441d417223 */ /* 0x000fe2000001006a */
[----:B------:R-:W-:Y:S01]  /*61a0*/  IMAD R69, R69, UR8, R67 ;  /* 0x0000000845457c24 */ /* 0x000fe2000f8e0243 */
[----:B------:R-:W-:Y:S01]  /*61b0*/  LEA R68, P0, R66, UR9, 0x2 ;  /* 0x0000000942447c11 */ /* 0x000fe2000f8010ff */
[C---:B------:R-:W-:Y:S01]  /*61c0*/  FMUL.FTZ R70, R116.reuse, R78 ;  /* 0x0000004e74467220 */ /* 0x040fe20000410000 */
[-C--:B------:R-:W-:Y:S01]  /*61d0*/  FMUL.FTZ R67, R116, R210.reuse ;  /* 0x000000d274437220 */ /* 0x080fe20000410000 */
[----:B------:R-:W-:Y:S01]  /*61e0*/  FFMA.FTZ R73, -R28, R73, R156 ;  /* 0x000000491c497223 */ /* 0x000fe2000001019c */
[----:B------:R-:W-:Y:S01]  /*61f0*/  LEA.HI.X R69, R66, UR10, R69, 0x2, P0 ;  /* 0x0000000a42457c11 */ /* 0x000fe200080f1445 */
[----:B------:R-:W-:Y:S01]  /*6200*/  FFMA.FTZ R66, R28, R71, R65 ;  /* 0x000000471c427223 */ /* 0x000fe20000010041 */
[C---:B------:R-:W-:Y:S01]  /*6210*/  FFMA.FTZ R65, R117.reuse, R210, R70 ;  /* 0x000000d275417223 */ /* 0x040fe20000010046 */
[----:B------:R-:W-:Y:S01]  /*6220*/  FFMA.FTZ R67, R117, R78, -R67 ;  /* 0x0000004e75437223 */ /* 0x000fe20000010843 */
[C---:B------:R-:W-:Y:S01]  /*6230*/  FFMA.FTZ R72, -R27.reuse, R72, R73 ;  /* 0x000000481b487223 */ /* 0x040fe20000010149 */
[----:B------:R-:W-:Y:S01]  /*6240*/  FFMA.FTZ R71, R27, R74, R66 ;  /* 0x0000004a1b477223 */ /* 0x000fe20000010042 */
[----:B------:R-:W-:Y:S01]  /*6250*/  FFMA.FTZ R211, R20, R211, R65 ;  /* 0x000000d314d37223 */ /* 0x000fe20000010041 */
[----:B------:R-:W-:Y:S01]  /*6260*/  FADD.FTZ R65, R186, R67 ;  /* 0x00000043ba417221 */ /* 0x000fe20000010000 */
[C---:B------:R-:W-:Y:S01]  /*6270*/  FFMA.FTZ R155, -R26.reuse, R155, R72 ;  /* 0x0000009b1a9b7223 */ /* 0x040fe20000010148 */
[----:B------:R-:W-:Y:S01]  /*6280*/  FFMA.FTZ R70, R26, R75, R71 ;  /* 0x0000004b1a467223 */ /* 0x000fe20000010047 */
[C---:B------:R-:W-:Y:S01]  /*6290*/  FMUL.FTZ R66, R118.reuse, R211 ;  /* 0x000000d376427220 */ /* 0x040fe20000410000 */
[-C--:B------:R-:W-:Y:S01]  /*62a0*/  FMUL.FTZ R118, R118, R65.reuse ;  /* 0x0000004176767220 */ /* 0x080fe20000410000 */
[----:B------:R-:W-:Y:S01]  /*62b0*/  VOTEU.ALL UP0, P2 ;  /* 0x0000000000ff7886 */ /* 0x000fe20001000000 */
[----:B------:R-:W-:Y:S01]  /*62c0*/  FFMA.FTZ R67, R25, R76, R70 ;  /* 0x0000004c19437223 */ /* 0x000fe20000010046 */
[C---:B------:R-:W-:Y:S01]  /*62d0*/  FFMA.FTZ R66, R119.reuse, R65, -R66 ;  /* 0x0000004177427223 */ /* 0x040fe20000010842 */
[----:B------:R-:W-:Y:S01]  /*62e0*/  FFMA.FTZ R118, R119, R211, R118 ;  /* 0x000000d377767223 */ /* 0x000fe20000010076 */
[----:B------:R-:W-:-:S02]  /*62f0*/  IMAD R74, R104, 0x84, R107 ;  /* 0x00000084684a7824 */ /* 0x000fc400078e026b */
[----:B------:R-:W-:Y:S01]  /*6300*/  FFMA.FTZ R70, R24, R149, R67 ;  /* 0x0000009518467223 */ /* 0x000fe20000010043 */
[----:B------:R-:W-:Y:S01]  /*6310*/  FADD.FTZ R66, R185, R66 ;  /* 0x00000042b9427221 */ /* 0x000fe20000010000 */
[----:B------:R-:W-:Y:S01]  /*6320*/  FFMA.FTZ R208, R21, R208, R118 ;  /* 0x000000d015d07223 */ /* 0x000fe20000010076 */
[----:B------:R-:W-:Y:S01]  /*6330*/  @!UP0 ULEA UR21, UR8, UR20, 0x4 ;  /* 0x0000001408158291 */ /* 0x000fe2000f8e20ff */
[----:B------:R-:W-:Y:S01]  /*6340*/  FFMA.FTZ R71, R23, R146, R70 ;  /* 0x0000009217477223 */ /* 0x000fe20000010046 */
[C---:B------:R-:W-:Y:S01]  /*6350*/  FMUL.FTZ R70, R120.reuse, R66 ;  /* 0x0000004278467220 */ /* 0x040fe20000410000 */
[-C--:B------:R-:W-:Y:S01]  /*6360*/  FMUL.FTZ R67, R120, R208.reuse ;  /* 0x000000d078437220 */ /* 0x080fe20000410000 */
[----:B------:R-:W-:Y:S01]  /*6370*/  FMUL.FTZ R114, R203, UR47 ;  /* 0x0000002fcb727c20 */ /* 0x000fe20008410000 */
[C---:B------:R-:W-:Y:S01]  /*6380*/  FFMA.FTZ R72, R22.reuse, R153, R71 ;  /* 0x0000009916487223 */ /* 0x040fe20000010047 */
[C---:B------:R-:W-:Y:S01]  /*6390*/  FFMA.FTZ R70, R121.reuse, R208, R70 ;  /* 0x000000d079467223 */ /* 0x040fe20000010046 */
[----:B------:R-:W-:Y:S01]  /*63a0*/  FFMA.FTZ R67, R121, R66, -R67 ;  /* 0x0000004279437223 */ /* 0x000fe20000010843 */
[----:B------:R-:W-:Y:S01]  /*63b0*/  FMUL.FTZ R106, R203, UR46 ;  /* 0x0000002ecb6a7c20 */ /* 0x000fe20008410000 */
[----:B------:R-:W-:Y:S01]  /*63c0*/  FFMA.FTZ R73, R21, R152, R72 ;  /* 0x0000009815497223 */ /* 0x000fe20000010048 */
[----:B------:R-:W-:Y:S01]  /*63d0*/  FFMA.FTZ R209, R22, R209, R70 ;  /* 0x000000d116d17223 */ /* 0x000fe20000010046 */
[----:B------:R-:W-:Y:S01]  /*63e0*/  FADD.FTZ R71, R184, R67 ;  /* 0x00000043b8477221 */ /* 0x000fe20000010000 */
[----:B------:R-:W-:Y:S01]  /*63f0*/  P2R R67, PR, RZ, 0x4 ;  /* 0x00000004ff437803 */ /* 0x000fe20000000000 */
[----:B------:R-:W-:Y:S01]  /*6400*/  FFMA.FTZ R72, R20, R157, R73 ;  /* 0x0000009d14487223 */ /* 0x000fe20000010049 */
[----:B------:R-:W-:Y:S01]  /*6410*/  FMUL.FTZ R73, R205, UR46 ;  /* 0x0000002ecd497c20 */ /* 0x000fe20008410000 */
[C---:B------:R-:W-:Y:S01]  /*6420*/  FMUL.FTZ R70, R122.reuse, R71 ;  /* 0x000000477a467220 */ /* 0x040fe20000410000 */
[-C--:B------:R-:W-:Y:S01]  /*6430*/  FMUL.FTZ R122, R122, R209.reuse ;  /* 0x000000d17a7a7220 */ /* 0x080fe20000410000 */
[----:B------:R-:W-:Y:S01]  /*6440*/  FFMA.FTZ R67, R19, R154, R72 ;  /* 0x0000009a13437223 */ /* 0x000fe20000010048 */
[----:B------:R-:W-:Y:S01]  /*6450*/  FFMA.FTZ R75, R220, UR47, -R73 ;  /* 0x0000002fdc4b7c23 */ /* 0x000fe20008010849 */
[C---:B------:R-:W-:Y:S01]  /*6460*/  FFMA.FTZ R70, R123.reuse, R209, R70 ;  /* 0x000000d17b467223 */ /* 0x040fe20000010046 */
[----:B------:R-:W-:Y:S01]  /*6470*/  FFMA.FTZ R72, R123, R71, -R122 ;  /* 0x000000477b487223 */ /* 0x000fe2000001087a */
[----:B0-----:R0:W-:Y:S01]  /*6480*/  @!P2 STS.128 [UR21+0x8b80], R60 ;  /* 0x008b803cff00a988 */ /* 0x0011e20008000c15 */
[----:B------:R-:W-:Y:S01]  /*6490*/  FMUL.FTZ R107, R0, R75 ;  /* 0x0000004b006b7220 */ /* 0x000fe20000410000 */
[----:B------:R-:W-:Y:S01]  /*64a0*/  FFMA.FTZ R206, R23, R206, R70 ;  /* 0x000000ce17ce7223 */ /* 0x000fe20000010046 */
[----:B------:R-:W-:Y:S01]  /*64b0*/  FADD.FTZ R72, R183, R72 ;  /* 0x00000048b7487221 */ /* 0x000fe20000010000 */
[C---:B------:R-:W-:Y:S01]  /*64c0*/  FMUL.FTZ R117, R202.reuse, UR46 ;  /* 0x0000002eca757c20 */ /* 0x040fe20008410000 */
[----:B------:R-:W-:Y:S01]  /*64d0*/  FMUL.FTZ R119, R202, UR47 ;  /* 0x0000002fca777c20 */ /* 0x000fe20008410000 */
[C---:B------:R-:W-:Y:S01]  /*64e0*/  FMUL.FTZ R76, R126.reuse, R206 ;  /* 0x000000ce7e4c7220 */ /* 0x040fe20000410000 */
[-C--:B------:R-:W-:Y:S01]  /*64f0*/  FMUL.FTZ R73, R126, R72.reuse ;  /* 0x000000487e497220 */ /* 0x080fe20000410000 */
[----:B------:R1:W-:Y:S01]  /*6500*/  STS [R74+0x2100], R107 ;  /* 0x0021006b4a007388 */ /* 0x0003e20000000800 */
[----:B------:R-:W-:Y:S01]  /*6510*/  FMUL.FTZ R121, R200, UR47 ;  /* 0x0000002fc8797c20 */ /* 0x000fe20008410000 */
[C---:B------:R-:W-:Y:S01]  /*6520*/  FFMA.FTZ R75, R127.reuse, R72, -R76 ;  /* 0x000000487f4b7223 */ /* 0x040fe2000001084c */
[----:B------:R-:W-:Y:S01]  /*6530*/  FFMA.FTZ R127, R127, R206, R73 ;  /* 0x000000ce7f7f7223 */ /* 0x000fe20000010049 */
[C---:B------:R-:W-:Y:S01]  /*6540*/  FMUL.FTZ R118, R196.reuse, UR47 ;  /* 0x0000002fc4767c20 */ /* 0x040fe20008410000 */
[----:B------:R-:W-:Y:S01]  /*6550*/  FMUL.FTZ R116, R196, UR46 ;  /* 0x0000002ec4747c20 */ /* 0x000fe20008410000 */
[----:B------:R-:W-:Y:S01]  /*6560*/  FADD.FTZ R73, R182, R75 ;  /* 0x0000004bb6497221 */ /* 0x000fe20000010000 */
[----:B------:R-:W-:Y:S01]  /*6570*/  FFMA.FTZ R207, R24, R207, R127 ;  /* 0x000000cf18cf7223 */ /* 0x000fe2000001007f */
[C---:B0-----:R-:W-:Y:S01]  /*6580*/  FFMA.FTZ R63, R221.reuse, UR46, R114 ;  /* 0x0000002edd3f7c23 */ /* 0x041fe20008010072 */
[----:B------:R-:W-:Y:S01]  /*6590*/  FFMA.FTZ R61, R221, UR47, -R106 ;  /* 0x0000002fdd3d7c23 */ /* 0x000fe2000801086a */
[C---:B------:R-:W-:Y:S01]  /*65a0*/  FMUL.FTZ R76, R128.reuse, R73 ;  /* 0x00000049804c7220 */ /* 0x040fe20000410000 */
[----:B------:R-:W-:Y:S01]  /*65b0*/  FMUL.FTZ R128, R128, R207 ;  /* 0x000000cf80807220 */ /* 0x000fe20000410000 */
[C---:B------:R-:W-:Y:S01]  /*65c0*/  FMUL.FTZ R115, R32.reuse, -R63 ;  /* 0x8000003f20737220 */ /* 0x040fe20000410000 */
[----:B-1----:R-:W-:Y:S01]  /*65d0*/  FMUL.FTZ R107, R32, R61 ;  /* 0x0000003d206b7220 */ /* 0x002fe20000410000 */
[C---:B------:R-:W-:Y:S01]  /*65e0*/  FFMA.FTZ R76, R129.reuse, R207, R76 ;  /* 0x000000cf814c7223 */ /* 0x040fe2000001004c */
[----:B------:R-:W-:Y:S01]  /*65f0*/  FFMA.FTZ R60, R129, R73, -R128 ;  /* 0x00000049813c7223 */ /* 0x000fe20000010880 */
[----:B------:R-:W-:Y:S01]  /*6600*/  FMUL.FTZ R75, R205, UR47 ;  /* 0x0000002fcd4b7c20 */ /* 0x000fe20008410000 */
[----:B------:R-:W-:Y:S01]  /*6610*/  FMUL.FTZ R106, R201, UR46 ;  /* 0x0000002ec96a7c20 */ /* 0x000fe20008410000 */
[----:B------:R-:W-:Y:S01]  /*6620*/  FFMA.FTZ R204, R25, R204, R76 ;  /* 0x000000cc19cc7223 */ /* 0x000fe2000001004c */
[----:B------:R-:W-:Y:S01]  /*6630*/  FADD.FTZ R60, R181, R60 ;  /* 0x0000003cb53c7221 */ /* 0x000fe20000010000 */
[----:B------:R-:W-:Y:S01]  /*6640*/  FFMA.FTZ R75, R220, UR46, R75 ;  /* 0x0000002edc4b7c23 */ /* 0x000fe2000801004b */
[----:B------:R-:W-:Y:S01]  /*6650*/  FFMA.FTZ R76, R218, UR46, R119 ;  /* 0x0000002eda4c7c23 */ /* 0x000fe20008010077 */
[C---:B------:R-:W-:Y:S01]  /*6660*/  FMUL.FTZ R63, R130.reuse, R204 ;  /* 0x000000cc823f7220 */ /* 0x040fe20000410000 */
[-C--:B------:R-:W-:Y:S01]  /*6670*/  FMUL.FTZ R62, R130, R60.reuse ;  /* 0x0000003c823e7220 */ /* 0x080fe20000410000 */
[----:B------:R-:W-:Y:S01]  /*6680*/  FMUL.FTZ R75, R0, -R75 ;  /* 0x8000004b004b7220 */ /* 0x000fe20000410000 */
[----:B------:R0:W-:Y:S01]  /*6690*/  STS [R74+0x2108], R107 ;  /* 0x0021086b4a007388 */ /* 0x0001e20000000800 */
[C---:B------:R-:W-:Y:S01]  /*66a0*/  FFMA.FTZ R63, R131.reuse, R60, -R63 ;  /* 0x0000003c833f7223 */ /* 0x040fe2000001083f */
[----:B------:R-:W-:Y:S01]  /*66b0*/  FFMA.FTZ R61, R131, R204, R62 ;  /* 0x000000cc833d7223 */ /* 0x000fe2000001003e */
[----:B------:R-:W-:Y:S01]  /*66c0*/  FFMA.FTZ R62, R218, UR47, -R117 ;  /* 0x0000002fda3e7c23 */ /* 0x000fe20008010875 */
[----:B------:R1:W-:Y:S01]  /*66d0*/  STS [R74+0x2104], R75 ;  /* 0x0021044b4a007388 */ /* 0x0003e20000000800 */
[----:B------:R-:W-:Y:S01]  /*66e0*/  FMUL.FTZ R119, R200, UR46 ;  /* 0x0000002ec8777c20 */ /* 0x000fe20008410000 */
[----:B------:R-:W-:Y:S01]  /*66f0*/  FFMA.FTZ R237, R26, R237, R61 ;  /* 0x000000ed1aed7223 */ /* 0x000fe2000001003d */
[----:B------:R-:W-:Y:S01]  /*6700*/  FADD.FTZ R61, R180, R63 ;  /* 0x0000003fb43d7221 */ /* 0x000fe20000010000 */
[C---:B------:R-:W-:Y:S01]  /*6710*/  FMUL.FTZ R63, R31.reuse, R62 ;  /* 0x0000003e1f3f7220 */ /* 0x040fe20000410000 */
[----:B------:R2:W-:Y:S01]  /*6720*/  STS [R74+0x210c], R115 ;  /* 0x00210c734a007388 */ /* 0x0005e20000000800 */
[C---:B------:R-:W-:Y:S01]  /*6730*/  FMUL.FTZ R62, R132.reuse, R237 ;  /* 0x000000ed843e7220 */ /* 0x040fe20000410000 */
[-C--:B------:R-:W-:Y:S01]  /*6740*/  FMUL.FTZ R132, R132, R61.reuse ;  /* 0x0000003d84847220 */ /* 0x080fe20000410000 */
[----:B0-----:R-:W-:Y:S01]  /*6750*/  FMUL.FTZ R107, R31, -R76 ;  /* 0x8000004c1f6b7220 */ /* 0x001fe20000410000 */
[----:B------:R0:W-:Y:S01]  /*6760*/  STS [R74+0x2110], R63 ;  /* 0x0021103f4a007388 */ /* 0x0001e20000000800 */
[C---:B------:R-:W-:Y:S01]  /*6770*/  FFMA.FTZ R62, R133.reuse, R61, -R62 ;  /* 0x0000003d853e7223 */ /* 0x040fe2000001083e */
[----:B------:R-:W-:Y:S01]  /*6780*/  FFMA.FTZ R132, R133, R237, R132 ;  /* 0x000000ed85847223 */ /* 0x000fe20000010084 */
[----:B-1----:R-:W-:Y:S01]  /*6790*/  FFMA.FTZ R75, R219, UR47, -R106 ;  /* 0x0000002fdb4b7c23 */ /* 0x002fe2000801086a */
[----:B------:R-:W-:Y:S01]  /*67a0*/  FMUL.FTZ R106, R201, UR47 ;  /* 0x0000002fc96a7c20 */ /* 0x000fe20008410000 */
[----:B------:R-:W-:Y:S01]  /*67b0*/  FADD.FTZ R62, R179, R62 ;  /* 0x0000003eb33e7221 */ /* 0x000fe20000010000 */
[----:B------:R-:W-:Y:S01]  /*67c0*/  FFMA.FTZ R234, R27, R234, R132 ;  /* 0x000000ea1bea7223 */ /* 0x000fe20000010084 */
[----:B------:R-:W-:Y:S01]  /*67d0*/  FMUL.FTZ R117, R30, R75 ;  /* 0x0000004b1e757220 */ /* 0x000fe20000410000 */
[----:B--2---:R-:W-:Y:S01]  /*67e0*/  FFMA.FTZ R115, R219, UR46, R106 ;  /* 0x0000002edb737c23 */ /* 0x004fe2000801006a */
[C---:B------:R-:W-:Y:S01]  /*67f0*/  FMUL.FTZ R76, R134.reuse, R62 ;  /* 0x0000003e864c7220 */ /* 0x040fe20000410000 */
[-C--:B------:R-:W-:Y:S01]  /*6800*/  FMUL.FTZ R75, R134, R234.reuse ;  /* 0x000000ea864b7220 */ /* 0x080fe20000410000 */
[C---:B------:R-:W-:Y:S01]  /*6810*/  FFMA.FTZ R106, R216.reuse, UR46, R121 ;  /* 0x0000002ed86a7c23 */ /* 0x040fe20008010079 */
[----:B------:R1:W-:Y:S01]  /*6820*/  STS [R74+0x2114], R107 ;  /* 0x0021146b4a007388 */ /* 0x0003e20000000800 */
[C---:B0-----:R-:W-:Y:S01]  /*6830*/  FFMA.FTZ R63, R135.reuse, R234, R76 ;  /* 0x000000ea873f7223 */ /* 0x041fe2000001004c */
[----:B------:R-:W-:Y:S01]  /*6840*/  FFMA.FTZ R75, R135, R62, -R75 ;  /* 0x0000003e874b7223 */ /* 0x000fe2000001084b */
[----:B------:R-:W-:Y:S01]  /*6850*/  FFMA.FTZ R76, R216, UR47, -R119 ;  /* 0x0000002fd84c7c23 */ /* 0x000fe20008010877 */
[----:B------:R-:W-:Y:S01]  /*6860*/  FMUL.FTZ R115, R30, -R115 ;  /* 0x800000731e737220 */ /* 0x000fe20000410000 */
[----:B------:R-:W-:Y:S01]  /*6870*/  FFMA.FTZ R235, R28, R235, R63 ;  /* 0x000000eb1ceb7223 */ /* 0x000fe2000001003f */
[----:B------:R-:W-:Y:S01]  /*6880*/  FADD.FTZ R63, R178, R75 ;  /* 0x0000004bb23f7221 */ /* 0x000fe20000010000 */
[----:B------:R-:W-:Y:S01]  /*6890*/  FMUL.FTZ R75, R29, R76 ;  /* 0x0000004c1d4b7220 */ /* 0x000fe20000410000 */
[----:B------:R-:W-:Y:S01]  /*68a0*/  FMUL.FTZ R114, R199, UR47 ;  /* 0x0000002fc7727c20 */ /* 0x000fe20008410000 */
[----:B------:R0:W-:Y:S01]  /*68b0*/  STS [R74+0x211c], R115 ;  /* 0x00211c734a007388 */ /* 0x0001e20000000800 */
[C---:B------:R-:W-:Y:S01]  /*68c0*/  FMUL.FTZ R76, R136.reuse, R63 ;  /* 0x0000003f884c7220 */ /* 0x040fe20000410000 */
[-C--:B------:R-:W-:Y:S01]  /*68d0*/  FMUL.FTZ R136, R136, R235.reuse ;  /* 0x000000eb88887220 */ /* 0x080fe20000410000 */
[----:B-1----:R-:W-:Y:S01]  /*68e0*/  FMUL.FTZ R107, R29, -R106 ;  /* 0x8000006a1d6b7220 */ /* 0x002fe20000410000 */
[----:B------:R-:W-:Y:S01]  /*68f0*/  FMUL.FTZ R106, R199, UR46 ;  /* 0x0000002ec76a7c20 */ /* 0x000fe20008410000 */
[C---:B------:R-:W-:Y:S01]  /*6900*/  FFMA.FTZ R76, R137.reuse, R235, R76 ;  /* 0x000000eb894c7223 */ /* 0x040fe2000001004c */
[----:B------:R-:W-:Y:S01]  /*6910*/  FFMA.FTZ R136, R137, R63, -R136 ;  /* 0x0000003f89887223 */ /* 0x000fe20000010888 */
[----:B------:R1:W-:Y:S01]  /*6920*/  STS [R74+0x2120], R75 ;  /* 0x0021204b4a007388 */ /* 0x0003e20000000800 */
[----:B------:R-:W-:Y:S01]  /*6930*/  FMUL.FTZ R119, R198, UR46 ;  /* 0x0000002ec6777c20 */ /* 0x000fe20008410000 */
[----:B------:R-:W-:Y:S01]  /*6940*/  FFMA.FTZ R232, R29, R232, R76 ;  /* 0x000000e81de87223 */ /* 0x000fe2000001004c */
[----:B------:R-:W-:Y:S01]  /*6950*/  FADD.FTZ R76, R177, R136 ;  /* 0x00000088b14c7221 */ /* 0x000fe20000010000 */
[----:B0-----:R-:W-:Y:S01]  /*6960*/  FFMA.FTZ R115, R217, UR47, -R106 ;  /* 0x0000002fd9737c23 */ /* 0x001fe2000801086a */
[----:B------:R0:W-:Y:S01]  /*6970*/  STS [R74+0x2118], R117 ;  /* 0x002118754a007388 */ /* 0x0001e20000000800 */
[----:B------:R-:W-:Y:S01]  /*6980*/  FMUL.FTZ R106, R138, R232 ;  /* 0x000000e88a6a7220 */ /* 0x000fe20000410000 */
[----:B------:R-:W-:Y:S01]  /*6990*/  FMUL.FTZ R121, R197, UR47 ;  /* 0x0000002fc5797c20 */ /* 0x000fe20008410000 */
[----:B------:R-:W-:Y:S01]  /*69a0*/  FMUL.FTZ R115, R28, R115 ;  /* 0x000000731c737220 */ /* 0x000fe20000410000 */
[----:B------:R2:W-:Y:S01]  /*69b0*/  STS [R74+0x2124], R107 ;  /* 0x0021246b4a007388 */ /* 0x0005e20000000800 */
[-C--:B-1----:R-:W-:Y:S01]  /*69c0*/  FMUL.FTZ R75, R138, R76.reuse ;  /* 0x0000004c8a4b7220 */ /* 0x082fe20000410000 */
[----:B------:R-:W-:Y:S01]  /*69d0*/  FFMA.FTZ R106, R139, R76, -R106 ;  /* 0x0000004c8b6a7223 */ /* 0x000fe2000001086a */
[----:B------:R-:W-:Y:S01]  /*69e0*/  FFMA.FTZ R220, -R17, R100, R220 ;  /* 0x0000006411dc7223 */ /* 0x000fe200000101dc */
[----:B------:R1:W-:Y:S01]  /*69f0*/  STS [R74+0x2128], R115 ;  /* 0x002128734a007388 */ /* 0x0003e20000000800 */
[----:B------:R-:W-:Y:S01]  /*6a00*/  FFMA.FTZ R75, R139, R232, R75 ;  /* 0x000000e88b4b7223 */ /* 0x000fe2000001004b */
[----:B------:R-:W-:Y:S01]  /*6a10*/  FADD.FTZ R189, R189, R106 ;  /* 0x0000006abdbd7221 */ /* 0x000fe20000010000 */
[----:B0-----:R-:W-:Y:S01]  /*6a20*/  FFMA.FTZ R117, R217, UR46, R114 ;  /* 0x0000002ed9757c23 */ /* 0x001fe20008010072 */
[----:B------:R-:W-:Y:S01]  /*6a30*/  FFMA.FTZ R114, R214, UR47, -R119 ;  /* 0x0000002fd6727c23 */ /* 0x000fe20008010877 */
[----:B------:R-:W-:Y:S01]  /*6a40*/  FFMA.FTZ R233, R30, R233, R75 ;  /* 0x000000e91ee97223 */ /* 0x000fe2000001004b */
[----:B------:R-:W-:Y:S01]  /*6a50*/  FMUL.FTZ R106, R140, R189 ;  /* 0x000000bd8c6a7220 */ /* 0x000fe20000410000 */
[----:B------:R-:W-:Y:S01]  /*6a60*/  FMUL.FTZ R75, R198, UR47 ;  /* 0x0000002fc64b7c20 */ /* 0x000fe20008410000 */
[----:B--2---:R-:W-:Y:S01]  /*6a70*/  FMUL.FTZ R107, R27, R114 ;  /* 0x000000721b6b7220 */ /* 0x004fe20000410000 */
[-C--:B------:R-:W-:Y:S01]  /*6a80*/  FMUL.FTZ R140, R140, R233.reuse ;  /* 0x000000e98c8c7220 */ /* 0x080fe20000410000 */
[C---:B------:R-:W-:Y:S01]  /*6a90*/  FFMA.FTZ R106, R141.reuse, R233, R106 ;  /* 0x000000e98d6a7223 */ /* 0x040fe2000001006a */
[----:B------:R-:W-:Y:S01]  /*6aa0*/  FMUL.FTZ R117, R28, -R117 ;  /* 0x800000751c757220 */ /* 0x000fe20000410000 */
[----:B------:R-:W-:Y:S01]  /*6ab0*/  FFMA.FTZ R114, R214, UR46, R75 ;  /* 0x0000002ed6727c23 */ /* 0x000fe2000801004b */
[----:B------:R-:W-:Y:S01]  /*6ac0*/  FFMA.FTZ R141, R141, R189, -R140 ;  /* 0x000000bd8d8d7223 */ /* 0x000fe2000001088c */
[----:B------:R0:W-:Y:S01]  /*6ad0*/  STS [R74+0x2130], R107 ;  /* 0x0021306b4a007388 */ /* 0x0001e20000000800 */
[----:B------:R-:W-:Y:S01]  /*6ae0*/  FFMA.FTZ R230, R31, R230, R106 ;  /* 0x000000e61fe67223 */ /* 0x000fe2000001006a */
[----:B------:R-:W-:Y:S01]  /*6af0*/  FFMA.FTZ R75, R215, UR47, -R116 ;  /* 0x0000002fd74b7c23 */ /* 0x000fe20008010874 */
[----:B------:R-:W-:Y:S01]  /*6b00*/  FADD.FTZ R190, R190, R141 ;  /* 0x0000008dbebe7221 */ /* 0x000fe20000010000 */
[----:B------:R2:W-:Y:S01]  /*6b10*/  STS [R74+0x212c], R117 ;  /* 0x00212c754a007388 */ /* 0x0005e20000000800 */
[----:B-1----:R-:W-:Y:S01]  /*6b20*/  FMUL.FTZ R115, R27, -R114 ;  /* 0x800000721b737220 */ /* 0x002fe20000410000 */
[----:B------:R-:W-:Y:S01]  /*6b30*/  FFMA.FTZ R116, R222, UR46, R121 ;  /* 0x0000002ede747c23 */ /* 0x000fe20008010079 */
[----:B------:R-:W-:Y:S01]  /*6b40*/  FMUL.FTZ R106, R142, R190 ;  /* 0x000000be8e6a7220 */ /* 0x000fe20000410000 */
[----:B------:R-:W-:Y:S01]  /*6b50*/  FFMA.FTZ R221, -R16, R99, R221 ;  /* 0x0000006310dd7223 */ /* 0x000fe200000101dd */
[----:B------:R-:W-:Y:S01]  /*6b60*/  FFMA.FTZ R218, -R15, R98, R218 ;  /* 0x000000620fda7223 */ /* 0x000fe200000101da */
[----:B0-----:R-:W-:Y:S01]  /*6b70*/  FFMA.FTZ R107, R215, UR46, R118 ;  /* 0x0000002ed76b7c23 */ /* 0x001fe20008010076 */
[----:B------:R-:W-:Y:S01]  /*6b80*/  FMUL.FTZ R118, R194, UR46 ;  /* 0x0000002ec2767c20 */ /* 0x000fe20008410000 */
[----:B------:R0:W-:Y:S01]  /*6b90*/  STS [R74+0x2134], R115 ;  /* 0x002134734a007388 */ /* 0x0001e20000000800 */
[----:B------:R-:W-:Y:S01]  /*6ba0*/  FMUL.FTZ R122, R125, UR46 ;  /* 0x0000002e7d7a7c20 */ /* 0x000fe20008410000 */
[----:B------:R-:W-:Y:S01]  /*6bb0*/  FMUL.FTZ R119, R26, -R107 ;  /* 0x8000006b1a777220 */ /* 0x000fe20000410000 */
[-C--:B------:R-:W-:Y:S01]  /*6bc0*/  FMUL.FTZ R107, R142, R230.reuse ;  /* 0x000000e68e6b7220 */ /* 0x080fe20000410000 */
[----:B--2---:R-:W-:Y:S01]  /*6bd0*/  FMUL.FTZ R117, R26, R75 ;  /* 0x0000004b1a757220 */ /* 0x004fe20000410000 */
[C---:B------:R-:W-:Y:S01]  /*6be0*/  FFMA.FTZ R75, R143.reuse, R230, R106 ;  /* 0x000000e68f4b7223 */ /* 0x040fe2000001006a */
[----:B------:R-:W-:Y:S01]  /*6bf0*/  FFMA.FTZ R219, -R14, R97, R219 ;  /* 0x000000610edb7223 */ /* 0x000fe200000101db */
[----:B------:R-:W-:Y:S01]  /*6c00*/  FFMA.FTZ R106, R143, R190, -R107 ;  /* 0x000000be8f6a7223 */ /* 0x000fe2000001086b */
[----:B------:R-:W-:Y:S01]  /*6c10*/  FMUL.FTZ R107, R197, UR46 ;  /* 0x0000002ec56b7c20 */ /* 0x000fe20008410000 */
[----:B------:R-:W-:Y:S01]  /*6c20*/  FFMA.FTZ R225, R32, R225, R75 ;  /* 0x000000e120e17223 */ /* 0x000fe2000001004b */
[----:B------:R-:W-:Y:S01]  /*6c30*/  FFMA.FTZ R75, R223, UR47, -R118 ;  /* 0x0000002fdf4b7c23 */ /* 0x000fe20008010876 */
[----:B------:R-:W-:Y:S01]  /*6c40*/  FADD.FTZ R191, R191, R106 ;  /* 0x0000006abfbf7221 */ /* 0x000fe20000010000 */
[----:B------:R1:W-:Y:S01]  /*6c50*/  STS [R74+0x2138], R117 ;  /* 0x002138754a007388 */ /* 0x0003e20000000800 */
[----:B------:R-:W-:Y:S01]  /*6c60*/  FFMA.FTZ R114, R222, UR47, -R107 ;  /* 0x0000002fde727c23 */ /* 0x000fe2000801086b */
[C---:B0-----:R-:W-:Y:S01]  /*6c70*/  FMUL.FTZ R115, R25.reuse, -R116 ;  /* 0x8000007419737220 */ /* 0x041fe20000410000 */
[C---:B------:R-:W-:Y:S01]  /*6c80*/  FMUL.FTZ R106, R144.reuse, R191 ;  /* 0x000000bf906a7220 */ /* 0x040fe20000410000 */
[----:B------:R-:W-:Y:S01]  /*6c90*/  FMUL.FTZ R144, R144, R225 ;  /* 0x000000e190907220 */ /* 0x000fe20000410000 */
[----:B------:R-:W-:Y:S01]  /*6ca0*/  FMUL.FTZ R107, R25, R114 ;  /* 0x00000072196b7220 */ /* 0x000fe20000410000 */
[----:B------:R-:W-:Y:S01]  /*6cb0*/  FMUL.FTZ R114, R194, UR47 ;  /* 0x0000002fc2727c20 */ /* 0x000fe20008410000 */
[----:B------:R-:W-:Y:S01]  /*6cc0*/  STS [R74+0x2144], R115 ;  /* 0x002144734a007388 */ /* 0x000fe20000000800 */
[----:B------:R-:W-:Y:S01]  /*6cd0*/  FMUL.FTZ R120, R14, R189 ;  /* 0x000000bd0e787220 */ /* 0x000fe20000410000 */
[----:B------:R-:W-:Y:S01]  /*6ce0*/  FMUL.FTZ R127, R195, UR47 ;  /* 0x0000002fc37f7c20 */ /* 0x000fe20008410000 */
[----:B-1----:R-:W-:Y:S01]  /*6cf0*/  FMUL.FTZ R117, R24, R75 ;  /* 0x0000004b18757220 */ /* 0x002fe20000410000 */
[C---:B------:R-:W-:Y:S01]  /*6d00*/  FFMA.FTZ R75, R145.reuse, R225, R106 ;  /* 0x000000e1914b7223 */ /* 0x040fe2000001006a */
[----:B------:R-:W-:Y:S01]  /*6d10*/  FFMA.FTZ R145, R145, R191, -R144 ;  /* 0x000000bf91917223 */ /* 0x000fe20000010890 */
[----:B------:R0:W-:Y:S01]  /*6d20*/  STS [R74+0x2140], R107 ;  /* 0x0021406b4a007388 */ /* 0x0001e20000000800 */
[----:B------:R-:W-:Y:S01]  /*6d30*/  FMUL.FTZ R106, R16, R225 ;  /* 0x000000e1106a7220 */ /* 0x000fe20000410000 */
[----:B------:R-:W-:Y:S01]  /*6d40*/  FFMA.FTZ R229, R0, R229, R75 ;  /* 0x000000e500e57223 */ /* 0x000fe2000001004b */
[----:B------:R-:W-:Y:S01]  /*6d50*/  FADD.FTZ R192, R192, R145 ;  /* 0x00000091c0c07221 */ /* 0x000fe20000010000 */
[----:B------:R1:W-:Y:S01]  /*6d60*/  STS [R74+0x2148], R117 ;  /* 0x002148754a007388 */ /* 0x0003e20000000800 */
[----:B------:R-:W-:Y:S01]  /*6d70*/  FMUL.FTZ R116, R203, R106 ;  /* 0x0000006acb747220 */ /* 0x000fe20000410000 */
[----:B------:R-:W-:Y:S01]  /*6d80*/  FMUL.FTZ R75, R17, R229 ;  /* 0x000000e5114b7220 */ /* 0x000fe20000410000 */
[----:B------:R-:W-:Y:S01]  /*6d90*/  FFMA.FTZ R126, R224, UR46, R127 ;  /* 0x0000002ee07e7c23 */ /* 0x000fe2000801007f */
[----:B------:R2:W-:Y:S01]  /*6da0*/  STS [R74+0x213c], R119 ;  /* 0x00213c774a007388 */ /* 0x0005e20000000800 */
[----:B------:R-:W-:Y:S01]  /*6db0*/  FFMA.FTZ R216, -R13, R96, R216 ;  /* 0x000000600dd87223 */ /* 0x000fe200000101d8 */
[----:B0-----:R-:W-:Y:S01]  /*6dc0*/  FMUL.FTZ R107, R17, R192 ;  /* 0x000000c0116b7220 */ /* 0x001fe20000410000 */
[----:B------:R-:W-:Y:S01]  /*6dd0*/  FMUL.FTZ R115, R205, R75 ;  /* 0x0000004bcd737220 */ /* 0x000fe20000410000 */
[----:B------:R-:W-:Y:S01]  /*6de0*/  FFMA.FTZ R217, -R12, R95, R217 ;  /* 0x0000005f0cd97223 */ /* 0x000fe200000101d9 */
[----:B------:R-:W-:Y:S01]  /*6df0*/  FFMA.FTZ R214, -R11, R94, R214 ;  /* 0x0000005e0bd67223 */ /* 0x000fe200000101d6 */
[----:B-1----:R-:W-:Y:S01]  /*6e00*/  FFMA.FTZ R117, R223, UR46, R114 ;  /* 0x0000002edf757c23 */ /* 0x002fe20008010072 */
[----:B------:R-:W-:Y:S01]  /*6e10*/  FMUL.FTZ R114, R16, R191 ;  /* 0x000000bf10727220 */ /* 0x000fe20000410000 */
[-C--:B------:R-:W-:Y:S01]  /*6e20*/  FFMA.FTZ R115, R220, R107.reuse, -R115 ;  /* 0x0000006bdc737223 */ /* 0x080fe20000010873 */
[----:B------:R-:W-:Y:S01]  /*6e30*/  FMUL.FTZ R107, R205, R107 ;  /* 0x0000006bcd6b7220 */ /* 0x000fe20000410000 */
[----:B------:R-:W-:Y:S01]  /*6e40*/  FMUL.FTZ R123, R24, -R117 ;  /* 0x80000075187b7220 */ /* 0x000fe20000410000 */
[-C--:B------:R-:W-:Y:S01]  /*6e50*/  FFMA.FTZ R116, R221, R114.reuse, -R116 ;  /* 0x00000072dd747223 */ /* 0x080fe20000010874 */
[----:B------:R-:W-:Y:S01]  /*6e60*/  FMUL.FTZ R114, R203, R114 ;  /* 0x00000072cb727220 */ /* 0x000fe20000410000 */
[----:B------:R-:W-:Y:S01]  /*6e70*/  FFMA.FTZ R107, R220, R75, R107 ;  /* 0x0000004bdc6b7223 */ /* 0x000fe2000001006b */
[----:B--2---:R-:W-:Y:S01]  /*6e80*/  FMUL.FTZ R119, R195, UR46 ;  /* 0x0000002ec3777c20 */ /* 0x004fe20008410000 */
[----:B------:R-:W-:Y:S01]  /*6e90*/  FADD.FTZ R115, RZ, R115 ;  /* 0x00000073ff737221 */ /* 0x000fe20000010000 */
[----:B------:R-:W-:Y:S01]  /*6ea0*/  FFMA.FTZ R114, R221, R106, R114 ;  /* 0x0000006add727223 */ /* 0x000fe20000010072 */
[----:B------:R-:W-:Y:S01]  /*6eb0*/  FADD.FTZ R107, RZ, R107 ;  /* 0x0000006bff6b7221 */ /* 0x000fe20000010000 */
[----:B------:R-:W-:Y:S01]  /*6ec0*/  FFMA.FTZ R118, R224, UR47, -R119 ;  /* 0x0000002fe0767c23 */ /* 0x000fe20008010877 */
[----:B------:R-:W-:Y:S01]  /*6ed0*/  FMUL.FTZ R119, R15, R190 ;  /* 0x000000be0f777220 */ /* 0x000fe20000410000 */
[----:B------:R-:W-:Y:S01]  /*6ee0*/  FADD.FTZ R115, R115, R116 ;  /* 0x0000007473737221 */ /* 0x000fe20000010000 */
[----:B------:R-:W-:Y:S01]  /*6ef0*/  FADD.FTZ R117, R107, R114 ;  /* 0x000000726b757221 */ /* 0x000fe20000010000 */
[----:B------:R-:W-:Y:S01]  /*6f00*/  FMUL.FTZ R107, R15, R230 ;  /* 0x000000e60f6b7220 */ /* 0x000fe20000410000 */
[----:B------:R-:W-:Y:S01]  /*6f10*/  FMUL.FTZ R114, R14, R233 ;  /* 0x000000e90e727220 */ /* 0x000fe20000410000 */
[----:B------:R-:W-:Y:S01]  /*6f20*/  FMUL.FTZ R129, R23, R118 ;  /* 0x0000007617817220 */ /* 0x000fe20000410000 */
[----:B------:R0:W-:Y:S01]  /*6f30*/  STS [R74+0x214c], R123 ;  /* 0x00214c7b4a007388 */ /* 0x0001e20000000800 */
[----:B------:R-:W-:Y:S01]  /*6f40*/  FMUL.FTZ R121, R202, R107 ;  /* 0x0000006bca797220 */ /* 0x000fe20000410000 */
[----:B------:R-:W-:Y:S01]  /*6f50*/  FMUL.FTZ R116, R201, R114 ;  /* 0x00000072c9747220 */ /* 0x000fe20000410000 */
[----:B------:R-:W-:Y:S01]  /*6f60*/  FFMA.FTZ R215, -R10, R93, R215 ;  /* 0x0000005d0ad77223 */ /* 0x000fe200000101d7 */
[----:B------:R1:W-:Y:S01]  /*6f70*/  STS [R74+0x2150], R129 ;  /* 0x002150814a007388 */ /* 0x0003e20000000800 */
[-C--:B------:R-:W-:Y:S01]  /*6f80*/  FFMA.FTZ R118, R218, R119.reuse, -R121 ;  /* 0x00000077da767223 */ /* 0x080fe20000010879 */
[----:B------:R-:W-:Y:S01]  /*6f90*/  FMUL.FTZ R119, R202, R119 ;  /* 0x00000077ca777220 */ /* 0x000fe20000410000 */
[----:B------:R-:W-:Y:S01]  /*6fa0*/  FFMA.FTZ R121, R227, UR47, -R122 ;  /* 0x0000002fe3797c23 */ /* 0x000fe2000801087a */
[-C--:B------:R-:W-:Y:S01]  /*6fb0*/  FFMA.FTZ R122, R219, R120.reuse, -R116 ;  /* 0x00000078db7a7223 */ /* 0x080fe20000010874 */
[----:B------:R-:W-:Y:S01]  /*6fc0*/  FMUL.FTZ R120, R201, R120 ;  /* 0x00000078c9787220 */ /* 0x000fe20000410000 */
[----:B------:R-:W-:Y:S01]  /*6fd0*/  FFMA.FTZ R116, R218, R107, R119 ;  /* 0x0000006bda747223 */ /* 0x000fe20000010077 */
[----:B------:R-:W-:Y:S01]  /*6fe0*/  FADD.FTZ R115, R115, R118 ;  /* 0x0000007673737221 */ /* 0x000fe20000010000 */
[----:B------:R-:W-:Y:S01]  /*6ff0*/  FMUL.FTZ R127, R22, R121 ;  /* 0x00000079167f7220 */ /* 0x000fe20000410000 */
[----:B------:R-:W-:Y:S01]  /*7000*/  FMUL.FTZ R119, R13, R76 ;  /* 0x0000004c0d777220 */ /* 0x000fe20000410000 */
[----:B------:R-:W-:Y:S01]  /*7010*/  FADD.FTZ R116, R117, R116 ;  /* 0x0000007475747221 */ /* 0x000fe20000010000 */
[----:B------:R-:W-:Y:S01]  /*7020*/  FFMA.FTZ R117, R219, R114, R120 ;  /* 0x00000072db757223 */ /* 0x000fe20000010078 */
[----:B------:R-:W-:Y:S01]  /*7030*/  FADD.FTZ R122, R115, R122 ;  /* 0x0000007a737a7221 */ /* 0x000fe20000010000 */
[----:B------:R-:W-:Y:S01]  /*7040*/  FMUL.FTZ R115, R13, R232 ;  /* 0x000000e80d737220 */ /* 0x000fe20000410000 */
[----:B0-----:R-:W-:Y:S01]  /*7050*/  FMUL.FTZ R123, R23, -R126 ;  /* 0x8000007e177b7220 */ /* 0x001fe20000410000 */
[----:B------:R-:W-:Y:S01]  /*7060*/  FADD.FTZ R117, R116, R117 ;  /* 0x0000007574757221 */ /* 0x000fe20000010000 */
[----:B------:R-:W-:Y:S01]  /*7070*/  FMUL.FTZ R116, R12, R235 ;  /* 0x000000eb0c747220 */ /* 0x000fe20000410000 */
[----:B------:R-:W-:Y:S01]  /*7080*/  FMUL.FTZ R121, R200, R115 ;  /* 0x00000073c8797220 */ /* 0x000fe20000410000 */
[----:B------:R-:W-:Y:S01]  /*7090*/  FMUL.FTZ R126, R125, UR47 ;  /* 0x0000002f7d7e7c20 */ /* 0x000fe20008410000 */
[----:B------:R-:W-:Y:S01]  /*70a0*/  FMUL.FTZ R120, R12, R63 ;  /* 0x0000003f0c787220 */ /* 0x000fe20000410000 */
[----:B------:R-:W-:Y:S01]  /*70b0*/  FMUL.FTZ R118, R199, R116 ;  /* 0x00000074c7767220 */ /* 0x000fe20000410000 */
[-C--:B------:R-:W-:Y:S01]  /*70c0*/  FFMA.FTZ R121, R216, R119.reuse, -R121 ;  /* 0x00000077d8797223 */ /* 0x080fe20000010879 */
[----:B------:R-:W-:Y:S01]  /*70d0*/  FMUL.FTZ R119, R200, R119 ;  /* 0x00000077c8777220 */ /* 0x000fe20000410000 */
[----:B------:R0:W-:Y:S01]  /*70e0*/  STS [R74+0x2154], R123 ;  /* 0x0021547b4a007388 */ /* 0x0001e20000000800 */
[----:B-1----:R-:W-:Y:S01]  /*70f0*/  FMUL.FTZ R129, R124, UR46 ;  /* 0x0000002e7c817c20 */ /* 0x002fe20008410000 */
[----:B------:R-:W-:Y:S01]  /*7100*/  FADD.FTZ R121, R122, R121 ;  /* 0x000000797a797221 */ /* 0x000fe20000010000 */
[----:B------:R-:W-:Y:S01]  /*7110*/  FMUL.FTZ R132, R212, UR46 ;  /* 0x0000002ed4847c20 */ /* 0x000fe20008410000 */
[----:B------:R1:W-:Y:S01]  /*7120*/  STS [R74+0x2158], R127 ;  /* 0x0021587f4a007388 */ /* 0x0003e20000000800 */
[----:B------:R-:W-:Y:S01]  /*7130*/  FFMA.FTZ R128, R226, UR47, -R129 ;  /* 0x0000002fe2807c23 */ /* 0x000fe20008010881 */
[----:B------:R-:W-:Y:S01]  /*7140*/  FMUL.FTZ R129, R124, UR47 ;  /* 0x0000002f7c817c20 */ /* 0x000fe20008410000 */
[----:B------:R-:W-:Y:S01]  /*7150*/  FFMA.FTZ R222, -R9, R92, R222 ;  /* 0x0000005c09de7223 */ /* 0x000fe200000101de */
[----:B------:R-:W-:Y:S01]  /*7160*/  FFMA.FTZ R223, -R8, R91, R223 ;  /* 0x0000005b08df7223 */ /* 0x000fe200000101df */
        /* <DEDUP_REMOVED lines=9> */
[C---:B------:R-:W-:Y:S01]  /*7200*/  FMUL.FTZ R118, R10.reuse, R237 ;  /* 0x000000ed0a767220 */ /* 0x040fe20000410000 */
        /* <DEDUP_REMOVED lines=8> */
[CC--:B------:R-:W-:Y:S01]  /*7290*/  FFMA.FTZ R128, R215.reuse, R126.reuse, -R128 ;  /* 0x0000007ed7807223 */ /* 0x0c0fe20000010880 */
[----:B------:R-:W-:Y:S01]  /*72a0*/  FMUL.FTZ R126, R196, R126 ;  /* 0x0000007ec47e7220 */ /* 0x000fe20000410000 */
[----:B------:R1:W-:Y:S01]  /*72b0*/  STS [R74+0x2160], R131 ;  /* 0x002160834a007388 */ /* 0x0003e20000000800 */
[-C--:B------:R-:W-:Y:S01]  /*72c0*/  FFMA.FTZ R122, R214, R119.reuse, -R123 ;  /* 0x00000077d67a7223 */ /* 0x080fe2000001087b */
[----:B------:R-:W-:Y:S01]  /*72d0*/  FMUL.FTZ R119, R198, R119 ;  /* 0x00000077c6777220 */ /* 0x000fe20000410000 */
[----:B------:R-:W-:Y:S01]  /*72e0*/  FFMA.FTZ R126, R215, R118, R126 ;  /* 0x00000076d77e7223 */ /* 0x000fe2000001007e */
[----:B------:R-:W-:Y:S01]  /*72f0*/  FFMA.FTZ R123, R231, UR47, -R132 ;  /* 0x0000002fe77b7c23 */ /* 0x000fe20008010884 */
[----:B------:R-:W-:Y:S01]  /*7300*/  FADD.FTZ R121, R121, R122 ;  /* 0x0000007a79797221 */ /* 0x000fe20000010000 */
[----:B------:R-:W-:Y:S01]  /*7310*/  FFMA.FTZ R119, R214, R117, R119 ;  /* 0x00000075d6777223 */ /* 0x000fe20000010077 */
[----:B0-----:R-:W-:Y:S01]  /*7320*/  FMUL.FTZ R127, R21, -R130 ;  /* 0x80000082157f7220 */ /* 0x001fe20000410000 */
[----:B------:R-:W-:Y:S01]  /*7330*/  FMUL.FTZ R129, R20, R123 ;  /* 0x0000007b14817220 */ /* 0x000fe20000410000 */
[----:B------:R-:W-:Y:S01]  /*7340*/  FMUL.FTZ R122, R9, R60 ;  /* 0x0000003c097a7220 */ /* 0x000fe20000410000 */
[----:B------:R-:W-:Y:S01]  /*7350*/  FADD.FTZ R119, R120, R119 ;  /* 0x0000007778777221 */ /* 0x000fe20000010000 */
[----:B------:R-:W-:Y:S01]  /*7360*/  FMUL.FTZ R120, R8, R207 ;  /* 0x000000cf08787220 */ /* 0x000fe20000410000 */
[----:B------:R-:W-:Y:S01]  /*7370*/  FADD.FTZ R121, R121, R128 ;  /* 0x0000008079797221 */ /* 0x000fe20000010000 */
[----:B------:R0:W-:Y:S01]  /*7380*/  STS [R74+0x2164], R127 ;  /* 0x0021647f4a007388 */ /* 0x0001e20000000800 */
[----:B------:R-:W-:Y:S01]  /*7390*/  FADD.FTZ R126, R119, R126 ;  /* 0x0000007e777e7221 */ /* 0x000fe20000010000 */
[----:B------:R-:W-:Y:S01]  /*73a0*/  FMUL.FTZ R119, R9, R204 ;  /* 0x000000cc09777220 */ /* 0x000fe20000410000 */
[----:B------:R-:W-:Y:S01]  /*73b0*/  FMUL.FTZ R130, R194, R120 ;  /* 0x00000078c2827220 */ /* 0x000fe20000410000 */
[----:B------:R-:W-:Y:S01]  /*73c0*/  FMUL.FTZ R132, R212, UR47 ;  /* 0x0000002fd4847c20 */ /* 0x000fe20008410000 */
[----:B------:R2:W-:Y:S01]  /*73d0*/  STS [R74+0x2168], R129 ;  /* 0x002168814a007388 */ /* 0x0005e20000000800 */
[----:B------:R-:W-:Y:S01]  /*73e0*/  FMUL.FTZ R123, R197, R119 ;  /* 0x00000077c57b7220 */ /* 0x000fe20000410000 */
[----:B-1----:R-:W-:Y:S01]  /*73f0*/  FMUL.FTZ R131, R228, UR46 ;  /* 0x0000002ee4837c20 */ /* 0x002fe20008410000 */
[----:B------:R-:W-:Y:S01]  /*7400*/  FFMA.FTZ R224, -R7, R90, R224 ;  /* 0x0000005a07e07223 */ /* 0x000fe200000101e0 */
[----:B------:R-:W-:Y:S01]  /*7410*/  FFMA.FTZ R227, -R6, R89, R227 ;  /* 0x0000005906e37223 */ /* 0x000fe200000101e3 */
[-C--:B------:R-:W-:Y:S01]  /*7420*/  FFMA.FTZ R128, R222, R122.reuse, -R123 ;  /* 0x0000007ade807223 */ /* 0x080fe2000001087b */
[----:B0-----:R-:W-:Y:S01]  /*7430*/  FMUL.FTZ R127, R8, R73 ;  /* 0x00000049087f7220 */ /* 0x001fe20000410000 */
[----:B------:R-:W-:Y:S01]  /*7440*/  FMUL.FTZ R123, R197, R122 ;  /* 0x0000007ac57b7220 */ /* 0x000fe20000410000 */
[----:B------:R-:W-:Y:S01]  /*7450*/  FMUL.FTZ R135, R238, UR46 ;  /* 0x0000002eee877c20 */ /* 0x000fe20008410000 */
[----:B------:R-:W-:Y:S01]  /*7460*/  FADD.FTZ R121, R121, R128 ;  /* 0x0000008079797221 */ /* 0x000fe20000010000 */
[----:B------:R-:W-:Y:S01]  /*7470*/  FFMA.FTZ R130, R223, R127, -R130 ;  /* 0x0000007fdf827223 */ /* 0x000fe20000010882 */
[----:B------:R-:W-:Y:S01]  /*7480*/  FFMA.FTZ R123, R222, R119, R123 ;  /* 0x00000077de7b7223 */ /* 0x000fe2000001007b */
[----:B------:R-:W-:Y:S01]  /*7490*/  FMUL.FTZ R122, R194, R127 ;  /* 0x0000007fc27a7220 */ /* 0x000fe20000410000 */
[----:B--2---:R-:W-:Y:S01]  /*74a0*/  FFMA.FTZ R129, R231, UR46, R132 ;  /* 0x0000002ee7817c23 */ /* 0x004fe20008010084 */
[----:B------:R-:W-:Y:S01]  /*74b0*/  FADD.FTZ R130, R121, R130 ;  /* 0x0000008279827221 */ /* 0x000fe20000010000 */
[----:B------:R-:W-:Y:S01]  /*74c0*/  FADD.FTZ R123, R126, R123 ;  /* 0x0000007b7e7b7221 */ /* 0x000fe20000010000 */
[----:B------:R-:W-:Y:S01]  /*74d0*/  FFMA.FTZ R122, R223, R120, R122 ;  /* 0x00000078df7a7223 */ /* 0x000fe2000001007a */
[----:B------:R-:W-:Y:S01]  /*74e0*/  FMUL.FTZ R121, R7, R206 ;  /* 0x000000ce07797220 */ /* 0x000fe20000410000 */
[----:B------:R-:W-:Y:S01]  /*74f0*/  FMUL.FTZ R129, R20, -R129 ;  /* 0x8000008114817220 */ /* 0x000fe20000410000 */
[----:B------:R-:W-:Y:S01]  /*7500*/  FFMA.FTZ R132, R240, UR47, -R131 ;  /* 0x0000002ff0847c23 */ /* 0x000fe20008010883 */
[----:B------:R-:W-:Y:S01]  /*7510*/  FADD.FTZ R123, R123, R122 ;  /* 0x0000007a7b7b7221 */ /* 0x000fe20000010000 */
[C---:B------:R-:W-:Y:S01]  /*7520*/  FMUL.FTZ R122, R6.reuse, R209 ;  /* 0x000000d1067a7220 */ /* 0x040fe20000410000 */
[----:B------:R-:W-:Y:S01]  /*7530*/  FMUL.FTZ R126, R7, R72 ;  /* 0x00000048077e7220 */ /* 0x000fe20000410000 */
[----:B------:R-:W-:Y:S01]  /*7540*/  FMUL.FTZ R127, R195, R121 ;  /* 0x00000079c37f7220 */ /* 0x000fe20000410000 */
[----:B------:R-:W-:Y:S01]  /*7550*/  FMUL.FTZ R133, R19, R132 ;  /* 0x0000008413857220 */ /* 0x000fe20000410000 */
[----:B------:R0:W-:Y:S01]  /*7560*/  STS [R74+0x216c], R129 ;  /* 0x00216c814a007388 */ /* 0x0001e20000000800 */
[----:B------:R-:W-:Y:S01]  /*7570*/  FMUL.FTZ R128, R6, R71 ;  /* 0x0000004706807220 */ /* 0x000fe20000410000 */
[----:B------:R-:W-:Y:S01]  /*7580*/  FMUL.FTZ R132, R125, R122 ;  /* 0x0000007a7d847220 */ /* 0x000fe20000410000 */
[----:B------:R-:W-:Y:S01]  /*7590*/  FMUL.FTZ R131, R228, UR47 ;  /* 0x0000002fe4837c20 */ /* 0x000fe20008410000 */
[----:B------:R-:W-:Y:S01]  /*75a0*/  FFMA.FTZ R161, R161, R194, R165 ;  /* 0x000000c2a1a17223 */ /* 0x000fe200000100a5 */
[----:B------:R-:W-:Y:S01]  /*75b0*/  FFMA.FTZ R158, -R25, R158, R155 ;  /* 0x0000009e199e7223 */ /* 0x000fe2000001019b */
[-C--:B------:R-:W-:Y:S01]  /*75c0*/  FFMA.FTZ R132, R227, R128.reuse, -R132 ;  /* 0x00000080e3847223 */ /* 0x080fe20000010884 */
[----:B------:R-:W-:Y:S01]  /*75d0*/  FMUL.FTZ R128, R125, R128 ;  /* 0x000000807d807220 */ /* 0x000fe20000410000 */
[----:B------:R-:W-:Y:S01]  /*75e0*/  FFMA.FTZ R134, R240, UR46, R131 ;  /* 0x0000002ef0867c23 */ /* 0x000fe20008010083 */
[----:B------:R1:W-:Y:S01]  /*75f0*/  STS [R74+0x2170], R133 ;  /* 0x002170854a007388 */ /* 0x0003e20000000800 */
[-C--:B0-----:R-:W-:Y:S01]  /*7600*/  FFMA.FTZ R129, R224, R126.reuse, -R127 ;  /* 0x0000007ee0817223 */ /* 0x081fe2000001087f */
[----:B------:R-:W-:Y:S01]  /*7610*/  FMUL.FTZ R127, R195, R126 ;  /* 0x0000007ec37f7220 */ /* 0x000fe20000410000 */
[----:B------:R-:W-:Y:S01]  /*7620*/  FFMA.FTZ R128, R227, R122, R128 ;  /* 0x0000007ae3807223 */ /* 0x000fe20000010080 */
[----:B------:R-:W-:Y:S01]  /*7630*/  FFMA.FTZ R135, R236, UR47, -R135 ;  /* 0x0000002fec877c23 */ /* 0x000fe20008010887 */
[----:B------:R-:W0:Y:S01]  /*7640*/  LDC R139, c[0x0][0x388] ;  /* 0x0000e200ff8b7b82 */ /* 0x000e220000000800 */
[----:B------:R-:W-:Y:S01]  /*7650*/  FFMA.FTZ R126, R224, R121, R127 ;  /* 0x00000079e07e7223 */ /* 0x000fe2000001007f */
[----:B------:R-:W-:Y:S01]  /*7660*/  FMUL.FTZ R127, R19, -R134 ;  /* 0x80000086137f7220 */ /* 0x000fe20000410000 */
[----:B------:R-:W-:Y:S01]  /*7670*/  FADD.FTZ R129, R130, R129 ;  /* 0x0000008182817221 */ /* 0x000fe20000010000 */
[----:B------:R-:W-:Y:S01]  /*7680*/  FFMA.FTZ R226, -R5, R88, R226 ;  /* 0x0000005805e27223 */ /* 0x000fe200000101e2 */
[----:B------:R-:W-:Y:S01]  /*7690*/  FADD.FTZ R123, R123, R126 ;  /* 0x0000007e7b7b7221 */ /* 0x000fe20000010000 */
[----:B------:R-:W-:Y:S01]  /*76a0*/  FMUL.FTZ R131, R5, R66 ;  /* 0x0000004205837220 */ /* 0x000fe20000410000 */
[----:B------:R-:W-:Y:S01]  /*76b0*/  FMUL.FTZ R137, R238, UR47 ;  /* 0x0000002fee897c20 */ /* 0x000fe20008410000 */
[----:B------:R-:W-:Y:S01]  /*76c0*/  FMUL.FTZ R126, R4, R211 ;  /* 0x000000d3047e7220 */ /* 0x000fe20000410000 */
[----:B------:R-:W-:Y:S01]  /*76d0*/  FADD.FTZ R128, R123, R128 ;  /* 0x000000807b807221 */ /* 0x000fe20000010000 */
[----:B------:R-:W-:Y:S01]  /*76e0*/  FMUL.FTZ R123, R5, R208 ;  /* 0x000000d0057b7220 */ /* 0x000fe20000410000 */
[----:B------:R-:W-:Y:S01]  /*76f0*/  FFMA.FTZ R164, R164, R195, R168 ;  /* 0x000000c3a4a47223 */ /* 0x000fe200000100a8 */
[----:B------:R-:W-:Y:S01]  /*7700*/  FFMA.FTZ R161, -R24, R161, R158 ;  /* 0x000000a118a17223 */ /* 0x000fe2000001019e */
[----:B------:R-:W-:Y:S01]  /*7710*/  FMUL.FTZ R135, R18, R135 ;  /* 0x0000008712877220 */ /* 0x000fe20000410000 */
[----:B-1----:R-:W-:Y:S01]  /*7720*/  FMUL.FTZ R133, R124, R123 ;  /* 0x0000007b7c857220 */ /* 0x002fe20000410000 */
[----:B------:R-:W-:Y:S01]  /*7730*/  FMUL.FTZ R159, R174, R231 ;  /* 0x000000e7ae9f7220 */ /* 0x000fe20000410000 */
[----:B------:R1:W-:Y:S01]  /*7740*/  STS [R74+0x2174], R127 ;  /* 0x0021747f4a007388 */ /* 0x0003e20000000800 */
[----:B------:R-:W-:Y:S01]  /*7750*/  FADD.FTZ R129, R129, R132 ;  /* 0x0000008481817221 */ /* 0x000fe20000010000 */
[----:B------:R-:W-:Y:S01]  /*7760*/  FFMA.FTZ R130, R226, R131, -R133 ;  /* 0x00000083e2827223 */ /* 0x000fe20000010885 */
[----:B------:R-:W-:Y:S01]  /*7770*/  FFMA.FTZ R137, R236, UR46, R137 ;  /* 0x0000002eec897c23 */ /* 0x000fe20008010089 */
[----:B------:R-:W-:Y:S01]  /*7780*/  FFMA.FTZ R231, -R4, R87, R231 ;  /* 0x0000005704e77223 */ /* 0x000fe200000101e7 */
[----:B------:R-:W-:Y:S01]  /*7790*/  FMUL.FTZ R131, R124, R131 ;  /* 0x000000837c837220 */ /* 0x000fe20000410000 */
[----:B------:R-:W-:Y:S01]  /*77a0*/  FMUL.FTZ R132, R4, R65 ;  /* 0x0000004104847220 */ /* 0x000fe20000410000 */
[----:B------:R-:W-:Y:S01]  /*77b0*/  FMUL.FTZ R134, R212, R126 ;  /* 0x0000007ed4867220 */ /* 0x000fe20000410000 */
[----:B------:R-:W-:Y:S01]  /*77c0*/  FFMA.FTZ R167, R167, R125, R170 ;  /* 0x0000007da7a77223 */ /* 0x000fe200000100aa */
[----:B------:R-:W-:Y:S01]  /*77d0*/  FFMA.FTZ R161, -R23, R164, R161 ;  /* 0x000000a417a17223 */ /* 0x000fe200000101a1 */
[C---:B-1----:R-:W-:Y:S01]  /*77e0*/  FMUL.FTZ R127, R3.reuse, R210 ;  /* 0x000000d2037f7220 */ /* 0x042fe20000410000 */
[----:B------:R-:W-:Y:S01]  /*77f0*/  FMUL.FTZ R163, R176, R240 ;  /* 0x000000f0b0a37220 */ /* 0x000fe20000410000 */
[----:B------:R1:W-:Y:S01]  /*7800*/  STS [R74+0x2178], R135 ;  /* 0x002178874a007388 */ /* 0x0003e20000000800 */
[----:B------:R-:W-:Y:S01]  /*7810*/  FMUL.FTZ R137, R18, -R137 ;  /* 0x8000008912897220 */ /* 0x000fe20000410000 */
[C---:B------:R-:W-:Y:S01]  /*7820*/  FFMA.FTZ R240, -R3.reuse, R86, R240 ;  /* 0x0000005603f07223 */ /* 0x040fe200000101f0 */
[----:B------:R-:W-:Y:S01]  /*7830*/  FMUL.FTZ R133, R3, R78 ;  /* 0x0000004e03857220 */ /* 0x000fe20000410000 */
[----:B------:R-:W-:Y:S01]  /*7840*/  FFMA.FTZ R131, R226, R123, R131 ;  /* 0x0000007be2837223 */ /* 0x000fe20000010083 */
[-C--:B------:R-:W-:Y:S01]  /*7850*/  FFMA.FTZ R134, R231, R132.reuse, -R134 ;  /* 0x00000084e7867223 */ /* 0x080fe20000010886 */
[----:B------:R-:W-:Y:S01]  /*7860*/  FFMA.FTZ R161, -R22, R167, R161 ;  /* 0x000000a716a17223 */ /* 0x000fe200000101a1 */
[----:B------:R-:W-:Y:S01]  /*7870*/  FMUL.FTZ R132, R212, R132 ;  /* 0x00000084d4847220 */ /* 0x000fe20000410000 */
[----:B------:R-:W-:Y:S01]  /*7880*/  FADD.FTZ R128, R128, R131 ;  /* 0x0000008380807221 */ /* 0x000fe20000010000 */
[----:B------:R2:W-:Y:S01]  /*7890*/  STS [R74+0x217c], R137 ;  /* 0x00217c894a007388 */ /* 0x0005e20000000800 */
[----:B-1----:R-:W-:Y:S01]  /*78a0*/  FMUL.FTZ R135, R228, R127 ;  /* 0x0000007fe4877220 */ /* 0x002fe20000410000 */
[----:B------:R-:W-:Y:S01]  /*78b0*/  FFMA.FTZ R171, R171, R212, R159 ;  /* 0x000000d4abab7223 */ /* 0x000fe2000001009f */
[----:B------:R-:W-:Y:S01]  /*78c0*/  FFMA.FTZ R148, -R21, R148, R161 ;  /* 0x0000009415947223 */ /* 0x000fe200000101a1 */
[----:B------:R-:W-:Y:S01]  /*78d0*/  FFMA.FTZ R131, R231, R126, R132 ;  /* 0x0000007ee7837223 */ /* 0x000fe20000010084 */
[-C--:B------:R-:W-:Y:S01]  /*78e0*/  FFMA.FTZ R135, R240, R133.reuse, -R135 ;  /* 0x00000085f0877223 */ /* 0x080fe20000010887 */
[----:B------:R-:W-:Y:S01]  /*78f0*/  FMUL.FTZ R133, R228, R133 ;  /* 0x00000085e4857220 */ /* 0x000fe20000410000 */
[----:B------:R-:W-:Y:S01]  /*7900*/  FFMA.FTZ R150, R173, R228, R163 ;  /* 0x000000e4ad967223 */ /* 0x000fe200000100a3 */
[----:B------:R-:W-:Y:S01]  /*7910*/  FFMA.FTZ R148, -R20, R171, R148 ;  /* 0x000000ab14947223 */ /* 0x000fe20000010194 */
[----:B------:R-:W-:Y:S01]  /*7920*/  FADD.FTZ R128, R128, R131 ;  /* 0x0000008380807221 */ /* 0x000fe20000010000 */
[----:B------:R-:W-:Y:S01]  /*7930*/  FFMA.FTZ R133, R240, R127, R133 ;  /* 0x0000007ff0857223 */ /* 0x000fe20000010085 */
[----:B------:R-:W-:Y:S01]  /*7940*/  FADD.FTZ R129, R129, R130 ;  /* 0x0000008281817221 */ /* 0x000fe20000010000 */
[----:B--2---:R-:W-:Y:S01]  /*7950*/  FMUL.FTZ R137, R208, UR44 ;  /* 0x0000002cd0897c20 */ /* 0x004fe20008410000 */
[----:B------:R-:W-:Y:S01]  /*7960*/  FFMA.FTZ R70, -R19, R150, R148 ;  /* 0x0000009613467223 */ /* 0x000fe20000010194 */
[----:B------:R-:W-:Y:S01]  /*7970*/  FADD.FTZ R130, R128, R133 ;  /* 0x0000008580827221 */ /* 0x000fe20000010000 */
[----:B------:R-:W-:Y:S01]  /*7980*/  FADD.FTZ R134, R129, R134 ;  /* 0x0000008681867221 */ /* 0x000fe20000010000 */
[----:B0-----:R-:W-:Y:S01]  /*7990*/  LEA R150, R139, -R64, 0x1 ;  /* 0x800000408b967211 */ /* 0x001fe200078e08ff */
[----:B------:R-:W-:Y:S01]  /*79a0*/  FMUL.FTZ R133, R210, UR44 ;  /* 0x0000002cd2857c20 */ /* 0x000fe20008410000 */
[C---:B------:R-:W-:Y:S01]  /*79b0*/  FFMA.FTZ R137, R66.reuse, UR45, -R137 ;  /* 0x0000002d42897c23 */ /* 0x040fe20008010889 */
[----:B------:R-:W-:Y:S01]  /*79c0*/  FMUL.FTZ R155, R66, UR44 ;  /* 0x0000002c429b7c20 */ /* 0x000fe20008410000 */
[----:B------:R-:W-:Y:S01]  /*79d0*/  FMUL.FTZ R64, R211, UR44 ;  /* 0x0000002cd3407c20 */ /* 0x000fe20008410000 */
[----:B------:R-:W-:Y:S01]  /*79e0*/  FMUL.FTZ R66, R207, UR44 ;  /* 0x0000002ccf427c20 */ /* 0x000fe20008410000 */
[----:B------:R-:W-:Y:S01]  /*79f0*/  IADD3 R129, PT, PT, R104, 0x80, RZ ;  /* 0x0000008068817810 */ /* 0x000fe20007ffe0ff */
[----:B------:R-:W-:Y:S01]  /*7a00*/  FADD.FTZ R134, R134, R135 ;  /* 0x0000008786867221 */ /* 0x000fe20000010000 */
[C---:B------:R-:W-:Y:S01]  /*7a10*/  FFMA.FTZ R133, R78.reuse, UR45, -R133 ;  /* 0x0000002d4e857c23 */ /* 0x040fe20008010885 */
[----:B------:R-:W-:Y:S01]  /*7a20*/  FMUL.FTZ R143, R78, UR44 ;  /* 0x0000002c4e8f7c20 */ /* 0x000fe20008410000 */
[----:B------:R-:W-:Y:S01]  /*7a30*/  ISETP.GE.AND P0, PT, R150, 0x1, PT ;  /* 0x000000019600780c */ /* 0x000fe20003f06270 */
[C---:B------:R-:W-:Y:S01]  /*7a40*/  FFMA.FTZ R131, R65.reuse, UR45, -R64 ;  /* 0x0000002d41837c23 */ /* 0x040fe20008010840 */
[----:B------:R-:W-:Y:S01]  /*7a50*/  FMUL.FTZ R138, R65, UR44 ;  /* 0x0000002c418a7c20 */ /* 0x000fe20008410000 */
[----:B------:R-:W-:Y:S01]  /*7a60*/  FMUL.FTZ R78, R209, UR44 ;  /* 0x0000002cd14e7c20 */ /* 0x000fe20008410000 */
[----:B------:R-:W-:Y:S01]  /*7a70*/  FFMA.FTZ R135, R73, UR45, -R66 ;  /* 0x0000002d49877c23 */ /* 0x000fe20008010842 */
[----:B------:R-:W-:Y:S01]  /*7a80*/  LEA.HI R129, R129, R104, RZ, 0x1b ;  /* 0x0000006881817211 */ /* 0x000fe200078fd8ff */
[----:B------:R-:W-:Y:S01]  /*7a90*/  FMUL.FTZ R65, R206, UR44 ;  /* 0x0000002cce417c20 */ /* 0x000fe20008410000 */
[----:B------:R-:W-:Y:S01]  /*7aa0*/  FMUL.FTZ R66, R237, UR44 ;  /* 0x0000002ced427c20 */ /* 0x000fe20008410000 */
[C---:B------:R-:W-:Y:S01]  /*7ab0*/  FFMA.FTZ R78, R71.reuse, UR45, -R78 ;  /* 0x0000002d474e7c23 */ /* 0x040fe2000801084e */
[----:B------:R-:W-:Y:S01]  /*7ac0*/  FMUL.FTZ R140, R71, UR44 ;  /* 0x0000002c478c7c20 */ /* 0x000fe20008410000 */
[----:B------:R-:W-:Y:S01]  /*7ad0*/  LEA R129, R129, UR20, 0x2 ;  /* 0x0000001481817c11 */ /* 0x000fe2000f8e10ff */
[----:B------:R-:W-:Y:S01]  /*7ae0*/  BAR.SYNC.DEFER_BLOCKING 0x0 ;  /* 0x0000000000007b1d */ /* 0x000fe20000010000 */
[----:B------:R-:W-:Y:S01]  /*7af0*/  FFMA.FTZ R64, R72, UR45, -R65 ;  /* 0x0000002d48407c23 */ /* 0x000fe20008010841 */
[----:B------:R-:W-:Y:S01]  /*7b00*/  FMUL.FTZ R148, R73, UR44 ;  /* 0x0000002c49947c20 */ /* 0x000fe20008410000 */
[C---:B------:R-:W-:Y:S01]  /*7b10*/  FFMA.FTZ R71, R61.reuse, UR45, -R66 ;  /* 0x0000002d3d477c23 */ /* 0x040fe20008010842 */
[----:B------:R-:W-:Y:S01]  /*7b20*/  FMUL.FTZ R136, R61, UR44 ;  /* 0x0000002c3d887c20 */ /* 0x000fe20008410000 */
[----:B------:R-:W-:Y:S01]  /*7b30*/  FMUL.FTZ R74, R213, UR44 ;  /* 0x0000002cd54a7c20 */ /* 0x000fe20008410000 */
[----:B------:R-:W-:Y:S01]  /*7b40*/  FMUL.FTZ R65, R204, UR44 ;  /* 0x0000002ccc417c20 */ /* 0x000fe20008410000 */
[----:B------:R-:W-:Y:S01]  /*7b50*/  FMUL.FTZ R73, R232, UR44 ;  /* 0x0000002ce8497c20 */ /* 0x000fe20008410000 */
[----:B------:R-:W-:Y:S01]  /*7b60*/  FMUL.FTZ R61, R229, UR44 ;  /* 0x0000002ce53d7c20 */ /* 0x000fe20008410000 */
[----:B------:R-:W-:Y:S01]  /*7b70*/  FMUL.FTZ R141, R72, UR44 ;  /* 0x0000002c488d7c20 */ /* 0x000fe20008410000 */
[----:B------:R-:W-:Y:S01]  /*7b80*/  FMUL.FTZ R162, R193, R236 ;  /* 0x000000ecc1a27220 */ /* 0x000fe20000410000 */
[----:B------:R-:W-:Y:S01]  /*7b90*/  FFMA.FTZ R139, R79, UR45, -R74 ;  /* 0x0000002d4f8b7c23 */ /* 0x000fe2000801084a */
[----:B------:R-:W-:Y:S01]  /*7ba0*/  FFMA.FTZ R128, R60, UR45, -R65 ;  /* 0x0000002d3c807c23 */ /* 0x000fe20008010841 */
[C---:B------:R-:W-:Y:S01]  /*7bb0*/  FFMA.FTZ R73, R76.reuse, UR45, -R73 ;  /* 0x0000002d4c497c23 */ /* 0x040fe20008010849 */
[----:B------:R-:W-:Y:S01]  /*7bc0*/  FMUL.FTZ R145, R76, UR44 ;  /* 0x0000002c4c917c20 */ /* 0x000fe20008410000 */
[----:B------:R-:W-:Y:S01]  /*7bd0*/  FFMA.FTZ R72, R192, UR45, -R61 ;  /* 0x0000002dc0487c23 */ /* 0x000fe2000801083d */
[-C--:B------:R-:W-:Y:S01]  /*7be0*/  FMUL.FTZ R193, R193, R238.reuse ;  /* 0x000000eec1c17220 */ /* 0x080fe20000410000 */
[----:B------:R-:W-:Y:S01]  /*7bf0*/  FMUL.FTZ R132, R79, UR44 ;  /* 0x0000002c4f847c20 */ /* 0x000fe20008410000 */
[----:B------:R-:W-:Y:S01]  /*7c00*/  FMUL.FTZ R151, R60, UR44 ;  /* 0x0000002c3c977c20 */ /* 0x000fe20008410000 */
[----:B------:R-:W-:Y:S01]  /*7c10*/  FMUL.FTZ R74, R235, UR44 ;  /* 0x0000002ceb4a7c20 */ /* 0x000fe20008410000 */
[----:B------:R-:W-:Y:S01]  /*7c20*/  FMUL.FTZ R147, R62, UR44 ;  /* 0x0000002c3e937c20 */ /* 0x000fe20008410000 */
[----:B------:R-:W-:Y:S01]  /*7c30*/  FMUL.FTZ R142, R63, UR44 ;  /* 0x0000002c3f8e7c20 */ /* 0x000fe20008410000 */
[----:B------:R-:W-:Y:S01]  /*7c40*/  FMUL.FTZ R76, R233, UR44 ;  /* 0x0000002ce94c7c20 */ /* 0x000fe20008410000 */
[----:B------:R-:W-:Y:S01]  /*7c50*/  FMUL.FTZ R65, R230, UR44 ;  /* 0x0000002ce6417c20 */ /* 0x000fe20008410000 */
[----:B------:R0:W1:Y:S01]  /*7c60*/  LDS R157, [R129+0x2300] ;  /* 0x00230000819d7984 */ /* 0x0000620000000800 */
[----:B------:R-:W-:Y:S01]  /*7c70*/  FMUL.FTZ R146, R189, UR44 ;  /* 0x0000002cbd927c20 */ /* 0x000fe20008410000 */
[----:B------:R-:W-:Y:S01]  /*7c80*/  FMUL.FTZ R66, R225, UR44 ;  /* 0x0000002ce1427c20 */ /* 0x000fe20008410000 */
[----:B------:R-:W-:Y:S01]  /*7c90*/  FMUL.FTZ R153, R190, UR44 ;  /* 0x0000002cbe997c20 */ /* 0x000fe20008410000 */
[----:B------:R-:W-:Y:S01]  /*7ca0*/  FMUL.FTZ R144, R191, UR44 ;  /* 0x0000002cbf907c20 */ /* 0x000fe20008410000 */
[----:B------:R-:W-:Y:S01]  /*7cb0*/  FMUL.FTZ R192, R192, UR44 ;  /* 0x0000002cc0c07c20 */ /* 0x000fe20008410000 */
[----:B------:R-:W-:Y:S01]  /*7cc0*/  BSSY.RECONVERGENT B0, `(.L_x_3718) ;  /* 0x0000021000007945 */ /* 0x000fe20003800200 */
[C---:B------:R-:W-:Y:S01]  /*7cd0*/  FFMA.FTZ R77, R175.reuse, R238, R162 ;  /* 0x000000eeaf4d7223 */ /* 0x040fe200000100a2 */
[----:B0-----:R-:W-:Y:S01]  /*7ce0*/  FMUL.FTZ R129, R234, UR44 ;  /* 0x0000002cea817c20 */ /* 0x001fe20008410000 */
[----:B------:R-:W-:Y:S01]  /*7cf0*/  FFMA.FTZ R175, R175, R236, -R193 ;  /* 0x000000ecafaf7223 */ /* 0x000fe200000108c1 */
[C---:B------:R-:W-:Y:S01]  /*7d00*/  IADD3 R159, PT, PT, R104.reuse, 0x100, RZ ;  /* 0x00000100689f7810 */ /* 0x040fe20007ffe0ff */
        /* <DEDUP_REMOVED lines=8> */
[----:B------:R-:W-:Y:S01]  /*7d90*/  FFMA.FTZ R148, R207, UR45, R148 ;  /* 0x0000002dcf947c23 */ /* 0x000fe20008010094 */
[----:B------:R-:W-:Y:S01]  /*7da0*/  FFMA.FTZ R151, R204, UR45, R151 ;  /* 0x0000002dcc977c23 */ /* 0x000fe20008010097 */
[----:B------:R-:W-:Y:S01]  /*7db0*/  FFMA.FTZ R136, R237, UR45, R136 ;  /* 0x0000002ded887c23 */ /* 0x000fe20008010088 */
[----:B------:R-:W-:Y:S01]  /*7dc0*/  FFMA.FTZ R129, R62, UR45, -R129 ;  /* 0x0000002d3e817c23 */ /* 0x000fe20008010881 */
[----:B------:R-:W-:Y:S01]  /*7dd0*/  FFMA.FTZ R74, R63, UR45, -R74 ;  /* 0x0000002d3f4a7c23 */ /* 0x000fe2000801084a */
[----:B------:R-:W-:Y:S01]  /*7de0*/  FFMA.FTZ R147, R234, UR45, R147 ;  /* 0x0000002dea937c23 */ /* 0x000fe20008010093 */
[----:B------:R-:W-:Y:S01]  /*7df0*/  FFMA.FTZ R142, R235, UR45, R142 ;  /* 0x0000002deb8e7c23 */ /* 0x000fe2000801008e */
[----:B------:R-:W-:Y:S01]  /*7e00*/  FFMA.FTZ R145, R232, UR45, R145 ;  /* 0x0000002de8917c23 */ /* 0x000fe20008010091 */
[----:B------:R-:W-:Y:S01]  /*7e10*/  FFMA.FTZ R76, R189, UR45, -R76 ;  /* 0x0000002dbd4c7c23 */ /* 0x000fe2000801084c */
[----:B------:R-:W-:Y:S01]  /*7e20*/  FFMA.FTZ R65, R190, UR45, -R65 ;  /* 0x0000002dbe417c23 */ /* 0x000fe20008010841 */
[----:B------:R-:W-:Y:S01]  /*7e30*/  FFMA.FTZ R66, R191, UR45, -R66 ;  /* 0x0000002dbf427c23 */ /* 0x000fe20008010842 */
[----:B------:R-:W-:Y:S01]  /*7e40*/  FFMA.FTZ R146, R233, UR45, R146 ;  /* 0x0000002de9927c23 */ /* 0x000fe20008010092 */
[----:B------:R-:W-:Y:S01]  /*7e50*/  FFMA.FTZ R153, R230, UR45, R153 ;  /* 0x0000002de6997c23 */ /* 0x000fe20008010099 */
[----:B------:R-:W-:Y:S01]  /*7e60*/  FFMA.FTZ R144, R225, UR45, R144 ;  /* 0x0000002de1907c23 */ /* 0x000fe20008010090 */
[----:B------:R-:W-:Y:S01]  /*7e70*/  FFMA.FTZ R149, R229, UR45, R192 ;  /* 0x0000002de5957c23 */ /* 0x000fe200080100c0 */
[----:B------:R-:W-:Y:S06]  /*7e80*/  @!P0 BRA `(.L_x_3719) ;  /* 0x0000000000108947 */ /* 0x000fec0003800000 */
[----:B------:R-:W-:-:S04]  /*7e90*/  LEA.HI R60, R104, R104, RZ, 0x1b ;  /* 0x00000068683c7211 */ /* 0x000fc800078fd8ff */
[----:B------:R-:W-:-:S05]  /*7ea0*/  LEA R60, R60, UR20, 0x2 ;  /* 0x000000143c3c7c11 */ /* 0x000fca000f8e10ff */
[----:B------:R-:W0:Y:S04]  /*7eb0*/  LDS R61, [R60+0x2100] ;  /* 0x002100003c3d7984 */ /* 0x000e280000000800 */
[----:B0-----:R0:W-:Y:S02]  /*7ec0*/  REDG.E.ADD.F32.FTZ.RN.STRONG.GPU desc[UR22][R68.64], R61 ;  /* 0x0000003d440079a6 */ /* 0x0011e4000c12f316 */
.L_x_3719:
[----:B------:R-:W-:Y:S05]  /*7ed0*/  BSYNC.RECONVERGENT B0 ;  /* 0x0000000000007941 */ /* 0x000fea0003800200 */
.L_x_3718:
[----:B------:R-:W-:Y:S04]  /*7ee0*/  BSSY.RECONVERGENT B0, `(.L_x_3720) ;  /* 0x0000003000007945 */ /* 0x000fe80003800200 */
[----:B------:R-:W-:Y:S05]  /*7ef0*/  @!P2 BRA `(.L_x_3721) ;  /* 0x000000000004a947 */ /* 0x000fea0003800000 */
[----:B-1----:R2:W-:Y:S02]  /*7f00*/  REDG.E.ADD.F32.FTZ.RN.STRONG.GPU desc[UR22][R68.64+0x200], R157 ;  /* 0x0002009d440079a6 */ /* 0x0025e4000c12f316 */
.L_x_3721:
[----:B------:R-:W-:Y:S05]  /*7f10*/  BSYNC.RECONVERGENT B0 ;  /* 0x0000000000007941 */ /* 0x000fea0003800200 */
.L_x_3720:
[-C--:B------:R-:W-:Y:S01]  /*7f20*/  LEA.HI R159, R159, R104.reuse, RZ, 0x1b ;  /* 0x000000689f9f7211 */ /* 0x080fe200078fd8ff */
[----:B------:R-:W-:Y:S01]  /*7f30*/  BSSY.RECONVERGENT B0, `(.L_x_3722) ;  /* 0x000000f000007945 */ /* 0x000fe20003800200 */
[----:B------:R-:W-:Y:S02]  /*7f40*/  ISETP.GE.AND P6, PT, R150, 0x101, PT ;  /* 0x000001019600780c */ /* 0x000fe40003fc6270 */
[----:B0-----:R-:W-:Y:S02]  /*7f50*/  LEA R61, R159, UR20, 0x2 ;  /* 0x000000149f3d7c11 */ /* 0x001fe4000f8e10ff */
[-C--:B------:R-:W-:Y:S02]  /*7f60*/  LEA.HI R161, R161, R104.reuse, RZ, 0x1b ;  /* 0x00000068a1a17211 */ /* 0x080fe400078fd8ff */
[----:B------:R-:W-:Y:S02]  /*7f70*/  LEA.HI R60, R109, R104, RZ, 0x1b ;  /* 0x000000686d3c7211 */ /* 0x000fe400078fd8ff */
[----:B------:R-:W0:Y:S01]  /*7f80*/  LDS R61, [R61+0x2500] ;  /* 0x002500003d3d7984 */ /* 0x000e220000000800 */
[----:B------:R-:W-:-:S02]  /*7f90*/  IADD3 R63, PT, PT, R104, 0x280, RZ ;  /* 0x00000280683f7810 */ /* 0x000fc40007ffe0ff */
[----:B------:R-:W-:Y:S02]  /*7fa0*/  LEA R161, R161, UR20, 0x2 ;  /* 0x00000014a1a17c11 */ /* 0x000fe4000f8e10ff */
[C---:B------:R-:W-:Y:S02]  /*7fb0*/  ISETP.GE.AND P0, PT, R150.reuse, 0x181, PT ;  /* 0x000001819600780c */ /* 0x040fe40003f06270 */
[C---:B------:R-:W-:Y:S02]  /*7fc0*/  ISETP.GE.AND P2, PT, R150.reuse, 0x201, PT ;  /* 0x000002019600780c */ /* 0x040fe40003f46270 */
[C---:B------:R-:W-:Y:S02]  /*7fd0*/  ISETP.GE.AND P3, PT, R150.reuse, 0x281, PT ;  /* 0x000002819600780c */ /* 0x040fe40003f66270 */
[C---:B------:R-:W-:Y:S02]  /*7fe0*/  ISETP.GE.AND P4, PT, R150.reuse, 0x301, PT ;  /* 0x000003019600780c */ /* 0x040fe40003f86270 */
[----:B------:R-:W-:Y:S01]  /*7ff0*/  ISETP.GE.AND P5, PT, R150, 0x381, PT ;  /* 0x000003819600780c */ /* 0x000fe20003fa6270 */
[----:B------:R-:W-:-:S12]  /*8000*/  @!P6 BRA `(.L_x_3723) ;  /* 0x000000000004e947 */ /* 0x000fd80003800000 */
[----:B0-----:R3:W-:Y:S02]  /*8010*/  REDG.E.ADD.F32.FTZ.RN.STRONG.GPU desc[UR22][R68.64+0x400], R61 ;  /* 0x0004003d440079a6 */ /* 0x0017e4000c12f316 */
.L_x_3723:
[----:B------:R-:W-:Y:S05]  /*8020*/  BSYNC.RECONVERGENT B0 ;  /* 0x0000000000007941 */ /* 0x000fea0003800200 */
.L_x_3722:
[----:B0--3--:R0:W3:Y:S01]  /*8030*/  LDS R61, [R161+0x2700] ;  /* 0x00270000a13d7984 */ /* 0x0090e20000000800 */
[----:B------:R-:W-:Y:S01]  /*8040*/  BSSY.RECONVERGENT B0, `(.L_x_3724) ;  /* 0x0000006000007945 */ /* 0x000fe20003800200 */
[----:B-12---:R-:W-:Y:S02]  /*8050*/  IADD3 R157, PT, PT, R104, 0x300, RZ ;  /* 0x00000300689d7810 */ /* 0x006fe40007ffe0ff */
[----:B------:R-:W-:Y:S02]  /*8060*/  LEA R60, R60, UR20, 0x2 ;  /* 0x000000143c3c7c11 */ /* 0x000fe4000f8e10ff */
[----:B------:R-:W-:Y:S01]  /*8070*/  LEA.HI R63, R63, R104, RZ, 0x1b ;  /* 0x000000683f3f7211 */ /* 0x000fe200078fd8ff */
[----:B------:R-:W-:Y:S06]  /*8080*/  @!P0 BRA `(.L_x_3725) ;  /* 0x0000000000048947 */ /* 0x000fec0003800000 */
[----:B---3--:R1:W-:Y:S02]  /*8090*/  REDG.E.ADD.F32.FTZ.RN.STRONG.GPU desc[UR22][R68.64+0x600], R61 ;  /* 0x0006003d440079a6 */ /* 0x0083e4000c12f316 */
.L_x_3725:
[----:B------:R-:W-:Y:S05]  /*80a0*/  BSYNC.RECONVERGENT B0 ;  /* 0x0000000000007941 */ /* 0x000fea0003800200 */
.L_x_3724:
[----:B-1-3--:R1:W2:Y:S01]  /*80b0*/  LDS R61, [R60+0x2900] ;  /* 0x002900003c3d7984 */ /* 0x00a2a20000000800 */
[----:B------:R-:W-:Y:S01]  /*80c0*/  BSSY.RECONVERGENT B0, `(.L_x_3726) ;  /* 0x0000006000007945 */ /* 0x000fe20003800200 */
[----:B------:R-:W-:Y:S02]  /*80d0*/  IADD3 R159, PT, PT, R104, 0x380, RZ ;  /* 0x00000380689f7810 */ /* 0x000fe40007ffe0ff */
[----:B------:R-:W-:Y:S02]  /*80e0*/  LEA.HI R157, R157, R104, RZ, 0x1b ;  /* 0x000000689d9d7211 */ /* 0x000fe400078fd8ff */
[----:B------:R-:W-:Y:S01]  /*80f0*/  LEA R63, R63, UR20, 0x2 ;  /* 0x000000143f3f7c11 */ /* 0x000fe2000f8e10ff */
[----:B------:R-:W-:Y:S06]  /*8100*/  @!P2 BRA `(.L_x_3727) ;  /* 0x000000000004a947 */ /* 0x000fec0003800000 */
[----:B--2---:R3:W-:Y:S02]  /*8110*/  REDG.E.ADD.F32.FTZ.RN.STRONG.GPU desc[UR22][R68.64+0x800], R61 ;  /* 0x0008003d440079a6 */ /* 0x0047e4000c12f316 */
.L_x_3727:
[----:B------:R-:W-:Y:S05]  /*8120*/  BSYNC.RECONVERGENT B0 ;  /* 0x0000000000007941 */ /* 0x000fea0003800200 */
.L_x_3726:
[----:B--23--:R2:W3:Y:S01]  /*8130*/  LDS R61, [R63+0x2b00] ;  /* 0x002b00003f3d7984 */ /* 0x00c4e20000000800 */
[----:B------:R-:W-:Y:S01]  /*8140*/  BSSY.RECONVERGENT B0, `(.L_x_3728) ;  /* 0x0000005000007945 */ /* 0x000fe20003800200 */
[----:B------:R-:W-:Y:S02]  /*8150*/  LEA.HI R159, R159, R104, RZ, 0x1b ;  /* 0x000000689f9f7211 */ /* 0x000fe400078fd8ff */
[----:B------:R-:W-:Y:S01]  /*8160*/  LEA R157, R157, UR20, 0x2 ;  /* 0x000000149d9d7c11 */ /* 0x000fe2000f8e10ff */
[----:B------:R-:W-:Y:S06]  /*8170*/  @!P3 BRA `(.L_x_3729) ;  /* 0x000000000004b947 */ /* 0x000fec0003800000 */
[----:B---3--:R4:W-:Y:S02]  /*8180*/  REDG.E.ADD.F32.FTZ.RN.STRONG.GPU desc[UR22][R68.64+0xa00], R61 ;  /* 0x000a003d440079a6 */ /* 0x0089e4000c12f316 */
.L_x_3729:
[----:B------:R-:W-:Y:S05]  /*8190*/  BSYNC.RECONVERGENT B0 ;  /* 0x0000000000007941 */ /* 0x000fea0003800200 */
.L_x_3728:
[----:B---34-:R3:W4:Y:S01]  /*81a0*/  LDS R61, [R157+0x2d00] ;  /* 0x002d00009d3d7984 */ /* 0x0187220000000800 */
[----:B------:R-:W-:Y:S01]  /*81b0*/  BSSY.RECONVERGENT B0, `(.L_x_3730) ;  /* 0x0000004000007945 */ /* 0x000fe20003800200 */
[----:B------:R-:W-:-:S03]  /*81c0*/  LEA R159, R159, UR20, 0x2 ;  /* 0x000000149f9f7c11 */ /* 0x000fc6000f8e10ff */
[----:B------:R-:W-:Y:S05]  /*81d0*/  @!P4 BRA `(.L_x_3731) ;  /* 0x000000000004c947 */ /* 0x000fea0003800000 */
[----:B----4-:R4:W-:Y:S02]  /*81e0*/  REDG.E.ADD.F32.FTZ.RN.STRONG.GPU desc[UR22][R68.64+0xc00], R61 ;  /* 0x000c003d440079a6 */ /* 0x0109e4000c12f316 */
.L_x_3731:
[----:B------:R-:W-:Y:S05]  /*81f0*/  BSYNC.RECONVERGENT B0 ;  /* 0x0000000000007941 */ /* 0x000fea0003800200 */
.L_x_3730:
[----:B----4-:R4:W0:Y:S01]  /*8200*/  LDS R61, [R159+0x2f00] ;  /* 0x002f00009f3d7984 */ /* 0x0108220000000800 */
[----:B------:R-:W-:Y:S01]  /*8210*/  BSSY.RECONVERGENT B0, `(.L_x_3732) ;  /* 0x0000005000007945 */ /* 0x000fe20003800200 */
[C---:B--2---:R-:W-:Y:S02]  /*8220*/  LOP3.LUT R63, R104.reuse, 0x400, RZ, 0xfc, !PT ;  /* 0x00000400683f7812 */ /* 0x044fe400078efcff */
[----:B---3--:R-:W-:Y:S01]  /*8230*/  IADD3 R157, PT, PT, R104, 0x480, RZ ;  /* 0x00000480689d7810 */ /* 0x008fe20007ffe0ff */
[----:B------:R-:W-:Y:S06]  /*8240*/  @!P5 BRA `(.L_x_3733) ;  /* 0x000000000004d947 */ /* 0x000fec0003800000 */
[----:B0-----:R2:W-:Y:S02]  /*8250*/  REDG.E.ADD.F32.FTZ.RN.STRONG.GPU desc[UR22][R68.64+0xe00], R61 ;  /* 0x000e003d440079a6 */ /* 0x0015e4000c12f316 */
.L_x_3733:
[----:B------:R-:W-:Y:S05]  /*8260*/  BSYNC.RECONVERGENT B0 ;  /* 0x0000000000007941 */ /* 0x000fea0003800200 */
.L_x_3732:
[----:B0-2---:R-:W-:Y:S01]  /*8270*/  IADD3 R61, PT, PT, R104, 0x500, RZ ;  /* 0x00000500683d7810 */ /* 0x005fe20007ffe0ff */
[----:B------:R-:W-:Y:S01]  /*8280*/  BSSY.RECONVERGENT B0, `(.L_x_3734) ;  /* 0x0000010000007945 */ /* 0x000fe20003800200 */
[-C--:B------:R-:W-:Y:S02]  /*8290*/  LEA.HI R63, R63, R104.reuse, RZ, 0x1b ;  /* 0x000000683f3f7211 */ /* 0x080fe400078fd8ff */
[-C--:B-1----:R-:W-:Y:S02]  /*82a0*/  LEA.HI R60, R61, R104.reuse, RZ, 0x1b ;  /* 0x000000683d3c7211 */ /* 0x082fe400078fd8ff */
[----:B------:R-:W-:Y:S02]  /*82b0*/  LEA R61, R63, UR20, 0x2 ;  /* 0x000000143f3d7c11 */ /* 0x000fe4000f8e10ff */
[----:B------:R-:W-:Y:S02]  /*82c0*/  ISETP.GE.AND P6, PT, R150, 0x401, PT ;  /* 0x000004019600780c */ /* 0x000fe40003fc6270 */
[----:B------:R-:W-:-:S02]  /*82d0*/  LEA.HI R157, R157, R104, RZ, 0x1b ;  /* 0x000000689d9d7211 */ /* 0x000fc400078fd8ff */
[----:B------:R-:W0:Y:S01]  /*82e0*/  LDS R61, [R61+0x3100] ;  /* 0x003100003d3d7984 */ /* 0x000e220000000800 */
[----:B----4-:R-:W-:Y:S02]  /*82f0*/  IADD3 R159, PT, PT, R104, 0x580, RZ ;  /* 0x00000580689f7810 */ /* 0x010fe40007ffe0ff */
[----:B------:R-:W-:Y:S02]  /*8300*/  LEA R157, R157, UR20, 0x2 ;  /* 0x000000149d9d7c11 */ /* 0x000fe4000f8e10ff */
[C---:B------:R-:W-:Y:S02]  /*8310*/  ISETP.GE.AND P0, PT, R150.reuse, 0x481, PT ;  /* 0x000004819600780c */ /* 0x040fe40003f06270 */
[C---:B------:R-:W-:Y:S02]  /*8320*/  ISETP.GE.AND P2, PT, R150.reuse, 0x501, PT ;  /* 0x000005019600780c */ /* 0x040fe40003f46270 */
[C---:B------:R-:W-:Y:S02]  /*8330*/  ISETP.GE.AND P3, PT, R150.reuse, 0x581, PT ;  /* 0x000005819600780c */ /* 0x040fe40003f66270 */
[----:B------:R-:W-:-:S02]  /*8340*/  ISETP.GE.AND P4, PT, R150, 0x601, PT ;  /* 0x000006019600780c */ /* 0x000fc40003f86270 */
[----:B------:R-:W-:Y:S01]  /*8350*/  ISETP.GE.AND P5, PT, R150, 0x681, PT ;  /* 0x000006819600780c */ /* 0x000fe20003fa6270 */
[----:B------:R-:W-:-:S12]  /*8360*/  @!P6 BRA `(.L_x_3735) ;  /* 0x000000000004e947 */ /* 0x000fd80003800000 */
[----:B0-----:R1:W-:Y:S02]  /*8370*/  REDG.E.ADD.F32.FTZ.RN.STRONG.GPU desc[UR22][R68.64+0x1000], R61 ;  /* 0x0010003d440079a6 */ /* 0x0013e4000c12f316 */
.L_x_3735:
[----:B------:R-:W-:Y:S05]  /*8380*/  BSYNC.RECONVERGENT B0 ;  /* 0x0000000000007941 */ /* 0x000fea0003800200 */
.L_x_3734:
[----:B01----:R0:W1:Y:S01]  /*8390*/  LDS R61, [R157+0x3300] ;  /* 0x003300009d3d7984 */ /* 0x0030620000000800 */
[----:B------:R-:W-:Y:S01]  /*83a0*/  BSSY.RECONVERGENT B0, `(.L_x_3736) ;  /* 0x0000006000007945 */ /* 0x000fe20003800200 */
[----:B------:R-:W-:Y:S02]  /*83b0*/  IADD3 R63, PT, PT, R104, 0x600, RZ ;  /* 0x00000600683f7810 */ /* 0x000fe40007ffe0ff */
[----:B------:R-:W-:Y:S02]  /*83c0*/  LEA.HI R159, R159, R104, RZ, 0x1b ;  /* 0x000000689f9f7211 */ /* 0x000fe400078fd8ff */
[----:B------:R-:W-:Y:S01]  /*83d0*/  LEA R60, R60, UR20, 0x2 ;  /* 0x000000143c3c7c11 */ /* 0x000fe2000f8e10ff */
[----:B------:R-:W-:Y:S06]  /*83e0*/  @!P0 BRA `(.L_x_3737) ;  /* 0x0000000000048947 */ /* 0x000fec0003800000 */
[----:B-1----:R2:W-:Y:S02]  /*83f0*/  REDG.E.ADD.F32.FTZ.RN.STRONG.GPU desc[UR22][R68.64+0x1200], R61 ;  /* 0x0012003d440079a6 */ /* 0x0025e4000c12f316 */
.L_x_3737:
[----:B------:R-:W-:Y:S05]  /*8400*/  BSYNC.RECONVERGENT B0 ;  /* 0x0000000000007941 */ /* 0x000fea0003800200 */
.L_x_3736:
[----:B-12---:R1:W2:Y:S01]  /*8410*/  LDS R61, [R60+0x3500] ;  /* 0x003500003c3d7984 */ /* 0x0062a20000000800 */
[----:B------:R-:W-:Y:S01]  /*8420*/  BSSY.RECONVERGENT B0, `(.L_x_3738) ;  /* 0x0000006000007945 */ /* 0x000fe20003800200 */
[----:B0-----:R-:W-:Y:S02]  /*8430*/  IADD3 R157, PT, PT, R104, 0x680, RZ ;  /* 0x00000680689d7810 */ /* 0x001fe40007ffe0ff */
[----:B------:R-:W-:Y:S02]  /*8440*/  LEA.HI R63, R63, R104, RZ, 0x1b ;  /* 0x000000683f3f7211 */ /* 0x000fe400078fd8ff */
[----:B------:R-:W-:Y:S01]  /*8450*/  LEA R159, R159, UR20, 0x2 ;  /* 0x000000149f9f7c11 */ /* 0x000fe2000f8e10ff */
[----:B------:R-:W-:Y:S06]  /*8460*/  @!P2 BRA `(.L_x_3739) ;  /* 0x000000000004a947 */ /* 0x000fec0003800000 */
[----:B--2---:R0:W-:Y:S02]  /*8470*/  REDG.E.ADD.F32.FTZ.RN.STRONG.GPU desc[UR22][R68.64+0x1400], R61 ;  /* 0x0014003d440079a6 */ /* 0x0041e4000c12f316 */
.L_x_3739:
[----:B------:R-:W-:Y:S05]  /*8480*/  BSYNC.RECONVERGENT B0 ;  /* 0x0000000000007941 */ /* 0x000fea0003800200 */
.L_x_3738:
[----:B0-2---:R0:W2:Y:S01]  /*8490*/  LDS R61, [R159+0x3700] ;  /* 0x003700009f3d7984 */ /* 0x0050a20000000800 */
[----:B------:R-:W-:Y:S01]  /*84a0*/  BSSY.RECONVERGENT B0, `(.L_x_3740) ;  /* 0x0000005000007945 */ /* 0x000fe20003800200 */
[----:B------:R-:W-:Y:S02]  /*84b0*/  LEA.HI R157, R157, R104, RZ, 0x1b ;  /* 0x000000689d9d7211 */ /* 0x000fe400078fd8ff */
[----:B------:R-:W-:Y:S01]  /*84c0*/  LEA R63, R63, UR20, 0x2 ;  /* 0x000000143f3f7c11 */ /* 0x000fe2000f8e10ff */
[----:B------:R-:W-:Y:S06]  /*84d0*/  @!P3 BRA `(.L_x_3741) ;  /* 0x000000000004b947 */ /* 0x000fec0003800000 */
[----:B--2---:R3:W-:Y:S02]  /*84e0*/  REDG.E.ADD.F32.FTZ.RN.STRONG.GPU desc[UR22][R68.64+0x1600], R61 ;  /* 0x0016003d440079a6 */ /* 0x0047e4000c12f316 */
.L_x_3741:
[----:B------:R-:W-:Y:S05]  /*84f0*/  BSYNC.RECONVERGENT B0 ;  /* 0x0000000000007941 */ /* 0x000fea0003800200 */
.L_x_3740:
[----:B--23--:R2:W3:Y:S01]  /*8500*/  LDS R61, [R63+0x3900] ;  /* 0x003900003f3d7984 */ /* 0x00c4e20000000800 */
[----:B------:R-:W-:Y:S01]  /*8510*/  BSSY.RECONVERGENT B0, `(.L_x_3742) ;  /* 0x0000004000007945 */ /* 0x000fe20003800200 */
[----:B-1----:R-:W-:-:S03]  /*8520*/  LEA R60, R157, UR20, 0x2 ;  /* 0x000000149d3c7c11 */ /* 0x002fc6000f8e10ff */
[----:B------:R-:W-:Y:S05]  /*8530*/  @!P4 BRA `(.L_x_3743) ;  /* 0x000000000004c947 */ /* 0x000fea0003800000 */
[----:B---3--:R1:W-:Y:S02]  /*8540*/  REDG.E.ADD.F32.FTZ.RN.STRONG.GPU desc[UR22][R68.64+0x1800], R61 ;  /* 0x0018003d440079a6 */ /* 0x0083e4000c12f316 */
.L_x_3743:
[----:B------:R-:W-:Y:S05]  /*8550*/  BSYNC.RECONVERGENT B0 ;  /* 0x0000000000007941 */ /* 0x000fea0003800200 */
.L_x_3742:
[----:B-1-3--:R1:W3:Y:S01]  /*8560*/  LDS R61, [R60+0x3b00] ;  /* 0x003b00003c3d7984 */ /* 0x00a2e20000000800 */
[----:B------:R-:W-:Y:S01]  /*8570*/  BSSY.RECONVERGENT B0, `(.L_x_3744) ;  /* 0x0000005000007945 */ /* 0x000fe20003800200 */
[C---:B--2---:R-:W-:Y:S02]  /*8580*/  IADD3 R63, PT, PT, R104.reuse, 0x700, RZ ;  /* 0x00000700683f7810 */ /* 0x044fe40007ffe0ff */
[----:B------:R-:W-:Y:S01]  /*8590*/  IADD3 R157, PT, PT, R104, 0x780, RZ ;  /* 0x00000780689d7810 */ /* 0x000fe20007ffe0ff */
[----:B------:R-:W-:Y:S06]  /*85a0*/  @!P5 BRA `(.L_x_3745) ;  /* 0x000000000004d947 */ /* 0x000fec0003800000 */
[----:B---3--:R2:W-:Y:S02]  /*85b0*/  REDG.E.ADD.F32.FTZ.RN.STRONG.GPU desc[UR22][R68.64+0x1a00], R61 ;  /* 0x001a003d440079a6 */ /* 0x0085e4000c12f316 */
.L_x_3745:
[----:B------:R-:W-:Y:S05]  /*85c0*/  BSYNC.RECONVERGENT B0 ;  /* 0x0000000000007941 */ /* 0x000fea0003800200 */
.L_x_3744:
[----:B--23--:R-:W-:Y:S01]  /*85d0*/  LOP3.LUT R61, R104, 0x800, RZ, 0xfc, !PT ;  /* 0x00000800683d7812 */ /* 0x00cfe200078efcff */
[----:B------:R-:W-:Y:S01]  /*85e0*/  BSSY.RECONVERGENT B0, `(.L_x_3746) ;  /* 0x0000010000007945 */ /* 0x000fe20003800200 */
[-C--:B------:R-:W-:Y:S02]  /*85f0*/  LEA.HI R63, R63, R104.reuse, RZ, 0x1b ;  /* 0x000000683f3f7211 */ /* 0x080fe400078fd8ff */
[-C--:B-1----:R-:W-:Y:S02]  /*8600*/  LEA.HI R60, R61, R104.reuse, RZ, 0x1b ;  /* 0x000000683d3c7211 */ /* 0x082fe400078fd8ff */
[----:B------:R-:W-:Y:S02]  /*8610*/  LEA R61, R63, UR20, 0x2 ;  /* 0x000000143f3d7c11 */ /* 0x000fe4000f8e10ff */
[----:B------:R-:W-:Y:S02]  /*8620*/  ISETP.GE.AND P6, PT, R150, 0x701, PT ;  /* 0x000007019600780c */ /* 0x000fe40003fc6270 */
[----:B------:R-:W-:-:S02]  /*8630*/  LEA.HI R157, R157, R104, RZ, 0x1b ;  /* 0x000000689d9d7211 */ /* 0x000fc400078fd8ff */
[----:B------:R-:W1:Y:S01]  /*8640*/  LDS R61, [R61+0x3d00] ;  /* 0x003d00003d3d7984 */ /* 0x000e620000000800 */
[----:B0-----:R-:W-:Y:S02]  /*8650*/  IADD3 R159, PT, PT, R104, 0x880, RZ ;  /* 0x00000880689f7810 */ /* 0x001fe40007ffe0ff */
[----:B------:R-:W-:Y:S02]  /*8660*/  LEA R157, R157, UR20, 0x2 ;  /* 0x000000149d9d7c11 */ /* 0x000fe4000f8e10ff */
[C---:B------:R-:W-:Y:S02]  /*8670*/  ISETP.GE.AND P0, PT, R150.reuse, 0x781, PT ;  /* 0x000007819600780c */ /* 0x040fe40003f06270 */
[C---:B------:R-:W-:Y:S02]  /*8680*/  ISETP.GE.AND P2, PT, R150.reuse, 0x801, PT ;  /* 0x000008019600780c */ /* 0x040fe40003f46270 */
[C---:B------:R-:W-:Y:S02]  /*8690*/  ISETP.GE.AND P3, PT, R150.reuse, 0x881, PT ;  /* 0x000008819600780c */ /* 0x040fe40003f66270 */
[----:B------:R-:W-:-:S02]  /*86a0*/  ISETP.GE.AND P4, PT, R150, 0x901, PT ;  /* 0x000009019600780c */ /* 0x000fc40003f86270 */
[----:B------:R-:W-:Y:S01]  /*86b0*/  ISETP.GE.AND P5, PT, R150, 0x981, PT ;  /* 0x000009819600780c */ /* 0x000fe20003fa6270 */
[----:B------:R-:W-:-:S12]  /*86c0*/  @!P6 BRA `(.L_x_3747) ;  /* 0x000000000004e947 */ /* 0x000fd80003800000 */
[----:B-1----:R0:W-:Y:S02]  /*86d0*/  REDG.E.ADD.F32.FTZ.RN.STRONG.GPU desc[UR22][R68.64+0x1c00], R61 ;  /* 0x001c003d440079a6 */ /* 0x0021e4000c12f316 */
.L_x_3747:
[----:B------:R-:W-:Y:S05]  /*86e0*/  BSYNC.RECONVERGENT B0 ;  /* 0x0000000000007941 */ /* 0x000fea0003800200 */
.L_x_3746:
[----:B01----:R0:W1:Y:S01]  /*86f0*/  LDS R61, [R157+0x3f00] ;  /* 0x003f00009d3d7984 */ /* 0x0030620000000800 */
[----:B------:R-:W-:Y:S01]  /*8700*/  BSSY.RECONVERGENT B0, `(.L_x_3748) ;  /* 0x0000006000007945 */ /* 0x000fe20003800200 */
[----:B------:R-:W-:Y:S02]  /*8710*/  IADD3 R63, PT, PT, R104, 0x900, RZ ;  /* 0x00000900683f7810 */ /* 0x000fe40007ffe0ff */
[----:B------:R-:W-:Y:S02]  /*8720*/  LEA.HI R159, R159, R104, RZ, 0x1b ;  /* 0x000000689f9f7211 */ /* 0x000fe400078fd8ff */
[----:B------:R-:W-:Y:S01]  /*8730*/  LEA R60, R60, UR20, 0x2 ;  /* 0x000000143c3c7c11 */ /* 0x000fe2000f8e10ff */
[----:B------:R-:W-:Y:S06]  /*8740*/  @!P0 BRA `(.L_x_3749) ;  /* 0x0000000000048947 */ /* 0x000fec0003800000 */
[----:B-1----:R2:W-:Y:S02]  /*8750*/  REDG.E.ADD.F32.FTZ.RN.STRONG.GPU desc[UR22][R68.64+0x1e00], R61 ;  /* 0x001e003d440079a6 */ /* 0x0025e4000c12f316 */
.L_x_3749:
[----:B------:R-:W-:Y:S05]  /*8760*/  BSYNC.RECONVERGENT B0 ;  /* 0x0000000000007941 */ /* 0x000fea0003800200 */
.L_x_3748:
[----:B-12---:R1:W2:Y:S01]  /*8770*/  LDS R61, [R60+0x4100] ;  /* 0x004100003c3d7984 */ /* 0x0062a20000000800 */
[----:B------:R-:W-:Y:S01]  /*8780*/  BSSY.RECONVERGENT B0, `(.L_x_3750) ;  /* 0x0000006000007945 */ /* 0x000fe20003800200 */
[----:B0-----:R-:W-:Y:S02]  /*8790*/  IADD3 R157, PT, PT, R104, 0x980, RZ ;  /* 0x00000980689d7810 */ /* 0x001fe40007ffe0ff */
[----:B------:R-:W-:Y:S02]  /*87a0*/  LEA.HI R63, R63, R104, RZ, 0x1b ;  /* 0x000000683f3f7211 */ /* 0x000fe400078fd8ff */
[----:B------:R-:W-:Y:S01]  /*87b0*/  LEA R159, R159, UR20, 0x2 ;  /* 0x000000149f9f7c11 */ /* 0x000fe2000f8e10ff */
[----:B------:R-:W-:Y:S06]  /*87c0*/  @!P2 BRA `(.L_x_3751) ;  /* 0x000000000004a947 */ /* 0x000fec0003800000 */
[----:B--2---:R0:W-:Y:S02]  /*87d0*/  REDG.E.ADD.F32.FTZ.RN.STRONG.GPU desc[UR22][R68.64+0x2000], R61 ;  /* 0x0020003d440079a6 */ /* 0x0041e4000c12f316 */
.L_x_3751:
[----:B------:R-:W-:Y:S05]  /*87e0*/  BSYNC.RECONVERGENT B0 ;  /* 0x0000000000007941 */ /* 0x000fea0003800200 */
.L_x_3750:
[----:B0-2---:R0:W2:Y:S01]  /*87f0*/  LDS R61, [R159+0x4300] ;  /* 0x004300009f3d7984 */ /* 0x0050a20000000800 */
[----:B------:R-:W-:Y:S01]  /*8800*/  BSSY.RECONVERGENT B0, `(.L_x_3752) ;  /* 0x0000005000007945 */ /* 0x000fe20003800200 */
[----:B------:R-:W-:Y:S02]  /*8810*/  LEA.HI R157, R157, R104, RZ, 0x1b ;  /* 0x000000689d9d7211 */ /* 0x000fe400078fd8ff */
[----:B------:R-:W-:Y:S01]  /*8820*/  LEA R63, R63, UR20, 0x2 ;  /* 0x000000143f3f7c11 */ /* 0x000fe2000f8e10ff */
[----:B------:R-:W-:Y:S06]  /*8830*/  @!P3 BRA `(.L_x_3753) ;  /* 0x000000000004b947 */ /* 0x000fec0003800000 */
[----:B--2---:R3:W-:Y:S02]  /*8840*/  REDG.E.ADD.F32.FTZ.RN.STRONG.GPU desc[UR22][R68.64+0x2200], R61 ;  /* 0x0022003d440079a6 */ /* 0x0047e4000c12f316 */
.L_x_3753:
[----:B------:R-:W-:Y:S05]  /*8850*/  BSYNC.RECONVERGENT B0 ;  /* 0x0000000000007941 */ /* 0x000fea0003800200 */
.L_x_3752:
[----:B--23--:R2:W3:Y:S01]  /*8860*/  LDS R61, [R63+0x4500] ;  /* 0x004500003f3d7984 */ /* 0x00c4e20000000800 */
[----:B------:R-:W-:Y:S01]  /*8870*/  BSSY.RECONVERGENT B0, `(.L_x_3754) ;  /* 0x0000004000007945 */ /* 0x000fe20003800200 */
[----:B-1----:R-:W-:-:S03]  /*8880*/  LEA R60, R157, UR20, 0x2 ;  /* 0x000000149d3c7c11 */ /* 0x002fc6000f8e10ff */
[----:B------:R-:W-:Y:S05]  /*8890*/  @!P4 BRA `(.L_x_3755) ;  /* 0x000000000004c947 */ /* 0x000fea0003800000 */
[----:B---3--:R1:W-:Y:S02]  /*88a0*/  REDG.E.ADD.F32.FTZ.RN.STRONG.GPU desc[UR22][R68.64+0x2400], R61 ;  /* 0x0024003d440079a6 */ /* 0x0083e4000c12f316 */
.L_x_3755:
[----:B------:R-:W-:Y:S05]  /*88b0*/  BSYNC.RECONVERGENT B0 ;  /* 0x0000000000007941 */ /* 0x000fea0003800200 */
.L_x_3754:
[----:B-1-3--:R1:W3:Y:S01]  /*88c0*/  LDS R61, [R60+0x4700] ;  /* 0x004700003c3d7984 */ /* 0x00a2e20000000800 */
[----:B------:R-:W-:Y:S01]  /*88d0*/  BSSY.RECONVERGENT B0, `(.L_x_3756) ;  /* 0x0000005000007945 */ /* 0x000fe20003800200 */
[C---:B--2---:R-:W-:Y:S02]  /*88e0*/  IADD3 R63, PT, PT, R104.reuse, 0xa00, RZ ;  /* 0x00000a00683f7810 */ /* 0x044fe40007ffe0ff */
[----:B------:R-:W-:Y:S01]  /*88f0*/  IADD3 R157, PT, PT, R104, 0xa80, RZ ;  /* 0x00000a80689d7810 */ /* 0x000fe20007ffe0ff */
[----:B------:R-:W-:Y:S06]  /*8900*/  @!P5 BRA `(.L_x_3757) ;  /* 0x000000000004d947 */ /* 0x000fec0003800000 */
[----:B---3--:R2:W-:Y:S02]  /*8910*/  REDG.E.ADD.F32.FTZ.RN.STRONG.GPU desc[UR22][R68.64+0x2600], R61 ;  /* 0x0026003d440079a6 */ /* 0x0085e4000c12f316 */
.L_x_3757:
[----:B------:R-:W-:Y:S05]  /*8920*/  BSYNC.RECONVERGENT B0 ;  /* 0x0000000000007941 */ /* 0x000fea0003800200 */
.L_x_3756:
[----:B--23--:R-:W-:Y:S01]  /*8930*/  IADD3 R61, PT, PT, R104, 0xb00, RZ ;  /* 0x00000b00683d7810 */ /* 0x00cfe20007ffe0ff */
        /* <DEDUP_REMOVED lines=16> */
.L_x_3759:
[----:B------:R-:W-:Y:S05]  /*8a40*/  BSYNC.RECONVERGENT B0 ;  /* 0x0000000000007941 */ /* 0x000fea0003800200 */
.L_x_3758:
[----:B01----:R0:W1:Y:S01]  /*8a50*/  LDS R61, [R157+0x4b00] ;  /* 0x004b00009d3d7984 */ /* 0x0030620000000800 */
[----:B------:R-:W-:Y:S01]  /*8a60*/  BSSY.RECONVERGENT B0, `(.L_x_3760) ;  /* 0x0000006000007945 */ /* 0x000fe20003800200 */
[----:B------:R-:W-:Y:S02]  /*8a70*/  LOP3.LUT R63, R104, 0xc00, RZ, 0xfc, !PT ;  /* 0x00000c00683f7812 */ /* 0x000fe400078efcff */
[----:B------:R-:W-:Y:S02]  /*8a80*/  LEA.HI R159, R159, R104, RZ, 0x1b ;  /* 0x000000689f9f7211 */ /* 0x000fe400078fd8ff */
[----:B------:R-:W-:Y:S01]  /*8a90*/  LEA R60, R60, UR20, 0x2 ;  /* 0x000000143c3c7c11 */ /* 0x000fe2000f8e10ff */
[----:B------:R-:W-:Y:S06]  /*8aa0*/  @!P0 BRA `(.L_x_3761) ;  /* 0x0000000000048947 */ /* 0x000fec0003800000 */
[----:B-1----:R2:W-:Y:S02]  /*8ab0*/  REDG.E.ADD.F32.FTZ.RN.STRONG.GPU desc[UR22][R68.64+0x2a00], R61 ;  /* 0x002a003d440079a6 */ /* 0x0025e4000c12f316 */
.L_x_3761:
[----:B------:R-:W-:Y:S05]  /*8ac0*/  BSYNC.RECONVERGENT B0 ;  /* 0x0000000000007941 */ /* 0x000fea0003800200 */
.L_x_3760:
[----:B-12---:R1:W2:Y:S01]  /*8ad0*/  LDS R61, [R60+0x4d00] ;  /* 0x004d00003c3d7984 */ /* 0x0062a20000000800 */
[----:B------:R-:W-:Y:S01]  /*8ae0*/  BSSY.RECONVERGENT B0, `(.L_x_3762) ;  /* 0x0000006000007945 */ /* 0x000fe20003800200 */
[----:B0-----:R-:W-:Y:S02]  /*8af0*/  IADD3 R157, PT, PT, R104, 0xc80, RZ ;  /* 0x00000c80689d7810 */ /* 0x001fe40007ffe0ff */
[----:B------:R-:W-:Y:S02]  /*8b00*/  LEA.HI R63, R63, R104, RZ, 0x1b ;  /* 0x000000683f3f7211 */ /* 0x000fe400078fd8ff */
[----:B------:R-:W-:Y:S01]  /*8b10*/  LEA R159, R159, UR20, 0x2 ;  /* 0x000000149f9f7c11 */ /* 0x000fe2000f8e10ff */
[----:B------:R-:W-:Y:S06]  /*8b20*/  @!P2 BRA `(.L_x_3763) ;  /* 0x000000000004a947 */ /* 0x000fec0003800000 */
[----:B--2---:R0:W-:Y:S02]  /*8b30*/  REDG.E.ADD.F32.FTZ.RN.STRONG.GPU desc[UR22][R68.64+0x2c00], R61 ;  /* 0x002c003d440079a6 */ /* 0x0041e4000c12f316 */
.L_x_3763:
[----:B------:R-:W-:Y:S05]  /*8b40*/  BSYNC.RECONVERGENT B0 ;  /* 0x0000000000007941 */ /* 0x000fea0003800200 */
.L_x_3762:
[----:B0-2---:R0:W2:Y:S01]  /*8b50*/  LDS R61, [R159+0x4f00] ;  /* 0x004f00009f3d7984 */ /* 0x0050a20000000800 */
[----:B------:R-:W-:Y:S01]  /*8b60*/  BSSY.RECONVERGENT B0, `(.L_x_3764) ;  /* 0x0000005000007945 */ /* 0x000fe20003800200 */
[----:B------:R-:W-:Y:S02]  /*8b70*/  LEA.HI R157, R157, R104, RZ, 0x1b ;  /* 0x000000689d9d7211 */ /* 0x000fe400078fd8ff */
[----:B-1----:R-:W-:Y:S01]  /*8b80*/  LEA R60, R63, UR20, 0x2 ;  /* 0x000000143f3c7c11 */ /* 0x002fe2000f8e10ff */
[----:B------:R-:W-:Y:S06]  /*8b90*/  @!P3 BRA `(.L_x_3765) ;  /* 0x000000000004b947 */ /* 0x000fec0003800000 */
[----:B--2---:R1:W-:Y:S02]  /*8ba0*/  REDG.E.ADD.F32.FTZ.RN.STRONG.GPU desc[UR22][R68.64+0x2e00], R61 ;  /* 0x002e003d440079a6 */ /* 0x0043e4000c12f316 */
.L_x_3765:
[----:B------:R-:W-:Y:S05]  /*8bb0*/  BSYNC.RECONVERGENT B0 ;  /* 0x0000000000007941 */ /* 0x000fea0003800200 */
.L_x_3764:
[----:B-12---:R1:W2:Y:S01]  /*8bc0*/  LDS R61, [R60+0x5100] ;  /* 0x005100003c3d7984 */ /* 0x0062a20000000800 */
[----:B------:R-:W-:Y:S01]  /*8bd0*/  BSSY.RECONVERGENT B0, `(.L_x_3766) ;  /* 0x0000006000007945 */ /* 0x000fe20003800200 */
[C---:B------:R-:W-:Y:S02]  /*8be0*/  IADD3 R63, PT, PT, R104.reuse, 0xd00, RZ ;  /* 0x00000d00683f7810 */ /* 0x040fe40007ffe0ff */
[----:B0-----:R-:W-:Y:S02]  /*8bf0*/  IADD3 R159, PT, PT, R104, 0xd80, RZ ;  /* 0x00000d80689f7810 */ /* 0x001fe40007ffe0ff */
[----:B------:R-:W-:Y:S01]  /*8c00*/  LEA R62, R157, UR20, 0x2 ;  /* 0x000000149d3e7c11 */ /* 0x000fe2000f8e10ff */
[----:B------:R-:W-:Y:S06]  /*8c10*/  @!P4 BRA `(.L_x_3767) ;  /* 0x000000000004c947 */ /* 0x000fec0003800000 */
[----:B--2---:R0:W-:Y:S02]  /*8c20*/  REDG.E.ADD.F32.FTZ.RN.STRONG.GPU desc[UR22][R68.64+0x3000], R61 ;  /* 0x0030003d440079a6 */ /* 0x0041e4000c12f316 */
.L_x_3767:
[----:B------:R-:W-:Y:S05]  /*8c30*/  BSYNC.RECONVERGENT B0 ;  /* 0x0000000000007941 */ /* 0x000fea0003800200 */
.L_x_3766:
[----:B0-2---:R0:W2:Y:S01]  /*8c40*/  LDS R61, [R62+0x5300] ;  /* 0x005300003e3d7984 */ /* 0x0050a20000000800 */
[----:B------:R-:W-:Y:S01]  /*8c50*/  BSSY.RECONVERGENT B0, `(.L_x_3768) ;  /* 0x0000006000007945 */ /* 0x000fe20003800200 */
[----:B------:R-:W-:Y:S02]  /*8c60*/  IADD3 R157, PT, PT, R104, 0xe00, RZ ;  /* 0x00000e00689d7810 */ /* 0x000fe40007ffe0ff */
[-C--:B------:R-:W-:Y:S02]  /*8c70*/  LEA.HI R63, R63, R104.reuse, RZ, 0x1b ;  /* 0x000000683f3f7211 */ /* 0x080fe400078fd8ff */
[----:B------:R-:W-:Y:S01]  /*8c80*/  LEA.HI R159, R159, R104, RZ, 0x1b ;  /* 0x000000689f9f7211 */ /* 0x000fe200078fd8ff */
[----:B------:R-:W-:Y:S06]  /*8c90*/  @!P5 BRA `(.L_x_3769) ;  /* 0x000000000004d947 */ /* 0x000fec0003800000 */
[----:B--2---:R3:W-:Y:S02]  /*8ca0*/  REDG.E.ADD.F32.FTZ.RN.STRONG.GPU desc[UR22][R68.64+0x3200], R61 ;  /* 0x0032003d440079a6 */ /* 0x0047e4000c12f316 */
.L_x_3769:
[----:B------:R-:W-:Y:S05]  /*8cb0*/  BSYNC.RECONVERGENT B0 ;  /* 0x0000000000007941 */ /* 0x000fea0003800200 */
.L_x_3768:
[----:B--23--:R-:W-:Y:S01]  /*8cc0*/  LEA R61, R63, UR20, 0x2 ;  /* 0x000000143f3d7c11 */ /* 0x00cfe2000f8e10ff */
[----:B------:R-:W-:Y:S01]  /*8cd0*/  BSSY.RECONVERGENT B0, `(.L_x_3770) ;  /* 0x000000c000007945 */ /* 0x000fe20003800200 */
[C---:B------:R-:W-:Y:S02]  /*8ce0*/  ISETP.GE.AND P6, PT, R150.reuse, 0xd01, PT ;  /* 0x00000d019600780c */ /* 0x040fe40003fc6270 */
[----:B------:R-:W-:Y:S02]  /*8cf0*/  LEA.HI R157, R157, R104, RZ, 0x1b ;  /* 0x000000689d9d7211 */ /* 0x000fe400078fd8ff */
[----:B------:R-:W2:Y:S01]  /*8d00*/  LDS R61, [R61+0x5500] ;  /* 0x005500003d3d7984 */ /* 0x000ea20000000800 */
[----:B------:R-:W-:Y:S02]  /*8d10*/  LEA R159, R159, UR20, 0x2 ;  /* 0x000000149f9f7c11 */ /* 0x000fe4000f8e10ff */
[C---:B------:R-:W-:Y:S02]  /*8d20*/  ISETP.GE.AND P0, PT, R150.reuse, 0xd81, PT ;  /* 0x00000d819600780c */ /* 0x040fe40003f06270 */
[----:B------:R-:W-:-:S02]  /*8d30*/  ISETP.GE.AND P2, PT, R150, 0xe01, PT ;  /* 0x00000e019600780c */ /* 0x000fc40003f46270 */
[C---:B------:R-:W-:Y:S02]  /*8d40*/  ISETP.GE.AND P3, PT, R150.reuse, 0xe81, PT ;  /* 0x00000e819600780c */ /* 0x040fe40003f66270 */
[C---:B------:R-:W-:Y:S02]  /*8d50*/  ISETP.GE.AND P4, PT, R150.reuse, 0xf01, PT ;  /* 0x00000f019600780c */ /* 0x040fe40003f86270 */
[----:B------:R-:W-:Y:S01]  /*8d60*/  ISETP.GE.AND P5, PT, R150, 0xf81, PT ;  /* 0x00000f819600780c */ /* 0x000fe20003fa6270 */
[----:B------:R-:W-:-:S12]  /*8d70*/  @!P6 BRA `(.L_x_3771) ;  /* 0x000000000004e947 */ /* 0x000fd80003800000 */
[----:B--2---:R3:W-:Y:S02]  /*8d80*/  REDG.E.ADD.F32.FTZ.RN.STRONG.GPU desc[UR22][R68.64+0x3400], R61 ;  /* 0x0034003d440079a6 */ /* 0x0047e4000c12f316 */
.L_x_3771:
[----:B------:R-:W-:Y:S05]  /*8d90*/  BSYNC.RECONVERGENT B0 ;  /* 0x0000000000007941 */ /* 0x000fea0003800200 */
.L_x_3770:
[----:B--23--:R2:W3:Y:S01]  /*8da0*/  LDS R61, [R159+0x5700] ;  /* 0x005700009f3d7984 */ /* 0x00c4e20000000800 */
[----:B------:R-:W-:Y:S01]  /*8db0*/  BSSY.RECONVERGENT B0, `(.L_x_3772) ;  /* 0x0000004000007945 */ /* 0x000fe20003800200 */
[----:B------:R-:W-:-:S03]  /*8dc0*/  LEA R157, R157, UR20, 0x2 ;  /* 0x000000149d9d7c11 */ /* 0x000fc6000f8e10ff */
[----:B------:R-:W-:Y:S05]  /*8dd0*/  @!P0 BRA `(.L_x_3773) ;  /* 0x0000000000048947 */ /* 0x000fea0003800000 */
[----:B---3--:R4:W-:Y:S02]  /*8de0*/  REDG.E.ADD.F32.FTZ.RN.STRONG.GPU desc[UR22][R68.64+0x3600], R61 ;  /* 0x0036003d440079a6 */ /* 0x0089e4000c12f316 */
.L_x_3773:
[----:B------:R-:W-:Y:S05]  /*8df0*/  BSYNC.RECONVERGENT B0 ;  /* 0x0000000000007941 */ /* 0x000fea0003800200 */
.L_x_3772:
[----:B---34-:R3:W4:Y:S01]  /*8e00*/  LDS R61, [R157+0x5900] ;  /* 0x005900009d3d7984 */ /* 0x0187220000000800 */
[----:B------:R-:W-:Y:S04]  /*8e10*/  BSSY.RECONVERGENT B0, `(.L_x_3774) ;  /* 0x0000003000007945 */ /* 0x000fe80003800200 */
[----:B------:R-:W-:Y:S05]  /*8e20*/  @!P2 BRA `(.L_x_3775) ;  /* 0x000000000004a947 */ /* 0x000fea0003800000 */
[----:B----4-:R4:W-:Y:S02]  /*8e30*/  REDG.E.ADD.F32.FTZ.RN.STRONG.GPU desc[UR22][R68.64+0x3800], R61 ;  /* 0x0038003d440079a6 */ /* 0x0109e4000c12f316 */
.L_x_3775:
[----:B------:R-:W-:Y:S05]  /*8e40*/  BSYNC.RECONVERGENT B0 ;  /* 0x0000000000007941 */ /* 0x000fea0003800200 */
.L_x_3774:
[----:B----4-:R-:W-:Y:S01]  /*8e50*/  IADD3 R61, PT, PT, R104, 0xe80, RZ ;  /* 0x00000e80683d7810 */ /* 0x010fe20007ffe0ff */
[----:B------:R-:W-:Y:S01]  /*8e60*/  FMUL.FTZ R150, R2, R213 ;  /* 0x000000d502967220 */ /* 0x000fe20000410000 */
[----:B------:R-:W-:Y:S01]  /*8e70*/  IADD3 R63, PT, PT, R104, 0xf00, RZ ;  /* 0x00000f00683f7810 */ /* 0x000fe20007ffe0ff */
[C---:B---3--:R-:W-:Y:S01]  /*8e80*/  FFMA.FTZ R157, -R2.reuse, R85, R236 ;  /* 0x00000055029d7223 */ /* 0x048fe200000101ec */
[-C--:B------:R-:W-:Y:S01]  /*8e90*/  LEA.HI R61, R61, R104.reuse, RZ, 0x1b ;  /* 0x000000683d3d7211 */ /* 0x080fe200078fd8ff */
[----:B------:R-:W-:Y:S01]  /*8ea0*/  FMUL.FTZ R79, R2, R79 ;  /* 0x0000004f024f7220 */ /* 0x000fe20000410000 */
[----:B------:R-:W-:Y:S01]  /*8eb0*/  LEA.HI R63, R63, R104, RZ, 0x1b ;  /* 0x000000683f3f7211 */ /* 0x000fe200078fd8ff */
[----:B-1----:R-:W-:Y:S01]  /*8ec0*/  FMUL.FTZ R60, R238, R150 ;  /* 0x00000096ee3c7220 */ /* 0x002fe20000410000 */
[----:B------:R-:W-:Y:S01]  /*8ed0*/  LEA R61, R61, UR20, 0x2 ;  /* 0x000000143d3d7c11 */ /* 0x000fe2000f8e10ff */
[----:B------:R-:W-:Y:S01]  /*8ee0*/  BSSY.RECONVERGENT B0, `(.L_x_3776) ;  /* 0x0000009000007945 */ /* 0x000fe20003800200 */
[----:B--2---:R-:W-:-:S02]  /*8ef0*/  IADD3 R159, PT, PT, R104, 0xf80, RZ ;  /* 0x00000f80689f7810 */ /* 0x004fc40007ffe0ff */
[----:B0-----:R-:W-:Y:S01]  /*8f00*/  LEA R62, R63, UR20, 0x2 ;  /* 0x000000143f3e7c11 */ /* 0x001fe2000f8e10ff */
[-C--:B------:R-:W-:Y:S01]  /*8f10*/  FFMA.FTZ R63, R157, R79.reuse, -R60 ;  /* 0x0000004f9d3f7223 */ /* 0x080fe2000001083c */
[----:B------:R-:W0:Y:S01]  /*8f20*/  LDS R61, [R61+0x5b00] ;  /* 0x005b00003d3d7984 */ /* 0x000e220000000800 */
[----:B------:R-:W-:Y:S01]  /*8f30*/  LEA.HI R159, R159, R104, RZ, 0x1b ;  /* 0x000000689f9f7211 */ /* 0x000fe200078fd8ff */
[----:B------:R-:W-:Y:S01]  /*8f40*/  FMUL.FTZ R60, R238, R79 ;  /* 0x0000004fee3c7220 */ /* 0x000fe20000410000 */
[----:B------:R-:W-:Y:S06]  /*8f50*/  @!P3 BRA `(.L_x_3777) ;  /* 0x000000000004b947 */ /* 0x000fec0003800000 */
[----:B0-----:R1:W-:Y:S02]  /*8f60*/  REDG.E.ADD.F32.FTZ.RN.STRONG.GPU desc[UR22][R68.64+0x3a00], R61 ;  /* 0x003a003d440079a6 */ /* 0x0013e4000c12f316 */
.L_x_3777:
[----:B------:R-:W-:Y:S05]  /*8f70*/  BSYNC.RECONVERGENT B0 ;  /* 0x0000000000007941 */ /* 0x000fea0003800200 */
.L_x_3776:
[----:B------:R2:W3:Y:S01]  /*8f80*/  LDS R79, [R62+0x5d00] ;  /* 0x005d00003e4f7984 */ /* 0x0004e20000000800 */
[----:B------:R-:W-:Y:S01]  /*8f90*/  BSSY.RECONVERGENT B0, `(.L_x_3778) ;  /* 0x0000005000007945 */ /* 0x000fe20003800200 */
[----:B------:R-:W-:Y:S01]  /*8fa0*/  LEA R159, R159, UR20, 0x2 ;  /* 0x000000149f9f7c11 */ /* 0x000fe2000f8e10ff */
[----:B01----:R-:W-:Y:S02]  /*8fb0*/  FFMA.FTZ R61, R157, R150, R60 ;  /* 0x000000969d3d7223 */ /* 0x003fe4000001003c */
[----:B------:R-:W-:Y:S05]  /*8fc0*/  @!P4 BRA `(.L_x_3779) ;  /* 0x000000000004c947 */ /* 0x000fea0003800000 */
[----:B---3--:R0:W-:Y:S02]  /*8fd0*/  REDG.E.ADD.F32.FTZ.RN.STRONG.GPU desc[UR22][R68.64+0x3c00], R79 ;  /* 0x003c004f440079a6 */ /* 0x0081e4000c12f316 */
.L_x_3779:
[----:B------:R-:W-:Y:S05]  /*8fe0*/  BSYNC.RECONVERGENT B0 ;  /* 0x0000000000007941 */ /* 0x000fea0003800200 */
.L_x_3778:
[----:B------:R-:W-:Y:S01]  /*8ff0*/  FADD.FTZ R60, R130, R61 ;  /* 0x0000003d823c7221 */ /* 0x000fe20000010000 */
[----:B------:R-:W-:Y:S01]  /*9000*/  BSSY.RECONVERGENT B0, `(.L_x_3780) ;  /* 0x0000004000007945 */ /* 0x000fe20003800200 */
[----:B------:R1:W4:Y:S03]  /*9010*/  LDS R61, [R159+0x5f00] ;  /* 0x005f00009f3d7984 */ /* 0x0003260000000800 */
[----:B------:R-:W-:Y:S05]  /*9020*/  @!P5 BRA `(.L_x_3781) ;  /* 0x000000000004d947 */ /* 0x000fea0003800000 */
[----:B----4-:R4:W-:Y:S02]  /*9030*/  REDG.E.ADD.F32.FTZ.RN.STRONG.GPU desc[UR22][R68.64+0x3e00], R61 ;  /* 0x003e003d440079a6 */ /* 0x0109e4000c12f316 */
.L_x_3781:
[----:B------:R-:W-:Y:S05]  /*9040*/  BSYNC.RECONVERGENT B0 ;  /* 0x0000000000007941 */ /* 0x000fea0003800200 */
.L_x_3780:
[----:B----4-:R-:W-:Y:S01]  /*9050*/  FADD.FTZ R61, R134, R63 ;  /* 0x0000003f863d7221 */ /* 0x010fe20000010000 */
[C---:B--2---:R-:W-:Y:S01]  /*9060*/  FFMA.FTZ R62, R18.reuse, R175, R67 ;  /* 0x000000af123e7223 */ /* 0x044fe20000010043 */
[----:B------:R-:W-:Y:S01]  /*9070*/  FFMA.FTZ R63, -R18, R77, R70 ;  /* 0x0000004d123f7223 */ /* 0x000fe20000010146 */
[----:B------:R-:W2:Y:S01]  /*9080*/  SHFL.DOWN PT, R67, R60, 0x1, 0x1f ;  /* 0x08201f003c437f89 */ /* 0x000ea200000e0000 */
[C---:B------:R-:W-:Y:S01]  /*9090*/  ISETP.GT.AND P0, PT, R103.reuse, 0x1e, PT ;  /* 0x0000001e6700780c */ /* 0x040fe20003f04270 */
[----:B------:R-:W-:Y:S01]  /*90a0*/  FMUL.FTZ R224, R224, R141 ;  /* 0x0000008de0e07220 */ /* 0x000fe20000410000 */
[----:B------:R-:W-:Y:S01]  /*90b0*/  ISETP.GT.AND P2, PT, R103, 0xf, PT ;  /* 0x0000000f6700780c */ /* 0x000fe20003f44270 */
[----:B0-----:R-:W0:Y:S01]  /*90c0*/  SHFL.DOWN PT, R68, R61, 0x1, 0x1f ;  /* 0x08201f003d447f89 */ /* 0x001e2200000e0000 */
[----:B------:R-:W-:Y:S01]  /*90d0*/  FMUL.FTZ R157, R157, R132 ;  /* 0x000000849d9d7220 */ /* 0x000fe20000410000 */
[----:B------:R-:W-:Y:S01]  /*90e0*/  FFMA.FTZ R195, R195, R64, R224 ;  /* 0x00000040c3c37223 */ /* 0x000fe200000100e0 */
[----:B------:R-:W-:Y:S01]  /*90f0*/  FMUL.FTZ R143, R240, R143 ;  /* 0x0000008ff08f7220 */ /* 0x000fe20000410000 */
[----:B------:R-:W4:Y:S01]  /*9100*/  SHFL.DOWN PT, R69, R62, 0x1, 0x1f ;  /* 0x08201f003e457f89 */ /* 0x000f2200000e0000 */
[----:B------:R-:W-:Y:S01]  /*9110*/  FMUL.FTZ R231, R231, R138 ;  /* 0x0000008ae7e77220 */ /* 0x000fe20000410000 */
        /* <DEDUP_REMOVED lines=17> */
[----:B------:R-:W-:Y:S01]  /*9230*/  FFMA.FTZ R196, R196, R71, R215 ;  /* 0x00000047c4c47223 */ /* 0x000fe200000100d7 */
[----:B0-----:R-:W-:Y:S01]  /*9240*/  @!P0 FADD.FTZ R61, R61, R68 ;  /* 0x000000443d3d8221 */ /* 0x001fe20000010000 */
[----:B------:R-:W0:Y:S01]  /*9250*/  SHFL.DOWN PT, R67, R60, 0x2, 0x1f ;  /* 0x08401f003c437f89 */ /* 0x000e2200000e0000 */
[----:B------:R-:W-:Y:S01]  /*9260*/  FFMA.FTZ R129, R198, R129, R147 ;  /* 0x00000081c6817223 */ /* 0x000fe20000010093 */
[----:B------:R-:W-:Y:S01]  /*9270*/  FFMA.FTZ R74, R199, R74, R142 ;  /* 0x0000004ac74a7223 */ /* 0x000fe2000001008e */
[----:B----4-:R-:W-:Y:S01]  /*9280*/  @!P0 FADD.FTZ R62, R62, R69 ;  /* 0x000000453e3e8221 */ /* 0x010fe20000010000 */
[----:B------:R-:W2:Y:S01]  /*9290*/  SHFL.DOWN PT, R68, R61, 0x2, 0x1f ;  /* 0x08401f003d447f89 */ /* 0x000ea200000e0000 */
        /* <DEDUP_REMOVED lines=18> */
[----:B------:R-:W-:Y:S01]  /*93c0*/  BSSY.RECONVERGENT B0, `(.L_x_3782) ;  /* 0x000003e000007945 */ /* 0x000fe20003800200 */
[----:B0-----:R-:W-:Y:S01]  /*93d0*/  @!P0 FADD.FTZ R60, R60, R67 ;  /* 0x000000433c3c8221 */ /* 0x001fe20000010000 */
[----:B------:R-:W-:Y:S01]  /*93e0*/  FADD.FTZ R33, R150, R33 ;  /* 0x0000002196217221 */ /* 0x000fe20000010000 */
[----:B------:R-:W-:Y:S01]  /*93f0*/  FADD.FTZ R34, R127, R34 ;  /* 0x000000227f227221 */ /* 0x000fe20000010000 */
[----:B------:R-:W-:Y:S01]  /*9400*/  FADD.FTZ R84, R213, R84 ;  /* 0x00000054d5547221 */ /* 0x000fe20000010000 */
[----:B--2---:R-:W-:Y:S01]  /*9410*/  @!P0 FADD.FTZ R61, R61, R68 ;  /* 0x000000443d3d8221 */ /* 0x004fe20000010000 */
[----:B------:R-:W0:Y:S01]  /*9420*/  SHFL.DOWN PT, R67, R60, 0x4, 0x1f ;  /* 0x08801f003c437f89 */ /* 0x000e2200000e0000 */
[----:B------:R-:W-:Y:S01]  /*9430*/  FADD.FTZ R35, R126, R35 ;  /* 0x000000237e237221 */ /* 0x000fe20000010000 */
[----:B------:R-:W-:Y:S01]  /*9440*/  FADD.FTZ R83, R210, R83 ;  /* 0x00000053d2537221 */ /* 0x000fe20000010000 */
[----:B----4-:R-:W-:Y:S01]  /*9450*/  @!P0 FADD.FTZ R62, R62, R69 ;  /* 0x000000453e3e8221 */ /* 0x010fe20000010000 */
[----:B------:R-:W2:Y:S01]  /*9460*/  SHFL.DOWN PT, R68, R61, 0x4, 0x1f ;  /* 0x08801f003d447f89 */ /* 0x000ea200000e0000 */
[----:B------:R-:W-:Y:S01]  /*9470*/  FADD.FTZ R36, R123, R36 ;  /* 0x000000247b247221 */ /* 0x000fe20000010000 */
[----:B------:R-:W-:Y:S01]  /*9480*/  FADD.FTZ R82, R211, R82 ;  /* 0x00000052d3527221 */ /* 0x000fe20000010000 */
[----:B-----5:R-:W-:Y:S01]  /*9490*/  @!P0 FADD.FTZ R63, R63, R70 ;  /* 0x000000463f3f8221 */ /* 0x020fe20000010000 */
[----:B------:R-:W4:Y:S01]  /*94a0*/  SHFL.DOWN PT, R69, R62, 0x4, 0x1f ;  /* 0x08801f003e457f89 */ /* 0x000f2200000e0000 */
        /* <DEDUP_REMOVED lines=25> */
[----:B------:R-:W-:Y:S01]  /*9640*/  FFMA.FTZ R76, R201, R76, R146 ;  /* 0x0000004cc94c7223 */ /* 0x000fe20000010092 */
[----:B-----5:R-:W-:-:S02]  /*9650*/  @!P0 FADD.FTZ R63, R63, R70 ;  /* 0x000000463f3f8221 */ /* 0x020fc40000010000 */
[----:B------:R-:W4:Y:S01]  /*9660*/  SHFL.DOWN PT, R69, R62, 0x8, 0x1f ;  /* 0x09001f003e457f89 */ /* 0x000f2200000e0000 */
[----:B------:R-:W-:-:S03]  /*9670*/  ISETP.GT.AND P0, PT, R103, 0x17, PT ;  /* 0x000000176700780c */ /* 0x000fc60003f04270 */
[----:B------:R-:W5:Y:S10]  /*9680*/  SHFL.DOWN PT, R68, R63, 0x8, 0x1f ;  /* 0x09001f003f447f89 */ /* 0x000f7400000e0000 */
[----:B0-----:R-:W-:Y:S01]  /*9690*/  @!P0 FADD.FTZ R60, R60, R67 ;  /* 0x000000433c3c8221 */ /* 0x001fe20000010000 */
[----:B--2---:R-:W-:-:S04]  /*96a0*/  @!P0 FADD.FTZ R61, R61, R64 ;  /* 0x000000403d3d8221 */ /* 0x004fc80000010000 */
[----:B------:R0:W2:Y:S01]  /*96b0*/  SHFL.DOWN PT, R67, R60, 0x10, 0x1f ;  /* 0x0a001f003c437f89 */ /* 0x0000a200000e0000 */
[----:B----4-:R-:W-:Y:S01]  /*96c0*/  @!P0 FADD.FTZ R62, R62, R69 ;  /* 0x000000453e3e8221 */ /* 0x010fe20000010000 */
[----:B-----5:R-:W-:-:S04]  /*96d0*/  @!P0 FADD.FTZ R63, R63, R68 ;  /* 0x000000443f3f8221 */ /* 0x020fc80000010000 */
[----:B------:R0:W4:Y:S04]  /*96e0*/  SHFL.DOWN PT, R69, R62, 0x10, 0x1f ;  /* 0x0a001f003e457f89 */ /* 0x00012800000e0000 */
[----:B------:R0:W0:Y:S04]  /*96f0*/  SHFL.DOWN PT, R68, R61, 0x10, 0x1f ;  /* 0x0a001f003d447f89 */ /* 0x00002800000e0000 */
[----:B------:R0:W0:Y:S01]  /*9700*/  SHFL.DOWN PT, R70, R63, 0x10, 0x1f ;  /* 0x0a001f003f467f89 */ /* 0x00002200000e0000 */
[----:B------:R-:W-:Y:S05]  /*9710*/  @P2 BRA `(.L_x_3783) ;  /* 0x0000000000202947 */ /* 0x000fea0003800000 */
[----:B------:R-:W-:Y:S01]  /*9720*/  ISETP.NE.AND P0, PT, R103, RZ, PT ;  /* 0x000000ff6700720c */ /* 0x000fe20003f05270 */
[----:B0-2---:R-:W-:Y:S01]  /*9730*/  FADD.FTZ R60, R60, R67 ;  /* 0x000000433c3c7221 */ /* 0x005fe20000010000 */
[----:B------:R-:W-:Y:S01]  /*9740*/  FADD.FTZ R61, R61, R68 ;  /* 0x000000443d3d7221 */ /* 0x000fe20000010000 */
[----:B----4-:R-:W-:Y:S01]  /*9750*/  FADD.FTZ R62, R62, R69 ;  /* 0x000000453e3e7221 */ /* 0x010fe20000010000 */
[----:B------:R-:W-:-:S09]  /*9760*/  FADD.FTZ R63, R63, R70 ;  /* 0x000000463f3f7221 */ /* 0x000fd20000010000 */
[----:B------:R-:W-:-:S04]  /*9770*/  @!P0 SHF.R.U32.HI R64, RZ, 0x1, R104 ;  /* 0x00000001ff408819 */ /* 0x000fc80000011668 */
[----:B------:R-:W-:-:S05]  /*9780*/  @!P0 LOP3.LUT R64, R64, 0x1f0, RZ, 0xc0, !PT ;  /* 0x000001f040408812 */ /* 0x000fca00078ec0ff */
[----:B------:R0:W-:Y:S02]  /*9790*/  @!P0 STS.128 [R64+UR20+0x6310], R60 ;  /* 0x0063103c40008988 */ /* 0x0001e40008000c14 */
.L_x_3783:
[----:B------:R-:W-:Y:S05]  /*97a0*/  BSYNC.RECONVERGENT B0 ;  /* 0x0000000000007941 */ /* 0x000fea0003800200 */
.L_x_3782:
[----:B------:R-:W-:Y:S01]  /*97b0*/  ISETP.NE.AND P0, PT, R104, RZ, PT ;  /* 0x000000ff6800720c */ /* 0x000fe20003f05270 */
        /* <DEDUP_REMOVED lines=10> */
[----:B0-----:R-:W-:Y:S01]  /*9860*/  FFMA.FTZ R64, R100, R229, R205 ;  /* 0x000000e564407223 */ /* 0x001fe200000100cd */
        /* <DEDUP_REMOVED lines=10> */
[----:B--2---:R-:W0:Y:S01]  /*9910*/  LDS.128 R64, [UR20+0x6320] ;  /* 0x00632014ff407984 */ /* 0x004e220008000c00 */
[----:B------:R-:W-:-:S03]  /*9920*/  ULEA UR21, UR8, UR20, 0x3 ;  /* 0x0000001408157291 */ /* 0x000fc6000f8e18ff */
[----:B----4-:R-:W2:Y:S01]  /*9930*/  LDS.128 R68, [UR20+0x6330] ;  /* 0x00633014ff447984 */ /* 0x010ea20008000c00 */
[----:B------:R-:W-:-:S03]  /*9940*/  PLOP3.LUT P0, PT, PT, PT, UP0, 0x80, 0x8 ;  /* 0x000000000008781c */ /* 0x000fc60003f0f008 */
[----:B------:R-:W4:Y:S10]  /*9950*/  LDS.128 R72, [UR20+0x6340] ;  /* 0x00634014ff487984 */ /* 0x000f340008000c00 */
[----:B---3--:R-:W3:Y:S04]  /*9960*/  @P0 LDS.64 R78, [UR21+0xa380] ;  /* 0x00a38015ff4e0984 */ /* 0x008ee80008000a00 */
[----:B------:R-:W5:Y:S01]  /*9970*/  @P0 LDS.64 R106, [UR21+0x9b80] ;  /* 0x009b8015ff6a0984 */ /* 0x000f620008000a00 */
        /* <DEDUP_REMOVED lines=12> */
[----:B---3--:R-:W-:Y:S01]  /*9a40*/  @P0 FADD.FTZ R74, R74, R78 ;  /* 0x0000004e4a4a0221 */ /* 0x008fe20000010000 */
[----:B------:R-:W-:Y:S01]  /*9a50*/  @P0 FADD.FTZ R75, R75, R79 ;  /* 0x0000004f4b4b0221 */ /* 0x000fe20000010000 */
[----:B-----5:R-:W-:Y:S01]  /*9a60*/  @P0 FADD.FTZ R72, R72, R106 ;  /* 0x0000006a48480221 */ /* 0x020fe20000010000 */
[----:B------:R-:W-:-:S03]  /*9a70*/  @P0 FADD.FTZ R73, R73, R107 ;  /* 0x0000006b49490221 */ /* 0x000fc60000010000 */
[----:B------:R0:W-:Y:S04]  /*9a80*/  STS.64 [UR21+0xa380], R74 ;  /* 0x00a3804aff007988 */ /* 0x0001e80008000a15 */
[----:B------:R0:W-:Y:S02]  /*9a90*/  STS.64 [UR21+0x9b80], R72 ;  /* 0x009b8048ff007988 */ /* 0x0001e40008000a15 */
.L_x_3785:
[----:B------:R-:W-:Y:S05]  /*9aa0*/  BSYNC.RECONVERGENT B0 ;  /* 0x0000000000007941 */ /* 0x000fea0003800200 */
.L_x_3784:
[----:B------:R-:W-:-:S04]  /*9ab0*/  UIADD3 UR8, UPT, UPT, UR8, 0x1, URZ ;  /* 0x0000000108087890 */ /* 0x000fc8000fffe0ff */
[----:B------:R-:W-:-:S09]  /*9ac0*/  UISETP.GE.AND UP0, UPT, UR8, UR43, UPT ;  /* 0x0000002b0800728c */ /* 0x000fd2000bf06270 */
[----:B------:R-:W-:Y:S05]  /*9ad0*/  BRA.U !UP0, `(.L_x_3786) ;  /* 0xffffff79086c7547 */ /* 0x000fea000b83ffff */
.L_x_3687:
[----:B------:R-:W-:Y:S01]  /*9ae0*/  BAR.SYNC.DEFER_BLOCKING 0x0 ;  /* 0x0000000000007b1d */ /* 0x000fe20000010000 */
[----:B------:R-:W-:Y:S01]  /*9af0*/  F2FP.F16.F32.PACK_AB R7, R41, R42 ;  /* 0x0000002a2907723e */ /* 0x000fe200000000ff */
[----:B------:R-:W-:Y:S01]  /*9b00*/  UIADD3 UR8, UPT, UPT, UR11, -0x1, URZ ;  /* 0xffffffff0b087890 */ /* 0x000fe2000fffe0ff */
[----:B------:R-:W-:Y:S01]  /*9b10*/  F2FP.F16.F32.PACK_AB R6, R43, R44 ;  /* 0x0000002c2b06723e */ /* 0x000fe200000000ff */
[----:B------:R-:W-:Y:S01]  /*9b20*/  FADD.FTZ R3, R112, R49 ;  /* 0x0000003170037221 */ /* 0x000fe20000010000 */
[----:B------:R-:W-:-:S03]  /*9b30*/  F2FP.F16.F32.PACK_AB R5, R45, R46 ;  /* 0x0000002e2d05723e */ /* 0x000fc600000000ff */
[----:B------:R-:W5:Y:S01]  /*9b40*/  S2UR UR33, SR_CTAID.X ;  /* 0x00000000002179c3 */ /* 0x000f620000002500 */
[----:B------:R-:W5:Y:S01]  /*9b50*/  LDCU.64 UR26, c[0x0][0x4f8] ;  /* 0x00009f00ff1a77ac */ /* 0x000f620008000a00 */
[----:B------:R-:W-:Y:S01]  /*9b60*/  F2FP.F16.F32.PACK_AB R4, R47, R48 ;  /* 0x000000302f04723e */ /* 0x000fe200000000ff */
[----:B------:R-:W-:Y:S01]  /*9b70*/  FADD.FTZ R0, R3, R50 ;  /* 0x0000003203007221 */ /* 0x000fe20000010000 */
[----:B------:R-:W-:Y:S01]  /*9b80*/  F2FP.F16.F32.PACK_AB R43, R33, R34 ;  /* 0x00000022212b723e */ /* 0x000fe200000000ff */
[----:B------:R-:W0:Y:S01]  /*9b90*/  LDCU.64 UR28, c[0x0][0x500] ;  /* 0x0000a000ff1c77ac */ /* 0x000e220008000a00 */
[----:B------:R-:W-:Y:S02]  /*9ba0*/  F2FP.F16.F32.PACK_AB R42, R35, R36 ;  /* 0x00000024232a723e */ /* 0x000fe400000000ff */
[----:B------:R-:W-:Y:S01]  /*9bb0*/  F2FP.F16.F32.PACK_AB R41, R37, R38 ;  /* 0x000000262529723e */ /* 0x000fe200000000ff */
[----:B------:R-:W-:Y:S01]  /*9bc0*/  USHF.L.U32 UR24, UR8, 0xb, URZ ;  /* 0x0000000b08187899 */ /* 0x000fe200080006ff */
[----:B------:R-:W-:Y:S01]  /*9bd0*/  F2FP.F16.F32.PACK_AB R40, R39, R40 ;  /* 0x000000282728723e */ /* 0x000fe200000000ff */
[----:B------:R-:W1:Y:S01]  /*9be0*/  LDCU.64 UR30, c[0x0][0x550] ;  /* 0x0000aa00ff1e77ac */ /* 0x000e620008000a00 */
[----:B------:R-:W-:-:S02]  /*9bf0*/  SHF.L.U32 R104, R104, 0x1, RZ ;  /* 0x0000000168687819 */ /* 0x000fc400000006ff */
[----:B------:R-:W-:Y:S01]  /*9c00*/  F2FP.F16.F32.PACK_AB R19, R84, R83 ;  /* 0x000000535413723e */ /* 0x000fe200000000ff */
[----:B------:R-:W-:Y:S01]  /*9c10*/  USHF.R.S32.HI UR25, URZ, 0x1f, UR24 ;  /* 0x0000001fff197899 */ /* 0x000fe20008011418 */
[----:B------:R-:W-:Y:S01]  /*9c20*/  LOP3.LUT R104, R104, 0x7c0, RZ, 0xc0, !PT ;  /* 0x000007c068687812 */ /* 0x000fe200078ec0ff */
[----:B------:R-:W-:Y:S01]  /*9c30*/  UIADD3 UR18, UP1, UPT, UR18, -0x1000, URZ ;  /* 0xfffff00012127890 */ /* 0x000fe2000ff3e0ff */
[----:B------:R2:W-:Y:S01]  /*9c40*/  STS.128 [R101], R4 ;  /* 0x0000000465007388 */ /* 0x0005e20000000c00 */
[----:B------:R-:W-:Y:S01]  /*9c50*/  F2FP.F16.F32.PACK_AB R18, R82, R81 ;  /* 0x000000515212723e */ /* 0x000fe200000000ff */
[----:B------:R-:W-:Y:S01]  /*9c60*/  UIADD3 UR14, UP2, UPT, UR14, -0x1000, URZ ;  /* 0xfffff0000e0e7890 */ /* 0x000fe2000ff5e0ff */
[----:B------:R-:W-:Y:S01]  /*9c70*/  LOP3.LUT R25, R104, 0x1f, R111, 0xf8, !PT ;  /* 0x0000001f68197812 */ /* 0x000fe200078ef86f */
[----:B------:R-:W-:Y:S01]  /*9c80*/  STS.128 [R101+0x10], R40 ;  /* 0x0000102865007388 */ /* 0x000fe20000000c00 */
[----:B------:R-:W-:-:S03]  /*9c90*/  NOP ;  /* 0x0000000000007918 */ /* 0x000fc60000000000 */
[----:B------:R-:W3:Y:S01]  /*9ca0*/  LDS.128 R8, [R102] ;  /* 0x0000000066087984 */ /* 0x000ee20000000c00 */
[----:B-----5:R-:W-:Y:S01]  /*9cb0*/  UIMAD.WIDE.U32 UR20, UR33, UR26, UR24 ;  /* 0x0000001a211472a5 */ /* 0x020fe2000f8e0018 */
[----:B------:R-:W-:Y:S01]  /*9cc0*/  F2FP.F16.F32.PACK_AB R17, R80, R59 ;  /* 0x0000003b5011723e */ /* 0x000fe200000000ff */
[----:B------:R-:W-:Y:S01]  /*9cd0*/  UIADD3 UR12, UP3, UPT, UR12, -0x1000, URZ ;  /* 0xfffff0000c0c7890 */ /* 0x000fe2000ff7e0ff */
[----:B------:R-:W5:Y:S01]  /*9ce0*/  LDS.128 R12, [R102+0x200] ;  /* 0x00020000660c7984 */ /* 0x000f620000000c00 */
[----:B------:R-:W-:Y:S01]  /*9cf0*/  UIMAD UR21, UR33, UR27, UR21 ;  /* 0x0000001b211572a4 */ /* 0x000fe2000f8e0215 */
[----:B--2---:R-:W-:Y:S01]  /*9d00*/  FADD.FTZ R5, R0, R51 ;  /* 0x0000003300057221 */ /* 0x004fe20000010000 */
[----:B------:R-:W-:Y:S01]  /*9d10*/  F2FP.F16.F32.PACK_AB R4, R50, R49 ;  /* 0x000000313204723e */ /* 0x000fe200000000ff */
[----:B------:R-:W-:Y:S01]  /*9d20*/  UIADD3.X UR15, UPT, UPT, UR15, -0x1, URZ, UP1, !UPT ;  /* 0xffffffff0f0f7890 */ /* 0x000fe20008ffe4ff */
[----:B------:R-:W-:Y:S01]  /*9d30*/  F2FP.F16.F32.PACK_AB R7, R56, R55 ;  /* 0x000000373807723e */ /* 0x000fe200000000ff */
[----:B0-----:R-:W-:Y:S01]  /*9d40*/  UIMAD.WIDE.U32 UR20, UR32, UR28, UR20 ;  /* 0x0000001c201472a5 */ /* 0x001fe2000f8e0014 */
[----:B------:R-:W-:Y:S01]  /*9d50*/  FADD.FTZ R0, R5, R52 ;  /* 0x0000003405007221 */ /* 0x000fe20000010000 */
[----:B------:R-:W-:Y:S01]  /*9d60*/  F2FP.F16.F32.PACK_AB R5, R52, R51 ;  /* 0x000000333405723e */ /* 0x000fe200000000ff */
[----:B------:R-:W-:Y:S01]  /*9d70*/  UIADD3.X UR17, UPT, UPT, UR17, -0x1, URZ, UP2, !UPT ;  /* 0xffffffff11117890 */ /* 0x000fe200097fe4ff */
        /* <DEDUP_REMOVED lines=11> */
[----:B------:R-:W1:Y:S02]  /*9e30*/  LDCU.64 UR26, c[0x0][0x520] ;  /* 0x0000a400ff1a77ac */ /* 0x000e640008000a00 */
[----:B------:R-:W-:Y:S01]  /*9e40*/  MOV R3, UR20 ;  /* 0x0000001400037c02 */ /* 0x000fe20008000f00 */
[----:B------:R-:W-:-:S02]  /*9e50*/  FADD.FTZ R56, R55, R56 ;  /* 0x0000003837387221 */ /* 0x000fc40000010000 */
[----:B------:R-:W-:Y:S02]  /*9e60*/  IMAD.WIDE.U32 R2, R25, 0x10, R2 ;  /* 0x0000001019027825 */ /* 0x000fe400078e0002 */
[----:B------:R-:W2:Y:S02]  /*9e70*/  LDCU.64 UR20, c[0x0][0x518] ;  /* 0x0000a300ff1477ac */ /* 0x000ea40008000a00 */
[----:B------:R-:W-:Y:S01]  /*9e80*/  FADD.FTZ R57, R56, R57 ;  /* 0x0000003938397221 */ /* 0x000fe20000010000 */
[----:B---3--:R-:W-:Y:S03]  /*9e90*/  STG.E.128 desc[UR22][R2.64], R8 ;  /* 0x0000000802007986 */ /* 0x008fe6000c101d16 */
[----:B------:R-:W-:Y:S01]  /*9ea0*/  FADD.FTZ R58, R57, R58 ;  /* 0x0000003a393a7221 */ /* 0x000fe20000010000 */
[----:B-----5:R3:W-:Y:S03]  /*9eb0*/  STG.E.128 desc[UR22][R2.64+0x200], R12 ;  /* 0x0002000c02007986 */ /* 0x0207e6000c101d16 */
[----:B------:R-:W-:Y:S01]  /*9ec0*/  FADD.FTZ R59, R58, R59 ;  /* 0x0000003b3a3b7221 */ /* 0x000fe20000010000 */
[----:B------:R-:W-:Y:S03]  /*9ed0*/  BAR.SYNC.DEFER_BLOCKING 0x0 ;  /* 0x0000000000007b1d */ /* 0x000fe60000010000 */
[----:B------:R-:W-:Y:S01]  /*9ee0*/  FADD.FTZ R80, R59, R80 ;  /* 0x000000503b507221 */ /* 0x000fe20000010000 */
[----:B--2---:R-:W-:-:S03]  /*9ef0*/  UIMAD.WIDE.U32 UR24, UR33, UR20, UR24 ;  /* 0x00000014211872a5 */ /* 0x004fc6000f8e0018 */
[----:B------:R-:W-:Y:S01]  /*9f00*/  FADD.FTZ R81, R80, R81 ;  /* 0x0000005150517221 */ /* 0x000fe20000010000 */
[----:B------:R-:W-:-:S03]  /*9f10*/  UIMAD UR21, UR33, UR21, UR25 ;  /* 0x00000015211572a4 */ /* 0x000fc6000f8e0219 */
[----:B------:R-:W-:Y:S01]  /*9f20*/  FADD.FTZ R82, R81, R82 ;  /* 0x0000005251527221 */ /* 0x000fe20000010000 */
[----:B------:R-:W-:Y:S02]  /*9f30*/  UMOV UR20, UR24 ;  /* 0x0000001800147c82 */ /* 0x000fe40008000000 */
[----:B-1----:R-:W-:Y:S01]  /*9f40*/  UIMAD.WIDE.U32 UR20, UR32, UR26, UR20 ;  /* 0x0000001a201472a5 */ /* 0x002fe2000f8e0014 */
[----:B------:R-:W-:-:S03]  /*9f50*/  FADD.FTZ R83, R82, R83 ;  /* 0x0000005352537221 */ /* 0x000fc60000010000 */
[----:B------:R-:W-:Y:S01]  /*9f60*/  UIMAD UR24, UR32, UR27, UR21 ;  /* 0x0000001b201872a4 */ /* 0x000fe2000f8e0215 */
[----:B------:R-:W-:Y:S01]  /*9f70*/  FADD.FTZ R112, R83, R84 ;  /* 0x0000005453707221 */ /* 0x000fe20000010000 */
[----:B0-----:R-:W-:Y:S01]  /*9f80*/  ULEA UR21, UP0, UR20, UR28, 0x1 ;  /* 0x0000001c14157291 */ /* 0x001fe2000f8008ff */
[----:B------:R-:W-:Y:S03]  /*9f90*/  STS.128 [R101], R4 ;  /* 0x0000000465007388 */ /* 0x000fe60000000c00 */
[----:B------:R-:W-:Y:S02]  /*9fa0*/  ULEA.HI.X UR20, UR20, UR29, UR24, 0x1, UP0 ;  /* 0x0000001d14147291 */ /* 0x000fe400080f0c18 */
[----:B---3--:R-:W-:Y:S01]  /*9fb0*/  MOV R2, UR21 ;  /* 0x0000001500027c02 */ /* 0x008fe20008000f00 */
[----:B------:R-:W-:Y:S01]  /*9fc0*/  UIADD3 UR19, UP0, UPT, UR19, -0x2000, URZ ;  /* 0xffffe00013137890 */ /* 0x000fe2000ff1e0ff */
[----:B------:R-:W-:Y:S01]  /*9fd0*/  STS.128 [R101+0x10], R16 ;  /* 0x0000101065007388 */ /* 0x000fe20000000c00 */
[----:B------:R-:W-:-:S03]  /*9fe0*/  NOP ;  /* 0x0000000000007918 */ /* 0x000fc60000000000 */
[----:B------:R-:W0:Y:S01]  /*9ff0*/  LDS.128 R8, [R102] ;  /* 0x0000000066087984 */ /* 0x000e220000000c00 */
[----:B------:R-:W-:Y:S01]  /*a000*/  MOV R3, UR20 ;  /* 0x0000001400037c02 */ /* 0x000fe20008000f00 */
[----:B------:R-:W-:Y:S02]  /*a010*/  UIADD3.X UR16, UPT, UPT, UR16, -0x1, URZ, UP0, !UPT ;  /* 0xffffffff10107890 */ /* 0x000fe400087fe4ff */
[----:B------:R-:W1:Y:S01]  /*a020*/  LDS.128 R20, [R102+0x200] ;  /* 0x0002000066147984 */ /* 0x000e620000000c00 */
[----:B------:R-:W-:Y:S01]  /*a030*/  UISETP.GT.AND UP0, UPT, UR11, 0x1, UPT ;  /* 0x000000010b00788c */ /* 0x000fe2000bf04270 */
[----:B------:R-:W-:Y:S02]  /*a040*/  IMAD.WIDE.U32 R2, R25, 0x10, R2 ;  /* 0x0000001019027825 */ /* 0x000fe400078e0002 */
[----:B------:R-:W-:-:S03]  /*a050*/  UMOV UR11, UR8 ;  /* 0x00000008000b7c82 */ /* 0x000fc60008000000 */
[----:B0-----:R0:W-:Y:S04]  /*a060*/  STG.E.128 desc[UR22][R2.64], R8 ;  /* 0x0000000802007986 */ /* 0x0011e8000c101d16 */
[----:B-1----:R0:W-:Y:S01]  /*a070*/  STG.E.128 desc[UR22][R2.64+0x200], R20 ;  /* 0x0002001402007986 */ /* 0x0021e2000c101d16 */
[----:B------:R-:W-:Y:S05]  /*a080*/  BRA.U UP0, `(.L_x_3787) ;  /* 0xffffff6900287547 */ /* 0x000fea000b83ffff */
.L_x_3686:
        /* <DEDUP_REMOVED lines=44> */
.L_x_3789:
[----:B------:R-:W-:Y:S05]  /*a350*/  BSYNC.RECONVERGENT B0 ;  /* 0x0000000000007941 */ /* 0x000fea0003800200 */
.L_x_3788:
        /* <DEDUP_REMOVED lines=42> */
.L_x_3791:
[----:B------:R-:W-:Y:S05]  /*a600*/  BSYNC.RECONVERGENT B0 ;  /* 0x0000000000007941 */ /* 0x000fea0003800200 */
.L_x_3790:
[----:B------:R-:W-:Y:S05]  /*a610*/  @P0 EXIT ;  /* 0x000000000000094d */ /* 0x000fea0003800000 */
[----:B------:R-:W3:Y:S01]  /*a620*/  S2UR UR12, SR_CTAID.Y ;  /* 0x00000000000c79c3 */ /* 0x000ee20000002600 */
[----:B------:R-:W3:Y:S01]  /*a630*/  LDCU.64 UR8, c[0x0][0x4a8] ;  /* 0x00009500ff0877ac */ /* 0x000ee20008000a00 */
[----:B------:R-:W-:Y:S01]  /*a640*/  BSSY.RECONVERGENT B0, `(.L_x_3792) ;  /* 0x0000027000007945 */ /* 0x000fe20003800200 */
[----:B------:R-:W-:Y:S01]  /*a650*/  MOV R0, R10 ;  /* 0x0000000a00007202 */ /* 0x000fe20000000f00 */
[----:B------:R-:W5:Y:S04]  /*a660*/  LDCU.64 UR10, c[0x0][0x4c8] ;  /* 0x00009900ff0a77ac */ /* 0x000f680008000a00 */
[----:B------:R-:W0:Y:S01]  /*a670*/  S2UR UR13, SR_CgaCtaId ;  /* 0x00000000000d79c3 */ /* 0x000e220000008800 */
[----:B------:R-:W0:Y:S01]  /*a680*/  LDCU UR14, c[0x0][0x360] ;  /* 0x00006c00ff0e77ac */ /* 0x000e220008000800 */
[----:B------:R-:W0:Y:S06]  /*a690*/  LDCU.128 UR16, c[0x0][0x530] ;  /* 0x0000a600ff1077ac */ /* 0x000e2c0008000c00 */
[----:B------:R-:W1:Y:S08]  /*a6a0*/  LDC.64 R14, c[0x0][0x4b0] ;  /* 0x00012c00ff0e7b82 */ /* 0x000e700000000a00 */
[----:B------:R-:W1:Y:S01]  /*a6b0*/  LDC.64 R16, c[0x0][0x4d0] ;  /* 0x00013400ff107b82 */ /* 0x000e620000000a00 */
[----:B---3--:R-:W-:-:S02]  /*a6c0*/  UIMAD.WIDE.U32 UR4, UR12, UR8, URZ ;  /* 0x000000080c0472a5 */ /* 0x008fc4000f8e00ff */
[----:B-----5:R-:W-:Y:S01]  /*a6d0*/  UIMAD.WIDE.U32 UR6, UR12, UR10, URZ ;  /* 0x0000000a0c0672a5 */ /* 0x020fe2000f8e00ff */
[----:B------:R-:W-:Y:S01]  /*a6e0*/  UMOV UR8, 0x400 ;  /* 0x0000040000087882 */ /* 0x000fe20000000000 */
[----:B------:R-:W-:Y:S02]  /*a6f0*/  UIMAD UR9, UR12, UR9, UR5 ;  /* 0x000000090c0972a4 */ /* 0x000fe4000f8e0205 */
[----:B------:R-:W-:Y:S02]  /*a700*/  UIMAD UR11, UR12, UR11, UR7 ;  /* 0x0000000b0c0b72a4 */ /* 0x000fe4000f8e0207 */
[----:B0-----:R-:W-:-:S12]  /*a710*/  ULEA UR13, UR13, UR8, 0x18 ;  /* 0x000000080d0d7291 */ /* 0x001fd8000f8ec0ff */
.L_x_3793:
[C---:B01----:R-:W-:Y:S01]  /*a720*/  LEA R4, R0.reuse, UR13, 0x3 ;  /* 0x0000000d00047c11 */ /* 0x043fe2000f8e18ff */
[----:B------:R-:W-:Y:S01]  /*a730*/  UMOV UR8, UR4 ;  /* 0x0000000400087c82 */ /* 0x000fe20008000000 */
[----:B--2---:R-:W-:Y:S01]  /*a740*/  SHF.R.S32.HI R3, RZ, 0x1f, R0 ;  /* 0x0000001fff037819 */ /* 0x004fe20000011400 */
[-C--:B------:R-:W-:Y:S01]  /*a750*/  IMAD.WIDE.U32 R6, R0, R14.reuse, UR8 ;  /* 0x0000000800067e25 */ /* 0x080fe2000f8e000e */
[----:B------:R-:W-:Y:S01]  /*a760*/  UMOV UR10, UR6 ;  /* 0x00000006000a7c82 */ /* 0x000fe20008000000 */
[----:B------:R-:W0:Y:S02]  /*a770*/  LDS.64 R10, [R4+0x9b80] ;  /* 0x009b8000040a7984 */ /* 0x000e240000000a00 */
[C---:B------:R-:W-:Y:S02]  /*a780*/  IMAD R2, R3.reuse, R14, RZ ;  /* 0x0000000e03027224 */ /* 0x040fe400078e02ff */
[----:B------:R1:W2:Y:S01]  /*a790*/  LDS.64 R12, [R4+0xa380] ;  /* 0x00a38000040c7984 */ /* 0x0002a20000000a00 */
[----:B------:R-:W-:-:S02]  /*a7a0*/  IMAD R5, R3, R16, RZ ;  /* 0x0000001003057224 */ /* 0x000fc400078e02ff */
[----:B------:R-:W-:Y:S01]  /*a7b0*/  IMAD R3, R0, R15, R2 ;  /* 0x0000000f00037224 */ /* 0x000fe200078e0202 */
[----:B------:R-:W-:Y:S01]  /*a7c0*/  LEA R2, P0, R6, UR16, 0x3 ;  /* 0x0000001006027c11 */ /* 0x000fe2000f8018ff */
[----:B------:R-:W-:-:S03]  /*a7d0*/  IMAD.WIDE.U32 R8, R0, R16, UR10 ;  /* 0x0000000a00087e25 */ /* 0x000fc6000f8e0010 */
[----:B------:R-:W-:Y:S01]  /*a7e0*/  IADD3 R3, PT, PT, R7, R3, RZ ;  /* 0x0000000307037210 */ /* 0x000fe20007ffe0ff */
[C---:B------:R-:W-:Y:S01]  /*a7f0*/  IMAD R5, R0.reuse, R17, R5 ;  /* 0x0000001100057224 */ /* 0x040fe200078e0205 */
[----:B------:R-:W-:Y:S02]  /*a800*/  IADD3 R0, PT, PT, R0, UR14, RZ ;  /* 0x0000000e00007c10 */ /* 0x000fe4000fffe0ff */
[----:B------:R-:W-:Y:S02]  /*a810*/  LEA.HI.X R3, R6, UR17, R3, 0x3, P0 ;  /* 0x0000001106037c11 */ /* 0x000fe400080f1c03 */
[----:B------:R-:W-:Y:S02]  /*a820*/  ISETP.GE.AND P0, PT, R0, UR15, PT ;  /* 0x0000000f00007c0c */ /* 0x000fe4000bf06270 */
[----:B-1----:R-:W-:Y:S02]  /*a830*/  LEA R4, P1, R8, UR18, 0x3 ;  /* 0x0000001208047c11 */ /* 0x002fe4000f8218ff */
[----:B------:R-:W-:-:S04]  /*a840*/  IADD3 R5, PT, PT, R9, R5, RZ ;  /* 0x0000000509057210 */ /* 0x000fc80007ffe0ff */
[----:B------:R-:W-:Y:S01]  /*a850*/  LEA.HI.X R5, R8, UR19, R5, 0x3, P1 ;  /* 0x0000001308057c11 */ /* 0x000fe200088f1c05 */
[----:B0-----:R0:W-:Y:S04]  /*a860*/  REDG.E.ADD.F32.FTZ.RN.STRONG.GPU desc[UR22][R2.64], R10 ;  /* 0x0000000a020079a6 */ /* 0x0011e8000c12f316 */
[----:B------:R0:W-:Y:S04]  /*a870*/  REDG.E.ADD.F32.FTZ.RN.STRONG.GPU desc[UR22][R2.64+0x4], R11 ;  /* 0x0000040b020079a6 */ /* 0x0001e8000c12f316 */
[----:B--2---:R0:W-:Y:S04]  /*a880*/  REDG.E.ADD.F32.FTZ.RN.STRONG.GPU desc[UR22][R4.64], R12 ;  /* 0x0000000c040079a6 */ /* 0x0041e8000c12f316 */
[----:B------:R0:W-:Y:S01]  /*a890*/  REDG.E.ADD.F32.FTZ.RN.STRONG.GPU desc[UR22][R4.64+0x4], R13 ;  /* 0x0000040d040079a6 */ /* 0x0001e2000c12f316 */
[----:B------:R-:W-:Y:S05]  /*a8a0*/  @!P0 BRA `(.L_x_3793) ;  /* 0xfffffffc009c8947 */ /* 0x000fea000383ffff */
[----:B------:R-:W-:Y:S05]  /*a8b0*/  BSYNC.RECONVERGENT B0 ;  /* 0x0000000000007941 */ /* 0x000fea0003800200 */
.L_x_3792:
[----:B------:R-:W-:Y:S05]  /*a8c0*/  EXIT ;  /* 0x000000000000794d */ /* 0x000fea0003800000 */
.L_x_3692:
[----:B------:R-:W-:Y:S01]  /*a8d0*/  MOV R203, R73 ;  /* 0x0000004900cb7202 */ /* 0x000fe20000000f00 */
[----:B------:R-:W-:Y:S01]  /*a8e0*/  HFMA2 R200, -RZ, RZ, 0, 5.9604644775390625e-08 ;  /* 0x00000001ffc87431 */ /* 0x000fe200000001ff */
[----:B------:R-:W-:Y:S02]  /*a8f0*/  MOV R205, RZ ;  /* 0x000000ff00cd7202 */ /* 0x000fe40000000f00 */
[----:B------:R-:W-:-:S07]  /*a900*/  MOV R244, 0xffffffff ;  /* 0xffffffff00f47802 */ /* 0x000fce0000000f00 */
[----:B01---5:R-:W-:Y:S05]  /*a910*/  WARPSYNC.COLLECTIVE R244, `(.L_x_3794) ;  /* 0x00000000f4087348 */ /* 0x023fea0003c00000 */
[----:B------:R2:W3:Y:S02]  /*a920*/  SHFL.UP P6, R197, R203, R200, R205 ;  /* 0x040000c8cbc57389 */ /* 0x0004e400000c00cd */
[----:B0123-5:R-:W-:Y:S05]  /*a930*/  ENDCOLLECTIVE ;  /* 0x000000000000791b */ /* 0x02ffea0003800000 */
.L_x_3794:
[----:B------:R-:W-:Y:S02]  /*a940*/  MOV R203, R72 ;  /* 0x0000004800cb7202 */ /* 0x000fe40000000f00 */
[----:B------:R-:W-:-:S07]  /*a950*/  MOV R194, R197 ;  /* 0x000000c500c27202 */ /* 0x000fce0000000f00 */
[----:B------:R-:W-:Y:S05]  /*a960*/  WARPSYNC.COLLECTIVE R244, `(.L_x_3795) ;  /* 0x00000000f4087348 */ /* 0x000fea0003c00000 */
[----:B------:R0:W1:Y:S02]  /*a970*/  SHFL.UP P6, R197, R203, R200, R205 ;  /* 0x040000c8cbc57389 */ /* 0x00006400000c00cd */
[----:B01----:R-:W-:Y:S05]  /*a980*/  ENDCOLLECTIVE ;  /* 0x000000000000791b */ /* 0x003fea0003800000 */
.L_x_3795:
[----:B------:R-:W-:Y:S02]  /*a990*/  MOV R203, R74 ;  /* 0x0000004a00cb7202 */ /* 0x000fe40000000f00 */
[----:B------:R-:W-:-:S07]  /*a9a0*/  MOV R195, R197 ;  /* 0x000000c500c37202 */ /* 0x000fce0000000f00 */
[----:B------:R-:W-:Y:S05]  /*a9b0*/  WARPSYNC.COLLECTIVE R244, `(.L_x_3796) ;  /* 0x00000000f4087348 */ /* 0x000fea0003c00000 */
[----:B------:R0:W1:Y:S02]  /*a9c0*/  SHFL.UP P6, R197, R203, R200, R205 ;  /* 0x040000c8cbc57389 */ /* 0x00006400000c00cd */
[----:B01----:R-:W-:Y:S05]  /*a9d0*/  ENDCOLLECTIVE ;  /* 0x000000000000791b */ /* 0x003fea0003800000 */
.L_x_3796:
[----:B------:R-:W-:Y:S02]  /*a9e0*/  MOV R203, R75 ;  /* 0x0000004b00cb7202 */ /* 0x000fe40000000f00 */
[----:B------:R-:W-:-:S07]  /*a9f0*/  MOV R196, R197 ;  /* 0x000000c500c47202 */ /* 0x000fce0000000f00 */
[----:B------:R-:W-:Y:S05]  /*aa00*/  WARPSYNC.COLLECTIVE R244, `(.L_x_3797) ;  /* 0x00000000f4087348 */ /* 0x000fea0003c00000 */
[----:B------:R0:W1:Y:S02]  /*aa10*/  SHFL.UP P6, R197, R203, R200, R205 ;  /* 0x040000c8cbc57389 */ /* 0x00006400000c00cd */
[----:B01----:R-:W-:Y:S05]  /*aa20*/  ENDCOLLECTIVE ;  /* 0x000000000000791b */ /* 0x003fea0003800000 */
.L_x_3797:
[----:B------:R-:W-:Y:S02]  /*aa30*/  HFMA2 R200, -RZ, RZ, 0, 1.1920928955078125e-07 ;  /* 0x00000002ffc87431 */ /* 0x000fe400000001ff */
        /* <DEDUP_REMOVED lines=9> */
[----:B------:R-:W-:-:S02]  /*aad0*/  @P5 FADD.FTZ R75, R75, R196 ;  /* 0x000000c44b4b5221 */ /* 0x000fc40000010000 */
[----:B------:R-:W-:-:S07]  /*aae0*/  MOV R203, R73 ;  /* 0x0000004900cb7202 */ /* 0x000fce0000000f00 */
[----:B------:R-:W-:Y:S05]  /*aaf0*/  WARPSYNC.COLLECTIVE R244, `(.L_x_3798) ;  /* 0x00000000f4087348 */ /* 0x000fea0003c00000 */
[----:B------:R0:W1:Y:S02]  /*ab00*/  SHFL.UP P6, R197, R203, R200, R205 ;  /* 0x040000c8cbc57389 */ /* 0x00006400000c00cd */
[----:B01----:R-:W-:Y:S05]  /*ab10*/  ENDCOLLECTIVE ;  /* 0x000000000000791b */ /* 0x003fea0003800000 */
.L_x_3798:
[----:B------:R-:W-:Y:S02]  /*ab20*/  MOV R203, R72 ;  /* 0x0000004800cb7202 */ /* 0x000fe40000000f00 */
[----:B------:R-:W-:-:S07]  /*ab30*/  MOV R194, R197 ;  /* 0x000000c500c27202 */ /* 0x000fce0000000f00 */
[----:B------:R-:W-:Y:S05]  /*ab40*/  WARPSYNC.COLLECTIVE R244, `(.L_x_3799) ;  /* 0x00000000f4087348 */ /* 0x000fea0003c00000 */
[----:B------:R0:W1:Y:S02]  /*ab50*/  SHFL.UP P6, R197, R203, R200, R205 ;  /* 0x040000c8cbc57389 */ /* 0x00006400000c00cd */
[----:B01----:R-:W-:Y:S05]  /*ab60*/  ENDCOLLECTIVE ;  /* 0x000000000000791b */ /* 0x003fea0003800000 */
.L_x_3799:
[----:B------:R-:W-:Y:S02]  /*ab70*/  MOV R203, R74 ;  /* 0x0000004a00cb7202 */ /* 0x000fe40000000f00 */
[----:B------:R-:W-:-:S07]  /*ab80*/  MOV R195, R197 ;  /* 0x000000c500c37202 */ /* 0x000fce0000000f00 */
[----:B------:R-:W-:Y:S05]  /*ab90*/  WARPSYNC.COLLECTIVE R244, `(.L_x_3800) ;  /* 0x00000000f4087348 */ /* 0x000fea0003c00000 */
[----:B------:R0:W1:Y:S02]  /*aba0*/  SHFL.UP P6, R197, R203, R200, R205 ;  /* 0x040000c8cbc57389 */ /* 0x00006400000c00cd */
[----:B01----:R-:W-:Y:S05]  /*abb0*/  ENDCOLLECTIVE ;  /* 0x000000000000791b */ /* 0x003fea0003800000 */
.L_x_3800:
[----:B------:R-:W-:Y:S02]  /*abc0*/  MOV R203, R75 ;  /* 0x0000004b00cb7202 */ /* 0x000fe40000000f00 */
[----:B------:R-:W-:-:S07]  /*abd0*/  MOV R196, R197 ;  /* 0x000000c500c47202 */ /* 0x000fce0000000f00 */
[----:B------:R-:W-:Y:S05]  /*abe0*/  WARPSYNC.COLLECTIVE R244, `(.L_x_3801) ;  /* 0x00000000f4087348 */ /* 0x000fea0003c00000 */
[----:B------:R0:W1:Y:S02]  /*abf0*/  SHFL.UP P6, R197, R203, R200, R205 ;  /* 0x040000c8cbc57389 */ /* 0x00006400000c00cd */
[----:B01----:R-:W-:Y:S05]  /*ac00*/  ENDCOLLECTIVE ;  /* 0x000000000000791b */ /* 0x003fea0003800000 */
.L_x_3801:
[----:B------:R-:W-:Y:S02]  /*ac10*/  HFMA2 R200, -RZ, RZ, 0, 2.384185791015625e-07 ;  /* 0x00000004ffc87431 */ /* 0x000fe400000001ff */
        /* <DEDUP_REMOVED lines=14> */
.L_x_3802:
[----:B------:R-:W-:Y:S02]  /*ad00*/  MOV R203, R72 ;  /* 0x0000004800cb7202 */ /* 0x000fe40000000f00 */
[----:B------:R-:W-:-:S07]  /*ad10*/  MOV R194, R197 ;  /* 0x000000c500c27202 */ /* 0x000fce0000000f00 */
[----:B------:R-:W-:Y:S05]  /*ad20*/  WARPSYNC.COLLECTIVE R244, `(.L_x_3803) ;  /* 0x00000000f4087348 */ /* 0x000fea0003c00000 */
[----:B------:R0:W1:Y:S02]  /*ad30*/  SHFL.UP P6, R197, R203, R200, R205 ;  /* 0x040000c8cbc57389 */ /* 0x00006400000c00cd */
[----:B01----:R-:W-:Y:S05]  /*ad40*/  ENDCOLLECTIVE ;  /* 0x000000000000791b */ /* 0x003fea0003800000 */
.L_x_3803:
[----:B------:R-:W-:Y:S02]  /*ad50*/  MOV R203, R74 ;  /* 0x0000004a00cb7202 */ /* 0x000fe40000000f00 */
[----:B------:R-:W-:-:S07]  /*ad60*/  MOV R195, R197 ;  /* 0x000000c500c37202 */ /* 0x000fce0000000f00 */
[----:B------:R-:W-:Y:S05]  /*ad70*/  WARPSYNC.COLLECTIVE R244, `(.L_x_3804) ;  /* 0x00000000f4087348 */ /* 0x000fea0003c00000 */
[----:B------:R0:W1:Y:S02]  /*ad80*/  SHFL.UP P6, R197, R203, R200, R205 ;  /* 0x040000c8cbc57389 */ /* 0x00006400000c00cd */
[----:B01----:R-:W-:Y:S05]  /*ad90*/  ENDCOLLECTIVE ;  /* 0x000000000000791b */ /* 0x003fea0003800000 */
.L_x_3804:
[----:B------:R-:W-:Y:S02]  /*ada0*/  MOV R203, R75 ;  /* 0x0000004b00cb7202 */ /* 0x000fe40000000f00 */
[----:B------:R-:W-:-:S07]  /*adb0*/  MOV R196, R197 ;  /* 0x000000c500c47202 */ /* 0x000fce0000000f00 */
[----:B------:R-:W-:Y:S05]  /*adc0*/  WARPSYNC.COLLECTIVE R244, `(.L_x_3805) ;  /* 0x00000000f4087348 */ /* 0x000fea0003c00000 */
[----:B------:R0:W1:Y:S02]  /*add0*/  SHFL.UP P6, R197, R203, R200, R205 ;  /* 0x040000c8cbc57389 */ /* 0x00006400000c00cd */
[----:B01----:R-:W-:Y:S05]  /*ade0*/  ENDCOLLECTIVE ;  /* 0x000000000000791b */ /* 0x003fea0003800000 */
.L_x_3805:
[----:B------:R-:W-:Y:S02]  /*adf0*/  HFMA2 R200, -RZ, RZ, 0, 4.76837158203125e-07 ;  /* 0x00000008ffc87431 */ /* 0x000fe400000001ff */
        /* <DEDUP_REMOVED lines=14> */
.L_x_3806:
[----:B------:R-:W-:Y:S02]  /*aee0*/  MOV R203, R72 ;  /* 0x0000004800cb7202 */ /* 0x000fe40000000f00 */
[----:B------:R-:W-:-:S07]  /*aef0*/  MOV R194, R197 ;  /* 0x000000c500c27202 */ /* 0x000fce0000000f00 */
[----:B------:R-:W-:Y:S05]  /*af00*/  WARPSYNC.COLLECTIVE R244, `(.L_x_3807) ;  /* 0x00000000f4087348 */ /* 0x000fea0003c00000 */
[----:B------:R0:W1:Y:S02]  /*af10*/  SHFL.UP P6, R197, R203, R200, R205 ;  /* 0x040000c8cbc57389 */ /* 0x00006400000c00cd */
[----:B01----:R-:W-:Y:S05]  /*af20*/  ENDCOLLECTIVE ;  /* 0x000000000000791b */ /* 0x003fea0003800000 */
.L_x_3807:
[----:B------:R-:W-:Y:S02]  /*af30*/  MOV R203, R74 ;  /* 0x0000004a00cb7202 */ /* 0x000fe40000000f00 */
[----:B------:R-:W-:-:S07]  /*af40*/  MOV R195, R197 ;  /* 0x000000c500c37202 */ /* 0x000fce0000000f00 */
[----:B------:R-:W-:Y:S05]  /*af50*/  WARPSYNC.COLLECTIVE R244, `(.L_x_3808) ;  /* 0x00000000f4087348 */ /* 0x000fea0003c00000 */
[----:B------:R0:W1:Y:S02]  /*af60*/  SHFL.UP P6, R197, R203, R200, R205 ;  /* 0x040000c8cbc57389 */ /* 0x00006400000c00cd */
[----:B01----:R-:W-:Y:S05]  /*af70*/  ENDCOLLECTIVE ;  /* 0x000000000000791b */ /* 0x003fea0003800000 */
.L_x_3808:
[----:B------:R-:W-:Y:S02]  /*af80*/  MOV R203, R75 ;  /* 0x0000004b00cb7202 */ /* 0x000fe40000000f00 */
[----:B------:R-:W-:-:S07]  /*af90*/  MOV R196, R197 ;  /* 0x000000c500c47202 */ /* 0x000fce0000000f00 */
[----:B------:R-:W-:Y:S05]  /*afa0*/  WARPSYNC.COLLECTIVE R244, `(.L_x_3809) ;  /* 0x00000000f4087348 */ /* 0x000fea0003c00000 */
[----:B------:R0:W1:Y:S02]  /*afb0*/  SHFL.UP P6, R197, R203, R200, R205 ;  /* 0x040000c8cbc57389 */ /* 0x00006400000c00cd */
[----:B01----:R-:W-:Y:S05]  /*afc0*/  ENDCOLLECTIVE ;  /* 0x000000000000791b */ /* 0x003fea0003800000 */
.L_x_3809:
[----:B------:R-:W-:Y:S02]  /*afd0*/  HFMA2 R200, -RZ, RZ, 0, 9.5367431640625e-07 ;  /* 0x00000010ffc87431 */ /* 0x000fe400000001ff */
        /* <DEDUP_REMOVED lines=14> */
.L_x_3810:
[----:B------:R-:W-:Y:S02]  /*b0c0*/  MOV R203, R72 ;  /* 0x0000004800cb7202 */ /* 0x000fe40000000f00 */
[----:B------:R-:W-:-:S07]  /*b0d0*/  MOV R194, R197 ;  /* 0x000000c500c27202 */ /* 0x000fce0000000f00 */
[----:B------:R-:W-:Y:S05]  /*b0e0*/  WARPSYNC.COLLECTIVE R244, `(.L_x_3811) ;  /* 0x00000000f4087348 */ /* 0x000fea0003c00000 */
[----:B------:R0:W1:Y:S02]  /*b0f0*/  SHFL.UP P6, R197, R203, R200, R205 ;  /* 0x040000c8cbc57389 */ /* 0x00006400000c00cd */
[----:B01----:R-:W-:Y:S05]  /*b100*/  ENDCOLLECTIVE ;  /* 0x000000000000791b */ /* 0x003fea0003800000 */
.L_x_3811:
[----:B------:R-:W-:Y:S02]  /*b110*/  MOV R203, R74 ;  /* 0x0000004a00cb7202 */ /* 0x000fe40000000f00 */
[----:B------:R-:W-:-:S07]  /*b120*/  MOV R195, R197 ;  /* 0x000000c500c37202 */ /* 0x000fce0000000f00 */
[----:B------:R-:W-:Y:S05]  /*b130*/  WARPSYNC.COLLECTIVE R244, `(.L_x_3812) ;  /* 0x00000000f4087348 */ /* 0x000fea0003c00000 */
[----:B------:R0:W1:Y:S02]  /*b140*/  SHFL.UP P6, R197, R203, R200, R205 ;  /* 0x040000c8cbc57389 */ /* 0x00006400000c00cd */
[----:B01----:R-:W-:Y:S05]  /*b150*/  ENDCOLLECTIVE ;  /* 0x000000000000791b */ /* 0x003fea0003800000 */
.L_x_3812:
[----:B------:R-:W-:Y:S02]  /*b160*/  MOV R203, R75 ;  /* 0x0000004b00cb7202 */ /* 0x000fe40000000f00 */
[----:B------:R-:W-:-:S07]  /*b170*/  MOV R196, R197 ;  /* 0x000000c500c47202 */ /* 0x000fce0000000f00 */
[----:B------:R-:W-:Y:S05]  /*b180*/  WARPSYNC.COLLECTIVE R244, `(.L_x_3813) ;  /* 0x00000000f4087348 */ /* 0x000fea0003c00000 */
[----:B------:R0:W1:Y:S02]  /*b190*/  SHFL.UP P6, R197, R203, R200, R205 ;  /* 0x040000c8cbc57389 */ /* 0x00006400000c00cd */
[----:B01----:R-:W-:Y:S05]  /*b1a0*/  ENDCOLLECTIVE ;  /* 0x000000000000791b */ /* 0x003fea0003800000 */
.L_x_3813:
[----:B------:R-:W-:Y:S05]  /*b1b0*/  BRA `(.L_x_3814) ;  /* 0xffffff84006c7947 */ /* 0x000fea000383ffff */
.L_x_3693:
        /* <DEDUP_REMOVED lines=8> */
.L_x_3816:
[----:B------:R-:W-:Y:S05]  /*b240*/  BSYNC B0 ;  /* 0x0000000000007941 */ /* 0x000fea0003800000 */
.L_x_3815:
[----:B------:R-:W-:Y:S05]  /*b250*/  BRA `(.L_x_3817) ;  /* 0xffffff8400787947 */ /* 0x000fea000383ffff */
.L_x_3694:
        /* <DEDUP_REMOVED lines=8> */
.L_x_3819:
[----:B------:R-:W-:Y:S05]  /*b2e0*/  BSYNC B0 ;  /* 0x0000000000007941 */ /* 0x000fea0003800000 */
.L_x_3818:
[----:B------:R-:W-:Y:S05]  /*b2f0*/  BRA `(.L_x_3820) ;  /* 0xffffff8400587947 */ /* 0x000fea000383ffff */
.L_x_3695:
        /* <DEDUP_REMOVED lines=8> */
.L_x_3822:
[----:B------:R-:W-:Y:S05]  /*b380*/  BSYNC B0 ;  /* 0x0000000000007941 */ /* 0x000fea0003800000 */
.L_x_3821:
[----:B------:R-:W-:Y:S05]  /*b390*/  BRA `(.L_x_3823) ;  /* 0xffffff8400387947 */ /* 0x000fea000383ffff */
.L_x_3696:
        /* <DEDUP_REMOVED lines=8> */
.L_x_3825:
[----:B------:R-:W-:Y:S05]  /*b420*/  BSYNC B0 ;  /* 0x0000000000007941 */ /* 0x000fea0003800000 */
.L_x_3824:
[----:B------:R-:W-:Y:S05]  /*b430*/  BRA `(.L_x_3826) ;  /* 0xffffff8400187947 */ /* 0x000fea000383ffff */
.L_x_3697:
        /* <DEDUP_REMOVED lines=8> */
.L_x_3828:
[----:B------:R-:W-:Y:S05]  /*b4c0*/  BSYNC B0 ;  /* 0x0000000000007941 */ /* 0x000fea0003800000 */
.L_x_3827:
        /* <DEDUP_REMOVED lines=10> */
.L_x_3829:
[----:B------:R-:W-:Y:S02]  /*b570*/  MOV R239, 0x1f ;  /* 0x0000001f00ef7802 */ /* 0x000fe40000000f00 */
[----:B------:R-:W-:Y:S02]  /*b580*/  MOV R203, R74 ;  /* 0x0000004a00cb7202 */ /* 0x000fe40000000f00 */
[----:B------:R-:W-:-:S07]  /*b590*/  MOV R195, R197 ;  /* 0x000000c500c37202 */ /* 0x000fce0000000f00 */
[----:B------:R-:W-:Y:S05]  /*b5a0*/  WARPSYNC.COLLECTIVE R244, `(.L_x_3830) ;  /* 0x00000000f4087348 */ /* 0x000fea0003c00000 */
[----:B------:R0:W1:Y:S02]  /*b5b0*/  SHFL.UP P6, R197, R203, R200, R205 ;  /* 0x040000c8cbc57389 */ /* 0x00006400000c00cd */
[----:B01----:R-:W-:Y:S05]  /*b5c0*/  ENDCOLLECTIVE ;  /* 0x000000000000791b */ /* 0x003fea0003800000 */
.L_x_3830:
[----:B------:R-:W-:Y:S02]  /*b5d0*/  MOV R203, R75 ;  /* 0x0000004b00cb7202 */ /* 0x000fe40000000f00 */
[----:B------:R-:W-:-:S07]  /*b5e0*/  MOV R74, R197 ;  /* 0x000000c5004a7202 */ /* 0x000fce0000000f00 */
[----:B------:R-:W-:Y:S05]  /*b5f0*/  WARPSYNC.COLLECTIVE R244, `(.L_x_3831) ;  /* 0x00000000f4087348 */ /* 0x000fea0003c00000 */
[----:B------:R0:W1:Y:S02]  /*b600*/  SHFL.UP P6, R197, R203, R200, R205 ;  /* 0x040000c8cbc57389 */ /* 0x00006400000c00cd */
[----:B01----:R-:W-:Y:S05]  /*b610*/  ENDCOLLECTIVE ;  /* 0x000000000000791b */ /* 0x003fea0003800000 */
.L_x_3831:
[----:B------:R-:W-:Y:S05]  /*b620*/  WARPSYNC.COLLECTIVE R244, `(.L_x_3832) ;  /* 0x00000000f4087348 */ /* 0x000fea0003c00000 */
[----:B------:R0:W1:Y:S02]  /*b630*/  SHFL.IDX P3, R243, R241, R242, R239 ;  /* 0x000000f2f1f37389 */ /* 0x00006400000600ef */
[----:B01----:R-:W-:Y:S05]  /*b640*/  ENDCOLLECTIVE ;  /* 0x000000000000791b */ /* 0x003fea0003800000 */
.L_x_3832:
[----:B------:R-:W-:Y:S02]  /*b650*/  MOV R241, R77 ;  /* 0x0000004d00f17202 */ /* 0x000fe40000000f00 */
[----:B------:R-:W-:Y:S02]  /*b660*/  MOV R75, R197 ;  /* 0x000000c5004b7202 */ /* 0x000fe40000000f00 */
[----:B------:R-:W-:-:S07]  /*b670*/  MOV R76, R243 ;  /* 0x000000f3004c7202 */ /* 0x000fce0000000f00 */
[----:B------:R-:W-:Y:S05]  /*b680*/  WARPSYNC.COLLECTIVE R244, `(.L_x_3833) ;  /* 0x00000000f4087348 */ /* 0x000fea0003c00000 */
[----:B------:R0:W1:Y:S02]  /*b690*/  SHFL.IDX P3, R243, R241, R242, R239 ;  /* 0x000000f2f1f37389 */ /* 0x00006400000600ef */
[----:B01----:R-:W-:Y:S05]  /*b6a0*/  ENDCOLLECTIVE ;  /* 0x000000000000791b */ /* 0x003fea0003800000 */
.L_x_3833:
[----:B------:R-:W-:Y:S02]  /*b6b0*/  MOV R241, R78 ;  /* 0x0000004e00f17202 */ /* 0x000fe40000000f00 */
[----:B------:R-:W-:-:S07]  /*b6c0*/  MOV R194, R243 ;  /* 0x000000f300c27202 */ /* 0x000fce0000000f00 */
[----:B------:R-:W-:Y:S05]  /*b6d0*/  WARPSYNC.COLLECTIVE R244, `(.L_x_3834) ;  /* 0x00000000f4087348 */ /* 0x000fea0003c00000 */
[----:B------:R0:W1:Y:S02]  /*b6e0*/  SHFL.IDX P3, R243, R241, R242, R239 ;  /* 0x000000f2f1f37389 */ /* 0x00006400000600ef */
[----:B01----:R-:W-:Y:S05]  /*b6f0*/  ENDCOLLECTIVE ;  /* 0x000000000000791b */ /* 0x003fea0003800000 */
.L_x_3834:
[----:B------:R-:W-:Y:S02]  /*b700*/  MOV R241, R79 ;  /* 0x0000004f00f17202 */ /* 0x000fe40000000f00 */
[----:B------:R-:W-:-:S07]  /*b710*/  MOV R78, R243 ;  /* 0x000000f3004e7202 */ /* 0x000fce0000000f00 */
[----:B------:R-:W-:Y:S05]  /*b720*/  WARPSYNC.COLLECTIVE R244, `(.L_x_3835) ;  /* 0x00000000f4087348 */ /* 0x000fea0003c00000 */
[----:B------:R0:W1:Y:S02]  /*b730*/  SHFL.IDX P3, R243, R241, R242, R239 ;  /* 0x000000f2f1f37389 */ /* 0x00006400000600ef */
[----:B01----:R-:W-:Y:S05]  /*b740*/  ENDCOLLECTIVE ;  /* 0x000000000000791b */ /* 0x003fea0003800000 */
.L_x_3835:
[----:B------:R-:W-:Y:S01]  /*b750*/  MOV R79, R243 ;  /* 0x000000f3004f7202 */ /* 0x000fe20000000f00 */
[----:B------:R-:W-:Y:S06]  /*b760*/  BRA `(.L_x_3836) ;  /* 0xffffff8000747947 */ /* 0x000fec000383ffff */
.L_x_3700:
[-C--:B------:R-:W-:Y:S01]  /*b770*/  MOV R243, R239.reuse ;  /* 0x000000ef00f37202 */ /* 0x080fe20000000f00 */
[----:B------:R-:W-:Y:S01]  /*b780*/  HFMA2 R250, -RZ, RZ, 0, 5.9604644775390625e-08 ;  /* 0x00000001fffa7431 */ /* 0x000fe200000001ff */
[----:B------:R-:W-:Y:S02]  /*b790*/  MOV R249, 0x1f ;  /* 0x0000001f00f97802 */ /* 0x000fe40000000f00 */
[----:B------:R-:W-:Y:S02]  /*b7a0*/  MOV R244, 0xffffffff ;  /* 0xffffffff00f47802 */ /* 0x000fe40000000f00 */
[----:B------:R-:W-:Y:S02]  /*b7b0*/  MOV R79, R239 ;  /* 0x000000ef004f7202 */ /* 0x000fe40000000f00 */
[----:B------:R-:W-:-:S07]  /*b7c0*/  MOV R78, R241 ;  /* 0x000000f1004e7202 */ /* 0x000fce0000000f00 */
[----:B0-----:R-:W-:Y:S05]  /*b7d0*/  WARPSYNC.COLLECTIVE R244, `(.L_x_3837) ;  /* 0x00000000f4087348 */ /* 0x001fea0003c00000 */
[----:B------:R1:W2:Y:S02]  /*b7e0*/  SHFL.DOWN P0, R76, R243, R250, R249 ;  /* 0x080000faf34c7389 */ /* 0x0002a400000000f9 */
[----:B012---:R-:W-:Y:S05]  /*b7f0*/  ENDCOLLECTIVE ;  /* 0x000000000000791b */ /* 0x007fea0003800000 */
.L_x_3837:
[----:B------:R-:W-:Y:S02]  /*b800*/  MOV R243, R241 ;  /* 0x000000f100f37202 */ /* 0x000fe40000000f00 */
[----:B------:R-:W-:-:S07]  /*b810*/  MOV R242, R76 ;  /* 0x0000004c00f27202 */ /* 0x000fce0000000f00 */
[----:B------:R-:W-:Y:S05]  /*b820*/  WARPSYNC.COLLECTIVE R244, `(.L_x_3838) ;  /* 0x00000000f4087348 */ /* 0x000fea0003c00000 */
[----:B------:R0:W1:Y:S02]  /*b830*/  SHFL.DOWN P0, R76, R243, R250, R249 ;  /* 0x080000faf34c7389 */ /* 0x00006400000000f9 */
[----:B01----:R-:W-:Y:S05]  /*b840*/  ENDCOLLECTIVE ;  /* 0x000000000000791b */ /* 0x003fea0003800000 */
.L_x_3838:
[----:B------:R-:W-:Y:S02]  /*b850*/  MOV R243, R77 ;  /* 0x0000004d00f37202 */ /* 0x000fe40000000f00 */
[----:B------:R-:W-:-:S07]  /*b860*/  MOV R245, R76 ;  /* 0x0000004c00f57202 */ /* 0x000fce0000000f00 */
[----:B------:R-:W-:Y:S05]  /*b870*/  WARPSYNC.COLLECTIVE R244, `(.L_x_3839) ;  /* 0x00000000f4087348 */ /* 0x000fea0003c00000 */
[----:B------:R0:W1:Y:S02]  /*b880*/  SHFL.DOWN P0, R76, R243, R250, R249 ;  /* 0x080000faf34c7389 */ /* 0x00006400000000f9 */
[----:B01----:R-:W-:Y:S05]  /*b890*/  ENDCOLLECTIVE ;  /* 0x000000000000791b */ /* 0x003fea0003800000 */
.L_x_3839:
[----:B------:R-:W-:Y:S02]  /*b8a0*/  MOV R243, R252 ;  /* 0x000000fc00f37202 */ /* 0x000fe40000000f00 */
[----:B------:R-:W-:-:S07]  /*b8b0*/  MOV R246, R76 ;  /* 0x0000004c00f67202 */ /* 0x000fce0000000f00 */
[----:B------:R-:W-:Y:S05]  /*b8c0*/  WARPSYNC.COLLECTIVE R244, `(.L_x_3840) ;  /* 0x00000000f4087348 */ /* 0x000fea0003c00000 */
[----:B------:R0:W1:Y:S02]  /*b8d0*/  SHFL.DOWN P0, R76, R243, R250, R249 ;  /* 0x080000faf34c7389 */ /* 0x00006400000000f9 */
[----:B01----:R-:W-:Y:S05]  /*b8e0*/  ENDCOLLECTIVE ;  /* 0x000000000000791b */ /* 0x003fea0003800000 */
.L_x_3840:
[----:B------:R-:W-:Y:S05]  /*b8f0*/  BRA `(.L_x_3841) ;  /* 0xffffff98000c7947 */ /* 0x000fea000383ffff */
.L_x_3703:
        /* <DEDUP_REMOVED lines=8> */
.L_x_3843:
[----:B------:R-:W-:Y:S05]  /*b980*/  BSYNC B1 ;  /* 0x0000000000017941 */ /* 0x000fea0003800000 */
.L_x_3842:
        /* <DEDUP_REMOVED lines=8> */
.L_x_3844:
[----:B------:R-:W-:Y:S02]  /*ba10*/  MOV R243, R77 ;  /* 0x0000004d00f37202 */ /* 0x000fe40000000f00 */
[----:B------:R-:W-:-:S07]  /*ba20*/  MOV R241, R76 ;  /* 0x0000004c00f17202 */ /* 0x000fce0000000f00 */
[----:B------:R-:W-:Y:S05]  /*ba30*/  WARPSYNC.COLLECTIVE R244, `(.L_x_3845) ;  /* 0x00000000f4087348 */ /* 0x000fea0003c00000 */
[----:B------:R0:W1:Y:S02]  /*ba40*/  SHFL.DOWN P0, R76, R243, R250, R249 ;  /* 0x080000faf34c7389 */ /* 0x00006400000000f9 */
[----:B01----:R-:W-:Y:S05]  /*ba50*/  ENDCOLLECTIVE ;  /* 0x000000000000791b */ /* 0x003fea0003800000 */
.L_x_3845:
[----:B------:R-:W-:Y:S02]  /*ba60*/  MOV R243, R252 ;  /* 0x000000fc00f37202 */ /* 0x000fe40000000f00 */
[----:B------:R-:W-:-:S07]  /*ba70*/  MOV R242, R76 ;  /* 0x0000004c00f27202 */ /* 0x000fce0000000f00 */
[----:B------:R-:W-:Y:S05]  /*ba80*/  WARPSYNC.COLLECTIVE R244, `(.L_x_3846) ;  /* 0x00000000f4087348 */ /* 0x000fea0003c00000 */
[----:B------:R0:W1:Y:S02]  /*ba90*/  SHFL.DOWN P0, R76, R243, R250, R249 ;  /* 0x080000faf34c7389 */ /* 0x00006400000000f9 */
[----:B01----:R-:W-:Y:S05]  /*baa0*/  ENDCOLLECTIVE ;  /* 0x000000000000791b */ /* 0x003fea0003800000 */
.L_x_3846:
[----:B------:R-:W-:Y:S05]  /*bab0*/  BRA `(.L_x_3847) ;  /* 0xffffff9400ec7947 */ /* 0x000fea000383ffff */
.L_x_3706:
        /* <DEDUP_REMOVED lines=8> */
.L_x_3849:
[----:B------:R-:W-:Y:S05]  /*bb40*/  BSYNC B1 ;  /* 0x0000000000017941 */ /* 0x000fea0003800000 */
.L_x_3848:
        /* <DEDUP_REMOVED lines=8> */
.L_x_3850:
[----:B------:R-:W-:Y:S02]  /*bbd0*/  MOV R243, R77 ;  /* 0x0000004d00f37202 */ /* 0x000fe40000000f00 */
[----:B------:R-:W-:-:S07]  /*bbe0*/  MOV R241, R76 ;  /* 0x0000004c00f17202 */ /* 0x000fce0000000f00 */
[----:B------:R-:W-:Y:S05]  /*bbf0*/  WARPSYNC.COLLECTIVE R244, `(.L_x_3851) ;  /* 0x00000000f4087348 */ /* 0x000fea0003c00000 */
[----:B------:R0:W1:Y:S02]  /*bc00*/  SHFL.DOWN P0, R76, R243, R250, R249 ;  /* 0x080000faf34c7389 */ /* 0x00006400000000f9 */
[----:B01----:R-:W-:Y:S05]  /*bc10*/  ENDCOLLECTIVE ;  /* 0x000000000000791b */ /* 0x003fea0003800000 */
.L_x_3851:
[----:B------:R-:W-:Y:S02]  /*bc20*/  MOV R243, R252 ;  /* 0x000000fc00f37202 */ /* 0x000fe40000000f00 */
[----:B------:R-:W-:-:S07]  /*bc30*/  MOV R242, R76 ;  /* 0x0000004c00f27202 */ /* 0x000fce0000000f00 */
[----:B------:R-:W-:Y:S05]  /*bc40*/  WARPSYNC.COLLECTIVE R244, `(.L_x_3852) ;  /* 0x00000000f4087348 */ /* 0x000fea0003c00000 */
[----:B------:R0:W1:Y:S02]  /*bc50*/  SHFL.DOWN P0, R76, R243, R250, R249 ;  /* 0x080000faf34c7389 */ /* 0x00006400000000f9 */
[----:B01----:R-:W-:Y:S05]  /*bc60*/  ENDCOLLECTIVE ;  /* 0x000000000000791b */ /* 0x003fea0003800000 */
.L_x_3852:
[----:B------:R-:W-:Y:S05]  /*bc70*/  BRA `(.L_x_3853) ;  /* 0xffffff9400cc7947 */ /* 0x000fea000383ffff */
.L_x_3709:
        /* <DEDUP_REMOVED lines=8> */
.L_x_3855:
[----:B------:R-:W-:Y:S05]  /*bd00*/  BSYNC B1 ;  /* 0x0000000000017941 */ /* 0x000fea0003800000 */
.L_x_3854:
        /* <DEDUP_REMOVED lines=8> */
.L_x_3856:
[----:B------:R-:W-:Y:S02]  /*bd90*/  MOV R243, R77 ;  /* 0x0000004d00f37202 */ /* 0x000fe40000000f00 */
[----:B------:R-:W-:-:S07]  /*bda0*/  MOV R241, R76 ;  /* 0x0000004c00f17202 */ /* 0x000fce0000000f00 */
[----:B------:R-:W-:Y:S05]  /*bdb0*/  WARPSYNC.COLLECTIVE R244, `(.L_x_3857) ;  /* 0x00000000f4087348 */ /* 0x000fea0003c00000 */
[----:B------:R0:W1:Y:S02]  /*bdc0*/  SHFL.DOWN P0, R76, R243, R250, R249 ;  /* 0x080000faf34c7389 */ /* 0x00006400000000f9 */
[----:B01----:R-:W-:Y:S05]  /*bdd0*/  ENDCOLLECTIVE ;  /* 0x000000000000791b */ /* 0x003fea0003800000 */
.L_x_3857:
[----:B------:R-:W-:Y:S02]  /*bde0*/  MOV R243, R252 ;  /* 0x000000fc00f37202 */ /* 0x000fe40000000f00 */
[----:B------:R-:W-:-:S07]  /*bdf0*/  MOV R242, R76 ;  /* 0x0000004c00f27202 */ /* 0x000fce0000000f00 */
[----:B------:R-:W-:Y:S05]  /*be00*/  WARPSYNC.COLLECTIVE R244, `(.L_x_3858) ;  /* 0x00000000f4087348 */ /* 0x000fea0003c00000 */
[----:B------:R0:W1:Y:S02]  /*be10*/  SHFL.DOWN P0, R76, R243, R250, R249 ;  /* 0x080000faf34c7389 */ /* 0x00006400000000f9 */
[----:B01----:R-:W-:Y:S05]  /*be20*/  ENDCOLLECTIVE ;  /* 0x000000000000791b */ /* 0x003fea0003800000 */
.L_x_3858:
[----:B------:R-:W-:Y:S05]  /*be30*/  BRA `(.L_x_3859) ;  /* 0xffffff9400ac7947 */ /* 0x000fea000383ffff */
.L_x_3712:
        /* <DEDUP_REMOVED lines=8> */
.L_x_3861:
[----:B------:R-:W-:Y:S05]  /*bec0*/  BSYNC B1 ;  /* 0x0000000000017941 */ /* 0x000fea0003800000 */
.L_x_3860:
        /* <DEDUP_REMOVED lines=8> */
.L_x_3862:
[----:B------:R-:W-:Y:S02]  /*bf50*/  MOV R243, R77 ;  /* 0x0000004d00f37202 */ /* 0x000fe40000000f00 */
[----:B------:R-:W-:-:S07]  /*bf60*/  MOV R241, R76 ;  /* 0x0000004c00f17202 */ /* 0x000fce0000000f00 */
[----:B------:R-:W-:Y:S05]  /*bf70*/  WARPSYNC.COLLECTIVE R244, `(.L_x_3863) ;  /* 0x00000000f4087348 */ /* 0x000fea0003c00000 */
[----:B------:R0:W1:Y:S02]  /*bf80*/  SHFL.DOWN P0, R76, R243, R250, R249 ;  /* 0x080000faf34c7389 */ /* 0x00006400000000f9 */
[----:B01----:R-:W-:Y:S05]  /*bf90*/  ENDCOLLECTIVE ;  /* 0x000000000000791b */ /* 0x003fea0003800000 */
.L_x_3863:
[----:B------:R-:W-:Y:S02]  /*bfa0*/  MOV R243, R252 ;  /* 0x000000fc00f37202 */ /* 0x000fe40000000f00 */
[----:B------:R-:W-:-:S07]  /*bfb0*/  MOV R242, R76 ;  /* 0x0000004c00f27202 */ /* 0x000fce0000000f00 */
[----:B------:R-:W-:Y:S05]  /*bfc0*/  WARPSYNC.COLLECTIVE R244, `(.L_x_3864) ;  /* 0x00000000f4087348 */ /* 0x000fea0003c00000 */
[----:B------:R0:W1:Y:S02]  /*bfd0*/  SHFL.DOWN P0, R76, R243, R250, R249 ;  /* 0x080000faf34c7389 */ /* 0x00006400000000f9 */
[----:B01----:R-:W-:Y:S05]  /*bfe0*/  ENDCOLLECTIVE ;  /* 0x000000000000791b */ /* 0x003fea0003800000 */
.L_x_3864:
[----:B------:R-:W-:Y:S05]  /*bff0*/  BRA `(.L_x_3865) ;  /* 0xffffff94008c7947 */ /* 0x000fea000383ffff */
.L_x_3715:
[----:B-1----:R-:W-:Y:S01]  /*c000*/  HFMA2 R242, -RZ, RZ, 0, 0 ;  /* 0x00000000fff27431 */ /* 0x002fe200000001ff */
[----:B------:R-:W-:Y:S01]  /*c010*/  BSSY B1, `(.L_x_3866) ;  /* 0x0000007000017945 */ /* 0x000fe20003800000 */
[----:B------:R-:W-:Y:S02]  /*c020*/  MOV R241, R79 ;  /* 0x0000004f00f17202 */ /* 0x000fe40000000f00 */
[----:B------:R-:W-:Y:S02]  /*c030*/  MOV R239, 0x1f ;  /* 0x0000001f00ef7802 */ /* 0x000fe40000000f00 */
[----:B------:R-:W-:-:S07]  /*c040*/  MOV R244, 0xffffffff ;  /* 0xffffffff00f47802 */ /* 0x000fce0000000f00 */
[----:B0-234-:R-:W-:Y:S05]  /*c050*/  WARPSYNC.COLLECTIVE R244, `(.L_x_3867) ;  /* 0x00000000f4087348 */ /* 0x01dfea0003c00000 */
[----:B------:R1:W0:Y:S02]  /*c060*/  SHFL.IDX P3, R243, R241, R242, R239 ;  /* 0x000000f2f1f37389 */ /* 0x00022400000600ef */
[----:B01234-:R-:W-:Y:S05]  /*c070*/  ENDCOLLECTIVE ;  /* 0x000000000000791b */ /* 0x01ffea0003800000 */
.L_x_3867:
[----:B------:R-:W-:Y:S05]  /*c080*/  BSYNC B1 ;  /* 0x0000000000017941 */ /* 0x000fea0003800000 */
.L_x_3866:
[----:B------:R-:W-:Y:S01]  /*c090*/  MOV R241, R78 ;  /* 0x0000004e00f17202 */ /* 0x000fe20000000f00 */
[----:B------:R-:W-:Y:S01]  /*c0a0*/  HFMA2 R242, -RZ, RZ, 0, 0 ;  /* 0x00000000fff27431 */ /* 0x000fe200000001ff */
[----:B------:R-:W-:Y:S02]  /*c0b0*/  MOV R239, 0x1f ;  /* 0x0000001f00ef7802 */ /* 0x000fe40000000f00 */
[----:B------:R-:W-:Y:S02]  /*c0c0*/  MOV R244, 0xffffffff ;  /* 0xffffffff00f47802 */ /* 0x000fe40000000f00 */
[----:B------:R-:W-:Y:S02]  /*c0d0*/  MOV R245, R243 ;  /* 0x000000f300f57202 */ /* 0x000fe40000000f00 */
[----:B------:R-:W-:-:S07]  /*c0e0*/  MOV R249, 0x1f ;  /* 0x0000001f00f97802 */ /* 0x000fce0000000f00 */
[----:B------:R-:W-:Y:S05]  /*c0f0*/  WARPSYNC.COLLECTIVE R244, `(.L_x_3868) ;  /* 0x00000000f4087348 */ /* 0x000fea0003c00000 */
[----:B------:R0:W1:Y:S02]  /*c100*/  SHFL.IDX P3, R243, R241, R242, R239 ;  /* 0x000000f2f1f37389 */ /* 0x00006400000600ef */
[----:B01----:R-:W-:Y:S05]  /*c110*/  ENDCOLLECTIVE ;  /* 0x000000000000791b */ /* 0x003fea0003800000 */
.L_x_3868:
[----:B------:R-:W-:Y:S02]  /*c120*/  MOV R241, R77 ;  /* 0x0000004d00f17202 */ /* 0x000fe40000000f00 */
[----:B------:R-:W-:-:S07]  /*c130*/  MOV R247, R243 ;  /* 0x000000f300f77202 */ /* 0x000fce0000000f00 */
[----:B------:R-:W-:Y:S05]  /*c140*/  WARPSYNC.COLLECTIVE R244, `(.L_x_3869) ;  /* 0x00000000f4087348 */ /* 0x000fea0003c00000 */
[----:B------:R0:W1:Y:S02]  /*c150*/  SHFL.IDX P3, R243, R241, R242, R239 ;  /* 0x000000f2f1f37389 */ /* 0x00006400000600ef */
[----:B01----:R-:W-:Y:S05]  /*c160*/  ENDCOLLECTIVE ;  /* 0x000000000000791b */ /* 0x003fea0003800000 */
.L_x_3869:
[-C--:B------:R-:W-:Y:S01]  /*c170*/  FMUL.FTZ R250, R62, R247.reuse ;  /* 0x000000f73efa7220 */ /* 0x080fe20000410000 */
[----:B------:R-:W-:-:S03]  /*c180*/  FMUL.FTZ R76, R60, R247 ;  /* 0x000000f73c4c7220 */ /* 0x000fc60000410000 */
[C---:B------:R-:W-:Y:S01]  /*c190*/  FFMA.FTZ R250, R63.reuse, R245, R250 ;  /* 0x000000f53ffa7223 */ /* 0x040fe200000100fa */
[----:B------:R-:W-:Y:S02]  /*c1a0*/  MOV R241, R252 ;  /* 0x000000fc00f17202 */ /* 0x000fe40000000f00 */
[----:B------:R-:W-:Y:S01]  /*c1b0*/  MOV R246, R243 ;  /* 0x000000f300f67202 */ /* 0x000fe20000000f00 */
[----:B------:R-:W-:-:S04]  /*c1c0*/  FMUL.FTZ R243, R63, R247 ;  /* 0x000000f73ff37220 */ /* 0x000fc80000410000 */
[----:B------:R-:W-:-:S04]  /*c1d0*/  FFMA.FTZ R243, R62, R245, -R243 ;  /* 0x000000f53ef37223 */ /* 0x000fc800000108f3 */
[----:B------:R-:W-:Y:S01]  /*c1e0*/  FADD.FTZ R246, R246, R243 ;  /* 0x000000f3f6f67221 */ /* 0x000fe20000010000 */
[C---:B------:R-:W-:Y:S01]  /*c1f0*/  FMUL.FTZ R243, R61.reuse, R247 ;  /* 0x000000f73df37220 */ /* 0x040fe20000410000 */
[----:B------:R-:W-:-:S03]  /*c200*/  FFMA.FTZ R247, R61, R245, R76 ;  /* 0x000000f53df77223 */ /* 0x000fc6000001004c */
[----:B------:R-:W-:-:S07]  /*c210*/  FFMA.FTZ R248, R60, R245, -R243 ;  /* 0x000000f53cf87223 */ /* 0x000fce00000108f3 */
[----:B------:R-:W-:Y:S05]  /*c220*/  WARPSYNC.COLLECTIVE R244, `(.L_x_3870) ;  /* 0x00000000f4087348 */ /* 0x000fea0003c00000 */
[----:B------:R0:W1:Y:S02]  /*c230*/  SHFL.IDX P3, R243, R241, R242, R239 ;  /* 0x000000f2f1f37389 */ /* 0x00006400000600ef */
[----:B01----:R-:W-:Y:S05]  /*c240*/  ENDCOLLECTIVE ;  /* 0x000000000000791b */ /* 0x003fea0003800000 */
.L_x_3870:
[----:B------:R-:W-:Y:S02]  /*c250*/  MOV R241, R60 ;  /* 0x0000003c00f17202 */ /* 0x000fe40000000f00 */
[----:B------:R-:W-:Y:S02]  /*c260*/  MOV R239, R243 ;  /* 0x000000f300ef7202 */ /* 0x000fe40000000f00 */
[----:B------:R-:W-:-:S03]  /*c270*/  MOV R243, R79 ;  /* 0x0000004f00f37202 */ /* 0x000fc60000000f00 */
[----:B------:R-:W-:Y:S01]  /*c280*/  FADD.FTZ R245, R239, R250 ;  /* 0x000000faeff57221 */ /* 0x000fe20000010000 */
[----:B------:R-:W-:Y:S02]  /*c290*/  HFMA2 R250, -RZ, RZ, 0, 5.9604644775390625e-08 ;  /* 0x00000001fffa7431 */ /* 0x000fe400000001ff */
[----:B------:R-:W-:-:S07]  /*c2a0*/  HFMA2 R239, -RZ, RZ, 0, 1.847743988037109375e-06 ;  /* 0x0000001fffef7431 */ /* 0x000fce00000001ff */
[----:B------:R-:W-:Y:S05]  /*c2b0*/  WARPSYNC.COLLECTIVE R244, `(.L_x_3871) ;  /* 0x00000000f4087348 */ /* 0x000fea0003c00000 */
[----:B------:R0:W1:Y:S02]  /*c2c0*/  SHFL.DOWN P0, R76, R243, R250, R249 ;  /* 0x080000faf34c7389 */ /* 0x00006400000000f9 */
[----:B01----:R-:W-:Y:S05]  /*c2d0*/  ENDCOLLECTIVE ;  /* 0x000000000000791b */ /* 0x003fea0003800000 */
.L_x_3871:
[----:B------:R-:W-:Y:S02]  /*c2e0*/  MOV R243, R78 ;  /* 0x0000004e00f37202 */ /* 0x000fe40000000f00 */
[----:B------:R-:W-:-:S07]  /*c2f0*/  MOV R79, R76 ;  /* 0x0000004c004f7202 */ /* 0x000fce0000000f00 */
[----:B------:R-:W-:Y:S05]  /*c300*/  WARPSYNC.COLLECTIVE R244, `(.L_x_3872) ;  /* 0x00000000f4087348 */ /* 0x000fea0003c00000 */
[----:B------:R0:W1:Y:S02]  /*c310*/  SHFL.DOWN P0, R76, R243, R250, R249 ;  /* 0x080000faf34c7389 */ /* 0x00006400000000f9 */
[----:B01----:R-:W-:Y:S05]  /*c320*/  ENDCOLLECTIVE ;  /* 0x000000000000791b */ /* 0x003fea0003800000 */
.L_x_3872:
[----:B------:R-:W-:Y:S02]  /*c330*/  MOV R243, R77 ;  /* 0x0000004d00f37202 */ /* 0x000fe40000000f00 */
[----:B------:R-:W-:-:S07]  /*c340*/  MOV R78, R76 ;  /* 0x0000004c004e7202 */ /* 0x000fce0000000f00 */
[----:B------:R-:W-:Y:S05]  /*c350*/  WARPSYNC.COLLECTIVE R244, `(.L_x_3873) ;  /* 0x00000000f4087348 */ /* 0x000fea0003c00000 */
[----:B------:R0:W1:Y:S02]  /*c360*/  SHFL.DOWN P0, R76, R243, R250, R249 ;  /* 0x080000faf34c7389 */ /* 0x00006400000000f9 */
[----:B01----:R-:W-:Y:S05]  /*c370*/  ENDCOLLECTIVE ;  /* 0x000000000000791b */ /* 0x003fea0003800000 */
.L_x_3873:
[----:B------:R-:W-:Y:S02]  /*c380*/  MOV R243, R252 ;  /* 0x000000fc00f37202 */ /* 0x000fe40000000f00 */
[----:B------:R-:W-:-:S07]  /*c390*/  MOV R77, R76 ;  /* 0x0000004c004d7202 */ /* 0x000fce0000000f00 */
[----:B------:R-:W-:Y:S05]  /*c3a0*/  WARPSYNC.COLLECTIVE R244, `(.L_x_3874) ;  /* 0x00000000f4087348 */ /* 0x000fea0003c00000 */
[----:B------:R0:W1:Y:S02]  /*c3b0*/  SHFL.DOWN P0, R76, R243, R250, R249 ;  /* 0x080000faf34c7389 */ /* 0x00006400000000f9 */
[----:B01----:R-:W-:Y:S05]  /*c3c0*/  ENDCOLLECTIVE ;  /* 0x000000000000791b */ /* 0x003fea0003800000 */
.L_x_3874:
[----:B------:R-:W-:Y:S05]  /*c3d0*/  WARPSYNC.COLLECTIVE R244, `(.L_x_3875) ;  /* 0x00000000f4087348 */ /* 0x000fea0003c00000 */
[----:B------:R0:W1:Y:S02]  /*c3e0*/  SHFL.IDX P3, R243, R241, R242, R239 ;  /* 0x000000f2f1f37389 */ /* 0x00006400000600ef */
[----:B01----:R-:W-:Y:S05]  /*c3f0*/  ENDCOLLECTIVE ;  /* 0x000000000000791b */ /* 0x003fea0003800000 */
.L_x_3875:
[----:B------:R-:W-:Y:S02]  /*c400*/  MOV R241, R61 ;  /* 0x0000003d00f17202 */ /* 0x000fe40000000f00 */
[----:B------:R-:W-:-:S07]  /*c410*/  MOV R251, R243 ;  /* 0x000000f300fb7202 */ /* 0x000fce0000000f00 */
[----:B------:R-:W-:Y:S05]  /*c420*/  WARPSYNC.COLLECTIVE R244, `(.L_x_3876) ;  /* 0x00000000f4087348 */ /* 0x000fea0003c00000 */
[----:B------:R0:W1:Y:S02]  /*c430*/  SHFL.IDX P3, R243, R241, R242, R239 ;  /* 0x000000f2f1f37389 */ /* 0x00006400000600ef */
[----:B01----:R-:W-:Y:S05]  /*c440*/  ENDCOLLECTIVE ;  /* 0x000000000000791b */ /* 0x003fea0003800000 */
.L_x_3876:
[----:B------:R-:W-:Y:S02]  /*c450*/  MOV R60, R251 ;  /* 0x000000fb003c7202 */ /* 0x000fe40000000f00 */
[----:B------:R-:W-:Y:S02]  /*c460*/  MOV R241, R62 ;  /* 0x0000003e00f17202 */ /* 0x000fe40000000f00 */
[----:B------:R-:W-:-:S07]  /*c470*/  MOV R250, R243 ;  /* 0x000000f300fa7202 */ /* 0x000fce0000000f00 */
[----:B------:R-:W-:Y:S05]  /*c480*/  WARPSYNC.COLLECTIVE R244, `(.L_x_3877) ;  /* 0x00000000f4087348 */ /* 0x000fea0003c00000 */
[----:B------:R0:W1:Y:S02]  /*c490*/  SHFL.IDX P3, R243, R241, R242, R239 ;  /* 0x000000f2f1f37389 */ /* 0x00006400000600ef */
[----:B01----:R-:W-:Y:S05]  /*c4a0*/  ENDCOLLECTIVE ;  /* 0x000000000000791b */ /* 0x003fea0003800000 */
.L_x_3877:
[----:B------:R-:W-:Y:S02]  /*c4b0*/  MOV R61, R250 ;  /* 0x000000fa003d7202 */ /* 0x000fe40000000f00 */
[----:B------:R-:W-:Y:S02]  /*c4c0*/  MOV R241, R63 ;  /* 0x0000003f00f17202 */ /* 0x000fe40000000f00 */
[----:B------:R-:W-:-:S07]  /*c4d0*/  MOV R249, R243 ;  /* 0x000000f300f97202 */ /* 0x000fce0000000f00 */
[----:B------:R-:W-:Y:S05]  /*c4e0*/  WARPSYNC.COLLECTIVE R244, `(.L_x_3878) ;  /* 0x00000000f4087348 */ /* 0x000fea0003c00000 */
[----:B------:R0:W1:Y:S02]  /*c4f0*/  SHFL.IDX P3, R243, R241, R242, R239 ;  /* 0x000000f2f1f37389 */ /* 0x00006400000600ef */
[----:B01----:R-:W-:Y:S05]  /*c500*/  ENDCOLLECTIVE ;  /* 0x000000000000791b */ /* 0x003fea0003800000 */
.L_x_3878:
[----:B------:R-:W-:Y:S05]  /*c510*/  BRA `(.L_x_3879) ;  /* 0xffffff9000e47947 */ /* 0x000fea000383ffff */
.L_x_3880:
        /* <DEDUP_REMOVED lines=14> */
.L_x_18683:


//--------------------- .text._Z25selective_scan_bwd_kernelI32Selective_Scan_bwd_kernel_traitsILi128ELi16ELb1ELb0ELb1ELb0ELb1EN3c104HalfENS1_7complexIfEEEEv12SSMParamsBwd --------------------------
	.section	.text._Z25selective_scan_bwd_kernelI32Selective_Scan_bwd_kernel_traitsILi128ELi16ELb1ELb0ELb1ELb0ELb1EN3c104HalfENS1_7complexIfEEEEv12SSMParamsBwd,"ax",@progbits
	.align	128
        .global         _Z25selective_scan_bwd_kernelI32Selective_Scan_bwd_kernel_traitsILi128ELi16ELb1ELb0ELb1ELb0ELb1EN3c104HalfENS1_7complexIfEEEEv12SSMParamsBwd
        .type           _Z25selective_scan_bwd_kernelI32Selective_Scan_bwd_kernel_traitsILi128ELi16ELb1ELb0ELb1ELb0ELb1EN3c104HalfENS1_7complexIfEEEEv12SSMParamsBwd,@function
        .size           _Z25selective_scan_bwd_kernelI32Selective_Scan_bwd_kernel_traitsILi128ELi16ELb1ELb0ELb1ELb0ELb1EN3c104HalfENS1_7complexIfEEEEv12SSMParamsBwd,(.L_x_18684 - _Z25selective_scan_bwd_kernelI32Selective_Scan_bwd_kernel_traitsILi128ELi16ELb1ELb0ELb1ELb0ELb1EN3c104HalfENS1_7complexIfEEEEv12SSMParamsBwd)
        .other          _Z25selective_scan_bwd_kernelI32Selective_Scan_bwd_kernel_traitsILi128ELi16ELb1ELb0ELb1ELb0ELb1EN3c104HalfENS1_7complexIfEEEEv12SSMParamsBwd,@"STO_CUDA_ENTRY STV_DEFAULT"
_Z25selective_scan_bwd_kernelI32Selective_Scan_bwd_kernel_traitsILi128ELi16ELb1ELb0ELb1ELb0ELb1EN3c104HalfENS1_7complexIfEEEEv12SSMParamsBwd:
.text._Z25selective_scan_bwd_kernelI32Selective_Scan_bwd_kernel_traitsILi128ELi16ELb1ELb0ELb1ELb0ELb1EN3c104HalfENS1_7complexIfEEEEv12SSMParamsBwd:
        /* <DEDUP_REMOVED lines=23> */
[----:B------:R-:W-:-:S04]  /*0170*/  MOV R5, UR7 ;  /* 0x0000000700057c02 */ /* 0x000fc80008000f00 */
[----:B---3--:R3:W3:Y:S04]  /*0180*/  @P0 LDG.E R3, desc[UR26][R2.64] ;  /* 0x0000001a02030981 */ /* 0x0086e8000c1e1900 */
[----:B------:R-:W3:Y:S01]  /*0190*/  @P1 LDG.E R4, desc[UR26][R4.64] ;  /* 0x0000001a04041981 */ /* 0x000ee2000c1e1900 */
[----:B----4-:R-:W-:Y:S01]  /*01a0*/  MOV R0, UR31 ;  /* 0x0000001f00007c02 */ /* 0x010fe20008000f00 */
[----:B------:R-:W5:Y:S01]  /*01b0*/  S2UR UR6, SR_CTAID.X ;  /* 0x00000000000679c3 */ /* 0x000f620000002500 */
[----:B------:R-:W-:Y:S01]  /*01c0*/  HFMA2 R117, -RZ, RZ, 0, 0 ;  /* 0x00000000ff757431 */ /* 0x000fe200000001ff */
[----:B------:R-:W-:Y:S02]  /*01d0*/  MOV R115, RZ ;  /* 0x000000ff00737202 */ /* 0x000fe40000000f00 */
        /* <DEDUP_REMOVED lines=8> */
[----:B--2---:R-:W-:Y:S02]  /*0260*/  ULEA UR21, UR28, 0xfffff800, 0xb ;  /* 0xfffff8001c157891 */ /* 0x004fe4000f8e58ff */
[----:B------:R-:W-:Y:S01]  /*0270*/  UIMAD.WIDE.U32 UR16, UR25, UR14, UR16 ;  /* 0x0000000e191072a5 */ /* 0x000fe2000f8e0010 */
[----:B----4-:R-:W3:Y:S01]  /*0280*/  MUFU.RCP R0, R0 ;  /* 0x0000000000007308 */ /* 0x010ee20000001000 */
[----:B------:R-:W-:-:S02]  /*0290*/  UIMAD.WIDE.U32 UR18, UR25, UR22, UR8 ;  /* 0x00000016191272a5 */ /* 0x000fc4000f8e0008 */
[----:B------:R-:W-:-:S03]  /*02a0*/  UIMAD UR29, UR25, UR15, UR17 ;  /* 0x0000000f191d72a4 */ /* 0x000fc6000f8e0211 */
[----:B------:R-:W0:Y:S01]  /*02b0*/  LDCU.128 UR8, c[0x0][0x460] ;  /* 0x00008c00ff0877ac */ /* 0x000e220008000c00 */
[----:B------:R-:W-:Y:S01]  /*02c0*/  UMOV UR4, URZ ;  /* 0x000000ff00047c82 */ /* 0x000fe20008000000 */
[----:B------:R-:W-:Y:S02]  /*02d0*/  UIMAD UR7, UR25, UR23, UR19 ;  /* 0x00000017190772a4 */ /* 0x000fe4000f8e0213 */
[----:B------:R-:W-:Y:S02]  /*02e0*/  USHF.R.S32.HI UR24, URZ, 0x1f, UR21 ;  /* 0x0000001fff187899 */ /* 0x000fe40008011415 */
[----:B------:R-:W-:Y:S01]  /*02f0*/  UIADD3 UR20, UP2, UPT, UR21, UR18, URZ ;  /* 0x0000001215147290 */ /* 0x000fe2000ff5e0ff */
[----:B------:R-:W2:Y:S01]  /*0300*/  LDCU.64 UR22, c[0x0][0x498] ;  /* 0x00009300ff1677ac */ /* 0x000ea20008000a00 */
[----:B---3--:R-:W-:Y:S02]  /*0310*/  IADD3 R2, PT, PT, R0, 0xffffffe, RZ ;  /* 0x0ffffffe00027810 */ /* 0x008fe40007ffe0ff */
[----:B------:R-:W-:Y:S01]  /*0320*/  IABS R0, UR25 ;  /* 0x0000001900007c13 */ /* 0x000fe20008000000 */
[----:B------:R-:W-:-:S02]  /*0330*/  UIADD3.X UR7, UPT, UPT, UR24, UR7, URZ, UP2, !UPT ;  /* 0x0000000718077290 */ /* 0x000fc400097fe4ff */
[----:B0-----:R-:W-:Y:S01]  /*0340*/  ULEA UR19, UP3, UR20, UR10, 0x1 ;  /* 0x0000000a14137291 */ /* 0x001fe2000f8608ff */
[----:B------:R-:W0:Y:S01]  /*0350*/  F2I.FTZ.U32.TRUNC.NTZ R2, R2 ;  /* 0x0000000200027305 */ /* 0x000e22000021f000 */
[----:B------:R-:W-:Y:S01]  /*0360*/  R2UR UR30, R0 ;  /* 0x00000000001e72ca */ /* 0x000fe200000e0000 */
[----:B------:R-:W3:Y:S01]  /*0370*/  LDCU.64 UR12, c[0x0][0x3d0] ;  /* 0x00007a00ff0c77ac */ /* 0x000ee20008000a00 */
[----:B------:R-:W-:Y:S02]  /*0380*/  ULEA.HI.X UR20, UR20, UR11, UR7, 0x1, UP3 ;  /* 0x0000000b14147291 */ /* 0x000fe400098f0c07 */
[----:B------:R-:W-:Y:S01]  /*0390*/  UIADD3 UR16, UP0, UPT, UR21, UR16, URZ ;  /* 0x0000001015107290 */ /* 0x000fe2000ff1e0ff */
[----:B------:R-:W4:Y:S03]  /*03a0*/  LDCU.64 UR14, c[0x0][0x4d8] ;  /* 0x00009b00ff0e77ac */ /* 0x000f260008000a00 */
[----:B------:R-:W-:Y:S01]  /*03b0*/  UIADD3.X UR18, UPT, UPT, UR24, UR29, URZ, UP0, !UPT ;  /* 0x0000001d18127290 */ /* 0x000fe200087fe4ff */
[----:B0-----:R-:W-:-:S13]  /*03c0*/  R2UR UR5, R2 ;  /* 0x00000000020572ca */ /* 0x001fda00000e0000 */
[----:B------:R-:W-:Y:S02]  /*03d0*/  UIADD3 UR17, UPT, UPT, URZ, -UR5, URZ ;  /* 0x80000005ff117290 */ /* 0x000fe4000fffe0ff */
[----:B----4-:R-:W-:Y:S02]  /*03e0*/  USHF.R.U64 UR14, UR14, 0x1, UR15 ;  /* 0x000000010e0e7899 */ /* 0x010fe4000800120f */
[----:B------:R-:W-:Y:S02]  /*03f0*/  UIMAD UR17, UR17, UR32, URZ ;  /* 0x00000020111172a4 */ /* 0x000fe4000f8e02ff */
[----:B------:R-:W-:Y:S02]  /*0400*/  USHF.R.U32.HI UR15, URZ, 0x1, UR15 ;  /* 0x00000001ff0f7899 */ /* 0x000fe4000801160f */
[----:B------:R-:W-:Y:S02]  /*0410*/  UIMAD.WIDE.U32 UR4, UR5, UR17, UR4 ;  /* 0x00000011050472a5 */ /* 0x000fe4000f8e0004 */
[----:B------:R-:W-:-:S02]  /*0420*/  ULEA UR17, UP1, UR16, UR8, 0x1 ;  /* 0x0000000810117291 */ /* 0x000fc4000f8208ff */
[----:B------:R-:W-:Y:S02]  /*0430*/  UIMAD.WIDE.U32 UR4, UR5, UR30, URZ ;  /* 0x0000001e050472a5 */ /* 0x000fe4000f8e00ff */
[----:B------:R-:W-:Y:S02]  /*0440*/  ULEA.HI.X UR18, UR16, UR9, UR18, 0x1, UP1 ;  /* 0x0000000910127291 */ /* 0x000fe400088f0c12 */
[----:B---3--:R-:W-:Y:S02]  /*0450*/  UIMAD.WIDE.U32 UR8, UR6, UR12, URZ ;  /* 0x0000000c060872a5 */ /* 0x008fe4000f8e00ff */
[----:B------:R-:W-:Y:S01]  /*0460*/  UISETP.NE.AND UP1, UPT, UR31, URZ, UPT ;  /* 0x000000ff1f00728c */ /* 0x000fe2000bf25270 */
[----:B------:R-:W-:Y:S01]  /*0470*/  UMOV UR7, UR5 ;  /* 0x0000000500077c82 */ /* 0x000fe20008000000 */
[----:B--2---:R-:W-:Y:S02]  /*0480*/  UIMAD.WIDE.U32 UR4, UR6, UR22, URZ ;  /* 0x00000016060472a5 */ /* 0x004fe4000f8e00ff */
[----:B------:R-:W-:-:S02]  /*0490*/  UIADD3 UR10, UPT, UPT, -UR7, URZ, URZ ;  /* 0x000000ff070a7290 */ /* 0x000fc4000fffe1ff */
[----:B------:R-:W-:Y:S02]  /*04a0*/  UIMAD UR5, UR6, UR23, UR5 ;  /* 0x00000017060572a4 */ /* 0x000fe4000f8e0205 */
[----:B------:R-:W-:Y:S02]  /*04b0*/  UIMAD UR10, UR32, UR10, UR30 ;  /* 0x0000000a200a72a4 */ /* 0x000fe4000f8e021e */
[----:B-1----:R-:W-:Y:S02]  /*04c0*/  UIMAD.WIDE.U32 UR4, UR25, UR34, UR4 ;  /* 0x00000022190472a5 */ /* 0x002fe4000f8e0004 */
        /* <DEDUP_REMOVED lines=9> */
[----:B------:R-:W1:Y:S04]  /*0560*/  LDCU.64 UR12, c[0x0][0x3e8] ;  /* 0x00007d00ff0c77ac */ /* 0x000e680008000a00 */
[----:B------:R-:W2:Y:S04]  /*0570*/  LDCU.64 UR10, c[0x0][0x528] ;  /* 0x0000a500ff0a77ac */ /* 0x000ea80008000a00 */
[----:B------:R-:W-:-:S02]  /*0580*/  @UP0 UIADD3 UR7, UPT, UPT, UR7, 0x1, URZ ;  /* 0x0000000107070890 */ /* 0x000fc4000fffe0ff */
[----:B0-----:R-:W-:Y:S02]  /*0590*/  UISETP.NE.U32.AND UP0, UPT, UR34, URZ, UPT ;  /* 0x000000ff2200728c */ /* 0x001fe4000bf05070 */
[----:B------:R-:W-:Y:S01]  /*05a0*/  UIADD3 UR4, UP3, UPT, UR21, UR4, URZ ;  /* 0x0000000415047290 */ /* 0x000fe2000ff7e0ff */
[----:B------:R-:W0:Y:S01]  /*05b0*/  LDCU.64 UR32, c[0x0][0x4e0] ;  /* 0x00009c00ff2077ac */ /* 0x000e220008000a00 */
[----:B------:R-:W-:Y:S02]  /*05c0*/  UISETP.NE.AND.EX UP0, UPT, UR35, URZ, UPT, UP0 ;  /* 0x000000ff2300728c */ /* 0x000fe4000bf05300 */
[----:B------:R-:W-:Y:S02]  /*05d0*/  @!UP2 UIADD3 UR7, UPT, UPT, -UR7, URZ, URZ ;  /* 0x000000ff0707a290 */ /* 0x000fe4000fffe1ff */
[----:B------:R-:W-:Y:S02]  /*05e0*/  UIADD3.X UR22, UPT, UPT, UR24, UR22, URZ, UP3, !UPT ;  /* 0x0000001618167290 */ /* 0x000fe40009ffe4ff */
[----:B--2---:R-:W-:-:S02]  /*05f0*/  ULEA UR21, UP2, UR4, UR10, 0x1 ;  /* 0x0000000a04157291 */ /* 0x004fc4000f8408ff */
[----:B------:R-:W-:Y:S02]  /*0600*/  @!UP1 ULOP3.LUT UR7, URZ, UR31, URZ, 0x33, !UPT ;  /* 0x0000001fff079292 */ /* 0x000fe4000f8e33ff */
[----:B------:R-:W-:Y:S02]  /*0610*/  ULEA.HI.X UR22, UR4, UR11, UR22, 0x1, UP2 ;  /* 0x0000000b04167291 */ /* 0x000fe400090f0c16 */
[----:B------:R-:W-:Y:S01]  /*0620*/  USHF.R.S32.HI UR4, URZ, 0x1f, UR7 ;  /* 0x0000001fff047899 */ /* 0x000fe20008011407 */
[----:B------:R-:W2:Y:S03]  /*0630*/  @UP0 LDCU UR16, c[0x0][0x384] ;  /* 0x00007080ff1007ac */ /* 0x000ea60008000800 */
[----:B-1----:R-:W-:Y:S02]  /*0640*/  UIMAD UR5, UR4, UR12, URZ ;  /* 0x0000000c040572a4 */ /* 0x002fe4000f8e02ff */
[----:B------:R-:W-:-:S02]  /*0650*/  UIMAD.WIDE.U32 UR8, UR7, UR12, UR8 ;  /* 0x0000000c070872a5 */ /* 0x000fc4000f8e0008 */
[----:B------:R-:W-:Y:S01]  /*0660*/  UIMAD UR10, UR7, UR13, UR5 ;  /* 0x0000000d070a72a4 */ /* 0x000fe2000f8e0205 */
[----:B------:R-:W1:Y:S01]  /*0670*/  LDCU.64 UR12, c[0x0][0x540] ;  /* 0x0000a800ff0c77ac */ /* 0x000e620008000a00 */
[----:B0-----:R-:W-:Y:S01]  /*0680*/  UIMAD UR11, UR4, UR32, URZ ;  /* 0x00000020040b72a4 */ /* 0x001fe2000f8e02ff */
[----:B------:R-:W0:Y:S01]  /*0690*/  @UP0 LDCU UR29, c[0x0][0x38c] ;  /* 0x00007180ff1d07ac */ /* 0x000e220008000800 */
[----:B------:R-:W3:Y:S01]  /*06a0*/  LDCU.64 UR30, c[0x0][0x450] ;  /* 0x00008a00ff1e77ac */ /* 0x000ee20008000a00 */
[----:B------:R-:W-:Y:S02]  /*06b0*/  UIMAD.WIDE.U32 UR4, UR7, UR32, URZ ;  /* 0x00000020070472a5 */ /* 0x000fe4000f8e00ff */
[----:B------:R-:W-:Y:S01]  /*06c0*/  UIMAD UR11, UR7, UR33, UR11 ;  /* 0x00000021070b72a4 */ /* 0x000fe2000f8e020b */
[----:B------:R-:W4:Y:S01]  /*06d0*/  @UP0 LDCU.64 UR32, c[0x0][0x480] ;  /* 0x00009000ff2007ac */ /* 0x000f220008000a00 */
[----:B------:R-:W-:Y:S02]  /*06e0*/  ULEA UR7, UR28, 0xfffff000, 0xc ;  /* 0xfffff0001c077891 */ /* 0x000fe4000f8e60ff */
[----:B------:R-:W-:-:S02]  /*06f0*/  UIADD3 UR5, UPT, UPT, UR5, UR11, URZ ;  /* 0x0000000b05057290 */ /* 0x000fc4000fffe0ff */
[----:B------:R-:W-:Y:S02]  /*0700*/  UIADD3 UR24, UP1, UPT, UR7, UR8, URZ ;  /* 0x0000000807187290 */ /* 0x000fe4000ff3e0ff */
[----:B--2---:R-:W-:Y:S02]  /*0710*/  @UP0 UIMAD UR8, UR6, UR16, UR25 ;  /* 0x00000010060802a4 */ /* 0x004fe4000f8e0219 */
[----:B------:R-:W-:Y:S02]  /*0720*/  UIADD3 UR10, UPT, UPT, UR9, UR10, URZ ;  /* 0x0000000a090a7290 */ /* 0x000fe4000fffe0ff */
[----:B------:R-:W-:Y:S02]  /*0730*/  UIMAD UR11, UR15, UR6, URZ ;  /* 0x000000060f0b72a4 */ /* 0x000fe4000f8e02ff */
[----:B------:R-:W-:Y:S02]  /*0740*/  UIMAD.WIDE.U32 UR4, UR6, UR14, UR4 ;  /* 0x0000000e060472a5 */ /* 0x000fe4000f8e0004 */
[----:B------:R-:W-:-:S02]  /*0750*/  @UP0 UIMAD UR8, UR8, UR28, URZ ;  /* 0x0000001c080802a4 */ /* 0x000fc4000f8e02ff */
[----:B------:R-:W-:Y:S02]  /*0760*/  ULEA.HI.X.SX32 UR7, UR7, UR10, 0x1, UP1 ;  /* 0x0000000a07077291 */ /* 0x000fe400088f0eff */
[----:B------:R-:W-:Y:S02]  /*0770*/  UIADD3 UR11, UPT, UPT, UR5, UR11, URZ ;  /* 0x0000000b050b7290 */ /* 0x000fe4000fffe0ff */
[----:B-1----:R-:W-:Y:S02]  /*0780*/  ULEA UR10, UP1, UR4, UR12, 0x3 ;  /* 0x0000000c040a7291 */ /* 0x002fe4000f8218ff */
[----:B0-----:R-:W-:Y:S02]  /*0790*/  @UP0 UIMAD UR8, UR8, UR29, URZ ;  /* 0x0000001d080802a4 */ /* 0x001fe4000f8e02ff */
        /* <DEDUP_REMOVED lines=12> */
[----:B------:R-:W0:Y:S01]  /*0860*/  S2R R113, SR_TID.X ;  /* 0x0000000000717919 */ /* 0x000e220000002100 */
[----:B------:R-:W1:Y:S01]  /*0870*/  S2UR UR9, SR_CgaCtaId ;  /* 0x00000000000979c3 */ /* 0x000e620000008800 */
[----:B------:R-:W-:Y:S01]  /*0880*/  UMOV UR8, 0x400 ;  /* 0x0000040000087882 */ /* 0x000fe20000000000 */
[----:B------:R-:W-:Y:S01]  /*0890*/  MOV R115, RZ ;  /* 0x000000ff00737202 */ /* 0x000fe20000000f00 */
[----:B------:R-:W2:Y:S01]  /*08a0*/  LDCU UR16, c[0x0][0x394] ;  /* 0x00007280ff1077ac */ /* 0x000ea20008000800 */
[----:B------:R-:W-:Y:S01]  /*08b0*/  MOV R117, RZ ;  /* 0x000000ff00757202 */ /* 0x000fe20000000f00 */
[----:B-1----:R-:W-:Y:S01]  /*08c0*/  ULEA UR8, UR9, UR8, 0x18 ;  /* 0x0000000809087291 */ /* 0x002fe2000f8ec0ff */
[C---:B0-----:R-:W-:Y:S02]  /*08d0*/  LEA.HI R109, R113.reuse, R113, RZ, 0x1e ;  /* 0x00000071716d7211 */ /* 0x041fe400078ff0ff */
[C---:B------:R-:W-:Y:S02]  /*08e0*/  SHF.L.U32 R0, R113.reuse, 0x1, RZ ;  /* 0x0000000171007819 */ /* 0x040fe400000006ff */
[----:B------:R-:W-:-:S02]  /*08f0*/  LOP3.LUT R112, R113, 0x1f, RZ, 0xc0, !PT ;  /* 0x0000001f71707812 */ /* 0x000fc400078ec0ff */
[----:B------:R-:W-:Y:S02]  /*0900*/  LEA R109, R109, UR8, 0x4 ;  /* 0x000000086d6d7c11 */ /* 0x000fe4000f8e20ff */
[----:B--2---:R-:W-:-:S07]  /*0910*/  LOP3.LUT R4, R0, 0x7c0, RZ, 0xc0, !PT ;  /* 0x000007c000047812 */ /* 0x004fce00078ec0ff */
.L_x_3983:
[----:B------:R-:W-:Y:S01]  /*0920*/  BAR.SYNC.DEFER_BLOCKING 0x0 ;  /* 0x0000000000007b1d */ /* 0x000fe20000010000 */
[----:B0-----:R-:W-:Y:S02]  /*0930*/  MOV R2, UR17 ;  /* 0x0000001100027c02 */ /* 0x001fe40008000f00 */
[----:B------:R-:W-:Y:S02]  /*0940*/  MOV R3, UR18 ;  /* 0x0000001200037c02 */ /* 0x000fe40008000f00 */
[----:B------:R-:W-:Y:S01]  /*0950*/  LOP3.LUT R0, R4, 0x1f, R113, 0xf8, !PT ;  /* 0x0000001f04007812 */ /* 0x000fe200078ef871 */
[----:B------:R-:W0:Y:S02]  /*0960*/  S2R R108, SR_LANEID ;  /* 0x00000000006c7919 */ /* 0x000e240000000000 */
[----:B------:R-:W1:Y:S02]  /*0970*/  S2UR UR9, SR_CgaCtaId ;  /* 0x00000000000979c3 */ /* 0x000e640000008800 */
[----:B------:R-:W-:Y:S01]  /*0980*/  IMAD.WIDE.U32 R2, R0, 0x10, R2 ;  /* 0x0000001000027825 */ /* 0x000fe200078e0002 */
[----:B------:R-:W-:Y:S01]  /*0990*/  UMOV UR8, 0x400 ;  /* 0x0000040000087882 */ /* 0x000fe20000000000 */
[----:B------:R-:W-:Y:S01]  /*09a0*/  MOV R12, UR19 ;  /* 0x00000013000c7c02 */ /* 0x000fe20008000f00 */
[----:B------:R-:W2:Y:S01]  /*09b0*/  LDCU.128 UR12, c[0x0][0x410] ;  /* 0x00008200ff0c77ac */ /* 0x000ea20008000c00 */
[----:B------:R-:W-:-:S02]  /*09c0*/  MOV R13, UR20 ;  /* 0x00000014000d7c02 */ /* 0x000fc40008000f00 */
[----:B------:R-:W2:Y:S01]  /*09d0*/  S2UR UR32, SR_CTAID.X ;  /* 0x00000000002079c3 */ /* 0x000ea20000002500 */
[----:B------:R-:W3:Y:S01]  /*09e0*/  LDCU.64 UR30, c[0x0][0x488] ;  /* 0x00009100ff1e77ac */ /* 0x000ee20008000a00 */
[----:B------:R-:W4:Y:S04]  /*09f0*/  LDG.E.128 R8, desc[UR26][R2.64] ;  /* 0x0000001a02087981 */ /* 0x000f28000c1e1d00 */
[----:B------:R-:W5:Y:S01]  /*0a00*/  LDG.E.128 R16, desc[UR26][R2.64+0x200] ;  /* 0x0002001a02107981 */ /* 0x000f62000c1e1d00 */
[----:B------:R-:W-:Y:S01]  /*0a10*/  IMAD.WIDE.U32 R12, R0, 0x10, R12 ;  /* 0x00000010000c7825 */ /* 0x000fe200078e000c */
[----:B-1----:R-:W-:Y:S01]  /*0a20*/  ULEA UR8, UR9, UR8, 0x18 ;  /* 0x0000000809087291 */ /* 0x002fe2000f8ec0ff */
[----:B0-----:R-:W-:-:S05]  /*0a30*/  IADD3 R107, PT, PT, R4, R108, RZ ;  /* 0x0000006c046b7210 */ /* 0x001fca0007ffe0ff */
[----:B------:R-:W-:-:S04]  /*0a40*/  LEA R107, R107, UR8, 0x4 ;  /* 0x000000086b6b7c11 */ /* 0x000fc8000f8e20ff */
[----:B------:R-:W-:Y:S01]  /*0a50*/  LEA R106, R108, R107, 0x4 ;  /* 0x0000006b6c6a7211 */ /* 0x000fe200078e20ff */
[----:B----4-:R-:W-:Y:S04]  /*0a60*/  STS.128 [R107], R8 ;  /* 0x000000086b007388 */ /* 0x010fe80000000c00 */
[----:B-----5:R-:W-:Y:S01]  /*0a70*/  STS.128 [R107+0x200], R16 ;  /* 0x000200106b007388 */ /* 0x020fe20000000c00 */
[----:B------:R-:W-:-:S03]  /*0a80*/  NOP ;  /* 0x0000000000007918 */ /* 0x000fc60000000000 */
[----:B------:R-:W-:Y:S04]  /*0a90*/  LDS.128 R96, [R106] ;  /* 0x000000006a607984 */ /* 0x000fe80000000c00 */
[----:B------:R-:W-:Y:S01]  /*0aa0*/  LDS.128 R88, [R106+0x10] ;  /* 0x000010006a587984 */ /* 0x000fe20000000c00 */
        /* <DEDUP_REMOVED lines=12> */
[----:B------:R-:W4:Y:S04]  /*0b70*/  LDG.E.128 R28, desc[UR26][R2.64] ;  /* 0x0000001a021c7981 */ /* 0x000f28000c1e1d00 */
[----:B------:R0:W5:Y:S01]  /*0b80*/  LDG.E.128 R12, desc[UR26][R2.64+0x200] ;  /* 0x0002001a020c7981 */ /* 0x000162000c1e1d00 */
[----:B------:R-:W-:Y:S01]  /*0b90*/  ULEA UR8, UR16, 0xfffff800, 0xb ;  /* 0xfffff80010087891 */ /* 0x000fe2000f8e58ff */
[----:B------:R-:W-:-:S03]  /*0ba0*/  UMOV UR9, URZ ;  /* 0x000000ff00097c82 */ /* 0x000fc60008000000 */
[----:B--2---:R-:W-:-:S04]  /*0bb0*/  UIMAD.WIDE.U32 UR28, UR32, UR12, UR8 ;  /* 0x0000000c201c72a5 */ /* 0x004fc8000f8e0008 */
[----:B------:R-:W-:-:S03]  /*0bc0*/  UIMAD UR13, UR32, UR13, UR29 ;  /* 0x0000000d200d72a4 */ /* 0x000fc6000f8e021d */
[----:B------:R-:W-:Y:S02]  /*0bd0*/  UMOV UR12, UR28 ;  /* 0x0000001c000c7c82 */ /* 0x000fe40008000000 */
[----:B------:R-:W-:-:S04]  /*0be0*/  UIMAD.WIDE.U32 UR12, UR25, UR14, UR12 ;  /* 0x0000000e190c72a5 */ /* 0x000fc8000f8e000c */
[----:B------:R-:W-:Y:S02]  /*0bf0*/  UIMAD UR15, UR25, UR15, UR13 ;  /* 0x0000000f190f72a4 */ /* 0x000fe4000f8e020d */
[----:B---3--:R-:W-:-:S04]  /*0c00*/  ULEA UR13, UP0, UR12, UR30, 0x1 ;  /* 0x0000001e0c0d7291 */ /* 0x008fc8000f8008ff */
[----:B------:R-:W-:Y:S02]  /*0c10*/  ULEA.HI.X UR12, UR12, UR31, UR15, 0x1, UP0 ;  /* 0x0000001f0c0c7291 */ /* 0x000fe400080f0c0f */
[----:B0-----:R-:W-:Y:S01]  /*0c20*/  MOV R2, UR13 ;  /* 0x0000000d00027c02 */ /* 0x001fe20008000f00 */
[----:B------:R-:W0:Y:S03]  /*0c30*/  LDCU.64 UR30, c[0x0][0x478] ;  /* 0x00008f00ff1e77ac */ /* 0x000e260008000a00 */
[----:B------:R-:W-:-:S03]  /*0c40*/  MOV R3, UR12 ;  /* 0x0000000c00037c02 */ /* 0x000fc60008000f00 */
[----:B------:R-:W-:Y:S02]  /*0c50*/  IMAD.WIDE.U32 R2, R0, 0x10, R2 ;  /* 0x0000001000027825 */ /* 0x000fe400078e0002 */
[----:B------:R-:W1:Y:S01]  /*0c60*/  LDCU.128 UR12, c[0x0][0x420] ;  /* 0x00008400ff0c77ac */ /* 0x000e620008000c00 */
[----:B----4-:R-:W-:Y:S04]  /*0c70*/  STS.128 [R107], R28 ;  /* 0x0000001c6b007388 */ /* 0x010fe80000000c00 */
[----:B-----5:R-:W-:Y:S01]  /*0c80*/  STS.128 [R107+0x200], R12 ;  /* 0x0002000c6b007388 */ /* 0x020fe20000000c00 */
[----:B------:R-:W-:-:S03]  /*0c90*/  NOP ;  /* 0x0000000000007918 */ /* 0x000fc60000000000 */
[----:B------:R-:W2:Y:S04]  /*0ca0*/  LDS.128 R20, [R106] ;  /* 0x000000006a147984 */ /* 0x000ea80000000c00 */
[----:B------:R-:W-:Y:S01]  /*0cb0*/  LDS.128 R16, [R106+0x10] ;  /* 0x000010006a107984 */ /* 0x000fe20000000c00 */
[----:B------:R-:W-:Y:S06]  /*0cc0*/  BAR.SYNC.DEFER_BLOCKING 0x0 ;  /* 0x0000000000007b1d */ /* 0x000fec0000010000 */
[----:B------:R-:W3:Y:S04]  /*0cd0*/  LDG.E.128 R32, desc[UR26][R2.64] ;  /* 0x0000001a02207981 */ /* 0x000ee8000c1e1d00 */
[----:B------:R-:W4:Y:S01]  /*0ce0*/  LDG.E.128 R36, desc[UR26][R2.64+0x200] ;  /* 0x0002001a02247981 */ /* 0x000f22000c1e1d00 */
[----:B-1----:R-:W-:-:S04]  /*0cf0*/  UIMAD.WIDE.U32 UR28, UR32, UR12, UR8 ;  /* 0x0000000c201c72a5 */ /* 0x002fc8000f8e0008 */
[----:B------:R-:W-:-:S03]  /*0d00*/  UIMAD UR13, UR32, UR13, UR29 ;  /* 0x0000000d200d72a4 */ /* 0x000fc6000f8e021d */
[----:B------:R-:W-:Y:S02]  /*0d10*/  UMOV UR12, UR28 ;  /* 0x0000001c000c7c82 */ /* 0x000fe40008000000 */
[----:B------:R-:W-:Y:S01]  /*0d20*/  UIMAD.WIDE.U32 UR12, UR25, UR14, UR12 ;  /* 0x0000000e190c72a5 */ /* 0x000fe2000f8e000c */
[----:B--2---:R-:W-:Y:S01]  /*0d30*/  HADD2.F32 R64, -RZ, R20.H1_H1 ;  /* 0x30000014ff407230 */ /* 0x004fe20000004100 */
[----:B------:R-:W1:Y:S02]  /*0d40*/  LDCU.64 UR28, c[0x0][0x558] ;  /* 0x0000ab00ff1c77ac */ /* 0x000e640008000a00 */
[----:B------:R-:W-:Y:S02]  /*0d50*/  UIMAD UR15, UR25, UR15, UR13 ;  /* 0x0000000f190f72a4 */ /* 0x000fe4000f8e020d */
[----:B0-----:R-:W-:-:S04]  /*0d60*/  ULEA UR13, UP0, UR12, UR30, 0x1 ;  /* 0x0000001e0c0d7291 */ /* 0x001fc8000f8008ff */
[----:B------:R-:W-:Y:S02]  /*0d70*/  ULEA.HI.X UR12, UR12, UR31, UR15, 0x1, UP0 ;  /* 0x0000001f0c0c7291 */ /* 0x000fe400080f0c0f */
[----:B------:R-:W-:Y:S01]  /*0d80*/  MOV R12, UR13 ;  /* 0x0000000d000c7c02 */ /* 0x000fe20008000f00 */
[----:B------:R-:W-:Y:S01]  /*0d90*/  HADD2.F32 R77, -RZ, R7.H1_H1 ;  /* 0x30000007ff4d7230 */ /* 0x000fe20000004100 */
[----:B------:R-:W0:Y:S02]  /*0da0*/  LDCU.64 UR30, c[0x0][0x490] ;  /* 0x00009200ff1e77ac */ /* 0x000e240008000a00 */
[----:B------:R-:W-:Y:S01]  /*0db0*/  MOV R13, UR12 ;  /* 0x0000000c000d7c02 */ /* 0x000fe20008000f00 */
[----:B------:R-:W2:Y:S02]  /*0dc0*/  LDCU.64 UR14, c[0x0][0x508] ;  /* 0x0000a100ff0e77ac */ /* 0x000ea40008000a00 */
[----:B------:R-:W-:Y:S01]  /*0dd0*/  IMAD.WIDE.U32 R12, R0, 0x10, R12 ;  /* 0x00000010000c7825 */ /* 0x000fe200078e000c */
[----:B---3--:R-:W-:Y:S04]  /*0de0*/  STS.128 [R107], R32 ;  /* 0x000000206b007388 */ /* 0x008fe80000000c00 */
[----:B----4-:R-:W-:Y:S01]  /*0df0*/  STS.128 [R107+0x200], R36 ;  /* 0x000200246b007388 */ /* 0x010fe20000000c00 */
[----:B------:R-:W-:-:S03]  /*0e00*/  NOP ;  /* 0x0000000000007918 */ /* 0x000fc60000000000 */
[----:B------:R-:W3:Y:S04]  /*0e10*/  LDS.128 R40, [R106] ;  /* 0x000000006a287984 */ /* 0x000ee80000000c00 */
[----:B------:R-:W4:Y:S01]  /*0e20*/  LDS.128 R48, [R106+0x10] ;  /* 0x000010006a307984 */ /* 0x000f220000000c00 */
[----:B------:R-:W-:Y:S06]  /*0e30*/  BAR.SYNC.DEFER_BLOCKING 0x0 ;  /* 0x0000000000007b1d */ /* 0x000fec0000010000 */
[----:B------:R-:W5:Y:S04]  /*0e40*/  LDG.E.128 R24, desc[UR26][R12.64] ;  /* 0x0000001a0c187981 */ /* 0x000f68000c1e1d00 */
[----:B------:R1:W5:Y:S01]  /*0e50*/  LDG.E.128 R28, desc[UR26][R12.64+0x200] ;  /* 0x0002001a0c1c7981 */ /* 0x000362000c1e1d00 */
[----:B--2---:R-:W-:Y:S01]  /*0e60*/  UIMAD.WIDE.U32 UR12, UR32, UR14, UR8 ;  /* 0x0000000e200c72a5 */ /* 0x004fe2000f8e0008 */
[----:B------:R-:W-:-:S02]  /*0e70*/  HADD2.F32 R100, -RZ, R98.H0_H0 ;  /* 0x20000062ff647230 */ /* 0x000fc40000004100 */
[--C-:B---3--:R-:W-:Y:S01]  /*0e80*/  HADD2.F32 R45, -RZ, R40.reuse.H0_H0 ;  /* 0x20000028ff2d7230 */ /* 0x108fe20000004100 */
[----:B------:R-:W-:Y:S01]  /*0e90*/  UIMAD UR13, UR32, UR15, UR13 ;  /* 0x0000000f200d72a4 */ /* 0x000fe2000f8e020d */
[----:B------:R-:W-:Y:S01]  /*0ea0*/  HADD2.F32 R44, -RZ, R40.H1_H1 ;  /* 0x30000028ff2c7230 */ /* 0x000fe20000004100 */
[----:B------:R-:W2:Y:S01]  /*0eb0*/  LDCU.64 UR14, c[0x0][0x510] ;  /* 0x0000a200ff0e77ac */ /* 0x000ea20008000a00 */
[--C-:B------:R-:W-:Y:S02]  /*0ec0*/  HADD2.F32 R2, -RZ, R41.reuse.H0_H0 ;  /* 0x20000029ff027230 */ /* 0x100fe40000004100 */
[----:B------:R-:W-:Y:S01]  /*0ed0*/  FMUL.FTZ R14, R45, -1.4426950216293334961 ;  /* 0xbfb8aa3b2d0e7820 */ /* 0x000fe20000410000 */
[----:B------:R-:W-:Y:S02]  /*0ee0*/  HADD2.F32 R3, -RZ, R41.H1_H1 ;  /* 0x30000029ff037230 */ /* 0x000fe40000004100 */
[----:B------:R-:W-:Y:S01]  /*0ef0*/  FMUL.FTZ R15, R44, -1.4426950216293334961 ;  /* 0xbfb8aa3b2c0f7820 */ /* 0x000fe20000410000 */
[----:B------:R-:W-:-:S02]  /*0f00*/  HADD2.F32 R39, -RZ, R43.H1_H1 ;  /* 0x3000002bff277230 */ /* 0x000fc40000004100 */
[----:B------:R-:W-:Y:S01]  /*0f10*/  FMUL.FTZ R33, R2, -1.4426950216293334961 ;  /* 0xbfb8aa3b02217820 */ /* 0x000fe20000410000 */
[--C-:B------:R-:W-:Y:S02]  /*0f20*/  HADD2.F32 R32, -RZ, R42.reuse.H0_H0 ;  /* 0x2000002aff207230 */ /* 0x100fe40000004100 */
[----:B-1----:R-:W-:Y:S01]  /*0f30*/  FMUL.FTZ R13, R3, -1.4426950216293334961 ;  /* 0xbfb8aa3b030d7820 */ /* 0x002fe20000410000 */
[----:B------:R-:W1:Y:S01]  /*0f40*/  MUFU.EX2 R14, R14 ;  /* 0x0000000e000e7308 */ /* 0x000e620000000800 */
[----:B------:R-:W-:Y:S02]  /*0f50*/  HADD2.F32 R35, -RZ, R42.H1_H1 ;  /* 0x3000002aff237230 */ /* 0x000fe40000004100 */
[----:B------:R-:W-:Y:S01]  /*0f60*/  FMUL.FTZ R46, R39, -1.4426950216293334961 ;  /* 0xbfb8aa3b272e7820 */ /* 0x000fe20000410000 */
[----:B------:R-:W-:Y:S01]  /*0f70*/  HADD2.F32 R34, -RZ, R43.H0_H0 ;  /* 0x2000002bff227230 */ /* 0x000fe20000004100 */
[----:B------:R-:W3:Y:S01]  /*0f80*/  MUFU.EX2 R15, R15 ;  /* 0x0000000f000f7308 */ /* 0x000ee20000000800 */
[----:B----4-:R-:W-:-:S02]  /*0f90*/  HADD2.F32 R38, -RZ, R48.H0_H0 ;  /* 0x20000030ff267230 */ /* 0x010fc40000004100 */
[----:B------:R-:W-:Y:S01]  /*0fa0*/  FMUL.FTZ R37, R32, -1.4426950216293334961 ;  /* 0xbfb8aa3b20257820 */ /* 0x000fe20000410000 */
[----:B------:R-:W-:Y:S01]  /*0fb0*/  HADD2.F32 R36, -RZ, R48.H1_H1 ;  /* 0x30000030ff247230 */ /* 0x000fe20000004100 */
[----:B------:R4:W0:Y:S01]  /*0fc0*/  MUFU.EX2 R12, R33 ;  /* 0x00000021000c7308 */ /* 0x0008220000000800 */
[----:B------:R-:W-:Y:S02]  /*0fd0*/  HADD2.F32 R42, -RZ, R50.H0_H0 ;  /* 0x20000032ff2a7230 */ /* 0x000fe40000004100 */
[----:B------:R-:W-:Y:S01]  /*0fe0*/  FMUL.FTZ R43, R34, -1.4426950216293334961 ;  /* 0xbfb8aa3b222b7820 */ /* 0x000fe20000410000 */
[----:B------:R-:W-:Y:S01]  /*0ff0*/  FMUL.FTZ R47, R38, -1.4426950216293334961 ;  /* 0xbfb8aa3b262f7820 */ /* 0x000fe20000410000 */
[----:B------:R-:W-:Y:S01]  /*1000*/  MUFU.EX2 R13, R13 ;  /* 0x0000000d000d7308 */ /* 0x000fe20000000800 */
[----:B------:R-:W-:Y:S01]  /*1010*/  FMUL.FTZ R48, R36, -1.4426950216293334961 ;  /* 0xbfb8aa3b24307820 */ /* 0x000fe20000410000 */
[----:B-1----:R-:W-:Y:S01]  /*1020*/  FADD.FTZ R14, R14, 1 ;  /* 0x3f8000000e0e7421 */ /* 0x002fe20000010000 */
[--C-:B------:R-:W-:Y:S01]  /*1030*/  HADD2.F32 R41, -RZ, R49.reuse.H1_H1 ;  /* 0x30000031ff297230 */ /* 0x100fe20000004100 */
[----:B------:R1:W2:Y:S01]  /*1040*/  MUFU.EX2 R55, R46 ;  /* 0x0000002e00377308 */ /* 0x0002a20000000800 */
[----:B----4-:R-:W-:-:S02]  /*1050*/  HADD2.F32 R33, -RZ, R49.H0_H0 ;  /* 0x20000031ff217230 */ /* 0x010fc40000004100 */
[----:B---3--:R-:W-:Y:S01]  /*1060*/  FADD.FTZ R15, R15, 1 ;  /* 0x3f8000000f0f7421 */ /* 0x008fe20000010000 */
[----:B------:R-:W-:Y:S01]  /*1070*/  FMUL.FTZ R40, R35, -1.4426950216293334961 ;  /* 0xbfb8aa3b23287820 */ /* 0x000fe20000410000 */
[----:B------:R3:W-:Y:S01]  /*1080*/  MUFU.EX2 R52, R37 ;  /* 0x0000002500347308 */ /* 0x0007e20000000800 */
[----:B------:R-:W-:Y:S01]  /*1090*/  FMUL.FTZ R59, R41, -1.4426950216293334961 ;  /* 0xbfb8aa3b293b7820 */ /* 0x000fe20000410000 */
[----:B0-----:R-:W-:Y:S01]  /*10a0*/  FADD.FTZ R12, R12, 1 ;  /* 0x3f8000000c0c7421 */ /* 0x001fe20000010000 */
[----:B------:R-:W-:Y:S01]  /*10b0*/  FMUL.FTZ R49, R33, -1.4426950216293334961 ;  /* 0xbfb8aa3b21317820 */ /* 0x000fe20000410000 */
[----:B------:R0:W4:Y:S01]  /*10c0*/  MUFU.EX2 R54, R43 ;  /* 0x0000002b00367308 */ /* 0x0001220000000800 */
[----:B-1----:R-:W-:Y:S01]  /*10d0*/  FMUL.FTZ R46, R42, -1.4426950216293334961 ;  /* 0xbfb8aa3b2a2e7820 */ /* 0x002fe20000410000 */
[----:B--2---:R-:W-:Y:S01]  /*10e0*/  UIMAD.WIDE.U32 UR12, UR25, UR14, UR12 ;  /* 0x0000000e190c72a5 */ /* 0x004fe2000f8e000c */
[----:B------:R-:W-:Y:S01]  /*10f0*/  HADD2.F32 R101, -RZ, R98.H1_H1 ;  /* 0x30000062ff657230 */ /* 0x000fe20000004100 */
[----:B------:R-:W-:Y:S01]  /*1100*/  MUFU.EX2 R56, R47 ;  /* 0x0000002f00387308 */ /* 0x000fe20000000800 */
[----:B---3--:R-:W-:-:S02]  /*1110*/  HADD2.F32 R37, -RZ, R51.H0_H0 ;  /* 0x20000033ff257230 */ /* 0x008fc40000004100 */
[----:B------:R-:W-:Y:S01]  /*1120*/  FADD.FTZ R55, R55, 1 ;  /* 0x3f80000037377421 */ /* 0x000fe20000010000 */
[----:B------:R-:W-:Y:S01]  /*1130*/  UIMAD UR14, UR25, UR15, UR13 ;  /* 0x0000000f190e72a4 */ /* 0x000fe2000f8e020d */
[----:B------:R-:W-:Y:S01]  /*1140*/  MUFU.EX2 R57, R48 ;  /* 0x0000003000397308 */ /* 0x000fe20000000800 */
[----:B0-----:R-:W-:Y:S02]  /*1150*/  HADD2.F32 R43, -RZ, R51.H1_H1 ;  /* 0x30000033ff2b7230 */ /* 0x001fe40000004100 */
[----:B------:R-:W-:Y:S01]  /*1160*/  FMUL.FTZ R60, R37, -1.4426950216293334961 ;  /* 0xbfb8aa3b253c7820 */ /* 0x000fe20000410000 */
[----:B------:R-:W-:Y:S01]  /*1170*/  ULEA UR13, UP0, UR12, UR28, 0x1 ;  /* 0x0000001c0c0d7291 */ /* 0x000fe2000f8008ff */
[----:B------:R0:W1:Y:S01]  /*1180*/  MUFU.EX2 R70, R46 ;  /* 0x0000002e00467308 */ /* 0x0000620000000800 */
[--C-:B------:R-:W-:Y:S02]  /*1190*/  HADD2.F32 R92, -RZ, R90.reuse.H0_H0 ;  /* 0x2000005aff5c7230 */ /* 0x100fe40000004100 */
[----:B------:R-:W-:Y:S01]  /*11a0*/  FMUL.FTZ R61, R43, -1.4426950216293334961 ;  /* 0xbfb8aa3b2b3d7820 */ /* 0x000fe20000410000 */
[----:B----4-:R-:W-:Y:S01]  /*11b0*/  FADD.FTZ R54, R54, 1 ;  /* 0x3f80000036367421 */ /* 0x010fe20000010000 */
[----:B------:R-:W-:Y:S01]  /*11c0*/  MUFU.RCP R51, R15 ;  /* 0x0000000f00337308 */ /* 0x000fe20000001000 */
[----:B------:R-:W-:Y:S01]  /*11d0*/  ULEA.HI.X UR12, UR12, UR29, UR14, 0x1, UP0 ;  /* 0x0000001d0c0c7291 */ /* 0x000fe200080f0c0e */
[----:B------:R-:W-:Y:S01]  /*11e0*/  HADD2.F32 R93, -RZ, R90.H1_H1 ;  /* 0x3000005aff5d7230 */ /* 0x000fe20000004100 */
[----:B------:R-:W-:Y:S01]  /*11f0*/  UISETP.NE.U32.AND UP0, UPT, UR30, URZ, UPT ;  /* 0x000000ff1e00728c */ /* 0x000fe2000bf05070 */
[----:B------:R-:W-:-:S02]  /*1200*/  HADD2.F32 R104, -RZ, R96.H0_H0 ;  /* 0x20000060ff687230 */ /* 0x000fc40000004100 */
[----:B0-----:R-:W-:Y:S01]  /*1210*/  FADD.FTZ R46, R13, 1 ;  /* 0x3f8000000d2e7421 */ /* 0x001fe20000010000 */
[----:B------:R-:W-:Y:S01]  /*1220*/  HADD2.F32 R105, -RZ, R96.H1_H1 ;  /* 0x30000060ff697230 */ /* 0x000fe20000004100 */
[----:B------:R-:W-:Y:S01]  /*1230*/  UISETP.NE.AND.EX UP0, UPT, UR31, URZ, UPT, UP0 ;  /* 0x000000ff1f00728c */ /* 0x000fe2000bf05300 */
[----:B------:R-:W-:Y:S01]  /*1240*/  MUFU.RCP R48, R14 ;  /* 0x0000000e00307308 */ /* 0x000fe20000001000 */
[--C-:B------:R-:W-:Y:S02]  /*1250*/  HADD2.F32 R102, -RZ, R97.reuse.H0_H0 ;  /* 0x20000061ff667230 */ /* 0x100fe40000004100 */
[----:B-1----:R-:W-:Y:S01]  /*1260*/  FADD.FTZ R70, R70, 1 ;  /* 0x3f80000046467421 */ /* 0x002fe20000010000 */
[----:B------:R-:W-:Y:S02]  /*1270*/  HADD2.F32 R103, -RZ, R97.H1_H1 ;  /* 0x30000061ff677230 */ /* 0x000fe40000004100 */
[----:B------:R-:W-:Y:S02]  /*1280*/  HADD2.F32 R98, -RZ, R99.H0_H0 ;  /* 0x20000063ff627230 */ /* 0x000fe40000004100 */
[----:B------:R-:W-:Y:S01]  /*1290*/  HADD2.F32 R90, -RZ, R91.H0_H0 ;  /* 0x2000005bff5a7230 */ /* 0x000fe20000004100 */
[----:B------:R-:W-:Y:S01]  /*12a0*/  MUFU.RCP R47, R12 ;  /* 0x0000000c002f7308 */ /* 0x000fe20000001000 */
[----:B------:R-:W-:-:S02]  /*12b0*/  HADD2.F32 R99, -RZ, R99.H1_H1 ;  /* 0x30000063ff637230 */ /* 0x000fc40000004100 */
[--C-:B------:R-:W-:Y:S02]  /*12c0*/  HADD2.F32 R96, -RZ, R88.reuse.H0_H0 ;  /* 0x20000058ff607230 */ /* 0x100fe40000004100 */
[----:B------:R-:W-:Y:S02]  /*12d0*/  HADD2.F32 R97, -RZ, R88.H1_H1 ;  /* 0x30000058ff617230 */ /* 0x000fe40000004100 */
[--C-:B------:R-:W-:Y:S01]  /*12e0*/  HADD2.F32 R94, -RZ, R89.reuse.H0_H0 ;  /* 0x20000059ff5e7230 */ /* 0x100fe20000004100 */
[----:B------:R0:W-:Y:S01]  /*12f0*/  MUFU.EX2 R58, R49 ;  /* 0x00000031003a7308 */ /* 0x0001e20000000800 */
[----:B------:R-:W-:Y:S02]  /*1300*/  HADD2.F32 R95, -RZ, R89.H1_H1 ;  /* 0x30000059ff5f7230 */ /* 0x000fe40000004100 */
[----:B------:R-:W-:Y:S01]  /*1310*/  HADD2.F32 R91, -RZ, R91.H1_H1 ;  /* 0x3000005bff5b7230 */ /* 0x000fe20000004100 */
[----:B------:R1:W2:Y:S04]  /*1320*/  MUFU.EX2 R53, R40 ;  /* 0x0000002800357308 */ /* 0x0002a80000000800 */
[----:B------:R-:W-:Y:S01]  /*1330*/  MUFU.EX2 R59, R59 ;  /* 0x0000003b003b7308 */ /* 0x000fe20000000800 */
[----:B0-----:R-:W-:Y:S01]  /*1340*/  FADD.FTZ R49, R52, 1 ;  /* 0x3f80000034317421 */ /* 0x001fe20000010000 */
[----:B------:R-:W-:Y:S01]  /*1350*/  FADD.FTZ R52, R56, 1 ;  /* 0x3f80000038347421 */ /* 0x000fe20000010000 */
[----:B------:R-:W-:Y:S01]  /*1360*/  HADD2.F32 R56, -RZ, R22.H0_H0 ;  /* 0x20000016ff387230 */ /* 0x000fe20000004100 */
[----:B------:R-:W-:Y:S01]  /*1370*/  MUFU.RCP R46, R46 ;  /* 0x0000002e002e7308 */ /* 0x000fe20000001000 */
[----:B-1----:R-:W-:-:S05]  /*1380*/  HADD2.F32 R40, -RZ, R50.H1_H1 ;  /* 0x30000032ff287230 */ /* 0x002fca0000004100 */
[----:B------:R-:W-:Y:S02]  /*1390*/  FMUL.FTZ R50, R40, -1.4426950216293334961 ;  /* 0xbfb8aa3b28327820 */ /* 0x000fe40000410000 */
[----:B------:R0:W-:Y:S08]  /*13a0*/  MUFU.RCP R79, R52 ;  /* 0x00000034004f7308 */ /* 0x0001f00000001000 */
[----:B------:R-:W-:Y:S01]  /*13b0*/  MUFU.RCP R49, R49 ;  /* 0x0000003100317308 */ /* 0x000fe20000001000 */
[----:B0-----:R-:W-:-:S07]  /*13c0*/  HADD2.F32 R52, -RZ, R19.H1_H1 ;  /* 0x30000013ff347230 */ /* 0x001fce0000004100 */
[----:B------:R0:W1:Y:S08]  /*13d0*/  MUFU.RCP R68, R55 ;  /* 0x0000003700447308 */ /* 0x0000700000001000 */
[----:B------:R2:W3:Y:S01]  /*13e0*/  MUFU.EX2 R71, R50 ;  /* 0x0000003200477308 */ /* 0x0004e20000000800 */
[----:B0-----:R-:W-:-:S03]  /*13f0*/  HADD2.F32 R55, -RZ, R21.H1_H1 ;  /* 0x30000015ff377230 */ /* 0x001fc60000004100 */
[----:B------:R0:W4:Y:S04]  /*1400*/  MUFU.EX2 R74, R60 ;  /* 0x0000003c004a7308 */ /* 0x0001280000000800 */
[----:B------:R-:W4:Y:S01]  /*1410*/  MUFU.EX2 R75, R61 ;  /* 0x0000003d004b7308 */ /* 0x000f220000000800 */
[----:B--2---:R-:W-:Y:S01]  /*1420*/  FADD.FTZ R50, R53, 1 ;  /* 0x3f80000035327421 */ /* 0x004fe20000010000 */
[----:B-1----:R-:W-:Y:S02]  /*1430*/  FADD.FTZ R72, -R68, 1 ;  /* 0x3f80000044487421 */ /* 0x002fe40000010100 */
[----:B------:R1:W-:Y:S01]  /*1440*/  MUFU.RCP R67, R54 ;  /* 0x0000003600437308 */ /* 0x0003e20000001000 */
[----:B0-----:R-:W-:Y:S02]  /*1450*/  HADD2.F32 R60, -RZ, R20.H0_H0 ;  /* 0x20000014ff3c7230 */ /* 0x001fe40000004100 */
[----:B------:R-:W-:Y:S01]  /*1460*/  FADD.FTZ R20, R58, 1 ;  /* 0x3f8000003a147421 */ /* 0x000fe20000010000 */
[----:B------:R-:W-:-:S02]  /*1470*/  HADD2.F32 R58, -RZ, R23.H1_H1 ;  /* 0x30000017ff3a7230 */ /* 0x000fc40000004100 */
[----:B---3--:R-:W-:Y:S01]  /*1480*/  FADD.FTZ R73, R71, 1 ;  /* 0x3f80000047497421 */ /* 0x008fe20000010000 */
[C---:B------:R-:W-:Y:S01]  /*1490*/  FFMA.FTZ R72, R39.reuse, R72, 1 ;  /* 0x3f80000027487423 */ /* 0x040fe20000010048 */
[----:B----4-:R-:W-:Y:S01]  /*14a0*/  FADD.FTZ R74, R74, 1 ;  /* 0x3f8000004a4a7421 */ /* 0x010fe20000010000 */
[----:B------:R-:W-:Y:S01]  /*14b0*/  FMUL.FTZ R39, R39, R68 ;  /* 0x0000004427277220 */ /* 0x000fe20000410000 */
[----:B------:R-:W-:Y:S01]  /*14c0*/  MUFU.RCP R50, R50 ;  /* 0x0000003200327308 */ /* 0x000fe20000001000 */
[----:B-1----:R-:W-:Y:S02]  /*14d0*/  HADD2.F32 R54, -RZ, R21.H0_H0 ;  /* 0x20000015ff367230 */ /* 0x002fe40000004100 */
[----:B------:R-:W-:Y:S01]  /*14e0*/  FADD.FTZ R21, -R51, 1 ;  /* 0x3f80000033157421 */ /* 0x000fe20000010100 */
[----:B------:R-:W-:-:S03]  /*14f0*/  FADD.FTZ R75, R75, 1 ;  /* 0x3f8000004b4b7421 */ /* 0x000fc60000010000 */
[C---:B------:R-:W-:Y:S01]  /*1500*/  FFMA.FTZ R21, R44.reuse, R21, 1 ;  /* 0x3f8000002c157423 */ /* 0x040fe20000010015 */
[----:B------:R-:W-:Y:S01]  /*1510*/  FMUL.FTZ R44, R44, R51 ;  /* 0x000000332c2c7220 */ /* 0x000fe20000410000 */
[----:B------:R0:W-:Y:S08]  /*1520*/  MUFU.RCP R78, R20 ;  /* 0x00000014004e7308 */ /* 0x0001f00000001000 */
[----:B------:R-:W1:Y:S01]  /*1530*/  MUFU.RCP R83, R70 ;  /* 0x0000004600537308 */ /* 0x000e620000001000 */
[----:B0-----:R-:W-:-:S04]  /*1540*/  FADD.FTZ R20, -R46, 1 ;  /* 0x3f8000002e147421 */ /* 0x001fc80000010100 */
[----:B------:R-:W-:-:S03]  /*1550*/  FFMA.FTZ R20, R3, R20, 1 ;  /* 0x3f80000003147423 */ /* 0x000fc60000010014 */
[----:B------:R1:W-:Y:S08]  /*1560*/  MUFU.RCP R111, R73 ;  /* 0x00000049006f7308 */ /* 0x0003f00000001000 */
        /* <DEDUP_REMOVED lines=8> */
[----:B------:R-:W-:-:S04]  /*15f0*/  FMUL.FTZ R43, R43, R114 ;  /* 0x000000722b2b7220 */ /* 0x000fc80000410000 */
[----:B------:R-:W-:Y:S01]  /*1600*/  FMUL.FTZ R124, R52, R43 ;  /* 0x0000002b347c7220 */ /* 0x000fe20000410000 */
[----:B-----5:R0:W-:Y:S04]  /*1610*/  STS.128 [R107], R24 ;  /* 0x000000186b007388 */ /* 0x0201e80000000c00 */
[----:B------:R1:W-:Y:S01]  /*1620*/  STS.128 [R107+0x200], R28 ;  /* 0x0002001c6b007388 */ /* 0x0003e20000000c00 */
[----:B------:R-:W-:-:S03]  /*1630*/  NOP ;  /* 0x0000000000007918 */ /* 0x000fc60000000000 */
[----:B------:R-:W2:Y:S01]  /*1640*/  LDS.128 R12, [R106] ;  /* 0x000000006a0c7984 */ /* 0x000ea20000000c00 */
[----:B0-----:R-:W-:Y:S01]  /*1650*/  FADD.FTZ R24, R57, 1 ;  /* 0x3f80000039187421 */ /* 0x001fe20000010000 */
[--C-:B------:R-:W-:Y:S02]  /*1660*/  HADD2.F32 R27, -RZ, R16.reuse.H0_H0 ;  /* 0x20000010ff1b7230 */ /* 0x100fe40000004100 */
[----:B------:R-:W-:Y:S01]  /*1670*/  HADD2.F32 R25, -RZ, R19.H0_H0 ;  /* 0x20000013ff197230 */ /* 0x000fe20000004100 */
[----:B------:R0:W3:Y:S01]  /*1680*/  MUFU.RCP R81, R24 ;  /* 0x0000001800517308 */ /* 0x0000e20000001000 */
[----:B-1----:R-:W-:Y:S02]  /*1690*/  HADD2.F32 R28, -RZ, R16.H1_H1 ;  /* 0x30000010ff1c7230 */ /* 0x002fe40000004100 */
[--C-:B------:R-:W-:Y:S02]  /*16a0*/  HADD2.F32 R29, -RZ, R17.reuse.H0_H0 ;  /* 0x20000011ff1d7230 */ /* 0x100fe40000004100 */
[----:B------:R-:W-:-:S02]  /*16b0*/  HADD2.F32 R30, -RZ, R17.H1_H1 ;  /* 0x30000011ff1e7230 */ /* 0x000fc40000004100 */
[--C-:B------:R-:W-:Y:S02]  /*16c0*/  HADD2.F32 R31, -RZ, R18.reuse.H1_H1 ;  /* 0x30000012ff1f7230 */ /* 0x100fe40000004100 */
[----:B0-----:R-:W-:Y:S02]  /*16d0*/  HADD2.F32 R24, -RZ, R18.H0_H0 ;  /* 0x20000012ff187230 */ /* 0x001fe40000004100 */
[----:B------:R-:W0:Y:S01]  /*16e0*/  LDS.128 R16, [R106+0x10] ;  /* 0x000010006a107984 */ /* 0x000e220000000c00 */
[----:B------:R-:W-:Y:S02]  /*16f0*/  HADD2.F32 R57, -RZ, R22.H1_H1 ;  /* 0x30000016ff397230 */ /* 0x000fe40000004100 */
[----:B------:R-:W-:Y:S01]  /*1700*/  FADD.FTZ R22, R59, 1 ;  /* 0x3f8000003b167421 */ /* 0x000fe20000010000 */
[----:B------:R-:W-:Y:S02]  /*1710*/  HADD2.F32 R26, -RZ, R23.H0_H0 ;  /* 0x20000017ff1a7230 */ /* 0x000fe40000004100 */
[----:B------:R-:W-:Y:S01]  /*1720*/  FADD.FTZ R23, -R49, 1 ;  /* 0x3f80000031177421 */ /* 0x000fe20000010100 */
[----:B------:R1:W4:Y:S03]  /*1730*/  MUFU.RCP R80, R22 ;  /* 0x0000001600507308 */ /* 0x0003260000001000 */
[C---:B------:R-:W-:Y:S01]  /*1740*/  FFMA.FTZ R23, R32.reuse, R23, 1 ;  /* 0x3f80000020177423 */ /* 0x040fe20000010017 */
        /* <DEDUP_REMOVED lines=13> */
[----:B-1----:R-:W-:Y:S01]  /*1820*/  FMUL.FTZ R22, R56, R63 ;  /* 0x0000003f38167220 */ /* 0x002fe20000410000 */
[----:B------:R-:W-:Y:S01]  /*1830*/  FMUL.FTZ R14, R51, R14 ;  /* 0x0000000e330e7220 */ /* 0x000fe20000410000 */
[----:B------:R-:W-:Y:S02]  /*1840*/  HADD2.F32 R69, -RZ, R15.H1_H1 ;  /* 0x3000000fff457230 */ /* 0x000fe40000004100 */
[----:B------:R-:W-:Y:S01]  /*1850*/  FMUL.FTZ R15, R55, R62 ;  /* 0x0000003e370f7220 */ /* 0x000fe20000410000 */
[----:B------:R-:W-:Y:S01]  /*1860*/  FMUL.FTZ R12, R13, R12 ;  /* 0x0000000c0d0c7220 */ /* 0x000fe20000410000 */
[----:B------:R-:W-:Y:S01]  /*1870*/  FMUL.FTZ R21, R14, R21 ;  /* 0x000000150e157220 */ /* 0x000fe20000410000 */
[C---:B------:R-:W-:Y:S01]  /*1880*/  FADD.FTZ R13, -R47.reuse, 1 ;  /* 0x3f8000002f0d7421 */ /* 0x040fe20000010100 */
        /* <DEDUP_REMOVED lines=8> */
[----:B0-----:R-:W-:-:S02]  /*1910*/  HADD2.F32 R82, -RZ, R16.H0_H0 ;  /* 0x20000010ff527230 */ /* 0x001fc40000004100 */
[----:B------:R-:W-:Y:S01]  /*1920*/  FADD.FTZ R15, -R67, 1 ;  /* 0x3f800000430f7421 */ /* 0x000fe20000010100 */
[----:B------:R-:W-:Y:S02]  /*1930*/  HADD2.F32 R84, -RZ, R16.H1_H1 ;  /* 0x30000010ff547230 */ /* 0x000fe40000004100 */
[----:B------:R-:W-:Y:S01]  /*1940*/  FMUL.FTZ R13, R14, R13 ;  /* 0x0000000d0e0d7220 */ /* 0x000fe20000410000 */
[----:B------:R-:W-:Y:S01]  /*1950*/  FMUL.FTZ R14, R22, R23 ;  /* 0x00000017160e7220 */ /* 0x000fe20000410000 */
[----:B------:R-:W-:Y:S01]  /*1960*/  FMUL.FTZ R72, R71, R72 ;  /* 0x0000004847487220 */ /* 0x000fe20000410000 */
[--C-:B------:R-:W-:Y:S02]  /*1970*/  HADD2.F32 R85, -RZ, R17.reuse.H0_H0 ;  /* 0x20000011ff557230 */ /* 0x100fe40000004100 */
[----:B------:R-:W-:Y:S01]  /*1980*/  FFMA.FTZ R23, R34, R15, 1 ;  /* 0x3f80000022177423 */ /* 0x000fe2000001000f */
[----:B------:R-:W-:Y:S02]  /*1990*/  HADD2.F32 R86, -RZ, R17.H1_H1 ;  /* 0x30000011ff567230 */ /* 0x000fe40000004100 */
[----:B------:R-:W-:Y:S01]  /*19a0*/  FADD.FTZ R17, -R79, 1 ;  /* 0x3f8000004f117421 */ /* 0x000fe20000010100 */
[----:B------:R-:W-:-:S02]  /*19b0*/  HADD2.F32 R87, -RZ, R18.H0_H0 ;  /* 0x20000012ff577230 */ /* 0x000fc40000004100 */
[----:B---3--:R-:W-:Y:S01]  /*19c0*/  FADD.FTZ R71, -R81, 1 ;  /* 0x3f80000051477421 */ /* 0x008fe20000010100 */
[----:B------:R-:W-:Y:S02]  /*19d0*/  HADD2.F32 R116, -RZ, R18.H1_H1 ;  /* 0x30000012ff747230 */ /* 0x000fe40000004100 */
[----:B------:R-:W-:Y:S01]  /*19e0*/  FMUL.FTZ R16, R27, R82 ;  /* 0x000000521b107220 */ /* 0x000fe20000410000 */
[----:B------:R-:W-:Y:S01]  /*19f0*/  FMUL.FTZ R18, R28, R84 ;  /* 0x000000541c127220 */ /* 0x000fe20000410000 */
[----:B------:R-:W-:Y:S01]  /*1a00*/  FADD.FTZ R22, -R50, 1 ;  /* 0x3f80000032167421 */ /* 0x000fe20000010100 */
        /* <DEDUP_REMOVED lines=13> */
[----:B------:R-:W-:-:S02]  /*1ae0*/  HADD2.F32 R120, -RZ, R19.H0_H0 ;  /* 0x20000013ff787230 */ /* 0x000fc40000004100 */
[----:B------:R-:W-:Y:S01]  /*1af0*/  FADD.FTZ R18, -R78, 1 ;  /* 0x3f8000004e127421 */ /* 0x000fe20000010100 */
[----:B------:R-:W-:Y:S02]  /*1b00*/  HADD2.F32 R122, -RZ, R19.H1_H1 ;  /* 0x30000013ff7a7230 */ /* 0x000fe40000004100 */
[----:B------:R-:W-:Y:S01]  /*1b10*/  FMUL.FTZ R17, R29, R85 ;  /* 0x000000551d117220 */ /* 0x000fe20000410000 */
[----:B----4-:R-:W-:Y:S01]  /*1b20*/  FADD.FTZ R22, -R80, 1 ;  /* 0x3f80000050167421 */ /* 0x010fe20000010100 */
[----:B------:R-:W-:Y:S01]  /*1b30*/  FMUL.FTZ R19, R30, R86 ;  /* 0x000000561e137220 */ /* 0x000fe20000410000 */
[----:B------:R-:W-:Y:S01]  /*1b40*/  FMUL.FTZ R70, R24, R87 ;  /* 0x0000005718467220 */ /* 0x000fe20000410000 */
[----:B------:R-:W-:Y:S01]  /*1b50*/  FFMA.FTZ R18, R33, R18, 1 ;  /* 0x3f80000021127423 */ /* 0x000fe20000010012 */
        /* <DEDUP_REMOVED lines=19> */
[----:B------:R-:W-:Y:S01]  /*1c90*/  F2FP.F16.F32.PACK_AB R12, R21, R12 ;  /* 0x0000000c150c723e */ /* 0x000fe200000000ff */
[--C-:B------:R-:W-:Y:S01]  /*1ca0*/  HADD2.F32 R74, -RZ, R6.reuse.H0_H0 ;  /* 0x20000006ff4a7230 */ /* 0x100fe20000004100 */
[----:B------:R-:W-:Y:S01]  /*1cb0*/  F2FP.F16.F32.PACK_AB R13, R20, R13 ;  /* 0x0000000d140d723e */ /* 0x000fe200000000ff */
[----:B------:R-:W-:Y:S01]  /*1cc0*/  HADD2.F32 R75, -RZ, R6.H1_H1 ;  /* 0x30000006ff4b7230 */ /* 0x000fe20000004100 */
        /* <DEDUP_REMOVED lines=9> */
[----:B------:R-:W-:Y:S01]  /*1d60*/  HADD2.F32 R76, -RZ, R7.H0_H0 ;  /* 0x20000007ff4c7230 */ /* 0x000fe20000004100 */
[----:B------:R-:W-:Y:S01]  /*1d70*/  MOV R2, UR13 ;  /* 0x0000000d00027c02 */ /* 0x000fe20008000f00 */
[----:B------:R-:W-:Y:S01]  /*1d80*/  HADD2.F32 R71, -RZ, R8.H1_H1 ;  /* 0x30000008ff477230 */ /* 0x000fe20000004100 */
[----:B------:R-:W-:Y:S01]  /*1d90*/  MOV R3, UR12 ;  /* 0x0000000c00037c02 */ /* 0x000fe20008000f00 */
[----:B------:R-:W-:-:S02]  /*1da0*/  HADD2.F32 R72, -RZ, R9.H0_H0 ;  /* 0x20000009ff487230 */ /* 0x000fc40000004100 */
[----:B------:R-:W-:Y:S01]  /*1db0*/  FMUL.FTZ R45, R45, R48 ;  /* 0x000000302d2d7220 */ /* 0x000fe20000410000 */
[----:B------:R-:W-:Y:S02]  /*1dc0*/  HADD2.F32 R73, -RZ, R9.H1_H1 ;  /* 0x30000009ff497230 */ /* 0x000fe40000004100 */
[----:B------:R-:W-:Y:S01]  /*1dd0*/  FMUL.FTZ R35, R35, R50 ;  /* 0x0000003223237220 */ /* 0x000fe20000410000 */
[----:B------:R-:W-:-:S04]  /*1de0*/  IMAD.WIDE.U32 R2, R0, 0x10, R2 ;  /* 0x0000001000027825 */ /* 0x000fc800078e0002 */
        /* <DEDUP_REMOVED lines=9> */
[----:B------:R0:W-:Y:S01]  /*1e80*/  STS.128 [R106], R12 ;  /* 0x0000000c6a007388 */ /* 0x0001e20000000c00 */
[----:B------:R-:W-:Y:S01]  /*1e90*/  FMUL.FTZ R68, R55, R46 ;  /* 0x0000002e37447220 */ /* 0x000fe20000410000 */
[----:B------:R-:W-:Y:S01]  /*1ea0*/  FMUL.FTZ R79, R56, R32 ;  /* 0x00000020384f7220 */ /* 0x000fe20000410000 */
[----:B------:R-:W-:Y:S01]  /*1eb0*/  FMUL.FTZ R78, R57, R35 ;  /* 0x00000023394e7220 */ /* 0x000fe20000410000 */
[----:B------:R1:W-:Y:S01]  /*1ec0*/  STS.128 [R106+0x10], R16 ;  /* 0x000010106a007388 */ /* 0x0003e20000000c00 */
[----:B------:R-:W-:-:S03]  /*1ed0*/  NOP ;  /* 0x0000000000007918 */ /* 0x000fc60000000000 */
[----:B------:R-:W2:Y:S01]  /*1ee0*/  LDS.128 R20, [R107] ;  /* 0x000000006b147984 */ /* 0x000ea20000000c00 */
[----:B------:R-:W-:Y:S01]  /*1ef0*/  FMUL.FTZ R81, R26, R34 ;  /* 0x000000221a517220 */ /* 0x000fe20000410000 */
[----:B------:R-:W-:Y:S01]  /*1f00*/  FMUL.FTZ R80, R58, R39 ;  /* 0x000000273a507220 */ /* 0x000fe20000410000 */
[----:B------:R-:W-:Y:S01]  /*1f10*/  FMUL.FTZ R111, R29, R8 ;  /* 0x000000081d6f7220 */ /* 0x000fe20000410000 */
[----:B------:R-:W-:Y:S01]  /*1f20*/  FMUL.FTZ R114, R30, R41 ;  /* 0x000000291e727220 */ /* 0x000fe20000410000 */
[--C-:B0-----:R-:W-:Y:S02]  /*1f30*/  HADD2.F32 R12, -RZ, R10.reuse.H0_H0 ;  /* 0x2000000aff0c7230 */ /* 0x101fe40000004100 */
[----:B------:R-:W-:Y:S01]  /*1f40*/  FMUL.FTZ R118, R31, R40 ;  /* 0x000000281f767220 */ /* 0x000fe20000410000 */
[----:B------:R-:W-:Y:S02]  /*1f50*/  HADD2.F32 R13, -RZ, R10.H1_H1 ;  /* 0x3000000aff0d7230 */ /* 0x000fe40000004100 */
[----:B------:R-:W-:Y:S01]  /*1f60*/  FMUL.FTZ R10, R37, R110 ;  /* 0x0000006e250a7220 */ /* 0x000fe20000410000 */
[----:B-1----:R-:W-:-:S02]  /*1f70*/  HADD2.F32 R16, -RZ, R4.H0_H0 ;  /* 0x20000004ff107230 */ /* 0x002fc40000004100 */
[----:B------:R-:W-:Y:S01]  /*1f80*/  FMUL.FTZ R110, R28, R9 ;  /* 0x000000091c6e7220 */ /* 0x000fe20000410000 */
[----:B------:R-:W-:Y:S02]  /*1f90*/  HADD2.F32 R17, -RZ, R4.H1_H1 ;  /* 0x30000004ff117230 */ /* 0x000fe40000004100 */
[----:B------:R-:W-:Y:S01]  /*1fa0*/  FMUL.FTZ R121, R25, R10 ;  /* 0x0000000a19797220 */ /* 0x000fe20000410000 */
[--C-:B------:R-:W-:Y:S02]  /*1fb0*/  HADD2.F32 R18, -RZ, R5.reuse.H0_H0 ;  /* 0x20000005ff127230 */ /* 0x100fe40000004100 */
[----:B------:R-:W-:Y:S02]  /*1fc0*/  HADD2.F32 R19, -RZ, R5.H1_H1 ;  /* 0x30000005ff137230 */ /* 0x000fe40000004100 */
[----:B------:R-:W0:Y:S01]  /*1fd0*/  LDS.128 R4, [R107+0x200] ;  /* 0x000200006b047984 */ /* 0x000e220000000c00 */
[--C-:B------:R-:W-:Y:S02]  /*1fe0*/  HADD2.F32 R14, -RZ, R11.reuse.H0_H0 ;  /* 0x2000000bff0e7230 */ /* 0x100fe40000004100 */
[----:B------:R-:W-:-:S02]  /*1ff0*/  HADD2.F32 R15, -RZ, R11.H1_H1 ;  /* 0x3000000bff0f7230 */ /* 0x000fc40000004100 */
[----:B------:R-:W-:Y:S01]  /*2000*/  FMUL.FTZ R11, R42, R83 ;  /* 0x000000532a0b7220 */ /* 0x000fe20000410000 */
[----:B------:R-:W-:-:S03]  /*2010*/  FMUL.FTZ R83, R27, R38 ;  /* 0x000000261b537220 */ /* 0x000fc60000410000 */
[----:B------:R-:W-:Y:S01]  /*2020*/  FMUL.FTZ R119, R24, R11 ;  /* 0x0000000b18777220 */ /* 0x000fe20000410000 */
[----:B--2---:R1:W-:Y:S04]  /*2030*/  STG.E.128 desc[UR26][R2.64], R20 ;  /* 0x0000001402007986 */ /* 0x0043e8000c101d1a */
[----:B0-----:R1:W-:Y:S01]  /*2040*/  STG.E.128 desc[UR26][R2.64+0x200], R4 ;  /* 0x0002000402007986 */ /* 0x0013e2000c101d1a */
[----:B------:R-:W-:Y:S05]  /*2050*/  BRA.U !UP0, `(.L_x_3882) ;  /* 0x0000000108a87547 */ /* 0x000fea000b800000 */
[----:B------:R-:W-:Y:S01]  /*2060*/  BAR.SYNC.DEFER_BLOCKING 0x0 ;  /* 0x0000000000007b1d */ /* 0x000fe20000010000 */
        /* <DEDUP_REMOVED lines=30> */
[----:B------:R-:W-:-:S03]  /*2250*/  UIMAD UR9, UR32, UR13, UR9 ;  /* 0x0000000d200972a4 */ /* 0x000fc6000f8e0209 */
        /* <DEDUP_REMOVED lines=10> */
.L_x_3882:
[----:B------:R-:W-:Y:S01]  /*2300*/  FFMA.FTZ R117, R60, R104, R117 ;  /* 0x000000683c757223 */ /* 0x000fe20000010075 */
[----:B------:R-:W2:Y:S01]  /*2310*/  LDCU UR8, c[0x0][0x38c] ;  /* 0x00007180ff0877ac */ /* 0x000ea20008000800 */
[----:B------:R-:W-:Y:S01]  /*2320*/  FADD.FTZ R39, R18, UR7 ;  /* 0x0000000712277e21 */ /* 0x000fe20008010000 */
[----:B------:R-:W-:Y:S01]  /*2330*/  FADD.FTZ R38, R19, UR7 ;  /* 0x0000000713267e21 */ /* 0x000fe20008010000 */
[----:B------:R-:W-:Y:S01]  /*2340*/  FFMA.FTZ R0, R64, R105, R117 ;  /* 0x0000006940007223 */ /* 0x000fe20000010075 */
[----:B------:R-:W-:Y:S02]  /*2350*/  CS2R R88, SRZ ;  /* 0x0000000000587805 */ /* 0x000fe4000001ff00 */
[----:B------:R-:W-:Y:S02]  /*2360*/  CS2R R86, SRZ ;  /* 0x0000000000567805 */ /* 0x000fe4000001ff00 */
[----:B------:R-:W-:Y:S01]  /*2370*/  CS2R R84, SRZ ;  /* 0x0000000000547805 */ /* 0x000fe2000001ff00 */
[----:B01----:R-:W-:Y:S01]  /*2380*/  FFMA.FTZ R3, R67, R102, R0 ;  /* 0x0000006643037223 */ /* 0x003fe20000010000 */
[----:B------:R-:W-:-:S02]  /*2390*/  CS2R R58, SRZ ;  /* 0x00000000003a7805 */ /* 0x000fc4000001ff00 */
[----:B------:R-:W-:Y:S02]  /*23a0*/  CS2R R56, SRZ ;  /* 0x0000000000387805 */ /* 0x000fe4000001ff00 */
[----:B------:R-:W-:Y:S01]  /*23b0*/  CS2R R54, SRZ ;  /* 0x0000000000367805 */ /* 0x000fe2000001ff00 */
[----:B------:R-:W-:Y:S01]  /*23c0*/  FFMA.FTZ R0, R68, R103, R3 ;  /* 0x0000006744007223 */ /* 0x000fe20000010003 */
[----:B------:R-:W-:Y:S02]  /*23d0*/  CS2R R52, SRZ ;  /* 0x0000000000347805 */ /* 0x000fe4000001ff00 */
[----:B------:R-:W-:Y:S01]  /*23e0*/  CS2R R50, SRZ ;  /* 0x0000000000327805 */ /* 0x000fe2000001ff00 */
[----:B------:R-:W-:Y:S01]  /*23f0*/  FADD.FTZ R49, R70, UR7 ;  /* 0x0000000746317e21 */ /* 0x000fe20008010000 */
[----:B------:R-:W-:Y:S01]  /*2400*/  FFMA.FTZ R3, R79, R100, R0 ;  /* 0x000000644f037223 */ /* 0x000fe20000010000 */
[----:B------:R-:W-:Y:S01]  /*2410*/  FADD.FTZ R48, R71, UR7 ;  /* 0x0000000747307e21 */ /* 0x000fe20008010000 */
[----:B------:R-:W-:Y:S01]  /*2420*/  FADD.FTZ R47, R72, UR7 ;  /* 0x00000007482f7e21 */ /* 0x000fe20008010000 */
[----:B--2---:R-:W-:Y:S01]  /*2430*/  UISETP.GE.AND UP0, UPT, UR8, 0x1, UPT ;  /* 0x000000010800788c */ /* 0x004fe2000bf06270 */
[----:B------:R-:W-:Y:S01]  /*2440*/  FFMA.FTZ R0, R78, R101, R3 ;  /* 0x000000654e007223 */ /* 0x000fe20000010003 */
[----:B------:R-:W-:Y:S01]  /*2450*/  FADD.FTZ R46, R73, UR7 ;  /* 0x00000007492e7e21 */ /* 0x000fe20008010000 */
[----:B------:R-:W-:Y:S01]  /*2460*/  FADD.FTZ R45, R12, UR7 ;  /* 0x000000070c2d7e21 */ /* 0x000fe20008010000 */
[----:B------:R-:W-:Y:S01]  /*2470*/  FADD.FTZ R44, R13, UR7 ;  /* 0x000000070d2c7e21 */ /* 0x000fe20008010000 */
        /* <DEDUP_REMOVED lines=30> */
[C---:B------:R-:W-:Y:S01]  /*2660*/  FMUL.FTZ R19, R121.reuse, UR6 ;  /* 0x0000000679137c20 */ /* 0x040fe20008410000 */
[----:B------:R-:W-:Y:S01]  /*2670*/  FMUL.FTZ R18, R124, UR6 ;  /* 0x000000067c127c20 */ /* 0x000fe20008410000 */
[----:B------:R-:W-:-:S04]  /*2680*/  FFMA.FTZ R117, R121, R90, R0 ;  /* 0x0000005a79757223 */ /* 0x000fc80000010000 */
[----:B------:R-:W-:Y:S01]  /*2690*/  FFMA.FTZ R117, R124, R91, R117 ;  /* 0x0000005b7c757223 */ /* 0x000fe20000010075 */
[----:B------:R-:W-:Y:S06]  /*26a0*/  BAR.SYNC.DEFER_BLOCKING 0x0 ;  /* 0x0000000000007b1d */ /* 0x000fec0000010000 */
[----:B------:R-:W-:Y:S05]  /*26b0*/  BRA.U !UP0, `(.L_x_3883) ;  /* 0x0000008908687547 */ /* 0x000fea000b800000 */
[----:B------:R-:W0:Y:S01]  /*26c0*/  LDC R14, c[0x0][0x388] ;  /* 0x0000e200ff0e7b82 */ /* 0x000e220000000800 */
        /* <DEDUP_REMOVED lines=20> */
[----:B------:R-:W1:Y:S01]  /*2810*/  LDCU UR42, c[0x0][0x394] ;  /* 0x00007280ff2a77ac */ /* 0x000e620008000800 */
[----:B------:R-:W2:Y:S01]  /*2820*/  LDCU UR43, c[0x0][0x38c] ;  /* 0x00007180ff2b77ac */ /* 0x000ea20008000800 */
[----:B------:R-:W3:Y:S01]  /*2830*/  LDCU.64 UR34, c[0x0][0x3e0] ;  /* 0x00007c00ff2277ac */ /* 0x000ee20008000a00 */
[----:B------:R-:W4:Y:S01]  /*2840*/  LDCU.64 UR36, c[0x0][0x3c0] ;  /* 0x00007800ff2477ac */ /* 0x000f220008000a00 */
[----:B------:R-:W0:Y:S01]  /*2850*/  LDCU.64 UR38, c[0x0][0x3b8] ;  /* 0x00007700ff2677ac */ /* 0x000e220008000a00 */
[----:B------:R-:W0:Y:S01]  /*2860*/  LDCU.64 UR40, c[0x0][0x4f0] ;  /* 0x00009e00ff2877ac */ /* 0x000e220008000a00 */
[----:B------:R-:W0:Y:S01]  /*2870*/  LDCU.128 UR28, c[0x0][0x3a0] ;  /* 0x00007400ff1c77ac */ /* 0x000e220008000c00 */
[----:B------:R-:W0:Y:S01]  /*2880*/  LDCU.128 UR12, c[0x0][0x440] ;  /* 0x00008800ff0c77ac */ /* 0x000e220008000c00 */
[----:B------:R-:W-:-:S05]  /*2890*/  UMOV UR8, URZ ;  /* 0x000000ff00087c82 */ /* 0x000fca0008000000 */
.L_x_3982:
        /* <DEDUP_REMOVED lines=9> */
[----:B---3--:R-:W-:Y:S01]  /*2930*/  UIMAD.WIDE.U32 UR32, UR8, UR34, URZ ;  /* 0x00000022082072a5 */ /* 0x008fe2000f8e00ff */
        /* <DEDUP_REMOVED lines=10> */
[----:B------:R-:W3:Y:S04]  /*29e0*/  LDG.E.128 R72, desc[UR26][R80.64+0x600] ;  /* 0x0006001a50487981 */ /* 0x000ee8000c1e1d00 */
[----:B--2---:R-:W2:Y:S04]  /*29f0*/  LDG.E.128 R68, desc[UR26][R80.64+0x400] ;  /* 0x0004001a50447981 */ /* 0x004ea8000c1e1d00 */
[----:B------:R-:W2:Y:S04]  /*2a00*/  LDG.E.128 R60, desc[UR26][R80.64] ;  /* 0x0000001a503c7981 */ /* 0x000ea8000c1e1d00 */
[----:B-1--4-:R0:W2:Y:S01]  /*2a10*/  LDG.E.128 R64, desc[UR26][R80.64+0x200] ;  /* 0x0002001a50407981 */ /* 0x0120a2000c1e1d00 */
[----:B------:R-:W-:-:S04]  /*2a20*/  UIMAD.WIDE.U32 UR32, UR25, UR38, URZ ;  /* 0x00000026192072a5 */ /* 0x000fc8000f8e00ff */
[----:B------:R-:W-:-:S04]  /*2a30*/  UIMAD UR33, UR25, UR39, UR33 ;  /* 0x00000027192172a4 */ /* 0x000fc8000f8e0221 */
[----:B----4-:R-:W-:-:S04]  /*2a40*/  UIMAD.WIDE.U32 UR32, UR8, UR36, UR32 ;  /* 0x00000024082072a5 */ /* 0x010fc8000f8e0020 */
[----:B------:R-:W-:Y:S02]  /*2a50*/  UIMAD UR9, UR8, UR37, UR33 ;  /* 0x00000025080972a4 */ /* 0x000fe4000f8e0221 */
[----:B------:R-:W-:-:S04]  /*2a60*/  ULEA UR33, UP0, UR32, UR14, 0x3 ;  /* 0x0000000e20217291 */ /* 0x000fc8000f8018ff */
[----:B------:R-:W-:Y:S02]  /*2a70*/  ULEA.HI.X UR32, UR32, UR15, UR9, 0x3, UP0 ;  /* 0x0000000f20207291 */ /* 0x000fe400080f1c09 */
[----:B------:R-:W-:-:S04]  /*2a80*/  MOV R76, UR33 ;  /* 0x00000021004c7c02 */ /* 0x000fc80008000f00 */
[----:B------:R-:W-:-:S06]  /*2a90*/  MOV R77, UR32 ;  /* 0x00000020004d7c02 */ /* 0x000fcc0008000f00 */
[----:B------:R-:W4:Y:S01]  /*2aa0*/  LDG.E.64 R76, desc[UR26][R76.64] ;  /* 0x0000001a4c4c7981 */ /* 0x000f22000c1e1b00 */
[----:B------:R-:W-:-:S04]  /*2ab0*/  USHF.L.U32 UR47, UR16, 0x8, URZ ;  /* 0x00000008102f7899 */ /* 0x000fc800080006ff */
[----:B------:R-:W-:-:S04]  /*2ac0*/  UIADD3 UR9, UPT, UPT, UR47, -0x100, URZ ;  /* 0xffffff002f097890 */ /* 0x000fc8000fffe0ff */
[----:B------:R-:W-:-:S04]  /*2ad0*/  ULOP3.LUT UR9, UR9, 0x100, URZ, 0xc0, !UPT ;  /* 0x0000010009097892 */ /* 0x000fc8000f8ec0ff */
[----:B------:R-:W-:Y:S01]  /*2ae0*/  UIADD3 UR9, UPT, UPT, UR9, UR8, URZ ;  /* 0x0000000809097290 */ /* 0x000fe2000fffe0ff */
[----:B------:R-:W-:Y:S02]  /*2af0*/  IADD3 R121, PT, PT, R113, 0x200, RZ ;  /* 0x0000020071797810 */ /* 0x000fe40007ffe0ff */
[C---:B------:R-:W-:Y:S01]  /*2b00*/  ISETP.NE.AND P0, PT, R114.reuse, RZ, PT ;  /* 0x000000ff7200720c */ /* 0x040fe20003f05270 */
[----:B------:R-:W1:Y:S01]  /*2b10*/  S2UR UR32, SR_CgaCtaId ;  /* 0x00000000002079c3 */ /* 0x000e620000008800 */
        /* <DEDUP_REMOVED lines=29> */
[----:B------:R0:W1:Y:S02]  /*2cf0*/  MUFU.COS R138, R80 ;  /* 0x00000050008a7308 */ /* 0x0000640000000000 */
[----:B0-----:R-:W-:Y:S01]  /*2d00*/  FMUL.RZ R80, R79, 0.15915493667125701904 ;  /* 0x3e22f9834f507820 */ /* 0x001fe2000040c000 */
[----:B------:R-:W-:-:S05]  /*2d10*/  FMUL.FTZ R79, R39, UR33 ;  /* 0x00000021274f7c20 */ /* 0x000fca0008410000 */
[----:B------:R-:W-:Y:S08]  /*2d20*/  MUFU.SIN R124, R81 ;  /* 0x00000051007c7308 */ /* 0x000ff00000000400 */
[----:B------:R0:W4:Y:S01]  /*2d30*/  MUFU.COS R136, R81 ;  /* 0x0000005100887308 */ /* 0x0001220000000000 */
[----:B------:R-:W-:Y:S01]  /*2d40*/  R2UR UR44, R78 ;  /* 0x000000004e2c72ca */ /* 0x000fe200000e0000 */
[----:B0-----:R-:W-:Y:S01]  /*2d50*/  FMUL.RZ R81, R79, 0.15915493667125701904 ;  /* 0x3e22f9834f517820 */ /* 0x001fe2000040c000 */
[----:B------:R-:W-:-:S05]  /*2d60*/  FMUL.FTZ R79, R38, UR33 ;  /* 0x00000021264f7c20 */ /* 0x000fca0008410000 */
[----:B------:R-:W-:Y:S08]  /*2d70*/  MUFU.SIN R126, R82 ;  /* 0x00000052007e7308 */ /* 0x000ff00000000400 */
[----:B------:R0:W4:Y:S02]  /*2d80*/  MUFU.COS R134, R82 ;  /* 0x0000005200867308 */ /* 0x0001240000000000 */
        /* <DEDUP_REMOVED lines=8> */
[----:B------:R0:W-:Y:S02]  /*2e10*/  MUFU.COS R130, R80 ;  /* 0x0000005000827308 */ /* 0x0001e40000000000 */
[----:B0-----:R-:W-:Y:S01]  /*2e20*/  FMUL.RZ R80, R79, 0.15915493667125701904 ;  /* 0x3e22f9834f507820 */ /* 0x001fe2000040c000 */
[----:B------:R-:W-:-:S05]  /*2e30*/  FMUL.FTZ R79, R35, UR33 ;  /* 0x00000021234f7c20 */ /* 0x000fca0008410000 */
[----:B------:R-:W-:Y:S01]  /*2e40*/  MUFU.SIN R147, R82 ;  /* 0x0000005200937308 */ /* 0x000fe20000000400 */
[----:B------:R-:W-:-:S07]  /*2e50*/  FMUL.RZ R79, R79, 0.15915493667125701904 ;  /* 0x3e22f9834f4f7820 */ /* 0x000fce000040c000 */
[----:B------:R0:W4:Y:S02]  /*2e60*/  MUFU.COS R149, R82 ;  /* 0x0000005200957308 */ /* 0x0001240000000000 */
[----:B0-----:R-:W-:Y:S01]  /*2e70*/  FMUL.RZ R82, R78, 0.15915493667125701904 ;  /* 0x3e22f9834e527820 */ /* 0x001fe2000040c000 */
[----:B------:R-:W-:-:S05]  /*2e80*/  MOV R78, UR44 ;  /* 0x0000002c004e7c02 */ /* 0x000fca0008000f00 */
[----:B------:R-:W-:Y:S01]  /*2e90*/  MUFU.SIN R158, R79 ;  /* 0x0000004f009e7308 */ /* 0x000fe20000000400 */
[----:B------:R-:W-:-:S07]  /*2ea0*/  FMUL.FTZ R78, R78, 1.4426950216293334961 ;  /* 0x3fb8aa3b4e4e7820 */ /* 0x000fce0000410000 */
[----:B------:R0:W-:Y:S02]  /*2eb0*/  MUFU.COS R160, R79 ;  /* 0x0000004f00a07308 */ /* 0x0001e40000000000 */
[----:B0-----:R-:W-:-:S06]  /*2ec0*/  SHF.L.U32 R79, R114, 0x5, RZ ;  /* 0x00000005724f7819 */ /* 0x001fcc00000006ff */
[----:B------:R-:W-:Y:S08]  /*2ed0*/  MUFU.SIN R151, R80 ;  /* 0x0000005000977308 */ /* 0x000ff00000000400 */
[----:B------:R0:W-:Y:S02]  /*2ee0*/  MUFU.COS R153, R80 ;  /* 0x0000005000997308 */ /* 0x0001e40000000000 */
[----:B0-----:R-:W-:Y:S01]  /*2ef0*/  LOP3.LUT R80, R79, 0x7c00, RZ, 0xc0, !PT ;  /* 0x00007c004f507812 */ /* 0x001fe200078ec0ff */
[----:B------:R-:W-:-:S05]  /*2f00*/  FMUL.FTZ R79, R45, R78 ;  /* 0x0000004e2d4f7220 */ /* 0x000fca0000410000 */
[----:B------:R-:W-:Y:S01]  /*2f10*/  MUFU.SIN R155, R82 ;  /* 0x00000052009b7308 */ /* 0x000fe20000000400 */
[----:B------:R-:W-:-:S07]  /*2f20*/  IADD3 R80, PT, PT, R107, R80, RZ ;  /* 0x000000506b507210 */ /* 0x000fce0007ffe0ff */
[----:B------:R0:W5:Y:S04]  /*2f30*/  MUFU.EX2 R139, R79 ;  /* 0x0000004f008b7308 */ /* 0x0001680000000800 */
[----:B------:R3:W-:Y:S01]  /*2f40*/  MUFU.COS R157, R82 ;  /* 0x00000052009d7308 */ /* 0x0007e20000000000 */
[----:B0-----:R-:W-:Y:S02]  /*2f50*/  LOP3.LUT R79, R114, 0x3e0, RZ, 0xc0, !PT ;  /* 0x000003e0724f7812 */ /* 0x001fe400078ec0ff */
[----:B---3--:R-:W-:Y:S02]  /*2f60*/  MOV R82, UR9 ;  /* 0x0000000900527c02 */ /* 0x008fe40008000f00 */
[----:B------:R-:W-:Y:S01]  /*2f70*/  IADD3 R79, PT, PT, R79, R108, RZ ;  /* 0x0000006c4f4f7210 */ /* 0x000fe20007ffe0ff */
[-C--:B------:R-:W-:Y:S01]  /*2f80*/  FMUL.FTZ R119, R44, R78.reuse ;  /* 0x0000004e2c777220 */ /* 0x080fe20000410000 */
[----:B------:R-:W-:Y:S01]  /*2f90*/  SEL R82, R82, R121, !P0 ;  /* 0x0000007952527207 */ /* 0x000fe20004000000 */
[-C--:B------:R-:W-:Y:S01]  /*2fa0*/  FMUL.FTZ R121, R43, R78.reuse ;  /* 0x0000004e2b797220 */ /* 0x080fe20000410000 */
[-C--:B------:R-:W-:Y:S01]  /*2fb0*/  FMUL.FTZ R123, R42, R78.reuse ;  /* 0x0000004e2a7b7220 */ /* 0x080fe20000410000 */
[----:B------:R0:W-:Y:S01]  /*2fc0*/  STS.128 [R80+0x600], R72 ;  /* 0x0006004850007388 */ /* 0x0001e20000000c00 */
[----:B------:R-:W-:Y:S01]  /*2fd0*/  FMUL.FTZ R125, R41, R78 ;  /* 0x0000004e297d7220 */ /* 0x000fe20000410000 */
[----:B------:R-:W-:Y:S01]  /*2fe0*/  LEA R79, R79, R106, 0x5 ;  /* 0x0000006a4f4f7211 */ /* 0x000fe200078e28ff */
[----:B------:R-:W-:Y:S01]  /*2ff0*/  MUFU.SIN R150, R81 ;  /* 0x0000005100967308 */ /* 0x000fe20000000400 */
[----:B--2---:R2:W-:Y:S04]  /*3000*/  STS.128 [R80+0x400], R68 ;  /* 0x0004004450007388 */ /* 0x0045e80000000c00 */
[----:B------:R-:W-:Y:S03]  /*3010*/  STS.128 [R80], R60 ;  /* 0x0000003c50007388 */ /* 0x000fe60000000c00 */
[----:B------:R3:W-:Y:S01]  /*3020*/  MUFU.COS R152, R81 ;  /* 0x0000005100987308 */ /* 0x0007e20000000000 */
[----:B------:R1:W-:Y:S01]  /*3030*/  STS.128 [R80+0x200], R64 ;  /* 0x0002004050007388 */ /* 0x0003e20000000c00 */
[----:B------:R-:W-:Y:S01]  /*3040*/  NOP ;  /* 0x0000000000007918 */ /* 0x000fe20000000000 */
[----:B0-----:R-:W-:-:S05]  /*3050*/  FMUL.FTZ R75, R35, R78 ;  /* 0x0000004e234b7220 */ /* 0x001fca0000410000 */
[----:B------:R-:W-:Y:S01]  /*3060*/  MUFU.SIN R154, R83 ;  /* 0x00000053009a7308 */ /* 0x000fe20000000400 */
[-C--:B--2---:R-:W-:Y:S01]  /*3070*/  FMUL.FTZ R68, R38, R78.reuse ;  /* 0x0000004e26447220 */ /* 0x084fe20000410000 */
[-C--:B------:R-:W-:Y:S01]  /*3080*/  FMUL.FTZ R69, R37, R78.reuse ;  /* 0x0000004e25457220 */ /* 0x080fe20000410000 */
[-C--:B------:R-:W-:Y:S01]  /*3090*/  FMUL.FTZ R70, R36, R78.reuse ;  /* 0x0000004e24467220 */ /* 0x080fe20000410000 */
[-C--:B---3--:R-:W-:Y:S01]  /*30a0*/  FMUL.FTZ R81, R48, R78.reuse ;  /* 0x0000004e30517220 */ /* 0x088fe20000410000 */
[----:B------:R-:W0:Y:S03]  /*30b0*/  LDS.128 R60, [R79] ;  /* 0x000000004f3c7984 */ /* 0x000e260000000c00 */
[----:B------:R2:W3:Y:S08]  /*30c0*/  MUFU.COS R156, R83 ;  /* 0x00000053009c7308 */ /* 0x0004f00000000000 */
[----:B------:R-:W4:Y:S04]  /*30d0*/  MUFU.EX2 R119, R119 ;  /* 0x0000007700777308 */ /* 0x000f280000000800 */
[----:B------:R-:W3:Y:S04]  /*30e0*/  MUFU.EX2 R121, R121 ;  /* 0x0000007900797308 */ /* 0x000ee80000000800 */
[----:B------:R-:W3:Y:S04]  /*30f0*/  MUFU.EX2 R123, R123 ;  /* 0x0000007b007b7308 */ /* 0x000ee80000000800 */
[----:B------:R-:W0:Y:S04]  /*3100*/  MUFU.EX2 R125, R125 ;  /* 0x0000007d007d7308 */ /* 0x000e280000000800 */
[----:B------:R-:W0:Y:S04]  /*3110*/  MUFU.EX2 R72, R68 ;  /* 0x0000004400487308 */ /* 0x000e280000000800 */
[----:B------:R-:W0:Y:S04]  /*3120*/  MUFU.EX2 R73, R69 ;  /* 0x0000004500497308 */ /* 0x000e280000000800 */
[----:B------:R-:W0:Y:S04]  /*3130*/  MUFU.EX2 R74, R70 ;  /* 0x00000046004a7308 */ /* 0x000e280000000800 */
[----:B------:R-:W0:Y:S04]  /*3140*/  MUFU.EX2 R75, R75 ;  /* 0x0000004b004b7308 */ /* 0x000e280000000800 */
[----:B------:R-:W0:Y:S01]  /*3150*/  MUFU.EX2 R81, R81 ;  /* 0x0000005100517308 */ /* 0x000e220000000800 */
[-C--:B--2---:R-:W-:Y:S01]  /*3160*/  FMUL.FTZ R83, R47, R78.reuse ;  /* 0x0000004e2f537220 */ /* 0x084fe20000410000 */
[-C--:B------:R-:W-:Y:S01]  /*3170*/  FMUL.FTZ R111, R46, R78.reuse ;  /* 0x0000004e2e6f7220 */ /* 0x080fe20000410000 */
[-C--:B-1----:R-:W-:Y:S01]  /*3180*/  FMUL.FTZ R64, R39, R78.reuse ;  /* 0x0000004e27407220 */ /* 0x082fe20000410000 */
[----:B------:R-:W-:Y:S01]  /*3190*/  FMUL.FTZ R80, R34, R78 ;  /* 0x0000004e22507220 */ /* 0x000fe20000410000 */
[C---:B-----5:R-:W-:Y:S01]  /*31a0*/  FMUL.FTZ R140, R139.reuse, R140 ;  /* 0x0000008c8b8c7220 */ /* 0x060fe20000410000 */
[----:B------:R-:W-:Y:S01]  /*31b0*/  FMUL.FTZ R139, R139, R120 ;  /* 0x000000788b8b7220 */ /* 0x000fe20000410000 */
[C---:B----4-:R-:W-:Y:S01]  /*31c0*/  FMUL.FTZ R138, R119.reuse, R138 ;  /* 0x0000008a778a7220 */ /* 0x050fe20000410000 */
[----:B------:R-:W-:Y:S01]  /*31d0*/  FMUL.FTZ R137, R119, R122 ;  /* 0x0000007a77897220 */ /* 0x000fe20000410000 */
[C---:B---3--:R-:W-:Y:S01]  /*31e0*/  FMUL.FTZ R136, R121.reuse, R136 ;  /* 0x0000008879887220 */ /* 0x048fe20000410000 */
[----:B------:R-:W-:Y:S01]  /*31f0*/  FMUL.FTZ R135, R121, R124 ;  /* 0x0000007c79877220 */ /* 0x000fe20000410000 */
[C---:B------:R-:W-:Y:S01]  /*3200*/  FMUL.FTZ R134, R123.reuse, R134 ;  /* 0x000000867b867220 */ /* 0x040fe20000410000 */
[----:B------:R-:W-:Y:S01]  /*3210*/  FMUL.FTZ R133, R123, R126 ;  /* 0x0000007e7b857220 */ /* 0x000fe20000410000 */
[C---:B0-----:R-:W-:Y:S01]  /*3220*/  FMUL.FTZ R132, R125.reuse, R132 ;  /* 0x000000847d847220 */ /* 0x041fe20000410000 */
[----:B------:R-:W-:Y:S01]  /*3230*/  FMUL.FTZ R131, R125, R128 ;  /* 0x000000807d837220 */ /* 0x000fe20000410000 */
        /* <DEDUP_REMOVED lines=8> */
[----:B------:R0:W-:Y:S01]  /*32c0*/  MUFU.EX2 R127, R64 ;  /* 0x00000040007f7308 */ /* 0x0001e20000000800 */
[----:B------:R-:W1:Y:S01]  /*32d0*/  LDS.128 R72, [R79+0x30] ;  /* 0x000030004f487984 */ /* 0x000e620000000c00 */
[C---:B------:R-:W-:Y:S01]  /*32e0*/  FMUL.FTZ R146, R81.reuse, R146 ;  /* 0x0000009251927220 */ /* 0x040fe20000410000 */
[----:B------:R-:W-:Y:S01]  /*32f0*/  FMUL.FTZ R145, R81, R110 ;  /* 0x0000006e51917220 */ /* 0x000fe20000410000 */
[----:B------:R-:W2:Y:S01]  /*3300*/  MUFU.EX2 R83, R83 ;  /* 0x0000005300537308 */ /* 0x000ea20000000800 */
[----:B------:R-:W-:Y:S01]  /*3310*/  LDS.128 R68, [R79+0x20] ;  /* 0x000020004f447984 */ /* 0x000fe20000000c00 */
[----:B------:R-:W-:-:S02]  /*3320*/  FMUL.FTZ R81, R40, R78 ;  /* 0x0000004e28517220 */ /* 0x000fc40000410000 */
[----:B------:R-:W3:Y:S01]  /*3330*/  MUFU.EX2 R111, R111 ;  /* 0x0000006f006f7308 */ /* 0x000ee20000000800 */
[----:B0-----:R-:W0:Y:S03]  /*3340*/  LDS.128 R64, [R79+0x10] ;  /* 0x000010004f407984 */ /* 0x001e260000000c00 */
[----:B------:R-:W4:Y:S04]  /*3350*/  MUFU.EX2 R80, R80 ;  /* 0x0000005000507308 */ /* 0x000f280000000800 */
[----:B------:R-:W5:Y:S01]  /*3360*/  MUFU.EX2 R81, R81 ;  /* 0x0000005100517308 */ /* 0x000f620000000800 */
[----:B--2---:R-:W-:Y:S01]  /*3370*/  FMUL.FTZ R143, R83, R116 ;  /* 0x00000074538f7220 */ /* 0x004fe20000410000 */
[----:B---3--:R-:W-:Y:S01]  /*3380*/  FMUL.FTZ R141, R111, R118 ;  /* 0x000000766f8d7220 */ /* 0x008fe20000410000 */
[C---:B----4-:R-:W-:Y:S01]  /*3390*/  FMUL.FTZ R118, R80.reuse, R157 ;  /* 0x0000009d50767220 */ /* 0x050fe20000410000 */
[----:B------:R-:W-:Y:S01]  /*33a0*/  FMUL.FTZ R116, R80, R155 ;  /* 0x0000009b50747220 */ /* 0x000fe20000410000 */
[C---:B------:R-:W-:Y:S01]  /*33b0*/  FMUL.FTZ R80, R49.reuse, UR33 ;  /* 0x0000002131507c20 */ /* 0x040fe20008410000 */
[----:B------:R-:W-:Y:S01]  /*33c0*/  FMUL.FTZ R78, R49, R78 ;  /* 0x0000004e314e7220 */ /* 0x000fe20000410000 */
[----:B-----5:R-:W-:-:S02]  /*33d0*/  FMUL.FTZ R129, R81, R148 ;  /* 0x0000009451817220 */ /* 0x020fc40000410000 */
[----:B------:R-:W-:Y:S01]  /*33e0*/  FMUL.RZ R80, R80, 0.15915493667125701904 ;  /* 0x3e22f98350507820 */ /* 0x000fe2000040c000 */
[--C-:B------:R-:W-:Y:S02]  /*33f0*/  HADD2.F32 R148, -RZ, R61.reuse.H0_H0 ;  /* 0x2000003dff947230 */ /* 0x100fe40000004100 */
[----:B------:R-:W-:Y:S02]  /*3400*/  HADD2.F32 R151, -RZ, R61.H1_H1 ;  /* 0x3000003dff977230 */ /* 0x000fe40000004100 */
[----:B------:R-:W-:Y:S01]  /*3410*/  FMUL.FTZ R130, R81, R130 ;  /* 0x0000008251827220 */ /* 0x000fe20000410000 */
[----:B------:R-:W2:Y:S01]  /*3420*/  MUFU.COS R61, R80 ;  /* 0x00000050003d7308 */ /* 0x000ea20000000000 */
[----:B------:R-:W-:-:S07]  /*3430*/  R2UR UR46, R76 ;  /* 0x000000004c2e72ca */ /* 0x000fce00000e0000 */
[----:B------:R2:W3:Y:S01]  /*3440*/  MUFU.SIN R81, R80 ;  /* 0x0000005000517308 */ /* 0x0004e20000000400 */
[----:B------:R-:W-:-:S07]  /*3450*/  R2UR UR45, R77 ;  /* 0x000000004d2d72ca */ /* 0x000fce00000e0000 */
[----:B------:R-:W2:Y:S01]  /*3460*/  MUFU.EX2 R78, R78 ;  /* 0x0000004e004e7308 */ /* 0x000ea20000000800 */
[----:B------:R-:W-:Y:S01]  /*3470*/  UMOV UR9, 0x400 ;  /* 0x0000040000097882 */ /* 0x000fe20000000000 */
[----:B------:R-:W-:Y:S01]  /*3480*/  HADD2.F32 R149, -RZ, R60.H1_H1 ;  /* 0x3000003cff957230 */ /* 0x000fe20000004100 */
[----:B------:R-:W-:Y:S01]  /*3490*/  ULEA UR9, UR32, UR9, 0x18 ;  /* 0x0000000920097291 */ /* 0x000fe2000f8ec0ff */
[----:B-1----:R-:W-:Y:S02]  /*34a0*/  HADD2.F32 R175, -RZ, R73.H1_H1 ;  /* 0x30000049ffaf7230 */ /* 0x002fe40000004100 */
[----:B------:R-:W-:Y:S02]  /*34b0*/  HADD2.F32 R153, -RZ, R62.H1_H1 ;  /* 0x3000003eff997230 */ /* 0x000fe40000004100 */
[----:B------:R-:W-:Y:S02]  /*34c0*/  HADD2.F32 R155, -RZ, R63.H1_H1 ;  /* 0x3000003fff9b7230 */ /* 0x000fe40000004100 */
[----:B0-----:R-:W-:-:S02]  /*34d0*/  HADD2.F32 R157, -RZ, R64.H1_H1 ;  /* 0x30000040ff9d7230 */ /* 0x001fc40000004100 */
[----:B------:R-:W-:Y:S02]  /*34e0*/  HADD2.F32 R159, -RZ, R65.H1_H1 ;  /* 0x30000041ff9f7230 */ /* 0x000fe40000004100 */
[----:B------:R-:W-:Y:S02]  /*34f0*/  HADD2.F32 R161, -RZ, R66.H1_H1 ;  /* 0x30000042ffa17230 */ /* 0x000fe40000004100 */
[----:B------:R-:W-:Y:S02]  /*3500*/  HADD2.F32 R165, -RZ, R67.H1_H1 ;  /* 0x30000043ffa57230 */ /* 0x000fe40000004100 */
[----:B------:R-:W-:Y:S02]  /*3510*/  HADD2.F32 R167, -RZ, R68.H1_H1 ;  /* 0x30000044ffa77230 */ /* 0x000fe40000004100 */
[----:B------:R-:W-:Y:S02]  /*3520*/  HADD2.F32 R170, -RZ, R69.H1_H1 ;  /* 0x30000045ffaa7230 */ /* 0x000fe40000004100 */
[----:B------:R-:W-:-:S02]  /*3530*/  HADD2.F32 R173, -RZ, R70.H1_H1 ;  /* 0x30000046ffad7230 */ /* 0x000fc40000004100 */
[----:B------:R-:W-:Y:S02]  /*3540*/  HADD2.F32 R169, -RZ, R71.H1_H1 ;  /* 0x30000047ffa97230 */ /* 0x000fe40000004100 */
[----:B------:R-:W-:Y:S02]  /*3550*/  HADD2.F32 R172, -RZ, R72.H1_H1 ;  /* 0x30000048ffac7230 */ /* 0x000fe40000004100 */
[----:B------:R-:W-:Y:S02]  /*3560*/  HADD2.F32 R177, -RZ, R74.H1_H1 ;  /* 0x3000004affb17230 */ /* 0x000fe40000004100 */
[----:B------:R-:W-:Y:S02]  /*3570*/  HADD2.F32 R194, -RZ, R75.H1_H1 ;  /* 0x3000004bffc27230 */ /* 0x000fe40000004100 */
[C---:B------:R-:W-:Y:S01]  /*3580*/  FMUL.FTZ R128, R127.reuse, R152 ;  /* 0x000000987f807220 */ /* 0x040fe20000410000 */
[----:B--2---:R-:W-:Y:S01]  /*3590*/  FMUL.FTZ R80, R78, R61 ;  /* 0x0000003d4e507220 */ /* 0x004fe20000410000 */
[----:B------:R-:W-:Y:S01]  /*35a0*/  FMUL.FTZ R127, R127, R150 ;  /* 0x000000967f7f7220 */ /* 0x000fe20000410000 */
[----:B------:R-:W-:-:S02]  /*35b0*/  HADD2.F32 R147, -RZ, R60.H0_H0 ;  /* 0x2000003cff937230 */ /* 0x000fc40000004100 */
[----:B------:R-:W-:Y:S01]  /*35c0*/  FMUL.FTZ R61, R151, UR46 ;  /* 0x0000002e973d7c20 */ /* 0x000fe20008410000 */
[----:B------:R-:W-:Y:S02]  /*35d0*/  HADD2.F32 R163, -RZ, R70.H0_H0 ;  /* 0x20000046ffa37230 */ /* 0x000fe40000004100 */
[----:B------:R-:W-:Y:S01]  /*35e0*/  FMUL.FTZ R144, R83, R144 ;  /* 0x0000009053907220 */ /* 0x000fe20000410000 */
[----:B------:R-:W-:Y:S02]  /*35f0*/  HADD2.F32 R171, -RZ, R73.H0_H0 ;  /* 0x20000049ffab7230 */ /* 0x000fe40000004100 */
[----:B------:R-:W-:Y:S01]  /*3600*/  FMUL.FTZ R142, R111, R142 ;  /* 0x0000008e6f8e7220 */ /* 0x000fe20000410000 */
[----:B------:R-:W-:Y:S02]  /*3610*/  HADD2.F32 R150, -RZ, R62.H0_H0 ;  /* 0x2000003eff967230 */ /* 0x000fe40000004100 */
[----:B---3--:R-:W-:Y:S01]  /*3620*/  FMUL.FTZ R81, R78, R81 ;  /* 0x000000514e517220 */ /* 0x008fe20000410000 */
[----:B------:R-:W-:Y:S01]  /*3630*/  HADD2.F32 R152, -RZ, R63.H0_H0 ;  /* 0x2000003fff987230 */ /* 0x000fe20000004100 */
        /* <DEDUP_REMOVED lines=21> */
[----:B------:R-:W-:Y:S01]  /*3790*/  FMUL.FTZ R66, R173, UR46 ;  /* 0x0000002ead427c20 */ /* 0x000fe20008410000 */
        /* <DEDUP_REMOVED lines=48> */
.L_x_3885:
[----:B------:R-:W-:-:S06]  /*3aa0*/  LEA R110, R114, UR9, 0x3 ;  /* 0x00000009726e7c11 */ /* 0x000fcc000f8e18ff */
[----:B------:R-:W0:Y:S02]  /*3ab0*/  LDS.64 R110, [R110+0x8788] ;  /* 0x008788006e6e7984 */ /* 0x000e240000000a00 */
.L_x_3886:
[----:B------:R-:W-:Y:S05]  /*3ac0*/  BSYNC.RECONVERGENT B0 ;  /* 0x0000000000007941 */ /* 0x000fea0003800200 */
.L_x_3884:
        /* <DEDUP_REMOVED lines=12> */
[----:B------:R-:W-:-:S04]  /*3b90*/  FMUL.FTZ R63, R145, R62 ;  /* 0x0000003e913f7220 */ /* 0x000fc80000410000 */
[----:B------:R-:W-:Y:S01]  /*3ba0*/  FFMA.FTZ R63, RZ, R146, R63 ;  /* 0x00000092ff3f7223 */ /* 0x000fe2000001003f */
[----:B------:R-:W-:Y:S01]  /*3bb0*/  FFMA.FTZ R65, R48, R105, R65 ;  /* 0x0000006930417223 */ /* 0x000fe20000010041 */
        /* <DEDUP_REMOVED lines=33> */
[C---:B------:R-:W-:Y:S01]  /*3dd0*/  FFMA.FTZ R67, R136.reuse, R63, R67 ;  /* 0x0000003f88437223 */ /* 0x040fe20000010043 */
[CC--:B------:R-:W-:Y:S01]  /*3de0*/  FMUL.FTZ R63, R143.reuse, R61.reuse ;  /* 0x0000003d8f3f7220 */ /* 0x0c0fe20000410000 */
[----:B------:R-:W-:Y:S01]  /*3df0*/  FFMA.FTZ R64, R136, R62, -R65 ;  /* 0x0000003e88407223 */ /* 0x000fe20000010841 */
[-C--:B------:R-:W-:Y:S01]  /*3e00*/  FMUL.FTZ R62, R143, R60.reuse ;  /* 0x0000003c8f3e7220 */ /* 0x080fe20000410000 */
[----:B------:R-:W-:Y:S01]  /*3e10*/  FADD.FTZ R67, RZ, R67 ;  /* 0x00000043ff437221 */ /* 0x000fe20000010000 */
[C---:B------:R-:W-:Y:S01]  /*3e20*/  FFMA.FTZ R63, R144.reuse, R60, R63 ;  /* 0x0000003c903f7223 */ /* 0x040fe2000001003f */
[----:B------:R-:W-:Y:S01]  /*3e30*/  FFMA.FTZ R64, R43, R98, R64 ;  /* 0x000000622b407223 */ /* 0x000fe20000010040 */
[----:B------:R-:W-:Y:S01]  /*3e40*/  FFMA.FTZ R62, R144, R61, -R62 ;  /* 0x0000003d903e7223 */ /* 0x000fe2000001083e */
[----:B------:R-:W-:Y:S01]  /*3e50*/  FMUL.FTZ R65, R133, R67 ;  /* 0x0000004385417220 */ /* 0x000fe20000410000 */
        /* <DEDUP_REMOVED lines=10> */
[-C--:B------:R-:W-:Y:S01]  /*3f00*/  FMUL.FTZ R62, R139, R60.reuse ;  /* 0x0000003c8b3e7220 */ /* 0x080fe20000410000 */
        /* <DEDUP_REMOVED lines=9> */
[C---:B------:R-:W-:Y:S01]  /*3fa0*/  FFMA.FTZ R61, R138.reuse, R62, -R61 ;  /* 0x0000003e8a3d7223 */ /* 0x040fe2000001083d */
[----:B------:R-:W-:Y:S01]  /*3fb0*/  FFMA.FTZ R64, R41, R96, R64 ;  /* 0x0000006029407223 */ /* 0x000fe20000010040 */
        /* <DEDUP_REMOVED lines=9> */
[----:B------:R-:W-:Y:S01]  /*4050*/  FFMA.FTZ R65, R40, R97, R65 ;  /* 0x0000006128417223 */ /* 0x000fe20000010041 */
[C---:B------:R-:W-:Y:S01]  /*4060*/  FMUL.FTZ R61, R133.reuse, R63 ;  /* 0x0000003f853d7220 */ /* 0x040fe20000410000 */
[----:B------:R-:W-:Y:S01]  /*4070*/  FADD.FTZ R66, RZ, R66 ;  /* 0x00000042ff427221 */ /* 0x000fe20000010000 */
[-C--:B------:R-:W-:Y:S01]  /*4080*/  FMUL.FTZ R60, R133, R62.reuse ;  /* 0x0000003e853c7220 */ /* 0x080fe20000410000 */
        /* <DEDUP_REMOVED lines=60> */
[C---:B------:R-:W-:Y:S01]  /*4450*/  FMUL.FTZ R69, R116.reuse, R67 ;  /* 0x0000004374457220 */ /* 0x040fe20000410000 */
[C---:B------:R-:W-:Y:S01]  /*4460*/  FMUL.FTZ R60, R116.reuse, R63 ;  /* 0x0000003f743c7220 */ /* 0x040fe20000410000 */
        /* <DEDUP_REMOVED lines=8> */
[----:B------:R2:W-:Y:S02]  /*44f0*/  STS.128 [R109+0x6370], R60 ;  /* 0x0063703c6d007388 */ /* 0x0005e40000000c00 */
[----:B--2---:R-:W-:Y:S01]  /*4500*/  P2R R60, PR, RZ, 0x4 ;  /* 0x00000004ff3c7803 */ /* 0x004fe20000000000 */
[----:B------:R-:W-:Y:S06]  /*4510*/  BAR.SYNC.DEFER_BLOCKING 0x0 ;  /* 0x0000000000007b1d */ /* 0x000fec0000010000 */
[----:B------:R-:W-:Y:S05]  /*4520*/  @P2 BRA `(.L_x_3887) ;  /* 0x0000000800c82947 */ /* 0x000fea0003800000 */
[----:B------:R-:W-:Y:S01]  /*4530*/  MOV R61, 0x50 ;  /* 0x00000050003d7802 */ /* 0x000fe20000000f00 */
[----:B------:R-:W-:Y:S01]  /*4540*/  UMOV UR32, 0xffffffff ;  /* 0xffffffff00207882 */ /* 0x000fe20000000000 */
[C---:B------:R-:W-:Y:S02]  /*4550*/  ISETP.GE.AND P4, PT, R108.reuse, 0x10, PT ;  /* 0x000000106c00780c */ /* 0x040fe40003f86270 */
[----:B------:R-:W-:Y:S01]  /*4560*/  ISETP.GE.AND P2, PT, R108, 0x8, PT ;  /* 0x000000086c00780c */ /* 0x000fe20003f46270 */
        /* <DEDUP_REMOVED lines=27> */
[CC--:B----4-:R-:W-:Y:S01]  /*4720*/  FMUL.FTZ R199, R73.reuse, R200.reuse ;  /* 0x000000c849c77220 */ /* 0x0d0fe20000410000 */
        /* <DEDUP_REMOVED lines=72> */
.L_x_4010:
        /* <DEDUP_REMOVED lines=13> */
.L_x_4013:
[----:B------:R-:W-:-:S03]  /*4c80*/  UMOV UR32, 0xffffffff ;  /* 0xffffffff00207882 */ /* 0x000fc60000000000 */
[----:B------:R-:W-:Y:S05]  /*4c90*/  BRA.DIV UR32, `(.L_x_3890) ;  /* 0x0000007a20d07947 */ /* 0x000fea000b800000 */
.L_x_4016:
[----:B------:R-:W-:-:S03]  /*4ca0*/  UMOV UR32, 0xffffffff ;  /* 0xffffffff00207882 */ /* 0x000fc60000000000 */
[----:B------:R-:W-:Y:S05]  /*4cb0*/  BRA.DIV UR32, `(.L_x_3891) ;  /* 0x0000007a20f07947 */ /* 0x000fea000b800000 */
.L_x_4019:
[----:B------:R-:W-:-:S03]  /*4cc0*/  UMOV UR32, 0xffffffff ;  /* 0xffffffff00207882 */ /* 0x000fc60000000000 */
[----:B------:R-:W-:Y:S05]  /*4cd0*/  BRA.DIV UR32, `(.L_x_3892) ;  /* 0x0000007e20107947 */ /* 0x000fea000b800000 */
.L_x_4022:
        /* <DEDUP_REMOVED lines=10> */
.L_x_4032:
        /* <DEDUP_REMOVED lines=45> */
.L_x_3887:
[----:B------:R-:W-:Y:S05]  /*5050*/  WARPSYNC.ALL ;  /* 0x0000000000007948 */ /* 0x000fea0003800000 */
[----:B--2---:R-:W-:Y:S01]  /*5060*/  FMUL.FTZ R63, R194, UR45 ;  /* 0x0000002dc23f7c20 */ /* 0x004fe20008410000 */
[C---:B01----:R-:W-:Y:S01]  /*5070*/  FMUL.FTZ R61, R116.reuse, R111 ;  /* 0x0000006f743d7220 */ /* 0x043fe20000410000 */
[----:B------:R-:W-:Y:S01]  /*5080*/  FMUL.FTZ R67, R116, R191 ;  /* 0x000000bf74437220 */ /* 0x000fe20000410000 */
[----:B------:R-:W-:Y:S01]  /*5090*/  FMUL.FTZ R69, R177, UR45 ;  /* 0x0000002db1457c20 */ /* 0x000fe20008410000 */
[----:B------:R-:W-:Y:S01]  /*50a0*/  FFMA.FTZ R65, R176, UR46, -R63 ;  /* 0x0000002eb0417c23 */ /* 0x000fe2000801083f */
[C---:B------:R-:W-:Y:S01]  /*50b0*/  FMUL.FTZ R63, R118.reuse, R111 ;  /* 0x0000006f763f7220 */ /* 0x040fe20000410000 */
[-C--:B------:R-:W-:Y:S01]  /*50c0*/  FFMA.FTZ R61, R118, R110.reuse, -R61 ;  /* 0x0000006e763d7223 */ /* 0x080fe2000001083d */
[----:B------:R-:W-:Y:S01]  /*50d0*/  FFMA.FTZ R69, R174, UR46, -R69 ;  /* 0x0000002eae457c23 */ /* 0x000fe20008010845 */
[----:B------:R-:W-:Y:S01]  /*50e0*/  FMUL.FTZ R65, R2, R65 ;  /* 0x0000004102417220 */ /* 0x000fe20000410000 */
[----:B------:R-:W-:Y:S01]  /*50f0*/  FFMA.FTZ R63, -R116, R110, -R63 ;  /* 0x0000006e743f7223 */ /* 0x000fe2000001093f */
[C---:B------:R-:W-:Y:S01]  /*5100*/  FMUL.FTZ R71, R119.reuse, R61 ;  /* 0x0000003d77477220 */ /* 0x040fe20000410000 */
[----:B------:R-:W-:Y:S01]  /*5110*/  BAR.SYNC.DEFER_BLOCKING 0x0 ;  /* 0x0000000000007b1d */ /* 0x000fe20000010000 */
[----:B------:R-:W-:Y:S01]  /*5120*/  FFMA.FTZ R60, R118, R65, R67 ;  /* 0x00000041763c7223 */ /* 0x000fe20000010043 */
[----:B------:R-:W-:Y:S01]  /*5130*/  FMUL.FTZ R64, R119, R63 ;  /* 0x0000003f77407220 */ /* 0x000fe20000410000 */
[----:B------:R-:W-:Y:S01]  /*5140*/  FMUL.FTZ R65, R116, R65 ;  /* 0x0000004174417220 */ /* 0x000fe20000410000 */
[C---:B------:R-:W-:Y:S01]  /*5150*/  FFMA.FTZ R71, R120.reuse, R63, -R71 ;  /* 0x0000003f78477223 */ /* 0x040fe20000010847 */
[----:B------:R-:W-:Y:S01]  /*5160*/  FFMA.FTZ R60, R3, R69, R60 ;  /* 0x00000045033c7223 */ /* 0x000fe2000001003c */
[----:B------:R-:W-:Y:S01]  /*5170*/  FFMA.FTZ R64, R120, R61, R64 ;  /* 0x0000003d78407223 */ /* 0x000fe20000010040 */
[----:B------:R-:W-:Y:S01]  /*5180*/  FFMA.FTZ R62, R118, R191, -R65 ;  /* 0x000000bf763e7223 */ /* 0x000fe20000010841 */
[-C--:B------:R-:W-:Y:S01]  /*5190*/  FMUL.FTZ R61, R121, R71.reuse ;  /* 0x00000047793d7220 */ /* 0x080fe20000410000 */
[----:B------:R-:W-:Y:S01]  /*51a0*/  FMUL.FTZ R63, R119, R60 ;  /* 0x0000003c773f7220 */ /* 0x000fe20000410000 */
[-C--:B------:R-:W-:Y:S01]  /*51b0*/  FMUL.FTZ R66, R121, R64.reuse ;  /* 0x0000004079427220 */ /* 0x080fe20000410000 */
[----:B------:R-:W-:Y:S01]  /*51c0*/  FADD.FTZ R62, R189, R62 ;  /* 0x0000003ebd3e7221 */ /* 0x000fe20000010000 */
[C---:B------:R-:W-:Y:S01]  /*51d0*/  FFMA.FTZ R65, R122.reuse, R64, R61 ;  /* 0x000000407a417223 */ /* 0x040fe2000001003d */
[----:B------:R-:W-:Y:S01]  /*51e0*/  FMUL.FTZ R64, R175, UR45 ;  /* 0x0000002daf407c20 */ /* 0x000fe20008410000 */
[----:B------:R-:W-:Y:S01]  /*51f0*/  FFMA.FTZ R66, R122, R71, -R66 ;  /* 0x000000477a427223 */ /* 0x000fe20000010842 */
[-C--:B------:R-:W-:Y:S01]  /*5200*/  FMUL.FTZ R61, R119, R62.reuse ;  /* 0x0000003e773d7220 */ /* 0x080fe20000410000 */
[C---:B------:R-:W-:Y:S01]  /*5210*/  FFMA.FTZ R63, R120.reuse, R62, -R63 ;  /* 0x0000003e783f7223 */ /* 0x040fe2000001083f */
[----:B------:R-:W-:Y:S01]  /*5220*/  FFMA.FTZ R64, R171, UR46, -R64 ;  /* 0x0000002eab407c23 */ /* 0x000fe20008010840 */
[C---:B------:R-:W-:Y:S01]  /*5230*/  FMUL.FTZ R67, R123.reuse, R66 ;  /* 0x000000427b437220 */ /* 0x040fe20000410000 */
[----:B------:R-:W-:Y:S01]  /*5240*/  FFMA.FTZ R61, R120, R60, R61 ;  /* 0x0000003c783d7223 */ /* 0x000fe2000001003d */
[----:B------:R-:W-:Y:S01]  /*5250*/  FADD.FTZ R63, R188, R63 ;  /* 0x0000003fbc3f7221 */ /* 0x000fe20000010000 */
[-C--:B------:R-:W-:Y:S01]  /*5260*/  FMUL.FTZ R69, R123, R65.reuse ;  /* 0x000000417b457220 */ /* 0x080fe20000410000 */
[----:B------:R-:W-:Y:S01]  /*5270*/  FFMA.FTZ R68, R124, R65, R67 ;  /* 0x000000417c447223 */ /* 0x000fe20000010043 */
[----:B------:R-:W-:Y:S01]  /*5280*/  FFMA.FTZ R61, R4, R64, R61 ;  /* 0x00000040043d7223 */ /* 0x000fe2000001003d */
[----:B------:R-:W-:Y:S01]  /*5290*/  FMUL.FTZ R65, R121, R63 ;  /* 0x0000003f79417220 */ /* 0x000fe20000410000 */
[----:B------:R-:W-:Y:S01]  /*52a0*/  FFMA.FTZ R69, R124, R66, -R69 ;  /* 0x000000427c457223 */ /* 0x000fe20000010845 */
[----:B------:R-:W-:Y:S01]  /*52b0*/  FMUL.FTZ R67, R172, UR45 ;  /* 0x0000002dac437c20 */ /* 0x000fe20008410000 */
[-C--:B------:R-:W-:Y:S01]  /*52c0*/  FMUL.FTZ R71, R125, R68.reuse ;  /* 0x000000447d477220 */ /* 0x080fe20000410000 */
        /* <DEDUP_REMOVED lines=18> */
[C---:B------:R-:W-:Y:S01]  /*53f0*/  FMUL.FTZ R69, R129.reuse, R66 ;  /* 0x0000004281457220 */ /* 0x040fe20000410000 */
[----:B------:R-:W-:Y:S01]  /*5400*/  FFMA.FTZ R67, R166, UR46, -R67 ;  /* 0x0000002ea6437c23 */ /* 0x000fe20008010843 */
[-C--:B------:R-:W-:Y:S01]  /*5410*/  FMUL.FTZ R71, R129, R64.reuse ;  /* 0x0000004081477220 */ /* 0x080fe20000410000 */
[----:B------:R-:W0:Y:S01]  /*5420*/  LDS.64 R60, [R109+0x6378] ;  /* 0x006378006d3c7984 */ /* 0x000e220000000a00 */
[----:B------:R-:W-:Y:S01]  /*5430*/  FADD.FTZ R65, R186, R65 ;  /* 0x00000041ba417221 */ /* 0x000fe20000010000 */
[C---:B------:R-:W-:Y:S01]  /*5440*/  FFMA.FTZ R69, R130.reuse, R64, R69 ;  /* 0x0000004082457223 */ /* 0x040fe20000010045 */
[----:B------:R-:W-:Y:S01]  /*5450*/  FFMA.FTZ R71, R130, R66, -R71 ;  /* 0x0000004282477223 */ /* 0x000fe20000010847 */
[----:B------:R-:W-:Y:S01]  /*5460*/  FFMA.FTZ R63, R6, R67, R63 ;  /* 0x00000043063f7223 */ /* 0x000fe2000001003f */
[----:B------:R-:W-:Y:S01]  /*5470*/  FMUL.FTZ R67, R125, R65 ;  /* 0x000000417d437220 */ /* 0x000fe20000410000 */
[C---:B------:R-:W-:Y:S01]  /*5480*/  FMUL.FTZ R73, R131.reuse, R69 ;  /* 0x0000004583497220 */ /* 0x040fe20000410000 */
[----:B------:R-:W-:Y:S01]  /*5490*/  FMUL.FTZ R66, R131, R71 ;  /* 0x0000004783427220 */ /* 0x000fe20000410000 */
[----:B------:R-:W-:Y:S01]  /*54a0*/  FMUL.FTZ R64, R173, UR45 ;  /* 0x0000002dad407c20 */ /* 0x000fe20008410000 */
[-C--:B------:R-:W-:Y:S01]  /*54b0*/  FFMA.FTZ R62, R126, R63.reuse, R67 ;  /* 0x0000003f7e3e7223 */ /* 0x080fe20000010043 */
[----:B------:R-:W-:Y:S01]  /*54c0*/  FMUL.FTZ R63, R125, R63 ;  /* 0x0000003f7d3f7220 */ /* 0x000fe20000410000 */
[C---:B------:R-:W-:Y:S01]  /*54d0*/  FFMA.FTZ R73, R132.reuse, R71, -R73 ;  /* 0x0000004784497223 */ /* 0x040fe20000010849 */
[----:B------:R-:W-:Y:S01]  /*54e0*/  FFMA.FTZ R69, R132, R69, R66 ;  /* 0x0000004584457223 */ /* 0x000fe20000010042 */
[----:B------:R-:W-:Y:S01]  /*54f0*/  FFMA.FTZ R66, R163, UR46, -R64 ;  /* 0x0000002ea3427c23 */ /* 0x000fe20008010840 */
[----:B------:R-:W-:Y:S01]  /*5500*/  FFMA.FTZ R64, R126, R65, -R63 ;  /* 0x000000417e407223 */ /* 0x000fe2000001083f */
[----:B------:R-:W-:Y:S01]  /*5510*/  FMUL.FTZ R63, R133, R73 ;  /* 0x00000049853f7220 */ /* 0x000fe20000410000 */
[----:B------:R-:W-:Y:S01]  /*5520*/  FMUL.FTZ R67, R170, UR45 ;  /* 0x0000002daa437c20 */ /* 0x000fe20008410000 */
[----:B------:R-:W-:Y:S01]  /*5530*/  FFMA.FTZ R62, R7, R66, R62 ;  /* 0x00000042073e7223 */ /* 0x000fe2000001003e */
[----:B------:R-:W-:Y:S01]  /*5540*/  FADD.FTZ R64, R185, R64 ;  /* 0x00000040b9407221 */ /* 0x000fe20000010000 */
[-C--:B------:R-:W-:Y:S01]  /*5550*/  FFMA.FTZ R66, R134, R69.reuse, R63 ;  /* 0x0000004586427223 */ /* 0x080fe2000001003f */
[----:B------:R-:W-:Y:S01]  /*5560*/  FMUL.FTZ R69, R133, R69 ;  /* 0x0000004585457220 */ /* 0x000fe20000410000 */
[C---:B------:R-:W-:Y:S01]  /*5570*/  FMUL.FTZ R65, R127.reuse, R62 ;  /* 0x0000003e7f417220 */ /* 0x040fe20000410000 */
[-C--:B------:R-:W-:Y:S01]  /*5580*/  FMUL.FTZ R63, R127, R64.reuse ;  /* 0x000000407f3f7220 */ /* 0x080fe20000410000 */
[----:B------:R-:W-:Y:S01]  /*5590*/  FFMA.FTZ R67, R162, UR46, -R67 ;  /* 0x0000002ea2437c23 */ /* 0x000fe20008010843 */
[----:B------:R-:W-:Y:S01]  /*55a0*/  FFMA.FTZ R73, R134, R73, -R69 ;  /* 0x0000004986497223 */ /* 0x000fe20000010845 */
[C---:B------:R-:W-:Y:S01]  /*55b0*/  FFMA.FTZ R65, R128.reuse, R64, -R65 ;  /* 0x0000004080417223 */ /* 0x040fe20000010841 */
[----:B------:R-:W-:Y:S01]  /*55c0*/  FFMA.FTZ R63, R128, R62, R63 ;  /* 0x0000003e803f7223 */ /* 0x000fe2000001003f */
        /* <DEDUP_REMOVED lines=8> */
[-C--:B------:R-:W-:Y:S01]  /*5650*/  FMUL.FTZ R64, R129, R63.reuse ;  /* 0x0000003f81407220 */ /* 0x080fe20000410000 */
[----:B------:R-:W-:Y:S01]  /*5660*/  FMUL.FTZ R209, R159, UR45 ;  /* 0x0000002d9fd17c20 */ /* 0x000fe20008410000 */
[----:B------:R-:W-:Y:S01]  /*5670*/  FFMA.FTZ R62, R130, R63, R67 ;  /* 0x0000003f823e7223 */ /* 0x000fe20000010043 */
[----:B------:R-:W-:Y:S01]  /*5680*/  FFMA.FTZ R69, R164, UR46, -R69 ;  /* 0x0000002ea4457c23 */ /* 0x000fe20008010845 */
[----:B------:R-:W-:Y:S01]  /*5690*/  FFMA.FTZ R64, R130, R65, -R64 ;  /* 0x0000004182407223 */ /* 0x000fe20000010840 */
[----:B0-----:R-:W-:Y:S01]  /*56a0*/  FMUL.FTZ R63, R81, R61 ;  /* 0x0000003d513f7220 */ /* 0x001fe20000410000 */
[----:B------:R-:W-:Y:S01]  /*56b0*/  FMUL.FTZ R65, R137, R71 ;  /* 0x0000004789417220 */ /* 0x000fe20000410000 */
[----:B------:R-:W-:Y:S01]  /*56c0*/  FFMA.FTZ R69, R9, R69, R62 ;  /* 0x0000004509457223 */ /* 0x000fe2000001003e */
[-C--:B------:R-:W-:Y:S01]  /*56d0*/  FMUL.FTZ R62, R81, R60.reuse ;  /* 0x0000003c513e7220 */ /* 0x080fe20000410000 */
[C---:B------:R-:W-:Y:S01]  /*56e0*/  FFMA.FTZ R226, R80.reuse, R60, -R63 ;  /* 0x0000003c50e27223 */ /* 0x040fe2000001083f */
[----:B------:R-:W-:Y:S01]  /*56f0*/  FMUL.FTZ R63, R137, R68 ;  /* 0x00000044893f7220 */ /* 0x000fe20000410000 */
[----:B------:R-:W-:Y:S01]  /*5700*/  FADD.FTZ R64, R183, R64 ;  /* 0x00000040b7407221 */ /* 0x000fe20000010000 */
[----:B------:R-:W-:Y:S01]  /*5710*/  FFMA.FTZ R62, R80, R61, R62 ;  /* 0x0000003d503e7223 */ /* 0x000fe2000001003e */
[----:B------:R-:W-:Y:S01]  /*5720*/  FFMA.FTZ R226, R49, R104, R226 ;  /* 0x0000006831e27223 */ /* 0x000fe200000100e2 */
[----:B------:R-:W-:Y:S01]  /*5730*/  FMUL.FTZ R61, R131, R69 ;  /* 0x00000045833d7220 */ /* 0x000fe20000410000 */
[C---:B------:R-:W-:Y:S01]  /*5740*/  FFMA.FTZ R66, R138.reuse, R68, R65 ;  /* 0x000000448a427223 */ /* 0x040fe20000010041 */
[----:B------:R-:W-:Y:S01]  /*5750*/  FADD.FTZ R208, RZ, R62 ;  /* 0x0000003effd07221 */ /* 0x000fe20000010000 */
[----:B------:R-:W-:Y:S01]  /*5760*/  FFMA.FTZ R68, R138, R71, -R63 ;  /* 0x000000478a447223 */ /* 0x000fe2000001083f */
[C---:B------:R-:W-:Y:S01]  /*5770*/  FMUL.FTZ R63, R145.reuse, R226 ;  /* 0x000000e2913f7220 */ /* 0x040fe20000410000 */
[----:B------:R-:W-:Y:S01]  /*5780*/  FFMA.FTZ R67, R132, R64, -R61 ;  /* 0x0000004084437223 */ /* 0x000fe2000001083d */
[----:B------:R-:W-:Y:S01]  /*5790*/  FMUL.FTZ R61, R145, R208 ;  /* 0x000000d0913d7220 */ /* 0x000fe20000410000 */
[----:B------:R-:W-:Y:S01]  /*57a0*/  FMUL.FTZ R65, R131, R64 ;  /* 0x0000004083417220 */ /* 0x000fe20000410000 */
[C---:B------:R-:W-:Y:S01]  /*57b0*/  FFMA.FTZ R63, R146.reuse, R208, R63 ;  /* 0x000000d0923f7223 */ /* 0x040fe2000001003f */
[----:B------:R-:W-:Y:S01]  /*57c0*/  FMUL.FTZ R71, R165, UR45 ;  /* 0x0000002da5477c20 */ /* 0x000fe20008410000 */
[----:B------:R-:W-:Y:S01]  /*57d0*/  FFMA.FTZ R61, R146, R226, -R61 ;  /* 0x000000e2923d7223 */ /* 0x000fe2000001083d */
[----:B------:R-:W-:Y:S01]  /*57e0*/  FFMA.FTZ R65, R132, R69, R65 ;  /* 0x0000004584417223 */ /* 0x000fe20000010041 */
[----:B------:R-:W-:Y:S01]  /*57f0*/  FADD.FTZ R206, RZ, R63 ;  /* 0x0000003fffce7221 */ /* 0x000fe20000010000 */
[----:B------:R-:W-:Y:S01]  /*5800*/  FFMA.FTZ R71, R160, UR46, -R71 ;  /* 0x0000002ea0477c23 */ /* 0x000fe20008010847 */
[----:B------:R-:W-:Y:S01]  /*5810*/  FADD.FTZ R67, R182, R67 ;  /* 0x00000043b6437221 */ /* 0x000fe20000010000 */
[----:B------:R-:W-:Y:S01]  /*5820*/  FFMA.FTZ R213, R48, R105, R61 ;  /* 0x0000006930d57223 */ /* 0x000fe2000001003d */
[-C--:B------:R-:W-:Y:S01]  /*5830*/  FMUL.FTZ R60, R143, R206.reuse ;  /* 0x000000ce8f3c7220 */ /* 0x080fe20000410000 */
[----:B------:R-:W-:Y:S01]  /*5840*/  FFMA.FTZ R65, R10, R71, R65 ;  /* 0x000000470a417223 */ /* 0x000fe20000010041 */
[----:B------:R-:W-:Y:S01]  /*5850*/  FMUL.FTZ R63, R133, R67 ;  /* 0x00000043853f7220 */ /* 0x000fe20000410000 */
[-C--:B------:R-:W-:Y:S01]  /*5860*/  FMUL.FTZ R61, R143, R213.reuse ;  /* 0x000000d58f3d7220 */ /* 0x080fe20000410000 */
[----:B------:R-:W-:Y:S01]  /*5870*/  FFMA.FTZ R60, R144, R213, -R60 ;  /* 0x000000d5903c7223 */ /* 0x000fe2000001083c */
[-C--:B------:R-:W-:Y:S01]  /*5880*/  FMUL.FTZ R64, R133, R65.reuse ;  /* 0x0000004185407220 */ /* 0x080fe20000410000 */
[----:B------:R-:W-:Y:S01]  /*5890*/  FFMA.FTZ R62, R134, R65, R63 ;  /* 0x00000041863e7223 */ /* 0x000fe2000001003f */
[----:B------:R-:W-:Y:S01]  /*58a0*/  FFMA.FTZ R61, R144, R206, R61 ;  /* 0x000000ce903d7223 */ /* 0x000fe2000001003d */
[----:B------:R-:W-:Y:S01]  /*58b0*/  FMUL.FTZ R63, R161, UR45 ;  /* 0x0000002da13f7c20 */ /* 0x000fe20008410000 */
[----:B------:R-:W-:Y:S01]  /*58c0*/  FFMA.FTZ R212, R47, R102, R60 ;  /* 0x000000662fd47223 */ /* 0x000fe2000001003c */
[----:B------:R-:W-:Y:S01]  /*58d0*/  FFMA.FTZ R64, R134, R67, -R64 ;  /* 0x0000004386407223 */ /* 0x000fe20000010840 */
[----:B------:R-:W-:Y:S01]  /*58e0*/  FADD.FTZ R205, RZ, R61 ;  /* 0x0000003dffcd7221 */ /* 0x000fe20000010000 */
[----:B------:R-:W-:Y:S01]  /*58f0*/  FFMA.FTZ R230, R158, UR46, -R63 ;  /* 0x0000002e9ee67c23 */ /* 0x000fe2000801083f */
[----:B------:R-:W-:Y:S01]  /*5900*/  FMUL.FTZ R63, R141, R212 ;  /* 0x000000d48d3f7220 */ /* 0x000fe20000410000 */
[----:B------:R-:W-:Y:S01]  /*5910*/  FMUL.FTZ R65, R139, R68 ;  /* 0x000000448b417220 */ /* 0x000fe20000410000 */
[-C--:B------:R-:W-:Y:S01]  /*5920*/  FMUL.FTZ R61, R141, R205.reuse ;  /* 0x000000cd8d3d7220 */ /* 0x080fe20000410000 */
[----:B------:R-:W-:Y:S01]  /*5930*/  FFMA.FTZ R62, R11, R230, R62 ;  /* 0x000000e60b3e7223 */ /* 0x000fe2000001003e */
[C---:B------:R-:W-:Y:S01]  /*5940*/  FFMA.FTZ R63, R142.reuse, R205, R63 ;  /* 0x000000cd8e3f7223 */ /* 0x040fe2000001003f */
[----:B------:R-:W-:Y:S01]  /*5950*/  FADD.FTZ R64, R181, R64 ;  /* 0x00000040b5407221 */ /* 0x000fe20000010000 */
[----:B------:R-:W-:Y:S01]  /*5960*/  FFMA.FTZ R61, R142, R212, -R61 ;  /* 0x000000d48e3d7223 */ /* 0x000fe2000001083d */
[-C--:B------:R-:W-:Y:S01]  /*5970*/  FFMA.FTZ R69, R140, R66.reuse, R65 ;  /* 0x000000428c457223 */ /* 0x080fe20000010041 */
[----:B------:R-:W-:Y:S01]  /*5980*/  FMUL.FTZ R67, R139, R66 ;  /* 0x000000428b437220 */ /* 0x000fe20000410000 */
[C---:B------:R-:W-:Y:S01]  /*5990*/  FMUL.FTZ R65, R135.reuse, R62 ;  /* 0x0000003e87417220 */ /* 0x040fe20000410000 */
[----:B------:R-:W-:Y:S01]  /*59a0*/  FADD.FTZ R204, RZ, R63 ;  /* 0x0000003fffcc7221 */ /* 0x000fe20000010000 */
[----:B------:R-:W-:Y:S01]  /*59b0*/  FMUL.FTZ R63, R135, R64 ;  /* 0x00000040873f7220 */ /* 0x000fe20000410000 */
[----:B------:R-:W-:Y:S01]  /*59c0*/  FFMA.FTZ R215, R46, R103, R61 ;  /* 0x000000672ed77223 */ /* 0x000fe2000001003d */
[----:B------:R-:W-:Y:S01]  /*59d0*/  FFMA.FTZ R68, R140, R68, -R67 ;  /* 0x000000448c447223 */ /* 0x000fe20000010843 */
[C---:B------:R-:W-:Y:S01]  /*59e0*/  FFMA.FTZ R67, R136.reuse, R64, -R65 ;  /* 0x0000004088437223 */ /* 0x040fe20000010841 */
[----:B------:R-:W-:Y:S01]  /*59f0*/  FFMA.FTZ R65, R136, R62, R63 ;  /* 0x0000003e88417223 */ /* 0x000fe2000001003f */
[CC--:B------:R-:W-:Y:S01]  /*5a00*/  FMUL.FTZ R63, R139.reuse, R215.reuse ;  /* 0x000000d78b3f7220 */ /* 0x0c0fe20000410000 */
[-C--:B------:R-:W-:Y:S01]  /*5a10*/  FMUL.FTZ R61, R139, R204.reuse ;  /* 0x000000cc8b3d7220 */ /* 0x080fe20000410000 */
[----:B------:R-:W-:Y:S01]  /*5a20*/  FFMA.FTZ R209, R156, UR46, -R209 ;  /* 0x0000002e9cd17c23 */ /* 0x000fe200080108d1 */
[----:B------:R-:W-:Y:S01]  /*5a30*/  FADD.FTZ R67, R180, R67 ;  /* 0x00000043b4437221 */ /* 0x000fe20000010000 */
[C---:B------:R-:W-:Y:S01]  /*5a40*/  FFMA.FTZ R63, R140.reuse, R204, R63 ;  /* 0x000000cc8c3f7223 */ /* 0x040fe2000001003f */
[----:B------:R-:W-:Y:S01]  /*5a50*/  FFMA.FTZ R214, R140, R215, -R61 ;  /* 0x000000d78cd67223 */ /* 0x000fe2000001083d */
[----:B------:R-:W-:Y:S01]  /*5a60*/  FFMA.FTZ R65, R12, R209, R65 ;  /* 0x000000d10c417223 */ /* 0x000fe20000010041 */
[----:B------:R-:W-:Y:S01]  /*5a70*/  FMUL.FTZ R61, R137, R67 ;  /* 0x00000043893d7220 */ /* 0x000fe20000410000 */
[----:B------:R-:W-:Y:S01]  /*5a80*/  FADD.FTZ R203, RZ, R63 ;  /* 0x0000003fffcb7221 */ /* 0x000fe20000010000 */
[----:B------:R-:W-:Y:S01]  /*5a90*/  FFMA.FTZ R214, R45, R100, R214 ;  /* 0x000000642dd67223 */ /* 0x000fe200000100d6 */
[CC--:B------:R-:W-:Y:S01]  /*5aa0*/  FMUL.FTZ R64, R137.reuse, R65.reuse ;  /* 0x0000004189407220 */ /* 0x0c0fe20000410000 */
[C---:B------:R-:W-:Y:S01]  /*5ab0*/  FFMA.FTZ R62, R138.reuse, R65, R61 ;  /* 0x000000418a3e7223 */ /* 0x040fe2000001003d */
[C---:B------:R-:W-:Y:S01]  /*5ac0*/  FMUL.FTZ R61, R137.reuse, R203 ;  /* 0x000000cb893d7220 */ /* 0x040fe20000410000 */
[-C--:B------:R-:W-:Y:S01]  /*5ad0*/  FMUL.FTZ R60, R137, R214.reuse ;  /* 0x000000d6893c7220 */ /* 0x080fe20000410000 */
[----:B------:R-:W-:Y:S01]  /*5ae0*/  FMUL.FTZ R63, R157, UR45 ;  /* 0x0000002d9d3f7c20 */ /* 0x000fe20008410000 */
[C---:B------:R-:W-:Y:S01]  /*5af0*/  FFMA.FTZ R64, R138.reuse, R67, -R64 ;  /* 0x000000438a407223 */ /* 0x040fe20000010840 */
[C---:B------:R-:W-:Y:S01]  /*5b00*/  FFMA.FTZ R61, R138.reuse, R214, -R61 ;  /* 0x000000d68a3d7223 */ /* 0x040fe2000001083d */
[----:B------:R-:W-:Y:S01]  /*5b10*/  FFMA.FTZ R60, R138, R203, R60 ;  /* 0x000000cb8a3c7223 */ /* 0x000fe2000001003c */
[----:B------:R-:W-:Y:S01]  /*5b20*/  FFMA.FTZ R220, R154, UR46, -R63 ;  /* 0x0000002e9adc7c23 */ /* 0x000fe2000801083f */
[----:B------:R-:W-:Y:S01]  /*5b30*/  FADD.FTZ R64, R179, R64 ;  /* 0x00000040b3407221 */ /* 0x000fe20000010000 */
[----:B------:R-:W-:Y:S01]  /*5b40*/  FFMA.FTZ R217, R44, R101, R61 ;  /* 0x000000652cd97223 */ /* 0x000fe2000001003d */
[----:B------:R-:W-:Y:S01]  /*5b50*/  FADD.FTZ R202, RZ, R60 ;  /* 0x0000003cffca7221 */ /* 0x000fe20000010000 */
[----:B------:R-:W-:Y:S01]  /*5b60*/  FMUL.FTZ R65, R141, R68 ;  /* 0x000000448d417220 */ /* 0x000fe20000410000 */
[----:B------:R-:W-:Y:S01]  /*5b70*/  FFMA.FTZ R62, R13, R220, R62 ;  /* 0x000000dc0d3e7223 */ /* 0x000fe2000001003e */
        /* <DEDUP_REMOVED lines=8> */
[----:B------:R-:W-:Y:S01]  /*5c00*/  FADD.FTZ R201, RZ, R63 ;  /* 0x0000003fffc97221 */ /* 0x000fe20000010000 */
[----:B------:R-:W-:Y:S01]  /*5c10*/  FFMA.FTZ R218, R43, R98, R218 ;  /* 0x000000622bda7223 */ /* 0x000fe200000100da */
[----:B------:R-:W-:Y:S01]  /*5c20*/  FFMA.FTZ R62, R140, R62, R61 ;  /* 0x0000003e8c3e7223 */ /* 0x000fe2000001003d */
[----:B------:R-:W-:Y:S01]  /*5c30*/  FMUL.FTZ R67, R155, UR45 ;  /* 0x0000002d9b437c20 */ /* 0x000fe20008410000 */
[CC--:B------:R-:W-:Y:S01]  /*5c40*/  FMUL.FTZ R61, R133.reuse, R201.reuse ;  /* 0x000000c9853d7220 */ /* 0x0c0fe20000410000 */
[-C--:B------:R-:W-:Y:S01]  /*5c50*/  FMUL.FTZ R60, R133, R218.reuse ;  /* 0x000000da853c7220 */ /* 0x080fe20000410000 */
[----:B------:R-:W-:Y:S01]  /*5c60*/  FADD.FTZ R65, R178, R65 ;  /* 0x00000041b2417221 */ /* 0x000fe20000010000 */
[----:B------:R-:W-:Y:S01]  /*5c70*/  FFMA.FTZ R228, R152, UR46, -R67 ;  /* 0x0000002e98e47c23 */ /* 0x000fe20008010843 */
[C---:B------:R-:W-:Y:S01]  /*5c80*/  FFMA.FTZ R61, R134.reuse, R218, -R61 ;  /* 0x000000da863d7223 */ /* 0x040fe2000001083d */
[----:B------:R-:W-:Y:S01]  /*5c90*/  FFMA.FTZ R60, R134, R201, R60 ;  /* 0x000000c9863c7223 */ /* 0x000fe2000001003c */
[----:B------:R-:W-:Y:S01]  /*5ca0*/  FMUL.FTZ R63, R141, R65 ;  /* 0x000000418d3f7220 */ /* 0x000fe20000410000 */
[----:B------:R-:W-:Y:S01]  /*5cb0*/  FFMA.FTZ R62, R15, R228, R62 ;  /* 0x000000e40f3e7223 */ /* 0x000fe2000001003e */
[----:B------:R-:W-:Y:S01]  /*5cc0*/  FFMA.FTZ R219, R42, R99, R61 ;  /* 0x000000632adb7223 */ /* 0x000fe2000001003d */
[----:B------:R-:W-:Y:S01]  /*5cd0*/  FADD.FTZ R200, RZ, R60 ;  /* 0x0000003cffc87221 */ /* 0x000fe20000010000 */
[----:B------:R-:W-:Y:S01]  /*5ce0*/  FMUL.FTZ R211, R153, UR45 ;  /* 0x0000002d99d37c20 */ /* 0x000fe20008410000 */
[----:B------:R-:W-:Y:S01]  /*5cf0*/  FMUL.FTZ R64, R141, R62 ;  /* 0x0000003e8d407220 */ /* 0x000fe20000410000 */
[CC--:B------:R-:W-:Y:S01]  /*5d00*/  FMUL.FTZ R61, R131.reuse, R219.reuse ;  /* 0x000000db833d7220 */ /* 0x0c0fe20000410000 */
[----:B------:R-:W-:Y:S01]  /*5d10*/  FMUL.FTZ R60, R131, R200 ;  /* 0x000000c8833c7220 */ /* 0x000fe20000410000 */
[----:B------:R-:W-:Y:S01]  /*5d20*/  FFMA.FTZ R63, R142, R62, R63 ;  /* 0x0000003e8e3f7223 */ /* 0x000fe2000001003f */
[----:B------:R-:W-:Y:S01]  /*5d30*/  FFMA.FTZ R211, R150, UR46, -R211 ;  /* 0x0000002e96d37c23 */ /* 0x000fe200080108d3 */
[C---:B------:R-:W-:Y:S01]  /*5d40*/  FFMA.FTZ R61, R132.reuse, R200, R61 ;  /* 0x000000c8843d7223 */ /* 0x040fe2000001003d */
[----:B------:R-:W-:Y:S01]  /*5d50*/  FFMA.FTZ R60, R132, R219, -R60 ;  /* 0x000000db843c7223 */ /* 0x000fe2000001083c */
[----:B------:R-:W-:Y:S01]  /*5d60*/  FMUL.FTZ R69, R141, R69 ;  /* 0x000000458d457220 */ /* 0x000fe20000410000 */
[----:B------:R-:W-:Y:S01]  /*5d70*/  FFMA.FTZ R65, R142, R65, -R64 ;  /* 0x000000418e417223 */ /* 0x000fe20000010840 */
[----:B------:R-:W-:Y:S01]  /*5d80*/  FADD.FTZ R199, RZ, R61 ;  /* 0x0000003dffc77221 */ /* 0x000fe20000010000 */
[----:B------:R-:W-:Y:S01]  /*5d90*/  FFMA.FTZ R222, R41, R96, R60 ;  /* 0x0000006029de7223 */ /* 0x000fe2000001003c */
[----:B------:R-:W-:Y:S01]  /*5da0*/  FFMA.FTZ R63, R16, R211, R63 ;  /* 0x000000d3103f7223 */ /* 0x000fe2000001003f */
[----:B------:R-:W-:Y:S01]  /*5db0*/  FFMA.FTZ R69, R142, R68, -R69 ;  /* 0x000000448e457223 */ /* 0x000fe20000010845 */
[CC--:B------:R-:W-:Y:S01]  /*5dc0*/  FMUL.FTZ R61, R129.reuse, R199.reuse ;  /* 0x000000c7813d7220 */ /* 0x0c0fe20000410000 */
[----:B------:R-:W-:Y:S01]  /*5dd0*/  FMUL.FTZ R60, R129, R222 ;  /* 0x000000de813c7220 */ /* 0x000fe20000410000 */
[C---:B------:R-:W-:Y:S01]  /*5de0*/  FMUL.FTZ R71, R143.reuse, R66 ;  /* 0x000000428f477220 */ /* 0x040fe20000410000 */
[----:B------:R-:W-:Y:S01]  /*5df0*/  FADD.FTZ R65, R190, R65 ;  /* 0x00000041be417221 */ /* 0x000fe20000010000 */
[C---:B------:R-:W-:Y:S01]  /*5e00*/  FFMA.FTZ R61, R130.reuse, R222, -R61 ;  /* 0x000000de823d7223 */ /* 0x040fe2000001083d */
[----:B------:R-:W-:Y:S01]  /*5e10*/  FFMA.FTZ R60, R130, R199, R60 ;  /* 0x000000c7823c7223 */ /* 0x000fe2000001003c */
[C---:B------:R-:W-:Y:S01]  /*5e20*/  FMUL.FTZ R62, R143.reuse, R63 ;  /* 0x0000003f8f3e7220 */ /* 0x040fe20000410000 */
[----:B------:R-:W-:Y:S01]  /*5e30*/  FMUL.FTZ R67, R143, R69 ;  /* 0x000000458f437220 */ /* 0x000fe20000410000 */
[----:B------:R-:W-:Y:S01]  /*5e40*/  FFMA.FTZ R221, R40, R97, R61 ;  /* 0x0000006128dd7223 */ /* 0x000fe2000001003d */
[----:B------:R-:W-:Y:S01]  /*5e50*/  FADD.FTZ R197, RZ, R60 ;  /* 0x0000003cffc57221 */ /* 0x000fe20000010000 */
[C---:B------:R-:W-:Y:S01]  /*5e60*/  FFMA.FTZ R71, R144.reuse, R69, -R71 ;  /* 0x0000004590477223 */ /* 0x040fe20000010847 */
[----:B------:R-:W-:Y:S01]  /*5e70*/  FFMA.FTZ R69, R144, R65, -R62 ;  /* 0x0000004190457223 */ /* 0x000fe2000001083e */
[C---:B------:R-:W-:Y:S01]  /*5e80*/  FMUL.FTZ R61, R127.reuse, R221 ;  /* 0x000000dd7f3d7220 */ /* 0x040fe20000410000 */
[----:B------:R-:W-:Y:S01]  /*5e90*/  FMUL.FTZ R60, R127, R197 ;  /* 0x000000c57f3c7220 */ /* 0x000fe20000410000 */
[----:B------:R-:W-:Y:S01]  /*5ea0*/  FMUL.FTZ R65, R143, R65 ;  /* 0x000000418f417220 */ /* 0x000fe20000410000 */
[----:B------:R-:W-:Y:S01]  /*5eb0*/  FADD.FTZ R69, R192, R69 ;  /* 0x00000045c0457221 */ /* 0x000fe20000010000 */
[C---:B------:R-:W-:Y:S01]  /*5ec0*/  FFMA.FTZ R61, R128.reuse, R197, R61 ;  /* 0x000000c5803d7223 */ /* 0x040fe2000001003d */
[----:B------:R-:W-:Y:S01]  /*5ed0*/  FFMA.FTZ R60, R128, R221, -R60 ;  /* 0x000000dd803c7223 */ /* 0x000fe2000001083c */
[----:B------:R-:W-:Y:S01]  /*5ee0*/  FFMA.FTZ R62, R144, R63, R65 ;  /* 0x0000003f903e7223 */ /* 0x000fe20000010041 */
[----:B------:R-:W-:Y:S01]  /*5ef0*/  FMUL.FTZ R63, R151, UR45 ;  /* 0x0000002d973f7c20 */ /* 0x000fe20008410000 */
[----:B------:R-:W-:Y:S01]  /*5f00*/  FADD.FTZ R198, RZ, R61 ;  /* 0x0000003dffc67221 */ /* 0x000fe20000010000 */
[----:B------:R-:W-:Y:S01]  /*5f10*/  FFMA.FTZ R224, R39, R94, R60 ;  /* 0x0000005e27e07223 */ /* 0x000fe2000001003c */
[----:B------:R-:W-:Y:S01]  /*5f20*/  UISETP.GE.AND UP0, UPT, UR16, UR42, UPT ;  /* 0x0000002a1000728c */ /* 0x000fe2000bf06270 */
[----:B------:R-:W-:Y:S01]  /*5f30*/  FFMA.FTZ R216, R148, UR46, -R63 ;  /* 0x0000002e94d87c23 */ /* 0x000fe2000801083f */
[C---:B------:R-:W-:Y:S01]  /*5f40*/  FMUL.FTZ R61, R125.reuse, R198 ;  /* 0x000000c67d3d7220 */ /* 0x040fe20000410000 */
[----:B------:R-:W-:Y:S01]  /*5f50*/  FMUL.FTZ R63, R125, R224 ;  /* 0x000000e07d3f7220 */ /* 0x000fe20000410000 */
[----:B------:R-:W-:Y:S01]  /*5f60*/  FMUL.FTZ R65, R145, R69 ;  /* 0x0000004591417220 */ /* 0x000fe20000410000 */
[----:B------:R-:W-:Y:S01]  /*5f70*/  FFMA.FTZ R62, R17, R216, R62 ;  /* 0x000000d8113e7223 */ /* 0x000fe2000001003e */
[C---:B------:R-:W-:Y:S01]  /*5f80*/  FFMA.FTZ R61, R126.reuse, R224, -R61 ;  /* 0x000000e07e3d7223 */ /* 0x040fe2000001083d */
[----:B------:R-:W-:Y:S01]  /*5f90*/  FFMA.FTZ R63, R126, R198, R63 ;  /* 0x000000c67e3f7223 */ /* 0x000fe2000001003f */
[----:B------:R-:W-:Y:S01]  /*5fa0*/  PLOP3.LUT P0, PT, PT, PT, UP0, 0x80, 0x8 ;  /* 0x000000000008781c */ /* 0x000fe20003f0f008 */
[----:B------:R-:W-:Y:S01]  /*5fb0*/  FMUL.FTZ R60, R145, R62 ;  /* 0x0000003e913c7220 */ /* 0x000fe20000410000 */
[----:B------:R-:W-:Y:S01]  /*5fc0*/  FFMA.FTZ R223, R38, R95, R61 ;  /* 0x0000005f26df7223 */ /* 0x000fe2000001003d */
[----:B------:R-:W-:Y:S01]  /*5fd0*/  FADD.FTZ R196, RZ, R63 ;  /* 0x0000003fffc47221 */ /* 0x000fe20000010000 */
[----:B------:R-:W-:Y:S01]  /*5fe0*/  ISETP.NE.OR P0, PT, R112, RZ, P0 ;  /* 0x000000ff7000720c */ /* 0x000fe20000705670 */
[C---:B------:R-:W-:Y:S01]  /*5ff0*/  FFMA.FTZ R64, R146.reuse, R69, -R60 ;  /* 0x0000004592407223 */ /* 0x040fe2000001083c */
[CC--:B------:R-:W-:Y:S01]  /*6000*/  FMUL.FTZ R61, R123.reuse, R223.reuse ;  /* 0x000000df7b3d7220 */ /* 0x0c0fe20000410000 */
[----:B------:R-:W-:Y:S01]  /*6010*/  FMUL.FTZ R60, R123, R196 ;  /* 0x000000c47b3c7220 */ /* 0x000fe20000410000 */
[----:B------:R-:W-:Y:S01]  /*6020*/  FFMA.FTZ R65, R146, R62, R65 ;  /* 0x0000003e92417223 */ /* 0x000fe20000010041 */
[----:B------:R-:W-:Y:S01]  /*6030*/  FFMA.FTZ R67, R144, R66, R67 ;  /* 0x0000004290437223 */ /* 0x000fe20000010043 */
[C---:B------:R-:W-:Y:S01]  /*6040*/  FFMA.FTZ R61, R124.reuse, R196, R61 ;  /* 0x000000c47c3d7223 */ /* 0x040fe2000001003d */
[----:B------:R-:W-:Y:S01]  /*6050*/  FFMA.FTZ R60, R124, R223, -R60 ;  /* 0x000000df7c3c7223 */ /* 0x000fe2000001083c */
[----:B------:R-:W-:Y:S01]  /*6060*/  FMUL.FTZ R66, R149, UR45 ;  /* 0x0000002d95427c20 */ /* 0x000fe20008410000 */
[----:B------:R-:W-:Y:S01]  /*6070*/  FMUL.FTZ R63, R145, R71 ;  /* 0x00000047913f7220 */ /* 0x000fe20000410000 */
[----:B------:R-:W-:Y:S01]  /*6080*/  FADD.FTZ R195, RZ, R61 ;  /* 0x0000003dffc37221 */ /* 0x000fe20000010000 */
[----:B------:R-:W-:Y:S01]  /*6090*/  FFMA.FTZ R227, R37, R92, R60 ;  /* 0x0000005c25e37223 */ /* 0x000fe2000001003c */
[----:B------:R-:W-:Y:S01]  /*60a0*/  FFMA.FTZ R229, R147, UR46, -R66 ;  /* 0x0000002e93e57c23 */ /* 0x000fe20008010842 */
[----:B------:R-:W-:Y:S01]  /*60b0*/  VOTEU.ALL UP0, P0 ;  /* 0x0000000000ff7886 */ /* 0x000fe20000000000 */
[C---:B------:R-:W-:Y:S01]  /*60c0*/  FMUL.FTZ R61, R121.reuse, R195 ;  /* 0x000000c3793d7220 */ /* 0x040fe20000410000 */
[----:B------:R-:W-:Y:S01]  /*60d0*/  FMUL.FTZ R62, R121, R227 ;  /* 0x000000e3793e7220 */ /* 0x000fe20000410000 */
[----:B------:R-:W-:Y:S01]  /*60e0*/  FFMA.FTZ R60, R146, R67, R63 ;  /* 0x00000043923c7223 */ /* 0x000fe2000001003f */
[----:B------:R-:W-:Y:S01]  /*60f0*/  FADD.FTZ R63, R193, R64 ;  /* 0x00000040c13f7221 */ /* 0x000fe20000010000 */
[C---:B------:R-:W-:Y:S01]  /*6100*/  FFMA.FTZ R225, R122.reuse, R227, -R61 ;  /* 0x000000e37ae17223 */ /* 0x040fe2000001083d */
[----:B------:R-:W-:Y:S01]  /*6110*/  FFMA.FTZ R62, R122, R195, R62 ;  /* 0x000000c37a3e7223 */ /* 0x000fe2000001003e */
[----:B------:R-:W-:Y:S01]  /*6120*/  ISETP.GT.U32.AND P2, PT, R114, 0x1f, PT ;  /* 0x0000001f7200780c */ /* 0x000fe20003f44070 */
[----:B------:R-:W-:Y:S01]  /*6130*/  @!UP0 ULEA UR32, UR8, UR9, 0x4 ;  /* 0x0000000908208291 */ /* 0x000fe2000f8e20ff */
[----:B------:R-:W-:Y:S01]  /*6140*/  FFMA.FTZ R225, R36, R93, R225 ;  /* 0x0000005d24e17223 */ /* 0x000fe200000100e1 */
[----:B------:R-:W-:Y:S01]  /*6150*/  FADD.FTZ R210, RZ, R62 ;  /* 0x0000003effd27221 */ /* 0x000fe20000010000 */
[----:B------:R-:W-:Y:S01]  /*6160*/  FFMA.FTZ R62, R0, R229, R65 ;  /* 0x000000e5003e7223 */ /* 0x000fe20000010041 */
[----:B------:R-:W-:Y:S01]  /*6170*/  FMUL.FTZ R67, R145, R67 ;  /* 0x0000004391437220 */ /* 0x000fe20000410000 */
[CC--:B------:R-:W-:Y:S01]  /*6180*/  FMUL.FTZ R65, R119.reuse, R225.reuse ;  /* 0x000000e177417220 */ /* 0x0c0fe20000410000 */
[-C--:B------:R-:W-:Y:S01]  /*6190*/  FMUL.FTZ R64, R119, R210.reuse ;  /* 0x000000d277407220 */ /* 0x080fe20000410000 */
[----:B------:R-:W-:Y:S01]  /*61a0*/  HFMA2 R80, -RZ, RZ, 1.875, 0 ;  /* 0x3f800000ff507431 */ /* 0x000fe200000001ff */
[----:B------:R-:W-:Y:S01]  /*61b0*/  CS2R R82, SRZ ;  /* 0x0000000000527805 */ /* 0x000fe2000001ff00 */
[C---:B------:R-:W-:Y:S01]  /*61c0*/  FFMA.FTZ R65, R120.reuse, R210, R65 ;  /* 0x000000d278417223 */ /* 0x040fe20000010041 */
[----:B------:R-:W-:Y:S01]  /*61d0*/  FFMA.FTZ R64, R120, R225, -R64 ;  /* 0x000000e178407223 */ /* 0x000fe20000010840 */
[----:B------:R-:W-:Y:S01]  /*61e0*/  MOV R81, RZ ;  /* 0x000000ff00517202 */ /* 0x000fe20000000f00 */
[----:B------:R-:W-:Y:S01]  /*61f0*/  FFMA.FTZ R61, R146, R71, -R67 ;  /* 0x00000047923d7223 */ /* 0x000fe20000010843 */
[----:B------:R-:W-:Y:S01]  /*6200*/  FADD.FTZ R207, RZ, R65 ;  /* 0x00000041ffcf7221 */ /* 0x000fe20000010000 */
[----:B------:R-:W-:Y:S01]  /*6210*/  FFMA.FTZ R231, R35, R90, R64 ;  /* 0x0000005a23e77223 */ /* 0x000fe20000010040 */
[----:B------:R-:W-:Y:S02]  /*6220*/  BSSY B0, `(.L_x_3894) ;  /* 0x00000e5000007945 */ /* 0x000fe40003800000 */
[C---:B------:R-:W-:Y:S01]  /*6230*/  FMUL.FTZ R65, R116.reuse, R207 ;  /* 0x000000cf74417220 */ /* 0x040fe20000410000 */
[----:B------:R-:W0:Y:S01]  /*6240*/  @!P0 LDS.128 R80, [UR32+0x8b80] ;  /* 0x008b8020ff508984 */ /* 0x000e220008000c00 */
[----:B------:R-:W-:-:S02]  /*6250*/  FMUL.FTZ R232, R116, R231 ;  /* 0x000000e774e87220 */ /* 0x000fc40000410000 */
[C---:B------:R-:W-:Y:S01]  /*6260*/  FFMA.FTZ R65, R118.reuse, R231, -R65 ;  /* 0x000000e776417223 */ /* 0x040fe20000010841 */
[----:B------:R1:W-:Y:S01]  /*6270*/  STS.128 [R109+0x6d80], R60 ;  /* 0x006d803c6d007388 */ /* 0x0003e20000000c00 */
[----:B------:R-:W-:Y:S02]  /*6280*/  FFMA.FTZ R232, R118, R207, R232 ;  /* 0x000000cf76e87223 */ /* 0x000fe400000100e8 */
[----:B------:R-:W-:Y:S01]  /*6290*/  FFMA.FTZ R233, R34, R91, R65 ;  /* 0x0000005b22e97223 */ /* 0x000fe20000010041 */
[----:B------:R-:W-:Y:S06]  /*62a0*/  BAR.SYNC.DEFER_BLOCKING 0x0 ;  /* 0x0000000000007b1d */ /* 0x000fec0000010000 */
[----:B------:R-:W-:Y:S05]  /*62b0*/  @P2 BRA `(.L_x_3895) ;  /* 0x0000000c006c2947 */ /* 0x000fea0003800000 */
[----:B-1----:R-:W-:Y:S01]  /*62c0*/  MOV R61, 0x50 ;  /* 0x00000050003d7802 */ /* 0x002fe20000000f00 */
[----:B------:R-:W-:Y:S01]  /*62d0*/  UMOV UR32, 0xffffffff ;  /* 0xffffffff00207882 */ /* 0x000fe20000000000 */
[----:B------:R-:W-:-:S03]  /*62e0*/  ISETP.NE.AND P2, PT, R112, 0x1f, PT ;  /* 0x0000001f7000780c */ /* 0x000fc60003f45270 */
[----:B------:R-:W-:-:S05]  /*62f0*/  IMAD R234, R114, R61, UR9 ;  /* 0x0000000972ea7e24 */ /* 0x000fca000f8e023d */
[----:B------:R-:W-:Y:S04]  /*6300*/  LDS.128 R60, [R234+0x6da0] ;  /* 0x006da000ea3c7984 */ /* 0x000fe80000000c00 */
[----:B------:R-:W1:Y:S04]  /*6310*/  LDS.128 R64, [R234+0x6db0] ;  /* 0x006db000ea407984 */ /* 0x000e680000000c00 */
[----:B------:R-:W2:Y:S04]  /*6320*/  LDS.128 R68, [R234+0x6d90] ;  /* 0x006d9000ea447984 */ /* 0x000ea80000000c00 */
[----:B------:R-:W3:Y:S01]  /*6330*/  LDS.128 R72, [R234+0x6d80] ;  /* 0x006d8000ea487984 */ /* 0x000ee20000000c00 */
[C---:B-1---5:R-:W-:Y:S01]  /*6340*/  FMUL.FTZ R79, R61.reuse, R66 ;  /* 0x000000423d4f7220 */ /* 0x062fe20000410000 */
[----:B------:R-:W-:-:S03]  /*6350*/  FMUL.FTZ R77, R61, R67 ;  /* 0x000000433d4d7220 */ /* 0x000fc60000410000 */
[C---:B------:R-:W-:Y:S01]  /*6360*/  FFMA.FTZ R76, R60.reuse, R67, R79 ;  /* 0x000000433c4c7223 */ /* 0x040fe2000001004f */
[----:B------:R-:W-:-:S03]  /*6370*/  FFMA.FTZ R77, R60, R66, -R77 ;  /* 0x000000423c4d7223 */ /* 0x000fc6000001084d */
[----:B------:R-:W-:Y:S01]  /*6380*/  FADD.FTZ R76, R63, R76 ;  /* 0x0000004c3f4c7221 */ /* 0x000fe20000010000 */
[----:B------:R-:W-:-:S03]  /*6390*/  FADD.FTZ R77, R62, R77 ;  /* 0x0000004d3e4d7221 */ /* 0x000fc60000010000 */
[C---:B--2---:R-:W-:Y:S01]  /*63a0*/  FMUL.FTZ R79, R69.reuse, R76 ;  /* 0x0000004c454f7220 */ /* 0x044fe20000410000 */
[----:B------:R-:W-:-:S03]  /*63b0*/  FMUL.FTZ R235, R69, R77 ;  /* 0x0000004d45eb7220 */ /* 0x000fc60000410000 */
[C---:B------:R-:W-:Y:S01]  /*63c0*/  FFMA.FTZ R237, R68.reuse, R77, -R79 ;  /* 0x0000004d44ed7223 */ /* 0x040fe2000001084f */
[C---:B------:R-:W-:Y:S01]  /*63d0*/  FMUL.FTZ R79, R61.reuse, R64 ;  /* 0x000000403d4f7220 */ /* 0x040fe20000410000 */
[-C--:B------:R-:W-:Y:S01]  /*63e0*/  FMUL.FTZ R77, R61, R65.reuse ;  /* 0x000000413d4d7220 */ /* 0x080fe20000410000 */
[----:B------:R-:W-:Y:S01]  /*63f0*/  FFMA.FTZ R78, R68, R76, R235 ;  /* 0x0000004c444e7223 */ /* 0x000fe200000100eb */
[----:B------:R-:W-:Y:S01]  /*6400*/  FADD.FTZ R237, R70, R237 ;  /* 0x000000ed46ed7221 */ /* 0x000fe20000010000 */
[C---:B------:R-:W-:Y:S01]  /*6410*/  FFMA.FTZ R79, R60.reuse, R65, R79 ;  /* 0x000000413c4f7223 */ /* 0x040fe2000001004f */
[----:B------:R-:W-:Y:S01]  /*6420*/  FFMA.FTZ R77, R60, R64, -R77 ;  /* 0x000000403c4d7223 */ /* 0x000fe2000001084d */
[----:B------:R-:W-:Y:S02]  /*6430*/  FADD.FTZ R78, R71, R78 ;  /* 0x0000004e474e7221 */ /* 0x000fe40000010000 */
[C---:B------:R-:W-:Y:S01]  /*6440*/  FMUL.FTZ R235, R69.reuse, R79 ;  /* 0x0000004f45eb7220 */ /* 0x040fe20000410000 */
[----:B------:R-:W-:-:S03]  /*6450*/  FMUL.FTZ R76, R69, R77 ;  /* 0x0000004d454c7220 */ /* 0x000fc60000410000 */
[C---:B------:R-:W-:Y:S01]  /*6460*/  FFMA.FTZ R235, R68.reuse, R77, -R235 ;  /* 0x0000004d44eb7223 */ /* 0x040fe200000108eb */
[C---:B---3--:R-:W-:Y:S01]  /*6470*/  FMUL.FTZ R77, R73.reuse, R78 ;  /* 0x0000004e494d7220 */ /* 0x048fe20000410000 */
[----:B------:R-:W-:Y:S01]  /*6480*/  FFMA.FTZ R76, R68, R79, R76 ;  /* 0x0000004f444c7223 */ /* 0x000fe2000001004c */
[CC--:B------:R-:W-:Y:S02]  /*6490*/  FMUL.FTZ R79, R73.reuse, R237.reuse ;  /* 0x000000ed494f7220 */ /* 0x0c0fe40000410000 */
        /* <DEDUP_REMOVED lines=8> */
[----:B------:R-:W-:Y:S06]  /*6520*/  BRA.DIV UR32, `(.L_x_3896) ;  /* 0x0000006620f07947 */ /* 0x000fec000b800000 */
[----:B------:R1:W2:Y:S01]  /*6530*/  SHFL.DOWN PT, R72, R235, 0x1, 0x1f ;  /* 0x08201f00eb487f89 */ /* 0x0002a200000e0000 */
[----:B------:R-:W-:Y:S02]  /*6540*/  MOV R76, R235 ;  /* 0x000000eb004c7202 */ /* 0x000fe40000000f00 */
[----:B------:R-:W-:Y:S01]  /*6550*/  MOV R78, R74 ;  /* 0x0000004a004e7202 */ /* 0x000fe20000000f00 */
[----:B------:R1:W3:Y:S04]  /*6560*/  SHFL.DOWN PT, R73, R77, 0x1, 0x1f ;  /* 0x08201f004d497f89 */ /* 0x0002e800000e0000 */
[----:B------:R1:W4:Y:S04]  /*6570*/  SHFL.DOWN PT, R236, R74, 0x1, 0x1f ;  /* 0x08201f004aec7f89 */ /* 0x00032800000e0000 */
[----:B------:R1:W0:Y:S02]  /*6580*/  SHFL.DOWN PT, R239, R79, 0x1, 0x1f ;  /* 0x08201f004fef7f89 */ /* 0x00022400000e0000 */
.L_x_4037:
[----:B------:R-:W-:Y:S01]  /*6590*/  BSSY.RECONVERGENT B1, `(.L_x_3897) ;  /* 0x000000d000017945 */ /* 0x000fe20003800200 */
[----:B------:R-:W-:-:S03]  /*65a0*/  ISETP.GT.U32.AND P3, PT, R112, 0x1d, PT ;  /* 0x0000001d7000780c */ /* 0x000fc60003f64070 */
[----:B------:R-:W-:Y:S10]  /*65b0*/  @!P2 BRA `(.L_x_3898) ;  /* 0x000000000028a947 */ /* 0x000ff40003800000 */
[-C--:B0-----:R-:W-:Y:S01]  /*65c0*/  FMUL.FTZ R75, R77, R239.reuse ;  /* 0x000000ef4d4b7220 */ /* 0x081fe20000410000 */
[----:B-1----:R-:W-:-:S03]  /*65d0*/  FMUL.FTZ R74, R76, R239 ;  /* 0x000000ef4c4a7220 */ /* 0x002fc60000410000 */
[CC--:B----4-:R-:W-:Y:S01]  /*65e0*/  FFMA.FTZ R235, R76.reuse, R236.reuse, -R75 ;  /* 0x000000ec4ceb7223 */ /* 0x0d0fe2000001084b */
[C---:B------:R-:W-:Y:S01]  /*65f0*/  FFMA.FTZ R236, R77.reuse, R236, R74 ;  /* 0x000000ec4dec7223 */ /* 0x040fe2000001004a */
[-C--:B---3--:R-:W-:Y:S01]  /*6600*/  FMUL.FTZ R75, R77, R73.reuse ;  /* 0x000000494d4b7220 */ /* 0x088fe20000410000 */
[----:B------:R-:W-:Y:S01]  /*6610*/  FMUL.FTZ R74, R76, R73 ;  /* 0x000000494c4a7220 */ /* 0x000fe20000410000 */
[----:B------:R-:W-:Y:S01]  /*6620*/  FADD.FTZ R78, R78, R235 ;  /* 0x000000eb4e4e7221 */ /* 0x000fe20000010000 */
[----:B------:R-:W-:Y:S01]  /*6630*/  FADD.FTZ R79, R79, R236 ;  /* 0x000000ec4f4f7221 */ /* 0x000fe20000010000 */
[C---:B--2---:R-:W-:Y:S01]  /*6640*/  FFMA.FTZ R76, R72.reuse, R76, -R75 ;  /* 0x0000004c484c7223 */ /* 0x044fe2000001084b */
[----:B------:R-:W-:-:S07]  /*6650*/  FFMA.FTZ R77, R72, R77, R74 ;  /* 0x0000004d484d7223 */ /* 0x000fce000001004a */
.L_x_3898:
[----:B------:R-:W-:Y:S05]  /*6660*/  BSYNC.RECONVERGENT B1 ;  /* 0x0000000000017941 */ /* 0x000fea0003800200 */
.L_x_3897:
[----:B------:R-:W-:-:S03]  /*6670*/  UMOV UR32, 0xffffffff ;  /* 0xffffffff00207882 */ /* 0x000fc60000000000 */
[----:B------:R-:W-:Y:S05]  /*6680*/  BRA.DIV UR32, `(.L_x_3899) ;  /* 0x0000006620fc7947 */ /* 0x000fea000b800000 */
[----:B--2---:R2:W2:Y:S04]  /*6690*/  SHFL.DOWN PT, R72, R76, 0x2, 0x1f ;  /* 0x08401f004c487f89 */ /* 0x0044a800000e0000 */
[----:B---3--:R3:W2:Y:S04]  /*66a0*/  SHFL.DOWN PT, R73, R77, 0x2, 0x1f ;  /* 0x08401f004d497f89 */ /* 0x0086a800000e0000 */
[----:B-1----:R3:W1:Y:S04]  /*66b0*/  SHFL.DOWN PT, R74, R78, 0x2, 0x1f ;  /* 0x08401f004e4a7f89 */ /* 0x00266800000e0000 */
[----:B0-----:R3:W0:Y:S02]  /*66c0*/  SHFL.DOWN PT, R239, R79, 0x2, 0x1f ;  /* 0x08401f004fef7f89 */ /* 0x00162400000e0000 */
.L_x_4043:
[----:B------:R-:W-:Y:S01]  /*66d0*/  BSSY.RECONVERGENT B1, `(.L_x_3900) ;  /* 0x000000d000017945 */ /* 0x000fe20003800200 */
[----:B------:R-:W-:-:S03]  /*66e0*/  ISETP.GT.U32.AND P2, PT, R112, 0x1b, PT ;  /* 0x0000001b7000780c */ /* 0x000fc60003f44070 */
[----:B------:R-:W-:Y:S10]  /*66f0*/  @P3 BRA `(.L_x_3901) ;  /* 0x0000000000283947 */ /* 0x000ff40003800000 */
[-C--:B0-----:R-:W-:Y:S01]  /*6700*/  FMUL.FTZ R75, R77, R239.reuse ;  /* 0x000000ef4d4b7220 */ /* 0x081fe20000410000 */
[----:B----4-:R-:W-:-:S03]  /*6710*/  FMUL.FTZ R236, R76, R239 ;  /* 0x000000ef4cec7220 */ /* 0x010fc60000410000 */
[CC--:B-1----:R-:W-:Y:S01]  /*6720*/  FFMA.FTZ R235, R76.reuse, R74.reuse, -R75 ;  /* 0x0000004a4ceb7223 */ /* 0x0c2fe2000001084b */
[C---:B------:R-:W-:Y:S01]  /*6730*/  FFMA.FTZ R236, R77.reuse, R74, R236 ;  /* 0x0000004a4dec7223 */ /* 0x040fe200000100ec */
[-C--:B--2---:R-:W-:Y:S01]  /*6740*/  FMUL.FTZ R75, R77, R73.reuse ;  /* 0x000000494d4b7220 */ /* 0x084fe20000410000 */
[----:B------:R-:W-:Y:S01]  /*6750*/  FMUL.FTZ R74, R76, R73 ;  /* 0x000000494c4a7220 */ /* 0x000fe20000410000 */
[----:B---3--:R-:W-:Y:S01]  /*6760*/  FADD.FTZ R78, R78, R235 ;  /* 0x000000eb4e4e7221 */ /* 0x008fe20000010000 */
[----:B------:R-:W-:Y:S01]  /*6770*/  FADD.FTZ R79, R79, R236 ;  /* 0x000000ec4f4f7221 */ /* 0x000fe20000010000 */
[-C--:B------:R-:W-:Y:S01]  /*6780*/  FFMA.FTZ R76, R76, R72.reuse, -R75 ;  /* 0x000000484c4c7223 */ /* 0x080fe2000001084b */
[----:B------:R-:W-:-:S07]  /*6790*/  FFMA.FTZ R77, R77, R72, R74 ;  /* 0x000000484d4d7223 */ /* 0x000fce000001004a */
.L_x_3901:
[----:B------:R-:W-:Y:S05]  /*67a0*/  BSYNC.RECONVERGENT B1 ;  /* 0x0000000000017941 */ /* 0x000fea0003800200 */
.L_x_3900:
[----:B------:R-:W-:-:S03]  /*67b0*/  UMOV UR32, 0xffffffff ;  /* 0xffffffff00207882 */ /* 0x000fc60000000000 */
[----:B------:R-:W-:Y:S05]  /*67c0*/  BRA.DIV UR32, `(.L_x_3902) ;  /* 0x0000006a201c7947 */ /* 0x000fea000b800000 */
[----:B--2---:R2:W2:Y:S04]  /*67d0*/  SHFL.DOWN PT, R72, R76, 0x4, 0x1f ;  /* 0x08801f004c487f89 */ /* 0x0044a800000e0000 */
[----:B------:R0:W2:Y:S04]  /*67e0*/  SHFL.DOWN PT, R73, R77, 0x4, 0x1f ;  /* 0x08801f004d497f89 */ /* 0x0000a800000e0000 */
[----:B-1----:R1:W1:Y:S04]  /*67f0*/  SHFL.DOWN PT, R74, R78, 0x4, 0x1f ;  /* 0x08801f004e4a7f89 */ /* 0x00226800000e0000 */
[----:B0-----:R0:W0:Y:S02]  /*6800*/  SHFL.DOWN PT, R239, R79, 0x4, 0x1f ;  /* 0x08801f004fef7f89 */ /* 0x00102400000e0000 */
.L_x_4049:
        /* <DEDUP_REMOVED lines=13> */
.L_x_3904:
[----:B------:R-:W-:Y:S05]  /*68e0*/  BSYNC.RECONVERGENT B1 ;  /* 0x0000000000017941 */ /* 0x000fea0003800200 */
.L_x_3903:
[----:B------:R-:W-:-:S03]  /*68f0*/  UMOV UR32, 0xffffffff ;  /* 0xffffffff00207882 */ /* 0x000fc60000000000 */
[----:B------:R-:W-:Y:S05]  /*6900*/  BRA.DIV UR32, `(.L_x_3905) ;  /* 0x0000006a203c7947 */ /* 0x000fea000b800000 */
[----:B--2---:R2:W2:Y:S04]  /*6910*/  SHFL.DOWN PT, R72, R76, 0x8, 0x1f ;  /* 0x09001f004c487f89 */ /* 0x0044a800000e0000 */
[----:B------:R0:W2:Y:S04]  /*6920*/  SHFL.DOWN PT, R73, R77, 0x8, 0x1f ;  /* 0x09001f004d497f89 */ /* 0x0000a800000e0000 */
[----:B-1----:R1:W1:Y:S04]  /*6930*/  SHFL.DOWN PT, R74, R78, 0x8, 0x1f ;  /* 0x09001f004e4a7f89 */ /* 0x00226800000e0000 */
[----:B0-----:R0:W0:Y:S02]  /*6940*/  SHFL.DOWN PT, R239, R79, 0x8, 0x1f ;  /* 0x09001f004fef7f89 */ /* 0x00102400000e0000 */
.L_x_4055:
        /* <DEDUP_REMOVED lines=13> */
.L_x_3907:
[----:B------:R-:W-:Y:S05]  /*6a20*/  BSYNC.RECONVERGENT B1 ;  /* 0x0000000000017941 */ /* 0x000fea0003800200 */
.L_x_3906:
[----:B------:R-:W-:-:S03]  /*6a30*/  UMOV UR32, 0xffffffff ;  /* 0xffffffff00207882 */ /* 0x000fc60000000000 */
[----:B------:R-:W-:Y:S05]  /*6a40*/  BRA.DIV UR32, `(.L_x_3908) ;  /* 0x0000006a205c7947 */ /* 0x000fea000b800000 */
[----:B--2---:R2:W2:Y:S04]  /*6a50*/  SHFL.DOWN PT, R72, R76, 0x10, 0x1f ;  /* 0x0a001f004c487f89 */ /* 0x0044a800000e0000 */
[----:B------:R0:W2:Y:S04]  /*6a60*/  SHFL.DOWN PT, R73, R77, 0x10, 0x1f ;  /* 0x0a001f004d497f89 */ /* 0x0000a800000e0000 */
[----:B-1----:R1:W1:Y:S04]  /*6a70*/  SHFL.DOWN PT, R74, R78, 0x10, 0x1f ;  /* 0x0a001f004e4a7f89 */ /* 0x00226800000e0000 */
[----:B0-----:R0:W0:Y:S02]  /*6a80*/  SHFL.DOWN PT, R239, R79, 0x10, 0x1f ;  /* 0x0a001f004fef7f89 */ /* 0x00102400000e0000 */
.L_x_4061:
[----:B------:R-:W-:Y:S01]  /*6a90*/  BSSY.RECONVERGENT B1, `(.L_x_3909) ;  /* 0x000000d000017945 */ /* 0x000fe20003800200 */
[----:B------:R-:W-:-:S03]  /*6aa0*/  ISETP.NE.AND P3, PT, R114, 0x1f, PT ;  /* 0x0000001f7200780c */ /* 0x000fc60003f65270 */
        /* <DEDUP_REMOVED lines=11> */
.L_x_3910:
[----:B------:R-:W-:Y:S05]  /*6b60*/  BSYNC.RECONVERGENT B1 ;  /* 0x0000000000017941 */ /* 0x000fea0003800200 */
.L_x_3909:
[----:B------:R-:W-:-:S03]  /*6b70*/  UMOV UR32, 0xffffffff ;  /* 0xffffffff00207882 */ /* 0x000fc60000000000 */
[----:B------:R-:W-:Y:S05]  /*6b80*/  BRA.DIV UR32, `(.L_x_3911) ;  /* 0x0000006a207c7947 */ /* 0x000fea000b800000 */
[----:B----4-:R-:W2:Y:S04]  /*6b90*/  SHFL.IDX PT, R236, R77, RZ, 0x1f ;  /* 0x00001fff4dec7589 */ /* 0x010ea800000e0000 */
[----:B------:R-:W4:Y:S04]  /*6ba0*/  SHFL.IDX PT, R235, R76, RZ, 0x1f ;  /* 0x00001fff4ceb7589 */ /* 0x000f2800000e0000 */
[----:B0-----:R-:W0:Y:S04]  /*6bb0*/  SHFL.IDX PT, R239, R78, RZ, 0x1f ;  /* 0x00001fff4eef7589 */ /* 0x001e2800000e0000 */
[----:B------:R-:W5:Y:S04]  /*6bc0*/  SHFL.IDX PT, R246, R79, RZ, 0x1f ;  /* 0x00001fff4ff67589 */ /* 0x000f6800000e0000 */
[----:B------:R-:W1:Y:S04]  /*6bd0*/  SHFL.IDX PT, R245, R80, RZ, 0x1f ;  /* 0x00001fff50f57589 */ /* 0x000e6800000e0000 */
[----:B------:R-:W3:Y:S04]  /*6be0*/  SHFL.IDX PT, R243, R81, RZ, 0x1f ;  /* 0x00001fff51f37589 */ /* 0x000ee800000e0000 */
[----:B------:R-:W1:Y:S01]  /*6bf0*/  SHFL.DOWN PT, R242, R78, 0x1, 0x1f ;  /* 0x08201f004ef27f89 */ /* 0x000e6200000e0000 */
[-C--:B--2---:R-:W-:Y:S01]  /*6c00*/  FMUL.FTZ R73, R83, R236.reuse ;  /* 0x000000ec53497220 */ /* 0x084fe20000410000 */
[CC--:B------:R-:W-:Y:S01]  /*6c10*/  FMUL.FTZ R72, R82.reuse, R236.reuse ;  /* 0x000000ec52487220 */ /* 0x0c0fe20000410000 */
[-C--:B------:R-:W-:Y:S01]  /*6c20*/  FMUL.FTZ R237, R81, R236.reuse ;  /* 0x000000ec51ed7220 */ /* 0x080fe20000410000 */
[----:B------:R-:W2:Y:S01]  /*6c30*/  SHFL.DOWN PT, R247, R79, 0x1, 0x1f ;  /* 0x08201f004ff77f89 */ /* 0x000ea200000e0000 */
[-C--:B----4-:R-:W-:Y:S01]  /*6c40*/  FFMA.FTZ R238, R82, R235.reuse, -R73 ;  /* 0x000000eb52ee7223 */ /* 0x090fe20000010849 */
[C---:B------:R-:W-:Y:S01]  /*6c50*/  FMUL.FTZ R236, R80.reuse, R236 ;  /* 0x000000ec50ec7220 */ /* 0x040fe20000410000 */
[-C--:B------:R-:W-:Y:S01]  /*6c60*/  FFMA.FTZ R73, R83, R235.reuse, R72 ;  /* 0x000000eb53497223 */ /* 0x080fe20000010048 */
[----:B------:R-:W4:Y:S01]  /*6c70*/  SHFL.IDX PT, R244, R82, RZ, 0x1f ;  /* 0x00001fff52f47589 */ /* 0x000f2200000e0000 */
[-C--:B------:R-:W-:Y:S01]  /*6c80*/  FFMA.FTZ R237, R80, R235.reuse, -R237 ;  /* 0x000000eb50ed7223 */ /* 0x080fe200000108ed */
[----:B------:R-:W-:Y:S01]  /*6c90*/  FFMA.FTZ R236, R81, R235, R236 ;  /* 0x000000eb51ec7223 */ /* 0x000fe200000100ec */
[----:B0-----:R-:W-:Y:S01]  /*6ca0*/  FADD.FTZ R238, R239, R238 ;  /* 0x000000eeefee7221 */ /* 0x001fe20000010000 */
[----:B------:R-:W0:Y:S01]  /*6cb0*/  SHFL.IDX PT, R248, R83, RZ, 0x1f ;  /* 0x00001fff53f87589 */ /* 0x000e2200000e0000 */
[----:B-----5:R-:W-:-:S03]  /*6cc0*/  FADD.FTZ R235, R246, R73 ;  /* 0x00000049f6eb7221 */ /* 0x020fc60000010000 */
[----:B------:R1:W0:Y:S04]  /*6cd0*/  SHFL.DOWN PT, R240, R76, 0x1, 0x1f ;  /* 0x08201f004cf07f89 */ /* 0x00022800000e0000 */
[----:B------:R3:W0:Y:S01]  /*6ce0*/  SHFL.DOWN PT, R241, R77, 0x1, 0x1f ;  /* 0x08201f004df17f89 */ /* 0x00062200000e0000 */
[----:B-1----:R-:W-:Y:S02]  /*6cf0*/  MOV R76, R245 ;  /* 0x000000f5004c7202 */ /* 0x002fe40000000f00 */
[----:B--23--:R-:W-:-:S07]  /*6d00*/  MOV R77, R243 ;  /* 0x000000f3004d7202 */ /* 0x00cfce0000000f00 */
.L_x_4075:
[----:B------:R-:W-:Y:S01]  /*6d10*/  BSSY.RECONVERGENT B1, `(.L_x_3912) ;  /* 0x000000f000017945 */ /* 0x000fe20003800200 */
[----:B----4-:R-:W-:Y:S02]  /*6d20*/  MOV R78, R244 ;  /* 0x000000f4004e7202 */ /* 0x010fe40000000f00 */
        /* <DEDUP_REMOVED lines=13> */
.L_x_3913:
[----:B------:R-:W-:Y:S05]  /*6e00*/  BSYNC.RECONVERGENT B1 ;  /* 0x0000000000017941 */ /* 0x000fea0003800200 */
.L_x_3912:
        /* <DEDUP_REMOVED lines=38> */
.L_x_3895:
[----:B------:R-:W-:Y:S05]  /*7070*/  BSYNC B0 ;  /* 0x0000000000007941 */ /* 0x000fea0003800000 */
.L_x_3894:
[----:B-12---:R-:W-:Y:S01]  /*7080*/  FMUL.FTZ R60, R149, R208 ;  /* 0x000000d0953c7220 */ /* 0x006fe20000410000 */
[----:B------:R-:W-:Y:S01]  /*7090*/  FMUL.FTZ R61, R151, R206 ;  /* 0x000000ce973d7220 */ /* 0x000fe20000410000 */
[----:B------:R-:W-:Y:S05]  /*70a0*/  WARPSYNC.ALL ;  /* 0x0000000000007948 */ /* 0x000fea0003800000 */
[----:B------:R-:W-:Y:S01]  /*70b0*/  FFMA.FTZ R69, R147, R226, -R60 ;  /* 0x000000e293457223 */ /* 0x000fe2000001083c */
[----:B------:R-:W-:Y:S01]  /*70c0*/  FMUL.FTZ R60, R153, R212 ;  /* 0x000000d4993c7220 */ /* 0x000fe20000410000 */
[----:B------:R-:W-:Y:S01]  /*70d0*/  BAR.SYNC.DEFER_BLOCKING 0x0 ;  /* 0x0000000000007b1d */ /* 0x000fe20000010000 */
[----:B------:R-:W-:Y:S01]  /*70e0*/  FFMA.FTZ R70, R148, R213, -R61 ;  /* 0x000000d594467223 */ /* 0x000fe2000001083d */
[----:B------:R-:W-:Y:S01]  /*70f0*/  FMUL.FTZ R61, R155, R204 ;  /* 0x000000cc9b3d7220 */ /* 0x000fe20000410000 */
[----:B-----5:R-:W-:Y:S01]  /*7100*/  FFMA.FTZ R77, R150, R205, R60 ;  /* 0x000000cd964d7223 */ /* 0x020fe2000001003c */
        /* <DEDUP_REMOVED lines=8> */
[----:B------:R-:W-:Y:S01]  /*7190*/  FMUL.FTZ R63, R149, R226 ;  /* 0x000000e2953f7220 */ /* 0x000fe20000410000 */
[----:B------:R-:W-:Y:S01]  /*71a0*/  FMUL.FTZ R155, R155, R215 ;  /* 0x000000d79b9b7220 */ /* 0x000fe20000410000 */
[----:B------:R-:W-:Y:S01]  /*71b0*/  FFMA.FTZ R158, R158, R201, R60 ;  /* 0x000000c99e9e7223 */ /* 0x000fe2000001003c */
[----:B------:R-:W-:Y:S01]  /*71c0*/  FMUL.FTZ R60, R165, R200 ;  /* 0x000000c8a53c7220 */ /* 0x000fe20000410000 */
[C---:B------:R-:W-:Y:S01]  /*71d0*/  FMUL.FTZ R61, R167.reuse, R199 ;  /* 0x000000c7a73d7220 */ /* 0x040fe20000410000 */
[----:B------:R-:W-:Y:S01]  /*71e0*/  FFMA.FTZ R152, R152, R204, R155 ;  /* 0x000000cc98987223 */ /* 0x000fe2000001009b */
[C---:B------:R-:W-:Y:S01]  /*71f0*/  FMUL.FTZ R71, R167.reuse, UR45 ;  /* 0x0000002da7477c20 */ /* 0x040fe20008410000 */
[----:B------:R-:W-:Y:S01]  /*7200*/  FFMA.FTZ R149, R160, R219, -R60 ;  /* 0x000000dba0957223 */ /* 0x000fe2000001083c */
[----:B------:R-:W-:Y:S01]  /*7210*/  FMUL.FTZ R60, R170, R197 ;  /* 0x000000c5aa3c7220 */ /* 0x000fe20000410000 */
[CC--:B------:R-:W-:Y:S01]  /*7220*/  FFMA.FTZ R76, R164.reuse, R222.reuse, -R61 ;  /* 0x000000dea44c7223 */ /* 0x0c0fe2000001083d */
[----:B------:R-:W-:Y:S01]  /*7230*/  FMUL.FTZ R74, R167, R222 ;  /* 0x000000dea74a7220 */ /* 0x000fe20000410000 */
[----:B------:R-:W-:Y:S01]  /*7240*/  FFMA.FTZ R66, R164, UR46, -R71 ;  /* 0x0000002ea4427c23 */ /* 0x000fe20008010847 */
[----:B------:R-:W-:Y:S01]  /*7250*/  FFMA.FTZ R155, R162, R221, -R60 ;  /* 0x000000dda29b7223 */ /* 0x000fe2000001083c */
[----:B------:R-:W-:Y:S01]  /*7260*/  FMUL.FTZ R151, R151, R213 ;  /* 0x000000d597977220 */ /* 0x000fe20000410000 */
[----:B------:R-:W1:Y:S01]  /*7270*/  LDS.64 R60, [R109+0x6d88] ;  /* 0x006d88006d3c7984 */ /* 0x000e620000000a00 */
[----:B------:R-:W-:Y:S01]  /*7280*/  FFMA.FTZ R164, R164, R199, R74 ;  /* 0x000000c7a4a47223 */ /* 0x000fe2000001004a */
[C---:B------:R-:W-:Y:S01]  /*7290*/  FMUL.FTZ R74, R173.reuse, UR45 ;  /* 0x0000002dad4a7c20 */ /* 0x040fe20008410000 */
[----:B------:R-:W-:Y:S01]  /*72a0*/  FMUL.FTZ R71, R173, R198 ;  /* 0x000000c6ad477220 */ /* 0x000fe20000410000 */
[----:B------:R-:W-:Y:S01]  /*72b0*/  FMUL.FTZ R65, R153, R205 ;  /* 0x000000cd99417220 */ /* 0x000fe20000410000 */
[----:B------:R-:W-:Y:S01]  /*72c0*/  FMUL.FTZ R173, R173, R224 ;  /* 0x000000e0adad7220 */ /* 0x000fe20000410000 */
[----:B------:R-:W-:Y:S01]  /*72d0*/  FFMA.FTZ R68, R148, R206, R151 ;  /* 0x000000ce94447223 */ /* 0x000fe20000010097 */
[C---:B------:R-:W-:Y:S01]  /*72e0*/  FFMA.FTZ R74, R163.reuse, UR46, -R74 ;  /* 0x0000002ea34a7c23 */ /* 0x040fe2000801084a */
[----:B------:R-:W-:Y:S01]  /*72f0*/  FFMA.FTZ R65, R150, R212, -R65 ;  /* 0x000000d496417223 */ /* 0x000fe20000010841 */
[C---:B------:R-:W-:Y:S01]  /*7300*/  FFMA.FTZ R78, R163.reuse, R224, -R71 ;  /* 0x000000e0a34e7223 */ /* 0x040fe20000010847 */
[----:B------:R-:W-:Y:S01]  /*7310*/  FFMA.FTZ R148, R163, R198, R173 ;  /* 0x000000c6a3947223 */ /* 0x000fe200000100ad */
[C---:B------:R-:W-:Y:S01]  /*7320*/  FMUL.FTZ R157, R169.reuse, UR45 ;  /* 0x0000002da99d7c20 */ /* 0x040fe20008410000 */
[C---:B------:R-:W-:Y:S01]  /*7330*/  FMUL.FTZ R150, R169.reuse, R196 ;  /* 0x000000c4a9967220 */ /* 0x040fe20000410000 */
[----:B------:R-:W-:Y:S01]  /*7340*/  FMUL.FTZ R163, R169, R223 ;  /* 0x000000dfa9a37220 */ /* 0x000fe20000410000 */
[----:B------:R-:W-:Y:S01]  /*7350*/  FFMA.FTZ R63, R147, R208, R63 ;  /* 0x000000d0933f7223 */ /* 0x000fe2000001003f */
[C---:B------:R-:W-:Y:S01]  /*7360*/  FMUL.FTZ R79, R159.reuse, R202 ;  /* 0x000000ca9f4f7220 */ /* 0x040fe20000410000 */
[----:B------:R-:W-:Y:S01]  /*7370*/  FMUL.FTZ R147, R159, R217 ;  /* 0x000000d99f937220 */ /* 0x000fe20000410000 */
[----:B------:R-:W-:Y:S01]  /*7380*/  FMUL.FTZ R73, R170, UR45 ;  /* 0x0000002daa497c20 */ /* 0x000fe20008410000 */
[C---:B------:R-:W-:Y:S01]  /*7390*/  FFMA.FTZ R157, R166.reuse, UR46, -R157 ;  /* 0x0000002ea69d7c23 */ /* 0x040fe2000801089d */
[C---:B------:R-:W-:Y:S01]  /*73a0*/  FFMA.FTZ R159, R166.reuse, R223, -R150 ;  /* 0x000000dfa69f7223 */ /* 0x040fe20000010896 */
[----:B------:R-:W-:Y:S01]  /*73b0*/  FFMA.FTZ R163, R166, R196, R163 ;  /* 0x000000c4a6a37223 */ /* 0x000fe200000100a3 */
[----:B------:R-:W-:Y:S01]  /*73c0*/  FMUL.FTZ R170, R170, R221 ;  /* 0x000000ddaaaa7220 */ /* 0x000fe20000410000 */
[----:B------:R-:W-:Y:S01]  /*73d0*/  FFMA.FTZ R166, R0, R69, RZ ;  /* 0x0000004500a67223 */ /* 0x000fe200000100ff */
[----:B------:R-:W-:Y:S01]  /*73e0*/  FMUL.FTZ R71, R172, UR45 ;  /* 0x0000002dac477c20 */ /* 0x000fe20008410000 */
[C---:B------:R-:W-:Y:S01]  /*73f0*/  FFMA.FTZ R79, R156.reuse, R217, -R79 ;  /* 0x000000d99c4f7223 */ /* 0x040fe2000001084f */
[----:B------:R-:W-:Y:S01]  /*7400*/  FFMA.FTZ R147, R156, R202, R147 ;  /* 0x000000ca9c937223 */ /* 0x000fe20000010093 */
[C---:B------:R-:W-:Y:S01]  /*7410*/  FFMA.FTZ R73, R162.reuse, UR46, -R73 ;  /* 0x0000002ea2497c23 */ /* 0x040fe20008010849 */
[----:B------:R-:W-:Y:S01]  /*7420*/  FFMA.FTZ R153, R162, R197, R170 ;  /* 0x000000c5a2997223 */ /* 0x000fe200000100aa */
[----:B------:R-:W-:Y:S01]  /*7430*/  FFMA.FTZ R167, R17, R70, R166 ;  /* 0x0000004611a77223 */ /* 0x000fe200000100a6 */
[----:B------:R-:W-:Y:S01]  /*7440*/  FFMA.FTZ R156, R168, UR46, -R71 ;  /* 0x0000002ea89c7c23 */ /* 0x000fe20008010847 */
[----:B------:R-:W-:Y:S01]  /*7450*/  FMUL.FTZ R162, R175, UR45 ;  /* 0x0000002dafa27c20 */ /* 0x000fe20008410000 */
[----:B------:R-:W-:Y:S01]  /*7460*/  FFMA.FTZ R70, -R0, R63, RZ ;  /* 0x0000003f00467223 */ /* 0x000fe200000101ff */
[----:B------:R-:W-:Y:S01]  /*7470*/  FMUL.FTZ R71, R177, UR45 ;  /* 0x0000002db1477c20 */ /* 0x000fe20008410000 */
[C---:B------:R-:W-:Y:S01]  /*7480*/  FMUL.FTZ R67, R165.reuse, UR45 ;  /* 0x0000002da5437c20 */ /* 0x040fe20008410000 */
[----:B------:R-:W-:Y:S01]  /*7490*/  FMUL.FTZ R151, R165, R219 ;  /* 0x000000dba5977220 */ /* 0x000fe20000410000 */
[----:B------:R-:W-:Y:S01]  /*74a0*/  FFMA.FTZ R165, R171, UR46, -R162 ;  /* 0x0000002eaba57c23 */ /* 0x000fe200080108a2 */
[----:B------:R-:W-:Y:S01]  /*74b0*/  FFMA.FTZ R70, -R17, R68, R70 ;  /* 0x0000004411467223 */ /* 0x000fe20000010146 */
[----:B------:R-:W-:Y:S01]  /*74c0*/  FFMA.FTZ R162, R174, UR46, -R71 ;  /* 0x0000002eaea27c23 */ /* 0x000fe20008010847 */
[----:B------:R-:W-:Y:S01]  /*74d0*/  FMUL.FTZ R71, R194, UR45 ;  /* 0x0000002dc2477c20 */ /* 0x000fe20008410000 */
[----:B------:R-:W-:Y:S01]  /*74e0*/  ULEA UR32, UR16, 0xfffff000, 0xc ;  /* 0xfffff00010207891 */ /* 0x000fe2000f8e60ff */
[-C--:B-1----:R-:W-:Y:S01]  /*74f0*/  FMUL.FTZ R68, R60, R111.reuse ;  /* 0x0000006f3c447220 */ /* 0x082fe20000410000 */
[C---:B------:R-:W-:Y:S01]  /*7500*/  FMUL.FTZ R111, R61.reuse, R111 ;  /* 0x0000006f3d6f7220 */ /* 0x040fe20000410000 */
[----:B------:R-:W-:Y:S01]  /*7510*/  FFMA.FTZ R70, -R16, R77, R70 ;  /* 0x0000004d10467223 */ /* 0x000fe20000010146 */
[----:B------:R-:W-:Y:S01]  /*7520*/  FFMA.FTZ R63, R176, UR46, -R71 ;  /* 0x0000002eb03f7c23 */ /* 0x000fe20008010847 */
[-C--:B------:R-:W-:Y:S01]  /*7530*/  FFMA.FTZ R68, R61, R110.reuse, -R68 ;  /* 0x0000006e3d447223 */ /* 0x080fe20000010844 */
[----:B------:R-:W-:Y:S01]  /*7540*/  FFMA.FTZ R77, R60, R110, R111 ;  /* 0x0000006e3c4d7223 */ /* 0x000fe2000001006f */
[----:B------:R-:W-:Y:S01]  /*7550*/  FADD.FTZ R69, RZ, R232 ;  /* 0x000000e8ff457221 */ /* 0x000fe20000010000 */
[----:B------:R-:W-:Y:S01]  /*7560*/  FMUL.FTZ R166, R194, R233 ;  /* 0x000000e9c2a67220 */ /* 0x000fe20000410000 */
[----:B------:R-:W-:Y:S01]  /*7570*/  USHF.R.S32.HI UR47, URZ, 0x1f, UR32 ;  /* 0x0000001fff2f7899 */ /* 0x000fe20008011420 */
[----:B------:R-:W-:Y:S01]  /*7580*/  FADD.FTZ R191, R191, R68 ;  /* 0x00000044bfbf7221 */ /* 0x000fe20000010000 */
[----:B------:R-:W-:Y:S01]  /*7590*/  FFMA.FTZ R77, R2, R63, R77 ;  /* 0x0000003f024d7223 */ /* 0x000fe2000001004d */
[----:B------:R-:W-:Y:S01]  /*75a0*/  FFMA.FTZ R71, R176, R69, R166 ;  /* 0x00000045b0477223 */ /* 0x000fe200000100a6 */
[----:B------:R-:W-:Y:S01]  /*75b0*/  FFMA.FTZ R166, R16, R65, R167 ;  /* 0x0000004110a67223 */ /* 0x000fe200000100a7 */
[----:B------:R-:W-:Y:S01]  /*75c0*/  FMUL.FTZ R63, R116, R191 ;  /* 0x000000bf743f7220 */ /* 0x000fe20000410000 */
[----:B------:R-:W-:Y:S01]  /*75d0*/  LOP3.LUT R60, R114, UR32, RZ, 0xfc, !PT ;  /* 0x00000020723c7c12 */ /* 0x000fe2000f8efcff */
[-C--:B------:R-:W-:Y:S01]  /*75e0*/  FMUL.FTZ R116, R116, R77.reuse ;  /* 0x0000004d74747220 */ /* 0x080fe20000410000 */
[----:B------:R-:W-:Y:S01]  /*75f0*/  MOV R61, UR47 ;  /* 0x0000002f003d7c02 */ /* 0x000fe20008000f00 */
[C---:B------:R-:W-:Y:S01]  /*7600*/  FFMA.FTZ R152, -R15.reuse, R152, R70 ;  /* 0x000000980f987223 */ /* 0x040fe20000010146 */
[----:B------:R-:W-:Y:S01]  /*7610*/  MOV R65, UR40 ;  /* 0x0000002800417c02 */ /* 0x000fe20008000f00 */
[C---:B------:R-:W-:Y:S01]  /*7620*/  FFMA.FTZ R68, R118.reuse, R77, R63 ;  /* 0x0000004d76447223 */ /* 0x040fe2000001003f */
[----:B------:R-:W-:Y:S01]  /*7630*/  FFMA.FTZ R166, R15, R64, R166 ;  /* 0x000000400fa67223 */ /* 0x000fe200000100a6 */
        /* <DEDUP_REMOVED lines=10> */
[----:B------:R-:W-:Y:S01]  /*76e0*/  FFMA.FTZ R67, R160, UR46, -R67 ;  /* 0x0000002ea0437c23 */ /* 0x000fe20008010843 */
[----:B------:R-:W-:Y:S01]  /*76f0*/  LEA.HI.X R63, R64, UR11, R63, 0x2, P0 ;  /* 0x0000000b403f7c11 */ /* 0x000fe200080f143f */
[----:B------:R-:W-:Y:S01]  /*7700*/  FFMA.FTZ R64, R12, R79, R111 ;  /* 0x0000004f0c407223 */ /* 0x000fe2000001006f */
[C---:B------:R-:W-:Y:S01]  /*7710*/  FFMA.FTZ R61, R120.reuse, R68, R61 ;  /* 0x00000044783d7223 */ /* 0x040fe2000001003d */
[----:B------:R-:W-:Y:S01]  /*7720*/  FFMA.FTZ R119, R120, R70, -R119 ;  /* 0x0000004678777223 */ /* 0x000fe20000010877 */
[----:B------:R-:W-:Y:S01]  /*7730*/  FFMA.FTZ R151, R160, R200, R151 ;  /* 0x000000c8a0977223 */ /* 0x000fe20000010097 */
[----:B------:R-:W-:Y:S01]  /*7740*/  FFMA.FTZ R65, R11, R72, R64 ;  /* 0x000000480b417223 */ /* 0x000fe20000010040 */
[----:B------:R-:W-:Y:S01]  /*7750*/  FFMA.FTZ R64, R4, R165, R61 ;  /* 0x000000a504407223 */ /* 0x000fe2000001003d */
[----:B------:R-:W-:Y:S01]  /*7760*/  FADD.FTZ R61, R188, R119 ;  /* 0x00000077bc3d7221 */ /* 0x000fe20000010000 */
[----:B------:R-:W-:Y:S01]  /*7770*/  FMUL.FTZ R160, R172, R195 ;  /* 0x000000c3aca07220 */ /* 0x000fe20000410000 */
[----:B------:R-:W-:Y:S01]  /*7780*/  FFMA.FTZ R72, R10, R149, R65 ;  /* 0x000000950a487223 */ /* 0x000fe20000010041 */
[C---:B------:R-:W-:Y:S01]  /*7790*/  FMUL.FTZ R65, R121.reuse, R64 ;  /* 0x0000004079417220 */ /* 0x040fe20000410000 */
[----:B------:R-:W-:Y:S01]  /*77a0*/  FMUL.FTZ R121, R121, R61 ;  /* 0x0000003d79797220 */ /* 0x000fe20000410000 */
[----:B------:R-:W-:Y:S01]  /*77b0*/  FFMA.FTZ R150, R168, R227, -R160 ;  /* 0x000000e3a8967223 */ /* 0x000fe200000108a0 */
[----:B------:R-:W-:Y:S01]  /*77c0*/  FFMA.FTZ R79, R9, R76, R72 ;  /* 0x0000004c094f7223 */ /* 0x000fe20000010048 */
[C---:B------:R-:W-:Y:S01]  /*77d0*/  FFMA.FTZ R72, R122.reuse, R61, -R65 ;  /* 0x0000003d7a487223 */ /* 0x040fe20000010841 */
[----:B------:R-:W-:Y:S01]  /*77e0*/  FFMA.FTZ R122, R122, R64, R121 ;  /* 0x000000407a7a7223 */ /* 0x000fe20000010079 */
[----:B------:R-:W-:Y:S01]  /*77f0*/  FMUL.FTZ R160, R175, R210 ;  /* 0x000000d2afa07220 */ /* 0x000fe20000410000 */
[----:B------:R-:W-:Y:S01]  /*7800*/  FFMA.FTZ R76, R8, R155, R79 ;  /* 0x0000009b084c7223 */ /* 0x000fe2000001004f */
[----:B------:R-:W-:Y:S01]  /*7810*/  FADD.FTZ R72, R187, R72 ;  /* 0x00000048bb487221 */ /* 0x000fe20000010000 */
[----:B------:R-:W-:Y:S01]  /*7820*/  FFMA.FTZ R65, R5, R156, R122 ;  /* 0x0000009c05417223 */ /* 0x000fe2000001007a */
[----:B------:R-:W-:Y:S01]  /*7830*/  FFMA.FTZ R161, R171, R225, -R160 ;  /* 0x000000e1aba17223 */ /* 0x000fe200000108a0 */
[----:B------:R-:W-:Y:S01]  /*7840*/  FFMA.FTZ R111, R7, R78, R76 ;  /* 0x0000004e076f7223 */ /* 0x000fe2000001004c */
[CC--:B------:R-:W-:Y:S01]  /*7850*/  FMUL.FTZ R79, R123.reuse, R72.reuse ;  /* 0x000000487b4f7220 */ /* 0x0c0fe20000410000 */
[----:B------:R-:W-:Y:S01]  /*7860*/  FMUL.FTZ R123, R123, R65 ;  /* 0x000000417b7b7220 */ /* 0x000fe20000410000 */
[----:B------:R-:W-:Y:S01]  /*7870*/  ISETP.NE.AND P2, PT, R114, RZ, PT ;  /* 0x000000ff7200720c */ /* 0x000fe20003f45270 */
[----:B------:R-:W-:Y:S01]  /*7880*/  FFMA.FTZ R78, R6, R159, R111 ;  /* 0x0000009f064e7223 */ /* 0x000fe2000001006f */
[C---:B------:R-:W-:Y:S01]  /*7890*/  FFMA.FTZ R76, R124.reuse, R65, R79 ;  /* 0x000000417c4c7223 */ /* 0x040fe2000001004f */
[----:B------:R-:W-:Y:S01]  /*78a0*/  FFMA.FTZ R111, R124, R72, -R123 ;  /* 0x000000487c6f7223 */ /* 0x000fe2000001087b */
[----:B------:R-:W-:Y:S01]  /*78b0*/  FMUL.FTZ R160, R177, R207 ;  /* 0x000000cfb1a07220 */ /* 0x000fe20000410000 */
[----:B------:R-:W-:Y:S01]  /*78c0*/  FFMA.FTZ R79, R5, R150, R78 ;  /* 0x00000096054f7223 */ /* 0x000fe2000001004e */
[----:B------:R-:W-:Y:S01]  /*78d0*/  FFMA.FTZ R76, R6, R157, R76 ;  /* 0x0000009d064c7223 */ /* 0x000fe2000001004c */
[----:B------:R-:W-:Y:S01]  /*78e0*/  FADD.FTZ R111, R186, R111 ;  /* 0x0000006fba6f7221 */ /* 0x000fe20000010000 */
[----:B------:R-:W-:Y:S01]  /*78f0*/  P2R R78, PR, RZ, 0x4 ;  /* 0x00000004ff4e7803 */ /* 0x000fe20000000000 */
[----:B------:R-:W-:Y:S01]  /*7900*/  FFMA.FTZ R160, R174, R231, -R160 ;  /* 0x000000e7aea07223 */ /* 0x000fe200000108a0 */
[----:B------:R-:W-:Y:S01]  /*7910*/  FFMA.FTZ R78, R4, R161, R79 ;  /* 0x000000a1044e7223 */ /* 0x000fe2000001004f */
[CC--:B------:R-:W-:Y:S01]  /*7920*/  FMUL.FTZ R119, R125.reuse, R111.reuse ;  /* 0x0000006f7d777220 */ /* 0x0c0fe20000410000 */
[----:B------:R-:W-:Y:S01]  /*7930*/  FMUL.FTZ R110, R125, R76 ;  /* 0x0000004c7d6e7220 */ /* 0x000fe20000410000 */
[----:B------:R-:W-:Y:S01]  /*7940*/  VOTEU.ALL UP0, P2 ;  /* 0x0000000000ff7886 */ /* 0x000fe20001000000 */
[----:B------:R-:W-:Y:S01]  /*7950*/  FFMA.FTZ R79, R3, R160, R78 ;  /* 0x000000a0034f7223 */ /* 0x000fe2000001004e */
[C---:B------:R-:W-:Y:S01]  /*7960*/  FFMA.FTZ R78, R126.reuse, R76, R119 ;  /* 0x0000004c7e4e7223 */ /* 0x040fe20000010077 */
[----:B------:R-:W-:Y:S01]  /*7970*/  FFMA.FTZ R110, R126, R111, -R110 ;  /* 0x0000006f7e6e7223 */ /* 0x000fe2000001086e */
[----:B------:R-:W-:Y:S01]  /*7980*/  FMUL.FTZ R119, R208, UR45 ;  /* 0x0000002dd0777c20 */ /* 0x000fe20008410000 */
[----:B------:R-:W-:Y:S01]  /*7990*/  @!UP0 ULEA UR32, UR8, UR9, 0x4 ;  /* 0x0000000908208291 */ /* 0x000fe2000f8e20ff */
[----:B------:R-:W-:Y:S01]  /*79a0*/  FFMA.FTZ R74, R7, R74, R78 ;  /* 0x0000004a074a7223 */ /* 0x000fe2000001004e */
[----:B------:R-:W-:Y:S01]  /*79b0*/  FADD.FTZ R110, R185, R110 ;  /* 0x0000006eb96e7221 */ /* 0x000fe20000010000 */
[----:B------:R-:W-:Y:S01]  /*79c0*/  FFMA.FTZ R121, R226, UR46, -R119 ;  /* 0x0000002ee2797c23 */ /* 0x000fe20008010877 */
[----:B------:R-:W-:Y:S01]  /*79d0*/  FMUL.FTZ R122, R206, UR45 ;  /* 0x0000002dce7a7c20 */ /* 0x000fe20008410000 */
[C---:B------:R-:W-:Y:S01]  /*79e0*/  FMUL.FTZ R119, R127.reuse, R74 ;  /* 0x0000004a7f777220 */ /* 0x040fe20000410000 */
[----:B------:R-:W-:Y:S01]  /*79f0*/  FMUL.FTZ R127, R127, R110 ;  /* 0x0000006e7f7f7220 */ /* 0x000fe20000410000 */
[----:B------:R-:W-:Y:S01]  /*7a00*/  FMUL.FTZ R125, R0, R121 ;  /* 0x00000079007d7220 */ /* 0x000fe20000410000 */
[----:B------:R-:W-:-:S02]  /*7a10*/  HFMA2 R123, -RZ, RZ, 0, 7.8678131103515625e-06 ;  /* 0x00000084ff7b7431 */ /* 0x000fc400000001ff */
[C---:B------:R-:W-:Y:S01]  /*7a20*/  FFMA.FTZ R119, R128.reuse, R110, -R119 ;  /* 0x0000006e80777223 */ /* 0x040fe20000010877 */
[----:B------:R-:W-:Y:S01]  /*7a30*/  FFMA.FTZ R127, R128, R74, R127 ;  /* 0x0000004a807f7223 */ /* 0x000fe2000001007f */
[----:B0-----:R0:W-:Y:S01]  /*7a40*/  @!P2 STS.128 [UR32+0x8b80], R80 ;  /* 0x008b8050ff00a988 */ /* 0x0011e20008000c20 */
[----:B------:R-:W-:Y:S01]  /*7a50*/  FMUL.FTZ R124, R206, UR46 ;  /* 0x0000002ece7c7c20 */ /* 0x000fe20008410000 */
[----:B------:R-:W-:Y:S01]  /*7a60*/  FADD.FTZ R119, R184, R119 ;  /* 0x00000077b8777221 */ /* 0x000fe20000010000 */
[----:B------:R-:W-:Y:S01]  /*7a70*/  FFMA.FTZ R73, R8, R73, R127 ;  /* 0x0000004908497223 */ /* 0x000fe2000001007f */
[C---:B------:R-:W-:Y:S01]  /*7a80*/  FFMA.FTZ R122, R213.reuse, UR46, -R122 ;  /* 0x0000002ed57a7c23 */ /* 0x040fe2000801087a */
[----:B------:R-:W-:Y:S01]  /*7a90*/  FFMA.FTZ R124, R213, UR45, R124 ;  /* 0x0000002dd57c7c23 */ /* 0x000fe2000801007c */
[C---:B------:R-:W-:Y:S01]  /*7aa0*/  FMUL.FTZ R121, R129.reuse, R119 ;  /* 0x0000007781797220 */ /* 0x040fe20000410000 */
[----:B------:R-:W-:Y:S01]  /*7ab0*/  FMUL.FTZ R120, R129, R73 ;  /* 0x0000004981787220 */ /* 0x000fe20000410000 */
[----:B------:R-:W-:-:S02]  /*7ac0*/  IMAD R116, R114, R123, UR9 ;  /* 0x0000000972747e24 */ /* 0x000fc4000f8e027b */
[----:B------:R-:W-:Y:S01]  /*7ad0*/  FMUL.FTZ R123, R208, UR46 ;  /* 0x0000002ed07b7c20 */ /* 0x000fe20008410000 */
[C---:B------:R-:W-:Y:S01]  /*7ae0*/  FFMA.FTZ R118, R130.reuse, R73, R121 ;  /* 0x0000004982767223 */ /* 0x040fe20000010079 */
[----:B------:R-:W-:Y:S01]  /*7af0*/  FMUL.FTZ R121, R17, -R124 ;  /* 0x8000007c11797220 */ /* 0x000fe20000410000 */
[----:B------:R-:W-:Y:S01]  /*7b00*/  FMUL.FTZ R127, R205, UR46 ;  /* 0x0000002ecd7f7c20 */ /* 0x000fe20008410000 */
[----:B------:R1:W-:Y:S01]  /*7b10*/  STS [R116+0x2100], R125 ;  /* 0x0021007d74007388 */ /* 0x0003e20000000800 */
[----:B0-----:R-:W-:Y:S01]  /*7b20*/  FFMA.FTZ R80, R130, R119, -R120 ;  /* 0x0000007782507223 */ /* 0x001fe20000010878 */
[----:B------:R-:W-:Y:S01]  /*7b30*/  FFMA.FTZ R66, R9, R66, R118 ;  /* 0x0000004209427223 */ /* 0x000fe20000010076 */
[----:B------:R-:W-:Y:S01]  /*7b40*/  FMUL.FTZ R83, R17, R122 ;  /* 0x0000007a11537220 */ /* 0x000fe20000410000 */
[----:B------:R-:W-:Y:S01]  /*7b50*/  FMUL.FTZ R82, R204, UR45 ;  /* 0x0000002dcc527c20 */ /* 0x000fe20008410000 */
[----:B------:R-:W-:Y:S01]  /*7b60*/  FADD.FTZ R80, R183, R80 ;  /* 0x00000050b7507221 */ /* 0x000fe20000010000 */
[----:B------:R-:W-:Y:S01]  /*7b70*/  FMUL.FTZ R81, R131, R66 ;  /* 0x0000004283517220 */ /* 0x000fe20000410000 */
[----:B------:R0:W-:Y:S01]  /*7b80*/  STS [R116+0x210c], R121 ;  /* 0x00210c7974007388 */ /* 0x0001e20000000800 */
[----:B------:R-:W-:Y:S01]  /*7b90*/  FFMA.FTZ R118, R215, UR46, -R82 ;  /* 0x0000002ed7767c23 */ /* 0x000fe20008010852 */
[-C--:B------:R-:W-:Y:S01]  /*7ba0*/  FMUL.FTZ R131, R131, R80.reuse ;  /* 0x0000005083837220 */ /* 0x080fe20000410000 */
[C---:B------:R-:W-:Y:S01]  /*7bb0*/  FFMA.FTZ R81, R132.reuse, R80, -R81 ;  /* 0x0000005084517223 */ /* 0x040fe20000010851 */
[----:B------:R2:W-:Y:S01]  /*7bc0*/  STS [R116+0x2108], R83 ;  /* 0x0021085374007388 */ /* 0x0005e20000000800 */
[----:B-1----:R-:W-:Y:S01]  /*7bd0*/  FMUL.FTZ R125, R205, UR45 ;  /* 0x0000002dcd7d7c20 */ /* 0x002fe20008410000 */
[----:B------:R-:W-:Y:S01]  /*7be0*/  FFMA.FTZ R131, R132, R66, R131 ;  /* 0x0000004284837223 */ /* 0x000fe20000010083 */
[----:B------:R-:W-:Y:S01]  /*7bf0*/  FADD.FTZ R81, R182, R81 ;  /* 0x00000051b6517221 */ /* 0x000fe20000010000 */
[----:B------:R-:W-:Y:S01]  /*7c00*/  FFMA.FTZ R123, R226, UR45, R123 ;  /* 0x0000002de27b7c23 */ /* 0x000fe2000801007b */
[----:B------:R-:W-:Y:S01]  /*7c10*/  FFMA.FTZ R125, R212, UR46, -R125 ;  /* 0x0000002ed47d7c23 */ /* 0x000fe2000801087d */
[----:B------:R-:W-:Y:S01]  /*7c20*/  FFMA.FTZ R67, R10, R67, R131 ;  /* 0x000000430a437223 */ /* 0x000fe20000010083 */
[----:B------:R-:W-:Y:S01]  /*7c30*/  FMUL.FTZ R82, R133, R81 ;  /* 0x0000005185527220 */ /* 0x000fe20000410000 */
[----:B0-----:R-:W-:Y:S01]  /*7c40*/  FMUL.FTZ R121, R15, R118 ;  /* 0x000000760f797220 */ /* 0x001fe20000410000 */
[----:B------:R-:W-:Y:S01]  /*7c50*/  FMUL.FTZ R123, R0, -R123 ;  /* 0x8000007b007b7220 */ /* 0x000fe20000410000 */
[----:B--2---:R-:W-:Y:S01]  /*7c60*/  FMUL.FTZ R83, R133, R67 ;  /* 0x0000004385537220 */ /* 0x004fe20000410000 */
[----:B------:R-:W-:Y:S01]  /*7c70*/  FMUL.FTZ R125, R16, R125 ;  /* 0x0000007d107d7220 */ /* 0x000fe20000410000 */
[----:B------:R-:W-:Y:S01]  /*7c80*/  FFMA.FTZ R127, R212, UR45, R127 ;  /* 0x0000002dd47f7c23 */ /* 0x000fe2000801007f */
[----:B------:R-:W-:Y:S01]  /*7c90*/  STS [R116+0x2118], R121 ;  /* 0x0021187974007388 */ /* 0x000fe20000000800 */
[C---:B------:R-:W-:Y:S01]  /*7ca0*/  FFMA.FTZ R118, R134.reuse, R81, -R83 ;  /* 0x0000005186767223 */ /* 0x040fe20000010853 */
[----:B------:R-:W-:Y:S01]  /*7cb0*/  FFMA.FTZ R134, R134, R67, R82 ;  /* 0x0000004386867223 */ /* 0x000fe20000010052 */
[----:B------:R-:W-:Y:S01]  /*7cc0*/  FMUL.FTZ R127, R16, -R127 ;  /* 0x8000007f107f7220 */ /* 0x000fe20000410000 */
[----:B------:R0:W-:Y:S01]  /*7cd0*/  STS [R116+0x2104], R123 ;  /* 0x0021047b74007388 */ /* 0x0001e20000000800 */
[----:B------:R-:W-:Y:S01]  /*7ce0*/  FADD.FTZ R82, R181, R118 ;  /* 0x00000076b5527221 */ /* 0x000fe20000010000 */
[----:B------:R-:W-:Y:S01]  /*7cf0*/  FFMA.FTZ R230, R11, R230, R134 ;  /* 0x000000e60be67223 */ /* 0x000fe20000010086 */
[----:B------:R-:W-:Y:S01]  /*7d00*/  FMUL.FTZ R118, R204, UR46 ;  /* 0x0000002ecc767c20 */ /* 0x000fe20008410000 */
[----:B------:R1:W-:Y:S01]  /*7d10*/  STS [R116+0x2110], R125 ;  /* 0x0021107d74007388 */ /* 0x0003e20000000800 */
[C---:B------:R-:W-:Y:S01]  /*7d20*/  FMUL.FTZ R83, R135.reuse, R82 ;  /* 0x0000005287537220 */ /* 0x040fe20000410000 */
[-C--:B------:R-:W-:Y:S01]  /*7d30*/  FMUL.FTZ R135, R135, R230.reuse ;  /* 0x000000e687877220 */ /* 0x080fe20000410000 */
[----:B------:R-:W-:Y:S01]  /*7d40*/  FFMA.FTZ R118, R215, UR45, R118 ;  /* 0x0000002dd7767c23 */ /* 0x000fe20008010076 */
[----:B------:R2:W-:Y:S01]  /*7d50*/  STS [R116+0x2114], R127 ;  /* 0x0021147f74007388 */ /* 0x0005e20000000800 */
[C---:B------:R-:W-:Y:S01]  /*7d60*/  FFMA.FTZ R83, R136.reuse, R230, R83 ;  /* 0x000000e688537223 */ /* 0x040fe20000010053 */
[----:B0-----:R-:W-:Y:S01]  /*7d70*/  FMUL.FTZ R123, R203, UR45 ;  /* 0x0000002dcb7b7c20 */ /* 0x001fe20008410000 */
[----:B------:R-:W-:Y:S01]  /*7d80*/  FFMA.FTZ R135, R136, R82, -R135 ;  /* 0x0000005288877223 */ /* 0x000fe20000010887 */
[----:B------:R-:W-:Y:S01]  /*7d90*/  FMUL.FTZ R129, R201, UR45 ;  /* 0x0000002dc9817c20 */ /* 0x000fe20008410000 */
[----:B------:R-:W-:Y:S01]  /*7da0*/  FFMA.FTZ R209, R12, R209, R83 ;  /* 0x000000d10cd17223 */ /* 0x000fe20000010053 */
[----:B-1----:R-:W-:Y:S01]  /*7db0*/  FMUL.FTZ R125, R203, UR46 ;  /* 0x0000002ecb7d7c20 */ /* 0x002fe20008410000 */
[----:B------:R-:W-:Y:S01]  /*7dc0*/  FFMA.FTZ R120, R214, UR46, -R123 ;  /* 0x0000002ed6787c23 */ /* 0x000fe2000801087b */
[----:B------:R-:W-:Y:S01]  /*7dd0*/  FADD.FTZ R83, R180, R135 ;  /* 0x00000087b4537221 */ /* 0x000fe20000010000 */
[----:B------:R-:W-:Y:S01]  /*7de0*/  FMUL.FTZ R123, R15, -R118 ;  /* 0x800000760f7b7220 */ /* 0x000fe20000410000 */
[----:B------:R-:W-:Y:S01]  /*7df0*/  FFMA.FTZ R122, R214, UR45, R125 ;  /* 0x0000002dd67a7c23 */ /* 0x000fe2000801007d */
[----:B------:R-:W-:Y:S01]  /*7e00*/  FMUL.FTZ R125, R13, R120 ;  /* 0x000000780d7d7220 */ /* 0x000fe20000410000 */
[C---:B------:R-:W-:Y:S01]  /*7e10*/  FMUL.FTZ R121, R137.reuse, R83 ;  /* 0x0000005389797220 */ /* 0x040fe20000410000 */
[-C--:B------:R-:W-:Y:S01]  /*7e20*/  FMUL.FTZ R120, R137, R209.reuse ;  /* 0x000000d189787220 */ /* 0x080fe20000410000 */
[----:B--2---:R-:W-:Y:S01]  /*7e30*/  FMUL.FTZ R127, R13, -R122 ;  /* 0x8000007a0d7f7220 */ /* 0x004fe20000410000 */
[----:B------:R-:W-:Y:S01]  /*7e40*/  FMUL.FTZ R122, R202, UR45 ;  /* 0x0000002dca7a7c20 */ /* 0x000fe20008410000 */
[C---:B------:R-:W-:Y:S01]  /*7e50*/  FFMA.FTZ R118, R138.reuse, R209, R121 ;  /* 0x000000d18a767223 */ /* 0x040fe20000010079 */
[----:B------:R-:W-:Y:S01]  /*7e60*/  FFMA.FTZ R120, R138, R83, -R120 ;  /* 0x000000538a787223 */ /* 0x000fe20000010878 */
[----:B------:R0:W-:Y:S01]  /*7e70*/  STS [R116+0x2120], R125 ;  /* 0x0021207d74007388 */ /* 0x0001e20000000800 */
[----:B------:R-:W-:Y:S01]  /*7e80*/  FFMA.FTZ R121, R217, UR46, -R122 ;  /* 0x0000002ed9797c23 */ /* 0x000fe2000801087a */
[----:B------:R-:W-:Y:S01]  /*7e90*/  FFMA.FTZ R220, R13, R220, R118 ;  /* 0x000000dc0ddc7223 */ /* 0x000fe20000010076 */
[----:B------:R-:W-:Y:S01]  /*7ea0*/  FADD.FTZ R118, R179, R120 ;  /* 0x00000078b3767221 */ /* 0x000fe20000010000 */
[----:B------:R-:W-:Y:S01]  /*7eb0*/  FMUL.FTZ R124, R202, UR46 ;  /* 0x0000002eca7c7c20 */ /* 0x000fe20008410000 */
[----:B------:R1:W-:Y:S01]  /*7ec0*/  STS [R116+0x211c], R123 ;  /* 0x00211c7b74007388 */ /* 0x0003e20000000800 */
[----:B------:R-:W-:Y:S01]  /*7ed0*/  FFMA.FTZ R120, R218, UR46, -R129 ;  /* 0x0000002eda787c23 */ /* 0x000fe20008010881 */
[----:B------:R-:W-:Y:S01]  /*7ee0*/  FMUL.FTZ R129, R201, UR46 ;  /* 0x0000002ec9817c20 */ /* 0x000fe20008410000 */
[----:B------:R-:W-:Y:S01]  /*7ef0*/  FMUL.FTZ R126, R200, UR46 ;  /* 0x0000002ec87e7c20 */ /* 0x000fe20008410000 */
[----:B------:R2:W-:Y:S01]  /*7f00*/  STS [R116+0x2124], R127 ;  /* 0x0021247f74007388 */ /* 0x0005e20000000800 */
[----:B0-----:R-:W-:Y:S01]  /*7f10*/  FMUL.FTZ R125, R12, R121 ;  /* 0x000000790c7d7220 */ /* 0x001fe20000410000 */
[C---:B------:R-:W-:Y:S01]  /*7f20*/  FMUL.FTZ R121, R139.reuse, R220 ;  /* 0x000000dc8b797220 */ /* 0x040fe20000410000 */
[----:B------:R-:W-:Y:S01]  /*7f30*/  FMUL.FTZ R139, R139, R118 ;  /* 0x000000768b8b7220 */ /* 0x000fe20000410000 */
[----:B------:R-:W-:Y:S01]  /*7f40*/  FMUL.FTZ R131, R11, R120 ;  /* 0x000000780b837220 */ /* 0x000fe20000410000 */
[----:B------:R-:W-:Y:S01]  /*7f50*/  FFMA.FTZ R122, R218, UR45, R129 ;  /* 0x0000002dda7a7c23 */ /* 0x000fe20008010081 */
[C---:B------:R-:W-:Y:S01]  /*7f60*/  FFMA.FTZ R121, R140.reuse, R118, -R121 ;  /* 0x000000768c797223 */ /* 0x040fe20000010879 */
[----:B------:R-:W-:Y:S01]  /*7f70*/  FFMA.FTZ R140, R140, R220, R139 ;  /* 0x000000dc8c8c7223 */ /* 0x000fe2000001008b */
[----:B-1----:R-:W-:Y:S01]  /*7f80*/  FFMA.FTZ R123, R217, UR45, R124 ;  /* 0x0000002dd97b7c23 */ /* 0x002fe2000801007c */
[----:B------:R0:W-:Y:S01]  /*7f90*/  STS [R116+0x2128], R125 ;  /* 0x0021287d74007388 */ /* 0x0001e20000000800 */
[----:B------:R-:W-:Y:S01]  /*7fa0*/  FADD.FTZ R121, R178, R121 ;  /* 0x00000079b2797221 */ /* 0x000fe20000010000 */
[----:B------:R-:W-:Y:S01]  /*7fb0*/  FFMA.FTZ R228, R15, R228, R140 ;  /* 0x000000e40fe47223 */ /* 0x000fe2000001008c */
[----:B--2---:R-:W-:Y:S01]  /*7fc0*/  FMUL.FTZ R127, R12, -R123 ;  /* 0x8000007b0c7f7220 */ /* 0x004fe20000410000 */
[----:B------:R-:W-:Y:S01]  /*7fd0*/  FMUL.FTZ R124, R200, UR45 ;  /* 0x0000002dc87c7c20 */ /* 0x000fe20008410000 */
[CC--:B------:R-:W-:Y:S01]  /*7fe0*/  FMUL.FTZ R123, R141.reuse, R121.reuse ;  /* 0x000000798d7b7220 */ /* 0x0c0fe20000410000 */
[----:B------:R-:W-:Y:S01]  /*7ff0*/  FMUL.FTZ R120, R141, R228 ;  /* 0x000000e48d787220 */ /* 0x000fe20000410000 */
[----:B------:R-:W-:Y:S01]  /*8000*/  FMUL.FTZ R129, R11, -R122 ;  /* 0x8000007a0b817220 */ /* 0x000fe20000410000 */
[----:B------:R1:W-:Y:S01]  /*8010*/  STS [R116+0x212c], R127 ;  /* 0x00212c7f74007388 */ /* 0x0003e20000000800 */
[C---:B------:R-:W-:Y:S01]  /*8020*/  FFMA.FTZ R123, R142.reuse, R228, R123 ;  /* 0x000000e48e7b7223 */ /* 0x040fe2000001007b */
[----:B0-----:R-:W-:Y:S01]  /*8030*/  FFMA.FTZ R125, R142, R121, -R120 ;  /* 0x000000798e7d7223 */ /* 0x001fe20000010878 */
[----:B------:R-:W-:Y:S01]  /*8040*/  FMUL.FTZ R133, R199, UR46 ;  /* 0x0000002ec7857c20 */ /* 0x000fe20008410000 */
[----:B------:R-:W-:Y:S01]  /*8050*/  STS [R116+0x2134], R129 ;  /* 0x0021348174007388 */ /* 0x000fe20000000800 */
[----:B------:R-:W-:Y:S01]  /*8060*/  FFMA.FTZ R211, R16, R211, R123 ;  /* 0x000000d310d37223 */ /* 0x000fe2000001007b */
[----:B------:R-:W-:Y:S01]  /*8070*/  FADD.FTZ R190, R190, R125 ;  /* 0x0000007dbebe7221 */ /* 0x000fe20000010000 */
[----:B------:R-:W-:Y:S01]  /*8080*/  FFMA.FTZ R122, R222, UR45, R133 ;  /* 0x0000002dde7a7c23 */ /* 0x000fe20008010085 */
[----:B------:R0:W-:Y:S01]  /*8090*/  STS [R116+0x2130], R131 ;  /* 0x0021308374007388 */ /* 0x0001e20000000800 */
[----:B------:R-:W-:Y:S01]  /*80a0*/  FMUL.FTZ R130, R197, UR46 ;  /* 0x0000002ec5827c20 */ /* 0x000fe20008410000 */
[----:B-1----:R-:W-:Y:S01]  /*80b0*/  FFMA.FTZ R127, R219, UR46, -R124 ;  /* 0x0000002edb7f7c23 */ /* 0x002fe2000801087c */
[CC--:B------:R-:W-:Y:S01]  /*80c0*/  FMUL.FTZ R123, R143.reuse, R190.reuse ;  /* 0x000000be8f7b7220 */ /* 0x0c0fe20000410000 */
[----:B------:R-:W-:Y:S01]  /*80d0*/  FMUL.FTZ R143, R143, R211 ;  /* 0x000000d38f8f7220 */ /* 0x000fe20000410000 */
[----:B------:R-:W-:Y:S01]  /*80e0*/  FMUL.FTZ R124, R197, UR45 ;  /* 0x0000002dc57c7c20 */ /* 0x000fe20008410000 */
[----:B------:R-:W-:Y:S01]  /*80f0*/  FMUL.FTZ R125, R10, R127 ;  /* 0x0000007f0a7d7220 */ /* 0x000fe20000410000 */
[C---:B------:R-:W-:Y:S01]  /*8100*/  FFMA.FTZ R120, R144.reuse, R211, R123 ;  /* 0x000000d390787223 */ /* 0x040fe2000001007b */
[----:B------:R-:W-:Y:S01]  /*8110*/  FFMA.FTZ R127, R144, R190, -R143 ;  /* 0x000000be907f7223 */ /* 0x000fe2000001088f */
[----:B------:R-:W-:Y:S01]  /*8120*/  FMUL.FTZ R123, R199, UR45 ;  /* 0x0000002dc77b7c20 */ /* 0x000fe20008410000 */
[----:B0-----:R-:W-:Y:S01]  /*8130*/  FFMA.FTZ R131, R219, UR45, R126 ;  /* 0x0000002ddb837c23 */ /* 0x001fe2000801007e */
[----:B------:R-:W-:Y:S01]  /*8140*/  FFMA.FTZ R216, R17, R216, R120 ;  /* 0x000000d811d87223 */ /* 0x000fe20000010078 */
[----:B------:R-:W-:Y:S01]  /*8150*/  FADD.FTZ R127, R192, R127 ;  /* 0x0000007fc07f7221 */ /* 0x000fe20000010000 */
[----:B------:R-:W-:Y:S01]  /*8160*/  FFMA.FTZ R120, R222, UR46, -R123 ;  /* 0x0000002ede787c23 */ /* 0x000fe2000801087b */
[----:B------:R-:W-:Y:S01]  /*8170*/  FMUL.FTZ R131, R10, -R131 ;  /* 0x800000830a837220 */ /* 0x000fe20000410000 */
[----:B------:R0:W-:Y:S01]  /*8180*/  STS [R116+0x2138], R125 ;  /* 0x0021387d74007388 */ /* 0x0001e20000000800 */
[-C--:B------:R-:W-:Y:S01]  /*8190*/  FMUL.FTZ R123, R145, R127.reuse ;  /* 0x0000007f917b7220 */ /* 0x080fe20000410000 */
[----:B------:R-:W-:Y:S01]  /*81a0*/  FMUL.FTZ R129, R9, R120 ;  /* 0x0000007809817220 */ /* 0x000fe20000410000 */
[-C--:B------:R-:W-:Y:S01]  /*81b0*/  FMUL.FTZ R120, R145, R216.reuse ;  /* 0x000000d891787220 */ /* 0x080fe20000410000 */
[----:B------:R1:W-:Y:S01]  /*81c0*/  STS [R116+0x213c], R131 ;  /* 0x00213c8374007388 */ /* 0x0003e20000000800 */
[-C--:B------:R-:W-:Y:S01]  /*81d0*/  FFMA.FTZ R123, R146, R216.reuse, R123 ;  /* 0x000000d8927b7223 */ /* 0x080fe2000001007b */
[----:B------:R-:W-:Y:S01]  /*81e0*/  FMUL.FTZ R135, R198, UR45 ;  /* 0x0000002dc6877c20 */ /* 0x000fe20008410000 */
[----:B------:R-:W-:Y:S01]  /*81f0*/  FFMA.FTZ R120, R146, R127, -R120 ;  /* 0x0000007f92787223 */ /* 0x000fe20000010878 */
[----:B------:R2:W-:Y:S01]  /*8200*/  STS [R116+0x2140], R129 ;  /* 0x0021408174007388 */ /* 0x0005e20000000800 */
[----:B------:R-:W-:Y:S01]  /*8210*/  FFMA.FTZ R229, R0, R229, R123 ;  /* 0x000000e500e57223 */ /* 0x000fe2000001007b */
[----:B0-----:R-:W-:Y:S01]  /*8220*/  FFMA.FTZ R125, R221, UR46, -R124 ;  /* 0x0000002edd7d7c23 */ /* 0x001fe2000801087c */
[----:B------:R-:W-:Y:S01]  /*8230*/  FADD.FTZ R124, R193, R120 ;  /* 0x00000078c17c7221 */ /* 0x000fe20000010000 */
[----:B------:R-:W-:Y:S01]  /*8240*/  FMUL.FTZ R123, R48, R216 ;  /* 0x000000d8307b7220 */ /* 0x000fe20000410000 */
[----:B------:R-:W-:Y:S01]  /*8250*/  FMUL.FTZ R120, R49, R229 ;  /* 0x000000e531787220 */ /* 0x000fe20000410000 */
[----:B-1----:R-:W-:Y:S01]  /*8260*/  FMUL.FTZ R131, R9, -R122 ;  /* 0x8000007a09837220 */ /* 0x002fe20000410000 */
[----:B------:R-:W-:Y:S01]  /*8270*/  FMUL.FTZ R133, R8, R125 ;  /* 0x0000007d08857220 */ /* 0x000fe20000410000 */
[C---:B------:R-:W-:Y:S01]  /*8280*/  FFMA.FTZ R125, -R49.reuse, R104, R226 ;  /* 0x00000068317d7223 */ /* 0x040fe200000101e2 */
[----:B------:R-:W-:Y:S01]  /*8290*/  FMUL.FTZ R126, R49, R124 ;  /* 0x0000007c317e7220 */ /* 0x000fe20000410000 */
[----:B------:R-:W-:Y:S01]  /*82a0*/  FMUL.FTZ R128, R208, R120 ;  /* 0x00000078d0807220 */ /* 0x000fe20000410000 */
[----:B------:R0:W-:Y:S01]  /*82b0*/  STS [R116+0x2144], R131 ;  /* 0x0021448374007388 */ /* 0x0001e20000000800 */
[C---:B------:R-:W-:Y:S01]  /*82c0*/  FFMA.FTZ R122, -R48.reuse, R105, R213 ;  /* 0x00000069307a7223 */ /* 0x040fe200000101d5 */
[----:B--2---:R-:W-:Y:S01]  /*82d0*/  FMUL.FTZ R129, R48, R127 ;  /* 0x0000007f30817220 */ /* 0x004fe20000410000 */
[-C--:B------:R-:W-:Y:S01]  /*82e0*/  FFMA.FTZ R128, R125, R126.reuse, -R128 ;  /* 0x0000007e7d807223 */ /* 0x080fe20000010880 */
[----:B------:R-:W-:Y:S01]  /*82f0*/  FMUL.FTZ R126, R208, R126 ;  /* 0x0000007ed07e7220 */ /* 0x000fe20000410000 */
[----:B------:R1:W-:Y:S01]  /*8300*/  STS [R116+0x2148], R133 ;  /* 0x0021488574007388 */ /* 0x0003e20000000800 */
[----:B------:R-:W-:Y:S01]  /*8310*/  FFMA.FTZ R212, -R47, R102, R212 ;  /* 0x000000662fd47223 */ /* 0x000fe200000101d4 */
[----:B------:R-:W-:Y:S01]  /*8320*/  FADD.FTZ R128, RZ, R128 ;  /* 0x00000080ff807221 */ /* 0x000fe20000010000 */
[----:B------:R-:W-:Y:S01]  /*8330*/  FFMA.FTZ R126, R125, R120, R126 ;  /* 0x000000787d7e7223 */ /* 0x000fe2000001007e */
[----:B------:R-:W-:Y:S01]  /*8340*/  FFMA.FTZ R215, -R46, R103, R215 ;  /* 0x000000672ed77223 */ /* 0x000fe200000101d7 */
[----:B0-----:R-:W-:Y:S01]  /*8350*/  FMUL.FTZ R131, R206, R123 ;  /* 0x0000007bce837220 */ /* 0x001fe20000410000 */
[----:B------:R-:W-:Y:S01]  /*8360*/  FMUL.FTZ R132, R46, R121 ;  /* 0x000000792e847220 */ /* 0x000fe20000410000 */
[----:B------:R-:W-:Y:S01]  /*8370*/  FADD.FTZ R126, RZ, R126 ;  /* 0x0000007eff7e7221 */ /* 0x000fe20000010000 */
[----:B------:R-:W-:Y:S01]  /*8380*/  FMUL.FTZ R137, R198, UR46 ;  /* 0x0000002ec6897c20 */ /* 0x000fe20008410000 */
[-C--:B------:R-:W-:Y:S01]  /*8390*/  FFMA.FTZ R131, R122, R129.reuse, -R131 ;  /* 0x000000817a837223 */ /* 0x080fe20000010883 */
[----:B------:R-:W-:Y:S01]  /*83a0*/  FMUL.FTZ R129, R206, R129 ;  /* 0x00000081ce817220 */ /* 0x000fe20000410000 */
[----:B-1----:R-:W-:Y:S01]  /*83b0*/  FFMA.FTZ R133, R221, UR45, R130 ;  /* 0x0000002ddd857c23 */ /* 0x002fe20008010082 */
[----:B------:R-:W-:Y:S01]  /*83c0*/  FFMA.FTZ R130, R224, UR46, -R135 ;  /* 0x0000002ee0827c23 */ /* 0x000fe20008010887 */
[----:B------:R-:W-:Y:S01]  /*83d0*/  FADD.FTZ R128, R128, R131 ;  /* 0x0000008380807221 */ /* 0x000fe20000010000 */
[----:B------:R-:W-:Y:S01]  /*83e0*/  FFMA.FTZ R129, R122, R123, R129 ;  /* 0x0000007b7a817223 */ /* 0x000fe20000010081 */
[----:B------:R-:W-:Y:S01]  /*83f0*/  FMUL.FTZ R135, R8, -R133 ;  /* 0x8000008508877220 */ /* 0x000fe20000410000 */
[----:B------:R-:W-:Y:S01]  /*8400*/  FMUL.FTZ R139, R7, R130 ;  /* 0x00000082078b7220 */ /* 0x000fe20000410000 */
[C---:B------:R-:W-:Y:S01]  /*8410*/  FMUL.FTZ R131, R47.reuse, R190 ;  /* 0x000000be2f837220 */ /* 0x040fe20000410000 */
[----:B------:R-:W-:Y:S01]  /*8420*/  FADD.FTZ R130, R126, R129 ;  /* 0x000000817e827221 */ /* 0x000fe20000010000 */
[----:B------:R-:W-:Y:S01]  /*8430*/  FMUL.FTZ R126, R47, R211 ;  /* 0x000000d32f7e7220 */ /* 0x000fe20000410000 */
[----:B------:R-:W-:Y:S01]  /*8440*/  FMUL.FTZ R129, R46, R228 ;  /* 0x000000e42e817220 */ /* 0x000fe20000410000 */
[----:B------:R0:W-:Y:S01]  /*8450*/  STS [R116+0x214c], R135 ;  /* 0x00214c8774007388 */ /* 0x0001e20000000800 */
[----:B------:R-:W-:Y:S01]  /*8460*/  FMUL.FTZ R138, R196, UR45 ;  /* 0x0000002dc48a7c20 */ /* 0x000fe20008410000 */
[C---:B------:R-:W-:Y:S01]  /*8470*/  FMUL.FTZ R133, R205.reuse, R126 ;  /* 0x0000007ecd857220 */ /* 0x040fe20000410000 */
[----:B------:R-:W-:Y:S01]  /*8480*/  FMUL.FTZ R134, R204, R129 ;  /* 0x00000081cc867220 */ /* 0x000fe20000410000 */
[----:B------:R1:W-:Y:S01]  /*8490*/  STS [R116+0x2150], R139 ;  /* 0x0021508b74007388 */ /* 0x0003e20000000800 */
[----:B------:R-:W-:Y:S01]  /*84a0*/  FFMA.FTZ R136, R224, UR45, R137 ;  /* 0x0000002de0887c23 */ /* 0x000fe20008010089 */
[CC--:B------:R-:W-:Y:S01]  /*84b0*/  FFMA.FTZ R133, R212.reuse, R131.reuse, -R133 ;  /* 0x00000083d4857223 */ /* 0x0c0fe20000010885 */
[----:B------:R-:W-:Y:S01]  /*84c0*/  FMUL.FTZ R131, R205, R131 ;  /* 0x00000083cd837220 */ /* 0x000fe20000410000 */
[----:B------:R-:W-:Y:S01]  /*84d0*/  FMUL.FTZ R140, R195, UR45 ;  /* 0x0000002dc38c7c20 */ /* 0x000fe20008410000 */
[----:B------:R-:W-:Y:S01]  /*84e0*/  FMUL.FTZ R137, R7, -R136 ;  /* 0x8000008807897220 */ /* 0x000fe20000410000 */
[----:B0-----:R-:W-:Y:S01]  /*84f0*/  FFMA.FTZ R135, R215, R132, -R134 ;  /* 0x00000084d7877223 */ /* 0x001fe20000010886 */
[----:B------:R-:W-:Y:S01]  /*8500*/  FFMA.FTZ R131, R212, R126, R131 ;  /* 0x0000007ed4837223 */ /* 0x000fe20000010083 */
[----:B------:R-:W-:Y:S01]  /*8510*/  FMUL.FTZ R132, R204, R132 ;  /* 0x00000084cc847220 */ /* 0x000fe20000410000 */
[----:B------:R-:W-:Y:S01]  /*8520*/  FADD.FTZ R128, R128, R133 ;  /* 0x0000008580807221 */ /* 0x000fe20000010000 */
[----:B-1----:R-:W-:Y:S01]  /*8530*/  FFMA.FTZ R139, R223, UR46, -R138 ;  /* 0x0000002edf8b7c23 */ /* 0x002fe2000801088a */
[----:B------:R-:W-:Y:S01]  /*8540*/  FADD.FTZ R130, R130, R131 ;  /* 0x0000008382827221 */ /* 0x000fe20000010000 */
[----:B------:R-:W-:Y:S01]  /*8550*/  FFMA.FTZ R131, R215, R129, R132 ;  /* 0x00000081d7837223 */ /* 0x000fe20000010084 */
[----:B------:R-:W-:Y:S01]  /*8560*/  FADD.FTZ R135, R128, R135 ;  /* 0x0000008780877221 */ /* 0x000fe20000010000 */
[C---:B------:R-:W-:Y:S01]  /*8570*/  FMUL.FTZ R128, R45.reuse, R220 ;  /* 0x000000dc2d807220 */ /* 0x040fe20000410000 */
[----:B------:R-:W-:Y:S01]  /*8580*/  FMUL.FTZ R139, R6, R139 ;  /* 0x0000008b068b7220 */ /* 0x000fe20000410000 */
[----:B------:R-:W-:Y:S01]  /*8590*/  FADD.FTZ R132, R130, R131 ;  /* 0x0000008382847221 */ /* 0x000fe20000010000 */
[C---:B------:R-:W-:Y:S01]  /*85a0*/  FFMA.FTZ R133, -R45.reuse, R100, R214 ;  /* 0x000000642d857223 */ /* 0x040fe200000101d6 */
[----:B------:R-:W-:Y:S01]  /*85b0*/  FMUL.FTZ R131, R44, R209 ;  /* 0x000000d12c837220 */ /* 0x000fe20000410000 */
[----:B------:R-:W-:Y:S01]  /*85c0*/  FMUL.FTZ R134, R45, R118 ;  /* 0x000000762d867220 */ /* 0x000fe20000410000 */
[----:B------:R-:W-:Y:S01]  /*85d0*/  FMUL.FTZ R136, R203, R128 ;  /* 0x00000080cb887220 */ /* 0x000fe20000410000 */
[----:B------:R0:W-:Y:S01]  /*85e0*/  STS [R116+0x2154], R137 ;  /* 0x0021548974007388 */ /* 0x0001e20000000800 */
[----:B------:R-:W-:Y:S01]  /*85f0*/  FMUL.FTZ R138, R196, UR46 ;  /* 0x0000002ec48a7c20 */ /* 0x000fe20008410000 */
[----:B------:R-:W-:Y:S01]  /*8600*/  FFMA.FTZ R130, -R44, R101, R217 ;  /* 0x000000652c827223 */ /* 0x000fe200000101d9 */
[-C--:B------:R-:W-:Y:S01]  /*8610*/  FFMA.FTZ R136, R133, R134.reuse, -R136 ;  /* 0x0000008685887223 */ /* 0x080fe20000010888 */
[----:B------:R1:W-:Y:S01]  /*8620*/  STS [R116+0x2158], R139 ;  /* 0x0021588b74007388 */ /* 0x0003e20000000800 */
[----:B------:R-:W-:Y:S01]  /*8630*/  FMUL.FTZ R134, R203, R134 ;  /* 0x00000086cb867220 */ /* 0x000fe20000410000 */
[----:B------:R-:W-:Y:S01]  /*8640*/  FFMA.FTZ R141, R223, UR45, R138 ;  /* 0x0000002ddf8d7c23 */ /* 0x000fe2000801008a */
[----:B------:R-:W-:Y:S01]  /*8650*/  FFMA.FTZ R140, R227, UR46, -R140 ;  /* 0x0000002ee38c7c23 */ /* 0x000fe2000801088c */
[----:B------:R-:W-:Y:S01]  /*8660*/  FADD.FTZ R135, R135, R136 ;  /* 0x0000008887877221 */ /* 0x000fe20000010000 */
[----:B------:R-:W-:Y:S01]  /*8670*/  FFMA.FTZ R218, -R43, R98, R218 ;  /* 0x000000622bda7223 */ /* 0x000fe200000101da */
[----:B0-----:R-:W-:Y:S01]  /*8680*/  FMUL.FTZ R137, R202, R131 ;  /* 0x00000083ca897220 */ /* 0x001fe20000410000 */
[----:B------:R-:W-:Y:S01]  /*8690*/  FMUL.FTZ R141, R6, -R141 ;  /* 0x8000008d068d7220 */ /* 0x000fe20000410000 */
[----:B------:R-:W-:Y:S01]  /*86a0*/  FMUL.FTZ R143, R5, R140 ;  /* 0x0000008c058f7220 */ /* 0x000fe20000410000 */
[----:B------:R-:W-:Y:S01]  /*86b0*/  FMUL.FTZ R136, R43, R82 ;  /* 0x000000522b887220 */ /* 0x000fe20000410000 */
[----:B-1----:R-:W-:Y:S01]  /*86c0*/  FMUL.FTZ R139, R44, R83 ;  /* 0x000000532c8b7220 */ /* 0x002fe20000410000 */
[----:B------:R-:W-:Y:S01]  /*86d0*/  FFMA.FTZ R152, -R13, R154, R152 ;  /* 0x0000009a0d987223 */ /* 0x000fe20000010198 */
[----:B------:R-:W-:Y:S01]  /*86e0*/  STS [R116+0x215c], R141 ;  /* 0x00215c8d74007388 */ /* 0x000fe20000000800 */
[----:B------:R-:W-:Y:S01]  /*86f0*/  FMUL.FTZ R140, R195, UR46 ;  /* 0x0000002ec38c7c20 */ /* 0x000fe20008410000 */
[-C--:B------:R-:W-:Y:S01]  /*8700*/  FFMA.FTZ R138, R130, R139.reuse, -R137 ;  /* 0x0000008b828a7223 */ /* 0x080fe20000010889 */
[----:B------:R-:W-:Y:S01]  /*8710*/  FFMA.FTZ R137, R133, R128, R134 ;  /* 0x0000008085897223 */ /* 0x000fe20000010086 */
[----:B------:R-:W-:Y:S01]  /*8720*/  FMUL.FTZ R139, R202, R139 ;  /* 0x0000008bca8b7220 */ /* 0x000fe20000410000 */
[----:B------:R0:W-:Y:S01]  /*8730*/  STS [R116+0x2160], R143 ;  /* 0x0021608f74007388 */ /* 0x0001e20000000800 */
[----:B------:R-:W-:Y:S01]  /*8740*/  FADD.FTZ R138, R135, R138 ;  /* 0x0000008a878a7221 */ /* 0x000fe20000010000 */
[----:B------:R-:W-:Y:S01]  /*8750*/  FADD.FTZ R132, R132, R137 ;  /* 0x0000008984847221 */ /* 0x000fe20000010000 */
[----:B------:R-:W-:Y:S01]  /*8760*/  FFMA.FTZ R139, R130, R131, R139 ;  /* 0x00000083828b7223 */ /* 0x000fe2000001008b */
[C---:B------:R-:W-:Y:S01]  /*8770*/  FMUL.FTZ R135, R42.reuse, R67 ;  /* 0x000000432a877220 */ /* 0x040fe20000410000 */
[----:B------:R-:W-:Y:S01]  /*8780*/  FFMA.FTZ R134, -R42, R99, R219 ;  /* 0x000000632a867223 */ /* 0x000fe200000101db */
[----:B------:R-:W-:Y:S01]  /*8790*/  FFMA.FTZ R147, -R12, R147, R152 ;  /* 0x000000930c937223 */ /* 0x000fe20000010198 */
[----:B------:R-:W-:Y:S01]  /*87a0*/  FADD.FTZ R139, R132, R139 ;  /* 0x0000008b848b7221 */ /* 0x000fe20000010000 */
[----:B------:R-:W-:Y:S01]  /*87b0*/  FMUL.FTZ R132, R43, R230 ;  /* 0x000000e62b847220 */ /* 0x000fe20000410000 */
[----:B------:R-:W-:Y:S01]  /*87c0*/  FMUL.FTZ R145, R200, R135 ;  /* 0x00000087c8917220 */ /* 0x000fe20000410000 */
[----:B0-----:R-:W-:Y:S01]  /*87d0*/  FMUL.FTZ R143, R42, R81 ;  /* 0x000000512a8f7220 */ /* 0x001fe20000410000 */
[----:B------:R-:W-:Y:S01]  /*87e0*/  FFMA.FTZ R140, R227, UR45, R140 ;  /* 0x0000002de38c7c23 */ /* 0x000fe2000801008c */
[C---:B------:R-:W-:Y:S01]  /*87f0*/  FMUL.FTZ R137, R201.reuse, R132 ;  /* 0x00000084c9897220 */ /* 0x040fe20000410000 */
[----:B------:R-:W-:Y:S01]  /*8800*/  FMUL.FTZ R142, R210, UR45 ;  /* 0x0000002dd28e7c20 */ /* 0x000fe20008410000 */
[-C--:B------:R-:W-:Y:S01]  /*8810*/  FFMA.FTZ R145, R134, R143.reuse, -R145 ;  /* 0x0000008f86917223 */ /* 0x080fe20000010891 */
[----:B------:R-:W-:Y:S01]  /*8820*/  FMUL.FTZ R143, R200, R143 ;  /* 0x0000008fc88f7220 */ /* 0x000fe20000410000 */
[-C--:B------:R-:W-:Y:S01]  /*8830*/  FFMA.FTZ R141, R218, R136.reuse, -R137 ;  /* 0x00000088da8d7223 */ /* 0x080fe20000010889 */
[----:B------:R-:W-:Y:S01]  /*8840*/  FMUL.FTZ R137, R201, R136 ;  /* 0x00000088c9897220 */ /* 0x000fe20000410000 */
[----:B------:R-:W-:Y:S01]  /*8850*/  FFMA.FTZ R158, -R11, R158, R147 ;  /* 0x0000009e0b9e7223 */ /* 0x000fe20000010193 */
[----:B------:R-:W-:Y:S01]  /*8860*/  FFMA.FTZ R143, R134, R135, R143 ;  /* 0x00000087868f7223 */ /* 0x000fe2000001008f */
[----:B------:R-:W-:Y:S01]  /*8870*/  FMUL.FTZ R147, R5, -R140 ;  /* 0x8000008c05937220 */ /* 0x000fe20000410000 */
[----:B------:R-:W-:Y:S01]  /*8880*/  FFMA.FTZ R136, R218, R132, R137 ;  /* 0x00000084da887223 */ /* 0x000fe20000010089 */
[----:B------:R-:W-:Y:S01]  /*8890*/  FFMA.FTZ R149, R225, UR46, -R142 ;  /* 0x0000002ee1957c23 */ /* 0x000fe2000801088e */
[----:B------:R-:W-:Y:S01]  /*88a0*/  FADD.FTZ R138, R138, R141 ;  /* 0x0000008d8a8a7221 */ /* 0x000fe20000010000 */
[----:B------:R-:W-:Y:S01]  /*88b0*/  FMUL.FTZ R137, R40, R73 ;  /* 0x0000004928897220 */ /* 0x000fe20000410000 */
[----:B------:R-:W-:Y:S01]  /*88c0*/  FADD.FTZ R136, R139, R136 ;  /* 0x000000888b887221 */ /* 0x000fe20000010000 */
[C---:B------:R-:W-:Y:S01]  /*88d0*/  FFMA.FTZ R139, -R41.reuse, R96, R222 ;  /* 0x00000060298b7223 */ /* 0x040fe200000101de */
[C---:B------:R-:W-:Y:S01]  /*88e0*/  FMUL.FTZ R140, R41.reuse, R80 ;  /* 0x00000050298c7220 */ /* 0x040fe20000410000 */
[----:B------:R0:W-:Y:S01]  /*88f0*/  STS [R116+0x2164], R147 ;  /* 0x0021649374007388 */ /* 0x0001e20000000800 */
[----:B------:R-:W-:Y:S01]  /*8900*/  FADD.FTZ R143, R136, R143 ;  /* 0x0000008f888f7221 */ /* 0x000fe20000010000 */
[----:B------:R-:W-:Y:S01]  /*8910*/  FMUL.FTZ R136, R41, R66 ;  /* 0x0000004229887220 */ /* 0x000fe20000410000 */
[----:B------:R-:W-:Y:S01]  /*8920*/  FADD.FTZ R145, R138, R145 ;  /* 0x000000918a917221 */ /* 0x000fe20000010000 */
[C---:B------:R-:W-:Y:S01]  /*8930*/  FFMA.FTZ R138, -R40.reuse, R97, R221 ;  /* 0x00000061288a7223 */ /* 0x040fe200000101dd */
[----:B------:R-:W-:Y:S01]  /*8940*/  FMUL.FTZ R141, R40, R119 ;  /* 0x00000077288d7220 */ /* 0x000fe20000410000 */
[----:B------:R-:W-:Y:S01]  /*8950*/  FMUL.FTZ R142, R199, R136 ;  /* 0x00000088c78e7220 */ /* 0x000fe20000410000 */
[----:B------:R-:W-:Y:S01]  /*8960*/  FMUL.FTZ R149, R4, R149 ;  /* 0x0000009504957220 */ /* 0x000fe20000410000 */
[----:B------:R-:W-:Y:S01]  /*8970*/  FMUL.FTZ R144, R210, UR46 ;  /* 0x0000002ed2907c20 */ /* 0x000fe20008410000 */
[----:B------:R-:W-:Y:S01]  /*8980*/  FMUL.FTZ R146, R207, UR45 ;  /* 0x0000002dcf927c20 */ /* 0x000fe20008410000 */
[----:B0-----:R-:W-:Y:S01]  /*8990*/  FMUL.FTZ R147, R197, R137 ;  /* 0x00000089c5937220 */ /* 0x001fe20000410000 */
[-C--:B------:R-:W-:Y:S01]  /*89a0*/  FFMA.FTZ R142, R139, R140.reuse, -R142 ;  /* 0x0000008c8b8e7223 */ /* 0x080fe2000001088e */
[----:B------:R-:W-:Y:S01]  /*89b0*/  FMUL.FTZ R140, R199, R140 ;  /* 0x0000008cc78c7220 */ /* 0x000fe20000410000 */
[----:B------:R0:W-:Y:S01]  /*89c0*/  STS [R116+0x2168], R149 ;  /* 0x0021689574007388 */ /* 0x0001e20000000800 */
[-C--:B------:R-:W-:Y:S01]  /*89d0*/  FFMA.FTZ R147, R138, R141.reuse, -R147 ;  /* 0x0000008d8a937223 */ /* 0x080fe20000010893 */
[----:B------:R-:W-:Y:S01]  /*89e0*/  FMUL.FTZ R141, R197, R141 ;  /* 0x0000008dc58d7220 */ /* 0x000fe20000410000 */
[----:B------:R-:W-:Y:S01]  /*89f0*/  FFMA.FTZ R140, R139, R136, R140 ;  /* 0x000000888b8c7223 */ /* 0x000fe2000001008c */
[----:B------:R-:W-:Y:S01]  /*8a00*/  FADD.FTZ R142, R145, R142 ;  /* 0x0000008e918e7221 */ /* 0x000fe20000010000 */
[----:B------:R-:W-:Y:S01]  /*8a10*/  FFMA.FTZ R151, -R10, R151, R158 ;  /* 0x000000970a977223 */ /* 0x000fe2000001019e */
[----:B------:R-:W-:Y:S01]  /*8a20*/  FFMA.FTZ R141, R138, R137, R141 ;  /* 0x000000898a8d7223 */ /* 0x000fe2000001008d */
[----:B------:R-:W-:Y:S01]  /*8a30*/  FADD.FTZ R140, R143, R140 ;  /* 0x0000008c8f8c7221 */ /* 0x000fe20000010000 */
[----:B------:R-:W-:Y:S01]  /*8a40*/  FADD.FTZ R142, R142, R147 ;  /* 0x000000938e8e7221 */ /* 0x000fe20000010000 */
[----:B------:R-:W-:Y:S01]  /*8a50*/  FFMA.FTZ R146, R231, UR46, -R146 ;  /* 0x0000002ee7927c23 */ /* 0x000fe20008010892 */
[----:B0-----:R-:W-:Y:S01]  /*8a60*/  FFMA.FTZ R149, R225, UR45, R144 ;  /* 0x0000002de1957c23 */ /* 0x001fe20008010090 */
[----:B------:R-:W-:Y:S01]  /*8a70*/  FADD.FTZ R140, R140, R141 ;  /* 0x0000008d8c8c7221 */ /* 0x000fe20000010000 */
[C---:B------:R-:W-:Y:S01]  /*8a80*/  FMUL.FTZ R141, R39.reuse, R74 ;  /* 0x0000004a278d7220 */ /* 0x040fe20000410000 */
[C---:B------:R-:W-:Y:S01]  /*8a90*/  FFMA.FTZ R224, -R39.reuse, R94, R224 ;  /* 0x0000005e27e07223 */ /* 0x040fe200000101e0 */
[----:B------:R-:W-:Y:S01]  /*8aa0*/  FMUL.FTZ R145, R39, R110 ;  /* 0x0000006e27917220 */ /* 0x000fe20000410000 */
[----:B------:R-:W-:Y:S01]  /*8ab0*/  FMUL.FTZ R143, R38, R76 ;  /* 0x0000004c268f7220 */ /* 0x000fe20000410000 */
[----:B------:R-:W-:Y:S01]  /*8ac0*/  FMUL.FTZ R147, R198, R141 ;  /* 0x0000008dc6937220 */ /* 0x000fe20000410000 */
[----:B------:R-:W-:Y:S01]  /*8ad0*/  FFMA.FTZ R164, -R9, R164, R151 ;  /* 0x000000a409a47223 */ /* 0x000fe20000010197 */
[----:B------:R-:W-:Y:S01]  /*8ae0*/  FMUL.FTZ R149, R4, -R149 ;  /* 0x8000009504957220 */ /* 0x000fe20000410000 */
[----:B------:R-:W-:Y:S01]  /*8af0*/  FMUL.FTZ R151, R3, R146 ;  /* 0x0000009203977220 */ /* 0x000fe20000410000 */
[----:B------:R-:W-:Y:S01]  /*8b00*/  FFMA.FTZ R147, R224, R145, -R147 ;  /* 0x00000091e0937223 */ /* 0x000fe20000010893 */
[C---:B------:R-:W-:Y:S01]  /*8b10*/  FFMA.FTZ R223, -R38.reuse, R95, R223 ;  /* 0x0000005f26df7223 */ /* 0x040fe200000101df */
[----:B------:R-:W-:Y:S01]  /*8b20*/  FMUL.FTZ R144, R38, R111 ;  /* 0x0000006f26907220 */ /* 0x000fe20000410000 */
[----:B------:R-:W-:Y:S01]  /*8b30*/  FMUL.FTZ R146, R196, R143 ;  /* 0x0000008fc4927220 */ /* 0x000fe20000410000 */
[----:B------:R-:W-:Y:S01]  /*8b40*/  FMUL.FTZ R145, R198, R145 ;  /* 0x00000091c6917220 */ /* 0x000fe20000410000 */
[----:B------:R0:W-:Y:S01]  /*8b50*/  STS [R116+0x216c], R149 ;  /* 0x00216c9574007388 */ /* 0x0001e20000000800 */
[----:B------:R-:W-:Y:S01]  /*8b60*/  FFMA.FTZ R153, -R8, R153, R164 ;  /* 0x0000009908997223 */ /* 0x000fe200000101a4 */
[----:B------:R-:W-:Y:S01]  /*8b70*/  FMUL.FTZ R172, R172, R227 ;  /* 0x000000e3acac7220 */ /* 0x000fe20000410000 */
[----:B------:R-:W-:Y:S01]  /*8b80*/  FFMA.FTZ R145, R224, R141, R145 ;  /* 0x0000008de0917223 */ /* 0x000fe20000010091 */
[----:B------:R-:W-:Y:S01]  /*8b90*/  FMUL.FTZ R150, R69, UR45 ;  /* 0x0000002d45967c20 */ /* 0x000fe20008410000 */
[----:B------:R-:W-:Y:S01]  /*8ba0*/  FFMA.FTZ R153, -R7, R148, R153 ;  /* 0x0000009407997223 */ /* 0x000fe20000010199 */
[----:B------:R-:W-:Y:S01]  /*8bb0*/  FMUL.FTZ R148, R207, UR46 ;  /* 0x0000002ecf947c20 */ /* 0x000fe20008410000 */
[----:B------:R-:W-:Y:S01]  /*8bc0*/  FADD.FTZ R140, R140, R145 ;  /* 0x000000918c8c7221 */ /* 0x000fe20000010000 */
[----:B------:R-:W-:Y:S01]  /*8bd0*/  FFMA.FTZ R168, R168, R195, R172 ;  /* 0x000000c3a8a87223 */ /* 0x000fe200000100ac */
[----:B------:R-:W-:Y:S01]  /*8be0*/  FFMA.FTZ R153, -R6, R163, R153 ;  /* 0x000000a306997223 */ /* 0x000fe20000010199 */
[-C--:B0-----:R-:W-:Y:S01]  /*8bf0*/  FFMA.FTZ R149, R223, R144.reuse, -R146 ;  /* 0x00000090df957223 */ /* 0x081fe20000010892 */
[----:B------:R-:W-:Y:S01]  /*8c00*/  FMUL.FTZ R144, R196, R144 ;  /* 0x00000090c4907220 */ /* 0x000fe20000410000 */
[----:B------:R-:W-:Y:S01]  /*8c10*/  FFMA.FTZ R148, R231, UR45, R148 ;  /* 0x0000002de7947c23 */ /* 0x000fe20008010094 */
[----:B------:R-:W-:Y:S01]  /*8c20*/  FMUL.FTZ R156, R69, UR46 ;  /* 0x0000002e459c7c20 */ /* 0x000fe20008410000 */
[----:B------:R-:W-:Y:S01]  /*8c30*/  FFMA.FTZ R168, -R5, R168, R153 ;  /* 0x000000a805a87223 */ /* 0x000fe20000010199 */
[----:B------:R-:W-:Y:S01]  /*8c40*/  FFMA.FTZ R145, R223, R143, R144 ;  /* 0x0000008fdf917223 */ /* 0x000fe20000010090 */
[----:B------:R0:W-:Y:S01]  /*8c50*/  STS [R116+0x2170], R151 ;  /* 0x0021709774007388 */ /* 0x0001e20000000800 */
[C---:B------:R-:W-:Y:S01]  /*8c60*/  FFMA.FTZ R153, R233.reuse, UR46, -R150 ;  /* 0x0000002ee9997c23 */ /* 0x040fe20008010896 */
[----:B------:R-:W-:Y:S01]  /*8c70*/  FFMA.FTZ R155, R233, UR45, R156 ;  /* 0x0000002de99b7c23 */ /* 0x000fe2000801009c */
[----:B------:R-:W-:Y:S01]  /*8c80*/  FADD.FTZ R144, R140, R145 ;  /* 0x000000918c907221 */ /* 0x000fe20000010000 */
[C---:B------:R-:W-:Y:S01]  /*8c90*/  FMUL.FTZ R140, R37.reuse, R65 ;  /* 0x00000041258c7220 */ /* 0x040fe20000410000 */
[C---:B------:R-:W-:Y:S01]  /*8ca0*/  FFMA.FTZ R227, -R37.reuse, R92, R227 ;  /* 0x0000005c25e37223 */ /* 0x040fe200000101e3 */
[----:B------:R-:W-:Y:S01]  /*8cb0*/  FMUL.FTZ R146, R37, R72 ;  /* 0x0000004825927220 */ /* 0x000fe20000410000 */
[----:B------:R-:W-:Y:S01]  /*8cc0*/  FADD.FTZ R142, R142, R147 ;  /* 0x000000938e8e7221 */ /* 0x000fe20000010000 */
[----:B------:R-:W-:Y:S01]  /*8cd0*/  FMUL.FTZ R145, R36, R64 ;  /* 0x0000004024917220 */ /* 0x000fe20000410000 */
[C---:B------:R-:W-:Y:S01]  /*8ce0*/  FMUL.FTZ R153, R2.reuse, R153 ;  /* 0x0000009902997220 */ /* 0x040fe20000410000 */
[----:B0-----:R-:W-:Y:S01]  /*8cf0*/  FMUL.FTZ R151, R3, -R148 ;  /* 0x8000009403977220 */ /* 0x001fe20000410000 */
[----:B------:R-:W-:Y:S01]  /*8d00*/  FMUL.FTZ R148, R195, R140 ;  /* 0x0000008cc3947220 */ /* 0x000fe20000410000 */
[----:B------:R-:W-:Y:S01]  /*8d10*/  FMUL.FTZ R155, R2, -R155 ;  /* 0x8000009b029b7220 */ /* 0x000fe20000410000 */
[----:B------:R-:W-:Y:S01]  /*8d20*/  FMUL.FTZ R175, R175, R225 ;  /* 0x000000e1afaf7220 */ /* 0x000fe20000410000 */
[----:B------:R-:W-:Y:S01]  /*8d30*/  FADD.FTZ R149, R142, R149 ;  /* 0x000000958e957221 */ /* 0x000fe20000010000 */
[-C--:B------:R-:W-:Y:S01]  /*8d40*/  FFMA.FTZ R148, R227, R146.reuse, -R148 ;  /* 0x00000092e3947223 */ /* 0x080fe20000010894 */
[C---:B------:R-:W-:Y:S01]  /*8d50*/  FFMA.FTZ R225, -R36.reuse, R93, R225 ;  /* 0x0000005d24e17223 */ /* 0x040fe200000101e1 */
[----:B------:R-:W-:Y:S01]  /*8d60*/  FMUL.FTZ R146, R195, R146 ;  /* 0x00000092c3927220 */ /* 0x000fe20000410000 */
[----:B------:R-:W-:Y:S01]  /*8d70*/  FMUL.FTZ R150, R36, R61 ;  /* 0x0000003d24967220 */ /* 0x000fe20000410000 */
[----:B------:R-:W-:Y:S01]  /*8d80*/  FMUL.FTZ R152, R210, R145 ;  /* 0x00000091d2987220 */ /* 0x000fe20000410000 */
[----:B------:R-:W-:Y:S01]  /*8d90*/  FMUL.FTZ R142, R35, R68 ;  /* 0x00000044238e7220 */ /* 0x000fe20000410000 */
[----:B------:R0:W-:Y:S01]  /*8da0*/  STS [R116+0x2174], R151 ;  /* 0x0021749774007388 */ /* 0x0001e20000000800 */
[----:B------:R-:W-:Y:S01]  /*8db0*/  FMUL.FTZ R170, R177, R231 ;  /* 0x000000e7b1aa7220 */ /* 0x000fe20000410000 */
[----:B------:R-:W-:Y:S01]  /*8dc0*/  FFMA.FTZ R147, R227, R140, R146 ;  /* 0x0000008ce3937223 */ /* 0x000fe20000010092 */
[C---:B------:R-:W-:Y:S01]  /*8dd0*/  FFMA.FTZ R231, -R35.reuse, R90, R231 ;  /* 0x0000005a23e77223 */ /* 0x040fe200000101e7 */
[----:B------:R1:W-:Y:S01]  /*8de0*/  STS [R116+0x2178], R153 ;  /* 0x0021789974007388 */ /* 0x0003e20000000800 */
[----:B------:R-:W-:Y:S01]  /*8df0*/  FMUL.FTZ R154, R35, R70 ;  /* 0x00000046239a7220 */ /* 0x000fe20000410000 */
[----:B------:R-:W-:Y:S01]  /*8e00*/  FMUL.FTZ R146, R207, R142 ;  /* 0x0000008ecf927220 */ /* 0x000fe20000410000 */
[----:B------:R-:W-:Y:S01]  /*8e10*/  FADD.FTZ R144, R144, R147 ;  /* 0x0000009390907221 */ /* 0x000fe20000010000 */
[----:B------:R2:W-:Y:S01]  /*8e20*/  STS [R116+0x217c], R155 ;  /* 0x00217c9b74007388 */ /* 0x0005e20000000800 */
[----:B------:R-:W-:Y:S01]  /*8e30*/  FADD.FTZ R148, R149, R148 ;  /* 0x0000009495947221 */ /* 0x000fe20000010000 */
[-C--:B0-----:R-:W-:Y:S01]  /*8e40*/  FFMA.FTZ R151, R225, R150.reuse, -R152 ;  /* 0x00000096e1977223 */ /* 0x081fe20000010898 */
[----:B------:R-:W-:Y:S01]  /*8e50*/  FMUL.FTZ R150, R210, R150 ;  /* 0x00000096d2967220 */ /* 0x000fe20000410000 */
[----:B------:R-:W-:Y:S01]  /*8e60*/  IADD3 R149, PT, PT, R114, 0x80, RZ ;  /* 0x0000008072957810 */ /* 0x000fe20007ffe0ff */
[----:B------:R-:W-:Y:S01]  /*8e70*/  FMUL.FTZ R164, R72, UR33 ;  /* 0x0000002148a47c20 */ /* 0x000fe20008410000 */
[-C--:B-1----:R-:W-:Y:S01]  /*8e80*/  FFMA.FTZ R153, R231, R154.reuse, -R146 ;  /* 0x0000009ae7997223 */ /* 0x082fe20000010892 */
[----:B------:R-:W-:Y:S01]  /*8e90*/  FFMA.FTZ R147, R225, R145, R150 ;  /* 0x00000091e1937223 */ /* 0x000fe20000010096 */
[----:B------:R-:W-:Y:S01]  /*8ea0*/  FMUL.FTZ R154, R207, R154 ;  /* 0x0000009acf9a7220 */ /* 0x000fe20000410000 */
[----:B------:R-:W-:Y:S01]  /*8eb0*/  FADD.FTZ R150, R148, R151 ;  /* 0x0000009794967221 */ /* 0x000fe20000010000 */
[----:B------:R-:W-:Y:S01]  /*8ec0*/  LEA.HI R149, R149, R114, RZ, 0x1b ;  /* 0x0000007295957211 */ /* 0x000fe200078fd8ff */
[----:B------:R-:W-:Y:S01]  /*8ed0*/  FADD.FTZ R144, R144, R147 ;  /* 0x0000009390907221 */ /* 0x000fe20000010000 */
[----:B------:R-:W-:Y:S01]  /*8ee0*/  FFMA.FTZ R147, R231, R142, R154 ;  /* 0x0000008ee7937223 */ /* 0x000fe2000001009a */
[----:B--2---:R-:W-:Y:S01]  /*8ef0*/  FMUL.FTZ R155, R110, UR33 ;  /* 0x000000216e9b7c20 */ /* 0x004fe20008410000 */
[----:B------:R-:W-:Y:S01]  /*8f00*/  LEA R167, R149, UR9, 0x2 ;  /* 0x0000000995a77c11 */ /* 0x000fe2000f8e10ff */
[----:B------:R-:W-:Y:S01]  /*8f10*/  BAR.SYNC.DEFER_BLOCKING 0x0 ;  /* 0x0000000000007b1d */ /* 0x000fe20000010000 */
[----:B------:R-:W-:Y:S01]  /*8f20*/  FADD.FTZ R148, R144, R147 ;  /* 0x0000009390947221 */ /* 0x000fe20000010000 */
[----:B------:R-:W-:Y:S01]  /*8f30*/  FMUL.FTZ R147, R68, UR33 ;  /* 0x0000002144937c20 */ /* 0x000fe20008410000 */
[----:B------:R-:W-:Y:S01]  /*8f40*/  FMUL.FTZ R144, R64, UR33 ;  /* 0x0000002140907c20 */ /* 0x000fe20008410000 */
[----:B------:R-:W-:Y:S01]  /*8f50*/  FMUL.FTZ R149, R70, UR33 ;  /* 0x0000002146957c20 */ /* 0x000fe20008410000 */
[----:B------:R-:W-:Y:S01]  /*8f60*/  LEA R60, R14, -R60, 0x1 ;  /* 0x8000003c0e3c7211 */ /* 0x000fe200078e08ff */
[----:B------:R-:W-:Y:S01]  /*8f70*/  FFMA.FTZ R116, R70, UR44, -R147 ;  /* 0x0000002c46747c23 */ /* 0x000fe20008010893 */
[C---:B------:R-:W-:Y:S01]  /*8f80*/  FFMA.FTZ R151, R61.reuse, UR44, -R144 ;  /* 0x0000002c3d977c23 */ /* 0x040fe20008010890 */
[----:B------:R-:W-:Y:S01]  /*8f90*/  FMUL.FTZ R147, R61, UR33 ;  /* 0x000000213d937c20 */ /* 0x000fe20008410000 */
[----:B------:R-:W-:Y:S01]  /*8fa0*/  FMUL.FTZ R61, R65, UR33 ;  /* 0x00000021413d7c20 */ /* 0x000fe20008410000 */
[----:B------:R-:W-:Y:S01]  /*8fb0*/  FMUL.FTZ R70, R76, UR33 ;  /* 0x000000214c467c20 */ /* 0x000fe20008410000 */
[----:B------:R-:W-:Y:S01]  /*8fc0*/  FFMA.FTZ R160, R68, UR44, R149 ;  /* 0x0000002c44a07c23 */ /* 0x000fe20008010095 */
[----:B------:R-:W-:Y:S01]  /*8fd0*/  FFMA.FTZ R158, R64, UR44, R147 ;  /* 0x0000002c409e7c23 */ /* 0x000fe20008010093 */
[----:B------:R-:W-:Y:S01]  /*8fe0*/  FFMA.FTZ R146, R72, UR44, -R61 ;  /* 0x0000002c48927c23 */ /* 0x000fe2000801083d */
[----:B------:R-:W-:Y:S01]  /*8ff0*/  FMUL.FTZ R61, R74, UR33 ;  /* 0x000000214a3d7c20 */ /* 0x000fe20008410000 */
[C---:B------:R-:W-:Y:S01]  /*9000*/  FFMA.FTZ R149, R111.reuse, UR44, -R70 ;  /* 0x0000002c6f957c23 */ /* 0x040fe20008010846 */
[----:B------:R-:W-:Y:S01]  /*9010*/  FMUL.FTZ R147, R111, UR33 ;  /* 0x000000216f937c20 */ /* 0x000fe20008410000 */
[----:B------:R-:W-:Y:S01]  /*9020*/  FMUL.FTZ R70, R67, UR33 ;  /* 0x0000002143467c20 */ /* 0x000fe20008410000 */
[----:B------:R-:W-:Y:S01]  /*9030*/  FFMA.FTZ R111, R110, UR44, -R61 ;  /* 0x0000002c6e6f7c23 */ /* 0x000fe2000801083d */
[----:B------:R-:W-:Y:S01]  /*9040*/  FMUL.FTZ R61, R66, UR33 ;  /* 0x00000021423d7c20 */ /* 0x000fe20008410000 */
[----:B------:R-:W-:Y:S01]  /*9050*/  FMUL.FTZ R110, R73, UR33 ;  /* 0x00000021496e7c20 */ /* 0x000fe20008410000 */
[----:B------:R-:W-:Y:S01]  /*9060*/  FFMA.FTZ R156, R76, UR44, R147 ;  /* 0x0000002c4c9c7c23 */ /* 0x000fe20008010093 */
[C---:B------:R-:W-:Y:S01]  /*9070*/  FMUL.FTZ R72, R119.reuse, UR33 ;  /* 0x0000002177487c20 */ /* 0x040fe20008410000 */
[----:B------:R-:W-:Y:S01]  /*9080*/  FFMA.FTZ R144, R80, UR44, -R61 ;  /* 0x0000002c50907c23 */ /* 0x000fe2000801083d */
[----:B------:R-:W0:Y:S01]  /*9090*/  LDS R167, [R167+0x2300] ;  /* 0x00230000a7a77984 */ /* 0x000e220000000800 */
[----:B------:R-:W-:Y:S01]  /*90a0*/  FMUL.FTZ R61, R230, UR33 ;  /* 0x00000021e63d7c20 */ /* 0x000fe20008410000 */
[----:B------:R-:W-:Y:S01]  /*90b0*/  FFMA.FTZ R110, R119, UR44, -R110 ;  /* 0x0000002c776e7c23 */ /* 0x000fe2000801086e */
[----:B------:R-:W-:Y:S01]  /*90c0*/  FMUL.FTZ R147, R80, UR33 ;  /* 0x0000002150937c20 */ /* 0x000fe20008410000 */
[C---:B------:R-:W-:Y:S01]  /*90d0*/  FFMA.FTZ R119, R81.reuse, UR44, -R70 ;  /* 0x0000002c51777c23 */ /* 0x040fe20008010846 */
[----:B------:R-:W-:Y:S01]  /*90e0*/  FMUL.FTZ R70, R81, UR33 ;  /* 0x0000002151467c20 */ /* 0x000fe20008410000 */
[----:B------:R-:W-:Y:S01]  /*90f0*/  FFMA.FTZ R80, R82, UR44, -R61 ;  /* 0x0000002c52507c23 */ /* 0x000fe2000801083d */
[----:B------:R-:W-:Y:S01]  /*9100*/  FMUL.FTZ R61, R220, UR33 ;  /* 0x00000021dc3d7c20 */ /* 0x000fe20008410000 */
[----:B------:R-:W-:Y:S01]  /*9110*/  FFMA.FTZ R163, R73, UR44, R72 ;  /* 0x0000002c49a37c23 */ /* 0x000fe20008010048 */
[----:B------:R-:W-:Y:S01]  /*9120*/  FFMA.FTZ R157, R67, UR44, R70 ;  /* 0x0000002c439d7c23 */ /* 0x000fe20008010046 */
[----:B------:R-:W-:Y:S01]  /*9130*/  FMUL.FTZ R159, R82, UR33 ;  /* 0x00000021529f7c20 */ /* 0x000fe20008410000 */
[----:B------:R-:W-:Y:S01]  /*9140*/  ISETP.GE.AND P0, PT, R60, 0x1, PT ;  /* 0x000000013c00780c */ /* 0x000fe20003f06270 */
[----:B------:R-:W-:Y:S01]  /*9150*/  FMUL.FTZ R70, R209, UR33 ;  /* 0x00000021d1467c20 */ /* 0x000fe20008410000 */
[C---:B------:R-:W-:Y:S01]  /*9160*/  FMUL.FTZ R82, R83.reuse, UR33 ;  /* 0x0000002153527c20 */ /* 0x040fe20008410000 */
[C---:B------:R-:W-:Y:S01]  /*9170*/  FFMA.FTZ R72, R118.reuse, UR44, -R61 ;  /* 0x0000002c76487c23 */ /* 0x040fe2000801083d */
[----:B------:R-:W-:Y:S01]  /*9180*/  FMUL.FTZ R61, R118, UR33 ;  /* 0x00000021763d7c20 */ /* 0x000fe20008410000 */
[----:B------:R-:W-:Y:S01]  /*9190*/  FFMA.FTZ R162, R66, UR44, R147 ;  /* 0x0000002c42a27c23 */ /* 0x000fe20008010093 */
[----:B------:R-:W-:Y:S01]  /*91a0*/  FFMA.FTZ R147, R83, UR44, -R70 ;  /* 0x0000002c53937c23 */ /* 0x000fe20008010846 */
[----:B------:R-:W-:Y:S01]  /*91b0*/  FFMA.FTZ R161, R209, UR44, R82 ;  /* 0x0000002cd1a17c23 */ /* 0x000fe20008010052 */
[----:B------:R-:W-:Y:S01]  /*91c0*/  FMUL.FTZ R70, R228, UR33 ;  /* 0x00000021e4467c20 */ /* 0x000fe20008410000 */
[----:B------:R-:W-:Y:S01]  /*91d0*/  FFMA.FTZ R82, R220, UR44, R61 ;  /* 0x0000002cdc527c23 */ /* 0x000fe2000801003d */
[----:B------:R-:W-:Y:S01]  /*91e0*/  FMUL.FTZ R61, R211, UR33 ;  /* 0x00000021d33d7c20 */ /* 0x000fe20008410000 */
[----:B------:R-:W-:Y:S01]  /*91f0*/  FMUL.FTZ R118, R216, UR33 ;  /* 0x00000021d8767c20 */ /* 0x000fe20008410000 */
[----:B------:R-:W-:Y:S01]  /*9200*/  FFMA.FTZ R171, R171, R210, R175 ;  /* 0x000000d2abab7223 */ /* 0x000fe200000100af */
[----:B------:R-:W-:Y:S01]  /*9210*/  FADD.FTZ R150, R150, R153 ;  /* 0x0000009996967221 */ /* 0x000fe20000010000 */
[C---:B------:R-:W-:Y:S01]  /*9220*/  FFMA.FTZ R153, R121.reuse, UR44, -R70 ;  /* 0x0000002c79997c23 */ /* 0x040fe20008010846 */
[----:B------:R-:W-:Y:S01]  /*9230*/  FMUL.FTZ R165, R121, UR33 ;  /* 0x0000002179a57c20 */ /* 0x000fe20008410000 */
[----:B------:R-:W-:Y:S01]  /*9240*/  FFMA.FTZ R70, R190, UR44, -R61 ;  /* 0x0000002cbe467c23 */ /* 0x000fe2000801083d */
[----:B------:R-:W-:Y:S01]  /*9250*/  FMUL.FTZ R83, R229, UR33 ;  /* 0x00000021e5537c20 */ /* 0x000fe20008410000 */
[----:B------:R-:W-:Y:S01]  /*9260*/  FFMA.FTZ R81, R127, UR44, -R118 ;  /* 0x0000002c7f517c23 */ /* 0x000fe20008010876 */
[----:B------:R-:W-:Y:S01]  /*9270*/  FFMA.FTZ R174, R174, R207, R170 ;  /* 0x000000cfaeae7223 */ /* 0x000fe200000100aa */
[----:B------:R-:W-:Y:S01]  /*9280*/  FMUL.FTZ R194, R194, R69 ;  /* 0x00000045c2c27220 */ /* 0x000fe20000410000 */
[----:B------:R-:W-:Y:S01]  /*9290*/  FFMA.FTZ R168, -R4, R171, R168 ;  /* 0x000000ab04a87223 */ /* 0x000fe200000101a8 */
[----:B------:R-:W-:Y:S01]  /*92a0*/  FMUL.FTZ R152, R191, UR33 ;  /* 0x00000021bf987c20 */ /* 0x000fe20008410000 */
[----:B------:R-:W-:Y:S01]  /*92b0*/  FMUL.FTZ R154, R77, UR33 ;  /* 0x000000214d9a7c20 */ /* 0x000fe20008410000 */
[----:B------:R-:W-:Y:S01]  /*92c0*/  FMUL.FTZ R190, R190, UR33 ;  /* 0x00000021bebe7c20 */ /* 0x000fe20008410000 */
[----:B------:R-:W-:Y:S01]  /*92d0*/  FMUL.FTZ R121, R127, UR33 ;  /* 0x000000217f797c20 */ /* 0x000fe20008410000 */
[C---:B------:R-:W-:Y:S01]  /*92e0*/  FMUL.FTZ R118, R124.reuse, UR33 ;  /* 0x000000217c767c20 */ /* 0x040fe20008410000 */
[----:B------:R-:W-:Y:S01]  /*92f0*/  BSSY.RECONVERGENT B0, `(.L_x_3914) ;  /* 0x0000015000007945 */ /* 0x000fe20003800200 */
[----:B------:R-:W-:Y:S01]  /*9300*/  FFMA.FTZ R83, R124, UR44, -R83 ;  /* 0x0000002c7c537c23 */ /* 0x000fe20008010853 */
[----:B------:R-:W-:Y:S01]  /*9310*/  FFMA.FTZ R75, R176, R233, -R194 ;  /* 0x000000e9b04b7223 */ /* 0x000fe200000108c2 */
[----:B------:R-:W-:Y:S01]  /*9320*/  FFMA.FTZ R78, -R3, R174, R168 ;  /* 0x000000ae034e7223 */ /* 0x000fe200000101a8 */
[C---:B------:R-:W-:Y:S01]  /*9330*/  IADD3 R169, PT, PT, R114.reuse, 0x100, RZ ;  /* 0x0000010072a97810 */ /* 0x040fe20007ffe0ff */
[----:B------:R-:W-:Y:S01]  /*9340*/  FFMA.FTZ R152, R77, UR44, R152 ;  /* 0x0000002c4d987c23 */ /* 0x000fe20008010098 */
[----:B------:R-:W-:Y:S01]  /*9350*/  IADD3 R171, PT, PT, R114, 0x180, RZ ;  /* 0x0000018072ab7810 */ /* 0x000fe20007ffe0ff */
[----:B------:R-:W-:Y:S01]  /*9360*/  FFMA.FTZ R154, R191, UR44, -R154 ;  /* 0x0000002cbf9a7c23 */ /* 0x000fe2000801089a */
        /* <DEDUP_REMOVED lines=8> */
[----:B0-----:R-:W-:Y:S06]  /*93f0*/  @!P0 BRA `(.L_x_3915) ;  /* 0x0000000000108947 */ /* 0x001fec0003800000 */
[----:B------:R-:W-:-:S04]  /*9400*/  LEA.HI R61, R114, R114, RZ, 0x1b ;  /* 0x00000072723d7211 */ /* 0x000fc800078fd8ff */
[----:B------:R-:W-:-:S06]  /*9410*/  LEA R61, R61, UR9, 0x2 ;  /* 0x000000093d3d7c11 */ /* 0x000fcc000f8e10ff */
[----:B------:R-:W0:Y:S04]  /*9420*/  LDS R61, [R61+0x2100] ;  /* 0x002100003d3d7984 */ /* 0x000e280000000800 */
[----:B0-----:R0:W-:Y:S02]  /*9430*/  REDG.E.ADD.F32.FTZ.RN.STRONG.GPU desc[UR26][R62.64], R61 ;  /* 0x0000003d3e0079a6 */ /* 0x0011e4000c12f31a */
.L_x_3915:
[----:B------:R-:W-:Y:S05]  /*9440*/  BSYNC.RECONVERGENT B0 ;  /* 0x0000000000007941 */ /* 0x000fea0003800200 */
.L_x_3914:
[----:B------:R-:W-:Y:S04]  /*9450*/  BSSY.RECONVERGENT B0, `(.L_x_3916) ;  /* 0x0000003000007945 */ /* 0x000fe80003800200 */
[----:B------:R-:W-:Y:S05]  /*9460*/  @!P2 BRA `(.L_x_3917) ;  /* 0x000000000004a947 */ /* 0x000fea0003800000 */
[----:B------:R1:W-:Y:S02]  /*9470*/  REDG.E.ADD.F32.FTZ.RN.STRONG.GPU desc[UR26][R62.64+0x200], R167 ;  /* 0x000200a73e0079a6 */ /* 0x0003e4000c12f31a */
.L_x_3917:
[----:B------:R-:W-:Y:S05]  /*9480*/  BSYNC.RECONVERGENT B0 ;  /* 0x0000000000007941 */ /* 0x000fea0003800200 */
.L_x_3916:
[-C--:B------:R-:W-:Y:S01]  /*9490*/  LEA.HI R169, R169, R114.reuse, RZ, 0x1b ;  /* 0x00000072a9a97211 */ /* 0x080fe200078fd8ff */
[----:B------:R-:W-:Y:S01]  /*94a0*/  BSSY.RECONVERGENT B0, `(.L_x_3918) ;  /* 0x0000010000007945 */ /* 0x000fe20003800200 */
[----:B------:R-:W-:Y:S02]  /*94b0*/  ISETP.GE.AND P6, PT, R60, 0x101, PT ;  /* 0x000001013c00780c */ /* 0x000fe40003fc6270 */
[----:B0-----:R-:W-:Y:S02]  /*94c0*/  LEA R61, R169, UR9, 0x2 ;  /* 0x00000009a93d7c11 */ /* 0x001fe4000f8e10ff */
[----:B------:R-:W-:Y:S02]  /*94d0*/  IADD3 R165, PT, PT, R113, 0x200, RZ ;  /* 0x0000020071a57810 */ /* 0x000fe40007ffe0ff */
[----:B------:R-:W-:Y:S02]  /*94e0*/  LEA.HI R171, R171, R114, RZ, 0x1b ;  /* 0x00000072abab7211 */ /* 0x000fe400078fd8ff */
[----:B------:R-:W0:Y:S01]  /*94f0*/  LDS R61, [R61+0x2500] ;  /* 0x002500003d3d7984 */ /* 0x000e220000000800 */
[----:B-1----:R-:W-:-:S02]  /*9500*/  IADD3 R167, PT, PT, R114, 0x280, RZ ;  /* 0x0000028072a77810 */ /* 0x002fc40007ffe0ff */
[----:B------:R-:W-:Y:S02]  /*9510*/  LEA.HI R165, R165, R114, RZ, 0x1b ;  /* 0x00000072a5a57211 */ /* 0x000fe400078fd8ff */
        /* <DEDUP_REMOVED lines=8> */
.L_x_3919:
[----:B------:R-:W-:Y:S05]  /*95a0*/  BSYNC.RECONVERGENT B0 ;  /* 0x0000000000007941 */ /* 0x000fea0003800200 */
.L_x_3918:
[----:B01----:R0:W1:Y:S01]  /*95b0*/  LDS R61, [R171+0x2700] ;  /* 0x00270000ab3d7984 */ /* 0x0030620000000800 */
[----:B------:R-:W-:Y:S01]  /*95c0*/  BSSY.RECONVERGENT B0, `(.L_x_3920) ;  /* 0x0000006000007945 */ /* 0x000fe20003800200 */
[----:B------:R-:W-:Y:S02]  /*95d0*/  IADD3 R169, PT, PT, R114, 0x300, RZ ;  /* 0x0000030072a97810 */ /* 0x000fe40007ffe0ff */
[----:B------:R-:W-:Y:S02]  /*95e0*/  LEA.HI R167, R167, R114, RZ, 0x1b ;  /* 0x00000072a7a77211 */ /* 0x000fe400078fd8ff */
[----:B------:R-:W-:Y:S01]  /*95f0*/  LEA R166, R165, UR9, 0x2 ;  /* 0x00000009a5a67c11 */ /* 0x000fe2000f8e10ff */
[----:B------:R-:W-:Y:S06]  /*9600*/  @!P0 BRA `(.L_x_3921) ;  /* 0x0000000000048947 */ /* 0x000fec0003800000 */
[----:B-1----:R2:W-:Y:S02]  /*9610*/  REDG.E.ADD.F32.FTZ.RN.STRONG.GPU desc[UR26][R62.64+0x600], R61 ;  /* 0x0006003d3e0079a6 */ /* 0x0025e4000c12f31a */
.L_x_3921:
[----:B------:R-:W-:Y:S05]  /*9620*/  BSYNC.RECONVERGENT B0 ;  /* 0x0000000000007941 */ /* 0x000fea0003800200 */
.L_x_3920:
[----:B-12---:R1:W2:Y:S01]  /*9630*/  LDS R61, [R166+0x2900] ;  /* 0x00290000a63d7984 */ /* 0x0062a20000000800 */
[----:B------:R-:W-:Y:S01]  /*9640*/  BSSY.RECONVERGENT B0, `(.L_x_3922) ;  /* 0x0000006000007945 */ /* 0x000fe20003800200 */
[----:B------:R-:W-:Y:S02]  /*9650*/  IADD3 R165, PT, PT, R114, 0x380, RZ ;  /* 0x0000038072a57810 */ /* 0x000fe40007ffe0ff */
[----:B------:R-:W-:Y:S02]  /*9660*/  LEA.HI R169, R169, R114, RZ, 0x1b ;  /* 0x00000072a9a97211 */ /* 0x000fe400078fd8ff */
[----:B------:R-:W-:Y:S01]  /*9670*/  LEA R167, R167, UR9, 0x2 ;  /* 0x00000009a7a77c11 */ /* 0x000fe2000f8e10ff */
[----:B------:R-:W-:Y:S06]  /*9680*/  @!P2 BRA `(.L_x_3923) ;  /* 0x000000000004a947 */ /* 0x000fec0003800000 */
[----:B--2---:R3:W-:Y:S02]  /*9690*/  REDG.E.ADD.F32.FTZ.RN.STRONG.GPU desc[UR26][R62.64+0x800], R61 ;  /* 0x0008003d3e0079a6 */ /* 0x0047e4000c12f31a */
.L_x_3923:
[----:B------:R-:W-:Y:S05]  /*96a0*/  BSYNC.RECONVERGENT B0 ;  /* 0x0000000000007941 */ /* 0x000fea0003800200 */
.L_x_3922:
[----:B--23--:R2:W3:Y:S01]  /*96b0*/  LDS R61, [R167+0x2b00] ;  /* 0x002b0000a73d7984 */ /* 0x00c4e20000000800 */
[----:B------:R-:W-:Y:S01]  /*96c0*/  BSSY.RECONVERGENT B0, `(.L_x_3924) ;  /* 0x0000005000007945 */ /* 0x000fe20003800200 */
[----:B------:R-:W-:Y:S02]  /*96d0*/  LEA.HI R165, R165, R114, RZ, 0x1b ;  /* 0x00000072a5a57211 */ /* 0x000fe400078fd8ff */
[----:B------:R-:W-:Y:S01]  /*96e0*/  LEA R169, R169, UR9, 0x2 ;  /* 0x00000009a9a97c11 */ /* 0x000fe2000f8e10ff */
[----:B------:R-:W-:Y:S06]  /*96f0*/  @!P3 BRA `(.L_x_3925) ;  /* 0x000000000004b947 */ /* 0x000fec0003800000 */
[----:B---3--:R4:W-:Y:S02]  /*9700*/  REDG.E.ADD.F32.FTZ.RN.STRONG.GPU desc[UR26][R62.64+0xa00], R61 ;  /* 0x000a003d3e0079a6 */ /* 0x0089e4000c12f31a */
.L_x_3925:
[----:B------:R-:W-:Y:S05]  /*9710*/  BSYNC.RECONVERGENT B0 ;  /* 0x0000000000007941 */ /* 0x000fea0003800200 */
.L_x_3924:
[----:B---34-:R3:W4:Y:S01]  /*9720*/  LDS R61, [R169+0x2d00] ;  /* 0x002d0000a93d7984 */ /* 0x0187220000000800 */
[----:B------:R-:W-:Y:S01]  /*9730*/  BSSY.RECONVERGENT B0, `(.L_x_3926) ;  /* 0x0000004000007945 */ /* 0x000fe20003800200 */
[----:B-1----:R-:W-:-:S03]  /*9740*/  LEA R166, R165, UR9, 0x2 ;  /* 0x00000009a5a67c11 */ /* 0x002fc6000f8e10ff */
[----:B------:R-:W-:Y:S05]  /*9750*/  @!P4 BRA `(.L_x_3927) ;  /* 0x000000000004c947 */ /* 0x000fea0003800000 */
[----:B----4-:R1:W-:Y:S02]  /*9760*/  REDG.E.ADD.F32.FTZ.RN.STRONG.GPU desc[UR26][R62.64+0xc00], R61 ;  /* 0x000c003d3e0079a6 */ /* 0x0103e4000c12f31a */
.L_x_3927:
[----:B------:R-:W-:Y:S05]  /*9770*/  BSYNC.RECONVERGENT B0 ;  /* 0x0000000000007941 */ /* 0x000fea0003800200 */
.L_x_3926:
[----:B-1--4-:R1:W4:Y:S01]  /*9780*/  LDS R61, [R166+0x2f00] ;  /* 0x002f0000a63d7984 */ /* 0x0123220000000800 */
[----:B------:R-:W-:Y:S01]  /*9790*/  BSSY.RECONVERGENT B0, `(.L_x_3928) ;  /* 0x0000005000007945 */ /* 0x000fe20003800200 */
[C---:B------:R-:W-:Y:S02]  /*97a0*/  LOP3.LUT R165, R114.reuse, 0x400, RZ, 0xfc, !PT ;  /* 0x0000040072a57812 */ /* 0x040fe400078efcff */
[----:B--2---:R-:W-:Y:S01]  /*97b0*/  IADD3 R167, PT, PT, R114, 0x480, RZ ;  /* 0x0000048072a77810 */ /* 0x004fe20007ffe0ff */
[----:B------:R-:W-:Y:S06]  /*97c0*/  @!P5 BRA `(.L_x_3929) ;  /* 0x000000000004d947 */ /* 0x000fec0003800000 */
[----:B----4-:R2:W-:Y:S02]  /*97d0*/  REDG.E.ADD.F32.FTZ.RN.STRONG.GPU desc[UR26][R62.64+0xe00], R61 ;  /* 0x000e003d3e0079a6 */ /* 0x0105e4000c12f31a */
.L_x_3929:
[----:B------:R-:W-:Y:S05]  /*97e0*/  BSYNC.RECONVERGENT B0 ;  /* 0x0000000000007941 */ /* 0x000fea0003800200 */
.L_x_3928:
[----:B--2-4-:R-:W-:Y:S01]  /*97f0*/  IADD3 R61, PT, PT, R114, 0x500, RZ ;  /* 0x00000500723d7810 */ /* 0x014fe20007ffe0ff */
[----:B------:R-:W-:Y:S01]  /*9800*/  BSSY.RECONVERGENT B0, `(.L_x_3930) ;  /* 0x0000010000007945 */ /* 0x000fe20003800200 */
[-C--:B------:R-:W-:Y:S02]  /*9810*/  LEA.HI R165, R165, R114.reuse, RZ, 0x1b ;  /* 0x00000072a5a57211 */ /* 0x080fe400078fd8ff */
[-C--:B-1----:R-:W-:Y:S02]  /*9820*/  LEA.HI R166, R61, R114.reuse, RZ, 0x1b ;  /* 0x000000723da67211 */ /* 0x082fe400078fd8ff */
[----:B------:R-:W-:Y:S02]  /*9830*/  LEA R61, R165, UR9, 0x2 ;  /* 0x00000009a53d7c11 */ /* 0x000fe4000f8e10ff */
[----:B------:R-:W-:Y:S02]  /*9840*/  ISETP.GE.AND P6, PT, R60, 0x401, PT ;  /* 0x000004013c00780c */ /* 0x000fe40003fc6270 */
[----:B------:R-:W-:-:S02]  /*9850*/  LEA.HI R167, R167, R114, RZ, 0x1b ;  /* 0x00000072a7a77211 */ /* 0x000fc400078fd8ff */
[----:B------:R-:W1:Y:S01]  /*9860*/  LDS R61, [R61+0x3100] ;  /* 0x003100003d3d7984 */ /* 0x000e620000000800 */
[----:B---3--:R-:W-:Y:S02]  /*9870*/  IADD3 R169, PT, PT, R114, 0x580, RZ ;  /* 0x0000058072a97810 */ /* 0x008fe40007ffe0ff */
        /* <DEDUP_REMOVED lines=8> */
.L_x_3931:
[----:B------:R-:W-:Y:S05]  /*9900*/  BSYNC.RECONVERGENT B0 ;  /* 0x0000000000007941 */ /* 0x000fea0003800200 */
.L_x_3930:
[----:B-12---:R1:W2:Y:S01]  /*9910*/  LDS R61, [R167+0x3300] ;  /* 0x00330000a73d7984 */ /* 0x0062a20000000800 */
[----:B------:R-:W-:Y:S01]  /*9920*/  BSSY.RECONVERGENT B0, `(.L_x_3932) ;  /* 0x0000006000007945 */ /* 0x000fe20003800200 */
[----:B------:R-:W-:Y:S02]  /*9930*/  IADD3 R165, PT, PT, R114, 0x600, RZ ;  /* 0x0000060072a57810 */ /* 0x000fe40007ffe0ff */
[----:B------:R-:W-:Y:S02]  /*9940*/  LEA.HI R169, R169, R114, RZ, 0x1b ;  /* 0x00000072a9a97211 */ /* 0x000fe400078fd8ff */
[----:B------:R-:W-:Y:S01]  /*9950*/  LEA R166, R166, UR9, 0x2 ;  /* 0x00000009a6a67c11 */ /* 0x000fe2000f8e10ff */
[----:B------:R-:W-:Y:S06]  /*9960*/  @!P0 BRA `(.L_x_3933) ;  /* 0x0000000000048947 */ /* 0x000fec0003800000 */
[----:B--2---:R3:W-:Y:S02]  /*9970*/  REDG.E.ADD.F32.FTZ.RN.STRONG.GPU desc[UR26][R62.64+0x1200], R61 ;  /* 0x0012003d3e0079a6 */ /* 0x0047e4000c12f31a */
.L_x_3933:
[----:B------:R-:W-:Y:S05]  /*9980*/  BSYNC.RECONVERGENT B0 ;  /* 0x0000000000007941 */ /* 0x000fea0003800200 */
.L_x_3932:
[----:B--23--:R2:W3:Y:S01]  /*9990*/  LDS R61, [R166+0x3500] ;  /* 0x00350000a63d7984 */ /* 0x00c4e20000000800 */
[----:B------:R-:W-:Y:S01]  /*99a0*/  BSSY.RECONVERGENT B0, `(.L_x_3934) ;  /* 0x0000006000007945 */ /* 0x000fe20003800200 */
[----:B-1----:R-:W-:Y:S02]  /*99b0*/  IADD3 R167, PT, PT, R114, 0x680, RZ ;  /* 0x0000068072a77810 */ /* 0x002fe40007ffe0ff */
[----:B------:R-:W-:Y:S02]  /*99c0*/  LEA.HI R165, R165, R114, RZ, 0x1b ;  /* 0x00000072a5a57211 */ /* 0x000fe400078fd8ff */
[----:B------:R-:W-:Y:S01]  /*99d0*/  LEA R169, R169, UR9, 0x2 ;  /* 0x00000009a9a97c11 */ /* 0x000fe2000f8e10ff */
[----:B------:R-:W-:Y:S06]  /*99e0*/  @!P2 BRA `(.L_x_3935) ;  /* 0x000000000004a947 */ /* 0x000fec0003800000 */
[----:B---3--:R1:W-:Y:S02]  /*99f0*/  REDG.E.ADD.F32.FTZ.RN.STRONG.GPU desc[UR26][R62.64+0x1400], R61 ;  /* 0x0014003d3e0079a6 */ /* 0x0083e4000c12f31a */
.L_x_3935:
[----:B------:R-:W-:Y:S05]  /*9a00*/  BSYNC.RECONVERGENT B0 ;  /* 0x0000000000007941 */ /* 0x000fea0003800200 */
.L_x_3934:
[----:B-1-3--:R1:W3:Y:S01]  /*9a10*/  LDS R61, [R169+0x3700] ;  /* 0x00370000a93d7984 */ /* 0x00a2e20000000800 */
[----:B------:R-:W-:Y:S01]  /*9a20*/  BSSY.RECONVERGENT B0, `(.L_x_3936) ;  /* 0x0000005000007945 */ /* 0x000fe20003800200 */
[----:B------:R-:W-:Y:S02]  /*9a30*/  LEA.HI R167, R167, R114, RZ, 0x1b ;  /* 0x00000072a7a77211 */ /* 0x000fe400078fd8ff */
[----:B------:R-:W-:Y:S01]  /*9a40*/  LEA R165, R165, UR9, 0x2 ;  /* 0x00000009a5a57c11 */ /* 0x000fe2000f8e10ff */
[----:B------:R-:W-:Y:S06]  /*9a50*/  @!P3 BRA `(.L_x_3937) ;  /* 0x000000000004b947 */ /* 0x000fec0003800000 */
[----:B---3--:R4:W-:Y:S02]  /*9a60*/  REDG.E.ADD.F32.FTZ.RN.STRONG.GPU desc[UR26][R62.64+0x1600], R61 ;  /* 0x0016003d3e0079a6 */ /* 0x0089e4000c12f31a */
.L_x_3937:
[----:B------:R-:W-:Y:S05]  /*9a70*/  BSYNC.RECONVERGENT B0 ;  /* 0x0000000000007941 */ /* 0x000fea0003800200 */
.L_x_3936:
[----:B---34-:R3:W4:Y:S01]  /*9a80*/  LDS R61, [R165+0x3900] ;  /* 0x00390000a53d7984 */ /* 0x0187220000000800 */
[----:B------:R-:W-:Y:S01]  /*9a90*/  BSSY.RECONVERGENT B0, `(.L_x_3938) ;  /* 0x0000004000007945 */ /* 0x000fe20003800200 */
[----:B--2---:R-:W-:-:S03]  /*9aa0*/  LEA R166, R167, UR9, 0x2 ;  /* 0x00000009a7a67c11 */ /* 0x004fc6000f8e10ff */
[----:B------:R-:W-:Y:S05]  /*9ab0*/  @!P4 BRA `(.L_x_3939) ;  /* 0x000000000004c947 */ /* 0x000fea0003800000 */
[----:B----4-:R2:W-:Y:S02]  /*9ac0*/  REDG.E.ADD.F32.FTZ.RN.STRONG.GPU desc[UR26][R62.64+0x1800], R61 ;  /* 0x0018003d3e0079a6 */ /* 0x0105e4000c12f31a */
.L_x_3939:
[----:B------:R-:W-:Y:S05]  /*9ad0*/  BSYNC.RECONVERGENT B0 ;  /* 0x0000000000007941 */ /* 0x000fea0003800200 */
.L_x_3938:
[----:B--2-4-:R2:W4:Y:S01]  /*9ae0*/  LDS R61, [R166+0x3b00] ;  /* 0x003b0000a63d7984 */ /* 0x0145220000000800 */
[----:B------:R-:W-:Y:S01]  /*9af0*/  BSSY.RECONVERGENT B0, `(.L_x_3940) ;  /* 0x0000005000007945 */ /* 0x000fe20003800200 */
[C---:B---3--:R-:W-:Y:S02]  /*9b00*/  IADD3 R165, PT, PT, R114.reuse, 0x700, RZ ;  /* 0x0000070072a57810 */ /* 0x048fe40007ffe0ff */
[----:B------:R-:W-:Y:S01]  /*9b10*/  IADD3 R167, PT, PT, R114, 0x780, RZ ;  /* 0x0000078072a77810 */ /* 0x000fe20007ffe0ff */
[----:B------:R-:W-:Y:S06]  /*9b20*/  @!P5 BRA `(.L_x_3941) ;  /* 0x000000000004d947 */ /* 0x000fec0003800000 */
[----:B----4-:R3:W-:Y:S02]  /*9b30*/  REDG.E.ADD.F32.FTZ.RN.STRONG.GPU desc[UR26][R62.64+0x1a00], R61 ;  /* 0x001a003d3e0079a6 */ /* 0x0107e4000c12f31a */
.L_x_3941:
[----:B------:R-:W-:Y:S05]  /*9b40*/  BSYNC.RECONVERGENT B0 ;  /* 0x0000000000007941 */ /* 0x000fea0003800200 */
.L_x_3940:
[----:B---34-:R-:W-:Y:S01]  /*9b50*/  LOP3.LUT R61, R114, 0x800, RZ, 0xfc, !PT ;  /* 0x00000800723d7812 */ /* 0x018fe200078efcff */
[----:B------:R-:W-:Y:S01]  /*9b60*/  BSSY.RECONVERGENT B0, `(.L_x_3942) ;  /* 0x0000010000007945 */ /* 0x000fe20003800200 */
[-C--:B------:R-:W-:Y:S02]  /*9b70*/  LEA.HI R165, R165, R114.reuse, RZ, 0x1b ;  /* 0x00000072a5a57211 */ /* 0x080fe400078fd8ff */
[-C--:B--2---:R-:W-:Y:S02]  /*9b80*/  LEA.HI R166, R61, R114.reuse, RZ, 0x1b ;  /* 0x000000723da67211 */ /* 0x084fe400078fd8ff */
[----:B------:R-:W-:Y:S02]  /*9b90*/  LEA R61, R165, UR9, 0x2 ;  /* 0x00000009a53d7c11 */ /* 0x000fe4000f8e10ff */
[----:B------:R-:W-:Y:S02]  /*9ba0*/  ISETP.GE.AND P6, PT, R60, 0x701, PT ;  /* 0x000007013c00780c */ /* 0x000fe40003fc6270 */
[----:B------:R-:W-:-:S02]  /*9bb0*/  LEA.HI R167, R167, R114, RZ, 0x1b ;  /* 0x00000072a7a77211 */ /* 0x000fc400078fd8ff */
[----:B------:R-:W2:Y:S01]  /*9bc0*/  LDS R61, [R61+0x3d00] ;  /* 0x003d00003d3d7984 */ /* 0x000ea20000000800 */
[----:B-1----:R-:W-:Y:S02]  /*9bd0*/  IADD3 R169, PT, PT, R114, 0x880, RZ ;  /* 0x0000088072a97810 */ /* 0x002fe40007ffe0ff */
[----:B------:R-:W-:Y:S02]  /*9be0*/  LEA R167, R167, UR9, 0x2 ;  /* 0x00000009a7a77c11 */ /* 0x000fe4000f8e10ff */
[C---:B------:R-:W-:Y:S02]  /*9bf0*/  ISETP.GE.AND P0, PT, R60.reuse, 0x781, PT ;  /* 0x000007813c00780c */ /* 0x040fe40003f06270 */
[C---:B------:R-:W-:Y:S02]  /*9c00*/  ISETP.GE.AND P2, PT, R60.reuse, 0x801, PT ;  /* 0x000008013c00780c */ /* 0x040fe40003f46270 */
[C---:B------:R-:W-:Y:S02]  /*9c10*/  ISETP.GE.AND P3, PT, R60.reuse, 0x881, PT ;  /* 0x000008813c00780c */ /* 0x040fe40003f66270 */
[----:B------:R-:W-:-:S02]  /*9c20*/  ISETP.GE.AND P4, PT, R60, 0x901, PT ;  /* 0x000009013c00780c */ /* 0x000fc40003f86270 */
[----:B------:R-:W-:Y:S01]  /*9c30*/  ISETP.GE.AND P5, PT, R60, 0x981, PT ;  /* 0x000009813c00780c */ /* 0x000fe20003fa6270 */
[----:B------:R-:W-:-:S12]  /*9c40*/  @!P6 BRA `(.L_x_3943) ;  /* 0x000000000004e947 */ /* 0x000fd80003800000 */
[----:B--2---:R1:W-:Y:S02]  /*9c50*/  REDG.E.ADD.F32.FTZ.RN.STRONG.GPU desc[UR26][R62.64+0x1c00], R61 ;  /* 0x001c003d3e0079a6 */ /* 0x0043e4000c12f31a */
.L_x_3943:
[----:B------:R-:W-:Y:S05]  /*9c60*/  BSYNC.RECONVERGENT B0 ;  /* 0x0000000000007941 */ /* 0x000fea0003800200 */
.L_x_3942:
[----:B-12---:R1:W2:Y:S01]  /*9c70*/  LDS R61, [R167+0x3f00] ;  /* 0x003f0000a73d7984 */ /* 0x0062a20000000800 */
[----:B------:R-:W-:Y:S01]  /*9c80*/  BSSY.RECONVERGENT B0, `(.L_x_3944) ;  /* 0x0000006000007945 */ /* 0x000fe20003800200 */
[----:B------:R-:W-:Y:S02]  /*9c90*/  IADD3 R165, PT, PT, R114, 0x900, RZ ;  /* 0x0000090072a57810 */ /* 0x000fe40007ffe0ff */
[----:B------:R-:W-:Y:S02]  /*9ca0*/  LEA.HI R169, R169, R114, RZ, 0x1b ;  /* 0x00000072a9a97211 */ /* 0x000fe400078fd8ff */
[----:B------:R-:W-:Y:S01]  /*9cb0*/  LEA R166, R166, UR9, 0x2 ;  /* 0x00000009a6a67c11 */ /* 0x000fe2000f8e10ff */
[----:B------:R-:W-:Y:S06]  /*9cc0*/  @!P0 BRA `(.L_x_3945) ;  /* 0x0000000000048947 */ /* 0x000fec0003800000 */
[----:B--2---:R3:W-:Y:S02]  /*9cd0*/  REDG.E.ADD.F32.FTZ.RN.STRONG.GPU desc[UR26][R62.64+0x1e00], R61 ;  /* 0x001e003d3e0079a6 */ /* 0x0047e4000c12f31a */
.L_x_3945:
[----:B------:R-:W-:Y:S05]  /*9ce0*/  BSYNC.RECONVERGENT B0 ;  /* 0x0000000000007941 */ /* 0x000fea0003800200 */
.L_x_3944:
[----:B--23--:R2:W3:Y:S01]  /*9cf0*/  LDS R61, [R166+0x4100] ;  /* 0x00410000a63d7984 */ /* 0x00c4e20000000800 */
[----:B------:R-:W-:Y:S01]  /*9d00*/  BSSY.RECONVERGENT B0, `(.L_x_3946) ;  /* 0x0000006000007945 */ /* 0x000fe20003800200 */
[----:B-1----:R-:W-:Y:S02]  /*9d10*/  IADD3 R167, PT, PT, R114, 0x980, RZ ;  /* 0x0000098072a77810 */ /* 0x002fe40007ffe0ff */
[----:B------:R-:W-:Y:S02]  /*9d20*/  LEA.HI R165, R165, R114, RZ, 0x1b ;  /* 0x00000072a5a57211 */ /* 0x000fe400078fd8ff */
[----:B------:R-:W-:Y:S01]  /*9d30*/  LEA R169, R169, UR9, 0x2 ;  /* 0x00000009a9a97c11 */ /* 0x000fe2000f8e10ff */
[----:B------:R-:W-:Y:S06]  /*9d40*/  @!P2 BRA `(.L_x_3947) ;  /* 0x000000000004a947 */ /* 0x000fec0003800000 */
[----:B---3--:R1:W-:Y:S02]  /*9d50*/  REDG.E.ADD.F32.FTZ.RN.STRONG.GPU desc[UR26][R62.64+0x2000], R61 ;  /* 0x0020003d3e0079a6 */ /* 0x0083e4000c12f31a */
.L_x_3947:
[----:B------:R-:W-:Y:S05]  /*9d60*/  BSYNC.RECONVERGENT B0 ;  /* 0x0000000000007941 */ /* 0x000fea0003800200 */
.L_x_3946:
[----:B-1-3--:R1:W3:Y:S01]  /*9d70*/  LDS R61, [R169+0x4300] ;  /* 0x00430000a93d7984 */ /* 0x00a2e20000000800 */
[----:B------:R-:W-:Y:S01]  /*9d80*/  BSSY.RECONVERGENT B0, `(.L_x_3948) ;  /* 0x0000005000007945 */ /* 0x000fe20003800200 */
[----:B------:R-:W-:Y:S02]  /*9d90*/  LEA.HI R167, R167, R114, RZ, 0x1b ;  /* 0x00000072a7a77211 */ /* 0x000fe400078fd8ff */
[----:B------:R-:W-:Y:S01]  /*9da0*/  LEA R165, R165, UR9, 0x2 ;  /* 0x00000009a5a57c11 */ /* 0x000fe2000f8e10ff */
[----:B------:R-:W-:Y:S06]  /*9db0*/  @!P3 BRA `(.L_x_3949) ;  /* 0x000000000004b947 */ /* 0x000fec0003800000 */
[----:B---3--:R4:W-:Y:S02]  /*9dc0*/  REDG.E.ADD.F32.FTZ.RN.STRONG.GPU desc[UR26][R62.64+0x2200], R61 ;  /* 0x0022003d3e0079a6 */ /* 0x0089e4000c12f31a */
.L_x_3949:
[----:B------:R-:W-:Y:S05]  /*9dd0*/  BSYNC.RECONVERGENT B0 ;  /* 0x0000000000007941 */ /* 0x000fea0003800200 */
.L_x_3948:
[----:B---34-:R3:W4:Y:S01]  /*9de0*/  LDS R61, [R165+0x4500] ;  /* 0x00450000a53d7984 */ /* 0x0187220000000800 */
[----:B------:R-:W-:Y:S01]  /*9df0*/  BSSY.RECONVERGENT B0, `(.L_x_3950) ;  /* 0x0000004000007945 */ /* 0x000fe20003800200 */
[----:B--2---:R-:W-:-:S03]  /*9e00*/  LEA R166, R167, UR9, 0x2 ;  /* 0x00000009a7a67c11 */ /* 0x004fc6000f8e10ff */
[----:B------:R-:W-:Y:S05]  /*9e10*/  @!P4 BRA `(.L_x_3951) ;  /* 0x000000000004c947 */ /* 0x000fea0003800000 */
[----:B----4-:R2:W-:Y:S02]  /*9e20*/  REDG.E.ADD.F32.FTZ.RN.STRONG.GPU desc[UR26][R62.64+0x2400], R61 ;  /* 0x0024003d3e0079a6 */ /* 0x0105e4000c12f31a */
.L_x_3951:
[----:B------:R-:W-:Y:S05]  /*9e30*/  BSYNC.RECONVERGENT B0 ;  /* 0x0000000000007941 */ /* 0x000fea0003800200 */
.L_x_3950:
[----:B--2-4-:R2:W4:Y:S01]  /*9e40*/  LDS R61, [R166+0x4700] ;  /* 0x00470000a63d7984 */ /* 0x0145220000000800 */
[----:B------:R-:W-:Y:S01]  /*9e50*/  BSSY.RECONVERGENT B0, `(.L_x_3952) ;  /* 0x0000005000007945 */ /* 0x000fe20003800200 */
[C---:B---3--:R-:W-:Y:S02]  /*9e60*/  IADD3 R165, PT, PT, R114.reuse, 0xa00, RZ ;  /* 0x00000a0072a57810 */ /* 0x048fe40007ffe0ff */
[----:B------:R-:W-:Y:S01]  /*9e70*/  IADD3 R167, PT, PT, R114, 0xa80, RZ ;  /* 0x00000a8072a77810 */ /* 0x000fe20007ffe0ff */
[----:B------:R-:W-:Y:S06]  /*9e80*/  @!P5 BRA `(.L_x_3953) ;  /* 0x000000000004d947 */ /* 0x000fec0003800000 */
[----:B----4-:R3:W-:Y:S02]  /*9e90*/  REDG.E.ADD.F32.FTZ.RN.STRONG.GPU desc[UR26][R62.64+0x2600], R61 ;  /* 0x0026003d3e0079a6 */ /* 0x0107e4000c12f31a */
.L_x_3953:
[----:B------:R-:W-:Y:S05]  /*9ea0*/  BSYNC.RECONVERGENT B0 ;  /* 0x0000000000007941 */ /* 0x000fea0003800200 */
.L_x_3952:
[----:B---34-:R-:W-:Y:S01]  /*9eb0*/  IADD3 R61, PT, PT, R114, 0xb00, RZ ;  /* 0x00000b00723d7810 */ /* 0x018fe20007ffe0ff */
        /* <DEDUP_REMOVED lines=16> */
.L_x_3955:
[----:B------:R-:W-:Y:S05]  /*9fc0*/  BSYNC.RECONVERGENT B0 ;  /* 0x0000000000007941 */ /* 0x000fea0003800200 */
.L_x_3954:
[----:B-12---:R1:W2:Y:S01]  /*9fd0*/  LDS R61, [R167+0x4b00] ;  /* 0x004b0000a73d7984 */ /* 0x0062a20000000800 */
[----:B------:R-:W-:Y:S01]  /*9fe0*/  BSSY.RECONVERGENT B0, `(.L_x_3956) ;  /* 0x0000006000007945 */ /* 0x000fe20003800200 */
[----:B------:R-:W-:Y:S02]  /*9ff0*/  LOP3.LUT R165, R114, 0xc00, RZ, 0xfc, !PT ;  /* 0x00000c0072a57812 */ /* 0x000fe400078efcff */
[----:B------:R-:W-:Y:S02]  /*a000*/  LEA.HI R169, R169, R114, RZ, 0x1b ;  /* 0x00000072a9a97211 */ /* 0x000fe400078fd8ff */
[----:B------:R-:W-:Y:S01]  /*a010*/  LEA R166, R166, UR9, 0x2 ;  /* 0x00000009a6a67c11 */ /* 0x000fe2000f8e10ff */
[----:B------:R-:W-:Y:S06]  /*a020*/  @!P0 BRA `(.L_x_3957) ;  /* 0x0000000000048947 */ /* 0x000fec0003800000 */
[----:B--2---:R3:W-:Y:S02]  /*a030*/  REDG.E.ADD.F32.FTZ.RN.STRONG.GPU desc[UR26][R62.64+0x2a00], R61 ;  /* 0x002a003d3e0079a6 */ /* 0x0047e4000c12f31a */
.L_x_3957:
[----:B------:R-:W-:Y:S05]  /*a040*/  BSYNC.RECONVERGENT B0 ;  /* 0x0000000000007941 */ /* 0x000fea0003800200 */
.L_x_3956:
[----:B--23--:R2:W3:Y:S01]  /*a050*/  LDS R61, [R166+0x4d00] ;  /* 0x004d0000a63d7984 */ /* 0x00c4e20000000800 */
[----:B------:R-:W-:Y:S01]  /*a060*/  BSSY.RECONVERGENT B0, `(.L_x_3958) ;  /* 0x0000006000007945 */ /* 0x000fe20003800200 */
[----:B-1----:R-:W-:Y:S02]  /*a070*/  IADD3 R167, PT, PT, R114, 0xc80, RZ ;  /* 0x00000c8072a77810 */ /* 0x002fe40007ffe0ff */
[----:B------:R-:W-:Y:S02]  /*a080*/  LEA.HI R165, R165, R114, RZ, 0x1b ;  /* 0x00000072a5a57211 */ /* 0x000fe400078fd8ff */
[----:B------:R-:W-:Y:S01]  /*a090*/  LEA R169, R169, UR9, 0x2 ;  /* 0x00000009a9a97c11 */ /* 0x000fe2000f8e10ff */
[----:B------:R-:W-:Y:S06]  /*a0a0*/  @!P2 BRA `(.L_x_3959) ;  /* 0x000000000004a947 */ /* 0x000fec0003800000 */
[----:B---3--:R1:W-:Y:S02]  /*a0b0*/  REDG.E.ADD.F32.FTZ.RN.STRONG.GPU desc[UR26][R62.64+0x2c00], R61 ;  /* 0x002c003d3e0079a6 */ /* 0x0083e4000c12f31a */
.L_x_3959:
[----:B------:R-:W-:Y:S05]  /*a0c0*/  BSYNC.RECONVERGENT B0 ;  /* 0x0000000000007941 */ /* 0x000fea0003800200 */
.L_x_3958:
[----:B-1-3--:R1:W3:Y:S01]  /*a0d0*/  LDS R61, [R169+0x4f00] ;  /* 0x004f0000a93d7984 */ /* 0x00a2e20000000800 */
[----:B------:R-:W-:Y:S01]  /*a0e0*/  BSSY.RECONVERGENT B0, `(.L_x_3960) ;  /* 0x0000005000007945 */ /* 0x000fe20003800200 */
[----:B------:R-:W-:Y:S02]  /*a0f0*/  LEA.HI R167, R167, R114, RZ, 0x1b ;  /* 0x00000072a7a77211 */ /* 0x000fe400078fd8ff */
[----:B--2---:R-:W-:Y:S01]  /*a100*/  LEA R166, R165, UR9, 0x2 ;  /* 0x00000009a5a67c11 */ /* 0x004fe2000f8e10ff */
[----:B------:R-:W-:Y:S06]  /*a110*/  @!P3 BRA `(.L_x_3961) ;  /* 0x000000000004b947 */ /* 0x000fec0003800000 */
[----:B---3--:R2:W-:Y:S02]  /*a120*/  REDG.E.ADD.F32.FTZ.RN.STRONG.GPU desc[UR26][R62.64+0x2e00], R61 ;  /* 0x002e003d3e0079a6 */ /* 0x0085e4000c12f31a */
.L_x_3961:
[----:B------:R-:W-:Y:S05]  /*a130*/  BSYNC.RECONVERGENT B0 ;  /* 0x0000000000007941 */ /* 0x000fea0003800200 */
.L_x_3960:
[----:B--23--:R2:W3:Y:S01]  /*a140*/  LDS R61, [R166+0x5100] ;  /* 0x00510000a63d7984 */ /* 0x00c4e20000000800 */
[----:B------:R-:W-:Y:S01]  /*a150*/  BSSY.RECONVERGENT B0, `(.L_x_3962) ;  /* 0x0000006000007945 */ /* 0x000fe20003800200 */
[C---:B------:R-:W-:Y:S02]  /*a160*/  IADD3 R165, PT, PT, R114.reuse, 0xd00, RZ ;  /* 0x00000d0072a57810 */ /* 0x040fe40007ffe0ff */
[----:B-1----:R-:W-:Y:S02]  /*a170*/  IADD3 R169, PT, PT, R114, 0xd80, RZ ;  /* 0x00000d8072a97810 */ /* 0x002fe40007ffe0ff */
[----:B------:R-:W-:Y:S01]  /*a180*/  LEA R168, R167, UR9, 0x2 ;  /* 0x00000009a7a87c11 */ /* 0x000fe2000f8e10ff */
[----:B------:R-:W-:Y:S06]  /*a190*/  @!P4 BRA `(.L_x_3963) ;  /* 0x000000000004c947 */ /* 0x000fec0003800000 */
[----:B---3--:R1:W-:Y:S02]  /*a1a0*/  REDG.E.ADD.F32.FTZ.RN.STRONG.GPU desc[UR26][R62.64+0x3000], R61 ;  /* 0x0030003d3e0079a6 */ /* 0x0083e4000c12f31a */
.L_x_3963:
[----:B------:R-:W-:Y:S05]  /*a1b0*/  BSYNC.RECONVERGENT B0 ;  /* 0x0000000000007941 */ /* 0x000fea0003800200 */
.L_x_3962:
[----:B-1-3--:R1:W3:Y:S01]  /*a1c0*/  LDS R61, [R168+0x5300] ;  /* 0x00530000a83d7984 */ /* 0x00a2e20000000800 */
[----:B------:R-:W-:Y:S01]  /*a1d0*/  BSSY.RECONVERGENT B0, `(.L_x_3964) ;  /* 0x0000006000007945 */ /* 0x000fe20003800200 */
[----:B------:R-:W-:Y:S02]  /*a1e0*/  IADD3 R167, PT, PT, R114, 0xe00, RZ ;  /* 0x00000e0072a77810 */ /* 0x000fe40007ffe0ff */
[-C--:B------:R-:W-:Y:S02]  /*a1f0*/  LEA.HI R165, R165, R114.reuse, RZ, 0x1b ;  /* 0x00000072a5a57211 */ /* 0x080fe400078fd8ff */
[----:B------:R-:W-:Y:S01]  /*a200*/  LEA.HI R169, R169, R114, RZ, 0x1b ;  /* 0x00000072a9a97211 */ /* 0x000fe200078fd8ff */
[----:B------:R-:W-:Y:S06]  /*a210*/  @!P5 BRA `(.L_x_3965) ;  /* 0x000000000004d947 */ /* 0x000fec0003800000 */
[----:B---3--:R4:W-:Y:S02]  /*a220*/  REDG.E.ADD.F32.FTZ.RN.STRONG.GPU desc[UR26][R62.64+0x3200], R61 ;  /* 0x0032003d3e0079a6 */ /* 0x0089e4000c12f31a */
.L_x_3965:
[----:B------:R-:W-:Y:S05]  /*a230*/  BSYNC.RECONVERGENT B0 ;  /* 0x0000000000007941 */ /* 0x000fea0003800200 */
.L_x_3964:
[----:B---34-:R-:W-:Y:S01]  /*a240*/  LEA R61, R165, UR9, 0x2 ;  /* 0x00000009a53d7c11 */ /* 0x018fe2000f8e10ff */
[----:B------:R-:W-:Y:S01]  /*a250*/  BSSY.RECONVERGENT B0, `(.L_x_3966) ;  /* 0x000000c000007945 */ /* 0x000fe20003800200 */
[C---:B------:R-:W-:Y:S02]  /*a260*/  ISETP.GE.AND P6, PT, R60.reuse, 0xd01, PT ;  /* 0x00000d013c00780c */ /* 0x040fe40003fc6270 */
[----:B------:R-:W-:Y:S02]  /*a270*/  LEA.HI R167, R167, R114, RZ, 0x1b ;  /* 0x00000072a7a77211 */ /* 0x000fe400078fd8ff */
[----:B------:R-:W3:Y:S01]  /*a280*/  LDS R61, [R61+0x5500] ;  /* 0x005500003d3d7984 */ /* 0x000ee20000000800 */
[----:B------:R-:W-:Y:S02]  /*a290*/  LEA R169, R169, UR9, 0x2 ;  /* 0x00000009a9a97c11 */ /* 0x000fe4000f8e10ff */
[C---:B------:R-:W-:Y:S02]  /*a2a0*/  ISETP.GE.AND P0, PT, R60.reuse, 0xd81, PT ;  /* 0x00000d813c00780c */ /* 0x040fe40003f06270 */
[----:B------:R-:W-:-:S02]  /*a2b0*/  ISETP.GE.AND P2, PT, R60, 0xe01, PT ;  /* 0x00000e013c00780c */ /* 0x000fc40003f46270 */
[C---:B------:R-:W-:Y:S02]  /*a2c0*/  ISETP.GE.AND P3, PT, R60.reuse, 0xe81, PT ;  /* 0x00000e813c00780c */ /* 0x040fe40003f66270 */
[C---:B------:R-:W-:Y:S02]  /*a2d0*/  ISETP.GE.AND P4, PT, R60.reuse, 0xf01, PT ;  /* 0x00000f013c00780c */ /* 0x040fe40003f86270 */
[----:B------:R-:W-:Y:S01]  /*a2e0*/  ISETP.GE.AND P5, PT, R60, 0xf81, PT ;  /* 0x00000f813c00780c */ /* 0x000fe20003fa6270 */
[----:B------:R-:W-:-:S12]  /*a2f0*/  @!P6 BRA `(.L_x_3967) ;  /* 0x000000000004e947 */ /* 0x000fd80003800000 */
[----:B---3--:R4:W-:Y:S02]  /*a300*/  REDG.E.ADD.F32.FTZ.RN.STRONG.GPU desc[UR26][R62.64+0x3400], R61 ;  /* 0x0034003d3e0079a6 */ /* 0x0089e4000c12f31a */
.L_x_3967:
[----:B------:R-:W-:Y:S05]  /*a310*/  BSYNC.RECONVERGENT B0 ;  /* 0x0000000000007941 */ /* 0x000fea0003800200 */
.L_x_3966:
[----:B---34-:R3:W4:Y:S01]  /*a320*/  LDS R61, [R169+0x5700] ;  /* 0x00570000a93d7984 */ /* 0x0187220000000800 */
[----:B------:R-:W-:Y:S01]  /*a330*/  BSSY.RECONVERGENT B0, `(.L_x_3968) ;  /* 0x0000004000007945 */ /* 0x000fe20003800200 */
[----:B------:R-:W-:-:S03]  /*a340*/  LEA R167, R167, UR9, 0x2 ;  /* 0x00000009a7a77c11 */ /* 0x000fc6000f8e10ff */
[----:B------:R-:W-:Y:S05]  /*a350*/  @!P0 BRA `(.L_x_3969) ;  /* 0x0000000000048947 */ /* 0x000fea0003800000 */
[----:B----4-:R4:W-:Y:S02]  /*a360*/  REDG.E.ADD.F32.FTZ.RN.STRONG.GPU desc[UR26][R62.64+0x3600], R61 ;  /* 0x0036003d3e0079a6 */ /* 0x0109e4000c12f31a */
.L_x_3969:
[----:B------:R-:W-:Y:S05]  /*a370*/  BSYNC.RECONVERGENT B0 ;  /* 0x0000000000007941 */ /* 0x000fea0003800200 */
.L_x_3968:
[----:B----4-:R4:W0:Y:S01]  /*a380*/  LDS R61, [R167+0x5900] ;  /* 0x00590000a73d7984 */ /* 0x0108220000000800 */
[----:B------:R-:W-:Y:S04]  /*a390*/  BSSY.RECONVERGENT B0, `(.L_x_3970) ;  /* 0x0000003000007945 */ /* 0x000fe80003800200 */
[----:B------:R-:W-:Y:S05]  /*a3a0*/  @!P2 BRA `(.L_x_3971) ;  /* 0x000000000004a947 */ /* 0x000fea0003800000 */
[----:B0-----:R0:W-:Y:S02]  /*a3b0*/  REDG.E.ADD.F32.FTZ.RN.STRONG.GPU desc[UR26][R62.64+0x3800], R61 ;  /* 0x0038003d3e0079a6 */ /* 0x0011e4000c12f31a */
.L_x_3971:
[----:B------:R-:W-:Y:S05]  /*a3c0*/  BSYNC.RECONVERGENT B0 ;  /* 0x0000000000007941 */ /* 0x000fea0003800200 */
.L_x_3970:
[----:B0-----:R-:W-:Y:S01]  /*a3d0*/  IADD3 R61, PT, PT, R114, 0xe80, RZ ;  /* 0x00000e80723d7810 */ /* 0x001fe20007ffe0ff */
[----:B--2---:R-:W-:Y:S01]  /*a3e0*/  FMUL.FTZ R166, R34, R77 ;  /* 0x0000004d22a67220 */ /* 0x004fe20000410000 */
[----:B------:R-:W-:Y:S01]  /*a3f0*/  IADD3 R165, PT, PT, R114, 0xf00, RZ ;  /* 0x00000f0072a57810 */ /* 0x000fe20007ffe0ff */
[C---:B------:R-:W-:Y:S01]  /*a400*/  FFMA.FTZ R233, -R34.reuse, R91, R233 ;  /* 0x0000005b22e97223 */ /* 0x040fe200000101e9 */
[-C--:B------:R-:W-:Y:S01]  /*a410*/  LEA.HI R61, R61, R114.reuse, RZ, 0x1b ;  /* 0x000000723d3d7211 */ /* 0x080fe200078fd8ff */
[----:B------:R-:W-:Y:S01]  /*a420*/  FMUL.FTZ R60, R34, R191 ;  /* 0x000000bf223c7220 */ /* 0x000fe20000410000 */
[----:B------:R-:W-:Y:S01]  /*a430*/  LEA.HI R165, R165, R114, RZ, 0x1b ;  /* 0x00000072a5a57211 */ /* 0x000fe200078fd8ff */
[----:B-1----:R-:W-:Y:S01]  /*a440*/  FMUL.FTZ R168, R69, R166 ;  /* 0x000000a645a87220 */ /* 0x002fe20000410000 */
[----:B------:R-:W-:Y:S01]  /*a450*/  LEA R61, R61, UR9, 0x2 ;  /* 0x000000093d3d7c11 */ /* 0x000fe2000f8e10ff */
[----:B------:R-:W-:Y:S01]  /*a460*/  BSSY.RECONVERGENT B0, `(.L_x_3972) ;  /* 0x0000009000007945 */ /* 0x000fe20003800200 */
[----:B----4-:R-:W-:-:S02]  /*a470*/  IADD3 R167, PT, PT, R114, 0xf80, RZ ;  /* 0x00000f8072a77810 */ /* 0x010fc40007ffe0ff */
[----:B---3--:R-:W-:Y:S01]  /*a480*/  LEA R169, R165, UR9, 0x2 ;  /* 0x00000009a5a97c11 */ /* 0x008fe2000f8e10ff */
[----:B------:R-:W-:Y:S01]  /*a490*/  FFMA.FTZ R165, R233, R60, -R168 ;  /* 0x0000003ce9a57223 */ /* 0x000fe200000108a8 */
[----:B------:R-:W0:Y:S01]  /*a4a0*/  LDS R61, [R61+0x5b00] ;  /* 0x005b00003d3d7984 */ /* 0x000e220000000800 */
[----:B------:R-:W-:Y:S01]  /*a4b0*/  LEA.HI R167, R167, R114, RZ, 0x1b ;  /* 0x00000072a7a77211 */ /* 0x000fe200078fd8ff */
[----:B------:R-:W-:Y:S01]  /*a4c0*/  FMUL.FTZ R60, R69, R60 ;  /* 0x0000003c453c7220 */ /* 0x000fe20000410000 */
[----:B------:R-:W-:Y:S06]  /*a4d0*/  @!P3 BRA `(.L_x_3973) ;  /* 0x000000000004b947 */ /* 0x000fec0003800000 */
[----:B0-----:R1:W-:Y:S02]  /*a4e0*/  REDG.E.ADD.F32.FTZ.RN.STRONG.GPU desc[UR26][R62.64+0x3a00], R61 ;  /* 0x003a003d3e0079a6 */ /* 0x0013e4000c12f31a */
.L_x_3973:
[----:B------:R-:W-:Y:S05]  /*a4f0*/  BSYNC.RECONVERGENT B0 ;  /* 0x0000000000007941 */ /* 0x000fea0003800200 */
.L_x_3972:
[----:B------:R-:W-:Y:S01]  /*a500*/  LEA R168, R167, UR9, 0x2 ;  /* 0x00000009a7a87c11 */ /* 0x000fe2000f8e10ff */
[----:B------:R-:W-:Y:S01]  /*a510*/  BSSY.RECONVERGENT B0, `(.L_x_3974) ;  /* 0x0000005000007945 */ /* 0x000fe20003800200 */
[----:B------:R2:W3:Y:S01]  /*a520*/  LDS R167, [R169+0x5d00] ;  /* 0x005d0000a9a77984 */ /* 0x0004e20000000800 */
[----:B01----:R-:W-:Y:S02]  /*a530*/  FFMA.FTZ R61, R233, R166, R60 ;  /* 0x000000a6e93d7223 */ /* 0x003fe4000001003c */
[----:B------:R-:W-:Y:S05]  /*a540*/  @!P4 BRA `(.L_x_3975) ;  /* 0x000000000004c947 */ /* 0x000fea0003800000 */
[----:B---3--:R0:W-:Y:S02]  /*a550*/  REDG.E.ADD.F32.FTZ.RN.STRONG.GPU desc[UR26][R62.64+0x3c00], R167 ;  /* 0x003c00a73e0079a6 */ /* 0x0081e4000c12f31a */
.L_x_3975:
[----:B------:R-:W-:Y:S05]  /*a560*/  BSYNC.RECONVERGENT B0 ;  /* 0x0000000000007941 */ /* 0x000fea0003800200 */
.L_x_3974:
[----:B------:R-:W-:Y:S01]  /*a570*/  FADD.FTZ R60, R148, R61 ;  /* 0x0000003d943c7221 */ /* 0x000fe20000010000 */
[----:B------:R-:W-:Y:S01]  /*a580*/  BSSY.RECONVERGENT B0, `(.L_x_3976) ;  /* 0x0000004000007945 */ /* 0x000fe20003800200 */
[----:B------:R1:W4:Y:S03]  /*a590*/  LDS R61, [R168+0x5f00] ;  /* 0x005f0000a83d7984 */ /* 0x0003260000000800 */
[----:B------:R-:W-:Y:S05]  /*a5a0*/  @!P5 BRA `(.L_x_3977) ;  /* 0x000000000004d947 */ /* 0x000fea0003800000 */
[----:B----4-:R4:W-:Y:S02]  /*a5b0*/  REDG.E.ADD.F32.FTZ.RN.STRONG.GPU desc[UR26][R62.64+0x3e00], R61 ;  /* 0x003e003d3e0079a6 */ /* 0x0109e4000c12f31a */
.L_x_3977:
[----:B------:R-:W-:Y:S05]  /*a5c0*/  BSYNC.RECONVERGENT B0 ;  /* 0x0000000000007941 */ /* 0x000fea0003800200 */
.L_x_3976:
[----:B----4-:R-:W-:Y:S01]  /*a5d0*/  FADD.FTZ R61, R150, R165 ;  /* 0x000000a5963d7221 */ /* 0x010fe20000010000 */
[C---:B0-----:R-:W-:Y:S01]  /*a5e0*/  FFMA.FTZ R62, R2.reuse, R75, R79 ;  /* 0x0000004b023e7223 */ /* 0x041fe2000001004f */
[----:B------:R-:W-:Y:S01]  /*a5f0*/  FFMA.FTZ R63, -R2, R71, R78 ;  /* 0x00000047023f7223 */ /* 0x000fe2000001014e */
[----:B------:R-:W-:Y:S01]  /*a600*/  ISETP.GT.AND P0, PT, R108, 0x1e, PT ;  /* 0x0000001e6c00780c */ /* 0x000fe20003f04270 */
[----:B------:R-:W0:Y:S01]  /*a610*/  SHFL.DOWN PT, R71, R60, 0x1, 0x1f ;  /* 0x08201f003c477f89 */ /* 0x000e2200000e0000 */
[----:B------:R-:W-:Y:S01]  /*a620*/  FMUL.FTZ R225, R225, R158 ;  /* 0x0000009ee1e17220 */ /* 0x000fe20000410000 */
        /* <DEDUP_REMOVED lines=12> */
[----:B------:R-:W-:Y:S01]  /*a6f0*/  FFMA.FTZ R64, R92, R65, R195 ;  /* 0x000000415c407223 */ /* 0x000fe200000100c3 */
[----:B------:R-:W-:Y:S01]  /*a700*/  FADD.FTZ R52, R69, R52 ;  /* 0x0000003445347221 */ /* 0x000fe20000010000 */
[----:B------:R-:W-:Y:S01]  /*a710*/  FMUL.FTZ R223, R223, R156 ;  /* 0x0000009cdfdf7220 */ /* 0x000fe20000410000 */
[----:B------:R-:W-:Y:S01]  /*a720*/  FADD.FTZ R51, R68, R51 ;  /* 0x0000003344337221 */ /* 0x000fe20000010000 */
[----:B------:R-:W-:Y:S01]  /*a730*/  FADD.FTZ R53, R64, R53 ;  /* 0x0000003540357221 */ /* 0x000fe20000010000 */
[----:B------:R-:W-:Y:S01]  /*a740*/  FMUL.FTZ R162, R139, R162 ;  /* 0x000000a28ba27220 */ /* 0x000fe20000410000 */
[----:B------:R-:W-:Y:S01]  /*a750*/  FFMA.FTZ R196, R196, R149, R223 ;  /* 0x00000095c4c47223 */ /* 0x000fe200000100df */
[----:B------:R-:W-:Y:S01]  /*a760*/  FMUL.FTZ R157, R134, R157 ;  /* 0x0000009d869d7220 */ /* 0x000fe20000410000 */
[----:B------:R-:W-:Y:S01]  /*a770*/  ISETP.GT.AND P2, PT, R108, 0xf, PT ;  /* 0x0000000f6c00780c */ /* 0x000fe20003f44270 */
[----:B------:R-:W-:Y:S01]  /*a780*/  FFMA.FTZ R199, R199, R144, R162 ;  /* 0x00000090c7c77223 */ /* 0x000fe200000100a2 */
[----:B0-----:R-:W-:Y:S01]  /*a790*/  @!P0 FADD.FTZ R60, R60, R71 ;  /* 0x000000473c3c8221 */ /* 0x001fe20000010000 */
[----:B------:R-:W-:Y:S01]  /*a7a0*/  FFMA.FTZ R65, R95, R76, R196 ;  /* 0x0000004c5f417223 */ /* 0x000fe200000100c4 */
[----:B------:R-:W-:Y:S01]  /*a7b0*/  FFMA.FTZ R200, R200, R119, R157 ;  /* 0x00000077c8c87223 */ /* 0x000fe2000001009d */
[----:B------:R-:W-:Y:S01]  /*a7c0*/  FFMA.FTZ R66, R96, R66, R199 ;  /* 0x0000004260427223 */ /* 0x000fe200000100c7 */
[----:B----4-:R-:W-:Y:S01]  /*a7d0*/  @!P0 FADD.FTZ R61, R61, R78 ;  /* 0x0000004e3d3d8221 */ /* 0x010fe20000010000 */
[----:B------:R-:W0:Y:S01]  /*a7e0*/  SHFL.DOWN PT, R71, R60, 0x2, 0x1f ;  /* 0x08401f003c477f89 */ /* 0x000e2200000e0000 */
[----:B------:R-:W-:Y:S01]  /*a7f0*/  FADD.FTZ R54, R65, R54 ;  /* 0x0000003641367221 */ /* 0x000fe20000010000 */
[----:B------:R-:W-:Y:S01]  /*a800*/  FADD.FTZ R57, R66, R57 ;  /* 0x0000003942397221 */ /* 0x000fe20000010000 */
[----:B-----5:R-:W-:Y:S01]  /*a810*/  @!P0 FADD.FTZ R62, R62, R75 ;  /* 0x0000004b3e3e8221 */ /* 0x020fe20000010000 */
[----:B------:R-:W4:Y:S01]  /*a820*/  SHFL.DOWN PT, R78, R61, 0x2, 0x1f ;  /* 0x08401f003d4e7f89 */ /* 0x000f2200000e0000 */
[----:B------:R-:W-:Y:S01]  /*a830*/  FMUL.FTZ R155, R224, R155 ;  /* 0x0000009be09b7220 */ /* 0x000fe20000410000 */
[----:B------:R-:W-:Y:S01]  /*a840*/  FMUL.FTZ R138, R138, R163 ;  /* 0x000000a38a8a7220 */ /* 0x000fe20000410000 */
[----:B-1----:R-:W-:Y:S01]  /*a850*/  @!P0 FADD.FTZ R63, R63, R148 ;  /* 0x000000943f3f8221 */ /* 0x002fe20000010000 */
[----:B------:R-:W1:Y:S01]  /*a860*/  SHFL.DOWN PT, R75, R62, 0x2, 0x1f ;  /* 0x08401f003e4b7f89 */ /* 0x000e6200000e0000 */
[----:B------:R-:W-:Y:S01]  /*a870*/  ISETP.GT.AND P0, PT, R108, 0x1d, PT ;  /* 0x0000001d6c00780c */ /* 0x000fe20003f04270 */
[----:B------:R-:W-:Y:S01]  /*a880*/  FMUL.FTZ R218, R218, R159 ;  /* 0x0000009fdada7220 */ /* 0x000fe20000410000 */
[----:B------:R-:W-:Y:S01]  /*a890*/  FMUL.FTZ R161, R130, R161 ;  /* 0x000000a182a17220 */ /* 0x000fe20000410000 */
[----:B------:R-:W5:Y:S01]  /*a8a0*/  SHFL.DOWN PT, R148, R63, 0x2, 0x1f ;  /* 0x08401f003f947f89 */ /* 0x000f6200000e0000 */
        /* <DEDUP_REMOVED lines=15> */
[----:B----4-:R-:W-:Y:S01]  /*a9a0*/  @!P0 FADD.FTZ R61, R61, R78 ;  /* 0x0000004e3d3d8221 */ /* 0x010fe20000010000 */
[----:B------:R-:W0:Y:S01]  /*a9b0*/  SHFL.DOWN PT, R69, R60, 0x4, 0x1f ;  /* 0x08801f003c457f89 */ /* 0x000e2200000e0000 */
[----:B------:R-:W-:Y:S01]  /*a9c0*/  FMUL.FTZ R215, R215, R124 ;  /* 0x0000007cd7d77220 */ /* 0x000fe20000410000 */
[----:B------:R-:W-:Y:S01]  /*a9d0*/  BSSY.RECONVERGENT B0, `(.L_x_3978) ;  /* 0x0000035000007945 */ /* 0x000fe20003800200 */
[----:B-1----:R-:W-:Y:S01]  /*a9e0*/  @!P0 FADD.FTZ R62, R62, R75 ;  /* 0x0000004b3e3e8221 */ /* 0x002fe20000010000 */
[----:B------:R-:W1:Y:S01]  /*a9f0*/  SHFL.DOWN PT, R64, R61, 0x4, 0x1f ;  /* 0x08801f003d407f89 */ /* 0x000e6200000e0000 */
        /* <DEDUP_REMOVED lines=24> */
[----:B------:R-:W0:Y:S01]  /*ab80*/  SHFL.DOWN PT, R65, R60, 0x8, 0x1f ;  /* 0x09001f003c417f89 */ /* 0x000e2200000e0000 */
[----:B------:R-:W-:Y:S01]  /*ab90*/  FADD.FTZ R88, R203, R88 ;  /* 0x00000058cb587221 */ /* 0x000fe20000010000 */
[----:B------:R-:W-:Y:S01]  /*aba0*/  FFMA.FTZ R204, R204, R153, R215 ;  /* 0x00000099cccc7223 */ /* 0x000fe200000100d7 */
[----:B----4-:R-:W-:Y:S01]  /*abb0*/  @!P0 FADD.FTZ R62, R62, R71 ;  /* 0x000000473e3e8221 */ /* 0x010fe20000010000 */
[----:B------:R-:W1:Y:S01]  /*abc0*/  SHFL.DOWN PT, R64, R61, 0x8, 0x1f ;  /* 0x09001f003d407f89 */ /* 0x000e6200000e0000 */
[----:B-----5:R-:W-:-:S03]  /*abd0*/  @!P0 FADD.FTZ R63, R63, R68 ;  /* 0x000000443f3f8221 */ /* 0x020fc60000010000 */
[----:B------:R-:W4:Y:S01]  /*abe0*/  SHFL.DOWN PT, R69, R62, 0x8, 0x1f ;  /* 0x09001f003e457f89 */ /* 0x000f2200000e0000 */
[----:B------:R-:W-:-:S03]  /*abf0*/  ISETP.GT.AND P0, PT, R108, 0x17, PT ;  /* 0x000000176c00780c */ /* 0x000fc60003f04270 */
[----:B------:R-:W5:Y:S10]  /*ac00*/  SHFL.DOWN PT, R66, R63, 0x8, 0x1f ;  /* 0x09001f003f427f89 */ /* 0x000f7400000e0000 */
[----:B0-----:R-:W-:Y:S01]  /*ac10*/  @!P0 FADD.FTZ R60, R60, R65 ;  /* 0x000000413c3c8221 */ /* 0x001fe20000010000 */
[----:B-1----:R-:W-:-:S04]  /*ac20*/  @!P0 FADD.FTZ R61, R61, R64 ;  /* 0x000000403d3d8221 */ /* 0x002fc80000010000 */
[----:B------:R0:W1:Y:S01]  /*ac30*/  SHFL.DOWN PT, R65, R60, 0x10, 0x1f ;  /* 0x0a001f003c417f89 */ /* 0x00006200000e0000 */
[----:B----4-:R-:W-:Y:S01]  /*ac40*/  @!P0 FADD.FTZ R62, R62, R69 ;  /* 0x000000453e3e8221 */ /* 0x010fe20000010000 */
[----:B-----5:R-:W-:-:S04]  /*ac50*/  @!P0 FADD.FTZ R63, R63, R66 ;  /* 0x000000423f3f8221 */ /* 0x020fc80000010000 */
[----:B------:R0:W4:Y:S04]  /*ac60*/  SHFL.DOWN PT, R67, R62, 0x10, 0x1f ;  /* 0x0a001f003e437f89 */ /* 0x00012800000e0000 */
[----:B------:R0:W0:Y:S04]  /*ac70*/  SHFL.DOWN PT, R66, R61, 0x10, 0x1f ;  /* 0x0a001f003d427f89 */ /* 0x00002800000e0000 */
[----:B------:R0:W0:Y:S01]  /*ac80*/  SHFL.DOWN PT, R68, R63, 0x10, 0x1f ;  /* 0x0a001f003f447f89 */ /* 0x00002200000e0000 */
[----:B------:R-:W-:Y:S05]  /*ac90*/  @P2 BRA `(.L_x_3979) ;  /* 0x0000000000202947 */ /* 0x000fea0003800000 */
[----:B------:R-:W-:Y:S01]  /*aca0*/  ISETP.NE.AND P0, PT, R108, RZ, PT ;  /* 0x000000ff6c00720c */ /* 0x000fe20003f05270 */
[----:B01----:R-:W-:Y:S01]  /*acb0*/  FADD.FTZ R60, R60, R65 ;  /* 0x000000413c3c7221 */ /* 0x003fe20000010000 */
[----:B------:R-:W-:Y:S01]  /*acc0*/  FADD.FTZ R61, R61, R66 ;  /* 0x000000423d3d7221 */ /* 0x000fe20000010000 */
[----:B----4-:R-:W-:Y:S01]  /*acd0*/  FADD.FTZ R62, R62, R67 ;  /* 0x000000433e3e7221 */ /* 0x010fe20000010000 */
[----:B------:R-:W-:-:S09]  /*ace0*/  FADD.FTZ R63, R63, R68 ;  /* 0x000000443f3f7221 */ /* 0x000fd20000010000 */
[----:B------:R-:W-:-:S04]  /*acf0*/  @!P0 SHF.R.U32.HI R64, RZ, 0x1, R114 ;  /* 0x00000001ff408819 */ /* 0x000fc80000011672 */
[----:B------:R-:W-:-:S05]  /*ad00*/  @!P0 LOP3.LUT R64, R64, 0x1f0, RZ, 0xc0, !PT ;  /* 0x000001f040408812 */ /* 0x000fca00078ec0ff */
[----:B------:R0:W-:Y:S02]  /*ad10*/  @!P0 STS.128 [R64+UR9+0x6310], R60 ;  /* 0x0063103c40008988 */ /* 0x0001e40008000c09 */
.L_x_3979:
[----:B------:R-:W-:Y:S05]  /*ad20*/  BSYNC.RECONVERGENT B0 ;  /* 0x0000000000007941 */ /* 0x000fea0003800200 */
.L_x_3978:
        /* <DEDUP_REMOVED lines=22> */
[----:B01--4-:R-:W0:Y:S01]  /*ae90*/  LDS.128 R64, [UR9+0x6320] ;  /* 0x00632009ff407984 */ /* 0x013e220008000c00 */
[----:B------:R-:W-:-:S03]  /*aea0*/  ULEA UR32, UR8, UR9, 0x3 ;  /* 0x0000000908207291 */ /* 0x000fc6000f8e18ff */
[----:B------:R-:W1:Y:S01]  /*aeb0*/  LDS.128 R68, [UR9+0x6330] ;  /* 0x00633009ff447984 */ /* 0x000e620008000c00 */
[----:B------:R-:W-:-:S03]  /*aec0*/  PLOP3.LUT P0, PT, PT, PT, UP0, 0x80, 0x8 ;  /* 0x000000000008781c */ /* 0x000fc60003f0f008 */
[----:B------:R-:W4:Y:S10]  /*aed0*/  LDS.128 R72, [UR9+0x6340] ;  /* 0x00634009ff487984 */ /* 0x000f340008000c00 */
[----:B------:R-:W5:Y:S04]  /*aee0*/  @P0 LDS.64 R78, [UR32+0xa380] ;  /* 0x00a38020ff4e0984 */ /* 0x000f680008000a00 */
[----:B------:R-:W2:Y:S01]  /*aef0*/  @P0 LDS.64 R80, [UR32+0x9b80] ;  /* 0x009b8020ff500984 */ /* 0x000ea20008000a00 */
        /* <DEDUP_REMOVED lines=14> */
[----:B--2---:R-:W-:Y:S01]  /*afe0*/  @P0 FADD.FTZ R72, R72, R80 ;  /* 0x0000005048480221 */ /* 0x004fe20000010000 */
[----:B------:R-:W-:-:S03]  /*aff0*/  @P0 FADD.FTZ R73, R73, R81 ;  /* 0x0000005149490221 */ /* 0x000fc60000010000 */
[----:B------:R0:W-:Y:S04]  /*b000*/  STS.64 [UR32+0xa380], R74 ;  /* 0x00a3804aff007988 */ /* 0x0001e80008000a20 */
[----:B------:R0:W-:Y:S02]  /*b010*/  STS.64 [UR32+0x9b80], R72 ;  /* 0x009b8048ff007988 */ /* 0x0001e40008000a20 */
.L_x_3981:
[----:B------:R-:W-:Y:S05]  /*b020*/  BSYNC.RECONVERGENT B0 ;  /* 0x0000000000007941 */ /* 0x000fea0003800200 */
.L_x_3980:
[----:B------:R-:W-:-:S04]  /*b030*/  UIADD3 UR8, UPT, UPT, UR8, 0x1, URZ ;  /* 0x0000000108087890 */ /* 0x000fc8000fffe0ff */
[----:B------:R-:W-:-:S09]  /*b040*/  UISETP.GE.AND UP0, UPT, UR8, UR43, UPT ;  /* 0x0000002b0800728c */ /* 0x000fd2000bf06270 */
[----:B------:R-:W-:Y:S05]  /*b050*/  BRA.U !UP0, `(.L_x_3982) ;  /* 0xffffff7908107547 */ /* 0x000fea000b83ffff */
.L_x_3883:
[----:B------:R-:W-:Y:S01]  /*b060*/  BAR.SYNC.DEFER_BLOCKING 0x0 ;  /* 0x0000000000007b1d */ /* 0x000fe20000010000 */
[----:B------:R-:W-:Y:S01]  /*b070*/  F2FP.F16.F32.PACK_AB R19, R18, R19 ;  /* 0x000000131213723e */ /* 0x000fe200000000ff */
[----:B------:R-:W-:Y:S01]  /*b080*/  UIADD3 UR14, UPT, UPT, UR16, -0x1, URZ ;  /* 0xffffffff100e7890 */ /* 0x000fe2000fffe0ff */
[----:B------:R-:W-:Y:S01]  /*b090*/  F2FP.F16.F32.PACK_AB R7, R26, R27 ;  /* 0x0000001b1a07723e */ /* 0x000fe200000000ff */
[----:B------:R-:W-:Y:S01]  /*b0a0*/  UIADD3 UR21, UP1, UPT, UR21, -0x1000, URZ ;  /* 0xfffff00015157890 */ /* 0x000fe2000ff3e0ff */
[----:B------:R-:W-:-:S03]  /*b0b0*/  F2FP.F16.F32.PACK_AB R6, R28, R29 ;  /* 0x0000001d1c06723e */ /* 0x000fc600000000ff */
[----:B------:R-:W5:Y:S01]  /*b0c0*/  S2UR UR34, SR_CTAID.X ;  /* 0x00000000002279c3 */ /* 0x000f620000002500 */
[----:B------:R-:W5:Y:S01]  /*b0d0*/  LDCU.64 UR28, c[0x0][0x4f8] ;  /* 0x00009f00ff1c77ac */ /* 0x000f620008000a00 */
[----:B------:R-:W0:Y:S01]  /*b0e0*/  S2R R0, SR_TID.X ;  /* 0x0000000000007919 */ /* 0x000e220000002100 */
[----:B------:R-:W-:Y:S02]  /*b0f0*/  F2FP.F16.F32.PACK_AB R5, R30, R31 ;  /* 0x0000001f1e05723e */ /* 0x000fe400000000ff */
[----:B------:R-:W-:Y:S01]  /*b100*/  F2FP.F16.F32.PACK_AB R4, R32, R33 ;  /* 0x000000212004723e */ /* 0x000fe200000000ff */
[----:B------:R-:W1:Y:S01]  /*b110*/  LDCU.64 UR30, c[0x0][0x500] ;  /* 0x0000a000ff1e77ac */ /* 0x000e620008000a00 */
[----:B------:R-:W-:Y:S02]  /*b120*/  F2FP.F16.F32.PACK_AB R18, R20, R21 ;  /* 0x000000151412723e */ /* 0x000fe400000000ff */
[----:B------:R-:W-:Y:S01]  /*b130*/  F2FP.F16.F32.PACK_AB R17, R22, R23 ;  /* 0x000000171611723e */ /* 0x000fe200000000ff */
[----:B------:R-:W2:Y:S01]  /*b140*/  LDCU.64 UR32, c[0x0][0x550] ;  /* 0x0000aa00ff2077ac */ /* 0x000ea20008000a00 */
[----:B------:R-:W-:-:S02]  /*b150*/  F2FP.F16.F32.PACK_AB R16, R24, R25 ;  /* 0x000000191810723e */ /* 0x000fc400000000ff */
[----:B------:R-:W-:Y:S01]  /*b160*/  F2FP.F16.F32.PACK_AB R23, R50, R51 ;  /* 0x000000333217723e */ /* 0x000fe200000000ff */
[----:B------:R-:W-:Y:S01]  /*b170*/  USHF.L.U32 UR8, UR14, 0xb, URZ ;  /* 0x0000000b0e087899 */ /* 0x000fe200080006ff */
[----:B------:R-:W-:Y:S01]  /*b180*/  F2FP.F16.F32.PACK_AB R22, R52, R53 ;  /* 0x000000353416723e */ /* 0x000fe200000000ff */
[----:B------:R-:W-:Y:S01]  /*b190*/  UMOV UR9, URZ ;  /* 0x000000ff00097c82 */ /* 0x000fe20008000000 */
[----:B------:R-:W-:Y:S01]  /*b1a0*/  F2FP.F16.F32.PACK_AB R21, R54, R55 ;  /* 0x000000373615723e */ /* 0x000fe200000000ff */
[----:B------:R0:W-:Y:S01]  /*b1b0*/  STS.128 [R106], R4 ;  /* 0x000000046a007388 */ /* 0x0001e20000000c00 */
[----:B------:R-:W-:Y:S01]  /*b1c0*/  F2FP.F16.F32.PACK_AB R20, R56, R57 ;  /* 0x000000393814723e */ /* 0x000fe200000000ff */
[----:B------:R-:W-:Y:S02]  /*b1d0*/  UIADD3 UR19, UP2, UPT, UR19, -0x1000, URZ ;  /* 0xfffff00013137890 */ /* 0x000fe4000ff5e0ff */
[----:B------:R3:W-:Y:S01]  /*b1e0*/  STS.128 [R106+0x10], R16 ;  /* 0x000010106a007388 */ /* 0x0007e20000000c00 */
[----:B------:R-:W-:-:S03]  /*b1f0*/  NOP ;  /* 0x0000000000007918 */ /* 0x000fc60000000000 */
[----:B------:R-:W4:Y:S01]  /*b200*/  LDS.128 R8, [R107] ;  /* 0x000000006b087984 */ /* 0x000f220000000c00 */
[----:B-----5:R-:W-:Y:S02]  /*b210*/  UIMAD.WIDE.U32 UR12, UR34, UR28, UR8 ;  /* 0x0000001c220c72a5 */ /* 0x020fe4000f8e0008 */
[----:B------:R-:W-:Y:S01]  /*b220*/  UIADD3 UR17, UP3, UPT, UR17, -0x1000, URZ ;  /* 0xfffff00011117890 */ /* 0x000fe2000ff7e0ff */
[----:B------:R-:W5:Y:S01]  /*b230*/  LDS.128 R12, [R107+0x200] ;  /* 0x000200006b0c7984 */ /* 0x000f620000000c00 */
[----:B------:R-:W-:Y:S01]  /*b240*/  UIMAD UR13, UR34, UR29, UR13 ;  /* 0x0000001d220d72a4 */ /* 0x000fe2000f8e020d */
[----:B0-----:R-:W-:Y:S01]  /*b250*/  SHF.L.U32 R4, R0, 0x1, RZ ;  /* 0x0000000100047819 */ /* 0x001fe200000006ff */
[----:B------:R-:W0:Y:S01]  /*b260*/  LDCU.64 UR28, c[0x0][0x520] ;  /* 0x0000a400ff1c77ac */ /* 0x000e220008000a00 */
[----:B------:R-:W-:Y:S01]  /*b270*/  FADD.FTZ R0, R115, R84 ;  /* 0x0000005473007221 */ /* 0x000fe20000010000 */
[----:B---3--:R-:W-:Y:S01]  /*b280*/  F2FP.F16.F32.PACK_AB R17, R87, R86 ;  /* 0x000000565711723e */ /* 0x008fe200000000ff */
[----:B-1----:R-:W-:Y:S01]  /*b290*/  UIMAD.WIDE.U32 UR12, UR25, UR30, UR12 ;  /* 0x0000001e190c72a5 */ /* 0x002fe2000f8e000c */
[----:B------:R-:W-:Y:S01]  /*b2a0*/  LOP3.LUT R4, R4, 0x7c0, RZ, 0xc0, !PT ;  /* 0x000007c004047812 */ /* 0x000fe200078ec0ff */
[----:B------:R-:W-:Y:S01]  /*b2b0*/  FADD.FTZ R5, R0, R85 ;  /* 0x0000005500057221 */ /* 0x000fe20000010000 */
[----:B------:R-:W-:Y:S01]  /*b2c0*/  F2FP.F16.F32.PACK_AB R16, R85, R84 ;  /* 0x000000545510723e */ /* 0x000fe200000000ff */
[----:B------:R-:W-:Y:S01]  /*b2d0*/  UIMAD UR15, UR25, UR31, UR13 ;  /* 0x0000001f190f72a4 */ /* 0x000fe2000f8e020d */
[----:B------:R-:W-:Y:S01]  /*b2e0*/  LOP3.LUT R7, R4, 0x1f, R113, 0xf8, !PT ;  /* 0x0000001f04077812 */ /* 0x000fe200078ef871 */
[----:B--2---:R-:W-:Y:S01]  /*b2f0*/  ULEA UR13, UP0, UR12, UR32, 0x1 ;  /* 0x000000200c0d7291 */ /* 0x004fe2000f8008ff */
[----:B------:R-:W-:Y:S01]  /*b300*/  F2FP.F16.F32.PACK_AB R19, R58, R59 ;  /* 0x0000003b3a13723e */ /* 0x000fe200000000ff */
[----:B------:R-:W1:Y:S01]  /*b310*/  LDCU.64 UR30, c[0x0][0x560] ;  /* 0x0000ac00ff1e77ac */ /* 0x000e620008000a00 */
[----:B------:R-:W-:Y:S01]  /*b320*/  F2FP.F16.F32.PACK_AB R18, R89, R88 ;  /* 0x000000585912723e */ /* 0x000fe200000000ff */
[----:B------:R-:W-:Y:S01]  /*b330*/  FADD.FTZ R0, R5, R86 ;  /* 0x0000005605007221 */ /* 0x000fe20000010000 */
[----:B------:R-:W-:Y:S01]  /*b340*/  ULEA.HI.X UR12, UR12, UR33, UR15, 0x1, UP0 ;  /* 0x000000210c0c7291 */ /* 0x000fe200080f0c0f */
[----:B------:R-:W-:-:S02]  /*b350*/  MOV R2, UR13 ;  /* 0x0000000d00027c02 */ /* 0x000fc40008000f00 */
[----:B------:R-:W-:Y:S01]  /*b360*/  FADD.FTZ R5, R0, R87 ;  /* 0x0000005700057221 */ /* 0x000fe20000010000 */
[----:B------:R-:W-:Y:S02]  /*b370*/  UIADD3.X UR22, UPT, UPT, UR22, -0x1, URZ, UP1, !UPT ;  /* 0xffffffff16167890 */ /* 0x000fe40008ffe4ff */
[----:B------:R-:W-:Y:S01]  /*b380*/  UIADD3.X UR20, UPT, UPT, UR20, -0x1, URZ, UP2, !UPT ;  /* 0xffffffff14147890 */ /* 0x000fe200097fe4ff */
[----:B------:R-:W-:Y:S01]  /*b390*/  MOV R3, UR12 ;  /* 0x0000000c00037c02 */ /* 0x000fe20008000f00 */
[----:B------:R-:W-:Y:S01]  /*b3a0*/  FADD.FTZ R88, R5, R88 ;  /* 0x0000005805587221 */ /* 0x000fe20000010000 */
[----:B------:R-:W-:Y:S01]  /*b3b0*/  UIADD3.X UR18, UPT, UPT, UR18, -0x1, URZ, UP3, !UPT ;  /* 0xffffffff12127890 */ /* 0x000fe20009ffe4ff */
[----:B------:R-:W-:Y:S01]  /*b3c0*/  IMAD.WIDE.U32 R2, R7, 0x10, R2 ;  /* 0x0000001007027825 */ /* 0x000fe200078e0002 */
[----:B------:R-:W2:Y:S03]  /*b3d0*/  LDCU.64 UR12, c[0x0][0x518] ;  /* 0x0000a300ff0c77ac */ /* 0x000ea60008000a00 */
[----:B------:R-:W-:Y:S01]  /*b3e0*/  FADD.FTZ R88, R88, R89 ;  /* 0x0000005958587221 */ /* 0x000fe20000010000 */
[----:B----4-:R-:W-:Y:S03]  /*b3f0*/  STG.E.128 desc[UR26][R2.64], R8 ;  /* 0x0000000802007986 */ /* 0x010fe6000c101d1a */
        /* <DEDUP_REMOVED lines=9> */
[----:B0-----:R-:W-:-:S03]  /*b490*/  UIMAD.WIDE.U32 UR8, UR25, UR28, UR8 ;  /* 0x0000001c190872a5 */ /* 0x001fc6000f8e0008 */
[----:B------:R-:W-:Y:S01]  /*b4a0*/  FADD.FTZ R54, R55, R54 ;  /* 0x0000003637367221 */ /* 0x000fe20000010000 */
[----:B------:R-:W-:-:S03]  /*b4b0*/  UIMAD UR12, UR25, UR29, UR9 ;  /* 0x0000001d190c72a4 */ /* 0x000fc6000f8e0209 */
[----:B------:R-:W-:Y:S01]  /*b4c0*/  FADD.FTZ R53, R54, R53 ;  /* 0x0000003536357221 */ /* 0x000fe20000010000 */
[----:B-1----:R-:W-:-:S03]  /*b4d0*/  ULEA UR9, UP0, UR8, UR30, 0x1 ;  /* 0x0000001e08097291 */ /* 0x002fc6000f8008ff */
[----:B------:R-:W-:Y:S01]  /*b4e0*/  FADD.FTZ R52, R53, R52 ;  /* 0x0000003435347221 */ /* 0x000fe20000010000 */
[----:B------:R-:W-:Y:S01]  /*b4f0*/  ULEA.HI.X UR8, UR8, UR31, UR12, 0x1, UP0 ;  /* 0x0000001f08087291 */ /* 0x000fe200080f0c0c */
[----:B------:R-:W-:Y:S01]  /*b500*/  STS.128 [R106], R16 ;  /* 0x000000106a007388 */ /* 0x000fe20000000c00 */
[----:B---3--:R-:W-:Y:S01]  /*b510*/  MOV R2, UR9 ;  /* 0x0000000900027c02 */ /* 0x008fe20008000f00 */
[----:B------:R-:W-:Y:S01]  /*b520*/  UIADD3 UR23, UP0, UPT, UR23, -0x2000, URZ ;  /* 0xffffe00017177890 */ /* 0x000fe2000ff1e0ff */
[----:B------:R-:W-:Y:S01]  /*b530*/  FADD.FTZ R51, R52, R51 ;  /* 0x0000003334337221 */ /* 0x000fe20000010000 */
[----:B------:R-:W-:Y:S01]  /*b540*/  STS.128 [R106+0x10], R20 ;  /* 0x000010146a007388 */ /* 0x000fe20000000c00 */
[----:B------:R-:W-:-:S03]  /*b550*/  NOP ;  /* 0x0000000000007918 */ /* 0x000fc60000000000 */
[----:B------:R-:W0:Y:S01]  /*b560*/  LDS.128 R8, [R107] ;  /* 0x000000006b087984 */ /* 0x000e220000000c00 */
[----:B------:R-:W-:Y:S01]  /*b570*/  MOV R3, UR8 ;  /* 0x0000000800037c02 */ /* 0x000fe20008000f00 */
[----:B------:R-:W-:Y:S01]  /*b580*/  UIADD3.X UR24, UPT, UPT, UR24, -0x1, URZ, UP0, !UPT ;  /* 0xffffffff18187890 */ /* 0x000fe200087fe4ff */
[----:B------:R-:W-:Y:S01]  /*b590*/  FADD.FTZ R115, R51, R50 ;  /* 0x0000003233737221 */ /* 0x000fe20000010000 */
[----:B------:R-:W1:Y:S01]  /*b5a0*/  LDS.128 R24, [R107+0x200] ;  /* 0x000200006b187984 */ /* 0x000e620000000c00 */
[----:B------:R-:W-:Y:S01]  /*b5b0*/  UISETP.GT.AND UP0, UPT, UR16, 0x1, UPT ;  /* 0x000000011000788c */ /* 0x000fe2000bf04270 */
[----:B------:R-:W-:Y:S02]  /*b5c0*/  IMAD.WIDE.U32 R2, R7, 0x10, R2 ;  /* 0x0000001007027825 */ /* 0x000fe400078e0002 */
[----:B------:R-:W-:-:S03]  /*b5d0*/  UMOV UR16, UR14 ;  /* 0x0000000e00107c82 */ /* 0x000fc60008000000 */
[----:B0-----:R0:W-:Y:S04]  /*b5e0*/  STG.E.128 desc[UR26][R2.64], R8 ;  /* 0x0000000802007986 */ /* 0x0011e8000c101d1a */
[----:B-1----:R0:W-:Y:S01]  /*b5f0*/  STG.E.128 desc[UR26][R2.64+0x200], R24 ;  /* 0x0002001802007986 */ /* 0x0021e2000c101d1a */
[----:B------:R-:W-:Y:S05]  /*b600*/  BRA.U UP0, `(.L_x_3983) ;  /* 0xffffff5100c47547 */ /* 0x000fea000b83ffff */
.L_x_3881:
        /* <DEDUP_REMOVED lines=44> */
.L_x_3985:
[----:B------:R-:W-:Y:S05]  /*b8d0*/  BSYNC.RECONVERGENT B0 ;  /* 0x0000000000007941 */ /* 0x000fea0003800200 */
.L_x_3984:
        /* <DEDUP_REMOVED lines=42> */
.L_x_3987:
[----:B------:R-:W-:Y:S05]  /*bb80*/  BSYNC.RECONVERGENT B0 ;  /* 0x0000000000007941 */ /* 0x000fea0003800200 */
.L_x_3986:
[----:B------:R-:W-:Y:S05]  /*bb90*/  @P0 EXIT ;  /* 0x000000000000094d */ /* 0x000fea0003800000 */
[----:B------:R-:W3:Y:S01]  /*bba0*/  S2UR UR12, SR_CTAID.Y ;  /* 0x00000000000c79c3 */ /* 0x000ee20000002600 */
[----:B------:R-:W3:Y:S01]  /*bbb0*/  LDCU.64 UR8, c[0x0][0x4a8] ;  /* 0x00009500ff0877ac */ /* 0x000ee20008000a00 */
[----:B------:R-:W-:Y:S01]  /*bbc0*/  BSSY.RECONVERGENT B0, `(.L_x_3988) ;  /* 0x0000027000007945 */ /* 0x000fe20003800200 */
[----:B------:R-:W-:Y:S01]  /*bbd0*/  MOV R0, R9 ;  /* 0x0000000900007202 */ /* 0x000fe20000000f00 */
[----:B------:R-:W4:Y:S04]  /*bbe0*/  LDCU.64 UR10, c[0x0][0x4c8] ;  /* 0x00009900ff0a77ac */ /* 0x000f280008000a00 */
[----:B------:R-:W5:Y:S01]  /*bbf0*/  S2UR UR13, SR_CgaCtaId ;  /* 0x00000000000d79c3 */ /* 0x000f620000008800 */
[----:B------:R-:W0:Y:S01]  /*bc00*/  LDCU UR14, c[0x0][0x360] ;  /* 0x00006c00ff0e77ac */ /* 0x000e220008000800 */
[----:B------:R-:W0:Y:S06]  /*bc10*/  LDCU.128 UR16, c[0x0][0x530] ;  /* 0x0000a600ff1077ac */ /* 0x000e2c0008000c00 */
[----:B------:R-:W0:Y:S08]  /*bc20*/  LDC.64 R14, c[0x0][0x4b0] ;  /* 0x00012c00ff0e7b82 */ /* 0x000e300000000a00 */
[----:B------:R-:W0:Y:S01]  /*bc30*/  LDC.64 R16, c[0x0][0x4d0] ;  /* 0x00013400ff107b82 */ /* 0x000e220000000a00 */
[----:B---3--:R-:W-:-:S02]  /*bc40*/  UIMAD.WIDE.U32 UR4, UR12, UR8, URZ ;  /* 0x000000080c0472a5 */ /* 0x008fc4000f8e00ff */
[----:B----4-:R-:W-:Y:S01]  /*bc50*/  UIMAD.WIDE.U32 UR6, UR12, UR10, URZ ;  /* 0x0000000a0c0672a5 */ /* 0x010fe2000f8e00ff */
[----:B------:R-:W-:Y:S01]  /*bc60*/  UMOV UR8, 0x400 ;  /* 0x0000040000087882 */ /* 0x000fe20000000000 */
[----:B------:R-:W-:Y:S02]  /*bc70*/  UIMAD UR9, UR12, UR9, UR5 ;  /* 0x000000090c0972a4 */ /* 0x000fe4000f8e0205 */
[----:B------:R-:W-:Y:S02]  /*bc80*/  UIMAD UR11, UR12, UR11, UR7 ;  /* 0x0000000b0c0b72a4 */ /* 0x000fe4000f8e0207 */
[----:B-----5:R-:W-:-:S12]  /*bc90*/  ULEA UR13, UR13, UR8, 0x18 ;  /* 0x000000080d0d7291 */ /* 0x020fd8000f8ec0ff */
.L_x_3989:
[C---:B01-3--:R-:W-:Y:S01]  /*bca0*/  LEA R4, R0.reuse, UR13, 0x3 ;  /* 0x0000000d00047c11 */ /* 0x04bfe2000f8e18ff */
        /* <DEDUP_REMOVED lines=25> */
.L_x_3988:
[----:B------:R-:W-:Y:S05]  /*be40*/  EXIT ;  /* 0x000000000000794d */ /* 0x000fea0003800000 */
.L_x_3888:
[----:B------:R-:W-:Y:S01]  /*be50*/  MOV R204, R83 ;  /* 0x0000005300cc7202 */ /* 0x000fe20000000f00 */
[----:B------:R-:W-:Y:S01]  /*be60*/  HFMA2 R201, -RZ, RZ, 0, 5.9604644775390625e-08 ;  /* 0x00000001ffc97431 */ /* 0x000fe200000001ff */
[----:B------:R-:W-:Y:S02]  /*be70*/  MOV R206, RZ ;  /* 0x000000ff00ce7202 */ /* 0x000fe40000000f00 */
[----:B------:R-:W-:-:S07]  /*be80*/  MOV R75, 0xffffffff ;  /* 0xffffffff004b7802 */ /* 0x000fce0000000f00 */
[----:B01---5:R-:W-:Y:S05]  /*be90*/  WARPSYNC.COLLECTIVE R75, `(.L_x_3990) ;  /* 0x000000004b087348 */ /* 0x023fea0003c00000 */
[----:B------:R2:W3:Y:S02]  /*bea0*/  SHFL.UP P6, R200, R204, R201, R206 ;  /* 0x040000c9ccc87389 */ /* 0x0004e400000c00ce */
[----:B0123-5:R-:W-:Y:S05]  /*beb0*/  ENDCOLLECTIVE ;  /* 0x000000000000791b */ /* 0x02ffea0003800000 */
.L_x_3990:
[----:B------:R-:W-:Y:S02]  /*bec0*/  MOV R204, R195 ;  /* 0x000000c300cc7202 */ /* 0x000fe40000000f00 */
[----:B------:R-:W-:-:S07]  /*bed0*/  MOV R72, R200 ;  /* 0x000000c800487202 */ /* 0x000fce0000000f00 */
[----:B------:R-:W-:Y:S05]  /*bee0*/  WARPSYNC.COLLECTIVE R75, `(.L_x_3991) ;  /* 0x000000004b087348 */ /* 0x000fea0003c00000 */
[----:B------:R0:W1:Y:S02]  /*bef0*/  SHFL.UP P6, R200, R204, R201, R206 ;  /* 0x040000c9ccc87389 */ /* 0x00006400000c00ce */
[----:B01----:R-:W-:Y:S05]  /*bf00*/  ENDCOLLECTIVE ;  /* 0x000000000000791b */ /* 0x003fea0003800000 */
.L_x_3991:
[----:B------:R-:W-:Y:S02]  /*bf10*/  MOV R204, R196 ;  /* 0x000000c400cc7202 */ /* 0x000fe40000000f00 */
[----:B------:R-:W-:-:S07]  /*bf20*/  MOV R74, R200 ;  /* 0x000000c8004a7202 */ /* 0x000fce0000000f00 */
[----:B------:R-:W-:Y:S05]  /*bf30*/  WARPSYNC.COLLECTIVE R75, `(.L_x_3992) ;  /* 0x000000004b087348 */ /* 0x000fea0003c00000 */
[----:B------:R0:W1:Y:S02]  /*bf40*/  SHFL.UP P6, R200, R204, R201, R206 ;  /* 0x040000c9ccc87389 */ /* 0x00006400000c00ce */
[----:B01----:R-:W-:Y:S05]  /*bf50*/  ENDCOLLECTIVE ;  /* 0x000000000000791b */ /* 0x003fea0003800000 */
.L_x_3992:
[-C--:B------:R-:W-:Y:S01]  /*bf60*/  FMUL.FTZ R73, R195, R74.reuse ;  /* 0x0000004ac3497220 */ /* 0x080fe20000410000 */
[----:B------:R-:W-:Y:S01]  /*bf70*/  FMUL.FTZ R74, R83, R74 ;  /* 0x0000004a534a7220 */ /* 0x000fe20000410000 */
[----:B------:R-:W-:Y:S02]  /*bf80*/  MOV R204, R197 ;  /* 0x000000c500cc7202 */ /* 0x000fe40000000f00 */
[----:B------:R-:W-:-:S07]  /*bf90*/  MOV R198, R200 ;  /* 0x000000c800c67202 */ /* 0x000fce0000000f00 */
[----:B------:R-:W-:Y:S05]  /*bfa0*/  WARPSYNC.COLLECTIVE R75, `(.L_x_3993) ;  /* 0x000000004b087348 */ /* 0x000fea0003c00000 */
[----:B------:R0:W1:Y:S02]  /*bfb0*/  SHFL.UP P6, R200, R204, R201, R206 ;  /* 0x040000c9ccc87389 */ /* 0x00006400000c00ce */
[----:B01----:R-:W-:Y:S05]  /*bfc0*/  ENDCOLLECTIVE ;  /* 0x000000000000791b */ /* 0x003fea0003800000 */
.L_x_3993:
        /* <DEDUP_REMOVED lines=13> */
.L_x_3994:
[----:B------:R-:W-:Y:S02]  /*c0a0*/  MOV R204, R195 ;  /* 0x000000c300cc7202 */ /* 0x000fe40000000f00 */
[----:B------:R-:W-:-:S07]  /*c0b0*/  MOV R72, R200 ;  /* 0x000000c800487202 */ /* 0x000fce0000000f00 */
[----:B------:R-:W-:Y:S05]  /*c0c0*/  WARPSYNC.COLLECTIVE R75, `(.L_x_3995) ;  /* 0x000000004b087348 */ /* 0x000fea0003c00000 */
[----:B------:R0:W1:Y:S02]  /*c0d0*/  SHFL.UP P6, R200, R204, R201, R206 ;  /* 0x040000c9ccc87389 */ /* 0x00006400000c00ce */
[----:B01----:R-:W-:Y:S05]  /*c0e0*/  ENDCOLLECTIVE ;  /* 0x000000000000791b */ /* 0x003fea0003800000 */
.L_x_3995:
[----:B------:R-:W-:Y:S02]  /*c0f0*/  MOV R204, R196 ;  /* 0x000000c400cc7202 */ /* 0x000fe40000000f00 */
[----:B------:R-:W-:-:S07]  /*c100*/  MOV R74, R200 ;  /* 0x000000c8004a7202 */ /* 0x000fce0000000f00 */
[----:B------:R-:W-:Y:S05]  /*c110*/  WARPSYNC.COLLECTIVE R75, `(.L_x_3996) ;  /* 0x000000004b087348 */ /* 0x000fea0003c00000 */
[----:B------:R0:W1:Y:S02]  /*c120*/  SHFL.UP P6, R200, R204, R201, R206 ;  /* 0x040000c9ccc87389 */ /* 0x00006400000c00ce */
[----:B01----:R-:W-:Y:S05]  /*c130*/  ENDCOLLECTIVE ;  /* 0x000000000000791b */ /* 0x003fea0003800000 */
.L_x_3996:
[-C--:B------:R-:W-:Y:S01]  /*c140*/  FMUL.FTZ R73, R195, R74.reuse ;  /* 0x0000004ac3497220 */ /* 0x080fe20000410000 */
[----:B------:R-:W-:Y:S01]  /*c150*/  FMUL.FTZ R74, R83, R74 ;  /* 0x0000004a534a7220 */ /* 0x000fe20000410000 */
[----:B------:R-:W-:Y:S02]  /*c160*/  MOV R204, R197 ;  /* 0x000000c500cc7202 */ /* 0x000fe40000000f00 */
[----:B------:R-:W-:-:S07]  /*c170*/  MOV R198, R200 ;  /* 0x000000c800c67202 */ /* 0x000fce0000000f00 */
[----:B------:R-:W-:Y:S05]  /*c180*/  WARPSYNC.COLLECTIVE R75, `(.L_x_3997) ;  /* 0x000000004b087348 */ /* 0x000fea0003c00000 */
[----:B------:R0:W1:Y:S02]  /*c190*/  SHFL.UP P6, R200, R204, R201, R206 ;  /* 0x040000c9ccc87389 */ /* 0x00006400000c00ce */
[----:B01----:R-:W-:Y:S05]  /*c1a0*/  ENDCOLLECTIVE ;  /* 0x000000000000791b */ /* 0x003fea0003800000 */
.L_x_3997:
        /* <DEDUP_REMOVED lines=13> */
.L_x_3998:
[----:B------:R-:W-:Y:S02]  /*c280*/  MOV R204, R195 ;  /* 0x000000c300cc7202 */ /* 0x000fe40000000f00 */
[----:B------:R-:W-:-:S07]  /*c290*/  MOV R72, R200 ;  /* 0x000000c800487202 */ /* 0x000fce0000000f00 */
[----:B------:R-:W-:Y:S05]  /*c2a0*/  WARPSYNC.COLLECTIVE R75, `(.L_x_3999) ;  /* 0x000000004b087348 */ /* 0x000fea0003c00000 */
[----:B------:R0:W1:Y:S02]  /*c2b0*/  SHFL.UP P6, R200, R204, R201, R206 ;  /* 0x040000c9ccc87389 */ /* 0x00006400000c00ce */
[----:B01----:R-:W-:Y:S05]  /*c2c0*/  ENDCOLLECTIVE ;  /* 0x000000000000791b */ /* 0x003fea0003800000 */
.L_x_3999:
[----:B------:R-:W-:Y:S02]  /*c2d0*/  MOV R204, R196 ;  /* 0x000000c400cc7202 */ /* 0x000fe40000000f00 */
[----:B------:R-:W-:-:S07]  /*c2e0*/  MOV R74, R200 ;  /* 0x000000c8004a7202 */ /* 0x000fce0000000f00 */
[----:B------:R-:W-:Y:S05]  /*c2f0*/  WARPSYNC.COLLECTIVE R75, `(.L_x_4000) ;  /* 0x000000004b087348 */ /* 0x000fea0003c00000 */
[----:B------:R0:W1:Y:S02]  /*c300*/  SHFL.UP P6, R200, R204, R201, R206 ;  /* 0x040000c9ccc87389 */ /* 0x00006400000c00ce */
[----:B01----:R-:W-:Y:S05]  /*c310*/  ENDCOLLECTIVE ;  /* 0x000000000000791b */ /* 0x003fea0003800000 */
.L_x_4000:
[-C--:B------:R-:W-:Y:S01]  /*c320*/  FMUL.FTZ R73, R195, R74.reuse ;  /* 0x0000004ac3497220 */ /* 0x080fe20000410000 */
[----:B------:R-:W-:Y:S01]  /*c330*/  FMUL.FTZ R74, R83, R74 ;  /* 0x0000004a534a7220 */ /* 0x000fe20000410000 */
[----:B------:R-:W-:Y:S02]  /*c340*/  MOV R204, R197 ;  /* 0x000000c500cc7202 */ /* 0x000fe40000000f00 */
[----:B------:R-:W-:-:S07]  /*c350*/  MOV R198, R200 ;  /* 0x000000c800c67202 */ /* 0x000fce0000000f00 */
[----:B------:R-:W-:Y:S05]  /*c360*/  WARPSYNC.COLLECTIVE R75, `(.L_x_4001) ;  /* 0x000000004b087348 */ /* 0x000fea0003c00000 */
[----:B------:R0:W1:Y:S02]  /*c370*/  SHFL.UP P6, R200, R204, R201, R206 ;  /* 0x040000c9ccc87389 */ /* 0x00006400000c00ce */
[----:B01----:R-:W-:Y:S05]  /*c380*/  ENDCOLLECTIVE ;  /* 0x000000000000791b */ /* 0x003fea0003800000 */
.L_x_4001:
        /* <DEDUP_REMOVED lines=13> */
.L_x_4002:
[----:B------:R-:W-:Y:S02]  /*c460*/  MOV R204, R195 ;  /* 0x000000c300cc7202 */ /* 0x000fe40000000f00 */
[----:B------:R-:W-:-:S07]  /*c470*/  MOV R72, R200 ;  /* 0x000000c800487202 */ /* 0x000fce0000000f00 */
[----:B------:R-:W-:Y:S05]  /*c480*/  WARPSYNC.COLLECTIVE R75, `(.L_x_4003) ;  /* 0x000000004b087348 */ /* 0x000fea0003c00000 */
[----:B------:R0:W1:Y:S02]  /*c490*/  SHFL.UP P6, R200, R204, R201, R206 ;  /* 0x040000c9ccc87389 */ /* 0x00006400000c00ce */
[----:B01----:R-:W-:Y:S05]  /*c4a0*/  ENDCOLLECTIVE ;  /* 0x000000000000791b */ /* 0x003fea0003800000 */
.L_x_4003:
[----:B------:R-:W-:Y:S02]  /*c4b0*/  MOV R204, R196 ;  /* 0x000000c400cc7202 */ /* 0x000fe40000000f00 */
[----:B------:R-:W-:-:S07]  /*c4c0*/  MOV R74, R200 ;  /* 0x000000c8004a7202 */ /* 0x000fce0000000f00 */
[----:B------:R-:W-:Y:S05]  /*c4d0*/  WARPSYNC.COLLECTIVE R75, `(.L_x_4004) ;  /* 0x000000004b087348 */ /* 0x000fea0003c00000 */
[----:B------:R0:W1:Y:S02]  /*c4e0*/  SHFL.UP P6, R200, R204, R201, R206 ;  /* 0x040000c9ccc87389 */ /* 0x00006400000c00ce */
[----:B01----:R-:W-:Y:S05]  /*c4f0*/  ENDCOLLECTIVE ;  /* 0x000000000000791b */ /* 0x003fea0003800000 */
.L_x_4004:
[-C--:B------:R-:W-:Y:S01]  /*c500*/  FMUL.FTZ R73, R195, R74.reuse ;  /* 0x0000004ac3497220 */ /* 0x080fe20000410000 */
[----:B------:R-:W-:Y:S01]  /*c510*/  FMUL.FTZ R74, R83, R74 ;  /* 0x0000004a534a7220 */ /* 0x000fe20000410000 */
[----:B------:R-:W-:Y:S02]  /*c520*/  MOV R204, R197 ;  /* 0x000000c500cc7202 */ /* 0x000fe40000000f00 */
[----:B------:R-:W-:-:S07]  /*c530*/  MOV R198, R200 ;  /* 0x000000c800c67202 */ /* 0x000fce0000000f00 */
[----:B------:R-:W-:Y:S05]  /*c540*/  WARPSYNC.COLLECTIVE R75, `(.L_x_4005) ;  /* 0x000000004b087348 */ /* 0x000fea0003c00000 */
[----:B------:R0:W1:Y:S02]  /*c550*/  SHFL.UP P6, R200, R204, R201, R206 ;  /* 0x040000c9ccc87389 */ /* 0x00006400000c00ce */
[----:B01----:R-:W-:Y:S05]  /*c560*/  ENDCOLLECTIVE ;  /* 0x000000000000791b */ /* 0x003fea0003800000 */
.L_x_4005:
        /* <DEDUP_REMOVED lines=13> */
.L_x_4006:
[----:B------:R-:W-:Y:S02]  /*c640*/  MOV R204, R195 ;  /* 0x000000c300cc7202 */ /* 0x000fe40000000f00 */
[----:B------:R-:W-:-:S07]  /*c650*/  MOV R72, R200 ;  /* 0x000000c800487202 */ /* 0x000fce0000000f00 */
[----:B------:R-:W-:Y:S05]  /*c660*/  WARPSYNC.COLLECTIVE R75, `(.L_x_4007) ;  /* 0x000000004b087348 */ /* 0x000fea0003c00000 */
[----:B------:R0:W1:Y:S02]  /*c670*/  SHFL.UP P6, R200, R204, R201, R206 ;  /* 0x040000c9ccc87389 */ /* 0x00006400000c00ce */
[----:B01----:R-:W-:Y:S05]  /*c680*/  ENDCOLLECTIVE ;  /* 0x000000000000791b */ /* 0x003fea0003800000 */
.L_x_4007:
[----:B------:R-:W-:Y:S02]  /*c690*/  MOV R204, R196 ;  /* 0x000000c400cc7202 */ /* 0x000fe40000000f00 */
[----:B------:R-:W-:-:S07]  /*c6a0*/  MOV R74, R200 ;  /* 0x000000c8004a7202 */ /* 0x000fce0000000f00 */
[----:B------:R-:W-:Y:S05]  /*c6b0*/  WARPSYNC.COLLECTIVE R75, `(.L_x_4008) ;  /* 0x000000004b087348 */ /* 0x000fea0003c00000 */
[----:B------:R0:W1:Y:S02]  /*c6c0*/  SHFL.UP P6, R200, R204, R201, R206 ;  /* 0x040000c9ccc87389 */ /* 0x00006400000c00ce */
[----:B01----:R-:W-:Y:S05]  /*c6d0*/  ENDCOLLECTIVE ;  /* 0x000000000000791b */ /* 0x003fea0003800000 */
.L_x_4008:
[----:B------:R-:W-:Y:S02]  /*c6e0*/  MOV R204, R197 ;  /* 0x000000c500cc7202 */ /* 0x000fe40000000f00 */
[----:B------:R-:W-:-:S07]  /*c6f0*/  MOV R198, R200 ;  /* 0x000000c800c67202 */ /* 0x000fce0000000f00 */
[----:B------:R-:W-:Y:S05]  /*c700*/  WARPSYNC.COLLECTIVE R75, `(.L_x_4009) ;  /* 0x000000004b087348 */ /* 0x000fea0003c00000 */
[----:B------:R0:W1:Y:S02]  /*c710*/  SHFL.UP P6, R200, R204, R201, R206 ;  /* 0x040000c9ccc87389 */ /* 0x00006400000c00ce */
[----:B01----:R-:W-:Y:S05]  /*c720*/  ENDCOLLECTIVE ;  /* 0x000000000000791b */ /* 0x003fea0003800000 */
.L_x_4009:
[----:B------:R-:W-:Y:S05]  /*c730*/  BRA `(.L_x_4010) ;  /* 0xffffff84001c7947 */ /* 0x000fea000383ffff */
.L_x_3889:
        /* <DEDUP_REMOVED lines=8> */
.L_x_4012:
[----:B------:R-:W-:Y:S05]  /*c7c0*/  BSYNC B0 ;  /* 0x0000000000007941 */ /* 0x000fea0003800000 */
.L_x_4011:
[----:B------:R-:W-:Y:S05]  /*c7d0*/  BRA `(.L_x_4013) ;  /* 0xffffff8400287947 */ /* 0x000fea000383ffff */
.L_x_3890:
        /* <DEDUP_REMOVED lines=8> */
.L_x_4015:
[----:B------:R-:W-:Y:S05]  /*c860*/  BSYNC B0 ;  /* 0x0000000000007941 */ /* 0x000fea0003800000 */
.L_x_4014:
[----:B------:R-:W-:Y:S05]  /*c870*/  BRA `(.L_x_4016) ;  /* 0xffffff8400087947 */ /* 0x000fea000383ffff */
.L_x_3891:
        /* <DEDUP_REMOVED lines=8> */
.L_x_4018:
[----:B------:R-:W-:Y:S05]  /*c900*/  BSYNC B0 ;  /* 0x0000000000007941 */ /* 0x000fea0003800000 */
.L_x_4017:
[----:B------:R-:W-:Y:S05]  /*c910*/  BRA `(.L_x_4019) ;  /* 0xffffff8000e87947 */ /* 0x000fea000383ffff */
.L_x_3892:
        /* <DEDUP_REMOVED lines=8> */
.L_x_4021:
[----:B------:R-:W-:Y:S05]  /*c9a0*/  BSYNC B0 ;  /* 0x0000000000007941 */ /* 0x000fea0003800000 */
.L_x_4020:
[----:B------:R-:W-:Y:S05]  /*c9b0*/  BRA `(.L_x_4022) ;  /* 0xffffff8000c87947 */ /* 0x000fea000383ffff */
.L_x_3893:
        /* <DEDUP_REMOVED lines=8> */
.L_x_4024:
[----:B------:R-:W-:Y:S05]  /*ca40*/  BSYNC B0 ;  /* 0x0000000000007941 */ /* 0x000fea0003800000 */
.L_x_4023:
        /* <DEDUP_REMOVED lines=10> */
.L_x_4025:
[----:B------:R-:W-:Y:S02]  /*caf0*/  MOV R72, 0x1f ;  /* 0x0000001f00487802 */ /* 0x000fe40000000f00 */
[----:B------:R-:W-:Y:S02]  /*cb00*/  MOV R204, R196 ;  /* 0x000000c400cc7202 */ /* 0x000fe40000000f00 */
[----:B------:R-:W-:-:S07]  /*cb10*/  MOV R195, R200 ;  /* 0x000000c800c37202 */ /* 0x000fce0000000f00 */
[----:B------:R-:W-:Y:S05]  /*cb20*/  WARPSYNC.COLLECTIVE R75, `(.L_x_4026) ;  /* 0x000000004b087348 */ /* 0x000fea0003c00000 */
[----:B------:R0:W1:Y:S02]  /*cb30*/  SHFL.UP P6, R200, R204, R201, R206 ;  /* 0x040000c9ccc87389 */ /* 0x00006400000c00ce */
[----:B01----:R-:W-:Y:S05]  /*cb40*/  ENDCOLLECTIVE ;  /* 0x000000000000791b */ /* 0x003fea0003800000 */
.L_x_4026:
[----:B------:R-:W-:Y:S02]  /*cb50*/  MOV R204, R197 ;  /* 0x000000c500cc7202 */ /* 0x000fe40000000f00 */
[----:B------:R-:W-:-:S07]  /*cb60*/  MOV R196, R200 ;  /* 0x000000c800c47202 */ /* 0x000fce0000000f00 */
[----:B------:R-:W-:Y:S05]  /*cb70*/  WARPSYNC.COLLECTIVE R75, `(.L_x_4027) ;  /* 0x000000004b087348 */ /* 0x000fea0003c00000 */
[----:B------:R0:W1:Y:S02]  /*cb80*/  SHFL.UP P6, R200, R204, R201, R206 ;  /* 0x040000c9ccc87389 */ /* 0x00006400000c00ce */
[----:B01----:R-:W-:Y:S05]  /*cb90*/  ENDCOLLECTIVE ;  /* 0x000000000000791b */ /* 0x003fea0003800000 */
.L_x_4027:
[----:B------:R-:W-:Y:S05]  /*cba0*/  WARPSYNC.COLLECTIVE R75, `(.L_x_4028) ;  /* 0x000000004b087348 */ /* 0x000fea0003c00000 */
[----:B------:R0:W1:Y:S02]  /*cbb0*/  SHFL.IDX P2, R239, R74, R73, R72 ;  /* 0x000000494aef7389 */ /* 0x0000640000040048 */
[----:B01----:R-:W-:Y:S05]  /*cbc0*/  ENDCOLLECTIVE ;  /* 0x000000000000791b */ /* 0x003fea0003800000 */
.L_x_4028:
[----:B------:R-:W-:Y:S02]  /*cbd0*/  MOV R74, R77 ;  /* 0x0000004d004a7202 */ /* 0x000fe40000000f00 */
[----:B------:R-:W-:Y:S02]  /*cbe0*/  MOV R197, R200 ;  /* 0x000000c800c57202 */ /* 0x000fe40000000f00 */
[----:B------:R-:W-:-:S07]  /*cbf0*/  MOV R76, R239 ;  /* 0x000000ef004c7202 */ /* 0x000fce0000000f00 */
[----:B------:R-:W-:Y:S05]  /*cc00*/  WARPSYNC.COLLECTIVE R75, `(.L_x_4029) ;  /* 0x000000004b087348 */ /* 0x000fea0003c00000 */
[----:B------:R0:W1:Y:S02]  /*cc10*/  SHFL.IDX P2, R239, R74, R73, R72 ;  /* 0x000000494aef7389 */ /* 0x0000640000040048 */
[----:B01----:R-:W-:Y:S05]  /*cc20*/  ENDCOLLECTIVE ;  /* 0x000000000000791b */ /* 0x003fea0003800000 */
.L_x_4029:
[----:B------:R-:W-:Y:S02]  /*cc30*/  MOV R74, R78 ;  /* 0x0000004e004a7202 */ /* 0x000fe40000000f00 */
[----:B------:R-:W-:-:S07]  /*cc40*/  MOV R198, R239 ;  /* 0x000000ef00c67202 */ /* 0x000fce0000000f00 */
[----:B------:R-:W-:Y:S05]  /*cc50*/  WARPSYNC.COLLECTIVE R75, `(.L_x_4030) ;  /* 0x000000004b087348 */ /* 0x000fea0003c00000 */
[----:B------:R0:W1:Y:S02]  /*cc60*/  SHFL.IDX P2, R239, R74, R73, R72 ;  /* 0x000000494aef7389 */ /* 0x0000640000040048 */
[----:B01----:R-:W-:Y:S05]  /*cc70*/  ENDCOLLECTIVE ;  /* 0x000000000000791b */ /* 0x003fea0003800000 */
.L_x_4030:
[----:B------:R-:W-:Y:S02]  /*cc80*/  MOV R74, R79 ;  /* 0x0000004f004a7202 */ /* 0x000fe40000000f00 */
[----:B------:R-:W-:-:S07]  /*cc90*/  MOV R78, R239 ;  /* 0x000000ef004e7202 */ /* 0x000fce0000000f00 */
[----:B------:R-:W-:Y:S05]  /*cca0*/  WARPSYNC.COLLECTIVE R75, `(.L_x_4031) ;  /* 0x000000004b087348 */ /* 0x000fea0003c00000 */
[----:B------:R0:W1:Y:S02]  /*ccb0*/  SHFL.IDX P2, R239, R74, R73, R72 ;  /* 0x000000494aef7389 */ /* 0x0000640000040048 */
[----:B01----:R-:W-:Y:S05]  /*ccc0*/  ENDCOLLECTIVE ;  /* 0x000000000000791b */ /* 0x003fea0003800000 */
.L_x_4031:
[----:B------:R-:W-:Y:S01]  /*ccd0*/  MOV R79, R239 ;  /* 0x000000ef004f7202 */ /* 0x000fe20000000f00 */
[----:B------:R-:W-:Y:S06]  /*cce0*/  BRA `(.L_x_4032) ;  /* 0xffffff8000247947 */ /* 0x000fec000383ffff */
.L_x_3896:
        /* <DEDUP_REMOVED lines=9> */
.L_x_4033:
[----:B------:R-:W-:Y:S02]  /*cd80*/  MOV R246, R77 ;  /* 0x0000004d00f67202 */ /* 0x000fe40000000f00 */
[----:B------:R-:W-:-:S07]  /*cd90*/  MOV R72, R239 ;  /* 0x000000ef00487202 */ /* 0x000fce0000000f00 */
[----:B------:R-:W-:Y:S05]  /*cda0*/  WARPSYNC.COLLECTIVE R75, `(.L_x_4034) ;  /* 0x000000004b087348 */ /* 0x000fea0003c00000 */
[----:B------:R0:W1:Y:S02]  /*cdb0*/  SHFL.DOWN P0, R239, R246, R243, R244 ;  /* 0x080000f3f6ef7389 */ /* 0x00006400000000f4 */
[----:B01----:R-:W-:Y:S05]  /*cdc0*/  ENDCOLLECTIVE ;  /* 0x000000000000791b */ /* 0x003fea0003800000 */
.L_x_4034:
[----:B------:R-:W-:Y:S02]  /*cdd0*/  MOV R246, R74 ;  /* 0x0000004a00f67202 */ /* 0x000fe40000000f00 */
[----:B------:R-:W-:-:S07]  /*cde0*/  MOV R73, R239 ;  /* 0x000000ef00497202 */ /* 0x000fce0000000f00 */
[----:B------:R-:W-:Y:S05]  /*cdf0*/  WARPSYNC.COLLECTIVE R75, `(.L_x_4035) ;  /* 0x000000004b087348 */ /* 0x000fea0003c00000 */
[----:B------:R0:W1:Y:S02]  /*ce00*/  SHFL.DOWN P0, R239, R246, R243, R244 ;  /* 0x080000f3f6ef7389 */ /* 0x00006400000000f4 */
[----:B01----:R-:W-:Y:S05]  /*ce10*/  ENDCOLLECTIVE ;  /* 0x000000000000791b */ /* 0x003fea0003800000 */
.L_x_4035:
[----:B------:R-:W-:Y:S02]  /*ce20*/  MOV R246, R79 ;  /* 0x0000004f00f67202 */ /* 0x000fe40000000f00 */
[----:B------:R-:W-:-:S07]  /*ce30*/  MOV R236, R239 ;  /* 0x000000ef00ec7202 */ /* 0x000fce0000000f00 */
[----:B------:R-:W-:Y:S05]  /*ce40*/  WARPSYNC.COLLECTIVE R75, `(.L_x_4036) ;  /* 0x000000004b087348 */ /* 0x000fea0003c00000 */
[----:B------:R0:W1:Y:S02]  /*ce50*/  SHFL.DOWN P0, R239, R246, R243, R244 ;  /* 0x080000f3f6ef7389 */ /* 0x00006400000000f4 */
[----:B01----:R-:W-:Y:S05]  /*ce60*/  ENDCOLLECTIVE ;  /* 0x000000000000791b */ /* 0x003fea0003800000 */
.L_x_4036:
[----:B------:R-:W-:Y:S05]  /*ce70*/  BRA `(.L_x_4037) ;  /* 0xffffff9400c47947 */ /* 0x000fea000383ffff */
.L_x_3899:
        /* <DEDUP_REMOVED lines=8> */
.L_x_4039:
[----:B------:R-:W-:Y:S05]  /*cf00*/  BSYNC B1 ;  /* 0x0000000000017941 */ /* 0x000fea0003800000 */
.L_x_4038:
        /* <DEDUP_REMOVED lines=8> */
.L_x_4040:
[----:B------:R-:W-:Y:S02]  /*cf90*/  MOV R246, R78 ;  /* 0x0000004e00f67202 */ /* 0x000fe40000000f00 */
[----:B------:R-:W-:-:S07]  /*cfa0*/  MOV R73, R239 ;  /* 0x000000ef00497202 */ /* 0x000fce0000000f00 */
[----:B------:R-:W-:Y:S05]  /*cfb0*/  WARPSYNC.COLLECTIVE R75, `(.L_x_4041) ;  /* 0x000000004b087348 */ /* 0x000fea0003c00000 */
[----:B------:R0:W1:Y:S02]  /*cfc0*/  SHFL.DOWN P0, R239, R246, R243, R244 ;  /* 0x080000f3f6ef7389 */ /* 0x00006400000000f4 */
[----:B01----:R-:W-:Y:S05]  /*cfd0*/  ENDCOLLECTIVE ;  /* 0x000000000000791b */ /* 0x003fea0003800000 */
.L_x_4041:
[----:B------:R-:W-:Y:S02]  /*cfe0*/  MOV R246, R79 ;  /* 0x0000004f00f67202 */ /* 0x000fe40000000f00 */
[----:B------:R-:W-:-:S07]  /*cff0*/  MOV R74, R239 ;  /* 0x000000ef004a7202 */ /* 0x000fce0000000f00 */
[----:B------:R-:W-:Y:S05]  /*d000*/  WARPSYNC.COLLECTIVE R75, `(.L_x_4042) ;  /* 0x000000004b087348 */ /* 0x000fea0003c00000 */
[----:B------:R0:W1:Y:S02]  /*d010*/  SHFL.DOWN P0, R239, R246, R243, R244 ;  /* 0x080000f3f6ef7389 */ /* 0x00006400000000f4 */
[----:B01----:R-:W-:Y:S05]  /*d020*/  ENDCOLLECTIVE ;  /* 0x000000000000791b */ /* 0x003fea0003800000 */
.L_x_4042:
[----:B------:R-:W-:Y:S05]  /*d030*/  BRA `(.L_x_4043) ;  /* 0xffffff9400a47947 */ /* 0x000fea000383ffff */
.L_x_3902:
        /* <DEDUP_REMOVED lines=8> */
.L_x_4045:
[----:B------:R-:W-:Y:S05]  /*d0c0*/  BSYNC B1 ;  /* 0x0000000000017941 */ /* 0x000fea0003800000 */
.L_x_4044:
        /* <DEDUP_REMOVED lines=8> */
.L_x_4046:
[----:B------:R-:W-:Y:S02]  /*d150*/  MOV R246, R78 ;  /* 0x0000004e00f67202 */ /* 0x000fe40000000f00 */
[----:B------:R-:W-:-:S07]  /*d160*/  MOV R73, R239 ;  /* 0x000000ef00497202 */ /* 0x000fce0000000f00 */
[----:B------:R-:W-:Y:S05]  /*d170*/  WARPSYNC.COLLECTIVE R75, `(.L_x_4047) ;  /* 0x000000004b087348 */ /* 0x000fea0003c00000 */
[----:B------:R0:W1:Y:S02]  /*d180*/  SHFL.DOWN P0, R239, R246, R243, R244 ;  /* 0x080000f3f6ef7389 */ /* 0x00006400000000f4 */
[----:B01----:R-:W-:Y:S05]  /*d190*/  ENDCOLLECTIVE ;  /* 0x000000000000791b */ /* 0x003fea0003800000 */
.L_x_4047:
[----:B------:R-:W-:Y:S02]  /*d1a0*/  MOV R246, R79 ;  /* 0x0000004f00f67202 */ /* 0x000fe40000000f00 */
[----:B------:R-:W-:-:S07]  /*d1b0*/  MOV R74, R239 ;  /* 0x000000ef004a7202 */ /* 0x000fce0000000f00 */
[----:B------:R-:W-:Y:S05]  /*d1c0*/  WARPSYNC.COLLECTIVE R75, `(.L_x_4048) ;  /* 0x000000004b087348 */ /* 0x000fea0003c00000 */
[----:B------:R0:W1:Y:S02]  /*d1d0*/  SHFL.DOWN P0, R239, R246, R243, R244 ;  /* 0x080000f3f6ef7389 */ /* 0x00006400000000f4 */
[----:B01----:R-:W-:Y:S05]  /*d1e0*/  ENDCOLLECTIVE ;  /* 0x000000000000791b */ /* 0x003fea0003800000 */
.L_x_4048:
[----:B------:R-:W-:Y:S05]  /*d1f0*/  BRA `(.L_x_4049) ;  /* 0xffffff9400847947 */ /* 0x000fea000383ffff */
.L_x_3905:
        /* <DEDUP_REMOVED lines=8> */
.L_x_4051:
[----:B------:R-:W-:Y:S05]  /*d280*/  BSYNC B1 ;  /* 0x0000000000017941 */ /* 0x000fea0003800000 */
.L_x_4050:
        /* <DEDUP_REMOVED lines=8> */
.L_x_4052:
[----:B------:R-:W-:Y:S02]  /*d310*/  MOV R246, R78 ;  /* 0x0000004e00f67202 */ /* 0x000fe40000000f00 */
[----:B------:R-:W-:-:S07]  /*d320*/  MOV R73, R239 ;  /* 0x000000ef00497202 */ /* 0x000fce0000000f00 */
[----:B------:R-:W-:Y:S05]  /*d330*/  WARPSYNC.COLLECTIVE R75, `(.L_x_4053) ;  /* 0x000000004b087348 */ /* 0x000fea0003c00000 */
[----:B------:R0:W1:Y:S02]  /*d340*/  SHFL.DOWN P0, R239, R246, R243, R244 ;  /* 0x080000f3f6ef7389 */ /* 0x00006400000000f4 */
[----:B01----:R-:W-:Y:S05]  /*d350*/  ENDCOLLECTIVE ;  /* 0x000000000000791b */ /* 0x003fea0003800000 */
.L_x_4053:
[----:B------:R-:W-:Y:S02]  /*d360*/  MOV R246, R79 ;  /* 0x0000004f00f67202 */ /* 0x000fe40000000f00 */
[----:B------:R-:W-:-:S07]  /*d370*/  MOV R74, R239 ;  /* 0x000000ef004a7202 */ /* 0x000fce0000000f00 */
[----:B------:R-:W-:Y:S05]  /*d380*/  WARPSYNC.COLLECTIVE R75, `(.L_x_4054) ;  /* 0x000000004b087348 */ /* 0x000fea0003c00000 */
[----:B------:R0:W1:Y:S02]  /*d390*/  SHFL.DOWN P0, R239, R246, R243, R244 ;  /* 0x080000f3f6ef7389 */ /* 0x00006400000000f4 */
[----:B01----:R-:W-:Y:S05]  /*d3a0*/  ENDCOLLECTIVE ;  /* 0x000000000000791b */ /* 0x003fea0003800000 */
.L_x_4054:
[----:B------:R-:W-:Y:S05]  /*d3b0*/  BRA `(.L_x_4055) ;  /* 0xffffff9400647947 */ /* 0x000fea000383ffff */
.L_x_3908:
        /* <DEDUP_REMOVED lines=8> */
.L_x_4057:
[----:B------:R-:W-:Y:S05]  /*d440*/  BSYNC B1 ;  /* 0x0000000000017941 */ /* 0x000fea0003800000 */
.L_x_4056:
        /* <DEDUP_REMOVED lines=8> */
.L_x_4058:
[----:B------:R-:W-:Y:S02]  /*d4d0*/  MOV R246, R78 ;  /* 0x0000004e00f67202 */ /* 0x000fe40000000f00 */
[----:B------:R-:W-:-:S07]  /*d4e0*/  MOV R73, R239 ;  /* 0x000000ef00497202 */ /* 0x000fce0000000f00 */
[----:B------:R-:W-:Y:S05]  /*d4f0*/  WARPSYNC.COLLECTIVE R75, `(.L_x_4059) ;  /* 0x000000004b087348 */ /* 0x000fea0003c00000 */
[----:B------:R0:W1:Y:S02]  /*d500*/  SHFL.DOWN P0, R239, R246, R243, R244 ;  /* 0x080000f3f6ef7389 */ /* 0x00006400000000f4 */
[----:B01----:R-:W-:Y:S05]  /*d510*/  ENDCOLLECTIVE ;  /* 0x000000000000791b */ /* 0x003fea0003800000 */
.L_x_4059:
[----:B------:R-:W-:Y:S02]  /*d520*/  MOV R246, R79 ;  /* 0x0000004f00f67202 */ /* 0x000fe40000000f00 */
[----:B------:R-:W-:-:S07]  /*d530*/  MOV R74, R239 ;  /* 0x000000ef004a7202 */ /* 0x000fce0000000f00 */
[----:B------:R-:W-:Y:S05]  /*d540*/  WARPSYNC.COLLECTIVE R75, `(.L_x_4060) ;  /* 0x000000004b087348 */ /* 0x000fea0003c00000 */
[----:B------:R0:W1:Y:S02]  /*d550*/  SHFL.DOWN P0, R239, R246, R243, R244 ;  /* 0x080000f3f6ef7389 */ /* 0x00006400000000f4 */
[----:B01----:R-:W-:Y:S05]  /*d560*/  ENDCOLLECTIVE ;  /* 0x000000000000791b */ /* 0x003fea0003800000 */
.L_x_4060:
[----:B------:R-:W-:Y:S05]  /*d570*/  BRA `(.L_x_4061) ;  /* 0xffffff9400447947 */ /* 0x000fea000383ffff */
.L_x_3911:
[----:B--2---:R-:W-:Y:S01]  /*d580*/  HFMA2 R73, -RZ, RZ, 0, 0 ;  /* 0x00000000ff497431 */ /* 0x004fe200000001ff */
[----:B------:R-:W-:Y:S01]  /*d590*/  BSSY B1, `(.L_x_4062) ;  /* 0x0000007000017945 */ /* 0x000fe20003800000 */
[----:B-1----:R-:W-:Y:S02]  /*d5a0*/  MOV R74, R76 ;  /* 0x0000004c004a7202 */ /* 0x002fe40000000f00 */
[----:B------:R-:W-:Y:S02]  /*d5b0*/  MOV R72, 0x1f ;  /* 0x0000001f00487802 */ /* 0x000fe40000000f00 */
[----:B------:R-:W-:-:S07]  /*d5c0*/  MOV R75, 0xffffffff ;  /* 0xffffffff004b7802 */ /* 0x000fce0000000f00 */
[----:B0--34-:R-:W-:Y:S05]  /*d5d0*/  WARPSYNC.COLLECTIVE R75, `(.L_x_4063) ;  /* 0x000000004b087348 */ /* 0x019fea0003c00000 */
[----:B0-----:R0:W1:Y:S02]  /*d5e0*/  SHFL.IDX P2, R239, R74, R73, R72 ;  /* 0x000000494aef7389 */ /* 0x0010640000040048 */
[----:B01-34-:R-:W-:Y:S05]  /*d5f0*/  ENDCOLLECTIVE ;  /* 0x000000000000791b */ /* 0x01bfea0003800000 */
.L_x_4063:
[----:B------:R-:W-:Y:S05]  /*d600*/  BSYNC B1 ;  /* 0x0000000000017941 */ /* 0x000fea0003800000 */
.L_x_4062:
        /* <DEDUP_REMOVED lines=10> */
.L_x_4064:
[----:B------:R-:W-:Y:S02]  /*d6b0*/  MOV R74, R78 ;  /* 0x0000004e004a7202 */ /* 0x000fe40000000f00 */
[----:B------:R-:W-:-:S07]  /*d6c0*/  MOV R236, R239 ;  /* 0x000000ef00ec7202 */ /* 0x000fce0000000f00 */
[----:B------:R-:W-:Y:S05]  /*d6d0*/  WARPSYNC.COLLECTIVE R75, `(.L_x_4065) ;  /* 0x000000004b087348 */ /* 0x000fea0003c00000 */
[----:B------:R0:W1:Y:S02]  /*d6e0*/  SHFL.IDX P2, R239, R74, R73, R72 ;  /* 0x000000494aef7389 */ /* 0x0000640000040048 */
[----:B01----:R-:W-:Y:S05]  /*d6f0*/  ENDCOLLECTIVE ;  /* 0x000000000000791b */ /* 0x003fea0003800000 */
.L_x_4065:
[-C--:B------:R-:W-:Y:S01]  /*d700*/  FMUL.FTZ R237, R83, R236.reuse ;  /* 0x000000ec53ed7220 */ /* 0x080fe20000410000 */
[-C--:B------:R-:W-:Y:S01]  /*d710*/  FMUL.FTZ R240, R80, R236.reuse ;  /* 0x000000ec50f07220 */ /* 0x080fe20000410000 */
[CC--:B------:R-:W-:Y:S02]  /*d720*/  FMUL.FTZ R242, R82.reuse, R236.reuse ;  /* 0x000000ec52f27220 */ /* 0x0c0fe40000410000 */
[-C--:B------:R-:W-:Y:S01]  /*d730*/  FFMA.FTZ R238, R82, R235.reuse, -R237 ;  /* 0x000000eb52ee7223 */ /* 0x080fe200000108ed */
[C---:B------:R-:W-:Y:S01]  /*d740*/  FMUL.FTZ R237, R81.reuse, R236 ;  /* 0x000000ec51ed7220 */ /* 0x040fe20000410000 */
[----:B------:R-:W-:-:S03]  /*d750*/  FFMA.FTZ R236, R81, R235, R240 ;  /* 0x000000eb51ec7223 */ /* 0x000fc600000100f0 */
[-C--:B------:R-:W-:Y:S01]  /*d760*/  FFMA.FTZ R237, R80, R235.reuse, -R237 ;  /* 0x000000eb50ed7223 */ /* 0x080fe200000108ed */
[----:B------:R-:W-:Y:S01]  /*d770*/  FFMA.FTZ R235, R83, R235, R242 ;  /* 0x000000eb53eb7223 */ /* 0x000fe200000100f2 */
[----:B------:R-:W-:Y:S01]  /*d780*/  MOV R74, R79 ;  /* 0x0000004f004a7202 */ /* 0x000fe20000000f00 */
[----:B------:R-:W-:-:S07]  /*d790*/  FADD.FTZ R238, R239, R238 ;  /* 0x000000eeefee7221 */ /* 0x000fce0000010000 */
[----:B------:R-:W-:Y:S05]  /*d7a0*/  WARPSYNC.COLLECTIVE R75, `(.L_x_4066) ;  /* 0x000000004b087348 */ /* 0x000fea0003c00000 */
[----:B------:R0:W1:Y:S02]  /*d7b0*/  SHFL.IDX P2, R239, R74, R73, R72 ;  /* 0x000000494aef7389 */ /* 0x0000640000040048 */
[----:B01----:R-:W-:Y:S05]  /*d7c0*/  ENDCOLLECTIVE ;  /* 0x000000000000791b */ /* 0x003fea0003800000 */
.L_x_4066:
[----:B------:R-:W-:Y:S02]  /*d7d0*/  MOV R74, R80 ;  /* 0x00000050004a7202 */ /* 0x000fe40000000f00 */
[----:B------:R-:W-:-:S05]  /*d7e0*/  MOV R246, R239 ;  /* 0x000000ef00f67202 */ /* 0x000fca0000000f00 */
[----:B------:R-:W-:Y:S01]  /*d7f0*/  FADD.FTZ R235, R246, R235 ;  /* 0x000000ebf6eb7221 */ /* 0x000fe20000010000 */
[----:B------:R-:W-:-:S07]  /*d800*/  MOV R246, R76 ;  /* 0x0000004c00f67202 */ /* 0x000fce0000000f00 */
[----:B------:R-:W-:Y:S05]  /*d810*/  WARPSYNC.COLLECTIVE R75, `(.L_x_4067) ;  /* 0x000000004b087348 */ /* 0x000fea0003c00000 */
[----:B------:R0:W1:Y:S02]  /*d820*/  SHFL.DOWN P0, R239, R246, R243, R244 ;  /* 0x080000f3f6ef7389 */ /* 0x00006400000000f4 */
[----:B01----:R-:W-:Y:S05]  /*d830*/  ENDCOLLECTIVE ;  /* 0x000000000000791b */ /* 0x003fea0003800000 */
.L_x_4067:
[----:B------:R-:W-:Y:S02]  /*d840*/  MOV R246, R77 ;  /* 0x0000004d00f67202 */ /* 0x000fe40000000f00 */
[----:B------:R-:W-:-:S07]  /*d850*/  MOV R240, R239 ;  /* 0x000000ef00f07202 */ /* 0x000fce0000000f00 */
[----:B------:R-:W-:Y:S05]  /*d860*/  WARPSYNC.COLLECTIVE R75, `(.L_x_4068) ;  /* 0x000000004b087348 */ /* 0x000fea0003c00000 */
[----:B------:R0:W1:Y:S02]  /*d870*/  SHFL.DOWN P0, R239, R246, R243, R244 ;  /* 0x080000f3f6ef7389 */ /* 0x00006400000000f4 */
[----:B01----:R-:W-:Y:S05]  /*d880*/  ENDCOLLECTIVE ;  /* 0x000000000000791b */ /* 0x003fea0003800000 */
.L_x_4068:
[----:B------:R-:W-:Y:S02]  /*d890*/  MOV R246, R78 ;  /* 0x0000004e00f67202 */ /* 0x000fe40000000f00 */
[----:B------:R-:W-:-:S07]  /*d8a0*/  MOV R241, R239 ;  /* 0x000000ef00f17202 */ /* 0x000fce0000000f00 */
[----:B------:R-:W-:Y:S05]  /*d8b0*/  WARPSYNC.COLLECTIVE R75, `(.L_x_4069) ;  /* 0x000000004b087348 */ /* 0x000fea0003c00000 */
[----:B------:R0:W1:Y:S02]  /*d8c0*/  SHFL.DOWN P0, R239, R246, R243, R244 ;  /* 0x080000f3f6ef7389 */ /* 0x00006400000000f4 */
[----:B01----:R-:W-:Y:S05]  /*d8d0*/  ENDCOLLECTIVE ;  /* 0x000000000000791b */ /* 0x003fea0003800000 */
.L_x_4069:
[----:B------:R-:W-:Y:S02]  /*d8e0*/  MOV R246, R79 ;  /* 0x0000004f00f67202 */ /* 0x000fe40000000f00 */
[----:B------:R-:W-:-:S07]  /*d8f0*/  MOV R242, R239 ;  /* 0x000000ef00f27202 */ /* 0x000fce0000000f00 */
[----:B------:R-:W-:Y:S05]  /*d900*/  WARPSYNC.COLLECTIVE R75, `(.L_x_4070) ;  /* 0x000000004b087348 */ /* 0x000fea0003c00000 */
[----:B------:R0:W1:Y:S02]  /*d910*/  SHFL.DOWN P0, R239, R246, R243, R244 ;  /* 0x080000f3f6ef7389 */ /* 0x00006400000000f4 */
[----:B01----:R-:W-:Y:S05]  /*d920*/  ENDCOLLECTIVE ;  /* 0x000000000000791b */ /* 0x003fea0003800000 */
.L_x_4070:
[----:B------:R-:W-:-:S07]  /*d930*/  MOV R247, R239 ;  /* 0x000000ef00f77202 */ /* 0x000fce0000000f00 */
[----:B------:R-:W-:Y:S05]  /*d940*/  WARPSYNC.COLLECTIVE R75, `(.L_x_4071) ;  /* 0x000000004b087348 */ /* 0x000fea0003c00000 */
[----:B------:R0:W1:Y:S02]  /*d950*/  SHFL.IDX P2, R239, R74, R73, R72 ;  /* 0x000000494aef7389 */ /* 0x0000640000040048 */
[----:B01----:R-:W-:Y:S05]  /*d960*/  ENDCOLLECTIVE ;  /* 0x000000000000791b */ /* 0x003fea0003800000 */
.L_x_4071:
[----:B------:R-:W-:Y:S02]  /*d970*/  MOV R74, R81 ;  /* 0x00000051004a7202 */ /* 0x000fe40000000f00 */
[----:B------:R-:W-:-:S07]  /*d980*/  MOV R245, R239 ;  /* 0x000000ef00f57202 */ /* 0x000fce0000000f00 */
[----:B------:R-:W-:Y:S05]  /*d990*/  WARPSYNC.COLLECTIVE R75, `(.L_x_4072) ;  /* 0x000000004b087348 */ /* 0x000fea0003c00000 */
[----:B------:R0:W1:Y:S02]  /*d9a0*/  SHFL.IDX P2, R239, R74, R73, R72 ;  /* 0x000000494aef7389 */ /* 0x0000640000040048 */
[----:B01----:R-:W-:Y:S05]  /*d9b0*/  ENDCOLLECTIVE ;  /* 0x000000000000791b */ /* 0x003fea0003800000 */
.L_x_4072:
[----:B------:R-:W-:Y:S02]  /*d9c0*/  MOV R76, R245 ;  /* 0x000000f5004c7202 */ /* 0x000fe40000000f00 */
[----:B------:R-:W-:Y:S02]  /*d9d0*/  MOV R74, R82 ;  /* 0x00000052004a7202 */ /* 0x000fe40000000f00 */
[----:B------:R-:W-:-:S07]  /*d9e0*/  MOV R243, R239 ;  /* 0x000000ef00f37202 */ /* 0x000fce0000000f00 */
[----:B------:R-:W-:Y:S05]  /*d9f0*/  WARPSYNC.COLLECTIVE R75, `(.L_x_4073) ;  /* 0x000000004b087348 */ /* 0x000fea0003c00000 */
[----:B------:R0:W1:Y:S02]  /*da00*/  SHFL.IDX P2, R239, R74, R73, R72 ;  /* 0x000000494aef7389 */ /* 0x0000640000040048 */
[----:B01----:R-:W-:Y:S05]  /*da10*/  ENDCOLLECTIVE ;  /* 0x000000000000791b */ /* 0x003fea0003800000 */
.L_x_4073:
[----:B------:R-:W-:Y:S02]  /*da20*/  MOV R77, R243 ;  /* 0x000000f3004d7202 */ /* 0x000fe40000000f00 */
[----:B------:R-:W-:Y:S02]  /*da30*/  MOV R74, R83 ;  /* 0x00000053004a7202 */ /* 0x000fe40000000f00 */
[----:B------:R-:W-:-:S07]  /*da40*/  MOV R244, R239 ;  /* 0x000000ef00f47202 */ /* 0x000fce0000000f00 */
[----:B------:R-:W-:Y:S05]  /*da50*/  WARPSYNC.COLLECTIVE R75, `(.L_x_4074) ;  /* 0x000000004b087348 */ /* 0x000fea0003c00000 */
[----:B------:R0:W1:Y:S02]  /*da60*/  SHFL.IDX P2, R239, R74, R73, R72 ;  /* 0x000000494aef7389 */ /* 0x0000640000040048 */
[----:B01----:R-:W-:Y:S05]  /*da70*/  ENDCOLLECTIVE ;  /* 0x000000000000791b */ /* 0x003fea0003800000 */
.L_x_4074:
[----:B------:R-:W-:Y:S01]  /*da80*/  MOV R248, R239 ;  /* 0x000000ef00f87202 */ /* 0x000fe20000000f00 */
[----:B------:R-:W-:Y:S06]  /*da90*/  BRA `(.L_x_4075) ;  /* 0xffffff90009c7947 */ /* 0x000fec000383ffff */
.L_x_4076:
        /* <DEDUP_REMOVED lines=14> */
.L_x_18684:


//--------------------- .text._Z25selective_scan_bwd_kernelI32Selective_Scan_bwd_kernel_traitsILi128ELi16ELb1ELb0ELb1ELb1ELb0EN3c104HalfENS1_7complexIfEEEEv12SSMParamsBwd --------------------------
	.section	.text._Z25selective_scan_bwd_kernelI32Selective_Scan_bwd_kernel_traitsILi128ELi16ELb1ELb0ELb1ELb1ELb0EN3c104HalfENS1_7complexIfEEEEv12SSMParamsBwd,"ax",@progbits
	.align	128
        .global         _Z25selective_scan_bwd_kernelI32Selective_Scan_bwd_kernel_traitsILi128ELi16ELb1ELb0ELb1ELb1ELb0EN3c104HalfENS1_7complexIfEEEEv12SSMParamsBwd
        .type           _Z25selective_scan_bwd_kernelI32Selective_Scan_bwd_kernel_traitsILi128ELi16ELb1ELb0ELb1ELb1ELb0EN3c104HalfENS1_7complexIfEEEEv12SSMParamsBwd,@function
        .size           _Z25selective_scan_bwd_kernelI32Selective_Scan_bwd_kernel_traitsILi128ELi16ELb1ELb0ELb1ELb1ELb0EN3c104HalfENS1_7complexIfEEEEv12SSMParamsBwd,(.L_x_18685 - _Z25selective_scan_bwd_kernelI32Selective_Scan_bwd_kernel_traitsILi128ELi16ELb1ELb0ELb1ELb1ELb0EN3c104HalfENS1_7complexIfEEEEv12SSMParamsBwd)
        .other          _Z25selective_scan_bwd_kernelI32Selective_Scan_bwd_kernel_traitsILi128ELi16ELb1ELb0ELb1ELb1ELb0EN3c104HalfENS1_7complexIfEEEEv12SSMParamsBwd,@"STO_CUDA_ENTRY STV_DEFAULT"
_Z25selective_scan_bwd_kernelI32Selective_Scan_bwd_kernel_traitsILi128ELi16ELb1ELb0ELb1ELb1ELb0EN3c104HalfENS1_7complexIfEEEEv12SSMParamsBwd:
.text._Z25selective_scan_bwd_kernelI32Selective_Scan_bwd_kernel_traitsILi128ELi16ELb1ELb0ELb1ELb1ELb0EN3c104HalfENS1_7complexIfEEEEv12SSMParamsBwd:
        /* <DEDUP_REMOVED lines=24> */
[----:B------:R-:W-:Y:S01]  /*0180*/  MOV R5, UR7 ;  /* 0x0000000700057c02 */ /* 0x000fe20008000f00 */
[----:B------:R-:W1:Y:S03]  /*0190*/  LDCU.64 UR34, c[0x0][0x480] ;  /* 0x00009000ff2277ac */ /* 0x000e660008000a00 */
[----:B---3--:R3:W3:Y:S04]  /*01a0*/  @P0 LDG.E R3, desc[UR22][R2.64] ;  /* 0x0000001602030981 */ /* 0x0086e8000c1e1900 */
[----:B------:R-:W3:Y:S01]  /*01b0*/  @P1 LDG.E R4, desc[UR22][R4.64] ;  /* 0x0000001604041981 */ /* 0x000ee2000c1e1900 */
[----:B----4-:R-:W-:Y:S01]  /*01c0*/  MOV R0, UR28 ;  /* 0x0000001c00007c02 */ /* 0x010fe20008000f00 */
[----:B------:R-:W5:Y:S01]  /*01d0*/  S2UR UR6, SR_CTAID.X ;  /* 0x00000000000679c3 */ /* 0x000f620000002500 */
[----:B------:R-:W-:Y:S01]  /*01e0*/  HFMA2 R114, -RZ, RZ, 0, 0 ;  /* 0x00000000ff727431 */ /* 0x000fe200000001ff */
[----:B------:R-:W-:-:S02]  /*01f0*/  MOV R112, RZ ;  /* 0x000000ff00707202 */ /* 0x000fc40000000f00 */
        /* <DEDUP_REMOVED lines=11> */
[----:B------:R-:W-:Y:S02]  /*02b0*/  UIMAD.WIDE.U32 UR14, UR32, UR18, UR14 ;  /* 0x00000012200e72a5 */ /* 0x000fe4000f8e000e */
[----:B------:R-:W-:-:S03]  /*02c0*/  UIMAD UR7, UR32, UR39, UR21 ;  /* 0x00000027200772a4 */ /* 0x000fc6000f8e0215 */
[----:B------:R-:W4:Y:S01]  /*02d0*/  LDCU.128 UR8, c[0x0][0x460] ;  /* 0x00008c00ff0877ac */ /* 0x000f220008000c00 */
[----:B--2---:R-:W-:Y:S02]  /*02e0*/  ULEA UR21, UR25, 0xfffff800, 0xb ;  /* 0xfffff80019157891 */ /* 0x004fe4000f8e58ff */
[----:B------:R-:W-:Y:S02]  /*02f0*/  UIMAD UR26, UR32, UR19, UR15 ;  /* 0x00000013201a72a4 */ /* 0x000fe4000f8e020f */
[----:B------:R-:W-:Y:S01]  /*0300*/  UIADD3 UR15, UP0, UPT, UR21, UR14, URZ ;  /* 0x0000000e150f7290 */ /* 0x000fe2000ff1e0ff */
[----:B------:R-:W2:Y:S01]  /*0310*/  LDCU.64 UR18, c[0x0][0x498] ;  /* 0x00009300ff1277ac */ /* 0x000ea20008000a00 */
[----:B---3--:R-:W-:Y:S02]  /*0320*/  IADD3 R2, PT, PT, R0, 0xffffffe, RZ ;  /* 0x0ffffffe00027810 */ /* 0x008fe40007ffe0ff */
[----:B------:R-:W-:Y:S01]  /*0330*/  IABS R0, UR32 ;  /* 0x0000002000007c13 */ /* 0x000fe20008000000 */
[----:B------:R-:W-:-:S02]  /*0340*/  USHF.R.S32.HI UR24, URZ, 0x1f, UR21 ;  /* 0x0000001fff187899 */ /* 0x000fc40008011415 */
[----:B------:R-:W-:Y:S01]  /*0350*/  UIADD3 UR20, UP2, UPT, UR21, UR20, URZ ;  /* 0x0000001415147290 */ /* 0x000fe2000ff5e0ff */
[----:B------:R-:W3:Y:S01]  /*0360*/  F2I.FTZ.U32.TRUNC.NTZ R2, R2 ;  /* 0x0000000200027305 */ /* 0x000ee2000021f000 */
[----:B------:R-:W-:Y:S02]  /*0370*/  R2UR UR27, R0 ;  /* 0x00000000001b72ca */ /* 0x000fe400000e0000 */
[----:B------:R-:W-:Y:S02]  /*0380*/  UIADD3.X UR7, UPT, UPT, UR24, UR7, URZ, UP2, !UPT ;  /* 0x0000000718077290 */ /* 0x000fe400097fe4ff */
[----:B----4-:R-:W-:-:S04]  /*0390*/  ULEA UR10, UP3, UR20, UR10, 0x1 ;  /* 0x0000000a140a7291 */ /* 0x010fc8000f8608ff */
[----:B------:R-:W-:Y:S02]  /*03a0*/  ULEA.HI.X UR11, UR20, UR11, UR7, 0x1, UP3 ;  /* 0x0000000b140b7291 */ /* 0x000fe400098f0c07 */
[----:B0-----:R-:W-:Y:S01]  /*03b0*/  USHF.R.U32.HI UR20, URZ, 0x1, UR17 ;  /* 0x00000001ff147899 */ /* 0x001fe20008011611 */
[----:B---3--:R-:W-:-:S03]  /*03c0*/  R2UR UR5, R2 ;  /* 0x00000000020572ca */ /* 0x008fc600000e0000 */
[----:B------:R-:W-:-:S10]  /*03d0*/  UIMAD UR20, UR20, UR6, URZ ;  /* 0x00000006141472a4 */ /* 0x000fd4000f8e02ff */
[----:B------:R-:W-:-:S07]  /*03e0*/  UIADD3 UR4, UPT, UPT, URZ, -UR5, URZ ;  /* 0x80000005ff047290 */ /* 0x000fce000fffe0ff */
[----:B------:R-:W-:Y:S01]  /*03f0*/  UMOV UR14, UR4 ;  /* 0x00000004000e7c82 */ /* 0x000fe20008000000 */
[----:B------:R-:W-:Y:S01]  /*0400*/  UMOV UR4, URZ ;  /* 0x000000ff00047c82 */ /* 0x000fe20008000000 */
[----:B------:R-:W-:-:S04]  /*0410*/  UIMAD UR14, UR14, UR29, URZ ;  /* 0x0000001d0e0e72a4 */ /* 0x000fc8000f8e02ff */
[----:B------:R-:W-:Y:S02]  /*0420*/  UIMAD.WIDE.U32 UR4, UR5, UR14, UR4 ;  /* 0x0000000e050472a5 */ /* 0x000fe4000f8e0004 */
[----:B------:R-:W-:Y:S02]  /*0430*/  ULEA UR14, UP1, UR15, UR8, 0x1 ;  /* 0x000000080f0e7291 */ /* 0x000fe4000f8208ff */
[----:B------:R-:W-:Y:S02]  /*0440*/  UIMAD.WIDE.U32 UR4, UR5, UR27, URZ ;  /* 0x0000001b050472a5 */ /* 0x000fe4000f8e00ff */
[----:B------:R-:W-:-:S04]  /*0450*/  UIADD3.X UR8, UPT, UPT, UR24, UR26, URZ, UP0, !UPT ;  /* 0x0000001a18087290 */ /* 0x000fc800087fe4ff */
[----:B------:R-:W-:Y:S01]  /*0460*/  ULEA.HI.X UR15, UR15, UR9, UR8, 0x1, UP1 ;  /* 0x000000090f0f7291 */ /* 0x000fe200088f0c08 */
[----:B------:R-:W-:Y:S01]  /*0470*/  UMOV UR7, UR5 ;  /* 0x0000000500077c82 */ /* 0x000fe20008000000 */
[----:B--2---:R-:W-:Y:S02]  /*0480*/  UIMAD.WIDE.U32 UR4, UR6, UR18, URZ ;  /* 0x00000012060472a5 */ /* 0x004fe4000f8e00ff */
[----:B------:R-:W-:Y:S02]  /*0490*/  UIADD3 UR8, UPT, UPT, -UR7, URZ, URZ ;  /* 0x000000ff07087290 */ /* 0x000fe4000fffe1ff */
[----:B------:R-:W-:Y:S02]  /*04a0*/  UIMAD UR5, UR6, UR19, UR5 ;  /* 0x00000013060572a4 */ /* 0x000fe4000f8e0205 */
[----:B------:R-:W-:Y:S02]  /*04b0*/  UIMAD UR18, UR29, UR8, UR27 ;  /* 0x000000081d1272a4 */ /* 0x000fe4000f8e021b */
[----:B-1----:R-:W-:-:S02]  /*04c0*/  UIMAD.WIDE.U32 UR4, UR32, UR30, UR4 ;  /* 0x0000001e200472a5 */ /* 0x002fc4000f8e0004 */
[----:B------:R-:W-:Y:S02]  /*04d0*/  UISETP.GT.U32.AND UP2, UPT, UR29, UR18, UPT ;  /* 0x000000121d00728c */ /* 0x000fe4000bf44070 */
[----:B------:R-:W-:Y:S02]  /*04e0*/  UIMAD.WIDE.U32 UR8, UR6, UR12, URZ ;  /* 0x0000000c060872a5 */ /* 0x000fe4000f8e00ff */
[----:B------:R-:W-:Y:S02]  /*04f0*/  USHF.R.U64 UR12, UR16, 0x1, UR17 ;  /* 0x00000001100c7899 */ /* 0x000fe40008001211 */
[----:B------:R-:W-:Y:S02]  /*0500*/  UIMAD UR16, UR32, UR31, UR5 ;  /* 0x0000001f201072a4 */ /* 0x000fe4000f8e0205 */
[----:B------:R-:W-:Y:S02]  /*0510*/  ULOP3.LUT UR5, UR32, UR28, URZ, 0x3c, !UPT ;  /* 0x0000001c20057292 */ /* 0x000fe4000f8e3cff */
[----:B------:R-:W-:-:S02]  /*0520*/  UISETP.NE.AND UP1, UPT, UR28, URZ, UPT ;  /* 0x000000ff1c00728c */ /* 0x000fc4000bf25270 */
[----:B------:R-:W-:Y:S02]  /*0530*/  @!UP2 UIADD3 UR18, UPT, UPT, UR18, -UR29, URZ ;  /* 0x8000001d1212a290 */ /* 0x000fe4000fffe0ff */
[----:B------:R-:W-:Y:S02]  /*0540*/  @!UP2 UIADD3 UR7, UPT, UPT, UR7, 0x1, URZ ;  /* 0x000000010707a890 */ /* 0x000fe4000fffe0ff */
[----:B------:R-:W-:Y:S02]  /*0550*/  UISETP.GE.U32.AND UP0, UPT, UR18, UR29, UPT ;  /* 0x0000001d1200728c */ /* 0x000fe4000bf06070 */
[----:B------:R-:W-:Y:S01]  /*0560*/  UISETP.GE.AND UP2, UPT, UR5, URZ, UPT ;  /* 0x000000ff0500728c */ /* 0x000fe2000bf46270 */
[----:B------:R-:W0:Y:S04]  /*0570*/  LDCU.64 UR26, c[0x0][0x3e8] ;  /* 0x00007d00ff1a77ac */ /* 0x000e280008000a00 */
[----:B------:R-:W1:Y:S04]  /*0580*/  LDCU.64 UR18, c[0x0][0x528] ;  /* 0x0000a500ff1277ac */ /* 0x000e680008000a00 */
[----:B------:R-:W-:-:S02]  /*0590*/  @UP0 UIADD3 UR7, UPT, UPT, UR7, 0x1, URZ ;  /* 0x0000000107070890 */ /* 0x000fc4000fffe0ff */
[----:B------:R-:W-:Y:S01]  /*05a0*/  UISETP.NE.U32.AND UP0, UPT, UR34, URZ, UPT ;  /* 0x000000ff2200728c */ /* 0x000fe2000bf05070 */
[----:B------:R-:W2:Y:S01]  /*05b0*/  LDCU.64 UR30, c[0x0][0x4e0] ;  /* 0x00009c00ff1e77ac */ /* 0x000ea20008000a00 */
[----:B------:R-:W-:Y:S02]  /*05c0*/  UIADD3 UR4, UP3, UPT, UR21, UR4, URZ ;  /* 0x0000000415047290 */ /* 0x000fe4000ff7e0ff */
[----:B------:R-:W-:Y:S02]  /*05d0*/  UISETP.NE.AND.EX UP0, UPT, UR35, URZ, UPT, UP0 ;  /* 0x000000ff2300728c */ /* 0x000fe4000bf05300 */
[----:B------:R-:W-:Y:S02]  /*05e0*/  @!UP2 UIADD3 UR7, UPT, UPT, -UR7, URZ, URZ ;  /* 0x000000ff0707a290 */ /* 0x000fe4000fffe1ff */
[----:B------:R-:W-:Y:S02]  /*05f0*/  UIADD3.X UR16, UPT, UPT, UR24, UR16, URZ, UP3, !UPT ;  /* 0x0000001018107290 */ /* 0x000fe40009ffe4ff */
[----:B-1----:R-:W-:-:S02]  /*0600*/  ULEA UR18, UP2, UR4, UR18, 0x1 ;  /* 0x0000001204127291 */ /* 0x002fc4000f8408ff */
[----:B------:R-:W-:Y:S02]  /*0610*/  @!UP1 ULOP3.LUT UR7, URZ, UR28, URZ, 0x33, !UPT ;  /* 0x0000001cff079292 */ /* 0x000fe4000f8e33ff */
[----:B------:R-:W-:Y:S02]  /*0620*/  ULEA.HI.X UR16, UR4, UR19, UR16, 0x1, UP2 ;  /* 0x0000001304107291 */ /* 0x000fe400090f0c10 */
[----:B------:R-:W-:Y:S01]  /*0630*/  USHF.R.S32.HI UR4, URZ, 0x1f, UR7 ;  /* 0x0000001fff047899 */ /* 0x000fe20008011407 */
[----:B------:R-:W1:Y:S01]  /*0640*/  @UP0 LDCU UR24, c[0x0][0x384] ;  /* 0x00007080ff1807ac */ /* 0x000e620008000800 */
[----:B------:R-:W-:Y:S02]  /*0650*/  UIMAD UR9, UR6, UR13, UR9 ;  /* 0x0000000d060972a4 */ /* 0x000fe4000f8e0209 */
[----:B0-----:R-:W-:Y:S02]  /*0660*/  UIMAD UR5, UR4, UR26, URZ ;  /* 0x0000001a040572a4 */ /* 0x001fe4000f8e02ff */
[----:B--2---:R-:W-:-:S02]  /*0670*/  UIMAD UR17, UR4, UR30, URZ ;  /* 0x0000001e041172a4 */ /* 0x004fc4000f8e02ff */
[----:B------:R-:W-:Y:S02]  /*0680*/  UIMAD.WIDE.U32 UR8, UR7, UR26, UR8 ;  /* 0x0000001a070872a5 */ /* 0x000fe4000f8e0008 */
[----:B------:R-:W-:Y:S01]  /*0690*/  UIMAD UR13, UR7, UR27, UR5 ;  /* 0x0000001b070d72a4 */ /* 0x000fe2000f8e0205 */
[----:B------:R-:W0:Y:S01]  /*06a0*/  LDCU.64 UR26, c[0x0][0x540] ;  /* 0x0000a800ff1a77ac */ /* 0x000e220008000a00 */
[----:B------:R-:W-:Y:S02]  /*06b0*/  UIMAD.WIDE.U32 UR4, UR7, UR30, URZ ;  /* 0x0000001e070472a5 */ /* 0x000fe4000f8e00ff */
[----:B------:R-:W-:Y:S01]  /*06c0*/  UIMAD UR21, UR7, UR31, UR17 ;  /* 0x0000001f071572a4 */ /* 0x000fe2000f8e0211 */
        /* <DEDUP_REMOVED lines=8> */
[----:B-1----:R-:W-:Y:S02]  /*0750*/  @UP0 UIMAD UR8, UR6, UR24, UR32 ;  /* 0x00000018060802a4 */ /* 0x002fe4000f8e0220 */
[----:B------:R-:W-:Y:S02]  /*0760*/  UIMAD.WIDE.U32 UR12, UR6, UR12, UR4 ;  /* 0x0000000c060c72a5 */ /* 0x000fe4000f8e0004 */
[----:B------:R-:W-:-:S02]  /*0770*/  @UP0 UIMAD UR8, UR8, UR25, URZ ;  /* 0x00000019080802a4 */ /* 0x000fc4000f8e02ff */
[----:B------:R-:W-:Y:S02]  /*0780*/  UIADD3 UR4, UPT, UPT, UR13, UR20, URZ ;  /* 0x000000140d047290 */ /* 0x000fe4000fffe0ff */
[----:B0-----:R-:W-:Y:S02]  /*0790*/  ULEA UR9, UP1, UR12, UR26, 0x3 ;  /* 0x0000001a0c097291 */ /* 0x001fe4000f8218ff */
[----:B--2---:R-:W-:Y:S02]  /*07a0*/  @UP0 UIMAD UR8, UR8, UR28, URZ ;  /* 0x0000001c080802a4 */ /* 0x004fe4000f8e02ff */
[----:B---3--:R-:W-:Y:S02]  /*07b0*/  ULEA UR19, UP2, UR17, UR34, 0x1 ;  /* 0x0000002211137291 */ /* 0x008fe4000f8408ff */
[----:B------:R-:W-:Y:S01]  /*07c0*/  ULEA.HI.X UR12, UR12, UR27, UR4, 0x3, UP1 ;  /* 0x0000001b0c0c7291 */ /* 0x000fe200088f1c04 */
[----:B------:R-:W-:Y:S02]  /*07d0*/  UMOV UR5, URZ ;  /* 0x000000ff00057c82 */ /* 0x000fe40008000000 */
[----:B------:R-:W-:Y:S01]  /*07e0*/  UMOV UR4, URZ ;  /* 0x000000ff00047c82 */ /* 0x000fe20008000000 */
[----:B----4-:R-:W-:-:S02]  /*07f0*/  @UP0 UIMAD.WIDE UR4, UR8, 0x10, UR30 ;  /* 0x00000010080408a5 */ /* 0x010fc4000f8e021e */
        /* <DEDUP_REMOVED lines=8> */
[----:B------:R-:W-:Y:S01]  /*0880*/  MOV R0, 0x400 ;  /* 0x0000040000007802 */ /* 0x000fe20000000f00 */
[----:B------:R-:W1:Y:S01]  /*0890*/  LDCU UR13, c[0x0][0x394] ;  /* 0x00007280ff0d77ac */ /* 0x000e620008000800 */
[----:B------:R-:W-:Y:S01]  /*08a0*/  MOV R112, RZ ;  /* 0x000000ff00707202 */ /* 0x000fe20000000f00 */
[----:B------:R-:W2:Y:S01]  /*08b0*/  S2R R111, SR_TID.X ;  /* 0x00000000006f7919 */ /* 0x000ea20000002100 */
[----:B------:R-:W-:Y:S02]  /*08c0*/  MOV R114, RZ ;  /* 0x000000ff00727202 */ /* 0x000fe40000000f00 */
[----:B0-----:R-:W-:-:S04]  /*08d0*/  LEA R0, R3, R0, 0x18 ;  /* 0x0000000003007211 */ /* 0x001fc800078ec0ff */
[----:B------:R-:W-:Y:S02]  /*08e0*/  IADD3 R0, PT, PT, R0, 0x6370, RZ ;  /* 0x0000637000007810 */ /* 0x000fe40007ffe0ff */
[C---:B--2---:R-:W-:Y:S02]  /*08f0*/  LEA.HI R108, R111.reuse, R111, RZ, 0x1e ;  /* 0x0000006f6f6c7211 */ /* 0x044fe400078ff0ff */
[C---:B------:R-:W-:Y:S01]  /*0900*/  LOP3.LUT R110, R111.reuse, 0x1f, RZ, 0xc0, !PT ;  /* 0x0000001f6f6e7812 */ /* 0x040fe200078ec0ff */
[C---:B------:R-:W-:Y:S01]  /*0910*/  IMAD R105, R111.reuse, 0x50, R0 ;  /* 0x000000506f697824 */ /* 0x040fe200078e0200 */
[----:B------:R-:W-:Y:S02]  /*0920*/  IADD3 R109, PT, PT, R111, 0x200, RZ ;  /* 0x000002006f6d7810 */ /* 0x000fe40007ffe0ff */
[----:B-1----:R-:W-:-:S07]  /*0930*/  LEA R108, R108, R0, 0x4 ;  /* 0x000000006c6c7211 */ /* 0x002fce00078e20ff */
.L_x_4210:
        /* <DEDUP_REMOVED lines=12> */
[----:B------:R-:W-:Y:S01]  /*0a00*/  HFMA2 R4, -RZ, RZ, 0, 9.5367431640625e-07 ;  /* 0x00000010ff047431 */ /* 0x000fe200000001ff */
[----:B------:R-:W1:Y:S04]  /*0a10*/  S2R R103, SR_LANEID ;  /* 0x0000000000677919 */ /* 0x000e680000000000 */
[----:B------:R-:W-:Y:S01]  /*0a20*/  IMAD.WIDE.U32 R4, R7, R4, UR10 ;  /* 0x0000000a07047e25 */ /* 0x000fe2000f8e0004 */
        /* <DEDUP_REMOVED lines=61> */
[----:B------:R-:W-:Y:S02]  /*0e00*/  MOV R20, 0x3e800000 ;  /* 0x3e80000000147802 */ /* 0x000fe40000000f00 */
[----:B------:R-:W-:Y:S01]  /*0e10*/  MOV R21, 0x3d39bf78 ;  /* 0x3d39bf7800157802 */ /* 0x000fe20000000f00 */
        /* <DEDUP_REMOVED lines=27> */
.L_x_4079:
[----:B------:R-:W-:Y:S05]  /*0fd0*/  BSYNC.RECONVERGENT B0 ;  /* 0x0000000000007941 */ /* 0x000fea0003800200 */
.L_x_4078:
        /* <DEDUP_REMOVED lines=10> */
[----:B------:R-:W-:Y:S01]  /*1080*/  MOV R12, 0x3e800000 ;  /* 0x3e800000000c7802 */ /* 0x000fe20000000f00 */
[----:B------:R-:W-:Y:S02]  /*1090*/  HFMA2 R21, -RZ, RZ, 1.3056640625, -1.8671875 ;  /* 0x3d39bf78ff157431 */ /* 0x000fe400000001ff */
        /* <DEDUP_REMOVED lines=27> */
.L_x_4081:
[----:B------:R-:W-:Y:S05]  /*1250*/  BSYNC.RECONVERGENT B0 ;  /* 0x0000000000007941 */ /* 0x000fea0003800200 */
.L_x_4080:
        /* <DEDUP_REMOVED lines=39> */
.L_x_4083:
[----:B------:R-:W-:Y:S05]  /*14d0*/  BSYNC.RECONVERGENT B0 ;  /* 0x0000000000007941 */ /* 0x000fea0003800200 */
.L_x_4082:
[----:B------:R-:W-:Y:S01]  /*14e0*/  BSSY.RECONVERGENT B0, `(.L_x_4084) ;  /* 0x0000027000007945 */ /* 0x000fe20003800200 */
[--C-:B------:R-:W-:Y:S01]  /*14f0*/  HADD2.F32 R47, -RZ, R18.reuse.H0_H0 ;  /* 0x20000012ff2f7230 */ /* 0x100fe20000004100 */
[----:B------:R-:W-:Y:S01]  /*1500*/  FSETP.GTU.FTZ.AND P2, PT, R56, 20, PT ;  /* 0x41a000003800780b */ /* 0x000fe20003f5c000 */
[----:B--2---:R-:W-:Y:S02]  /*1510*/  HADD2.F32 R39, -RZ, R19.H0_H0 ;  /* 0x20000013ff277230 */ /* 0x004fe40000004100 */
[----:B------:R-:W-:Y:S01]  /*1520*/  FADD.FTZ R55, R16, UR6 ;  /* 0x0000000610377e21 */ /* 0x000fe20008010000 */
[----:B------:R-:W-:Y:S02]  /*1530*/  HADD2.F32 R17, -RZ, R17.H1_H1 ;  /* 0x30000011ff117230 */ /* 0x000fe40000004100 */
[----:B------:R-:W-:Y:S02]  /*1540*/  HADD2.F32 R18, -RZ, R18.H1_H1 ;  /* 0x30000012ff127230 */ /* 0x000fe40000004100 */
[----:B------:R-:W-:Y:S01]  /*1550*/  HADD2.F32 R19, -RZ, R19.H1_H1 ;  /* 0x30000013ff137230 */ /* 0x000fe20000004100 */
[----:B------:R-:W-:Y:S06]  /*1560*/  @P3 BRA `(.L_x_4085) ;  /* 0x0000000000783947 */ /* 0x000fec0003800000 */
[----:B------:R-:W-:Y:S01]  /*1570*/  FMUL.FTZ R91, R91, 1.4426950216293334961 ;  /* 0x3fb8aa3b5b5b7820 */ /* 0x000fe20000410000 */
[----:B------:R-:W-:Y:S01]  /*1580*/  HFMA2 R12, -RZ, RZ, 1.625, 0 ;  /* 0x3e800000ff0c7431 */ /* 0x000fe200000001ff */
[----:B------:R-:W-:Y:S02]  /*1590*/  MOV R15, 0x3d39bf78 ;  /* 0x3d39bf78000f7802 */ /* 0x000fe40000000f00 */
        /* <DEDUP_REMOVED lines=27> */
.L_x_4085:
[----:B------:R-:W-:Y:S05]  /*1750*/  BSYNC.RECONVERGENT B0 ;  /* 0x0000000000007941 */ /* 0x000fea0003800200 */
.L_x_4084:
[----:B------:R-:W-:Y:S01]  /*1760*/  BSSY.RECONVERGENT B0, `(.L_x_4086) ;  /* 0x000002a000007945 */ /* 0x000fe20003800200 */
[--C-:B0-----:R-:W-:Y:S01]  /*1770*/  HADD2.F32 R15, -RZ, R8.reuse.H0_H0 ;  /* 0x20000008ff0f7230 */ /* 0x101fe20000004100 */
[----:B------:R-:W-:Y:S01]  /*1780*/  FSETP.GTU.FTZ.AND P3, PT, R55, 20, PT ;  /* 0x41a000003700780b */ /* 0x000fe20003f7c000 */
[----:B------:R-:W-:Y:S02]  /*1790*/  HADD2.F32 R63, -RZ, R8.H1_H1 ;  /* 0x30000008ff3f7230 */ /* 0x000fe40000004100 */
[----:B------:R-:W-:Y:S01]  /*17a0*/  FADD.FTZ R53, R53, UR6 ;  /* 0x0000000635357e21 */ /* 0x000fe20008010000 */
[--C-:B------:R-:W-:Y:S02]  /*17b0*/  HADD2.F32 R8, -RZ, R9.reuse.H0_H0 ;  /* 0x20000009ff087230 */ /* 0x100fe40000004100 */
[----:B------:R-:W-:Y:S02]  /*17c0*/  HADD2.F32 R13, -RZ, R9.H1_H1 ;  /* 0x30000009ff0d7230 */ /* 0x000fe40000004100 */
[----:B------:R-:W-:-:S02]  /*17d0*/  HADD2.F32 R2, -RZ, R10.H0_H0 ;  /* 0x2000000aff027230 */ /* 0x000fc40000004100 */
[----:B------:R-:W-:Y:S02]  /*17e0*/  HADD2.F32 R61, -RZ, R10.H1_H1 ;  /* 0x3000000aff3d7230 */ /* 0x000fe40000004100 */
[--C-:B------:R-:W-:Y:S02]  /*17f0*/  HADD2.F32 R3, -RZ, R11.reuse.H0_H0 ;  /* 0x2000000bff037230 */ /* 0x100fe40000004100 */
        /* <DEDUP_REMOVED lines=32> */
.L_x_4087:
[----:B------:R-:W-:Y:S05]  /*1a00*/  BSYNC.RECONVERGENT B0 ;  /* 0x0000000000007941 */ /* 0x000fea0003800200 */
.L_x_4086:
[----:B------:R-:W-:Y:S01]  /*1a10*/  BSSY.RECONVERGENT B0, `(.L_x_4088) ;  /* 0x000002c000007945 */ /* 0x000fe20003800200 */
[----:B------:R-:W-:Y:S02]  /*1a20*/  HFMA2 R54, -RZ, RZ, 0, 0 ;  /* 0x00000000ff367431 */ /* 0x000fe400000001ff */
[--C-:B-1----:R-:W-:Y:S01]  /*1a30*/  HADD2.F32 R64, -RZ, R4.reuse.H0_H0 ;  /* 0x20000004ff407230 */ /* 0x102fe20000004100 */
[----:B------:R-:W-:Y:S01]  /*1a40*/  FSETP.GTU.FTZ.AND P4, PT, R53, 20, PT ;  /* 0x41a000003500780b */ /* 0x000fe20003f9c000 */
[----:B------:R-:W-:Y:S02]  /*1a50*/  HADD2.F32 R69, -RZ, R4.H1_H1 ;  /* 0x30000004ff457230 */ /* 0x000fe40000004100 */
[----:B------:R-:W-:Y:S01]  /*1a60*/  FADD.FTZ R52, R17, UR6 ;  /* 0x0000000611347e21 */ /* 0x000fe20008010000 */
[--C-:B------:R-:W-:Y:S02]  /*1a70*/  HADD2.F32 R67, -RZ, R5.reuse.H0_H0 ;  /* 0x20000005ff437230 */ /* 0x100fe40000004100 */
[----:B------:R-:W-:Y:S01]  /*1a80*/  FFMA.FTZ R114, R15, R99, R114 ;  /* 0x000000630f727223 */ /* 0x000fe20000010072 */
[----:B------:R-:W-:-:S02]  /*1a90*/  HADD2.F32 R62, -RZ, R5.H1_H1 ;  /* 0x30000005ff3e7230 */ /* 0x000fc40000004100 */
[--C-:B------:R-:W-:Y:S02]  /*1aa0*/  HADD2.F32 R5, -RZ, R6.reuse.H0_H0 ;  /* 0x20000006ff057230 */ /* 0x100fe40000004100 */
        /* <DEDUP_REMOVED lines=34> */
.L_x_4089:
[----:B------:R-:W-:Y:S05]  /*1cd0*/  BSYNC.RECONVERGENT B0 ;  /* 0x0000000000007941 */ /* 0x000fea0003800200 */
.L_x_4088:
        /* <DEDUP_REMOVED lines=38> */
.L_x_4091:
[----:B------:R-:W-:Y:S05]  /*1f40*/  BSYNC.RECONVERGENT B0 ;  /* 0x0000000000007941 */ /* 0x000fea0003800200 */
.L_x_4090:
        /* <DEDUP_REMOVED lines=39> */
.L_x_4093:
[----:B------:R-:W-:Y:S05]  /*21c0*/  BSYNC.RECONVERGENT B0 ;  /* 0x0000000000007941 */ /* 0x000fea0003800200 */
.L_x_4092:
        /* <DEDUP_REMOVED lines=38> */
.L_x_4095:
[----:B------:R-:W-:Y:S05]  /*2430*/  BSYNC.RECONVERGENT B0 ;  /* 0x0000000000007941 */ /* 0x000fea0003800200 */
.L_x_4094:
        /* <DEDUP_REMOVED lines=39> */
.L_x_4097:
[----:B------:R-:W-:Y:S05]  /*26b0*/  BSYNC.RECONVERGENT B0 ;  /* 0x0000000000007941 */ /* 0x000fea0003800200 */
.L_x_4096:
        /* <DEDUP_REMOVED lines=38> */
.L_x_4099:
[----:B------:R-:W-:Y:S05]  /*2920*/  BSYNC.RECONVERGENT B0 ;  /* 0x0000000000007941 */ /* 0x000fea0003800200 */
.L_x_4098:
        /* <DEDUP_REMOVED lines=32> */
.L_x_4101:
[----:B------:R-:W-:Y:S05]  /*2b30*/  BSYNC.RECONVERGENT B0 ;  /* 0x0000000000007941 */ /* 0x000fea0003800200 */
.L_x_4100:
        /* <DEDUP_REMOVED lines=32> */
.L_x_4103:
[----:B------:R-:W-:Y:S05]  /*2d40*/  BSYNC.RECONVERGENT B0 ;  /* 0x0000000000007941 */ /* 0x000fea0003800200 */
.L_x_4102:
        /* <DEDUP_REMOVED lines=32> */
.L_x_4105:
[----:B------:R-:W-:Y:S05]  /*2f50*/  BSYNC.RECONVERGENT B0 ;  /* 0x0000000000007941 */ /* 0x000fea0003800200 */
.L_x_4104:
        /* <DEDUP_REMOVED lines=32> */
.L_x_4107:
[----:B------:R-:W-:Y:S05]  /*3160*/  BSYNC.RECONVERGENT B0 ;  /* 0x0000000000007941 */ /* 0x000fea0003800200 */
.L_x_4106:
        /* <DEDUP_REMOVED lines=32> */
.L_x_4109:
[----:B------:R-:W-:Y:S05]  /*3370*/  BSYNC.RECONVERGENT B0 ;  /* 0x0000000000007941 */ /* 0x000fea0003800200 */
.L_x_4108:
        /* <DEDUP_REMOVED lines=27> */
[----:B------:R-:W-:Y:S02]  /*3530*/  HFMA2 R54, -RZ, RZ, 0, 0 ;  /* 0x00000000ff367431 */ /* 0x000fe400000001ff */
        /* <DEDUP_REMOVED lines=25> */
.L_x_4209:
        /* <DEDUP_REMOVED lines=21> */
[----:B---3--:R-:W2:Y:S04]  /*3820*/  LDG.E.128 R64, desc[UR22][R106.64+0x200] ;  /* 0x000200166a407981 */ /* 0x008ea8000c1e1d00 */
[----:B----4-:R-:W2:Y:S04]  /*3830*/  LDG.E.128 R68, desc[UR22][R106.64+0x400] ;  /* 0x000400166a447981 */ /* 0x010ea8000c1e1d00 */
        /* <DEDUP_REMOVED lines=11> */
[----:B------:R-:W-:Y:S01]  /*38f0*/  USHF.L.U32 UR48, UR13, 0x8, URZ ;  /* 0x000000080d307899 */ /* 0x000fe200080006ff */
[C---:B------:R-:W-:Y:S01]  /*3900*/  ISETP.NE.AND P0, PT, R104.reuse, RZ, PT ;  /* 0x000000ff6800720c */ /* 0x040fe20003f05270 */
[----:B------:R-:W-:Y:S01]  /*3910*/  UMOV UR21, 0x400 ;  /* 0x0000040000157882 */ /* 0x000fe20000000000 */
[----:B------:R-:W-:Y:S01]  /*3920*/  ISETP.NE.AND P2, PT, R104, 0x7f, PT ;  /* 0x0000007f6800780c */ /* 0x000fe20003f45270 */
[----:B------:R-:W-:Y:S01]  /*3930*/  UIADD3 UR20, UPT, UPT, UR48, -0x100, URZ ;  /* 0xffffff0030147890 */ /* 0x000fe2000fffe0ff */
[----:B------:R-:W-:Y:S03]  /*3940*/  BSSY.RECONVERGENT B0, `(.L_x_4111) ;  /* 0x00000fa000007945 */ /* 0x000fe60003800200 */
[----:B------:R-:W-:-:S04]  /*3950*/  ULOP3.LUT UR20, UR20, 0x100, URZ, 0xc0, !UPT ;  /* 0x0000010014147892 */ /* 0x000fc8000f8ec0ff */
[----:B------:R-:W-:Y:S01]  /*3960*/  UIADD3 UR20, UPT, UPT, UR20, UR8, URZ ;  /* 0x0000000814147290 */ /* 0x000fe2000fffe0ff */
[----:B-----5:R-:W-:Y:S02]  /*3970*/  R2UR UR44, R79 ;  /* 0x000000004f2c72ca */ /* 0x020fe400000e0000 */
[----:B------:R-:W-:-:S11]  /*3980*/  R2UR UR45, R78 ;  /* 0x000000004e2d72ca */ /* 0x000fd600000e0000 */
[----:B------:R-:W-:Y:S01]  /*3990*/  FMUL.FTZ R79, R93, UR44 ;  /* 0x0000002c5d4f7c20 */ /* 0x000fe20008410000 */
[----:B------:R-:W-:-:S03]  /*39a0*/  FMUL.FTZ R78, R39, UR44 ;  /* 0x0000002c274e7c20 */ /* 0x000fc60008410000 */
[----:B0-----:R-:W-:Y:S01]  /*39b0*/  FMUL.RZ R106, R79, 0.15915493667125701904 ;  /* 0x3e22f9834f6a7820 */ /* 0x001fe2000040c000 */
        /* <DEDUP_REMOVED lines=27> */
[----:B------:R0:W-:Y:S01]  /*3b70*/  MUFU.COS R122, R106 ;  /* 0x0000006a007a7308 */ /* 0x0001e20000000000 */
[----:B---3--:R-:W-:Y:S01]  /*3b80*/  R2UR UR47, R76 ;  /* 0x000000004c2f72ca */ /* 0x008fe200000e0000 */
[----:B------:R-:W-:Y:S01]  /*3b90*/  FMUL.FTZ R76, R94, UR44 ;  /* 0x0000002c5e4c7c20 */ /* 0x000fe20008410000 */
[----:B------:R-:W-:-:S05]  /*3ba0*/  R2UR UR46, R77 ;  /* 0x000000004d2e72ca */ /* 0x000fca00000e0000 */
[----:B------:R-:W-:Y:S01]  /*3bb0*/  MUFU.SIN R134, R113 ;  /* 0x0000007100867308 */ /* 0x000fe20000000400 */
[----:B0-----:R-:W-:Y:S01]  /*3bc0*/  FMUL.RZ R106, R79, 0.15915493667125701904 ;  /* 0x3e22f9834f6a7820 */ /* 0x001fe2000040c000 */
[----:B------:R-:W-:Y:S01]  /*3bd0*/  FMUL.FTZ R79, R53, UR44 ;  /* 0x0000002c354f7c20 */ /* 0x000fe20008410000 */
[----:B------:R-:W-:-:S05]  /*3be0*/  FMUL.RZ R76, R76, 0.15915493667125701904 ;  /* 0x3e22f9834c4c7820 */ /* 0x000fca000040c000 */
        /* <DEDUP_REMOVED lines=11> */
[----:B------:R-:W-:-:S04]  /*3ca0*/  FMUL.FTZ R79, R44, UR44 ;  /* 0x0000002c2c4f7c20 */ /* 0x000fc80008410000 */
[----:B------:R-:W-:Y:S02]  /*3cb0*/  FMUL.RZ R79, R79, 0.15915493667125701904 ;  /* 0x3e22f9834f4f7820 */ /* 0x000fe4000040c000 */
[----:B------:R0:W3:Y:S08]  /*3cc0*/  MUFU.COS R129, R106 ;  /* 0x0000006a00817308 */ /* 0x0000f00000000000 */
[----:B------:R-:W-:Y:S01]  /*3cd0*/  MUFU.SIN R155, R79 ;  /* 0x0000004f009b7308 */ /* 0x000fe20000000400 */
[----:B0-----:R-:W-:-:S05]  /*3ce0*/  MOV R106, UR45 ;  /* 0x0000002d006a7c02 */ /* 0x001fca0008000f00 */
[----:B------:R-:W-:Y:S02]  /*3cf0*/  FMUL.FTZ R78, R106, 1.4426950216293334961 ;  /* 0x3fb8aa3b6a4e7820 */ /* 0x000fe40000410000 */
[----:B------:R0:W-:Y:S02]  /*3d00*/  MUFU.COS R157, R79 ;  /* 0x0000004f009d7308 */ /* 0x0001e40000000000 */
[C---:B------:R-:W-:Y:S01]  /*3d10*/  FMUL.FTZ R123, R78.reuse, R59 ;  /* 0x0000003b4e7b7220 */ /* 0x040fe20000410000 */
[----:B------:R-:W-:-:S05]  /*3d20*/  FMUL.FTZ R106, R78, R93 ;  /* 0x0000005d4e6a7220 */ /* 0x000fca0000410000 */
[----:B------:R-:W-:Y:S01]  /*3d30*/  MUFU.SIN R146, R115 ;  /* 0x0000007300927308 */ /* 0x000fe20000000400 */
[----:B0-----:R-:W-:-:S04]  /*3d40*/  SHF.L.U32 R79, R104, 0x5, RZ ;  /* 0x00000005684f7819 */ /* 0x001fc800000006ff */
[----:B------:R-:W-:-:S03]  /*3d50*/  LOP3.LUT R79, R79, 0x7c00, RZ, 0xc0, !PT ;  /* 0x00007c004f4f7812 */ /* 0x000fc600078ec0ff */
[----:B------:R0:W-:Y:S01]  /*3d60*/  MUFU.COS R148, R115 ;  /* 0x0000007300947308 */ /* 0x0001e20000000000 */
[----:B------:R-:W-:-:S05]  /*3d70*/  IADD3 R79, PT, PT, R102, R79, RZ ;  /* 0x0000004f664f7210 */ /* 0x000fca0007ffe0ff */
[----:B--2---:R2:W-:Y:S02]  /*3d80*/  STS.128 [R79], R60 ;  /* 0x0000003c4f007388 */ /* 0x0045e40000000c00 */
[----:B------:R-:W-:Y:S01]  /*3d90*/  MUFU.SIN R151, R117 ;  /* 0x0000007500977308 */ /* 0x000fe20000000400 */
[----:B0-----:R-:W-:Y:S01]  /*3da0*/  FMUL.FTZ R115, R78, R91 ;  /* 0x0000005b4e737220 */ /* 0x001fe20000410000 */
[----:B------:R0:W-:Y:S04]  /*3db0*/  STS.128 [R79+0x200], R64 ;  /* 0x000200404f007388 */ /* 0x0001e80000000c00 */
[----:B------:R5:W-:Y:S02]  /*3dc0*/  STS.128 [R79+0x400], R68 ;  /* 0x000400444f007388 */ /* 0x000be40000000c00 */
[----:B-1----:R1:W-:Y:S02]  /*3dd0*/  MUFU.COS R153, R117 ;  /* 0x0000007500997308 */ /* 0x0023e40000000000 */
[----:B------:R4:W-:Y:S01]  /*3de0*/  STS.128 [R79+0x600], R72 ;  /* 0x000600484f007388 */ /* 0x0009e20000000c00 */
[----:B--2---:R-:W-:-:S05]  /*3df0*/  LOP3.LUT R60, R104, 0x3e0, RZ, 0xc0, !PT ;  /* 0x000003e0683c7812 */ /* 0x004fca00078ec0ff */
[----:B------:R-:W-:Y:S01]  /*3e00*/  MUFU.SIN R150, R119 ;  /* 0x0000007700967308 */ /* 0x000fe20000000400 */
[----:B-1----:R-:W-:Y:S01]  /*3e10*/  FMUL.FTZ R117, R78, R90 ;  /* 0x0000005a4e757220 */ /* 0x002fe20000410000 */
[----:B------:R-:W-:Y:S01]  /*3e20*/  IADD3 R60, PT, PT, R60, R103, RZ ;  /* 0x000000673c3c7210 */ /* 0x000fe20007ffe0ff */
[C---:B0-----:R-:W-:Y:S01]  /*3e30*/  FMUL.FTZ R64, R78.reuse, R55 ;  /* 0x000000374e407220 */ /* 0x041fe20000410000 */
[C---:B------:R-:W-:Y:S01]  /*3e40*/  FMUL.FTZ R65, R78.reuse, R53 ;  /* 0x000000354e417220 */ /* 0x040fe20000410000 */
[C---:B------:R-:W-:Y:S01]  /*3e50*/  FMUL.FTZ R66, R78.reuse, R52 ;  /* 0x000000344e427220 */ /* 0x040fe20000410000 */
[C---:B-----5:R-:W-:Y:S01]  /*3e60*/  FMUL.FTZ R70, R78.reuse, R47 ;  /* 0x0000002f4e467220 */ /* 0x060fe20000410000 */
[----:B------:R-:W-:Y:S01]  /*3e70*/  FMUL.FTZ R71, R78, R44 ;  /* 0x0000002c4e477220 */ /* 0x000fe20000410000 */
[----:B------:R0:W-:Y:S01]  /*3e80*/  MUFU.COS R152, R119 ;  /* 0x0000007700987308 */ /* 0x0001e20000000000 */
[----:B----4-:R-:W-:Y:S01]  /*3e90*/  LEA R72, R60, R101, 0x5 ;  /* 0x000000653c487211 */ /* 0x010fe200078e28ff */
[C---:B------:R-:W-:Y:S01]  /*3ea0*/  FMUL.FTZ R73, R78.reuse, R39 ;  /* 0x000000274e497220 */ /* 0x040fe20000410000 */
[----:B------:R-:W-:Y:S01]  /*3eb0*/  FMUL.FTZ R74, R78, R36 ;  /* 0x000000244e4a7220 */ /* 0x000fe20000410000 */
[----:B------:R-:W-:-:S04]  /*3ec0*/  NOP ;  /* 0x0000000000007918 */ /* 0x000fc80000000000 */
[----:B------:R-:W-:Y:S01]  /*3ed0*/  MUFU.SIN R159, R121 ;  /* 0x00000079009f7308 */ /* 0x000fe20000000400 */
[C---:B0-----:R-:W-:Y:S01]  /*3ee0*/  FMUL.FTZ R119, R78.reuse, R89 ;  /* 0x000000594e777220 */ /* 0x041fe20000410000 */
[----:B------:R-:W0:Y:S06]  /*3ef0*/  LDS.128 R60, [R72] ;  /* 0x00000000483c7984 */ /* 0x000e2c0000000c00 */
[----:B------:R1:W-:Y:S08]  /*3f00*/  MUFU.COS R161, R121 ;  /* 0x0000007900a17308 */ /* 0x0003f00000000000 */
[----:B------:R-:W-:Y:S01]  /*3f10*/  MUFU.SIN R147, R113 ;  /* 0x0000007100937308 */ /* 0x000fe20000000400 */
[----:B-1----:R-:W-:-:S07]  /*3f20*/  FMUL.FTZ R121, R78, R85 ;  /* 0x000000554e797220 */ /* 0x002fce0000410000 */
[----:B------:R1:W2:Y:S08]  /*3f30*/  MUFU.COS R149, R113 ;  /* 0x0000007100957308 */ /* 0x0002b00000000000 */
[----:B------:R-:W3:Y:S01]  /*3f40*/  MUFU.EX2 R128, R64 ;  /* 0x0000004000807308 */ /* 0x000ee20000000800 */
[----:B-1----:R-:W-:-:S03]  /*3f50*/  FMUL.FTZ R113, R78, R92 ;  /* 0x0000005c4e717220 */ /* 0x002fc60000410000 */
[----:B------:R-:W1:Y:S04]  /*3f60*/  MUFU.EX2 R115, R115 ;  /* 0x0000007300737308 */ /* 0x000e680000000800 */
[----:B------:R-:W4:Y:S01]  /*3f70*/  MUFU.EX2 R117, R117 ;  /* 0x0000007500757308 */ /* 0x000f220000000800 */
[----:B0-----:R-:W-:-:S03]  /*3f80*/  HADD2.F32 R154, -RZ, R63.H1_H1 ;  /* 0x3000003fff9a7230 */ /* 0x001fc60000004100 */
[----:B------:R-:W0:Y:S01]  /*3f90*/  MUFU.EX2 R119, R119 ;  /* 0x0000007700777308 */ /* 0x000e220000000800 */
[C---:B---3--:R-:W-:Y:S01]  /*3fa0*/  FMUL.FTZ R129, R128.reuse, R129 ;  /* 0x0000008180817220 */ /* 0x048fe20000410000 */
[----:B------:R-:W-:Y:S02]  /*3fb0*/  FMUL.FTZ R128, R128, R127 ;  /* 0x0000007f80807220 */ /* 0x000fe40000410000 */
[----:B------:R-:W3:Y:S01]  /*3fc0*/  MUFU.EX2 R121, R121 ;  /* 0x0000007900797308 */ /* 0x000ee20000000800 */
[C---:B-1----:R-:W-:Y:S01]  /*3fd0*/  FMUL.FTZ R141, R115.reuse, R118 ;  /* 0x00000076738d7220 */ /* 0x042fe20000410000 */
[----:B------:R-:W-:Y:S02]  /*3fe0*/  FMUL.FTZ R140, R115, R140 ;  /* 0x0000008c738c7220 */ /* 0x000fe40000410000 */
[----:B------:R-:W1:Y:S01]  /*3ff0*/  MUFU.EX2 R123, R123 ;  /* 0x0000007b007b7308 */ /* 0x000e620000000800 */
[C---:B----4-:R-:W-:Y:S01]  /*4000*/  FMUL.FTZ R139, R117.reuse, R120 ;  /* 0x00000078758b7220 */ /* 0x050fe20000410000 */
[----:B------:R-:W-:-:S02]  /*4010*/  FMUL.FTZ R138, R117, R138 ;  /* 0x0000008a758a7220 */ /* 0x000fc40000410000 */
[----:B------:R-:W4:Y:S01]  /*4020*/  MUFU.EX2 R113, R113 ;  /* 0x0000007100717308 */ /* 0x000f220000000800 */
[C---:B0-----:R-:W-:Y:S01]  /*4030*/  FMUL.FTZ R137, R119.reuse, R122 ;  /* 0x0000007a77897220 */ /* 0x041fe20000410000 */
[----:B------:R-:W-:Y:S02]  /*4040*/  FMUL.FTZ R136, R119, R136 ;  /* 0x0000008877887220 */ /* 0x000fe40000410000 */
[----:B------:R-:W2:Y:S01]  /*4050*/  MUFU.EX2 R68, R65 ;  /* 0x0000004100447308 */ /* 0x000ea20000000800 */
[C---:B---3--:R-:W-:Y:S01]  /*4060*/  FMUL.FTZ R135, R121.reuse, R124 ;  /* 0x0000007c79877220 */ /* 0x048fe20000410000 */
[----:B------:R-:W-:Y:S02]  /*4070*/  FMUL.FTZ R134, R121, R134 ;  /* 0x0000008679867220 */ /* 0x000fe40000410000 */
[----:B------:R0:W3:Y:S01]  /*4080*/  MUFU.EX2 R69, R66 ;  /* 0x0000004200457308 */ /* 0x0000e20000000800 */
[C---:B-1----:R-:W-:Y:S01]  /*4090*/  FMUL.FTZ R133, R123.reuse, R126 ;  /* 0x0000007e7b857220 */ /* 0x042fe20000410000 */
[----:B------:R-:W-:-:S02]  /*40a0*/  FMUL.FTZ R132, R123, R132 ;  /* 0x000000847b847220 */ /* 0x000fc40000410000 */
[----:B------:R-:W1:Y:S01]  /*40b0*/  MUFU.EX2 R70, R70 ;  /* 0x0000004600467308 */ /* 0x000e620000000800 */
[C---:B----4-:R-:W-:Y:S01]  /*40c0*/  FMUL.FTZ R143, R113.reuse, R116 ;  /* 0x00000074718f7220 */ /* 0x050fe20000410000 */
[----:B------:R-:W-:Y:S02]  /*40d0*/  FMUL.FTZ R142, R113, R142 ;  /* 0x0000008e718e7220 */ /* 0x000fe40000410000 */
[----:B------:R-:W4:Y:S01]  /*40e0*/  MUFU.EX2 R73, R73 ;  /* 0x0000004900497308 */ /* 0x000f220000000800 */
[----:B0-----:R-:W0:Y:S01]  /*40f0*/  LDS.128 R64, [R72+0x10] ;  /* 0x0000100048407984 */ /* 0x001e220000000c00 */
[C---:B--2---:R-:W-:Y:S01]  /*4100*/  FMUL.FTZ R127, R68.reuse, R149 ;  /* 0x00000095447f7220 */ /* 0x044fe20000410000 */
[----:B------:R-:W-:Y:S01]  /*4110*/  FMUL.FTZ R126, R68, R147 ;  /* 0x00000093447e7220 */ /* 0x000fe20000410000 */
[----:B------:R-:W2:Y:S01]  /*4120*/  MUFU.EX2 R74, R74 ;  /* 0x0000004a004a7308 */ /* 0x000ea20000000800 */
[----:B------:R-:W-:Y:S02]  /*4130*/  HADD2.F32 R147, -RZ, R61.H0_H0 ;  /* 0x2000003dff937230 */ /* 0x000fe40000004100 */
[C---:B---3--:R-:W-:Y:S01]  /*4140*/  FMUL.FTZ R123, R69.reuse, R148 ;  /* 0x00000094457b7220 */ /* 0x048fe20000410000 */
[----:B------:R-:W-:Y:S01]  /*4150*/  FMUL.FTZ R122, R69, R146 ;  /* 0x00000092457a7220 */ /* 0x000fe20000410000 */
[----:B------:R-:W3:Y:S01]  /*4160*/  MUFU.EX2 R106, R106 ;  /* 0x0000006a006a7308 */ /* 0x000ee20000000800 */
[----:B------:R-:W-:-:S02]  /*4170*/  HADD2.F32 R146, -RZ, R60.H0_H0 ;  /* 0x2000003cff927230 */ /* 0x000fc40000004100 */
[C---:B-1----:R-:W-:Y:S01]  /*4180*/  FMUL.FTZ R121, R70.reuse, R153 ;  /* 0x0000009946797220 */ /* 0x042fe20000410000 */
[----:B------:R-:W-:Y:S01]  /*4190*/  FMUL.FTZ R120, R70, R151 ;  /* 0x0000009746787220 */ /* 0x000fe20000410000 */
[----:B------:R1:W5:Y:S01]  /*41a0*/  MUFU.EX2 R118, R71 ;  /* 0x0000004700767308 */ /* 0x0003620000000800 */
[----:B------:R-:W-:Y:S02]  /*41b0*/  HADD2.F32 R148, -RZ, R60.H1_H1 ;  /* 0x3000003cff947230 */ /* 0x000fe40000004100 */
[C---:B----4-:R-:W-:Y:S01]  /*41c0*/  FMUL.FTZ R117, R73.reuse, R152 ;  /* 0x0000009849757220 */ /* 0x050fe20000410000 */
[----:B------:R-:W-:Y:S01]  /*41d0*/  FMUL.FTZ R116, R73, R150 ;  /* 0x0000009649747220 */ /* 0x000fe20000410000 */
[----:B------:R-:W-:Y:S01]  /*41e0*/  HADD2.F32 R150, -RZ, R61.H1_H1 ;  /* 0x3000003dff967230 */ /* 0x000fe20000004100 */
[----:B------:R-:W-:Y:S01]  /*41f0*/  MOV R60, UR20 ;  /* 0x00000014003c7c02 */ /* 0x000fe20008000f00 */
[C---:B--2---:R-:W-:Y:S01]  /*4200*/  FMUL.FTZ R115, R74.reuse, R161 ;  /* 0x000000a14a737220 */ /* 0x044fe20000410000 */
[----:B------:R-:W-:Y:S01]  /*4210*/  FMUL.FTZ R113, R74, R159 ;  /* 0x0000009f4a717220 */ /* 0x000fe20000410000 */
[----:B------:R-:W2:Y:S01]  /*4220*/  MUFU.COS R61, R76 ;  /* 0x0000004c003d7308 */ /* 0x000ea20000000000 */
[----:B-1----:R-:W1:Y:S01]  /*4230*/  LDS.128 R68, [R72+0x20] ;  /* 0x0000200048447984 */ /* 0x002e620000000c00 */
[C---:B---3--:R-:W-:Y:S01]  /*4240*/  FMUL.FTZ R145, R106.reuse, R145 ;  /* 0x000000916a917220 */ /* 0x048fe20000410000 */
[----:B------:R-:W-:Y:S01]  /*4250*/  FMUL.FTZ R144, R106, R107 ;  /* 0x0000006b6a907220 */ /* 0x000fe20000410000 */
[C---:B------:R-:W-:Y:S01]  /*4260*/  FMUL.FTZ R106, R78.reuse, R56 ;  /* 0x000000384e6a7220 */ /* 0x040fe20000410000 */
[----:B------:R-:W3:Y:S01]  /*4270*/  LDS.128 R72, [R72+0x30] ;  /* 0x0000300048487984 */ /* 0x000ee20000000c00 */
[----:B------:R-:W-:Y:S01]  /*4280*/  FMUL.FTZ R78, R78, R94 ;  /* 0x0000005e4e4e7220 */ /* 0x000fe20000410000 */
[----:B------:R-:W-:Y:S01]  /*4290*/  ULEA UR20, UR33, UR21, 0x18 ;  /* 0x0000001521147291 */ /* 0x000fe2000f8ec0ff */
[----:B------:R-:W-:Y:S01]  /*42a0*/  SEL R60, R60, R109, !P0 ;  /* 0x0000006d3c3c7207 */ /* 0x000fe20004000000 */
[----:B-----5:R-:W-:Y:S01]  /*42b0*/  FMUL.FTZ R119, R118, R157 ;  /* 0x0000009d76777220 */ /* 0x020fe20000410000 */
[----:B------:R-:W4:Y:S01]  /*42c0*/  MUFU.EX2 R106, R106 ;  /* 0x0000006a006a7308 */ /* 0x000f220000000800 */
[----:B------:R-:W-:-:S02]  /*42d0*/  HADD2.F32 R152, -RZ, R62.H1_H1 ;  /* 0x3000003eff987230 */ /* 0x000fc40000004100 */
[----:B------:R-:W-:Y:S01]  /*42e0*/  FMUL.FTZ R118, R118, R155 ;  /* 0x0000009b76767220 */ /* 0x000fe20000410000 */
[----:B------:R-:W-:Y:S01]  /*42f0*/  HADD2.F32 R149, -RZ, R62.H0_H0 ;  /* 0x2000003eff957230 */ /* 0x000fe20000004100 */
[----:B------:R-:W2:Y:S01]  /*4300*/  MUFU.EX2 R78, R78 ;  /* 0x0000004e004e7308 */ /* 0x000ea20000000800 */
[----:B------:R-:W-:Y:S01]  /*4310*/  LEA R60, R60, UR20, 0x3 ;  /* 0x000000143c3c7c11 */ /* 0x000fe2000f8e18ff */
[----:B------:R-:W-:Y:S02]  /*4320*/  HADD2.F32 R151, -RZ, R63.H0_H0 ;  /* 0x2000003fff977230 */ /* 0x000fe40000004100 */
[----:B------:R-:W-:Y:S01]  /*4330*/  FMUL.FTZ R62, R150, UR47 ;  /* 0x0000002f963e7c20 */ /* 0x000fe20008410000 */
[----:B0-----:R-:W-:-:S03]  /*4340*/  HADD2.F32 R157, -RZ, R64.H1_H1 ;  /* 0x30000040ff9d7230 */ /* 0x001fc60000004100 */
[----:B------:R-:W-:Y:S01]  /*4350*/  FFMA.FTZ R191, R147, UR46, R62 ;  /* 0x0000002e93bf7c23 */ /* 0x000fe2000801003e */
[----:B------:R-:W-:Y:S02]  /*4360*/  HADD2.F32 R160, -RZ, R65.H1_H1 ;  /* 0x30000041ffa07230 */ /* 0x000fe40000004100 */
[----:B----4-:R-:W-:Y:S01]  /*4370*/  FMUL.FTZ R130, R106, R125 ;  /* 0x0000007d6a827220 */ /* 0x010fe20000410000 */
[--C-:B------:R-:W-:Y:S01]  /*4380*/  HADD2.F32 R163, -RZ, R66.reuse.H1_H1 ;  /* 0x30000042ffa37230 */ /* 0x100fe20000004100 */
[----:B------:R-:W0:Y:S01]  /*4390*/  MUFU.SIN R125, R76 ;  /* 0x0000004c007d7308 */ /* 0x000e220000000400 */
[--C-:B------:R-:W-:Y:S02]  /*43a0*/  HADD2.F32 R166, -RZ, R67.reuse.H1_H1 ;  /* 0x30000043ffa67230 */ /* 0x100fe40000004100 */
[----:B--2---:R-:W-:Y:S01]  /*43b0*/  FMUL.FTZ R124, R78, R61 ;  /* 0x0000003d4e7c7220 */ /* 0x004fe20000410000 */
[----:B------:R-:W-:Y:S02]  /*43c0*/  HADD2.F32 R159, -RZ, R66.H0_H0 ;  /* 0x20000042ff9f7230 */ /* 0x000fe40000004100 */
[----:B------:R-:W-:Y:S01]  /*43d0*/  FMUL.FTZ R131, R106, R131 ;  /* 0x000000836a837220 */ /* 0x000fe20000410000 */
[----:B------:R-:W-:-:S02]  /*43e0*/  HADD2.F32 R155, -RZ, R67.H0_H0 ;  /* 0x20000043ff9b7230 */ /* 0x000fc40000004100 */
[----:B------:R-:W-:Y:S01]  /*43f0*/  FMUL.FTZ R66, R154, UR47 ;  /* 0x0000002f9a427c20 */ /* 0x000fe20008410000 */
[----:B------:R-:W-:Y:S02]  /*4400*/  HADD2.F32 R153, -RZ, R64.H0_H0 ;  /* 0x20000040ff997230 */ /* 0x000fe40000004100 */
[----:B------:R-:W-:Y:S01]  /*4410*/  FMUL.FTZ R61, R148, UR47 ;  /* 0x0000002f943d7c20 */ /* 0x000fe20008410000 */
[----:B------:R-:W-:Y:S02]  /*4420*/  HADD2.F32 R156, -RZ, R65.H0_H0 ;  /* 0x20000041ff9c7230 */ /* 0x000fe40000004100 */
[----:B------:R-:W-:Y:S01]  /*4430*/  FMUL.FTZ R64, R152, UR47 ;  /* 0x0000002f98407c20 */ /* 0x000fe20008410000 */
[----:B------:R-:W-:Y:S01]  /*4440*/  FMUL.FTZ R63, R160, UR47 ;  /* 0x0000002fa03f7c20 */ /* 0x000fe20008410000 */
[----:B------:R-:W-:Y:S01]  /*4450*/  FFMA.FTZ R189, R151, UR46, R66 ;  /* 0x0000002e97bd7c23 */ /* 0x000fe20008010042 */
[----:B------:R-:W-:Y:S01]  /*4460*/  FFMA.FTZ R61, R146, UR46, R61 ;  /* 0x0000002e923d7c23 */ /* 0x000fe2000801003d */
[----:B------:R-:W-:Y:S01]  /*4470*/  FFMA.FTZ R64, R149, UR46, R64 ;  /* 0x0000002e95407c23 */ /* 0x000fe20008010040 */
[----:B-1----:R-:W-:-:S02]  /*4480*/  HADD2.F32 R162, -RZ, R68.H1_H1 ;  /* 0x30000044ffa27230 */ /* 0x002fc40000004100 */
[----:B------:R-:W-:Y:S01]  /*4490*/  FFMA.FTZ R63, R156, UR46, R63 ;  /* 0x0000002e9c3f7c23 */ /* 0x000fe2000801003f */
[----:B------:R-:W-:Y:S02]  /*44a0*/  HADD2.F32 R168, -RZ, R70.H1_H1 ;  /* 0x30000046ffa87230 */ /* 0x000fe40000004100 */
[----:B0-----:R-:W-:Y:S01]  /*44b0*/  FMUL.FTZ R125, R78, R125 ;  /* 0x0000007d4e7d7220 */ /* 0x001fe20000410000 */
[----:B------:R-:W-:Y:S02]  /*44c0*/  HADD2.F32 R165, -RZ, R69.H1_H1 ;  /* 0x30000045ffa57230 */ /* 0x000fe40000004100 */
[----:B------:R-:W-:Y:S01]  /*44d0*/  FMUL.FTZ R67, R162, UR47 ;  /* 0x0000002fa2437c20 */ /* 0x000fe20008410000 */
[----:B------:R-:W-:Y:S02]  /*44e0*/  HADD2.F32 R170, -RZ, R71.H1_H1 ;  /* 0x30000047ffaa7230 */ /* 0x000fe40000004100 */
[----:B------:R-:W-:Y:S01]  /*44f0*/  FMUL.FTZ R192, R0, -R61 ;  /* 0x8000003d00c07220 */ /* 0x000fe20000410000 */
[----:B---3--:R-:W-:Y:S01]  /*4500*/  HADD2.F32 R172, -RZ, R72.H1_H1 ;  /* 0x30000048ffac7230 */ /* 0x008fe20000004100 */
[----:B------:R0:W-:Y:S01]  /*4510*/  STS.64 [R60+0x7780], R124 ;  /* 0x0077807c3c007388 */ /* 0x0001e20000000a00 */
[----:B------:R-:W-:-:S02]  /*4520*/  HADD2.F32 R174, -RZ, R73.H1_H1 ;  /* 0x30000049ffae7230 */ /* 0x000fc40000004100 */
[----:B------:R-:W-:Y:S01]  /*4530*/  FMUL.FTZ R76, R170, UR47 ;  /* 0x0000002faa4c7c20 */ /* 0x000fe20008410000 */
[----:B------:R-:W-:Y:S02]  /*4540*/  HADD2.F32 R176, -RZ, R74.H1_H1 ;  /* 0x3000004affb07230 */ /* 0x000fe40000004100 */
[----:B------:R-:W-:Y:S01]  /*4550*/  FMUL.FTZ R78, R172, UR47 ;  /* 0x0000002fac4e7c20 */ /* 0x000fe20008410000 */
[----:B------:R-:W-:Y:S02]  /*4560*/  HADD2.F32 R193, -RZ, R75.H1_H1 ;  /* 0x3000004bffc17230 */ /* 0x000fe40000004100 */
        /* <DEDUP_REMOVED lines=16> */
[----:B0-----:R-:W-:Y:S01]  /*4670*/  FFMA.FTZ R60, R158, UR46, R67 ;  /* 0x0000002e9e3c7c23 */ /* 0x001fe20008010043 */
        /* <DEDUP_REMOVED lines=36> */
.L_x_4112:
[----:B------:R-:W-:-:S06]  /*48c0*/  LEA R106, R104, UR20, 0x3 ;  /* 0x00000014686a7c11 */ /* 0x000fcc000f8e18ff */
[----:B------:R-:W0:Y:S02]  /*48d0*/  LDS.64 R106, [R106+0x8788] ;  /* 0x008788006a6a7984 */ /* 0x000e240000000a00 */
.L_x_4113:
[----:B------:R-:W-:Y:S05]  /*48e0*/  BSYNC.RECONVERGENT B0 ;  /* 0x0000000000007941 */ /* 0x000fea0003800200 */
.L_x_4111:
        /* <DEDUP_REMOVED lines=49> */
[C---:B------:R-:W-:Y:S02]  /*4c00*/  FMUL.FTZ R64, R142.reuse, R61 ;  /* 0x0000003d8e407220 */ /* 0x040fe40000410000 */
        /* <DEDUP_REMOVED lines=218> */
.L_x_4237:
        /* <DEDUP_REMOVED lines=13> */
.L_x_4240:
[----:B------:R-:W-:-:S03]  /*5a80*/  UMOV UR21, 0xffffffff ;  /* 0xffffffff00157882 */ /* 0x000fc60000000000 */
[----:B------:R-:W-:Y:S05]  /*5a90*/  BRA.DIV UR21, `(.L_x_4117) ;  /* 0x0000008215b07947 */ /* 0x000fea000b800000 */
.L_x_4243:
[----:B------:R-:W-:-:S03]  /*5aa0*/  UMOV UR21, 0xffffffff ;  /* 0xffffffff00157882 */ /* 0x000fc60000000000 */
[----:B------:R-:W-:Y:S05]  /*5ab0*/  BRA.DIV UR21, `(.L_x_4118) ;  /* 0x0000008215d07947 */ /* 0x000fea000b800000 */
.L_x_4246:
[----:B------:R-:W-:-:S03]  /*5ac0*/  UMOV UR21, 0xffffffff ;  /* 0xffffffff00157882 */ /* 0x000fc60000000000 */
[----:B------:R-:W-:Y:S05]  /*5ad0*/  BRA.DIV UR21, `(.L_x_4119) ;  /* 0x0000008215f07947 */ /* 0x000fea000b800000 */
.L_x_4249:
        /* <DEDUP_REMOVED lines=10> */
.L_x_4259:
        /* <DEDUP_REMOVED lines=45> */
.L_x_4114:
[----:B------:R-:W-:Y:S05]  /*5e50*/  WARPSYNC.ALL ;  /* 0x0000000000007948 */ /* 0x000fea0003800000 */
[-C--:B012---:R-:W-:Y:S01]  /*5e60*/  FMUL.FTZ R60, R113, R107.reuse ;  /* 0x0000006b713c7220 */ /* 0x087fe20000410000 */
[----:B------:R-:W-:Y:S01]  /*5e70*/  FMUL.FTZ R64, R193, UR46 ;  /* 0x0000002ec1407c20 */ /* 0x000fe20008410000 */
[----:B------:R-:W-:Y:S01]  /*5e80*/  FMUL.FTZ R62, R115, R107 ;  /* 0x0000006b733e7220 */ /* 0x000fe20000410000 */
[----:B------:R-:W-:Y:S01]  /*5e90*/  FMUL.FTZ R66, R113, R188 ;  /* 0x000000bc71427220 */ /* 0x000fe20000410000 */
[-C--:B------:R-:W-:Y:S01]  /*5ea0*/  FFMA.FTZ R60, R115, R106.reuse, -R60 ;  /* 0x0000006a733c7223 */ /* 0x080fe2000001083c */
[----:B------:R-:W-:Y:S01]  /*5eb0*/  FFMA.FTZ R213, R175, UR47, -R64 ;  /* 0x0000002fafd57c23 */ /* 0x000fe20008010840 */
[----:B------:R-:W-:Y:S01]  /*5ec0*/  FFMA.FTZ R62, -R113, R106, -R62 ;  /* 0x0000006a713e7223 */ /* 0x000fe2000001093e */
[----:B------:R-:W-:Y:S01]  /*5ed0*/  FMUL.FTZ R210, R176, UR46 ;  /* 0x0000002eb0d27c20 */ /* 0x000fe20008410000 */
[----:B------:R-:W-:Y:S01]  /*5ee0*/  FMUL.FTZ R68, R116, R60 ;  /* 0x0000003c74447220 */ /* 0x000fe20000410000 */
[----:B------:R-:W-:Y:S01]  /*5ef0*/  FMUL.FTZ R64, R2, R213 ;  /* 0x000000d502407220 */ /* 0x000fe20000410000 */
[----:B------:R-:W-:Y:S01]  /*5f00*/  BAR.SYNC.DEFER_BLOCKING 0x0 ;  /* 0x0000000000007b1d */ /* 0x000fe20000010000 */
[----:B------:R-:W-:Y:S01]  /*5f10*/  FFMA.FTZ R210, R173, UR47, -R210 ;  /* 0x0000002fadd27c23 */ /* 0x000fe200080108d2 */
[-C--:B------:R-:W-:Y:S01]  /*5f20*/  FFMA.FTZ R63, R117, R62.reuse, -R68 ;  /* 0x0000003e753f7223 */ /* 0x080fe20000010844 */
[----:B------:R-:W-:Y:S01]  /*5f30*/  FMUL.FTZ R68, R116, R62 ;  /* 0x0000003e74447220 */ /* 0x000fe20000410000 */
[-C--:B------:R-:W-:Y:S01]  /*5f40*/  FMUL.FTZ R61, R113, R64.reuse ;  /* 0x00000040713d7220 */ /* 0x080fe20000410000 */
[----:B------:R-:W-:Y:S01]  /*5f50*/  FFMA.FTZ R66, R115, R64, R66 ;  /* 0x0000004073427223 */ /* 0x000fe20000010042 */
[----:B------:R-:W-:Y:S01]  /*5f60*/  FMUL.FTZ R208, R172, UR46 ;  /* 0x0000002eacd07c20 */ /* 0x000fe20008410000 */
[----:B------:R-:W-:Y:S01]  /*5f70*/  FFMA.FTZ R68, R117, R60, R68 ;  /* 0x0000003c75447223 */ /* 0x000fe20000010044 */
[----:B------:R-:W-:Y:S01]  /*5f80*/  FFMA.FTZ R62, R115, R188, -R61 ;  /* 0x000000bc733e7223 */ /* 0x000fe2000001083d */
[CC--:B------:R-:W-:Y:S01]  /*5f90*/  FMUL.FTZ R60, R118.reuse, R63.reuse ;  /* 0x0000003f763c7220 */ /* 0x0c0fe20000410000 */
[----:B------:R-:W-:Y:S01]  /*5fa0*/  FFMA.FTZ R66, R3, R210, R66 ;  /* 0x000000d203427223 */ /* 0x000fe20000010042 */
[-C--:B------:R-:W-:Y:S01]  /*5fb0*/  FMUL.FTZ R64, R118, R68.reuse ;  /* 0x0000004476407220 */ /* 0x080fe20000410000 */
[----:B------:R-:W-:Y:S01]  /*5fc0*/  FADD.FTZ R62, R187, R62 ;  /* 0x0000003ebb3e7221 */ /* 0x000fe20000010000 */
[C---:B------:R-:W-:Y:S01]  /*5fd0*/  FFMA.FTZ R68, R119.reuse, R68, R60 ;  /* 0x0000004477447223 */ /* 0x040fe2000001003c */
[C---:B------:R-:W-:Y:S01]  /*5fe0*/  FMUL.FTZ R60, R116.reuse, R66 ;  /* 0x00000042743c7220 */ /* 0x040fe20000410000 */
[----:B------:R-:W-:Y:S01]  /*5ff0*/  FFMA.FTZ R65, R119, R63, -R64 ;  /* 0x0000003f77417223 */ /* 0x000fe20000010840 */
[-C--:B------:R-:W-:Y:S01]  /*6000*/  FMUL.FTZ R61, R116, R62.reuse ;  /* 0x0000003e743d7220 */ /* 0x080fe20000410000 */
[----:B------:R-:W-:Y:S01]  /*6010*/  FMUL.FTZ R64, R174, UR46 ;  /* 0x0000002eae407c20 */ /* 0x000fe20008410000 */
[C---:B------:R-:W-:Y:S01]  /*6020*/  FFMA.FTZ R63, R117.reuse, R62, -R60 ;  /* 0x0000003e753f7223 */ /* 0x040fe2000001083c */
[----:B------:R-:W-:Y:S01]  /*6030*/  FMUL.FTZ R60, R120, R65 ;  /* 0x00000041783c7220 */ /* 0x000fe20000410000 */
[----:B------:R-:W-:Y:S01]  /*6040*/  FFMA.FTZ R61, R117, R66, R61 ;  /* 0x00000042753d7223 */ /* 0x000fe2000001003d */
[----:B------:R-:W-:Y:S01]  /*6050*/  FFMA.FTZ R211, R171, UR47, -R64 ;  /* 0x0000002fabd37c23 */ /* 0x000fe20008010840 */
[----:B------:R-:W-:Y:S01]  /*6060*/  FADD.FTZ R63, R186, R63 ;  /* 0x0000003fba3f7221 */ /* 0x000fe20000010000 */
[-C--:B------:R-:W-:Y:S01]  /*6070*/  FMUL.FTZ R62, R120, R68.reuse ;  /* 0x00000044783e7220 */ /* 0x080fe20000410000 */
[C---:B------:R-:W-:Y:S01]  /*6080*/  FFMA.FTZ R68, R121.reuse, R68, R60 ;  /* 0x0000004479447223 */ /* 0x040fe2000001003c */
[----:B------:R-:W-:Y:S01]  /*6090*/  FFMA.FTZ R61, R4, R211, R61 ;  /* 0x000000d3043d7223 */ /* 0x000fe2000001003d */
[----:B------:R-:W-:Y:S01]  /*60a0*/  FMUL.FTZ R60, R118, R63 ;  /* 0x0000003f763c7220 */ /* 0x000fe20000410000 */
[----:B------:R-:W-:Y:S01]  /*60b0*/  FFMA.FTZ R65, R121, R65, -R62 ;  /* 0x0000004179417223 */ /* 0x000fe2000001083e */
[-C--:B------:R-:W-:Y:S01]  /*60c0*/  FMUL.FTZ R64, R122, R68.reuse ;  /* 0x000000447a407220 */ /* 0x080fe20000410000 */
[-C--:B------:R-:W-:Y:S01]  /*60d0*/  FMUL.FTZ R62, R118, R61.reuse ;  /* 0x0000003d763e7220 */ /* 0x080fe20000410000 */
[----:B------:R-:W-:Y:S01]  /*60e0*/  FFMA.FTZ R60, R119, R61, R60 ;  /* 0x0000003d773c7223 */ /* 0x000fe2000001003c */
[-C--:B------:R-:W-:Y:S01]  /*60f0*/  FMUL.FTZ R61, R122, R65.reuse ;  /* 0x000000417a3d7220 */ /* 0x080fe20000410000 */
[----:B------:R-:W-:Y:S01]  /*6100*/  FFMA.FTZ R65, R123, R65, -R64 ;  /* 0x000000417b417223 */ /* 0x000fe20000010840 */
[----:B------:R-:W-:Y:S01]  /*6110*/  FFMA.FTZ R62, R119, R63, -R62 ;  /* 0x0000003f773e7223 */ /* 0x000fe2000001083e */
[----:B------:R-:W-:Y:S01]  /*6120*/  FFMA.FTZ R208, R169, UR47, -R208 ;  /* 0x0000002fa9d07c23 */ /* 0x000fe200080108d0 */
[----:B------:R-:W-:Y:S01]  /*6130*/  FFMA.FTZ R61, R123, R68, R61 ;  /* 0x000000447b3d7223 */ /* 0x000fe2000001003d */
[C---:B------:R-:W-:Y:S01]  /*6140*/  FMUL.FTZ R64, R126.reuse, R65 ;  /* 0x000000417e407220 */ /* 0x040fe20000410000 */
[----:B------:R-:W-:Y:S01]  /*6150*/  FADD.FTZ R62, R185, R62 ;  /* 0x0000003eb93e7221 */ /* 0x000fe20000010000 */
[----:B------:R-:W-:Y:S01]  /*6160*/  FFMA.FTZ R60, R5, R208, R60 ;  /* 0x000000d0053c7223 */ /* 0x000fe2000001003c */
[-C--:B------:R-:W-:Y:S01]  /*6170*/  FMUL.FTZ R66, R126, R61.reuse ;  /* 0x0000003d7e427220 */ /* 0x080fe20000410000 */
[C---:B------:R-:W-:Y:S01]  /*6180*/  FFMA.FTZ R67, R127.reuse, R61, R64 ;  /* 0x0000003d7f437223 */ /* 0x040fe20000010040 */
[C---:B------:R-:W-:Y:S01]  /*6190*/  FMUL.FTZ R61, R120.reuse, R62 ;  /* 0x0000003e783d7220 */ /* 0x040fe20000410000 */
[-C--:B------:R-:W-:Y:S01]  /*61a0*/  FMUL.FTZ R64, R120, R60.reuse ;  /* 0x0000003c78407220 */ /* 0x080fe20000410000 */
[----:B------:R-:W-:Y:S01]  /*61b0*/  FFMA.FTZ R68, R127, R65, -R66 ;  /* 0x000000417f447223 */ /* 0x000fe20000010842 */
[----:B------:R-:W-:Y:S01]  /*61c0*/  FMUL.FTZ R66, R170, UR46 ;  /* 0x0000002eaa427c20 */ /* 0x000fe20008410000 */
[C---:B------:R-:W-:Y:S01]  /*61d0*/  FFMA.FTZ R63, R121.reuse, R60, R61 ;  /* 0x0000003c793f7223 */ /* 0x040fe2000001003d */
[----:B------:R-:W-:Y:S01]  /*61e0*/  FFMA.FTZ R65, R121, R62, -R64 ;  /* 0x0000003e79417223 */ /* 0x000fe20000010840 */
[----:B------:R-:W0:Y:S01]  /*61f0*/  LDS.64 R60, [R108+0x8] ;  /* 0x000008006c3c7984 */ /* 0x000e220000000a00 */
[CC--:B------:R-:W-:Y:S01]  /*6200*/  FMUL.FTZ R69, R128.reuse, R67.reuse ;  /* 0x0000004380457220 */ /* 0x0c0fe20000410000 */
[-C--:B------:R-:W-:Y:S01]  /*6210*/  FMUL.FTZ R64, R128, R68.reuse ;  /* 0x0000004480407220 */ /* 0x080fe20000410000 */
[----:B------:R-:W-:Y:S01]  /*6220*/  FFMA.FTZ R209, R167, UR47, -R66 ;  /* 0x0000002fa7d17c23 */ /* 0x000fe20008010842 */
[----:B------:R-:W-:Y:S01]  /*6230*/  FADD.FTZ R65, R184, R65 ;  /* 0x00000041b8417221 */ /* 0x000fe20000010000 */
[C---:B------:R-:W-:Y:S01]  /*6240*/  FFMA.FTZ R69, R129.reuse, R68, -R69 ;  /* 0x0000004481457223 */ /* 0x040fe20000010845 */
[----:B------:R-:W-:Y:S01]  /*6250*/  FFMA.FTZ R66, R129, R67, R64 ;  /* 0x0000004381427223 */ /* 0x000fe20000010040 */
[----:B------:R-:W-:Y:S01]  /*6260*/  FMUL.FTZ R67, R168, UR46 ;  /* 0x0000002ea8437c20 */ /* 0x000fe20008410000 */
[----:B------:R-:W-:Y:S01]  /*6270*/  FFMA.FTZ R63, R6, R209, R63 ;  /* 0x000000d1063f7223 */ /* 0x000fe2000001003f */
[----:B------:R-:W-:Y:S01]  /*6280*/  FMUL.FTZ R62, R122, R65 ;  /* 0x000000417a3e7220 */ /* 0x000fe20000410000 */
[----:B------:R-:W-:Y:S01]  /*6290*/  FMUL.FTZ R68, R130, R69 ;  /* 0x0000004582447220 */ /* 0x000fe20000410000 */
[----:B------:R-:W-:Y:S01]  /*62a0*/  FFMA.FTZ R206, R164, UR47, -R67 ;  /* 0x0000002fa4ce7c23 */ /* 0x000fe20008010843 */
[-C--:B------:R-:W-:Y:S01]  /*62b0*/  FMUL.FTZ R64, R122, R63.reuse ;  /* 0x0000003f7a407220 */ /* 0x080fe20000410000 */
[----:B------:R-:W-:Y:S01]  /*62c0*/  FFMA.FTZ R62, R123, R63, R62 ;  /* 0x0000003f7b3e7223 */ /* 0x000fe2000001003e */
[-C--:B------:R-:W-:Y:S01]  /*62d0*/  FMUL.FTZ R70, R130, R66.reuse ;  /* 0x0000004282467220 */ /* 0x080fe20000410000 */
[----:B------:R-:W-:Y:S01]  /*62e0*/  FFMA.FTZ R67, R131, R66, R68 ;  /* 0x0000004283437223 */ /* 0x000fe20000010044 */
[----:B------:R-:W-:Y:S01]  /*62f0*/  FFMA.FTZ R64, R123, R65, -R64 ;  /* 0x000000417b407223 */ /* 0x000fe20000010840 */
[----:B------:R-:W-:Y:S01]  /*6300*/  FFMA.FTZ R62, R7, R206, R62 ;  /* 0x000000ce073e7223 */ /* 0x000fe2000001003e */
[----:B------:R-:W-:Y:S01]  /*6310*/  FFMA.FTZ R70, R131, R69, -R70 ;  /* 0x0000004583467223 */ /* 0x000fe20000010846 */
[-C--:B------:R-:W-:Y:S01]  /*6320*/  FMUL.FTZ R72, R132, R67.reuse ;  /* 0x0000004384487220 */ /* 0x080fe20000410000 */
[----:B------:R-:W-:Y:S01]  /*6330*/  FADD.FTZ R64, R183, R64 ;  /* 0x00000040b7407221 */ /* 0x000fe20000010000 */
[----:B------:R-:W-:Y:S01]  /*6340*/  FMUL.FTZ R66, R126, R62 ;  /* 0x0000003e7e427220 */ /* 0x000fe20000410000 */
[----:B------:R-:W-:Y:S01]  /*6350*/  FMUL.FTZ R68, R165, UR46 ;  /* 0x0000002ea5447c20 */ /* 0x000fe20008410000 */
        /* <DEDUP_REMOVED lines=32> */
[----:B------:R-:W-:Y:S01]  /*6560*/  FFMA.FTZ R65, R137, R70, R66 ;  /* 0x0000004689417223 */ /* 0x000fe20000010042 */
[C---:B------:R-:W-:Y:S01]  /*6570*/  FFMA.FTZ R62, R145.reuse, R205, R62 ;  /* 0x000000cd913e7223 */ /* 0x040fe2000001003e */
[----:B------:R-:W-:Y:S01]  /*6580*/  FMUL.FTZ R64, R130, R64 ;  /* 0x0000004082407220 */ /* 0x000fe20000410000 */
[----:B------:R-:W-:Y:S01]  /*6590*/  FFMA.FTZ R221, R145, R220, -R60 ;  /* 0x000000dc91dd7223 */ /* 0x000fe2000001083c */
[----:B------:R-:W-:Y:S01]  /*65a0*/  FMUL.FTZ R66, R166, UR46 ;  /* 0x0000002ea6427c20 */ /* 0x000fe20008410000 */
[----:B------:R-:W-:Y:S01]  /*65b0*/  FADD.FTZ R203, RZ, R62 ;  /* 0x0000003effcb7221 */ /* 0x000fe20000010000 */
[----:B------:R-:W-:Y:S01]  /*65c0*/  FFMA.FTZ R63, R131, R63, R64 ;  /* 0x0000003f833f7223 */ /* 0x000fe20000010040 */
[----:B------:R-:W-:Y:S01]  /*65d0*/  FFMA.FTZ R221, R100, R93, R221 ;  /* 0x0000005d64dd7223 */ /* 0x000fe200000100dd */
[----:B------:R-:W-:Y:S01]  /*65e0*/  FFMA.FTZ R237, R155, UR47, -R66 ;  /* 0x0000002f9bed7c23 */ /* 0x000fe20008010842 */
[----:B------:R-:W-:Y:S01]  /*65f0*/  FMUL.FTZ R60, R142, R203 ;  /* 0x000000cb8e3c7220 */ /* 0x000fe20000410000 */
[----:B------:R-:W-:Y:S01]  /*6600*/  FADD.FTZ R61, R180, R61 ;  /* 0x0000003db43d7221 */ /* 0x000fe20000010000 */
[-C--:B------:R-:W-:Y:S01]  /*6610*/  FMUL.FTZ R62, R142, R221.reuse ;  /* 0x000000dd8e3e7220 */ /* 0x080fe20000410000 */
[----:B------:R-:W-:Y:S01]  /*6620*/  FMUL.FTZ R70, R136, R70 ;  /* 0x0000004688467220 */ /* 0x000fe20000410000 */
[C---:B------:R-:W-:Y:S01]  /*6630*/  FFMA.FTZ R60, R143.reuse, R221, -R60 ;  /* 0x000000dd8f3c7223 */ /* 0x040fe2000001083c */
[----:B------:R-:W-:Y:S01]  /*6640*/  FFMA.FTZ R63, R10, R237, R63 ;  /* 0x000000ed0a3f7223 */ /* 0x000fe2000001003f */
[----:B------:R-:W-:Y:S01]  /*6650*/  FFMA.FTZ R62, R143, R203, R62 ;  /* 0x000000cb8f3e7223 */ /* 0x000fe2000001003e */
[C---:B------:R-:W-:Y:S01]  /*6660*/  FMUL.FTZ R64, R132.reuse, R61 ;  /* 0x0000003d84407220 */ /* 0x040fe20000410000 */
[----:B------:R-:W-:Y:S01]  /*6670*/  FMUL.FTZ R234, R163, UR46 ;  /* 0x0000002ea3ea7c20 */ /* 0x000fe20008410000 */
[----:B------:R-:W-:Y:S01]  /*6680*/  FFMA.FTZ R218, R97, R92, R60 ;  /* 0x0000005c61da7223 */ /* 0x000fe2000001003c */
[----:B------:R-:W-:Y:S01]  /*6690*/  FFMA.FTZ R70, R137, R72, -R70 ;  /* 0x0000004889467223 */ /* 0x000fe20000010846 */
        /* <DEDUP_REMOVED lines=10> */
[----:B------:R-:W-:Y:S01]  /*6740*/  FFMA.FTZ R67, R139, R65, R68 ;  /* 0x000000418b437223 */ /* 0x000fe20000010044 */
        /* <DEDUP_REMOVED lines=17> */
[----:B------:R-:W-:Y:S01]  /*6860*/  FMUL.FTZ R60, R136, R64 ;  /* 0x00000040883c7220 */ /* 0x000fe20000410000 */
[----:B------:R-:W-:Y:S01]  /*6870*/  FADD.FTZ R200, RZ, R62 ;  /* 0x0000003effc87221 */ /* 0x000fe20000010000 */
[----:B------:R-:W-:Y:S01]  /*6880*/  FMUL.FTZ R72, R138, R65 ;  /* 0x000000418a487220 */ /* 0x000fe20000410000 */
[CC--:B------:R-:W-:Y:S01]  /*6890*/  FMUL.FTZ R65, R136.reuse, R61.reuse ;  /* 0x0000003d88417220 */ /* 0x0c0fe20000410000 */
[----:B------:R-:W-:Y:S01]  /*68a0*/  FFMA.FTZ R62, R137, R61, R60 ;  /* 0x0000003d893e7223 */ /* 0x000fe2000001003c */
[C---:B------:R-:W-:Y:S01]  /*68b0*/  FMUL.FTZ R61, R136.reuse, R200 ;  /* 0x000000c8883d7220 */ /* 0x040fe20000410000 */
[----:B------:R-:W-:Y:S01]  /*68c0*/  FMUL.FTZ R63, R136, R216 ;  /* 0x000000d8883f7220 */ /* 0x000fe20000410000 */
[----:B------:R-:W-:Y:S01]  /*68d0*/  FMUL.FTZ R232, R157, UR46 ;  /* 0x0000002e9de87c20 */ /* 0x000fe20008410000 */
[----:B------:R-:W-:Y:S01]  /*68e0*/  FFMA.FTZ R72, R139, R70, -R72 ;  /* 0x000000468b487223 */ /* 0x000fe20000010848 */
[C---:B------:R-:W-:Y:S01]  /*68f0*/  FFMA.FTZ R61, R137.reuse, R216, -R61 ;  /* 0x000000d8893d7223 */ /* 0x040fe2000001083d */
[----:B------:R-:W-:Y:S01]  /*6900*/  FFMA.FTZ R63, R137, R200, R63 ;  /* 0x000000c8893f7223 */ /* 0x000fe2000001003f */
[----:B------:R-:W-:Y:S01]  /*6910*/  FFMA.FTZ R232, R153, UR47, -R232 ;  /* 0x0000002f99e87c23 */ /* 0x000fe200080108e8 */
[----:B------:R-:W-:Y:S01]  /*6920*/  FMUL.FTZ R66, R140, R72 ;  /* 0x000000488c427220 */ /* 0x000fe20000410000 */
[----:B------:R-:W-:Y:S01]  /*6930*/  FFMA.FTZ R217, R96, R89, R61 ;  /* 0x0000005960d97223 */ /* 0x000fe2000001003d */
[----:B------:R-:W-:Y:S01]  /*6940*/  FADD.FTZ R199, RZ, R63 ;  /* 0x0000003fffc77221 */ /* 0x000fe20000010000 */
[----:B------:R-:W-:Y:S01]  /*6950*/  FFMA.FTZ R63, R13, R232, R62 ;  /* 0x000000e80d3f7223 */ /* 0x000fe2000001003e */
[----:B------:R-:W-:Y:S01]  /*6960*/  FFMA.FTZ R64, R137, R64, -R65 ;  /* 0x0000004089407223 */ /* 0x000fe20000010841 */
[C---:B------:R-:W-:Y:S01]  /*6970*/  FMUL.FTZ R62, R134.reuse, R217 ;  /* 0x000000d9863e7220 */ /* 0x040fe20000410000 */
[----:B------:R-:W-:Y:S01]  /*6980*/  FMUL.FTZ R60, R134, R199 ;  /* 0x000000c7863c7220 */ /* 0x000fe20000410000 */
[----:B------:R-:W-:Y:S01]  /*6990*/  FFMA.FTZ R68, R141, R67, R66 ;  /* 0x000000438d447223 */ /* 0x000fe20000010042 */
[----:B------:R-:W-:Y:S01]  /*69a0*/  FADD.FTZ R64, R177, R64 ;  /* 0x00000040b1407221 */ /* 0x000fe20000010000 */
[C---:B------:R-:W-:Y:S01]  /*69b0*/  FFMA.FTZ R62, R135.reuse, R199, R62 ;  /* 0x000000c7873e7223 */ /* 0x040fe2000001003e */
[----:B------:R-:W-:Y:S01]  /*69c0*/  FFMA.FTZ R61, R135, R217, -R60 ;  /* 0x000000d9873d7223 */ /* 0x000fe2000001083c */
[----:B------:R-:W-:Y:S01]  /*69d0*/  FMUL.FTZ R60, R154, UR46 ;  /* 0x0000002e9a3c7c20 */ /* 0x000fe20008410000 */
[----:B------:R-:W-:Y:S01]  /*69e0*/  FMUL.FTZ R66, R138, R63 ;  /* 0x0000003f8a427220 */ /* 0x000fe20000410000 */
[----:B------:R-:W-:Y:S01]  /*69f0*/  FADD.FTZ R198, RZ, R62 ;  /* 0x0000003effc67221 */ /* 0x000fe20000010000 */
[----:B------:R-:W-:Y:S01]  /*6a00*/  FFMA.FTZ R214, R88, R85, R61 ;  /* 0x0000005558d67223 */ /* 0x000fe2000001003d */
[----:B------:R-:W-:Y:S01]  /*6a10*/  FFMA.FTZ R233, R151, UR47, -R60 ;  /* 0x0000002f97e97c23 */ /* 0x000fe2000801083c */
[----:B------:R-:W-:Y:S01]  /*6a20*/  FFMA.FTZ R66, R139, R64, -R66 ;  /* 0x000000408b427223 */ /* 0x000fe20000010842 */
[----:B------:R-:W-:Y:S01]  /*6a30*/  FMUL.FTZ R60, R132, R198 ;  /* 0x000000c6843c7220 */ /* 0x000fe20000410000 */
[----:B------:R-:W-:Y:S01]  /*6a40*/  FMUL.FTZ R64, R138, R64 ;  /* 0x000000408a407220 */ /* 0x000fe20000410000 */
[-C--:B------:R-:W-:Y:S01]  /*6a50*/  FMUL.FTZ R61, R132, R214.reuse ;  /* 0x000000d6843d7220 */ /* 0x080fe20000410000 */
[----:B------:R-:W-:Y:S01]  /*6a60*/  FADD.FTZ R66, R189, R66 ;  /* 0x00000042bd427221 */ /* 0x000fe20000010000 */
[----:B------:R-:W-:Y:S01]  /*6a70*/  FFMA.FTZ R215, R133, R214, -R60 ;  /* 0x000000d685d77223 */ /* 0x000fe2000001083c */
[----:B------:R-:W-:Y:S01]  /*6a80*/  FFMA.FTZ R63, R139, R63, R64 ;  /* 0x0000003f8b3f7223 */ /* 0x000fe20000010040 */
[----:B------:R-:W-:Y:S01]  /*6a90*/  FFMA.FTZ R61, R133, R198, R61 ;  /* 0x000000c6853d7223 */ /* 0x000fe2000001003d */
[----:B------:R-:W-:Y:S01]  /*6aa0*/  FMUL.FTZ R60, R140, R66 ;  /* 0x000000428c3c7220 */ /* 0x000fe20000410000 */
[----:B------:R-:W-:Y:S01]  /*6ab0*/  FFMA.FTZ R215, R86, R59, R215 ;  /* 0x0000003b56d77223 */ /* 0x000fe200000100d7 */
[----:B------:R-:W-:Y:S01]  /*6ac0*/  FFMA.FTZ R63, R14, R233, R63 ;  /* 0x000000e90e3f7223 */ /* 0x000fe2000001003f */
[----:B------:R-:W-:Y:S01]  /*6ad0*/  FADD.FTZ R196, RZ, R61 ;  /* 0x0000003dffc47221 */ /* 0x000fe20000010000 */
[----:B------:R-:W-:Y:S01]  /*6ae0*/  FMUL.FTZ R70, R140, R67 ;  /* 0x000000438c467220 */ /* 0x000fe20000410000 */
[C---:B------:R-:W-:Y:S01]  /*6af0*/  FMUL.FTZ R62, R130.reuse, R215 ;  /* 0x000000d7823e7220 */ /* 0x040fe20000410000 */
[-C--:B------:R-:W-:Y:S01]  /*6b00*/  FFMA.FTZ R64, R141, R63.reuse, R60 ;  /* 0x0000003f8d407223 */ /* 0x080fe2000001003c */
[-C--:B------:R-:W-:Y:S01]  /*6b10*/  FMUL.FTZ R60, R130, R196.reuse ;  /* 0x000000c4823c7220 */ /* 0x080fe20000410000 */
[----:B------:R-:W-:Y:S01]  /*6b20*/  FMUL.FTZ R230, R152, UR46 ;  /* 0x0000002e98e67c20 */ /* 0x000fe20008410000 */
[C---:B------:R-:W-:Y:S01]  /*6b30*/  FFMA.FTZ R62, R131.reuse, R196, R62 ;  /* 0x000000c4833e7223 */ /* 0x040fe2000001003e */
[----:B------:R-:W-:Y:S01]  /*6b40*/  FMUL.FTZ R65, R140, R63 ;  /* 0x0000003f8c417220 */ /* 0x000fe20000410000 */
[----:B------:R-:W-:Y:S01]  /*6b50*/  FFMA.FTZ R60, R131, R215, -R60 ;  /* 0x000000d7833c7223 */ /* 0x000fe2000001083c */
[----:B------:R-:W-:Y:S01]  /*6b60*/  FFMA.FTZ R70, R141, R72, -R70 ;  /* 0x000000488d467223 */ /* 0x000fe20000010846 */
[----:B------:R-:W-:Y:S01]  /*6b70*/  FADD.FTZ R197, RZ, R62 ;  /* 0x0000003effc57221 */ /* 0x000fe20000010000 */
[----:B------:R-:W-:Y:S01]  /*6b80*/  FFMA.FTZ R230, R149, UR47, -R230 ;  /* 0x0000002f95e67c23 */ /* 0x000fe200080108e6 */
[----:B------:R-:W-:Y:S01]  /*6b90*/  FFMA.FTZ R222, R87, R56, R60 ;  /* 0x0000003857de7223 */ /* 0x000fe2000001003c */
[----:B------:R-:W-:Y:S01]  /*6ba0*/  FFMA.FTZ R61, R141, R66, -R65 ;  /* 0x000000428d3d7223 */ /* 0x000fe20000010841 */
[-C--:B------:R-:W-:Y:S01]  /*6bb0*/  FMUL.FTZ R60, R128, R197.reuse ;  /* 0x000000c5803c7220 */ /* 0x080fe20000410000 */
[----:B------:R-:W-:Y:S01]  /*6bc0*/  FMUL.FTZ R66, R142, R70 ;  /* 0x000000468e427220 */ /* 0x000fe20000410000 */
[----:B------:R-:W-:Y:S01]  /*6bd0*/  FMUL.FTZ R62, R128, R222 ;  /* 0x000000de803e7220 */ /* 0x000fe20000410000 */
[----:B------:R-:W-:Y:S01]  /*6be0*/  FFMA.FTZ R64, R15, R230, R64 ;  /* 0x000000e60f407223 */ /* 0x000fe20000010040 */
[C---:B------:R-:W-:Y:S01]  /*6bf0*/  FFMA.FTZ R223, R129.reuse, R222, -R60 ;  /* 0x000000de81df7223 */ /* 0x040fe2000001083c */
[----:B------:R-:W-:Y:S01]  /*6c00*/  FADD.FTZ R61, R190, R61 ;  /* 0x0000003dbe3d7221 */ /* 0x000fe20000010000 */
[----:B------:R-:W-:Y:S01]  /*6c10*/  FFMA.FTZ R62, R129, R197, R62 ;  /* 0x000000c5813e7223 */ /* 0x000fe2000001003e */
[CC--:B------:R-:W-:Y:S01]  /*6c20*/  FFMA.FTZ R65, R143.reuse, R68.reuse, R66 ;  /* 0x000000448f417223 */ /* 0x0c0fe20000010042 */
[----:B------:R-:W-:Y:S01]  /*6c30*/  FFMA.FTZ R223, R84, R55, R223 ;  /* 0x0000003754df7223 */ /* 0x000fe200000100df */
[C---:B------:R-:W-:Y:S01]  /*6c40*/  FMUL.FTZ R66, R142.reuse, R68 ;  /* 0x000000448e427220 */ /* 0x040fe20000410000 */
        /* <DEDUP_REMOVED lines=8> */
[----:B------:R-:W-:Y:S01]  /*6cd0*/  FMUL.FTZ R64, R150, UR46 ;  /* 0x0000002e96407c20 */ /* 0x000fe20008410000 */
[----:B------:R-:W-:Y:S01]  /*6ce0*/  FADD.FTZ R68, R191, R68 ;  /* 0x00000044bf447221 */ /* 0x000fe20000010000 */
[----:B------:R-:W-:Y:S01]  /*6cf0*/  FFMA.FTZ R227, R127, R223, -R60 ;  /* 0x000000df7fe37223 */ /* 0x000fe2000001083c */
[----:B------:R-:W-:Y:S01]  /*6d00*/  FADD.FTZ R195, RZ, R62 ;  /* 0x0000003effc37221 */ /* 0x000fe20000010000 */
[----:B------:R-:W-:Y:S01]  /*6d10*/  FFMA.FTZ R225, R147, UR47, -R64 ;  /* 0x0000002f93e17c23 */ /* 0x000fe20008010840 */
[----:B------:R-:W-:Y:S01]  /*6d20*/  FMUL.FTZ R64, R144, R68 ;  /* 0x0000004490407220 */ /* 0x000fe20000410000 */
[----:B------:R-:W-:Y:S01]  /*6d30*/  FFMA.FTZ R227, R82, R53, R227 ;  /* 0x0000003552e37223 */ /* 0x000fe200000100e3 */
[----:B------:R-:W-:Y:S01]  /*6d40*/  FMUL.FTZ R60, R122, R195 ;  /* 0x000000c37a3c7220 */ /* 0x000fe20000410000 */
[----:B------:R-:W-:Y:S01]  /*6d50*/  FFMA.FTZ R61, R16, R225, R61 ;  /* 0x000000e1103d7223 */ /* 0x000fe2000001003d */
[----:B------:R-:W-:Y:S01]  /*6d60*/  UISETP.GE.AND UP0, UPT, UR13, UR42, UPT ;  /* 0x0000002a0d00728c */ /* 0x000fe2000bf06270 */
[-C--:B------:R-:W-:Y:S01]  /*6d70*/  FMUL.FTZ R62, R122, R227.reuse ;  /* 0x000000e37a3e7220 */ /* 0x080fe20000410000 */
[----:B------:R-:W-:Y:S01]  /*6d80*/  FFMA.FTZ R60, R123, R227, -R60 ;  /* 0x000000e37b3c7223 */ /* 0x000fe2000001083c */
[-C--:B------:R-:W-:Y:S01]  /*6d90*/  FFMA.FTZ R69, R145, R61.reuse, R64 ;  /* 0x0000003d91457223 */ /* 0x080fe20000010040 */
[----:B------:R-:W-:Y:S01]  /*6da0*/  FMUL.FTZ R63, R144, R61 ;  /* 0x0000003d903f7220 */ /* 0x000fe20000410000 */
[----:B------:R-:W-:Y:S01]  /*6db0*/  FFMA.FTZ R62, R123, R195, R62 ;  /* 0x000000c37b3e7223 */ /* 0x000fe2000001003e */
[----:B------:R-:W-:Y:S01]  /*6dc0*/  FFMA.FTZ R224, R83, R52, R60 ;  /* 0x0000003453e07223 */ /* 0x000fe2000001003c */
[----:B------:R-:W-:Y:S01]  /*6dd0*/  PLOP3.LUT P0, PT, PT, PT, UP0, 0x80, 0x8 ;  /* 0x000000000008781c */ /* 0x000fe20003f0f008 */
[----:B------:R-:W-:Y:S01]  /*6de0*/  FFMA.FTZ R71, R145, R68, -R63 ;  /* 0x0000004491477223 */ /* 0x000fe2000001083f */
[----:B------:R-:W-:Y:S01]  /*6df0*/  FADD.FTZ R125, RZ, R62 ;  /* 0x0000003eff7d7221 */ /* 0x000fe20000010000 */
[----:B------:R-:W-:Y:S01]  /*6e00*/  FMUL.FTZ R64, R120, R224 ;  /* 0x000000e078407220 */ /* 0x000fe20000410000 */
[----:B------:R-:W-:Y:S01]  /*6e10*/  ISETP.NE.OR P0, PT, R110, RZ, P0 ;  /* 0x000000ff6e00720c */ /* 0x000fe20000705670 */
[----:B------:R-:W-:Y:S01]  /*6e20*/  FFMA.FTZ R66, R143, R70, -R66 ;  /* 0x000000468f427223 */ /* 0x000fe20000010842 */
[-C--:B------:R-:W-:Y:S01]  /*6e30*/  FMUL.FTZ R61, R120, R125.reuse ;  /* 0x0000007d783d7220 */ /* 0x080fe20000410000 */
[C---:B------:R-:W-:Y:S01]  /*6e40*/  FFMA.FTZ R64, R121.reuse, R125, R64 ;  /* 0x0000007d79407223 */ /* 0x040fe20000010040 */
[----:B------:R-:W-:Y:S01]  /*6e50*/  FMUL.FTZ R231, R148, UR46 ;  /* 0x0000002e94e77c20 */ /* 0x000fe20008410000 */
[C---:B------:R-:W-:Y:S01]  /*6e60*/  FMUL.FTZ R70, R144.reuse, R65 ;  /* 0x0000004190467220 */ /* 0x040fe20000410000 */
[----:B------:R-:W-:Y:S01]  /*6e70*/  FFMA.FTZ R229, R121, R224, -R61 ;  /* 0x000000e079e57223 */ /* 0x000fe2000001083d */
[----:B------:R-:W-:Y:S01]  /*6e80*/  FADD.FTZ R124, RZ, R64 ;  /* 0x00000040ff7c7221 */ /* 0x000fe20000010000 */
[----:B------:R-:W-:Y:S01]  /*6e90*/  FMUL.FTZ R64, R144, R66 ;  /* 0x0000004290407220 */ /* 0x000fe20000410000 */
[----:B------:R-:W-:Y:S01]  /*6ea0*/  FFMA.FTZ R231, R146, UR47, -R231 ;  /* 0x0000002f92e77c23 */ /* 0x000fe200080108e7 */
[----:B------:R-:W-:Y:S01]  /*6eb0*/  FFMA.FTZ R229, R80, R47, R229 ;  /* 0x0000002f50e57223 */ /* 0x000fe200000100e5 */
[C---:B------:R-:W-:Y:S01]  /*6ec0*/  FMUL.FTZ R68, R118.reuse, R124 ;  /* 0x0000007c76447220 */ /* 0x040fe20000410000 */
[----:B------:R-:W-:Y:S01]  /*6ed0*/  FFMA.FTZ R64, R145, R65, R64 ;  /* 0x0000004191407223 */ /* 0x000fe20000010040 */
[----:B------:R-:W-:Y:S01]  /*6ee0*/  VOTEU.ALL UP0, P0 ;  /* 0x0000000000ff7886 */ /* 0x000fe20000000000 */
[-C--:B------:R-:W-:Y:S01]  /*6ef0*/  FMUL.FTZ R67, R118, R229.reuse ;  /* 0x000000e576437220 */ /* 0x080fe20000410000 */
[----:B------:R-:W-:Y:S01]  /*6f00*/  FFMA.FTZ R68, R119, R229, -R68 ;  /* 0x000000e577447223 */ /* 0x000fe20000010844 */
[----:B------:R-:W-:Y:S01]  /*6f10*/  FFMA.FTZ R65, R145, R66, -R70 ;  /* 0x0000004291417223 */ /* 0x000fe20000010846 */
[----:B------:R-:W-:Y:S01]  /*6f20*/  FFMA.FTZ R66, R0, R231, R69 ;  /* 0x000000e700427223 */ /* 0x000fe20000010045 */
[----:B------:R-:W-:Y:S01]  /*6f30*/  FFMA.FTZ R67, R119, R124, R67 ;  /* 0x0000007c77437223 */ /* 0x000fe20000010043 */
[----:B------:R-:W-:Y:S01]  /*6f40*/  FFMA.FTZ R226, R81, R44, R68 ;  /* 0x0000002c51e27223 */ /* 0x000fe20000010044 */
[----:B------:R-:W-:Y:S01]  /*6f50*/  ISETP.GT.U32.AND P2, PT, R104, 0x1f, PT ;  /* 0x0000001f6800780c */ /* 0x000fe20003f44070 */
[----:B------:R-:W-:Y:S01]  /*6f60*/  @!UP0 ULEA UR21, UR8, UR20, 0x4 ;  /* 0x0000001408158291 */ /* 0x000fe2000f8e20ff */
[----:B------:R-:W-:Y:S01]  /*6f70*/  FADD.FTZ R212, RZ, R67 ;  /* 0x00000043ffd47221 */ /* 0x000fe20000010000 */
[C---:B------:R-:W-:Y:S01]  /*6f80*/  FMUL.FTZ R68, R116.reuse, R226 ;  /* 0x000000e274447220 */ /* 0x040fe20000410000 */
[----:B------:R-:W-:Y:S01]  /*6f90*/  HFMA2 R60, -RZ, RZ, 1.875, 0 ;  /* 0x3f800000ff3c7431 */ /* 0x000fe200000001ff */
[----:B------:R-:W-:Y:S01]  /*6fa0*/  CS2R R62, SRZ ;  /* 0x00000000003e7805 */ /* 0x000fe2000001ff00 */
[-C--:B------:R-:W-:Y:S01]  /*6fb0*/  FMUL.FTZ R69, R116, R212.reuse ;  /* 0x000000d474457220 */ /* 0x080fe20000410000 */
[C---:B------:R-:W-:Y:S01]  /*6fc0*/  FFMA.FTZ R68, R117.reuse, R212, R68 ;  /* 0x000000d475447223 */ /* 0x040fe20000010044 */
[----:B------:R-:W-:Y:S01]  /*6fd0*/  MOV R61, RZ ;  /* 0x000000ff003d7202 */ /* 0x000fe20000000f00 */
[----:B------:R-:W-:Y:S01]  /*6fe0*/  FADD.FTZ R67, R192, R71 ;  /* 0x00000047c0437221 */ /* 0x000fe20000010000 */
[----:B------:R-:W-:Y:S01]  /*6ff0*/  FFMA.FTZ R69, R117, R226, -R69 ;  /* 0x000000e275457223 */ /* 0x000fe20000010845 */
[----:B------:R-:W-:Y:S01]  /*7000*/  FADD.FTZ R228, RZ, R68 ;  /* 0x00000044ffe47221 */ /* 0x000fe20000010000 */
[----:B------:R-:W-:Y:S02]  /*7010*/  BSSY B0, `(.L_x_4121) ;  /* 0x00000e4000007945 */ /* 0x000fe40003800000 */
[----:B------:R-:W-:Y:S01]  /*7020*/  FFMA.FTZ R239, R58, R39, R69 ;  /* 0x000000273aef7223 */ /* 0x000fe20000010045 */
[CC--:B------:R-:W-:Y:S01]  /*7030*/  FMUL.FTZ R68, R113.reuse, R228.reuse ;  /* 0x000000e471447220 */ /* 0x0c0fe20000410000 */
[----:B------:R-:W0:Y:S02]  /*7040*/  @!P0 LDS.128 R60, [UR21+0x8b80] ;  /* 0x008b8015ff3c8984 */ /* 0x000e240008000c00 */
[-C--:B------:R-:W-:Y:S01]  /*7050*/  FMUL.FTZ R69, R113, R239.reuse ;  /* 0x000000ef71457220 */ /* 0x080fe20000410000 */
[C---:B------:R-:W-:Y:S01]  /*7060*/  FFMA.FTZ R68, R115.reuse, R239, -R68 ;  /* 0x000000ef73447223 */ /* 0x040fe20000010844 */
[----:B------:R1:W-:Y:S02]  /*7070*/  STS.128 [R108+0xa10], R64 ;  /* 0x000a10406c007388 */ /* 0x0003e40000000c00 */
[----:B------:R-:W-:Y:S01]  /*7080*/  FFMA.FTZ R238, R115, R228, R69 ;  /* 0x000000e473ee7223 */ /* 0x000fe20000010045 */
        /* <DEDUP_REMOVED lines=10> */
[----:B------:R-:W-:-:S03]  /*7130*/  FMUL.FTZ R241, R65, R69 ;  /* 0x0000004541f17220 */ /* 0x000fc60000410000 */
[C---:B------:R-:W-:Y:S01]  /*7140*/  FFMA.FTZ R243, R64.reuse, R69, R243 ;  /* 0x0000004540f37223 */ /* 0x040fe200000100f3 */
[----:B------:R-:W-:-:S03]  /*7150*/  FFMA.FTZ R241, R64, R68, -R241 ;  /* 0x0000004440f17223 */ /* 0x000fc600000108f1 */
[C---:B--2---:R-:W-:Y:S01]  /*7160*/  FMUL.FTZ R245, R73.reuse, R243 ;  /* 0x000000f349f57220 */ /* 0x044fe20000410000 */
[----:B------:R-:W-:-:S03]  /*7170*/  FMUL.FTZ R242, R73, R241 ;  /* 0x000000f149f27220 */ /* 0x000fc60000410000 */
[C---:B------:R-:W-:Y:S01]  /*7180*/  FFMA.FTZ R240, R72.reuse, R241, -R245 ;  /* 0x000000f148f07223 */ /* 0x040fe200000108f5 */
[----:B------:R-:W-:Y:S01]  /*7190*/  FFMA.FTZ R241, R72, R243, R242 ;  /* 0x000000f348f17223 */ /* 0x000fe200000100f2 */
[CC--:B------:R-:W-:Y:S01]  /*71a0*/  FMUL.FTZ R243, R65.reuse, R71.reuse ;  /* 0x0000004741f37220 */ /* 0x0c0fe20000410000 */
[----:B------:R-:W-:Y:S01]  /*71b0*/  FMUL.FTZ R245, R65, R70 ;  /* 0x0000004641f57220 */ /* 0x000fe20000410000 */
[----:B---3--:R-:W-:Y:S02]  /*71c0*/  FMUL.FTZ R244, R77, R240 ;  /* 0x000000f04df47220 */ /* 0x008fe40000410000 */
        /* <DEDUP_REMOVED lines=8> */
[-C--:B------:R-:W-:Y:S01]  /*7250*/  FMUL.FTZ R243, R77, R241.reuse ;  /* 0x000000f14df37220 */ /* 0x080fe20000410000 */
[----:B------:R-:W-:Y:S01]  /*7260*/  FFMA.FTZ R241, R76, R241, R244 ;  /* 0x000000f14cf17223 */ /* 0x000fe200000100f4 */
[----:B------:R-:W-:Y:S01]  /*7270*/  FADD.FTZ R242, R75, R242 ;  /* 0x000000f24bf27221 */ /* 0x000fe20000010000 */
[----:B------:R-:W-:Y:S01]  /*7280*/  FADD.FTZ R245, R74, R245 ;  /* 0x000000f54af57221 */ /* 0x000fe20000010000 */
[----:B------:R-:W-:Y:S02]  /*7290*/  FFMA.FTZ R240, R76, R240, -R243 ;  /* 0x000000f04cf07223 */ /* 0x000fe400000108f3 */
        /* <DEDUP_REMOVED lines=13> */
.L_x_4264:
        /* <DEDUP_REMOVED lines=12> */
.L_x_4125:
[----:B------:R-:W-:Y:S05]  /*7430*/  BSYNC.RECONVERGENT B1 ;  /* 0x0000000000017941 */ /* 0x000fea0003800200 */
.L_x_4124:
[----:B------:R-:W-:Y:S01]  /*7440*/  UMOV UR21, 0xffffffff ;  /* 0xffffffff00157882 */ /* 0x000fe20000000000 */
[----:B------:R-:W-:Y:S02]  /*7450*/  ISETP.GT.U32.AND P2, PT, R110, 0x1d, PT ;  /* 0x0000001d6e00780c */ /* 0x000fe40003f44070 */
[----:B------:R-:W-:Y:S11]  /*7460*/  BRA.DIV UR21, `(.L_x_4126) ;  /* 0x0000006e15e47947 */ /* 0x000ff6000b800000 */
[----:B-1----:R1:W1:Y:S04]  /*7470*/  SHFL.DOWN PT, R240, R79, 0x2, 0x1f ;  /* 0x08401f004ff07f89 */ /* 0x00226800000e0000 */
[----:B------:R0:W1:Y:S04]  /*7480*/  SHFL.DOWN PT, R241, R78, 0x2, 0x1f ;  /* 0x08401f004ef17f89 */ /* 0x00006800000e0000 */
[----:B--2---:R2:W1:Y:S04]  /*7490*/  SHFL.DOWN PT, R242, R77, 0x2, 0x1f ;  /* 0x08401f004df27f89 */ /* 0x00446800000e0000 */
[----:B0-----:R2:W0:Y:S02]  /*74a0*/  SHFL.DOWN PT, R76, R252, 0x2, 0x1f ;  /* 0x08401f00fc4c7f89 */ /* 0x00142400000e0000 */
.L_x_4270:
        /* <DEDUP_REMOVED lines=12> */
.L_x_4128:
[----:B------:R-:W-:Y:S05]  /*7570*/  BSYNC.RECONVERGENT B1 ;  /* 0x0000000000017941 */ /* 0x000fea0003800200 */
.L_x_4127:
[----:B------:R-:W-:Y:S01]  /*7580*/  UMOV UR21, 0xffffffff ;  /* 0xffffffff00157882 */ /* 0x000fe20000000000 */
[----:B------:R-:W-:Y:S02]  /*7590*/  ISETP.GT.U32.AND P2, PT, R110, 0x1b, PT ;  /* 0x0000001b6e00780c */ /* 0x000fe40003f44070 */
[----:B------:R-:W-:Y:S11]  /*75a0*/  BRA.DIV UR21, `(.L_x_4129) ;  /* 0x0000007215047947 */ /* 0x000ff6000b800000 */
[----:B-1----:R1:W1:Y:S04]  /*75b0*/  SHFL.DOWN PT, R240, R79, 0x4, 0x1f ;  /* 0x08801f004ff07f89 */ /* 0x00226800000e0000 */
[----:B------:R0:W1:Y:S04]  /*75c0*/  SHFL.DOWN PT, R241, R78, 0x4, 0x1f ;  /* 0x08801f004ef17f89 */ /* 0x00006800000e0000 */
[----:B------:R1:W1:Y:S04]  /*75d0*/  SHFL.DOWN PT, R242, R77, 0x4, 0x1f ;  /* 0x08801f004df27f89 */ /* 0x00026800000e0000 */
[----:B0-----:R0:W0:Y:S02]  /*75e0*/  SHFL.DOWN PT, R76, R252, 0x4, 0x1f ;  /* 0x08801f00fc4c7f89 */ /* 0x00102400000e0000 */
.L_x_4276:
        /* <DEDUP_REMOVED lines=12> */
.L_x_4131:
[----:B------:R-:W-:Y:S05]  /*76b0*/  BSYNC.RECONVERGENT B1 ;  /* 0x0000000000017941 */ /* 0x000fea0003800200 */
.L_x_4130:
[----:B------:R-:W-:Y:S01]  /*76c0*/  UMOV UR21, 0xffffffff ;  /* 0xffffffff00157882 */ /* 0x000fe20000000000 */
[----:B------:R-:W-:Y:S02]  /*76d0*/  ISETP.GT.U32.AND P2, PT, R110, 0x17, PT ;  /* 0x000000176e00780c */ /* 0x000fe40003f44070 */
[----:B------:R-:W-:Y:S11]  /*76e0*/  BRA.DIV UR21, `(.L_x_4132) ;  /* 0x0000007215247947 */ /* 0x000ff6000b800000 */
[----:B-1----:R1:W1:Y:S04]  /*76f0*/  SHFL.DOWN PT, R240, R79, 0x8, 0x1f ;  /* 0x09001f004ff07f89 */ /* 0x00226800000e0000 */
[----:B------:R0:W1:Y:S04]  /*7700*/  SHFL.DOWN PT, R241, R78, 0x8, 0x1f ;  /* 0x09001f004ef17f89 */ /* 0x00006800000e0000 */
[----:B------:R1:W1:Y:S04]  /*7710*/  SHFL.DOWN PT, R242, R77, 0x8, 0x1f ;  /* 0x09001f004df27f89 */ /* 0x00026800000e0000 */
[----:B0-----:R0:W0:Y:S02]  /*7720*/  SHFL.DOWN PT, R76, R252, 0x8, 0x1f ;  /* 0x09001f00fc4c7f89 */ /* 0x00102400000e0000 */
.L_x_4282:
        /* <DEDUP_REMOVED lines=12> */
.L_x_4134:
[----:B------:R-:W-:Y:S05]  /*77f0*/  BSYNC.RECONVERGENT B1 ;  /* 0x0000000000017941 */ /* 0x000fea0003800200 */
.L_x_4133:
[----:B------:R-:W-:Y:S01]  /*7800*/  UMOV UR21, 0xffffffff ;  /* 0xffffffff00157882 */ /* 0x000fe20000000000 */
[----:B------:R-:W-:Y:S02]  /*7810*/  ISETP.GT.U32.AND P2, PT, R110, 0xf, PT ;  /* 0x0000000f6e00780c */ /* 0x000fe40003f44070 */
[----:B------:R-:W-:Y:S11]  /*7820*/  BRA.DIV UR21, `(.L_x_4135) ;  /* 0x0000007215447947 */ /* 0x000ff6000b800000 */
[----:B-1----:R1:W1:Y:S04]  /*7830*/  SHFL.DOWN PT, R240, R79, 0x10, 0x1f ;  /* 0x0a001f004ff07f89 */ /* 0x00226800000e0000 */
[----:B------:R0:W1:Y:S04]  /*7840*/  SHFL.DOWN PT, R241, R78, 0x10, 0x1f ;  /* 0x0a001f004ef17f89 */ /* 0x00006800000e0000 */
[----:B------:R1:W1:Y:S04]  /*7850*/  SHFL.DOWN PT, R242, R77, 0x10, 0x1f ;  /* 0x0a001f004df27f89 */ /* 0x00026800000e0000 */
[----:B0-----:R0:W0:Y:S02]  /*7860*/  SHFL.DOWN PT, R76, R252, 0x10, 0x1f ;  /* 0x0a001f00fc4c7f89 */ /* 0x00102400000e0000 */
.L_x_4288:
        /* <DEDUP_REMOVED lines=12> */
.L_x_4137:
[----:B------:R-:W-:Y:S05]  /*7930*/  BSYNC.RECONVERGENT B1 ;  /* 0x0000000000017941 */ /* 0x000fea0003800200 */
.L_x_4136:
[----:B------:R-:W-:Y:S01]  /*7940*/  UMOV UR21, 0xffffffff ;  /* 0xffffffff00157882 */ /* 0x000fe20000000000 */
[----:B------:R-:W-:Y:S02]  /*7950*/  ISETP.NE.AND P2, PT, R104, 0x1f, PT ;  /* 0x0000001f6800780c */ /* 0x000fe40003f45270 */
[----:B------:R-:W-:Y:S11]  /*7960*/  BRA.DIV UR21, `(.L_x_4138) ;  /* 0x0000007215647947 */ /* 0x000ff6000b800000 */
[----:B------:R-:W5:Y:S04]  /*7970*/  SHFL.IDX PT, R247, R78, RZ, 0x1f ;  /* 0x00001fff4ef77589 */ /* 0x000f6800000e0000 */
[----:B---3--:R-:W3:Y:S04]  /*7980*/  SHFL.IDX PT, R245, R79, RZ, 0x1f ;  /* 0x00001fff4ff57589 */ /* 0x008ee800000e0000 */
[----:B----4-:R-:W4:Y:S04]  /*7990*/  SHFL.IDX PT, R246, R77, RZ, 0x1f ;  /* 0x00001fff4df67589 */ /* 0x010f2800000e0000 */
[----:B-1----:R-:W-:Y:S04]  /*79a0*/  SHFL.IDX PT, R240, R252, RZ, 0x1f ;  /* 0x00001ffffcf07589 */ /* 0x002fe800000e0000 */
[----:B------:R-:W1:Y:S04]  /*79b0*/  SHFL.IDX PT, R251, R60, RZ, 0x1f ;  /* 0x00001fff3cfb7589 */ /* 0x000e6800000e0000 */
[----:B------:R-:W1:Y:S04]  /*79c0*/  SHFL.IDX PT, R250, R61, RZ, 0x1f ;  /* 0x00001fff3dfa7589 */ /* 0x000e6800000e0000 */
[----:B------:R-:W1:Y:S01]  /*79d0*/  SHFL.DOWN PT, R79, R79, 0x1, 0x1f ;  /* 0x08201f004f4f7f89 */ /* 0x000e6200000e0000 */
[CC--:B-----5:R-:W-:Y:S01]  /*79e0*/  FMUL.FTZ R242, R62.reuse, R247.reuse ;  /* 0x000000f73ef27220 */ /* 0x0e0fe20000410000 */
[-C--:B------:R-:W-:Y:S01]  /*79f0*/  FMUL.FTZ R241, R63, R247.reuse ;  /* 0x000000f73ff17220 */ /* 0x080fe20000410000 */
[----:B------:R-:W-:Y:S01]  /*7a00*/  FMUL.FTZ R243, R61, R247 ;  /* 0x000000f73df37220 */ /* 0x000fe20000410000 */
[----:B------:R-:W1:Y:S02]  /*7a10*/  SHFL.DOWN PT, R78, R78, 0x1, 0x1f ;  /* 0x08201f004e4e7f89 */ /* 0x000e6400000e0000 */
[-C--:B---3--:R-:W-:Y:S01]  /*7a20*/  FFMA.FTZ R241, R62, R245.reuse, -R241 ;  /* 0x000000f53ef17223 */ /* 0x088fe200000108f1 */
[----:B------:R-:W-:Y:S01]  /*7a30*/  FFMA.FTZ R248, R60, R245, -R243 ;  /* 0x000000f53cf87223 */ /* 0x000fe200000108f3 */
[----:B--2---:R-:W2:Y:S02]  /*7a40*/  SHFL.DOWN PT, R77, R77, 0x1, 0x1f ;  /* 0x08201f004d4d7f89 */ /* 0x004ea400000e0000 */
[----:B----4-:R-:W-:-:S02]  /*7a50*/  FADD.FTZ R246, R246, R241 ;  /* 0x000000f1f6f67221 */ /* 0x010fc40000010000 */
[----:B0-----:R-:W0:Y:S04]  /*7a60*/  SHFL.DOWN PT, R76, R252, 0x1, 0x1f ;  /* 0x08201f00fc4c7f89 */ /* 0x001e2800000e0000 */
[----:B------:R-:W3:Y:S04]  /*7a70*/  SHFL.IDX PT, R249, R62, RZ, 0x1f ;  /* 0x00001fff3ef97589 */ /* 0x000ee800000e0000 */
[----:B------:R4:W0:Y:S02]  /*7a80*/  SHFL.IDX PT, R244, R63, RZ, 0x1f ;  /* 0x00001fff3ff47589 */ /* 0x00082400000e0000 */
[----:B----4-:R-:W-:Y:S01]  /*7a90*/  FFMA.FTZ R63, R63, R245, R242 ;  /* 0x000000f53f3f7223 */ /* 0x010fe200000100f2 */
[----:B------:R-:W-:Y:S01]  /*7aa0*/  FMUL.FTZ R242, R60, R247 ;  /* 0x000000f73cf27220 */ /* 0x000fe20000410000 */
[----:B-1----:R-:W-:-:S03]  /*7ab0*/  MOV R60, R251 ;  /* 0x000000fb003c7202 */ /* 0x002fc60000000f00 */
[----:B------:R-:W-:Y:S01]  /*7ac0*/  FFMA.FTZ R247, R61, R245, R242 ;  /* 0x000000f53df77223 */ /* 0x000fe200000100f2 */
[----:B------:R-:W-:Y:S01]  /*7ad0*/  FADD.FTZ R245, R240, R63 ;  /* 0x0000003ff0f57221 */ /* 0x000fe20000010000 */
[----:B--2---:R-:W-:-:S07]  /*7ae0*/  MOV R61, R250 ;  /* 0x000000fa003d7202 */ /* 0x004fce0000000f00 */
.L_x_4302:
[----:B------:R-:W-:Y:S01]  /*7af0*/  BSSY.RECONVERGENT B1, `(.L_x_4139) ;  /* 0x000000f000017945 */ /* 0x000fe20003800200 */
[----:B---3--:R-:W-:Y:S02]  /*7b00*/  MOV R62, R249 ;  /* 0x000000f9003e7202 */ /* 0x008fe40000000f00 */
        /* <DEDUP_REMOVED lines=13> */
.L_x_4140:
[----:B------:R-:W-:Y:S05]  /*7be0*/  BSYNC.RECONVERGENT B1 ;  /* 0x0000000000017941 */ /* 0x000fea0003800200 */
.L_x_4139:
        /* <DEDUP_REMOVED lines=38> */
.L_x_4122:
[----:B------:R-:W-:Y:S05]  /*7e50*/  BSYNC B0 ;  /* 0x0000000000007941 */ /* 0x000fea0003800000 */
.L_x_4121:
[----:B------:R-:W-:Y:S05]  /*7e60*/  WARPSYNC.ALL ;  /* 0x0000000000007948 */ /* 0x000fea0003800000 */
[----:B------:R-:W-:Y:S01]  /*7e70*/  BAR.SYNC.DEFER_BLOCKING 0x0 ;  /* 0x0000000000007b1d */ /* 0x000fe20000010000 */
[----:B-12---:R-:W-:Y:S01]  /*7e80*/  FMUL.FTZ R64, R150, R203 ;  /* 0x000000cb96407220 */ /* 0x006fe20000410000 */
[C---:B------:R-:W-:Y:S01]  /*7e90*/  FMUL.FTZ R66, R152.reuse, R202 ;  /* 0x000000ca98427220 */ /* 0x040fe20000410000 */
[-C--:B------:R-:W-:Y:S01]  /*7ea0*/  FMUL.FTZ R65, R152, R218.reuse ;  /* 0x000000da98417220 */ /* 0x080fe20000410000 */
[----:B------:R-:W-:Y:S01]  /*7eb0*/  FMUL.FTZ R69, R148, R205 ;  /* 0x000000cd94457220 */ /* 0x000fe20000410000 */
[----:B-----5:R-:W-:Y:S01]  /*7ec0*/  FFMA.FTZ R77, R147, R221, -R64 ;  /* 0x000000dd934d7223 */ /* 0x020fe20000010840 */
[----:B------:R-:W-:Y:S01]  /*7ed0*/  FMUL.FTZ R64, R154, R201 ;  /* 0x000000c99a407220 */ /* 0x000fe20000410000 */
[C---:B------:R-:W-:Y:S01]  /*7ee0*/  FFMA.FTZ R66, R149.reuse, R218, -R66 ;  /* 0x000000da95427223 */ /* 0x040fe20000010842 */
[----:B------:R-:W-:Y:S01]  /*7ef0*/  FFMA.FTZ R78, R149, R202, R65 ;  /* 0x000000ca954e7223 */ /* 0x000fe20000010041 */
[-C--:B------:R-:W-:Y:S01]  /*7f00*/  FMUL.FTZ R148, R148, R220.reuse ;  /* 0x000000dc94947220 */ /* 0x080fe20000410000 */
[----:B------:R-:W-:Y:S01]  /*7f10*/  FFMA.FTZ R149, R151, R219, -R64 ;  /* 0x000000db97957223 */ /* 0x000fe20000010840 */
[C---:B------:R-:W-:Y:S01]  /*7f20*/  FMUL.FTZ R71, R160.reuse, R199 ;  /* 0x000000c7a0477220 */ /* 0x040fe20000410000 */
[----:B------:R-:W-:Y:S01]  /*7f30*/  FMUL.FTZ R160, R160, R217 ;  /* 0x000000d9a0a07220 */ /* 0x000fe20000410000 */
[----:B------:R-:W-:Y:S01]  /*7f40*/  FFMA.FTZ R67, R146, R205, R148 ;  /* 0x000000cd92437223 */ /* 0x000fe20000010094 */
[----:B------:R-:W-:Y:S01]  /*7f50*/  FMUL.FTZ R150, R150, R221 ;  /* 0x000000dd96967220 */ /* 0x000fe20000410000 */
[C---:B------:R-:W-:Y:S01]  /*7f60*/  FFMA.FTZ R71, R156.reuse, R217, -R71 ;  /* 0x000000d99c477223 */ /* 0x040fe20000010847 */
[----:B------:R-:W-:Y:S01]  /*7f70*/  FFMA.FTZ R73, R156, R199, R160 ;  /* 0x000000c79c497223 */ /* 0x000fe200000100a0 */
[----:B------:R-:W-:Y:S01]  /*7f80*/  FFMA.FTZ R156, -R0, R67, RZ ;  /* 0x00000043009c7223 */ /* 0x000fe200000101ff */
[----:B------:R-:W-:Y:S01]  /*7f90*/  FFMA.FTZ R147, R147, R203, R150 ;  /* 0x000000cb93937223 */ /* 0x000fe20000010096 */
[----:B------:R-:W-:Y:S01]  /*7fa0*/  FFMA.FTZ R69, R146, R220, -R69 ;  /* 0x000000dc92457223 */ /* 0x000fe20000010845 */
[C---:B------:R-:W-:Y:S01]  /*7fb0*/  FMUL.FTZ R68, R157.reuse, R200 ;  /* 0x000000c89d447220 */ /* 0x040fe20000410000 */
[----:B------:R-:W-:Y:S01]  /*7fc0*/  ULEA UR21, UR13, 0xfffff000, 0xc ;  /* 0xfffff0000d157891 */ /* 0x000fe2000f8e60ff */
[----:B------:R-:W-:Y:S01]  /*7fd0*/  FFMA.FTZ R147, -R16, R147, R156 ;  /* 0x0000009310937223 */ /* 0x000fe2000001019c */
[----:B------:R-:W-:Y:S01]  /*7fe0*/  FFMA.FTZ R69, R0, R69, RZ ;  /* 0x0000004500457223 */ /* 0x000fe200000100ff */
[----:B------:R-:W1:Y:S01]  /*7ff0*/  LDS.64 R64, [R108+0xa18] ;  /* 0x000a18006c407984 */ /* 0x000e620000000a00 */
[-C--:B------:R-:W-:Y:S01]  /*8000*/  FMUL.FTZ R157, R157, R216.reuse ;  /* 0x000000d89d9d7220 */ /* 0x080fe20000410000 */
[----:B------:R-:W-:Y:S01]  /*8010*/  USHF.R.S32.HI UR33, URZ, 0x1f, UR21 ;  /* 0x0000001fff217899 */ /* 0x000fe20008011415 */
[----:B------:R-:W-:Y:S01]  /*8020*/  FFMA.FTZ R160, R16, R77, R69 ;  /* 0x0000004d10a07223 */ /* 0x000fe20000010045 */
[C---:B------:R-:W-:Y:S01]  /*8030*/  FFMA.FTZ R68, R153.reuse, R216, -R68 ;  /* 0x000000d899447223 */ /* 0x040fe20000010844 */
[----:B------:R-:W-:Y:S01]  /*8040*/  FFMA.FTZ R70, R153, R200, R157 ;  /* 0x000000c899467223 */ /* 0x000fe2000001009d */
[----:B------:R-:W-:Y:S01]  /*8050*/  FMUL.FTZ R76, R166, R196 ;  /* 0x000000c4a64c7220 */ /* 0x000fe20000410000 */
[C---:B------:R-:W-:Y:S01]  /*8060*/  FFMA.FTZ R67, R15.reuse, R66, R160 ;  /* 0x000000420f437223 */ /* 0x040fe200000100a0 */
[----:B------:R-:W-:Y:S01]  /*8070*/  FFMA.FTZ R147, -R15, R78, R147 ;  /* 0x0000004e0f937223 */ /* 0x000fe20000010193 */
[C---:B------:R-:W-:Y:S01]  /*8080*/  FMUL.FTZ R153, R162.reuse, R197 ;  /* 0x000000c5a2997220 */ /* 0x040fe20000410000 */
[-C--:B------:R-:W-:Y:S01]  /*8090*/  FMUL.FTZ R162, R162, R222.reuse ;  /* 0x000000dea2a27220 */ /* 0x080fe20000410000 */
[----:B------:R-:W-:Y:S01]  /*80a0*/  FMUL.FTZ R154, R154, R219 ;  /* 0x000000db9a9a7220 */ /* 0x000fe20000410000 */
[----:B------:R-:W-:Y:S01]  /*80b0*/  FFMA.FTZ R75, R155, R215, -R76 ;  /* 0x000000d79b4b7223 */ /* 0x000fe2000001084c */
[----:B------:R-:W-:Y:S01]  /*80c0*/  FFMA.FTZ R160, R14, R149, R67 ;  /* 0x000000950ea07223 */ /* 0x000fe20000010043 */
[C---:B------:R-:W-:Y:S01]  /*80d0*/  FFMA.FTZ R76, R158.reuse, R222, -R153 ;  /* 0x000000de9e4c7223 */ /* 0x040fe20000010899 */
[----:B------:R-:W-:Y:S01]  /*80e0*/  MOV R67, UR40 ;  /* 0x0000002800437c02 */ /* 0x000fe20008000f00 */
[----:B------:R-:W-:Y:S01]  /*80f0*/  FFMA.FTZ R158, R158, R197, R162 ;  /* 0x000000c59e9e7223 */ /* 0x000fe200000100a2 */
[----:B------:R-:W-:Y:S01]  /*8100*/  FADD.FTZ R238, RZ, R238 ;  /* 0x000000eeffee7221 */ /* 0x000fe20000010000 */
[----:B------:R-:W-:Y:S01]  /*8110*/  FMUL.FTZ R162, R193, R236 ;  /* 0x000000ecc1a27220 */ /* 0x000fe20000410000 */
[----:B------:R-:W-:Y:S01]  /*8120*/  FFMA.FTZ R151, R151, R201, R154 ;  /* 0x000000c997977223 */ /* 0x000fe2000001009a */
[----:B------:R-:W-:Y:S01]  /*8130*/  MOV R69, UR41 ;  /* 0x0000002900457c02 */ /* 0x000fe20008000f00 */
[----:B------:R-:W-:Y:S01]  /*8140*/  FMUL.FTZ R74, R163, R198 ;  /* 0x000000c6a34a7220 */ /* 0x000fe20000410000 */
[----:B------:R-:W-:Y:S01]  /*8150*/  FFMA.FTZ R77, R175, R238, R162 ;  /* 0x000000eeaf4d7223 */ /* 0x000fe200000100a2 */
[----:B------:R-:W-:Y:S01]  /*8160*/  FFMA.FTZ R162, -R14, R151, R147 ;  /* 0x000000970ea27223 */ /* 0x000fe20000010193 */
[----:B------:R-:W-:Y:S01]  /*8170*/  FMUL.FTZ R79, R166, R215 ;  /* 0x000000d7a64f7220 */ /* 0x000fe20000410000 */
[----:B------:R-:W-:Y:S01]  /*8180*/  FFMA.FTZ R74, R159, R214, -R74 ;  /* 0x000000d69f4a7223 */ /* 0x000fe2000001084a */
[----:B------:R-:W-:Y:S01]  /*8190*/  FMUL.FTZ R146, R165, R194 ;  /* 0x000000c2a5927220 */ /* 0x000fe20000410000 */
[----:B------:R-:W-:Y:S01]  /*81a0*/  FFMA.FTZ R162, -R13, R70, R162 ;  /* 0x000000460da27223 */ /* 0x000fe200000101a2 */
[----:B------:R-:W-:Y:S01]  /*81b0*/  FMUL.FTZ R163, R163, R214 ;  /* 0x000000d6a3a37220 */ /* 0x000fe20000410000 */
[----:B------:R-:W-:Y:S01]  /*81c0*/  FFMA.FTZ R155, R155, R196, R79 ;  /* 0x000000c49b9b7223 */ /* 0x000fe2000001004f */
[----:B------:R-:W-:Y:S01]  /*81d0*/  FMUL.FTZ R153, R168, R195 ;  /* 0x000000c3a8997220 */ /* 0x000fe20000410000 */
[----:B------:R-:W-:Y:S01]  /*81e0*/  FFMA.FTZ R79, R161, R223, -R146 ;  /* 0x000000dfa14f7223 */ /* 0x000fe20000010892 */
[----:B------:R-:W-:Y:S01]  /*81f0*/  FFMA.FTZ R72, R159, R198, R163 ;  /* 0x000000c69f487223 */ /* 0x000fe200000100a3 */
[----:B------:R-:W-:Y:S01]  /*8200*/  FFMA.FTZ R73, -R12, R73, R162 ;  /* 0x000000490c497223 */ /* 0x000fe200000101a2 */
[----:B------:R-:W-:Y:S01]  /*8210*/  FFMA.FTZ R146, R164, R227, -R153 ;  /* 0x000000e3a4927223 */ /* 0x000fe20000010899 */
[----:B------:R-:W-:Y:S01]  /*8220*/  FMUL.FTZ R148, R170, R125 ;  /* 0x0000007daa947220 */ /* 0x000fe20000410000 */
[C---:B------:R-:W-:Y:S01]  /*8230*/  FMUL.FTZ R152, R172.reuse, R124 ;  /* 0x0000007cac987220 */ /* 0x040fe20000410000 */
[----:B------:R-:W-:Y:S01]  /*8240*/  FFMA.FTZ R72, -R11, R72, R73 ;  /* 0x000000480b487223 */ /* 0x000fe20000010149 */
[----:B------:R-:W-:Y:S01]  /*8250*/  FMUL.FTZ R157, R172, R229 ;  /* 0x000000e5ac9d7220 */ /* 0x000fe20000410000 */
[----:B------:R-:W-:Y:S01]  /*8260*/  FFMA.FTZ R153, R167, R224, -R148 ;  /* 0x000000e0a7997223 */ /* 0x000fe20000010894 */
[-C--:B-1----:R-:W-:Y:S01]  /*8270*/  FMUL.FTZ R156, R64, R107.reuse ;  /* 0x0000006b409c7220 */ /* 0x082fe20000410000 */
[----:B------:R-:W-:Y:S01]  /*8280*/  FMUL.FTZ R107, R65, R107 ;  /* 0x0000006b416b7220 */ /* 0x000fe20000410000 */
[----:B------:R-:W-:Y:S01]  /*8290*/  FFMA.FTZ R155, -R10, R155, R72 ;  /* 0x0000009b0a9b7223 */ /* 0x000fe20000010148 */
[----:B------:R-:W-:Y:S01]  /*82a0*/  FFMA.FTZ R152, R169, R229, -R152 ;  /* 0x000000e5a9987223 */ /* 0x000fe20000010898 */
[-C--:B------:R-:W-:Y:S01]  /*82b0*/  FFMA.FTZ R65, R65, R106.reuse, -R156 ;  /* 0x0000006a41417223 */ /* 0x080fe2000001089c */
[----:B------:R-:W-:Y:S01]  /*82c0*/  FFMA.FTZ R107, R64, R106, R107 ;  /* 0x0000006a406b7223 */ /* 0x000fe2000001006b */
[----:B------:R-:W-:Y:S01]  /*82d0*/  LOP3.LUT R64, R104, UR21, RZ, 0xfc, !PT ;  /* 0x0000001568407c12 */ /* 0x000fe2000f8efcff */
[----:B------:R-:W-:Y:S01]  /*82e0*/  FMUL.FTZ R150, R174, R212 ;  /* 0x000000d4ae967220 */ /* 0x000fe20000410000 */
[----:B------:R-:W-:Y:S01]  /*82f0*/  FADD.FTZ R188, R188, R65 ;  /* 0x00000041bcbc7221 */ /* 0x000fe20000010000 */
[----:B------:R-:W-:Y:S01]  /*8300*/  FFMA.FTZ R78, R2, R213, R107 ;  /* 0x000000d5024e7223 */ /* 0x000fe2000001006b */
[----:B------:R-:W-:Y:S01]  /*8310*/  MOV R65, UR33 ;  /* 0x0000002100417c02 */ /* 0x000fe20008000f00 */
[----:B------:R-:W-:Y:S01]  /*8320*/  FFMA.FTZ R148, R169, R124, R157 ;  /* 0x0000007ca9947223 */ /* 0x000fe2000001009d */
[C---:B------:R-:W-:Y:S01]  /*8330*/  FMUL.FTZ R66, R113.reuse, R188 ;  /* 0x000000bc71427220 */ /* 0x040fe20000410000 */
[----:B------:R-:W-:Y:S01]  /*8340*/  FMUL.FTZ R113, R113, R78 ;  /* 0x0000004e71717220 */ /* 0x000fe20000410000 */
[----:B------:R-:W-:Y:S01]  /*8350*/  FMUL.FTZ R154, R176, R228 ;  /* 0x000000e4b09a7220 */ /* 0x000fe20000410000 */
[----:B------:R-:W-:Y:S01]  /*8360*/  FFMA.FTZ R157, R171, R226, -R150 ;  /* 0x000000e2ab9d7223 */ /* 0x000fe20000010896 */
[C---:B------:R-:W-:Y:S01]  /*8370*/  FFMA.FTZ R106, R115.reuse, R78, R66 ;  /* 0x0000004e736a7223 */ /* 0x040fe20000010042 */
[----:B------:R-:W-:Y:S01]  /*8380*/  FFMA.FTZ R156, R115, R188, -R113 ;  /* 0x000000bc739c7223 */ /* 0x000fe20000010871 */
[----:B------:R-:W-:-:S04]  /*8390*/  IMAD.WIDE.U32 R66, R67, UR8, R64 ;  /* 0x0000000843427c25 */ /* 0x000fc8000f8e0040 */
[----:B------:R-:W-:Y:S01]  /*83a0*/  FFMA.FTZ R65, R13, R68, R160 ;  /* 0x000000440d417223 */ /* 0x000fe200000100a0 */
[----:B------:R-:W-:Y:S01]  /*83b0*/  FFMA.FTZ R210, R3, R210, R106 ;  /* 0x000000d203d27223 */ /* 0x000fe2000001006a */
[----:B------:R-:W-:Y:S01]  /*83c0*/  FADD.FTZ R106, R187, R156 ;  /* 0x0000009cbb6a7221 */ /* 0x000fe20000010000 */
[----:B------:R-:W-:Y:S01]  /*83d0*/  IMAD R69, R69, UR8, R67 ;  /* 0x0000000845457c24 */ /* 0x000fe2000f8e0243 */
[----:B------:R-:W-:Y:S01]  /*83e0*/  LEA R68, P0, R66, UR9, 0x2 ;  /* 0x0000000942447c11 */ /* 0x000fe2000f8010ff */
[C---:B------:R-:W-:Y:S01]  /*83f0*/  FMUL.FTZ R67, R116.reuse, R210 ;  /* 0x000000d274437220 */ /* 0x040fe20000410000 */
[----:B------:R-:W-:Y:S01]  /*8400*/  FMUL.FTZ R70, R116, R106 ;  /* 0x0000006a74467220 */ /* 0x000fe20000410000 */
[----:B------:R-:W-:Y:S01]  /*8410*/  ISETP.NE.AND P2, PT, R104, RZ, PT ;  /* 0x000000ff6800720c */ /* 0x000fe20003f45270 */
[----:B------:R-:W-:Y:S01]  /*8420*/  FFMA.FTZ R154, R173, R239, -R154 ;  /* 0x000000efad9a7223 */ /* 0x000fe2000001089a */
[----:B------:R-:W-:Y:S01]  /*8430*/  LEA.HI.X R69, R66, UR12, R69, 0x2, P0 ;  /* 0x0000000c42457c11 */ /* 0x000fe200080f1445 */
[----:B------:R-:W-:Y:S01]  /*8440*/  FFMA.FTZ R66, R12, R71, R65 ;  /* 0x000000470c427223 */ /* 0x000fe20000010041 */
[C---:B------:R-:W-:Y:S01]  /*8450*/  FFMA.FTZ R65, R117.reuse, R210, R70 ;  /* 0x000000d275417223 */ /* 0x040fe20000010046 */
[----:B------:R-:W-:Y:S01]  /*8460*/  FFMA.FTZ R67, R117, R106, -R67 ;  /* 0x0000006a75437223 */ /* 0x000fe20000010843 */
[----:B------:R-:W-:Y:S01]  /*8470*/  FMUL.FTZ R116, R203, UR46 ;  /* 0x0000002ecb747c20 */ /* 0x000fe20008410000 */
[----:B------:R-:W-:Y:S01]  /*8480*/  FFMA.FTZ R71, R11, R74, R66 ;  /* 0x0000004a0b477223 */ /* 0x000fe20000010042 */
[----:B------:R-:W-:Y:S01]  /*8490*/  FFMA.FTZ R211, R4, R211, R65 ;  /* 0x000000d304d37223 */ /* 0x000fe20000010041 */
[----:B------:R-:W-:Y:S01]  /*84a0*/  FADD.FTZ R65, R186, R67 ;  /* 0x00000043ba417221 */ /* 0x000fe20000010000 */
[----:B------:R-:W-:Y:S01]  /*84b0*/  FMUL.FTZ R107, R200, UR47 ;  /* 0x0000002fc86b7c20 */ /* 0x000fe20008410000 */
[----:B------:R-:W-:Y:S01]  /*84c0*/  FFMA.FTZ R70, R10, R75, R71 ;  /* 0x0000004b0a467223 */ /* 0x000fe20000010047 */
[C---:B------:R-:W-:Y:S01]  /*84d0*/  FMUL.FTZ R66, R118.reuse, R211 ;  /* 0x000000d376427220 */ /* 0x040fe20000410000 */
[-C--:B------:R-:W-:Y:S01]  /*84e0*/  FMUL.FTZ R118, R118, R65.reuse ;  /* 0x0000004176767220 */ /* 0x080fe20000410000 */
[----:B------:R-:W-:Y:S01]  /*84f0*/  MOV R75, UR20 ;  /* 0x00000014004b7c02 */ /* 0x000fe20008000f00 */
[----:B------:R-:W-:Y:S01]  /*8500*/  FFMA.FTZ R67, R9, R76, R70 ;  /* 0x0000004c09437223 */ /* 0x000fe20000010046 */
[C---:B------:R-:W-:Y:S01]  /*8510*/  FFMA.FTZ R66, R119.reuse, R65, -R66 ;  /* 0x0000004177427223 */ /* 0x040fe20000010842 */
[----:B------:R-:W-:Y:S01]  /*8520*/  FFMA.FTZ R118, R119, R211, R118 ;  /* 0x000000d377767223 */ /* 0x000fe20000010076 */
[----:B------:R-:W-:Y:S01]  /*8530*/  VOTEU.ALL UP0, P2 ;  /* 0x0000000000ff7886 */ /* 0x000fe20001000000 */
[----:B------:R-:W-:Y:S01]  /*8540*/  FFMA.FTZ R70, R8, R79, R67 ;  /* 0x0000004f08467223 */ /* 0x000fe20000010043 */
[----:B------:R-:W-:Y:S01]  /*8550*/  FADD.FTZ R66, R185, R66 ;  /* 0x00000042b9427221 */ /* 0x000fe20000010000 */
[----:B------:R-:W-:Y:S01]  /*8560*/  FFMA.FTZ R208, R5, R208, R118 ;  /* 0x000000d005d07223 */ /* 0x000fe20000010076 */
[----:B------:R-:W-:Y:S01]  /*8570*/  FMUL.FTZ R118, R203, UR47 ;  /* 0x0000002fcb767c20 */ /* 0x000fe20008410000 */
[----:B------:R-:W-:Y:S01]  /*8580*/  FFMA.FTZ R71, R7, R146, R70 ;  /* 0x0000009207477223 */ /* 0x000fe20000010046 */
[C---:B------:R-:W-:Y:S01]  /*8590*/  FMUL.FTZ R70, R120.reuse, R66 ;  /* 0x0000004278467220 */ /* 0x040fe20000410000 */
[-C--:B------:R-:W-:Y:S01]  /*85a0*/  FMUL.FTZ R67, R120, R208.reuse ;  /* 0x000000d078437220 */ /* 0x080fe20000410000 */
[----:B------:R-:W-:Y:S01]  /*85b0*/  @!UP0 ULEA UR21, UR8, UR20, 0x4 ;  /* 0x0000001408158291 */ /* 0x000fe2000f8e20ff */
        /* <DEDUP_REMOVED lines=16> */
[----:B------:R-:W-:-:S02]  /*86c0*/  IMAD R73, R104, 0x84, R75 ;  /* 0x0000008468497824 */ /* 0x000fc400078e024b */
[----:B------:R-:W-:Y:S01]  /*86d0*/  FMUL.FTZ R76, R0, R79 ;  /* 0x0000004f004c7220 */ /* 0x000fe20000410000 */
[----:B------:R-:W-:Y:S01]  /*86e0*/  FFMA.FTZ R206, R7, R206, R70 ;  /* 0x000000ce07ce7223 */ /* 0x000fe20000010046 */
[----:B------:R-:W-:Y:S01]  /*86f0*/  FADD.FTZ R72, R183, R72 ;  /* 0x00000048b7487221 */ /* 0x000fe20000010000 */
[----:B0-----:R0:W-:Y:S01]  /*8700*/  @!P2 STS.128 [UR21+0x8b80], R60 ;  /* 0x008b803cff00a988 */ /* 0x0011e20008000c15 */
[----:B------:R-:W-:Y:S01]  /*8710*/  FMUL.FTZ R122, R199, UR47 ;  /* 0x0000002fc77a7c20 */ /* 0x000fe20008410000 */
[C---:B------:R-:W-:Y:S01]  /*8720*/  FMUL.FTZ R74, R126.reuse, R206 ;  /* 0x000000ce7e4a7220 */ /* 0x040fe20000410000 */
[-C--:B------:R-:W-:Y:S01]  /*8730*/  FMUL.FTZ R75, R126, R72.reuse ;  /* 0x000000487e4b7220 */ /* 0x080fe20000410000 */
[----:B------:R1:W-:Y:S01]  /*8740*/  STS [R73+0x2100], R76 ;  /* 0x0021004c49007388 */ /* 0x0003e20000000800 */
[----:B------:R-:W-:Y:S01]  /*8750*/  FMUL.FTZ R119, R125, UR46 ;  /* 0x0000002e7d777c20 */ /* 0x000fe20008410000 */
[C---:B------:R-:W-:Y:S01]  /*8760*/  FFMA.FTZ R79, R127.reuse, R72, -R74 ;  /* 0x000000487f4f7223 */ /* 0x040fe2000001084a */
[----:B------:R-:W-:Y:S01]  /*8770*/  FFMA.FTZ R75, R127, R206, R75 ;  /* 0x000000ce7f4b7223 */ /* 0x000fe2000001004b */
[----:B------:R-:W-:Y:S01]  /*8780*/  FMUL.FTZ R168, R168, R227 ;  /* 0x000000e3a8a87220 */ /* 0x000fe20000410000 */
[----:B------:R-:W-:Y:S01]  /*8790*/  FFMA.FTZ R119, R224, UR47, -R119 ;  /* 0x0000002fe0777c23 */ /* 0x000fe20008010877 */
[----:B------:R-:W-:Y:S01]  /*87a0*/  FADD.FTZ R182, R182, R79 ;  /* 0x0000004fb6b67221 */ /* 0x000fe20000010000 */
[----:B------:R-:W-:Y:S01]  /*87b0*/  FFMA.FTZ R207, R8, R207, R75 ;  /* 0x000000cf08cf7223 */ /* 0x000fe2000001004b */
[----:B------:R-:W-:Y:S01]  /*87c0*/  FMUL.FTZ R79, R205, UR47 ;  /* 0x0000002fcd4f7c20 */ /* 0x000fe20008410000 */
[----:B------:R-:W-:Y:S01]  /*87d0*/  FMUL.FTZ R170, R170, R224 ;  /* 0x000000e0aaaa7220 */ /* 0x000fe20000410000 */
[CC--:B------:R-:W-:Y:S01]  /*87e0*/  FMUL.FTZ R74, R128.reuse, R182.reuse ;  /* 0x000000b6804a7220 */ /* 0x0c0fe20000410000 */
[-C--:B------:R-:W-:Y:S01]  /*87f0*/  FMUL.FTZ R75, R128, R207.reuse ;  /* 0x000000cf804b7220 */ /* 0x080fe20000410000 */
[C---:B0-----:R-:W-:Y:S01]  /*8800*/  FFMA.FTZ R63, R221.reuse, UR46, R118 ;  /* 0x0000002edd3f7c23 */ /* 0x041fe20008010076 */
[----:B------:R-:W-:Y:S01]  /*8810*/  FFMA.FTZ R61, R221, UR47, -R116 ;  /* 0x0000002fdd3d7c23 */ /* 0x000fe20008010874 */
[C---:B------:R-:W-:Y:S01]  /*8820*/  FFMA.FTZ R74, R129.reuse, R207, R74 ;  /* 0x000000cf814a7223 */ /* 0x040fe2000001004a */
[----:B------:R-:W-:Y:S01]  /*8830*/  FFMA.FTZ R60, R129, R182, -R75 ;  /* 0x000000b6813c7223 */ /* 0x000fe2000001084b */
[----:B-1----:R-:W-:Y:S01]  /*8840*/  FMUL.FTZ R76, R16, -R63 ;  /* 0x8000003f104c7220 */ /* 0x002fe20000410000 */
[----:B------:R-:W-:Y:S01]  /*8850*/  FMUL.FTZ R63, R202, UR46 ;  /* 0x0000002eca3f7c20 */ /* 0x000fe20008410000 */
[----:B------:R-:W-:Y:S01]  /*8860*/  FFMA.FTZ R204, R9, R204, R74 ;  /* 0x000000cc09cc7223 */ /* 0x000fe2000001004a */
[----:B------:R-:W-:Y:S01]  /*8870*/  FADD.FTZ R181, R181, R60 ;  /* 0x0000003cb5b57221 */ /* 0x000fe20000010000 */
[----:B------:R-:W-:Y:S01]  /*8880*/  FMUL.FTZ R74, R16, R61 ;  /* 0x0000003d104a7220 */ /* 0x000fe20000410000 */
[----:B------:R-:W-:Y:S01]  /*8890*/  FFMA.FTZ R79, R220, UR46, R79 ;  /* 0x0000002edc4f7c23 */ /* 0x000fe2000801004f */
[----:B------:R-:W-:Y:S01]  /*88a0*/  FMUL.FTZ R75, R202, UR47 ;  /* 0x0000002fca4b7c20 */ /* 0x000fe20008410000 */
[C---:B------:R-:W-:Y:S01]  /*88b0*/  FMUL.FTZ R60, R130.reuse, R181 ;  /* 0x000000b5823c7220 */ /* 0x040fe20000410000 */
[-C--:B------:R-:W-:Y:S01]  /*88c0*/  FMUL.FTZ R130, R130, R204.reuse ;  /* 0x000000cc82827220 */ /* 0x080fe20000410000 */
[----:B------:R0:W-:Y:S01]  /*88d0*/  STS [R73+0x2108], R74 ;  /* 0x0021084a49007388 */ /* 0x0001e20000000800 */
[----:B------:R-:W-:Y:S01]  /*88e0*/  FMUL.FTZ R62, R0, -R79 ;  /* 0x8000004f003e7220 */ /* 0x000fe20000410000 */
[C---:B------:R-:W-:Y:S01]  /*88f0*/  FFMA.FTZ R61, R131.reuse, R204, R60 ;  /* 0x000000cc833d7223 */ /* 0x040fe2000001003c */
[----:B------:R-:W-:Y:S01]  /*8900*/  FFMA.FTZ R131, R131, R181, -R130 ;  /* 0x000000b583837223 */ /* 0x000fe20000010882 */
[----:B------:R-:W-:Y:S01]  /*8910*/  FFMA.FTZ R60, R218, UR47, -R63 ;  /* 0x0000002fda3c7c23 */ /* 0x000fe2000801083f */
[----:B------:R-:W-:Y:S01]  /*8920*/  FMUL.FTZ R116, R201, UR46 ;  /* 0x0000002ec9747c20 */ /* 0x000fe20008410000 */
[----:B------:R-:W-:Y:S01]  /*8930*/  FFMA.FTZ R237, R10, R237, R61 ;  /* 0x000000ed0aed7223 */ /* 0x000fe2000001003d */
[----:B------:R-:W-:Y:S01]  /*8940*/  FADD.FTZ R180, R180, R131 ;  /* 0x00000083b4b47221 */ /* 0x000fe20000010000 */
[----:B------:R1:W-:Y:S01]  /*8950*/  STS [R73+0x2104], R62 ;  /* 0x0021043e49007388 */ /* 0x0003e20000000800 */
[----:B------:R-:W-:Y:S01]  /*8960*/  FFMA.FTZ R61, R219, UR47, -R116 ;  /* 0x0000002fdb3d7c23 */ /* 0x000fe20008010874 */
[----:B0-----:R-:W-:Y:S01]  /*8970*/  FMUL.FTZ R74, R15, R60 ;  /* 0x0000003c0f4a7220 */ /* 0x001fe20000410000 */
[C---:B------:R-:W-:Y:S01]  /*8980*/  FMUL.FTZ R60, R132.reuse, R237 ;  /* 0x000000ed843c7220 */ /* 0x040fe20000410000 */
[-C--:B------:R-:W-:Y:S01]  /*8990*/  FMUL.FTZ R132, R132, R180.reuse ;  /* 0x000000b484847220 */ /* 0x080fe20000410000 */
[----:B------:R0:W-:Y:S01]  /*89a0*/  STS [R73+0x210c], R76 ;  /* 0x00210c4c49007388 */ /* 0x0001e20000000800 */
[----:B------:R-:W-:Y:S01]  /*89b0*/  FMUL.FTZ R118, R14, R61 ;  /* 0x0000003d0e767220 */ /* 0x000fe20000410000 */
[C---:B------:R-:W-:Y:S01]  /*89c0*/  FFMA.FTZ R60, R133.reuse, R180, -R60 ;  /* 0x000000b4853c7223 */ /* 0x040fe2000001083c */
[----:B------:R-:W-:Y:S01]  /*89d0*/  FFMA.FTZ R132, R133, R237, R132 ;  /* 0x000000ed85847223 */ /* 0x000fe20000010084 */
[----:B------:R-:W-:Y:S01]  /*89e0*/  FMUL.FTZ R79, R200, UR46 ;  /* 0x0000002ec84f7c20 */ /* 0x000fe20008410000 */
[----:B-1----:R-:W-:Y:S01]  /*89f0*/  FFMA.FTZ R62, R218, UR46, R75 ;  /* 0x0000002eda3e7c23 */ /* 0x002fe2000801004b */
[----:B------:R-:W-:Y:S01]  /*8a00*/  FADD.FTZ R60, R179, R60 ;  /* 0x0000003cb33c7221 */ /* 0x000fe20000010000 */
[----:B------:R-:W-:Y:S01]  /*8a10*/  FFMA.FTZ R234, R11, R234, R132 ;  /* 0x000000ea0bea7223 */ /* 0x000fe20000010084 */
[----:B------:R-:W-:Y:S01]  /*8a20*/  FMUL.FTZ R116, R201, UR47 ;  /* 0x0000002fc9747c20 */ /* 0x000fe20008410000 */
[----:B------:R1:W-:Y:S01]  /*8a30*/  STS [R73+0x2110], R74 ;  /* 0x0021104a49007388 */ /* 0x0003e20000000800 */
[----:B0-----:R-:W-:Y:S01]  /*8a40*/  FMUL.FTZ R76, R15, -R62 ;  /* 0x8000003e0f4c7220 */ /* 0x001fe20000410000 */
[C---:B------:R-:W-:Y:S01]  /*8a50*/  FMUL.FTZ R62, R134.reuse, R60 ;  /* 0x0000003c863e7220 */ /* 0x040fe20000410000 */
[-C--:B------:R-:W-:Y:S01]  /*8a60*/  FMUL.FTZ R63, R134, R234.reuse ;  /* 0x000000ea863f7220 */ /* 0x080fe20000410000 */
[----:B------:R-:W-:Y:S01]  /*8a70*/  FFMA.FTZ R75, R219, UR46, R116 ;  /* 0x0000002edb4b7c23 */ /* 0x000fe20008010074 */
[----:B------:R0:W-:Y:S01]  /*8a80*/  STS [R73+0x2118], R118 ;  /* 0x0021187649007388 */ /* 0x0001e20000000800 */
[C---:B------:R-:W-:Y:S01]  /*8a90*/  FFMA.FTZ R61, R135.reuse, R234, R62 ;  /* 0x000000ea873d7223 */ /* 0x040fe2000001003e */
[----:B------:R-:W-:Y:S01]  /*8aa0*/  FFMA.FTZ R63, R135, R60, -R63 ;  /* 0x0000003c873f7223 */ /* 0x000fe2000001083f */
[----:B------:R-:W-:Y:S01]  /*8ab0*/  FFMA.FTZ R62, R216, UR47, -R79 ;  /* 0x0000002fd83e7c23 */ /* 0x000fe2000801084f */
[----:B------:R2:W-:Y:S01]  /*8ac0*/  STS [R73+0x2114], R76 ;  /* 0x0021144c49007388 */ /* 0x0005e20000000800 */
[----:B------:R-:W-:Y:S01]  /*8ad0*/  FFMA.FTZ R235, R12, R235, R61 ;  /* 0x000000eb0ceb7223 */ /* 0x000fe2000001003d */
[----:B------:R-:W-:Y:S01]  /*8ae0*/  FADD.FTZ R178, R178, R63 ;  /* 0x0000003fb2b27221 */ /* 0x000fe20000010000 */
[----:B-1----:R-:W-:Y:S01]  /*8af0*/  FFMA.FTZ R74, R216, UR46, R107 ;  /* 0x0000002ed84a7c23 */ /* 0x002fe2000801006b */
[C---:B------:R-:W-:Y:S01]  /*8b00*/  FMUL.FTZ R116, R13.reuse, R62 ;  /* 0x0000003e0d747220 */ /* 0x040fe20000410000 */
[C---:B------:R-:W-:Y:S01]  /*8b10*/  FMUL.FTZ R61, R136.reuse, R235 ;  /* 0x000000eb883d7220 */ /* 0x040fe20000410000 */
[----:B------:R-:W-:Y:S01]  /*8b20*/  FMUL.FTZ R62, R136, R178 ;  /* 0x000000b2883e7220 */ /* 0x000fe20000410000 */
[----:B0-----:R-:W-:Y:S01]  /*8b30*/  FMUL.FTZ R118, R13, -R74 ;  /* 0x8000004a0d767220 */ /* 0x001fe20000410000 */
[----:B------:R-:W-:Y:S01]  /*8b40*/  FFMA.FTZ R63, R217, UR46, R122 ;  /* 0x0000002ed93f7c23 */ /* 0x000fe2000801007a */
[C---:B------:R-:W-:Y:S01]  /*8b50*/  FFMA.FTZ R74, R137.reuse, R178, -R61 ;  /* 0x000000b2894a7223 */ /* 0x040fe2000001083d */
[----:B--2---:R-:W-:Y:S01]  /*8b60*/  FMUL.FTZ R76, R14, -R75 ;  /* 0x8000004b0e4c7220 */ /* 0x004fe20000410000 */
[----:B------:R-:W-:Y:S01]  /*8b70*/  FFMA.FTZ R62, R137, R235, R62 ;  /* 0x000000eb893e7223 */ /* 0x000fe2000001003e */
[----:B------:R-:W-:Y:S01]  /*8b80*/  FFMA.FTZ R61, R217, UR47, -R120 ;  /* 0x0000002fd93d7c23 */ /* 0x000fe20008010878 */
[----:B------:R-:W-:Y:S01]  /*8b90*/  FADD.FTZ R177, R177, R74 ;  /* 0x0000004ab1b17221 */ /* 0x000fe20000010000 */
[----:B------:R-:W-:Y:S01]  /*8ba0*/  FMUL.FTZ R75, R198, UR46 ;  /* 0x0000002ec64b7c20 */ /* 0x000fe20008410000 */
[----:B------:R-:W-:Y:S01]  /*8bb0*/  FFMA.FTZ R232, R13, R232, R62 ;  /* 0x000000e80de87223 */ /* 0x000fe2000001003e */
[----:B------:R0:W-:Y:S01]  /*8bc0*/  STS [R73+0x211c], R76 ;  /* 0x00211c4c49007388 */ /* 0x0001e20000000800 */
[----:B------:R-:W-:Y:S01]  /*8bd0*/  FMUL.FTZ R122, R196, UR47 ;  /* 0x0000002fc47a7c20 */ /* 0x000fe20008410000 */
[----:B------:R-:W-:Y:S01]  /*8be0*/  FFMA.FTZ R74, R214, UR47, -R75 ;  /* 0x0000002fd64a7c23 */ /* 0x000fe2000801084b */
[----:B------:R-:W-:Y:S01]  /*8bf0*/  FMUL.FTZ R62, R138, R232 ;  /* 0x000000e88a3e7220 */ /* 0x000fe20000410000 */
[----:B------:R1:W-:Y:S01]  /*8c00*/  STS [R73+0x2124], R118 ;  /* 0x0021247649007388 */ /* 0x0003e20000000800 */
[----:B------:R-:W-:Y:S01]  /*8c10*/  FMUL.FTZ R120, R196, UR46 ;  /* 0x0000002ec4787c20 */ /* 0x000fe20008410000 */
[----:B------:R-:W-:Y:S01]  /*8c20*/  FFMA.FTZ R75, R215, UR46, R122 ;  /* 0x0000002ed74b7c23 */ /* 0x000fe2000801007a */
[----:B------:R-:W-:Y:S01]  /*8c30*/  FFMA.FTZ R62, R139, R177, -R62 ;  /* 0x000000b18b3e7223 */ /* 0x000fe2000001083e */
[----:B------:R2:W-:Y:S01]  /*8c40*/  STS [R73+0x2120], R116 ;  /* 0x0021207449007388 */ /* 0x0005e20000000800 */
[----:B------:R-:W-:Y:S01]  /*8c50*/  FMUL.FTZ R122, R194, UR46 ;  /* 0x0000002ec27a7c20 */ /* 0x000fe20008410000 */
[----:B0-----:R-:W-:Y:S01]  /*8c60*/  FMUL.FTZ R76, R12, R61 ;  /* 0x0000003d0c4c7220 */ /* 0x001fe20000410000 */
[----:B------:R-:W-:Y:S01]  /*8c70*/  FMUL.FTZ R61, R138, R177 ;  /* 0x000000b18a3d7220 */ /* 0x000fe20000410000 */
[----:B------:R-:W-:Y:S01]  /*8c80*/  FADD.FTZ R62, R189, R62 ;  /* 0x0000003ebd3e7221 */ /* 0x000fe20000010000 */
[----:B------:R-:W-:Y:S01]  /*8c90*/  FMUL.FTZ R79, R197, UR47 ;  /* 0x0000002fc54f7c20 */ /* 0x000fe20008410000 */
[----:B-1----:R-:W-:Y:S01]  /*8ca0*/  FMUL.FTZ R118, R11, R74 ;  /* 0x0000004a0b767220 */ /* 0x002fe20000410000 */
[----:B------:R-:W-:Y:S01]  /*8cb0*/  FFMA.FTZ R61, R139, R232, R61 ;  /* 0x000000e88b3d7223 */ /* 0x000fe2000001003d */
[-C--:B------:R-:W-:Y:S01]  /*8cc0*/  FMUL.FTZ R74, R140, R62.reuse ;  /* 0x0000003e8c4a7220 */ /* 0x080fe20000410000 */
[----:B------:R0:W-:Y:S01]  /*8cd0*/  STS [R73+0x2128], R76 ;  /* 0x0021284c49007388 */ /* 0x0001e20000000800 */
[----:B--2---:R-:W-:Y:S01]  /*8ce0*/  FMUL.FTZ R116, R12, -R63 ;  /* 0x8000003f0c747220 */ /* 0x004fe20000410000 */
[----:B------:R-:W-:Y:S01]  /*8cf0*/  FFMA.FTZ R233, R14, R233, R61 ;  /* 0x000000e90ee97223 */ /* 0x000fe2000001003d */
[----:B------:R-:W-:Y:S01]  /*8d00*/  FMUL.FTZ R63, R198, UR47 ;  /* 0x0000002fc63f7c20 */ /* 0x000fe20008410000 */
[----:B------:R1:W-:Y:S01]  /*8d10*/  STS [R73+0x2130], R118 ;  /* 0x0021307649007388 */ /* 0x0003e20000000800 */
[----:B------:R-:W-:Y:S01]  /*8d20*/  FFMA.FTZ R221, R100, -R93, R221 ;  /* 0x8000005d64dd7223 */ /* 0x000fe200000100dd */
[-C--:B------:R-:W-:Y:S01]  /*8d30*/  FMUL.FTZ R61, R140, R233.reuse ;  /* 0x000000e98c3d7220 */ /* 0x080fe20000410000 */
[----:B------:R-:W-:Y:S01]  /*8d40*/  FFMA.FTZ R74, R141, R233, R74 ;  /* 0x000000e98d4a7223 */ /* 0x000fe2000001004a */
[----:B------:R2:W-:Y:S01]  /*8d50*/  STS [R73+0x212c], R116 ;  /* 0x00212c7449007388 */ /* 0x0005e20000000800 */
[----:B------:R-:W-:Y:S01]  /*8d60*/  FMUL.FTZ R128, R195, UR46 ;  /* 0x0000002ec3807c20 */ /* 0x000fe20008410000 */
[----:B------:R-:W-:Y:S01]  /*8d70*/  FFMA.FTZ R61, R141, R62, -R61 ;  /* 0x0000003e8d3d7223 */ /* 0x000fe2000001083d */
[----:B------:R-:W-:Y:S01]  /*8d80*/  FFMA.FTZ R230, R15, R230, R74 ;  /* 0x000000e60fe67223 */ /* 0x000fe2000001004a */
[----:B0-----:R-:W-:Y:S01]  /*8d90*/  FFMA.FTZ R76, R214, UR46, R63 ;  /* 0x0000002ed64c7c23 */ /* 0x001fe2000801003f */
[----:B------:R-:W-:Y:S01]  /*8da0*/  FFMA.FTZ R63, R215, UR47, -R120 ;  /* 0x0000002fd73f7c23 */ /* 0x000fe20008010878 */
[----:B------:R-:W-:Y:S01]  /*8db0*/  FADD.FTZ R61, R190, R61 ;  /* 0x0000003dbe3d7221 */ /* 0x000fe20000010000 */
[C---:B------:R-:W-:Y:S01]  /*8dc0*/  FMUL.FTZ R120, R10.reuse, -R75 ;  /* 0x8000004b0a787220 */ /* 0x040fe20000410000 */
[----:B------:R-:W-:Y:S01]  /*8dd0*/  FMUL.FTZ R75, R197, UR46 ;  /* 0x0000002ec54b7c20 */ /* 0x000fe20008410000 */
[----:B-1----:R-:W-:Y:S01]  /*8de0*/  FMUL.FTZ R118, R10, R63 ;  /* 0x0000003f0a767220 */ /* 0x002fe20000410000 */
[CC--:B------:R-:W-:Y:S01]  /*8df0*/  FMUL.FTZ R74, R142.reuse, R61.reuse ;  /* 0x0000003d8e4a7220 */ /* 0x0c0fe20000410000 */
[----:B------:R-:W-:Y:S01]  /*8e00*/  FMUL.FTZ R142, R142, R230 ;  /* 0x000000e68e8e7220 */ /* 0x000fe20000410000 */
[----:B------:R-:W-:Y:S01]  /*8e10*/  FMUL.FTZ R76, R11, -R76 ;  /* 0x8000004c0b4c7220 */ /* 0x000fe20000410000 */
[----:B------:R-:W-:Y:S01]  /*8e20*/  STS [R73+0x213c], R120 ;  /* 0x00213c7849007388 */ /* 0x000fe20000000800 */
[C---:B------:R-:W-:Y:S01]  /*8e30*/  FFMA.FTZ R63, R143.reuse, R230, R74 ;  /* 0x000000e68f3f7223 */ /* 0x040fe2000001004a */
[----:B--2---:R-:W-:Y:S01]  /*8e40*/  FFMA.FTZ R116, R143, R61, -R142 ;  /* 0x0000003d8f747223 */ /* 0x004fe2000001088e */
[----:B------:R-:W-:Y:S01]  /*8e50*/  FFMA.FTZ R74, R222, UR47, -R75 ;  /* 0x0000002fde4a7c23 */ /* 0x000fe2000801084b */
[----:B------:R0:W-:Y:S01]  /*8e60*/  STS [R73+0x2138], R118 ;  /* 0x0021387649007388 */ /* 0x0001e20000000800 */
[----:B------:R-:W-:Y:S01]  /*8e70*/  FFMA.FTZ R225, R16, R225, R63 ;  /* 0x000000e110e17223 */ /* 0x000fe2000001003f */
[----:B------:R-:W-:Y:S01]  /*8e80*/  FADD.FTZ R116, R191, R116 ;  /* 0x00000074bf747221 */ /* 0x000fe20000010000 */
[----:B------:R-:W-:Y:S01]  /*8e90*/  FFMA.FTZ R63, R223, UR47, -R122 ;  /* 0x0000002fdf3f7c23 */ /* 0x000fe2000801087a */
[----:B------:R1:W-:Y:S01]  /*8ea0*/  STS [R73+0x2134], R76 ;  /* 0x0021344c49007388 */ /* 0x0003e20000000800 */
[----:B------:R-:W-:Y:S01]  /*8eb0*/  FMUL.FTZ R75, R144, R225 ;  /* 0x000000e1904b7220 */ /* 0x000fe20000410000 */
[----:B------:R-:W-:Y:S01]  /*8ec0*/  FMUL.FTZ R122, R194, UR47 ;  /* 0x0000002fc27a7c20 */ /* 0x000fe20008410000 */
[----:B------:R-:W-:Y:S01]  /*8ed0*/  FMUL.FTZ R126, R8, R63 ;  /* 0x0000003f087e7220 */ /* 0x000fe20000410000 */
[----:B------:R-:W-:Y:S01]  /*8ee0*/  FFMA.FTZ R128, R227, UR47, -R128 ;  /* 0x0000002fe3807c23 */ /* 0x000fe20008010880 */
[----:B------:R-:W-:Y:S01]  /*8ef0*/  FFMA.FTZ R75, R145, R116, -R75 ;  /* 0x00000074914b7223 */ /* 0x000fe2000001084b */
[----:B0-----:R-:W-:Y:S01]  /*8f00*/  FMUL.FTZ R118, R9, R74 ;  /* 0x0000004a09767220 */ /* 0x001fe20000410000 */
[----:B------:R-:W-:Y:S01]  /*8f10*/  FMUL.FTZ R74, R144, R116 ;  /* 0x00000074904a7220 */ /* 0x000fe20000410000 */
[----:B------:R-:W-:Y:S01]  /*8f20*/  STS [R73+0x2148], R126 ;  /* 0x0021487e49007388 */ /* 0x000fe20000000800 */
[----:B------:R-:W-:Y:S01]  /*8f30*/  FFMA.FTZ R218, R97, -R92, R218 ;  /* 0x8000005c61da7223 */ /* 0x000fe200000100da */
[----:B-1----:R-:W-:Y:S01]  /*8f40*/  FFMA.FTZ R76, R222, UR46, R79 ;  /* 0x0000002ede4c7c23 */ /* 0x002fe2000801004f */
[----:B------:R-:W-:Y:S01]  /*8f50*/  FFMA.FTZ R63, R145, R225, R74 ;  /* 0x000000e1913f7223 */ /* 0x000fe2000001004a */
[----:B------:R0:W-:Y:S01]  /*8f60*/  STS [R73+0x2140], R118 ;  /* 0x0021407649007388 */ /* 0x0001e20000000800 */
[----:B------:R-:W-:Y:S01]  /*8f70*/  FFMA.FTZ R79, R223, UR46, R122 ;  /* 0x0000002edf4f7c23 */ /* 0x000fe2000801007a */
[----:B------:R-:W-:Y:S01]  /*8f80*/  FMUL.FTZ R120, R9, -R76 ;  /* 0x8000004c09787220 */ /* 0x000fe20000410000 */
[----:B------:R-:W-:Y:S01]  /*8f90*/  FFMA.FTZ R231, R0, R231, R63 ;  /* 0x000000e700e77223 */ /* 0x000fe2000001003f */
[----:B------:R-:W-:Y:S01]  /*8fa0*/  FADD.FTZ R63, R192, R75 ;  /* 0x0000004bc03f7221 */ /* 0x000fe20000010000 */
[-C--:B------:R-:W-:Y:S01]  /*8fb0*/  FFMA.FTZ R75, R99, -R94.reuse, R220 ;  /* 0x8000005e634b7223 */ /* 0x080fe200000100dc */
[-C--:B------:R-:W-:Y:S01]  /*8fc0*/  FMUL.FTZ R76, R225, R93.reuse ;  /* 0x0000005de14c7220 */ /* 0x080fe20000410000 */
[-C--:B------:R-:W-:Y:S01]  /*8fd0*/  FMUL.FTZ R74, R231, R94.reuse ;  /* 0x0000005ee74a7220 */ /* 0x080fe20000410000 */
[----:B------:R1:W-:Y:S01]  /*8fe0*/  STS [R73+0x2144], R120 ;  /* 0x0021447849007388 */ /* 0x0003e20000000800 */
[----:B------:R-:W-:Y:S01]  /*8ff0*/  FMUL.FTZ R122, R116, R93 ;  /* 0x0000005d747a7220 */ /* 0x000fe20000410000 */
[----:B0-----:R-:W-:Y:S01]  /*9000*/  FMUL.FTZ R118, R63, R94 ;  /* 0x0000005e3f767220 */ /* 0x001fe20000410000 */
[----:B------:R-:W-:Y:S01]  /*9010*/  FMUL.FTZ R126, R203, R76 ;  /* 0x0000004ccb7e7220 */ /* 0x000fe20000410000 */
[----:B------:R-:W-:Y:S01]  /*9020*/  FMUL.FTZ R115, R61, R92 ;  /* 0x0000005c3d737220 */ /* 0x000fe20000410000 */
[----:B------:R-:W-:Y:S01]  /*9030*/  FMUL.FTZ R130, R7, R128 ;  /* 0x0000008007827220 */ /* 0x000fe20000410000 */
[----:B------:R-:W-:Y:S01]  /*9040*/  FMUL.FTZ R128, R195, UR47 ;  /* 0x0000002fc3807c20 */ /* 0x000fe20008410000 */
[-C--:B------:R-:W-:Y:S01]  /*9050*/  FFMA.FTZ R107, R221, R122.reuse, -R126 ;  /* 0x0000007add6b7223 */ /* 0x080fe2000001087e */
[----:B------:R-:W-:Y:S01]  /*9060*/  FMUL.FTZ R122, R203, R122 ;  /* 0x0000007acb7a7220 */ /* 0x000fe20000410000 */
[----:B------:R-:W-:Y:S01]  /*9070*/  FMUL.FTZ R126, R8, -R79 ;  /* 0x8000004f087e7220 */ /* 0x000fe20000410000 */
[----:B-1----:R-:W-:Y:S01]  /*9080*/  FMUL.FTZ R120, R205, R74 ;  /* 0x0000004acd787220 */ /* 0x002fe20000410000 */
[----:B------:R-:W-:Y:S01]  /*9090*/  FFMA.FTZ R219, R98, -R91, R219 ;  /* 0x8000005b62db7223 */ /* 0x000fe200000100db */
[----:B------:R-:W-:Y:S01]  /*90a0*/  FFMA.FTZ R79, R221, R76, R122 ;  /* 0x0000004cdd4f7223 */ /* 0x000fe2000001007a */
[----:B------:R0:W-:Y:S01]  /*90b0*/  STS [R73+0x2150], R130 ;  /* 0x0021508249007388 */ /* 0x0001e20000000800 */
[-C--:B------:R-:W-:Y:S01]  /*90c0*/  FFMA.FTZ R120, R75, R118.reuse, -R120 ;  /* 0x000000764b787223 */ /* 0x080fe20000010878 */
[----:B------:R-:W-:Y:S01]  /*90d0*/  FMUL.FTZ R118, R205, R118 ;  /* 0x00000076cd767220 */ /* 0x000fe20000410000 */
[----:B------:R-:W-:Y:S01]  /*90e0*/  FFMA.FTZ R216, R95, -R90, R216 ;  /* 0x8000005a5fd87223 */ /* 0x000fe200000100d8 */
[----:B------:R1:W-:Y:S01]  /*90f0*/  STS [R73+0x214c], R126 ;  /* 0x00214c7e49007388 */ /* 0x0003e20000000800 */
[----:B------:R-:W-:Y:S01]  /*9100*/  FADD.FTZ R120, RZ, R120 ;  /* 0x00000078ff787221 */ /* 0x000fe20000010000 */
[----:B------:R-:W-:Y:S01]  /*9110*/  FFMA.FTZ R118, R75, R74, R118 ;  /* 0x0000004a4b767223 */ /* 0x000fe20000010076 */
[----:B------:R-:W-:Y:S01]  /*9120*/  FFMA.FTZ R217, R96, -R89, R217 ;  /* 0x8000005960d97223 */ /* 0x000fe200000100d9 */
[----:B------:R-:W-:Y:S01]  /*9130*/  FMUL.FTZ R132, R6, R119 ;  /* 0x0000007706847220 */ /* 0x000fe20000410000 */
[----:B------:R-:W-:Y:S01]  /*9140*/  FADD.FTZ R107, R120, R107 ;  /* 0x0000006b786b7221 */ /* 0x000fe20000010000 */
[----:B------:R-:W-:Y:S01]  /*9150*/  FADD.FTZ R118, RZ, R118 ;  /* 0x00000076ff767221 */ /* 0x000fe20000010000 */
[----:B0-----:R-:W-:Y:S01]  /*9160*/  FFMA.FTZ R130, R227, UR46, R128 ;  /* 0x0000002ee3827c23 */ /* 0x001fe20008010080 */
[----:B------:R-:W-:Y:S01]  /*9170*/  FMUL.FTZ R119, R125, UR47 ;  /* 0x0000002f7d777c20 */ /* 0x000fe20008410000 */
[----:B------:R0:W-:Y:S01]  /*9180*/  STS [R73+0x2158], R132 ;  /* 0x0021588449007388 */ /* 0x0001e20000000800 */
[----:B------:R-:W-:Y:S01]  /*9190*/  FADD.FTZ R113, R118, R79 ;  /* 0x0000004f76717221 */ /* 0x000fe20000010000 */
[----:B------:R-:W-:Y:S01]  /*91a0*/  FMUL.FTZ R79, R230, R92 ;  /* 0x0000005ce64f7220 */ /* 0x000fe20000410000 */
[-C--:B------:R-:W-:Y:S01]  /*91b0*/  FMUL.FTZ R118, R233, R91.reuse ;  /* 0x0000005be9767220 */ /* 0x080fe20000410000 */
[----:B-1----:R-:W-:Y:S01]  /*91c0*/  FMUL.FTZ R126, R62, R91 ;  /* 0x0000005b3e7e7220 */ /* 0x002fe20000410000 */
[----:B------:R-:W-:Y:S01]  /*91d0*/  FMUL.FTZ R130, R7, -R130 ;  /* 0x8000008207827220 */ /* 0x000fe20000410000 */
        /* <DEDUP_REMOVED lines=9> */
[----:B------:R-:W-:Y:S01]  /*9270*/  FFMA.FTZ R120, R218, R79, R115 ;  /* 0x0000004fda787223 */ /* 0x000fe20000010073 */
[----:B------:R-:W-:Y:S01]  /*9280*/  FMUL.FTZ R115, R177, R90 ;  /* 0x0000005ab1737220 */ /* 0x000fe20000410000 */
[----:B------:R-:W-:Y:S01]  /*9290*/  FFMA.FTZ R126, R219, R118, R126 ;  /* 0x00000076db7e7223 */ /* 0x000fe2000001007e */
[----:B------:R-:W-:Y:S01]  /*92a0*/  FADD.FTZ R128, R107, R128 ;  /* 0x000000806b807221 */ /* 0x000fe20000010000 */
[----:B------:R-:W-:Y:S01]  /*92b0*/  FMUL.FTZ R107, R232, R90 ;  /* 0x0000005ae86b7220 */ /* 0x000fe20000410000 */
[----:B------:R-:W-:Y:S01]  /*92c0*/  FADD.FTZ R113, R113, R120 ;  /* 0x0000007871717221 */ /* 0x000fe20000010000 */
[----:B------:R-:W-:Y:S01]  /*92d0*/  FMUL.FTZ R120, R235, R89 ;  /* 0x00000059eb787220 */ /* 0x000fe20000410000 */
[----:B------:R1:W-:Y:S01]  /*92e0*/  STS [R73+0x2154], R130 ;  /* 0x0021548249007388 */ /* 0x0003e20000000800 */
[----:B------:R-:W-:Y:S01]  /*92f0*/  FMUL.FTZ R117, R200, R107 ;  /* 0x0000006bc8757220 */ /* 0x000fe20000410000 */
[----:B------:R-:W-:Y:S01]  /*9300*/  FADD.FTZ R113, R113, R126 ;  /* 0x0000007e71717221 */ /* 0x000fe20000010000 */
[----:B------:R-:W-:Y:S01]  /*9310*/  FMUL.FTZ R126, R178, R89 ;  /* 0x00000059b27e7220 */ /* 0x000fe20000410000 */
[----:B------:R-:W-:Y:S01]  /*9320*/  FMUL.FTZ R122, R199, R120 ;  /* 0x00000078c77a7220 */ /* 0x000fe20000410000 */
[-C--:B------:R-:W-:Y:S01]  /*9330*/  FFMA.FTZ R117, R216, R115.reuse, -R117 ;  /* 0x00000073d8757223 */ /* 0x080fe20000010875 */
[----:B------:R-:W-:Y:S01]  /*9340*/  FMUL.FTZ R115, R200, R115 ;  /* 0x00000073c8737220 */ /* 0x000fe20000410000 */
[----:B0-----:R-:W-:Y:S01]  /*9350*/  FMUL.FTZ R132, R6, -R119 ;  /* 0x8000007706847220 */ /* 0x001fe20000410000 */
[----:B------:R-:W-:Y:S01]  /*9360*/  FMUL.FTZ R119, R60, R85 ;  /* 0x000000553c777220 */ /* 0x000fe20000410000 */
[----:B------:R-:W-:Y:S01]  /*9370*/  FADD.FTZ R117, R128, R117 ;  /* 0x0000007580757221 */ /* 0x000fe20000010000 */
[----:B-1----:R-:W-:Y:S01]  /*9380*/  FMUL.FTZ R130, R124, UR46 ;  /* 0x0000002e7c827c20 */ /* 0x002fe20008410000 */
[----:B------:R-:W-:Y:S01]  /*9390*/  FMUL.FTZ R123, R180, R59 ;  /* 0x0000003bb47b7220 */ /* 0x000fe20000410000 */
[----:B------:R0:W-:Y:S01]  /*93a0*/  STS [R73+0x215c], R132 ;  /* 0x00215c8449007388 */ /* 0x0001e20000000800 */
[----:B------:R-:W-:Y:S01]  /*93b0*/  FMUL.FTZ R129, R212, UR46 ;  /* 0x0000002ed4817c20 */ /* 0x000fe20008410000 */
[----:B------:R-:W-:Y:S01]  /*93c0*/  FFMA.FTZ R134, R229, UR47, -R130 ;  /* 0x0000002fe5867c23 */ /* 0x000fe20008010882 */
[-C--:B------:R-:W-:Y:S01]  /*93d0*/  FFMA.FTZ R130, R217, R126.reuse, -R122 ;  /* 0x0000007ed9827223 */ /* 0x080fe2000001087a */
[----:B------:R-:W-:Y:S01]  /*93e0*/  FFMA.FTZ R122, R216, R107, R115 ;  /* 0x0000006bd87a7223 */ /* 0x000fe20000010073 */
[----:B------:R-:W-:Y:S01]  /*93f0*/  FMUL.FTZ R126, R199, R126 ;  /* 0x0000007ec77e7220 */ /* 0x000fe20000410000 */
[-C--:B------:R-:W-:Y:S01]  /*9400*/  FMUL.FTZ R115, R237, R59.reuse ;  /* 0x0000003bed737220 */ /* 0x080fe20000410000 */
[----:B------:R-:W-:Y:S01]  /*9410*/  FADD.FTZ R117, R117, R130 ;  /* 0x0000008275757221 */ /* 0x000fe20000010000 */
[----:B------:R-:W-:Y:S01]  /*9420*/  FADD.FTZ R113, R113, R122 ;  /* 0x0000007a71717221 */ /* 0x000fe20000010000 */
[----:B------:R-:W-:Y:S01]  /*9430*/  FFMA.FTZ R126, R217, R120, R126 ;  /* 0x00000078d97e7223 */ /* 0x000fe2000001007e */
[----:B------:R-:W-:Y:S01]  /*9440*/  FMUL.FTZ R130, R124, UR47 ;  /* 0x0000002f7c827c20 */ /* 0x000fe20008410000 */
[----:B------:R-:W-:Y:S01]  /*9450*/  FFMA.FTZ R122, R86, -R59, R215 ;  /* 0x8000003b567a7223 */ /* 0x000fe200000100d7 */
[----:B------:R-:W-:Y:S01]  /*9460*/  FMUL.FTZ R127, R196, R115 ;  /* 0x00000073c47f7220 */ /* 0x000fe20000410000 */
[----:B------:R-:W-:Y:S01]  /*9470*/  FADD.FTZ R126, R113, R126 ;  /* 0x0000007e717e7221 */ /* 0x000fe20000010000 */
[----:B------:R-:W-:Y:S01]  /*9480*/  FMUL.FTZ R113, R234, R85 ;  /* 0x00000055ea717220 */ /* 0x000fe20000410000 */
[----:B0-----:R-:W-:Y:S01]  /*9490*/  FFMA.FTZ R132, R229, UR46, R130 ;  /* 0x0000002ee5847c23 */ /* 0x001fe20008010082 */
[-C--:B------:R-:W-:Y:S01]  /*94a0*/  FFMA.FTZ R130, R122, R123.reuse, -R127 ;  /* 0x0000007b7a827223 */ /* 0x080fe2000001087f */
[----:B------:R-:W-:Y:S01]  /*94b0*/  FMUL.FTZ R123, R196, R123 ;  /* 0x0000007bc47b7220 */ /* 0x000fe20000410000 */
[----:B------:R-:W-:Y:S01]  /*94c0*/  FMUL.FTZ R121, R198, R113 ;  /* 0x00000071c6797220 */ /* 0x000fe20000410000 */
[----:B------:R-:W-:Y:S01]  /*94d0*/  FMUL.FTZ R134, R5, R134 ;  /* 0x0000008605867220 */ /* 0x000fe20000410000 */
[----:B------:R-:W-:Y:S01]  /*94e0*/  FFMA.FTZ R129, R226, UR47, -R129 ;  /* 0x0000002fe2817c23 */ /* 0x000fe20008010881 */
[----:B------:R-:W-:Y:S01]  /*94f0*/  FFMA.FTZ R222, R87, -R56, R222 ;  /* 0x8000003857de7223 */ /* 0x000fe200000100de */
[-C--:B------:R-:W-:Y:S01]  /*9500*/  FFMA.FTZ R128, R214, R119.reuse, -R121 ;  /* 0x00000077d6807223 */ /* 0x080fe20000010879 */
[----:B------:R-:W-:Y:S01]  /*9510*/  FMUL.FTZ R119, R198, R119 ;  /* 0x00000077c6777220 */ /* 0x000fe20000410000 */
[----:B------:R0:W-:Y:S01]  /*9520*/  STS [R73+0x2160], R134 ;  /* 0x0021608649007388 */ /* 0x0001e20000000800 */
[----:B------:R-:W-:Y:S01]  /*9530*/  FMUL.FTZ R132, R5, -R132 ;  /* 0x8000008405847220 */ /* 0x000fe20000410000 */
[----:B------:R-:W-:Y:S01]  /*9540*/  FADD.FTZ R117, R117, R128 ;  /* 0x0000008075757221 */ /* 0x000fe20000010000 */
[----:B------:R-:W-:Y:S01]  /*9550*/  FFMA.FTZ R119, R214, R113, R119 ;  /* 0x00000071d6777223 */ /* 0x000fe20000010077 */
[----:B------:R-:W-:Y:S01]  /*9560*/  FMUL.FTZ R128, R228, UR46 ;  /* 0x0000002ee4807c20 */ /* 0x000fe20008410000 */
[----:B------:R-:W-:Y:S01]  /*9570*/  FMUL.FTZ R133, R212, UR47 ;  /* 0x0000002fd4857c20 */ /* 0x000fe20008410000 */
[----:B------:R-:W-:Y:S01]  /*9580*/  FADD.FTZ R130, R117, R130 ;  /* 0x0000008275827221 */ /* 0x000fe20000010000 */
[----:B------:R-:W-:Y:S01]  /*9590*/  FADD.FTZ R119, R126, R119 ;  /* 0x000000777e777221 */ /* 0x000fe20000010000 */
[----:B------:R-:W-:Y:S01]  /*95a0*/  FFMA.FTZ R126, R122, R115, R123 ;  /* 0x000000737a7e7223 */ /* 0x000fe2000001007b */
[-C--:B------:R-:W-:Y:S01]  /*95b0*/  FMUL.FTZ R117, R204, R56.reuse ;  /* 0x00000038cc757220 */ /* 0x080fe20000410000 */
[----:B------:R-:W-:Y:S01]  /*95c0*/  FMUL.FTZ R123, R181, R56 ;  /* 0x00000038b57b7220 */ /* 0x000fe20000410000 */
[----:B0-----:R-:W-:Y:S01]  /*95d0*/  FMUL.FTZ R134, R4, R129 ;  /* 0x0000008104867220 */ /* 0x001fe20000410000 */
[----:B------:R-:W-:Y:S01]  /*95e0*/  FADD.FTZ R121, R119, R126 ;  /* 0x0000007e77797221 */ /* 0x000fe20000010000 */
[----:B------:R-:W-:Y:S01]  /*95f0*/  FMUL.FTZ R127, R197, R117 ;  /* 0x00000075c57f7220 */ /* 0x000fe20000410000 */
[-C--:B------:R-:W-:Y:S01]  /*9600*/  FMUL.FTZ R119, R207, R55.reuse ;  /* 0x00000037cf777220 */ /* 0x080fe20000410000 */
[-C--:B------:R-:W-:Y:S01]  /*9610*/  FFMA.FTZ R126, R84, -R55.reuse, R223 ;  /* 0x80000037547e7223 */ /* 0x080fe200000100df */
[----:B------:R-:W-:Y:S01]  /*9620*/  FMUL.FTZ R129, R182, R55 ;  /* 0x00000037b6817220 */ /* 0x000fe20000410000 */
[----:B------:R-:W-:Y:S01]  /*9630*/  FFMA.FTZ R127, R222, R123, -R127 ;  /* 0x0000007bde7f7223 */ /* 0x000fe2000001087f */
[----:B------:R-:W-:Y:S01]  /*9640*/  FMUL.FTZ R131, R194, R119 ;  /* 0x00000077c2837220 */ /* 0x000fe20000410000 */
[----:B------:R-:W-:Y:S01]  /*9650*/  FMUL.FTZ R123, R197, R123 ;  /* 0x0000007bc57b7220 */ /* 0x000fe20000410000 */
[----:B------:R0:W-:Y:S01]  /*9660*/  STS [R73+0x2168], R134 ;  /* 0x0021688649007388 */ /* 0x0001e20000000800 */
[----:B------:R-:W-:Y:S01]  /*9670*/  FADD.FTZ R127, R130, R127 ;  /* 0x0000007f827f7221 */ /* 0x000fe20000010000 */
[----:B------:R-:W-:Y:S01]  /*9680*/  FFMA.FTZ R133, R226, UR46, R133 ;  /* 0x0000002ee2857c23 */ /* 0x000fe20008010085 */
[----:B------:R-:W-:Y:S01]  /*9690*/  FFMA.FTZ R227, R82, -R53, R227 ;  /* 0x8000003552e37223 */ /* 0x000fe200000100e3 */
[----:B------:R1:W-:Y:S01]  /*96a0*/  STS [R73+0x2164], R132 ;  /* 0x0021648449007388 */ /* 0x0003e20000000800 */
[-C--:B------:R-:W-:Y:S01]  /*96b0*/  FMUL.FTZ R130, R209, R52.reuse ;  /* 0x00000034d1827220 */ /* 0x080fe20000410000 */
[----:B------:R-:W-:Y:S01]  /*96c0*/  FMUL.FTZ R136, R4, -R133 ;  /* 0x8000008504887220 */ /* 0x000fe20000410000 */
[-C--:B------:R-:W-:Y:S01]  /*96d0*/  FFMA.FTZ R224, R83, -R52.reuse, R224 ;  /* 0x8000003453e07223 */ /* 0x080fe200000100e0 */
[----:B------:R-:W-:Y:S01]  /*96e0*/  FMUL.FTZ R138, R228, UR47 ;  /* 0x0000002fe48a7c20 */ /* 0x000fe20008410000 */
[----:B------:R-:W-:Y:S01]  /*96f0*/  FMUL.FTZ R141, R238, UR47 ;  /* 0x0000002fee8d7c20 */ /* 0x000fe20008410000 */
[----:B0-----:R-:W-:Y:S01]  /*9700*/  FFMA.FTZ R134, R239, UR47, -R128 ;  /* 0x0000002fef867c23 */ /* 0x001fe20008010880 */
[----:B------:R-:W-:Y:S01]  /*9710*/  FFMA.FTZ R128, R222, R117, R123 ;  /* 0x00000075de807223 */ /* 0x000fe2000001007b */
[----:B------:R-:W-:Y:S01]  /*9720*/  FMUL.FTZ R123, R71, R52 ;  /* 0x00000034477b7220 */ /* 0x000fe20000410000 */
[----:B------:R0:W-:Y:S01]  /*9730*/  STS [R73+0x216c], R136 ;  /* 0x00216c8849007388 */ /* 0x0001e20000000800 */
[-C--:B-1----:R-:W-:Y:S01]  /*9740*/  FFMA.FTZ R132, R126, R129.reuse, -R131 ;  /* 0x000000817e847223 */ /* 0x082fe20000010883 */
[----:B------:R-:W-:Y:S01]  /*9750*/  FMUL.FTZ R129, R194, R129 ;  /* 0x00000081c2817220 */ /* 0x000fe20000410000 */
[----:B------:R-:W-:Y:S01]  /*9760*/  FADD.FTZ R121, R121, R128 ;  /* 0x0000008079797221 */ /* 0x000fe20000010000 */
[----:B------:R-:W-:Y:S01]  /*9770*/  FMUL.FTZ R140, R3, R134 ;  /* 0x00000086038c7220 */ /* 0x000fe20000410000 */
[----:B------:R-:W-:Y:S01]  /*9780*/  FADD.FTZ R127, R127, R132 ;  /* 0x000000847f7f7221 */ /* 0x000fe20000010000 */
[----:B------:R-:W-:Y:S01]  /*9790*/  FFMA.FTZ R128, R126, R119, R129 ;  /* 0x000000777e807223 */ /* 0x000fe20000010081 */
[-C--:B------:R-:W-:Y:S01]  /*97a0*/  FMUL.FTZ R132, R72, R53.reuse ;  /* 0x0000003548847220 */ /* 0x080fe20000410000 */
[----:B------:R-:W-:Y:S01]  /*97b0*/  FMUL.FTZ R129, R125, R130 ;  /* 0x000000827d817220 */ /* 0x000fe20000410000 */
[----:B------:R-:W-:Y:S01]  /*97c0*/  FMUL.FTZ R131, R238, UR46 ;  /* 0x0000002eee837c20 */ /* 0x000fe20008410000 */
[----:B------:R-:W-:Y:S01]  /*97d0*/  FADD.FTZ R121, R121, R128 ;  /* 0x0000008079797221 */ /* 0x000fe20000010000 */
[----:B------:R-:W-:Y:S01]  /*97e0*/  FMUL.FTZ R128, R206, R53 ;  /* 0x00000035ce807220 */ /* 0x000fe20000410000 */
[-C--:B0-----:R-:W-:Y:S01]  /*97f0*/  FFMA.FTZ R136, R224, R123.reuse, -R129 ;  /* 0x0000007be0887223 */ /* 0x081fe20000010881 */
[----:B------:R-:W-:Y:S01]  /*9800*/  FMUL.FTZ R123, R125, R123 ;  /* 0x0000007b7d7b7220 */ /* 0x000fe20000410000 */
[C---:B------:R-:W-:Y:S01]  /*9810*/  FFMA.FTZ R131, R236.reuse, UR47, -R131 ;  /* 0x0000002fec837c23 */ /* 0x040fe20008010883 */
[----:B------:R-:W-:Y:S01]  /*9820*/  FMUL.FTZ R134, R195, R128 ;  /* 0x00000080c3867220 */ /* 0x000fe20000410000 */
[----:B------:R0:W-:Y:S01]  /*9830*/  STS [R73+0x2170], R140 ;  /* 0x0021708c49007388 */ /* 0x0001e20000000800 */
[----:B------:R-:W-:Y:S01]  /*9840*/  FFMA.FTZ R138, R239, UR46, R138 ;  /* 0x0000002eef8a7c23 */ /* 0x000fe2000801008a */
[----:B------:R-:W-:Y:S01]  /*9850*/  FFMA.FTZ R141, R236, UR46, R141 ;  /* 0x0000002eec8d7c23 */ /* 0x000fe2000801008d */
[-C--:B------:R-:W-:Y:S01]  /*9860*/  FFMA.FTZ R134, R227, R132.reuse, -R134 ;  /* 0x00000084e3867223 */ /* 0x080fe20000010886 */
[----:B------:R-:W-:Y:S01]  /*9870*/  FMUL.FTZ R132, R195, R132 ;  /* 0x00000084c3847220 */ /* 0x000fe20000410000 */
[----:B------:R-:W-:Y:S01]  /*9880*/  FMUL.FTZ R138, R3, -R138 ;  /* 0x8000008a038a7220 */ /* 0x000fe20000410000 */
[----:B------:R-:W-:Y:S01]  /*9890*/  FMUL.FTZ R165, R165, R223 ;  /* 0x000000dfa5a57220 */ /* 0x000fe20000410000 */
[----:B------:R-:W-:Y:S01]  /*98a0*/  FADD.FTZ R127, R127, R134 ;  /* 0x000000867f7f7221 */ /* 0x000fe20000010000 */
[----:B------:R-:W-:Y:S01]  /*98b0*/  FFMA.FTZ R132, R227, R128, R132 ;  /* 0x00000080e3847223 */ /* 0x000fe20000010084 */
[----:B------:R-:W-:Y:S01]  /*98c0*/  FFMA.FTZ R158, -R9, R158, R155 ;  /* 0x0000009e099e7223 */ /* 0x000fe2000001019b */
[----:B0-----:R-:W-:Y:S01]  /*98d0*/  FMUL.FTZ R140, R2, R131 ;  /* 0x00000083028c7220 */ /* 0x001fe20000410000 */
[-C--:B------:R-:W-:Y:S01]  /*98e0*/  FMUL.FTZ R131, R66, R47.reuse ;  /* 0x0000002f42837220 */ /* 0x080fe20000410000 */
[----:B------:R-:W-:Y:S01]  /*98f0*/  FADD.FTZ R121, R121, R132 ;  /* 0x0000008479797221 */ /* 0x000fe20000010000 */
[----:B------:R-:W-:Y:S01]  /*9900*/  FFMA.FTZ R132, R224, R130, R123 ;  /* 0x00000082e0847223 */ /* 0x000fe2000001007b */
[----:B------:R-:W-:Y:S01]  /*9910*/  FADD.FTZ R136, R127, R136 ;  /* 0x000000887f887221 */ /* 0x000fe20000010000 */
[----:B------:R-:W-:Y:S01]  /*9920*/  STS [R73+0x2174], R138 ;  /* 0x0021748a49007388 */ /* 0x000fe20000000800 */
[----:B------:R-:W-:Y:S01]  /*9930*/  FFMA.FTZ R161, R161, R194, R165 ;  /* 0x000000c2a1a17223 */ /* 0x000fe200000100a5 */
[----:B------:R-:W-:Y:S01]  /*9940*/  FADD.FTZ R129, R121, R132 ;  /* 0x0000008479817221 */ /* 0x000fe20000010000 */
[-C--:B------:R-:W-:Y:S01]  /*9950*/  FMUL.FTZ R121, R208, R47.reuse ;  /* 0x0000002fd0797220 */ /* 0x080fe20000410000 */
[----:B------:R-:W-:Y:S01]  /*9960*/  FFMA.FTZ R132, R80, -R47, R229 ;  /* 0x8000002f50847223 */ /* 0x000fe200000100e5 */
[----:B------:R0:W-:Y:S01]  /*9970*/  STS [R73+0x2178], R140 ;  /* 0x0021788c49007388 */ /* 0x0001e20000000800 */
[----:B------:R-:W1:Y:S01]  /*9980*/  LDC R143, c[0x0][0x388] ;  /* 0x0000e200ff8f7b82 */ /* 0x000e620000000800 */
[----:B------:R-:W-:Y:S01]  /*9990*/  FMUL.FTZ R133, R124, R121 ;  /* 0x000000797c857220 */ /* 0x000fe20000410000 */
[----:B------:R-:W-:Y:S01]  /*99a0*/  FFMA.FTZ R164, R164, R195, R168 ;  /* 0x000000c3a4a47223 */ /* 0x000fe200000100a8 */
[----:B------:R-:W-:Y:S01]  /*99b0*/  FFMA.FTZ R161, -R8, R161, R158 ;  /* 0x000000a108a17223 */ /* 0x000fe2000001019e */
[----:B------:R-:W-:Y:S01]  /*99c0*/  FFMA.FTZ R167, R167, R125, R170 ;  /* 0x0000007da7a77223 */ /* 0x000fe200000100aa */
[-C--:B------:R-:W-:Y:S01]  /*99d0*/  FFMA.FTZ R133, R132, R131.reuse, -R133 ;  /* 0x0000008384857223 */ /* 0x080fe20000010885 */
[----:B------:R-:W-:Y:S01]  /*99e0*/  FMUL.FTZ R131, R124, R131 ;  /* 0x000000837c837220 */ /* 0x000fe20000410000 */
[----:B------:R-:W-:Y:S01]  /*99f0*/  FFMA.FTZ R161, -R7, R164, R161 ;  /* 0x000000a407a17223 */ /* 0x000fe200000101a1 */
[----:B------:R-:W-:Y:S01]  /*9a00*/  FMUL.FTZ R123, R211, R44 ;  /* 0x0000002cd37b7220 */ /* 0x000fe20000410000 */
[----:B------:R-:W-:Y:S01]  /*9a10*/  FADD.FTZ R133, R136, R133 ;  /* 0x0000008588857221 */ /* 0x000fe20000010000 */
[----:B------:R-:W-:Y:S01]  /*9a20*/  FMUL.FTZ R136, R2, -R141 ;  /* 0x8000008d02887220 */ /* 0x000fe20000410000 */
[----:B------:R-:W-:Y:S01]  /*9a30*/  FFMA.FTZ R134, R132, R121, R131 ;  /* 0x0000007984867223 */ /* 0x000fe20000010083 */
[----:B------:R-:W-:Y:S01]  /*9a40*/  IADD3 R131, PT, PT, R104, 0x80, RZ ;  /* 0x0000008068837810 */ /* 0x000fe20007ffe0ff */
[----:B------:R-:W-:Y:S01]  /*9a50*/  FFMA.FTZ R161, -R6, R167, R161 ;  /* 0x000000a706a17223 */ /* 0x000fe200000101a1 */
[----:B------:R-:W-:Y:S01]  /*9a60*/  FMUL.FTZ R159, R174, R226 ;  /* 0x000000e2ae9f7220 */ /* 0x000fe20000410000 */
[----:B------:R2:W-:Y:S01]  /*9a70*/  STS [R73+0x217c], R136 ;  /* 0x00217c8849007388 */ /* 0x0005e20000000800 */
[----:B------:R-:W-:Y:S01]  /*9a80*/  LEA.HI R131, R131, R104, RZ, 0x1b ;  /* 0x0000006883837211 */ /* 0x000fe200078fd8ff */
[----:B------:R-:W-:Y:S01]  /*9a90*/  FFMA.FTZ R148, -R5, R148, R161 ;  /* 0x0000009405947223 */ /* 0x000fe200000101a1 */
[-C--:B------:R-:W-:Y:S01]  /*9aa0*/  FFMA.FTZ R226, R81, -R44.reuse, R226 ;  /* 0x8000002c51e27223 */ /* 0x080fe200000100e2 */
[----:B------:R-:W-:Y:S01]  /*9ab0*/  FMUL.FTZ R127, R210, R39 ;  /* 0x00000027d27f7220 */ /* 0x000fe20000410000 */
[----:B------:R-:W-:Y:S01]  /*9ac0*/  LEA R161, R131, UR20, 0x2 ;  /* 0x0000001483a17c11 */ /* 0x000fe2000f8e10ff */
[----:B------:R-:W-:Y:S01]  /*9ad0*/  BAR.SYNC.DEFER_BLOCKING 0x0 ;  /* 0x0000000000007b1d */ /* 0x000fe20000010000 */
[----:B------:R-:W-:Y:S01]  /*9ae0*/  FMUL.FTZ R135, R65, R44 ;  /* 0x0000002c41877220 */ /* 0x000fe20000410000 */
[----:B------:R-:W-:Y:S01]  /*9af0*/  FMUL.FTZ R137, R212, R123 ;  /* 0x0000007bd4897220 */ /* 0x000fe20000410000 */
[----:B-1----:R-:W-:Y:S01]  /*9b00*/  LEA R154, R143, -R64, 0x1 ;  /* 0x800000408f9a7211 */ /* 0x002fe200078e08ff */
[----:B------:R-:W-:Y:S01]  /*9b10*/  FMUL.FTZ R64, R211, UR44 ;  /* 0x0000002cd3407c20 */ /* 0x000fe20008410000 */
[----:B------:R-:W-:Y:S01]  /*9b20*/  FMUL.FTZ R163, R176, R239 ;  /* 0x000000efb0a37220 */ /* 0x000fe20000410000 */
[-C--:B------:R-:W-:Y:S01]  /*9b30*/  FFMA.FTZ R239, R58, -R39.reuse, R239 ;  /* 0x800000273aef7223 */ /* 0x080fe200000100ef */
[----:B------:R-:W-:Y:S01]  /*9b40*/  FMUL.FTZ R139, R106, R39 ;  /* 0x000000276a8b7220 */ /* 0x000fe20000410000 */
[----:B0-----:R-:W-:Y:S01]  /*9b50*/  FMUL.FTZ R140, R228, R127 ;  /* 0x0000007fe48c7220 */ /* 0x001fe20000410000 */
[-C--:B------:R-:W-:Y:S01]  /*9b60*/  FFMA.FTZ R138, R226, R135.reuse, -R137 ;  /* 0x00000087e28a7223 */ /* 0x080fe20000010889 */
[----:B------:R-:W-:Y:S01]  /*9b70*/  FMUL.FTZ R135, R212, R135 ;  /* 0x00000087d4877220 */ /* 0x000fe20000410000 */
[C---:B------:R-:W-:Y:S01]  /*9b80*/  FFMA.FTZ R131, R65.reuse, UR45, -R64 ;  /* 0x0000002d41837c23 */ /* 0x040fe20008010840 */
[----:B------:R-:W-:Y:S01]  /*9b90*/  FMUL.FTZ R64, R65, UR44 ;  /* 0x0000002c41407c20 */ /* 0x000fe20008410000 */
[----:B------:R-:W-:Y:S01]  /*9ba0*/  FMUL.FTZ R65, R206, UR44 ;  /* 0x0000002cce417c20 */ /* 0x000fe20008410000 */
[----:B------:R-:W-:Y:S01]  /*9bb0*/  FADD.FTZ R129, R129, R134 ;  /* 0x0000008681817221 */ /* 0x000fe20000010000 */
[----:B------:R-:W-:Y:S01]  /*9bc0*/  FFMA.FTZ R142, R239, R139, -R140 ;  /* 0x0000008bef8e7223 */ /* 0x000fe2000001088c */
[----:B------:R-:W-:Y:S01]  /*9bd0*/  FFMA.FTZ R134, R226, R123, R135 ;  /* 0x0000007be2867223 */ /* 0x000fe20000010087 */
[----:B------:R-:W-:Y:S01]  /*9be0*/  FMUL.FTZ R140, R228, R139 ;  /* 0x0000008be48c7220 */ /* 0x000fe20000410000 */
[----:B------:R-:W-:Y:S01]  /*9bf0*/  FFMA.FTZ R145, R211, UR45, R64 ;  /* 0x0000002dd3917c23 */ /* 0x000fe20008010040 */
[----:B------:R-:W-:Y:S01]  /*9c00*/  FADD.FTZ R133, R133, R138 ;  /* 0x0000008a85857221 */ /* 0x000fe20000010000 */
[----:B------:R-:W-:Y:S01]  /*9c10*/  FFMA.FTZ R64, R72, UR45, -R65 ;  /* 0x0000002d48407c23 */ /* 0x000fe20008010841 */
[----:B------:R-:W-:Y:S01]  /*9c20*/  FMUL.FTZ R139, R208, UR44 ;  /* 0x0000002cd08b7c20 */ /* 0x000fe20008410000 */
[----:B------:R-:W-:Y:S01]  /*9c30*/  FMUL.FTZ R65, R72, UR44 ;  /* 0x0000002c48417c20 */ /* 0x000fe20008410000 */
[----:B------:R-:W-:Y:S01]  /*9c40*/  FADD.FTZ R129, R129, R134 ;  /* 0x0000008681817221 */ /* 0x000fe20000010000 */
[----:B------:R-:W0:Y:S01]  /*9c50*/  LDS R161, [R161+0x2300] ;  /* 0x00230000a1a17984 */ /* 0x000e220000000800 */
[----:B------:R-:W-:Y:S01]  /*9c60*/  FFMA.FTZ R140, R239, R127, R140 ;  /* 0x0000007fef8c7223 */ /* 0x000fe2000001008c */
[----:B------:R-:W-:Y:S01]  /*9c70*/  FFMA.FTZ R171, R171, R212, R159 ;  /* 0x000000d4abab7223 */ /* 0x000fe2000001009f */
[----:B------:R-:W-:Y:S01]  /*9c80*/  FADD.FTZ R142, R133, R142 ;  /* 0x0000008e858e7221 */ /* 0x000fe20000010000 */
[----:B--2---:R-:W-:Y:S01]  /*9c90*/  FMUL.FTZ R73, R188, UR44 ;  /* 0x0000002cbc497c20 */ /* 0x004fe20008410000 */
[----:B------:R-:W-:Y:S01]  /*9ca0*/  FMUL.FTZ R133, R210, UR44 ;  /* 0x0000002cd2857c20 */ /* 0x000fe20008410000 */
[C---:B------:R-:W-:Y:S01]  /*9cb0*/  FFMA.FTZ R139, R66.reuse, UR45, -R139 ;  /* 0x0000002d428b7c23 */ /* 0x040fe2000801088b */
[----:B------:R-:W-:Y:S01]  /*9cc0*/  FMUL.FTZ R159, R66, UR44 ;  /* 0x0000002c429f7c20 */ /* 0x000fe20008410000 */
[----:B------:R-:W-:Y:S01]  /*9cd0*/  FFMA.FTZ R144, R206, UR45, R65 ;  /* 0x0000002dce907c23 */ /* 0x000fe20008010041 */
[----:B------:R-:W-:Y:S01]  /*9ce0*/  FADD.FTZ R137, R129, R140 ;  /* 0x0000008c81897221 */ /* 0x000fe20000010000 */
[----:B------:R-:W-:Y:S01]  /*9cf0*/  ISETP.GE.AND P0, PT, R154, 0x1, PT ;  /* 0x000000019a00780c */ /* 0x000fe20003f06270 */
[----:B------:R-:W-:Y:S01]  /*9d00*/  FMUL.FTZ R66, R71, UR44 ;  /* 0x0000002c47427c20 */ /* 0x000fe20008410000 */
[----:B------:R-:W-:Y:S01]  /*9d10*/  FMUL.FTZ R65, R235, UR44 ;  /* 0x0000002ceb417c20 */ /* 0x000fe20008410000 */
[C---:B------:R-:W-:Y:S01]  /*9d20*/  FMUL.FTZ R134, R209.reuse, UR44 ;  /* 0x0000002cd1867c20 */ /* 0x040fe20008410000 */
[----:B------:R-:W-:Y:S01]  /*9d30*/  FMUL.FTZ R129, R234, UR44 ;  /* 0x0000002cea817c20 */ /* 0x000fe20008410000 */
[----:B------:R-:W-:Y:S01]  /*9d40*/  FFMA.FTZ R140, R78, UR45, R73 ;  /* 0x0000002d4e8c7c23 */ /* 0x000fe20008010049 */
[C---:B------:R-:W-:Y:S01]  /*9d50*/  FFMA.FTZ R133, R106.reuse, UR45, -R133 ;  /* 0x0000002d6a857c23 */ /* 0x040fe20008010885 */
[----:B------:R-:W-:Y:S01]  /*9d60*/  FMUL.FTZ R73, R106, UR44 ;  /* 0x0000002c6a497c20 */ /* 0x000fe20008410000 */
[----:B------:R-:W-:Y:S01]  /*9d70*/  FFMA.FTZ R147, R209, UR45, R66 ;  /* 0x0000002dd1937c23 */ /* 0x000fe20008010042 */
[----:B------:R-:W-:Y:S01]  /*9d80*/  FFMA.FTZ R106, R178, UR45, -R65 ;  /* 0x0000002db26a7c23 */ /* 0x000fe20008010841 */
[----:B------:R-:W-:Y:S01]  /*9d90*/  FFMA.FTZ R134, R71, UR45, -R134 ;  /* 0x0000002d47867c23 */ /* 0x000fe20008010886 */
[----:B------:R-:W-:Y:S01]  /*9da0*/  FFMA.FTZ R129, R60, UR45, -R129 ;  /* 0x0000002d3c817c23 */ /* 0x000fe20008010881 */
[----:B------:R-:W-:Y:S01]  /*9db0*/  FMUL.FTZ R66, R232, UR44 ;  /* 0x0000002ce8427c20 */ /* 0x000fe20008410000 */
[----:B------:R-:W-:Y:S01]  /*9dc0*/  FMUL.FTZ R151, R60, UR44 ;  /* 0x0000002c3c977c20 */ /* 0x000fe20008410000 */
[----:B------:R-:W-:Y:S01]  /*9dd0*/  FMUL.FTZ R65, R233, UR44 ;  /* 0x0000002ce9417c20 */ /* 0x000fe20008410000 */
[----:B------:R-:W-:Y:S01]  /*9de0*/  FFMA.FTZ R150, R173, R228, R163 ;  /* 0x000000e4ad967223 */ /* 0x000fe200000100a3 */
[----:B------:R-:W-:Y:S01]  /*9df0*/  FFMA.FTZ R148, -R4, R171, R148 ;  /* 0x000000ab04947223 */ /* 0x000fe20000010194 */
[----:B------:R-:W-:Y:S01]  /*9e00*/  FMUL.FTZ R135, R207, UR44 ;  /* 0x0000002ccf877c20 */ /* 0x000fe20008410000 */
[----:B------:R-:W-:Y:S01]  /*9e10*/  FMUL.FTZ R71, R237, UR44 ;  /* 0x0000002ced477c20 */ /* 0x000fe20008410000 */
[----:B------:R-:W-:Y:S01]  /*9e20*/  FMUL.FTZ R60, R230, UR44 ;  /* 0x0000002ce63c7c20 */ /* 0x000fe20008410000 */
[----:B------:R-:W-:Y:S01]  /*9e30*/  FMUL.FTZ R155, R225, UR44 ;  /* 0x0000002ce19b7c20 */ /* 0x000fe20008410000 */
[----:B------:R-:W-:Y:S01]  /*9e40*/  FFMA.FTZ R146, R210, UR45, R73 ;  /* 0x0000002dd2927c23 */ /* 0x000fe20008010049 */
[----:B------:R-:W-:Y:S01]  /*9e50*/  FFMA.FTZ R73, R177, UR45, -R66 ;  /* 0x0000002db1497c23 */ /* 0x000fe20008010842 */
[----:B------:R-:W-:Y:S01]  /*9e60*/  FFMA.FTZ R136, R62, UR45, -R65 ;  /* 0x0000002d3e887c23 */ /* 0x000fe20008010841 */
[----:B------:R-:W-:Y:S01]  /*9e70*/  FFMA.FTZ R70, -R3, R150, R148 ;  /* 0x0000009603467223 */ /* 0x000fe20000010194 */
[----:B------:R-:W-:Y:S01]  /*9e80*/  FFMA.FTZ R135, R182, UR45, -R135 ;  /* 0x0000002db6877c23 */ /* 0x000fe20008010887 */
[----:B------:R-:W-:Y:S01]  /*9e90*/  FFMA.FTZ R71, R180, UR45, -R71 ;  /* 0x0000002db4477c23 */ /* 0x000fe20008010847 */
[----:B------:R-:W-:Y:S01]  /*9ea0*/  FFMA.FTZ R65, R61, UR45, -R60 ;  /* 0x0000002d3d417c23 */ /* 0x000fe2000801083c */
[----:B------:R-:W-:Y:S01]  /*9eb0*/  FFMA.FTZ R66, R116, UR45, -R155 ;  /* 0x0000002d74427c23 */ /* 0x000fe2000801089b */
[----:B------:R-:W-:Y:S01]  /*9ec0*/  FMUL.FTZ R193, R193, R238 ;  /* 0x000000eec1c17220 */ /* 0x000fe20000410000 */
        /* <DEDUP_REMOVED lines=12> */
[----:B------:R-:W-:Y:S01]  /*9f90*/  BSSY.RECONVERGENT B0, `(.L_x_4141) ;  /* 0x0000018000007945 */ /* 0x000fe20003800200 */
[----:B------:R-:W-:Y:S01]  /*9fa0*/  FFMA.FTZ R175, R175, R236, -R193 ;  /* 0x000000ecafaf7223 */ /* 0x000fe200000108c1 */
[----:B------:R-:W-:Y:S01]  /*9fb0*/  IADD3 R163, PT, PT, R104, 0x100, RZ ;  /* 0x0000010068a37810 */ /* 0x000fe20007ffe0ff */
[----:B------:R-:W-:Y:S01]  /*9fc0*/  FFMA.FTZ R141, R188, UR45, -R141 ;  /* 0x0000002dbc8d7c23 */ /* 0x000fe2000801088d */
        /* <DEDUP_REMOVED lines=8> */
[----:B------:R-:W-:Y:S01]  /*a050*/  FFMA.FTZ R148, R235, UR45, R148 ;  /* 0x0000002deb947c23 */ /* 0x000fe20008010094 */
[----:B------:R-:W-:Y:S01]  /*a060*/  FFMA.FTZ R149, R232, UR45, R149 ;  /* 0x0000002de8957c23 */ /* 0x000fe20008010095 */
[----:B------:R-:W-:Y:S01]  /*a070*/  FFMA.FTZ R72, R63, UR45, -R72 ;  /* 0x0000002d3f487c23 */ /* 0x000fe20008010848 */
        /* <DEDUP_REMOVED lines=9> */
.L_x_4142:
[----:B------:R-:W-:Y:S05]  /*a110*/  BSYNC.RECONVERGENT B0 ;  /* 0x0000000000007941 */ /* 0x000fea0003800200 */
.L_x_4141:
[----:B------:R-:W-:Y:S04]  /*a120*/  BSSY.RECONVERGENT B0, `(.L_x_4143) ;  /* 0x0000003000007945 */ /* 0x000fe80003800200 */
[----:B------:R-:W-:Y:S05]  /*a130*/  @!P2 BRA `(.L_x_4144) ;  /* 0x000000000004a947 */ /* 0x000fea0003800000 */
[----:B------:R1:W-:Y:S02]  /*a140*/  REDG.E.ADD.F32.FTZ.RN.STRONG.GPU desc[UR22][R68.64+0x200], R161 ;  /* 0x000200a1440079a6 */ /* 0x0003e4000c12f316 */
.L_x_4144:
[----:B------:R-:W-:Y:S05]  /*a150*/  BSYNC.RECONVERGENT B0 ;  /* 0x0000000000007941 */ /* 0x000fea0003800200 */
.L_x_4143:
        /* <DEDUP_REMOVED lines=16> */
.L_x_4146:
[----:B------:R-:W-:Y:S05]  /*a260*/  BSYNC.RECONVERGENT B0 ;  /* 0x0000000000007941 */ /* 0x000fea0003800200 */
.L_x_4145:
[----:B0-2---:R0:W2:Y:S01]  /*a270*/  LDS R61, [R165+0x2700] ;  /* 0x00270000a53d7984 */ /* 0x0050a20000000800 */
[----:B------:R-:W-:Y:S01]  /*a280*/  BSSY.RECONVERGENT B0, `(.L_x_4147) ;  /* 0x0000006000007945 */ /* 0x000fe20003800200 */
[----:B-1----:R-:W-:Y:S02]  /*a290*/  IADD3 R161, PT, PT, R104, 0x300, RZ ;  /* 0x0000030068a17810 */ /* 0x002fe40007ffe0ff */
[----:B------:R-:W-:Y:S02]  /*a2a0*/  LEA R60, R60, UR20, 0x2 ;  /* 0x000000143c3c7c11 */ /* 0x000fe4000f8e10ff */
[----:B------:R-:W-:Y:S01]  /*a2b0*/  LEA.HI R63, R63, R104, RZ, 0x1b ;  /* 0x000000683f3f7211 */ /* 0x000fe200078fd8ff */
[----:B------:R-:W-:Y:S06]  /*a2c0*/  @!P0 BRA `(.L_x_4148) ;  /* 0x0000000000048947 */ /* 0x000fec0003800000 */
[----:B--2---:R1:W-:Y:S02]  /*a2d0*/  REDG.E.ADD.F32.FTZ.RN.STRONG.GPU desc[UR22][R68.64+0x600], R61 ;  /* 0x0006003d440079a6 */ /* 0x0043e4000c12f316 */
.L_x_4148:
[----:B------:R-:W-:Y:S05]  /*a2e0*/  BSYNC.RECONVERGENT B0 ;  /* 0x0000000000007941 */ /* 0x000fea0003800200 */
.L_x_4147:
[----:B-12---:R1:W2:Y:S01]  /*a2f0*/  LDS R61, [R60+0x2900] ;  /* 0x002900003c3d7984 */ /* 0x0062a20000000800 */
[----:B------:R-:W-:Y:S01]  /*a300*/  BSSY.RECONVERGENT B0, `(.L_x_4149) ;  /* 0x0000006000007945 */ /* 0x000fe20003800200 */
[----:B------:R-:W-:Y:S02]  /*a310*/  IADD3 R163, PT, PT, R104, 0x380, RZ ;  /* 0x0000038068a37810 */ /* 0x000fe40007ffe0ff */
[----:B------:R-:W-:Y:S02]  /*a320*/  LEA.HI R161, R161, R104, RZ, 0x1b ;  /* 0x00000068a1a17211 */ /* 0x000fe400078fd8ff */
[----:B------:R-:W-:Y:S01]  /*a330*/  LEA R63, R63, UR20, 0x2 ;  /* 0x000000143f3f7c11 */ /* 0x000fe2000f8e10ff */
[----:B------:R-:W-:Y:S06]  /*a340*/  @!P2 BRA `(.L_x_4150) ;  /* 0x000000000004a947 */ /* 0x000fec0003800000 */
[----:B--2---:R3:W-:Y:S02]  /*a350*/  REDG.E.ADD.F32.FTZ.RN.STRONG.GPU desc[UR22][R68.64+0x800], R61 ;  /* 0x0008003d440079a6 */ /* 0x0047e4000c12f316 */
.L_x_4150:
[----:B------:R-:W-:Y:S05]  /*a360*/  BSYNC.RECONVERGENT B0 ;  /* 0x0000000000007941 */ /* 0x000fea0003800200 */
.L_x_4149:
[----:B--23--:R2:W3:Y:S01]  /*a370*/  LDS R61, [R63+0x2b00] ;  /* 0x002b00003f3d7984 */ /* 0x00c4e20000000800 */
[----:B------:R-:W-:Y:S01]  /*a380*/  BSSY.RECONVERGENT B0, `(.L_x_4151) ;  /* 0x0000005000007945 */ /* 0x000fe20003800200 */
[----:B------:R-:W-:Y:S02]  /*a390*/  LEA.HI R163, R163, R104, RZ, 0x1b ;  /* 0x00000068a3a37211 */ /* 0x000fe400078fd8ff */
[----:B------:R-:W-:Y:S01]  /*a3a0*/  LEA R161, R161, UR20, 0x2 ;  /* 0x00000014a1a17c11 */ /* 0x000fe2000f8e10ff */
[----:B------:R-:W-:Y:S06]  /*a3b0*/  @!P3 BRA `(.L_x_4152) ;  /* 0x000000000004b947 */ /* 0x000fec0003800000 */
[----:B---3--:R4:W-:Y:S02]  /*a3c0*/  REDG.E.ADD.F32.FTZ.RN.STRONG.GPU desc[UR22][R68.64+0xa00], R61 ;  /* 0x000a003d440079a6 */ /* 0x0089e4000c12f316 */
.L_x_4152:
[----:B------:R-:W-:Y:S05]  /*a3d0*/  BSYNC.RECONVERGENT B0 ;  /* 0x0000000000007941 */ /* 0x000fea0003800200 */
.L_x_4151:
[----:B---34-:R3:W4:Y:S01]  /*a3e0*/  LDS R61, [R161+0x2d00] ;  /* 0x002d0000a13d7984 */ /* 0x0187220000000800 */
[----:B------:R-:W-:Y:S01]  /*a3f0*/  BSSY.RECONVERGENT B0, `(.L_x_4153) ;  /* 0x0000004000007945 */ /* 0x000fe20003800200 */
[----:B------:R-:W-:-:S03]  /*a400*/  LEA R163, R163, UR20, 0x2 ;  /* 0x00000014a3a37c11 */ /* 0x000fc6000f8e10ff */
[----:B------:R-:W-:Y:S05]  /*a410*/  @!P4 BRA `(.L_x_4154) ;  /* 0x000000000004c947 */ /* 0x000fea0003800000 */
[----:B----4-:R4:W-:Y:S02]  /*a420*/  REDG.E.ADD.F32.FTZ.RN.STRONG.GPU desc[UR22][R68.64+0xc00], R61 ;  /* 0x000c003d440079a6 */ /* 0x0109e4000c12f316 */
.L_x_4154:
[----:B------:R-:W-:Y:S05]  /*a430*/  BSYNC.RECONVERGENT B0 ;  /* 0x0000000000007941 */ /* 0x000fea0003800200 */
.L_x_4153:
[----:B----4-:R4:W0:Y:S01]  /*a440*/  LDS R61, [R163+0x2f00] ;  /* 0x002f0000a33d7984 */ /* 0x0108220000000800 */
[----:B------:R-:W-:Y:S01]  /*a450*/  BSSY.RECONVERGENT B0, `(.L_x_4155) ;  /* 0x0000005000007945 */ /* 0x000fe20003800200 */
[C---:B--2---:R-:W-:Y:S02]  /*a460*/  LOP3.LUT R63, R104.reuse, 0x400, RZ, 0xfc, !PT ;  /* 0x00000400683f7812 */ /* 0x044fe400078efcff */
[----:B---3--:R-:W-:Y:S01]  /*a470*/  IADD3 R161, PT, PT, R104, 0x480, RZ ;  /* 0x0000048068a17810 */ /* 0x008fe20007ffe0ff */
[----:B------:R-:W-:Y:S06]  /*a480*/  @!P5 BRA `(.L_x_4156) ;  /* 0x000000000004d947 */ /* 0x000fec0003800000 */
[----:B0-----:R2:W-:Y:S02]  /*a490*/  REDG.E.ADD.F32.FTZ.RN.STRONG.GPU desc[UR22][R68.64+0xe00], R61 ;  /* 0x000e003d440079a6 */ /* 0x0015e4000c12f316 */
.L_x_4156:
[----:B------:R-:W-:Y:S05]  /*a4a0*/  BSYNC.RECONVERGENT B0 ;  /* 0x0000000000007941 */ /* 0x000fea0003800200 */
.L_x_4155:
        /* <DEDUP_REMOVED lines=17> */
.L_x_4158:
[----:B------:R-:W-:Y:S05]  /*a5c0*/  BSYNC.RECONVERGENT B0 ;  /* 0x0000000000007941 */ /* 0x000fea0003800200 */
.L_x_4157:
[----:B01----:R0:W1:Y:S01]  /*a5d0*/  LDS R61, [R161+0x3300] ;  /* 0x00330000a13d7984 */ /* 0x0030620000000800 */
[----:B------:R-:W-:Y:S01]  /*a5e0*/  BSSY.RECONVERGENT B0, `(.L_x_4159) ;  /* 0x0000006000007945 */ /* 0x000fe20003800200 */
[----:B------:R-:W-:Y:S02]  /*a5f0*/  IADD3 R63, PT, PT, R104, 0x600, RZ ;  /* 0x00000600683f7810 */ /* 0x000fe40007ffe0ff */
[----:B------:R-:W-:Y:S02]  /*a600*/  LEA.HI R163, R163, R104, RZ, 0x1b ;  /* 0x00000068a3a37211 */ /* 0x000fe400078fd8ff */
[----:B------:R-:W-:Y:S01]  /*a610*/  LEA R60, R60, UR20, 0x2 ;  /* 0x000000143c3c7c11 */ /* 0x000fe2000f8e10ff */
[----:B------:R-:W-:Y:S06]  /*a620*/  @!P0 BRA `(.L_x_4160) ;  /* 0x0000000000048947 */ /* 0x000fec0003800000 */
[----:B-1----:R2:W-:Y:S02]  /*a630*/  REDG.E.ADD.F32.FTZ.RN.STRONG.GPU desc[UR22][R68.64+0x1200], R61 ;  /* 0x0012003d440079a6 */ /* 0x0025e4000c12f316 */
.L_x_4160:
[----:B------:R-:W-:Y:S05]  /*a640*/  BSYNC.RECONVERGENT B0 ;  /* 0x0000000000007941 */ /* 0x000fea0003800200 */
.L_x_4159:
[----:B-12---:R1:W2:Y:S01]  /*a650*/  LDS R61, [R60+0x3500] ;  /* 0x003500003c3d7984 */ /* 0x0062a20000000800 */
[----:B------:R-:W-:Y:S01]  /*a660*/  BSSY.RECONVERGENT B0, `(.L_x_4161) ;  /* 0x0000006000007945 */ /* 0x000fe20003800200 */
[----:B0-----:R-:W-:Y:S02]  /*a670*/  IADD3 R161, PT, PT, R104, 0x680, RZ ;  /* 0x0000068068a17810 */ /* 0x001fe40007ffe0ff */
[----:B------:R-:W-:Y:S02]  /*a680*/  LEA.HI R63, R63, R104, RZ, 0x1b ;  /* 0x000000683f3f7211 */ /* 0x000fe400078fd8ff */
[----:B------:R-:W-:Y:S01]  /*a690*/  LEA R163, R163, UR20, 0x2 ;  /* 0x00000014a3a37c11 */ /* 0x000fe2000f8e10ff */
[----:B------:R-:W-:Y:S06]  /*a6a0*/  @!P2 BRA `(.L_x_4162) ;  /* 0x000000000004a947 */ /* 0x000fec0003800000 */
[----:B--2---:R0:W-:Y:S02]  /*a6b0*/  REDG.E.ADD.F32.FTZ.RN.STRONG.GPU desc[UR22][R68.64+0x1400], R61 ;  /* 0x0014003d440079a6 */ /* 0x0041e4000c12f316 */
.L_x_4162:
[----:B------:R-:W-:Y:S05]  /*a6c0*/  BSYNC.RECONVERGENT B0 ;  /* 0x0000000000007941 */ /* 0x000fea0003800200 */
.L_x_4161:
[----:B0-2---:R0:W2:Y:S01]  /*a6d0*/  LDS R61, [R163+0x3700] ;  /* 0x00370000a33d7984 */ /* 0x0050a20000000800 */
[----:B------:R-:W-:Y:S01]  /*a6e0*/  BSSY.RECONVERGENT B0, `(.L_x_4163) ;  /* 0x0000005000007945 */ /* 0x000fe20003800200 */
[----:B------:R-:W-:Y:S02]  /*a6f0*/  LEA.HI R161, R161, R104, RZ, 0x1b ;  /* 0x00000068a1a17211 */ /* 0x000fe400078fd8ff */
[----:B------:R-:W-:Y:S01]  /*a700*/  LEA R63, R63, UR20, 0x2 ;  /* 0x000000143f3f7c11 */ /* 0x000fe2000f8e10ff */
[----:B------:R-:W-:Y:S06]  /*a710*/  @!P3 BRA `(.L_x_4164) ;  /* 0x000000000004b947 */ /* 0x000fec0003800000 */
[----:B--2---:R3:W-:Y:S02]  /*a720*/  REDG.E.ADD.F32.FTZ.RN.STRONG.GPU desc[UR22][R68.64+0x1600], R61 ;  /* 0x0016003d440079a6 */ /* 0x0047e4000c12f316 */
.L_x_4164:
[----:B------:R-:W-:Y:S05]  /*a730*/  BSYNC.RECONVERGENT B0 ;  /* 0x0000000000007941 */ /* 0x000fea0003800200 */
.L_x_4163:
[----:B--23--:R2:W3:Y:S01]  /*a740*/  LDS R61, [R63+0x3900] ;  /* 0x003900003f3d7984 */ /* 0x00c4e20000000800 */
[----:B------:R-:W-:Y:S01]  /*a750*/  BSSY.RECONVERGENT B0, `(.L_x_4165) ;  /* 0x0000004000007945 */ /* 0x000fe20003800200 */
[----:B-1----:R-:W-:-:S03]  /*a760*/  LEA R60, R161, UR20, 0x2 ;  /* 0x00000014a13c7c11 */ /* 0x002fc6000f8e10ff */
[----:B------:R-:W-:Y:S05]  /*a770*/  @!P4 BRA `(.L_x_4166) ;  /* 0x000000000004c947 */ /* 0x000fea0003800000 */
[----:B---3--:R1:W-:Y:S02]  /*a780*/  REDG.E.ADD.F32.FTZ.RN.STRONG.GPU desc[UR22][R68.64+0x1800], R61 ;  /* 0x0018003d440079a6 */ /* 0x0083e4000c12f316 */
.L_x_4166:
[----:B------:R-:W-:Y:S05]  /*a790*/  BSYNC.RECONVERGENT B0 ;  /* 0x0000000000007941 */ /* 0x000fea0003800200 */
.L_x_4165:
[----:B-1-3--:R1:W3:Y:S01]  /*a7a0*/  LDS R61, [R60+0x3b00] ;  /* 0x003b00003c3d7984 */ /* 0x00a2e20000000800 */
[----:B------:R-:W-:Y:S01]  /*a7b0*/  BSSY.RECONVERGENT B0, `(.L_x_4167) ;  /* 0x0000005000007945 */ /* 0x000fe20003800200 */
[C---:B--2---:R-:W-:Y:S02]  /*a7c0*/  IADD3 R63, PT, PT, R104.reuse, 0x700, RZ ;  /* 0x00000700683f7810 */ /* 0x044fe40007ffe0ff */
[----:B------:R-:W-:Y:S01]  /*a7d0*/  IADD3 R161, PT, PT, R104, 0x780, RZ ;  /* 0x0000078068a17810 */ /* 0x000fe20007ffe0ff */
[----:B------:R-:W-:Y:S06]  /*a7e0*/  @!P5 BRA `(.L_x_4168) ;  /* 0x000000000004d947 */ /* 0x000fec0003800000 */
[----:B---3--:R2:W-:Y:S02]  /*a7f0*/  REDG.E.ADD.F32.FTZ.RN.STRONG.GPU desc[UR22][R68.64+0x1a00], R61 ;  /* 0x001a003d440079a6 */ /* 0x0085e4000c12f316 */
.L_x_4168:
[----:B------:R-:W-:Y:S05]  /*a800*/  BSYNC.RECONVERGENT B0 ;  /* 0x0000000000007941 */ /* 0x000fea0003800200 */
.L_x_4167:
        /* <DEDUP_REMOVED lines=17> */
.L_x_4170:
[----:B------:R-:W-:Y:S05]  /*a920*/  BSYNC.RECONVERGENT B0 ;  /* 0x0000000000007941 */ /* 0x000fea0003800200 */
.L_x_4169:
[----:B01----:R0:W1:Y:S01]  /*a930*/  LDS R61, [R161+0x3f00] ;  /* 0x003f0000a13d7984 */ /* 0x0030620000000800 */
[----:B------:R-:W-:Y:S01]  /*a940*/  BSSY.RECONVERGENT B0, `(.L_x_4171) ;  /* 0x0000006000007945 */ /* 0x000fe20003800200 */
[----:B------:R-:W-:Y:S02]  /*a950*/  IADD3 R63, PT, PT, R104, 0x900, RZ ;  /* 0x00000900683f7810 */ /* 0x000fe40007ffe0ff */
[----:B------:R-:W-:Y:S02]  /*a960*/  LEA.HI R163, R163, R104, RZ, 0x1b ;  /* 0x00000068a3a37211 */ /* 0x000fe400078fd8ff */
[----:B------:R-:W-:Y:S01]  /*a970*/  LEA R60, R60, UR20, 0x2 ;  /* 0x000000143c3c7c11 */ /* 0x000fe2000f8e10ff */
[----:B------:R-:W-:Y:S06]  /*a980*/  @!P0 BRA `(.L_x_4172) ;  /* 0x0000000000048947 */ /* 0x000fec0003800000 */
[----:B-1----:R2:W-:Y:S02]  /*a990*/  REDG.E.ADD.F32.FTZ.RN.STRONG.GPU desc[UR22][R68.64+0x1e00], R61 ;  /* 0x001e003d440079a6 */ /* 0x0025e4000c12f316 */
.L_x_4172:
[----:B------:R-:W-:Y:S05]  /*a9a0*/  BSYNC.RECONVERGENT B0 ;  /* 0x0000000000007941 */ /* 0x000fea0003800200 */
.L_x_4171:
[----:B-12---:R1:W2:Y:S01]  /*a9b0*/  LDS R61, [R60+0x4100] ;  /* 0x004100003c3d7984 */ /* 0x0062a20000000800 */
[----:B------:R-:W-:Y:S01]  /*a9c0*/  BSSY.RECONVERGENT B0, `(.L_x_4173) ;  /* 0x0000006000007945 */ /* 0x000fe20003800200 */
[----:B0-----:R-:W-:Y:S02]  /*a9d0*/  IADD3 R161, PT, PT, R104, 0x980, RZ ;  /* 0x0000098068a17810 */ /* 0x001fe40007ffe0ff */
[----:B------:R-:W-:Y:S02]  /*a9e0*/  LEA.HI R63, R63, R104, RZ, 0x1b ;  /* 0x000000683f3f7211 */ /* 0x000fe400078fd8ff */
[----:B------:R-:W-:Y:S01]  /*a9f0*/  LEA R163, R163, UR20, 0x2 ;  /* 0x00000014a3a37c11 */ /* 0x000fe2000f8e10ff */
[----:B------:R-:W-:Y:S06]  /*aa00*/  @!P2 BRA `(.L_x_4174) ;  /* 0x000000000004a947 */ /* 0x000fec0003800000 */
[----:B--2---:R0:W-:Y:S02]  /*aa10*/  REDG.E.ADD.F32.FTZ.RN.STRONG.GPU desc[UR22][R68.64+0x2000], R61 ;  /* 0x0020003d440079a6 */ /* 0x0041e4000c12f316 */
.L_x_4174:
[----:B------:R-:W-:Y:S05]  /*aa20*/  BSYNC.RECONVERGENT B0 ;  /* 0x0000000000007941 */ /* 0x000fea0003800200 */
.L_x_4173:
[----:B0-2---:R0:W2:Y:S01]  /*aa30*/  LDS R61, [R163+0x4300] ;  /* 0x00430000a33d7984 */ /* 0x0050a20000000800 */
[----:B------:R-:W-:Y:S01]  /*aa40*/  BSSY.RECONVERGENT B0, `(.L_x_4175) ;  /* 0x0000005000007945 */ /* 0x000fe20003800200 */
[----:B------:R-:W-:Y:S02]  /*aa50*/  LEA.HI R161, R161, R104, RZ, 0x1b ;  /* 0x00000068a1a17211 */ /* 0x000fe400078fd8ff */
[----:B------:R-:W-:Y:S01]  /*aa60*/  LEA R63, R63, UR20, 0x2 ;  /* 0x000000143f3f7c11 */ /* 0x000fe2000f8e10ff */
[----:B------:R-:W-:Y:S06]  /*aa70*/  @!P3 BRA `(.L_x_4176) ;  /* 0x000000000004b947 */ /* 0x000fec0003800000 */
[----:B--2---:R3:W-:Y:S02]  /*aa80*/  REDG.E.ADD.F32.FTZ.RN.STRONG.GPU desc[UR22][R68.64+0x2200], R61 ;  /* 0x0022003d440079a6 */ /* 0x0047e4000c12f316 */
.L_x_4176:
[----:B------:R-:W-:Y:S05]  /*aa90*/  BSYNC.RECONVERGENT B0 ;  /* 0x0000000000007941 */ /* 0x000fea0003800200 */
.L_x_4175:
[----:B--23--:R2:W3:Y:S01]  /*aaa0*/  LDS R61, [R63+0x4500] ;  /* 0x004500003f3d7984 */ /* 0x00c4e20000000800 */
[----:B------:R-:W-:Y:S01]  /*aab0*/  BSSY.RECONVERGENT B0, `(.L_x_4177) ;  /* 0x0000004000007945 */ /* 0x000fe20003800200 */
[----:B-1----:R-:W-:-:S03]  /*aac0*/  LEA R60, R161, UR20, 0x2 ;  /* 0x00000014a13c7c11 */ /* 0x002fc6000f8e10ff */
[----:B------:R-:W-:Y:S05]  /*aad0*/  @!P4 BRA `(.L_x_4178) ;  /* 0x000000000004c947 */ /* 0x000fea0003800000 */
[----:B---3--:R1:W-:Y:S02]  /*aae0*/  REDG.E.ADD.F32.FTZ.RN.STRONG.GPU desc[UR22][R68.64+0x2400], R61 ;  /* 0x0024003d440079a6 */ /* 0x0083e4000c12f316 */
.L_x_4178:
[----:B------:R-:W-:Y:S05]  /*aaf0*/  BSYNC.RECONVERGENT B0 ;  /* 0x0000000000007941 */ /* 0x000fea0003800200 */
.L_x_4177:
[----:B-1-3--:R1:W3:Y:S01]  /*ab00*/  LDS R61, [R60+0x4700] ;  /* 0x004700003c3d7984 */ /* 0x00a2e20000000800 */
[----:B------:R-:W-:Y:S01]  /*ab10*/  BSSY.RECONVERGENT B0, `(.L_x_4179) ;  /* 0x0000005000007945 */ /* 0x000fe20003800200 */
[C---:B--2---:R-:W-:Y:S02]  /*ab20*/  IADD3 R63, PT, PT, R104.reuse, 0xa00, RZ ;  /* 0x00000a00683f7810 */ /* 0x044fe40007ffe0ff */
[----:B------:R-:W-:Y:S01]  /*ab30*/  IADD3 R161, PT, PT, R104, 0xa80, RZ ;  /* 0x00000a8068a17810 */ /* 0x000fe20007ffe0ff */
[----:B------:R-:W-:Y:S06]  /*ab40*/  @!P5 BRA `(.L_x_4180) ;  /* 0x000000000004d947 */ /* 0x000fec0003800000 */
[----:B---3--:R2:W-:Y:S02]  /*ab50*/  REDG.E.ADD.F32.FTZ.RN.STRONG.GPU desc[UR22][R68.64+0x2600], R61 ;  /* 0x0026003d440079a6 */ /* 0x0085e4000c12f316 */
.L_x_4180:
[----:B------:R-:W-:Y:S05]  /*ab60*/  BSYNC.RECONVERGENT B0 ;  /* 0x0000000000007941 */ /* 0x000fea0003800200 */
.L_x_4179:
        /* <DEDUP_REMOVED lines=17> */
.L_x_4182:
[----:B------:R-:W-:Y:S05]  /*ac80*/  BSYNC.RECONVERGENT B0 ;  /* 0x0000000000007941 */ /* 0x000fea0003800200 */
.L_x_4181:
[----:B01----:R0:W1:Y:S01]  /*ac90*/  LDS R61, [R161+0x4b00] ;  /* 0x004b0000a13d7984 */ /* 0x0030620000000800 */
[----:B------:R-:W-:Y:S01]  /*aca0*/  BSSY.RECONVERGENT B0, `(.L_x_4183) ;  /* 0x0000006000007945 */ /* 0x000fe20003800200 */
[----:B------:R-:W-:Y:S02]  /*acb0*/  LOP3.LUT R63, R104, 0xc00, RZ, 0xfc, !PT ;  /* 0x00000c00683f7812 */ /* 0x000fe400078efcff */
[----:B------:R-:W-:Y:S02]  /*acc0*/  LEA.HI R163, R163, R104, RZ, 0x1b ;  /* 0x00000068a3a37211 */ /* 0x000fe400078fd8ff */
[----:B------:R-:W-:Y:S01]  /*acd0*/  LEA R60, R60, UR20, 0x2 ;  /* 0x000000143c3c7c11 */ /* 0x000fe2000f8e10ff */
[----:B------:R-:W-:Y:S06]  /*ace0*/  @!P0 BRA `(.L_x_4184) ;  /* 0x0000000000048947 */ /* 0x000fec0003800000 */
[----:B-1----:R2:W-:Y:S02]  /*acf0*/  REDG.E.ADD.F32.FTZ.RN.STRONG.GPU desc[UR22][R68.64+0x2a00], R61 ;  /* 0x002a003d440079a6 */ /* 0x0025e4000c12f316 */
.L_x_4184:
[----:B------:R-:W-:Y:S05]  /*ad00*/  BSYNC.RECONVERGENT B0 ;  /* 0x0000000000007941 */ /* 0x000fea0003800200 */
.L_x_4183:
[----:B-12---:R1:W2:Y:S01]  /*ad10*/  LDS R61, [R60+0x4d00] ;  /* 0x004d00003c3d7984 */ /* 0x0062a20000000800 */
[----:B------:R-:W-:Y:S01]  /*ad20*/  BSSY.RECONVERGENT B0, `(.L_x_4185) ;  /* 0x0000006000007945 */ /* 0x000fe20003800200 */
[----:B0-----:R-:W-:Y:S02]  /*ad30*/  IADD3 R161, PT, PT, R104, 0xc80, RZ ;  /* 0x00000c8068a17810 */ /* 0x001fe40007ffe0ff */
[----:B------:R-:W-:Y:S02]  /*ad40*/  LEA.HI R63, R63, R104, RZ, 0x1b ;  /* 0x000000683f3f7211 */ /* 0x000fe400078fd8ff */
[----:B------:R-:W-:Y:S01]  /*ad50*/  LEA R163, R163, UR20, 0x2 ;  /* 0x00000014a3a37c11 */ /* 0x000fe2000f8e10ff */
[----:B------:R-:W-:Y:S06]  /*ad60*/  @!P2 BRA `(.L_x_4186) ;  /* 0x000000000004a947 */ /* 0x000fec0003800000 */
[----:B--2---:R0:W-:Y:S02]  /*ad70*/  REDG.E.ADD.F32.FTZ.RN.STRONG.GPU desc[UR22][R68.64+0x2c00], R61 ;  /* 0x002c003d440079a6 */ /* 0x0041e4000c12f316 */
.L_x_4186:
[----:B------:R-:W-:Y:S05]  /*ad80*/  BSYNC.RECONVERGENT B0 ;  /* 0x0000000000007941 */ /* 0x000fea0003800200 */
.L_x_4185:
[----:B0-2---:R0:W2:Y:S01]  /*ad90*/  LDS R61, [R163+0x4f00] ;  /* 0x004f0000a33d7984 */ /* 0x0050a20000000800 */
[----:B------:R-:W-:Y:S01]  /*ada0*/  BSSY.RECONVERGENT B0, `(.L_x_4187) ;  /* 0x0000005000007945 */ /* 0x000fe20003800200 */
[----:B------:R-:W-:Y:S02]  /*adb0*/  LEA.HI R161, R161, R104, RZ, 0x1b ;  /* 0x00000068a1a17211 */ /* 0x000fe400078fd8ff */
[----:B-1----:R-:W-:Y:S01]  /*adc0*/  LEA R60, R63, UR20, 0x2 ;  /* 0x000000143f3c7c11 */ /* 0x002fe2000f8e10ff */
[----:B------:R-:W-:Y:S06]  /*add0*/  @!P3 BRA `(.L_x_4188) ;  /* 0x000000000004b947 */ /* 0x000fec0003800000 */
[----:B--2---:R1:W-:Y:S02]  /*ade0*/  REDG.E.ADD.F32.FTZ.RN.STRONG.GPU desc[UR22][R68.64+0x2e00], R61 ;  /* 0x002e003d440079a6 */ /* 0x0043e4000c12f316 */
.L_x_4188:
[----:B------:R-:W-:Y:S05]  /*adf0*/  BSYNC.RECONVERGENT B0 ;  /* 0x0000000000007941 */ /* 0x000fea0003800200 */
.L_x_4187:
[----:B-12---:R1:W2:Y:S01]  /*ae00*/  LDS R61, [R60+0x5100] ;  /* 0x005100003c3d7984 */ /* 0x0062a20000000800 */
[----:B------:R-:W-:Y:S01]  /*ae10*/  BSSY.RECONVERGENT B0, `(.L_x_4189) ;  /* 0x0000006000007945 */ /* 0x000fe20003800200 */
[C---:B------:R-:W-:Y:S02]  /*ae20*/  IADD3 R63, PT, PT, R104.reuse, 0xd00, RZ ;  /* 0x00000d00683f7810 */ /* 0x040fe40007ffe0ff */
[----:B0-----:R-:W-:Y:S02]  /*ae30*/  IADD3 R163, PT, PT, R104, 0xd80, RZ ;  /* 0x00000d8068a37810 */ /* 0x001fe40007ffe0ff */
[----:B------:R-:W-:Y:S01]  /*ae40*/  LEA R62, R161, UR20, 0x2 ;  /* 0x00000014a13e7c11 */ /* 0x000fe2000f8e10ff */
[----:B------:R-:W-:Y:S06]  /*ae50*/  @!P4 BRA `(.L_x_4190) ;  /* 0x000000000004c947 */ /* 0x000fec0003800000 */
[----:B--2---:R0:W-:Y:S02]  /*ae60*/  REDG.E.ADD.F32.FTZ.RN.STRONG.GPU desc[UR22][R68.64+0x3000], R61 ;  /* 0x0030003d440079a6 */ /* 0x0041e4000c12f316 */
.L_x_4190:
[----:B------:R-:W-:Y:S05]  /*ae70*/  BSYNC.RECONVERGENT B0 ;  /* 0x0000000000007941 */ /* 0x000fea0003800200 */
.L_x_4189:
[----:B0-2---:R0:W2:Y:S01]  /*ae80*/  LDS R61, [R62+0x5300] ;  /* 0x005300003e3d7984 */ /* 0x0050a20000000800 */
[----:B------:R-:W-:Y:S01]  /*ae90*/  BSSY.RECONVERGENT B0, `(.L_x_4191) ;  /* 0x0000006000007945 */ /* 0x000fe20003800200 */
[----:B------:R-:W-:Y:S02]  /*aea0*/  IADD3 R161, PT, PT, R104, 0xe00, RZ ;  /* 0x00000e0068a17810 */ /* 0x000fe40007ffe0ff */
[-C--:B------:R-:W-:Y:S02]  /*aeb0*/  LEA.HI R63, R63, R104.reuse, RZ, 0x1b ;  /* 0x000000683f3f7211 */ /* 0x080fe400078fd8ff */
[----:B------:R-:W-:Y:S01]  /*aec0*/  LEA.HI R163, R163, R104, RZ, 0x1b ;  /* 0x00000068a3a37211 */ /* 0x000fe200078fd8ff */
[----:B------:R-:W-:Y:S06]  /*aed0*/  @!P5 BRA `(.L_x_4192) ;  /* 0x000000000004d947 */ /* 0x000fec0003800000 */
[----:B--2---:R3:W-:Y:S02]  /*aee0*/  REDG.E.ADD.F32.FTZ.RN.STRONG.GPU desc[UR22][R68.64+0x3200], R61 ;  /* 0x0032003d440079a6 */ /* 0x0047e4000c12f316 */
.L_x_4192:
[----:B------:R-:W-:Y:S05]  /*aef0*/  BSYNC.RECONVERGENT B0 ;  /* 0x0000000000007941 */ /* 0x000fea0003800200 */
.L_x_4191:
        /* <DEDUP_REMOVED lines=13> */
.L_x_4194:
[----:B------:R-:W-:Y:S05]  /*afd0*/  BSYNC.RECONVERGENT B0 ;  /* 0x0000000000007941 */ /* 0x000fea0003800200 */
.L_x_4193:
[----:B--23--:R2:W3:Y:S01]  /*afe0*/  LDS R61, [R163+0x5700] ;  /* 0x00570000a33d7984 */ /* 0x00c4e20000000800 */
[----:B------:R-:W-:Y:S01]  /*aff0*/  BSSY.RECONVERGENT B0, `(.L_x_4195) ;  /* 0x0000004000007945 */ /* 0x000fe20003800200 */
[----:B------:R-:W-:-:S03]  /*b000*/  LEA R161, R161, UR20, 0x2 ;  /* 0x00000014a1a17c11 */ /* 0x000fc6000f8e10ff */
[----:B------:R-:W-:Y:S05]  /*b010*/  @!P0 BRA `(.L_x_4196) ;  /* 0x0000000000048947 */ /* 0x000fea0003800000 */
[----:B---3--:R4:W-:Y:S02]  /*b020*/  REDG.E.ADD.F32.FTZ.RN.STRONG.GPU desc[UR22][R68.64+0x3600], R61 ;  /* 0x0036003d440079a6 */ /* 0x0089e4000c12f316 */
.L_x_4196:
[----:B------:R-:W-:Y:S05]  /*b030*/  BSYNC.RECONVERGENT B0 ;  /* 0x0000000000007941 */ /* 0x000fea0003800200 */
.L_x_4195:
[----:B---34-:R3:W4:Y:S01]  /*b040*/  LDS R61, [R161+0x5900] ;  /* 0x00590000a13d7984 */ /* 0x0187220000000800 */
[----:B------:R-:W-:Y:S04]  /*b050*/  BSSY.RECONVERGENT B0, `(.L_x_4197) ;  /* 0x0000003000007945 */ /* 0x000fe80003800200 */
[----:B------:R-:W-:Y:S05]  /*b060*/  @!P2 BRA `(.L_x_4198) ;  /* 0x000000000004a947 */ /* 0x000fea0003800000 */
[----:B----4-:R4:W-:Y:S02]  /*b070*/  REDG.E.ADD.F32.FTZ.RN.STRONG.GPU desc[UR22][R68.64+0x3800], R61 ;  /* 0x0038003d440079a6 */ /* 0x0109e4000c12f316 */
.L_x_4198:
[----:B------:R-:W-:Y:S05]  /*b080*/  BSYNC.RECONVERGENT B0 ;  /* 0x0000000000007941 */ /* 0x000fea0003800200 */
.L_x_4197:
[----:B----4-:R-:W-:Y:S01]  /*b090*/  IADD3 R61, PT, PT, R104, 0xe80, RZ ;  /* 0x00000e80683d7810 */ /* 0x010fe20007ffe0ff */
[-C--:B------:R-:W-:Y:S01]  /*b0a0*/  FMUL.FTZ R154, R78, R36.reuse ;  /* 0x000000244e9a7220 */ /* 0x080fe20000410000 */
[----:B------:R-:W-:Y:S01]  /*b0b0*/  IADD3 R63, PT, PT, R104, 0xf00, RZ ;  /* 0x00000f00683f7810 */ /* 0x000fe20007ffe0ff */
[----:B---3--:R-:W-:Y:S01]  /*b0c0*/  FFMA.FTZ R161, R57, -R36, R236 ;  /* 0x8000002439a17223 */ /* 0x008fe200000100ec */
[----:B------:R-:W-:Y:S01]  /*b0d0*/  LEA.HI R61, R61, R104, RZ, 0x1b ;  /* 0x000000683d3d7211 */ /* 0x000fe200078fd8ff */
[----:B------:R-:W-:Y:S01]  /*b0e0*/  FMUL.FTZ R188, R188, R36 ;  /* 0x00000024bcbc7220 */ /* 0x000fe20000410000 */
[----:B------:R-:W-:Y:S01]  /*b0f0*/  LEA.HI R63, R63, R104, RZ, 0x1b ;  /* 0x000000683f3f7211 */ /* 0x000fe200078fd8ff */
[----:B-1----:R-:W-:Y:S01]  /*b100*/  FMUL.FTZ R60, R238, R154 ;  /* 0x0000009aee3c7220 */ /* 0x002fe20000410000 */
[----:B0-----:R-:W-:Y:S01]  /*b110*/  LEA R62, R61, UR20, 0x2 ;  /* 0x000000143d3e7c11 */ /* 0x001fe2000f8e10ff */
[----:B------:R-:W-:Y:S01]  /*b120*/  BSSY.RECONVERGENT B0, `(.L_x_4199) ;  /* 0x0000009000007945 */ /* 0x000fe20003800200 */
[----:B------:R-:W-:Y:S01]  /*b130*/  LEA R156, R63, UR20, 0x2 ;  /* 0x000000143f9c7c11 */ /* 0x000fe2000f8e10ff */
[-C--:B------:R-:W-:Y:S01]  /*b140*/  FFMA.FTZ R61, R161, R188.reuse, -R60 ;  /* 0x000000bca13d7223 */ /* 0x080fe2000001083c */
[----:B--2---:R-:W-:Y:S01]  /*b150*/  IADD3 R163, PT, PT, R104, 0xf80, RZ ;  /* 0x00000f8068a37810 */ /* 0x004fe20007ffe0ff */
[----:B------:R0:W1:Y:S01]  /*b160*/  LDS R63, [R62+0x5b00] ;  /* 0x005b00003e3f7984 */ /* 0x0000620000000800 */
[----:B------:R-:W-:-:S02]  /*b170*/  FMUL.FTZ R188, R238, R188 ;  /* 0x000000bceebc7220 */ /* 0x000fc40000410000 */
[----:B------:R-:W-:Y:S01]  /*b180*/  LEA.HI R163, R163, R104, RZ, 0x1b ;  /* 0x00000068a3a37211 */ /* 0x000fe200078fd8ff */
[----:B------:R-:W-:Y:S06]  /*b190*/  @!P3 BRA `(.L_x_4200) ;  /* 0x000000000004b947 */ /* 0x000fec0003800000 */
[----:B-1----:R2:W-:Y:S02]  /*b1a0*/  REDG.E.ADD.F32.FTZ.RN.STRONG.GPU desc[UR22][R68.64+0x3a00], R63 ;  /* 0x003a003f440079a6 */ /* 0x0025e4000c12f316 */
.L_x_4200:
[----:B------:R-:W-:Y:S05]  /*b1b0*/  BSYNC.RECONVERGENT B0 ;  /* 0x0000000000007941 */ /* 0x000fea0003800200 */
.L_x_4199:
[----:B-12---:R1:W2:Y:S01]  /*b1c0*/  LDS R63, [R156+0x5d00] ;  /* 0x005d00009c3f7984 */ /* 0x0062a20000000800 */
[----:B------:R-:W-:Y:S01]  /*b1d0*/  BSSY.RECONVERGENT B0, `(.L_x_4201) ;  /* 0x0000005000007945 */ /* 0x000fe20003800200 */
[----:B------:R-:W-:Y:S01]  /*b1e0*/  LEA R163, R163, UR20, 0x2 ;  /* 0x00000014a3a37c11 */ /* 0x000fe2000f8e10ff */
[----:B------:R-:W-:Y:S02]  /*b1f0*/  FFMA.FTZ R188, R161, R154, R188 ;  /* 0x0000009aa1bc7223 */ /* 0x000fe400000100bc */
[----:B------:R-:W-:Y:S05]  /*b200*/  @!P4 BRA `(.L_x_4202) ;  /* 0x000000000004c947 */ /* 0x000fea0003800000 */
[----:B--2---:R3:W-:Y:S02]  /*b210*/  REDG.E.ADD.F32.FTZ.RN.STRONG.GPU desc[UR22][R68.64+0x3c00], R63 ;  /* 0x003c003f440079a6 */ /* 0x0047e4000c12f316 */
.L_x_4202:
[----:B------:R-:W-:Y:S05]  /*b220*/  BSYNC.RECONVERGENT B0 ;  /* 0x0000000000007941 */ /* 0x000fea0003800200 */
.L_x_4201:
[----:B--23--:R2:W3:Y:S01]  /*b230*/  LDS R63, [R163+0x5f00] ;  /* 0x005f0000a33f7984 */ /* 0x00c4e20000000800 */
[----:B------:R-:W-:Y:S01]  /*b240*/  BSSY.RECONVERGENT B0, `(.L_x_4203) ;  /* 0x0000004000007945 */ /* 0x000fe20003800200 */
[----:B------:R-:W-:-:S03]  /*b250*/  FADD.FTZ R60, R137, R188 ;  /* 0x000000bc893c7221 */ /* 0x000fc60000010000 */
[----:B------:R-:W-:Y:S05]  /*b260*/  @!P5 BRA `(.L_x_4204) ;  /* 0x000000000004d947 */ /* 0x000fea0003800000 */
[----:B---3--:R4:W-:Y:S02]  /*b270*/  REDG.E.ADD.F32.FTZ.RN.STRONG.GPU desc[UR22][R68.64+0x3e00], R63 ;  /* 0x003e003f440079a6 */ /* 0x0089e4000c12f316 */
.L_x_4204:
[----:B------:R-:W-:Y:S05]  /*b280*/  BSYNC.RECONVERGENT B0 ;  /* 0x0000000000007941 */ /* 0x000fea0003800200 */
.L_x_4203:
[----:B------:R-:W-:Y:S01]  /*b290*/  FADD.FTZ R61, R142, R61 ;  /* 0x0000003d8e3d7221 */ /* 0x000fe20000010000 */
[C---:B0-----:R-:W-:Y:S01]  /*b2a0*/  FFMA.FTZ R62, R2.reuse, R175, R67 ;  /* 0x000000af023e7223 */ /* 0x041fe20000010043 */
[----:B---34-:R-:W-:Y:S01]  /*b2b0*/  FFMA.FTZ R63, -R2, R77, R70 ;  /* 0x0000004d023f7223 */ /* 0x018fe20000010146 */
[----:B------:R-:W0:Y:S01]  /*b2c0*/  SHFL.DOWN PT, R67, R60, 0x1, 0x1f ;  /* 0x08201f003c437f89 */ /* 0x000e2200000e0000 */
[----:B------:R-:W-:Y:S01]  /*b2d0*/  ISETP.GT.AND P0, PT, R103, 0x1e, PT ;  /* 0x0000001e6700780c */ /* 0x000fe20003f04270 */
[----:B------:R-:W-:Y:S01]  /*b2e0*/  FMUL.FTZ R161, R161, R140 ;  /* 0x0000008ca1a17220 */ /* 0x000fe20000410000 */
[----:B------:R-:W-:Y:S01]  /*b2f0*/  FMUL.FTZ R144, R227, R144 ;  /* 0x00000090e3907220 */ /* 0x000fe20000410000 */
[----:B------:R-:W3:Y:S01]  /*b300*/  SHFL.DOWN PT, R68, R61, 0x1, 0x1f ;  /* 0x08201f003d447f89 */ /* 0x000ee200000e0000 */
[----:B------:R-:W-:Y:S01]  /*b310*/  ISETP.GT.AND P2, PT, R103, 0xf, PT ;  /* 0x0000000f6700780c */ /* 0x000fe20003f44270 */
[----:B------:R-:W-:Y:S01]  /*b320*/  FFMA.FTZ R238, R238, R141, R161 ;  /* 0x0000008deeee7223 */ /* 0x000fe200000100a1 */
[----:B------:R-:W-:Y:S01]  /*b330*/  FFMA.FTZ R195, R195, R64, R144 ;  /* 0x00000040c3c37223 */ /* 0x000fe20000010090 */
        /* <DEDUP_REMOVED lines=20> */
[----:B---3--:R-:W-:Y:S01]  /*b480*/  @!P0 FADD.FTZ R61, R61, R68 ;  /* 0x000000443d3d8221 */ /* 0x008fe20000010000 */
[----:B------:R-:W-:Y:S01]  /*b490*/  FADD.FTZ R54, R67, R54 ;  /* 0x0000003643367221 */ /* 0x000fe20000010000 */
[----:B------:R-:W-:Y:S01]  /*b4a0*/  FFMA.FTZ R71, R196, R71, R143 ;  /* 0x00000047c4477223 */ /* 0x000fe2000001008f */
[----:B------:R-:W-:Y:S01]  /*b4b0*/  FFMA.FTZ R129, R198, R129, R151 ;  /* 0x00000081c6817223 */ /* 0x000fe20000010097 */
[----:B----4-:R-:W-:Y:S01]  /*b4c0*/  @!P0 FADD.FTZ R62, R62, R69 ;  /* 0x000000453e3e8221 */ /* 0x010fe20000010000 */
[----:B------:R-:W0:Y:S01]  /*b4d0*/  SHFL.DOWN PT, R68, R61, 0x2, 0x1f ;  /* 0x08401f003d447f89 */ /* 0x000e2200000e0000 */
[----:B------:R-:W-:Y:S01]  /*b4e0*/  FFMA.FTZ R199, R199, R106, R148 ;  /* 0x0000006ac7c77223 */ /* 0x000fe20000010094 */
[----:B------:R-:W-:Y:S01]  /*b4f0*/  FFMA.FTZ R200, R200, R73, R149 ;  /* 0x00000049c8c87223 */ /* 0x000fe20000010095 */
[----:B-----5:R-:W-:Y:S01]  /*b500*/  @!P0 FADD.FTZ R63, R63, R70 ;  /* 0x000000463f3f8221 */ /* 0x020fe20000010000 */
[----:B------:R-:W3:Y:S01]  /*b510*/  SHFL.DOWN PT, R69, R60, 0x2, 0x1f ;  /* 0x08401f003c457f89 */ /* 0x000ee200000e0000 */
[----:B------:R-:W-:Y:S01]  /*b520*/  ISETP.GT.AND P0, PT, R103, 0x1d, PT ;  /* 0x0000001d6700780c */ /* 0x000fe20003f04270 */
[----:B------:R-:W-:Y:S01]  /*b530*/  FFMA.FTZ R210, R58, R210, R133 ;  /* 0x000000d23ad27223 */ /* 0x000fe20000010085 */
[----:B------:R-:W-:Y:S01]  /*b540*/  FFMA.FTZ R211, R81, R211, R212 ;  /* 0x000000d351d37223 */ /* 0x000fe200000100d4 */
[----:B------:R-:W4:Y:S01]  /*b550*/  SHFL.DOWN PT, R77, R62, 0x2, 0x1f ;  /* 0x08401f003e4d7f89 */ /* 0x000f2200000e0000 */
[----:B------:R-:W-:Y:S01]  /*b560*/  FFMA.FTZ R208, R80, R208, R139 ;  /* 0x000000d050d07223 */ /* 0x000fe2000001008b */
        /* <DEDUP_REMOVED lines=11> */
[----:B------:R-:W-:Y:S01]  /*b620*/  FADD.FTZ R17, R154, R17 ;  /* 0x000000119a117221 */ /* 0x000fe20000010000 */
[----:B------:R-:W-:Y:S01]  /*b630*/  FADD.FTZ R18, R127, R18 ;  /* 0x000000127f127221 */ /* 0x000fe20000010000 */
[----:B------:R-:W-:Y:S01]  /*b640*/  FADD.FTZ R19, R123, R19 ;  /* 0x000000137b137221 */ /* 0x000fe20000010000 */
[----:B0-----:R-:W-:Y:S01]  /*b650*/  @!P0 FADD.FTZ R61, R61, R68 ;  /* 0x000000443d3d8221 */ /* 0x001fe20000010000 */
[----:B------:R-:W-:Y:S01]  /*b660*/  FADD.FTZ R51, R210, R51 ;  /* 0x00000033d2337221 */ /* 0x000fe20000010000 */
[----:B------:R-:W-:Y:S01]  /*b670*/  FADD.FTZ R20, R121, R20 ;  /* 0x0000001479147221 */ /* 0x000fe20000010000 */
[----:B------:R-:W-:Y:S01]  /*b680*/  FADD.FTZ R50, R211, R50 ;  /* 0x00000032d3327221 */ /* 0x000fe20000010000 */
[----:B---3--:R-:W-:Y:S01]  /*b690*/  @!P0 FADD.FTZ R60, R60, R69 ;  /* 0x000000453c3c8221 */ /* 0x008fe20000010000 */
[----:B------:R-:W0:Y:S01]  /*b6a0*/  SHFL.DOWN PT, R68, R61, 0x4, 0x1f ;  /* 0x08801f003d447f89 */ /* 0x000e2200000e0000 */
[----:B------:R-:W-:Y:S01]  /*b6b0*/  FADD.FTZ R21, R130, R21 ;  /* 0x0000001582157221 */ /* 0x000fe20000010000 */
[----:B------:R-:W-:Y:S01]  /*b6c0*/  FADD.FTZ R49, R208, R49 ;  /* 0x00000031d0317221 */ /* 0x000fe20000010000 */
[----:B----4-:R-:W-:Y:S01]  /*b6d0*/  @!P0 FADD.FTZ R62, R62, R77 ;  /* 0x0000004d3e3e8221 */ /* 0x010fe20000010000 */
[----:B------:R-:W3:Y:S01]  /*b6e0*/  SHFL.DOWN PT, R67, R60, 0x4, 0x1f ;  /* 0x08801f003c437f89 */ /* 0x000ee200000e0000 */
        /* <DEDUP_REMOVED lines=21> */
[----:B------:R-:W-:Y:S01]  /*b840*/  FFMA.FTZ R201, R201, R136, R152 ;  /* 0x00000088c9c97223 */ /* 0x000fe20000010098 */
[----:B---3--:R-:W-:-:S02]  /*b850*/  @!P0 FADD.FTZ R60, R60, R67 ;  /* 0x000000433c3c8221 */ /* 0x008fc40000010000 */
[----:B------:R-:W0:Y:S01]  /*b860*/  SHFL.DOWN PT, R64, R61, 0x8, 0x1f ;  /* 0x09001f003d407f89 */ /* 0x000e2200000e0000 */
[----:B----4-:R-:W-:-:S03]  /*b870*/  @!P0 FADD.FTZ R62, R62, R69 ;  /* 0x000000453e3e8221 */ /* 0x010fc60000010000 */
[----:B------:R-:W3:Y:S01]  /*b880*/  SHFL.DOWN PT, R67, R60, 0x8, 0x1f ;  /* 0x09001f003c437f89 */ /* 0x000ee200000e0000 */
[----:B-----5:R-:W-:-:S03]  /*b890*/  @!P0 FADD.FTZ R63, R63, R70 ;  /* 0x000000463f3f8221 */ /* 0x020fc60000010000 */
[----:B------:R-:W4:Y:S01]  /*b8a0*/  SHFL.DOWN PT, R69, R62, 0x8, 0x1f ;  /* 0x09001f003e457f89 */ /* 0x000f2200000e0000 */
[----:B------:R-:W-:-:S03]  /*b8b0*/  ISETP.GT.AND P0, PT, R103, 0x17, PT ;  /* 0x000000176700780c */ /* 0x000fc60003f04270 */
[----:B------:R-:W5:Y:S10]  /*b8c0*/  SHFL.DOWN PT, R68, R63, 0x8, 0x1f ;  /* 0x09001f003f447f89 */ /* 0x000f7400000e0000 */
[----:B0-----:R-:W-:Y:S01]  /*b8d0*/  @!P0 FADD.FTZ R61, R61, R64 ;  /* 0x000000403d3d8221 */ /* 0x001fe20000010000 */
        /* <DEDUP_REMOVED lines=9> */
[----:B0--3--:R-:W-:Y:S01]  /*b970*/  FADD.FTZ R60, R60, R67 ;  /* 0x000000433c3c7221 */ /* 0x009fe20000010000 */
[----:B------:R-:W-:Y:S01]  /*b980*/  FADD.FTZ R61, R61, R68 ;  /* 0x000000443d3d7221 */ /* 0x000fe20000010000 */
[----:B----4-:R-:W-:Y:S01]  /*b990*/  FADD.FTZ R62, R62, R69 ;  /* 0x000000453e3e7221 */ /* 0x010fe20000010000 */
[----:B------:R-:W-:-:S09]  /*b9a0*/  FADD.FTZ R63, R63, R70 ;  /* 0x000000463f3f7221 */ /* 0x000fd20000010000 */
[----:B------:R-:W-:-:S04]  /*b9b0*/  @!P0 SHF.R.U32.HI R64, RZ, 0x1, R104 ;  /* 0x00000001ff408819 */ /* 0x000fc80000011668 */
[----:B------:R-:W-:-:S05]  /*b9c0*/  @!P0 LOP3.LUT R64, R64, 0x1f0, RZ, 0xc0, !PT ;  /* 0x000001f040408812 */ /* 0x000fca00078ec0ff */
[----:B------:R0:W-:Y:S02]  /*b9d0*/  @!P0 STS.128 [R64+UR20+0x6310], R60 ;  /* 0x0063103c40008988 */ /* 0x0001e40008000c14 */
.L_x_4206:
[----:B------:R-:W-:Y:S05]  /*b9e0*/  BSYNC.RECONVERGENT B0 ;  /* 0x0000000000007941 */ /* 0x000fea0003800200 */
.L_x_4205:
        /* <DEDUP_REMOVED lines=22> */
[----:B0--3--:R-:W0:Y:S01]  /*bb50*/  LDS.128 R64, [UR20+0x6320] ;  /* 0x00632014ff407984 */ /* 0x009e220008000c00 */
[----:B------:R-:W-:-:S03]  /*bb60*/  ULEA UR21, UR8, UR20, 0x3 ;  /* 0x0000001408157291 */ /* 0x000fc6000f8e18ff */
[----:B----4-:R-:W3:Y:S01]  /*bb70*/  LDS.128 R68, [UR20+0x6330] ;  /* 0x00633014ff447984 */ /* 0x010ee20008000c00 */
        /* <DEDUP_REMOVED lines=22> */
.L_x_4208:
[----:B------:R-:W-:Y:S05]  /*bce0*/  BSYNC.RECONVERGENT B0 ;  /* 0x0000000000007941 */ /* 0x000fea0003800200 */
.L_x_4207:
[----:B------:R-:W-:-:S04]  /*bcf0*/  UIADD3 UR8, UPT, UPT, UR8, 0x1, URZ ;  /* 0x0000000108087890 */ /* 0x000fc8000fffe0ff */
[----:B------:R-:W-:-:S09]  /*bd00*/  UISETP.GE.AND UP0, UPT, UR8, UR43, UPT ;  /* 0x0000002b0800728c */ /* 0x000fd2000bf06270 */
[----:B------:R-:W-:Y:S05]  /*bd10*/  BRA.U !UP0, `(.L_x_4209) ;  /* 0xffffff79086c7547 */ /* 0x000fea000b83ffff */
.L_x_4110:
[----:B------:R-:W-:Y:S01]  /*bd20*/  BAR.SYNC.DEFER_BLOCKING 0x0 ;  /* 0x0000000000007b1d */ /* 0x000fe20000010000 */
[----:B------:R-:W-:Y:S01]  /*bd30*/  SHF.L.U32 R0, R104, 0x1, RZ ;  /* 0x0000000168007819 */ /* 0x000fe200000006ff */
[----:B------:R-:W-:-:S03]  /*bd40*/  HFMA2 R3, -RZ, RZ, 0, 9.5367431640625e-07 ;  /* 0x00000010ff037431 */ /* 0x000fc600000001ff */
[----:B------:R-:W-:-:S03]  /*bd50*/  LOP3.LUT R0, R0, 0x7c0, RZ, 0xc0, !PT ;  /* 0x000007c000007812 */ /* 0x000fc600078ec0ff */
[----:B------:R-:W5:Y:S01]  /*bd60*/  S2UR UR33, SR_CTAID.X ;  /* 0x00000000002179c3 */ /* 0x000f620000002500 */
[----:B------:R-:W5:Y:S01]  /*bd70*/  LDCU.64 UR26, c[0x0][0x4f8] ;  /* 0x00009f00ff1a77ac */ /* 0x000f620008000a00 */
[----:B------:R-:W-:Y:S02]  /*bd80*/  LOP3.LUT R0, R0, 0x1f, R111, 0xf8, !PT ;  /* 0x0000001f00007812 */ /* 0x000fe400078ef86f */
[----:B------:R-:W-:Y:S01]  /*bd90*/  F2FP.F16.F32.PACK_AB R24, R23, R24 ;  /* 0x000000181718723e */ /* 0x000fe200000000ff */
[----:B------:R-:W-:Y:S02]  /*bda0*/  UIADD3 UR8, UPT, UPT, UR13, -0x1, URZ ;  /* 0xffffffff0d087890 */ /* 0x000fe4000fffe0ff */
[----:B------:R-:W-:Y:S01]  /*bdb0*/  IMAD.WIDE.U32 R2, R0, R3, UR10 ;  /* 0x0000000a00027e25 */ /* 0x000fe2000f8e0003 */
[----:B------:R-:W0:Y:S01]  /*bdc0*/  LDCU.64 UR28, c[0x0][0x500] ;  /* 0x0000a000ff1c77ac */ /* 0x000e220008000a00 */
[----:B------:R-:W1:Y:S03]  /*bdd0*/  LDCU.64 UR30, c[0x0][0x550] ;  /* 0x0000aa00ff1e77ac */ /* 0x000e660008000a00 */
[----:B------:R-:W2:Y:S04]  /*bde0*/  LDG.E.128 R4, desc[UR22][R2.64] ;  /* 0x0000001602047981 */ /* 0x000ea8000c1e1d00 */
[----:B------:R-:W3:Y:S01]  /*bdf0*/  LDG.E.128 R8, desc[UR22][R2.64+0x200] ;  /* 0x0002001602087981 */ /* 0x000ee2000c1e1d00 */
[----:B------:R-:W-:-:S02]  /*be00*/  USHF.L.U32 UR24, UR8, 0xb, URZ ;  /* 0x0000000b08187899 */ /* 0x000fc400080006ff */
[----:B------:R-:W-:Y:S02]  /*be10*/  UIADD3 UR18, UP1, UPT, UR18, -0x1000, URZ ;  /* 0xfffff00012127890 */ /* 0x000fe4000ff3e0ff */
[----:B------:R-:W-:Y:S02]  /*be20*/  USHF.R.S32.HI UR25, URZ, 0x1f, UR24 ;  /* 0x0000001fff197899 */ /* 0x000fe40008011418 */
[----:B------:R-:W-:Y:S02]  /*be30*/  UIADD3 UR14, UP2, UPT, UR14, -0x1000, URZ ;  /* 0xfffff0000e0e7890 */ /* 0x000fe4000ff5e0ff */
[----:B-----5:R-:W-:Y:S02]  /*be40*/  UIMAD.WIDE.U32 UR20, UR33, UR26, UR24 ;  /* 0x0000001a211472a5 */ /* 0x020fe4000f8e0018 */
[----:B------:R-:W-:Y:S02]  /*be50*/  UIADD3 UR10, UP3, UPT, UR10, -0x1000, URZ ;  /* 0xfffff0000a0a7890 */ /* 0x000fe4000ff7e0ff */
[----:B------:R-:W-:-:S02]  /*be60*/  UIMAD UR21, UR33, UR27, UR21 ;  /* 0x0000001b211572a4 */ /* 0x000fc4000f8e0215 */
[----:B------:R-:W-:Y:S02]  /*be70*/  UIADD3.X UR16, UPT, UPT, UR16, -0x1, URZ, UP1, !UPT ;  /* 0xffffffff10107890 */ /* 0x000fe40008ffe4ff */
[----:B0-----:R-:W-:Y:S02]  /*be80*/  UIMAD.WIDE.U32 UR20, UR32, UR28, UR20 ;  /* 0x0000001c201472a5 */ /* 0x001fe4000f8e0014 */
[----:B------:R-:W-:Y:S02]  /*be90*/  UIADD3.X UR15, UPT, UPT, UR15, -0x1, URZ, UP2, !UPT ;  /* 0xffffffff0f0f7890 */ /* 0x000fe400097fe4ff */
[----:B------:R-:W-:Y:S02]  /*bea0*/  UIMAD UR26, UR32, UR29, UR21 ;  /* 0x0000001d201a72a4 */ /* 0x000fe4000f8e0215 */
[----:B-1----:R-:W-:Y:S01]  /*beb0*/  ULEA UR21, UP0, UR20, UR30, 0x1 ;  /* 0x0000001e14157291 */ /* 0x002fe2000f8008ff */
[----:B------:R-:W0:Y:S03]  /*bec0*/  LDCU.64 UR28, c[0x0][0x560] ;  /* 0x0000ac00ff1c77ac */ /* 0x000e260008000a00 */
[----:B------:R-:W-:-:S02]  /*bed0*/  ULEA.HI.X UR20, UR20, UR31, UR26, 0x1, UP0 ;  /* 0x0000001f14147291 */ /* 0x000fc400080f0c1a */
[----:B------:R-:W-:-:S03]  /*bee0*/  UIADD3.X UR11, UPT, UPT, UR11, -0x1, URZ, UP3, !UPT ;  /* 0xffffffff0b0b7890 */ /* 0x000fc60009ffe4ff */
[----:B------:R-:W1:Y:S01]  /*bef0*/  LDCU.64 UR26, c[0x0][0x520] ;  /* 0x0000a400ff1a77ac */ /* 0x000e620008000a00 */
[----:B--2---:R-:W-:Y:S04]  /*bf00*/  STS.128 [R102], R4 ;  /* 0x0000000466007388 */ /* 0x004fe80000000c00 */
[----:B---3--:R-:W-:Y:S01]  /*bf10*/  STS.128 [R102+0x200], R8 ;  /* 0x0002000866007388 */ /* 0x008fe20000000c00 */
[----:B------:R-:W-:-:S03]  /*bf20*/  NOP ;  /* 0x0000000000007918 */ /* 0x000fc60000000000 */
[----:B------:R-:W2:Y:S04]  /*bf30*/  LDS.128 R12, [R101] ;  /* 0x00000000650c7984 */ /* 0x000ea80000000c00 */
[----:B------:R-:W3:Y:S01]  /*bf40*/  LDS.128 R4, [R101+0x10] ;  /* 0x0000100065047984 */ /* 0x000ee20000000c00 */
[--C-:B--2---:R-:W-:Y:S02]  /*bf50*/  HADD2.F32 R0, -RZ, R12.reuse.H0_H0 ;  /* 0x2000000cff007230 */ /* 0x104fe40000004100 */
[----:B------:R-:W-:Y:S02]  /*bf60*/  HADD2.F32 R12, -RZ, R12.H1_H1 ;  /* 0x3000000cff0c7230 */ /* 0x000fe40000004100 */
[--C-:B------:R-:W-:Y:S02]  /*bf70*/  HADD2.F32 R3, -RZ, R13.reuse.H0_H0 ;  /* 0x2000000dff037230 */ /* 0x100fe40000004100 */
[----:B------:R-:W-:Y:S01]  /*bf80*/  FADD.FTZ R0, R0, UR6 ;  /* 0x0000000600007e21 */ /* 0x000fe20008010000 */
[----:B------:R-:W-:-:S02]  /*bf90*/  HADD2.F32 R13, -RZ, R13.H1_H1 ;  /* 0x3000000dff0d7230 */ /* 0x000fc40000004100 */
[----:B------:R-:W-:Y:S01]  /*bfa0*/  FADD.FTZ R12, R12, UR6 ;  /* 0x000000060c0c7e21 */ /* 0x000fe20008010000 */
[--C-:B------:R-:W-:Y:S02]  /*bfb0*/  HADD2.F32 R8, -RZ, R14.reuse.H0_H0 ;  /* 0x2000000eff087230 */ /* 0x100fe40000004100 */
[----:B------:R-:W-:Y:S01]  /*bfc0*/  FADD.FTZ R3, R3, UR6 ;  /* 0x0000000603037e21 */ /* 0x000fe20008010000 */
[----:B------:R-:W-:Y:S01]  /*bfd0*/  BAR.SYNC.DEFER_BLOCKING 0x0 ;  /* 0x0000000000007b1d */ /* 0x000fe20000010000 */
[----:B------:R-:W-:Y:S01]  /*bfe0*/  FSETP.GTU.FTZ.AND P5, PT, R0, 20, PT ;  /* 0x41a000000000780b */ /* 0x000fe20003fbc000 */
[----:B------:R-:W-:Y:S01]  /*bff0*/  FADD.FTZ R13, R13, UR6 ;  /* 0x000000060d0d7e21 */ /* 0x000fe20008010000 */
[----:B------:R-:W-:Y:S01]  /*c000*/  FSETP.GTU.FTZ.AND P6, PT, R12, 20, PT ;  /* 0x41a000000c00780b */ /* 0x000fe20003fdc000 */
[----:B------:R-:W-:Y:S01]  /*c010*/  FADD.FTZ R8, R8, UR6 ;  /* 0x0000000608087e21 */ /* 0x000fe20008010000 */
[----:B------:R-:W-:Y:S01]  /*c020*/  FSETP.GTU.FTZ.AND P0, PT, R3, 20, PT ;  /* 0x41a000000300780b */ /* 0x000fe20003f1c000 */
[--C-:B------:R-:W-:Y:S01]  /*c030*/  HADD2.F32 R9, -RZ, R15.reuse.H0_H0 ;  /* 0x2000000fff097230 */ /* 0x100fe20000004100 */
[----:B------:R-:W-:Y:S01]  /*c040*/  FSETP.GTU.FTZ.AND P1, PT, R13, 20, PT ;  /* 0x41a000000d00780b */ /* 0x000fe20003f3c000 */
[----:B------:R-:W-:Y:S01]  /*c050*/  HADD2.F32 R14, -RZ, R14.H1_H1 ;  /* 0x3000000eff0e7230 */ /* 0x000fe20000004100 */
[----:B------:R-:W-:Y:S01]  /*c060*/  FSETP.GTU.FTZ.AND P2, PT, R8, 20, PT ;  /* 0x41a000000800780b */ /* 0x000fe20003f5c000 */
[----:B------:R-:W-:-:S02]  /*c070*/  HADD2.F32 R15, -RZ, R15.H1_H1 ;  /* 0x3000000fff0f7230 */ /* 0x000fc40000004100 */
[----:B------:R-:W-:Y:S01]  /*c080*/  FADD.FTZ R10, R9, UR6 ;  /* 0x00000006090a7e21 */ /* 0x000fe20008010000 */
[----:B------:R-:W-:Y:S01]  /*c090*/  FADD.FTZ R14, R14, UR6 ;  /* 0x000000060e0e7e21 */ /* 0x000fe20008010000 */
[----:B------:R-:W-:Y:S01]  /*c0a0*/  @!P5 FMUL.FTZ R0, R0, -1.4426950216293334961 ;  /* 0xbfb8aa3b0000d820 */ /* 0x000fe20000410000 */
[----:B------:R-:W-:Y:S02]  /*c0b0*/  FADD.FTZ R15, R15, UR6 ;  /* 0x000000060f0f7e21 */ /* 0x000fe40008010000 */
[----:B------:R-:W-:Y:S02]  /*c0c0*/  FSETP.GTU.FTZ.AND P4, PT, R10, 20, PT ;  /* 0x41a000000a00780b */ /* 0x000fe40003f9c000 */
[----:B------:R-:W-:Y:S01]  /*c0d0*/  FSETP.GTU.FTZ.AND P3, PT, R14, 20, PT ;  /* 0x41a000000e00780b */ /* 0x000fe20003f7c000 */
[----:B------:R-:W2:Y:S02]  /*c0e0*/  @!P5 MUFU.EX2 R0, R0 ;  /* 0x000000000000d308 */ /* 0x000ea40000000800 */
[----:B------:R-:W-:-:S06]  /*c0f0*/  @!P2 FMUL.FTZ R8, R8, -1.4426950216293334961 ;  /* 0xbfb8aa3b0808a820 */ /* 0x000fcc0000410000 */
[----:B------:R-:W5:Y:S02]  /*c100*/  @!P2 MUFU.EX2 R8, R8 ;  /* 0x000000080008a308 */ /* 0x000f640000000800 */
[----:B------:R-:W-:Y:S02]  /*c110*/  @!P4 FMUL.FTZ R10, R10, -1.4426950216293334961 ;  /* 0xbfb8aa3b0a0ac820 */ /* 0x000fe40000410000 */
[----:B------:R-:W-:Y:S01]  /*c120*/  @!P3 FMUL.FTZ R9, R14, -1.4426950216293334961 ;  /* 0xbfb8aa3b0e09b820 */ /* 0x000fe20000410000 */
[----:B--2---:R-:W-:Y:S01]  /*c130*/  @!P5 FADD.FTZ R2, R0, 1 ;  /* 0x3f8000000002d421 */ /* 0x004fe20000010000 */
[----:B------:R-:W-:Y:S01]  /*c140*/  @!P6 FMUL.FTZ R0, R12, -1.4426950216293334961 ;  /* 0xbfb8aa3b0c00e820 */ /* 0x000fe20000410000 */
[--C-:B---3--:R-:W-:Y:S01]  /*c150*/  HADD2.F32 R12, -RZ, R4.reuse.H0_H0 ;  /* 0x20000004ff0c7230 */ /* 0x108fe20000004100 */
[----:B------:R-:W2:Y:S01]  /*c160*/  @!P4 MUFU.EX2 R10, R10 ;  /* 0x0000000a000ac308 */ /* 0x000ea20000000800 */
[----:B------:R-:W-:-:S03]  /*c170*/  HADD2.F32 R4, -RZ, R4.H1_H1 ;  /* 0x30000004ff047230 */ /* 0x000fc60000004100 */
[----:B------:R-:W3:Y:S01]  /*c180*/  @!P5 MUFU.RCP R2, R2 ;  /* 0x000000020002d308 */ /* 0x000ee20000001000 */
[----:B------:R-:W-:Y:S01]  /*c190*/  FADD.FTZ R12, R12, UR6 ;  /* 0x000000060c0c7e21 */ /* 0x000fe20008010000 */
[----:B-----5:R-:W-:Y:S01]  /*c1a0*/  @!P2 FADD.FTZ R8, R8, 1 ;  /* 0x3f8000000808a421 */ /* 0x020fe20000010000 */
[----:B------:R-:W-:-:S05]  /*c1b0*/  FADD.FTZ R4, R4, UR6 ;  /* 0x0000000604047e21 */ /* 0x000fca0008010000 */
[----:B------:R-:W5:Y:S01]  /*c1c0*/  @!P6 MUFU.EX2 R0, R0 ;  /* 0x000000000000e308 */ /* 0x000f620000000800 */
[----:B--2---:R-:W-:-:S03]  /*c1d0*/  @!P4 FADD.FTZ R10, R10, 1 ;  /* 0x3f8000000a0ac421 */ /* 0x004fc60000010000 */
[----:B------:R-:W2:Y:S04]  /*c1e0*/  @!P3 MUFU.EX2 R9, R9 ;  /* 0x000000090009b308 */ /* 0x000ea80000000800 */
[----:B------:R-:W4:Y:S01]  /*c1f0*/  @!P2 MUFU.RCP R8, R8 ;  /* 0x000000080008a308 */ /* 0x000f220000001000 */
[----:B---3--:R-:W-:Y:S01]  /*c200*/  @!P5 FMUL.FTZ R33, R33, R2 ;  /* 0x000000022121d220 */ /* 0x008fe20000410000 */
[----:B------:R-:W-:Y:S01]  /*c210*/  @!P0 FMUL.FTZ R2, R3, -1.4426950216293334961 ;  /* 0xbfb8aa3b03028820 */ /* 0x000fe20000410000 */
[----:B------:R-:W-:Y:S01]  /*c220*/  @!P1 FMUL.FTZ R3, R13, -1.4426950216293334961 ;  /* 0xbfb8aa3b0d039820 */ /* 0x000fe20000410000 */
[----:B------:R-:W-:Y:S01]  /*c230*/  FSETP.GTU.FTZ.AND P5, PT, R15, 20, PT ;  /* 0x41a000000f00780b */ /* 0x000fe20003fbc000 */
[----:B-----5:R-:W-:-:S03]  /*c240*/  @!P6 FADD.FTZ R0, R0, 1 ;  /* 0x3f8000000000e421 */ /* 0x020fc60000010000 */
[----:B------:R-:W3:Y:S01]  /*c250*/  @!P4 MUFU.RCP R10, R10 ;  /* 0x0000000a000ac308 */ /* 0x000ee20000001000 */
[----:B--2---:R-:W-:-:S07]  /*c260*/  @!P3 FADD.FTZ R9, R9, 1 ;  /* 0x3f8000000909b421 */ /* 0x004fce0000010000 */
[----:B------:R-:W2:Y:S01]  /*c270*/  @!P6 MUFU.RCP R13, R0 ;  /* 0x00000000000de308 */ /* 0x000ea20000001000 */
[----:B------:R-:W-:Y:S01]  /*c280*/  @!P5 FMUL.FTZ R11, R15, -1.4426950216293334961 ;  /* 0xbfb8aa3b0f0bd820 */ /* 0x000fe20000410000 */
[----:B----4-:R-:W-:-:S06]  /*c290*/  @!P2 FMUL.FTZ R37, R37, R8 ;  /* 0x000000082525a220 */ /* 0x010fcc0000410000 */
[----:B------:R-:W4:Y:S01]  /*c2a0*/  @!P1 MUFU.EX2 R3, R3 ;  /* 0x0000000300039308 */ /* 0x000f220000000800 */
[----:B---3--:R-:W-:-:S03]  /*c2b0*/  @!P4 FMUL.FTZ R41, R41, R10 ;  /* 0x0000000a2929c220 */ /* 0x008fc60000410000 */
[----:B------:R-:W3:Y:S04]  /*c2c0*/  @!P0 MUFU.EX2 R2, R2 ;  /* 0x0000000200028308 */ /* 0x000ee80000000800 */
[----:B------:R-:W5:Y:S01]  /*c2d0*/  @!P5 MUFU.EX2 R11, R11 ;  /* 0x0000000b000bd308 */ /* 0x000f620000000800 */
[----:B--2---:R-:W-:Y:S01]  /*c2e0*/  @!P6 FMUL.FTZ R34, R34, R13 ;  /* 0x0000000d2222e220 */ /* 0x004fe20000410000 */
[----:B------:R-:W-:Y:S02]  /*c2f0*/  FSETP.GTU.FTZ.AND P6, PT, R12, 20, PT ;  /* 0x41a000000c00780b */ /* 0x000fe40003fdc000 */
[----:B------:R-:W2:Y:S01]  /*c300*/  @!P3 MUFU.RCP R9, R9 ;  /* 0x000000090009b308 */ /* 0x000ea20000001000 */
[----:B----4-:R-:W-:Y:S01]  /*c310*/  @!P1 FADD.FTZ R3, R3, 1 ;  /* 0x3f80000003039421 */ /* 0x010fe20000010000 */
[----:B---3--:R-:W-:-:S06]  /*c320*/  @!P0 FADD.FTZ R2, R2, 1 ;  /* 0x3f80000002028421 */ /* 0x008fcc0000010000 */
[----:B------:R-:W3:Y:S01]  /*c330*/  @!P1 MUFU.RCP R3, R3 ;  /* 0x0000000300039308 */ /* 0x000ee20000001000 */
[----:B-----5:R-:W-:Y:S02]  /*c340*/  @!P5 FADD.FTZ R11, R11, 1 ;  /* 0x3f8000000b0bd421 */ /* 0x020fe40000010000 */
[----:B------:R-:W-:-:S05]  /*c350*/  @!P6 FMUL.FTZ R0, R12, -1.4426950216293334961 ;  /* 0xbfb8aa3b0c00e820 */ /* 0x000fca0000410000 */
[----:B------:R-:W4:Y:S01]  /*c360*/  @!P0 MUFU.RCP R2, R2 ;  /* 0x0000000200028308 */ /* 0x000f220000001000 */
[----:B--2---:R-:W-:-:S07]  /*c370*/  @!P3 FMUL.FTZ R40, R40, R9 ;  /* 0x000000092828b220 */ /* 0x004fce0000410000 */
[----:B------:R-:W2:Y:S01]  /*c380*/  @!P6 MUFU.EX2 R0, R0 ;  /* 0x000000000000e308 */ /* 0x000ea20000000800 */
[----:B---3--:R-:W-:Y:S01]  /*c390*/  @!P1 FMUL.FTZ R38, R38, R3 ;  /* 0x0000000326269220 */ /* 0x008fe20000410000 */
[--C-:B------:R-:W-:Y:S02]  /*c3a0*/  HADD2.F32 R3, -RZ, R5.reuse.H0_H0 ;  /* 0x20000005ff037230 */ /* 0x100fe40000004100 */
[----:B------:R-:W3:Y:S01]  /*c3b0*/  @!P5 MUFU.RCP R11, R11 ;  /* 0x0000000b000bd308 */ /* 0x000ee20000001000 */
[----:B------:R-:W-:Y:S02]  /*c3c0*/  HADD2.F32 R5, -RZ, R5.H1_H1 ;  /* 0x30000005ff057230 */ /* 0x000fe40000004100 */
[----:B------:R-:W-:Y:S01]  /*c3d0*/  FADD.FTZ R8, R3, UR6 ;  /* 0x0000000603087e21 */ /* 0x000fe20008010000 */
[--C-:B------:R-:W-:Y:S02]  /*c3e0*/  HADD2.F32 R3, -RZ, R7.reuse.H0_H0 ;  /* 0x20000007ff037230 */ /* 0x100fe40000004100 */
[----:B----4-:R-:W-:Y:S01]  /*c3f0*/  @!P0 FMUL.FTZ R35, R35, R2 ;  /* 0x0000000223238220 */ /* 0x010fe20000410000 */
[----:B------:R-:W-:Y:S01]  /*c400*/  FADD.FTZ R5, R5, UR6 ;  /* 0x0000000605057e21 */ /* 0x000fe20008010000 */
[----:B------:R-:W-:Y:S01]  /*c410*/  FSETP.GTU.FTZ.AND P0, PT, R4, 20, PT ;  /* 0x41a000000400780b */ /* 0x000fe20003f1c000 */
[----:B------:R-:W-:-:S02]  /*c420*/  HADD2.F32 R7, -RZ, R7.H1_H1 ;  /* 0x30000007ff077230 */ /* 0x000fc40000004100 */
[----:B--2---:R-:W-:Y:S01]  /*c430*/  @!P6 FADD.FTZ R2, R0, 1 ;  /* 0x3f8000000002e421 */ /* 0x004fe20000010000 */
[--C-:B------:R-:W-:Y:S02]  /*c440*/  HADD2.F32 R0, -RZ, R6.reuse.H0_H0 ;  /* 0x20000006ff007230 */ /* 0x100fe40000004100 */
[----:B------:R-:W-:Y:S01]  /*c450*/  FADD.FTZ R10, R3, UR6 ;  /* 0x00000006030a7e21 */ /* 0x000fe20008010000 */
[----:B------:R-:W-:Y:S01]  /*c460*/  HADD2.F32 R6, -RZ, R6.H1_H1 ;  /* 0x30000006ff067230 */ /* 0x000fe20000004100 */
[----:B------:R-:W-:Y:S01]  /*c470*/  FSETP.GTU.FTZ.AND P2, PT, R5, 20, PT ;  /* 0x41a000000500780b */ /* 0x000fe20003f5c000 */
[----:B------:R-:W-:Y:S01]  /*c480*/  FADD.FTZ R7, R7, UR6 ;  /* 0x0000000607077e21 */ /* 0x000fe20008010000 */
[----:B------:R-:W2:Y:S01]  /*c490*/  @!P6 MUFU.RCP R2, R2 ;  /* 0x000000020002e308 */ /* 0x000ea20000001000 */
[----:B------:R-:W-:Y:S01]  /*c4a0*/  FADD.FTZ R9, R0, UR6 ;  /* 0x0000000600097e21 */ /* 0x000fe20008010000 */
[----:B------:R-:W-:Y:S01]  /*c4b0*/  FADD.FTZ R6, R6, UR6 ;  /* 0x0000000606067e21 */ /* 0x000fe20008010000 */
[----:B---3--:R-:W-:Y:S01]  /*c4c0*/  @!P5 FMUL.FTZ R42, R42, R11 ;  /* 0x0000000b2a2ad220 */ /* 0x008fe20000410000 */
[----:B------:R-:W-:Y:S01]  /*c4d0*/  FSETP.GTU.FTZ.AND P5, PT, R10, 20, PT ;  /* 0x41a000000a00780b */ /* 0x000fe20003fbc000 */
[----:B------:R-:W-:Y:S01]  /*c4e0*/  @!P0 FMUL.FTZ R0, R4, -1.4426950216293334961 ;  /* 0xbfb8aa3b04008820 */ /* 0x000fe20000410000 */
[----:B------:R-:W-:-:S02]  /*c4f0*/  FSETP.GTU.FTZ.AND P3, PT, R8, 20, PT ;  /* 0x41a000000800780b */ /* 0x000fc40003f7c000 */
[----:B------:R-:W-:Y:S02]  /*c500*/  FSETP.GTU.FTZ.AND P4, PT, R6, 20, PT ;  /* 0x41a000000600780b */ /* 0x000fe40003f9c000 */
[----:B------:R-:W-:Y:S01]  /*c510*/  FSETP.GTU.FTZ.AND P1, PT, R9, 20, PT ;  /* 0x41a000000900780b */ /* 0x000fe20003f3c000 */
[----:B------:R-:W-:Y:S01]  /*c520*/  @!P2 FMUL.FTZ R3, R5, -1.4426950216293334961 ;  /* 0xbfb8aa3b0503a820 */ /* 0x000fe20000410000 */
[----:B------:R-:W-:Y:S01]  /*c530*/  F2FP.F16.F32.PACK_AB R11, R25, R26 ;  /* 0x0000001a190b723e */ /* 0x000fe200000000ff */
[----:B------:R-:W3:Y:S01]  /*c540*/  @!P0 MUFU.EX2 R0, R0 ;  /* 0x0000000000008308 */ /* 0x000ee20000000800 */
[----:B------:R-:W-:Y:S02]  /*c550*/  F2FP.F16.F32.PACK_AB R26, R19, R20 ;  /* 0x00000014131a723e */ /* 0x000fe400000000ff */
[----:B------:R-:W-:Y:S01]  /*c560*/  F2FP.F16.F32.PACK_AB R25, R21, R22 ;  /* 0x000000161519723e */ /* 0x000fe200000000ff */
[----:B------:R-:W4:Y:S01]  /*c570*/  @!P2 MUFU.EX2 R3, R3 ;  /* 0x000000030003a308 */ /* 0x000f220000000800 */
[----:B--2---:R-:W-:Y:S01]  /*c580*/  @!P6 FMUL.FTZ R43, R43, R2 ;  /* 0x000000022b2be220 */ /* 0x004fe20000410000 */
[----:B------:R-:W-:Y:S01]  /*c590*/  @!P3 FMUL.FTZ R2, R8, -1.4426950216293334961 ;  /* 0xbfb8aa3b0802b820 */ /* 0x000fe20000410000 */
[----:B------:R-:W-:Y:S01]  /*c5a0*/  F2FP.F16.F32.PACK_AB R8, R31, R32 ;  /* 0x000000201f08723e */ /* 0x000fe200000000ff */
[----:B------:R-:W-:Y:S01]  /*c5b0*/  @!P4 FMUL.FTZ R5, R6, -1.4426950216293334961 ;  /* 0xbfb8aa3b0605c820 */ /* 0x000fe20000410000 */
[----:B------:R-:W-:Y:S01]  /*c5c0*/  @!P5 FMUL.FTZ R6, R10, -1.4426950216293334961 ;  /* 0xbfb8aa3b0a06d820 */ /* 0x000fe20000410000 */
[----:B------:R-:W-:Y:S01]  /*c5d0*/  @!P1 FMUL.FTZ R4, R9, -1.4426950216293334961 ;  /* 0xbfb8aa3b09049820 */ /* 0x000fe20000410000 */
[----:B------:R-:W-:Y:S01]  /*c5e0*/  F2FP.F16.F32.PACK_AB R10, R27, R28 ;  /* 0x0000001c1b0a723e */ /* 0x000fe200000000ff */
[----:B------:R-:W-:Y:S01]  /*c5f0*/  @!P3 MUFU.EX2 R2, R2 ;  /* 0x000000020002b308 */ /* 0x000fe20000000800 */
[----:B------:R-:W-:Y:S01]  /*c600*/  F2FP.F16.F32.PACK_AB R9, R29, R30 ;  /* 0x0000001e1d09723e */ /* 0x000fe200000000ff */
[----:B---3--:R-:W-:Y:S01]  /*c610*/  @!P0 FADD.FTZ R0, R0, 1 ;  /* 0x3f80000000008421 */ /* 0x008fe20000010000 */
[----:B------:R-:W-:Y:S01]  /*c620*/  F2FP.F16.F32.PACK_AB R27, R17, R18 ;  /* 0x00000012111b723e */ /* 0x000fe200000000ff */
[----:B------:R-:W2:Y:S01]  /*c630*/  @!P4 MUFU.EX2 R5, R5 ;  /* 0x000000050005c308 */ /* 0x000ea20000000800 */
[----:B------:R-:W-:Y:S01]  /*c640*/  FSETP.GTU.FTZ.AND P6, PT, R7, 20, PT ;  /* 0x41a000000700780b */ /* 0x000fe20003fdc000 */
[----:B------:R-:W-:Y:S01]  /*c650*/  STS.128 [R101], R8 ;  /* 0x0000000865007388 */ /* 0x000fe20000000c00 */
[----:B----4-:R-:W-:Y:S01]  /*c660*/  @!P2 FADD.FTZ R3, R3, 1 ;  /* 0x3f8000000303a421 */ /* 0x010fe20000010000 */
[----:B------:R-:W3:Y:S01]  /*c670*/  @!P1 MUFU.EX2 R4, R4 ;  /* 0x0000000400049308 */ /* 0x000ee20000000800 */
[----:B------:R-:W-:Y:S01]  /*c680*/  F2FP.F16.F32.PACK_AB R18, R40, R37 ;  /* 0x000000252812723e */ /* 0x000fe200000000ff */
[----:B------:R-:W-:Y:S01]  /*c690*/  STS.128 [R101+0x10], R24 ;  /* 0x0000101865007388 */ /* 0x000fe20000000c00 */
[----:B------:R-:W-:-:S03]  /*c6a0*/  NOP ;  /* 0x0000000000007918 */ /* 0x000fc60000000000 */
[----:B------:R-:W4:Y:S04]  /*c6b0*/  LDS.128 R12, [R102] ;  /* 0x00000000660c7984 */ /* 0x000f280000000c00 */
[----:B------:R-:W-:Y:S01]  /*c6c0*/  @!P6 FMUL.FTZ R7, R7, -1.4426950216293334961 ;  /* 0xbfb8aa3b0707e820 */ /* 0x000fe20000410000 */
[----:B------:R-:W5:Y:S01]  /*c6d0*/  @!P5 MUFU.EX2 R6, R6 ;  /* 0x000000060006d308 */ /* 0x000f620000000800 */
[----:B--2---:R-:W-:Y:S01]  /*c6e0*/  @!P4 FADD.FTZ R5, R5, 1 ;  /* 0x3f8000000505c421 */ /* 0x004fe20000010000 */
[----:B------:R-:W2:Y:S01]  /*c6f0*/  LDS.128 R8, [R102+0x200] ;  /* 0x0002000066087984 */ /* 0x000ea20000000c00 */
[----:B------:R-:W-:Y:S01]  /*c700*/  @!P3 FADD.FTZ R2, R2, 1 ;  /* 0x3f8000000202b421 */ /* 0x000fe20000010000 */
[----:B------:R0:W1:Y:S01]  /*c710*/  @!P2 MUFU.RCP R19, R3 ;  /* 0x000000030013a308 */ /* 0x0000620000001000 */
[----:B---3--:R-:W-:-:S07]  /*c720*/  @!P1 FADD.FTZ R4, R4, 1 ;  /* 0x3f80000004049421 */ /* 0x008fce0000010000 */
[----:B------:R-:W3:Y:S01]  /*c730*/  @!P6 MUFU.EX2 R7, R7 ;  /* 0x000000070007e308 */ /* 0x000ee20000000800 */
[----:B0-----:R-:W-:Y:S01]  /*c740*/  MOV R3, UR20 ;  /* 0x0000001400037c02 */ /* 0x001fe20008000f00 */
[----:B-----5:R-:W-:Y:S02]  /*c750*/  @!P5 FADD.FTZ R6, R6, 1 ;  /* 0x3f8000000606d421 */ /* 0x020fe40000010000 */
[----:B------:R0:W5:Y:S01]  /*c760*/  @!P4 MUFU.RCP R21, R5 ;  /* 0x000000050015c308 */ /* 0x0001620000001000 */
[----:B-1----:R-:W-:Y:S01]  /*c770*/  @!P2 FMUL.FTZ R48, R48, R19 ;  /* 0x000000133030a220 */ /* 0x002fe20000410000 */
[----:B------:R-:W-:-:S06]  /*c780*/  F2FP.F16.F32.PACK_AB R19, R42, R41 ;  /* 0x000000292a13723e */ /* 0x000fcc00000000ff */
[----:B------:R1:W4:Y:S01]  /*c790*/  @!P3 MUFU.RCP R16, R2 ;  /* 0x000000020010b308 */ /* 0x0003220000001000 */
[----:B0-----:R-:W-:Y:S01]  /*c7a0*/  LOP3.LUT R5, R104, 0x3e0, RZ, 0xc0, !PT ;  /* 0x000003e068057812 */ /* 0x001fe200078ec0ff */
[----:B---3--:R-:W-:-:S03]  /*c7b0*/  @!P6 FADD.FTZ R7, R7, 1 ;  /* 0x3f8000000707e421 */ /* 0x008fc60000010000 */
[----:B------:R-:W-:-:S03]  /*c7c0*/  LEA R5, R5, R110, 0x1 ;  /* 0x0000006e05057211 */ /* 0x000fc600078e08ff */
[----:B------:R-:W0:Y:S01]  /*c7d0*/  @!P0 MUFU.RCP R17, R0 ;  /* 0x0000000000118308 */ /* 0x000e220000001000 */
[----:B-1----:R-:W-:Y:S01]  /*c7e0*/  MOV R2, UR21 ;  /* 0x0000001500027c02 */ /* 0x002fe20008000f00 */
[----:B-----5:R-:W-:Y:S01]  /*c7f0*/  @!P4 FMUL.FTZ R50, R50, R21 ;  /* 0x000000153232c220 */ /* 0x020fe20000410000 */
[----:B------:R-:W1:Y:S03]  /*c800*/  LDCU.64 UR20, c[0x0][0x518] ;  /* 0x0000a300ff1477ac */ /* 0x000e660008000a00 */
[----:B------:R-:W-:Y:S02]  /*c810*/  IMAD.WIDE.U32 R2, R5, 0x10, R2 ;  /* 0x0000001005027825 */ /* 0x000fe400078e0002 */
[----:B------:R-:W3:Y:S02]  /*c820*/  @!P1 MUFU.RCP R4, R4 ;  /* 0x0000000400049308 */ /* 0x000ee40000001000 */
[----:B----4-:R-:W-:Y:S01]  /*c830*/  @!P3 FMUL.FTZ R45, R45, R16 ;  /* 0x000000102d2db220 */ /* 0x010fe20000410000 */
[----:B------:R-:W-:Y:S01]  /*c840*/  STG.E.128 desc[UR22][R2.64], R12 ;  /* 0x0000000c02007986 */ /* 0x000fe2000c101d16 */
[----:B------:R-:W-:-:S03]  /*c850*/  F2FP.F16.F32.PACK_AB R16, R34, R33 ;  /* 0x000000212210723e */ /* 0x000fc600000000ff */
[----:B--2---:R2:W-:Y:S01]  /*c860*/  STG.E.128 desc[UR22][R2.64+0x200], R8 ;  /* 0x0002000802007986 */ /* 0x0045e2000c101d16 */
[----:B------:R-:W4:Y:S01]  /*c870*/  @!P5 MUFU.RCP R6, R6 ;  /* 0x000000060006d308 */ /* 0x000f220000001000 */
[----:B------:R-:W-:Y:S01]  /*c880*/  F2FP.F16.F32.PACK_AB R21, R48, R45 ;  /* 0x0000002d3015723e */ /* 0x000fe200000000ff */
[----:B0-----:R-:W-:Y:S01]  /*c890*/  @!P0 FMUL.FTZ R46, R46, R17 ;  /* 0x000000112e2e8220 */ /* 0x001fe20000410000 */
[----:B------:R-:W-:Y:S01]  /*c8a0*/  F2FP.F16.F32.PACK_AB R17, R38, R35 ;  /* 0x000000232611723e */ /* 0x000fe200000000ff */
[----:B------:R-:W-:Y:S01]  /*c8b0*/  BAR.SYNC.DEFER_BLOCKING 0x0 ;  /* 0x0000000000007b1d */ /* 0x000fe20000010000 */
[----:B-1----:R-:W-:Y:S02]  /*c8c0*/  UIMAD.WIDE.U32 UR24, UR33, UR20, UR24 ;  /* 0x00000014211872a5 */ /* 0x002fe4000f8e0018 */
[----:B------:R-:W-:Y:S02]  /*c8d0*/  F2FP.F16.F32.PACK_AB R20, R46, R43 ;  /* 0x0000002b2e14723e */ /* 0x000fe400000000ff */
[----:B------:R-:W-:Y:S01]  /*c8e0*/  UIMAD UR21, UR33, UR21, UR25 ;  /* 0x00000015211572a4 */ /* 0x000fe2000f8e0219 */
[----:B------:R0:W1:Y:S01]  /*c8f0*/  @!P6 MUFU.RCP R23, R7 ;  /* 0x000000070017e308 */ /* 0x0000620000001000 */
[----:B---3--:R-:W-:Y:S01]  /*c900*/  @!P1 FMUL.FTZ R49, R49, R4 ;  /* 0x0000000431319220 */ /* 0x008fe20000410000 */
[----:B------:R-:W-:-:S02]  /*c910*/  UMOV UR20, UR24 ;  /* 0x0000001800147c82 */ /* 0x000fc40008000000 */
[----:B------:R-:W-:Y:S02]  /*c920*/  UIMAD.WIDE.U32 UR20, UR32, UR26, UR20 ;  /* 0x0000001a201472a5 */ /* 0x000fe4000f8e0014 */
[----:B------:R-:W-:Y:S01]  /*c930*/  F2FP.F16.F32.PACK_AB R22, R50, R49 ;  /* 0x000000313216723e */ /* 0x000fe200000000ff */
[----:B----4-:R-:W-:Y:S01]  /*c940*/  @!P5 FMUL.FTZ R51, R51, R6 ;  /* 0x000000063333d220 */ /* 0x010fe20000410000 */
[----:B0-----:R-:W-:Y:S01]  /*c950*/  FADD.FTZ R7, R33, R112 ;  /* 0x0000007021077221 */ /* 0x001fe20000010000 */
[----:B------:R-:W-:Y:S02]  /*c960*/  UIMAD UR24, UR32, UR27, UR21 ;  /* 0x0000001b201872a4 */ /* 0x000fe4000f8e0215 */
[----:B------:R-:W-:Y:S01]  /*c970*/  ULEA UR21, UP0, UR20, UR28, 0x1 ;  /* 0x0000001c14157291 */ /* 0x000fe2000f8008ff */
[----:B------:R-:W-:-:S03]  /*c980*/  FADD.FTZ R0, R7, R34 ;  /* 0x0000002207007221 */ /* 0x000fc60000010000 */
[----:B------:R-:W-:Y:S01]  /*c990*/  ULEA.HI.X UR20, UR20, UR29, UR24, 0x1, UP0 ;  /* 0x0000001d14147291 */ /* 0x000fe200080f0c18 */
[----:B------:R-:W-:Y:S01]  /*c9a0*/  FADD.FTZ R7, R0, R35 ;  /* 0x0000002300077221 */ /* 0x000fe20000010000 */
[----:B-1----:R-:W-:Y:S01]  /*c9b0*/  @!P6 FMUL.FTZ R54, R54, R23 ;  /* 0x000000173636e220 */ /* 0x002fe20000410000 */
[----:B------:R-:W-:Y:S01]  /*c9c0*/  STS.128 [R101], R16 ;  /* 0x0000001065007388 */ /* 0x000fe20000000c00 */
[----:B--2---:R-:W-:Y:S01]  /*c9d0*/  MOV R2, UR21 ;  /* 0x0000001500027c02 */ /* 0x004fe20008000f00 */
[----:B------:R-:W-:Y:S01]  /*c9e0*/  FADD.FTZ R38, R7, R38 ;  /* 0x0000002607267221 */ /* 0x000fe20000010000 */
[----:B------:R-:W-:Y:S01]  /*c9f0*/  MOV R3, UR20 ;  /* 0x0000001400037c02 */ /* 0x000fe20008000f00 */
[----:B------:R-:W-:Y:S01]  /*ca00*/  UIADD3 UR19, UP0, UPT, UR19, -0x2000, URZ ;  /* 0xffffe00013137890 */ /* 0x000fe2000ff1e0ff */
[----:B------:R-:W-:Y:S01]  /*ca10*/  F2FP.F16.F32.PACK_AB R23, R54, R51 ;  /* 0x000000333617723e */ /* 0x000fe200000000ff */
[----:B------:R-:W-:Y:S01]  /*ca20*/  FADD.FTZ R37, R38, R37 ;  /* 0x0000002526257221 */ /* 0x000fe20000010000 */
[----:B------:R-:W-:Y:S01]  /*ca30*/  IMAD.WIDE.U32 R2, R5, 0x10, R2 ;  /* 0x0000001005027825 */ /* 0x000fe200078e0002 */
[----:B------:R-:W-:-:S02]  /*ca40*/  UIADD3.X UR17, UPT, UPT, UR17, -0x1, URZ, UP0, !UPT ;  /* 0xffffffff11117890 */ /* 0x000fc400087fe4ff */
[----:B------:R-:W-:Y:S01]  /*ca50*/  STS.128 [R101+0x10], R20 ;  /* 0x0000101465007388 */ /* 0x000fe20000000c00 */
[----:B------:R-:W-:-:S03]  /*ca60*/  NOP ;  /* 0x0000000000007918 */ /* 0x000fc60000000000 */
[----:B------:R-:W0:Y:S01]  /*ca70*/  LDS.128 R12, [R102] ;  /* 0x00000000660c7984 */ /* 0x000e220000000c00 */
[----:B------:R-:W-:Y:S01]  /*ca80*/  FADD.FTZ R40, R37, R40 ;  /* 0x0000002825287221 */ /* 0x000fe20000010000 */
[----:B------:R-:W-:Y:S02]  /*ca90*/  UISETP.GT.AND UP0, UPT, UR13, 0x1, UPT ;  /* 0x000000010d00788c */ /* 0x000fe4000bf04270 */
[----:B------:R-:W1:Y:S01]  /*caa0*/  LDS.128 R24, [R102+0x200] ;  /* 0x0002000066187984 */ /* 0x000e620000000c00 */
[----:B------:R-:W-:Y:S01]  /*cab0*/  FADD.FTZ R41, R40, R41 ;  /* 0x0000002928297221 */ /* 0x000fe20000010000 */
[----:B------:R-:W-:-:S03]  /*cac0*/  UMOV UR13, UR8 ;  /* 0x00000008000d7c82 */ /* 0x000fc60008000000 */
[----:B------:R-:W-:-:S04]  /*cad0*/  FADD.FTZ R42, R41, R42 ;  /* 0x0000002a292a7221 */ /* 0x000fc80000010000 */
[----:B------:R-:W-:-:S04]  /*cae0*/  FADD.FTZ R43, R42, R43 ;  /* 0x0000002b2a2b7221 */ /* 0x000fc80000010000 */
[----:B------:R-:W-:-:S04]  /*caf0*/  FADD.FTZ R46, R43, R46 ;  /* 0x0000002e2b2e7221 */ /* 0x000fc80000010000 */
[----:B------:R-:W-:-:S04]  /*cb00*/  FADD.FTZ R45, R46, R45 ;  /* 0x0000002d2e2d7221 */ /* 0x000fc80000010000 */
[----:B------:R-:W-:-:S04]  /*cb10*/  FADD.FTZ R48, R45, R48 ;  /* 0x000000302d307221 */ /* 0x000fc80000010000 */
[----:B------:R-:W-:-:S04]  /*cb20*/  FADD.FTZ R49, R48, R49 ;  /* 0x0000003130317221 */ /* 0x000fc80000010000 */
[----:B------:R-:W-:-:S04]  /*cb30*/  FADD.FTZ R50, R49, R50 ;  /* 0x0000003231327221 */ /* 0x000fc80000010000 */
[----:B------:R-:W-:Y:S01]  /*cb40*/  FADD.FTZ R51, R50, R51 ;  /* 0x0000003332337221 */ /* 0x000fe20000010000 */
[----:B0-----:R0:W-:Y:S03]  /*cb50*/  STG.E.128 desc[UR22][R2.64], R12 ;  /* 0x0000000c02007986 */ /* 0x0011e6000c101d16 */
[----:B------:R-:W-:Y:S01]  /*cb60*/  FADD.FTZ R112, R51, R54 ;  /* 0x0000003633707221 */ /* 0x000fe20000010000 */
[----:B-1----:R0:W-:Y:S01]  /*cb70*/  STG.E.128 desc[UR22][R2.64+0x200], R24 ;  /* 0x0002001802007986 */ /* 0x0021e2000c101d16 */
[----:B------:R-:W-:Y:S05]  /*cb80*/  BRA.U UP0, `(.L_x_4210) ;  /* 0xffffff3d006c7547 */ /* 0x000fea000b83ffff */
.L_x_4077:
        /* <DEDUP_REMOVED lines=44> */
.L_x_4212:
[----:B------:R-:W-:Y:S05]  /*ce50*/  BSYNC.RECONVERGENT B0 ;  /* 0x0000000000007941 */ /* 0x000fea0003800200 */
.L_x_4211:
        /* <DEDUP_REMOVED lines=42> */
.L_x_4214:
[----:B------:R-:W-:Y:S05]  /*d100*/  BSYNC.RECONVERGENT B0 ;  /* 0x0000000000007941 */ /* 0x000fea0003800200 */
.L_x_4213:
[----:B------:R-:W-:Y:S05]  /*d110*/  @P0 EXIT ;  /* 0x000000000000094d */ /* 0x000fea0003800000 */
[----:B------:R-:W2:Y:S01]  /*d120*/  S2UR UR12, SR_CTAID.Y ;  /* 0x00000000000c79c3 */ /* 0x000ea20000002600 */
[----:B------:R-:W2:Y:S01]  /*d130*/  LDCU.64 UR8, c[0x0][0x4a8] ;  /* 0x00009500ff0877ac */ /* 0x000ea20008000a00 */
[----:B------:R-:W-:Y:S01]  /*d140*/  BSSY.RECONVERGENT B0, `(.L_x_4215) ;  /* 0x0000027000007945 */ /* 0x000fe20003800200 */
[----:B0-----:R-:W-:Y:S01]  /*d150*/  MOV R0, R8 ;  /* 0x0000000800007202 */ /* 0x001fe20000000f00 */
[----:B------:R-:W0:Y:S04]  /*d160*/  LDCU.64 UR10, c[0x0][0x4c8] ;  /* 0x00009900ff0a77ac */ /* 0x000e280008000a00 */
[----:B------:R-:W3:Y:S01]  /*d170*/  S2UR UR13, SR_CgaCtaId ;  /* 0x00000000000d79c3 */ /* 0x000ee20000008800 */
[----:B------:R-:W4:Y:S01]  /*d180*/  LDCU UR14, c[0x0][0x360] ;  /* 0x00006c00ff0e77ac */ /* 0x000f220008000800 */
[----:B------:R-:W1:Y:S06]  /*d190*/  LDCU.128 UR16, c[0x0][0x530] ;  /* 0x0000a600ff1077ac */ /* 0x000e6c0008000c00 */
[----:B------:R-:W1:Y:S08]  /*d1a0*/  LDC.64 R14, c[0x0][0x4b0] ;  /* 0x00012c00ff0e7b82 */ /* 0x000e700000000a00 */
[----:B------:R-:W1:Y:S01]  /*d1b0*/  LDC.64 R16, c[0x0][0x4d0] ;  /* 0x00013400ff107b82 */ /* 0x000e620000000a00 */
[----:B--2---:R-:W-:-:S02]  /*d1c0*/  UIMAD.WIDE.U32 UR4, UR12, UR8, URZ ;  /* 0x000000080c0472a5 */ /* 0x004fc4000f8e00ff */
[----:B0-----:R-:W-:Y:S01]  /*d1d0*/  UIMAD.WIDE.U32 UR6, UR12, UR10, URZ ;  /* 0x0000000a0c0672a5 */ /* 0x001fe2000f8e00ff */
[----:B------:R-:W-:Y:S01]  /*d1e0*/  UMOV UR8, 0x400 ;  /* 0x0000040000087882 */ /* 0x000fe20000000000 */
[----:B------:R-:W-:Y:S02]  /*d1f0*/  UIMAD UR9, UR12, UR9, UR5 ;  /* 0x000000090c0972a4 */ /* 0x000fe4000f8e0205 */
[----:B------:R-:W-:Y:S02]  /*d200*/  UIMAD UR11, UR12, UR11, UR7 ;  /* 0x0000000b0c0b72a4 */ /* 0x000fe4000f8e0207 */
[----:B---34-:R-:W-:-:S12]  /*d210*/  ULEA UR13, UR13, UR8, 0x18 ;  /* 0x000000080d0d7291 */ /* 0x018fd8000f8ec0ff */
.L_x_4216:
[C---:B0-----:R-:W-:Y:S01]  /*d220*/  LEA R4, R0.reuse, UR13, 0x3 ;  /* 0x0000000d00047c11 */ /* 0x041fe2000f8e18ff */
[----:B------:R-:W-:Y:S01]  /*d230*/  UMOV UR8, UR4 ;  /* 0x0000000400087c82 */ /* 0x000fe20008000000 */
[----:B-1----:R-:W-:Y:S01]  /*d240*/  SHF.R.S32.HI R3, RZ, 0x1f, R0 ;  /* 0x0000001fff037819 */ /* 0x002fe20000011400 */
        /* <DEDUP_REMOVED lines=23> */
.L_x_4215:
[----:B------:R-:W-:Y:S05]  /*d3c0*/  EXIT ;  /* 0x000000000000794d */ /* 0x000fea0003800000 */
.L_x_4115:
[----:B------:R-:W-:Y:S01]  /*d3d0*/  MOV R200, R73 ;  /* 0x0000004900c87202 */ /* 0x000fe20000000f00 */
[----:B------:R-:W-:Y:S01]  /*d3e0*/  HFMA2 R202, -RZ, RZ, 0, 5.9604644775390625e-08 ;  /* 0x00000001ffca7431 */ /* 0x000fe200000001ff */
[----:B------:R-:W-:Y:S02]  /*d3f0*/  MOV R203, RZ ;  /* 0x000000ff00cb7202 */ /* 0x000fe40000000f00 */
[----:B------:R-:W-:-:S07]  /*d400*/  MOV R243, 0xffffffff ;  /* 0xffffffff00f37802 */ /* 0x000fce0000000f00 */
[----:B01---5:R-:W-:Y:S05]  /*d410*/  WARPSYNC.COLLECTIVE R243, `(.L_x_4217) ;  /* 0x00000000f3087348 */ /* 0x023fea0003c00000 */
[----:B------:R2:W3:Y:S02]  /*d420*/  SHFL.UP P6, R197, R200, R202, R203 ;  /* 0x040000cac8c57389 */ /* 0x0004e400000c00cb */
[----:B0123-5:R-:W-:Y:S05]  /*d430*/  ENDCOLLECTIVE ;  /* 0x000000000000791b */ /* 0x02ffea0003800000 */
.L_x_4217:
[----:B------:R-:W-:Y:S02]  /*d440*/  MOV R200, R72 ;  /* 0x0000004800c87202 */ /* 0x000fe40000000f00 */
[----:B------:R-:W-:-:S07]  /*d450*/  MOV R194, R197 ;  /* 0x000000c500c27202 */ /* 0x000fce0000000f00 */
[----:B------:R-:W-:Y:S05]  /*d460*/  WARPSYNC.COLLECTIVE R243, `(.L_x_4218) ;  /* 0x00000000f3087348 */ /* 0x000fea0003c00000 */
[----:B------:R0:W1:Y:S02]  /*d470*/  SHFL.UP P6, R197, R200, R202, R203 ;  /* 0x040000cac8c57389 */ /* 0x00006400000c00cb */
[----:B01----:R-:W-:Y:S05]  /*d480*/  ENDCOLLECTIVE ;  /* 0x000000000000791b */ /* 0x003fea0003800000 */
.L_x_4218:
[----:B------:R-:W-:Y:S02]  /*d490*/  MOV R200, R74 ;  /* 0x0000004a00c87202 */ /* 0x000fe40000000f00 */
[----:B------:R-:W-:-:S07]  /*d4a0*/  MOV R195, R197 ;  /* 0x000000c500c37202 */ /* 0x000fce0000000f00 */
[----:B------:R-:W-:Y:S05]  /*d4b0*/  WARPSYNC.COLLECTIVE R243, `(.L_x_4219) ;  /* 0x00000000f3087348 */ /* 0x000fea0003c00000 */
[----:B------:R0:W1:Y:S02]  /*d4c0*/  SHFL.UP P6, R197, R200, R202, R203 ;  /* 0x040000cac8c57389 */ /* 0x00006400000c00cb */
[----:B01----:R-:W-:Y:S05]  /*d4d0*/  ENDCOLLECTIVE ;  /* 0x000000000000791b */ /* 0x003fea0003800000 */
.L_x_4219:
[----:B------:R-:W-:Y:S02]  /*d4e0*/  MOV R200, R75 ;  /* 0x0000004b00c87202 */ /* 0x000fe40000000f00 */
[----:B------:R-:W-:-:S07]  /*d4f0*/  MOV R196, R197 ;  /* 0x000000c500c47202 */ /* 0x000fce0000000f00 */
[----:B------:R-:W-:Y:S05]  /*d500*/  WARPSYNC.COLLECTIVE R243, `(.L_x_4220) ;  /* 0x00000000f3087348 */ /* 0x000fea0003c00000 */
[----:B------:R0:W1:Y:S02]  /*d510*/  SHFL.UP P6, R197, R200, R202, R203 ;  /* 0x040000cac8c57389 */ /* 0x00006400000c00cb */
[----:B01----:R-:W-:Y:S05]  /*d520*/  ENDCOLLECTIVE ;  /* 0x000000000000791b */ /* 0x003fea0003800000 */
.L_x_4220:
        /* <DEDUP_REMOVED lines=15> */
.L_x_4221:
[----:B------:R-:W-:Y:S02]  /*d620*/  MOV R200, R72 ;  /* 0x0000004800c87202 */ /* 0x000fe40000000f00 */
[----:B------:R-:W-:-:S07]  /*d630*/  MOV R194, R197 ;  /* 0x000000c500c27202 */ /* 0x000fce0000000f00 */
[----:B------:R-:W-:Y:S05]  /*d640*/  WARPSYNC.COLLECTIVE R243, `(.L_x_4222) ;  /* 0x00000000f3087348 */ /* 0x000fea0003c00000 */
[----:B------:R0:W1:Y:S02]  /*d650*/  SHFL.UP P6, R197, R200, R202, R203 ;  /* 0x040000cac8c57389 */ /* 0x00006400000c00cb */
[----:B01----:R-:W-:Y:S05]  /*d660*/  ENDCOLLECTIVE ;  /* 0x000000000000791b */ /* 0x003fea0003800000 */
.L_x_4222:
[----:B------:R-:W-:Y:S02]  /*d670*/  MOV R200, R74 ;  /* 0x0000004a00c87202 */ /* 0x000fe40000000f00 */
[----:B------:R-:W-:-:S07]  /*d680*/  MOV R195, R197 ;  /* 0x000000c500c37202 */ /* 0x000fce0000000f00 */
[----:B------:R-:W-:Y:S05]  /*d690*/  WARPSYNC.COLLECTIVE R243, `(.L_x_4223) ;  /* 0x00000000f3087348 */ /* 0x000fea0003c00000 */
[----:B------:R0:W1:Y:S02]  /*d6a0*/  SHFL.UP P6, R197, R200, R202, R203 ;  /* 0x040000cac8c57389 */ /* 0x00006400000c00cb */
[----:B01----:R-:W-:Y:S05]  /*d6b0*/  ENDCOLLECTIVE ;  /* 0x000000000000791b */ /* 0x003fea0003800000 */
.L_x_4223:
[----:B------:R-:W-:Y:S02]  /*d6c0*/  MOV R200, R75 ;  /* 0x0000004b00c87202 */ /* 0x000fe40000000f00 */
[----:B------:R-:W-:-:S07]  /*d6d0*/  MOV R196, R197 ;  /* 0x000000c500c47202 */ /* 0x000fce0000000f00 */
[----:B------:R-:W-:Y:S05]  /*d6e0*/  WARPSYNC.COLLECTIVE R243, `(.L_x_4224) ;  /* 0x00000000f3087348 */ /* 0x000fea0003c00000 */
[----:B------:R0:W1:Y:S02]  /*d6f0*/  SHFL.UP P6, R197, R200, R202, R203 ;  /* 0x040000cac8c57389 */ /* 0x00006400000c00cb */
[----:B01----:R-:W-:Y:S05]  /*d700*/  ENDCOLLECTIVE ;  /* 0x000000000000791b */ /* 0x003fea0003800000 */
.L_x_4224:
        /* <DEDUP_REMOVED lines=15> */
.L_x_4225:
[----:B------:R-:W-:Y:S02]  /*d800*/  MOV R200, R72 ;  /* 0x0000004800c87202 */ /* 0x000fe40000000f00 */
[----:B------:R-:W-:-:S07]  /*d810*/  MOV R194, R197 ;  /* 0x000000c500c27202 */ /* 0x000fce0000000f00 */
[----:B------:R-:W-:Y:S05]  /*d820*/  WARPSYNC.COLLECTIVE R243, `(.L_x_4226) ;  /* 0x00000000f3087348 */ /* 0x000fea0003c00000 */
[----:B------:R0:W1:Y:S02]  /*d830*/  SHFL.UP P6, R197, R200, R202, R203 ;  /* 0x040000cac8c57389 */ /* 0x00006400000c00cb */
[----:B01----:R-:W-:Y:S05]  /*d840*/  ENDCOLLECTIVE ;  /* 0x000000000000791b */ /* 0x003fea0003800000 */
.L_x_4226:
[----:B------:R-:W-:Y:S02]  /*d850*/  MOV R200, R74 ;  /* 0x0000004a00c87202 */ /* 0x000fe40000000f00 */
[----:B------:R-:W-:-:S07]  /*d860*/  MOV R195, R197 ;  /* 0x000000c500c37202 */ /* 0x000fce0000000f00 */
[----:B------:R-:W-:Y:S05]  /*d870*/  WARPSYNC.COLLECTIVE R243, `(.L_x_4227) ;  /* 0x00000000f3087348 */ /* 0x000fea0003c00000 */
[----:B------:R0:W1:Y:S02]  /*d880*/  SHFL.UP P6, R197, R200, R202, R203 ;  /* 0x040000cac8c57389 */ /* 0x00006400000c00cb */
[----:B01----:R-:W-:Y:S05]  /*d890*/  ENDCOLLECTIVE ;  /* 0x000000000000791b */ /* 0x003fea0003800000 */
.L_x_4227:
[----:B------:R-:W-:Y:S02]  /*d8a0*/  MOV R200, R75 ;  /* 0x0000004b00c87202 */ /* 0x000fe40000000f00 */
[----:B------:R-:W-:-:S07]  /*d8b0*/  MOV R196, R197 ;  /* 0x000000c500c47202 */ /* 0x000fce0000000f00 */
[----:B------:R-:W-:Y:S05]  /*d8c0*/  WARPSYNC.COLLECTIVE R243, `(.L_x_4228) ;  /* 0x00000000f3087348 */ /* 0x000fea0003c00000 */
[----:B------:R0:W1:Y:S02]  /*d8d0*/  SHFL.UP P6, R197, R200, R202, R203 ;  /* 0x040000cac8c57389 */ /* 0x00006400000c00cb */
[----:B01----:R-:W-:Y:S05]  /*d8e0*/  ENDCOLLECTIVE ;  /* 0x000000000000791b */ /* 0x003fea0003800000 */
.L_x_4228:
        /* <DEDUP_REMOVED lines=15> */
.L_x_4229:
[----:B------:R-:W-:Y:S02]  /*d9e0*/  MOV R200, R72 ;  /* 0x0000004800c87202 */ /* 0x000fe40000000f00 */
[----:B------:R-:W-:-:S07]  /*d9f0*/  MOV R194, R197 ;  /* 0x000000c500c27202 */ /* 0x000fce0000000f00 */
[----:B------:R-:W-:Y:S05]  /*da00*/  WARPSYNC.COLLECTIVE R243, `(.L_x_4230) ;  /* 0x00000000f3087348 */ /* 0x000fea0003c00000 */
[----:B------:R0:W1:Y:S02]  /*da10*/  SHFL.UP P6, R197, R200, R202, R203 ;  /* 0x040000cac8c57389 */ /* 0x00006400000c00cb */
[----:B01----:R-:W-:Y:S05]  /*da20*/  ENDCOLLECTIVE ;  /* 0x000000000000791b */ /* 0x003fea0003800000 */
.L_x_4230:
[----:B------:R-:W-:Y:S02]  /*da30*/  MOV R200, R74 ;  /* 0x0000004a00c87202 */ /* 0x000fe40000000f00 */
[----:B------:R-:W-:-:S07]  /*da40*/  MOV R195, R197 ;  /* 0x000000c500c37202 */ /* 0x000fce0000000f00 */
[----:B------:R-:W-:Y:S05]  /*da50*/  WARPSYNC.COLLECTIVE R243, `(.L_x_4231) ;  /* 0x00000000f3087348 */ /* 0x000fea0003c00000 */
[----:B------:R0:W1:Y:S02]  /*da60*/  SHFL.UP P6, R197, R200, R202, R203 ;  /* 0x040000cac8c57389 */ /* 0x00006400000c00cb */
[----:B01----:R-:W-:Y:S05]  /*da70*/  ENDCOLLECTIVE ;  /* 0x000000000000791b */ /* 0x003fea0003800000 */
.L_x_4231:
[----:B------:R-:W-:Y:S02]  /*da80*/  MOV R200, R75 ;  /* 0x0000004b00c87202 */ /* 0x000fe40000000f00 */
[----:B------:R-:W-:-:S07]  /*da90*/  MOV R196, R197 ;  /* 0x000000c500c47202 */ /* 0x000fce0000000f00 */
[----:B------:R-:W-:Y:S05]  /*daa0*/  WARPSYNC.COLLECTIVE R243, `(.L_x_4232) ;  /* 0x00000000f3087348 */ /* 0x000fea0003c00000 */
[----:B------:R0:W1:Y:S02]  /*dab0*/  SHFL.UP P6, R197, R200, R202, R203 ;  /* 0x040000cac8c57389 */ /* 0x00006400000c00cb */
[----:B01----:R-:W-:Y:S05]  /*dac0*/  ENDCOLLECTIVE ;  /* 0x000000000000791b */ /* 0x003fea0003800000 */
.L_x_4232:
        /* <DEDUP_REMOVED lines=15> */
.L_x_4233:
[----:B------:R-:W-:Y:S02]  /*dbc0*/  MOV R200, R72 ;  /* 0x0000004800c87202 */ /* 0x000fe40000000f00 */
[----:B------:R-:W-:-:S07]  /*dbd0*/  MOV R194, R197 ;  /* 0x000000c500c27202 */ /* 0x000fce0000000f00 */
[----:B------:R-:W-:Y:S05]  /*dbe0*/  WARPSYNC.COLLECTIVE R243, `(.L_x_4234) ;  /* 0x00000000f3087348 */ /* 0x000fea0003c00000 */
[----:B------:R0:W1:Y:S02]  /*dbf0*/  SHFL.UP P6, R197, R200, R202, R203 ;  /* 0x040000cac8c57389 */ /* 0x00006400000c00cb */
[----:B01----:R-:W-:Y:S05]  /*dc00*/  ENDCOLLECTIVE ;  /* 0x000000000000791b */ /* 0x003fea0003800000 */
.L_x_4234:
[----:B------:R-:W-:Y:S02]  /*dc10*/  MOV R200, R74 ;  /* 0x0000004a00c87202 */ /* 0x000fe40000000f00 */
[----:B------:R-:W-:-:S07]  /*dc20*/  MOV R195, R197 ;  /* 0x000000c500c37202 */ /* 0x000fce0000000f00 */
[----:B------:R-:W-:Y:S05]  /*dc30*/  WARPSYNC.COLLECTIVE R243, `(.L_x_4235) ;  /* 0x00000000f3087348 */ /* 0x000fea0003c00000 */
[----:B------:R0:W1:Y:S02]  /*dc40*/  SHFL.UP P6, R197, R200, R202, R203 ;  /* 0x040000cac8c57389 */ /* 0x00006400000c00cb */
[----:B01----:R-:W-:Y:S05]  /*dc50*/  ENDCOLLECTIVE ;  /* 0x000000000000791b */ /* 0x003fea0003800000 */
.L_x_4235:
[----:B------:R-:W-:Y:S02]  /*dc60*/  MOV R200, R75 ;  /* 0x0000004b00c87202 */ /* 0x000fe40000000f00 */
[----:B------:R-:W-:-:S07]  /*dc70*/  MOV R196, R197 ;  /* 0x000000c500c47202 */ /* 0x000fce0000000f00 */
[----:B------:R-:W-:Y:S05]  /*dc80*/  WARPSYNC.COLLECTIVE R243, `(.L_x_4236) ;  /* 0x00000000f3087348 */ /* 0x000fea0003c00000 */
[----:B------:R0:W1:Y:S02]  /*dc90*/  SHFL.UP P6, R197, R200, R202, R203 ;  /* 0x040000cac8c57389 */ /* 0x00006400000c00cb */
[----:B01----:R-:W-:Y:S05]  /*dca0*/  ENDCOLLECTIVE ;  /* 0x000000000000791b */ /* 0x003fea0003800000 */
.L_x_4236:
[----:B------:R-:W-:Y:S05]  /*dcb0*/  BRA `(.L_x_4237) ;  /* 0xffffff7c003c7947 */ /* 0x000fea000383ffff */
.L_x_4116:
        /* <DEDUP_REMOVED lines=8> */
.L_x_4239:
[----:B------:R-:W-:Y:S05]  /*dd40*/  BSYNC B0 ;  /* 0x0000000000007941 */ /* 0x000fea0003800000 */
.L_x_4238:
[----:B------:R-:W-:Y:S05]  /*dd50*/  BRA `(.L_x_4240) ;  /* 0xffffff7c00487947 */ /* 0x000fea000383ffff */
.L_x_4117:
        /* <DEDUP_REMOVED lines=8> */
.L_x_4242:
[----:B------:R-:W-:Y:S05]  /*dde0*/  BSYNC B0 ;  /* 0x0000000000007941 */ /* 0x000fea0003800000 */
.L_x_4241:
[----:B------:R-:W-:Y:S05]  /*ddf0*/  BRA `(.L_x_4243) ;  /* 0xffffff7c00287947 */ /* 0x000fea000383ffff */
.L_x_4118:
        /* <DEDUP_REMOVED lines=8> */
.L_x_4245:
[----:B------:R-:W-:Y:S05]  /*de80*/  BSYNC B0 ;  /* 0x0000000000007941 */ /* 0x000fea0003800000 */
.L_x_4244:
[----:B------:R-:W-:Y:S05]  /*de90*/  BRA `(.L_x_4246) ;  /* 0xffffff7c00087947 */ /* 0x000fea000383ffff */
.L_x_4119:
        /* <DEDUP_REMOVED lines=8> */
.L_x_4248:
[----:B------:R-:W-:Y:S05]  /*df20*/  BSYNC B0 ;  /* 0x0000000000007941 */ /* 0x000fea0003800000 */
.L_x_4247:
[----:B------:R-:W-:Y:S05]  /*df30*/  BRA `(.L_x_4249) ;  /* 0xffffff7800e87947 */ /* 0x000fea000383ffff */
.L_x_4120:
        /* <DEDUP_REMOVED lines=8> */
.L_x_4251:
[----:B------:R-:W-:Y:S05]  /*dfc0*/  BSYNC B0 ;  /* 0x0000000000007941 */ /* 0x000fea0003800000 */
.L_x_4250:
        /* <DEDUP_REMOVED lines=10> */
.L_x_4252:
[----:B------:R-:W-:Y:S02]  /*e070*/  MOV R240, 0x1f ;  /* 0x0000001f00f07802 */ /* 0x000fe40000000f00 */
[----:B------:R-:W-:Y:S02]  /*e080*/  MOV R200, R74 ;  /* 0x0000004a00c87202 */ /* 0x000fe40000000f00 */
[----:B------:R-:W-:-:S07]  /*e090*/  MOV R195, R197 ;  /* 0x000000c500c37202 */ /* 0x000fce0000000f00 */
[----:B------:R-:W-:Y:S05]  /*e0a0*/  WARPSYNC.COLLECTIVE R243, `(.L_x_4253) ;  /* 0x00000000f3087348 */ /* 0x000fea0003c00000 */
[----:B------:R0:W1:Y:S02]  /*e0b0*/  SHFL.UP P6, R197, R200, R202, R203 ;  /* 0x040000cac8c57389 */ /* 0x00006400000c00cb */
[----:B01----:R-:W-:Y:S05]  /*e0c0*/  ENDCOLLECTIVE ;  /* 0x000000000000791b */ /* 0x003fea0003800000 */
.L_x_4253:
[----:B------:R-:W-:Y:S02]  /*e0d0*/  MOV R200, R75 ;  /* 0x0000004b00c87202 */ /* 0x000fe40000000f00 */
[----:B------:R-:W-:-:S07]  /*e0e0*/  MOV R74, R197 ;  /* 0x000000c5004a7202 */ /* 0x000fce0000000f00 */
[----:B------:R-:W-:Y:S05]  /*e0f0*/  WARPSYNC.COLLECTIVE R243, `(.L_x_4254) ;  /* 0x00000000f3087348 */ /* 0x000fea0003c00000 */
[----:B------:R0:W1:Y:S02]  /*e100*/  SHFL.UP P6, R197, R200, R202, R203 ;  /* 0x040000cac8c57389 */ /* 0x00006400000c00cb */
[----:B01----:R-:W-:Y:S05]  /*e110*/  ENDCOLLECTIVE ;  /* 0x000000000000791b */ /* 0x003fea0003800000 */
.L_x_4254:
[----:B------:R-:W-:Y:S05]  /*e120*/  WARPSYNC.COLLECTIVE R243, `(.L_x_4255) ;  /* 0x00000000f3087348 */ /* 0x000fea0003c00000 */
[----:B------:R0:W1:Y:S02]  /*e130*/  SHFL.IDX P3, R244, R242, R241, R240 ;  /* 0x000000f1f2f47389 */ /* 0x00006400000600f0 */
[----:B01----:R-:W-:Y:S05]  /*e140*/  ENDCOLLECTIVE ;  /* 0x000000000000791b */ /* 0x003fea0003800000 */
.L_x_4255:
[----:B------:R-:W-:Y:S02]  /*e150*/  MOV R242, R77 ;  /* 0x0000004d00f27202 */ /* 0x000fe40000000f00 */
[----:B------:R-:W-:Y:S02]  /*e160*/  MOV R75, R197 ;  /* 0x000000c5004b7202 */ /* 0x000fe40000000f00 */
[----:B------:R-:W-:-:S07]  /*e170*/  MOV R76, R244 ;  /* 0x000000f4004c7202 */ /* 0x000fce0000000f00 */
[----:B------:R-:W-:Y:S05]  /*e180*/  WARPSYNC.COLLECTIVE R243, `(.L_x_4256) ;  /* 0x00000000f3087348 */ /* 0x000fea0003c00000 */
[----:B------:R0:W1:Y:S02]  /*e190*/  SHFL.IDX P3, R244, R242, R241, R240 ;  /* 0x000000f1f2f47389 */ /* 0x00006400000600f0 */
[----:B01----:R-:W-:Y:S05]  /*e1a0*/  ENDCOLLECTIVE ;  /* 0x000000000000791b */ /* 0x003fea0003800000 */
.L_x_4256:
[----:B------:R-:W-:Y:S02]  /*e1b0*/  MOV R242, R78 ;  /* 0x0000004e00f27202 */ /* 0x000fe40000000f00 */
[----:B------:R-:W-:-:S07]  /*e1c0*/  MOV R194, R244 ;  /* 0x000000f400c27202 */ /* 0x000fce0000000f00 */
[----:B------:R-:W-:Y:S05]  /*e1d0*/  WARPSYNC.COLLECTIVE R243, `(.L_x_4257) ;  /* 0x00000000f3087348 */ /* 0x000fea0003c00000 */
[----:B------:R0:W1:Y:S02]  /*e1e0*/  SHFL.IDX P3, R244, R242, R241, R240 ;  /* 0x000000f1f2f47389 */ /* 0x00006400000600f0 */
[----:B01----:R-:W-:Y:S05]  /*e1f0*/  ENDCOLLECTIVE ;  /* 0x000000000000791b */ /* 0x003fea0003800000 */
.L_x_4257:
[----:B------:R-:W-:Y:S02]  /*e200*/  MOV R242, R79 ;  /* 0x0000004f00f27202 */ /* 0x000fe40000000f00 */
[----:B------:R-:W-:-:S07]  /*e210*/  MOV R78, R244 ;  /* 0x000000f4004e7202 */ /* 0x000fce0000000f00 */
[----:B------:R-:W-:Y:S05]  /*e220*/  WARPSYNC.COLLECTIVE R243, `(.L_x_4258) ;  /* 0x00000000f3087348 */ /* 0x000fea0003c00000 */
[----:B------:R0:W1:Y:S02]  /*e230*/  SHFL.IDX P3, R244, R242, R241, R240 ;  /* 0x000000f1f2f47389 */ /* 0x00006400000600f0 */
[----:B01----:R-:W-:Y:S05]  /*e240*/  ENDCOLLECTIVE ;  /* 0x000000000000791b */ /* 0x003fea0003800000 */
.L_x_4258:
[----:B------:R-:W-:Y:S01]  /*e250*/  MOV R79, R244 ;  /* 0x000000f4004f7202 */ /* 0x000fe20000000f00 */
[----:B------:R-:W-:Y:S06]  /*e260*/  BRA `(.L_x_4259) ;  /* 0xffffff7800447947 */ /* 0x000fec000383ffff */
.L_x_4123:
        /* <DEDUP_REMOVED lines=9> */
.L_x_4260:
[----:B------:R-:W-:Y:S02]  /*e300*/  MOV R244, R241 ;  /* 0x000000f100f47202 */ /* 0x000fe40000000f00 */
[----:B------:R-:W-:-:S07]  /*e310*/  MOV R242, R76 ;  /* 0x0000004c00f27202 */ /* 0x000fce0000000f00 */
[----:B------:R-:W-:Y:S05]  /*e320*/  WARPSYNC.COLLECTIVE R243, `(.L_x_4261) ;  /* 0x00000000f3087348 */ /* 0x000fea0003c00000 */
[----:B------:R0:W1:Y:S02]  /*e330*/  SHFL.DOWN P0, R76, R244, R249, R250 ;  /* 0x080000f9f44c7389 */ /* 0x00006400000000fa */
[----:B01----:R-:W-:Y:S05]  /*e340*/  ENDCOLLECTIVE ;  /* 0x000000000000791b */ /* 0x003fea0003800000 */
.L_x_4261:
[----:B------:R-:W-:Y:S02]  /*e350*/  MOV R244, R77 ;  /* 0x0000004d00f47202 */ /* 0x000fe40000000f00 */
[----:B------:R-:W-:-:S07]  /*e360*/  MOV R245, R76 ;  /* 0x0000004c00f57202 */ /* 0x000fce0000000f00 */
[----:B------:R-:W-:Y:S05]  /*e370*/  WARPSYNC.COLLECTIVE R243, `(.L_x_4262) ;  /* 0x00000000f3087348 */ /* 0x000fea0003c00000 */
[----:B------:R0:W1:Y:S02]  /*e380*/  SHFL.DOWN P0, R76, R244, R249, R250 ;  /* 0x080000f9f44c7389 */ /* 0x00006400000000fa */
[----:B01----:R-:W-:Y:S05]  /*e390*/  ENDCOLLECTIVE ;  /* 0x000000000000791b */ /* 0x003fea0003800000 */
.L_x_4262:
[----:B------:R-:W-:Y:S02]  /*e3a0*/  MOV R244, R252 ;  /* 0x000000fc00f47202 */ /* 0x000fe40000000f00 */
[----:B------:R-:W-:-:S07]  /*e3b0*/  MOV R246, R76 ;  /* 0x0000004c00f67202 */ /* 0x000fce0000000f00 */
[----:B------:R-:W-:Y:S05]  /*e3c0*/  WARPSYNC.COLLECTIVE R243, `(.L_x_4263) ;  /* 0x00000000f3087348 */ /* 0x000fea0003c00000 */
[----:B------:R0:W1:Y:S02]  /*e3d0*/  SHFL.DOWN P0, R76, R244, R249, R250 ;  /* 0x080000f9f44c7389 */ /* 0x00006400000000fa */
[----:B01----:R-:W-:Y:S05]  /*e3e0*/  ENDCOLLECTIVE ;  /* 0x000000000000791b */ /* 0x003fea0003800000 */
.L_x_4263:
[----:B------:R-:W-:Y:S05]  /*e3f0*/  BRA `(.L_x_4264) ;  /* 0xffffff8c00dc7947 */ /* 0x000fea000383ffff */
.L_x_4126:
        /* <DEDUP_REMOVED lines=8> */
.L_x_4266:
[----:B------:R-:W-:Y:S05]  /*e480*/  BSYNC B1 ;  /* 0x0000000000017941 */ /* 0x000fea0003800000 */
.L_x_4265:
        /* <DEDUP_REMOVED lines=8> */
.L_x_4267:
[----:B------:R-:W-:Y:S02]  /*e510*/  MOV R244, R77 ;  /* 0x0000004d00f47202 */ /* 0x000fe40000000f00 */
[----:B------:R-:W-:-:S07]  /*e520*/  MOV R241, R76 ;  /* 0x0000004c00f17202 */ /* 0x000fce0000000f00 */
[----:B------:R-:W-:Y:S05]  /*e530*/  WARPSYNC.COLLECTIVE R243, `(.L_x_4268) ;  /* 0x00000000f3087348 */ /* 0x000fea0003c00000 */
[----:B------:R0:W1:Y:S02]  /*e540*/  SHFL.DOWN P0, R76, R244, R249, R250 ;  /* 0x080000f9f44c7389 */ /* 0x00006400000000fa */
[----:B01----:R-:W-:Y:S05]  /*e550*/  ENDCOLLECTIVE ;  /* 0x000000000000791b */ /* 0x003fea0003800000 */
.L_x_4268:
[----:B------:R-:W-:Y:S02]  /*e560*/  MOV R244, R252 ;  /* 0x000000fc00f47202 */ /* 0x000fe40000000f00 */
[----:B------:R-:W-:-:S07]  /*e570*/  MOV R242, R76 ;  /* 0x0000004c00f27202 */ /* 0x000fce0000000f00 */
[----:B------:R-:W-:Y:S05]  /*e580*/  WARPSYNC.COLLECTIVE R243, `(.L_x_4269) ;  /* 0x00000000f3087348 */ /* 0x000fea0003c00000 */
[----:B------:R0:W1:Y:S02]  /*e590*/  SHFL.DOWN P0, R76, R244, R249, R250 ;  /* 0x080000f9f44c7389 */ /* 0x00006400000000fa */
[----:B01----:R-:W-:Y:S05]  /*e5a0*/  ENDCOLLECTIVE ;  /* 0x000000000000791b */ /* 0x003fea0003800000 */
.L_x_4269:
[----:B------:R-:W-:Y:S05]  /*e5b0*/  BRA `(.L_x_4270) ;  /* 0xffffff8c00bc7947 */ /* 0x000fea000383ffff */
.L_x_4129:
        /* <DEDUP_REMOVED lines=8> */
.L_x_4272:
[----:B------:R-:W-:Y:S05]  /*e640*/  BSYNC B1 ;  /* 0x0000000000017941 */ /* 0x000fea0003800000 */
.L_x_4271:
        /* <DEDUP_REMOVED lines=8> */
.L_x_4273:
[----:B------:R-:W-:Y:S02]  /*e6d0*/  MOV R244, R77 ;  /* 0x0000004d00f47202 */ /* 0x000fe40000000f00 */
[----:B------:R-:W-:-:S07]  /*e6e0*/  MOV R241, R76 ;  /* 0x0000004c00f17202 */ /* 0x000fce0000000f00 */
[----:B------:R-:W-:Y:S05]  /*e6f0*/  WARPSYNC.COLLECTIVE R243, `(.L_x_4274) ;  /* 0x00000000f3087348 */ /* 0x000fea0003c00000 */
[----:B------:R0:W1:Y:S02]  /*e700*/  SHFL.DOWN P0, R76, R244, R249, R250 ;  /* 0x080000f9f44c7389 */ /* 0x00006400000000fa */
[----:B01----:R-:W-:Y:S05]  /*e710*/  ENDCOLLECTIVE ;  /* 0x000000000000791b */ /* 0x003fea0003800000 */
.L_x_4274:
[----:B------:R-:W-:Y:S02]  /*e720*/  MOV R244, R252 ;  /* 0x000000fc00f47202 */ /* 0x000fe40000000f00 */
[----:B------:R-:W-:-:S07]  /*e730*/  MOV R242, R76 ;  /* 0x0000004c00f27202 */ /* 0x000fce0000000f00 */
[----:B------:R-:W-:Y:S05]  /*e740*/  WARPSYNC.COLLECTIVE R243, `(.L_x_4275) ;  /* 0x00000000f3087348 */ /* 0x000fea0003c00000 */
[----:B------:R0:W1:Y:S02]  /*e750*/  SHFL.DOWN P0, R76, R244, R249, R250 ;  /* 0x080000f9f44c7389 */ /* 0x00006400000000fa */
[----:B01----:R-:W-:Y:S05]  /*e760*/  ENDCOLLECTIVE ;  /* 0x000000000000791b */ /* 0x003fea0003800000 */
.L_x_4275:
[----:B------:R-:W-:Y:S05]  /*e770*/  BRA `(.L_x_4276) ;  /* 0xffffff8c009c7947 */ /* 0x000fea000383ffff */
.L_x_4132:
        /* <DEDUP_REMOVED lines=8> */
.L_x_4278:
[----:B------:R-:W-:Y:S05]  /*e800*/  BSYNC B1 ;  /* 0x0000000000017941 */ /* 0x000fea0003800000 */
.L_x_4277:
        /* <DEDUP_REMOVED lines=8> */
.L_x_4279:
[----:B------:R-:W-:Y:S02]  /*e890*/  MOV R244, R77 ;  /* 0x0000004d00f47202 */ /* 0x000fe40000000f00 */
[----:B------:R-:W-:-:S07]  /*e8a0*/  MOV R241, R76 ;  /* 0x0000004c00f17202 */ /* 0x000fce0000000f00 */
[----:B------:R-:W-:Y:S05]  /*e8b0*/  WARPSYNC.COLLECTIVE R243, `(.L_x_4280) ;  /* 0x00000000f3087348 */ /* 0x000fea0003c00000 */
[----:B------:R0:W1:Y:S02]  /*e8c0*/  SHFL.DOWN P0, R76, R244, R249, R250 ;  /* 0x080000f9f44c7389 */ /* 0x00006400000000fa */
[----:B01----:R-:W-:Y:S05]  /*e8d0*/  ENDCOLLECTIVE ;  /* 0x000000000000791b */ /* 0x003fea0003800000 */
.L_x_4280:
[----:B------:R-:W-:Y:S02]  /*e8e0*/  MOV R244, R252 ;  /* 0x000000fc00f47202 */ /* 0x000fe40000000f00 */
[----:B------:R-:W-:-:S07]  /*e8f0*/  MOV R242, R76 ;  /* 0x0000004c00f27202 */ /* 0x000fce0000000f00 */
[----:B------:R-:W-:Y:S05]  /*e900*/  WARPSYNC.COLLECTIVE R243, `(.L_x_4281) ;  /* 0x00000000f3087348 */ /* 0x000fea0003c00000 */
[----:B------:R0:W1:Y:S02]  /*e910*/  SHFL.DOWN P0, R76, R244, R249, R250 ;  /* 0x080000f9f44c7389 */ /* 0x00006400000000fa */
[----:B01----:R-:W-:Y:S05]  /*e920*/  ENDCOLLECTIVE ;  /* 0x000000000000791b */ /* 0x003fea0003800000 */
.L_x_4281:
[----:B------:R-:W-:Y:S05]  /*e930*/  BRA `(.L_x_4282) ;  /* 0xffffff8c007c7947 */ /* 0x000fea000383ffff */
.L_x_4135:
        /* <DEDUP_REMOVED lines=8> */
.L_x_4284:
[----:B------:R-:W-:Y:S05]  /*e9c0*/  BSYNC B1 ;  /* 0x0000000000017941 */ /* 0x000fea0003800000 */
.L_x_4283:
        /* <DEDUP_REMOVED lines=8> */
.L_x_4285:
[----:B------:R-:W-:Y:S02]  /*ea50*/  MOV R244, R77 ;  /* 0x0000004d00f47202 */ /* 0x000fe40000000f00 */
[----:B------:R-:W-:-:S07]  /*ea60*/  MOV R241, R76 ;  /* 0x0000004c00f17202 */ /* 0x000fce0000000f00 */
[----:B------:R-:W-:Y:S05]  /*ea70*/  WARPSYNC.COLLECTIVE R243, `(.L_x_4286) ;  /* 0x00000000f3087348 */ /* 0x000fea0003c00000 */
[----:B------:R0:W1:Y:S02]  /*ea80*/  SHFL.DOWN P0, R76, R244, R249, R250 ;  /* 0x080000f9f44c7389 */ /* 0x00006400000000fa */
[----:B01----:R-:W-:Y:S05]  /*ea90*/  ENDCOLLECTIVE ;  /* 0x000000000000791b */ /* 0x003fea0003800000 */
.L_x_4286:
[----:B------:R-:W-:Y:S02]  /*eaa0*/  MOV R244, R252 ;  /* 0x000000fc00f47202 */ /* 0x000fe40000000f00 */
[----:B------:R-:W-:-:S07]  /*eab0*/  MOV R242, R76 ;  /* 0x0000004c00f27202 */ /* 0x000fce0000000f00 */
[----:B------:R-:W-:Y:S05]  /*eac0*/  WARPSYNC.COLLECTIVE R243, `(.L_x_4287) ;  /* 0x00000000f3087348 */ /* 0x000fea0003c00000 */
[----:B------:R0:W1:Y:S02]  /*ead0*/  SHFL.DOWN P0, R76, R244, R249, R250 ;  /* 0x080000f9f44c7389 */ /* 0x00006400000000fa */
[----:B01----:R-:W-:Y:S05]  /*eae0*/  ENDCOLLECTIVE ;  /* 0x000000000000791b */ /* 0x003fea0003800000 */
.L_x_4287:
[----:B------:R-:W-:Y:S05]  /*eaf0*/  BRA `(.L_x_4288) ;  /* 0xffffff8c005c7947 */ /* 0x000fea000383ffff */
.L_x_4138:
        /* <DEDUP_REMOVED lines=8> */
.L_x_4290:
[----:B------:R-:W-:Y:S05]  /*eb80*/  BSYNC B1 ;  /* 0x0000000000017941 */ /* 0x000fea0003800000 */
.L_x_4289:
        /* <DEDUP_REMOVED lines=9> */
.L_x_4291:
[----:B------:R-:W-:Y:S02]  /*ec20*/  MOV R242, R77 ;  /* 0x0000004d00f27202 */ /* 0x000fe40000000f00 */
[----:B------:R-:W-:-:S07]  /*ec30*/  MOV R247, R244 ;  /* 0x000000f400f77202 */ /* 0x000fce0000000f00 */
[----:B------:R-:W-:Y:S05]  /*ec40*/  WARPSYNC.COLLECTIVE R243, `(.L_x_4292) ;  /* 0x00000000f3087348 */ /* 0x000fea0003c00000 */
[----:B------:R0:W1:Y:S02]  /*ec50*/  SHFL.IDX P3, R244, R242, R241, R240 ;  /* 0x000000f1f2f47389 */ /* 0x00006400000600f0 */
[----:B01----:R-:W-:Y:S05]  /*ec60*/  ENDCOLLECTIVE ;  /* 0x000000000000791b */ /* 0x003fea0003800000 */
.L_x_4292:
[-C--:B------:R-:W-:Y:S01]  /*ec70*/  FMUL.FTZ R249, R63, R247.reuse ;  /* 0x000000f73ff97220 */ /* 0x080fe20000410000 */
[----:B------:R-:W-:-:S03]  /*ec80*/  FMUL.FTZ R76, R60, R247 ;  /* 0x000000f73c4c7220 */ /* 0x000fc60000410000 */
[C---:B------:R-:W-:Y:S01]  /*ec90*/  FFMA.FTZ R249, R62.reuse, R245, -R249 ;  /* 0x000000f53ef97223 */ /* 0x040fe200000108f9 */
[----:B------:R-:W-:Y:S02]  /*eca0*/  MOV R242, R252 ;  /* 0x000000fc00f27202 */ /* 0x000fe40000000f00 */
[----:B------:R-:W-:Y:S01]  /*ecb0*/  MOV R246, R244 ;  /* 0x000000f400f67202 */ /* 0x000fe20000000f00 */
[----:B------:R-:W-:-:S04]  /*ecc0*/  FMUL.FTZ R244, R62, R247 ;  /* 0x000000f73ef47220 */ /* 0x000fc80000410000 */
[----:B------:R-:W-:Y:S01]  /*ecd0*/  FADD.FTZ R246, R246, R249 ;  /* 0x000000f9f6f67221 */ /* 0x000fe20000010000 */
[C---:B------:R-:W-:Y:S01]  /*ece0*/  FMUL.FTZ R249, R61.reuse, R247 ;  /* 0x000000f73df97220 */ /* 0x040fe20000410000 */
[----:B------:R-:W-:-:S03]  /*ecf0*/  FFMA.FTZ R247, R61, R245, R76 ;  /* 0x000000f53df77223 */ /* 0x000fc6000001004c */
[-C--:B------:R-:W-:Y:S01]  /*ed00*/  FFMA.FTZ R248, R60, R245.reuse, -R249 ;  /* 0x000000f53cf87223 */ /* 0x080fe200000108f9 */
[----:B------:R-:W-:Y:S01]  /*ed10*/  FFMA.FTZ R245, R63, R245, R244 ;  /* 0x000000f53ff57223 */ /* 0x000fe200000100f4 */
[----:B------:R-:W-:-:S07]  /*ed20*/  HFMA2 R249, -RZ, RZ, 0, 5.9604644775390625e-08 ;  /* 0x00000001fff97431 */ /* 0x000fce00000001ff */
[----:B------:R-:W-:Y:S05]  /*ed30*/  WARPSYNC.COLLECTIVE R243, `(.L_x_4293) ;  /* 0x00000000f3087348 */ /* 0x000fea0003c00000 */
[----:B------:R0:W1:Y:S02]  /*ed40*/  SHFL.IDX P3, R244, R242, R241, R240 ;  /* 0x000000f1f2f47389 */ /* 0x00006400000600f0 */
[----:B01----:R-:W-:Y:S05]  /*ed50*/  ENDCOLLECTIVE ;  /* 0x000000000000791b */ /* 0x003fea0003800000 */
.L_x_4293:
[----:B------:R-:W-:Y:S02]  /*ed60*/  MOV R242, R60 ;  /* 0x0000003c00f27202 */ /* 0x000fe40000000f00 */
[----:B------:R-:W-:Y:S02]  /*ed70*/  MOV R240, R244 ;  /* 0x000000f400f07202 */ /* 0x000fe40000000f00 */
[----:B------:R-:W-:-:S03]  /*ed80*/  MOV R244, R79 ;  /* 0x0000004f00f47202 */ /* 0x000fc60000000f00 */
[----:B------:R-:W-:Y:S01]  /*ed90*/  FADD.FTZ R245, R240, R245 ;  /* 0x000000f5f0f57221 */ /* 0x000fe20000010000 */
[----:B------:R-:W-:-:S07]  /*eda0*/  HFMA2 R240, -RZ, RZ, 0, 1.847743988037109375e-06 ;  /* 0x0000001ffff07431 */ /* 0x000fce00000001ff */
[----:B------:R-:W-:Y:S05]  /*edb0*/  WARPSYNC.COLLECTIVE R243, `(.L_x_4294) ;  /* 0x00000000f3087348 */ /* 0x000fea0003c00000 */
[----:B------:R0:W1:Y:S02]  /*edc0*/  SHFL.DOWN P0, R76, R244, R249, R250 ;  /* 0x080000f9f44c7389 */ /* 0x00006400000000fa */
[----:B01----:R-:W-:Y:S05]  /*edd0*/  ENDCOLLECTIVE ;  /* 0x000000000000791b */ /* 0x003fea0003800000 */
.L_x_4294:
[----:B------:R-:W-:Y:S02]  /*ede0*/  MOV R244, R78 ;  /* 0x0000004e00f47202 */ /* 0x000fe40000000f00 */
[----:B------:R-:W-:-:S07]  /*edf0*/  MOV R79, R76 ;  /* 0x0000004c004f7202 */ /* 0x000fce0000000f00 */
[----:B------:R-:W-:Y:S05]  /*ee00*/  WARPSYNC.COLLECTIVE R243, `(.L_x_4295) ;  /* 0x00000000f3087348 */ /* 0x000fea0003c00000 */
[----:B------:R0:W1:Y:S02]  /*ee10*/  SHFL.DOWN P0, R76, R244, R249, R250 ;  /* 0x080000f9f44c7389 */ /* 0x00006400000000fa */
[----:B01----:R-:W-:Y:S05]  /*ee20*/  ENDCOLLECTIVE ;  /* 0x000000000000791b */ /* 0x003fea0003800000 */
.L_x_4295:
[----:B------:R-:W-:Y:S02]  /*ee30*/  MOV R244, R77 ;  /* 0x0000004d00f47202 */ /* 0x000fe40000000f00 */
[----:B------:R-:W-:-:S07]  /*ee40*/  MOV R78, R76 ;  /* 0x0000004c004e7202 */ /* 0x000fce0000000f00 */
[----:B------:R-:W-:Y:S05]  /*ee50*/  WARPSYNC.COLLECTIVE R243, `(.L_x_4296) ;  /* 0x00000000f3087348 */ /* 0x000fea0003c00000 */
[----:B------:R0:W1:Y:S02]  /*ee60*/  SHFL.DOWN P0, R76, R244, R249, R250 ;  /* 0x080000f9f44c7389 */ /* 0x00006400000000fa */
[----:B01----:R-:W-:Y:S05]  /*ee70*/  ENDCOLLECTIVE ;  /* 0x000000000000791b */ /* 0x003fea0003800000 */
.L_x_4296:
[----:B------:R-:W-:Y:S02]  /*ee80*/  MOV R244, R252 ;  /* 0x000000fc00f47202 */ /* 0x000fe40000000f00 */
[----:B------:R-:W-:-:S07]  /*ee90*/  MOV R77, R76 ;  /* 0x0000004c004d7202 */ /* 0x000fce0000000f00 */
[----:B------:R-:W-:Y:S05]  /*eea0*/  WARPSYNC.COLLECTIVE R243, `(.L_x_4297) ;  /* 0x00000000f3087348 */ /* 0x000fea0003c00000 */
[----:B------:R0:W1:Y:S02]  /*eeb0*/  SHFL.DOWN P0, R76, R244, R249, R250 ;  /* 0x080000f9f44c7389 */ /* 0x00006400000000fa */
[----:B01----:R-:W-:Y:S05]  /*eec0*/  ENDCOLLECTIVE ;  /* 0x000000000000791b */ /* 0x003fea0003800000 */
.L_x_4297:
[----:B------:R-:W-:Y:S05]  /*eed0*/  WARPSYNC.COLLECTIVE R243, `(.L_x_4298) ;  /* 0x00000000f3087348 */ /* 0x000fea0003c00000 */
[----:B------:R0:W1:Y:S02]  /*eee0*/  SHFL.IDX P3, R244, R242, R241, R240 ;  /* 0x000000f1f2f47389 */ /* 0x00006400000600f0 */
[----:B01----:R-:W-:Y:S05]  /*eef0*/  ENDCOLLECTIVE ;  /* 0x000000000000791b */ /* 0x003fea0003800000 */
.L_x_4298:
[----:B------:R-:W-:Y:S02]  /*ef00*/  MOV R242, R61 ;  /* 0x0000003d00f27202 */ /* 0x000fe40000000f00 */
[----:B------:R-:W-:-:S07]  /*ef10*/  MOV R251, R244 ;  /* 0x000000f400fb7202 */ /* 0x000fce0000000f00 */
[----:B------:R-:W-:Y:S05]  /*ef20*/  WARPSYNC.COLLECTIVE R243, `(.L_x_4299) ;  /* 0x00000000f3087348 */ /* 0x000fea0003c00000 */
[----:B------:R0:W1:Y:S02]  /*ef30*/  SHFL.IDX P3, R244, R242, R241, R240 ;  /* 0x000000f1f2f47389 */ /* 0x00006400000600f0 */
[----:B01----:R-:W-:Y:S05]  /*ef40*/  ENDCOLLECTIVE ;  /* 0x000000000000791b */ /* 0x003fea0003800000 */
.L_x_4299:
[----:B------:R-:W-:Y:S02]  /*ef50*/  MOV R60, R251 ;  /* 0x000000fb003c7202 */ /* 0x000fe40000000f00 */
[----:B------:R-:W-:Y:S02]  /*ef60*/  MOV R242, R62 ;  /* 0x0000003e00f27202 */ /* 0x000fe40000000f00 */
[----:B------:R-:W-:-:S07]  /*ef70*/  MOV R250, R244 ;  /* 0x000000f400fa7202 */ /* 0x000fce0000000f00 */
[----:B------:R-:W-:Y:S05]  /*ef80*/  WARPSYNC.COLLECTIVE R243, `(.L_x_4300) ;  /* 0x00000000f3087348 */ /* 0x000fea0003c00000 */
[----:B------:R0:W1:Y:S02]  /*ef90*/  SHFL.IDX P3, R244, R242, R241, R240 ;  /* 0x000000f1f2f47389 */ /* 0x00006400000600f0 */
[----:B01----:R-:W-:Y:S05]  /*efa0*/  ENDCOLLECTIVE ;  /* 0x000000000000791b */ /* 0x003fea0003800000 */
.L_x_4300:
[----:B------:R-:W-:Y:S02]  /*efb0*/  MOV R61, R250 ;  /* 0x000000fa003d7202 */ /* 0x000fe40000000f00 */
[----:B------:R-:W-:Y:S02]  /*efc0*/  MOV R242, R63 ;  /* 0x0000003f00f27202 */ /* 0x000fe40000000f00 */
[----:B------:R-:W-:-:S07]  /*efd0*/  MOV R249, R244 ;  /* 0x000000f400f97202 */ /* 0x000fce0000000f00 */
[----:B------:R-:W-:Y:S05]  /*efe0*/  WARPSYNC.COLLECTIVE R243, `(.L_x_4301) ;  /* 0x00000000f3087348 */ /* 0x000fea0003c00000 */
[----:B------:R0:W1:Y:S02]  /*eff0*/  SHFL.IDX P3, R244, R242, R241, R240 ;  /* 0x000000f1f2f47389 */ /* 0x00006400000600f0 */
[----:B01----:R-:W-:Y:S05]  /*f000*/  ENDCOLLECTIVE ;  /* 0x000000000000791b */ /* 0x003fea0003800000 */
.L_x_4301:
[----:B------:R-:W-:Y:S05]  /*f010*/  BRA `(.L_x_4302) ;  /* 0xffffff8800b47947 */ /* 0x000fea000383ffff */
.L_x_4303:
        /* <DEDUP_REMOVED lines=14> */
.L_x_18685:


//--------------------- .text._Z25selective_scan_bwd_kernelI32Selective_Scan_bwd_kernel_traitsILi128ELi16ELb1ELb0ELb1ELb1ELb1EN3c104HalfENS1_7complexIfEEEEv12SSMParamsBwd --------------------------
	.section	.text._Z25selective_scan_bwd_kernelI32Selective_Scan_bwd_kernel_traitsILi128ELi16ELb1ELb0ELb1ELb1ELb1EN3c104HalfENS1_7complexIfEEEEv12SSMParamsBwd,"ax",@progbits
	.align	128
        .global         _Z25selective_scan_bwd_kernelI32Selective_Scan_bwd_kernel_traitsILi128ELi16ELb1ELb0ELb1ELb1ELb1EN3c104HalfENS1_7complexIfEEEEv12SSMParamsBwd
        .type           _Z25selective_scan_bwd_kernelI32Selective_Scan_bwd_kernel_traitsILi128ELi16ELb1ELb0ELb1ELb1ELb1EN3c104HalfENS1_7complexIfEEEEv12SSMParamsBwd,@function
        .size           _Z25selective_scan_bwd_kernelI32Selective_Scan_bwd_kernel_traitsILi128ELi16ELb1ELb0ELb1ELb1ELb1EN3c104HalfENS1_7complexIfEEEEv12SSMParamsBwd,(.L_x_18686 - _Z25selective_scan_bwd_kernelI32Selective_Scan_bwd_kernel_traitsILi128ELi16ELb1ELb0ELb1ELb1ELb1EN3c104HalfENS1_7complexIfEEEEv12SSMParamsBwd)
        .other          _Z25selective_scan_bwd_kernelI32Selective_Scan_bwd_kernel_traitsILi128ELi16ELb1ELb0ELb1ELb1ELb1EN3c104HalfENS1_7complexIfEEEEv12SSMParamsBwd,@"STO_CUDA_ENTRY STV_DEFAULT"
_Z25selective_scan_bwd_kernelI32Selective_Scan_bwd_kernel_traitsILi128ELi16ELb1ELb0ELb1ELb1ELb1EN3c104HalfENS1_7complexIfEEEEv12SSMParamsBwd:
.text._Z25selective_scan_bwd_kernelI32Selective_Scan_bwd_kernel_traitsILi128ELi16ELb1ELb0ELb1ELb1ELb1EN3c104HalfENS1_7complexIfEEEEv12SSMParamsBwd:
[----:B------:R-:W-:Y:S08]  /*0000*/  LDC R1, c[0x0][0x37c] ;  /* 0x0000df00ff017b82 */ /* 0x000ff00000000800 */
[----:B------:R-:W0:Y:S01]  /*0010*/  LDC.64 R2, c[0x0][0x458] ;  /* 0x00011600ff027b82 */ /* 0x000e220000000a00 */
[----:B------:R-:W1:Y:S01]  /*0020*/  LDCU.64 UR16, c[0x0][0x358] ;  /* 0x00006b00ff1077ac */ /* 0x000e620008000a00 */
[----:B------:R-:W2:Y:S06]  /*0030*/  LDCU.128 UR20, c[0x0][0x400] ;  /* 0x00008000ff1477ac */ /* 0x000eac0008000c00 */
[----:B------:R-:W3:Y:S01]  /*0040*/  LDC.64 R4, c[0x0][0x470] ;  /* 0x00011c00ff047b82 */ /* 0x000ee20000000a00 */
[----:B------:R-:W4:Y:S01]  /*0050*/  LDCU.128 UR8, c[0x0][0x3f0] ;  /* 0x00007e00ff0877ac */ /* 0x000f220008000c00 */
[----:B------:R-:W5:Y:S06]  /*0060*/  LDCU UR26, c[0x0][0x394] ;  /* 0x00007280ff1a77ac */ /* 0x000f6c0008000800 */
[----:B------:R-:W1:Y:S01]  /*0070*/  S2UR UR15, SR_CTAID.Y ;  /* 0x00000000000f79c3 */ /* 0x000e620000002600 */
[----:B------:R-:W5:Y:S01]  /*0080*/  LDCU.64 UR18, c[0x0][0x498] ;  /* 0x00009300ff1277ac */ /* 0x000f620008000a00 */
[----:B0-----:R-:W-:-:S06]  /*0090*/  ISETP.NE.U32.AND P0, PT, R2, RZ, PT ;  /* 0x000000ff0200720c */ /* 0x001fcc0003f05070 */
[----:B------:R-:W0:Y:S01]  /*00a0*/  LDC R10, c[0x0][0x398] ;  /* 0x0000e600ff0a7b82 */ /* 0x000e220000000800 */
[----:B------:R-:W-:Y:S02]  /*00b0*/  ISETP.NE.AND.EX P0, PT, R3, RZ, PT, P0 ;  /* 0x000000ff0300720c */ /* 0x000fe40003f05300 */
[----:B---3--:R-:W-:-:S05]  /*00c0*/  ISETP.NE.U32.AND P1, PT, R4, RZ, PT ;  /* 0x000000ff0400720c */ /* 0x008fca0003f25070 */
[----:B------:R-:W2:Y:S01]  /*00d0*/  S2UR UR12, SR_CTAID.X ;  /* 0x00000000000c79c3 */ /* 0x000ea20000002500 */
[----:B------:R-:W-:Y:S02]  /*00e0*/  ISETP.NE.AND.EX P1, PT, R5, RZ, PT, P1 ;  /* 0x000000ff0500720c */ /* 0x000fe40003f25310 */
[----:B-1----:R-:W-:-:S05]  /*00f0*/  MOV R7, UR15 ;  /* 0x0000000f00077c02 */ /* 0x002fca0008000f00 */
[----:B------:R-:W1:Y:S01]  /*0100*/  LDC.64 R16, c[0x0][0x480] ;  /* 0x00012000ff107b82 */ /* 0x000e620000000a00 */
[----:B------:R-:W-:Y:S02]  /*0110*/  MOV R0, UR15 ;  /* 0x0000000f00007c02 */ /* 0x000fe40008000f00 */
[----:B------:R-:W-:-:S04]  /*0120*/  @P0 LEA R2, P2, R7, R2, 0x2 ;  /* 0x0000000207020211 */ /* 0x000fc800078410ff */
[----:B------:R-:W-:Y:S01]  /*0130*/  @P0 LEA.HI.X R3, R0, R3, RZ, 0x2, P2 ;  /* 0x0000000300030211 */ /* 0x000fe200010f14ff */
[----:B------:R-:W3:Y:S01]  /*0140*/  LDC.64 R14, c[0x0][0x3e8] ;  /* 0x0000fa00ff0e7b82 */ /* 0x000ee20000000a00 */
[----:B------:R-:W-:-:S03]  /*0150*/  @P1 LEA R4, P3, R7, R4, 0x2 ;  /* 0x0000000407041211 */ /* 0x000fc600078610ff */
[----:B------:R4:W3:Y:S01]  /*0160*/  @P0 LDG.E R8, desc[UR16][R2.64] ;  /* 0x0000001002080981 */ /* 0x0008e2000c1e1900 */
[----:B------:R-:W-:-:S05]  /*0170*/  @P1 LEA.HI.X R5, R0, R5, RZ, 0x2, P3 ;  /* 0x0000000500051211 */ /* 0x000fca00018f14ff */
[----:B------:R5:W3:Y:S01]  /*0180*/  @P1 LDG.E R9, desc[UR16][R4.64] ;  /* 0x0000001004091981 */ /* 0x000ae2000c1e1900 */
[----:B0-----:R-:W-:-:S04]  /*0190*/  IABS R11, R10 ;  /* 0x0000000a000b7213 */ /* 0x001fc80000000000 */
[----:B------:R-:W0:Y:S08]  /*01a0*/  I2F.RP R0, R11 ;  /* 0x0000000b00007306 */ /* 0x000e300000209400 */
[----:B0-----:R-:W0:Y:S02]  /*01b0*/  MUFU.RCP R0, R0 ;  /* 0x0000000000007308 */ /* 0x001e240000001000 */
[----:B0-----:R-:W-:-:S06]  /*01c0*/  IADD3 R6, PT, PT, R0, 0xffffffe, RZ ;  /* 0x0ffffffe00067810 */ /* 0x001fcc0007ffe0ff */
[----:B------:R0:W2:Y:S01]  /*01d0*/  F2I.FTZ.U32.TRUNC.NTZ R7, R6 ;  /* 0x0000000600077305 */ /* 0x0000a2000021f000 */
[----:B----4-:R-:W-:Y:S01]  /*01e0*/  IABS R2, UR15 ;  /* 0x0000000f00027c13 */ /* 0x010fe20008000000 */
[----:B0-----:R-:W-:Y:S01]  /*01f0*/  HFMA2 R6, -RZ, RZ, 0, 0 ;  /* 0x00000000ff067431 */ /* 0x001fe200000001ff */
[----:B--2---:R-:W-:-:S05]  /*0200*/  IADD3 R12, PT, PT, RZ, -R7, RZ ;  /* 0x80000007ff0c7210 */ /* 0x004fca0007ffe0ff */
[----:B------:R-:W-:Y:S02]  /*0210*/  IMAD R3, R12, R11, RZ ;  /* 0x0000000b0c037224 */ /* 0x000fe400078e02ff */
[----:B------:R-:W0:Y:S02]  /*0220*/  LDC.64 R12, c[0x0][0x3d0] ;  /* 0x0000f400ff0c7b82 */ /* 0x000e240000000a00 */
[----:B------:R-:W-:-:S06]  /*0230*/  IMAD.HI.U32 R7, R7, R3, R6 ;  /* 0x0000000307077227 */ /* 0x000fcc00078e0006 */
[----:B------:R-:W-:-:S05]  /*0240*/  IMAD.HI.U32 R7, R7, R2, RZ ;  /* 0x0000000207077227 */ /* 0x000fca00078e00ff */
[----:B------:R-:W-:-:S05]  /*0250*/  IADD3 R0, PT, PT, -R7, RZ, RZ ;  /* 0x000000ff07007210 */ /* 0x000fca0007ffe1ff */
[----:B------:R-:W-:-:S05]  /*0260*/  IMAD R0, R11, R0, R2 ;  /* 0x000000000b007224 */ /* 0x000fca00078e0202 */
[----:B------:R-:W-:Y:S01]  /*0270*/  ISETP.GT.U32.AND P3, PT, R11, R0, PT ;  /* 0x000000000b00720c */ /* 0x000fe20003f64070 */
[----:B------:R-:W-:Y:S01]  /*0280*/  UIMAD.WIDE.U32 UR6, UR12, UR20, URZ ;  /* 0x000000140c0672a5 */ /* 0x000fe2000f8e00ff */
[----:B------:R-:W-:Y:S01]  /*0290*/  ISETP.NE.AND P4, PT, R10, RZ, PT ;  /* 0x000000ff0a00720c */ /* 0x000fe20003f85270 */
[----:B------:R-:W-:-:S10]  /*02a0*/  UIMAD.WIDE.U32 UR4, UR12, UR8, URZ ;  /* 0x000000080c0472a5 */ /* 0x000fd4000f8e00ff */
[----:B------:R-:W-:-:S04]  /*02b0*/  @!P3 IADD3 R0, PT, PT, R0, -R11, RZ ;  /* 0x8000000b0000b210 */ /* 0x000fc80007ffe0ff */
[----:B------:R-:W-:Y:S02]  /*02c0*/  ISETP.GE.U32.AND P2, PT, R0, R11, PT ;  /* 0x0000000b0000720c */ /* 0x000fe40003f46070 */
[----:B------:R-:W-:Y:S01]  /*02d0*/  LOP3.LUT R0, R10, UR15, RZ, 0x3c, !PT ;  /* 0x0000000f0a007c12 */ /* 0x000fe2000f8e3cff */
[----:B------:R-:W-:Y:S01]  /*02e0*/  UIMAD UR8, UR12, UR21, UR7 ;  /* 0x000000150c0872a4 */ /* 0x000fe2000f8e0207 */
[----:B------:R-:W-:Y:S01]  /*02f0*/  @!P3 IADD3 R7, PT, PT, R7, 0x1, RZ ;  /* 0x000000010707b810 */ /* 0x000fe20007ffe0ff */
[----:B------:R-:W-:Y:S01]  /*0300*/  UIMAD UR5, UR12, UR9, UR5 ;  /* 0x000000090c0572a4 */ /* 0x000fe2000f8e0205 */
[----:B------:R-:W-:Y:S01]  /*0310*/  ISETP.GE.AND P5, PT, R0, RZ, PT ;  /* 0x000000ff0000720c */ /* 0x000fe20003fa6270 */
[----:B------:R-:W2:Y:S01]  /*0320*/  LDCU.64 UR20, c[0x0][0x4e0] ;  /* 0x00009c00ff1477ac */ /* 0x000ea20008000a00 */
[----:B------:R-:W-:Y:S02]  /*0330*/  MOV R3, UR7 ;  /* 0x0000000700037c02 */ /* 0x000fe40008000f00 */
[----:B-----5:R-:W-:-:S02]  /*0340*/  MOV R5, UR22 ;  /* 0x0000001600057c02 */ /* 0x020fc40008000f00 */
[----:B------:R-:W-:Y:S02]  /*0350*/  MOV R2, UR6 ;  /* 0x0000000600027c02 */ /* 0x000fe40008000f00 */
[----:B------:R-:W-:Y:S02]  /*0360*/  MOV R3, UR8 ;  /* 0x0000000800037c02 */ /* 0x000fe40008000f00 */
[----:B------:R-:W-:Y:S02]  /*0370*/  @P2 IADD3 R7, PT, PT, R7, 0x1, RZ ;  /* 0x0000000107072810 */ /* 0x000fe40007ffe0ff */
[----:B------:R-:W-:Y:S01]  /*0380*/  MOV R11, UR23 ;  /* 0x00000017000b7c02 */ /* 0x000fe20008000f00 */
[----:B------:R-:W-:Y:S01]  /*0390*/  IMAD.WIDE.U32 R2, R5, UR15, R2 ;  /* 0x0000000f05027c25 */ /* 0x000fe2000f8e0002 */
[----:B-1----:R-:W-:Y:S02]  /*03a0*/  ISETP.NE.U32.AND P2, PT, R16, RZ, PT ;  /* 0x000000ff1000720c */ /* 0x002fe40003f45070 */
[----:B------:R-:W-:-:S02]  /*03b0*/  @!P5 IADD3 R7, PT, PT, -R7, RZ, RZ ;  /* 0x000000ff0707d210 */ /* 0x000fc40007ffe1ff */
[----:B------:R-:W-:Y:S01]  /*03c0*/  @!P4 LOP3.LUT R7, RZ, R10, RZ, 0x33, !PT ;  /* 0x0000000aff07c212 */ /* 0x000fe200078e33ff */
[----:B------:R-:W-:Y:S01]  /*03d0*/  UIMAD.WIDE.U32 UR8, UR15, UR10, UR4 ;  /* 0x0000000a0f0872a5 */ /* 0x000fe2000f8e0004 */
[----:B------:R-:W-:Y:S01]  /*03e0*/  ISETP.NE.AND.EX P2, PT, R17, RZ, PT, P2 ;  /* 0x000000ff1100720c */ /* 0x000fe20003f45320 */
[----:B------:R-:W-:Y:S01]  /*03f0*/  IMAD R11, R11, UR15, R3 ;  /* 0x0000000f0b0b7c24 */ /* 0x000fe2000f8e0203 */
[----:B------:R-:W1:Y:S01]  /*0400*/  LDCU.128 UR4, c[0x0][0x460] ;  /* 0x00008c00ff0477ac */ /* 0x000e620008000c00 */
[----:B------:R-:W-:Y:S01]  /*0410*/  SHF.R.S32.HI R3, RZ, 0x1f, R7 ;  /* 0x0000001fff037819 */ /* 0x000fe20000011407 */
[----:B0-----:R-:W-:Y:S01]  /*0420*/  IMAD.WIDE.U32 R4, R12, UR12, RZ ;  /* 0x0000000c0c047c25 */ /* 0x001fe2000f8e00ff */
[----:B------:R-:W0:Y:S01]  /*0430*/  S2R R19, SR_CTAID.X ;  /* 0x0000000000137919 */ /* 0x000e220000002500 */
[----:B------:R-:W-:Y:S01]  /*0440*/  ULEA UR24, UR26, 0xfffff800, 0xb ;  /* 0xfffff8001a187891 */ /* 0x000fe2000f8e58ff */
[----:B------:R-:W-:Y:S01]  /*0450*/  R2UR UR22, R3 ;  /* 0x00000000031672ca */ /* 0x000fe200000e0000 */
[----:B------:R-:W-:Y:S01]  /*0460*/  IMAD R5, R13, UR12, R5 ;  /* 0x0000000c0d057c24 */ /* 0x000fe2000f8e0205 */
[----:B------:R-:W-:Y:S01]  /*0470*/  UIMAD UR14, UR15, UR11, UR9 ;  /* 0x0000000b0f0e72a4 */ /* 0x000fe2000f8e0209 */
[-C--:B---3--:R-:W-:Y:S01]  /*0480*/  IMAD R0, R3, R14.reuse, RZ ;  /* 0x0000000e03007224 */ /* 0x088fe200078e02ff */
[C---:B------:R-:W-:Y:S01]  /*0490*/  R2UR UR9, R7.reuse ;  /* 0x00000000070972ca */ /* 0x040fe200000e0000 */
[C---:B------:R-:W-:Y:S01]  /*04a0*/  IMAD.WIDE.U32 R4, R7.reuse, R14, R4 ;  /* 0x0000000e07047225 */ /* 0x040fe200078e0004 */
[C---:B------:R-:W-:Y:S01]  /*04b0*/  R2UR UR23, R7.reuse ;  /* 0x00000000071772ca */ /* 0x040fe200000e0000 */
[----:B------:R-:W3:Y:S01]  /*04c0*/  LDC.64 R12, c[0x0][0x4a0] ;  /* 0x00012800ff0c7b82 */ /* 0x000ee20000000a00 */
[----:B------:R-:W-:Y:S01]  /*04d0*/  UIMAD.WIDE.U32 UR10, UR12, UR18, URZ ;  /* 0x000000120c0a72a5 */ /* 0x000fe2000f8e00ff */
[----:B------:R-:W-:Y:S01]  /*04e0*/  IMAD R7, R7, R15, R0 ;  /* 0x0000000f07077224 */ /* 0x000fe200078e0200 */
[----:B------:R-:W-:Y:S01]  /*04f0*/  USHF.R.S32.HI UR25, URZ, 0x1f, UR24 ;  /* 0x0000001fff197899 */ /* 0x000fe20008011418 */
[----:B------:R-:W-:Y:S01]  /*0500*/  MOV R3, UR26 ;  /* 0x0000001a00037c02 */ /* 0x000fe20008000f00 */
[----:B------:R-:W-:-:S03]  /*0510*/  UIADD3 UR8, UP0, UPT, UR24, UR8, URZ ;  /* 0x0000000818087290 */ /* 0x000fc6000ff1e0ff */
[----:B------:R-:W0:Y:S01]  /*0520*/  @P2 LDC R0, c[0x0][0x384] ;  /* 0x0000e100ff002b82 */ /* 0x000e220000000800 */
[----:B------:R-:W-:Y:S01]  /*0530*/  IADD3 R2, P3, PT, R2, UR24, RZ ;  /* 0x0000001802027c10 */ /* 0x000fe2000ff7e0ff */
[----:B------:R-:W-:Y:S01]  /*0540*/  UIMAD UR11, UR12, UR19, UR11 ;  /* 0x000000130c0b72a4 */ /* 0x000fe2000f8e020b */
[C---:B------:R-:W-:Y:S01]  /*0550*/  ISETP.GE.AND P4, PT, R3.reuse, 0x1, PT ;  /* 0x000000010300780c */ /* 0x040fe20003f86270 */
[----:B------:R-:W4:Y:S01]  /*0560*/  LDCU.64 UR18, c[0x0][0x4d8] ;  /* 0x00009b00ff1277ac */ /* 0x000f220008000a00 */
[----:B------:R-:W-:Y:S02]  /*0570*/  LEA R3, R3, 0xfffff000, 0xc ;  /* 0xfffff00003037811 */ /* 0x000fe400078e60ff */
[----:B------:R-:W-:Y:S01]  /*0580*/  IADD3 R10, PT, PT, R5, R7, RZ ;  /* 0x00000007050a7210 */ /* 0x000fe20007ffe0ff */
[----:B-1----:R-:W-:Y:S01]  /*0590*/  ULEA UR13, UP1, UR8, UR4, 0x1 ;  /* 0x00000004080d7291 */ /* 0x002fe2000f8208ff */
[----:B------:R-:W-:Y:S01]  /*05a0*/  LEA R18, P5, R2, UR6, 0x1 ;  /* 0x0000000602127c11 */ /* 0x000fe2000f8a08ff */
[----:B------:R-:W-:-:S02]  /*05b0*/  UIADD3.X UR14, UPT, UPT, UR25, UR14, URZ, UP0, !UPT ;  /* 0x0000000e190e7290 */ /* 0x000fc400087fe4ff */
[----:B------:R-:W-:Y:S01]  /*05c0*/  IADD3.X R11, PT, PT, R11, UR25, RZ, P3, !PT ;  /* 0x000000190b0b7c10 */ /* 0x000fe20009ffe4ff */
[----:B------:R-:W1:Y:S01]  /*05d0*/  @P2 LDC R7, c[0x0][0x38c] ;  /* 0x0000e300ff072b82 */ /* 0x000e620000000800 */
[----:B--2---:R-:W-:Y:S01]  /*05e0*/  UIMAD UR4, UR22, UR20, URZ ;  /* 0x00000014160472a4 */ /* 0x004fe2000f8e02ff */
[----:B------:R-:W-:Y:S01]  /*05f0*/  IADD3 R6, P6, PT, R3, R4, RZ ;  /* 0x0000000403067210 */ /* 0x000fe20007fde0ff */
[----:B------:R-:W-:Y:S01]  /*0600*/  ULEA.HI.X UR14, UR8, UR5, UR14, 0x1, UP1 ;  /* 0x00000005080e7291 */ /* 0x000fe200088f0c0e */
[----:B------:R-:W-:Y:S01]  /*0610*/  LEA.HI.X R11, R2, UR7, R11, 0x1, P5 ;  /* 0x00000007020b7c11 */ /* 0x000fe2000a8f0c0b */
[----:B------:R-:W-:-:S03]  /*0620*/  UIMAD.WIDE.U32 UR6, UR9, UR20, URZ ;  /* 0x00000014090672a5 */ /* 0x000fc6000f8e00ff */
[----:B------:R-:W2:Y:S01]  /*0630*/  LDC.64 R14, c[0x0][0x528] ;  /* 0x00014a00ff0e7b82 */ /* 0x000ea20000000a00 */
[----:B------:R-:W-:Y:S01]  /*0640*/  UIMAD UR8, UR23, UR21, UR4 ;  /* 0x00000015170872a4 */ /* 0x000fe2000f8e0204 */
[----:B------:R-:W5:Y:S06]  /*0650*/  LDCU.64 UR20, c[0x0][0x540] ;  /* 0x0000a800ff1477ac */ /* 0x000f6c0008000a00 */
[----:B------:R-:W2:Y:S01]  /*0660*/  LDC.64 R16, c[0x0][0x450] ;  /* 0x00011400ff107b82 */ /* 0x000ea20000000a00 */
[----:B------:R-:W-:-:S07]  /*0670*/  LEA.HI.X.SX32 R10, R3, R10, 0x1, P6 ;  /* 0x0000000a030a7211 */ /* 0x000fce00030f0eff */
[----:B------:R-:W2:Y:S01]  /*0680*/  @P2 LDC.64 R4, c[0x0][0x480] ;  /* 0x00012000ff042b82 */ /* 0x000ea20000000a00 */
[----:B------:R-:W-:Y:S02]  /*0690*/  MOV R2, UR10 ;  /* 0x0000000a00027c02 */ /* 0x000fe40008000f00 */
[----:B------:R-:W-:Y:S01]  /*06a0*/  MOV R3, UR11 ;  /* 0x0000000b00037c02 */ /* 0x000fe20008000f00 */
[----:B------:R-:W-:Y:S01]  /*06b0*/  UIADD3 UR7, UPT, UPT, UR7, UR8, URZ ;  /* 0x0000000807077290 */ /* 0x000fe2000fffe0ff */
[----:B0-----:R-:W-:Y:S01]  /*06c0*/  @P2 IMAD R0, R19, R0, UR15 ;  /* 0x0000000f13002e24 */ /* 0x001fe2000f8e0200 */
[----:B----4-:R-:W-:Y:S01]  /*06d0*/  USHF.R.U32.HI UR9, URZ, 0x1, UR19 ;  /* 0x00000001ff097899 */ /* 0x010fe20008011613 */
[----:B---3--:R-:W-:Y:S01]  /*06e0*/  IMAD.WIDE.U32 R2, R12, UR15, R2 ;  /* 0x0000000f0c027c25 */ /* 0x008fe2000f8e0002 */
[----:B------:R-:W-:Y:S01]  /*06f0*/  USHF.R.U64 UR8, UR18, 0x1, UR19 ;  /* 0x0000000112087899 */ /* 0x000fe20008001213 */
[----:B------:R-:W-:Y:S01]  /*0700*/  UMOV UR4, URZ ;  /* 0x000000ff00047c82 */ /* 0x000fe20008000000 */
[----:B------:R-:W-:Y:S01]  /*0710*/  UIMAD UR9, UR9, UR12, URZ ;  /* 0x0000000c090972a4 */ /* 0x000fe2000f8e02ff */
[----:B------:R-:W-:Y:S01]  /*0720*/  @P2 IMAD R0, R0, UR26, RZ ;  /* 0x0000001a00002c24 */ /* 0x000fe2000f8e02ff */
[----:B------:R-:W-:Y:S01]  /*0730*/  UIMAD.WIDE.U32 UR6, UR12, UR8, UR6 ;  /* 0x000000080c0672a5 */ /* 0x000fe2000f8e0006 */
[----:B------:R-:W-:-:S02]  /*0740*/  UMOV UR5, URZ ;  /* 0x000000ff00057c82 */ /* 0x000fc40008000000 */
[----:B-1----:R-:W-:Y:S01]  /*0750*/  @P2 IMAD R7, R0, R7, RZ ;  /* 0x0000000700072224 */ /* 0x002fe200078e02ff */
[----:B------:R-:W-:Y:S02]  /*0760*/  UIADD3 UR7, UPT, UPT, UR7, UR9, URZ ;  /* 0x0000000907077290 */ /* 0x000fe4000fffe0ff */
[----:B-----5:R-:W-:Y:S01]  /*0770*/  ULEA UR20, UP0, UR6, UR20, 0x3 ;  /* 0x0000001406147291 */ /* 0x020fe2000f8018ff */
[----:B------:R-:W-:Y:S01]  /*0780*/  CS2R R198, SRZ ;  /* 0x0000000000c67805 */ /* 0x000fe2000001ff00 */
[----:B------:R-:W-:Y:S02]  /*0790*/  HFMA2 R116, -RZ, RZ, 0, 0 ;  /* 0x00000000ff747431 */ /* 0x000fe400000001ff */
[----:B------:R-:W-:Y:S01]  /*07a0*/  ULEA.HI.X UR21, UR6, UR21, UR7, 0x3, UP0 ;  /* 0x0000001506157291 */ /* 0x000fe200080f1c07 */
[----:B--2---:R-:W-:Y:S01]  /*07b0*/  @P2 IMAD.WIDE R198, R7, 0x10, R4 ;  /* 0x0000001007c62825 */ /* 0x004fe200078e0204 */
[----:B------:R-:W-:Y:S02]  /*07c0*/  MOV R115, RZ ;  /* 0x000000ff00737202 */ /* 0x000fe40000000f00 */
[----:B------:R-:W-:Y:S01]  /*07d0*/  @P0 R2UR UR4, R8 ;  /* 0x00000000080402ca */ /* 0x000fe200000e0000 */
[----:B------:R-:W-:Y:S01]  /*07e0*/  IMAD R8, R13, UR15, R3 ;  /* 0x0000000f0d087c24 */ /* 0x000fe2000f8e0203 */
[----:B------:R-:W-:-:S04]  /*07f0*/  IADD3 R2, P0, PT, R2, UR24, RZ ;  /* 0x0000001802027c10 */ /* 0x000fc8000ff1e0ff */
[----:B------:R-:W-:Y:S02]  /*0800*/  IADD3.X R8, PT, PT, R8, UR25, RZ, P0, !PT ;  /* 0x0000001908087c10 */ /* 0x000fe400087fe4ff */
[----:B------:R-:W-:Y:S02]  /*0810*/  @P1 R2UR UR5, R9 ;  /* 0x00000000090512ca */ /* 0x000fe400000e0000 */
[----:B------:R-:W-:Y:S02]  /*0820*/  LEA R3, P0, R2, R14, 0x1 ;  /* 0x0000000e02037211 */ /* 0x000fe400078008ff */
[----:B------:R-:W-:Y:S02]  /*0830*/  LEA R0, P1, R6, R16, 0x1 ;  /* 0x0000001006007211 */ /* 0x000fe400078208ff */
[----:B------:R-:W-:Y:S02]  /*0840*/  LEA.HI.X R4, R2, R15, R8, 0x1, P0 ;  /* 0x0000000f02047211 */ /* 0x000fe400000f0c08 */
[----:B------:R-:W-:Y:S01]  /*0850*/  LEA.HI.X R2, R6, R17, R10, 0x1, P1 ;  /* 0x0000001106027211 */ /* 0x000fe200008f0c0a */
[----:B------:R-:W-:Y:S08]  /*0860*/  @!P4 BRA `(.L_x_4304) ;  /* 0x000000d400f4c947 */ /* 0x000ff00003800000 */
[----:B------:R-:W0:Y:S01]  /*0870*/  S2R R114, SR_TID.X ;  /* 0x0000000000727919 */ /* 0x000e220000002100 */
[----:B------:R-:W1:Y:S01]  /*0880*/  S2UR UR7, SR_CgaCtaId ;  /* 0x00000000000779c3 */ /* 0x000e620000008800 */
[----:B------:R-:W2:Y:S01]  /*0890*/  LDCU UR10, c[0x0][0x394] ;  /* 0x00007280ff0a77ac */ /* 0x000ea20008000800 */
[----:B------:R-:W-:Y:S02]  /*08a0*/  R2UR UR8, R18 ;  /* 0x00000000120872ca */ /* 0x000fe400000e0000 */
[----:B------:R-:W-:Y:S01]  /*08b0*/  R2UR UR9, R11 ;  /* 0x000000000b0972ca */ /* 0x000fe200000e0000 */
[----:B------:R-:W-:Y:S01]  /*08c0*/  UMOV UR6, 0x400 ;  /* 0x0000040000067882 */ /* 0x000fe20000000000 */
[----:B------:R-:W-:Y:S01]  /*08d0*/  R2UR UR19, R3 ;  /* 0x00000000031372ca */ /* 0x000fe200000e0000 */
[----:B------:R-:W-:Y:S01]  /*08e0*/  UMOV UR11, UR14 ;  /* 0x0000000e000b7c82 */ /* 0x000fe20008000000 */
[----:B------:R-:W-:Y:S02]  /*08f0*/  R2UR UR22, R4 ;  /* 0x00000000041672ca */ /* 0x000fe400000e0000 */
[----:B------:R-:W-:-:S02]  /*0900*/  R2UR UR12, R0 ;  /* 0x00000000000c72ca */ /* 0x000fc400000e0000 */
[----:B------:R-:W-:Y:S02]  /*0910*/  R2UR UR18, R2 ;  /* 0x00000000021272ca */ /* 0x000fe400000e0000 */
[----:B------:R-:W-:Y:S02]  /*0920*/  MOV R115, RZ ;  /* 0x000000ff00737202 */ /* 0x000fe40000000f00 */
[----:B------:R-:W-:Y:S02]  /*0930*/  MOV R116, RZ ;  /* 0x000000ff00747202 */ /* 0x000fe40000000f00 */
[----:B--2---:R-:W-:Y:S01]  /*0940*/  MOV R113, UR10 ;  /* 0x0000000a00717c02 */ /* 0x004fe20008000f00 */
[----:B------:R-:W-:Y:S01]  /*0950*/  UMOV UR10, UR13 ;  /* 0x0000000d000a7c82 */ /* 0x000fe20008000000 */
[----:B-1----:R-:W-:Y:S01]  /*0960*/  ULEA UR6, UR7, UR6, 0x18 ;  /* 0x0000000607067291 */ /* 0x002fe2000f8ec0ff */
[C---:B0-----:R-:W-:Y:S02]  /*0970*/  LEA.HI R109, R114.reuse, R114, RZ, 0x1e ;  /* 0x00000072726d7211 */ /* 0x041fe400078ff0ff */
[----:B------:R-:W-:-:S02]  /*0980*/  SHF.L.U32 R13, R114, 0x1, RZ ;  /* 0x00000001720d7819 */ /* 0x000fc400000006ff */
[----:B------:R-:W-:Y:S02]  /*0990*/  LOP3.LUT R112, R114, 0x1f, RZ, 0xc0, !PT ;  /* 0x0000001f72707812 */ /* 0x000fe400078ec0ff */
[----:B------:R-:W-:Y:S02]  /*09a0*/  LEA R109, R109, UR6, 0x4 ;  /* 0x000000066d6d7c11 */ /* 0x000fe4000f8e20ff */
[----:B------:R-:W-:-:S07]  /*09b0*/  LOP3.LUT R13, R13, 0x7c0, RZ, 0xc0, !PT ;  /* 0x000007c00d0d7812 */ /* 0x000fce00078ec0ff */
.L_x_4438:
[----:B------:R-:W-:Y:S01]  /*09c0*/  BAR.SYNC.DEFER_BLOCKING 0x0 ;  /* 0x0000000000007b1d */ /* 0x000fe20000010000 */
[----:B0-----:R-:W-:Y:S02]  /*09d0*/  MOV R2, UR10 ;  /* 0x0000000a00027c02 */ /* 0x001fe40008000f00 */
[----:B------:R-:W-:Y:S02]  /*09e0*/  MOV R3, UR11 ;  /* 0x0000000b00037c02 */ /* 0x000fe40008000f00 */
[----:B------:R-:W-:-:S05]  /*09f0*/  LOP3.LUT R0, R13, 0x1f, R114, 0xf8, !PT ;  /* 0x0000001f0d007812 */ /* 0x000fca00078ef872 */
[----:B------:R-:W-:-:S05]  /*0a00*/  IMAD.WIDE.U32 R2, R0, 0x10, R2 ;  /* 0x0000001000027825 */ /* 0x000fca00078e0002 */
[----:B------:R-:W2:Y:S04]  /*0a10*/  LDG.E.128 R20, desc[UR16][R2.64] ;  /* 0x0000001002147981 */ /* 0x000ea8000c1e1d00 */
[----:B------:R-:W3:Y:S01]  /*0a20*/  LDG.E.128 R24, desc[UR16][R2.64+0x200] ;  /* 0x0002001002187981 */ /* 0x000ee2000c1e1d00 */
[----:B------:R-:W0:Y:S01]  /*0a30*/  S2UR UR7, SR_CgaCtaId ;  /* 0x00000000000779c3 */ /* 0x000e220000008800 */
[----:B------:R-:W-:Y:S01]  /*0a40*/  UMOV UR6, 0x400 ;  /* 0x0000040000067882 */ /* 0x000fe20000000000 */
[----:B------:R-:W-:Y:S01]  /*0a50*/  HFMA2 R17, -RZ, RZ, 0, 9.5367431640625e-07 ;  /* 0x00000010ff117431 */ /* 0x000fe200000001ff */
[----:B------:R-:W1:Y:S01]  /*0a60*/  S2R R108, SR_LANEID ;  /* 0x00000000006c7919 */ /* 0x000e620000000000 */
[----:B0-----:R-:W-:-:S03]  /*0a70*/  ULEA UR6, UR7, UR6, 0x18 ;  /* 0x0000000607067291 */ /* 0x001fc6000f8ec0ff */
[----:B------:R-:W-:Y:S01]  /*0a80*/  UMOV UR7, UR9 ;  /* 0x0000000900077c82 */ /* 0x000fe20008000000 */
[----:B-1----:R-:W-:-:S04]  /*0a90*/  IADD3 R107, PT, PT, R13, R108, RZ ;  /* 0x0000006c0d6b7210 */ /* 0x002fc80007ffe0ff */
[----:B------:R-:W-:Y:S01]  /*0aa0*/  LEA R107, R107, UR6, 0x4 ;  /* 0x000000066b6b7c11 */ /* 0x000fe2000f8e20ff */
[----:B------:R-:W-:Y:S02]  /*0ab0*/  UMOV UR6, UR8 ;  /* 0x0000000800067c82 */ /* 0x000fe40008000000 */
[----:B------:R-:W-:Y:S01]  /*0ac0*/  IMAD.WIDE.U32 R16, R0, R17, UR6 ;  /* 0x0000000600107e25 */ /* 0x000fe2000f8e0011 */
[----:B------:R-:W-:Y:S01]  /*0ad0*/  LEA R106, R108, R107, 0x4 ;  /* 0x0000006b6c6a7211 */ /* 0x000fe200078e20ff */
[----:B--2---:R-:W-:Y:S04]  /*0ae0*/  STS.128 [R107], R20 ;  /* 0x000000146b007388 */ /* 0x004fe80000000c00 */
[----:B---3--:R0:W-:Y:S01]  /*0af0*/  STS.128 [R107+0x200], R24 ;  /* 0x000200186b007388 */ /* 0x0081e20000000c00 */
[----:B------:R-:W-:-:S03]  /*0b00*/  NOP ;  /* 0x0000000000007918 */ /* 0x000fc60000000000 */
[----:B------:R-:W-:Y:S04]  /*0b10*/  LDS.128 R8, [R106] ;  /* 0x000000006a087984 */ /* 0x000fe80000000c00 */
[----:B------:R-:W-:Y:S01]  /*0b20*/  LDS.128 R4, [R106+0x10] ;  /* 0x000010006a047984 */ /* 0x000fe20000000c00 */
[----:B------:R-:W-:Y:S06]  /*0b30*/  BAR.SYNC.DEFER_BLOCKING 0x0 ;  /* 0x0000000000007b1d */ /* 0x000fec0000010000 */
[----:B------:R-:W2:Y:S04]  /*0b40*/  LDG.E.128 R28, desc[UR16][R16.64] ;  /* 0x00000010101c7981 */ /* 0x000ea8000c1e1d00 */
[----:B------:R1:W3:Y:S01]  /*0b50*/  LDG.E.128 R32, desc[UR16][R16.64+0x200] ;  /* 0x0002001010207981 */ /* 0x0002e2000c1e1d00 */
[----:B------:R-:W-:-:S02]  /*0b60*/  MOV R2, UR19 ;  /* 0x0000001300027c02 */ /* 0x000fc40008000f00 */
[----:B------:R-:W-:-:S03]  /*0b70*/  MOV R3, UR22 ;  /* 0x0000001600037c02 */ /* 0x000fc60008000f00 */
[----:B------:R-:W-:Y:S01]  /*0b80*/  IMAD.WIDE.U32 R2, R0, 0x10, R2 ;  /* 0x0000001000027825 */ /* 0x000fe200078e0002 */
[----:B-1----:R-:W1:Y:S01]  /*0b90*/  LDC.64 R16, c[0x0][0x410] ;  /* 0x00010400ff107b82 */ /* 0x002e620000000a00 */
[----:B--2---:R-:W-:Y:S04]  /*0ba0*/  STS.128 [R107], R28 ;  /* 0x0000001c6b007388 */ /* 0x004fe80000000c00 */
[----:B---3--:R-:W-:Y:S01]  /*0bb0*/  STS.128 [R107+0x200], R32 ;  /* 0x000200206b007388 */ /* 0x008fe20000000c00 */
[----:B------:R-:W-:-:S03]  /*0bc0*/  NOP ;  /* 0x0000000000007918 */ /* 0x000fc60000000000 */
[----:B------:R-:W2:Y:S04]  /*0bd0*/  LDS.128 R20, [R106] ;  /* 0x000000006a147984 */ /* 0x000ea80000000c00 */
[----:B------:R3:W4:Y:S01]  /*0be0*/  LDS.128 R12, [R106+0x10] ;  /* 0x000010006a0c7984 */ /* 0x0007220000000c00 */
[----:B------:R-:W-:Y:S06]  /*0bf0*/  BAR.SYNC.DEFER_BLOCKING 0x0 ;  /* 0x0000000000007b1d */ /* 0x000fec0000010000 */
[----:B0-----:R-:W5:Y:S04]  /*0c00*/  LDG.E.128 R24, desc[UR16][R2.64] ;  /* 0x0000001002187981 */ /* 0x001f68000c1e1d00 */
[----:B------:R-:W3:Y:S01]  /*0c10*/  LDG.E.128 R36, desc[UR16][R2.64+0x200] ;  /* 0x0002001002247981 */ /* 0x000ee2000c1e1d00 */
[----:B------:R-:W-:Y:S01]  /*0c20*/  BSSY.RECONVERGENT B0, `(.L_x_4305) ;  /* 0x0000037000007945 */ /* 0x000fe20003800200 */
[----:B--2---:R-:W-:-:S02]  /*0c30*/  HADD2.F32 R104, -RZ, R20.H0_H0 ;  /* 0x20000014ff687230 */ /* 0x004fc40000004100 */
        /* <DEDUP_REMOVED lines=19> */
[----:B-----5:R0:W-:Y:S04]  /*0d70*/  STS.128 [R107], R24 ;  /* 0x000000186b007388 */ /* 0x0201e80000000c00 */
[----:B---3--:R0:W-:Y:S01]  /*0d80*/  STS.128 [R107+0x200], R36 ;  /* 0x000200246b007388 */ /* 0x0081e20000000c00 */
[----:B------:R-:W-:Y:S01]  /*0d90*/  NOP ;  /* 0x0000000000007918 */ /* 0x000fe20000000000 */
[----:B-1--4-:R-:W-:Y:S06]  /*0da0*/  @P0 BRA `(.L_x_4306) ;  /* 0x0000000000780947 */ /* 0x012fec0003800000 */
        /* <DEDUP_REMOVED lines=30> */
.L_x_4306:
[----:B------:R-:W-:Y:S05]  /*0f90*/  BSYNC.RECONVERGENT B0 ;  /* 0x0000000000007941 */ /* 0x000fea0003800200 */
.L_x_4305:
        /* <DEDUP_REMOVED lines=35> */
.L_x_4308:
[----:B------:R-:W-:Y:S05]  /*11d0*/  BSYNC.RECONVERGENT B0 ;  /* 0x0000000000007941 */ /* 0x000fea0003800200 */
.L_x_4307:
        /* <DEDUP_REMOVED lines=35> */
.L_x_4310:
[----:B------:R-:W-:Y:S05]  /*1410*/  BSYNC.RECONVERGENT B0 ;  /* 0x0000000000007941 */ /* 0x000fea0003800200 */
.L_x_4309:
        /* <DEDUP_REMOVED lines=35> */
.L_x_4312:
[----:B------:R-:W-:Y:S05]  /*1650*/  BSYNC.RECONVERGENT B0 ;  /* 0x0000000000007941 */ /* 0x000fea0003800200 */
.L_x_4311:
        /* <DEDUP_REMOVED lines=35> */
.L_x_4314:
[----:B------:R-:W-:Y:S05]  /*1890*/  BSYNC.RECONVERGENT B0 ;  /* 0x0000000000007941 */ /* 0x000fea0003800200 */
.L_x_4313:
        /* <DEDUP_REMOVED lines=35> */
.L_x_4316:
[----:B------:R-:W-:Y:S05]  /*1ad0*/  BSYNC.RECONVERGENT B0 ;  /* 0x0000000000007941 */ /* 0x000fea0003800200 */
.L_x_4315:
        /* <DEDUP_REMOVED lines=35> */
.L_x_4318:
[----:B------:R-:W-:Y:S05]  /*1d10*/  BSYNC.RECONVERGENT B0 ;  /* 0x0000000000007941 */ /* 0x000fea0003800200 */
.L_x_4317:
        /* <DEDUP_REMOVED lines=35> */
.L_x_4320:
[----:B------:R-:W-:Y:S05]  /*1f50*/  BSYNC.RECONVERGENT B0 ;  /* 0x0000000000007941 */ /* 0x000fea0003800200 */
.L_x_4319:
        /* <DEDUP_REMOVED lines=35> */
.L_x_4322:
[----:B------:R-:W-:Y:S05]  /*2190*/  BSYNC.RECONVERGENT B0 ;  /* 0x0000000000007941 */ /* 0x000fea0003800200 */
.L_x_4321:
        /* <DEDUP_REMOVED lines=35> */
.L_x_4324:
[----:B------:R-:W-:Y:S05]  /*23d0*/  BSYNC.RECONVERGENT B0 ;  /* 0x0000000000007941 */ /* 0x000fea0003800200 */
.L_x_4323:
[----:B------:R-:W-:Y:S01]  /*23e0*/  BSSY.RECONVERGENT B0, `(.L_x_4325) ;  /* 0x0000021000007945 */ /* 0x000fe20003800200 */
[----:B------:R-:W-:-:S03]  /*23f0*/  FSETP.GTU.FTZ.AND P3, PT, R91, 20, PT ;  /* 0x41a000005b00780b */ /* 0x000fc60003f7c000 */
[----:B------:R-:W-:Y:S10]  /*2400*/  @P4 BRA `(.L_x_4326) ;  /* 0x0000000000784947 */ /* 0x000ff40003800000 */
        /* <DEDUP_REMOVED lines=30> */
.L_x_4326:
[----:B------:R-:W-:Y:S05]  /*25f0*/  BSYNC.RECONVERGENT B0 ;  /* 0x0000000000007941 */ /* 0x000fea0003800200 */
.L_x_4325:
[----:B------:R-:W-:Y:S04]  /*2600*/  BSSY.RECONVERGENT B0, `(.L_x_4327) ;  /* 0x0000020000007945 */ /* 0x000fe80003800200 */
        /* <DEDUP_REMOVED lines=31> */
.L_x_4328:
[----:B------:R-:W-:Y:S05]  /*2800*/  BSYNC.RECONVERGENT B0 ;  /* 0x0000000000007941 */ /* 0x000fea0003800200 */
.L_x_4327:
        /* <DEDUP_REMOVED lines=32> */
.L_x_4330:
[----:B------:R-:W-:Y:S05]  /*2a10*/  BSYNC.RECONVERGENT B0 ;  /* 0x0000000000007941 */ /* 0x000fea0003800200 */
.L_x_4329:
        /* <DEDUP_REMOVED lines=32> */
.L_x_4332:
[----:B------:R-:W-:Y:S05]  /*2c20*/  BSYNC.RECONVERGENT B0 ;  /* 0x0000000000007941 */ /* 0x000fea0003800200 */
.L_x_4331:
        /* <DEDUP_REMOVED lines=32> */
.L_x_4334:
[----:B------:R-:W-:Y:S05]  /*2e30*/  BSYNC.RECONVERGENT B0 ;  /* 0x0000000000007941 */ /* 0x000fea0003800200 */
.L_x_4333:
        /* <DEDUP_REMOVED lines=32> */
.L_x_4336:
[----:B------:R-:W-:Y:S05]  /*3040*/  BSYNC.RECONVERGENT B0 ;  /* 0x0000000000007941 */ /* 0x000fea0003800200 */
.L_x_4335:
[----:B------:R-:W1:Y:S01]  /*3050*/  S2UR UR13, SR_CTAID.X ;  /* 0x00000000000d79c3 */ /* 0x000e620000002500 */
[----:B------:R-:W-:Y:S01]  /*3060*/  IADD3 R2, PT, PT, R113, -0x1, RZ ;  /* 0xffffffff71027810 */ /* 0x000fe20007ffe0ff */
[----:B------:R-:W-:Y:S01]  /*3070*/  HFMA2 R3, -RZ, RZ, 0, 0 ;  /* 0x00000000ff037431 */ /* 0x000fe200000001ff */
[----:B------:R-:W2:Y:S01]  /*3080*/  LDS.128 R20, [R106] ;  /* 0x000000006a147984 */ /* 0x000ea20000000c00 */
[----:B------:R-:W3:Y:S01]  /*3090*/  LDCU.64 UR8, c[0x0][0x510] ;  /* 0x0000a200ff0877ac */ /* 0x000ee20008000a00 */
[----:B------:R-:W-:-:S03]  /*30a0*/  SHF.L.U32 R2, R2, 0xb, RZ ;  /* 0x0000000b02027819 */ /* 0x000fc600000006ff */
[----:B------:R-:W4:Y:S08]  /*30b0*/  LDC.64 R14, c[0x0][0x418] ;  /* 0x00010600ff0e7b82 */ /* 0x000f300000000a00 */
[----:B------:R-:W5:Y:S01]  /*30c0*/  LDC.64 R18, c[0x0][0x488] ;  /* 0x00012200ff127b82 */ /* 0x000f620000000a00 */
[----:B-1----:R-:W-:-:S07]  /*30d0*/  IMAD.WIDE.U32 R12, R16, UR13, R2 ;  /* 0x0000000d100c7c25 */ /* 0x002fce000f8e0002 */
[----:B0-----:R-:W0:Y:S01]  /*30e0*/  LDC.64 R24, c[0x0][0x420] ;  /* 0x00010800ff187b82 */ /* 0x001e220000000a00 */
[----:B------:R-:W-:Y:S02]  /*30f0*/  IMAD R13, R17, UR13, R13 ;  /* 0x0000000d110d7c24 */ /* 0x000fe4000f8e020d */
[----:B----4-:R-:W-:-:S05]  /*3100*/  IMAD.WIDE.U32 R12, R14, UR15, R12 ;  /* 0x0000000f0e0c7c25 */ /* 0x010fca000f8e000c */
[----:B------:R-:W1:Y:S01]  /*3110*/  LDC.64 R26, c[0x0][0x428] ;  /* 0x00010a00ff1a7b82 */ /* 0x000e620000000a00 */
[----:B------:R-:W-:Y:S01]  /*3120*/  IMAD R13, R15, UR15, R13 ;  /* 0x0000000f0f0d7c24 */ /* 0x000fe2000f8e020d */
[----:B-----5:R-:W-:-:S06]  /*3130*/  LEA R16, P0, R12, R18, 0x1 ;  /* 0x000000120c107211 */ /* 0x020fcc00078008ff */
[----:B------:R-:W4:Y:S01]  /*3140*/  LDC.64 R36, c[0x0][0x478] ;  /* 0x00011e00ff247b82 */ /* 0x000f220000000a00 */
[----:B------:R-:W-:Y:S02]  /*3150*/  LEA.HI.X R17, R12, R19, R13, 0x1, P0 ;  /* 0x000000130c117211 */ /* 0x000fe400000f0c0d */
[----:B------:R-:W-:Y:S01]  /*3160*/  LDS.128 R12, [R106+0x10] ;  /* 0x000010006a0c7984 */ /* 0x000fe20000000c00 */
[----:B------:R-:W-:-:S04]  /*3170*/  IMAD.WIDE.U32 R16, R0, 0x10, R16 ;  /* 0x0000001000107825 */ /* 0x000fc800078e0010 */
[----:B------:R-:W-:Y:S08]  /*3180*/  BAR.SYNC.DEFER_BLOCKING 0x0 ;  /* 0x0000000000007b1d */ /* 0x000ff00000010000 */
[----:B------:R-:W5:Y:S01]  /*3190*/  LDC.64 R130, c[0x0][0x558] ;  /* 0x00015600ff827b82 */ /* 0x000f620000000a00 */
[----:B------:R-:W3:Y:S04]  /*31a0*/  LDG.E.128 R32, desc[UR16][R16.64] ;  /* 0x0000001010207981 */ /* 0x000ee8000c1e1d00 */
[----:B------:R-:W2:Y:S01]  /*31b0*/  LDG.E.128 R44, desc[UR16][R16.64+0x200] ;  /* 0x00020010102c7981 */ /* 0x000ea2000c1e1d00 */
[----:B0-----:R-:W-:-:S04]  /*31c0*/  IMAD.WIDE.U32 R18, R24, UR13, R2 ;  /* 0x0000000d18127c25 */ /* 0x001fc8000f8e0002 */
[----:B------:R-:W-:Y:S02]  /*31d0*/  IMAD R19, R25, UR13, R19 ;  /* 0x0000000d19137c24 */ /* 0x000fe4000f8e0213 */
[----:B-1----:R-:W-:-:S04]  /*31e0*/  IMAD.WIDE.U32 R18, R26, UR15, R18 ;  /* 0x0000000f1a127c25 */ /* 0x002fc8000f8e0012 */
[----:B------:R-:W-:Y:S01]  /*31f0*/  IMAD R19, R27, UR15, R19 ;  /* 0x0000000f1b137c24 */ /* 0x000fe2000f8e0213 */
[----:B----4-:R-:W-:-:S04]  /*3200*/  LEA R36, P0, R18, R36, 0x1 ;  /* 0x0000002412247211 */ /* 0x010fc800078008ff */
[----:B------:R-:W-:-:S03]  /*3210*/  LEA.HI.X R37, R18, R37, R19, 0x1, P0 ;  /* 0x0000002512257211 */ /* 0x000fc600000f0c13 */
[----:B------:R-:W-:Y:S01]  /*3220*/  IMAD.WIDE.U32 R36, R0, 0x10, R36 ;  /* 0x0000001000247825 */ /* 0x000fe200078e0024 */
[----:B---3--:R-:W-:Y:S04]  /*3230*/  STS.128 [R107], R32 ;  /* 0x000000206b007388 */ /* 0x008fe80000000c00 */
[----:B--2---:R-:W-:Y:S01]  /*3240*/  STS.128 [R107+0x200], R44 ;  /* 0x0002002c6b007388 */ /* 0x004fe20000000c00 */
[----:B------:R-:W-:-:S03]  /*3250*/  NOP ;  /* 0x0000000000007918 */ /* 0x000fc60000000000 */
[----:B------:R-:W0:Y:S04]  /*3260*/  LDS.128 R48, [R106] ;  /* 0x000000006a307984 */ /* 0x000e280000000c00 */
[----:B------:R-:W1:Y:S01]  /*3270*/  LDS.128 R16, [R106+0x10] ;  /* 0x000010006a107984 */ /* 0x000e620000000c00 */
[----:B------:R-:W-:Y:S06]  /*3280*/  BAR.SYNC.DEFER_BLOCKING 0x0 ;  /* 0x0000000000007b1d */ /* 0x000fec0000010000 */
[----:B------:R-:W2:Y:S04]  /*3290*/  LDG.E.128 R24, desc[UR16][R36.64] ;  /* 0x0000001024187981 */ /* 0x000ea8000c1e1d00 */
[----:B------:R3:W4:Y:S01]  /*32a0*/  LDG.E.128 R28, desc[UR16][R36.64+0x200] ;  /* 0x00020010241c7981 */ /* 0x000722000c1e1d00 */
[----:B------:R-:W-:-:S02]  /*32b0*/  HADD2.F32 R69, -RZ, R20.H0_H0 ;  /* 0x20000014ff457230 */ /* 0x000fc40000004100 */
[----:B------:R-:W-:Y:S02]  /*32c0*/  HADD2.F32 R64, -RZ, R20.H1_H1 ;  /* 0x30000014ff407230 */ /* 0x000fe40000004100 */
[--C-:B0-----:R-:W-:Y:S02]  /*32d0*/  HADD2.F32 R43, -RZ, R48.reuse.H0_H0 ;  /* 0x20000030ff2b7230 */ /* 0x101fe40000004100 */
[--C-:B------:R-:W-:Y:S02]  /*32e0*/  HADD2.F32 R32, -RZ, R49.reuse.H0_H0 ;  /* 0x20000031ff207230 */ /* 0x100fe40000004100 */
[----:B------:R-:W-:Y:S02]  /*32f0*/  HADD2.F32 R42, -RZ, R48.H1_H1 ;  /* 0x30000030ff2a7230 */ /* 0x000fe40000004100 */
[----:B------:R-:W-:Y:S01]  /*3300*/  FMUL.FTZ R38, R43, -1.4426950216293334961 ;  /* 0xbfb8aa3b2b267820 */ /* 0x000fe20000410000 */
[--C-:B------:R-:W-:Y:S02]  /*3310*/  HADD2.F32 R34, -RZ, R50.reuse.H0_H0 ;  /* 0x20000032ff227230 */ /* 0x100fe40000004100 */
[----:B------:R-:W-:Y:S01]  /*3320*/  FMUL.FTZ R40, R32, -1.4426950216293334961 ;  /* 0xbfb8aa3b20287820 */ /* 0x000fe20000410000 */
[----:B------:R-:W-:Y:S01]  /*3330*/  HADD2.F32 R35, -RZ, R50.H1_H1 ;  /* 0x30000032ff237230 */ /* 0x000fe20000004100 */
[----:B------:R1:W0:Y:S01]  /*3340*/  MUFU.EX2 R48, R38 ;  /* 0x0000002600307308 */ /* 0x0002220000000800 */
[----:B------:R-:W-:-:S02]  /*3350*/  HADD2.F32 R33, -RZ, R49.H1_H1 ;  /* 0x30000031ff217230 */ /* 0x000fc40000004100 */
[----:B------:R-:W-:Y:S01]  /*3360*/  FMUL.FTZ R39, R42, -1.4426950216293334961 ;  /* 0xbfb8aa3b2a277820 */ /* 0x000fe20000410000 */
[--C-:B---3--:R-:W-:Y:S02]  /*3370*/  HADD2.F32 R36, -RZ, R51.reuse.H0_H0 ;  /* 0x20000033ff247230 */ /* 0x108fe40000004100 */
[----:B------:R-:W-:Y:S01]  /*3380*/  FMUL.FTZ R44, R34, -1.4426950216293334961 ;  /* 0xbfb8aa3b222c7820 */ /* 0x000fe20000410000 */
[----:B------:R-:W-:Y:S01]  /*3390*/  FMUL.FTZ R45, R35, -1.4426950216293334961 ;  /* 0xbfb8aa3b232d7820 */ /* 0x000fe20000410000 */
[----:B------:R3:W-:Y:S01]  /*33a0*/  MUFU.EX2 R52, R40 ;  /* 0x0000002800347308 */ /* 0x0007e20000000800 */
[----:B------:R-:W-:Y:S02]  /*33b0*/  HADD2.F32 R37, -RZ, R51.H1_H1 ;  /* 0x30000033ff257230 */ /* 0x000fe40000004100 */
[----:B------:R-:W-:Y:S01]  /*33c0*/  FMUL.FTZ R41, R33, -1.4426950216293334961 ;  /* 0xbfb8aa3b21297820 */ /* 0x000fe20000410000 */
[----:B-1----:R-:W-:Y:S01]  /*33d0*/  HADD2.F32 R38, -RZ, R16.H0_H0 ;  /* 0x20000010ff267230 */ /* 0x002fe20000004100 */
[----:B------:R1:W5:Y:S01]  /*33e0*/  MUFU.EX2 R49, R39 ;  /* 0x0000002700317308 */ /* 0x0003620000000800 */
[----:B------:R-:W-:Y:S01]  /*33f0*/  FMUL.FTZ R47, R36, -1.4426950216293334961 ;  /* 0xbfb8aa3b242f7820 */ /* 0x000fe20000410000 */
[----:B------:R-:W-:-:S02]  /*3400*/  HADD2.F32 R46, -RZ, R18.H0_H0 ;  /* 0x20000012ff2e7230 */ /* 0x000fc40000004100 */
[----:B------:R-:W-:Y:S01]  /*3410*/  FMUL.FTZ R55, R37, -1.4426950216293334961 ;  /* 0xbfb8aa3b25377820 */ /* 0x000fe20000410000 */
[----:B------:R5:W5:Y:S01]  /*3420*/  MUFU.EX2 R53, R44 ;  /* 0x0000002c00357308 */ /* 0x000b620000000800 */
[----:B---3--:R-:W-:Y:S02]  /*3430*/  HADD2.F32 R40, -RZ, R16.H1_H1 ;  /* 0x30000010ff287230 */ /* 0x008fe40000004100 */
[----:B------:R-:W-:Y:S01]  /*3440*/  FMUL.FTZ R16, R38, -1.4426950216293334961 ;  /* 0xbfb8aa3b26107820 */ /* 0x000fe20000410000 */
[----:B0-----:R-:W-:Y:S01]  /*3450*/  FADD.FTZ R60, R48, 1 ;  /* 0x3f800000303c7421 */ /* 0x001fe20000010000 */
[----:B------:R0:W-:Y:S01]  /*3460*/  MUFU.EX2 R51, R45 ;  /* 0x0000002d00337308 */ /* 0x0001e20000000800 */
[----:B-1----:R-:W-:Y:S02]  /*3470*/  HADD2.F32 R39, -RZ, R17.H0_H0 ;  /* 0x20000011ff277230 */ /* 0x002fe40000004100 */
[----:B------:R-:W-:Y:S01]  /*3480*/  FMUL.FTZ R57, R40, -1.4426950216293334961 ;  /* 0xbfb8aa3b28397820 */ /* 0x000fe20000410000 */
[----:B------:R-:W-:Y:S01]  /*3490*/  HADD2.F32 R63, -RZ, R15.H0_H0 ;  /* 0x2000000fff3f7230 */ /* 0x000fe20000004100 */
[----:B------:R1:W3:Y:S01]  /*34a0*/  MUFU.EX2 R50, R41 ;  /* 0x0000002900327308 */ /* 0x0002e20000000800 */
[----:B-----5:R-:W-:-:S02]  /*34b0*/  HADD2.F32 R44, -RZ, R19.H0_H0 ;  /* 0x20000013ff2c7230 */ /* 0x020fc40000004100 */
[----:B------:R-:W-:Y:S01]  /*34c0*/  FADD.FTZ R61, R49, 1 ;  /* 0x3f800000313d7421 */ /* 0x000fe20000010000 */
[----:B------:R-:W-:Y:S01]  /*34d0*/  HADD2.F32 R68, -RZ, R15.H1_H1 ;  /* 0x3000000fff447230 */ /* 0x000fe20000004100 */
[----:B------:R5:W3:Y:S01]  /*34e0*/  MUFU.EX2 R54, R47 ;  /* 0x0000002f00367308 */ /* 0x000ae20000000800 */
[----:B0-----:R-:W-:Y:S02]  /*34f0*/  HADD2.F32 R45, -RZ, R18.H1_H1 ;  /* 0x30000012ff2d7230 */ /* 0x001fe40000004100 */
[----:B------:R-:W-:Y:S01]  /*3500*/  FMUL.FTZ R18, R46, -1.4426950216293334961 ;  /* 0xbfb8aa3b2e127820 */ /* 0x000fe20000410000 */
[----:B------:R-:W-:Y:S01]  /*3510*/  FADD.FTZ R49, R52, 1 ;  /* 0x3f80000034317421 */ /* 0x000fe20000010000 */
[----:B------:R0:W3:Y:S01]  /*3520*/  MUFU.EX2 R56, R16 ;  /* 0x0000001000387308 */ /* 0x0000e20000000800 */
[----:B-1----:R-:W-:Y:S02]  /*3530*/  HADD2.F32 R41, -RZ, R17.H1_H1 ;  /* 0x30000011ff297230 */ /* 0x002fe40000004100 */
[----:B------:R-:W-:Y:S01]  /*3540*/  FMUL.FTZ R17, R39, -1.4426950216293334961 ;  /* 0xbfb8aa3b27117820 */ /* 0x000fe20000410000 */
[----:B------:R-:W-:Y:S01]  /*3550*/  FADD.FTZ R53, R53, 1 ;  /* 0x3f80000035357421 */ /* 0x000fe20000010000 */
[----:B------:R-:W1:Y:S01]  /*3560*/  MUFU.EX2 R84, R18 ;  /* 0x0000001200547308 */ /* 0x000e620000000800 */
[----:B-----5:R-:W-:-:S02]  /*3570*/  HADD2.F32 R47, -RZ, R19.H1_H1 ;  /* 0x30000013ff2f7230 */ /* 0x020fc40000004100 */
[----:B------:R-:W-:Y:S01]  /*3580*/  FMUL.FTZ R19, R44, -1.4426950216293334961 ;  /* 0xbfb8aa3b2c137820 */ /* 0x000fe20000410000 */
[----:B------:R-:W-:Y:S01]  /*3590*/  FMUL.FTZ R59, R41, -1.4426950216293334961 ;  /* 0xbfb8aa3b293b7820 */ /* 0x000fe20000410000 */
[----:B------:R-:W5:Y:S01]  /*35a0*/  MUFU.EX2 R58, R17 ;  /* 0x00000011003a7308 */ /* 0x000f620000000800 */
[----:B0-----:R-:W-:Y:S01]  /*35b0*/  FMUL.FTZ R16, R45, -1.4426950216293334961 ;  /* 0xbfb8aa3b2d107820 */ /* 0x001fe20000410000 */
[----:B------:R-:W-:Y:S01]  /*35c0*/  FMUL.FTZ R62, R47, -1.4426950216293334961 ;  /* 0xbfb8aa3b2f3e7820 */ /* 0x000fe20000410000 */
[----:B---3--:R-:W-:Y:S01]  /*35d0*/  FADD.FTZ R48, R50, 1 ;  /* 0x3f80000032307421 */ /* 0x008fe20000010000 */
[----:B------:R-:W0:Y:S01]  /*35e0*/  MUFU.EX2 R86, R19 ;  /* 0x0000001300567308 */ /* 0x000e220000000800 */
[----:B------:R-:W-:Y:S01]  /*35f0*/  FADD.FTZ R54, R54, 1 ;  /* 0x3f80000036367421 */ /* 0x000fe20000010000 */
[----:B------:R-:W-:Y:S02]  /*3600*/  HADD2.F32 R65, -RZ, R21.H0_H0 ;  /* 0x20000015ff417230 */ /* 0x000fe40000004100 */
[----:B------:R-:W-:Y:S01]  /*3610*/  FADD.FTZ R51, R51, 1 ;  /* 0x3f80000033337421 */ /* 0x000fe20000010000 */
[----:B------:R-:W3:Y:S01]  /*3620*/  MUFU.EX2 R85, R16 ;  /* 0x0000001000557308 */ /* 0x000ee20000000800 */
[----:B------:R-:W-:Y:S01]  /*3630*/  FADD.FTZ R56, R56, 1 ;  /* 0x3f80000038387421 */ /* 0x000fe20000010000 */
[----:B------:R-:W-:-:S02]  /*3640*/  HADD2.F32 R67, -RZ, R22.H1_H1 ;  /* 0x30000016ff437230 */ /* 0x000fc40000004100 */
[----:B-1----:R-:W-:Y:S01]  /*3650*/  FADD.FTZ R84, R84, 1 ;  /* 0x3f80000054547421 */ /* 0x002fe20000010000 */
[----:B------:R-:W-:Y:S01]  /*3660*/  MUFU.RCP R60, R60 ;  /* 0x0000003c003c7308 */ /* 0x000fe20000001000 */
[----:B------:R-:W-:Y:S02]  /*3670*/  HADD2.F32 R66, -RZ, R21.H1_H1 ;  /* 0x30000015ff427230 */ /* 0x000fe40000004100 */
[----:B-----5:R-:W-:Y:S01]  /*3680*/  FADD.FTZ R58, R58, 1 ;  /* 0x3f8000003a3a7421 */ /* 0x020fe20000010000 */
[--C-:B------:R-:W-:Y:S02]  /*3690*/  HADD2.F32 R89, -RZ, R8.reuse.H0_H0 ;  /* 0x20000008ff597230 */ /* 0x100fe40000004100 */
[----:B------:R-:W-:Y:S02]  /*36a0*/  HADD2.F32 R88, -RZ, R8.H1_H1 ;  /* 0x30000008ff587230 */ /* 0x000fe40000004100 */
[----:B0-----:R-:W-:Y:S01]  /*36b0*/  FADD.FTZ R86, R86, 1 ;  /* 0x3f80000056567421 */ /* 0x001fe20000010000 */
[----:B------:R-:W0:Y:S01]  /*36c0*/  MUFU.RCP R61, R61 ;  /* 0x0000003d003d7308 */ /* 0x000e220000001000 */
[----:B---3--:R-:W-:-:S07]  /*36d0*/  FADD.FTZ R85, R85, 1 ;  /* 0x3f80000055557421 */ /* 0x008fce0000010000 */
[----:B------:R1:W3:Y:S04]  /*36e0*/  MUFU.EX2 R87, R62 ;  /* 0x0000003e00577308 */ /* 0x0002e80000000800 */
[----:B------:R-:W-:Y:S01]  /*36f0*/  MUFU.RCP R49, R49 ;  /* 0x0000003100317308 */ /* 0x000fe20000001000 */
[----:B-1----:R-:W-:Y:S02]  /*3700*/  HADD2.F32 R62, -RZ, R13.H1_H1 ;  /* 0x3000000dff3e7230 */ /* 0x002fe40000004100 */
[----:B0-----:R-:W-:-:S05]  /*3710*/  FADD.FTZ R15, -R61, 1 ;  /* 0x3f8000003d0f7421 */ /* 0x001fca0000010100 */
[----:B------:R-:W0:Y:S01]  /*3720*/  MUFU.EX2 R59, R59 ;  /* 0x0000003b003b7308 */ /* 0x000e220000000800 */
[----:B---3--:R-:W-:-:S03]  /*3730*/  FADD.FTZ R87, R87, 1 ;  /* 0x3f80000057577421 */ /* 0x008fc60000010000 */
[----:B------:R-:W-:Y:S08]  /*3740*/  MUFU.RCP R77, R53 ;  /* 0x00000035004d7308 */ /* 0x000ff00000001000 */
[----:B------:R-:W1:Y:S01]  /*3750*/  MUFU.EX2 R57, R57 ;  /* 0x0000003900397308 */ /* 0x000e620000000800 */
[----:B0-----:R-:W-:-:S03]  /*3760*/  FADD.FTZ R59, R59, 1 ;  /* 0x3f8000003b3b7421 */ /* 0x001fc60000010000 */
[----:B------:R-:W0:Y:S04]  /*3770*/  MUFU.EX2 R55, R55 ;  /* 0x0000003700377308 */ /* 0x000e280000000800 */
[----:B------:R-:W3:Y:S01]  /*3780*/  MUFU.RCP R48, R48 ;  /* 0x0000003000307308 */ /* 0x000ee20000001000 */
[----:B-1----:R-:W-:-:S07]  /*3790*/  FADD.FTZ R57, R57, 1 ;  /* 0x3f80000039397421 */ /* 0x002fce0000010000 */
[----:B------:R-:W-:Y:S01]  /*37a0*/  MUFU.RCP R79, R54 ;  /* 0x00000036004f7308 */ /* 0x000fe20000001000 */
[----:B0-----:R-:W-:-:S07]  /*37b0*/  FADD.FTZ R55, R55, 1 ;  /* 0x3f80000037377421 */ /* 0x001fce0000010000 */
[----:B------:R-:W-:Y:S01]  /*37c0*/  MUFU.RCP R110, R58 ;  /* 0x0000003a006e7308 */ /* 0x000fe20000001000 */
[----:B---3--:R-:W-:-:S04]  /*37d0*/  FADD.FTZ R20, -R48, 1 ;  /* 0x3f80000030147421 */ /* 0x008fc80000010100 */
[C---:B------:R-:W-:Y:S01]  /*37e0*/  FFMA.FTZ R20, R33.reuse, R20, 1 ;  /* 0x3f80000021147423 */ /* 0x040fe20000010014 */
[----:B------:R-:W-:Y:S02]  /*37f0*/  FMUL.FTZ R33, R33, R48 ;  /* 0x0000003021217220 */ /* 0x000fe40000410000 */
[----:B------:R-:W-:Y:S08]  /*3800*/  MUFU.RCP R80, R51 ;  /* 0x0000003300507308 */ /* 0x000ff00000001000 */
[----:B------:R-:W-:Y:S08]  /*3810*/  MUFU.RCP R120, R59 ;  /* 0x0000003b00787308 */ /* 0x000ff00000001000 */
[----:B------:R-:W-:Y:S08]  /*3820*/  MUFU.RCP R81, R56 ;  /* 0x0000003800517308 */ /* 0x000ff00000001000 */
[----:B------:R-:W-:Y:S08]  /*3830*/  MUFU.RCP R83, R57 ;  /* 0x0000003900537308 */ /* 0x000ff00000001000 */
[----:B------:R-:W0:Y:S08]  /*3840*/  MUFU.RCP R82, R55 ;  /* 0x0000003700527308 */ /* 0x000e300000001000 */
[----:B------:R1:W-:Y:S08]  /*3850*/  MUFU.RCP R124, R85 ;  /* 0x00000055007c7308 */ /* 0x0003f00000001000 */
[----:B------:R3:W5:Y:S01]  /*3860*/  MUFU.RCP R128, R87 ;  /* 0x0000005700807308 */ /* 0x0007620000001000 */
[----:B-1----:R-:W-:-:S02]  /*3870*/  HADD2.F32 R85, -RZ, R10.H0_H0 ;  /* 0x2000000aff557230 */ /* 0x002fc40000004100 */
[----:B0-----:R-:W-:-:S04]  /*3880*/  FADD.FTZ R52, -R82, 1 ;  /* 0x3f80000052347421 */ /* 0x001fc80000010100 */
[C---:B------:R-:W-:Y:S01]  /*3890*/  FFMA.FTZ R52, R37.reuse, R52, 1 ;  /* 0x3f80000025347423 */ /* 0x040fe20000010034 */
[----:B------:R-:W-:Y:S01]  /*38a0*/  FMUL.FTZ R37, R37, R82 ;  /* 0x0000005225257220 */ /* 0x000fe20000410000 */
[----:B------:R0:W-:Y:S01]  /*38b0*/  MUFU.RCP R121, R84 ;  /* 0x0000005400797308 */ /* 0x0001e20000001000 */
[----:B---3--:R-:W-:-:S07]  /*38c0*/  HADD2.F32 R87, -RZ, R9.H0_H0 ;  /* 0x20000009ff577230 */ /* 0x008fce0000004100 */
[----:B------:R1:W3:Y:S01]  /*38d0*/  MUFU.RCP R125, R86 ;  /* 0x00000056007d7308 */ /* 0x0002e20000001000 */
[----:B0-----:R-:W-:Y:S02]  /*38e0*/  HADD2.F32 R84, -RZ, R10.H1_H1 ;  /* 0x3000000aff547230 */ /* 0x001fe40000004100 */
[----:B-----5:R-:W-:-:S04]  /*38f0*/  FADD.FTZ R56, -R128, 1 ;  /* 0x3f80000080387421 */ /* 0x020fc80000010100 */
[C---:B------:R-:W-:Y:S01]  /*3900*/  FFMA.FTZ R58, R47.reuse, R56, 1 ;  /* 0x3f8000002f3a7423 */ /* 0x040fe20000010038 */
[----:B------:R-:W-:Y:S01]  /*3910*/  FMUL.FTZ R47, R47, R128 ;  /* 0x000000802f2f7220 */ /* 0x000fe20000410000 */
[----:B-1----:R-:W-:Y:S01]  /*3920*/  HADD2.F32 R86, -RZ, R9.H1_H1 ;  /* 0x30000009ff567230 */ /* 0x002fe20000004100 */
[----:B------:R-:W-:Y:S01]  /*3930*/  MOV R9, UR8 ;  /* 0x0000000800097c02 */ /* 0x000fe20008000f00 */
[----:B---3--:R-:W-:-:S04]  /*3940*/  FADD.FTZ R55, -R125, 1 ;  /* 0x3f8000007d377421 */ /* 0x008fc80000010100 */
[C---:B------:R-:W-:Y:S01]  /*3950*/  FFMA.FTZ R57, R44.reuse, R55, 1 ;  /* 0x3f8000002c397423 */ /* 0x040fe20000010037 */
[----:B------:R-:W-:Y:S01]  /*3960*/  FMUL.FTZ R44, R44, R125 ;  /* 0x0000007d2c2c7220 */ /* 0x000fe20000410000 */
[----:B--2---:R0:W-:Y:S04]  /*3970*/  STS.128 [R107], R24 ;  /* 0x000000186b007388 */ /* 0x0041e80000000c00 */
[----:B----4-:R1:W-:Y:S01]  /*3980*/  STS.128 [R107+0x200], R28 ;  /* 0x0002001c6b007388 */ /* 0x0103e20000000c00 */
[----:B------:R-:W-:-:S03]  /*3990*/  NOP ;  /* 0x0000000000007918 */ /* 0x000fc60000000000 */
[----:B------:R-:W2:Y:S01]  /*39a0*/  LDS.128 R16, [R106] ;  /* 0x000000006a107984 */ /* 0x000ea20000000c00 */
[----:B0-----:R-:W-:Y:S02]  /*39b0*/  HADD2.F32 R25, -RZ, R13.H0_H0 ;  /* 0x2000000dff197230 */ /* 0x001fe40000004100 */
[----:B------:R-:W-:Y:S02]  /*39c0*/  HADD2.F32 R24, -RZ, R14.H0_H0 ;  /* 0x2000000eff187230 */ /* 0x000fe40000004100 */
[--C-:B-1----:R-:W-:Y:S02]  /*39d0*/  HADD2.F32 R29, -RZ, R12.reuse.H0_H0 ;  /* 0x2000000cff1d7230 */ /* 0x102fe40000004100 */
[----:B------:R-:W-:Y:S02]  /*39e0*/  HADD2.F32 R30, -RZ, R12.H1_H1 ;  /* 0x3000000cff1e7230 */ /* 0x000fe40000004100 */
[----:B------:R-:W-:Y:S01]  /*39f0*/  FADD.FTZ R12, -R60, 1 ;  /* 0x3f8000003c0c7421 */ /* 0x000fe20000010100 */
[----:B------:R-:W-:-:S02]  /*3a00*/  HADD2.F32 R26, -RZ, R14.H1_H1 ;  /* 0x3000000eff1a7230 */ /* 0x000fc40000004100 */
[----:B------:R-:W-:Y:S02]  /*3a10*/  HADD2.F32 R27, -RZ, R22.H0_H0 ;  /* 0x20000016ff1b7230 */ /* 0x000fe40000004100 */
[--C-:B------:R-:W-:Y:S02]  /*3a20*/  HADD2.F32 R28, -RZ, R23.reuse.H0_H0 ;  /* 0x20000017ff1c7230 */ /* 0x100fe40000004100 */
[----:B------:R-:W-:Y:S02]  /*3a30*/  HADD2.F32 R31, -RZ, R23.H1_H1 ;  /* 0x30000017ff1f7230 */ /* 0x000fe40000004100 */
[----:B------:R-:W-:-:S04]  /*3a40*/  FADD.FTZ R23, -R77, 1 ;  /* 0x3f8000004d177421 */ /* 0x000fc80000010100 */
[C---:B------:R-:W-:Y:S01]  /*3a50*/  FFMA.FTZ R23, R34.reuse, R23, 1 ;  /* 0x3f80000022177423 */ /* 0x040fe20000010017 */
[----:B------:R-:W-:Y:S01]  /*3a60*/  FMUL.FTZ R34, R34, R77 ;  /* 0x0000004d22227220 */ /* 0x000fe20000410000 */
[--C-:B--2---:R-:W-:Y:S02]  /*3a70*/  HADD2.F32 R70, -RZ, R16.reuse.H0_H0 ;  /* 0x20000010ff467230 */ /* 0x104fe40000004100 */
[----:B------:R-:W-:Y:S02]  /*3a80*/  HADD2.F32 R71, -RZ, R16.H1_H1 ;  /* 0x30000010ff477230 */ /* 0x000fe40000004100 */
[--C-:B------:R-:W-:Y:S02]  /*3a90*/  HADD2.F32 R72, -RZ, R17.reuse.H0_H0 ;  /* 0x20000011ff487230 */ /* 0x100fe40000004100 */
[----:B------:R-:W-:Y:S01]  /*3aa0*/  FMUL.FTZ R13, R69, R70 ;  /* 0x00000046450d7220 */ /* 0x000fe20000410000 */
        /* <DEDUP_REMOVED lines=24> */
[C---:B------:R-:W-:Y:S01]  /*3c30*/  FADD.FTZ R23, -R79.reuse, 1 ;  /* 0x3f8000004f177421 */ /* 0x040fe20000010100 */
        /* <DEDUP_REMOVED lines=21> */
[----:B------:R-:W-:-:S02]  /*3d90*/  HADD2.F32 R52, -RZ, R6.H1_H1 ;  /* 0x30000006ff347230 */ /* 0x000fc40000004100 */
[----:B------:R-:W-:Y:S01]  /*3da0*/  FMUL.FTZ R61, R64, R42 ;  /* 0x0000002a403d7220 */ /* 0x000fe20000410000 */
[----:B------:R-:W-:Y:S01]  /*3db0*/  FFMA.FTZ R116, R69, R89, R116 ;  /* 0x0000005945747223 */ /* 0x000fe20000010074 */
[----:B------:R-:W-:Y:S01]  /*3dc0*/  FMUL.FTZ R60, R65, R32 ;  /* 0x00000020413c7220 */ /* 0x000fe20000410000 */
[----:B------:R-:W-:Y:S01]  /*3dd0*/  FMUL.FTZ R35, R35, R80 ;  /* 0x0000005023237220 */ /* 0x000fe20000410000 */
[--C-:B0-----:R-:W-:Y:S02]  /*3de0*/  HADD2.F32 R111, -RZ, R12.reuse.H0_H0 ;  /* 0x2000000cff6f7230 */ /* 0x101fe40000004100 */
[----:B------:R-:W-:Y:S01]  /*3df0*/  FMUL.FTZ R36, R36, R79 ;  /* 0x0000004f24247220 */ /* 0x000fe20000410000 */
[----:B------:R-:W-:Y:S02]  /*3e00*/  HADD2.F32 R117, -RZ, R12.H1_H1 ;  /* 0x3000000cff757230 */ /* 0x000fe40000004100 */
[----:B------:R-:W-:Y:S01]  /*3e10*/  FADD.FTZ R12, -R110, 1 ;  /* 0x3f8000006e0c7421 */ /* 0x000fe20000010100 */
[----:B------:R-:W-:-:S02]  /*3e20*/  HADD2.F32 R122, -RZ, R14.H0_H0 ;  /* 0x2000000eff7a7230 */ /* 0x000fc40000004100 */
[----:B------:R-:W-:Y:S01]  /*3e30*/  FMUL.FTZ R65, R66, R33 ;  /* 0x0000002142417220 */ /* 0x000fe20000410000 */
[----:B------:R-:W-:Y:S02]  /*3e40*/  HADD2.F32 R123, -RZ, R14.H1_H1 ;  /* 0x3000000eff7b7230 */ /* 0x000fe40000004100 */
[----:B------:R-:W-:Y:S01]  /*3e50*/  FADD.FTZ R14, -R120, 1 ;  /* 0x3f800000780e7421 */ /* 0x000fe20000010100 */
[--C-:B------:R-:W-:Y:S02]  /*3e60*/  HADD2.F32 R118, -RZ, R13.reuse.H0_H0 ;  /* 0x2000000dff767230 */ /* 0x100fe40000004100 */
[----:B------:R-:W-:Y:S01]  /*3e70*/  FFMA.FTZ R50, R39, R12, 1 ;  /* 0x3f80000027327423 */ /* 0x000fe2000001000c */
[----:B------:R-:W-:Y:S02]  /*3e80*/  HADD2.F32 R119, -RZ, R13.H1_H1 ;  /* 0x3000000dff777230 */ /* 0x000fe40000004100 */
[----:B------:R-:W-:Y:S01]  /*3e90*/  FADD.FTZ R13, -R81, 1 ;  /* 0x3f800000510d7421 */ /* 0x000fe20000010100 */
[----:B------:R-:W-:Y:S01]  /*3ea0*/  FMUL.FTZ R12, R29, R111 ;  /* 0x0000006f1d0c7220 */ /* 0x000fe20000410000 */
[----:B------:R-:W-:-:S02]  /*3eb0*/  HADD2.F32 R126, -RZ, R15.H0_H0 ;  /* 0x2000000fff7e7230 */ /* 0x000fc40000004100 */
[----:B------:R-:W-:Y:S01]  /*3ec0*/  FFMA.FTZ R54, R41, R14, 1 ;  /* 0x3f80000029367423 */ /* 0x000fe2000001000e */
[----:B------:R-:W-:Y:S02]  /*3ed0*/  HADD2.F32 R127, -RZ, R15.H1_H1 ;  /* 0x3000000fff7f7230 */ /* 0x000fe40000004100 */
        /* <DEDUP_REMOVED lines=9> */
[----:B------:R-:W0:Y:S01]  /*3f70*/  LDC.64 R12, c[0x0][0x508] ;  /* 0x00014200ff0c7b82 */ /* 0x000e220000000a00 */
        /* <DEDUP_REMOVED lines=8> */
[----:B------:R-:W-:Y:S01]  /*4000*/  FADD.FTZ R51, -R121, 1 ;  /* 0x3f80000079337421 */ /* 0x000fe20000010100 */
[----:B------:R-:W-:Y:S01]  /*4010*/  FMUL.FTZ R22, R24, R122 ;  /* 0x0000007a18167220 */ /* 0x000fe20000410000 */
[----:B------:R-:W-:Y:S01]  /*4020*/  FMUL.FTZ R59, R68, R127 ;  /* 0x0000007f443b7220 */ /* 0x000fe20000410000 */
[----:B------:R-:W-:Y:S01]  /*4030*/  FMUL.FTZ R56, R125, R56 ;  /* 0x000000387d387220 */ /* 0x000fe20000410000 */
[----:B------:R-:W-:Y:S01]  /*4040*/  FFMA.FTZ R51, R46, R51, 1 ;  /* 0x3f8000002e337423 */ /* 0x000fe20000010033 */
        /* <DEDUP_REMOVED lines=8> */
[----:B------:R-:W-:Y:S01]  /*40d0*/  HADD2.F32 R58, -RZ, R11.H1_H1 ;  /* 0x3000000bff3a7230 */ /* 0x000fe20000004100 */
[----:B------:R-:W-:Y:S01]  /*40e0*/  F2FP.F16.F32.PACK_AB R20, R15, R14 ;  /* 0x0000000e0f14723e */ /* 0x000fe200000000ff */
[----:B0-----:R-:W-:Y:S01]  /*40f0*/  IMAD.WIDE.U32 R50, R12, UR13, R2 ;  /* 0x0000000d0c327c25 */ /* 0x001fe2000f8e0002 */
[----:B------:R-:W-:-:S03]  /*4100*/  F2FP.F16.F32.PACK_AB R23, R59, R56 ;  /* 0x000000383b17723e */ /* 0x000fc600000000ff */
[----:B------:R-:W-:Y:S01]  /*4110*/  FMUL.FTZ R55, R55, R54 ;  /* 0x0000003637377220 */ /* 0x000fe20000410000 */
[----:B------:R-:W-:Y:S01]  /*4120*/  STS.128 [R106], R16 ;  /* 0x000000106a007388 */ /* 0x000fe20000000c00 */
[----:B------:R-:W-:Y:S02]  /*4130*/  IMAD R51, R13, UR13, R51 ;  /* 0x0000000d0d337c24 */ /* 0x000fe4000f8e0233 */
[----:B------:R-:W-:Y:S01]  /*4140*/  FMUL.FTZ R41, R41, R120 ;  /* 0x0000007829297220 */ /* 0x000fe20000410000 */
[----:B------:R-:W-:Y:S01]  /*4150*/  HADD2.F32 R59, -RZ, R11.H0_H0 ;  /* 0x2000000bff3b7230 */ /* 0x000fe20000004100 */
[----:B------:R-:W-:Y:S01]  /*4160*/  F2FP.F16.F32.PACK_AB R22, R55, R22 ;  /* 0x000000163716723e */ /* 0x000fe200000000ff */
[----:B------:R-:W-:Y:S01]  /*4170*/  IMAD.WIDE.U32 R10, R9, UR15, R50 ;  /* 0x0000000f090a7c25 */ /* 0x000fe2000f8e0032 */
[----:B------:R-:W-:Y:S01]  /*4180*/  MOV R9, UR9 ;  /* 0x0000000900097c02 */ /* 0x000fe20008000f00 */
[----:B------:R-:W0:Y:S02]  /*4190*/  LDCU.64 UR8, c[0x0][0x490] ;  /* 0x00009200ff0877ac */ /* 0x000e240008000a00 */
[----:B------:R-:W-:Y:S01]  /*41a0*/  FMUL.FTZ R38, R38, R81 ;  /* 0x0000005126267220 */ /* 0x000fe20000410000 */
[--C-:B------:R-:W-:Y:S01]  /*41b0*/  HADD2.F32 R57, -RZ, R4.reuse.H0_H0 ;  /* 0x20000004ff397230 */ /* 0x100fe20000004100 */
[----:B------:R-:W-:Y:S01]  /*41c0*/  LEA R8, P0, R10, R130, 0x1 ;  /* 0x000000820a087211 */ /* 0x000fe200078008ff */
[----:B------:R-:W-:Y:S01]  /*41d0*/  HADD2.F32 R56, -RZ, R4.H1_H1 ;  /* 0x30000004ff387230 */ /* 0x000fe20000004100 */
[----:B------:R1:W-:Y:S01]  /*41e0*/  STS.128 [R106+0x10], R20 ;  /* 0x000010146a007388 */ /* 0x0003e20000000c00 */
[----:B------:R-:W-:Y:S01]  /*41f0*/  IMAD R4, R9, UR15, R11 ;  /* 0x0000000f09047c24 */ /* 0x000fe2000f8e020b */
[----:B------:R-:W-:Y:S01]  /*4200*/  NOP ;  /* 0x0000000000007918 */ /* 0x000fe20000000000 */
[----:B------:R-:W-:-:S03]  /*4210*/  HADD2.F32 R55, -RZ, R5.H0_H0 ;  /* 0x20000005ff377230 */ /* 0x000fc60000004100 */
[----:B------:R-:W-:Y:S01]  /*4220*/  LEA.HI.X R9, R10, R131, R4, 0x1, P0 ;  /* 0x000000830a097211 */ /* 0x000fe200000f0c04 */
[----:B------:R-:W-:Y:S01]  /*4230*/  HADD2.F32 R54, -RZ, R5.H1_H1 ;  /* 0x30000005ff367230 */ /* 0x000fe20000004100 */
[----:B------:R-:W2:Y:S01]  /*4240*/  LDS.128 R12, [R107] ;  /* 0x000000006b0c7984 */ /* 0x000ea20000000c00 */
[----:B------:R-:W-:Y:S01]  /*4250*/  HADD2.F32 R53, -RZ, R6.H0_H0 ;  /* 0x20000006ff357230 */ /* 0x000fe20000004100 */
[----:B0-----:R-:W-:Y:S01]  /*4260*/  UISETP.NE.U32.AND UP0, UPT, UR8, URZ, UPT ;  /* 0x000000ff0800728c */ /* 0x001fe2000bf05070 */
[--C-:B------:R-:W-:Y:S02]  /*4270*/  HADD2.F32 R51, -RZ, R7.reuse.H0_H0 ;  /* 0x20000007ff337230 */ /* 0x100fe40000004100 */
[----:B------:R-:W-:Y:S01]  /*4280*/  FFMA.FTZ R11, R61, R88, R116 ;  /* 0x000000583d0b7223 */ /* 0x000fe20000010074 */
[----:B------:R-:W-:Y:S01]  /*4290*/  HADD2.F32 R50, -RZ, R7.H1_H1 ;  /* 0x30000007ff327230 */ /* 0x000fe20000004100 */
[----:B------:R-:W-:Y:S01]  /*42a0*/  UISETP.NE.AND.EX UP0, UPT, UR9, URZ, UPT, UP0 ;  /* 0x000000ff0900728c */ /* 0x000fe2000bf05300 */
[----:B------:R-:W0:Y:S01]  /*42b0*/  LDS.128 R4, [R107+0x200] ;  /* 0x000200006b047984 */ /* 0x000e220000000c00 */
[----:B------:R-:W-:-:S04]  /*42c0*/  IMAD.WIDE.U32 R8, R0, 0x10, R8 ;  /* 0x0000001000087825 */ /* 0x000fc800078e0008 */
[----:B------:R-:W-:Y:S01]  /*42d0*/  FMUL.FTZ R83, R40, R83 ;  /* 0x0000005328537220 */ /* 0x000fe20000410000 */
[----:B------:R-:W-:Y:S01]  /*42e0*/  FMUL.FTZ R110, R39, R110 ;  /* 0x0000006e276e7220 */ /* 0x000fe20000410000 */
[----:B------:R-:W-:Y:S01]  /*42f0*/  FMUL.FTZ R121, R46, R121 ;  /* 0x000000792e797220 */ /* 0x000fe20000410000 */
[----:B------:R-:W-:Y:S01]  /*4300*/  FMUL.FTZ R45, R45, R124 ;  /* 0x0000007c2d2d7220 */ /* 0x000fe20000410000 */
[----:B------:R-:W-:Y:S01]  /*4310*/  FFMA.FTZ R10, R60, R87, R11 ;  /* 0x000000573c0a7223 */ /* 0x000fe2000001000b */
        /* <DEDUP_REMOVED lines=12> */
[----:B-1----:R-:W-:Y:S01]  /*43e0*/  FFMA.FTZ R21, R65, R86, R10 ;  /* 0x0000005641157223 */ /* 0x002fe2000001000a */
        /* <DEDUP_REMOVED lines=20> */
[----:B------:R-:W0:Y:S01]  /*4530*/  LDC.64 R22, c[0x0][0x430] ;  /* 0x00010c00ff167b82 */ /* 0x000e220000000a00 */
[----:B------:R-:W-:-:S02]  /*4540*/  F2FP.F16.F32.PACK_AB R15, R78, R15 ;  /* 0x0000000f4e0f723e */ /* 0x000fc400000000ff */
[----:B------:R-:W-:Y:S02]  /*4550*/  F2FP.F16.F32.PACK_AB R14, R35, R14 ;  /* 0x0000000e230e723e */ /* 0x000fe400000000ff */
[----:B------:R-:W-:Y:S02]  /*4560*/  F2FP.F16.F32.PACK_AB R13, R4, R13 ;  /* 0x0000000d040d723e */ /* 0x000fe400000000ff */
[----:B------:R-:W-:Y:S01]  /*4570*/  F2FP.F16.F32.PACK_AB R12, R71, R12 ;  /* 0x0000000c470c723e */ /* 0x000fe200000000ff */
[----:B------:R-:W1:Y:S01]  /*4580*/  LDC.64 R24, c[0x0][0x438] ;  /* 0x00010e00ff187b82 */ /* 0x000e620000000a00 */
[----:B------:R-:W-:Y:S02]  /*4590*/  F2FP.F16.F32.PACK_AB R19, R8, R19 ;  /* 0x000000130813723e */ /* 0x000fe400000000ff */
[----:B------:R-:W-:Y:S01]  /*45a0*/  F2FP.F16.F32.PACK_AB R18, R45, R18 ;  /* 0x000000122d12723e */ /* 0x000fe200000000ff */
[----:B------:R2:W-:Y:S01]  /*45b0*/  STS.128 [R106], R12 ;  /* 0x0000000c6a007388 */ /* 0x0005e20000000c00 */
[----:B------:R-:W-:-:S02]  /*45c0*/  F2FP.F16.F32.PACK_AB R17, R6, R17 ;  /* 0x000000110611723e */ /* 0x000fc400000000ff */
[----:B------:R-:W-:-:S05]  /*45d0*/  F2FP.F16.F32.PACK_AB R16, R83, R16 ;  /* 0x000000105310723e */ /* 0x000fca00000000ff */
[----:B------:R-:W-:Y:S01]  /*45e0*/  STS.128 [R106+0x10], R16 ;  /* 0x000010106a007388 */ /* 0x000fe20000000c00 */
[----:B------:R-:W-:-:S03]  /*45f0*/  NOP ;  /* 0x0000000000007918 */ /* 0x000fc60000000000 */
[----:B------:R-:W3:Y:S01]  /*4600*/  LDS.128 R4, [R107] ;  /* 0x000000006b047984 */ /* 0x000ee20000000c00 */
[----:B0-----:R-:W-:-:S03]  /*4610*/  IMAD.WIDE.U32 R2, R22, UR13, R2 ;  /* 0x0000000d16027c25 */ /* 0x001fc6000f8e0002 */
[----:B------:R-:W0:Y:S01]  /*4620*/  LDS.128 R8, [R107+0x200] ;  /* 0x000200006b087984 */ /* 0x000e220000000c00 */
[----:B------:R-:W-:Y:S02]  /*4630*/  IMAD R3, R23, UR13, R3 ;  /* 0x0000000d17037c24 */ /* 0x000fe4000f8e0203 */
[----:B-1----:R-:W-:-:S04]  /*4640*/  IMAD.WIDE.U32 R2, R24, UR15, R2 ;  /* 0x0000000f18027c25 */ /* 0x002fc8000f8e0002 */
[----:B------:R-:W-:Y:S01]  /*4650*/  IMAD R3, R25, UR15, R3 ;  /* 0x0000000f19037c24 */ /* 0x000fe2000f8e0203 */
[----:B--2---:R-:W-:-:S04]  /*4660*/  LEA R12, P0, R2, UR8, 0x1 ;  /* 0x00000008020c7c11 */ /* 0x004fc8000f8008ff */
[----:B------:R-:W-:-:S03]  /*4670*/  LEA.HI.X R13, R2, UR9, R3, 0x1, P0 ;  /* 0x00000009020d7c11 */ /* 0x000fc600080f0c03 */
[----:B------:R-:W-:-:S05]  /*4680*/  IMAD.WIDE.U32 R2, R0, 0x10, R12 ;  /* 0x0000001000027825 */ /* 0x000fca00078e000c */
[----:B---3--:R2:W-:Y:S04]  /*4690*/  STG.E.128 desc[UR16][R2.64], R4 ;  /* 0x0000000402007986 */ /* 0x0085e8000c101d10 */
[----:B0-----:R2:W-:Y:S02]  /*46a0*/  STG.E.128 desc[UR16][R2.64+0x200], R8 ;  /* 0x0002000802007986 */ /* 0x0015e4000c101d10 */
.L_x_4337:
[----:B------:R-:W-:Y:S01]  /*46b0*/  FFMA.FTZ R0, R64, R85, R21 ;  /* 0x0000005540007223 */ /* 0x000fe20000010015 */
[----:B------:R-:W0:Y:S01]  /*46c0*/  LDCU UR8, c[0x0][0x38c] ;  /* 0x00007180ff0877ac */ /* 0x000e220008000800 */
[----:B------:R-:W-:Y:S02]  /*46d0*/  CS2R R48, SRZ ;  /* 0x0000000000307805 */ /* 0x000fe4000001ff00 */
[----:B------:R-:W-:Y:S01]  /*46e0*/  CS2R R46, SRZ ;  /* 0x00000000002e7805 */ /* 0x000fe2000001ff00 */
[----:B--2---:R-:W-:Y:S01]  /*46f0*/  FFMA.FTZ R3, R67, R84, R0 ;  /* 0x0000005443037223 */ /* 0x004fe20000010000 */
[----:B------:R-:W-:Y:S02]  /*4700*/  CS2R R44, SRZ ;  /* 0x00000000002c7805 */ /* 0x000fe4000001ff00 */
[----:B------:R-:W-:Y:S02]  /*4710*/  CS2R R42, SRZ ;  /* 0x00000000002a7805 */ /* 0x000fe4000001ff00 */
[----:B------:R-:W-:Y:S01]  /*4720*/  CS2R R40, SRZ ;  /* 0x0000000000287805 */ /* 0x000fe2000001ff00 */
[----:B------:R-:W-:Y:S01]  /*4730*/  FFMA.FTZ R0, R66, R59, R3 ;  /* 0x0000003b42007223 */ /* 0x000fe20000010003 */
[----:B------:R-:W-:-:S02]  /*4740*/  CS2R R38, SRZ ;  /* 0x0000000000267805 */ /* 0x000fc4000001ff00 */
[----:B------:R-:W-:Y:S02]  /*4750*/  CS2R R36, SRZ ;  /* 0x0000000000247805 */ /* 0x000fe4000001ff00 */
[----:B------:R-:W-:Y:S01]  /*4760*/  CS2R R34, SRZ ;  /* 0x0000000000227805 */ /* 0x000fe2000001ff00 */
        /* <DEDUP_REMOVED lines=20> */
[----:B------:R-:W-:Y:S01]  /*48b0*/  FFMA.FTZ R0, R62, R53, R3 ;  /* 0x000000353e007223 */ /* 0x000fe20000010003 */
[----:B------:R-:W-:Y:S01]  /*48c0*/  FMUL.FTZ R19, R120, UR4 ;  /* 0x0000000478137c20 */ /* 0x000fe20008410000 */
[----:B------:R-:W-:-:S02]  /*48d0*/  FMUL.FTZ R18, R63, UR4 ;  /* 0x000000043f127c20 */ /* 0x000fc40008410000 */
[----:B------:R-:W-:-:S04]  /*48e0*/  FFMA.FTZ R3, R125, R52, R0 ;  /* 0x000000347d037223 */ /* 0x000fc80000010000 */
[----:B------:R-:W-:-:S04]  /*48f0*/  FFMA.FTZ R116, R120, R51, R3 ;  /* 0x0000003378747223 */ /* 0x000fc80000010003 */
[----:B------:R-:W-:Y:S01]  /*4900*/  FFMA.FTZ R116, R63, R50, R116 ;  /* 0x000000323f747223 */ /* 0x000fe20000010074 */
[----:B------:R-:W-:Y:S06]  /*4910*/  BAR.SYNC.DEFER_BLOCKING 0x0 ;  /* 0x0000000000007b1d */ /* 0x000fec0000010000 */
[----:B------:R-:W-:Y:S05]  /*4920*/  BRA.U !UP0, `(.L_x_4338) ;  /* 0x0000008908287547 */ /* 0x000fea000b800000 */
[----:B------:R-:W-:Y:S01]  /*4930*/  ISETP.NE.AND P1, PT, R113, 0x1, PT ;  /* 0x000000017100780c */ /* 0x000fe20003f25270 */
[----:B------:R-:W-:Y:S02]  /*4940*/  HFMA2 R49, -RZ, RZ, 0, 0 ;  /* 0x00000000ff317431 */ /* 0x000fe400000001ff */
[----:B------:R-:W-:Y:S01]  /*4950*/  FADD.FTZ R0, R69, R69 ;  /* 0x0000004545007221 */ /* 0x000fe20000010000 */
[----:B------:R-:W-:Y:S01]  /*4960*/  FADD.FTZ R17, R61, R61 ;  /* 0x0000003d3d117221 */ /* 0x000fe20000010000 */
[----:B------:R-:W-:Y:S01]  /*4970*/  FADD.FTZ R16, R60, R60 ;  /* 0x0000003c3c107221 */ /* 0x000fe20000010000 */
[----:B-1----:R-:W-:Y:S01]  /*4980*/  FADD.FTZ R15, R65, R65 ;  /* 0x00000041410f7221 */ /* 0x002fe20000010000 */
        /* <DEDUP_REMOVED lines=20> */
[----:B------:R-:W0:Y:S02]  /*4ad0*/  LDCU.128 UR24, c[0x0][0x3a0] ;  /* 0x00007400ff1877ac */ /* 0x000e240008000c00 */
.L_x_4437:
[----:B------:R-:W5:Y:S01]  /*4ae0*/  LDC.64 R78, c[0x0][0x440] ;  /* 0x00011000ff4e7b82 */ /* 0x000f620000000a00 */
[----:B0-----:R-:W-:Y:S02]  /*4af0*/  MOV R60, UR24 ;  /* 0x00000018003c7c02 */ /* 0x001fe40008000f00 */
[----:B--2---:R-:W-:-:S03]  /*4b00*/  MOV R63, UR25 ;  /* 0x00000019003f7c02 */ /* 0x004fc60008000f00 */
[----:B------:R-:W-:Y:S01]  /*4b10*/  IMAD.WIDE.U32 R60, R60, UR15, RZ ;  /* 0x0000000f3c3c7c25 */ /* 0x000fe2000f8e00ff */
[----:B------:R-:W0:Y:S01]  /*4b20*/  S2R R118, SR_TID.X ;  /* 0x0000000000767919 */ /* 0x000e220000002100 */
[----:B-1----:R-:W1:Y:S02]  /*4b30*/  LDC.64 R82, c[0x0][0x448] ;  /* 0x00011200ff527b82 */ /* 0x002e640000000a00 */
[----:B------:R-:W-:Y:S02]  /*4b40*/  IMAD R61, R63, UR15, R61 ;  /* 0x0000000f3f3d7c24 */ /* 0x000fe4000f8e023d */
[----:B------:R-:W-:-:S04]  /*4b50*/  IMAD.WIDE.U32 R60, R2, UR26, R60 ;  /* 0x0000001a023c7c25 */ /* 0x000fc8000f8e003c */
[----:B------:R-:W-:Y:S01]  /*4b60*/  IMAD R61, R2, UR27, R61 ;  /* 0x0000001b023d7c24 */ /* 0x000fe2000f8e023d */
[----:B-----5:R-:W-:-:S04]  /*4b70*/  LEA R78, P0, R60, R78, 0x3 ;  /* 0x0000004e3c4e7211 */ /* 0x020fc800078018ff */
[----:B------:R-:W-:-:S06]  /*4b80*/  LEA.HI.X R79, R60, R79, R61, 0x3, P0 ;  /* 0x0000004f3c4f7211 */ /* 0x000fcc00000f1c3d */
[----:B------:R-:W5:Y:S01]  /*4b90*/  LDG.E.64 R78, desc[UR16][R78.64] ;  /* 0x000000104e4e7981 */ /* 0x000f62000c1e1b00 */
[----:B--2---:R-:W-:Y:S01]  /*4ba0*/  IMAD.WIDE.U32 R60, R2, UR30, RZ ;  /* 0x0000001e023c7c25 */ /* 0x004fe2000f8e00ff */
[----:B0-----:R-:W-:-:S03]  /*4bb0*/  SHF.L.U32 R62, R118, 0x2, RZ ;  /* 0x00000002763e7819 */ /* 0x001fc600000006ff */
[----:B------:R-:W-:Y:S01]  /*4bc0*/  IMAD R63, R2, UR31, R61 ;  /* 0x0000001f023f7c24 */ /* 0x000fe2000f8e023d */
[----:B------:R-:W-:Y:S02]  /*4bd0*/  LEA R76, P0, R60, UR12, 0x1 ;  /* 0x0000000c3c4c7c11 */ /* 0x000fe4000f8008ff */
[----:B------:R-:W-:Y:S02]  /*4be0*/  LOP3.LUT R61, R62, 0xf80, RZ, 0xc0, !PT ;  /* 0x00000f803e3d7812 */ /* 0x000fe400078ec0ff */
[----:B------:R-:W-:Y:S02]  /*4bf0*/  LEA.HI.X R77, R60, UR18, R63, 0x1, P0 ;  /* 0x000000123c4d7c11 */ /* 0x000fe400080f0c3f */
[----:B------:R-:W-:-:S05]  /*4c00*/  LOP3.LUT R61, R61, 0x1f, R114, 0xf8, !PT ;  /* 0x0000001f3d3d7812 */ /* 0x000fca00078ef872 */
[----:B------:R-:W-:-:S05]  /*4c10*/  IMAD.WIDE.U32 R76, R61, 0x10, R76 ;  /* 0x000000103d4c7825 */ /* 0x000fca00078e004c */
[----:B------:R-:W2:Y:S04]  /*4c20*/  LDG.E.128 R72, desc[UR16][R76.64+0x600] ;  /* 0x000600104c487981 */ /* 0x000ea8000c1e1d00 */
[----:B------:R-:W2:Y:S04]  /*4c30*/  LDG.E.128 R68, desc[UR16][R76.64+0x400] ;  /* 0x000400104c447981 */ /* 0x000ea8000c1e1d00 */
[----:B------:R-:W2:Y:S04]  /*4c40*/  LDG.E.128 R60, desc[UR16][R76.64] ;  /* 0x000000104c3c7981 */ /* 0x000ea8000c1e1d00 */
[----:B----4-:R-:W2:Y:S01]  /*4c50*/  LDG.E.128 R64, desc[UR16][R76.64+0x200] ;  /* 0x000200104c407981 */ /* 0x010ea2000c1e1d00 */
[----:B----4-:R-:W-:-:S02]  /*4c60*/  MOV R80, UR8 ;  /* 0x0000000800507c02 */ /* 0x010fc40008000f00 */
[----:B------:R-:W-:-:S03]  /*4c70*/  MOV R111, UR9 ;  /* 0x00000009006f7c02 */ /* 0x000fc60008000f00 */
[----:B------:R-:W-:-:S04]  /*4c80*/  IMAD.WIDE.U32 R80, R80, UR15, RZ ;  /* 0x0000000f50507c25 */ /* 0x000fc8000f8e00ff */
[----:B------:R-:W-:Y:S02]  /*4c90*/  IMAD R81, R111, UR15, R81 ;  /* 0x0000000f6f517c24 */ /* 0x000fe4000f8e0251 */
[----:B---3--:R-:W-:-:S04]  /*4ca0*/  IMAD.WIDE.U32 R80, R2, UR28, R80 ;  /* 0x0000001c02507c25 */ /* 0x008fc8000f8e0050 */
[----:B------:R-:W-:Y:S01]  /*4cb0*/  IMAD R81, R2, UR29, R81 ;  /* 0x0000001d02517c24 */ /* 0x000fe2000f8e0251 */
[----:B-1----:R-:W-:-:S04]  /*4cc0*/  LEA R82, P0, R80, R82, 0x3 ;  /* 0x0000005250527211 */ /* 0x002fc800078018ff */
[----:B------:R-:W-:-:S05]  /*4cd0*/  LEA.HI.X R83, R80, R83, R81, 0x3, P0 ;  /* 0x0000005350537211 */ /* 0x000fca00000f1c51 */
[----:B------:R0:W3:Y:S01]  /*4ce0*/  LDG.E.64 R76, desc[UR16][R82.64] ;  /* 0x00000010524c7981 */ /* 0x0000e2000c1e1b00 */
[----:B------:R-:W-:Y:S01]  /*4cf0*/  ISETP.NE.AND P0, PT, R118, RZ, PT ;  /* 0x000000ff7600720c */ /* 0x000fe20003f05270 */
[----:B------:R-:W1:Y:S01]  /*4d00*/  S2R R138, SR_CgaCtaId ;  /* 0x00000000008a7919 */ /* 0x000e620000008800 */
[----:B------:R-:W-:-:S04]  /*4d10*/  MOV R117, 0x400 ;  /* 0x0000040000757802 */ /* 0x000fc80000000f00 */
[----:B-1----:R-:W-:Y:S02]  /*4d20*/  LEA R117, R138, R117, 0x18 ;  /* 0x000000758a757211 */ /* 0x002fe400078ec0ff */
[----:B------:R-:W-:Y:S01]  /*4d30*/  ISETP.NE.AND P2, PT, R118, 0x7f, PT ;  /* 0x0000007f7600780c */ /* 0x000fe20003f45270 */
[----:B------:R-:W-:Y:S01]  /*4d40*/  BSSY.RECONVERGENT B0, `(.L_x_4339) ;  /* 0x00000fb000007945 */ /* 0x000fe20003800200 */
[----:B-----5:R-:W-:-:S13]  /*4d50*/  R2UR UR14, R79 ;  /* 0x000000004f0e72ca */ /* 0x020fda00000e0000 */
[----:B------:R-:W-:-:S04]  /*4d60*/  FMUL.FTZ R79, R105, UR14 ;  /* 0x0000000e694f7c20 */ /* 0x000fc80008410000 */
[----:B------:R-:W-:Y:S01]  /*4d70*/  FMUL.RZ R80, R79, 0.15915493667125701904 ;  /* 0x3e22f9834f507820 */ /* 0x000fe2000040c000 */
[----:B------:R-:W-:-:S04]  /*4d80*/  FMUL.FTZ R79, R102, UR14 ;  /* 0x0000000e664f7c20 */ /* 0x000fc80008410000 */
[----:B------:R-:W-:Y:S01]  /*4d90*/  FMUL.RZ R81, R79, 0.15915493667125701904 ;  /* 0x3e22f9834f517820 */ /* 0x000fe2000040c000 */
[----:B------:R-:W-:-:S04]  /*4da0*/  FMUL.FTZ R79, R103, UR14 ;  /* 0x0000000e674f7c20 */ /* 0x000fc80008410000 */
[----:B0-----:R-:W-:Y:S01]  /*4db0*/  FMUL.RZ R82, R79, 0.15915493667125701904 ;  /* 0x3e22f9834f527820 */ /* 0x001fe2000040c000 */
[----:B------:R-:W-:-:S04]  /*4dc0*/  FMUL.FTZ R79, R100, UR14 ;  /* 0x0000000e644f7c20 */ /* 0x000fc80008410000 */
[----:B------:R-:W-:Y:S01]  /*4dd0*/  FMUL.RZ R83, R79, 0.15915493667125701904 ;  /* 0x3e22f9834f537820 */ /* 0x000fe2000040c000 */
[----:B------:R-:W-:Y:S01]  /*4de0*/  FMUL.FTZ R79, R101, UR14 ;  /* 0x0000000e654f7c20 */ /* 0x000fe20008410000 */
[----:B------:R-:W0:Y:S08]  /*4df0*/  MUFU.SIN R110, R80 ;  /* 0x00000050006e7308 */ /* 0x000e300000000400 */
[----:B------:R1:W-:Y:S02]  /*4e00*/  MUFU.COS R124, R80 ;  /* 0x00000050007c7308 */ /* 0x0003e40000000000 */
[----:B-1----:R-:W-:Y:S01]  /*4e10*/  FMUL.RZ R80, R79, 0.15915493667125701904 ;  /* 0x3e22f9834f507820 */ /* 0x002fe2000040c000 */
[----:B------:R-:W-:-:S05]  /*4e20*/  FMUL.FTZ R79, R98, UR14 ;  /* 0x0000000e624f7c20 */ /* 0x000fca0008410000 */
[----:B------:R-:W1:Y:S08]  /*4e30*/  MUFU.SIN R120, R81 ;  /* 0x0000005100787308 */ /* 0x000e700000000400 */
[----:B------:R4:W-:Y:S02]  /*4e40*/  MUFU.COS R122, R81 ;  /* 0x00000051007a7308 */ /* 0x0009e40000000000 */
[----:B----4-:R-:W-:Y:S01]  /*4e50*/  FMUL.RZ R81, R79, 0.15915493667125701904 ;  /* 0x3e22f9834f517820 */ /* 0x010fe2000040c000 */
[----:B------:R-:W-:-:S05]  /*4e60*/  FMUL.FTZ R79, R99, UR14 ;  /* 0x0000000e634f7c20 */ /* 0x000fca0008410000 */
[----:B------:R-:W-:Y:S08]  /*4e70*/  MUFU.SIN R126, R82 ;  /* 0x00000052007e7308 */ /* 0x000ff00000000400 */
[----:B------:R4:W5:Y:S02]  /*4e80*/  MUFU.COS R128, R82 ;  /* 0x0000005200807308 */ /* 0x0009640000000000 */
[----:B----4-:R-:W-:Y:S01]  /*4e90*/  FMUL.RZ R82, R79, 0.15915493667125701904 ;  /* 0x3e22f9834f527820 */ /* 0x010fe2000040c000 */
[----:B------:R-:W-:-:S05]  /*4ea0*/  FMUL.FTZ R79, R96, UR14 ;  /* 0x0000000e604f7c20 */ /* 0x000fca0008410000 */
[----:B------:R-:W-:Y:S01]  /*4eb0*/  MUFU.SIN R130, R83 ;  /* 0x0000005300827308 */ /* 0x000fe20000000400 */
[----:B------:R-:W-:-:S07]  /*4ec0*/  R2UR UR13, R78 ;  /* 0x000000004e0d72ca */ /* 0x000fce00000e0000 */
[----:B------:R4:W-:Y:S02]  /*4ed0*/  MUFU.COS R148, R83 ;  /* 0x0000005300947308 */ /* 0x0009e40000000000 */
[----:B----4-:R-:W-:Y:S01]  /*4ee0*/  FMUL.RZ R83, R79, 0.15915493667125701904 ;  /* 0x3e22f9834f537820 */ /* 0x010fe2000040c000 */
[----:B------:R-:W-:-:S05]  /*4ef0*/  FMUL.FTZ R79, R97, UR14 ;  /* 0x0000000e614f7c20 */ /* 0x000fca0008410000 */
[----:B------:R-:W-:Y:S08]  /*4f00*/  MUFU.SIN R132, R80 ;  /* 0x0000005000847308 */ /* 0x000ff00000000400 */
[----:B------:R4:W-:Y:S02]  /*4f10*/  MUFU.COS R146, R80 ;  /* 0x0000005000927308 */ /* 0x0009e40000000000 */
[----:B----4-:R-:W-:Y:S01]  /*4f20*/  FMUL.RZ R80, R79, 0.15915493667125701904 ;  /* 0x3e22f9834f507820 */ /* 0x010fe2000040c000 */
[----:B------:R-:W-:-:S05]  /*4f30*/  FMUL.FTZ R79, R94, UR14 ;  /* 0x0000000e5e4f7c20 */ /* 0x000fca0008410000 */
[----:B------:R-:W-:Y:S01]  /*4f40*/  MUFU.SIN R134, R81 ;  /* 0x0000005100867308 */ /* 0x000fe20000000400 */
[----:B------:R-:W-:-:S07]  /*4f50*/  FMUL.FTZ R78, R90, UR14 ;  /* 0x0000000e5a4e7c20 */ /* 0x000fce0008410000 */
[----:B------:R4:W-:Y:S02]  /*4f60*/  MUFU.COS R144, R81 ;  /* 0x0000005100907308 */ /* 0x0009e40000000000 */
[----:B----4-:R-:W-:Y:S01]  /*4f70*/  FMUL.RZ R81, R79, 0.15915493667125701904 ;  /* 0x3e22f9834f517820 */ /* 0x010fe2000040c000 */
[----:B------:R-:W-:-:S05]  /*4f80*/  FMUL.FTZ R79, R95, UR14 ;  /* 0x0000000e5f4f7c20 */ /* 0x000fca0008410000 */
[----:B------:R-:W4:Y:S08]  /*4f90*/  MUFU.SIN R136, R82 ;  /* 0x0000005200887308 */ /* 0x000f300000000400 */
[----:B------:R2:W-:Y:S08]  /*4fa0*/  MUFU.COS R142, R82 ;  /* 0x00000052008e7308 */ /* 0x0005f00000000000 */
[----:B------:R-:W-:Y:S01]  /*4fb0*/  MUFU.SIN R137, R80 ;  /* 0x0000005000897308 */ /* 0x000fe20000000400 */
[----:B--2---:R-:W-:Y:S01]  /*4fc0*/  FMUL.RZ R82, R79, 0.15915493667125701904 ;  /* 0x3e22f9834f527820 */ /* 0x004fe2000040c000 */
[----:B------:R-:W-:-:S06]  /*4fd0*/  FMUL.FTZ R79, R92, UR14 ;  /* 0x0000000e5c4f7c20 */ /* 0x000fcc0008410000 */
[----:B------:R2:W3:Y:S02]  /*4fe0*/  MUFU.COS R129, R80 ;  /* 0x0000005000817308 */ /* 0x0004e40000000000 */
[----:B--2---:R-:W-:-:S06]  /*4ff0*/  MOV R80, UR13 ;  /* 0x0000000d00507c02 */ /* 0x004fcc0008000f00 */
[----:B------:R-:W-:Y:S01]  /*5000*/  MUFU.SIN R139, R83 ;  /* 0x00000053008b7308 */ /* 0x000fe20000000400 */
[----:B------:R-:W-:-:S07]  /*5010*/  FMUL.FTZ R80, R80, 1.4426950216293334961 ;  /* 0x3fb8aa3b50507820 */ /* 0x000fce0000410000 */
[----:B------:R2:W-:Y:S08]  /*5020*/  MUFU.COS R127, R83 ;  /* 0x00000053007f7308 */ /* 0x0005f00000000000 */
[----:B------:R-:W-:Y:S01]  /*5030*/  MUFU.SIN R154, R82 ;  /* 0x00000052009a7308 */ /* 0x000fe20000000400 */
[----:B--2---:R-:W-:Y:S01]  /*5040*/  FMUL.RZ R83, R79, 0.15915493667125701904 ;  /* 0x3e22f9834f537820 */ /* 0x004fe2000040c000 */
[----:B------:R-:W-:-:S06]  /*5050*/  FMUL.FTZ R79, R93, UR14 ;  /* 0x0000000e5d4f7c20 */ /* 0x000fcc0008410000 */
[----:B------:R2:W-:Y:S01]  /*5060*/  MUFU.COS R156, R82 ;  /* 0x00000052009c7308 */ /* 0x0005e20000000000 */
[----:B------:R-:W-:Y:S01]  /*5070*/  FMUL.RZ R79, R79, 0.15915493667125701904 ;  /* 0x3e22f9834f4f7820 */ /* 0x000fe2000040c000 */
[----:B--2---:R-:W-:Y:S01]  /*5080*/  FMUL.RZ R82, R78, 0.15915493667125701904 ;  /* 0x3e22f9834e527820 */ /* 0x004fe2000040c000 */
[----:B------:R-:W-:-:S05]  /*5090*/  FMUL.FTZ R78, R91, UR14 ;  /* 0x0000000e5b4e7c20 */ /* 0x000fca0008410000 */
[----:B------:R-:W-:Y:S01]  /*50a0*/  MUFU.SIN R150, R81 ;  /* 0x0000005100967308 */ /* 0x000fe20000000400 */
[----:B------:R-:W-:Y:S01]  /*50b0*/  FMUL.RZ R168, R78, 0.15915493667125701904 ;  /* 0x3e22f9834ea87820 */ /* 0x000fe2000040c000 */
[----:B------:R-:W-:-:S06]  /*50c0*/  SHF.L.U32 R78, R113, 0x8, RZ ;  /* 0x00000008714e7819 */ /* 0x000fcc00000006ff */
[----:B------:R2:W3:Y:S01]  /*50d0*/  MUFU.COS R152, R81 ;  /* 0x0000005100987308 */ /* 0x0004e20000000000 */
[C---:B------:R-:W-:Y:S01]  /*50e0*/  FMUL.FTZ R111, R80.reuse, R103 ;  /* 0x00000067506f7220 */ /* 0x040fe20000410000 */
[----:B--2---:R-:W-:-:S06]  /*50f0*/  FMUL.FTZ R81, R80, R105 ;  /* 0x0000006950517220 */ /* 0x004fcc0000410000 */
[----:B------:R-:W-:Y:S08]  /*5100*/  MUFU.SIN R158, R79 ;  /* 0x0000004f009e7308 */ /* 0x000ff00000000400 */
[----:B------:R2:W-:Y:S02]  /*5110*/  MUFU.COS R160, R79 ;  /* 0x0000004f00a07308 */ /* 0x0005e40000000000 */
[----:B--2---:R-:W-:-:S06]  /*5120*/  IADD3 R79, PT, PT, R78, -0x100, RZ ;  /* 0xffffff004e4f7810 */ /* 0x004fcc0007ffe0ff */
[----:B------:R-:W-:Y:S01]  /*5130*/  MUFU.SIN R149, R83 ;  /* 0x0000005300957308 */ /* 0x000fe20000000400 */
[----:B------:R-:W-:-:S07]  /*5140*/  LOP3.LUT R79, R79, 0x100, RZ, 0xc0, !PT ;  /* 0x000001004f4f7812 */ /* 0x000fce00078ec0ff */
[----:B------:R2:W3:Y:S01]  /*5150*/  MUFU.COS R151, R83 ;  /* 0x0000005300977308 */ /* 0x0004e20000000000 */
[----:B------:R-:W-:-:S07]  /*5160*/  IADD3 R79, PT, PT, R79, R2, RZ ;  /* 0x000000024f4f7210 */ /* 0x000fce0007ffe0ff */
[----:B------:R-:W0:Y:S01]  /*5170*/  MUFU.EX2 R81, R81 ;  /* 0x0000005100517308 */ /* 0x000e220000000800 */
[----:B--2---:R-:W-:-:S03]  /*5180*/  FMUL.FTZ R83, R80, R102 ;  /* 0x0000006650537220 */ /* 0x004fc60000410000 */
[----:B------:R-:W-:Y:S08]  /*5190*/  MUFU.SIN R162, R82 ;  /* 0x0000005200a27308 */ /* 0x000ff00000000400 */
[----:B------:R2:W3:Y:S08]  /*51a0*/  MUFU.COS R164, R82 ;  /* 0x0000005200a47308 */ /* 0x0004f00000000000 */
[----:B------:R-:W1:Y:S01]  /*51b0*/  MUFU.EX2 R83, R83 ;  /* 0x0000005300537308 */ /* 0x000e620000000800 */
[----:B--2---:R-:W-:-:S03]  /*51c0*/  IADD3 R82, PT, PT, R114, 0x200, RZ ;  /* 0x0000020072527810 */ /* 0x004fc60007ffe0ff */
[----:B------:R-:W5:Y:S01]  /*51d0*/  MUFU.EX2 R111, R111 ;  /* 0x0000006f006f7308 */ /* 0x000f620000000800 */
[----:B------:R-:W-:Y:S02]  /*51e0*/  SEL R82, R79, R82, !P0 ;  /* 0x000000524f527207 */ /* 0x000fe40004000000 */
[----:B------:R-:W-:Y:S01]  /*51f0*/  SHF.L.U32 R79, R118, 0x5, RZ ;  /* 0x00000005764f7819 */ /* 0x000fe200000006ff */
[----:B0-----:R-:W-:-:S03]  /*5200*/  FMUL.FTZ R123, R81, R110 ;  /* 0x0000006e517b7220 */ /* 0x001fc60000410000 */
[----:B------:R-:W-:Y:S02]  /*5210*/  LOP3.LUT R110, R79, 0x7c00, RZ, 0xc0, !PT ;  /* 0x00007c004f6e7812 */ /* 0x000fe400078ec0ff */
[----:B------:R-:W-:Y:S02]  /*5220*/  LOP3.LUT R79, R118, 0x3e0, RZ, 0xc0, !PT ;  /* 0x000003e0764f7812 */ /* 0x000fe400078ec0ff */
[----:B------:R-:W-:Y:S01]  /*5230*/  IADD3 R110, PT, PT, R107, R110, RZ ;  /* 0x0000006e6b6e7210 */ /* 0x000fe20007ffe0ff */
[----:B-1----:R-:W-:Y:S01]  /*5240*/  FMUL.FTZ R121, R83, R120 ;  /* 0x0000007853797220 */ /* 0x002fe20000410000 */
[----:B------:R-:W-:Y:S01]  /*5250*/  IADD3 R79, PT, PT, R79, R108, RZ ;  /* 0x0000006c4f4f7210 */ /* 0x000fe20007ffe0ff */
[C---:B-----5:R-:W-:Y:S01]  /*5260*/  FMUL.FTZ R120, R111.reuse, R128 ;  /* 0x000000806f787220 */ /* 0x060fe20000410000 */
[----:B------:R-:W-:Y:S01]  /*5270*/  FMUL.FTZ R119, R111, R126 ;  /* 0x0000007e6f777220 */ /* 0x000fe20000410000 */
[----:B------:R-:W-:Y:S01]  /*5280*/  FMUL.FTZ R124, R81, R124 ;  /* 0x0000007c517c7220 */ /* 0x000fe20000410000 */
[----:B------:R-:W-:Y:S01]  /*5290*/  FMUL.FTZ R122, R83, R122 ;  /* 0x0000007a537a7220 */ /* 0x000fe20000410000 */
[C---:B------:R-:W-:Y:S01]  /*52a0*/  FMUL.FTZ R111, R80.reuse, R99 ;  /* 0x00000063506f7220 */ /* 0x040fe20000410000 */
[C---:B------:R-:W-:Y:S01]  /*52b0*/  FMUL.FTZ R125, R80.reuse, R100 ;  /* 0x00000064507d7220 */ /* 0x040fe20000410000 */
[C---:B------:R-:W-:Y:S01]  /*52c0*/  FMUL.FTZ R81, R80.reuse, R101 ;  /* 0x0000006550517220 */ /* 0x040fe20000410000 */
[C---:B------:R-:W-:Y:S01]  /*52d0*/  FMUL.FTZ R83, R80.reuse, R98 ;  /* 0x0000006250537220 */ /* 0x040fe20000410000 */
[C---:B------:R-:W-:Y:S01]  /*52e0*/  FMUL.FTZ R128, R80.reuse, R97 ;  /* 0x0000006150807220 */ /* 0x040fe20000410000 */
[----:B------:R0:W-:Y:S01]  /*52f0*/  STS.128 [R110+0x600], R72 ;  /* 0x000600486e007388 */ /* 0x0001e20000000c00 */
[----:B------:R-:W-:Y:S01]  /*5300*/  FMUL.FTZ R131, R80, R94 ;  /* 0x0000005e50837220 */ /* 0x000fe20000410000 */
[----:B------:R-:W-:-:S02]  /*5310*/  LEA R79, R79, R106, 0x5 ;  /* 0x0000006a4f4f7211 */ /* 0x000fc400078e28ff */
[----:B------:R1:W-:Y:S01]  /*5320*/  STS.128 [R110+0x400], R68 ;  /* 0x000400446e007388 */ /* 0x0003e20000000c00 */
[----:B------:R-:W4:Y:S03]  /*5330*/  MUFU.EX2 R111, R111 ;  /* 0x0000006f006f7308 */ /* 0x000f260000000800 */
[----:B------:R-:W-:Y:S01]  /*5340*/  STS.128 [R110], R60 ;  /* 0x0000003c6e007388 */ /* 0x000fe20000000c00 */
[----:B------:R-:W2:Y:S03]  /*5350*/  MUFU.EX2 R125, R125 ;  /* 0x0000007d007d7308 */ /* 0x000ea60000000800 */
[----:B------:R-:W-:Y:S01]  /*5360*/  STS.128 [R110+0x200], R64 ;  /* 0x000200406e007388 */ /* 0x000fe20000000c00 */
[----:B------:R-:W-:Y:S01]  /*5370*/  NOP ;  /* 0x0000000000007918 */ /* 0x000fe20000000000 */
[C---:B0-----:R-:W-:Y:S01]  /*5380*/  FMUL.FTZ R73, R80.reuse, R93 ;  /* 0x0000005d50497220 */ /* 0x041fe20000410000 */
[C---:B-1----:R-:W-:Y:S01]  /*5390*/  FMUL.FTZ R68, R80.reuse, R92 ;  /* 0x0000005c50447220 */ /* 0x042fe20000410000 */
[----:B------:R-:W0:Y:S01]  /*53a0*/  MUFU.EX2 R81, R81 ;  /* 0x0000005100517308 */ /* 0x000e220000000800 */
[----:B------:R-:W1:Y:S03]  /*53b0*/  LDS.128 R60, [R79] ;  /* 0x000000004f3c7984 */ /* 0x000e660000000c00 */
[----:B------:R-:W5:Y:S04]  /*53c0*/  MUFU.EX2 R83, R83 ;  /* 0x0000005300537308 */ /* 0x000f680000000800 */
[----:B------:R-:W3:Y:S04]  /*53d0*/  MUFU.EX2 R128, R128 ;  /* 0x0000008000807308 */ /* 0x000ee80000000800 */
[----:B------:R-:W3:Y:S01]  /*53e0*/  MUFU.EX2 R131, R131 ;  /* 0x0000008300837308 */ /* 0x000ee20000000800 */
[C---:B------:R-:W-:Y:S01]  /*53f0*/  FMUL.FTZ R74, R80.reuse, R90 ;  /* 0x0000005a504a7220 */ /* 0x040fe20000410000 */
[C---:B------:R-:W-:Y:S01]  /*5400*/  FMUL.FTZ R75, R80.reuse, R91 ;  /* 0x0000005b504b7220 */ /* 0x040fe20000410000 */
[----:B----4-:R-:W-:Y:S01]  /*5410*/  FMUL.FTZ R141, R111, R136 ;  /* 0x000000886f8d7220 */ /* 0x010fe20000410000 */
[----:B------:R-:W4:Y:S01]  /*5420*/  MUFU.EX2 R72, R68 ;  /* 0x0000004400487308 */ /* 0x000f220000000800 */
[C---:B--2---:R-:W-:Y:S01]  /*5430*/  FMUL.FTZ R148, R125.reuse, R148 ;  /* 0x000000947d947220 */ /* 0x044fe20000410000 */
[----:B------:R-:W-:Y:S01]  /*5440*/  FMUL.FTZ R147, R125, R130 ;  /* 0x000000827d937220 */ /* 0x000fe20000410000 */
[----:B------:R-:W-:Y:S01]  /*5450*/  FMUL.FTZ R126, R80, R96 ;  /* 0x00000060507e7220 */ /* 0x000fe20000410000 */
[----:B------:R-:W2:Y:S01]  /*5460*/  MUFU.EX2 R73, R73 ;  /* 0x0000004900497308 */ /* 0x000ea20000000800 */
[----:B0-----:R-:W-:Y:S01]  /*5470*/  FMUL.FTZ R145, R81, R132 ;  /* 0x0000008451917220 */ /* 0x001fe20000410000 */
[C---:B-----5:R-:W-:Y:S01]  /*5480*/  FMUL.FTZ R144, R83.reuse, R144 ;  /* 0x0000009053907220 */ /* 0x060fe20000410000 */
[----:B------:R-:W-:Y:S01]  /*5490*/  FMUL.FTZ R143, R83, R134 ;  /* 0x00000086538f7220 */ /* 0x000fe20000410000 */
[----:B---3--:R-:W-:Y:S01]  /*54a0*/  FMUL.FTZ R138, R128, R129 ;  /* 0x00000081808a7220 */ /* 0x008fe20000410000 */
[----:B------:R-:W0:Y:S01]  /*54b0*/  MUFU.EX2 R83, R74 ;  /* 0x0000004a00537308 */ /* 0x000e220000000800 */
[C---:B------:R-:W-:Y:S01]  /*54c0*/  FMUL.FTZ R136, R131.reuse, R152 ;  /* 0x0000009883887220 */ /* 0x040fe20000410000 */
[----:B------:R-:W-:Y:S01]  /*54d0*/  FMUL.FTZ R135, R131, R150 ;  /* 0x0000009683877220 */ /* 0x000fe20000410000 */
[----:B------:R-:W3:Y:S01]  /*54e0*/  LDS.128 R64, [R79+0x10] ;  /* 0x000010004f407984 */ /* 0x000ee20000000c00 */
[----:B------:R5:W-:Y:S01]  /*54f0*/  MUFU.EX2 R125, R75 ;  /* 0x0000004b007d7308 */ /* 0x000be20000000800 */
[C---:B----4-:R-:W-:Y:S01]  /*5500*/  FMUL.FTZ R132, R72.reuse, R151 ;  /* 0x0000009748847220 */ /* 0x050fe20000410000 */
[----:B------:R-:W-:Y:S01]  /*5510*/  FMUL.FTZ R131, R72, R149 ;  /* 0x0000009548837220 */ /* 0x000fe20000410000 */
[----:B------:R-:W4:Y:S01]  /*5520*/  LDS.128 R68, [R79+0x20] ;  /* 0x000020004f447984 */ /* 0x000f220000000c00 */
[C---:B--2---:R-:W-:Y:S01]  /*5530*/  FMUL.FTZ R130, R73.reuse, R160 ;  /* 0x000000a049827220 */ /* 0x044fe20000410000 */
[----:B------:R-:W-:-:S02]  /*5540*/  FMUL.FTZ R129, R73, R158 ;  /* 0x0000009e49817220 */ /* 0x000fc40000410000 */
[----:B-----5:R-:W2:Y:S01]  /*5550*/  LDS.128 R72, [R79+0x30] ;  /* 0x000030004f487984 */ /* 0x020ea20000000c00 */
[----:B------:R-:W5:Y:S01]  /*5560*/  MUFU.EX2 R126, R126 ;  /* 0x0000007e007e7308 */ /* 0x000f620000000800 */
[----:B------:R-:W-:Y:S01]  /*5570*/  FMUL.FTZ R146, R81, R146 ;  /* 0x0000009251927220 */ /* 0x000fe20000410000 */
[----:B------:R-:W-:Y:S01]  /*5580*/  FMUL.FTZ R81, R104, UR14 ;  /* 0x0000000e68517c20 */ /* 0x000fe20008410000 */
[----:B------:R-:W-:Y:S01]  /*5590*/  FMUL.FTZ R137, R128, R137 ;  /* 0x0000008980897220 */ /* 0x000fe20000410000 */
[----:B------:R-:W-:Y:S01]  /*55a0*/  MUFU.SIN R166, R168 ;  /* 0x000000a800a67308 */ /* 0x000fe20000000400 */
[----:B0-----:R-:W-:Y:S01]  /*55b0*/  FMUL.FTZ R128, R83, R164 ;  /* 0x000000a453807220 */ /* 0x001fe20000410000 */
[----:B------:R-:W-:Y:S01]  /*55c0*/  FMUL.FTZ R133, R80, R95 ;  /* 0x0000005f50857220 */ /* 0x000fe20000410000 */
[----:B-1----:R-:W-:-:S05]  /*55d0*/  HADD2.F32 R149, -RZ, R60.H0_H0 ;  /* 0x2000003cff957230 */ /* 0x002fca0000004100 */
[----:B------:R-:W0:Y:S01]  /*55e0*/  MUFU.COS R168, R168 ;  /* 0x000000a800a87308 */ /* 0x000e220000000000 */
[----:B-----5:R-:W-:Y:S01]  /*55f0*/  FMUL.FTZ R140, R126, R127 ;  /* 0x0000007f7e8c7220 */ /* 0x020fe20000410000 */
[----:B------:R-:W-:Y:S01]  /*5600*/  FMUL.FTZ R127, R83, R162 ;  /* 0x000000a2537f7220 */ /* 0x000fe20000410000 */
[----:B------:R-:W-:Y:S01]  /*5610*/  FMUL.RZ R83, R81, 0.15915493667125701904 ;  /* 0x3e22f98351537820 */ /* 0x000fe2000040c000 */
[----:B------:R-:W-:Y:S01]  /*5620*/  HADD2.F32 R151, -RZ, R60.H1_H1 ;  /* 0x3000003cff977230 */ /* 0x000fe20000004100 */
[----:B------:R-:W-:Y:S01]  /*5630*/  R2UR UR23, R76 ;  /* 0x000000004c1772ca */ /* 0x000fe200000e0000 */
[----:B------:R-:W-:Y:S02]  /*5640*/  FMUL.FTZ R80, R80, R104 ;  /* 0x0000006850507220 */ /* 0x000fe40000410000 */
[----:B------:R-:W1:Y:S08]  /*5650*/  MUFU.COS R60, R83 ;  /* 0x00000053003c7308 */ /* 0x000e700000000000 */
[----:B------:R-:W5:Y:S08]  /*5660*/  MUFU.SIN R76, R83 ;  /* 0x00000053004c7308 */ /* 0x000f700000000400 */
[----:B------:R-:W1:Y:S04]  /*5670*/  MUFU.EX2 R133, R133 ;  /* 0x0000008500857308 */ /* 0x000e680000000800 */
[----:B------:R-:W5:Y:S01]  /*5680*/  MUFU.EX2 R81, R80 ;  /* 0x0000005000517308 */ /* 0x000f620000000800 */
[----:B------:R-:W-:Y:S01]  /*5690*/  R2UR UR34, R77 ;  /* 0x000000004d2272ca */ /* 0x000fe200000e0000 */
[----:B------:R-:W-:Y:S01]  /*56a0*/  FMUL.FTZ R139, R126, R139 ;  /* 0x0000008b7e8b7220 */ /* 0x000fe20000410000 */
[C---:B0-----:R-:W-:Y:S01]  /*56b0*/  FMUL.FTZ R126, R125.reuse, R168 ;  /* 0x000000a87d7e7220 */ /* 0x041fe20000410000 */
[----:B------:R-:W-:Y:S01]  /*56c0*/  FMUL.FTZ R125, R125, R166 ;  /* 0x000000a67d7d7220 */ /* 0x000fe20000410000 */
[----:B------:R-:W-:-:S02]  /*56d0*/  HADD2.F32 R153, -RZ, R61.H1_H1 ;  /* 0x3000003dff997230 */ /* 0x000fc40000004100 */
[----:B------:R-:W-:Y:S02]  /*56e0*/  HADD2.F32 R155, -RZ, R62.H1_H1 ;  /* 0x3000003eff9b7230 */ /* 0x000fe40000004100 */
[----:B------:R-:W-:Y:S02]  /*56f0*/  HADD2.F32 R157, -RZ, R63.H1_H1 ;  /* 0x3000003fff9d7230 */ /* 0x000fe40000004100 */
[----:B---3--:R-:W-:Y:S02]  /*5700*/  HADD2.F32 R159, -RZ, R64.H1_H1 ;  /* 0x30000040ff9f7230 */ /* 0x008fe40000004100 */
[----:B------:R-:W-:Y:S02]  /*5710*/  HADD2.F32 R161, -RZ, R65.H1_H1 ;  /* 0x30000041ffa17230 */ /* 0x000fe40000004100 */
[----:B------:R-:W-:Y:S02]  /*5720*/  HADD2.F32 R163, -RZ, R66.H1_H1 ;  /* 0x30000042ffa37230 */ /* 0x000fe40000004100 */
[----:B------:R-:W-:-:S02]  /*5730*/  HADD2.F32 R166, -RZ, R67.H1_H1 ;  /* 0x30000043ffa67230 */ /* 0x000fc40000004100 */
[----:B----4-:R-:W-:Y:S02]  /*5740*/  HADD2.F32 R169, -RZ, R68.H1_H1 ;  /* 0x30000044ffa97230 */ /* 0x010fe40000004100 */
[----:B------:R-:W-:Y:S02]  /*5750*/  HADD2.F32 R172, -RZ, R69.H1_H1 ;  /* 0x30000045ffac7230 */ /* 0x000fe40000004100 */
[----:B------:R-:W-:Y:S02]  /*5760*/  HADD2.F32 R175, -RZ, R70.H1_H1 ;  /* 0x30000046ffaf7230 */ /* 0x000fe40000004100 */
[----:B------:R-:W-:Y:S02]  /*5770*/  HADD2.F32 R171, -RZ, R71.H1_H1 ;  /* 0x30000047ffab7230 */ /* 0x000fe40000004100 */
[----:B--2---:R-:W-:Y:S02]  /*5780*/  HADD2.F32 R174, -RZ, R72.H1_H1 ;  /* 0x30000048ffae7230 */ /* 0x004fe40000004100 */
[----:B------:R-:W-:-:S02]  /*5790*/  HADD2.F32 R177, -RZ, R73.H1_H1 ;  /* 0x30000049ffb17230 */ /* 0x000fc40000004100 */
[----:B------:R-:W-:Y:S02]  /*57a0*/  HADD2.F32 R179, -RZ, R74.H1_H1 ;  /* 0x3000004affb37230 */ /* 0x000fe40000004100 */
[----:B------:R-:W-:Y:S02]  /*57b0*/  HADD2.F32 R196, -RZ, R75.H1_H1 ;  /* 0x3000004bffc47230 */ /* 0x000fe40000004100 */
[C---:B-1----:R-:W-:Y:S01]  /*57c0*/  FMUL.FTZ R134, R133.reuse, R156 ;  /* 0x0000009c85867220 */ /* 0x042fe20000410000 */
[----:B------:R-:W-:Y:S01]  /*57d0*/  FMUL.FTZ R133, R133, R154 ;  /* 0x0000009a85857220 */ /* 0x000fe20000410000 */
[----:B-----5:R-:W-:Y:S01]  /*57e0*/  FMUL.FTZ R80, R81, R60 ;  /* 0x0000003c51507220 */ /* 0x020fe20000410000 */
[----:B------:R-:W-:Y:S01]  /*57f0*/  FMUL.FTZ R142, R111, R142 ;  /* 0x0000008e6f8e7220 */ /* 0x000fe20000410000 */
[----:B------:R-:W-:Y:S02]  /*5800*/  HADD2.F32 R150, -RZ, R61.H0_H0 ;  /* 0x2000003dff967230 */ /* 0x000fe40000004100 */
[----:B------:R-:W-:Y:S01]  /*5810*/  FMUL.FTZ R81, R81, R76 ;  /* 0x0000004c51517220 */ /* 0x000fe20000410000 */
[----:B------:R-:W-:Y:S01]  /*5820*/  HADD2.F32 R152, -RZ, R62.H0_H0 ;  /* 0x2000003eff987230 */ /* 0x000fe20000004100 */
[----:B------:R-:W-:Y:S01]  /*5830*/  LEA R82, R82, R117, 0x3 ;  /* 0x0000007552527211 */ /* 0x000fe200078e18ff */
        /* <DEDUP_REMOVED lines=64> */
[----:B------:R-:W-:Y:S01]  /*5c40*/  ISETP.NE.AND P2, PT, R113, UR35, PT ;  /* 0x0000002371007c0c */ /* 0x000fe2000bf45270 */
[----:B------:R-:W-:Y:S01]  /*5c50*/  HFMA2 R111, -RZ, RZ, 0, 0 ;  /* 0x00000000ff6f7431 */ /* 0x000fe200000001ff */
[----:B------:R-:W-:-:S11]  /*5c60*/  MOV R110, 0x3f800000 ;  /* 0x3f800000006e7802 */ /* 0x000fd60000000f00 */
[----:B------:R-:W-:Y:S05]  /*5c70*/  @!P2 BRA `(.L_x_4341) ;  /* 0x00000000001ca947 */ /* 0x000fea0003800000 */
[----:B------:R-:W-:-:S04]  /*5c80*/  LOP3.LUT R61, R78, 0x100, RZ, 0xc0, !PT ;  /* 0x000001004e3d7812 */ /* 0x000fc800078ec0ff */
[----:B------:R-:W-:-:S04]  /*5c90*/  IADD3 R60, PT, PT, R61, R2, RZ ;  /* 0x000000023d3c7210 */ /* 0x000fc80007ffe0ff */
[----:B------:R-:W-:-:S05]  /*5ca0*/  LEA R60, R60, R117, 0x3 ;  /* 0x000000753c3c7211 */ /* 0x000fca00078e18ff */
[----:B------:R1:W2:Y:S01]  /*5cb0*/  LDS.64 R110, [R60+0x7780] ;  /* 0x007780003c6e7984 */ /* 0x0002a20000000a00 */
[----:B------:R-:W-:Y:S05]  /*5cc0*/  BRA `(.L_x_4341) ;  /* 0x0000000000087947 */ /* 0x000fea0003800000 */
.L_x_4340:
[----:B------:R-:W-:-:S06]  /*5cd0*/  LEA R110, R118, R117, 0x3 ;  /* 0x00000075766e7211 */ /* 0x000fcc00078e18ff */
[----:B------:R-:W0:Y:S02]  /*5ce0*/  LDS.64 R110, [R110+0x8788] ;  /* 0x008788006e6e7984 */ /* 0x000e240000000a00 */
.L_x_4341:
[----:B------:R-:W-:Y:S05]  /*5cf0*/  BSYNC.RECONVERGENT B0 ;  /* 0x0000000000007941 */ /* 0x000fea0003800200 */
.L_x_4339:
[----:B-1----:R-:W1:Y:S01]  /*5d00*/  @P1 LDC R60, c[0x0][0x38c] ;  /* 0x0000e300ff3c1b82 */ /* 0x002e620000000800 */
[----:B------:R-:W-:Y:S01]  /*5d10*/  FMUL.FTZ R62, R89, R104 ;  /* 0x00000068593e7220 */ /* 0x000fe20000410000 */
[----:B------:R-:W-:Y:S01]  /*5d20*/  FMUL.FTZ R65, RZ, R123 ;  /* 0x0000007bff417220 */ /* 0x000fe20000410000 */
[----:B------:R-:W-:Y:S02]  /*5d30*/  @P1 IADD3 R61, PT, PT, R113, -0x2, RZ ;  /* 0xfffffffe713d1810 */ /* 0x000fe40007ffe0ff */
[----:B------:R-:W-:Y:S01]  /*5d40*/  CS2R R78, SRZ ;  /* 0x00000000004e7805 */ /* 0x000fe2000001ff00 */
[-C--:B------:R-:W-:Y:S01]  /*5d50*/  FMUL.FTZ R63, R123, R62.reuse ;  /* 0x0000003e7b3f7220 */ /* 0x080fe20000410000 */
[----:B------:R-:W-:Y:S01]  /*5d60*/  FFMA.FTZ R65, R124, R62, -R65 ;  /* 0x0000003e7c417223 */ /* 0x000fe20000010841 */
[----:B------:R-:W-:Y:S01]  /*5d70*/  MOV R76, 0x3f800000 ;  /* 0x3f800000004c7802 */ /* 0x000fe20000000f00 */
[----:B------:R-:W-:Y:S02]  /*5d80*/  HFMA2 R77, -RZ, RZ, 0, 0 ;  /* 0x00000000ff4d7431 */ /* 0x000fe400000001ff */
[----:B------:R-:W-:Y:S01]  /*5d90*/  FFMA.FTZ R63, RZ, R124, R63 ;  /* 0x0000007cff3f7223 */ /* 0x000fe2000001003f */
[----:B------:R-:W-:-:S03]  /*5da0*/  FFMA.FTZ R65, R88, R105, R65 ;  /* 0x0000006958417223 */ /* 0x000fc60000010041 */
[----:B------:R-:W-:Y:S01]  /*5db0*/  FADD.FTZ R63, RZ, R63 ;  /* 0x0000003fff3f7221 */ /* 0x000fe20000010000 */
[----:B------:R-:W-:-:S03]  /*5dc0*/  FMUL.FTZ R67, R121, R65 ;  /* 0x0000004179437220 */ /* 0x000fc60000410000 */
[-C--:B------:R-:W-:Y:S01]  /*5dd0*/  FMUL.FTZ R62, R121, R63.reuse ;  /* 0x0000003f793e7220 */ /* 0x080fe20000410000 */
[----:B------:R-:W-:-:S03]  /*5de0*/  FFMA.FTZ R67, R122, R63, R67 ;  /* 0x0000003f7a437223 */ /* 0x000fc60000010043 */
[----:B------:R-:W-:Y:S01]  /*5df0*/  FFMA.FTZ R62, R122, R65, -R62 ;  /* 0x000000417a3e7223 */ /* 0x000fe2000001083e */
[----:B-1----:R-:W-:Y:S02]  /*5e00*/  @P1 IMAD R61, R61, R60, R2 ;  /* 0x0000003c3d3d1224 */ /* 0x002fe400078e0202 */
[----:B------:R-:W-:Y:S01]  /*5e10*/  FADD.FTZ R67, RZ, R67 ;  /* 0x00000043ff437221 */ /* 0x000fe20000010000 */
[----:B------:R-:W-:Y:S01]  /*5e20*/  FFMA.FTZ R62, R87, R102, R62 ;  /* 0x00000066573e7223 */ /* 0x000fe2000001003e */
[----:B------:R-:W-:-:S05]  /*5e30*/  @P1 IMAD.WIDE R60, R61, 0x10, R198 ;  /* 0x000000103d3c1825 */ /* 0x000fca00078e02c6 */
[----:B------:R1:W5:Y:S01]  /*5e40*/  @P1 LDG.E.128 R76, desc[UR16][R60.64] ;  /* 0x000000103c4c1981 */ /* 0x000362000c1e1d00 */
[----:B------:R-:W-:Y:S01]  /*5e50*/  ISETP.GT.U32.AND P2, PT, R118, 0x1f, PT ;  /* 0x0000001f7600780c */ /* 0x000fe20003f44070 */
[C---:B-1----:R-:W-:Y:S01]  /*5e60*/  FMUL.FTZ R61, R119.reuse, R67 ;  /* 0x00000043773d7220 */ /* 0x042fe20000410000 */
[----:B------:R-:W-:-:S03]  /*5e70*/  FMUL.FTZ R60, R119, R62 ;  /* 0x0000003e773c7220 */ /* 0x000fc60000410000 */
[C---:B------:R-:W-:Y:S01]  /*5e80*/  FFMA.FTZ R61, R120.reuse, R62, -R61 ;  /* 0x0000003e783d7223 */ /* 0x040fe2000001083d */
[----:B------:R-:W-:-:S03]  /*5e90*/  FFMA.FTZ R60, R120, R67, R60 ;  /* 0x00000043783c7223 */ /* 0x000fc6000001003c */
[----:B------:R-:W-:Y:S01]  /*5ea0*/  FFMA.FTZ R61, R86, R103, R61 ;  /* 0x00000067563d7223 */ /* 0x000fe2000001003d */
[----:B------:R-:W-:-:S03]  /*5eb0*/  FADD.FTZ R60, RZ, R60 ;  /* 0x0000003cff3c7221 */ /* 0x000fc60000010000 */
[C---:B------:R-:W-:Y:S01]  /*5ec0*/  FMUL.FTZ R63, R147.reuse, R61 ;  /* 0x0000003d933f7220 */ /* 0x040fe20000410000 */
[----:B------:R-:W-:-:S03]  /*5ed0*/  FMUL.FTZ R62, R147, R60 ;  /* 0x0000003c933e7220 */ /* 0x000fc60000410000 */
        /* <DEDUP_REMOVED lines=9> */
[----:B------:R-:W-:Y:S01]  /*5f70*/  FADD.FTZ R63, RZ, R60 ;  /* 0x0000003cff3f7221 */ /* 0x000fe20000010000 */
[-C--:B------:R-:W-:Y:S01]  /*5f80*/  FMUL.FTZ R61, R81, R123.reuse ;  /* 0x0000007b513d7220 */ /* 0x080fe20000410000 */
[C---:B------:R-:W-:Y:S01]  /*5f90*/  FMUL.FTZ R60, R80.reuse, R123 ;  /* 0x0000007b503c7220 */ /* 0x040fe20000410000 */
[C---:B------:R-:W-:Y:S01]  /*5fa0*/  FMUL.FTZ R67, R143.reuse, R62 ;  /* 0x0000003e8f437220 */ /* 0x040fe20000410000 */
[-C--:B------:R-:W-:Y:S01]  /*5fb0*/  FMUL.FTZ R65, R143, R63.reuse ;  /* 0x0000003f8f417220 */ /* 0x080fe20000410000 */
[-C--:B------:R-:W-:Y:S01]  /*5fc0*/  FFMA.FTZ R61, R80, R124.reuse, -R61 ;  /* 0x0000007c503d7223 */ /* 0x080fe2000001083d */
[----:B------:R-:W-:Y:S01]  /*5fd0*/  FFMA.FTZ R60, R81, R124, R60 ;  /* 0x0000007c513c7223 */ /* 0x000fe2000001003c */
[C---:B------:R-:W-:Y:S01]  /*5fe0*/  FFMA.FTZ R67, R144.reuse, R63, R67 ;  /* 0x0000003f90437223 */ /* 0x040fe20000010043 */
[----:B------:R-:W-:Y:S01]  /*5ff0*/  FFMA.FTZ R64, R144, R62, -R65 ;  /* 0x0000003e90407223 */ /* 0x000fe20000010841 */
[CC--:B------:R-:W-:Y:S01]  /*6000*/  FMUL.FTZ R63, R121.reuse, R61.reuse ;  /* 0x0000003d793f7220 */ /* 0x0c0fe20000410000 */
[----:B------:R-:W-:Y:S01]  /*6010*/  FMUL.FTZ R62, R121, R60 ;  /* 0x0000003c793e7220 */ /* 0x000fe20000410000 */
[----:B------:R-:W-:Y:S01]  /*6020*/  FADD.FTZ R67, RZ, R67 ;  /* 0x00000043ff437221 */ /* 0x000fe20000010000 */
[----:B------:R-:W-:Y:S01]  /*6030*/  FFMA.FTZ R64, R59, R98, R64 ;  /* 0x000000623b407223 */ /* 0x000fe20000010040 */
        /* <DEDUP_REMOVED lines=10> */
[----:B------:R-:W-:Y:S01]  /*60e0*/  FFMA.FTZ R65, R58, R99, R65 ;  /* 0x000000633a417223 */ /* 0x000fe20000010041 */
        /* <DEDUP_REMOVED lines=10> */
[----:B------:R-:W-:Y:S01]  /*6190*/  FMUL.FTZ R60, R145, R62 ;  /* 0x0000003e913c7220 */ /* 0x000fe20000410000 */
[----:B------:R-:W-:Y:S01]  /*61a0*/  FADD.FTZ R67, RZ, R67 ;  /* 0x00000043ff437221 */ /* 0x000fe20000010000 */
[----:B------:R-:W-:Y:S01]  /*61b0*/  FFMA.FTZ R64, R57, R96, R64 ;  /* 0x0000006039407223 */ /* 0x000fe20000010040 */
        /* <DEDUP_REMOVED lines=10> */
[----:B------:R-:W-:Y:S01]  /*6260*/  FFMA.FTZ R65, R56, R97, R65 ;  /* 0x0000006138417223 */ /* 0x000fe20000010041 */
        /* <DEDUP_REMOVED lines=58> */
[----:B------:R-:W-:Y:S01]  /*6610*/  FMUL.FTZ R62, R127, R60 ;  /* 0x0000003c7f3e7220 */ /* 0x000fe20000410000 */
[----:B------:R-:W-:Y:S01]  /*6620*/  FADD.FTZ R67, RZ, R67 ;  /* 0x00000043ff437221 */ /* 0x000fe20000010000 */
[----:B------:R-:W-:Y:S01]  /*6630*/  FFMA.FTZ R64, R51, R90, R64 ;  /* 0x0000005a33407223 */ /* 0x000fe20000010040 */
        /* <DEDUP_REMOVED lines=12> */
[----:B------:R1:W-:Y:S02]  /*6700*/  STS.128 [R109+0x6370], R60 ;  /* 0x0063703c6d007388 */ /* 0x0003e40000000c00 */
[----:B-1----:R-:W-:Y:S01]  /*6710*/  P2R R60, PR, RZ, 0x4 ;  /* 0x00000004ff3c7803 */ /* 0x002fe20000000000 */
[----:B------:R-:W-:Y:S06]  /*6720*/  BAR.SYNC.DEFER_BLOCKING 0x0 ;  /* 0x0000000000007b1d */ /* 0x000fec0000010000 */
[----:B------:R-:W-:Y:S05]  /*6730*/  @P2 BRA `(.L_x_4342) ;  /* 0x0000000800c42947 */ /* 0x000fea0003800000 */
[----:B------:R-:W-:Y:S01]  /*6740*/  IMAD R82, R118, 0x50, R117 ;  /* 0x0000005076527824 */ /* 0x000fe200078e0275 */
[C---:B------:R-:W-:Y:S01]  /*6750*/  ISETP.GE.AND P4, PT, R108.reuse, 0x10, PT ;  /* 0x000000106c00780c */ /* 0x040fe20003f86270 */
[----:B------:R-:W-:Y:S01]  /*6760*/  UMOV UR37, 0xffffffff ;  /* 0xffffffff00257882 */ /* 0x000fe20000000000 */
[C---:B------:R-:W-:Y:S02]  /*6770*/  ISETP.GE.AND P2, PT, R108.reuse, 0x8, PT ;  /* 0x000000086c00780c */ /* 0x040fe40003f46270 */
[----:B------:R-:W-:Y:S01]  /*6780*/  LDS.128 R60, [R82+0x6370] ;  /* 0x00637000523c7984 */ /* 0x000fe20000000c00 */
[C---:B------:R-:W-:Y:S02]  /*6790*/  ISETP.GE.AND P3, PT, R108.reuse, 0x4, PT ;  /* 0x000000046c00780c */ /* 0x040fe40003f66270 */
[----:B------:R-:W-:Y:S01]  /*67a0*/  ISETP.GE.AND P5, PT, R108, 0x1, PT ;  /* 0x000000016c00780c */ /* 0x000fe20003fa6270 */
[----:B------:R-:W1:Y:S04]  /*67b0*/  LDS.128 R64, [R82+0x6380] ;  /* 0x0063800052407984 */ /* 0x000e680000000c00 */
[----:B------:R-:W3:Y:S04]  /*67c0*/  LDS.128 R68, [R82+0x6390] ;  /* 0x0063900052447984 */ /* 0x000ee80000000c00 */
[----:B------:R-:W4:Y:S01]  /*67d0*/  LDS.128 R72, [R82+0x63a0] ;  /* 0x0063a00052487984 */ /* 0x000f220000000c00 */
[-C--:B-1----:R-:W-:Y:S01]  /*67e0*/  FMUL.FTZ R83, R63, R65.reuse ;  /* 0x000000413f537220 */ /* 0x082fe20000410000 */
        /* <DEDUP_REMOVED lines=32> */
[----:B------:R-:W1:Y:S04]  /*69f0*/  SHFL.UP PT, R204, R201, 0x1, RZ ;  /* 0x04200000c9cc7989 */ /* 0x000e6800000e00ff */
[----:B------:R-:W3:Y:S04]  /*6a00*/  SHFL.UP PT, R202, R200, 0x1, RZ ;  /* 0x04200000c8ca7989 */ /* 0x000ee800000e00ff */
[----:B------:R-:W4:Y:S04]  /*6a10*/  SHFL.UP PT, R74, R197, 0x1, RZ ;  /* 0x04200000c54a7989 */ /* 0x000f2800000e00ff */
[----:B------:R-:W0:Y:S01]  /*6a20*/  SHFL.UP PT, R72, R83, 0x1, RZ ;  /* 0x0420000053487989 */ /* 0x000e2200000e00ff */
[-C--:B-1----:R-:W-:Y:S01]  /*6a30*/  FMUL.FTZ R206, R83, R204.reuse ;  /* 0x000000cc53ce7220 */ /* 0x082fe20000410000 */
[----:B------:R-:W-:-:S03]  /*6a40*/  FMUL.FTZ R204, R197, R204 ;  /* 0x000000ccc5cc7220 */ /* 0x000fc60000410000 */
[-C--:B---3--:R-:W-:Y:S01]  /*6a50*/  FFMA.FTZ R206, R197, R202.reuse, R206 ;  /* 0x000000cac5ce7223 */ /* 0x088fe200000100ce */
[----:B------:R-:W-:-:S03]  /*6a60*/  FFMA.FTZ R73, R83, R202, -R204 ;  /* 0x000000ca53497223 */ /* 0x000fc600000108cc */
[----:B------:R-:W-:Y:S01]  /*6a70*/  @P5 FADD.FTZ R201, R201, R206 ;  /* 0x000000cec9c95221 */ /* 0x000fe20000010000 */
[-C--:B----4-:R-:W-:Y:S01]  /*6a80*/  FMUL.FTZ R202, R197, R74.reuse ;  /* 0x0000004ac5ca7220 */ /* 0x090fe20000410000 */
[----:B------:R-:W-:Y:S01]  /*6a90*/  @P5 FADD.FTZ R200, R200, R73 ;  /* 0x00000049c8c85221 */ /* 0x000fe20000010000 */
[C---:B------:R-:W-:Y:S02]  /*6aa0*/  FMUL.FTZ R74, R83.reuse, R74 ;  /* 0x0000004a534a7220 */ /* 0x040fe40000410000 */
[----:B------:R-:W1:Y:S01]  /*6ab0*/  SHFL.UP PT, R204, R201, 0x2, RZ ;  /* 0x04400000c9cc7989 */ /* 0x000e6200000e00ff */
[-C--:B0-----:R-:W-:Y:S01]  /*6ac0*/  @P5 FFMA.FTZ R83, R83, R72.reuse, -R202 ;  /* 0x0000004853535223 */ /* 0x081fe200000108ca */
[----:B------:R-:W-:Y:S02]  /*6ad0*/  @P5 FFMA.FTZ R197, R197, R72, R74 ;  /* 0x00000048c5c55223 */ /* 0x000fe4000001004a */
[----:B------:R-:W0:Y:S04]  /*6ae0*/  SHFL.UP PT, R202, R200, 0x2, RZ ;  /* 0x04400000c8ca7989 */ /* 0x000e2800000e00ff */
[----:B------:R-:W3:Y:S04]  /*6af0*/  SHFL.UP PT, R74, R197, 0x2, RZ ;  /* 0x04400000c54a7989 */ /* 0x000ee800000e00ff */
[----:B------:R-:W4:Y:S01]  /*6b00*/  SHFL.UP PT, R72, R83, 0x2, RZ ;  /* 0x0440000053487989 */ /* 0x000f2200000e00ff */
[-C--:B-1----:R-:W-:Y:S01]  /*6b10*/  FMUL.FTZ R206, R83, R204.reuse ;  /* 0x000000cc53ce7220 */ /* 0x082fe20000410000 */
        /* <DEDUP_REMOVED lines=10> */
[----:B------:R-:W1:Y:S04]  /*6bc0*/  SHFL.UP PT, R202, R200, 0x4, RZ ;  /* 0x04800000c8ca7989 */ /* 0x000e6800000e00ff */
[----:B------:R-:W3:Y:S04]  /*6bd0*/  SHFL.UP PT, R74, R197, 0x4, RZ ;  /* 0x04800000c54a7989 */ /* 0x000ee800000e00ff */
[----:B------:R-:W4:Y:S01]  /*6be0*/  SHFL.UP PT, R72, R83, 0x4, RZ ;  /* 0x0480000053487989 */ /* 0x000f2200000e00ff */
[-C--:B0-----:R-:W-:Y:S01]  /*6bf0*/  FMUL.FTZ R208, R83, R204.reuse ;  /* 0x000000cc53d07220 */ /* 0x081fe20000410000 */
[----:B------:R-:W-:-:S03]  /*6c00*/  FMUL.FTZ R206, R197, R204 ;  /* 0x000000ccc5ce7220 */ /* 0x000fc60000410000 */
[-C--:B-1----:R-:W-:Y:S01]  /*6c10*/  FFMA.FTZ R208, R197, R202.reuse, R208 ;  /* 0x000000cac5d07223 */ /* 0x082fe200000100d0 */
        /* <DEDUP_REMOVED lines=8> */
[----:B------:R-:W1:Y:S04]  /*6ca0*/  SHFL.UP PT, R74, R197, 0x8, RZ ;  /* 0x05000000c54a7989 */ /* 0x000e6800000e00ff */
[----:B------:R-:W3:Y:S04]  /*6cb0*/  SHFL.UP PT, R202, R200, 0x8, RZ ;  /* 0x05000000c8ca7989 */ /* 0x000ee800000e00ff */
[----:B------:R-:W4:Y:S01]  /*6cc0*/  SHFL.UP PT, R72, R83, 0x8, RZ ;  /* 0x0500000053487989 */ /* 0x000f2200000e00ff */
[-C--:B0-----:R-:W-:Y:S01]  /*6cd0*/  FMUL.FTZ R206, R197, R204.reuse ;  /* 0x000000ccc5ce7220 */ /* 0x081fe20000410000 */
[----:B------:R-:W-:Y:S01]  /*6ce0*/  FMUL.FTZ R204, R83, R204 ;  /* 0x000000cc53cc7220 */ /* 0x000fe20000410000 */
[-C--:B-1----:R-:W-:Y:S01]  /*6cf0*/  FMUL.FTZ R73, R197, R74.reuse ;  /* 0x0000004ac5497220 */ /* 0x082fe20000410000 */
[C---:B------:R-:W-:Y:S01]  /*6d00*/  FMUL.FTZ R74, R83.reuse, R74 ;  /* 0x0000004a534a7220 */ /* 0x040fe20000410000 */
[-C--:B---3--:R-:W-:Y:S01]  /*6d10*/  FFMA.FTZ R75, R83, R202.reuse, -R206 ;  /* 0x000000ca534b7223 */ /* 0x088fe200000108ce */
[----:B------:R-:W-:Y:S01]  /*6d20*/  FFMA.FTZ R204, R197, R202, R204 ;  /* 0x000000cac5cc7223 */ /* 0x000fe200000100cc */
[-C--:B----4-:R-:W-:Y:S01]  /*6d30*/  @P2 FFMA.FTZ R83, R83, R72.reuse, -R73 ;  /* 0x0000004853532223 */ /* 0x090fe20000010849 */
[----:B------:R-:W-:Y:S01]  /*6d40*/  @P2 FFMA.FTZ R197, R197, R72, R74 ;  /* 0x00000048c5c52223 */ /* 0x000fe2000001004a */
[----:B------:R-:W-:Y:S01]  /*6d50*/  @P2 FADD.FTZ R200, R200, R75 ;  /* 0x0000004bc8c82221 */ /* 0x000fe20000010000 */
[----:B------:R-:W-:-:S02]  /*6d60*/  @P2 FADD.FTZ R201, R201, R204 ;  /* 0x000000ccc9c92221 */ /* 0x000fc40000010000 */
[----:B------:R0:W1:Y:S04]  /*6d70*/  SHFL.UP PT, R72, R83, 0x10, RZ ;  /* 0x0600000053487989 */ /* 0x00006800000e00ff */
[----:B------:R0:W3:Y:S04]  /*6d80*/  SHFL.UP PT, R74, R197, 0x10, RZ ;  /* 0x06000000c54a7989 */ /* 0x0000e800000e00ff */
[----:B------:R0:W4:Y:S04]  /*6d90*/  SHFL.UP PT, R202, R200, 0x10, RZ ;  /* 0x06000000c8ca7989 */ /* 0x00012800000e00ff */
[----:B------:R0:W0:Y:S02]  /*6da0*/  SHFL.UP PT, R204, R201, 0x10, RZ ;  /* 0x06000000c9cc7989 */ /* 0x00002400000e00ff */
.L_x_4465:
        /* <DEDUP_REMOVED lines=8> */
[-C--:B-1----:R-:W-:Y:S01]  /*6e30*/  @P2 FFMA.FTZ R83, R83, R72.reuse, -R73 ;  /* 0x0000004853532223 */ /* 0x082fe20000010849 */
[----:B------:R-:W-:Y:S01]  /*6e40*/  @P2 FFMA.FTZ R197, R197, R72, R74 ;  /* 0x00000048c5c52223 */ /* 0x000fe2000001004a */
[----:B------:R-:W-:Y:S01]  /*6e50*/  @P2 FADD.FTZ R200, R200, R75 ;  /* 0x0000004bc8c82221 */ /* 0x000fe20000010000 */
[----:B------:R-:W-:Y:S01]  /*6e60*/  @P2 FADD.FTZ R201, R201, R204 ;  /* 0x000000ccc9c92221 */ /* 0x000fe20000010000 */
[----:B------:R-:W-:Y:S06]  /*6e70*/  BRA.DIV UR37, `(.L_x_4344) ;  /* 0x0000008225bc7947 */ /* 0x000fec000b800000 */
.L_x_4468:
[----:B------:R-:W-:-:S03]  /*6e80*/  UMOV UR37, 0xffffffff ;  /* 0xffffffff00257882 */ /* 0x000fc60000000000 */
[----:B------:R-:W-:Y:S05]  /*6e90*/  BRA.DIV UR37, `(.L_x_4345) ;  /* 0x0000008225dc7947 */ /* 0x000fea000b800000 */
.L_x_4471:
[----:B------:R-:W-:-:S03]  /*6ea0*/  UMOV UR37, 0xffffffff ;  /* 0xffffffff00257882 */ /* 0x000fc60000000000 */
[----:B------:R-:W-:Y:S05]  /*6eb0*/  BRA.DIV UR37, `(.L_x_4346) ;  /* 0x0000008225fc7947 */ /* 0x000fea000b800000 */
.L_x_4474:
[----:B------:R-:W-:-:S03]  /*6ec0*/  UMOV UR37, 0xffffffff ;  /* 0xffffffff00257882 */ /* 0x000fc60000000000 */
[----:B------:R-:W-:Y:S05]  /*6ed0*/  BRA.DIV UR37, `(.L_x_4347) ;  /* 0x00000086251c7947 */ /* 0x000fea000b800000 */
.L_x_4477:
[----:B------:R-:W-:-:S03]  /*6ee0*/  UMOV UR37, 0xffffffff ;  /* 0xffffffff00257882 */ /* 0x000fc60000000000 */
[----:B------:R-:W-:Y:S05]  /*6ef0*/  BRA.DIV UR37, `(.L_x_4348) ;  /* 0x00000086253c7947 */ /* 0x000fea000b800000 */
[----:B-----5:R0:W1:Y:S04]  /*6f00*/  SHFL.IDX PT, R202, R77, RZ, 0x1f ;  /* 0x00001fff4dca7589 */ /* 0x02006800000e0000 */
[----:B------:R-:W3:Y:S04]  /*6f10*/  SHFL.IDX PT, R76, R76, RZ, 0x1f ;  /* 0x00001fff4c4c7589 */ /* 0x000ee800000e0000 */
[----:B------:R-:W4:Y:S04]  /*6f20*/  SHFL.IDX PT, R78, R78, RZ, 0x1f ;  /* 0x00001fff4e4e7589 */ /* 0x000f2800000e0000 */
[----:B------:R-:W0:Y:S04]  /*6f30*/  SHFL.IDX PT, R79, R79, RZ, 0x1f ;  /* 0x00001fff4f4f7589 */ /* 0x000e2800000e0000 */
[----:B------:R-:W0:Y:S04]  /*6f40*/  SHFL.UP PT, R83, R83, 0x1, RZ ;  /* 0x0420000053537989 */ /* 0x000e2800000e00ff */
[----:B------:R-:W0:Y:S04]  /*6f50*/  SHFL.UP PT, R197, R197, 0x1, RZ ;  /* 0x04200000c5c57989 */ /* 0x000e2800000e00ff */
[----:B------:R-:W0:Y:S04]  /*6f60*/  SHFL.UP PT, R200, R200, 0x1, RZ ;  /* 0x04200000c8c87989 */ /* 0x000e2800000e00ff */
[----:B-1-3--:R-:W0:Y:S02]  /*6f70*/  SHFL.UP PT, R201, R201, 0x1, RZ ;  /* 0x04200000c9c97989 */ /* 0x00ae2400000e00ff */
.L_x_4487:
        /* <DEDUP_REMOVED lines=45> */
.L_x_4342:
[----:B------:R-:W-:Y:S05]  /*7250*/  WARPSYNC.ALL ;  /* 0x0000000000007948 */ /* 0x000fea0003800000 */
[-C--:B012---:R-:W-:Y:S01]  /*7260*/  FMUL.FTZ R61, R125, R111.reuse ;  /* 0x0000006f7d3d7220 */ /* 0x087fe20000410000 */
[----:B------:R-:W-:Y:S01]  /*7270*/  FMUL.FTZ R63, R196, UR34 ;  /* 0x00000022c43f7c20 */ /* 0x000fe20008410000 */
[C---:B------:R-:W-:Y:S01]  /*7280*/  FMUL.FTZ R60, R126.reuse, R111 ;  /* 0x0000006f7e3c7220 */ /* 0x040fe20000410000 */
[----:B------:R-:W-:Y:S01]  /*7290*/  FMUL.FTZ R67, R179, UR34 ;  /* 0x00000022b3437c20 */ /* 0x000fe20008410000 */
[-C--:B------:R-:W-:Y:S01]  /*72a0*/  FFMA.FTZ R61, R126, R110.reuse, -R61 ;  /* 0x0000006e7e3d7223 */ /* 0x080fe2000001083d */
[----:B------:R-:W-:Y:S01]  /*72b0*/  FFMA.FTZ R62, R178, UR23, -R63 ;  /* 0x00000017b23e7c23 */ /* 0x000fe2000801083f */
[C---:B------:R-:W-:Y:S01]  /*72c0*/  FFMA.FTZ R60, -R125.reuse, R110, -R60 ;  /* 0x0000006e7d3c7223 */ /* 0x040fe2000001093c */
[----:B------:R-:W-:Y:S01]  /*72d0*/  FMUL.FTZ R63, R125, R190 ;  /* 0x000000be7d3f7220 */ /* 0x000fe20000410000 */
[-C--:B------:R-:W-:Y:S01]  /*72e0*/  FMUL.FTZ R69, R127, R61.reuse ;  /* 0x0000003d7f457220 */ /* 0x080fe20000410000 */
[----:B------:R-:W-:Y:S01]  /*72f0*/  FMUL.FTZ R62, R3, R62 ;  /* 0x0000003e033e7220 */ /* 0x000fe20000410000 */
[-C--:B------:R-:W-:Y:S01]  /*7300*/  FMUL.FTZ R64, R127, R60.reuse ;  /* 0x0000003c7f407220 */ /* 0x080fe20000410000 */
[----:B------:R-:W-:Y:S01]  /*7310*/  FFMA.FTZ R67, R176, UR23, -R67 ;  /* 0x00000017b0437c23 */ /* 0x000fe20008010843 */
[----:B------:R-:W-:Y:S01]  /*7320*/  FFMA.FTZ R69, R128, R60, -R69 ;  /* 0x0000003c80457223 */ /* 0x000fe20000010845 */
[-C--:B------:R-:W-:Y:S01]  /*7330*/  FFMA.FTZ R63, R126, R62.reuse, R63 ;  /* 0x0000003e7e3f7223 */ /* 0x080fe2000001003f */
[----:B------:R-:W-:Y:S01]  /*7340*/  FMUL.FTZ R65, R125, R62 ;  /* 0x0000003e7d417220 */ /* 0x000fe20000410000 */
[----:B------:R-:W-:Y:S01]  /*7350*/  FFMA.FTZ R64, R128, R61, R64 ;  /* 0x0000003d80407223 */ /* 0x000fe20000010040 */
[C---:B------:R-:W-:Y:S01]  /*7360*/  FMUL.FTZ R61, R129.reuse, R69 ;  /* 0x00000045813d7220 */ /* 0x040fe20000410000 */
[----:B------:R-:W-:Y:S01]  /*7370*/  FFMA.FTZ R63, R4, R67, R63 ;  /* 0x00000043043f7223 */ /* 0x000fe2000001003f */
[----:B------:R-:W-:Y:S01]  /*7380*/  FFMA.FTZ R60, R126, R190, -R65 ;  /* 0x000000be7e3c7223 */ /* 0x000fe20000010841 */
[-C--:B------:R-:W-:Y:S01]  /*7390*/  FMUL.FTZ R67, R129, R64.reuse ;  /* 0x0000004081437220 */ /* 0x080fe20000410000 */
[C---:B------:R-:W-:Y:S01]  /*73a0*/  FFMA.FTZ R65, R130.reuse, R64, R61 ;  /* 0x0000004082417223 */ /* 0x040fe2000001003d */
[----:B------:R-:W-:Y:S01]  /*73b0*/  FMUL.FTZ R61, R127, R63 ;  /* 0x0000003f7f3d7220 */ /* 0x000fe20000410000 */
[----:B------:R-:W-:Y:S01]  /*73c0*/  FADD.FTZ R60, R189, R60 ;  /* 0x0000003cbd3c7221 */ /* 0x000fe20000010000 */
[----:B------:R-:W-:Y:S01]  /*73d0*/  FMUL.FTZ R64, R177, UR34 ;  /* 0x00000022b1407c20 */ /* 0x000fe20008410000 */
[----:B------:R-:W-:Y:S01]  /*73e0*/  FFMA.FTZ R67, R130, R69, -R67 ;  /* 0x0000004582437223 */ /* 0x000fe20000010843 */
[----:B------:R-:W-:Y:S01]  /*73f0*/  BAR.SYNC.DEFER_BLOCKING 0x0 ;  /* 0x0000000000007b1d */ /* 0x000fe20000010000 */
[-C--:B------:R-:W-:Y:S01]  /*7400*/  FMUL.FTZ R62, R127, R60.reuse ;  /* 0x0000003c7f3e7220 */ /* 0x080fe20000410000 */
[C---:B------:R-:W-:Y:S01]  /*7410*/  FFMA.FTZ R61, R128.reuse, R60, -R61 ;  /* 0x0000003c803d7223 */ /* 0x040fe2000001083d */
[----:B------:R-:W-:Y:S01]  /*7420*/  FFMA.FTZ R64, R173, UR23, -R64 ;  /* 0x00000017ad407c23 */ /* 0x000fe20008010840 */
[C---:B------:R-:W-:Y:S01]  /*7430*/  FMUL.FTZ R60, R131.reuse, R65 ;  /* 0x00000041833c7220 */ /* 0x040fe20000410000 */
[----:B------:R-:W-:Y:S01]  /*7440*/  FFMA.FTZ R62, R128, R63, R62 ;  /* 0x0000003f803e7223 */ /* 0x000fe2000001003e */
[----:B------:R-:W-:Y:S01]  /*7450*/  FADD.FTZ R61, R188, R61 ;  /* 0x0000003dbc3d7221 */ /* 0x000fe20000010000 */
[----:B------:R-:W-:Y:S01]  /*7460*/  FMUL.FTZ R69, R131, R67 ;  /* 0x0000004383457220 */ /* 0x000fe20000410000 */
[----:B------:R-:W-:Y:S01]  /*7470*/  FMUL.FTZ R231, R163, UR34 ;  /* 0x00000022a3e77c20 */ /* 0x000fe20008410000 */
[----:B------:R-:W-:Y:S01]  /*7480*/  FFMA.FTZ R62, R5, R64, R62 ;  /* 0x00000040053e7223 */ /* 0x000fe2000001003e */
[C---:B------:R-:W-:Y:S01]  /*7490*/  FMUL.FTZ R63, R129.reuse, R61 ;  /* 0x0000003d813f7220 */ /* 0x040fe20000410000 */
[C---:B------:R-:W-:Y:S01]  /*74a0*/  FFMA.FTZ R64, R132.reuse, R67, -R60 ;  /* 0x0000004384407223 */ /* 0x040fe2000001083c */
[----:B------:R-:W-:Y:S01]  /*74b0*/  FFMA.FTZ R69, R132, R65, R69 ;  /* 0x0000004184457223 */ /* 0x000fe20000010045 */
[----:B------:R-:W-:Y:S01]  /*74c0*/  FMUL.FTZ R67, R174, UR34 ;  /* 0x00000022ae437c20 */ /* 0x000fe20008410000 */
[-C--:B------:R-:W-:Y:S01]  /*74d0*/  FFMA.FTZ R63, R130, R62.reuse, R63 ;  /* 0x0000003e823f7223 */ /* 0x080fe2000001003f */
[----:B------:R-:W-:Y:S01]  /*74e0*/  FMUL.FTZ R65, R129, R62 ;  /* 0x0000003e81417220 */ /* 0x000fe20000410000 */
[CC--:B------:R-:W-:Y:S01]  /*74f0*/  FMUL.FTZ R62, R133.reuse, R64.reuse ;  /* 0x00000040853e7220 */ /* 0x0c0fe20000410000 */
[----:B------:R-:W-:Y:S01]  /*7500*/  FMUL.FTZ R71, R133, R69 ;  /* 0x0000004585477220 */ /* 0x000fe20000410000 */
[----:B------:R-:W-:Y:S01]  /*7510*/  FFMA.FTZ R67, R170, UR23, -R67 ;  /* 0x00000017aa437c23 */ /* 0x000fe20008010843 */
[----:B------:R-:W-:Y:S01]  /*7520*/  FFMA.FTZ R60, R130, R61, -R65 ;  /* 0x0000003d823c7223 */ /* 0x000fe20000010841 */
[C---:B------:R-:W-:Y:S01]  /*7530*/  FFMA.FTZ R69, R134.reuse, R69, R62 ;  /* 0x0000004586457223 */ /* 0x040fe2000001003e */
[----:B------:R-:W-:Y:S01]  /*7540*/  FFMA.FTZ R71, R134, R64, -R71 ;  /* 0x0000004086477223 */ /* 0x000fe20000010847 */
[----:B------:R-:W-:Y:S01]  /*7550*/  FFMA.FTZ R63, R6, R67, R63 ;  /* 0x00000043063f7223 */ /* 0x000fe2000001003f */
[----:B------:R-:W-:Y:S01]  /*7560*/  FADD.FTZ R60, R187, R60 ;  /* 0x0000003cbb3c7221 */ /* 0x000fe20000010000 */
        /* <DEDUP_REMOVED lines=8> */
[----:B------:R-:W-:Y:S01]  /*75f0*/  FMUL.FTZ R64, R171, UR34 ;  /* 0x00000022ab407c20 */ /* 0x000fe20008410000 */
[----:B------:R-:W0:Y:S01]  /*7600*/  LDS.64 R60, [R109+0x6378] ;  /* 0x006378006d3c7984 */ /* 0x000e220000000a00 */
[C---:B------:R-:W-:Y:S01]  /*7610*/  FMUL.FTZ R63, R137.reuse, R71 ;  /* 0x00000047893f7220 */ /* 0x040fe20000410000 */
[-C--:B------:R-:W-:Y:S01]  /*7620*/  FMUL.FTZ R68, R137, R69.reuse ;  /* 0x0000004589447220 */ /* 0x080fe20000410000 */
[----:B------:R-:W-:Y:S01]  /*7630*/  FFMA.FTZ R64, R167, UR23, -R64 ;  /* 0x00000017a7407c23 */ /* 0x000fe20008010840 */
[----:B------:R-:W-:Y:S01]  /*7640*/  FADD.FTZ R65, R186, R65 ;  /* 0x00000041ba417221 */ /* 0x000fe20000010000 */
[C---:B------:R-:W-:Y:S01]  /*7650*/  FFMA.FTZ R66, R138.reuse, R69, R63 ;  /* 0x000000458a427223 */ /* 0x040fe2000001003f */
[----:B------:R-:W-:Y:S01]  /*7660*/  FFMA.FTZ R68, R138, R71, -R68 ;  /* 0x000000478a447223 */ /* 0x000fe20000010844 */
[----:B------:R-:W-:Y:S01]  /*7670*/  FFMA.FTZ R62, R7, R64, R62 ;  /* 0x00000040073e7223 */ /* 0x000fe2000001003e */
[-C--:B------:R-:W-:Y:S01]  /*7680*/  FMUL.FTZ R63, R133, R65.reuse ;  /* 0x00000041853f7220 */ /* 0x080fe20000410000 */
[----:B------:R-:W-:Y:S01]  /*7690*/  FMUL.FTZ R73, R139, R66 ;  /* 0x000000428b497220 */ /* 0x000fe20000410000 */
[----:B------:R-:W-:Y:S01]  /*76a0*/  FMUL.FTZ R69, R175, UR34 ;  /* 0x00000022af457c20 */ /* 0x000fe20008410000 */
[----:B------:R-:W-:Y:S01]  /*76b0*/  FMUL.FTZ R67, R133, R62 ;  /* 0x0000003e85437220 */ /* 0x000fe20000410000 */
[-C--:B------:R-:W-:Y:S01]  /*76c0*/  FMUL.FTZ R71, R139, R68.reuse ;  /* 0x000000448b477220 */ /* 0x080fe20000410000 */
[----:B------:R-:W-:Y:S01]  /*76d0*/  FFMA.FTZ R73, R140, R68, -R73 ;  /* 0x000000448c497223 */ /* 0x000fe20000010849 */
[----:B------:R-:W-:Y:S01]  /*76e0*/  FFMA.FTZ R63, R134, R62, R63 ;  /* 0x0000003e863f7223 */ /* 0x000fe2000001003f */
[----:B------:R-:W-:Y:S01]  /*76f0*/  FFMA.FTZ R69, R164, UR23, -R69 ;  /* 0x00000017a4457c23 */ /* 0x000fe20008010845 */
[----:B------:R-:W-:Y:S01]  /*7700*/  FFMA.FTZ R62, R134, R65, -R67 ;  /* 0x00000041863e7223 */ /* 0x000fe20000010843 */
[----:B------:R-:W-:Y:S01]  /*7710*/  FFMA.FTZ R71, R140, R66, R71 ;  /* 0x000000428c477223 */ /* 0x000fe20000010047 */
[----:B------:R-:W-:Y:S01]  /*7720*/  FMUL.FTZ R65, R141, R73 ;  /* 0x000000498d417220 */ /* 0x000fe20000410000 */
[----:B------:R-:W-:Y:S01]  /*7730*/  FFMA.FTZ R63, R8, R69, R63 ;  /* 0x00000045083f7223 */ /* 0x000fe2000001003f */
[----:B------:R-:W-:Y:S01]  /*7740*/  FADD.FTZ R62, R185, R62 ;  /* 0x0000003eb93e7221 */ /* 0x000fe20000010000 */
[----:B------:R-:W-:Y:S01]  /*7750*/  FMUL.FTZ R67, R172, UR34 ;  /* 0x00000022ac437c20 */ /* 0x000fe20008410000 */
        /* <DEDUP_REMOVED lines=14> */
[CC--:B------:R-:W-:Y:S01]  /*7840*/  FMUL.FTZ R63, R137.reuse, R65.reuse ;  /* 0x00000041893f7220 */ /* 0x0c0fe20000410000 */
[-C--:B------:R-:W-:Y:S01]  /*7850*/  FMUL.FTZ R62, R137, R64.reuse ;  /* 0x00000040893e7220 */ /* 0x080fe20000410000 */
[----:B------:R-:W-:Y:S01]  /*7860*/  FMUL.FTZ R66, R169, UR34 ;  /* 0x00000022a9427c20 */ /* 0x000fe20008410000 */
[----:B------:R-:W-:Y:S01]  /*7870*/  FMUL.FTZ R69, R166, UR34 ;  /* 0x00000022a6457c20 */ /* 0x000fe20008410000 */
[C---:B------:R-:W-:Y:S01]  /*7880*/  FFMA.FTZ R67, R138.reuse, R64, R63 ;  /* 0x000000408a437223 */ /* 0x040fe2000001003f */
[----:B------:R-:W-:Y:S01]  /*7890*/  FFMA.FTZ R64, R138, R65, -R62 ;  /* 0x000000418a407223 */ /* 0x000fe2000001083e */
[CC--:B0-----:R-:W-:Y:S01]  /*78a0*/  FMUL.FTZ R62, R81.reuse, R60.reuse ;  /* 0x0000003c513e7220 */ /* 0x0c1fe20000410000 */
[-C--:B------:R-:W-:Y:S01]  /*78b0*/  FMUL.FTZ R63, R81, R61.reuse ;  /* 0x0000003d513f7220 */ /* 0x080fe20000410000 */
[----:B------:R-:W-:Y:S01]  /*78c0*/  FFMA.FTZ R66, R165, UR23, -R66 ;  /* 0x00000017a5427c23 */ /* 0x000fe20008010842 */
        /* <DEDUP_REMOVED lines=11> */
[----:B------:R-:W-:Y:S01]  /*7980*/  FFMA.FTZ R66, R10, R66, R67 ;  /* 0x000000420a427223 */ /* 0x000fe20000010043 */
[----:B------:R-:W-:Y:S01]  /*7990*/  FFMA.FTZ R69, R162, UR23, -R69 ;  /* 0x00000017a2457c23 */ /* 0x000fe20008010845 */
[C---:B------:R-:W-:Y:S01]  /*79a0*/  FFMA.FTZ R61, R124.reuse, R234, -R61 ;  /* 0x000000ea7c3d7223 */ /* 0x040fe2000001083d */
[----:B------:R-:W-:Y:S01]  /*79b0*/  FFMA.FTZ R63, R124, R202, R63 ;  /* 0x000000ca7c3f7223 */ /* 0x000fe2000001003f */
[C---:B------:R-:W-:Y:S01]  /*79c0*/  FMUL.FTZ R65, R139.reuse, R66 ;  /* 0x000000428b417220 */ /* 0x040fe20000410000 */
[----:B------:R-:W-:Y:S01]  /*79d0*/  FFMA.FTZ R231, R160, UR23, -R231 ;  /* 0x00000017a0e77c23 */ /* 0x000fe200080108e7 */
[----:B------:R-:W-:Y:S01]  /*79e0*/  FFMA.FTZ R233, R88, R105, R61 ;  /* 0x0000006958e97223 */ /* 0x000fe2000001003d */
[----:B------:R-:W-:Y:S01]  /*79f0*/  FADD.FTZ R200, RZ, R63 ;  /* 0x0000003fffc87221 */ /* 0x000fe20000010000 */
[-C--:B------:R-:W-:Y:S01]  /*7a00*/  FFMA.FTZ R67, R140, R64.reuse, -R65 ;  /* 0x000000408c437223 */ /* 0x080fe20000010841 */
[----:B------:R-:W-:Y:S01]  /*7a10*/  FMUL.FTZ R65, R139, R64 ;  /* 0x000000408b417220 */ /* 0x000fe20000410000 */
[CC--:B------:R-:W-:Y:S01]  /*7a20*/  FMUL.FTZ R61, R121.reuse, R233.reuse ;  /* 0x000000e9793d7220 */ /* 0x0c0fe20000410000 */
[----:B------:R-:W-:Y:S01]  /*7a30*/  FMUL.FTZ R60, R121, R200 ;  /* 0x000000c8793c7220 */ /* 0x000fe20000410000 */
[----:B------:R-:W-:Y:S01]  /*7a40*/  FADD.FTZ R67, R182, R67 ;  /* 0x00000043b6437221 */ /* 0x000fe20000010000 */
[----:B------:R-:W-:Y:S01]  /*7a50*/  FFMA.FTZ R66, R140, R66, R65 ;  /* 0x000000428c427223 */ /* 0x000fe20000010041 */
[C---:B------:R-:W-:Y:S01]  /*7a60*/  FFMA.FTZ R61, R122.reuse, R200, R61 ;  /* 0x000000c87a3d7223 */ /* 0x040fe2000001003d */
[----:B------:R-:W-:Y:S01]  /*7a70*/  FFMA.FTZ R60, R122, R233, -R60 ;  /* 0x000000e97a3c7223 */ /* 0x000fe2000001083c */
[----:B------:R-:W-:Y:S01]  /*7a80*/  FMUL.FTZ R63, R141, R67 ;  /* 0x000000438d3f7220 */ /* 0x000fe20000410000 */
[----:B------:R-:W-:Y:S01]  /*7a90*/  FFMA.FTZ R66, R11, R69, R66 ;  /* 0x000000450b427223 */ /* 0x000fe20000010042 */
[----:B------:R-:W-:Y:S01]  /*7aa0*/  FADD.FTZ R197, RZ, R61 ;  /* 0x0000003dffc57221 */ /* 0x000fe20000010000 */
[----:B------:R-:W-:Y:S01]  /*7ab0*/  FFMA.FTZ R232, R87, R102, R60 ;  /* 0x0000006657e87223 */ /* 0x000fe2000001003c */
[----:B------:R-:W-:Y:S01]  /*7ac0*/  FMUL.FTZ R65, R147, R71 ;  /* 0x0000004793417220 */ /* 0x000fe20000410000 */
[----:B------:R-:W-:Y:S01]  /*7ad0*/  FMUL.FTZ R62, R141, R66 ;  /* 0x000000428d3e7220 */ /* 0x000fe20000410000 */
[C---:B------:R-:W-:Y:S01]  /*7ae0*/  FMUL.FTZ R61, R119.reuse, R197 ;  /* 0x000000c5773d7220 */ /* 0x040fe20000410000 */
[----:B------:R-:W-:Y:S01]  /*7af0*/  FMUL.FTZ R60, R119, R232 ;  /* 0x000000e8773c7220 */ /* 0x000fe20000410000 */
[C---:B------:R-:W-:Y:S01]  /*7b00*/  FFMA.FTZ R63, R142.reuse, R66, R63 ;  /* 0x000000428e3f7223 */ /* 0x040fe2000001003f */
[----:B------:R-:W-:Y:S01]  /*7b10*/  FFMA.FTZ R62, R142, R67, -R62 ;  /* 0x000000438e3e7223 */ /* 0x000fe2000001083e */
[C---:B------:R-:W-:Y:S01]  /*7b20*/  FFMA.FTZ R61, R120.reuse, R232, -R61 ;  /* 0x000000e8783d7223 */ /* 0x040fe2000001083d */
[----:B------:R-:W-:Y:S01]  /*7b30*/  FFMA.FTZ R60, R120, R197, R60 ;  /* 0x000000c5783c7223 */ /* 0x000fe2000001003c */
[----:B------:R-:W-:Y:S01]  /*7b40*/  FFMA.FTZ R63, R12, R231, R63 ;  /* 0x000000e70c3f7223 */ /* 0x000fe2000001003f */
[-C--:B------:R-:W-:Y:S01]  /*7b50*/  FFMA.FTZ R64, R148, R70.reuse, R65 ;  /* 0x0000004694407223 */ /* 0x080fe20000010041 */
[----:B------:R-:W-:Y:S01]  /*7b60*/  FFMA.FTZ R229, R86, R103, R61 ;  /* 0x0000006756e57223 */ /* 0x000fe2000001003d */
[----:B------:R-:W-:Y:S01]  /*7b70*/  FADD.FTZ R201, RZ, R60 ;  /* 0x0000003cffc97221 */ /* 0x000fe20000010000 */
[----:B------:R-:W-:Y:S01]  /*7b80*/  FMUL.FTZ R67, R147, R70 ;  /* 0x0000004693437220 */ /* 0x000fe20000410000 */
[----:B------:R-:W-:Y:S01]  /*7b90*/  FADD.FTZ R62, R181, R62 ;  /* 0x0000003eb53e7221 */ /* 0x000fe20000010000 */
[C---:B------:R-:W-:Y:S01]  /*7ba0*/  FMUL.FTZ R60, R147.reuse, R229 ;  /* 0x000000e5933c7220 */ /* 0x040fe20000410000 */
[----:B------:R-:W-:Y:S01]  /*7bb0*/  FMUL.FTZ R61, R147, R201 ;  /* 0x000000c9933d7220 */ /* 0x000fe20000410000 */
[----:B------:R-:W-:Y:S01]  /*7bc0*/  FMUL.FTZ R65, R143, R63 ;  /* 0x0000003f8f417220 */ /* 0x000fe20000410000 */
[C---:B------:R-:W-:Y:S01]  /*7bd0*/  FFMA.FTZ R71, R148.reuse, R71, -R67 ;  /* 0x0000004794477223 */ /* 0x040fe20000010843 */
[C---:B------:R-:W-:Y:S01]  /*7be0*/  FFMA.FTZ R60, R148.reuse, R201, R60 ;  /* 0x000000c9943c7223 */ /* 0x040fe2000001003c */
[----:B------:R-:W-:Y:S01]  /*7bf0*/  FFMA.FTZ R230, R148, R229, -R61 ;  /* 0x000000e594e67223 */ /* 0x000fe2000001083d */
[-C--:B------:R-:W-:Y:S01]  /*7c00*/  FFMA.FTZ R67, R144, R62.reuse, -R65 ;  /* 0x0000003e90437223 */ /* 0x080fe20000010841 */
[----:B------:R-:W-:Y:S01]  /*7c10*/  FMUL.FTZ R61, R161, UR34 ;  /* 0x00000022a13d7c20 */ /* 0x000fe20008410000 */
[----:B------:R-:W-:Y:S01]  /*7c20*/  FMUL.FTZ R65, R143, R62 ;  /* 0x0000003e8f417220 */ /* 0x000fe20000410000 */
[----:B------:R-:W-:Y:S01]  /*7c30*/  FADD.FTZ R203, RZ, R60 ;  /* 0x0000003cffcb7221 */ /* 0x000fe20000010000 */
[----:B------:R-:W-:Y:S01]  /*7c40*/  FFMA.FTZ R230, R85, R100, R230 ;  /* 0x0000006455e67223 */ /* 0x000fe200000100e6 */
[----:B------:R-:W-:Y:S01]  /*7c50*/  FFMA.FTZ R228, R158, UR23, -R61 ;  /* 0x000000179ee47c23 */ /* 0x000fe2000801083d */
        /* <DEDUP_REMOVED lines=10> */
[----:B------:R-:W-:Y:S01]  /*7d00*/  FFMA.FTZ R227, R84, R101, R61 ;  /* 0x0000006554e37223 */ /* 0x000fe2000001003d */
[----:B------:R-:W-:Y:S01]  /*7d10*/  FADD.FTZ R204, RZ, R63 ;  /* 0x0000003fffcc7221 */ /* 0x000fe20000010000 */
[----:B------:R-:W-:Y:S01]  /*7d20*/  FFMA.FTZ R65, R146, R62, R65 ;  /* 0x0000003e92417223 */ /* 0x000fe20000010041 */
[----:B------:R-:W-:Y:S01]  /*7d30*/  FFMA.FTZ R225, R156, UR23, -R225 ;  /* 0x000000179ce17c23 */ /* 0x000fe200080108e1 */
[----:B------:R-:W-:Y:S01]  /*7d40*/  FFMA.FTZ R60, R146, R67, -R60 ;  /* 0x00000043923c7223 */ /* 0x000fe2000001083c */
[----:B------:R-:W-:Y:S01]  /*7d50*/  FMUL.FTZ R63, R143, R227 ;  /* 0x000000e38f3f7220 */ /* 0x000fe20000410000 */
[----:B------:R-:W-:Y:S01]  /*7d60*/  FMUL.FTZ R67, R119, R71 ;  /* 0x0000004777437220 */ /* 0x000fe20000410000 */
[-C--:B------:R-:W-:Y:S01]  /*7d70*/  FMUL.FTZ R61, R143, R204.reuse ;  /* 0x000000cc8f3d7220 */ /* 0x080fe20000410000 */
[----:B------:R-:W-:Y:S01]  /*7d80*/  FFMA.FTZ R65, R14, R225, R65 ;  /* 0x000000e10e417223 */ /* 0x000fe20000010041 */
[----:B------:R-:W-:Y:S01]  /*7d90*/  FFMA.FTZ R63, R144, R204, R63 ;  /* 0x000000cc903f7223 */ /* 0x000fe2000001003f */
[-C--:B------:R-:W-:Y:S01]  /*7da0*/  FFMA.FTZ R66, R120, R64.reuse, R67 ;  /* 0x0000004078427223 */ /* 0x080fe20000010043 */
[----:B------:R-:W-:Y:S01]  /*7db0*/  FFMA.FTZ R226, R144, R227, -R61 ;  /* 0x000000e390e27223 */ /* 0x000fe2000001083d */
[----:B------:R-:W-:Y:S01]  /*7dc0*/  FMUL.FTZ R67, R119, R64 ;  /* 0x0000004077437220 */ /* 0x000fe20000410000 */
[----:B------:R-:W-:Y:S01]  /*7dd0*/  FADD.FTZ R60, R191, R60 ;  /* 0x0000003cbf3c7221 */ /* 0x000fe20000010000 */
[----:B------:R-:W-:Y:S01]  /*7de0*/  FMUL.FTZ R61, R147, R65 ;  /* 0x00000041933d7220 */ /* 0x000fe20000410000 */
[----:B------:R-:W-:Y:S01]  /*7df0*/  FADD.FTZ R205, RZ, R63 ;  /* 0x0000003fffcd7221 */ /* 0x000fe20000010000 */
[----:B------:R-:W-:Y:S01]  /*7e00*/  FFMA.FTZ R71, R120, R71, -R67 ;  /* 0x0000004778477223 */ /* 0x000fe20000010843 */
[----:B------:R-:W-:Y:S01]  /*7e10*/  FFMA.FTZ R226, R59, R98, R226 ;  /* 0x000000623be27223 */ /* 0x000fe200000100e2 */
[-C--:B------:R-:W-:Y:S01]  /*7e20*/  FFMA.FTZ R67, R148, R60.reuse, -R61 ;  /* 0x0000003c94437223 */ /* 0x080fe2000001083d */
[----:B------:R-:W-:Y:S01]  /*7e30*/  FMUL.FTZ R61, R141, R205 ;  /* 0x000000cd8d3d7220 */ /* 0x000fe20000410000 */
[----:B------:R-:W-:Y:S01]  /*7e40*/  FMUL.FTZ R63, R147, R60 ;  /* 0x0000003c933f7220 */ /* 0x000fe20000410000 */
[-C--:B------:R-:W-:Y:S01]  /*7e50*/  FMUL.FTZ R60, R141, R226.reuse ;  /* 0x000000e28d3c7220 */ /* 0x080fe20000410000 */
[----:B------:R-:W-:Y:S01]  /*7e60*/  FMUL.FTZ R69, R157, UR34 ;  /* 0x000000229d457c20 */ /* 0x000fe20008410000 */
[----:B------:R-:W-:Y:S01]  /*7e70*/  FFMA.FTZ R61, R142, R226, -R61 ;  /* 0x000000e28e3d7223 */ /* 0x000fe2000001083d */
[----:B------:R-:W-:Y:S01]  /*7e80*/  FFMA.FTZ R62, R148, R65, R63 ;  /* 0x00000041943e7223 */ /* 0x000fe2000001003f */
[----:B------:R-:W-:Y:S01]  /*7e90*/  FFMA.FTZ R60, R142, R205, R60 ;  /* 0x000000cd8e3c7223 */ /* 0x000fe2000001003c */
[----:B------:R-:W-:Y:S01]  /*7ea0*/  FFMA.FTZ R224, R154, UR23, -R69 ;  /* 0x000000179ae07c23 */ /* 0x000fe20008010845 */
[----:B------:R-:W-:Y:S01]  /*7eb0*/  FFMA.FTZ R223, R58, R99, R61 ;  /* 0x000000633adf7223 */ /* 0x000fe2000001003d */
[----:B------:R-:W-:Y:S01]  /*7ec0*/  FADD.FTZ R67, R192, R67 ;  /* 0x00000043c0437221 */ /* 0x000fe20000010000 */
[----:B------:R-:W-:Y:S01]  /*7ed0*/  FADD.FTZ R207, RZ, R60 ;  /* 0x0000003cffcf7221 */ /* 0x000fe20000010000 */
[----:B------:R-:W-:Y:S01]  /*7ee0*/  FFMA.FTZ R62, R15, R224, R62 ;  /* 0x000000e00f3e7223 */ /* 0x000fe2000001003e */
[----:B------:R-:W-:Y:S01]  /*7ef0*/  FMUL.FTZ R61, R139, R223 ;  /* 0x000000df8b3d7220 */ /* 0x000fe20000410000 */
[----:B------:R-:W-:Y:S01]  /*7f00*/  FMUL.FTZ R63, R119, R67 ;  /* 0x00000043773f7220 */ /* 0x000fe20000410000 */
[-C--:B------:R-:W-:Y:S01]  /*7f10*/  FMUL.FTZ R60, R139, R207.reuse ;  /* 0x000000cf8b3c7220 */ /* 0x080fe20000410000 */
[-C--:B------:R-:W-:Y:S01]  /*7f20*/  FMUL.FTZ R64, R119, R62.reuse ;  /* 0x0000003e77407220 */ /* 0x080fe20000410000 */
[----:B------:R-:W-:Y:S01]  /*7f30*/  FFMA.FTZ R61, R140, R207, R61 ;  /* 0x000000cf8c3d7223 */ /* 0x000fe2000001003d */
[----:B------:R-:W-:Y:S01]  /*7f40*/  FFMA.FTZ R65, R120, R62, R63 ;  /* 0x0000003e78417223 */ /* 0x000fe2000001003f */
[----:B------:R-:W-:Y:S01]  /*7f50*/  FFMA.FTZ R60, R140, R223, -R60 ;  /* 0x000000df8c3c7223 */ /* 0x000fe2000001083c */
[----:B------:R-:W-:Y:S01]  /*7f60*/  FMUL.FTZ R63, R121, R71 ;  /* 0x00000047793f7220 */ /* 0x000fe20000410000 */
[----:B------:R-:W-:Y:S01]  /*7f70*/  FADD.FTZ R206, RZ, R61 ;  /* 0x0000003dffce7221 */ /* 0x000fe20000010000 */
[----:B------:R-:W-:Y:S01]  /*7f80*/  FFMA.FTZ R64, R120, R67, -R64 ;  /* 0x0000004378407223 */ /* 0x000fe20000010840 */
[----:B------:R-:W-:Y:S01]  /*7f90*/  FFMA.FTZ R222, R57, R96, R60 ;  /* 0x0000006039de7223 */ /* 0x000fe2000001003c */
[----:B------:R-:W-:Y:S01]  /*7fa0*/  FFMA.FTZ R67, R122, R66, R63 ;  /* 0x000000427a437223 */ /* 0x000fe2000001003f */
[----:B------:R-:W-:Y:S01]  /*7fb0*/  FMUL.FTZ R61, R137, R206 ;  /* 0x000000ce893d7220 */ /* 0x000fe20000410000 */
[----:B------:R-:W-:Y:S01]  /*7fc0*/  FMUL.FTZ R221, R155, UR34 ;  /* 0x000000229bdd7c20 */ /* 0x000fe20008410000 */
[-C--:B------:R-:W-:Y:S01]  /*7fd0*/  FMUL.FTZ R63, R137, R222.reuse ;  /* 0x000000de893f7220 */ /* 0x080fe20000410000 */
[----:B------:R-:W-:Y:S01]  /*7fe0*/  FADD.FTZ R64, R193, R64 ;  /* 0x00000040c1407221 */ /* 0x000fe20000010000 */
[----:B------:R-:W-:Y:S01]  /*7ff0*/  FFMA.FTZ R61, R138, R222, -R61 ;  /* 0x000000de8a3d7223 */ /* 0x000fe2000001083d */
[----:B------:R-:W-:Y:S01]  /*8000*/  FFMA.FTZ R221, R152, UR23, -R221 ;  /* 0x0000001798dd7c23 */ /* 0x000fe200080108dd */
[----:B------:R-:W-:Y:S01]  /*8010*/  FFMA.FTZ R63, R138, R206, R63 ;  /* 0x000000ce8a3f7223 */ /* 0x000fe2000001003f */
[C---:B------:R-:W-:Y:S01]  /*8020*/  FMUL.FTZ R69, R121.reuse, R66 ;  /* 0x0000004279457220 */ /* 0x040fe20000410000 */
[----:B------:R-:W-:Y:S01]  /*8030*/  FFMA.FTZ R219, R56, R97, R61 ;  /* 0x0000006138db7223 */ /* 0x000fe2000001003d */
[----:B------:R-:W-:Y:S01]  /*8040*/  FFMA.FTZ R65, R16, R221, R65 ;  /* 0x000000dd10417223 */ /* 0x000fe20000010041 */
[----:B------:R-:W-:Y:S01]  /*8050*/  FADD.FTZ R209, RZ, R63 ;  /* 0x0000003fffd17221 */ /* 0x000fe20000010000 */
[-C--:B------:R-:W-:Y:S01]  /*8060*/  FMUL.FTZ R63, R121, R64.reuse ;  /* 0x00000040793f7220 */ /* 0x080fe20000410000 */
[----:B------:R-:W-:Y:S01]  /*8070*/  FMUL.FTZ R61, R135, R219 ;  /* 0x000000db873d7220 */ /* 0x000fe20000410000 */
[----:B------:R-:W-:Y:S01]  /*8080*/  FMUL.FTZ R73, R121, R65 ;  /* 0x0000004179497220 */ /* 0x000fe20000410000 */
[----:B------:R-:W-:Y:S01]  /*8090*/  FMUL.FTZ R60, R135, R209 ;  /* 0x000000d1873c7220 */ /* 0x000fe20000410000 */
[----:B------:R-:W-:Y:S01]  /*80a0*/  FFMA.FTZ R62, R122, R65, R63 ;  /* 0x000000417a3e7223 */ /* 0x000fe2000001003f */
[----:B------:R-:W-:Y:S01]  /*80b0*/  FFMA.FTZ R61, R136, R209, R61 ;  /* 0x000000d1883d7223 */ /* 0x000fe2000001003d */
[----:B------:R-:W-:Y:S01]  /*80c0*/  FFMA.FTZ R73, R122, R64, -R73 ;  /* 0x000000407a497223 */ /* 0x000fe20000010849 */
[----:B------:R-:W-:Y:S01]  /*80d0*/  FFMA.FTZ R60, R136, R219, -R60 ;  /* 0x000000db883c7223 */ /* 0x000fe2000001083c */
[----:B------:R-:W-:Y:S01]  /*80e0*/  FMUL.FTZ R65, R153, UR34 ;  /* 0x0000002299417c20 */ /* 0x000fe20008410000 */
[----:B------:R-:W-:Y:S01]  /*80f0*/  FADD.FTZ R208, RZ, R61 ;  /* 0x0000003dffd07221 */ /* 0x000fe20000010000 */
[----:B------:R-:W-:Y:S01]  /*8100*/  FADD.FTZ R73, R194, R73 ;  /* 0x00000049c2497221 */ /* 0x000fe20000010000 */
[----:B------:R-:W-:Y:S01]  /*8110*/  FFMA.FTZ R220, R55, R94, R60 ;  /* 0x0000005e37dc7223 */ /* 0x000fe2000001003c */
[----:B------:R-:W-:Y:S01]  /*8120*/  FFMA.FTZ R218, R150, UR23, -R65 ;  /* 0x0000001796da7c23 */ /* 0x000fe20008010841 */
[C---:B------:R-:W-:Y:S01]  /*8130*/  FMUL.FTZ R61, R133.reuse, R208 ;  /* 0x000000d0853d7220 */ /* 0x040fe20000410000 */
[----:B------:R-:W-:Y:S01]  /*8140*/  FFMA.FTZ R69, R122, R71, -R69 ;  /* 0x000000477a457223 */ /* 0x000fe20000010845 */
[----:B------:R-:W-:Y:S01]  /*8150*/  FMUL.FTZ R63, R133, R220 ;  /* 0x000000dc853f7220 */ /* 0x000fe20000410000 */
[----:B------:R-:W-:Y:S01]  /*8160*/  FFMA.FTZ R62, R17, R218, R62 ;  /* 0x000000da113e7223 */ /* 0x000fe2000001003e */
[C---:B------:R-:W-:Y:S01]  /*8170*/  FFMA.FTZ R61, R134.reuse, R220, -R61 ;  /* 0x000000dc863d7223 */ /* 0x040fe2000001083d */
[----:B------:R-:W-:Y:S01]  /*8180*/  ISETP.GE.AND P0, PT, R113, UR35, PT ;  /* 0x0000002371007c0c */ /* 0x000fe2000bf06270 */
[----:B------:R-:W-:Y:S01]  /*8190*/  FFMA.FTZ R63, R134, R208, R63 ;  /* 0x000000d0863f7223 */ /* 0x000fe2000001003f */
[----:B------:R-:W-:Y:S01]  /*81a0*/  FMUL.FTZ R66, R123, R62 ;  /* 0x0000003e7b427220 */ /* 0x000fe20000410000 */
[----:B------:R-:W-:Y:S01]  /*81b0*/  FFMA.FTZ R217, R54, R95, R61 ;  /* 0x0000005f36d97223 */ /* 0x000fe2000001003d */
[----:B------:R-:W-:Y:S01]  /*81c0*/  FMUL.FTZ R68, R151, UR34 ;  /* 0x0000002297447c20 */ /* 0x000fe20008410000 */
[----:B------:R-:W-:Y:S01]  /*81d0*/  FADD.FTZ R210, RZ, R63 ;  /* 0x0000003fffd27221 */ /* 0x000fe20000010000 */
[----:B------:R-:W-:Y:S01]  /*81e0*/  FMUL.FTZ R63, R123, R73 ;  /* 0x000000497b3f7220 */ /* 0x000fe20000410000 */
[C---:B------:R-:W-:Y:S01]  /*81f0*/  FMUL.FTZ R61, R131.reuse, R217 ;  /* 0x000000d9833d7220 */ /* 0x040fe20000410000 */
[----:B------:R-:W-:Y:S01]  /*8200*/  ISETP.NE.OR P0, PT, R112, RZ, P0 ;  /* 0x000000ff7000720c */ /* 0x000fe20000705670 */
[----:B------:R-:W-:Y:S01]  /*8210*/  FMUL.FTZ R60, R131, R210 ;  /* 0x000000d2833c7220 */ /* 0x000fe20000410000 */
[----:B------:R-:W-:Y:S01]  /*8220*/  FFMA.FTZ R65, R124, R62, R63 ;  /* 0x0000003e7c417223 */ /* 0x000fe2000001003f */
[C---:B------:R-:W-:Y:S01]  /*8230*/  FFMA.FTZ R61, R132.reuse, R210, R61 ;  /* 0x000000d2843d7223 */ /* 0x040fe2000001003d */
[----:B------:R-:W-:Y:S01]  /*8240*/  FMUL.FTZ R63, R123, R69 ;  /* 0x000000457b3f7220 */ /* 0x000fe20000410000 */
[----:B------:R-:W-:Y:S01]  /*8250*/  FFMA.FTZ R60, R132, R217, -R60 ;  /* 0x000000d9843c7223 */ /* 0x000fe2000001083c */
[----:B------:R-:W-:Y:S01]  /*8260*/  FFMA.FTZ R215, R149, UR23, -R68 ;  /* 0x0000001795d77c23 */ /* 0x000fe20008010844 */
[----:B------:R-:W-:Y:S01]  /*8270*/  FADD.FTZ R211, RZ, R61 ;  /* 0x0000003dffd37221 */ /* 0x000fe20000010000 */
[----:B------:R-:W-:Y:S01]  /*8280*/  ISETP.GT.U32.AND P2, PT, R118, 0x1f, PT ;  /* 0x0000001f7600780c */ /* 0x000fe20003f44070 */
[----:B------:R-:W-:Y:S01]  /*8290*/  FFMA.FTZ R216, R53, R92, R60 ;  /* 0x0000005c35d87223 */ /* 0x000fe2000001003c */
[C---:B------:R-:W-:Y:S01]  /*82a0*/  FFMA.FTZ R60, R124.reuse, R67, R63 ;  /* 0x000000437c3c7223 */ /* 0x040fe2000001003f */
[----:B------:R-:W-:Y:S01]  /*82b0*/  FMUL.FTZ R61, R129, R211 ;  /* 0x000000d3813d7220 */ /* 0x000fe20000410000 */
[----:B------:R-:W-:Y:S01]  /*82c0*/  FMUL.FTZ R67, R123, R67 ;  /* 0x000000437b437220 */ /* 0x000fe20000410000 */
[-C--:B------:R-:W-:Y:S01]  /*82d0*/  FMUL.FTZ R62, R129, R216.reuse ;  /* 0x000000d8813e7220 */ /* 0x080fe20000410000 */
[----:B------:R-:W-:Y:S01]  /*82e0*/  FFMA.FTZ R66, R124, R73, -R66 ;  /* 0x000000497c427223 */ /* 0x000fe20000010842 */
[----:B------:R-:W-:Y:S01]  /*82f0*/  FFMA.FTZ R63, R130, R216, -R61 ;  /* 0x000000d8823f7223 */ /* 0x000fe2000001083d */
[----:B------:R-:W-:Y:S01]  /*8300*/  FFMA.FTZ R61, R124, R69, -R67 ;  /* 0x000000457c3d7223 */ /* 0x000fe20000010843 */
[----:B------:R-:W-:Y:S01]  /*8310*/  FFMA.FTZ R62, R130, R211, R62 ;  /* 0x000000d3823e7223 */ /* 0x000fe2000001003e */
[----:B------:R-:W-:-:S02]  /*8320*/  HFMA2 R80, -RZ, RZ, 1.875, 0 ;  /* 0x3f800000ff507431 */ /* 0x000fc400000001ff */
[----:B------:R-:W-:Y:S01]  /*8330*/  FFMA.FTZ R214, R52, R93, R63 ;  /* 0x0000005d34d67223 */ /* 0x000fe2000001003f */
[----:B------:R-:W-:Y:S01]  /*8340*/  CS2R R82, SRZ ;  /* 0x0000000000527805 */ /* 0x000fe2000001ff00 */
[----:B------:R-:W-:Y:S01]  /*8350*/  FADD.FTZ R212, RZ, R62 ;  /* 0x0000003effd47221 */ /* 0x000fe20000010000 */
[----:B------:R-:W-:Y:S01]  /*8360*/  FFMA.FTZ R62, R0, R215, R65 ;  /* 0x000000d7003e7223 */ /* 0x000fe20000010041 */
[C---:B------:R-:W-:Y:S01]  /*8370*/  FMUL.FTZ R67, R127.reuse, R214 ;  /* 0x000000d67f437220 */ /* 0x040fe20000410000 */
[----:B------:R-:W-:Y:S01]  /*8380*/  MOV R81, RZ ;  /* 0x000000ff00517202 */ /* 0x000fe20000000f00 */
[-C--:B------:R-:W-:Y:S01]  /*8390*/  FMUL.FTZ R65, R127, R212.reuse ;  /* 0x000000d47f417220 */ /* 0x080fe20000410000 */
[----:B------:R-:W-:Y:S01]  /*83a0*/  @!P0 LEA R64, R2, R117, 0x4 ;  /* 0x0000007502408211 */ /* 0x000fe200078e20ff */
[C---:B------:R-:W-:Y:S01]  /*83b0*/  FFMA.FTZ R67, R128.reuse, R212, R67 ;  /* 0x000000d480437223 */ /* 0x040fe20000010043 */
[----:B------:R-:W-:Y:S01]  /*83c0*/  FADD.FTZ R63, R195, R66 ;  /* 0x00000042c33f7221 */ /* 0x000fe20000010000 */
[----:B------:R-:W-:Y:S01]  /*83d0*/  FFMA.FTZ R236, R128, R214, -R65 ;  /* 0x000000d680ec7223 */ /* 0x000fe20000010841 */
[----:B------:R-:W-:Y:S01]  /*83e0*/  BSSY B0, `(.L_x_4349) ;  /* 0x00000e4000007945 */ /* 0x000fe20003800000 */
[----:B------:R-:W-:Y:S01]  /*83f0*/  FADD.FTZ R213, RZ, R67 ;  /* 0x00000043ffd57221 */ /* 0x000fe20000010000 */
[----:B------:R0:W1:Y:S01]  /*8400*/  @!P0 LDS.128 R80, [R64+0x8b80] ;  /* 0x008b800040508984 */ /* 0x0000620000000c00 */
[----:B------:R-:W-:-:S02]  /*8410*/  FFMA.FTZ R236, R51, R90, R236 ;  /* 0x0000005a33ec7223 */ /* 0x000fc400000100ec */
[C---:B------:R-:W-:Y:S01]  /*8420*/  FMUL.FTZ R65, R125.reuse, R213 ;  /* 0x000000d57d417220 */ /* 0x040fe20000410000 */
[----:B------:R2:W-:Y:S03]  /*8430*/  STS.128 [R109+0x6d80], R60 ;  /* 0x006d803c6d007388 */ /* 0x0005e60000000c00 */
[-C--:B------:R-:W-:Y:S01]  /*8440*/  FFMA.FTZ R65, R126, R236.reuse, -R65 ;  /* 0x000000ec7e417223 */ /* 0x080fe20000010841 */
[----:B0-----:R-:W-:-:S03]  /*8450*/  FMUL.FTZ R64, R125, R236 ;  /* 0x000000ec7d407220 */ /* 0x001fc60000410000 */
[----:B------:R-:W-:Y:S01]  /*8460*/  FFMA.FTZ R237, R50, R91, R65 ;  /* 0x0000005b32ed7223 */ /* 0x000fe20000010041 */
[----:B------:R-:W-:Y:S01]  /*8470*/  FFMA.FTZ R235, R126, R213, R64 ;  /* 0x000000d57eeb7223 */ /* 0x000fe20000010040 */
[----:B------:R-:W-:Y:S06]  /*8480*/  BAR.SYNC.DEFER_BLOCKING 0x0 ;  /* 0x0000000000007b1d */ /* 0x000fec0000010000 */
[----:B------:R-:W-:Y:S05]  /*8490*/  @P2 BRA `(.L_x_4350) ;  /* 0x0000000c00602947 */ /* 0x000fea0003800000 */
[----:B------:R-:W-:Y:S01]  /*84a0*/  IMAD R238, R118, 0x50, R117 ;  /* 0x0000005076ee7824 */ /* 0x000fe200078e0275 */
[----:B------:R-:W-:Y:S01]  /*84b0*/  UMOV UR37, 0xffffffff ;  /* 0xffffffff00257882 */ /* 0x000fe20000000000 */
[----:B------:R-:W-:-:S03]  /*84c0*/  ISETP.NE.AND P2, PT, R112, 0x1f, PT ;  /* 0x0000001f7000780c */ /* 0x000fc60003f45270 */
[----:B--2---:R-:W-:Y:S04]  /*84d0*/  LDS.128 R60, [R238+0x6da0] ;  /* 0x006da000ee3c7984 */ /* 0x004fe80000000c00 */
[----:B------:R-:W0:Y:S04]  /*84e0*/  LDS.128 R64, [R238+0x6db0] ;  /* 0x006db000ee407984 */ /* 0x000e280000000c00 */
[----:B------:R-:W2:Y:S04]  /*84f0*/  LDS.128 R68, [R238+0x6d90] ;  /* 0x006d9000ee447984 */ /* 0x000ea80000000c00 */
[----:B------:R-:W3:Y:S01]  /*8500*/  LDS.128 R72, [R238+0x6d80] ;  /* 0x006d8000ee487984 */ /* 0x000ee20000000c00 */
[C---:B0----5:R-:W-:Y:S01]  /*8510*/  FMUL.FTZ R79, R61.reuse, R64 ;  /* 0x000000403d4f7220 */ /* 0x061fe20000410000 */
        /* <DEDUP_REMOVED lines=17> */
[CC--:B---3--:R-:W-:Y:S01]  /*8630*/  FMUL.FTZ R79, R73.reuse, R78.reuse ;  /* 0x0000004e494f7220 */ /* 0x0c8fe20000410000 */
        /* <DEDUP_REMOVED lines=12> */
[----:B------:R0:W2:Y:S04]  /*8700*/  SHFL.DOWN PT, R72, R79, 0x1, 0x1f ;  /* 0x08201f004f487f89 */ /* 0x0000a800000e0000 */
[----:B------:R0:W3:Y:S04]  /*8710*/  SHFL.DOWN PT, R73, R78, 0x1, 0x1f ;  /* 0x08201f004e497f89 */ /* 0x0000e800000e0000 */
[----:B------:R0:W4:Y:S04]  /*8720*/  SHFL.DOWN PT, R74, R77, 0x1, 0x1f ;  /* 0x08201f004d4a7f89 */ /* 0x00012800000e0000 */
[----:B------:R0:W0:Y:S02]  /*8730*/  SHFL.DOWN PT, R249, R76, 0x1, 0x1f ;  /* 0x08201f004cf97f89 */ /* 0x00002400000e0000 */
.L_x_4492:
[----:B------:R-:W-:Y:S04]  /*8740*/  BSSY.RECONVERGENT B1, `(.L_x_4352) ;  /* 0x000000c000017945 */ /* 0x000fe80003800200 */
[----:B------:R-:W-:Y:S05]  /*8750*/  @!P2 BRA `(.L_x_4353) ;  /* 0x000000000028a947 */ /* 0x000fea0003800000 */
[CC--:B0-----:R-:W-:Y:S01]  /*8760*/  FMUL.FTZ R240, R78.reuse, R249.reuse ;  /* 0x000000f94ef07220 */ /* 0x0c1fe20000410000 */
[C---:B------:R-:W-:Y:S01]  /*8770*/  FMUL.FTZ R249, R79.reuse, R249 ;  /* 0x000000f94ff97220 */ /* 0x040fe20000410000 */
[CC--:B---3--:R-:W-:Y:S01]  /*8780*/  FMUL.FTZ R75, R78.reuse, R73.reuse ;  /* 0x000000494e4b7220 */ /* 0x0c8fe20000410000 */
[C---:B------:R-:W-:Y:S01]  /*8790*/  FMUL.FTZ R73, R79.reuse, R73 ;  /* 0x000000494f497220 */ /* 0x040fe20000410000 */
[-C--:B----4-:R-:W-:Y:S01]  /*87a0*/  FFMA.FTZ R240, R79, R74.reuse, -R240 ;  /* 0x0000004a4ff07223 */ /* 0x090fe200000108f0 */
[----:B------:R-:W-:Y:S01]  /*87b0*/  FFMA.FTZ R249, R78, R74, R249 ;  /* 0x0000004a4ef97223 */ /* 0x000fe200000100f9 */
[C---:B--2---:R-:W-:Y:S01]  /*87c0*/  FFMA.FTZ R79, R72.reuse, R79, -R75 ;  /* 0x0000004f484f7223 */ /* 0x044fe2000001084b */
[----:B------:R-:W-:Y:S01]  /*87d0*/  FFMA.FTZ R78, R72, R78, R73 ;  /* 0x0000004e484e7223 */ /* 0x000fe20000010049 */
[----:B------:R-:W-:Y:S01]  /*87e0*/  FADD.FTZ R77, R77, R240 ;  /* 0x000000f04d4d7221 */ /* 0x000fe20000010000 */
[----:B------:R-:W-:-:S07]  /*87f0*/  FADD.FTZ R76, R76, R249 ;  /* 0x000000f94c4c7221 */ /* 0x000fce0000010000 */
.L_x_4353:
[----:B------:R-:W-:Y:S05]  /*8800*/  BSYNC.RECONVERGENT B1 ;  /* 0x0000000000017941 */ /* 0x000fea0003800200 */
.L_x_4352:
[----:B------:R-:W-:Y:S01]  /*8810*/  UMOV UR37, 0xffffffff ;  /* 0xffffffff00257882 */ /* 0x000fe20000000000 */
[----:B------:R-:W-:Y:S02]  /*8820*/  ISETP.GT.U32.AND P2, PT, R112, 0x1d, PT ;  /* 0x0000001d7000780c */ /* 0x000fe40003f44070 */
[----:B------:R-:W-:Y:S11]  /*8830*/  BRA.DIV UR37, `(.L_x_4354) ;  /* 0x0000007225147947 */ /* 0x000ff6000b800000 */
[----:B--2---:R2:W1:Y:S04]  /*8840*/  SHFL.DOWN PT, R72, R79, 0x2, 0x1f ;  /* 0x08401f004f487f89 */ /* 0x00446800000e0000 */
[----:B---3--:R2:W3:Y:S04]  /*8850*/  SHFL.DOWN PT, R73, R78, 0x2, 0x1f ;  /* 0x08401f004e497f89 */ /* 0x0084e800000e0000 */
[----:B----4-:R2:W4:Y:S04]  /*8860*/  SHFL.DOWN PT, R74, R77, 0x2, 0x1f ;  /* 0x08401f004d4a7f89 */ /* 0x01052800000e0000 */
[----:B0-----:R2:W0:Y:S02]  /*8870*/  SHFL.DOWN PT, R249, R76, 0x2, 0x1f ;  /* 0x08401f004cf97f89 */ /* 0x00142400000e0000 */
.L_x_4498:
[----:B------:R-:W-:Y:S04]  /*8880*/  BSSY.RECONVERGENT B1, `(.L_x_4355) ;  /* 0x000000c000017945 */ /* 0x000fe80003800200 */
[----:B------:R-:W-:Y:S05]  /*8890*/  @P2 BRA `(.L_x_4356) ;  /* 0x0000000000282947 */ /* 0x000fea0003800000 */
[-C--:B0-----:R-:W-:Y:S01]  /*88a0*/  FMUL.FTZ R240, R78, R249.reuse ;  /* 0x000000f94ef07220 */ /* 0x081fe20000410000 */
[----:B------:R-:W-:-:S03]  /*88b0*/  FMUL.FTZ R249, R79, R249 ;  /* 0x000000f94ff97220 */ /* 0x000fc60000410000 */
[CC--:B----4-:R-:W-:Y:S01]  /*88c0*/  FFMA.FTZ R240, R79.reuse, R74.reuse, -R240 ;  /* 0x0000004a4ff07223 */ /* 0x0d0fe200000108f0 */
[C---:B------:R-:W-:Y:S01]  /*88d0*/  FFMA.FTZ R249, R78.reuse, R74, R249 ;  /* 0x0000004a4ef97223 */ /* 0x040fe200000100f9 */
[-C--:B---3--:R-:W-:Y:S01]  /*88e0*/  FMUL.FTZ R74, R78, R73.reuse ;  /* 0x000000494e4a7220 */ /* 0x088fe20000410000 */
[----:B------:R-:W-:Y:S01]  /*88f0*/  FMUL.FTZ R73, R79, R73 ;  /* 0x000000494f497220 */ /* 0x000fe20000410000 */
[----:B--2---:R-:W-:Y:S01]  /*8900*/  FADD.FTZ R77, R77, R240 ;  /* 0x000000f04d4d7221 */ /* 0x004fe20000010000 */
[----:B------:R-:W-:Y:S01]  /*8910*/  FADD.FTZ R76, R76, R249 ;  /* 0x000000f94c4c7221 */ /* 0x000fe20000010000 */
[-C--:B-1----:R-:W-:Y:S01]  /*8920*/  FFMA.FTZ R79, R79, R72.reuse, -R74 ;  /* 0x000000484f4f7223 */ /* 0x082fe2000001084a */
[----:B------:R-:W-:-:S07]  /*8930*/  FFMA.FTZ R78, R78, R72, R73 ;  /* 0x000000484e4e7223 */ /* 0x000fce0000010049 */
.L_x_4356:
[----:B------:R-:W-:Y:S05]  /*8940*/  BSYNC.RECONVERGENT B1 ;  /* 0x0000000000017941 */ /* 0x000fea0003800200 */
.L_x_4355:
[----:B------:R-:W-:Y:S01]  /*8950*/  UMOV UR37, 0xffffffff ;  /* 0xffffffff00257882 */ /* 0x000fe20000000000 */
[----:B------:R-:W-:Y:S02]  /*8960*/  ISETP.GT.U32.AND P2, PT, R112, 0x1b, PT ;  /* 0x0000001b7000780c */ /* 0x000fe40003f44070 */
[----:B------:R-:W-:Y:S11]  /*8970*/  BRA.DIV UR37, `(.L_x_4357) ;  /* 0x0000007225347947 */ /* 0x000ff6000b800000 */
[----:B-1----:R1:W1:Y:S04]  /*8980*/  SHFL.DOWN PT, R72, R79, 0x4, 0x1f ;  /* 0x08801f004f487f89 */ /* 0x00226800000e0000 */
[----:B---3--:R3:W1:Y:S04]  /*8990*/  SHFL.DOWN PT, R73, R78, 0x4, 0x1f ;  /* 0x08801f004e497f89 */ /* 0x00866800000e0000 */
[----:B----4-:R3:W4:Y:S04]  /*89a0*/  SHFL.DOWN PT, R74, R77, 0x4, 0x1f ;  /* 0x08801f004d4a7f89 */ /* 0x01072800000e0000 */
[----:B0-----:R3:W0:Y:S02]  /*89b0*/  SHFL.DOWN PT, R249, R76, 0x4, 0x1f ;  /* 0x08801f004cf97f89 */ /* 0x00162400000e0000 */
.L_x_4504:
[----:B------:R-:W-:Y:S04]  /*89c0*/  BSSY.RECONVERGENT B1, `(.L_x_4358) ;  /* 0x000000c000017945 */ /* 0x000fe80003800200 */
[----:B------:R-:W-:Y:S05]  /*89d0*/  @P2 BRA `(.L_x_4359) ;  /* 0x0000000000282947 */ /* 0x000fea0003800000 */
[-C--:B0-----:R-:W-:Y:S01]  /*89e0*/  FMUL.FTZ R240, R78, R249.reuse ;  /* 0x000000f94ef07220 */ /* 0x081fe20000410000 */
[----:B------:R-:W-:-:S03]  /*89f0*/  FMUL.FTZ R249, R79, R249 ;  /* 0x000000f94ff97220 */ /* 0x000fc60000410000 */
[CC--:B----4-:R-:W-:Y:S01]  /*8a00*/  FFMA.FTZ R240, R79.reuse, R74.reuse, -R240 ;  /* 0x0000004a4ff07223 */ /* 0x0d0fe200000108f0 */
[C---:B------:R-:W-:Y:S01]  /*8a10*/  FFMA.FTZ R249, R78.reuse, R74, R249 ;  /* 0x0000004a4ef97223 */ /* 0x040fe200000100f9 */
[-C--:B-1----:R-:W-:Y:S01]  /*8a20*/  FMUL.FTZ R74, R78, R73.reuse ;  /* 0x000000494e4a7220 */ /* 0x082fe20000410000 */
[----:B------:R-:W-:Y:S01]  /*8a30*/  FMUL.FTZ R73, R79, R73 ;  /* 0x000000494f497220 */ /* 0x000fe20000410000 */
[----:B--23--:R-:W-:Y:S01]  /*8a40*/  FADD.FTZ R77, R77, R240 ;  /* 0x000000f04d4d7221 */ /* 0x00cfe20000010000 */
[----:B------:R-:W-:Y:S01]  /*8a50*/  FADD.FTZ R76, R76, R249 ;  /* 0x000000f94c4c7221 */ /* 0x000fe20000010000 */
[-C--:B------:R-:W-:Y:S01]  /*8a60*/  FFMA.FTZ R79, R79, R72.reuse, -R74 ;  /* 0x000000484f4f7223 */ /* 0x080fe2000001084a */
[----:B------:R-:W-:-:S07]  /*8a70*/  FFMA.FTZ R78, R78, R72, R73 ;  /* 0x000000484e4e7223 */ /* 0x000fce0000010049 */
.L_x_4359:
[----:B------:R-:W-:Y:S05]  /*8a80*/  BSYNC.RECONVERGENT B1 ;  /* 0x0000000000017941 */ /* 0x000fea0003800200 */
.L_x_4358:
[----:B------:R-:W-:Y:S01]  /*8a90*/  UMOV UR37, 0xffffffff ;  /* 0xffffffff00257882 */ /* 0x000fe20000000000 */
[----:B------:R-:W-:Y:S02]  /*8aa0*/  ISETP.GT.U32.AND P2, PT, R112, 0x17, PT ;  /* 0x000000177000780c */ /* 0x000fe40003f44070 */
[----:B------:R-:W-:Y:S11]  /*8ab0*/  BRA.DIV UR37, `(.L_x_4360) ;  /* 0x0000007225547947 */ /* 0x000ff6000b800000 */
[----:B-1----:R1:W1:Y:S04]  /*8ac0*/  SHFL.DOWN PT, R72, R79, 0x8, 0x1f ;  /* 0x09001f004f487f89 */ /* 0x00226800000e0000 */
[----:B------:R0:W1:Y:S04]  /*8ad0*/  SHFL.DOWN PT, R73, R78, 0x8, 0x1f ;  /* 0x09001f004e497f89 */ /* 0x00006800000e0000 */
[----:B----4-:R4:W1:Y:S04]  /*8ae0*/  SHFL.DOWN PT, R74, R77, 0x8, 0x1f ;  /* 0x09001f004d4a7f89 */ /* 0x01086800000e0000 */
[----:B0-----:R4:W0:Y:S02]  /*8af0*/  SHFL.DOWN PT, R249, R76, 0x8, 0x1f ;  /* 0x09001f004cf97f89 */ /* 0x00182400000e0000 */
.L_x_4510:
[----:B------:R-:W-:Y:S04]  /*8b00*/  BSSY.RECONVERGENT B1, `(.L_x_4361) ;  /* 0x000000c000017945 */ /* 0x000fe80003800200 */
[----:B------:R-:W-:Y:S05]  /*8b10*/  @P2 BRA `(.L_x_4362) ;  /* 0x0000000000282947 */ /* 0x000fea0003800000 */
[-C--:B0-----:R-:W-:Y:S01]  /*8b20*/  FMUL.FTZ R240, R78, R249.reuse ;  /* 0x000000f94ef07220 */ /* 0x081fe20000410000 */
[----:B------:R-:W-:-:S03]  /*8b30*/  FMUL.FTZ R249, R79, R249 ;  /* 0x000000f94ff97220 */ /* 0x000fc60000410000 */
[CC--:B-1----:R-:W-:Y:S01]  /*8b40*/  FFMA.FTZ R240, R79.reuse, R74.reuse, -R240 ;  /* 0x0000004a4ff07223 */ /* 0x0c2fe200000108f0 */
[C---:B------:R-:W-:Y:S01]  /*8b50*/  FFMA.FTZ R249, R78.reuse, R74, R249 ;  /* 0x0000004a4ef97223 */ /* 0x040fe200000100f9 */
[-C--:B------:R-:W-:Y:S01]  /*8b60*/  FMUL.FTZ R74, R78, R73.reuse ;  /* 0x000000494e4a7220 */ /* 0x080fe20000410000 */
[----:B------:R-:W-:Y:S01]  /*8b70*/  FMUL.FTZ R73, R79, R73 ;  /* 0x000000494f497220 */ /* 0x000fe20000410000 */
[----:B--234-:R-:W-:Y:S01]  /*8b80*/  FADD.FTZ R77, R77, R240 ;  /* 0x000000f04d4d7221 */ /* 0x01cfe20000010000 */
[----:B------:R-:W-:Y:S01]  /*8b90*/  FADD.FTZ R76, R76, R249 ;  /* 0x000000f94c4c7221 */ /* 0x000fe20000010000 */
[-C--:B------:R-:W-:Y:S01]  /*8ba0*/  FFMA.FTZ R79, R79, R72.reuse, -R74 ;  /* 0x000000484f4f7223 */ /* 0x080fe2000001084a */
[----:B------:R-:W-:-:S07]  /*8bb0*/  FFMA.FTZ R78, R78, R72, R73 ;  /* 0x000000484e4e7223 */ /* 0x000fce0000010049 */
.L_x_4362:
[----:B------:R-:W-:Y:S05]  /*8bc0*/  BSYNC.RECONVERGENT B1 ;  /* 0x0000000000017941 */ /* 0x000fea0003800200 */
.L_x_4361:
[----:B------:R-:W-:Y:S01]  /*8bd0*/  UMOV UR37, 0xffffffff ;  /* 0xffffffff00257882 */ /* 0x000fe20000000000 */
[----:B------:R-:W-:Y:S02]  /*8be0*/  ISETP.GT.U32.AND P2, PT, R112, 0xf, PT ;  /* 0x0000000f7000780c */ /* 0x000fe40003f44070 */
[----:B------:R-:W-:Y:S11]  /*8bf0*/  BRA.DIV UR37, `(.L_x_4363) ;  /* 0x0000007225747947 */ /* 0x000ff6000b800000 */
[----:B-1----:R1:W1:Y:S04]  /*8c00*/  SHFL.DOWN PT, R72, R79, 0x10, 0x1f ;  /* 0x0a001f004f487f89 */ /* 0x00226800000e0000 */
[----:B------:R0:W1:Y:S04]  /*8c10*/  SHFL.DOWN PT, R73, R78, 0x10, 0x1f ;  /* 0x0a001f004e497f89 */ /* 0x00006800000e0000 */
[----:B------:R1:W1:Y:S04]  /*8c20*/  SHFL.DOWN PT, R74, R77, 0x10, 0x1f ;  /* 0x0a001f004d4a7f89 */ /* 0x00026800000e0000 */
[----:B0-----:R0:W0:Y:S02]  /*8c30*/  SHFL.DOWN PT, R249, R76, 0x10, 0x1f ;  /* 0x0a001f004cf97f89 */ /* 0x00102400000e0000 */
.L_x_4516:
        /* <DEDUP_REMOVED lines=12> */
.L_x_4365:
[----:B------:R-:W-:Y:S05]  /*8d00*/  BSYNC.RECONVERGENT B1 ;  /* 0x0000000000017941 */ /* 0x000fea0003800200 */
.L_x_4364:
[----:B------:R-:W-:Y:S01]  /*8d10*/  UMOV UR37, 0xffffffff ;  /* 0xffffffff00257882 */ /* 0x000fe20000000000 */
[----:B------:R-:W-:Y:S02]  /*8d20*/  ISETP.NE.AND P2, PT, R118, 0x1f, PT ;  /* 0x0000001f7600780c */ /* 0x000fe40003f45270 */
[----:B------:R-:W-:Y:S11]  /*8d30*/  BRA.DIV UR37, `(.L_x_4366) ;  /* 0x0000007225947947 */ /* 0x000ff6000b800000 */
[----:B------:R-:W1:Y:S04]  /*8d40*/  SHFL.IDX PT, R242, R78, RZ, 0x1f ;  /* 0x00001fff4ef27589 */ /* 0x000e6800000e0000 */
[----:B------:R-:W5:Y:S04]  /*8d50*/  SHFL.IDX PT, R240, R79, RZ, 0x1f ;  /* 0x00001fff4ff07589 */ /* 0x000f6800000e0000 */
[----:B------:R-:W0:Y:S04]  /*8d60*/  SHFL.IDX PT, R241, R77, RZ, 0x1f ;  /* 0x00001fff4df17589 */ /* 0x000e2800000e0000 */
[----:B------:R-:W2:Y:S04]  /*8d70*/  SHFL.IDX PT, R251, R76, RZ, 0x1f ;  /* 0x00001fff4cfb7589 */ /* 0x000ea800000e0000 */
[----:B------:R-:W-:Y:S04]  /*8d80*/  SHFL.IDX PT, R248, R80, RZ, 0x1f ;  /* 0x00001fff50f87589 */ /* 0x000fe800000e0000 */
[----:B------:R-:W3:Y:S04]  /*8d90*/  SHFL.IDX PT, R247, R81, RZ, 0x1f ;  /* 0x00001fff51f77589 */ /* 0x000ee800000e0000 */
[----:B------:R-:W3:Y:S01]  /*8da0*/  SHFL.DOWN PT, R244, R79, 0x1, 0x1f ;  /* 0x08201f004ff47f89 */ /* 0x000ee200000e0000 */
[-C--:B-1----:R-:W-:Y:S01]  /*8db0*/  FMUL.FTZ R73, R83, R242.reuse ;  /* 0x000000f253497220 */ /* 0x082fe20000410000 */
[-C--:B------:R-:W-:Y:S01]  /*8dc0*/  FMUL.FTZ R74, R82, R242.reuse ;  /* 0x000000f2524a7220 */ /* 0x080fe20000410000 */
[-C--:B------:R-:W-:Y:S01]  /*8dd0*/  FMUL.FTZ R243, R81, R242.reuse ;  /* 0x000000f251f37220 */ /* 0x080fe20000410000 */
[----:B------:R-:W1:Y:S01]  /*8de0*/  SHFL.DOWN PT, R245, R78, 0x1, 0x1f ;  /* 0x08201f004ef57f89 */ /* 0x000e6200000e0000 */
[----:B------:R-:W-:Y:S01]  /*8df0*/  FMUL.FTZ R242, R80, R242 ;  /* 0x000000f250f27220 */ /* 0x000fe20000410000 */
[-C--:B-----5:R-:W-:Y:S01]  /*8e00*/  FFMA.FTZ R72, R82, R240.reuse, -R73 ;  /* 0x000000f052487223 */ /* 0x0a0fe20000010849 */
[-C--:B------:R-:W-:Y:S01]  /*8e10*/  FFMA.FTZ R74, R83, R240.reuse, R74 ;  /* 0x000000f0534a7223 */ /* 0x080fe2000001004a */
[----:B------:R-:W1:Y:S01]  /*8e20*/  SHFL.IDX PT, R250, R82, RZ, 0x1f ;  /* 0x00001fff52fa7589 */ /* 0x000e6200000e0000 */
[-C--:B------:R-:W-:Y:S01]  /*8e30*/  FFMA.FTZ R243, R80, R240.reuse, -R243 ;  /* 0x000000f050f37223 */ /* 0x080fe200000108f3 */
[----:B------:R-:W-:Y:S01]  /*8e40*/  FFMA.FTZ R242, R81, R240, R242 ;  /* 0x000000f051f27223 */ /* 0x000fe200000100f2 */
[----:B0-----:R-:W-:Y:S01]  /*8e50*/  FADD.FTZ R241, R241, R72 ;  /* 0x00000048f1f17221 */ /* 0x001fe20000010000 */
[----:B------:R-:W0:Y:S01]  /*8e60*/  SHFL.IDX PT, R239, R83, RZ, 0x1f ;  /* 0x00001fff53ef7589 */ /* 0x000e2200000e0000 */
[----:B--2---:R-:W-:-:S03]  /*8e70*/  FADD.FTZ R240, R251, R74 ;  /* 0x0000004afbf07221 */ /* 0x004fc60000010000 */
[----:B------:R3:W2:Y:S04]  /*8e80*/  SHFL.DOWN PT, R246, R77, 0x1, 0x1f ;  /* 0x08201f004df67f89 */ /* 0x0006a800000e0000 */
[----:B------:R5:W0:Y:S01]  /*8e90*/  SHFL.DOWN PT, R249, R76, 0x1, 0x1f ;  /* 0x08201f004cf97f89 */ /* 0x000a2200000e0000 */
[----:B---34-:R-:W-:Y:S02]  /*8ea0*/  MOV R77, R247 ;  /* 0x000000f7004d7202 */ /* 0x018fe40000000f00 */
[----:B-----5:R-:W-:-:S07]  /*8eb0*/  MOV R76, R248 ;  /* 0x000000f8004c7202 */ /* 0x020fce0000000f00 */
.L_x_4530:
[----:B------:R-:W-:Y:S01]  /*8ec0*/  BSSY.RECONVERGENT B1, `(.L_x_4367) ;  /* 0x000000f000017945 */ /* 0x000fe20003800200 */
[----:B-1----:R-:W-:Y:S02]  /*8ed0*/  MOV R78, R250 ;  /* 0x000000fa004e7202 */ /* 0x002fe40000000f00 */
        /* <DEDUP_REMOVED lines=11> */
[----:B------:R-:W-:Y:S01]  /*8f90*/  FADD.FTZ R79, R249, R72 ;  /* 0x00000048f94f7221 */ /* 0x000fe20000010000 */
[----:B------:R-:W-:-:S07]  /*8fa0*/  MOV R76, R73 ;  /* 0x00000049004c7202 */ /* 0x000fce0000000f00 */
.L_x_4368:
[----:B------:R-:W-:Y:S05]  /*8fb0*/  BSYNC.RECONVERGENT B1 ;  /* 0x0000000000017941 */ /* 0x000fea0003800200 */
.L_x_4367:
        /* <DEDUP_REMOVED lines=11> */
[----:B------:R-:W-:Y:S01]  /*9070*/  MOV R81, R242 ;  /* 0x000000f200517202 */ /* 0x000fe20000000f00 */
[C---:B------:R-:W-:Y:S01]  /*9080*/  FMUL.FTZ R65, R61.reuse, R75 ;  /* 0x0000004b3d417220 */ /* 0x040fe20000410000 */
[C---:B------:R-:W-:Y:S01]  /*9090*/  FFMA.FTZ R72, R64.reuse, R76, -R67 ;  /* 0x0000004c40487223 */ /* 0x040fe20000010843 */
[----:B------:R-:W-:Y:S01]  /*90a0*/  FFMA.FTZ R73, R64, R77, R66 ;  /* 0x0000004d40497223 */ /* 0x000fe20000010042 */
[CC--:B------:R-:W-:Y:S01]  /*90b0*/  FMUL.FTZ R64, R61.reuse, R74.reuse ;  /* 0x0000004a3d407220 */ /* 0x0c0fe20000410000 */
[----:B------:R-:W-:Y:S01]  /*90c0*/  FFMA.FTZ R65, R60, R74, -R65 ;  /* 0x0000004a3c417223 */ /* 0x000fe20000010841 */
[----:B------:R-:W-:-:S02]  /*90d0*/  FMUL.FTZ R67, R61, R72 ;  /* 0x000000483d437220 */ /* 0x000fc40000410000 */
[----:B------:R-:W-:Y:S01]  /*90e0*/  FFMA.FTZ R64, R60, R75, R64 ;  /* 0x0000004b3c407223 */ /* 0x000fe20000010040 */
[----:B------:R-:W-:Y:S01]  /*90f0*/  FADD.FTZ R62, R62, R65 ;  /* 0x000000413e3e7221 */ /* 0x000fe20000010000 */
[-C--:B------:R-:W-:Y:S01]  /*9100*/  FMUL.FTZ R65, R61, R73.reuse ;  /* 0x000000493d417220 */ /* 0x080fe20000410000 */
[C---:B------:R-:W-:Y:S01]  /*9110*/  FFMA.FTZ R61, R60.reuse, R73, R67 ;  /* 0x000000493c3d7223 */ /* 0x040fe20000010043 */
[----:B------:R-:W-:Y:S01]  /*9120*/  FADD.FTZ R63, R63, R64 ;  /* 0x000000403f3f7221 */ /* 0x000fe20000010000 */
[C---:B------:R-:W-:Y:S01]  /*9130*/  FMUL.FTZ R64, R69.reuse, R62 ;  /* 0x0000003e45407220 */ /* 0x040fe20000410000 */
[----:B------:R-:W-:Y:S01]  /*9140*/  FFMA.FTZ R60, R60, R72, -R65 ;  /* 0x000000483c3c7223 */ /* 0x000fe20000010841 */
[C---:B------:R-:W-:Y:S01]  /*9150*/  FMUL.FTZ R65, R69.reuse, R61 ;  /* 0x0000003d45417220 */ /* 0x040fe20000410000 */
[CC--:B------:R-:W-:Y:S01]  /*9160*/  FMUL.FTZ R67, R69.reuse, R63.reuse ;  /* 0x0000003f45437220 */ /* 0x0c0fe20000410000 */
[C---:B------:R-:W-:Y:S01]  /*9170*/  FFMA.FTZ R80, R68.reuse, R63, R64 ;  /* 0x0000003f44507223 */ /* 0x040fe20000010040 */
[-C--:B------:R-:W-:Y:S01]  /*9180*/  FMUL.FTZ R66, R69, R60.reuse ;  /* 0x0000003c45427220 */ /* 0x080fe20000410000 */
[C---:B------:R-:W-:Y:S01]  /*9190*/  FFMA.FTZ R64, R68.reuse, R60, -R65 ;  /* 0x0000003c44407223 */ /* 0x040fe20000010841 */
[C---:B------:R-:W-:Y:S01]  /*91a0*/  FFMA.FTZ R67, R68.reuse, R62, -R67 ;  /* 0x0000003e44437223 */ /* 0x040fe20000010843 */
[----:B------:R0:W-:Y:S01]  /*91b0*/  STS.128 [R238+0x6da0], R72 ;  /* 0x006da048ee007388 */ /* 0x0001e20000000c00 */
[----:B------:R-:W-:-:S02]  /*91c0*/  FFMA.FTZ R65, R68, R61, R66 ;  /* 0x0000003d44417223 */ /* 0x000fc40000010042 */
[----:B------:R-:W-:Y:S01]  /*91d0*/  FADD.FTZ R66, R70, R67 ;  /* 0x0000004346427221 */ /* 0x000fe20000010000 */
[----:B------:R-:W-:Y:S01]  /*91e0*/  FADD.FTZ R67, R71, R80 ;  /* 0x0000005047437221 */ /* 0x000fe20000010000 */
[----:B------:R0:W-:Y:S01]  /*91f0*/  STS.128 [R238+0x6d90], R60 ;  /* 0x006d903cee007388 */ /* 0x0001e20000000c00 */
[----:B------:R-:W-:-:S03]  /*9200*/  MOV R80, R243 ;  /* 0x000000f300507202 */ /* 0x000fc60000000f00 */
[----:B------:R0:W-:Y:S04]  /*9210*/  STS.128 [R238+0x6d80], R64 ;  /* 0x006d8040ee007388 */ /* 0x0001e80000000c00 */
.L_x_4350:
[----:B------:R-:W-:Y:S05]  /*9220*/  BSYNC B0 ;  /* 0x0000000000007941 */ /* 0x000fea0003800000 */
.L_x_4349:
[----:B0-2---:R-:W-:Y:S01]  /*9230*/  FMUL.FTZ R60, R151, R202 ;  /* 0x000000ca973c7220 */ /* 0x005fe20000410000 */
[----:B------:R-:W-:Y:S01]  /*9240*/  FMUL.FTZ R61, R153, R200 ;  /* 0x000000c8993d7220 */ /* 0x000fe20000410000 */
[----:B------:R-:W-:Y:S05]  /*9250*/  WARPSYNC.ALL ;  /* 0x0000000000007948 */ /* 0x000fea0003800000 */
[----:B------:R-:W-:Y:S01]  /*9260*/  BAR.SYNC.DEFER_BLOCKING 0x0 ;  /* 0x0000000000007b1d */ /* 0x000fe20000010000 */
[----:B------:R-:W-:Y:S01]  /*9270*/  FFMA.FTZ R69, R149, R234, -R60 ;  /* 0x000000ea95457223 */ /* 0x000fe2000001083c */
[----:B------:R-:W-:Y:S01]  /*9280*/  FFMA.FTZ R64, R150, R233, -R61 ;  /* 0x000000e996407223 */ /* 0x000fe2000001083d */
[----:B------:R-:W-:Y:S01]  /*9290*/  FMUL.FTZ R60, R155, R232 ;  /* 0x000000e89b3c7220 */ /* 0x000fe20000410000 */
[----:B------:R-:W-:Y:S01]  /*92a0*/  FMUL.FTZ R61, R157, R201 ;  /* 0x000000c99d3d7220 */ /* 0x000fe20000410000 */
[----:B------:R-:W-:Y:S01]  /*92b0*/  FMUL.FTZ R151, R151, R234 ;  /* 0x000000ea97977220 */ /* 0x000fe20000410000 */
[-C--:B------:R-:W-:Y:S01]  /*92c0*/  FMUL.FTZ R73, R155, R197.reuse ;  /* 0x000000c59b497220 */ /* 0x080fe20000410000 */
[----:B------:R-:W-:Y:S01]  /*92d0*/  FFMA.FTZ R65, R152, R197, R60 ;  /* 0x000000c598417223 */ /* 0x000fe2000001003c */
[----:B------:R-:W-:Y:S01]  /*92e0*/  FFMA.FTZ R70, R154, R229, -R61 ;  /* 0x000000e59a467223 */ /* 0x000fe2000001083d */
[----:B------:R-:W-:Y:S01]  /*92f0*/  FMUL.FTZ R60, R159, R230 ;  /* 0x000000e69f3c7220 */ /* 0x000fe20000410000 */
[----:B------:R-:W-:Y:S01]  /*9300*/  FMUL.FTZ R61, R161, R204 ;  /* 0x000000cca13d7220 */ /* 0x000fe20000410000 */
[-C--:B------:R-:W-:Y:S01]  /*9310*/  FMUL.FTZ R71, R159, R203.reuse ;  /* 0x000000cb9f477220 */ /* 0x080fe20000410000 */
[----:B------:R-:W-:Y:S01]  /*9320*/  FFMA.FTZ R149, R149, R202, R151 ;  /* 0x000000ca95957223 */ /* 0x000fe20000010097 */
[----:B------:R-:W-:Y:S01]  /*9330*/  FFMA.FTZ R75, R156, R203, R60 ;  /* 0x000000cb9c4b7223 */ /* 0x000fe2000001003c */
[----:B------:R-:W-:Y:S01]  /*9340*/  FFMA.FTZ R72, R158, R227, -R61 ;  /* 0x000000e39e487223 */ /* 0x000fe2000001083d */
[----:B------:R-:W-:Y:S01]  /*9350*/  FMUL.FTZ R60, R163, R226 ;  /* 0x000000e2a33c7220 */ /* 0x000fe20000410000 */
[----:B------:R-:W-:Y:S01]  /*9360*/  FMUL.FTZ R61, R166, UR34 ;  /* 0x00000022a63d7c20 */ /* 0x000fe20008410000 */
[----:B------:R-:W-:Y:S01]  /*9370*/  FFMA.FTZ R73, R152, R232, -R73 ;  /* 0x000000e898497223 */ /* 0x000fe20000010849 */
[----:B------:R-:W-:Y:S01]  /*9380*/  FFMA.FTZ R71, R156, R230, -R71 ;  /* 0x000000e69c477223 */ /* 0x000fe20000010847 */
[-C--:B-----5:R-:W-:Y:S01]  /*9390*/  FFMA.FTZ R77, R160, R205.reuse, R60 ;  /* 0x000000cda04d7223 */ /* 0x0a0fe2000001003c */
[----:B------:R-:W-:Y:S01]  /*93a0*/  FFMA.FTZ R66, R162, UR23, -R61 ;  /* 0x00000017a2427c23 */ /* 0x000fe2000801083d */
[----:B------:R-:W-:Y:S01]  /*93b0*/  FMUL.FTZ R60, R169, UR34 ;  /* 0x00000022a93c7c20 */ /* 0x000fe20008410000 */
[----:B------:R-:W-:Y:S01]  /*93c0*/  FMUL.FTZ R61, R172, UR34 ;  /* 0x00000022ac3d7c20 */ /* 0x000fe20008410000 */
[----:B------:R-:W-:Y:S01]  /*93d0*/  FMUL.FTZ R151, R163, R205 ;  /* 0x000000cda3977220 */ /* 0x000fe20000410000 */
[----:B------:R-:W-:Y:S01]  /*93e0*/  FMUL.FTZ R152, R171, UR34 ;  /* 0x00000022ab987c20 */ /* 0x000fe20008410000 */
[----:B------:R-:W-:Y:S01]  /*93f0*/  FFMA.FTZ R67, R165, UR23, -R60 ;  /* 0x00000017a5437c23 */ /* 0x000fe2000801083c */
[----:B------:R-:W-:Y:S01]  /*9400*/  FFMA.FTZ R68, R168, UR23, -R61 ;  /* 0x00000017a8447c23 */ /* 0x000fe2000801083d */
[C---:B------:R-:W-:Y:S01]  /*9410*/  FMUL.FTZ R156, R171.reuse, R210 ;  /* 0x000000d2ab9c7220 */ /* 0x040fe20000410000 */
[----:B------:R-:W0:Y:S01]  /*9420*/  LDS.64 R60, [R109+0x6d88] ;  /* 0x006d88006d3c7984 */ /* 0x000e220000000a00 */
[----:B------:R-:W-:Y:S01]  /*9430*/  FMUL.FTZ R171, R171, R217 ;  /* 0x000000d9abab7220 */ /* 0x000fe20000410000 */
[----:B------:R-:W-:Y:S01]  /*9440*/  FMUL.FTZ R62, R157, R229 ;  /* 0x000000e59d3e7220 */ /* 0x000fe20000410000 */
[----:B------:R-:W-:Y:S01]  /*9450*/  FFMA.FTZ R151, R160, R226, -R151 ;  /* 0x000000e2a0977223 */ /* 0x000fe20000010897 */
[C---:B------:R-:W-:Y:S01]  /*9460*/  FFMA.FTZ R152, R167.reuse, UR23, -R152 ;  /* 0x00000017a7987c23 */ /* 0x040fe20008010898 */
[C---:B------:R-:W-:Y:S01]  /*9470*/  FFMA.FTZ R156, R167.reuse, R217, -R156 ;  /* 0x000000d9a79c7223 */ /* 0x040fe2000001089c */
[----:B------:R-:W-:Y:S01]  /*9480*/  FFMA.FTZ R160, R167, R210, R171 ;  /* 0x000000d2a7a07223 */ /* 0x000fe200000100ab */
[----:B------:R-:W-:Y:S01]  /*9490*/  FMUL.FTZ R161, R161, R227 ;  /* 0x000000e3a1a17220 */ /* 0x000fe20000410000 */
[C---:B------:R-:W-:Y:S01]  /*94a0*/  FMUL.FTZ R167, R174.reuse, UR34 ;  /* 0x00000022aea77c20 */ /* 0x040fe20008410000 */
[----:B------:R-:W-:Y:S01]  /*94b0*/  FMUL.FTZ R163, R174, R211 ;  /* 0x000000d3aea37220 */ /* 0x000fe20000410000 */
[----:B------:R-:W-:Y:S01]  /*94c0*/  FFMA.FTZ R154, R154, R201, R62 ;  /* 0x000000c99a9a7223 */ /* 0x000fe2000001003e */
[----:B------:R-:W-:Y:S01]  /*94d0*/  FMUL.FTZ R174, R174, R216 ;  /* 0x000000d8aeae7220 */ /* 0x000fe20000410000 */
[C---:B------:R-:W-:Y:S01]  /*94e0*/  FMUL.FTZ R76, R166.reuse, R207 ;  /* 0x000000cfa64c7220 */ /* 0x040fe20000410000 */
[C---:B------:R-:W-:Y:S01]  /*94f0*/  FMUL.FTZ R79, R175.reuse, UR34 ;  /* 0x00000022af4f7c20 */ /* 0x040fe20008410000 */
[C---:B------:R-:W-:Y:S01]  /*9500*/  FMUL.FTZ R155, R175.reuse, R208 ;  /* 0x000000d0af9b7220 */ /* 0x040fe20000410000 */
[----:B------:R-:W-:Y:S01]  /*9510*/  FMUL.FTZ R157, R175, R220 ;  /* 0x000000dcaf9d7220 */ /* 0x000fe20000410000 */
[C---:B------:R-:W-:Y:S01]  /*9520*/  FMUL.FTZ R62, R177.reuse, UR34 ;  /* 0x00000022b13e7c20 */ /* 0x040fe20008410000 */
[----:B------:R-:W-:Y:S01]  /*9530*/  FMUL.FTZ R166, R166, R223 ;  /* 0x000000dfa6a67220 */ /* 0x000fe20000410000 */
[C---:B------:R-:W-:Y:S01]  /*9540*/  FMUL.FTZ R63, R177.reuse, R212 ;  /* 0x000000d4b13f7220 */ /* 0x040fe20000410000 */
[----:B------:R-:W-:Y:S01]  /*9550*/  FFMA.FTZ R158, R158, R204, R161 ;  /* 0x000000cc9e9e7223 */ /* 0x000fe200000100a1 */
[----:B------:R-:W-:Y:S01]  /*9560*/  FMUL.FTZ R177, R177, R214 ;  /* 0x000000d6b1b17220 */ /* 0x000fe20000410000 */
[C---:B------:R-:W-:Y:S01]  /*9570*/  FFMA.FTZ R167, R170.reuse, UR23, -R167 ;  /* 0x00000017aaa77c23 */ /* 0x040fe200080108a7 */
[C---:B------:R-:W-:Y:S01]  /*9580*/  FFMA.FTZ R163, R170.reuse, R216, -R163 ;  /* 0x000000d8aaa37223 */ /* 0x040fe200000108a3 */
[----:B------:R-:W-:Y:S01]  /*9590*/  FFMA.FTZ R161, R170, R211, R174 ;  /* 0x000000d3aaa17223 */ /* 0x000fe200000100ae */
[----:B------:R-:W-:Y:S01]  /*95a0*/  FFMA.FTZ R76, R162, R223, -R76 ;  /* 0x000000dfa24c7223 */ /* 0x000fe2000001084c */
[----:B------:R-:W-:Y:S01]  /*95b0*/  FMUL.FTZ R78, R172, R209 ;  /* 0x000000d1ac4e7220 */ /* 0x000fe20000410000 */
[C---:B------:R-:W-:Y:S01]  /*95c0*/  FFMA.FTZ R79, R164.reuse, UR23, -R79 ;  /* 0x00000017a44f7c23 */ /* 0x040fe2000801084f */
[C---:B------:R-:W-:Y:S01]  /*95d0*/  FFMA.FTZ R155, R164.reuse, R220, -R155 ;  /* 0x000000dca49b7223 */ /* 0x040fe2000001089b */
[----:B------:R-:W-:Y:S01]  /*95e0*/  FFMA.FTZ R157, R164, R208, R157 ;  /* 0x000000d0a49d7223 */ /* 0x000fe2000001009d */
[C---:B------:R-:W-:Y:S01]  /*95f0*/  FFMA.FTZ R170, R173.reuse, UR23, -R62 ;  /* 0x00000017adaa7c23 */ /* 0x040fe2000801083e */
[----:B------:R-:W-:Y:S01]  /*9600*/  FFMA.FTZ R162, R162, R207, R166 ;  /* 0x000000cfa2a27223 */ /* 0x000fe200000100a6 */
[-C--:B------:R-:W-:Y:S01]  /*9610*/  FMUL.FTZ R172, R172, R219.reuse ;  /* 0x000000dbacac7220 */ /* 0x080fe20000410000 */
[----:B------:R-:W-:Y:S01]  /*9620*/  FFMA.FTZ R164, R173, R214, -R63 ;  /* 0x000000d6ada47223 */ /* 0x000fe2000001083f */
[----:B------:R-:W-:Y:S01]  /*9630*/  FMUL.FTZ R62, R179, R236 ;  /* 0x000000ecb33e7220 */ /* 0x000fe20000410000 */
[----:B------:R-:W-:Y:S01]  /*9640*/  FFMA.FTZ R166, R173, R212, R177 ;  /* 0x000000d4ada67223 */ /* 0x000fe200000100b1 */
[----:B------:R-:W-:Y:S01]  /*9650*/  LEA R63, R113, 0xfffff000, 0xc ;  /* 0xfffff000713f7811 */ /* 0x000fe200078e60ff */
[----:B------:R-:W-:Y:S01]  /*9660*/  FMUL.FTZ R173, R196, UR34 ;  /* 0x00000022c4ad7c20 */ /* 0x000fe20008410000 */
[----:B------:R-:W-:Y:S01]  /*9670*/  FFMA.FTZ R78, R168, R219, -R78 ;  /* 0x000000dba84e7223 */ /* 0x000fe2000001084e */
[----:B------:R-:W-:Y:S01]  /*9680*/  FFMA.FTZ R174, R0, R69, RZ ;  /* 0x0000004500ae7223 */ /* 0x000fe200000100ff */
[----:B------:R-:W-:Y:S01]  /*9690*/  FFMA.FTZ R168, R168, R209, R172 ;  /* 0x000000d1a8a87223 */ /* 0x000fe200000100ac */
[----:B------:R-:W-:Y:S01]  /*96a0*/  FFMA.FTZ R159, R176, R213, R62 ;  /* 0x000000d5b09f7223 */ /* 0x000fe2000001003e */
[-C--:B0-----:R-:W-:Y:S01]  /*96b0*/  FMUL.FTZ R69, R61, R111.reuse ;  /* 0x0000006f3d457220 */ /* 0x081fe20000410000 */
[----:B------:R-:W-:Y:S01]  /*96c0*/  LOP3.LUT R62, R63, R118, RZ, 0xfc, !PT ;  /* 0x000000763f3e7212 */ /* 0x000fe200078efcff */
[----:B------:R-:W-:Y:S01]  /*96d0*/  FMUL.FTZ R172, R60, R111 ;  /* 0x0000006f3cac7220 */ /* 0x000fe20000410000 */
[----:B------:R-:W-:Y:S01]  /*96e0*/  FFMA.FTZ R175, R178, UR23, -R173 ;  /* 0x00000017b2af7c23 */ /* 0x000fe200080108ad */
[----:B------:R-:W-:Y:S01]  /*96f0*/  SHF.R.S32.HI R63, RZ, 0x1f, R63 ;  /* 0x0000001fff3f7819 */ /* 0x000fe2000001143f */
[----:B------:R-:W-:Y:S01]  /*9700*/  FFMA.FTZ R173, R17, R64, R174 ;  /* 0x0000004011ad7223 */ /* 0x000fe200000100ae */
[-C--:B------:R-:W-:Y:S01]  /*9710*/  FFMA.FTZ R64, R60, R110.reuse, R69 ;  /* 0x0000006e3c407223 */ /* 0x080fe20000010045 */
[----:B------:R-:W-:Y:S01]  /*9720*/  FMUL.FTZ R153, R153, R233 ;  /* 0x000000e999997220 */ /* 0x000fe20000410000 */
[----:B------:R-:W-:Y:S01]  /*9730*/  FFMA.FTZ R111, R61, R110, -R172 ;  /* 0x0000006e3d6f7223 */ /* 0x000fe200000108ac */
[----:B------:R-:W-:-:S04]  /*9740*/  IMAD.WIDE.U32 R60, R2, UR32, R62 ;  /* 0x00000020023c7c25 */ /* 0x000fc8000f8e003e */
[----:B------:R-:W-:Y:S01]  /*9750*/  FFMA.FTZ R69, R3, R175, R64 ;  /* 0x000000af03457223 */ /* 0x000fe20000010040 */
[----:B------:R-:W-:Y:S01]  /*9760*/  FFMA.FTZ R150, R150, R200, R153 ;  /* 0x000000c896967223 */ /* 0x000fe20000010099 */
[----:B------:R-:W-:Y:S01]  /*9770*/  FFMA.FTZ R149, -R0, R149, RZ ;  /* 0x0000009500957223 */ /* 0x000fe200000101ff */
[----:B------:R-:W-:Y:S01]  /*9780*/  FADD.FTZ R190, R190, R111 ;  /* 0x0000006fbebe7221 */ /* 0x000fe20000010000 */
[----:B------:R-:W-:Y:S02]  /*9790*/  IMAD R63, R2, UR33, R61 ;  /* 0x00000021023f7c24 */ /* 0x000fe4000f8e023d */
[----:B------:R-:W-:Y:S01]  /*97a0*/  FMUL.FTZ R61, R125, R69 ;  /* 0x000000457d3d7220 */ /* 0x000fe20000410000 */
[----:B------:R-:W-:Y:S01]  /*97b0*/  FMUL.FTZ R171, R179, UR34 ;  /* 0x00000022b3ab7c20 */ /* 0x000fe20008410000 */
[----:B------:R-:W-:Y:S01]  /*97c0*/  FFMA.FTZ R149, -R17, R150, R149 ;  /* 0x0000009611957223 */ /* 0x000fe20000010195 */
[-C--:B------:R-:W-:Y:S01]  /*97d0*/  FMUL.FTZ R110, R125, R190.reuse ;  /* 0x000000be7d6e7220 */ /* 0x080fe20000410000 */
[----:B------:R-:W-:Y:S01]  /*97e0*/  LEA R64, P0, R60, UR20, 0x2 ;  /* 0x000000143c407c11 */ /* 0x000fe2000f8010ff */
[----:B------:R-:W-:Y:S01]  /*97f0*/  FFMA.FTZ R172, R16, R73, R173 ;  /* 0x0000004910ac7223 */ /* 0x000fe200000100ad */
[----:B------:R-:W-:Y:S01]  /*9800*/  FFMA.FTZ R150, R126, R190, -R61 ;  /* 0x000000be7e967223 */ /* 0x000fe2000001083d */
[----:B------:R-:W-:Y:S01]  /*9810*/  FFMA.FTZ R171, R176, UR23, -R171 ;  /* 0x00000017b0ab7c23 */ /* 0x000fe200080108ab */
[----:B------:R-:W-:Y:S01]  /*9820*/  FFMA.FTZ R149, -R16, R65, R149 ;  /* 0x0000004110957223 */ /* 0x000fe20000010195 */
[----:B------:R-:W-:Y:S01]  /*9830*/  FFMA.FTZ R61, R126, R69, R110 ;  /* 0x000000457e3d7223 */ /* 0x000fe2000001006e */
[----:B------:R-:W-:Y:S01]  /*9840*/  LEA.HI.X R65, R60, UR21, R63, 0x2, P0 ;  /* 0x000000153c417c11 */ /* 0x000fe200080f143f */
[----:B------:R-:W-:Y:S01]  /*9850*/  FFMA.FTZ R63, R15, R70, R172 ;  /* 0x000000460f3f7223 */ /* 0x000fe200000100ac */
[----:B------:R-:W-:Y:S01]  /*9860*/  FADD.FTZ R189, R189, R150 ;  /* 0x00000096bdbd7221 */ /* 0x000fe20000010000 */
[----:B------:R-:W-:Y:S01]  /*9870*/  FFMA.FTZ R70, R4, R171, R61 ;  /* 0x000000ab04467223 */ /* 0x000fe2000001003d */
[----:B------:R-:W-:Y:S01]  /*9880*/  FMUL.FTZ R153, R169, R206 ;  /* 0x000000cea9997220 */ /* 0x000fe20000410000 */
[----:B------:R-:W-:Y:S01]  /*9890*/  FFMA.FTZ R60, R14, R71, R63 ;  /* 0x000000470e3c7223 */ /* 0x000fe2000001003f */
[CC--:B------:R-:W-:Y:S01]  /*98a0*/  FMUL.FTZ R61, R127.reuse, R189.reuse ;  /* 0x000000bd7f3d7220 */ /* 0x0c0fe20000410000 */
[----:B------:R-:W-:Y:S01]  /*98b0*/  FMUL.FTZ R110, R127, R70 ;  /* 0x000000467f6e7220 */ /* 0x000fe20000410000 */
[----:B------:R-:W-:Y:S01]  /*98c0*/  FFMA.FTZ R153, R165, R222, -R153 ;  /* 0x000000dea5997223 */ /* 0x000fe20000010899 */
[----:B------:R-:W-:Y:S01]  /*98d0*/  FFMA.FTZ R63, R13, R72, R60 ;  /* 0x000000480d3f7223 */ /* 0x000fe2000001003c */
[C---:B------:R-:W-:Y:S01]  /*98e0*/  FFMA.FTZ R60, R128.reuse, R70, R61 ;  /* 0x00000046803c7223 */ /* 0x040fe2000001003d */
[----:B------:R-:W-:Y:S01]  /*98f0*/  FFMA.FTZ R61, R128, R189, -R110 ;  /* 0x000000bd803d7223 */ /* 0x000fe2000001086e */
[----:B------:R-:W-:Y:S01]  /*9900*/  FMUL.FTZ R169, R169, R222 ;  /* 0x000000dea9a97220 */ /* 0x000fe20000410000 */
[----:B------:R-:W-:Y:S01]  /*9910*/  FFMA.FTZ R72, R12, R151, R63 ;  /* 0x000000970c487223 */ /* 0x000fe2000001003f */
[----:B------:R-:W-:Y:S01]  /*9920*/  FFMA.FTZ R71, R5, R170, R60 ;  /* 0x000000aa05477223 */ /* 0x000fe2000001003c */
[----:B------:R-:W-:Y:S01]  /*9930*/  FADD.FTZ R188, R188, R61 ;  /* 0x0000003dbcbc7221 */ /* 0x000fe20000010000 */
[----:B------:R-:W-:Y:S01]  /*9940*/  FFMA.FTZ R165, R165, R206, R169 ;  /* 0x000000cea5a57223 */ /* 0x000fe200000100a9 */
[----:B------:R-:W-:Y:S01]  /*9950*/  FFMA.FTZ R63, R11, R76, R72 ;  /* 0x0000004c0b3f7223 */ /* 0x000fe20000010048 */
[C---:B------:R-:W-:Y:S01]  /*9960*/  FMUL.FTZ R61, R129.reuse, R71 ;  /* 0x00000047813d7220 */ /* 0x040fe20000410000 */
[-C--:B------:R-:W-:Y:S01]  /*9970*/  FMUL.FTZ R60, R129, R188.reuse ;  /* 0x000000bc813c7220 */ /* 0x080fe20000410000 */
[----:B------:R-:W-:Y:S01]  /*9980*/  FMUL.FTZ R169, R179, R213 ;  /* 0x000000d5b3a97220 */ /* 0x000fe20000410000 */
[----:B------:R-:W-:Y:S01]  /*9990*/  FFMA.FTZ R76, R10, R153, R63 ;  /* 0x000000990a4c7223 */ /* 0x000fe2000001003f */
[C---:B------:R-:W-:Y:S01]  /*99a0*/  FFMA.FTZ R72, R130.reuse, R188, -R61 ;  /* 0x000000bc82487223 */ /* 0x040fe2000001083d */
[----:B------:R-:W-:Y:S01]  /*99b0*/  FFMA.FTZ R61, R130, R71, R60 ;  /* 0x00000047823d7223 */ /* 0x000fe2000001003c */
[----:B------:R-:W-:Y:S01]  /*99c0*/  FFMA.FTZ R154, -R15, R154, R149 ;  /* 0x0000009a0f9a7223 */ /* 0x000fe20000010195 */
[----:B------:R-:W-:Y:S01]  /*99d0*/  FFMA.FTZ R63, R9, R78, R76 ;  /* 0x0000004e093f7223 */ /* 0x000fe2000001004c */
[----:B------:R-:W-:Y:S01]  /*99e0*/  FADD.FTZ R187, R187, R72 ;  /* 0x00000048bbbb7221 */ /* 0x000fe20000010000 */
[----:B------:R-:W-:Y:S01]  /*99f0*/  FFMA.FTZ R72, R6, R167, R61 ;  /* 0x000000a706487223 */ /* 0x000fe2000001003d */
[----:B------:R-:W-:Y:S01]  /*9a00*/  ISETP.NE.AND P2, PT, R118, RZ, PT ;  /* 0x000000ff7600720c */ /* 0x000fe20003f45270 */
[----:B------:R-:W-:Y:S01]  /*9a10*/  FFMA.FTZ R76, R8, R155, R63 ;  /* 0x0000009b084c7223 */ /* 0x000fe2000001003f */
[CC--:B------:R-:W-:Y:S01]  /*9a20*/  FMUL.FTZ R61, R131.reuse, R187.reuse ;  /* 0x000000bb833d7220 */ /* 0x0c0fe20000410000 */
[----:B------:R-:W-:Y:S01]  /*9a30*/  FMUL.FTZ R60, R131, R72 ;  /* 0x00000048833c7220 */ /* 0x000fe20000410000 */
[----:B------:R-:W-:Y:S01]  /*9a40*/  FFMA.FTZ R169, R176, R236, -R169 ;  /* 0x000000ecb0a97223 */ /* 0x000fe200000108a9 */
[C---:B------:R-:W-:Y:S01]  /*9a50*/  FFMA.FTZ R73, R7.reuse, R156, R76 ;  /* 0x0000009c07497223 */ /* 0x040fe2000001004c */
[C---:B------:R-:W-:Y:S01]  /*9a60*/  FFMA.FTZ R61, R132.reuse, R72, R61 ;  /* 0x00000048843d7223 */ /* 0x040fe2000001003d */
[----:B------:R-:W-:Y:S01]  /*9a70*/  FFMA.FTZ R63, R132, R187, -R60 ;  /* 0x000000bb843f7223 */ /* 0x000fe2000001083c */
[----:B------:R-:W-:Y:S01]  /*9a80*/  FFMA.FTZ R75, -R14, R75, R154 ;  /* 0x0000004b0e4b7223 */ /* 0x000fe2000001019a */
[----:B------:R-:W-:Y:S01]  /*9a90*/  FFMA.FTZ R76, R6, R163, R73 ;  /* 0x000000a3064c7223 */ /* 0x000fe20000010049 */
[----:B------:R-:W-:Y:S01]  /*9aa0*/  FFMA.FTZ R73, R7, R152, R61 ;  /* 0x0000009807497223 */ /* 0x000fe2000001003d */
[----:B------:R-:W-:Y:S01]  /*9ab0*/  FADD.FTZ R186, R186, R63 ;  /* 0x0000003fbaba7221 */ /* 0x000fe20000010000 */
[----:B------:R-:W-:Y:S01]  /*9ac0*/  FFMA.FTZ R158, -R13, R158, R75 ;  /* 0x0000009e0d9e7223 */ /* 0x000fe2000001014b */
[----:B------:R-:W-:Y:S01]  /*9ad0*/  FFMA.FTZ R63, R5, R164, R76 ;  /* 0x000000a4053f7223 */ /* 0x000fe2000001004c */
[C---:B------:R-:W-:Y:S01]  /*9ae0*/  FMUL.FTZ R61, R133.reuse, R73 ;  /* 0x00000049853d7220 */ /* 0x040fe20000410000 */
[-C--:B------:R-:W-:Y:S01]  /*9af0*/  FMUL.FTZ R60, R133, R186.reuse ;  /* 0x000000ba853c7220 */ /* 0x080fe20000410000 */
[----:B------:R-:W-:Y:S01]  /*9b00*/  FFMA.FTZ R77, -R12, R77, R158 ;  /* 0x0000004d0c4d7223 */ /* 0x000fe2000001019e */
[----:B------:R-:W-:Y:S01]  /*9b10*/  FFMA.FTZ R76, R4, R169, R63 ;  /* 0x000000a9044c7223 */ /* 0x000fe2000001003f */
[C---:B------:R-:W-:Y:S01]  /*9b20*/  FFMA.FTZ R78, R134.reuse, R186, -R61 ;  /* 0x000000ba864e7223 */ /* 0x040fe2000001083d */
[----:B------:R-:W-:Y:S01]  /*9b30*/  FFMA.FTZ R61, R134, R73, R60 ;  /* 0x00000049863d7223 */ /* 0x000fe2000001003c */
[----:B------:R-:W-:Y:S01]  /*9b40*/  FMUL.FTZ R63, R202, UR34 ;  /* 0x00000022ca3f7c20 */ /* 0x000fe20008410000 */
[----:B------:R-:W-:Y:S01]  /*9b50*/  FFMA.FTZ R162, -R11, R162, R77 ;  /* 0x000000a20ba27223 */ /* 0x000fe2000001014d */
[----:B------:R-:W-:Y:S01]  /*9b60*/  FADD.FTZ R185, R185, R78 ;  /* 0x0000004eb9b97221 */ /* 0x000fe20000010000 */
[----:B------:R-:W-:Y:S01]  /*9b70*/  FFMA.FTZ R79, R8, R79, R61 ;  /* 0x0000004f084f7223 */ /* 0x000fe2000001003d */
[----:B------:R-:W-:Y:S01]  /*9b80*/  FFMA.FTZ R63, R234, UR23, -R63 ;  /* 0x00000017ea3f7c23 */ /* 0x000fe2000801083f */
[----:B------:R-:W-:Y:S01]  /*9b90*/  @!P2 LEA R111, R2, R117, 0x4 ;  /* 0x00000075026fa211 */ /* 0x000fe200078e20ff */
[C---:B------:R-:W-:Y:S01]  /*9ba0*/  FMUL.FTZ R78, R135.reuse, R185 ;  /* 0x000000b9874e7220 */ /* 0x040fe20000410000 */
[----:B------:R-:W-:Y:S01]  /*9bb0*/  FMUL.FTZ R61, R135, R79 ;  /* 0x0000004f873d7220 */ /* 0x000fe20000410000 */
[----:B------:R-:W-:-:S02]  /*9bc0*/  IMAD R60, R118, 0x84, R117 ;  /* 0x00000084763c7824 */ /* 0x000fc400078e0275 */
[----:B------:R-:W-:Y:S01]  /*9bd0*/  FMUL.FTZ R77, R0, R63 ;  /* 0x0000003f004d7220 */ /* 0x000fe20000410000 */
[C---:B------:R-:W-:Y:S01]  /*9be0*/  FFMA.FTZ R78, R136.reuse, R79, R78 ;  /* 0x0000004f884e7223 */ /* 0x040fe2000001004e */
[----:B------:R-:W-:Y:S01]  /*9bf0*/  FFMA.FTZ R61, R136, R185, -R61 ;  /* 0x000000b9883d7223 */ /* 0x000fe2000001083d */
[----:B-1----:R-:W-:Y:S01]  /*9c00*/  @!P2 STS.128 [R111+0x8b80], R80 ;  /* 0x008b80506f00a388 */ /* 0x002fe20000000c00 */
[----:B------:R-:W-:Y:S01]  /*9c10*/  P2R R75, PR, RZ, 0x4 ;  /* 0x00000004ff4b7803 */ /* 0x000fe20000000000 */
[----:B------:R-:W-:Y:S01]  /*9c20*/  FFMA.FTZ R68, R9, R68, R78 ;  /* 0x0000004409447223 */ /* 0x000fe2000001004e */
[----:B------:R-:W-:Y:S01]  /*9c30*/  FADD.FTZ R184, R184, R61 ;  /* 0x0000003db8b87221 */ /* 0x000fe20000010000 */
[----:B------:R-:W-:Y:S01]  /*9c40*/  FMUL.FTZ R78, R200, UR34 ;  /* 0x00000022c84e7c20 */ /* 0x000fe20008410000 */
[----:B------:R0:W-:Y:S01]  /*9c50*/  STS [R60+0x2100], R77 ;  /* 0x0021004d3c007388 */ /* 0x0001e20000000800 */
[----:B------:R-:W-:Y:S01]  /*9c60*/  FMUL.FTZ R75, R202, UR23 ;  /* 0x00000017ca4b7c20 */ /* 0x000fe20008410000 */
[C---:B------:R-:W-:Y:S01]  /*9c70*/  FMUL.FTZ R61, R137.reuse, R184 ;  /* 0x000000b8893d7220 */ /* 0x040fe20000410000 */
[-C--:B------:R-:W-:Y:S01]  /*9c80*/  FMUL.FTZ R137, R137, R68.reuse ;  /* 0x0000004489897220 */ /* 0x080fe20000410000 */
[----:B------:R-:W-:Y:S01]  /*9c90*/  FFMA.FTZ R78, R233, UR23, -R78 ;  /* 0x00000017e94e7c23 */ /* 0x000fe2000801084e */
[----:B------:R-:W-:Y:S01]  /*9ca0*/  FFMA.FTZ R75, R234, UR34, R75 ;  /* 0x00000022ea4b7c23 */ /* 0x000fe2000801004b */
[C---:B------:R-:W-:Y:S01]  /*9cb0*/  FFMA.FTZ R61, R138.reuse, R68, R61 ;  /* 0x000000448a3d7223 */ /* 0x040fe2000001003d */
[----:B------:R-:W-:Y:S01]  /*9cc0*/  FFMA.FTZ R138, R138, R184, -R137 ;  /* 0x000000b88a8a7223 */ /* 0x000fe20000010889 */
[----:B------:R-:W-:Y:S01]  /*9cd0*/  FMUL.FTZ R110, R200, UR23 ;  /* 0x00000017c86e7c20 */ /* 0x000fe20008410000 */
[----:B------:R-:W-:Y:S01]  /*9ce0*/  FMUL.FTZ R75, R0, -R75 ;  /* 0x8000004b004b7220 */ /* 0x000fe20000410000 */
[----:B------:R-:W-:Y:S01]  /*9cf0*/  FFMA.FTZ R67, R10, R67, R61 ;  /* 0x000000430a437223 */ /* 0x000fe2000001003d */
[----:B------:R-:W-:Y:S01]  /*9d00*/  FADD.FTZ R183, R183, R138 ;  /* 0x0000008ab7b77221 */ /* 0x000fe20000010000 */
[----:B0-----:R-:W-:Y:S01]  /*9d10*/  FMUL.FTZ R77, R17, R78 ;  /* 0x0000004e114d7220 */ /* 0x001fe20000410000 */
[----:B------:R-:W-:Y:S01]  /*9d20*/  FMUL.FTZ R80, R201, UR34 ;  /* 0x00000022c9507c20 */ /* 0x000fe20008410000 */
[C---:B------:R-:W-:Y:S01]  /*9d30*/  FMUL.FTZ R61, R139.reuse, R67 ;  /* 0x000000438b3d7220 */ /* 0x040fe20000410000 */
[-C--:B------:R-:W-:Y:S01]  /*9d40*/  FMUL.FTZ R78, R139, R183.reuse ;  /* 0x000000b78b4e7220 */ /* 0x080fe20000410000 */
[----:B------:R0:W-:Y:S01]  /*9d50*/  STS [R60+0x2104], R75 ;  /* 0x0021044b3c007388 */ /* 0x0001e20000000800 */
[----:B------:R-:W-:Y:S01]  /*9d60*/  FFMA.FTZ R80, R229, UR23, -R80 ;  /* 0x00000017e5507c23 */ /* 0x000fe20008010850 */
[C---:B------:R-:W-:Y:S01]  /*9d70*/  FFMA.FTZ R61, R140.reuse, R183, -R61 ;  /* 0x000000b78c3d7223 */ /* 0x040fe2000001083d */
[----:B------:R-:W-:Y:S01]  /*9d80*/  FFMA.FTZ R78, R140, R67, R78 ;  /* 0x000000438c4e7223 */ /* 0x000fe2000001004e */
[----:B------:R-:W-:Y:S01]  /*9d90*/  FMUL.FTZ R83, R197, UR34 ;  /* 0x00000022c5537c20 */ /* 0x000fe20008410000 */
[----:B------:R1:W-:Y:S01]  /*9da0*/  STS [R60+0x2108], R77 ;  /* 0x0021084d3c007388 */ /* 0x0003e20000000800 */
[----:B------:R-:W-:Y:S01]  /*9db0*/  FADD.FTZ R182, R182, R61 ;  /* 0x0000003db6b67221 */ /* 0x000fe20000010000 */
[----:B------:R-:W-:Y:S01]  /*9dc0*/  FFMA.FTZ R66, R11, R66, R78 ;  /* 0x000000420b427223 */ /* 0x000fe2000001004e */
[----:B------:R-:W-:Y:S01]  /*9dd0*/  FFMA.FTZ R83, R232, UR23, -R83 ;  /* 0x00000017e8537c23 */ /* 0x000fe20008010853 */
[----:B------:R-:W-:Y:S01]  /*9de0*/  FFMA.FTZ R110, R233, UR34, R110 ;  /* 0x00000022e96e7c23 */ /* 0x000fe2000801006e */
[----:B0-----:R-:W-:Y:S01]  /*9df0*/  FMUL.FTZ R75, R15, R80 ;  /* 0x000000500f4b7220 */ /* 0x001fe20000410000 */
[C---:B------:R-:W-:Y:S01]  /*9e00*/  FMUL.FTZ R61, R141.reuse, R66 ;  /* 0x000000428d3d7220 */ /* 0x040fe20000410000 */
[----:B------:R-:W-:Y:S01]  /*9e10*/  FMUL.FTZ R141, R141, R182 ;  /* 0x000000b68d8d7220 */ /* 0x000fe20000410000 */
[----:B------:R-:W-:Y:S01]  /*9e20*/  FMUL.FTZ R83, R16, R83 ;  /* 0x0000005310537220 */ /* 0x000fe20000410000 */
[----:B------:R-:W-:Y:S01]  /*9e30*/  FMUL.FTZ R81, R17, -R110 ;  /* 0x8000006e11517220 */ /* 0x000fe20000410000 */
[C---:B------:R-:W-:Y:S01]  /*9e40*/  FFMA.FTZ R78, R142.reuse, R182, -R61 ;  /* 0x000000b68e4e7223 */ /* 0x040fe2000001083d */
[----:B------:R-:W-:Y:S01]  /*9e50*/  FFMA.FTZ R141, R142, R66, R141 ;  /* 0x000000428e8d7223 */ /* 0x000fe2000001008d */
[----:B------:R0:W-:Y:S01]  /*9e60*/  STS [R60+0x2118], R75 ;  /* 0x0021184b3c007388 */ /* 0x0001e20000000800 */
[----:B-1----:R-:W-:Y:S01]  /*9e70*/  FMUL.FTZ R77, R203, UR34 ;  /* 0x00000022cb4d7c20 */ /* 0x002fe20008410000 */
[----:B------:R-:W-:Y:S01]  /*9e80*/  FADD.FTZ R181, R181, R78 ;  /* 0x0000004eb5b57221 */ /* 0x000fe20000010000 */
[----:B------:R-:W-:Y:S01]  /*9e90*/  FFMA.FTZ R231, R12, R231, R141 ;  /* 0x000000e70ce77223 */ /* 0x000fe2000001008d */
[----:B------:R-:W-:Y:S01]  /*9ea0*/  FMUL.FTZ R78, R201, UR23 ;  /* 0x00000017c94e7c20 */ /* 0x000fe20008410000 */
[----:B------:R-:W-:Y:S01]  /*9eb0*/  STS [R60+0x2110], R83 ;  /* 0x002110533c007388 */ /* 0x000fe20000000800 */
[C---:B------:R-:W-:Y:S01]  /*9ec0*/  FMUL.FTZ R61, R143.reuse, R181 ;  /* 0x000000b58f3d7220 */ /* 0x040fe20000410000 */
[-C--:B------:R-:W-:Y:S01]  /*9ed0*/  FMUL.FTZ R80, R143, R231.reuse ;  /* 0x000000e78f507220 */ /* 0x080fe20000410000 */
[----:B------:R-:W-:Y:S01]  /*9ee0*/  FFMA.FTZ R82, R229, UR34, R78 ;  /* 0x00000022e5527c23 */ /* 0x000fe2000801004e */
[----:B------:R-:W-:Y:S01]  /*9ef0*/  FFMA.FTZ R77, R230, UR23, -R77 ;  /* 0x00000017e64d7c23 */ /* 0x000fe2000801084d */
[C---:B------:R-:W-:Y:S01]  /*9f00*/  FFMA.FTZ R78, R144.reuse, R231, R61 ;  /* 0x000000e7904e7223 */ /* 0x040fe2000001003d */
[----:B------:R-:W-:Y:S01]  /*9f10*/  FFMA.FTZ R61, R144, R181, -R80 ;  /* 0x000000b5903d7223 */ /* 0x000fe20000010850 */
[----:B0-----:R-:W-:Y:S01]  /*9f20*/  FMUL.FTZ R75, R15, -R82 ;  /* 0x800000520f4b7220 */ /* 0x001fe20000410000 */
[----:B------:R-:W-:Y:S01]  /*9f30*/  FMUL.FTZ R80, R204, UR23 ;  /* 0x00000017cc507c20 */ /* 0x000fe20008410000 */
[----:B------:R-:W-:Y:S01]  /*9f40*/  FFMA.FTZ R228, R13, R228, R78 ;  /* 0x000000e40de47223 */ /* 0x000fe2000001004e */
[----:B------:R-:W-:Y:S01]  /*9f50*/  FADD.FTZ R180, R180, R61 ;  /* 0x0000003db4b47221 */ /* 0x000fe20000010000 */
[----:B------:R-:W-:Y:S01]  /*9f60*/  FMUL.FTZ R78, R204, UR34 ;  /* 0x00000022cc4e7c20 */ /* 0x000fe20008410000 */
[----:B------:R0:W-:Y:S01]  /*9f70*/  STS [R60+0x211c], R75 ;  /* 0x00211c4b3c007388 */ /* 0x0001e20000000800 */
[----:B------:R-:W-:Y:S01]  /*9f80*/  FMUL.FTZ R77, R14, R77 ;  /* 0x0000004d0e4d7220 */ /* 0x000fe20000410000 */
[C---:B------:R-:W-:Y:S01]  /*9f90*/  FMUL.FTZ R61, R145.reuse, R180 ;  /* 0x000000b4913d7220 */ /* 0x040fe20000410000 */
[-C--:B------:R-:W-:Y:S01]  /*9fa0*/  FMUL.FTZ R145, R145, R228.reuse ;  /* 0x000000e491917220 */ /* 0x080fe20000410000 */
[C---:B------:R-:W-:Y:S01]  /*9fb0*/  FFMA.FTZ R78, R227.reuse, UR23, -R78 ;  /* 0x00000017e34e7c23 */ /* 0x040fe2000801084e */
[----:B------:R-:W-:Y:S01]  /*9fc0*/  FFMA.FTZ R80, R227, UR34, R80 ;  /* 0x00000022e3507c23 */ /* 0x000fe20008010050 */
[C---:B------:R-:W-:Y:S01]  /*9fd0*/  FFMA.FTZ R61, R146.reuse, R228, R61 ;  /* 0x000000e4923d7223 */ /* 0x040fe2000001003d */
[----:B------:R-:W-:Y:S01]  /*9fe0*/  FFMA.FTZ R146, R146, R180, -R145 ;  /* 0x000000b492927223 */ /* 0x000fe20000010891 */
[----:B------:R1:W-:Y:S01]  /*9ff0*/  STS [R60+0x2120], R77 ;  /* 0x0021204d3c007388 */ /* 0x0003e20000000800 */
[----:B------:R-:W-:Y:S01]  /*a000*/  FMUL.FTZ R111, R197, UR23 ;  /* 0x00000017c56f7c20 */ /* 0x000fe20008410000 */
[----:B------:R-:W-:Y:S01]  /*a010*/  FFMA.FTZ R225, R14, R225, R61 ;  /* 0x000000e10ee17223 */ /* 0x000fe2000001003d */
[----:B------:R-:W-:Y:S01]  /*a020*/  FMUL.FTZ R61, R205, UR34 ;  /* 0x00000022cd3d7c20 */ /* 0x000fe20008410000 */
[----:B------:R-:W-:Y:S01]  /*a030*/  FADD.FTZ R191, R191, R146 ;  /* 0x00000092bfbf7221 */ /* 0x000fe20000010000 */
[----:B0-----:R-:W-:Y:S01]  /*a040*/  FMUL.FTZ R75, R13, R78 ;  /* 0x0000004e0d4b7220 */ /* 0x001fe20000410000 */
[----:B------:R0:W-:Y:S01]  /*a050*/  STS [R60+0x210c], R81 ;  /* 0x00210c513c007388 */ /* 0x0001e20000000800 */
[----:B------:R-:W-:Y:S01]  /*a060*/  FFMA.FTZ R83, R226, UR23, -R61 ;  /* 0x00000017e2537c23 */ /* 0x000fe2000801083d */
[C---:B------:R-:W-:Y:S01]  /*a070*/  FMUL.FTZ R61, R147.reuse, R225 ;  /* 0x000000e1933d7220 */ /* 0x040fe20000410000 */
[-C--:B------:R-:W-:Y:S01]  /*a080*/  FMUL.FTZ R78, R147, R191.reuse ;  /* 0x000000bf934e7220 */ /* 0x080fe20000410000 */
[----:B-1----:R-:W-:Y:S01]  /*a090*/  FMUL.FTZ R77, R13, -R80 ;  /* 0x800000500d4d7220 */ /* 0x002fe20000410000 */
[----:B------:R-:W-:Y:S01]  /*a0a0*/  FMUL.FTZ R80, R207, UR23 ;  /* 0x00000017cf507c20 */ /* 0x000fe20008410000 */
[C---:B------:R-:W-:Y:S01]  /*a0b0*/  FFMA.FTZ R61, R148.reuse, R191, -R61 ;  /* 0x000000bf943d7223 */ /* 0x040fe2000001083d */
[----:B------:R-:W-:Y:S01]  /*a0c0*/  FFMA.FTZ R78, R148, R225, R78 ;  /* 0x000000e1944e7223 */ /* 0x000fe2000001004e */
[----:B------:R1:W-:Y:S01]  /*a0d0*/  STS [R60+0x2128], R75 ;  /* 0x0021284b3c007388 */ /* 0x0003e20000000800 */
[----:B------:R-:W-:Y:S01]  /*a0e0*/  FFMA.FTZ R80, R223, UR34, R80 ;  /* 0x00000022df507c23 */ /* 0x000fe20008010050 */
[----:B------:R-:W-:Y:S01]  /*a0f0*/  FADD.FTZ R192, R192, R61 ;  /* 0x0000003dc0c07221 */ /* 0x000fe20000010000 */
[----:B------:R-:W-:Y:S01]  /*a100*/  FFMA.FTZ R224, R15, R224, R78 ;  /* 0x000000e00fe07223 */ /* 0x000fe2000001004e */
[----:B------:R-:W-:Y:S01]  /*a110*/  FMUL.FTZ R78, R207, UR34 ;  /* 0x00000022cf4e7c20 */ /* 0x000fe20008410000 */
[----:B------:R2:W-:Y:S01]  /*a120*/  STS [R60+0x212c], R77 ;  /* 0x00212c4d3c007388 */ /* 0x0005e20000000800 */
[C---:B------:R-:W-:Y:S01]  /*a130*/  FMUL.FTZ R61, R119.reuse, R192 ;  /* 0x000000c0773d7220 */ /* 0x040fe20000410000 */
[-C--:B------:R-:W-:Y:S01]  /*a140*/  FMUL.FTZ R119, R119, R224.reuse ;  /* 0x000000e077777220 */ /* 0x080fe20000410000 */
[----:B------:R-:W-:Y:S01]  /*a150*/  FFMA.FTZ R78, R223, UR23, -R78 ;  /* 0x00000017df4e7c23 */ /* 0x000fe2000801084e */
[----:B0-----:R-:W-:Y:S01]  /*a160*/  FMUL.FTZ R81, R203, UR23 ;  /* 0x00000017cb517c20 */ /* 0x001fe20008410000 */
[C---:B------:R-:W-:Y:S01]  /*a170*/  FFMA.FTZ R61, R120.reuse, R224, R61 ;  /* 0x000000e0783d7223 */ /* 0x040fe2000001003d */
[----:B------:R-:W-:Y:S01]  /*a180*/  FFMA.FTZ R120, R120, R192, -R119 ;  /* 0x000000c078787223 */ /* 0x000fe20000010877 */
[----:B-1----:R-:W-:Y:S01]  /*a190*/  FMUL.FTZ R75, R11, R78 ;  /* 0x0000004e0b4b7220 */ /* 0x002fe20000410000 */
[----:B------:R-:W-:Y:S01]  /*a1a0*/  FFMA.FTZ R81, R230, UR34, R81 ;  /* 0x00000022e6517c23 */ /* 0x000fe20008010051 */
[----:B------:R-:W-:Y:S01]  /*a1b0*/  FFMA.FTZ R221, R16, R221, R61 ;  /* 0x000000dd10dd7223 */ /* 0x000fe2000001003d */
[----:B------:R-:W-:Y:S01]  /*a1c0*/  FADD.FTZ R193, R193, R120 ;  /* 0x00000078c1c17221 */ /* 0x000fe20000010000 */
[----:B--2---:R-:W-:Y:S01]  /*a1d0*/  FMUL.FTZ R77, R11, -R80 ;  /* 0x800000500b4d7220 */ /* 0x004fe20000410000 */
[----:B------:R-:W-:Y:S01]  /*a1e0*/  FFMA.FTZ R111, R232, UR34, R111 ;  /* 0x00000022e86f7c23 */ /* 0x000fe2000801006f */
[C---:B------:R-:W-:Y:S01]  /*a1f0*/  FMUL.FTZ R80, R121.reuse, R221 ;  /* 0x000000dd79507220 */ /* 0x040fe20000410000 */
[----:B------:R-:W-:Y:S01]  /*a200*/  FMUL.FTZ R61, R121, R193 ;  /* 0x000000c1793d7220 */ /* 0x000fe20000410000 */
[----:B------:R-:W-:Y:S01]  /*a210*/  FMUL.FTZ R81, R14, -R81 ;  /* 0x800000510e517220 */ /* 0x000fe20000410000 */
[----:B------:R-:W-:Y:S01]  /*a220*/  FMUL.FTZ R111, R16, -R111 ;  /* 0x8000006f106f7220 */ /* 0x000fe20000410000 */
[----:B------:R-:W-:Y:S01]  /*a230*/  FMUL.FTZ R83, R12, R83 ;  /* 0x000000530c537220 */ /* 0x000fe20000410000 */
[C---:B------:R-:W-:Y:S01]  /*a240*/  FFMA.FTZ R78, R122.reuse, R221, R61 ;  /* 0x000000dd7a4e7223 */ /* 0x040fe2000001003d */
[----:B------:R-:W-:Y:S01]  /*a250*/  FFMA.FTZ R61, R122, R193, -R80 ;  /* 0x000000c17a3d7223 */ /* 0x000fe20000010850 */
[----:B------:R0:W-:Y:S01]  /*a260*/  STS [R60+0x2124], R81 ;  /* 0x002124513c007388 */ /* 0x0001e20000000800 */
[----:B------:R-:W-:Y:S01]  /*a270*/  FFMA.FTZ R234, R89, -R104, R234 ;  /* 0x8000006859ea7223 */ /* 0x000fe200000100ea */
[----:B------:R-:W-:Y:S01]  /*a280*/  FFMA.FTZ R218, R17, R218, R78 ;  /* 0x000000da11da7223 */ /* 0x000fe2000001004e */
[----:B------:R-:W-:Y:S01]  /*a290*/  FADD.FTZ R194, R194, R61 ;  /* 0x0000003dc2c27221 */ /* 0x000fe20000010000 */
[----:B------:R1:W-:Y:S01]  /*a2a0*/  STS [R60+0x2114], R111 ;  /* 0x0021146f3c007388 */ /* 0x0003e20000000800 */
[C---:B------:R-:W-:Y:S01]  /*a2b0*/  FMUL.FTZ R78, R209.reuse, UR34 ;  /* 0x00000022d14e7c20 */ /* 0x040fe20008410000 */
[----:B------:R-:W-:Y:S01]  /*a2c0*/  FMUL.FTZ R80, R209, UR23 ;  /* 0x00000017d1507c20 */ /* 0x000fe20008410000 */
[C---:B------:R-:W-:Y:S01]  /*a2d0*/  FMUL.FTZ R61, R123.reuse, R194 ;  /* 0x000000c27b3d7220 */ /* 0x040fe20000410000 */
[-C--:B------:R-:W-:Y:S01]  /*a2e0*/  FMUL.FTZ R123, R123, R218.reuse ;  /* 0x000000da7b7b7220 */ /* 0x080fe20000410000 */
[----:B------:R2:W-:Y:S01]  /*a2f0*/  STS [R60+0x2130], R83 ;  /* 0x002130533c007388 */ /* 0x0005e20000000800 */
[----:B0-----:R-:W-:Y:S01]  /*a300*/  FMUL.FTZ R81, R205, UR23 ;  /* 0x00000017cd517c20 */ /* 0x001fe20008410000 */
[C---:B------:R-:W-:Y:S01]  /*a310*/  FFMA.FTZ R61, R124.reuse, R218, R61 ;  /* 0x000000da7c3d7223 */ /* 0x040fe2000001003d */
[----:B------:R-:W-:Y:S01]  /*a320*/  FFMA.FTZ R124, R124, R194, -R123 ;  /* 0x000000c27c7c7223 */ /* 0x000fe2000001087b */
[----:B------:R0:W-:Y:S01]  /*a330*/  STS [R60+0x2138], R75 ;  /* 0x0021384b3c007388 */ /* 0x0001e20000000800 */
[----:B------:R-:W-:Y:S01]  /*a340*/  FFMA.FTZ R81, R226, UR34, R81 ;  /* 0x00000022e2517c23 */ /* 0x000fe20008010051 */
[----:B-1----:R-:W-:Y:S01]  /*a350*/  FMUL.FTZ R111, R206, UR23 ;  /* 0x00000017ce6f7c20 */ /* 0x002fe20008410000 */
[----:B------:R-:W-:Y:S01]  /*a360*/  FFMA.FTZ R215, R0, R215, R61 ;  /* 0x000000d700d77223 */ /* 0x000fe2000001003d */
[----:B------:R-:W-:Y:S01]  /*a370*/  FADD.FTZ R195, R195, R124 ;  /* 0x0000007cc3c37221 */ /* 0x000fe20000010000 */
[----:B------:R-:W-:Y:S01]  /*a380*/  FMUL.FTZ R81, R12, -R81 ;  /* 0x800000510c517220 */ /* 0x000fe20000410000 */
[----:B--2---:R-:W-:Y:S01]  /*a390*/  FMUL.FTZ R83, R206, UR34 ;  /* 0x00000022ce537c20 */ /* 0x004fe20008410000 */
[C---:B------:R-:W-:Y:S01]  /*a3a0*/  FFMA.FTZ R111, R222.reuse, UR34, R111 ;  /* 0x00000022de6f7c23 */ /* 0x040fe2000801006f */
[----:B------:R1:W-:Y:S01]  /*a3b0*/  STS [R60+0x213c], R77 ;  /* 0x00213c4d3c007388 */ /* 0x0003e20000000800 */
[----:B------:R-:W-:Y:S01]  /*a3c0*/  FFMA.FTZ R78, R219, UR23, -R78 ;  /* 0x00000017db4e7c23 */ /* 0x000fe2000801084e */
[----:B------:R-:W-:Y:S01]  /*a3d0*/  FFMA.FTZ R83, R222, UR23, -R83 ;  /* 0x00000017de537c23 */ /* 0x000fe20008010853 */
[-C--:B0-----:R-:W-:Y:S01]  /*a3e0*/  FMUL.FTZ R75, R215, R104.reuse ;  /* 0x00000068d74b7220 */ /* 0x081fe20000410000 */
[C---:B------:R-:W-:Y:S01]  /*a3f0*/  FMUL.FTZ R111, R10.reuse, -R111 ;  /* 0x8000006f0a6f7220 */ /* 0x040fe20000410000 */
[----:B------:R0:W-:Y:S01]  /*a400*/  STS [R60+0x2134], R81 ;  /* 0x002134513c007388 */ /* 0x0001e20000000800 */
[----:B------:R-:W-:Y:S01]  /*a410*/  FMUL.FTZ R83, R10, R83 ;  /* 0x000000530a537220 */ /* 0x000fe20000410000 */
[----:B------:R-:W-:Y:S01]  /*a420*/  FMUL.FTZ R61, R195, R104 ;  /* 0x00000068c33d7220 */ /* 0x000fe20000410000 */
[----:B------:R-:W-:Y:S01]  /*a430*/  FMUL.FTZ R119, R9, R78 ;  /* 0x0000004e09777220 */ /* 0x000fe20000410000 */
[----:B------:R2:W-:Y:S01]  /*a440*/  STS [R60+0x2144], R111 ;  /* 0x0021446f3c007388 */ /* 0x0005e20000000800 */
[-C--:B-1----:R-:W-:Y:S01]  /*a450*/  FMUL.FTZ R77, R218, R105.reuse ;  /* 0x00000069da4d7220 */ /* 0x082fe20000410000 */
[----:B------:R-:W-:Y:S01]  /*a460*/  FFMA.FTZ R78, R88, -R105, R233 ;  /* 0x80000069584e7223 */ /* 0x000fe200000100e9 */
[----:B------:R-:W-:Y:S01]  /*a470*/  FFMA.FTZ R80, R219, UR34, R80 ;  /* 0x00000022db507c23 */ /* 0x000fe20008010050 */
[----:B------:R1:W-:Y:S01]  /*a480*/  STS [R60+0x2140], R83 ;  /* 0x002140533c007388 */ /* 0x0003e20000000800 */
[----:B------:R-:W-:Y:S01]  /*a490*/  FMUL.FTZ R121, R208, UR34 ;  /* 0x00000022d0797c20 */ /* 0x000fe20008410000 */
[----:B0-----:R-:W-:Y:S01]  /*a4a0*/  FMUL.FTZ R81, R202, R75 ;  /* 0x0000004bca517220 */ /* 0x001fe20000410000 */
[----:B------:R-:W-:Y:S01]  /*a4b0*/  FFMA.FTZ R232, R87, -R102, R232 ;  /* 0x8000006657e87223 */ /* 0x000fe200000100e8 */
[----:B------:R0:W-:Y:S01]  /*a4c0*/  STS [R60+0x2148], R119 ;  /* 0x002148773c007388 */ /* 0x0001e20000000800 */
[----:B------:R-:W-:Y:S01]  /*a4d0*/  FMUL.FTZ R124, R210, UR34 ;  /* 0x00000022d27c7c20 */ /* 0x000fe20008410000 */
[----:B--2---:R-:W-:Y:S01]  /*a4e0*/  FMUL.FTZ R111, R200, R77 ;  /* 0x0000004dc86f7220 */ /* 0x004fe20000410000 */
[-C--:B------:R-:W-:Y:S01]  /*a4f0*/  FFMA.FTZ R81, R234, R61.reuse, -R81 ;  /* 0x0000003dea517223 */ /* 0x080fe20000010851 */
[----:B------:R-:W-:Y:S01]  /*a500*/  FMUL.FTZ R61, R202, R61 ;  /* 0x0000003dca3d7220 */ /* 0x000fe20000410000 */
[----:B------:R-:W-:Y:S01]  /*a510*/  FFMA.FTZ R121, R220, UR23, -R121 ;  /* 0x00000017dc797c23 */ /* 0x000fe20008010879 */
[----:B-1----:R-:W-:Y:S01]  /*a520*/  FMUL.FTZ R83, R194, R105 ;  /* 0x00000069c2537220 */ /* 0x002fe20000410000 */
[----:B------:R-:W-:Y:S01]  /*a530*/  FADD.FTZ R81, RZ, R81 ;  /* 0x00000051ff517221 */ /* 0x000fe20000010000 */
[----:B------:R-:W-:Y:S01]  /*a540*/  FFMA.FTZ R61, R234, R75, R61 ;  /* 0x0000004bea3d7223 */ /* 0x000fe2000001003d */
[----:B------:R-:W-:Y:S01]  /*a550*/  FFMA.FTZ R229, R86, -R103, R229 ;  /* 0x8000006756e57223 */ /* 0x000fe200000100e5 */
[-C--:B------:R-:W-:Y:S01]  /*a560*/  FFMA.FTZ R82, R78, R83.reuse, -R111 ;  /* 0x000000534e527223 */ /* 0x080fe2000001086f */
[----:B------:R-:W-:Y:S01]  /*a570*/  FMUL.FTZ R83, R200, R83 ;  /* 0x00000053c8537220 */ /* 0x000fe20000410000 */
[----:B0-----:R-:W-:Y:S01]  /*a580*/  FMUL.FTZ R119, R9, -R80 ;  /* 0x8000005009777220 */ /* 0x001fe20000410000 */
[----:B------:R-:W-:Y:S01]  /*a590*/  FADD.FTZ R61, RZ, R61 ;  /* 0x0000003dff3d7221 */ /* 0x000fe20000010000 */
[----:B------:R-:W-:Y:S01]  /*a5a0*/  FADD.FTZ R81, R81, R82 ;  /* 0x0000005251517221 */ /* 0x000fe20000010000 */
[----:B------:R-:W-:Y:S01]  /*a5b0*/  FFMA.FTZ R80, R78, R77, R83 ;  /* 0x0000004d4e507223 */ /* 0x000fe20000010053 */
[-C--:B------:R-:W-:Y:S01]  /*a5c0*/  FMUL.FTZ R82, R224, R103.reuse ;  /* 0x00000067e0527220 */ /* 0x080fe20000410000 */
[-C--:B------:R-:W-:Y:S01]  /*a5d0*/  FMUL.FTZ R83, R193, R102.reuse ;  /* 0x00000066c1537220 */ /* 0x080fe20000410000 */
[----:B------:R-:W-:Y:S01]  /*a5e0*/  FMUL.FTZ R122, R192, R103 ;  /* 0x00000067c07a7220 */ /* 0x000fe20000410000 */
[----:B------:R-:W-:Y:S01]  /*a5f0*/  FADD.FTZ R61, R61, R80 ;  /* 0x000000503d3d7221 */ /* 0x000fe20000010000 */
[----:B------:R-:W-:Y:S01]  /*a600*/  FMUL.FTZ R80, R221, R102 ;  /* 0x00000066dd507220 */ /* 0x000fe20000410000 */
[----:B------:R-:W-:Y:S01]  /*a610*/  FMUL.FTZ R110, R201, R82 ;  /* 0x00000052c96e7220 */ /* 0x000fe20000410000 */
[----:B------:R-:W-:Y:S01]  /*a620*/  FFMA.FTZ R126, R217, UR23, -R124 ;  /* 0x00000017d97e7c23 */ /* 0x000fe2000801087c */
[----:B------:R-:W-:Y:S01]  /*a630*/  FMUL.FTZ R123, R8, R121 ;  /* 0x00000079087b7220 */ /* 0x000fe20000410000 */
[----:B------:R-:W-:Y:S01]  /*a640*/  FMUL.FTZ R111, R197, R80 ;  /* 0x00000050c56f7220 */ /* 0x000fe20000410000 */
[-C--:B------:R-:W-:Y:S01]  /*a650*/  FFMA.FTZ R124, R229, R122.reuse, -R110 ;  /* 0x0000007ae57c7223 */ /* 0x080fe2000001086e */
[----:B------:R-:W-:Y:S01]  /*a660*/  FMUL.FTZ R121, R208, UR23 ;  /* 0x00000017d0797c20 */ /* 0x000fe20008410000 */
[----:B------:R-:W-:Y:S01]  /*a670*/  FMUL.FTZ R122, R201, R122 ;  /* 0x0000007ac97a7220 */ /* 0x000fe20000410000 */
[-C--:B------:R-:W-:Y:S01]  /*a680*/  FFMA.FTZ R120, R232, R83.reuse, -R111 ;  /* 0x00000053e8787223 */ /* 0x080fe2000001086f */
[----:B------:R-:W-:Y:S01]  /*a690*/  FMUL.FTZ R83, R197, R83 ;  /* 0x00000053c5537220 */ /* 0x000fe20000410000 */
[----:B------:R-:W-:Y:S01]  /*a6a0*/  FFMA.FTZ R121, R220, UR34, R121 ;  /* 0x00000022dc797c23 */ /* 0x000fe20008010079 */
[----:B------:R-:W-:Y:S01]  /*a6b0*/  FFMA.FTZ R122, R229, R82, R122 ;  /* 0x00000052e57a7223 */ /* 0x000fe2000001007a */
[----:B------:R-:W-:Y:S01]  /*a6c0*/  FADD.FTZ R81, R81, R120 ;  /* 0x0000007851517221 */ /* 0x000fe20000010000 */
[----:B------:R-:W-:Y:S01]  /*a6d0*/  FFMA.FTZ R110, R232, R80, R83 ;  /* 0x00000050e86e7223 */ /* 0x000fe20000010053 */
[----:B------:R-:W-:Y:S01]  /*a6e0*/  FMUL.FTZ R111, R7, R126 ;  /* 0x0000007e076f7220 */ /* 0x000fe20000410000 */
[----:B------:R-:W-:Y:S01]  /*a6f0*/  FMUL.FTZ R121, R8, -R121 ;  /* 0x8000007908797220 */ /* 0x000fe20000410000 */
[----:B------:R-:W-:Y:S01]  /*a700*/  FADD.FTZ R124, R81, R124 ;  /* 0x0000007c517c7221 */ /* 0x000fe20000010000 */
[----:B------:R-:W-:Y:S01]  /*a710*/  FADD.FTZ R61, R61, R110 ;  /* 0x0000006e3d3d7221 */ /* 0x000fe20000010000 */
[-C--:B------:R-:W-:Y:S01]  /*a720*/  FMUL.FTZ R110, R225, R100.reuse ;  /* 0x00000064e16e7220 */ /* 0x080fe20000410000 */
[-C--:B------:R-:W-:Y:S01]  /*a730*/  FFMA.FTZ R81, R85, -R100.reuse, R230 ;  /* 0x8000006455517223 */ /* 0x080fe200000100e6 */
[-C--:B------:R-:W-:Y:S01]  /*a740*/  FMUL.FTZ R83, R228, R101.reuse ;  /* 0x00000065e4537220 */ /* 0x080fe20000410000 */
[----:B------:R-:W-:Y:S01]  /*a750*/  FADD.FTZ R61, R61, R122 ;  /* 0x0000007a3d3d7221 */ /* 0x000fe20000010000 */
[----:B------:R-:W-:Y:S01]  /*a760*/  FMUL.FTZ R122, R191, R100 ;  /* 0x00000064bf7a7220 */ /* 0x000fe20000410000 */
[----:B------:R-:W-:Y:S01]  /*a770*/  FMUL.FTZ R126, R203, R110 ;  /* 0x0000006ecb7e7220 */ /* 0x000fe20000410000 */
[----:B------:R0:W-:Y:S01]  /*a780*/  STS [R60+0x2158], R111 ;  /* 0x0021586f3c007388 */ /* 0x0001e20000000800 */
[----:B------:R-:W-:Y:S01]  /*a790*/  FFMA.FTZ R120, R84, -R101, R227 ;  /* 0x8000006554787223 */ /* 0x000fe200000100e3 */
[----:B------:R-:W-:Y:S01]  /*a7a0*/  FMUL.FTZ R128, R210, UR23 ;  /* 0x00000017d2807c20 */ /* 0x000fe20008410000 */
[----:B------:R-:W-:Y:S01]  /*a7b0*/  FFMA.FTZ R226, R59, -R98, R226 ;  /* 0x800000623be27223 */ /* 0x000fe200000100e2 */
[----:B------:R1:W-:Y:S01]  /*a7c0*/  STS [R60+0x214c], R119 ;  /* 0x00214c773c007388 */ /* 0x0003e20000000800 */
[-C--:B------:R-:W-:Y:S01]  /*a7d0*/  FFMA.FTZ R223, R58, -R99.reuse, R223 ;  /* 0x800000633adf7223 */ /* 0x080fe200000100df */
[----:B------:R-:W-:Y:S01]  /*a7e0*/  FFMA.FTZ R128, R217, UR34, R128 ;  /* 0x00000022d9807c23 */ /* 0x000fe20008010080 */
[----:B------:R-:W-:Y:S01]  /*a7f0*/  FMUL.FTZ R130, R182, R99 ;  /* 0x00000063b6827220 */ /* 0x000fe20000410000 */
[----:B------:R2:W-:Y:S01]  /*a800*/  STS [R60+0x2154], R121 ;  /* 0x002154793c007388 */ /* 0x0005e20000000800 */
[----:B------:R-:W-:Y:S01]  /*a810*/  FFMA.FTZ R222, R57, -R96, R222 ;  /* 0x8000006039de7223 */ /* 0x000fe200000100de */
[-C--:B0-----:R-:W-:Y:S01]  /*a820*/  FFMA.FTZ R111, R81, R122.reuse, -R126 ;  /* 0x0000007a516f7223 */ /* 0x081fe2000001087e */
[----:B------:R-:W-:Y:S01]  /*a830*/  FMUL.FTZ R122, R203, R122 ;  /* 0x0000007acb7a7220 */ /* 0x000fe20000410000 */
[----:B------:R0:W-:Y:S01]  /*a840*/  STS [R60+0x2150], R123 ;  /* 0x0021507b3c007388 */ /* 0x0001e20000000800 */
[----:B------:R-:W-:Y:S01]  /*a850*/  FMUL.FTZ R129, R212, UR23 ;  /* 0x00000017d4817c20 */ /* 0x000fe20008410000 */
[----:B-1----:R-:W-:Y:S01]  /*a860*/  FMUL.FTZ R119, R180, R101 ;  /* 0x00000065b4777220 */ /* 0x002fe20000410000 */
[----:B------:R-:W-:Y:S01]  /*a870*/  FFMA.FTZ R122, R81, R110, R122 ;  /* 0x0000006e517a7223 */ /* 0x000fe2000001007a */
[----:B------:R-:W-:Y:S01]  /*a880*/  FADD.FTZ R111, R124, R111 ;  /* 0x0000006f7c6f7221 */ /* 0x000fe20000010000 */
[----:B------:R-:W-:Y:S01]  /*a890*/  FMUL.FTZ R124, R66, R99 ;  /* 0x00000063427c7220 */ /* 0x000fe20000410000 */
[----:B--2---:R-:W-:Y:S01]  /*a8a0*/  FMUL.FTZ R121, R204, R83 ;  /* 0x00000053cc797220 */ /* 0x004fe20000410000 */
[----:B------:R-:W-:Y:S01]  /*a8b0*/  FADD.FTZ R61, R61, R122 ;  /* 0x0000007a3d3d7221 */ /* 0x000fe20000010000 */
[----:B------:R-:W-:Y:S01]  /*a8c0*/  FMUL.FTZ R131, R213, UR34 ;  /* 0x00000022d5837c20 */ /* 0x000fe20008410000 */
[----:B------:R-:W-:Y:S01]  /*a8d0*/  FFMA.FTZ R220, R55, -R94, R220 ;  /* 0x8000005e37dc7223 */ /* 0x000fe200000100dc */
[-C--:B------:R-:W-:Y:S01]  /*a8e0*/  FFMA.FTZ R126, R120, R119.reuse, -R121 ;  /* 0x00000077787e7223 */ /* 0x080fe20000010879 */
[----:B------:R-:W-:Y:S01]  /*a8f0*/  FMUL.FTZ R119, R204, R119 ;  /* 0x00000077cc777220 */ /* 0x000fe20000410000 */
[----:B0-----:R-:W-:Y:S01]  /*a900*/  FMUL.FTZ R123, R211, UR34 ;  /* 0x00000022d37b7c20 */ /* 0x001fe20008410000 */
[----:B------:R-:W-:Y:S01]  /*a910*/  FFMA.FTZ R131, R236, UR23, -R131 ;  /* 0x00000017ec837c23 */ /* 0x000fe20008010883 */
[----:B------:R-:W-:Y:S01]  /*a920*/  FADD.FTZ R111, R111, R126 ;  /* 0x0000007e6f6f7221 */ /* 0x000fe20000010000 */
[----:B------:R-:W-:Y:S01]  /*a930*/  FFMA.FTZ R122, R120, R83, R119 ;  /* 0x00000053787a7223 */ /* 0x000fe20000010077 */
[----:B------:R-:W-:Y:S01]  /*a940*/  FMUL.FTZ R119, R181, R98 ;  /* 0x00000062b5777220 */ /* 0x000fe20000410000 */
[----:B------:R-:W-:Y:S01]  /*a950*/  FFMA.FTZ R125, R216, UR23, -R123 ;  /* 0x00000017d87d7c23 */ /* 0x000fe2000801087b */
[----:B------:R-:W-:Y:S01]  /*a960*/  FMUL.FTZ R123, R7, -R128 ;  /* 0x80000080077b7220 */ /* 0x000fe20000410000 */
[----:B------:R-:W-:Y:S01]  /*a970*/  FADD.FTZ R61, R61, R122 ;  /* 0x0000007a3d3d7221 */ /* 0x000fe20000010000 */
[----:B------:R-:W-:Y:S01]  /*a980*/  FMUL.FTZ R122, R231, R98 ;  /* 0x00000062e77a7220 */ /* 0x000fe20000410000 */
[----:B------:R-:W-:Y:S01]  /*a990*/  FMUL.FTZ R126, R207, R124 ;  /* 0x0000007ccf7e7220 */ /* 0x000fe20000410000 */
[----:B------:R-:W-:Y:S01]  /*a9a0*/  FMUL.FTZ R127, R6, R125 ;  /* 0x0000007d067f7220 */ /* 0x000fe20000410000 */
[----:B------:R0:W-:Y:S01]  /*a9b0*/  STS [R60+0x215c], R123 ;  /* 0x00215c7b3c007388 */ /* 0x0001e20000000800 */
[----:B------:R-:W-:Y:S01]  /*a9c0*/  FMUL.FTZ R121, R205, R122 ;  /* 0x0000007acd797220 */ /* 0x000fe20000410000 */
[----:B------:R-:W-:Y:S01]  /*a9d0*/  FMUL.FTZ R125, R211, UR23 ;  /* 0x00000017d37d7c20 */ /* 0x000fe20008410000 */
[-C--:B------:R-:W-:Y:S01]  /*a9e0*/  FFMA.FTZ R132, R223, R130.reuse, -R126 ;  /* 0x00000082df847223 */ /* 0x080fe2000001087e */
[----:B------:R1:W-:Y:S01]  /*a9f0*/  STS [R60+0x2160], R127 ;  /* 0x0021607f3c007388 */ /* 0x0003e20000000800 */
[-C--:B------:R-:W-:Y:S01]  /*aa00*/  FFMA.FTZ R128, R226, R119.reuse, -R121 ;  /* 0x00000077e2807223 */ /* 0x080fe20000010879 */
[----:B------:R-:W-:Y:S01]  /*aa10*/  FFMA.FTZ R125, R216, UR34, R125 ;  /* 0x00000022d87d7c23 */ /* 0x000fe2000801007d */
[----:B------:R-:W-:Y:S01]  /*aa20*/  FMUL.FTZ R119, R205, R119 ;  /* 0x00000077cd777220 */ /* 0x000fe20000410000 */
[----:B------:R-:W-:Y:S01]  /*aa30*/  FMUL.FTZ R130, R207, R130 ;  /* 0x00000082cf827220 */ /* 0x000fe20000410000 */
[----:B------:R-:W-:Y:S01]  /*aa40*/  FADD.FTZ R111, R111, R128 ;  /* 0x000000806f6f7221 */ /* 0x000fe20000010000 */
[----:B0-----:R-:W-:Y:S01]  /*aa50*/  FMUL.FTZ R123, R212, UR34 ;  /* 0x00000022d47b7c20 */ /* 0x001fe20008410000 */
[----:B------:R-:W-:Y:S01]  /*aa60*/  FMUL.FTZ R125, R6, -R125 ;  /* 0x8000007d067d7220 */ /* 0x000fe20000410000 */
[----:B------:R-:W-:Y:S01]  /*aa70*/  FFMA.FTZ R126, R226, R122, R119 ;  /* 0x0000007ae27e7223 */ /* 0x000fe20000010077 */
[----:B------:R-:W-:Y:S01]  /*aa80*/  FADD.FTZ R132, R111, R132 ;  /* 0x000000846f847221 */ /* 0x000fe20000010000 */
[----:B------:R-:W-:Y:S01]  /*aa90*/  FFMA.FTZ R134, R214, UR23, -R123 ;  /* 0x00000017d6867c23 */ /* 0x000fe2000801087b */
[-C--:B------:R-:W-:Y:S01]  /*aaa0*/  FMUL.FTZ R111, R67, R96.reuse ;  /* 0x00000060436f7220 */ /* 0x080fe20000410000 */
[----:B------:R-:W-:Y:S01]  /*aab0*/  FMUL.FTZ R121, R183, R96 ;  /* 0x00000060b7797220 */ /* 0x000fe20000410000 */
[----:B------:R-:W-:Y:S01]  /*aac0*/  FMUL.FTZ R119, R68, R97 ;  /* 0x0000006144777220 */ /* 0x000fe20000410000 */
[----:B-1----:R-:W-:Y:S01]  /*aad0*/  FMUL.FTZ R127, R5, R134 ;  /* 0x00000086057f7220 */ /* 0x002fe20000410000 */
[----:B------:R-:W-:Y:S01]  /*aae0*/  FMUL.FTZ R123, R206, R111 ;  /* 0x0000006fce7b7220 */ /* 0x000fe20000410000 */
[----:B------:R-:W-:Y:S01]  /*aaf0*/  FADD.FTZ R61, R61, R126 ;  /* 0x0000007e3d3d7221 */ /* 0x000fe20000010000 */
[----:B------:R-:W-:Y:S01]  /*ab00*/  FFMA.FTZ R130, R223, R124, R130 ;  /* 0x0000007cdf827223 */ /* 0x000fe20000010082 */
[----:B------:R0:W-:Y:S01]  /*ab10*/  STS [R60+0x2164], R125 ;  /* 0x0021647d3c007388 */ /* 0x0001e20000000800 */
[----:B------:R-:W-:Y:S01]  /*ab20*/  FFMA.FTZ R123, R222, R121, -R123 ;  /* 0x00000079de7b7223 */ /* 0x000fe2000001087b */
[----:B------:R-:W-:Y:S01]  /*ab30*/  FFMA.FTZ R126, R56, -R97, R219 ;  /* 0x80000061387e7223 */ /* 0x000fe200000100db */
[----:B------:R-:W-:Y:S01]  /*ab40*/  FMUL.FTZ R121, R206, R121 ;  /* 0x00000079ce797220 */ /* 0x000fe20000410000 */
[----:B------:R1:W-:Y:S01]  /*ab50*/  STS [R60+0x2168], R127 ;  /* 0x0021687f3c007388 */ /* 0x0003e20000000800 */
[----:B------:R-:W-:Y:S01]  /*ab60*/  FADD.FTZ R61, R61, R130 ;  /* 0x000000823d3d7221 */ /* 0x000fe20000010000 */
[----:B------:R-:W-:Y:S01]  /*ab70*/  FFMA.FTZ R134, R214, UR34, R129 ;  /* 0x00000022d6867c23 */ /* 0x000fe20008010081 */
[----:B------:R-:W-:Y:S01]  /*ab80*/  FFMA.FTZ R128, R222, R111, R121 ;  /* 0x0000006fde807223 */ /* 0x000fe20000010079 */
[----:B------:R-:W-:Y:S01]  /*ab90*/  FADD.FTZ R123, R132, R123 ;  /* 0x0000007b847b7221 */ /* 0x000fe20000010000 */
[----:B------:R-:W-:Y:S01]  /*aba0*/  FMUL.FTZ R121, R79, R94 ;  /* 0x0000005e4f797220 */ /* 0x000fe20000410000 */
[----:B0-----:R-:W-:Y:S01]  /*abb0*/  FMUL.FTZ R125, R184, R97 ;  /* 0x00000061b87d7220 */ /* 0x001fe20000410000 */
[----:B------:R-:W-:Y:S01]  /*abc0*/  FMUL.FTZ R129, R5, -R134 ;  /* 0x8000008605817220 */ /* 0x000fe20000410000 */
[----:B------:R-:W-:Y:S01]  /*abd0*/  FADD.FTZ R61, R61, R128 ;  /* 0x000000803d3d7221 */ /* 0x000fe20000010000 */
[----:B------:R-:W-:Y:S01]  /*abe0*/  FFMA.FTZ R217, R54, -R95, R217 ;  /* 0x8000005f36d97223 */ /* 0x000fe200000100d9 */
[C---:B-1----:R-:W-:Y:S01]  /*abf0*/  FMUL.FTZ R127, R209.reuse, R119 ;  /* 0x00000077d17f7220 */ /* 0x042fe20000410000 */
[----:B------:R-:W-:Y:S01]  /*ac00*/  FADD.FTZ R235, RZ, R235 ;  /* 0x000000ebffeb7221 */ /* 0x000fe20000010000 */
[----:B------:R0:W-:Y:S01]  /*ac10*/  STS [R60+0x216c], R129 ;  /* 0x00216c813c007388 */ /* 0x0001e20000000800 */
[----:B------:R-:W-:Y:S01]  /*ac20*/  FMUL.FTZ R133, R4, R131 ;  /* 0x0000008304857220 */ /* 0x000fe20000410000 */
[-C--:B------:R-:W-:Y:S01]  /*ac30*/  FFMA.FTZ R130, R126, R125.reuse, -R127 ;  /* 0x0000007d7e827223 */ /* 0x080fe2000001087f */
[----:B------:R-:W-:Y:S01]  /*ac40*/  FMUL.FTZ R125, R209, R125 ;  /* 0x0000007dd17d7220 */ /* 0x000fe20000410000 */
[----:B------:R-:W-:Y:S01]  /*ac50*/  FMUL.FTZ R127, R208, R121 ;  /* 0x00000079d07f7220 */ /* 0x000fe20000410000 */
[----:B------:R-:W-:Y:S01]  /*ac60*/  FMUL.FTZ R131, R213, UR23 ;  /* 0x00000017d5837c20 */ /* 0x000fe20008410000 */
[----:B------:R-:W-:Y:S01]  /*ac70*/  FADD.FTZ R130, R123, R130 ;  /* 0x000000827b827221 */ /* 0x000fe20000010000 */
[----:B------:R-:W-:Y:S01]  /*ac80*/  FFMA.FTZ R128, R126, R119, R125 ;  /* 0x000000777e807223 */ /* 0x000fe2000001007d */
[-C--:B------:R-:W-:Y:S01]  /*ac90*/  FMUL.FTZ R123, R73, R95.reuse ;  /* 0x0000005f497b7220 */ /* 0x080fe20000410000 */
[----:B------:R-:W-:Y:S01]  /*aca0*/  FMUL.FTZ R125, R185, R94 ;  /* 0x0000005eb97d7220 */ /* 0x000fe20000410000 */
[----:B0-----:R-:W-:Y:S01]  /*acb0*/  FMUL.FTZ R129, R186, R95 ;  /* 0x0000005fba817220 */ /* 0x001fe20000410000 */
[----:B------:R-:W-:Y:S01]  /*acc0*/  FADD.FTZ R61, R61, R128 ;  /* 0x000000803d3d7221 */ /* 0x000fe20000010000 */
[----:B------:R-:W-:Y:S01]  /*acd0*/  FMUL.FTZ R128, R210, R123 ;  /* 0x0000007bd2807220 */ /* 0x000fe20000410000 */
[-C--:B------:R-:W-:Y:S01]  /*ace0*/  FFMA.FTZ R127, R220, R125.reuse, -R127 ;  /* 0x0000007ddc7f7223 */ /* 0x080fe2000001087f */
[----:B------:R-:W-:Y:S01]  /*acf0*/  FMUL.FTZ R125, R208, R125 ;  /* 0x0000007dd07d7220 */ /* 0x000fe20000410000 */
[----:B------:R-:W-:Y:S01]  /*ad00*/  FMUL.FTZ R132, R235, UR34 ;  /* 0x00000022eb847c20 */ /* 0x000fe20008410000 */
[----:B------:R-:W-:Y:S01]  /*ad10*/  FFMA.FTZ R134, R217, R129, -R128 ;  /* 0x00000081d9867223 */ /* 0x000fe20000010880 */
[----:B------:R-:W-:Y:S01]  /*ad20*/  FFMA.FTZ R131, R236, UR34, R131 ;  /* 0x00000022ec837c23 */ /* 0x000fe20008010083 */
[----:B------:R-:W-:Y:S01]  /*ad30*/  FFMA.FTZ R128, R220, R121, R125 ;  /* 0x00000079dc807223 */ /* 0x000fe2000001007d */
[----:B------:R-:W-:Y:S01]  /*ad40*/  FFMA.FTZ R136, R237, UR23, -R132 ;  /* 0x00000017ed887c23 */ /* 0x000fe20008010884 */
[----:B------:R-:W-:Y:S01]  /*ad50*/  FMUL.FTZ R132, R210, R129 ;  /* 0x00000081d2847220 */ /* 0x000fe20000410000 */
[----:B------:R-:W-:Y:S01]  /*ad60*/  FMUL.FTZ R125, R4, -R131 ;  /* 0x80000083047d7220 */ /* 0x000fe20000410000 */
[----:B------:R-:W-:Y:S01]  /*ad70*/  FADD.FTZ R61, R61, R128 ;  /* 0x000000803d3d7221 */ /* 0x000fe20000010000 */
[-C--:B------:R-:W-:Y:S01]  /*ad80*/  FMUL.FTZ R128, R72, R92.reuse ;  /* 0x0000005c48807220 */ /* 0x080fe20000410000 */
[----:B------:R-:W-:Y:S01]  /*ad90*/  FADD.FTZ R127, R130, R127 ;  /* 0x0000007f827f7221 */ /* 0x000fe20000010000 */
[-C--:B------:R-:W-:Y:S01]  /*ada0*/  FFMA.FTZ R216, R53, -R92.reuse, R216 ;  /* 0x8000005c35d87223 */ /* 0x080fe200000100d8 */
[----:B------:R-:W-:Y:S01]  /*adb0*/  FMUL.FTZ R129, R187, R92 ;  /* 0x0000005cbb817220 */ /* 0x000fe20000410000 */
[----:B------:R-:W-:Y:S01]  /*adc0*/  FMUL.FTZ R131, R211, R128 ;  /* 0x00000080d3837220 */ /* 0x000fe20000410000 */
[----:B------:R-:W-:Y:S01]  /*add0*/  FADD.FTZ R127, R127, R134 ;  /* 0x000000867f7f7221 */ /* 0x000fe20000010000 */
[----:B------:R-:W-:Y:S01]  /*ade0*/  FFMA.FTZ R132, R217, R123, R132 ;  /* 0x0000007bd9847223 */ /* 0x000fe20000010084 */
[----:B------:R0:W-:Y:S01]  /*adf0*/  STS [R60+0x2170], R133 ;  /* 0x002170853c007388 */ /* 0x0001e20000000800 */
[-C--:B------:R-:W-:Y:S01]  /*ae00*/  FFMA.FTZ R134, R216, R129.reuse, -R131 ;  /* 0x00000081d8867223 */ /* 0x080fe20000010883 */
[----:B------:R-:W-:Y:S01]  /*ae10*/  FMUL.FTZ R129, R211, R129 ;  /* 0x00000081d3817220 */ /* 0x000fe20000410000 */
[----:B------:R-:W-:Y:S01]  /*ae20*/  FMUL.FTZ R130, R70, R90 ;  /* 0x0000005a46827220 */ /* 0x000fe20000410000 */
[----:B------:R1:W-:Y:S01]  /*ae30*/  STS [R60+0x2174], R125 ;  /* 0x0021747d3c007388 */ /* 0x0003e20000000800 */
[----:B------:R-:W-:Y:S01]  /*ae40*/  FMUL.FTZ R138, R235, UR23 ;  /* 0x00000017eb8a7c20 */ /* 0x000fe20008410000 */
[----:B------:R-:W-:Y:S01]  /*ae50*/  FADD.FTZ R61, R61, R132 ;  /* 0x000000843d3d7221 */ /* 0x000fe20000010000 */
[----:B------:R-:W-:Y:S01]  /*ae60*/  FFMA.FTZ R132, R216, R128, R129 ;  /* 0x00000080d8847223 */ /* 0x000fe20000010081 */
[-C--:B------:R-:W-:Y:S01]  /*ae70*/  FFMA.FTZ R236, R51, -R90.reuse, R236 ;  /* 0x8000005a33ec7223 */ /* 0x080fe200000100ec */
[----:B------:R-:W-:Y:S01]  /*ae80*/  FMUL.FTZ R135, R189, R90 ;  /* 0x0000005abd877220 */ /* 0x000fe20000410000 */
[----:B0-----:R-:W-:Y:S01]  /*ae90*/  FMUL.FTZ R133, R3, R136 ;  /* 0x0000008803857220 */ /* 0x001fe20000410000 */
[----:B------:R-:W-:Y:S01]  /*aea0*/  FMUL.FTZ R129, R213, R130 ;  /* 0x00000082d5817220 */ /* 0x000fe20000410000 */
[----:B------:R-:W-:Y:S01]  /*aeb0*/  FFMA.FTZ R140, R237, UR34, R138 ;  /* 0x00000022ed8c7c23 */ /* 0x000fe2000801008a */
[-C--:B------:R-:W-:Y:S01]  /*aec0*/  FFMA.FTZ R214, R52, -R93.reuse, R214 ;  /* 0x8000005d34d67223 */ /* 0x080fe200000100d6 */
[-C--:B-1----:R-:W-:Y:S01]  /*aed0*/  FMUL.FTZ R125, R71, R93.reuse ;  /* 0x0000005d477d7220 */ /* 0x082fe20000410000 */
[----:B------:R0:W-:Y:S01]  /*aee0*/  STS [R60+0x2178], R133 ;  /* 0x002178853c007388 */ /* 0x0001e20000000800 */
[----:B------:R-:W-:Y:S01]  /*aef0*/  FMUL.FTZ R131, R188, R93 ;  /* 0x0000005dbc837220 */ /* 0x000fe20000410000 */
[----:B------:R-:W-:Y:S01]  /*af00*/  FFMA.FTZ R138, R236, R135, -R129 ;  /* 0x00000087ec8a7223 */ /* 0x000fe20000010881 */
[----:B------:R-:W-:Y:S01]  /*af10*/  FMUL.FTZ R129, R3, -R140 ;  /* 0x8000008c03817220 */ /* 0x000fe20000410000 */
[----:B------:R-:W-:Y:S01]  /*af20*/  FADD.FTZ R127, R127, R134 ;  /* 0x000000867f7f7221 */ /* 0x000fe20000010000 */
[----:B------:R-:W1:Y:S01]  /*af30*/  LDC R137, c[0x0][0x388] ;  /* 0x0000e200ff897b82 */ /* 0x000e620000000800 */
[----:B------:R-:W-:Y:S01]  /*af40*/  FFMA.FTZ R165, -R10, R165, R162 ;  /* 0x000000a50aa57223 */ /* 0x000fe200000101a2 */
[----:B------:R-:W-:Y:S01]  /*af50*/  FADD.FTZ R61, R61, R132 ;  /* 0x000000843d3d7221 */ /* 0x000fe20000010000 */
[----:B------:R2:W-:Y:S01]  /*af60*/  STS [R60+0x217c], R129 ;  /* 0x00217c813c007388 */ /* 0x0005e20000000800 */
[----:B------:R-:W-:Y:S01]  /*af70*/  FMUL.FTZ R135, R213, R135 ;  /* 0x00000087d5877220 */ /* 0x000fe20000410000 */
[----:B0-----:R-:W-:Y:S01]  /*af80*/  FMUL.FTZ R133, R212, R125 ;  /* 0x0000007dd4857220 */ /* 0x001fe20000410000 */
[----:B------:R-:W-:Y:S01]  /*af90*/  FFMA.FTZ R168, -R9, R168, R165 ;  /* 0x000000a809a87223 */ /* 0x000fe200000101a5 */
[----:B------:R-:W-:Y:S01]  /*afa0*/  FMUL.FTZ R74, R196, R237 ;  /* 0x000000edc44a7220 */ /* 0x000fe20000410000 */
[----:B------:R-:W-:Y:S01]  /*afb0*/  FMUL.FTZ R151, R192, UR14 ;  /* 0x0000000ec0977c20 */ /* 0x000fe20008410000 */
[----:B------:R-:W-:Y:S01]  /*afc0*/  FFMA.FTZ R136, R214, R131, -R133 ;  /* 0x00000083d6887223 */ /* 0x000fe20000010885 */
[----:B------:R-:W-:Y:S01]  /*afd0*/  FFMA.FTZ R157, -R8, R157, R168 ;  /* 0x0000009d089d7223 */ /* 0x000fe200000101a8 */
[----:B------:R-:W-:Y:S01]  /*afe0*/  FMUL.FTZ R131, R212, R131 ;  /* 0x00000083d4837220 */ /* 0x000fe20000410000 */
[----:B------:R-:W-:Y:S01]  /*aff0*/  FMUL.FTZ R196, R196, R235 ;  /* 0x000000ebc4c47220 */ /* 0x000fe20000410000 */
[----:B------:R-:W-:Y:S01]  /*b000*/  FADD.FTZ R127, R127, R136 ;  /* 0x000000887f7f7221 */ /* 0x000fe20000010000 */
[----:B--2---:R-:W-:Y:S01]  /*b010*/  FMUL.FTZ R60, R190, UR14 ;  /* 0x0000000ebe3c7c20 */ /* 0x004fe20008410000 */
[----:B------:R-:W-:Y:S01]  /*b020*/  FFMA.FTZ R160, -R7, R160, R157 ;  /* 0x000000a007a07223 */ /* 0x000fe2000001019d */
[----:B------:R-:W-:Y:S01]  /*b030*/  FFMA.FTZ R132, R214, R125, R131 ;  /* 0x0000007dd6847223 */ /* 0x000fe20000010083 */
[----:B------:R-:W-:Y:S01]  /*b040*/  FADD.FTZ R141, R127, R138 ;  /* 0x0000008a7f8d7221 */ /* 0x000fe20000010000 */
[C---:B------:R-:W-:Y:S01]  /*b050*/  FMUL.FTZ R127, R69.reuse, UR14 ;  /* 0x0000000e457f7c20 */ /* 0x040fe20008410000 */
[----:B------:R-:W-:Y:S01]  /*b060*/  FFMA.FTZ R139, R69, UR13, R60 ;  /* 0x0000000d458b7c23 */ /* 0x000fe2000801003c */
[----:B------:R-:W-:Y:S01]  /*b070*/  FMUL.FTZ R60, R79, UR14 ;  /* 0x0000000e4f3c7c20 */ /* 0x000fe20008410000 */
[----:B------:R-:W-:Y:S01]  /*b080*/  FFMA.FTZ R161, -R6, R161, R160 ;  /* 0x000000a106a17223 */ /* 0x000fe200000101a0 */
[----:B------:R-:W-:Y:S01]  /*b090*/  FFMA.FTZ R152, R190, UR13, -R127 ;  /* 0x0000000dbe987c23 */ /* 0x000fe2000801087f */
[----:B------:R-:W-:Y:S01]  /*b0a0*/  FMUL.FTZ R129, R68, UR14 ;  /* 0x0000000e44817c20 */ /* 0x000fe20008410000 */
[C---:B------:R-:W-:Y:S01]  /*b0b0*/  FFMA.FTZ R127, R185.reuse, UR13, -R60 ;  /* 0x0000000db97f7c23 */ /* 0x040fe2000801083c */
[----:B------:R-:W-:Y:S01]  /*b0c0*/  FMUL.FTZ R60, R185, UR14 ;  /* 0x0000000eb93c7c20 */ /* 0x000fe20008410000 */
[----:B------:R-:W-:Y:S01]  /*b0d0*/  FFMA.FTZ R161, -R5, R166, R161 ;  /* 0x000000a605a17223 */ /* 0x000fe200000101a1 */
[----:B------:R-:W-:Y:S01]  /*b0e0*/  FADD.FTZ R61, R61, R132 ;  /* 0x000000843d3d7221 */ /* 0x000fe20000010000 */
[----:B------:R-:W-:Y:S01]  /*b0f0*/  FFMA.FTZ R144, R184, UR13, -R129 ;  /* 0x0000000db8907c23 */ /* 0x000fe20008010881 */
[----:B------:R-:W-:Y:S01]  /*b100*/  FFMA.FTZ R145, R79, UR13, R60 ;  /* 0x0000000d4f917c23 */ /* 0x000fe2000801003c */
[----:B------:R-:W-:Y:S01]  /*b110*/  FMUL.FTZ R60, R67, UR14 ;  /* 0x0000000e433c7c20 */ /* 0x000fe20008410000 */
[----:B------:R-:W-:Y:S01]  /*b120*/  FFMA.FTZ R132, R236, R130, R135 ;  /* 0x00000082ec847223 */ /* 0x000fe20000010087 */
[----:B-1----:R-:W-:Y:S01]  /*b130*/  LEA R62, R137, -R62, 0x1 ;  /* 0x8000003e893e7211 */ /* 0x002fe200078e08ff */
[----:B------:R-:W-:Y:S01]  /*b140*/  FMUL.FTZ R129, R66, UR14 ;  /* 0x0000000e42817c20 */ /* 0x000fe20008410000 */
[C---:B------:R-:W-:Y:S01]  /*b150*/  FFMA.FTZ R143, R183.reuse, UR13, -R60 ;  /* 0x0000000db78f7c23 */ /* 0x040fe2000801083c */
[----:B------:R-:W-:Y:S01]  /*b160*/  FMUL.FTZ R60, R183, UR14 ;  /* 0x0000000eb73c7c20 */ /* 0x000fe20008410000 */
[----:B------:R-:W-:Y:S01]  /*b170*/  IADD3 R131, PT, PT, R118, 0x80, RZ ;  /* 0x0000008076837810 */ /* 0x000fe20007ffe0ff */
[----:B------:R-:W-:Y:S01]  /*b180*/  FFMA.FTZ R63, -R4, R159, R161 ;  /* 0x0000009f043f7223 */ /* 0x000fe200000101a1 */
[----:B------:R-:W-:Y:S01]  /*b190*/  FADD.FTZ R61, R61, R132 ;  /* 0x000000843d3d7221 */ /* 0x000fe20000010000 */
[----:B------:R-:W-:Y:S01]  /*b1a0*/  ISETP.GE.AND P0, PT, R62, 0x1, PT ;  /* 0x000000013e00780c */ /* 0x000fe20003f06270 */
[C---:B------:R-:W-:Y:S01]  /*b1b0*/  FFMA.FTZ R134, R182.reuse, UR13, -R129 ;  /* 0x0000000db6867c23 */ /* 0x040fe20008010881 */
[----:B------:R-:W-:Y:S01]  /*b1c0*/  FFMA.FTZ R159, R67, UR13, R60 ;  /* 0x0000000d439f7c23 */ /* 0x000fe2000801003c */
[----:B------:R-:W-:Y:S01]  /*b1d0*/  LEA.HI R132, R131, R118, RZ, 0x1b ;  /* 0x0000007683847211 */ /* 0x000fe200078fd8ff */
[----:B------:R-:W-:Y:S01]  /*b1e0*/  FMUL.FTZ R129, R182, UR14 ;  /* 0x0000000eb6817c20 */ /* 0x000fe20008410000 */
[----:B------:R-:W-:Y:S01]  /*b1f0*/  FMUL.FTZ R60, R181, UR14 ;  /* 0x0000000eb53c7c20 */ /* 0x000fe20008410000 */
[----:B------:R-:W-:Y:S01]  /*b200*/  FMUL.FTZ R137, R71, UR14 ;  /* 0x0000000e47897c20 */ /* 0x000fe20008410000 */
[----:B------:R-:W-:Y:S01]  /*b210*/  LEA R132, R132, R117, 0x2 ;  /* 0x0000007584847211 */ /* 0x000fe200078e10ff */
[----:B------:R-:W-:Y:S01]  /*b220*/  BAR.SYNC.DEFER_BLOCKING 0x0 ;  /* 0x0000000000007b1d */ /* 0x000fe20000010000 */
[----:B------:R-:W-:Y:S01]  /*b230*/  FFMA.FTZ R148, R66, UR13, R129 ;  /* 0x0000000d42947c23 */ /* 0x000fe20008010081 */
[----:B------:R-:W-:Y:S01]  /*b240*/  FFMA.FTZ R157, R231, UR13, R60 ;  /* 0x0000000de79d7c23 */ /* 0x000fe2000801003c */
[----:B------:R-:W-:Y:S01]  /*b250*/  FMUL.FTZ R129, R224, UR14 ;  /* 0x0000000ee0817c20 */ /* 0x000fe20008410000 */
[----:B------:R-:W-:Y:S01]  /*b260*/  FMUL.FTZ R60, R215, UR14 ;  /* 0x0000000ed73c7c20 */ /* 0x000fe20008410000 */
[----:B------:R-:W-:Y:S01]  /*b270*/  FFMA.FTZ R137, R188, UR13, -R137 ;  /* 0x0000000dbc897c23 */ /* 0x000fe20008010889 */
[----:B------:R-:W-:Y:S01]  /*b280*/  FMUL.FTZ R140, R70, UR14 ;  /* 0x0000000e468c7c20 */ /* 0x000fe20008410000 */
[----:B------:R-:W-:Y:S01]  /*b290*/  FFMA.FTZ R142, R192, UR13, -R129 ;  /* 0x0000000dc08e7c23 */ /* 0x000fe20008010881 */
[----:B------:R-:W-:Y:S01]  /*b2a0*/  FFMA.FTZ R131, R195, UR13, -R60 ;  /* 0x0000000dc3837c23 */ /* 0x000fe2000801083c */
        /* <DEDUP_REMOVED lines=17> */
[----:B------:R-:W-:Y:S01]  /*b3c0*/  BSSY.RECONVERGENT B0, `(.L_x_4369) ;  /* 0x000001f000007945 */ /* 0x000fe20003800200 */
[----:B------:R-:W-:Y:S01]  /*b3d0*/  FFMA.FTZ R74, R178, R235, R74 ;  /* 0x000000ebb24a7223 */ /* 0x000fe2000001004a */
[----:B------:R-:W-:Y:S01]  /*b3e0*/  FFMA.FTZ R156, R224, UR13, R151 ;  /* 0x0000000de09c7c23 */ /* 0x000fe20008010097 */
[----:B------:R-:W-:Y:S01]  /*b3f0*/  FFMA.FTZ R178, R178, R237, -R196 ;  /* 0x000000edb2b27223 */ /* 0x000fe200000108c4 */
[C---:B------:R-:W-:Y:S01]  /*b400*/  IADD3 R169, PT, PT, R118.reuse, 0x100, RZ ;  /* 0x0000010076a97810 */ /* 0x040fe20007ffe0ff */
[----:B------:R-:W-:Y:S01]  /*b410*/  FFMA.FTZ R140, R189, UR13, -R140 ;  /* 0x0000000dbd8c7c23 */ /* 0x000fe2000801088c */
[----:B0-----:R-:W-:Y:S01]  /*b420*/  FMUL.FTZ R132, R221, UR14 ;  /* 0x0000000edd847c20 */ /* 0x001fe20008410000 */
[----:B------:R-:W-:Y:S01]  /*b430*/  IADD3 R167, PT, PT, R118, 0x180, RZ ;  /* 0x0000018076a77810 */ /* 0x000fe20007ffe0ff */
[----:B------:R-:W-:Y:S01]  /*b440*/  FFMA.FTZ R149, R70, UR13, R149 ;  /* 0x0000000d46957c23 */ /* 0x000fe20008010095 */
[----:B------:R-:W-:Y:S01]  /*b450*/  ISETP.GE.AND P2, PT, R62, 0x81, PT ;  /* 0x000000813e00780c */ /* 0x000fe20003f46270 */
        /* <DEDUP_REMOVED lines=11> */
[----:B------:R-:W-:Y:S01]  /*b510*/  FFMA.FTZ R132, R193, UR13, -R132 ;  /* 0x0000000dc1847c23 */ /* 0x000fe20008010884 */
[----:B------:R-:W-:Y:S01]  /*b520*/  FFMA.FTZ R129, R194, UR13, -R129 ;  /* 0x0000000dc2817c23 */ /* 0x000fe20008010881 */
[----:B------:R-:W-:Y:S01]  /*b530*/  FFMA.FTZ R161, R221, UR13, R158 ;  /* 0x0000000ddda17c23 */ /* 0x000fe2000801009e */
[----:B------:R-:W-:Y:S01]  /*b540*/  FFMA.FTZ R153, R218, UR13, R153 ;  /* 0x0000000dda997c23 */ /* 0x000fe20008010099 */
[----:B------:R-:W-:Y:S01]  /*b550*/  FFMA.FTZ R151, R215, UR13, R60 ;  /* 0x0000000dd7977c23 */ /* 0x000fe2000801003c */
[----:B------:R-:W-:Y:S06]  /*b560*/  @!P0 BRA `(.L_x_4370) ;  /* 0x0000000000108947 */ /* 0x000fec0003800000 */
[----:B------:R-:W-:-:S04]  /*b570*/  LEA.HI R60, R118, R118, RZ, 0x1b ;  /* 0x00000076763c7211 */ /* 0x000fc800078fd8ff */
[----:B------:R-:W-:-:S05]  /*b580*/  LEA R60, R60, R117, 0x2 ;  /* 0x000000753c3c7211 */ /* 0x000fca00078e10ff */
[----:B------:R-:W0:Y:S04]  /*b590*/  LDS R173, [R60+0x2100] ;  /* 0x002100003cad7984 */ /* 0x000e280000000800 */
[----:B0-----:R0:W-:Y:S02]  /*b5a0*/  REDG.E.ADD.F32.FTZ.RN.STRONG.GPU desc[UR16][R64.64], R173 ;  /* 0x000000ad400079a6 */ /* 0x0011e4000c12f310 */
.L_x_4370:
[----:B------:R-:W-:Y:S05]  /*b5b0*/  BSYNC.RECONVERGENT B0 ;  /* 0x0000000000007941 */ /* 0x000fea0003800200 */
.L_x_4369:
[----:B------:R-:W-:Y:S04]  /*b5c0*/  BSSY.RECONVERGENT B0, `(.L_x_4371) ;  /* 0x0000003000007945 */ /* 0x000fe80003800200 */
[----:B------:R-:W-:Y:S05]  /*b5d0*/  @!P2 BRA `(.L_x_4372) ;  /* 0x000000000004a947 */ /* 0x000fea0003800000 */
[----:B-1----:R2:W-:Y:S02]  /*b5e0*/  REDG.E.ADD.F32.FTZ.RN.STRONG.GPU desc[UR16][R64.64+0x200], R171 ;  /* 0x000200ab400079a6 */ /* 0x0025e4000c12f310 */
.L_x_4372:
[----:B------:R-:W-:Y:S05]  /*b5f0*/  BSYNC.RECONVERGENT B0 ;  /* 0x0000000000007941 */ /* 0x000fea0003800200 */
.L_x_4371:
[-C--:B------:R-:W-:Y:S01]  /*b600*/  LEA.HI R60, R169, R118.reuse, RZ, 0x1b ;  /* 0x00000076a93c7211 */ /* 0x080fe200078fd8ff */
[----:B------:R-:W-:Y:S01]  /*b610*/  BSSY.RECONVERGENT B0, `(.L_x_4373) ;  /* 0x0000010000007945 */ /* 0x000fe20003800200 */
[----:B------:R-:W-:Y:S02]  /*b620*/  LEA.HI R158, R167, R118, RZ, 0x1b ;  /* 0x00000076a79e7211 */ /* 0x000fe400078fd8ff */
[----:B------:R-:W-:Y:S02]  /*b630*/  LEA R60, R60, R117, 0x2 ;  /* 0x000000753c3c7211 */ /* 0x000fe400078e10ff */
[----:B------:R-:W-:Y:S02]  /*b640*/  ISETP.GE.AND P6, PT, R62, 0x101, PT ;  /* 0x000001013e00780c */ /* 0x000fe40003fc6270 */
[----:B-12---:R-:W-:Y:S01]  /*b650*/  IADD3 R171, PT, PT, R114, 0x200, RZ ;  /* 0x0000020072ab7810 */ /* 0x006fe20007ffe0ff */
[----:B------:R1:W2:Y:S01]  /*b660*/  LDS R167, [R60+0x2500] ;  /* 0x002500003ca77984 */ /* 0x0002a20000000800 */
[----:B------:R-:W-:-:S02]  /*b670*/  IADD3 R169, PT, PT, R118, 0x280, RZ ;  /* 0x0000028076a97810 */ /* 0x000fc40007ffe0ff */
[----:B------:R-:W-:Y:S02]  /*b680*/  LEA.HI R160, R171, R118, RZ, 0x1b ;  /* 0x00000076aba07211 */ /* 0x000fe400078fd8ff */
[----:B------:R-:W-:Y:S02]  /*b690*/  LEA R158, R158, R117, 0x2 ;  /* 0x000000759e9e7211 */ /* 0x000fe400078e10ff */
[C---:B------:R-:W-:Y:S02]  /*b6a0*/  ISETP.GE.AND P0, PT, R62.reuse, 0x181, PT ;  /* 0x000001813e00780c */ /* 0x040fe40003f06270 */
[C---:B------:R-:W-:Y:S02]  /*b6b0*/  ISETP.GE.AND P2, PT, R62.reuse, 0x201, PT ;  /* 0x000002013e00780c */ /* 0x040fe40003f46270 */
[C---:B------:R-:W-:Y:S02]  /*b6c0*/  ISETP.GE.AND P3, PT, R62.reuse, 0x281, PT ;  /* 0x000002813e00780c */ /* 0x040fe40003f66270 */
[----:B------:R-:W-:-:S02]  /*b6d0*/  ISETP.GE.AND P4, PT, R62, 0x301, PT ;  /* 0x000003013e00780c */ /* 0x000fc40003f86270 */
[----:B------:R-:W-:Y:S01]  /*b6e0*/  ISETP.GE.AND P5, PT, R62, 0x381, PT ;  /* 0x000003813e00780c */ /* 0x000fe20003fa6270 */
[----:B-1----:R-:W-:-:S12]  /*b6f0*/  @!P6 BRA `(.L_x_4374) ;  /* 0x000000000004e947 */ /* 0x002fd80003800000 */
[----:B--2---:R1:W-:Y:S02]  /*b700*/  REDG.E.ADD.F32.FTZ.RN.STRONG.GPU desc[UR16][R64.64+0x400], R167 ;  /* 0x000400a7400079a6 */ /* 0x0043e4000c12f310 */
.L_x_4374:
[----:B------:R-:W-:Y:S05]  /*b710*/  BSYNC.RECONVERGENT B0 ;  /* 0x0000000000007941 */ /* 0x000fea0003800200 */
.L_x_4373:
[----:B-12---:R1:W2:Y:S01]  /*b720*/  LDS R167, [R158+0x2700] ;  /* 0x002700009ea77984 */ /* 0x0062a20000000800 */
[----:B------:R-:W-:Y:S01]  /*b730*/  BSSY.RECONVERGENT B0, `(.L_x_4375) ;  /* 0x0000006000007945 */ /* 0x000fe20003800200 */
[----:B------:R-:W-:Y:S02]  /*b740*/  IADD3 R171, PT, PT, R118, 0x300, RZ ;  /* 0x0000030076ab7810 */ /* 0x000fe40007ffe0ff */
[----:B------:R-:W-:Y:S02]  /*b750*/  LEA.HI R60, R169, R118, RZ, 0x1b ;  /* 0x00000076a93c7211 */ /* 0x000fe400078fd8ff */
[----:B------:R-:W-:Y:S01]  /*b760*/  LEA R160, R160, R117, 0x2 ;  /* 0x00000075a0a07211 */ /* 0x000fe200078e10ff */
[----:B------:R-:W-:Y:S06]  /*b770*/  @!P0 BRA `(.L_x_4376) ;  /* 0x0000000000048947 */ /* 0x000fec0003800000 */
[----:B--2---:R3:W-:Y:S02]  /*b780*/  REDG.E.ADD.F32.FTZ.RN.STRONG.GPU desc[UR16][R64.64+0x600], R167 ;  /* 0x000600a7400079a6 */ /* 0x0047e4000c12f310 */
.L_x_4376:
[----:B------:R-:W-:Y:S05]  /*b790*/  BSYNC.RECONVERGENT B0 ;  /* 0x0000000000007941 */ /* 0x000fea0003800200 */
.L_x_4375:
[----:B--23--:R2:W3:Y:S01]  /*b7a0*/  LDS R167, [R160+0x2900] ;  /* 0x00290000a0a77984 */ /* 0x00c4e20000000800 */
[----:B------:R-:W-:Y:S01]  /*b7b0*/  BSSY.RECONVERGENT B0, `(.L_x_4377) ;  /* 0x0000006000007945 */ /* 0x000fe20003800200 */
[----:B------:R-:W-:Y:S02]  /*b7c0*/  IADD3 R169, PT, PT, R118, 0x380, RZ ;  /* 0x0000038076a97810 */ /* 0x000fe40007ffe0ff */
[----:B-1----:R-:W-:Y:S02]  /*b7d0*/  LEA.HI R158, R171, R118, RZ, 0x1b ;  /* 0x00000076ab9e7211 */ /* 0x002fe400078fd8ff */
[----:B------:R-:W-:Y:S01]  /*b7e0*/  LEA R162, R60, R117, 0x2 ;  /* 0x000000753ca27211 */ /* 0x000fe200078e10ff */
[----:B------:R-:W-:Y:S06]  /*b7f0*/  @!P2 BRA `(.L_x_4378) ;  /* 0x000000000004a947 */ /* 0x000fec0003800000 */
[----:B---3--:R1:W-:Y:S02]  /*b800*/  REDG.E.ADD.F32.FTZ.RN.STRONG.GPU desc[UR16][R64.64+0x800], R167 ;  /* 0x000800a7400079a6 */ /* 0x0083e4000c12f310 */
.L_x_4378:
[----:B------:R-:W-:Y:S05]  /*b810*/  BSYNC.RECONVERGENT B0 ;  /* 0x0000000000007941 */ /* 0x000fea0003800200 */
.L_x_4377:
[----:B-1-3--:R1:W3:Y:S01]  /*b820*/  LDS R167, [R162+0x2b00] ;  /* 0x002b0000a2a77984 */ /* 0x00a2e20000000800 */
[----:B------:R-:W-:Y:S01]  /*b830*/  BSSY.RECONVERGENT B0, `(.L_x_4379) ;  /* 0x0000005000007945 */ /* 0x000fe20003800200 */
[----:B------:R-:W-:Y:S02]  /*b840*/  LEA.HI R60, R169, R118, RZ, 0x1b ;  /* 0x00000076a93c7211 */ /* 0x000fe400078fd8ff */
[----:B------:R-:W-:Y:S01]  /*b850*/  LEA R158, R158, R117, 0x2 ;  /* 0x000000759e9e7211 */ /* 0x000fe200078e10ff */
[----:B------:R-:W-:Y:S06]  /*b860*/  @!P3 BRA `(.L_x_4380) ;  /* 0x000000000004b947 */ /* 0x000fec0003800000 */
[----:B---3--:R4:W-:Y:S02]  /*b870*/  REDG.E.ADD.F32.FTZ.RN.STRONG.GPU desc[UR16][R64.64+0xa00], R167 ;  /* 0x000a00a7400079a6 */ /* 0x0089e4000c12f310 */
.L_x_4380:
[----:B------:R-:W-:Y:S05]  /*b880*/  BSYNC.RECONVERGENT B0 ;  /* 0x0000000000007941 */ /* 0x000fea0003800200 */
.L_x_4379:
[----:B---34-:R3:W4:Y:S01]  /*b890*/  LDS R167, [R158+0x2d00] ;  /* 0x002d00009ea77984 */ /* 0x0187220000000800 */
[----:B------:R-:W-:Y:S01]  /*b8a0*/  BSSY.RECONVERGENT B0, `(.L_x_4381) ;  /* 0x0000004000007945 */ /* 0x000fe20003800200 */
[----:B------:R-:W-:-:S03]  /*b8b0*/  LEA R60, R60, R117, 0x2 ;  /* 0x000000753c3c7211 */ /* 0x000fc600078e10ff */
[----:B------:R-:W-:Y:S05]  /*b8c0*/  @!P4 BRA `(.L_x_4382) ;  /* 0x000000000004c947 */ /* 0x000fea0003800000 */
[----:B----4-:R4:W-:Y:S02]  /*b8d0*/  REDG.E.ADD.F32.FTZ.RN.STRONG.GPU desc[UR16][R64.64+0xc00], R167 ;  /* 0x000c00a7400079a6 */ /* 0x0109e4000c12f310 */
.L_x_4382:
[----:B------:R-:W-:Y:S05]  /*b8e0*/  BSYNC.RECONVERGENT B0 ;  /* 0x0000000000007941 */ /* 0x000fea0003800200 */
.L_x_4381:
[----:B----4-:R4:W0:Y:S01]  /*b8f0*/  LDS R167, [R60+0x2f00] ;  /* 0x002f00003ca77984 */ /* 0x0108220000000800 */
[----:B------:R-:W-:Y:S01]  /*b900*/  BSSY.RECONVERGENT B0, `(.L_x_4383) ;  /* 0x0000005000007945 */ /* 0x000fe20003800200 */
[C---:B------:R-:W-:Y:S02]  /*b910*/  LOP3.LUT R169, R118.reuse, 0x400, RZ, 0xfc, !PT ;  /* 0x0000040076a97812 */ /* 0x040fe400078efcff */
[----:B------:R-:W-:Y:S01]  /*b920*/  IADD3 R171, PT, PT, R118, 0x480, RZ ;  /* 0x0000048076ab7810 */ /* 0x000fe20007ffe0ff */
[----:B------:R-:W-:Y:S06]  /*b930*/  @!P5 BRA `(.L_x_4384) ;  /* 0x000000000004d947 */ /* 0x000fec0003800000 */
[----:B0-----:R0:W-:Y:S02]  /*b940*/  REDG.E.ADD.F32.FTZ.RN.STRONG.GPU desc[UR16][R64.64+0xe00], R167 ;  /* 0x000e00a7400079a6 */ /* 0x0011e4000c12f310 */
.L_x_4384:
[----:B------:R-:W-:Y:S05]  /*b950*/  BSYNC.RECONVERGENT B0 ;  /* 0x0000000000007941 */ /* 0x000fea0003800200 */
.L_x_4383:
[-C--:B----4-:R-:W-:Y:S01]  /*b960*/  LEA.HI R60, R169, R118.reuse, RZ, 0x1b ;  /* 0x00000076a93c7211 */ /* 0x090fe200078fd8ff */
[----:B------:R-:W-:Y:S01]  /*b970*/  BSSY.RECONVERGENT B0, `(.L_x_4385) ;  /* 0x0000010000007945 */ /* 0x000fe20003800200 */
[----:B0-----:R-:W-:Y:S02]  /*b980*/  IADD3 R167, PT, PT, R118, 0x500, RZ ;  /* 0x0000050076a77810 */ /* 0x001fe40007ffe0ff */
[----:B------:R-:W-:Y:S02]  /*b990*/  LEA R60, R60, R117, 0x2 ;  /* 0x000000753c3c7211 */ /* 0x000fe400078e10ff */
[-C--:B--2---:R-:W-:Y:S02]  /*b9a0*/  LEA.HI R160, R167, R118.reuse, RZ, 0x1b ;  /* 0x00000076a7a07211 */ /* 0x084fe400078fd8ff */
[----:B------:R-:W-:Y:S01]  /*b9b0*/  ISETP.GE.AND P6, PT, R62, 0x401, PT ;  /* 0x000004013e00780c */ /* 0x000fe20003fc6270 */
[----:B------:R0:W2:Y:S01]  /*b9c0*/  LDS R167, [R60+0x3100] ;  /* 0x003100003ca77984 */ /* 0x0000a20000000800 */
[----:B---3--:R-:W-:-:S02]  /*b9d0*/  LEA.HI R158, R171, R118, RZ, 0x1b ;  /* 0x00000076ab9e7211 */ /* 0x008fc400078fd8ff */
[----:B------:R-:W-:Y:S02]  /*b9e0*/  IADD3 R169, PT, PT, R118, 0x580, RZ ;  /* 0x0000058076a97810 */ /* 0x000fe40007ffe0ff */
[----:B------:R-:W-:Y:S02]  /*b9f0*/  LEA R158, R158, R117, 0x2 ;  /* 0x000000759e9e7211 */ /* 0x000fe400078e10ff */
[C---:B------:R-:W-:Y:S02]  /*ba00*/  ISETP.GE.AND P0, PT, R62.reuse, 0x481, PT ;  /* 0x000004813e00780c */ /* 0x040fe40003f06270 */
[C---:B------:R-:W-:Y:S02]  /*ba10*/  ISETP.GE.AND P2, PT, R62.reuse, 0x501, PT ;  /* 0x000005013e00780c */ /* 0x040fe40003f46270 */
[C---:B------:R-:W-:Y:S02]  /*ba20*/  ISETP.GE.AND P3, PT, R62.reuse, 0x581, PT ;  /* 0x000005813e00780c */ /* 0x040fe40003f66270 */
[----:B------:R-:W-:-:S02]  /*ba30*/  ISETP.GE.AND P4, PT, R62, 0x601, PT ;  /* 0x000006013e00780c */ /* 0x000fc40003f86270 */
[----:B------:R-:W-:Y:S01]  /*ba40*/  ISETP.GE.AND P5, PT, R62, 0x681, PT ;  /* 0x000006813e00780c */ /* 0x000fe20003fa6270 */
[----:B0-----:R-:W-:-:S12]  /*ba50*/  @!P6 BRA `(.L_x_4386) ;  /* 0x000000000004e947 */ /* 0x001fd80003800000 */
[----:B--2---:R0:W-:Y:S02]  /*ba60*/  REDG.E.ADD.F32.FTZ.RN.STRONG.GPU desc[UR16][R64.64+0x1000], R167 ;  /* 0x001000a7400079a6 */ /* 0x0041e4000c12f310 */
.L_x_4386:
[----:B------:R-:W-:Y:S05]  /*ba70*/  BSYNC.RECONVERGENT B0 ;  /* 0x0000000000007941 */ /* 0x000fea0003800200 */
.L_x_4385:
[----:B0-2---:R0:W2:Y:S01]  /*ba80*/  LDS R167, [R158+0x3300] ;  /* 0x003300009ea77984 */ /* 0x0050a20000000800 */
[----:B------:R-:W-:Y:S01]  /*ba90*/  BSSY.RECONVERGENT B0, `(.L_x_4387) ;  /* 0x0000006000007945 */ /* 0x000fe20003800200 */
[----:B------:R-:W-:Y:S02]  /*baa0*/  IADD3 R171, PT, PT, R118, 0x600, RZ ;  /* 0x0000060076ab7810 */ /* 0x000fe40007ffe0ff */
[----:B------:R-:W-:Y:S02]  /*bab0*/  LEA.HI R60, R169, R118, RZ, 0x1b ;  /* 0x00000076a93c7211 */ /* 0x000fe400078fd8ff */
[----:B------:R-:W-:Y:S01]  /*bac0*/  LEA R160, R160, R117, 0x2 ;  /* 0x00000075a0a07211 */ /* 0x000fe200078e10ff */
[----:B------:R-:W-:Y:S06]  /*bad0*/  @!P0 BRA `(.L_x_4388) ;  /* 0x0000000000048947 */ /* 0x000fec0003800000 */
[----:B--2---:R3:W-:Y:S02]  /*bae0*/  REDG.E.ADD.F32.FTZ.RN.STRONG.GPU desc[UR16][R64.64+0x1200], R167 ;  /* 0x001200a7400079a6 */ /* 0x0047e4000c12f310 */
.L_x_4388:
[----:B------:R-:W-:Y:S05]  /*baf0*/  BSYNC.RECONVERGENT B0 ;  /* 0x0000000000007941 */ /* 0x000fea0003800200 */
.L_x_4387:
[----:B--23--:R2:W3:Y:S01]  /*bb00*/  LDS R167, [R160+0x3500] ;  /* 0x00350000a0a77984 */ /* 0x00c4e20000000800 */
[----:B------:R-:W-:Y:S01]  /*bb10*/  BSSY.RECONVERGENT B0, `(.L_x_4389) ;  /* 0x0000006000007945 */ /* 0x000fe20003800200 */
[----:B------:R-:W-:Y:S02]  /*bb20*/  IADD3 R169, PT, PT, R118, 0x680, RZ ;  /* 0x0000068076a97810 */ /* 0x000fe40007ffe0ff */
[----:B0-----:R-:W-:Y:S02]  /*bb30*/  LEA.HI R158, R171, R118, RZ, 0x1b ;  /* 0x00000076ab9e7211 */ /* 0x001fe400078fd8ff */
[----:B-1----:R-:W-:Y:S01]  /*bb40*/  LEA R162, R60, R117, 0x2 ;  /* 0x000000753ca27211 */ /* 0x002fe200078e10ff */
[----:B------:R-:W-:Y:S06]  /*bb50*/  @!P2 BRA `(.L_x_4390) ;  /* 0x000000000004a947 */ /* 0x000fec0003800000 */
[----:B---3--:R0:W-:Y:S02]  /*bb60*/  REDG.E.ADD.F32.FTZ.RN.STRONG.GPU desc[UR16][R64.64+0x1400], R167 ;  /* 0x001400a7400079a6 */ /* 0x0081e4000c12f310 */
.L_x_4390:
[----:B------:R-:W-:Y:S05]  /*bb70*/  BSYNC.RECONVERGENT B0 ;  /* 0x0000000000007941 */ /* 0x000fea0003800200 */
.L_x_4389:
[----:B0--3--:R0:W1:Y:S01]  /*bb80*/  LDS R167, [R162+0x3700] ;  /* 0x00370000a2a77984 */ /* 0x0090620000000800 */
[----:B------:R-:W-:Y:S01]  /*bb90*/  BSSY.RECONVERGENT B0, `(.L_x_4391) ;  /* 0x0000005000007945 */ /* 0x000fe20003800200 */
[----:B------:R-:W-:Y:S02]  /*bba0*/  LEA.HI R60, R169, R118, RZ, 0x1b ;  /* 0x00000076a93c7211 */ /* 0x000fe400078fd8ff */
[----:B------:R-:W-:Y:S01]  /*bbb0*/  LEA R158, R158, R117, 0x2 ;  /* 0x000000759e9e7211 */ /* 0x000fe200078e10ff */
[----:B------:R-:W-:Y:S06]  /*bbc0*/  @!P3 BRA `(.L_x_4392) ;  /* 0x000000000004b947 */ /* 0x000fec0003800000 */
[----:B-1----:R3:W-:Y:S02]  /*bbd0*/  REDG.E.ADD.F32.FTZ.RN.STRONG.GPU desc[UR16][R64.64+0x1600], R167 ;  /* 0x001600a7400079a6 */ /* 0x0027e4000c12f310 */
.L_x_4392:
[----:B------:R-:W-:Y:S05]  /*bbe0*/  BSYNC.RECONVERGENT B0 ;  /* 0x0000000000007941 */ /* 0x000fea0003800200 */
.L_x_4391:
[----:B-1-3--:R1:W3:Y:S01]  /*bbf0*/  LDS R167, [R158+0x3900] ;  /* 0x003900009ea77984 */ /* 0x00a2e20000000800 */
[----:B------:R-:W-:Y:S01]  /*bc00*/  BSSY.RECONVERGENT B0, `(.L_x_4393) ;  /* 0x0000004000007945 */ /* 0x000fe20003800200 */
[----:B------:R-:W-:-:S03]  /*bc10*/  LEA R60, R60, R117, 0x2 ;  /* 0x000000753c3c7211 */ /* 0x000fc600078e10ff */
[----:B------:R-:W-:Y:S05]  /*bc20*/  @!P4 BRA `(.L_x_4394) ;  /* 0x000000000004c947 */ /* 0x000fea0003800000 */
[----:B---3--:R4:W-:Y:S02]  /*bc30*/  REDG.E.ADD.F32.FTZ.RN.STRONG.GPU desc[UR16][R64.64+0x1800], R167 ;  /* 0x001800a7400079a6 */ /* 0x0089e4000c12f310 */
.L_x_4394:
[----:B------:R-:W-:Y:S05]  /*bc40*/  BSYNC.RECONVERGENT B0 ;  /* 0x0000000000007941 */ /* 0x000fea0003800200 */
.L_x_4393:
[----:B---34-:R3:W4:Y:S01]  /*bc50*/  LDS R167, [R60+0x3b00] ;  /* 0x003b00003ca77984 */ /* 0x0187220000000800 */
[----:B------:R-:W-:Y:S01]  /*bc60*/  BSSY.RECONVERGENT B0, `(.L_x_4395) ;  /* 0x0000005000007945 */ /* 0x000fe20003800200 */
[C---:B------:R-:W-:Y:S02]  /*bc70*/  IADD3 R169, PT, PT, R118.reuse, 0x700, RZ ;  /* 0x0000070076a97810 */ /* 0x040fe40007ffe0ff */
[----:B------:R-:W-:Y:S01]  /*bc80*/  IADD3 R171, PT, PT, R118, 0x780, RZ ;  /* 0x0000078076ab7810 */ /* 0x000fe20007ffe0ff */
[----:B------:R-:W-:Y:S06]  /*bc90*/  @!P5 BRA `(.L_x_4396) ;  /* 0x000000000004d947 */ /* 0x000fec0003800000 */
[----:B----4-:R4:W-:Y:S02]  /*bca0*/  REDG.E.ADD.F32.FTZ.RN.STRONG.GPU desc[UR16][R64.64+0x1a00], R167 ;  /* 0x001a00a7400079a6 */ /* 0x0109e4000c12f310 */
.L_x_4396:
[----:B------:R-:W-:Y:S05]  /*bcb0*/  BSYNC.RECONVERGENT B0 ;  /* 0x0000000000007941 */ /* 0x000fea0003800200 */
.L_x_4395:
[-C--:B---3--:R-:W-:Y:S01]  /*bcc0*/  LEA.HI R60, R169, R118.reuse, RZ, 0x1b ;  /* 0x00000076a93c7211 */ /* 0x088fe200078fd8ff */
[----:B------:R-:W-:Y:S01]  /*bcd0*/  BSSY.RECONVERGENT B0, `(.L_x_4397) ;  /* 0x0000010000007945 */ /* 0x000fe20003800200 */
[----:B----4-:R-:W-:Y:S02]  /*bce0*/  LOP3.LUT R167, R118, 0x800, RZ, 0xfc, !PT ;  /* 0x0000080076a77812 */ /* 0x010fe400078efcff */
[----:B------:R-:W-:Y:S02]  /*bcf0*/  LEA R60, R60, R117, 0x2 ;  /* 0x000000753c3c7211 */ /* 0x000fe400078e10ff */
[-C--:B--2---:R-:W-:Y:S02]  /*bd00*/  LEA.HI R160, R167, R118.reuse, RZ, 0x1b ;  /* 0x00000076a7a07211 */ /* 0x084fe400078fd8ff */
[----:B------:R-:W-:Y:S01]  /*bd10*/  ISETP.GE.AND P6, PT, R62, 0x701, PT ;  /* 0x000007013e00780c */ /* 0x000fe20003fc6270 */
[----:B------:R2:W3:Y:S01]  /*bd20*/  LDS R167, [R60+0x3d00] ;  /* 0x003d00003ca77984 */ /* 0x0004e20000000800 */
[----:B-1----:R-:W-:-:S02]  /*bd30*/  LEA.HI R158, R171, R118, RZ, 0x1b ;  /* 0x00000076ab9e7211 */ /* 0x002fc400078fd8ff */
[----:B------:R-:W-:Y:S02]  /*bd40*/  IADD3 R169, PT, PT, R118, 0x880, RZ ;  /* 0x0000088076a97810 */ /* 0x000fe40007ffe0ff */
[----:B------:R-:W-:Y:S02]  /*bd50*/  LEA R158, R158, R117, 0x2 ;  /* 0x000000759e9e7211 */ /* 0x000fe400078e10ff */
[C---:B------:R-:W-:Y:S02]  /*bd60*/  ISETP.GE.AND P0, PT, R62.reuse, 0x781, PT ;  /* 0x000007813e00780c */ /* 0x040fe40003f06270 */
[C---:B------:R-:W-:Y:S02]  /*bd70*/  ISETP.GE.AND P2, PT, R62.reuse, 0x801, PT ;  /* 0x000008013e00780c */ /* 0x040fe40003f46270 */
[C---:B------:R-:W-:Y:S02]  /*bd80*/  ISETP.GE.AND P3, PT, R62.reuse, 0x881, PT ;  /* 0x000008813e00780c */ /* 0x040fe40003f66270 */
[----:B------:R-:W-:-:S02]  /*bd90*/  ISETP.GE.AND P4, PT, R62, 0x901, PT ;  /* 0x000009013e00780c */ /* 0x000fc40003f86270 */
[----:B------:R-:W-:Y:S01]  /*bda0*/  ISETP.GE.AND P5, PT, R62, 0x981, PT ;  /* 0x000009813e00780c */ /* 0x000fe20003fa6270 */
[----:B--2---:R-:W-:-:S12]  /*bdb0*/  @!P6 BRA `(.L_x_4398) ;  /* 0x000000000004e947 */ /* 0x004fd80003800000 */
[----:B---3--:R1:W-:Y:S02]  /*bdc0*/  REDG.E.ADD.F32.FTZ.RN.STRONG.GPU desc[UR16][R64.64+0x1c00], R167 ;  /* 0x001c00a7400079a6 */ /* 0x0083e4000c12f310 */
.L_x_4398:
[----:B------:R-:W-:Y:S05]  /*bdd0*/  BSYNC.RECONVERGENT B0 ;  /* 0x0000000000007941 */ /* 0x000fea0003800200 */
.L_x_4397:
[----:B-1-3--:R1:W2:Y:S01]  /*bde0*/  LDS R167, [R158+0x3f00] ;  /* 0x003f00009ea77984 */ /* 0x00a2a20000000800 */
[----:B------:R-:W-:Y:S01]  /*bdf0*/  BSSY.RECONVERGENT B0, `(.L_x_4399) ;  /* 0x0000006000007945 */ /* 0x000fe20003800200 */
[----:B------:R-:W-:Y:S02]  /*be00*/  IADD3 R171, PT, PT, R118, 0x900, RZ ;  /* 0x0000090076ab7810 */ /* 0x000fe40007ffe0ff */
[----:B------:R-:W-:Y:S02]  /*be10*/  LEA.HI R60, R169, R118, RZ, 0x1b ;  /* 0x00000076a93c7211 */ /* 0x000fe400078fd8ff */
[----:B------:R-:W-:Y:S01]  /*be20*/  LEA R160, R160, R117, 0x2 ;  /* 0x00000075a0a07211 */ /* 0x000fe200078e10ff */
[----:B------:R-:W-:Y:S06]  /*be30*/  @!P0 BRA `(.L_x_4400) ;  /* 0x0000000000048947 */ /* 0x000fec0003800000 */
[----:B--2---:R3:W-:Y:S02]  /*be40*/  REDG.E.ADD.F32.FTZ.RN.STRONG.GPU desc[UR16][R64.64+0x1e00], R167 ;  /* 0x001e00a7400079a6 */ /* 0x0047e4000c12f310 */
.L_x_4400:
[----:B------:R-:W-:Y:S05]  /*be50*/  BSYNC.RECONVERGENT B0 ;  /* 0x0000000000007941 */ /* 0x000fea0003800200 */
.L_x_4399:
[----:B--23--:R2:W3:Y:S01]  /*be60*/  LDS R167, [R160+0x4100] ;  /* 0x00410000a0a77984 */ /* 0x00c4e20000000800 */
[----:B------:R-:W-:Y:S01]  /*be70*/  BSSY.RECONVERGENT B0, `(.L_x_4401) ;  /* 0x0000006000007945 */ /* 0x000fe20003800200 */
[----:B------:R-:W-:Y:S02]  /*be80*/  IADD3 R169, PT, PT, R118, 0x980, RZ ;  /* 0x0000098076a97810 */ /* 0x000fe40007ffe0ff */
[----:B-1----:R-:W-:Y:S02]  /*be90*/  LEA.HI R158, R171, R118, RZ, 0x1b ;  /* 0x00000076ab9e7211 */ /* 0x002fe400078fd8ff */
[----:B0-----:R-:W-:Y:S01]  /*bea0*/  LEA R162, R60, R117, 0x2 ;  /* 0x000000753ca27211 */ /* 0x001fe200078e10ff */
[----:B------:R-:W-:Y:S06]  /*beb0*/  @!P2 BRA `(.L_x_4402) ;  /* 0x000000000004a947 */ /* 0x000fec0003800000 */
[----:B---3--:R0:W-:Y:S02]  /*bec0*/  REDG.E.ADD.F32.FTZ.RN.STRONG.GPU desc[UR16][R64.64+0x2000], R167 ;  /* 0x002000a7400079a6 */ /* 0x0081e4000c12f310 */
.L_x_4402:
[----:B------:R-:W-:Y:S05]  /*bed0*/  BSYNC.RECONVERGENT B0 ;  /* 0x0000000000007941 */ /* 0x000fea0003800200 */
.L_x_4401:
[----:B0--3--:R0:W1:Y:S01]  /*bee0*/  LDS R167, [R162+0x4300] ;  /* 0x00430000a2a77984 */ /* 0x0090620000000800 */
[----:B------:R-:W-:Y:S01]  /*bef0*/  BSSY.RECONVERGENT B0, `(.L_x_4403) ;  /* 0x0000005000007945 */ /* 0x000fe20003800200 */
[----:B------:R-:W-:Y:S02]  /*bf00*/  LEA.HI R60, R169, R118, RZ, 0x1b ;  /* 0x00000076a93c7211 */ /* 0x000fe400078fd8ff */
[----:B------:R-:W-:Y:S01]  /*bf10*/  LEA R158, R158, R117, 0x2 ;  /* 0x000000759e9e7211 */ /* 0x000fe200078e10ff */
[----:B------:R-:W-:Y:S06]  /*bf20*/  @!P3 BRA `(.L_x_4404) ;  /* 0x000000000004b947 */ /* 0x000fec0003800000 */
[----:B-1----:R3:W-:Y:S02]  /*bf30*/  REDG.E.ADD.F32.FTZ.RN.STRONG.GPU desc[UR16][R64.64+0x2200], R167 ;  /* 0x002200a7400079a6 */ /* 0x0027e4000c12f310 */
.L_x_4404:
[----:B------:R-:W-:Y:S05]  /*bf40*/  BSYNC.RECONVERGENT B0 ;  /* 0x0000000000007941 */ /* 0x000fea0003800200 */
.L_x_4403:
[----:B-1-3--:R1:W3:Y:S01]  /*bf50*/  LDS R167, [R158+0x4500] ;  /* 0x004500009ea77984 */ /* 0x00a2e20000000800 */
[----:B------:R-:W-:Y:S01]  /*bf60*/  BSSY.RECONVERGENT B0, `(.L_x_4405) ;  /* 0x0000004000007945 */ /* 0x000fe20003800200 */
[----:B------:R-:W-:-:S03]  /*bf70*/  LEA R60, R60, R117, 0x2 ;  /* 0x000000753c3c7211 */ /* 0x000fc600078e10ff */
[----:B------:R-:W-:Y:S05]  /*bf80*/  @!P4 BRA `(.L_x_4406) ;  /* 0x000000000004c947 */ /* 0x000fea0003800000 */
[----:B---3--:R4:W-:Y:S02]  /*bf90*/  REDG.E.ADD.F32.FTZ.RN.STRONG.GPU desc[UR16][R64.64+0x2400], R167 ;  /* 0x002400a7400079a6 */ /* 0x0089e4000c12f310 */
.L_x_4406:
[----:B------:R-:W-:Y:S05]  /*bfa0*/  BSYNC.RECONVERGENT B0 ;  /* 0x0000000000007941 */ /* 0x000fea0003800200 */
.L_x_4405:
[----:B---34-:R3:W4:Y:S01]  /*bfb0*/  LDS R167, [R60+0x4700] ;  /* 0x004700003ca77984 */ /* 0x0187220000000800 */
[----:B------:R-:W-:Y:S01]  /*bfc0*/  BSSY.RECONVERGENT B0, `(.L_x_4407) ;  /* 0x0000005000007945 */ /* 0x000fe20003800200 */
[C---:B------:R-:W-:Y:S02]  /*bfd0*/  IADD3 R169, PT, PT, R118.reuse, 0xa00, RZ ;  /* 0x00000a0076a97810 */ /* 0x040fe40007ffe0ff */
[----:B------:R-:W-:Y:S01]  /*bfe0*/  IADD3 R171, PT, PT, R118, 0xa80, RZ ;  /* 0x00000a8076ab7810 */ /* 0x000fe20007ffe0ff */
[----:B------:R-:W-:Y:S06]  /*bff0*/  @!P5 BRA `(.L_x_4408) ;  /* 0x000000000004d947 */ /* 0x000fec0003800000 */
[----:B----4-:R4:W-:Y:S02]  /*c000*/  REDG.E.ADD.F32.FTZ.RN.STRONG.GPU desc[UR16][R64.64+0x2600], R167 ;  /* 0x002600a7400079a6 */ /* 0x0109e4000c12f310 */
.L_x_4408:
[----:B------:R-:W-:Y:S05]  /*c010*/  BSYNC.RECONVERGENT B0 ;  /* 0x0000000000007941 */ /* 0x000fea0003800200 */
.L_x_4407:
[-C--:B---3--:R-:W-:Y:S01]  /*c020*/  LEA.HI R60, R169, R118.reuse, RZ, 0x1b ;  /* 0x00000076a93c7211 */ /* 0x088fe200078fd8ff */
[----:B------:R-:W-:Y:S01]  /*c030*/  BSSY.RECONVERGENT B0, `(.L_x_4409) ;  /* 0x0000010000007945 */ /* 0x000fe20003800200 */
[----:B----4-:R-:W-:Y:S02]  /*c040*/  IADD3 R167, PT, PT, R118, 0xb00, RZ ;  /* 0x00000b0076a77810 */ /* 0x010fe40007ffe0ff */
        /* <DEDUP_REMOVED lines=14> */
.L_x_4410:
[----:B------:R-:W-:Y:S05]  /*c130*/  BSYNC.RECONVERGENT B0 ;  /* 0x0000000000007941 */ /* 0x000fea0003800200 */
.L_x_4409:
[----:B-1-3--:R1:W2:Y:S01]  /*c140*/  LDS R167, [R158+0x4b00] ;  /* 0x004b00009ea77984 */ /* 0x00a2a20000000800 */
[----:B------:R-:W-:Y:S01]  /*c150*/  BSSY.RECONVERGENT B0, `(.L_x_4411) ;  /* 0x0000006000007945 */ /* 0x000fe20003800200 */
[----:B------:R-:W-:Y:S02]  /*c160*/  LOP3.LUT R171, R118, 0xc00, RZ, 0xfc, !PT ;  /* 0x00000c0076ab7812 */ /* 0x000fe400078efcff */
[----:B------:R-:W-:Y:S02]  /*c170*/  LEA.HI R60, R169, R118, RZ, 0x1b ;  /* 0x00000076a93c7211 */ /* 0x000fe400078fd8ff */
[----:B------:R-:W-:Y:S01]  /*c180*/  LEA R160, R160, R117, 0x2 ;  /* 0x00000075a0a07211 */ /* 0x000fe200078e10ff */
[----:B------:R-:W-:Y:S06]  /*c190*/  @!P0 BRA `(.L_x_4412) ;  /* 0x0000000000048947 */ /* 0x000fec0003800000 */
[----:B--2---:R3:W-:Y:S02]  /*c1a0*/  REDG.E.ADD.F32.FTZ.RN.STRONG.GPU desc[UR16][R64.64+0x2a00], R167 ;  /* 0x002a00a7400079a6 */ /* 0x0047e4000c12f310 */
.L_x_4412:
[----:B------:R-:W-:Y:S05]  /*c1b0*/  BSYNC.RECONVERGENT B0 ;  /* 0x0000000000007941 */ /* 0x000fea0003800200 */
.L_x_4411:
[----:B--23--:R2:W3:Y:S01]  /*c1c0*/  LDS R167, [R160+0x4d00] ;  /* 0x004d0000a0a77984 */ /* 0x00c4e20000000800 */
[----:B------:R-:W-:Y:S01]  /*c1d0*/  BSSY.RECONVERGENT B0, `(.L_x_4413) ;  /* 0x0000006000007945 */ /* 0x000fe20003800200 */
[----:B------:R-:W-:Y:S02]  /*c1e0*/  IADD3 R169, PT, PT, R118, 0xc80, RZ ;  /* 0x00000c8076a97810 */ /* 0x000fe40007ffe0ff */
[----:B-1----:R-:W-:Y:S02]  /*c1f0*/  LEA.HI R158, R171, R118, RZ, 0x1b ;  /* 0x00000076ab9e7211 */ /* 0x002fe400078fd8ff */
[----:B0-----:R-:W-:Y:S01]  /*c200*/  LEA R162, R60, R117, 0x2 ;  /* 0x000000753ca27211 */ /* 0x001fe200078e10ff */
[----:B------:R-:W-:Y:S06]  /*c210*/  @!P2 BRA `(.L_x_4414) ;  /* 0x000000000004a947 */ /* 0x000fec0003800000 */
[----:B---3--:R0:W-:Y:S02]  /*c220*/  REDG.E.ADD.F32.FTZ.RN.STRONG.GPU desc[UR16][R64.64+0x2c00], R167 ;  /* 0x002c00a7400079a6 */ /* 0x0081e4000c12f310 */
.L_x_4414:
[----:B------:R-:W-:Y:S05]  /*c230*/  BSYNC.RECONVERGENT B0 ;  /* 0x0000000000007941 */ /* 0x000fea0003800200 */
.L_x_4413:
[----:B0--3--:R0:W1:Y:S01]  /*c240*/  LDS R167, [R162+0x4f00] ;  /* 0x004f0000a2a77984 */ /* 0x0090620000000800 */
[----:B------:R-:W-:Y:S01]  /*c250*/  BSSY.RECONVERGENT B0, `(.L_x_4415) ;  /* 0x0000005000007945 */ /* 0x000fe20003800200 */
[----:B------:R-:W-:Y:S02]  /*c260*/  LEA.HI R60, R169, R118, RZ, 0x1b ;  /* 0x00000076a93c7211 */ /* 0x000fe400078fd8ff */
[----:B------:R-:W-:Y:S01]  /*c270*/  LEA R158, R158, R117, 0x2 ;  /* 0x000000759e9e7211 */ /* 0x000fe200078e10ff */
[----:B------:R-:W-:Y:S06]  /*c280*/  @!P3 BRA `(.L_x_4416) ;  /* 0x000000000004b947 */ /* 0x000fec0003800000 */
[----:B-1----:R3:W-:Y:S02]  /*c290*/  REDG.E.ADD.F32.FTZ.RN.STRONG.GPU desc[UR16][R64.64+0x2e00], R167 ;  /* 0x002e00a7400079a6 */ /* 0x0027e4000c12f310 */
.L_x_4416:
[----:B------:R-:W-:Y:S05]  /*c2a0*/  BSYNC.RECONVERGENT B0 ;  /* 0x0000000000007941 */ /* 0x000fea0003800200 */
.L_x_4415:
[----:B-1-3--:R1:W3:Y:S01]  /*c2b0*/  LDS R167, [R158+0x5100] ;  /* 0x005100009ea77984 */ /* 0x00a2e20000000800 */
[----:B------:R-:W-:Y:S01]  /*c2c0*/  BSSY.RECONVERGENT B0, `(.L_x_4417) ;  /* 0x0000006000007945 */ /* 0x000fe20003800200 */
[C---:B------:R-:W-:Y:S02]  /*c2d0*/  IADD3 R169, PT, PT, R118.reuse, 0xd00, RZ ;  /* 0x00000d0076a97810 */ /* 0x040fe40007ffe0ff */
[----:B------:R-:W-:Y:S02]  /*c2e0*/  IADD3 R171, PT, PT, R118, 0xd80, RZ ;  /* 0x00000d8076ab7810 */ /* 0x000fe40007ffe0ff */
[----:B--2---:R-:W-:Y:S01]  /*c2f0*/  LEA R160, R60, R117, 0x2 ;  /* 0x000000753ca07211 */ /* 0x004fe200078e10ff */
[----:B------:R-:W-:Y:S06]  /*c300*/  @!P4 BRA `(.L_x_4418) ;  /* 0x000000000004c947 */ /* 0x000fec0003800000 */
[----:B---3--:R2:W-:Y:S02]  /*c310*/  REDG.E.ADD.F32.FTZ.RN.STRONG.GPU desc[UR16][R64.64+0x3000], R167 ;  /* 0x003000a7400079a6 */ /* 0x0085e4000c12f310 */
.L_x_4418:
[----:B------:R-:W-:Y:S05]  /*c320*/  BSYNC.RECONVERGENT B0 ;  /* 0x0000000000007941 */ /* 0x000fea0003800200 */
.L_x_4417:
[----:B--23--:R2:W3:Y:S01]  /*c330*/  LDS R167, [R160+0x5300] ;  /* 0x00530000a0a77984 */ /* 0x00c4e20000000800 */
[----:B------:R-:W-:Y:S01]  /*c340*/  BSSY.RECONVERGENT B0, `(.L_x_4419) ;  /* 0x0000006000007945 */ /* 0x000fe20003800200 */
[----:B------:R-:W-:Y:S02]  /*c350*/  IADD3 R173, PT, PT, R118, 0xe00, RZ ;  /* 0x00000e0076ad7810 */ /* 0x000fe40007ffe0ff */
[-C--:B------:R-:W-:Y:S02]  /*c360*/  LEA.HI R60, R169, R118.reuse, RZ, 0x1b ;  /* 0x00000076a93c7211 */ /* 0x080fe400078fd8ff */
[----:B-1----:R-:W-:Y:S01]  /*c370*/  LEA.HI R158, R171, R118, RZ, 0x1b ;  /* 0x00000076ab9e7211 */ /* 0x002fe200078fd8ff */
[----:B------:R-:W-:Y:S06]  /*c380*/  @!P5 BRA `(.L_x_4420) ;  /* 0x000000000004d947 */ /* 0x000fec0003800000 */
[----:B---3--:R1:W-:Y:S02]  /*c390*/  REDG.E.ADD.F32.FTZ.RN.STRONG.GPU desc[UR16][R64.64+0x3200], R167 ;  /* 0x003200a7400079a6 */ /* 0x0083e4000c12f310 */
.L_x_4420:
[----:B------:R-:W-:Y:S05]  /*c3a0*/  BSYNC.RECONVERGENT B0 ;  /* 0x0000000000007941 */ /* 0x000fea0003800200 */
.L_x_4419:
[-C--:B------:R-:W-:Y:S01]  /*c3b0*/  LEA R60, R60, R117.reuse, 0x2 ;  /* 0x000000753c3c7211 */ /* 0x080fe200078e10ff */
[----:B------:R-:W-:Y:S01]  /*c3c0*/  BSSY.RECONVERGENT B0, `(.L_x_4421) ;  /* 0x000000c000007945 */ /* 0x000fe20003800200 */
[----:B------:R-:W-:Y:S02]  /*c3d0*/  ISETP.GE.AND P6, PT, R62, 0xd01, PT ;  /* 0x00000d013e00780c */ /* 0x000fe40003fc6270 */
[----:B--2---:R-:W-:Y:S01]  /*c3e0*/  LEA.HI R160, R173, R118, RZ, 0x1b ;  /* 0x00000076ada07211 */ /* 0x004fe200078fd8ff */
[----:B-1-3--:R1:W2:Y:S01]  /*c3f0*/  LDS R167, [R60+0x5500] ;  /* 0x005500003ca77984 */ /* 0x00a2a20000000800 */
[----:B------:R-:W-:Y:S02]  /*c400*/  LEA R158, R158, R117, 0x2 ;  /* 0x000000759e9e7211 */ /* 0x000fe400078e10ff */
[C---:B------:R-:W-:Y:S02]  /*c410*/  ISETP.GE.AND P0, PT, R62.reuse, 0xd81, PT ;  /* 0x00000d813e00780c */ /* 0x040fe40003f06270 */
[----:B------:R-:W-:-:S02]  /*c420*/  ISETP.GE.AND P2, PT, R62, 0xe01, PT ;  /* 0x00000e013e00780c */ /* 0x000fc40003f46270 */
[C---:B------:R-:W-:Y:S02]  /*c430*/  ISETP.GE.AND P3, PT, R62.reuse, 0xe81, PT ;  /* 0x00000e813e00780c */ /* 0x040fe40003f66270 */
[C---:B------:R-:W-:Y:S02]  /*c440*/  ISETP.GE.AND P4, PT, R62.reuse, 0xf01, PT ;  /* 0x00000f013e00780c */ /* 0x040fe40003f86270 */
[----:B------:R-:W-:Y:S01]  /*c450*/  ISETP.GE.AND P5, PT, R62, 0xf81, PT ;  /* 0x00000f813e00780c */ /* 0x000fe20003fa6270 */
[----:B-1----:R-:W-:-:S12]  /*c460*/  @!P6 BRA `(.L_x_4422) ;  /* 0x000000000004e947 */ /* 0x002fd80003800000 */
[----:B--2---:R1:W-:Y:S02]  /*c470*/  REDG.E.ADD.F32.FTZ.RN.STRONG.GPU desc[UR16][R64.64+0x3400], R167 ;  /* 0x003400a7400079a6 */ /* 0x0043e4000c12f310 */
.L_x_4422:
[----:B------:R-:W-:Y:S05]  /*c480*/  BSYNC.RECONVERGENT B0 ;  /* 0x0000000000007941 */ /* 0x000fea0003800200 */
.L_x_4421:
[----:B-12---:R1:W2:Y:S01]  /*c490*/  LDS R167, [R158+0x5700] ;  /* 0x005700009ea77984 */ /* 0x0062a20000000800 */
[----:B------:R-:W-:Y:S01]  /*c4a0*/  BSSY.RECONVERGENT B0, `(.L_x_4423) ;  /* 0x0000004000007945 */ /* 0x000fe20003800200 */
[----:B------:R-:W-:-:S03]  /*c4b0*/  LEA R160, R160, R117, 0x2 ;  /* 0x00000075a0a07211 */ /* 0x000fc600078e10ff */
[----:B------:R-:W-:Y:S05]  /*c4c0*/  @!P0 BRA `(.L_x_4424) ;  /* 0x0000000000048947 */ /* 0x000fea0003800000 */
[----:B--2---:R3:W-:Y:S02]  /*c4d0*/  REDG.E.ADD.F32.FTZ.RN.STRONG.GPU desc[UR16][R64.64+0x3600], R167 ;  /* 0x003600a7400079a6 */ /* 0x0047e4000c12f310 */
.L_x_4424:
[----:B------:R-:W-:Y:S05]  /*c4e0*/  BSYNC.RECONVERGENT B0 ;  /* 0x0000000000007941 */ /* 0x000fea0003800200 */
.L_x_4423:
[----:B--23--:R2:W3:Y:S01]  /*c4f0*/  LDS R167, [R160+0x5900] ;  /* 0x00590000a0a77984 */ /* 0x00c4e20000000800 */
[----:B------:R-:W-:Y:S04]  /*c500*/  BSSY.RECONVERGENT B0, `(.L_x_4425) ;  /* 0x0000003000007945 */ /* 0x000fe80003800200 */
[----:B------:R-:W-:Y:S05]  /*c510*/  @!P2 BRA `(.L_x_4426) ;  /* 0x000000000004a947 */ /* 0x000fea0003800000 */
[----:B---3--:R4:W-:Y:S02]  /*c520*/  REDG.E.ADD.F32.FTZ.RN.STRONG.GPU desc[UR16][R64.64+0x3800], R167 ;  /* 0x003800a7400079a6 */ /* 0x0089e4000c12f310 */
.L_x_4426:
[----:B------:R-:W-:Y:S05]  /*c530*/  BSYNC.RECONVERGENT B0 ;  /* 0x0000000000007941 */ /* 0x000fea0003800200 */
.L_x_4425:
[C---:B------:R-:W-:Y:S01]  /*c540*/  IADD3 R169, PT, PT, R118.reuse, 0xe80, RZ ;  /* 0x00000e8076a97810 */ /* 0x040fe20007ffe0ff */
[-C--:B---34-:R-:W-:Y:S01]  /*c550*/  FMUL.FTZ R167, R69, R91.reuse ;  /* 0x0000005b45a77220 */ /* 0x098fe20000410000 */
[----:B------:R-:W-:Y:S01]  /*c560*/  IADD3 R171, PT, PT, R118, 0xf00, RZ ;  /* 0x00000f0076ab7810 */ /* 0x000fe20007ffe0ff */
[-C--:B-1----:R-:W-:Y:S01]  /*c570*/  FFMA.FTZ R158, R50, -R91.reuse, R237 ;  /* 0x8000005b329e7223 */ /* 0x082fe200000100ed */
[-C--:B------:R-:W-:Y:S01]  /*c580*/  LEA.HI R60, R169, R118.reuse, RZ, 0x1b ;  /* 0x00000076a93c7211 */ /* 0x080fe200078fd8ff */
[----:B------:R-:W-:Y:S01]  /*c590*/  FMUL.FTZ R190, R190, R91 ;  /* 0x0000005bbebe7220 */ /* 0x000fe20000410000 */
[----:B------:R-:W-:Y:S01]  /*c5a0*/  LEA.HI R62, R171, R118, RZ, 0x1b ;  /* 0x00000076ab3e7211 */ /* 0x000fe200078fd8ff */
[----:B------:R-:W-:Y:S01]  /*c5b0*/  FMUL.FTZ R169, R235, R167 ;  /* 0x000000a7eba97220 */ /* 0x000fe20000410000 */
[----:B------:R-:W-:Y:S01]  /*c5c0*/  LEA R171, R60, R117, 0x2 ;  /* 0x000000753cab7211 */ /* 0x000fe200078e10ff */
[----:B------:R-:W-:Y:S01]  /*c5d0*/  BSSY.RECONVERGENT B0, `(.L_x_4427) ;  /* 0x0000009000007945 */ /* 0x000fe20003800200 */
[----:B------:R-:W-:-:S02]  /*c5e0*/  IADD3 R173, PT, PT, R118, 0xf80, RZ ;  /* 0x00000f8076ad7810 */ /* 0x000fc40007ffe0ff */
[----:B--2---:R-:W-:Y:S01]  /*c5f0*/  LEA R160, R62, R117, 0x2 ;  /* 0x000000753ea07211 */ /* 0x004fe200078e10ff */
[----:B------:R-:W-:Y:S01]  /*c600*/  FFMA.FTZ R62, R158, R190, -R169 ;  /* 0x000000be9e3e7223 */ /* 0x000fe200000108a9 */
[----:B------:R-:W1:Y:S01]  /*c610*/  LDS R171, [R171+0x5b00] ;  /* 0x005b0000abab7984 */ /* 0x000e620000000800 */
[----:B------:R-:W-:Y:S01]  /*c620*/  LEA.HI R60, R173, R118, RZ, 0x1b ;  /* 0x00000076ad3c7211 */ /* 0x000fe200078fd8ff */
[----:B------:R-:W-:Y:S01]  /*c630*/  FMUL.FTZ R169, R235, R190 ;  /* 0x000000beeba97220 */ /* 0x000fe20000410000 */
[----:B------:R-:W-:Y:S06]  /*c640*/  @!P3 BRA `(.L_x_4428) ;  /* 0x000000000004b947 */ /* 0x000fec0003800000 */
[----:B-1----:R2:W-:Y:S02]  /*c650*/  REDG.E.ADD.F32.FTZ.RN.STRONG.GPU desc[UR16][R64.64+0x3a00], R171 ;  /* 0x003a00ab400079a6 */ /* 0x0025e4000c12f310 */
.L_x_4428:
[----:B------:R-:W-:Y:S05]  /*c660*/  BSYNC.RECONVERGENT B0 ;  /* 0x0000000000007941 */ /* 0x000fea0003800200 */
.L_x_4427:
[----:B0-----:R-:W-:Y:S01]  /*c670*/  LEA R162, R60, R117, 0x2 ;  /* 0x000000753ca27211 */ /* 0x001fe200078e10ff */
[----:B------:R-:W-:Y:S01]  /*c680*/  FFMA.FTZ R60, R158, R167, R169 ;  /* 0x000000a79e3c7223 */ /* 0x000fe200000100a9 */
[----:B------:R-:W-:Y:S01]  /*c690*/  BSSY.RECONVERGENT B0, `(.L_x_4429) ;  /* 0x0000004000007945 */ /* 0x000fe20003800200 */
[----:B------:R0:W3:Y:S03]  /*c6a0*/  LDS R169, [R160+0x5d00] ;  /* 0x005d0000a0a97984 */ /* 0x0000e60000000800 */
[----:B------:R-:W-:Y:S05]  /*c6b0*/  @!P4 BRA `(.L_x_4430) ;  /* 0x000000000004c947 */ /* 0x000fea0003800000 */
[----:B---3--:R4:W-:Y:S02]  /*c6c0*/  REDG.E.ADD.F32.FTZ.RN.STRONG.GPU desc[UR16][R64.64+0x3c00], R169 ;  /* 0x003c00a9400079a6 */ /* 0x0089e4000c12f310 */
.L_x_4430:
[----:B------:R-:W-:Y:S05]  /*c6d0*/  BSYNC.RECONVERGENT B0 ;  /* 0x0000000000007941 */ /* 0x000fea0003800200 */
.L_x_4429:
[----:B------:R-:W-:Y:S01]  /*c6e0*/  FADD.FTZ R60, R61, R60 ;  /* 0x0000003c3d3c7221 */ /* 0x000fe20000010000 */
[----:B------:R-:W-:Y:S01]  /*c6f0*/  BSSY.RECONVERGENT B0, `(.L_x_4431) ;  /* 0x0000004000007945 */ /* 0x000fe20003800200 */
[----:B------:R0:W0:Y:S03]  /*c700*/  LDS R61, [R162+0x5f00] ;  /* 0x005f0000a23d7984 */ /* 0x0000260000000800 */
[----:B------:R-:W-:Y:S05]  /*c710*/  @!P5 BRA `(.L_x_4432) ;  /* 0x000000000004d947 */ /* 0x000fea0003800000 */
[----:B0-----:R0:W-:Y:S02]  /*c720*/  REDG.E.ADD.F32.FTZ.RN.STRONG.GPU desc[UR16][R64.64+0x3e00], R61 ;  /* 0x003e003d400079a6 */ /* 0x0011e4000c12f310 */
.L_x_4432:
[----:B------:R-:W-:Y:S05]  /*c730*/  BSYNC.RECONVERGENT B0 ;  /* 0x0000000000007941 */ /* 0x000fea0003800200 */
.L_x_4431:
[----:B0-----:R-:W-:Y:S01]  /*c740*/  FADD.FTZ R61, R141, R62 ;  /* 0x0000003e8d3d7221 */ /* 0x001fe20000010000 */
[C---:B------:R-:W-:Y:S01]  /*c750*/  FFMA.FTZ R62, R3.reuse, R178, R76 ;  /* 0x000000b2033e7223 */ /* 0x040fe2000001004c */
[----:B------:R-:W-:Y:S01]  /*c760*/  FFMA.FTZ R63, -R3, R74, R63 ;  /* 0x0000004a033f7223 */ /* 0x000fe2000001013f */
[----:B--2-4-:R-:W0:Y:S01]  /*c770*/  SHFL.DOWN PT, R65, R60, 0x1, 0x1f ;  /* 0x08201f003c417f89 */ /* 0x014e2200000e0000 */
[----:B------:R-:W-:Y:S01]  /*c780*/  ISETP.GT.AND P0, PT, R108, 0x1e, PT ;  /* 0x0000001e6c00780c */ /* 0x000fe20003f04270 */
[----:B------:R-:W-:Y:S01]  /*c790*/  FMUL.FTZ R158, R158, R139 ;  /* 0x0000008b9e9e7220 */ /* 0x000fe20000410000 */
[----:B------:R-:W-:Y:S01]  /*c7a0*/  FMUL.FTZ R236, R236, R149 ;  /* 0x00000095ecec7220 */ /* 0x000fe20000410000 */
[----:B------:R-:W2:Y:S01]  /*c7b0*/  SHFL.DOWN PT, R64, R61, 0x1, 0x1f ;  /* 0x08201f003d407f89 */ /* 0x000ea200000e0000 */
[----:B------:R-:W-:Y:S01]  /*c7c0*/  FMUL.FTZ R216, R216, R165 ;  /* 0x000000a5d8d87220 */ /* 0x000fe20000410000 */
[----:B------:R-:W-:Y:S01]  /*c7d0*/  FFMA.FTZ R235, R235, R152, R158 ;  /* 0x00000098ebeb7223 */ /* 0x000fe2000001009e */
[----:B------:R-:W-:Y:S01]  /*c7e0*/  FFMA.FTZ R140, R213, R140, R236 ;  /* 0x0000008cd58c7223 */ /* 0x000fe200000100ec */
[----:B------:R-:W4:Y:S01]  /*c7f0*/  SHFL.DOWN PT, R141, R62, 0x1, 0x1f ;  /* 0x08201f003e8d7f89 */ /* 0x000f2200000e0000 */
[----:B------:R-:W-:Y:S01]  /*c800*/  FFMA.FTZ R146, R211, R146, R216 ;  /* 0x00000092d3927223 */ /* 0x000fe200000100d8 */
[----:B------:R-:W-:Y:S01]  /*c810*/  FMUL.FTZ R147, R214, R147 ;  /* 0x00000093d6937220 */ /* 0x000fe20000410000 */
[----:B------:R-:W-:Y:S01]  /*c820*/  FMUL.FTZ R217, R217, R150 ;  /* 0x00000096d9d97220 */ /* 0x000fe20000410000 */
[----:B------:R-:W5:Y:S01]  /*c830*/  SHFL.DOWN PT, R74, R63, 0x1, 0x1f ;  /* 0x08201f003f4a7f89 */ /* 0x000f6200000e0000 */
[----:B------:R-:W-:Y:S01]  /*c840*/  FMUL.FTZ R126, R126, R163 ;  /* 0x000000a37e7e7220 */ /* 0x000fe20000410000 */
[----:B------:R-:W-:Y:S01]  /*c850*/  FFMA.FTZ R137, R212, R137, R147 ;  /* 0x00000089d4897223 */ /* 0x000fe20000010093 */
[----:B------:R-:W-:Y:S01]  /*c860*/  FMUL.FTZ R159, R222, R159 ;  /* 0x0000009fde9f7220 */ /* 0x000fe20000410000 */
[----:B------:R-:W-:Y:S01]  /*c870*/  FFMA.FTZ R135, R210, R135, R217 ;  /* 0x00000087d2877223 */ /* 0x000fe200000100d9 */
[----:B------:R-:W-:Y:S01]  /*c880*/  FFMA.FTZ R209, R209, R144, R126 ;  /* 0x00000090d1d17223 */ /* 0x000fe2000001007e */
[----:B------:R-:W-:Y:S01]  /*c890*/  FMUL.FTZ R148, R223, R148 ;  /* 0x00000094df947220 */ /* 0x000fe20000410000 */
[----:B------:R-:W-:Y:S01]  /*c8a0*/  FFMA.FTZ R206, R206, R143, R159 ;  /* 0x0000008fcece7223 */ /* 0x000fe2000001009f */
[----:B------:R-:W-:Y:S01]  /*c8b0*/  ISETP.GT.AND P2, PT, R108, 0xf, PT ;  /* 0x0000000f6c00780c */ /* 0x000fe20003f44270 */
[----:B------:R-:W-:Y:S01]  /*c8c0*/  FFMA.FTZ R68, R56, R68, R209 ;  /* 0x0000004438447223 */ /* 0x000fe200000100d1 */
[----:B------:R-:W-:Y:S01]  /*c8d0*/  FFMA.FTZ R207, R207, R134, R148 ;  /* 0x00000086cfcf7223 */ /* 0x000fe20000010094 */
[----:B------:R-:W-:Y:S01]  /*c8e0*/  FFMA.FTZ R67, R57, R67, R206 ;  /* 0x0000004339437223 */ /* 0x000fe200000100ce */
[----:B0-----:R-:W-:Y:S01]  /*c8f0*/  @!P0 FADD.FTZ R60, R60, R65 ;  /* 0x000000413c3c8221 */ /* 0x001fe20000010000 */
[----:B------:R-:W-:Y:S01]  /*c900*/  FFMA.FTZ R65, R51, R70, R140 ;  /* 0x0000004633417223 */ /* 0x000fe2000001008c */
[----:B------:R-:W-:Y:S01]  /*c910*/  FADD.FTZ R43, R68, R43 ;  /* 0x0000002b442b7221 */ /* 0x000fe20000010000 */
[----:B------:R-:W-:Y:S01]  /*c920*/  FADD.FTZ R42, R67, R42 ;  /* 0x0000002a432a7221 */ /* 0x000fe20000010000 */
[----:B--2---:R-:W-:Y:S01]  /*c930*/  @!P0 FADD.FTZ R61, R61, R64 ;  /* 0x000000403d3d8221 */ /* 0x004fe20000010000 */
[----:B------:R-:W-:Y:S01]  /*c940*/  FFMA.FTZ R64, R50, R69, R235 ;  /* 0x0000004532407223 */ /* 0x000fe200000100eb */
[----:B------:R-:W0:Y:S01]  /*c950*/  SHFL.DOWN PT, R139, R60, 0x2, 0x1f ;  /* 0x08401f003c8b7f89 */ /* 0x000e2200000e0000 */
[----:B------:R-:W-:Y:S01]  /*c960*/  FADD.FTZ R48, R65, R48 ;  /* 0x0000003041307221 */ /* 0x000fe20000010000 */
[----:B----4-:R-:W-:Y:S01]  /*c970*/  @!P0 FADD.FTZ R62, R62, R141 ;  /* 0x0000008d3e3e8221 */ /* 0x010fe20000010000 */
[----:B------:R-:W-:Y:S01]  /*c980*/  FFMA.FTZ R65, R53, R72, R146 ;  /* 0x0000004835417223 */ /* 0x000fe20000010092 */
[----:B------:R-:W-:Y:S01]  /*c990*/  FADD.FTZ R49, R64, R49 ;  /* 0x0000003140317221 */ /* 0x000fe20000010000 */
[----:B------:R-:W-:Y:S01]  /*c9a0*/  FFMA.FTZ R64, R52, R71, R137 ;  /* 0x0000004734407223 */ /* 0x000fe20000010089 */
[----:B-----5:R-:W-:Y:S01]  /*c9b0*/  @!P0 FADD.FTZ R63, R63, R74 ;  /* 0x0000004a3f3f8221 */ /* 0x020fe20000010000 */
[----:B------:R-:W2:Y:S01]  /*c9c0*/  SHFL.DOWN PT, R69, R62, 0x2, 0x1f ;  /* 0x08401f003e457f89 */ /* 0x000ea200000e0000 */
[----:B------:R-:W-:Y:S01]  /*c9d0*/  ISETP.GT.AND P0, PT, R108, 0x1d, PT ;  /* 0x0000001d6c00780c */ /* 0x000fe20003f04270 */
[----:B------:R-:W-:Y:S01]  /*c9e0*/  FADD.FTZ R46, R65, R46 ;  /* 0x0000002e412e7221 */ /* 0x000fe20000010000 */
[----:B------:R-:W-:Y:S01]  /*c9f0*/  FADD.FTZ R47, R64, R47 ;  /* 0x0000002f402f7221 */ /* 0x000fe20000010000 */
[----:B------:R-:W4:Y:S01]  /*ca00*/  SHFL.DOWN PT, R74, R61, 0x2, 0x1f ;  /* 0x08401f003d4a7f89 */ /* 0x000f2200000e0000 */
[----:B------:R-:W-:Y:S01]  /*ca10*/  FFMA.FTZ R64, R54, R73, R135 ;  /* 0x0000004936407223 */ /* 0x000fe20000010087 */
[----:B------:R-:W-:Y:S01]  /*ca20*/  FMUL.FTZ R145, R220, R145 ;  /* 0x00000091dc917220 */ /* 0x000fe20000410000 */
[----:B------:R-:W-:Y:S01]  /*ca30*/  FMUL.FTZ R226, R226, R157 ;  /* 0x0000009de2e27220 */ /* 0x000fe20000410000 */
[----:B------:R-:W5:Y:S01]  /*ca40*/  SHFL.DOWN PT, R76, R63, 0x2, 0x1f ;  /* 0x08401f003f4c7f89 */ /* 0x000f6200000e0000 */
[----:B------:R-:W-:Y:S01]  /*ca50*/  FADD.FTZ R45, R64, R45 ;  /* 0x0000002d402d7221 */ /* 0x000fe20000010000 */
[----:B------:R-:W-:Y:S01]  /*ca60*/  FMUL.FTZ R155, R120, R155 ;  /* 0x0000009b789b7220 */ /* 0x000fe20000410000 */
[----:B------:R-:W-:Y:S01]  /*ca70*/  FMUL.FTZ R154, R81, R154 ;  /* 0x0000009a519a7220 */ /* 0x000fe20000410000 */
        /* <DEDUP_REMOVED lines=8> */
[----:B------:R-:W-:Y:S01]  /*cb00*/  FFMA.FTZ R231, R59, R231, R138 ;  /* 0x000000e73be77223 */ /* 0x000fe2000001008a */
[----:B------:R-:W-:Y:S01]  /*cb10*/  FFMA.FTZ R228, R84, R228, R133 ;  /* 0x000000e454e47223 */ /* 0x000fe20000010085 */
[----:B------:R-:W0:Y:S01]  /*cb20*/  SHFL.DOWN PT, R65, R60, 0x4, 0x1f ;  /* 0x08801f003c417f89 */ /* 0x000e2200000e0000 */
[----:B------:R-:W-:Y:S01]  /*cb30*/  FFMA.FTZ R225, R85, R225, R136 ;  /* 0x000000e155e17223 */ /* 0x000fe20000010088 */
[----:B--2---:R-:W-:Y:S01]  /*cb40*/  @!P0 FADD.FTZ R62, R62, R69 ;  /* 0x000000453e3e8221 */ /* 0x004fe20000010000 */
[----:B------:R-:W-:Y:S01]  /*cb50*/  FMUL.FTZ R156, R229, R156 ;  /* 0x0000009ce59c7220 */ /* 0x000fe20000410000 */
[----:B------:R-:W-:Y:S01]  /*cb60*/  BSSY.RECONVERGENT B0, `(.L_x_4433) ;  /* 0x0000034000007945 */ /* 0x000fe20003800200 */
        /* <DEDUP_REMOVED lines=26> */
[----:B--2---:R-:W-:Y:S01]  /*cd10*/  @!P0 FADD.FTZ R62, R62, R69 ;  /* 0x000000453e3e8221 */ /* 0x004fe20000010000 */
[----:B----4-:R-:W-:-:S04]  /*cd20*/  @!P0 FADD.FTZ R61, R61, R70 ;  /* 0x000000463d3d8221 */ /* 0x010fc80000010000 */
[----:B------:R-:W2:Y:S01]  /*cd30*/  SHFL.DOWN PT, R67, R62, 0x8, 0x1f ;  /* 0x09001f003e437f89 */ /* 0x000ea200000e0000 */
[----:B-----5:R-:W-:-:S03]  /*cd40*/  @!P0 FADD.FTZ R63, R63, R72 ;  /* 0x000000483f3f8221 */ /* 0x020fc60000010000 */
[----:B------:R-:W4:Y:S01]  /*cd50*/  SHFL.DOWN PT, R64, R61, 0x8, 0x1f ;  /* 0x09001f003d407f89 */ /* 0x000f2200000e0000 */
[----:B------:R-:W-:-:S03]  /*cd60*/  ISETP.GT.AND P0, PT, R108, 0x17, PT ;  /* 0x000000176c00780c */ /* 0x000fc60003f04270 */
[----:B------:R-:W5:Y:S10]  /*cd70*/  SHFL.DOWN PT, R68, R63, 0x8, 0x1f ;  /* 0x09001f003f447f89 */ /* 0x000f7400000e0000 */
[----:B0-----:R-:W-:-:S05]  /*cd80*/  @!P0 FADD.FTZ R60, R60, R65 ;  /* 0x000000413c3c8221 */ /* 0x001fca0000010000 */
[----:B------:R0:W0:Y:S01]  /*cd90*/  SHFL.DOWN PT, R65, R60, 0x10, 0x1f ;  /* 0x0a001f003c417f89 */ /* 0x00002200000e0000 */
[----:B--2---:R-:W-:Y:S01]  /*cda0*/  @!P0 FADD.FTZ R62, R62, R67 ;  /* 0x000000433e3e8221 */ /* 0x004fe20000010000 */
[----:B----4-:R-:W-:-:S04]  /*cdb0*/  @!P0 FADD.FTZ R61, R61, R64 ;  /* 0x000000403d3d8221 */ /* 0x010fc80000010000 */
[----:B------:R2:W4:Y:S01]  /*cdc0*/  SHFL.DOWN PT, R67, R62, 0x10, 0x1f ;  /* 0x0a001f003e437f89 */ /* 0x00052200000e0000 */
[----:B-----5:R-:W-:-:S03]  /*cdd0*/  @!P0 FADD.FTZ R63, R63, R68 ;  /* 0x000000443f3f8221 */ /* 0x020fc60000010000 */
[----:B------:R2:W0:Y:S04]  /*cde0*/  SHFL.DOWN PT, R66, R61, 0x10, 0x1f ;  /* 0x0a001f003d427f89 */ /* 0x00042800000e0000 */
[----:B------:R2:W0:Y:S01]  /*cdf0*/  SHFL.DOWN PT, R68, R63, 0x10, 0x1f ;  /* 0x0a001f003f447f89 */ /* 0x00042200000e0000 */
[----:B------:R-:W-:Y:S05]  /*ce00*/  @P2 BRA `(.L_x_4434) ;  /* 0x0000000000242947 */ /* 0x000fea0003800000 */
[----:B------:R-:W-:Y:S01]  /*ce10*/  ISETP.NE.AND P0, PT, R108, RZ, PT ;  /* 0x000000ff6c00720c */ /* 0x000fe20003f05270 */
[----:B0-----:R-:W-:Y:S01]  /*ce20*/  FADD.FTZ R60, R60, R65 ;  /* 0x000000413c3c7221 */ /* 0x001fe20000010000 */
[----:B--2---:R-:W-:Y:S01]  /*ce30*/  FADD.FTZ R61, R61, R66 ;  /* 0x000000423d3d7221 */ /* 0x004fe20000010000 */
[----:B----4-:R-:W-:Y:S01]  /*ce40*/  FADD.FTZ R62, R62, R67 ;  /* 0x000000433e3e7221 */ /* 0x010fe20000010000 */
[----:B------:R-:W-:-:S09]  /*ce50*/  FADD.FTZ R63, R63, R68 ;  /* 0x000000443f3f7221 */ /* 0x000fd20000010000 */
[----:B------:R-:W-:-:S04]  /*ce60*/  @!P0 SHF.R.U32.HI R64, RZ, 0x1, R118 ;  /* 0x00000001ff408819 */ /* 0x000fc80000011676 */
[----:B------:R-:W-:-:S04]  /*ce70*/  @!P0 LOP3.LUT R64, R64, 0x1f0, RZ, 0xc0, !PT ;  /* 0x000001f040408812 */ /* 0x000fc800078ec0ff */
[----:B------:R-:W-:-:S05]  /*ce80*/  @!P0 IADD3 R64, PT, PT, R117, R64, RZ ;  /* 0x0000004075408210 */ /* 0x000fca0007ffe0ff */
[----:B------:R0:W-:Y:S02]  /*ce90*/  @!P0 STS.128 [R64+0x6310], R60 ;  /* 0x0063103c40008388 */ /* 0x0001e40000000c00 */
.L_x_4434:
[----:B------:R-:W-:Y:S05]  /*cea0*/  BSYNC.RECONVERGENT B0 ;  /* 0x0000000000007941 */ /* 0x000fea0003800200 */
.L_x_4433:
        /* <DEDUP_REMOVED lines=21> */
[----:B0---4-:R-:W0:Y:S01]  /*d000*/  LDS.128 R64, [R117+0x6320] ;  /* 0x0063200075407984 */ /* 0x011e220000000c00 */
[----:B------:R-:W-:Y:S02]  /*d010*/  ISETP.NE.AND P0, PT, R113, UR35, PT ;  /* 0x0000002371007c0c */ /* 0x000fe4000bf05270 */
[----:B------:R-:W-:Y:S01]  /*d020*/  LEA R76, R2, R117, 0x3 ;  /* 0x00000075024c7211 */ /* 0x000fe200078e18ff */
[----:B------:R-:W4:Y:S04]  /*d030*/  LDS.128 R68, [R117+0x6330] ;  /* 0x0063300075447984 */ /* 0x000f280000000c00 */
[----:B------:R-:W5:Y:S06]  /*d040*/  LDS.128 R72, [R117+0x6340] ;  /* 0x0063400075487984 */ /* 0x000f6c0000000c00 */
[----:B------:R-:W1:Y:S04]  /*d050*/  @P0 LDS.64 R78, [R76+0xa380] ;  /* 0x00a380004c4e0984 */ /* 0x000e680000000a00 */
[----:B------:R-:W3:Y:S01]  /*d060*/  @P0 LDS.64 R80, [R76+0x9b80] ;  /* 0x009b80004c500984 */ /* 0x000ee20000000a00 */
[----:B0-----:R-:W-:Y:S01]  /*d070*/  FADD.FTZ R77, R66, R62 ;  /* 0x0000003e424d7221 */ /* 0x001fe20000010000 */
[----:B--2---:R-:W-:Y:S01]  /*d080*/  FADD.FTZ R62, R67, R63 ;  /* 0x0000003f433e7221 */ /* 0x004fe20000010000 */
        /* <DEDUP_REMOVED lines=12> */
[----:B---3--:R-:W-:Y:S01]  /*d150*/  @P0 FADD.FTZ R72, R72, R80 ;  /* 0x0000005048480221 */ /* 0x008fe20000010000 */
[----:B------:R-:W-:-:S03]  /*d160*/  @P0 FADD.FTZ R73, R73, R81 ;  /* 0x0000005149490221 */ /* 0x000fc60000010000 */
[----:B------:R0:W-:Y:S04]  /*d170*/  STS.64 [R76+0xa380], R74 ;  /* 0x00a3804a4c007388 */ /* 0x0001e80000000a00 */
[----:B------:R0:W-:Y:S02]  /*d180*/  STS.64 [R76+0x9b80], R72 ;  /* 0x009b80484c007388 */ /* 0x0001e40000000a00 */
.L_x_4436:
[----:B------:R-:W-:Y:S05]  /*d190*/  BSYNC.RECONVERGENT B0 ;  /* 0x0000000000007941 */ /* 0x000fea0003800200 */
.L_x_4435:
[----:B------:R-:W-:-:S04]  /*d1a0*/  IADD3 R2, PT, PT, R2, 0x1, RZ ;  /* 0x0000000102027810 */ /* 0x000fc80007ffe0ff */
[----:B------:R-:W-:-:S13]  /*d1b0*/  ISETP.GE.AND P0, PT, R2, UR36, PT ;  /* 0x0000002402007c0c */ /* 0x000fda000bf06270 */
[----:B------:R-:W-:Y:S05]  /*d1c0*/  @!P0 BRA `(.L_x_4437) ;  /* 0xffffff7800448947 */ /* 0x000fea000383ffff */
.L_x_4338:
[----:B0-----:R-:W0:Y:S01]  /*d1d0*/  S2R R60, SR_TID.X ;  /* 0x00000000003c7919 */ /* 0x001e220000002100 */
[----:B-1----:R-:W-:Y:S01]  /*d1e0*/  HFMA2 R9, -RZ, RZ, 0, 9.5367431640625e-07 ;  /* 0x00000010ff097431 */ /* 0x002fe200000001ff */
[----:B------:R-:W-:Y:S08]  /*d1f0*/  BAR.SYNC.DEFER_BLOCKING 0x0 ;  /* 0x0000000000007b1d */ /* 0x000ff00000010000 */
[----:B------:R-:W1:Y:S01]  /*d200*/  S2UR UR13, SR_CTAID.X ;  /* 0x00000000000d79c3 */ /* 0x000e620000002500 */
[----:B------:R-:W5:Y:S07]  /*d210*/  LDCU.64 UR8, c[0x0][0x500] ;  /* 0x0000a000ff0877ac */ /* 0x000f6e0008000a00 */
[----:B------:R-:W1:Y:S01]  /*d220*/  LDC.64 R10, c[0x0][0x4f8] ;  /* 0x00013e00ff0a7b82 */ /* 0x000e620000000a00 */
[----:B0-----:R-:W-:-:S04]  /*d230*/  SHF.L.U32 R13, R60, 0x1, RZ ;  /* 0x000000013c0d7819 */ /* 0x001fc800000006ff */
[----:B------:R-:W-:-:S04]  /*d240*/  LOP3.LUT R13, R13, 0x7c0, RZ, 0xc0, !PT ;  /* 0x000007c00d0d7812 */ /* 0x000fc800078ec0ff */
[----:B------:R-:W-:-:S05]  /*d250*/  LOP3.LUT R8, R13, 0x1f, R114, 0xf8, !PT ;  /* 0x0000001f0d087812 */ /* 0x000fca00078ef872 */
[----:B------:R-:W-:-:S05]  /*d260*/  IMAD.WIDE.U32 R8, R8, R9, UR6 ;  /* 0x0000000608087e25 */ /* 0x000fca000f8e0009 */
[----:B------:R-:W3:Y:S04]  /*d270*/  LDG.E.128 R52, desc[UR16][R8.64] ;  /* 0x0000001008347981 */ /* 0x000ee8000c1e1d00 */
[----:B------:R1:W4:Y:S01]  /*d280*/  LDG.E.128 R56, desc[UR16][R8.64+0x200] ;  /* 0x0002001008387981 */ /* 0x000322000c1e1d00 */
[----:B--2---:R-:W-:Y:S01]  /*d290*/  IADD3 R61, PT, PT, R113, -0x1, RZ ;  /* 0xffffffff713d7810 */ /* 0x004fe20007ffe0ff */
[----:B------:R-:W-:Y:S01]  /*d2a0*/  UIADD3 UR12, UP0, UPT, UR12, -0x2000, URZ ;  /* 0xffffe0000c0c7890 */ /* 0x000fe2000ff1e0ff */
[----:B------:R-:W-:Y:S01]  /*d2b0*/  MOV R3, RZ ;  /* 0x000000ff00037202 */ /* 0x000fe20000000f00 */
[----:B------:R-:W-:Y:S01]  /*d2c0*/  UIADD3 UR19, UP1, UPT, UR19, -0x1000, URZ ;  /* 0xfffff00013137890 */ /* 0x000fe2000ff3e0ff */
[----:B------:R-:W-:Y:S01]  /*d2d0*/  SHF.L.U32 R2, R61, 0xb, RZ ;  /* 0x0000000b3d027819 */ /* 0x000fe200000006ff */
[----:B------:R-:W-:Y:S01]  /*d2e0*/  UIADD3 UR10, UP2, UPT, UR10, -0x1000, URZ ;  /* 0xfffff0000a0a7890 */ /* 0x000fe2000ff5e0ff */
[----:B-----5:R-:W-:Y:S01]  /*d2f0*/  MOV R15, UR8 ;  /* 0x00000008000f7c02 */ /* 0x020fe20008000f00 */
[----:B------:R-:W-:Y:S01]  /*d300*/  UIADD3.X UR18, UPT, UPT, UR18, -0x1, URZ, UP0, !UPT ;  /* 0xffffffff12127890 */ /* 0x000fe200087fe4ff */
[----:B------:R-:W-:Y:S01]  /*d310*/  F2FP.F16.F32.PACK_AB R19, R18, R19 ;  /* 0x000000131213723e */ /* 0x000fe200000000ff */
[----:B-1----:R-:W-:Y:S01]  /*d320*/  IMAD.WIDE.U32 R8, R10, UR13, R2 ;  /* 0x0000000d0a087c25 */ /* 0x002fe2000f8e0002 */
[----:B------:R-:W-:Y:S01]  /*d330*/  F2FP.F16.F32.PACK_AB R18, R20, R21 ;  /* 0x000000151412723e */ /* 0x000fe200000000ff */
[----:B------:R-:W-:-:S02]  /*d340*/  UIADD3.X UR22, UPT, UPT, UR22, -0x1, URZ, UP1, !UPT ;  /* 0xffffffff16167890 */ /* 0x000fc40008ffe4ff */
[----:B------:R-:W-:Y:S01]  /*d350*/  IMAD R9, R11, UR13, R9 ;  /* 0x0000000d0b097c24 */ /* 0x000fe2000f8e0209 */
[----:B------:R-:W-:Y:S01]  /*d360*/  UIADD3.X UR11, UPT, UPT, UR11, -0x1, URZ, UP2, !UPT ;  /* 0xffffffff0b0b7890 */ /* 0x000fe200097fe4ff */
[----:B------:R-:W-:Y:S01]  /*d370*/  IMAD.WIDE.U32 R14, R15, UR15, R8 ;  /* 0x0000000f0f0e7c25 */ /* 0x000fe2000f8e0008 */
[----:B---3--:R0:W-:Y:S04]  /*d380*/  STS.128 [R107], R52 ;  /* 0x000000346b007388 */ /* 0x0081e80000000c00 */
[----:B----4-:R-:W-:Y:S01]  /*d390*/  STS.128 [R107+0x200], R56 ;  /* 0x000200386b007388 */ /* 0x010fe20000000c00 */
[----:B------:R-:W-:-:S03]  /*d3a0*/  NOP ;  /* 0x0000000000007918 */ /* 0x000fc60000000000 */
[----:B------:R-:W1:Y:S04]  /*d3b0*/  LDS.128 R4, [R106] ;  /* 0x000000006a047984 */ /* 0x000e680000000c00 */
[----:B------:R-:W2:Y:S01]  /*d3c0*/  LDS.128 R8, [R106+0x10] ;  /* 0x000010006a087984 */ /* 0x000ea20000000c00 */
[----:B0-----:R-:W0:Y:S01]  /*d3d0*/  LDC.64 R52, c[0x0][0x550] ;  /* 0x00015400ff347b82 */ /* 0x001e220000000a00 */
[----:B------:R-:W-:Y:S01]  /*d3e0*/  F2FP.F16.F32.PACK_AB R55, R26, R27 ;  /* 0x0000001b1a37723e */ /* 0x000fe200000000ff */
[--C-:B-1----:R-:W-:Y:S02]  /*d3f0*/  HADD2.F32 R0, -RZ, R4.reuse.H1_H1 ;  /* 0x30000004ff007230 */ /* 0x102fe40000004100 */
[----:B------:R-:W-:-:S03]  /*d400*/  HADD2.F32 R4, -RZ, R4.H0_H0 ;  /* 0x20000004ff047230 */ /* 0x000fc60000004100 */
[----:B------:R-:W-:Y:S01]  /*d410*/  FADD.FTZ R12, R0, UR5 ;  /* 0x00000005000c7e21 */ /* 0x000fe20008010000 */
[--C-:B------:R-:W-:Y:S02]  /*d420*/  HADD2.F32 R0, -RZ, R5.reuse.H1_H1 ;  /* 0x30000005ff007230 */ /* 0x100fe40000004100 */
[----:B------:R-:W-:Y:S01]  /*d430*/  FADD.FTZ R4, R4, UR5 ;  /* 0x0000000504047e21 */ /* 0x000fe20008010000 */
[----:B------:R-:W-:Y:S01]  /*d440*/  HADD2.F32 R5, -RZ, R5.H0_H0 ;  /* 0x20000005ff057230 */ /* 0x000fe20000004100 */
[----:B------:R-:W-:Y:S01]  /*d450*/  BAR.SYNC.DEFER_BLOCKING 0x0 ;  /* 0x0000000000007b1d */ /* 0x000fe20000010000 */
[----:B------:R-:W-:Y:S01]  /*d460*/  FSETP.GTU.FTZ.AND P1, PT, R12, 20, PT ;  /* 0x41a000000c00780b */ /* 0x000fe20003f3c000 */
[----:B------:R-:W-:Y:S01]  /*d470*/  FADD.FTZ R17, R0, UR5 ;  /* 0x0000000500117e21 */ /* 0x000fe20008010000 */
[----:B------:R-:W-:Y:S01]  /*d480*/  FSETP.GTU.FTZ.AND P2, PT, R4, 20, PT ;  /* 0x41a000000400780b */ /* 0x000fe20003f5c000 */
[----:B------:R-:W-:Y:S01]  /*d490*/  FADD.FTZ R16, R5, UR5 ;  /* 0x0000000505107e21 */ /* 0x000fe20008010000 */
[----:B------:R-:W-:Y:S01]  /*d4a0*/  HADD2.F32 R0, -RZ, R6.H1_H1 ;  /* 0x30000006ff007230 */ /* 0x000fe20000004100 */
[----:B------:R-:W-:Y:S01]  /*d4b0*/  MOV R5, UR9 ;  /* 0x0000000900057c02 */ /* 0x000fe20008000f00 */
[----:B------:R-:W1:Y:S01]  /*d4c0*/  LDCU.64 UR8, c[0x0][0x520] ;  /* 0x0000a400ff0877ac */ /* 0x000e620008000a00 */
[----:B------:R-:W-:-:S02]  /*d4d0*/  FSETP.GTU.FTZ.AND P3, PT, R17, 20, PT ;  /* 0x41a000001100780b */ /* 0x000fc40003f7c000 */
[----:B------:R-:W-:Y:S01]  /*d4e0*/  FADD.FTZ R54, R0, UR5 ;  /* 0x0000000500367e21 */ /* 0x000fe20008010000 */
[----:B------:R-:W-:Y:S01]  /*d4f0*/  IMAD R50, R5, UR15, R15 ;  /* 0x0000000f05327c24 */ /* 0x000fe2000f8e020f */
[----:B------:R-:W-:Y:S01]  /*d500*/  FSETP.GTU.FTZ.AND P4, PT, R16, 20, PT ;  /* 0x41a000001000780b */ /* 0x000fe20003f9c000 */
[----:B------:R-:W-:Y:S02]  /*d510*/  HADD2.F32 R5, -RZ, R6.H0_H0 ;  /* 0x20000006ff057230 */ /* 0x000fe40000004100 */
[----:B------:R-:W-:Y:S01]  /*d520*/  @!P1 FMUL.FTZ R12, R12, -1.4426950216293334961 ;  /* 0xbfb8aa3b0c0c9820 */ /* 0x000fe20000410000 */
[----:B------:R-:W-:Y:S01]  /*d530*/  FSETP.GTU.FTZ.AND P5, PT, R54, 20, PT ;  /* 0x41a000003600780b */ /* 0x000fe20003fbc000 */
[----:B------:R-:W-:Y:S01]  /*d540*/  @!P2 FMUL.FTZ R0, R4, -1.4426950216293334961 ;  /* 0xbfb8aa3b0400a820 */ /* 0x000fe20000410000 */
[C---:B0-----:R-:W-:Y:S01]  /*d550*/  LEA R4, P0, R14.reuse, R52, 0x1 ;  /* 0x000000340e047211 */ /* 0x041fe200078008ff */
[----:B------:R-:W-:Y:S02]  /*d560*/  FADD.FTZ R51, R5, UR5 ;  /* 0x0000000505337e21 */ /* 0x000fe40008010000 */
[----:B------:R-:W0:Y:S01]  /*d570*/  @!P1 MUFU.EX2 R12, R12 ;  /* 0x0000000c000c9308 */ /* 0x000e220000000800 */
[----:B------:R-:W-:Y:S01]  /*d580*/  LEA.HI.X R5, R14, R53, R50, 0x1, P0 ;  /* 0x000000350e057211 */ /* 0x000fe200000f0c32 */
[----:B------:R-:W-:Y:S01]  /*d590*/  @!P3 FMUL.FTZ R15, R17, -1.4426950216293334961 ;  /* 0xbfb8aa3b110fb820 */ /* 0x000fe20000410000 */
[----:B------:R-:W-:Y:S01]  /*d5a0*/  FSETP.GTU.FTZ.AND P6, PT, R51, 20, PT ;  /* 0x41a000003300780b */ /* 0x000fe20003fdc000 */
[----:B------:R-:W3:Y:S01]  /*d5b0*/  @!P2 MUFU.EX2 R0, R0 ;  /* 0x000000000000a308 */ /* 0x000ee20000000800 */
[----:B------:R-:W-:-:S02]  /*d5c0*/  HADD2.F32 R17, -RZ, R7.H1_H1 ;  /* 0x30000007ff117230 */ /* 0x000fc40000004100 */
[----:B------:R-:W-:Y:S01]  /*d5d0*/  @!P4 FMUL.FTZ R6, R16, -1.4426950216293334961 ;  /* 0xbfb8aa3b1006c820 */ /* 0x000fe20000410000 */
[----:B------:R-:W-:Y:S02]  /*d5e0*/  HADD2.F32 R7, -RZ, R7.H0_H0 ;  /* 0x20000007ff077230 */ /* 0x000fe40000004100 */
[----:B------:R-:W-:Y:S01]  /*d5f0*/  @!P5 FMUL.FTZ R16, R54, -1.4426950216293334961 ;  /* 0xbfb8aa3b3610d820 */ /* 0x000fe20000410000 */
[----:B------:R-:W4:Y:S01]  /*d600*/  @!P3 MUFU.EX2 R15, R15 ;  /* 0x0000000f000fb308 */ /* 0x000f220000000800 */
[----:B------:R-:W-:Y:S01]  /*d610*/  FADD.FTZ R17, R17, UR5 ;  /* 0x0000000511117e21 */ /* 0x000fe20008010000 */
[----:B------:R-:W-:Y:S01]  /*d620*/  F2FP.F16.F32.PACK_AB R54, R28, R29 ;  /* 0x0000001d1c36723e */ /* 0x000fe200000000ff */
[----:B------:R-:W-:Y:S01]  /*d630*/  FADD.FTZ R52, R7, UR5 ;  /* 0x0000000507347e21 */ /* 0x000fe20008010000 */
[--C-:B--2---:R-:W-:Y:S02]  /*d640*/  HADD2.F32 R7, -RZ, R8.reuse.H1_H1 ;  /* 0x30000008ff077230 */ /* 0x104fe40000004100 */
[----:B0-----:R-:W-:Y:S01]  /*d650*/  @!P1 FADD.FTZ R12, R12, 1 ;  /* 0x3f8000000c0c9421 */ /* 0x001fe20000010000 */
[----:B------:R-:W-:Y:S01]  /*d660*/  FSETP.GTU.FTZ.AND P0, PT, R17, 20, PT ;  /* 0x41a000001100780b */ /* 0x000fe20003f1c000 */
[----:B------:R-:W-:Y:S01]  /*d670*/  @!P6 FMUL.FTZ R14, R51, -1.4426950216293334961 ;  /* 0xbfb8aa3b330ee820 */ /* 0x000fe20000410000 */
[----:B------:R-:W0:Y:S01]  /*d680*/  @!P5 MUFU.EX2 R16, R16 ;  /* 0x000000100010d308 */ /* 0x000e220000000800 */
[----:B---3--:R-:W-:Y:S01]  /*d690*/  @!P2 FADD.FTZ R0, R0, 1 ;  /* 0x3f8000000000a421 */ /* 0x008fe20000010000 */
[----:B------:R-:W-:Y:S01]  /*d6a0*/  FADD.FTZ R7, R7, UR5 ;  /* 0x0000000507077e21 */ /* 0x000fe20008010000 */
[----:B------:R-:W-:Y:S01]  /*d6b0*/  HADD2.F32 R8, -RZ, R8.H0_H0 ;  /* 0x20000008ff087230 */ /* 0x000fe20000004100 */
[----:B------:R-:W2:Y:S01]  /*d6c0*/  @!P1 MUFU.RCP R12, R12 ;  /* 0x0000000c000c9308 */ /* 0x000ea20000001000 */
[----:B----4-:R-:W-:-:S06]  /*d6d0*/  @!P3 FADD.FTZ R15, R15, 1 ;  /* 0x3f8000000f0fb421 */ /* 0x010fcc0000010000 */
[----:B------:R-:W-:Y:S01]  /*d6e0*/  @!P0 FMUL.FTZ R17, R17, -1.4426950216293334961 ;  /* 0xbfb8aa3b11118820 */ /* 0x000fe20000410000 */
[----:B------:R-:W3:Y:S01]  /*d6f0*/  @!P2 MUFU.RCP R51, R0 ;  /* 0x000000000033a308 */ /* 0x000ee20000001000 */
[----:B0-----:R-:W-:-:S07]  /*d700*/  @!P5 FADD.FTZ R16, R16, 1 ;  /* 0x3f8000001010d421 */ /* 0x001fce0000010000 */
[----:B------:R-:W0:Y:S01]  /*d710*/  @!P0 MUFU.EX2 R17, R17 ;  /* 0x0000001100118308 */ /* 0x000e220000000800 */
[----:B--2---:R-:W-:Y:S01]  /*d720*/  @!P1 FMUL.FTZ R35, R35, R12 ;  /* 0x0000000c23239220 */ /* 0x004fe20000410000 */
[----:B------:R-:W-:Y:S02]  /*d730*/  FSETP.GTU.FTZ.AND P1, PT, R52, 20, PT ;  /* 0x41a000003400780b */ /* 0x000fe40003f3c000 */
[----:B------:R-:W2:Y:S01]  /*d740*/  @!P6 MUFU.EX2 R14, R14 ;  /* 0x0000000e000ee308 */ /* 0x000ea20000000800 */
[--C-:B------:R-:W-:Y:S02]  /*d750*/  HADD2.F32 R12, -RZ, R10.reuse.H0_H0 ;  /* 0x2000000aff0c7230 */ /* 0x100fe40000004100 */
[----:B------:R-:W-:Y:S01]  /*d760*/  HADD2.F32 R10, -RZ, R10.H1_H1 ;  /* 0x3000000aff0a7230 */ /* 0x000fe20000004100 */
[----:B------:R-:W4:Y:S01]  /*d770*/  @!P4 MUFU.EX2 R6, R6 ;  /* 0x000000060006c308 */ /* 0x000f220000000800 */
[----:B---3--:R-:W-:Y:S01]  /*d780*/  @!P2 FMUL.FTZ R34, R34, R51 ;  /* 0x000000332222a220 */ /* 0x008fe20000410000 */
[----:B------:R-:W-:-:S02]  /*d790*/  FSETP.GTU.FTZ.AND P2, PT, R7, 20, PT ;  /* 0x41a000000700780b */ /* 0x000fc40003f5c000 */
[----:B------:R-:W3:Y:S01]  /*d7a0*/  @!P5 MUFU.RCP R16, R16 ;  /* 0x000000100010d308 */ /* 0x000ee20000001000 */
[----:B------:R-:W-:Y:S01]  /*d7b0*/  FADD.FTZ R12, R12, UR5 ;  /* 0x000000050c0c7e21 */ /* 0x000fe20008010000 */
[----:B0-----:R-:W-:Y:S01]  /*d7c0*/  @!P0 FADD.FTZ R17, R17, 1 ;  /* 0x3f80000011118421 */ /* 0x001fe20000010000 */
[----:B------:R-:W-:Y:S01]  /*d7d0*/  FADD.FTZ R10, R10, UR5 ;  /* 0x000000050a0a7e21 */ /* 0x000fe20008010000 */
[----:B------:R-:W-:Y:S01]  /*d7e0*/  @!P1 FMUL.FTZ R0, R52, -1.4426950216293334961 ;  /* 0xbfb8aa3b34009820 */ /* 0x000fe20000410000 */
[----:B--2---:R-:W-:-:S03]  /*d7f0*/  @!P6 FADD.FTZ R14, R14, 1 ;  /* 0x3f8000000e0ee421 */ /* 0x004fc60000010000 */
[----:B------:R-:W0:Y:S01]  /*d800*/  @!P3 MUFU.RCP R50, R15 ;  /* 0x0000000f0032b308 */ /* 0x000e220000001000 */
[----:B----4-:R-:W-:Y:S02]  /*d810*/  @!P4 FADD.FTZ R6, R6, 1 ;  /* 0x3f8000000606c421 */ /* 0x010fe40000010000 */
[----:B------:R-:W-:-:S05]  /*d820*/  @!P2 FMUL.FTZ R7, R7, -1.4426950216293334961 ;  /* 0xbfb8aa3b0707a820 */ /* 0x000fca0000410000 */
[----:B------:R-:W-:Y:S01]  /*d830*/  @!P1 MUFU.EX2 R0, R0 ;  /* 0x0000000000009308 */ /* 0x000fe20000000800 */
[----:B---3--:R-:W-:Y:S01]  /*d840*/  @!P5 FMUL.FTZ R39, R39, R16 ;  /* 0x000000102727d220 */ /* 0x008fe20000410000 */
[----:B------:R-:W-:Y:S02]  /*d850*/  FADD.FTZ R16, R8, UR5 ;  /* 0x0000000508107e21 */ /* 0x000fe40008010000 */
[----:B------:R-:W2:Y:S01]  /*d860*/  @!P2 MUFU.EX2 R7, R7 ;  /* 0x000000070007a308 */ /* 0x000ea20000000800 */
[--C-:B------:R-:W-:Y:S02]  /*d870*/  HADD2.F32 R8, -RZ, R11.reuse.H0_H0 ;  /* 0x2000000bff087230 */ /* 0x100fe40000004100 */
[----:B------:R-:W-:Y:S01]  /*d880*/  HADD2.F32 R11, -RZ, R11.H1_H1 ;  /* 0x3000000bff0b7230 */ /* 0x000fe20000004100 */
[----:B------:R3:W4:Y:S01]  /*d890*/  @!P0 MUFU.RCP R52, R17 ;  /* 0x0000001100348308 */ /* 0x0007220000001000 */
[----:B0-----:R-:W-:Y:S01]  /*d8a0*/  @!P3 FMUL.FTZ R37, R37, R50 ;  /* 0x000000322525b220 */ /* 0x001fe20000410000 */
[----:B------:R-:W-:-:S02]  /*d8b0*/  FSETP.GTU.FTZ.AND P3, PT, R16, 20, PT ;  /* 0x41a000001000780b */ /* 0x000fc40003f7c000 */
[----:B------:R-:W-:-:S04]  /*d8c0*/  FADD.FTZ R11, R11, UR5 ;  /* 0x000000050b0b7e21 */ /* 0x000fc80008010000 */
[----:B------:R0:W5:Y:S01]  /*d8d0*/  @!P4 MUFU.RCP R53, R6 ;  /* 0x000000060035c308 */ /* 0x0001620000001000 */
[----:B---3--:R-:W-:Y:S01]  /*d8e0*/  FADD.FTZ R17, R8, UR5 ;  /* 0x0000000508117e21 */ /* 0x008fe20008010000 */
[----:B--2---:R-:W-:-:S06]  /*d8f0*/  @!P2 FADD.FTZ R7, R7, 1 ;  /* 0x3f8000000707a421 */ /* 0x004fcc0000010000 */
[----:B------:R-:W2:Y:S01]  /*d900*/  @!P6 MUFU.RCP R15, R14 ;  /* 0x0000000e000fe308 */ /* 0x000ea20000001000 */
[----:B0-----:R-:W-:Y:S01]  /*d910*/  @!P1 FADD.FTZ R6, R0, 1 ;  /* 0x3f80000000069421 */ /* 0x001fe20000010000 */
[--C-:B------:R-:W-:Y:S02]  /*d920*/  HADD2.F32 R0, -RZ, R9.reuse.H0_H0 ;  /* 0x20000009ff007230 */ /* 0x100fe40000004100 */
[----:B----4-:R-:W-:Y:S01]  /*d930*/  @!P0 FMUL.FTZ R41, R41, R52 ;  /* 0x0000003429298220 */ /* 0x010fe20000410000 */
[----:B------:R-:W-:Y:S01]  /*d940*/  HADD2.F32 R9, -RZ, R9.H1_H1 ;  /* 0x30000009ff097230 */ /* 0x000fe20000004100 */
[----:B------:R-:W-:Y:S02]  /*d950*/  FSETP.GTU.FTZ.AND P0, PT, R12, 20, PT ;  /* 0x41a000000c00780b */ /* 0x000fe40003f1c000 */
[----:B------:R-:W-:Y:S01]  /*d960*/  F2FP.F16.F32.PACK_AB R52, R32, R33 ;  /* 0x000000212034723e */ /* 0x000fe200000000ff */
[----:B------:R-:W0:Y:S01]  /*d970*/  @!P2 MUFU.RCP R14, R7 ;  /* 0x00000007000ea308 */ /* 0x000e220000001000 */
[----:B------:R-:W-:Y:S01]  /*d980*/  FADD.FTZ R9, R9, UR5 ;  /* 0x0000000509097e21 */ /* 0x000fe20008010000 */
[----:B-----5:R-:W-:Y:S01]  /*d990*/  @!P4 FMUL.FTZ R36, R36, R53 ;  /* 0x000000352424c220 */ /* 0x020fe20000410000 */
[----:B------:R-:W-:Y:S01]  /*d9a0*/  F2FP.F16.F32.PACK_AB R53, R30, R31 ;  /* 0x0000001f1e35723e */ /* 0x000fe200000000ff */
[----:B------:R-:W3:Y:S02]  /*d9b0*/  LDC.64 R32, c[0x0][0x560] ;  /* 0x00015800ff207b82 */ /* 0x000ee40000000a00 */
[----:B------:R-:W-:-:S02]  /*d9c0*/  FSETP.GTU.FTZ.AND P5, PT, R9, 20, PT ;  /* 0x41a000000900780b */ /* 0x000fc40003fbc000 */
[----:B------:R-:W-:Y:S01]  /*d9d0*/  STS.128 [R106], R52 ;  /* 0x000000346a007388 */ /* 0x000fe20000000c00 */
[----:B--2---:R-:W-:Y:S01]  /*d9e0*/  @!P6 FMUL.FTZ R38, R38, R15 ;  /* 0x0000000f2626e220 */ /* 0x004fe20000410000 */
[----:B------:R-:W-:Y:S01]  /*d9f0*/  FSETP.GTU.FTZ.AND P6, PT, R10, 20, PT ;  /* 0x41a000000a00780b */ /* 0x000fe20003fdc000 */
[----:B------:R2:W4:Y:S01]  /*da00*/  @!P1 MUFU.RCP R15, R6 ;  /* 0x00000006000f9308 */ /* 0x0005220000001000 */
[----:B------:R-:W-:Y:S01]  /*da10*/  @!P0 FMUL.FTZ R8, R12, -1.4426950216293334961 ;  /* 0xbfb8aa3b0c088820 */ /* 0x000fe20000410000 */
[----:B0-----:R-:W-:Y:S01]  /*da20*/  @!P2 FMUL.FTZ R43, R43, R14 ;  /* 0x0000000e2b2ba220 */ /* 0x001fe20000410000 */
[----:B------:R-:W-:-:S05]  /*da30*/  FSETP.GTU.FTZ.AND P2, PT, R17, 20, PT ;  /* 0x41a000001100780b */ /* 0x000fca0003f5c000 */
[----:B------:R-:W-:Y:S01]  /*da40*/  @!P5 FMUL.FTZ R7, R9, -1.4426950216293334961 ;  /* 0xbfb8aa3b0907d820 */ /* 0x000fe20000410000 */
[----:B--2---:R-:W-:Y:S01]  /*da50*/  FADD.FTZ R6, R0, UR5 ;  /* 0x0000000500067e21 */ /* 0x004fe20008010000 */
[----:B------:R-:W-:Y:S01]  /*da60*/  @!P3 FMUL.FTZ R0, R16, -1.4426950216293334961 ;  /* 0xbfb8aa3b1000b820 */ /* 0x000fe20000410000 */
[----:B------:R-:W0:Y:S01]  /*da70*/  @!P0 MUFU.EX2 R8, R8 ;  /* 0x0000000800088308 */ /* 0x000e220000000800 */
[----:B------:R-:W-:Y:S01]  /*da80*/  @!P6 FMUL.FTZ R9, R10, -1.4426950216293334961 ;  /* 0xbfb8aa3b0a09e820 */ /* 0x000fe20000410000 */
[----:B------:R-:W-:Y:S02]  /*da90*/  F2FP.F16.F32.PACK_AB R16, R24, R25 ;  /* 0x000000191810723e */ /* 0x000fe400000000ff */
[----:B------:R-:W-:Y:S01]  /*daa0*/  @!P5 MUFU.EX2 R7, R7 ;  /* 0x000000070007d308 */ /* 0x000fe20000000800 */
[----:B------:R-:W-:Y:S01]  /*dab0*/  FSETP.GTU.FTZ.AND P4, PT, R6, 20, PT ;  /* 0x41a000000600780b */ /* 0x000fe20003f9c000 */
[----:B----4-:R-:W-:Y:S02]  /*dac0*/  @!P1 FMUL.FTZ R40, R40, R15 ;  /* 0x0000000f28289220 */ /* 0x010fe40000410000 */
[----:B------:R-:W2:Y:S01]  /*dad0*/  @!P3 MUFU.EX2 R0, R0 ;  /* 0x000000000000b308 */ /* 0x000ea20000000800 */
[----:B------:R-:W-:Y:S01]  /*dae0*/  @!P2 FMUL.FTZ R10, R17, -1.4426950216293334961 ;  /* 0xbfb8aa3b110aa820 */ /* 0x000fe20000410000 */
[----:B------:R-:W-:-:S02]  /*daf0*/  F2FP.F16.F32.PACK_AB R17, R22, R23 ;  /* 0x000000171611723e */ /* 0x000fc400000000ff */
[----:B------:R-:W-:Y:S01]  /*db00*/  FSETP.GTU.FTZ.AND P1, PT, R11, 20, PT ;  /* 0x41a000000b00780b */ /* 0x000fe20003f3c000 */
[----:B------:R-:W4:Y:S01]  /*db10*/  @!P6 MUFU.EX2 R9, R9 ;  /* 0x000000090009e308 */ /* 0x000f220000000800 */
[----:B0-----:R-:W-:Y:S01]  /*db20*/  @!P0 FADD.FTZ R8, R8, 1 ;  /* 0x3f80000008088421 */ /* 0x001fe20000010000 */
[----:B------:R0:W-:Y:S01]  /*db30*/  STS.128 [R106+0x10], R16 ;  /* 0x000010106a007388 */ /* 0x0001e20000000c00 */
[----:B------:R-:W-:-:S03]  /*db40*/  NOP ;  /* 0x0000000000007918 */ /* 0x000fc60000000000 */
[----:B------:R-:W5:Y:S01]  /*db50*/  LDS.128 R20, [R107] ;  /* 0x000000006b147984 */ /* 0x000f620000000c00 */
[----:B--2---:R-:W-:Y:S01]  /*db60*/  @!P3 FADD.FTZ R0, R0, 1 ;  /* 0x3f8000000000b421 */ /* 0x004fe20000010000 */
[----:B------:R-:W-:Y:S01]  /*db70*/  @!P5 FADD.FTZ R7, R7, 1 ;  /* 0x3f8000000707d421 */ /* 0x000fe20000010000 */
[----:B------:R-:W-:Y:S01]  /*db80*/  @!P4 FMUL.FTZ R6, R6, -1.4426950216293334961 ;  /* 0xbfb8aa3b0606c820 */ /* 0x000fe20000410000 */
[----:B------:R-:W2:Y:S01]  /*db90*/  LDS.128 R24, [R107+0x200] ;  /* 0x000200006b187984 */ /* 0x000ea20000000c00 */
[----:B------:R-:W1:Y:S01]  /*dba0*/  @!P3 MUFU.RCP R15, R0 ;  /* 0x00000000000fb308 */ /* 0x000e620000001000 */
[----:B------:R-:W-:Y:S01]  /*dbb0*/  @!P1 FMUL.FTZ R11, R11, -1.4426950216293334961 ;  /* 0xbfb8aa3b0b0b9820 */ /* 0x000fe20000410000 */
[----:B----4-:R-:W-:-:S06]  /*dbc0*/  @!P6 FADD.FTZ R9, R9, 1 ;  /* 0x3f8000000909e421 */ /* 0x010fcc0000010000 */
[----:B------:R-:W4:Y:S08]  /*dbd0*/  @!P5 MUFU.RCP R12, R7 ;  /* 0x00000007000cd308 */ /* 0x000f300000001000 */
[----:B------:R3:W5:Y:S01]  /*dbe0*/  @!P0 MUFU.RCP R7, R8 ;  /* 0x0000000800078308 */ /* 0x0007620000001000 */
[----:B-1----:R-:W-:Y:S01]  /*dbf0*/  @!P3 FMUL.FTZ R42, R42, R15 ;  /* 0x0000000f2a2ab220 */ /* 0x002fe20000410000 */
[----:B------:R-:W-:-:S04]  /*dc00*/  LOP3.LUT R15, R60, 0x3e0, RZ, 0xc0, !PT ;  /* 0x000003e03c0f7812 */ /* 0x000fc800078ec0ff */
[----:B0-----:R-:W-:Y:S02]  /*dc10*/  F2FP.F16.F32.PACK_AB R16, R43, R42 ;  /* 0x0000002a2b10723e */ /* 0x001fe400000000ff */
[----:B------:R-:W0:Y:S01]  /*dc20*/  @!P4 MUFU.EX2 R6, R6 ;  /* 0x000000060006c308 */ /* 0x000e220000000800 */
[----:B---3--:R-:W-:Y:S01]  /*dc30*/  F2FP.F16.F32.PACK_AB R8, R35, R34 ;  /* 0x000000222308723e */ /* 0x008fe200000000ff */
[----:B----4-:R-:W-:Y:S02]  /*dc40*/  @!P5 FMUL.FTZ R45, R45, R12 ;  /* 0x0000000c2d2dd220 */ /* 0x010fe40000410000 */
[----:B------:R-:W1:Y:S04]  /*dc50*/  @!P1 MUFU.EX2 R11, R11 ;  /* 0x0000000b000b9308 */ /* 0x000e680000000800 */
[----:B------:R-:W3:Y:S01]  /*dc60*/  @!P2 MUFU.EX2 R10, R10 ;  /* 0x0000000a000aa308 */ /* 0x000ee20000000800 */
[----:B-----5:R-:W-:Y:S01]  /*dc70*/  @!P0 FMUL.FTZ R46, R46, R7 ;  /* 0x000000072e2e8220 */ /* 0x020fe20000410000 */
[----:B------:R-:W-:-:S02]  /*dc80*/  LEA R7, R15, R112, 0x1 ;  /* 0x000000700f077211 */ /* 0x000fc400078e08ff */
[----:B------:R-:W4:Y:S01]  /*dc90*/  @!P6 MUFU.RCP R0, R9 ;  /* 0x000000090000e308 */ /* 0x000f220000001000 */
[----:B------:R-:W5:Y:S01]  /*dca0*/  LDC.64 R14, c[0x0][0x518] ;  /* 0x00014600ff0e7b82 */ /* 0x000f620000000a00 */
[----:B0-----:R-:W-:Y:S01]  /*dcb0*/  @!P4 FADD.FTZ R6, R6, 1 ;  /* 0x3f8000000606c421 */ /* 0x001fe20000010000 */
[----:B------:R-:W-:-:S04]  /*dcc0*/  IMAD.WIDE.U32 R4, R7, 0x10, R4 ;  /* 0x0000001007047825 */ /* 0x000fc800078e0004 */
[----:B-1----:R-:W-:Y:S01]  /*dcd0*/  @!P1 FADD.FTZ R11, R11, 1 ;  /* 0x3f8000000b0b9421 */ /* 0x002fe20000010000 */
[----:B------:R-:W0:Y:S01]  /*dce0*/  @!P4 MUFU.RCP R51, R6 ;  /* 0x000000060033c308 */ /* 0x000e220000001000 */
[----:B------:R-:W-:Y:S01]  /*dcf0*/  STG.E.128 desc[UR16][R4.64], R20 ;  /* 0x0000001404007986 */ /* 0x000fe2000c101d10 */
[----:B---3--:R-:W-:-:S03]  /*dd00*/  @!P2 FADD.FTZ R10, R10, 1 ;  /* 0x3f8000000a0aa421 */ /* 0x008fc60000010000 */
[----:B--2---:R1:W-:Y:S03]  /*dd10*/  STG.E.128 desc[UR16][R4.64+0x200], R24 ;  /* 0x0002001804007986 */ /* 0x0043e6000c101d10 */
[----:B------:R2:W3:Y:S01]  /*dd20*/  @!P1 MUFU.RCP R6, R11 ;  /* 0x0000000b00069308 */ /* 0x0004e20000001000 */
[----:B----4-:R-:W-:Y:S01]  /*dd30*/  @!P6 FMUL.FTZ R47, R47, R0 ;  /* 0x000000002f2fe220 */ /* 0x010fe20000410000 */
[----:B------:R-:W-:-:S04]  /*dd40*/  FADD.FTZ R0, R34, R115 ;  /* 0x0000007322007221 */ /* 0x000fc80000010000 */
[----:B------:R-:W-:Y:S02]  /*dd50*/  F2FP.F16.F32.PACK_AB R18, R47, R46 ;  /* 0x0000002e2f12723e */ /* 0x000fe400000000ff */
[----:B------:R4:W1:Y:S01]  /*dd60*/  @!P2 MUFU.RCP R9, R10 ;  /* 0x0000000a0009a308 */ /* 0x0008620000001000 */
[----:B--2---:R-:W-:Y:S01]  /*dd70*/  F2FP.F16.F32.PACK_AB R11, R41, R40 ;  /* 0x00000028290b723e */ /* 0x004fe200000000ff */
[----:B0-----:R-:W-:Y:S01]  /*dd80*/  @!P4 FMUL.FTZ R44, R44, R51 ;  /* 0x000000332c2cc220 */ /* 0x001fe20000410000 */
[----:B------:R-:W-:Y:S01]  /*dd90*/  FADD.FTZ R35, R0, R35 ;  /* 0x0000002300237221 */ /* 0x000fe20000010000 */
[----:B-----5:R-:W-:-:S03]  /*dda0*/  IMAD.WIDE.U32 R2, R14, UR13, R2 ;  /* 0x0000000d0e027c25 */ /* 0x020fc6000f8e0002 */
[----:B------:R-:W-:Y:S01]  /*ddb0*/  F2FP.F16.F32.PACK_AB R17, R45, R44 ;  /* 0x0000002c2d11723e */ /* 0x000fe200000000ff */
[----:B------:R-:W-:Y:S01]  /*ddc0*/  IMAD R3, R15, UR13, R3 ;  /* 0x0000000d0f037c24 */ /* 0x000fe2000f8e0203 */
[----:B----4-:R-:W-:Y:S01]  /*ddd0*/  F2FP.F16.F32.PACK_AB R10, R39, R38 ;  /* 0x00000026270a723e */ /* 0x010fe200000000ff */
[----:B---3--:R-:W-:Y:S01]  /*dde0*/  @!P1 FMUL.FTZ R49, R49, R6 ;  /* 0x0000000631319220 */ /* 0x008fe20000410000 */
[----:B-1----:R-:W-:Y:S01]  /*ddf0*/  MOV R5, UR8 ;  /* 0x0000000800057c02 */ /* 0x002fe20008000f00 */
[----:B------:R-:W-:-:S04]  /*de00*/  UIADD3 UR8, UP3, UPT, UR6, -0x1000, URZ ;  /* 0xfffff00006087890 */ /* 0x000fc8000ff7e0ff */
[----:B------:R-:W-:-:S04]  /*de10*/  IMAD.WIDE.U32 R2, R5, UR15, R2 ;  /* 0x0000000f05027c25 */ /* 0x000fc8000f8e0002 */
[----:B------:R-:W-:Y:S01]  /*de20*/  @!P2 FMUL.FTZ R48, R48, R9 ;  /* 0x000000093030a220 */ /* 0x000fe20000410000 */
[----:B------:R-:W-:Y:S01]  /*de30*/  F2FP.F16.F32.PACK_AB R9, R37, R36 ;  /* 0x000000242509723e */ /* 0x000fe200000000ff */
[----:B------:R-:W-:Y:S01]  /*de40*/  BAR.SYNC.DEFER_BLOCKING 0x0 ;  /* 0x0000000000007b1d */ /* 0x000fe20000010000 */
[----:B------:R-:W-:Y:S01]  /*de50*/  FADD.FTZ R36, R35, R36 ;  /* 0x0000002423247221 */ /* 0x000fe20000010000 */
[----:B------:R-:W-:Y:S02]  /*de60*/  LEA R4, P0, R2, R32, 0x1 ;  /* 0x0000002002047211 */ /* 0x000fe400078008ff */
[----:B------:R-:W-:Y:S01]  /*de70*/  F2FP.F16.F32.PACK_AB R19, R49, R48 ;  /* 0x000000303113723e */ /* 0x000fe200000000ff */
[----:B------:R-:W-:-:S04]  /*de80*/  FADD.FTZ R37, R36, R37 ;  /* 0x0000002524257221 */ /* 0x000fc80000010000 */
[----:B------:R-:W-:-:S04]  /*de90*/  FADD.FTZ R38, R37, R38 ;  /* 0x0000002625267221 */ /* 0x000fc80000010000 */
[----:B------:R-:W-:-:S04]  /*dea0*/  FADD.FTZ R39, R38, R39 ;  /* 0x0000002726277221 */ /* 0x000fc80000010000 */
[----:B------:R-:W-:-:S04]  /*deb0*/  FADD.FTZ R40, R39, R40 ;  /* 0x0000002827287221 */ /* 0x000fc80000010000 */
[----:B------:R-:W-:Y:S01]  /*dec0*/  FADD.FTZ R41, R40, R41 ;  /* 0x0000002928297221 */ /* 0x000fe20000010000 */
[----:B------:R0:W-:Y:S03]  /*ded0*/  STS.128 [R106], R8 ;  /* 0x000000086a007388 */ /* 0x0001e60000000c00 */
[----:B------:R-:W-:Y:S01]  /*dee0*/  FADD.FTZ R42, R41, R42 ;  /* 0x0000002a292a7221 */ /* 0x000fe20000010000 */
[----:B------:R-:W-:Y:S01]  /*def0*/  STS.128 [R106+0x10], R16 ;  /* 0x000010106a007388 */ /* 0x000fe20000000c00 */
[----:B------:R-:W-:-:S03]  /*df00*/  NOP ;  /* 0x0000000000007918 */ /* 0x000fc60000000000 */
[----:B------:R-:W1:Y:S01]  /*df10*/  LDS.128 R28, [R107] ;  /* 0x000000006b1c7984 */ /* 0x000e620000000c00 */
[----:B------:R-:W-:-:S03]  /*df20*/  FADD.FTZ R43, R42, R43 ;  /* 0x0000002b2a2b7221 */ /* 0x000fc60000010000 */
[----:B------:R-:W2:Y:S01]  /*df30*/  LDS.128 R52, [R107+0x200] ;  /* 0x000200006b347984 */ /* 0x000ea20000000c00 */
[----:B0-----:R-:W-:Y:S01]  /*df40*/  MOV R9, UR9 ;  /* 0x0000000900097c02 */ /* 0x001fe20008000f00 */
[----:B------:R-:W-:Y:S01]  /*df50*/  FADD.FTZ R44, R43, R44 ;  /* 0x0000002c2b2c7221 */ /* 0x000fe20000010000 */
[----:B------:R-:W-:-:S03]  /*df60*/  UIADD3.X UR9, UPT, UPT, UR7, -0x1, URZ, UP3, !UPT ;  /* 0xffffffff07097890 */ /* 0x000fc60009ffe4ff */
[----:B------:R-:W-:Y:S02]  /*df70*/  IMAD R0, R9, UR15, R3 ;  /* 0x0000000f09007c24 */ /* 0x000fe4000f8e0203 */
[----:B------:R-:W-:-:S03]  /*df80*/  FADD.FTZ R45, R44, R45 ;  /* 0x0000002d2c2d7221 */ /* 0x000fc60000010000 */
[----:B------:R-:W-:Y:S01]  /*df90*/  LEA.HI.X R5, R2, R33, R0, 0x1, P0 ;  /* 0x0000002102057211 */ /* 0x000fe200000f0c00 */
[----:B------:R-:W-:Y:S01]  /*dfa0*/  FADD.FTZ R46, R45, R46 ;  /* 0x0000002e2d2e7221 */ /* 0x000fe20000010000 */
[----:B------:R-:W-:Y:S02]  /*dfb0*/  ISETP.GT.AND P0, PT, R113, 0x1, PT ;  /* 0x000000017100780c */ /* 0x000fe40003f04270 */
[----:B------:R-:W-:Y:S01]  /*dfc0*/  MOV R113, R61 ;  /* 0x0000003d00717202 */ /* 0x000fe20000000f00 */
[----:B------:R-:W-:-:S04]  /*dfd0*/  IMAD.WIDE.U32 R2, R7, 0x10, R4 ;  /* 0x0000001007027825 */ /* 0x000fc800078e0004 */
[----:B------:R-:W-:-:S04]  /*dfe0*/  FADD.FTZ R47, R46, R47 ;  /* 0x0000002f2e2f7221 */ /* 0x000fc80000010000 */
[----:B------:R-:W-:-:S04]  /*dff0*/  FADD.FTZ R48, R47, R48 ;  /* 0x000000302f307221 */ /* 0x000fc80000010000 */
[----:B------:R-:W-:Y:S01]  /*e000*/  FADD.FTZ R115, R48, R49 ;  /* 0x0000003130737221 */ /* 0x000fe20000010000 */
[----:B-1----:R0:W-:Y:S04]  /*e010*/  STG.E.128 desc[UR16][R2.64], R28 ;  /* 0x0000001c02007986 */ /* 0x0021e8000c101d10 */
[----:B--2---:R0:W-:Y:S01]  /*e020*/  STG.E.128 desc[UR16][R2.64+0x200], R52 ;  /* 0x0002003402007986 */ /* 0x0041e2000c101d10 */
[----:B------:R-:W-:Y:S05]  /*e030*/  @P0 BRA `(.L_x_4438) ;  /* 0xffffff2800600947 */ /* 0x000fea000383ffff */
.L_x_4304:
[----:B------:R-:W1:Y:S01]  /*e040*/  LDC.64 R8, c[0x0][0x548] ;  /* 0x00015200ff087b82 */ /* 0x000e620000000a00 */
[----:B------:R-:W2:Y:S01]  /*e050*/  S2R R12, SR_TID.X ;  /* 0x00000000000c7919 */ /* 0x000ea20000002100 */
[----:B------:R-:W2:Y:S06]  /*e060*/  LDCU UR18, c[0x0][0x38c] ;  /* 0x00007180ff1277ac */ /* 0x000eac0008000800 */
[----:B------:R-:W3:Y:S01]  /*e070*/  LDC.64 R10, c[0x0][0x568] ;  /* 0x00015a00ff0a7b82 */ /* 0x000ee20000000a00 */
[----:B-1----:R-:W-:-:S04]  /*e080*/  ISETP.NE.U32.AND P1, PT, R8, RZ, PT ;  /* 0x000000ff0800720c */ /* 0x002fc80003f25070 */
[----:B------:R-:W-:Y:S02]  /*e090*/  ISETP.NE.AND.EX P1, PT, R9, RZ, PT, P1 ;  /* 0x000000ff0900720c */ /* 0x000fe40003f25310 */
[----:B---3--:R-:W-:Y:S02]  /*e0a0*/  ISETP.NE.U32.AND P0, PT, R10, RZ, PT ;  /* 0x000000ff0a00720c */ /* 0x008fe40003f05070 */
[----:B--2---:R-:W-:Y:S02]  /*e0b0*/  ISETP.GE.AND P2, PT, R12, UR18, PT ;  /* 0x000000120c007c0c */ /* 0x004fe4000bf46270 */
[----:B------:R-:W-:-:S07]  /*e0c0*/  ISETP.NE.AND.EX P0, PT, R11, RZ, PT, P0 ;  /* 0x000000ff0b00720c */ /* 0x000fce0003f05300 */
[----:B------:R-:W-:Y:S06]  /*e0d0*/  @!P1 BRA `(.L_x_4439) ;  /* 0x0000000000989947 */ /* 0x000fec0003800000 */
[----:B0-----:R-:W0:Y:S01]  /*e0e0*/  SHFL.DOWN P1, R3, R116, 0x1, 0x1f ;  /* 0x08201f0074037f89 */ /* 0x001e220000020000 */
[----:B------:R-:W-:Y:S01]  /*e0f0*/  BSSY.RECONVERGENT B0, `(.L_x_4439) ;  /* 0x0000024000007945 */ /* 0x000fe20003800200 */
        /* <DEDUP_REMOVED lines=23> */
[----:B------:R-:W-:Y:S01]  /*e270*/  UMOV UR4, 0x400 ;  /* 0x0000040000047882 */ /* 0x000fe20000000000 */
[----:B------:R-:W-:Y:S02]  /*e280*/  MOV R13, UR15 ;  /* 0x0000000f000d7c02 */ /* 0x000fe40008000f00 */
[----:B------:R-:W-:Y:S01]  /*e290*/  MOV R4, UR15 ;  /* 0x0000000f00047c02 */ /* 0x000fe20008000f00 */
[----:B-1----:R-:W-:-:S09]  /*e2a0*/  ULEA UR4, UR5, UR4, 0x18 ;  /* 0x0000000405047291 */ /* 0x002fd2000f8ec0ff */
[----:B------:R-:W0:Y:S04]  /*e2b0*/  LDS.64 R2, [UR4+0x6308] ;  /* 0x00630804ff027984 */ /* 0x000e280008000a00 */
[----:B------:R-:W1:Y:S01]  /*e2c0*/  LDS R5, [UR4+0x6310] ;  /* 0x00631004ff057984 */ /* 0x000e620008000800 */
[----:B0-----:R-:W-:Y:S01]  /*e2d0*/  FADD.FTZ R0, R7, R2 ;  /* 0x0000000207007221 */ /* 0x001fe20000010000 */
[----:B------:R-:W-:-:S03]  /*e2e0*/  LEA R2, P1, R13, R8, 0x2 ;  /* 0x000000080d027211 */ /* 0x000fc600078210ff */
[----:B------:R-:W-:Y:S01]  /*e2f0*/  FADD.FTZ R0, R3, R0 ;  /* 0x0000000003007221 */ /* 0x000fe20000010000 */
[----:B------:R-:W-:-:S03]  /*e300*/  LEA.HI.X R3, R4, R9, RZ, 0x2, P1 ;  /* 0x0000000904037211 */ /* 0x000fc600008f14ff */
[----:B-1----:R-:W-:-:S05]  /*e310*/  FADD.FTZ R5, R0, R5 ;  /* 0x0000000500057221 */ /* 0x002fca0000010000 */
[----:B------:R1:W-:Y:S02]  /*e320*/  REDG.E.ADD.F32.FTZ.RN.STRONG.GPU desc[UR16][R2.64], R5 ;  /* 0x00000005020079a6 */ /* 0x0003e4000c12f310 */
.L_x_4440:
[----:B------:R-:W-:Y:S05]  /*e330*/  BSYNC.RECONVERGENT B0 ;  /* 0x0000000000007941 */ /* 0x000fea0003800200 */
.L_x_4439:
[----:B------:R-:W-:Y:S05]  /*e340*/  @!P0 BRA `(.L_x_4441) ;  /* 0x00000000009c8947 */ /* 0x000fea0003800000 */
[----:B------:R-:W-:Y:S06]  /*e350*/  BAR.SYNC.DEFER_BLOCKING 0x0 ;  /* 0x0000000000007b1d */ /* 0x000fec0000010000 */
[----:B------:R-:W-:Y:S01]  /*e360*/  BSSY.RECONVERGENT B0, `(.L_x_4441) ;  /* 0x0000025000007945 */ /* 0x000fe20003800200 */
[----:B0-----:R-:W0:Y:S01]  /*e370*/  SHFL.DOWN P0, R0, R115, 0x1, 0x1f ;  /* 0x08201f0073007f89 */ /* 0x001e220000000000 */
[----:B------:R-:W2:Y:S01]  /*e380*/  S2R R4, SR_LANEID ;  /* 0x0000000000047919 */ /* 0x000ea20000000000 */
[----:B------:R-:W3:Y:S01]  /*e390*/  S2R R6, SR_TID.X ;  /* 0x0000000000067919 */ /* 0x000ee20000002100 */
[----:B0-----:R-:W-:-:S05]  /*e3a0*/  @P0 FADD R0, R0, R115 ;  /* 0x0000007300000221 */ /* 0x001fca0000000000 */
[----:B-1----:R-:W0:Y:S01]  /*e3b0*/  SHFL.DOWN P0, R3, R0, 0x2, 0x1f ;  /* 0x08401f0000037f89 */ /* 0x002e220000000000 */
[----:B--2---:R-:W-:-:S13]  /*e3c0*/  ISETP.NE.AND P1, PT, R4, RZ, PT ;  /* 0x000000ff0400720c */ /* 0x004fda0003f25270 */
        /* <DEDUP_REMOVED lines=19> */
[----:B0-----:R-:W-:Y:S02]  /*e500*/  MOV R7, UR15 ;  /* 0x0000000f00077c02 */ /* 0x001fe40008000f00 */
        /* <DEDUP_REMOVED lines=10> */
.L_x_4442:
[----:B------:R-:W-:Y:S05]  /*e5b0*/  BSYNC.RECONVERGENT B0 ;  /* 0x0000000000007941 */ /* 0x000fea0003800200 */
.L_x_4441:
        /* <DEDUP_REMOVED lines=17> */
.L_x_4444:
        /* <DEDUP_REMOVED lines=26> */
.L_x_4443:
[----:B------:R-:W-:Y:S05]  /*e870*/  EXIT ;  /* 0x000000000000794d */ /* 0x000fea0003800000 */
.L_x_4343:
[----:B------:R-:W-:Y:S01]  /*e880*/  MOV R208, R83 ;  /* 0x0000005300d07202 */ /* 0x000fe20000000f00 */
[----:B------:R-:W-:Y:S01]  /*e890*/  HFMA2 R203, -RZ, RZ, 0, 5.9604644775390625e-08 ;  /* 0x00000001ffcb7431 */ /* 0x000fe200000001ff */
[----:B------:R-:W-:Y:S02]  /*e8a0*/  MOV R210, RZ ;  /* 0x000000ff00d27202 */ /* 0x000fe40000000f00 */
[----:B------:R-:W-:-:S07]  /*e8b0*/  MOV R75, 0xffffffff ;  /* 0xffffffff004b7802 */ /* 0x000fce0000000f00 */
[----:B0-2--5:R-:W-:Y:S05]  /*e8c0*/  WARPSYNC.COLLECTIVE R75, `(.L_x_4445) ;  /* 0x000000004b087348 */ /* 0x025fea0003c00000 */
[----:B------:R1:W3:Y:S02]  /*e8d0*/  SHFL.UP P6, R204, R208, R203, R210 ;  /* 0x040000cbd0cc7389 */ /* 0x0002e400000c00d2 */
[----:B0123-5:R-:W-:Y:S05]  /*e8e0*/  ENDCOLLECTIVE ;  /* 0x000000000000791b */ /* 0x02ffea0003800000 */
.L_x_4445:
[----:B------:R-:W-:Y:S02]  /*e8f0*/  MOV R208, R197 ;  /* 0x000000c500d07202 */ /* 0x000fe40000000f00 */
[----:B------:R-:W-:-:S07]  /*e900*/  MOV R72, R204 ;  /* 0x000000cc00487202 */ /* 0x000fce0000000f00 */
[----:B------:R-:W-:Y:S05]  /*e910*/  WARPSYNC.COLLECTIVE R75, `(.L_x_4446) ;  /* 0x000000004b087348 */ /* 0x000fea0003c00000 */
[----:B------:R0:W1:Y:S02]  /*e920*/  SHFL.UP P6, R204, R208, R203, R210 ;  /* 0x040000cbd0cc7389 */ /* 0x00006400000c00d2 */
[----:B01----:R-:W-:Y:S05]  /*e930*/  ENDCOLLECTIVE ;  /* 0x000000000000791b */ /* 0x003fea0003800000 */
.L_x_4446:
[----:B------:R-:W-:Y:S02]  /*e940*/  MOV R208, R200 ;  /* 0x000000c800d07202 */ /* 0x000fe40000000f00 */
[----:B------:R-:W-:-:S07]  /*e950*/  MOV R74, R204 ;  /* 0x000000cc004a7202 */ /* 0x000fce0000000f00 */
[----:B------:R-:W-:Y:S05]  /*e960*/  WARPSYNC.COLLECTIVE R75, `(.L_x_4447) ;  /* 0x000000004b087348 */ /* 0x000fea0003c00000 */
[----:B------:R0:W1:Y:S02]  /*e970*/  SHFL.UP P6, R204, R208, R203, R210 ;  /* 0x040000cbd0cc7389 */ /* 0x00006400000c00d2 */
[----:B01----:R-:W-:Y:S05]  /*e980*/  ENDCOLLECTIVE ;  /* 0x000000000000791b */ /* 0x003fea0003800000 */
.L_x_4447:
[----:B------:R-:W-:Y:S02]  /*e990*/  MOV R208, R201 ;  /* 0x000000c900d07202 */ /* 0x000fe40000000f00 */
[----:B------:R-:W-:-:S07]  /*e9a0*/  MOV R202, R204 ;  /* 0x000000cc00ca7202 */ /* 0x000fce0000000f00 */
[----:B------:R-:W-:Y:S05]  /*e9b0*/  WARPSYNC.COLLECTIVE R75, `(.L_x_4448) ;  /* 0x000000004b087348 */ /* 0x000fea0003c00000 */
[----:B------:R0:W1:Y:S02]  /*e9c0*/  SHFL.UP P6, R204, R208, R203, R210 ;  /* 0x040000cbd0cc7389 */ /* 0x00006400000c00d2 */
[----:B01----:R-:W-:Y:S05]  /*e9d0*/  ENDCOLLECTIVE ;  /* 0x000000000000791b */ /* 0x003fea0003800000 */
.L_x_4448:
[----:B------:R-:W-:Y:S02]  /*e9e0*/  HFMA2 R203, -RZ, RZ, 0, 1.1920928955078125e-07 ;  /* 0x00000002ffcb7431 */ /* 0x000fe400000001ff */
[-C--:B------:R-:W-:Y:S01]  /*e9f0*/  FMUL.FTZ R206, R197, R204.reuse ;  /* 0x000000ccc5ce7220 */ /* 0x080fe20000410000 */
[----:B------:R-:W-:-:S03]  /*ea00*/  FMUL.FTZ R204, R83, R204 ;  /* 0x000000cc53cc7220 */ /* 0x000fc60000410000 */
[-C--:B------:R-:W-:Y:S01]  /*ea10*/  FFMA.FTZ R73, R83, R202.reuse, -R206 ;  /* 0x000000ca53497223 */ /* 0x080fe200000108ce */
        /* <DEDUP_REMOVED lines=11> */
.L_x_4449:
[----:B------:R-:W-:Y:S02]  /*ead0*/  MOV R208, R197 ;  /* 0x000000c500d07202 */ /* 0x000fe40000000f00 */
[----:B------:R-:W-:-:S07]  /*eae0*/  MOV R72, R204 ;  /* 0x000000cc00487202 */ /* 0x000fce0000000f00 */
[----:B------:R-:W-:Y:S05]  /*eaf0*/  WARPSYNC.COLLECTIVE R75, `(.L_x_4450) ;  /* 0x000000004b087348 */ /* 0x000fea0003c00000 */
[----:B------:R0:W1:Y:S02]  /*eb00*/  SHFL.UP P6, R204, R208, R203, R210 ;  /* 0x040000cbd0cc7389 */ /* 0x00006400000c00d2 */
[----:B01----:R-:W-:Y:S05]  /*eb10*/  ENDCOLLECTIVE ;  /* 0x000000000000791b */ /* 0x003fea0003800000 */
.L_x_4450:
[----:B------:R-:W-:Y:S02]  /*eb20*/  MOV R208, R200 ;  /* 0x000000c800d07202 */ /* 0x000fe40000000f00 */
[----:B------:R-:W-:-:S07]  /*eb30*/  MOV R74, R204 ;  /* 0x000000cc004a7202 */ /* 0x000fce0000000f00 */
[----:B------:R-:W-:Y:S05]  /*eb40*/  WARPSYNC.COLLECTIVE R75, `(.L_x_4451) ;  /* 0x000000004b087348 */ /* 0x000fea0003c00000 */
[----:B------:R0:W1:Y:S02]  /*eb50*/  SHFL.UP P6, R204, R208, R203, R210 ;  /* 0x040000cbd0cc7389 */ /* 0x00006400000c00d2 */
[----:B01----:R-:W-:Y:S05]  /*eb60*/  ENDCOLLECTIVE ;  /* 0x000000000000791b */ /* 0x003fea0003800000 */
.L_x_4451:
[----:B------:R-:W-:Y:S02]  /*eb70*/  MOV R208, R201 ;  /* 0x000000c900d07202 */ /* 0x000fe40000000f00 */
[----:B------:R-:W-:-:S07]  /*eb80*/  MOV R202, R204 ;  /* 0x000000cc00ca7202 */ /* 0x000fce0000000f00 */
[----:B------:R-:W-:Y:S05]  /*eb90*/  WARPSYNC.COLLECTIVE R75, `(.L_x_4452) ;  /* 0x000000004b087348 */ /* 0x000fea0003c00000 */
[----:B------:R0:W1:Y:S02]  /*eba0*/  SHFL.UP P6, R204, R208, R203, R210 ;  /* 0x040000cbd0cc7389 */ /* 0x00006400000c00d2 */
[----:B01----:R-:W-:Y:S05]  /*ebb0*/  ENDCOLLECTIVE ;  /* 0x000000000000791b */ /* 0x003fea0003800000 */
.L_x_4452:
[----:B------:R-:W-:Y:S02]  /*ebc0*/  HFMA2 R203, -RZ, RZ, 0, 2.384185791015625e-07 ;  /* 0x00000004ffcb7431 */ /* 0x000fe400000001ff */
        /* <DEDUP_REMOVED lines=14> */
.L_x_4453:
[----:B------:R-:W-:Y:S02]  /*ecb0*/  MOV R208, R197 ;  /* 0x000000c500d07202 */ /* 0x000fe40000000f00 */
[----:B------:R-:W-:-:S07]  /*ecc0*/  MOV R72, R204 ;  /* 0x000000cc00487202 */ /* 0x000fce0000000f00 */
[----:B------:R-:W-:Y:S05]  /*ecd0*/  WARPSYNC.COLLECTIVE R75, `(.L_x_4454) ;  /* 0x000000004b087348 */ /* 0x000fea0003c00000 */
[----:B------:R0:W1:Y:S02]  /*ece0*/  SHFL.UP P6, R204, R208, R203, R210 ;  /* 0x040000cbd0cc7389 */ /* 0x00006400000c00d2 */
[----:B01----:R-:W-:Y:S05]  /*ecf0*/  ENDCOLLECTIVE ;  /* 0x000000000000791b */ /* 0x003fea0003800000 */
.L_x_4454:
[----:B------:R-:W-:Y:S02]  /*ed00*/  MOV R208, R200 ;  /* 0x000000c800d07202 */ /* 0x000fe40000000f00 */
[----:B------:R-:W-:-:S07]  /*ed10*/  MOV R74, R204 ;  /* 0x000000cc004a7202 */ /* 0x000fce0000000f00 */
[----:B------:R-:W-:Y:S05]  /*ed20*/  WARPSYNC.COLLECTIVE R75, `(.L_x_4455) ;  /* 0x000000004b087348 */ /* 0x000fea0003c00000 */
[----:B------:R0:W1:Y:S02]  /*ed30*/  SHFL.UP P6, R204, R208, R203, R210 ;  /* 0x040000cbd0cc7389 */ /* 0x00006400000c00d2 */
[----:B01----:R-:W-:Y:S05]  /*ed40*/  ENDCOLLECTIVE ;  /* 0x000000000000791b */ /* 0x003fea0003800000 */
.L_x_4455:
[----:B------:R-:W-:Y:S02]  /*ed50*/  MOV R208, R201 ;  /* 0x000000c900d07202 */ /* 0x000fe40000000f00 */
[----:B------:R-:W-:-:S07]  /*ed60*/  MOV R202, R204 ;  /* 0x000000cc00ca7202 */ /* 0x000fce0000000f00 */
[----:B------:R-:W-:Y:S05]  /*ed70*/  WARPSYNC.COLLECTIVE R75, `(.L_x_4456) ;  /* 0x000000004b087348 */ /* 0x000fea0003c00000 */
[----:B------:R0:W1:Y:S02]  /*ed80*/  SHFL.UP P6, R204, R208, R203, R210 ;  /* 0x040000cbd0cc7389 */ /* 0x00006400000c00d2 */
[----:B01----:R-:W-:Y:S05]  /*ed90*/  ENDCOLLECTIVE ;  /* 0x000000000000791b */ /* 0x003fea0003800000 */
.L_x_4456:
[----:B------:R-:W-:Y:S02]  /*eda0*/  HFMA2 R203, -RZ, RZ, 0, 4.76837158203125e-07 ;  /* 0x00000008ffcb7431 */ /* 0x000fe400000001ff */
        /* <DEDUP_REMOVED lines=14> */
.L_x_4457:
[----:B------:R-:W-:Y:S02]  /*ee90*/  MOV R208, R197 ;  /* 0x000000c500d07202 */ /* 0x000fe40000000f00 */
[----:B------:R-:W-:-:S07]  /*eea0*/  MOV R72, R204 ;  /* 0x000000cc00487202 */ /* 0x000fce0000000f00 */
[----:B------:R-:W-:Y:S05]  /*eeb0*/  WARPSYNC.COLLECTIVE R75, `(.L_x_4458) ;  /* 0x000000004b087348 */ /* 0x000fea0003c00000 */
[----:B------:R0:W1:Y:S02]  /*eec0*/  SHFL.UP P6, R204, R208, R203, R210 ;  /* 0x040000cbd0cc7389 */ /* 0x00006400000c00d2 */
[----:B01----:R-:W-:Y:S05]  /*eed0*/  ENDCOLLECTIVE ;  /* 0x000000000000791b */ /* 0x003fea0003800000 */
.L_x_4458:
[----:B------:R-:W-:Y:S02]  /*eee0*/  MOV R208, R200 ;  /* 0x000000c800d07202 */ /* 0x000fe40000000f00 */
[----:B------:R-:W-:-:S07]  /*eef0*/  MOV R74, R204 ;  /* 0x000000cc004a7202 */ /* 0x000fce0000000f00 */
[----:B------:R-:W-:Y:S05]  /*ef00*/  WARPSYNC.COLLECTIVE R75, `(.L_x_4459) ;  /* 0x000000004b087348 */ /* 0x000fea0003c00000 */
[----:B------:R0:W1:Y:S02]  /*ef10*/  SHFL.UP P6, R204, R208, R203, R210 ;  /* 0x040000cbd0cc7389 */ /* 0x00006400000c00d2 */
[----:B01----:R-:W-:Y:S05]  /*ef20*/  ENDCOLLECTIVE ;  /* 0x000000000000791b */ /* 0x003fea0003800000 */
.L_x_4459:
[----:B------:R-:W-:Y:S02]  /*ef30*/  MOV R208, R201 ;  /* 0x000000c900d07202 */ /* 0x000fe40000000f00 */
[----:B------:R-:W-:-:S07]  /*ef40*/  MOV R202, R204 ;  /* 0x000000cc00ca7202 */ /* 0x000fce0000000f00 */
[----:B------:R-:W-:Y:S05]  /*ef50*/  WARPSYNC.COLLECTIVE R75, `(.L_x_4460) ;  /* 0x000000004b087348 */ /* 0x000fea0003c00000 */
[----:B------:R0:W1:Y:S02]  /*ef60*/  SHFL.UP P6, R204, R208, R203, R210 ;  /* 0x040000cbd0cc7389 */ /* 0x00006400000c00d2 */
[----:B01----:R-:W-:Y:S05]  /*ef70*/  ENDCOLLECTIVE ;  /* 0x000000000000791b */ /* 0x003fea0003800000 */
.L_x_4460:
[----:B------:R-:W-:Y:S02]  /*ef80*/  HFMA2 R203, -RZ, RZ, 0, 9.5367431640625e-07 ;  /* 0x00000010ffcb7431 */ /* 0x000fe400000001ff */
        /* <DEDUP_REMOVED lines=14> */
.L_x_4461:
[----:B------:R-:W-:Y:S02]  /*f070*/  MOV R208, R197 ;  /* 0x000000c500d07202 */ /* 0x000fe40000000f00 */
[----:B------:R-:W-:-:S07]  /*f080*/  MOV R72, R204 ;  /* 0x000000cc00487202 */ /* 0x000fce0000000f00 */
[----:B------:R-:W-:Y:S05]  /*f090*/  WARPSYNC.COLLECTIVE R75, `(.L_x_4462) ;  /* 0x000000004b087348 */ /* 0x000fea0003c00000 */
[----:B------:R0:W1:Y:S02]  /*f0a0*/  SHFL.UP P6, R204, R208, R203, R210 ;  /* 0x040000cbd0cc7389 */ /* 0x00006400000c00d2 */
[----:B01----:R-:W-:Y:S05]  /*f0b0*/  ENDCOLLECTIVE ;  /* 0x000000000000791b */ /* 0x003fea0003800000 */
.L_x_4462:
[----:B------:R-:W-:Y:S02]  /*f0c0*/  MOV R208, R200 ;  /* 0x000000c800d07202 */ /* 0x000fe40000000f00 */
[----:B------:R-:W-:-:S07]  /*f0d0*/  MOV R74, R204 ;  /* 0x000000cc004a7202 */ /* 0x000fce0000000f00 */
[----:B------:R-:W-:Y:S05]  /*f0e0*/  WARPSYNC.COLLECTIVE R75, `(.L_x_4463) ;  /* 0x000000004b087348 */ /* 0x000fea0003c00000 */
[----:B------:R0:W1:Y:S02]  /*f0f0*/  SHFL.UP P6, R204, R208, R203, R210 ;  /* 0x040000cbd0cc7389 */ /* 0x00006400000c00d2 */
[----:B01----:R-:W-:Y:S05]  /*f100*/  ENDCOLLECTIVE ;  /* 0x000000000000791b */ /* 0x003fea0003800000 */
.L_x_4463:
[----:B------:R-:W-:Y:S02]  /*f110*/  MOV R208, R201 ;  /* 0x000000c900d07202 */ /* 0x000fe40000000f00 */
[----:B------:R-:W-:-:S07]  /*f120*/  MOV R202, R204 ;  /* 0x000000cc00ca7202 */ /* 0x000fce0000000f00 */
[----:B------:R-:W-:Y:S05]  /*f130*/  WARPSYNC.COLLECTIVE R75, `(.L_x_4464) ;  /* 0x000000004b087348 */ /* 0x000fea0003c00000 */
[----:B------:R0:W1:Y:S02]  /*f140*/  SHFL.UP P6, R204, R208, R203, R210 ;  /* 0x040000cbd0cc7389 */ /* 0x00006400000c00d2 */
[----:B01----:R-:W-:Y:S05]  /*f150*/  ENDCOLLECTIVE ;  /* 0x000000000000791b */ /* 0x003fea0003800000 */
.L_x_4464:
[----:B------:R-:W-:Y:S05]  /*f160*/  BRA `(.L_x_4465) ;  /* 0xffffff7c00107947 */ /* 0x000fea000383ffff */
.L_x_4344:
[----:B------:R-:W-:Y:S01]  /*f170*/  HFMA2 R73, -RZ, RZ, 0, 1.847743988037109375e-06 ;  /* 0x0000001fff497431 */ /* 0x000fe200000001ff */
[----:B------:R-:W-:Y:S01]  /*f180*/  BSSY B0, `(.L_x_4466) ;  /* 0x0000007000007945 */ /* 0x000fe20003800000 */
[----:B------:R-:W-:Y:S02]  /*f190*/  MOV R72, R83 ;  /* 0x0000005300487202 */ /* 0x000fe40000000f00 */
[----:B------:R-:W-:Y:S02]  /*f1a0*/  MOV R74, 0x1f ;  /* 0x0000001f004a7802 */ /* 0x000fe40000000f00 */
[----:B------:R-:W-:-:S07]  /*f1b0*/  MOV R75, 0xffffffff ;  /* 0xffffffff004b7802 */ /* 0x000fce0000000f00 */
[----:B--2--5:R-:W-:Y:S05]  /*f1c0*/  WARPSYNC.COLLECTIVE R75, `(.L_x_4467) ;  /* 0x000000004b087348 */ /* 0x024fea0003c00000 */
[----:B------:R0:W1:Y:S02]  /*f1d0*/  SHFL.IDX P3, R239, R72, R73, R74 ;  /* 0x0000004948ef7389 */ /* 0x000064000006004a */
[----:B012--5:R-:W-:Y:S05]  /*f1e0*/  ENDCOLLECTIVE ;  /* 0x000000000000791b */ /* 0x027fea0003800000 */
.L_x_4467:
[----:B------:R-:W-:Y:S05]  /*f1f0*/  BSYNC B0 ;  /* 0x0000000000007941 */ /* 0x000fea0003800000 */
.L_x_4466:
[----:B------:R-:W-:Y:S05]  /*f200*/  BRA `(.L_x_4468) ;  /* 0xffffff7c001c7947 */ /* 0x000fea000383ffff */
.L_x_4345:
        /* <DEDUP_REMOVED lines=8> */
.L_x_4470:
[----:B------:R-:W-:Y:S05]  /*f290*/  BSYNC B0 ;  /* 0x0000000000007941 */ /* 0x000fea0003800000 */
.L_x_4469:
[----:B------:R-:W-:Y:S05]  /*f2a0*/  BRA `(.L_x_4471) ;  /* 0xffffff7800fc7947 */ /* 0x000fea000383ffff */
.L_x_4346:
        /* <DEDUP_REMOVED lines=8> */
.L_x_4473:
[----:B------:R-:W-:Y:S05]  /*f330*/  BSYNC B0 ;  /* 0x0000000000007941 */ /* 0x000fea0003800000 */
.L_x_4472:
[----:B------:R-:W-:Y:S05]  /*f340*/  BRA `(.L_x_4474) ;  /* 0xffffff7800dc7947 */ /* 0x000fea000383ffff */
.L_x_4347:
        /* <DEDUP_REMOVED lines=8> */
.L_x_4476:
[----:B------:R-:W-:Y:S05]  /*f3d0*/  BSYNC B0 ;  /* 0x0000000000007941 */ /* 0x000fea0003800000 */
.L_x_4475:
[----:B------:R-:W-:Y:S05]  /*f3e0*/  BRA `(.L_x_4477) ;  /* 0xffffff7800bc7947 */ /* 0x000fea000383ffff */
.L_x_4348:
[----:B------:R-:W-:Y:S01]  /*f3f0*/  HFMA2 R203, -RZ, RZ, 0, 5.9604644775390625e-08 ;  /* 0x00000001ffcb7431 */ /* 0x000fe200000001ff */
[----:B------:R-:W-:Y:S01]  /*f400*/  BSSY B0, `(.L_x_4478) ;  /* 0x0000007000007945 */ /* 0x000fe20003800000 */
[----:B------:R-:W-:Y:S02]  /*f410*/  MOV R208, R83 ;  /* 0x0000005300d07202 */ /* 0x000fe40000000f00 */
[----:B------:R-:W-:Y:S02]  /*f420*/  MOV R210, RZ ;  /* 0x000000ff00d27202 */ /* 0x000fe40000000f00 */
[----:B------:R-:W-:-:S07]  /*f430*/  MOV R75, 0xffffffff ;  /* 0xffffffff004b7802 */ /* 0x000fce0000000f00 */
[----:B--2--5:R-:W-:Y:S05]  /*f440*/  WARPSYNC.COLLECTIVE R75, `(.L_x_4479) ;  /* 0x000000004b087348 */ /* 0x024fea0003c00000 */
[----:B------:R0:W1:Y:S02]  /*f450*/  SHFL.UP P6, R204, R208, R203, R210 ;  /* 0x040000cbd0cc7389 */ /* 0x00006400000c00d2 */
[----:B012--5:R-:W-:Y:S05]  /*f460*/  ENDCOLLECTIVE ;  /* 0x000000000000791b */ /* 0x027fea0003800000 */
.L_x_4479:
[----:B------:R-:W-:Y:S05]  /*f470*/  BSYNC B0 ;  /* 0x0000000000007941 */ /* 0x000fea0003800000 */
.L_x_4478:
        /* <DEDUP_REMOVED lines=10> */
.L_x_4480:
[----:B------:R-:W-:Y:S02]  /*f520*/  MOV R74, 0x1f ;  /* 0x0000001f004a7802 */ /* 0x000fe40000000f00 */
[----:B------:R-:W-:Y:S02]  /*f530*/  MOV R208, R200 ;  /* 0x000000c800d07202 */ /* 0x000fe40000000f00 */
[----:B------:R-:W-:-:S07]  /*f540*/  MOV R197, R204 ;  /* 0x000000cc00c57202 */ /* 0x000fce0000000f00 */
[----:B------:R-:W-:Y:S05]  /*f550*/  WARPSYNC.COLLECTIVE R75, `(.L_x_4481) ;  /* 0x000000004b087348 */ /* 0x000fea0003c00000 */
[----:B------:R0:W1:Y:S02]  /*f560*/  SHFL.UP P6, R204, R208, R203, R210 ;  /* 0x040000cbd0cc7389 */ /* 0x00006400000c00d2 */
[----:B01----:R-:W-:Y:S05]  /*f570*/  ENDCOLLECTIVE ;  /* 0x000000000000791b */ /* 0x003fea0003800000 */
.L_x_4481:
[----:B------:R-:W-:Y:S02]  /*f580*/  MOV R208, R201 ;  /* 0x000000c900d07202 */ /* 0x000fe40000000f00 */
[----:B------:R-:W-:-:S07]  /*f590*/  MOV R200, R204 ;  /* 0x000000cc00c87202 */ /* 0x000fce0000000f00 */
[----:B------:R-:W-:Y:S05]  /*f5a0*/  WARPSYNC.COLLECTIVE R75, `(.L_x_4482) ;  /* 0x000000004b087348 */ /* 0x000fea0003c00000 */
[----:B------:R0:W1:Y:S02]  /*f5b0*/  SHFL.UP P6, R204, R208, R203, R210 ;  /* 0x040000cbd0cc7389 */ /* 0x00006400000c00d2 */
[----:B01----:R-:W-:Y:S05]  /*f5c0*/  ENDCOLLECTIVE ;  /* 0x000000000000791b */ /* 0x003fea0003800000 */
.L_x_4482:
[----:B------:R-:W-:Y:S05]  /*f5d0*/  WARPSYNC.COLLECTIVE R75, `(.L_x_4483) ;  /* 0x000000004b087348 */ /* 0x000fea0003c00000 */
[----:B------:R0:W1:Y:S02]  /*f5e0*/  SHFL.IDX P3, R239, R72, R73, R74 ;  /* 0x0000004948ef7389 */ /* 0x000064000006004a */
[----:B01----:R-:W-:Y:S05]  /*f5f0*/  ENDCOLLECTIVE ;  /* 0x000000000000791b */ /* 0x003fea0003800000 */
.L_x_4483:
[----:B------:R-:W-:Y:S02]  /*f600*/  MOV R72, R77 ;  /* 0x0000004d00487202 */ /* 0x000fe40000000f00 */
[----:B------:R-:W-:Y:S02]  /*f610*/  MOV R201, R204 ;  /* 0x000000cc00c97202 */ /* 0x000fe40000000f00 */
[----:B------:R-:W-:-:S07]  /*f620*/  MOV R76, R239 ;  /* 0x000000ef004c7202 */ /* 0x000fce0000000f00 */
[----:B------:R-:W-:Y:S05]  /*f630*/  WARPSYNC.COLLECTIVE R75, `(.L_x_4484) ;  /* 0x000000004b087348 */ /* 0x000fea0003c00000 */
[----:B------:R0:W1:Y:S02]  /*f640*/  SHFL.IDX P3, R239, R72, R73, R74 ;  /* 0x0000004948ef7389 */ /* 0x000064000006004a */
[----:B01----:R-:W-:Y:S05]  /*f650*/  ENDCOLLECTIVE ;  /* 0x000000000000791b */ /* 0x003fea0003800000 */
.L_x_4484:
[----:B------:R-:W-:Y:S02]  /*f660*/  MOV R72, R78 ;  /* 0x0000004e00487202 */ /* 0x000fe40000000f00 */
[----:B------:R-:W-:-:S07]  /*f670*/  MOV R202, R239 ;  /* 0x000000ef00ca7202 */ /* 0x000fce0000000f00 */
[----:B------:R-:W-:Y:S05]  /*f680*/  WARPSYNC.COLLECTIVE R75, `(.L_x_4485) ;  /* 0x000000004b087348 */ /* 0x000fea0003c00000 */
[----:B------:R0:W1:Y:S02]  /*f690*/  SHFL.IDX P3, R239, R72, R73, R74 ;  /* 0x0000004948ef7389 */ /* 0x000064000006004a */
[----:B01----:R-:W-:Y:S05]  /*f6a0*/  ENDCOLLECTIVE ;  /* 0x000000000000791b */ /* 0x003fea0003800000 */
.L_x_4485:
[----:B------:R-:W-:Y:S02]  /*f6b0*/  MOV R72, R79 ;  /* 0x0000004f00487202 */ /* 0x000fe40000000f00 */
[----:B------:R-:W-:-:S07]  /*f6c0*/  MOV R78, R239 ;  /* 0x000000ef004e7202 */ /* 0x000fce0000000f00 */
[----:B------:R-:W-:Y:S05]  /*f6d0*/  WARPSYNC.COLLECTIVE R75, `(.L_x_4486) ;  /* 0x000000004b087348 */ /* 0x000fea0003c00000 */
[----:B------:R0:W1:Y:S02]  /*f6e0*/  SHFL.IDX P3, R239, R72, R73, R74 ;  /* 0x0000004948ef7389 */ /* 0x000064000006004a */
[----:B01----:R-:W-:Y:S05]  /*f6f0*/  ENDCOLLECTIVE ;  /* 0x000000000000791b */ /* 0x003fea0003800000 */
.L_x_4486:
[----:B------:R-:W-:Y:S01]  /*f700*/  MOV R79, R239 ;  /* 0x000000ef004f7202 */ /* 0x000fe20000000f00 */
[----:B------:R-:W-:Y:S06]  /*f710*/  BRA `(.L_x_4487) ;  /* 0xffffff7800187947 */ /* 0x000fec000383ffff */
.L_x_4351:
[----:B------:R-:W-:Y:S01]  /*f720*/  MOV R252, R79 ;  /* 0x0000004f00fc7202 */ /* 0x000fe20000000f00 */
[----:B------:R-:W-:Y:S01]  /*f730*/  HFMA2 R247, -RZ, RZ, 0, 5.9604644775390625e-08 ;  /* 0x00000001fff77431 */ /* 0x000fe200000001ff */
[----:B------:R-:W-:Y:S02]  /*f740*/  MOV R250, 0x1f ;  /* 0x0000001f00fa7802 */ /* 0x000fe40000000f00 */
[----:B------:R-:W-:-:S07]  /*f750*/  MOV R75, 0xffffffff ;  /* 0xffffffff004b7802 */ /* 0x000fce0000000f00 */
[----:B-1----:R-:W-:Y:S05]  /*f760*/  WARPSYNC.COLLECTIVE R75, `(.L_x_4488) ;  /* 0x000000004b087348 */ /* 0x002fea0003c00000 */
[----:B------:R0:W2:Y:S02]  /*f770*/  SHFL.DOWN P0, R249, R252, R247, R250 ;  /* 0x080000f7fcf97389 */ /* 0x0000a400000000fa */
[----:B012---:R-:W-:Y:S05]  /*f780*/  ENDCOLLECTIVE ;  /* 0x000000000000791b */ /* 0x007fea0003800000 */
.L_x_4488:
[----:B------:R-:W-:Y:S02]  /*f790*/  MOV R252, R78 ;  /* 0x0000004e00fc7202 */ /* 0x000fe40000000f00 */
[----:B------:R-:W-:-:S07]  /*f7a0*/  MOV R72, R249 ;  /* 0x000000f900487202 */ /* 0x000fce0000000f00 */
[----:B------:R-:W-:Y:S05]  /*f7b0*/  WARPSYNC.COLLECTIVE R75, `(.L_x_4489) ;  /* 0x000000004b087348 */ /* 0x000fea0003c00000 */
[----:B------:R0:W1:Y:S02]  /*f7c0*/  SHFL.DOWN P0, R249, R252, R247, R250 ;  /* 0x080000f7fcf97389 */ /* 0x00006400000000fa */
[----:B01----:R-:W-:Y:S05]  /*f7d0*/  ENDCOLLECTIVE ;  /* 0x000000000000791b */ /* 0x003fea0003800000 */
.L_x_4489:
[----:B------:R-:W-:Y:S02]  /*f7e0*/  MOV R252, R77 ;  /* 0x0000004d00fc7202 */ /* 0x000fe40000000f00 */
[----:B------:R-:W-:-:S07]  /*f7f0*/  MOV R73, R249 ;  /* 0x000000f900497202 */ /* 0x000fce0000000f00 */
[----:B------:R-:W-:Y:S05]  /*f800*/  WARPSYNC.COLLECTIVE R75, `(.L_x_4490) ;  /* 0x000000004b087348 */ /* 0x000fea0003c00000 */
[----:B------:R0:W1:Y:S02]  /*f810*/  SHFL.DOWN P0, R249, R252, R247, R250 ;  /* 0x080000f7fcf97389 */ /* 0x00006400000000fa */
[----:B01----:R-:W-:Y:S05]  /*f820*/  ENDCOLLECTIVE ;  /* 0x000000000000791b */ /* 0x003fea0003800000 */
.L_x_4490:
[----:B------:R-:W-:Y:S02]  /*f830*/  MOV R252, R76 ;  /* 0x0000004c00fc7202 */ /* 0x000fe40000000f00 */
[----:B------:R-:W-:-:S07]  /*f840*/  MOV R74, R249 ;  /* 0x000000f9004a7202 */ /* 0x000fce0000000f00 */
[----:B------:R-:W-:Y:S05]  /*f850*/  WARPSYNC.COLLECTIVE R75, `(.L_x_4491) ;  /* 0x000000004b087348 */ /* 0x000fea0003c00000 */
[----:B------:R0:W1:Y:S02]  /*f860*/  SHFL.DOWN P0, R249, R252, R247, R250 ;  /* 0x080000f7fcf97389 */ /* 0x00006400000000fa */
[----:B01----:R-:W-:Y:S05]  /*f870*/  ENDCOLLECTIVE ;  /* 0x000000000000791b */ /* 0x003fea0003800000 */
.L_x_4491:
[----:B------:R-:W-:Y:S05]  /*f880*/  BRA `(.L_x_4492) ;  /* 0xffffff8c00ac7947 */ /* 0x000fea000383ffff */
.L_x_4354:
        /* <DEDUP_REMOVED lines=8> */
.L_x_4494:
[----:B------:R-:W-:Y:S05]  /*f910*/  BSYNC B1 ;  /* 0x0000000000017941 */ /* 0x000fea0003800000 */
.L_x_4493:
        /* <DEDUP_REMOVED lines=8> */
.L_x_4495:
[----:B------:R-:W-:Y:S02]  /*f9a0*/  MOV R252, R77 ;  /* 0x0000004d00fc7202 */ /* 0x000fe40000000f00 */
[----:B------:R-:W-:-:S07]  /*f9b0*/  MOV R73, R249 ;  /* 0x000000f900497202 */ /* 0x000fce0000000f00 */
[----:B------:R-:W-:Y:S05]  /*f9c0*/  WARPSYNC.COLLECTIVE R75, `(.L_x_4496) ;  /* 0x000000004b087348 */ /* 0x000fea0003c00000 */
[----:B------:R0:W1:Y:S02]  /*f9d0*/  SHFL.DOWN P0, R249, R252, R247, R250 ;  /* 0x080000f7fcf97389 */ /* 0x00006400000000fa */
[----:B01----:R-:W-:Y:S05]  /*f9e0*/  ENDCOLLECTIVE ;  /* 0x000000000000791b */ /* 0x003fea0003800000 */
.L_x_4496:
[----:B------:R-:W-:Y:S02]  /*f9f0*/  MOV R252, R76 ;  /* 0x0000004c00fc7202 */ /* 0x000fe40000000f00 */
[----:B------:R-:W-:-:S07]  /*fa00*/  MOV R74, R249 ;  /* 0x000000f9004a7202 */ /* 0x000fce0000000f00 */
[----:B------:R-:W-:Y:S05]  /*fa10*/  WARPSYNC.COLLECTIVE R75, `(.L_x_4497) ;  /* 0x000000004b087348 */ /* 0x000fea0003c00000 */
[----:B------:R0:W1:Y:S02]  /*fa20*/  SHFL.DOWN P0, R249, R252, R247, R250 ;  /* 0x080000f7fcf97389 */ /* 0x00006400000000fa */
[----:B01----:R-:W-:Y:S05]  /*fa30*/  ENDCOLLECTIVE ;  /* 0x000000000000791b */ /* 0x003fea0003800000 */
.L_x_4497:
[----:B------:R-:W-:Y:S05]  /*fa40*/  BRA `(.L_x_4498) ;  /* 0xffffff8c008c7947 */ /* 0x000fea000383ffff */
.L_x_4357:
        /* <DEDUP_REMOVED lines=8> */
.L_x_4500:
[----:B------:R-:W-:Y:S05]  /*fad0*/  BSYNC B1 ;  /* 0x0000000000017941 */ /* 0x000fea0003800000 */
.L_x_4499:
        /* <DEDUP_REMOVED lines=8> */
.L_x_4501:
[----:B------:R-:W-:Y:S02]  /*fb60*/  MOV R252, R77 ;  /* 0x0000004d00fc7202 */ /* 0x000fe40000000f00 */
[----:B------:R-:W-:-:S07]  /*fb70*/  MOV R73, R249 ;  /* 0x000000f900497202 */ /* 0x000fce0000000f00 */
[----:B------:R-:W-:Y:S05]  /*fb80*/  WARPSYNC.COLLECTIVE R75, `(.L_x_4502) ;  /* 0x000000004b087348 */ /* 0x000fea0003c00000 */
[----:B------:R0:W1:Y:S02]  /*fb90*/  SHFL.DOWN P0, R249, R252, R247, R250 ;  /* 0x080000f7fcf97389 */ /* 0x00006400000000fa */
[----:B01----:R-:W-:Y:S05]  /*fba0*/  ENDCOLLECTIVE ;  /* 0x000000000000791b */ /* 0x003fea0003800000 */
.L_x_4502:
[----:B------:R-:W-:Y:S02]  /*fbb0*/  MOV R252, R76 ;  /* 0x0000004c00fc7202 */ /* 0x000fe40000000f00 */
[----:B------:R-:W-:-:S07]  /*fbc0*/  MOV R74, R249 ;  /* 0x000000f9004a7202 */ /* 0x000fce0000000f00 */
[----:B------:R-:W-:Y:S05]  /*fbd0*/  WARPSYNC.COLLECTIVE R75, `(.L_x_4503) ;  /* 0x000000004b087348 */ /* 0x000fea0003c00000 */
[----:B------:R0:W1:Y:S02]  /*fbe0*/  SHFL.DOWN P0, R249, R252, R247, R250 ;  /* 0x080000f7fcf97389 */ /* 0x00006400000000fa */
[----:B01----:R-:W-:Y:S05]  /*fbf0*/  ENDCOLLECTIVE ;  /* 0x000000000000791b */ /* 0x003fea0003800000 */
.L_x_4503:
[----:B------:R-:W-:Y:S05]  /*fc00*/  BRA `(.L_x_4504) ;  /* 0xffffff8c006c7947 */ /* 0x000fea000383ffff */
.L_x_4360:
        /* <DEDUP_REMOVED lines=8> */
.L_x_4506:
[----:B------:R-:W-:Y:S05]  /*fc90*/  BSYNC B1 ;  /* 0x0000000000017941 */ /* 0x000fea0003800000 */
.L_x_4505:
        /* <DEDUP_REMOVED lines=8> */
.L_x_4507:
[----:B------:R-:W-:Y:S02]  /*fd20*/  MOV R252, R77 ;  /* 0x0000004d00fc7202 */ /* 0x000fe40000000f00 */
[----:B------:R-:W-:-:S07]  /*fd30*/  MOV R73, R249 ;  /* 0x000000f900497202 */ /* 0x000fce0000000f00 */
[----:B------:R-:W-:Y:S05]  /*fd40*/  WARPSYNC.COLLECTIVE R75, `(.L_x_4508) ;  /* 0x000000004b087348 */ /* 0x000fea0003c00000 */
[----:B------:R0:W1:Y:S02]  /*fd50*/  SHFL.DOWN P0, R249, R252, R247, R250 ;  /* 0x080000f7fcf97389 */ /* 0x00006400000000fa */
[----:B01----:R-:W-:Y:S05]  /*fd60*/  ENDCOLLECTIVE ;  /* 0x000000000000791b */ /* 0x003fea0003800000 */
.L_x_4508:
[----:B------:R-:W-:Y:S02]  /*fd70*/  MOV R252, R76 ;  /* 0x0000004c00fc7202 */ /* 0x000fe40000000f00 */
[----:B------:R-:W-:-:S07]  /*fd80*/  MOV R74, R249 ;  /* 0x000000f9004a7202 */ /* 0x000fce0000000f00 */
[----:B------:R-:W-:Y:S05]  /*fd90*/  WARPSYNC.COLLECTIVE R75, `(.L_x_4509) ;  /* 0x000000004b087348 */ /* 0x000fea0003c00000 */
[----:B------:R0:W1:Y:S02]  /*fda0*/  SHFL.DOWN P0, R249, R252, R247, R250 ;  /* 0x080000f7fcf97389 */ /* 0x00006400000000fa */
[----:B01----:R-:W-:Y:S05]  /*fdb0*/  ENDCOLLECTIVE ;  /* 0x000000000000791b */ /* 0x003fea0003800000 */
.L_x_4509:
[----:B------:R-:W-:Y:S05]  /*fdc0*/  BRA `(.L_x_4510) ;  /* 0xffffff8c004c7947 */ /* 0x000fea000383ffff */
.L_x_4363:
        /* <DEDUP_REMOVED lines=8> */
.L_x_4512:
[----:B------:R-:W-:Y:S05]  /*fe50*/  BSYNC B1 ;  /* 0x0000000000017941 */ /* 0x000fea0003800000 */
.L_x_4511:
        /* <DEDUP_REMOVED lines=8> */
.L_x_4513:
[----:B------:R-:W-:Y:S02]  /*fee0*/  MOV R252, R77 ;  /* 0x0000004d00fc7202 */ /* 0x000fe40000000f00 */
[----:B------:R-:W-:-:S07]  /*fef0*/  MOV R73, R249 ;  /* 0x000000f900497202 */ /* 0x000fce0000000f00 */
[----:B------:R-:W-:Y:S05]  /*ff00*/  WARPSYNC.COLLECTIVE R75, `(.L_x_4514) ;  /* 0x000000004b087348 */ /* 0x000fea0003c00000 */
[----:B------:R0:W1:Y:S02]  /*ff10*/  SHFL.DOWN P0, R249, R252, R247, R250 ;  /* 0x080000f7fcf97389 */ /* 0x00006400000000fa */
[----:B01----:R-:W-:Y:S05]  /*ff20*/  ENDCOLLECTIVE ;  /* 0x000000000000791b */ /* 0x003fea0003800000 */
.L_x_4514:
[----:B------:R-:W-:Y:S02]  /*ff30*/  MOV R252, R76 ;  /* 0x0000004c00fc7202 */ /* 0x000fe40000000f00 */
[----:B------:R-:W-:-:S07]  /*ff40*/  MOV R74, R249 ;  /* 0x000000f9004a7202 */ /* 0x000fce0000000f00 */
[----:B------:R-:W-:Y:S05]  /*ff50*/  WARPSYNC.COLLECTIVE R75, `(.L_x_4515) ;  /* 0x000000004b087348 */ /* 0x000fea0003c00000 */
[----:B------:R0:W1:Y:S02]  /*ff60*/  SHFL.DOWN P0, R249, R252, R247, R250 ;  /* 0x080000f7fcf97389 */ /* 0x00006400000000fa */
[----:B01----:R-:W-:Y:S05]  /*ff70*/  ENDCOLLECTIVE ;  /* 0x000000000000791b */ /* 0x003fea0003800000 */
.L_x_4515:
[----:B------:R-:W-:Y:S05]  /*ff80*/  BRA `(.L_x_4516) ;  /* 0xffffff8c002c7947 */ /* 0x000fea000383ffff */
.L_x_4366:
        /* <DEDUP_REMOVED lines=8> */
.L_x_4518:
[----:B------:R-:W-:Y:S05]  /*10010*/  BSYNC B1 ;  /* 0x0000000000017941 */ /* 0x000fea0003800000 */
.L_x_4517:
        /* <DEDUP_REMOVED lines=10> */
.L_x_4519:
[----:B------:R-:W-:Y:S02]  /*100c0*/  MOV R250, 0x1f ;  /* 0x0000001f00fa7802 */ /* 0x000fe40000000f00 */
[----:B------:R-:W-:Y:S02]  /*100d0*/  MOV R72, R77 ;  /* 0x0000004d00487202 */ /* 0x000fe40000000f00 */
[----:B------:R-:W-:-:S07]  /*100e0*/  MOV R242, R239 ;  /* 0x000000ef00f27202 */ /* 0x000fce0000000f00 */
[----:B------:R-:W-:Y:S05]  /*100f0*/  WARPSYNC.COLLECTIVE R75, `(.L_x_4520) ;  /* 0x000000004b087348 */ /* 0x000fea0003c00000 */
[----:B------:R0:W1:Y:S02]  /*10100*/  SHFL.IDX P3, R239, R72, R73, R74 ;  /* 0x0000004948ef7389 */ /* 0x000064000006004a */
[----:B01----:R-:W-:Y:S05]  /*10110*/  ENDCOLLECTIVE ;  /* 0x000000000000791b */ /* 0x003fea0003800000 */
.L_x_4520:
[-C--:B------:R-:W-:Y:S01]  /*10120*/  FMUL.FTZ R243, R81, R242.reuse ;  /* 0x000000f251f37220 */ /* 0x080fe20000410000 */
[----:B------:R-:W-:-:S03]  /*10130*/  FMUL.FTZ R246, R82, R242 ;  /* 0x000000f252f67220 */ /* 0x000fc60000410000 */
[----:B------:R-:W-:Y:S01]  /*10140*/  FFMA.FTZ R243, R80, R240, -R243 ;  /* 0x000000f050f37223 */ /* 0x000fe200000108f3 */
[----:B------:R-:W-:Y:S02]  /*10150*/  MOV R72, R76 ;  /* 0x0000004c00487202 */ /* 0x000fe40000000f00 */
[----:B------:R-:W-:Y:S01]  /*10160*/  MOV R241, R239 ;  /* 0x000000ef00f17202 */ /* 0x000fe20000000f00 */
[----:B------:R-:W-:-:S04]  /*10170*/  FMUL.FTZ R239, R83, R242 ;  /* 0x000000f253ef7220 */ /* 0x000fc80000410000 */
[----:B------:R-:W-:-:S07]  /*10180*/  FFMA.FTZ R244, R82, R240, -R239 ;  /* 0x000000f052f47223 */ /* 0x000fce00000108ef */
[----:B------:R-:W-:Y:S05]  /*10190*/  WARPSYNC.COLLECTIVE R75, `(.L_x_4521) ;  /* 0x000000004b087348 */ /* 0x000fea0003c00000 */
[----:B------:R0:W1:Y:S02]  /*101a0*/  SHFL.IDX P3, R239, R72, R73, R74 ;  /* 0x0000004948ef7389 */ /* 0x000064000006004a */
[----:B01----:R-:W-:Y:S05]  /*101b0*/  ENDCOLLECTIVE ;  /* 0x000000000000791b */ /* 0x003fea0003800000 */
.L_x_4521:
[----:B------:R-:W-:Y:S01]  /*101c0*/  FADD.FTZ R241, R241, R244 ;  /* 0x000000f4f1f17221 */ /* 0x000fe20000010000 */
[----:B------:R-:W-:-:S07]  /*101d0*/  FMUL.FTZ R244, R80, R242 ;  /* 0x000000f250f47220 */ /* 0x000fce0000410000 */
[----:B------:R-:W-:Y:S05]  /*101e0*/  WARPSYNC.COLLECTIVE R75, `(.L_x_4522) ;  /* 0x000000004b087348 */ /* 0x000fea0003c00000 */
[----:B------:R0:W1:Y:S02]  /*101f0*/  SHFL.DOWN P0, R249, R252, R247, R250 ;  /* 0x080000f7fcf97389 */ /* 0x00006400000000fa */
[----:B01----:R-:W-:Y:S05]  /*10200*/  ENDCOLLECTIVE ;  /* 0x000000000000791b */ /* 0x003fea0003800000 */
.L_x_4522:
[-C--:B------:R-:W-:Y:S01]  /*10210*/  FFMA.FTZ R242, R81, R240.reuse, R244 ;  /* 0x000000f051f27223 */ /* 0x080fe200000100f4 */
[----:B------:R-:W-:Y:S01]  /*10220*/  FFMA.FTZ R240, R83, R240, R246 ;  /* 0x000000f053f07223 */ /* 0x000fe200000100f6 */
[----:B------:R-:W-:Y:S02]  /*10230*/  MOV R72, R80 ;  /* 0x0000005000487202 */ /* 0x000fe40000000f00 */
[----:B------:R-:W-:Y:S02]  /*10240*/  MOV R252, R78 ;  /* 0x0000004e00fc7202 */ /* 0x000fe40000000f00 */
[----:B------:R-:W-:Y:S02]  /*10250*/  MOV R251, R239 ;  /* 0x000000ef00fb7202 */ /* 0x000fe40000000f00 */
[----:B------:R-:W-:-:S03]  /*10260*/  MOV R244, R249 ;  /* 0x000000f900f47202 */ /* 0x000fc60000000f00 */
[----:B------:R-:W-:-:S07]  /*10270*/  FADD.FTZ R240, R251, R240 ;  /* 0x000000f0fbf07221 */ /* 0x000fce0000010000 */
[----:B------:R-:W-:Y:S05]  /*10280*/  WARPSYNC.COLLECTIVE R75, `(.L_x_4523) ;  /* 0x000000004b087348 */ /* 0x000fea0003c00000 */
[----:B------:R0:W1:Y:S02]  /*10290*/  SHFL.DOWN P0, R249, R252, R247, R250 ;  /* 0x080000f7fcf97389 */ /* 0x00006400000000fa */
[----:B01----:R-:W-:Y:S05]  /*102a0*/  ENDCOLLECTIVE ;  /* 0x000000000000791b */ /* 0x003fea0003800000 */
.L_x_4523:
[----:B------:R-:W-:Y:S02]  /*102b0*/  MOV R252, R77 ;  /* 0x0000004d00fc7202 */ /* 0x000fe40000000f00 */
[----:B------:R-:W-:-:S07]  /*102c0*/  MOV R245, R249 ;  /* 0x000000f900f57202 */ /* 0x000fce0000000f00 */
[----:B------:R-:W-:Y:S05]  /*102d0*/  WARPSYNC.COLLECTIVE R75, `(.L_x_4524) ;  /* 0x000000004b087348 */ /* 0x000fea0003c00000 */
[----:B------:R0:W1:Y:S02]  /*102e0*/  SHFL.DOWN P0, R249, R252, R247, R250 ;  /* 0x080000f7fcf97389 */ /* 0x00006400000000fa */
[----:B01----:R-:W-:Y:S05]  /*102f0*/  ENDCOLLECTIVE ;  /* 0x000000000000791b */ /* 0x003fea0003800000 */
.L_x_4524:
[----:B------:R-:W-:Y:S02]  /*10300*/  MOV R252, R76 ;  /* 0x0000004c00fc7202 */ /* 0x000fe40000000f00 */
[----:B------:R-:W-:-:S07]  /*10310*/  MOV R246, R249 ;  /* 0x000000f900f67202 */ /* 0x000fce0000000f00 */
[----:B------:R-:W-:Y:S05]  /*10320*/  WARPSYNC.COLLECTIVE R75, `(.L_x_4525) ;  /* 0x000000004b087348 */ /* 0x000fea0003c00000 */
[----:B------:R0:W1:Y:S02]  /*10330*/  SHFL.DOWN P0, R249, R252, R247, R250 ;  /* 0x080000f7fcf97389 */ /* 0x00006400000000fa */
[----:B01----:R-:W-:Y:S05]  /*10340*/  ENDCOLLECTIVE ;  /* 0x000000000000791b */ /* 0x003fea0003800000 */
.L_x_4525:
[----:B------:R-:W-:Y:S05]  /*10350*/  WARPSYNC.COLLECTIVE R75, `(.L_x_4526) ;  /* 0x000000004b087348 */ /* 0x000fea0003c00000 */
[----:B------:R0:W1:Y:S02]  /*10360*/  SHFL.IDX P3, R239, R72, R73, R74 ;  /* 0x0000004948ef7389 */ /* 0x000064000006004a */
[----:B01----:R-:W-:Y:S05]  /*10370*/  ENDCOLLECTIVE ;  /* 0x000000000000791b */ /* 0x003fea0003800000 */
.L_x_4526:
[----:B------:R-:W-:Y:S02]  /*10380*/  MOV R72, R81 ;  /* 0x0000005100487202 */ /* 0x000fe40000000f00 */
[----:B------:R-:W-:-:S07]  /*10390*/  MOV R248, R239 ;  /* 0x000000ef00f87202 */ /* 0x000fce0000000f00 */
[----:B------:R-:W-:Y:S05]  /*103a0*/  WARPSYNC.COLLECTIVE R75, `(.L_x_4527) ;  /* 0x000000004b087348 */ /* 0x000fea0003c00000 */
[----:B------:R0:W1:Y:S02]  /*103b0*/  SHFL.IDX P3, R239, R72, R73, R74 ;  /* 0x0000004948ef7389 */ /* 0x000064000006004a */
[----:B01----:R-:W-:Y:S05]  /*103c0*/  ENDCOLLECTIVE ;  /* 0x000000000000791b */ /* 0x003fea0003800000 */
.L_x_4527:
[----:B------:R-:W-:Y:S02]  /*103d0*/  MOV R76, R248 ;  /* 0x000000f8004c7202 */ /* 0x000fe40000000f00 */
[----:B------:R-:W-:Y:S02]  /*103e0*/  MOV R72, R82 ;  /* 0x0000005200487202 */ /* 0x000fe40000000f00 */
[----:B------:R-:W-:-:S07]  /*103f0*/  MOV R247, R239 ;  /* 0x000000ef00f77202 */ /* 0x000fce0000000f00 */
[----:B------:R-:W-:Y:S05]  /*10400*/  WARPSYNC.COLLECTIVE R75, `(.L_x_4528) ;  /* 0x000000004b087348 */ /* 0x000fea0003c00000 */
[----:B------:R0:W1:Y:S02]  /*10410*/  SHFL.IDX P3, R239, R72, R73, R74 ;  /* 0x0000004948ef7389 */ /* 0x000064000006004a */
[----:B01----:R-:W-:Y:S05]  /*10420*/  ENDCOLLECTIVE ;  /* 0x000000000000791b */ /* 0x003fea0003800000 */
.L_x_4528:
[----:B------:R-:W-:Y:S02]  /*10430*/  MOV R77, R247 ;  /* 0x000000f7004d7202 */ /* 0x000fe40000000f00 */
[----:B------:R-:W-:Y:S02]  /*10440*/  MOV R72, R83 ;  /* 0x0000005300487202 */ /* 0x000fe40000000f00 */
[----:B------:R-:W-:-:S07]  /*10450*/  MOV R250, R239 ;  /* 0x000000ef00fa7202 */ /* 0x000fce0000000f00 */
[----:B------:R-:W-:Y:S05]  /*10460*/  WARPSYNC.COLLECTIVE R75, `(.L_x_4529) ;  /* 0x000000004b087348 */ /* 0x000fea0003c00000 */
[----:B------:R0:W1:Y:S02]  /*10470*/  SHFL.IDX P3, R239, R72, R73, R74 ;  /* 0x0000004948ef7389 */ /* 0x000064000006004a */
[----:B01----:R-:W-:Y:S05]  /*10480*/  ENDCOLLECTIVE ;  /* 0x000000000000791b */ /* 0x003fea0003800000 */
.L_x_4529:
[----:B------:R-:W-:Y:S05]  /*10490*/  BRA `(.L_x_4530) ;  /* 0xffffff8800887947 */ /* 0x000fea000383ffff */
.L_x_4531:
        /* <DEDUP_REMOVED lines=14> */
.L_x_18686:


//--------------------- .text._Z25selective_scan_bwd_kernelI32Selective_Scan_bwd_kernel_traitsILi128ELi16ELb1ELb1ELb0ELb0ELb0EN3c104HalfENS1_7complexIfEEEEv12SSMParamsBwd --------------------------
	.section	.text._Z25selective_scan_bwd_kernelI32Selective_Scan_bwd_kernel_traitsILi128ELi16ELb1ELb1ELb0ELb0ELb0EN3c104HalfENS1_7complexIfEEEEv12SSMParamsBwd,"ax",@progbits
	.align	128
        .global         _Z25selective_scan_bwd_kernelI32Selective_Scan_bwd_kernel_traitsILi128ELi16ELb1ELb1ELb0ELb0ELb0EN3c104HalfENS1_7complexIfEEEEv12SSMParamsBwd
        .type           _Z25selective_scan_bwd_kernelI32Selective_Scan_bwd_kernel_traitsILi128ELi16ELb1ELb1ELb0ELb0ELb0EN3c104HalfENS1_7complexIfEEEEv12SSMParamsBwd,@function
        .size           _Z25selective_scan_bwd_kernelI32Selective_Scan_bwd_kernel_traitsILi128ELi16ELb1ELb1ELb0ELb0ELb0EN3c104HalfENS1_7complexIfEEEEv12SSMParamsBwd,(.L_x_18687 - _Z25selective_scan_bwd_kernelI32Selective_Scan_bwd_kernel_traitsILi128ELi16ELb1ELb1ELb0ELb0ELb0EN3c104HalfENS1_7complexIfEEEEv12SSMParamsBwd)
        .other          _Z25selective_scan_bwd_kernelI32Selective_Scan_bwd_kernel_traitsILi128ELi16ELb1ELb1ELb0ELb0ELb0EN3c104HalfENS1_7complexIfEEEEv12SSMParamsBwd,@"STO_CUDA_ENTRY STV_DEFAULT"
_Z25selective_scan_bwd_kernelI32Selective_Scan_bwd_kernel_traitsILi128ELi16ELb1ELb1ELb0ELb0ELb0EN3c104HalfENS1_7complexIfEEEEv12SSMParamsBwd:
.text._Z25selective_scan_bwd_kernelI32Selective_Scan_bwd_kernel_traitsILi128ELi16ELb1ELb1ELb0ELb0ELb0EN3c104HalfENS1_7complexIfEEEEv12SSMParamsBwd:
        /* <DEDUP_REMOVED lines=43> */
[----:B--2---:R-:W-:Y:S01]  /*02b0*/  ULEA UR21, UR25, 0xfffff800, 0xb ;  /* 0xfffff80019157891 */ /* 0x004fe2000f8e58ff */
[----:B------:R-:W2:Y:S03]  /*02c0*/  LDCU.64 UR18, c[0x0][0x498] ;  /* 0x00009300ff1277ac */ /* 0x000ea60008000a00 */
        /* <DEDUP_REMOVED lines=10> */
[----:B------:R-:W-:Y:S01]  /*0370*/  ULEA UR14, UP3, UR20, UR14, 0x1 ;  /* 0x0000000e140e7291 */ /* 0x000fe2000f8608ff */
[----:B------:R-:W-:Y:S01]  /*0380*/  R2UR UR28, R0 ;  /* 0x00000000001c72ca */ /* 0x000fe200000e0000 */
[----:B------:R-:W-:Y:S02]  /*0390*/  UIADD3.X UR26, UPT, UPT, UR24, UR26, URZ, UP0, !UPT ;  /* 0x0000001a181a7290 */ /* 0x000fe400087fe4ff */
[----:B------:R-:W-:Y:S02]  /*03a0*/  ULEA.HI.X UR15, UR20, UR15, UR7, 0x1, UP3 ;  /* 0x0000000f140f7291 */ /* 0x000fe400098f0c07 */
[----:B------:R-:W-:Y:S01]  /*03b0*/  ULEA.HI.X UR13, UR9, UR13, UR26, 0x1, UP1 ;  /* 0x0000000d090d7291 */ /* 0x000fe200088f0c1a */
[----:B------:R-:W3:Y:S01]  /*03c0*/  LDCU.64 UR10, c[0x0][0x3b0] ;  /* 0x00007600ff0a77ac */ /* 0x000ee20008000a00 */
[----:B0-----:R-:W-:Y:S01]  /*03d0*/  R2UR UR5, R2 ;  /* 0x00000000020572ca */ /* 0x001fe200000e0000 */
[----:B------:R-:W0:Y:S01]  /*03e0*/  LDCU.64 UR16, c[0x0][0x4b8] ;  /* 0x00009700ff1077ac */ /* 0x000e220008000a00 */
[----:B------:R-:W-:-:S11]  /*03f0*/  UISETP.NE.AND UP1, UPT, UR29, URZ, UPT ;  /* 0x000000ff1d00728c */ /* 0x000fd6000bf25270 */
[----:B------:R-:W-:-:S04]  /*0400*/  UIADD3 UR27, UPT, UPT, URZ, -UR5, URZ ;  /* 0x80000005ff1b7290 */ /* 0x000fc8000fffe0ff */
[----:B------:R-:W-:Y:S02]  /*0410*/  UIMAD UR27, UR27, UR30, URZ ;  /* 0x0000001e1b1b72a4 */ /* 0x000fe4000f8e02ff */
[----:B0-----:R-:W-:Y:S02]  /*0420*/  USHF.R.U32.HI UR20, URZ, 0x1, UR17 ;  /* 0x00000001ff147899 */ /* 0x001fe40008011611 */
[----:B------:R-:W-:Y:S02]  /*0430*/  UIMAD.WIDE.U32 UR4, UR5, UR27, UR4 ;  /* 0x0000001b050472a5 */ /* 0x000fe4000f8e0004 */
[----:B------:R-:W-:Y:S02]  /*0440*/  UIMAD UR20, UR20, UR6, URZ ;  /* 0x00000006141472a4 */ /* 0x000fe4000f8e02ff */
[----:B------:R-:W-:-:S03]  /*0450*/  UIMAD.WIDE.U32 UR4, UR5, UR28, URZ ;  /* 0x0000001c050472a5 */ /* 0x000fc6000f8e00ff */
[----:B------:R-:W0:Y:S04]  /*0460*/  LDCU.64 UR26, c[0x0][0x3c8] ;  /* 0x00007900ff1a77ac */ /* 0x000e280008000a00 */
[----:B------:R-:W-:Y:S01]  /*0470*/  UMOV UR7, UR5 ;  /* 0x0000000500077c82 */ /* 0x000fe20008000000 */
[----:B--2---:R-:W-:Y:S02]  /*0480*/  UIMAD.WIDE.U32 UR4, UR6, UR18, URZ ;  /* 0x00000012060472a5 */ /* 0x004fe4000f8e00ff */
[----:B------:R-:W-:Y:S02]  /*0490*/  UIADD3 UR9, UPT, UPT, -UR7, URZ, URZ ;  /* 0x000000ff07097290 */ /* 0x000fe4000fffe1ff */
[----:B------:R-:W-:Y:S02]  /*04a0*/  UIMAD UR5, UR6, UR19, UR5 ;  /* 0x00000013060572a4 */ /* 0x000fe4000f8e0205 */
[----:B------:R-:W-:-:S02]  /*04b0*/  UIMAD UR9, UR30, UR9, UR28 ;  /* 0x000000091e0972a4 */ /* 0x000fc4000f8e021c */
[----:B-1----:R-:W-:Y:S02]  /*04c0*/  UIMAD.WIDE.U32 UR4, UR8, UR32, UR4 ;  /* 0x00000020080472a5 */ /* 0x002fe4000f8e0004 */
[----:B------:R-:W-:Y:S02]  /*04d0*/  UISETP.GT.U32.AND UP2, UPT, UR30, UR9, UPT ;  /* 0x000000091e00728c */ /* 0x000fe4000bf44070 */
[----:B---3--:R-:W-:Y:S02]  /*04e0*/  UIMAD.WIDE.U32 UR18, UR6, UR10, URZ ;  /* 0x0000000a061272a5 */ /* 0x008fe4000f8e00ff */
[----:B------:R-:W-:Y:S02]  /*04f0*/  USHF.R.U64 UR10, UR16, 0x1, UR17 ;  /* 0x00000001100a7899 */ /* 0x000fe40008001211 */
[----:B------:R-:W-:Y:S01]  /*0500*/  UIMAD UR17, UR8, UR33, UR5 ;  /* 0x00000021081172a4 */ /* 0x000fe2000f8e0205 */
[----:B------:R-:W1:Y:S04]  /*0510*/  LDCU.64 UR32, c[0x0][0x528] ;  /* 0x0000a500ff2077ac */ /* 0x000e680008000a00 */
[----:B------:R-:W-:-:S02]  /*0520*/  @!UP2 UIADD3 UR9, UPT, UPT, UR9, -UR30, URZ ;  /* 0x8000001e0909a290 */ /* 0x000fc4000fffe0ff */
[----:B------:R-:W-:Y:S02]  /*0530*/  ULOP3.LUT UR5, UR8, UR29, URZ, 0x3c, !UPT ;  /* 0x0000001d08057292 */ /* 0x000fe4000f8e3cff */
[----:B------:R-:W-:Y:S02]  /*0540*/  UISETP.GE.U32.AND UP0, UPT, UR9, UR30, UPT ;  /* 0x0000001e0900728c */ /* 0x000fe4000bf06070 */
[----:B------:R-:W-:Y:S02]  /*0550*/  @!UP2 UIADD3 UR7, UPT, UPT, UR7, 0x1, URZ ;  /* 0x000000010707a890 */ /* 0x000fe4000fffe0ff */
[----:B------:R-:W-:Y:S01]  /*0560*/  UISETP.GE.AND UP2, UPT, UR5, URZ, UPT ;  /* 0x000000ff0500728c */ /* 0x000fe2000bf46270 */
[----:B------:R-:W2:Y:S01]  /*0570*/  LDCU.64 UR30, c[0x0][0x4c0] ;  /* 0x00009800ff1e77ac */ /* 0x000ea20008000a00 */
[----:B------:R-:W-:-:S05]  /*0580*/  UIADD3 UR4, UP3, UPT, UR21, UR4, URZ ;  /* 0x0000000415047290 */ /* 0x000fca000ff7e0ff */
[----:B------:R-:W-:Y:S02]  /*0590*/  @UP0 UIADD3 UR7, UPT, UPT, UR7, 0x1, URZ ;  /* 0x0000000107070890 */ /* 0x000fe4000fffe0ff */
[----:B------:R-:W-:Y:S02]  /*05a0*/  UISETP.NE.U32.AND UP0, UPT, UR34, URZ, UPT ;  /* 0x000000ff2200728c */ /* 0x000fe4000bf05070 */
[----:B------:R-:W-:Y:S02]  /*05b0*/  @!UP2 UIADD3 UR7, UPT, UPT, -UR7, URZ, URZ ;  /* 0x000000ff0707a290 */ /* 0x000fe4000fffe1ff */
[----:B------:R-:W-:Y:S02]  /*05c0*/  UISETP.NE.AND.EX UP0, UPT, UR35, URZ, UPT, UP0 ;  /* 0x000000ff2300728c */ /* 0x000fe4000bf05300 */
        /* <DEDUP_REMOVED lines=42> */
[----:B------:R-:W-:Y:S01]  /*0870*/  CS2R R104, SRZ ;  /* 0x0000000000687805 */ /* 0x000fe2000001ff00 */
[----:B------:R-:W-:Y:S01]  /*0880*/  UMOV UR20, 0x400 ;  /* 0x0000040000147882 */ /* 0x000fe20000000000 */
[----:B------:R-:W2:Y:S01]  /*0890*/  LDCU UR11, c[0x0][0x394] ;  /* 0x00007280ff0b77ac */ /* 0x000ea20008000800 */
[----:B-1----:R-:W-:Y:S01]  /*08a0*/  ULEA UR20, UR8, UR20, 0x18 ;  /* 0x0000001408147291 */ /* 0x002fe2000f8ec0ff */
[C---:B0-----:R-:W-:Y:S02]  /*08b0*/  SHF.L.U32 R2, R0.reuse, 0x1, RZ ;  /* 0x0000000100027819 */ /* 0x041fe400000006ff */
[----:B------:R-:W-:Y:S02]  /*08c0*/  LOP3.LUT R0, R0, 0x1f, RZ, 0xc0, !PT ;  /* 0x0000001f00007812 */ /* 0x000fe400078ec0ff */
[----:B------:R-:W-:-:S04]  /*08d0*/  LOP3.LUT R5, R2, 0x7c0, RZ, 0xc0, !PT ;  /* 0x000007c002057812 */ /* 0x000fc800078ec0ff */
[----:B--2---:R-:W-:-:S07]  /*08e0*/  LOP3.LUT R7, R5, R0, RZ, 0xfc, !PT ;  /* 0x0000000005077212 */ /* 0x004fce00078efcff */
.L_x_4633:
[----:B------:R-:W-:Y:S01]  /*08f0*/  BAR.SYNC.DEFER_BLOCKING 0x0 ;  /* 0x0000000000007b1d */ /* 0x000fe20000010000 */
[----:B0-----:R-:W-:Y:S02]  /*0900*/  MOV R2, UR12 ;  /* 0x0000000c00027c02 */ /* 0x001fe40008000f00 */
[----:B------:R-:W-:-:S03]  /*0910*/  MOV R3, UR13 ;  /* 0x0000000d00037c02 */ /* 0x000fc60008000f00 */
[----:B------:R-:W0:Y:S01]  /*0920*/  S2R R103, SR_LANEID ;  /* 0x0000000000677919 */ /* 0x000e220000000000 */
[----:B------:R-:W-:Y:S01]  /*0930*/  IMAD.WIDE.U32 R2, R7, 0x10, R2 ;  /* 0x0000001007027825 */ /* 0x000fe200078e0002 */
[----:B------:R-:W-:Y:S01]  /*0940*/  MOV R12, UR14 ;  /* 0x0000000e000c7c02 */ /* 0x000fe20008000f00 */
[----:B------:R-:W1:Y:S03]  /*0950*/  LDCU UR8, c[0x0][0x38c] ;  /* 0x00007180ff0877ac */ /* 0x000e660008000800 */
[----:B------:R-:W2:Y:S04]  /*0960*/  LDG.E.128 R8, desc[UR22][R2.64] ;  /* 0x0000001602087981 */ /* 0x000ea8000c1e1d00 */
[----:B------:R-:W3:Y:S01]  /*0970*/  LDG.E.128 R16, desc[UR22][R2.64+0x200] ;  /* 0x0002001602107981 */ /* 0x000ee2000c1e1d00 */
[----:B------:R-:W-:-:S03]  /*0980*/  MOV R13, UR15 ;  /* 0x0000000f000d7c02 */ /* 0x000fc60008000f00 */
[----:B------:R-:W-:Y:S01]  /*0990*/  IMAD.WIDE.U32 R12, R7, 0x10, R12 ;  /* 0x00000010070c7825 */ /* 0x000fe200078e000c */
[----:B0-----:R-:W-:-:S04]  /*09a0*/  IADD3 R102, PT, PT, R5, R103, RZ ;  /* 0x0000006705667210 */ /* 0x001fc80007ffe0ff */
[----:B------:R-:W-:-:S04]  /*09b0*/  LEA R102, R102, UR20, 0x4 ;  /* 0x0000001466667c11 */ /* 0x000fc8000f8e20ff */
        /* <DEDUP_REMOVED lines=18> */
[----:B0-----:R-:W4:Y:S04]  /*0ae0*/  LDG.E.128 R16, desc[UR22][R2.64] ;  /* 0x0000001602107981 */ /* 0x001f28000c1e1d00 */
[----:B------:R-:W5:Y:S01]  /*0af0*/  LDG.E.128 R12, desc[UR22][R2.64+0x200] ;  /* 0x00020016020c7981 */ /* 0x000f62000c1e1d00 */
[--C-:B--2---:R-:W-:Y:S01]  /*0b00*/  HADD2.F32 R100, -RZ, R20.reuse.H0_H0 ;  /* 0x20000014ff647230 */ /* 0x104fe20000004100 */
[----:B-1----:R-:W-:Y:S01]  /*0b10*/  UISETP.GE.AND UP0, UPT, UR8, 0x1, UPT ;  /* 0x000000010800788c */ /* 0x002fe2000bf06270 */
        /* <DEDUP_REMOVED lines=84> */
[--C-:B------:R-:W-:Y:S01]  /*1060*/  HADD2.F32 R15, -RZ, R5.reuse.H0_H0 ;  /* 0x20000005ff0f7230 */ /* 0x100fe20000004100 */
[----:B------:R-:W-:Y:S01]  /*1070*/  PLOP3.LUT P1, PT, PT, PT, UP0, 0x80, 0x8 ;  /* 0x000000000008781c */ /* 0x000fe20003f2f008 */
[----:B------:R-:W-:Y:S02]  /*1080*/  HADD2.F32 R14, -RZ, R5.H1_H1 ;  /* 0x30000005ff0e7230 */ /* 0x000fe40000004100 */
[----:B------:R-:W-:Y:S01]  /*1090*/  FADD.FTZ R31, R3, R3 ;  /* 0x00000003031f7221 */ /* 0x000fe20000010000 */
[----:B------:R-:W-:Y:S01]  /*10a0*/  HADD2.F32 R13, -RZ, R6.H0_H0 ;  /* 0x20000006ff0d7230 */ /* 0x000fe20000004100 */
[----:B------:R-:W-:Y:S01]  /*10b0*/  ISETP.EQ.AND P1, PT, R0, RZ, P1 ;  /* 0x000000ff0000720c */ /* 0x000fe20000f22270 */
[----:B------:R-:W-:-:S02]  /*10c0*/  HADD2.F32 R4, -RZ, R7.H0_H0 ;  /* 0x20000007ff047230 */ /* 0x000fc40000004100 */
[----:B------:R-:W-:Y:S01]  /*10d0*/  FADD.FTZ R0, R2, R2 ;  /* 0x0000000202007221 */ /* 0x000fe20000010000 */
[----:B------:R-:W-:Y:S02]  /*10e0*/  HADD2.F32 R6, -RZ, R6.H1_H1 ;  /* 0x30000006ff067230 */ /* 0x000fe40000004100 */
[----:B------:R-:W-:Y:S01]  /*10f0*/  FADD.FTZ R28, R18, R18 ;  /* 0x00000012121c7221 */ /* 0x000fe20000010000 */
[----:B------:R-:W-:Y:S02]  /*1100*/  HADD2.F32 R7, -RZ, R7.H1_H1 ;  /* 0x30000007ff077230 */ /* 0x000fe40000004100 */
[----:B------:R-:W-:Y:S01]  /*1110*/  FADD.FTZ R29, R29, R29 ;  /* 0x0000001d1d1d7221 */ /* 0x000fe20000010000 */
[--C-:B------:R-:W-:Y:S02]  /*1120*/  HADD2.F32 R5, -RZ, R8.reuse.H0_H0 ;  /* 0x20000008ff057230 */ /* 0x100fe40000004100 */
[----:B------:R-:W-:Y:S01]  /*1130*/  FADD.FTZ R12, R6, UR6 ;  /* 0x00000006060c7e21 */ /* 0x000fe20008010000 */
[----:B------:R-:W-:-:S02]  /*1140*/  HADD2.F32 R8, -RZ, R8.H1_H1 ;  /* 0x30000008ff087230 */ /* 0x000fc40000004100 */
[----:B------:R-:W-:Y:S01]  /*1150*/  FADD.FTZ R27, R27, R27 ;  /* 0x0000001b1b1b7221 */ /* 0x000fe20000010000 */
[--C-:B------:R-:W-:Y:S02]  /*1160*/  HADD2.F32 R60, -RZ, R9.reuse.H0_H0 ;  /* 0x20000009ff3c7230 */ /* 0x100fe40000004100 */
[----:B------:R-:W-:Y:S01]  /*1170*/  FADD.FTZ R26, R26, R26 ;  /* 0x0000001a1a1a7221 */ /* 0x000fe20000010000 */
[----:B------:R-:W-:Y:S02]  /*1180*/  HADD2.F32 R61, -RZ, R9.H1_H1 ;  /* 0x30000009ff3d7230 */ /* 0x000fe40000004100 */
[----:B------:R-:W-:Y:S01]  /*1190*/  FADD.FTZ R9, R5, UR6 ;  /* 0x0000000605097e21 */ /* 0x000fe20008010000 */
[--C-:B------:R-:W-:Y:S02]  /*11a0*/  HADD2.F32 R62, -RZ, R10.reuse.H0_H0 ;  /* 0x2000000aff3e7230 */ /* 0x100fe40000004100 */
[----:B------:R-:W-:Y:S01]  /*11b0*/  FADD.FTZ R25, R25, R25 ;  /* 0x0000001919197221 */ /* 0x000fe20000010000 */
[----:B------:R-:W-:-:S02]  /*11c0*/  HADD2.F32 R63, -RZ, R10.H1_H1 ;  /* 0x3000000aff3f7230 */ /* 0x000fc40000004100 */
[----:B------:R-:W-:Y:S01]  /*11d0*/  FADD.FTZ R10, R7, UR6 ;  /* 0x00000006070a7e21 */ /* 0x000fe20008010000 */
[--C-:B------:R-:W-:Y:S02]  /*11e0*/  HADD2.F32 R64, -RZ, R11.reuse.H0_H0 ;  /* 0x2000000bff407230 */ /* 0x100fe40000004100 */
[----:B------:R-:W-:Y:S01]  /*11f0*/  FADD.FTZ R24, R24, R24 ;  /* 0x0000001818187221 */ /* 0x000fe20000010000 */
[----:B------:R-:W-:Y:S02]  /*1200*/  HADD2.F32 R65, -RZ, R11.H1_H1 ;  /* 0x3000000bff417230 */ /* 0x000fe40000004100 */
[----:B------:R-:W-:Y:S01]  /*1210*/  FADD.FTZ R11, R4, UR6 ;  /* 0x00000006040b7e21 */ /* 0x000fe20008010000 */
        /* <DEDUP_REMOVED lines=26> */
[----:B------:R-:W0:Y:S01]  /*13c0*/  LDCU.64 UR38, c[0x0][0x4d0] ;  /* 0x00009a00ff2677ac */ /* 0x000e220008000a00 */
[----:B------:R-:W0:Y:S01]  /*13d0*/  LDCU.128 UR24, c[0x0][0x3a0] ;  /* 0x00007400ff1877ac */ /* 0x000e220008000c00 */
[----:B------:R-:W-:-:S05]  /*13e0*/  UMOV UR8, URZ ;  /* 0x000000ff00087c82 */ /* 0x000fca0008000000 */
.L_x_4632:
[----:B------:R-:W5:Y:S01]  /*13f0*/  S2R R108, SR_TID.X ;  /* 0x00000000006c7919 */ /* 0x000f620000002100 */
[----:B--2---:R-:W-:Y:S01]  /*1400*/  UIMAD.WIDE.U32 UR20, UR8, UR28, URZ ;  /* 0x0000001c081472a5 */ /* 0x004fe2000f8e00ff */
[----:B0-----:R-:W0:Y:S03]  /*1410*/  S2UR UR40, SR_CTAID.Y ;  /* 0x00000000002879c3 */ /* 0x001e260000002600 */
[----:B------:R-:W-:Y:S02]  /*1420*/  UIMAD UR21, UR8, UR29, UR21 ;  /* 0x0000001d081572a4 */ /* 0x000fe4000f8e0215 */
[----:B------:R-:W-:-:S04]  /*1430*/  ULEA UR43, UP0, UR20, UR19, 0x1 ;  /* 0x00000013142b7291 */ /* 0x000fc8000f8008ff */
[----:B------:R-:W-:Y:S02]  /*1440*/  ULEA.HI.X UR20, UR20, UR18, UR21, 0x1, UP0 ;  /* 0x0000001214147291 */ /* 0x000fe400080f0c15 */
[----:B------:R-:W-:-:S04]  /*1450*/  MOV R76, UR43 ;  /* 0x0000002b004c7c02 */ /* 0x000fc80008000f00 */
[----:B------:R-:W-:Y:S01]  /*1460*/  MOV R77, UR20 ;  /* 0x00000014004d7c02 */ /* 0x000fe20008000f00 */
[----:B0-----:R-:W-:Y:S01]  /*1470*/  UIMAD.WIDE.U32 UR20, UR40, UR24, URZ ;  /* 0x00000018281472a5 */ /* 0x001fe2000f8e00ff */
[----:B-----5:R-:W-:-:S04]  /*1480*/  SHF.L.U32 R60, R108, 0x2, RZ ;  /* 0x000000026c3c7819 */ /* 0x020fc800000006ff */
[----:B------:R-:W-:-:S04]  /*1490*/  LOP3.LUT R61, R60, 0xf80, RZ, 0xc0, !PT ;  /* 0x00000f803c3d7812 */ /* 0x000fc800078ec0ff */
[----:B------:R-:W-:-:S05]  /*14a0*/  LOP3.LUT R61, R61, 0x1f, R108, 0xf8, !PT ;  /* 0x0000001f3d3d7812 */ /* 0x000fca00078ef86c */
[----:B------:R-:W-:-:S05]  /*14b0*/  IMAD.WIDE.U32 R76, R61, 0x10, R76 ;  /* 0x000000103d4c7825 */ /* 0x000fca00078e004c */
[----:B------:R-:W2:Y:S04]  /*14c0*/  LDG.E.128 R60, desc[UR22][R76.64] ;  /* 0x000000164c3c7981 */ /* 0x000ea8000c1e1d00 */
[----:B------:R-:W5:Y:S04]  /*14d0*/  LDG.E.128 R64, desc[UR22][R76.64+0x200] ;  /* 0x000200164c407981 */ /* 0x000f68000c1e1d00 */
[----:B----4-:R-:W5:Y:S04]  /*14e0*/  LDG.E.128 R68, desc[UR22][R76.64+0x400] ;  /* 0x000400164c447981 */ /* 0x010f68000c1e1d00 */
[----:B------:R0:W5:Y:S01]  /*14f0*/  LDG.E.128 R72, desc[UR22][R76.64+0x600] ;  /* 0x000600164c487981 */ /* 0x000162000c1e1d00 */
[----:B------:R-:W-:-:S04]  /*1500*/  UIMAD UR21, UR40, UR25, UR21 ;  /* 0x00000019281572a4 */ /* 0x000fc8000f8e0215 */
[----:B------:R-:W-:-:S04]  /*1510*/  UIMAD.WIDE.U32 UR20, UR8, UR26, UR20 ;  /* 0x0000001a081472a5 */ /* 0x000fc8000f8e0014 */
[----:B------:R-:W-:Y:S02]  /*1520*/  UIMAD UR21, UR8, UR27, UR21 ;  /* 0x0000001b081572a4 */ /* 0x000fe4000f8e0215 */
[----:B---3--:R-:W-:-:S04]  /*1530*/  ULEA UR43, UP0, UR20, UR30, 0x3 ;  /* 0x0000001e142b7291 */ /* 0x008fc8000f8018ff */
[----:B------:R-:W-:Y:S02]  /*1540*/  ULEA.HI.X UR20, UR20, UR31, UR21, 0x3, UP0 ;  /* 0x0000001f14147291 */ /* 0x000fe400080f1c15 */
[----:B------:R-:W-:-:S04]  /*1550*/  MOV R78, UR43 ;  /* 0x0000002b004e7c02 */ /* 0x000fc80008000f00 */
[----:B------:R-:W-:-:S06]  /*1560*/  MOV R79, UR20 ;  /* 0x00000014004f7c02 */ /* 0x000fcc0008000f00 */
[----:B------:R-:W3:Y:S01]  /*1570*/  LDG.E.64 R78, desc[UR22][R78.64] ;  /* 0x000000164e4e7981 */ /* 0x000ee2000c1e1b00 */
[----:B------:R-:W-:Y:S01]  /*1580*/  UIMAD.WIDE.U32 UR20, UR40, UR36, URZ ;  /* 0x00000024281472a5 */ /* 0x000fe2000f8e00ff */
[----:B0-----:R-:W-:-:S03]  /*1590*/  SHF.L.U32 R76, R108, 0x5, RZ ;  /* 0x000000056c4c7819 */ /* 0x001fc600000006ff */
[----:B------:R-:W-:Y:S01]  /*15a0*/  UIMAD UR21, UR40, UR37, UR21 ;  /* 0x00000025281572a4 */ /* 0x000fe2000f8e0215 */
[----:B------:R-:W-:-:S03]  /*15b0*/  LOP3.LUT R77, R76, 0x7c00, RZ, 0xc0, !PT ;  /* 0x00007c004c4d7812 */ /* 0x000fc600078ec0ff */
[----:B------:R-:W-:Y:S01]  /*15c0*/  UIMAD.WIDE.U32 UR20, UR8, UR34, UR20 ;  /* 0x00000022081472a5 */ /* 0x000fe2000f8e0014 */
[----:B------:R-:W-:-:S03]  /*15d0*/  IADD3 R106, PT, PT, R102, R77, RZ ;  /* 0x0000004d666a7210 */ /* 0x000fc60007ffe0ff */
[----:B------:R-:W-:Y:S02]  /*15e0*/  UIMAD UR21, UR8, UR35, UR21 ;  /* 0x00000023081572a4 */ /* 0x000fe4000f8e0215 */
[----:B----4-:R-:W-:-:S04]  /*15f0*/  ULEA UR40, UP0, UR20, UR32, 0x3 ;  /* 0x0000002014287291 */ /* 0x010fc8000f8018ff */
[----:B------:R-:W-:Y:S02]  /*1600*/  ULEA.HI.X UR20, UR20, UR33, UR21, 0x3, UP0 ;  /* 0x0000002114147291 */ /* 0x000fe400080f1c15 */
[----:B------:R-:W-:-:S04]  /*1610*/  MOV R76, UR40 ;  /* 0x00000028004c7c02 */ /* 0x000fc80008000f00 */
[----:B------:R-:W-:Y:S01]  /*1620*/  MOV R77, UR20 ;  /* 0x00000014004d7c02 */ /* 0x000fe20008000f00 */
[----:B------:R-:W-:-:S04]  /*1630*/  USHF.L.U32 UR44, UR11, 0x8, URZ ;  /* 0x000000080b2c7899 */ /* 0x000fc800080006ff */
[----:B------:R-:W-:-:S04]  /*1640*/  UIADD3 UR20, UPT, UPT, UR44, -0x100, URZ ;  /* 0xffffff002c147890 */ /* 0x000fc8000fffe0ff */
[----:B------:R-:W-:-:S04]  /*1650*/  ULOP3.LUT UR20, UR20, 0x100, URZ, 0xc0, !UPT ;  /* 0x0000010014147892 */ /* 0x000fc8000f8ec0ff */
[----:B------:R-:W-:Y:S01]  /*1660*/  UIADD3 UR20, UPT, UPT, UR20, UR8, URZ ;  /* 0x0000000814147290 */ /* 0x000fe2000fffe0ff */
[----:B------:R-:W-:Y:S01]  /*1670*/  ISETP.NE.AND P0, PT, R108, RZ, PT ;  /* 0x000000ff6c00720c */ /* 0x000fe20003f05270 */
[----:B--2---:R0:W-:Y:S04]  /*1680*/  STS.128 [R106], R60 ;  /* 0x0000003c6a007388 */ /* 0x0041e80000000c00 */
[----:B-----5:R2:W-:Y:S04]  /*1690*/  STS.128 [R106+0x200], R64 ;  /* 0x000200406a007388 */ /* 0x0205e80000000c00 */
[----:B------:R4:W-:Y:S04]  /*16a0*/  STS.128 [R106+0x400], R68 ;  /* 0x000400446a007388 */ /* 0x0009e80000000c00 */
[----:B------:R5:W-:Y:S01]  /*16b0*/  STS.128 [R106+0x600], R72 ;  /* 0x000600486a007388 */ /* 0x000be20000000c00 */
[----:B------:R-:W-:-:S03]  /*16c0*/  NOP ;  /* 0x0000000000007918 */ /* 0x000fc60000000000 */
[----:B------:R-:W5:Y:S01]  /*16d0*/  LDG.E.64 R76, desc[UR22][R76.64] ;  /* 0x000000164c4c7981 */ /* 0x000f62000c1e1b00 */
[----:B------:R-:W1:Y:S01]  /*16e0*/  S2UR UR21, SR_CgaCtaId ;  /* 0x00000000001579c3 */ /* 0x000e620000008800 */
[C---:B------:R-:W-:Y:S01]  /*16f0*/  ISETP.NE.AND P2, PT, R108.reuse, 0x7f, PT ;  /* 0x0000007f6c00780c */ /* 0x040fe20003f45270 */
[----:B------:R-:W-:Y:S01]  /*1700*/  BSSY.RECONVERGENT B0, `(.L_x_4534) ;  /* 0x00000e1000007945 */ /* 0x000fe20003800200 */
[----:B------:R-:W-:Y:S02]  /*1710*/  LOP3.LUT R206, R108, 0x1f, RZ, 0xc0, !PT ;  /* 0x0000001f6cce7812 */ /* 0x000fe400078ec0ff */
[----:B---3--:R-:W-:Y:S02]  /*1720*/  R2UR UR40, R79 ;  /* 0x000000004f2872ca */ /* 0x008fe400000e0000 */
[----:B------:R-:W-:-:S11]  /*1730*/  R2UR UR43, R78 ;  /* 0x000000004e2b72ca */ /* 0x000fd600000e0000 */
[----:B0-----:R-:W-:Y:S01]  /*1740*/  FMUL.FTZ R60, R14, UR40 ;  /* 0x000000280e3c7c20 */ /* 0x001fe20008410000 */
[----:B------:R-:W-:Y:S01]  /*1750*/  FMUL.FTZ R79, R16, UR40 ;  /* 0x00000028104f7c20 */ /* 0x000fe20008410000 */
[----:B------:R-:W-:Y:S02]  /*1760*/  MOV R78, UR43 ;  /* 0x0000002b004e7c02 */ /* 0x000fe40008000f00 */
[----:B------:R-:W-:Y:S01]  /*1770*/  FMUL.RZ R61, R60, 0.15915493667125701904 ;  /* 0x3e22f9833c3d7820 */ /* 0x000fe2000040c000 */
[----:B------:R-:W-:Y:S01]  /*1780*/  FMUL.FTZ R60, R13, UR40 ;  /* 0x000000280d3c7c20 */ /* 0x000fe20008410000 */
[----:B------:R-:W-:Y:S01]  /*1790*/  FMUL.RZ R107, R79, 0.15915493667125701904 ;  /* 0x3e22f9834f6b7820 */ /* 0x000fe2000040c000 */
[----:B------:R-:W-:Y:S01]  /*17a0*/  FMUL.FTZ R79, R15, UR40 ;  /* 0x000000280f4f7c20 */ /* 0x000fe20008410000 */
[----:B------:R-:W-:Y:S01]  /*17b0*/  MUFU.SIN R144, R61 ;  /* 0x0000003d00907308 */ /* 0x000fe20000000400 */
[----:B------:R-:W-:Y:S01]  /*17c0*/  FMUL.RZ R63, R60, 0.15915493667125701904 ;  /* 0x3e22f9833c3f7820 */ /* 0x000fe2000040c000 */
[----:B------:R-:W-:Y:S01]  /*17d0*/  FMUL.FTZ R60, R12, UR40 ;  /* 0x000000280c3c7c20 */ /* 0x000fe20008410000 */
[----:B------:R-:W-:Y:S01]  /*17e0*/  FMUL.FTZ R78, R78, 1.4426950216293334961 ;  /* 0x3fb8aa3b4e4e7820 */ /* 0x000fe20000410000 */
[----:B------:R-:W-:-:S02]  /*17f0*/  FMUL.RZ R79, R79, 0.15915493667125701904 ;  /* 0x3e22f9834f4f7820 */ /* 0x000fc4000040c000 */
[----:B--2---:R-:W-:Y:S01]  /*1800*/  FMUL.RZ R65, R60, 0.15915493667125701904 ;  /* 0x3e22f9833c417820 */ /* 0x004fe2000040c000 */
[C---:B------:R-:W-:Y:S01]  /*1810*/  FMUL.FTZ R60, R11.reuse, UR40 ;  /* 0x000000280b3c7c20 */ /* 0x040fe20008410000 */
[----:B------:R0:W-:Y:S01]  /*1820*/  MUFU.COS R66, R61 ;  /* 0x0000003d00427308 */ /* 0x0001e20000000000 */
[-C--:B----4-:R-:W-:Y:S01]  /*1830*/  FMUL.FTZ R71, R11, R78.reuse ;  /* 0x0000004e0b477220 */ /* 0x090fe20000410000 */
[-C--:B-----5:R-:W-:Y:S01]  /*1840*/  FMUL.FTZ R73, R10, R78.reuse ;  /* 0x0000004e0a497220 */ /* 0x0a0fe20000410000 */
[----:B------:R-:W-:Y:S01]  /*1850*/  FMUL.RZ R67, R60, 0.15915493667125701904 ;  /* 0x3e22f9833c437820 */ /* 0x000fe2000040c000 */
[----:B------:R-:W-:Y:S01]  /*1860*/  FMUL.FTZ R60, R10, UR40 ;  /* 0x000000280a3c7c20 */ /* 0x000fe20008410000 */
[-C--:B------:R-:W-:Y:S01]  /*1870*/  FMUL.FTZ R75, R9, R78.reuse ;  /* 0x0000004e094b7220 */ /* 0x080fe20000410000 */
[-C--:B------:R-:W-:Y:S01]  /*1880*/  FMUL.FTZ R69, R12, R78.reuse ;  /* 0x0000004e0c457220 */ /* 0x080fe20000410000 */
[----:B------:R-:W-:Y:S01]  /*1890*/  FMUL.FTZ R110, R7, R78 ;  /* 0x0000004e076e7220 */ /* 0x000fe20000410000 */
        /* <DEDUP_REMOVED lines=32> */
[----:B------:R0:W-:Y:S08]  /*1aa0*/  MUFU.COS R129, R61 ;  /* 0x0000003d00817308 */ /* 0x0001f00000000000 */
[----:B------:R-:W-:Y:S01]  /*1ab0*/  MUFU.SIN R115, R63 ;  /* 0x0000003f00737308 */ /* 0x000fe20000000400 */
[----:B0-----:R-:W-:-:S07]  /*1ac0*/  FMUL.FTZ R61, R16, R78 ;  /* 0x0000004e103d7220 */ /* 0x001fce0000410000 */
[----:B------:R0:W-:Y:S08]  /*1ad0*/  MUFU.COS R127, R63 ;  /* 0x0000003f007f7308 */ /* 0x0001f00000000000 */
[----:B------:R-:W-:Y:S01]  /*1ae0*/  MUFU.SIN R148, R107 ;  /* 0x0000006b00947308 */ /* 0x000fe20000000400 */
[----:B0-----:R-:W-:-:S07]  /*1af0*/  FMUL.FTZ R63, R15, R78 ;  /* 0x0000004e0f3f7220 */ /* 0x001fce0000410000 */
[----:B------:R0:W2:Y:S08]  /*1b00*/  MUFU.COS R62, R107 ;  /* 0x0000006b003e7308 */ /* 0x0000b00000000000 */
[----:B------:R-:W-:Y:S01]  /*1b10*/  MUFU.SIN R146, R79 ;  /* 0x0000004f00927308 */ /* 0x000fe20000000400 */
[----:B0-----:R-:W-:Y:S01]  /*1b20*/  MOV R107, UR20 ;  /* 0x00000014006b7c02 */ /* 0x001fe20008000f00 */
[----:B------:R-:W-:-:S02]  /*1b30*/  UMOV UR20, 0x400 ;  /* 0x0000040000147882 */ /* 0x000fc40000000000 */
[----:B-1----:R-:W-:-:S04]  /*1b40*/  ULEA UR20, UR21, UR20, 0x18 ;  /* 0x0000001415147291 */ /* 0x002fc8000f8ec0ff */
[----:B------:R-:W0:Y:S08]  /*1b50*/  MUFU.COS R64, R79 ;  /* 0x0000004f00407308 */ /* 0x000e300000000000 */
[----:B------:R-:W-:Y:S08]  /*1b60*/  MUFU.SIN R112, R60 ;  /* 0x0000003c00707308 */ /* 0x000ff00000000400 */
[----:B------:R1:W-:Y:S08]  /*1b70*/  MUFU.COS R114, R60 ;  /* 0x0000003c00727308 */ /* 0x0003f00000000000 */
[----:B------:R-:W2:Y:S01]  /*1b80*/  MUFU.EX2 R61, R61 ;  /* 0x0000003d003d7308 */ /* 0x000ea20000000800 */
[----:B-1----:R-:W-:-:S03]  /*1b90*/  IADD3 R60, PT, PT, R108, 0x200, RZ ;  /* 0x000002006c3c7810 */ /* 0x002fc60007ffe0ff */
[----:B------:R-:W0:Y:S01]  /*1ba0*/  MUFU.EX2 R63, R63 ;  /* 0x0000003f003f7308 */ /* 0x000e220000000800 */
[----:B------:R-:W-:Y:S02]  /*1bb0*/  SEL R107, R107, R60, !P0 ;  /* 0x0000003c6b6b7207 */ /* 0x000fe40004000000 */
[----:B------:R-:W-:Y:S01]  /*1bc0*/  LOP3.LUT R60, R108, 0x3e0, RZ, 0xc0, !PT ;  /* 0x000003e06c3c7812 */ /* 0x000fe200078ec0ff */
[----:B------:R-:W1:Y:S01]  /*1bd0*/  MUFU.EX2 R71, R71 ;  /* 0x0000004700477308 */ /* 0x000e620000000800 */
[----:B------:R-:W-:Y:S02]  /*1be0*/  LEA R107, R107, UR20, 0x3 ;  /* 0x000000146b6b7c11 */ /* 0x000fe4000f8e18ff */
[----:B------:R-:W-:Y:S01]  /*1bf0*/  IADD3 R60, PT, PT, R60, R103, RZ ;  /* 0x000000673c3c7210 */ /* 0x000fe20007ffe0ff */
[----:B------:R-:W-:Y:S01]  /*1c00*/  MUFU.SIN R119, R67 ;  /* 0x0000004300777308 */ /* 0x000fe20000000400 */
[C---:B--2---:R-:W-:Y:S02]  /*1c10*/  FMUL.FTZ R149, R61.reuse, R62 ;  /* 0x0000003e3d957220 */ /* 0x044fe40000410000 */
[----:B------:R-:W-:Y:S01]  /*1c20*/  LEA R79, R60, R101, 0x5 ;  /* 0x000000653c4f7211 */ /* 0x000fe200078e28ff */
[----:B------:R-:W-:Y:S01]  /*1c30*/  FMUL.FTZ R148, R61, R148 ;  /* 0x000000943d947220 */ /* 0x000fe20000410000 */
[C---:B0-----:R-:W-:Y:S01]  /*1c40*/  FMUL.FTZ R147, R63.reuse, R64 ;  /* 0x000000403f937220 */ /* 0x041fe20000410000 */
[----:B------:R-:W-:-:S02]  /*1c50*/  FMUL.FTZ R146, R63, R146 ;  /* 0x000000923f927220 */ /* 0x000fc40000410000 */
[----:B------:R0:W-:Y:S01]  /*1c60*/  MUFU.COS R121, R67 ;  /* 0x0000004300797308 */ /* 0x0001e20000000000 */
[----:B------:R-:W2:Y:S01]  /*1c70*/  LDS.128 R60, [R79] ;  /* 0x000000004f3c7984 */ /* 0x000ea20000000c00 */
[----:B------:R-:W-:Y:S01]  /*1c80*/  FMUL.FTZ R64, R8, R78 ;  /* 0x0000004e08407220 */ /* 0x000fe20000410000 */
[C---:B-1----:R-:W-:Y:S01]  /*1c90*/  FMUL.FTZ R139, R71.reuse, R72 ;  /* 0x00000048478b7220 */ /* 0x042fe20000410000 */
[----:B------:R-:W-:Y:S01]  /*1ca0*/  FMUL.FTZ R72, R4, R78 ;  /* 0x0000004e04487220 */ /* 0x000fe20000410000 */
[----:B------:R-:W-:-:S03]  /*1cb0*/  FMUL.FTZ R138, R71, R138 ;  /* 0x0000008a478a7220 */ /* 0x000fc60000410000 */
[----:B------:R-:W1:Y:S01]  /*1cc0*/  MUFU.EX2 R73, R73 ;  /* 0x0000004900497308 */ /* 0x000e620000000800 */
[----:B0-----:R-:W-:-:S03]  /*1cd0*/  FMUL.FTZ R67, R13, R78 ;  /* 0x0000004e0d437220 */ /* 0x001fc60000410000 */
[----:B------:R-:W-:Y:S08]  /*1ce0*/  MUFU.SIN R117, R65 ;  /* 0x0000004100757308 */ /* 0x000ff00000000400 */
[----:B------:R0:W3:Y:S01]  /*1cf0*/  MUFU.COS R123, R65 ;  /* 0x00000041007b7308 */ /* 0x0000e20000000000 */
[C---:B-1----:R-:W-:Y:S01]  /*1d00*/  FMUL.FTZ R137, R73.reuse, R74 ;  /* 0x0000004a49897220 */ /* 0x042fe20000410000 */
[----:B------:R-:W-:Y:S01]  /*1d10*/  FMUL.FTZ R136, R73, R136 ;  /* 0x0000008849887220 */ /* 0x000fe20000410000 */
[----:B------:R-:W-:-:S05]  /*1d20*/  FMUL.FTZ R73, R3, R78 ;  /* 0x0000004e03497220 */ /* 0x000fca0000410000 */
[----:B------:R-:W1:Y:S01]  /*1d30*/  MUFU.EX2 R75, R75 ;  /* 0x0000004b004b7308 */ /* 0x000e620000000800 */
[----:B0-----:R-:W-:Y:S01]  /*1d40*/  FMUL.FTZ R65, R14, R78 ;  /* 0x0000004e0e417220 */ /* 0x001fe20000410000 */
[-C--:B------:R-:W-:Y:S02]  /*1d50*/  FMUL.FTZ R172, R0, R76.reuse ;  /* 0x0000004c00ac7220 */ /* 0x080fe40000410000 */
[----:B------:R-:W0:Y:S01]  /*1d60*/  MUFU.EX2 R67, R67 ;  /* 0x0000004300437308 */ /* 0x000e220000000800 */
[-C--:B------:R-:W-:Y:S01]  /*1d70*/  FMUL.FTZ R173, R32, R76.reuse ;  /* 0x0000004c20ad7220 */ /* 0x080fe20000410000 */
[-C--:B------:R-:W-:Y:S01]  /*1d80*/  FMUL.FTZ R174, R31, R76.reuse ;  /* 0x0000004c1fae7220 */ /* 0x080fe20000410000 */
[-C--:B------:R-:W-:Y:S01]  /*1d90*/  FMUL.FTZ R175, R30, R76.reuse ;  /* 0x0000004c1eaf7220 */ /* 0x080fe20000410000 */
[----:B------:R-:W4:Y:S01]  /*1da0*/  MUFU.EX2 R69, R69 ;  /* 0x0000004500457308 */ /* 0x000f220000000800 */
[-C--:B------:R-:W-:Y:S01]  /*1db0*/  FMUL.FTZ R176, R29, R76.reuse ;  /* 0x0000004c1db07220 */ /* 0x080fe20000410000 */
[-C--:B------:R-:W-:Y:S01]  /*1dc0*/  FMUL.FTZ R177, R28, R76.reuse ;  /* 0x0000004c1cb17220 */ /* 0x080fe20000410000 */
[----:B------:R-:W-:Y:S01]  /*1dd0*/  FMUL.FTZ R178, R27, R76 ;  /* 0x0000004c1bb27220 */ /* 0x000fe20000410000 */
[----:B------:R-:W5:Y:S01]  /*1de0*/  MUFU.EX2 R132, R64 ;  /* 0x0000004000847308 */ /* 0x000f620000000800 */
[----:B--2---:R-:W-:-:S02]  /*1df0*/  HADD2.F32 R116, -RZ, R62.H1_H1 ;  /* 0x3000003eff747230 */ /* 0x004fc40000004100 */
[C---:B-1----:R-:W-:Y:S01]  /*1e00*/  FMUL.FTZ R135, R75.reuse, R106 ;  /* 0x0000006a4b877220 */ /* 0x042fe20000410000 */
[----:B------:R-:W-:Y:S01]  /*1e10*/  FMUL.FTZ R106, R2, R78 ;  /* 0x0000004e026a7220 */ /* 0x000fe20000410000 */
[----:B------:R-:W1:Y:S01]  /*1e20*/  MUFU.EX2 R65, R65 ;  /* 0x0000004100417308 */ /* 0x000e620000000800 */
[----:B------:R-:W-:Y:S01]  /*1e30*/  FMUL.FTZ R134, R75, R134 ;  /* 0x000000864b867220 */ /* 0x000fe20000410000 */
[C---:B0-----:R-:W-:Y:S01]  /*1e40*/  FMUL.FTZ R143, R67.reuse, R68 ;  /* 0x00000044438f7220 */ /* 0x041fe20000410000 */
[----:B------:R-:W-:Y:S01]  /*1e50*/  FMUL.FTZ R68, R6, R78 ;  /* 0x0000004e06447220 */ /* 0x000fe20000410000 */
[----:B------:R-:W3:Y:S01]  /*1e60*/  MUFU.EX2 R72, R72 ;  /* 0x0000004800487308 */ /* 0x000ee20000000800 */
[----:B------:R-:W-:Y:S01]  /*1e70*/  FMUL.FTZ R142, R67, R142 ;  /* 0x0000008e438e7220 */ /* 0x000fe20000410000 */
[C---:B----4-:R-:W-:Y:S01]  /*1e80*/  FMUL.FTZ R141, R69.reuse, R70 ;  /* 0x00000046458d7220 */ /* 0x050fe20000410000 */
[----:B------:R-:W-:Y:S01]  /*1e90*/  FMUL.FTZ R140, R69, R140 ;  /* 0x0000008c458c7220 */ /* 0x000fe20000410000 */
[-C--:B------:R-:W-:Y:S01]  /*1ea0*/  FMUL.FTZ R69, R5, R78.reuse ;  /* 0x0000004e05457220 */ /* 0x080fe20000410000 */
[----:B------:R-:W0:Y:S01]  /*1eb0*/  MUFU.EX2 R120, R73 ;  /* 0x0000004900787308 */ /* 0x000e220000000800 */
[C---:B-----5:R-:W-:Y:S01]  /*1ec0*/  FMUL.FTZ R133, R132.reuse, R133 ;  /* 0x0000008584857220 */ /* 0x060fe20000410000 */
[----:B------:R-:W-:Y:S01]  /*1ed0*/  FMUL.FTZ R132, R132, R109 ;  /* 0x0000006d84847220 */ /* 0x000fe20000410000 */
[----:B------:R-:W-:Y:S01]  /*1ee0*/  FMUL.FTZ R78, R17, R78 ;  /* 0x0000004e114e7220 */ /* 0x000fe20000410000 */
[----:B------:R-:W2:Y:S01]  /*1ef0*/  MUFU.EX2 R110, R110 ;  /* 0x0000006e006e7308 */ /* 0x000ea20000000800 */
[C---:B-1----:R-:W-:Y:S01]  /*1f00*/  FMUL.FTZ R145, R65.reuse, R66 ;  /* 0x0000004241917220 */ /* 0x042fe20000410000 */
[----:B------:R-:W-:Y:S01]  /*1f10*/  FMUL.FTZ R144, R65, R144 ;  /* 0x0000009041907220 */ /* 0x000fe20000410000 */
[-C--:B------:R-:W-:Y:S01]  /*1f20*/  FMUL.FTZ R179, R26, R76.reuse ;  /* 0x0000004c1ab37220 */ /* 0x080fe20000410000 */
[----:B------:R1:W4:Y:S01]  /*1f30*/  MUFU.EX2 R109, R106 ;  /* 0x0000006a006d7308 */ /* 0x0003220000000800 */
[C---:B---3--:R-:W-:Y:S01]  /*1f40*/  FMUL.FTZ R123, R72.reuse, R123 ;  /* 0x0000007b487b7220 */ /* 0x048fe20000410000 */
[----:B------:R-:W-:Y:S01]  /*1f50*/  FMUL.FTZ R122, R72, R117 ;  /* 0x00000075487a7220 */ /* 0x000fe20000410000 */
[----:B------:R-:W3:Y:S01]  /*1f60*/  LDS.128 R64, [R79+0x10] ;  /* 0x000010004f407984 */ /* 0x000ee20000000c00 */
[----:B------:R-:W5:Y:S01]  /*1f70*/  MUFU.EX2 R128, R68 ;  /* 0x0000004400807308 */ /* 0x000f620000000800 */
[----:B------:R-:W-:Y:S01]  /*1f80*/  FMUL.FTZ R180, R25, R76 ;  /* 0x0000004c19b47220 */ /* 0x000fe20000410000 */
[C---:B0-----:R-:W-:Y:S01]  /*1f90*/  FMUL.FTZ R121, R120.reuse, R121 ;  /* 0x0000007978797220 */ /* 0x041fe20000410000 */
[----:B------:R-:W-:Y:S01]  /*1fa0*/  LDS.128 R72, [R79+0x30] ;  /* 0x000030004f487984 */ /* 0x000fe20000000c00 */
[----:B------:R0:W5:Y:S01]  /*1fb0*/  MUFU.EX2 R126, R69 ;  /* 0x00000045007e7308 */ /* 0x0001620000000800 */
[----:B-1----:R-:W-:Y:S01]  /*1fc0*/  FMUL.FTZ R106, R17, UR40 ;  /* 0x00000028116a7c20 */ /* 0x002fe20008410000 */
[----:B------:R-:W-:Y:S01]  /*1fd0*/  FMUL.FTZ R120, R120, R119 ;  /* 0x0000007778787220 */ /* 0x000fe20000410000 */
[----:B--2---:R-:W-:Y:S01]  /*1fe0*/  FMUL.FTZ R130, R110, R111 ;  /* 0x0000006f6e827220 */ /* 0x004fe20000410000 */
[----:B------:R-:W-:-:S02]  /*1ff0*/  HADD2.F32 R111, -RZ, R61.H1_H1 ;  /* 0x3000003dff6f7230 */ /* 0x000fc40000004100 */
[----:B------:R-:W-:Y:S01]  /*2000*/  FMUL.RZ R106, R106, 0.15915493667125701904 ;  /* 0x3e22f9836a6a7820 */ /* 0x000fe2000040c000 */
[C---:B----4-:R-:W-:Y:S01]  /*2010*/  FMUL.FTZ R119, R109.reuse, R114 ;  /* 0x000000726d777220 */ /* 0x050fe20000410000 */
[----:B------:R-:W-:Y:S01]  /*2020*/  FMUL.FTZ R117, R109, R112 ;  /* 0x000000706d757220 */ /* 0x000fe20000410000 */
[----:B------:R-:W-:Y:S01]  /*2030*/  HADD2.F32 R109, -RZ, R61.H0_H0 ;  /* 0x2000003dff6d7230 */ /* 0x000fe20000004100 */
[----:B0-----:R-:W0:Y:S01]  /*2040*/  LDS.128 R68, [R79+0x20] ;  /* 0x000020004f447984 */ /* 0x001e220000000c00 */
[----:B------:R-:W-:Y:S01]  /*2050*/  MUFU.SIN R125, R106 ;  /* 0x0000006a007d7308 */ /* 0x000fe20000000400 */
[----:B-----5:R-:W-:Y:S01]  /*2060*/  FMUL.FTZ R129, R128, R129 ;  /* 0x0000008180817220 */ /* 0x020fe20000410000 */
[----:B------:R-:W-:Y:S01]  /*2070*/  FMUL.FTZ R131, R110, R131 ;  /* 0x000000836e837220 */ /* 0x000fe20000410000 */
[----:B------:R-:W-:Y:S01]  /*2080*/  FMUL.FTZ R128, R128, R113 ;  /* 0x0000007180807220 */ /* 0x000fe20000410000 */
[C---:B------:R-:W-:Y:S01]  /*2090*/  FMUL.FTZ R127, R126.reuse, R127 ;  /* 0x0000007f7e7f7220 */ /* 0x040fe20000410000 */
[----:B------:R-:W-:Y:S01]  /*20a0*/  FMUL.FTZ R126, R126, R115 ;  /* 0x000000737e7e7220 */ /* 0x000fe20000410000 */
[----:B------:R-:W-:-:S02]  /*20b0*/  HADD2.F32 R110, -RZ, R60.H0_H0 ;  /* 0x2000003cff6e7230 */ /* 0x000fc40000004100 */
[-C--:B------:R-:W-:Y:S01]  /*20c0*/  FMUL.FTZ R181, R24, R76.reuse ;  /* 0x0000004c18b57220 */ /* 0x080fe20000410000 */
[----:B------:R-:W1:Y:S01]  /*20d0*/  MUFU.COS R61, R106 ;  /* 0x0000006a003d7308 */ /* 0x000e620000000000 */
[----:B------:R-:W-:Y:S02]  /*20e0*/  HADD2.F32 R112, -RZ, R60.H1_H1 ;  /* 0x3000003cff707230 */ /* 0x000fe40000004100 */
[-C--:B------:R-:W-:Y:S01]  /*20f0*/  FMUL.FTZ R182, R23, R76.reuse ;  /* 0x0000004c17b67220 */ /* 0x080fe20000410000 */
[----:B------:R-:W-:Y:S02]  /*2100*/  HADD2.F32 R114, -RZ, R62.H0_H0 ;  /* 0x2000003eff727230 */ /* 0x000fe40000004100 */
[-C--:B------:R-:W-:Y:S01]  /*2110*/  FMUL.FTZ R183, R22, R76.reuse ;  /* 0x0000004c16b77220 */ /* 0x080fe20000410000 */
[--C-:B------:R-:W-:Y:S02]  /*2120*/  HADD2.F32 R113, -RZ, R63.reuse.H0_H0 ;  /* 0x2000003fff717230 */ /* 0x100fe40000004100 */
[-C--:B------:R-:W-:Y:S01]  /*2130*/  FMUL.FTZ R184, R21, R76.reuse ;  /* 0x0000004c15b87220 */ /* 0x080fe20000410000 */
[----:B------:R-:W-:Y:S01]  /*2140*/  HADD2.F32 R115, -RZ, R63.H1_H1 ;  /* 0x3000003fff737230 */ /* 0x000fe20000004100 */
[----:B------:R-:W1:Y:S01]  /*2150*/  MUFU.EX2 R78, R78 ;  /* 0x0000004e004e7308 */ /* 0x000e620000000800 */
[-C--:B------:R-:W-:Y:S01]  /*2160*/  FMUL.FTZ R185, R20, R76.reuse ;  /* 0x0000004c14b97220 */ /* 0x080fe20000410000 */
[-C--:B------:R-:W-:Y:S01]  /*2170*/  FMUL.FTZ R186, R19, R76.reuse ;  /* 0x0000004c13ba7220 */ /* 0x080fe20000410000 */
[----:B------:R-:W-:Y:S01]  /*2180*/  FMUL.FTZ R188, R18, R76 ;  /* 0x0000004c12bc7220 */ /* 0x000fe20000410000 */
[-C--:B------:R-:W-:Y:S01]  /*2190*/  FMUL.FTZ R203, R0, -R77.reuse ;  /* 0x8000004d00cb7220 */ /* 0x080fe20000410000 */
[-C--:B------:R-:W-:Y:S01]  /*21a0*/  FMUL.FTZ R202, R32, -R77.reuse ;  /* 0x8000004d20ca7220 */ /* 0x080fe20000410000 */
[-C--:B------:R-:W-:Y:S01]  /*21b0*/  FMUL.FTZ R201, R31, -R77.reuse ;  /* 0x8000004d1fc97220 */ /* 0x080fe20000410000 */
[-C--:B------:R-:W-:Y:S01]  /*21c0*/  FMUL.FTZ R200, R30, -R77.reuse ;  /* 0x8000004d1ec87220 */ /* 0x080fe20000410000 */
[----:B------:R-:W-:Y:S01]  /*21d0*/  FMUL.FTZ R199, R29, -R77 ;  /* 0x8000004d1dc77220 */ /* 0x000fe20000410000 */
[----:B---3--:R-:W-:-:S02]  /*21e0*/  HADD2.F32 R118, -RZ, R64.H0_H0 ;  /* 0x20000040ff767230 */ /* 0x008fc40000004100 */
[-C--:B------:R-:W-:Y:S01]  /*21f0*/  FMUL.FTZ R198, R28, -R77.reuse ;  /* 0x8000004d1cc67220 */ /* 0x080fe20000410000 */
[----:B------:R-:W-:Y:S02]  /*2200*/  HADD2.F32 R150, -RZ, R64.H1_H1 ;  /* 0x30000040ff967230 */ /* 0x000fe40000004100 */
[----:B------:R-:W-:Y:S01]  /*2210*/  FMUL.FTZ R197, R27, -R77 ;  /* 0x8000004d1bc57220 */ /* 0x000fe20000410000 */
[--C-:B------:R-:W-:Y:S02]  /*2220*/  HADD2.F32 R151, -RZ, R65.reuse.H0_H0 ;  /* 0x20000041ff977230 */ /* 0x100fe40000004100 */
[C---:B-1----:R-:W-:Y:S01]  /*2230*/  FMUL.FTZ R124, R78.reuse, R61 ;  /* 0x0000003d4e7c7220 */ /* 0x042fe20000410000 */
[----:B------:R-:W-:Y:S01]  /*2240*/  FMUL.FTZ R125, R78, R125 ;  /* 0x0000007d4e7d7220 */ /* 0x000fe20000410000 */
[----:B------:R-:W-:Y:S02]  /*2250*/  HADD2.F32 R153, -RZ, R65.H1_H1 ;  /* 0x30000041ff997230 */ /* 0x000fe40000004100 */
[----:B------:R-:W-:Y:S01]  /*2260*/  FMUL.FTZ R196, R26, -R77 ;  /* 0x8000004d1ac47220 */ /* 0x000fe20000410000 */
[----:B------:R-:W-:-:S02]  /*2270*/  HADD2.F32 R152, -RZ, R66.H0_H0 ;  /* 0x20000042ff987230 */ /* 0x000fc40000004100 */
[-C--:B------:R-:W-:Y:S01]  /*2280*/  FMUL.FTZ R195, R25, -R77.reuse ;  /* 0x8000004d19c37220 */ /* 0x080fe20000410000 */
[----:B------:R1:W-:Y:S01]  /*2290*/  STS.64 [R107+0x7780], R124 ;  /* 0x0077807c6b007388 */ /* 0x0003e20000000a00 */
[----:B------:R-:W-:Y:S02]  /*22a0*/  HADD2.F32 R154, -RZ, R66.H1_H1 ;  /* 0x30000042ff9a7230 */ /* 0x000fe40000004100 */
[-C--:B------:R-:W-:Y:S01]  /*22b0*/  FMUL.FTZ R194, R24, -R77.reuse ;  /* 0x8000004d18c27220 */ /* 0x080fe20000410000 */
[--C-:B------:R-:W-:Y:S02]  /*22c0*/  HADD2.F32 R155, -RZ, R67.reuse.H0_H0 ;  /* 0x20000043ff9b7230 */ /* 0x100fe40000004100 */
[-C--:B------:R-:W-:Y:S01]  /*22d0*/  FMUL.FTZ R193, R23, -R77.reuse ;  /* 0x8000004d17c17220 */ /* 0x080fe20000410000 */
[----:B------:R-:W-:Y:S02]  /*22e0*/  HADD2.F32 R157, -RZ, R67.H1_H1 ;  /* 0x30000043ff9d7230 */ /* 0x000fe40000004100 */
[----:B------:R-:W-:Y:S01]  /*22f0*/  FMUL.FTZ R192, R22, -R77 ;  /* 0x8000004d16c07220 */ /* 0x000fe20000410000 */
[----:B0-----:R-:W-:-:S02]  /*2300*/  HADD2.F32 R156, -RZ, R68.H0_H0 ;  /* 0x20000044ff9c7230 */ /* 0x001fc40000004100 */
[-C--:B------:R-:W-:Y:S01]  /*2310*/  FMUL.FTZ R191, R21, -R77.reuse ;  /* 0x8000004d15bf7220 */ /* 0x080fe20000410000 */
[----:B------:R-:W-:Y:S02]  /*2320*/  HADD2.F32 R158, -RZ, R68.H1_H1 ;  /* 0x30000044ff9e7230 */ /* 0x000fe40000004100 */
[-C--:B------:R-:W-:Y:S01]  /*2330*/  FMUL.FTZ R190, R20, -R77.reuse ;  /* 0x8000004d14be7220 */ /* 0x080fe20000410000 */
[--C-:B------:R-:W-:Y:S02]  /*2340*/  HADD2.F32 R159, -RZ, R69.reuse.H0_H0 ;  /* 0x20000045ff9f7230 */ /* 0x100fe40000004100 */
[-C--:B------:R-:W-:Y:S01]  /*2350*/  FMUL.FTZ R189, R19, -R77.reuse ;  /* 0x8000004d13bd7220 */ /* 0x080fe20000410000 */
[----:B------:R-:W-:Y:S02]  /*2360*/  HADD2.F32 R161, -RZ, R69.H1_H1 ;  /* 0x30000045ffa17230 */ /* 0x000fe40000004100 */
[----:B------:R-:W-:Y:S01]  /*2370*/  FMUL.FTZ R204, R18, -R77 ;  /* 0x8000004d12cc7220 */ /* 0x000fe20000410000 */
[----:B------:R-:W-:-:S02]  /*2380*/  HADD2.F32 R160, -RZ, R70.H0_H0 ;  /* 0x20000046ffa07230 */ /* 0x000fc40000004100 */
[----:B------:R-:W-:Y:S02]  /*2390*/  HADD2.F32 R162, -RZ, R70.H1_H1 ;  /* 0x30000046ffa27230 */ /* 0x000fe40000004100 */
[--C-:B------:R-:W-:Y:S02]  /*23a0*/  HADD2.F32 R163, -RZ, R71.reuse.H0_H0 ;  /* 0x20000047ffa37230 */ /* 0x100fe40000004100 */
[----:B------:R-:W-:Y:S02]  /*23b0*/  HADD2.F32 R165, -RZ, R71.H1_H1 ;  /* 0x30000047ffa57230 */ /* 0x000fe40000004100 */
[--C-:B------:R-:W-:Y:S02]  /*23c0*/  HADD2.F32 R164, -RZ, R72.reuse.H0_H0 ;  /* 0x20000048ffa47230 */ /* 0x100fe40000004100 */
[----:B------:R-:W-:Y:S02]  /*23d0*/  HADD2.F32 R166, -RZ, R72.H1_H1 ;  /* 0x30000048ffa67230 */ /* 0x000fe40000004100 */
[----:B------:R-:W-:-:S02]  /*23e0*/  HADD2.F32 R167, -RZ, R73.H0_H0 ;  /* 0x20000049ffa77230 */ /* 0x000fc40000004100 */
[----:B------:R-:W-:Y:S02]  /*23f0*/  HADD2.F32 R169, -RZ, R73.H1_H1 ;  /* 0x30000049ffa97230 */ /* 0x000fe40000004100 */
[--C-:B------:R-:W-:Y:S02]  /*2400*/  HADD2.F32 R168, -RZ, R74.reuse.H0_H0 ;  /* 0x2000004affa87230 */ /* 0x100fe40000004100 */
[----:B------:R-:W-:Y:S02]  /*2410*/  HADD2.F32 R170, -RZ, R74.H1_H1 ;  /* 0x3000004affaa7230 */ /* 0x000fe40000004100 */
[--C-:B------:R-:W-:Y:S02]  /*2420*/  HADD2.F32 R171, -RZ, R75.reuse.H0_H0 ;  /* 0x2000004bffab7230 */ /* 0x100fe40000004100 */
[----:B------:R-:W-:Y:S01]  /*2430*/  HADD2.F32 R187, -RZ, R75.H1_H1 ;  /* 0x3000004bffbb7230 */ /* 0x000fe20000004100 */
        /* <DEDUP_REMOVED lines=11> */
.L_x_4535:
[----:B------:R-:W-:-:S06]  /*24f0*/  LEA R106, R108, UR20, 0x3 ;  /* 0x000000146c6a7c11 */ /* 0x000fcc000f8e18ff */
[----:B------:R-:W0:Y:S02]  /*2500*/  LDS.64 R106, [R106+0x8788] ;  /* 0x008788006a6a7984 */ /* 0x000e240000000a00 */
.L_x_4536:
[----:B------:R-:W-:Y:S05]  /*2510*/  BSYNC.RECONVERGENT B0 ;  /* 0x0000000000007941 */ /* 0x000fea0003800200 */
.L_x_4534:
[----:B------:R-:W2:Y:S01]  /*2520*/  @P1 LDC R61, c[0x0][0x38c] ;  /* 0x0000e300ff3d1b82 */ /* 0x000ea20000000800 */
[----:B------:R-:W-:Y:S01]  /*2530*/  MOV R60, UR11 ;  /* 0x0000000b003c7c02 */ /* 0x000fe20008000f00 */
[----:B------:R-:W-:Y:S01]  /*2540*/  HFMA2 R63, -RZ, RZ, 0, 9.5367431640625e-07 ;  /* 0x00000010ff3f7431 */ /* 0x000fe200000001ff */
[----:B------:R-:W-:Y:S02]  /*2550*/  MOV R76, 0x3f800000 ;  /* 0x3f800000004c7802 */ /* 0x000fe40000000f00 */
[----:B------:R-:W-:Y:S02]  /*2560*/  CS2R R78, SRZ ;  /* 0x00000000004e7805 */ /* 0x000fe4000001ff00 */
[----:B------:R-:W-:Y:S01]  /*2570*/  @P1 IADD3 R60, PT, PT, R60, -0x2, RZ ;  /* 0xfffffffe3c3c1810 */ /* 0x000fe20007ffe0ff */
[----:B------:R-:W-:Y:S01]  /*2580*/  FMUL.FTZ R65, R17, R112 ;  /* 0x0000007011417220 */ /* 0x000fe20000410000 */
[----:B------:R-:W-:-:S03]  /*2590*/  HFMA2 R77, -RZ, RZ, 0, 0 ;  /* 0x00000000ff4d7431 */ /* 0x000fc600000001ff */
[----:B------:R-:W-:Y:S01]  /*25a0*/  FMUL.FTZ R65, R100, R65 ;  /* 0x0000004164417220 */ /* 0x000fe20000410000 */
[----:B--2---:R-:W-:-:S04]  /*25b0*/  @P1 IMAD R60, R60, R61, UR8 ;  /* 0x000000083c3c1e24 */ /* 0x004fc8000f8e023d */
[----:B------:R-:W-:-:S04]  /*25c0*/  @P1 IMAD.WIDE R60, R60, R63, UR4 ;  /* 0x000000043c3c1e25 */ /* 0x000fc8000f8e023f */
[----:B------:R-:W-:-:S04]  /*25d0*/  FMUL.FTZ R63, R17, R110 ;  /* 0x0000006e113f7220 */ /* 0x000fc80000410000 */
[----:B------:R-:W-:Y:S01]  /*25e0*/  FMUL.FTZ R63, R100, R63 ;  /* 0x0000003f643f7220 */ /* 0x000fe20000410000 */
[----:B------:R-:W-:Y:S01]  /*25f0*/  FMUL.FTZ R62, R148, R65 ;  /* 0x00000041943e7220 */ /* 0x000fe20000410000 */
[----:B------:R2:W5:Y:S01]  /*2600*/  @P1 LDG.E.128 R76, desc[UR22][R60.64] ;  /* 0x000000163c4c1981 */ /* 0x000562000c1e1d00 */
[----:B------:R-:W-:Y:S01]  /*2610*/  FMUL.FTZ R232, R14, R115 ;  /* 0x000000730ee87220 */ /* 0x000fe20000410000 */
[-C--:B------:R-:W-:Y:S01]  /*2620*/  FMUL.FTZ R64, R148, R63.reuse ;  /* 0x0000003f94407220 */ /* 0x080fe20000410000 */
[----:B------:R-:W-:Y:S01]  /*2630*/  FFMA.FTZ R62, R149, R63, -R62 ;  /* 0x0000003f953e7223 */ /* 0x000fe2000001083e */
[C---:B------:R-:W-:Y:S01]  /*2640*/  FMUL.FTZ R63, R16.reuse, R109 ;  /* 0x0000006d103f7220 */ /* 0x040fe20000410000 */
[----:B------:R-:W-:Y:S01]  /*2650*/  FMUL.FTZ R211, R13, R150 ;  /* 0x000000960dd37220 */ /* 0x000fe20000410000 */
[----:B------:R-:W-:Y:S01]  /*2660*/  FFMA.FTZ R64, R149, R65, R64 ;  /* 0x0000004195407223 */ /* 0x000fe20000010040 */
[----:B------:R-:W-:Y:S01]  /*2670*/  FMUL.FTZ R65, R16, R111 ;  /* 0x0000006f10417220 */ /* 0x000fe20000410000 */
[----:B------:R-:W-:Y:S01]  /*2680*/  FFMA.FTZ R62, R99, R63, R62 ;  /* 0x0000003f633e7223 */ /* 0x000fe2000001003e */
[----:B------:R-:W-:Y:S01]  /*2690*/  FMUL.FTZ R213, R13, R118 ;  /* 0x000000760dd57220 */ /* 0x000fe20000410000 */
[----:B------:R-:W-:Y:S01]  /*26a0*/  FMUL.FTZ R218, R12, R151 ;  /* 0x000000970cda7220 */ /* 0x000fe20000410000 */
[----:B------:R-:W-:Y:S01]  /*26b0*/  FFMA.FTZ R64, R99, R65, R64 ;  /* 0x0000004163407223 */ /* 0x000fe20000010040 */
[----:B------:R-:W-:Y:S01]  /*26c0*/  FMUL.FTZ R63, R146, R62 ;  /* 0x0000003e923f7220 */ /* 0x000fe20000410000 */
[----:B------:R-:W-:Y:S01]  /*26d0*/  FMUL.FTZ R216, R12, R153 ;  /* 0x000000990cd87220 */ /* 0x000fe20000410000 */
[----:B------:R-:W-:Y:S01]  /*26e0*/  FMUL.FTZ R215, R11, R154 ;  /* 0x0000009a0bd77220 */ /* 0x000fe20000410000 */
[-C--:B--2---:R-:W-:Y:S01]  /*26f0*/  FMUL.FTZ R60, R146, R64.reuse ;  /* 0x00000040923c7220 */ /* 0x084fe20000410000 */
[----:B------:R-:W-:Y:S01]  /*2700*/  FFMA.FTZ R63, R147, R64, R63 ;  /* 0x00000040933f7223 */ /* 0x000fe2000001003f */
[----:B------:R-:W-:Y:S01]  /*2710*/  FMUL.FTZ R217, R11, R152 ;  /* 0x000000980bd97220 */ /* 0x000fe20000410000 */
[C---:B------:R-:W-:Y:S01]  /*2720*/  FMUL.FTZ R222, R10.reuse, R155 ;  /* 0x0000009b0ade7220 */ /* 0x040fe20000410000 */
[----:B------:R-:W-:Y:S01]  /*2730*/  FFMA.FTZ R61, R147, R62, -R60 ;  /* 0x0000003e933d7223 */ /* 0x000fe2000001083c */
[C---:B------:R-:W-:Y:S01]  /*2740*/  FMUL.FTZ R60, R15.reuse, R114 ;  /* 0x000000720f3c7220 */ /* 0x040fe20000410000 */
[----:B------:R-:W-:Y:S01]  /*2750*/  FMUL.FTZ R62, R15, R116 ;  /* 0x000000740f3e7220 */ /* 0x000fe20000410000 */
[----:B------:R-:W-:Y:S01]  /*2760*/  FMUL.FTZ R220, R10, R157 ;  /* 0x0000009d0adc7220 */ /* 0x000fe20000410000 */
[C---:B------:R-:W-:Y:S01]  /*2770*/  FMUL.FTZ R221, R9.reuse, R156 ;  /* 0x0000009c09dd7220 */ /* 0x040fe20000410000 */
[C---:B------:R-:W-:Y:S01]  /*2780*/  FFMA.FTZ R60, R98.reuse, R60, R61 ;  /* 0x0000003c623c7223 */ /* 0x040fe2000001003d */
[----:B------:R-:W-:Y:S01]  /*2790*/  FFMA.FTZ R62, R98, R62, R63 ;  /* 0x0000003e623e7223 */ /* 0x000fe2000001003f */
[----:B------:R-:W-:Y:S01]  /*27a0*/  FMUL.FTZ R219, R9, R158 ;  /* 0x0000009e09db7220 */ /* 0x000fe20000410000 */
[----:B------:R-:W-:Y:S01]  /*27b0*/  FMUL.FTZ R224, R8, R161 ;  /* 0x000000a108e07220 */ /* 0x000fe20000410000 */
[C---:B------:R-:W-:Y:S01]  /*27c0*/  FMUL.FTZ R61, R144.reuse, R60 ;  /* 0x0000003c903d7220 */ /* 0x040fe20000410000 */
        /* <DEDUP_REMOVED lines=10> */
[----:B------:R-:W-:Y:S01]  /*2870*/  FMUL.FTZ R230, R6, R163 ;  /* 0x000000a306e67220 */ /* 0x000fe20000410000 */
[C---:B------:R-:W-:Y:S01]  /*2880*/  FMUL.FTZ R60, R142.reuse, R62 ;  /* 0x0000003e8e3c7220 */ /* 0x040fe20000410000 */
[C---:B------:R-:W-:Y:S01]  /*2890*/  FMUL.FTZ R227, R5.reuse, R166 ;  /* 0x000000a605e37220 */ /* 0x040fe20000410000 */
[-C--:B------:R-:W-:Y:S01]  /*28a0*/  FMUL.FTZ R63, R142, R61.reuse ;  /* 0x0000003d8e3f7220 */ /* 0x080fe20000410000 */
[----:B------:R-:W-:Y:S01]  /*28b0*/  FMUL.FTZ R229, R5, R164 ;  /* 0x000000a405e57220 */ /* 0x000fe20000410000 */
[C---:B------:R-:W-:Y:S01]  /*28c0*/  FFMA.FTZ R60, R143.reuse, R61, -R60 ;  /* 0x0000003d8f3c7223 */ /* 0x040fe2000001083c */
[C---:B------:R-:W-:Y:S01]  /*28d0*/  FMUL.FTZ R212, R4.reuse, R169 ;  /* 0x000000a904d47220 */ /* 0x040fe20000410000 */
[----:B------:R-:W-:Y:S01]  /*28e0*/  FFMA.FTZ R63, R143, R62, R63 ;  /* 0x0000003e8f3f7223 */ /* 0x000fe2000001003f */
[----:B------:R-:W-:Y:S01]  /*28f0*/  FMUL.FTZ R214, R4, R167 ;  /* 0x000000a704d67220 */ /* 0x000fe20000410000 */
[C---:B------:R-:W-:Y:S01]  /*2900*/  FFMA.FTZ R60, R96.reuse, R213, R60 ;  /* 0x000000d5603c7223 */ /* 0x040fe2000001003c */
[C---:B------:R-:W-:Y:S01]  /*2910*/  FMUL.FTZ R207, R3.reuse, R170 ;  /* 0x000000aa03cf7220 */ /* 0x040fe20000410000 */
[----:B------:R-:W-:Y:S01]  /*2920*/  FFMA.FTZ R63, R96, R211, R63 ;  /* 0x000000d3603f7223 */ /* 0x000fe2000001003f */
[----:B------:R-:W-:Y:S01]  /*2930*/  FMUL.FTZ R209, R3, R168 ;  /* 0x000000a803d17220 */ /* 0x000fe20000410000 */
[----:B------:R-:W-:Y:S01]  /*2940*/  FMUL.FTZ R64, R140, R60 ;  /* 0x0000003c8c407220 */ /* 0x000fe20000410000 */
[----:B------:R-:W-:Y:S01]  /*2950*/  ISETP.GT.U32.AND P2, PT, R108, 0x1f, PT ;  /* 0x0000001f6c00780c */ /* 0x000fe20003f44070 */
[-C--:B------:R-:W-:Y:S01]  /*2960*/  FMUL.FTZ R62, R140, R63.reuse ;  /* 0x0000003f8c3e7220 */ /* 0x080fe20000410000 */
[----:B------:R-:W-:Y:S01]  /*2970*/  LEA.HI R205, R108, R108, RZ, 0x1e ;  /* 0x0000006c6ccd7211 */ /* 0x000fe200078ff0ff */
[C---:B------:R-:W-:Y:S01]  /*2980*/  FFMA.FTZ R64, R141.reuse, R63, R64 ;  /* 0x0000003f8d407223 */ /* 0x040fe20000010040 */
[C---:B------:R-:W-:Y:S01]  /*2990*/  FMUL.FTZ R208, R2.reuse, R187 ;  /* 0x000000bb02d07220 */ /* 0x040fe20000410000 */
[----:B------:R-:W-:Y:S01]  /*29a0*/  FFMA.FTZ R61, R141, R60, -R62 ;  /* 0x0000003c8d3d7223 */ /* 0x000fe2000001083e */
[----:B------:R-:W-:Y:S01]  /*29b0*/  FMUL.FTZ R210, R2, R171 ;  /* 0x000000ab02d27220 */ /* 0x000fe20000410000 */
[----:B------:R-:W-:Y:S01]  /*29c0*/  FFMA.FTZ R64, R95, R216, R64 ;  /* 0x000000d85f407223 */ /* 0x000fe20000010040 */
[----:B------:R-:W-:Y:S01]  /*29d0*/  LEA R205, R205, UR20, 0x4 ;  /* 0x00000014cdcd7c11 */ /* 0x000fe2000f8e20ff */
[----:B------:R-:W-:-:S02]  /*29e0*/  FFMA.FTZ R61, R95, R218, R61 ;  /* 0x000000da5f3d7223 */ /* 0x000fc4000001003d */
[CC--:B------:R-:W-:Y:S02]  /*29f0*/  FMUL.FTZ R60, R138.reuse, R64.reuse ;  /* 0x000000408a3c7220 */ /* 0x0c0fe40000410000 */
        /* <DEDUP_REMOVED lines=8> */
[----:B------:R-:W-:Y:S01]  /*2a80*/  FFMA.FTZ R61, R137, R60, -R62 ;  /* 0x0000003c893d7223 */ /* 0x000fe2000001083e */
[----:B------:R-:W-:Y:S01]  /*2a90*/  FMUL.FTZ R60, R124, R148 ;  /* 0x000000947c3c7220 */ /* 0x000fe20000410000 */
[C---:B------:R-:W-:Y:S02]  /*2aa0*/  FFMA.FTZ R64, R93.reuse, R220, R64 ;  /* 0x000000dc5d407223 */ /* 0x040fe40000010040 */
[----:B------:R-:W-:Y:S01]  /*2ab0*/  FFMA.FTZ R62, R93, R222, R61 ;  /* 0x000000de5d3e7223 */ /* 0x000fe2000001003d */
[C---:B------:R-:W-:Y:S01]  /*2ac0*/  FMUL.FTZ R61, R125.reuse, R148 ;  /* 0x000000947d3d7220 */ /* 0x040fe20000410000 */
[C---:B------:R-:W-:Y:S01]  /*2ad0*/  FMUL.FTZ R66, R134.reuse, R64 ;  /* 0x0000004086427220 */ /* 0x040fe20000410000 */
[-C--:B------:R-:W-:Y:S01]  /*2ae0*/  FFMA.FTZ R60, R125, R149.reuse, R60 ;  /* 0x000000957d3c7223 */ /* 0x080fe2000001003c */
[-C--:B------:R-:W-:Y:S01]  /*2af0*/  FMUL.FTZ R63, R134, R62.reuse ;  /* 0x0000003e863f7220 */ /* 0x080fe20000410000 */
[----:B------:R-:W-:Y:S01]  /*2b00*/  FFMA.FTZ R61, R124, R149, -R61 ;  /* 0x000000957c3d7223 */ /* 0x000fe2000001083d */
[C---:B------:R-:W-:Y:S01]  /*2b10*/  FFMA.FTZ R66, R135.reuse, R62, -R66 ;  /* 0x0000003e87427223 */ /* 0x040fe20000010842 */
[C---:B------:R-:W-:Y:S01]  /*2b20*/  FMUL.FTZ R62, R146.reuse, R60 ;  /* 0x0000003c923e7220 */ /* 0x040fe20000410000 */
[----:B------:R-:W-:Y:S01]  /*2b30*/  FFMA.FTZ R63, R135, R64, R63 ;  /* 0x00000040873f7223 */ /* 0x000fe2000001003f */
[----:B------:R-:W-:Y:S01]  /*2b40*/  FMUL.FTZ R64, R146, R61 ;  /* 0x0000003d92407220 */ /* 0x000fe20000410000 */
[C---:B------:R-:W-:Y:S01]  /*2b50*/  FFMA.FTZ R66, R92.reuse, R221, R66 ;  /* 0x000000dd5c427223 */ /* 0x040fe20000010042 */
[C---:B------:R-:W-:Y:S01]  /*2b60*/  FFMA.FTZ R62, R147.reuse, R61, -R62 ;  /* 0x0000003d933e7223 */ /* 0x040fe2000001083e */
[----:B------:R-:W-:Y:S01]  /*2b70*/  FFMA.FTZ R63, R92, R219, R63 ;  /* 0x000000db5c3f7223 */ /* 0x000fe2000001003f */
        /* <DEDUP_REMOVED lines=9> */
[C---:B------:R-:W-:Y:S01]  /*2c10*/  FFMA.FTZ R70, R91.reuse, R224, R70 ;  /* 0x000000e05b467223 */ /* 0x040fe20000010046 */
[C---:B------:R-:W-:Y:S01]  /*2c20*/  FMUL.FTZ R63, R142.reuse, R61 ;  /* 0x0000003d8e3f7220 */ /* 0x040fe20000410000 */
[----:B------:R-:W-:Y:S01]  /*2c30*/  FFMA.FTZ R65, R91, R226, R65 ;  /* 0x000000e25b417223 */ /* 0x000fe20000010041 */
[----:B------:R-:W-:Y:S01]  /*2c40*/  FMUL.FTZ R62, R142, R60 ;  /* 0x0000003c8e3e7220 */ /* 0x000fe20000410000 */
[C---:B------:R-:W-:Y:S01]  /*2c50*/  FMUL.FTZ R64, R130.reuse, R70 ;  /* 0x0000004682407220 */ /* 0x040fe20000410000 */
[C---:B------:R-:W-:Y:S01]  /*2c60*/  FFMA.FTZ R63, R143.reuse, R60, -R63 ;  /* 0x0000003c8f3f7223 */ /* 0x040fe2000001083f */
[----:B------:R-:W-:Y:S01]  /*2c70*/  FMUL.FTZ R67, R130, R65 ;  /* 0x0000004182437220 */ /* 0x000fe20000410000 */
[----:B------:R-:W-:Y:S01]  /*2c80*/  FFMA.FTZ R62, R143, R61, R62 ;  /* 0x0000003d8f3e7223 */ /* 0x000fe2000001003e */
[C---:B------:R-:W-:Y:S01]  /*2c90*/  FFMA.FTZ R64, R131.reuse, R65, -R64 ;  /* 0x0000004183407223 */ /* 0x040fe20000010840 */
[C---:B------:R-:W-:Y:S01]  /*2ca0*/  FMUL.FTZ R61, R140.reuse, R63 ;  /* 0x0000003f8c3d7220 */ /* 0x040fe20000410000 */
[----:B------:R-:W-:Y:S01]  /*2cb0*/  FFMA.FTZ R67, R131, R70, R67 ;  /* 0x0000004683437223 */ /* 0x000fe20000010043 */
[-C--:B------:R-:W-:Y:S01]  /*2cc0*/  FMUL.FTZ R60, R140, R62.reuse ;  /* 0x0000003e8c3c7220 */ /* 0x080fe20000410000 */
[C---:B------:R-:W-:Y:S01]  /*2cd0*/  FFMA.FTZ R64, R90.reuse, R225, R64 ;  /* 0x000000e15a407223 */ /* 0x040fe20000010040 */
[C---:B------:R-:W-:Y:S01]  /*2ce0*/  FFMA.FTZ R61, R141.reuse, R62, R61 ;  /* 0x0000003e8d3d7223 */ /* 0x040fe2000001003d */
[----:B------:R-:W-:Y:S01]  /*2cf0*/  FFMA.FTZ R67, R90, R223, R67 ;  /* 0x000000df5a437223 */ /* 0x000fe20000010043 */
[----:B------:R-:W-:Y:S01]  /*2d00*/  FFMA.FTZ R60, R141, R63, -R60 ;  /* 0x0000003f8d3c7223 */ /* 0x000fe2000001083c */
[----:B------:R-:W-:Y:S01]  /*2d10*/  FMUL.FTZ R68, R128, R64 ;  /* 0x0000004080447220 */ /* 0x000fe20000410000 */
[----:B------:R-:W-:Y:S01]  /*2d20*/  FMUL.FTZ R63, R138, R61 ;  /* 0x0000003d8a3f7220 */ /* 0x000fe20000410000 */
[-C--:B------:R-:W-:Y:S01]  /*2d30*/  FMUL.FTZ R66, R128, R67.reuse ;  /* 0x0000004380427220 */ /* 0x080fe20000410000 */
[-C--:B------:R-:W-:Y:S01]  /*2d40*/  FMUL.FTZ R62, R138, R60.reuse ;  /* 0x0000003c8a3e7220 */ /* 0x080fe20000410000 */
[----:B------:R-:W-:Y:S01]  /*2d50*/  FFMA.FTZ R68, R129, R67, R68 ;  /* 0x0000004381447223 */ /* 0x000fe20000010044 */
[----:B------:R-:W-:Y:S01]  /*2d60*/  FFMA.FTZ R63, R139, R60, -R63 ;  /* 0x0000003c8b3f7223 */ /* 0x000fe2000001083f */
[----:B------:R-:W-:Y:S01]  /*2d70*/  FFMA.FTZ R65, R129, R64, -R66 ;  /* 0x0000004081417223 */ /* 0x000fe20000010842 */
[----:B------:R-:W-:Y:S01]  /*2d80*/  FFMA.FTZ R62, R139, R61, R62 ;  /* 0x0000003d8b3e7223 */ /* 0x000fe2000001003e */
[C---:B------:R-:W-:Y:S01]  /*2d90*/  FFMA.FTZ R68, R89.reuse, R228, R68 ;  /* 0x000000e459447223 */ /* 0x040fe20000010044 */
[C---:B------:R-:W-:Y:S01]  /*2da0*/  FMUL.FTZ R61, R136.reuse, R63 ;  /* 0x0000003f883d7220 */ /* 0x040fe20000410000 */
[----:B------:R-:W-:Y:S01]  /*2db0*/  FFMA.FTZ R65, R89, R230, R65 ;  /* 0x000000e659417223 */ /* 0x000fe20000010041 */
[----:B------:R-:W-:Y:S01]  /*2dc0*/  FMUL.FTZ R60, R136, R62 ;  /* 0x0000003e883c7220 */ /* 0x000fe20000410000 */
[C---:B------:R-:W-:Y:S01]  /*2dd0*/  FMUL.FTZ R64, R126.reuse, R68 ;  /* 0x000000447e407220 */ /* 0x040fe20000410000 */
[C---:B------:R-:W-:Y:S01]  /*2de0*/  FFMA.FTZ R61, R137.reuse, R62, R61 ;  /* 0x0000003e893d7223 */ /* 0x040fe2000001003d */
[----:B------:R-:W-:Y:S01]  /*2df0*/  FMUL.FTZ R67, R126, R65 ;  /* 0x000000417e437220 */ /* 0x000fe20000410000 */
[----:B------:R-:W-:Y:S01]  /*2e00*/  FFMA.FTZ R60, R137, R63, -R60 ;  /* 0x0000003f893c7223 */ /* 0x000fe2000001083c */
[C---:B------:R-:W-:Y:S01]  /*2e10*/  FFMA.FTZ R64, R127.reuse, R65, -R64 ;  /* 0x000000417f407223 */ /* 0x040fe20000010840 */
[C---:B------:R-:W-:Y:S01]  /*2e20*/  FMUL.FTZ R63, R134.reuse, R61 ;  /* 0x0000003d863f7220 */ /* 0x040fe20000410000 */
[----:B------:R-:W-:Y:S01]  /*2e30*/  FFMA.FTZ R67, R127, R68, R67 ;  /* 0x000000447f437223 */ /* 0x000fe20000010043 */
[-C--:B------:R-:W-:Y:S01]  /*2e40*/  FMUL.FTZ R62, R134, R60.reuse ;  /* 0x0000003c863e7220 */ /* 0x080fe20000410000 */
        /* <DEDUP_REMOVED lines=27> */
[----:B------:R-:W-:-:S02]  /*3000*/  FFMA.FTZ R60, R129, R63, -R60 ;  /* 0x0000003f813c7223 */ /* 0x000fc4000001083c */
[CC--:B------:R-:W-:Y:S02]  /*3010*/  FMUL.FTZ R63, R126.reuse, R61.reuse ;  /* 0x0000003d7e3f7220 */ /* 0x0c0fe40000410000 */
[-C--:B------:R-:W-:Y:S02]  /*3020*/  FMUL.FTZ R62, R126, R60.reuse ;  /* 0x0000003c7e3e7220 */ /* 0x080fe40000410000 */
[C---:B------:R-:W-:Y:S02]  /*3030*/  FFMA.FTZ R63, R127.reuse, R60, -R63 ;  /* 0x0000003c7f3f7223 */ /* 0x040fe4000001083f */
[----:B------:R-:W-:Y:S02]  /*3040*/  FFMA.FTZ R62, R127, R61, R62 ;  /* 0x0000003d7f3e7223 */ /* 0x000fe4000001003e */
[C---:B------:R-:W-:Y:S02]  /*3050*/  FMUL.FTZ R61, R122.reuse, R63 ;  /* 0x0000003f7a3d7220 */ /* 0x040fe40000410000 */
[----:B------:R-:W-:-:S02]  /*3060*/  FMUL.FTZ R60, R122, R62 ;  /* 0x0000003e7a3c7220 */ /* 0x000fc40000410000 */
[C---:B------:R-:W-:Y:S02]  /*3070*/  FFMA.FTZ R61, R123.reuse, R62, R61 ;  /* 0x0000003e7b3d7223 */ /* 0x040fe4000001003d */
[----:B------:R-:W-:Y:S02]  /*3080*/  FFMA.FTZ R60, R123, R63, -R60 ;  /* 0x0000003f7b3c7223 */ /* 0x000fe4000001083c */
[C---:B------:R-:W-:Y:S02]  /*3090*/  FMUL.FTZ R63, R120.reuse, R61 ;  /* 0x0000003d783f7220 */ /* 0x040fe40000410000 */
[----:B------:R-:W-:-:S04]  /*30a0*/  FMUL.FTZ R62, R120, R60 ;  /* 0x0000003c783e7220 */ /* 0x000fc80000410000 */
[C---:B------:R-:W-:Y:S01]  /*30b0*/  FFMA.FTZ R64, R121.reuse, R61, R62 ;  /* 0x0000003d79407223 */ /* 0x040fe2000001003e */
[----:B------:R-:W-:Y:S01]  /*30c0*/  FFMA.FTZ R62, R121, R60, -R63 ;  /* 0x0000003c793e7223 */ /* 0x000fe2000001083f */
[C---:B------:R-:W-:Y:S01]  /*30d0*/  FMUL.FTZ R60, R117.reuse, R68 ;  /* 0x00000044753c7220 */ /* 0x040fe20000410000 */
[C---:B------:R-:W-:Y:S01]  /*30e0*/  FMUL.FTZ R63, R117.reuse, R66 ;  /* 0x00000042753f7220 */ /* 0x040fe20000410000 */
[----:B------:R-:W-:Y:S02]  /*30f0*/  FMUL.FTZ R61, R117, R64 ;  /* 0x00000040753d7220 */ /* 0x000fe40000410000 */
[C---:B------:R-:W-:Y:S01]  /*3100*/  FFMA.FTZ R65, R119.reuse, R66, -R60 ;  /* 0x0000004277417223 */ /* 0x040fe2000001083c */
[C---:B------:R-:W-:Y:S01]  /*3110*/  FFMA.FTZ R68, R119.reuse, R68, R63 ;  /* 0x0000004477447223 */ /* 0x040fe2000001003f */
[-C--:B------:R-:W-:Y:S01]  /*3120*/  FFMA.FTZ R60, R119, R62.reuse, -R61 ;  /* 0x0000003e773c7223 */ /* 0x080fe2000001083d */
[----:B------:R-:W-:Y:S02]  /*3130*/  FMUL.FTZ R62, R117, R62 ;  /* 0x0000003e753e7220 */ /* 0x000fe40000410000 */
[----:B------:R-:W-:-:S02]  /*3140*/  FFMA.FTZ R63, R85, R208, R68 ;  /* 0x000000d0553f7223 */ /* 0x000fc40000010044 */
[----:B------:R-:W-:Y:S01]  /*3150*/  FFMA.FTZ R61, R119, R64, R62 ;  /* 0x00000040773d7223 */ /* 0x000fe2000001003e */
[----:B------:R-:W-:-:S05]  /*3160*/  FFMA.FTZ R62, R85, R210, R65 ;  /* 0x000000d2553e7223 */ /* 0x000fca0000010041 */
[----:B------:R2:W-:Y:S02]  /*3170*/  STS.128 [R205+0x6370], R60 ;  /* 0x0063703ccd007388 */ /* 0x0005e40000000c00 */
[----:B--2---:R-:W-:Y:S01]  /*3180*/  P2R R60, PR, RZ, 0x4 ;  /* 0x00000004ff3c7803 */ /* 0x004fe20000000000 */
        /* <DEDUP_REMOVED lines=18> */
[----:B------:R-:W-:-:S03]  /*32b0*/  FADD.FTZ R234, R67, R234 ;  /* 0x000000ea43ea7221 */ /* 0x000fc60000010000 */
[C---:B---3--:R-:W-:Y:S01]  /*32c0*/  FMUL.FTZ R237, R69.reuse, R233 ;  /* 0x000000e945ed7220 */ /* 0x048fe20000410000 */
[----:B------:R-:W-:-:S03]  /*32d0*/  FMUL.FTZ R235, R69, R234 ;  /* 0x000000ea45eb7220 */ /* 0x000fc60000410000 */
[----:B------:R-:W-:Y:S01]  /*32e0*/  FFMA.FTZ R236, R68, R234, R237 ;  /* 0x000000ea44ec7223 */ /* 0x000fe200000100ed */
[----:B------:R-:W-:Y:S01]  /*32f0*/  FMUL.FTZ R234, R60, R65 ;  /* 0x000000413cea7220 */ /* 0x000fe20000410000 */
[----:B------:R-:W-:Y:S01]  /*3300*/  FFMA.FTZ R239, R68, R233, -R235 ;  /* 0x000000e944ef7223 */ /* 0x000fe200000108eb */
[----:B------:R-:W-:Y:S01]  /*3310*/  FMUL.FTZ R233, R61, R65 ;  /* 0x000000413de97220 */ /* 0x000fe20000410000 */
[----:B------:R-:W-:Y:S01]  /*3320*/  FADD.FTZ R236, R71, R236 ;  /* 0x000000ec47ec7221 */ /* 0x000fe20000010000 */
[-C--:B------:R-:W-:Y:S01]  /*3330*/  FFMA.FTZ R234, R61, R64.reuse, R234 ;  /* 0x000000403dea7223 */ /* 0x080fe200000100ea */
[----:B------:R-:W-:Y:S01]  /*3340*/  FADD.FTZ R239, R70, R239 ;  /* 0x000000ef46ef7221 */ /* 0x000fe20000010000 */
[----:B------:R-:W-:Y:S02]  /*3350*/  FFMA.FTZ R233, R60, R64, -R233 ;  /* 0x000000403ce97223 */ /* 0x000fe400000108e9 */
[----:B------:R-:W-:Y:S01]  /*3360*/  FMUL.FTZ R235, R69, R234 ;  /* 0x000000ea45eb7220 */ /* 0x000fe20000410000 */
[----:B----4-:R-:W-:Y:S01]  /*3370*/  FMUL.FTZ R241, R73, R239 ;  /* 0x000000ef49f17220 */ /* 0x010fe20000410000 */
[----:B------:R-:W-:-:S02]  /*3380*/  FMUL.FTZ R237, R69, R233 ;  /* 0x000000e945ed7220 */ /* 0x000fc40000410000 */
[C---:B------:R-:W-:Y:S01]  /*3390*/  FFMA.FTZ R235, R68.reuse, R233, -R235 ;  /* 0x000000e944eb7223 */ /* 0x040fe200000108eb */
[C---:B------:R-:W-:Y:S01]  /*33a0*/  FMUL.FTZ R233, R73.reuse, R236 ;  /* 0x000000ec49e97220 */ /* 0x040fe20000410000 */
[----:B------:R-:W-:Y:S01]  /*33b0*/  FFMA.FTZ R237, R68, R234, R237 ;  /* 0x000000ea44ed7223 */ /* 0x000fe200000100ed */
[C---:B------:R-:W-:Y:S01]  /*33c0*/  FFMA.FTZ R238, R72.reuse, R236, R241 ;  /* 0x000000ec48ee7223 */ /* 0x040fe200000100f1 */
[C---:B------:R-:W-:Y:S01]  /*33d0*/  FMUL.FTZ R236, R73.reuse, R235 ;  /* 0x000000eb49ec7220 */ /* 0x040fe20000410000 */
[----:B------:R-:W-:Y:S01]  /*33e0*/  FFMA.FTZ R233, R72, R239, -R233 ;  /* 0x000000ef48e97223 */ /* 0x000fe200000108e9 */
[----:B------:R-:W-:Y:S01]  /*33f0*/  FMUL.FTZ R234, R73, R237 ;  /* 0x000000ed49ea7220 */ /* 0x000fe20000410000 */
[----:B------:R-:W-:Y:S02]  /*3400*/  FADD.FTZ R75, R75, R238 ;  /* 0x000000ee4b4b7221 */ /* 0x000fe40000010000 */
[----:B------:R-:W-:Y:S01]  /*3410*/  FADD.FTZ R74, R74, R233 ;  /* 0x000000e94a4a7221 */ /* 0x000fe20000010000 */
[C---:B------:R-:W-:Y:S01]  /*3420*/  FFMA.FTZ R73, R72.reuse, R235, -R234 ;  /* 0x000000eb48497223 */ /* 0x040fe200000108ea */
[----:B------:R-:W-:Y:S01]  /*3430*/  P2R R233, PR, RZ, 0x10 ;  /* 0x00000010ffe97803 */ /* 0x000fe20000000000 */
[----:B------:R-:W-:Y:S01]  /*3440*/  FFMA.FTZ R72, R72, R237, R236 ;  /* 0x000000ed48487223 */ /* 0x000fe200000100ec */
        /* <DEDUP_REMOVED lines=11> */
[----:B------:R-:W-:Y:S01]  /*3500*/  @P5 FADD.FTZ R74, R74, R233 ;  /* 0x000000e94a4a5221 */ /* 0x000fe20000010000 */
[CC--:B----4-:R-:W-:Y:S01]  /*3510*/  FMUL.FTZ R234, R72.reuse, R237.reuse ;  /* 0x000000ed48ea7220 */ /* 0x0d0fe20000410000 */
        /* <DEDUP_REMOVED lines=9> */
[-C--:B0-----:R-:W-:Y:S01]  /*35b0*/  FFMA.FTZ R233, R73, R238.reuse, -R234 ;  /* 0x000000ee49e97223 */ /* 0x081fe200000108ea */
[C---:B------:R-:W-:Y:S01]  /*35c0*/  FFMA.FTZ R238, R72.reuse, R238, R239 ;  /* 0x000000ee48ee7223 */ /* 0x040fe200000100ef */
[----:B---3--:R-:W-:-:S03]  /*35d0*/  FMUL.FTZ R234, R72, R237 ;  /* 0x000000ed48ea7220 */ /* 0x008fc60000410000 */
[----:B------:R-:W-:Y:S01]  /*35e0*/  @P4 FADD.FTZ R75, R75, R238 ;  /* 0x000000ee4b4b4221 */ /* 0x000fe20000010000 */
[C---:B------:R-:W-:Y:S01]  /*35f0*/  FMUL.FTZ R237, R73.reuse, R237 ;  /* 0x000000ed49ed7220 */ /* 0x040fe20000410000 */
        /* <DEDUP_REMOVED lines=26> */
[----:B------:R-:W-:Y:S01]  /*37a0*/  FMUL.FTZ R237, R73, R237 ;  /* 0x000000ed49ed7220 */ /* 0x000fe20000410000 */
[----:B------:R-:W-:Y:S01]  /*37b0*/  @P2 FADD.FTZ R74, R74, R233 ;  /* 0x000000e94a4a2221 */ /* 0x000fe20000010000 */
[----:B------:R-:W-:Y:S01]  /*37c0*/  @P2 FADD.FTZ R75, R75, R238 ;  /* 0x000000ee4b4b2221 */ /* 0x000fe20000010000 */
[-C--:B----4-:R-:W-:Y:S01]  /*37d0*/  @P2 FFMA.FTZ R73, R73, R236.reuse, -R234 ;  /* 0x000000ec49492223 */ /* 0x090fe200000108ea */
[----:B------:R-:W-:Y:S02]  /*37e0*/  @P2 FFMA.FTZ R72, R72, R236, R237 ;  /* 0x000000ec48482223 */ /* 0x000fe400000100ed */
[----:B------:R0:W2:Y:S04]  /*37f0*/  SHFL.UP PT, R238, R74, 0x10, RZ ;  /* 0x060000004aee7989 */ /* 0x0000a800000e00ff */
[----:B------:R0:W3:Y:S04]  /*3800*/  SHFL.UP PT, R236, R73, 0x10, RZ ;  /* 0x0600000049ec7989 */ /* 0x0000e800000e00ff */
[----:B------:R0:W4:Y:S04]  /*3810*/  SHFL.UP PT, R237, R72, 0x10, RZ ;  /* 0x0600000048ed7989 */ /* 0x00012800000e00ff */
[----:B------:R0:W0:Y:S02]  /*3820*/  SHFL.UP PT, R239, R75, 0x10, RZ ;  /* 0x060000004bef7989 */ /* 0x00002400000e00ff */
.L_x_4660:
[----:B------:R-:W-:Y:S01]  /*3830*/  ISETP.GE.AND P2, PT, R103, 0x10, PT ;  /* 0x000000106700780c */ /* 0x000fe20003f46270 */
[CC--:B0-----:R-:W-:Y:S01]  /*3840*/  FMUL.FTZ R234, R72.reuse, R239.reuse ;  /* 0x000000ef48ea7220 */ /* 0x0c1fe20000410000 */
[C---:B------:R-:W-:Y:S01]  /*3850*/  FMUL.FTZ R239, R73.reuse, R239 ;  /* 0x000000ef49ef7220 */ /* 0x040fe20000410000 */
[----:B------:R-:W-:Y:S02]  /*3860*/  UMOV UR21, 0xffffffff ;  /* 0xffffffff00157882 */ /* 0x000fe40000000000 */
[CC--:B--2---:R-:W-:Y:S01]  /*3870*/  FFMA.FTZ R233, R73.reuse, R238.reuse, -R234 ;  /* 0x000000ee49e97223 */ /* 0x0c4fe200000108ea */
[CC--:B----4-:R-:W-:Y:S01]  /*3880*/  FMUL.FTZ R234, R72.reuse, R237.reuse ;  /* 0x000000ed48ea7220 */ /* 0x0d0fe20000410000 */
[----:B------:R-:W-:Y:S01]  /*3890*/  FFMA.FTZ R238, R72, R238, R239 ;  /* 0x000000ee48ee7223 */ /* 0x000fe200000100ef */
[----:B------:R-:W-:-:S05]  /*38a0*/  FMUL.FTZ R237, R73, R237 ;  /* 0x000000ed49ed7220 */ /* 0x000fca0000410000 */
[-C--:B---3--:R-:W-:Y:S01]  /*38b0*/  @P2 FFMA.FTZ R73, R73, R236.reuse, -R234 ;  /* 0x000000ec49492223 */ /* 0x088fe200000108ea */
[----:B------:R-:W-:Y:S01]  /*38c0*/  @P2 FFMA.FTZ R72, R72, R236, R237 ;  /* 0x000000ec48482223 */ /* 0x000fe200000100ed */
[----:B------:R-:W-:Y:S01]  /*38d0*/  @P2 FADD.FTZ R74, R74, R233 ;  /* 0x000000e94a4a2221 */ /* 0x000fe20000010000 */
[----:B------:R-:W-:Y:S01]  /*38e0*/  @P2 FADD.FTZ R75, R75, R238 ;  /* 0x000000ee4b4b2221 */ /* 0x000fe20000010000 */
[----:B------:R-:W-:Y:S06]  /*38f0*/  BRA.DIV UR21, `(.L_x_4539) ;  /* 0x0000007615247947 */ /* 0x000fec000b800000 */
.L_x_4663:
[----:B------:R-:W-:-:S03]  /*3900*/  UMOV UR21, 0xffffffff ;  /* 0xffffffff00157882 */ /* 0x000fc60000000000 */
[----:B------:R-:W-:Y:S05]  /*3910*/  BRA.DIV UR21, `(.L_x_4540) ;  /* 0x0000007615447947 */ /* 0x000fea000b800000 */
.L_x_4666:
[----:B------:R-:W-:-:S03]  /*3920*/  UMOV UR21, 0xffffffff ;  /* 0xffffffff00157882 */ /* 0x000fc60000000000 */
[----:B------:R-:W-:Y:S05]  /*3930*/  BRA.DIV UR21, `(.L_x_4541) ;  /* 0x0000007615647947 */ /* 0x000fea000b800000 */
.L_x_4669:
[----:B------:R-:W-:-:S03]  /*3940*/  UMOV UR21, 0xffffffff ;  /* 0xffffffff00157882 */ /* 0x000fc60000000000 */
[----:B------:R-:W-:Y:S05]  /*3950*/  BRA.DIV UR21, `(.L_x_4542) ;  /* 0x0000007615847947 */ /* 0x000fea000b800000 */
.L_x_4672:
        /* <DEDUP_REMOVED lines=10> */
.L_x_4682:
[----:B0-----:R-:W-:-:S04]  /*3a00*/  FMUL.FTZ R72, R73, R79 ;  /* 0x0000004f49487220 */ /* 0x001fc80000410000 */
[C---:B----4-:R-:W-:Y:S01]  /*3a10*/  FFMA.FTZ R236, R243.reuse, R78, R72 ;  /* 0x0000004ef3ec7223 */ /* 0x050fe20000010048 */
[----:B------:R-:W-:-:S03]  /*3a20*/  FMUL.FTZ R72, R243, R79 ;  /* 0x0000004ff3487220 */ /* 0x000fc60000410000 */
[----:B------:R-:W-:Y:S01]  /*3a30*/  @P0 FADD.FTZ R79, R75, R236 ;  /* 0x000000ec4b4f0221 */ /* 0x000fe20000010000 */
[C---:B------:R-:W-:Y:S01]  /*3a40*/  FFMA.FTZ R75, R73.reuse, R78, -R72 ;  /* 0x0000004e494b7223 */ /* 0x040fe20000010848 */
[----:B------:R-:W-:-:S03]  /*3a50*/  FMUL.FTZ R72, R73, R234 ;  /* 0x000000ea49487220 */ /* 0x000fc60000410000 */
[----:B------:R-:W-:Y:S01]  /*3a60*/  @P0 FADD.FTZ R78, R74, R75 ;  /* 0x0000004b4a4e0221 */ /* 0x000fe20000010000 */
[----:B------:R-:W-:Y:S01]  /*3a70*/  FFMA.FTZ R77, R243, R76, R72 ;  /* 0x0000004cf34d7223 */ /* 0x000fe20000010048 */
[----:B------:R-:W-:Y:S01]  /*3a80*/  FMUL.FTZ R75, R61, R79 ;  /* 0x0000004f3d4b7220 */ /* 0x000fe20000410000 */
[----:B------:R-:W-:Y:S01]  /*3a90*/  FMUL.FTZ R72, R243, R234 ;  /* 0x000000eaf3487220 */ /* 0x000fe20000410000 */
[-C--:B------:R-:W-:Y:S02]  /*3aa0*/  FMUL.FTZ R74, R61, R78.reuse ;  /* 0x0000004e3d4a7220 */ /* 0x080fe40000410000 */
[----:B------:R-:W-:Y:S01]  /*3ab0*/  FSEL R77, R234, R77, !P0 ;  /* 0x0000004dea4d7208 */ /* 0x000fe20004000000 */
[C---:B------:R-:W-:Y:S01]  /*3ac0*/  FFMA.FTZ R75, R60.reuse, R78, -R75 ;  /* 0x0000004e3c4b7223 */ /* 0x040fe2000001084b */
[----:B------:R-:W-:Y:S01]  /*3ad0*/  FFMA.FTZ R234, R60, R79, R74 ;  /* 0x0000004f3cea7223 */ /* 0x000fe2000001004a */
[----:B------:R-:W-:Y:S02]  /*3ae0*/  @P0 FFMA.FTZ R76, R73, R76, -R72 ;  /* 0x0000004c494c0223 */ /* 0x000fe40000010848 */
        /* <DEDUP_REMOVED lines=30> */
.L_x_4537:
[----:B------:R-:W-:Y:S05]  /*3cd0*/  WARPSYNC.ALL ;  /* 0x0000000000007948 */ /* 0x000fea0003800000 */
[----:B------:R-:W-:Y:S01]  /*3ce0*/  FMUL.FTZ R236, R14, R113 ;  /* 0x000000710eec7220 */ /* 0x000fe20000410000 */
[C---:B------:R-:W-:Y:S01]  /*3cf0*/  FMUL.FTZ R235, R17.reuse, R110 ;  /* 0x0000006e11eb7220 */ /* 0x040fe20000410000 */
[----:B------:R-:W-:Y:S01]  /*3d00*/  FMUL.FTZ R233, R17, R112 ;  /* 0x0000007011e97220 */ /* 0x000fe20000410000 */
[C---:B------:R-:W-:Y:S01]  /*3d10*/  FMUL.FTZ R234, R16.reuse, R109 ;  /* 0x0000006d10ea7220 */ /* 0x040fe20000410000 */
[C---:B--2---:R-:W-:Y:S01]  /*3d20*/  FMUL.FTZ R63, R15.reuse, R114 ;  /* 0x000000720f3f7220 */ /* 0x044fe20000410000 */
[----:B------:R-:W-:Y:S01]  /*3d30*/  FMUL.FTZ R231, R15, R116 ;  /* 0x000000740fe77220 */ /* 0x000fe20000410000 */
[----:B------:R-:W-:Y:S01]  /*3d40*/  FMUL.FTZ R62, R16, R111 ;  /* 0x0000006f103e7220 */ /* 0x000fe20000410000 */
[----:B------:R-:W-:Y:S01]  /*3d50*/  BAR.SYNC.DEFER_BLOCKING 0x0 ;  /* 0x0000000000007b1d */ /* 0x000fe20000010000 */
[-C--:B01----:R-:W-:Y:S01]  /*3d60*/  FMUL.FTZ R60, R117, R107.reuse ;  /* 0x0000006b753c7220 */ /* 0x083fe20000410000 */
[----:B------:R-:W-:Y:S01]  /*3d70*/  FMUL.FTZ R64, R119, R107 ;  /* 0x0000006b77407220 */ /* 0x000fe20000410000 */
[C---:B------:R-:W-:Y:S01]  /*3d80*/  FMUL.FTZ R65, R117.reuse, R188 ;  /* 0x000000bc75417220 */ /* 0x040fe20000410000 */
[----:B------:R-:W-:Y:S01]  /*3d90*/  FMUL.FTZ R61, R117, R204 ;  /* 0x000000cc753d7220 */ /* 0x000fe20000410000 */
[-C--:B------:R-:W-:Y:S01]  /*3da0*/  FFMA.FTZ R60, R119, R106.reuse, -R60 ;  /* 0x0000006a773c7223 */ /* 0x080fe2000001083c */
[----:B------:R-:W-:Y:S01]  /*3db0*/  FFMA.FTZ R64, -R117, R106, -R64 ;  /* 0x0000006a75407223 */ /* 0x000fe20000010940 */
[C---:B------:R-:W-:Y:S01]  /*3dc0*/  FFMA.FTZ R66, R119.reuse, R204, -R65 ;  /* 0x000000cc77427223 */ /* 0x040fe20000010841 */
[----:B------:R-:W-:Y:S01]  /*3dd0*/  FFMA.FTZ R61, R119, R188, R61 ;  /* 0x000000bc773d7223 */ /* 0x000fe2000001003d */
[C---:B------:R-:W-:Y:S01]  /*3de0*/  FMUL.FTZ R68, R120.reuse, R60 ;  /* 0x0000003c78447220 */ /* 0x040fe20000410000 */
[-C--:B------:R-:W-:Y:S01]  /*3df0*/  FMUL.FTZ R65, R120, R64.reuse ;  /* 0x0000004078417220 */ /* 0x080fe20000410000 */
[----:B------:R-:W-:Y:S01]  /*3e00*/  FADD.FTZ R66, R189, R66 ;  /* 0x00000042bd427221 */ /* 0x000fe20000010000 */
[----:B------:R-:W-:Y:S01]  /*3e10*/  FADD.FTZ R61, R186, R61 ;  /* 0x0000003dba3d7221 */ /* 0x000fe20000010000 */
[C---:B------:R-:W-:Y:S01]  /*3e20*/  FFMA.FTZ R68, R121.reuse, R64, -R68 ;  /* 0x0000004079447223 */ /* 0x040fe20000010844 */
[C---:B------:R-:W-:Y:S01]  /*3e30*/  FFMA.FTZ R65, R121.reuse, R60, R65 ;  /* 0x0000003c79417223 */ /* 0x040fe20000010041 */
        /* <DEDUP_REMOVED lines=8> */
[----:B------:R-:W-:Y:S01]  /*3ec0*/  FADD.FTZ R64, R185, R60 ;  /* 0x0000003cb9407221 */ /* 0x000fe20000010000 */
[----:B------:R-:W-:Y:S01]  /*3ed0*/  FADD.FTZ R67, R190, R67 ;  /* 0x00000043be437221 */ /* 0x000fe20000010000 */
[----:B------:R-:W0:Y:S01]  /*3ee0*/  LDS.64 R60, [R205+0x6378] ;  /* 0x00637800cd3c7984 */ /* 0x000e220000000a00 */
[----:B------:R-:W-:Y:S01]  /*3ef0*/  FMUL.FTZ R68, R126, R69 ;  /* 0x000000457e447220 */ /* 0x000fe20000410000 */
[----:B------:R-:W-:Y:S01]  /*3f00*/  FMUL.FTZ R66, R122, R64 ;  /* 0x000000407a427220 */ /* 0x000fe20000410000 */
[-C--:B------:R-:W-:Y:S01]  /*3f10*/  FMUL.FTZ R70, R126, R65.reuse ;  /* 0x000000417e467220 */ /* 0x080fe20000410000 */
[----:B------:R-:W-:Y:S01]  /*3f20*/  UISETP.GE.AND UP0, UPT, UR11, UR41, UPT ;  /* 0x000000290b00728c */ /* 0x000fe2000bf06270 */
[----:B------:R-:W-:Y:S01]  /*3f30*/  FFMA.FTZ R68, R127, R65, R68 ;  /* 0x000000417f447223 */ /* 0x000fe20000010044 */
[-C--:B------:R-:W-:Y:S01]  /*3f40*/  FMUL.FTZ R65, R122, R67.reuse ;  /* 0x000000437a417220 */ /* 0x080fe20000410000 */
[----:B------:R-:W-:Y:S01]  /*3f50*/  FFMA.FTZ R66, R123, R67, -R66 ;  /* 0x000000437b427223 */ /* 0x000fe20000010842 */
[----:B------:R-:W-:Y:S01]  /*3f60*/  FFMA.FTZ R70, R127, R69, -R70 ;  /* 0x000000457f467223 */ /* 0x000fe20000010846 */
[C---:B------:R-:W-:Y:S01]  /*3f70*/  FMUL.FTZ R72, R128.reuse, R68 ;  /* 0x0000004480487220 */ /* 0x040fe20000410000 */
[----:B------:R-:W-:Y:S01]  /*3f80*/  FFMA.FTZ R65, R123, R64, R65 ;  /* 0x000000407b417223 */ /* 0x000fe20000010041 */
[----:B------:R-:W-:Y:S01]  /*3f90*/  FADD.FTZ R66, R191, R66 ;  /* 0x00000042bf427221 */ /* 0x000fe20000010000 */
[-C--:B------:R-:W-:Y:S01]  /*3fa0*/  FMUL.FTZ R67, R128, R70.reuse ;  /* 0x0000004680437220 */ /* 0x080fe20000410000 */
[C---:B------:R-:W-:Y:S01]  /*3fb0*/  FFMA.FTZ R72, R129.reuse, R70, -R72 ;  /* 0x0000004681487223 */ /* 0x040fe20000010848 */
[----:B------:R-:W-:Y:S01]  /*3fc0*/  FADD.FTZ R65, R184, R65 ;  /* 0x00000041b8417221 */ /* 0x000fe20000010000 */
[----:B------:R-:W-:Y:S01]  /*3fd0*/  FMUL.FTZ R64, R126, R66 ;  /* 0x000000427e407220 */ /* 0x000fe20000410000 */
[----:B------:R-:W-:Y:S01]  /*3fe0*/  FFMA.FTZ R68, R129, R68, R67 ;  /* 0x0000004481447223 */ /* 0x000fe20000010043 */
[----:B------:R-:W-:Y:S01]  /*3ff0*/  FMUL.FTZ R70, R130, R72 ;  /* 0x0000004882467220 */ /* 0x000fe20000410000 */
[-C--:B------:R-:W-:Y:S01]  /*4000*/  FMUL.FTZ R67, R126, R65.reuse ;  /* 0x000000417e437220 */ /* 0x080fe20000410000 */
[----:B------:R-:W-:Y:S01]  /*4010*/  FFMA.FTZ R64, R127, R65, R64 ;  /* 0x000000417f407223 */ /* 0x000fe20000010040 */
[-C--:B------:R-:W-:Y:S01]  /*4020*/  FMUL.FTZ R65, R130, R68.reuse ;  /* 0x0000004482417220 */ /* 0x080fe20000410000 */
[----:B------:R-:W-:Y:S01]  /*4030*/  FFMA.FTZ R70, R131, R68, R70 ;  /* 0x0000004483467223 */ /* 0x000fe20000010046 */
[----:B------:R-:W-:Y:S01]  /*4040*/  FFMA.FTZ R67, R127, R66, -R67 ;  /* 0x000000427f437223 */ /* 0x000fe20000010843 */
[----:B------:R-:W-:Y:S01]  /*4050*/  FADD.FTZ R64, R183, R64 ;  /* 0x00000040b7407221 */ /* 0x000fe20000010000 */
[----:B------:R-:W-:Y:S01]  /*4060*/  FFMA.FTZ R65, R131, R72, -R65 ;  /* 0x0000004883417223 */ /* 0x000fe20000010841 */
[----:B------:R-:W-:Y:S01]  /*4070*/  FMUL.FTZ R68, R132, R70 ;  /* 0x0000004684447220 */ /* 0x000fe20000410000 */
[----:B------:R-:W-:Y:S01]  /*4080*/  FADD.FTZ R67, R192, R67 ;  /* 0x00000043c0437221 */ /* 0x000fe20000010000 */
        /* <DEDUP_REMOVED lines=8> */
[----:B------:R-:W-:Y:S01]  /*4110*/  FADD.FTZ R66, R193, R66 ;  /* 0x00000042c1427221 */ /* 0x000fe20000010000 */
[-C--:B------:R-:W-:Y:S01]  /*4120*/  FMUL.FTZ R70, R134, R69.reuse ;  /* 0x0000004586467220 */ /* 0x080fe20000410000 */
[----:B------:R-:W-:Y:S01]  /*4130*/  FFMA.FTZ R69, R135, R69, R68 ;  /* 0x0000004587457223 */ /* 0x000fe20000010044 */
[----:B------:R-:W-:Y:S01]  /*4140*/  FADD.FTZ R64, R182, R65 ;  /* 0x00000041b6407221 */ /* 0x000fe20000010000 */
[C---:B------:R-:W-:Y:S01]  /*4150*/  FMUL.FTZ R68, R130.reuse, R66 ;  /* 0x0000004282447220 */ /* 0x040fe20000410000 */
[----:B0-----:R-:W-:Y:S01]  /*4160*/  FMUL.FTZ R65, R125, R61 ;  /* 0x0000003d7d417220 */ /* 0x001fe20000410000 */
[----:B------:R-:W-:Y:S01]  /*4170*/  FFMA.FTZ R70, R135, R71, -R70 ;  /* 0x0000004787467223 */ /* 0x000fe20000010846 */
[-C--:B------:R-:W-:Y:S01]  /*4180*/  FMUL.FTZ R67, R130, R64.reuse ;  /* 0x0000004082437220 */ /* 0x080fe20000410000 */
[----:B------:R-:W-:Y:S01]  /*4190*/  FFMA.FTZ R68, R131, R64, R68 ;  /* 0x0000004083447223 */ /* 0x000fe20000010044 */
[-C--:B------:R-:W-:Y:S01]  /*41a0*/  FMUL.FTZ R64, R125, R60.reuse ;  /* 0x0000003c7d407220 */ /* 0x080fe20000410000 */
[----:B------:R-:W-:Y:S01]  /*41b0*/  FFMA.FTZ R65, R124, R60, -R65 ;  /* 0x0000003c7c417223 */ /* 0x000fe20000010841 */
[----:B------:R-:W-:Y:S01]  /*41c0*/  FMUL.FTZ R60, R136, R70 ;  /* 0x00000046883c7220 */ /* 0x000fe20000410000 */
[----:B------:R-:W-:Y:S01]  /*41d0*/  FFMA.FTZ R67, R131, R66, -R67 ;  /* 0x0000004283437223 */ /* 0x000fe20000010843 */
[----:B------:R-:W-:Y:S01]  /*41e0*/  FFMA.FTZ R64, R124, R61, R64 ;  /* 0x0000003d7c407223 */ /* 0x000fe20000010040 */
[----:B------:R-:W-:Y:S01]  /*41f0*/  FFMA.FTZ R235, R100, R235, R65 ;  /* 0x000000eb64eb7223 */ /* 0x000fe20000010041 */
[-C--:B------:R-:W-:Y:S01]  /*4200*/  FMUL.FTZ R61, R136, R69.reuse ;  /* 0x00000045883d7220 */ /* 0x080fe20000410000 */
[C---:B------:R-:W-:Y:S01]  /*4210*/  FFMA.FTZ R69, R137.reuse, R69, R60 ;  /* 0x0000004589457223 */ /* 0x040fe2000001003c */
[----:B------:R-:W-:Y:S01]  /*4220*/  FFMA.FTZ R233, R100, R233, R64 ;  /* 0x000000e964e97223 */ /* 0x000fe20000010040 */
[----:B------:R-:W-:Y:S01]  /*4230*/  FMUL.FTZ R64, R148, R235 ;  /* 0x000000eb94407220 */ /* 0x000fe20000410000 */
[----:B------:R-:W-:Y:S01]  /*4240*/  FFMA.FTZ R70, R137, R70, -R61 ;  /* 0x0000004689467223 */ /* 0x000fe2000001083d */
[----:B------:R-:W-:Y:S01]  /*4250*/  FADD.FTZ R67, R194, R67 ;  /* 0x00000043c2437221 */ /* 0x000fe20000010000 */
[-C--:B------:R-:W-:Y:S01]  /*4260*/  FMUL.FTZ R60, R148, R233.reuse ;  /* 0x000000e9943c7220 */ /* 0x080fe20000410000 */
[----:B------:R-:W-:Y:S01]  /*4270*/  FFMA.FTZ R64, R149, R233, R64 ;  /* 0x000000e995407223 */ /* 0x000fe20000010040 */
[----:B------:R-:W-:Y:S01]  /*4280*/  FADD.FTZ R68, R181, R68 ;  /* 0x00000044b5447221 */ /* 0x000fe20000010000 */
        /* <DEDUP_REMOVED lines=16> */
[-C--:B------:R-:W-:Y:S01]  /*4390*/  FMUL.FTZ R68, R140, R66.reuse ;  /* 0x000000428c447220 */ /* 0x080fe20000410000 */
        /* <DEDUP_REMOVED lines=9> */
[C---:B------:R-:W-:Y:S01]  /*4430*/  FFMA.FTZ R232, R97.reuse, R232, R62 ;  /* 0x000000e861e87223 */ /* 0x040fe2000001003e */
[----:B------:R-:W-:Y:S01]  /*4440*/  FADD.FTZ R65, R180, R65 ;  /* 0x00000041b4417221 */ /* 0x000fe20000010000 */
[----:B------:R-:W-:Y:S01]  /*4450*/  FMUL.FTZ R62, R134, R64 ;  /* 0x00000040863e7220 */ /* 0x000fe20000410000 */
[----:B------:R-:W-:Y:S01]  /*4460*/  FFMA.FTZ R236, R97, R236, R61 ;  /* 0x000000ec61ec7223 */ /* 0x000fe2000001003d */
[----:B------:R-:W-:Y:S01]  /*4470*/  FMUL.FTZ R60, R142, R232 ;  /* 0x000000e88e3c7220 */ /* 0x000fe20000410000 */
[-C--:B------:R-:W-:Y:S01]  /*4480*/  FMUL.FTZ R67, R134, R65.reuse ;  /* 0x0000004186437220 */ /* 0x080fe20000410000 */
[----:B------:R-:W-:Y:S01]  /*4490*/  FFMA.FTZ R66, R135, R65, R62 ;  /* 0x0000004187427223 */ /* 0x000fe2000001003e */
[CC--:B------:R-:W-:Y:S01]  /*44a0*/  FMUL.FTZ R63, R142.reuse, R236.reuse ;  /* 0x000000ec8e3f7220 */ /* 0x0c0fe20000410000 */
[----:B------:R-:W-:Y:S01]  /*44b0*/  FFMA.FTZ R61, R143, R236, -R60 ;  /* 0x000000ec8f3d7223 */ /* 0x000fe2000001083c */
[----:B------:R-:W-:Y:S01]  /*44c0*/  FFMA.FTZ R67, R135, R64, -R67 ;  /* 0x0000004087437223 */ /* 0x000fe20000010843 */
[----:B------:R-:W-:Y:S01]  /*44d0*/  FMUL.FTZ R65, R142, R69 ;  /* 0x000000458e417220 */ /* 0x000fe20000410000 */
[----:B------:R-:W-:Y:S01]  /*44e0*/  FFMA.FTZ R60, R143, R232, R63 ;  /* 0x000000e88f3c7223 */ /* 0x000fe2000001003f */
[----:B------:R-:W-:Y:S01]  /*44f0*/  FFMA.FTZ R213, R96, R213, R61 ;  /* 0x000000d560d57223 */ /* 0x000fe2000001003d */
[-C--:B------:R-:W-:Y:S01]  /*4500*/  FMUL.FTZ R64, R142, R68.reuse ;  /* 0x000000448e407220 */ /* 0x080fe20000410000 */
[----:B------:R-:W-:Y:S01]  /*4510*/  FADD.FTZ R67, R196, R67 ;  /* 0x00000043c4437221 */ /* 0x000fe20000010000 */
[----:B------:R-:W-:Y:S01]  /*4520*/  FFMA.FTZ R211, R96, R211, R60 ;  /* 0x000000d360d37223 */ /* 0x000fe2000001003c */
[C---:B------:R-:W-:Y:S01]  /*4530*/  FMUL.FTZ R62, R140.reuse, R213 ;  /* 0x000000d58c3e7220 */ /* 0x040fe20000410000 */
[----:B------:R-:W-:Y:S01]  /*4540*/  FADD.FTZ R66, R179, R66 ;  /* 0x00000042b3427221 */ /* 0x000fe20000010000 */
        /* <DEDUP_REMOVED lines=20> */
[----:B------:R-:W-:Y:S01]  /*4690*/  FADD.FTZ R69, R178, R69 ;  /* 0x00000045b2457221 */ /* 0x000fe20000010000 */
[----:B------:R-:W-:Y:S01]  /*46a0*/  FFMA.FTZ R215, R94, R215, R60 ;  /* 0x000000d75ed77223 */ /* 0x000fe2000001003c */
[----:B------:R-:W-:Y:S01]  /*46b0*/  FMUL.FTZ R62, R136, R217 ;  /* 0x000000d9883e7220 */ /* 0x000fe20000410000 */
[C---:B------:R-:W-:Y:S01]  /*46c0*/  FMUL.FTZ R65, R146.reuse, R64 ;  /* 0x0000004092417220 */ /* 0x040fe20000410000 */
[-C--:B------:R-:W-:Y:S01]  /*46d0*/  FMUL.FTZ R70, R146, R68.reuse ;  /* 0x0000004492467220 */ /* 0x080fe20000410000 */
[-C--:B------:R-:W-:Y:S01]  /*46e0*/  FMUL.FTZ R60, R136, R215.reuse ;  /* 0x000000d7883c7220 */ /* 0x080fe20000410000 */
[----:B------:R-:W-:Y:S01]  /*46f0*/  FFMA.FTZ R62, R137, R215, R62 ;  /* 0x000000d7893e7223 */ /* 0x000fe2000001003e */
[----:B------:R-:W-:Y:S01]  /*4700*/  FFMA.FTZ R65, R147, R68, -R65 ;  /* 0x0000004493417223 */ /* 0x000fe20000010841 */
[----:B------:R-:W-:Y:S01]  /*4710*/  FADD.FTZ R66, R197, R66 ;  /* 0x00000042c5427221 */ /* 0x000fe20000010000 */
[----:B------:R-:W-:Y:S01]  /*4720*/  FFMA.FTZ R61, R137, R217, -R60 ;  /* 0x000000d9893d7223 */ /* 0x000fe2000001083c */
[C---:B------:R-:W-:Y:S01]  /*4730*/  FFMA.FTZ R220, R93.reuse, R220, R62 ;  /* 0x000000dc5ddc7223 */ /* 0x040fe2000001003e */
[CC--:B------:R-:W-:Y:S01]  /*4740*/  FMUL.FTZ R68, R138.reuse, R69.reuse ;  /* 0x000000458a447220 */ /* 0x0c0fe20000410000 */
[----:B------:R-:W-:Y:S01]  /*4750*/  FMUL.FTZ R62, R138, R66 ;  /* 0x000000428a3e7220 */ /* 0x000fe20000410000 */
[----:B------:R-:W-:Y:S01]  /*4760*/  FFMA.FTZ R222, R93, R222, R61 ;  /* 0x000000de5dde7223 */ /* 0x000fe2000001003d */
[C---:B------:R-:W-:Y:S01]  /*4770*/  FMUL.FTZ R60, R134.reuse, R220 ;  /* 0x000000dc863c7220 */ /* 0x040fe20000410000 */
[C---:B------:R-:W-:Y:S01]  /*4780*/  FFMA.FTZ R67, R139.reuse, R66, -R68 ;  /* 0x000000428b437223 */ /* 0x040fe20000010844 */
[----:B------:R-:W-:Y:S01]  /*4790*/  FFMA.FTZ R62, R139, R69, R62 ;  /* 0x000000458b3e7223 */ /* 0x000fe2000001003e */
[-C--:B------:R-:W-:Y:S01]  /*47a0*/  FMUL.FTZ R63, R134, R222.reuse ;  /* 0x000000de863f7220 */ /* 0x080fe20000410000 */
[C---:B------:R-:W-:Y:S01]  /*47b0*/  FFMA.FTZ R61, R135.reuse, R222, -R60 ;  /* 0x000000de873d7223 */ /* 0x040fe2000001083c */
[----:B------:R-:W-:Y:S01]  /*47c0*/  FADD.FTZ R67, R198, R67 ;  /* 0x00000043c6437221 */ /* 0x000fe20000010000 */
[----:B------:R-:W-:Y:S01]  /*47d0*/  PLOP3.LUT P0, PT, PT, PT, UP0, 0x80, 0x8 ;  /* 0x000000000008781c */ /* 0x000fe20003f0f008 */
[----:B------:R-:W-:Y:S01]  /*47e0*/  FFMA.FTZ R60, R135, R220, R63 ;  /* 0x000000dc873c7223 */ /* 0x000fe2000001003f */
[----:B------:R-:W-:Y:S01]  /*47f0*/  FFMA.FTZ R221, R92, R221, R61 ;  /* 0x000000dd5cdd7223 */ /* 0x000fe2000001003d */
        /* <DEDUP_REMOVED lines=11> */
[----:B------:R-:W-:Y:S01]  /*48b0*/  FFMA.FTZ R224, R91, R224, R62 ;  /* 0x000000e05be07223 */ /* 0x000fe2000001003e */
[----:B------:R-:W-:Y:S01]  /*48c0*/  FADD.FTZ R68, R199, R68 ;  /* 0x00000044c7447221 */ /* 0x000fe20000010000 */
[----:B------:R-:W-:Y:S01]  /*48d0*/  FMUL.FTZ R62, R142, R66 ;  /* 0x000000428e3e7220 */ /* 0x000fe20000410000 */
[----:B------:R-:W-:Y:S01]  /*48e0*/  FFMA.FTZ R226, R91, R226, R61 ;  /* 0x000000e25be27223 */ /* 0x000fe2000001003d */
[----:B------:R-:W-:Y:S01]  /*48f0*/  FMUL.FTZ R60, R130, R224 ;  /* 0x000000e0823c7220 */ /* 0x000fe20000410000 */
[-C--:B------:R-:W-:Y:S01]  /*4900*/  FMUL.FTZ R67, R142, R68.reuse ;  /* 0x000000448e437220 */ /* 0x080fe20000410000 */
[----:B------:R-:W-:Y:S01]  /*4910*/  FFMA.FTZ R69, R143, R68, -R62 ;  /* 0x000000448f457223 */ /* 0x000fe2000001083e */
[-C--:B------:R-:W-:Y:S01]  /*4920*/  FMUL.FTZ R63, R130, R226.reuse ;  /* 0x000000e2823f7220 */ /* 0x080fe20000410000 */
[----:B------:R-:W-:Y:S01]  /*4930*/  FFMA.FTZ R61, R131, R226, -R60 ;  /* 0x000000e2833d7223 */ /* 0x000fe2000001083c */
[----:B------:R-:W-:Y:S01]  /*4940*/  FFMA.FTZ R66, R143, R66, R67 ;  /* 0x000000428f427223 */ /* 0x000fe20000010043 */
[----:B------:R-:W-:Y:S01]  /*4950*/  FADD.FTZ R69, R200, R69 ;  /* 0x00000045c8457221 */ /* 0x000fe20000010000 */
[----:B------:R-:W-:Y:S01]  /*4960*/  FFMA.FTZ R60, R131, R224, R63 ;  /* 0x000000e0833c7223 */ /* 0x000fe2000001003f */
[----:B------:R-:W-:Y:S01]  /*4970*/  FFMA.FTZ R225, R90, R225, R61 ;  /* 0x000000e15ae17223 */ /* 0x000fe2000001003d */
[----:B------:R-:W-:Y:S01]  /*4980*/  FADD.FTZ R66, R175, R66 ;  /* 0x00000042af427221 */ /* 0x000fe20000010000 */
[----:B------:R-:W-:Y:S01]  /*4990*/  FMUL.FTZ R68, R144, R69 ;  /* 0x0000004590447220 */ /* 0x000fe20000410000 */
[----:B------:R-:W-:Y:S01]  /*49a0*/  FFMA.FTZ R223, R90, R223, R60 ;  /* 0x000000df5adf7223 */ /* 0x000fe2000001003c */
[----:B------:R-:W-:Y:S01]  /*49b0*/  FMUL.FTZ R62, R128, R225 ;  /* 0x000000e1803e7220 */ /* 0x000fe20000410000 */
[----:B------:R-:W-:Y:S01]  /*49c0*/  FFMA.FTZ R64, R147, R64, R70 ;  /* 0x0000004093407223 */ /* 0x000fe20000010046 */
[-C--:B------:R-:W-:Y:S01]  /*49d0*/  FFMA.FTZ R63, R145, R66.reuse, R68 ;  /* 0x00000042913f7223 */ /* 0x080fe20000010044 */
[----:B------:R-:W-:Y:S01]  /*49e0*/  FMUL.FTZ R66, R144, R66 ;  /* 0x0000004290427220 */ /* 0x000fe20000410000 */
[-C--:B------:R-:W-:Y:S01]  /*49f0*/  FFMA.FTZ R62, R129, R223.reuse, R62 ;  /* 0x000000df813e7223 */ /* 0x080fe2000001003e */
[----:B------:R-:W-:Y:S01]  /*4a00*/  FMUL.FTZ R60, R128, R223 ;  /* 0x000000df803c7220 */ /* 0x000fe20000410000 */
[----:B------:R-:W-:Y:S01]  /*4a10*/  ISETP.NE.OR P0, PT, R206, RZ, P0 ;  /* 0x000000ffce00720c */ /* 0x000fe20000705670 */
[----:B------:R-:W-:Y:S01]  /*4a20*/  FFMA.FTZ R66, R145, R69, -R66 ;  /* 0x0000004591427223 */ /* 0x000fe20000010842 */
[----:B------:R-:W-:Y:S01]  /*4a30*/  FFMA.FTZ R228, R89, R228, R62 ;  /* 0x000000e459e47223 */ /* 0x000fe2000001003e */
[----:B------:R-:W-:Y:S01]  /*4a40*/  FADD.FTZ R62, R174, R63 ;  /* 0x0000003fae3e7221 */ /* 0x000fe20000010000 */
[----:B------:R-:W-:Y:S01]  /*4a50*/  FFMA.FTZ R61, R129, R225, -R60 ;  /* 0x000000e1813d7223 */ /* 0x000fe2000001083c */
[----:B------:R-:W-:Y:S01]  /*4a60*/  FADD.FTZ R66, R201, R66 ;  /* 0x00000042c9427221 */ /* 0x000fe20000010000 */
[----:B------:R-:W-:Y:S01]  /*4a70*/  FMUL.FTZ R60, R126, R228 ;  /* 0x000000e47e3c7220 */ /* 0x000fe20000410000 */
[C---:B------:R-:W-:Y:S01]  /*4a80*/  FMUL.FTZ R67, R146.reuse, R62 ;  /* 0x0000003e92437220 */ /* 0x040fe20000410000 */
[----:B------:R-:W-:Y:S01]  /*4a90*/  FFMA.FTZ R230, R89, R230, R61 ;  /* 0x000000e659e67223 */ /* 0x000fe2000001003d */
[-C--:B------:R-:W-:Y:S01]  /*4aa0*/  FMUL.FTZ R68, R146, R66.reuse ;  /* 0x0000004292447220 */ /* 0x080fe20000410000 */
[----:B------:R-:W-:Y:S01]  /*4ab0*/  ISETP.GT.U32.AND P2, PT, R108, 0x1f, PT ;  /* 0x0000001f6c00780c */ /* 0x000fe20003f44070 */
        /* <DEDUP_REMOVED lines=10> */
[----:B------:R-:W-:Y:S01]  /*4b60*/  VOTEU.ALL UP0, P0 ;  /* 0x0000000000ff7886 */ /* 0x000fe20000000000 */
        /* <DEDUP_REMOVED lines=9> */
[----:B------:R-:W-:Y:S01]  /*4c00*/  @!UP0 ULEA UR21, UR8, UR20, 0x4 ;  /* 0x0000001408158291 */ /* 0x000fe2000f8e20ff */
[C---:B------:R-:W-:Y:S01]  /*4c10*/  FFMA.FTZ R214, R87.reuse, R214, R66 ;  /* 0x000000d657d67223 */ /* 0x040fe20000010042 */
[----:B------:R-:W-:Y:S01]  /*4c20*/  FFMA.FTZ R212, R87, R212, R67 ;  /* 0x000000d457d47223 */ /* 0x000fe20000010043 */
[----:B------:R-:W-:Y:S01]  /*4c30*/  FFMA.FTZ R64, R149, R64, R68 ;  /* 0x0000004095407223 */ /* 0x000fe20000010044 */
[----:B------:R-:W-:Y:S01]  /*4c40*/  FADD.FTZ R66, R172, R69 ;  /* 0x00000045ac427221 */ /* 0x000fe20000010000 */
[C---:B------:R-:W-:Y:S01]  /*4c50*/  FMUL.FTZ R68, R120.reuse, R214 ;  /* 0x000000d678447220 */ /* 0x040fe20000410000 */
[-C--:B------:R-:W-:Y:S01]  /*4c60*/  FMUL.FTZ R69, R120, R212.reuse ;  /* 0x000000d478457220 */ /* 0x080fe20000410000 */
[----:B------:R-:W-:Y:S01]  /*4c70*/  HFMA2 R60, -RZ, RZ, 1.875, 0 ;  /* 0x3f800000ff3c7431 */ /* 0x000fe200000001ff */
[----:B------:R-:W-:Y:S01]  /*4c80*/  CS2R R62, SRZ ;  /* 0x00000000003e7805 */ /* 0x000fe2000001ff00 */
[C---:B------:R-:W-:Y:S01]  /*4c90*/  FFMA.FTZ R71, R121.reuse, R212, R68 ;  /* 0x000000d479477223 */ /* 0x040fe20000010044 */
[----:B------:R-:W-:Y:S01]  /*4ca0*/  FFMA.FTZ R68, R121, R214, -R69 ;  /* 0x000000d679447223 */ /* 0x000fe20000010845 */
[----:B------:R-:W-:Y:S01]  /*4cb0*/  MOV R61, RZ ;  /* 0x000000ff003d7202 */ /* 0x000fe20000000f00 */
[----:B------:R-:W-:Y:S01]  /*4cc0*/  FFMA.FTZ R65, R149, R65, -R70 ;  /* 0x0000004195417223 */ /* 0x000fe20000010846 */
[C---:B------:R-:W-:Y:S01]  /*4cd0*/  FFMA.FTZ R207, R86.reuse, R207, R71 ;  /* 0x000000cf56cf7223 */ /* 0x040fe20000010047 */
[----:B------:R-:W-:Y:S01]  /*4ce0*/  FFMA.FTZ R209, R86, R209, R68 ;  /* 0x000000d156d17223 */ /* 0x000fe20000010044 */
[----:B------:R-:W-:Y:S01]  /*4cf0*/  FADD.FTZ R67, R203, R72 ;  /* 0x00000048cb437221 */ /* 0x000fe20000010000 */
[----:B------:R-:W-:Y:S01]  /*4d00*/  BSSY B0, `(.L_x_4544) ;  /* 0x00000e4000007945 */ /* 0x000fe20003800000 */
[C---:B------:R-:W-:Y:S01]  /*4d10*/  FMUL.FTZ R68, R117.reuse, R207 ;  /* 0x000000cf75447220 */ /* 0x040fe20000410000 */
[-C--:B------:R-:W-:Y:S01]  /*4d20*/  FMUL.FTZ R70, R117, R209.reuse ;  /* 0x000000d175467220 */ /* 0x080fe20000410000 */
[----:B------:R-:W0:Y:S02]  /*4d30*/  @!P0 LDS.128 R60, [UR21+0x8b80] ;  /* 0x008b8015ff3c8984 */ /* 0x000e240008000c00 */
[C---:B------:R-:W-:Y:S01]  /*4d40*/  FFMA.FTZ R68, R119.reuse, R209, -R68 ;  /* 0x000000d177447223 */ /* 0x040fe20000010844 */
[----:B------:R-:W-:Y:S01]  /*4d50*/  FFMA.FTZ R69, R119, R207, R70 ;  /* 0x000000cf77457223 */ /* 0x000fe20000010046 */
[----:B------:R1:W-:Y:S02]  /*4d60*/  STS.128 [R205+0x6d80], R64 ;  /* 0x006d8040cd007388 */ /* 0x0003e40000000c00 */
[C---:B------:R-:W-:Y:S01]  /*4d70*/  FFMA.FTZ R210, R85.reuse, R210, R68 ;  /* 0x000000d255d27223 */ /* 0x040fe20000010044 */
        /* <DEDUP_REMOVED lines=46> */
.L_x_4687:
        /* <DEDUP_REMOVED lines=12> */
.L_x_4548:
[----:B------:R-:W-:Y:S05]  /*5120*/  BSYNC.RECONVERGENT B1 ;  /* 0x0000000000017941 */ /* 0x000fea0003800200 */
.L_x_4547:
[----:B------:R-:W-:Y:S01]  /*5130*/  UMOV UR21, 0xffffffff ;  /* 0xffffffff00157882 */ /* 0x000fe20000000000 */
[----:B------:R-:W-:Y:S02]  /*5140*/  ISETP.GT.U32.AND P2, PT, R206, 0x1d, PT ;  /* 0x0000001dce00780c */ /* 0x000fe40003f44070 */
[----:B------:R-:W-:Y:S11]  /*5150*/  BRA.DIV UR21, `(.L_x_4549) ;  /* 0x0000006215d47947 */ /* 0x000ff6000b800000 */
[----:B--2---:R2:W1:Y:S04]  /*5160*/  SHFL.DOWN PT, R76, R249, 0x2, 0x1f ;  /* 0x08401f00f94c7f89 */ /* 0x00446800000e0000 */
[----:B---3--:R2:W3:Y:S04]  /*5170*/  SHFL.DOWN PT, R77, R248, 0x2, 0x1f ;  /* 0x08401f00f84d7f89 */ /* 0x0084e800000e0000 */
[----:B----4-:R2:W4:Y:S04]  /*5180*/  SHFL.DOWN PT, R78, R247, 0x2, 0x1f ;  /* 0x08401f00f74e7f89 */ /* 0x01052800000e0000 */
[----:B0-----:R2:W0:Y:S02]  /*5190*/  SHFL.DOWN PT, R251, R246, 0x2, 0x1f ;  /* 0x08401f00f6fb7f89 */ /* 0x00142400000e0000 */
.L_x_4693:
        /* <DEDUP_REMOVED lines=8> */
[----:B-12---:R-:W-:Y:S01]  /*5220*/  FADD.FTZ R247, R247, R238 ;  /* 0x000000eef7f77221 */ /* 0x006fe20000010000 */
[----:B------:R-:W-:Y:S01]  /*5230*/  FADD.FTZ R246, R246, R251 ;  /* 0x000000fbf6f67221 */ /* 0x000fe20000010000 */
[-C--:B------:R-:W-:Y:S01]  /*5240*/  FFMA.FTZ R249, R249, R76.reuse, -R78 ;  /* 0x0000004cf9f97223 */ /* 0x080fe2000001084e */
[----:B------:R-:W-:-:S07]  /*5250*/  FFMA.FTZ R248, R248, R76, R77 ;  /* 0x0000004cf8f87223 */ /* 0x000fce000001004d */
.L_x_4551:
[----:B------:R-:W-:Y:S05]  /*5260*/  BSYNC.RECONVERGENT B1 ;  /* 0x0000000000017941 */ /* 0x000fea0003800200 */
.L_x_4550:
[----:B------:R-:W-:Y:S01]  /*5270*/  UMOV UR21, 0xffffffff ;  /* 0xffffffff00157882 */ /* 0x000fe20000000000 */
[----:B------:R-:W-:Y:S02]  /*5280*/  ISETP.GT.U32.AND P2, PT, R206, 0x1b, PT ;  /* 0x0000001bce00780c */ /* 0x000fe40003f44070 */
[----:B------:R-:W-:Y:S11]  /*5290*/  BRA.DIV UR21, `(.L_x_4552) ;  /* 0x0000006215f47947 */ /* 0x000ff6000b800000 */
[----:B-1----:R1:W1:Y:S04]  /*52a0*/  SHFL.DOWN PT, R76, R249, 0x4, 0x1f ;  /* 0x08801f00f94c7f89 */ /* 0x00226800000e0000 */
[----:B---3--:R3:W1:Y:S04]  /*52b0*/  SHFL.DOWN PT, R77, R248, 0x4, 0x1f ;  /* 0x08801f00f84d7f89 */ /* 0x00866800000e0000 */
[----:B----4-:R3:W4:Y:S04]  /*52c0*/  SHFL.DOWN PT, R78, R247, 0x4, 0x1f ;  /* 0x08801f00f74e7f89 */ /* 0x01072800000e0000 */
[----:B0-----:R3:W0:Y:S02]  /*52d0*/  SHFL.DOWN PT, R251, R246, 0x4, 0x1f ;  /* 0x08801f00f6fb7f89 */ /* 0x00162400000e0000 */
.L_x_4699:
        /* <DEDUP_REMOVED lines=12> */
.L_x_4554:
[----:B------:R-:W-:Y:S05]  /*53a0*/  BSYNC.RECONVERGENT B1 ;  /* 0x0000000000017941 */ /* 0x000fea0003800200 */
.L_x_4553:
[----:B------:R-:W-:Y:S01]  /*53b0*/  UMOV UR21, 0xffffffff ;  /* 0xffffffff00157882 */ /* 0x000fe20000000000 */
[----:B------:R-:W-:Y:S02]  /*53c0*/  ISETP.GT.U32.AND P2, PT, R206, 0x17, PT ;  /* 0x00000017ce00780c */ /* 0x000fe40003f44070 */
[----:B------:R-:W-:Y:S11]  /*53d0*/  BRA.DIV UR21, `(.L_x_4555) ;  /* 0x0000006615147947 */ /* 0x000ff6000b800000 */
[----:B-1----:R1:W1:Y:S04]  /*53e0*/  SHFL.DOWN PT, R76, R249, 0x8, 0x1f ;  /* 0x09001f00f94c7f89 */ /* 0x00226800000e0000 */
[----:B------:R0:W1:Y:S04]  /*53f0*/  SHFL.DOWN PT, R77, R248, 0x8, 0x1f ;  /* 0x09001f00f84d7f89 */ /* 0x00006800000e0000 */
[----:B----4-:R4:W1:Y:S04]  /*5400*/  SHFL.DOWN PT, R78, R247, 0x8, 0x1f ;  /* 0x09001f00f74e7f89 */ /* 0x01086800000e0000 */
[----:B0-----:R4:W0:Y:S02]  /*5410*/  SHFL.DOWN PT, R251, R246, 0x8, 0x1f ;  /* 0x09001f00f6fb7f89 */ /* 0x00182400000e0000 */
.L_x_4705:
        /* <DEDUP_REMOVED lines=12> */
.L_x_4557:
[----:B------:R-:W-:Y:S05]  /*54e0*/  BSYNC.RECONVERGENT B1 ;  /* 0x0000000000017941 */ /* 0x000fea0003800200 */
.L_x_4556:
[----:B------:R-:W-:Y:S01]  /*54f0*/  UMOV UR21, 0xffffffff ;  /* 0xffffffff00157882 */ /* 0x000fe20000000000 */
[----:B------:R-:W-:Y:S02]  /*5500*/  ISETP.GT.U32.AND P2, PT, R206, 0xf, PT ;  /* 0x0000000fce00780c */ /* 0x000fe40003f44070 */
[----:B------:R-:W-:Y:S11]  /*5510*/  BRA.DIV UR21, `(.L_x_4558) ;  /* 0x0000006615347947 */ /* 0x000ff6000b800000 */
[----:B-1----:R1:W1:Y:S04]  /*5520*/  SHFL.DOWN PT, R76, R249, 0x10, 0x1f ;  /* 0x0a001f00f94c7f89 */ /* 0x00226800000e0000 */
[----:B------:R0:W1:Y:S04]  /*5530*/  SHFL.DOWN PT, R77, R248, 0x10, 0x1f ;  /* 0x0a001f00f84d7f89 */ /* 0x00006800000e0000 */
[----:B------:R1:W1:Y:S04]  /*5540*/  SHFL.DOWN PT, R78, R247, 0x10, 0x1f ;  /* 0x0a001f00f74e7f89 */ /* 0x00026800000e0000 */
[----:B0-----:R0:W0:Y:S02]  /*5550*/  SHFL.DOWN PT, R251, R246, 0x10, 0x1f ;  /* 0x0a001f00f6fb7f89 */ /* 0x00102400000e0000 */
.L_x_4711:
        /* <DEDUP_REMOVED lines=12> */
.L_x_4560:
[----:B------:R-:W-:Y:S05]  /*5620*/  BSYNC.RECONVERGENT B1 ;  /* 0x0000000000017941 */ /* 0x000fea0003800200 */
.L_x_4559:
[----:B------:R-:W-:Y:S01]  /*5630*/  UMOV UR21, 0xffffffff ;  /* 0xffffffff00157882 */ /* 0x000fe20000000000 */
[----:B------:R-:W-:Y:S02]  /*5640*/  ISETP.NE.AND P2, PT, R108, 0x1f, PT ;  /* 0x0000001f6c00780c */ /* 0x000fe40003f45270 */
[----:B------:R-:W-:Y:S11]  /*5650*/  BRA.DIV UR21, `(.L_x_4561) ;  /* 0x0000006615547947 */ /* 0x000ff6000b800000 */
[----:B------:R-:W5:Y:S04]  /*5660*/  SHFL.IDX PT, R244, R248, RZ, 0x1f ;  /* 0x00001ffff8f47589 */ /* 0x000f6800000e0000 */
[----:B------:R-:W0:Y:S04]  /*5670*/  SHFL.IDX PT, R206, R249, RZ, 0x1f ;  /* 0x00001ffff9ce7589 */ /* 0x000e2800000e0000 */
[----:B------:R-:W2:Y:S04]  /*5680*/  SHFL.IDX PT, R243, R247, RZ, 0x1f ;  /* 0x00001ffff7f37589 */ /* 0x000ea800000e0000 */
[----:B------:R-:W3:Y:S04]  /*5690*/  SHFL.IDX PT, R237, R246, RZ, 0x1f ;  /* 0x00001ffff6ed7589 */ /* 0x000ee800000e0000 */
[----:B------:R-:W4:Y:S04]  /*56a0*/  SHFL.IDX PT, R250, R60, RZ, 0x1f ;  /* 0x00001fff3cfa7589 */ /* 0x000f2800000e0000 */
[----:B------:R-:W4:Y:S04]  /*56b0*/  SHFL.IDX PT, R79, R61, RZ, 0x1f ;  /* 0x00001fff3d4f7589 */ /* 0x000f2800000e0000 */
[----:B-1----:R1:W1:Y:S01]  /*56c0*/  SHFL.DOWN PT, R76, R249, 0x1, 0x1f ;  /* 0x08201f00f94c7f89 */ /* 0x00226200000e0000 */
[-C--:B-----5:R-:W-:Y:S01]  /*56d0*/  FMUL.FTZ R239, R63, R244.reuse ;  /* 0x000000f43fef7220 */ /* 0x0a0fe20000410000 */
[-C--:B------:R-:W-:Y:S01]  /*56e0*/  FMUL.FTZ R240, R62, R244.reuse ;  /* 0x000000f43ef07220 */ /* 0x080fe20000410000 */
[-C--:B------:R-:W-:Y:S01]  /*56f0*/  FMUL.FTZ R245, R61, R244.reuse ;  /* 0x000000f43df57220 */ /* 0x080fe20000410000 */
[----:B------:R1:W1:Y:S01]  /*5700*/  SHFL.DOWN PT, R77, R248, 0x1, 0x1f ;  /* 0x08201f00f84d7f89 */ /* 0x00026200000e0000 */
[----:B------:R-:W-:Y:S01]  /*5710*/  FMUL.FTZ R244, R60, R244 ;  /* 0x000000f43cf47220 */ /* 0x000fe20000410000 */
[-C--:B0-----:R-:W-:Y:S01]  /*5720*/  FFMA.FTZ R238, R62, R206.reuse, -R239 ;  /* 0x000000ce3eee7223 */ /* 0x081fe200000108ef */
[-C--:B------:R-:W-:Y:S01]  /*5730*/  FFMA.FTZ R240, R63, R206.reuse, R240 ;  /* 0x000000ce3ff07223 */ /* 0x080fe200000100f0 */
[----:B------:R0:W0:Y:S01]  /*5740*/  SHFL.DOWN PT, R78, R247, 0x1, 0x1f ;  /* 0x08201f00f74e7f89 */ /* 0x00002200000e0000 */
[-C--:B------:R-:W-:Y:S01]  /*5750*/  FFMA.FTZ R245, R60, R206.reuse, -R245 ;  /* 0x000000ce3cf57223 */ /* 0x080fe200000108f5 */
[----:B------:R-:W-:Y:S01]  /*5760*/  FFMA.FTZ R244, R61, R206, R244 ;  /* 0x000000ce3df47223 */ /* 0x000fe200000100f4 */
[----:B--2---:R-:W-:Y:S01]  /*5770*/  FADD.FTZ R243, R243, R238 ;  /* 0x000000eef3f37221 */ /* 0x004fe20000010000 */
[----:B------:R2:W0:Y:S01]  /*5780*/  SHFL.DOWN PT, R251, R246, 0x1, 0x1f ;  /* 0x08201f00f6fb7f89 */ /* 0x00042200000e0000 */
[----:B---3--:R-:W-:-:S03]  /*5790*/  FADD.FTZ R206, R237, R240 ;  /* 0x000000f0edce7221 */ /* 0x008fc60000010000 */
[----:B------:R2:W3:Y:S01]  /*57a0*/  SHFL.IDX PT, R252, R62, RZ, 0x1f ;  /* 0x00001fff3efc7589 */ /* 0x0004e200000e0000 */
[----:B----4-:R-:W-:-:S03]  /*57b0*/  MOV R60, R250 ;  /* 0x000000fa003c7202 */ /* 0x010fc60000000f00 */
[----:B------:R2:W4:Y:S01]  /*57c0*/  SHFL.IDX PT, R241, R63, RZ, 0x1f ;  /* 0x00001fff3ff17589 */ /* 0x00052200000e0000 */
[----:B------:R-:W-:-:S07]  /*57d0*/  MOV R61, R79 ;  /* 0x0000004f003d7202 */ /* 0x000fce0000000f00 */
.L_x_4725:
[----:B------:R-:W-:Y:S01]  /*57e0*/  BSSY.RECONVERGENT B1, `(.L_x_4562) ;  /* 0x000000f000017945 */ /* 0x000fe20003800200 */
[----:B--23--:R-:W-:Y:S02]  /*57f0*/  MOV R62, R252 ;  /* 0x000000fc003e7202 */ /* 0x00cfe40000000f00 */
[----:B----4-:R-:W-:Y:S01]  /*5800*/  MOV R63, R241 ;  /* 0x000000f1003f7202 */ /* 0x010fe20000000f00 */
[----:B------:R-:W-:Y:S06]  /*5810*/  @!P2 BRA `(.L_x_4563) ;  /* 0x00000000002ca947 */ /* 0x000fec0003800000 */
[C---:B-1----:R-:W-:Y:S01]  /*5820*/  FMUL.FTZ R79, R77.reuse, R61 ;  /* 0x0000003d4d4f7220 */ /* 0x042fe20000410000 */
[CC--:B------:R-:W-:Y:S01]  /*5830*/  FMUL.FTZ R237, R77.reuse, R63.reuse ;  /* 0x0000003f4ded7220 */ /* 0x0c0fe20000410000 */
[C---:B------:R-:W-:Y:S01]  /*5840*/  FMUL.FTZ R238, R76.reuse, R63 ;  /* 0x0000003f4cee7220 */ /* 0x040fe20000410000 */
[C---:B------:R-:W-:Y:S01]  /*5850*/  FMUL.FTZ R61, R76.reuse, R61 ;  /* 0x0000003d4c3d7220 */ /* 0x040fe20000410000 */
[C---:B------:R-:W-:Y:S01]  /*5860*/  FFMA.FTZ R79, R76.reuse, R60, -R79 ;  /* 0x0000003c4c4f7223 */ /* 0x040fe2000001084f */
[-C--:B------:R-:W-:Y:S01]  /*5870*/  FFMA.FTZ R237, R76, R62.reuse, -R237 ;  /* 0x0000003e4ced7223 */ /* 0x080fe200000108ed */
[C---:B------:R-:W-:Y:S01]  /*5880*/  FFMA.FTZ R238, R77.reuse, R62, R238 ;  /* 0x0000003e4dee7223 */ /* 0x040fe200000100ee */
[----:B------:R-:W-:Y:S02]  /*5890*/  FFMA.FTZ R61, R77, R60, R61 ;  /* 0x0000003c4d3d7223 */ /* 0x000fe4000001003d */
[----:B0-----:R-:W-:Y:S01]  /*58a0*/  FADD.FTZ R62, R78, R237 ;  /* 0x000000ed4e3e7221 */ /* 0x001fe20000010000 */
[----:B------:R-:W-:Y:S01]  /*58b0*/  FADD.FTZ R63, R251, R238 ;  /* 0x000000eefb3f7221 */ /* 0x000fe20000010000 */
[----:B------:R-:W-:-:S07]  /*58c0*/  MOV R60, R79 ;  /* 0x0000004f003c7202 */ /* 0x000fce0000000f00 */
.L_x_4563:
[----:B------:R-:W-:Y:S05]  /*58d0*/  BSYNC.RECONVERGENT B1 ;  /* 0x0000000000017941 */ /* 0x000fea0003800200 */
.L_x_4562:
[CC--:B-1----:R-:W-:Y:S01]  /*58e0*/  FMUL.FTZ R77, R69.reuse, R63.reuse ;  /* 0x0000003f454d7220 */ /* 0x0c2fe20000410000 */
[-C--:B------:R-:W-:Y:S01]  /*58f0*/  FMUL.FTZ R76, R69, R62.reuse ;  /* 0x0000003e454c7220 */ /* 0x080fe20000410000 */
[----:B------:R1:W-:Y:S02]  /*5900*/  STS.128 [R242+0x6db0], R60 ;  /* 0x006db03cf2007388 */ /* 0x0003e40000000c00 */
[C---:B------:R-:W-:Y:S01]  /*5910*/  FFMA.FTZ R77, R68.reuse, R62, -R77 ;  /* 0x0000003e444d7223 */ /* 0x040fe2000001084d */
[----:B------:R-:W-:-:S03]  /*5920*/  FFMA.FTZ R238, R68, R63, R76 ;  /* 0x0000003f44ee7223 */ /* 0x000fc6000001004c */
[----:B0-----:R-:W-:Y:S01]  /*5930*/  FADD.FTZ R78, R70, R77 ;  /* 0x0000004d464e7221 */ /* 0x001fe20000010000 */
[CC--:B------:R-:W-:Y:S01]  /*5940*/  FMUL.FTZ R77, R69.reuse, R61.reuse ;  /* 0x0000003d454d7220 */ /* 0x0c0fe20000410000 */
[----:B------:R-:W-:Y:S01]  /*5950*/  FMUL.FTZ R70, R69, R60 ;  /* 0x0000003c45467220 */ /* 0x000fe20000410000 */
[----:B------:R-:W-:Y:S01]  /*5960*/  FADD.FTZ R79, R71, R238 ;  /* 0x000000ee474f7221 */ /* 0x000fe20000010000 */
[C---:B------:R-:W-:Y:S01]  /*5970*/  FMUL.FTZ R69, R65.reuse, R78 ;  /* 0x0000004e41457220 */ /* 0x040fe20000410000 */
[C---:B------:R-:W-:Y:S01]  /*5980*/  FFMA.FTZ R76, R68.reuse, R60, -R77 ;  /* 0x0000003c444c7223 */ /* 0x040fe2000001084d */
[----:B------:R-:W-:Y:S02]  /*5990*/  FFMA.FTZ R77, R68, R61, R70 ;  /* 0x0000003d444d7223 */ /* 0x000fe40000010046 */
[CC--:B------:R-:W-:Y:S01]  /*59a0*/  FFMA.FTZ R68, R64.reuse, R79.reuse, R69 ;  /* 0x0000004f40447223 */ /* 0x0c0fe20000010045 */
[C---:B------:R-:W-:Y:S01]  /*59b0*/  FMUL.FTZ R69, R65.reuse, R79 ;  /* 0x0000004f41457220 */ /* 0x040fe20000410000 */
[C---:B-1----:R-:W-:Y:S01]  /*59c0*/  FMUL.FTZ R63, R65.reuse, R76 ;  /* 0x0000004c413f7220 */ /* 0x042fe20000410000 */
[-C--:B------:R-:W-:Y:S01]  /*59d0*/  FMUL.FTZ R61, R65, R77.reuse ;  /* 0x0000004d413d7220 */ /* 0x080fe20000410000 */
[----:B------:R-:W-:Y:S01]  /*59e0*/  FADD.FTZ R67, R67, R68 ;  /* 0x0000004443437221 */ /* 0x000fe20000010000 */
[C---:B------:R-:W-:Y:S01]  /*59f0*/  FFMA.FTZ R69, R64.reuse, R78, -R69 ;  /* 0x0000004e40457223 */ /* 0x040fe20000010845 */
[C---:B------:R-:W-:Y:S01]  /*5a00*/  FFMA.FTZ R65, R64.reuse, R77, R63 ;  /* 0x0000004d40417223 */ /* 0x040fe2000001003f */
[----:B------:R-:W-:Y:S01]  /*5a10*/  FFMA.FTZ R64, R64, R76, -R61 ;  /* 0x0000004c40407223 */ /* 0x000fe2000001083d */
[C---:B------:R-:W-:Y:S01]  /*5a20*/  FMUL.FTZ R63, R73.reuse, R67 ;  /* 0x00000043493f7220 */ /* 0x040fe20000410000 */
[----:B------:R-:W-:Y:S01]  /*5a30*/  FADD.FTZ R66, R66, R69 ;  /* 0x0000004542427221 */ /* 0x000fe20000010000 */
[CC--:B------:R-:W-:Y:S01]  /*5a40*/  FMUL.FTZ R61, R73.reuse, R65.reuse ;  /* 0x00000041493d7220 */ /* 0x0c0fe20000410000 */
[C---:B------:R-:W-:Y:S01]  /*5a50*/  FMUL.FTZ R60, R73.reuse, R64 ;  /* 0x00000040493c7220 */ /* 0x040fe20000410000 */
[----:B------:R2:W-:Y:S01]  /*5a60*/  STS.128 [R242+0x6da0], R76 ;  /* 0x006da04cf2007388 */ /* 0x0005e20000000c00 */
[-C--:B------:R-:W-:Y:S01]  /*5a70*/  FMUL.FTZ R62, R73, R66.reuse ;  /* 0x00000042493e7220 */ /* 0x080fe20000410000 */
[C---:B------:R-:W-:Y:S01]  /*5a80*/  FFMA.FTZ R63, R72.reuse, R66, -R63 ;  /* 0x00000042483f7223 */ /* 0x040fe2000001083f */
[C---:B------:R-:W-:Y:S01]  /*5a90*/  FFMA.FTZ R68, R72.reuse, R64, -R61 ;  /* 0x0000004048447223 */ /* 0x040fe2000001083d */
[C---:B------:R-:W-:Y:S01]  /*5aa0*/  FFMA.FTZ R69, R72.reuse, R65, R60 ;  /* 0x0000004148457223 */ /* 0x040fe2000001003c */
[----:B------:R-:W-:Y:S01]  /*5ab0*/  FFMA.FTZ R62, R72, R67, R62 ;  /* 0x00000043483e7223 */ /* 0x000fe2000001003e */
[----:B------:R-:W-:Y:S01]  /*5ac0*/  FADD.FTZ R70, R74, R63 ;  /* 0x0000003f4a467221 */ /* 0x000fe20000010000 */
[----:B------:R2:W-:Y:S01]  /*5ad0*/  STS.128 [R242+0x6d90], R64 ;  /* 0x006d9040f2007388 */ /* 0x0005e20000000c00 */
[----:B------:R-:W-:Y:S01]  /*5ae0*/  MOV R63, R206 ;  /* 0x000000ce003f7202 */ /* 0x000fe20000000f00 */
[----:B------:R-:W-:Y:S01]  /*5af0*/  FADD.FTZ R71, R75, R62 ;  /* 0x0000003e4b477221 */ /* 0x000fe20000010000 */
[----:B------:R-:W-:-:S02]  /*5b00*/  MOV R62, R243 ;  /* 0x000000f3003e7202 */ /* 0x000fc40000000f00 */
[----:B------:R-:W-:Y:S02]  /*5b10*/  MOV R61, R244 ;  /* 0x000000f4003d7202 */ /* 0x000fe40000000f00 */
[----:B------:R2:W-:Y:S01]  /*5b20*/  STS.128 [R242+0x6d80], R68 ;  /* 0x006d8044f2007388 */ /* 0x0005e20000000c00 */
[----:B------:R-:W-:-:S07]  /*5b30*/  MOV R60, R245 ;  /* 0x000000f5003c7202 */ /* 0x000fce0000000f00 */
.L_x_4545:
[----:B------:R-:W-:Y:S05]  /*5b40*/  BSYNC B0 ;  /* 0x0000000000007941 */ /* 0x000fea0003800000 */
.L_x_4544:
[----:B------:R-:W-:Y:S05]  /*5b50*/  WARPSYNC.ALL ;  /* 0x0000000000007948 */ /* 0x000fea0003800000 */
[----:B------:R-:W-:Y:S01]  /*5b60*/  BAR.SYNC.DEFER_BLOCKING 0x0 ;  /* 0x0000000000007b1d */ /* 0x000fe20000010000 */
[----:B-12---:R-:W-:Y:S01]  /*5b70*/  FMUL.FTZ R64, R17, R100 ;  /* 0x0000006411407220 */ /* 0x006fe20000410000 */
[C---:B------:R-:W-:Y:S01]  /*5b80*/  FFMA.FTZ R65, R0.reuse, R235, RZ ;  /* 0x000000eb00417223 */ /* 0x040fe200000100ff */
[----:B------:R-:W-:Y:S01]  /*5b90*/  FFMA.FTZ R67, R0, -R233, RZ ;  /* 0x800000e900437223 */ /* 0x000fe200000100ff */
[----:B------:R-:W-:Y:S01]  /*5ba0*/  ULEA UR21, UR11, 0xfffff000, 0xc ;  /* 0xfffff0000b157891 */ /* 0x000fe2000f8e60ff */
[-C--:B------:R-:W-:Y:S01]  /*5bb0*/  FFMA.FTZ R235, -R110, R64.reuse, R235 ;  /* 0x000000406eeb7223 */ /* 0x080fe200000101eb */
[----:B------:R-:W-:Y:S01]  /*5bc0*/  FFMA.FTZ R233, R112, -R64, R233 ;  /* 0x8000004070e97223 */ /* 0x000fe200000100e9 */
[C---:B------:R-:W-:Y:S01]  /*5bd0*/  FFMA.FTZ R64, R32.reuse, R234, R65 ;  /* 0x000000ea20407223 */ /* 0x040fe20000010041 */
[----:B------:R-:W-:Y:S01]  /*5be0*/  FMUL.FTZ R72, R15, R98 ;  /* 0x000000620f487220 */ /* 0x000fe20000410000 */
[----:B------:R-:W-:Y:S01]  /*5bf0*/  USHF.R.S32.HI UR44, URZ, 0x1f, UR21 ;  /* 0x0000001fff2c7899 */ /* 0x000fe20008011415 */
[----:B------:R-:W-:Y:S01]  /*5c00*/  FFMA.FTZ R66, R32, -R124, R67 ;  /* 0x8000007c20427223 */ /* 0x000fe20000010043 */
[C---:B------:R-:W-:Y:S01]  /*5c10*/  FFMA.FTZ R65, R31.reuse, R125, R64 ;  /* 0x0000007d1f417223 */ /* 0x040fe20000010040 */
[-C--:B------:R-:W-:Y:S01]  /*5c20*/  FFMA.FTZ R125, -R114, R72.reuse, R125 ;  /* 0x00000048727d7223 */ /* 0x080fe2000001017d */
[----:B------:R-:W-:Y:S01]  /*5c30*/  FFMA.FTZ R72, R116, -R72, R231 ;  /* 0x8000004874487223 */ /* 0x000fe200000100e7 */
[----:B------:R-:W-:Y:S01]  /*5c40*/  FFMA.FTZ R231, R31, -R231, R66 ;  /* 0x800000e71fe77223 */ /* 0x000fe20000010042 */
[----:B------:R-:W-:Y:S01]  /*5c50*/  FFMA.FTZ R64, R30, R236, R65 ;  /* 0x000000ec1e407223 */ /* 0x000fe20000010041 */
[----:B------:R-:W-:Y:S01]  /*5c60*/  FMUL.FTZ R68, R16, R99 ;  /* 0x0000006310447220 */ /* 0x000fe20000410000 */
[----:B------:R-:W-:Y:S01]  /*5c70*/  MOV R69, UR38 ;  /* 0x0000002600457c02 */ /* 0x000fe20008000f00 */
[----:B-----5:R-:W-:Y:S01]  /*5c80*/  FMUL.FTZ R76, R11, R94 ;  /* 0x0000005e0b4c7220 */ /* 0x020fe20000410000 */
[----:B------:R-:W-:Y:S01]  /*5c90*/  FFMA.FTZ R71, R29, R213, R64 ;  /* 0x000000d51d477223 */ /* 0x000fe20000010040 */
[----:B------:R-:W-:Y:S01]  /*5ca0*/  LOP3.LUT R66, R108, UR21, RZ, 0xfc, !PT ;  /* 0x000000156c427c12 */ /* 0x000fe2000f8efcff */
[-C--:B------:R-:W-:Y:S01]  /*5cb0*/  FFMA.FTZ R234, -R109, R68.reuse, R234 ;  /* 0x000000446dea7223 */ /* 0x080fe200000101ea */
[----:B------:R-:W-:Y:S01]  /*5cc0*/  MOV R67, UR44 ;  /* 0x0000002c00437c02 */ /* 0x000fe20008000f00 */
[----:B------:R-:W-:Y:S01]  /*5cd0*/  FFMA.FTZ R124, R111, -R68, R124 ;  /* 0x800000446f7c7223 */ /* 0x000fe2000001007c */
[----:B------:R1:W2:Y:S01]  /*5ce0*/  LDS.64 R64, [R205+0x6d88] ;  /* 0x006d8800cd407984 */ /* 0x0002a20000000a00 */
[----:B------:R-:W-:Y:S01]  /*5cf0*/  MOV R77, UR39 ;  /* 0x00000027004d7c02 */ /* 0x000fe20008000f00 */
[----:B------:R-:W-:Y:S01]  /*5d00*/  FFMA.FTZ R70, R28, R218, R71 ;  /* 0x000000da1c467223 */ /* 0x000fe20000010047 */
[----:B------:R-:W-:-:S04]  /*5d10*/  IMAD.WIDE.U32 R68, R69, UR8, R66 ;  /* 0x0000000845447c25 */ /* 0x000fc8000f8e0042 */
[----:B------:R-:W-:Y:S01]  /*5d20*/  FMUL.FTZ R78, R9, R92 ;  /* 0x0000005c094e7220 */ /* 0x000fe20000410000 */
[----:B------:R-:W-:Y:S01]  /*5d30*/  FMUL.FTZ R73, R14, R97 ;  /* 0x000000610e497220 */ /* 0x000fe20000410000 */
[----:B------:R-:W-:Y:S01]  /*5d40*/  FFMA.FTZ R75, R27, R217, R70 ;  /* 0x000000d91b4b7223 */ /* 0x000fe20000010046 */
[----:B------:R-:W-:Y:S01]  /*5d50*/  IMAD R71, R77, UR8, R69 ;  /* 0x000000084d477c24 */ /* 0x000fe2000f8e0245 */
[----:B------:R-:W-:Y:S01]  /*5d60*/  LEA R70, P0, R68, UR9, 0x2 ;  /* 0x0000000944467c11 */ /* 0x000fe2000f8010ff */
[-C--:B------:R-:W-:Y:S01]  /*5d70*/  FFMA.FTZ R217, -R152, R76.reuse, R217 ;  /* 0x0000004c98d97223 */ /* 0x080fe200000101d9 */
[----:B------:R-:W-:Y:S01]  /*5d80*/  FFMA.FTZ R69, R154, -R76, R215 ;  /* 0x8000004c9a457223 */ /* 0x000fe200000100d7 */
[----:B------:R-:W-:Y:S01]  /*5d90*/  FMUL.FTZ R77, R10, R93 ;  /* 0x0000005d0a4d7220 */ /* 0x000fe20000410000 */
[----:B------:R-:W-:Y:S01]  /*5da0*/  FFMA.FTZ R76, R26, R222, R75 ;  /* 0x000000de1a4c7223 */ /* 0x000fe2000001004b */
[----:B------:R-:W-:Y:S01]  /*5db0*/  LEA.HI.X R71, R68, UR10, R71, 0x2, P0 ;  /* 0x0000000a44477c11 */ /* 0x000fe200080f1447 */
[----:B------:R-:W-:Y:S01]  /*5dc0*/  FMUL.FTZ R79, R8, R91 ;  /* 0x0000005b084f7220 */ /* 0x000fe20000410000 */
[-C--:B------:R-:W-:Y:S01]  /*5dd0*/  FFMA.FTZ R222, -R155, R77.reuse, R222 ;  /* 0x0000004d9bde7223 */ /* 0x080fe200000101de */
[----:B------:R-:W-:Y:S01]  /*5de0*/  FFMA.FTZ R68, R157, -R77, R220 ;  /* 0x8000004d9d447223 */ /* 0x000fe200000100dc */
[----:B------:R-:W-:Y:S01]  /*5df0*/  FFMA.FTZ R77, R25, R221, R76 ;  /* 0x000000dd194d7223 */ /* 0x000fe2000001004c */
[-C--:B------:R-:W-:Y:S01]  /*5e00*/  FFMA.FTZ R221, -R156, R78.reuse, R221 ;  /* 0x0000004e9cdd7223 */ /* 0x080fe200000101dd */
[----:B------:R-:W-:Y:S01]  /*5e10*/  FFMA.FTZ R75, R158, -R78, R219 ;  /* 0x8000004e9e4b7223 */ /* 0x000fe200000100db */
[-C--:B------:R-:W-:Y:S01]  /*5e20*/  FFMA.FTZ R236, -R113, R73.reuse, R236 ;  /* 0x0000004971ec7223 */ /* 0x080fe200000101ec */
[----:B------:R-:W-:Y:S01]  /*5e30*/  FFMA.FTZ R78, R24, R226, R77 ;  /* 0x000000e2184e7223 */ /* 0x000fe2000001004d */
[----:B------:R-:W-:Y:S01]  /*5e40*/  FMUL.FTZ R74, R13, R96 ;  /* 0x000000600d4a7220 */ /* 0x000fe20000410000 */
[----:B------:R-:W-:Y:S01]  /*5e50*/  FFMA.FTZ R73, R115, -R73, R232 ;  /* 0x8000004973497223 */ /* 0x000fe200000100e8 */
[----:B------:R-:W-:Y:S01]  /*5e60*/  FFMA.FTZ R232, R30, -R232, R231 ;  /* 0x800000e81ee87223 */ /* 0x000fe200000100e7 */
[-C--:B------:R-:W-:Y:S01]  /*5e70*/  FFMA.FTZ R226, -R159, R79.reuse, R226 ;  /* 0x0000004f9fe27223 */ /* 0x080fe200000101e2 */
[----:B------:R-:W-:Y:S01]  /*5e80*/  FFMA.FTZ R76, R161, -R79, R224 ;  /* 0x8000004fa14c7223 */ /* 0x000fe200000100e0 */
[----:B------:R-:W-:Y:S01]  /*5e90*/  FFMA.FTZ R79, R23, R225, R78 ;  /* 0x000000e1174f7223 */ /* 0x000fe2000001004e */
[-C--:B------:R-:W-:Y:S01]  /*5ea0*/  FFMA.FTZ R213, -R118, R74.reuse, R213 ;  /* 0x0000004a76d57223 */ /* 0x080fe200000101d5 */
[----:B------:R-:W-:Y:S01]  /*5eb0*/  FMUL.FTZ R67, R12, R95 ;  /* 0x0000005f0c437220 */ /* 0x000fe20000410000 */
[----:B------:R-:W-:Y:S01]  /*5ec0*/  FFMA.FTZ R74, R150, -R74, R211 ;  /* 0x8000004a964a7223 */ /* 0x000fe200000100d3 */
[----:B-1----:R-:W-:Y:S01]  /*5ed0*/  FMUL.FTZ R205, R7, R90 ;  /* 0x0000005a07cd7220 */ /* 0x002fe20000410000 */
[----:B------:R-:W-:Y:S01]  /*5ee0*/  FFMA.FTZ R211, R29, -R211, R232 ;  /* 0x800000d31dd37223 */ /* 0x000fe200000100e8 */
[----:B------:R-:W-:Y:S01]  /*5ef0*/  FFMA.FTZ R206, R22, R230, R79 ;  /* 0x000000e616ce7223 */ /* 0x000fe2000001004f */
[-C--:B------:R-:W-:Y:S01]  /*5f00*/  FFMA.FTZ R218, -R151, R67.reuse, R218 ;  /* 0x0000004397da7223 */ /* 0x080fe200000101da */
[----:B------:R-:W-:Y:S01]  /*5f10*/  FFMA.FTZ R67, R153, -R67, R216 ;  /* 0x8000004399437223 */ /* 0x000fe200000100d8 */
[-C--:B------:R-:W-:Y:S01]  /*5f20*/  FFMA.FTZ R225, -R160, R205.reuse, R225 ;  /* 0x000000cda0e17223 */ /* 0x080fe200000101e1 */
[----:B------:R-:W-:Y:S01]  /*5f30*/  FFMA.FTZ R77, R162, -R205, R223 ;  /* 0x800000cda24d7223 */ /* 0x000fe200000100df */
[----:B------:R-:W-:Y:S01]  /*5f40*/  FFMA.FTZ R216, R28, -R216, R211 ;  /* 0x800000d81cd87223 */ /* 0x000fe200000100d3 */
[----:B------:R-:W-:Y:S01]  /*5f50*/  FFMA.FTZ R211, R21, R229, R206 ;  /* 0x000000e515d37223 */ /* 0x000fe200000100ce */
[-C--:B--2---:R-:W-:Y:S01]  /*5f60*/  FMUL.FTZ R205, R65, R107.reuse ;  /* 0x0000006b41cd7220 */ /* 0x084fe20000410000 */
[----:B------:R-:W-:Y:S01]  /*5f70*/  FMUL.FTZ R206, R64, R107 ;  /* 0x0000006b40ce7220 */ /* 0x000fe20000410000 */
[----:B------:R-:W-:Y:S01]  /*5f80*/  FFMA.FTZ R215, R27, -R215, R216 ;  /* 0x800000d71bd77223 */ /* 0x000fe200000100d8 */
[----:B------:R-:W-:Y:S01]  /*5f90*/  ISETP.NE.AND P2, PT, R108, RZ, PT ;  /* 0x000000ff6c00720c */ /* 0x000fe20003f45270 */
[-C--:B------:R-:W-:Y:S01]  /*5fa0*/  FFMA.FTZ R205, R64, R106.reuse, R205 ;  /* 0x0000006a40cd7223 */ /* 0x080fe200000100cd */
[----:B------:R-:W-:Y:S01]  /*5fb0*/  FFMA.FTZ R65, R65, R106, -R206 ;  /* 0x0000006a41417223 */ /* 0x000fe200000108ce */
[----:B------:R-:W-:Y:S01]  /*5fc0*/  FFMA.FTZ R220, R26, -R220, R215 ;  /* 0x800000dc1adc7223 */ /* 0x000fe200000100d7 */
[----:B------:R-:W-:Y:S01]  /*5fd0*/  FFMA.FTZ R106, R20, R214, R211 ;  /* 0x000000d6146a7223 */ /* 0x000fe200000100d3 */
[----:B------:R-:W-:Y:S01]  /*5fe0*/  FADD.FTZ R205, R188, R205 ;  /* 0x000000cdbccd7221 */ /* 0x000fe20000010000 */
[----:B------:R-:W-:Y:S01]  /*5ff0*/  FADD.FTZ R216, R204, R65 ;  /* 0x00000041ccd87221 */ /* 0x000fe20000010000 */
[----:B------:R-:W-:Y:S01]  /*6000*/  FFMA.FTZ R219, R25, -R219, R220 ;  /* 0x800000db19db7223 */ /* 0x000fe200000100dc */
[----:B------:R-:W-:Y:S01]  /*6010*/  FMUL.FTZ R107, R3, R86 ;  /* 0x00000056036b7220 */ /* 0x000fe20000410000 */
[C---:B------:R-:W-:Y:S01]  /*6020*/  FMUL.FTZ R204, R117.reuse, R205 ;  /* 0x000000cd75cc7220 */ /* 0x040fe20000410000 */
[----:B------:R-:W-:Y:S01]  /*6030*/  FMUL.FTZ R188, R117, R216 ;  /* 0x000000d875bc7220 */ /* 0x000fe20000410000 */
[----:B------:R-:W-:Y:S01]  /*6040*/  FFMA.FTZ R224, R24, -R224, R219 ;  /* 0x800000e018e07223 */ /* 0x000fe200000100db */
[----:B------:R-:W-:Y:S01]  /*6050*/  FFMA.FTZ R65, R19, R209, R106 ;  /* 0x000000d113417223 */ /* 0x000fe2000001006a */
[C---:B------:R-:W-:Y:S01]  /*6060*/  FFMA.FTZ R204, R119.reuse, R216, -R204 ;  /* 0x000000d877cc7223 */ /* 0x040fe200000108cc */
[----:B------:R-:W-:Y:S01]  /*6070*/  FFMA.FTZ R119, R119, R205, R188 ;  /* 0x000000cd77777223 */ /* 0x000fe200000100bc */
[-C--:B------:R-:W-:Y:S01]  /*6080*/  FFMA.FTZ R209, -R168, R107.reuse, R209 ;  /* 0x0000006ba8d17223 */ /* 0x080fe200000101d1 */
[----:B------:R-:W-:Y:S01]  /*6090*/  FFMA.FTZ R106, R170, -R107, R207 ;  /* 0x8000006baa6a7223 */ /* 0x000fe200000100cf */
[----:B------:R-:W-:Y:S01]  /*60a0*/  FADD.FTZ R189, R189, R204 ;  /* 0x000000ccbdbd7221 */ /* 0x000fe20000010000 */
[----:B------:R-:W-:Y:S01]  /*60b0*/  FADD.FTZ R186, R186, R119 ;  /* 0x00000077baba7221 */ /* 0x000fe20000010000 */
[----:B------:R-:W-:Y:S01]  /*60c0*/  FMUL.FTZ R78, R6, R89 ;  /* 0x00000059064e7220 */ /* 0x000fe20000410000 */
[----:B------:R-:W-:Y:S01]  /*60d0*/  FMUL.FTZ R107, R2, R85 ;  /* 0x00000055026b7220 */ /* 0x000fe20000410000 */
[C---:B------:R-:W-:Y:S01]  /*60e0*/  FMUL.FTZ R188, R120.reuse, R189 ;  /* 0x000000bd78bc7220 */ /* 0x040fe20000410000 */
[-C--:B------:R-:W-:Y:S01]  /*60f0*/  FMUL.FTZ R120, R120, R186.reuse ;  /* 0x000000ba78787220 */ /* 0x080fe20000410000 */
[----:B------:R-:W-:Y:S01]  /*6100*/  FMUL.FTZ R119, R205, UR40 ;  /* 0x00000028cd777c20 */ /* 0x000fe20008410000 */
[----:B------:R-:W-:Y:S01]  /*6110*/  FFMA.FTZ R223, R23, -R223, R224 ;  /* 0x800000df17df7223 */ /* 0x000fe200000100e0 */
[C---:B------:R-:W-:Y:S01]  /*6120*/  FFMA.FTZ R188, R121.reuse, R186, R188 ;  /* 0x000000ba79bc7223 */ /* 0x040fe200000100bc */
[----:B------:R-:W-:Y:S01]  /*6130*/  VOTEU.ALL UP0, P2 ;  /* 0x0000000000ff7886 */ /* 0x000fe20001000000 */
[----:B------:R-:W-:Y:S01]  /*6140*/  FFMA.FTZ R121, R121, R189, -R120 ;  /* 0x000000bd79797223 */ /* 0x000fe20000010878 */
[----:B------:R-:W-:Y:S01]  /*6150*/  FFMA.FTZ R230, -R163, R78, R230 ;  /* 0x0000004ea3e67223 */ /* 0x000fe200000101e6 */
[----:B------:R-:W-:Y:S01]  /*6160*/  FFMA.FTZ R117, R187, -R107, R208 ;  /* 0x8000006bbb757223 */ /* 0x000fe200000100d0 */
[----:B------:R-:W-:Y:S01]  /*6170*/  FFMA.FTZ R120, R216, UR43, -R119 ;  /* 0x0000002bd8787c23 */ /* 0x000fe20008010877 */
[----:B------:R-:W-:Y:S01]  /*6180*/  FMUL.FTZ R215, R5, R88 ;  /* 0x0000005805d77220 */ /* 0x000fe20000410000 */
[----:B------:R-:W-:Y:S01]  /*6190*/  FFMA.FTZ R78, R165, -R78, R228 ;  /* 0x8000004ea54e7223 */ /* 0x000fe200000100e4 */
[----:B------:R-:W-:Y:S01]  /*61a0*/  FADD.FTZ R185, R185, R188 ;  /* 0x000000bcb9b97221 */ /* 0x000fe20000010000 */
[----:B------:R-:W-:Y:S01]  /*61b0*/  FFMA.FTZ R228, R22, -R228, R223 ;  /* 0x800000e416e47223 */ /* 0x000fe200000100df */
[----:B------:R-:W-:Y:S01]  /*61c0*/  @!UP0 ULEA UR21, UR8, UR20, 0x4 ;  /* 0x0000001408158291 */ /* 0x000fe2000f8e20ff */
[----:B------:R-:W-:Y:S01]  /*61d0*/  P2R R79, PR, RZ, 0x4 ;  /* 0x00000004ff4f7803 */ /* 0x000fe20000000000 */
[----:B------:R-:W-:Y:S01]  /*61e0*/  FMUL.FTZ R64, R4, R87 ;  /* 0x0000005704407220 */ /* 0x000fe20000410000 */
[----:B------:R-:W-:Y:S01]  /*61f0*/  FADD.FTZ R190, R190, R121 ;  /* 0x00000079bebe7221 */ /* 0x000fe20000010000 */
[----:B------:R-:W-:Y:S01]  /*6200*/  FMUL.FTZ R206, R117, R120 ;  /* 0x0000007875ce7220 */ /* 0x000fe20000410000 */
[----:B------:R-:W-:Y:S01]  /*6210*/  FFMA.FTZ R79, R166, -R215, R227 ;  /* 0x800000d7a64f7223 */ /* 0x000fe200000100e3 */
[C---:B------:R-:W-:Y:S01]  /*6220*/  FMUL.FTZ R120, R122.reuse, R185 ;  /* 0x000000b97a787220 */ /* 0x040fe20000410000 */
[----:B------:R-:W-:Y:S01]  /*6230*/  FFMA.FTZ R227, R21, -R227, R228 ;  /* 0x800000e315e37223 */ /* 0x000fe200000100e4 */
[----:B------:R-:W-:Y:S01]  /*6240*/  FFMA.FTZ R214, -R167, R64, R214 ;  /* 0x00000040a7d67223 */ /* 0x000fe200000101d6 */
[----:B------:R-:W-:Y:S01]  /*6250*/  FMUL.FTZ R122, R122, R190 ;  /* 0x000000be7a7a7220 */ /* 0x000fe20000410000 */
[----:B------:R-:W-:Y:S01]  /*6260*/  FFMA.FTZ R64, R169, -R64, R212 ;  /* 0x80000040a9407223 */ /* 0x000fe200000100d4 */
[C---:B------:R-:W-:Y:S01]  /*6270*/  FFMA.FTZ R120, R123.reuse, R190, -R120 ;  /* 0x000000be7b787223 */ /* 0x040fe20000010878 */
[----:B------:R-:W-:Y:S01]  /*6280*/  FFMA.FTZ R212, R20, -R212, R227 ;  /* 0x800000d414d47223 */ /* 0x000fe200000100e3 */
[----:B0-----:R0:W-:Y:S01]  /*6290*/  @!P2 STS.128 [UR21+0x8b80], R60 ;  /* 0x008b803cff00a988 */ /* 0x0011e20008000c15 */
[----:B------:R-:W-:Y:S01]  /*62a0*/  FFMA.FTZ R123, R123, R185, R122 ;  /* 0x000000b97b7b7223 */ /* 0x000fe2000001007a */
[----:B------:R-:W-:Y:S01]  /*62b0*/  FADD.FTZ R191, R191, R120 ;  /* 0x00000078bfbf7221 */ /* 0x000fe20000010000 */
[----:B------:R-:W-:Y:S01]  /*62c0*/  FFMA.FTZ R207, R19, -R207, R212 ;  /* 0x800000cf13cf7223 */ /* 0x000fe200000100d4 */
[----:B------:R-:W-:Y:S01]  /*62d0*/  FMUL.FTZ R204, R187, R216 ;  /* 0x000000d8bbcc7220 */ /* 0x000fe20000410000 */
[----:B------:R-:W-:Y:S01]  /*62e0*/  FMUL.FTZ R212, R2, R205 ;  /* 0x000000cd02d47220 */ /* 0x000fe20000410000 */
[----:B------:R-:W-:Y:S01]  /*62f0*/  FADD.FTZ R184, R184, R123 ;  /* 0x0000007bb8b87221 */ /* 0x000fe20000010000 */
[----:B------:R-:W-:Y:S01]  /*6300*/  FMUL.FTZ R120, R126, R191 ;  /* 0x000000bf7e787220 */ /* 0x000fe20000410000 */
[----:B------:R-:W-:Y:S01]  /*6310*/  FMUL.FTZ R122, R186, UR40 ;  /* 0x00000028ba7a7c20 */ /* 0x000fe20008410000 */
[----:B------:R-:W-:Y:S01]  /*6320*/  FFMA.FTZ R229, -R164, R215, R229 ;  /* 0x000000d7a4e57223 */ /* 0x000fe200000101e5 */
[-C--:B------:R-:W-:Y:S01]  /*6330*/  FMUL.FTZ R126, R126, R184.reuse ;  /* 0x000000b87e7e7220 */ /* 0x080fe20000410000 */
[----:B------:R-:W-:Y:S01]  /*6340*/  FFMA.FTZ R120, R127, R184, R120 ;  /* 0x000000b87f787223 */ /* 0x000fe20000010078 */
[C---:B------:R-:W-:Y:S01]  /*6350*/  FFMA.FTZ R107, -R171.reuse, R107, R210 ;  /* 0x0000006bab6b7223 */ /* 0x040fe200000101d2 */
[----:B------:R-:W-:Y:S01]  /*6360*/  FFMA.FTZ R204, R171, R205, R204 ;  /* 0x000000cdabcc7223 */ /* 0x000fe200000100cc */
[----:B0-----:R-:W-:-:S02]  /*6370*/  HFMA2 R61, -RZ, RZ, 0, 7.8678131103515625e-06 ;  /* 0x00000084ff3d7431 */ /* 0x001fc400000001ff */
[----:B------:R-:W-:Y:S01]  /*6380*/  FMUL.FTZ R60, R216, UR40 ;  /* 0x00000028d83c7c20 */ /* 0x000fe20008410000 */
[----:B------:R-:W-:Y:S01]  /*6390*/  FMUL.FTZ R216, R2, R216 ;  /* 0x000000d802d87220 */ /* 0x000fe20000410000 */
[----:B------:R-:W-:Y:S01]  /*63a0*/  FMUL.FTZ R63, R170, R189 ;  /* 0x000000bdaa3f7220 */ /* 0x000fe20000410000 */
[----:B------:R-:W-:Y:S01]  /*63b0*/  FFMA.FTZ R127, R127, R191, -R126 ;  /* 0x000000bf7f7f7223 */ /* 0x000fe2000001087e */
[----:B------:R-:W-:Y:S01]  /*63c0*/  FFMA.FTZ R188, R205, UR43, R60 ;  /* 0x0000002bcdbc7c23 */ /* 0x000fe2000801003c */
[----:B------:R-:W-:Y:S02]  /*63d0*/  IMAD R62, R108, R61, UR20 ;  /* 0x000000146c3e7e24 */ /* 0x000fe4000f8e023d */
[C---:B------:R-:W-:Y:S01]  /*63e0*/  FMUL.FTZ R60, R117.reuse, R216 ;  /* 0x000000d8753c7220 */ /* 0x040fe20000410000 */
[-C--:B------:R-:W-:Y:S01]  /*63f0*/  FMUL.FTZ R61, R117, R212.reuse ;  /* 0x000000d4753d7220 */ /* 0x080fe20000410000 */
[----:B------:R-:W-:Y:S01]  /*6400*/  FMUL.FTZ R117, R85, R212 ;  /* 0x000000d455757220 */ /* 0x000fe20000410000 */
[-C--:B------:R-:W-:Y:S01]  /*6410*/  FFMA.FTZ R123, R168, R186.reuse, R63 ;  /* 0x000000baa87b7223 */ /* 0x080fe2000001003f */
[----:B------:R-:W-:Y:S01]  /*6420*/  FMUL.FTZ R63, R189, UR40 ;  /* 0x00000028bd3f7c20 */ /* 0x000fe20008410000 */
[----:B------:R-:W-:Y:S01]  /*6430*/  FADD.FTZ R183, R183, R120 ;  /* 0x00000078b7b77221 */ /* 0x000fe20000010000 */
[----:B------:R-:W-:Y:S01]  /*6440*/  FADD.FTZ R192, R192, R127 ;  /* 0x0000007fc0c07221 */ /* 0x000fe20000010000 */
[----:B------:R0:W-:Y:S01]  /*6450*/  STS [R62+0x2178], R117 ;  /* 0x002178753e007388 */ /* 0x0001e20000000800 */
[----:B------:R-:W-:Y:S01]  /*6460*/  FFMA.FTZ R120, R186, UR43, R63 ;  /* 0x0000002bba787c23 */ /* 0x000fe2000801003f */
[----:B------:R-:W-:Y:S01]  /*6470*/  FMUL.FTZ R63, R3, R186 ;  /* 0x000000ba033f7220 */ /* 0x000fe20000410000 */
[----:B------:R-:W-:Y:S01]  /*6480*/  FMUL.FTZ R119, R85, R216 ;  /* 0x000000d855777220 */ /* 0x000fe20000410000 */
[----:B------:R-:W-:Y:S01]  /*6490*/  FMUL.FTZ R121, R128, R183 ;  /* 0x000000b780797220 */ /* 0x000fe20000410000 */
[----:B------:R-:W-:Y:S01]  /*64a0*/  FFMA.FTZ R34, R3, R123, R34 ;  /* 0x0000007b03227223 */ /* 0x000fe20000010022 */
[-C--:B------:R-:W-:Y:S01]  /*64b0*/  FMUL.FTZ R168, R106, R63.reuse ;  /* 0x0000003f6aa87220 */ /* 0x080fe20000410000 */
[----:B------:R-:W-:Y:S01]  /*64c0*/  FMUL.FTZ R127, R86, R63 ;  /* 0x0000003f567f7220 */ /* 0x000fe20000410000 */
[----:B------:R1:W-:Y:S01]  /*64d0*/  STS [R62+0x217c], R119 ;  /* 0x00217c773e007388 */ /* 0x0003e20000000800 */
[----:B------:R-:W-:Y:S01]  /*64e0*/  FFMA.FTZ R188, R107, R188, R206 ;  /* 0x000000bc6bbc7223 */ /* 0x000fe200000100ce */
[----:B0-----:R-:W-:Y:S01]  /*64f0*/  FFMA.FTZ R117, R189, UR43, -R122 ;  /* 0x0000002bbd757c23 */ /* 0x001fe2000801087a */
[----:B------:R-:W-:Y:S01]  /*6500*/  FMUL.FTZ R189, R3, R189 ;  /* 0x000000bd03bd7220 */ /* 0x000fe20000410000 */
[----:B------:R0:W-:Y:S01]  /*6510*/  STS [R62+0x2170], R127 ;  /* 0x0021707f3e007388 */ /* 0x0001e20000000800 */
[----:B------:R-:W-:Y:S01]  /*6520*/  BSSY.RECONVERGENT B0, `(.L_x_4564) ;  /* 0x0000141000007945 */ /* 0x000fe20003800200 */
[C---:B------:R-:W-:Y:S01]  /*6530*/  FMUL.FTZ R122, R106.reuse, R117 ;  /* 0x000000756a7a7220 */ /* 0x040fe20000410000 */
[----:B------:R-:W-:Y:S01]  /*6540*/  FMUL.FTZ R126, R106, R189 ;  /* 0x000000bd6a7e7220 */ /* 0x000fe20000410000 */
[-C--:B------:R-:W-:Y:S01]  /*6550*/  FMUL.FTZ R106, R128, R192.reuse ;  /* 0x000000c0806a7220 */ /* 0x080fe20000410000 */
[----:B------:R-:W-:Y:S01]  /*6560*/  FMUL.FTZ R128, R5, R191 ;  /* 0x000000bf05807220 */ /* 0x000fe20000410000 */
[----:B------:R-:W-:Y:S01]  /*6570*/  FMUL.FTZ R171, R86, R189 ;  /* 0x000000bd56ab7220 */ /* 0x000fe20000410000 */
[----:B------:R-:W-:Y:S01]  /*6580*/  FFMA.FTZ R117, R209, R63, R126 ;  /* 0x0000003fd1757223 */ /* 0x000fe2000001007e */
[C---:B-1----:R-:W-:Y:S01]  /*6590*/  FFMA.FTZ R119, R129.reuse, R183, R106 ;  /* 0x000000b781777223 */ /* 0x042fe2000001006a */
[----:B------:R-:W-:Y:S01]  /*65a0*/  FFMA.FTZ R106, R129, R192, -R121 ;  /* 0x000000c0816a7223 */ /* 0x000fe20000010879 */
[C---:B------:R-:W-:Y:S01]  /*65b0*/  FFMA.FTZ R63, R209.reuse, R189, -R168 ;  /* 0x000000bdd13f7223 */ /* 0x040fe200000108a8 */
[----:B------:R-:W-:Y:S01]  /*65c0*/  FFMA.FTZ R209, R209, R120, R122 ;  /* 0x00000078d1d17223 */ /* 0x000fe2000001007a */
[----:B------:R-:W-:Y:S01]  /*65d0*/  FADD.FTZ R182, R182, R119 ;  /* 0x00000077b6b67221 */ /* 0x000fe20000010000 */
[----:B------:R-:W-:Y:S01]  /*65e0*/  FADD.FTZ R193, R193, R106 ;  /* 0x0000006ac1c17221 */ /* 0x000fe20000010000 */
[----:B------:R-:W-:Y:S01]  /*65f0*/  FMUL.FTZ R121, R4, R185 ;  /* 0x000000b904797220 */ /* 0x000fe20000410000 */
[----:B------:R-:W-:Y:S01]  /*6600*/  FFMA.FTZ R106, R86, R123, R209 ;  /* 0x0000007b566a7223 */ /* 0x000fe200000100d1 */
[----:B------:R-:W-:Y:S01]  /*6610*/  FMUL.FTZ R123, R4, R190 ;  /* 0x000000be047b7220 */ /* 0x000fe20000410000 */
[C---:B------:R-:W-:Y:S01]  /*6620*/  FMUL.FTZ R120, R130.reuse, R193 ;  /* 0x000000c182787220 */ /* 0x040fe20000410000 */
[-C--:B------:R-:W-:Y:S01]  /*6630*/  FMUL.FTZ R130, R130, R182.reuse ;  /* 0x000000b682827220 */ /* 0x080fe20000410000 */
[C---:B0-----:R-:W-:Y:S01]  /*6640*/  FMUL.FTZ R127, R64.reuse, R121 ;  /* 0x00000079407f7220 */ /* 0x041fe20000410000 */
[----:B------:R-:W-:Y:S01]  /*6650*/  FMUL.FTZ R119, R64, R123 ;  /* 0x0000007b40777220 */ /* 0x000fe20000410000 */
[C---:B------:R-:W-:Y:S01]  /*6660*/  FFMA.FTZ R120, R131.reuse, R182, R120 ;  /* 0x000000b683787223 */ /* 0x040fe20000010078 */
[----:B------:R-:W-:Y:S01]  /*6670*/  FFMA.FTZ R131, R131, R193, -R130 ;  /* 0x000000c183837223 */ /* 0x000fe20000010882 */
[-C--:B------:R-:W-:Y:S01]  /*6680*/  FMUL.FTZ R129, R87, R121.reuse ;  /* 0x0000007957817220 */ /* 0x080fe20000410000 */
[----:B------:R-:W-:Y:S01]  /*6690*/  FFMA.FTZ R119, R214, R121, R119 ;  /* 0x00000079d6777223 */ /* 0x000fe20000010077 */
[----:B------:R-:W-:Y:S01]  /*66a0*/  FADD.FTZ R181, R181, R120 ;  /* 0x00000078b5b57221 */ /* 0x000fe20000010000 */
[----:B------:R-:W-:Y:S01]  /*66b0*/  FADD.FTZ R194, R194, R131 ;  /* 0x00000083c2c27221 */ /* 0x000fe20000010000 */
[-C--:B------:R-:W-:Y:S01]  /*66c0*/  FMUL.FTZ R131, R87, R123.reuse ;  /* 0x0000007b57837220 */ /* 0x080fe20000410000 */
[----:B------:R-:W-:Y:S01]  /*66d0*/  FFMA.FTZ R120, R214, R123, -R127 ;  /* 0x0000007bd6787223 */ /* 0x000fe2000001087f */
[CC--:B------:R-:W-:Y:S01]  /*66e0*/  FMUL.FTZ R123, R132.reuse, R181.reuse ;  /* 0x000000b5847b7220 */ /* 0x0c0fe20000410000 */
[----:B------:R-:W-:Y:S01]  /*66f0*/  FMUL.FTZ R122, R132, R194 ;  /* 0x000000c2847a7220 */ /* 0x000fe20000410000 */
[----:B------:R-:W-:Y:S01]  /*6700*/  FMUL.FTZ R126, R5, R184 ;  /* 0x000000b8057e7220 */ /* 0x000fe20000410000 */
[----:B------:R-:W-:Y:S01]  /*6710*/  FMUL.FTZ R130, R79, R128 ;  /* 0x000000804f827220 */ /* 0x000fe20000410000 */
[----:B------:R0:W-:Y:S01]  /*6720*/  STS [R62+0x2168], R129 ;  /* 0x002168813e007388 */ /* 0x0001e20000000800 */
[C---:B------:R-:W-:Y:S01]  /*6730*/  FFMA.FTZ R121, R133.reuse, R181, R122 ;  /* 0x000000b585797223 */ /* 0x040fe2000001007a */
[----:B------:R-:W-:Y:S01]  /*6740*/  FFMA.FTZ R122, R133, R194, -R123 ;  /* 0x000000c2857a7223 */ /* 0x000fe2000001087b */
[----:B------:R-:W-:Y:S01]  /*6750*/  FMUL.FTZ R133, R6, R192 ;  /* 0x000000c006857220 */ /* 0x000fe20000410000 */
[----:B------:R1:W-:Y:S01]  /*6760*/  STS [R62+0x2174], R171 ;  /* 0x002174ab3e007388 */ /* 0x0003e20000000800 */
[----:B------:R-:W-:Y:S01]  /*6770*/  FADD.FTZ R180, R180, R121 ;  /* 0x00000079b4b47221 */ /* 0x000fe20000010000 */
[----:B------:R-:W-:Y:S01]  /*6780*/  FADD.FTZ R195, R195, R122 ;  /* 0x0000007ac3c37221 */ /* 0x000fe20000010000 */
[-C--:B------:R-:W-:Y:S01]  /*6790*/  FMUL.FTZ R121, R79, R126.reuse ;  /* 0x0000007e4f797220 */ /* 0x080fe20000410000 */
[CC--:B------:R-:W-:Y:S01]  /*67a0*/  FFMA.FTZ R122, R229.reuse, R126.reuse, R130 ;  /* 0x0000007ee57a7223 */ /* 0x0c0fe20000010082 */
[----:B------:R2:W-:Y:S01]  /*67b0*/  STS [R62+0x216c], R131 ;  /* 0x00216c833e007388 */ /* 0x0005e20000000800 */
[----:B0-----:R-:W-:Y:S01]  /*67c0*/  FMUL.FTZ R129, R88, R126 ;  /* 0x0000007e58817220 */ /* 0x001fe20000410000 */
[C---:B------:R-:W-:Y:S01]  /*67d0*/  FMUL.FTZ R126, R134.reuse, R180 ;  /* 0x000000b4867e7220 */ /* 0x040fe20000410000 */
[-C--:B------:R-:W-:Y:S01]  /*67e0*/  FMUL.FTZ R123, R134, R195.reuse ;  /* 0x000000c3867b7220 */ /* 0x080fe20000410000 */
[-C--:B------:R-:W-:Y:S01]  /*67f0*/  FFMA.FTZ R121, R229, R128.reuse, -R121 ;  /* 0x00000080e5797223 */ /* 0x080fe20000010879 */
[----:B-1----:R-:W-:Y:S01]  /*6800*/  FMUL.FTZ R171, R88, R128 ;  /* 0x0000008058ab7220 */ /* 0x002fe20000410000 */
[C---:B------:R-:W-:Y:S01]  /*6810*/  FFMA.FTZ R127, R135.reuse, R195, -R126 ;  /* 0x000000c3877f7223 */ /* 0x040fe2000001087e */
[----:B------:R-:W-:Y:S01]  /*6820*/  FFMA.FTZ R126, R135, R180, R123 ;  /* 0x000000b4877e7223 */ /* 0x000fe2000001007b */
[----:B------:R0:W-:Y:S01]  /*6830*/  STS [R62+0x2160], R129 ;  /* 0x002160813e007388 */ /* 0x0001e20000000800 */
[----:B------:R-:W-:Y:S01]  /*6840*/  FMUL.FTZ R123, R78, R133 ;  /* 0x000000854e7b7220 */ /* 0x000fe20000410000 */
[----:B------:R-:W-:Y:S01]  /*6850*/  FADD.FTZ R196, R196, R127 ;  /* 0x0000007fc4c47221 */ /* 0x000fe20000010000 */
[----:B------:R-:W-:Y:S01]  /*6860*/  FADD.FTZ R179, R179, R126 ;  /* 0x0000007eb3b37221 */ /* 0x000fe20000010000 */
[----:B--2---:R-:W-:Y:S01]  /*6870*/  FMUL.FTZ R131, R6, R183 ;  /* 0x000000b706837220 */ /* 0x004fe20000410000 */
[C---:B------:R-:W-:Y:S01]  /*6880*/  FMUL.FTZ R132, R7.reuse, R193 ;  /* 0x000000c107847220 */ /* 0x040fe20000410000 */
[----:B------:R-:W-:Y:S01]  /*6890*/  FMUL.FTZ R126, R136, R196 ;  /* 0x000000c4887e7220 */ /* 0x000fe20000410000 */
[----:B------:R-:W-:Y:S01]  /*68a0*/  FMUL.FTZ R130, R7, R182 ;  /* 0x000000b607827220 */ /* 0x000fe20000410000 */
[-C--:B------:R-:W-:Y:S01]  /*68b0*/  FMUL.FTZ R135, R78, R131.reuse ;  /* 0x000000834e877220 */ /* 0x080fe20000410000 */
[----:B------:R-:W-:Y:S01]  /*68c0*/  FFMA.FTZ R123, R230, R131, R123 ;  /* 0x00000083e67b7223 */ /* 0x000fe2000001007b */
[-C--:B0-----:R-:W-:Y:S01]  /*68d0*/  FMUL.FTZ R129, R136, R179.reuse ;  /* 0x000000b388817220 */ /* 0x081fe20000410000 */
[----:B------:R-:W-:Y:S01]  /*68e0*/  FFMA.FTZ R127, R137, R179, R126 ;  /* 0x000000b3897f7223 */ /* 0x000fe2000001007e */
[----:B------:R-:W-:Y:S01]  /*68f0*/  FMUL.FTZ R131, R89, R131 ;  /* 0x0000008359837220 */ /* 0x000fe20000410000 */
[----:B------:R-:W-:Y:S01]  /*6900*/  FMUL.FTZ R134, R77, R132 ;  /* 0x000000844d867220 */ /* 0x000fe20000410000 */
[----:B------:R-:W-:Y:S01]  /*6910*/  FFMA.FTZ R128, R137, R196, -R129 ;  /* 0x000000c489807223 */ /* 0x000fe20000010881 */
[----:B------:R-:W-:Y:S01]  /*6920*/  FADD.FTZ R178, R178, R127 ;  /* 0x0000007fb2b27221 */ /* 0x000fe20000010000 */
[----:B------:R-:W-:Y:S01]  /*6930*/  FMUL.FTZ R129, R89, R133 ;  /* 0x0000008559817220 */ /* 0x000fe20000410000 */
[-C--:B------:R-:W-:Y:S01]  /*6940*/  FMUL.FTZ R136, R77, R130.reuse ;  /* 0x000000824d887220 */ /* 0x080fe20000410000 */
[----:B------:R-:W-:Y:S01]  /*6950*/  FADD.FTZ R197, R197, R128 ;  /* 0x00000080c5c57221 */ /* 0x000fe20000010000 */
[-C--:B------:R-:W-:Y:S01]  /*6960*/  FFMA.FTZ R127, R225, R130.reuse, R134 ;  /* 0x00000082e17f7223 */ /* 0x080fe20000010086 */
[----:B------:R-:W-:Y:S01]  /*6970*/  FMUL.FTZ R137, R90, R130 ;  /* 0x000000825a897220 */ /* 0x000fe20000410000 */
[----:B------:R0:W-:Y:S01]  /*6980*/  STS [R62+0x2158], R131 ;  /* 0x002158833e007388 */ /* 0x0001e20000000800 */
[C---:B------:R-:W-:Y:S01]  /*6990*/  FMUL.FTZ R128, R138.reuse, R197 ;  /* 0x000000c58a807220 */ /* 0x040fe20000410000 */
[-C--:B------:R-:W-:Y:S01]  /*69a0*/  FMUL.FTZ R138, R138, R178.reuse ;  /* 0x000000b28a8a7220 */ /* 0x080fe20000410000 */
[----:B------:R-:W-:Y:S01]  /*69b0*/  FFMA.FTZ R126, R230, R133, -R135 ;  /* 0x00000085e67e7223 */ /* 0x000fe20000010887 */
[----:B------:R1:W-:Y:S01]  /*69c0*/  STS [R62+0x215c], R129 ;  /* 0x00215c813e007388 */ /* 0x0003e20000000800 */
[C---:B------:R-:W-:Y:S01]  /*69d0*/  FFMA.FTZ R128, R139.reuse, R178, R128 ;  /* 0x000000b28b807223 */ /* 0x040fe20000010080 */
[----:B------:R-:W-:Y:S01]  /*69e0*/  FFMA.FTZ R139, R139, R197, -R138 ;  /* 0x000000c58b8b7223 */ /* 0x000fe2000001088a */
[----:B------:R-:W-:Y:S01]  /*69f0*/  FMUL.FTZ R133, R8, R194 ;  /* 0x000000c208857220 */ /* 0x000fe20000410000 */
[----:B------:R2:W-:Y:S01]  /*6a00*/  STS [R62+0x2150], R137 ;  /* 0x002150893e007388 */ /* 0x0005e20000000800 */
[----:B------:R-:W-:Y:S01]  /*6a10*/  FADD.FTZ R177, R177, R128 ;  /* 0x00000080b1b17221 */ /* 0x000fe20000010000 */
[----:B------:R-:W-:Y:S01]  /*6a20*/  FADD.FTZ R198, R198, R139 ;  /* 0x0000008bc6c67221 */ /* 0x000fe20000010000 */
[----:B------:R-:W-:Y:S01]  /*6a30*/  FMUL.FTZ R135, R76, R133 ;  /* 0x000000854c877220 */ /* 0x000fe20000410000 */
[----:B------:R-:W-:Y:S01]  /*6a40*/  FMUL.FTZ R139, R90, R132 ;  /* 0x000000845a8b7220 */ /* 0x000fe20000410000 */
[C---:B0-----:R-:W-:Y:S01]  /*6a50*/  FMUL.FTZ R131, R140.reuse, R177 ;  /* 0x000000b18c837220 */ /* 0x041fe20000410000 */
[----:B------:R-:W-:Y:S01]  /*6a60*/  FMUL.FTZ R130, R140, R198 ;  /* 0x000000c68c827220 */ /* 0x000fe20000410000 */
[----:B------:R-:W-:Y:S01]  /*6a70*/  FFMA.FTZ R128, R225, R132, -R136 ;  /* 0x00000084e1807223 */ /* 0x000fe20000010888 */
[C---:B------:R-:W-:Y:S01]  /*6a80*/  FMUL.FTZ R136, R9.reuse, R195 ;  /* 0x000000c309887220 */ /* 0x040fe20000410000 */
[----:B------:R-:W-:Y:S01]  /*6a90*/  FMUL.FTZ R134, R9, R180 ;  /* 0x000000b409867220 */ /* 0x000fe20000410000 */
[C---:B-1----:R-:W-:Y:S01]  /*6aa0*/  FFMA.FTZ R129, R141.reuse, R177, R130 ;  /* 0x000000b18d817223 */ /* 0x042fe20000010082 */
[----:B------:R-:W-:Y:S01]  /*6ab0*/  FFMA.FTZ R130, R141, R198, -R131 ;  /* 0x000000c68d827223 */ /* 0x000fe20000010883 */
[----:B------:R-:W-:Y:S01]  /*6ac0*/  FMUL.FTZ R131, R8, R181 ;  /* 0x000000b508837220 */ /* 0x000fe20000410000 */
[----:B--2---:R-:W-:Y:S01]  /*6ad0*/  FMUL.FTZ R137, R91, R133 ;  /* 0x000000855b897220 */ /* 0x004fe20000410000 */
[----:B------:R-:W-:Y:S01]  /*6ae0*/  FADD.FTZ R176, R176, R129 ;  /* 0x00000081b0b07221 */ /* 0x000fe20000010000 */
[----:B------:R-:W-:Y:S01]  /*6af0*/  FADD.FTZ R199, R199, R130 ;  /* 0x00000082c7c77221 */ /* 0x000fe20000010000 */
[-C--:B------:R-:W-:Y:S01]  /*6b00*/  FMUL.FTZ R130, R76, R131.reuse ;  /* 0x000000834c827220 */ /* 0x080fe20000410000 */
[-C--:B------:R-:W-:Y:S01]  /*6b10*/  FFMA.FTZ R129, R226, R131.reuse, R135 ;  /* 0x00000083e2817223 */ /* 0x080fe20000010087 */
[----:B------:R-:W-:Y:S01]  /*6b20*/  FMUL.FTZ R135, R91, R131 ;  /* 0x000000835b877220 */ /* 0x000fe20000410000 */
[C---:B------:R-:W-:Y:S01]  /*6b30*/  FMUL.FTZ R132, R142.reuse, R176 ;  /* 0x000000b08e847220 */ /* 0x040fe20000410000 */
[----:B------:R-:W-:Y:S01]  /*6b40*/  FMUL.FTZ R131, R142, R199 ;  /* 0x000000c78e837220 */ /* 0x000fe20000410000 */
[----:B------:R-:W-:Y:S01]  /*6b50*/  FFMA.FTZ R130, R226, R133, -R130 ;  /* 0x00000085e2827223 */ /* 0x000fe20000010882 */
[----:B------:R-:W-:Y:S01]  /*6b60*/  FMUL.FTZ R138, R75, R136 ;  /* 0x000000884b8a7220 */ /* 0x000fe20000410000 */
[C---:B------:R-:W-:Y:S01]  /*6b70*/  FFMA.FTZ R133, R143.reuse, R199, -R132 ;  /* 0x000000c78f857223 */ /* 0x040fe20000010884 */
[----:B------:R-:W-:Y:S01]  /*6b80*/  FFMA.FTZ R132, R143, R176, R131 ;  /* 0x000000b08f847223 */ /* 0x000fe20000010083 */
[----:B------:R0:W-:Y:S01]  /*6b90*/  STS [R62+0x2148], R135 ;  /* 0x002148873e007388 */ /* 0x0001e20000000800 */
[-C--:B------:R-:W-:Y:S01]  /*6ba0*/  FMUL.FTZ R140, R75, R134.reuse ;  /* 0x000000864b8c7220 */ /* 0x080fe20000410000 */
[----:B------:R-:W-:Y:S01]  /*6bb0*/  FADD.FTZ R200, R200, R133 ;  /* 0x00000085c8c87221 */ /* 0x000fe20000010000 */
[----:B------:R-:W-:Y:S01]  /*6bc0*/  FADD.FTZ R175, R175, R132 ;  /* 0x00000084afaf7221 */ /* 0x000fe20000010000 */
[----:B------:R1:W-:Y:S01]  /*6bd0*/  STS [R62+0x2154], R139 ;  /* 0x0021548b3e007388 */ /* 0x0003e20000000800 */
[----:B------:R-:W-:Y:S01]  /*6be0*/  FFMA.FTZ R131, R221, R134, R138 ;  /* 0x00000086dd837223 */ /* 0x000fe2000001008a */
[----:B------:R-:W-:Y:S01]  /*6bf0*/  FMUL.FTZ R132, R144, R200 ;  /* 0x000000c890847220 */ /* 0x000fe20000410000 */
[----:B------:R-:W-:Y:S01]  /*6c00*/  FMUL.FTZ R143, R92, R136 ;  /* 0x000000885c8f7220 */ /* 0x000fe20000410000 */
[----:B------:R2:W-:Y:S01]  /*6c10*/  STS [R62+0x214c], R137 ;  /* 0x00214c893e007388 */ /* 0x0005e20000000800 */
[----:B------:R-:W-:Y:S01]  /*6c20*/  FMUL.FTZ R138, R11, R178 ;  /* 0x000000b20b8a7220 */ /* 0x000fe20000410000 */
[-C--:B0-----:R-:W-:Y:S01]  /*6c30*/  FMUL.FTZ R135, R144, R175.reuse ;  /* 0x000000af90877220 */ /* 0x081fe20000410000 */
[----:B------:R-:W-:Y:S01]  /*6c40*/  FFMA.FTZ R133, R145, R175, R132 ;  /* 0x000000af91857223 */ /* 0x000fe20000010084 */
[----:B------:R-:W-:Y:S01]  /*6c50*/  FFMA.FTZ R132, R221, R136, -R140 ;  /* 0x00000088dd847223 */ /* 0x000fe2000001088c */
[----:B------:R0:W-:Y:S01]  /*6c60*/  STS [R62+0x2144], R143 ;  /* 0x0021448f3e007388 */ /* 0x0001e20000000800 */
[----:B-1----:R-:W-:Y:S01]  /*6c70*/  FMUL.FTZ R139, R92, R134 ;  /* 0x000000865c8b7220 */ /* 0x002fe20000410000 */
[----:B------:R-:W-:Y:S01]  /*6c80*/  FFMA.FTZ R134, R145, R200, -R135 ;  /* 0x000000c891867223 */ /* 0x000fe20000010887 */
[----:B------:R-:W-:Y:S01]  /*6c90*/  FADD.FTZ R174, R174, R133 ;  /* 0x00000085aeae7221 */ /* 0x000fe20000010000 */
[C---:B------:R-:W-:Y:S01]  /*6ca0*/  FMUL.FTZ R135, R10.reuse, R179 ;  /* 0x000000b30a877220 */ /* 0x040fe20000410000 */
[----:B--2---:R-:W-:Y:S01]  /*6cb0*/  FMUL.FTZ R137, R10, R196 ;  /* 0x000000c40a897220 */ /* 0x004fe20000410000 */
[----:B------:R-:W-:Y:S01]  /*6cc0*/  FADD.FTZ R201, R201, R134 ;  /* 0x00000086c9c97221 */ /* 0x000fe20000010000 */
[----:B------:R1:W-:Y:S01]  /*6cd0*/  STS [R62+0x2140], R139 ;  /* 0x0021408b3e007388 */ /* 0x0003e20000000800 */
[C---:B------:R-:W-:Y:S01]  /*6ce0*/  FMUL.FTZ R141, R93.reuse, R135 ;  /* 0x000000875d8d7220 */ /* 0x040fe20000410000 */
[----:B------:R-:W-:Y:S01]  /*6cf0*/  FMUL.FTZ R133, R68, R137 ;  /* 0x0000008944857220 */ /* 0x000fe20000410000 */
[C---:B------:R-:W-:Y:S01]  /*6d00*/  FMUL.FTZ R134, R146.reuse, R201 ;  /* 0x000000c992867220 */ /* 0x040fe20000410000 */
[-C--:B------:R-:W-:Y:S01]  /*6d10*/  FMUL.FTZ R146, R146, R174.reuse ;  /* 0x000000ae92927220 */ /* 0x080fe20000410000 */
[----:B0-----:R-:W-:Y:S01]  /*6d20*/  FMUL.FTZ R143, R93, R137 ;  /* 0x000000895d8f7220 */ /* 0x001fe20000410000 */
[----:B------:R-:W-:Y:S01]  /*6d30*/  FFMA.FTZ R133, R222, R135, R133 ;  /* 0x00000087de857223 */ /* 0x000fe20000010085 */
[C---:B------:R-:W-:Y:S01]  /*6d40*/  FFMA.FTZ R134, R147.reuse, R174, R134 ;  /* 0x000000ae93867223 */ /* 0x040fe20000010086 */
[----:B------:R-:W-:Y:S01]  /*6d50*/  FFMA.FTZ R147, R147, R201, -R146 ;  /* 0x000000c993937223 */ /* 0x000fe20000010892 */
[----:B------:R-:W-:Y:S01]  /*6d60*/  FMUL.FTZ R144, R11, R197 ;  /* 0x000000c50b907220 */ /* 0x000fe20000410000 */
[----:B-1----:R-:W-:Y:S01]  /*6d70*/  FMUL.FTZ R139, R68, R135 ;  /* 0x00000087448b7220 */ /* 0x002fe20000410000 */
[----:B------:R-:W-:Y:S01]  /*6d80*/  FADD.FTZ R173, R173, R134 ;  /* 0x00000086adad7221 */ /* 0x000fe20000010000 */
[----:B------:R-:W-:Y:S01]  /*6d90*/  FADD.FTZ R202, R202, R147 ;  /* 0x00000093caca7221 */ /* 0x000fe20000010000 */
[----:B------:R-:W-:Y:S01]  /*6da0*/  FMUL.FTZ R140, R69, R144 ;  /* 0x00000090458c7220 */ /* 0x000fe20000410000 */
[----:B------:R-:W-:Y:S01]  /*6db0*/  FFMA.FTZ R134, R222, R137, -R139 ;  /* 0x00000089de867223 */ /* 0x000fe2000001088b */
[CC--:B------:R-:W-:Y:S01]  /*6dc0*/  FMUL.FTZ R137, R148.reuse, R173.reuse ;  /* 0x000000ad94897220 */ /* 0x0c0fe20000410000 */
[----:B------:R-:W-:Y:S01]  /*6dd0*/  FMUL.FTZ R136, R148, R202 ;  /* 0x000000ca94887220 */ /* 0x000fe20000410000 */
[-C--:B------:R-:W-:Y:S01]  /*6de0*/  FFMA.FTZ R139, R217, R138.reuse, R140 ;  /* 0x0000008ad98b7223 */ /* 0x080fe2000001008c */
[----:B------:R-:W-:Y:S01]  /*6df0*/  FMUL.FTZ R145, R94, R138 ;  /* 0x0000008a5e917220 */ /* 0x000fe20000410000 */
[----:B------:R0:W-:Y:S01]  /*6e00*/  STS [R62+0x2138], R141 ;  /* 0x0021388d3e007388 */ /* 0x0001e20000000800 */
[CC--:B------:R-:W-:Y:S01]  /*6e10*/  FFMA.FTZ R135, R149.reuse, R173.reuse, R136 ;  /* 0x000000ad95877223 */ /* 0x0c0fe20000010088 */
[----:B------:R-:W-:Y:S01]  /*6e20*/  FFMA.FTZ R136, R149, R202, -R137 ;  /* 0x000000ca95887223 */ /* 0x000fe20000010889 */
[----:B------:R-:W-:Y:S01]  /*6e30*/  FMUL.FTZ R137, R16, R173 ;  /* 0x000000ad10897220 */ /* 0x000fe20000410000 */
[----:B------:R-:W-:Y:S01]  /*6e40*/  FMUL.FTZ R147, R94, R144 ;  /* 0x000000905e937220 */ /* 0x000fe20000410000 */
[----:B------:R-:W-:Y:S01]  /*6e50*/  FADD.FTZ R172, R172, R135 ;  /* 0x00000087acac7221 */ /* 0x000fe20000010000 */
[----:B------:R-:W-:Y:S01]  /*6e60*/  FADD.FTZ R203, R203, R136 ;  /* 0x00000088cbcb7221 */ /* 0x000fe20000010000 */
[----:B------:R-:W-:Y:S01]  /*6e70*/  FMUL.FTZ R135, R69, R138 ;  /* 0x0000008a45877220 */ /* 0x000fe20000410000 */
[----:B------:R1:W-:Y:S01]  /*6e80*/  STS [R62+0x213c], R143 ;  /* 0x00213c8f3e007388 */ /* 0x0003e20000000800 */
[C---:B------:R-:W-:Y:S01]  /*6e90*/  FMUL.FTZ R138, R17.reuse, R172 ;  /* 0x000000ac118a7220 */ /* 0x040fe20000410000 */
[----:B------:R-:W-:Y:S01]  /*6ea0*/  FMUL.FTZ R136, R17, R203 ;  /* 0x000000cb11887220 */ /* 0x000fe20000410000 */
[----:B------:R-:W-:Y:S01]  /*6eb0*/  FFMA.FTZ R140, R217, R144, -R135 ;  /* 0x00000090d98c7223 */ /* 0x000fe20000010887 */
[----:B------:R-:W-:Y:S01]  /*6ec0*/  FMUL.FTZ R135, R16, R202 ;  /* 0x000000ca10877220 */ /* 0x000fe20000410000 */
[C---:B------:R-:W-:Y:S01]  /*6ed0*/  FMUL.FTZ R144, R233.reuse, R138 ;  /* 0x0000008ae9907220 */ /* 0x040fe20000410000 */
[-C--:B------:R-:W-:Y:S01]  /*6ee0*/  FMUL.FTZ R142, R233, R136.reuse ;  /* 0x00000088e98e7220 */ /* 0x080fe20000410000 */
[----:B------:R2:W-:Y:S01]  /*6ef0*/  STS [R62+0x2130], R145 ;  /* 0x002130913e007388 */ /* 0x0005e20000000800 */
[C---:B0-----:R-:W-:Y:S01]  /*6f00*/  FMUL.FTZ R141, R124.reuse, R135 ;  /* 0x000000877c8d7220 */ /* 0x041fe20000410000 */
[C---:B------:R-:W-:Y:S01]  /*6f10*/  FFMA.FTZ R144, R235.reuse, R136, -R144 ;  /* 0x00000088eb907223 */ /* 0x040fe20000010890 */
[----:B------:R-:W-:Y:S01]  /*6f20*/  FFMA.FTZ R142, R235, R138, R142 ;  /* 0x0000008aeb8e7223 */ /* 0x000fe2000001008e */
[-C--:B-1----:R-:W-:Y:S01]  /*6f30*/  FMUL.FTZ R143, R124, R137.reuse ;  /* 0x000000897c8f7220 */ /* 0x082fe20000410000 */
[C---:B------:R-:W-:Y:S01]  /*6f40*/  FFMA.FTZ R141, R234.reuse, R137, R141 ;  /* 0x00000089ea8d7223 */ /* 0x040fe2000001008d */
[----:B------:R-:W-:Y:S01]  /*6f50*/  FADD.FTZ R144, RZ, R144 ;  /* 0x00000090ff907221 */ /* 0x000fe20000010000 */
[----:B------:R-:W-:Y:S01]  /*6f60*/  FADD.FTZ R142, RZ, R142 ;  /* 0x0000008eff8e7221 */ /* 0x000fe20000010000 */
[----:B------:R-:W-:Y:S01]  /*6f70*/  FFMA.FTZ R143, R234, R135, -R143 ;  /* 0x00000087ea8f7223 */ /* 0x000fe2000001088f */
[----:B------:R-:W-:Y:S01]  /*6f80*/  FMUL.FTZ R148, R14, R200 ;  /* 0x000000c80e947220 */ /* 0x000fe20000410000 */
[C---:B--2---:R-:W-:Y:S01]  /*6f90*/  FMUL.FTZ R145, R15.reuse, R174 ;  /* 0x000000ae0f917220 */ /* 0x044fe20000410000 */
[----:B------:R-:W-:Y:S01]  /*6fa0*/  FADD.FTZ R142, R142, R141 ;  /* 0x0000008d8e8e7221 */ /* 0x000fe20000010000 */
[----:B------:R-:W-:Y:S01]  /*6fb0*/  FMUL.FTZ R141, R15, R201 ;  /* 0x000000c90f8d7220 */ /* 0x000fe20000410000 */
[----:B------:R0:W-:Y:S01]  /*6fc0*/  STS [R62+0x2134], R147 ;  /* 0x002134933e007388 */ /* 0x0001e20000000800 */
[----:B------:R-:W-:Y:S01]  /*6fd0*/  FADD.FTZ R143, R144, R143 ;  /* 0x0000008f908f7221 */ /* 0x000fe20000010000 */
[----:B------:R-:W-:Y:S01]  /*6fe0*/  FMUL.FTZ R170, R12, R198 ;  /* 0x000000c60caa7220 */ /* 0x000fe20000410000 */
[C---:B------:R-:W-:Y:S01]  /*6ff0*/  FMUL.FTZ R146, R72.reuse, R141 ;  /* 0x0000008d48927220 */ /* 0x040fe20000410000 */
[----:B------:R-:W-:Y:S01]  /*7000*/  FMUL.FTZ R144, R72, R145 ;  /* 0x0000009148907220 */ /* 0x000fe20000410000 */
[----:B------:R-:W-:Y:S01]  /*7010*/  FMUL.FTZ R149, R73, R148 ;  /* 0x0000009449957220 */ /* 0x000fe20000410000 */
[----:B------:R1:W-:Y:S01]  /*7020*/  STS [R62+0x2164], R171 ;  /* 0x002164ab3e007388 */ /* 0x0003e20000000800 */
[----:B------:R-:W-:Y:S01]  /*7030*/  FMUL.FTZ R168, R12, R177 ;  /* 0x000000b10ca87220 */ /* 0x000fe20000410000 */
[----:B------:R-:W-:Y:S01]  /*7040*/  FFMA.FTZ R144, R125, R141, -R144 ;  /* 0x0000008d7d907223 */ /* 0x000fe20000010890 */
[----:B------:R-:W-:Y:S01]  /*7050*/  FMUL.FTZ R187, R13, R199 ;  /* 0x000000c70dbb7220 */ /* 0x000fe20000410000 */
[----:B0-----:R-:W-:Y:S01]  /*7060*/  FFMA.FTZ R147, R125, R145, R146 ;  /* 0x000000917d937223 */ /* 0x001fe20000010092 */
[----:B------:R-:W-:Y:S01]  /*7070*/  FMUL.FTZ R146, R14, R175 ;  /* 0x000000af0e927220 */ /* 0x000fe20000410000 */
[----:B------:R-:W-:Y:S01]  /*7080*/  FADD.FTZ R143, R143, R144 ;  /* 0x000000908f8f7221 */ /* 0x000fe20000010000 */
[----:B------:R-:W-:Y:S01]  /*7090*/  FMUL.FTZ R144, R74, R187 ;  /* 0x000000bb4a907220 */ /* 0x000fe20000410000 */
[----:B------:R-:W-:Y:S01]  /*70a0*/  FADD.FTZ R142, R142, R147 ;  /* 0x000000938e8e7221 */ /* 0x000fe20000010000 */
[----:B------:R-:W-:Y:S01]  /*70b0*/  FFMA.FTZ R149, R236, R146, R149 ;  /* 0x00000092ec957223 */ /* 0x000fe20000010095 */
[----:B-1----:R-:W-:Y:S01]  /*70c0*/  FMUL.FTZ R171, R67, R170 ;  /* 0x000000aa43ab7220 */ /* 0x002fe20000410000 */
[----:B------:R-:W-:Y:S01]  /*70d0*/  FMUL.FTZ R147, R73, R146 ;  /* 0x0000009249937220 */ /* 0x000fe20000410000 */
[-C--:B------:R-:W-:Y:S01]  /*70e0*/  FMUL.FTZ R205, R95, R168.reuse ;  /* 0x000000a85fcd7220 */ /* 0x080fe20000410000 */
[----:B------:R-:W-:Y:S01]  /*70f0*/  FADD.FTZ R149, R142, R149 ;  /* 0x000000958e957221 */ /* 0x000fe20000010000 */
[----:B------:R-:W-:Y:S01]  /*7100*/  FFMA.FTZ R189, R218, R168, R171 ;  /* 0x000000a8dabd7223 */ /* 0x000fe200000100ab */
[----:B------:R-:W-:Y:S01]  /*7110*/  FMUL.FTZ R171, R13, R176 ;  /* 0x000000b00dab7220 */ /* 0x000fe20000410000 */
[----:B------:R-:W-:Y:S01]  /*7120*/  FFMA.FTZ R142, R236, R148, -R147 ;  /* 0x00000094ec8e7223 */ /* 0x000fe20000010893 */
[----:B------:R-:W-:Y:S01]  /*7130*/  FMUL.FTZ R147, R67, R168 ;  /* 0x000000a843937220 */ /* 0x000fe20000410000 */
[----:B------:R0:W-:Y:S01]  /*7140*/  STS [R62+0x2128], R205 ;  /* 0x002128cd3e007388 */ /* 0x0001e20000000800 */
[-C--:B------:R-:W-:Y:S01]  /*7150*/  FMUL.FTZ R168, R74, R171.reuse ;  /* 0x000000ab4aa87220 */ /* 0x080fe20000410000 */
[----:B------:R-:W-:Y:S01]  /*7160*/  FFMA.FTZ R144, R213, R171, R144 ;  /* 0x000000abd5907223 */ /* 0x000fe20000010090 */
[----:B------:R-:W-:Y:S01]  /*7170*/  FADD.FTZ R142, R143, R142 ;  /* 0x0000008e8f8e7221 */ /* 0x000fe20000010000 */
[-C--:B------:R-:W-:Y:S01]  /*7180*/  FFMA.FTZ R147, R218, R170.reuse, -R147 ;  /* 0x000000aada937223 */ /* 0x080fe20000010893 */
[----:B------:R-:W-:Y:S01]  /*7190*/  FFMA.FTZ R143, R213, R187, -R168 ;  /* 0x000000bbd58f7223 */ /* 0x000fe200000108a8 */
[----:B------:R-:W-:Y:S01]  /*71a0*/  FADD.FTZ R144, R149, R144 ;  /* 0x0000009095907221 */ /* 0x000fe20000010000 */
[C---:B------:R-:W-:Y:S01]  /*71b0*/  FMUL.FTZ R171, R96.reuse, R171 ;  /* 0x000000ab60ab7220 */ /* 0x040fe20000410000 */
[----:B------:R-:W-:Y:S01]  /*71c0*/  FMUL.FTZ R187, R96, R187 ;  /* 0x000000bb60bb7220 */ /* 0x000fe20000410000 */
[----:B------:R-:W-:Y:S01]  /*71d0*/  FADD.FTZ R142, R142, R143 ;  /* 0x0000008f8e8e7221 */ /* 0x000fe20000010000 */
[----:B------:R-:W-:Y:S01]  /*71e0*/  FADD.FTZ R144, R144, R189 ;  /* 0x000000bd90907221 */ /* 0x000fe20000010000 */
[----:B0-----:R-:W-:Y:S01]  /*71f0*/  FMUL.FTZ R205, R95, R170 ;  /* 0x000000aa5fcd7220 */ /* 0x001fe20000410000 */
[C---:B------:R-:W-:Y:S01]  /*7200*/  FMUL.FTZ R143, R97.reuse, R146 ;  /* 0x00000092618f7220 */ /* 0x040fe20000410000 */
[----:B------:R-:W-:Y:S01]  /*7210*/  FADD.FTZ R147, R142, R147 ;  /* 0x000000938e937221 */ /* 0x000fe20000010000 */
        /* <DEDUP_REMOVED lines=10> */
[----:B------:R-:W0:Y:S01]  /*72c0*/  LDC R131, c[0x0][0x388] ;  /* 0x0000e200ff837b82 */ /* 0x000e220000000800 */
[----:B------:R-:W-:Y:S01]  /*72d0*/  FADD.FTZ R147, R147, R132 ;  /* 0x0000008493937221 */ /* 0x000fe20000010000 */
[----:B------:R-:W-:Y:S01]  /*72e0*/  FADD.FTZ R144, R144, R129 ;  /* 0x0000008190907221 */ /* 0x000fe20000010000 */
[----:B------:R1:W-:Y:S01]  /*72f0*/  STS [R62+0x211c], R139 ;  /* 0x00211c8b3e007388 */ /* 0x0003e20000000800 */
[----:B------:R-:W-:Y:S01]  /*7300*/  FMUL.FTZ R168, R169, R190 ;  /* 0x000000bea9a87220 */ /* 0x000fe20000410000 */
[----:B------:R-:W-:Y:S01]  /*7310*/  FADD.FTZ R147, R147, R130 ;  /* 0x0000008293937221 */ /* 0x000fe20000010000 */
[----:B------:R-:W-:Y:S01]  /*7320*/  FADD.FTZ R144, R144, R127 ;  /* 0x0000007f90907221 */ /* 0x000fe20000010000 */
[----:B------:R-:W-:Y:S01]  /*7330*/  STS [R62+0x212c], R205 ;  /* 0x00212ccd3e007388 */ /* 0x000fe20000000800 */
[----:B------:R-:W-:Y:S01]  /*7340*/  FMUL.FTZ R148, R184, UR40 ;  /* 0x00000028b8947c20 */ /* 0x000fe20008410000 */
[----:B------:R-:W-:Y:S01]  /*7350*/  FADD.FTZ R147, R147, R128 ;  /* 0x0000008093937221 */ /* 0x000fe20000010000 */
[----:B------:R-:W-:Y:S01]  /*7360*/  FADD.FTZ R127, R144, R123 ;  /* 0x0000007b907f7221 */ /* 0x000fe20000010000 */
[----:B------:R-:W-:Y:S01]  /*7370*/  FMUL.FTZ R123, R100, R138 ;  /* 0x0000008a647b7220 */ /* 0x000fe20000410000 */
[----:B------:R-:W-:Y:S01]  /*7380*/  STS [R62+0x2120], R171 ;  /* 0x002120ab3e007388 */ /* 0x000fe20000000800 */
[----:B------:R-:W-:Y:S01]  /*7390*/  FADD.FTZ R126, R147, R126 ;  /* 0x0000007e937e7221 */ /* 0x000fe20000010000 */
[----:B------:R-:W-:Y:S01]  /*73a0*/  FADD.FTZ R122, R127, R122 ;  /* 0x0000007a7f7a7221 */ /* 0x000fe20000010000 */
[----:B------:R-:W-:Y:S01]  /*73b0*/  FMUL.FTZ R147, R185, UR40 ;  /* 0x00000028b9937c20 */ /* 0x000fe20008410000 */
[----:B------:R-:W-:Y:S01]  /*73c0*/  STS [R62+0x2124], R187 ;  /* 0x002124bb3e007388 */ /* 0x000fe20000000800 */
[----:B------:R-:W-:Y:S01]  /*73d0*/  FADD.FTZ R127, R126, R121 ;  /* 0x000000797e7f7221 */ /* 0x000fe20000010000 */
[----:B------:R-:W-:Y:S01]  /*73e0*/  FMUL.FTZ R121, R100, R136 ;  /* 0x0000008864797220 */ /* 0x000fe20000410000 */
[----:B------:R-:W-:Y:S01]  /*73f0*/  FADD.FTZ R122, R122, R119 ;  /* 0x000000777a7a7221 */ /* 0x000fe20000010000 */
[----:B------:R-:W-:Y:S01]  /*7400*/  STS [R62+0x2118], R143 ;  /* 0x0021188f3e007388 */ /* 0x000fe20000000800 */
[----:B------:R-:W-:Y:S01]  /*7410*/  FADD.FTZ R120, R127, R120 ;  /* 0x000000787f787221 */ /* 0x000fe20000010000 */
[----:B------:R-:W-:Y:S01]  /*7420*/  IADD3 R119, PT, PT, R108, 0x80, RZ ;  /* 0x000000806c777810 */ /* 0x000fe20007ffe0ff */
[----:B-1----:R-:W-:Y:S01]  /*7430*/  FADD.FTZ R139, R122, R117 ;  /* 0x000000757a8b7221 */ /* 0x002fe20000010000 */
[----:B------:R-:W-:Y:S01]  /*7440*/  STS [R62+0x2110], R145 ;  /* 0x002110913e007388 */ /* 0x000fe20000000800 */
[----:B------:R-:W-:Y:S01]  /*7450*/  FMUL.FTZ R117, R191, UR40 ;  /* 0x00000028bf757c20 */ /* 0x000fe20008410000 */
[----:B------:R-:W-:Y:S01]  /*7460*/  FADD.FTZ R144, R120, R63 ;  /* 0x0000003f78907221 */ /* 0x000fe20000010000 */
[----:B------:R-:W-:Y:S01]  /*7470*/  LEA.HI R119, R119, R108, RZ, 0x1b ;  /* 0x0000006c77777211 */ /* 0x000fe200078fd8ff */
[----:B------:R-:W-:Y:S01]  /*7480*/  STS [R62+0x2114], R141 ;  /* 0x0021148d3e007388 */ /* 0x000fe20000000800 */
[----:B------:R-:W-:Y:S01]  /*7490*/  FFMA.FTZ R146, R184, UR43, R117 ;  /* 0x0000002bb8927c23 */ /* 0x000fe20008010075 */
[----:B------:R-:W-:Y:S01]  /*74a0*/  FMUL.FTZ R117, R193, UR40 ;  /* 0x00000028c1757c20 */ /* 0x000fe20008410000 */
[----:B0-----:R-:W-:Y:S01]  /*74b0*/  LEA R63, R131, -R66, 0x1 ;  /* 0x80000042833f7211 */ /* 0x001fe200078e08ff */
[----:B------:R-:W-:Y:S01]  /*74c0*/  STS [R62+0x2108], R137 ;  /* 0x002108893e007388 */ /* 0x000fe20000000800 */
[----:B------:R-:W-:Y:S01]  /*74d0*/  LEA R120, R119, UR20, 0x2 ;  /* 0x0000001477787c11 */ /* 0x000fe2000f8e10ff */
[----:B------:R-:W-:Y:S01]  /*74e0*/  FFMA.FTZ R140, R182, UR43, R117 ;  /* 0x0000002bb68c7c23 */ /* 0x000fe20008010075 */
[----:B------:R-:W-:Y:S01]  /*74f0*/  FMUL.FTZ R117, R195, UR40 ;  /* 0x00000028c3757c20 */ /* 0x000fe20008410000 */
[----:B------:R-:W-:Y:S01]  /*7500*/  STS [R62+0x210c], R135 ;  /* 0x00210c873e007388 */ /* 0x000fe20000000800 */
[----:B------:R-:W-:Y:S01]  /*7510*/  ISETP.GE.AND P0, PT, R63, 0x1, PT ;  /* 0x000000013f00780c */ /* 0x000fe20003f06270 */
[----:B------:R-:W-:Y:S01]  /*7520*/  FMUL.FTZ R119, R177, UR40 ;  /* 0x00000028b1777c20 */ /* 0x000fe20008410000 */
[----:B------:R-:W-:Y:S01]  /*7530*/  FFMA.FTZ R136, R180, UR43, R117 ;  /* 0x0000002bb4887c23 */ /* 0x000fe20008010075 */
[----:B------:R-:W-:Y:S01]  /*7540*/  STS [R62+0x2100], R123 ;  /* 0x0021007b3e007388 */ /* 0x000fe20000000800 */
[----:B------:R-:W-:Y:S01]  /*7550*/  FMUL.FTZ R117, R197, UR40 ;  /* 0x00000028c5757c20 */ /* 0x000fe20008410000 */
[C---:B------:R-:W-:Y:S01]  /*7560*/  FMUL.FTZ R66, R198.reuse, UR40 ;  /* 0x00000028c6427c20 */ /* 0x040fe20008410000 */
[----:B------:R-:W-:Y:S01]  /*7570*/  FFMA.FTZ R130, R198, UR43, -R119 ;  /* 0x0000002bc6827c23 */ /* 0x000fe20008010877 */
[----:B------:R0:W-:Y:S01]  /*7580*/  STS [R62+0x2104], R121 ;  /* 0x002104793e007388 */ /* 0x0001e20000000800 */
[----:B------:R-:W-:Y:S01]  /*7590*/  FFMA.FTZ R132, R178, UR43, R117 ;  /* 0x0000002bb2847c23 */ /* 0x000fe20008010075 */
[----:B------:R-:W-:Y:S01]  /*75a0*/  FMUL.FTZ R117, R199, UR40 ;  /* 0x00000028c7757c20 */ /* 0x000fe20008410000 */
[----:B------:R-:W-:Y:S01]  /*75b0*/  FMUL.FTZ R119, R175, UR40 ;  /* 0x00000028af777c20 */ /* 0x000fe20008410000 */
[----:B------:R-:W-:Y:S01]  /*75c0*/  BAR.SYNC.DEFER_BLOCKING 0x0 ;  /* 0x0000000000007b1d */ /* 0x000fe20000010000 */
[----:B------:R-:W-:Y:S01]  /*75d0*/  FFMA.FTZ R129, R177, UR43, R66 ;  /* 0x0000002bb1817c23 */ /* 0x000fe20008010042 */
[----:B------:R-:W-:Y:S01]  /*75e0*/  FFMA.FTZ R126, R176, UR43, R117 ;  /* 0x0000002bb07e7c23 */ /* 0x000fe20008010075 */
[----:B------:R-:W-:Y:S01]  /*75f0*/  FFMA.FTZ R147, R190, UR43, -R147 ;  /* 0x0000002bbe937c23 */ /* 0x000fe20008010893 */
[----:B------:R-:W-:Y:S01]  /*7600*/  FMUL.FTZ R66, R200, UR40 ;  /* 0x00000028c8427c20 */ /* 0x000fe20008410000 */
[----:B------:R-:W-:Y:S01]  /*7610*/  FMUL.FTZ R117, R201, UR40 ;  /* 0x00000028c9757c20 */ /* 0x000fe20008410000 */
[----:B0-----:R-:W-:Y:S01]  /*7620*/  FMUL.FTZ R62, R192, UR40 ;  /* 0x00000028c03e7c20 */ /* 0x001fe20008410000 */
[----:B------:R-:W-:Y:S01]  /*7630*/  FFMA.FTZ R128, R200, UR43, -R119 ;  /* 0x0000002bc8807c23 */ /* 0x000fe20008010877 */
[----:B------:R-:W-:Y:S01]  /*7640*/  FMUL.FTZ R190, R190, UR40 ;  /* 0x00000028bebe7c20 */ /* 0x000fe20008410000 */
[C---:B------:R-:W-:Y:S01]  /*7650*/  FMUL.FTZ R143, R183.reuse, UR40 ;  /* 0x00000028b78f7c20 */ /* 0x040fe20008410000 */
[----:B------:R-:W-:Y:S01]  /*7660*/  FFMA.FTZ R141, R183, UR43, R62 ;  /* 0x0000002bb78d7c23 */ /* 0x000fe2000801003e */
[----:B------:R-:W-:Y:S01]  /*7670*/  FMUL.FTZ R62, R194, UR40 ;  /* 0x00000028c23e7c20 */ /* 0x000fe20008410000 */
[----:B------:R-:W-:Y:S01]  /*7680*/  FMUL.FTZ R142, R182, UR40 ;  /* 0x00000028b68e7c20 */ /* 0x000fe20008410000 */
[C---:B------:R-:W-:Y:S01]  /*7690*/  FMUL.FTZ R137, R181.reuse, UR40 ;  /* 0x00000028b5897c20 */ /* 0x040fe20008410000 */
[----:B------:R-:W-:Y:S01]  /*76a0*/  FMUL.FTZ R138, R180, UR40 ;  /* 0x00000028b48a7c20 */ /* 0x000fe20008410000 */
[----:B------:R-:W-:Y:S01]  /*76b0*/  FFMA.FTZ R135, R181, UR43, R62 ;  /* 0x0000002bb5877c23 */ /* 0x000fe2000801003e */
[----:B------:R-:W-:Y:S01]  /*76c0*/  FMUL.FTZ R62, R196, UR40 ;  /* 0x00000028c43e7c20 */ /* 0x000fe20008410000 */
[----:B------:R-:W-:Y:S01]  /*76d0*/  FMUL.FTZ R133, R179, UR40 ;  /* 0x00000028b3857c20 */ /* 0x000fe20008410000 */
[----:B------:R-:W-:Y:S01]  /*76e0*/  FMUL.FTZ R134, R178, UR40 ;  /* 0x00000028b2867c20 */ /* 0x000fe20008410000 */
[----:B------:R-:W-:Y:S01]  /*76f0*/  FMUL.FTZ R119, R173, UR40 ;  /* 0x00000028ad777c20 */ /* 0x000fe20008410000 */
[----:B------:R-:W-:Y:S01]  /*7700*/  FFMA.FTZ R131, R179, UR43, R62 ;  /* 0x0000002bb3837c23 */ /* 0x000fe2000801003e */
[----:B------:R-:W-:Y:S01]  /*7710*/  FMUL.FTZ R62, R176, UR40 ;  /* 0x00000028b03e7c20 */ /* 0x000fe20008410000 */
[----:B------:R-:W-:Y:S01]  /*7720*/  FMUL.FTZ R149, R203, UR40 ;  /* 0x00000028cb957c20 */ /* 0x000fe20008410000 */
[----:B------:R-:W-:Y:S01]  /*7730*/  FFMA.FTZ R60, R107, R212, R60 ;  /* 0x000000d46b3c7223 */ /* 0x000fe2000001003c */
[----:B------:R0:W1:Y:S01]  /*7740*/  LDS R169, [R120+0x2300] ;  /* 0x0023000078a97984 */ /* 0x0000620000000800 */
[----:B------:R-:W-:Y:S01]  /*7750*/  FFMA.FTZ R127, R199, UR43, -R62 ;  /* 0x0000002bc77f7c23 */ /* 0x000fe2000801083e */
[C---:B------:R-:W-:Y:S01]  /*7760*/  FMUL.FTZ R62, R174.reuse, UR40 ;  /* 0x00000028ae3e7c20 */ /* 0x040fe20008410000 */
[----:B------:R-:W-:Y:S01]  /*7770*/  FFMA.FTZ R61, R107, R216, -R61 ;  /* 0x000000d86b3d7223 */ /* 0x000fe2000001083d */
[----:B------:R-:W-:Y:S01]  /*7780*/  FFMA.FTZ R123, R175, UR43, R66 ;  /* 0x0000002baf7b7c23 */ /* 0x000fe20008010042 */
[----:B------:R-:W-:Y:S01]  /*7790*/  FFMA.FTZ R122, R174, UR43, R117 ;  /* 0x0000002bae7a7c23 */ /* 0x000fe20008010075 */
[----:B------:R-:W-:Y:S01]  /*77a0*/  FFMA.FTZ R121, R201, UR43, -R62 ;  /* 0x0000002bc9797c23 */ /* 0x000fe2000801083e */
[----:B------:R-:W-:Y:S01]  /*77b0*/  FMUL.FTZ R62, R202, UR40 ;  /* 0x00000028ca3e7c20 */ /* 0x000fe20008410000 */
[----:B0-----:R-:W-:Y:S01]  /*77c0*/  FMUL.FTZ R120, R172, UR40 ;  /* 0x00000028ac787c20 */ /* 0x001fe20008410000 */
[-C--:B------:R-:W-:Y:S01]  /*77d0*/  FFMA.FTZ R33, R2, R204.reuse, R33 ;  /* 0x000000cc02217223 */ /* 0x080fe20000010021 */
[----:B------:R-:W-:Y:S01]  /*77e0*/  FFMA.FTZ R107, R85, R204, R188 ;  /* 0x000000cc556b7223 */ /* 0x000fe200000100bc */
[C---:B------:R-:W-:Y:S01]  /*77f0*/  IADD3 R171, PT, PT, R108.reuse, 0x100, RZ ;  /* 0x000001006cab7810 */ /* 0x040fe20007ffe0ff */
[----:B------:R-:W-:Y:S01]  /*7800*/  FFMA.FTZ R145, R185, UR43, R190 ;  /* 0x0000002bb9917c23 */ /* 0x000fe200080100be */
[----:B------:R-:W-:Y:S01]  /*7810*/  IADD3 R187, PT, PT, R108, 0x180, RZ ;  /* 0x000001806cbb7810 */ /* 0x000fe20007ffe0ff */
[----:B------:R-:W-:Y:S01]  /*7820*/  FFMA.FTZ R148, R191, UR43, -R148 ;  /* 0x0000002bbf947c23 */ /* 0x000fe20008010894 */
        /* <DEDUP_REMOVED lines=9> */
[----:B------:R-:W-:Y:S01]  /*78c0*/  FFMA.FTZ R120, R203, UR43, -R120 ;  /* 0x0000002bcb787c23 */ /* 0x000fe20008010878 */
[----:B------:R-:W-:Y:S01]  /*78d0*/  FFMA.FTZ R66, R172, UR43, R149 ;  /* 0x0000002bac427c23 */ /* 0x000fe20008010095 */
[----:B------:R-:W-:Y:S06]  /*78e0*/  @!P0 BRA `(.L_x_4565) ;  /* 0x0000000000108947 */ /* 0x000fec0003800000 */
[----:B------:R-:W-:-:S04]  /*78f0*/  LEA.HI R62, R108, R108, RZ, 0x1b ;  /* 0x0000006c6c3e7211 */ /* 0x000fc800078fd8ff */
[----:B------:R-:W-:-:S05]  /*7900*/  LEA R62, R62, UR20, 0x2 ;  /* 0x000000143e3e7c11 */ /* 0x000fca000f8e10ff */
[----:B------:R-:W0:Y:S04]  /*7910*/  LDS R149, [R62+0x2100] ;  /* 0x002100003e957984 */ /* 0x000e280000000800 */
[----:B0-----:R0:W-:Y:S02]  /*7920*/  REDG.E.ADD.F32.FTZ.RN.STRONG.GPU desc[UR22][R70.64], R149 ;  /* 0x00000095460079a6 */ /* 0x0011e4000c12f316 */
.L_x_4565:
[----:B------:R-:W-:Y:S05]  /*7930*/  BSYNC.RECONVERGENT B0 ;  /* 0x0000000000007941 */ /* 0x000fea0003800200 */
.L_x_4564:
[----:B------:R-:W-:Y:S04]  /*7940*/  BSSY.RECONVERGENT B0, `(.L_x_4566) ;  /* 0x0000003000007945 */ /* 0x000fe80003800200 */
[----:B------:R-:W-:Y:S05]  /*7950*/  @!P2 BRA `(.L_x_4567) ;  /* 0x000000000004a947 */ /* 0x000fea0003800000 */
[----:B-1----:R2:W-:Y:S02]  /*7960*/  REDG.E.ADD.F32.FTZ.RN.STRONG.GPU desc[UR22][R70.64+0x200], R169 ;  /* 0x000200a9460079a6 */ /* 0x0025e4000c12f316 */
.L_x_4567:
[----:B------:R-:W-:Y:S05]  /*7970*/  BSYNC.RECONVERGENT B0 ;  /* 0x0000000000007941 */ /* 0x000fea0003800200 */
.L_x_4566:
        /* <DEDUP_REMOVED lines=17> */
.L_x_4569:
[----:B------:R-:W-:Y:S05]  /*7a90*/  BSYNC.RECONVERGENT B0 ;  /* 0x0000000000007941 */ /* 0x000fea0003800200 */
.L_x_4568:
[----:B01----:R0:W1:Y:S01]  /*7aa0*/  LDS R149, [R187+0x2700] ;  /* 0x00270000bb957984 */ /* 0x0030620000000800 */
[----:B------:R-:W-:Y:S01]  /*7ab0*/  BSSY.RECONVERGENT B0, `(.L_x_4570) ;  /* 0x0000006000007945 */ /* 0x000fe20003800200 */
[----:B------:R-:W-:Y:S02]  /*7ac0*/  IADD3 R171, PT, PT, R108, 0x300, RZ ;  /* 0x000003006cab7810 */ /* 0x000fe40007ffe0ff */
[----:B------:R-:W-:Y:S02]  /*7ad0*/  LEA.HI R169, R169, R108, RZ, 0x1b ;  /* 0x0000006ca9a97211 */ /* 0x000fe400078fd8ff */
[----:B------:R-:W-:Y:S01]  /*7ae0*/  LEA R62, R62, UR20, 0x2 ;  /* 0x000000143e3e7c11 */ /* 0x000fe2000f8e10ff */
[----:B------:R-:W-:Y:S06]  /*7af0*/  @!P0 BRA `(.L_x_4571) ;  /* 0x0000000000048947 */ /* 0x000fec0003800000 */
[----:B-1----:R2:W-:Y:S02]  /*7b00*/  REDG.E.ADD.F32.FTZ.RN.STRONG.GPU desc[UR22][R70.64+0x600], R149 ;  /* 0x00060095460079a6 */ /* 0x0025e4000c12f316 */
.L_x_4571:
[----:B------:R-:W-:Y:S05]  /*7b10*/  BSYNC.RECONVERGENT B0 ;  /* 0x0000000000007941 */ /* 0x000fea0003800200 */
.L_x_4570:
[----:B-12---:R1:W2:Y:S01]  /*7b20*/  LDS R149, [R62+0x2900] ;  /* 0x002900003e957984 */ /* 0x0062a20000000800 */
[----:B------:R-:W-:Y:S01]  /*7b30*/  BSSY.RECONVERGENT B0, `(.L_x_4572) ;  /* 0x0000006000007945 */ /* 0x000fe20003800200 */
[----:B0-----:R-:W-:Y:S02]  /*7b40*/  IADD3 R187, PT, PT, R108, 0x380, RZ ;  /* 0x000003806cbb7810 */ /* 0x001fe40007ffe0ff */
[----:B------:R-:W-:Y:S02]  /*7b50*/  LEA.HI R171, R171, R108, RZ, 0x1b ;  /* 0x0000006cabab7211 */ /* 0x000fe400078fd8ff */
[----:B------:R-:W-:Y:S01]  /*7b60*/  LEA R169, R169, UR20, 0x2 ;  /* 0x00000014a9a97c11 */ /* 0x000fe2000f8e10ff */
[----:B------:R-:W-:Y:S06]  /*7b70*/  @!P2 BRA `(.L_x_4573) ;  /* 0x000000000004a947 */ /* 0x000fec0003800000 */
[----:B--2---:R0:W-:Y:S02]  /*7b80*/  REDG.E.ADD.F32.FTZ.RN.STRONG.GPU desc[UR22][R70.64+0x800], R149 ;  /* 0x00080095460079a6 */ /* 0x0041e4000c12f316 */
.L_x_4573:
[----:B------:R-:W-:Y:S05]  /*7b90*/  BSYNC.RECONVERGENT B0 ;  /* 0x0000000000007941 */ /* 0x000fea0003800200 */
.L_x_4572:
[----:B0-2---:R0:W2:Y:S01]  /*7ba0*/  LDS R149, [R169+0x2b00] ;  /* 0x002b0000a9957984 */ /* 0x0050a20000000800 */
[----:B------:R-:W-:Y:S01]  /*7bb0*/  BSSY.RECONVERGENT B0, `(.L_x_4574) ;  /* 0x0000005000007945 */ /* 0x000fe20003800200 */
[----:B------:R-:W-:Y:S02]  /*7bc0*/  LEA.HI R187, R187, R108, RZ, 0x1b ;  /* 0x0000006cbbbb7211 */ /* 0x000fe400078fd8ff */
[----:B------:R-:W-:Y:S01]  /*7bd0*/  LEA R171, R171, UR20, 0x2 ;  /* 0x00000014abab7c11 */ /* 0x000fe2000f8e10ff */
[----:B------:R-:W-:Y:S06]  /*7be0*/  @!P3 BRA `(.L_x_4575) ;  /* 0x000000000004b947 */ /* 0x000fec0003800000 */
[----:B--2---:R3:W-:Y:S02]  /*7bf0*/  REDG.E.ADD.F32.FTZ.RN.STRONG.GPU desc[UR22][R70.64+0xa00], R149 ;  /* 0x000a0095460079a6 */ /* 0x0047e4000c12f316 */
.L_x_4575:
[----:B------:R-:W-:Y:S05]  /*7c00*/  BSYNC.RECONVERGENT B0 ;  /* 0x0000000000007941 */ /* 0x000fea0003800200 */
.L_x_4574:
[----:B--23--:R2:W3:Y:S01]  /*7c10*/  LDS R149, [R171+0x2d00] ;  /* 0x002d0000ab957984 */ /* 0x00c4e20000000800 */
[----:B------:R-:W-:Y:S01]  /*7c20*/  BSSY.RECONVERGENT B0, `(.L_x_4576) ;  /* 0x0000004000007945 */ /* 0x000fe20003800200 */
[----:B------:R-:W-:-:S03]  /*7c30*/  LEA R187, R187, UR20, 0x2 ;  /* 0x00000014bbbb7c11 */ /* 0x000fc6000f8e10ff */
[----:B------:R-:W-:Y:S05]  /*7c40*/  @!P4 BRA `(.L_x_4577) ;  /* 0x000000000004c947 */ /* 0x000fea0003800000 */
[----:B---3--:R4:W-:Y:S02]  /*7c50*/  REDG.E.ADD.F32.FTZ.RN.STRONG.GPU desc[UR22][R70.64+0xc00], R149 ;  /* 0x000c0095460079a6 */ /* 0x0089e4000c12f316 */
.L_x_4577:
[----:B------:R-:W-:Y:S05]  /*7c60*/  BSYNC.RECONVERGENT B0 ;  /* 0x0000000000007941 */ /* 0x000fea0003800200 */
.L_x_4576:
[----:B---34-:R3:W4:Y:S01]  /*7c70*/  LDS R149, [R187+0x2f00] ;  /* 0x002f0000bb957984 */ /* 0x0187220000000800 */
[----:B------:R-:W-:Y:S01]  /*7c80*/  BSSY.RECONVERGENT B0, `(.L_x_4578) ;  /* 0x0000005000007945 */ /* 0x000fe20003800200 */
[C---:B0-----:R-:W-:Y:S02]  /*7c90*/  LOP3.LUT R169, R108.reuse, 0x400, RZ, 0xfc, !PT ;  /* 0x000004006ca97812 */ /* 0x041fe400078efcff */
[----:B--2---:R-:W-:Y:S01]  /*7ca0*/  IADD3 R171, PT, PT, R108, 0x480, RZ ;  /* 0x000004806cab7810 */ /* 0x004fe20007ffe0ff */
[----:B------:R-:W-:Y:S06]  /*7cb0*/  @!P5 BRA `(.L_x_4579) ;  /* 0x000000000004d947 */ /* 0x000fec0003800000 */
[----:B----4-:R0:W-:Y:S02]  /*7cc0*/  REDG.E.ADD.F32.FTZ.RN.STRONG.GPU desc[UR22][R70.64+0xe00], R149 ;  /* 0x000e0095460079a6 */ /* 0x0101e4000c12f316 */
.L_x_4579:
[----:B------:R-:W-:Y:S05]  /*7cd0*/  BSYNC.RECONVERGENT B0 ;  /* 0x0000000000007941 */ /* 0x000fea0003800200 */
.L_x_4578:
[----:B0---4-:R-:W-:Y:S01]  /*7ce0*/  IADD3 R149, PT, PT, R108, 0x500, RZ ;  /* 0x000005006c957810 */ /* 0x011fe20007ffe0ff */
[----:B------:R-:W-:Y:S01]  /*7cf0*/  BSSY.RECONVERGENT B0, `(.L_x_4580) ;  /* 0x0000010000007945 */ /* 0x000fe20003800200 */
[-C--:B------:R-:W-:Y:S02]  /*7d00*/  LEA.HI R169, R169, R108.reuse, RZ, 0x1b ;  /* 0x0000006ca9a97211 */ /* 0x080fe400078fd8ff */
[-C--:B-1----:R-:W-:Y:S02]  /*7d10*/  LEA.HI R62, R149, R108.reuse, RZ, 0x1b ;  /* 0x0000006c953e7211 */ /* 0x082fe400078fd8ff */
        /* <DEDUP_REMOVED lines=13> */
.L_x_4581:
[----:B------:R-:W-:Y:S05]  /*7df0*/  BSYNC.RECONVERGENT B0 ;  /* 0x0000000000007941 */ /* 0x000fea0003800200 */
.L_x_4580:
[----:B01----:R0:W1:Y:S01]  /*7e00*/  LDS R149, [R171+0x3300] ;  /* 0x00330000ab957984 */ /* 0x0030620000000800 */
[----:B------:R-:W-:Y:S01]  /*7e10*/  BSSY.RECONVERGENT B0, `(.L_x_4582) ;  /* 0x0000006000007945 */ /* 0x000fe20003800200 */
[----:B------:R-:W-:Y:S02]  /*7e20*/  IADD3 R169, PT, PT, R108, 0x600, RZ ;  /* 0x000006006ca97810 */ /* 0x000fe40007ffe0ff */
[----:B------:R-:W-:Y:S02]  /*7e30*/  LEA.HI R187, R187, R108, RZ, 0x1b ;  /* 0x0000006cbbbb7211 */ /* 0x000fe400078fd8ff */
[----:B------:R-:W-:Y:S01]  /*7e40*/  LEA R62, R62, UR20, 0x2 ;  /* 0x000000143e3e7c11 */ /* 0x000fe2000f8e10ff */
[----:B------:R-:W-:Y:S06]  /*7e50*/  @!P0 BRA `(.L_x_4583) ;  /* 0x0000000000048947 */ /* 0x000fec0003800000 */
[----:B-1----:R2:W-:Y:S02]  /*7e60*/  REDG.E.ADD.F32.FTZ.RN.STRONG.GPU desc[UR22][R70.64+0x1200], R149 ;  /* 0x00120095460079a6 */ /* 0x0025e4000c12f316 */
.L_x_4583:
[----:B------:R-:W-:Y:S05]  /*7e70*/  BSYNC.RECONVERGENT B0 ;  /* 0x0000000000007941 */ /* 0x000fea0003800200 */
.L_x_4582:
[----:B-12---:R1:W2:Y:S01]  /*7e80*/  LDS R149, [R62+0x3500] ;  /* 0x003500003e957984 */ /* 0x0062a20000000800 */
[----:B------:R-:W-:Y:S01]  /*7e90*/  BSSY.RECONVERGENT B0, `(.L_x_4584) ;  /* 0x0000006000007945 */ /* 0x000fe20003800200 */
[----:B0-----:R-:W-:Y:S02]  /*7ea0*/  IADD3 R171, PT, PT, R108, 0x680, RZ ;  /* 0x000006806cab7810 */ /* 0x001fe40007ffe0ff */
[----:B------:R-:W-:Y:S02]  /*7eb0*/  LEA.HI R169, R169, R108, RZ, 0x1b ;  /* 0x0000006ca9a97211 */ /* 0x000fe400078fd8ff */
[----:B------:R-:W-:Y:S01]  /*7ec0*/  LEA R187, R187, UR20, 0x2 ;  /* 0x00000014bbbb7c11 */ /* 0x000fe2000f8e10ff */
[----:B------:R-:W-:Y:S06]  /*7ed0*/  @!P2 BRA `(.L_x_4585) ;  /* 0x000000000004a947 */ /* 0x000fec0003800000 */
[----:B--2---:R0:W-:Y:S02]  /*7ee0*/  REDG.E.ADD.F32.FTZ.RN.STRONG.GPU desc[UR22][R70.64+0x1400], R149 ;  /* 0x00140095460079a6 */ /* 0x0041e4000c12f316 */
.L_x_4585:
[----:B------:R-:W-:Y:S05]  /*7ef0*/  BSYNC.RECONVERGENT B0 ;  /* 0x0000000000007941 */ /* 0x000fea0003800200 */
.L_x_4584:
[----:B0-2---:R0:W2:Y:S01]  /*7f00*/  LDS R149, [R187+0x3700] ;  /* 0x00370000bb957984 */ /* 0x0050a20000000800 */
[----:B------:R-:W-:Y:S01]  /*7f10*/  BSSY.RECONVERGENT B0, `(.L_x_4586) ;  /* 0x0000005000007945 */ /* 0x000fe20003800200 */
[----:B------:R-:W-:Y:S02]  /*7f20*/  LEA.HI R171, R171, R108, RZ, 0x1b ;  /* 0x0000006cabab7211 */ /* 0x000fe400078fd8ff */
[----:B------:R-:W-:Y:S01]  /*7f30*/  LEA R169, R169, UR20, 0x2 ;  /* 0x00000014a9a97c11 */ /* 0x000fe2000f8e10ff */
[----:B------:R-:W-:Y:S06]  /*7f40*/  @!P3 BRA `(.L_x_4587) ;  /* 0x000000000004b947 */ /* 0x000fec0003800000 */
[----:B--2---:R3:W-:Y:S02]  /*7f50*/  REDG.E.ADD.F32.FTZ.RN.STRONG.GPU desc[UR22][R70.64+0x1600], R149 ;  /* 0x00160095460079a6 */ /* 0x0047e4000c12f316 */
.L_x_4587:
[----:B------:R-:W-:Y:S05]  /*7f60*/  BSYNC.RECONVERGENT B0 ;  /* 0x0000000000007941 */ /* 0x000fea0003800200 */
.L_x_4586:
[----:B--23--:R2:W3:Y:S01]  /*7f70*/  LDS R149, [R169+0x3900] ;  /* 0x00390000a9957984 */ /* 0x00c4e20000000800 */
[----:B------:R-:W-:Y:S01]  /*7f80*/  BSSY.RECONVERGENT B0, `(.L_x_4588) ;  /* 0x0000004000007945 */ /* 0x000fe20003800200 */
[----:B-1----:R-:W-:-:S03]  /*7f90*/  LEA R62, R171, UR20, 0x2 ;  /* 0x00000014ab3e7c11 */ /* 0x002fc6000f8e10ff */
[----:B------:R-:W-:Y:S05]  /*7fa0*/  @!P4 BRA `(.L_x_4589) ;  /* 0x000000000004c947 */ /* 0x000fea0003800000 */
[----:B---3--:R1:W-:Y:S02]  /*7fb0*/  REDG.E.ADD.F32.FTZ.RN.STRONG.GPU desc[UR22][R70.64+0x1800], R149 ;  /* 0x00180095460079a6 */ /* 0x0083e4000c12f316 */
.L_x_4589:
[----:B------:R-:W-:Y:S05]  /*7fc0*/  BSYNC.RECONVERGENT B0 ;  /* 0x0000000000007941 */ /* 0x000fea0003800200 */
.L_x_4588:
[----:B-1-3--:R1:W3:Y:S01]  /*7fd0*/  LDS R149, [R62+0x3b00] ;  /* 0x003b00003e957984 */ /* 0x00a2e20000000800 */
[----:B------:R-:W-:Y:S01]  /*7fe0*/  BSSY.RECONVERGENT B0, `(.L_x_4590) ;  /* 0x0000005000007945 */ /* 0x000fe20003800200 */
[C---:B--2---:R-:W-:Y:S02]  /*7ff0*/  IADD3 R169, PT, PT, R108.reuse, 0x700, RZ ;  /* 0x000007006ca97810 */ /* 0x044fe40007ffe0ff */
[----:B------:R-:W-:Y:S01]  /*8000*/  IADD3 R171, PT, PT, R108, 0x780, RZ ;  /* 0x000007806cab7810 */ /* 0x000fe20007ffe0ff */
[----:B------:R-:W-:Y:S06]  /*8010*/  @!P5 BRA `(.L_x_4591) ;  /* 0x000000000004d947 */ /* 0x000fec0003800000 */
[----:B---3--:R2:W-:Y:S02]  /*8020*/  REDG.E.ADD.F32.FTZ.RN.STRONG.GPU desc[UR22][R70.64+0x1a00], R149 ;  /* 0x001a0095460079a6 */ /* 0x0085e4000c12f316 */
.L_x_4591:
[----:B------:R-:W-:Y:S05]  /*8030*/  BSYNC.RECONVERGENT B0 ;  /* 0x0000000000007941 */ /* 0x000fea0003800200 */
.L_x_4590:
        /* <DEDUP_REMOVED lines=17> */
.L_x_4593:
[----:B------:R-:W-:Y:S05]  /*8150*/  BSYNC.RECONVERGENT B0 ;  /* 0x0000000000007941 */ /* 0x000fea0003800200 */
.L_x_4592:
[----:B01----:R0:W1:Y:S01]  /*8160*/  LDS R149, [R171+0x3f00] ;  /* 0x003f0000ab957984 */ /* 0x0030620000000800 */
[----:B------:R-:W-:Y:S01]  /*8170*/  BSSY.RECONVERGENT B0, `(.L_x_4594) ;  /* 0x0000006000007945 */ /* 0x000fe20003800200 */
[----:B------:R-:W-:Y:S02]  /*8180*/  IADD3 R169, PT, PT, R108, 0x900, RZ ;  /* 0x000009006ca97810 */ /* 0x000fe40007ffe0ff */
[----:B------:R-:W-:Y:S02]  /*8190*/  LEA.HI R187, R187, R108, RZ, 0x1b ;  /* 0x0000006cbbbb7211 */ /* 0x000fe400078fd8ff */
[----:B------:R-:W-:Y:S01]  /*81a0*/  LEA R62, R62, UR20, 0x2 ;  /* 0x000000143e3e7c11 */ /* 0x000fe2000f8e10ff */
[----:B------:R-:W-:Y:S06]  /*81b0*/  @!P0 BRA `(.L_x_4595) ;  /* 0x0000000000048947 */ /* 0x000fec0003800000 */
[----:B-1----:R2:W-:Y:S02]  /*81c0*/  REDG.E.ADD.F32.FTZ.RN.STRONG.GPU desc[UR22][R70.64+0x1e00], R149 ;  /* 0x001e0095460079a6 */ /* 0x0025e4000c12f316 */
.L_x_4595:
[----:B------:R-:W-:Y:S05]  /*81d0*/  BSYNC.RECONVERGENT B0 ;  /* 0x0000000000007941 */ /* 0x000fea0003800200 */
.L_x_4594:
[----:B-12---:R1:W2:Y:S01]  /*81e0*/  LDS R149, [R62+0x4100] ;  /* 0x004100003e957984 */ /* 0x0062a20000000800 */
[----:B------:R-:W-:Y:S01]  /*81f0*/  BSSY.RECONVERGENT B0, `(.L_x_4596) ;  /* 0x0000006000007945 */ /* 0x000fe20003800200 */
[----:B0-----:R-:W-:Y:S02]  /*8200*/  IADD3 R171, PT, PT, R108, 0x980, RZ ;  /* 0x000009806cab7810 */ /* 0x001fe40007ffe0ff */
[----:B------:R-:W-:Y:S02]  /*8210*/  LEA.HI R169, R169, R108, RZ, 0x1b ;  /* 0x0000006ca9a97211 */ /* 0x000fe400078fd8ff */
[----:B------:R-:W-:Y:S01]  /*8220*/  LEA R187, R187, UR20, 0x2 ;  /* 0x00000014bbbb7c11 */ /* 0x000fe2000f8e10ff */
[----:B------:R-:W-:Y:S06]  /*8230*/  @!P2 BRA `(.L_x_4597) ;  /* 0x000000000004a947 */ /* 0x000fec0003800000 */
[----:B--2---:R0:W-:Y:S02]  /*8240*/  REDG.E.ADD.F32.FTZ.RN.STRONG.GPU desc[UR22][R70.64+0x2000], R149 ;  /* 0x00200095460079a6 */ /* 0x0041e4000c12f316 */
.L_x_4597:
[----:B------:R-:W-:Y:S05]  /*8250*/  BSYNC.RECONVERGENT B0 ;  /* 0x0000000000007941 */ /* 0x000fea0003800200 */
.L_x_4596:
[----:B0-2---:R0:W2:Y:S01]  /*8260*/  LDS R149, [R187+0x4300] ;  /* 0x00430000bb957984 */ /* 0x0050a20000000800 */
[----:B------:R-:W-:Y:S01]  /*8270*/  BSSY.RECONVERGENT B0, `(.L_x_4598) ;  /* 0x0000005000007945 */ /* 0x000fe20003800200 */
[----:B------:R-:W-:Y:S02]  /*8280*/  LEA.HI R171, R171, R108, RZ, 0x1b ;  /* 0x0000006cabab7211 */ /* 0x000fe400078fd8ff */
[----:B------:R-:W-:Y:S01]  /*8290*/  LEA R169, R169, UR20, 0x2 ;  /* 0x00000014a9a97c11 */ /* 0x000fe2000f8e10ff */
[----:B------:R-:W-:Y:S06]  /*82a0*/  @!P3 BRA `(.L_x_4599) ;  /* 0x000000000004b947 */ /* 0x000fec0003800000 */
[----:B--2---:R3:W-:Y:S02]  /*82b0*/  REDG.E.ADD.F32.FTZ.RN.STRONG.GPU desc[UR22][R70.64+0x2200], R149 ;  /* 0x00220095460079a6 */ /* 0x0047e4000c12f316 */
.L_x_4599:
[----:B------:R-:W-:Y:S05]  /*82c0*/  BSYNC.RECONVERGENT B0 ;  /* 0x0000000000007941 */ /* 0x000fea0003800200 */
.L_x_4598:
[----:B--23--:R2:W3:Y:S01]  /*82d0*/  LDS R149, [R169+0x4500] ;  /* 0x00450000a9957984 */ /* 0x00c4e20000000800 */
[----:B------:R-:W-:Y:S01]  /*82e0*/  BSSY.RECONVERGENT B0, `(.L_x_4600) ;  /* 0x0000004000007945 */ /* 0x000fe20003800200 */
[----:B-1----:R-:W-:-:S03]  /*82f0*/  LEA R62, R171, UR20, 0x2 ;  /* 0x00000014ab3e7c11 */ /* 0x002fc6000f8e10ff */
[----:B------:R-:W-:Y:S05]  /*8300*/  @!P4 BRA `(.L_x_4601) ;  /* 0x000000000004c947 */ /* 0x000fea0003800000 */
[----:B---3--:R1:W-:Y:S02]  /*8310*/  REDG.E.ADD.F32.FTZ.RN.STRONG.GPU desc[UR22][R70.64+0x2400], R149 ;  /* 0x00240095460079a6 */ /* 0x0083e4000c12f316 */
.L_x_4601:
[----:B------:R-:W-:Y:S05]  /*8320*/  BSYNC.RECONVERGENT B0 ;  /* 0x0000000000007941 */ /* 0x000fea0003800200 */
.L_x_4600:
[----:B-1-3--:R1:W3:Y:S01]  /*8330*/  LDS R149, [R62+0x4700] ;  /* 0x004700003e957984 */ /* 0x00a2e20000000800 */
[----:B------:R-:W-:Y:S01]  /*8340*/  BSSY.RECONVERGENT B0, `(.L_x_4602) ;  /* 0x0000005000007945 */ /* 0x000fe20003800200 */
[C---:B--2---:R-:W-:Y:S02]  /*8350*/  IADD3 R169, PT, PT, R108.reuse, 0xa00, RZ ;  /* 0x00000a006ca97810 */ /* 0x044fe40007ffe0ff */
[----:B------:R-:W-:Y:S01]  /*8360*/  IADD3 R171, PT, PT, R108, 0xa80, RZ ;  /* 0x00000a806cab7810 */ /* 0x000fe20007ffe0ff */
[----:B------:R-:W-:Y:S06]  /*8370*/  @!P5 BRA `(.L_x_4603) ;  /* 0x000000000004d947 */ /* 0x000fec0003800000 */
[----:B---3--:R2:W-:Y:S02]  /*8380*/  REDG.E.ADD.F32.FTZ.RN.STRONG.GPU desc[UR22][R70.64+0x2600], R149 ;  /* 0x00260095460079a6 */ /* 0x0085e4000c12f316 */
.L_x_4603:
[----:B------:R-:W-:Y:S05]  /*8390*/  BSYNC.RECONVERGENT B0 ;  /* 0x0000000000007941 */ /* 0x000fea0003800200 */
.L_x_4602:
        /* <DEDUP_REMOVED lines=17> */
.L_x_4605:
[----:B------:R-:W-:Y:S05]  /*84b0*/  BSYNC.RECONVERGENT B0 ;  /* 0x0000000000007941 */ /* 0x000fea0003800200 */
.L_x_4604:
[----:B01----:R0:W1:Y:S01]  /*84c0*/  LDS R149, [R171+0x4b00] ;  /* 0x004b0000ab957984 */ /* 0x0030620000000800 */
[----:B------:R-:W-:Y:S01]  /*84d0*/  BSSY.RECONVERGENT B0, `(.L_x_4606) ;  /* 0x0000006000007945 */ /* 0x000fe20003800200 */
[----:B------:R-:W-:Y:S02]  /*84e0*/  LOP3.LUT R169, R108, 0xc00, RZ, 0xfc, !PT ;  /* 0x00000c006ca97812 */ /* 0x000fe400078efcff */
[----:B------:R-:W-:Y:S02]  /*84f0*/  LEA.HI R187, R187, R108, RZ, 0x1b ;  /* 0x0000006cbbbb7211 */ /* 0x000fe400078fd8ff */
[----:B------:R-:W-:Y:S01]  /*8500*/  LEA R62, R62, UR20, 0x2 ;  /* 0x000000143e3e7c11 */ /* 0x000fe2000f8e10ff */
[----:B------:R-:W-:Y:S06]  /*8510*/  @!P0 BRA `(.L_x_4607) ;  /* 0x0000000000048947 */ /* 0x000fec0003800000 */
[----:B-1----:R2:W-:Y:S02]  /*8520*/  REDG.E.ADD.F32.FTZ.RN.STRONG.GPU desc[UR22][R70.64+0x2a00], R149 ;  /* 0x002a0095460079a6 */ /* 0x0025e4000c12f316 */
.L_x_4607:
[----:B------:R-:W-:Y:S05]  /*8530*/  BSYNC.RECONVERGENT B0 ;  /* 0x0000000000007941 */ /* 0x000fea0003800200 */
.L_x_4606:
[----:B-12---:R1:W2:Y:S01]  /*8540*/  LDS R149, [R62+0x4d00] ;  /* 0x004d00003e957984 */ /* 0x0062a20000000800 */
[----:B------:R-:W-:Y:S01]  /*8550*/  BSSY.RECONVERGENT B0, `(.L_x_4608) ;  /* 0x0000006000007945 */ /* 0x000fe20003800200 */
[----:B0-----:R-:W-:Y:S02]  /*8560*/  IADD3 R171, PT, PT, R108, 0xc80, RZ ;  /* 0x00000c806cab7810 */ /* 0x001fe40007ffe0ff */
[----:B------:R-:W-:Y:S02]  /*8570*/  LEA.HI R169, R169, R108, RZ, 0x1b ;  /* 0x0000006ca9a97211 */ /* 0x000fe400078fd8ff */
[----:B------:R-:W-:Y:S01]  /*8580*/  LEA R187, R187, UR20, 0x2 ;  /* 0x00000014bbbb7c11 */ /* 0x000fe2000f8e10ff */
[----:B------:R-:W-:Y:S06]  /*8590*/  @!P2 BRA `(.L_x_4609) ;  /* 0x000000000004a947 */ /* 0x000fec0003800000 */
[----:B--2---:R0:W-:Y:S02]  /*85a0*/  REDG.E.ADD.F32.FTZ.RN.STRONG.GPU desc[UR22][R70.64+0x2c00], R149 ;  /* 0x002c0095460079a6 */ /* 0x0041e4000c12f316 */
.L_x_4609:
[----:B------:R-:W-:Y:S05]  /*85b0*/  BSYNC.RECONVERGENT B0 ;  /* 0x0000000000007941 */ /* 0x000fea0003800200 */
.L_x_4608:
[----:B0-2---:R0:W2:Y:S01]  /*85c0*/  LDS R149, [R187+0x4f00] ;  /* 0x004f0000bb957984 */ /* 0x0050a20000000800 */
[----:B------:R-:W-:Y:S01]  /*85d0*/  BSSY.RECONVERGENT B0, `(.L_x_4610) ;  /* 0x0000005000007945 */ /* 0x000fe20003800200 */
[----:B------:R-:W-:Y:S02]  /*85e0*/  LEA.HI R171, R171, R108, RZ, 0x1b ;  /* 0x0000006cabab7211 */ /* 0x000fe400078fd8ff */
[----:B------:R-:W-:Y:S01]  /*85f0*/  LEA R169, R169, UR20, 0x2 ;  /* 0x00000014a9a97c11 */ /* 0x000fe2000f8e10ff */
[----:B------:R-:W-:Y:S06]  /*8600*/  @!P3 BRA `(.L_x_4611) ;  /* 0x000000000004b947 */ /* 0x000fec0003800000 */
[----:B--2---:R3:W-:Y:S02]  /*8610*/  REDG.E.ADD.F32.FTZ.RN.STRONG.GPU desc[UR22][R70.64+0x2e00], R149 ;  /* 0x002e0095460079a6 */ /* 0x0047e4000c12f316 */
.L_x_4611:
[----:B------:R-:W-:Y:S05]  /*8620*/  BSYNC.RECONVERGENT B0 ;  /* 0x0000000000007941 */ /* 0x000fea0003800200 */
.L_x_4610:
[----:B--23--:R2:W3:Y:S01]  /*8630*/  LDS R149, [R169+0x5100] ;  /* 0x00510000a9957984 */ /* 0x00c4e20000000800 */
[----:B------:R-:W-:Y:S01]  /*8640*/  BSSY.RECONVERGENT B0, `(.L_x_4612) ;  /* 0x0000004000007945 */ /* 0x000fe20003800200 */
[----:B-1----:R-:W-:-:S03]  /*8650*/  LEA R62, R171, UR20, 0x2 ;  /* 0x00000014ab3e7c11 */ /* 0x002fc6000f8e10ff */
[----:B------:R-:W-:Y:S05]  /*8660*/  @!P4 BRA `(.L_x_4613) ;  /* 0x000000000004c947 */ /* 0x000fea0003800000 */
[----:B---3--:R1:W-:Y:S02]  /*8670*/  REDG.E.ADD.F32.FTZ.RN.STRONG.GPU desc[UR22][R70.64+0x3000], R149 ;  /* 0x00300095460079a6 */ /* 0x0083e4000c12f316 */
.L_x_4613:
[----:B------:R-:W-:Y:S05]  /*8680*/  BSYNC.RECONVERGENT B0 ;  /* 0x0000000000007941 */ /* 0x000fea0003800200 */
.L_x_4612:
[----:B-1-3--:R1:W3:Y:S01]  /*8690*/  LDS R149, [R62+0x5300] ;  /* 0x005300003e957984 */ /* 0x00a2e20000000800 */
[----:B------:R-:W-:Y:S01]  /*86a0*/  BSSY.RECONVERGENT B0, `(.L_x_4614) ;  /* 0x0000005000007945 */ /* 0x000fe20003800200 */
[C---:B--2---:R-:W-:Y:S02]  /*86b0*/  IADD3 R169, PT, PT, R108.reuse, 0xd00, RZ ;  /* 0x00000d006ca97810 */ /* 0x044fe40007ffe0ff */
[----:B------:R-:W-:Y:S01]  /*86c0*/  IADD3 R171, PT, PT, R108, 0xd80, RZ ;  /* 0x00000d806cab7810 */ /* 0x000fe20007ffe0ff */
[----:B------:R-:W-:Y:S06]  /*86d0*/  @!P5 BRA `(.L_x_4615) ;  /* 0x000000000004d947 */ /* 0x000fec0003800000 */
[----:B---3--:R2:W-:Y:S02]  /*86e0*/  REDG.E.ADD.F32.FTZ.RN.STRONG.GPU desc[UR22][R70.64+0x3200], R149 ;  /* 0x00320095460079a6 */ /* 0x0085e4000c12f316 */
.L_x_4615:
[----:B------:R-:W-:Y:S05]  /*86f0*/  BSYNC.RECONVERGENT B0 ;  /* 0x0000000000007941 */ /* 0x000fea0003800200 */
.L_x_4614:
        /* <DEDUP_REMOVED lines=17> */
.L_x_4617:
[----:B------:R-:W-:Y:S05]  /*8810*/  BSYNC.RECONVERGENT B0 ;  /* 0x0000000000007941 */ /* 0x000fea0003800200 */
.L_x_4616:
[----:B------:R2:W3:Y:S01]  /*8820*/  LDS R63, [R171+0x5700] ;  /* 0x00570000ab3f7984 */ /* 0x0004e20000000800 */
[----:B------:R-:W-:Y:S01]  /*8830*/  BSSY.RECONVERGENT B0, `(.L_x_4618) ;  /* 0x0000006000007945 */ /* 0x000fe20003800200 */
[----:B01----:R-:W-:Y:S02]  /*8840*/  IADD3 R149, PT, PT, R108, 0xf00, RZ ;  /* 0x00000f006c957810 */ /* 0x003fe40007ffe0ff */
[----:B------:R-:W-:Y:S02]  /*8850*/  LEA.HI R187, R187, R108, RZ, 0x1b ;  /* 0x0000006cbbbb7211 */ /* 0x000fe400078fd8ff */
[----:B------:R-:W-:Y:S01]  /*8860*/  LEA R62, R62, UR20, 0x2 ;  /* 0x000000143e3e7c11 */ /* 0x000fe2000f8e10ff */
[----:B------:R-:W-:Y:S06]  /*8870*/  @!P0 BRA `(.L_x_4619) ;  /* 0x0000000000048947 */ /* 0x000fec0003800000 */
[----:B---3--:R0:W-:Y:S02]  /*8880*/  REDG.E.ADD.F32.FTZ.RN.STRONG.GPU desc[UR22][R70.64+0x3600], R63 ;  /* 0x0036003f460079a6 */ /* 0x0081e4000c12f316 */
.L_x_4619:
[----:B------:R-:W-:Y:S05]  /*8890*/  BSYNC.RECONVERGENT B0 ;  /* 0x0000000000007941 */ /* 0x000fea0003800200 */
.L_x_4618:
[----:B0--3--:R0:W1:Y:S01]  /*88a0*/  LDS R63, [R62+0x5900] ;  /* 0x005900003e3f7984 */ /* 0x0090620000000800 */
[----:B------:R-:W-:Y:S01]  /*88b0*/  BSSY.RECONVERGENT B0, `(.L_x_4620) ;  /* 0x0000005000007945 */ /* 0x000fe20003800200 */
[----:B------:R-:W-:Y:S02]  /*88c0*/  LEA.HI R149, R149, R108, RZ, 0x1b ;  /* 0x0000006c95957211 */ /* 0x000fe400078fd8ff */
[----:B------:R-:W-:Y:S01]  /*88d0*/  LEA R187, R187, UR20, 0x2 ;  /* 0x00000014bbbb7c11 */ /* 0x000fe2000f8e10ff */
[----:B------:R-:W-:Y:S06]  /*88e0*/  @!P2 BRA `(.L_x_4621) ;  /* 0x000000000004a947 */ /* 0x000fec0003800000 */
[----:B-1----:R3:W-:Y:S02]  /*88f0*/  REDG.E.ADD.F32.FTZ.RN.STRONG.GPU desc[UR22][R70.64+0x3800], R63 ;  /* 0x0038003f460079a6 */ /* 0x0027e4000c12f316 */
.L_x_4621:
[----:B------:R-:W-:Y:S05]  /*8900*/  BSYNC.RECONVERGENT B0 ;  /* 0x0000000000007941 */ /* 0x000fea0003800200 */
.L_x_4620:
[----:B-1-3--:R1:W3:Y:S01]  /*8910*/  LDS R63, [R187+0x5b00] ;  /* 0x005b0000bb3f7984 */ /* 0x00a2e20000000800 */
[----:B------:R-:W-:Y:S01]  /*8920*/  BSSY.RECONVERGENT B0, `(.L_x_4622) ;  /* 0x0000005000007945 */ /* 0x000fe20003800200 */
[----:B------:R-:W-:Y:S02]  /*8930*/  IADD3 R169, PT, PT, R108, 0xf80, RZ ;  /* 0x00000f806ca97810 */ /* 0x000fe40007ffe0ff */
[----:B------:R-:W-:Y:S01]  /*8940*/  LEA R149, R149, UR20, 0x2 ;  /* 0x0000001495957c11 */ /* 0x000fe2000f8e10ff */
[----:B------:R-:W-:Y:S06]  /*8950*/  @!P3 BRA `(.L_x_4623) ;  /* 0x000000000004b947 */ /* 0x000fec0003800000 */
[----:B---3--:R4:W-:Y:S02]  /*8960*/  REDG.E.ADD.F32.FTZ.RN.STRONG.GPU desc[UR22][R70.64+0x3a00], R63 ;  /* 0x003a003f460079a6 */ /* 0x0089e4000c12f316 */
.L_x_4623:
[----:B------:R-:W-:Y:S05]  /*8970*/  BSYNC.RECONVERGENT B0 ;  /* 0x0000000000007941 */ /* 0x000fea0003800200 */
.L_x_4622:
[----:B---34-:R3:W4:Y:S01]  /*8980*/  LDS R63, [R149+0x5d00] ;  /* 0x005d0000953f7984 */ /* 0x0187220000000800 */
[----:B------:R-:W-:Y:S01]  /*8990*/  BSSY.RECONVERGENT B0, `(.L_x_4624) ;  /* 0x0000004000007945 */ /* 0x000fe20003800200 */
[----:B------:R-:W-:-:S03]  /*89a0*/  LEA.HI R169, R169, R108, RZ, 0x1b ;  /* 0x0000006ca9a97211 */ /* 0x000fc600078fd8ff */
[----:B------:R-:W-:Y:S05]  /*89b0*/  @!P4 BRA `(.L_x_4625) ;  /* 0x000000000004c947 */ /* 0x000fea0003800000 */
[----:B----4-:R4:W-:Y:S02]  /*89c0*/  REDG.E.ADD.F32.FTZ.RN.STRONG.GPU desc[UR22][R70.64+0x3c00], R63 ;  /* 0x003c003f460079a6 */ /* 0x0109e4000c12f316 */
.L_x_4625:
[----:B------:R-:W-:Y:S05]  /*89d0*/  BSYNC.RECONVERGENT B0 ;  /* 0x0000000000007941 */ /* 0x000fea0003800200 */
.L_x_4624:
[----:B------:R-:W-:Y:S01]  /*89e0*/  LEA R169, R169, UR20, 0x2 ;  /* 0x00000014a9a97c11 */ /* 0x000fe2000f8e10ff */
[C---:B0-----:R-:W-:Y:S01]  /*89f0*/  FFMA.FTZ R62, R18.reuse, R210, R65 ;  /* 0x000000d2123e7223 */ /* 0x041fe20000010041 */
[----:B------:R-:W-:Y:S01]  /*8a00*/  BSSY.RECONVERGENT B0, `(.L_x_4626) ;  /* 0x0000007000007945 */ /* 0x000fe20003800200 */
[----:B----4-:R-:W-:Y:S01]  /*8a10*/  FFMA.FTZ R63, R18, -R208, R207 ;  /* 0x800000d0123f7223 */ /* 0x010fe200000100cf */
[----:B------:R-:W-:Y:S01]  /*8a20*/  FADD.FTZ R60, R139, R60 ;  /* 0x0000003c8b3c7221 */ /* 0x000fe20000010000 */
[----:B------:R0:W4:Y:S01]  /*8a30*/  LDS R65, [R169+0x5f00] ;  /* 0x005f0000a9417984 */ /* 0x0001220000000800 */
[----:B------:R-:W-:Y:S01]  /*8a40*/  FADD.FTZ R61, R144, R61 ;  /* 0x0000003d903d7221 */ /* 0x000fe20000010000 */
[----:B------:R-:W-:Y:S06]  /*8a50*/  @!P5 BRA `(.L_x_4627) ;  /* 0x000000000004d947 */ /* 0x000fec0003800000 */
[----:B----4-:R4:W-:Y:S02]  /*8a60*/  REDG.E.ADD.F32.FTZ.RN.STRONG.GPU desc[UR22][R70.64+0x3e00], R65 ;  /* 0x003e0041460079a6 */ /* 0x0109e4000c12f316 */
.L_x_4627:
[----:B------:R-:W-:Y:S05]  /*8a70*/  BSYNC.RECONVERGENT B0 ;  /* 0x0000000000007941 */ /* 0x000fea0003800200 */
.L_x_4626:
[----:B----4-:R-:W4:Y:S01]  /*8a80*/  SHFL.DOWN PT, R71, R60, 0x1, 0x1f ;  /* 0x08201f003c477f89 */ /* 0x010f2200000e0000 */
[----:B------:R-:W-:Y:S01]  /*8a90*/  ISETP.GT.AND P0, PT, R103, 0x1e, PT ;  /* 0x0000001e6700780c */ /* 0x000fe20003f04270 */
[----:B------:R-:W-:Y:S01]  /*8aa0*/  FMUL.FTZ R148, R79, R148 ;  /* 0x000000944f947220 */ /* 0x000fe20000410000 */
[----:B------:R-:W-:Y:S01]  /*8ab0*/  FMUL.FTZ R143, R78, R143 ;  /* 0x0000008f4e8f7220 */ /* 0x000fe20000410000 */
[----:B------:R-:W5:Y:S01]  /*8ac0*/  SHFL.DOWN PT, R70, R61, 0x1, 0x1f ;  /* 0x08201f003d467f89 */ /* 0x000f6200000e0000 */
[----:B------:R-:W-:Y:S01]  /*8ad0*/  FMUL.FTZ R137, R76, R137 ;  /* 0x000000894c897220 */ /* 0x000fe20000410000 */
[----:B------:R-:W-:Y:S01]  /*8ae0*/  FMUL.FTZ R138, R75, R138 ;  /* 0x0000008a4b8a7220 */ /* 0x000fe20000410000 */
[----:B------:R-:W-:Y:S01]  /*8af0*/  FMUL.FTZ R147, R64, R147 ;  /* 0x0000009340937220 */ /* 0x000fe20000410000 */
[----:B------:R-:W0:Y:S01]  /*8b00*/  SHFL.DOWN PT, R139, R62, 0x1, 0x1f ;  /* 0x08201f003e8b7f89 */ /* 0x000e2200000e0000 */
[----:B------:R-:W-:Y:S01]  /*8b10*/  FFMA.FTZ R168, R167, R185, R168 ;  /* 0x000000b9a7a87223 */ /* 0x000fe200000100a8 */
[----:B------:R-:W-:Y:S01]  /*8b20*/  FMUL.FTZ R67, R67, R130 ;  /* 0x0000008243437220 */ /* 0x000fe20000410000 */
[----:B------:R-:W-:Y:S01]  /*8b30*/  FFMA.FTZ R214, R214, R145, R147 ;  /* 0x00000091d6d67223 */ /* 0x000fe20000010093 */
[----:B------:R-:W1:Y:S01]  /*8b40*/  SHFL.DOWN PT, R144, R63, 0x1, 0x1f ;  /* 0x08201f003f907f89 */ /* 0x000e6200000e0000 */
[----:B------:R-:W-:Y:S01]  /*8b50*/  FMUL.FTZ R192, R165, R192 ;  /* 0x000000c0a5c07220 */ /* 0x000fe20000410000 */
[----:B------:R-:W-:Y:S01]  /*8b60*/  FFMA.FTZ R230, R230, R141, R143 ;  /* 0x0000008de6e67223 */ /* 0x000fe2000001008f */
[----:B------:R-:W-:Y:S01]  /*8b70*/  FFMA.FTZ R65, R87, R168, R214 ;  /* 0x000000a857417223 */ /* 0x000fe200000100d6 */
[----:B------:R-:W-:Y:S01]  /*8b80*/  FMUL.FTZ R133, R68, R133 ;  /* 0x0000008544857220 */ /* 0x000fe20000410000 */
[----:B------:R-:W-:Y:S01]  /*8b90*/  FFMA.FTZ R192, R163, R183, R192 ;  /* 0x000000b7a3c07223 */ /* 0x000fe200000100c0 */
[----:B------:R-:W-:Y:S01]  /*8ba0*/  FMUL.FTZ R134, R69, R134 ;  /* 0x0000008645867220 */ /* 0x000fe20000410000 */
[----:B------:R-:W-:Y:S01]  /*8bb0*/  FFMA.FTZ R218, R218, R129, R67 ;  /* 0x00000081dada7223 */ /* 0x000fe20000010043 */
[----:B------:R-:W-:Y:S01]  /*8bc0*/  FMUL.FTZ R191, R166, R191 ;  /* 0x000000bfa6bf7220 */ /* 0x000fe20000410000 */
[----:B------:R-:W-:Y:S01]  /*8bd0*/  FMUL.FTZ R194, R161, R194 ;  /* 0x000000c2a1c27220 */ /* 0x000fe20000410000 */
[----:B------:R-:W-:Y:S01]  /*8be0*/  FADD.FTZ R82, R65, R82 ;  /* 0x0000005241527221 */ /* 0x000fe20000010000 */
[----:B------:R-:W-:Y:S01]  /*8bf0*/  FFMA.FTZ R65, R89, R192, R230 ;  /* 0x000000c059417223 */ /* 0x000fe200000100e6 */
[----:B----4-:R-:W-:Y:S01]  /*8c00*/  @!P0 FADD.FTZ R60, R60, R71 ;  /* 0x000000473c3c8221 */ /* 0x010fe20000010000 */
[----:B------:R-:W-:Y:S01]  /*8c10*/  FFMA.FTZ R191, R164, R184, R191 ;  /* 0x000000b8a4bf7223 */ /* 0x000fe200000100bf */
[----:B------:R-:W-:Y:S01]  /*8c20*/  FFMA.FTZ R229, R229, R146, R148 ;  /* 0x00000092e5e57223 */ /* 0x000fe20000010094 */
[----:B------:R-:W-:Y:S01]  /*8c30*/  FFMA.FTZ R194, R159, R181, R194 ;  /* 0x000000b59fc27223 */ /* 0x000fe200000100c2 */
[----:B-----5:R-:W-:Y:S01]  /*8c40*/  @!P0 FADD.FTZ R61, R61, R70 ;  /* 0x000000463d3d8221 */ /* 0x020fe20000010000 */
[----:B------:R-:W4:Y:S01]  /*8c50*/  SHFL.DOWN PT, R71, R60, 0x2, 0x1f ;  /* 0x08401f003c477f89 */ /* 0x000f2200000e0000 */
[----:B------:R-:W-:Y:S01]  /*8c60*/  FFMA.FTZ R226, R226, R135, R137 ;  /* 0x00000087e2e27223 */ /* 0x000fe20000010089 */
[----:B------:R-:W-:Y:S01]  /*8c70*/  FMUL.FTZ R193, R162, R193 ;  /* 0x000000c1a2c17220 */ /* 0x000fe20000410000 */
[----:B0-----:R-:W-:Y:S01]  /*8c80*/  @!P0 FADD.FTZ R62, R62, R139 ;  /* 0x0000008b3e3e8221 */ /* 0x001fe20000010000 */
[----:B------:R-:W0:Y:S01]  /*8c90*/  SHFL.DOWN PT, R70, R61, 0x2, 0x1f ;  /* 0x08401f003d467f89 */ /* 0x000e2200000e0000 */
[----:B------:R-:W-:Y:S01]  /*8ca0*/  FMUL.FTZ R142, R77, R142 ;  /* 0x0000008e4d8e7220 */ /* 0x000fe20000410000 */
[----:B------:R-:W-:Y:S01]  /*8cb0*/  FMUL.FTZ R196, R157, R196 ;  /* 0x000000c49dc47220 */ /* 0x000fe20000410000 */
[----:B-1----:R-:W-:Y:S01]  /*8cc0*/  @!P0 FADD.FTZ R63, R63, R144 ;  /* 0x000000903f3f8221 */ /* 0x002fe20000010000 */
[----:B------:R-:W1:Y:S01]  /*8cd0*/  SHFL.DOWN PT, R79, R62, 0x2, 0x1f ;  /* 0x08401f003e4f7f89 */ /* 0x000e6200000e0000 */
[----:B------:R-:W-:Y:S01]  /*8ce0*/  ISETP.GT.AND P0, PT, R103, 0x1d, PT ;  /* 0x0000001d6700780c */ /* 0x000fe20003f04270 */
[----:B------:R-:W-:Y:S01]  /*8cf0*/  FADD.FTZ R80, R65, R80 ;  /* 0x0000005041507221 */ /* 0x000fe20000010000 */
        /* <DEDUP_REMOVED lines=8> */
[----:B------:R-:W-:Y:S01]  /*8d80*/  FMUL.FTZ R198, R153, R198 ;  /* 0x000000c699c67220 */ /* 0x000fe20000410000 */
[----:B------:R-:W-:Y:S01]  /*8d90*/  FADD.FTZ R81, R64, R81 ;  /* 0x0000005140517221 */ /* 0x000fe20000010000 */
[----:B------:R-:W-:Y:S01]  /*8da0*/  FADD.FTZ R58, R65, R58 ;  /* 0x0000003a413a7221 */ /* 0x000fe20000010000 */
[----:B------:R-:W-:Y:S01]  /*8db0*/  FFMA.FTZ R64, R90, R193, R225 ;  /* 0x000000c15a407223 */ /* 0x000fe200000100e1 */
[----:B------:R-:W-:Y:S01]  /*8dc0*/  FFMA.FTZ R65, R93, R196, R222 ;  /* 0x000000c45d417223 */ /* 0x000fe200000100de */
[----:B----4-:R-:W-:Y:S01]  /*8dd0*/  @!P0 FADD.FTZ R60, R60, R71 ;  /* 0x000000473c3c8221 */ /* 0x010fe20000010000 */
[----:B------:R-:W-:Y:S01]  /*8de0*/  FFMA.FTZ R195, R156, R180, R195 ;  /* 0x000000b49cc37223 */ /* 0x000fe200000100c3 */
[----:B------:R-:W-:Y:S01]  /*8df0*/  FFMA.FTZ R221, R221, R136, R138 ;  /* 0x00000088dddd7223 */ /* 0x000fe2000001008a */
[----:B------:R-:W-:Y:S01]  /*8e00*/  FFMA.FTZ R198, R151, R177, R198 ;  /* 0x000000b197c67223 */ /* 0x000fe200000100c6 */
[----:B0-----:R-:W-:Y:S01]  /*8e10*/  @!P0 FADD.FTZ R61, R61, R70 ;  /* 0x000000463d3d8221 */ /* 0x001fe20000010000 */
[----:B------:R-:W0:Y:S01]  /*8e20*/  SHFL.DOWN PT, R71, R60, 0x4, 0x1f ;  /* 0x08801f003c477f89 */ /* 0x000e2200000e0000 */
[----:B------:R-:W-:Y:S01]  /*8e30*/  FMUL.FTZ R197, R154, R197 ;  /* 0x000000c59ac57220 */ /* 0x000fe20000410000 */
[----:B------:R-:W-:Y:S01]  /*8e40*/  FMUL.FTZ R200, R115, R200 ;  /* 0x000000c873c87220 */ /* 0x000fe20000410000 */
[----:B-1----:R-:W-:Y:S01]  /*8e50*/  @!P0 FADD.FTZ R62, R62, R79 ;  /* 0x0000004f3e3e8221 */ /* 0x002fe20000010000 */
[----:B------:R-:W1:Y:S01]  /*8e60*/  SHFL.DOWN PT, R70, R61, 0x4, 0x1f ;  /* 0x08801f003d467f89 */ /* 0x000e6200000e0000 */
[----:B------:R-:W-:Y:S01]  /*8e70*/  FMUL.FTZ R73, R73, R128 ;  /* 0x0000008049497220 */ /* 0x000fe20000410000 */
[----:B------:R-:W-:Y:S01]  /*8e80*/  FADD.FTZ R59, R64, R59 ;  /* 0x0000003b403b7221 */ /* 0x000fe20000010000 */
[----:B-----5:R-:W-:Y:S01]  /*8e90*/  @!P0 FADD.FTZ R63, R63, R78 ;  /* 0x0000004e3f3f8221 */ /* 0x020fe20000010000 */
[----:B------:R-:W4:Y:S01]  /*8ea0*/  SHFL.DOWN PT, R75, R62, 0x4, 0x1f ;  /* 0x08801f003e4b7f89 */ /* 0x000f2200000e0000 */
[----:B------:R-:W-:Y:S01]  /*8eb0*/  ISETP.GT.AND P0, PT, R103, 0x1b, PT ;  /* 0x0000001b6700780c */ /* 0x000fe20003f04270 */
[----:B------:R-:W-:Y:S01]  /*8ec0*/  FADD.FTZ R56, R65, R56 ;  /* 0x0000003841387221 */ /* 0x000fe20000010000 */
[----:B------:R-:W-:Y:S01]  /*8ed0*/  ISETP.GT.AND P2, PT, R103, 0xf, PT ;  /* 0x0000000f6700780c */ /* 0x000fe20003f44270 */
        /* <DEDUP_REMOVED lines=20> */
[----:B----4-:R-:W-:Y:S01]  /*9020*/  @!P0 FADD.FTZ R62, R62, R75 ;  /* 0x0000004b3e3e8221 */ /* 0x010fe20000010000 */
[----:B------:R-:W1:Y:S01]  /*9030*/  SHFL.DOWN PT, R68, R61, 0x8, 0x1f ;  /* 0x09001f003d447f89 */ /* 0x000e6200000e0000 */
[----:B------:R-:W-:Y:S01]  /*9040*/  FMUL.FTZ R201, R116, R201 ;  /* 0x000000c974c97220 */ /* 0x000fe20000410000 */
[----:B------:R-:W-:Y:S01]  /*9050*/  FMUL.FTZ R72, R72, R121 ;  /* 0x0000007948487220 */ /* 0x000fe20000410000 */
[----:B-----5:R-:W-:Y:S01]  /*9060*/  @!P0 FADD.FTZ R63, R63, R76 ;  /* 0x0000004c3f3f8221 */ /* 0x020fe20000010000 */
[----:B------:R-:W4:Y:S01]  /*9070*/  SHFL.DOWN PT, R69, R62, 0x8, 0x1f ;  /* 0x09001f003e457f89 */ /* 0x000f2200000e0000 */
[----:B------:R-:W-:Y:S01]  /*9080*/  ISETP.GT.AND P0, PT, R103, 0x17, PT ;  /* 0x000000176700780c */ /* 0x000fe20003f04270 */
[----:B------:R-:W-:Y:S01]  /*9090*/  FADD.FTZ R52, R65, R52 ;  /* 0x0000003441347221 */ /* 0x000fe20000010000 */
[----:B------:R-:W-:Y:S01]  /*90a0*/  BSSY.RECONVERGENT B0, `(.L_x_4628) ;  /* 0x0000023000007945 */ /* 0x000fe20003800200 */
[----:B------:R-:W5:Y:S01]  /*90b0*/  SHFL.DOWN PT, R70, R63, 0x8, 0x1f ;  /* 0x09001f003f467f89 */ /* 0x000f6200000e0000 */
[----:B------:R-:W-:Y:S01]  /*90c0*/  FADD.FTZ R84, R107, R84 ;  /* 0x000000546b547221 */ /* 0x000fe20000010000 */
        /* <DEDUP_REMOVED lines=13> */
[----:B------:R-:W-:Y:S01]  /*91a0*/  FADD.FTZ R53, R64, R53 ;  /* 0x0000003540357221 */ /* 0x000fe20000010000 */
[----:B-1----:R-:W-:Y:S01]  /*91b0*/  @!P0 FADD.FTZ R61, R61, R68 ;  /* 0x000000443d3d8221 */ /* 0x002fe20000010000 */
[----:B------:R0:W1:Y:S01]  /*91c0*/  SHFL.DOWN PT, R65, R60, 0x10, 0x1f ;  /* 0x0a001f003c417f89 */ /* 0x00006200000e0000 */
[----:B------:R-:W-:Y:S01]  /*91d0*/  FFMA.FTZ R201, R114, R174, R201 ;  /* 0x000000ae72c97223 */ /* 0x000fe200000100c9 */
[----:B------:R-:W-:Y:S01]  /*91e0*/  FFMA.FTZ R125, R125, R122, R72 ;  /* 0x0000007a7d7d7223 */ /* 0x000fe20000010048 */
[----:B----4-:R-:W-:Y:S01]  /*91f0*/  @!P0 FADD.FTZ R62, R62, R69 ;  /* 0x000000453e3e8221 */ /* 0x010fe20000010000 */
[----:B------:R0:W4:Y:S01]  /*9200*/  SHFL.DOWN PT, R68, R61, 0x10, 0x1f ;  /* 0x0a001f003d447f89 */ /* 0x00012200000e0000 */
[----:B-----5:R-:W-:-:S03]  /*9210*/  @!P0 FADD.FTZ R63, R63, R70 ;  /* 0x000000463f3f8221 */ /* 0x020fc60000010000 */
[----:B------:R0:W0:Y:S04]  /*9220*/  SHFL.DOWN PT, R67, R62, 0x10, 0x1f ;  /* 0x0a001f003e437f89 */ /* 0x00002800000e0000 */
[----:B------:R0:W0:Y:S01]  /*9230*/  SHFL.DOWN PT, R70, R63, 0x10, 0x1f ;  /* 0x0a001f003f467f89 */ /* 0x00002200000e0000 */
[----:B------:R-:W-:Y:S05]  /*9240*/  @P2 BRA `(.L_x_4629) ;  /* 0x0000000000202947 */ /* 0x000fea0003800000 */
[----:B------:R-:W-:Y:S01]  /*9250*/  ISETP.NE.AND P0, PT, R103, RZ, PT ;  /* 0x000000ff6700720c */ /* 0x000fe20003f05270 */
[----:B01----:R-:W-:Y:S01]  /*9260*/  FADD.FTZ R60, R60, R65 ;  /* 0x000000413c3c7221 */ /* 0x003fe20000010000 */
[----:B----4-:R-:W-:Y:S01]  /*9270*/  FADD.FTZ R61, R61, R68 ;  /* 0x000000443d3d7221 */ /* 0x010fe20000010000 */
[----:B------:R-:W-:Y:S01]  /*9280*/  FADD.FTZ R62, R62, R67 ;  /* 0x000000433e3e7221 */ /* 0x000fe20000010000 */
[----:B------:R-:W-:-:S09]  /*9290*/  FADD.FTZ R63, R63, R70 ;  /* 0x000000463f3f7221 */ /* 0x000fd20000010000 */
[----:B------:R-:W-:-:S04]  /*92a0*/  @!P0 SHF.R.U32.HI R64, RZ, 0x1, R108 ;  /* 0x00000001ff408819 */ /* 0x000fc8000001166c */
[----:B------:R-:W-:-:S05]  /*92b0*/  @!P0 LOP3.LUT R64, R64, 0x1f0, RZ, 0xc0, !PT ;  /* 0x000001f040408812 */ /* 0x000fca00078ec0ff */
[----:B------:R0:W-:Y:S02]  /*92c0*/  @!P0 STS.128 [R64+UR20+0x6310], R60 ;  /* 0x0063103c40008988 */ /* 0x0001e40008000c14 */
.L_x_4629:
[----:B------:R-:W-:Y:S05]  /*92d0*/  BSYNC.RECONVERGENT B0 ;  /* 0x0000000000007941 */ /* 0x000fea0003800200 */
.L_x_4628:
[----:B------:R-:W-:Y:S01]  /*92e0*/  BAR.SYNC.DEFER_BLOCKING 0x0 ;  /* 0x0000000000007b1d */ /* 0x000fe20000010000 */
[----:B------:R-:W-:Y:S01]  /*92f0*/  ISETP.NE.AND P0, PT, R108, RZ, PT ;  /* 0x000000ff6c00720c */ /* 0x000fe20003f05270 */
        /* <DEDUP_REMOVED lines=9> */
[-C--:B-1----:R-:W-:Y:S01]  /*9390*/  FFMA.FTZ R65, R99, R202.reuse, R234 ;  /* 0x000000ca63417223 */ /* 0x082fe200000100ea */
[----:B------:R-:W-:Y:S01]  /*93a0*/  BSSY.RECONVERGENT B0, `(.L_x_4630) ;  /* 0x0000023000007945 */ /* 0x000fe20003800200 */
[----:B0-----:R-:W-:Y:S01]  /*93b0*/  FFMA.FTZ R64, R100, R203, R235 ;  /* 0x000000cb64407223 */ /* 0x001fe200000100eb */
[----:B------:R-:W-:Y:S01]  /*93c0*/  FFMA.FTZ R46, R15, R201, R46 ;  /* 0x000000c90f2e7223 */ /* 0x000fe2000001002e */
[----:B------:R-:W-:Y:S01]  /*93d0*/  FFMA.FTZ R47, R16, R202, R47 ;  /* 0x000000ca102f7223 */ /* 0x000fe2000001002f */
[----:B------:R-:W-:Y:S01]  /*93e0*/  FADD.FTZ R51, R66, R51 ;  /* 0x0000003342337221 */ /* 0x000fe20000010000 */
[----:B------:R-:W-:Y:S01]  /*93f0*/  FFMA.FTZ R48, R17, R203, R48 ;  /* 0x000000cb11307223 */ /* 0x000fe20000010030 */
[----:B------:R-:W-:Y:S01]  /*9400*/  FADD.FTZ R50, R65, R50 ;  /* 0x0000003241327221 */ /* 0x000fe20000010000 */
[----:B------:R-:W-:Y:S01]  /*9410*/  FADD.FTZ R49, R64, R49 ;  /* 0x0000003140317221 */ /* 0x000fe20000010000 */
[----:B------:R-:W-:Y:S06]  /*9420*/  @P0 BRA `(.L_x_4631) ;  /* 0x0000000000680947 */ /* 0x000fec0003800000 */
[----:B------:R-:W-:Y:S01]  /*9430*/  UISETP.NE.AND UP0, UPT, UR11, UR41, UPT ;  /* 0x000000290b00728c */ /* 0x000fe2000bf05270 */
[----:B------:R-:W0:Y:S01]  /*9440*/  LDS.128 R64, [UR20+0x6320] ;  /* 0x00632014ff407984 */ /* 0x000e220008000c00 */
[----:B------:R-:W-:-:S03]  /*9450*/  ULEA UR21, UR8, UR20, 0x3 ;  /* 0x0000001408157291 */ /* 0x000fc6000f8e18ff */
[----:B----4-:R-:W1:Y:S01]  /*9460*/  LDS.128 R68, [UR20+0x6330] ;  /* 0x00633014ff447984 */ /* 0x010e620008000c00 */
        /* <DEDUP_REMOVED lines=22> */
.L_x_4631:
[----:B------:R-:W-:Y:S05]  /*95d0*/  BSYNC.RECONVERGENT B0 ;  /* 0x0000000000007941 */ /* 0x000fea0003800200 */
.L_x_4630:
[----:B------:R-:W-:-:S04]  /*95e0*/  UIADD3 UR8, UPT, UPT, UR8, 0x1, URZ ;  /* 0x0000000108087890 */ /* 0x000fc8000fffe0ff */
[----:B------:R-:W-:-:S09]  /*95f0*/  UISETP.GE.AND UP0, UPT, UR8, UR42, UPT ;  /* 0x0000002a0800728c */ /* 0x000fd2000bf06270 */
[----:B------:R-:W-:Y:S05]  /*9600*/  BRA.U !UP0, `(.L_x_4632) ;  /* 0xffffff7d08787547 */ /* 0x000fea000b83ffff */
.L_x_4533:
[----:B------:R-:W-:Y:S01]  /*9610*/  BAR.SYNC.DEFER_BLOCKING 0x0 ;  /* 0x0000000000007b1d */ /* 0x000fe20000010000 */
[----:B------:R-:W-:Y:S01]  /*9620*/  F2FP.F16.F32.PACK_AB R7, R41, R42 ;  /* 0x0000002a2907723e */ /* 0x000fe200000000ff */
[----:B------:R-:W-:Y:S01]  /*9630*/  UIADD3 UR21, UPT, UPT, UR11, -0x1, URZ ;  /* 0xffffffff0b157890 */ /* 0x000fe2000fffe0ff */
[----:B------:R-:W-:Y:S01]  /*9640*/  F2FP.F16.F32.PACK_AB R6, R43, R44 ;  /* 0x0000002c2b06723e */ /* 0x000fe200000000ff */
[----:B------:R-:W-:Y:S01]  /*9650*/  FADD.FTZ R3, R104, R49 ;  /* 0x0000003168037221 */ /* 0x000fe20000010000 */
[----:B------:R-:W-:-:S03]  /*9660*/  F2FP.F16.F32.PACK_AB R5, R45, R46 ;  /* 0x0000002e2d05723e */ /* 0x000fc600000000ff */
[----:B------:R-:W1:Y:S01]  /*9670*/  S2UR UR34, SR_CTAID.X ;  /* 0x00000000002279c3 */ /* 0x000e620000002500 */
[----:B------:R-:W1:Y:S01]  /*9680*/  LDCU.64 UR28, c[0x0][0x4f8] ;  /* 0x00009f00ff1c77ac */ /* 0x000e620008000a00 */
[----:B------:R-:W5:Y:S01]  /*9690*/  S2R R0, SR_TID.X ;  /* 0x0000000000007919 */ /* 0x000f620000002100 */
[----:B------:R-:W-:Y:S02]  /*96a0*/  F2FP.F16.F32.PACK_AB R4, R47, R48 ;  /* 0x000000302f04723e */ /* 0x000fe400000000ff */
[----:B------:R-:W-:Y:S01]  /*96b0*/  F2FP.F16.F32.PACK_AB R43, R33, R34 ;  /* 0x00000022212b723e */ /* 0x000fe200000000ff */
[----:B------:R-:W0:Y:S01]  /*96c0*/  LDCU.64 UR30, c[0x0][0x500] ;  /* 0x0000a000ff1e77ac */ /* 0x000e220008000a00 */
[----:B------:R-:W-:Y:S01]  /*96d0*/  F2FP.F16.F32.PACK_AB R42, R35, R36 ;  /* 0x00000024232a723e */ /* 0x000fe200000000ff */
[----:B------:R-:W0:Y:S01]  /*96e0*/  S2UR UR8, SR_CTAID.Y ;  /* 0x00000000000879c3 */ /* 0x000e220000002600 */
[----:B------:R-:W-:Y:S01]  /*96f0*/  F2FP.F16.F32.PACK_AB R41, R37, R38 ;  /* 0x000000262529723e */ /* 0x000fe200000000ff */
[----:B------:R-:W-:Y:S01]  /*9700*/  USHF.L.U32 UR26, UR21, 0xb, URZ ;  /* 0x0000000b151a7899 */ /* 0x000fe200080006ff */
[----:B------:R-:W-:Y:S01]  /*9710*/  F2FP.F16.F32.PACK_AB R40, R39, R40 ;  /* 0x000000282728723e */ /* 0x000fe200000000ff */
[----:B------:R-:W2:Y:S01]  /*9720*/  LDCU.64 UR32, c[0x0][0x550] ;  /* 0x0000aa00ff2077ac */ /* 0x000ea20008000a00 */
[----:B------:R-:W-:-:S02]  /*9730*/  F2FP.F16.F32.PACK_AB R8, R50, R49 ;  /* 0x000000313208723e */ /* 0x000fc400000000ff */
[----:B------:R-:W-:Y:S01]  /*9740*/  F2FP.F16.F32.PACK_AB R11, R56, R55 ;  /* 0x00000037380b723e */ /* 0x000fe200000000ff */
[----:B------:R-:W-:Y:S01]  /*9750*/  USHF.R.S32.HI UR27, URZ, 0x1f, UR26 ;  /* 0x0000001fff1b7899 */ /* 0x000fe2000801141a */
[----:B------:R-:W-:Y:S01]  /*9760*/  F2FP.F16.F32.PACK_AB R10, R54, R53 ;  /* 0x00000035360a723e */ /* 0x000fe200000000ff */
[----:B------:R5:W-:Y:S01]  /*9770*/  STS.128 [R101], R4 ;  /* 0x0000000465007388 */ /* 0x000be20000000c00 */
[----:B------:R-:W-:Y:S01]  /*9780*/  F2FP.F16.F32.PACK_AB R23, R84, R83 ;  /* 0x000000535417723e */ /* 0x000fe200000000ff */
[----:B------:R-:W-:Y:S01]  /*9790*/  UIADD3 UR16, UP1, UPT, UR16, -0x1000, URZ ;  /* 0xfffff00010107890 */ /* 0x000fe2000ff3e0ff */
[----:B------:R-:W-:Y:S01]  /*97a0*/  F2FP.F16.F32.PACK_AB R22, R82, R81 ;  /* 0x000000515216723e */ /* 0x000fe200000000ff */
[----:B------:R-:W-:Y:S01]  /*97b0*/  STS.128 [R101+0x10], R40 ;  /* 0x0000102865007388 */ /* 0x000fe20000000c00 */
[----:B------:R-:W-:-:S03]  /*97c0*/  NOP ;  /* 0x0000000000007918 */ /* 0x000fc60000000000 */
[----:B------:R-:W3:Y:S01]  /*97d0*/  LDS.128 R12, [R102] ;  /* 0x00000000660c7984 */ /* 0x000ee20000000c00 */
[----:B-1----:R-:W-:Y:S01]  /*97e0*/  UIMAD.WIDE.U32 UR24, UR34, UR28, UR26 ;  /* 0x0000001c221872a5 */ /* 0x002fe2000f8e001a */
[----:B------:R-:W-:Y:S01]  /*97f0*/  F2FP.F16.F32.PACK_AB R21, R80, R59 ;  /* 0x0000003b5015723e */ /* 0x000fe200000000ff */
[----:B0-----:R-:W-:Y:S01]  /*9800*/  UIMAD UR28, UR8, UR31, URZ ;  /* 0x0000001f081c72a4 */ /* 0x001fe2000f8e02ff */
[----:B------:R-:W0:Y:S01]  /*9810*/  LDS.128 R16, [R102+0x200] ;  /* 0x0002000066107984 */ /* 0x000e220000000c00 */
[----:B------:R-:W-:Y:S01]  /*9820*/  UIMAD UR25, UR34, UR29, UR25 ;  /* 0x0000001d221972a4 */ /* 0x000fe2000f8e0219 */
[C---:B-----5:R-:W-:Y:S01]  /*9830*/  SHF.L.U32 R5, R0.reuse, 0x1, RZ ;  /* 0x0000000100057819 */ /* 0x060fe200000006ff */
[----:B------:R-:W-:Y:S01]  /*9840*/  FADD.FTZ R4, R3, R50 ;  /* 0x0000003203047221 */ /* 0x000fe20000010000 */
[----:B------:R-:W-:Y:S01]  /*9850*/  LOP3.LUT R0, R0, 0x1f, RZ, 0xc0, !PT ;  /* 0x0000001f00007812 */ /* 0x000fe200078ec0ff */
[----:B------:R-:W-:Y:S01]  /*9860*/  UIMAD.WIDE.U32 UR24, UR8, UR30, UR24 ;  /* 0x0000001e081872a5 */ /* 0x000fe2000f8e0018 */
[----:B------:R-:W-:Y:S01]  /*9870*/  LOP3.LUT R5, R5, 0x7c0, RZ, 0xc0, !PT ;  /* 0x000007c005057812 */ /* 0x000fe200078ec0ff */
[----:B------:R-:W-:Y:S01]  /*9880*/  FADD.FTZ R9, R4, R51 ;  /* 0x0000003304097221 */ /* 0x000fe20000010000 */
[----:B------:R-:W-:Y:S01]  /*9890*/  F2FP.F16.F32.PACK_AB R20, R58, R57 ;  /* 0x000000393a14723e */ /* 0x000fe200000000ff */
[----:B------:R-:W-:Y:S01]  /*98a0*/  UIADD3 UR28, UPT, UPT, UR25, UR28, URZ ;  /* 0x0000001c191c7290 */ /* 0x000fe2000fffe0ff */
[----:B------:R-:W-:Y:S01]  /*98b0*/  LOP3.LUT R7, R5, R0, RZ, 0xfc, !PT ;  /* 0x0000000005077212 */ /* 0x000fe200078efcff */
[----:B--2---:R-:W-:Y:S01]  /*98c0*/  ULEA UR25, UP0, UR24, UR32, 0x1 ;  /* 0x0000002018197291 */ /* 0x004fe2000f8008ff */
[----:B------:R-:W-:Y:S01]  /*98d0*/  FADD.FTZ R4, R9, R52 ;  /* 0x0000003409047221 */ /* 0x000fe20000010000 */
[----:B------:R-:W-:Y:S01]  /*98e0*/  F2FP.F16.F32.PACK_AB R9, R52, R51 ;  /* 0x000000333409723e */ /* 0x000fe200000000ff */
[----:B------:R-:W1:Y:S02]  /*98f0*/  LDCU.64 UR30, c[0x0][0x560] ;  /* 0x0000ac00ff1e77ac */ /* 0x000e640008000a00 */
[----:B------:R-:W-:Y:S01]  /*9900*/  FADD.FTZ R53, R4, R53 ;  /* 0x0000003504357221 */ /* 0x000fe20000010000 */
[----:B------:R-:W-:Y:S01]  /*9910*/  MOV R2, UR25 ;  /* 0x0000001900027c02 */ /* 0x000fe20008000f00 */
[----:B------:R-:W-:-:S02]  /*9920*/  ULEA.HI.X UR24, UR24, UR33, UR28, 0x1, UP0 ;  /* 0x0000002118187291 */ /* 0x000fc400080f0c1c */
[----:B------:R-:W2:Y:S01]  /*9930*/  LDCU.64 UR28, c[0x0][0x520] ;  /* 0x0000a400ff1c77ac */ /* 0x000ea20008000a00 */
[----:B------:R-:W-:-:S03]  /*9940*/  FADD.FTZ R54, R53, R54 ;  /* 0x0000003635367221 */ /* 0x000fc60000010000 */
[----:B------:R-:W-:Y:S01]  /*9950*/  MOV R3, UR24 ;  /* 0x0000001800037c02 */ /* 0x000fe20008000f00 */
[----:B------:R-:W-:Y:S01]  /*9960*/  FADD.FTZ R55, R54, R55 ;  /* 0x0000003736377221 */ /* 0x000fe20000010000 */
[----:B------:R-:W-:Y:S02]  /*9970*/  UIADD3 UR14, UP2, UPT, UR14, -0x1000, URZ ;  /* 0xfffff0000e0e7890 */ /* 0x000fe4000ff5e0ff */
[----:B------:R-:W-:Y:S01]  /*9980*/  UIADD3 UR12, UP3, UPT, UR12, -0x1000, URZ ;  /* 0xfffff0000c0c7890 */ /* 0x000fe2000ff7e0ff */
[----:B------:R-:W-:Y:S01]  /*9990*/  IMAD.WIDE.U32 R2, R7, 0x10, R2 ;  /* 0x0000001007027825 */ /* 0x000fe200078e0002 */
[----:B------:R-:W5:Y:S03]  /*99a0*/  LDCU.64 UR24, c[0x0][0x518] ;  /* 0x0000a300ff1877ac */ /* 0x000f660008000a00 */
[----:B------:R-:W-:Y:S01]  /*99b0*/  FADD.FTZ R56, R55, R56 ;  /* 0x0000003837387221 */ /* 0x000fe20000010000 */
[----:B------:R-:W-:-:S03]  /*99c0*/  UIADD3.X UR17, UPT, UPT, UR17, -0x1, URZ, UP1, !UPT ;  /* 0xffffffff11117890 */ /* 0x000fc60008ffe4ff */
[----:B------:R-:W-:Y:S01]  /*99d0*/  FADD.FTZ R57, R56, R57 ;  /* 0x0000003938397221 */ /* 0x000fe20000010000 */
[----:B---3--:R-:W-:Y:S01]  /*99e0*/  STG.E.128 desc[UR22][R2.64], R12 ;  /* 0x0000000c02007986 */ /* 0x008fe2000c101d16 */
[----:B------:R-:W-:Y:S02]  /*99f0*/  UIADD3.X UR15, UPT, UPT, UR15, -0x1, URZ, UP2, !UPT ;  /* 0xffffffff0f0f7890 */ /* 0x000fe400097fe4ff */
[----:B------:R-:W-:Y:S01]  /*9a00*/  FADD.FTZ R58, R57, R58 ;  /* 0x0000003a393a7221 */ /* 0x000fe20000010000 */
[----:B0-----:R0:W-:Y:S01]  /*9a10*/  STG.E.128 desc[UR22][R2.64+0x200], R16 ;  /* 0x0002001002007986 */ /* 0x0011e2000c101d16 */
[----:B------:R-:W-:Y:S02]  /*9a20*/  UIADD3.X UR13, UPT, UPT, UR13, -0x1, URZ, UP3, !UPT ;  /* 0xffffffff0d0d7890 */ /* 0x000fe40009ffe4ff */
[----:B------:R-:W-:Y:S01]  /*9a30*/  FADD.FTZ R59, R58, R59 ;  /* 0x0000003b3a3b7221 */ /* 0x000fe20000010000 */
[----:B------:R-:W-:Y:S03]  /*9a40*/  BAR.SYNC.DEFER_BLOCKING 0x0 ;  /* 0x0000000000007b1d */ /* 0x000fe60000010000 */
[----:B------:R-:W-:Y:S01]  /*9a50*/  FADD.FTZ R80, R59, R80 ;  /* 0x000000503b507221 */ /* 0x000fe20000010000 */
[----:B-----5:R-:W-:-:S03]  /*9a60*/  UIMAD.WIDE.U32 UR26, UR34, UR24, UR26 ;  /* 0x00000018221a72a5 */ /* 0x020fc6000f8e001a */
[----:B------:R-:W-:Y:S01]  /*9a70*/  FADD.FTZ R81, R80, R81 ;  /* 0x0000005150517221 */ /* 0x000fe20000010000 */
[----:B------:R-:W-:Y:S02]  /*9a80*/  UIMAD UR25, UR34, UR25, UR27 ;  /* 0x00000019221972a4 */ /* 0x000fe4000f8e021b */
[----:B--2---:R-:W-:Y:S01]  /*9a90*/  UIMAD UR27, UR8, UR29, URZ ;  /* 0x0000001d081b72a4 */ /* 0x004fe2000f8e02ff */
[----:B------:R-:W-:Y:S01]  /*9aa0*/  FADD.FTZ R82, R81, R82 ;  /* 0x0000005251527221 */ /* 0x000fe20000010000 */
[----:B------:R-:W-:Y:S02]  /*9ab0*/  UMOV UR24, UR26 ;  /* 0x0000001a00187c82 */ /* 0x000fe40008000000 */
[----:B------:R-:W-:Y:S01]  /*9ac0*/  UIMAD.WIDE.U32 UR24, UR8, UR28, UR24 ;  /* 0x0000001c081872a5 */ /* 0x000fe2000f8e0018 */
[----:B------:R-:W-:-:S03]  /*9ad0*/  FADD.FTZ R83, R82, R83 ;  /* 0x0000005352537221 */ /* 0x000fc60000010000 */
[----:B------:R-:W-:Y:S01]  /*9ae0*/  UIADD3 UR26, UPT, UPT, UR25, UR27, URZ ;  /* 0x0000001b191a7290 */ /* 0x000fe2000fffe0ff */
[----:B------:R-:W-:Y:S01]  /*9af0*/  FADD.FTZ R104, R83, R84 ;  /* 0x0000005453687221 */ /* 0x000fe20000010000 */
[----:B-1----:R-:W-:Y:S01]  /*9b00*/  ULEA UR25, UP0, UR24, UR30, 0x1 ;  /* 0x0000001e18197291 */ /* 0x002fe2000f8008ff */
[----:B------:R-:W-:Y:S03]  /*9b10*/  STS.128 [R101], R8 ;  /* 0x0000000865007388 */ /* 0x000fe60000000c00 */
[----:B------:R-:W-:Y:S02]  /*9b20*/  ULEA.HI.X UR24, UR24, UR31, UR26, 0x1, UP0 ;  /* 0x0000001f18187291 */ /* 0x000fe400080f0c1a */
[----:B0-----:R-:W-:Y:S01]  /*9b30*/  MOV R2, UR25 ;  /* 0x0000001900027c02 */ /* 0x001fe20008000f00 */
        /* <DEDUP_REMOVED lines=13> */
.L_x_4532:
[----:B------:R-:W1:Y:S01]  /*9c10*/  LDCU.64 UR6, c[0x0][0x548] ;  /* 0x0000a900ff0677ac */ /* 0x000e620008000a00 */
[----:B------:R-:W2:Y:S01]  /*9c20*/  S2R R11, SR_TID.X ;  /* 0x00000000000b7919 */ /* 0x000ea20000002100 */
[----:B------:R-:W3:Y:S01]  /*9c30*/  LDCU UR26, c[0x0][0x38c] ;  /* 0x00007180ff1a77ac */ /* 0x000ee20008000800 */
[----:B------:R-:W0:Y:S01]  /*9c40*/  LDCU.64 UR10, c[0x0][0x568] ;  /* 0x0000ad00ff0a77ac */ /* 0x000e220008000a00 */
[----:B-1----:R-:W-:-:S04]  /*9c50*/  UISETP.NE.U32.AND UP0, UPT, UR6, URZ, UPT ;  /* 0x000000ff0600728c */ /* 0x002fc8000bf05070 */
[----:B------:R-:W-:-:S09]  /*9c60*/  UISETP.NE.AND.EX UP0, UPT, UR7, URZ, UPT, UP0 ;  /* 0x000000ff0700728c */ /* 0x000fd2000bf05300 */
[----:B0--3--:R-:W-:Y:S05]  /*9c70*/  BRA.U !UP0, `(.L_x_4634) ;  /* 0x0000000108987547 */ /* 0x009fea000b800000 */
[----:B------:R-:W0:Y:S01]  /*9c80*/  SHFL.DOWN P0, R0, R105, 0x1, 0x1f ;  /* 0x08201f0069007f89 */ /* 0x000e220000000000 */
[----:B------:R-:W-:Y:S01]  /*9c90*/  BSSY.RECONVERGENT B0, `(.L_x_4634) ;  /* 0x0000024000007945 */ /* 0x000fe20003800200 */
[----:B------:R-:W1:Y:S01]  /*9ca0*/  S2R R4, SR_LANEID ;  /* 0x0000000000047919 */ /* 0x000e620000000000 */
[----:B------:R-:W3:Y:S01]  /*9cb0*/  S2R R6, SR_TID.X ;  /* 0x0000000000067919 */ /* 0x000ee20000002100 */
[----:B0-----:R-:W-:-:S05]  /*9cc0*/  @P0 FADD R0, R0, R105 ;  /* 0x0000006900000221 */ /* 0x001fca0000000000 */
[----:B------:R-:W0:Y:S01]  /*9cd0*/  SHFL.DOWN P0, R3, R0, 0x2, 0x1f ;  /* 0x08401f0000037f89 */ /* 0x000e220000000000 */
        /* <DEDUP_REMOVED lines=31> */
.L_x_4635:
[----:B------:R-:W-:Y:S05]  /*9ed0*/  BSYNC.RECONVERGENT B0 ;  /* 0x0000000000007941 */ /* 0x000fea0003800200 */
.L_x_4634:
        /* <DEDUP_REMOVED lines=42> */
.L_x_4637:
[----:B------:R-:W-:Y:S05]  /*a180*/  BSYNC.RECONVERGENT B0 ;  /* 0x0000000000007941 */ /* 0x000fea0003800200 */
.L_x_4636:
[----:B------:R-:W-:Y:S05]  /*a190*/  @P0 EXIT ;  /* 0x000000000000094d */ /* 0x000fea0003800000 */
[----:B------:R-:W2:Y:S01]  /*a1a0*/  S2UR UR14, SR_CgaCtaId ;  /* 0x00000000000e79c3 */ /* 0x000ea20000008800 */
[----:B------:R-:W3:Y:S01]  /*a1b0*/  LDCU.64 UR10, c[0x0][0x4e8] ;  /* 0x00009d00ff0a77ac */ /* 0x000ee20008000a00 */
[----:B------:R-:W-:Y:S01]  /*a1c0*/  BSSY.RECONVERGENT B0, `(.L_x_4638) ;  /* 0x000002c000007945 */ /* 0x000fe20003800200 */
[----:B------:R-:W5:Y:S01]  /*a1d0*/  LDCU.64 UR12, c[0x0][0x4a8] ;  /* 0x00009500ff0c77ac */ /* 0x000f620008000a00 */
[----:B------:R-:W0:Y:S01]  /*a1e0*/  LDCU UR15, c[0x0][0x360] ;  /* 0x00006c00ff0f77ac */ /* 0x000e220008000800 */
[----:B------:R-:W0:Y:S01]  /*a1f0*/  LDCU.64 UR16, c[0x0][0x4b0] ;  /* 0x00009600ff1077ac */ /* 0x000e220008000a00 */
[----:B------:R-:W0:Y:S01]  /*a200*/  LDCU.64 UR18, c[0x0][0x530] ;  /* 0x0000a600ff1277ac */ /* 0x000e220008000a00 */
[----:B---3--:R-:W-:Y:S02]  /*a210*/  UIMAD.WIDE.U32 UR4, UR8, UR10, URZ ;  /* 0x0000000a080472a5 */ /* 0x008fe4000f8e00ff */
[----:B-----5:R-:W-:Y:S01]  /*a220*/  UIMAD.WIDE.U32 UR6, UR8, UR12, URZ ;  /* 0x0000000c080672a5 */ /* 0x020fe2000f8e00ff */
[----:B------:R-:W-:Y:S01]  /*a230*/  UMOV UR10, 0x400 ;  /* 0x00000400000a7882 */ /* 0x000fe20000000000 */
[----:B------:R-:W-:Y:S01]  /*a240*/  UIMAD UR9, UR8, UR11, UR5 ;  /* 0x0000000b080972a4 */ /* 0x000fe2000f8e0205 */
[----:B------:R-:W3:Y:S01]  /*a250*/  LDCU.64 UR20, c[0x0][0x4f0] ;  /* 0x00009e00ff1477ac */ /* 0x000ee20008000a00 */
[----:B------:R-:W0:Y:S01]  /*a260*/  LDCU.64 UR24, c[0x0][0x540] ;  /* 0x0000a800ff1877ac */ /* 0x000e220008000a00 */
[----:B------:R-:W-:-:S02]  /*a270*/  UIMAD UR8, UR8, UR13, UR7 ;  /* 0x0000000d080872a4 */ /* 0x000fc4000f8e0207 */
[----:B--2---:R-:W-:-:S12]  /*a280*/  ULEA UR10, UR14, UR10, 0x18 ;  /* 0x0000000a0e0a7291 */ /* 0x004fd8000f8ec0ff */
.L_x_4639:
        /* <DEDUP_REMOVED lines=32> */
.L_x_4638:
[----:B------:R-:W-:Y:S05]  /*a490*/  EXIT ;  /* 0x000000000000794d */ /* 0x000fea0003800000 */
.L_x_4538:
[----:B------:R-:W-:Y:S01]  /*a4a0*/  MOV R235, R73 ;  /* 0x0000004900eb7202 */ /* 0x000fe20000000f00 */
[----:B------:R-:W-:Y:S01]  /*a4b0*/  HFMA2 R234, -RZ, RZ, 0, 5.9604644775390625e-08 ;  /* 0x00000001ffea7431 */ /* 0x000fe200000001ff */
[----:B------:R-:W-:Y:S02]  /*a4c0*/  MOV R233, RZ ;  /* 0x000000ff00e97202 */ /* 0x000fe40000000f00 */
[----:B------:R-:W-:-:S07]  /*a4d0*/  MOV R240, 0xffffffff ;  /* 0xffffffff00f07802 */ /* 0x000fce0000000f00 */
[----:B01---5:R-:W-:Y:S05]  /*a4e0*/  WARPSYNC.COLLECTIVE R240, `(.L_x_4640) ;  /* 0x00000000f0087348 */ /* 0x023fea0003c00000 */
[----:B------:R2:W3:Y:S02]  /*a4f0*/  SHFL.UP P6, R239, R235, R234, R233 ;  /* 0x040000eaebef7389 */ /* 0x0004e400000c00e9 */
[----:B0123-5:R-:W-:Y:S05]  /*a500*/  ENDCOLLECTIVE ;  /* 0x000000000000791b */ /* 0x02ffea0003800000 */
.L_x_4640:
[----:B------:R-:W-:Y:S02]  /*a510*/  MOV R235, R72 ;  /* 0x0000004800eb7202 */ /* 0x000fe40000000f00 */
[----:B------:R-:W-:-:S07]  /*a520*/  MOV R236, R239 ;  /* 0x000000ef00ec7202 */ /* 0x000fce0000000f00 */
[----:B------:R-:W-:Y:S05]  /*a530*/  WARPSYNC.COLLECTIVE R240, `(.L_x_4641) ;  /* 0x00000000f0087348 */ /* 0x000fea0003c00000 */
[----:B------:R0:W1:Y:S02]  /*a540*/  SHFL.UP P6, R239, R235, R234, R233 ;  /* 0x040000eaebef7389 */ /* 0x00006400000c00e9 */
[----:B01----:R-:W-:Y:S05]  /*a550*/  ENDCOLLECTIVE ;  /* 0x000000000000791b */ /* 0x003fea0003800000 */
.L_x_4641:
[----:B------:R-:W-:Y:S02]  /*a560*/  MOV R235, R74 ;  /* 0x0000004a00eb7202 */ /* 0x000fe40000000f00 */
[----:B------:R-:W-:-:S07]  /*a570*/  MOV R237, R239 ;  /* 0x000000ef00ed7202 */ /* 0x000fce0000000f00 */
[----:B------:R-:W-:Y:S05]  /*a580*/  WARPSYNC.COLLECTIVE R240, `(.L_x_4642) ;  /* 0x00000000f0087348 */ /* 0x000fea0003c00000 */
[----:B------:R0:W1:Y:S02]  /*a590*/  SHFL.UP P6, R239, R235, R234, R233 ;  /* 0x040000eaebef7389 */ /* 0x00006400000c00e9 */
[----:B01----:R-:W-:Y:S05]  /*a5a0*/  ENDCOLLECTIVE ;  /* 0x000000000000791b */ /* 0x003fea0003800000 */
.L_x_4642:
[----:B------:R-:W-:Y:S02]  /*a5b0*/  MOV R235, R75 ;  /* 0x0000004b00eb7202 */ /* 0x000fe40000000f00 */
[----:B------:R-:W-:-:S07]  /*a5c0*/  MOV R238, R239 ;  /* 0x000000ef00ee7202 */ /* 0x000fce0000000f00 */
[----:B------:R-:W-:Y:S05]  /*a5d0*/  WARPSYNC.COLLECTIVE R240, `(.L_x_4643) ;  /* 0x00000000f0087348 */ /* 0x000fea0003c00000 */
[----:B------:R0:W1:Y:S02]  /*a5e0*/  SHFL.UP P6, R239, R235, R234, R233 ;  /* 0x040000eaebef7389 */ /* 0x00006400000c00e9 */
[----:B01----:R-:W-:Y:S05]  /*a5f0*/  ENDCOLLECTIVE ;  /* 0x000000000000791b */ /* 0x003fea0003800000 */
.L_x_4643:
        /* <DEDUP_REMOVED lines=15> */
.L_x_4644:
[----:B------:R-:W-:Y:S02]  /*a6f0*/  MOV R235, R72 ;  /* 0x0000004800eb7202 */ /* 0x000fe40000000f00 */
[----:B------:R-:W-:-:S07]  /*a700*/  MOV R236, R239 ;  /* 0x000000ef00ec7202 */ /* 0x000fce0000000f00 */
[----:B------:R-:W-:Y:S05]  /*a710*/  WARPSYNC.COLLECTIVE R240, `(.L_x_4645) ;  /* 0x00000000f0087348 */ /* 0x000fea0003c00000 */
[----:B------:R0:W1:Y:S02]  /*a720*/  SHFL.UP P6, R239, R235, R234, R233 ;  /* 0x040000eaebef7389 */ /* 0x00006400000c00e9 */
[----:B01----:R-:W-:Y:S05]  /*a730*/  ENDCOLLECTIVE ;  /* 0x000000000000791b */ /* 0x003fea0003800000 */
.L_x_4645:
[----:B------:R-:W-:Y:S02]  /*a740*/  MOV R235, R74 ;  /* 0x0000004a00eb7202 */ /* 0x000fe40000000f00 */
[----:B------:R-:W-:-:S07]  /*a750*/  MOV R237, R239 ;  /* 0x000000ef00ed7202 */ /* 0x000fce0000000f00 */
[----:B------:R-:W-:Y:S05]  /*a760*/  WARPSYNC.COLLECTIVE R240, `(.L_x_4646) ;  /* 0x00000000f0087348 */ /* 0x000fea0003c00000 */
[----:B------:R0:W1:Y:S02]  /*a770*/  SHFL.UP P6, R239, R235, R234, R233 ;  /* 0x040000eaebef7389 */ /* 0x00006400000c00e9 */
[----:B01----:R-:W-:Y:S05]  /*a780*/  ENDCOLLECTIVE ;  /* 0x000000000000791b */ /* 0x003fea0003800000 */
.L_x_4646:
[----:B------:R-:W-:Y:S02]  /*a790*/  MOV R235, R75 ;  /* 0x0000004b00eb7202 */ /* 0x000fe40000000f00 */
[----:B------:R-:W-:-:S07]  /*a7a0*/  MOV R238, R239 ;  /* 0x000000ef00ee7202 */ /* 0x000fce0000000f00 */
[----:B------:R-:W-:Y:S05]  /*a7b0*/  WARPSYNC.COLLECTIVE R240, `(.L_x_4647) ;  /* 0x00000000f0087348 */ /* 0x000fea0003c00000 */
[----:B------:R0:W1:Y:S02]  /*a7c0*/  SHFL.UP P6, R239, R235, R234, R233 ;  /* 0x040000eaebef7389 */ /* 0x00006400000c00e9 */
[----:B01----:R-:W-:Y:S05]  /*a7d0*/  ENDCOLLECTIVE ;  /* 0x000000000000791b */ /* 0x003fea0003800000 */
.L_x_4647:
        /* <DEDUP_REMOVED lines=15> */
.L_x_4648:
[----:B------:R-:W-:Y:S02]  /*a8d0*/  MOV R235, R72 ;  /* 0x0000004800eb7202 */ /* 0x000fe40000000f00 */
[----:B------:R-:W-:-:S07]  /*a8e0*/  MOV R236, R239 ;  /* 0x000000ef00ec7202 */ /* 0x000fce0000000f00 */
[----:B------:R-:W-:Y:S05]  /*a8f0*/  WARPSYNC.COLLECTIVE R240, `(.L_x_4649) ;  /* 0x00000000f0087348 */ /* 0x000fea0003c00000 */
[----:B------:R0:W1:Y:S02]  /*a900*/  SHFL.UP P6, R239, R235, R234, R233 ;  /* 0x040000eaebef7389 */ /* 0x00006400000c00e9 */
[----:B01----:R-:W-:Y:S05]  /*a910*/  ENDCOLLECTIVE ;  /* 0x000000000000791b */ /* 0x003fea0003800000 */
.L_x_4649:
[----:B------:R-:W-:Y:S02]  /*a920*/  MOV R235, R74 ;  /* 0x0000004a00eb7202 */ /* 0x000fe40000000f00 */
[----:B------:R-:W-:-:S07]  /*a930*/  MOV R237, R239 ;  /* 0x000000ef00ed7202 */ /* 0x000fce0000000f00 */
[----:B------:R-:W-:Y:S05]  /*a940*/  WARPSYNC.COLLECTIVE R240, `(.L_x_4650) ;  /* 0x00000000f0087348 */ /* 0x000fea0003c00000 */
[----:B------:R0:W1:Y:S02]  /*a950*/  SHFL.UP P6, R239, R235, R234, R233 ;  /* 0x040000eaebef7389 */ /* 0x00006400000c00e9 */
[----:B01----:R-:W-:Y:S05]  /*a960*/  ENDCOLLECTIVE ;  /* 0x000000000000791b */ /* 0x003fea0003800000 */
.L_x_4650:
[----:B------:R-:W-:Y:S02]  /*a970*/  MOV R235, R75 ;  /* 0x0000004b00eb7202 */ /* 0x000fe40000000f00 */
[----:B------:R-:W-:-:S07]  /*a980*/  MOV R238, R239 ;  /* 0x000000ef00ee7202 */ /* 0x000fce0000000f00 */
[----:B------:R-:W-:Y:S05]  /*a990*/  WARPSYNC.COLLECTIVE R240, `(.L_x_4651) ;  /* 0x00000000f0087348 */ /* 0x000fea0003c00000 */
[----:B------:R0:W1:Y:S02]  /*a9a0*/  SHFL.UP P6, R239, R235, R234, R233 ;  /* 0x040000eaebef7389 */ /* 0x00006400000c00e9 */
[----:B01----:R-:W-:Y:S05]  /*a9b0*/  ENDCOLLECTIVE ;  /* 0x000000000000791b */ /* 0x003fea0003800000 */
.L_x_4651:
        /* <DEDUP_REMOVED lines=15> */
.L_x_4652:
[----:B------:R-:W-:Y:S02]  /*aab0*/  MOV R235, R72 ;  /* 0x0000004800eb7202 */ /* 0x000fe40000000f00 */
[----:B------:R-:W-:-:S07]  /*aac0*/  MOV R236, R239 ;  /* 0x000000ef00ec7202 */ /* 0x000fce0000000f00 */
[----:B------:R-:W-:Y:S05]  /*aad0*/  WARPSYNC.COLLECTIVE R240, `(.L_x_4653) ;  /* 0x00000000f0087348 */ /* 0x000fea0003c00000 */
[----:B------:R0:W1:Y:S02]  /*aae0*/  SHFL.UP P6, R239, R235, R234, R233 ;  /* 0x040000eaebef7389 */ /* 0x00006400000c00e9 */
[----:B01----:R-:W-:Y:S05]  /*aaf0*/  ENDCOLLECTIVE ;  /* 0x000000000000791b */ /* 0x003fea0003800000 */
.L_x_4653:
[----:B------:R-:W-:Y:S02]  /*ab00*/  MOV R235, R74 ;  /* 0x0000004a00eb7202 */ /* 0x000fe40000000f00 */
[----:B------:R-:W-:-:S07]  /*ab10*/  MOV R237, R239 ;  /* 0x000000ef00ed7202 */ /* 0x000fce0000000f00 */
[----:B------:R-:W-:Y:S05]  /*ab20*/  WARPSYNC.COLLECTIVE R240, `(.L_x_4654) ;  /* 0x00000000f0087348 */ /* 0x000fea0003c00000 */
[----:B------:R0:W1:Y:S02]  /*ab30*/  SHFL.UP P6, R239, R235, R234, R233 ;  /* 0x040000eaebef7389 */ /* 0x00006400000c00e9 */
[----:B01----:R-:W-:Y:S05]  /*ab40*/  ENDCOLLECTIVE ;  /* 0x000000000000791b */ /* 0x003fea0003800000 */
.L_x_4654:
[----:B------:R-:W-:Y:S02]  /*ab50*/  MOV R235, R75 ;  /* 0x0000004b00eb7202 */ /* 0x000fe40000000f00 */
[----:B------:R-:W-:-:S07]  /*ab60*/  MOV R238, R239 ;  /* 0x000000ef00ee7202 */ /* 0x000fce0000000f00 */
[----:B------:R-:W-:Y:S05]  /*ab70*/  WARPSYNC.COLLECTIVE R240, `(.L_x_4655) ;  /* 0x00000000f0087348 */ /* 0x000fea0003c00000 */
[----:B------:R0:W1:Y:S02]  /*ab80*/  SHFL.UP P6, R239, R235, R234, R233 ;  /* 0x040000eaebef7389 */ /* 0x00006400000c00e9 */
[----:B01----:R-:W-:Y:S05]  /*ab90*/  ENDCOLLECTIVE ;  /* 0x000000000000791b */ /* 0x003fea0003800000 */
.L_x_4655:
        /* <DEDUP_REMOVED lines=15> */
.L_x_4656:
[----:B------:R-:W-:Y:S02]  /*ac90*/  MOV R235, R72 ;  /* 0x0000004800eb7202 */ /* 0x000fe40000000f00 */
[----:B------:R-:W-:-:S07]  /*aca0*/  MOV R236, R239 ;  /* 0x000000ef00ec7202 */ /* 0x000fce0000000f00 */
[----:B------:R-:W-:Y:S05]  /*acb0*/  WARPSYNC.COLLECTIVE R240, `(.L_x_4657) ;  /* 0x00000000f0087348 */ /* 0x000fea0003c00000 */
[----:B------:R0:W1:Y:S02]  /*acc0*/  SHFL.UP P6, R239, R235, R234, R233 ;  /* 0x040000eaebef7389 */ /* 0x00006400000c00e9 */
[----:B01----:R-:W-:Y:S05]  /*acd0*/  ENDCOLLECTIVE ;  /* 0x000000000000791b */ /* 0x003fea0003800000 */
.L_x_4657:
[----:B------:R-:W-:Y:S02]  /*ace0*/  MOV R235, R74 ;  /* 0x0000004a00eb7202 */ /* 0x000fe40000000f00 */
[----:B------:R-:W-:-:S07]  /*acf0*/  MOV R237, R239 ;  /* 0x000000ef00ed7202 */ /* 0x000fce0000000f00 */
[----:B------:R-:W-:Y:S05]  /*ad00*/  WARPSYNC.COLLECTIVE R240, `(.L_x_4658) ;  /* 0x00000000f0087348 */ /* 0x000fea0003c00000 */
[----:B------:R0:W1:Y:S02]  /*ad10*/  SHFL.UP P6, R239, R235, R234, R233 ;  /* 0x040000eaebef7389 */ /* 0x00006400000c00e9 */
[----:B01----:R-:W-:Y:S05]  /*ad20*/  ENDCOLLECTIVE ;  /* 0x000000000000791b */ /* 0x003fea0003800000 */
.L_x_4658:
[----:B------:R-:W-:Y:S02]  /*ad30*/  MOV R235, R75 ;  /* 0x0000004b00eb7202 */ /* 0x000fe40000000f00 */
[----:B------:R-:W-:-:S07]  /*ad40*/  MOV R238, R239 ;  /* 0x000000ef00ee7202 */ /* 0x000fce0000000f00 */
[----:B------:R-:W-:Y:S05]  /*ad50*/  WARPSYNC.COLLECTIVE R240, `(.L_x_4659) ;  /* 0x00000000f0087348 */ /* 0x000fea0003c00000 */
[----:B------:R0:W1:Y:S02]  /*ad60*/  SHFL.UP P6, R239, R235, R234, R233 ;  /* 0x040000eaebef7389 */ /* 0x00006400000c00e9 */
[----:B01----:R-:W-:Y:S05]  /*ad70*/  ENDCOLLECTIVE ;  /* 0x000000000000791b */ /* 0x003fea0003800000 */
.L_x_4659:
[----:B------:R-:W-:Y:S05]  /*ad80*/  BRA `(.L_x_4660) ;  /* 0xffffff8800a87947 */ /* 0x000fea000383ffff */
.L_x_4539:
        /* <DEDUP_REMOVED lines=8> */
.L_x_4662:
[----:B------:R-:W-:Y:S05]  /*ae10*/  BSYNC B0 ;  /* 0x0000000000007941 */ /* 0x000fea0003800000 */
.L_x_4661:
[----:B------:R-:W-:Y:S05]  /*ae20*/  BRA `(.L_x_4663) ;  /* 0xffffff8800b47947 */ /* 0x000fea000383ffff */
.L_x_4540:
        /* <DEDUP_REMOVED lines=8> */
.L_x_4665:
[----:B------:R-:W-:Y:S05]  /*aeb0*/  BSYNC B0 ;  /* 0x0000000000007941 */ /* 0x000fea0003800000 */
.L_x_4664:
[----:B------:R-:W-:Y:S05]  /*aec0*/  BRA `(.L_x_4666) ;  /* 0xffffff8800947947 */ /* 0x000fea000383ffff */
.L_x_4541:
        /* <DEDUP_REMOVED lines=8> */
.L_x_4668:
[----:B------:R-:W-:Y:S05]  /*af50*/  BSYNC B0 ;  /* 0x0000000000007941 */ /* 0x000fea0003800000 */
.L_x_4667:
[----:B------:R-:W-:Y:S05]  /*af60*/  BRA `(.L_x_4669) ;  /* 0xffffff8800747947 */ /* 0x000fea000383ffff */
.L_x_4542:
        /* <DEDUP_REMOVED lines=8> */
.L_x_4671:
[----:B------:R-:W-:Y:S05]  /*aff0*/  BSYNC B0 ;  /* 0x0000000000007941 */ /* 0x000fea0003800000 */
.L_x_4670:
[----:B------:R-:W-:Y:S05]  /*b000*/  BRA `(.L_x_4672) ;  /* 0xffffff8800547947 */ /* 0x000fea000383ffff */
.L_x_4543:
        /* <DEDUP_REMOVED lines=8> */
.L_x_4674:
[----:B------:R-:W-:Y:S05]  /*b090*/  BSYNC B0 ;  /* 0x0000000000007941 */ /* 0x000fea0003800000 */
.L_x_4673:
        /* <DEDUP_REMOVED lines=10> */
.L_x_4675:
[----:B------:R-:W-:Y:S02]  /*b140*/  MOV R235, R74 ;  /* 0x0000004a00eb7202 */ /* 0x000fe40000000f00 */
[----:B------:R-:W-:-:S07]  /*b150*/  MOV R243, R239 ;  /* 0x000000ef00f37202 */ /* 0x000fce0000000f00 */
[----:B------:R-:W-:Y:S05]  /*b160*/  WARPSYNC.COLLECTIVE R240, `(.L_x_4676) ;  /* 0x00000000f0087348 */ /* 0x000fea0003c00000 */
[----:B------:R0:W1:Y:S02]  /*b170*/  SHFL.UP P6, R239, R235, R234, R233 ;  /* 0x040000eaebef7389 */ /* 0x00006400000c00e9 */
[----:B01----:R-:W-:Y:S05]  /*b180*/  ENDCOLLECTIVE ;  /* 0x000000000000791b */ /* 0x003fea0003800000 */
.L_x_4676:
[----:B------:R-:W-:Y:S02]  /*b190*/  MOV R235, R75 ;  /* 0x0000004b00eb7202 */ /* 0x000fe40000000f00 */
[----:B------:R-:W-:-:S07]  /*b1a0*/  MOV R74, R239 ;  /* 0x000000ef004a7202 */ /* 0x000fce0000000f00 */
[----:B------:R-:W-:Y:S05]  /*b1b0*/  WARPSYNC.COLLECTIVE R240, `(.L_x_4677) ;  /* 0x00000000f0087348 */ /* 0x000fea0003c00000 */
[----:B------:R0:W1:Y:S02]  /*b1c0*/  SHFL.UP P6, R239, R235, R234, R233 ;  /* 0x040000eaebef7389 */ /* 0x00006400000c00e9 */
[----:B01----:R-:W-:Y:S05]  /*b1d0*/  ENDCOLLECTIVE ;  /* 0x000000000000791b */ /* 0x003fea0003800000 */
.L_x_4677:
[----:B------:R-:W-:Y:S02]  /*b1e0*/  MOV R75, R239 ;  /* 0x000000ef004b7202 */ /* 0x000fe40000000f00 */
[----:B------:R-:W-:-:S07]  /*b1f0*/  MOV R239, R76 ;  /* 0x0000004c00ef7202 */ /* 0x000fce0000000f00 */
[----:B------:R-:W-:Y:S05]  /*b200*/  WARPSYNC.COLLECTIVE R240, `(.L_x_4678) ;  /* 0x00000000f0087348 */ /* 0x000fea0003c00000 */
[----:B------:R0:W1:Y:S02]  /*b210*/  SHFL.IDX P3, R241, R239, R238, R237 ;  /* 0x000000eeeff17389 */ /* 0x00006400000600ed */
[----:B01----:R-:W-:Y:S05]  /*b220*/  ENDCOLLECTIVE ;  /* 0x000000000000791b */ /* 0x003fea0003800000 */
.L_x_4678:
[----:B------:R-:W-:Y:S02]  /*b230*/  MOV R239, R77 ;  /* 0x0000004d00ef7202 */ /* 0x000fe40000000f00 */
[----:B------:R-:W-:-:S07]  /*b240*/  MOV R76, R241 ;  /* 0x000000f1004c7202 */ /* 0x000fce0000000f00 */
[----:B------:R-:W-:Y:S05]  /*b250*/  WARPSYNC.COLLECTIVE R240, `(.L_x_4679) ;  /* 0x00000000f0087348 */ /* 0x000fea0003c00000 */
[----:B------:R0:W1:Y:S02]  /*b260*/  SHFL.IDX P3, R241, R239, R238, R237 ;  /* 0x000000eeeff17389 */ /* 0x00006400000600ed */
[----:B01----:R-:W-:Y:S05]  /*b270*/  ENDCOLLECTIVE ;  /* 0x000000000000791b */ /* 0x003fea0003800000 */
.L_x_4679:
[----:B------:R-:W-:Y:S02]  /*b280*/  MOV R239, R78 ;  /* 0x0000004e00ef7202 */ /* 0x000fe40000000f00 */
[----:B------:R-:W-:-:S07]  /*b290*/  MOV R234, R241 ;  /* 0x000000f100ea7202 */ /* 0x000fce0000000f00 */
[----:B------:R-:W-:Y:S05]  /*b2a0*/  WARPSYNC.COLLECTIVE R240, `(.L_x_4680) ;  /* 0x00000000f0087348 */ /* 0x000fea0003c00000 */
[----:B------:R0:W1:Y:S02]  /*b2b0*/  SHFL.IDX P3, R241, R239, R238, R237 ;  /* 0x000000eeeff17389 */ /* 0x00006400000600ed */
[----:B01----:R-:W-:Y:S05]  /*b2c0*/  ENDCOLLECTIVE ;  /* 0x000000000000791b */ /* 0x003fea0003800000 */
.L_x_4680:
[----:B------:R-:W-:Y:S02]  /*b2d0*/  MOV R239, R79 ;  /* 0x0000004f00ef7202 */ /* 0x000fe40000000f00 */
[----:B------:R-:W-:-:S07]  /*b2e0*/  MOV R78, R241 ;  /* 0x000000f1004e7202 */ /* 0x000fce0000000f00 */
[----:B------:R-:W-:Y:S05]  /*b2f0*/  WARPSYNC.COLLECTIVE R240, `(.L_x_4681) ;  /* 0x00000000f0087348 */ /* 0x000fea0003c00000 */
[----:B------:R0:W1:Y:S02]  /*b300*/  SHFL.IDX P3, R241, R239, R238, R237 ;  /* 0x000000eeeff17389 */ /* 0x00006400000600ed */
[----:B01----:R-:W-:Y:S05]  /*b310*/  ENDCOLLECTIVE ;  /* 0x000000000000791b */ /* 0x003fea0003800000 */
.L_x_4681:
[----:B------:R-:W-:Y:S01]  /*b320*/  MOV R79, R241 ;  /* 0x000000f1004f7202 */ /* 0x000fe20000000f00 */
[----:B------:R-:W-:Y:S06]  /*b330*/  BRA `(.L_x_4682) ;  /* 0xffffff8400b07947 */ /* 0x000fec000383ffff */
.L_x_4546:
[----:B------:R-:W-:Y:S01]  /*b340*/  MOV R241, R249 ;  /* 0x000000f900f17202 */ /* 0x000fe20000000f00 */
[----:B------:R-:W-:Y:S01]  /*b350*/  HFMA2 R252, -RZ, RZ, 0, 5.9604644775390625e-08 ;  /* 0x00000001fffc7431 */ /* 0x000fe200000001ff */
[----:B------:R-:W-:Y:S02]  /*b360*/  MOV R79, 0x1f ;  /* 0x0000001f004f7802 */ /* 0x000fe40000000f00 */
[----:B------:R-:W-:-:S07]  /*b370*/  MOV R240, 0xffffffff ;  /* 0xffffffff00f07802 */ /* 0x000fce0000000f00 */
[----:B0-----:R-:W-:Y:S05]  /*b380*/  WARPSYNC.COLLECTIVE R240, `(.L_x_4683) ;  /* 0x00000000f0087348 */ /* 0x001fea0003c00000 */
[----:B------:R1:W2:Y:S02]  /*b390*/  SHFL.DOWN P0, R251, R241, R252, R79 ;  /* 0x080000fcf1fb7389 */ /* 0x0002a4000000004f */
[----:B012---:R-:W-:Y:S05]  /*b3a0*/  ENDCOLLECTIVE ;  /* 0x000000000000791b */ /* 0x007fea0003800000 */
.L_x_4683:
[----:B------:R-:W-:Y:S02]  /*b3b0*/  MOV R241, R248 ;  /* 0x000000f800f17202 */ /* 0x000fe40000000f00 */
[----:B------:R-:W-:-:S07]  /*b3c0*/  MOV R76, R251 ;  /* 0x000000fb004c7202 */ /* 0x000fce0000000f00 */
[----:B------:R-:W-:Y:S05]  /*b3d0*/  WARPSYNC.COLLECTIVE R240, `(.L_x_4684) ;  /* 0x00000000f0087348 */ /* 0x000fea0003c00000 */
[----:B------:R0:W1:Y:S02]  /*b3e0*/  SHFL.DOWN P0, R251, R241, R252, R79 ;  /* 0x080000fcf1fb7389 */ /* 0x000064000000004f */
[----:B01----:R-:W-:Y:S05]  /*b3f0*/  ENDCOLLECTIVE ;  /* 0x000000000000791b */ /* 0x003fea0003800000 */
.L_x_4684:
[----:B------:R-:W-:Y:S02]  /*b400*/  MOV R241, R247 ;  /* 0x000000f700f17202 */ /* 0x000fe40000000f00 */
[----:B------:R-:W-:-:S07]  /*b410*/  MOV R77, R251 ;  /* 0x000000fb004d7202 */ /* 0x000fce0000000f00 */
[----:B------:R-:W-:Y:S05]  /*b420*/  WARPSYNC.COLLECTIVE R240, `(.L_x_4685) ;  /* 0x00000000f0087348 */ /* 0x000fea0003c00000 */
[----:B------:R0:W1:Y:S02]  /*b430*/  SHFL.DOWN P0, R251, R241, R252, R79 ;  /* 0x080000fcf1fb7389 */ /* 0x000064000000004f */
[----:B01----:R-:W-:Y:S05]  /*b440*/  ENDCOLLECTIVE ;  /* 0x000000000000791b */ /* 0x003fea0003800000 */
.L_x_4685:
[----:B------:R-:W-:Y:S02]  /*b450*/  MOV R241, R246 ;  /* 0x000000f600f17202 */ /* 0x000fe40000000f00 */
[----:B------:R-:W-:-:S07]  /*b460*/  MOV R78, R251 ;  /* 0x000000fb004e7202 */ /* 0x000fce0000000f00 */
[----:B------:R-:W-:Y:S05]  /*b470*/  WARPSYNC.COLLECTIVE R240, `(.L_x_4686) ;  /* 0x00000000f0087348 */ /* 0x000fea0003c00000 */
[----:B------:R0:W1:Y:S02]  /*b480*/  SHFL.DOWN P0, R251, R241, R252, R79 ;  /* 0x080000fcf1fb7389 */ /* 0x000064000000004f */
[----:B01----:R-:W-:Y:S05]  /*b490*/  ENDCOLLECTIVE ;  /* 0x000000000000791b */ /* 0x003fea0003800000 */
.L_x_4686:
[----:B------:R-:W-:Y:S05]  /*b4a0*/  BRA `(.L_x_4687) ;  /* 0xffffff9800ec7947 */ /* 0x000fea000383ffff */
.L_x_4549:
        /* <DEDUP_REMOVED lines=8> */
.L_x_4689:
[----:B------:R-:W-:Y:S05]  /*b530*/  BSYNC B1 ;  /* 0x0000000000017941 */ /* 0x000fea0003800000 */
.L_x_4688:
        /* <DEDUP_REMOVED lines=8> */
.L_x_4690:
[----:B------:R-:W-:Y:S02]  /*b5c0*/  MOV R241, R247 ;  /* 0x000000f700f17202 */ /* 0x000fe40000000f00 */
[----:B------:R-:W-:-:S07]  /*b5d0*/  MOV R77, R251 ;  /* 0x000000fb004d7202 */ /* 0x000fce0000000f00 */
[----:B------:R-:W-:Y:S05]  /*b5e0*/  WARPSYNC.COLLECTIVE R240, `(.L_x_4691) ;  /* 0x00000000f0087348 */ /* 0x000fea0003c00000 */
[----:B------:R0:W1:Y:S02]  /*b5f0*/  SHFL.DOWN P0, R251, R241, R252, R79 ;  /* 0x080000fcf1fb7389 */ /* 0x000064000000004f */
[----:B01----:R-:W-:Y:S05]  /*b600*/  ENDCOLLECTIVE ;  /* 0x000000000000791b */ /* 0x003fea0003800000 */
.L_x_4691:
[----:B------:R-:W-:Y:S02]  /*b610*/  MOV R241, R246 ;  /* 0x000000f600f17202 */ /* 0x000fe40000000f00 */
[----:B------:R-:W-:-:S07]  /*b620*/  MOV R78, R251 ;  /* 0x000000fb004e7202 */ /* 0x000fce0000000f00 */
[----:B------:R-:W-:Y:S05]  /*b630*/  WARPSYNC.COLLECTIVE R240, `(.L_x_4692) ;  /* 0x00000000f0087348 */ /* 0x000fea0003c00000 */
[----:B------:R0:W1:Y:S02]  /*b640*/  SHFL.DOWN P0, R251, R241, R252, R79 ;  /* 0x080000fcf1fb7389 */ /* 0x000064000000004f */
[----:B01----:R-:W-:Y:S05]  /*b650*/  ENDCOLLECTIVE ;  /* 0x000000000000791b */ /* 0x003fea0003800000 */
.L_x_4692:
[----:B------:R-:W-:Y:S05]  /*b660*/  BRA `(.L_x_4693) ;  /* 0xffffff9800cc7947 */ /* 0x000fea000383ffff */
.L_x_4552:
        /* <DEDUP_REMOVED lines=8> */
.L_x_4695:
[----:B------:R-:W-:Y:S05]  /*b6f0*/  BSYNC B1 ;  /* 0x0000000000017941 */ /* 0x000fea0003800000 */
.L_x_4694:
        /* <DEDUP_REMOVED lines=8> */
.L_x_4696:
[----:B------:R-:W-:Y:S02]  /*b780*/  MOV R241, R247 ;  /* 0x000000f700f17202 */ /* 0x000fe40000000f00 */
[----:B------:R-:W-:-:S07]  /*b790*/  MOV R77, R251 ;  /* 0x000000fb004d7202 */ /* 0x000fce0000000f00 */
[----:B------:R-:W-:Y:S05]  /*b7a0*/  WARPSYNC.COLLECTIVE R240, `(.L_x_4697) ;  /* 0x00000000f0087348 */ /* 0x000fea0003c00000 */
[----:B------:R0:W1:Y:S02]  /*b7b0*/  SHFL.DOWN P0, R251, R241, R252, R79 ;  /* 0x080000fcf1fb7389 */ /* 0x000064000000004f */
[----:B01----:R-:W-:Y:S05]  /*b7c0*/  ENDCOLLECTIVE ;  /* 0x000000000000791b */ /* 0x003fea0003800000 */
.L_x_4697:
[----:B------:R-:W-:Y:S02]  /*b7d0*/  MOV R241, R246 ;  /* 0x000000f600f17202 */ /* 0x000fe40000000f00 */
[----:B------:R-:W-:-:S07]  /*b7e0*/  MOV R78, R251 ;  /* 0x000000fb004e7202 */ /* 0x000fce0000000f00 */
[----:B------:R-:W-:Y:S05]  /*b7f0*/  WARPSYNC.COLLECTIVE R240, `(.L_x_4698) ;  /* 0x00000000f0087348 */ /* 0x000fea0003c00000 */
[----:B------:R0:W1:Y:S02]  /*b800*/  SHFL.DOWN P0, R251, R241, R252, R79 ;  /* 0x080000fcf1fb7389 */ /* 0x000064000000004f */
[----:B01----:R-:W-:Y:S05]  /*b810*/  ENDCOLLECTIVE ;  /* 0x000000000000791b */ /* 0x003fea0003800000 */
.L_x_4698:
[----:B------:R-:W-:Y:S05]  /*b820*/  BRA `(.L_x_4699) ;  /* 0xffffff9800ac7947 */ /* 0x000fea000383ffff */
.L_x_4555:
        /* <DEDUP_REMOVED lines=8> */
.L_x_4701:
[----:B------:R-:W-:Y:S05]  /*b8b0*/  BSYNC B1 ;  /* 0x0000000000017941 */ /* 0x000fea0003800000 */
.L_x_4700:
        /* <DEDUP_REMOVED lines=8> */
.L_x_4702:
[----:B------:R-:W-:Y:S02]  /*b940*/  MOV R241, R247 ;  /* 0x000000f700f17202 */ /* 0x000fe40000000f00 */
[----:B------:R-:W-:-:S07]  /*b950*/  MOV R77, R251 ;  /* 0x000000fb004d7202 */ /* 0x000fce0000000f00 */
[----:B------:R-:W-:Y:S05]  /*b960*/  WARPSYNC.COLLECTIVE R240, `(.L_x_4703) ;  /* 0x00000000f0087348 */ /* 0x000fea0003c00000 */
[----:B------:R0:W1:Y:S02]  /*b970*/  SHFL.DOWN P0, R251, R241, R252, R79 ;  /* 0x080000fcf1fb7389 */ /* 0x000064000000004f */
[----:B01----:R-:W-:Y:S05]  /*b980*/  ENDCOLLECTIVE ;  /* 0x000000000000791b */ /* 0x003fea0003800000 */
.L_x_4703:
[----:B------:R-:W-:Y:S02]  /*b990*/  MOV R241, R246 ;  /* 0x000000f600f17202 */ /* 0x000fe40000000f00 */
[----:B------:R-:W-:-:S07]  /*b9a0*/  MOV R78, R251 ;  /* 0x000000fb004e7202 */ /* 0x000fce0000000f00 */
[----:B------:R-:W-:Y:S05]  /*b9b0*/  WARPSYNC.COLLECTIVE R240, `(.L_x_4704) ;  /* 0x00000000f0087348 */ /* 0x000fea0003c00000 */
[----:B------:R0:W1:Y:S02]  /*b9c0*/  SHFL.DOWN P0, R251, R241, R252, R79 ;  /* 0x080000fcf1fb7389 */ /* 0x000064000000004f */
[----:B01----:R-:W-:Y:S05]  /*b9d0*/  ENDCOLLECTIVE ;  /* 0x000000000000791b */ /* 0x003fea0003800000 */
.L_x_4704:
[----:B------:R-:W-:Y:S05]  /*b9e0*/  BRA `(.L_x_4705) ;  /* 0xffffff98008c7947 */ /* 0x000fea000383ffff */
.L_x_4558:
        /* <DEDUP_REMOVED lines=8> */
.L_x_4707:
[----:B------:R-:W-:Y:S05]  /*ba70*/  BSYNC B1 ;  /* 0x0000000000017941 */ /* 0x000fea0003800000 */
.L_x_4706:
        /* <DEDUP_REMOVED lines=8> */
.L_x_4708:
[----:B------:R-:W-:Y:S02]  /*bb00*/  MOV R241, R247 ;  /* 0x000000f700f17202 */ /* 0x000fe40000000f00 */
[----:B------:R-:W-:-:S07]  /*bb10*/  MOV R77, R251 ;  /* 0x000000fb004d7202 */ /* 0x000fce0000000f00 */
[----:B------:R-:W-:Y:S05]  /*bb20*/  WARPSYNC.COLLECTIVE R240, `(.L_x_4709) ;  /* 0x00000000f0087348 */ /* 0x000fea0003c00000 */
[----:B------:R0:W1:Y:S02]  /*bb30*/  SHFL.DOWN P0, R251, R241, R252, R79 ;  /* 0x080000fcf1fb7389 */ /* 0x000064000000004f */
[----:B01----:R-:W-:Y:S05]  /*bb40*/  ENDCOLLECTIVE ;  /* 0x000000000000791b */ /* 0x003fea0003800000 */
.L_x_4709:
[----:B------:R-:W-:Y:S02]  /*bb50*/  MOV R241, R246 ;  /* 0x000000f600f17202 */ /* 0x000fe40000000f00 */
[----:B------:R-:W-:-:S07]  /*bb60*/  MOV R78, R251 ;  /* 0x000000fb004e7202 */ /* 0x000fce0000000f00 */
[----:B------:R-:W-:Y:S05]  /*bb70*/  WARPSYNC.COLLECTIVE R240, `(.L_x_4710) ;  /* 0x00000000f0087348 */ /* 0x000fea0003c00000 */
[----:B------:R0:W1:Y:S02]  /*bb80*/  SHFL.DOWN P0, R251, R241, R252, R79 ;  /* 0x080000fcf1fb7389 */ /* 0x000064000000004f */
[----:B01----:R-:W-:Y:S05]  /*bb90*/  ENDCOLLECTIVE ;  /* 0x000000000000791b */ /* 0x003fea0003800000 */
.L_x_4710:
[----:B------:R-:W-:Y:S05]  /*bba0*/  BRA `(.L_x_4711) ;  /* 0xffffff98006c7947 */ /* 0x000fea000383ffff */
.L_x_4561:
        /* <DEDUP_REMOVED lines=8> */
.L_x_4713:
[----:B------:R-:W-:Y:S05]  /*bc30*/  BSYNC B1 ;  /* 0x0000000000017941 */ /* 0x000fea0003800000 */
.L_x_4712:
        /* <DEDUP_REMOVED lines=10> */
.L_x_4714:
[----:B------:R-:W-:Y:S02]  /*bce0*/  MOV R239, R247 ;  /* 0x000000f700ef7202 */ /* 0x000fe40000000f00 */
[----:B------:R-:W-:-:S07]  /*bcf0*/  MOV R244, R241 ;  /* 0x000000f100f47202 */ /* 0x000fce0000000f00 */
[----:B------:R-:W-:Y:S05]  /*bd00*/  WARPSYNC.COLLECTIVE R240, `(.L_x_4715) ;  /* 0x00000000f0087348 */ /* 0x000fea0003c00000 */
[----:B------:R0:W1:Y:S02]  /*bd10*/  SHFL.IDX P3, R241, R239, R238, R237 ;  /* 0x000000eeeff17389 */ /* 0x00006400000600ed */
[----:B01----:R-:W-:Y:S05]  /*bd20*/  ENDCOLLECTIVE ;  /* 0x000000000000791b */ /* 0x003fea0003800000 */
.L_x_4715:
[-C--:B------:R-:W-:Y:S01]  /*bd30*/  FMUL.FTZ R77, R63, R244.reuse ;  /* 0x000000f43f4d7220 */ /* 0x080fe20000410000 */
[-C--:B------:R-:W-:Y:S01]  /*bd40*/  FMUL.FTZ R245, R61, R244.reuse ;  /* 0x000000f43df57220 */ /* 0x080fe20000410000 */
[C---:B------:R-:W-:Y:S02]  /*bd50*/  FMUL.FTZ R78, R62.reuse, R244 ;  /* 0x000000f43e4e7220 */ /* 0x040fe40000410000 */
[-C--:B------:R-:W-:Y:S01]  /*bd60*/  FFMA.FTZ R76, R62, R206.reuse, -R77 ;  /* 0x000000ce3e4c7223 */ /* 0x080fe2000001084d */
[-C--:B------:R-:W-:Y:S01]  /*bd70*/  FFMA.FTZ R245, R60, R206.reuse, -R245 ;  /* 0x000000ce3cf57223 */ /* 0x080fe200000108f5 */
[----:B------:R-:W-:Y:S01]  /*bd80*/  FFMA.FTZ R78, R63, R206, R78 ;  /* 0x000000ce3f4e7223 */ /* 0x000fe2000001004e */
[----:B------:R-:W-:Y:S02]  /*bd90*/  MOV R239, R246 ;  /* 0x000000f600ef7202 */ /* 0x000fe40000000f00 */
[----:B------:R-:W-:-:S07]  /*bda0*/  MOV R243, R241 ;  /* 0x000000f100f37202 */ /* 0x000fce0000000f00 */
[----:B------:R-:W-:Y:S05]  /*bdb0*/  WARPSYNC.COLLECTIVE R240, `(.L_x_4716) ;  /* 0x00000000f0087348 */ /* 0x000fea0003c00000 */
[----:B------:R0:W1:Y:S02]  /*bdc0*/  SHFL.IDX P3, R241, R239, R238, R237 ;  /* 0x000000eeeff17389 */ /* 0x00006400000600ed */
[----:B01----:R-:W-:Y:S05]  /*bdd0*/  ENDCOLLECTIVE ;  /* 0x000000000000791b */ /* 0x003fea0003800000 */
.L_x_4716:
[----:B------:R-:W-:Y:S01]  /*bde0*/  FADD.FTZ R243, R243, R76 ;  /* 0x0000004cf3f37221 */ /* 0x000fe20000010000 */
[----:B------:R-:W-:-:S04]  /*bdf0*/  FMUL.FTZ R76, R60, R244 ;  /* 0x000000f43c4c7220 */ /* 0x000fc80000410000 */
[----:B------:R-:W-:Y:S01]  /*be00*/  FFMA.FTZ R244, R61, R206, R76 ;  /* 0x000000ce3df47223 */ /* 0x000fe2000001004c */
        /* <DEDUP_REMOVED lines=8> */
.L_x_4717:
[----:B------:R-:W-:Y:S02]  /*be90*/  MOV R241, R248 ;  /* 0x000000f800f17202 */ /* 0x000fe40000000f00 */
[----:B------:R-:W-:-:S07]  /*bea0*/  MOV R76, R251 ;  /* 0x000000fb004c7202 */ /* 0x000fce0000000f00 */
[----:B------:R-:W-:Y:S05]  /*beb0*/  WARPSYNC.COLLECTIVE R240, `(.L_x_4718) ;  /* 0x00000000f0087348 */ /* 0x000fea0003c00000 */
[----:B------:R0:W1:Y:S02]  /*bec0*/  SHFL.DOWN P0, R251, R241, R252, R79 ;  /* 0x080000fcf1fb7389 */ /* 0x000064000000004f */
[----:B01----:R-:W-:Y:S05]  /*bed0*/  ENDCOLLECTIVE ;  /* 0x000000000000791b */ /* 0x003fea0003800000 */
.L_x_4718:
[----:B------:R-:W-:Y:S02]  /*bee0*/  MOV R241, R247 ;  /* 0x000000f700f17202 */ /* 0x000fe40000000f00 */
[----:B------:R-:W-:-:S07]  /*bef0*/  MOV R77, R251 ;  /* 0x000000fb004d7202 */ /* 0x000fce0000000f00 */
[----:B------:R-:W-:Y:S05]  /*bf00*/  WARPSYNC.COLLECTIVE R240, `(.L_x_4719) ;  /* 0x00000000f0087348 */ /* 0x000fea0003c00000 */
[----:B------:R0:W1:Y:S02]  /*bf10*/  SHFL.DOWN P0, R251, R241, R252, R79 ;  /* 0x080000fcf1fb7389 */ /* 0x000064000000004f */
[----:B01----:R-:W-:Y:S05]  /*bf20*/  ENDCOLLECTIVE ;  /* 0x000000000000791b */ /* 0x003fea0003800000 */
.L_x_4719:
[----:B------:R-:W-:Y:S02]  /*bf30*/  MOV R241, R246 ;  /* 0x000000f600f17202 */ /* 0x000fe40000000f00 */
[----:B------:R-:W-:-:S07]  /*bf40*/  MOV R78, R251 ;  /* 0x000000fb004e7202 */ /* 0x000fce0000000f00 */
[----:B------:R-:W-:Y:S05]  /*bf50*/  WARPSYNC.COLLECTIVE R240, `(.L_x_4720) ;  /* 0x00000000f0087348 */ /* 0x000fea0003c00000 */
[----:B------:R0:W1:Y:S02]  /*bf60*/  SHFL.DOWN P0, R251, R241, R252, R79 ;  /* 0x080000fcf1fb7389 */ /* 0x000064000000004f */
[----:B01----:R-:W-:Y:S05]  /*bf70*/  ENDCOLLECTIVE ;  /* 0x000000000000791b */ /* 0x003fea0003800000 */
.L_x_4720:
[----:B------:R-:W-:Y:S05]  /*bf80*/  WARPSYNC.COLLECTIVE R240, `(.L_x_4721) ;  /* 0x00000000f0087348 */ /* 0x000fea0003c00000 */
[----:B------:R0:W1:Y:S02]  /*bf90*/  SHFL.IDX P3, R241, R239, R238, R237 ;  /* 0x000000eeeff17389 */ /* 0x00006400000600ed */
[----:B01----:R-:W-:Y:S05]  /*bfa0*/  ENDCOLLECTIVE ;  /* 0x000000000000791b */ /* 0x003fea0003800000 */
.L_x_4721:
[----:B------:R-:W-:Y:S02]  /*bfb0*/  MOV R239, R61 ;  /* 0x0000003d00ef7202 */ /* 0x000fe40000000f00 */
[----:B------:R-:W-:-:S07]  /*bfc0*/  MOV R250, R241 ;  /* 0x000000f100fa7202 */ /* 0x000fce0000000f00 */
[----:B------:R-:W-:Y:S05]  /*bfd0*/  WARPSYNC.COLLECTIVE R240, `(.L_x_4722) ;  /* 0x00000000f0087348 */ /* 0x000fea0003c00000 */
[----:B------:R0:W1:Y:S02]  /*bfe0*/  SHFL.IDX P3, R241, R239, R238, R237 ;  /* 0x000000eeeff17389 */ /* 0x00006400000600ed */
[----:B01----:R-:W-:Y:S05]  /*bff0*/  ENDCOLLECTIVE ;  /* 0x000000000000791b */ /* 0x003fea0003800000 */
.L_x_4722:
[----:B------:R-:W-:Y:S02]  /*c000*/  MOV R60, R250 ;  /* 0x000000fa003c7202 */ /* 0x000fe40000000f00 */
[----:B------:R-:W-:Y:S02]  /*c010*/  MOV R239, R62 ;  /* 0x0000003e00ef7202 */ /* 0x000fe40000000f00 */
[----:B------:R-:W-:-:S07]  /*c020*/  MOV R79, R241 ;  /* 0x000000f1004f7202 */ /* 0x000fce0000000f00 */
[----:B------:R-:W-:Y:S05]  /*c030*/  WARPSYNC.COLLECTIVE R240, `(.L_x_4723) ;  /* 0x00000000f0087348 */ /* 0x000fea0003c00000 */
[----:B------:R0:W1:Y:S02]  /*c040*/  SHFL.IDX P3, R241, R239, R238, R237 ;  /* 0x000000eeeff17389 */ /* 0x00006400000600ed */
[----:B01----:R-:W-:Y:S05]  /*c050*/  ENDCOLLECTIVE ;  /* 0x000000000000791b */ /* 0x003fea0003800000 */
.L_x_4723:
[----:B------:R-:W-:Y:S02]  /*c060*/  MOV R61, R79 ;  /* 0x0000004f003d7202 */ /* 0x000fe40000000f00 */
[----:B------:R-:W-:Y:S02]  /*c070*/  MOV R239, R63 ;  /* 0x0000003f00ef7202 */ /* 0x000fe40000000f00 */
[----:B------:R-:W-:-:S07]  /*c080*/  MOV R252, R241 ;  /* 0x000000f100fc7202 */ /* 0x000fce0000000f00 */
[----:B------:R-:W-:Y:S05]  /*c090*/  WARPSYNC.COLLECTIVE R240, `(.L_x_4724) ;  /* 0x00000000f0087348 */ /* 0x000fea0003c00000 */
[----:B------:R0:W1:Y:S02]  /*c0a0*/  SHFL.IDX P3, R241, R239, R238, R237 ;  /* 0x000000eeeff17389 */ /* 0x00006400000600ed */
[----:B01----:R-:W-:Y:S05]  /*c0b0*/  ENDCOLLECTIVE ;  /* 0x000000000000791b */ /* 0x003fea0003800000 */
.L_x_4724:
[----:B------:R-:W-:Y:S05]  /*c0c0*/  BRA `(.L_x_4725) ;  /* 0xffffff9400c47947 */ /* 0x000fea000383ffff */
.L_x_4726:
        /* <DEDUP_REMOVED lines=11> */
.L_x_18687:


//--------------------- .text._Z25selective_scan_bwd_kernelI32Selective_Scan_bwd_kernel_traitsILi128ELi16ELb1ELb1ELb0ELb0ELb1EN3c104HalfENS1_7complexIfEEEEv12SSMParamsBwd --------------------------
	.section	.text._Z25selective_scan_bwd_kernelI32Selective_Scan_bwd_kernel_traitsILi128ELi16ELb1ELb1ELb0ELb0ELb1EN3c104HalfENS1_7complexIfEEEEv12SSMParamsBwd,"ax",@progbits
	.align	128
        .global         _Z25selective_scan_bwd_kernelI32Selective_Scan_bwd_kernel_traitsILi128ELi16ELb1ELb1ELb0ELb0ELb1EN3c104HalfENS1_7complexIfEEEEv12SSMParamsBwd
        .type           _Z25selective_scan_bwd_kernelI32Selective_Scan_bwd_kernel_traitsILi128ELi16ELb1ELb1ELb0ELb0ELb1EN3c104HalfENS1_7complexIfEEEEv12SSMParamsBwd,@function
        .size           _Z25selective_scan_bwd_kernelI32Selective_Scan_bwd_kernel_traitsILi128ELi16ELb1ELb1ELb0ELb0ELb1EN3c104HalfENS1_7complexIfEEEEv12SSMParamsBwd,(.L_x_18688 - _Z25selective_scan_bwd_kernelI32Selective_Scan_bwd_kernel_traitsILi128ELi16ELb1ELb1ELb0ELb0ELb1EN3c104HalfENS1_7complexIfEEEEv12SSMParamsBwd)
        .other          _Z25selective_scan_bwd_kernelI32Selective_Scan_bwd_kernel_traitsILi128ELi16ELb1ELb1ELb0ELb0ELb1EN3c104HalfENS1_7complexIfEEEEv12SSMParamsBwd,@"STO_CUDA_ENTRY STV_DEFAULT"
_Z25selective_scan_bwd_kernelI32Selective_Scan_bwd_kernel_traitsILi128ELi16ELb1ELb1ELb0ELb0ELb1EN3c104HalfENS1_7complexIfEEEEv12SSMParamsBwd:
.text._Z25selective_scan_bwd_kernelI32Selective_Scan_bwd_kernel_traitsILi128ELi16ELb1ELb1ELb0ELb0ELb1EN3c104HalfENS1_7complexIfEEEEv12SSMParamsBwd:
        /* <DEDUP_REMOVED lines=25> */
[----:B------:R-:W5:Y:S03]  /*0190*/  LDCU.64 UR16, c[0x0][0x4b8] ;  /* 0x00009700ff1077ac */ /* 0x000f660008000a00 */
[----:B---3--:R3:W3:Y:S04]  /*01a0*/  @P0 LDG.E R3, desc[UR28][R2.64] ;  /* 0x0000001c02030981 */ /* 0x0086e8000c1e1900 */
[----:B------:R-:W3:Y:S01]  /*01b0*/  @P1 LDG.E R4, desc[UR28][R4.64] ;  /* 0x0000001c04041981 */ /* 0x000ee2000c1e1900 */
[----:B----4-:R-:W-:Y:S01]  /*01c0*/  MOV R0, UR30 ;  /* 0x0000001e00007c02 */ /* 0x010fe20008000f00 */
[----:B------:R-:W4:Y:S01]  /*01d0*/  S2UR UR6, SR_CTAID.X ;  /* 0x00000000000679c3 */ /* 0x000f220000002500 */
[----:B--2---:R-:W-:Y:S01]  /*01e0*/  ULEA UR24, UR26, 0xfffff800, 0xb ;  /* 0xfffff8001a187891 */ /* 0x004fe2000f8e58ff */
[----:B------:R-:W-:-:S02]  /*01f0*/  CS2R R104, SRZ ;  /* 0x0000000000687805 */ /* 0x000fc4000001ff00 */
[----:B------:R-:W-:Y:S01]  /*0200*/  IABS R0, R0 ;  /* 0x0000000000007213 */ /* 0x000fe20000000000 */
[----:B------:R-:W-:-:S03]  /*0210*/  USHF.R.S32.HI UR25, URZ, 0x1f, UR24 ;  /* 0x0000001fff197899 */ /* 0x000fc60008011418 */
[----:B------:R-:W-:Y:S01]  /*0220*/  R2UR UR31, R0 ;  /* 0x00000000001f72ca */ /* 0x000fe200000e0000 */
[----:B-----5:R-:W-:Y:S02]  /*0230*/  USHF.R.U64 UR16, UR16, 0x1, UR17 ;  /* 0x0000000110107899 */ /* 0x020fe40008001211 */
[----:B------:R-:W-:-:S10]  /*0240*/  USHF.R.U32.HI UR17, URZ, 0x1, UR17 ;  /* 0x00000001ff117899 */ /* 0x000fd40008011611 */
[----:B------:R-:W2:Y:S01]  /*0250*/  I2F.RP R0, UR31 ;  /* 0x0000001f00007d06 */ /* 0x000ea20008209400 */
[----:B----4-:R-:W-:Y:S02]  /*0260*/  UIMAD.WIDE.U32 UR4, UR6, UR12, URZ ;  /* 0x0000000c060472a5 */ /* 0x010fe4000f8e00ff */
[----:B0-----:R-:W-:Y:S02]  /*0270*/  UIMAD.WIDE.U32 UR8, UR6, UR20, URZ ;  /* 0x00000014060872a5 */ /* 0x001fe4000f8e00ff */
[----:B------:R-:W-:Y:S02]  /*0280*/  UIMAD UR19, UR6, UR13, UR5 ;  /* 0x0000000d061372a4 */ /* 0x000fe4000f8e0205 */
[----:B------:R-:W-:Y:S01]  /*0290*/  UIMAD UR9, UR6, UR21, UR9 ;  /* 0x00000015060972a4 */ /* 0x000fe2000f8e0209 */
[----:B------:R-:W-:Y:S02]  /*02a0*/  UMOV UR18, UR4 ;  /* 0x0000000400127c82 */ /* 0x000fe40008000000 */
[----:B------:R-:W-:Y:S01]  /*02b0*/  UIMAD.WIDE.U32 UR18, UR10, UR14, UR18 ;  /* 0x0000000e0a1272a5 */ /* 0x000fe2000f8e0012 */
[----:B--2---:R-:W3:Y:S01]  /*02c0*/  MUFU.RCP R0, R0 ;  /* 0x0000000000007308 */ /* 0x004ee20000001000 */
[----:B------:R-:W-:-:S02]  /*02d0*/  UIMAD.WIDE.U32 UR20, UR10, UR22, UR8 ;  /* 0x000000160a1472a5 */ /* 0x000fc4000f8e0008 */
[----:B------:R-:W-:Y:S01]  /*02e0*/  UIMAD UR11, UR10, UR15, UR19 ;  /* 0x0000000f0a0b72a4 */ /* 0x000fe2000f8e0213 */
[----:B------:R-:W0:Y:S01]  /*02f0*/  LDCU.128 UR12, c[0x0][0x460] ;  /* 0x00008c00ff0c77ac */ /* 0x000e220008000c00 */
[----:B------:R-:W-:Y:S02]  /*0300*/  UIADD3 UR19, UP0, UPT, UR24, UR18, URZ ;  /* 0x0000001218137290 */ /* 0x000fe4000ff1e0ff */
[----:B------:R-:W-:Y:S02]  /*0310*/  UIMAD UR7, UR10, UR23, UR21 ;  /* 0x000000170a0772a4 */ /* 0x000fe4000f8e0215 */
[----:B------:R-:W-:Y:S01]  /*0320*/  UIADD3 UR21, UP2, UPT, UR24, UR20, URZ ;  /* 0x0000001418157290 */ /* 0x000fe2000ff5e0ff */
[----:B------:R-:W2:Y:S01]  /*0330*/  LDCU.64 UR22, c[0x0][0x498] ;  /* 0x00009300ff1677ac */ /* 0x000ea20008000a00 */
[----:B---3--:R-:W-:Y:S02]  /*0340*/  IADD3 R2, PT, PT, R0, 0xffffffe, RZ ;  /* 0x0ffffffe00027810 */ /* 0x008fe40007ffe0ff */
[----:B------:R-:W-:Y:S01]  /*0350*/  UIADD3.X UR7, UPT, UPT, UR25, UR7, URZ, UP2, !UPT ;  /* 0x0000000719077290 */ /* 0x000fe200097fe4ff */
[----:B------:R-:W-:Y:S01]  /*0360*/  IABS R0, UR10 ;  /* 0x0000000a00007c13 */ /* 0x000fe20008000000 */
[----:B------:R-:W-:-:S02]  /*0370*/  UIADD3.X UR11, UPT, UPT, UR25, UR11, URZ, UP0, !UPT ;  /* 0x0000000b190b7290 */ /* 0x000fc400087fe4ff */
[----:B0-----:R-:W-:Y:S01]  /*0380*/  ULEA UR20, UP3, UR21, UR14, 0x1 ;  /* 0x0000000e15147291 */ /* 0x001fe2000f8608ff */
[----:B------:R-:W0:Y:S01]  /*0390*/  F2I.FTZ.U32.TRUNC.NTZ R2, R2 ;  /* 0x0000000200027305 */ /* 0x000e22000021f000 */
[----:B------:R-:W-:Y:S01]  /*03a0*/  R2UR UR27, R0 ;  /* 0x00000000001b72ca */ /* 0x000fe200000e0000 */
[----:B------:R-:W3:Y:S01]  /*03b0*/  LDCU.64 UR8, c[0x0][0x3b0] ;  /* 0x00007600ff0877ac */ /* 0x000ee20008000a00 */
[----:B------:R-:W-:Y:S01]  /*03c0*/  ULEA.HI.X UR21, UR21, UR15, UR7, 0x1, UP3 ;  /* 0x0000000f15157291 */ /* 0x000fe200098f0c07 */
[----:B------:R-:W4:Y:S01]  /*03d0*/  LDCU.64 UR14, c[0x0][0x3c8] ;  /* 0x00007900ff0e77ac */ /* 0x000f220008000a00 */
[----:B0-----:R-:W-:-:S13]  /*03e0*/  R2UR UR5, R2 ;  /* 0x00000000020572ca */ /* 0x001fda00000e0000 */
[----:B------:R-:W-:-:S07]  /*03f0*/  UIADD3 UR4, UPT, UPT, URZ, -UR5, URZ ;  /* 0x80000005ff047290 */ /* 0x000fce000fffe0ff */
[----:B------:R-:W-:Y:S01]  /*0400*/  UMOV UR18, UR4 ;  /* 0x0000000400127c82 */ /* 0x000fe20008000000 */
[----:B------:R-:W-:Y:S01]  /*0410*/  UMOV UR4, URZ ;  /* 0x000000ff00047c82 */ /* 0x000fe20008000000 */
[----:B------:R-:W-:-:S04]  /*0420*/  UIMAD UR18, UR18, UR31, URZ ;  /* 0x0000001f121272a4 */ /* 0x000fc8000f8e02ff */
[----:B------:R-:W-:Y:S02]  /*0430*/  UIMAD.WIDE.U32 UR4, UR5, UR18, UR4 ;  /* 0x00000012050472a5 */ /* 0x000fe4000f8e0004 */
[----:B------:R-:W-:Y:S02]  /*0440*/  ULEA UR18, UP1, UR19, UR12, 0x1 ;  /* 0x0000000c13127291 */ /* 0x000fe4000f8208ff */
[----:B------:R-:W-:Y:S02]  /*0450*/  UIMAD.WIDE.U32 UR4, UR5, UR27, URZ ;  /* 0x0000001b050472a5 */ /* 0x000fe4000f8e00ff */
[----:B------:R-:W-:Y:S02]  /*0460*/  ULEA.HI.X UR19, UR19, UR13, UR11, 0x1, UP1 ;  /* 0x0000000d13137291 */ /* 0x000fe400088f0c0b */
[----:B---3--:R-:W-:Y:S02]  /*0470*/  UIMAD.WIDE.U32 UR12, UR6, UR8, URZ ;  /* 0x00000008060c72a5 */ /* 0x008fe4000f8e00ff */
[----:B------:R-:W-:Y:S01]  /*0480*/  UISETP.NE.AND UP1, UPT, UR30, URZ, UPT ;  /* 0x000000ff1e00728c */ /* 0x000fe2000bf25270 */
[----:B------:R-:W-:Y:S01]  /*0490*/  UMOV UR7, UR5 ;  /* 0x0000000500077c82 */ /* 0x000fe20008000000 */
[----:B--2---:R-:W-:-:S02]  /*04a0*/  UIMAD.WIDE.U32 UR4, UR6, UR22, URZ ;  /* 0x00000016060472a5 */ /* 0x004fc4000f8e00ff */
[----:B------:R-:W-:Y:S02]  /*04b0*/  UIADD3 UR11, UPT, UPT, -UR7, URZ, URZ ;  /* 0x000000ff070b7290 */ /* 0x000fe4000fffe1ff */
[----:B------:R-:W-:Y:S02]  /*04c0*/  UIMAD UR5, UR6, UR23, UR5 ;  /* 0x00000017060572a4 */ /* 0x000fe4000f8e0205 */
[----:B------:R-:W-:Y:S02]  /*04d0*/  UIMAD UR11, UR31, UR11, UR27 ;  /* 0x0000000b1f0b72a4 */ /* 0x000fe4000f8e021b */
[----:B-1----:R-:W-:Y:S02]  /*04e0*/  UIMAD.WIDE.U32 UR4, UR10, UR32, UR4 ;  /* 0x000000200a0472a5 */ /* 0x002fe4000f8e0004 */
[----:B------:R-:W-:Y:S02]  /*04f0*/  UISETP.GT.U32.AND UP2, UPT, UR31, UR11, UPT ;  /* 0x0000000b1f00728c */ /* 0x000fe4000bf44070 */
[----:B------:R-:W-:Y:S01]  /*0500*/  UIMAD UR13, UR6, UR9, UR13 ;  /* 0x00000009060d72a4 */ /* 0x000fe2000f8e020d */
[----:B------:R-:W0:Y:S01]  /*0510*/  LDCU.64 UR8, c[0x0][0x528] ;  /* 0x0000a500ff0877ac */ /* 0x000e220008000a00 */
[----:B------:R-:W-:-:S02]  /*0520*/  UIMAD UR23, UR10, UR33, UR5 ;  /* 0x000000210a1772a4 */ /* 0x000fc4000f8e0205 */
[----:B------:R-:W-:-:S05]  /*0530*/  ULOP3.LUT UR5, UR10, UR30, URZ, 0x3c, !UPT ;  /* 0x0000001e0a057292 */ /* 0x000fca000f8e3cff */
[----:B------:R-:W-:Y:S02]  /*0540*/  @!UP2 UIADD3 UR11, UPT, UPT, UR11, -UR31, URZ ;  /* 0x8000001f0b0ba290 */ /* 0x000fe4000fffe0ff */
[----:B------:R-:W-:Y:S02]  /*0550*/  @!UP2 UIADD3 UR7, UPT, UPT, UR7, 0x1, URZ ;  /* 0x000000010707a890 */ /* 0x000fe4000fffe0ff */
[----:B------:R-:W-:Y:S02]  /*0560*/  UISETP.GE.U32.AND UP0, UPT, UR11, UR31, UPT ;  /* 0x0000001f0b00728c */ /* 0x000fe4000bf06070 */
[----:B------:R-:W-:Y:S01]  /*0570*/  UISETP.GE.AND UP2, UPT, UR5, URZ, UPT ;  /* 0x000000ff0500728c */ /* 0x000fe2000bf46270 */
[----:B------:R-:W1:Y:S01]  /*0580*/  LDCU.64 UR32, c[0x0][0x4c0] ;  /* 0x00009800ff2077ac */ /* 0x000e620008000a00 */
[----:B------:R-:W-:-:S07]  /*0590*/  UIADD3 UR4, UP3, UPT, UR24, UR4, URZ ;  /* 0x0000000418047290 */ /* 0x000fce000ff7e0ff */
[----:B------:R-:W-:Y:S02]  /*05a0*/  @UP0 UIADD3 UR7, UPT, UPT, UR7, 0x1, URZ ;  /* 0x0000000107070890 */ /* 0x000fe4000fffe0ff */
[----:B------:R-:W-:Y:S02]  /*05b0*/  UISETP.NE.U32.AND UP0, UPT, UR34, URZ, UPT ;  /* 0x000000ff2200728c */ /* 0x000fe4000bf05070 */
[----:B------:R-:W-:Y:S02]  /*05c0*/  @!UP2 UIADD3 UR7, UPT, UPT, -UR7, URZ, URZ ;  /* 0x000000ff0707a290 */ /* 0x000fe4000fffe1ff */
[----:B------:R-:W-:Y:S02]  /*05d0*/  UISETP.NE.AND.EX UP0, UPT, UR35, URZ, UPT, UP0 ;  /* 0x000000ff2300728c */ /* 0x000fe4000bf05300 */
[----:B------:R-:W-:Y:S02]  /*05e0*/  UIADD3.X UR23, UPT, UPT, UR25, UR23, URZ, UP3, !UPT ;  /* 0x0000001719177290 */ /* 0x000fe40009ffe4ff */
[----:B0-----:R-:W-:-:S02]  /*05f0*/  ULEA UR22, UP2, UR4, UR8, 0x1 ;  /* 0x0000000804167291 */ /* 0x001fc4000f8408ff */
[----:B------:R-:W-:Y:S02]  /*0600*/  @!UP1 ULOP3.LUT UR7, URZ, UR30, URZ, 0x33, !UPT ;  /* 0x0000001eff079292 */ /* 0x000fe4000f8e33ff */
[----:B------:R-:W-:Y:S02]  /*0610*/  ULEA.HI.X UR23, UR4, UR9, UR23, 0x1, UP2 ;  /* 0x0000000904177291 */ /* 0x000fe400090f0c17 */
[----:B------:R-:W-:Y:S01]  /*0620*/  USHF.R.S32.HI UR4, URZ, 0x1f, UR7 ;  /* 0x0000001fff047899 */ /* 0x000fe20008011407 */
[----:B------:R-:W0:Y:S01]  /*0630*/  @UP0 LDCU UR11, c[0x0][0x384] ;  /* 0x00007080ff0b07ac */ /* 0x000e220008000800 */
[----:B----4-:R-:W-:Y:S02]  /*0640*/  UIMAD.WIDE.U32 UR12, UR7, UR14, UR12 ;  /* 0x0000000e070c72a5 */ /* 0x010fe4000f8e000c */
[----:B------:R-:W-:Y:S02]  /*0650*/  UIMAD UR5, UR4, UR14, URZ ;  /* 0x0000000e040572a4 */ /* 0x000fe4000f8e02ff */
[----:B-1----:R-:W-:-:S02]  /*0660*/  UIMAD UR9, UR4, UR32, URZ ;  /* 0x00000020040972a4 */ /* 0x002fc4000f8e02ff */
[----:B------:R-:W-:Y:S02]  /*0670*/  UIMAD UR8, UR7, UR15, UR5 ;  /* 0x0000000f070872a4 */ /* 0x000fe4000f8e0205 */
[----:B------:R-:W-:Y:S02]  /*0680*/  UIMAD.WIDE.U32 UR4, UR7, UR32, URZ ;  /* 0x00000020070472a5 */ /* 0x000fe4000f8e00ff */
[----:B------:R-:W-:Y:S01]  /*0690*/  UIMAD UR9, UR7, UR33, UR9 ;  /* 0x00000021070972a4 */ /* 0x000fe2000f8e0209 */
[----:B------:R-:W1:Y:S01]  /*06a0*/  LDCU.64 UR14, c[0x0][0x538] ;  /* 0x0000a700ff0e77ac */ /* 0x000e620008000a00 */
[----:B------:R-:W-:Y:S01]  /*06b0*/  ULEA UR7, UR26, 0xfffff000, 0xc ;  /* 0xfffff0001a077891 */ /* 0x000fe2000f8e60ff */
[----:B------:R-:W2:Y:S01]  /*06c0*/  @UP0 LDCU UR27, c[0x0][0x38c] ;  /* 0x00007180ff1b07ac */ /* 0x000ea20008000800 */
[----:B------:R-:W3:Y:S02]  /*06d0*/  LDCU.64 UR30, c[0x0][0x448] ;  /* 0x00008900ff1e77ac */ /* 0x000ee40008000a00 */
[----:B------:R-:W-:-:S02]  /*06e0*/  UIADD3 UR25, UP1, UPT, UR7, UR12, URZ ;  /* 0x0000000c07197290 */ /* 0x000fc4000ff3e0ff */
[----:B------:R-:W-:Y:S01]  /*06f0*/  UIADD3 UR8, UPT, UPT, UR13, UR8, URZ ;  /* 0x000000080d087290 */ /* 0x000fe2000fffe0ff */
[----:B------:R-:W4:Y:S01]  /*0700*/  @UP0 LDCU.64 UR12, c[0x0][0x480] ;  /* 0x00009000ff0c07ac */ /* 0x000f220008000a00 */
        /* <DEDUP_REMOVED lines=31> */
.L_x_4829:
[----:B------:R-:W-:Y:S01]  /*0900*/  BAR.SYNC.DEFER_BLOCKING 0x0 ;  /* 0x0000000000007b1d */ /* 0x000fe20000010000 */
[----:B0-----:R-:W-:Y:S02]  /*0910*/  MOV R4, UR18 ;  /* 0x0000001200047c02 */ /* 0x001fe40008000f00 */
[----:B------:R-:W-:-:S03]  /*0920*/  MOV R5, UR19 ;  /* 0x0000001300057c02 */ /* 0x000fc60008000f00 */
[----:B------:R-:W0:Y:S01]  /*0930*/  S2R R103, SR_LANEID ;  /* 0x0000000000677919 */ /* 0x000e220000000000 */
[C---:B------:R-:W-:Y:S01]  /*0940*/  IMAD.WIDE.U32 R4, R2.reuse, 0x10, R4 ;  /* 0x0000001002047825 */ /* 0x040fe200078e0004 */
[----:B------:R-:W-:Y:S02]  /*0950*/  MOV R16, UR20 ;  /* 0x0000001400107c02 */ /* 0x000fe40008000f00 */
[----:B------:R-:W-:Y:S02]  /*0960*/  MOV R17, UR21 ;  /* 0x0000001500117c02 */ /* 0x000fe40008000f00 */
[----:B------:R-:W-:Y:S02]  /*0970*/  MOV R18, UR22 ;  /* 0x0000001600127c02 */ /* 0x000fe40008000f00 */
[----:B------:R-:W-:Y:S01]  /*0980*/  MOV R19, UR23 ;  /* 0x0000001700137c02 */ /* 0x000fe20008000f00 */
[----:B------:R-:W1:Y:S01]  /*0990*/  S2UR UR27, SR_CTAID.X ;  /* 0x00000000001b79c3 */ /* 0x000e620000002500 */
[----:B------:R-:W1:Y:S01]  /*09a0*/  LDCU.128 UR12, c[0x0][0x410] ;  /* 0x00008200ff0c77ac */ /* 0x000e620008000c00 */
[----:B------:R-:W2:Y:S01]  /*09b0*/  LDCU.64 UR32, c[0x0][0x488] ;  /* 0x00009100ff2077ac */ /* 0x000ea20008000a00 */
[----:B------:R-:W3:Y:S04]  /*09c0*/  LDG.E.128 R8, desc[UR28][R4.64] ;  /* 0x0000001c04087981 */ /* 0x000ee8000c1e1d00 */
[----:B----4-:R-:W4:Y:S01]  /*09d0*/  LDG.E.128 R20, desc[UR28][R4.64+0x200] ;  /* 0x0002001c04147981 */ /* 0x010f22000c1e1d00 */
[----:B------:R-:W-:Y:S01]  /*09e0*/  IMAD.WIDE.U32 R16, R2, 0x10, R16 ;  /* 0x0000001002107825 */ /* 0x000fe200078e0010 */
[----:B0-----:R-:W-:-:S04]  /*09f0*/  IADD3 R102, PT, PT, R3, R103, RZ ;  /* 0x0000006703667210 */ /* 0x001fc80007ffe0ff */
[----:B------:R-:W-:-:S04]  /*0a00*/  LEA R102, R102, UR26, 0x4 ;  /* 0x0000001a66667c11 */ /* 0x000fc8000f8e20ff */
[----:B------:R-:W-:Y:S01]  /*0a10*/  LEA R101, R103, R102, 0x4 ;  /* 0x0000006667657211 */ /* 0x000fe200078e20ff */
[----:B---3--:R-:W-:Y:S04]  /*0a20*/  STS.128 [R102], R8 ;  /* 0x0000000866007388 */ /* 0x008fe80000000c00 */
[----:B----4-:R-:W-:Y:S01]  /*0a30*/  STS.128 [R102+0x200], R20 ;  /* 0x0002001466007388 */ /* 0x010fe20000000c00 */
[----:B------:R-:W-:-:S03]  /*0a40*/  NOP ;  /* 0x0000000000007918 */ /* 0x000fc60000000000 */
[----:B------:R-:W0:Y:S04]  /*0a50*/  LDS.128 R24, [R101] ;  /* 0x0000000065187984 */ /* 0x000e280000000c00 */
[----:B------:R-:W-:Y:S01]  /*0a60*/  LDS.128 R12, [R101+0x10] ;  /* 0x00001000650c7984 */ /* 0x000fe20000000c00 */
[----:B------:R-:W-:Y:S06]  /*0a70*/  BAR.SYNC.DEFER_BLOCKING 0x0 ;  /* 0x0000000000007b1d */ /* 0x000fec0000010000 */
[----:B------:R-:W3:Y:S04]  /*0a80*/  LDG.E.128 R28, desc[UR28][R16.64] ;  /* 0x0000001c101c7981 */ /* 0x000ee8000c1e1d00 */
[----:B------:R-:W4:Y:S01]  /*0a90*/  LDG.E.128 R32, desc[UR28][R16.64+0x200] ;  /* 0x0002001c10207981 */ /* 0x000f22000c1e1d00 */
[----:B------:R-:W-:-:S03]  /*0aa0*/  IMAD.WIDE.U32 R18, R2, 0x10, R18 ;  /* 0x0000001002127825 */ /* 0x000fc600078e0012 */
[----:B---3--:R-:W-:Y:S04]  /*0ab0*/  STS.128 [R102], R28 ;  /* 0x0000001c66007388 */ /* 0x008fe80000000c00 */
[----:B----4-:R3:W-:Y:S01]  /*0ac0*/  STS.128 [R102+0x200], R32 ;  /* 0x0002002066007388 */ /* 0x0107e20000000c00 */
[----:B------:R-:W-:-:S03]  /*0ad0*/  NOP ;  /* 0x0000000000007918 */ /* 0x000fc60000000000 */
[----:B------:R-:W-:Y:S04]  /*0ae0*/  LDS.128 R4, [R101] ;  /* 0x0000000065047984 */ /* 0x000fe80000000c00 */
[----:B------:R-:W-:Y:S01]  /*0af0*/  LDS.128 R8, [R101+0x10] ;  /* 0x0000100065087984 */ /* 0x000fe20000000c00 */
[----:B------:R-:W-:Y:S06]  /*0b00*/  BAR.SYNC.DEFER_BLOCKING 0x0 ;  /* 0x0000000000007b1d */ /* 0x000fec0000010000 */
[----:B------:R-:W4:Y:S04]  /*0b10*/  LDG.E.128 R36, desc[UR28][R18.64] ;  /* 0x0000001c12247981 */ /* 0x000f28000c1e1d00 */
[----:B------:R-:W5:Y:S01]  /*0b20*/  LDG.E.128 R40, desc[UR28][R18.64+0x200] ;  /* 0x0002001c12287981 */ /* 0x000f62000c1e1d00 */
[----:B------:R-:W2:Y:S01]  /*0b30*/  S2UR UR10, SR_CTAID.Y ;  /* 0x00000000000a79c3 */ /* 0x000ea20000002600 */
[----:B------:R-:W-:Y:S01]  /*0b40*/  ULEA UR8, UR17, 0xfffff800, 0xb ;  /* 0xfffff80011087891 */ /* 0x000fe2000f8e58ff */
[----:B------:R-:W-:-:S03]  /*0b50*/  UMOV UR9, URZ ;  /* 0x000000ff00097c82 */ /* 0x000fc60008000000 */
[----:B-1----:R-:W-:-:S04]  /*0b60*/  UIMAD.WIDE.U32 UR30, UR27, UR12, UR8 ;  /* 0x0000000c1b1e72a5 */ /* 0x002fc8000f8e0008 */
[----:B------:R-:W-:Y:S02]  /*0b70*/  UIMAD UR31, UR27, UR13, UR31 ;  /* 0x0000000d1b1f72a4 */ /* 0x000fe4000f8e021f */
[----:B--2---:R-:W-:Y:S02]  /*0b80*/  UIMAD UR13, UR10, UR15, URZ ;  /* 0x0000000f0a0d72a4 */ /* 0x004fe4000f8e02ff */
[----:B------:R-:W-:-:S04]  /*0b90*/  UIMAD.WIDE.U32 UR14, UR10, UR14, UR30 ;  /* 0x0000000e0a0e72a5 */ /* 0x000fc8000f8e001e */
[----:B------:R-:W-:Y:S02]  /*0ba0*/  UIADD3 UR13, UPT, UPT, UR15, UR13, URZ ;  /* 0x0000000d0f0d7290 */ /* 0x000fe4000fffe0ff */
[----:B------:R-:W-:-:S04]  /*0bb0*/  ULEA UR12, UP0, UR14, UR32, 0x1 ;  /* 0x000000200e0c7291 */ /* 0x000fc8000f8008ff */
[----:B------:R-:W-:Y:S02]  /*0bc0*/  ULEA.HI.X UR14, UR14, UR33, UR13, 0x1, UP0 ;  /* 0x000000210e0e7291 */ /* 0x000fe400080f0c0d */
[----:B------:R-:W-:Y:S01]  /*0bd0*/  MOV R16, UR12 ;  /* 0x0000000c00107c02 */ /* 0x000fe20008000f00 */
[----:B------:R-:W1:Y:S03]  /*0be0*/  LDCU.64 UR32, c[0x0][0x478] ;  /* 0x00008f00ff2077ac */ /* 0x000e660008000a00 */
[----:B------:R-:W-:-:S03]  /*0bf0*/  MOV R17, UR14 ;  /* 0x0000000e00117c02 */ /* 0x000fc60008000f00 */
[----:B------:R-:W-:Y:S02]  /*0c00*/  IMAD.WIDE.U32 R16, R2, 0x10, R16 ;  /* 0x0000001002107825 */ /* 0x000fe400078e0010 */
[----:B------:R-:W2:Y:S01]  /*0c10*/  LDCU.128 UR12, c[0x0][0x420] ;  /* 0x00008400ff0c77ac */ /* 0x000ea20008000c00 */
[----:B----4-:R4:W-:Y:S04]  /*0c20*/  STS.128 [R102], R36 ;  /* 0x0000002466007388 */ /* 0x0109e80000000c00 */
[----:B-----5:R-:W-:Y:S01]  /*0c30*/  STS.128 [R102+0x200], R40 ;  /* 0x0002002866007388 */ /* 0x020fe20000000c00 */
[----:B------:R-:W-:-:S03]  /*0c40*/  NOP ;  /* 0x0000000000007918 */ /* 0x000fc60000000000 */
[----:B------:R-:W-:Y:S04]  /*0c50*/  LDS.128 R28, [R101] ;  /* 0x00000000651c7984 */ /* 0x000fe80000000c00 */
[----:B------:R-:W-:Y:S01]  /*0c60*/  LDS.128 R20, [R101+0x10] ;  /* 0x0000100065147984 */ /* 0x000fe20000000c00 */
[----:B------:R-:W-:Y:S06]  /*0c70*/  BAR.SYNC.DEFER_BLOCKING 0x0 ;  /* 0x0000000000007b1d */ /* 0x000fec0000010000 */
[----:B------:R-:W5:Y:S04]  /*0c80*/  LDG.E.128 R44, desc[UR28][R16.64] ;  /* 0x0000001c102c7981 */ /* 0x000f68000c1e1d00 */
[----:B------:R3:W4:Y:S01]  /*0c90*/  LDG.E.128 R48, desc[UR28][R16.64+0x200] ;  /* 0x0002001c10307981 */ /* 0x000722000c1e1d00 */
[----:B--2---:R-:W-:-:S04]  /*0ca0*/  UIMAD.WIDE.U32 UR30, UR27, UR12, UR8 ;  /* 0x0000000c1b1e72a5 */ /* 0x004fc8000f8e0008 */
[----:B------:R-:W-:Y:S02]  /*0cb0*/  UIMAD UR31, UR27, UR13, UR31 ;  /* 0x0000000d1b1f72a4 */ /* 0x000fe4000f8e021f */
[----:B------:R-:W-:Y:S02]  /*0cc0*/  UIMAD UR13, UR10, UR15, URZ ;  /* 0x0000000f0a0d72a4 */ /* 0x000fe4000f8e02ff */
[----:B------:R-:W-:-:S04]  /*0cd0*/  UIMAD.WIDE.U32 UR14, UR10, UR14, UR30 ;  /* 0x0000000e0a0e72a5 */ /* 0x000fc8000f8e001e */
[----:B------:R-:W-:Y:S02]  /*0ce0*/  UIADD3 UR13, UPT, UPT, UR15, UR13, URZ ;  /* 0x0000000d0f0d7290 */ /* 0x000fe4000fffe0ff */
[----:B-1----:R-:W-:Y:S01]  /*0cf0*/  ULEA UR12, UP0, UR14, UR32, 0x1 ;  /* 0x000000200e0c7291 */ /* 0x002fe2000f8008ff */
[--C-:B0-----:R-:W-:Y:S01]  /*0d00*/  HADD2.F32 R100, -RZ, R24.reuse.H0_H0 ;  /* 0x20000018ff647230 */ /* 0x101fe20000004100 */
[----:B------:R-:W0:Y:S02]  /*0d10*/  LDCU.64 UR30, c[0x0][0x510] ;  /* 0x0000a200ff1e77ac */ /* 0x000e240008000a00 */
[----:B------:R-:W-:Y:S02]  /*0d20*/  ULEA.HI.X UR14, UR14, UR33, UR13, 0x1, UP0 ;  /* 0x000000210e0e7291 */ /* 0x000fe400080f0c0d */
[----:B---3--:R-:W-:Y:S01]  /*0d30*/  MOV R16, UR12 ;  /* 0x0000000c00107c02 */ /* 0x008fe20008000f00 */
[----:B------:R-:W-:Y:S01]  /*0d40*/  HADD2.F32 R99, -RZ, R24.H1_H1 ;  /* 0x30000018ff637230 */ /* 0x000fe20000004100 */
[----:B------:R-:W1:Y:S02]  /*0d50*/  LDCU.64 UR32, c[0x0][0x558] ;  /* 0x0000ab00ff2077ac */ /* 0x000e640008000a00 */
[----:B------:R-:W-:-:S03]  /*0d60*/  MOV R17, UR14 ;  /* 0x0000000e00117c02 */ /* 0x000fc60008000f00 */
[----:B------:R-:W-:Y:S02]  /*0d70*/  IMAD.WIDE.U32 R16, R2, 0x10, R16 ;  /* 0x0000001002107825 */ /* 0x000fe400078e0010 */
[----:B------:R-:W2:Y:S01]  /*0d80*/  LDCU.64 UR14, c[0x0][0x508] ;  /* 0x0000a100ff0e77ac */ /* 0x000ea20008000a00 */
[----:B-----5:R-:W-:Y:S04]  /*0d90*/  STS.128 [R102], R44 ;  /* 0x0000002c66007388 */ /* 0x020fe80000000c00 */
[----:B----4-:R-:W-:Y:S01]  /*0da0*/  STS.128 [R102+0x200], R48 ;  /* 0x0002003066007388 */ /* 0x010fe20000000c00 */
[----:B------:R-:W-:-:S03]  /*0db0*/  NOP ;  /* 0x0000000000007918 */ /* 0x000fc60000000000 */
[----:B------:R-:W3:Y:S04]  /*0dc0*/  LDS.128 R56, [R101] ;  /* 0x0000000065387984 */ /* 0x000ee80000000c00 */
[----:B------:R-:W4:Y:S01]  /*0dd0*/  LDS.128 R60, [R101+0x10] ;  /* 0x00001000653c7984 */ /* 0x000f220000000c00 */
[----:B------:R-:W-:Y:S06]  /*0de0*/  BAR.SYNC.DEFER_BLOCKING 0x0 ;  /* 0x0000000000007b1d */ /* 0x000fec0000010000 */
[----:B------:R-:W5:Y:S04]  /*0df0*/  LDG.E.128 R32, desc[UR28][R16.64] ;  /* 0x0000001c10207981 */ /* 0x000f68000c1e1d00 */
[----:B------:R1:W5:Y:S01]  /*0e00*/  LDG.E.128 R36, desc[UR28][R16.64+0x200] ;  /* 0x0002001c10247981 */ /* 0x000362000c1e1d00 */
[--C-:B------:R-:W-:Y:S01]  /*0e10*/  HADD2.F32 R98, -RZ, R25.reuse.H0_H0 ;  /* 0x20000019ff627230 */ /* 0x100fe20000004100 */
[----:B--2---:R-:W-:Y:S01]  /*0e20*/  UIMAD.WIDE.U32 UR12, UR27, UR14, UR8 ;  /* 0x0000000e1b0c72a5 */ /* 0x004fe2000f8e0008 */
[----:B------:R-:W-:Y:S01]  /*0e30*/  HADD2.F32 R97, -RZ, R25.H1_H1 ;  /* 0x30000019ff617230 */ /* 0x000fe20000004100 */
[----:B0-----:R-:W-:Y:S01]  /*0e40*/  UIMAD UR14, UR10, UR31, URZ ;  /* 0x0000001f0a0e72a4 */ /* 0x001fe2000f8e02ff */
[--C-:B---3--:R-:W-:Y:S01]  /*0e50*/  HADD2.F32 R54, -RZ, R56.reuse.H0_H0 ;  /* 0x20000038ff367230 */ /* 0x108fe20000004100 */
[----:B------:R-:W-:Y:S01]  /*0e60*/  UIMAD UR13, UR27, UR15, UR13 ;  /* 0x0000000f1b0d72a4 */ /* 0x000fe2000f8e020d */
[----:B------:R-:W-:-:S02]  /*0e70*/  HADD2.F32 R53, -RZ, R56.H1_H1 ;  /* 0x30000038ff357230 */ /* 0x000fc40000004100 */
[--C-:B------:R-:W-:Y:S02]  /*0e80*/  HADD2.F32 R3, -RZ, R57.reuse.H0_H0 ;  /* 0x20000039ff037230 */ /* 0x100fe40000004100 */
[----:B------:R-:W-:Y:S01]  /*0e90*/  FMUL.FTZ R18, R54, -1.4426950216293334961 ;  /* 0xbfb8aa3b36127820 */ /* 0x000fe20000410000 */
[----:B------:R-:W-:Y:S02]  /*0ea0*/  HADD2.F32 R40, -RZ, R57.H1_H1 ;  /* 0x30000039ff287230 */ /* 0x000fe40000004100 */
[----:B------:R-:W-:Y:S01]  /*0eb0*/  FMUL.FTZ R19, R53, -1.4426950216293334961 ;  /* 0xbfb8aa3b35137820 */ /* 0x000fe20000410000 */
[----:B------:R-:W-:Y:S02]  /*0ec0*/  HADD2.F32 R48, -RZ, R59.H1_H1 ;  /* 0x3000003bff307230 */ /* 0x000fe40000004100 */
[----:B------:R-:W-:Y:S01]  /*0ed0*/  FMUL.FTZ R44, R3, -1.4426950216293334961 ;  /* 0xbfb8aa3b032c7820 */ /* 0x000fe20000410000 */
[----:B----4-:R-:W-:Y:S02]  /*0ee0*/  HADD2.F32 R50, -RZ, R60.H0_H0 ;  /* 0x2000003cff327230 */ /* 0x010fe40000004100 */
[----:B-1----:R-:W-:Y:S01]  /*0ef0*/  FMUL.FTZ R17, R40, -1.4426950216293334961 ;  /* 0xbfb8aa3b28117820 */ /* 0x002fe20000410000 */
[----:B------:R-:W0:Y:S01]  /*0f00*/  MUFU.EX2 R18, R18 ;  /* 0x0000001200127308 */ /* 0x000e220000000800 */
[----:B------:R-:W-:-:S02]  /*0f10*/  HADD2.F32 R45, -RZ, R61.H0_H0 ;  /* 0x2000003dff2d7230 */ /* 0x000fc40000004100 */
[----:B------:R-:W-:Y:S01]  /*0f20*/  FMUL.FTZ R55, R48, -1.4426950216293334961 ;  /* 0xbfb8aa3b30377820 */ /* 0x000fe20000410000 */
[----:B------:R-:W-:Y:S01]  /*0f30*/  HADD2.F32 R49, -RZ, R62.H0_H0 ;  /* 0x2000003eff317230 */ /* 0x000fe20000004100 */
[----:B------:R-:W1:Y:S01]  /*0f40*/  MUFU.EX2 R19, R19 ;  /* 0x0000001300137308 */ /* 0x000e620000000800 */
[----:B------:R-:W-:Y:S02]  /*0f50*/  HADD2.F32 R42, -RZ, R59.H0_H0 ;  /* 0x2000003bff2a7230 */ /* 0x000fe40000004100 */
[----:B------:R-:W-:Y:S01]  /*0f60*/  FMUL.FTZ R56, R50, -1.4426950216293334961 ;  /* 0xbfb8aa3b32387820 */ /* 0x000fe20000410000 */
[--C-:B------:R-:W-:Y:S01]  /*0f70*/  HADD2.F32 R43, -RZ, R58.reuse.H1_H1 ;  /* 0x3000003aff2b7230 */ /* 0x100fe20000004100 */
[----:B------:R2:W3:Y:S01]  /*0f80*/  MUFU.EX2 R16, R44 ;  /* 0x0000002c00107308 */ /* 0x0004e20000000800 */
[----:B------:R-:W-:Y:S02]  /*0f90*/  HADD2.F32 R51, -RZ, R61.H1_H1 ;  /* 0x3000003dff337230 */ /* 0x000fe40000004100 */
[----:B------:R-:W-:Y:S01]  /*0fa0*/  FMUL.FTZ R52, R42, -1.4426950216293334961 ;  /* 0xbfb8aa3b2a347820 */ /* 0x000fe20000410000 */
[----:B------:R-:W-:Y:S01]  /*0fb0*/  HADD2.F32 R41, -RZ, R58.H0_H0 ;  /* 0x2000003aff297230 */ /* 0x000fe20000004100 */
[----:B------:R-:W-:Y:S01]  /*0fc0*/  MUFU.EX2 R17, R17 ;  /* 0x0000001100117308 */ /* 0x000fe20000000800 */
[----:B------:R-:W-:Y:S01]  /*0fd0*/  FMUL.FTZ R47, R43, -1.4426950216293334961 ;  /* 0xbfb8aa3b2b2f7820 */ /* 0x000fe20000410000 */
[----:B0-----:R-:W-:Y:S01]  /*0fe0*/  FADD.FTZ R18, R18, 1 ;  /* 0x3f80000012127421 */ /* 0x001fe20000010000 */
[----:B------:R-:W-:Y:S01]  /*0ff0*/  FMUL.FTZ R67, R51, -1.4426950216293334961 ;  /* 0xbfb8aa3b33437820 */ /* 0x000fe20000410000 */
[----:B------:R0:W4:Y:S01]  /*1000*/  MUFU.EX2 R65, R55 ;  /* 0x0000003700417308 */ /* 0x0001220000000800 */
[----:B--2---:R-:W-:-:S02]  /*1010*/  HADD2.F32 R44, -RZ, R60.H1_H1 ;  /* 0x3000003cff2c7230 */ /* 0x004fc40000004100 */
[----:B------:R-:W-:Y:S01]  /*1020*/  FMUL.FTZ R60, R45, -1.4426950216293334961 ;  /* 0xbfb8aa3b2d3c7820 */ /* 0x000fe20000410000 */
[----:B-1----:R-:W-:Y:S01]  /*1030*/  FADD.FTZ R19, R19, 1 ;  /* 0x3f80000013137421 */ /* 0x002fe20000010000 */
[----:B------:R-:W1:Y:S01]  /*1040*/  MUFU.EX2 R66, R56 ;  /* 0x0000003800427308 */ /* 0x000e620000000800 */
[----:B------:R-:W-:Y:S01]  /*1050*/  FMUL.FTZ R46, R41, -1.4426950216293334961 ;  /* 0xbfb8aa3b292e7820 */ /* 0x000fe20000410000 */
[----:B------:R-:W-:Y:S01]  /*1060*/  FMUL.FTZ R57, R44, -1.4426950216293334961 ;  /* 0xbfb8aa3b2c397820 */ /* 0x000fe20000410000 */
[----:B---3--:R-:W-:Y:S01]  /*1070*/  FADD.FTZ R16, R16, 1 ;  /* 0x3f80000010107421 */ /* 0x008fe20000010000 */
[----:B------:R2:W3:Y:S01]  /*1080*/  MUFU.EX2 R68, R60 ;  /* 0x0000003c00447308 */ /* 0x0004e20000000800 */
[----:B0-----:R-:W-:Y:S01]  /*1090*/  FMUL.FTZ R55, R49, -1.4426950216293334961 ;  /* 0xbfb8aa3b31377820 */ /* 0x001fe20000410000 */
[--C-:B------:R-:W-:Y:S01]  /*10a0*/  HADD2.F32 R96, -RZ, R26.reuse.H0_H0 ;  /* 0x2000001aff607230 */ /* 0x100fe20000004100 */
[----:B------:R-:W-:Y:S01]  /*10b0*/  UIMAD.WIDE.U32 UR12, UR10, UR30, UR12 ;  /* 0x0000001e0a0c72a5 */ /* 0x000fe2000f8e000c */
[----:B------:R-:W0:Y:S01]  /*10c0*/  MUFU.EX2 R61, R57 ;  /* 0x00000039003d7308 */ /* 0x000e220000000800 */
[----:B------:R-:W-:-:S02]  /*10d0*/  HADD2.F32 R95, -RZ, R26.H1_H1 ;  /* 0x3000001aff5f7230 */ /* 0x000fc40000004100 */
[----:B----4-:R-:W-:Y:S01]  /*10e0*/  FADD.FTZ R65, R65, 1 ;  /* 0x3f80000041417421 */ /* 0x010fe20000010000 */
[----:B------:R-:W-:Y:S01]  /*10f0*/  HADD2.F32 R24, -RZ, R22.H0_H0 ;  /* 0x20000016ff187230 */ /* 0x000fe20000004100 */
[----:B------:R4:W0:Y:S01]  /*1100*/  MUFU.EX2 R72, R55 ;  /* 0x0000003700487308 */ /* 0x0008220000000800 */
[--C-:B------:R-:W-:Y:S02]  /*1110*/  HADD2.F32 R25, -RZ, R23.reuse.H0_H0 ;  /* 0x20000017ff197230 */ /* 0x100fe40000004100 */
[----:B-1----:R-:W-:Y:S01]  /*1120*/  FADD.FTZ R66, R66, 1 ;  /* 0x3f80000042427421 */ /* 0x002fe20000010000 */
[----:B------:R-:W-:Y:S01]  /*1130*/  HADD2.F32 R26, -RZ, R23.H1_H1 ;  /* 0x30000017ff1a7230 */ /* 0x000fe20000004100 */
[----:B--2---:R-:W-:Y:S01]  /*1140*/  MUFU.RCP R60, R19 ;  /* 0x00000013003c7308 */ /* 0x004fe20000001000 */
[--C-:B------:R-:W-:Y:S02]  /*1150*/  HADD2.F32 R94, -RZ, R27.reuse.H0_H0 ;  /* 0x2000001bff5e7230 */ /* 0x100fe40000004100 */
[----:B---3--:R-:W-:Y:S01]  /*1160*/  FADD.FTZ R68, R68, 1 ;  /* 0x3f80000044447421 */ /* 0x008fe20000010000 */
[----:B------:R-:W-:Y:S01]  /*1170*/  HADD2.F32 R93, -RZ, R27.H1_H1 ;  /* 0x3000001bff5d7230 */ /* 0x000fe20000004100 */
[----:B------:R-:W-:Y:S01]  /*1180*/  UIADD3 UR14, UPT, UPT, UR13, UR14, URZ ;  /* 0x0000000e0d0e7290 */ /* 0x000fe2000fffe0ff */
[----:B----4-:R-:W-:Y:S01]  /*1190*/  FADD.FTZ R55, R17, 1 ;  /* 0x3f80000011377421 */ /* 0x010fe20000010000 */
[----:B0-----:R-:W-:Y:S01]  /*11a0*/  FADD.FTZ R61, R61, 1 ;  /* 0x3f8000003d3d7421 */ /* 0x001fe20000010000 */
[--C-:B------:R-:W-:Y:S01]  /*11b0*/  HADD2.F32 R92, -RZ, R12.reuse.H0_H0 ;  /* 0x2000000cff5c7230 */ /* 0x100fe20000004100 */
[----:B------:R-:W-:Y:S01]  /*11c0*/  MUFU.RCP R57, R18 ;  /* 0x0000001200397308 */ /* 0x000fe20000001000 */
[----:B------:R-:W-:-:S02]  /*11d0*/  HADD2.F32 R91, -RZ, R12.H1_H1 ;  /* 0x3000000cff5b7230 */ /* 0x000fc40000004100 */
[----:B------:R-:W-:Y:S01]  /*11e0*/  FADD.FTZ R75, R72, 1 ;  /* 0x3f800000484b7421 */ /* 0x000fe20000010000 */
[--C-:B------:R-:W-:Y:S01]  /*11f0*/  HADD2.F32 R90, -RZ, R13.reuse.H0_H0 ;  /* 0x2000000dff5a7230 */ /* 0x100fe20000004100 */
[----:B------:R-:W-:Y:S01]  /*1200*/  ULEA UR13, UP0, UR12, UR32, 0x1 ;  /* 0x000000200c0d7291 */ /* 0x000fe2000f8008ff */
[----:B------:R-:W-:Y:S01]  /*1210*/  HADD2.F32 R89, -RZ, R13.H1_H1 ;  /* 0x3000000dff597230 */ /* 0x000fe20000004100 */
[----:B------:R-:W0:Y:S01]  /*1220*/  LDCU.64 UR30, c[0x0][0x490] ;  /* 0x00009200ff1e77ac */ /* 0x000e220008000a00 */
[----:B------:R-:W-:Y:S01]  /*1230*/  HADD2.F32 R87, -RZ, R14.H1_H1 ;  /* 0x3000000eff577230 */ /* 0x000fe20000004100 */
[----:B------:R-:W-:Y:S01]  /*1240*/  MUFU.RCP R56, R16 ;  /* 0x0000001000387308 */ /* 0x000fe20000001000 */
[----:B------:R-:W-:-:S07]  /*1250*/  ULEA.HI.X UR12, UR12, UR33, UR14, 0x1, UP0 ;  /* 0x000000210c0c7291 */ /* 0x000fce00080f0c0e */
[----:B------:R1:W2:Y:S04]  /*1260*/  MUFU.EX2 R64, R52 ;  /* 0x0000003400407308 */ /* 0x0002a80000000800 */
[----:B------:R3:W4:Y:S04]  /*1270*/  MUFU.EX2 R59, R47 ;  /* 0x0000002f003b7308 */ /* 0x0007280000000800 */
[----:B------:R4:W4:Y:S01]  /*1280*/  MUFU.EX2 R58, R46 ;  /* 0x0000002e003a7308 */ /* 0x0009220000000800 */
[----:B-1----:R-:W-:Y:S01]  /*1290*/  HADD2.F32 R52, -RZ, R63.H1_H1 ;  /* 0x3000003fff347230 */ /* 0x002fe20000004100 */
[----:B0-----:R-:W-:-:S02]  /*12a0*/  UISETP.NE.U32.AND UP0, UPT, UR30, URZ, UPT ;  /* 0x000000ff1e00728c */ /* 0x001fc4000bf05070 */
[----:B------:R-:W0:Y:S01]  /*12b0*/  MUFU.EX2 R70, R67 ;  /* 0x0000004300467308 */ /* 0x000e220000000800 */
[----:B---3--:R-:W-:Y:S02]  /*12c0*/  HADD2.F32 R47, -RZ, R62.H1_H1 ;  /* 0x3000003eff2f7230 */ /* 0x008fe40000004100 */
[----:B--2---:R-:W-:Y:S01]  /*12d0*/  FADD.FTZ R64, R64, 1 ;  /* 0x3f80000040407421 */ /* 0x004fe20000010000 */
[----:B------:R-:W-:Y:S01]  /*12e0*/  FMUL.FTZ R69, R52, -1.4426950216293334961 ;  /* 0xbfb8aa3b34457820 */ /* 0x000fe20000410000 */
[----:B------:R-:W-:Y:S01]  /*12f0*/  MUFU.RCP R55, R55 ;  /* 0x0000003700377308 */ /* 0x000fe20000001000 */
[----:B----4-:R-:W-:Y:S02]  /*1300*/  HADD2.F32 R46, -RZ, R63.H0_H0 ;  /* 0x2000003fff2e7230 */ /* 0x010fe40000004100 */
[----:B------:R-:W-:Y:S01]  /*1310*/  FMUL.FTZ R62, R47, -1.4426950216293334961 ;  /* 0xbfb8aa3b2f3e7820 */ /* 0x000fe20000410000 */
[----:B------:R-:W-:Y:S01]  /*1320*/  FADD.FTZ R59, R59, 1 ;  /* 0x3f8000003b3b7421 */ /* 0x000fe20000010000 */
[----:B------:R-:W-:Y:S01]  /*1330*/  UISETP.NE.AND.EX UP0, UPT, UR31, URZ, UPT, UP0 ;  /* 0x000000ff1f00728c */ /* 0x000fe2000bf05300 */
[----:B------:R-:W-:Y:S01]  /*1340*/  FMUL.FTZ R63, R46, -1.4426950216293334961 ;  /* 0xbfb8aa3b2e3f7820 */ /* 0x000fe20000410000 */
[----:B------:R-:W-:Y:S01]  /*1350*/  FADD.FTZ R58, R58, 1 ;  /* 0x3f8000003a3a7421 */ /* 0x000fe20000010000 */
[----:B------:R-:W1:Y:S01]  /*1360*/  MUFU.EX2 R76, R62 ;  /* 0x0000003e004c7308 */ /* 0x000e620000000800 */
[----:B0-----:R-:W-:-:S03]  /*1370*/  FADD.FTZ R70, R70, 1 ;  /* 0x3f80000046467421 */ /* 0x001fc60000010000 */
[----:B------:R0:W-:Y:S04]  /*1380*/  MUFU.EX2 R80, R63 ;  /* 0x0000003f00507308 */ /* 0x0001e80000000800 */
[----:B------:R2:W-:Y:S01]  /*1390*/  MUFU.RCP R67, R64 ;  /* 0x0000004000437308 */ /* 0x0005e20000001000 */
[----:B0-----:R-:W-:Y:S02]  /*13a0*/  HADD2.F32 R63, -RZ, R28.H1_H1 ;  /* 0x3000001cff3f7230 */ /* 0x001fe40000004100 */
[----:B-1----:R-:W-:-:S05]  /*13b0*/  FADD.FTZ R77, R76, 1 ;  /* 0x3f8000004c4d7421 */ /* 0x002fca0000010000 */
[----:B------:R0:W-:Y:S01]  /*13c0*/  MUFU.RCP R62, R59 ;  /* 0x0000003b003e7308 */ /* 0x0001e20000001000 */
[----:B--2---:R-:W-:Y:S02]  /*13d0*/  HADD2.F32 R64, -RZ, R28.H0_H0 ;  /* 0x2000001cff407230 */ /* 0x004fe40000004100 */
[----:B------:R-:W-:-:S05]  /*13e0*/  HADD2.F32 R28, -RZ, R31.H0_H0 ;  /* 0x2000001fff1c7230 */ /* 0x000fca0000004100 */
[----:B------:R-:W1:Y:S01]  /*13f0*/  MUFU.RCP R58, R58 ;  /* 0x0000003a003a7308 */ /* 0x000e620000001000 */
[----:B0-----:R-:W-:Y:S02]  /*1400*/  HADD2.F32 R59, -RZ, R31.H1_H1 ;  /* 0x3000001fff3b7230 */ /* 0x001fe40000004100 */
[----:B------:R-:W-:-:S05]  /*1410*/  HADD2.F32 R31, -RZ, R21.H0_H0 ;  /* 0x20000015ff1f7230 */ /* 0x000fca0000004100 */
[----:B------:R0:W2:Y:S04]  /*1420*/  MUFU.EX2 R85, R69 ;  /* 0x0000004500557308 */ /* 0x0000a80000000800 */
[----:B------:R-:W-:Y:S01]  /*1430*/  MUFU.RCP R79, R66 ;  /* 0x00000042004f7308 */ /* 0x000fe20000001000 */
[----:B-1----:R-:W-:-:S07]  /*1440*/  FADD.FTZ R74, -R58, 1 ;  /* 0x3f8000003a4a7421 */ /* 0x002fce0000010100 */
[----:B0-----:R-:W0:Y:S01]  /*1450*/  MUFU.RCP R69, R65 ;  /* 0x0000004100457308 */ /* 0x001e220000001000 */
[----:B------:R-:W-:Y:S01]  /*1460*/  FFMA.FTZ R74, R41, R74, 1 ;  /* 0x3f800000294a7423 */ /* 0x000fe2000001004a */
[----:B--2---:R-:W-:Y:S01]  /*1470*/  FADD.FTZ R85, R85, 1 ;  /* 0x3f80000055557421 */ /* 0x004fe20000010000 */
[----:B------:R-:W-:-:S05]  /*1480*/  FMUL.FTZ R41, R41, R58 ;  /* 0x0000003a29297220 */ /* 0x000fca0000410000 */
[----:B------:R-:W-:Y:S08]  /*1490*/  MUFU.RCP R81, R61 ;  /* 0x0000003d00517308 */ /* 0x000ff00000001000 */
[----:B------:R-:W-:Y:S08]  /*14a0*/  MUFU.RCP R84, R68 ;  /* 0x0000004400547308 */ /* 0x000ff00000001000 */
[----:B------:R-:W-:Y:S08]  /*14b0*/  MUFU.RCP R106, R70 ;  /* 0x00000046006a7308 */ /* 0x000ff00000001000 */
[----:B------:R0:W-:Y:S08]  /*14c0*/  MUFU.RCP R108, R75 ;  /* 0x0000004b006c7308 */ /* 0x0001f00000001000 */
[----:B------:R1:W2:Y:S01]  /*14d0*/  MUFU.RCP R110, R77 ;  /* 0x0000004d006e7308 */ /* 0x0002a20000001000 */
[----:B0-----:R-:W-:-:S04]  /*14e0*/  FADD.FTZ R75, -R69, 1 ;  /* 0x3f800000454b7421 */ /* 0x001fc80000010100 */
[C---:B------:R-:W-:Y:S01]  /*14f0*/  FFMA.FTZ R75, R48.reuse, R75, 1 ;  /* 0x3f800000304b7423 */ /* 0x040fe2000001004b */
[----:B------:R-:W-:Y:S02]  /*1500*/  FMUL.FTZ R48, R48, R69 ;  /* 0x0000004530307220 */ /* 0x000fe40000410000 */
[----:B------:R-:W0:Y:S01]  /*1510*/  MUFU.RCP R113, R85 ;  /* 0x0000005500717308 */ /* 0x000e220000001000 */
[----:B-1----:R-:W-:-:S07]  /*1520*/  FADD.FTZ R77, R80, 1 ;  /* 0x3f800000504d7421 */ /* 0x002fce0000010000 */
[----:B------:R1:W3:Y:S01]  /*1530*/  MUFU.RCP R107, R77 ;  /* 0x0000004d006b7308 */ /* 0x0002e20000001000 */
[----:B--2---:R-:W-:-:S04]  /*1540*/  FADD.FTZ R86, -R110, 1 ;  /* 0x3f8000006e567421 */ /* 0x004fc80000010100 */
[----:B------:R-:W-:Y:S01]  /*1550*/  FFMA.FTZ R86, R47, R86, 1 ;  /* 0x3f8000002f567423 */ /* 0x000fe20000010056 */
[----:B0-----:R-:W-:-:S04]  /*1560*/  FADD.FTZ R85, -R113, 1 ;  /* 0x3f80000071557421 */ /* 0x001fc80000010100 */
[----:B------:R-:W-:Y:S01]  /*1570*/  FFMA.FTZ R85, R52, R85, 1 ;  /* 0x3f80000034557423 */ /* 0x000fe20000010055 */
[----:B-----5:R0:W-:Y:S04]  /*1580*/  STS.128 [R102], R32 ;  /* 0x0000002066007388 */ /* 0x0201e80000000c00 */
[----:B------:R2:W-:Y:S01]  /*1590*/  STS.128 [R102+0x200], R36 ;  /* 0x0002002466007388 */ /* 0x0005e20000000c00 */
[----:B------:R-:W-:-:S03]  /*15a0*/  NOP ;  /* 0x0000000000007918 */ /* 0x000fc60000000000 */
[----:B------:R-:W4:Y:S01]  /*15b0*/  LDS.128 R16, [R101] ;  /* 0x0000000065107984 */ /* 0x000f220000000c00 */
[----:B0-----:R-:W-:Y:S02]  /*15c0*/  HADD2.F32 R32, -RZ, R21.H1_H1 ;  /* 0x30000015ff207230 */ /* 0x001fe40000004100 */
[----:B------:R-:W-:Y:S02]  /*15d0*/  HADD2.F32 R33, -RZ, R22.H1_H1 ;  /* 0x30000016ff217230 */ /* 0x000fe40000004100 */
[--C-:B--2---:R-:W-:Y:S02]  /*15e0*/  HADD2.F32 R36, -RZ, R29.reuse.H0_H0 ;  /* 0x2000001dff247230 */ /* 0x104fe40000004100 */
[----:B------:R-:W-:Y:S02]  /*15f0*/  HADD2.F32 R37, -RZ, R29.H1_H1 ;  /* 0x3000001dff257230 */ /* 0x000fe40000004100 */
[--C-:B------:R-:W-:Y:S02]  /*1600*/  HADD2.F32 R38, -RZ, R30.reuse.H0_H0 ;  /* 0x2000001eff267230 */ /* 0x100fe40000004100 */
[----:B------:R-:W-:-:S02]  /*1610*/  HADD2.F32 R39, -RZ, R30.H1_H1 ;  /* 0x3000001eff277230 */ /* 0x000fc40000004100 */
[--C-:B------:R-:W-:Y:S02]  /*1620*/  HADD2.F32 R29, -RZ, R20.reuse.H0_H0 ;  /* 0x20000014ff1d7230 */ /* 0x100fe40000004100 */
[----:B------:R-:W-:Y:S02]  /*1630*/  HADD2.F32 R30, -RZ, R20.H1_H1 ;  /* 0x30000014ff1e7230 */ /* 0x000fe40000004100 */
[----:B------:R-:W0:Y:S01]  /*1640*/  LDS.128 R20, [R101+0x10] ;  /* 0x0000100065147984 */ /* 0x000e220000000c00 */
[--C-:B----4-:R-:W-:Y:S02]  /*1650*/  HADD2.F32 R27, -RZ, R16.reuse.H0_H0 ;  /* 0x20000010ff1b7230 */ /* 0x110fe40000004100 */
[----:B------:R-:W-:Y:S02]  /*1660*/  HADD2.F32 R34, -RZ, R16.H1_H1 ;  /* 0x30000010ff227230 */ /* 0x000fe40000004100 */
[--C-:B------:R-:W-:Y:S02]  /*1670*/  HADD2.F32 R35, -RZ, R17.reuse.H0_H0 ;  /* 0x20000011ff237230 */ /* 0x100fe40000004100 */
[----:B------:R-:W-:Y:S01]  /*1680*/  FMUL.FTZ R16, R64, R27 ;  /* 0x0000001b40107220 */ /* 0x000fe20000410000 */
[----:B------:R-:W-:-:S02]  /*1690*/  HADD2.F32 R66, -RZ, R17.H1_H1 ;  /* 0x30000011ff427230 */ /* 0x000fc40000004100 */
[----:B------:R-:W-:Y:S01]  /*16a0*/  FADD.FTZ R17, -R57, 1 ;  /* 0x3f80000039117421 */ /* 0x000fe20000010100 */
[--C-:B------:R-:W-:Y:S02]  /*16b0*/  HADD2.F32 R61, -RZ, R18.reuse.H0_H0 ;  /* 0x20000012ff3d7230 */ /* 0x100fe40000004100 */
[----:B------:R-:W-:Y:S01]  /*16c0*/  FMUL.FTZ R71, R63, R34 ;  /* 0x000000223f477220 */ /* 0x000fe20000410000 */
[----:B------:R-:W-:Y:S02]  /*16d0*/  HADD2.F32 R68, -RZ, R18.H1_H1 ;  /* 0x30000012ff447230 */ /* 0x000fe40000004100 */
[----:B------:R-:W-:Y:S01]  /*16e0*/  FADD.FTZ R18, -R60, 1 ;  /* 0x3f8000003c127421 */ /* 0x000fe20000010100 */
[----:B------:R-:W-:Y:S01]  /*16f0*/  FFMA.FTZ R17, R54, R17, 1 ;  /* 0x3f80000036117423 */ /* 0x000fe20000010011 */
[----:B------:R-:W-:Y:S01]  /*1700*/  FMUL.FTZ R16, R57, R16 ;  /* 0x0000001039107220 */ /* 0x000fe20000410000 */
[----:B------:R-:W-:Y:S01]  /*1710*/  FMUL.FTZ R71, R60, R71 ;  /* 0x000000473c477220 */ /* 0x000fe20000410000 */
[----:B------:R-:W-:Y:S01]  /*1720*/  FFMA.FTZ R18, R53, R18, 1 ;  /* 0x3f80000035127423 */ /* 0x000fe20000010012 */
[----:B------:R-:W-:-:S02]  /*1730*/  HADD2.F32 R65, -RZ, R19.H0_H0 ;  /* 0x20000013ff417230 */ /* 0x000fc40000004100 */
        /* <DEDUP_REMOVED lines=19> */
[----:B0-----:R-:W-:-:S02]  /*1870*/  HADD2.F32 R80, -RZ, R20.H0_H0 ;  /* 0x20000014ff507230 */ /* 0x001fc40000004100 */
[----:B------:R-:W-:Y:S01]  /*1880*/  FFMA.FTZ R73, R42, R19, 1 ;  /* 0x3f8000002a497423 */ /* 0x000fe20000010013 */
[----:B------:R-:W-:Y:S02]  /*1890*/  HADD2.F32 R82, -RZ, R20.H1_H1 ;  /* 0x30000014ff527230 */ /* 0x000fe40000004100 */
[----:B------:R-:W-:Y:S01]  /*18a0*/  FADD.FTZ R74, -R62, 1 ;  /* 0x3f8000003e4a7421 */ /* 0x000fe20000010100 */
[----:B------:R-:W-:Y:S01]  /*18b0*/  FMUL.FTZ R19, R39, R68 ;  /* 0x0000004427137220 */ /* 0x000fe20000410000 */
[----:B------:R-:W-:Y:S01]  /*18c0*/  FMUL.FTZ R78, R78, R75 ;  /* 0x0000004b4e4e7220 */ /* 0x000fe20000410000 */
[--C-:B------:R-:W-:Y:S02]  /*18d0*/  HADD2.F32 R83, -RZ, R21.reuse.H0_H0 ;  /* 0x20000015ff537230 */ /* 0x100fe40000004100 */
        /* <DEDUP_REMOVED lines=20> */
[----:B------:R-:W-:Y:S01]  /*1a20*/  FMUL.FTZ R20, R20, R21 ;  /* 0x0000001514147220 */ /* 0x000fe20000410000 */
[----:B------:R-:W-:Y:S01]  /*1a30*/  FMUL.FTZ R75, R22, R75 ;  /* 0x0000004b164b7220 */ /* 0x000fe20000410000 */
[----:B------:R-:W-:Y:S01]  /*1a40*/  FMUL.FTZ R73, R76, R73 ;  /* 0x000000494c497220 */ /* 0x000fe20000410000 */
[----:B------:R-:W-:Y:S01]  /*1a50*/  FADD.FTZ R22, -R84, 1 ;  /* 0x3f80000054167421 */ /* 0x000fe20000010100 */
[----:B------:R-:W-:Y:S01]  /*1a60*/  FMUL.FTZ R21, R31, R83 ;  /* 0x000000531f157220 */ /* 0x000fe20000410000 */
[----:B------:R-:W-:Y:S01]  /*1a70*/  FADD.FTZ R76, -R108, 1 ;  /* 0x3f8000006c4c7421 */ /* 0x000fe20000010100 */
[----:B------:R-:W-:Y:S01]  /*1a80*/  FFMA.FTZ R74, R51, R74, 1 ;  /* 0x3f800000334a7423 */ /* 0x000fe2000001004a */
[----:B-1----:R-:W-:Y:S01]  /*1a90*/  FMUL.FTZ R77, R24, R111 ;  /* 0x0000006f184d7220 */ /* 0x002fe20000410000 */
[----:B------:R-:W-:Y:S01]  /*1aa0*/  FMUL.FTZ R23, R106, R23 ;  /* 0x000000176a177220 */ /* 0x000fe20000410000 */
[----:B------:R-:W-:Y:S01]  /*1ab0*/  FFMA.FTZ R22, R45, R22, 1 ;  /* 0x3f8000002d167423 */ /* 0x000fe20000010016 */
[----:B------:R-:W-:Y:S01]  /*1ac0*/  FMUL.FTZ R21, R84, R21 ;  /* 0x0000001554157220 */ /* 0x000fe20000410000 */
[----:B------:R-:W-:Y:S01]  /*1ad0*/  FFMA.FTZ R76, R49, R76, 1 ;  /* 0x3f800000314c7423 */ /* 0x000fe2000001004c */
[----:B------:R-:W-:Y:S01]  /*1ae0*/  FMUL.FTZ R77, R108, R77 ;  /* 0x0000004d6c4d7220 */ /* 0x000fe20000410000 */
[----:B------:R-:W-:Y:S01]  /*1af0*/  FMUL.FTZ R74, R23, R74 ;  /* 0x0000004a174a7220 */ /* 0x000fe20000410000 */
[----:B---3--:R-:W-:Y:S01]  /*1b00*/  FADD.FTZ R23, -R107, 1 ;  /* 0x3f8000006b177421 */ /* 0x008fe20000010100 */
        /* <DEDUP_REMOVED lines=15> */
[----:B------:R-:W-:Y:S01]  /*1c00*/  HADD2.F32 R88, -RZ, R14.H0_H0 ;  /* 0x2000000eff587230 */ /* 0x000fe20000004100 */
[----:B------:R-:W-:Y:S01]  /*1c10*/  F2FP.F16.F32.PACK_AB R19, R78, R73 ;  /* 0x000000494e13723e */ /* 0x000fe200000000ff */
[----:B------:R-:W-:Y:S01]  /*1c20*/  BAR.SYNC.DEFER_BLOCKING 0x0 ;  /* 0x0000000000007b1d */ /* 0x000fe20000010000 */
[----:B------:R-:W-:Y:S01]  /*1c30*/  F2FP.F16.F32.PACK_AB R22, R23, R22 ;  /* 0x000000161716723e */ /* 0x000fe200000000ff */
[--C-:B------:R-:W-:Y:S01]  /*1c40*/  HADD2.F32 R86, -RZ, R15.reuse.H0_H0 ;  /* 0x2000000fff567230 */ /* 0x100fe20000004100 */
[----:B------:R-:W-:Y:S01]  /*1c50*/  F2FP.F16.F32.PACK_AB R20, R75, R20 ;  /* 0x000000144b14723e */ /* 0x000fe200000000ff */
[--C-:B------:R-:W-:Y:S01]  /*1c60*/  HADD2.F32 R71, -RZ, R4.reuse.H0_H0 ;  /* 0x20000004ff477230 */ /* 0x100fe20000004100 */
[----:B------:R-:W-:Y:S01]  /*1c70*/  F2FP.F16.F32.PACK_AB R21, R74, R21 ;  /* 0x000000154a15723e */ /* 0x000fe200000000ff */
[----:B------:R-:W-:Y:S01]  /*1c80*/  HADD2.F32 R72, -RZ, R4.H1_H1 ;  /* 0x30000004ff487230 */ /* 0x000fe20000004100 */
[----:B------:R-:W-:Y:S01]  /*1c90*/  F2FP.F16.F32.PACK_AB R23, R85, R76 ;  /* 0x0000004c5517723e */ /* 0x000fe200000000ff */
[----:B------:R-:W-:-:S02]  /*1ca0*/  HADD2.F32 R85, -RZ, R15.H1_H1 ;  /* 0x3000000fff557230 */ /* 0x000fc40000004100 */
[----:B------:R-:W-:Y:S01]  /*1cb0*/  FMUL.FTZ R53, R53, R60 ;  /* 0x0000003c35357220 */ /* 0x000fe20000410000 */
[--C-:B------:R-:W-:Y:S02]  /*1cc0*/  HADD2.F32 R73, -RZ, R5.reuse.H0_H0 ;  /* 0x20000005ff497230 */ /* 0x100fe40000004100 */
[----:B------:R-:W-:Y:S01]  /*1cd0*/  FMUL.FTZ R54, R54, R57 ;  /* 0x0000003936367220 */ /* 0x000fe20000410000 */
[----:B------:R-:W-:Y:S02]  /*1ce0*/  HADD2.F32 R74, -RZ, R5.H1_H1 ;  /* 0x30000005ff4a7230 */ /* 0x000fe40000004100 */
[----:B------:R-:W-:Y:S01]  /*1cf0*/  FMUL.FTZ R3, R3, R56 ;  /* 0x0000003803037220 */ /* 0x000fe20000410000 */
[--C-:B------:R-:W-:Y:S02]  /*1d00*/  HADD2.F32 R75, -RZ, R6.reuse.H0_H0 ;  /* 0x20000006ff4b7230 */ /* 0x100fe40000004100 */
[----:B------:R-:W-:Y:S01]  /*1d10*/  FMUL.FTZ R40, R40, R55 ;  /* 0x0000003728287220 */ /* 0x000fe20000410000 */
[----:B------:R-:W-:-:S02]  /*1d20*/  HADD2.F32 R76, -RZ, R6.H1_H1 ;  /* 0x30000006ff4c7230 */ /* 0x000fc40000004100 */
[----:B------:R-:W-:Y:S01]  /*1d30*/  FMUL.FTZ R43, R43, R62 ;  /* 0x0000003e2b2b7220 */ /* 0x000fe20000410000 */
[--C-:B------:R-:W-:Y:S02]  /*1d40*/  HADD2.F32 R77, -RZ, R11.reuse.H0_H0 ;  /* 0x2000000bff4d7230 */ /* 0x100fe40000004100 */
[----:B------:R-:W-:Y:S01]  /*1d50*/  FMUL.FTZ R42, R42, R67 ;  /* 0x000000432a2a7220 */ /* 0x000fe20000410000 */
[----:B------:R-:W-:Y:S02]  /*1d60*/  HADD2.F32 R78, -RZ, R11.H1_H1 ;  /* 0x3000000bff4e7230 */ /* 0x000fe40000004100 */
        /* <DEDUP_REMOVED lines=18> */
[----:B------:R-:W0:Y:S01]  /*1e90*/  LDS.128 R4, [R102+0x200] ;  /* 0x0002000066047984 */ /* 0x000e220000000c00 */
[----:B------:R-:W-:-:S02]  /*1ea0*/  HADD2.F32 R18, -RZ, R8.H0_H0 ;  /* 0x20000008ff127230 */ /* 0x000fc40000004100 */
[----:B------:R-:W-:Y:S01]  /*1eb0*/  FMUL.FTZ R106, R39, R43 ;  /* 0x0000002b276a7220 */ /* 0x000fe20000410000 */
[----:B------:R-:W-:Y:S01]  /*1ec0*/  HADD2.F32 R19, -RZ, R8.H1_H1 ;  /* 0x30000008ff137230 */ /* 0x000fe20000004100 */
[----:B------:R-:W-:Y:S01]  /*1ed0*/  MOV R8, UR13 ;  /* 0x0000000d00087c02 */ /* 0x000fe20008000f00 */
[--C-:B-1----:R-:W-:Y:S02]  /*1ee0*/  HADD2.F32 R20, -RZ, R9.reuse.H0_H0 ;  /* 0x20000009ff147230 */ /* 0x102fe40000004100 */
[----:B------:R-:W-:Y:S01]  /*1ef0*/  FMUL.FTZ R69, R28, R42 ;  /* 0x0000002a1c457220 */ /* 0x000fe20000410000 */
[----:B------:R-:W-:Y:S01]  /*1f00*/  HADD2.F32 R21, -RZ, R9.H1_H1 ;  /* 0x30000009ff157230 */ /* 0x000fe20000004100 */
[----:B------:R-:W-:Y:S01]  /*1f10*/  MOV R9, UR12 ;  /* 0x0000000c00097c02 */ /* 0x000fe20008000f00 */
[--C-:B------:R-:W-:Y:S02]  /*1f20*/  HADD2.F32 R22, -RZ, R10.reuse.H0_H0 ;  /* 0x2000000aff167230 */ /* 0x100fe40000004100 */
[----:B------:R-:W-:Y:S01]  /*1f30*/  FMUL.FTZ R108, R59, R48 ;  /* 0x000000303b6c7220 */ /* 0x000fe20000410000 */
[----:B------:R-:W-:-:S02]  /*1f40*/  HADD2.F32 R23, -RZ, R10.H1_H1 ;  /* 0x3000000aff177230 */ /* 0x000fc40000004100 */
        /* <DEDUP_REMOVED lines=37> */
[----:B------:R1:W-:Y:S01]  /*21a0*/  STS.128 [R101], R4 ;  /* 0x0000000465007388 */ /* 0x0003e20000000c00 */
[----:B------:R-:W-:-:S02]  /*21b0*/  F2FP.F16.F32.PACK_AB R9, R12, R9 ;  /* 0x000000090c09723e */ /* 0x000fc400000000ff */
[----:B------:R-:W-:Y:S01]  /*21c0*/  F2FP.F16.F32.PACK_AB R8, R81, R8 ;  /* 0x000000085108723e */ /* 0x000fe200000000ff */
[----:B0-----:R-:W-:-:S04]  /*21d0*/  UIMAD.WIDE.U32 UR8, UR27, UR12, UR8 ;  /* 0x0000000c1b0872a5 */ /* 0x001fc8000f8e0008 */
[----:B------:R-:W-:Y:S01]  /*21e0*/  STS.128 [R101+0x10], R8 ;  /* 0x0000100865007388 */ /* 0x000fe20000000c00 */
[----:B------:R-:W-:-:S03]  /*21f0*/  NOP ;  /* 0x0000000000007918 */ /* 0x000fc60000000000 */
[----:B------:R-:W0:Y:S01]  /*2200*/  LDS.128 R12, [R102] ;  /* 0x00000000660c7984 */ /* 0x000e220000000c00 */
[----:B------:R-:W-:-:S03]  /*2210*/  UIMAD UR9, UR27, UR13, UR9 ;  /* 0x0000000d1b0972a4 */ /* 0x000fc6000f8e0209 */
[----:B------:R-:W2:Y:S01]  /*2220*/  LDS.128 R24, [R102+0x200] ;  /* 0x0002000066187984 */ /* 0x000ea20000000c00 */
[----:B------:R-:W-:-:S04]  /*2230*/  UIMAD.WIDE.U32 UR8, UR10, UR14, UR8 ;  /* 0x0000000e0a0872a5 */ /* 0x000fc8000f8e0008 */
[----:B------:R-:W-:Y:S02]  /*2240*/  UIMAD UR15, UR10, UR15, UR9 ;  /* 0x0000000f0a0f72a4 */ /* 0x000fe4000f8e0209 */
[----:B------:R-:W-:-:S04]  /*2250*/  ULEA UR9, UP0, UR8, UR30, 0x1 ;  /* 0x0000001e08097291 */ /* 0x000fc8000f8008ff */
[----:B------:R-:W-:Y:S02]  /*2260*/  ULEA.HI.X UR8, UR8, UR31, UR15, 0x1, UP0 ;  /* 0x0000001f08087291 */ /* 0x000fe400080f0c0f */
[----:B-1----:R-:W-:-:S04]  /*2270*/  MOV R4, UR9 ;  /* 0x0000000900047c02 */ /* 0x002fc80008000f00 */
[----:B------:R-:W-:-:S03]  /*2280*/  MOV R5, UR8 ;  /* 0x0000000800057c02 */ /* 0x000fc60008000f00 */
[----:B------:R-:W-:-:S05]  /*2290*/  IMAD.WIDE.U32 R2, R2, 0x10, R4 ;  /* 0x0000001002027825 */ /* 0x000fca00078e0004 */
[----:B0-----:R0:W-:Y:S04]  /*22a0*/  STG.E.128 desc[UR28][R2.64], R12 ;  /* 0x0000000c02007986 */ /* 0x0011e8000c101d1c */
[----:B--2---:R0:W-:Y:S02]  /*22b0*/  STG.E.128 desc[UR28][R2.64+0x200], R24 ;  /* 0x0002001802007986 */ /* 0x0041e4000c101d1c */
.L_x_4728:
[----:B------:R-:W-:Y:S01]  /*22c0*/  FFMA.FTZ R105, R64, R100, R105 ;  /* 0x0000006440697223 */ /* 0x000fe20000010069 */
[----:B------:R-:W2:Y:S01]  /*22d0*/  LDCU UR8, c[0x0][0x38c] ;  /* 0x00007180ff0877ac */ /* 0x000ea20008000800 */
[----:B------:R-:W-:Y:S02]  /*22e0*/  HFMA2 R84, -RZ, RZ, 0, 0 ;  /* 0x00000000ff547431 */ /* 0x000fe400000001ff */
[----:B------:R-:W-:Y:S01]  /*22f0*/  FADD.FTZ R42, R17, UR7 ;  /* 0x00000007112a7e21 */ /* 0x000fe20008010000 */
[----:B0-----:R-:W-:Y:S01]  /*2300*/  FFMA.FTZ R2, R60, R99, R105 ;  /* 0x000000633c027223 */ /* 0x001fe20000010069 */
        /* <DEDUP_REMOVED lines=8> */
[----:B------:R-:W-:-:S02]  /*2390*/  CS2R R82, SRZ ;  /* 0x0000000000527805 */ /* 0x000fc4000001ff00 */
[----:B------:R-:W-:Y:S02]  /*23a0*/  CS2R R80, SRZ ;  /* 0x0000000000507805 */ /* 0x000fe4000001ff00 */
[----:B------:R-:W-:Y:S01]  /*23b0*/  CS2R R58, SRZ ;  /* 0x00000000003a7805 */ /* 0x000fe2000001ff00 */
[----:B------:R-:W-:Y:S01]  /*23c0*/  FFMA.FTZ R3, R67, R96, R2 ;  /* 0x0000006043037223 */ /* 0x000fe20000010002 */
[----:B------:R-:W-:Y:S02]  /*23d0*/  CS2R R56, SRZ ;  /* 0x0000000000387805 */ /* 0x000fe4000001ff00 */
[----:B------:R-:W-:Y:S01]  /*23e0*/  CS2R R54, SRZ ;  /* 0x0000000000367805 */ /* 0x000fe2000001ff00 */
[----:B--2---:R-:W-:Y:S01]  /*23f0*/  UISETP.GE.AND UP0, UPT, UR8, 0x1, UPT ;  /* 0x000000010800788c */ /* 0x004fe2000bf06270 */
[----:B------:R-:W-:Y:S01]  /*2400*/  FFMA.FTZ R2, R106, R95, R3 ;  /* 0x0000005f6a027223 */ /* 0x000fe20000010003 */
[----:B------:R-:W-:Y:S02]  /*2410*/  CS2R R52, SRZ ;  /* 0x0000000000347805 */ /* 0x000fe4000001ff00 */
[----:B------:R-:W-:-:S02]  /*2420*/  CS2R R50, SRZ ;  /* 0x0000000000327805 */ /* 0x000fc4000001ff00 */
[----:B------:R-:W-:Y:S01]  /*2430*/  MOV R49, RZ ;  /* 0x000000ff00317202 */ /* 0x000fe20000000f00 */
        /* <DEDUP_REMOVED lines=33> */
[----:B------:R-:W-:-:S03]  /*2650*/  FMUL.FTZ R17, R120, UR6 ;  /* 0x0000000678117c20 */ /* 0x000fc60008410000 */
[----:B------:R-:W-:Y:S01]  /*2660*/  FFMA.FTZ R105, R120, R85, R105 ;  /* 0x0000005578697223 */ /* 0x000fe20000010069 */
[----:B------:R-:W-:Y:S06]  /*2670*/  BAR.SYNC.DEFER_BLOCKING 0x0 ;  /* 0x0000000000007b1d */ /* 0x000fec0000010000 */
[----:B------:R-:W-:Y:S05]  /*2680*/  BRA.U !UP0, `(.L_x_4729) ;  /* 0x0000008508087547 */ /* 0x000fea000b800000 */
[----:B------:R-:W-:Y:S01]  /*2690*/  UISETP.NE.AND UP0, UPT, UR17, 0x1, UPT ;  /* 0x000000011100788c */ /* 0x000fe2000bf05270 */
[----:B------:R-:W-:Y:S01]  /*26a0*/  FADD.FTZ R16, R60, R60 ;  /* 0x0000003c3c107221 */ /* 0x000fe20000010000 */
[----:B-1----:R-:W-:Y:S01]  /*26b0*/  FADD.FTZ R15, R63, R63 ;  /* 0x0000003f3f0f7221 */ /* 0x002fe20000010000 */
        /* <DEDUP_REMOVED lines=27> */
.L_x_4828:
        /* <DEDUP_REMOVED lines=8> */
[----:B0-----:R-:W-:Y:S02]  /*28f0*/  UIMAD.WIDE.U32 UR26, UR10, UR12, URZ ;  /* 0x0000000c0a1a72a5 */ /* 0x001fe4000f8e00ff */
[----:B------:R-:W-:Y:S01]  /*2900*/  UIMAD UR9, UR10, UR13, URZ ;  /* 0x0000000d0a0972a4 */ /* 0x000fe2000f8e02ff */
        /* <DEDUP_REMOVED lines=8> */
[----:B------:R-:W-:-:S04]  /*2990*/  UIADD3 UR27, UPT, UPT, UR27, UR9, URZ ;  /* 0x000000091b1b7290 */ /* 0x000fc8000fffe0ff */
        /* <DEDUP_REMOVED lines=8> */
[----:B0-----:R-:W-:Y:S01]  /*2a20*/  SHF.L.U32 R76, R108, 0x5, RZ ;  /* 0x000000056c4c7819 */ /* 0x001fe200000006ff */
[----:B------:R-:W-:-:S03]  /*2a30*/  UIMAD UR9, UR10, UR39, URZ ;  /* 0x000000270a0972a4 */ /* 0x000fc6000f8e02ff */
[----:B------:R-:W-:Y:S01]  /*2a40*/  LOP3.LUT R77, R76, 0x7c00, RZ, 0xc0, !PT ;  /* 0x00007c004c4d7812 */ /* 0x000fe200078ec0ff */
[----:B------:R-:W-:-:S03]  /*2a50*/  UIADD3 UR27, UPT, UPT, UR27, UR9, URZ ;  /* 0x000000091b1b7290 */ /* 0x000fc6000fffe0ff */
[----:B------:R-:W-:Y:S01]  /*2a60*/  IADD3 R106, PT, PT, R102, R77, RZ ;  /* 0x0000004d666a7210 */ /* 0x000fe20007ffe0ff */
[----:B------:R-:W-:-:S04]  /*2a70*/  UIMAD.WIDE.U32 UR26, UR8, UR36, UR26 ;  /* 0x00000024081a72a5 */ /* 0x000fc8000f8e001a */
        /* <DEDUP_REMOVED lines=16> */
[----:B------:R-:W-:Y:S01]  /*2b80*/  UMOV UR26, 0x400 ;  /* 0x00000400001a7882 */ /* 0x000fe20000000000 */
        /* <DEDUP_REMOVED lines=68> */
[----:B------:R-:W0:Y:S06]  /*2fd0*/  S2UR UR9, SR_CgaCtaId ;  /* 0x00000000000979c3 */ /* 0x000e2c0000008800 */
[----:B------:R-:W3:Y:S08]  /*2fe0*/  MUFU.COS R64, R79 ;  /* 0x0000004f00407308 */ /* 0x000ef00000000000 */
[----:B------:R-:W-:Y:S08]  /*2ff0*/  MUFU.SIN R112, R60 ;  /* 0x0000003c00707308 */ /* 0x000ff00000000400 */
[----:B------:R4:W-:Y:S01]  /*3000*/  MUFU.COS R114, R60 ;  /* 0x0000003c00727308 */ /* 0x0009e20000000000 */
[----:B0-----:R-:W-:-:S07]  /*3010*/  ULEA UR26, UR9, UR26, 0x18 ;  /* 0x0000001a091a7291 */ /* 0x001fce000f8ec0ff */
[----:B------:R-:W2:Y:S01]  /*3020*/  MUFU.EX2 R61, R61 ;  /* 0x0000003d003d7308 */ /* 0x000ea20000000800 */
[----:B----4-:R-:W-:-:S03]  /*3030*/  IADD3 R60, PT, PT, R108, 0x200, RZ ;  /* 0x000002006c3c7810 */ /* 0x010fc60007ffe0ff */
[----:B------:R-:W3:Y:S01]  /*3040*/  MUFU.EX2 R63, R63 ;  /* 0x0000003f003f7308 */ /* 0x000ee20000000800 */
[----:B------:R-:W-:Y:S02]  /*3050*/  SEL R107, R107, R60, !P0 ;  /* 0x0000003c6b6b7207 */ /* 0x000fe40004000000 */
[----:B------:R-:W-:Y:S01]  /*3060*/  LOP3.LUT R60, R108, 0x3e0, RZ, 0xc0, !PT ;  /* 0x000003e06c3c7812 */ /* 0x000fe200078ec0ff */
[----:B------:R-:W0:Y:S01]  /*3070*/  MUFU.EX2 R71, R71 ;  /* 0x0000004700477308 */ /* 0x000e220000000800 */
[----:B------:R-:W-:Y:S02]  /*3080*/  LEA R107, R107, UR26, 0x3 ;  /* 0x0000001a6b6b7c11 */ /* 0x000fe4000f8e18ff */
[----:B------:R-:W-:Y:S01]  /*3090*/  IADD3 R60, PT, PT, R60, R103, RZ ;  /* 0x000000673c3c7210 */ /* 0x000fe20007ffe0ff */
[----:B------:R-:W-:Y:S01]  /*30a0*/  MUFU.SIN R119, R67 ;  /* 0x0000004300777308 */ /* 0x000fe20000000400 */
[C---:B--2---:R-:W-:Y:S02]  /*30b0*/  FMUL.FTZ R149, R61.reuse, R62 ;  /* 0x0000003e3d957220 */ /* 0x044fe40000410000 */
[----:B------:R-:W-:Y:S01]  /*30c0*/  LEA R79, R60, R101, 0x5 ;  /* 0x000000653c4f7211 */ /* 0x000fe200078e28ff */
[----:B------:R-:W-:Y:S01]  /*30d0*/  FMUL.FTZ R148, R61, R148 ;  /* 0x000000943d947220 */ /* 0x000fe20000410000 */
[C---:B---3--:R-:W-:Y:S01]  /*30e0*/  FMUL.FTZ R147, R63.reuse, R64 ;  /* 0x000000403f937220 */ /* 0x048fe20000410000 */
[----:B------:R-:W-:-:S02]  /*30f0*/  FMUL.FTZ R146, R63, R146 ;  /* 0x000000923f927220 */ /* 0x000fc40000410000 */
[----:B------:R2:W-:Y:S01]  /*3100*/  MUFU.COS R121, R67 ;  /* 0x0000004300797308 */ /* 0x0005e20000000000 */
[----:B------:R-:W3:Y:S01]  /*3110*/  LDS.128 R60, [R79] ;  /* 0x000000004f3c7984 */ /* 0x000ee20000000c00 */
[----:B------:R-:W-:Y:S01]  /*3120*/  FMUL.FTZ R64, R40, R78 ;  /* 0x0000004e28407220 */ /* 0x000fe20000410000 */
[C---:B0-----:R-:W-:Y:S01]  /*3130*/  FMUL.FTZ R139, R71.reuse, R72 ;  /* 0x00000048478b7220 */ /* 0x041fe20000410000 */
[----:B------:R-:W-:Y:S01]  /*3140*/  FMUL.FTZ R72, R36, R78 ;  /* 0x0000004e24487220 */ /* 0x000fe20000410000 */
[----:B------:R-:W-:-:S03]  /*3150*/  FMUL.FTZ R138, R71, R138 ;  /* 0x0000008a478a7220 */ /* 0x000fc60000410000 */
[----:B------:R-:W0:Y:S01]  /*3160*/  MUFU.EX2 R73, R73 ;  /* 0x0000004900497308 */ /* 0x000e220000000800 */
[----:B--2---:R-:W-:-:S03]  /*3170*/  FMUL.FTZ R67, R43, R78 ;  /* 0x0000004e2b437220 */ /* 0x004fc60000410000 */
[----:B------:R-:W-:Y:S08]  /*3180*/  MUFU.SIN R117, R65 ;  /* 0x0000004100757308 */ /* 0x000ff00000000400 */
[----:B------:R2:W4:Y:S01]  /*3190*/  MUFU.COS R123, R65 ;  /* 0x00000041007b7308 */ /* 0x0005220000000000 */
[C---:B0-----:R-:W-:Y:S01]  /*31a0*/  FMUL.FTZ R137, R73.reuse, R74 ;  /* 0x0000004a49897220 */ /* 0x041fe20000410000 */
[----:B------:R-:W-:Y:S01]  /*31b0*/  FMUL.FTZ R136, R73, R136 ;  /* 0x0000008849887220 */ /* 0x000fe20000410000 */
[----:B------:R-:W-:-:S05]  /*31c0*/  FMUL.FTZ R73, R33, R78 ;  /* 0x0000004e21497220 */ /* 0x000fca0000410000 */
[----:B------:R-:W0:Y:S01]  /*31d0*/  MUFU.EX2 R75, R75 ;  /* 0x0000004b004b7308 */ /* 0x000e220000000800 */
[----:B--2---:R-:W-:Y:S01]  /*31e0*/  FMUL.FTZ R65, R46, R78 ;  /* 0x0000004e2e417220 */ /* 0x004fe20000410000 */
[-C--:B------:R-:W-:Y:S02]  /*31f0*/  FMUL.FTZ R172, R0, R76.reuse ;  /* 0x0000004c00ac7220 */ /* 0x080fe40000410000 */
[----:B------:R-:W2:Y:S01]  /*3200*/  MUFU.EX2 R67, R67 ;  /* 0x0000004300437308 */ /* 0x000ea20000000800 */
[-C--:B------:R-:W-:Y:S01]  /*3210*/  FMUL.FTZ R173, R16, R76.reuse ;  /* 0x0000004c10ad7220 */ /* 0x080fe20000410000 */
[-C--:B------:R-:W-:Y:S01]  /*3220*/  FMUL.FTZ R174, R15, R76.reuse ;  /* 0x0000004c0fae7220 */ /* 0x080fe20000410000 */
[-C--:B------:R-:W-:Y:S01]  /*3230*/  FMUL.FTZ R175, R14, R76.reuse ;  /* 0x0000004c0eaf7220 */ /* 0x080fe20000410000 */
[----:B------:R-:W5:Y:S01]  /*3240*/  MUFU.EX2 R69, R69 ;  /* 0x0000004500457308 */ /* 0x000f620000000800 */
[-C--:B------:R-:W-:Y:S01]  /*3250*/  FMUL.FTZ R176, R13, R76.reuse ;  /* 0x0000004c0db07220 */ /* 0x080fe20000410000 */
[-C--:B------:R-:W-:Y:S01]  /*3260*/  FMUL.FTZ R177, R12, R76.reuse ;  /* 0x0000004c0cb17220 */ /* 0x080fe20000410000 */
[----:B------:R-:W-:Y:S01]  /*3270*/  FMUL.FTZ R178, R11, R76 ;  /* 0x0000004c0bb27220 */ /* 0x000fe20000410000 */
[----:B------:R-:W1:Y:S01]  /*3280*/  MUFU.EX2 R132, R64 ;  /* 0x0000004000847308 */ /* 0x000e620000000800 */
[----:B---3--:R-:W-:-:S02]  /*3290*/  HADD2.F32 R116, -RZ, R62.H1_H1 ;  /* 0x3000003eff747230 */ /* 0x008fc40000004100 */
[C---:B0-----:R-:W-:Y:S01]  /*32a0*/  FMUL.FTZ R135, R75.reuse, R106 ;  /* 0x0000006a4b877220 */ /* 0x041fe20000410000 */
[----:B------:R-:W-:Y:S01]  /*32b0*/  FMUL.FTZ R106, R34, R78 ;  /* 0x0000004e226a7220 */ /* 0x000fe20000410000 */
[----:B------:R-:W0:Y:S01]  /*32c0*/  MUFU.EX2 R65, R65 ;  /* 0x0000004100417308 */ /* 0x000e220000000800 */
[----:B------:R-:W-:Y:S01]  /*32d0*/  FMUL.FTZ R134, R75, R134 ;  /* 0x000000864b867220 */ /* 0x000fe20000410000 */
[C---:B--2---:R-:W-:Y:S01]  /*32e0*/  FMUL.FTZ R143, R67.reuse, R68 ;  /* 0x00000044438f7220 */ /* 0x044fe20000410000 */
[----:B------:R-:W-:Y:S01]  /*32f0*/  FMUL.FTZ R68, R38, R78 ;  /* 0x0000004e26447220 */ /* 0x000fe20000410000 */
[----:B------:R-:W4:Y:S01]  /*3300*/  MUFU.EX2 R72, R72 ;  /* 0x0000004800487308 */ /* 0x000f220000000800 */
[----:B------:R-:W-:Y:S01]  /*3310*/  FMUL.FTZ R142, R67, R142 ;  /* 0x0000008e438e7220 */ /* 0x000fe20000410000 */
[C---:B-----5:R-:W-:Y:S01]  /*3320*/  FMUL.FTZ R141, R69.reuse, R70 ;  /* 0x00000046458d7220 */ /* 0x060fe20000410000 */
[----:B------:R-:W-:Y:S01]  /*3330*/  FMUL.FTZ R140, R69, R140 ;  /* 0x0000008c458c7220 */ /* 0x000fe20000410000 */
[-C--:B------:R-:W-:Y:S01]  /*3340*/  FMUL.FTZ R69, R35, R78.reuse ;  /* 0x0000004e23457220 */ /* 0x080fe20000410000 */
[----:B------:R-:W2:Y:S01]  /*3350*/  MUFU.EX2 R120, R73 ;  /* 0x0000004900787308 */ /* 0x000ea20000000800 */
[C---:B-1----:R-:W-:Y:S01]  /*3360*/  FMUL.FTZ R133, R132.reuse, R133 ;  /* 0x0000008584857220 */ /* 0x042fe20000410000 */
[----:B------:R-:W-:Y:S01]  /*3370*/  FMUL.FTZ R132, R132, R109 ;  /* 0x0000006d84847220 */ /* 0x000fe20000410000 */
[----:B------:R-:W-:Y:S01]  /*3380*/  FMUL.FTZ R78, R47, R78 ;  /* 0x0000004e2f4e7220 */ /* 0x000fe20000410000 */
[----:B------:R-:W1:Y:S01]  /*3390*/  MUFU.EX2 R110, R110 ;  /* 0x0000006e006e7308 */ /* 0x000e620000000800 */
[C---:B0-----:R-:W-:Y:S01]  /*33a0*/  FMUL.FTZ R145, R65.reuse, R66 ;  /* 0x0000004241917220 */ /* 0x041fe20000410000 */
[----:B------:R-:W-:Y:S01]  /*33b0*/  FMUL.FTZ R144, R65, R144 ;  /* 0x0000009041907220 */ /* 0x000fe20000410000 */
[-C--:B------:R-:W-:Y:S01]  /*33c0*/  FMUL.FTZ R179, R10, R76.reuse ;  /* 0x0000004c0ab37220 */ /* 0x080fe20000410000 */
[----:B------:R0:W3:Y:S01]  /*33d0*/  MUFU.EX2 R109, R106 ;  /* 0x0000006a006d7308 */ /* 0x0000e20000000800 */
[C---:B----4-:R-:W-:Y:S01]  /*33e0*/  FMUL.FTZ R123, R72.reuse, R123 ;  /* 0x0000007b487b7220 */ /* 0x050fe20000410000 */
[----:B------:R-:W-:Y:S01]  /*33f0*/  FMUL.FTZ R122, R72, R117 ;  /* 0x00000075487a7220 */ /* 0x000fe20000410000 */
[----:B------:R-:W4:Y:S01]  /*3400*/  LDS.128 R64, [R79+0x10] ;  /* 0x000010004f407984 */ /* 0x000f220000000c00 */
[----:B------:R-:W5:Y:S01]  /*3410*/  MUFU.EX2 R128, R68 ;  /* 0x0000004400807308 */ /* 0x000f620000000800 */
[----:B------:R-:W-:Y:S01]  /*3420*/  FMUL.FTZ R180, R9, R76 ;  /* 0x0000004c09b47220 */ /* 0x000fe20000410000 */
[C---:B--2---:R-:W-:Y:S01]  /*3430*/  FMUL.FTZ R121, R120.reuse, R121 ;  /* 0x0000007978797220 */ /* 0x044fe20000410000 */
[----:B------:R-:W-:Y:S01]  /*3440*/  LDS.128 R72, [R79+0x30] ;  /* 0x000030004f487984 */ /* 0x000fe20000000c00 */
[----:B------:R2:W5:Y:S01]  /*3450*/  MUFU.EX2 R126, R69 ;  /* 0x00000045007e7308 */ /* 0x0005620000000800 */
[----:B0-----:R-:W-:Y:S01]  /*3460*/  FMUL.FTZ R106, R47, UR27 ;  /* 0x0000001b2f6a7c20 */ /* 0x001fe20008410000 */
[----:B------:R-:W-:Y:S01]  /*3470*/  FMUL.FTZ R120, R120, R119 ;  /* 0x0000007778787220 */ /* 0x000fe20000410000 */
[----:B-1----:R-:W-:Y:S01]  /*3480*/  FMUL.FTZ R130, R110, R111 ;  /* 0x0000006f6e827220 */ /* 0x002fe20000410000 */
[----:B------:R-:W-:-:S02]  /*3490*/  HADD2.F32 R111, -RZ, R61.H1_H1 ;  /* 0x3000003dff6f7230 */ /* 0x000fc40000004100 */
[----:B------:R-:W-:Y:S01]  /*34a0*/  FMUL.RZ R106, R106, 0.15915493667125701904 ;  /* 0x3e22f9836a6a7820 */ /* 0x000fe2000040c000 */
[C---:B---3--:R-:W-:Y:S01]  /*34b0*/  FMUL.FTZ R119, R109.reuse, R114 ;  /* 0x000000726d777220 */ /* 0x048fe20000410000 */
[----:B------:R-:W-:Y:S01]  /*34c0*/  FMUL.FTZ R117, R109, R112 ;  /* 0x000000706d757220 */ /* 0x000fe20000410000 */
[----:B------:R-:W-:Y:S01]  /*34d0*/  HADD2.F32 R109, -RZ, R61.H0_H0 ;  /* 0x2000003dff6d7230 */ /* 0x000fe20000004100 */
[----:B--2---:R-:W0:Y:S01]  /*34e0*/  LDS.128 R68, [R79+0x20] ;  /* 0x000020004f447984 */ /* 0x004e220000000c00 */
        /* <DEDUP_REMOVED lines=25> */
[----:B----4-:R-:W-:-:S02]  /*3680*/  HADD2.F32 R118, -RZ, R64.H0_H0 ;  /* 0x20000040ff767230 */ /* 0x010fc40000004100 */
        /* <DEDUP_REMOVED lines=48> */
.L_x_4731:
[----:B------:R-:W-:-:S06]  /*3990*/  LEA R106, R108, UR26, 0x3 ;  /* 0x0000001a6c6a7c11 */ /* 0x000fcc000f8e18ff */
[----:B------:R-:W0:Y:S02]  /*39a0*/  LDS.64 R106, [R106+0x8788] ;  /* 0x008788006a6a7984 */ /* 0x000e240000000a00 */
.L_x_4732:
[----:B------:R-:W-:Y:S05]  /*39b0*/  BSYNC.RECONVERGENT B0 ;  /* 0x0000000000007941 */ /* 0x000fea0003800200 */
.L_x_4730:
        /* <DEDUP_REMOVED lines=305> */
.L_x_4856:
        /* <DEDUP_REMOVED lines=13> */
.L_x_4859:
[----:B------:R-:W-:-:S03]  /*4da0*/  UMOV UR9, 0xffffffff ;  /* 0xffffffff00097882 */ /* 0x000fc60000000000 */
[----:B------:R-:W-:Y:S05]  /*4db0*/  BRA.DIV UR9, `(.L_x_4736) ;  /* 0x0000007609347947 */ /* 0x000fea000b800000 */
.L_x_4862:
[----:B------:R-:W-:-:S03]  /*4dc0*/  UMOV UR9, 0xffffffff ;  /* 0xffffffff00097882 */ /* 0x000fc60000000000 */
[----:B------:R-:W-:Y:S05]  /*4dd0*/  BRA.DIV UR9, `(.L_x_4737) ;  /* 0x0000007609547947 */ /* 0x000fea000b800000 */
.L_x_4865:
[----:B------:R-:W-:-:S03]  /*4de0*/  UMOV UR9, 0xffffffff ;  /* 0xffffffff00097882 */ /* 0x000fc60000000000 */
[----:B------:R-:W-:Y:S05]  /*4df0*/  BRA.DIV UR9, `(.L_x_4738) ;  /* 0x0000007609747947 */ /* 0x000fea000b800000 */
.L_x_4868:
        /* <DEDUP_REMOVED lines=10> */
.L_x_4878:
        /* <DEDUP_REMOVED lines=45> */
.L_x_4733:
        /* <DEDUP_REMOVED lines=313> */
.L_x_4883:
        /* <DEDUP_REMOVED lines=12> */
.L_x_4744:
[----:B------:R-:W-:Y:S05]  /*65c0*/  BSYNC.RECONVERGENT B1 ;  /* 0x0000000000017941 */ /* 0x000fea0003800200 */
.L_x_4743:
[----:B------:R-:W-:Y:S01]  /*65d0*/  UMOV UR9, 0xffffffff ;  /* 0xffffffff00097882 */ /* 0x000fe20000000000 */
[----:B------:R-:W-:Y:S02]  /*65e0*/  ISETP.GT.U32.AND P2, PT, R206, 0x1d, PT ;  /* 0x0000001dce00780c */ /* 0x000fe40003f44070 */
[----:B------:R-:W-:Y:S11]  /*65f0*/  BRA.DIV UR9, `(.L_x_4745) ;  /* 0x0000006209c47947 */ /* 0x000ff6000b800000 */
[----:B--2---:R2:W1:Y:S04]  /*6600*/  SHFL.DOWN PT, R76, R249, 0x2, 0x1f ;  /* 0x08401f00f94c7f89 */ /* 0x00446800000e0000 */
[----:B---3--:R2:W3:Y:S04]  /*6610*/  SHFL.DOWN PT, R77, R248, 0x2, 0x1f ;  /* 0x08401f00f84d7f89 */ /* 0x0084e800000e0000 */
[----:B----4-:R2:W4:Y:S04]  /*6620*/  SHFL.DOWN PT, R78, R247, 0x2, 0x1f ;  /* 0x08401f00f74e7f89 */ /* 0x01052800000e0000 */
[----:B0-----:R2:W0:Y:S02]  /*6630*/  SHFL.DOWN PT, R251, R246, 0x2, 0x1f ;  /* 0x08401f00f6fb7f89 */ /* 0x00142400000e0000 */
.L_x_4889:
        /* <DEDUP_REMOVED lines=12> */
.L_x_4747:
[----:B------:R-:W-:Y:S05]  /*6700*/  BSYNC.RECONVERGENT B1 ;  /* 0x0000000000017941 */ /* 0x000fea0003800200 */
.L_x_4746:
[----:B------:R-:W-:Y:S01]  /*6710*/  UMOV UR9, 0xffffffff ;  /* 0xffffffff00097882 */ /* 0x000fe20000000000 */
[----:B------:R-:W-:Y:S02]  /*6720*/  ISETP.GT.U32.AND P2, PT, R206, 0x1b, PT ;  /* 0x0000001bce00780c */ /* 0x000fe40003f44070 */
[----:B------:R-:W-:Y:S11]  /*6730*/  BRA.DIV UR9, `(.L_x_4748) ;  /* 0x0000006209e47947 */ /* 0x000ff6000b800000 */
[----:B-1----:R1:W1:Y:S04]  /*6740*/  SHFL.DOWN PT, R76, R249, 0x4, 0x1f ;  /* 0x08801f00f94c7f89 */ /* 0x00226800000e0000 */
[----:B---3--:R3:W1:Y:S04]  /*6750*/  SHFL.DOWN PT, R77, R248, 0x4, 0x1f ;  /* 0x08801f00f84d7f89 */ /* 0x00866800000e0000 */
[----:B----4-:R3:W4:Y:S04]  /*6760*/  SHFL.DOWN PT, R78, R247, 0x4, 0x1f ;  /* 0x08801f00f74e7f89 */ /* 0x01072800000e0000 */
[----:B0-----:R3:W0:Y:S02]  /*6770*/  SHFL.DOWN PT, R251, R246, 0x4, 0x1f ;  /* 0x08801f00f6fb7f89 */ /* 0x00162400000e0000 */
.L_x_4895:
        /* <DEDUP_REMOVED lines=12> */
.L_x_4750:
[----:B------:R-:W-:Y:S05]  /*6840*/  BSYNC.RECONVERGENT B1 ;  /* 0x0000000000017941 */ /* 0x000fea0003800200 */
.L_x_4749:
[----:B------:R-:W-:Y:S01]  /*6850*/  UMOV UR9, 0xffffffff ;  /* 0xffffffff00097882 */ /* 0x000fe20000000000 */
[----:B------:R-:W-:Y:S02]  /*6860*/  ISETP.GT.U32.AND P2, PT, R206, 0x17, PT ;  /* 0x00000017ce00780c */ /* 0x000fe40003f44070 */
[----:B------:R-:W-:Y:S11]  /*6870*/  BRA.DIV UR9, `(.L_x_4751) ;  /* 0x0000006609047947 */ /* 0x000ff6000b800000 */
[----:B-1----:R1:W1:Y:S04]  /*6880*/  SHFL.DOWN PT, R76, R249, 0x8, 0x1f ;  /* 0x09001f00f94c7f89 */ /* 0x00226800000e0000 */
[----:B------:R0:W1:Y:S04]  /*6890*/  SHFL.DOWN PT, R77, R248, 0x8, 0x1f ;  /* 0x09001f00f84d7f89 */ /* 0x00006800000e0000 */
[----:B----4-:R4:W1:Y:S04]  /*68a0*/  SHFL.DOWN PT, R78, R247, 0x8, 0x1f ;  /* 0x09001f00f74e7f89 */ /* 0x01086800000e0000 */
[----:B0-----:R4:W0:Y:S02]  /*68b0*/  SHFL.DOWN PT, R251, R246, 0x8, 0x1f ;  /* 0x09001f00f6fb7f89 */ /* 0x00182400000e0000 */
.L_x_4901:
        /* <DEDUP_REMOVED lines=12> */
.L_x_4753:
[----:B------:R-:W-:Y:S05]  /*6980*/  BSYNC.RECONVERGENT B1 ;  /* 0x0000000000017941 */ /* 0x000fea0003800200 */
.L_x_4752:
[----:B------:R-:W-:Y:S01]  /*6990*/  UMOV UR9, 0xffffffff ;  /* 0xffffffff00097882 */ /* 0x000fe20000000000 */
[----:B------:R-:W-:Y:S02]  /*69a0*/  ISETP.GT.U32.AND P2, PT, R206, 0xf, PT ;  /* 0x0000000fce00780c */ /* 0x000fe40003f44070 */
[----:B------:R-:W-:Y:S11]  /*69b0*/  BRA.DIV UR9, `(.L_x_4754) ;  /* 0x0000006609247947 */ /* 0x000ff6000b800000 */
[----:B-1----:R1:W1:Y:S04]  /*69c0*/  SHFL.DOWN PT, R76, R249, 0x10, 0x1f ;  /* 0x0a001f00f94c7f89 */ /* 0x00226800000e0000 */
[----:B------:R0:W1:Y:S04]  /*69d0*/  SHFL.DOWN PT, R77, R248, 0x10, 0x1f ;  /* 0x0a001f00f84d7f89 */ /* 0x00006800000e0000 */
[----:B------:R1:W1:Y:S04]  /*69e0*/  SHFL.DOWN PT, R78, R247, 0x10, 0x1f ;  /* 0x0a001f00f74e7f89 */ /* 0x00026800000e0000 */
[----:B0-----:R0:W0:Y:S02]  /*69f0*/  SHFL.DOWN PT, R251, R246, 0x10, 0x1f ;  /* 0x0a001f00f6fb7f89 */ /* 0x00102400000e0000 */
.L_x_4907:
        /* <DEDUP_REMOVED lines=12> */
.L_x_4756:
[----:B------:R-:W-:Y:S05]  /*6ac0*/  BSYNC.RECONVERGENT B1 ;  /* 0x0000000000017941 */ /* 0x000fea0003800200 */
.L_x_4755:
        /* <DEDUP_REMOVED lines=27> */
.L_x_4921:
        /* <DEDUP_REMOVED lines=15> */
.L_x_4759:
[----:B------:R-:W-:Y:S05]  /*6d70*/  BSYNC.RECONVERGENT B1 ;  /* 0x0000000000017941 */ /* 0x000fea0003800200 */
.L_x_4758:
        /* <DEDUP_REMOVED lines=38> */
.L_x_4741:
[----:B------:R-:W-:Y:S05]  /*6fe0*/  BSYNC B0 ;  /* 0x0000000000007941 */ /* 0x000fea0003800000 */
.L_x_4740:
        /* <DEDUP_REMOVED lines=56> */
[----:B------:R-:W-:Y:S01]  /*7370*/  FFMA.FTZ R211, R13, -R211, R232 ;  /* 0x800000d30dd37223 */ /* 0x000fe200000100e8 */
[----:B-1----:R-:W-:Y:S01]  /*7380*/  FMUL.FTZ R205, R37, R90 ;  /* 0x0000005a25cd7220 */ /* 0x002fe20000410000 */
[----:B------:R-:W-:Y:S01]  /*7390*/  FFMA.FTZ R206, R6, R230, R79 ;  /* 0x000000e606ce7223 */ /* 0x000fe2000001004f */
[-C--:B------:R-:W-:Y:S01]  /*73a0*/  FFMA.FTZ R218, -R151, R67.reuse, R218 ;  /* 0x0000004397da7223 */ /* 0x080fe200000101da */
[----:B------:R-:W-:Y:S01]  /*73b0*/  FFMA.FTZ R67, R153, -R67, R216 ;  /* 0x8000004399437223 */ /* 0x000fe200000100d8 */
[----:B------:R-:W-:Y:S01]  /*73c0*/  FFMA.FTZ R216, R12, -R216, R211 ;  /* 0x800000d80cd87223 */ /* 0x000fe200000100d3 */
[-C--:B------:R-:W-:Y:S01]  /*73d0*/  FFMA.FTZ R225, -R160, R205.reuse, R225 ;  /* 0x000000cda0e17223 */ /* 0x080fe200000101e1 */
[----:B------:R-:W-:Y:S01]  /*73e0*/  FFMA.FTZ R77, R162, -R205, R223 ;  /* 0x800000cda24d7223 */ /* 0x000fe200000100df */
[----:B------:R-:W-:Y:S01]  /*73f0*/  FFMA.FTZ R211, R5, R229, R206 ;  /* 0x000000e505d37223 */ /* 0x000fe200000100ce */
[-C--:B--2---:R-:W-:Y:S01]  /*7400*/  FMUL.FTZ R205, R65, R107.reuse ;  /* 0x0000006b41cd7220 */ /* 0x084fe20000410000 */
[----:B------:R-:W-:Y:S01]  /*7410*/  FMUL.FTZ R206, R64, R107 ;  /* 0x0000006b40ce7220 */ /* 0x000fe20000410000 */
[----:B------:R-:W-:Y:S01]  /*7420*/  ISETP.NE.AND P2, PT, R108, RZ, PT ;  /* 0x000000ff6c00720c */ /* 0x000fe20003f45270 */
[----:B------:R-:W-:Y:S01]  /*7430*/  FFMA.FTZ R215, R11, -R215, R216 ;  /* 0x800000d70bd77223 */ /* 0x000fe200000100d8 */
[-C--:B------:R-:W-:Y:S01]  /*7440*/  FFMA.FTZ R205, R64, R106.reuse, R205 ;  /* 0x0000006a40cd7223 */ /* 0x080fe200000100cd */
[----:B------:R-:W-:Y:S01]  /*7450*/  FFMA.FTZ R65, R65, R106, -R206 ;  /* 0x0000006a41417223 */ /* 0x000fe200000108ce */
[----:B------:R-:W-:Y:S01]  /*7460*/  FFMA.FTZ R106, R4, R214, R211 ;  /* 0x000000d6046a7223 */ /* 0x000fe200000100d3 */
[----:B------:R-:W-:Y:S01]  /*7470*/  FFMA.FTZ R220, R10, -R220, R215 ;  /* 0x800000dc0adc7223 */ /* 0x000fe200000100d7 */
[----:B------:R-:W-:Y:S01]  /*7480*/  FADD.FTZ R205, R188, R205 ;  /* 0x000000cdbccd7221 */ /* 0x000fe20000010000 */
[----:B------:R-:W-:Y:S01]  /*7490*/  FADD.FTZ R211, R204, R65 ;  /* 0x00000041ccd37221 */ /* 0x000fe20000010000 */
[----:B------:R-:W-:Y:S01]  /*74a0*/  FFMA.FTZ R65, R3, R209, R106 ;  /* 0x000000d103417223 */ /* 0x000fe2000001006a */
[----:B------:R-:W-:Y:S01]  /*74b0*/  FFMA.FTZ R219, R9, -R219, R220 ;  /* 0x800000db09db7223 */ /* 0x000fe200000100dc */
[C---:B------:R-:W-:Y:S01]  /*74c0*/  FMUL.FTZ R188, R117.reuse, R205 ;  /* 0x000000cd75bc7220 */ /* 0x040fe20000410000 */
[----:B------:R-:W-:Y:S01]  /*74d0*/  FMUL.FTZ R106, R117, R211 ;  /* 0x000000d3756a7220 */ /* 0x000fe20000410000 */
[----:B------:R-:W-:Y:S01]  /*74e0*/  FMUL.FTZ R117, R34, R85 ;  /* 0x0000005522757220 */ /* 0x000fe20000410000 */
[----:B------:R-:W-:Y:S01]  /*74f0*/  VOTEU.ALL UP0, P2 ;  /* 0x0000000000ff7886 */ /* 0x000fe20001000000 */
[C---:B------:R-:W-:Y:S01]  /*7500*/  FFMA.FTZ R188, R119.reuse, R211, -R188 ;  /* 0x000000d377bc7223 */ /* 0x040fe200000108bc */
[----:B------:R-:W-:Y:S01]  /*7510*/  FFMA.FTZ R119, R119, R205, R106 ;  /* 0x000000cd77777223 */ /* 0x000fe2000001006a */
[----:B------:R-:W-:Y:S01]  /*7520*/  FFMA.FTZ R224, R8, -R224, R219 ;  /* 0x800000e008e07223 */ /* 0x000fe200000100db */
[----:B------:R-:W-:Y:S01]  /*7530*/  FMUL.FTZ R78, R38, R89 ;  /* 0x00000059264e7220 */ /* 0x000fe20000410000 */
[----:B------:R-:W-:Y:S01]  /*7540*/  FADD.FTZ R189, R189, R188 ;  /* 0x000000bcbdbd7221 */ /* 0x000fe20000010000 */
[----:B------:R-:W-:Y:S01]  /*7550*/  FADD.FTZ R186, R186, R119 ;  /* 0x00000077baba7221 */ /* 0x000fe20000010000 */
[----:B------:R-:W-:Y:S01]  /*7560*/  @!UP0 ULEA UR9, UR8, UR26, 0x4 ;  /* 0x0000001a08098291 */ /* 0x000fe2000f8e20ff */
[----:B------:R-:W-:Y:S01]  /*7570*/  FFMA.FTZ R119, R187, -R117, R208 ;  /* 0x80000075bb777223 */ /* 0x000fe200000100d0 */
[C---:B------:R-:W-:Y:S01]  /*7580*/  FMUL.FTZ R106, R120.reuse, R189 ;  /* 0x000000bd786a7220 */ /* 0x040fe20000410000 */
[----:B------:R-:W-:Y:S01]  /*7590*/  FMUL.FTZ R120, R120, R186 ;  /* 0x000000ba78787220 */ /* 0x000fe20000410000 */
[----:B------:R-:W-:Y:S01]  /*75a0*/  FFMA.FTZ R223, R7, -R223, R224 ;  /* 0x800000df07df7223 */ /* 0x000fe200000100e0 */
[----:B------:R-:W-:Y:S01]  /*75b0*/  FFMA.FTZ R230, -R163, R78, R230 ;  /* 0x0000004ea3e67223 */ /* 0x000fe200000101e6 */
[C---:B------:R-:W-:Y:S01]  /*75c0*/  FFMA.FTZ R106, R121.reuse, R186, R106 ;  /* 0x000000ba796a7223 */ /* 0x040fe2000001006a */
[----:B------:R-:W-:Y:S01]  /*75d0*/  FFMA.FTZ R121, R121, R189, -R120 ;  /* 0x000000bd79797223 */ /* 0x000fe20000010878 */
[----:B------:R-:W-:Y:S01]  /*75e0*/  FMUL.FTZ R120, R205, UR27 ;  /* 0x0000001bcd787c20 */ /* 0x000fe20008410000 */
[----:B------:R-:W-:Y:S01]  /*75f0*/  FMUL.FTZ R215, R35, R88 ;  /* 0x0000005823d77220 */ /* 0x000fe20000410000 */
[----:B------:R-:W-:Y:S01]  /*7600*/  FADD.FTZ R185, R185, R106 ;  /* 0x0000006ab9b97221 */ /* 0x000fe20000010000 */
[----:B------:R-:W-:Y:S01]  /*7610*/  FADD.FTZ R190, R190, R121 ;  /* 0x00000079bebe7221 */ /* 0x000fe20000010000 */
[----:B------:R-:W-:Y:S01]  /*7620*/  FFMA.FTZ R106, R211, UR44, -R120 ;  /* 0x0000002cd36a7c23 */ /* 0x000fe20008010878 */
[----:B------:R-:W-:Y:S01]  /*7630*/  FFMA.FTZ R78, R165, -R78, R228 ;  /* 0x8000004ea54e7223 */ /* 0x000fe200000100e4 */
[----:B0-----:R0:W-:Y:S01]  /*7640*/  @!P2 STS.128 [UR9+0x8b80], R60 ;  /* 0x008b803cff00a988 */ /* 0x0011e20008000c09 */
[----:B------:R-:W-:Y:S01]  /*7650*/  FFMA.FTZ R228, R6, -R228, R223 ;  /* 0x800000e406e47223 */ /* 0x000fe200000100df */
[----:B------:R-:W-:Y:S01]  /*7660*/  FMUL.FTZ R204, R119, R106 ;  /* 0x0000006a77cc7220 */ /* 0x000fe20000410000 */
[C---:B------:R-:W-:Y:S01]  /*7670*/  FMUL.FTZ R106, R122.reuse, R185 ;  /* 0x000000b97a6a7220 */ /* 0x040fe20000410000 */
[-C--:B------:R-:W-:Y:S01]  /*7680*/  FMUL.FTZ R122, R122, R190.reuse ;  /* 0x000000be7a7a7220 */ /* 0x080fe20000410000 */
[----:B------:R-:W-:Y:S01]  /*7690*/  P2R R79, PR, RZ, 0x4 ;  /* 0x00000004ff4f7803 */ /* 0x000fe20000000000 */
[----:B------:R-:W-:Y:S01]  /*76a0*/  FMUL.FTZ R64, R36, R87 ;  /* 0x0000005724407220 */ /* 0x000fe20000410000 */
[C---:B------:R-:W-:Y:S01]  /*76b0*/  FFMA.FTZ R106, R123.reuse, R190, -R106 ;  /* 0x000000be7b6a7223 */ /* 0x040fe2000001086a */
[----:B------:R-:W-:Y:S01]  /*76c0*/  FFMA.FTZ R79, R166, -R215, R227 ;  /* 0x800000d7a64f7223 */ /* 0x000fe200000100e3 */
[----:B------:R-:W-:Y:S01]  /*76d0*/  FFMA.FTZ R123, R123, R185, R122 ;  /* 0x000000b97b7b7223 */ /* 0x000fe2000001007a */
[----:B------:R-:W-:Y:S01]  /*76e0*/  FFMA.FTZ R227, R5, -R227, R228 ;  /* 0x800000e305e37223 */ /* 0x000fe200000100e4 */
[----:B------:R-:W-:Y:S01]  /*76f0*/  FFMA.FTZ R117, -R171, R117, R210 ;  /* 0x00000075ab757223 */ /* 0x000fe200000101d2 */
[----:B------:R-:W-:Y:S01]  /*7700*/  FADD.FTZ R191, R191, R106 ;  /* 0x0000006abfbf7221 */ /* 0x000fe20000010000 */
[----:B------:R-:W-:Y:S01]  /*7710*/  FFMA.FTZ R214, -R167, R64, R214 ;  /* 0x00000040a7d67223 */ /* 0x000fe200000101d6 */
[----:B0-----:R-:W-:Y:S01]  /*7720*/  FMUL.FTZ R60, R211, UR27 ;  /* 0x0000001bd33c7c20 */ /* 0x001fe20008410000 */
[----:B------:R-:W-:Y:S01]  /*7730*/  FMUL.FTZ R107, R33, R86 ;  /* 0x00000056216b7220 */ /* 0x000fe20000410000 */
[----:B------:R-:W-:Y:S01]  /*7740*/  FFMA.FTZ R64, R169, -R64, R212 ;  /* 0x80000040a9407223 */ /* 0x000fe200000100d4 */
[----:B------:R-:W-:Y:S01]  /*7750*/  FADD.FTZ R184, R184, R123 ;  /* 0x0000007bb8b87221 */ /* 0x000fe20000010000 */
[----:B------:R-:W-:Y:S01]  /*7760*/  FFMA.FTZ R120, R205, UR44, R60 ;  /* 0x0000002ccd787c23 */ /* 0x000fe2000801003c */
[----:B------:R-:W-:Y:S01]  /*7770*/  FFMA.FTZ R212, R4, -R212, R227 ;  /* 0x800000d404d47223 */ /* 0x000fe200000100e3 */
[----:B------:R-:W-:Y:S01]  /*7780*/  FMUL.FTZ R63, R170, R189 ;  /* 0x000000bdaa3f7220 */ /* 0x000fe20000410000 */
[----:B------:R-:W-:Y:S01]  /*7790*/  FFMA.FTZ R209, -R168, R107, R209 ;  /* 0x0000006ba8d17223 */ /* 0x000fe200000101d1 */
[----:B------:R-:W-:Y:S01]  /*77a0*/  FFMA.FTZ R204, R117, R120, R204 ;  /* 0x0000007875cc7223 */ /* 0x000fe200000100cc */
[----:B------:R-:W-:Y:S01]  /*77b0*/  FMUL.FTZ R120, R126, R191 ;  /* 0x000000bf7e787220 */ /* 0x000fe20000410000 */
[----:B------:R-:W-:Y:S01]  /*77c0*/  FFMA.FTZ R107, R170, -R107, R207 ;  /* 0x8000006baa6b7223 */ /* 0x000fe200000100cf */
[----:B------:R-:W-:-:S02]  /*77d0*/  HFMA2 R61, -RZ, RZ, 0, 7.8678131103515625e-06 ;  /* 0x00000084ff3d7431 */ /* 0x000fc400000001ff */
[----:B------:R-:W-:Y:S01]  /*77e0*/  FMUL.FTZ R126, R126, R184 ;  /* 0x000000b87e7e7220 */ /* 0x000fe20000410000 */
[----:B------:R-:W-:Y:S01]  /*77f0*/  FFMA.FTZ R207, R3, -R207, R212 ;  /* 0x800000cf03cf7223 */ /* 0x000fe200000100d4 */
[----:B------:R-:W-:Y:S01]  /*7800*/  FFMA.FTZ R121, R168, R186, R63 ;  /* 0x000000baa8797223 */ /* 0x000fe2000001003f */
[----:B------:R-:W-:Y:S01]  /*7810*/  FMUL.FTZ R122, R186, UR27 ;  /* 0x0000001bba7a7c20 */ /* 0x000fe20008410000 */
[C---:B------:R-:W-:Y:S01]  /*7820*/  FMUL.FTZ R212, R34.reuse, R211 ;  /* 0x000000d322d47220 */ /* 0x040fe20000410000 */
[----:B------:R-:W-:Y:S01]  /*7830*/  FMUL.FTZ R206, R34, R205 ;  /* 0x000000cd22ce7220 */ /* 0x000fe20000410000 */
[----:B------:R-:W-:Y:S01]  /*7840*/  FFMA.FTZ R120, R127, R184, R120 ;  /* 0x000000b87f787223 */ /* 0x000fe20000010078 */
[----:B------:R-:W-:Y:S01]  /*7850*/  FMUL.FTZ R63, R189, UR27 ;  /* 0x0000001bbd3f7c20 */ /* 0x000fe20008410000 */
[----:B------:R-:W-:Y:S01]  /*7860*/  FMUL.FTZ R168, R33, R189 ;  /* 0x000000bd21a87220 */ /* 0x000fe20000410000 */
[----:B------:R-:W-:Y:S01]  /*7870*/  FFMA.FTZ R127, R127, R191, -R126 ;  /* 0x000000bf7f7f7223 */ /* 0x000fe2000001087e */
[----:B------:R-:W-:-:S02]  /*7880*/  IMAD R62, R108, R61, UR26 ;  /* 0x0000001a6c3e7e24 */ /* 0x000fc4000f8e023d */
[----:B------:R-:W-:Y:S01]  /*7890*/  FFMA.FTZ R126, R189, UR44, -R122 ;  /* 0x0000002cbd7e7c23 */ /* 0x000fe2000801087a */
[C---:B------:R-:W-:Y:S01]  /*78a0*/  FMUL.FTZ R60, R119.reuse, R212 ;  /* 0x000000d4773c7220 */ /* 0x040fe20000410000 */
[-C--:B------:R-:W-:Y:S01]  /*78b0*/  FMUL.FTZ R61, R119, R206.reuse ;  /* 0x000000ce773d7220 */ /* 0x080fe20000410000 */
[----:B------:R-:W-:Y:S01]  /*78c0*/  FADD.FTZ R183, R183, R120 ;  /* 0x00000078b7b77221 */ /* 0x000fe20000010000 */
[----:B------:R-:W-:Y:S01]  /*78d0*/  FFMA.FTZ R122, R186, UR44, R63 ;  /* 0x0000002cba7a7c23 */ /* 0x000fe2000801003f */
[----:B------:R-:W-:Y:S01]  /*78e0*/  FMUL.FTZ R119, R85, R206 ;  /* 0x000000ce55777220 */ /* 0x000fe20000410000 */
[----:B------:R-:W-:Y:S01]  /*78f0*/  FMUL.FTZ R186, R33, R186 ;  /* 0x000000ba21ba7220 */ /* 0x000fe20000410000 */
[----:B------:R-:W-:Y:S01]  /*7900*/  FMUL.FTZ R120, R107, R168 ;  /* 0x000000a86b787220 */ /* 0x000fe20000410000 */
[----:B------:R-:W-:Y:S01]  /*7910*/  FADD.FTZ R192, R192, R127 ;  /* 0x0000007fc0c07221 */ /* 0x000fe20000010000 */
[C---:B------:R-:W-:Y:S01]  /*7920*/  FFMA.FTZ R60, R117.reuse, R206, R60 ;  /* 0x000000ce753c7223 */ /* 0x040fe2000001003c */
[----:B------:R-:W-:Y:S01]  /*7930*/  FFMA.FTZ R61, R117, R212, -R61 ;  /* 0x000000d4753d7223 */ /* 0x000fe2000001083d */
[----:B------:R-:W-:Y:S01]  /*7940*/  FFMA.FTZ R117, R209, R186, R120 ;  /* 0x000000bad1757223 */ /* 0x000fe20000010078 */
[----:B------:R0:W-:Y:S01]  /*7950*/  STS [R62+0x2178], R119 ;  /* 0x002178773e007388 */ /* 0x0001e20000000800 */
[----:B------:R-:W-:Y:S01]  /*7960*/  FMUL.FTZ R120, R128, R192 ;  /* 0x000000c080787220 */ /* 0x000fe20000410000 */
[C---:B------:R-:W-:Y:S01]  /*7970*/  FMUL.FTZ R126, R107.reuse, R126 ;  /* 0x0000007e6b7e7220 */ /* 0x040fe20000410000 */
[-C--:B------:R-:W-:Y:S01]  /*7980*/  FMUL.FTZ R170, R107, R186.reuse ;  /* 0x000000ba6baa7220 */ /* 0x080fe20000410000 */
[----:B------:R-:W-:Y:S01]  /*7990*/  FMUL.FTZ R127, R86, R186 ;  /* 0x000000ba567f7220 */ /* 0x000fe20000410000 */
[----:B------:R-:W-:Y:S01]  /*79a0*/  FFMA.FTZ R107, R129, R183, R120 ;  /* 0x000000b7816b7223 */ /* 0x000fe20000010078 */
[----:B------:R-:W-:Y:S01]  /*79b0*/  FFMA.FTZ R18, R33, R121, R18 ;  /* 0x0000007921127223 */ /* 0x000fe20000010012 */
[C---:B------:R-:W-:Y:S01]  /*79c0*/  FFMA.FTZ R63, R209.reuse, R168, -R170 ;  /* 0x000000a8d13f7223 */ /* 0x040fe200000108aa */
[----:B------:R-:W-:Y:S01]  /*79d0*/  FFMA.FTZ R209, R209, R122, R126 ;  /* 0x0000007ad1d17223 */ /* 0x000fe2000001007e */
[----:B------:R-:W-:Y:S01]  /*79e0*/  FADD.FTZ R182, R182, R107 ;  /* 0x0000006bb6b67221 */ /* 0x000fe20000010000 */
[----:B0-----:R-:W-:Y:S01]  /*79f0*/  FMUL.FTZ R119, R128, R183 ;  /* 0x000000b780777220 */ /* 0x001fe20000410000 */
[----:B------:R0:W-:Y:S01]  /*7a00*/  STS [R62+0x2170], R127 ;  /* 0x0021707f3e007388 */ /* 0x0001e20000000800 */
[----:B------:R-:W-:Y:S01]  /*7a10*/  FFMA.FTZ R107, R86, R121, R209 ;  /* 0x00000079566b7223 */ /* 0x000fe200000100d1 */
[C---:B------:R-:W-:Y:S01]  /*7a20*/  FMUL.FTZ R121, R36.reuse, R185 ;  /* 0x000000b924797220 */ /* 0x040fe20000410000 */
[----:B------:R-:W-:Y:S01]  /*7a30*/  FFMA.FTZ R120, R129, R192, -R119 ;  /* 0x000000c081787223 */ /* 0x000fe20000010877 */
[----:B------:R-:W-:Y:S01]  /*7a40*/  FMUL.FTZ R123, R36, R190 ;  /* 0x000000be247b7220 */ /* 0x000fe20000410000 */
[----:B------:R-:W-:Y:S01]  /*7a50*/  FMUL.FTZ R128, R35, R191 ;  /* 0x000000bf23807220 */ /* 0x000fe20000410000 */
[----:B------:R-:W-:Y:S01]  /*7a60*/  FMUL.FTZ R129, R87, R121 ;  /* 0x0000007957817220 */ /* 0x000fe20000410000 */
[----:B------:R-:W-:Y:S01]  /*7a70*/  FADD.FTZ R193, R193, R120 ;  /* 0x00000078c1c17221 */ /* 0x000fe20000010000 */
[----:B------:R-:W-:Y:S01]  /*7a80*/  FMUL.FTZ R119, R64, R123 ;  /* 0x0000007b40777220 */ /* 0x000fe20000410000 */
[----:B------:R-:W-:Y:S01]  /*7a90*/  FFMA.FTZ R229, -R164, R215, R229 ;  /* 0x000000d7a4e57223 */ /* 0x000fe200000101e5 */
[----:B0-----:R-:W-:Y:S01]  /*7aa0*/  FMUL.FTZ R127, R64, R121 ;  /* 0x00000079407f7220 */ /* 0x001fe20000410000 */
[C---:B------:R-:W-:Y:S01]  /*7ab0*/  FMUL.FTZ R120, R130.reuse, R193 ;  /* 0x000000c182787220 */ /* 0x040fe20000410000 */
[----:B------:R-:W-:Y:S01]  /*7ac0*/  FMUL.FTZ R130, R130, R182 ;  /* 0x000000b682827220 */ /* 0x000fe20000410000 */
[----:B------:R-:W-:Y:S01]  /*7ad0*/  FFMA.FTZ R119, R214, R121, R119 ;  /* 0x00000079d6777223 */ /* 0x000fe20000010077 */
[----:B------:R-:W-:Y:S01]  /*7ae0*/  FMUL.FTZ R126, R35, R184 ;  /* 0x000000b8237e7220 */ /* 0x000fe20000410000 */
[C---:B------:R-:W-:Y:S01]  /*7af0*/  FFMA.FTZ R120, R131.reuse, R182, R120 ;  /* 0x000000b683787223 */ /* 0x040fe20000010078 */
[----:B------:R-:W-:Y:S01]  /*7b00*/  FFMA.FTZ R131, R131, R193, -R130 ;  /* 0x000000c183837223 */ /* 0x000fe20000010882 */
[----:B------:R-:W-:Y:S01]  /*7b10*/  FMUL.FTZ R130, R79, R128 ;  /* 0x000000804f827220 */ /* 0x000fe20000410000 */
[----:B------:R0:W-:Y:S01]  /*7b20*/  STS [R62+0x2168], R129 ;  /* 0x002168813e007388 */ /* 0x0001e20000000800 */
[----:B------:R-:W-:Y:S01]  /*7b30*/  FADD.FTZ R181, R181, R120 ;  /* 0x00000078b5b57221 */ /* 0x000fe20000010000 */
[----:B------:R-:W-:Y:S01]  /*7b40*/  FADD.FTZ R194, R194, R131 ;  /* 0x00000083c2c27221 */ /* 0x000fe20000010000 */
[-C--:B------:R-:W-:Y:S01]  /*7b50*/  FMUL.FTZ R131, R87, R123.reuse ;  /* 0x0000007b57837220 */ /* 0x080fe20000410000 */
[----:B------:R-:W-:Y:S01]  /*7b60*/  FFMA.FTZ R120, R214, R123, -R127 ;  /* 0x0000007bd6787223 */ /* 0x000fe2000001087f */
[C---:B------:R-:W-:Y:S01]  /*7b70*/  FMUL.FTZ R123, R132.reuse, R181 ;  /* 0x000000b5847b7220 */ /* 0x040fe20000410000 */
[-C--:B------:R-:W-:Y:S01]  /*7b80*/  FMUL.FTZ R122, R132, R194.reuse ;  /* 0x000000c2847a7220 */ /* 0x080fe20000410000 */
[----:B------:R-:W-:Y:S01]  /*7b90*/  FMUL.FTZ R188, R187, R211 ;  /* 0x000000d3bbbc7220 */ /* 0x000fe20000410000 */
[----:B------:R1:W-:Y:S01]  /*7ba0*/  STS [R62+0x216c], R131 ;  /* 0x00216c833e007388 */ /* 0x0003e20000000800 */
[----:B------:R-:W-:Y:S01]  /*7bb0*/  FMUL.FTZ R132, R37, R193 ;  /* 0x000000c125847220 */ /* 0x000fe20000410000 */
[C---:B------:R-:W-:Y:S01]  /*7bc0*/  FFMA.FTZ R121, R133.reuse, R181, R122 ;  /* 0x000000b585797223 */ /* 0x040fe2000001007a */
[----:B------:R-:W-:Y:S01]  /*7bd0*/  FFMA.FTZ R122, R133, R194, -R123 ;  /* 0x000000c2857a7223 */ /* 0x000fe2000001087b */
[-C--:B0-----:R-:W-:Y:S01]  /*7be0*/  FMUL.FTZ R129, R88, R126.reuse ;  /* 0x0000007e58817220 */ /* 0x081fe20000410000 */
[----:B------:R-:W-:Y:S01]  /*7bf0*/  FFMA.FTZ R188, R171, R205, R188 ;  /* 0x000000cdabbc7223 */ /* 0x000fe200000100bc */
[----:B------:R-:W-:Y:S01]  /*7c00*/  FADD.FTZ R180, R180, R121 ;  /* 0x00000079b4b47221 */ /* 0x000fe20000010000 */
[----:B------:R-:W-:Y:S01]  /*7c10*/  FADD.FTZ R195, R195, R122 ;  /* 0x0000007ac3c37221 */ /* 0x000fe20000010000 */
[-C--:B------:R-:W-:Y:S01]  /*7c20*/  FMUL.FTZ R121, R79, R126.reuse ;  /* 0x0000007e4f797220 */ /* 0x080fe20000410000 */
[----:B------:R-:W-:Y:S01]  /*7c30*/  FFMA.FTZ R122, R229, R126, R130 ;  /* 0x0000007ee57a7223 */ /* 0x000fe20000010082 */
[C---:B------:R-:W-:Y:S01]  /*7c40*/  FMUL.FTZ R126, R134.reuse, R180 ;  /* 0x000000b4867e7220 */ /* 0x040fe20000410000 */
[-C--:B------:R-:W-:Y:S01]  /*7c50*/  FMUL.FTZ R123, R134, R195.reuse ;  /* 0x000000c3867b7220 */ /* 0x080fe20000410000 */
[----:B------:R-:W-:Y:S01]  /*7c60*/  FMUL.FTZ R171, R85, R212 ;  /* 0x000000d455ab7220 */ /* 0x000fe20000410000 */
[----:B------:R0:W-:Y:S01]  /*7c70*/  STS [R62+0x2160], R129 ;  /* 0x002160813e007388 */ /* 0x0001e20000000800 */
[C---:B------:R-:W-:Y:S01]  /*7c80*/  FFMA.FTZ R127, R135.reuse, R195, -R126 ;  /* 0x000000c3877f7223 */ /* 0x040fe2000001087e */
[----:B------:R-:W-:Y:S01]  /*7c90*/  FFMA.FTZ R126, R135, R180, R123 ;  /* 0x000000b4877e7223 */ /* 0x000fe2000001007b */
[----:B------:R-:W-:Y:S01]  /*7ca0*/  FFMA.FTZ R121, R229, R128, -R121 ;  /* 0x00000080e5797223 */ /* 0x000fe20000010879 */
[----:B------:R2:W-:Y:S01]  /*7cb0*/  STS [R62+0x217c], R171 ;  /* 0x00217cab3e007388 */ /* 0x0005e20000000800 */
[----:B------:R-:W-:Y:S01]  /*7cc0*/  FADD.FTZ R196, R196, R127 ;  /* 0x0000007fc4c47221 */ /* 0x000fe20000010000 */
[----:B------:R-:W-:Y:S01]  /*7cd0*/  FADD.FTZ R179, R179, R126 ;  /* 0x0000007eb3b37221 */ /* 0x000fe20000010000 */
[C---:B------:R-:W-:Y:S01]  /*7ce0*/  FMUL.FTZ R133, R38.reuse, R192 ;  /* 0x000000c026857220 */ /* 0x040fe20000410000 */
[----:B-1----:R-:W-:Y:S01]  /*7cf0*/  FMUL.FTZ R131, R38, R183 ;  /* 0x000000b726837220 */ /* 0x002fe20000410000 */
[C---:B------:R-:W-:Y:S01]  /*7d00*/  FMUL.FTZ R126, R136.reuse, R196 ;  /* 0x000000c4887e7220 */ /* 0x040fe20000410000 */
[----:B0-----:R-:W-:Y:S01]  /*7d10*/  FMUL.FTZ R129, R136, R179 ;  /* 0x000000b388817220 */ /* 0x001fe20000410000 */
[C---:B------:R-:W-:Y:S01]  /*7d20*/  FMUL.FTZ R123, R78.reuse, R133 ;  /* 0x000000854e7b7220 */ /* 0x040fe20000410000 */
[----:B------:R-:W-:Y:S01]  /*7d30*/  FMUL.FTZ R135, R78, R131 ;  /* 0x000000834e877220 */ /* 0x000fe20000410000 */
[----:B------:R-:W-:Y:S01]  /*7d40*/  FFMA.FTZ R127, R137, R179, R126 ;  /* 0x000000b3897f7223 */ /* 0x000fe2000001007e */
[----:B--2---:R-:W-:Y:S01]  /*7d50*/  FMUL.FTZ R171, R86, R168 ;  /* 0x000000a856ab7220 */ /* 0x004fe20000410000 */
[-C--:B------:R-:W-:Y:S01]  /*7d60*/  FFMA.FTZ R123, R230, R131.reuse, R123 ;  /* 0x00000083e67b7223 */ /* 0x080fe2000001007b */
[----:B------:R-:W-:Y:S01]  /*7d70*/  FMUL.FTZ R131, R89, R131 ;  /* 0x0000008359837220 */ /* 0x000fe20000410000 */
[----:B------:R-:W-:Y:S01]  /*7d80*/  FADD.FTZ R178, R178, R127 ;  /* 0x0000007fb2b27221 */ /* 0x000fe20000010000 */
[----:B------:R-:W-:Y:S01]  /*7d90*/  FMUL.FTZ R130, R37, R182 ;  /* 0x000000b625827220 */ /* 0x000fe20000410000 */
[----:B------:R0:W-:Y:S01]  /*7da0*/  STS [R62+0x2174], R171 ;  /* 0x002174ab3e007388 */ /* 0x0001e20000000800 */
[C---:B------:R-:W-:Y:S01]  /*7db0*/  FMUL.FTZ R134, R77.reuse, R132 ;  /* 0x000000844d867220 */ /* 0x040fe20000410000 */
[-C--:B------:R-:W-:Y:S01]  /*7dc0*/  FFMA.FTZ R126, R230, R133.reuse, -R135 ;  /* 0x00000085e67e7223 */ /* 0x080fe20000010887 */
[-C--:B------:R-:W-:Y:S01]  /*7dd0*/  FMUL.FTZ R136, R77, R130.reuse ;  /* 0x000000824d887220 */ /* 0x080fe20000410000 */
[----:B------:R1:W-:Y:S01]  /*7de0*/  STS [R62+0x2158], R131 ;  /* 0x002158833e007388 */ /* 0x0003e20000000800 */
[----:B------:R-:W-:Y:S01]  /*7df0*/  FFMA.FTZ R127, R225, R130, R134 ;  /* 0x00000082e17f7223 */ /* 0x000fe20000010086 */
[----:B------:R-:W-:Y:S01]  /*7e00*/  FMUL.FTZ R134, R39, R180 ;  /* 0x000000b427867220 */ /* 0x000fe20000410000 */
[----:B------:R-:W-:Y:S01]  /*7e10*/  BSSY.RECONVERGENT B0, `(.L_x_4760) ;  /* 0x00000fc000007945 */ /* 0x000fe20003800200 */
[-C--:B------:R-:W-:Y:S01]  /*7e20*/  FFMA.FTZ R17, R34, R188.reuse, R17 ;  /* 0x000000bc22117223 */ /* 0x080fe20000010011 */
[----:B------:R-:W-:Y:S01]  /*7e30*/  FFMA.FTZ R106, R85, R188, R204 ;  /* 0x000000bc556a7223 */ /* 0x000fe200000100cc */
[----:B0-----:R-:W-:Y:S01]  /*7e40*/  FMUL.FTZ R171, R88, R128 ;  /* 0x0000008058ab7220 */ /* 0x001fe20000410000 */
[----:B------:R-:W-:Y:S01]  /*7e50*/  FFMA.FTZ R128, R137, R196, -R129 ;  /* 0x000000c489807223 */ /* 0x000fe20000010881 */
[----:B------:R-:W-:Y:S01]  /*7e60*/  FMUL.FTZ R129, R89, R133 ;  /* 0x0000008559817220 */ /* 0x000fe20000410000 */
[----:B------:R-:W-:Y:S01]  /*7e70*/  FMUL.FTZ R137, R90, R130 ;  /* 0x000000825a897220 */ /* 0x000fe20000410000 */
[----:B------:R-:W-:Y:S01]  /*7e80*/  FMUL.FTZ R133, R40, R194 ;  /* 0x000000c228857220 */ /* 0x000fe20000410000 */
[----:B------:R-:W-:Y:S01]  /*7e90*/  FADD.FTZ R197, R197, R128 ;  /* 0x00000080c5c57221 */ /* 0x000fe20000010000 */
[----:B------:R-:W-:Y:S02]  /*7ea0*/  STS [R62+0x2164], R171 ;  /* 0x002164ab3e007388 */ /* 0x000fe40000000800 */
[----:B------:R-:W-:Y:S01]  /*7eb0*/  FMUL.FTZ R135, R76, R133 ;  /* 0x000000854c877220 */ /* 0x000fe20000410000 */
[CC--:B------:R-:W-:Y:S01]  /*7ec0*/  FMUL.FTZ R128, R138.reuse, R197.reuse ;  /* 0x000000c58a807220 */ /* 0x0c0fe20000410000 */
[-C--:B------:R-:W-:Y:S01]  /*7ed0*/  FMUL.FTZ R138, R138, R178.reuse ;  /* 0x000000b28a8a7220 */ /* 0x080fe20000410000 */
[----:B------:R-:W-:Y:S02]  /*7ee0*/  STS [R62+0x215c], R129 ;  /* 0x00215c813e007388 */ /* 0x000fe40000000800 */
[C---:B------:R-:W-:Y:S01]  /*7ef0*/  FFMA.FTZ R128, R139.reuse, R178, R128 ;  /* 0x000000b28b807223 */ /* 0x040fe20000010080 */
[----:B------:R-:W-:Y:S01]  /*7f00*/  FFMA.FTZ R139, R139, R197, -R138 ;  /* 0x000000c58b8b7223 */ /* 0x000fe2000001088a */
[----:B------:R0:W-:Y:S02]  /*7f10*/  STS [R62+0x2150], R137 ;  /* 0x002150893e007388 */ /* 0x0001e40000000800 */
[----:B------:R-:W-:Y:S01]  /*7f20*/  FADD.FTZ R177, R177, R128 ;  /* 0x00000080b1b17221 */ /* 0x000fe20000010000 */
[----:B------:R-:W-:Y:S01]  /*7f30*/  FADD.FTZ R198, R198, R139 ;  /* 0x0000008bc6c67221 */ /* 0x000fe20000010000 */
[-C--:B------:R-:W-:Y:S01]  /*7f40*/  FMUL.FTZ R139, R90, R132.reuse ;  /* 0x000000845a8b7220 */ /* 0x080fe20000410000 */
[----:B------:R-:W-:Y:S01]  /*7f50*/  FFMA.FTZ R128, R225, R132, -R136 ;  /* 0x00000084e1807223 */ /* 0x000fe20000010888 */
[C---:B-1----:R-:W-:Y:S01]  /*7f60*/  FMUL.FTZ R131, R140.reuse, R177 ;  /* 0x000000b18c837220 */ /* 0x042fe20000410000 */
[-C--:B------:R-:W-:Y:S01]  /*7f70*/  FMUL.FTZ R130, R140, R198.reuse ;  /* 0x000000c68c827220 */ /* 0x080fe20000410000 */
[----:B------:R-:W-:Y:S01]  /*7f80*/  FMUL.FTZ R136, R39, R195 ;  /* 0x000000c327887220 */ /* 0x000fe20000410000 */
[----:B------:R1:W-:Y:S01]  /*7f90*/  STS [R62+0x2154], R139 ;  /* 0x0021548b3e007388 */ /* 0x0003e20000000800 */
[----:B0-----:R-:W-:Y:S01]  /*7fa0*/  FMUL.FTZ R137, R91, R133 ;  /* 0x000000855b897220 */ /* 0x001fe20000410000 */
[C---:B------:R-:W-:Y:S01]  /*7fb0*/  FFMA.FTZ R129, R141.reuse, R177, R130 ;  /* 0x000000b18d817223 */ /* 0x040fe20000010082 */
[----:B------:R-:W-:Y:S01]  /*7fc0*/  FFMA.FTZ R130, R141, R198, -R131 ;  /* 0x000000c68d827223 */ /* 0x000fe20000010883 */
[----:B------:R-:W-:Y:S01]  /*7fd0*/  FMUL.FTZ R131, R40, R181 ;  /* 0x000000b528837220 */ /* 0x000fe20000410000 */
[----:B------:R-:W-:Y:S01]  /*7fe0*/  FMUL.FTZ R138, R75, R136 ;  /* 0x000000884b8a7220 */ /* 0x000fe20000410000 */
        /* <DEDUP_REMOVED lines=12> */
[-C--:B------:R-:W-:Y:S01]  /*80b0*/  FFMA.FTZ R131, R221, R134.reuse, R138 ;  /* 0x00000086dd837223 */ /* 0x080fe2000001008a */
[----:B------:R-:W-:Y:S01]  /*80c0*/  FADD.FTZ R200, R200, R133 ;  /* 0x00000085c8c87221 */ /* 0x000fe20000010000 */
[----:B------:R-:W-:Y:S01]  /*80d0*/  FADD.FTZ R175, R175, R132 ;  /* 0x00000084afaf7221 */ /* 0x000fe20000010000 */
[----:B-1----:R-:W-:Y:S01]  /*80e0*/  FMUL.FTZ R139, R92, R134 ;  /* 0x000000865c8b7220 */ /* 0x002fe20000410000 */
[----:B------:R1:W-:Y:S01]  /*80f0*/  STS [R62+0x214c], R137 ;  /* 0x00214c893e007388 */ /* 0x0003e20000000800 */
[----:B------:R-:W-:Y:S01]  /*8100*/  FMUL.FTZ R132, R144, R200 ;  /* 0x000000c890847220 */ /* 0x000fe20000410000 */
[----:B------:R-:W-:Y:S01]  /*8110*/  FMUL.FTZ R143, R92, R136 ;  /* 0x000000885c8f7220 */ /* 0x000fe20000410000 */
[----:B------:R-:W-:Y:S01]  /*8120*/  FMUL.FTZ R138, R41, R178 ;  /* 0x000000b2298a7220 */ /* 0x000fe20000410000 */
[----:B------:R2:W-:Y:S01]  /*8130*/  STS [R62+0x2140], R139 ;  /* 0x0021408b3e007388 */ /* 0x0005e20000000800 */
[-C--:B0-----:R-:W-:Y:S01]  /*8140*/  FMUL.FTZ R135, R144, R175.reuse ;  /* 0x000000af90877220 */ /* 0x081fe20000410000 */
[----:B------:R-:W-:Y:S01]  /*8150*/  FFMA.FTZ R133, R145, R175, R132 ;  /* 0x000000af91857223 */ /* 0x000fe20000010084 */
[----:B------:R-:W-:Y:S01]  /*8160*/  FFMA.FTZ R132, R221, R136, -R140 ;  /* 0x00000088dd847223 */ /* 0x000fe2000001088c */
[----:B------:R0:W-:Y:S01]  /*8170*/  STS [R62+0x2144], R143 ;  /* 0x0021448f3e007388 */ /* 0x0001e20000000800 */
[----:B------:R-:W-:Y:S01]  /*8180*/  FFMA.FTZ R134, R145, R200, -R135 ;  /* 0x000000c891867223 */ /* 0x000fe20000010887 */
[----:B------:R-:W-:Y:S01]  /*8190*/  FADD.FTZ R174, R174, R133 ;  /* 0x00000085aeae7221 */ /* 0x000fe20000010000 */
[C---:B------:R-:W-:Y:S01]  /*81a0*/  FMUL.FTZ R135, R42.reuse, R179 ;  /* 0x000000b32a877220 */ /* 0x040fe20000410000 */
[----:B-1----:R-:W-:Y:S01]  /*81b0*/  FMUL.FTZ R137, R42, R196 ;  /* 0x000000c42a897220 */ /* 0x002fe20000410000 */
[----:B------:R-:W-:Y:S01]  /*81c0*/  FADD.FTZ R201, R201, R134 ;  /* 0x00000086c9c97221 */ /* 0x000fe20000010000 */
[----:B------:R-:W-:Y:S01]  /*81d0*/  FMUL.FTZ R144, R41, R197 ;  /* 0x000000c529907220 */ /* 0x000fe20000410000 */
[C---:B--2---:R-:W-:Y:S01]  /*81e0*/  FMUL.FTZ R139, R68.reuse, R135 ;  /* 0x00000087448b7220 */ /* 0x044fe20000410000 */
        /* <DEDUP_REMOVED lines=8> */
[----:B------:R-:W-:Y:S01]  /*8270*/  FMUL.FTZ R140, R69, R144 ;  /* 0x00000090458c7220 */ /* 0x000fe20000410000 */
[----:B------:R-:W-:Y:S01]  /*8280*/  FADD.FTZ R173, R173, R134 ;  /* 0x00000086adad7221 */ /* 0x000fe20000010000 */
[----:B------:R-:W-:Y:S01]  /*8290*/  FADD.FTZ R202, R202, R147 ;  /* 0x00000093caca7221 */ /* 0x000fe20000010000 */
[----:B------:R-:W-:Y:S01]  /*82a0*/  FFMA.FTZ R134, R222, R137, -R139 ;  /* 0x00000089de867223 */ /* 0x000fe2000001088b */
[----:B------:R-:W-:Y:S01]  /*82b0*/  FFMA.FTZ R139, R217, R138, R140 ;  /* 0x0000008ad98b7223 */ /* 0x000fe2000001008c */
[CC--:B------:R-:W-:Y:S01]  /*82c0*/  FMUL.FTZ R137, R148.reuse, R173.reuse ;  /* 0x000000ad94897220 */ /* 0x0c0fe20000410000 */
[----:B------:R-:W-:Y:S01]  /*82d0*/  FMUL.FTZ R136, R148, R202 ;  /* 0x000000ca94887220 */ /* 0x000fe20000410000 */
[C---:B------:R-:W-:Y:S01]  /*82e0*/  FMUL.FTZ R145, R94.reuse, R138 ;  /* 0x0000008a5e917220 */ /* 0x040fe20000410000 */
[----:B------:R-:W-:Y:S01]  /*82f0*/  STS [R62+0x2138], R141 ;  /* 0x0021388d3e007388 */ /* 0x000fe20000000800 */
[----:B------:R-:W-:Y:S01]  /*8300*/  FMUL.FTZ R147, R94, R144 ;  /* 0x000000905e937220 */ /* 0x000fe20000410000 */
[CC--:B------:R-:W-:Y:S01]  /*8310*/  FFMA.FTZ R135, R149.reuse, R173.reuse, R136 ;  /* 0x000000ad95877223 */ /* 0x0c0fe20000010088 */
[----:B------:R-:W-:Y:S01]  /*8320*/  FFMA.FTZ R136, R149, R202, -R137 ;  /* 0x000000ca95887223 */ /* 0x000fe20000010889 */
[----:B------:R-:W-:Y:S01]  /*8330*/  FMUL.FTZ R137, R48, R173 ;  /* 0x000000ad30897220 */ /* 0x000fe20000410000 */
[----:B------:R0:W-:Y:S01]  /*8340*/  STS [R62+0x213c], R143 ;  /* 0x00213c8f3e007388 */ /* 0x0001e20000000800 */
        /* <DEDUP_REMOVED lines=10> */
[C---:B0-----:R-:W-:Y:S01]  /*83f0*/  FMUL.FTZ R143, R124.reuse, R137 ;  /* 0x000000897c8f7220 */ /* 0x041fe20000410000 */
[-C--:B------:R-:W-:Y:S01]  /*8400*/  FMUL.FTZ R141, R124, R135.reuse ;  /* 0x000000877c8d7220 */ /* 0x080fe20000410000 */
[C---:B------:R-:W-:Y:S01]  /*8410*/  FFMA.FTZ R144, R235.reuse, R136, -R144 ;  /* 0x00000088eb907223 */ /* 0x040fe20000010890 */
[----:B------:R-:W-:Y:S01]  /*8420*/  FFMA.FTZ R142, R235, R138, R142 ;  /* 0x0000008aeb8e7223 */ /* 0x000fe2000001008e */
[C---:B------:R-:W-:Y:S01]  /*8430*/  FFMA.FTZ R143, R234.reuse, R135, -R143 ;  /* 0x00000087ea8f7223 */ /* 0x040fe2000001088f */
[----:B------:R-:W-:Y:S01]  /*8440*/  FFMA.FTZ R141, R234, R137, R141 ;  /* 0x00000089ea8d7223 */ /* 0x000fe2000001008d */
[----:B------:R-:W-:Y:S01]  /*8450*/  FADD.FTZ R144, RZ, R144 ;  /* 0x00000090ff907221 */ /* 0x000fe20000010000 */
[----:B------:R-:W-:Y:S01]  /*8460*/  FADD.FTZ R142, RZ, R142 ;  /* 0x0000008eff8e7221 */ /* 0x000fe20000010000 */
[C---:B-1----:R-:W-:Y:S01]  /*8470*/  FMUL.FTZ R145, R45.reuse, R174 ;  /* 0x000000ae2d917220 */ /* 0x042fe20000410000 */
[----:B------:R-:W-:Y:S01]  /*8480*/  FMUL.FTZ R148, R46, R200 ;  /* 0x000000c82e947220 */ /* 0x000fe20000410000 */
[----:B------:R0:W-:Y:S01]  /*8490*/  STS [R62+0x2134], R147 ;  /* 0x002134933e007388 */ /* 0x0001e20000000800 */
[----:B------:R-:W-:Y:S01]  /*84a0*/  FADD.FTZ R142, R142, R141 ;  /* 0x0000008d8e8e7221 */ /* 0x000fe20000010000 */
[----:B------:R-:W-:Y:S01]  /*84b0*/  FMUL.FTZ R141, R45, R201 ;  /* 0x000000c92d8d7220 */ /* 0x000fe20000410000 */
[----:B------:R-:W-:Y:S01]  /*84c0*/  FADD.FTZ R143, R144, R143 ;  /* 0x0000008f908f7221 */ /* 0x000fe20000010000 */
[----:B------:R-:W-:Y:S01]  /*84d0*/  FMUL.FTZ R170, R44, R198 ;  /* 0x000000c62caa7220 */ /* 0x000fe20000410000 */
[C---:B------:R-:W-:Y:S01]  /*84e0*/  FMUL.FTZ R144, R72.reuse, R145 ;  /* 0x0000009148907220 */ /* 0x040fe20000410000 */
[----:B------:R-:W-:Y:S01]  /*84f0*/  FMUL.FTZ R146, R72, R141 ;  /* 0x0000008d48927220 */ /* 0x000fe20000410000 */
[----:B------:R-:W-:Y:S01]  /*8500*/  FMUL.FTZ R149, R73, R148 ;  /* 0x0000009449957220 */ /* 0x000fe20000410000 */
[----:B------:R-:W-:Y:S01]  /*8510*/  FMUL.FTZ R168, R44, R177 ;  /* 0x000000b12ca87220 */ /* 0x000fe20000410000 */
[----:B------:R-:W-:Y:S01]  /*8520*/  FMUL.FTZ R171, R67, R170 ;  /* 0x000000aa43ab7220 */ /* 0x000fe20000410000 */
[C---:B0-----:R-:W-:Y:S01]  /*8530*/  FFMA.FTZ R147, R125.reuse, R145, R146 ;  /* 0x000000917d937223 */ /* 0x041fe20000010092 */
[----:B------:R-:W-:Y:S01]  /*8540*/  FMUL.FTZ R146, R46, R175 ;  /* 0x000000af2e927220 */ /* 0x000fe20000410000 */
[----:B------:R-:W-:Y:S01]  /*8550*/  FFMA.FTZ R144, R125, R141, -R144 ;  /* 0x0000008d7d907223 */ /* 0x000fe20000010890 */
[----:B------:R-:W-:Y:S01]  /*8560*/  FMUL.FTZ R187, R43, R199 ;  /* 0x000000c72bbb7220 */ /* 0x000fe20000410000 */
[----:B------:R-:W-:Y:S01]  /*8570*/  FADD.FTZ R142, R142, R147 ;  /* 0x000000938e8e7221 */ /* 0x000fe20000010000 */
[-C--:B------:R-:W-:Y:S01]  /*8580*/  FFMA.FTZ R149, R236, R146.reuse, R149 ;  /* 0x00000092ec957223 */ /* 0x080fe20000010095 */
[----:B------:R-:W-:Y:S01]  /*8590*/  FMUL.FTZ R147, R73, R146 ;  /* 0x0000009249937220 */ /* 0x000fe20000410000 */
[----:B------:R-:W-:Y:S01]  /*85a0*/  FFMA.FTZ R189, R218, R168, R171 ;  /* 0x000000a8dabd7223 */ /* 0x000fe200000100ab */
[----:B------:R-:W-:Y:S01]  /*85b0*/  FADD.FTZ R143, R143, R144 ;  /* 0x000000908f8f7221 */ /* 0x000fe20000010000 */
[----:B------:R-:W-:Y:S01]  /*85c0*/  FMUL.FTZ R171, R43, R176 ;  /* 0x000000b02bab7220 */ /* 0x000fe20000410000 */
[----:B------:R-:W-:Y:S01]  /*85d0*/  FADD.FTZ R149, R142, R149 ;  /* 0x000000958e957221 */ /* 0x000fe20000010000 */
[----:B------:R-:W-:Y:S01]  /*85e0*/  FMUL.FTZ R144, R74, R187 ;  /* 0x000000bb4a907220 */ /* 0x000fe20000410000 */
[----:B------:R-:W-:Y:S01]  /*85f0*/  FFMA.FTZ R142, R236, R148, -R147 ;  /* 0x00000094ec8e7223 */ /* 0x000fe20000010893 */
[-C--:B------:R-:W-:Y:S01]  /*8600*/  FMUL.FTZ R205, R95, R168.reuse ;  /* 0x000000a85fcd7220 */ /* 0x080fe20000410000 */
[----:B------:R-:W-:Y:S01]  /*8610*/  FMUL.FTZ R147, R67, R168 ;  /* 0x000000a843937220 */ /* 0x000fe20000410000 */
[-C--:B------:R-:W-:Y:S01]  /*8620*/  FMUL.FTZ R168, R74, R171.reuse ;  /* 0x000000ab4aa87220 */ /* 0x080fe20000410000 */
[----:B------:R-:W-:Y:S01]  /*8630*/  FFMA.FTZ R144, R213, R171, R144 ;  /* 0x000000abd5907223 */ /* 0x000fe20000010090 */
[----:B------:R-:W-:Y:S01]  /*8640*/  FADD.FTZ R142, R143, R142 ;  /* 0x0000008e8f8e7221 */ /* 0x000fe20000010000 */
[----:B------:R-:W-:Y:S01]  /*8650*/  FFMA.FTZ R147, R218, R170, -R147 ;  /* 0x000000aada937223 */ /* 0x000fe20000010893 */
[----:B------:R-:W-:Y:S01]  /*8660*/  FFMA.FTZ R143, R213, R187, -R168 ;  /* 0x000000bbd58f7223 */ /* 0x000fe200000108a8 */
[----:B------:R-:W-:Y:S01]  /*8670*/  FADD.FTZ R144, R149, R144 ;  /* 0x0000009095907221 */ /* 0x000fe20000010000 */
[----:B------:R0:W-:Y:S01]  /*8680*/  STS [R62+0x2128], R205 ;  /* 0x002128cd3e007388 */ /* 0x0001e20000000800 */
[----:B------:R-:W-:Y:S01]  /*8690*/  FMUL.FTZ R171, R96, R171 ;  /* 0x000000ab60ab7220 */ /* 0x000fe20000410000 */
[----:B------:R-:W-:Y:S01]  /*86a0*/  FADD.FTZ R142, R142, R143 ;  /* 0x0000008f8e8e7221 */ /* 0x000fe20000010000 */
[----:B------:R-:W-:Y:S01]  /*86b0*/  FADD.FTZ R144, R144, R189 ;  /* 0x000000bd90907221 */ /* 0x000fe20000010000 */
[----:B------:R-:W-:Y:S01]  /*86c0*/  FMUL.FTZ R187, R96, R187 ;  /* 0x000000bb60bb7220 */ /* 0x000fe20000410000 */
[C---:B------:R-:W-:Y:S01]  /*86d0*/  FMUL.FTZ R143, R97.reuse, R146 ;  /* 0x00000092618f7220 */ /* 0x040fe20000410000 */
[----:B------:R-:W-:Y:S01]  /*86e0*/  FADD.FTZ R147, R142, R147 ;  /* 0x000000938e937221 */ /* 0x000fe20000010000 */
[----:B------:R-:W-:Y:S01]  /*86f0*/  FADD.FTZ R144, R144, R139 ;  /* 0x0000008b90907221 */ /* 0x000fe20000010000 */
[----:B------:R-:W-:Y:S01]  /*8700*/  FMUL.FTZ R139, R97, R148 ;  /* 0x00000094618b7220 */ /* 0x000fe20000410000 */
[----:B------:R-:W-:Y:S01]  /*8710*/  FMUL.FTZ R145, R98, R145 ;  /* 0x0000009162917220 */ /* 0x000fe20000410000 */
[----:B------:R-:W-:Y:S01]  /*8720*/  FADD.FTZ R147, R147, R140 ;  /* 0x0000008c93937221 */ /* 0x000fe20000010000 */
[----:B------:R-:W-:Y:S01]  /*8730*/  FADD.FTZ R144, R144, R133 ;  /* 0x0000008590907221 */ /* 0x000fe20000010000 */
[----:B0-----:R-:W-:Y:S01]  /*8740*/  FMUL.FTZ R205, R95, R170 ;  /* 0x000000aa5fcd7220 */ /* 0x001fe20000410000 */
[----:B------:R-:W-:Y:S01]  /*8750*/  FMUL.FTZ R141, R98, R141 ;  /* 0x0000008d628d7220 */ /* 0x000fe20000410000 */
[----:B------:R-:W-:Y:S01]  /*8760*/  FADD.FTZ R147, R147, R134 ;  /* 0x0000008693937221 */ /* 0x000fe20000010000 */
[----:B------:R-:W-:Y:S01]  /*8770*/  FADD.FTZ R144, R144, R131 ;  /* 0x0000008390907221 */ /* 0x000fe20000010000 */
[----:B------:R-:W-:Y:S01]  /*8780*/  FMUL.FTZ R137, R99, R137 ;  /* 0x0000008963897220 */ /* 0x000fe20000410000 */
[----:B------:R-:W0:Y:S01]  /*8790*/  LDC R131, c[0x0][0x388] ;  /* 0x0000e200ff837b82 */ /* 0x000e220000000800 */
[----:B------:R-:W-:Y:S01]  /*87a0*/  FADD.FTZ R147, R147, R132 ;  /* 0x0000008493937221 */ /* 0x000fe20000010000 */
[----:B------:R-:W-:Y:S01]  /*87b0*/  FADD.FTZ R144, R144, R129 ;  /* 0x0000008190907221 */ /* 0x000fe20000010000 */
[----:B------:R-:W-:Y:S01]  /*87c0*/  FMUL.FTZ R135, R99, R135 ;  /* 0x0000008763877220 */ /* 0x000fe20000410000 */
[----:B------:R1:W-:Y:S01]  /*87d0*/  STS [R62+0x211c], R139 ;  /* 0x00211c8b3e007388 */ /* 0x0003e20000000800 */
        /* <DEDUP_REMOVED lines=52> */
[----:B------:R-:W-:Y:S01]  /*8b20*/  FMUL.FTZ R148, R184, UR27 ;  /* 0x0000001bb8947c20 */ /* 0x000fe20008410000 */
[C---:B------:R-:W-:Y:S01]  /*8b30*/  FFMA.FTZ R141, R183.reuse, UR44, R62 ;  /* 0x0000002cb78d7c23 */ /* 0x040fe2000801003e */
[----:B------:R-:W-:Y:S01]  /*8b40*/  FMUL.FTZ R62, R194, UR27 ;  /* 0x0000001bc23e7c20 */ /* 0x000fe20008410000 */
[----:B------:R-:W-:Y:S01]  /*8b50*/  FMUL.FTZ R143, R183, UR27 ;  /* 0x0000001bb78f7c20 */ /* 0x000fe20008410000 */
        /* <DEDUP_REMOVED lines=11> */
[----:B------:R0:W1:Y:S01]  /*8c10*/  LDS R169, [R120+0x2300] ;  /* 0x0023000078a97984 */ /* 0x0000620000000800 */
[----:B------:R-:W-:Y:S01]  /*8c20*/  FFMA.FTZ R127, R199, UR44, -R62 ;  /* 0x0000002cc77f7c23 */ /* 0x000fe2000801083e */
[C---:B------:R-:W-:Y:S01]  /*8c30*/  FMUL.FTZ R62, R174.reuse, UR27 ;  /* 0x0000001bae3e7c20 */ /* 0x040fe20008410000 */
[----:B------:R-:W-:Y:S01]  /*8c40*/  FFMA.FTZ R123, R175, UR44, R66 ;  /* 0x0000002caf7b7c23 */ /* 0x000fe20008010042 */
[----:B------:R-:W-:Y:S01]  /*8c50*/  FFMA.FTZ R122, R174, UR44, R117 ;  /* 0x0000002cae7a7c23 */ /* 0x000fe20008010075 */
[----:B------:R-:W-:Y:S01]  /*8c60*/  IADD3 R171, PT, PT, R108, 0x100, RZ ;  /* 0x000001006cab7810 */ /* 0x000fe20007ffe0ff */
[----:B------:R-:W-:Y:S01]  /*8c70*/  FFMA.FTZ R121, R201, UR44, -R62 ;  /* 0x0000002cc9797c23 */ /* 0x000fe2000801083e */
[----:B------:R-:W-:Y:S01]  /*8c80*/  FMUL.FTZ R62, R202, UR27 ;  /* 0x0000001bca3e7c20 */ /* 0x000fe20008410000 */
[----:B0-----:R-:W-:Y:S01]  /*8c90*/  FMUL.FTZ R120, R172, UR27 ;  /* 0x0000001bac787c20 */ /* 0x001fe20008410000 */
        /* <DEDUP_REMOVED lines=19> */
.L_x_4761:
[----:B------:R-:W-:Y:S05]  /*8dd0*/  BSYNC.RECONVERGENT B0 ;  /* 0x0000000000007941 */ /* 0x000fea0003800200 */
.L_x_4760:
[----:B------:R-:W-:Y:S04]  /*8de0*/  BSSY.RECONVERGENT B0, `(.L_x_4762) ;  /* 0x0000003000007945 */ /* 0x000fe80003800200 */
[----:B------:R-:W-:Y:S05]  /*8df0*/  @!P2 BRA `(.L_x_4763) ;  /* 0x000000000004a947 */ /* 0x000fea0003800000 */
[----:B-1----:R2:W-:Y:S02]  /*8e00*/  REDG.E.ADD.F32.FTZ.RN.STRONG.GPU desc[UR28][R70.64+0x200], R169 ;  /* 0x000200a9460079a6 */ /* 0x0025e4000c12f31c */
.L_x_4763:
[----:B------:R-:W-:Y:S05]  /*8e10*/  BSYNC.RECONVERGENT B0 ;  /* 0x0000000000007941 */ /* 0x000fea0003800200 */
.L_x_4762:
        /* <DEDUP_REMOVED lines=17> */
.L_x_4765:
[----:B------:R-:W-:Y:S05]  /*8f30*/  BSYNC.RECONVERGENT B0 ;  /* 0x0000000000007941 */ /* 0x000fea0003800200 */
.L_x_4764:
[----:B01----:R0:W1:Y:S01]  /*8f40*/  LDS R149, [R187+0x2700] ;  /* 0x00270000bb957984 */ /* 0x0030620000000800 */
[----:B------:R-:W-:Y:S01]  /*8f50*/  BSSY.RECONVERGENT B0, `(.L_x_4766) ;  /* 0x0000006000007945 */ /* 0x000fe20003800200 */
[----:B------:R-:W-:Y:S02]  /*8f60*/  IADD3 R171, PT, PT, R108, 0x300, RZ ;  /* 0x000003006cab7810 */ /* 0x000fe40007ffe0ff */
[----:B------:R-:W-:Y:S02]  /*8f70*/  LEA.HI R169, R169, R108, RZ, 0x1b ;  /* 0x0000006ca9a97211 */ /* 0x000fe400078fd8ff */
[----:B------:R-:W-:Y:S01]  /*8f80*/  LEA R62, R62, UR26, 0x2 ;  /* 0x0000001a3e3e7c11 */ /* 0x000fe2000f8e10ff */
[----:B------:R-:W-:Y:S06]  /*8f90*/  @!P0 BRA `(.L_x_4767) ;  /* 0x0000000000048947 */ /* 0x000fec0003800000 */
[----:B-1----:R2:W-:Y:S02]  /*8fa0*/  REDG.E.ADD.F32.FTZ.RN.STRONG.GPU desc[UR28][R70.64+0x600], R149 ;  /* 0x00060095460079a6 */ /* 0x0025e4000c12f31c */
.L_x_4767:
[----:B------:R-:W-:Y:S05]  /*8fb0*/  BSYNC.RECONVERGENT B0 ;  /* 0x0000000000007941 */ /* 0x000fea0003800200 */
.L_x_4766:
[----:B-12---:R1:W2:Y:S01]  /*8fc0*/  LDS R149, [R62+0x2900] ;  /* 0x002900003e957984 */ /* 0x0062a20000000800 */
[----:B------:R-:W-:Y:S01]  /*8fd0*/  BSSY.RECONVERGENT B0, `(.L_x_4768) ;  /* 0x0000006000007945 */ /* 0x000fe20003800200 */
[----:B0-----:R-:W-:Y:S02]  /*8fe0*/  IADD3 R187, PT, PT, R108, 0x380, RZ ;  /* 0x000003806cbb7810 */ /* 0x001fe40007ffe0ff */
[----:B------:R-:W-:Y:S02]  /*8ff0*/  LEA.HI R171, R171, R108, RZ, 0x1b ;  /* 0x0000006cabab7211 */ /* 0x000fe400078fd8ff */
[----:B------:R-:W-:Y:S01]  /*9000*/  LEA R169, R169, UR26, 0x2 ;  /* 0x0000001aa9a97c11 */ /* 0x000fe2000f8e10ff */
[----:B------:R-:W-:Y:S06]  /*9010*/  @!P2 BRA `(.L_x_4769) ;  /* 0x000000000004a947 */ /* 0x000fec0003800000 */
[----:B--2---:R0:W-:Y:S02]  /*9020*/  REDG.E.ADD.F32.FTZ.RN.STRONG.GPU desc[UR28][R70.64+0x800], R149 ;  /* 0x00080095460079a6 */ /* 0x0041e4000c12f31c */
.L_x_4769:
[----:B------:R-:W-:Y:S05]  /*9030*/  BSYNC.RECONVERGENT B0 ;  /* 0x0000000000007941 */ /* 0x000fea0003800200 */
.L_x_4768:
[----:B0-2---:R0:W2:Y:S01]  /*9040*/  LDS R149, [R169+0x2b00] ;  /* 0x002b0000a9957984 */ /* 0x0050a20000000800 */
[----:B------:R-:W-:Y:S01]  /*9050*/  BSSY.RECONVERGENT B0, `(.L_x_4770) ;  /* 0x0000005000007945 */ /* 0x000fe20003800200 */
[----:B------:R-:W-:Y:S02]  /*9060*/  LEA.HI R187, R187, R108, RZ, 0x1b ;  /* 0x0000006cbbbb7211 */ /* 0x000fe400078fd8ff */
[----:B------:R-:W-:Y:S01]  /*9070*/  LEA R171, R171, UR26, 0x2 ;  /* 0x0000001aabab7c11 */ /* 0x000fe2000f8e10ff */
[----:B------:R-:W-:Y:S06]  /*9080*/  @!P3 BRA `(.L_x_4771) ;  /* 0x000000000004b947 */ /* 0x000fec0003800000 */
[----:B--2---:R3:W-:Y:S02]  /*9090*/  REDG.E.ADD.F32.FTZ.RN.STRONG.GPU desc[UR28][R70.64+0xa00], R149 ;  /* 0x000a0095460079a6 */ /* 0x0047e4000c12f31c */
.L_x_4771:
[----:B------:R-:W-:Y:S05]  /*90a0*/  BSYNC.RECONVERGENT B0 ;  /* 0x0000000000007941 */ /* 0x000fea0003800200 */
.L_x_4770:
[----:B--23--:R2:W3:Y:S01]  /*90b0*/  LDS R149, [R171+0x2d00] ;  /* 0x002d0000ab957984 */ /* 0x00c4e20000000800 */
[----:B------:R-:W-:Y:S01]  /*90c0*/  BSSY.RECONVERGENT B0, `(.L_x_4772) ;  /* 0x0000004000007945 */ /* 0x000fe20003800200 */
[----:B------:R-:W-:-:S03]  /*90d0*/  LEA R187, R187, UR26, 0x2 ;  /* 0x0000001abbbb7c11 */ /* 0x000fc6000f8e10ff */
[----:B------:R-:W-:Y:S05]  /*90e0*/  @!P4 BRA `(.L_x_4773) ;  /* 0x000000000004c947 */ /* 0x000fea0003800000 */
[----:B---3--:R4:W-:Y:S02]  /*90f0*/  REDG.E.ADD.F32.FTZ.RN.STRONG.GPU desc[UR28][R70.64+0xc00], R149 ;  /* 0x000c0095460079a6 */ /* 0x0089e4000c12f31c */
.L_x_4773:
[----:B------:R-:W-:Y:S05]  /*9100*/  BSYNC.RECONVERGENT B0 ;  /* 0x0000000000007941 */ /* 0x000fea0003800200 */
.L_x_4772:
[----:B---34-:R3:W4:Y:S01]  /*9110*/  LDS R149, [R187+0x2f00] ;  /* 0x002f0000bb957984 */ /* 0x0187220000000800 */
[----:B------:R-:W-:Y:S01]  /*9120*/  BSSY.RECONVERGENT B0, `(.L_x_4774) ;  /* 0x0000005000007945 */ /* 0x000fe20003800200 */
[C---:B0-----:R-:W-:Y:S02]  /*9130*/  LOP3.LUT R169, R108.reuse, 0x400, RZ, 0xfc, !PT ;  /* 0x000004006ca97812 */ /* 0x041fe400078efcff */
[----:B--2---:R-:W-:Y:S01]  /*9140*/  IADD3 R171, PT, PT, R108, 0x480, RZ ;  /* 0x000004806cab7810 */ /* 0x004fe20007ffe0ff */
[----:B------:R-:W-:Y:S06]  /*9150*/  @!P5 BRA `(.L_x_4775) ;  /* 0x000000000004d947 */ /* 0x000fec0003800000 */
[----:B----4-:R0:W-:Y:S02]  /*9160*/  REDG.E.ADD.F32.FTZ.RN.STRONG.GPU desc[UR28][R70.64+0xe00], R149 ;  /* 0x000e0095460079a6 */ /* 0x0101e4000c12f31c */
.L_x_4775:
[----:B------:R-:W-:Y:S05]  /*9170*/  BSYNC.RECONVERGENT B0 ;  /* 0x0000000000007941 */ /* 0x000fea0003800200 */
.L_x_4774:
        /* <DEDUP_REMOVED lines=17> */
.L_x_4777:
[----:B------:R-:W-:Y:S05]  /*9290*/  BSYNC.RECONVERGENT B0 ;  /* 0x0000000000007941 */ /* 0x000fea0003800200 */
.L_x_4776:
[----:B01----:R0:W1:Y:S01]  /*92a0*/  LDS R149, [R171+0x3300] ;  /* 0x00330000ab957984 */ /* 0x0030620000000800 */
[----:B------:R-:W-:Y:S01]  /*92b0*/  BSSY.RECONVERGENT B0, `(.L_x_4778) ;  /* 0x0000006000007945 */ /* 0x000fe20003800200 */
[----:B------:R-:W-:Y:S02]  /*92c0*/  IADD3 R169, PT, PT, R108, 0x600, RZ ;  /* 0x000006006ca97810 */ /* 0x000fe40007ffe0ff */
[----:B------:R-:W-:Y:S02]  /*92d0*/  LEA.HI R187, R187, R108, RZ, 0x1b ;  /* 0x0000006cbbbb7211 */ /* 0x000fe400078fd8ff */
[----:B------:R-:W-:Y:S01]  /*92e0*/  LEA R62, R62, UR26, 0x2 ;  /* 0x0000001a3e3e7c11 */ /* 0x000fe2000f8e10ff */
[----:B------:R-:W-:Y:S06]  /*92f0*/  @!P0 BRA `(.L_x_4779) ;  /* 0x0000000000048947 */ /* 0x000fec0003800000 */
[----:B-1----:R2:W-:Y:S02]  /*9300*/  REDG.E.ADD.F32.FTZ.RN.STRONG.GPU desc[UR28][R70.64+0x1200], R149 ;  /* 0x00120095460079a6 */ /* 0x0025e4000c12f31c */
.L_x_4779:
[----:B------:R-:W-:Y:S05]  /*9310*/  BSYNC.RECONVERGENT B0 ;  /* 0x0000000000007941 */ /* 0x000fea0003800200 */
.L_x_4778:
[----:B-12---:R1:W2:Y:S01]  /*9320*/  LDS R149, [R62+0x3500] ;  /* 0x003500003e957984 */ /* 0x0062a20000000800 */
[----:B------:R-:W-:Y:S01]  /*9330*/  BSSY.RECONVERGENT B0, `(.L_x_4780) ;  /* 0x0000006000007945 */ /* 0x000fe20003800200 */
[----:B0-----:R-:W-:Y:S02]  /*9340*/  IADD3 R171, PT, PT, R108, 0x680, RZ ;  /* 0x000006806cab7810 */ /* 0x001fe40007ffe0ff */
[----:B------:R-:W-:Y:S02]  /*9350*/  LEA.HI R169, R169, R108, RZ, 0x1b ;  /* 0x0000006ca9a97211 */ /* 0x000fe400078fd8ff */
[----:B------:R-:W-:Y:S01]  /*9360*/  LEA R187, R187, UR26, 0x2 ;  /* 0x0000001abbbb7c11 */ /* 0x000fe2000f8e10ff */
[----:B------:R-:W-:Y:S06]  /*9370*/  @!P2 BRA `(.L_x_4781) ;  /* 0x000000000004a947 */ /* 0x000fec0003800000 */
[----:B--2---:R0:W-:Y:S02]  /*9380*/  REDG.E.ADD.F32.FTZ.RN.STRONG.GPU desc[UR28][R70.64+0x1400], R149 ;  /* 0x00140095460079a6 */ /* 0x0041e4000c12f31c */
.L_x_4781:
[----:B------:R-:W-:Y:S05]  /*9390*/  BSYNC.RECONVERGENT B0 ;  /* 0x0000000000007941 */ /* 0x000fea0003800200 */
.L_x_4780:
[----:B0-2---:R0:W2:Y:S01]  /*93a0*/  LDS R149, [R187+0x3700] ;  /* 0x00370000bb957984 */ /* 0x0050a20000000800 */
[----:B------:R-:W-:Y:S01]  /*93b0*/  BSSY.RECONVERGENT B0, `(.L_x_4782) ;  /* 0x0000005000007945 */ /* 0x000fe20003800200 */
[----:B------:R-:W-:Y:S02]  /*93c0*/  LEA.HI R171, R171, R108, RZ, 0x1b ;  /* 0x0000006cabab7211 */ /* 0x000fe400078fd8ff */
[----:B------:R-:W-:Y:S01]  /*93d0*/  LEA R169, R169, UR26, 0x2 ;  /* 0x0000001aa9a97c11 */ /* 0x000fe2000f8e10ff */
[----:B------:R-:W-:Y:S06]  /*93e0*/  @!P3 BRA `(.L_x_4783) ;  /* 0x000000000004b947 */ /* 0x000fec0003800000 */
[----:B--2---:R3:W-:Y:S02]  /*93f0*/  REDG.E.ADD.F32.FTZ.RN.STRONG.GPU desc[UR28][R70.64+0x1600], R149 ;  /* 0x00160095460079a6 */ /* 0x0047e4000c12f31c */
.L_x_4783:
[----:B------:R-:W-:Y:S05]  /*9400*/  BSYNC.RECONVERGENT B0 ;  /* 0x0000000000007941 */ /* 0x000fea0003800200 */
.L_x_4782:
[----:B--23--:R2:W3:Y:S01]  /*9410*/  LDS R149, [R169+0x3900] ;  /* 0x00390000a9957984 */ /* 0x00c4e20000000800 */
[----:B------:R-:W-:Y:S01]  /*9420*/  BSSY.RECONVERGENT B0, `(.L_x_4784) ;  /* 0x0000004000007945 */ /* 0x000fe20003800200 */
[----:B-1----:R-:W-:-:S03]  /*9430*/  LEA R62, R171, UR26, 0x2 ;  /* 0x0000001aab3e7c11 */ /* 0x002fc6000f8e10ff */
[----:B------:R-:W-:Y:S05]  /*9440*/  @!P4 BRA `(.L_x_4785) ;  /* 0x000000000004c947 */ /* 0x000fea0003800000 */
[----:B---3--:R1:W-:Y:S02]  /*9450*/  REDG.E.ADD.F32.FTZ.RN.STRONG.GPU desc[UR28][R70.64+0x1800], R149 ;  /* 0x00180095460079a6 */ /* 0x0083e4000c12f31c */
.L_x_4785:
[----:B------:R-:W-:Y:S05]  /*9460*/  BSYNC.RECONVERGENT B0 ;  /* 0x0000000000007941 */ /* 0x000fea0003800200 */
.L_x_4784:
[----:B-1-3--:R1:W3:Y:S01]  /*9470*/  LDS R149, [R62+0x3b00] ;  /* 0x003b00003e957984 */ /* 0x00a2e20000000800 */
[----:B------:R-:W-:Y:S01]  /*9480*/  BSSY.RECONVERGENT B0, `(.L_x_4786) ;  /* 0x0000005000007945 */ /* 0x000fe20003800200 */
[C---:B--2---:R-:W-:Y:S02]  /*9490*/  IADD3 R169, PT, PT, R108.reuse, 0x700, RZ ;  /* 0x000007006ca97810 */ /* 0x044fe40007ffe0ff */
[----:B------:R-:W-:Y:S01]  /*94a0*/  IADD3 R171, PT, PT, R108, 0x780, RZ ;  /* 0x000007806cab7810 */ /* 0x000fe20007ffe0ff */
[----:B------:R-:W-:Y:S06]  /*94b0*/  @!P5 BRA `(.L_x_4787) ;  /* 0x000000000004d947 */ /* 0x000fec0003800000 */
[----:B---3--:R2:W-:Y:S02]  /*94c0*/  REDG.E.ADD.F32.FTZ.RN.STRONG.GPU desc[UR28][R70.64+0x1a00], R149 ;  /* 0x001a0095460079a6 */ /* 0x0085e4000c12f31c */
.L_x_4787:
[----:B------:R-:W-:Y:S05]  /*94d0*/  BSYNC.RECONVERGENT B0 ;  /* 0x0000000000007941 */ /* 0x000fea0003800200 */
.L_x_4786:
        /* <DEDUP_REMOVED lines=17> */
.L_x_4789:
[----:B------:R-:W-:Y:S05]  /*95f0*/  BSYNC.RECONVERGENT B0 ;  /* 0x0000000000007941 */ /* 0x000fea0003800200 */
.L_x_4788:
[----:B01----:R0:W1:Y:S01]  /*9600*/  LDS R149, [R171+0x3f00] ;  /* 0x003f0000ab957984 */ /* 0x0030620000000800 */
[----:B------:R-:W-:Y:S01]  /*9610*/  BSSY.RECONVERGENT B0, `(.L_x_4790) ;  /* 0x0000006000007945 */ /* 0x000fe20003800200 */
[----:B------:R-:W-:Y:S02]  /*9620*/  IADD3 R169, PT, PT, R108, 0x900, RZ ;  /* 0x000009006ca97810 */ /* 0x000fe40007ffe0ff */
[----:B------:R-:W-:Y:S02]  /*9630*/  LEA.HI R187, R187, R108, RZ, 0x1b ;  /* 0x0000006cbbbb7211 */ /* 0x000fe400078fd8ff */
[----:B------:R-:W-:Y:S01]  /*9640*/  LEA R62, R62, UR26, 0x2 ;  /* 0x0000001a3e3e7c11 */ /* 0x000fe2000f8e10ff */
[----:B------:R-:W-:Y:S06]  /*9650*/  @!P0 BRA `(.L_x_4791) ;  /* 0x0000000000048947 */ /* 0x000fec0003800000 */
[----:B-1----:R2:W-:Y:S02]  /*9660*/  REDG.E.ADD.F32.FTZ.RN.STRONG.GPU desc[UR28][R70.64+0x1e00], R149 ;  /* 0x001e0095460079a6 */ /* 0x0025e4000c12f31c */
.L_x_4791:
[----:B------:R-:W-:Y:S05]  /*9670*/  BSYNC.RECONVERGENT B0 ;  /* 0x0000000000007941 */ /* 0x000fea0003800200 */
.L_x_4790:
[----:B-12---:R1:W2:Y:S01]  /*9680*/  LDS R149, [R62+0x4100] ;  /* 0x004100003e957984 */ /* 0x0062a20000000800 */
[----:B------:R-:W-:Y:S01]  /*9690*/  BSSY.RECONVERGENT B0, `(.L_x_4792) ;  /* 0x0000006000007945 */ /* 0x000fe20003800200 */
[----:B0-----:R-:W-:Y:S02]  /*96a0*/  IADD3 R171, PT, PT, R108, 0x980, RZ ;  /* 0x000009806cab7810 */ /* 0x001fe40007ffe0ff */
[----:B------:R-:W-:Y:S02]  /*96b0*/  LEA.HI R169, R169, R108, RZ, 0x1b ;  /* 0x0000006ca9a97211 */ /* 0x000fe400078fd8ff */
[----:B------:R-:W-:Y:S01]  /*96c0*/  LEA R187, R187, UR26, 0x2 ;  /* 0x0000001abbbb7c11 */ /* 0x000fe2000f8e10ff */
[----:B------:R-:W-:Y:S06]  /*96d0*/  @!P2 BRA `(.L_x_4793) ;  /* 0x000000000004a947 */ /* 0x000fec0003800000 */
[----:B--2---:R0:W-:Y:S02]  /*96e0*/  REDG.E.ADD.F32.FTZ.RN.STRONG.GPU desc[UR28][R70.64+0x2000], R149 ;  /* 0x00200095460079a6 */ /* 0x0041e4000c12f31c */
.L_x_4793:
[----:B------:R-:W-:Y:S05]  /*96f0*/  BSYNC.RECONVERGENT B0 ;  /* 0x0000000000007941 */ /* 0x000fea0003800200 */
.L_x_4792:
[----:B0-2---:R0:W2:Y:S01]  /*9700*/  LDS R149, [R187+0x4300] ;  /* 0x00430000bb957984 */ /* 0x0050a20000000800 */
[----:B------:R-:W-:Y:S01]  /*9710*/  BSSY.RECONVERGENT B0, `(.L_x_4794) ;  /* 0x0000005000007945 */ /* 0x000fe20003800200 */
[----:B------:R-:W-:Y:S02]  /*9720*/  LEA.HI R171, R171, R108, RZ, 0x1b ;  /* 0x0000006cabab7211 */ /* 0x000fe400078fd8ff */
[----:B------:R-:W-:Y:S01]  /*9730*/  LEA R169, R169, UR26, 0x2 ;  /* 0x0000001aa9a97c11 */ /* 0x000fe2000f8e10ff */
[----:B------:R-:W-:Y:S06]  /*9740*/  @!P3 BRA `(.L_x_4795) ;  /* 0x000000000004b947 */ /* 0x000fec0003800000 */
[----:B--2---:R3:W-:Y:S02]  /*9750*/  REDG.E.ADD.F32.FTZ.RN.STRONG.GPU desc[UR28][R70.64+0x2200], R149 ;  /* 0x00220095460079a6 */ /* 0x0047e4000c12f31c */
.L_x_4795:
[----:B------:R-:W-:Y:S05]  /*9760*/  BSYNC.RECONVERGENT B0 ;  /* 0x0000000000007941 */ /* 0x000fea0003800200 */
.L_x_4794:
[----:B--23--:R2:W3:Y:S01]  /*9770*/  LDS R149, [R169+0x4500] ;  /* 0x00450000a9957984 */ /* 0x00c4e20000000800 */
[----:B------:R-:W-:Y:S01]  /*9780*/  BSSY.RECONVERGENT B0, `(.L_x_4796) ;  /* 0x0000004000007945 */ /* 0x000fe20003800200 */
[----:B-1----:R-:W-:-:S03]  /*9790*/  LEA R62, R171, UR26, 0x2 ;  /* 0x0000001aab3e7c11 */ /* 0x002fc6000f8e10ff */
[----:B------:R-:W-:Y:S05]  /*97a0*/  @!P4 BRA `(.L_x_4797) ;  /* 0x000000000004c947 */ /* 0x000fea0003800000 */
[----:B---3--:R1:W-:Y:S02]  /*97b0*/  REDG.E.ADD.F32.FTZ.RN.STRONG.GPU desc[UR28][R70.64+0x2400], R149 ;  /* 0x00240095460079a6 */ /* 0x0083e4000c12f31c */
.L_x_4797:
[----:B------:R-:W-:Y:S05]  /*97c0*/  BSYNC.RECONVERGENT B0 ;  /* 0x0000000000007941 */ /* 0x000fea0003800200 */
.L_x_4796:
[----:B-1-3--:R1:W3:Y:S01]  /*97d0*/  LDS R149, [R62+0x4700] ;  /* 0x004700003e957984 */ /* 0x00a2e20000000800 */
[----:B------:R-:W-:Y:S01]  /*97e0*/  BSSY.RECONVERGENT B0, `(.L_x_4798) ;  /* 0x0000005000007945 */ /* 0x000fe20003800200 */
[C---:B--2---:R-:W-:Y:S02]  /*97f0*/  IADD3 R169, PT, PT, R108.reuse, 0xa00, RZ ;  /* 0x00000a006ca97810 */ /* 0x044fe40007ffe0ff */
[----:B------:R-:W-:Y:S01]  /*9800*/  IADD3 R171, PT, PT, R108, 0xa80, RZ ;  /* 0x00000a806cab7810 */ /* 0x000fe20007ffe0ff */
[----:B------:R-:W-:Y:S06]  /*9810*/  @!P5 BRA `(.L_x_4799) ;  /* 0x000000000004d947 */ /* 0x000fec0003800000 */
[----:B---3--:R2:W-:Y:S02]  /*9820*/  REDG.E.ADD.F32.FTZ.RN.STRONG.GPU desc[UR28][R70.64+0x2600], R149 ;  /* 0x00260095460079a6 */ /* 0x0085e4000c12f31c */
.L_x_4799:
[----:B------:R-:W-:Y:S05]  /*9830*/  BSYNC.RECONVERGENT B0 ;  /* 0x0000000000007941 */ /* 0x000fea0003800200 */
.L_x_4798:
        /* <DEDUP_REMOVED lines=17> */
.L_x_4801:
[----:B------:R-:W-:Y:S05]  /*9950*/  BSYNC.RECONVERGENT B0 ;  /* 0x0000000000007941 */ /* 0x000fea0003800200 */
.L_x_4800:
[----:B01----:R0:W1:Y:S01]  /*9960*/  LDS R149, [R171+0x4b00] ;  /* 0x004b0000ab957984 */ /* 0x0030620000000800 */
[----:B------:R-:W-:Y:S01]  /*9970*/  BSSY.RECONVERGENT B0, `(.L_x_4802) ;  /* 0x0000006000007945 */ /* 0x000fe20003800200 */
[----:B------:R-:W-:Y:S02]  /*9980*/  LOP3.LUT R169, R108, 0xc00, RZ, 0xfc, !PT ;  /* 0x00000c006ca97812 */ /* 0x000fe400078efcff */
[----:B------:R-:W-:Y:S02]  /*9990*/  LEA.HI R187, R187, R108, RZ, 0x1b ;  /* 0x0000006cbbbb7211 */ /* 0x000fe400078fd8ff */
[----:B------:R-:W-:Y:S01]  /*99a0*/  LEA R62, R62, UR26, 0x2 ;  /* 0x0000001a3e3e7c11 */ /* 0x000fe2000f8e10ff */
[----:B------:R-:W-:Y:S06]  /*99b0*/  @!P0 BRA `(.L_x_4803) ;  /* 0x0000000000048947 */ /* 0x000fec0003800000 */
[----:B-1----:R2:W-:Y:S02]  /*99c0*/  REDG.E.ADD.F32.FTZ.RN.STRONG.GPU desc[UR28][R70.64+0x2a00], R149 ;  /* 0x002a0095460079a6 */ /* 0x0025e4000c12f31c */
.L_x_4803:
[----:B------:R-:W-:Y:S05]  /*99d0*/  BSYNC.RECONVERGENT B0 ;  /* 0x0000000000007941 */ /* 0x000fea0003800200 */
.L_x_4802:
[----:B-12---:R1:W2:Y:S01]  /*99e0*/  LDS R149, [R62+0x4d00] ;  /* 0x004d00003e957984 */ /* 0x0062a20000000800 */
[----:B------:R-:W-:Y:S01]  /*99f0*/  BSSY.RECONVERGENT B0, `(.L_x_4804) ;  /* 0x0000006000007945 */ /* 0x000fe20003800200 */
[----:B0-----:R-:W-:Y:S02]  /*9a00*/  IADD3 R171, PT, PT, R108, 0xc80, RZ ;  /* 0x00000c806cab7810 */ /* 0x001fe40007ffe0ff */
[----:B------:R-:W-:Y:S02]  /*9a10*/  LEA.HI R169, R169, R108, RZ, 0x1b ;  /* 0x0000006ca9a97211 */ /* 0x000fe400078fd8ff */
[----:B------:R-:W-:Y:S01]  /*9a20*/  LEA R187, R187, UR26, 0x2 ;  /* 0x0000001abbbb7c11 */ /* 0x000fe2000f8e10ff */
[----:B------:R-:W-:Y:S06]  /*9a30*/  @!P2 BRA `(.L_x_4805) ;  /* 0x000000000004a947 */ /* 0x000fec0003800000 */
[----:B--2---:R0:W-:Y:S02]  /*9a40*/  REDG.E.ADD.F32.FTZ.RN.STRONG.GPU desc[UR28][R70.64+0x2c00], R149 ;  /* 0x002c0095460079a6 */ /* 0x0041e4000c12f31c */
.L_x_4805:
[----:B------:R-:W-:Y:S05]  /*9a50*/  BSYNC.RECONVERGENT B0 ;  /* 0x0000000000007941 */ /* 0x000fea0003800200 */
.L_x_4804:
[----:B0-2---:R0:W2:Y:S01]  /*9a60*/  LDS R149, [R187+0x4f00] ;  /* 0x004f0000bb957984 */ /* 0x0050a20000000800 */
[----:B------:R-:W-:Y:S01]  /*9a70*/  BSSY.RECONVERGENT B0, `(.L_x_4806) ;  /* 0x0000005000007945 */ /* 0x000fe20003800200 */
[----:B------:R-:W-:Y:S02]  /*9a80*/  LEA.HI R171, R171, R108, RZ, 0x1b ;  /* 0x0000006cabab7211 */ /* 0x000fe400078fd8ff */
[----:B------:R-:W-:Y:S01]  /*9a90*/  LEA R169, R169, UR26, 0x2 ;  /* 0x0000001aa9a97c11 */ /* 0x000fe2000f8e10ff */
[----:B------:R-:W-:Y:S06]  /*9aa0*/  @!P3 BRA `(.L_x_4807) ;  /* 0x000000000004b947 */ /* 0x000fec0003800000 */
[----:B--2---:R3:W-:Y:S02]  /*9ab0*/  REDG.E.ADD.F32.FTZ.RN.STRONG.GPU desc[UR28][R70.64+0x2e00], R149 ;  /* 0x002e0095460079a6 */ /* 0x0047e4000c12f31c */
.L_x_4807:
[----:B------:R-:W-:Y:S05]  /*9ac0*/  BSYNC.RECONVERGENT B0 ;  /* 0x0000000000007941 */ /* 0x000fea0003800200 */
.L_x_4806:
[----:B--23--:R2:W3:Y:S01]  /*9ad0*/  LDS R149, [R169+0x5100] ;  /* 0x00510000a9957984 */ /* 0x00c4e20000000800 */
[----:B------:R-:W-:Y:S01]  /*9ae0*/  BSSY.RECONVERGENT B0, `(.L_x_4808) ;  /* 0x0000004000007945 */ /* 0x000fe20003800200 */
[----:B-1----:R-:W-:-:S03]  /*9af0*/  LEA R62, R171, UR26, 0x2 ;  /* 0x0000001aab3e7c11 */ /* 0x002fc6000f8e10ff */
[----:B------:R-:W-:Y:S05]  /*9b00*/  @!P4 BRA `(.L_x_4809) ;  /* 0x000000000004c947 */ /* 0x000fea0003800000 */
[----:B---3--:R1:W-:Y:S02]  /*9b10*/  REDG.E.ADD.F32.FTZ.RN.STRONG.GPU desc[UR28][R70.64+0x3000], R149 ;  /* 0x00300095460079a6 */ /* 0x0083e4000c12f31c */
.L_x_4809:
[----:B------:R-:W-:Y:S05]  /*9b20*/  BSYNC.RECONVERGENT B0 ;  /* 0x0000000000007941 */ /* 0x000fea0003800200 */
.L_x_4808:
[----:B-1-3--:R1:W3:Y:S01]  /*9b30*/  LDS R149, [R62+0x5300] ;  /* 0x005300003e957984 */ /* 0x00a2e20000000800 */
[----:B------:R-:W-:Y:S01]  /*9b40*/  BSSY.RECONVERGENT B0, `(.L_x_4810) ;  /* 0x0000005000007945 */ /* 0x000fe20003800200 */
[C---:B--2---:R-:W-:Y:S02]  /*9b50*/  IADD3 R169, PT, PT, R108.reuse, 0xd00, RZ ;  /* 0x00000d006ca97810 */ /* 0x044fe40007ffe0ff */
[----:B------:R-:W-:Y:S01]  /*9b60*/  IADD3 R171, PT, PT, R108, 0xd80, RZ ;  /* 0x00000d806cab7810 */ /* 0x000fe20007ffe0ff */
[----:B------:R-:W-:Y:S06]  /*9b70*/  @!P5 BRA `(.L_x_4811) ;  /* 0x000000000004d947 */ /* 0x000fec0003800000 */
[----:B---3--:R2:W-:Y:S02]  /*9b80*/  REDG.E.ADD.F32.FTZ.RN.STRONG.GPU desc[UR28][R70.64+0x3200], R149 ;  /* 0x00320095460079a6 */ /* 0x0085e4000c12f31c */
.L_x_4811:
[----:B------:R-:W-:Y:S05]  /*9b90*/  BSYNC.RECONVERGENT B0 ;  /* 0x0000000000007941 */ /* 0x000fea0003800200 */
.L_x_4810:
        /* <DEDUP_REMOVED lines=17> */
.L_x_4813:
[----:B------:R-:W-:Y:S05]  /*9cb0*/  BSYNC.RECONVERGENT B0 ;  /* 0x0000000000007941 */ /* 0x000fea0003800200 */
.L_x_4812:
[----:B------:R2:W3:Y:S01]  /*9cc0*/  LDS R63, [R171+0x5700] ;  /* 0x00570000ab3f7984 */ /* 0x0004e20000000800 */
[----:B------:R-:W-:Y:S01]  /*9cd0*/  BSSY.RECONVERGENT B0, `(.L_x_4814) ;  /* 0x0000006000007945 */ /* 0x000fe20003800200 */
[----:B01----:R-:W-:Y:S02]  /*9ce0*/  IADD3 R149, PT, PT, R108, 0xf00, RZ ;  /* 0x00000f006c957810 */ /* 0x003fe40007ffe0ff */
[----:B------:R-:W-:Y:S02]  /*9cf0*/  LEA.HI R187, R187, R108, RZ, 0x1b ;  /* 0x0000006cbbbb7211 */ /* 0x000fe400078fd8ff */
[----:B------:R-:W-:Y:S01]  /*9d00*/  LEA R62, R62, UR26, 0x2 ;  /* 0x0000001a3e3e7c11 */ /* 0x000fe2000f8e10ff */
[----:B------:R-:W-:Y:S06]  /*9d10*/  @!P0 BRA `(.L_x_4815) ;  /* 0x0000000000048947 */ /* 0x000fec0003800000 */
[----:B---3--:R0:W-:Y:S02]  /*9d20*/  REDG.E.ADD.F32.FTZ.RN.STRONG.GPU desc[UR28][R70.64+0x3600], R63 ;  /* 0x0036003f460079a6 */ /* 0x0081e4000c12f31c */
.L_x_4815:
[----:B------:R-:W-:Y:S05]  /*9d30*/  BSYNC.RECONVERGENT B0 ;  /* 0x0000000000007941 */ /* 0x000fea0003800200 */
.L_x_4814:
[----:B0--3--:R0:W1:Y:S01]  /*9d40*/  LDS R63, [R62+0x5900] ;  /* 0x005900003e3f7984 */ /* 0x0090620000000800 */
[----:B------:R-:W-:Y:S01]  /*9d50*/  BSSY.RECONVERGENT B0, `(.L_x_4816) ;  /* 0x0000005000007945 */ /* 0x000fe20003800200 */
[----:B------:R-:W-:Y:S02]  /*9d60*/  LEA.HI R149, R149, R108, RZ, 0x1b ;  /* 0x0000006c95957211 */ /* 0x000fe400078fd8ff */
[----:B------:R-:W-:Y:S01]  /*9d70*/  LEA R187, R187, UR26, 0x2 ;  /* 0x0000001abbbb7c11 */ /* 0x000fe2000f8e10ff */
[----:B------:R-:W-:Y:S06]  /*9d80*/  @!P2 BRA `(.L_x_4817) ;  /* 0x000000000004a947 */ /* 0x000fec0003800000 */
[----:B-1----:R3:W-:Y:S02]  /*9d90*/  REDG.E.ADD.F32.FTZ.RN.STRONG.GPU desc[UR28][R70.64+0x3800], R63 ;  /* 0x0038003f460079a6 */ /* 0x0027e4000c12f31c */
.L_x_4817:
[----:B------:R-:W-:Y:S05]  /*9da0*/  BSYNC.RECONVERGENT B0 ;  /* 0x0000000000007941 */ /* 0x000fea0003800200 */
.L_x_4816:
[----:B-1-3--:R1:W3:Y:S01]  /*9db0*/  LDS R63, [R187+0x5b00] ;  /* 0x005b0000bb3f7984 */ /* 0x00a2e20000000800 */
[----:B------:R-:W-:Y:S01]  /*9dc0*/  BSSY.RECONVERGENT B0, `(.L_x_4818) ;  /* 0x0000005000007945 */ /* 0x000fe20003800200 */
[----:B------:R-:W-:Y:S02]  /*9dd0*/  IADD3 R169, PT, PT, R108, 0xf80, RZ ;  /* 0x00000f806ca97810 */ /* 0x000fe40007ffe0ff */
[----:B------:R-:W-:Y:S01]  /*9de0*/  LEA R149, R149, UR26, 0x2 ;  /* 0x0000001a95957c11 */ /* 0x000fe2000f8e10ff */
[----:B------:R-:W-:Y:S06]  /*9df0*/  @!P3 BRA `(.L_x_4819) ;  /* 0x000000000004b947 */ /* 0x000fec0003800000 */
[----:B---3--:R4:W-:Y:S02]  /*9e00*/  REDG.E.ADD.F32.FTZ.RN.STRONG.GPU desc[UR28][R70.64+0x3a00], R63 ;  /* 0x003a003f460079a6 */ /* 0x0089e4000c12f31c */
.L_x_4819:
[----:B------:R-:W-:Y:S05]  /*9e10*/  BSYNC.RECONVERGENT B0 ;  /* 0x0000000000007941 */ /* 0x000fea0003800200 */
.L_x_4818:
[----:B---34-:R3:W4:Y:S01]  /*9e20*/  LDS R63, [R149+0x5d00] ;  /* 0x005d0000953f7984 */ /* 0x0187220000000800 */
[----:B------:R-:W-:Y:S01]  /*9e30*/  BSSY.RECONVERGENT B0, `(.L_x_4820) ;  /* 0x0000004000007945 */ /* 0x000fe20003800200 */
[----:B------:R-:W-:-:S03]  /*9e40*/  LEA.HI R169, R169, R108, RZ, 0x1b ;  /* 0x0000006ca9a97211 */ /* 0x000fc600078fd8ff */
[----:B------:R-:W-:Y:S05]  /*9e50*/  @!P4 BRA `(.L_x_4821) ;  /* 0x000000000004c947 */ /* 0x000fea0003800000 */
[----:B----4-:R4:W-:Y:S02]  /*9e60*/  REDG.E.ADD.F32.FTZ.RN.STRONG.GPU desc[UR28][R70.64+0x3c00], R63 ;  /* 0x003c003f460079a6 */ /* 0x0109e4000c12f31c */
.L_x_4821:
[----:B------:R-:W-:Y:S05]  /*9e70*/  BSYNC.RECONVERGENT B0 ;  /* 0x0000000000007941 */ /* 0x000fea0003800200 */
.L_x_4820:
        /* <DEDUP_REMOVED lines=9> */
.L_x_4823:
[----:B------:R-:W-:Y:S05]  /*9f10*/  BSYNC.RECONVERGENT B0 ;  /* 0x0000000000007941 */ /* 0x000fea0003800200 */
.L_x_4822:
[----:B----4-:R-:W4:Y:S01]  /*9f20*/  SHFL.DOWN PT, R65, R60, 0x1, 0x1f ;  /* 0x08201f003c417f89 */ /* 0x010f2200000e0000 */
[----:B------:R-:W-:Y:S01]  /*9f30*/  ISETP.GT.AND P0, PT, R103, 0x1e, PT ;  /* 0x0000001e6700780c */ /* 0x000fe20003f04270 */
[----:B------:R-:W-:Y:S01]  /*9f40*/  FMUL.FTZ R147, R64, R147 ;  /* 0x0000009340937220 */ /* 0x000fe20000410000 */
[----:B------:R-:W-:Y:S01]  /*9f50*/  FMUL.FTZ R67, R67, R130 ;  /* 0x0000008243437220 */ /* 0x000fe20000410000 */
[----:B------:R-:W5:Y:S01]  /*9f60*/  SHFL.DOWN PT, R70, R61, 0x1, 0x1f ;  /* 0x08201f003d467f89 */ /* 0x000f6200000e0000 */
[----:B------:R-:W-:Y:S01]  /*9f70*/  FMUL.FTZ R133, R68, R133 ;  /* 0x0000008544857220 */ /* 0x000fe20000410000 */
[----:B------:R-:W-:Y:S01]  /*9f80*/  FMUL.FTZ R134, R69, R134 ;  /* 0x0000008645867220 */ /* 0x000fe20000410000 */
[----:B------:R-:W-:Y:S01]  /*9f90*/  FFMA.FTZ R218, R218, R129, R67 ;  /* 0x00000081dada7223 */ /* 0x000fe20000010043 */
[----:B------:R-:W0:Y:S01]  /*9fa0*/  SHFL.DOWN PT, R71, R62, 0x1, 0x1f ;  /* 0x08201f003e477f89 */ /* 0x000e2200000e0000 */
[----:B------:R-:W-:Y:S01]  /*9fb0*/  FMUL.FTZ R198, R153, R198 ;  /* 0x000000c699c67220 */ /* 0x000fe20000410000 */
[----:B------:R-:W-:Y:S01]  /*9fc0*/  FMUL.FTZ R200, R115, R200 ;  /* 0x000000c873c87220 */ /* 0x000fe20000410000 */
[----:B------:R-:W-:Y:S01]  /*9fd0*/  FMUL.FTZ R73, R73, R128 ;  /* 0x0000008049497220 */ /* 0x000fe20000410000 */
[----:B------:R-:W1:Y:S01]  /*9fe0*/  SHFL.DOWN PT, R144, R63, 0x1, 0x1f ;  /* 0x08201f003f907f89 */ /* 0x000e6200000e0000 */
[----:B------:R-:W-:Y:S01]  /*9ff0*/  FFMA.FTZ R198, R151, R177, R198 ;  /* 0x000000b197c67223 */ /* 0x000fe200000100c6 */
[----:B------:R-:W-:Y:S01]  /*a000*/  ISETP.GT.AND P2, PT, R103, 0xf, PT ;  /* 0x0000000f6700780c */ /* 0x000fe20003f44270 */
        /* <DEDUP_REMOVED lines=9> */
[----:B----4-:R-:W-:Y:S01]  /*a0a0*/  @!P0 FADD.FTZ R60, R60, R65 ;  /* 0x000000413c3c8221 */ /* 0x010fe20000010000 */
[----:B------:R-:W-:Y:S01]  /*a0b0*/  FMUL.FTZ R137, R76, R137 ;  /* 0x000000894c897220 */ /* 0x000fe20000410000 */
[----:B------:R-:W-:Y:S01]  /*a0c0*/  FMUL.FTZ R195, R158, R195 ;  /* 0x000000c39ec37220 */ /* 0x000fe20000410000 */
[----:B------:R-:W-:Y:S01]  /*a0d0*/  FMUL.FTZ R138, R75, R138 ;  /* 0x0000008a4b8a7220 */ /* 0x000fe20000410000 */
[----:B-----5:R-:W-:Y:S01]  /*a0e0*/  @!P0 FADD.FTZ R61, R61, R70 ;  /* 0x000000463d3d8221 */ /* 0x020fe20000010000 */
[----:B------:R-:W4:Y:S01]  /*a0f0*/  SHFL.DOWN PT, R65, R60, 0x2, 0x1f ;  /* 0x08401f003c417f89 */ /* 0x000f2200000e0000 */
[----:B------:R-:W-:Y:S01]  /*a100*/  FMUL.FTZ R196, R157, R196 ;  /* 0x000000c49dc47220 */ /* 0x000fe20000410000 */
        /* <DEDUP_REMOVED lines=28> */
[----:B------:R-:W-:Y:S01]  /*a2d0*/  FFMA.FTZ R199, R118, R176, R199 ;  /* 0x000000b076c77223 */ /* 0x000fe200000100c7 */
[----:B------:R-:W-:Y:S01]  /*a2e0*/  FFMA.FTZ R213, R213, R126, R74 ;  /* 0x0000007ed5d57223 */ /* 0x000fe2000001004a */
[----:B-1----:R-:W-:Y:S01]  /*a2f0*/  @!P0 FADD.FTZ R62, R62, R71 ;  /* 0x000000473e3e8221 */ /* 0x002fe20000010000 */
[----:B------:R-:W1:Y:S01]  /*a300*/  SHFL.DOWN PT, R64, R61, 0x4, 0x1f ;  /* 0x08801f003d407f89 */ /* 0x000e6200000e0000 */
        /* <DEDUP_REMOVED lines=12> */
[----:B------:R-:W-:Y:S01]  /*a3d0*/  FMUL.FTZ R201, R116, R201 ;  /* 0x000000c974c97220 */ /* 0x000fe20000410000 */
[----:B------:R-:W-:Y:S01]  /*a3e0*/  FMUL.FTZ R72, R72, R121 ;  /* 0x0000007948487220 */ /* 0x000fe20000410000 */
[----:B------:R-:W-:Y:S01]  /*a3f0*/  BSSY.RECONVERGENT B0, `(.L_x_4824) ;  /* 0x0000038000007945 */ /* 0x000fe20003800200 */
[----:B------:R-:W-:Y:S01]  /*a400*/  FADD.FTZ R49, R106, R49 ;  /* 0x000000316a317221 */ /* 0x000fe20000010000 */
[----:B------:R-:W-:Y:S01]  /*a410*/  FADD.FTZ R50, R107, R50 ;  /* 0x000000326b327221 */ /* 0x000fe20000010000 */
[----:B------:R-:W-:Y:S01]  /*a420*/  FFMA.FTZ R19, R36, R168, R19 ;  /* 0x000000a824137223 */ /* 0x000fe20000010013 */
[----:B------:R-:W-:Y:S01]  /*a430*/  FADD.FTZ R51, R214, R51 ;  /* 0x00000033d6337221 */ /* 0x000fe20000010000 */
        /* <DEDUP_REMOVED lines=10> */
[----:B------:R-:W-:Y:S01]  /*a4e0*/  FFMA.FTZ R64, R96, R199, R213 ;  /* 0x000000c760407223 */ /* 0x000fe200000100d5 */
[----:B------:R-:W-:Y:S01]  /*a4f0*/  FADD.FTZ R82, R65, R82 ;  /* 0x0000005241527221 */ /* 0x000fe20000010000 */
[----:B-----5:R-:W-:Y:S01]  /*a500*/  @!P0 FADD.FTZ R63, R63, R70 ;  /* 0x000000463f3f8221 */ /* 0x020fe20000010000 */
[----:B------:R-:W4:Y:S01]  /*a510*/  SHFL.DOWN PT, R69, R62, 0x8, 0x1f ;  /* 0x09001f003e457f89 */ /* 0x000f2200000e0000 */
[----:B------:R-:W-:Y:S01]  /*a520*/  ISETP.GT.AND P0, PT, R103, 0x17, PT ;  /* 0x000000176700780c */ /* 0x000fe20003f04270 */
[----:B------:R-:W-:Y:S01]  /*a530*/  FADD.FTZ R52, R229, R52 ;  /* 0x00000034e5347221 */ /* 0x000fe20000010000 */
[----:B------:R-:W-:Y:S01]  /*a540*/  FADD.FTZ R53, R230, R53 ;  /* 0x00000035e6357221 */ /* 0x000fe20000010000 */
[----:B------:R-:W5:Y:S01]  /*a550*/  SHFL.DOWN PT, R70, R63, 0x8, 0x1f ;  /* 0x09001f003f467f89 */ /* 0x000f6200000e0000 */
[----:B------:R-:W-:Y:S01]  /*a560*/  FFMA.FTZ R22, R37, R193, R22 ;  /* 0x000000c125167223 */ /* 0x000fe20000010016 */
[----:B------:R-:W-:Y:S01]  /*a570*/  FADD.FTZ R54, R225, R54 ;  /* 0x00000036e1367221 */ /* 0x000fe20000010000 */
[----:B------:R-:W-:Y:S01]  /*a580*/  FFMA.FTZ R23, R40, R194, R23 ;  /* 0x000000c228177223 */ /* 0x000fe20000010017 */
[----:B------:R-:W-:Y:S01]  /*a590*/  FFMA.FTZ R24, R39, R195, R24 ;  /* 0x000000c327187223 */ /* 0x000fe20000010018 */
[----:B------:R-:W-:Y:S01]  /*a5a0*/  FADD.FTZ R55, R226, R55 ;  /* 0x00000037e2377221 */ /* 0x000fe20000010000 */
[----:B------:R-:W-:Y:S01]  /*a5b0*/  FADD.FTZ R56, R221, R56 ;  /* 0x00000038dd387221 */ /* 0x000fe20000010000 */
[----:B------:R-:W-:Y:S01]  /*a5c0*/  FFMA.FTZ R25, R42, R196, R25 ;  /* 0x000000c42a197223 */ /* 0x000fe20000010019 */
[----:B------:R-:W-:Y:S01]  /*a5d0*/  FADD.FTZ R57, R222, R57 ;  /* 0x00000039de397221 */ /* 0x000fe20000010000 */
[----:B------:R-:W-:Y:S01]  /*a5e0*/  FFMA.FTZ R26, R41, R197, R26 ;  /* 0x000000c5291a7223 */ /* 0x000fe2000001001a */
[----:B------:R-:W-:Y:S01]  /*a5f0*/  FFMA.FTZ R27, R44, R198, R27 ;  /* 0x000000c62c1b7223 */ /* 0x000fe2000001001b */
[----:B------:R-:W-:Y:S01]  /*a600*/  FADD.FTZ R58, R217, R58 ;  /* 0x0000003ad93a7221 */ /* 0x000fe20000010000 */
        /* <DEDUP_REMOVED lines=22> */
.L_x_4825:
[----:B------:R-:W-:Y:S05]  /*a770*/  BSYNC.RECONVERGENT B0 ;  /* 0x0000000000007941 */ /* 0x000fea0003800200 */
.L_x_4824:
        /* <DEDUP_REMOVED lines=47> */
.L_x_4827:
[----:B------:R-:W-:Y:S05]  /*aa70*/  BSYNC.RECONVERGENT B0 ;  /* 0x0000000000007941 */ /* 0x000fea0003800200 */
.L_x_4826:
[----:B------:R-:W-:-:S04]  /*aa80*/  UIADD3 UR8, UPT, UPT, UR8, 0x1, URZ ;  /* 0x0000000108087890 */ /* 0x000fc8000fffe0ff */
[----:B------:R-:W-:-:S09]  /*aa90*/  UISETP.GE.AND UP0, UPT, UR8, UR43, UPT ;  /* 0x0000002b0800728c */ /* 0x000fd2000bf06270 */
[----:B------:R-:W-:Y:S05]  /*aaa0*/  BRA.U !UP0, `(.L_x_4828) ;  /* 0xffffff7d08707547 */ /* 0x000fea000b83ffff */
.L_x_4729:
[----:B------:R-:W-:Y:S01]  /*aab0*/  BAR.SYNC.DEFER_BLOCKING 0x0 ;  /* 0x0000000000007b1d */ /* 0x000fe20000010000 */
[----:B------:R-:W-:Y:S01]  /*aac0*/  F2FP.F16.F32.PACK_AB R35, R25, R26 ;  /* 0x0000001a1923723e */ /* 0x000fe200000000ff */
[----:B------:R-:W-:Y:S01]  /*aad0*/  UIADD3 UR14, UPT, UPT, UR17, -0x1, URZ ;  /* 0xffffffff110e7890 */ /* 0x000fe2000fffe0ff */
[----:B------:R-:W-:Y:S01]  /*aae0*/  F2FP.F16.F32.PACK_AB R34, R27, R28 ;  /* 0x0000001c1b22723e */ /* 0x000fe200000000ff */
[----:B-1----:R-:W-:Y:S01]  /*aaf0*/  FADD.FTZ R5, R104, R59 ;  /* 0x0000003b68057221 */ /* 0x002fe20000010000 */
[----:B------:R-:W-:-:S03]  /*ab00*/  F2FP.F16.F32.PACK_AB R33, R29, R30 ;  /* 0x0000001e1d21723e */ /* 0x000fc600000000ff */
[----:B------:R-:W1:Y:S01]  /*ab10*/  S2UR UR27, SR_CTAID.X ;  /* 0x00000000001b79c3 */ /* 0x000e620000002500 */
[----:B------:R-:W1:Y:S01]  /*ab20*/  LDCU.64 UR30, c[0x0][0x4f8] ;  /* 0x00009f00ff1e77ac */ /* 0x000e620008000a00 */
[----:B------:R-:W5:Y:S01]  /*ab30*/  S2R R0, SR_TID.X ;  /* 0x0000000000007919 */ /* 0x000f620000002100 */
[----:B------:R-:W-:Y:S01]  /*ab40*/  F2FP.F16.F32.PACK_AB R32, R31, R32 ;  /* 0x000000201f20723e */ /* 0x000fe200000000ff */
[----:B------:R-:W-:Y:S01]  /*ab50*/  FADD.FTZ R6, R5, R80 ;  /* 0x0000005005067221 */ /* 0x000fe20000010000 */
[----:B------:R-:W-:Y:S01]  /*ab60*/  F2FP.F16.F32.PACK_AB R27, R17, R18 ;  /* 0x00000012111b723e */ /* 0x000fe200000000ff */
[----:B------:R-:W0:Y:S01]  /*ab70*/  LDCU.64 UR32, c[0x0][0x500] ;  /* 0x0000a000ff2077ac */ /* 0x000e220008000a00 */
[----:B------:R-:W-:Y:S01]  /*ab80*/  F2FP.F16.F32.PACK_AB R26, R19, R20 ;  /* 0x00000014131a723e */ /* 0x000fe200000000ff */
[----:B------:R-:W-:Y:S01]  /*ab90*/  FADD.FTZ R7, R6, R81 ;  /* 0x0000005106077221 */ /* 0x000fe20000010000 */
[----:B------:R-:W-:Y:S01]  /*aba0*/  F2FP.F16.F32.PACK_AB R25, R21, R22 ;  /* 0x000000161519723e */ /* 0x000fe200000000ff */
[----:B------:R-:W2:Y:S01]  /*abb0*/  LDCU.64 UR34, c[0x0][0x550] ;  /* 0x0000aa00ff2277ac */ /* 0x000ea20008000a00 */
[----:B------:R-:W-:Y:S01]  /*abc0*/  F2FP.F16.F32.PACK_AB R24, R23, R24 ;  /* 0x000000181718723e */ /* 0x000fe200000000ff */
[----:B------:R-:W-:Y:S01]  /*abd0*/  FADD.FTZ R6, R7, R82 ;  /* 0x0000005207067221 */ /* 0x000fe20000010000 */
[----:B------:R-:W-:Y:S01]  /*abe0*/  F2FP.F16.F32.PACK_AB R17, R82, R81 ;  /* 0x000000515211723e */ /* 0x000fe200000000ff */
[----:B------:R-:W-:Y:S01]  /*abf0*/  USHF.L.U32 UR8, UR14, 0xb, URZ ;  /* 0x0000000b0e087899 */ /* 0x000fe200080006ff */
[----:B------:R-:W-:Y:S01]  /*ac00*/  F2FP.F16.F32.PACK_AB R16, R80, R59 ;  /* 0x0000003b5010723e */ /* 0x000fe200000000ff */
[----:B------:R-:W-:Y:S01]  /*ac10*/  UMOV UR9, URZ ;  /* 0x000000ff00097c82 */ /* 0x000fe20008000000 */
[----:B------:R-:W-:Y:S01]  /*ac20*/  F2FP.F16.F32.PACK_AB R19, R57, R58 ;  /* 0x0000003a3913723e */ /* 0x000fe200000000ff */
[----:B------:R-:W-:Y:S01]  /*ac30*/  STS.128 [R101], R32 ;  /* 0x0000002065007388 */ /* 0x000fe20000000c00 */
[----:B------:R-:W-:Y:S01]  /*ac40*/  F2FP.F16.F32.PACK_AB R18, R84, R83 ;  /* 0x000000535412723e */ /* 0x000fe200000000ff */
[----:B------:R-:W-:Y:S01]  /*ac50*/  FADD.FTZ R83, R6, R83 ;  /* 0x0000005306537221 */ /* 0x000fe20000010000 */
[----:B------:R-:W-:Y:S01]  /*ac60*/  F2FP.F16.F32.PACK_AB R23, R49, R50 ;  /* 0x000000323117723e */ /* 0x000fe200000000ff */
[----:B------:R-:W-:Y:S01]  /*ac70*/  STS.128 [R101+0x10], R24 ;  /* 0x0000101865007388 */ /* 0x000fe20000000c00 */
[----:B------:R-:W-:-:S03]  /*ac80*/  NOP ;  /* 0x0000000000007918 */ /* 0x000fc60000000000 */
[----:B------:R-:W3:Y:S01]  /*ac90*/  LDS.128 R8, [R102] ;  /* 0x0000000066087984 */ /* 0x000ee20000000c00 */
[----:B-1----:R-:W-:Y:S01]  /*aca0*/  UIMAD.WIDE.U32 UR12, UR27, UR30, UR8 ;  /* 0x0000001e1b0c72a5 */ /* 0x002fe2000f8e0008 */
[----:B------:R-:W-:Y:S01]  /*acb0*/  F2FP.F16.F32.PACK_AB R22, R51, R52 ;  /* 0x000000343316723e */ /* 0x000fe200000000ff */
[----:B------:R-:W-:Y:S01]  /*acc0*/  FADD.FTZ R83, R83, R84 ;  /* 0x0000005453537221 */ /* 0x000fe20000010000 */
[----:B------:R-:W1:Y:S01]  /*acd0*/  LDS.128 R12, [R102+0x200] ;  /* 0x00020000660c7984 */ /* 0x000e620000000c00 */
[----:B------:R-:W-:Y:S01]  /*ace0*/  UIMAD UR13, UR27, UR31, UR13 ;  /* 0x0000001f1b0d72a4 */ /* 0x000fe2000f8e020d */
[C---:B-----5:R-:W-:Y:S01]  /*acf0*/  SHF.L.U32 R3, R0.reuse, 0x1, RZ ;  /* 0x0000000100037819 */ /* 0x060fe200000006ff */
[----:B------:R-:W5:Y:S01]  /*ad00*/  LDCU.64 UR30, c[0x0][0x520] ;  /* 0x0000a400ff1e77ac */ /* 0x000f620008000a00 */
[----:B------:R-:W-:Y:S01]  /*ad10*/  LOP3.LUT R0, R0, 0x1f, RZ, 0xc0, !PT ;  /* 0x0000001f00007812 */ /* 0x000fe200078ec0ff */
[----:B------:R-:W-:Y:S01]  /*ad20*/  FADD.FTZ R58, R83, R58 ;  /* 0x0000003a533a7221 */ /* 0x000fe20000010000 */
[----:B------:R-:W-:Y:S01]  /*ad30*/  LOP3.LUT R3, R3, 0x7c0, RZ, 0xc0, !PT ;  /* 0x000007c003037812 */ /* 0x000fe200078ec0ff */
[----:B0-----:R-:W-:Y:S01]  /*ad40*/  UIMAD.WIDE.U32 UR12, UR10, UR32, UR12 ;  /* 0x000000200a0c72a5 */ /* 0x001fe2000f8e000c */
[----:B------:R-:W-:Y:S01]  /*ad50*/  F2FP.F16.F32.PACK_AB R21, R53, R54 ;  /* 0x000000363515723e */ /* 0x000fe200000000ff */
[----:B------:R-:W-:Y:S01]  /*ad60*/  FADD.FTZ R57, R58, R57 ;  /* 0x000000393a397221 */ /* 0x000fe20000010000 */
[----:B------:R-:W-:Y:S01]  /*ad70*/  LOP3.LUT R2, R3, R0, RZ, 0xfc, !PT ;  /* 0x0000000003027212 */ /* 0x000fe200078efcff */
[----:B------:R-:W-:Y:S01]  /*ad80*/  UIMAD UR15, UR10, UR33, UR13 ;  /* 0x000000210a0f72a4 */ /* 0x000fe2000f8e020d */
[----:B------:R-:W-:Y:S01]  /*ad90*/  F2FP.F16.F32.PACK_AB R20, R55, R56 ;  /* 0x000000383714723e */ /* 0x000fe200000000ff */
[----:B--2---:R-:W-:Y:S01]  /*ada0*/  ULEA UR13, UP0, UR12, UR34, 0x1 ;  /* 0x000000220c0d7291 */ /* 0x004fe2000f8008ff */
[----:B------:R-:W-:Y:S01]  /*adb0*/  FADD.FTZ R56, R57, R56 ;  /* 0x0000003839387221 */ /* 0x000fe20000010000 */
[----:B------:R-:W0:Y:S03]  /*adc0*/  LDCU.64 UR32, c[0x0][0x560] ;  /* 0x0000ac00ff2077ac */ /* 0x000e260008000a00 */
[----:B------:R-:W-:Y:S01]  /*add0*/  FADD.FTZ R55, R56, R55 ;  /* 0x0000003738377221 */ /* 0x000fe20000010000 */
[----:B------:R-:W-:Y:S01]  /*ade0*/  ULEA.HI.X UR12, UR12, UR35, UR15, 0x1, UP0 ;  /* 0x000000230c0c7291 */ /* 0x000fe200080f0c0f */
[----:B------:R-:W-:Y:S01]  /*adf0*/  MOV R4, UR13 ;  /* 0x0000000d00047c02 */ /* 0x000fe20008000f00 */
[----:B------:R-:W-:Y:S01]  /*ae00*/  UIADD3 UR22, UP1, UPT, UR22, -0x1000, URZ ;  /* 0xfffff00016167890 */ /* 0x000fe2000ff3e0ff */
[----:B------:R-:W-:Y:S01]  /*ae10*/  FADD.FTZ R54, R55, R54 ;  /* 0x0000003637367221 */ /* 0x000fe20000010000 */
[----:B------:R-:W-:-:S02]  /*ae20*/  UIADD3 UR20, UP2, UPT, UR20, -0x1000, URZ ;  /* 0xfffff00014147890 */ /* 0x000fc4000ff5e0ff */
[----:B------:R-:W-:Y:S01]  /*ae30*/  MOV R5, UR12 ;  /* 0x0000000c00057c02 */ /* 0x000fe20008000f00 */
[----:B------:R-:W-:Y:S01]  /*ae40*/  FADD.FTZ R53, R54, R53 ;  /* 0x0000003536357221 */ /* 0x000fe20000010000 */
[----:B------:R-:W-:Y:S02]  /*ae50*/  UIADD3 UR18, UP3, UPT, UR18, -0x1000, URZ ;  /* 0xfffff00012127890 */ /* 0x000fe4000ff7e0ff */
[----:B------:R-:W-:Y:S01]  /*ae60*/  UIADD3.X UR23, UPT, UPT, UR23, -0x1, URZ, UP1, !UPT ;  /* 0xffffffff17177890 */ /* 0x000fe20008ffe4ff */
[----:B------:R-:W-:Y:S01]  /*ae70*/  IMAD.WIDE.U32 R4, R2, 0x10, R4 ;  /* 0x0000001002047825 */ /* 0x000fe200078e0004 */
[----:B------:R-:W2:Y:S03]  /*ae80*/  LDCU.64 UR12, c[0x0][0x518] ;  /* 0x0000a300ff0c77ac */ /* 0x000ea60008000a00 */
[----:B------:R-:W-:Y:S01]  /*ae90*/  FADD.FTZ R52, R53, R52 ;  /* 0x0000003435347221 */ /* 0x000fe20000010000 */
[----:B------:R-:W-:Y:S01]  /*aea0*/  UIADD3.X UR21, UPT, UPT, UR21, -0x1, URZ, UP2, !UPT ;  /* 0xffffffff15157890 */ /* 0x000fe200097fe4ff */
[----:B---3--:R-:W-:Y:S02]  /*aeb0*/  STG.E.128 desc[UR28][R4.64], R8 ;  /* 0x0000000804007986 */ /* 0x008fe4000c101d1c */
[----:B------:R-:W-:Y:S01]  /*aec0*/  FADD.FTZ R51, R52, R51 ;  /* 0x0000003334337221 */ /* 0x000fe20000010000 */
[----:B------:R-:W-:Y:S01]  /*aed0*/  UIADD3.X UR19, UPT, UPT, UR19, -0x1, URZ, UP3, !UPT ;  /* 0xffffffff13137890 */ /* 0x000fe20009ffe4ff */
[----:B-1----:R1:W-:Y:S02]  /*aee0*/  STG.E.128 desc[UR28][R4.64+0x200], R12 ;  /* 0x0002000c04007986 */ /* 0x0023e4000c101d1c */
[----:B------:R-:W-:Y:S01]  /*aef0*/  FADD.FTZ R50, R51, R50 ;  /* 0x0000003233327221 */ /* 0x000fe20000010000 */
[----:B------:R-:W-:Y:S03]  /*af00*/  BAR.SYNC.DEFER_BLOCKING 0x0 ;  /* 0x0000000000007b1d */ /* 0x000fe60000010000 */
[----:B------:R-:W-:Y:S01]  /*af10*/  FADD.FTZ R104, R50, R49 ;  /* 0x0000003132687221 */ /* 0x000fe20000010000 */
[----:B--2---:R-:W-:-:S04]  /*af20*/  UIMAD.WIDE.U32 UR8, UR27, UR12, UR8 ;  /* 0x0000000c1b0872a5 */ /* 0x004fc8000f8e0008 */
[----:B------:R-:W-:-:S04]  /*af30*/  UIMAD UR9, UR27, UR13, UR9 ;  /* 0x0000000d1b0972a4 */ /* 0x000fc8000f8e0209 */
[----:B-----5:R-:W-:-:S04]  /*af40*/  UIMAD.WIDE.U32 UR8, UR10, UR30, UR8 ;  /* 0x0000001e0a0872a5 */ /* 0x020fc8000f8e0008 */
[----:B------:R-:W-:Y:S02]  /*af50*/  UIMAD UR12, UR10, UR31, UR9 ;  /* 0x0000001f0a0c72a4 */ /* 0x000fe4000f8e0209 */
[----:B0-----:R-:W-:-:S04]  /*af60*/  ULEA UR9, UP0, UR8, UR32, 0x1 ;  /* 0x0000002008097291 */ /* 0x001fc8000f8008ff */
[----:B------:R-:W-:Y:S01]  /*af70*/  ULEA.HI.X UR8, UR8, UR33, UR12, 0x1, UP0 ;  /* 0x0000002108087291 */ /* 0x000fe200080f0c0c */
[----:B------:R-:W-:Y:S01]  /*af80*/  STS.128 [R101], R16 ;  /* 0x0000001065007388 */ /* 0x000fe20000000c00 */
[----:B-1----:R-:W-:Y:S01]  /*af90*/  MOV R4, UR9 ;  /* 0x0000000900047c02 */ /* 0x002fe20008000f00 */
[----:B------:R-:W-:Y:S02]  /*afa0*/  UIADD3 UR24, UP0, UPT, UR24, -0x2000, URZ ;  /* 0xffffe00018187890 */ /* 0x000fe4000ff1e0ff */
        /* <DEDUP_REMOVED lines=12> */
.L_x_4727:
        /* <DEDUP_REMOVED lines=44> */
.L_x_4831:
[----:B------:R-:W-:Y:S05]  /*b330*/  BSYNC.RECONVERGENT B0 ;  /* 0x0000000000007941 */ /* 0x000fea0003800200 */
.L_x_4830:
        /* <DEDUP_REMOVED lines=42> */
.L_x_4833:
[----:B------:R-:W-:Y:S05]  /*b5e0*/  BSYNC.RECONVERGENT B0 ;  /* 0x0000000000007941 */ /* 0x000fea0003800200 */
.L_x_4832:
[----:B------:R-:W-:Y:S05]  /*b5f0*/  @P0 EXIT ;  /* 0x000000000000094d */ /* 0x000fea0003800000 */
[----:B------:R-:W3:Y:S01]  /*b600*/  LDCU.64 UR8, c[0x0][0x4e8] ;  /* 0x00009d00ff0877ac */ /* 0x000ee20008000a00 */
[----:B------:R-:W5:Y:S01]  /*b610*/  S2UR UR11, SR_CgaCtaId ;  /* 0x00000000000b79c3 */ /* 0x000f620000008800 */
[----:B------:R-:W-:Y:S01]  /*b620*/  BSSY.RECONVERGENT B0, `(.L_x_4834) ;  /* 0x000002c000007945 */ /* 0x000fe20003800200 */
[----:B------:R-:W0:Y:S01]  /*b630*/  LDCU.64 UR12, c[0x0][0x4a8] ;  /* 0x00009500ff0c77ac */ /* 0x000e220008000a00 */
[----:B------:R-:W1:Y:S01]  /*b640*/  LDCU UR14, c[0x0][0x360] ;  /* 0x00006c00ff0e77ac */ /* 0x000e620008000800 */
[----:B------:R-:W1:Y:S01]  /*b650*/  LDCU.64 UR16, c[0x0][0x4b0] ;  /* 0x00009600ff1077ac */ /* 0x000e620008000a00 */
[----:B------:R-:W1:Y:S01]  /*b660*/  LDCU.64 UR18, c[0x0][0x530] ;  /* 0x0000a600ff1277ac */ /* 0x000e620008000a00 */
[----:B---3--:R-:W-:Y:S02]  /*b670*/  UIMAD.WIDE.U32 UR4, UR10, UR8, URZ ;  /* 0x000000080a0472a5 */ /* 0x008fe4000f8e00ff */
[----:B0-----:R-:W-:Y:S02]  /*b680*/  UIMAD.WIDE.U32 UR6, UR10, UR12, URZ ;  /* 0x0000000c0a0672a5 */ /* 0x001fe4000f8e00ff */
[----:B------:R-:W-:Y:S01]  /*b690*/  UIMAD UR8, UR10, UR9, UR5 ;  /* 0x000000090a0872a4 */ /* 0x000fe2000f8e0205 */
[----:B------:R-:W0:Y:S02]  /*b6a0*/  LDCU.64 UR20, c[0x0][0x4f0] ;  /* 0x00009e00ff1477ac */ /* 0x000e240008000a00 */
[----:B------:R-:W-:Y:S01]  /*b6b0*/  UMOV UR9, 0x400 ;  /* 0x0000040000097882 */ /* 0x000fe20000000000 */
[----:B------:R-:W3:Y:S01]  /*b6c0*/  LDCU.64 UR22, c[0x0][0x540] ;  /* 0x0000a800ff1677ac */ /* 0x000ee20008000a00 */
[----:B------:R-:W-:-:S02]  /*b6d0*/  UIMAD UR10, UR10, UR13, UR7 ;  /* 0x0000000d0a0a72a4 */ /* 0x000fc4000f8e0207 */
[----:B-1---5:R-:W-:-:S12]  /*b6e0*/  ULEA UR9, UR11, UR9, 0x18 ;  /* 0x000000090b097291 */ /* 0x022fd8000f8ec0ff */
.L_x_4835:
[----:B------:R-:W-:Y:S02]  /*b6f0*/  LEA R0, R11, UR9, 0x3 ;  /* 0x000000090b007c11 */ /* 0x000fe4000f8e18ff */
[----:B-12---:R-:W-:Y:S02]  /*b700*/  MOV R3, UR7 ;  /* 0x0000000700037c02 */ /* 0x006fe40008000f00 */
[----:B------:R-:W-:Y:S01]  /*b710*/  MOV R2, UR6 ;  /* 0x0000000600027c02 */ /* 0x000fe20008000f00 */
[----:B------:R-:W1:Y:S01]  /*b720*/  LDS.64 R12, [R0+0x9b80] ;  /* 0x009b8000000c7984 */ /* 0x000e620000000a00 */
[----:B------:R-:W-:Y:S02]  /*b730*/  SHF.R.S32.HI R3, RZ, 0x1f, R11 ;  /* 0x0000001fff037819 */ /* 0x000fe4000001140b */
[----:B------:R-:W-:Y:S01]  /*b740*/  MOV R7, UR10 ;  /* 0x0000000a00077c02 */ /* 0x000fe20008000f00 */
[----:B------:R-:W2:Y:S01]  /*b750*/  LDS.64 R14, [R0+0xa380] ;  /* 0x00a38000000e7984 */ /* 0x000ea20000000a00 */
[----:B------:R-:W-:Y:S01]  /*b760*/  MOV R6, R2 ;  /* 0x0000000200067202 */ /* 0x000fe20000000f00 */
[C---:B------:R-:W-:Y:S01]  /*b770*/  IMAD R2, R3.reuse, UR16, RZ ;  /* 0x0000001003027c24 */ /* 0x040fe2000f8e02ff */
[----:B------:R-:W-:Y:S01]  /*b780*/  MOV R4, UR4 ;  /* 0x0000000400047c02 */ /* 0x000fe20008000f00 */
[----:B0-----:R-:W-:Y:S01]  /*b790*/  IMAD R10, R3, UR20, RZ ;  /* 0x00000014030a7c24 */ /* 0x001fe2000f8e02ff */
        /* <DEDUP_REMOVED lines=13> */
[----:B---3--:R-:W-:-:S04]  /*b870*/  LEA R4, P1, R8, UR22, 0x3 ;  /* 0x0000001608047c11 */ /* 0x008fc8000f8218ff */
[----:B------:R-:W-:Y:S01]  /*b880*/  LEA.HI.X R5, R8, UR23, R5, 0x3, P1 ;  /* 0x0000001708057c11 */ /* 0x000fe200088f1c05 */
[----:B-1----:R1:W-:Y:S04]  /*b890*/  REDG.E.ADD.F32.FTZ.RN.STRONG.GPU desc[UR28][R2.64], R12 ;  /* 0x0000000c020079a6 */ /* 0x0023e8000c12f31c */
[----:B------:R1:W-:Y:S04]  /*b8a0*/  REDG.E.ADD.F32.FTZ.RN.STRONG.GPU desc[UR28][R2.64+0x4], R13 ;  /* 0x0000040d020079a6 */ /* 0x0003e8000c12f31c */
[----:B--2---:R1:W-:Y:S04]  /*b8b0*/  REDG.E.ADD.F32.FTZ.RN.STRONG.GPU desc[UR28][R4.64], R14 ;  /* 0x0000000e040079a6 */ /* 0x0043e8000c12f31c */
[----:B------:R1:W-:Y:S01]  /*b8c0*/  REDG.E.ADD.F32.FTZ.RN.STRONG.GPU desc[UR28][R4.64+0x4], R15 ;  /* 0x0000040f040079a6 */ /* 0x0003e2000c12f31c */
[----:B------:R-:W-:Y:S05]  /*b8d0*/  @!P0 BRA `(.L_x_4835) ;  /* 0xfffffffc00848947 */ /* 0x000fea000383ffff */
[----:B------:R-:W-:Y:S05]  /*b8e0*/  BSYNC.RECONVERGENT B0 ;  /* 0x0000000000007941 */ /* 0x000fea0003800200 */
.L_x_4834:
[----:B------:R-:W-:Y:S05]  /*b8f0*/  EXIT ;  /* 0x000000000000794d */ /* 0x000fea0003800000 */
.L_x_4734:
[----:B------:R-:W-:Y:S01]  /*b900*/  MOV R235, R73 ;  /* 0x0000004900eb7202 */ /* 0x000fe20000000f00 */
[----:B------:R-:W-:Y:S01]  /*b910*/  HFMA2 R234, -RZ, RZ, 0, 5.9604644775390625e-08 ;  /* 0x00000001ffea7431 */ /* 0x000fe200000001ff */
[----:B------:R-:W-:Y:S02]  /*b920*/  MOV R233, RZ ;  /* 0x000000ff00e97202 */ /* 0x000fe40000000f00 */
[----:B------:R-:W-:-:S07]  /*b930*/  MOV R240, 0xffffffff ;  /* 0xffffffff00f07802 */ /* 0x000fce0000000f00 */
[----:B01---5:R-:W-:Y:S05]  /*b940*/  WARPSYNC.COLLECTIVE R240, `(.L_x_4836) ;  /* 0x00000000f0087348 */ /* 0x023fea0003c00000 */
[----:B------:R2:W3:Y:S02]  /*b950*/  SHFL.UP P6, R239, R235, R234, R233 ;  /* 0x040000eaebef7389 */ /* 0x0004e400000c00e9 */
[----:B0123-5:R-:W-:Y:S05]  /*b960*/  ENDCOLLECTIVE ;  /* 0x000000000000791b */ /* 0x02ffea0003800000 */
.L_x_4836:
[----:B------:R-:W-:Y:S02]  /*b970*/  MOV R235, R72 ;  /* 0x0000004800eb7202 */ /* 0x000fe40000000f00 */
[----:B------:R-:W-:-:S07]  /*b980*/  MOV R236, R239 ;  /* 0x000000ef00ec7202 */ /* 0x000fce0000000f00 */
[----:B------:R-:W-:Y:S05]  /*b990*/  WARPSYNC.COLLECTIVE R240, `(.L_x_4837) ;  /* 0x00000000f0087348 */ /* 0x000fea0003c00000 */
[----:B------:R0:W1:Y:S02]  /*b9a0*/  SHFL.UP P6, R239, R235, R234, R233 ;  /* 0x040000eaebef7389 */ /* 0x00006400000c00e9 */
[----:B01----:R-:W-:Y:S05]  /*b9b0*/  ENDCOLLECTIVE ;  /* 0x000000000000791b */ /* 0x003fea0003800000 */
.L_x_4837:
[----:B------:R-:W-:Y:S02]  /*b9c0*/  MOV R235, R74 ;  /* 0x0000004a00eb7202 */ /* 0x000fe40000000f00 */
[----:B------:R-:W-:-:S07]  /*b9d0*/  MOV R237, R239 ;  /* 0x000000ef00ed7202 */ /* 0x000fce0000000f00 */
[----:B------:R-:W-:Y:S05]  /*b9e0*/  WARPSYNC.COLLECTIVE R240, `(.L_x_4838) ;  /* 0x00000000f0087348 */ /* 0x000fea0003c00000 */
[----:B------:R0:W1:Y:S02]  /*b9f0*/  SHFL.UP P6, R239, R235, R234, R233 ;  /* 0x040000eaebef7389 */ /* 0x00006400000c00e9 */
[----:B01----:R-:W-:Y:S05]  /*ba00*/  ENDCOLLECTIVE ;  /* 0x000000000000791b */ /* 0x003fea0003800000 */
.L_x_4838:
[----:B------:R-:W-:Y:S02]  /*ba10*/  MOV R235, R75 ;  /* 0x0000004b00eb7202 */ /* 0x000fe40000000f00 */
[----:B------:R-:W-:-:S07]  /*ba20*/  MOV R238, R239 ;  /* 0x000000ef00ee7202 */ /* 0x000fce0000000f00 */
[----:B------:R-:W-:Y:S05]  /*ba30*/  WARPSYNC.COLLECTIVE R240, `(.L_x_4839) ;  /* 0x00000000f0087348 */ /* 0x000fea0003c00000 */
[----:B------:R0:W1:Y:S02]  /*ba40*/  SHFL.UP P6, R239, R235, R234, R233 ;  /* 0x040000eaebef7389 */ /* 0x00006400000c00e9 */
[----:B01----:R-:W-:Y:S05]  /*ba50*/  ENDCOLLECTIVE ;  /* 0x000000000000791b */ /* 0x003fea0003800000 */
.L_x_4839:
        /* <DEDUP_REMOVED lines=15> */
.L_x_4840:
[----:B------:R-:W-:Y:S02]  /*bb50*/  MOV R235, R72 ;  /* 0x0000004800eb7202 */ /* 0x000fe40000000f00 */
[----:B------:R-:W-:-:S07]  /*bb60*/  MOV R236, R239 ;  /* 0x000000ef00ec7202 */ /* 0x000fce0000000f00 */
[----:B------:R-:W-:Y:S05]  /*bb70*/  WARPSYNC.COLLECTIVE R240, `(.L_x_4841) ;  /* 0x00000000f0087348 */ /* 0x000fea0003c00000 */
[----:B------:R0:W1:Y:S02]  /*bb80*/  SHFL.UP P6, R239, R235, R234, R233 ;  /* 0x040000eaebef7389 */ /* 0x00006400000c00e9 */
[----:B01----:R-:W-:Y:S05]  /*bb90*/  ENDCOLLECTIVE ;  /* 0x000000000000791b */ /* 0x003fea0003800000 */
.L_x_4841:
[----:B------:R-:W-:Y:S02]  /*bba0*/  MOV R235, R74 ;  /* 0x0000004a00eb7202 */ /* 0x000fe40000000f00 */
[----:B------:R-:W-:-:S07]  /*bbb0*/  MOV R237, R239 ;  /* 0x000000ef00ed7202 */ /* 0x000fce0000000f00 */
[----:B------:R-:W-:Y:S05]  /*bbc0*/  WARPSYNC.COLLECTIVE R240, `(.L_x_4842) ;  /* 0x00000000f0087348 */ /* 0x000fea0003c00000 */
[----:B------:R0:W1:Y:S02]  /*bbd0*/  SHFL.UP P6, R239, R235, R234, R233 ;  /* 0x040000eaebef7389 */ /* 0x00006400000c00e9 */
[----:B01----:R-:W-:Y:S05]  /*bbe0*/  ENDCOLLECTIVE ;  /* 0x000000000000791b */ /* 0x003fea0003800000 */
.L_x_4842:
[----:B------:R-:W-:Y:S02]  /*bbf0*/  MOV R235, R75 ;  /* 0x0000004b00eb7202 */ /* 0x000fe40000000f00 */
[----:B------:R-:W-:-:S07]  /*bc00*/  MOV R238, R239 ;  /* 0x000000ef00ee7202 */ /* 0x000fce0000000f00 */
[----:B------:R-:W-:Y:S05]  /*bc10*/  WARPSYNC.COLLECTIVE R240, `(.L_x_4843) ;  /* 0x00000000f0087348 */ /* 0x000fea0003c00000 */
[----:B------:R0:W1:Y:S02]  /*bc20*/  SHFL.UP P6, R239, R235, R234, R233 ;  /* 0x040000eaebef7389 */ /* 0x00006400000c00e9 */
[----:B01----:R-:W-:Y:S05]  /*bc30*/  ENDCOLLECTIVE ;  /* 0x000000000000791b */ /* 0x003fea0003800000 */
.L_x_4843:
        /* <DEDUP_REMOVED lines=15> */
.L_x_4844:
[----:B------:R-:W-:Y:S02]  /*bd30*/  MOV R235, R72 ;  /* 0x0000004800eb7202 */ /* 0x000fe40000000f00 */
[----:B------:R-:W-:-:S07]  /*bd40*/  MOV R236, R239 ;  /* 0x000000ef00ec7202 */ /* 0x000fce0000000f00 */
[----:B------:R-:W-:Y:S05]  /*bd50*/  WARPSYNC.COLLECTIVE R240, `(.L_x_4845) ;  /* 0x00000000f0087348 */ /* 0x000fea0003c00000 */
[----:B------:R0:W1:Y:S02]  /*bd60*/  SHFL.UP P6, R239, R235, R234, R233 ;  /* 0x040000eaebef7389 */ /* 0x00006400000c00e9 */
[----:B01----:R-:W-:Y:S05]  /*bd70*/  ENDCOLLECTIVE ;  /* 0x000000000000791b */ /* 0x003fea0003800000 */
.L_x_4845:
[----:B------:R-:W-:Y:S02]  /*bd80*/  MOV R235, R74 ;  /* 0x0000004a00eb7202 */ /* 0x000fe40000000f00 */
[----:B------:R-:W-:-:S07]  /*bd90*/  MOV R237, R239 ;  /* 0x000000ef00ed7202 */ /* 0x000fce0000000f00 */
[----:B------:R-:W-:Y:S05]  /*bda0*/  WARPSYNC.COLLECTIVE R240, `(.L_x_4846) ;  /* 0x00000000f0087348 */ /* 0x000fea0003c00000 */
[----:B------:R0:W1:Y:S02]  /*bdb0*/  SHFL.UP P6, R239, R235, R234, R233 ;  /* 0x040000eaebef7389 */ /* 0x00006400000c00e9 */
[----:B01----:R-:W-:Y:S05]  /*bdc0*/  ENDCOLLECTIVE ;  /* 0x000000000000791b */ /* 0x003fea0003800000 */
.L_x_4846:
[----:B------:R-:W-:Y:S02]  /*bdd0*/  MOV R235, R75 ;  /* 0x0000004b00eb7202 */ /* 0x000fe40000000f00 */
[----:B------:R-:W-:-:S07]  /*bde0*/  MOV R238, R239 ;  /* 0x000000ef00ee7202 */ /* 0x000fce0000000f00 */
[----:B------:R-:W-:Y:S05]  /*bdf0*/  WARPSYNC.COLLECTIVE R240, `(.L_x_4847) ;  /* 0x00000000f0087348 */ /* 0x000fea0003c00000 */
[----:B------:R0:W1:Y:S02]  /*be00*/  SHFL.UP P6, R239, R235, R234, R233 ;  /* 0x040000eaebef7389 */ /* 0x00006400000c00e9 */
[----:B01----:R-:W-:Y:S05]  /*be10*/  ENDCOLLECTIVE ;  /* 0x000000000000791b */ /* 0x003fea0003800000 */
.L_x_4847:
        /* <DEDUP_REMOVED lines=15> */
.L_x_4848:
[----:B------:R-:W-:Y:S02]  /*bf10*/  MOV R235, R72 ;  /* 0x0000004800eb7202 */ /* 0x000fe40000000f00 */
[----:B------:R-:W-:-:S07]  /*bf20*/  MOV R236, R239 ;  /* 0x000000ef00ec7202 */ /* 0x000fce0000000f00 */
[----:B------:R-:W-:Y:S05]  /*bf30*/  WARPSYNC.COLLECTIVE R240, `(.L_x_4849) ;  /* 0x00000000f0087348 */ /* 0x000fea0003c00000 */
[----:B------:R0:W1:Y:S02]  /*bf40*/  SHFL.UP P6, R239, R235, R234, R233 ;  /* 0x040000eaebef7389 */ /* 0x00006400000c00e9 */
[----:B01----:R-:W-:Y:S05]  /*bf50*/  ENDCOLLECTIVE ;  /* 0x000000000000791b */ /* 0x003fea0003800000 */
.L_x_4849:
[----:B------:R-:W-:Y:S02]  /*bf60*/  MOV R235, R74 ;  /* 0x0000004a00eb7202 */ /* 0x000fe40000000f00 */
[----:B------:R-:W-:-:S07]  /*bf70*/  MOV R237, R239 ;  /* 0x000000ef00ed7202 */ /* 0x000fce0000000f00 */
[----:B------:R-:W-:Y:S05]  /*bf80*/  WARPSYNC.COLLECTIVE R240, `(.L_x_4850) ;  /* 0x00000000f0087348 */ /* 0x000fea0003c00000 */
[----:B------:R0:W1:Y:S02]  /*bf90*/  SHFL.UP P6, R239, R235, R234, R233 ;  /* 0x040000eaebef7389 */ /* 0x00006400000c00e9 */
[----:B01----:R-:W-:Y:S05]  /*bfa0*/  ENDCOLLECTIVE ;  /* 0x000000000000791b */ /* 0x003fea0003800000 */
.L_x_4850:
[----:B------:R-:W-:Y:S02]  /*bfb0*/  MOV R235, R75 ;  /* 0x0000004b00eb7202 */ /* 0x000fe40000000f00 */
[----:B------:R-:W-:-:S07]  /*bfc0*/  MOV R238, R239 ;  /* 0x000000ef00ee7202 */ /* 0x000fce0000000f00 */
[----:B------:R-:W-:Y:S05]  /*bfd0*/  WARPSYNC.COLLECTIVE R240, `(.L_x_4851) ;  /* 0x00000000f0087348 */ /* 0x000fea0003c00000 */
[----:B------:R0:W1:Y:S02]  /*bfe0*/  SHFL.UP P6, R239, R235, R234, R233 ;  /* 0x040000eaebef7389 */ /* 0x00006400000c00e9 */
[----:B01----:R-:W-:Y:S05]  /*bff0*/  ENDCOLLECTIVE ;  /* 0x000000000000791b */ /* 0x003fea0003800000 */
.L_x_4851:
        /* <DEDUP_REMOVED lines=15> */
.L_x_4852:
[----:B------:R-:W-:Y:S02]  /*c0f0*/  MOV R235, R72 ;  /* 0x0000004800eb7202 */ /* 0x000fe40000000f00 */
[----:B------:R-:W-:-:S07]  /*c100*/  MOV R236, R239 ;  /* 0x000000ef00ec7202 */ /* 0x000fce0000000f00 */
[----:B------:R-:W-:Y:S05]  /*c110*/  WARPSYNC.COLLECTIVE R240, `(.L_x_4853) ;  /* 0x00000000f0087348 */ /* 0x000fea0003c00000 */
[----:B------:R0:W1:Y:S02]  /*c120*/  SHFL.UP P6, R239, R235, R234, R233 ;  /* 0x040000eaebef7389 */ /* 0x00006400000c00e9 */
[----:B01----:R-:W-:Y:S05]  /*c130*/  ENDCOLLECTIVE ;  /* 0x000000000000791b */ /* 0x003fea0003800000 */
.L_x_4853:
[----:B------:R-:W-:Y:S02]  /*c140*/  MOV R235, R74 ;  /* 0x0000004a00eb7202 */ /* 0x000fe40000000f00 */
[----:B------:R-:W-:-:S07]  /*c150*/  MOV R237, R239 ;  /* 0x000000ef00ed7202 */ /* 0x000fce0000000f00 */
[----:B------:R-:W-:Y:S05]  /*c160*/  WARPSYNC.COLLECTIVE R240, `(.L_x_4854) ;  /* 0x00000000f0087348 */ /* 0x000fea0003c00000 */
[----:B------:R0:W1:Y:S02]  /*c170*/  SHFL.UP P6, R239, R235, R234, R233 ;  /* 0x040000eaebef7389 */ /* 0x00006400000c00e9 */
[----:B01----:R-:W-:Y:S05]  /*c180*/  ENDCOLLECTIVE ;  /* 0x000000000000791b */ /* 0x003fea0003800000 */
.L_x_4854:
[----:B------:R-:W-:Y:S02]  /*c190*/  MOV R235, R75 ;  /* 0x0000004b00eb7202 */ /* 0x000fe40000000f00 */
[----:B------:R-:W-:-:S07]  /*c1a0*/  MOV R238, R239 ;  /* 0x000000ef00ee7202 */ /* 0x000fce0000000f00 */
[----:B------:R-:W-:Y:S05]  /*c1b0*/  WARPSYNC.COLLECTIVE R240, `(.L_x_4855) ;  /* 0x00000000f0087348 */ /* 0x000fea0003c00000 */
[----:B------:R0:W1:Y:S02]  /*c1c0*/  SHFL.UP P6, R239, R235, R234, R233 ;  /* 0x040000eaebef7389 */ /* 0x00006400000c00e9 */
[----:B01----:R-:W-:Y:S05]  /*c1d0*/  ENDCOLLECTIVE ;  /* 0x000000000000791b */ /* 0x003fea0003800000 */
.L_x_4855:
[----:B------:R-:W-:Y:S05]  /*c1e0*/  BRA `(.L_x_4856) ;  /* 0xffffff8800b87947 */ /* 0x000fea000383ffff */
.L_x_4735:
        /* <DEDUP_REMOVED lines=8> */
.L_x_4858:
[----:B------:R-:W-:Y:S05]  /*c270*/  BSYNC B0 ;  /* 0x0000000000007941 */ /* 0x000fea0003800000 */
.L_x_4857:
[----:B------:R-:W-:Y:S05]  /*c280*/  BRA `(.L_x_4859) ;  /* 0xffffff8800c47947 */ /* 0x000fea000383ffff */
.L_x_4736:
        /* <DEDUP_REMOVED lines=8> */
.L_x_4861:
[----:B------:R-:W-:Y:S05]  /*c310*/  BSYNC B0 ;  /* 0x0000000000007941 */ /* 0x000fea0003800000 */
.L_x_4860:
[----:B------:R-:W-:Y:S05]  /*c320*/  BRA `(.L_x_4862) ;  /* 0xffffff8800a47947 */ /* 0x000fea000383ffff */
.L_x_4737:
        /* <DEDUP_REMOVED lines=8> */
.L_x_4864:
[----:B------:R-:W-:Y:S05]  /*c3b0*/  BSYNC B0 ;  /* 0x0000000000007941 */ /* 0x000fea0003800000 */
.L_x_4863:
[----:B------:R-:W-:Y:S05]  /*c3c0*/  BRA `(.L_x_4865) ;  /* 0xffffff8800847947 */ /* 0x000fea000383ffff */
.L_x_4738:
        /* <DEDUP_REMOVED lines=8> */
.L_x_4867:
[----:B------:R-:W-:Y:S05]  /*c450*/  BSYNC B0 ;  /* 0x0000000000007941 */ /* 0x000fea0003800000 */
.L_x_4866:
[----:B------:R-:W-:Y:S05]  /*c460*/  BRA `(.L_x_4868) ;  /* 0xffffff8800647947 */ /* 0x000fea000383ffff */
.L_x_4739:
        /* <DEDUP_REMOVED lines=8> */
.L_x_4870:
[----:B------:R-:W-:Y:S05]  /*c4f0*/  BSYNC B0 ;  /* 0x0000000000007941 */ /* 0x000fea0003800000 */
.L_x_4869:
        /* <DEDUP_REMOVED lines=10> */
.L_x_4871:
[----:B------:R-:W-:Y:S02]  /*c5a0*/  MOV R235, R74 ;  /* 0x0000004a00eb7202 */ /* 0x000fe40000000f00 */
[----:B------:R-:W-:-:S07]  /*c5b0*/  MOV R243, R239 ;  /* 0x000000ef00f37202 */ /* 0x000fce0000000f00 */
[----:B------:R-:W-:Y:S05]  /*c5c0*/  WARPSYNC.COLLECTIVE R240, `(.L_x_4872) ;  /* 0x00000000f0087348 */ /* 0x000fea0003c00000 */
[----:B------:R0:W1:Y:S02]  /*c5d0*/  SHFL.UP P6, R239, R235, R234, R233 ;  /* 0x040000eaebef7389 */ /* 0x00006400000c00e9 */
[----:B01----:R-:W-:Y:S05]  /*c5e0*/  ENDCOLLECTIVE ;  /* 0x000000000000791b */ /* 0x003fea0003800000 */
.L_x_4872:
[----:B------:R-:W-:Y:S02]  /*c5f0*/  MOV R235, R75 ;  /* 0x0000004b00eb7202 */ /* 0x000fe40000000f00 */
[----:B------:R-:W-:-:S07]  /*c600*/  MOV R74, R239 ;  /* 0x000000ef004a7202 */ /* 0x000fce0000000f00 */
[----:B------:R-:W-:Y:S05]  /*c610*/  WARPSYNC.COLLECTIVE R240, `(.L_x_4873) ;  /* 0x00000000f0087348 */ /* 0x000fea0003c00000 */
[----:B------:R0:W1:Y:S02]  /*c620*/  SHFL.UP P6, R239, R235, R234, R233 ;  /* 0x040000eaebef7389 */ /* 0x00006400000c00e9 */
[----:B01----:R-:W-:Y:S05]  /*c630*/  ENDCOLLECTIVE ;  /* 0x000000000000791b */ /* 0x003fea0003800000 */
.L_x_4873:
[----:B------:R-:W-:Y:S02]  /*c640*/  MOV R75, R239 ;  /* 0x000000ef004b7202 */ /* 0x000fe40000000f00 */
[----:B------:R-:W-:-:S07]  /*c650*/  MOV R239, R76 ;  /* 0x0000004c00ef7202 */ /* 0x000fce0000000f00 */
[----:B------:R-:W-:Y:S05]  /*c660*/  WARPSYNC.COLLECTIVE R240, `(.L_x_4874) ;  /* 0x00000000f0087348 */ /* 0x000fea0003c00000 */
[----:B------:R0:W1:Y:S02]  /*c670*/  SHFL.IDX P3, R241, R239, R238, R237 ;  /* 0x000000eeeff17389 */ /* 0x00006400000600ed */
[----:B01----:R-:W-:Y:S05]  /*c680*/  ENDCOLLECTIVE ;  /* 0x000000000000791b */ /* 0x003fea0003800000 */
.L_x_4874:
[----:B------:R-:W-:Y:S02]  /*c690*/  MOV R239, R77 ;  /* 0x0000004d00ef7202 */ /* 0x000fe40000000f00 */
[----:B------:R-:W-:-:S07]  /*c6a0*/  MOV R76, R241 ;  /* 0x000000f1004c7202 */ /* 0x000fce0000000f00 */
[----:B------:R-:W-:Y:S05]  /*c6b0*/  WARPSYNC.COLLECTIVE R240, `(.L_x_4875) ;  /* 0x00000000f0087348 */ /* 0x000fea0003c00000 */
[----:B------:R0:W1:Y:S02]  /*c6c0*/  SHFL.IDX P3, R241, R239, R238, R237 ;  /* 0x000000eeeff17389 */ /* 0x00006400000600ed */
[----:B01----:R-:W-:Y:S05]  /*c6d0*/  ENDCOLLECTIVE ;  /* 0x000000000000791b */ /* 0x003fea0003800000 */
.L_x_4875:
[----:B------:R-:W-:Y:S02]  /*c6e0*/  MOV R239, R78 ;  /* 0x0000004e00ef7202 */ /* 0x000fe40000000f00 */
[----:B------:R-:W-:-:S07]  /*c6f0*/  MOV R234, R241 ;  /* 0x000000f100ea7202 */ /* 0x000fce0000000f00 */
[----:B------:R-:W-:Y:S05]  /*c700*/  WARPSYNC.COLLECTIVE R240, `(.L_x_4876) ;  /* 0x00000000f0087348 */ /* 0x000fea0003c00000 */
[----:B------:R0:W1:Y:S02]  /*c710*/  SHFL.IDX P3, R241, R239, R238, R237 ;  /* 0x000000eeeff17389 */ /* 0x00006400000600ed */
[----:B01----:R-:W-:Y:S05]  /*c720*/  ENDCOLLECTIVE ;  /* 0x000000000000791b */ /* 0x003fea0003800000 */
.L_x_4876:
[----:B------:R-:W-:Y:S02]  /*c730*/  MOV R239, R79 ;  /* 0x0000004f00ef7202 */ /* 0x000fe40000000f00 */
[----:B------:R-:W-:-:S07]  /*c740*/  MOV R78, R241 ;  /* 0x000000f1004e7202 */ /* 0x000fce0000000f00 */
[----:B------:R-:W-:Y:S05]  /*c750*/  WARPSYNC.COLLECTIVE R240, `(.L_x_4877) ;  /* 0x00000000f0087348 */ /* 0x000fea0003c00000 */
[----:B------:R0:W1:Y:S02]  /*c760*/  SHFL.IDX P3, R241, R239, R238, R237 ;  /* 0x000000eeeff17389 */ /* 0x00006400000600ed */
[----:B01----:R-:W-:Y:S05]  /*c770*/  ENDCOLLECTIVE ;  /* 0x000000000000791b */ /* 0x003fea0003800000 */
.L_x_4877:
[----:B------:R-:W-:Y:S01]  /*c780*/  MOV R79, R241 ;  /* 0x000000f1004f7202 */ /* 0x000fe20000000f00 */
[----:B------:R-:W-:Y:S06]  /*c790*/  BRA `(.L_x_4878) ;  /* 0xffffff8400c07947 */ /* 0x000fec000383ffff */
.L_x_4742:
[----:B------:R-:W-:Y:S01]  /*c7a0*/  MOV R241, R249 ;  /* 0x000000f900f17202 */ /* 0x000fe20000000f00 */
[----:B------:R-:W-:Y:S01]  /*c7b0*/  HFMA2 R252, -RZ, RZ, 0, 5.9604644775390625e-08 ;  /* 0x00000001fffc7431 */ /* 0x000fe200000001ff */
[----:B------:R-:W-:Y:S02]  /*c7c0*/  MOV R79, 0x1f ;  /* 0x0000001f004f7802 */ /* 0x000fe40000000f00 */
[----:B------:R-:W-:-:S07]  /*c7d0*/  MOV R240, 0xffffffff ;  /* 0xffffffff00f07802 */ /* 0x000fce0000000f00 */
[----:B0-----:R-:W-:Y:S05]  /*c7e0*/  WARPSYNC.COLLECTIVE R240, `(.L_x_4879) ;  /* 0x00000000f0087348 */ /* 0x001fea0003c00000 */
[----:B------:R1:W2:Y:S02]  /*c7f0*/  SHFL.DOWN P0, R251, R241, R252, R79 ;  /* 0x080000fcf1fb7389 */ /* 0x0002a4000000004f */
[----:B012---:R-:W-:Y:S05]  /*c800*/  ENDCOLLECTIVE ;  /* 0x000000000000791b */ /* 0x007fea0003800000 */
.L_x_4879:
[----:B------:R-:W-:Y:S02]  /*c810*/  MOV R241, R248 ;  /* 0x000000f800f17202 */ /* 0x000fe40000000f00 */
[----:B------:R-:W-:-:S07]  /*c820*/  MOV R76, R251 ;  /* 0x000000fb004c7202 */ /* 0x000fce0000000f00 */
[----:B------:R-:W-:Y:S05]  /*c830*/  WARPSYNC.COLLECTIVE R240, `(.L_x_4880) ;  /* 0x00000000f0087348 */ /* 0x000fea0003c00000 */
[----:B------:R0:W1:Y:S02]  /*c840*/  SHFL.DOWN P0, R251, R241, R252, R79 ;  /* 0x080000fcf1fb7389 */ /* 0x000064000000004f */
[----:B01----:R-:W-:Y:S05]  /*c850*/  ENDCOLLECTIVE ;  /* 0x000000000000791b */ /* 0x003fea0003800000 */
.L_x_4880:
[----:B------:R-:W-:Y:S02]  /*c860*/  MOV R241, R247 ;  /* 0x000000f700f17202 */ /* 0x000fe40000000f00 */
[----:B------:R-:W-:-:S07]  /*c870*/  MOV R77, R251 ;  /* 0x000000fb004d7202 */ /* 0x000fce0000000f00 */
[----:B------:R-:W-:Y:S05]  /*c880*/  WARPSYNC.COLLECTIVE R240, `(.L_x_4881) ;  /* 0x00000000f0087348 */ /* 0x000fea0003c00000 */
[----:B------:R0:W1:Y:S02]  /*c890*/  SHFL.DOWN P0, R251, R241, R252, R79 ;  /* 0x080000fcf1fb7389 */ /* 0x000064000000004f */
[----:B01----:R-:W-:Y:S05]  /*c8a0*/  ENDCOLLECTIVE ;  /* 0x000000000000791b */ /* 0x003fea0003800000 */
.L_x_4881:
[----:B------:R-:W-:Y:S02]  /*c8b0*/  MOV R241, R246 ;  /* 0x000000f600f17202 */ /* 0x000fe40000000f00 */
[----:B------:R-:W-:-:S07]  /*c8c0*/  MOV R78, R251 ;  /* 0x000000fb004e7202 */ /* 0x000fce0000000f00 */
[----:B------:R-:W-:Y:S05]  /*c8d0*/  WARPSYNC.COLLECTIVE R240, `(.L_x_4882) ;  /* 0x00000000f0087348 */ /* 0x000fea0003c00000 */
[----:B------:R0:W1:Y:S02]  /*c8e0*/  SHFL.DOWN P0, R251, R241, R252, R79 ;  /* 0x080000fcf1fb7389 */ /* 0x000064000000004f */
[----:B01----:R-:W-:Y:S05]  /*c8f0*/  ENDCOLLECTIVE ;  /* 0x000000000000791b */ /* 0x003fea0003800000 */
.L_x_4882:
[----:B------:R-:W-:Y:S05]  /*c900*/  BRA `(.L_x_4883) ;  /* 0xffffff9800fc7947 */ /* 0x000fea000383ffff */
.L_x_4745:
        /* <DEDUP_REMOVED lines=8> */
.L_x_4885:
[----:B------:R-:W-:Y:S05]  /*c990*/  BSYNC B1 ;  /* 0x0000000000017941 */ /* 0x000fea0003800000 */
.L_x_4884:
        /* <DEDUP_REMOVED lines=8> */
.L_x_4886:
[----:B------:R-:W-:Y:S02]  /*ca20*/  MOV R241, R247 ;  /* 0x000000f700f17202 */ /* 0x000fe40000000f00 */
[----:B------:R-:W-:-:S07]  /*ca30*/  MOV R77, R251 ;  /* 0x000000fb004d7202 */ /* 0x000fce0000000f00 */
[----:B------:R-:W-:Y:S05]  /*ca40*/  WARPSYNC.COLLECTIVE R240, `(.L_x_4887) ;  /* 0x00000000f0087348 */ /* 0x000fea0003c00000 */
[----:B------:R0:W1:Y:S02]  /*ca50*/  SHFL.DOWN P0, R251, R241, R252, R79 ;  /* 0x080000fcf1fb7389 */ /* 0x000064000000004f */
[----:B01----:R-:W-:Y:S05]  /*ca60*/  ENDCOLLECTIVE ;  /* 0x000000000000791b */ /* 0x003fea0003800000 */
.L_x_4887:
[----:B------:R-:W-:Y:S02]  /*ca70*/  MOV R241, R246 ;  /* 0x000000f600f17202 */ /* 0x000fe40000000f00 */
[----:B------:R-:W-:-:S07]  /*ca80*/  MOV R78, R251 ;  /* 0x000000fb004e7202 */ /* 0x000fce0000000f00 */
[----:B------:R-:W-:Y:S05]  /*ca90*/  WARPSYNC.COLLECTIVE R240, `(.L_x_4888) ;  /* 0x00000000f0087348 */ /* 0x000fea0003c00000 */
[----:B------:R0:W1:Y:S02]  /*caa0*/  SHFL.DOWN P0, R251, R241, R252, R79 ;  /* 0x080000fcf1fb7389 */ /* 0x000064000000004f */
[----:B01----:R-:W-:Y:S05]  /*cab0*/  ENDCOLLECTIVE ;  /* 0x000000000000791b */ /* 0x003fea0003800000 */
.L_x_4888:
[----:B------:R-:W-:Y:S05]  /*cac0*/  BRA `(.L_x_4889) ;  /* 0xffffff9800dc7947 */ /* 0x000fea000383ffff */
.L_x_4748:
        /* <DEDUP_REMOVED lines=8> */
.L_x_4891:
[----:B------:R-:W-:Y:S05]  /*cb50*/  BSYNC B1 ;  /* 0x0000000000017941 */ /* 0x000fea0003800000 */
.L_x_4890:
        /* <DEDUP_REMOVED lines=8> */
.L_x_4892:
[----:B------:R-:W-:Y:S02]  /*cbe0*/  MOV R241, R247 ;  /* 0x000000f700f17202 */ /* 0x000fe40000000f00 */
[----:B------:R-:W-:-:S07]  /*cbf0*/  MOV R77, R251 ;  /* 0x000000fb004d7202 */ /* 0x000fce0000000f00 */
[----:B------:R-:W-:Y:S05]  /*cc00*/  WARPSYNC.COLLECTIVE R240, `(.L_x_4893) ;  /* 0x00000000f0087348 */ /* 0x000fea0003c00000 */
[----:B------:R0:W1:Y:S02]  /*cc10*/  SHFL.DOWN P0, R251, R241, R252, R79 ;  /* 0x080000fcf1fb7389 */ /* 0x000064000000004f */
[----:B01----:R-:W-:Y:S05]  /*cc20*/  ENDCOLLECTIVE ;  /* 0x000000000000791b */ /* 0x003fea0003800000 */
.L_x_4893:
[----:B------:R-:W-:Y:S02]  /*cc30*/  MOV R241, R246 ;  /* 0x000000f600f17202 */ /* 0x000fe40000000f00 */
[----:B------:R-:W-:-:S07]  /*cc40*/  MOV R78, R251 ;  /* 0x000000fb004e7202 */ /* 0x000fce0000000f00 */
[----:B------:R-:W-:Y:S05]  /*cc50*/  WARPSYNC.COLLECTIVE R240, `(.L_x_4894) ;  /* 0x00000000f0087348 */ /* 0x000fea0003c00000 */
[----:B------:R0:W1:Y:S02]  /*cc60*/  SHFL.DOWN P0, R251, R241, R252, R79 ;  /* 0x080000fcf1fb7389 */ /* 0x000064000000004f */
[----:B01----:R-:W-:Y:S05]  /*cc70*/  ENDCOLLECTIVE ;  /* 0x000000000000791b */ /* 0x003fea0003800000 */
.L_x_4894:
[----:B------:R-:W-:Y:S05]  /*cc80*/  BRA `(.L_x_4895) ;  /* 0xffffff9800bc7947 */ /* 0x000fea000383ffff */
.L_x_4751:
        /* <DEDUP_REMOVED lines=8> */
.L_x_4897:
[----:B------:R-:W-:Y:S05]  /*cd10*/  BSYNC B1 ;  /* 0x0000000000017941 */ /* 0x000fea0003800000 */
.L_x_4896:
        /* <DEDUP_REMOVED lines=8> */
.L_x_4898:
[----:B------:R-:W-:Y:S02]  /*cda0*/  MOV R241, R247 ;  /* 0x000000f700f17202 */ /* 0x000fe40000000f00 */
[----:B------:R-:W-:-:S07]  /*cdb0*/  MOV R77, R251 ;  /* 0x000000fb004d7202 */ /* 0x000fce0000000f00 */
[----:B------:R-:W-:Y:S05]  /*cdc0*/  WARPSYNC.COLLECTIVE R240, `(.L_x_4899) ;  /* 0x00000000f0087348 */ /* 0x000fea0003c00000 */
[----:B------:R0:W1:Y:S02]  /*cdd0*/  SHFL.DOWN P0, R251, R241, R252, R79 ;  /* 0x080000fcf1fb7389 */ /* 0x000064000000004f */
[----:B01----:R-:W-:Y:S05]  /*cde0*/  ENDCOLLECTIVE ;  /* 0x000000000000791b */ /* 0x003fea0003800000 */
.L_x_4899:
[----:B------:R-:W-:Y:S02]  /*cdf0*/  MOV R241, R246 ;  /* 0x000000f600f17202 */ /* 0x000fe40000000f00 */
[----:B------:R-:W-:-:S07]  /*ce00*/  MOV R78, R251 ;  /* 0x000000fb004e7202 */ /* 0x000fce0000000f00 */
[----:B------:R-:W-:Y:S05]  /*ce10*/  WARPSYNC.COLLECTIVE R240, `(.L_x_4900) ;  /* 0x00000000f0087348 */ /* 0x000fea0003c00000 */
[----:B------:R0:W1:Y:S02]  /*ce20*/  SHFL.DOWN P0, R251, R241, R252, R79 ;  /* 0x080000fcf1fb7389 */ /* 0x000064000000004f */
[----:B01----:R-:W-:Y:S05]  /*ce30*/  ENDCOLLECTIVE ;  /* 0x000000000000791b */ /* 0x003fea0003800000 */
.L_x_4900:
[----:B------:R-:W-:Y:S05]  /*ce40*/  BRA `(.L_x_4901) ;  /* 0xffffff98009c7947 */ /* 0x000fea000383ffff */
.L_x_4754:
        /* <DEDUP_REMOVED lines=8> */
.L_x_4903:
[----:B------:R-:W-:Y:S05]  /*ced0*/  BSYNC B1 ;  /* 0x0000000000017941 */ /* 0x000fea0003800000 */
.L_x_4902:
        /* <DEDUP_REMOVED lines=8> */
.L_x_4904:
[----:B------:R-:W-:Y:S02]  /*cf60*/  MOV R241, R247 ;  /* 0x000000f700f17202 */ /* 0x000fe40000000f00 */
[----:B------:R-:W-:-:S07]  /*cf70*/  MOV R77, R251 ;  /* 0x000000fb004d7202 */ /* 0x000fce0000000f00 */
[----:B------:R-:W-:Y:S05]  /*cf80*/  WARPSYNC.COLLECTIVE R240, `(.L_x_4905) ;  /* 0x00000000f0087348 */ /* 0x000fea0003c00000 */
[----:B------:R0:W1:Y:S02]  /*cf90*/  SHFL.DOWN P0, R251, R241, R252, R79 ;  /* 0x080000fcf1fb7389 */ /* 0x000064000000004f */
[----:B01----:R-:W-:Y:S05]  /*cfa0*/  ENDCOLLECTIVE ;  /* 0x000000000000791b */ /* 0x003fea0003800000 */
.L_x_4905:
[----:B------:R-:W-:Y:S02]  /*cfb0*/  MOV R241, R246 ;  /* 0x000000f600f17202 */ /* 0x000fe40000000f00 */
[----:B------:R-:W-:-:S07]  /*cfc0*/  MOV R78, R251 ;  /* 0x000000fb004e7202 */ /* 0x000fce0000000f00 */
[----:B------:R-:W-:Y:S05]  /*cfd0*/  WARPSYNC.COLLECTIVE R240, `(.L_x_4906) ;  /* 0x00000000f0087348 */ /* 0x000fea0003c00000 */
[----:B------:R0:W1:Y:S02]  /*cfe0*/  SHFL.DOWN P0, R251, R241, R252, R79 ;  /* 0x080000fcf1fb7389 */ /* 0x000064000000004f */
[----:B01----:R-:W-:Y:S05]  /*cff0*/  ENDCOLLECTIVE ;  /* 0x000000000000791b */ /* 0x003fea0003800000 */
.L_x_4906:
[----:B------:R-:W-:Y:S05]  /*d000*/  BRA `(.L_x_4907) ;  /* 0xffffff98007c7947 */ /* 0x000fea000383ffff */
.L_x_4757:
        /* <DEDUP_REMOVED lines=8> */
.L_x_4909:
[----:B------:R-:W-:Y:S05]  /*d090*/  BSYNC B1 ;  /* 0x0000000000017941 */ /* 0x000fea0003800000 */
.L_x_4908:
        /* <DEDUP_REMOVED lines=10> */
.L_x_4910:
[----:B------:R-:W-:Y:S02]  /*d140*/  MOV R239, R247 ;  /* 0x000000f700ef7202 */ /* 0x000fe40000000f00 */
[----:B------:R-:W-:-:S07]  /*d150*/  MOV R244, R241 ;  /* 0x000000f100f47202 */ /* 0x000fce0000000f00 */
[----:B------:R-:W-:Y:S05]  /*d160*/  WARPSYNC.COLLECTIVE R240, `(.L_x_4911) ;  /* 0x00000000f0087348 */ /* 0x000fea0003c00000 */
[----:B------:R0:W1:Y:S02]  /*d170*/  SHFL.IDX P3, R241, R239, R238, R237 ;  /* 0x000000eeeff17389 */ /* 0x00006400000600ed */
[----:B01----:R-:W-:Y:S05]  /*d180*/  ENDCOLLECTIVE ;  /* 0x000000000000791b */ /* 0x003fea0003800000 */
.L_x_4911:
        /* <DEDUP_REMOVED lines=11> */
.L_x_4912:
        /* <DEDUP_REMOVED lines=11> */
.L_x_4913:
[----:B------:R-:W-:Y:S02]  /*d2f0*/  MOV R241, R248 ;  /* 0x000000f800f17202 */ /* 0x000fe40000000f00 */
[----:B------:R-:W-:-:S07]  /*d300*/  MOV R76, R251 ;  /* 0x000000fb004c7202 */ /* 0x000fce0000000f00 */
[----:B------:R-:W-:Y:S05]  /*d310*/  WARPSYNC.COLLECTIVE R240, `(.L_x_4914) ;  /* 0x00000000f0087348 */ /* 0x000fea0003c00000 */
[----:B------:R0:W1:Y:S02]  /*d320*/  SHFL.DOWN P0, R251, R241, R252, R79 ;  /* 0x080000fcf1fb7389 */ /* 0x000064000000004f */
[----:B01----:R-:W-:Y:S05]  /*d330*/  ENDCOLLECTIVE ;  /* 0x000000000000791b */ /* 0x003fea0003800000 */
.L_x_4914:
[----:B------:R-:W-:Y:S02]  /*d340*/  MOV R241, R247 ;  /* 0x000000f700f17202 */ /* 0x000fe40000000f00 */
[----:B------:R-:W-:-:S07]  /*d350*/  MOV R77, R251 ;  /* 0x000000fb004d7202 */ /* 0x000fce0000000f00 */
[----:B------:R-:W-:Y:S05]  /*d360*/  WARPSYNC.COLLECTIVE R240, `(.L_x_4915) ;  /* 0x00000000f0087348 */ /* 0x000fea0003c00000 */
[----:B------:R0:W1:Y:S02]  /*d370*/  SHFL.DOWN P0, R251, R241, R252, R79 ;  /* 0x080000fcf1fb7389 */ /* 0x000064000000004f */
[----:B01----:R-:W-:Y:S05]  /*d380*/  ENDCOLLECTIVE ;  /* 0x000000000000791b */ /* 0x003fea0003800000 */
.L_x_4915:
[----:B------:R-:W-:Y:S02]  /*d390*/  MOV R241, R246 ;  /* 0x000000f600f17202 */ /* 0x000fe40000000f00 */
[----:B------:R-:W-:-:S07]  /*d3a0*/  MOV R78, R251 ;  /* 0x000000fb004e7202 */ /* 0x000fce0000000f00 */
[----:B------:R-:W-:Y:S05]  /*d3b0*/  WARPSYNC.COLLECTIVE R240, `(.L_x_4916) ;  /* 0x00000000f0087348 */ /* 0x000fea0003c00000 */
[----:B------:R0:W1:Y:S02]  /*d3c0*/  SHFL.DOWN P0, R251, R241, R252, R79 ;  /* 0x080000fcf1fb7389 */ /* 0x000064000000004f */
[----:B01----:R-:W-:Y:S05]  /*d3d0*/  ENDCOLLECTIVE ;  /* 0x000000000000791b */ /* 0x003fea0003800000 */
.L_x_4916:
[----:B------:R-:W-:Y:S05]  /*d3e0*/  WARPSYNC.COLLECTIVE R240, `(.L_x_4917) ;  /* 0x00000000f0087348 */ /* 0x000fea0003c00000 */
[----:B------:R0:W1:Y:S02]  /*d3f0*/  SHFL.IDX P3, R241, R239, R238, R237 ;  /* 0x000000eeeff17389 */ /* 0x00006400000600ed */
[----:B01----:R-:W-:Y:S05]  /*d400*/  ENDCOLLECTIVE ;  /* 0x000000000000791b */ /* 0x003fea0003800000 */
.L_x_4917:
[----:B------:R-:W-:Y:S02]  /*d410*/  MOV R239, R61 ;  /* 0x0000003d00ef7202 */ /* 0x000fe40000000f00 */
[----:B------:R-:W-:-:S07]  /*d420*/  MOV R250, R241 ;  /* 0x000000f100fa7202 */ /* 0x000fce0000000f00 */
[----:B------:R-:W-:Y:S05]  /*d430*/  WARPSYNC.COLLECTIVE R240, `(.L_x_4918) ;  /* 0x00000000f0087348 */ /* 0x000fea0003c00000 */
[----:B------:R0:W1:Y:S02]  /*d440*/  SHFL.IDX P3, R241, R239, R238, R237 ;  /* 0x000000eeeff17389 */ /* 0x00006400000600ed */
[----:B01----:R-:W-:Y:S05]  /*d450*/  ENDCOLLECTIVE ;  /* 0x000000000000791b */ /* 0x003fea0003800000 */
.L_x_4918:
[----:B------:R-:W-:Y:S02]  /*d460*/  MOV R60, R250 ;  /* 0x000000fa003c7202 */ /* 0x000fe40000000f00 */
[----:B------:R-:W-:Y:S02]  /*d470*/  MOV R239, R62 ;  /* 0x0000003e00ef7202 */ /* 0x000fe40000000f00 */
[----:B------:R-:W-:-:S07]  /*d480*/  MOV R79, R241 ;  /* 0x000000f1004f7202 */ /* 0x000fce0000000f00 */
[----:B------:R-:W-:Y:S05]  /*d490*/  WARPSYNC.COLLECTIVE R240, `(.L_x_4919) ;  /* 0x00000000f0087348 */ /* 0x000fea0003c00000 */
[----:B------:R0:W1:Y:S02]  /*d4a0*/  SHFL.IDX P3, R241, R239, R238, R237 ;  /* 0x000000eeeff17389 */ /* 0x00006400000600ed */
[----:B01----:R-:W-:Y:S05]  /*d4b0*/  ENDCOLLECTIVE ;  /* 0x000000000000791b */ /* 0x003fea0003800000 */
.L_x_4919:
[----:B------:R-:W-:Y:S02]  /*d4c0*/  MOV R61, R79 ;  /* 0x0000004f003d7202 */ /* 0x000fe40000000f00 */
[----:B------:R-:W-:Y:S02]  /*d4d0*/  MOV R239, R63 ;  /* 0x0000003f00ef7202 */ /* 0x000fe40000000f00 */
[----:B------:R-:W-:-:S07]  /*d4e0*/  MOV R252, R241 ;  /* 0x000000f100fc7202 */ /* 0x000fce0000000f00 */
[----:B------:R-:W-:Y:S05]  /*d4f0*/  WARPSYNC.COLLECTIVE R240, `(.L_x_4920) ;  /* 0x00000000f0087348 */ /* 0x000fea0003c00000 */
[----:B------:R0:W1:Y:S02]  /*d500*/  SHFL.IDX P3, R241, R239, R238, R237 ;  /* 0x000000eeeff17389 */ /* 0x00006400000600ed */
[----:B01----:R-:W-:Y:S05]  /*d510*/  ENDCOLLECTIVE ;  /* 0x000000000000791b */ /* 0x003fea0003800000 */
.L_x_4920:
[----:B------:R-:W-:Y:S05]  /*d520*/  BRA `(.L_x_4921) ;  /* 0xffffff9400d47947 */ /* 0x000fea000383ffff */
.L_x_4922:
        /* <DEDUP_REMOVED lines=13> */
.L_x_18688:


//--------------------- .text._Z25selective_scan_bwd_kernelI32Selective_Scan_bwd_kernel_traitsILi128ELi16ELb1ELb1ELb0ELb1ELb0EN3c104HalfENS1_7complexIfEEEEv12SSMParamsBwd --------------------------
	.section	.text._Z25selective_scan_bwd_kernelI32Selective_Scan_bwd_kernel_traitsILi128ELi16ELb1ELb1ELb0ELb1ELb0EN3c104HalfENS1_7complexIfEEEEv12SSMParamsBwd,"ax",@progbits
	.align	128
        .global         _Z25selective_scan_bwd_kernelI32Selective_Scan_bwd_kernel_traitsILi128ELi16ELb1ELb1ELb0ELb1ELb0EN3c104HalfENS1_7complexIfEEEEv12SSMParamsBwd
        .type           _Z25selective_scan_bwd_kernelI32Selective_Scan_bwd_kernel_traitsILi128ELi16ELb1ELb1ELb0ELb1ELb0EN3c104HalfENS1_7complexIfEEEEv12SSMParamsBwd,@function
        .size           _Z25selective_scan_bwd_kernelI32Selective_Scan_bwd_kernel_traitsILi128ELi16ELb1ELb1ELb0ELb1ELb0EN3c104HalfENS1_7complexIfEEEEv12SSMParamsBwd,(.L_x_18689 - _Z25selective_scan_bwd_kernelI32Selective_Scan_bwd_kernel_traitsILi128ELi16ELb1ELb1ELb0ELb1ELb0EN3c104HalfENS1_7complexIfEEEEv12SSMParamsBwd)
        .other          _Z25selective_scan_bwd_kernelI32Selective_Scan_bwd_kernel_traitsILi128ELi16ELb1ELb1ELb0ELb1ELb0EN3c104HalfENS1_7complexIfEEEEv12SSMParamsBwd,@"STO_CUDA_ENTRY STV_DEFAULT"
_Z25selective_scan_bwd_kernelI32Selective_Scan_bwd_kernel_traitsILi128ELi16ELb1ELb1ELb0ELb1ELb0EN3c104HalfENS1_7complexIfEEEEv12SSMParamsBwd:
.text._Z25selective_scan_bwd_kernelI32Selective_Scan_bwd_kernel_traitsILi128ELi16ELb1ELb1ELb0ELb1ELb0EN3c104HalfENS1_7complexIfEEEEv12SSMParamsBwd:
        /* <DEDUP_REMOVED lines=26> */
[----:B---3--:R3:W3:Y:S01]  /*01a0*/  @P0 LDG.E R3, desc[UR24][R2.64] ;  /* 0x0000001802030981 */ /* 0x0086e2000c1e1900 */
[----:B------:R-:W1:Y:S03]  /*01b0*/  LDCU.64 UR36, c[0x0][0x528] ;  /* 0x0000a500ff2477ac */ /* 0x000e660008000a00 */
[----:B------:R-:W3:Y:S01]  /*01c0*/  @P1 LDG.E R4, desc[UR24][R4.64] ;  /* 0x0000001804041981 */ /* 0x000ee2000c1e1900 */
[----:B----4-:R-:W-:Y:S01]  /*01d0*/  MOV R0, UR30 ;  /* 0x0000001e00007c02 */ /* 0x010fe20008000f00 */
[----:B------:R-:W5:Y:S01]  /*01e0*/  S2UR UR6, SR_CTAID.X ;  /* 0x00000000000679c3 */ /* 0x000f620000002500 */
[----:B--2---:R-:W-:Y:S01]  /*01f0*/  ULEA UR26, UR28, 0xfffff800, 0xb ;  /* 0xfffff8001c1a7891 */ /* 0x004fe2000f8e58ff */
[----:B------:R-:W-:-:S02]  /*0200*/  CS2R R104, SRZ ;  /* 0x0000000000687805 */ /* 0x000fc4000001ff00 */
[----:B------:R-:W-:Y:S01]  /*0210*/  IABS R0, R0 ;  /* 0x0000000000007213 */ /* 0x000fe20000000000 */
[----:B------:R-:W2:Y:S03]  /*0220*/  LDCU.64 UR34, c[0x0][0x4c0] ;  /* 0x00009800ff2277ac */ /* 0x000ea60008000a00 */
[----:B------:R-:W-:Y:S01]  /*0230*/  R2UR UR31, R0 ;  /* 0x00000000001f72ca */ /* 0x000fe200000e0000 */
[----:B------:R-:W-:Y:S01]  /*0240*/  USHF.R.S32.HI UR27, URZ, 0x1f, UR26 ;  /* 0x0000001fff1b7899 */ /* 0x000fe2000801141a */
[----:B------:R-:W4:Y:S11]  /*0250*/  LDCU.64 UR20, c[0x0][0x4b8] ;  /* 0x00009700ff1477ac */ /* 0x000f360008000a00 */
[----:B------:R-:W1:Y:S01]  /*0260*/  I2F.RP R0, UR31 ;  /* 0x0000001f00007d06 */ /* 0x000e620008209400 */
[----:B-----5:R-:W-:-:S02]  /*0270*/  UIMAD.WIDE.U32 UR4, UR6, UR12, URZ ;  /* 0x0000000c060472a5 */ /* 0x020fc4000f8e00ff */
        /* <DEDUP_REMOVED lines=15> */
[----:B------:R-:W1:Y:S01]  /*0370*/  LDCU.64 UR18, c[0x0][0x3b0] ;  /* 0x00007600ff1277ac */ /* 0x000e620008000a00 */
[----:B------:R-:W-:Y:S01]  /*0380*/  MOV R0, UR8 ;  /* 0x0000000800007c02 */ /* 0x000fe20008000f00 */
[----:B0-----:R-:W-:-:S03]  /*0390*/  ULEA UR10, UP3, UR17, UR14, 0x1 ;  /* 0x0000000e110a7291 */ /* 0x001fc6000f8608ff */
[----:B------:R-:W0:Y:S01]  /*03a0*/  F2I.FTZ.U32.TRUNC.NTZ R2, R2 ;  /* 0x0000000200027305 */ /* 0x000e22000021f000 */
[----:B------:R-:W-:Y:S01]  /*03b0*/  IABS R0, R0 ;  /* 0x0000000000007213 */ /* 0x000fe20000000000 */
[----:B----4-:R-:W-:Y:S02]  /*03c0*/  USHF.R.U64 UR20, UR20, 0x1, UR21 ;  /* 0x0000000114147899 */ /* 0x010fe40008001215 */
[----:B------:R-:W-:Y:S01]  /*03d0*/  ULEA.HI.X UR17, UR17, UR15, UR7, 0x1, UP3 ;  /* 0x0000000f11117291 */ /* 0x000fe200098f0c07 */
[----:B------:R-:W-:Y:S01]  /*03e0*/  R2UR UR29, R0 ;  /* 0x00000000001d72ca */ /* 0x000fe200000e0000 */
[----:B------:R-:W-:-:S04]  /*03f0*/  USHF.R.U32.HI UR14, URZ, 0x1, UR21 ;  /* 0x00000001ff0e7899 */ /* 0x000fc80008011615 */
[----:B------:R-:W-:Y:S01]  /*0400*/  UIMAD UR14, UR14, UR6, URZ ;  /* 0x000000060e0e72a4 */ /* 0x000fe2000f8e02ff */
[----:B0-----:R-:W-:-:S13]  /*0410*/  R2UR UR5, R2 ;  /* 0x00000000020572ca */ /* 0x001fda00000e0000 */
[----:B------:R-:W-:-:S04]  /*0420*/  UIADD3 UR11, UPT, UPT, URZ, -UR5, URZ ;  /* 0x80000005ff0b7290 */ /* 0x000fc8000fffe0ff */
[----:B------:R-:W-:-:S04]  /*0430*/  UIMAD UR11, UR11, UR31, URZ ;  /* 0x0000001f0b0b72a4 */ /* 0x000fc8000f8e02ff */
[----:B------:R-:W-:Y:S02]  /*0440*/  UIMAD.WIDE.U32 UR4, UR5, UR11, UR4 ;  /* 0x0000000b050472a5 */ /* 0x000fe4000f8e0004 */
[----:B------:R-:W-:Y:S02]  /*0450*/  ULEA UR11, UP1, UR16, UR12, 0x1 ;  /* 0x0000000c100b7291 */ /* 0x000fe4000f8208ff */
[----:B------:R-:W-:Y:S02]  /*0460*/  UIMAD.WIDE.U32 UR4, UR5, UR29, URZ ;  /* 0x0000001d050472a5 */ /* 0x000fe4000f8e00ff */
[----:B------:R-:W-:Y:S02]  /*0470*/  ULEA.HI.X UR16, UR16, UR13, UR9, 0x1, UP1 ;  /* 0x0000000d10107291 */ /* 0x000fe400088f0c09 */
[----:B------:R-:W-:Y:S02]  /*0480*/  UISETP.NE.AND UP1, UPT, UR30, URZ, UPT ;  /* 0x000000ff1e00728c */ /* 0x000fe4000bf25270 */
[----:B-1----:R-:W-:Y:S01]  /*0490*/  UIMAD.WIDE.U32 UR12, UR6, UR18, URZ ;  /* 0x00000012060c72a5 */ /* 0x002fe2000f8e00ff */
[----:B------:R-:W-:Y:S01]  /*04a0*/  UMOV UR7, UR5 ;  /* 0x0000000500077c82 */ /* 0x000fe20008000000 */
[----:B------:R-:W-:-:S02]  /*04b0*/  UIMAD.WIDE.U32 UR4, UR6, UR22, URZ ;  /* 0x00000016060472a5 */ /* 0x000fc4000f8e00ff */
        /* <DEDUP_REMOVED lines=8> */
[----:B------:R-:W-:-:S05]  /*0540*/  UIADD3 UR4, UP3, UPT, UR26, UR4, URZ ;  /* 0x000000041a047290 */ /* 0x000fca000ff7e0ff */
[----:B------:R-:W-:Y:S02]  /*0550*/  @!UP2 UIADD3 UR9, UPT, UPT, UR9, -UR31, URZ ;  /* 0x8000001f0909a290 */ /* 0x000fe4000fffe0ff */
[----:B------:R-:W-:Y:S02]  /*0560*/  @!UP2 UIADD3 UR7, UPT, UPT, UR7, 0x1, URZ ;  /* 0x000000010707a890 */ /* 0x000fe4000fffe0ff */
[----:B------:R-:W-:Y:S02]  /*0570*/  UISETP.GE.U32.AND UP0, UPT, UR9, UR31, UPT ;  /* 0x0000001f0900728c */ /* 0x000fe4000bf06070 */
[----:B------:R-:W-:Y:S02]  /*0580*/  UISETP.GE.AND UP2, UPT, UR5, URZ, UPT ;  /* 0x000000ff0500728c */ /* 0x000fe4000bf46270 */
[----:B------:R-:W-:Y:S02]  /*0590*/  UIMAD UR13, UR6, UR19, UR13 ;  /* 0x00000013060d72a4 */ /* 0x000fe4000f8e020d */
[----:B------:R-:W-:Y:S01]  /*05a0*/  UIADD3.X UR22, UPT, UPT, UR27, UR22, URZ, UP3, !UPT ;  /* 0x000000161b167290 */ /* 0x000fe20009ffe4ff */
[----:B------:R-:W1:Y:S04]  /*05b0*/  LDCU.64 UR26, c[0x0][0x538] ;  /* 0x0000a700ff1a77ac */ /* 0x000e680008000a00 */
[----:B------:R-:W-:-:S02]  /*05c0*/  @UP0 UIADD3 UR7, UPT, UPT, UR7, 0x1, URZ ;  /* 0x0000000107070890 */ /* 0x000fc4000fffe0ff */
[----:B------:R-:W-:Y:S02]  /*05d0*/  UISETP.NE.U32.AND UP0, UPT, UR38, URZ, UPT ;  /* 0x000000ff2600728c */ /* 0x000fe4000bf05070 */
[----:B------:R-:W-:Y:S02]  /*05e0*/  @!UP2 UIADD3 UR7, UPT, UPT, -UR7, URZ, URZ ;  /* 0x000000ff0707a290 */ /* 0x000fe4000fffe1ff */
[----:B------:R-:W-:Y:S02]  /*05f0*/  UISETP.NE.AND.EX UP0, UPT, UR39, URZ, UPT, UP0 ;  /* 0x000000ff2700728c */ /* 0x000fe4000bf05300 */
[----:B------:R-:W-:Y:S02]  /*0600*/  ULEA UR19, UP2, UR4, UR36, 0x1 ;  /* 0x0000002404137291 */ /* 0x000fe4000f8408ff */
[----:B------:R-:W-:Y:S02]  /*0610*/  @!UP1 ULOP3.LUT UR7, URZ, UR30, URZ, 0x33, !UPT ;  /* 0x0000001eff079292 */ /* 0x000fe4000f8e33ff */
[----:B------:R-:W-:-:S02]  /*0620*/  ULEA.HI.X UR22, UR4, UR37, UR22, 0x1, UP2 ;  /* 0x0000002504167291 */ /* 0x000fc400090f0c16 */
[----:B------:R-:W-:Y:S02]  /*0630*/  USHF.R.S32.HI UR4, URZ, 0x1f, UR7 ;  /* 0x0000001fff047899 */ /* 0x000fe40008011407 */
[----:B0-----:R-:W-:Y:S01]  /*0640*/  UIMAD.WIDE.U32 UR12, UR7, UR32, UR12 ;  /* 0x00000020070c72a5 */ /* 0x001fe2000f8e000c */
[----:B------:R-:W0:Y:S01]  /*0650*/  @UP0 LDCU UR23, c[0x0][0x384] ;  /* 0x00007080ff1707ac */ /* 0x000e220008000800 */
[----:B------:R-:W-:Y:S02]  /*0660*/  UIMAD UR5, UR4, UR32, URZ ;  /* 0x00000020040572a4 */ /* 0x000fe4000f8e02ff */
[----:B--2---:R-:W-:Y:S02]  /*0670*/  UIMAD UR15, UR4, UR34, URZ ;  /* 0x00000022040f72a4 */ /* 0x004fe4000f8e02ff */
[----:B------:R-:W-:Y:S02]  /*0680*/  UIMAD UR9, UR7, UR33, UR5 ;  /* 0x00000021070972a4 */ /* 0x000fe4000f8e0205 */
[----:B------:R-:W-:-:S02]  /*0690*/  UIMAD.WIDE.U32 UR4, UR7, UR34, URZ ;  /* 0x00000022070472a5 */ /* 0x000fc4000f8e00ff */
[----:B------:R-:W-:Y:S01]  /*06a0*/  UIMAD UR15, UR7, UR35, UR15 ;  /* 0x00000023070f72a4 */ /* 0x000fe2000f8e020f */
[----:B------:R-:W2:Y:S01]  /*06b0*/  @UP0 LDCU UR29, c[0x0][0x38c] ;  /* 0x00007180ff1d07ac */ /* 0x000ea20008000800 */
[----:B------:R-:W3:Y:S01]  /*06c0*/  LDCU.64 UR30, c[0x0][0x448] ;  /* 0x00008900ff1e77ac */ /* 0x000ee20008000a00 */
[----:B------:R-:W-:Y:S01]  /*06d0*/  ULEA UR7, UR28, 0xfffff000, 0xc ;  /* 0xfffff0001c077891 */ /* 0x000fe2000f8e60ff */
[----:B------:R-:W4:Y:S03]  /*06e0*/  @UP0 LDCU.64 UR32, c[0x0][0x480] ;  /* 0x00009000ff2007ac */ /* 0x000f260008000a00 */
[----:B------:R-:W-:Y:S02]  /*06f0*/  UIADD3 UR21, UP1, UPT, UR7, UR12, URZ ;  /* 0x0000000c07157290 */ /* 0x000fe4000ff3e0ff */
[----:B------:R-:W-:Y:S02]  /*0700*/  UIADD3 UR9, UPT, UPT, UR13, UR9, URZ ;  /* 0x000000090d097290 */ /* 0x000fe4000fffe0ff */
        /* <DEDUP_REMOVED lines=23> */
[----:B------:R-:W-:Y:S01]  /*0880*/  UMOV UR14, UR11 ;  /* 0x0000000b000e7c82 */ /* 0x000fe20008000000 */
[----:B------:R-:W-:Y:S01]  /*0890*/  UMOV UR15, UR16 ;  /* 0x00000010000f7c82 */ /* 0x000fe20008000000 */
[----:B------:R-:W-:Y:S01]  /*08a0*/  UMOV UR20, 0x400 ;  /* 0x0000040000147882 */ /* 0x000fe20000000000 */
[----:B------:R-:W-:Y:S01]  /*08b0*/  UMOV UR11, UR17 ;  /* 0x00000011000b7c82 */ /* 0x000fe20008000000 */
[----:B------:R-:W-:Y:S01]  /*08c0*/  UMOV UR16, UR19 ;  /* 0x0000001300107c82 */ /* 0x000fe20008000000 */
[----:B------:R-:W2:Y:S01]  /*08d0*/  LDCU UR13, c[0x0][0x394] ;  /* 0x00007280ff0d77ac */ /* 0x000ea20008000800 */
[----:B------:R-:W-:Y:S01]  /*08e0*/  UMOV UR19, UR22 ;  /* 0x0000001600137c82 */ /* 0x000fe20008000000 */
[----:B------:R-:W-:Y:S01]  /*08f0*/  UMOV UR17, UR21 ;  /* 0x0000001500117c82 */ /* 0x000fe20008000000 */
[----:B-1----:R-:W-:Y:S01]  /*0900*/  ULEA UR20, UR8, UR20, 0x18 ;  /* 0x0000001408147291 */ /* 0x002fe2000f8ec0ff */
[----:B0-----:R-:W-:-:S02]  /*0910*/  SHF.L.U32 R2, R0, 0x1, RZ ;  /* 0x0000000100027819 */ /* 0x001fc400000006ff */
[----:B------:R-:W-:Y:S02]  /*0920*/  LOP3.LUT R0, R0, 0x1f, RZ, 0xc0, !PT ;  /* 0x0000001f00007812 */ /* 0x000fe400078ec0ff */
[----:B------:R-:W-:-:S04]  /*0930*/  LOP3.LUT R13, R2, 0x7c0, RZ, 0xc0, !PT ;  /* 0x000007c0020d7812 */ /* 0x000fc800078ec0ff */
[----:B--2---:R-:W-:-:S07]  /*0940*/  LOP3.LUT R39, R13, R0, RZ, 0xfc, !PT ;  /* 0x000000000d277212 */ /* 0x004fce00078efcff */
.L_x_5056:
[----:B------:R-:W-:Y:S01]  /*0950*/  BAR.SYNC.DEFER_BLOCKING 0x0 ;  /* 0x0000000000007b1d */ /* 0x000fe20000010000 */
[----:B0-----:R-:W-:Y:S02]  /*0960*/  MOV R2, UR14 ;  /* 0x0000000e00027c02 */ /* 0x001fe40008000f00 */
[----:B------:R-:W-:-:S03]  /*0970*/  MOV R3, UR15 ;  /* 0x0000000f00037c02 */ /* 0x000fc60008000f00 */
[----:B------:R-:W-:-:S05]  /*0980*/  IMAD.WIDE.U32 R2, R39, 0x10, R2 ;  /* 0x0000001027027825 */ /* 0x000fca00078e0002 */
[----:B------:R-:W2:Y:S04]  /*0990*/  LDG.E.128 R8, desc[UR24][R2.64] ;  /* 0x0000001802087981 */ /* 0x000ea8000c1e1d00 */
[----:B------:R-:W3:Y:S01]  /*09a0*/  LDG.E.128 R16, desc[UR24][R2.64+0x200] ;  /* 0x0002001802107981 */ /* 0x000ee2000c1e1d00 */
[----:B------:R-:W-:Y:S01]  /*09b0*/  HFMA2 R4, -RZ, RZ, 0, 9.5367431640625e-07 ;  /* 0x00000010ff047431 */ /* 0x000fe200000001ff */
[----:B------:R-:W0:Y:S04]  /*09c0*/  S2R R103, SR_LANEID ;  /* 0x0000000000677919 */ /* 0x000e280000000000 */
[----:B------:R-:W-:Y:S01]  /*09d0*/  IMAD.WIDE.U32 R4, R39, R4, UR10 ;  /* 0x0000000a27047e25 */ /* 0x000fe2000f8e0004 */
[----:B0-----:R-:W-:-:S04]  /*09e0*/  IADD3 R102, PT, PT, R13, R103, RZ ;  /* 0x000000670d667210 */ /* 0x001fc80007ffe0ff */
        /* <DEDUP_REMOVED lines=21> */
[--C-:B0-----:R-:W-:Y:S01]  /*0b40*/  HADD2.F32 R98, -RZ, R85.reuse.H0_H0 ;  /* 0x20000055ff627230 */ /* 0x101fe20000004100 */
[----:B------:R-:W-:Y:S01]  /*0b50*/  BSSY.RECONVERGENT B0, `(.L_x_4924) ;  /* 0x0000042000007945 */ /* 0x000fe20003800200 */
[----:B------:R-:W-:-:S02]  /*0b60*/  HADD2.F32 R97, -RZ, R85.H1_H1 ;  /* 0x30000055ff617230 */ /* 0x000fc40000004100 */
        /* <DEDUP_REMOVED lines=15> */
[--C-:B------:R-:W-:Y:S01]  /*0c60*/  HADD2.F32 R96, -RZ, R86.reuse.H0_H0 ;  /* 0x20000056ff607230 */ /* 0x100fe20000004100 */
[----:B------:R-:W-:Y:S01]  /*0c70*/  FSETP.GTU.FTZ.AND P1, PT, R94, 20, PT ;  /* 0x41a000005e00780b */ /* 0x000fe20003f3c000 */
[----:B------:R-:W-:Y:S01]  /*0c80*/  HADD2.F32 R95, -RZ, R86.H1_H1 ;  /* 0x30000056ff5f7230 */ /* 0x000fe20000004100 */
[----:B------:R-:W-:Y:S01]  /*0c90*/  FSETP.GTU.FTZ.AND P3, PT, R92, 20, PT ;  /* 0x41a000005c00780b */ /* 0x000fe20003f7c000 */
[----:B------:R-:W-:Y:S01]  /*0ca0*/  HADD2.F32 R88, -RZ, R87.H0_H0 ;  /* 0x20000057ff587230 */ /* 0x000fe20000004100 */
[----:B------:R-:W-:Y:S01]  /*0cb0*/  FSETP.GTU.FTZ.AND P4, PT, R89, 20, PT ;  /* 0x41a000005900780b */ /* 0x000fe20003f9c000 */
[--C-:B------:R-:W-:Y:S01]  /*0cc0*/  HADD2.F32 R100, -RZ, R84.reuse.H0_H0 ;  /* 0x20000054ff647230 */ /* 0x100fe20000004100 */
[----:B------:R-:W-:Y:S01]  /*0cd0*/  FSETP.GTU.FTZ.AND P5, PT, R90, 20, PT ;  /* 0x41a000005a00780b */ /* 0x000fe20003fbc000 */
[----:B------:R-:W-:-:S02]  /*0ce0*/  HADD2.F32 R99, -RZ, R84.H1_H1 ;  /* 0x30000054ff637230 */ /* 0x000fc40000004100 */
[----:B------:R-:W-:Y:S01]  /*0cf0*/  FADD.FTZ R85, R85, UR7 ;  /* 0x0000000755557e21 */ /* 0x000fe20008010000 */
        /* <DEDUP_REMOVED lines=39> */
.L_x_4925:
[----:B------:R-:W-:Y:S05]  /*0f70*/  BSYNC.RECONVERGENT B0 ;  /* 0x0000000000007941 */ /* 0x000fea0003800200 */
.L_x_4924:
        /* <DEDUP_REMOVED lines=39> */
.L_x_4927:
[----:B------:R-:W-:Y:S05]  /*11f0*/  BSYNC.RECONVERGENT B0 ;  /* 0x0000000000007941 */ /* 0x000fea0003800200 */
.L_x_4926:
        /* <DEDUP_REMOVED lines=39> */
.L_x_4929:
[----:B------:R-:W-:Y:S05]  /*1470*/  BSYNC.RECONVERGENT B0 ;  /* 0x0000000000007941 */ /* 0x000fea0003800200 */
.L_x_4928:
        /* <DEDUP_REMOVED lines=39> */
.L_x_4931:
[----:B------:R-:W-:Y:S05]  /*16f0*/  BSYNC.RECONVERGENT B0 ;  /* 0x0000000000007941 */ /* 0x000fea0003800200 */
.L_x_4930:
[----:B------:R-:W-:Y:S01]  /*1700*/  BSSY.RECONVERGENT B0, `(.L_x_4932) ;  /* 0x000002a000007945 */ /* 0x000fe20003800200 */
[----:B0-----:R-:W-:Y:S01]  /*1710*/  HADD2.F32 R2, -RZ, R8.H0_H0 ;  /* 0x20000008ff027230 */ /* 0x001fe20000004100 */
[----:B------:R-:W-:Y:S01]  /*1720*/  FSETP.GTU.FTZ.AND P3, PT, R56, 20, PT ;  /* 0x41a000003800780b */ /* 0x000fe20003f7c000 */
[--C-:B------:R-:W-:Y:S02]  /*1730*/  HADD2.F32 R13, -RZ, R10.reuse.H0_H0 ;  /* 0x2000000aff0d7230 */ /* 0x100fe40000004100 */
[----:B------:R-:W-:Y:S01]  /*1740*/  FADD.FTZ R53, R53, UR7 ;  /* 0x0000000735357e21 */ /* 0x000fe20008010000 */
[----:B------:R-:W-:Y:S02]  /*1750*/  HADD2.F32 R12, -RZ, R10.H1_H1 ;  /* 0x3000000aff0c7230 */ /* 0x000fe40000004100 */
        /* <DEDUP_REMOVED lines=36> */
.L_x_4933:
[----:B------:R-:W-:Y:S05]  /*19a0*/  BSYNC.RECONVERGENT B0 ;  /* 0x0000000000007941 */ /* 0x000fea0003800200 */
.L_x_4932:
        /* <DEDUP_REMOVED lines=44> */
.L_x_4935:
[----:B------:R-:W-:Y:S05]  /*1c70*/  BSYNC.RECONVERGENT B0 ;  /* 0x0000000000007941 */ /* 0x000fea0003800200 */
.L_x_4934:
        /* <DEDUP_REMOVED lines=38> */
.L_x_4937:
[----:B------:R-:W-:Y:S05]  /*1ee0*/  BSYNC.RECONVERGENT B0 ;  /* 0x0000000000007941 */ /* 0x000fea0003800200 */
.L_x_4936:
        /* <DEDUP_REMOVED lines=39> */
.L_x_4939:
[----:B------:R-:W-:Y:S05]  /*2160*/  BSYNC.RECONVERGENT B0 ;  /* 0x0000000000007941 */ /* 0x000fea0003800200 */
.L_x_4938:
        /* <DEDUP_REMOVED lines=38> */
.L_x_4941:
[----:B------:R-:W-:Y:S05]  /*23d0*/  BSYNC.RECONVERGENT B0 ;  /* 0x0000000000007941 */ /* 0x000fea0003800200 */
.L_x_4940:
        /* <DEDUP_REMOVED lines=39> */
.L_x_4943:
[----:B------:R-:W-:Y:S05]  /*2650*/  BSYNC.RECONVERGENT B0 ;  /* 0x0000000000007941 */ /* 0x000fea0003800200 */
.L_x_4942:
        /* <DEDUP_REMOVED lines=38> */
.L_x_4945:
[----:B------:R-:W-:Y:S05]  /*28c0*/  BSYNC.RECONVERGENT B0 ;  /* 0x0000000000007941 */ /* 0x000fea0003800200 */
.L_x_4944:
        /* <DEDUP_REMOVED lines=32> */
.L_x_4947:
[----:B------:R-:W-:Y:S05]  /*2ad0*/  BSYNC.RECONVERGENT B0 ;  /* 0x0000000000007941 */ /* 0x000fea0003800200 */
.L_x_4946:
        /* <DEDUP_REMOVED lines=32> */
.L_x_4949:
[----:B------:R-:W-:Y:S05]  /*2ce0*/  BSYNC.RECONVERGENT B0 ;  /* 0x0000000000007941 */ /* 0x000fea0003800200 */
.L_x_4948:
        /* <DEDUP_REMOVED lines=32> */
.L_x_4951:
[----:B------:R-:W-:Y:S05]  /*2ef0*/  BSYNC.RECONVERGENT B0 ;  /* 0x0000000000007941 */ /* 0x000fea0003800200 */
.L_x_4950:
        /* <DEDUP_REMOVED lines=32> */
.L_x_4953:
[----:B------:R-:W-:Y:S05]  /*3100*/  BSYNC.RECONVERGENT B0 ;  /* 0x0000000000007941 */ /* 0x000fea0003800200 */
.L_x_4952:
        /* <DEDUP_REMOVED lines=32> */
.L_x_4955:
[----:B------:R-:W-:Y:S05]  /*3310*/  BSYNC.RECONVERGENT B0 ;  /* 0x0000000000007941 */ /* 0x000fea0003800200 */
.L_x_4954:
        /* <DEDUP_REMOVED lines=54> */
.L_x_5055:
        /* <DEDUP_REMOVED lines=66> */
[----:B------:R-:W-:Y:S01]  /*3aa0*/  FMUL.FTZ R60, R85, UR44 ;  /* 0x0000002c553c7c20 */ /* 0x000fe20008410000 */
[----:B------:R0:W-:Y:S01]  /*3ab0*/  MUFU.COS R66, R61 ;  /* 0x0000003d00427308 */ /* 0x0001e20000000000 */
[C---:B----4-:R-:W-:Y:S01]  /*3ac0*/  FMUL.FTZ R71, R78.reuse, R85 ;  /* 0x000000554e477220 */ /* 0x050fe20000410000 */
[----:B-----5:R-:W-:Y:S01]  /*3ad0*/  FMUL.FTZ R73, R78, R80 ;  /* 0x000000504e497220 */ /* 0x020fe20000410000 */
[----:B------:R-:W-:Y:S01]  /*3ae0*/  FMUL.RZ R67, R60, 0.15915493667125701904 ;  /* 0x3e22f9833c437820 */ /* 0x000fe2000040c000 */
[----:B------:R-:W-:Y:S01]  /*3af0*/  FMUL.FTZ R60, R80, UR44 ;  /* 0x0000002c503c7c20 */ /* 0x000fe20008410000 */
[C---:B------:R-:W-:Y:S01]  /*3b00*/  FMUL.FTZ R75, R78.reuse, R55 ;  /* 0x000000374e4b7220 */ /* 0x040fe20000410000 */
[C---:B------:R-:W-:Y:S01]  /*3b10*/  FMUL.FTZ R69, R78.reuse, R90 ;  /* 0x0000005a4e457220 */ /* 0x040fe20000410000 */
        /* <DEDUP_REMOVED lines=63> */
[C---:B------:R-:W-:Y:S01]  /*3f10*/  FMUL.FTZ R64, R78.reuse, R56 ;  /* 0x000000384e407220 */ /* 0x040fe20000410000 */
        /* <DEDUP_REMOVED lines=24> */
[C---:B------:R-:W-:Y:S01]  /*40a0*/  FMUL.FTZ R106, R78.reuse, R36 ;  /* 0x000000244e6a7220 */ /* 0x040fe20000410000 */
[----:B------:R-:W1:Y:S01]  /*40b0*/  MUFU.EX2 R65, R65 ;  /* 0x0000004100417308 */ /* 0x000e620000000800 */
[----:B------:R-:W-:Y:S01]  /*40c0*/  FMUL.FTZ R134, R75, R134 ;  /* 0x000000864b867220 */ /* 0x000fe20000410000 */
[C---:B0-----:R-:W-:Y:S01]  /*40d0*/  FMUL.FTZ R143, R67.reuse, R68 ;  /* 0x00000044438f7220 */ /* 0x041fe20000410000 */
[C---:B------:R-:W-:Y:S01]  /*40e0*/  FMUL.FTZ R68, R78.reuse, R52 ;  /* 0x000000344e447220 */ /* 0x040fe20000410000 */
[----:B------:R-:W3:Y:S01]  /*40f0*/  MUFU.EX2 R72, R72 ;  /* 0x0000004800487308 */ /* 0x000ee20000000800 */
[----:B------:R-:W-:Y:S01]  /*4100*/  FMUL.FTZ R142, R67, R142 ;  /* 0x0000008e438e7220 */ /* 0x000fe20000410000 */
[C---:B----4-:R-:W-:Y:S01]  /*4110*/  FMUL.FTZ R141, R69.reuse, R70 ;  /* 0x00000046458d7220 */ /* 0x050fe20000410000 */
[----:B------:R-:W-:Y:S01]  /*4120*/  FMUL.FTZ R140, R69, R140 ;  /* 0x0000008c458c7220 */ /* 0x000fe20000410000 */
[----:B------:R-:W-:Y:S01]  /*4130*/  FMUL.FTZ R69, R78, R47 ;  /* 0x0000002f4e457220 */ /* 0x000fe20000410000 */
        /* <DEDUP_REMOVED lines=100> */
.L_x_4958:
[----:B------:R-:W-:-:S06]  /*4780*/  LEA R106, R108, UR20, 0x3 ;  /* 0x000000146c6a7c11 */ /* 0x000fcc000f8e18ff */
[----:B------:R-:W0:Y:S02]  /*4790*/  LDS.64 R106, [R106+0x8788] ;  /* 0x008788006a6a7984 */ /* 0x000e240000000a00 */
.L_x_4959:
[----:B------:R-:W-:Y:S05]  /*47a0*/  BSYNC.RECONVERGENT B0 ;  /* 0x0000000000007941 */ /* 0x000fea0003800200 */
.L_x_4957:
        /* <DEDUP_REMOVED lines=13> */
[C---:B------:R-:W-:Y:S01]  /*4880*/  FMUL.FTZ R62, R148.reuse, R65 ;  /* 0x00000041943e7220 */ /* 0x040fe20000410000 */
[----:B------:R2:W5:Y:S01]  /*4890*/  @P1 LDG.E.128 R76, desc[UR24][R60.64] ;  /* 0x000000183c4c1981 */ /* 0x000562000c1e1d00 */
[----:B------:R-:W-:Y:S01]  /*48a0*/  FMUL.FTZ R232, R115, R92 ;  /* 0x0000005c73e87220 */ /* 0x000fe20000410000 */
[-C--:B------:R-:W-:Y:S01]  /*48b0*/  FMUL.FTZ R64, R148, R63.reuse ;  /* 0x0000003f94407220 */ /* 0x080fe20000410000 */
[----:B------:R-:W-:Y:S01]  /*48c0*/  FFMA.FTZ R62, R149, R63, -R62 ;  /* 0x0000003f953e7223 */ /* 0x000fe2000001083e */
[-C--:B------:R-:W-:Y:S01]  /*48d0*/  FMUL.FTZ R63, R109, R94.reuse ;  /* 0x0000005e6d3f7220 */ /* 0x080fe20000410000 */
        /* <DEDUP_REMOVED lines=9> */
[-C--:B------:R-:W-:Y:S01]  /*4970*/  FMUL.FTZ R215, R154, R85.reuse ;  /* 0x000000559ad77220 */ /* 0x080fe20000410000 */
[-C--:B--2---:R-:W-:Y:S01]  /*4980*/  FMUL.FTZ R60, R146, R64.reuse ;  /* 0x00000040923c7220 */ /* 0x084fe20000410000 */
[----:B------:R-:W-:Y:S01]  /*4990*/  FFMA.FTZ R63, R147, R64, R63 ;  /* 0x00000040933f7223 */ /* 0x000fe2000001003f */
[----:B------:R-:W-:Y:S01]  /*49a0*/  FMUL.FTZ R217, R152, R85 ;  /* 0x0000005598d97220 */ /* 0x000fe20000410000 */
[----:B------:R-:W-:Y:S01]  /*49b0*/  FMUL.FTZ R222, R155, R80 ;  /* 0x000000509bde7220 */ /* 0x000fe20000410000 */
[----:B------:R-:W-:Y:S01]  /*49c0*/  FFMA.FTZ R61, R147, R62, -R60 ;  /* 0x0000003e933d7223 */ /* 0x000fe2000001083c */
[-C--:B------:R-:W-:Y:S01]  /*49d0*/  FMUL.FTZ R60, R114, R91.reuse ;  /* 0x0000005b723c7220 */ /* 0x080fe20000410000 */
[----:B------:R-:W-:Y:S01]  /*49e0*/  FMUL.FTZ R62, R116, R91 ;  /* 0x0000005b743e7220 */ /* 0x000fe20000410000 */
[----:B------:R-:W-:Y:S01]  /*49f0*/  FMUL.FTZ R220, R157, R80 ;  /* 0x000000509ddc7220 */ /* 0x000fe20000410000 */
[-C--:B------:R-:W-:Y:S01]  /*4a00*/  FMUL.FTZ R221, R156, R55.reuse ;  /* 0x000000379cdd7220 */ /* 0x080fe20000410000 */
[C---:B------:R-:W-:Y:S01]  /*4a10*/  FFMA.FTZ R60, R98.reuse, R60, R61 ;  /* 0x0000003c623c7223 */ /* 0x040fe2000001003d */
[----:B------:R-:W-:Y:S01]  /*4a20*/  FFMA.FTZ R62, R98, R62, R63 ;  /* 0x0000003e623e7223 */ /* 0x000fe2000001003f */
[----:B------:R-:W-:Y:S01]  /*4a30*/  FMUL.FTZ R219, R158, R55 ;  /* 0x000000379edb7220 */ /* 0x000fe20000410000 */
[----:B------:R-:W-:Y:S01]  /*4a40*/  FMUL.FTZ R224, R161, R56 ;  /* 0x00000038a1e07220 */ /* 0x000fe20000410000 */
[C---:B------:R-:W-:Y:S01]  /*4a50*/  FMUL.FTZ R61, R144.reuse, R60 ;  /* 0x0000003c903d7220 */ /* 0x040fe20000410000 */
[----:B------:R-:W-:Y:S01]  /*4a60*/  FMUL.FTZ R64, R144, R62 ;  /* 0x0000003e90407220 */ /* 0x000fe20000410000 */
[----:B------:R-:W-:Y:S01]  /*4a70*/  FMUL.FTZ R226, R159, R56 ;  /* 0x000000389fe27220 */ /* 0x000fe20000410000 */
[-C--:B------:R-:W-:Y:S01]  /*4a80*/  FMUL.FTZ R223, R162, R53.reuse ;  /* 0x00000035a2df7220 */ /* 0x080fe20000410000 */
[C---:B------:R-:W-:Y:S01]  /*4a90*/  FFMA.FTZ R62, R145.reuse, R62, R61 ;  /* 0x0000003e913e7223 */ /* 0x040fe2000001003d */
[----:B------:R-:W-:Y:S01]  /*4aa0*/  FFMA.FTZ R64, R145, R60, -R64 ;  /* 0x0000003c91407223 */ /* 0x000fe20000010840 */
[----:B------:R-:W-:Y:S01]  /*4ab0*/  FMUL.FTZ R61, R113, R92 ;  /* 0x0000005c713d7220 */ /* 0x000fe20000410000 */
[----:B------:R-:W-:Y:S01]  /*4ac0*/  FMUL.FTZ R225, R160, R53 ;  /* 0x00000035a0e17220 */ /* 0x000fe20000410000 */
[----:B------:R-:W-:Y:S01]  /*4ad0*/  FFMA.FTZ R62, R97, R232, R62 ;  /* 0x000000e8613e7223 */ /* 0x000fe2000001003e */
[-C--:B------:R-:W-:Y:S01]  /*4ae0*/  FMUL.FTZ R228, R165, R52.reuse ;  /* 0x00000034a5e47220 */ /* 0x080fe20000410000 */
[----:B------:R-:W-:Y:S01]  /*4af0*/  FFMA.FTZ R61, R97, R61, R64 ;  /* 0x0000003d613d7223 */ /* 0x000fe20000010040 */
[----:B------:R-:W-:Y:S01]  /*4b00*/  FMUL.FTZ R230, R163, R52 ;  /* 0x00000034a3e67220 */ /* 0x000fe20000410000 */
[----:B------:R-:W-:Y:S01]  /*4b10*/  FMUL.FTZ R60, R142, R62 ;  /* 0x0000003e8e3c7220 */ /* 0x000fe20000410000 */
[----:B------:R-:W-:Y:S01]  /*4b20*/  FMUL.FTZ R227, R166, R47 ;  /* 0x0000002fa6e37220 */ /* 0x000fe20000410000 */
[----:B------:R-:W-:Y:S01]  /*4b30*/  FMUL.FTZ R63, R142, R61 ;  /* 0x0000003d8e3f7220 */ /* 0x000fe20000410000 */
[----:B------:R-:W-:Y:S01]  /*4b40*/  FMUL.FTZ R229, R164, R47 ;  /* 0x0000002fa4e57220 */ /* 0x000fe20000410000 */
[----:B------:R-:W-:Y:S01]  /*4b50*/  FFMA.FTZ R60, R143, R61, -R60 ;  /* 0x0000003d8f3c7223 */ /* 0x000fe2000001083c */
[----:B------:R-:W-:Y:S01]  /*4b60*/  FMUL.FTZ R212, R169, R44 ;  /* 0x0000002ca9d47220 */ /* 0x000fe20000410000 */
[----:B------:R-:W-:Y:S01]  /*4b70*/  FFMA.FTZ R63, R143, R62, R63 ;  /* 0x0000003e8f3f7223 */ /* 0x000fe2000001003f */
[----:B------:R-:W-:Y:S01]  /*4b80*/  FMUL.FTZ R214, R167, R44 ;  /* 0x0000002ca7d67220 */ /* 0x000fe20000410000 */
[----:B------:R-:W-:Y:S01]  /*4b90*/  FFMA.FTZ R60, R96, R213, R60 ;  /* 0x000000d5603c7223 */ /* 0x000fe2000001003c */
[----:B------:R-:W-:Y:S01]  /*4ba0*/  FMUL.FTZ R207, R170, R39 ;  /* 0x00000027aacf7220 */ /* 0x000fe20000410000 */
[----:B------:R-:W-:Y:S01]  /*4bb0*/  FFMA.FTZ R63, R96, R211, R63 ;  /* 0x000000d3603f7223 */ /* 0x000fe2000001003f */
[----:B------:R-:W-:Y:S01]  /*4bc0*/  FMUL.FTZ R209, R168, R39 ;  /* 0x00000027a8d17220 */ /* 0x000fe20000410000 */
[----:B------:R-:W-:Y:S01]  /*4bd0*/  FMUL.FTZ R64, R140, R60 ;  /* 0x0000003c8c407220 */ /* 0x000fe20000410000 */
[----:B------:R-:W-:Y:S01]  /*4be0*/  ISETP.GT.U32.AND P2, PT, R108, 0x1f, PT ;  /* 0x0000001f6c00780c */ /* 0x000fe20003f44070 */
[-C--:B------:R-:W-:Y:S01]  /*4bf0*/  FMUL.FTZ R62, R140, R63.reuse ;  /* 0x0000003f8c3e7220 */ /* 0x080fe20000410000 */
[----:B------:R-:W-:Y:S01]  /*4c00*/  LEA.HI R205, R108, R108, RZ, 0x1e ;  /* 0x0000006c6ccd7211 */ /* 0x000fe200078ff0ff */
[----:B------:R-:W-:Y:S01]  /*4c10*/  FFMA.FTZ R64, R141, R63, R64 ;  /* 0x0000003f8d407223 */ /* 0x000fe20000010040 */
[----:B------:R-:W-:Y:S01]  /*4c20*/  FMUL.FTZ R208, R187, R36 ;  /* 0x00000024bbd07220 */ /* 0x000fe20000410000 */
        /* <DEDUP_REMOVED lines=233> */
.L_x_5083:
        /* <DEDUP_REMOVED lines=13> */
.L_x_5086:
[----:B------:R-:W-:-:S03]  /*5b90*/  UMOV UR21, 0xffffffff ;  /* 0xffffffff00157882 */ /* 0x000fc60000000000 */
[----:B------:R-:W-:Y:S05]  /*5ba0*/  BRA.DIV UR21, `(.L_x_4963) ;  /* 0x0000007e15747947 */ /* 0x000fea000b800000 */
.L_x_5089:
[----:B------:R-:W-:-:S03]  /*5bb0*/  UMOV UR21, 0xffffffff ;  /* 0xffffffff00157882 */ /* 0x000fc60000000000 */
[----:B------:R-:W-:Y:S05]  /*5bc0*/  BRA.DIV UR21, `(.L_x_4964) ;  /* 0x0000007e15947947 */ /* 0x000fea000b800000 */
.L_x_5092:
[----:B------:R-:W-:-:S03]  /*5bd0*/  UMOV UR21, 0xffffffff ;  /* 0xffffffff00157882 */ /* 0x000fc60000000000 */
[----:B------:R-:W-:Y:S05]  /*5be0*/  BRA.DIV UR21, `(.L_x_4965) ;  /* 0x0000007e15b47947 */ /* 0x000fea000b800000 */
.L_x_5095:
        /* <DEDUP_REMOVED lines=10> */
.L_x_5105:
        /* <DEDUP_REMOVED lines=45> */
.L_x_4960:
[----:B------:R-:W-:Y:S05]  /*5f60*/  WARPSYNC.ALL ;  /* 0x0000000000007948 */ /* 0x000fea0003800000 */
[----:B------:R-:W-:Y:S01]  /*5f70*/  FMUL.FTZ R236, R113, R92 ;  /* 0x0000005c71ec7220 */ /* 0x000fe20000410000 */
[-C--:B------:R-:W-:Y:S01]  /*5f80*/  FMUL.FTZ R235, R110, R93.reuse ;  /* 0x0000005d6eeb7220 */ /* 0x080fe20000410000 */
[----:B------:R-:W-:Y:S01]  /*5f90*/  FMUL.FTZ R233, R112, R93 ;  /* 0x0000005d70e97220 */ /* 0x000fe20000410000 */
[-C--:B------:R-:W-:Y:S01]  /*5fa0*/  FMUL.FTZ R234, R109, R94.reuse ;  /* 0x0000005e6dea7220 */ /* 0x080fe20000410000 */
[-C--:B--2---:R-:W-:Y:S01]  /*5fb0*/  FMUL.FTZ R63, R114, R91.reuse ;  /* 0x0000005b723f7220 */ /* 0x084fe20000410000 */
        /* <DEDUP_REMOVED lines=307> */
.L_x_5110:
        /* <DEDUP_REMOVED lines=12> */
.L_x_4971:
[----:B------:R-:W-:Y:S05]  /*73b0*/  BSYNC.RECONVERGENT B1 ;  /* 0x0000000000017941 */ /* 0x000fea0003800200 */
.L_x_4970:
[----:B------:R-:W-:Y:S01]  /*73c0*/  UMOV UR21, 0xffffffff ;  /* 0xffffffff00157882 */ /* 0x000fe20000000000 */
[----:B------:R-:W-:Y:S02]  /*73d0*/  ISETP.GT.U32.AND P2, PT, R206, 0x1d, PT ;  /* 0x0000001dce00780c */ /* 0x000fe40003f44070 */
[----:B------:R-:W-:Y:S11]  /*73e0*/  BRA.DIV UR21, `(.L_x_4972) ;  /* 0x0000006e15047947 */ /* 0x000ff6000b800000 */
[----:B--2---:R2:W1:Y:S04]  /*73f0*/  SHFL.DOWN PT, R76, R249, 0x2, 0x1f ;  /* 0x08401f00f94c7f89 */ /* 0x00446800000e0000 */
[----:B---3--:R2:W3:Y:S04]  /*7400*/  SHFL.DOWN PT, R77, R248, 0x2, 0x1f ;  /* 0x08401f00f84d7f89 */ /* 0x0084e800000e0000 */
[----:B----4-:R2:W4:Y:S04]  /*7410*/  SHFL.DOWN PT, R78, R247, 0x2, 0x1f ;  /* 0x08401f00f74e7f89 */ /* 0x01052800000e0000 */
[----:B0-----:R2:W0:Y:S02]  /*7420*/  SHFL.DOWN PT, R251, R246, 0x2, 0x1f ;  /* 0x08401f00f6fb7f89 */ /* 0x00142400000e0000 */
.L_x_5116:
        /* <DEDUP_REMOVED lines=12> */
.L_x_4974:
[----:B------:R-:W-:Y:S05]  /*74f0*/  BSYNC.RECONVERGENT B1 ;  /* 0x0000000000017941 */ /* 0x000fea0003800200 */
.L_x_4973:
[----:B------:R-:W-:Y:S01]  /*7500*/  UMOV UR21, 0xffffffff ;  /* 0xffffffff00157882 */ /* 0x000fe20000000000 */
[----:B------:R-:W-:Y:S02]  /*7510*/  ISETP.GT.U32.AND P2, PT, R206, 0x1b, PT ;  /* 0x0000001bce00780c */ /* 0x000fe40003f44070 */
[----:B------:R-:W-:Y:S11]  /*7520*/  BRA.DIV UR21, `(.L_x_4975) ;  /* 0x0000006e15247947 */ /* 0x000ff6000b800000 */
[----:B-1----:R1:W1:Y:S04]  /*7530*/  SHFL.DOWN PT, R76, R249, 0x4, 0x1f ;  /* 0x08801f00f94c7f89 */ /* 0x00226800000e0000 */
[----:B---3--:R3:W1:Y:S04]  /*7540*/  SHFL.DOWN PT, R77, R248, 0x4, 0x1f ;  /* 0x08801f00f84d7f89 */ /* 0x00866800000e0000 */
[----:B----4-:R3:W4:Y:S04]  /*7550*/  SHFL.DOWN PT, R78, R247, 0x4, 0x1f ;  /* 0x08801f00f74e7f89 */ /* 0x01072800000e0000 */
[----:B0-----:R3:W0:Y:S02]  /*7560*/  SHFL.DOWN PT, R251, R246, 0x4, 0x1f ;  /* 0x08801f00f6fb7f89 */ /* 0x00162400000e0000 */
.L_x_5122:
        /* <DEDUP_REMOVED lines=12> */
.L_x_4977:
[----:B------:R-:W-:Y:S05]  /*7630*/  BSYNC.RECONVERGENT B1 ;  /* 0x0000000000017941 */ /* 0x000fea0003800200 */
.L_x_4976:
[----:B------:R-:W-:Y:S01]  /*7640*/  UMOV UR21, 0xffffffff ;  /* 0xffffffff00157882 */ /* 0x000fe20000000000 */
[----:B------:R-:W-:Y:S02]  /*7650*/  ISETP.GT.U32.AND P2, PT, R206, 0x17, PT ;  /* 0x00000017ce00780c */ /* 0x000fe40003f44070 */
[----:B------:R-:W-:Y:S11]  /*7660*/  BRA.DIV UR21, `(.L_x_4978) ;  /* 0x0000006e15447947 */ /* 0x000ff6000b800000 */
[----:B-1----:R1:W1:Y:S04]  /*7670*/  SHFL.DOWN PT, R76, R249, 0x8, 0x1f ;  /* 0x09001f00f94c7f89 */ /* 0x00226800000e0000 */
[----:B------:R0:W1:Y:S04]  /*7680*/  SHFL.DOWN PT, R77, R248, 0x8, 0x1f ;  /* 0x09001f00f84d7f89 */ /* 0x00006800000e0000 */
[----:B----4-:R4:W1:Y:S04]  /*7690*/  SHFL.DOWN PT, R78, R247, 0x8, 0x1f ;  /* 0x09001f00f74e7f89 */ /* 0x01086800000e0000 */
[----:B0-----:R4:W0:Y:S02]  /*76a0*/  SHFL.DOWN PT, R251, R246, 0x8, 0x1f ;  /* 0x09001f00f6fb7f89 */ /* 0x00182400000e0000 */
.L_x_5128:
        /* <DEDUP_REMOVED lines=12> */
.L_x_4980:
[----:B------:R-:W-:Y:S05]  /*7770*/  BSYNC.RECONVERGENT B1 ;  /* 0x0000000000017941 */ /* 0x000fea0003800200 */
.L_x_4979:
[----:B------:R-:W-:Y:S01]  /*7780*/  UMOV UR21, 0xffffffff ;  /* 0xffffffff00157882 */ /* 0x000fe20000000000 */
[----:B------:R-:W-:Y:S02]  /*7790*/  ISETP.GT.U32.AND P2, PT, R206, 0xf, PT ;  /* 0x0000000fce00780c */ /* 0x000fe40003f44070 */
[----:B------:R-:W-:Y:S11]  /*77a0*/  BRA.DIV UR21, `(.L_x_4981) ;  /* 0x0000006e15647947 */ /* 0x000ff6000b800000 */
[----:B-1----:R1:W1:Y:S04]  /*77b0*/  SHFL.DOWN PT, R76, R249, 0x10, 0x1f ;  /* 0x0a001f00f94c7f89 */ /* 0x00226800000e0000 */
[----:B------:R0:W1:Y:S04]  /*77c0*/  SHFL.DOWN PT, R77, R248, 0x10, 0x1f ;  /* 0x0a001f00f84d7f89 */ /* 0x00006800000e0000 */
[----:B------:R1:W1:Y:S04]  /*77d0*/  SHFL.DOWN PT, R78, R247, 0x10, 0x1f ;  /* 0x0a001f00f74e7f89 */ /* 0x00026800000e0000 */
[----:B0-----:R0:W0:Y:S02]  /*77e0*/  SHFL.DOWN PT, R251, R246, 0x10, 0x1f ;  /* 0x0a001f00f6fb7f89 */ /* 0x00102400000e0000 */
.L_x_5134:
        /* <DEDUP_REMOVED lines=12> */
.L_x_4983:
[----:B------:R-:W-:Y:S05]  /*78b0*/  BSYNC.RECONVERGENT B1 ;  /* 0x0000000000017941 */ /* 0x000fea0003800200 */
.L_x_4982:
        /* <DEDUP_REMOVED lines=27> */
.L_x_5148:
        /* <DEDUP_REMOVED lines=15> */
.L_x_4986:
[----:B------:R-:W-:Y:S05]  /*7b60*/  BSYNC.RECONVERGENT B1 ;  /* 0x0000000000017941 */ /* 0x000fea0003800200 */
.L_x_4985:
        /* <DEDUP_REMOVED lines=38> */
.L_x_4968:
[----:B------:R-:W-:Y:S05]  /*7dd0*/  BSYNC B0 ;  /* 0x0000000000007941 */ /* 0x000fea0003800000 */
.L_x_4967:
        /* <DEDUP_REMOVED lines=8> */
[----:B------:R-:W-:Y:S01]  /*7e60*/  FFMA.FTZ R64, R16, R234, R65 ;  /* 0x000000ea10407223 */ /* 0x000fe20000010041 */
        /* <DEDUP_REMOVED lines=38> */
[----:B------:R-:W-:Y:S01]  /*80d0*/  FMUL.FTZ R74, R96, R89 ;  /* 0x00000059604a7220 */ /* 0x000fe20000410000 */
[----:B------:R-:W-:Y:S01]  /*80e0*/  FFMA.FTZ R73, R115, -R73, R232 ;  /* 0x8000004973497223 */ /* 0x000fe200000100e8 */
[----:B------:R-:W-:Y:S01]  /*80f0*/  FFMA.FTZ R232, R14, -R232, R231 ;  /* 0x800000e80ee87223 */ /* 0x000fe200000100e7 */
[-C--:B------:R-:W-:Y:S01]  /*8100*/  FFMA.FTZ R226, -R159, R79.reuse, R226 ;  /* 0x0000004f9fe27223 */ /* 0x080fe200000101e2 */
[----:B------:R-:W-:Y:S01]  /*8110*/  FFMA.FTZ R76, R161, -R79, R224 ;  /* 0x8000004fa14c7223 */ /* 0x000fe200000100e0 */
[----:B------:R-:W-:Y:S01]  /*8120*/  FFMA.FTZ R79, R7, R225, R78 ;  /* 0x000000e1074f7223 */ /* 0x000fe2000001004e */
[----:B------:R-:W-:Y:S01]  /*8130*/  FFMA.FTZ R213, -R118, R74, R213 ;  /* 0x0000004a76d57223 */ /* 0x000fe200000101d5 */
        /* <DEDUP_REMOVED lines=42> */
[-C--:B------:R-:W-:Y:S01]  /*83e0*/  FFMA.FTZ R230, -R163, R78.reuse, R230 ;  /* 0x0000004ea3e67223 */ /* 0x080fe200000101e6 */
        /* <DEDUP_REMOVED lines=34> */
[C---:B------:R-:W-:Y:S01]  /*8610*/  FMUL.FTZ R60, R216.reuse, UR44 ;  /* 0x0000002cd83c7c20 */ /* 0x040fe20008410000 */
        /* <DEDUP_REMOVED lines=8> */
[----:B------:R-:W-:Y:S01]  /*86a0*/  FFMA.FTZ R123, R168, R186, R63 ;  /* 0x000000baa87b7223 */ /* 0x000fe2000001003f */
[----:B------:R-:W-:Y:S01]  /*86b0*/  FMUL.FTZ R63, R189, UR44 ;  /* 0x0000002cbd3f7c20 */ /* 0x000fe20008410000 */
[----:B------:R-:W-:Y:S01]  /*86c0*/  FADD.FTZ R183, R183, R120 ;  /* 0x00000078b7b77221 */ /* 0x000fe20000010000 */
[----:B------:R-:W-:Y:S01]  /*86d0*/  FADD.FTZ R192, R192, R127 ;  /* 0x0000007fc0c07221 */ /* 0x000fe20000010000 */
[----:B------:R0:W-:Y:S01]  /*86e0*/  STS [R62+0x2178], R117 ;  /* 0x002178753e007388 */ /* 0x0001e20000000800 */
[C---:B------:R-:W-:Y:S01]  /*86f0*/  FFMA.FTZ R120, R186.reuse, UR43, R63 ;  /* 0x0000002bba787c23 */ /* 0x040fe2000801003f */
        /* <DEDUP_REMOVED lines=8> */
[C---:B0-----:R-:W-:Y:S01]  /*8780*/  FFMA.FTZ R117, R189.reuse, UR43, -R122 ;  /* 0x0000002bbd757c23 */ /* 0x041fe2000801087a */
        /* <DEDUP_REMOVED lines=15> */
[-C--:B------:R-:W-:Y:S01]  /*8880*/  FMUL.FTZ R121, R185, R44.reuse ;  /* 0x0000002cb9797220 */ /* 0x080fe20000410000 */
        /* <DEDUP_REMOVED lines=14> */
[C---:B------:R-:W-:Y:S01]  /*8970*/  FMUL.FTZ R123, R132.reuse, R181 ;  /* 0x000000b5847b7220 */ /* 0x040fe20000410000 */
        /* <DEDUP_REMOVED lines=25> */
[-C--:B------:R-:W-:Y:S01]  /*8b10*/  FMUL.FTZ R132, R193, R53.reuse ;  /* 0x00000035c1847220 */ /* 0x080fe20000410000 */
        /* <DEDUP_REMOVED lines=31> */
[-C--:B------:R-:W-:Y:S01]  /*8d10*/  FMUL.FTZ R136, R195, R55.reuse ;  /* 0x00000037c3887220 */ /* 0x080fe20000410000 */
        /* <DEDUP_REMOVED lines=23> */
[-C--:B------:R-:W-:Y:S01]  /*8e90*/  FMUL.FTZ R143, R86, R136.reuse ;  /* 0x00000088568f7220 */ /* 0x080fe20000410000 */
        /* <DEDUP_REMOVED lines=9> */
[-C--:B------:R-:W-:Y:S01]  /*8f30*/  FMUL.FTZ R135, R179, R80.reuse ;  /* 0x00000050b3877220 */ /* 0x080fe20000410000 */
        /* <DEDUP_REMOVED lines=20> */
[C---:B------:R-:W-:Y:S01]  /*9080*/  FMUL.FTZ R145, R88.reuse, R138 ;  /* 0x0000008a58917220 */ /* 0x040fe20000410000 */
[----:B------:R0:W-:Y:S01]  /*9090*/  STS [R62+0x2138], R141 ;  /* 0x0021388d3e007388 */ /* 0x0001e20000000800 */
[C---:B------:R-:W-:Y:S01]  /*90a0*/  FFMA.FTZ R135, R149.reuse, R173, R136 ;  /* 0x000000ad95877223 */ /* 0x040fe20000010088 */
[----:B------:R-:W-:Y:S01]  /*90b0*/  FFMA.FTZ R136, R149, R202, -R137 ;  /* 0x000000ca95887223 */ /* 0x000fe20000010889 */
[----:B------:R-:W-:Y:S01]  /*90c0*/  FMUL.FTZ R137, R173, R94 ;  /* 0x0000005ead897220 */ /* 0x000fe20000410000 */
[----:B------:R-:W-:Y:S01]  /*90d0*/  FMUL.FTZ R147, R88, R144 ;  /* 0x0000009058937220 */ /* 0x000fe20000410000 */
[----:B------:R-:W-:Y:S01]  /*90e0*/  FADD.FTZ R172, R172, R135 ;  /* 0x00000087acac7221 */ /* 0x000fe20000010000 */
[----:B------:R-:W-:Y:S01]  /*90f0*/  FADD.FTZ R203, R203, R136 ;  /* 0x00000088cbcb7221 */ /* 0x000fe20000010000 */
[----:B------:R-:W-:Y:S01]  /*9100*/  FMUL.FTZ R135, R69, R138 ;  /* 0x0000008a45877220 */ /* 0x000fe20000410000 */
[----:B------:R1:W-:Y:S01]  /*9110*/  STS [R62+0x213c], R143 ;  /* 0x00213c8f3e007388 */ /* 0x0003e20000000800 */
[-C--:B------:R-:W-:Y:S01]  /*9120*/  FMUL.FTZ R138, R172, R93.reuse ;  /* 0x0000005dac8a7220 */ /* 0x080fe20000410000 */
        /* <DEDUP_REMOVED lines=15> */
[-C--:B--2---:R-:W-:Y:S01]  /*9220*/  FMUL.FTZ R145, R174, R91.reuse ;  /* 0x0000005bae917220 */ /* 0x084fe20000410000 */
        /* <DEDUP_REMOVED lines=131> */
[----:B------:R-:W-:Y:S01]  /*9a60*/  FFMA.FTZ R17, R204, R36, R17 ;  /* 0x00000024cc117223 */ /* 0x000fe20000010011 */
        /* <DEDUP_REMOVED lines=21> */
.L_x_4988:
[----:B------:R-:W-:Y:S05]  /*9bc0*/  BSYNC.RECONVERGENT B0 ;  /* 0x0000000000007941 */ /* 0x000fea0003800200 */
.L_x_4987:
[----:B------:R-:W-:Y:S04]  /*9bd0*/  BSSY.RECONVERGENT B0, `(.L_x_4989) ;  /* 0x0000003000007945 */ /* 0x000fe80003800200 */
[----:B------:R-:W-:Y:S05]  /*9be0*/  @!P2 BRA `(.L_x_4990) ;  /* 0x000000000004a947 */ /* 0x000fea0003800000 */
[----:B-1----:R2:W-:Y:S02]  /*9bf0*/  REDG.E.ADD.F32.FTZ.RN.STRONG.GPU desc[UR24][R70.64+0x200], R169 ;  /* 0x000200a9460079a6 */ /* 0x0025e4000c12f318 */
.L_x_4990:
[----:B------:R-:W-:Y:S05]  /*9c00*/  BSYNC.RECONVERGENT B0 ;  /* 0x0000000000007941 */ /* 0x000fea0003800200 */
.L_x_4989:
        /* <DEDUP_REMOVED lines=17> */
.L_x_4992:
[----:B------:R-:W-:Y:S05]  /*9d20*/  BSYNC.RECONVERGENT B0 ;  /* 0x0000000000007941 */ /* 0x000fea0003800200 */
.L_x_4991:
[----:B01----:R0:W1:Y:S01]  /*9d30*/  LDS R149, [R187+0x2700] ;  /* 0x00270000bb957984 */ /* 0x0030620000000800 */
[----:B------:R-:W-:Y:S01]  /*9d40*/  BSSY.RECONVERGENT B0, `(.L_x_4993) ;  /* 0x0000006000007945 */ /* 0x000fe20003800200 */
[----:B------:R-:W-:Y:S02]  /*9d50*/  IADD3 R171, PT, PT, R108, 0x300, RZ ;  /* 0x000003006cab7810 */ /* 0x000fe40007ffe0ff */
[----:B------:R-:W-:Y:S02]  /*9d60*/  LEA.HI R169, R169, R108, RZ, 0x1b ;  /* 0x0000006ca9a97211 */ /* 0x000fe400078fd8ff */
[----:B------:R-:W-:Y:S01]  /*9d70*/  LEA R62, R62, UR20, 0x2 ;  /* 0x000000143e3e7c11 */ /* 0x000fe2000f8e10ff */
[----:B------:R-:W-:Y:S06]  /*9d80*/  @!P0 BRA `(.L_x_4994) ;  /* 0x0000000000048947 */ /* 0x000fec0003800000 */
[----:B-1----:R2:W-:Y:S02]  /*9d90*/  REDG.E.ADD.F32.FTZ.RN.STRONG.GPU desc[UR24][R70.64+0x600], R149 ;  /* 0x00060095460079a6 */ /* 0x0025e4000c12f318 */
.L_x_4994:
[----:B------:R-:W-:Y:S05]  /*9da0*/  BSYNC.RECONVERGENT B0 ;  /* 0x0000000000007941 */ /* 0x000fea0003800200 */
.L_x_4993:
[----:B-12---:R1:W2:Y:S01]  /*9db0*/  LDS R149, [R62+0x2900] ;  /* 0x002900003e957984 */ /* 0x0062a20000000800 */
[----:B------:R-:W-:Y:S01]  /*9dc0*/  BSSY.RECONVERGENT B0, `(.L_x_4995) ;  /* 0x0000006000007945 */ /* 0x000fe20003800200 */
[----:B0-----:R-:W-:Y:S02]  /*9dd0*/  IADD3 R187, PT, PT, R108, 0x380, RZ ;  /* 0x000003806cbb7810 */ /* 0x001fe40007ffe0ff */
[----:B------:R-:W-:Y:S02]  /*9de0*/  LEA.HI R171, R171, R108, RZ, 0x1b ;  /* 0x0000006cabab7211 */ /* 0x000fe400078fd8ff */
[----:B------:R-:W-:Y:S01]  /*9df0*/  LEA R169, R169, UR20, 0x2 ;  /* 0x00000014a9a97c11 */ /* 0x000fe2000f8e10ff */
[----:B------:R-:W-:Y:S06]  /*9e00*/  @!P2 BRA `(.L_x_4996) ;  /* 0x000000000004a947 */ /* 0x000fec0003800000 */
[----:B--2---:R0:W-:Y:S02]  /*9e10*/  REDG.E.ADD.F32.FTZ.RN.STRONG.GPU desc[UR24][R70.64+0x800], R149 ;  /* 0x00080095460079a6 */ /* 0x0041e4000c12f318 */
.L_x_4996:
[----:B------:R-:W-:Y:S05]  /*9e20*/  BSYNC.RECONVERGENT B0 ;  /* 0x0000000000007941 */ /* 0x000fea0003800200 */
.L_x_4995:
[----:B0-2---:R0:W2:Y:S01]  /*9e30*/  LDS R149, [R169+0x2b00] ;  /* 0x002b0000a9957984 */ /* 0x0050a20000000800 */
[----:B------:R-:W-:Y:S01]  /*9e40*/  BSSY.RECONVERGENT B0, `(.L_x_4997) ;  /* 0x0000005000007945 */ /* 0x000fe20003800200 */
[----:B------:R-:W-:Y:S02]  /*9e50*/  LEA.HI R187, R187, R108, RZ, 0x1b ;  /* 0x0000006cbbbb7211 */ /* 0x000fe400078fd8ff */
[----:B------:R-:W-:Y:S01]  /*9e60*/  LEA R171, R171, UR20, 0x2 ;  /* 0x00000014abab7c11 */ /* 0x000fe2000f8e10ff */
[----:B------:R-:W-:Y:S06]  /*9e70*/  @!P3 BRA `(.L_x_4998) ;  /* 0x000000000004b947 */ /* 0x000fec0003800000 */
[----:B--2---:R3:W-:Y:S02]  /*9e80*/  REDG.E.ADD.F32.FTZ.RN.STRONG.GPU desc[UR24][R70.64+0xa00], R149 ;  /* 0x000a0095460079a6 */ /* 0x0047e4000c12f318 */
.L_x_4998:
[----:B------:R-:W-:Y:S05]  /*9e90*/  BSYNC.RECONVERGENT B0 ;  /* 0x0000000000007941 */ /* 0x000fea0003800200 */
.L_x_4997:
[----:B--23--:R2:W3:Y:S01]  /*9ea0*/  LDS R149, [R171+0x2d00] ;  /* 0x002d0000ab957984 */ /* 0x00c4e20000000800 */
[----:B------:R-:W-:Y:S01]  /*9eb0*/  BSSY.RECONVERGENT B0, `(.L_x_4999) ;  /* 0x0000004000007945 */ /* 0x000fe20003800200 */
[----:B------:R-:W-:-:S03]  /*9ec0*/  LEA R187, R187, UR20, 0x2 ;  /* 0x00000014bbbb7c11 */ /* 0x000fc6000f8e10ff */
[----:B------:R-:W-:Y:S05]  /*9ed0*/  @!P4 BRA `(.L_x_5000) ;  /* 0x000000000004c947 */ /* 0x000fea0003800000 */
[----:B---3--:R4:W-:Y:S02]  /*9ee0*/  REDG.E.ADD.F32.FTZ.RN.STRONG.GPU desc[UR24][R70.64+0xc00], R149 ;  /* 0x000c0095460079a6 */ /* 0x0089e4000c12f318 */
.L_x_5000:
[----:B------:R-:W-:Y:S05]  /*9ef0*/  BSYNC.RECONVERGENT B0 ;  /* 0x0000000000007941 */ /* 0x000fea0003800200 */
.L_x_4999:
[----:B---34-:R3:W4:Y:S01]  /*9f00*/  LDS R149, [R187+0x2f00] ;  /* 0x002f0000bb957984 */ /* 0x0187220000000800 */
[----:B------:R-:W-:Y:S01]  /*9f10*/  BSSY.RECONVERGENT B0, `(.L_x_5001) ;  /* 0x0000005000007945 */ /* 0x000fe20003800200 */
[C---:B0-----:R-:W-:Y:S02]  /*9f20*/  LOP3.LUT R169, R108.reuse, 0x400, RZ, 0xfc, !PT ;  /* 0x000004006ca97812 */ /* 0x041fe400078efcff */
[----:B--2---:R-:W-:Y:S01]  /*9f30*/  IADD3 R171, PT, PT, R108, 0x480, RZ ;  /* 0x000004806cab7810 */ /* 0x004fe20007ffe0ff */
[----:B------:R-:W-:Y:S06]  /*9f40*/  @!P5 BRA `(.L_x_5002) ;  /* 0x000000000004d947 */ /* 0x000fec0003800000 */
[----:B----4-:R0:W-:Y:S02]  /*9f50*/  REDG.E.ADD.F32.FTZ.RN.STRONG.GPU desc[UR24][R70.64+0xe00], R149 ;  /* 0x000e0095460079a6 */ /* 0x0101e4000c12f318 */
.L_x_5002:
[----:B------:R-:W-:Y:S05]  /*9f60*/  BSYNC.RECONVERGENT B0 ;  /* 0x0000000000007941 */ /* 0x000fea0003800200 */
.L_x_5001:
        /* <DEDUP_REMOVED lines=17> */
.L_x_5004:
[----:B------:R-:W-:Y:S05]  /*a080*/  BSYNC.RECONVERGENT B0 ;  /* 0x0000000000007941 */ /* 0x000fea0003800200 */
.L_x_5003:
[----:B01----:R0:W1:Y:S01]  /*a090*/  LDS R149, [R171+0x3300] ;  /* 0x00330000ab957984 */ /* 0x0030620000000800 */
[----:B------:R-:W-:Y:S01]  /*a0a0*/  BSSY.RECONVERGENT B0, `(.L_x_5005) ;  /* 0x0000006000007945 */ /* 0x000fe20003800200 */
[----:B------:R-:W-:Y:S02]  /*a0b0*/  IADD3 R169, PT, PT, R108, 0x600, RZ ;  /* 0x000006006ca97810 */ /* 0x000fe40007ffe0ff */
[----:B------:R-:W-:Y:S02]  /*a0c0*/  LEA.HI R187, R187, R108, RZ, 0x1b ;  /* 0x0000006cbbbb7211 */ /* 0x000fe400078fd8ff */
[----:B------:R-:W-:Y:S01]  /*a0d0*/  LEA R62, R62, UR20, 0x2 ;  /* 0x000000143e3e7c11 */ /* 0x000fe2000f8e10ff */
[----:B------:R-:W-:Y:S06]  /*a0e0*/  @!P0 BRA `(.L_x_5006) ;  /* 0x0000000000048947 */ /* 0x000fec0003800000 */
[----:B-1----:R2:W-:Y:S02]  /*a0f0*/  REDG.E.ADD.F32.FTZ.RN.STRONG.GPU desc[UR24][R70.64+0x1200], R149 ;  /* 0x00120095460079a6 */ /* 0x0025e4000c12f318 */
.L_x_5006:
[----:B------:R-:W-:Y:S05]  /*a100*/  BSYNC.RECONVERGENT B0 ;  /* 0x0000000000007941 */ /* 0x000fea0003800200 */
.L_x_5005:
[----:B-12---:R1:W2:Y:S01]  /*a110*/  LDS R149, [R62+0x3500] ;  /* 0x003500003e957984 */ /* 0x0062a20000000800 */
[----:B------:R-:W-:Y:S01]  /*a120*/  BSSY.RECONVERGENT B0, `(.L_x_5007) ;  /* 0x0000006000007945 */ /* 0x000fe20003800200 */
[----:B0-----:R-:W-:Y:S02]  /*a130*/  IADD3 R171, PT, PT, R108, 0x680, RZ ;  /* 0x000006806cab7810 */ /* 0x001fe40007ffe0ff */
[----:B------:R-:W-:Y:S02]  /*a140*/  LEA.HI R169, R169, R108, RZ, 0x1b ;  /* 0x0000006ca9a97211 */ /* 0x000fe400078fd8ff */
[----:B------:R-:W-:Y:S01]  /*a150*/  LEA R187, R187, UR20, 0x2 ;  /* 0x00000014bbbb7c11 */ /* 0x000fe2000f8e10ff */
[----:B------:R-:W-:Y:S06]  /*a160*/  @!P2 BRA `(.L_x_5008) ;  /* 0x000000000004a947 */ /* 0x000fec0003800000 */
[----:B--2---:R0:W-:Y:S02]  /*a170*/  REDG.E.ADD.F32.FTZ.RN.STRONG.GPU desc[UR24][R70.64+0x1400], R149 ;  /* 0x00140095460079a6 */ /* 0x0041e4000c12f318 */
.L_x_5008:
[----:B------:R-:W-:Y:S05]  /*a180*/  BSYNC.RECONVERGENT B0 ;  /* 0x0000000000007941 */ /* 0x000fea0003800200 */
.L_x_5007:
[----:B0-2---:R0:W2:Y:S01]  /*a190*/  LDS R149, [R187+0x3700] ;  /* 0x00370000bb957984 */ /* 0x0050a20000000800 */
[----:B------:R-:W-:Y:S01]  /*a1a0*/  BSSY.RECONVERGENT B0, `(.L_x_5009) ;  /* 0x0000005000007945 */ /* 0x000fe20003800200 */
[----:B------:R-:W-:Y:S02]  /*a1b0*/  LEA.HI R171, R171, R108, RZ, 0x1b ;  /* 0x0000006cabab7211 */ /* 0x000fe400078fd8ff */
[----:B------:R-:W-:Y:S01]  /*a1c0*/  LEA R169, R169, UR20, 0x2 ;  /* 0x00000014a9a97c11 */ /* 0x000fe2000f8e10ff */
[----:B------:R-:W-:Y:S06]  /*a1d0*/  @!P3 BRA `(.L_x_5010) ;  /* 0x000000000004b947 */ /* 0x000fec0003800000 */
[----:B--2---:R3:W-:Y:S02]  /*a1e0*/  REDG.E.ADD.F32.FTZ.RN.STRONG.GPU desc[UR24][R70.64+0x1600], R149 ;  /* 0x00160095460079a6 */ /* 0x0047e4000c12f318 */
.L_x_5010:
[----:B------:R-:W-:Y:S05]  /*a1f0*/  BSYNC.RECONVERGENT B0 ;  /* 0x0000000000007941 */ /* 0x000fea0003800200 */
.L_x_5009:
[----:B--23--:R2:W3:Y:S01]  /*a200*/  LDS R149, [R169+0x3900] ;  /* 0x00390000a9957984 */ /* 0x00c4e20000000800 */
[----:B------:R-:W-:Y:S01]  /*a210*/  BSSY.RECONVERGENT B0, `(.L_x_5011) ;  /* 0x0000004000007945 */ /* 0x000fe20003800200 */
[----:B-1----:R-:W-:-:S03]  /*a220*/  LEA R62, R171, UR20, 0x2 ;  /* 0x00000014ab3e7c11 */ /* 0x002fc6000f8e10ff */
[----:B------:R-:W-:Y:S05]  /*a230*/  @!P4 BRA `(.L_x_5012) ;  /* 0x000000000004c947 */ /* 0x000fea0003800000 */
[----:B---3--:R1:W-:Y:S02]  /*a240*/  REDG.E.ADD.F32.FTZ.RN.STRONG.GPU desc[UR24][R70.64+0x1800], R149 ;  /* 0x00180095460079a6 */ /* 0x0083e4000c12f318 */
.L_x_5012:
[----:B------:R-:W-:Y:S05]  /*a250*/  BSYNC.RECONVERGENT B0 ;  /* 0x0000000000007941 */ /* 0x000fea0003800200 */
.L_x_5011:
[----:B-1-3--:R1:W3:Y:S01]  /*a260*/  LDS R149, [R62+0x3b00] ;  /* 0x003b00003e957984 */ /* 0x00a2e20000000800 */
[----:B------:R-:W-:Y:S01]  /*a270*/  BSSY.RECONVERGENT B0, `(.L_x_5013) ;  /* 0x0000005000007945 */ /* 0x000fe20003800200 */
[C---:B--2---:R-:W-:Y:S02]  /*a280*/  IADD3 R169, PT, PT, R108.reuse, 0x700, RZ ;  /* 0x000007006ca97810 */ /* 0x044fe40007ffe0ff */
[----:B------:R-:W-:Y:S01]  /*a290*/  IADD3 R171, PT, PT, R108, 0x780, RZ ;  /* 0x000007806cab7810 */ /* 0x000fe20007ffe0ff */
[----:B------:R-:W-:Y:S06]  /*a2a0*/  @!P5 BRA `(.L_x_5014) ;  /* 0x000000000004d947 */ /* 0x000fec0003800000 */
[----:B---3--:R2:W-:Y:S02]  /*a2b0*/  REDG.E.ADD.F32.FTZ.RN.STRONG.GPU desc[UR24][R70.64+0x1a00], R149 ;  /* 0x001a0095460079a6 */ /* 0x0085e4000c12f318 */
.L_x_5014:
[----:B------:R-:W-:Y:S05]  /*a2c0*/  BSYNC.RECONVERGENT B0 ;  /* 0x0000000000007941 */ /* 0x000fea0003800200 */
.L_x_5013:
        /* <DEDUP_REMOVED lines=17> */
.L_x_5016:
[----:B------:R-:W-:Y:S05]  /*a3e0*/  BSYNC.RECONVERGENT B0 ;  /* 0x0000000000007941 */ /* 0x000fea0003800200 */
.L_x_5015:
[----:B01----:R0:W1:Y:S01]  /*a3f0*/  LDS R149, [R171+0x3f00] ;  /* 0x003f0000ab957984 */ /* 0x0030620000000800 */
[----:B------:R-:W-:Y:S01]  /*a400*/  BSSY.RECONVERGENT B0, `(.L_x_5017) ;  /* 0x0000006000007945 */ /* 0x000fe20003800200 */
[----:B------:R-:W-:Y:S02]  /*a410*/  IADD3 R169, PT, PT, R108, 0x900, RZ ;  /* 0x000009006ca97810 */ /* 0x000fe40007ffe0ff */
[----:B------:R-:W-:Y:S02]  /*a420*/  LEA.HI R187, R187, R108, RZ, 0x1b ;  /* 0x0000006cbbbb7211 */ /* 0x000fe400078fd8ff */
[----:B------:R-:W-:Y:S01]  /*a430*/  LEA R62, R62, UR20, 0x2 ;  /* 0x000000143e3e7c11 */ /* 0x000fe2000f8e10ff */
[----:B------:R-:W-:Y:S06]  /*a440*/  @!P0 BRA `(.L_x_5018) ;  /* 0x0000000000048947 */ /* 0x000fec0003800000 */
[----:B-1----:R2:W-:Y:S02]  /*a450*/  REDG.E.ADD.F32.FTZ.RN.STRONG.GPU desc[UR24][R70.64+0x1e00], R149 ;  /* 0x001e0095460079a6 */ /* 0x0025e4000c12f318 */
.L_x_5018:
[----:B------:R-:W-:Y:S05]  /*a460*/  BSYNC.RECONVERGENT B0 ;  /* 0x0000000000007941 */ /* 0x000fea0003800200 */
.L_x_5017:
[----:B-12---:R1:W2:Y:S01]  /*a470*/  LDS R149, [R62+0x4100] ;  /* 0x004100003e957984 */ /* 0x0062a20000000800 */
[----:B------:R-:W-:Y:S01]  /*a480*/  BSSY.RECONVERGENT B0, `(.L_x_5019) ;  /* 0x0000006000007945 */ /* 0x000fe20003800200 */
[----:B0-----:R-:W-:Y:S02]  /*a490*/  IADD3 R171, PT, PT, R108, 0x980, RZ ;  /* 0x000009806cab7810 */ /* 0x001fe40007ffe0ff */
[----:B------:R-:W-:Y:S02]  /*a4a0*/  LEA.HI R169, R169, R108, RZ, 0x1b ;  /* 0x0000006ca9a97211 */ /* 0x000fe400078fd8ff */
[----:B------:R-:W-:Y:S01]  /*a4b0*/  LEA R187, R187, UR20, 0x2 ;  /* 0x00000014bbbb7c11 */ /* 0x000fe2000f8e10ff */
[----:B------:R-:W-:Y:S06]  /*a4c0*/  @!P2 BRA `(.L_x_5020) ;  /* 0x000000000004a947 */ /* 0x000fec0003800000 */
[----:B--2---:R0:W-:Y:S02]  /*a4d0*/  REDG.E.ADD.F32.FTZ.RN.STRONG.GPU desc[UR24][R70.64+0x2000], R149 ;  /* 0x00200095460079a6 */ /* 0x0041e4000c12f318 */
.L_x_5020:
[----:B------:R-:W-:Y:S05]  /*a4e0*/  BSYNC.RECONVERGENT B0 ;  /* 0x0000000000007941 */ /* 0x000fea0003800200 */
.L_x_5019:
[----:B0-2---:R0:W2:Y:S01]  /*a4f0*/  LDS R149, [R187+0x4300] ;  /* 0x00430000bb957984 */ /* 0x0050a20000000800 */
[----:B------:R-:W-:Y:S01]  /*a500*/  BSSY.RECONVERGENT B0, `(.L_x_5021) ;  /* 0x0000005000007945 */ /* 0x000fe20003800200 */
[----:B------:R-:W-:Y:S02]  /*a510*/  LEA.HI R171, R171, R108, RZ, 0x1b ;  /* 0x0000006cabab7211 */ /* 0x000fe400078fd8ff */
[----:B------:R-:W-:Y:S01]  /*a520*/  LEA R169, R169, UR20, 0x2 ;  /* 0x00000014a9a97c11 */ /* 0x000fe2000f8e10ff */
[----:B------:R-:W-:Y:S06]  /*a530*/  @!P3 BRA `(.L_x_5022) ;  /* 0x000000000004b947 */ /* 0x000fec0003800000 */
[----:B--2---:R3:W-:Y:S02]  /*a540*/  REDG.E.ADD.F32.FTZ.RN.STRONG.GPU desc[UR24][R70.64+0x2200], R149 ;  /* 0x00220095460079a6 */ /* 0x0047e4000c12f318 */
.L_x_5022:
[----:B------:R-:W-:Y:S05]  /*a550*/  BSYNC.RECONVERGENT B0 ;  /* 0x0000000000007941 */ /* 0x000fea0003800200 */
.L_x_5021:
[----:B--23--:R2:W3:Y:S01]  /*a560*/  LDS R149, [R169+0x4500] ;  /* 0x00450000a9957984 */ /* 0x00c4e20000000800 */
[----:B------:R-:W-:Y:S01]  /*a570*/  BSSY.RECONVERGENT B0, `(.L_x_5023) ;  /* 0x0000004000007945 */ /* 0x000fe20003800200 */
[----:B-1----:R-:W-:-:S03]  /*a580*/  LEA R62, R171, UR20, 0x2 ;  /* 0x00000014ab3e7c11 */ /* 0x002fc6000f8e10ff */
[----:B------:R-:W-:Y:S05]  /*a590*/  @!P4 BRA `(.L_x_5024) ;  /* 0x000000000004c947 */ /* 0x000fea0003800000 */
[----:B---3--:R1:W-:Y:S02]  /*a5a0*/  REDG.E.ADD.F32.FTZ.RN.STRONG.GPU desc[UR24][R70.64+0x2400], R149 ;  /* 0x00240095460079a6 */ /* 0x0083e4000c12f318 */
.L_x_5024:
[----:B------:R-:W-:Y:S05]  /*a5b0*/  BSYNC.RECONVERGENT B0 ;  /* 0x0000000000007941 */ /* 0x000fea0003800200 */
.L_x_5023:
[----:B-1-3--:R1:W3:Y:S01]  /*a5c0*/  LDS R149, [R62+0x4700] ;  /* 0x004700003e957984 */ /* 0x00a2e20000000800 */
[----:B------:R-:W-:Y:S01]  /*a5d0*/  BSSY.RECONVERGENT B0, `(.L_x_5025) ;  /* 0x0000005000007945 */ /* 0x000fe20003800200 */
[C---:B--2---:R-:W-:Y:S02]  /*a5e0*/  IADD3 R169, PT, PT, R108.reuse, 0xa00, RZ ;  /* 0x00000a006ca97810 */ /* 0x044fe40007ffe0ff */
[----:B------:R-:W-:Y:S01]  /*a5f0*/  IADD3 R171, PT, PT, R108, 0xa80, RZ ;  /* 0x00000a806cab7810 */ /* 0x000fe20007ffe0ff */
[----:B------:R-:W-:Y:S06]  /*a600*/  @!P5 BRA `(.L_x_5026) ;  /* 0x000000000004d947 */ /* 0x000fec0003800000 */
[----:B---3--:R2:W-:Y:S02]  /*a610*/  REDG.E.ADD.F32.FTZ.RN.STRONG.GPU desc[UR24][R70.64+0x2600], R149 ;  /* 0x00260095460079a6 */ /* 0x0085e4000c12f318 */
.L_x_5026:
[----:B------:R-:W-:Y:S05]  /*a620*/  BSYNC.RECONVERGENT B0 ;  /* 0x0000000000007941 */ /* 0x000fea0003800200 */
.L_x_5025:
        /* <DEDUP_REMOVED lines=17> */
.L_x_5028:
[----:B------:R-:W-:Y:S05]  /*a740*/  BSYNC.RECONVERGENT B0 ;  /* 0x0000000000007941 */ /* 0x000fea0003800200 */
.L_x_5027:
[----:B01----:R0:W1:Y:S01]  /*a750*/  LDS R149, [R171+0x4b00] ;  /* 0x004b0000ab957984 */ /* 0x0030620000000800 */
[----:B------:R-:W-:Y:S01]  /*a760*/  BSSY.RECONVERGENT B0, `(.L_x_5029) ;  /* 0x0000006000007945 */ /* 0x000fe20003800200 */
[----:B------:R-:W-:Y:S02]  /*a770*/  LOP3.LUT R169, R108, 0xc00, RZ, 0xfc, !PT ;  /* 0x00000c006ca97812 */ /* 0x000fe400078efcff */
[----:B------:R-:W-:Y:S02]  /*a780*/  LEA.HI R187, R187, R108, RZ, 0x1b ;  /* 0x0000006cbbbb7211 */ /* 0x000fe400078fd8ff */
[----:B------:R-:W-:Y:S01]  /*a790*/  LEA R62, R62, UR20, 0x2 ;  /* 0x000000143e3e7c11 */ /* 0x000fe2000f8e10ff */
[----:B------:R-:W-:Y:S06]  /*a7a0*/  @!P0 BRA `(.L_x_5030) ;  /* 0x0000000000048947 */ /* 0x000fec0003800000 */
[----:B-1----:R2:W-:Y:S02]  /*a7b0*/  REDG.E.ADD.F32.FTZ.RN.STRONG.GPU desc[UR24][R70.64+0x2a00], R149 ;  /* 0x002a0095460079a6 */ /* 0x0025e4000c12f318 */
.L_x_5030:
[----:B------:R-:W-:Y:S05]  /*a7c0*/  BSYNC.RECONVERGENT B0 ;  /* 0x0000000000007941 */ /* 0x000fea0003800200 */
.L_x_5029:
[----:B-12---:R1:W2:Y:S01]  /*a7d0*/  LDS R149, [R62+0x4d00] ;  /* 0x004d00003e957984 */ /* 0x0062a20000000800 */
[----:B------:R-:W-:Y:S01]  /*a7e0*/  BSSY.RECONVERGENT B0, `(.L_x_5031) ;  /* 0x0000006000007945 */ /* 0x000fe20003800200 */
[----:B0-----:R-:W-:Y:S02]  /*a7f0*/  IADD3 R171, PT, PT, R108, 0xc80, RZ ;  /* 0x00000c806cab7810 */ /* 0x001fe40007ffe0ff */
[----:B------:R-:W-:Y:S02]  /*a800*/  LEA.HI R169, R169, R108, RZ, 0x1b ;  /* 0x0000006ca9a97211 */ /* 0x000fe400078fd8ff */
[----:B------:R-:W-:Y:S01]  /*a810*/  LEA R187, R187, UR20, 0x2 ;  /* 0x00000014bbbb7c11 */ /* 0x000fe2000f8e10ff */
[----:B------:R-:W-:Y:S06]  /*a820*/  @!P2 BRA `(.L_x_5032) ;  /* 0x000000000004a947 */ /* 0x000fec0003800000 */
[----:B--2---:R0:W-:Y:S02]  /*a830*/  REDG.E.ADD.F32.FTZ.RN.STRONG.GPU desc[UR24][R70.64+0x2c00], R149 ;  /* 0x002c0095460079a6 */ /* 0x0041e4000c12f318 */
.L_x_5032:
[----:B------:R-:W-:Y:S05]  /*a840*/  BSYNC.RECONVERGENT B0 ;  /* 0x0000000000007941 */ /* 0x000fea0003800200 */
.L_x_5031:
[----:B0-2---:R0:W2:Y:S01]  /*a850*/  LDS R149, [R187+0x4f00] ;  /* 0x004f0000bb957984 */ /* 0x0050a20000000800 */
[----:B------:R-:W-:Y:S01]  /*a860*/  BSSY.RECONVERGENT B0, `(.L_x_5033) ;  /* 0x0000005000007945 */ /* 0x000fe20003800200 */
[----:B------:R-:W-:Y:S02]  /*a870*/  LEA.HI R171, R171, R108, RZ, 0x1b ;  /* 0x0000006cabab7211 */ /* 0x000fe400078fd8ff */
[----:B------:R-:W-:Y:S01]  /*a880*/  LEA R169, R169, UR20, 0x2 ;  /* 0x00000014a9a97c11 */ /* 0x000fe2000f8e10ff */
[----:B------:R-:W-:Y:S06]  /*a890*/  @!P3 BRA `(.L_x_5034) ;  /* 0x000000000004b947 */ /* 0x000fec0003800000 */
[----:B--2---:R3:W-:Y:S02]  /*a8a0*/  REDG.E.ADD.F32.FTZ.RN.STRONG.GPU desc[UR24][R70.64+0x2e00], R149 ;  /* 0x002e0095460079a6 */ /* 0x0047e4000c12f318 */
.L_x_5034:
[----:B------:R-:W-:Y:S05]  /*a8b0*/  BSYNC.RECONVERGENT B0 ;  /* 0x0000000000007941 */ /* 0x000fea0003800200 */
.L_x_5033:
[----:B--23--:R2:W3:Y:S01]  /*a8c0*/  LDS R149, [R169+0x5100] ;  /* 0x00510000a9957984 */ /* 0x00c4e20000000800 */
[----:B------:R-:W-:Y:S01]  /*a8d0*/  BSSY.RECONVERGENT B0, `(.L_x_5035) ;  /* 0x0000004000007945 */ /* 0x000fe20003800200 */
[----:B-1----:R-:W-:-:S03]  /*a8e0*/  LEA R62, R171, UR20, 0x2 ;  /* 0x00000014ab3e7c11 */ /* 0x002fc6000f8e10ff */
[----:B------:R-:W-:Y:S05]  /*a8f0*/  @!P4 BRA `(.L_x_5036) ;  /* 0x000000000004c947 */ /* 0x000fea0003800000 */
[----:B---3--:R1:W-:Y:S02]  /*a900*/  REDG.E.ADD.F32.FTZ.RN.STRONG.GPU desc[UR24][R70.64+0x3000], R149 ;  /* 0x00300095460079a6 */ /* 0x0083e4000c12f318 */
.L_x_5036:
[----:B------:R-:W-:Y:S05]  /*a910*/  BSYNC.RECONVERGENT B0 ;  /* 0x0000000000007941 */ /* 0x000fea0003800200 */
.L_x_5035:
[----:B-1-3--:R1:W3:Y:S01]  /*a920*/  LDS R149, [R62+0x5300] ;  /* 0x005300003e957984 */ /* 0x00a2e20000000800 */
[----:B------:R-:W-:Y:S01]  /*a930*/  BSSY.RECONVERGENT B0, `(.L_x_5037) ;  /* 0x0000005000007945 */ /* 0x000fe20003800200 */
[C---:B--2---:R-:W-:Y:S02]  /*a940*/  IADD3 R169, PT, PT, R108.reuse, 0xd00, RZ ;  /* 0x00000d006ca97810 */ /* 0x044fe40007ffe0ff */
[----:B------:R-:W-:Y:S01]  /*a950*/  IADD3 R171, PT, PT, R108, 0xd80, RZ ;  /* 0x00000d806cab7810 */ /* 0x000fe20007ffe0ff */
[----:B------:R-:W-:Y:S06]  /*a960*/  @!P5 BRA `(.L_x_5038) ;  /* 0x000000000004d947 */ /* 0x000fec0003800000 */
[----:B---3--:R2:W-:Y:S02]  /*a970*/  REDG.E.ADD.F32.FTZ.RN.STRONG.GPU desc[UR24][R70.64+0x3200], R149 ;  /* 0x00320095460079a6 */ /* 0x0085e4000c12f318 */
.L_x_5038:
[----:B------:R-:W-:Y:S05]  /*a980*/  BSYNC.RECONVERGENT B0 ;  /* 0x0000000000007941 */ /* 0x000fea0003800200 */
.L_x_5037:
        /* <DEDUP_REMOVED lines=17> */
.L_x_5040:
[----:B------:R-:W-:Y:S05]  /*aaa0*/  BSYNC.RECONVERGENT B0 ;  /* 0x0000000000007941 */ /* 0x000fea0003800200 */
.L_x_5039:
[----:B------:R2:W3:Y:S01]  /*aab0*/  LDS R63, [R171+0x5700] ;  /* 0x00570000ab3f7984 */ /* 0x0004e20000000800 */
[----:B------:R-:W-:Y:S01]  /*aac0*/  BSSY.RECONVERGENT B0, `(.L_x_5041) ;  /* 0x0000006000007945 */ /* 0x000fe20003800200 */
[----:B01----:R-:W-:Y:S02]  /*aad0*/  IADD3 R149, PT, PT, R108, 0xf00, RZ ;  /* 0x00000f006c957810 */ /* 0x003fe40007ffe0ff */
[----:B------:R-:W-:Y:S02]  /*aae0*/  LEA.HI R187, R187, R108, RZ, 0x1b ;  /* 0x0000006cbbbb7211 */ /* 0x000fe400078fd8ff */
[----:B------:R-:W-:Y:S01]  /*aaf0*/  LEA R62, R62, UR20, 0x2 ;  /* 0x000000143e3e7c11 */ /* 0x000fe2000f8e10ff */
[----:B------:R-:W-:Y:S06]  /*ab00*/  @!P0 BRA `(.L_x_5042) ;  /* 0x0000000000048947 */ /* 0x000fec0003800000 */
[----:B---3--:R0:W-:Y:S02]  /*ab10*/  REDG.E.ADD.F32.FTZ.RN.STRONG.GPU desc[UR24][R70.64+0x3600], R63 ;  /* 0x0036003f460079a6 */ /* 0x0081e4000c12f318 */
.L_x_5042:
[----:B------:R-:W-:Y:S05]  /*ab20*/  BSYNC.RECONVERGENT B0 ;  /* 0x0000000000007941 */ /* 0x000fea0003800200 */
.L_x_5041:
[----:B0--3--:R0:W1:Y:S01]  /*ab30*/  LDS R63, [R62+0x5900] ;  /* 0x005900003e3f7984 */ /* 0x0090620000000800 */
[----:B------:R-:W-:Y:S01]  /*ab40*/  BSSY.RECONVERGENT B0, `(.L_x_5043) ;  /* 0x0000005000007945 */ /* 0x000fe20003800200 */
[----:B------:R-:W-:Y:S02]  /*ab50*/  LEA.HI R149, R149, R108, RZ, 0x1b ;  /* 0x0000006c95957211 */ /* 0x000fe400078fd8ff */
[----:B------:R-:W-:Y:S01]  /*ab60*/  LEA R187, R187, UR20, 0x2 ;  /* 0x00000014bbbb7c11 */ /* 0x000fe2000f8e10ff */
[----:B------:R-:W-:Y:S06]  /*ab70*/  @!P2 BRA `(.L_x_5044) ;  /* 0x000000000004a947 */ /* 0x000fec0003800000 */
[----:B-1----:R3:W-:Y:S02]  /*ab80*/  REDG.E.ADD.F32.FTZ.RN.STRONG.GPU desc[UR24][R70.64+0x3800], R63 ;  /* 0x0038003f460079a6 */ /* 0x0027e4000c12f318 */
.L_x_5044:
[----:B------:R-:W-:Y:S05]  /*ab90*/  BSYNC.RECONVERGENT B0 ;  /* 0x0000000000007941 */ /* 0x000fea0003800200 */
.L_x_5043:
[----:B-1-3--:R1:W3:Y:S01]  /*aba0*/  LDS R63, [R187+0x5b00] ;  /* 0x005b0000bb3f7984 */ /* 0x00a2e20000000800 */
[----:B------:R-:W-:Y:S01]  /*abb0*/  BSSY.RECONVERGENT B0, `(.L_x_5045) ;  /* 0x0000005000007945 */ /* 0x000fe20003800200 */
[----:B------:R-:W-:Y:S02]  /*abc0*/  IADD3 R169, PT, PT, R108, 0xf80, RZ ;  /* 0x00000f806ca97810 */ /* 0x000fe40007ffe0ff */
[----:B------:R-:W-:Y:S01]  /*abd0*/  LEA R149, R149, UR20, 0x2 ;  /* 0x0000001495957c11 */ /* 0x000fe2000f8e10ff */
[----:B------:R-:W-:Y:S06]  /*abe0*/  @!P3 BRA `(.L_x_5046) ;  /* 0x000000000004b947 */ /* 0x000fec0003800000 */
[----:B---3--:R4:W-:Y:S02]  /*abf0*/  REDG.E.ADD.F32.FTZ.RN.STRONG.GPU desc[UR24][R70.64+0x3a00], R63 ;  /* 0x003a003f460079a6 */ /* 0x0089e4000c12f318 */
.L_x_5046:
[----:B------:R-:W-:Y:S05]  /*ac00*/  BSYNC.RECONVERGENT B0 ;  /* 0x0000000000007941 */ /* 0x000fea0003800200 */
.L_x_5045:
[----:B---34-:R3:W4:Y:S01]  /*ac10*/  LDS R63, [R149+0x5d00] ;  /* 0x005d0000953f7984 */ /* 0x0187220000000800 */
[----:B------:R-:W-:Y:S01]  /*ac20*/  BSSY.RECONVERGENT B0, `(.L_x_5047) ;  /* 0x0000004000007945 */ /* 0x000fe20003800200 */
[----:B------:R-:W-:-:S03]  /*ac30*/  LEA.HI R169, R169, R108, RZ, 0x1b ;  /* 0x0000006ca9a97211 */ /* 0x000fc600078fd8ff */
[----:B------:R-:W-:Y:S05]  /*ac40*/  @!P4 BRA `(.L_x_5048) ;  /* 0x000000000004c947 */ /* 0x000fea0003800000 */
[----:B----4-:R4:W-:Y:S02]  /*ac50*/  REDG.E.ADD.F32.FTZ.RN.STRONG.GPU desc[UR24][R70.64+0x3c00], R63 ;  /* 0x003c003f460079a6 */ /* 0x0109e4000c12f318 */
.L_x_5048:
[----:B------:R-:W-:Y:S05]  /*ac60*/  BSYNC.RECONVERGENT B0 ;  /* 0x0000000000007941 */ /* 0x000fea0003800200 */
.L_x_5047:
        /* <DEDUP_REMOVED lines=9> */
.L_x_5050:
[----:B------:R-:W-:Y:S05]  /*ad00*/  BSYNC.RECONVERGENT B0 ;  /* 0x0000000000007941 */ /* 0x000fea0003800200 */
.L_x_5049:
        /* <DEDUP_REMOVED lines=133> */
.L_x_5052:
[----:B------:R-:W-:Y:S05]  /*b560*/  BSYNC.RECONVERGENT B0 ;  /* 0x0000000000007941 */ /* 0x000fea0003800200 */
.L_x_5051:
        /* <DEDUP_REMOVED lines=11> */
[----:B-1----:R-:W-:Y:S01]  /*b620*/  FFMA.FTZ R65, R99, R202, R234 ;  /* 0x000000ca63417223 */ /* 0x002fe200000100ea */
        /* <DEDUP_REMOVED lines=35> */
.L_x_5054:
[----:B------:R-:W-:Y:S05]  /*b860*/  BSYNC.RECONVERGENT B0 ;  /* 0x0000000000007941 */ /* 0x000fea0003800200 */
.L_x_5053:
[----:B------:R-:W-:-:S04]  /*b870*/  UIADD3 UR8, UPT, UPT, UR8, 0x1, URZ ;  /* 0x0000000108087890 */ /* 0x000fc8000fffe0ff */
[----:B------:R-:W-:-:S09]  /*b880*/  UISETP.GE.AND UP0, UPT, UR8, UR41, UPT ;  /* 0x000000290800728c */ /* 0x000fd2000bf06270 */
[----:B------:R-:W-:Y:S05]  /*b890*/  BRA.U !UP0, `(.L_x_5055) ;  /* 0xffffff7d08787547 */ /* 0x000fea000b83ffff */
.L_x_4956:
[----:B------:R-:W1:Y:S01]  /*b8a0*/  S2R R44, SR_TID.X ;  /* 0x00000000002c7919 */ /* 0x000e620000002100 */
[----:B------:R-:W-:Y:S01]  /*b8b0*/  MOV R2, 0x10 ;  /* 0x0000001000027802 */ /* 0x000fe20000000f00 */
[----:B------:R-:W-:Y:S08]  /*b8c0*/  BAR.SYNC.DEFER_BLOCKING 0x0 ;  /* 0x0000000000007b1d */ /* 0x000ff00000010000 */
[----:B------:R-:W5:Y:S01]  /*b8d0*/  S2UR UR34, SR_CTAID.X ;  /* 0x00000000002279c3 */ /* 0x000f620000002500 */
[----:B------:R-:W5:Y:S01]  /*b8e0*/  LDCU.64 UR28, c[0x0][0x4f8] ;  /* 0x00009f00ff1c77ac */ /* 0x000f620008000a00 */
[----:B------:R-:W-:Y:S01]  /*b8f0*/  F2FP.F16.F32.PACK_AB R24, R23, R24 ;  /* 0x000000181718723e */ /* 0x000fe200000000ff */
[----:B------:R-:W-:Y:S01]  /*b900*/  UIADD3 UR21, UPT, UPT, UR13, -0x1, URZ ;  /* 0xffffffff0d157890 */ /* 0x000fe2000fffe0ff */
[----:B------:R-:W0:Y:S04]  /*b910*/  LDCU.64 UR30, c[0x0][0x500] ;  /* 0x0000a000ff1e77ac */ /* 0x000e280008000a00 */
[----:B------:R-:W0:Y:S01]  /*b920*/  S2UR UR8, SR_CTAID.Y ;  /* 0x00000000000879c3 */ /* 0x000e220000002600 */
[----:B------:R-:W2:Y:S01]  /*b930*/  LDCU.64 UR32, c[0x0][0x550] ;  /* 0x0000aa00ff2077ac */ /* 0x000ea20008000a00 */
[----:B-1----:R-:W-:-:S02]  /*b940*/  SHF.L.U32 R13, R44, 0x1, RZ ;  /* 0x000000012c0d7819 */ /* 0x002fc400000006ff */
[----:B------:R-:W-:Y:S02]  /*b950*/  LOP3.LUT R0, R44, 0x1f, RZ, 0xc0, !PT ;  /* 0x0000001f2c007812 */ /* 0x000fe400078ec0ff */
[----:B------:R-:W-:-:S04]  /*b960*/  LOP3.LUT R13, R13, 0x7c0, RZ, 0xc0, !PT ;  /* 0x000007c00d0d7812 */ /* 0x000fc800078ec0ff */
[----:B------:R-:W-:-:S05]  /*b970*/  LOP3.LUT R39, R13, R0, RZ, 0xfc, !PT ;  /* 0x000000000d277212 */ /* 0x000fca00078efcff */
[----:B------:R-:W-:-:S05]  /*b980*/  IMAD.WIDE.U32 R2, R39, R2, UR10 ;  /* 0x0000000a27027e25 */ /* 0x000fca000f8e0002 */
[----:B------:R-:W3:Y:S04]  /*b990*/  LDG.E.128 R8, desc[UR24][R2.64] ;  /* 0x0000001802087981 */ /* 0x000ee8000c1e1d00 */
[----:B------:R-:W4:Y:S01]  /*b9a0*/  LDG.E.128 R56, desc[UR24][R2.64+0x200] ;  /* 0x0002001802387981 */ /* 0x000f22000c1e1d00 */
[----:B------:R-:W-:Y:S02]  /*b9b0*/  USHF.L.U32 UR26, UR21, 0xb, URZ ;  /* 0x0000000b151a7899 */ /* 0x000fe400080006ff */
[----:B------:R-:W-:Y:S02]  /*b9c0*/  UIADD3 UR16, UP1, UPT, UR16, -0x1000, URZ ;  /* 0xfffff00010107890 */ /* 0x000fe4000ff3e0ff */
[----:B------:R-:W-:Y:S02]  /*b9d0*/  USHF.R.S32.HI UR27, URZ, 0x1f, UR26 ;  /* 0x0000001fff1b7899 */ /* 0x000fe4000801141a */
[----:B------:R-:W-:-:S02]  /*b9e0*/  UIADD3 UR14, UP2, UPT, UR14, -0x1000, URZ ;  /* 0xfffff0000e0e7890 */ /* 0x000fc4000ff5e0ff */
[----:B-----5:R-:W-:Y:S02]  /*b9f0*/  UIMAD.WIDE.U32 UR22, UR34, UR28, UR26 ;  /* 0x0000001c221672a5 */ /* 0x020fe4000f8e001a */
[----:B0-----:R-:W-:Y:S02]  /*ba00*/  UIMAD UR28, UR8, UR31, URZ ;  /* 0x0000001f081c72a4 */ /* 0x001fe4000f8e02ff */
[----:B------:R-:W-:Y:S02]  /*ba10*/  UIMAD UR23, UR34, UR29, UR23 ;  /* 0x0000001d221772a4 */ /* 0x000fe4000f8e0217 */
[----:B------:R-:W-:Y:S02]  /*ba20*/  UIADD3 UR10, UP3, UPT, UR10, -0x1000, URZ ;  /* 0xfffff0000a0a7890 */ /* 0x000fe4000ff7e0ff */
[----:B------:R-:W-:Y:S01]  /*ba30*/  UIMAD.WIDE.U32 UR22, UR8, UR30, UR22 ;  /* 0x0000001e081672a5 */ /* 0x000fe2000f8e0016 */
[----:B------:R-:W0:Y:S03]  /*ba40*/  LDCU.64 UR30, c[0x0][0x560] ;  /* 0x0000ac00ff1e77ac */ /* 0x000e260008000a00 */
[----:B------:R-:W-:-:S02]  /*ba50*/  UIADD3 UR28, UPT, UPT, UR23, UR28, URZ ;  /* 0x0000001c171c7290 */ /* 0x000fc4000fffe0ff */
[----:B--2---:R-:W-:Y:S02]  /*ba60*/  ULEA UR23, UP0, UR22, UR32, 0x1 ;  /* 0x0000002016177291 */ /* 0x004fe4000f8008ff */
[----:B------:R-:W-:Y:S02]  /*ba70*/  UIADD3.X UR19, UPT, UPT, UR19, -0x1, URZ, UP1, !UPT ;  /* 0xffffffff13137890 */ /* 0x000fe40008ffe4ff */
[----:B------:R-:W-:Y:S02]  /*ba80*/  ULEA.HI.X UR22, UR22, UR33, UR28, 0x1, UP0 ;  /* 0x0000002116167291 */ /* 0x000fe400080f0c1c */
[----:B------:R-:W-:Y:S02]  /*ba90*/  UIADD3.X UR15, UPT, UPT, UR15, -0x1, URZ, UP2, !UPT ;  /* 0xffffffff0f0f7890 */ /* 0x000fe400097fe4ff */
[----:B------:R-:W-:Y:S01]  /*baa0*/  UIADD3.X UR11, UPT, UPT, UR11, -0x1, URZ, UP3, !UPT ;  /* 0xffffffff0b0b7890 */ /* 0x000fe20009ffe4ff */
[----:B------:R-:W1:Y:S01]  /*bab0*/  LDCU.64 UR28, c[0x0][0x520] ;  /* 0x0000a400ff1c77ac */ /* 0x000e620008000a00 */
[----:B---3--:R-:W-:Y:S04]  /*bac0*/  STS.128 [R102], R8 ;  /* 0x0000000866007388 */ /* 0x008fe80000000c00 */
[----:B----4-:R2:W-:Y:S01]  /*bad0*/  STS.128 [R102+0x200], R56 ;  /* 0x0002003866007388 */ /* 0x0105e20000000c00 */
[----:B------:R-:W-:-:S03]  /*bae0*/  NOP ;  /* 0x0000000000007918 */ /* 0x000fc60000000000 */
[----:B------:R-:W3:Y:S04]  /*baf0*/  LDS.128 R4, [R101] ;  /* 0x0000000065047984 */ /* 0x000ee80000000c00 */
[----:B------:R-:W4:Y:S01]  /*bb00*/  LDS.128 R8, [R101+0x10] ;  /* 0x0000100065087984 */ /* 0x000f220000000c00 */
[----:B--2---:R-:W-:Y:S02]  /*bb10*/  F2FP.F16.F32.PACK_AB R59, R25, R26 ;  /* 0x0000001a193b723e */ /* 0x004fe400000000ff */
[----:B------:R-:W-:Y:S02]  /*bb20*/  F2FP.F16.F32.PACK_AB R58, R27, R28 ;  /* 0x0000001c1b3a723e */ /* 0x000fe400000000ff */
[----:B------:R-:W-:Y:S02]  /*bb30*/  F2FP.F16.F32.PACK_AB R57, R29, R30 ;  /* 0x0000001e1d39723e */ /* 0x000fe400000000ff */
[----:B------:R-:W-:Y:S01]  /*bb40*/  F2FP.F16.F32.PACK_AB R56, R31, R32 ;  /* 0x000000201f38723e */ /* 0x000fe200000000ff */
[----:B------:R-:W-:Y:S01]  /*bb50*/  BAR.SYNC.DEFER_BLOCKING 0x0 ;  /* 0x0000000000007b1d */ /* 0x000fe20000010000 */
[----:B------:R-:W-:-:S02]  /*bb60*/  F2FP.F16.F32.PACK_AB R27, R17, R18 ;  /* 0x00000012111b723e */ /* 0x000fc400000000ff */
[----:B------:R-:W-:Y:S02]  /*bb70*/  F2FP.F16.F32.PACK_AB R26, R19, R20 ;  /* 0x00000014131a723e */ /* 0x000fe400000000ff */
[----:B------:R-:W-:Y:S01]  /*bb80*/  F2FP.F16.F32.PACK_AB R25, R21, R22 ;  /* 0x000000161519723e */ /* 0x000fe200000000ff */
[--C-:B---3--:R-:W-:Y:S01]  /*bb90*/  HADD2.F32 R12, -RZ, R4.reuse.H0_H0 ;  /* 0x20000004ff0c7230 */ /* 0x108fe20000004100 */
[----:B------:R-:W-:Y:S01]  /*bba0*/  STS.128 [R101], R56 ;  /* 0x0000003865007388 */ /* 0x000fe20000000c00 */
[----:B------:R-:W-:Y:S02]  /*bbb0*/  HADD2.F32 R4, -RZ, R4.H1_H1 ;  /* 0x30000004ff047230 */ /* 0x000fe40000004100 */
[----:B------:R-:W-:Y:S02]  /*bbc0*/  HADD2.F32 R2, -RZ, R6.H0_H0 ;  /* 0x20000006ff027230 */ /* 0x000fe40000004100 */
[----:B------:R-:W-:Y:S01]  /*bbd0*/  FADD.FTZ R14, R12, UR7 ;  /* 0x000000070c0e7e21 */ /* 0x000fe20008010000 */
[----:B------:R-:W-:-:S02]  /*bbe0*/  HADD2.F32 R12, -RZ, R5.H0_H0 ;  /* 0x20000005ff0c7230 */ /* 0x000fc40000004100 */
[----:B------:R-:W-:Y:S01]  /*bbf0*/  FADD.FTZ R4, R4, UR7 ;  /* 0x0000000704047e21 */ /* 0x000fe20008010000 */
[----:B------:R-:W-:Y:S02]  /*bc00*/  HADD2.F32 R6, -RZ, R6.H1_H1 ;  /* 0x30000006ff067230 */ /* 0x000fe40000004100 */
[----:B------:R-:W-:Y:S01]  /*bc10*/  FADD.FTZ R16, R2, UR7 ;  /* 0x0000000702107e21 */ /* 0x000fe20008010000 */
[----:B------:R-:W-:Y:S01]  /*bc20*/  FSETP.GTU.FTZ.AND P1, PT, R14, 20, PT ;  /* 0x41a000000e00780b */ /* 0x000fe20003f3c000 */
[----:B------:R-:W-:Y:S01]  /*bc30*/  FADD.FTZ R15, R12, UR7 ;  /* 0x000000070c0f7e21 */ /* 0x000fe20008010000 */
[----:B------:R-:W-:Y:S01]  /*bc40*/  FSETP.GTU.FTZ.AND P2, PT, R4, 20, PT ;  /* 0x41a000000400780b */ /* 0x000fe20003f5c000 */
[----:B------:R-:W-:Y:S01]  /*bc50*/  HADD2.F32 R12, -RZ, R7.H0_H0 ;  /* 0x20000007ff0c7230 */ /* 0x000fe20000004100 */
[----:B------:R-:W-:Y:S01]  /*bc60*/  FSETP.GTU.FTZ.AND P5, PT, R16, 20, PT ;  /* 0x41a000001000780b */ /* 0x000fe20003fbc000 */
[----:B------:R-:W-:Y:S01]  /*bc70*/  HADD2.F32 R5, -RZ, R5.H1_H1 ;  /* 0x30000005ff057230 */ /* 0x000fe20000004100 */
[----:B------:R-:W-:Y:S01]  /*bc80*/  FSETP.GTU.FTZ.AND P3, PT, R15, 20, PT ;  /* 0x41a000000f00780b */ /* 0x000fe20003f7c000 */
[----:B------:R-:W-:Y:S01]  /*bc90*/  HADD2.F32 R7, -RZ, R7.H1_H1 ;  /* 0x30000007ff077230 */ /* 0x000fe20000004100 */
[----:B------:R2:W-:Y:S01]  /*bca0*/  STS.128 [R101+0x10], R24 ;  /* 0x0000101865007388 */ /* 0x0005e20000000c00 */
[----:B------:R-:W-:-:S04]  /*bcb0*/  NOP ;  /* 0x0000000000007918 */ /* 0x000fc80000000000 */
[----:B------:R-:W-:Y:S02]  /*bcc0*/  @!P1 FMUL.FTZ R2, R14, -1.4426950216293334961 ;  /* 0xbfb8aa3b0e029820 */ /* 0x000fe40000410000 */
[----:B------:R-:W-:Y:S01]  /*bcd0*/  @!P2 FMUL.FTZ R3, R4, -1.4426950216293334961 ;  /* 0xbfb8aa3b0403a820 */ /* 0x000fe20000410000 */
[----:B------:R-:W-:Y:S01]  /*bce0*/  FADD.FTZ R14, R6, UR7 ;  /* 0x00000007060e7e21 */ /* 0x000fe20008010000 */
[----:B------:R-:W-:Y:S02]  /*bcf0*/  FADD.FTZ R5, R5, UR7 ;  /* 0x0000000705057e21 */ /* 0x000fe40008010000 */
[----:B------:R-:W-:Y:S01]  /*bd00*/  @!P3 FMUL.FTZ R4, R15, -1.4426950216293334961 ;  /* 0xbfb8aa3b0f04b820 */ /* 0x000fe20000410000 */
[----:B------:R-:W-:Y:S01]  /*bd10*/  FADD.FTZ R15, R12, UR7 ;  /* 0x000000070c0f7e21 */ /* 0x000fe20008010000 */
[----:B------:R-:W3:Y:S01]  /*bd20*/  @!P1 MUFU.EX2 R2, R2 ;  /* 0x0000000200029308 */ /* 0x000ee20000000800 */
[----:B------:R-:W-:Y:S01]  /*bd30*/  FSETP.GTU.FTZ.AND P6, PT, R14, 20, PT ;  /* 0x41a000000e00780b */ /* 0x000fe20003fdc000 */
[----:B------:R-:W-:Y:S01]  /*bd40*/  @!P5 FMUL.FTZ R6, R16, -1.4426950216293334961 ;  /* 0xbfb8aa3b1006d820 */ /* 0x000fe20000410000 */
[----:B------:R-:W-:Y:S01]  /*bd50*/  FSETP.GTU.FTZ.AND P4, PT, R5, 20, PT ;  /* 0x41a000000500780b */ /* 0x000fe20003f9c000 */
[----:B------:R-:W5:Y:S01]  /*bd60*/  @!P2 MUFU.EX2 R3, R3 ;  /* 0x000000030003a308 */ /* 0x000f620000000800 */
[----:B------:R-:W-:Y:S01]  /*bd70*/  FSETP.GTU.FTZ.AND P0, PT, R15, 20, PT ;  /* 0x41a000000f00780b */ /* 0x000fe20003f1c000 */
[----:B------:R-:W-:Y:S02]  /*bd80*/  LDS.128 R20, [R102+0x200] ;  /* 0x0002000066147984 */ /* 0x000fe40000000c00 */
[----:B------:R-:W0:Y:S04]  /*bd90*/  @!P3 MUFU.EX2 R4, R4 ;  /* 0x000000040004b308 */ /* 0x000e280000000800 */
[----:B------:R-:W1:Y:S01]  /*bda0*/  @!P5 MUFU.EX2 R6, R6 ;  /* 0x000000060006d308 */ /* 0x000e620000000800 */
[----:B---3--:R-:W-:Y:S01]  /*bdb0*/  @!P1 FADD.FTZ R2, R2, 1 ;  /* 0x3f80000002029421 */ /* 0x008fe20000010000 */
[----:B------:R-:W-:-:S02]  /*bdc0*/  @!P6 FMUL.FTZ R12, R14, -1.4426950216293334961 ;  /* 0xbfb8aa3b0e0ce820 */ /* 0x000fc40000410000 */
[----:B------:R-:W-:Y:S01]  /*bdd0*/  @!P4 FMUL.FTZ R5, R5, -1.4426950216293334961 ;  /* 0xbfb8aa3b0505c820 */ /* 0x000fe20000410000 */
[----:B-----5:R-:W-:Y:S01]  /*bde0*/  @!P2 FADD.FTZ R3, R3, 1 ;  /* 0x3f8000000303a421 */ /* 0x020fe20000010000 */
[----:B------:R-:W-:Y:S01]  /*bdf0*/  @!P0 FMUL.FTZ R14, R15, -1.4426950216293334961 ;  /* 0xbfb8aa3b0f0e8820 */ /* 0x000fe20000410000 */
[----:B------:R-:W3:Y:S01]  /*be00*/  @!P1 MUFU.RCP R2, R2 ;  /* 0x0000000200029308 */ /* 0x000ee20000001000 */
[----:B------:R-:W-:Y:S01]  /*be10*/  FADD.FTZ R15, R7, UR7 ;  /* 0x00000007070f7e21 */ /* 0x000fe20008010000 */
[--C-:B----4-:R-:W-:Y:S02]  /*be20*/  HADD2.F32 R7, -RZ, R8.reuse.H0_H0 ;  /* 0x20000008ff077230 */ /* 0x110fe40000004100 */
[----:B0-----:R-:W-:Y:S01]  /*be30*/  @!P3 FADD.FTZ R4, R4, 1 ;  /* 0x3f8000000404b421 */ /* 0x001fe20000010000 */
[----:B------:R-:W-:Y:S02]  /*be40*/  HADD2.F32 R8, -RZ, R8.H1_H1 ;  /* 0x30000008ff087230 */ /* 0x000fe40000004100 */
[----:B-1----:R-:W-:Y:S01]  /*be50*/  @!P5 FADD.FTZ R6, R6, 1 ;  /* 0x3f8000000606d421 */ /* 0x002fe20000010000 */
[----:B------:R-:W-:Y:S01]  /*be60*/  FADD.FTZ R36, R7, UR7 ;  /* 0x0000000707247e21 */ /* 0x000fe20008010000 */
[----:B------:R-:W0:Y:S01]  /*be70*/  @!P2 MUFU.RCP R3, R3 ;  /* 0x000000030003a308 */ /* 0x000e220000001000 */
[----:B------:R-:W-:-:S07]  /*be80*/  FADD.FTZ R8, R8, UR7 ;  /* 0x0000000708087e21 */ /* 0x000fce0008010000 */
[----:B------:R-:W1:Y:S01]  /*be90*/  @!P4 MUFU.EX2 R5, R5 ;  /* 0x000000050005c308 */ /* 0x000e620000000800 */
[----:B---3--:R-:W-:Y:S01]  /*bea0*/  @!P1 FMUL.FTZ R33, R33, R2 ;  /* 0x0000000221219220 */ /* 0x008fe20000410000 */
[----:B------:R-:W-:Y:S02]  /*beb0*/  FSETP.GTU.FTZ.AND P1, PT, R15, 20, PT ;  /* 0x41a000000f00780b */ /* 0x000fe40003f3c000 */
[----:B------:R-:W3:Y:S04]  /*bec0*/  @!P6 MUFU.EX2 R12, R12 ;  /* 0x0000000c000ce308 */ /* 0x000ee80000000800 */
[----:B------:R4:W5:Y:S01]  /*bed0*/  @!P3 MUFU.RCP R16, R4 ;  /* 0x000000040010b308 */ /* 0x0009620000001000 */
[----:B0-----:R-:W-:Y:S01]  /*bee0*/  @!P2 FMUL.FTZ R34, R34, R3 ;  /* 0x000000032222a220 */ /* 0x001fe20000410000 */
[----:B------:R-:W-:Y:S01]  /*bef0*/  FSETP.GTU.FTZ.AND P2, PT, R36, 20, PT ;  /* 0x41a000002400780b */ /* 0x000fe20003f5c000 */
[----:B-1----:R-:W-:-:S04]  /*bf00*/  @!P4 FADD.FTZ R5, R5, 1 ;  /* 0x3f8000000505c421 */ /* 0x002fc80000010000 */
[----:B------:R-:W-:Y:S01]  /*bf10*/  @!P1 FMUL.FTZ R2, R15, -1.4426950216293334961 ;  /* 0xbfb8aa3b0f029820 */ /* 0x000fe20000410000 */
[----:B------:R-:W0:Y:S01]  /*bf20*/  @!P0 MUFU.EX2 R14, R14 ;  /* 0x0000000e000e8308 */ /* 0x000e220000000800 */
[----:B---3--:R-:W-:-:S03]  /*bf30*/  @!P6 FADD.FTZ R12, R12, 1 ;  /* 0x3f8000000c0ce421 */ /* 0x008fc60000010000 */
[----:B------:R-:W1:Y:S03]  /*bf40*/  @!P4 MUFU.RCP R5, R5 ;  /* 0x000000050005c308 */ /* 0x000e660000001000 */
[----:B----4-:R-:W-:Y:S01]  /*bf50*/  @!P2 FMUL.FTZ R4, R36, -1.4426950216293334961 ;  /* 0xbfb8aa3b2404a820 */ /* 0x010fe20000410000 */
[----:B-----5:R-:W-:Y:S01]  /*bf60*/  @!P3 FMUL.FTZ R35, R35, R16 ;  /* 0x000000102323b220 */ /* 0x020fe20000410000 */
[----:B------:R-:W-:Y:S01]  /*bf70*/  FSETP.GTU.FTZ.AND P3, PT, R8, 20, PT ;  /* 0x41a000000800780b */ /* 0x000fe20003f7c000 */
[----:B------:R-:W3:Y:S02]  /*bf80*/  LDS.128 R16, [R102] ;  /* 0x0000000066107984 */ /* 0x000ee40000000c00 */
[----:B------:R-:W4:Y:S01]  /*bf90*/  @!P1 MUFU.EX2 R2, R2 ;  /* 0x0000000200029308 */ /* 0x000f220000000800 */
[----:B0-----:R-:W-:-:S03]  /*bfa0*/  @!P0 FADD.FTZ R14, R14, 1 ;  /* 0x3f8000000e0e8421 */ /* 0x001fc60000010000 */
[----:B------:R-:W0:Y:S04]  /*bfb0*/  @!P2 MUFU.EX2 R4, R4 ;  /* 0x000000040004a308 */ /* 0x000e280000000800 */
[----:B------:R-:W5:Y:S01]  /*bfc0*/  @!P6 MUFU.RCP R7, R12 ;  /* 0x0000000c0007e308 */ /* 0x000f620000001000 */
[----:B-1----:R-:W-:Y:S01]  /*bfd0*/  @!P4 FMUL.FTZ R38, R38, R5 ;  /* 0x000000052626c220 */ /* 0x002fe20000410000 */
[--C-:B------:R-:W-:Y:S02]  /*bfe0*/  HADD2.F32 R5, -RZ, R10.reuse.H0_H0 ;  /* 0x2000000aff057230 */ /* 0x100fe40000004100 */
[----:B------:R-:W-:Y:S02]  /*bff0*/  HADD2.F32 R10, -RZ, R10.H1_H1 ;  /* 0x3000000aff0a7230 */ /* 0x000fe40000004100 */
[----:B----4-:R-:W-:Y:S01]  /*c000*/  @!P1 FADD.FTZ R3, R2, 1 ;  /* 0x3f80000002039421 */ /* 0x010fe20000010000 */
[--C-:B------:R-:W-:Y:S01]  /*c010*/  HADD2.F32 R2, -RZ, R9.reuse.H0_H0 ;  /* 0x20000009ff027230 */ /* 0x100fe20000004100 */
[----:B------:R-:W1:Y:S01]  /*c020*/  @!P5 MUFU.RCP R6, R6 ;  /* 0x000000060006d308 */ /* 0x000e620000001000 */
[----:B------:R-:W-:Y:S01]  /*c030*/  FADD.FTZ R5, R5, UR7 ;  /* 0x0000000705057e21 */ /* 0x000fe20008010000 */
[----:B0-----:R-:W-:Y:S01]  /*c040*/  @!P2 FADD.FTZ R4, R4, 1 ;  /* 0x3f8000000404a421 */ /* 0x001fe20000010000 */
[----:B------:R-:W-:-:S02]  /*c050*/  HADD2.F32 R9, -RZ, R9.H1_H1 ;  /* 0x30000009ff097230 */ /* 0x000fc40000004100 */
[----:B------:R-:W-:-:S03]  /*c060*/  FADD.FTZ R10, R10, UR7 ;  /* 0x000000070a0a7e21 */ /* 0x000fc60008010000 */
[----:B------:R-:W0:Y:S01]  /*c070*/  @!P0 MUFU.RCP R14, R14 ;  /* 0x0000000e000e8308 */ /* 0x000e220000001000 */
[----:B------:R-:W-:Y:S01]  /*c080*/  FADD.FTZ R9, R9, UR7 ;  /* 0x0000000709097e21 */ /* 0x000fe20008010000 */
[----:B-----5:R-:W-:Y:S01]  /*c090*/  @!P6 FMUL.FTZ R40, R40, R7 ;  /* 0x000000072828e220 */ /* 0x020fe20000410000 */
[----:B------:R-:W-:Y:S01]  /*c0a0*/  FADD.FTZ R7, R2, UR7 ;  /* 0x0000000702077e21 */ /* 0x000fe20008010000 */
[----:B------:R-:W-:Y:S01]  /*c0b0*/  FSETP.GTU.FTZ.AND P6, PT, R5, 20, PT ;  /* 0x41a000000500780b */ /* 0x000fe20003fdc000 */
[----:B------:R-:W-:Y:S01]  /*c0c0*/  @!P3 FMUL.FTZ R2, R8, -1.4426950216293334961 ;  /* 0xbfb8aa3b0802b820 */ /* 0x000fe20000410000 */
[----:B------:R-:W-:Y:S02]  /*c0d0*/  FSETP.GTU.FTZ.AND P4, PT, R9, 20, PT ;  /* 0x41a000000900780b */ /* 0x000fe40003f9c000 */
[----:B------:R-:W4:Y:S01]  /*c0e0*/  @!P1 MUFU.RCP R3, R3 ;  /* 0x0000000300039308 */ /* 0x000f220000001000 */
[----:B-1----:R-:W-:Y:S01]  /*c0f0*/  @!P5 FMUL.FTZ R37, R37, R6 ;  /* 0x000000062525d220 */ /* 0x002fe20000410000 */
[--C-:B------:R-:W-:Y:S01]  /*c100*/  HADD2.F32 R6, -RZ, R11.reuse.H0_H0 ;  /* 0x2000000bff067230 */ /* 0x100fe20000004100 */
[----:B------:R-:W-:Y:S01]  /*c110*/  FSETP.GTU.FTZ.AND P5, PT, R7, 20, PT ;  /* 0x41a000000700780b */ /* 0x000fe20003fbc000 */
[----:B------:R-:W-:-:S04]  /*c120*/  HADD2.F32 R11, -RZ, R11.H1_H1 ;  /* 0x3000000bff0b7230 */ /* 0x000fc80000004100 */
[----:B------:R-:W1:Y:S01]  /*c130*/  @!P2 MUFU.RCP R4, R4 ;  /* 0x000000040004a308 */ /* 0x000e620000001000 */
[----:B------:R-:W-:Y:S01]  /*c140*/  FADD.FTZ R12, R6, UR7 ;  /* 0x00000007060c7e21 */ /* 0x000fe20008010000 */
[----:B------:R-:W-:Y:S01]  /*c150*/  FADD.FTZ R11, R11, UR7 ;  /* 0x000000070b0b7e21 */ /* 0x000fe20008010000 */
[----:B0-----:R-:W-:Y:S01]  /*c160*/  @!P0 FMUL.FTZ R41, R41, R14 ;  /* 0x0000000e29298220 */ /* 0x001fe20000410000 */
[----:B------:R-:W-:Y:S01]  /*c170*/  FSETP.GTU.FTZ.AND P0, PT, R10, 20, PT ;  /* 0x41a000000a00780b */ /* 0x000fe20003f1c000 */
[----:B------:R-:W-:-:S03]  /*c180*/  @!P6 FMUL.FTZ R5, R5, -1.4426950216293334961 ;  /* 0xbfb8aa3b0505e820 */ /* 0x000fc60000410000 */
[----:B------:R-:W0:Y:S01]  /*c190*/  @!P3 MUFU.EX2 R2, R2 ;  /* 0x000000020002b308 */ /* 0x000e220000000800 */
[----:B----4-:R-:W-:Y:S01]  /*c1a0*/  @!P1 FMUL.FTZ R42, R42, R3 ;  /* 0x000000032a2a9220 */ /* 0x010fe20000410000 */
[----:B------:R-:W-:Y:S01]  /*c1b0*/  FSETP.GTU.FTZ.AND P1, PT, R12, 20, PT ;  /* 0x41a000000c00780b */ /* 0x000fe20003f3c000 */
[----:B------:R-:W-:Y:S01]  /*c1c0*/  @!P5 FMUL.FTZ R3, R7, -1.4426950216293334961 ;  /* 0xbfb8aa3b0703d820 */ /* 0x000fe20000410000 */
[----:B------:R-:W4:Y:S05]  /*c1d0*/  @!P6 MUFU.EX2 R5, R5 ;  /* 0x000000050005e308 */ /* 0x000f2a0000000800 */
[----:B------:R-:W-:Y:S01]  /*c1e0*/  @!P0 FMUL.FTZ R6, R10, -1.4426950216293334961 ;  /* 0xbfb8aa3b0a068820 */ /* 0x000fe20000410000 */
[----:B-1----:R-:W-:Y:S01]  /*c1f0*/  @!P2 FMUL.FTZ R43, R43, R4 ;  /* 0x000000042b2ba220 */ /* 0x002fe20000410000 */
[----:B------:R-:W-:Y:S01]  /*c200*/  FSETP.GTU.FTZ.AND P2, PT, R11, 20, PT ;  /* 0x41a000000b00780b */ /* 0x000fe20003f5c000 */
[----:B------:R-:W-:Y:S01]  /*c210*/  @!P4 FMUL.FTZ R4, R9, -1.4426950216293334961 ;  /* 0xbfb8aa3b0904c820 */ /* 0x000fe20000410000 */
[----:B------:R-:W1:Y:S01]  /*c220*/  @!P5 MUFU.EX2 R3, R3 ;  /* 0x000000030003d308 */ /* 0x000e620000000800 */
[----:B0-----:R-:W-:Y:S01]  /*c230*/  @!P3 FADD.FTZ R2, R2, 1 ;  /* 0x3f8000000202b421 */ /* 0x001fe20000010000 */
[----:B------:R-:W-:-:S02]  /*c240*/  @!P1 FMUL.FTZ R7, R12, -1.4426950216293334961 ;  /* 0xbfb8aa3b0c079820 */ /* 0x000fc40000410000 */
[----:B------:R-:W0:Y:S01]  /*c250*/  @!P0 MUFU.EX2 R6, R6 ;  /* 0x0000000600068308 */ /* 0x000e220000000800 */
[----:B----4-:R-:W-:-:S03]  /*c260*/  @!P6 FADD.FTZ R5, R5, 1 ;  /* 0x3f8000000505e421 */ /* 0x010fc60000010000 */
[----:B------:R-:W4:Y:S03]  /*c270*/  @!P4 MUFU.EX2 R4, R4 ;  /* 0x000000040004c308 */ /* 0x000f260000000800 */
[----:B------:R-:W-:Y:S01]  /*c280*/  @!P2 FMUL.FTZ R8, R11, -1.4426950216293334961 ;  /* 0xbfb8aa3b0b08a820 */ /* 0x000fe20000410000 */
[----:B------:R-:W5:Y:S01]  /*c290*/  @!P1 MUFU.EX2 R7, R7 ;  /* 0x0000000700079308 */ /* 0x000f620000000800 */
[----:B-1----:R-:W-:-:S03]  /*c2a0*/  @!P5 FADD.FTZ R3, R3, 1 ;  /* 0x3f8000000303d421 */ /* 0x002fc60000010000 */
[----:B------:R1:W2:Y:S01]  /*c2b0*/  @!P6 MUFU.RCP R12, R5 ;  /* 0x00000005000ce308 */ /* 0x0002a20000001000 */
[----:B0-----:R-:W-:Y:S01]  /*c2c0*/  @!P0 FADD.FTZ R6, R6, 1 ;  /* 0x3f80000006068421 */ /* 0x001fe20000010000 */
[----:B----4-:R-:W-:-:S06]  /*c2d0*/  @!P4 FADD.FTZ R4, R4, 1 ;  /* 0x3f8000000404c421 */ /* 0x010fcc0000010000 */
[----:B------:R-:W0:Y:S01]  /*c2e0*/  @!P2 MUFU.EX2 R8, R8 ;  /* 0x000000080008a308 */ /* 0x000e220000000800 */
[----:B-1----:R-:W-:Y:S01]  /*c2f0*/  LOP3.LUT R5, R44, 0x3e0, RZ, 0xc0, !PT ;  /* 0x000003e02c057812 */ /* 0x002fe200078ec0ff */
[----:B-----5:R-:W-:Y:S02]  /*c300*/  @!P1 FADD.FTZ R7, R7, 1 ;  /* 0x3f80000007079421 */ /* 0x020fe40000010000 */
[----:B------:R1:W4:Y:S01]  /*c310*/  @!P3 MUFU.RCP R9, R2 ;  /* 0x000000020009b308 */ /* 0x0003220000001000 */
[----:B------:R-:W-:Y:S01]  /*c320*/  LEA R5, R5, R0, 0x1 ;  /* 0x0000000005057211 */ /* 0x000fe200078e08ff */
[----:B--2---:R-:W-:-:S06]  /*c330*/  @!P6 FMUL.FTZ R49, R49, R12 ;  /* 0x0000000c3131e220 */ /* 0x004fcc0000410000 */
[----:B------:R2:W5:Y:S01]  /*c340*/  @!P5 MUFU.RCP R10, R3 ;  /* 0x00000003000ad308 */ /* 0x0005620000001000 */
[----:B-1----:R-:W-:Y:S01]  /*c350*/  MOV R2, UR23 ;  /* 0x0000001700027c02 */ /* 0x002fe20008000f00 */
[----:B0-----:R-:W-:-:S06]  /*c360*/  @!P2 FADD.FTZ R8, R8, 1 ;  /* 0x3f8000000808a421 */ /* 0x001fcc0000010000 */
[----:B------:R-:W0:Y:S01]  /*c370*/  @!P4 MUFU.RCP R11, R4 ;  /* 0x00000004000bc308 */ /* 0x000e220000001000 */
[----:B--2---:R-:W-:Y:S01]  /*c380*/  MOV R3, UR22 ;  /* 0x0000001600037c02 */ /* 0x004fe20008000f00 */
[----:B----4-:R-:W-:Y:S01]  /*c390*/  @!P3 FMUL.FTZ R46, R46, R9 ;  /* 0x000000092e2eb220 */ /* 0x010fe20000410000 */
[----:B------:R-:W1:Y:S01]  /*c3a0*/  LDCU.64 UR22, c[0x0][0x518] ;  /* 0x0000a300ff1677ac */ /* 0x000e620008000a00 */
[----:B------:R-:W-:Y:S01]  /*c3b0*/  F2FP.F16.F32.PACK_AB R9, R38, R35 ;  /* 0x000000232609723e */ /* 0x000fe200000000ff */
[----:B------:R-:W-:Y:S02]  /*c3c0*/  IMAD.WIDE.U32 R2, R5, 0x10, R2 ;  /* 0x0000001005027825 */ /* 0x000fe400078e0002 */
[----:B------:R-:W-:Y:S01]  /*c3d0*/  F2FP.F16.F32.PACK_AB R24, R46, R43 ;  /* 0x0000002b2e18723e */ /* 0x000fe200000000ff */
[----:B------:R-:W2:Y:S01]  /*c3e0*/  @!P0 MUFU.RCP R15, R6 ;  /* 0x00000006000f8308 */ /* 0x000ea20000001000 */
[----:B-----5:R-:W-:Y:S01]  /*c3f0*/  @!P5 FMUL.FTZ R45, R45, R10 ;  /* 0x0000000a2d2dd220 */ /* 0x020fe20000410000 */
[----:B---3--:R-:W-:Y:S01]  /*c400*/  STG.E.128 desc[UR24][R2.64], R16 ;  /* 0x0000001002007986 */ /* 0x008fe2000c101d18 */
[----:B------:R-:W-:-:S03]  /*c410*/  F2FP.F16.F32.PACK_AB R10, R40, R37 ;  /* 0x00000025280a723e */ /* 0x000fc600000000ff */
[----:B------:R3:W-:Y:S02]  /*c420*/  STG.E.128 desc[UR24][R2.64+0x200], R20 ;  /* 0x0002001402007986 */ /* 0x0007e4000c101d18 */
[----:B------:R4:W5:Y:S01]  /*c430*/  @!P1 MUFU.RCP R4, R7 ;  /* 0x0000000700049308 */ /* 0x0009620000001000 */
[----:B0-----:R-:W-:Y:S01]  /*c440*/  @!P4 FMUL.FTZ R48, R48, R11 ;  /* 0x0000000b3030c220 */ /* 0x001fe20000410000 */
[----:B------:R-:W-:Y:S01]  /*c450*/  F2FP.F16.F32.PACK_AB R11, R42, R41 ;  /* 0x000000292a0b723e */ /* 0x000fe200000000ff */
[----:B-1----:R-:W-:-:S05]  /*c460*/  UIMAD.WIDE.U32 UR26, UR34, UR22, UR26 ;  /* 0x00000016221a72a5 */ /* 0x002fca000f8e001a */
[----:B------:R0:W1:Y:S01]  /*c470*/  @!P2 MUFU.RCP R25, R8 ;  /* 0x000000080019a308 */ /* 0x0000620000001000 */
[----:B----4-:R-:W-:Y:S01]  /*c480*/  FADD.FTZ R7, R33, R104 ;  /* 0x0000006821077221 */ /* 0x010fe20000010000 */
[----:B--2---:R-:W-:Y:S01]  /*c490*/  @!P0 FMUL.FTZ R50, R50, R15 ;  /* 0x0000000f32328220 */ /* 0x004fe20000410000 */
[----:B------:R-:W-:Y:S01]  /*c4a0*/  UIMAD UR23, UR34, UR23, UR27 ;  /* 0x00000017221772a4 */ /* 0x000fe2000f8e021b */
[----:B------:R-:W-:Y:S01]  /*c4b0*/  UMOV UR22, UR26 ;  /* 0x0000001a00167c82 */ /* 0x000fe20008000000 */
[----:B------:R-:W-:Y:S02]  /*c4c0*/  UIMAD UR27, UR8, UR29, URZ ;  /* 0x0000001d081b72a4 */ /* 0x000fe4000f8e02ff */
[----:B------:R-:W-:Y:S01]  /*c4d0*/  F2FP.F16.F32.PACK_AB R26, R50, R49 ;  /* 0x00000031321a723e */ /* 0x000fe200000000ff */
[----:B------:R-:W-:Y:S01]  /*c4e0*/  UIMAD.WIDE.U32 UR22, UR8, UR28, UR22 ;  /* 0x0000001c081672a5 */ /* 0x000fe2000f8e0016 */
[----:B0-----:R-:W-:Y:S01]  /*c4f0*/  F2FP.F16.F32.PACK_AB R8, R34, R33 ;  /* 0x000000212208723e */ /* 0x001fe200000000ff */
[----:B------:R-:W-:Y:S01]  /*c500*/  BAR.SYNC.DEFER_BLOCKING 0x0 ;  /* 0x0000000000007b1d */ /* 0x000fe20000010000 */
[----:B-----5:R-:W-:Y:S01]  /*c510*/  @!P1 FMUL.FTZ R51, R51, R4 ;  /* 0x0000000433339220 */ /* 0x020fe20000410000 */
[----:B------:R-:W-:Y:S01]  /*c520*/  FADD.FTZ R4, R7, R34 ;  /* 0x0000002207047221 */ /* 0x000fe20000010000 */
[----:B------:R-:W-:-:S02]  /*c530*/  UIADD3 UR26, UPT, UPT, UR23, UR27, URZ ;  /* 0x0000001b171a7290 */ /* 0x000fc4000fffe0ff */
[----:B------:R-:W-:Y:S01]  /*c540*/  ULEA UR23, UP0, UR22, UR30, 0x1 ;  /* 0x0000001e16177291 */ /* 0x000fe2000f8008ff */
[----:B------:R-:W-:Y:S01]  /*c550*/  FADD.FTZ R7, R4, R35 ;  /* 0x0000002304077221 */ /* 0x000fe20000010000 */
[----:B-1----:R-:W-:Y:S01]  /*c560*/  @!P2 FMUL.FTZ R54, R54, R25 ;  /* 0x000000193636a220 */ /* 0x002fe20000410000 */
[----:B------:R-:W-:Y:S02]  /*c570*/  F2FP.F16.F32.PACK_AB R25, R48, R45 ;  /* 0x0000002d3019723e */ /* 0x000fe400000000ff */
[----:B------:R-:W-:Y:S01]  /*c580*/  FADD.FTZ R38, R7, R38 ;  /* 0x0000002607267221 */ /* 0x000fe20000010000 */
[----:B------:R-:W-:Y:S01]  /*c590*/  ULEA.HI.X UR22, UR22, UR31, UR26, 0x1, UP0 ;  /* 0x0000001f16167291 */ /* 0x000fe200080f0c1a */
[----:B---3--:R-:W-:Y:S01]  /*c5a0*/  MOV R2, UR23 ;  /* 0x0000001700027c02 */ /* 0x008fe20008000f00 */
[----:B------:R-:W-:Y:S01]  /*c5b0*/  UIADD3 UR18, UP0, UPT, UR18, -0x2000, URZ ;  /* 0xffffe00012127890 */ /* 0x000fe2000ff1e0ff */
[----:B------:R-:W-:Y:S01]  /*c5c0*/  F2FP.F16.F32.PACK_AB R27, R54, R51 ;  /* 0x00000033361b723e */ /* 0x000fe200000000ff */
[----:B------:R-:W-:-:S02]  /*c5d0*/  FADD.FTZ R37, R38, R37 ;  /* 0x0000002526257221 */ /* 0x000fc40000010000 */
[----:B------:R-:W-:Y:S01]  /*c5e0*/  MOV R3, UR22 ;  /* 0x0000001600037c02 */ /* 0x000fe20008000f00 */
[----:B------:R-:W-:Y:S01]  /*c5f0*/  UIADD3.X UR17, UPT, UPT, UR17, -0x1, URZ, UP0, !UPT ;  /* 0xffffffff11117890 */ /* 0x000fe200087fe4ff */
[----:B------:R-:W-:Y:S01]  /*c600*/  FADD.FTZ R40, R37, R40 ;  /* 0x0000002825287221 */ /* 0x000fe20000010000 */
[----:B------:R-:W-:Y:S01]  /*c610*/  UISETP.GT.AND UP0, UPT, UR13, 0x1, UPT ;  /* 0x000000010d00788c */ /* 0x000fe2000bf04270 */
[----:B------:R-:W-:-:S04]  /*c620*/  IMAD.WIDE.U32 R2, R5, 0x10, R2 ;  /* 0x0000001005027825 */ /* 0x000fc800078e0002 */
[----:B------:R-:W-:Y:S01]  /*c630*/  FADD.FTZ R41, R40, R41 ;  /* 0x0000002928297221 */ /* 0x000fe20000010000 */
[----:B------:R-:W-:Y:S01]  /*c640*/  STS.128 [R101], R8 ;  /* 0x0000000865007388 */ /* 0x000fe20000000c00 */
[----:B------:R-:W-:Y:S02]  /*c650*/  UMOV UR13, UR21 ;  /* 0x00000015000d7c82 */ /* 0x000fe40008000000 */
[----:B------:R-:W-:Y:S01]  /*c660*/  FADD.FTZ R42, R41, R42 ;  /* 0x0000002a292a7221 */ /* 0x000fe20000010000 */
        /* <DEDUP_REMOVED lines=15> */
.L_x_4923:
        /* <DEDUP_REMOVED lines=44> */
.L_x_5058:
[----:B------:R-:W-:Y:S05]  /*ca20*/  BSYNC.RECONVERGENT B0 ;  /* 0x0000000000007941 */ /* 0x000fea0003800200 */
.L_x_5057:
        /* <DEDUP_REMOVED lines=42> */
.L_x_5060:
[----:B------:R-:W-:Y:S05]  /*ccd0*/  BSYNC.RECONVERGENT B0 ;  /* 0x0000000000007941 */ /* 0x000fea0003800200 */
.L_x_5059:
        /* <DEDUP_REMOVED lines=16> */
.L_x_5062:
        /* <DEDUP_REMOVED lines=32> */
.L_x_5061:
[----:B------:R-:W-:Y:S05]  /*cfe0*/  EXIT ;  /* 0x000000000000794d */ /* 0x000fea0003800000 */
.L_x_4961:
[----:B------:R-:W-:Y:S01]  /*cff0*/  MOV R235, R73 ;  /* 0x0000004900eb7202 */ /* 0x000fe20000000f00 */
[----:B------:R-:W-:Y:S01]  /*d000*/  HFMA2 R234, -RZ, RZ, 0, 5.9604644775390625e-08 ;  /* 0x00000001ffea7431 */ /* 0x000fe200000001ff */
[----:B------:R-:W-:Y:S02]  /*d010*/  MOV R233, RZ ;  /* 0x000000ff00e97202 */ /* 0x000fe40000000f00 */
[----:B------:R-:W-:-:S07]  /*d020*/  MOV R240, 0xffffffff ;  /* 0xffffffff00f07802 */ /* 0x000fce0000000f00 */
[----:B01---5:R-:W-:Y:S05]  /*d030*/  WARPSYNC.COLLECTIVE R240, `(.L_x_5063) ;  /* 0x00000000f0087348 */ /* 0x023fea0003c00000 */
[----:B------:R2:W3:Y:S02]  /*d040*/  SHFL.UP P6, R239, R235, R234, R233 ;  /* 0x040000eaebef7389 */ /* 0x0004e400000c00e9 */
[----:B0123-5:R-:W-:Y:S05]  /*d050*/  ENDCOLLECTIVE ;  /* 0x000000000000791b */ /* 0x02ffea0003800000 */
.L_x_5063:
[----:B------:R-:W-:Y:S02]  /*d060*/  MOV R235, R72 ;  /* 0x0000004800eb7202 */ /* 0x000fe40000000f00 */
[----:B------:R-:W-:-:S07]  /*d070*/  MOV R236, R239 ;  /* 0x000000ef00ec7202 */ /* 0x000fce0000000f00 */
[----:B------:R-:W-:Y:S05]  /*d080*/  WARPSYNC.COLLECTIVE R240, `(.L_x_5064) ;  /* 0x00000000f0087348 */ /* 0x000fea0003c00000 */
[----:B------:R0:W1:Y:S02]  /*d090*/  SHFL.UP P6, R239, R235, R234, R233 ;  /* 0x040000eaebef7389 */ /* 0x00006400000c00e9 */
[----:B01----:R-:W-:Y:S05]  /*d0a0*/  ENDCOLLECTIVE ;  /* 0x000000000000791b */ /* 0x003fea0003800000 */
.L_x_5064:
[----:B------:R-:W-:Y:S02]  /*d0b0*/  MOV R235, R74 ;  /* 0x0000004a00eb7202 */ /* 0x000fe40000000f00 */
[----:B------:R-:W-:-:S07]  /*d0c0*/  MOV R237, R239 ;  /* 0x000000ef00ed7202 */ /* 0x000fce0000000f00 */
[----:B------:R-:W-:Y:S05]  /*d0d0*/  WARPSYNC.COLLECTIVE R240, `(.L_x_5065) ;  /* 0x00000000f0087348 */ /* 0x000fea0003c00000 */
[----:B------:R0:W1:Y:S02]  /*d0e0*/  SHFL.UP P6, R239, R235, R234, R233 ;  /* 0x040000eaebef7389 */ /* 0x00006400000c00e9 */
[----:B01----:R-:W-:Y:S05]  /*d0f0*/  ENDCOLLECTIVE ;  /* 0x000000000000791b */ /* 0x003fea0003800000 */
.L_x_5065:
[----:B------:R-:W-:Y:S02]  /*d100*/  MOV R235, R75 ;  /* 0x0000004b00eb7202 */ /* 0x000fe40000000f00 */
[----:B------:R-:W-:-:S07]  /*d110*/  MOV R238, R239 ;  /* 0x000000ef00ee7202 */ /* 0x000fce0000000f00 */
[----:B------:R-:W-:Y:S05]  /*d120*/  WARPSYNC.COLLECTIVE R240, `(.L_x_5066) ;  /* 0x00000000f0087348 */ /* 0x000fea0003c00000 */
[----:B------:R0:W1:Y:S02]  /*d130*/  SHFL.UP P6, R239, R235, R234, R233 ;  /* 0x040000eaebef7389 */ /* 0x00006400000c00e9 */
[----:B01----:R-:W-:Y:S05]  /*d140*/  ENDCOLLECTIVE ;  /* 0x000000000000791b */ /* 0x003fea0003800000 */
.L_x_5066:
        /* <DEDUP_REMOVED lines=15> */
.L_x_5067:
[----:B------:R-:W-:Y:S02]  /*d240*/  MOV R235, R72 ;  /* 0x0000004800eb7202 */ /* 0x000fe40000000f00 */
[----:B------:R-:W-:-:S07]  /*d250*/  MOV R236, R239 ;  /* 0x000000ef00ec7202 */ /* 0x000fce0000000f00 */
[----:B------:R-:W-:Y:S05]  /*d260*/  WARPSYNC.COLLECTIVE R240, `(.L_x_5068) ;  /* 0x00000000f0087348 */ /* 0x000fea0003c00000 */
[----:B------:R0:W1:Y:S02]  /*d270*/  SHFL.UP P6, R239, R235, R234, R233 ;  /* 0x040000eaebef7389 */ /* 0x00006400000c00e9 */
[----:B01----:R-:W-:Y:S05]  /*d280*/  ENDCOLLECTIVE ;  /* 0x000000000000791b */ /* 0x003fea0003800000 */
.L_x_5068:
[----:B------:R-:W-:Y:S02]  /*d290*/  MOV R235, R74 ;  /* 0x0000004a00eb7202 */ /* 0x000fe40000000f00 */
[----:B------:R-:W-:-:S07]  /*d2a0*/  MOV R237, R239 ;  /* 0x000000ef00ed7202 */ /* 0x000fce0000000f00 */
[----:B------:R-:W-:Y:S05]  /*d2b0*/  WARPSYNC.COLLECTIVE R240, `(.L_x_5069) ;  /* 0x00000000f0087348 */ /* 0x000fea0003c00000 */
[----:B------:R0:W1:Y:S02]  /*d2c0*/  SHFL.UP P6, R239, R235, R234, R233 ;  /* 0x040000eaebef7389 */ /* 0x00006400000c00e9 */
[----:B01----:R-:W-:Y:S05]  /*d2d0*/  ENDCOLLECTIVE ;  /* 0x000000000000791b */ /* 0x003fea0003800000 */
.L_x_5069:
[----:B------:R-:W-:Y:S02]  /*d2e0*/  MOV R235, R75 ;  /* 0x0000004b00eb7202 */ /* 0x000fe40000000f00 */
[----:B------:R-:W-:-:S07]  /*d2f0*/  MOV R238, R239 ;  /* 0x000000ef00ee7202 */ /* 0x000fce0000000f00 */
[----:B------:R-:W-:Y:S05]  /*d300*/  WARPSYNC.COLLECTIVE R240, `(.L_x_5070) ;  /* 0x00000000f0087348 */ /* 0x000fea0003c00000 */
[----:B------:R0:W1:Y:S02]  /*d310*/  SHFL.UP P6, R239, R235, R234, R233 ;  /* 0x040000eaebef7389 */ /* 0x00006400000c00e9 */
[----:B01----:R-:W-:Y:S05]  /*d320*/  ENDCOLLECTIVE ;  /* 0x000000000000791b */ /* 0x003fea0003800000 */
.L_x_5070:
        /* <DEDUP_REMOVED lines=15> */
.L_x_5071:
[----:B------:R-:W-:Y:S02]  /*d420*/  MOV R235, R72 ;  /* 0x0000004800eb7202 */ /* 0x000fe40000000f00 */
[----:B------:R-:W-:-:S07]  /*d430*/  MOV R236, R239 ;  /* 0x000000ef00ec7202 */ /* 0x000fce0000000f00 */
[----:B------:R-:W-:Y:S05]  /*d440*/  WARPSYNC.COLLECTIVE R240, `(.L_x_5072) ;  /* 0x00000000f0087348 */ /* 0x000fea0003c00000 */
[----:B------:R0:W1:Y:S02]  /*d450*/  SHFL.UP P6, R239, R235, R234, R233 ;  /* 0x040000eaebef7389 */ /* 0x00006400000c00e9 */
[----:B01----:R-:W-:Y:S05]  /*d460*/  ENDCOLLECTIVE ;  /* 0x000000000000791b */ /* 0x003fea0003800000 */
.L_x_5072:
[----:B------:R-:W-:Y:S02]  /*d470*/  MOV R235, R74 ;  /* 0x0000004a00eb7202 */ /* 0x000fe40000000f00 */
[----:B------:R-:W-:-:S07]  /*d480*/  MOV R237, R239 ;  /* 0x000000ef00ed7202 */ /* 0x000fce0000000f00 */
[----:B------:R-:W-:Y:S05]  /*d490*/  WARPSYNC.COLLECTIVE R240, `(.L_x_5073) ;  /* 0x00000000f0087348 */ /* 0x000fea0003c00000 */
[----:B------:R0:W1:Y:S02]  /*d4a0*/  SHFL.UP P6, R239, R235, R234, R233 ;  /* 0x040000eaebef7389 */ /* 0x00006400000c00e9 */
[----:B01----:R-:W-:Y:S05]  /*d4b0*/  ENDCOLLECTIVE ;  /* 0x000000000000791b */ /* 0x003fea0003800000 */
.L_x_5073:
[----:B------:R-:W-:Y:S02]  /*d4c0*/  MOV R235, R75 ;  /* 0x0000004b00eb7202 */ /* 0x000fe40000000f00 */
[----:B------:R-:W-:-:S07]  /*d4d0*/  MOV R238, R239 ;  /* 0x000000ef00ee7202 */ /* 0x000fce0000000f00 */
[----:B------:R-:W-:Y:S05]  /*d4e0*/  WARPSYNC.COLLECTIVE R240, `(.L_x_5074) ;  /* 0x00000000f0087348 */ /* 0x000fea0003c00000 */
[----:B------:R0:W1:Y:S02]  /*d4f0*/  SHFL.UP P6, R239, R235, R234, R233 ;  /* 0x040000eaebef7389 */ /* 0x00006400000c00e9 */
[----:B01----:R-:W-:Y:S05]  /*d500*/  ENDCOLLECTIVE ;  /* 0x000000000000791b */ /* 0x003fea0003800000 */
.L_x_5074:
        /* <DEDUP_REMOVED lines=15> */
.L_x_5075:
[----:B------:R-:W-:Y:S02]  /*d600*/  MOV R235, R72 ;  /* 0x0000004800eb7202 */ /* 0x000fe40000000f00 */
[----:B------:R-:W-:-:S07]  /*d610*/  MOV R236, R239 ;  /* 0x000000ef00ec7202 */ /* 0x000fce0000000f00 */
[----:B------:R-:W-:Y:S05]  /*d620*/  WARPSYNC.COLLECTIVE R240, `(.L_x_5076) ;  /* 0x00000000f0087348 */ /* 0x000fea0003c00000 */
[----:B------:R0:W1:Y:S02]  /*d630*/  SHFL.UP P6, R239, R235, R234, R233 ;  /* 0x040000eaebef7389 */ /* 0x00006400000c00e9 */
[----:B01----:R-:W-:Y:S05]  /*d640*/  ENDCOLLECTIVE ;  /* 0x000000000000791b */ /* 0x003fea0003800000 */
.L_x_5076:
[----:B------:R-:W-:Y:S02]  /*d650*/  MOV R235, R74 ;  /* 0x0000004a00eb7202 */ /* 0x000fe40000000f00 */
[----:B------:R-:W-:-:S07]  /*d660*/  MOV R237, R239 ;  /* 0x000000ef00ed7202 */ /* 0x000fce0000000f00 */
[----:B------:R-:W-:Y:S05]  /*d670*/  WARPSYNC.COLLECTIVE R240, `(.L_x_5077) ;  /* 0x00000000f0087348 */ /* 0x000fea0003c00000 */
[----:B------:R0:W1:Y:S02]  /*d680*/  SHFL.UP P6, R239, R235, R234, R233 ;  /* 0x040000eaebef7389 */ /* 0x00006400000c00e9 */
[----:B01----:R-:W-:Y:S05]  /*d690*/  ENDCOLLECTIVE ;  /* 0x000000000000791b */ /* 0x003fea0003800000 */
.L_x_5077:
[----:B------:R-:W-:Y:S02]  /*d6a0*/  MOV R235, R75 ;  /* 0x0000004b00eb7202 */ /* 0x000fe40000000f00 */
[----:B------:R-:W-:-:S07]  /*d6b0*/  MOV R238, R239 ;  /* 0x000000ef00ee7202 */ /* 0x000fce0000000f00 */
[----:B------:R-:W-:Y:S05]  /*d6c0*/  WARPSYNC.COLLECTIVE R240, `(.L_x_5078) ;  /* 0x00000000f0087348 */ /* 0x000fea0003c00000 */
[----:B------:R0:W1:Y:S02]  /*d6d0*/  SHFL.UP P6, R239, R235, R234, R233 ;  /* 0x040000eaebef7389 */ /* 0x00006400000c00e9 */
[----:B01----:R-:W-:Y:S05]  /*d6e0*/  ENDCOLLECTIVE ;  /* 0x000000000000791b */ /* 0x003fea0003800000 */
.L_x_5078:
        /* <DEDUP_REMOVED lines=15> */
.L_x_5079:
[----:B------:R-:W-:Y:S02]  /*d7e0*/  MOV R235, R72 ;  /* 0x0000004800eb7202 */ /* 0x000fe40000000f00 */
[----:B------:R-:W-:-:S07]  /*d7f0*/  MOV R236, R239 ;  /* 0x000000ef00ec7202 */ /* 0x000fce0000000f00 */
[----:B------:R-:W-:Y:S05]  /*d800*/  WARPSYNC.COLLECTIVE R240, `(.L_x_5080) ;  /* 0x00000000f0087348 */ /* 0x000fea0003c00000 */
[----:B------:R0:W1:Y:S02]  /*d810*/  SHFL.UP P6, R239, R235, R234, R233 ;  /* 0x040000eaebef7389 */ /* 0x00006400000c00e9 */
[----:B01----:R-:W-:Y:S05]  /*d820*/  ENDCOLLECTIVE ;  /* 0x000000000000791b */ /* 0x003fea0003800000 */
.L_x_5080:
[----:B------:R-:W-:Y:S02]  /*d830*/  MOV R235, R74 ;  /* 0x0000004a00eb7202 */ /* 0x000fe40000000f00 */
[----:B------:R-:W-:-:S07]  /*d840*/  MOV R237, R239 ;  /* 0x000000ef00ed7202 */ /* 0x000fce0000000f00 */
[----:B------:R-:W-:Y:S05]  /*d850*/  WARPSYNC.COLLECTIVE R240, `(.L_x_5081) ;  /* 0x00000000f0087348 */ /* 0x000fea0003c00000 */
[----:B------:R0:W1:Y:S02]  /*d860*/  SHFL.UP P6, R239, R235, R234, R233 ;  /* 0x040000eaebef7389 */ /* 0x00006400000c00e9 */
[----:B01----:R-:W-:Y:S05]  /*d870*/  ENDCOLLECTIVE ;  /* 0x000000000000791b */ /* 0x003fea0003800000 */
.L_x_5081:
[----:B------:R-:W-:Y:S02]  /*d880*/  MOV R235, R75 ;  /* 0x0000004b00eb7202 */ /* 0x000fe40000000f00 */
[----:B------:R-:W-:-:S07]  /*d890*/  MOV R238, R239 ;  /* 0x000000ef00ee7202 */ /* 0x000fce0000000f00 */
[----:B------:R-:W-:Y:S05]  /*d8a0*/  WARPSYNC.COLLECTIVE R240, `(.L_x_5082) ;  /* 0x00000000f0087348 */ /* 0x000fea0003c00000 */
[----:B------:R0:W1:Y:S02]  /*d8b0*/  SHFL.UP P6, R239, R235, R234, R233 ;  /* 0x040000eaebef7389 */ /* 0x00006400000c00e9 */
[----:B01----:R-:W-:Y:S05]  /*d8c0*/  ENDCOLLECTIVE ;  /* 0x000000000000791b */ /* 0x003fea0003800000 */
.L_x_5082:
[----:B------:R-:W-:Y:S05]  /*d8d0*/  BRA `(.L_x_5083) ;  /* 0xffffff8000787947 */ /* 0x000fea000383ffff */
.L_x_4962:
        /* <DEDUP_REMOVED lines=8> */
.L_x_5085:
[----:B------:R-:W-:Y:S05]  /*d960*/  BSYNC B0 ;  /* 0x0000000000007941 */ /* 0x000fea0003800000 */
.L_x_5084:
[----:B------:R-:W-:Y:S05]  /*d970*/  BRA `(.L_x_5086) ;  /* 0xffffff8000847947 */ /* 0x000fea000383ffff */
.L_x_4963:
        /* <DEDUP_REMOVED lines=8> */
.L_x_5088:
[----:B------:R-:W-:Y:S05]  /*da00*/  BSYNC B0 ;  /* 0x0000000000007941 */ /* 0x000fea0003800000 */
.L_x_5087:
[----:B------:R-:W-:Y:S05]  /*da10*/  BRA `(.L_x_5089) ;  /* 0xffffff8000647947 */ /* 0x000fea000383ffff */
.L_x_4964:
        /* <DEDUP_REMOVED lines=8> */
.L_x_5091:
[----:B------:R-:W-:Y:S05]  /*daa0*/  BSYNC B0 ;  /* 0x0000000000007941 */ /* 0x000fea0003800000 */
.L_x_5090:
[----:B------:R-:W-:Y:S05]  /*dab0*/  BRA `(.L_x_5092) ;  /* 0xffffff8000447947 */ /* 0x000fea000383ffff */
.L_x_4965:
        /* <DEDUP_REMOVED lines=8> */
.L_x_5094:
[----:B------:R-:W-:Y:S05]  /*db40*/  BSYNC B0 ;  /* 0x0000000000007941 */ /* 0x000fea0003800000 */
.L_x_5093:
[----:B------:R-:W-:Y:S05]  /*db50*/  BRA `(.L_x_5095) ;  /* 0xffffff8000247947 */ /* 0x000fea000383ffff */
.L_x_4966:
        /* <DEDUP_REMOVED lines=8> */
.L_x_5097:
[----:B------:R-:W-:Y:S05]  /*dbe0*/  BSYNC B0 ;  /* 0x0000000000007941 */ /* 0x000fea0003800000 */
.L_x_5096:
        /* <DEDUP_REMOVED lines=10> */
.L_x_5098:
[----:B------:R-:W-:Y:S02]  /*dc90*/  MOV R235, R74 ;  /* 0x0000004a00eb7202 */ /* 0x000fe40000000f00 */
[----:B------:R-:W-:-:S07]  /*dca0*/  MOV R243, R239 ;  /* 0x000000ef00f37202 */ /* 0x000fce0000000f00 */
[----:B------:R-:W-:Y:S05]  /*dcb0*/  WARPSYNC.COLLECTIVE R240, `(.L_x_5099) ;  /* 0x00000000f0087348 */ /* 0x000fea0003c00000 */
[----:B------:R0:W1:Y:S02]  /*dcc0*/  SHFL.UP P6, R239, R235, R234, R233 ;  /* 0x040000eaebef7389 */ /* 0x00006400000c00e9 */
[----:B01----:R-:W-:Y:S05]  /*dcd0*/  ENDCOLLECTIVE ;  /* 0x000000000000791b */ /* 0x003fea0003800000 */
.L_x_5099:
[----:B------:R-:W-:Y:S02]  /*dce0*/  MOV R235, R75 ;  /* 0x0000004b00eb7202 */ /* 0x000fe40000000f00 */
[----:B------:R-:W-:-:S07]  /*dcf0*/  MOV R74, R239 ;  /* 0x000000ef004a7202 */ /* 0x000fce0000000f00 */
[----:B------:R-:W-:Y:S05]  /*dd00*/  WARPSYNC.COLLECTIVE R240, `(.L_x_5100) ;  /* 0x00000000f0087348 */ /* 0x000fea0003c00000 */
[----:B------:R0:W1:Y:S02]  /*dd10*/  SHFL.UP P6, R239, R235, R234, R233 ;  /* 0x040000eaebef7389 */ /* 0x00006400000c00e9 */
[----:B01----:R-:W-:Y:S05]  /*dd20*/  ENDCOLLECTIVE ;  /* 0x000000000000791b */ /* 0x003fea0003800000 */
.L_x_5100:
[----:B------:R-:W-:Y:S02]  /*dd30*/  MOV R75, R239 ;  /* 0x000000ef004b7202 */ /* 0x000fe40000000f00 */
[----:B------:R-:W-:-:S07]  /*dd40*/  MOV R239, R76 ;  /* 0x0000004c00ef7202 */ /* 0x000fce0000000f00 */
[----:B------:R-:W-:Y:S05]  /*dd50*/  WARPSYNC.COLLECTIVE R240, `(.L_x_5101) ;  /* 0x00000000f0087348 */ /* 0x000fea0003c00000 */
[----:B------:R0:W1:Y:S02]  /*dd60*/  SHFL.IDX P3, R241, R239, R238, R237 ;  /* 0x000000eeeff17389 */ /* 0x00006400000600ed */
[----:B01----:R-:W-:Y:S05]  /*dd70*/  ENDCOLLECTIVE ;  /* 0x000000000000791b */ /* 0x003fea0003800000 */
.L_x_5101:
[----:B------:R-:W-:Y:S02]  /*dd80*/  MOV R239, R77 ;  /* 0x0000004d00ef7202 */ /* 0x000fe40000000f00 */
[----:B------:R-:W-:-:S07]  /*dd90*/  MOV R76, R241 ;  /* 0x000000f1004c7202 */ /* 0x000fce0000000f00 */
[----:B------:R-:W-:Y:S05]  /*dda0*/  WARPSYNC.COLLECTIVE R240, `(.L_x_5102) ;  /* 0x00000000f0087348 */ /* 0x000fea0003c00000 */
[----:B------:R0:W1:Y:S02]  /*ddb0*/  SHFL.IDX P3, R241, R239, R238, R237 ;  /* 0x000000eeeff17389 */ /* 0x00006400000600ed */
[----:B01----:R-:W-:Y:S05]  /*ddc0*/  ENDCOLLECTIVE ;  /* 0x000000000000791b */ /* 0x003fea0003800000 */
.L_x_5102:
[----:B------:R-:W-:Y:S02]  /*ddd0*/  MOV R239, R78 ;  /* 0x0000004e00ef7202 */ /* 0x000fe40000000f00 */
[----:B------:R-:W-:-:S07]  /*dde0*/  MOV R234, R241 ;  /* 0x000000f100ea7202 */ /* 0x000fce0000000f00 */
[----:B------:R-:W-:Y:S05]  /*ddf0*/  WARPSYNC.COLLECTIVE R240, `(.L_x_5103) ;  /* 0x00000000f0087348 */ /* 0x000fea0003c00000 */
[----:B------:R0:W1:Y:S02]  /*de00*/  SHFL.IDX P3, R241, R239, R238, R237 ;  /* 0x000000eeeff17389 */ /* 0x00006400000600ed */
[----:B01----:R-:W-:Y:S05]  /*de10*/  ENDCOLLECTIVE ;  /* 0x000000000000791b */ /* 0x003fea0003800000 */
.L_x_5103:
[----:B------:R-:W-:Y:S02]  /*de20*/  MOV R239, R79 ;  /* 0x0000004f00ef7202 */ /* 0x000fe40000000f00 */
[----:B------:R-:W-:-:S07]  /*de30*/  MOV R78, R241 ;  /* 0x000000f1004e7202 */ /* 0x000fce0000000f00 */
[----:B------:R-:W-:Y:S05]  /*de40*/  WARPSYNC.COLLECTIVE R240, `(.L_x_5104) ;  /* 0x00000000f0087348 */ /* 0x000fea0003c00000 */
[----:B------:R0:W1:Y:S02]  /*de50*/  SHFL.IDX P3, R241, R239, R238, R237 ;  /* 0x000000eeeff17389 */ /* 0x00006400000600ed */
[----:B01----:R-:W-:Y:S05]  /*de60*/  ENDCOLLECTIVE ;  /* 0x000000000000791b */ /* 0x003fea0003800000 */
.L_x_5104:
[----:B------:R-:W-:Y:S01]  /*de70*/  MOV R79, R241 ;  /* 0x000000f1004f7202 */ /* 0x000fe20000000f00 */
[----:B------:R-:W-:Y:S06]  /*de80*/  BRA `(.L_x_5105) ;  /* 0xffffff7c00807947 */ /* 0x000fec000383ffff */
.L_x_4969:
[----:B------:R-:W-:Y:S01]  /*de90*/  MOV R241, R249 ;  /* 0x000000f900f17202 */ /* 0x000fe20000000f00 */
[----:B------:R-:W-:Y:S01]  /*dea0*/  HFMA2 R252, -RZ, RZ, 0, 5.9604644775390625e-08 ;  /* 0x00000001fffc7431 */ /* 0x000fe200000001ff */
[----:B------:R-:W-:Y:S02]  /*deb0*/  MOV R79, 0x1f ;  /* 0x0000001f004f7802 */ /* 0x000fe40000000f00 */
[----:B------:R-:W-:-:S07]  /*dec0*/  MOV R240, 0xffffffff ;  /* 0xffffffff00f07802 */ /* 0x000fce0000000f00 */
[----:B0-----:R-:W-:Y:S05]  /*ded0*/  WARPSYNC.COLLECTIVE R240, `(.L_x_5106) ;  /* 0x00000000f0087348 */ /* 0x001fea0003c00000 */
[----:B------:R1:W2:Y:S02]  /*dee0*/  SHFL.DOWN P0, R251, R241, R252, R79 ;  /* 0x080000fcf1fb7389 */ /* 0x0002a4000000004f */
[----:B012---:R-:W-:Y:S05]  /*def0*/  ENDCOLLECTIVE ;  /* 0x000000000000791b */ /* 0x007fea0003800000 */
.L_x_5106:
[----:B------:R-:W-:Y:S02]  /*df00*/  MOV R241, R248 ;  /* 0x000000f800f17202 */ /* 0x000fe40000000f00 */
[----:B------:R-:W-:-:S07]  /*df10*/  MOV R76, R251 ;  /* 0x000000fb004c7202 */ /* 0x000fce0000000f00 */
[----:B------:R-:W-:Y:S05]  /*df20*/  WARPSYNC.COLLECTIVE R240, `(.L_x_5107) ;  /* 0x00000000f0087348 */ /* 0x000fea0003c00000 */
[----:B------:R0:W1:Y:S02]  /*df30*/  SHFL.DOWN P0, R251, R241, R252, R79 ;  /* 0x080000fcf1fb7389 */ /* 0x000064000000004f */
[----:B01----:R-:W-:Y:S05]  /*df40*/  ENDCOLLECTIVE ;  /* 0x000000000000791b */ /* 0x003fea0003800000 */
.L_x_5107:
[----:B------:R-:W-:Y:S02]  /*df50*/  MOV R241, R247 ;  /* 0x000000f700f17202 */ /* 0x000fe40000000f00 */
[----:B------:R-:W-:-:S07]  /*df60*/  MOV R77, R251 ;  /* 0x000000fb004d7202 */ /* 0x000fce0000000f00 */
[----:B------:R-:W-:Y:S05]  /*df70*/  WARPSYNC.COLLECTIVE R240, `(.L_x_5108) ;  /* 0x00000000f0087348 */ /* 0x000fea0003c00000 */
[----:B------:R0:W1:Y:S02]  /*df80*/  SHFL.DOWN P0, R251, R241, R252, R79 ;  /* 0x080000fcf1fb7389 */ /* 0x000064000000004f */
[----:B01----:R-:W-:Y:S05]  /*df90*/  ENDCOLLECTIVE ;  /* 0x000000000000791b */ /* 0x003fea0003800000 */
.L_x_5108:
[----:B------:R-:W-:Y:S02]  /*dfa0*/  MOV R241, R246 ;  /* 0x000000f600f17202 */ /* 0x000fe40000000f00 */
[----:B------:R-:W-:-:S07]  /*dfb0*/  MOV R78, R251 ;  /* 0x000000fb004e7202 */ /* 0x000fce0000000f00 */
[----:B------:R-:W-:Y:S05]  /*dfc0*/  WARPSYNC.COLLECTIVE R240, `(.L_x_5109) ;  /* 0x00000000f0087348 */ /* 0x000fea0003c00000 */
[----:B------:R0:W1:Y:S02]  /*dfd0*/  SHFL.DOWN P0, R251, R241, R252, R79 ;  /* 0x080000fcf1fb7389 */ /* 0x000064000000004f */
[----:B01----:R-:W-:Y:S05]  /*dfe0*/  ENDCOLLECTIVE ;  /* 0x000000000000791b */ /* 0x003fea0003800000 */
.L_x_5109:
[----:B------:R-:W-:Y:S05]  /*dff0*/  BRA `(.L_x_5110) ;  /* 0xffffff9000bc7947 */ /* 0x000fea000383ffff */
.L_x_4972:
        /* <DEDUP_REMOVED lines=8> */
.L_x_5112:
[----:B------:R-:W-:Y:S05]  /*e080*/  BSYNC B1 ;  /* 0x0000000000017941 */ /* 0x000fea0003800000 */
.L_x_5111:
        /* <DEDUP_REMOVED lines=8> */
.L_x_5113:
[----:B------:R-:W-:Y:S02]  /*e110*/  MOV R241, R247 ;  /* 0x000000f700f17202 */ /* 0x000fe40000000f00 */
[----:B------:R-:W-:-:S07]  /*e120*/  MOV R77, R251 ;  /* 0x000000fb004d7202 */ /* 0x000fce0000000f00 */
[----:B------:R-:W-:Y:S05]  /*e130*/  WARPSYNC.COLLECTIVE R240, `(.L_x_5114) ;  /* 0x00000000f0087348 */ /* 0x000fea0003c00000 */
[----:B------:R0:W1:Y:S02]  /*e140*/  SHFL.DOWN P0, R251, R241, R252, R79 ;  /* 0x080000fcf1fb7389 */ /* 0x000064000000004f */
[----:B01----:R-:W-:Y:S05]  /*e150*/  ENDCOLLECTIVE ;  /* 0x000000000000791b */ /* 0x003fea0003800000 */
.L_x_5114:
[----:B------:R-:W-:Y:S02]  /*e160*/  MOV R241, R246 ;  /* 0x000000f600f17202 */ /* 0x000fe40000000f00 */
[----:B------:R-:W-:-:S07]  /*e170*/  MOV R78, R251 ;  /* 0x000000fb004e7202 */ /* 0x000fce0000000f00 */
[----:B------:R-:W-:Y:S05]  /*e180*/  WARPSYNC.COLLECTIVE R240, `(.L_x_5115) ;  /* 0x00000000f0087348 */ /* 0x000fea0003c00000 */
[----:B------:R0:W1:Y:S02]  /*e190*/  SHFL.DOWN P0, R251, R241, R252, R79 ;  /* 0x080000fcf1fb7389 */ /* 0x000064000000004f */
[----:B01----:R-:W-:Y:S05]  /*e1a0*/  ENDCOLLECTIVE ;  /* 0x000000000000791b */ /* 0x003fea0003800000 */
.L_x_5115:
[----:B------:R-:W-:Y:S05]  /*e1b0*/  BRA `(.L_x_5116) ;  /* 0xffffff90009c7947 */ /* 0x000fea000383ffff */
.L_x_4975:
        /* <DEDUP_REMOVED lines=8> */
.L_x_5118:
[----:B------:R-:W-:Y:S05]  /*e240*/  BSYNC B1 ;  /* 0x0000000000017941 */ /* 0x000fea0003800000 */
.L_x_5117:
        /* <DEDUP_REMOVED lines=8> */
.L_x_5119:
[----:B------:R-:W-:Y:S02]  /*e2d0*/  MOV R241, R247 ;  /* 0x000000f700f17202 */ /* 0x000fe40000000f00 */
[----:B------:R-:W-:-:S07]  /*e2e0*/  MOV R77, R251 ;  /* 0x000000fb004d7202 */ /* 0x000fce0000000f00 */
[----:B------:R-:W-:Y:S05]  /*e2f0*/  WARPSYNC.COLLECTIVE R240, `(.L_x_5120) ;  /* 0x00000000f0087348 */ /* 0x000fea0003c00000 */
[----:B------:R0:W1:Y:S02]  /*e300*/  SHFL.DOWN P0, R251, R241, R252, R79 ;  /* 0x080000fcf1fb7389 */ /* 0x000064000000004f */
[----:B01----:R-:W-:Y:S05]  /*e310*/  ENDCOLLECTIVE ;  /* 0x000000000000791b */ /* 0x003fea0003800000 */
.L_x_5120:
[----:B------:R-:W-:Y:S02]  /*e320*/  MOV R241, R246 ;  /* 0x000000f600f17202 */ /* 0x000fe40000000f00 */
[----:B------:R-:W-:-:S07]  /*e330*/  MOV R78, R251 ;  /* 0x000000fb004e7202 */ /* 0x000fce0000000f00 */
[----:B------:R-:W-:Y:S05]  /*e340*/  WARPSYNC.COLLECTIVE R240, `(.L_x_5121) ;  /* 0x00000000f0087348 */ /* 0x000fea0003c00000 */
[----:B------:R0:W1:Y:S02]  /*e350*/  SHFL.DOWN P0, R251, R241, R252, R79 ;  /* 0x080000fcf1fb7389 */ /* 0x000064000000004f */
[----:B01----:R-:W-:Y:S05]  /*e360*/  ENDCOLLECTIVE ;  /* 0x000000000000791b */ /* 0x003fea0003800000 */
.L_x_5121:
[----:B------:R-:W-:Y:S05]  /*e370*/  BRA `(.L_x_5122) ;  /* 0xffffff90007c7947 */ /* 0x000fea000383ffff */
.L_x_4978:
        /* <DEDUP_REMOVED lines=8> */
.L_x_5124:
[----:B------:R-:W-:Y:S05]  /*e400*/  BSYNC B1 ;  /* 0x0000000000017941 */ /* 0x000fea0003800000 */
.L_x_5123:
        /* <DEDUP_REMOVED lines=8> */
.L_x_5125:
[----:B------:R-:W-:Y:S02]  /*e490*/  MOV R241, R247 ;  /* 0x000000f700f17202 */ /* 0x000fe40000000f00 */
[----:B------:R-:W-:-:S07]  /*e4a0*/  MOV R77, R251 ;  /* 0x000000fb004d7202 */ /* 0x000fce0000000f00 */
[----:B------:R-:W-:Y:S05]  /*e4b0*/  WARPSYNC.COLLECTIVE R240, `(.L_x_5126) ;  /* 0x00000000f0087348 */ /* 0x000fea0003c00000 */
[----:B------:R0:W1:Y:S02]  /*e4c0*/  SHFL.DOWN P0, R251, R241, R252, R79 ;  /* 0x080000fcf1fb7389 */ /* 0x000064000000004f */
[----:B01----:R-:W-:Y:S05]  /*e4d0*/  ENDCOLLECTIVE ;  /* 0x000000000000791b */ /* 0x003fea0003800000 */
.L_x_5126:
[----:B------:R-:W-:Y:S02]  /*e4e0*/  MOV R241, R246 ;  /* 0x000000f600f17202 */ /* 0x000fe40000000f00 */
[----:B------:R-:W-:-:S07]  /*e4f0*/  MOV R78, R251 ;  /* 0x000000fb004e7202 */ /* 0x000fce0000000f00 */
[----:B------:R-:W-:Y:S05]  /*e500*/  WARPSYNC.COLLECTIVE R240, `(.L_x_5127) ;  /* 0x00000000f0087348 */ /* 0x000fea0003c00000 */
[----:B------:R0:W1:Y:S02]  /*e510*/  SHFL.DOWN P0, R251, R241, R252, R79 ;  /* 0x080000fcf1fb7389 */ /* 0x000064000000004f */
[----:B01----:R-:W-:Y:S05]  /*e520*/  ENDCOLLECTIVE ;  /* 0x000000000000791b */ /* 0x003fea0003800000 */
.L_x_5127:
[----:B------:R-:W-:Y:S05]  /*e530*/  BRA `(.L_x_5128) ;  /* 0xffffff90005c7947 */ /* 0x000fea000383ffff */
.L_x_4981:
        /* <DEDUP_REMOVED lines=8> */
.L_x_5130:
[----:B------:R-:W-:Y:S05]  /*e5c0*/  BSYNC B1 ;  /* 0x0000000000017941 */ /* 0x000fea0003800000 */
.L_x_5129:
        /* <DEDUP_REMOVED lines=8> */
.L_x_5131:
[----:B------:R-:W-:Y:S02]  /*e650*/  MOV R241, R247 ;  /* 0x000000f700f17202 */ /* 0x000fe40000000f00 */
[----:B------:R-:W-:-:S07]  /*e660*/  MOV R77, R251 ;  /* 0x000000fb004d7202 */ /* 0x000fce0000000f00 */
[----:B------:R-:W-:Y:S05]  /*e670*/  WARPSYNC.COLLECTIVE R240, `(.L_x_5132) ;  /* 0x00000000f0087348 */ /* 0x000fea0003c00000 */
[----:B------:R0:W1:Y:S02]  /*e680*/  SHFL.DOWN P0, R251, R241, R252, R79 ;  /* 0x080000fcf1fb7389 */ /* 0x000064000000004f */
[----:B01----:R-:W-:Y:S05]  /*e690*/  ENDCOLLECTIVE ;  /* 0x000000000000791b */ /* 0x003fea0003800000 */
.L_x_5132:
[----:B------:R-:W-:Y:S02]  /*e6a0*/  MOV R241, R246 ;  /* 0x000000f600f17202 */ /* 0x000fe40000000f00 */
[----:B------:R-:W-:-:S07]  /*e6b0*/  MOV R78, R251 ;  /* 0x000000fb004e7202 */ /* 0x000fce0000000f00 */
[----:B------:R-:W-:Y:S05]  /*e6c0*/  WARPSYNC.COLLECTIVE R240, `(.L_x_5133) ;  /* 0x00000000f0087348 */ /* 0x000fea0003c00000 */
[----:B------:R0:W1:Y:S02]  /*e6d0*/  SHFL.DOWN P0, R251, R241, R252, R79 ;  /* 0x080000fcf1fb7389 */ /* 0x000064000000004f */
[----:B01----:R-:W-:Y:S05]  /*e6e0*/  ENDCOLLECTIVE ;  /* 0x000000000000791b */ /* 0x003fea0003800000 */
.L_x_5133:
[----:B------:R-:W-:Y:S05]  /*e6f0*/  BRA `(.L_x_5134) ;  /* 0xffffff90003c7947 */ /* 0x000fea000383ffff */
.L_x_4984:
        /* <DEDUP_REMOVED lines=8> */
.L_x_5136:
[----:B------:R-:W-:Y:S05]  /*e780*/  BSYNC B1 ;  /* 0x0000000000017941 */ /* 0x000fea0003800000 */
.L_x_5135:
        /* <DEDUP_REMOVED lines=10> */
.L_x_5137:
[----:B------:R-:W-:Y:S02]  /*e830*/  MOV R239, R247 ;  /* 0x000000f700ef7202 */ /* 0x000fe40000000f00 */
[----:B------:R-:W-:-:S07]  /*e840*/  MOV R244, R241 ;  /* 0x000000f100f47202 */ /* 0x000fce0000000f00 */
[----:B------:R-:W-:Y:S05]  /*e850*/  WARPSYNC.COLLECTIVE R240, `(.L_x_5138) ;  /* 0x00000000f0087348 */ /* 0x000fea0003c00000 */
[----:B------:R0:W1:Y:S02]  /*e860*/  SHFL.IDX P3, R241, R239, R238, R237 ;  /* 0x000000eeeff17389 */ /* 0x00006400000600ed */
[----:B01----:R-:W-:Y:S05]  /*e870*/  ENDCOLLECTIVE ;  /* 0x000000000000791b */ /* 0x003fea0003800000 */
.L_x_5138:
        /* <DEDUP_REMOVED lines=11> */
.L_x_5139:
        /* <DEDUP_REMOVED lines=11> */
.L_x_5140:
[----:B------:R-:W-:Y:S02]  /*e9e0*/  MOV R241, R248 ;  /* 0x000000f800f17202 */ /* 0x000fe40000000f00 */
[----:B------:R-:W-:-:S07]  /*e9f0*/  MOV R76, R251 ;  /* 0x000000fb004c7202 */ /* 0x000fce0000000f00 */
[----:B------:R-:W-:Y:S05]  /*ea00*/  WARPSYNC.COLLECTIVE R240, `(.L_x_5141) ;  /* 0x00000000f0087348 */ /* 0x000fea0003c00000 */
[----:B------:R0:W1:Y:S02]  /*ea10*/  SHFL.DOWN P0, R251, R241, R252, R79 ;  /* 0x080000fcf1fb7389 */ /* 0x000064000000004f */
[----:B01----:R-:W-:Y:S05]  /*ea20*/  ENDCOLLECTIVE ;  /* 0x000000000000791b */ /* 0x003fea0003800000 */
.L_x_5141:
[----:B------:R-:W-:Y:S02]  /*ea30*/  MOV R241, R247 ;  /* 0x000000f700f17202 */ /* 0x000fe40000000f00 */
[----:B------:R-:W-:-:S07]  /*ea40*/  MOV R77, R251 ;  /* 0x000000fb004d7202 */ /* 0x000fce0000000f00 */
[----:B------:R-:W-:Y:S05]  /*ea50*/  WARPSYNC.COLLECTIVE R240, `(.L_x_5142) ;  /* 0x00000000f0087348 */ /* 0x000fea0003c00000 */
[----:B------:R0:W1:Y:S02]  /*ea60*/  SHFL.DOWN P0, R251, R241, R252, R79 ;  /* 0x080000fcf1fb7389 */ /* 0x000064000000004f */
[----:B01----:R-:W-:Y:S05]  /*ea70*/  ENDCOLLECTIVE ;  /* 0x000000000000791b */ /* 0x003fea0003800000 */
.L_x_5142:
[----:B------:R-:W-:Y:S02]  /*ea80*/  MOV R241, R246 ;  /* 0x000000f600f17202 */ /* 0x000fe40000000f00 */
[----:B------:R-:W-:-:S07]  /*ea90*/  MOV R78, R251 ;  /* 0x000000fb004e7202 */ /* 0x000fce0000000f00 */
[----:B------:R-:W-:Y:S05]  /*eaa0*/  WARPSYNC.COLLECTIVE R240, `(.L_x_5143) ;  /* 0x00000000f0087348 */ /* 0x000fea0003c00000 */
[----:B------:R0:W1:Y:S02]  /*eab0*/  SHFL.DOWN P0, R251, R241, R252, R79 ;  /* 0x080000fcf1fb7389 */ /* 0x000064000000004f */
[----:B01----:R-:W-:Y:S05]  /*eac0*/  ENDCOLLECTIVE ;  /* 0x000000000000791b */ /* 0x003fea0003800000 */
.L_x_5143:
[----:B------:R-:W-:Y:S05]  /*ead0*/  WARPSYNC.COLLECTIVE R240, `(.L_x_5144) ;  /* 0x00000000f0087348 */ /* 0x000fea0003c00000 */
[----:B------:R0:W1:Y:S02]  /*eae0*/  SHFL.IDX P3, R241, R239, R238, R237 ;  /* 0x000000eeeff17389 */ /* 0x00006400000600ed */
[----:B01----:R-:W-:Y:S05]  /*eaf0*/  ENDCOLLECTIVE ;  /* 0x000000000000791b */ /* 0x003fea0003800000 */
.L_x_5144:
[----:B------:R-:W-:Y:S02]  /*eb00*/  MOV R239, R61 ;  /* 0x0000003d00ef7202 */ /* 0x000fe40000000f00 */
[----:B------:R-:W-:-:S07]  /*eb10*/  MOV R250, R241 ;  /* 0x000000f100fa7202 */ /* 0x000fce0000000f00 */
[----:B------:R-:W-:Y:S05]  /*eb20*/  WARPSYNC.COLLECTIVE R240, `(.L_x_5145) ;  /* 0x00000000f0087348 */ /* 0x000fea0003c00000 */
[----:B------:R0:W1:Y:S02]  /*eb30*/  SHFL.IDX P3, R241, R239, R238, R237 ;  /* 0x000000eeeff17389 */ /* 0x00006400000600ed */
[----:B01----:R-:W-:Y:S05]  /*eb40*/  ENDCOLLECTIVE ;  /* 0x000000000000791b */ /* 0x003fea0003800000 */
.L_x_5145:
[----:B------:R-:W-:Y:S02]  /*eb50*/  MOV R60, R250 ;  /* 0x000000fa003c7202 */ /* 0x000fe40000000f00 */
[----:B------:R-:W-:Y:S02]  /*eb60*/  MOV R239, R62 ;  /* 0x0000003e00ef7202 */ /* 0x000fe40000000f00 */
[----:B------:R-:W-:-:S07]  /*eb70*/  MOV R79, R241 ;  /* 0x000000f1004f7202 */ /* 0x000fce0000000f00 */
[----:B------:R-:W-:Y:S05]  /*eb80*/  WARPSYNC.COLLECTIVE R240, `(.L_x_5146) ;  /* 0x00000000f0087348 */ /* 0x000fea0003c00000 */
[----:B------:R0:W1:Y:S02]  /*eb90*/  SHFL.IDX P3, R241, R239, R238, R237 ;  /* 0x000000eeeff17389 */ /* 0x00006400000600ed */
[----:B01----:R-:W-:Y:S05]  /*eba0*/  ENDCOLLECTIVE ;  /* 0x000000000000791b */ /* 0x003fea0003800000 */
.L_x_5146:
[----:B------:R-:W-:Y:S02]  /*ebb0*/  MOV R61, R79 ;  /* 0x0000004f003d7202 */ /* 0x000fe40000000f00 */
[----:B------:R-:W-:Y:S02]  /*ebc0*/  MOV R239, R63 ;  /* 0x0000003f00ef7202 */ /* 0x000fe40000000f00 */
[----:B------:R-:W-:-:S07]  /*ebd0*/  MOV R252, R241 ;  /* 0x000000f100fc7202 */ /* 0x000fce0000000f00 */
[----:B------:R-:W-:Y:S05]  /*ebe0*/  WARPSYNC.COLLECTIVE R240, `(.L_x_5147) ;  /* 0x00000000f0087348 */ /* 0x000fea0003c00000 */
[----:B------:R0:W1:Y:S02]  /*ebf0*/  SHFL.IDX P3, R241, R239, R238, R237 ;  /* 0x000000eeeff17389 */ /* 0x00006400000600ed */
[----:B01----:R-:W-:Y:S05]  /*ec00*/  ENDCOLLECTIVE ;  /* 0x000000000000791b */ /* 0x003fea0003800000 */
.L_x_5147:
[----:B------:R-:W-:Y:S05]  /*ec10*/  BRA `(.L_x_5148) ;  /* 0xffffff8c00947947 */ /* 0x000fea000383ffff */
.L_x_5149:
        /* <DEDUP_REMOVED lines=14> */
.L_x_18689:


//--------------------- .text._Z25selective_scan_bwd_kernelI32Selective_Scan_bwd_kernel_traitsILi128ELi16ELb1ELb1ELb0ELb1ELb1EN3c104HalfENS1_7complexIfEEEEv12SSMParamsBwd --------------------------
	.section	.text._Z25selective_scan_bwd_kernelI32Selective_Scan_bwd_kernel_traitsILi128ELi16ELb1ELb1ELb0ELb1ELb1EN3c104HalfENS1_7complexIfEEEEv12SSMParamsBwd,"ax",@progbits
	.align	128
        .global         _Z25selective_scan_bwd_kernelI32Selective_Scan_bwd_kernel_traitsILi128ELi16ELb1ELb1ELb0ELb1ELb1EN3c104HalfENS1_7complexIfEEEEv12SSMParamsBwd
        .type           _Z25selective_scan_bwd_kernelI32Selective_Scan_bwd_kernel_traitsILi128ELi16ELb1ELb1ELb0ELb1ELb1EN3c104HalfENS1_7complexIfEEEEv12SSMParamsBwd,@function
        .size           _Z25selective_scan_bwd_kernelI32Selective_Scan_bwd_kernel_traitsILi128ELi16ELb1ELb1ELb0ELb1ELb1EN3c104HalfENS1_7complexIfEEEEv12SSMParamsBwd,(.L_x_18690 - _Z25selective_scan_bwd_kernelI32Selective_Scan_bwd_kernel_traitsILi128ELi16ELb1ELb1ELb0ELb1ELb1EN3c104HalfENS1_7complexIfEEEEv12SSMParamsBwd)
        .other          _Z25selective_scan_bwd_kernelI32Selective_Scan_bwd_kernel_traitsILi128ELi16ELb1ELb1ELb0ELb1ELb1EN3c104HalfENS1_7complexIfEEEEv12SSMParamsBwd,@"STO_CUDA_ENTRY STV_DEFAULT"
_Z25selective_scan_bwd_kernelI32Selective_Scan_bwd_kernel_traitsILi128ELi16ELb1ELb1ELb0ELb1ELb1EN3c104HalfENS1_7complexIfEEEEv12SSMParamsBwd:
.text._Z25selective_scan_bwd_kernelI32Selective_Scan_bwd_kernel_traitsILi128ELi16ELb1ELb1ELb0ELb1ELb1EN3c104HalfENS1_7complexIfEEEEv12SSMParamsBwd:
        /* <DEDUP_REMOVED lines=41> */
[----:B------:R-:W-:Y:S02]  /*0290*/  UIMAD UR11, UR10, UR15, UR21 ;  /* 0x0000000f0a0b72a4 */ /* 0x000fe4000f8e0215 */
[----:B------:R-:W-:Y:S01]  /*02a0*/  UIMAD UR7, UR10, UR19, UR23 ;  /* 0x000000130a0772a4 */ /* 0x000fe2000f8e0217 */
[----:B------:R-:W4:Y:S01]  /*02b0*/  LDCU.128 UR12, c[0x0][0x460] ;  /* 0x00008c00ff0c77ac */ /* 0x000f220008000c00 */
[----:B--2---:R-:W-:Y:S01]  /*02c0*/  ULEA UR23, UR26, 0xfffff800, 0xb ;  /* 0xfffff8001a177891 */ /* 0x004fe2000f8e58ff */
[----:B------:R-:W2:Y:S01]  /*02d0*/  LDCU.64 UR18, c[0x0][0x498] ;  /* 0x00009300ff1277ac */ /* 0x000ea20008000a00 */
[----:B---3--:R-:W-:Y:S02]  /*02e0*/  IADD3 R2, PT, PT, R0, 0xffffffe, RZ ;  /* 0x0ffffffe00027810 */ /* 0x008fe40007ffe0ff */
[----:B------:R-:W-:Y:S01]  /*02f0*/  IABS R0, UR10 ;  /* 0x0000000a00007c13 */ /* 0x000fe20008000000 */
[----:B------:R-:W-:-:S02]  /*0300*/  UIADD3 UR21, UP0, UPT, UR23, UR20, URZ ;  /* 0x0000001417157290 */ /* 0x000fc4000ff1e0ff */
[----:B------:R-:W-:Y:S01]  /*0310*/  USHF.R.S32.HI UR24, URZ, 0x1f, UR23 ;  /* 0x0000001fff187899 */ /* 0x000fe20008011417 */
[----:B------:R-:W3:Y:S01]  /*0320*/  F2I.FTZ.U32.TRUNC.NTZ R2, R2 ;  /* 0x0000000200027305 */ /* 0x000ee2000021f000 */
[----:B------:R-:W-:Y:S01]  /*0330*/  R2UR UR25, R0 ;  /* 0x00000000001972ca */ /* 0x000fe200000e0000 */
[----:B------:R-:W-:Y:S02]  /*0340*/  UIADD3 UR22, UP2, UPT, UR23, UR22, URZ ;  /* 0x0000001617167290 */ /* 0x000fe4000ff5e0ff */
[----:B------:R-:W-:Y:S02]  /*0350*/  UIADD3.X UR11, UPT, UPT, UR24, UR11, URZ, UP0, !UPT ;  /* 0x0000000b180b7290 */ /* 0x000fe400087fe4ff */
[----:B------:R-:W-:Y:S02]  /*0360*/  UIADD3.X UR7, UPT, UPT, UR24, UR7, URZ, UP2, !UPT ;  /* 0x0000000718077290 */ /* 0x000fe400097fe4ff */
[----:B----4-:R-:W-:Y:S01]  /*0370*/  ULEA UR14, UP3, UR22, UR14, 0x1 ;  /* 0x0000000e160e7291 */ /* 0x010fe2000f8608ff */
[----:B------:R-:W4:Y:S03]  /*0380*/  LDCU.64 UR8, c[0x0][0x3b0] ;  /* 0x00007600ff0877ac */ /* 0x000f260008000a00 */
[----:B------:R-:W-:Y:S01]  /*0390*/  ULEA.HI.X UR15, UR22, UR15, UR7, 0x1, UP3 ;  /* 0x0000000f160f7291 */ /* 0x000fe200098f0c07 */
[----:B---3--:R-:W-:Y:S01]  /*03a0*/  R2UR UR5, R2 ;  /* 0x00000000020572ca */ /* 0x008fe200000e0000 */
[----:B0-----:R-:W-:-:S02]  /*03b0*/  USHF.R.U64 UR16, UR16, 0x1, UR17 ;  /* 0x0000000110107899 */ /* 0x001fc40008001211 */
[----:B------:R-:W-:-:S04]  /*03c0*/  USHF.R.U32.HI UR17, URZ, 0x1, UR17 ;  /* 0x00000001ff117899 */ /* 0x000fc80008011611 */
[----:B------:R-:W-:-:S06]  /*03d0*/  UIMAD UR17, UR17, UR6, URZ ;  /* 0x00000006111172a4 */ /* 0x000fcc000f8e02ff */
        /* <DEDUP_REMOVED lines=8> */
[----:B----4-:R-:W-:Y:S02]  /*0460*/  UIMAD.WIDE.U32 UR12, UR6, UR8, URZ ;  /* 0x00000008060c72a5 */ /* 0x010fe4000f8e00ff */
        /* <DEDUP_REMOVED lines=10> */
[----:B------:R-:W-:Y:S01]  /*0510*/  UIMAD UR13, UR6, UR9, UR13 ;  /* 0x00000009060d72a4 */ /* 0x000fe2000f8e020d */
[----:B------:R-:W1:Y:S06]  /*0520*/  LDCU.64 UR8, c[0x0][0x528] ;  /* 0x0000a500ff0877ac */ /* 0x000e6c0008000a00 */
[----:B------:R-:W-:-:S02]  /*0530*/  @!UP2 UIADD3 UR11, UPT, UPT, UR11, -UR30, URZ ;  /* 0x8000001e0b0ba290 */ /* 0x000fc4000fffe0ff */
[----:B------:R-:W-:Y:S02]  /*0540*/  @!UP2 UIADD3 UR7, UPT, UPT, UR7, 0x1, URZ ;  /* 0x000000010707a890 */ /* 0x000fe4000fffe0ff */
[----:B------:R-:W-:Y:S02]  /*0550*/  UISETP.GE.U32.AND UP0, UPT, UR11, UR30, UPT ;  /* 0x0000001e0b00728c */ /* 0x000fe4000bf06070 */
[----:B------:R-:W-:Y:S01]  /*0560*/  ULOP3.LUT UR11, UR10, UR27, URZ, 0x3c, !UPT ;  /* 0x0000001b0a0b7292 */ /* 0x000fe2000f8e3cff */
[----:B------:R-:W2:Y:S03]  /*0570*/  LDCU.64 UR18, c[0x0][0x3c8] ;  /* 0x00007900ff1277ac */ /* 0x000ea60008000a00 */
[----:B------:R-:W-:Y:S01]  /*0580*/  UISETP.GE.AND UP2, UPT, UR11, URZ, UPT ;  /* 0x000000ff0b00728c */ /* 0x000fe2000bf46270 */
[----:B------:R-:W3:Y:S04]  /*0590*/  LDCU.64 UR30, c[0x0][0x4c0] ;  /* 0x00009800ff1e77ac */ /* 0x000ee80008000a00 */
[----:B------:R-:W-:-:S02]  /*05a0*/  @UP0 UIADD3 UR7, UPT, UPT, UR7, 0x1, URZ ;  /* 0x0000000107070890 */ /* 0x000fc4000fffe0ff */
[----:B0-----:R-:W-:Y:S02]  /*05b0*/  UISETP.NE.U32.AND UP0, UPT, UR32, URZ, UPT ;  /* 0x000000ff2000728c */ /* 0x001fe4000bf05070 */
[----:B------:R-:W-:Y:S02]  /*05c0*/  UIADD3 UR23, UP3, UPT, UR23, UR4, URZ ;  /* 0x0000000417177290 */ /* 0x000fe4000ff7e0ff */
[----:B------:R-:W-:Y:S02]  /*05d0*/  UISETP.NE.AND.EX UP0, UPT, UR33, URZ, UPT, UP0 ;  /* 0x000000ff2100728c */ /* 0x000fe4000bf05300 */
[----:B------:R-:W-:Y:S02]  /*05e0*/  @!UP2 UIADD3 UR7, UPT, UPT, -UR7, URZ, URZ ;  /* 0x000000ff0707a290 */ /* 0x000fe4000fffe1ff */
[----:B------:R-:W-:Y:S02]  /*05f0*/  @!UP1 ULOP3.LUT UR7, URZ, UR27, URZ, 0x33, !UPT ;  /* 0x0000001bff079292 */ /* 0x000fe4000f8e33ff */
[----:B------:R-:W-:-:S02]  /*0600*/  UIADD3.X UR24, UPT, UPT, UR24, UR5, URZ, UP3, !UPT ;  /* 0x0000000518187290 */ /* 0x000fc40009ffe4ff */
[----:B-1----:R-:W-:Y:S02]  /*0610*/  ULEA UR22, UP2, UR23, UR8, 0x1 ;  /* 0x0000000817167291 */ /* 0x002fe4000f8408ff */
[----:B------:R-:W-:Y:S02]  /*0620*/  USHF.R.S32.HI UR4, URZ, 0x1f, UR7 ;  /* 0x0000001fff047899 */ /* 0x000fe40008011407 */
[----:B------:R-:W-:Y:S02]  /*0630*/  ULEA.HI.X UR23, UR23, UR9, UR24, 0x1, UP2 ;  /* 0x0000000917177291 */ /* 0x000fe400090f0c18 */
[----:B--2---:R-:W-:Y:S01]  /*0640*/  UIMAD UR5, UR4, UR18, URZ ;  /* 0x00000012040572a4 */ /* 0x004fe2000f8e02ff */
[----:B------:R-:W0:Y:S01]  /*0650*/  @UP0 LDCU UR11, c[0x0][0x384] ;  /* 0x00007080ff0b07ac */ /* 0x000e220008000800 */
[----:B------:R-:W-:Y:S02]  /*0660*/  UIMAD.WIDE.U32 UR12, UR7, UR18, UR12 ;  /* 0x00000012070c72a5 */ /* 0x000fe4000f8e000c */
[----:B---3--:R-:W-:-:S02]  /*0670*/  UIMAD UR9, UR4, UR30, URZ ;  /* 0x0000001e040972a4 */ /* 0x008fc4000f8e02ff */
        /* <DEDUP_REMOVED lines=12> */
[----:B0-----:R-:W-:Y:S02]  /*0740*/  @UP0 UIMAD UR8, UR6, UR11, UR10 ;  /* 0x0000000b060802a4 */ /* 0x001fe4000f8e020a */
[----:B------:R-:W-:Y:S02]  /*0750*/  UIMAD.WIDE.U32 UR18, UR6, UR16, UR4 ;  /* 0x00000010061272a5 */ /* 0x000fe4000f8e0004 */
[----:B------:R-:W-:-:S02]  /*0760*/  @UP0 UIMAD UR8, UR8, UR26, URZ ;  /* 0x0000001a080802a4 */ /* 0x000fc4000f8e02ff */
[----:B------:R-:W-:Y:S02]  /*0770*/  UIADD3 UR4, UPT, UPT, UR19, UR17, URZ ;  /* 0x0000001113047290 */ /* 0x000fe4000fffe0ff */
[----:B-1----:R-:W-:Y:S02]  /*0780*/  ULEA UR11, UP1, UR18, UR30, 0x3 ;  /* 0x0000001e120b7291 */ /* 0x002fe4000f8218ff */
        /* <DEDUP_REMOVED lines=18> */
[----:B------:R-:W-:Y:S01]  /*08b0*/  UMOV UR16, UR14 ;  /* 0x0000000e00107c82 */ /* 0x000fe20008000000 */
[----:B------:R-:W-:Y:S01]  /*08c0*/  UMOV UR17, UR15 ;  /* 0x0000000f00117c82 */ /* 0x000fe20008000000 */
[----:B-1----:R-:W-:Y:S01]  /*08d0*/  ULEA UR26, UR8, UR26, 0x18 ;  /* 0x0000001a081a7291 */ /* 0x002fe2000f8ec0ff */
[C---:B0-----:R-:W-:Y:S02]  /*08e0*/  SHF.L.U32 R2, R0.reuse, 0x1, RZ ;  /* 0x0000000100027819 */ /* 0x041fe400000006ff */
[----:B------:R-:W-:-:S02]  /*08f0*/  LOP3.LUT R0, R0, 0x1f, RZ, 0xc0, !PT ;  /* 0x0000001f00007812 */ /* 0x000fc400078ec0ff */
[----:B------:R-:W-:-:S04]  /*0900*/  LOP3.LUT R3, R2, 0x7c0, RZ, 0xc0, !PT ;  /* 0x000007c002037812 */ /* 0x000fc800078ec0ff */
[----:B--2---:R-:W-:-:S07]  /*0910*/  LOP3.LUT R2, R3, R0, RZ, 0xfc, !PT ;  /* 0x0000000003027212 */ /* 0x004fce00078efcff */
.L_x_5284:
        /* <DEDUP_REMOVED lines=86> */
.L_x_5152:
[----:B------:R-:W-:Y:S05]  /*0e80*/  BSYNC.RECONVERGENT B0 ;  /* 0x0000000000007941 */ /* 0x000fea0003800200 */
.L_x_5151:
[----:B------:R-:W-:Y:S01]  /*0e90*/  HADD2.F32 R23, -RZ, R23.H1_H1 ;  /* 0x30000017ff177230 */ /* 0x000fe20000004100 */
[----:B------:R-:W-:Y:S01]  /*0ea0*/  BSSY.RECONVERGENT B0, `(.L_x_5153) ;  /* 0x0000022000007945 */ /* 0x000fe20003800200 */
[----:B------:R-:W-:-:S03]  /*0eb0*/  FSETP.GTU.FTZ.AND P0, PT, R93, 20, PT ;  /* 0x41a000005d00780b */ /* 0x000fc60003f1c000 */
[----:B------:R-:W-:Y:S01]  /*0ec0*/  FADD.FTZ R94, R23, UR7 ;  /* 0x00000007175e7e21 */ /* 0x000fe20008010000 */
[----:B------:R-:W-:Y:S09]  /*0ed0*/  @P1 BRA `(.L_x_5154) ;  /* 0x0000000000781947 */ /* 0x000ff20003800000 */
        /* <DEDUP_REMOVED lines=30> */
.L_x_5154:
[----:B------:R-:W-:Y:S05]  /*10c0*/  BSYNC.RECONVERGENT B0 ;  /* 0x0000000000007941 */ /* 0x000fea0003800200 */
.L_x_5153:
        /* <DEDUP_REMOVED lines=35> */
.L_x_5156:
[----:B------:R-:W-:Y:S05]  /*1300*/  BSYNC.RECONVERGENT B0 ;  /* 0x0000000000007941 */ /* 0x000fea0003800200 */
.L_x_5155:
        /* <DEDUP_REMOVED lines=35> */
.L_x_5158:
[----:B------:R-:W-:Y:S05]  /*1540*/  BSYNC.RECONVERGENT B0 ;  /* 0x0000000000007941 */ /* 0x000fea0003800200 */
.L_x_5157:
        /* <DEDUP_REMOVED lines=35> */
.L_x_5160:
[----:B------:R-:W-:Y:S05]  /*1780*/  BSYNC.RECONVERGENT B0 ;  /* 0x0000000000007941 */ /* 0x000fea0003800200 */
.L_x_5159:
        /* <DEDUP_REMOVED lines=35> */
.L_x_5162:
[----:B------:R-:W-:Y:S05]  /*19c0*/  BSYNC.RECONVERGENT B0 ;  /* 0x0000000000007941 */ /* 0x000fea0003800200 */
.L_x_5161:
        /* <DEDUP_REMOVED lines=35> */
.L_x_5164:
[----:B------:R-:W-:Y:S05]  /*1c00*/  BSYNC.RECONVERGENT B0 ;  /* 0x0000000000007941 */ /* 0x000fea0003800200 */
.L_x_5163:
        /* <DEDUP_REMOVED lines=35> */
.L_x_5166:
[----:B------:R-:W-:Y:S05]  /*1e40*/  BSYNC.RECONVERGENT B0 ;  /* 0x0000000000007941 */ /* 0x000fea0003800200 */
.L_x_5165:
        /* <DEDUP_REMOVED lines=35> */
.L_x_5168:
[----:B------:R-:W-:Y:S05]  /*2080*/  BSYNC.RECONVERGENT B0 ;  /* 0x0000000000007941 */ /* 0x000fea0003800200 */
.L_x_5167:
        /* <DEDUP_REMOVED lines=35> */
.L_x_5170:
[----:B------:R-:W-:Y:S05]  /*22c0*/  BSYNC.RECONVERGENT B0 ;  /* 0x0000000000007941 */ /* 0x000fea0003800200 */
.L_x_5169:
        /* <DEDUP_REMOVED lines=34> */
.L_x_5172:
[----:B------:R-:W-:Y:S05]  /*24f0*/  BSYNC.RECONVERGENT B0 ;  /* 0x0000000000007941 */ /* 0x000fea0003800200 */
.L_x_5171:
        /* <DEDUP_REMOVED lines=32> */
.L_x_5174:
[----:B------:R-:W-:Y:S05]  /*2700*/  BSYNC.RECONVERGENT B0 ;  /* 0x0000000000007941 */ /* 0x000fea0003800200 */
.L_x_5173:
        /* <DEDUP_REMOVED lines=32> */
.L_x_5176:
[----:B------:R-:W-:Y:S05]  /*2910*/  BSYNC.RECONVERGENT B0 ;  /* 0x0000000000007941 */ /* 0x000fea0003800200 */
.L_x_5175:
        /* <DEDUP_REMOVED lines=32> */
.L_x_5178:
[----:B------:R-:W-:Y:S05]  /*2b20*/  BSYNC.RECONVERGENT B0 ;  /* 0x0000000000007941 */ /* 0x000fea0003800200 */
.L_x_5177:
        /* <DEDUP_REMOVED lines=32> */
.L_x_5180:
[----:B------:R-:W-:Y:S05]  /*2d30*/  BSYNC.RECONVERGENT B0 ;  /* 0x0000000000007941 */ /* 0x000fea0003800200 */
.L_x_5179:
        /* <DEDUP_REMOVED lines=32> */
.L_x_5182:
[----:B------:R-:W-:Y:S05]  /*2f40*/  BSYNC.RECONVERGENT B0 ;  /* 0x0000000000007941 */ /* 0x000fea0003800200 */
.L_x_5181:
[----:B------:R-:W0:Y:S01]  /*2f50*/  S2UR UR27, SR_CTAID.X ;  /* 0x00000000001b79c3 */ /* 0x000e220000002500 */
[----:B------:R-:W0:Y:S01]  /*2f60*/  LDCU.128 UR12, c[0x0][0x410] ;  /* 0x00008200ff0c77ac */ /* 0x000e220008000c00 */
[----:B------:R-:W2:Y:S01]  /*2f70*/  LDS.128 R20, [R101] ;  /* 0x0000000065147984 */ /* 0x000ea20000000c00 */
[----:B------:R-:W3:Y:S03]  /*2f80*/  LDCU.64 UR32, c[0x0][0x488] ;  /* 0x00009100ff2077ac */ /* 0x000ee60008000a00 */
[----:B------:R-:W-:Y:S02]  /*2f90*/  LDS.128 R16, [R101+0x10] ;  /* 0x0000100065107984 */ /* 0x000fe40000000c00 */
[----:B------:R-:W4:Y:S01]  /*2fa0*/  S2UR UR10, SR_CTAID.Y ;  /* 0x00000000000a79c3 */ /* 0x000f220000002600 */
[----:B------:R-:W-:Y:S01]  /*2fb0*/  USHF.L.U32 UR8, UR8, 0xb, URZ ;  /* 0x0000000b08087899 */ /* 0x000fe200080006ff */
[----:B------:R-:W-:-:S03]  /*2fc0*/  UMOV UR9, URZ ;  /* 0x000000ff00097c82 */ /* 0x000fc60008000000 */
[----:B0-----:R-:W-:-:S04]  /*2fd0*/  UIMAD.WIDE.U32 UR30, UR27, UR12, UR8 ;  /* 0x0000000c1b1e72a5 */ /* 0x001fc8000f8e0008 */
[----:B------:R-:W-:Y:S02]  /*2fe0*/  UIMAD UR31, UR27, UR13, UR31 ;  /* 0x0000000d1b1f72a4 */ /* 0x000fe4000f8e021f */
[----:B----4-:R-:W-:Y:S02]  /*2ff0*/  UIMAD UR13, UR10, UR15, URZ ;  /* 0x0000000f0a0d72a4 */ /* 0x010fe4000f8e02ff */
[----:B------:R-:W-:-:S04]  /*3000*/  UIMAD.WIDE.U32 UR14, UR10, UR14, UR30 ;  /* 0x0000000e0a0e72a5 */ /* 0x000fc8000f8e001e */
[----:B------:R-:W-:Y:S02]  /*3010*/  UIADD3 UR13, UPT, UPT, UR15, UR13, URZ ;  /* 0x0000000d0f0d7290 */ /* 0x000fe4000fffe0ff */
[----:B---3--:R-:W-:-:S04]  /*3020*/  ULEA UR12, UP0, UR14, UR32, 0x1 ;  /* 0x000000200e0c7291 */ /* 0x008fc8000f8008ff */
[----:B------:R-:W-:Y:S02]  /*3030*/  ULEA.HI.X UR14, UR14, UR33, UR13, 0x1, UP0 ;  /* 0x000000210e0e7291 */ /* 0x000fe400080f0c0d */
[----:B------:R-:W-:Y:S01]  /*3040*/  MOV R12, UR12 ;  /* 0x0000000c000c7c02 */ /* 0x000fe20008000f00 */
[----:B------:R-:W0:Y:S03]  /*3050*/  LDCU.64 UR32, c[0x0][0x478] ;  /* 0x00008f00ff2077ac */ /* 0x000e260008000a00 */
[----:B------:R-:W-:-:S03]  /*3060*/  MOV R13, UR14 ;  /* 0x0000000e000d7c02 */ /* 0x000fc60008000f00 */
[----:B------:R-:W-:Y:S01]  /*3070*/  IMAD.WIDE.U32 R12, R2, 0x10, R12 ;  /* 0x00000010020c7825 */ /* 0x000fe200078e000c */
[----:B------:R-:W-:Y:S06]  /*3080*/  BAR.SYNC.DEFER_BLOCKING 0x0 ;  /* 0x0000000000007b1d */ /* 0x000fec0000010000 */
[----:B------:R-:W3:Y:S01]  /*3090*/  LDCU.128 UR12, c[0x0][0x420] ;  /* 0x00008400ff0c77ac */ /* 0x000ee20008000c00 */
[----:B-1----:R-:W4:Y:S04]  /*30a0*/  LDG.E.128 R36, desc[UR28][R12.64] ;  /* 0x0000001c0c247981 */ /* 0x002f28000c1e1d00 */
[----:B------:R-:W5:Y:S01]  /*30b0*/  LDG.E.128 R48, desc[UR28][R12.64+0x200] ;  /* 0x0002001c0c307981 */ /* 0x000f62000c1e1d00 */
[----:B---3--:R-:W-:-:S04]  /*30c0*/  UIMAD.WIDE.U32 UR30, UR27, UR12, UR8 ;  /* 0x0000000c1b1e72a5 */ /* 0x008fc8000f8e0008 */
[----:B------:R-:W-:Y:S02]  /*30d0*/  UIMAD UR31, UR27, UR13, UR31 ;  /* 0x0000000d1b1f72a4 */ /* 0x000fe4000f8e021f */
[----:B------:R-:W-:Y:S02]  /*30e0*/  UIMAD UR13, UR10, UR15, URZ ;  /* 0x0000000f0a0d72a4 */ /* 0x000fe4000f8e02ff */
[----:B------:R-:W-:-:S04]  /*30f0*/  UIMAD.WIDE.U32 UR14, UR10, UR14, UR30 ;  /* 0x0000000e0a0e72a5 */ /* 0x000fc8000f8e001e */
[----:B------:R-:W-:Y:S02]  /*3100*/  UIADD3 UR13, UPT, UPT, UR15, UR13, URZ ;  /* 0x0000000d0f0d7290 */ /* 0x000fe4000fffe0ff */
[----:B0-----:R-:W-:Y:S01]  /*3110*/  ULEA UR12, UP0, UR14, UR32, 0x1 ;  /* 0x000000200e0c7291 */ /* 0x001fe2000f8008ff */
[----:B--2---:R-:W-:Y:S01]  /*3120*/  HADD2.F32 R61, -RZ, R21.H1_H1 ;  /* 0x30000015ff3d7230 */ /* 0x004fe20000004100 */
[----:B------:R-:W0:Y:S02]  /*3130*/  LDCU.64 UR30, c[0x0][0x510] ;  /* 0x0000a200ff1e77ac */ /* 0x000e240008000a00 */
[----:B------:R-:W-:Y:S02]  /*3140*/  ULEA.HI.X UR14, UR14, UR33, UR13, 0x1, UP0 ;  /* 0x000000210e0e7291 */ /* 0x000fe400080f0c0d */
[----:B------:R-:W-:Y:S01]  /*3150*/  MOV R32, UR12 ;  /* 0x0000000c00207c02 */ /* 0x000fe20008000f00 */
[----:B------:R-:W-:Y:S01]  /*3160*/  HADD2.F32 R62, -RZ, R22.H1_H1 ;  /* 0x30000016ff3e7230 */ /* 0x000fe20000004100 */
[----:B------:R-:W1:Y:S02]  /*3170*/  LDCU.64 UR32, c[0x0][0x558] ;  /* 0x0000ab00ff2077ac */ /* 0x000e640008000a00 */
[----:B------:R-:W-:-:S03]  /*3180*/  MOV R33, UR14 ;  /* 0x0000000e00217c02 */ /* 0x000fc60008000f00 */
[----:B------:R-:W-:Y:S02]  /*3190*/  IMAD.WIDE.U32 R32, R2, 0x10, R32 ;  /* 0x0000001002207825 */ /* 0x000fe400078e0020 */
[----:B------:R-:W2:Y:S01]  /*31a0*/  LDCU.64 UR14, c[0x0][0x508] ;  /* 0x0000a100ff0e77ac */ /* 0x000ea20008000a00 */
[----:B----4-:R-:W-:Y:S04]  /*31b0*/  STS.128 [R102], R36 ;  /* 0x0000002466007388 */ /* 0x010fe80000000c00 */
[----:B-----5:R-:W-:Y:S01]  /*31c0*/  STS.128 [R102+0x200], R48 ;  /* 0x0002003066007388 */ /* 0x020fe20000000c00 */
[----:B------:R-:W-:-:S03]  /*31d0*/  NOP ;  /* 0x0000000000007918 */ /* 0x000fc60000000000 */
[----:B------:R-:W3:Y:S04]  /*31e0*/  LDS.128 R52, [R101] ;  /* 0x0000000065347984 */ /* 0x000ee80000000c00 */
[----:B------:R-:W4:Y:S01]  /*31f0*/  LDS.128 R12, [R101+0x10] ;  /* 0x00001000650c7984 */ /* 0x000f220000000c00 */
[----:B------:R-:W-:Y:S06]  /*3200*/  BAR.SYNC.DEFER_BLOCKING 0x0 ;  /* 0x0000000000007b1d */ /* 0x000fec0000010000 */
[----:B------:R-:W5:Y:S04]  /*3210*/  LDG.E.128 R24, desc[UR28][R32.64] ;  /* 0x0000001c20187981 */ /* 0x000f68000c1e1d00 */
[----:B------:R1:W5:Y:S01]  /*3220*/  LDG.E.128 R28, desc[UR28][R32.64+0x200] ;  /* 0x0002001c201c7981 */ /* 0x000362000c1e1d00 */
[----:B--2---:R-:W-:Y:S01]  /*3230*/  UIMAD.WIDE.U32 UR12, UR27, UR14, UR8 ;  /* 0x0000000e1b0c72a5 */ /* 0x004fe2000f8e0008 */
[----:B------:R-:W-:Y:S01]  /*3240*/  HADD2.F32 R84, -RZ, R8.H0_H0 ;  /* 0x20000008ff547230 */ /* 0x000fe20000004100 */
        /* <DEDUP_REMOVED lines=8> */
[--C-:B------:R-:W-:Y:S01]  /*32d0*/  HADD2.F32 R34, -RZ, R54.reuse.H1_H1 ;  /* 0x30000036ff227230 */ /* 0x100fe20000004100 */
[----:B------:R0:W2:Y:S01]  /*32e0*/  MUFU.EX2 R47, R3 ;  /* 0x00000003002f7308 */ /* 0x0000a20000000800 */
[----:B------:R-:W-:Y:S02]  /*32f0*/  HADD2.F32 R46, -RZ, R54.H0_H0 ;  /* 0x20000036ff2e7230 */ /* 0x000fe40000004100 */
[----:B------:R-:W-:Y:S01]  /*3300*/  FMUL.FTZ R37, R42, -1.4426950216293334961 ;  /* 0xbfb8aa3b2a257820 */ /* 0x000fe20000410000 */
[----:B------:R-:W-:-:S02]  /*3310*/  HADD2.F32 R35, -RZ, R55.H0_H0 ;  /* 0x20000037ff237230 */ /* 0x000fc40000004100 */
[----:B-1----:R-:W-:Y:S01]  /*3320*/  FMUL.FTZ R32, R43, -1.4426950216293334961 ;  /* 0xbfb8aa3b2b207820 */ /* 0x002fe20000410000 */
[--C-:B----4-:R-:W-:Y:S01]  /*3330*/  HADD2.F32 R38, -RZ, R12.reuse.H0_H0 ;  /* 0x2000000cff267230 */ /* 0x110fe20000004100 */
[----:B------:R1:W3:Y:S01]  /*3340*/  MUFU.EX2 R48, R36 ;  /* 0x0000002400307308 */ /* 0x0002e20000000800 */
[----:B------:R-:W-:Y:S01]  /*3350*/  FMUL.FTZ R39, R46, -1.4426950216293334961 ;  /* 0xbfb8aa3b2e277820 */ /* 0x000fe20000410000 */
[----:B------:R-:W-:Y:S01]  /*3360*/  FMUL.FTZ R41, R35, -1.4426950216293334961 ;  /* 0xbfb8aa3b23297820 */ /* 0x000fe20000410000 */
[----:B0-----:R-:W-:Y:S01]  /*3370*/  FMUL.FTZ R3, R34, -1.4426950216293334961 ;  /* 0xbfb8aa3b22037820 */ /* 0x001fe20000410000 */
[----:B------:R0:W4:Y:S01]  /*3380*/  MUFU.EX2 R49, R37 ;  /* 0x0000002500317308 */ /* 0x0001220000000800 */
[----:B------:R-:W-:Y:S02]  /*3390*/  HADD2.F32 R33, -RZ, R12.H1_H1 ;  /* 0x3000000cff217230 */ /* 0x000fe40000004100 */
[----:B------:R-:W-:Y:S01]  /*33a0*/  FMUL.FTZ R12, R38, -1.4426950216293334961 ;  /* 0xbfb8aa3b260c7820 */ /* 0x000fe20000410000 */
[----:B------:R-:W-:Y:S01]  /*33b0*/  HADD2.F32 R40, -RZ, R55.H1_H1 ;  /* 0x30000037ff287230 */ /* 0x000fe20000004100 */
[----:B------:R4:W4:Y:S01]  /*33c0*/  MUFU.EX2 R50, R32 ;  /* 0x0000002000327308 */ /* 0x0009220000000800 */
[----:B-1----:R-:W-:-:S02]  /*33d0*/  HADD2.F32 R36, -RZ, R13.H0_H0 ;  /* 0x2000000dff247230 */ /* 0x002fc40000004100 */
[----:B--2---:R-:W-:Y:S01]  /*33e0*/  FADD.FTZ R47, R47, 1 ;  /* 0x3f8000002f2f7421 */ /* 0x004fe20000010000 */
[----:B------:R-:W-:Y:S01]  /*33f0*/  FMUL.FTZ R56, R33, -1.4426950216293334961 ;  /* 0xbfb8aa3b21387820 */ /* 0x000fe20000410000 */
[----:B------:R1:W2:Y:S01]  /*3400*/  MUFU.EX2 R52, R3 ;  /* 0x0000000300347308 */ /* 0x0002a20000000800 */
[--C-:B0-----:R-:W-:Y:S02]  /*3410*/  HADD2.F32 R37, -RZ, R14.reuse.H0_H0 ;  /* 0x2000000eff257230 */ /* 0x101fe40000004100 */
[----:B---3--:R-:W-:Y:S01]  /*3420*/  FADD.FTZ R48, R48, 1 ;  /* 0x3f80000030307421 */ /* 0x008fe20000010000 */
[----:B------:R-:W-:Y:S01]  /*3430*/  FMUL.FTZ R54, R40, -1.4426950216293334961 ;  /* 0xbfb8aa3b28367820 */ /* 0x000fe20000410000 */
[----:B------:R0:W3:Y:S01]  /*3440*/  MUFU.EX2 R51, R39 ;  /* 0x0000002700337308 */ /* 0x0000e20000000800 */
[----:B----4-:R-:W-:Y:S02]  /*3450*/  HADD2.F32 R32, -RZ, R14.H1_H1 ;  /* 0x3000000eff207230 */ /* 0x010fe40000004100 */
[----:B------:R-:W-:Y:S01]  /*3460*/  FMUL.FTZ R14, R37, -1.4426950216293334961 ;  /* 0xbfb8aa3b250e7820 */ /* 0x000fe20000410000 */
[----:B------:R-:W-:Y:S01]  /*3470*/  FADD.FTZ R49, R49, 1 ;  /* 0x3f80000031317421 */ /* 0x000fe20000010000 */
[----:B------:R4:W3:Y:S01]  /*3480*/  MUFU.EX2 R53, R41 ;  /* 0x0000002900357308 */ /* 0x0008e20000000800 */
[----:B-1----:R-:W-:-:S02]  /*3490*/  HADD2.F32 R3, -RZ, R15.H0_H0 ;  /* 0x2000000fff037230 */ /* 0x002fc40000004100 */
[----:B------:R-:W-:Y:S01]  /*34a0*/  FADD.FTZ R50, R50, 1 ;  /* 0x3f80000032327421 */ /* 0x000fe20000010000 */
[----:B------:R-:W-:Y:S01]  /*34b0*/  UIMAD.WIDE.U32 UR12, UR10, UR30, UR12 ;  /* 0x0000001e0a0c72a5 */ /* 0x000fe2000f8e000c */
[----:B------:R1:W3:Y:S01]  /*34c0*/  MUFU.EX2 R55, R12 ;  /* 0x0000000c00377308 */ /* 0x0002e20000000800 */
[----:B0-----:R-:W-:Y:S02]  /*34d0*/  HADD2.F32 R39, -RZ, R13.H1_H1 ;  /* 0x3000000dff277230 */ /* 0x001fe40000004100 */
[----:B------:R-:W-:Y:S01]  /*34e0*/  FMUL.FTZ R13, R36, -1.4426950216293334961 ;  /* 0xbfb8aa3b240d7820 */ /* 0x000fe20000410000 */
[----:B--2---:R-:W-:Y:S01]  /*34f0*/  FADD.FTZ R52, R52, 1 ;  /* 0x3f80000034347421 */ /* 0x004fe20000010000 */
[----:B------:R-:W0:Y:S01]  /*3500*/  MUFU.EX2 R59, R14 ;  /* 0x0000000e003b7308 */ /* 0x000e220000000800 */
[----:B----4-:R-:W-:Y:S02]  /*3510*/  HADD2.F32 R41, -RZ, R15.H1_H1 ;  /* 0x3000000fff297230 */ /* 0x010fe40000004100 */
[----:B------:R-:W-:Y:S01]  /*3520*/  FMUL.FTZ R15, R3, -1.4426950216293334961 ;  /* 0xbfb8aa3b030f7820 */ /* 0x000fe20000410000 */
[----:B------:R-:W-:Y:S01]  /*3530*/  FMUL.FTZ R58, R39, -1.4426950216293334961 ;  /* 0xbfb8aa3b273a7820 */ /* 0x000fe20000410000 */
[----:B------:R-:W2:Y:S01]  /*3540*/  MUFU.EX2 R57, R13 ;  /* 0x0000000d00397308 */ /* 0x000ea20000000800 */
[----:B-1----:R-:W-:Y:S01]  /*3550*/  FMUL.FTZ R12, R32, -1.4426950216293334961 ;  /* 0xbfb8aa3b200c7820 */ /* 0x002fe20000410000 */
[----:B------:R-:W-:Y:S01]  /*3560*/  FMUL.FTZ R60, R41, -1.4426950216293334961 ;  /* 0xbfb8aa3b293c7820 */ /* 0x000fe20000410000 */
[----:B---3--:R-:W-:Y:S01]  /*3570*/  FADD.FTZ R51, R51, 1 ;  /* 0x3f80000033337421 */ /* 0x008fe20000010000 */
[----:B------:R-:W1:Y:S01]  /*3580*/  MUFU.EX2 R80, R15 ;  /* 0x0000000f00507308 */ /* 0x000e620000000800 */
[----:B------:R-:W-:Y:S01]  /*3590*/  FADD.FTZ R53, R53, 1 ;  /* 0x3f80000035357421 */ /* 0x000fe20000010000 */
[----:B------:R-:W-:Y:S01]  /*35a0*/  FADD.FTZ R55, R55, 1 ;  /* 0x3f80000037377421 */ /* 0x000fe20000010000 */
[----:B------:R-:W-:Y:S01]  /*35b0*/  UIADD3 UR14, UPT, UPT, UR13, UR14, URZ ;  /* 0x0000000e0d0e7290 */ /* 0x000fe2000fffe0ff */
[----:B------:R-:W3:Y:S01]  /*35c0*/  MUFU.EX2 R78, R12 ;  /* 0x0000000c004e7308 */ /* 0x000ee20000000800 */
[----:B------:R-:W-:Y:S01]  /*35d0*/  ULEA UR13, UP0, UR12, UR32, 0x1 ;  /* 0x000000200c0d7291 */ /* 0x000fe2000f8008ff */
[----:B0-----:R-:W-:Y:S01]  /*35e0*/  FADD.FTZ R59, R59, 1 ;  /* 0x3f8000003b3b7421 */ /* 0x001fe20000010000 */
[----:B------:R-:W0:Y:S01]  /*35f0*/  LDCU.64 UR30, c[0x0][0x490] ;  /* 0x00009200ff1e77ac */ /* 0x000e220008000a00 */
[----:B------:R4:W-:Y:S01]  /*3600*/  MUFU.RCP R70, R47 ;  /* 0x0000002f00467308 */ /* 0x0009e20000001000 */
[----:B------:R-:W-:-:S02]  /*3610*/  HADD2.F32 R83, -RZ, R8.H1_H1 ;  /* 0x30000008ff537230 */ /* 0x000fc40000004100 */
[----:B--2---:R-:W-:Y:S01]  /*3620*/  FADD.FTZ R57, R57, 1 ;  /* 0x3f80000039397421 */ /* 0x004fe20000010000 */
[----:B------:R-:W-:Y:S01]  /*3630*/  ULEA.HI.X UR12, UR12, UR33, UR14, 0x1, UP0 ;  /* 0x000000210c0c7291 */ /* 0x000fe200080f0c0e */
[----:B------:R-:W-:Y:S01]  /*3640*/  MOV R8, UR13 ;  /* 0x0000000d00087c02 */ /* 0x000fe20008000f00 */
[----:B-1----:R-:W-:Y:S02]  /*3650*/  FADD.FTZ R80, R80, 1 ;  /* 0x3f80000050507421 */ /* 0x002fe40000010000 */
[----:B------:R1:W-:Y:S01]  /*3660*/  MUFU.RCP R69, R48 ;  /* 0x0000003000457308 */ /* 0x0003e20000001000 */
[----:B----4-:R-:W-:Y:S02]  /*3670*/  HADD2.F32 R47, -RZ, R20.H1_H1 ;  /* 0x30000014ff2f7230 */ /* 0x010fe40000004100 */
[----:B---3--:R-:W-:-:S05]  /*3680*/  FADD.FTZ R78, R78, 1 ;  /* 0x3f8000004e4e7421 */ /* 0x008fca0000010000 */
[----:B------:R2:W3:Y:S01]  /*3690*/  MUFU.EX2 R81, R60 ;  /* 0x0000003c00517308 */ /* 0x0004e20000000800 */
[----:B-1----:R-:W-:Y:S01]  /*36a0*/  HADD2.F32 R48, -RZ, R20.H0_H0 ;  /* 0x20000014ff307230 */ /* 0x002fe20000004100 */
[----:B0-----:R-:W-:Y:S01]  /*36b0*/  UISETP.NE.U32.AND UP0, UPT, UR30, URZ, UPT ;  /* 0x000000ff1e00728c */ /* 0x001fe2000bf05070 */
[----:B------:R-:W-:Y:S01]  /*36c0*/  HADD2.F32 R20, -RZ, R18.H0_H0 ;  /* 0x20000012ff147230 */ /* 0x000fe20000004100 */
[----:B------:R-:W0:Y:S02]  /*36d0*/  MUFU.EX2 R54, R54 ;  /* 0x0000003600367308 */ /* 0x000e240000000800 */
[----:B------:R-:W-:Y:S02]  /*36e0*/  UISETP.NE.AND.EX UP0, UPT, UR31, URZ, UPT, UP0 ;  /* 0x000000ff1f00728c */ /* 0x000fe4000bf05300 */
[----:B------:R-:W1:Y:S01]  /*36f0*/  MUFU.EX2 R56, R56 ;  /* 0x0000003800387308 */ /* 0x000e620000000800 */
[----:B--2---:R-:W-:Y:S02]  /*3700*/  HADD2.F32 R60, -RZ, R21.H0_H0 ;  /* 0x20000015ff3c7230 */ /* 0x004fe40000004100 */
[----:B------:R-:W-:Y:S01]  /*3710*/  HADD2.F32 R21, -RZ, R17.H0_H0 ;  /* 0x20000011ff157230 */ /* 0x000fe20000004100 */
[----:B------:R-:W2:Y:S01]  /*3720*/  MUFU.EX2 R58, R58 ;  /* 0x0000003a003a7308 */ /* 0x000ea20000000800 */
[----:B---3--:R-:W-:-:S03]  /*3730*/  FADD.FTZ R81, R81, 1 ;  /* 0x3f80000051517421 */ /* 0x008fc60000010000 */
[----:B------:R-:W-:Y:S01]  /*3740*/  MUFU.RCP R71, R49 ;  /* 0x0000003100477308 */ /* 0x000fe20000001000 */
[----:B0-----:R-:W-:Y:S01]  /*3750*/  FADD.FTZ R54, R54, 1 ;  /* 0x3f80000036367421 */ /* 0x001fe20000010000 */
[----:B-1----:R-:W-:-:S06]  /*3760*/  FADD.FTZ R56, R56, 1 ;  /* 0x3f80000038387421 */ /* 0x002fcc0000010000 */
[----:B------:R-:W0:Y:S01]  /*3770*/  MUFU.RCP R74, R50 ;  /* 0x00000032004a7308 */ /* 0x000e220000001000 */
[----:B--2---:R-:W-:-:S07]  /*3780*/  FADD.FTZ R58, R58, 1 ;  /* 0x3f8000003a3a7421 */ /* 0x004fce0000010000 */
[----:B------:R-:W1:Y:S08]  /*3790*/  MUFU.RCP R73, R51 ;  /* 0x0000003300497308 */ /* 0x000e700000001000 */
[----:B------:R-:W2:Y:S01]  /*37a0*/  MUFU.RCP R77, R54 ;  /* 0x00000036004d7308 */ /* 0x000ea20000001000 */
[----:B0-----:R-:W-:-:S04]  /*37b0*/  FADD.FTZ R50, -R74, 1 ;  /* 0x3f8000004a327421 */ /* 0x001fc80000010100 */
[C---:B------:R-:W-:Y:S01]  /*37c0*/  FFMA.FTZ R50, R43.reuse, R50, 1 ;  /* 0x3f8000002b327423 */ /* 0x040fe20000010032 */
[----:B------:R-:W-:Y:S02]  /*37d0*/  FMUL.FTZ R43, R43, R74 ;  /* 0x0000004a2b2b7220 */ /* 0x000fe40000410000 */
[----:B------:R-:W0:Y:S01]  /*37e0*/  MUFU.RCP R75, R52 ;  /* 0x00000034004b7308 */ /* 0x000e220000001000 */
[----:B-1----:R-:W-:-:S04]  /*37f0*/  FADD.FTZ R51, -R73, 1 ;  /* 0x3f80000049337421 */ /* 0x002fc80000010100 */
[C---:B------:R-:W-:Y:S01]  /*3800*/  FFMA.FTZ R51, R46.reuse, R51, 1 ;  /* 0x3f8000002e337423 */ /* 0x040fe20000010033 */
[----:B------:R-:W-:Y:S02]  /*3810*/  FMUL.FTZ R46, R46, R73 ;  /* 0x000000492e2e7220 */ /* 0x000fe40000410000 */
[----:B------:R-:W-:Y:S08]  /*3820*/  MUFU.RCP R106, R56 ;  /* 0x00000038006a7308 */ /* 0x000ff00000001000 */
[----:B------:R-:W-:Y:S08]  /*3830*/  MUFU.RCP R109, R57 ;  /* 0x00000039006d7308 */ /* 0x000ff00000001000 */
[----:B------:R-:W1:Y:S08]  /*3840*/  MUFU.RCP R76, R53 ;  /* 0x00000035004c7308 */ /* 0x000e700000001000 */
[----:B------:R-:W3:Y:S08]  /*3850*/  MUFU.RCP R110, R58 ;  /* 0x0000003a006e7308 */ /* 0x000ef00000001000 */
[----:B------:R2:W4:Y:S08]  /*3860*/  MUFU.RCP R79, R55 ;  /* 0x00000037004f7308 */ /* 0x0005300000001000 */
[----:B------:R4:W4:Y:S01]  /*3870*/  MUFU.RCP R115, R78 ;  /* 0x0000004e00737308 */ /* 0x0009220000001000 */
[----:B--2---:R-:W-:-:S04]  /*3880*/  FADD.FTZ R55, -R77, 1 ;  /* 0x3f8000004d377421 */ /* 0x004fc80000010100 */
[C---:B------:R-:W-:Y:S01]  /*3890*/  FFMA.FTZ R55, R40.reuse, R55, 1 ;  /* 0x3f80000028377423 */ /* 0x040fe20000010037 */
[----:B------:R-:W-:Y:S02]  /*38a0*/  FMUL.FTZ R40, R40, R77 ;  /* 0x0000004d28287220 */ /* 0x000fe40000410000 */
[----:B------:R-:W2:Y:S08]  /*38b0*/  MUFU.RCP R116, R80 ;  /* 0x0000005000747308 */ /* 0x000eb00000001000 */
[----:B------:R-:W2:Y:S08]  /*38c0*/  MUFU.RCP R112, R59 ;  /* 0x0000003b00707308 */ /* 0x000eb00000001000 */
[----:B------:R-:W2:Y:S01]  /*38d0*/  MUFU.RCP R118, R81 ;  /* 0x0000005100767308 */ /* 0x000ea20000001000 */
[----:B-----5:R5:W-:Y:S04]  /*38e0*/  STS.128 [R102], R24 ;  /* 0x0000001866007388 */ /* 0x020be80000000c00 */
[----:B------:R0:W-:Y:S01]  /*38f0*/  STS.128 [R102+0x200], R28 ;  /* 0x0002001c66007388 */ /* 0x0001e20000000c00 */
[----:B------:R-:W-:-:S03]  /*3900*/  NOP ;  /* 0x0000000000007918 */ /* 0x000fc60000000000 */
[----:B------:R-:W1:Y:S01]  /*3910*/  LDS.128 R12, [R101] ;  /* 0x00000000650c7984 */ /* 0x000e620000000c00 */
[----:B-----5:R-:W-:Y:S02]  /*3920*/  HADD2.F32 R25, -RZ, R22.H0_H0 ;  /* 0x20000016ff197230 */ /* 0x020fe40000004100 */
[--C-:B------:R-:W-:Y:S02]  /*3930*/  HADD2.F32 R26, -RZ, R23.reuse.H0_H0 ;  /* 0x20000017ff1a7230 */ /* 0x100fe40000004100 */
[----:B0-----:R-:W-:Y:S02]  /*3940*/  HADD2.F32 R29, -RZ, R23.H1_H1 ;  /* 0x30000017ff1d7230 */ /* 0x001fe40000004100 */
[--C-:B------:R-:W-:Y:S02]  /*3950*/  HADD2.F32 R27, -RZ, R16.reuse.H0_H0 ;  /* 0x20000010ff1b7230 */ /* 0x100fe40000004100 */
[----:B------:R-:W-:Y:S02]  /*3960*/  HADD2.F32 R28, -RZ, R16.H1_H1 ;  /* 0x30000010ff1c7230 */ /* 0x000fe40000004100 */
[----:B------:R-:W-:-:S02]  /*3970*/  HADD2.F32 R30, -RZ, R17.H1_H1 ;  /* 0x30000011ff1e7230 */ /* 0x000fc40000004100 */
[----:B------:R-:W-:Y:S02]  /*3980*/  HADD2.F32 R24, -RZ, R18.H1_H1 ;  /* 0x30000012ff187230 */ /* 0x000fe40000004100 */
[--C-:B------:R-:W-:Y:S02]  /*3990*/  HADD2.F32 R22, -RZ, R19.reuse.H0_H0 ;  /* 0x20000013ff167230 */ /* 0x100fe40000004100 */
[----:B------:R-:W-:Y:S02]  /*39a0*/  HADD2.F32 R23, -RZ, R19.H1_H1 ;  /* 0x30000013ff177230 */ /* 0x000fe40000004100 */
[--C-:B-1----:R-:W-:Y:S02]  /*39b0*/  HADD2.F32 R31, -RZ, R12.reuse.H0_H0 ;  /* 0x2000000cff1f7230 */ /* 0x102fe40000004100 */
[----:B------:R-:W-:Y:S02]  /*39c0*/  HADD2.F32 R64, -RZ, R12.H1_H1 ;  /* 0x3000000cff407230 */ /* 0x000fe40000004100 */
[----:B------:R-:W-:Y:S01]  /*39d0*/  FADD.FTZ R12, -R70, 1 ;  /* 0x3f800000460c7421 */ /* 0x000fe20000010100 */
[----:B------:R-:W-:-:S02]  /*39e0*/  HADD2.F32 R63, -RZ, R13.H0_H0 ;  /* 0x2000000dff3f7230 */ /* 0x000fc40000004100 */
[----:B------:R-:W-:Y:S02]  /*39f0*/  HADD2.F32 R66, -RZ, R13.H1_H1 ;  /* 0x3000000dff427230 */ /* 0x000fe40000004100 */
[----:B------:R-:W-:Y:S01]  /*3a00*/  FMUL.FTZ R13, R48, R31 ;  /* 0x0000001f300d7220 */ /* 0x000fe20000410000 */
[--C-:B------:R-:W-:Y:S02]  /*3a10*/  HADD2.F32 R68, -RZ, R14.reuse.H0_H0 ;  /* 0x2000000eff447230 */ /* 0x100fe40000004100 */
[----:B------:R-:W-:Y:S01]  /*3a20*/  FFMA.FTZ R17, R45, R12, 1 ;  /* 0x3f8000002d117423 */ /* 0x000fe2000001000c */
[----:B------:R-:W-:Y:S02]  /*3a30*/  HADD2.F32 R65, -RZ, R14.H1_H1 ;  /* 0x3000000eff417230 */ /* 0x000fe40000004100 */
[----:B------:R-:W-:Y:S01]  /*3a40*/  FMUL.FTZ R14, R47, R64 ;  /* 0x000000402f0e7220 */ /* 0x000fe20000410000 */
[--C-:B------:R-:W-:Y:S02]  /*3a50*/  HADD2.F32 R67, -RZ, R15.reuse.H0_H0 ;  /* 0x2000000fff437230 */ /* 0x100fe40000004100 */
[----:B------:R-:W-:Y:S01]  /*3a60*/  FMUL.FTZ R16, R70, R13 ;  /* 0x0000000d46107220 */ /* 0x000fe20000410000 */
[----:B------:R-:W-:-:S02]  /*3a70*/  HADD2.F32 R72, -RZ, R15.H1_H1 ;  /* 0x3000000fff487230 */ /* 0x000fc40000004100 */
[C---:B------:R-:W-:Y:S01]  /*3a80*/  FADD.FTZ R15, -R69.reuse, 1 ;  /* 0x3f800000450f7421 */ /* 0x040fe20000010100 */
[----:B------:R-:W-:Y:S01]  /*3a90*/  FMUL.FTZ R18, R69, R14 ;  /* 0x0000000e45127220 */ /* 0x000fe20000410000 */
[----:B------:R-:W-:Y:S01]  /*3aa0*/  FMUL.FTZ R16, R16, R17 ;  /* 0x0000001110107220 */ /* 0x000fe20000410000 */
[----:B------:R-:W-:Y:S01]  /*3ab0*/  FADD.FTZ R17, -R71, 1 ;  /* 0x3f80000047117421 */ /* 0x000fe20000010100 */
[----:B------:R-:W-:Y:S01]  /*3ac0*/  FFMA.FTZ R19, R44, R15, 1 ;  /* 0x3f8000002c137423 */ /* 0x000fe2000001000f */
[----:B------:R-:W-:Y:S01]  /*3ad0*/  FMUL.FTZ R49, R61, R66 ;  /* 0x000000423d317220 */ /* 0x000fe20000410000 */
[----:B------:R-:W4:Y:S01]  /*3ae0*/  LDS.128 R12, [R101+0x10] ;  /* 0x00001000650c7984 */ /* 0x000f220000000c00 */
        /* <DEDUP_REMOVED lines=14> */
[----:B------:R-:W-:Y:S01]  /*3bd0*/  FMUL.FTZ R55, R54, R55 ;  /* 0x0000003736377220 */ /* 0x000fe20000410000 */
[----:B------:R-:W-:Y:S01]  /*3be0*/  FADD.FTZ R52, -R76, 1 ;  /* 0x3f8000004c347421 */ /* 0x000fe20000010100 */
[----:B------:R-:W-:Y:S01]  /*3bf0*/  FFMA.FTZ R49, R34, R49, 1 ;  /* 0x3f80000022317423 */ /* 0x000fe20000010031 */
[----:B------:R-:W-:Y:S01]  /*3c00*/  FMUL.FTZ R53, R26, R67 ;  /* 0x000000431a357220 */ /* 0x000fe20000410000 */
[----:B------:R-:W-:Y:S01]  /*3c10*/  FMUL.FTZ R18, R75, R18 ;  /* 0x000000124b127220 */ /* 0x000fe20000410000 */
[----:B---3--:R-:W-:Y:S01]  /*3c20*/  FADD.FTZ R54, -R110, 1 ;  /* 0x3f8000006e367421 */ /* 0x008fe20000010100 */
        /* <DEDUP_REMOVED lines=18> */
[----:B----4-:R-:W-:-:S02]  /*3d50*/  HADD2.F32 R78, -RZ, R12.H0_H0 ;  /* 0x2000000cff4e7230 */ /* 0x010fc40000004100 */
[----:B------:R-:W-:Y:S02]  /*3d60*/  HADD2.F32 R107, -RZ, R12.H1_H1 ;  /* 0x3000000cff6b7230 */ /* 0x000fe40000004100 */
[----:B------:R-:W-:Y:S01]  /*3d70*/  FADD.FTZ R12, -R106, 1 ;  /* 0x3f8000006a0c7421 */ /* 0x000fe20000010100 */
[--C-:B------:R-:W-:Y:S02]  /*3d80*/  HADD2.F32 R117, -RZ, R15.reuse.H0_H0 ;  /* 0x2000000fff757230 */ /* 0x100fe40000004100 */
[----:B------:R-:W-:Y:S02]  /*3d90*/  HADD2.F32 R119, -RZ, R15.H1_H1 ;  /* 0x3000000fff777230 */ /* 0x000fe40000004100 */
[----:B------:R-:W-:Y:S01]  /*3da0*/  FADD.FTZ R15, -R109, 1 ;  /* 0x3f8000006d0f7421 */ /* 0x000fe20000010100 */
[--C-:B------:R-:W-:Y:S02]  /*3db0*/  HADD2.F32 R108, -RZ, R13.reuse.H0_H0 ;  /* 0x2000000dff6c7230 */ /* 0x100fe40000004100 */
[----:B------:R-:W-:-:S02]  /*3dc0*/  HADD2.F32 R111, -RZ, R13.H1_H1 ;  /* 0x3000000dff6f7230 */ /* 0x000fc40000004100 */
[----:B------:R-:W-:Y:S01]  /*3dd0*/  FFMA.FTZ R56, R36, R15, 1 ;  /* 0x3f80000024387423 */ /* 0x000fe2000001000f */
[--C-:B------:R-:W-:Y:S02]  /*3de0*/  HADD2.F32 R113, -RZ, R14.reuse.H0_H0 ;  /* 0x2000000eff717230 */ /* 0x100fe40000004100 */
[----:B------:R-:W-:Y:S01]  /*3df0*/  FADD.FTZ R13, -R79, 1 ;  /* 0x3f8000004f0d7421 */ /* 0x000fe20000010100 */
[----:B------:R-:W-:Y:S02]  /*3e00*/  HADD2.F32 R114, -RZ, R14.H1_H1 ;  /* 0x3000000eff727230 */ /* 0x000fe40000004100 */
[----:B------:R-:W-:Y:S01]  /*3e10*/  FFMA.FTZ R14, R33, R12, 1 ;  /* 0x3f800000210e7423 */ /* 0x000fe2000001000c */
        /* <DEDUP_REMOVED lines=18> */
[----:B------:R-:W-:Y:S01]  /*3f40*/  FADD.FTZ R56, -R118, 1 ;  /* 0x3f80000076387421 */ /* 0x000fe20000010100 */
        /* <DEDUP_REMOVED lines=15> */
[----:B------:R-:W-:Y:S01]  /*4040*/  HADD2.F32 R81, -RZ, R9.H1_H1 ;  /* 0x30000009ff517230 */ /* 0x000fe20000004100 */
[----:B------:R-:W-:Y:S01]  /*4050*/  F2FP.F16.F32.PACK_AB R13, R50, R17 ;  /* 0x00000011320d723e */ /* 0x000fe200000000ff */
[----:B------:R-:W-:Y:S01]  /*4060*/  HADD2.F32 R50, -RZ, R7.H0_H0 ;  /* 0x20000007ff327230 */ /* 0x000fe20000004100 */
[----:B------:R-:W-:Y:S01]  /*4070*/  F2FP.F16.F32.PACK_AB R14, R18, R51 ;  /* 0x00000033120e723e */ /* 0x000fe200000000ff */
[----:B------:R-:W-:Y:S01]  /*4080*/  HADD2.F32 R51, -RZ, R6.H1_H1 ;  /* 0x30000006ff337230 */ /* 0x000fe20000004100 */
[----:B------:R-:W-:Y:S01]  /*4090*/  F2FP.F16.F32.PACK_AB R15, R55, R52 ;  /* 0x00000034370f723e */ /* 0x000fe200000000ff */
[----:B------:R-:W-:Y:S01]  /*40a0*/  BAR.SYNC.DEFER_BLOCKING 0x0 ;  /* 0x0000000000007b1d */ /* 0x000fe20000010000 */
[----:B------:R-:W-:Y:S01]  /*40b0*/  F2FP.F16.F32.PACK_AB R16, R54, R49 ;  /* 0x000000313610723e */ /* 0x000fe200000000ff */
[--C-:B------:R-:W-:Y:S01]  /*40c0*/  HADD2.F32 R55, -RZ, R4.reuse.H1_H1 ;  /* 0x30000004ff377230 */ /* 0x100fe20000004100 */
[----:B------:R-:W-:Y:S01]  /*40d0*/  F2FP.F16.F32.PACK_AB R17, R58, R53 ;  /* 0x000000353a11723e */ /* 0x000fe200000000ff */
[--C-:B------:R-:W-:Y:S01]  /*40e0*/  HADD2.F32 R54, -RZ, R5.reuse.H0_H0 ;  /* 0x20000005ff367230 */ /* 0x100fe20000004100 */
[----:B------:R-:W-:Y:S01]  /*40f0*/  F2FP.F16.F32.PACK_AB R18, R57, R56 ;  /* 0x000000383912723e */ /* 0x000fe200000000ff */
[----:B------:R-:W-:Y:S01]  /*4100*/  HADD2.F32 R56, -RZ, R4.H0_H0 ;  /* 0x20000004ff387230 */ /* 0x000fe20000004100 */
[----:B------:R-:W-:Y:S01]  /*4110*/  F2FP.F16.F32.PACK_AB R19, R82, R59 ;  /* 0x0000003b5213723e */ /* 0x000fe200000000ff */
[----:B------:R-:W-:-:S02]  /*4120*/  HADD2.F32 R53, -RZ, R5.H1_H1 ;  /* 0x30000005ff357230 */ /* 0x000fc40000004100 */
[----:B------:R-:W-:Y:S01]  /*4130*/  FMUL.FTZ R38, R38, R79 ;  /* 0x0000004f26267220 */ /* 0x000fe20000410000 */
[----:B------:R-:W-:Y:S02]  /*4140*/  HADD2.F32 R52, -RZ, R6.H0_H0 ;  /* 0x20000006ff347230 */ /* 0x000fe40000004100 */
[----:B------:R-:W-:Y:S01]  /*4150*/  FMUL.FTZ R33, R33, R106 ;  /* 0x0000006a21217220 */ /* 0x000fe20000410000 */
[----:B------:R-:W-:Y:S02]  /*4160*/  HADD2.F32 R49, -RZ, R7.H1_H1 ;  /* 0x30000007ff317230 */ /* 0x000fe40000004100 */
[----:B------:R-:W-:Y:S01]  /*4170*/  FMUL.FTZ R36, R36, R109 ;  /* 0x0000006d24247220 */ /* 0x000fe20000410000 */
[----:B------:R-:W-:Y:S01]  /*4180*/  HADD2.F32 R82, -RZ, R9.H0_H0 ;  /* 0x20000009ff527230 */ /* 0x000fe20000004100 */
        /* <DEDUP_REMOVED lines=9> */
[----:B------:R-:W-:Y:S01]  /*4220*/  STS.128 [R101], R12 ;  /* 0x0000000c65007388 */ /* 0x000fe20000000c00 */
[--C-:B------:R-:W-:Y:S02]  /*4230*/  HADD2.F32 R58, -RZ, R11.reuse.H0_H0 ;  /* 0x2000000bff3a7230 */ /* 0x100fe40000004100 */
[----:B------:R-:W-:Y:S01]  /*4240*/  FMUL.FTZ R76, R28, R33 ;  /* 0x000000211c4c7220 */ /* 0x000fe20000410000 */
[----:B------:R-:W-:Y:S01]  /*4250*/  HADD2.F32 R57, -RZ, R11.H1_H1 ;  /* 0x3000000bff397230 */ /* 0x000fe20000004100 */
        /* <DEDUP_REMOVED lines=10> */
[----:B0-----:R-:W-:-:S04]  /*4300*/  FMUL.FTZ R16, R48, R45 ;  /* 0x0000002d30107220 */ /* 0x001fc80000410000 */
[----:B------:R-:W-:-:S04]  /*4310*/  FFMA.FTZ R105, R16, R84, R105 ;  /* 0x0000005410697223 */ /* 0x000fc80000010069 */
[----:B------:R-:W-:-:S04]  /*4320*/  FFMA.FTZ R10, R70, R83, R105 ;  /* 0x00000053460a7223 */ /* 0x000fc80000010069 */
[----:B------:R-:W-:-:S04]  /*4330*/  FFMA.FTZ R11, R69, R82, R10 ;  /* 0x00000052450b7223 */ /* 0x000fc8000001000a */
[----:B------:R-:W-:Y:S01]  /*4340*/  FFMA.FTZ R18, R60, R81, R11 ;  /* 0x000000513c127223 */ /* 0x000fe2000001000b */
        /* <DEDUP_REMOVED lines=45> */
.L_x_5183:
[----:B-1----:R-:W-:Y:S01]  /*4620*/  FFMA.FTZ R3, R61, R80, R18 ;  /* 0x000000503d037223 */ /* 0x002fe20000010012 */
[----:B------:R-:W1:Y:S01]  /*4630*/  LDCU UR8, c[0x0][0x38c] ;  /* 0x00007180ff0877ac */ /* 0x000e620008000800 */
[----:B------:R-:W-:Y:S01]  /*4640*/  HFMA2 R48, -RZ, RZ, 0, 0 ;  /* 0x00000000ff307431 */ /* 0x000fe200000001ff */
[----:B------:R-:W-:Y:S01]  /*4650*/  CS2R R46, SRZ ;  /* 0x00000000002e7805 */ /* 0x000fe2000001ff00 */
[----:B------:R-:W-:Y:S01]  /*4660*/  FFMA.FTZ R2, R62, R59, R3 ;  /* 0x0000003b3e027223 */ /* 0x000fe20000010003 */
        /* <DEDUP_REMOVED lines=8> */
[----:B------:R-:W-:Y:S01]  /*46f0*/  MOV R33, RZ ;  /* 0x000000ff00217202 */ /* 0x000fe20000000f00 */
[----:B------:R-:W-:Y:S01]  /*4700*/  FMUL.FTZ R32, R16, UR6 ;  /* 0x0000000610207c20 */ /* 0x000fe20008410000 */
[----:B------:R-:W-:Y:S01]  /*4710*/  FMUL.FTZ R31, R70, UR6 ;  /* 0x00000006461f7c20 */ /* 0x000fe20008410000 */
[----:B------:R-:W-:Y:S01]  /*4720*/  FFMA.FTZ R3, R73, R56, R2 ;  /* 0x0000003849037223 */ /* 0x000fe20000010002 */
[----:B------:R-:W-:Y:S01]  /*4730*/  FMUL.FTZ R30, R69, UR6 ;  /* 0x00000006451e7c20 */ /* 0x000fe20008410000 */
[----:B------:R-:W-:Y:S01]  /*4740*/  FMUL.FTZ R29, R60, UR6 ;  /* 0x000000063c1d7c20 */ /* 0x000fe20008410000 */
[----:B-1----:R-:W-:Y:S01]  /*4750*/  UISETP.GE.AND UP0, UPT, UR8, 0x1, UPT ;  /* 0x000000010800788c */ /* 0x002fe2000bf06270 */
        /* <DEDUP_REMOVED lines=13> */
[----:B------:R-:W-:Y:S01]  /*4830*/  FMUL.FTZ R19, R110, UR6 ;  /* 0x000000066e137c20 */ /* 0x000fe20008410000 */
[----:B------:R-:W-:Y:S01]  /*4840*/  FMUL.FTZ R18, R79, UR6 ;  /* 0x000000064f127c20 */ /* 0x000fe20008410000 */
[----:B------:R-:W-:Y:S01]  /*4850*/  FMUL.FTZ R17, R112, UR6 ;  /* 0x0000000670117c20 */ /* 0x000fe20008410000 */
[----:B------:R-:W-:-:S04]  /*4860*/  FFMA.FTZ R2, R110, R51, R3 ;  /* 0x000000336e027223 */ /* 0x000fc80000010003 */
[----:B------:R-:W-:-:S04]  /*4870*/  FFMA.FTZ R105, R79, R50, R2 ;  /* 0x000000324f697223 */ /* 0x000fc80000010002 */
[----:B------:R-:W-:Y:S01]  /*4880*/  FFMA.FTZ R105, R112, R49, R105 ;  /* 0x0000003170697223 */ /* 0x000fe20000010069 */
[----:B------:R-:W-:Y:S06]  /*4890*/  BAR.SYNC.DEFER_BLOCKING 0x0 ;  /* 0x0000000000007b1d */ /* 0x000fec0000010000 */
[----:B------:R-:W-:Y:S05]  /*48a0*/  BRA.U !UP0, `(.L_x_5184) ;  /* 0x0000008508087547 */ /* 0x000fea000b800000 */
[----:B------:R-:W-:Y:S01]  /*48b0*/  UISETP.NE.AND UP0, UPT, UR19, 0x1, UPT ;  /* 0x000000011300788c */ /* 0x000fe2000bf05270 */
[----:B0-----:R-:W-:Y:S01]  /*48c0*/  FADD.FTZ R15, R69, R69 ;  /* 0x00000045450f7221 */ /* 0x001fe20000010000 */
        /* <DEDUP_REMOVED lines=28> */
.L_x_5283:
        /* <DEDUP_REMOVED lines=139> */
[C---:B------:R-:W-:Y:S01]  /*5340*/  FMUL.FTZ R64, R78.reuse, R92 ;  /* 0x0000005c4e407220 */ /* 0x040fe20000410000 */
        /* <DEDUP_REMOVED lines=24> */
[C---:B------:R-:W-:Y:S01]  /*54d0*/  FMUL.FTZ R106, R78.reuse, R86 ;  /* 0x000000564e6a7220 */ /* 0x040fe20000410000 */
[----:B------:R-:W0:Y:S01]  /*54e0*/  MUFU.EX2 R65, R65 ;  /* 0x0000004100417308 */ /* 0x000e220000000800 */
[----:B------:R-:W-:Y:S01]  /*54f0*/  FMUL.FTZ R134, R75, R134 ;  /* 0x000000864b867220 */ /* 0x000fe20000410000 */
[C---:B--2---:R-:W-:Y:S01]  /*5500*/  FMUL.FTZ R143, R67.reuse, R68 ;  /* 0x00000044438f7220 */ /* 0x044fe20000410000 */
[C---:B------:R-:W-:Y:S01]  /*5510*/  FMUL.FTZ R68, R78.reuse, R90 ;  /* 0x0000005a4e447220 */ /* 0x040fe20000410000 */
[----:B------:R-:W4:Y:S01]  /*5520*/  MUFU.EX2 R72, R72 ;  /* 0x0000004800487308 */ /* 0x000f220000000800 */
[----:B------:R-:W-:Y:S01]  /*5530*/  FMUL.FTZ R142, R67, R142 ;  /* 0x0000008e438e7220 */ /* 0x000fe20000410000 */
[C---:B-----5:R-:W-:Y:S01]  /*5540*/  FMUL.FTZ R141, R69.reuse, R70 ;  /* 0x00000046458d7220 */ /* 0x060fe20000410000 */
[----:B------:R-:W-:Y:S01]  /*5550*/  FMUL.FTZ R140, R69, R140 ;  /* 0x0000008c458c7220 */ /* 0x000fe20000410000 */
[----:B------:R-:W-:Y:S01]  /*5560*/  FMUL.FTZ R69, R78, R87 ;  /* 0x000000574e457220 */ /* 0x000fe20000410000 */
        /* <DEDUP_REMOVED lines=100> */
.L_x_5186:
[----:B------:R-:W-:-:S06]  /*5bb0*/  LEA R106, R108, UR26, 0x3 ;  /* 0x0000001a6c6a7c11 */ /* 0x000fcc000f8e18ff */
[----:B------:R-:W0:Y:S02]  /*5bc0*/  LDS.64 R106, [R106+0x8788] ;  /* 0x008788006a6a7984 */ /* 0x000e240000000a00 */
.L_x_5187:
[----:B------:R-:W-:Y:S05]  /*5bd0*/  BSYNC.RECONVERGENT B0 ;  /* 0x0000000000007941 */ /* 0x000fea0003800200 */
.L_x_5185:
        /* <DEDUP_REMOVED lines=305> */
.L_x_5311:
        /* <DEDUP_REMOVED lines=13> */
.L_x_5314:
[----:B------:R-:W-:-:S03]  /*6fc0*/  UMOV UR9, 0xffffffff ;  /* 0xffffffff00097882 */ /* 0x000fc60000000000 */
[----:B------:R-:W-:Y:S05]  /*6fd0*/  BRA.DIV UR9, `(.L_x_5191) ;  /* 0x0000007e09647947 */ /* 0x000fea000b800000 */
.L_x_5317:
[----:B------:R-:W-:-:S03]  /*6fe0*/  UMOV UR9, 0xffffffff ;  /* 0xffffffff00097882 */ /* 0x000fc60000000000 */
[----:B------:R-:W-:Y:S05]  /*6ff0*/  BRA.DIV UR9, `(.L_x_5192) ;  /* 0x0000007e09847947 */ /* 0x000fea000b800000 */
.L_x_5320:
[----:B------:R-:W-:-:S03]  /*7000*/  UMOV UR9, 0xffffffff ;  /* 0xffffffff00097882 */ /* 0x000fc60000000000 */
[----:B------:R-:W-:Y:S05]  /*7010*/  BRA.DIV UR9, `(.L_x_5193) ;  /* 0x0000007e09a47947 */ /* 0x000fea000b800000 */
.L_x_5323:
        /* <DEDUP_REMOVED lines=10> */
.L_x_5333:
        /* <DEDUP_REMOVED lines=45> */
.L_x_5188:
        /* <DEDUP_REMOVED lines=313> */
.L_x_5338:
        /* <DEDUP_REMOVED lines=12> */
.L_x_5199:
[----:B------:R-:W-:Y:S05]  /*87e0*/  BSYNC.RECONVERGENT B1 ;  /* 0x0000000000017941 */ /* 0x000fea0003800200 */
.L_x_5198:
[----:B------:R-:W-:Y:S01]  /*87f0*/  UMOV UR9, 0xffffffff ;  /* 0xffffffff00097882 */ /* 0x000fe20000000000 */
[----:B------:R-:W-:Y:S02]  /*8800*/  ISETP.GT.U32.AND P2, PT, R206, 0x1d, PT ;  /* 0x0000001dce00780c */ /* 0x000fe40003f44070 */
[----:B------:R-:W-:Y:S11]  /*8810*/  BRA.DIV UR9, `(.L_x_5200) ;  /* 0x0000006a09f47947 */ /* 0x000ff6000b800000 */
[----:B--2---:R2:W1:Y:S04]  /*8820*/  SHFL.DOWN PT, R76, R249, 0x2, 0x1f ;  /* 0x08401f00f94c7f89 */ /* 0x00446800000e0000 */
[----:B---3--:R2:W3:Y:S04]  /*8830*/  SHFL.DOWN PT, R77, R248, 0x2, 0x1f ;  /* 0x08401f00f84d7f89 */ /* 0x0084e800000e0000 */
[----:B----4-:R2:W4:Y:S04]  /*8840*/  SHFL.DOWN PT, R78, R247, 0x2, 0x1f ;  /* 0x08401f00f74e7f89 */ /* 0x01052800000e0000 */
[----:B0-----:R2:W0:Y:S02]  /*8850*/  SHFL.DOWN PT, R251, R246, 0x2, 0x1f ;  /* 0x08401f00f6fb7f89 */ /* 0x00142400000e0000 */
.L_x_5344:
        /* <DEDUP_REMOVED lines=12> */
.L_x_5202:
[----:B------:R-:W-:Y:S05]  /*8920*/  BSYNC.RECONVERGENT B1 ;  /* 0x0000000000017941 */ /* 0x000fea0003800200 */
.L_x_5201:
[----:B------:R-:W-:Y:S01]  /*8930*/  UMOV UR9, 0xffffffff ;  /* 0xffffffff00097882 */ /* 0x000fe20000000000 */
[----:B------:R-:W-:Y:S02]  /*8940*/  ISETP.GT.U32.AND P2, PT, R206, 0x1b, PT ;  /* 0x0000001bce00780c */ /* 0x000fe40003f44070 */
[----:B------:R-:W-:Y:S11]  /*8950*/  BRA.DIV UR9, `(.L_x_5203) ;  /* 0x0000006e09147947 */ /* 0x000ff6000b800000 */
[----:B-1----:R1:W1:Y:S04]  /*8960*/  SHFL.DOWN PT, R76, R249, 0x4, 0x1f ;  /* 0x08801f00f94c7f89 */ /* 0x00226800000e0000 */
[----:B---3--:R3:W1:Y:S04]  /*8970*/  SHFL.DOWN PT, R77, R248, 0x4, 0x1f ;  /* 0x08801f00f84d7f89 */ /* 0x00866800000e0000 */
[----:B----4-:R3:W4:Y:S04]  /*8980*/  SHFL.DOWN PT, R78, R247, 0x4, 0x1f ;  /* 0x08801f00f74e7f89 */ /* 0x01072800000e0000 */
[----:B0-----:R3:W0:Y:S02]  /*8990*/  SHFL.DOWN PT, R251, R246, 0x4, 0x1f ;  /* 0x08801f00f6fb7f89 */ /* 0x00162400000e0000 */
.L_x_5350:
        /* <DEDUP_REMOVED lines=12> */
.L_x_5205:
[----:B------:R-:W-:Y:S05]  /*8a60*/  BSYNC.RECONVERGENT B1 ;  /* 0x0000000000017941 */ /* 0x000fea0003800200 */
.L_x_5204:
[----:B------:R-:W-:Y:S01]  /*8a70*/  UMOV UR9, 0xffffffff ;  /* 0xffffffff00097882 */ /* 0x000fe20000000000 */
[----:B------:R-:W-:Y:S02]  /*8a80*/  ISETP.GT.U32.AND P2, PT, R206, 0x17, PT ;  /* 0x00000017ce00780c */ /* 0x000fe40003f44070 */
[----:B------:R-:W-:Y:S11]  /*8a90*/  BRA.DIV UR9, `(.L_x_5206) ;  /* 0x0000006e09347947 */ /* 0x000ff6000b800000 */
[----:B-1----:R1:W1:Y:S04]  /*8aa0*/  SHFL.DOWN PT, R76, R249, 0x8, 0x1f ;  /* 0x09001f00f94c7f89 */ /* 0x00226800000e0000 */
[----:B------:R0:W1:Y:S04]  /*8ab0*/  SHFL.DOWN PT, R77, R248, 0x8, 0x1f ;  /* 0x09001f00f84d7f89 */ /* 0x00006800000e0000 */
[----:B----4-:R4:W1:Y:S04]  /*8ac0*/  SHFL.DOWN PT, R78, R247, 0x8, 0x1f ;  /* 0x09001f00f74e7f89 */ /* 0x01086800000e0000 */
[----:B0-----:R4:W0:Y:S02]  /*8ad0*/  SHFL.DOWN PT, R251, R246, 0x8, 0x1f ;  /* 0x09001f00f6fb7f89 */ /* 0x00182400000e0000 */
.L_x_5356:
        /* <DEDUP_REMOVED lines=12> */
.L_x_5208:
[----:B------:R-:W-:Y:S05]  /*8ba0*/  BSYNC.RECONVERGENT B1 ;  /* 0x0000000000017941 */ /* 0x000fea0003800200 */
.L_x_5207:
[----:B------:R-:W-:Y:S01]  /*8bb0*/  UMOV UR9, 0xffffffff ;  /* 0xffffffff00097882 */ /* 0x000fe20000000000 */
[----:B------:R-:W-:Y:S02]  /*8bc0*/  ISETP.GT.U32.AND P2, PT, R206, 0xf, PT ;  /* 0x0000000fce00780c */ /* 0x000fe40003f44070 */
[----:B------:R-:W-:Y:S11]  /*8bd0*/  BRA.DIV UR9, `(.L_x_5209) ;  /* 0x0000006e09547947 */ /* 0x000ff6000b800000 */
[----:B-1----:R1:W1:Y:S04]  /*8be0*/  SHFL.DOWN PT, R76, R249, 0x10, 0x1f ;  /* 0x0a001f00f94c7f89 */ /* 0x00226800000e0000 */
[----:B------:R0:W1:Y:S04]  /*8bf0*/  SHFL.DOWN PT, R77, R248, 0x10, 0x1f ;  /* 0x0a001f00f84d7f89 */ /* 0x00006800000e0000 */
[----:B------:R1:W1:Y:S04]  /*8c00*/  SHFL.DOWN PT, R78, R247, 0x10, 0x1f ;  /* 0x0a001f00f74e7f89 */ /* 0x00026800000e0000 */
[----:B0-----:R0:W0:Y:S02]  /*8c10*/  SHFL.DOWN PT, R251, R246, 0x10, 0x1f ;  /* 0x0a001f00f6fb7f89 */ /* 0x00102400000e0000 */
.L_x_5362:
        /* <DEDUP_REMOVED lines=12> */
.L_x_5211:
[----:B------:R-:W-:Y:S05]  /*8ce0*/  BSYNC.RECONVERGENT B1 ;  /* 0x0000000000017941 */ /* 0x000fea0003800200 */
.L_x_5210:
        /* <DEDUP_REMOVED lines=27> */
.L_x_5376:
        /* <DEDUP_REMOVED lines=15> */
.L_x_5214:
[----:B------:R-:W-:Y:S05]  /*8f90*/  BSYNC.RECONVERGENT B1 ;  /* 0x0000000000017941 */ /* 0x000fea0003800200 */
.L_x_5213:
        /* <DEDUP_REMOVED lines=38> */
.L_x_5196:
[----:B------:R-:W-:Y:S05]  /*9200*/  BSYNC B0 ;  /* 0x0000000000007941 */ /* 0x000fea0003800000 */
.L_x_5195:
        /* <DEDUP_REMOVED lines=478> */
.L_x_5216:
[----:B------:R-:W-:Y:S05]  /*aff0*/  BSYNC.RECONVERGENT B0 ;  /* 0x0000000000007941 */ /* 0x000fea0003800200 */
.L_x_5215:
[----:B------:R-:W-:Y:S04]  /*b000*/  BSSY.RECONVERGENT B0, `(.L_x_5217) ;  /* 0x0000003000007945 */ /* 0x000fe80003800200 */
[----:B------:R-:W-:Y:S05]  /*b010*/  @!P2 BRA `(.L_x_5218) ;  /* 0x000000000004a947 */ /* 0x000fea0003800000 */
[----:B-1----:R2:W-:Y:S02]  /*b020*/  REDG.E.ADD.F32.FTZ.RN.STRONG.GPU desc[UR28][R70.64+0x200], R169 ;  /* 0x000200a9460079a6 */ /* 0x0025e4000c12f31c */
.L_x_5218:
[----:B------:R-:W-:Y:S05]  /*b030*/  BSYNC.RECONVERGENT B0 ;  /* 0x0000000000007941 */ /* 0x000fea0003800200 */
.L_x_5217:
        /* <DEDUP_REMOVED lines=17> */
.L_x_5220:
[----:B------:R-:W-:Y:S05]  /*b150*/  BSYNC.RECONVERGENT B0 ;  /* 0x0000000000007941 */ /* 0x000fea0003800200 */
.L_x_5219:
[----:B01----:R0:W1:Y:S01]  /*b160*/  LDS R149, [R187+0x2700] ;  /* 0x00270000bb957984 */ /* 0x0030620000000800 */
[----:B------:R-:W-:Y:S01]  /*b170*/  BSSY.RECONVERGENT B0, `(.L_x_5221) ;  /* 0x0000006000007945 */ /* 0x000fe20003800200 */
[----:B------:R-:W-:Y:S02]  /*b180*/  IADD3 R171, PT, PT, R108, 0x300, RZ ;  /* 0x000003006cab7810 */ /* 0x000fe40007ffe0ff */
[----:B------:R-:W-:Y:S02]  /*b190*/  LEA.HI R169, R169, R108, RZ, 0x1b ;  /* 0x0000006ca9a97211 */ /* 0x000fe400078fd8ff */
[----:B------:R-:W-:Y:S01]  /*b1a0*/  LEA R62, R62, UR26, 0x2 ;  /* 0x0000001a3e3e7c11 */ /* 0x000fe2000f8e10ff */
[----:B------:R-:W-:Y:S06]  /*b1b0*/  @!P0 BRA `(.L_x_5222) ;  /* 0x0000000000048947 */ /* 0x000fec0003800000 */
[----:B-1----:R2:W-:Y:S02]  /*b1c0*/  REDG.E.ADD.F32.FTZ.RN.STRONG.GPU desc[UR28][R70.64+0x600], R149 ;  /* 0x00060095460079a6 */ /* 0x0025e4000c12f31c */
.L_x_5222:
[----:B------:R-:W-:Y:S05]  /*b1d0*/  BSYNC.RECONVERGENT B0 ;  /* 0x0000000000007941 */ /* 0x000fea0003800200 */
.L_x_5221:
[----:B-12---:R1:W2:Y:S01]  /*b1e0*/  LDS R149, [R62+0x2900] ;  /* 0x002900003e957984 */ /* 0x0062a20000000800 */
[----:B------:R-:W-:Y:S01]  /*b1f0*/  BSSY.RECONVERGENT B0, `(.L_x_5223) ;  /* 0x0000006000007945 */ /* 0x000fe20003800200 */
[----:B0-----:R-:W-:Y:S02]  /*b200*/  IADD3 R187, PT, PT, R108, 0x380, RZ ;  /* 0x000003806cbb7810 */ /* 0x001fe40007ffe0ff */
[----:B------:R-:W-:Y:S02]  /*b210*/  LEA.HI R171, R171, R108, RZ, 0x1b ;  /* 0x0000006cabab7211 */ /* 0x000fe400078fd8ff */
[----:B------:R-:W-:Y:S01]  /*b220*/  LEA R169, R169, UR26, 0x2 ;  /* 0x0000001aa9a97c11 */ /* 0x000fe2000f8e10ff */
[----:B------:R-:W-:Y:S06]  /*b230*/  @!P2 BRA `(.L_x_5224) ;  /* 0x000000000004a947 */ /* 0x000fec0003800000 */
[----:B--2---:R0:W-:Y:S02]  /*b240*/  REDG.E.ADD.F32.FTZ.RN.STRONG.GPU desc[UR28][R70.64+0x800], R149 ;  /* 0x00080095460079a6 */ /* 0x0041e4000c12f31c */
.L_x_5224:
[----:B------:R-:W-:Y:S05]  /*b250*/  BSYNC.RECONVERGENT B0 ;  /* 0x0000000000007941 */ /* 0x000fea0003800200 */
.L_x_5223:
[----:B0-2---:R0:W2:Y:S01]  /*b260*/  LDS R149, [R169+0x2b00] ;  /* 0x002b0000a9957984 */ /* 0x0050a20000000800 */
[----:B------:R-:W-:Y:S01]  /*b270*/  BSSY.RECONVERGENT B0, `(.L_x_5225) ;  /* 0x0000005000007945 */ /* 0x000fe20003800200 */
[----:B------:R-:W-:Y:S02]  /*b280*/  LEA.HI R187, R187, R108, RZ, 0x1b ;  /* 0x0000006cbbbb7211 */ /* 0x000fe400078fd8ff */
[----:B------:R-:W-:Y:S01]  /*b290*/  LEA R171, R171, UR26, 0x2 ;  /* 0x0000001aabab7c11 */ /* 0x000fe2000f8e10ff */
[----:B------:R-:W-:Y:S06]  /*b2a0*/  @!P3 BRA `(.L_x_5226) ;  /* 0x000000000004b947 */ /* 0x000fec0003800000 */
[----:B--2---:R3:W-:Y:S02]  /*b2b0*/  REDG.E.ADD.F32.FTZ.RN.STRONG.GPU desc[UR28][R70.64+0xa00], R149 ;  /* 0x000a0095460079a6 */ /* 0x0047e4000c12f31c */
.L_x_5226:
[----:B------:R-:W-:Y:S05]  /*b2c0*/  BSYNC.RECONVERGENT B0 ;  /* 0x0000000000007941 */ /* 0x000fea0003800200 */
.L_x_5225:
[----:B--23--:R2:W3:Y:S01]  /*b2d0*/  LDS R149, [R171+0x2d00] ;  /* 0x002d0000ab957984 */ /* 0x00c4e20000000800 */
[----:B------:R-:W-:Y:S01]  /*b2e0*/  BSSY.RECONVERGENT B0, `(.L_x_5227) ;  /* 0x0000004000007945 */ /* 0x000fe20003800200 */
[----:B------:R-:W-:-:S03]  /*b2f0*/  LEA R187, R187, UR26, 0x2 ;  /* 0x0000001abbbb7c11 */ /* 0x000fc6000f8e10ff */
[----:B------:R-:W-:Y:S05]  /*b300*/  @!P4 BRA `(.L_x_5228) ;  /* 0x000000000004c947 */ /* 0x000fea0003800000 */
[----:B---3--:R4:W-:Y:S02]  /*b310*/  REDG.E.ADD.F32.FTZ.RN.STRONG.GPU desc[UR28][R70.64+0xc00], R149 ;  /* 0x000c0095460079a6 */ /* 0x0089e4000c12f31c */
.L_x_5228:
[----:B------:R-:W-:Y:S05]  /*b320*/  BSYNC.RECONVERGENT B0 ;  /* 0x0000000000007941 */ /* 0x000fea0003800200 */
.L_x_5227:
[----:B---34-:R3:W4:Y:S01]  /*b330*/  LDS R149, [R187+0x2f00] ;  /* 0x002f0000bb957984 */ /* 0x0187220000000800 */
[----:B------:R-:W-:Y:S01]  /*b340*/  BSSY.RECONVERGENT B0, `(.L_x_5229) ;  /* 0x0000005000007945 */ /* 0x000fe20003800200 */
[C---:B0-----:R-:W-:Y:S02]  /*b350*/  LOP3.LUT R169, R108.reuse, 0x400, RZ, 0xfc, !PT ;  /* 0x000004006ca97812 */ /* 0x041fe400078efcff */
[----:B--2---:R-:W-:Y:S01]  /*b360*/  IADD3 R171, PT, PT, R108, 0x480, RZ ;  /* 0x000004806cab7810 */ /* 0x004fe20007ffe0ff */
[----:B------:R-:W-:Y:S06]  /*b370*/  @!P5 BRA `(.L_x_5230) ;  /* 0x000000000004d947 */ /* 0x000fec0003800000 */
[----:B----4-:R0:W-:Y:S02]  /*b380*/  REDG.E.ADD.F32.FTZ.RN.STRONG.GPU desc[UR28][R70.64+0xe00], R149 ;  /* 0x000e0095460079a6 */ /* 0x0101e4000c12f31c */
.L_x_5230:
[----:B------:R-:W-:Y:S05]  /*b390*/  BSYNC.RECONVERGENT B0 ;  /* 0x0000000000007941 */ /* 0x000fea0003800200 */
.L_x_5229:
        /* <DEDUP_REMOVED lines=17> */
.L_x_5232:
[----:B------:R-:W-:Y:S05]  /*b4b0*/  BSYNC.RECONVERGENT B0 ;  /* 0x0000000000007941 */ /* 0x000fea0003800200 */
.L_x_5231:
[----:B01----:R0:W1:Y:S01]  /*b4c0*/  LDS R149, [R171+0x3300] ;  /* 0x00330000ab957984 */ /* 0x0030620000000800 */
[----:B------:R-:W-:Y:S01]  /*b4d0*/  BSSY.RECONVERGENT B0, `(.L_x_5233) ;  /* 0x0000006000007945 */ /* 0x000fe20003800200 */
[----:B------:R-:W-:Y:S02]  /*b4e0*/  IADD3 R169, PT, PT, R108, 0x600, RZ ;  /* 0x000006006ca97810 */ /* 0x000fe40007ffe0ff */
[----:B------:R-:W-:Y:S02]  /*b4f0*/  LEA.HI R187, R187, R108, RZ, 0x1b ;  /* 0x0000006cbbbb7211 */ /* 0x000fe400078fd8ff */
[----:B------:R-:W-:Y:S01]  /*b500*/  LEA R62, R62, UR26, 0x2 ;  /* 0x0000001a3e3e7c11 */ /* 0x000fe2000f8e10ff */
[----:B------:R-:W-:Y:S06]  /*b510*/  @!P0 BRA `(.L_x_5234) ;  /* 0x0000000000048947 */ /* 0x000fec0003800000 */
[----:B-1----:R2:W-:Y:S02]  /*b520*/  REDG.E.ADD.F32.FTZ.RN.STRONG.GPU desc[UR28][R70.64+0x1200], R149 ;  /* 0x00120095460079a6 */ /* 0x0025e4000c12f31c */
.L_x_5234:
[----:B------:R-:W-:Y:S05]  /*b530*/  BSYNC.RECONVERGENT B0 ;  /* 0x0000000000007941 */ /* 0x000fea0003800200 */
.L_x_5233:
[----:B-12---:R1:W2:Y:S01]  /*b540*/  LDS R149, [R62+0x3500] ;  /* 0x003500003e957984 */ /* 0x0062a20000000800 */
[----:B------:R-:W-:Y:S01]  /*b550*/  BSSY.RECONVERGENT B0, `(.L_x_5235) ;  /* 0x0000006000007945 */ /* 0x000fe20003800200 */
[----:B0-----:R-:W-:Y:S02]  /*b560*/  IADD3 R171, PT, PT, R108, 0x680, RZ ;  /* 0x000006806cab7810 */ /* 0x001fe40007ffe0ff */
[----:B------:R-:W-:Y:S02]  /*b570*/  LEA.HI R169, R169, R108, RZ, 0x1b ;  /* 0x0000006ca9a97211 */ /* 0x000fe400078fd8ff */
[----:B------:R-:W-:Y:S01]  /*b580*/  LEA R187, R187, UR26, 0x2 ;  /* 0x0000001abbbb7c11 */ /* 0x000fe2000f8e10ff */
[----:B------:R-:W-:Y:S06]  /*b590*/  @!P2 BRA `(.L_x_5236) ;  /* 0x000000000004a947 */ /* 0x000fec0003800000 */
[----:B--2---:R0:W-:Y:S02]  /*b5a0*/  REDG.E.ADD.F32.FTZ.RN.STRONG.GPU desc[UR28][R70.64+0x1400], R149 ;  /* 0x00140095460079a6 */ /* 0x0041e4000c12f31c */
.L_x_5236:
[----:B------:R-:W-:Y:S05]  /*b5b0*/  BSYNC.RECONVERGENT B0 ;  /* 0x0000000000007941 */ /* 0x000fea0003800200 */
.L_x_5235:
[----:B0-2---:R0:W2:Y:S01]  /*b5c0*/  LDS R149, [R187+0x3700] ;  /* 0x00370000bb957984 */ /* 0x0050a20000000800 */
[----:B------:R-:W-:Y:S01]  /*b5d0*/  BSSY.RECONVERGENT B0, `(.L_x_5237) ;  /* 0x0000005000007945 */ /* 0x000fe20003800200 */
[----:B------:R-:W-:Y:S02]  /*b5e0*/  LEA.HI R171, R171, R108, RZ, 0x1b ;  /* 0x0000006cabab7211 */ /* 0x000fe400078fd8ff */
[----:B------:R-:W-:Y:S01]  /*b5f0*/  LEA R169, R169, UR26, 0x2 ;  /* 0x0000001aa9a97c11 */ /* 0x000fe2000f8e10ff */
[----:B------:R-:W-:Y:S06]  /*b600*/  @!P3 BRA `(.L_x_5238) ;  /* 0x000000000004b947 */ /* 0x000fec0003800000 */
[----:B--2---:R3:W-:Y:S02]  /*b610*/  REDG.E.ADD.F32.FTZ.RN.STRONG.GPU desc[UR28][R70.64+0x1600], R149 ;  /* 0x00160095460079a6 */ /* 0x0047e4000c12f31c */
.L_x_5238:
[----:B------:R-:W-:Y:S05]  /*b620*/  BSYNC.RECONVERGENT B0 ;  /* 0x0000000000007941 */ /* 0x000fea0003800200 */
.L_x_5237:
[----:B--23--:R2:W3:Y:S01]  /*b630*/  LDS R149, [R169+0x3900] ;  /* 0x00390000a9957984 */ /* 0x00c4e20000000800 */
[----:B------:R-:W-:Y:S01]  /*b640*/  BSSY.RECONVERGENT B0, `(.L_x_5239) ;  /* 0x0000004000007945 */ /* 0x000fe20003800200 */
[----:B-1----:R-:W-:-:S03]  /*b650*/  LEA R62, R171, UR26, 0x2 ;  /* 0x0000001aab3e7c11 */ /* 0x002fc6000f8e10ff */
[----:B------:R-:W-:Y:S05]  /*b660*/  @!P4 BRA `(.L_x_5240) ;  /* 0x000000000004c947 */ /* 0x000fea0003800000 */
[----:B---3--:R1:W-:Y:S02]  /*b670*/  REDG.E.ADD.F32.FTZ.RN.STRONG.GPU desc[UR28][R70.64+0x1800], R149 ;  /* 0x00180095460079a6 */ /* 0x0083e4000c12f31c */
.L_x_5240:
[----:B------:R-:W-:Y:S05]  /*b680*/  BSYNC.RECONVERGENT B0 ;  /* 0x0000000000007941 */ /* 0x000fea0003800200 */
.L_x_5239:
[----:B-1-3--:R1:W3:Y:S01]  /*b690*/  LDS R149, [R62+0x3b00] ;  /* 0x003b00003e957984 */ /* 0x00a2e20000000800 */
[----:B------:R-:W-:Y:S01]  /*b6a0*/  BSSY.RECONVERGENT B0, `(.L_x_5241) ;  /* 0x0000005000007945 */ /* 0x000fe20003800200 */
[C---:B--2---:R-:W-:Y:S02]  /*b6b0*/  IADD3 R169, PT, PT, R108.reuse, 0x700, RZ ;  /* 0x000007006ca97810 */ /* 0x044fe40007ffe0ff */
[----:B------:R-:W-:Y:S01]  /*b6c0*/  IADD3 R171, PT, PT, R108, 0x780, RZ ;  /* 0x000007806cab7810 */ /* 0x000fe20007ffe0ff */
[----:B------:R-:W-:Y:S06]  /*b6d0*/  @!P5 BRA `(.L_x_5242) ;  /* 0x000000000004d947 */ /* 0x000fec0003800000 */
[----:B---3--:R2:W-:Y:S02]  /*b6e0*/  REDG.E.ADD.F32.FTZ.RN.STRONG.GPU desc[UR28][R70.64+0x1a00], R149 ;  /* 0x001a0095460079a6 */ /* 0x0085e4000c12f31c */
.L_x_5242:
[----:B------:R-:W-:Y:S05]  /*b6f0*/  BSYNC.RECONVERGENT B0 ;  /* 0x0000000000007941 */ /* 0x000fea0003800200 */
.L_x_5241:
        /* <DEDUP_REMOVED lines=17> */
.L_x_5244:
[----:B------:R-:W-:Y:S05]  /*b810*/  BSYNC.RECONVERGENT B0 ;  /* 0x0000000000007941 */ /* 0x000fea0003800200 */
.L_x_5243:
[----:B01----:R0:W1:Y:S01]  /*b820*/  LDS R149, [R171+0x3f00] ;  /* 0x003f0000ab957984 */ /* 0x0030620000000800 */
[----:B------:R-:W-:Y:S01]  /*b830*/  BSSY.RECONVERGENT B0, `(.L_x_5245) ;  /* 0x0000006000007945 */ /* 0x000fe20003800200 */
[----:B------:R-:W-:Y:S02]  /*b840*/  IADD3 R169, PT, PT, R108, 0x900, RZ ;  /* 0x000009006ca97810 */ /* 0x000fe40007ffe0ff */
[----:B------:R-:W-:Y:S02]  /*b850*/  LEA.HI R187, R187, R108, RZ, 0x1b ;  /* 0x0000006cbbbb7211 */ /* 0x000fe400078fd8ff */
[----:B------:R-:W-:Y:S01]  /*b860*/  LEA R62, R62, UR26, 0x2 ;  /* 0x0000001a3e3e7c11 */ /* 0x000fe2000f8e10ff */
[----:B------:R-:W-:Y:S06]  /*b870*/  @!P0 BRA `(.L_x_5246) ;  /* 0x0000000000048947 */ /* 0x000fec0003800000 */
[----:B-1----:R2:W-:Y:S02]  /*b880*/  REDG.E.ADD.F32.FTZ.RN.STRONG.GPU desc[UR28][R70.64+0x1e00], R149 ;  /* 0x001e0095460079a6 */ /* 0x0025e4000c12f31c */
.L_x_5246:
[----:B------:R-:W-:Y:S05]  /*b890*/  BSYNC.RECONVERGENT B0 ;  /* 0x0000000000007941 */ /* 0x000fea0003800200 */
.L_x_5245:
[----:B-12---:R1:W2:Y:S01]  /*b8a0*/  LDS R149, [R62+0x4100] ;  /* 0x004100003e957984 */ /* 0x0062a20000000800 */
[----:B------:R-:W-:Y:S01]  /*b8b0*/  BSSY.RECONVERGENT B0, `(.L_x_5247) ;  /* 0x0000006000007945 */ /* 0x000fe20003800200 */
[----:B0-----:R-:W-:Y:S02]  /*b8c0*/  IADD3 R171, PT, PT, R108, 0x980, RZ ;  /* 0x000009806cab7810 */ /* 0x001fe40007ffe0ff */
[----:B------:R-:W-:Y:S02]  /*b8d0*/  LEA.HI R169, R169, R108, RZ, 0x1b ;  /* 0x0000006ca9a97211 */ /* 0x000fe400078fd8ff */
[----:B------:R-:W-:Y:S01]  /*b8e0*/  LEA R187, R187, UR26, 0x2 ;  /* 0x0000001abbbb7c11 */ /* 0x000fe2000f8e10ff */
[----:B------:R-:W-:Y:S06]  /*b8f0*/  @!P2 BRA `(.L_x_5248) ;  /* 0x000000000004a947 */ /* 0x000fec0003800000 */
[----:B--2---:R0:W-:Y:S02]  /*b900*/  REDG.E.ADD.F32.FTZ.RN.STRONG.GPU desc[UR28][R70.64+0x2000], R149 ;  /* 0x00200095460079a6 */ /* 0x0041e4000c12f31c */
.L_x_5248:
[----:B------:R-:W-:Y:S05]  /*b910*/  BSYNC.RECONVERGENT B0 ;  /* 0x0000000000007941 */ /* 0x000fea0003800200 */
.L_x_5247:
[----:B0-2---:R0:W2:Y:S01]  /*b920*/  LDS R149, [R187+0x4300] ;  /* 0x00430000bb957984 */ /* 0x0050a20000000800 */
[----:B------:R-:W-:Y:S01]  /*b930*/  BSSY.RECONVERGENT B0, `(.L_x_5249) ;  /* 0x0000005000007945 */ /* 0x000fe20003800200 */
[----:B------:R-:W-:Y:S02]  /*b940*/  LEA.HI R171, R171, R108, RZ, 0x1b ;  /* 0x0000006cabab7211 */ /* 0x000fe400078fd8ff */
[----:B------:R-:W-:Y:S01]  /*b950*/  LEA R169, R169, UR26, 0x2 ;  /* 0x0000001aa9a97c11 */ /* 0x000fe2000f8e10ff */
[----:B------:R-:W-:Y:S06]  /*b960*/  @!P3 BRA `(.L_x_5250) ;  /* 0x000000000004b947 */ /* 0x000fec0003800000 */
[----:B--2---:R3:W-:Y:S02]  /*b970*/  REDG.E.ADD.F32.FTZ.RN.STRONG.GPU desc[UR28][R70.64+0x2200], R149 ;  /* 0x00220095460079a6 */ /* 0x0047e4000c12f31c */
.L_x_5250:
[----:B------:R-:W-:Y:S05]  /*b980*/  BSYNC.RECONVERGENT B0 ;  /* 0x0000000000007941 */ /* 0x000fea0003800200 */
.L_x_5249:
[----:B--23--:R2:W3:Y:S01]  /*b990*/  LDS R149, [R169+0x4500] ;  /* 0x00450000a9957984 */ /* 0x00c4e20000000800 */
[----:B------:R-:W-:Y:S01]  /*b9a0*/  BSSY.RECONVERGENT B0, `(.L_x_5251) ;  /* 0x0000004000007945 */ /* 0x000fe20003800200 */
[----:B-1----:R-:W-:-:S03]  /*b9b0*/  LEA R62, R171, UR26, 0x2 ;  /* 0x0000001aab3e7c11 */ /* 0x002fc6000f8e10ff */
[----:B------:R-:W-:Y:S05]  /*b9c0*/  @!P4 BRA `(.L_x_5252) ;  /* 0x000000000004c947 */ /* 0x000fea0003800000 */
[----:B---3--:R1:W-:Y:S02]  /*b9d0*/  REDG.E.ADD.F32.FTZ.RN.STRONG.GPU desc[UR28][R70.64+0x2400], R149 ;  /* 0x00240095460079a6 */ /* 0x0083e4000c12f31c */
.L_x_5252:
[----:B------:R-:W-:Y:S05]  /*b9e0*/  BSYNC.RECONVERGENT B0 ;  /* 0x0000000000007941 */ /* 0x000fea0003800200 */
.L_x_5251:
[----:B-1-3--:R1:W3:Y:S01]  /*b9f0*/  LDS R149, [R62+0x4700] ;  /* 0x004700003e957984 */ /* 0x00a2e20000000800 */
[----:B------:R-:W-:Y:S01]  /*ba00*/  BSSY.RECONVERGENT B0, `(.L_x_5253) ;  /* 0x0000005000007945 */ /* 0x000fe20003800200 */
[C---:B--2---:R-:W-:Y:S02]  /*ba10*/  IADD3 R169, PT, PT, R108.reuse, 0xa00, RZ ;  /* 0x00000a006ca97810 */ /* 0x044fe40007ffe0ff */
[----:B------:R-:W-:Y:S01]  /*ba20*/  IADD3 R171, PT, PT, R108, 0xa80, RZ ;  /* 0x00000a806cab7810 */ /* 0x000fe20007ffe0ff */
[----:B------:R-:W-:Y:S06]  /*ba30*/  @!P5 BRA `(.L_x_5254) ;  /* 0x000000000004d947 */ /* 0x000fec0003800000 */
[----:B---3--:R2:W-:Y:S02]  /*ba40*/  REDG.E.ADD.F32.FTZ.RN.STRONG.GPU desc[UR28][R70.64+0x2600], R149 ;  /* 0x00260095460079a6 */ /* 0x0085e4000c12f31c */
.L_x_5254:
[----:B------:R-:W-:Y:S05]  /*ba50*/  BSYNC.RECONVERGENT B0 ;  /* 0x0000000000007941 */ /* 0x000fea0003800200 */
.L_x_5253:
        /* <DEDUP_REMOVED lines=17> */
.L_x_5256:
[----:B------:R-:W-:Y:S05]  /*bb70*/  BSYNC.RECONVERGENT B0 ;  /* 0x0000000000007941 */ /* 0x000fea0003800200 */
.L_x_5255:
[----:B01----:R0:W1:Y:S01]  /*bb80*/  LDS R149, [R171+0x4b00] ;  /* 0x004b0000ab957984 */ /* 0x0030620000000800 */
[----:B------:R-:W-:Y:S01]  /*bb90*/  BSSY.RECONVERGENT B0, `(.L_x_5257) ;  /* 0x0000006000007945 */ /* 0x000fe20003800200 */
[----:B------:R-:W-:Y:S02]  /*bba0*/  LOP3.LUT R169, R108, 0xc00, RZ, 0xfc, !PT ;  /* 0x00000c006ca97812 */ /* 0x000fe400078efcff */
[----:B------:R-:W-:Y:S02]  /*bbb0*/  LEA.HI R187, R187, R108, RZ, 0x1b ;  /* 0x0000006cbbbb7211 */ /* 0x000fe400078fd8ff */
[----:B------:R-:W-:Y:S01]  /*bbc0*/  LEA R62, R62, UR26, 0x2 ;  /* 0x0000001a3e3e7c11 */ /* 0x000fe2000f8e10ff */
[----:B------:R-:W-:Y:S06]  /*bbd0*/  @!P0 BRA `(.L_x_5258) ;  /* 0x0000000000048947 */ /* 0x000fec0003800000 */
[----:B-1----:R2:W-:Y:S02]  /*bbe0*/  REDG.E.ADD.F32.FTZ.RN.STRONG.GPU desc[UR28][R70.64+0x2a00], R149 ;  /* 0x002a0095460079a6 */ /* 0x0025e4000c12f31c */
.L_x_5258:
[----:B------:R-:W-:Y:S05]  /*bbf0*/  BSYNC.RECONVERGENT B0 ;  /* 0x0000000000007941 */ /* 0x000fea0003800200 */
.L_x_5257:
[----:B-12---:R1:W2:Y:S01]  /*bc00*/  LDS R149, [R62+0x4d00] ;  /* 0x004d00003e957984 */ /* 0x0062a20000000800 */
[----:B------:R-:W-:Y:S01]  /*bc10*/  BSSY.RECONVERGENT B0, `(.L_x_5259) ;  /* 0x0000006000007945 */ /* 0x000fe20003800200 */
[----:B0-----:R-:W-:Y:S02]  /*bc20*/  IADD3 R171, PT, PT, R108, 0xc80, RZ ;  /* 0x00000c806cab7810 */ /* 0x001fe40007ffe0ff */
[----:B------:R-:W-:Y:S02]  /*bc30*/  LEA.HI R169, R169, R108, RZ, 0x1b ;  /* 0x0000006ca9a97211 */ /* 0x000fe400078fd8ff */
[----:B------:R-:W-:Y:S01]  /*bc40*/  LEA R187, R187, UR26, 0x2 ;  /* 0x0000001abbbb7c11 */ /* 0x000fe2000f8e10ff */
[----:B------:R-:W-:Y:S06]  /*bc50*/  @!P2 BRA `(.L_x_5260) ;  /* 0x000000000004a947 */ /* 0x000fec0003800000 */
[----:B--2---:R0:W-:Y:S02]  /*bc60*/  REDG.E.ADD.F32.FTZ.RN.STRONG.GPU desc[UR28][R70.64+0x2c00], R149 ;  /* 0x002c0095460079a6 */ /* 0x0041e4000c12f31c */
.L_x_5260:
[----:B------:R-:W-:Y:S05]  /*bc70*/  BSYNC.RECONVERGENT B0 ;  /* 0x0000000000007941 */ /* 0x000fea0003800200 */
.L_x_5259:
[----:B0-2---:R0:W2:Y:S01]  /*bc80*/  LDS R149, [R187+0x4f00] ;  /* 0x004f0000bb957984 */ /* 0x0050a20000000800 */
[----:B------:R-:W-:Y:S01]  /*bc90*/  BSSY.RECONVERGENT B0, `(.L_x_5261) ;  /* 0x0000005000007945 */ /* 0x000fe20003800200 */
[----:B------:R-:W-:Y:S02]  /*bca0*/  LEA.HI R171, R171, R108, RZ, 0x1b ;  /* 0x0000006cabab7211 */ /* 0x000fe400078fd8ff */
[----:B------:R-:W-:Y:S01]  /*bcb0*/  LEA R169, R169, UR26, 0x2 ;  /* 0x0000001aa9a97c11 */ /* 0x000fe2000f8e10ff */
[----:B------:R-:W-:Y:S06]  /*bcc0*/  @!P3 BRA `(.L_x_5262) ;  /* 0x000000000004b947 */ /* 0x000fec0003800000 */
[----:B--2---:R3:W-:Y:S02]  /*bcd0*/  REDG.E.ADD.F32.FTZ.RN.STRONG.GPU desc[UR28][R70.64+0x2e00], R149 ;  /* 0x002e0095460079a6 */ /* 0x0047e4000c12f31c */
.L_x_5262:
[----:B------:R-:W-:Y:S05]  /*bce0*/  BSYNC.RECONVERGENT B0 ;  /* 0x0000000000007941 */ /* 0x000fea0003800200 */
.L_x_5261:
[----:B--23--:R2:W3:Y:S01]  /*bcf0*/  LDS R149, [R169+0x5100] ;  /* 0x00510000a9957984 */ /* 0x00c4e20000000800 */
[----:B------:R-:W-:Y:S01]  /*bd00*/  BSSY.RECONVERGENT B0, `(.L_x_5263) ;  /* 0x0000004000007945 */ /* 0x000fe20003800200 */
[----:B-1----:R-:W-:-:S03]  /*bd10*/  LEA R62, R171, UR26, 0x2 ;  /* 0x0000001aab3e7c11 */ /* 0x002fc6000f8e10ff */
[----:B------:R-:W-:Y:S05]  /*bd20*/  @!P4 BRA `(.L_x_5264) ;  /* 0x000000000004c947 */ /* 0x000fea0003800000 */
[----:B---3--:R1:W-:Y:S02]  /*bd30*/  REDG.E.ADD.F32.FTZ.RN.STRONG.GPU desc[UR28][R70.64+0x3000], R149 ;  /* 0x00300095460079a6 */ /* 0x0083e4000c12f31c */
.L_x_5264:
[----:B------:R-:W-:Y:S05]  /*bd40*/  BSYNC.RECONVERGENT B0 ;  /* 0x0000000000007941 */ /* 0x000fea0003800200 */
.L_x_5263:
[----:B-1-3--:R1:W3:Y:S01]  /*bd50*/  LDS R149, [R62+0x5300] ;  /* 0x005300003e957984 */ /* 0x00a2e20000000800 */
[----:B------:R-:W-:Y:S01]  /*bd60*/  BSSY.RECONVERGENT B0, `(.L_x_5265) ;  /* 0x0000005000007945 */ /* 0x000fe20003800200 */
[C---:B--2---:R-:W-:Y:S02]  /*bd70*/  IADD3 R169, PT, PT, R108.reuse, 0xd00, RZ ;  /* 0x00000d006ca97810 */ /* 0x044fe40007ffe0ff */
[----:B------:R-:W-:Y:S01]  /*bd80*/  IADD3 R171, PT, PT, R108, 0xd80, RZ ;  /* 0x00000d806cab7810 */ /* 0x000fe20007ffe0ff */
[----:B------:R-:W-:Y:S06]  /*bd90*/  @!P5 BRA `(.L_x_5266) ;  /* 0x000000000004d947 */ /* 0x000fec0003800000 */
[----:B---3--:R2:W-:Y:S02]  /*bda0*/  REDG.E.ADD.F32.FTZ.RN.STRONG.GPU desc[UR28][R70.64+0x3200], R149 ;  /* 0x00320095460079a6 */ /* 0x0085e4000c12f31c */
.L_x_5266:
[----:B------:R-:W-:Y:S05]  /*bdb0*/  BSYNC.RECONVERGENT B0 ;  /* 0x0000000000007941 */ /* 0x000fea0003800200 */
.L_x_5265:
        /* <DEDUP_REMOVED lines=17> */
.L_x_5268:
[----:B------:R-:W-:Y:S05]  /*bed0*/  BSYNC.RECONVERGENT B0 ;  /* 0x0000000000007941 */ /* 0x000fea0003800200 */
.L_x_5267:
[----:B------:R2:W3:Y:S01]  /*bee0*/  LDS R63, [R171+0x5700] ;  /* 0x00570000ab3f7984 */ /* 0x0004e20000000800 */
[----:B------:R-:W-:Y:S01]  /*bef0*/  BSSY.RECONVERGENT B0, `(.L_x_5269) ;  /* 0x0000006000007945 */ /* 0x000fe20003800200 */
[----:B01----:R-:W-:Y:S02]  /*bf00*/  IADD3 R149, PT, PT, R108, 0xf00, RZ ;  /* 0x00000f006c957810 */ /* 0x003fe40007ffe0ff */
[----:B------:R-:W-:Y:S02]  /*bf10*/  LEA.HI R187, R187, R108, RZ, 0x1b ;  /* 0x0000006cbbbb7211 */ /* 0x000fe400078fd8ff */
[----:B------:R-:W-:Y:S01]  /*bf20*/  LEA R62, R62, UR26, 0x2 ;  /* 0x0000001a3e3e7c11 */ /* 0x000fe2000f8e10ff */
[----:B------:R-:W-:Y:S06]  /*bf30*/  @!P0 BRA `(.L_x_5270) ;  /* 0x0000000000048947 */ /* 0x000fec0003800000 */
[----:B---3--:R0:W-:Y:S02]  /*bf40*/  REDG.E.ADD.F32.FTZ.RN.STRONG.GPU desc[UR28][R70.64+0x3600], R63 ;  /* 0x0036003f460079a6 */ /* 0x0081e4000c12f31c */
.L_x_5270:
[----:B------:R-:W-:Y:S05]  /*bf50*/  BSYNC.RECONVERGENT B0 ;  /* 0x0000000000007941 */ /* 0x000fea0003800200 */
.L_x_5269:
[----:B0--3--:R0:W1:Y:S01]  /*bf60*/  LDS R63, [R62+0x5900] ;  /* 0x005900003e3f7984 */ /* 0x0090620000000800 */
[----:B------:R-:W-:Y:S01]  /*bf70*/  BSSY.RECONVERGENT B0, `(.L_x_5271) ;  /* 0x0000005000007945 */ /* 0x000fe20003800200 */
[----:B------:R-:W-:Y:S02]  /*bf80*/  LEA.HI R149, R149, R108, RZ, 0x1b ;  /* 0x0000006c95957211 */ /* 0x000fe400078fd8ff */
[----:B------:R-:W-:Y:S01]  /*bf90*/  LEA R187, R187, UR26, 0x2 ;  /* 0x0000001abbbb7c11 */ /* 0x000fe2000f8e10ff */
[----:B------:R-:W-:Y:S06]  /*bfa0*/  @!P2 BRA `(.L_x_5272) ;  /* 0x000000000004a947 */ /* 0x000fec0003800000 */
[----:B-1----:R3:W-:Y:S02]  /*bfb0*/  REDG.E.ADD.F32.FTZ.RN.STRONG.GPU desc[UR28][R70.64+0x3800], R63 ;  /* 0x0038003f460079a6 */ /* 0x0027e4000c12f31c */
.L_x_5272:
[----:B------:R-:W-:Y:S05]  /*bfc0*/  BSYNC.RECONVERGENT B0 ;  /* 0x0000000000007941 */ /* 0x000fea0003800200 */
.L_x_5271:
[----:B-1-3--:R1:W3:Y:S01]  /*bfd0*/  LDS R63, [R187+0x5b00] ;  /* 0x005b0000bb3f7984 */ /* 0x00a2e20000000800 */
[----:B------:R-:W-:Y:S01]  /*bfe0*/  BSSY.RECONVERGENT B0, `(.L_x_5273) ;  /* 0x0000005000007945 */ /* 0x000fe20003800200 */
[----:B------:R-:W-:Y:S02]  /*bff0*/  IADD3 R169, PT, PT, R108, 0xf80, RZ ;  /* 0x00000f806ca97810 */ /* 0x000fe40007ffe0ff */
[----:B------:R-:W-:Y:S01]  /*c000*/  LEA R149, R149, UR26, 0x2 ;  /* 0x0000001a95957c11 */ /* 0x000fe2000f8e10ff */
[----:B------:R-:W-:Y:S06]  /*c010*/  @!P3 BRA `(.L_x_5274) ;  /* 0x000000000004b947 */ /* 0x000fec0003800000 */
[----:B---3--:R4:W-:Y:S02]  /*c020*/  REDG.E.ADD.F32.FTZ.RN.STRONG.GPU desc[UR28][R70.64+0x3a00], R63 ;  /* 0x003a003f460079a6 */ /* 0x0089e4000c12f31c */
.L_x_5274:
[----:B------:R-:W-:Y:S05]  /*c030*/  BSYNC.RECONVERGENT B0 ;  /* 0x0000000000007941 */ /* 0x000fea0003800200 */
.L_x_5273:
[----:B---34-:R3:W4:Y:S01]  /*c040*/  LDS R63, [R149+0x5d00] ;  /* 0x005d0000953f7984 */ /* 0x0187220000000800 */
[----:B------:R-:W-:Y:S01]  /*c050*/  BSSY.RECONVERGENT B0, `(.L_x_5275) ;  /* 0x0000004000007945 */ /* 0x000fe20003800200 */
[----:B------:R-:W-:-:S03]  /*c060*/  LEA.HI R169, R169, R108, RZ, 0x1b ;  /* 0x0000006ca9a97211 */ /* 0x000fc600078fd8ff */
[----:B------:R-:W-:Y:S05]  /*c070*/  @!P4 BRA `(.L_x_5276) ;  /* 0x000000000004c947 */ /* 0x000fea0003800000 */
[----:B----4-:R4:W-:Y:S02]  /*c080*/  REDG.E.ADD.F32.FTZ.RN.STRONG.GPU desc[UR28][R70.64+0x3c00], R63 ;  /* 0x003c003f460079a6 */ /* 0x0109e4000c12f31c */
.L_x_5276:
[----:B------:R-:W-:Y:S05]  /*c090*/  BSYNC.RECONVERGENT B0 ;  /* 0x0000000000007941 */ /* 0x000fea0003800200 */
.L_x_5275:
        /* <DEDUP_REMOVED lines=9> */
.L_x_5278:
[----:B------:R-:W-:Y:S05]  /*c130*/  BSYNC.RECONVERGENT B0 ;  /* 0x0000000000007941 */ /* 0x000fea0003800200 */
.L_x_5277:
        /* <DEDUP_REMOVED lines=133> */
.L_x_5280:
[----:B------:R-:W-:Y:S05]  /*c990*/  BSYNC.RECONVERGENT B0 ;  /* 0x0000000000007941 */ /* 0x000fea0003800200 */
.L_x_5279:
        /* <DEDUP_REMOVED lines=47> */
.L_x_5282:
[----:B------:R-:W-:Y:S05]  /*cc90*/  BSYNC.RECONVERGENT B0 ;  /* 0x0000000000007941 */ /* 0x000fea0003800200 */
.L_x_5281:
[----:B------:R-:W-:-:S04]  /*cca0*/  UIADD3 UR8, UPT, UPT, UR8, 0x1, URZ ;  /* 0x0000000108087890 */ /* 0x000fc8000fffe0ff */
[----:B------:R-:W-:-:S09]  /*ccb0*/  UISETP.GE.AND UP0, UPT, UR8, UR43, UPT ;  /* 0x0000002b0800728c */ /* 0x000fd2000bf06270 */
[----:B------:R-:W-:Y:S05]  /*ccc0*/  BRA.U !UP0, `(.L_x_5283) ;  /* 0xffffff7d08707547 */ /* 0x000fea000b83ffff */
.L_x_5184:
[----:B------:R-:W1:Y:S01]  /*ccd0*/  S2R R56, SR_TID.X ;  /* 0x0000000000387919 */ /* 0x000e620000002100 */
[----:B0-----:R-:W-:Y:S01]  /*cce0*/  MOV R9, 0x10 ;  /* 0x0000001000097802 */ /* 0x001fe20000000f00 */
[----:B------:R-:W-:Y:S08]  /*ccf0*/  BAR.SYNC.DEFER_BLOCKING 0x0 ;  /* 0x0000000000007b1d */ /* 0x000ff00000010000 */
[----:B------:R-:W0:Y:S01]  /*cd00*/  S2UR UR34, SR_CTAID.X ;  /* 0x00000000002279c3 */ /* 0x000e220000002500 */
[----:B------:R-:W0:Y:S01]  /*cd10*/  LDCU.64 UR14, c[0x0][0x4f8] ;  /* 0x00009f00ff0e77ac */ /* 0x000e220008000a00 */
[----:B------:R-:W-:Y:S01]  /*cd20*/  F2FP.F16.F32.PACK_AB R24, R23, R24 ;  /* 0x000000181718723e */ /* 0x000fe200000000ff */
[----:B------:R-:W5:Y:S01]  /*cd30*/  LDCU.64 UR30, c[0x0][0x500] ;  /* 0x0000a000ff1e77ac */ /* 0x000f620008000a00 */
[----:B------:R-:W-:Y:S01]  /*cd40*/  UIADD3 UR27, UPT, UPT, UR19, -0x1, URZ ;  /* 0xffffffff131b7890 */ /* 0x000fe2000fffe0ff */
        /* <DEDUP_REMOVED lines=8> */
[----:B------:R-:W-:Y:S01]  /*cdd0*/  USHF.L.U32 UR8, UR27, 0xb, URZ ;  /* 0x0000000b1b087899 */ /* 0x000fe200080006ff */
[----:B------:R-:W-:Y:S01]  /*cde0*/  UMOV UR9, URZ ;  /* 0x000000ff00097c82 */ /* 0x000fe20008000000 */
[----:B------:R-:W-:Y:S02]  /*cdf0*/  UIADD3 UR22, UP1, UPT, UR22, -0x1000, URZ ;  /* 0xfffff00016167890 */ /* 0x000fe4000ff3e0ff */
[----:B0-----:R-:W-:Y:S02]  /*ce00*/  UIMAD.WIDE.U32 UR12, UR34, UR14, UR8 ;  /* 0x0000000e220c72a5 */ /* 0x001fe4000f8e0008 */
[----:B------:R-:W-:-:S02]  /*ce10*/  UIADD3 UR20, UP2, UPT, UR20, -0x1000, URZ ;  /* 0xfffff00014147890 */ /* 0x000fc4000ff5e0ff */
[----:B------:R-:W-:Y:S02]  /*ce20*/  UIMAD UR13, UR34, UR15, UR13 ;  /* 0x0000000f220d72a4 */ /* 0x000fe4000f8e020d */
[----:B------:R-:W-:Y:S02]  /*ce30*/  UIADD3 UR16, UP3, UPT, UR16, -0x1000, URZ ;  /* 0xfffff00010107890 */ /* 0x000fe4000ff7e0ff */
[----:B-----5:R-:W-:Y:S02]  /*ce40*/  UIMAD.WIDE.U32 UR12, UR10, UR30, UR12 ;  /* 0x0000001e0a0c72a5 */ /* 0x020fe4000f8e000c */
[----:B------:R-:W-:Y:S02]  /*ce50*/  UIADD3.X UR23, UPT, UPT, UR23, -0x1, URZ, UP1, !UPT ;  /* 0xffffffff17177890 */ /* 0x000fe40008ffe4ff */
[----:B------:R-:W-:Y:S02]  /*ce60*/  UIMAD UR14, UR10, UR31, UR13 ;  /* 0x0000001f0a0e72a4 */ /* 0x000fe4000f8e020d */
[----:B--2---:R-:W-:Y:S01]  /*ce70*/  ULEA UR13, UP0, UR12, UR32, 0x1 ;  /* 0x000000200c0d7291 */ /* 0x004fe2000f8008ff */
[----:B------:R-:W0:Y:S03]  /*ce80*/  LDCU.64 UR30, c[0x0][0x560] ;  /* 0x0000ac00ff1e77ac */ /* 0x000e260008000a00 */
[----:B------:R-:W-:-:S02]  /*ce90*/  ULEA.HI.X UR12, UR12, UR33, UR14, 0x1, UP0 ;  /* 0x000000210c0c7291 */ /* 0x000fc400080f0c0e */
[----:B------:R-:W-:-:S03]  /*cea0*/  UIADD3.X UR21, UPT, UPT, UR21, -0x1, URZ, UP2, !UPT ;  /* 0xffffffff15157890 */ /* 0x000fc600097fe4ff */
[----:B------:R-:W1:Y:S01]  /*ceb0*/  LDCU.64 UR14, c[0x0][0x520] ;  /* 0x0000a400ff0e77ac */ /* 0x000e620008000a00 */
[----:B------:R-:W-:Y:S01]  /*cec0*/  UIADD3.X UR17, UPT, UPT, UR17, -0x1, URZ, UP3, !UPT ;  /* 0xffffffff11117890 */ /* 0x000fe20009ffe4ff */
[----:B---3--:R-:W-:Y:S04]  /*ced0*/  STS.128 [R102], R12 ;  /* 0x0000000c66007388 */ /* 0x008fe80000000c00 */
[----:B----4-:R-:W-:Y:S01]  /*cee0*/  STS.128 [R102+0x200], R52 ;  /* 0x0002003466007388 */ /* 0x010fe20000000c00 */
[----:B------:R-:W-:-:S03]  /*cef0*/  NOP ;  /* 0x0000000000007918 */ /* 0x000fc60000000000 */
[----:B------:R-:W2:Y:S02]  /*cf00*/  LDS.128 R4, [R101] ;  /* 0x0000000065047984 */ /* 0x000ea40000000c00 */
[--C-:B--2---:R-:W-:Y:S02]  /*cf10*/  HADD2.F32 R10, -RZ, R4.reuse.H0_H0 ;  /* 0x20000004ff0a7230 */ /* 0x104fe40000004100 */
[----:B------:R-:W-:Y:S02]  /*cf20*/  HADD2.F32 R4, -RZ, R4.H1_H1 ;  /* 0x30000004ff047230 */ /* 0x000fe40000004100 */
[--C-:B------:R-:W-:Y:S02]  /*cf30*/  HADD2.F32 R12, -RZ, R6.reuse.H1_H1 ;  /* 0x30000006ff0c7230 */ /* 0x100fe40000004100 */
[----:B------:R-:W-:Y:S01]  /*cf40*/  FADD.FTZ R16, R10, UR7 ;  /* 0x000000070a107e21 */ /* 0x000fe20008010000 */
[--C-:B------:R-:W-:Y:S02]  /*cf50*/  HADD2.F32 R10, -RZ, R5.reuse.H0_H0 ;  /* 0x20000005ff0a7230 */ /* 0x100fe40000004100 */
[----:B------:R-:W-:Y:S01]  /*cf60*/  FADD.FTZ R49, R4, UR7 ;  /* 0x0000000704317e21 */ /* 0x000fe20008010000 */
[----:B------:R-:W-:Y:S01]  /*cf70*/  HADD2.F32 R4, -RZ, R6.H0_H0 ;  /* 0x20000006ff047230 */ /* 0x000fe20000004100 */
[----:B------:R-:W-:Y:S01]  /*cf80*/  FSETP.GTU.FTZ.AND P1, PT, R16, 20, PT ;  /* 0x41a000001000780b */ /* 0x000fe20003f3c000 */
[----:B------:R-:W-:-:S02]  /*cf90*/  HADD2.F32 R5, -RZ, R5.H1_H1 ;  /* 0x30000005ff057230 */ /* 0x000fc40000004100 */
[----:B------:R-:W-:Y:S01]  /*cfa0*/  FSETP.GTU.FTZ.AND P2, PT, R49, 20, PT ;  /* 0x41a000003100780b */ /* 0x000fe20003f5c000 */
[----:B------:R-:W-:Y:S01]  /*cfb0*/  FADD.FTZ R50, R4, UR7 ;  /* 0x0000000704327e21 */ /* 0x000fe20008010000 */
[----:B------:R-:W-:Y:S01]  /*cfc0*/  FADD.FTZ R14, R10, UR7 ;  /* 0x000000070a0e7e21 */ /* 0x000fe20008010000 */
[--C-:B------:R-:W-:Y:S01]  /*cfd0*/  HADD2.F32 R13, -RZ, R7.reuse.H0_H0 ;  /* 0x20000007ff0d7230 */ /* 0x100fe20000004100 */
[----:B------:R-:W2:Y:S01]  /*cfe0*/  LDS.128 R8, [R101+0x10] ;  /* 0x0000100065087984 */ /* 0x000ea20000000c00 */
[----:B------:R-:W-:Y:S01]  /*cff0*/  FADD.FTZ R15, R5, UR7 ;  /* 0x00000007050f7e21 */ /* 0x000fe20008010000 */
[----:B------:R-:W-:Y:S01]  /*d000*/  HADD2.F32 R7, -RZ, R7.H1_H1 ;  /* 0x30000007ff077230 */ /* 0x000fe20000004100 */
[----:B------:R-:W-:Y:S01]  /*d010*/  BAR.SYNC.DEFER_BLOCKING 0x0 ;  /* 0x0000000000007b1d */ /* 0x000fe20000010000 */
[----:B------:R-:W-:Y:S02]  /*d020*/  FSETP.GTU.FTZ.AND P3, PT, R14, 20, PT ;  /* 0x41a000000e00780b */ /* 0x000fe40003f7c000 */
[----:B------:R-:W-:Y:S01]  /*d030*/  @!P1 FMUL.FTZ R4, R16, -1.4426950216293334961 ;  /* 0xbfb8aa3b10049820 */ /* 0x000fe20000410000 */
[----:B------:R-:W-:-:S02]  /*d040*/  FSETP.GTU.FTZ.AND P4, PT, R15, 20, PT ;  /* 0x41a000000f00780b */ /* 0x000fc40003f9c000 */
[----:B------:R-:W-:Y:S01]  /*d050*/  @!P2 FMUL.FTZ R5, R49, -1.4426950216293334961 ;  /* 0xbfb8aa3b3105a820 */ /* 0x000fe20000410000 */
[----:B------:R-:W-:Y:S01]  /*d060*/  FADD.FTZ R49, R7, UR7 ;  /* 0x0000000707317e21 */ /* 0x000fe20008010000 */
[----:B------:R-:W-:Y:S01]  /*d070*/  FSETP.GTU.FTZ.AND P5, PT, R50, 20, PT ;  /* 0x41a000003200780b */ /* 0x000fe20003fbc000 */
[----:B------:R-:W3:Y:S04]  /*d080*/  @!P1 MUFU.EX2 R4, R4 ;  /* 0x0000000400049308 */ /* 0x000ee80000000800 */
[----:B------:R-:W4:Y:S01]  /*d090*/  @!P2 MUFU.EX2 R5, R5 ;  /* 0x000000050005a308 */ /* 0x000f220000000800 */
[----:B------:R-:W-:Y:S01]  /*d0a0*/  @!P3 FMUL.FTZ R6, R14, -1.4426950216293334961 ;  /* 0xbfb8aa3b0e06b820 */ /* 0x000fe20000410000 */
[----:B------:R-:W-:Y:S02]  /*d0b0*/  FADD.FTZ R14, R12, UR7 ;  /* 0x000000070c0e7e21 */ /* 0x000fe40008010000 */
[----:B------:R-:W-:Y:S01]  /*d0c0*/  @!P4 FMUL.FTZ R12, R15, -1.4426950216293334961 ;  /* 0xbfb8aa3b0f0cc820 */ /* 0x000fe20000410000 */
[----:B------:R-:W-:-:S02]  /*d0d0*/  FADD.FTZ R15, R13, UR7 ;  /* 0x000000070d0f7e21 */ /* 0x000fc40008010000 */
[----:B------:R-:W5:Y:S01]  /*d0e0*/  @!P3 MUFU.EX2 R6, R6 ;  /* 0x000000060006b308 */ /* 0x000f620000000800 */
[----:B------:R-:W-:Y:S01]  /*d0f0*/  FSETP.GTU.FTZ.AND P6, PT, R14, 20, PT ;  /* 0x41a000000e00780b */ /* 0x000fe20003fdc000 */
[----:B------:R-:W-:Y:S01]  /*d100*/  @!P5 FMUL.FTZ R13, R50, -1.4426950216293334961 ;  /* 0xbfb8aa3b320dd820 */ /* 0x000fe20000410000 */
[----:B---3--:R-:W-:Y:S01]  /*d110*/  @!P1 FADD.FTZ R4, R4, 1 ;  /* 0x3f80000004049421 */ /* 0x008fe20000010000 */
[----:B------:R-:W-:Y:S01]  /*d120*/  FSETP.GTU.FTZ.AND P0, PT, R15, 20, PT ;  /* 0x41a000000f00780b */ /* 0x000fe20003f1c000 */
[----:B------:R-:W3:Y:S01]  /*d130*/  @!P4 MUFU.EX2 R12, R12 ;  /* 0x0000000c000cc308 */ /* 0x000ee20000000800 */
[----:B----4-:R-:W-:-:S03]  /*d140*/  @!P2 FADD.FTZ R5, R5, 1 ;  /* 0x3f8000000505a421 */ /* 0x010fc60000010000 */
[----:B------:R-:W4:Y:S01]  /*d150*/  @!P1 MUFU.RCP R4, R4 ;  /* 0x0000000400049308 */ /* 0x000f220000001000 */
[----:B-----5:R-:W-:-:S04]  /*d160*/  @!P3 FADD.FTZ R6, R6, 1 ;  /* 0x3f8000000606b421 */ /* 0x020fc80000010000 */
[----:B------:R-:W-:Y:S01]  /*d170*/  @!P6 FMUL.FTZ R14, R14, -1.4426950216293334961 ;  /* 0xbfb8aa3b0e0ee820 */ /* 0x000fe20000410000 */
[--C-:B--2---:R-:W-:Y:S02]  /*d180*/  HADD2.F32 R7, -RZ, R8.reuse.H0_H0 ;  /* 0x20000008ff077230 */ /* 0x104fe40000004100 */
[----:B------:R-:W2:Y:S01]  /*d190*/  @!P2 MUFU.RCP R5, R5 ;  /* 0x000000050005a308 */ /* 0x000ea20000001000 */
[----:B------:R-:W-:Y:S01]  /*d1a0*/  @!P0 FMUL.FTZ R15, R15, -1.4426950216293334961 ;  /* 0xbfb8aa3b0f0f8820 */ /* 0x000fe20000410000 */
[----:B---3--:R-:W-:Y:S01]  /*d1b0*/  @!P4 FADD.FTZ R12, R12, 1 ;  /* 0x3f8000000c0cc421 */ /* 0x008fe20000010000 */
[----:B------:R-:W-:Y:S02]  /*d1c0*/  HADD2.F32 R8, -RZ, R8.H1_H1 ;  /* 0x30000008ff087230 */ /* 0x000fe40000004100 */
[----:B------:R-:W-:-:S03]  /*d1d0*/  FADD.FTZ R51, R7, UR7 ;  /* 0x0000000707337e21 */ /* 0x000fc60008010000 */
[----:B------:R-:W3:Y:S01]  /*d1e0*/  @!P0 MUFU.EX2 R15, R15 ;  /* 0x0000000f000f8308 */ /* 0x000ee20000000800 */
[----:B----4-:R-:W-:Y:S01]  /*d1f0*/  @!P1 FMUL.FTZ R33, R33, R4 ;  /* 0x0000000421219220 */ /* 0x010fe20000410000 */
[----:B------:R-:W-:Y:S02]  /*d200*/  FSETP.GTU.FTZ.AND P1, PT, R49, 20, PT ;  /* 0x41a000003100780b */ /* 0x000fe40003f3c000 */
[----:B------:R-:W4:Y:S04]  /*d210*/  @!P5 MUFU.EX2 R13, R13 ;  /* 0x0000000d000dd308 */ /* 0x000f280000000800 */
[----:B------:R5:W0:Y:S01]  /*d220*/  @!P3 MUFU.RCP R16, R6 ;  /* 0x000000060010b308 */ /* 0x000a220000001000 */
[----:B--2---:R-:W-:Y:S01]  /*d230*/  @!P2 FMUL.FTZ R34, R34, R5 ;  /* 0x000000052222a220 */ /* 0x004fe20000410000 */
[----:B------:R-:W-:Y:S01]  /*d240*/  FSETP.GTU.FTZ.AND P2, PT, R51, 20, PT ;  /* 0x41a000003300780b */ /* 0x000fe20003f5c000 */
[----:B---3--:R-:W-:-:S04]  /*d250*/  @!P0 FADD.FTZ R15, R15, 1 ;  /* 0x3f8000000f0f8421 */ /* 0x008fc80000010000 */
[----:B------:R-:W-:Y:S01]  /*d260*/  @!P1 FMUL.FTZ R4, R49, -1.4426950216293334961 ;  /* 0xbfb8aa3b31049820 */ /* 0x000fe20000410000 */
[----:B------:R-:W2:Y:S01]  /*d270*/  @!P6 MUFU.EX2 R14, R14 ;  /* 0x0000000e000ee308 */ /* 0x000ea20000000800 */
[----:B----4-:R-:W-:-:S03]  /*d280*/  @!P5 FADD.FTZ R13, R13, 1 ;  /* 0x3f8000000d0dd421 */ /* 0x010fc60000010000 */
[----:B------:R-:W3:Y:S03]  /*d290*/  @!P4 MUFU.RCP R7, R12 ;  /* 0x0000000c0007c308 */ /* 0x000ee60000001000 */
[----:B-----5:R-:W-:Y:S01]  /*d2a0*/  @!P2 FMUL.FTZ R6, R51, -1.4426950216293334961 ;  /* 0xbfb8aa3b3306a820 */ /* 0x020fe20000410000 */
[----:B0-----:R-:W-:-:S04]  /*d2b0*/  @!P3 FMUL.FTZ R35, R35, R16 ;  /* 0x000000102323b220 */ /* 0x001fc80000410000 */
[----:B------:R-:W0:Y:S01]  /*d2c0*/  @!P1 MUFU.EX2 R4, R4 ;  /* 0x0000000400049308 */ /* 0x000e220000000800 */
[----:B--2---:R-:W-:-:S03]  /*d2d0*/  @!P6 FADD.FTZ R14, R14, 1 ;  /* 0x3f8000000e0ee421 */ /* 0x004fc60000010000 */
[----:B------:R-:W2:Y:S04]  /*d2e0*/  @!P2 MUFU.EX2 R6, R6 ;  /* 0x000000060006a308 */ /* 0x000ea80000000800 */
[----:B------:R4:W5:Y:S01]  /*d2f0*/  @!P0 MUFU.RCP R12, R15 ;  /* 0x0000000f000c8308 */ /* 0x0009620000001000 */
[----:B---3--:R-:W-:Y:S01]  /*d300*/  @!P4 FMUL.FTZ R36, R36, R7 ;  /* 0x000000072424c220 */ /* 0x008fe20000410000 */
[--C-:B------:R-:W-:Y:S02]  /*d310*/  HADD2.F32 R7, -RZ, R10.reuse.H0_H0 ;  /* 0x2000000aff077230 */ /* 0x100fe40000004100 */
[----:B------:R-:W-:Y:S02]  /*d320*/  HADD2.F32 R10, -RZ, R10.H1_H1 ;  /* 0x3000000aff0a7230 */ /* 0x000fe40000004100 */
[----:B0-----:R-:W-:Y:S01]  /*d330*/  @!P1 FADD.FTZ R5, R4, 1 ;  /* 0x3f80000004059421 */ /* 0x001fe20000010000 */
[--C-:B------:R-:W-:Y:S01]  /*d340*/  HADD2.F32 R4, -RZ, R9.reuse.H0_H0 ;  /* 0x20000009ff047230 */ /* 0x100fe20000004100 */
[----:B------:R0:W3:Y:S01]  /*d350*/  @!P5 MUFU.RCP R50, R13 ;  /* 0x0000000d0032d308 */ /* 0x0000e20000001000 */
[----:B------:R-:W-:-:S02]  /*d360*/  HADD2.F32 R9, -RZ, R9.H1_H1 ;  /* 0x30000009ff097230 */ /* 0x000fc40000004100 */
[----:B--2---:R-:W-:Y:S01]  /*d370*/  @!P2 FADD.FTZ R6, R6, 1 ;  /* 0x3f8000000606a421 */ /* 0x004fe20000010000 */
[----:B------:R-:W-:Y:S01]  /*d380*/  FADD.FTZ R7, R7, UR7 ;  /* 0x0000000707077e21 */ /* 0x000fe20008010000 */
[----:B----4-:R-:W-:Y:S01]  /*d390*/  F2FP.F16.F32.PACK_AB R15, R25, R26 ;  /* 0x0000001a190f723e */ /* 0x010fe200000000ff */
[----:B------:R-:W-:Y:S01]  /*d3a0*/  FADD.FTZ R10, R10, UR7 ;  /* 0x000000070a0a7e21 */ /* 0x000fe20008010000 */
[----:B------:R-:W-:Y:S01]  /*d3b0*/  FADD.FTZ R9, R9, UR7 ;  /* 0x0000000709097e21 */ /* 0x000fe20008010000 */
[----:B------:R-:W-:Y:S01]  /*d3c0*/  F2FP.F16.F32.PACK_AB R26, R19, R20 ;  /* 0x00000014131a723e */ /* 0x000fe200000000ff */
[----:B------:R-:W2:Y:S01]  /*d3d0*/  @!P1 MUFU.RCP R5, R5 ;  /* 0x0000000500059308 */ /* 0x000ea20000001000 */
[----:B0-----:R-:W-:Y:S01]  /*d3e0*/  FADD.FTZ R13, R8, UR7 ;  /* 0x00000007080d7e21 */ /* 0x001fe20008010000 */
[--C-:B------:R-:W-:Y:S02]  /*d3f0*/  HADD2.F32 R8, -RZ, R11.reuse.H0_H0 ;  /* 0x2000000bff087230 */ /* 0x100fe40000004100 */
[----:B-----5:R-:W-:Y:S01]  /*d400*/  @!P0 FMUL.FTZ R39, R39, R12 ;  /* 0x0000000c27278220 */ /* 0x020fe20000410000 */
[----:B------:R-:W-:Y:S01]  /*d410*/  FSETP.GTU.FTZ.AND P4, PT, R9, 20, PT ;  /* 0x41a000000900780b */ /* 0x000fe20003f9c000 */
[----:B------:R-:W-:Y:S01]  /*d420*/  HADD2.F32 R11, -RZ, R11.H1_H1 ;  /* 0x3000000bff0b7230 */ /* 0x000fe20000004100 */
[----:B------:R-:W-:Y:S01]  /*d430*/  FSETP.GTU.FTZ.AND P3, PT, R13, 20, PT ;  /* 0x41a000000d00780b */ /* 0x000fe20003f7c000 */
[----:B------:R-:W-:Y:S01]  /*d440*/  FADD.FTZ R12, R8, UR7 ;  /* 0x00000007080c7e21 */ /* 0x000fe20008010000 */
[----:B------:R0:W4:Y:S01]  /*d450*/  @!P6 MUFU.RCP R49, R14 ;  /* 0x0000000e0031e308 */ /* 0x0001220000001000 */
[----:B------:R-:W-:Y:S01]  /*d460*/  F2FP.F16.F32.PACK_AB R25, R21, R22 ;  /* 0x000000161519723e */ /* 0x000fe200000000ff */
[----:B---3--:R-:W-:Y:S01]  /*d470*/  @!P5 FMUL.FTZ R37, R37, R50 ;  /* 0x000000322525d220 */ /* 0x008fe20000410000 */
[----:B------:R-:W-:Y:S01]  /*d480*/  FADD.FTZ R11, R11, UR7 ;  /* 0x000000070b0b7e21 */ /* 0x000fe20008010000 */
[----:B------:R-:W-:-:S04]  /*d490*/  FSETP.GTU.FTZ.AND P0, PT, R10, 20, PT ;  /* 0x41a000000a00780b */ /* 0x000fc80003f1c000 */
[----:B------:R-:W3:Y:S01]  /*d4a0*/  @!P2 MUFU.RCP R6, R6 ;  /* 0x000000060006a308 */ /* 0x000ee20000001000 */
[----:B0-----:R-:W-:Y:S01]  /*d4b0*/  FADD.FTZ R14, R4, UR7 ;  /* 0x00000007040e7e21 */ /* 0x001fe20008010000 */
[----:B--2---:R-:W-:Y:S01]  /*d4c0*/  @!P1 FMUL.FTZ R40, R40, R5 ;  /* 0x0000000528289220 */ /* 0x004fe20000410000 */
[----:B------:R-:W-:Y:S01]  /*d4d0*/  FSETP.GTU.FTZ.AND P1, PT, R12, 20, PT ;  /* 0x41a000000c00780b */ /* 0x000fe20003f3c000 */
[----:B------:R-:W-:Y:S01]  /*d4e0*/  @!P3 FMUL.FTZ R4, R13, -1.4426950216293334961 ;  /* 0xbfb8aa3b0d04b820 */ /* 0x000fe20000410000 */
[----:B------:R-:W-:Y:S02]  /*d4f0*/  F2FP.F16.F32.PACK_AB R13, R29, R30 ;  /* 0x0000001e1d0d723e */ /* 0x000fe400000000ff */
[----:B------:R-:W-:Y:S02]  /*d500*/  FSETP.GTU.FTZ.AND P5, PT, R14, 20, PT ;  /* 0x41a000000e00780b */ /* 0x000fe40003fbc000 */
[----:B------:R-:W-:Y:S01]  /*d510*/  @!P0 FMUL.FTZ R8, R10, -1.4426950216293334961 ;  /* 0xbfb8aa3b0a088820 */ /* 0x000fe20000410000 */
[----:B----4-:R-:W-:Y:S01]  /*d520*/  @!P6 FMUL.FTZ R38, R38, R49 ;  /* 0x000000312626e220 */ /* 0x010fe20000410000 */
[----:B------:R-:W-:Y:S01]  /*d530*/  FSETP.GTU.FTZ.AND P6, PT, R7, 20, PT ;  /* 0x41a000000700780b */ /* 0x000fe20003fdc000 */
[----:B------:R-:W0:Y:S04]  /*d540*/  @!P3 MUFU.EX2 R4, R4 ;  /* 0x000000040004b308 */ /* 0x000e280000000800 */
[----:B------:R-:W2:Y:S01]  /*d550*/  @!P0 MUFU.EX2 R8, R8 ;  /* 0x0000000800088308 */ /* 0x000ea20000000800 */
[----:B---3--:R-:W-:Y:S01]  /*d560*/  @!P2 FMUL.FTZ R41, R41, R6 ;  /* 0x000000062929a220 */ /* 0x008fe20000410000 */
[----:B------:R-:W-:-:S02]  /*d570*/  @!P4 FMUL.FTZ R6, R9, -1.4426950216293334961 ;  /* 0xbfb8aa3b0906c820 */ /* 0x000fc40000410000 */
[----:B------:R-:W-:Y:S01]  /*d580*/  @!P5 FMUL.FTZ R5, R14, -1.4426950216293334961 ;  /* 0xbfb8aa3b0e05d820 */ /* 0x000fe20000410000 */
[----:B------:R-:W-:Y:S01]  /*d590*/  @!P1 FMUL.FTZ R9, R12, -1.4426950216293334961 ;  /* 0xbfb8aa3b0c099820 */ /* 0x000fe20000410000 */
[----:B------:R-:W-:Y:S02]  /*d5a0*/  F2FP.F16.F32.PACK_AB R14, R27, R28 ;  /* 0x0000001c1b0e723e */ /* 0x000fe400000000ff */
[----:B------:R-:W-:Y:S01]  /*d5b0*/  F2FP.F16.F32.PACK_AB R12, R31, R32 ;  /* 0x000000201f0c723e */ /* 0x000fe200000000ff */
[----:B------:R-:W-:Y:S01]  /*d5c0*/  @!P6 FMUL.FTZ R7, R7, -1.4426950216293334961 ;  /* 0xbfb8aa3b0707e820 */ /* 0x000fe20000410000 */
[----:B------:R-:W-:Y:S01]  /*d5d0*/  F2FP.F16.F32.PACK_AB R27, R17, R18 ;  /* 0x00000012111b723e */ /* 0x000fe200000000ff */
[----:B------:R-:W3:Y:S01]  /*d5e0*/  @!P5 MUFU.EX2 R5, R5 ;  /* 0x000000050005d308 */ /* 0x000ee20000000800 */
[----:B------:R-:W-:Y:S01]  /*d5f0*/  FSETP.GTU.FTZ.AND P2, PT, R11, 20, PT ;  /* 0x41a000000b00780b */ /* 0x000fe20003f5c000 */
[----:B------:R-:W-:Y:S01]  /*d600*/  STS.128 [R101], R12 ;  /* 0x0000000c65007388 */ /* 0x000fe20000000c00 */
[----:B0-----:R-:W-:Y:S01]  /*d610*/  @!P3 FADD.FTZ R4, R4, 1 ;  /* 0x3f8000000404b421 */ /* 0x001fe20000010000 */
[----:B------:R-:W0:Y:S01]  /*d620*/  @!P6 MUFU.EX2 R7, R7 ;  /* 0x000000070007e308 */ /* 0x000e220000000800 */
[----:B--2---:R-:W-:Y:S01]  /*d630*/  @!P0 FADD.FTZ R8, R8, 1 ;  /* 0x3f80000008088421 */ /* 0x004fe20000010000 */
[----:B------:R2:W-:Y:S01]  /*d640*/  STS.128 [R101+0x10], R24 ;  /* 0x0000101865007388 */ /* 0x0005e20000000c00 */
[----:B------:R-:W-:-:S03]  /*d650*/  NOP ;  /* 0x0000000000007918 */ /* 0x000fc60000000000 */
[----:B------:R-:W4:Y:S04]  /*d660*/  LDS.128 R16, [R102] ;  /* 0x0000000066107984 */ /* 0x000f280000000c00 */
[----:B------:R-:W-:Y:S01]  /*d670*/  @!P2 FMUL.FTZ R10, R11, -1.4426950216293334961 ;  /* 0xbfb8aa3b0b0aa820 */ /* 0x000fe20000410000 */
[----:B------:R-:W5:Y:S01]  /*d680*/  @!P4 MUFU.EX2 R6, R6 ;  /* 0x000000060006c308 */ /* 0x000f620000000800 */
[----:B---3--:R-:W-:Y:S01]  /*d690*/  @!P5 FADD.FTZ R5, R5, 1 ;  /* 0x3f8000000505d421 */ /* 0x008fe20000010000 */
[----:B------:R-:W3:Y:S01]  /*d6a0*/  LDS.128 R12, [R102+0x200] ;  /* 0x00020000660c7984 */ /* 0x000ee20000000c00 */
[----:B0-----:R-:W-:Y:S01]  /*d6b0*/  @!P6 FADD.FTZ R7, R7, 1 ;  /* 0x3f8000000707e421 */ /* 0x001fe20000010000 */
[----:B------:R-:W0:Y:S04]  /*d6c0*/  @!P1 MUFU.EX2 R9, R9 ;  /* 0x0000000900099308 */ /* 0x000e280000000800 */
[----:B------:R-:W1:Y:S04]  /*d6d0*/  @!P2 MUFU.EX2 R10, R10 ;  /* 0x0000000a000aa308 */ /* 0x000e680000000800 */
[----:B------:R2:W4:Y:S01]  /*d6e0*/  @!P6 MUFU.RCP R22, R7 ;  /* 0x000000070016e308 */ /* 0x0005220000001000 */
[----:B-----5:R-:W-:Y:S01]  /*d6f0*/  @!P4 FADD.FTZ R6, R6, 1 ;  /* 0x3f8000000606c421 */ /* 0x020fe20000010000 */
[----:B0-----:R-:W-:-:S06]  /*d700*/  @!P1 FADD.FTZ R9, R9, 1 ;  /* 0x3f80000009099421 */ /* 0x001fcc0000010000 */
[----:B------:R0:W5:Y:S01]  /*d710*/  @!P3 MUFU.RCP R11, R4 ;  /* 0x00000004000bb308 */ /* 0x0001620000001000 */
[----:B--2---:R-:W-:Y:S01]  /*d720*/  LOP3.LUT R7, R56, 0x3e0, RZ, 0xc0, !PT ;  /* 0x000003e038077812 */ /* 0x004fe200078ec0ff */
[----:B-1----:R-:W-:-:S03]  /*d730*/  @!P2 FADD.FTZ R10, R10, 1 ;  /* 0x3f8000000a0aa421 */ /* 0x002fc60000010000 */
[----:B------:R-:W-:-:S03]  /*d740*/  LEA R7, R7, R0, 0x1 ;  /* 0x0000000007077211 */ /* 0x000fc600078e08ff */
[----:B------:R1:W2:Y:S01]  /*d750*/  @!P5 MUFU.RCP R20, R5 ;  /* 0x000000050014d308 */ /* 0x0002a20000001000 */
[----:B0-----:R-:W-:Y:S01]  /*d760*/  MOV R4, UR13 ;  /* 0x0000000d00047c02 */ /* 0x001fe20008000f00 */
[----:B----4-:R-:W-:Y:S01]  /*d770*/  @!P6 FMUL.FTZ R45, R45, R22 ;  /* 0x000000162d2de220 */ /* 0x010fe20000410000 */
[----:B------:R-:W-:-:S05]  /*d780*/  F2FP.F16.F32.PACK_AB R22, R38, R37 ;  /* 0x000000252616723e */ /* 0x000fca00000000ff */
[----:B------:R-:W0:Y:S01]  /*d790*/  @!P4 MUFU.RCP R21, R6 ;  /* 0x000000060015c308 */ /* 0x000e220000001000 */
[----:B-1----:R-:W-:Y:S01]  /*d7a0*/  MOV R5, UR12 ;  /* 0x0000000c00057c02 */ /* 0x002fe20008000f00 */
[----:B-----5:R-:W-:Y:S01]  /*d7b0*/  @!P3 FMUL.FTZ R42, R42, R11 ;  /* 0x0000000b2a2ab220 */ /* 0x020fe20000410000 */
[----:B------:R-:W1:Y:S01]  /*d7c0*/  LDCU.64 UR12, c[0x0][0x518] ;  /* 0x0000a300ff0c77ac */ /* 0x000e620008000a00 */
[----:B------:R-:W-:-:S03]  /*d7d0*/  IMAD.WIDE.U32 R4, R7, 0x10, R4 ;  /* 0x0000001007047825 */ /* 0x000fc600078e0004 */
[----:B------:R-:W-:Y:S01]  /*d7e0*/  F2FP.F16.F32.PACK_AB R24, R42, R41 ;  /* 0x000000292a18723e */ /* 0x000fe200000000ff */
[----:B------:R-:W4:Y:S01]  /*d7f0*/  @!P0 MUFU.RCP R23, R8 ;  /* 0x0000000800178308 */ /* 0x000f220000001000 */
[----:B--2---:R-:W-:Y:S01]  /*d800*/  @!P5 FMUL.FTZ R43, R43, R20 ;  /* 0x000000142b2bd220 */ /* 0x004fe20000410000 */
[----:B------:R-:W-:Y:S01]  /*d810*/  STG.E.128 desc[UR28][R4.64], R16 ;  /* 0x0000001004007986 */ /* 0x000fe2000c101d1c */
[----:B------:R-:W-:-:S03]  /*d820*/  F2FP.F16.F32.PACK_AB R20, R34, R33 ;  /* 0x000000212214723e */ /* 0x000fc600000000ff */
[----:B---3--:R2:W-:Y:S02]  /*d830*/  STG.E.128 desc[UR28][R4.64+0x200], R12 ;  /* 0x0002000c04007986 */ /* 0x0085e4000c101d1c */
[----:B------:R3:W5:Y:S01]  /*d840*/  @!P1 MUFU.RCP R6, R9 ;  /* 0x0000000900069308 */ /* 0x0007620000001000 */
[----:B0-----:R-:W-:Y:S01]  /*d850*/  @!P4 FMUL.FTZ R44, R44, R21 ;  /* 0x000000152c2cc220 */ /* 0x001fe20000410000 */
[----:B------:R-:W-:Y:S01]  /*d860*/  F2FP.F16.F32.PACK_AB R21, R36, R35 ;  /* 0x000000232415723e */ /* 0x000fe200000000ff */
[----:B-1----:R-:W-:-:S05]  /*d870*/  UIMAD.WIDE.U32 UR8, UR34, UR12, UR8 ;  /* 0x0000000c220872a5 */ /* 0x002fca000f8e0008 */
[----:B------:R-:W0:Y:S01]  /*d880*/  @!P2 MUFU.RCP R25, R10 ;  /* 0x0000000a0019a308 */ /* 0x000e220000001000 */
[----:B---3--:R-:W-:Y:S01]  /*d890*/  FADD.FTZ R9, R33, R104 ;  /* 0x0000006821097221 */ /* 0x008fe20000010000 */
[----:B----4-:R-:W-:Y:S01]  /*d8a0*/  @!P0 FMUL.FTZ R46, R46, R23 ;  /* 0x000000172e2e8220 */ /* 0x010fe20000410000 */
[----:B------:R-:W-:Y:S01]  /*d8b0*/  F2FP.F16.F32.PACK_AB R23, R40, R39 ;  /* 0x000000272817723e */ /* 0x000fe200000000ff */
[----:B------:R-:W-:Y:S01]  /*d8c0*/  BAR.SYNC.DEFER_BLOCKING 0x0 ;  /* 0x0000000000007b1d */ /* 0x000fe20000010000 */
[----:B------:R-:W-:Y:S02]  /*d8d0*/  UIMAD UR9, UR34, UR13, UR9 ;  /* 0x0000000d220972a4 */ /* 0x000fe4000f8e0209 */
[----:B------:R-:W-:Y:S02]  /*d8e0*/  F2FP.F16.F32.PACK_AB R26, R46, R45 ;  /* 0x0000002d2e1a723e */ /* 0x000fe400000000ff */
[----:B------:R-:W-:Y:S01]  /*d8f0*/  UIMAD.WIDE.U32 UR8, UR10, UR14, UR8 ;  /* 0x0000000e0a0872a5 */ /* 0x000fe2000f8e0008 */
[----:B-----5:R-:W-:Y:S01]  /*d900*/  @!P1 FMUL.FTZ R47, R47, R6 ;  /* 0x000000062f2f9220 */ /* 0x020fe20000410000 */
[----:B------:R-:W-:-:S02]  /*d910*/  FADD.FTZ R6, R9, R34 ;  /* 0x0000002209067221 */ /* 0x000fc40000010000 */
[----:B------:R-:W-:Y:S02]  /*d920*/  UIMAD UR12, UR10, UR15, UR9 ;  /* 0x0000000f0a0c72a4 */ /* 0x000fe4000f8e0209 */
[----:B------:R-:W-:Y:S01]  /*d930*/  FADD.FTZ R9, R6, R35 ;  /* 0x0000002306097221 */ /* 0x000fe20000010000 */
[----:B------:R-:W-:Y:S01]  /*d940*/  ULEA UR9, UP0, UR8, UR30, 0x1 ;  /* 0x0000001e08097291 */ /* 0x000fe2000f8008ff */
[----:B0-----:R-:W-:Y:S01]  /*d950*/  @!P2 FMUL.FTZ R48, R48, R25 ;  /* 0x000000193030a220 */ /* 0x001fe20000410000 */
[----:B------:R-:W-:Y:S01]  /*d960*/  F2FP.F16.F32.PACK_AB R25, R44, R43 ;  /* 0x0000002b2c19723e */ /* 0x000fe200000000ff */
[----:B------:R-:W-:Y:S01]  /*d970*/  FADD.FTZ R36, R9, R36 ;  /* 0x0000002409247221 */ /* 0x000fe20000010000 */
[----:B------:R-:W-:Y:S02]  /*d980*/  ULEA.HI.X UR8, UR8, UR31, UR12, 0x1, UP0 ;  /* 0x0000001f08087291 */ /* 0x000fe400080f0c0c */
[----:B--2---:R-:W-:Y:S01]  /*d990*/  MOV R4, UR9 ;  /* 0x0000000900047c02 */ /* 0x004fe20008000f00 */
[----:B------:R-:W-:Y:S01]  /*d9a0*/  UIADD3 UR24, UP0, UPT, UR24, -0x2000, URZ ;  /* 0xffffe00018187890 */ /* 0x000fe2000ff1e0ff */
[----:B------:R-:W-:Y:S01]  /*d9b0*/  F2FP.F16.F32.PACK_AB R27, R48, R47 ;  /* 0x0000002f301b723e */ /* 0x000fe200000000ff */
[----:B------:R-:W-:Y:S01]  /*d9c0*/  FADD.FTZ R37, R36, R37 ;  /* 0x0000002524257221 */ /* 0x000fe20000010000 */
[----:B------:R-:W-:Y:S01]  /*d9d0*/  MOV R5, UR8 ;  /* 0x0000000800057c02 */ /* 0x000fe20008000f00 */
[----:B------:R-:W-:Y:S02]  /*d9e0*/  STS.128 [R101], R20 ;  /* 0x0000001465007388 */ /* 0x000fe40000000c00 */
[----:B------:R-:W-:Y:S01]  /*d9f0*/  FADD.FTZ R38, R37, R38 ;  /* 0x0000002625267221 */ /* 0x000fe20000010000 */
        /* <DEDUP_REMOVED lines=21> */
.L_x_5150:
        /* <DEDUP_REMOVED lines=9> */
[----:B0-----:R-:W0:Y:S01]  /*dbe0*/  S2R R4, SR_LANEID ;  /* 0x0000000000047919 */ /* 0x001e220000000000 */
[----:B------:R-:W3:Y:S01]  /*dbf0*/  S2R R6, SR_TID.X ;  /* 0x0000000000067919 */ /* 0x000ee20000002100 */
[----:B-1----:R-:W-:-:S05]  /*dc00*/  @P0 FADD R0, R0, R105 ;  /* 0x0000006900000221 */ /* 0x002fca0000000000 */
[----:B------:R-:W1:Y:S01]  /*dc10*/  SHFL.DOWN P0, R3, R0, 0x2, 0x1f ;  /* 0x08401f0000037f89 */ /* 0x000e620000000000 */
        /* <DEDUP_REMOVED lines=31> */
.L_x_5286:
[----:B------:R-:W-:Y:S05]  /*de10*/  BSYNC.RECONVERGENT B0 ;  /* 0x0000000000007941 */ /* 0x000fea0003800200 */
.L_x_5285:
        /* <DEDUP_REMOVED lines=42> */
.L_x_5288:
[----:B------:R-:W-:Y:S05]  /*e0c0*/  BSYNC.RECONVERGENT B0 ;  /* 0x0000000000007941 */ /* 0x000fea0003800200 */
.L_x_5287:
[----:B------:R-:W-:Y:S05]  /*e0d0*/  @P0 EXIT ;  /* 0x000000000000094d */ /* 0x000fea0003800000 */
[----:B------:R-:W2:Y:S01]  /*e0e0*/  LDCU.64 UR8, c[0x0][0x4e8] ;  /* 0x00009d00ff0877ac */ /* 0x000ea20008000a00 */
[----:B------:R-:W3:Y:S01]  /*e0f0*/  S2UR UR11, SR_CgaCtaId ;  /* 0x00000000000b79c3 */ /* 0x000ee20000008800 */
[----:B------:R-:W-:Y:S01]  /*e100*/  BSSY.RECONVERGENT B0, `(.L_x_5289) ;  /* 0x000002c000007945 */ /* 0x000fe20003800200 */
[----:B------:R-:W4:Y:S01]  /*e110*/  LDCU.64 UR12, c[0x0][0x4a8] ;  /* 0x00009500ff0c77ac */ /* 0x000f220008000a00 */
[----:B------:R-:W0:Y:S01]  /*e120*/  LDCU UR14, c[0x0][0x360] ;  /* 0x00006c00ff0e77ac */ /* 0x000e220008000800 */
[----:B------:R-:W0:Y:S01]  /*e130*/  LDCU.64 UR16, c[0x0][0x4b0] ;  /* 0x00009600ff1077ac */ /* 0x000e220008000a00 */
[----:B------:R-:W0:Y:S01]  /*e140*/  LDCU.64 UR18, c[0x0][0x530] ;  /* 0x0000a600ff1277ac */ /* 0x000e220008000a00 */
[----:B--2---:R-:W-:Y:S02]  /*e150*/  UIMAD.WIDE.U32 UR4, UR10, UR8, URZ ;  /* 0x000000080a0472a5 */ /* 0x004fe4000f8e00ff */
[----:B----4-:R-:W-:Y:S02]  /*e160*/  UIMAD.WIDE.U32 UR6, UR10, UR12, URZ ;  /* 0x0000000c0a0672a5 */ /* 0x010fe4000f8e00ff */
[----:B------:R-:W-:Y:S01]  /*e170*/  UIMAD UR8, UR10, UR9, UR5 ;  /* 0x000000090a0872a4 */ /* 0x000fe2000f8e0205 */
[----:B------:R-:W2:Y:S02]  /*e180*/  LDCU.64 UR20, c[0x0][0x4f0] ;  /* 0x00009e00ff1477ac */ /* 0x000ea40008000a00 */
[----:B------:R-:W-:Y:S01]  /*e190*/  UMOV UR9, 0x400 ;  /* 0x0000040000097882 */ /* 0x000fe20000000000 */
[----:B------:R-:W4:Y:S01]  /*e1a0*/  LDCU.64 UR22, c[0x0][0x540] ;  /* 0x0000a800ff1677ac */ /* 0x000f220008000a00 */
[----:B------:R-:W-:-:S02]  /*e1b0*/  UIMAD UR10, UR10, UR13, UR7 ;  /* 0x0000000d0a0a72a4 */ /* 0x000fc4000f8e0207 */
[----:B0--3--:R-:W-:-:S12]  /*e1c0*/  ULEA UR9, UR11, UR9, 0x18 ;  /* 0x000000090b097291 */ /* 0x009fd8000f8ec0ff */
.L_x_5290:
        /* <DEDUP_REMOVED lines=10> */
[----:B--2---:R-:W-:Y:S01]  /*e270*/  IMAD R10, R3, UR20, RZ ;  /* 0x00000014030a7c24 */ /* 0x004fe2000f8e02ff */
        /* <DEDUP_REMOVED lines=21> */
.L_x_5289:
[----:B------:R-:W-:Y:S05]  /*e3d0*/  EXIT ;  /* 0x000000000000794d */ /* 0x000fea0003800000 */
.L_x_5189:
[----:B------:R-:W-:Y:S01]  /*e3e0*/  MOV R235, R73 ;  /* 0x0000004900eb7202 */ /* 0x000fe20000000f00 */
[----:B------:R-:W-:Y:S01]  /*e3f0*/  HFMA2 R234, -RZ, RZ, 0, 5.9604644775390625e-08 ;  /* 0x00000001ffea7431 */ /* 0x000fe200000001ff */
[----:B------:R-:W-:Y:S02]  /*e400*/  MOV R233, RZ ;  /* 0x000000ff00e97202 */ /* 0x000fe40000000f00 */
[----:B------:R-:W-:-:S07]  /*e410*/  MOV R240, 0xffffffff ;  /* 0xffffffff00f07802 */ /* 0x000fce0000000f00 */
[----:B01---5:R-:W-:Y:S05]  /*e420*/  WARPSYNC.COLLECTIVE R240, `(.L_x_5291) ;  /* 0x00000000f0087348 */ /* 0x023fea0003c00000 */
[----:B------:R2:W3:Y:S02]  /*e430*/  SHFL.UP P6, R239, R235, R234, R233 ;  /* 0x040000eaebef7389 */ /* 0x0004e400000c00e9 */
[----:B0123-5:R-:W-:Y:S05]  /*e440*/  ENDCOLLECTIVE ;  /* 0x000000000000791b */ /* 0x02ffea0003800000 */
.L_x_5291:
[----:B------:R-:W-:Y:S02]  /*e450*/  MOV R235, R72 ;  /* 0x0000004800eb7202 */ /* 0x000fe40000000f00 */
[----:B------:R-:W-:-:S07]  /*e460*/  MOV R236, R239 ;  /* 0x000000ef00ec7202 */ /* 0x000fce0000000f00 */
[----:B------:R-:W-:Y:S05]  /*e470*/  WARPSYNC.COLLECTIVE R240, `(.L_x_5292) ;  /* 0x00000000f0087348 */ /* 0x000fea0003c00000 */
[----:B------:R0:W1:Y:S02]  /*e480*/  SHFL.UP P6, R239, R235, R234, R233 ;  /* 0x040000eaebef7389 */ /* 0x00006400000c00e9 */
[----:B01----:R-:W-:Y:S05]  /*e490*/  ENDCOLLECTIVE ;  /* 0x000000000000791b */ /* 0x003fea0003800000 */
.L_x_5292:
[----:B------:R-:W-:Y:S02]  /*e4a0*/  MOV R235, R74 ;  /* 0x0000004a00eb7202 */ /* 0x000fe40000000f00 */
[----:B------:R-:W-:-:S07]  /*e4b0*/  MOV R237, R239 ;  /* 0x000000ef00ed7202 */ /* 0x000fce0000000f00 */
[----:B------:R-:W-:Y:S05]  /*e4c0*/  WARPSYNC.COLLECTIVE R240, `(.L_x_5293) ;  /* 0x00000000f0087348 */ /* 0x000fea0003c00000 */
[----:B------:R0:W1:Y:S02]  /*e4d0*/  SHFL.UP P6, R239, R235, R234, R233 ;  /* 0x040000eaebef7389 */ /* 0x00006400000c00e9 */
[----:B01----:R-:W-:Y:S05]  /*e4e0*/  ENDCOLLECTIVE ;  /* 0x000000000000791b */ /* 0x003fea0003800000 */
.L_x_5293:
[----:B------:R-:W-:Y:S02]  /*e4f0*/  MOV R235, R75 ;  /* 0x0000004b00eb7202 */ /* 0x000fe40000000f00 */
[----:B------:R-:W-:-:S07]  /*e500*/  MOV R238, R239 ;  /* 0x000000ef00ee7202 */ /* 0x000fce0000000f00 */
[----:B------:R-:W-:Y:S05]  /*e510*/  WARPSYNC.COLLECTIVE R240, `(.L_x_5294) ;  /* 0x00000000f0087348 */ /* 0x000fea0003c00000 */
[----:B------:R0:W1:Y:S02]  /*e520*/  SHFL.UP P6, R239, R235, R234, R233 ;  /* 0x040000eaebef7389 */ /* 0x00006400000c00e9 */
[----:B01----:R-:W-:Y:S05]  /*e530*/  ENDCOLLECTIVE ;  /* 0x000000000000791b */ /* 0x003fea0003800000 */
.L_x_5294:
        /* <DEDUP_REMOVED lines=15> */
.L_x_5295:
[----:B------:R-:W-:Y:S02]  /*e630*/  MOV R235, R72 ;  /* 0x0000004800eb7202 */ /* 0x000fe40000000f00 */
[----:B------:R-:W-:-:S07]  /*e640*/  MOV R236, R239 ;  /* 0x000000ef00ec7202 */ /* 0x000fce0000000f00 */
[----:B------:R-:W-:Y:S05]  /*e650*/  WARPSYNC.COLLECTIVE R240, `(.L_x_5296) ;  /* 0x00000000f0087348 */ /* 0x000fea0003c00000 */
[----:B------:R0:W1:Y:S02]  /*e660*/  SHFL.UP P6, R239, R235, R234, R233 ;  /* 0x040000eaebef7389 */ /* 0x00006400000c00e9 */
[----:B01----:R-:W-:Y:S05]  /*e670*/  ENDCOLLECTIVE ;  /* 0x000000000000791b */ /* 0x003fea0003800000 */
.L_x_5296:
[----:B------:R-:W-:Y:S02]  /*e680*/  MOV R235, R74 ;  /* 0x0000004a00eb7202 */ /* 0x000fe40000000f00 */
[----:B------:R-:W-:-:S07]  /*e690*/  MOV R237, R239 ;  /* 0x000000ef00ed7202 */ /* 0x000fce0000000f00 */
[----:B------:R-:W-:Y:S05]  /*e6a0*/  WARPSYNC.COLLECTIVE R240, `(.L_x_5297) ;  /* 0x00000000f0087348 */ /* 0x000fea0003c00000 */
[----:B------:R0:W1:Y:S02]  /*e6b0*/  SHFL.UP P6, R239, R235, R234, R233 ;  /* 0x040000eaebef7389 */ /* 0x00006400000c00e9 */
[----:B01----:R-:W-:Y:S05]  /*e6c0*/  ENDCOLLECTIVE ;  /* 0x000000000000791b */ /* 0x003fea0003800000 */
.L_x_5297:
[----:B------:R-:W-:Y:S02]  /*e6d0*/  MOV R235, R75 ;  /* 0x0000004b00eb7202 */ /* 0x000fe40000000f00 */
[----:B------:R-:W-:-:S07]  /*e6e0*/  MOV R238, R239 ;  /* 0x000000ef00ee7202 */ /* 0x000fce0000000f00 */
[----:B------:R-:W-:Y:S05]  /*e6f0*/  WARPSYNC.COLLECTIVE R240, `(.L_x_5298) ;  /* 0x00000000f0087348 */ /* 0x000fea0003c00000 */
[----:B------:R0:W1:Y:S02]  /*e700*/  SHFL.UP P6, R239, R235, R234, R233 ;  /* 0x040000eaebef7389 */ /* 0x00006400000c00e9 */
[----:B01----:R-:W-:Y:S05]  /*e710*/  ENDCOLLECTIVE ;  /* 0x000000000000791b */ /* 0x003fea0003800000 */
.L_x_5298:
        /* <DEDUP_REMOVED lines=15> */
.L_x_5299:
[----:B------:R-:W-:Y:S02]  /*e810*/  MOV R235, R72 ;  /* 0x0000004800eb7202 */ /* 0x000fe40000000f00 */
[----:B------:R-:W-:-:S07]  /*e820*/  MOV R236, R239 ;  /* 0x000000ef00ec7202 */ /* 0x000fce0000000f00 */
[----:B------:R-:W-:Y:S05]  /*e830*/  WARPSYNC.COLLECTIVE R240, `(.L_x_5300) ;  /* 0x00000000f0087348 */ /* 0x000fea0003c00000 */
[----:B------:R0:W1:Y:S02]  /*e840*/  SHFL.UP P6, R239, R235, R234, R233 ;  /* 0x040000eaebef7389 */ /* 0x00006400000c00e9 */
[----:B01----:R-:W-:Y:S05]  /*e850*/  ENDCOLLECTIVE ;  /* 0x000000000000791b */ /* 0x003fea0003800000 */
.L_x_5300:
[----:B------:R-:W-:Y:S02]  /*e860*/  MOV R235, R74 ;  /* 0x0000004a00eb7202 */ /* 0x000fe40000000f00 */
[----:B------:R-:W-:-:S07]  /*e870*/  MOV R237, R239 ;  /* 0x000000ef00ed7202 */ /* 0x000fce0000000f00 */
[----:B------:R-:W-:Y:S05]  /*e880*/  WARPSYNC.COLLECTIVE R240, `(.L_x_5301) ;  /* 0x00000000f0087348 */ /* 0x000fea0003c00000 */
[----:B------:R0:W1:Y:S02]  /*e890*/  SHFL.UP P6, R239, R235, R234, R233 ;  /* 0x040000eaebef7389 */ /* 0x00006400000c00e9 */
[----:B01----:R-:W-:Y:S05]  /*e8a0*/  ENDCOLLECTIVE ;  /* 0x000000000000791b */ /* 0x003fea0003800000 */
.L_x_5301:
[----:B------:R-:W-:Y:S02]  /*e8b0*/  MOV R235, R75 ;  /* 0x0000004b00eb7202 */ /* 0x000fe40000000f00 */
[----:B------:R-:W-:-:S07]  /*e8c0*/  MOV R238, R239 ;  /* 0x000000ef00ee7202 */ /* 0x000fce0000000f00 */
[----:B------:R-:W-:Y:S05]  /*e8d0*/  WARPSYNC.COLLECTIVE R240, `(.L_x_5302) ;  /* 0x00000000f0087348 */ /* 0x000fea0003c00000 */
[----:B------:R0:W1:Y:S02]  /*e8e0*/  SHFL.UP P6, R239, R235, R234, R233 ;  /* 0x040000eaebef7389 */ /* 0x00006400000c00e9 */
[----:B01----:R-:W-:Y:S05]  /*e8f0*/  ENDCOLLECTIVE ;  /* 0x000000000000791b */ /* 0x003fea0003800000 */
.L_x_5302:
        /* <DEDUP_REMOVED lines=15> */
.L_x_5303:
[----:B------:R-:W-:Y:S02]  /*e9f0*/  MOV R235, R72 ;  /* 0x0000004800eb7202 */ /* 0x000fe40000000f00 */
[----:B------:R-:W-:-:S07]  /*ea00*/  MOV R236, R239 ;  /* 0x000000ef00ec7202 */ /* 0x000fce0000000f00 */
[----:B------:R-:W-:Y:S05]  /*ea10*/  WARPSYNC.COLLECTIVE R240, `(.L_x_5304) ;  /* 0x00000000f0087348 */ /* 0x000fea0003c00000 */
[----:B------:R0:W1:Y:S02]  /*ea20*/  SHFL.UP P6, R239, R235, R234, R233 ;  /* 0x040000eaebef7389 */ /* 0x00006400000c00e9 */
[----:B01----:R-:W-:Y:S05]  /*ea30*/  ENDCOLLECTIVE ;  /* 0x000000000000791b */ /* 0x003fea0003800000 */
.L_x_5304:
[----:B------:R-:W-:Y:S02]  /*ea40*/  MOV R235, R74 ;  /* 0x0000004a00eb7202 */ /* 0x000fe40000000f00 */
[----:B------:R-:W-:-:S07]  /*ea50*/  MOV R237, R239 ;  /* 0x000000ef00ed7202 */ /* 0x000fce0000000f00 */
[----:B------:R-:W-:Y:S05]  /*ea60*/  WARPSYNC.COLLECTIVE R240, `(.L_x_5305) ;  /* 0x00000000f0087348 */ /* 0x000fea0003c00000 */
[----:B------:R0:W1:Y:S02]  /*ea70*/  SHFL.UP P6, R239, R235, R234, R233 ;  /* 0x040000eaebef7389 */ /* 0x00006400000c00e9 */
[----:B01----:R-:W-:Y:S05]  /*ea80*/  ENDCOLLECTIVE ;  /* 0x000000000000791b */ /* 0x003fea0003800000 */
.L_x_5305:
[----:B------:R-:W-:Y:S02]  /*ea90*/  MOV R235, R75 ;  /* 0x0000004b00eb7202 */ /* 0x000fe40000000f00 */
[----:B------:R-:W-:-:S07]  /*eaa0*/  MOV R238, R239 ;  /* 0x000000ef00ee7202 */ /* 0x000fce0000000f00 */
[----:B------:R-:W-:Y:S05]  /*eab0*/  WARPSYNC.COLLECTIVE R240, `(.L_x_5306) ;  /* 0x00000000f0087348 */ /* 0x000fea0003c00000 */
[----:B------:R0:W1:Y:S02]  /*eac0*/  SHFL.UP P6, R239, R235, R234, R233 ;  /* 0x040000eaebef7389 */ /* 0x00006400000c00e9 */
[----:B01----:R-:W-:Y:S05]  /*ead0*/  ENDCOLLECTIVE ;  /* 0x000000000000791b */ /* 0x003fea0003800000 */
.L_x_5306:
        /* <DEDUP_REMOVED lines=15> */
.L_x_5307:
[----:B------:R-:W-:Y:S02]  /*ebd0*/  MOV R235, R72 ;  /* 0x0000004800eb7202 */ /* 0x000fe40000000f00 */
[----:B------:R-:W-:-:S07]  /*ebe0*/  MOV R236, R239 ;  /* 0x000000ef00ec7202 */ /* 0x000fce0000000f00 */
[----:B------:R-:W-:Y:S05]  /*ebf0*/  WARPSYNC.COLLECTIVE R240, `(.L_x_5308) ;  /* 0x00000000f0087348 */ /* 0x000fea0003c00000 */
[----:B------:R0:W1:Y:S02]  /*ec00*/  SHFL.UP P6, R239, R235, R234, R233 ;  /* 0x040000eaebef7389 */ /* 0x00006400000c00e9 */
[----:B01----:R-:W-:Y:S05]  /*ec10*/  ENDCOLLECTIVE ;  /* 0x000000000000791b */ /* 0x003fea0003800000 */
.L_x_5308:
[----:B------:R-:W-:Y:S02]  /*ec20*/  MOV R235, R74 ;  /* 0x0000004a00eb7202 */ /* 0x000fe40000000f00 */
[----:B------:R-:W-:-:S07]  /*ec30*/  MOV R237, R239 ;  /* 0x000000ef00ed7202 */ /* 0x000fce0000000f00 */
[----:B------:R-:W-:Y:S05]  /*ec40*/  WARPSYNC.COLLECTIVE R240, `(.L_x_5309) ;  /* 0x00000000f0087348 */ /* 0x000fea0003c00000 */
[----:B------:R0:W1:Y:S02]  /*ec50*/  SHFL.UP P6, R239, R235, R234, R233 ;  /* 0x040000eaebef7389 */ /* 0x00006400000c00e9 */
[----:B01----:R-:W-:Y:S05]  /*ec60*/  ENDCOLLECTIVE ;  /* 0x000000000000791b */ /* 0x003fea0003800000 */
.L_x_5309:
[----:B------:R-:W-:Y:S02]  /*ec70*/  MOV R235, R75 ;  /* 0x0000004b00eb7202 */ /* 0x000fe40000000f00 */
[----:B------:R-:W-:-:S07]  /*ec80*/  MOV R238, R239 ;  /* 0x000000ef00ee7202 */ /* 0x000fce0000000f00 */
[----:B------:R-:W-:Y:S05]  /*ec90*/  WARPSYNC.COLLECTIVE R240, `(.L_x_5310) ;  /* 0x00000000f0087348 */ /* 0x000fea0003c00000 */
[----:B------:R0:W1:Y:S02]  /*eca0*/  SHFL.UP P6, R239, R235, R234, R233 ;  /* 0x040000eaebef7389 */ /* 0x00006400000c00e9 */
[----:B01----:R-:W-:Y:S05]  /*ecb0*/  ENDCOLLECTIVE ;  /* 0x000000000000791b */ /* 0x003fea0003800000 */
.L_x_5310:
[----:B------:R-:W-:Y:S05]  /*ecc0*/  BRA `(.L_x_5311) ;  /* 0xffffff8000887947 */ /* 0x000fea000383ffff */
.L_x_5190:
        /* <DEDUP_REMOVED lines=8> */
.L_x_5313:
[----:B------:R-:W-:Y:S05]  /*ed50*/  BSYNC B0 ;  /* 0x0000000000007941 */ /* 0x000fea0003800000 */
.L_x_5312:
[----:B------:R-:W-:Y:S05]  /*ed60*/  BRA `(.L_x_5314) ;  /* 0xffffff8000947947 */ /* 0x000fea000383ffff */
.L_x_5191:
        /* <DEDUP_REMOVED lines=8> */
.L_x_5316:
[----:B------:R-:W-:Y:S05]  /*edf0*/  BSYNC B0 ;  /* 0x0000000000007941 */ /* 0x000fea0003800000 */
.L_x_5315:
[----:B------:R-:W-:Y:S05]  /*ee00*/  BRA `(.L_x_5317) ;  /* 0xffffff8000747947 */ /* 0x000fea000383ffff */
.L_x_5192:
        /* <DEDUP_REMOVED lines=8> */
.L_x_5319:
[----:B------:R-:W-:Y:S05]  /*ee90*/  BSYNC B0 ;  /* 0x0000000000007941 */ /* 0x000fea0003800000 */
.L_x_5318:
[----:B------:R-:W-:Y:S05]  /*eea0*/  BRA `(.L_x_5320) ;  /* 0xffffff8000547947 */ /* 0x000fea000383ffff */
.L_x_5193:
        /* <DEDUP_REMOVED lines=8> */
.L_x_5322:
[----:B------:R-:W-:Y:S05]  /*ef30*/  BSYNC B0 ;  /* 0x0000000000007941 */ /* 0x000fea0003800000 */
.L_x_5321:
[----:B------:R-:W-:Y:S05]  /*ef40*/  BRA `(.L_x_5323) ;  /* 0xffffff8000347947 */ /* 0x000fea000383ffff */
.L_x_5194:
        /* <DEDUP_REMOVED lines=8> */
.L_x_5325:
[----:B------:R-:W-:Y:S05]  /*efd0*/  BSYNC B0 ;  /* 0x0000000000007941 */ /* 0x000fea0003800000 */
.L_x_5324:
        /* <DEDUP_REMOVED lines=10> */
.L_x_5326:
[----:B------:R-:W-:Y:S02]  /*f080*/  MOV R235, R74 ;  /* 0x0000004a00eb7202 */ /* 0x000fe40000000f00 */
[----:B------:R-:W-:-:S07]  /*f090*/  MOV R243, R239 ;  /* 0x000000ef00f37202 */ /* 0x000fce0000000f00 */
[----:B------:R-:W-:Y:S05]  /*f0a0*/  WARPSYNC.COLLECTIVE R240, `(.L_x_5327) ;  /* 0x00000000f0087348 */ /* 0x000fea0003c00000 */
[----:B------:R0:W1:Y:S02]  /*f0b0*/  SHFL.UP P6, R239, R235, R234, R233 ;  /* 0x040000eaebef7389 */ /* 0x00006400000c00e9 */
[----:B01----:R-:W-:Y:S05]  /*f0c0*/  ENDCOLLECTIVE ;  /* 0x000000000000791b */ /* 0x003fea0003800000 */
.L_x_5327:
[----:B------:R-:W-:Y:S02]  /*f0d0*/  MOV R235, R75 ;  /* 0x0000004b00eb7202 */ /* 0x000fe40000000f00 */
[----:B------:R-:W-:-:S07]  /*f0e0*/  MOV R74, R239 ;  /* 0x000000ef004a7202 */ /* 0x000fce0000000f00 */
[----:B------:R-:W-:Y:S05]  /*f0f0*/  WARPSYNC.COLLECTIVE R240, `(.L_x_5328) ;  /* 0x00000000f0087348 */ /* 0x000fea0003c00000 */
[----:B------:R0:W1:Y:S02]  /*f100*/  SHFL.UP P6, R239, R235, R234, R233 ;  /* 0x040000eaebef7389 */ /* 0x00006400000c00e9 */
[----:B01----:R-:W-:Y:S05]  /*f110*/  ENDCOLLECTIVE ;  /* 0x000000000000791b */ /* 0x003fea0003800000 */
.L_x_5328:
[----:B------:R-:W-:Y:S02]  /*f120*/  MOV R75, R239 ;  /* 0x000000ef004b7202 */ /* 0x000fe40000000f00 */
[----:B------:R-:W-:-:S07]  /*f130*/  MOV R239, R76 ;  /* 0x0000004c00ef7202 */ /* 0x000fce0000000f00 */
[----:B------:R-:W-:Y:S05]  /*f140*/  WARPSYNC.COLLECTIVE R240, `(.L_x_5329) ;  /* 0x00000000f0087348 */ /* 0x000fea0003c00000 */
[----:B------:R0:W1:Y:S02]  /*f150*/  SHFL.IDX P3, R241, R239, R238, R237 ;  /* 0x000000eeeff17389 */ /* 0x00006400000600ed */
[----:B01----:R-:W-:Y:S05]  /*f160*/  ENDCOLLECTIVE ;  /* 0x000000000000791b */ /* 0x003fea0003800000 */
.L_x_5329:
[----:B------:R-:W-:Y:S02]  /*f170*/  MOV R239, R77 ;  /* 0x0000004d00ef7202 */ /* 0x000fe40000000f00 */
[----:B------:R-:W-:-:S07]  /*f180*/  MOV R76, R241 ;  /* 0x000000f1004c7202 */ /* 0x000fce0000000f00 */
[----:B------:R-:W-:Y:S05]  /*f190*/  WARPSYNC.COLLECTIVE R240, `(.L_x_5330) ;  /* 0x00000000f0087348 */ /* 0x000fea0003c00000 */
[----:B------:R0:W1:Y:S02]  /*f1a0*/  SHFL.IDX P3, R241, R239, R238, R237 ;  /* 0x000000eeeff17389 */ /* 0x00006400000600ed */
[----:B01----:R-:W-:Y:S05]  /*f1b0*/  ENDCOLLECTIVE ;  /* 0x000000000000791b */ /* 0x003fea0003800000 */
.L_x_5330:
[----:B------:R-:W-:Y:S02]  /*f1c0*/  MOV R239, R78 ;  /* 0x0000004e00ef7202 */ /* 0x000fe40000000f00 */
[----:B------:R-:W-:-:S07]  /*f1d0*/  MOV R234, R241 ;  /* 0x000000f100ea7202 */ /* 0x000fce0000000f00 */
[----:B------:R-:W-:Y:S05]  /*f1e0*/  WARPSYNC.COLLECTIVE R240, `(.L_x_5331) ;  /* 0x00000000f0087348 */ /* 0x000fea0003c00000 */
[----:B------:R0:W1:Y:S02]  /*f1f0*/  SHFL.IDX P3, R241, R239, R238, R237 ;  /* 0x000000eeeff17389 */ /* 0x00006400000600ed */
[----:B01----:R-:W-:Y:S05]  /*f200*/  ENDCOLLECTIVE ;  /* 0x000000000000791b */ /* 0x003fea0003800000 */
.L_x_5331:
[----:B------:R-:W-:Y:S02]  /*f210*/  MOV R239, R79 ;  /* 0x0000004f00ef7202 */ /* 0x000fe40000000f00 */
[----:B------:R-:W-:-:S07]  /*f220*/  MOV R78, R241 ;  /* 0x000000f1004e7202 */ /* 0x000fce0000000f00 */
[----:B------:R-:W-:Y:S05]  /*f230*/  WARPSYNC.COLLECTIVE R240, `(.L_x_5332) ;  /* 0x00000000f0087348 */ /* 0x000fea0003c00000 */
[----:B------:R0:W1:Y:S02]  /*f240*/  SHFL.IDX P3, R241, R239, R238, R237 ;  /* 0x000000eeeff17389 */ /* 0x00006400000600ed */
[----:B01----:R-:W-:Y:S05]  /*f250*/  ENDCOLLECTIVE ;  /* 0x000000000000791b */ /* 0x003fea0003800000 */
.L_x_5332:
[----:B------:R-:W-:Y:S01]  /*f260*/  MOV R79, R241 ;  /* 0x000000f1004f7202 */ /* 0x000fe20000000f00 */
[----:B------:R-:W-:Y:S06]  /*f270*/  BRA `(.L_x_5333) ;  /* 0xffffff7c00907947 */ /* 0x000fec000383ffff */
.L_x_5197:
[----:B------:R-:W-:Y:S01]  /*f280*/  MOV R241, R249 ;  /* 0x000000f900f17202 */ /* 0x000fe20000000f00 */
[----:B------:R-:W-:Y:S01]  /*f290*/  HFMA2 R252, -RZ, RZ, 0, 5.9604644775390625e-08 ;  /* 0x00000001fffc7431 */ /* 0x000fe200000001ff */
[----:B------:R-:W-:Y:S02]  /*f2a0*/  MOV R79, 0x1f ;  /* 0x0000001f004f7802 */ /* 0x000fe40000000f00 */
[----:B------:R-:W-:-:S07]  /*f2b0*/  MOV R240, 0xffffffff ;  /* 0xffffffff00f07802 */ /* 0x000fce0000000f00 */
[----:B0-----:R-:W-:Y:S05]  /*f2c0*/  WARPSYNC.COLLECTIVE R240, `(.L_x_5334) ;  /* 0x00000000f0087348 */ /* 0x001fea0003c00000 */
[----:B------:R1:W2:Y:S02]  /*f2d0*/  SHFL.DOWN P0, R251, R241, R252, R79 ;  /* 0x080000fcf1fb7389 */ /* 0x0002a4000000004f */
[----:B012---:R-:W-:Y:S05]  /*f2e0*/  ENDCOLLECTIVE ;  /* 0x000000000000791b */ /* 0x007fea0003800000 */
.L_x_5334:
[----:B------:R-:W-:Y:S02]  /*f2f0*/  MOV R241, R248 ;  /* 0x000000f800f17202 */ /* 0x000fe40000000f00 */
[----:B------:R-:W-:-:S07]  /*f300*/  MOV R76, R251 ;  /* 0x000000fb004c7202 */ /* 0x000fce0000000f00 */
[----:B------:R-:W-:Y:S05]  /*f310*/  WARPSYNC.COLLECTIVE R240, `(.L_x_5335) ;  /* 0x00000000f0087348 */ /* 0x000fea0003c00000 */
[----:B------:R0:W1:Y:S02]  /*f320*/  SHFL.DOWN P0, R251, R241, R252, R79 ;  /* 0x080000fcf1fb7389 */ /* 0x000064000000004f */
[----:B01----:R-:W-:Y:S05]  /*f330*/  ENDCOLLECTIVE ;  /* 0x000000000000791b */ /* 0x003fea0003800000 */
.L_x_5335:
[----:B------:R-:W-:Y:S02]  /*f340*/  MOV R241, R247 ;  /* 0x000000f700f17202 */ /* 0x000fe40000000f00 */
[----:B------:R-:W-:-:S07]  /*f350*/  MOV R77, R251 ;  /* 0x000000fb004d7202 */ /* 0x000fce0000000f00 */
[----:B------:R-:W-:Y:S05]  /*f360*/  WARPSYNC.COLLECTIVE R240, `(.L_x_5336) ;  /* 0x00000000f0087348 */ /* 0x000fea0003c00000 */
[----:B------:R0:W1:Y:S02]  /*f370*/  SHFL.DOWN P0, R251, R241, R252, R79 ;  /* 0x080000fcf1fb7389 */ /* 0x000064000000004f */
[----:B01----:R-:W-:Y:S05]  /*f380*/  ENDCOLLECTIVE ;  /* 0x000000000000791b */ /* 0x003fea0003800000 */
.L_x_5336:
[----:B------:R-:W-:Y:S02]  /*f390*/  MOV R241, R246 ;  /* 0x000000f600f17202 */ /* 0x000fe40000000f00 */
[----:B------:R-:W-:-:S07]  /*f3a0*/  MOV R78, R251 ;  /* 0x000000fb004e7202 */ /* 0x000fce0000000f00 */
[----:B------:R-:W-:Y:S05]  /*f3b0*/  WARPSYNC.COLLECTIVE R240, `(.L_x_5337) ;  /* 0x00000000f0087348 */ /* 0x000fea0003c00000 */
[----:B------:R0:W1:Y:S02]  /*f3c0*/  SHFL.DOWN P0, R251, R241, R252, R79 ;  /* 0x080000fcf1fb7389 */ /* 0x000064000000004f */
[----:B01----:R-:W-:Y:S05]  /*f3d0*/  ENDCOLLECTIVE ;  /* 0x000000000000791b */ /* 0x003fea0003800000 */
.L_x_5337:
[----:B------:R-:W-:Y:S05]  /*f3e0*/  BRA `(.L_x_5338) ;  /* 0xffffff9000cc7947 */ /* 0x000fea000383ffff */
.L_x_5200:
        /* <DEDUP_REMOVED lines=8> */
.L_x_5340:
[----:B------:R-:W-:Y:S05]  /*f470*/  BSYNC B1 ;  /* 0x0000000000017941 */ /* 0x000fea0003800000 */
.L_x_5339:
        /* <DEDUP_REMOVED lines=8> */
.L_x_5341:
[----:B------:R-:W-:Y:S02]  /*f500*/  MOV R241, R247 ;  /* 0x000000f700f17202 */ /* 0x000fe40000000f00 */
[----:B------:R-:W-:-:S07]  /*f510*/  MOV R77, R251 ;  /* 0x000000fb004d7202 */ /* 0x000fce0000000f00 */
[----:B------:R-:W-:Y:S05]  /*f520*/  WARPSYNC.COLLECTIVE R240, `(.L_x_5342) ;  /* 0x00000000f0087348 */ /* 0x000fea0003c00000 */
[----:B------:R0:W1:Y:S02]  /*f530*/  SHFL.DOWN P0, R251, R241, R252, R79 ;  /* 0x080000fcf1fb7389 */ /* 0x000064000000004f */
[----:B01----:R-:W-:Y:S05]  /*f540*/  ENDCOLLECTIVE ;  /* 0x000000000000791b */ /* 0x003fea0003800000 */
.L_x_5342:
[----:B------:R-:W-:Y:S02]  /*f550*/  MOV R241, R246 ;  /* 0x000000f600f17202 */ /* 0x000fe40000000f00 */
[----:B------:R-:W-:-:S07]  /*f560*/  MOV R78, R251 ;  /* 0x000000fb004e7202 */ /* 0x000fce0000000f00 */
[----:B------:R-:W-:Y:S05]  /*f570*/  WARPSYNC.COLLECTIVE R240, `(.L_x_5343) ;  /* 0x00000000f0087348 */ /* 0x000fea0003c00000 */
[----:B------:R0:W1:Y:S02]  /*f580*/  SHFL.DOWN P0, R251, R241, R252, R79 ;  /* 0x080000fcf1fb7389 */ /* 0x000064000000004f */
[----:B01----:R-:W-:Y:S05]  /*f590*/  ENDCOLLECTIVE ;  /* 0x000000000000791b */ /* 0x003fea0003800000 */
.L_x_5343:
[----:B------:R-:W-:Y:S05]  /*f5a0*/  BRA `(.L_x_5344) ;  /* 0xffffff9000ac7947 */ /* 0x000fea000383ffff */
.L_x_5203:
        /* <DEDUP_REMOVED lines=8> */
.L_x_5346:
[----:B------:R-:W-:Y:S05]  /*f630*/  BSYNC B1 ;  /* 0x0000000000017941 */ /* 0x000fea0003800000 */
.L_x_5345:
        /* <DEDUP_REMOVED lines=8> */
.L_x_5347:
[----:B------:R-:W-:Y:S02]  /*f6c0*/  MOV R241, R247 ;  /* 0x000000f700f17202 */ /* 0x000fe40000000f00 */
[----:B------:R-:W-:-:S07]  /*f6d0*/  MOV R77, R251 ;  /* 0x000000fb004d7202 */ /* 0x000fce0000000f00 */
[----:B------:R-:W-:Y:S05]  /*f6e0*/  WARPSYNC.COLLECTIVE R240, `(.L_x_5348) ;  /* 0x00000000f0087348 */ /* 0x000fea0003c00000 */
[----:B------:R0:W1:Y:S02]  /*f6f0*/  SHFL.DOWN P0, R251, R241, R252, R79 ;  /* 0x080000fcf1fb7389 */ /* 0x000064000000004f */
[----:B01----:R-:W-:Y:S05]  /*f700*/  ENDCOLLECTIVE ;  /* 0x000000000000791b */ /* 0x003fea0003800000 */
.L_x_5348:
[----:B------:R-:W-:Y:S02]  /*f710*/  MOV R241, R246 ;  /* 0x000000f600f17202 */ /* 0x000fe40000000f00 */
[----:B------:R-:W-:-:S07]  /*f720*/  MOV R78, R251 ;  /* 0x000000fb004e7202 */ /* 0x000fce0000000f00 */
[----:B------:R-:W-:Y:S05]  /*f730*/  WARPSYNC.COLLECTIVE R240, `(.L_x_5349) ;  /* 0x00000000f0087348 */ /* 0x000fea0003c00000 */
[----:B------:R0:W1:Y:S02]  /*f740*/  SHFL.DOWN P0, R251, R241, R252, R79 ;  /* 0x080000fcf1fb7389 */ /* 0x000064000000004f */
[----:B01----:R-:W-:Y:S05]  /*f750*/  ENDCOLLECTIVE ;  /* 0x000000000000791b */ /* 0x003fea0003800000 */
.L_x_5349:
[----:B------:R-:W-:Y:S05]  /*f760*/  BRA `(.L_x_5350) ;  /* 0xffffff90008c7947 */ /* 0x000fea000383ffff */
.L_x_5206:
        /* <DEDUP_REMOVED lines=8> */
.L_x_5352:
[----:B------:R-:W-:Y:S05]  /*f7f0*/  BSYNC B1 ;  /* 0x0000000000017941 */ /* 0x000fea0003800000 */
.L_x_5351:
        /* <DEDUP_REMOVED lines=8> */
.L_x_5353:
[----:B------:R-:W-:Y:S02]  /*f880*/  MOV R241, R247 ;  /* 0x000000f700f17202 */ /* 0x000fe40000000f00 */
[----:B------:R-:W-:-:S07]  /*f890*/  MOV R77, R251 ;  /* 0x000000fb004d7202 */ /* 0x000fce0000000f00 */
[----:B------:R-:W-:Y:S05]  /*f8a0*/  WARPSYNC.COLLECTIVE R240, `(.L_x_5354) ;  /* 0x00000000f0087348 */ /* 0x000fea0003c00000 */
[----:B------:R0:W1:Y:S02]  /*f8b0*/  SHFL.DOWN P0, R251, R241, R252, R79 ;  /* 0x080000fcf1fb7389 */ /* 0x000064000000004f */
[----:B01----:R-:W-:Y:S05]  /*f8c0*/  ENDCOLLECTIVE ;  /* 0x000000000000791b */ /* 0x003fea0003800000 */
.L_x_5354:
[----:B------:R-:W-:Y:S02]  /*f8d0*/  MOV R241, R246 ;  /* 0x000000f600f17202 */ /* 0x000fe40000000f00 */
[----:B------:R-:W-:-:S07]  /*f8e0*/  MOV R78, R251 ;  /* 0x000000fb004e7202 */ /* 0x000fce0000000f00 */
[----:B------:R-:W-:Y:S05]  /*f8f0*/  WARPSYNC.COLLECTIVE R240, `(.L_x_5355) ;  /* 0x00000000f0087348 */ /* 0x000fea0003c00000 */
[----:B------:R0:W1:Y:S02]  /*f900*/  SHFL.DOWN P0, R251, R241, R252, R79 ;  /* 0x080000fcf1fb7389 */ /* 0x000064000000004f */
[----:B01----:R-:W-:Y:S05]  /*f910*/  ENDCOLLECTIVE ;  /* 0x000000000000791b */ /* 0x003fea0003800000 */
.L_x_5355:
[----:B------:R-:W-:Y:S05]  /*f920*/  BRA `(.L_x_5356) ;  /* 0xffffff90006c7947 */ /* 0x000fea000383ffff */
.L_x_5209:
        /* <DEDUP_REMOVED lines=8> */
.L_x_5358:
[----:B------:R-:W-:Y:S05]  /*f9b0*/  BSYNC B1 ;  /* 0x0000000000017941 */ /* 0x000fea0003800000 */
.L_x_5357:
        /* <DEDUP_REMOVED lines=8> */
.L_x_5359:
[----:B------:R-:W-:Y:S02]  /*fa40*/  MOV R241, R247 ;  /* 0x000000f700f17202 */ /* 0x000fe40000000f00 */
[----:B------:R-:W-:-:S07]  /*fa50*/  MOV R77, R251 ;  /* 0x000000fb004d7202 */ /* 0x000fce0000000f00 */
[----:B------:R-:W-:Y:S05]  /*fa60*/  WARPSYNC.COLLECTIVE R240, `(.L_x_5360) ;  /* 0x00000000f0087348 */ /* 0x000fea0003c00000 */
[----:B------:R0:W1:Y:S02]  /*fa70*/  SHFL.DOWN P0, R251, R241, R252, R79 ;  /* 0x080000fcf1fb7389 */ /* 0x000064000000004f */
[----:B01----:R-:W-:Y:S05]  /*fa80*/  ENDCOLLECTIVE ;  /* 0x000000000000791b */ /* 0x003fea0003800000 */
.L_x_5360:
[----:B------:R-:W-:Y:S02]  /*fa90*/  MOV R241, R246 ;  /* 0x000000f600f17202 */ /* 0x000fe40000000f00 */
[----:B------:R-:W-:-:S07]  /*faa0*/  MOV R78, R251 ;  /* 0x000000fb004e7202 */ /* 0x000fce0000000f00 */
[----:B------:R-:W-:Y:S05]  /*fab0*/  WARPSYNC.COLLECTIVE R240, `(.L_x_5361) ;  /* 0x00000000f0087348 */ /* 0x000fea0003c00000 */
[----:B------:R0:W1:Y:S02]  /*fac0*/  SHFL.DOWN P0, R251, R241, R252, R79 ;  /* 0x080000fcf1fb7389 */ /* 0x000064000000004f */
[----:B01----:R-:W-:Y:S05]  /*fad0*/  ENDCOLLECTIVE ;  /* 0x000000000000791b */ /* 0x003fea0003800000 */
.L_x_5361:
[----:B------:R-:W-:Y:S05]  /*fae0*/  BRA `(.L_x_5362) ;  /* 0xffffff90004c7947 */ /* 0x000fea000383ffff */
.L_x_5212:
        /* <DEDUP_REMOVED lines=8> */
.L_x_5364:
[----:B------:R-:W-:Y:S05]  /*fb70*/  BSYNC B1 ;  /* 0x0000000000017941 */ /* 0x000fea0003800000 */
.L_x_5363:
        /* <DEDUP_REMOVED lines=10> */
.L_x_5365:
[----:B------:R-:W-:Y:S02]  /*fc20*/  MOV R239, R247 ;  /* 0x000000f700ef7202 */ /* 0x000fe40000000f00 */
[----:B------:R-:W-:-:S07]  /*fc30*/  MOV R244, R241 ;  /* 0x000000f100f47202 */ /* 0x000fce0000000f00 */
[----:B------:R-:W-:Y:S05]  /*fc40*/  WARPSYNC.COLLECTIVE R240, `(.L_x_5366) ;  /* 0x00000000f0087348 */ /* 0x000fea0003c00000 */
[----:B------:R0:W1:Y:S02]  /*fc50*/  SHFL.IDX P3, R241, R239, R238, R237 ;  /* 0x000000eeeff17389 */ /* 0x00006400000600ed */
[----:B01----:R-:W-:Y:S05]  /*fc60*/  ENDCOLLECTIVE ;  /* 0x000000000000791b */ /* 0x003fea0003800000 */
.L_x_5366:
        /* <DEDUP_REMOVED lines=11> */
.L_x_5367:
        /* <DEDUP_REMOVED lines=11> */
.L_x_5368:
[----:B------:R-:W-:Y:S02]  /*fdd0*/  MOV R241, R248 ;  /* 0x000000f800f17202 */ /* 0x000fe40000000f00 */
[----:B------:R-:W-:-:S07]  /*fde0*/  MOV R76, R251 ;  /* 0x000000fb004c7202 */ /* 0x000fce0000000f00 */
[----:B------:R-:W-:Y:S05]  /*fdf0*/  WARPSYNC.COLLECTIVE R240, `(.L_x_5369) ;  /* 0x00000000f0087348 */ /* 0x000fea0003c00000 */
[----:B------:R0:W1:Y:S02]  /*fe00*/  SHFL.DOWN P0, R251, R241, R252, R79 ;  /* 0x080000fcf1fb7389 */ /* 0x000064000000004f */
[----:B01----:R-:W-:Y:S05]  /*fe10*/  ENDCOLLECTIVE ;  /* 0x000000000000791b */ /* 0x003fea0003800000 */
.L_x_5369:
[----:B------:R-:W-:Y:S02]  /*fe20*/  MOV R241, R247 ;  /* 0x000000f700f17202 */ /* 0x000fe40000000f00 */
[----:B------:R-:W-:-:S07]  /*fe30*/  MOV R77, R251 ;  /* 0x000000fb004d7202 */ /* 0x000fce0000000f00 */
[----:B------:R-:W-:Y:S05]  /*fe40*/  WARPSYNC.COLLECTIVE R240, `(.L_x_5370) ;  /* 0x00000000f0087348 */ /* 0x000fea0003c00000 */
[----:B------:R0:W1:Y:S02]  /*fe50*/  SHFL.DOWN P0, R251, R241, R252, R79 ;  /* 0x080000fcf1fb7389 */ /* 0x000064000000004f */
[----:B01----:R-:W-:Y:S05]  /*fe60*/  ENDCOLLECTIVE ;  /* 0x000000000000791b */ /* 0x003fea0003800000 */
.L_x_5370:
[----:B------:R-:W-:Y:S02]  /*fe70*/  MOV R241, R246 ;  /* 0x000000f600f17202 */ /* 0x000fe40000000f00 */
[----:B------:R-:W-:-:S07]  /*fe80*/  MOV R78, R251 ;  /* 0x000000fb004e7202 */ /* 0x000fce0000000f00 */
[----:B------:R-:W-:Y:S05]  /*fe90*/  WARPSYNC.COLLECTIVE R240, `(.L_x_5371) ;  /* 0x00000000f0087348 */ /* 0x000fea0003c00000 */
[----:B------:R0:W1:Y:S02]  /*fea0*/  SHFL.DOWN P0, R251, R241, R252, R79 ;  /* 0x080000fcf1fb7389 */ /* 0x000064000000004f */
[----:B01----:R-:W-:Y:S05]  /*feb0*/  ENDCOLLECTIVE ;  /* 0x000000000000791b */ /* 0x003fea0003800000 */
.L_x_5371:
[----:B------:R-:W-:Y:S05]  /*fec0*/  WARPSYNC.COLLECTIVE R240, `(.L_x_5372) ;  /* 0x00000000f0087348 */ /* 0x000fea0003c00000 */
[----:B------:R0:W1:Y:S02]  /*fed0*/  SHFL.IDX P3, R241, R239, R238, R237 ;  /* 0x000000eeeff17389 */ /* 0x00006400000600ed */
[----:B01----:R-:W-:Y:S05]  /*fee0*/  ENDCOLLECTIVE ;  /* 0x000000000000791b */ /* 0x003fea0003800000 */
.L_x_5372:
[----:B------:R-:W-:Y:S02]  /*fef0*/  MOV R239, R61 ;  /* 0x0000003d00ef7202 */ /* 0x000fe40000000f00 */
[----:B------:R-:W-:-:S07]  /*ff00*/  MOV R250, R241 ;  /* 0x000000f100fa7202 */ /* 0x000fce0000000f00 */
[----:B------:R-:W-:Y:S05]  /*ff10*/  WARPSYNC.COLLECTIVE R240, `(.L_x_5373) ;  /* 0x00000000f0087348 */ /* 0x000fea0003c00000 */
[----:B------:R0:W1:Y:S02]  /*ff20*/  SHFL.IDX P3, R241, R239, R238, R237 ;  /* 0x000000eeeff17389 */ /* 0x00006400000600ed */
[----:B01----:R-:W-:Y:S05]  /*ff30*/  ENDCOLLECTIVE ;  /* 0x000000000000791b */ /* 0x003fea0003800000 */
.L_x_5373:
[----:B------:R-:W-:Y:S02]  /*ff40*/  MOV R60, R250 ;  /* 0x000000fa003c7202 */ /* 0x000fe40000000f00 */
[----:B------:R-:W-:Y:S02]  /*ff50*/  MOV R239, R62 ;  /* 0x0000003e00ef7202 */ /* 0x000fe40000000f00 */
[----:B------:R-:W-:-:S07]  /*ff60*/  MOV R79, R241 ;  /* 0x000000f1004f7202 */ /* 0x000fce0000000f00 */
[----:B------:R-:W-:Y:S05]  /*ff70*/  WARPSYNC.COLLECTIVE R240, `(.L_x_5374) ;  /* 0x00000000f0087348 */ /* 0x000fea0003c00000 */
[----:B------:R0:W1:Y:S02]  /*ff80*/  SHFL.IDX P3, R241, R239, R238, R237 ;  /* 0x000000eeeff17389 */ /* 0x00006400000600ed */
[----:B01----:R-:W-:Y:S05]  /*ff90*/  ENDCOLLECTIVE ;  /* 0x000000000000791b */ /* 0x003fea0003800000 */
.L_x_5374:
[----:B------:R-:W-:Y:S02]  /*ffa0*/  MOV R61, R79 ;  /* 0x0000004f003d7202 */ /* 0x000fe40000000f00 */
[----:B------:R-:W-:Y:S02]  /*ffb0*/  MOV R239, R63 ;  /* 0x0000003f00ef7202 */ /* 0x000fe40000000f00 */
[----:B------:R-:W-:-:S07]  /*ffc0*/  MOV R252, R241 ;  /* 0x000000f100fc7202 */ /* 0x000fce0000000f00 */
[----:B------:R-:W-:Y:S05]  /*ffd0*/  WARPSYNC.COLLECTIVE R240, `(.L_x_5375) ;  /* 0x00000000f0087348 */ /* 0x000fea0003c00000 */
[----:B------:R0:W1:Y:S02]  /*ffe0*/  SHFL.IDX P3, R241, R239, R238, R237 ;  /* 0x000000eeeff17389 */ /* 0x00006400000600ed */
[----:B01----:R-:W-:Y:S05]  /*fff0*/  ENDCOLLECTIVE ;  /* 0x000000000000791b */ /* 0x003fea0003800000 */
.L_x_5375:
[----:B------:R-:W-:Y:S05]  /*10000*/  BRA `(.L_x_5376) ;  /* 0xffffff8c00a47947 */ /* 0x000fea000383ffff */
.L_x_5377:
        /* <DEDUP_REMOVED lines=15> */
.L_x_18690:


//--------------------- .text._Z25selective_scan_bwd_kernelI32Selective_Scan_bwd_kernel_traitsILi128ELi16ELb1ELb1ELb1ELb0ELb0EN3c104HalfENS1_7complexIfEEEEv12SSMParamsBwd --------------------------
	.section	.text._Z25selective_scan_bwd_kernelI32Selective_Scan_bwd_kernel_traitsILi128ELi16ELb1ELb1ELb1ELb0ELb0EN3c104HalfENS1_7complexIfEEEEv12SSMParamsBwd,"ax",@progbits
	.align	128
        .global         _Z25selective_scan_bwd_kernelI32Selective_Scan_bwd_kernel_traitsILi128ELi16ELb1ELb1ELb1ELb0ELb0EN3c104HalfENS1_7complexIfEEEEv12SSMParamsBwd
        .type           _Z25selective_scan_bwd_kernelI32Selective_Scan_bwd_kernel_traitsILi128ELi16ELb1ELb1ELb1ELb0ELb0EN3c104HalfENS1_7complexIfEEEEv12SSMParamsBwd,@function
        .size           _Z25selective_scan_bwd_kernelI32Selective_Scan_bwd_kernel_traitsILi128ELi16ELb1ELb1ELb1ELb0ELb0EN3c104HalfENS1_7complexIfEEEEv12SSMParamsBwd,(.L_x_18691 - _Z25selective_scan_bwd_kernelI32Selective_Scan_bwd_kernel_traitsILi128ELi16ELb1ELb1ELb1ELb0ELb0EN3c104HalfENS1_7complexIfEEEEv12SSMParamsBwd)
        .other          _Z25selective_scan_bwd_kernelI32Selective_Scan_bwd_kernel_traitsILi128ELi16ELb1ELb1ELb1ELb0ELb0EN3c104HalfENS1_7complexIfEEEEv12SSMParamsBwd,@"STO_CUDA_ENTRY STV_DEFAULT"
_Z25selective_scan_bwd_kernelI32Selective_Scan_bwd_kernel_traitsILi128ELi16ELb1ELb1ELb1ELb0ELb0EN3c104HalfENS1_7complexIfEEEEv12SSMParamsBwd:
.text._Z25selective_scan_bwd_kernelI32Selective_Scan_bwd_kernel_traitsILi128ELi16ELb1ELb1ELb1ELb0ELb0EN3c104HalfENS1_7complexIfEEEEv12SSMParamsBwd:
[----:B------:R-:W-:Y:S01]  /*0000*/  LDC R1, c[0x0][0x37c] ;  /* 0x0000df00ff017b82 */ /* 0x000fe20000000800 */
[----:B------:R-:W0:Y:S07]  /*0010*/  LDCU.64 UR4, c[0x0][0x458] ;  /* 0x00008b00ff0477ac */ /* 0x000e2e0008000a00 */
[----:B------:R-:W1:Y:S01]  /*0020*/  S2UR UR8, SR_CTAID.Y ;  /* 0x00000000000879c3 */ /* 0x000e620000002600 */
[----:B------:R-:W2:Y:S01]  /*0030*/  LDCU.64 UR6, c[0x0][0x470] ;  /* 0x00008e00ff0677ac */ /* 0x000ea20008000a00 */
[----:B------:R-:W3:Y:S06]  /*0040*/  LDCU.64 UR28, c[0x0][0x358] ;  /* 0x00006b00ff1c77ac */ /* 0x000eec0008000a00 */
[----:B------:R-:W4:Y:S01]  /*0050*/  LDC R8, c[0x0][0x398] ;  /* 0x0000e600ff087b82 */ /* 0x000f220000000800 */
[----:B------:R-:W5:Y:S01]  /*0060*/  LDCU.128 UR12, c[0x0][0x3f0] ;  /* 0x00007e00ff0c77ac */ /* 0x000f620008000c00 */
[----:B------:R-:W5:Y:S01]  /*0070*/  LDCU.128 UR16, c[0x0][0x400] ;  /* 0x00008000ff1077ac */ /* 0x000f620008000c00 */
[----:B0-----:R-:W-:-:S02]  /*0080*/  UISETP.NE.U32.AND UP0, UPT, UR4, URZ, UPT ;  /* 0x000000ff0400728c */ /* 0x001fc4000bf05070 */
[----:B--2---:R-:W-:Y:S02]  /*0090*/  UISETP.NE.U32.AND UP1, UPT, UR6, URZ, UPT ;  /* 0x000000ff0600728c */ /* 0x004fe4000bf25070 */
[----:B------:R-:W-:Y:S02]  /*00a0*/  UISETP.NE.AND.EX UP0, UPT, UR5, URZ, UPT, UP0 ;  /* 0x000000ff0500728c */ /* 0x000fe4000bf05300 */
[----:B------:R-:W-:Y:S01]  /*00b0*/  UISETP.NE.AND.EX UP1, UPT, UR7, URZ, UPT, UP1 ;  /* 0x000000ff0700728c */ /* 0x000fe2000bf25310 */
[----:B------:R-:W0:Y:S03]  /*00c0*/  LDCU UR33, c[0x0][0x394] ;  /* 0x00007280ff2177ac */ /* 0x000e260008000800 */
        /* <DEDUP_REMOVED lines=13> */
[----:B---3--:R3:W2:Y:S01]  /*01a0*/  @P3 LDG.E R7, desc[UR28][R2.64] ;  /* 0x0000001c02073981 */ /* 0x0086a2000c1e1900 */
[----:B------:R-:W1:Y:S03]  /*01b0*/  LDCU.64 UR34, c[0x0][0x528] ;  /* 0x0000a500ff2277ac */ /* 0x000e660008000a00 */
[----:B------:R1:W2:Y:S01]  /*01c0*/  @P4 LDG.E R4, desc[UR28][R4.64] ;  /* 0x0000001c04044981 */ /* 0x0002a2000c1e1900 */
[----:B----4-:R-:W-:Y:S01]  /*01d0*/  IABS R9, R8 ;  /* 0x0000000800097213 */ /* 0x010fe20000000000 */
[----:B------:R-:W5:Y:S01]  /*01e0*/  S2UR UR4, SR_CTAID.X ;  /* 0x00000000000479c3 */ /* 0x000f620000002500 */
[----:B------:R-:W4:Y:S01]  /*01f0*/  LDCU.64 UR38, c[0x0][0x480] ;  /* 0x00009000ff2677ac */ /* 0x000f220008000a00 */
[----:B------:R-:W-:Y:S01]  /*0200*/  HFMA2 R120, -RZ, RZ, 0, 0 ;  /* 0x00000000ff787431 */ /* 0x000fe200000001ff */
[----:B------:R-:W0:Y:S01]  /*0210*/  I2F.RP R0, R9 ;  /* 0x0000000900007306 */ /* 0x000e220000209400 */
[----:B------:R-:W-:-:S07]  /*0220*/  MOV R118, RZ ;  /* 0x000000ff00767202 */ /* 0x000fce0000000f00 */
[----:B0-----:R-:W0:Y:S01]  /*0230*/  MUFU.RCP R0, R0 ;  /* 0x0000000000007308 */ /* 0x001e220000001000 */
[----:B-----5:R-:W-:Y:S02]  /*0240*/  UIMAD.WIDE.U32 UR6, UR4, UR12, URZ ;  /* 0x0000000c040672a5 */ /* 0x020fe4000f8e00ff */
[----:B------:R-:W-:Y:S02]  /*0250*/  UIMAD.WIDE.U32 UR10, UR4, UR16, URZ ;  /* 0x00000010040a72a5 */ /* 0x000fe4000f8e00ff */
[----:B------:R-:W-:Y:S02]  /*0260*/  UIMAD UR7, UR4, UR13, UR7 ;  /* 0x0000000d040772a4 */ /* 0x000fe4000f8e0207 */
[----:B------:R-:W-:Y:S02]  /*0270*/  UIMAD UR11, UR4, UR17, UR11 ;  /* 0x00000011040b72a4 */ /* 0x000fe4000f8e020b */
[----:B------:R-:W-:Y:S02]  /*0280*/  UIMAD.WIDE.U32 UR6, UR8, UR14, UR6 ;  /* 0x0000000e080672a5 */ /* 0x000fe4000f8e0006 */
[----:B------:R-:W-:Y:S01]  /*0290*/  UIMAD.WIDE.U32 UR10, UR8, UR18, UR10 ;  /* 0x00000012080a72a5 */ /* 0x000fe2000f8e000a */
[----:B0-----:R-:W-:Y:S01]  /*02a0*/  IADD3 R6, PT, PT, R0, 0xffffffe, RZ ;  /* 0x0ffffffe00067810 */ /* 0x001fe20007ffe0ff */
[----:B------:R-:W-:-:S02]  /*02b0*/  UIMAD UR7, UR8, UR15, UR7 ;  /* 0x0000000f080772a4 */ /* 0x000fc4000f8e0207 */
[----:B------:R-:W-:Y:S01]  /*02c0*/  MOV R0, UR8 ;  /* 0x0000000800007c02 */ /* 0x000fe20008000f00 */
[----:B------:R-:W0:Y:S01]  /*02d0*/  LDCU.128 UR12, c[0x0][0x460] ;  /* 0x00008c00ff0c77ac */ /* 0x000e220008000c00 */
[----:B---3--:R-:W3:Y:S02]  /*02e0*/  F2I.FTZ.U32.TRUNC.NTZ R3, R6 ;  /* 0x0000000600037305 */ /* 0x008ee4000021f000 */
[----:B------:R-:W-:Y:S01]  /*02f0*/  IABS R0, R0 ;  /* 0x0000000000007213 */ /* 0x000fe20000000000 */
[----:B------:R-:W-:Y:S02]  /*0300*/  ULEA UR16, UR33, 0xfffff800, 0xb ;  /* 0xfffff80021107891 */ /* 0x000fe4000f8e58ff */
[----:B------:R-:W-:Y:S02]  /*0310*/  UIMAD UR5, UR8, UR19, UR11 ;  /* 0x00000013080572a4 */ /* 0x000fe4000f8e020b */
[----:B------:R-:W-:Y:S01]  /*0320*/  UIADD3 UR6, UP0, UPT, UR16, UR6, URZ ;  /* 0x0000000610067290 */ /* 0x000fe2000ff1e0ff */
[----:B------:R-:W5:Y:S01]  /*0330*/  LDCU.64 UR18, c[0x0][0x498] ;  /* 0x00009300ff1277ac */ /* 0x000f620008000a00 */
[----:B------:R-:W-:Y:S01]  /*0340*/  USHF.R.S32.HI UR22, URZ, 0x1f, UR16 ;  /* 0x0000001fff167899 */ /* 0x000fe20008011410 */
[----:B---3--:R-:W-:Y:S01]  /*0350*/  IADD3 R2, PT, PT, RZ, -R3, RZ ;  /* 0x80000003ff027210 */ /* 0x008fe20007ffe0ff */
[----:B------:R-:W-:-:S02]  /*0360*/  UIADD3 UR10, UP2, UPT, UR16, UR10, URZ ;  /* 0x0000000a100a7290 */ /* 0x000fc4000ff5e0ff */
[----:B0-----:R-:W-:Y:S02]  /*0370*/  ULEA UR11, UP1, UR6, UR12, 0x1 ;  /* 0x0000000c060b7291 */ /* 0x001fe4000f8208ff */
[----:B-1----:R-:W-:Y:S02]  /*0380*/  IMAD R5, R2, R9, RZ ;  /* 0x0000000902057224 */ /* 0x002fe400078e02ff */
[----:B------:R-:W-:Y:S01]  /*0390*/  HFMA2 R2, -RZ, RZ, 0, 0 ;  /* 0x00000000ff027431 */ /* 0x000fe200000001ff */
[----:B--2---:R-:W-:Y:S02]  /*03a0*/  UIMAD.WIDE.U32 UR30, UR4, UR20, URZ ;  /* 0x00000014041e72a5 */ /* 0x004fe4000f8e00ff */
[----:B------:R-:W-:Y:S02]  /*03b0*/  UIADD3.X UR12, UPT, UPT, UR22, UR7, URZ, UP0, !UPT ;  /* 0x00000007160c7290 */ /* 0x000fe400087fe4ff */
[----:B------:R-:W-:Y:S01]  /*03c0*/  IMAD.HI.U32 R2, R3, R5, R2 ;  /* 0x0000000503027227 */ /* 0x000fe200078e0002 */
[----:B------:R-:W-:-:S02]  /*03d0*/  ULEA UR9, UP3, UR10, UR14, 0x1 ;  /* 0x0000000e0a097291 */ /* 0x000fc4000f8608ff */
[----:B------:R-:W-:Y:S02]  /*03e0*/  UIADD3.X UR5, UPT, UPT, UR22, UR5, URZ, UP2, !UPT ;  /* 0x0000000516057290 */ /* 0x000fe400097fe4ff */
[----:B------:R-:W-:Y:S01]  /*03f0*/  UIMAD UR31, UR4, UR21, UR31 ;  /* 0x00000015041f72a4 */ /* 0x000fe2000f8e021f */
[----:B------:R-:W-:Y:S01]  /*0400*/  IMAD.HI.U32 R2, R2, R0, RZ ;  /* 0x0000000002027227 */ /* 0x000fe200078e00ff */
[----:B------:R-:W-:Y:S01]  /*0410*/  ULEA.HI.X UR12, UR6, UR13, UR12, 0x1, UP1 ;  /* 0x0000000d060c7291 */ /* 0x000fe200088f0c0c */
[----:B------:R-:W0:Y:S03]  /*0420*/  LDCU.64 UR20, c[0x0][0x4a0] ;  /* 0x00009400ff1477ac */ /* 0x000e260008000a00 */
[----:B------:R-:W-:Y:S01]  /*0430*/  IADD3 R3, PT, PT, -R2, RZ, RZ ;  /* 0x000000ff02037210 */ /* 0x000fe20007ffe1ff */
[----:B------:R-:W-:Y:S02]  /*0440*/  ULEA.HI.X UR13, UR10, UR15, UR5, 0x1, UP3 ;  /* 0x0000000f0a0d7291 */ /* 0x000fe400098f0c05 */
[----:B------:R-:W-:-:S02]  /*0450*/  USHF.R.U64 UR5, UR26, 0x1, UR27 ;  /* 0x000000011a057899 */ /* 0x000fc4000800121b */
[C---:B------:R-:W-:Y:S01]  /*0460*/  IMAD R0, R9.reuse, R3, R0 ;  /* 0x0000000309007224 */ /* 0x040fe200078e0200 */
[----:B------:R-:W-:Y:S01]  /*0470*/  USHF.R.U32.HI UR17, URZ, 0x1, UR27 ;  /* 0x00000001ff117899 */ /* 0x000fe2000801161b */
[----:B------:R-:W1:Y:S03]  /*0480*/  LDCU.64 UR26, c[0x0][0x3d0] ;  /* 0x00007a00ff1a77ac */ /* 0x000e660008000a00 */
[----:B------:R-:W-:Y:S01]  /*0490*/  ISETP.GT.U32.AND P1, PT, R9, R0, PT ;  /* 0x000000000900720c */ /* 0x000fe20003f24070 */
[----:B-----5:R-:W-:Y:S02]  /*04a0*/  UIMAD.WIDE.U32 UR6, UR4, UR18, URZ ;  /* 0x00000012040672a5 */ /* 0x020fe4000f8e00ff */
[----:B------:R-:W-:Y:S02]  /*04b0*/  USHF.R.U64 UR10, UR24, 0x1, UR25 ;  /* 0x00000001180a7899 */ /* 0x000fe40008001219 */
[----:B------:R-:W-:-:S02]  /*04c0*/  USHF.R.U32.HI UR15, URZ, 0x1, UR25 ;  /* 0x00000001ff0f7899 */ /* 0x000fc40008011619 */
[----:B------:R-:W-:Y:S01]  /*04d0*/  UIMAD UR7, UR4, UR19, UR7 ;  /* 0x00000013040772a4 */ /* 0x000fe2000f8e0207 */
[----:B------:R-:W2:Y:S05]  /*04e0*/  LDCU.64 UR24, c[0x0][0x4c0] ;  /* 0x00009800ff1877ac */ /* 0x000eaa0008000a00 */
[-C--:B------:R-:W-:Y:S01]  /*04f0*/  @!P1 IADD3 R0, PT, PT, R0, -R9.reuse, RZ ;  /* 0x8000000900009210 */ /* 0x080fe20007ffe0ff */
[----:B0-----:R-:W-:Y:S01]  /*0500*/  UIMAD.WIDE.U32 UR6, UR8, UR20, UR6 ;  /* 0x00000014080672a5 */ /* 0x001fe2000f8e0006 */
[----:B------:R-:W-:Y:S01]  /*0510*/  @!P1 IADD3 R2, PT, PT, R2, 0x1, RZ ;  /* 0x0000000102029810 */ /* 0x000fe20007ffe0ff */
[----:B-1----:R-:W-:Y:S01]  /*0520*/  UIMAD.WIDE.U32 UR18, UR4, UR26, URZ ;  /* 0x0000001a041272a5 */ /* 0x002fe2000f8e00ff */
[----:B------:R-:W-:Y:S01]  /*0530*/  ISETP.GE.U32.AND P0, PT, R0, R9, PT ;  /* 0x000000090000720c */ /* 0x000fe20003f06070 */
[----:B------:R-:W-:-:S02]  /*0540*/  UIMAD UR14, UR8, UR21, UR7 ;  /* 0x00000015080e72a4 */ /* 0x000fc4000f8e0207 */
[C---:B------:R-:W-:Y:S01]  /*0550*/  LOP3.LUT R0, R8.reuse, UR8, RZ, 0x3c, !PT ;  /* 0x0000000808007c12 */ /* 0x040fe2000f8e3cff */
[----:B------:R-:W0:Y:S01]  /*0560*/  LDCU.64 UR20, c[0x0][0x3e8] ;  /* 0x00007d00ff1477ac */ /* 0x000e220008000a00 */
[----:B------:R-:W-:Y:S02]  /*0570*/  ISETP.NE.AND P1, PT, R8, RZ, PT ;  /* 0x000000ff0800720c */ /* 0x000fe40003f25270 */
[----:B------:R-:W-:Y:S01]  /*0580*/  ISETP.GE.AND P2, PT, R0, RZ, PT ;  /* 0x000000ff0000720c */ /* 0x000fe20003f46270 */
[----:B------:R-:W-:Y:S01]  /*0590*/  UIMAD UR19, UR4, UR27, UR19 ;  /* 0x0000001b041372a4 */ /* 0x000fe2000f8e0213 */
[----:B------:R-:W1:Y:S04]  /*05a0*/  LDCU.64 UR26, c[0x0][0x3c8] ;  /* 0x00007900ff1a77ac */ /* 0x000e680008000a00 */
[----:B------:R-:W-:Y:S01]  /*05b0*/  @P0 IADD3 R2, PT, PT, R2, 0x1, RZ ;  /* 0x0000000102020810 */ /* 0x000fe20007ffe0ff */
[----:B------:R-:W-:-:S02]  /*05c0*/  UIADD3 UR6, UP1, UPT, UR16, UR6, URZ ;  /* 0x0000000610067290 */ /* 0x000fc4000ff3e0ff */
[----:B----4-:R-:W-:Y:S02]  /*05d0*/  UISETP.NE.U32.AND UP0, UPT, UR38, URZ, UPT ;  /* 0x000000ff2600728c */ /* 0x010fe4000bf05070 */
[----:B------:R-:W-:Y:S01]  /*05e0*/  @!P1 LOP3.LUT R8, RZ, R8, RZ, 0x33, !PT ;  /* 0x00000008ff089212 */ /* 0x000fe200078e33ff */
[----:B------:R-:W-:Y:S01]  /*05f0*/  UIADD3.X UR14, UPT, UPT, UR22, UR14, URZ, UP1, !UPT ;  /* 0x0000000e160e7290 */ /* 0x000fe20008ffe4ff */
[----:B------:R-:W-:Y:S01]  /*0600*/  @!P2 IADD3 R2, PT, PT, -R2, RZ, RZ ;  /* 0x000000ff0202a210 */ /* 0x000fe20007ffe1ff */
[----:B------:R-:W-:Y:S01]  /*0610*/  ULEA UR16, UP1, UR6, UR34, 0x1 ;  /* 0x0000002206107291 */ /* 0x000fe2000f8208ff */
[----:B------:R-:W3:Y:S02]  /*0620*/  LDCU.64 UR22, c[0x0][0x4e0] ;  /* 0x00009c00ff1677ac */ /* 0x000ee40008000a00 */
[----:B------:R-:W-:Y:S02]  /*0630*/  R2UR UR32, R2 ;  /* 0x00000000022072ca */ /* 0x000fe400000e0000 */
[----:B------:R-:W-:Y:S01]  /*0640*/  @!P1 R2UR UR32, R8 ;  /* 0x00000000082092ca */ /* 0x000fe200000e0000 */
[----:B------:R-:W-:-:S02]  /*0650*/  ULEA.HI.X UR14, UR6, UR35, UR14, 0x1, UP1 ;  /* 0x00000023060e7291 */ /* 0x000fc400088f0c0e */
[----:B------:R-:W-:Y:S02]  /*0660*/  UISETP.NE.AND.EX UP0, UPT, UR39, URZ, UPT, UP0 ;  /* 0x000000ff2700728c */ /* 0x000fe4000bf05300 */
[----:B------:R-:W-:-:S08]  /*0670*/  UIMAD UR15, UR15, UR4, URZ ;  /* 0x000000040f0f72a4 */ /* 0x000fd0000f8e02ff */
[----:B------:R-:W-:Y:S02]  /*0680*/  USHF.R.S32.HI UR37, URZ, 0x1f, UR32 ;  /* 0x0000001fff257899 */ /* 0x000fe40008011420 */
[----:B--2---:R-:W-:Y:S02]  /*0690*/  UIMAD.WIDE.U32 UR6, UR32, UR24, URZ ;  /* 0x00000018200672a5 */ /* 0x004fe4000f8e00ff */
[----:B------:R-:W-:Y:S02]  /*06a0*/  UIMAD UR34, UR37, UR24, URZ ;  /* 0x00000018252272a4 */ /* 0x000fe4000f8e02ff */
[----:B0-----:R-:W-:Y:S02]  /*06b0*/  UIMAD UR36, UR37, UR20, URZ ;  /* 0x00000014252472a4 */ /* 0x001fe4000f8e02ff */
[----:B------:R-:W-:Y:S01]  /*06c0*/  UIMAD UR41, UR32, UR25, UR34 ;  /* 0x00000019202972a4 */ /* 0x000fe2000f8e0222 */
[----:B------:R-:W0:Y:S01]  /*06d0*/  LDCU.64 UR24, c[0x0][0x448] ;  /* 0x00008900ff1877ac */ /* 0x000e220008000a00 */
[----:B-1----:R-:W-:-:S02]  /*06e0*/  UIMAD UR34, UR37, UR26, URZ ;  /* 0x0000001a252272a4 */ /* 0x002fc4000f8e02ff */
[----:B------:R-:W-:Y:S02]  /*06f0*/  UIMAD UR40, UR32, UR21, UR36 ;  /* 0x00000015202872a4 */ /* 0x000fe4000f8e0224 */
[----:B------:R-:W-:Y:S02]  /*0700*/  UIMAD.WIDE.U32 UR30, UR32, UR26, UR30 ;  /* 0x0000001a201e72a5 */ /* 0x000fe4000f8e001e */
[----:B------:R-:W-:Y:S02]  /*0710*/  ULEA UR36, UR33, 0xfffff000, 0xc ;  /* 0xfffff00021247891 */ /* 0x000fe4000f8e60ff */
[----:B------:R-:W-:Y:S02]  /*0720*/  UIMAD UR39, UR32, UR27, UR34 ;  /* 0x0000001b202772a4 */ /* 0x000fe4000f8e0222 */
[----:B------:R-:W-:Y:S02]  /*0730*/  UIMAD.WIDE.U32 UR34, UR32, UR20, UR18 ;  /* 0x00000014202272a5 */ /* 0x000fe4000f8e0012 */
[----:B------:R-:W-:-:S02]  /*0740*/  UIADD3 UR30, UP1, UPT, UR36, UR30, URZ ;  /* 0x0000001e241e7290 */ /* 0x000fc4000ff3e0ff */
[----:B---3--:R-:W-:Y:S02]  /*0750*/  UIMAD.WIDE.U32 UR18, UR32, UR22, URZ ;  /* 0x00000016201272a5 */ /* 0x008fe4000f8e00ff */
[----:B------:R-:W-:Y:S02]  /*0760*/  UIMAD UR37, UR37, UR22, URZ ;  /* 0x00000016252572a4 */ /* 0x000fe4000f8e02ff */
[----:B------:R-:W-:Y:S02]  /*0770*/  USHF.R.S32.HI UR38, URZ, 0x1f, UR36 ;  /* 0x0000001fff267899 */ /* 0x000fe40008011424 */
[----:B------:R-:W-:Y:S02]  /*0780*/  UIADD3 UR22, UPT, UPT, UR31, UR39, URZ ;  /* 0x000000271f167290 */ /* 0x000fe4000fffe0ff */
[----:B0-----:R-:W-:Y:S02]  /*0790*/  ULEA UR24, UP2, UR30, UR24, 0x1 ;  /* 0x000000181e187291 */ /* 0x001fe4000f8408ff */
[----:B------:R-:W-:Y:S01]  /*07a0*/  UIADD3.X UR22, UPT, UPT, UR38, UR22, URZ, UP1, !UPT ;  /* 0x0000001626167290 */ /* 0x000fe20008ffe4ff */
[----:B------:R-:W0:Y:S03]  /*07b0*/  LDCU.64 UR20, c[0x0][0x538] ;  /* 0x0000a700ff1477ac */ /* 0x000e260008000a00 */
[----:B------:R-:W-:Y:S01]  /*07c0*/  ULEA.HI.X UR25, UR30, UR25, UR22, 0x1, UP2 ;  /* 0x000000191e197291 */ /* 0x000fe200090f0c16 */
[----:B------:R-:W1:Y:S01]  /*07d0*/  @UP0 LDCU UR30, c[0x0][0x384] ;  /* 0x00007080ff1e07ac */ /* 0x000e620008000800 */
[----:B------:R-:W-:-:S05]  /*07e0*/  UIMAD UR37, UR32, UR23, UR37 ;  /* 0x00000017202572a4 */ /* 0x000fca000f8e0225 */
[----:B------:R-:W2:Y:S01]  /*07f0*/  LDCU.64 UR22, c[0x0][0x540] ;  /* 0x0000a800ff1677ac */ /* 0x000ea20008000a00 */
[----:B------:R-:W-:Y:S01]  /*0800*/  UIADD3 UR7, UPT, UPT, UR7, UR41, URZ ;  /* 0x0000002907077290 */ /* 0x000fe2000fffe0ff */
[----:B------:R-:W3:Y:S01]  /*0810*/  @UP0 LDCU UR31, c[0x0][0x38c] ;  /* 0x00007180ff1f07ac */ /* 0x000ee20008000800 */
[----:B------:R-:W-:Y:S02]  /*0820*/  UIADD3 UR36, UP3, UPT, UR36, UR34, URZ ;  /* 0x0000002224247290 */ /* 0x000fe4000ff7e0ff */
[----:B------:R-:W-:Y:S02]  /*0830*/  UIADD3 UR40, UPT, UPT, UR35, UR40, URZ ;  /* 0x0000002823287290 */ /* 0x000fe4000fffe0ff */
[----:B------:R-:W-:Y:S01]  /*0840*/  UIMAD.WIDE.U32 UR6, UR4, UR10, UR6 ;  /* 0x0000000a040672a5 */ /* 0x000fe2000f8e0006 */
[----:B------:R-:W4:Y:S01]  /*0850*/  @UP0 LDCU.64 UR34, c[0x0][0x480] ;  /* 0x00009000ff2207ac */ /* 0x000f220008000a00 */
[----:B------:R-:W-:Y:S02]  /*0860*/  UIADD3 UR19, UPT, UPT, UR19, UR37, URZ ;  /* 0x0000002513137290 */ /* 0x000fe4000fffe0ff */
[----:B0-----:R-:W-:-:S02]  /*0870*/  ULEA UR10, UP1, UR6, UR20, 0x3 ;  /* 0x00000014060a7291 */ /* 0x001fc4000f8218ff */
[----:B------:R-:W-:Y:S02]  /*0880*/  UIMAD UR20, UR17, UR4, URZ ;  /* 0x00000004111472a4 */ /* 0x000fe4000f8e02ff */
[----:B-1----:R-:W-:Y:S02]  /*0890*/  @UP0 UIMAD UR17, UR4, UR30, UR8 ;  /* 0x0000001e041102a4 */ /* 0x002fe4000f8e0208 */
[----:B------:R-:W-:Y:S02]  /*08a0*/  UIMAD.WIDE.U32 UR4, UR4, UR5, UR18 ;  /* 0x00000005040472a5 */ /* 0x000fe4000f8e0012 */
[----:B------:R-:W-:Y:S02]  /*08b0*/  UIADD3 UR15, UPT, UPT, UR7, UR15, URZ ;  /* 0x0000000f070f7290 */ /* 0x000fe4000fffe0ff */
[----:B------:R-:W-:Y:S02]  /*08c0*/  @UP0 UIMAD UR18, UR17, UR33, URZ ;  /* 0x00000021111202a4 */ /* 0x000fe4000f8e02ff */
[----:B------:R-:W-:Y:S01]  /*08d0*/  UIADD3 UR5, UPT, UPT, UR5, UR20, URZ ;  /* 0x0000001405057290 */ /* 0x000fe2000fffe0ff */
[----:B------:R-:W0:Y:S01]  /*08e0*/  LDCU.64 UR26, c[0x0][0x450] ;  /* 0x00008a00ff1a77ac */ /* 0x000e220008000a00 */
[----:B------:R-:W-:-:S02]  /*08f0*/  ULEA.HI.X UR15, UR6, UR21, UR15, 0x3, UP1 ;  /* 0x00000015060f7291 */ /* 0x000fc400088f1c0f */
[----:B--2---:R-:W-:Y:S02]  /*0900*/  ULEA UR17, UP1, UR4, UR22, 0x3 ;  /* 0x0000001604117291 */ /* 0x004fe4000f8218ff */
[----:B---3--:R-:W-:Y:S02]  /*0910*/  @UP0 UIMAD UR19, UR18, UR31, URZ ;  /* 0x0000001f121302a4 */ /* 0x008fe4000f8e02ff */
[----:B------:R-:W-:Y:S01]  /*0920*/  ULEA.HI.X UR18, UR4, UR23, UR5, 0x3, UP1 ;  /* 0x0000001704127291 */ /* 0x000fe200088f1c05 */
[----:B------:R-:W-:Y:S02]  /*0930*/  UMOV UR7, URZ ;  /* 0x000000ff00077c82 */ /* 0x000fe40008000000 */
[----:B------:R-:W-:Y:S01]  /*0940*/  UMOV UR4, URZ ;  /* 0x000000ff00047c82 */ /* 0x000fe20008000000 */
[----:B------:R-:W-:Y:S01]  /*0950*/  UMOV UR5, URZ ;  /* 0x000000ff00057c82 */ /* 0x000fe20008000000 */
[----:B----4-:R-:W-:Y:S02]  /*0960*/  @UP0 UIMAD.WIDE UR4, UR19, 0x10, UR34 ;  /* 0x00000010130408a5 */ /* 0x010fe4000f8e0222 */
[----:B------:R-:W-:Y:S01]  /*0970*/  UISETP.GE.AND UP0, UPT, UR33, 0x1, UPT ;  /* 0x000000012100788c */ /* 0x000fe2000bf06270 */
[----:B------:R-:W-:Y:S01]  /*0980*/  UMOV UR6, URZ ;  /* 0x000000ff00067c82 */ /* 0x000fe20008000000 */
[----:B0-----:R-:W-:-:S02]  /*0990*/  ULEA UR26, UP4, UR36, UR26, 0x1 ;  /* 0x0000001a241a7291 */ /* 0x001fc4000f8808ff */
[----:B------:R-:W-:-:S04]  /*09a0*/  UIADD3.X UR38, UPT, UPT, UR38, UR40, URZ, UP3, !UPT ;  /* 0x0000002826267290 */ /* 0x000fc80009ffe4ff */
[----:B------:R-:W-:Y:S01]  /*09b0*/  ULEA.HI.X UR27, UR36, UR27, UR38, 0x1, UP4 ;  /* 0x0000001b241b7291 */ /* 0x000fe2000a0f0c26 */
[----:B------:R-:W-:Y:S02]  /*09c0*/  @P3 R2UR UR7, R7 ;  /* 0x00000000070732ca */ /* 0x000fe400000e0000 */
[----:B------:R-:W-:Y:S01]  /*09d0*/  @P4 R2UR UR6, R4 ;  /* 0x00000000040642ca */ /* 0x000fe200000e0000 */
[----:B------:R-:W-:-:S14]  /*09e0*/  BRA.U !UP0, `(.L_x_5378) ;  /* 0x0000009908dc7547 */ /* 0x000fdc000b800000 */
[----:B------:R-:W0:Y:S01]  /*09f0*/  S2R R0, SR_TID.X ;  /* 0x0000000000007919 */ /* 0x000e220000002100 */
[----:B------:R-:W1:Y:S01]  /*0a00*/  S2UR UR8, SR_CgaCtaId ;  /* 0x00000000000879c3 */ /* 0x000e620000008800 */
[----:B------:R-:W-:Y:S01]  /*0a10*/  MOV R118, RZ ;  /* 0x000000ff00767202 */ /* 0x000fe20000000f00 */
[----:B------:R-:W-:Y:S01]  /*0a20*/  UMOV UR30, 0x400 ;  /* 0x00000400001e7882 */ /* 0x000fe20000000000 */
[----:B------:R-:W-:Y:S01]  /*0a30*/  MOV R120, RZ ;  /* 0x000000ff00787202 */ /* 0x000fe20000000f00 */
[----:B------:R-:W2:Y:S01]  /*0a40*/  LDCU UR19, c[0x0][0x394] ;  /* 0x00007280ff1377ac */ /* 0x000ea20008000800 */
[----:B------:R-:W-:Y:S01]  /*0a50*/  UMOV UR20, UR24 ;  /* 0x0000001800147c82 */ /* 0x000fe20008000000 */
[----:B------:R-:W-:Y:S01]  /*0a60*/  UMOV UR21, UR25 ;  /* 0x0000001900157c82 */ /* 0x000fe20008000000 */
[----:B------:R-:W-:Y:S01]  /*0a70*/  UMOV UR22, UR26 ;  /* 0x0000001a00167c82 */ /* 0x000fe20008000000 */
[----:B------:R-:W-:Y:S01]  /*0a80*/  UMOV UR23, UR27 ;  /* 0x0000001b00177c82 */ /* 0x000fe20008000000 */
[----:B-1----:R-:W-:Y:S01]  /*0a90*/  ULEA UR30, UR8, UR30, 0x18 ;  /* 0x0000001e081e7291 */ /* 0x002fe2000f8ec0ff */
[----:B0-----:R-:W-:-:S02]  /*0aa0*/  SHF.L.U32 R2, R0, 0x1, RZ ;  /* 0x0000000100027819 */ /* 0x001fc400000006ff */
[----:B------:R-:W-:Y:S02]  /*0ab0*/  LOP3.LUT R0, R0, 0x1f, RZ, 0xc0, !PT ;  /* 0x0000001f00007812 */ /* 0x000fe400078ec0ff */
[----:B------:R-:W-:-:S04]  /*0ac0*/  LOP3.LUT R5, R2, 0x7c0, RZ, 0xc0, !PT ;  /* 0x000007c002057812 */ /* 0x000fc800078ec0ff */
[----:B--2---:R-:W-:-:S07]  /*0ad0*/  LOP3.LUT R7, R5, R0, RZ, 0xfc, !PT ;  /* 0x0000000005077212 */ /* 0x004fce00078efcff */
.L_x_5476:
        /* <DEDUP_REMOVED lines=43> */
[--C-:B---3--:R-:W-:Y:S01]  /*0d90*/  HADD2.F32 R105, -RZ, R27.reuse.H0_H0 ;  /* 0x2000001bff697230 */ /* 0x108fe20000004100 */
[----:B------:R-:W-:Y:S01]  /*0da0*/  CS2R R88, SRZ ;  /* 0x0000000000587805 */ /* 0x000fe2000001ff00 */
[----:B------:R-:W-:Y:S01]  /*0db0*/  HADD2.F32 R103, -RZ, R27.H1_H1 ;  /* 0x3000001bff677230 */ /* 0x000fe20000004100 */
[----:B------:R-:W-:Y:S01]  /*0dc0*/  CS2R R54, SRZ ;  /* 0x0000000000367805 */ /* 0x000fe2000001ff00 */
[----:B------:R-:W-:Y:S01]  /*0dd0*/  HADD2.F32 R108, -RZ, R22.H1_H1 ;  /* 0x30000016ff6c7230 */ /* 0x000fe20000004100 */
[----:B------:R-:W-:Y:S01]  /*0de0*/  CS2R R52, SRZ ;  /* 0x0000000000347805 */ /* 0x000fe2000001ff00 */
[--C-:B------:R-:W-:Y:S01]  /*0df0*/  HADD2.F32 R107, -RZ, R26.reuse.H0_H0 ;  /* 0x2000001aff6b7230 */ /* 0x100fe20000004100 */
[----:B------:R-:W-:Y:S01]  /*0e00*/  CS2R R50, SRZ ;  /* 0x0000000000327805 */ /* 0x000fe2000001ff00 */
[----:B------:R-:W-:Y:S01]  /*0e10*/  HADD2.F32 R100, -RZ, R26.H1_H1 ;  /* 0x3000001aff647230 */ /* 0x000fe20000004100 */
[----:B------:R-:W-:Y:S01]  /*0e20*/  MOV R48, RZ ;  /* 0x000000ff00307202 */ /* 0x000fe20000000f00 */
[----:B------:R-:W-:-:S02]  /*0e30*/  HADD2.F32 R113, -RZ, R23.H0_H0 ;  /* 0x20000017ff717230 */ /* 0x000fc40000004100 */
[--C-:B------:R-:W-:Y:S02]  /*0e40*/  HADD2.F32 R109, -RZ, R25.reuse.H0_H0 ;  /* 0x20000019ff6d7230 */ /* 0x100fe40000004100 */
[----:B------:R-:W-:Y:S02]  /*0e50*/  HADD2.F32 R102, -RZ, R25.H1_H1 ;  /* 0x30000019ff667230 */ /* 0x000fe40000004100 */
        /* <DEDUP_REMOVED lines=65> */
[----:B------:R-:W-:Y:S02]  /*1270*/  HADD2.F32 R12, -RZ, R6.H0_H0 ;  /* 0x20000006ff0c7230 */ /* 0x000fe40000004100 */
[----:B------:R-:W-:Y:S01]  /*1280*/  FADD.FTZ R30, R2, R2 ;  /* 0x00000002021e7221 */ /* 0x000fe20000010000 */
[----:B------:R-:W-:Y:S01]  /*1290*/  HADD2.F32 R4, -RZ, R7.H0_H0 ;  /* 0x20000007ff047230 */ /* 0x000fe20000004100 */
[----:B------:R-:W-:Y:S01]  /*12a0*/  ISETP.EQ.AND P1, PT, R0, RZ, P1 ;  /* 0x000000ff0000720c */ /* 0x000fe20000f22270 */
[----:B------:R-:W-:-:S02]  /*12b0*/  HADD2.F32 R5, -RZ, R5.H1_H1 ;  /* 0x30000005ff057230 */ /* 0x000fc40000004100 */
[----:B------:R-:W-:Y:S01]  /*12c0*/  FADD.FTZ R29, R29, R29 ;  /* 0x0000001d1d1d7221 */ /* 0x000fe20000010000 */
[----:B------:R-:W-:Y:S02]  /*12d0*/  HADD2.F32 R6, -RZ, R6.H1_H1 ;  /* 0x30000006ff067230 */ /* 0x000fe40000004100 */
[----:B------:R-:W-:Y:S01]  /*12e0*/  FADD.FTZ R28, R28, R28 ;  /* 0x0000001c1c1c7221 */ /* 0x000fe20000010000 */
[----:B------:R-:W-:Y:S02]  /*12f0*/  HADD2.F32 R7, -RZ, R7.H1_H1 ;  /* 0x30000007ff077230 */ /* 0x000fe40000004100 */
[----:B------:R-:W-:Y:S01]  /*1300*/  FADD.FTZ R13, R5, UR6 ;  /* 0x00000006050d7e21 */ /* 0x000fe20008010000 */
[--C-:B------:R-:W-:Y:S02]  /*1310*/  HADD2.F32 R56, -RZ, R8.reuse.H0_H0 ;  /* 0x20000008ff387230 */ /* 0x100fe40000004100 */
[----:B------:R-:W-:Y:S01]  /*1320*/  FADD.FTZ R27, R27, R27 ;  /* 0x0000001b1b1b7221 */ /* 0x000fe20000010000 */
        /* <DEDUP_REMOVED lines=41> */
[----:B------:R-:W-:-:S05]  /*15c0*/  UMOV UR8, URZ ;  /* 0x000000ff00087c82 */ /* 0x000fca0008000000 */
.L_x_5475:
[----:B------:R-:W5:Y:S01]  /*15d0*/  S2R R122, SR_TID.X ;  /* 0x00000000007a7919 */ /* 0x000f620000002100 */
[----:B--2---:R-:W-:-:S04]  /*15e0*/  UIMAD.WIDE.U32 UR30, UR8, UR32, URZ ;  /* 0x00000020081e72a5 */ /* 0x004fc8000f8e00ff */
[----:B------:R-:W-:Y:S02]  /*15f0*/  UIMAD UR31, UR8, UR33, UR31 ;  /* 0x00000021081f72a4 */ /* 0x000fe4000f8e021f */
[----:B------:R-:W-:-:S04]  /*1600*/  ULEA UR42, UP0, UR30, UR20, 0x1 ;  /* 0x000000141e2a7291 */ /* 0x000fc8000f8008ff */
[----:B------:R-:W-:-:S06]  /*1610*/  ULEA.HI.X UR30, UR30, UR21, UR31, 0x1, UP0 ;  /* 0x000000151e1e7291 */ /* 0x000fcc00080f0c1f */
[----:B------:R-:W-:Y:S02]  /*1620*/  MOV R57, UR30 ;  /* 0x0000001e00397c02 */ /* 0x000fe40008000f00 */
[----:B-----5:R-:W-:-:S04]  /*1630*/  SHF.L.U32 R56, R122, 0x2, RZ ;  /* 0x000000027a387819 */ /* 0x020fc800000006ff */
[----:B------:R-:W-:Y:S02]  /*1640*/  LOP3.LUT R59, R56, 0xf80, RZ, 0xc0, !PT ;  /* 0x00000f80383b7812 */ /* 0x000fe400078ec0ff */
[----:B------:R-:W-:Y:S02]  /*1650*/  MOV R56, UR42 ;  /* 0x0000002a00387c02 */ /* 0x000fe40008000f00 */
[----:B------:R-:W-:-:S05]  /*1660*/  LOP3.LUT R59, R59, 0x1f, R122, 0xf8, !PT ;  /* 0x0000001f3b3b7812 */ /* 0x000fca00078ef87a */
[----:B------:R-:W-:-:S05]  /*1670*/  IMAD.WIDE.U32 R56, R59, 0x10, R56 ;  /* 0x000000103b387825 */ /* 0x000fca00078e0038 */
[----:B------:R-:W2:Y:S04]  /*1680*/  LDG.E.128 R72, desc[UR28][R56.64] ;  /* 0x0000001c38487981 */ /* 0x000ea8000c1e1d00 */
[----:B------:R-:W5:Y:S04]  /*1690*/  LDG.E.128 R76, desc[UR28][R56.64+0x200] ;  /* 0x0002001c384c7981 */ /* 0x000f68000c1e1d00 */
[----:B------:R-:W5:Y:S04]  /*16a0*/  LDG.E.128 R80, desc[UR28][R56.64+0x400] ;  /* 0x0004001c38507981 */ /* 0x000f68000c1e1d00 */
[----:B-1----:R1:W5:Y:S01]  /*16b0*/  LDG.E.128 R84, desc[UR28][R56.64+0x600] ;  /* 0x0006001c38547981 */ /* 0x002362000c1e1d00 */
[----:B0-----:R-:W0:Y:S02]  /*16c0*/  S2UR UR42, SR_CTAID.Y ;  /* 0x00000000002a79c3 */ /* 0x001e240000002600 */
[----:B0-----:R-:W-:-:S04]  /*16d0*/  UIMAD.WIDE.U32 UR30, UR42, UR24, URZ ;  /* 0x000000182a1e72a5 */ /* 0x001fc8000f8e00ff */
        /* <DEDUP_REMOVED lines=8> */
[----:B----4-:R-:W-:Y:S01]  /*1760*/  UIMAD.WIDE.U32 UR30, UR8, UR36, URZ ;  /* 0x00000024081e72a5 */ /* 0x010fe2000f8e00ff */
[----:B-1----:R-:W-:-:S03]  /*1770*/  SHF.L.U32 R56, R122, 0x5, RZ ;  /* 0x000000057a387819 */ /* 0x002fc600000006ff */
[----:B------:R-:W-:Y:S01]  /*1780*/  UIMAD UR31, UR8, UR37, UR31 ;  /* 0x00000025081f72a4 */ /* 0x000fe2000f8e021f */
[----:B------:R-:W-:Y:S01]  /*1790*/  LOP3.LUT R161, R56, 0x7c00, RZ, 0xc0, !PT ;  /* 0x00007c0038a17812 */ /* 0x000fe200078ec0ff */
[----:B------:R-:W-:-:S03]  /*17a0*/  ULEA UR42, UP0, UR30, UR22, 0x1 ;  /* 0x000000161e2a7291 */ /* 0x000fc6000f8008ff */
[----:B------:R-:W-:Y:S01]  /*17b0*/  IADD3 R161, PT, PT, R116, R161, RZ ;  /* 0x000000a174a17210 */ /* 0x000fe20007ffe0ff */
[----:B------:R-:W-:Y:S02]  /*17c0*/  ULEA.HI.X UR30, UR30, UR23, UR31, 0x1, UP0 ;  /* 0x000000171e1e7291 */ /* 0x000fe400080f0c1f */
[----:B------:R-:W-:-:S04]  /*17d0*/  MOV R94, UR42 ;  /* 0x0000002a005e7c02 */ /* 0x000fc80008000f00 */
[----:B------:R-:W-:-:S03]  /*17e0*/  MOV R95, UR30 ;  /* 0x0000001e005f7c02 */ /* 0x000fc60008000f00 */
[----:B------:R-:W-:Y:S01]  /*17f0*/  IMAD.WIDE.U32 R94, R59, 0x10, R94 ;  /* 0x000000103b5e7825 */ /* 0x000fe200078e005e */
[----:B--2---:R0:W-:Y:S04]  /*1800*/  STS.128 [R161], R72 ;  /* 0x00000048a1007388 */ /* 0x0041e80000000c00 */
[----:B-----5:R1:W-:Y:S04]  /*1810*/  STS.128 [R161+0x200], R76 ;  /* 0x0002004ca1007388 */ /* 0x0203e80000000c00 */
[----:B------:R-:W-:Y:S04]  /*1820*/  STS.128 [R161+0x400], R80 ;  /* 0x00040050a1007388 */ /* 0x000fe80000000c00 */
[----:B------:R2:W-:Y:S01]  /*1830*/  STS.128 [R161+0x600], R84 ;  /* 0x00060054a1007388 */ /* 0x0005e20000000c00 */
[----:B------:R-:W-:-:S03]  /*1840*/  NOP ;  /* 0x0000000000007918 */ /* 0x000fc60000000000 */
[----:B------:R-:W4:Y:S04]  /*1850*/  LDG.E.128 R56, desc[UR28][R94.64] ;  /* 0x0000001c5e387981 */ /* 0x000f28000c1e1d00 */
[----:B------:R-:W5:Y:S04]  /*1860*/  LDG.E.128 R60, desc[UR28][R94.64+0x200] ;  /* 0x0002001c5e3c7981 */ /* 0x000f68000c1e1d00 */
[----:B------:R-:W5:Y:S04]  /*1870*/  LDG.E.128 R64, desc[UR28][R94.64+0x400] ;  /* 0x0004001c5e407981 */ /* 0x000f68000c1e1d00 */
[----:B------:R2:W5:Y:S01]  /*1880*/  LDG.E.128 R68, desc[UR28][R94.64+0x600] ;  /* 0x0006001c5e447981 */ /* 0x000562000c1e1d00 */
[----:B------:R-:W-:Y:S01]  /*1890*/  USHF.L.U32 UR46, UR19, 0x8, URZ ;  /* 0x00000008132e7899 */ /* 0x000fe200080006ff */
[C---:B------:R-:W-:Y:S01]  /*18a0*/  ISETP.NE.AND P0, PT, R122.reuse, RZ, PT ;  /* 0x000000ff7a00720c */ /* 0x040fe20003f05270 */
[----:B------:R-:W2:Y:S01]  /*18b0*/  S2UR UR31, SR_CgaCtaId ;  /* 0x00000000001f79c3 */ /* 0x000ea20000008800 */
[C---:B------:R-:W-:Y:S01]  /*18c0*/  IADD3 R176, PT, PT, R122.reuse, 0x200, RZ ;  /* 0x000002007ab07810 */ /* 0x040fe20007ffe0ff */
[----:B------:R-:W-:Y:S01]  /*18d0*/  UIADD3 UR30, UPT, UPT, UR46, -0x100, URZ ;  /* 0xffffff002e1e7890 */ /* 0x000fe2000fffe0ff */
[C---:B------:R-:W-:Y:S01]  /*18e0*/  ISETP.NE.AND P2, PT, R122.reuse, 0x7f, PT ;  /* 0x0000007f7a00780c */ /* 0x040fe20003f45270 */
[----:B------:R-:W-:Y:S01]  /*18f0*/  BSSY.RECONVERGENT B0, `(.L_x_5380) ;  /* 0x000010b000007945 */ /* 0x000fe20003800200 */
[----:B------:R-:W-:Y:S01]  /*1900*/  LOP3.LUT R205, R122, 0x1f, RZ, 0xc0, !PT ;  /* 0x0000001f7acd7812 */ /* 0x000fe200078ec0ff */
[----:B------:R-:W-:-:S04]  /*1910*/  ULOP3.LUT UR30, UR30, 0x100, URZ, 0xc0, !UPT ;  /* 0x000001001e1e7892 */ /* 0x000fc8000f8ec0ff */
[----:B------:R-:W-:Y:S01]  /*1920*/  UIADD3 UR30, UPT, UPT, UR30, UR8, URZ ;  /* 0x000000081e1e7290 */ /* 0x000fe2000fffe0ff */
        /* <DEDUP_REMOVED lines=8> */
[----:B------:R-:W-:Y:S01]  /*19b0*/  FMUL.FTZ R181, R181, 1.4426950216293334961 ;  /* 0x3fb8aa3bb5b57820 */ /* 0x000fe20000410000 */
[----:B-1----:R-:W-:Y:S01]  /*19c0*/  MUFU.SIN R76, R73 ;  /* 0x00000049004c7308 */ /* 0x002fe20000000400 */
[----:B------:R-:W-:Y:S01]  /*19d0*/  FMUL.RZ R75, R72, 0.15915493667125701904 ;  /* 0x3e22f983484b7820 */ /* 0x000fe2000040c000 */
[----:B------:R-:W-:Y:S01]  /*19e0*/  FMUL.FTZ R72, R12, UR42 ;  /* 0x0000002a0c487c20 */ /* 0x000fe20008410000 */
[-C--:B--2---:R-:W-:Y:S01]  /*19f0*/  FMUL.FTZ R87, R7, R181.reuse ;  /* 0x000000b507577220 */ /* 0x084fe20000410000 */
[-C--:B------:R-:W-:Y:S01]  /*1a00*/  FMUL.FTZ R123, R2, R181.reuse ;  /* 0x000000b5027b7220 */ /* 0x080fe20000410000 */
[-C--:B------:R-:W-:Y:S01]  /*1a10*/  FMUL.FTZ R85, R8, R181.reuse ;  /* 0x000000b508557220 */ /* 0x080fe20000410000 */
[----:B------:R-:W-:Y:S01]  /*1a20*/  FMUL.RZ R77, R72, 0.15915493667125701904 ;  /* 0x3e22f983484d7820 */ /* 0x000fe2000040c000 */
[----:B------:R-:W-:Y:S01]  /*1a30*/  FMUL.FTZ R72, R11, UR42 ;  /* 0x0000002a0b487c20 */ /* 0x000fe20008410000 */
[----:B------:R0:W-:Y:S01]  /*1a40*/  MUFU.COS R150, R73 ;  /* 0x0000004900967308 */ /* 0x0001e20000000000 */
[-C--:B------:R-:W-:Y:S01]  /*1a50*/  FMUL.FTZ R95, R4, R181.reuse ;  /* 0x000000b5045f7220 */ /* 0x080fe20000410000 */
[----:B------:R-:W-:Y:S01]  /*1a60*/  FMUL.FTZ R92, R6, R181 ;  /* 0x000000b5065c7220 */ /* 0x000fe20000410000 */
        /* <DEDUP_REMOVED lines=33> */
[----:B------:R-:W-:Y:S01]  /*1c80*/  FMUL.RZ R81, R72, 0.15915493667125701904 ;  /* 0x3e22f98348517820 */ /* 0x000fe2000040c000 */
[----:B------:R-:W-:Y:S01]  /*1c90*/  FMUL.FTZ R72, R0, UR42 ;  /* 0x0000002a00487c20 */ /* 0x000fe20008410000 */
[----:B------:R0:W-:Y:S03]  /*1ca0*/  MUFU.COS R132, R75 ;  /* 0x0000004b00847308 */ /* 0x0001e60000000000 */
[----:B------:R-:W-:Y:S01]  /*1cb0*/  FMUL.RZ R83, R72, 0.15915493667125701904 ;  /* 0x3e22f98348537820 */ /* 0x000fe2000040c000 */
[----:B------:R-:W-:-:S04]  /*1cc0*/  FMUL.FTZ R72, R15, R181 ;  /* 0x000000b50f487220 */ /* 0x000fc80000410000 */
[----:B------:R-:W-:Y:S01]  /*1cd0*/  MUFU.SIN R74, R93 ;  /* 0x0000005d004a7308 */ /* 0x000fe20000000400 */
[----:B0-----:R-:W-:-:S07]  /*1ce0*/  FMUL.FTZ R75, R13, R181 ;  /* 0x000000b50d4b7220 */ /* 0x001fce0000410000 */
[----:B------:R-:W0:Y:S08]  /*1cf0*/  MUFU.COS R152, R93 ;  /* 0x0000005d00987308 */ /* 0x000e300000000000 */
[----:B------:R-:W-:Y:S08]  /*1d00*/  MUFU.SIN R133, R73 ;  /* 0x0000004900857308 */ /* 0x000ff00000000400 */
[----:B------:R1:W-:Y:S08]  /*1d10*/  MUFU.COS R93, R73 ;  /* 0x00000049005d7308 */ /* 0x0003f00000000000 */
[----:B------:R2:W0:Y:S01]  /*1d20*/  MUFU.EX2 R151, R72 ;  /* 0x0000004800977308 */ /* 0x0004220000000800 */
[----:B-1----:R-:W-:-:S03]  /*1d30*/  FMUL.FTZ R73, R14, R181 ;  /* 0x000000b50e497220 */ /* 0x002fc60000410000 */
[----:B------:R-:W1:Y:S04]  /*1d40*/  MUFU.EX2 R75, R75 ;  /* 0x0000004b004b7308 */ /* 0x000e680000000800 */
[----:B------:R3:W1:Y:S01]  /*1d50*/  MUFU.EX2 R149, R73 ;  /* 0x0000004900957308 */ /* 0x0006620000000800 */
[----:B--2---:R-:W-:-:S03]  /*1d60*/  LOP3.LUT R72, R122, 0x3e0, RZ, 0xc0, !PT ;  /* 0x000003e07a487812 */ /* 0x004fc600078ec0ff */
[----:B------:R-:W-:Y:S01]  /*1d70*/  MUFU.SIN R158, R81 ;  /* 0x00000051009e7308 */ /* 0x000fe20000000400 */
[C---:B0-----:R-:W-:Y:S01]  /*1d80*/  FMUL.FTZ R152, R151.reuse, R152 ;  /* 0x0000009897987220 */ /* 0x041fe20000410000 */
[----:B------:R-:W-:Y:S01]  /*1d90*/  FMUL.FTZ R151, R151, R74 ;  /* 0x0000004a97977220 */ /* 0x000fe20000410000 */
[----:B---3--:R-:W-:Y:S01]  /*1da0*/  MOV R73, UR30 ;  /* 0x0000001e00497c02 */ /* 0x008fe20008000f00 */
[C---:B-1----:R-:W-:Y:S01]  /*1db0*/  FMUL.FTZ R148, R75.reuse, R148 ;  /* 0x000000944b947220 */ /* 0x042fe20000410000 */
[----:B------:R-:W-:-:S03]  /*1dc0*/  FMUL.FTZ R147, R75, R78 ;  /* 0x0000004e4b937220 */ /* 0x000fc60000410000 */
[----:B------:R0:W1:Y:S01]  /*1dd0*/  MUFU.COS R160, R81 ;  /* 0x0000005100a07308 */ /* 0x0000620000000000 */
[----:B------:R-:W-:Y:S01]  /*1de0*/  SEL R176, R73, R176, !P0 ;  /* 0x000000b049b07207 */ /* 0x000fe20004000000 */
[C---:B------:R-:W-:Y:S01]  /*1df0*/  FMUL.FTZ R150, R149.reuse, R150 ;  /* 0x0000009695967220 */ /* 0x040fe20000410000 */
[----:B------:R-:W-:Y:S01]  /*1e00*/  IADD3 R73, PT, PT, R72, R121, RZ ;  /* 0x0000007948497210 */ /* 0x000fe20007ffe0ff */
[----:B------:R-:W-:Y:S01]  /*1e10*/  FMUL.FTZ R149, R149, R76 ;  /* 0x0000004c95957220 */ /* 0x000fe20000410000 */
[-C--:B------:R-:W-:Y:S01]  /*1e20*/  FMUL.FTZ R76, R5, R181.reuse ;  /* 0x000000b5054c7220 */ /* 0x080fe20000410000 */
[----:B------:R-:W-:Y:S01]  /*1e30*/  UMOV UR30, 0x400 ;  /* 0x00000400001e7882 */ /* 0x000fe20000000000 */
[----:B------:R-:W-:Y:S01]  /*1e40*/  LEA R178, R73, R114, 0x5 ;  /* 0x0000007249b27211 */ /* 0x000fe200078e28ff */
[----:B------:R-:W-:Y:S01]  /*1e50*/  MUFU.SIN R128, R77 ;  /* 0x0000004d00807308 */ /* 0x000fe20000000400 */
[----:B0-----:R-:W-:Y:S01]  /*1e60*/  FMUL.FTZ R81, R10, R181 ;  /* 0x000000b50a517220 */ /* 0x001fe20000410000 */
[----:B------:R-:W-:-:S02]  /*1e70*/  ULEA UR30, UR31, UR30, 0x18 ;  /* 0x0000001e1f1e7291 */ /* 0x000fc4000f8ec0ff */
[----:B------:R-:W0:Y:S04]  /*1e80*/  LDS.128 R72, [R178] ;  /* 0x00000000b2487984 */ /* 0x000e280000000c00 */
[----:B------:R-:W2:Y:S01]  /*1e90*/  MUFU.EX2 R81, R81 ;  /* 0x0000005100517308 */ /* 0x000ea20000000800 */
[----:B------:R-:W-:-:S03]  /*1ea0*/  LEA R176, R176, UR30, 0x3 ;  /* 0x0000001eb0b07c11 */ /* 0x000fc6000f8e18ff */
[----:B------:R3:W-:Y:S08]  /*1eb0*/  MUFU.COS R130, R77 ;  /* 0x0000004d00827308 */ /* 0x0007f00000000000 */
[----:B------:R-:W-:Y:S01]  /*1ec0*/  MUFU.SIN R154, R79 ;  /* 0x0000004f009a7308 */ /* 0x000fe20000000400 */
[-C--:B---3--:R-:W-:Y:S01]  /*1ed0*/  FMUL.FTZ R77, R12, R181.reuse ;  /* 0x000000b50c4d7220 */ /* 0x088fe20000410000 */
[C---:B--2---:R-:W-:Y:S01]  /*1ee0*/  FMUL.FTZ R141, R81.reuse, R84 ;  /* 0x00000054518d7220 */ /* 0x044fe20000410000 */
[----:B------:R-:W-:Y:S01]  /*1ef0*/  FMUL.FTZ R84, R0, R181 ;  /* 0x000000b500547220 */ /* 0x000fe20000410000 */
[----:B------:R-:W-:-:S04]  /*1f00*/  FMUL.FTZ R142, R81, R142 ;  /* 0x0000008e518e7220 */ /* 0x000fc80000410000 */
[----:B------:R2:W-:Y:S08]  /*1f10*/  MUFU.COS R156, R79 ;  /* 0x0000004f009c7308 */ /* 0x0005f00000000000 */
[----:B------:R-:W3:Y:S01]  /*1f20*/  MUFU.EX2 R77, R77 ;  /* 0x0000004d004d7308 */ /* 0x000ee20000000800 */
[----:B--2---:R-:W-:-:S03]  /*1f30*/  FMUL.FTZ R79, R11, R181 ;  /* 0x000000b50b4f7220 */ /* 0x004fc60000410000 */
[----:B------:R-:W-:Y:S01]  /*1f40*/  MUFU.SIN R153, R83 ;  /* 0x0000005300997308 */ /* 0x000fe20000000400 */
[--C-:B0-----:R-:W-:Y:S02]  /*1f50*/  HADD2.F32 R157, -RZ, R74.reuse.H0_H0 ;  /* 0x2000004aff9d7230 */ /* 0x101fe40000004100 */
[----:B------:R-:W-:-:S05]  /*1f60*/  HADD2.F32 R159, -RZ, R74.H1_H1 ;  /* 0x3000004aff9f7230 */ /* 0x000fca0000004100 */
[----:B------:R-:W0:Y:S01]  /*1f70*/  MUFU.EX2 R79, R79 ;  /* 0x0000004f004f7308 */ /* 0x000e220000000800 */
[C---:B---3--:R-:W-:Y:S01]  /*1f80*/  FMUL.FTZ R146, R77.reuse, R146 ;  /* 0x000000924d927220 */ /* 0x048fe20000410000 */
[----:B------:R-:W-:Y:S02]  /*1f90*/  FMUL.FTZ R145, R77, R80 ;  /* 0x000000504d917220 */ /* 0x000fe40000410000 */
[----:B------:R2:W3:Y:S01]  /*1fa0*/  MUFU.COS R155, R83 ;  /* 0x00000053009b7308 */ /* 0x0004e20000000000 */
[----:B------:R-:W-:-:S07]  /*1fb0*/  FMUL.FTZ R80, R3, R181 ;  /* 0x000000b503507220 */ /* 0x000fce0000410000 */
[----:B------:R1:W4:Y:S01]  /*1fc0*/  MUFU.EX2 R131, R76 ;  /* 0x0000004c00837308 */ /* 0x0003220000000800 */
[-C--:B--2---:R-:W-:Y:S01]  /*1fd0*/  FMUL.FTZ R83, R9, R181.reuse ;  /* 0x000000b509537220 */ /* 0x084fe20000410000 */
[C---:B0-----:R-:W-:Y:S01]  /*1fe0*/  FMUL.FTZ R144, R79.reuse, R144 ;  /* 0x000000904f907220 */ /* 0x041fe20000410000 */
[----:B------:R-:W-:Y:S01]  /*1ff0*/  FMUL.FTZ R143, R79, R82 ;  /* 0x000000524f8f7220 */ /* 0x000fe20000410000 */
[----:B------:R-:W0:Y:S01]  /*2000*/  MUFU.EX2 R87, R87 ;  /* 0x0000005700577308 */ /* 0x000e220000000800 */
[----:B------:R-:W-:-:S03]  /*2010*/  FMUL.FTZ R181, R16, R181 ;  /* 0x000000b510b57220 */ /* 0x000fc60000410000 */
[----:B------:R-:W2:Y:S01]  /*2020*/  MUFU.EX2 R123, R123 ;  /* 0x0000007b007b7308 */ /* 0x000ea20000000800 */
[----:B-1----:R-:W1:Y:S03]  /*2030*/  LDS.128 R76, [R178+0x10] ;  /* 0x00001000b24c7984 */ /* 0x002e660000000c00 */
[----:B------:R-:W5:Y:S01]  /*2040*/  MUFU.EX2 R83, R83 ;  /* 0x0000005300537308 */ /* 0x000f620000000800 */
[C---:B----4-:R-:W-:Y:S01]  /*2050*/  FMUL.FTZ R132, R131.reuse, R132 ;  /* 0x0000008483847220 */ /* 0x050fe20000410000 */
[----:B------:R-:W-:Y:S02]  /*2060*/  FMUL.FTZ R131, R131, R126 ;  /* 0x0000007e83837220 */ /* 0x000fe40000410000 */
[----:B------:R-:W4:Y:S01]  /*2070*/  MUFU.EX2 R85, R85 ;  /* 0x0000005500557308 */ /* 0x000f220000000800 */
[C---:B0-----:R-:W-:Y:S01]  /*2080*/  FMUL.FTZ R135, R87.reuse, R124 ;  /* 0x0000007c57877220 */ /* 0x041fe20000410000 */
[----:B------:R-:W-:-:S02]  /*2090*/  FMUL.FTZ R136, R87, R136 ;  /* 0x0000008857887220 */ /* 0x000fc40000410000 */
[----:B------:R-:W3:Y:S01]  /*20a0*/  MUFU.EX2 R84, R84 ;  /* 0x0000005400547308 */ /* 0x000ee20000000800 */
[C---:B--2---:R-:W-:Y:S01]  /*20b0*/  FMUL.FTZ R126, R123.reuse, R160 ;  /* 0x000000a07b7e7220 */ /* 0x044fe20000410000 */
[----:B------:R-:W-:Y:S02]  /*20c0*/  FMUL.FTZ R125, R123, R158 ;  /* 0x0000009e7b7d7220 */ /* 0x000fe40000410000 */
[----:B------:R-:W0:Y:S01]  /*20d0*/  MUFU.EX2 R95, R95 ;  /* 0x0000005f005f7308 */ /* 0x000e220000000800 */
[--C-:B------:R-:W-:Y:S02]  /*20e0*/  HADD2.F32 R158, -RZ, R75.reuse.H0_H0 ;  /* 0x2000004bff9e7230 */ /* 0x100fe40000004100 */
[C---:B-----5:R-:W-:Y:S01]  /*20f0*/  FMUL.FTZ R140, R83.reuse, R140 ;  /* 0x0000008c538c7220 */ /* 0x060fe20000410000 */
[----:B------:R-:W-:Y:S01]  /*2100*/  FMUL.FTZ R139, R83, R86 ;  /* 0x00000056538b7220 */ /* 0x000fe20000410000 */
[----:B------:R-:W2:Y:S01]  /*2110*/  MUFU.EX2 R92, R92 ;  /* 0x0000005c005c7308 */ /* 0x000ea20000000800 */
[----:B------:R-:W-:-:S02]  /*2120*/  HADD2.F32 R160, -RZ, R75.H1_H1 ;  /* 0x3000004bffa07230 */ /* 0x000fc40000004100 */
[C---:B----4-:R-:W-:Y:S01]  /*2130*/  FMUL.FTZ R138, R85.reuse, R138 ;  /* 0x0000008a558a7220 */ /* 0x050fe20000410000 */
[----:B------:R-:W-:Y:S01]  /*2140*/  FMUL.FTZ R137, R85, R94 ;  /* 0x0000005e55897220 */ /* 0x000fe20000410000 */
[----:B------:R4:W5:Y:S01]  /*2150*/  MUFU.EX2 R127, R80 ;  /* 0x00000050007f7308 */ /* 0x0009620000000800 */
[C---:B---3--:R-:W-:Y:S01]  /*2160*/  FMUL.FTZ R124, R84.reuse, R155 ;  /* 0x0000009b547c7220 */ /* 0x048fe20000410000 */
[----:B------:R-:W-:Y:S01]  /*2170*/  FMUL.FTZ R123, R84, R153 ;  /* 0x00000099547b7220 */ /* 0x000fe20000410000 */
[--C-:B------:R-:W-:Y:S01]  /*2180*/  HADD2.F32 R153, -RZ, R72.reuse.H0_H0 ;  /* 0x20000048ff997230 */ /* 0x100fe20000004100 */
[----:B------:R-:W3:Y:S01]  /*2190*/  LDS.128 R84, [R178+0x30] ;  /* 0x00003000b2547984 */ /* 0x000ee20000000c00 */
[C---:B0-----:R-:W-:Y:S01]  /*21a0*/  FMUL.FTZ R129, R95.reuse, R128 ;  /* 0x000000805f817220 */ /* 0x041fe20000410000 */
[----:B------:R-:W-:Y:S01]  /*21b0*/  FMUL.FTZ R130, R95, R130 ;  /* 0x000000825f827220 */ /* 0x000fe20000410000 */
[----:B------:R-:W-:Y:S01]  /*21c0*/  HADD2.F32 R155, -RZ, R72.H1_H1 ;  /* 0x30000048ff9b7230 */ /* 0x000fe20000004100 */
[----:B----4-:R-:W0:Y:S01]  /*21d0*/  LDS.128 R80, [R178+0x20] ;  /* 0x00002000b2507984 */ /* 0x010e220000000c00 */
[C---:B--2---:R-:W-:Y:S01]  /*21e0*/  FMUL.FTZ R134, R92.reuse, R93 ;  /* 0x0000005d5c867220 */ /* 0x044fe20000410000 */
[----:B------:R-:W-:Y:S01]  /*21f0*/  FMUL.FTZ R133, R92, R133 ;  /* 0x000000855c857220 */ /* 0x000fe20000410000 */
[----:B------:R-:W2:Y:S01]  /*2200*/  MUFU.EX2 R181, R181 ;  /* 0x000000b500b57308 */ /* 0x000ea20000000800 */
[----:B------:R-:W-:Y:S01]  /*2210*/  STS.128 [R161+0x2100], R56 ;  /* 0x00210038a1007388 */ /* 0x000fe20000000c00 */
[C---:B-----5:R-:W-:Y:S01]  /*2220*/  FMUL.FTZ R128, R127.reuse, R156 ;  /* 0x0000009c7f807220 */ /* 0x060fe20000410000 */
[----:B------:R-:W-:Y:S01]  /*2230*/  FMUL.FTZ R127, R127, R154 ;  /* 0x0000009a7f7f7220 */ /* 0x000fe20000410000 */
[--C-:B------:R-:W-:Y:S01]  /*2240*/  HADD2.F32 R154, -RZ, R73.reuse.H0_H0 ;  /* 0x20000049ff9a7230 */ /* 0x100fe20000004100 */
[----:B------:R-:W-:Y:S01]  /*2250*/  STS.128 [R161+0x2300], R60 ;  /* 0x0023003ca1007388 */ /* 0x000fe20000000c00 */
[----:B------:R-:W-:-:S02]  /*2260*/  HADD2.F32 R156, -RZ, R73.H1_H1 ;  /* 0x30000049ff9c7230 */ /* 0x000fc40000004100 */
[--C-:B-1----:R-:W-:Y:S01]  /*2270*/  HADD2.F32 R165, -RZ, R78.reuse.H0_H0 ;  /* 0x2000004effa57230 */ /* 0x102fe20000004100 */
[----:B------:R1:W-:Y:S01]  /*2280*/  STS.128 [R161+0x2500], R64 ;  /* 0x00250040a1007388 */ /* 0x0003e20000000c00 */
[----:B------:R-:W-:Y:S02]  /*2290*/  HADD2.F32 R167, -RZ, R78.H1_H1 ;  /* 0x3000004effa77230 */ /* 0x000fe40000004100 */
[----:B------:R-:W-:Y:S01]  /*22a0*/  HADD2.F32 R166, -RZ, R79.H0_H0 ;  /* 0x2000004fffa67230 */ /* 0x000fe20000004100 */
[----:B------:R4:W-:Y:S01]  /*22b0*/  STS.128 [R161+0x2700], R68 ;  /* 0x00270044a1007388 */ /* 0x0009e20000000c00 */
[----:B------:R-:W-:-:S03]  /*22c0*/  NOP ;  /* 0x0000000000007918 */ /* 0x000fc60000000000 */
[----:B------:R-:W5:Y:S01]  /*22d0*/  LDS.128 R56, [R178+0x2110] ;  /* 0x00211000b2387984 */ /* 0x000f620000000c00 */
[----:B------:R-:W-:Y:S02]  /*22e0*/  HADD2.F32 R168, -RZ, R79.H1_H1 ;  /* 0x3000004fffa87230 */ /* 0x000fe40000004100 */
[--C-:B------:R-:W-:Y:S01]  /*22f0*/  HADD2.F32 R163, -RZ, R76.reuse.H1_H1 ;  /* 0x3000004cffa37230 */ /* 0x100fe20000004100 */
[----:B------:R-:W5:Y:S01]  /*2300*/  LDS.128 R92, [R178+0x2100] ;  /* 0x00210000b25c7984 */ /* 0x000f620000000c00 */
[----:B-1----:R-:W-:Y:S01]  /*2310*/  FMUL.FTZ R64, R16, UR42 ;  /* 0x0000002a10407c20 */ /* 0x002fe20008410000 */
[----:B------:R-:W-:Y:S02]  /*2320*/  HADD2.F32 R162, -RZ, R77.H0_H0 ;  /* 0x2000004dffa27230 */ /* 0x000fe40000004100 */
[----:B------:R-:W1:Y:S01]  /*2330*/  LDS.128 R60, [R178+0x2120] ;  /* 0x00212000b23c7984 */ /* 0x000e620000000c00 */
[----:B------:R-:W-:Y:S01]  /*2340*/  FMUL.RZ R73, R64, 0.15915493667125701904 ;  /* 0x3e22f98340497820 */ /* 0x000fe2000040c000 */
[----:B----4-:R-:W-:-:S02]  /*2350*/  HADD2.F32 R161, -RZ, R76.H0_H0 ;  /* 0x2000004cffa17230 */ /* 0x010fc40000004100 */
[----:B------:R4:W4:Y:S01]  /*2360*/  LDS.128 R64, [R178+0x2130] ;  /* 0x00213000b2407984 */ /* 0x0009220000000c00 */
[----:B------:R-:W2:Y:S01]  /*2370*/  MUFU.SIN R72, R73 ;  /* 0x0000004900487308 */ /* 0x000ea20000000400 */
[----:B---3--:R-:W-:Y:S02]  /*2380*/  HADD2.F32 R175, -RZ, R84.H1_H1 ;  /* 0x30000054ffaf7230 */ /* 0x008fe40000004100 */
[----:B------:R-:W-:Y:S02]  /*2390*/  HADD2.F32 R174, -RZ, R85.H1_H1 ;  /* 0x30000055ffae7230 */ /* 0x000fe40000004100 */
[--C-:B0-----:R-:W-:Y:S02]  /*23a0*/  HADD2.F32 R169, -RZ, R80.reuse.H0_H0 ;  /* 0x20000050ffa97230 */ /* 0x101fe40000004100 */
[----:B------:R-:W-:Y:S01]  /*23b0*/  HADD2.F32 R171, -RZ, R80.H1_H1 ;  /* 0x30000050ffab7230 */ /* 0x000fe20000004100 */
[----:B------:R-:W0:Y:S01]  /*23c0*/  MUFU.COS R78, R73 ;  /* 0x00000049004e7308 */ /* 0x000e220000000000 */
[----:B------:R-:W-:-:S02]  /*23d0*/  HADD2.F32 R80, -RZ, R81.H0_H0 ;  /* 0x20000051ff507230 */ /* 0x000fc40000004100 */
[----:B------:R-:W-:Y:S02]  /*23e0*/  HADD2.F32 R170, -RZ, R81.H1_H1 ;  /* 0x30000051ffaa7230 */ /* 0x000fe40000004100 */
[--C-:B------:R-:W-:Y:S02]  /*23f0*/  HADD2.F32 R81, -RZ, R82.reuse.H0_H0 ;  /* 0x20000052ff517230 */ /* 0x100fe40000004100 */
[----:B------:R-:W-:Y:S02]  /*2400*/  HADD2.F32 R173, -RZ, R82.H1_H1 ;  /* 0x30000052ffad7230 */ /* 0x000fe40000004100 */
[--C-:B------:R-:W-:Y:S02]  /*2410*/  HADD2.F32 R82, -RZ, R83.reuse.H0_H0 ;  /* 0x20000053ff527230 */ /* 0x100fe40000004100 */
[----:B--2---:R-:W-:Y:S01]  /*2420*/  FMUL.FTZ R79, R181, R72 ;  /* 0x00000048b54f7220 */ /* 0x004fe20000410000 */
[----:B------:R-:W-:Y:S02]  /*2430*/  HADD2.F32 R172, -RZ, R83.H1_H1 ;  /* 0x30000053ffac7230 */ /* 0x000fe40000004100 */
[----:B------:R-:W-:-:S02]  /*2440*/  HADD2.F32 R83, -RZ, R84.H0_H0 ;  /* 0x20000054ff537230 */ /* 0x000fc40000004100 */
[----:B------:R-:W-:Y:S02]  /*2450*/  HADD2.F32 R84, -RZ, R85.H0_H0 ;  /* 0x20000055ff547230 */ /* 0x000fe40000004100 */
[----:B------:R-:W-:Y:S02]  /*2460*/  HADD2.F32 R85, -RZ, R86.H0_H0 ;  /* 0x20000056ff557230 */ /* 0x000fe40000004100 */
[----:B0-----:R-:W-:Y:S01]  /*2470*/  FMUL.FTZ R78, R181, R78 ;  /* 0x0000004eb54e7220 */ /* 0x001fe20000410000 */
[--C-:B-----5:R-:W-:Y:S02]  /*2480*/  HADD2.F32 R73, -RZ, R56.reuse.H0_H0 ;  /* 0x20000038ff497230 */ /* 0x120fe40000004100 */
[----:B------:R-:W-:Y:S02]  /*2490*/  HADD2.F32 R195, -RZ, R56.H1_H1 ;  /* 0x30000038ffc37230 */ /* 0x000fe40000004100 */
[--C-:B------:R-:W-:Y:S01]  /*24a0*/  HADD2.F32 R194, -RZ, R57.reuse.H0_H0 ;  /* 0x20000039ffc27230 */ /* 0x100fe20000004100 */
[----:B------:R0:W-:Y:S01]  /*24b0*/  STS.64 [R176+0xda80], R78 ;  /* 0x00da804eb0007388 */ /* 0x0001e20000000a00 */
[----:B------:R-:W-:-:S02]  /*24c0*/  HADD2.F32 R56, -RZ, R57.H1_H1 ;  /* 0x30000039ff387230 */ /* 0x000fc40000004100 */
[C---:B------:R-:W-:Y:S01]  /*24d0*/  FMUL.FTZ R196, R28.reuse, R73 ;  /* 0x000000491cc47220 */ /* 0x040fe20000410000 */
[--C-:B------:R-:W-:Y:S02]  /*24e0*/  HADD2.F32 R57, -RZ, R58.reuse.H0_H0 ;  /* 0x2000003aff397230 */ /* 0x100fe40000004100 */
[----:B------:R-:W-:Y:S01]  /*24f0*/  FMUL.FTZ R195, R28, -R195 ;  /* 0x800000c31cc37220 */ /* 0x000fe20000410000 */
[----:B------:R-:W-:Y:S02]  /*2500*/  HADD2.F32 R191, -RZ, R58.H1_H1 ;  /* 0x3000003affbf7230 */ /* 0x000fe40000004100 */
[C---:B------:R-:W-:Y:S01]  /*2510*/  FMUL.FTZ R194, R27.reuse, R194 ;  /* 0x000000c21bc27220 */ /* 0x040fe20000410000 */
[--C-:B------:R-:W-:Y:S02]  /*2520*/  HADD2.F32 R190, -RZ, R59.reuse.H0_H0 ;  /* 0x2000003bffbe7230 */ /* 0x100fe40000004100 */
[----:B------:R-:W-:Y:S01]  /*2530*/  FMUL.FTZ R193, R27, -R56 ;  /* 0x800000381bc17220 */ /* 0x000fe20000410000 */
[----:B------:R-:W-:-:S02]  /*2540*/  HADD2.F32 R58, -RZ, R59.H1_H1 ;  /* 0x3000003bff3a7230 */ /* 0x000fc40000004100 */
[C---:B------:R-:W-:Y:S01]  /*2550*/  FMUL.FTZ R192, R26.reuse, R57 ;  /* 0x000000391ac07220 */ /* 0x040fe20000410000 */
[--C-:B------:R-:W-:Y:S02]  /*2560*/  HADD2.F32 R71, -RZ, R94.reuse.H0_H0 ;  /* 0x2000005eff477230 */ /* 0x100fe40000004100 */
[----:B------:R-:W-:Y:S01]  /*2570*/  FMUL.FTZ R191, R26, -R191 ;  /* 0x800000bf1abf7220 */ /* 0x000fe20000410000 */
[----:B------:R-:W-:Y:S02]  /*2580*/  HADD2.F32 R199, -RZ, R94.H1_H1 ;  /* 0x3000005effc77230 */ /* 0x000fe40000004100 */
[----:B------:R-:W-:Y:S01]  /*2590*/  FMUL.FTZ R190, R25, R190 ;  /* 0x000000be19be7220 */ /* 0x000fe20000410000 */
[--C-:B-1----:R-:W-:Y:S02]  /*25a0*/  HADD2.F32 R59, -RZ, R60.reuse.H0_H0 ;  /* 0x2000003cff3b7230 */ /* 0x102fe40000004100 */
[----:B------:R-:W-:Y:S01]  /*25b0*/  FMUL.FTZ R200, R30, R71 ;  /* 0x000000471ec87220 */ /* 0x000fe20000410000 */
[----:B------:R-:W-:-:S02]  /*25c0*/  HADD2.F32 R75, -RZ, R60.H1_H1 ;  /* 0x3000003cff4b7230 */ /* 0x000fc40000004100 */
[----:B------:R-:W-:Y:S01]  /*25d0*/  FMUL.FTZ R199, R30, -R199 ;  /* 0x800000c71ec77220 */ /* 0x000fe20000410000 */
[--C-:B------:R-:W-:Y:S02]  /*25e0*/  HADD2.F32 R198, -RZ, R95.reuse.H0_H0 ;  /* 0x2000005fffc67230 */ /* 0x100fe40000004100 */
[----:B------:R-:W-:Y:S01]  /*25f0*/  FMUL.FTZ R189, R25, -R58 ;  /* 0x8000003a19bd7220 */ /* 0x000fe20000410000 */
[----:B------:R-:W-:Y:S02]  /*2600*/  HADD2.F32 R70, -RZ, R95.H1_H1 ;  /* 0x3000005fff467230 */ /* 0x000fe40000004100 */
[--C-:B------:R-:W-:Y:S02]  /*2610*/  HADD2.F32 R60, -RZ, R61.reuse.H0_H0 ;  /* 0x2000003dff3c7230 */ /* 0x100fe40000004100 */
[C---:B------:R-:W-:Y:S01]  /*2620*/  FMUL.FTZ R198, R29.reuse, R198 ;  /* 0x000000c61dc67220 */ /* 0x040fe20000410000 */
[----:B------:R-:W-:Y:S02]  /*2630*/  HADD2.F32 R94, -RZ, R61.H1_H1 ;  /* 0x3000003dff5e7230 */ /* 0x000fe40000004100 */
[----:B------:R-:W-:Y:S01]  /*2640*/  FMUL.FTZ R197, R29, -R70 ;  /* 0x800000461dc57220 */ /* 0x000fe20000410000 */
[----:B------:R-:W-:-:S02]  /*2650*/  HADD2.F32 R95, -RZ, R62.H0_H0 ;  /* 0x2000003eff5f7230 */ /* 0x000fc40000004100 */
[----:B------:R-:W-:Y:S02]  /*2660*/  HADD2.F32 R61, -RZ, R62.H1_H1 ;  /* 0x3000003eff3d7230 */ /* 0x000fe40000004100 */
[----:B------:R-:W-:Y:S01]  /*2670*/  FMUL.FTZ R94, R23, -R94 ;  /* 0x8000005e175e7220 */ /* 0x000fe20000410000 */
[--C-:B----4-:R-:W-:Y:S02]  /*2680*/  HADD2.F32 R178, -RZ, R63.reuse.H0_H0 ;  /* 0x2000003fffb27230 */ /* 0x110fe40000004100 */
[C---:B------:R-:W-:Y:S01]  /*2690*/  FMUL.FTZ R95, R22.reuse, R95 ;  /* 0x0000005f165f7220 */ /* 0x040fe20000410000 */
[----:B------:R-:W-:Y:S02]  /*26a0*/  HADD2.F32 R180, -RZ, R63.H1_H1 ;  /* 0x3000003fffb47230 */ /* 0x000fe40000004100 */
[----:B0-----:R-:W-:Y:S01]  /*26b0*/  FMUL.FTZ R176, R22, -R61 ;  /* 0x8000003d16b07220 */ /* 0x001fe20000410000 */
[--C-:B------:R-:W-:Y:S02]  /*26c0*/  HADD2.F32 R181, -RZ, R64.reuse.H0_H0 ;  /* 0x20000040ffb57230 */ /* 0x100fe40000004100 */
[----:B------:R-:W-:Y:S01]  /*26d0*/  FMUL.FTZ R178, R21, R178 ;  /* 0x000000b215b27220 */ /* 0x000fe20000410000 */
[----:B------:R-:W-:-:S02]  /*26e0*/  HADD2.F32 R63, -RZ, R64.H1_H1 ;  /* 0x30000040ff3f7230 */ /* 0x000fc40000004100 */
[----:B------:R-:W-:Y:S01]  /*26f0*/  FMUL.FTZ R180, R21, -R180 ;  /* 0x800000b415b47220 */ /* 0x000fe20000410000 */
[--C-:B------:R-:W-:Y:S02]  /*2700*/  HADD2.F32 R62, -RZ, R65.reuse.H0_H0 ;  /* 0x20000041ff3e7230 */ /* 0x100fe40000004100 */
[C---:B------:R-:W-:Y:S01]  /*2710*/  FMUL.FTZ R181, R20.reuse, R181 ;  /* 0x000000b514b57220 */ /* 0x040fe20000410000 */
[----:B------:R-:W-:Y:S02]  /*2720*/  HADD2.F32 R184, -RZ, R65.H1_H1 ;  /* 0x30000041ffb87230 */ /* 0x000fe40000004100 */
[----:B------:R-:W-:Y:S01]  /*2730*/  FMUL.FTZ R182, R20, -R63 ;  /* 0x8000003f14b67220 */ /* 0x000fe20000410000 */
        /* <DEDUP_REMOVED lines=13> */
[----:B------:R-:W-:Y:S01]  /*2810*/  FMUL.FTZ R93, R23, R60 ;  /* 0x0000003c175d7220 */ /* 0x000fe20000410000 */
[----:B------:R-:W-:Y:S02]  /*2820*/  HADD2.F32 R188, -RZ, R67.H1_H1 ;  /* 0x30000043ffbc7230 */ /* 0x000fe40000004100 */
[----:B------:R-:W-:Y:S01]  /*2830*/  FMUL.FTZ R184, R19, -R184 ;  /* 0x800000b813b87220 */ /* 0x000fe20000410000 */
[----:B------:R-:W-:Y:S02]  /*2840*/  HADD2.F32 R179, -RZ, R86.H1_H1 ;  /* 0x30000056ffb37230 */ /* 0x000fe40000004100 */
[----:B------:R-:W-:Y:S01]  /*2850*/  FMUL.FTZ R86, R24, R59 ;  /* 0x0000003b18567220 */ /* 0x000fe20000410000 */
[----:B------:R-:W-:-:S02]  /*2860*/  HADD2.F32 R177, -RZ, R87.H0_H0 ;  /* 0x20000057ffb17230 */ /* 0x000fc40000004100 */
[C---:B------:R-:W-:Y:S01]  /*2870*/  FMUL.FTZ R185, R18.reuse, R185 ;  /* 0x000000b912b97220 */ /* 0x040fe20000410000 */
[----:B------:R-:W-:Y:S02]  /*2880*/  HADD2.F32 R164, -RZ, R77.H1_H1 ;  /* 0x3000004dffa47230 */ /* 0x000fe40000004100 */
[----:B------:R-:W-:Y:S01]  /*2890*/  FMUL.FTZ R186, R18, -R65 ;  /* 0x8000004112ba7220 */ /* 0x000fe20000410000 */
[----:B------:R-:W-:Y:S02]  /*28a0*/  HADD2.F32 R87, -RZ, R87.H1_H1 ;  /* 0x30000057ff577230 */ /* 0x000fe40000004100 */
        /* <DEDUP_REMOVED lines=13> */
.L_x_5381:
[----:B------:R-:W-:-:S06]  /*2980*/  LEA R76, R122, UR30, 0x3 ;  /* 0x0000001e7a4c7c11 */ /* 0x000fcc000f8e18ff */
[----:B------:R-:W0:Y:S02]  /*2990*/  LDS.64 R76, [R76+0xea88] ;  /* 0x00ea88004c4c7984 */ /* 0x000e240000000a00 */
.L_x_5382:
[----:B------:R-:W-:Y:S05]  /*29a0*/  BSYNC.RECONVERGENT B0 ;  /* 0x0000000000007941 */ /* 0x000fea0003800200 */
.L_x_5380:
        /* <DEDUP_REMOVED lines=10> */
[----:B------:R-:W-:-:S02]  /*2a50*/  HFMA2 R73, -RZ, RZ, 0, 0 ;  /* 0x00000000ff497431 */ /* 0x000fc400000001ff */
[----:B------:R-:W-:-:S04]  /*2a60*/  FMUL.FTZ R61, R151, R58 ;  /* 0x0000003a973d7220 */ /* 0x000fc80000410000 */
[----:B------:R-:W-:Y:S01]  /*2a70*/  FFMA.FTZ R61, R152, R60, R61 ;  /* 0x0000003c983d7223 */ /* 0x000fe2000001003d */
[----:B--2---:R-:W-:-:S04]  /*2a80*/  @P1 IMAD R56, R56, R57, UR8 ;  /* 0x0000000838381e24 */ /* 0x004fc8000f8e0239 */
[----:B------:R-:W-:-:S04]  /*2a90*/  @P1 IMAD.WIDE R56, R56, R59, UR4 ;  /* 0x0000000438381e25 */ /* 0x000fc8000f8e023b */
[----:B------:R-:W-:Y:S01]  /*2aa0*/  FMUL.FTZ R59, R151, R60 ;  /* 0x0000003c973b7220 */ /* 0x000fe20000410000 */
[----:B------:R-:W-:-:S03]  /*2ab0*/  FMUL.FTZ R60, R15, R156 ;  /* 0x0000009c0f3c7220 */ /* 0x000fc60000410000 */
[----:B------:R-:W-:Y:S01]  /*2ac0*/  FFMA.FTZ R59, R152, R58, -R59 ;  /* 0x0000003a983b7223 */ /* 0x000fe2000001083b */
[----:B------:R-:W-:Y:S01]  /*2ad0*/  FMUL.FTZ R58, R15, R154 ;  /* 0x0000009a0f3a7220 */ /* 0x000fe20000410000 */
[----:B------:R-:W-:Y:S01]  /*2ae0*/  FFMA.FTZ R60, R112, R60, R61 ;  /* 0x0000003c703c7223 */ /* 0x000fe2000001003d */
[----:B------:R2:W5:Y:S01]  /*2af0*/  @P1 LDG.E.128 R72, desc[UR28][R56.64] ;  /* 0x0000001c38481981 */ /* 0x000562000c1e1d00 */
[----:B------:R-:W-:Y:S01]  /*2b00*/  FMUL.FTZ R230, R12, R161 ;  /* 0x000000a10ce67220 */ /* 0x000fe20000410000 */
[----:B------:R-:W-:Y:S01]  /*2b10*/  FFMA.FTZ R58, R112, R58, R59 ;  /* 0x0000003a703a7223 */ /* 0x000fe2000001003b */
[----:B------:R-:W-:Y:S01]  /*2b20*/  FMUL.FTZ R232, R12, R163 ;  /* 0x000000a30ce87220 */ /* 0x000fe20000410000 */
[C---:B------:R-:W-:Y:S01]  /*2b30*/  FMUL.FTZ R227, R11.reuse, R164 ;  /* 0x000000a40be37220 */ /* 0x040fe20000410000 */
[----:B------:R-:W-:Y:S01]  /*2b40*/  FMUL.FTZ R225, R11, R162 ;  /* 0x000000a20be17220 */ /* 0x000fe20000410000 */
[----:B------:R-:W-:Y:S01]  /*2b50*/  FMUL.FTZ R59, R149, R58 ;  /* 0x0000003a953b7220 */ /* 0x000fe20000410000 */
[C---:B------:R-:W-:Y:S01]  /*2b60*/  FMUL.FTZ R226, R10.reuse, R165 ;  /* 0x000000a50ae27220 */ /* 0x040fe20000410000 */
[----:B------:R-:W-:Y:S01]  /*2b70*/  FMUL.FTZ R228, R10, R167 ;  /* 0x000000a70ae47220 */ /* 0x000fe20000410000 */
[----:B------:R-:W-:Y:S01]  /*2b80*/  FMUL.FTZ R223, R9, R168 ;  /* 0x000000a809df7220 */ /* 0x000fe20000410000 */
[-C--:B--2---:R-:W-:Y:S01]  /*2b90*/  FMUL.FTZ R57, R149, R60.reuse ;  /* 0x0000003c95397220 */ /* 0x084fe20000410000 */
[----:B------:R-:W-:Y:S01]  /*2ba0*/  FFMA.FTZ R60, R150, R60, R59 ;  /* 0x0000003c963c7223 */ /* 0x000fe2000001003b */
[----:B------:R-:W-:Y:S01]  /*2bb0*/  FMUL.FTZ R56, R14, R159 ;  /* 0x0000009f0e387220 */ /* 0x000fe20000410000 */
[----:B------:R-:W-:Y:S01]  /*2bc0*/  FMUL.FTZ R221, R9, R166 ;  /* 0x000000a609dd7220 */ /* 0x000fe20000410000 */
[----:B------:R-:W-:Y:S01]  /*2bd0*/  FFMA.FTZ R58, R150, R58, -R57 ;  /* 0x0000003a963a7223 */ /* 0x000fe20000010839 */
[----:B------:R-:W-:Y:S01]  /*2be0*/  FMUL.FTZ R57, R14, R157 ;  /* 0x0000009d0e397220 */ /* 0x000fe20000410000 */
[C---:B------:R-:W-:Y:S01]  /*2bf0*/  FFMA.FTZ R56, R117.reuse, R56, R60 ;  /* 0x0000003875387223 */ /* 0x040fe2000001003c */
[C---:B------:R-:W-:Y:S01]  /*2c00*/  FMUL.FTZ R224, R8.reuse, R171 ;  /* 0x000000ab08e07220 */ /* 0x040fe20000410000 */
[----:B------:R-:W-:Y:S01]  /*2c10*/  FMUL.FTZ R222, R8, R169 ;  /* 0x000000a908de7220 */ /* 0x000fe20000410000 */
[----:B------:R-:W-:Y:S01]  /*2c20*/  FFMA.FTZ R57, R117, R57, R58 ;  /* 0x0000003975397223 */ /* 0x000fe2000001003a */
[----:B------:R-:W-:Y:S01]  /*2c30*/  FMUL.FTZ R59, R147, R56 ;  /* 0x00000038933b7220 */ /* 0x000fe20000410000 */
[C---:B------:R-:W-:Y:S01]  /*2c40*/  FMUL.FTZ R219, R7.reuse, R170 ;  /* 0x000000aa07db7220 */ /* 0x040fe20000410000 */
[----:B------:R-:W-:Y:S01]  /*2c50*/  FMUL.FTZ R217, R7, R80 ;  /* 0x0000005007d97220 */ /* 0x000fe20000410000 */
[-C--:B------:R-:W-:Y:S01]  /*2c60*/  FMUL.FTZ R61, R147, R57.reuse ;  /* 0x00000039933d7220 */ /* 0x080fe20000410000 */
[----:B------:R-:W-:Y:S01]  /*2c70*/  FFMA.FTZ R59, R148, R57, -R59 ;  /* 0x00000039943b7223 */ /* 0x000fe2000001083b */
[C---:B------:R-:W-:Y:S01]  /*2c80*/  FMUL.FTZ R57, R13.reuse, R160 ;  /* 0x000000a00d397220 */ /* 0x040fe20000410000 */
[----:B------:R-:W-:Y:S01]  /*2c90*/  FMUL.FTZ R220, R6, R173 ;  /* 0x000000ad06dc7220 */ /* 0x000fe20000410000 */
[----:B------:R-:W-:Y:S01]  /*2ca0*/  FFMA.FTZ R61, R148, R56, R61 ;  /* 0x00000038943d7223 */ /* 0x000fe2000001003d */
[----:B------:R-:W-:Y:S01]  /*2cb0*/  FMUL.FTZ R56, R13, R158 ;  /* 0x0000009e0d387220 */ /* 0x000fe20000410000 */
[----:B------:R-:W-:Y:S01]  /*2cc0*/  FMUL.FTZ R218, R6, R81 ;  /* 0x0000005106da7220 */ /* 0x000fe20000410000 */
[C---:B------:R-:W-:Y:S01]  /*2cd0*/  FMUL.FTZ R215, R5.reuse, R172 ;  /* 0x000000ac05d77220 */ /* 0x040fe20000410000 */
[C---:B------:R-:W-:Y:S01]  /*2ce0*/  FFMA.FTZ R57, R110.reuse, R57, R61 ;  /* 0x000000396e397223 */ /* 0x040fe2000001003d */
[----:B------:R-:W-:Y:S01]  /*2cf0*/  FFMA.FTZ R56, R110, R56, R59 ;  /* 0x000000386e387223 */ /* 0x000fe2000001003b */
[----:B------:R-:W-:Y:S01]  /*2d00*/  FMUL.FTZ R213, R5, R82 ;  /* 0x0000005205d57220 */ /* 0x000fe20000410000 */
[C---:B------:R-:W-:Y:S01]  /*2d10*/  FMUL.FTZ R216, R4.reuse, R175 ;  /* 0x000000af04d87220 */ /* 0x040fe20000410000 */
[C---:B------:R-:W-:Y:S01]  /*2d20*/  FMUL.FTZ R59, R145.reuse, R57 ;  /* 0x00000039913b7220 */ /* 0x040fe20000410000 */
[----:B------:R-:W-:Y:S01]  /*2d30*/  FMUL.FTZ R58, R145, R56 ;  /* 0x00000038913a7220 */ /* 0x000fe20000410000 */
[----:B------:R-:W-:Y:S01]  /*2d40*/  FMUL.FTZ R214, R4, R83 ;  /* 0x0000005304d67220 */ /* 0x000fe20000410000 */
[C---:B------:R-:W-:Y:S01]  /*2d50*/  FMUL.FTZ R209, R3.reuse, R174 ;  /* 0x000000ae03d17220 */ /* 0x040fe20000410000 */
[C---:B------:R-:W-:Y:S01]  /*2d60*/  FFMA.FTZ R59, R146.reuse, R56, -R59 ;  /* 0x00000038923b7223 */ /* 0x040fe2000001083b */
[----:B------:R-:W-:Y:S01]  /*2d70*/  FFMA.FTZ R58, R146, R57, R58 ;  /* 0x00000039923a7223 */ /* 0x000fe2000001003a */
[----:B------:R-:W-:Y:S01]  /*2d80*/  FMUL.FTZ R211, R3, R84 ;  /* 0x0000005403d37220 */ /* 0x000fe20000410000 */
[C---:B------:R-:W-:Y:S01]  /*2d90*/  FMUL.FTZ R206, R2.reuse, R179 ;  /* 0x000000b302ce7220 */ /* 0x040fe20000410000 */
[C---:B------:R-:W-:Y:S01]  /*2da0*/  FFMA.FTZ R59, R115.reuse, R230, R59 ;  /* 0x000000e6733b7223 */ /* 0x040fe2000001003b */
[----:B------:R-:W-:Y:S01]  /*2db0*/  FFMA.FTZ R58, R115, R232, R58 ;  /* 0x000000e8733a7223 */ /* 0x000fe2000001003a */
[----:B------:R-:W-:Y:S01]  /*2dc0*/  FMUL.FTZ R208, R2, R85 ;  /* 0x0000005502d07220 */ /* 0x000fe20000410000 */
[C---:B------:R-:W-:Y:S01]  /*2dd0*/  ISETP.GT.U32.AND P2, PT, R122.reuse, 0x1f, PT ;  /* 0x0000001f7a00780c */ /* 0x040fe20003f44070 */
[C---:B------:R-:W-:Y:S01]  /*2de0*/  FMUL.FTZ R61, R143.reuse, R59 ;  /* 0x0000003b8f3d7220 */ /* 0x040fe20000410000 */
[----:B------:R-:W-:Y:S01]  /*2df0*/  FMUL.FTZ R57, R143, R58 ;  /* 0x0000003a8f397220 */ /* 0x000fe20000410000 */
[----:B------:R-:W-:Y:S01]  /*2e00*/  LEA.HI R207, R122, R122, RZ, 0x1e ;  /* 0x0000007a7acf7211 */ /* 0x000fe200078ff0ff */
[----:B------:R-:W-:Y:S01]  /*2e10*/  FMUL.FTZ R210, R0, R87 ;  /* 0x0000005700d27220 */ /* 0x000fe20000410000 */
[C---:B------:R-:W-:Y:S01]  /*2e20*/  FFMA.FTZ R61, R144.reuse, R58, R61 ;  /* 0x0000003a903d7223 */ /* 0x040fe2000001003d */
[----:B------:R-:W-:Y:S01]  /*2e30*/  FFMA.FTZ R56, R144, R59, -R57 ;  /* 0x0000003b90387223 */ /* 0x000fe20000010839 */
[----:B------:R-:W-:Y:S01]  /*2e40*/  FMUL.FTZ R212, R0, R177 ;  /* 0x000000b100d47220 */ /* 0x000fe20000410000 */
[----:B------:R-:W-:Y:S01]  /*2e50*/  LEA R207, R207, UR30, 0x4 ;  /* 0x0000001ecfcf7c11 */ /* 0x000fe2000f8e20ff */
        /* <DEDUP_REMOVED lines=12> */
[----:B------:R-:W-:Y:S02]  /*2f20*/  FMUL.FTZ R57, R79, R151 ;  /* 0x000000974f397220 */ /* 0x000fe40000410000 */
[C---:B------:R-:W-:Y:S01]  /*2f30*/  FFMA.FTZ R61, R106.reuse, R223, R61 ;  /* 0x000000df6a3d7223 */ /* 0x040fe2000001003d */
[----:B------:R-:W-:Y:S01]  /*2f40*/  FFMA.FTZ R58, R106, R221, R56 ;  /* 0x000000dd6a3a7223 */ /* 0x000fe20000010038 */
[C---:B------:R-:W-:Y:S01]  /*2f50*/  FMUL.FTZ R56, R78.reuse, R151 ;  /* 0x000000974e387220 */ /* 0x040fe20000410000 */
[----:B------:R-:W-:Y:S01]  /*2f60*/  FFMA.FTZ R57, R78, R152, -R57 ;  /* 0x000000984e397223 */ /* 0x000fe20000010839 */
[C---:B------:R-:W-:Y:S01]  /*2f70*/  FMUL.FTZ R59, R137.reuse, R61 ;  /* 0x0000003d893b7220 */ /* 0x040fe20000410000 */
[----:B------:R-:W-:Y:S01]  /*2f80*/  FMUL.FTZ R60, R137, R58 ;  /* 0x0000003a893c7220 */ /* 0x000fe20000410000 */
[----:B------:R-:W-:-:S02]  /*2f90*/  FFMA.FTZ R56, R79, R152, R56 ;  /* 0x000000984f387223 */ /* 0x000fc40000010038 */
[C---:B------:R-:W-:Y:S01]  /*2fa0*/  FFMA.FTZ R63, R138.reuse, R58, -R59 ;  /* 0x0000003a8a3f7223 */ /* 0x040fe2000001083b */
[C---:B------:R-:W-:Y:S01]  /*2fb0*/  FMUL.FTZ R59, R149.reuse, R57 ;  /* 0x00000039953b7220 */ /* 0x040fe20000410000 */
[----:B------:R-:W-:Y:S01]  /*2fc0*/  FMUL.FTZ R58, R149, R56 ;  /* 0x00000038953a7220 */ /* 0x000fe20000410000 */
[----:B------:R-:W-:Y:S01]  /*2fd0*/  FFMA.FTZ R60, R138, R61, R60 ;  /* 0x0000003d8a3c7223 */ /* 0x000fe2000001003c */
[C---:B------:R-:W-:Y:S01]  /*2fe0*/  FFMA.FTZ R63, R111.reuse, R222, R63 ;  /* 0x000000de6f3f7223 */ /* 0x040fe2000001003f */
[C---:B------:R-:W-:Y:S01]  /*2ff0*/  FFMA.FTZ R59, R150.reuse, R56, R59 ;  /* 0x00000038963b7223 */ /* 0x040fe2000001003b */
[----:B------:R-:W-:Y:S01]  /*3000*/  FFMA.FTZ R58, R150, R57, -R58 ;  /* 0x00000039963a7223 */ /* 0x000fe2000001083a */
[----:B------:R-:W-:Y:S01]  /*3010*/  FFMA.FTZ R60, R111, R224, R60 ;  /* 0x000000e06f3c7223 */ /* 0x000fe2000001003c */
        /* <DEDUP_REMOVED lines=8> */
[C---:B------:R-:W-:Y:S01]  /*30a0*/  FFMA.FTZ R65, R104.reuse, R219, R65 ;  /* 0x000000db68417223 */ /* 0x040fe20000010041 */
        /* <DEDUP_REMOVED lines=11> */
[C---:B------:R-:W-:Y:S01]  /*3160*/  FFMA.FTZ R61, R109.reuse, R218, R61 ;  /* 0x000000da6d3d7223 */ /* 0x040fe2000001003d */
[C---:B------:R-:W-:Y:S01]  /*3170*/  FFMA.FTZ R57, R144.reuse, R58, -R57 ;  /* 0x0000003a90397223 */ /* 0x040fe20000010839 */
[----:B------:R-:W-:Y:S01]  /*3180*/  FFMA.FTZ R56, R144, R59, R56 ;  /* 0x0000003b90387223 */ /* 0x000fe20000010038 */
[----:B------:R-:W-:Y:S01]  /*3190*/  FFMA.FTZ R60, R109, R220, R60 ;  /* 0x000000dc6d3c7223 */ /* 0x000fe2000001003c */
        /* <DEDUP_REMOVED lines=8> */
[C---:B------:R-:W-:Y:S01]  /*3220*/  FFMA.FTZ R65, R102.reuse, R215, R65 ;  /* 0x000000d766417223 */ /* 0x040fe20000010041 */
        /* <DEDUP_REMOVED lines=46> */
[----:B------:R-:W-:-:S02]  /*3510*/  FFMA.FTZ R63, R124, R61, -R63 ;  /* 0x0000003d7c3f7223 */ /* 0x000fc4000001083f */
[C---:B------:R-:W-:Y:S01]  /*3520*/  FMUL.FTZ R57, R127.reuse, R59 ;  /* 0x0000003b7f397220 */ /* 0x040fe20000410000 */
[----:B------:R-:W-:-:S03]  /*3530*/  FMUL.FTZ R56, R127, R58 ;  /* 0x0000003a7f387220 */ /* 0x000fc60000410000 */
[C---:B------:R-:W-:Y:S01]  /*3540*/  FFMA.FTZ R57, R128.reuse, R58, -R57 ;  /* 0x0000003a80397223 */ /* 0x040fe20000010839 */
[----:B------:R-:W-:-:S03]  /*3550*/  FFMA.FTZ R56, R128, R59, R56 ;  /* 0x0000003b80387223 */ /* 0x000fc60000010038 */
[C---:B------:R-:W-:Y:S01]  /*3560*/  FMUL.FTZ R59, R125.reuse, R57 ;  /* 0x000000397d3b7220 */ /* 0x040fe20000410000 */
[----:B------:R-:W-:-:S03]  /*3570*/  FMUL.FTZ R58, R125, R56 ;  /* 0x000000387d3a7220 */ /* 0x000fc60000410000 */
[C---:B------:R-:W-:Y:S01]  /*3580*/  FFMA.FTZ R59, R126.reuse, R56, R59 ;  /* 0x000000387e3b7223 */ /* 0x040fe2000001003b */
[----:B------:R-:W-:-:S03]  /*3590*/  FFMA.FTZ R58, R126, R57, -R58 ;  /* 0x000000397e3a7223 */ /* 0x000fc6000001083a */
[----:B------:R-:W-:-:S04]  /*35a0*/  FMUL.FTZ R57, R123, R59 ;  /* 0x0000003b7b397220 */ /* 0x000fc80000410000 */
[-C--:B------:R-:W-:Y:S01]  /*35b0*/  FFMA.FTZ R56, R124, R58.reuse, -R57 ;  /* 0x0000003a7c387223 */ /* 0x080fe20000010839 */
[----:B------:R-:W-:Y:S01]  /*35c0*/  FMUL.FTZ R57, R123, R58 ;  /* 0x0000003a7b397220 */ /* 0x000fe20000410000 */
[----:B------:R-:W-:-:S03]  /*35d0*/  FFMA.FTZ R58, R103, R212, R63 ;  /* 0x000000d4673a7223 */ /* 0x000fc6000001003f */
        /* <DEDUP_REMOVED lines=70> */
[-C--:B0-----:R-:W-:Y:S01]  /*3a40*/  FFMA.FTZ R231, R69, R237.reuse, -R234 ;  /* 0x000000ed45e77223 */ /* 0x081fe200000108ea */
[----:B------:R-:W-:-:S03]  /*3a50*/  FFMA.FTZ R234, R68, R237, R233 ;  /* 0x000000ed44ea7223 */ /* 0x000fc600000100e9 */
[----:B------:R-:W-:Y:S01]  /*3a60*/  @P4 FADD.FTZ R70, R70, R231 ;  /* 0x000000e746464221 */ /* 0x000fe20000010000 */
[----:B------:R-:W-:Y:S01]  /*3a70*/  @P4 FADD.FTZ R71, R71, R234 ;  /* 0x000000ea47474221 */ /* 0x000fe20000010000 */
[CC--:B---3--:R-:W-:Y:S01]  /*3a80*/  FMUL.FTZ R231, R69.reuse, R236.reuse ;  /* 0x000000ec45e77220 */ /* 0x0c8fe20000410000 */
[C---:B------:R-:W-:Y:S02]  /*3a90*/  FMUL.FTZ R234, R68.reuse, R236 ;  /* 0x000000ec44ea7220 */ /* 0x040fe40000410000 */
[----:B------:R-:W-:Y:S01]  /*3aa0*/  SHFL.UP PT, R237, R70, 0x4, RZ ;  /* 0x0480000046ed7989 */ /* 0x000fe200000e00ff */
[-C--:B----4-:R-:W-:Y:S01]  /*3ab0*/  @P4 FFMA.FTZ R68, R68, R235.reuse, R231 ;  /* 0x000000eb44444223 */ /* 0x090fe200000100e7 */
[----:B------:R-:W-:Y:S02]  /*3ac0*/  @P4 FFMA.FTZ R69, R69, R235, -R234 ;  /* 0x000000eb45454223 */ /* 0x000fe400000108ea */
[----:B------:R-:W0:Y:S04]  /*3ad0*/  SHFL.UP PT, R238, R71, 0x4, RZ ;  /* 0x0480000047ee7989 */ /* 0x000e2800000e00ff */
[----:B------:R-:W2:Y:S04]  /*3ae0*/  SHFL.UP PT, R236, R68, 0x4, RZ ;  /* 0x0480000044ec7989 */ /* 0x000ea800000e00ff */
[----:B------:R-:W3:Y:S01]  /*3af0*/  SHFL.UP PT, R235, R69, 0x4, RZ ;  /* 0x0480000045eb7989 */ /* 0x000ee200000e00ff */
[-C--:B0-----:R-:W-:Y:S01]  /*3b00*/  FMUL.FTZ R234, R68, R238.reuse ;  /* 0x000000ee44ea7220 */ /* 0x081fe20000410000 */
[----:B------:R-:W-:-:S03]  /*3b10*/  FMUL.FTZ R233, R69, R238 ;  /* 0x000000ee45e97220 */ /* 0x000fc60000410000 */
[-C--:B------:R-:W-:Y:S01]  /*3b20*/  FFMA.FTZ R231, R69, R237.reuse, -R234 ;  /* 0x000000ed45e77223 */ /* 0x080fe200000108ea */
[----:B------:R-:W-:-:S03]  /*3b30*/  FFMA.FTZ R234, R68, R237, R233 ;  /* 0x000000ed44ea7223 */ /* 0x000fc600000100e9 */
[----:B------:R-:W-:Y:S01]  /*3b40*/  @P3 FADD.FTZ R70, R70, R231 ;  /* 0x000000e746463221 */ /* 0x000fe20000010000 */
[----:B------:R-:W-:Y:S01]  /*3b50*/  @P3 FADD.FTZ R71, R71, R234 ;  /* 0x000000ea47473221 */ /* 0x000fe20000010000 */
[CC--:B--2---:R-:W-:Y:S01]  /*3b60*/  FMUL.FTZ R231, R69.reuse, R236.reuse ;  /* 0x000000ec45e77220 */ /* 0x0c4fe20000410000 */
[C---:B------:R-:W-:Y:S02]  /*3b70*/  FMUL.FTZ R236, R68.reuse, R236 ;  /* 0x000000ec44ec7220 */ /* 0x040fe40000410000 */
[----:B------:R-:W-:Y:S01]  /*3b80*/  SHFL.UP PT, R237, R70, 0x8, RZ ;  /* 0x0500000046ed7989 */ /* 0x000fe200000e00ff */
[-C--:B---3--:R-:W-:Y:S01]  /*3b90*/  @P3 FFMA.FTZ R68, R68, R235.reuse, R231 ;  /* 0x000000eb44443223 */ /* 0x088fe200000100e7 */
[----:B------:R-:W-:Y:S02]  /*3ba0*/  @P3 FFMA.FTZ R69, R69, R235, -R236 ;  /* 0x000000eb45453223 */ /* 0x000fe400000108ec */
[----:B------:R-:W0:Y:S04]  /*3bb0*/  SHFL.UP PT, R238, R71, 0x8, RZ ;  /* 0x0500000047ee7989 */ /* 0x000e2800000e00ff */
[----:B------:R-:W2:Y:S04]  /*3bc0*/  SHFL.UP PT, R236, R68, 0x8, RZ ;  /* 0x0500000044ec7989 */ /* 0x000ea800000e00ff */
[----:B------:R-:W3:Y:S01]  /*3bd0*/  SHFL.UP PT, R235, R69, 0x8, RZ ;  /* 0x0500000045eb7989 */ /* 0x000ee200000e00ff */
[-C--:B0-----:R-:W-:Y:S01]  /*3be0*/  FMUL.FTZ R234, R68, R238.reuse ;  /* 0x000000ee44ea7220 */ /* 0x081fe20000410000 */
[----:B------:R-:W-:-:S03]  /*3bf0*/  FMUL.FTZ R231, R69, R238 ;  /* 0x000000ee45e77220 */ /* 0x000fc60000410000 */
[CC--:B------:R-:W-:Y:S01]  /*3c00*/  FFMA.FTZ R233, R69.reuse, R237.reuse, -R234 ;  /* 0x000000ed45e97223 */ /* 0x0c0fe200000108ea */
[C---:B------:R-:W-:Y:S01]  /*3c10*/  FFMA.FTZ R238, R68.reuse, R237, R231 ;  /* 0x000000ed44ee7223 */ /* 0x040fe200000100e7 */
[-C--:B--2---:R-:W-:Y:S01]  /*3c20*/  FMUL.FTZ R234, R68, R236.reuse ;  /* 0x000000ec44ea7220 */ /* 0x084fe20000410000 */
[----:B------:R-:W-:Y:S01]  /*3c30*/  FMUL.FTZ R231, R69, R236 ;  /* 0x000000ec45e77220 */ /* 0x000fe20000410000 */
[----:B------:R-:W-:Y:S01]  /*3c40*/  @P2 FADD.FTZ R70, R70, R233 ;  /* 0x000000e946462221 */ /* 0x000fe20000010000 */
[----:B------:R-:W-:Y:S01]  /*3c50*/  @P2 FADD.FTZ R71, R71, R238 ;  /* 0x000000ee47472221 */ /* 0x000fe20000010000 */
[-C--:B---3--:R-:W-:Y:S01]  /*3c60*/  @P2 FFMA.FTZ R69, R69, R235.reuse, -R234 ;  /* 0x000000eb45452223 */ /* 0x088fe200000108ea */
[----:B------:R-:W-:Y:S02]  /*3c70*/  @P2 FFMA.FTZ R68, R68, R235, R231 ;  /* 0x000000eb44442223 */ /* 0x000fe400000100e7 */
[----:B------:R0:W2:Y:S04]  /*3c80*/  SHFL.UP PT, R237, R70, 0x10, RZ ;  /* 0x0600000046ed7989 */ /* 0x0000a800000e00ff */
[----:B------:R0:W3:Y:S04]  /*3c90*/  SHFL.UP PT, R235, R69, 0x10, RZ ;  /* 0x0600000045eb7989 */ /* 0x0000e800000e00ff */
[----:B------:R0:W4:Y:S04]  /*3ca0*/  SHFL.UP PT, R236, R68, 0x10, RZ ;  /* 0x0600000044ec7989 */ /* 0x00012800000e00ff */
[----:B------:R0:W0:Y:S02]  /*3cb0*/  SHFL.UP PT, R238, R71, 0x10, RZ ;  /* 0x0600000047ee7989 */ /* 0x00002400000e00ff */
.L_x_5502:
[----:B------:R-:W-:Y:S01]  /*3cc0*/  ISETP.GE.AND P2, PT, R121, 0x10, PT ;  /* 0x000000107900780c */ /* 0x000fe20003f46270 */
[CC--:B0-----:R-:W-:Y:S01]  /*3cd0*/  FMUL.FTZ R234, R68.reuse, R238.reuse ;  /* 0x000000ee44ea7220 */ /* 0x0c1fe20000410000 */
[C---:B------:R-:W-:Y:S01]  /*3ce0*/  FMUL.FTZ R231, R69.reuse, R238 ;  /* 0x000000ee45e77220 */ /* 0x040fe20000410000 */
[----:B------:R-:W-:Y:S02]  /*3cf0*/  UMOV UR31, 0xffffffff ;  /* 0xffffffff001f7882 */ /* 0x000fe40000000000 */
[CC--:B--2---:R-:W-:Y:S01]  /*3d00*/  FFMA.FTZ R233, R69.reuse, R237.reuse, -R234 ;  /* 0x000000ed45e97223 */ /* 0x0c4fe200000108ea */
[C---:B------:R-:W-:Y:S01]  /*3d10*/  FFMA.FTZ R238, R68.reuse, R237, R231 ;  /* 0x000000ed44ee7223 */ /* 0x040fe200000100e7 */
[-C--:B----4-:R-:W-:Y:S01]  /*3d20*/  FMUL.FTZ R234, R68, R236.reuse ;  /* 0x000000ec44ea7220 */ /* 0x090fe20000410000 */
[----:B------:R-:W-:-:S05]  /*3d30*/  FMUL.FTZ R231, R69, R236 ;  /* 0x000000ec45e77220 */ /* 0x000fca0000410000 */
[-C--:B---3--:R-:W-:Y:S01]  /*3d40*/  @P2 FFMA.FTZ R69, R69, R235.reuse, -R234 ;  /* 0x000000eb45452223 */ /* 0x088fe200000108ea */
[----:B------:R-:W-:Y:S01]  /*3d50*/  @P2 FFMA.FTZ R68, R68, R235, R231 ;  /* 0x000000eb44442223 */ /* 0x000fe200000100e7 */
[----:B------:R-:W-:Y:S01]  /*3d60*/  @P2 FADD.FTZ R70, R70, R233 ;  /* 0x000000e946462221 */ /* 0x000fe20000010000 */
[----:B------:R-:W-:Y:S01]  /*3d70*/  @P2 FADD.FTZ R71, R71, R238 ;  /* 0x000000ee47472221 */ /* 0x000fe20000010000 */
[----:B------:R-:W-:Y:S06]  /*3d80*/  BRA.DIV UR31, `(.L_x_5385) ;  /* 0x0000007a1f087947 */ /* 0x000fec000b800000 */
.L_x_5505:
[----:B------:R-:W-:-:S03]  /*3d90*/  UMOV UR31, 0xffffffff ;  /* 0xffffffff001f7882 */ /* 0x000fc60000000000 */
[----:B------:R-:W-:Y:S05]  /*3da0*/  BRA.DIV UR31, `(.L_x_5386) ;  /* 0x0000007a1f287947 */ /* 0x000fea000b800000 */
.L_x_5508:
[----:B------:R-:W-:-:S03]  /*3db0*/  UMOV UR31, 0xffffffff ;  /* 0xffffffff001f7882 */ /* 0x000fc60000000000 */
[----:B------:R-:W-:Y:S05]  /*3dc0*/  BRA.DIV UR31, `(.L_x_5387) ;  /* 0x0000007a1f487947 */ /* 0x000fea000b800000 */
.L_x_5511:
[----:B------:R-:W-:-:S03]  /*3dd0*/  UMOV UR31, 0xffffffff ;  /* 0xffffffff001f7882 */ /* 0x000fc60000000000 */
[----:B------:R-:W-:Y:S05]  /*3de0*/  BRA.DIV UR31, `(.L_x_5388) ;  /* 0x0000007a1f687947 */ /* 0x000fea000b800000 */
.L_x_5514:
        /* <DEDUP_REMOVED lines=10> */
.L_x_5524:
        /* <DEDUP_REMOVED lines=45> */
.L_x_5383:
[----:B------:R-:W-:Y:S05]  /*4160*/  WARPSYNC.ALL ;  /* 0x0000000000007948 */ /* 0x000fea0003800000 */
[----:B------:R-:W-:Y:S01]  /*4170*/  LOP3.LUT P0, RZ, R122, 0x1f, RZ, 0xc0, !PT ;  /* 0x0000001f7aff7812 */ /* 0x000fe2000780c0ff */
[----:B--2---:R-:W-:Y:S01]  /*4180*/  FMUL.FTZ R59, R13, R160 ;  /* 0x000000a00d3b7220 */ /* 0x004fe20000410000 */
[C---:B------:R-:W-:Y:S01]  /*4190*/  FMUL.FTZ R238, R16.reuse, R153 ;  /* 0x0000009910ee7220 */ /* 0x040fe20000410000 */
[----:B------:R-:W-:Y:S01]  /*41a0*/  FMUL.FTZ R236, R16, R155 ;  /* 0x0000009b10ec7220 */ /* 0x000fe20000410000 */
[----:B------:R-:W-:Y:S01]  /*41b0*/  FMUL.FTZ R233, R15, R154 ;  /* 0x0000009a0fe97220 */ /* 0x000fe20000410000 */
[C---:B------:R-:W-:Y:S01]  /*41c0*/  FMUL.FTZ R234, R14.reuse, R157 ;  /* 0x0000009d0eea7220 */ /* 0x040fe20000410000 */
[----:B------:R-:W-:Y:S01]  /*41d0*/  FMUL.FTZ R58, R14, R159 ;  /* 0x0000009f0e3a7220 */ /* 0x000fe20000410000 */
[----:B------:R-:W-:Y:S01]  /*41e0*/  FMUL.FTZ R229, R13, R158 ;  /* 0x0000009e0de57220 */ /* 0x000fe20000410000 */
[----:B------:R-:W-:Y:S01]  /*41f0*/  FMUL.FTZ R231, R15, R156 ;  /* 0x0000009c0fe77220 */ /* 0x000fe20000410000 */
[----:B------:R-:W-:Y:S01]  /*4200*/  BAR.SYNC.DEFER_BLOCKING 0x0 ;  /* 0x0000000000007b1d */ /* 0x000fe20000010000 */
[----:B------:R-:W-:Y:S01]  /*4210*/  MOV R60, UR43 ;  /* 0x0000002b003c7c02 */ /* 0x000fe20008000f00 */
[CC--:B01----:R-:W-:Y:S01]  /*4220*/  FMUL.FTZ R57, R123.reuse, R77.reuse ;  /* 0x0000004d7b397220 */ /* 0x0c3fe20000410000 */
[----:B------:R-:W-:Y:S01]  /*4230*/  FMUL.FTZ R56, R124, R77 ;  /* 0x0000004d7c387220 */ /* 0x000fe20000410000 */
[CC--:B------:R-:W-:Y:S01]  /*4240*/  FMUL.FTZ R61, R123.reuse, R187.reuse ;  /* 0x000000bb7b3d7220 */ /* 0x0c0fe20000410000 */
[----:B------:R-:W-:Y:S01]  /*4250*/  ISETP.LE.OR P0, PT, R60, UR19, P0 ;  /* 0x000000133c007c0c */ /* 0x000fe20008703670 */
[C---:B------:R-:W-:Y:S01]  /*4260*/  FMUL.FTZ R60, R123.reuse, R188 ;  /* 0x000000bc7b3c7220 */ /* 0x040fe20000410000 */
[-C--:B------:R-:W-:Y:S01]  /*4270*/  FFMA.FTZ R56, -R123, R76.reuse, -R56 ;  /* 0x0000004c7b387223 */ /* 0x080fe20000010938 */
[C---:B------:R-:W-:Y:S01]  /*4280*/  FFMA.FTZ R57, R124.reuse, R76, -R57 ;  /* 0x0000004c7c397223 */ /* 0x040fe20000010839 */
[C---:B------:R-:W-:Y:S01]  /*4290*/  FFMA.FTZ R61, R124.reuse, R188, -R61 ;  /* 0x000000bc7c3d7223 */ /* 0x040fe2000001083d */
[----:B------:R-:W-:Y:S01]  /*42a0*/  FFMA.FTZ R60, R124, R187, R60 ;  /* 0x000000bb7c3c7223 */ /* 0x000fe2000001003c */
[CC--:B------:R-:W-:Y:S01]  /*42b0*/  FMUL.FTZ R63, R125.reuse, R56.reuse ;  /* 0x000000387d3f7220 */ /* 0x0c0fe20000410000 */
[-C--:B------:R-:W-:Y:S01]  /*42c0*/  FMUL.FTZ R65, R125, R57.reuse ;  /* 0x000000397d417220 */ /* 0x080fe20000410000 */
[----:B------:R-:W-:Y:S01]  /*42d0*/  FADD.FTZ R61, R186, R61 ;  /* 0x0000003dba3d7221 */ /* 0x000fe20000010000 */
[----:B------:R-:W-:Y:S01]  /*42e0*/  FADD.FTZ R60, R185, R60 ;  /* 0x0000003cb93c7221 */ /* 0x000fe20000010000 */
[C---:B------:R-:W-:Y:S01]  /*42f0*/  FFMA.FTZ R63, R126.reuse, R57, R63 ;  /* 0x000000397e3f7223 */ /* 0x040fe2000001003f */
[C---:B------:R-:W-:Y:S01]  /*4300*/  FFMA.FTZ R65, R126.reuse, R56, -R65 ;  /* 0x000000387e417223 */ /* 0x040fe20000010841 */
[C---:B------:R-:W-:Y:S01]  /*4310*/  FMUL.FTZ R57, R125.reuse, R61 ;  /* 0x0000003d7d397220 */ /* 0x040fe20000410000 */
[-C--:B------:R-:W-:Y:S01]  /*4320*/  FMUL.FTZ R56, R125, R60.reuse ;  /* 0x0000003c7d387220 */ /* 0x080fe20000410000 */
[C---:B------:R-:W-:Y:S01]  /*4330*/  FMUL.FTZ R67, R127.reuse, R63 ;  /* 0x0000003f7f437220 */ /* 0x040fe20000410000 */
[----:B------:R-:W-:Y:S01]  /*4340*/  FMUL.FTZ R62, R127, R65 ;  /* 0x000000417f3e7220 */ /* 0x000fe20000410000 */
[C---:B------:R-:W-:Y:S01]  /*4350*/  FFMA.FTZ R60, R126.reuse, R60, R57 ;  /* 0x0000003c7e3c7223 */ /* 0x040fe20000010039 */
[----:B------:R-:W-:Y:S01]  /*4360*/  FFMA.FTZ R61, R126, R61, -R56 ;  /* 0x0000003d7e3d7223 */ /* 0x000fe20000010838 */
[C---:B------:R-:W-:Y:S01]  /*4370*/  FFMA.FTZ R67, R128.reuse, R65, -R67 ;  /* 0x0000004180437223 */ /* 0x040fe20000010843 */
[----:B------:R-:W-:Y:S01]  /*4380*/  FFMA.FTZ R62, R128, R63, R62 ;  /* 0x0000003f803e7223 */ /* 0x000fe2000001003e */
[----:B------:R-:W0:Y:S01]  /*4390*/  LDS.64 R56, [R207+0xc678] ;  /* 0x00c67800cf387984 */ /* 0x000e220000000a00 */
        /* <DEDUP_REMOVED lines=12> */
[----:B------:R-:W-:Y:S01]  /*4460*/  FADD.FTZ R65, R182, R65 ;  /* 0x00000041b6417221 */ /* 0x000fe20000010000 */
[C---:B------:R-:W-:Y:S01]  /*4470*/  FFMA.FTZ R67, R132.reuse, R64, -R67 ;  /* 0x0000004084437223 */ /* 0x040fe20000010843 */
[----:B------:R-:W-:Y:S01]  /*4480*/  FFMA.FTZ R63, R132, R62, R61 ;  /* 0x0000003e843f7223 */ /* 0x000fe2000001003d */
[----:B------:R-:W-:Y:S01]  /*4490*/  FADD.FTZ R60, R181, R60 ;  /* 0x0000003cb53c7221 */ /* 0x000fe20000010000 */
        /* <DEDUP_REMOVED lines=8> */
[----:B------:R-:W-:Y:S01]  /*4520*/  FADD.FTZ R61, R178, R61 ;  /* 0x0000003db23d7221 */ /* 0x000fe20000010000 */
[CC--:B------:R-:W-:Y:S01]  /*4530*/  FMUL.FTZ R63, R135.reuse, R69.reuse ;  /* 0x00000045873f7220 */ /* 0x0c0fe20000410000 */
[-C--:B------:R-:W-:Y:S01]  /*4540*/  FMUL.FTZ R60, R135, R64.reuse ;  /* 0x00000040873c7220 */ /* 0x080fe20000410000 */
[----:B------:R-:W-:Y:S01]  /*4550*/  FADD.FTZ R65, R180, R65 ;  /* 0x00000041b4417221 */ /* 0x000fe20000010000 */
[----:B------:R-:W-:Y:S01]  /*4560*/  VOTEU.ALL UP0, P0 ;  /* 0x0000000000ff7886 */ /* 0x000fe20000000000 */
[C---:B------:R-:W-:Y:S01]  /*4570*/  FFMA.FTZ R64, R136.reuse, R64, -R63 ;  /* 0x0000004088407223 */ /* 0x040fe2000001083f */
[----:B------:R-:W-:Y:S01]  /*4580*/  FFMA.FTZ R69, R136, R69, R60 ;  /* 0x0000004588457223 */ /* 0x000fe2000001003c */
[C---:B------:R-:W-:Y:S01]  /*4590*/  FMUL.FTZ R60, R131.reuse, R65 ;  /* 0x00000041833c7220 */ /* 0x040fe20000410000 */
[-C--:B------:R-:W-:Y:S01]  /*45a0*/  FMUL.FTZ R63, R131, R61.reuse ;  /* 0x0000003d833f7220 */ /* 0x080fe20000410000 */
[C---:B------:R-:W-:Y:S01]  /*45b0*/  FMUL.FTZ R67, R137.reuse, R64 ;  /* 0x0000004089437220 */ /* 0x040fe20000410000 */
[----:B------:R-:W-:Y:S01]  /*45c0*/  ISETP.GT.U32.AND P2, PT, R122, 0x1f, PT ;  /* 0x0000001f7a00780c */ /* 0x000fe20003f44070 */
[C---:B------:R-:W-:Y:S01]  /*45d0*/  FFMA.FTZ R60, R132.reuse, R61, R60 ;  /* 0x0000003d843c7223 */ /* 0x040fe2000001003c */
[----:B------:R-:W-:Y:S01]  /*45e0*/  FFMA.FTZ R63, R132, R65, -R63 ;  /* 0x00000041843f7223 */ /* 0x000fe2000001083f */
[-C--:B------:R-:W-:Y:S01]  /*45f0*/  FMUL.FTZ R65, R137, R69.reuse ;  /* 0x0000004589417220 */ /* 0x080fe20000410000 */
[----:B------:R-:W-:Y:S01]  /*4600*/  FFMA.FTZ R67, R138, R69, R67 ;  /* 0x000000458a437223 */ /* 0x000fe20000010043 */
[----:B------:R-:W-:Y:S01]  /*4610*/  FADD.FTZ R62, R95, R60 ;  /* 0x0000003c5f3e7221 */ /* 0x000fe20000010000 */
[CC--:B0-----:R-:W-:Y:S01]  /*4620*/  FMUL.FTZ R61, R79.reuse, R57.reuse ;  /* 0x000000394f3d7220 */ /* 0x0c1fe20000410000 */
[----:B------:R-:W-:Y:S01]  /*4630*/  FMUL.FTZ R60, R79, R56 ;  /* 0x000000384f3c7220 */ /* 0x000fe20000410000 */
[----:B------:R-:W-:Y:S01]  /*4640*/  FADD.FTZ R63, R176, R63 ;  /* 0x0000003fb03f7221 */ /* 0x000fe20000010000 */
[----:B------:R-:W-:Y:S01]  /*4650*/  FFMA.FTZ R66, R138, R64, -R65 ;  /* 0x000000408a427223 */ /* 0x000fe20000010841 */
[C---:B------:R-:W-:Y:S01]  /*4660*/  FFMA.FTZ R56, R78.reuse, R56, -R61 ;  /* 0x000000384e387223 */ /* 0x040fe2000001083d */
[----:B------:R-:W-:Y:S01]  /*4670*/  FFMA.FTZ R57, R78, R57, R60 ;  /* 0x000000394e397223 */ /* 0x000fe2000001003c */
[CC--:B------:R-:W-:Y:S01]  /*4680*/  FMUL.FTZ R65, R133.reuse, R63.reuse ;  /* 0x0000003f85417220 */ /* 0x0c0fe20000410000 */
[----:B------:R-:W-:Y:S01]  /*4690*/  FMUL.FTZ R64, R133, R62 ;  /* 0x0000003e85407220 */ /* 0x000fe20000410000 */
[C---:B------:R-:W-:Y:S01]  /*46a0*/  FFMA.FTZ R238, R119.reuse, R238, R56 ;  /* 0x000000ee77ee7223 */ /* 0x040fe20000010038 */
[----:B------:R-:W-:Y:S01]  /*46b0*/  FFMA.FTZ R236, R119, R236, R57 ;  /* 0x000000ec77ec7223 */ /* 0x000fe20000010039 */
[C---:B------:R-:W-:Y:S01]  /*46c0*/  FFMA.FTZ R62, R134.reuse, R62, R65 ;  /* 0x0000003e863e7223 */ /* 0x040fe20000010041 */
        /* <DEDUP_REMOVED lines=9> */
[C---:B------:R-:W-:Y:S01]  /*4760*/  FFMA.FTZ R231, R112.reuse, R231, R61 ;  /* 0x000000e770e77223 */ /* 0x040fe2000001003d */
[----:B------:R-:W-:Y:S01]  /*4770*/  FFMA.FTZ R233, R112, R233, R56 ;  /* 0x000000e970e97223 */ /* 0x000fe20000010038 */
[C---:B------:R-:W-:Y:S01]  /*4780*/  FMUL.FTZ R56, R135.reuse, R62 ;  /* 0x0000003e87387220 */ /* 0x040fe20000410000 */
[----:B------:R-:W-:Y:S01]  /*4790*/  FMUL.FTZ R61, R135, R63 ;  /* 0x0000003f873d7220 */ /* 0x000fe20000410000 */
[C---:B------:R-:W-:Y:S01]  /*47a0*/  FMUL.FTZ R57, R149.reuse, R231 ;  /* 0x000000e795397220 */ /* 0x040fe20000410000 */
[----:B------:R-:W-:Y:S01]  /*47b0*/  FMUL.FTZ R60, R149, R233 ;  /* 0x000000e9953c7220 */ /* 0x000fe20000410000 */
[----:B------:R-:W-:Y:S01]  /*47c0*/  FFMA.FTZ R67, R140, R67, R65 ;  /* 0x000000438c437223 */ /* 0x000fe20000010041 */
[----:B------:R-:W-:Y:S01]  /*47d0*/  FFMA.FTZ R63, R136, R63, -R56 ;  /* 0x0000003f883f7223 */ /* 0x000fe20000010838 */
[C---:B------:R-:W-:Y:S01]  /*47e0*/  FFMA.FTZ R56, R150.reuse, R233, -R57 ;  /* 0x000000e996387223 */ /* 0x040fe20000010839 */
[----:B------:R-:W-:Y:S01]  /*47f0*/  FFMA.FTZ R57, R150, R231, R60 ;  /* 0x000000e796397223 */ /* 0x000fe2000001003c */
[----:B------:R-:W-:Y:S01]  /*4800*/  FFMA.FTZ R69, R140, R66, -R69 ;  /* 0x000000428c457223 */ /* 0x000fe20000010845 */
[----:B------:R-:W-:Y:S01]  /*4810*/  FFMA.FTZ R65, R136, R62, R61 ;  /* 0x0000003e88417223 */ /* 0x000fe2000001003d */
[----:B------:R-:W-:Y:S01]  /*4820*/  FMUL.FTZ R61, R141, R67 ;  /* 0x000000438d3d7220 */ /* 0x000fe20000410000 */
[C---:B------:R-:W-:Y:S01]  /*4830*/  FFMA.FTZ R234, R117.reuse, R234, R56 ;  /* 0x000000ea75ea7223 */ /* 0x040fe20000010038 */
[----:B------:R-:W-:Y:S01]  /*4840*/  FFMA.FTZ R78, R117, R58, R57 ;  /* 0x0000003a754e7223 */ /* 0x000fe20000010039 */
[-C--:B------:R-:W-:Y:S01]  /*4850*/  FMUL.FTZ R60, R141, R69.reuse ;  /* 0x000000458d3c7220 */ /* 0x080fe20000410000 */
[C---:B------:R-:W-:Y:S01]  /*4860*/  FFMA.FTZ R69, R142.reuse, R69, -R61 ;  /* 0x000000458e457223 */ /* 0x040fe2000001083d */
[C---:B------:R-:W-:Y:S01]  /*4870*/  FMUL.FTZ R61, R147.reuse, R234 ;  /* 0x000000ea933d7220 */ /* 0x040fe20000410000 */
[-C--:B------:R-:W-:Y:S01]  /*4880*/  FMUL.FTZ R57, R147, R78.reuse ;  /* 0x0000004e93397220 */ /* 0x080fe20000410000 */
[----:B------:R-:W-:Y:S01]  /*4890*/  FFMA.FTZ R60, R142, R67, R60 ;  /* 0x000000438e3c7223 */ /* 0x000fe2000001003c */
[C---:B------:R-:W-:Y:S01]  /*48a0*/  FMUL.FTZ R67, R143.reuse, R69 ;  /* 0x000000458f437220 */ /* 0x040fe20000410000 */
[C---:B------:R-:W-:Y:S01]  /*48b0*/  FFMA.FTZ R61, R148.reuse, R78, R61 ;  /* 0x0000004e943d7223 */ /* 0x040fe2000001003d */
[----:B------:R-:W-:Y:S01]  /*48c0*/  FFMA.FTZ R56, R148, R234, -R57 ;  /* 0x000000ea94387223 */ /* 0x000fe20000010839 */
[-C--:B------:R-:W-:Y:S01]  /*48d0*/  FMUL.FTZ R58, R143, R60.reuse ;  /* 0x0000003c8f3a7220 */ /* 0x080fe20000410000 */
[----:B------:R-:W-:Y:S01]  /*48e0*/  FADD.FTZ R63, R92, R63 ;  /* 0x0000003f5c3f7221 */ /* 0x000fe20000010000 */
[C---:B------:R-:W-:Y:S01]  /*48f0*/  FFMA.FTZ R79, R110.reuse, R59, R61 ;  /* 0x0000003b6e4f7223 */ /* 0x040fe2000001003d */
[----:B------:R-:W-:Y:S01]  /*4900*/  FFMA.FTZ R229, R110, R229, R56 ;  /* 0x000000e56ee57223 */ /* 0x000fe20000010038 */
[----:B------:R-:W-:Y:S01]  /*4910*/  FFMA.FTZ R69, R144, R69, -R58 ;  /* 0x0000004590457223 */ /* 0x000fe2000001083a */
[----:B------:R-:W-:Y:S01]  /*4920*/  FADD.FTZ R65, R86, R65 ;  /* 0x0000004156417221 */ /* 0x000fe20000010000 */
[C---:B------:R-:W-:Y:S01]  /*4930*/  FMUL.FTZ R57, R145.reuse, R79 ;  /* 0x0000004f91397220 */ /* 0x040fe20000410000 */
[----:B------:R-:W-:Y:S01]  /*4940*/  FMUL.FTZ R58, R145, R229 ;  /* 0x000000e5913a7220 */ /* 0x000fe20000410000 */
[C---:B------:R-:W-:Y:S01]  /*4950*/  FMUL.FTZ R59, R137.reuse, R63 ;  /* 0x0000003f893b7220 */ /* 0x040fe20000410000 */
[----:B------:R-:W-:Y:S01]  /*4960*/  FFMA.FTZ R67, R144, R60, R67 ;  /* 0x0000003c90437223 */ /* 0x000fe20000010043 */
[C---:B------:R-:W-:Y:S01]  /*4970*/  FFMA.FTZ R56, R146.reuse, R229, -R57 ;  /* 0x000000e592387223 */ /* 0x040fe20000010839 */
[----:B------:R-:W-:Y:S01]  /*4980*/  FFMA.FTZ R57, R146, R79, R58 ;  /* 0x0000004f92397223 */ /* 0x000fe2000001003a */
[-C--:B------:R-:W-:Y:S01]  /*4990*/  FMUL.FTZ R60, R137, R65.reuse ;  /* 0x00000041893c7220 */ /* 0x080fe20000410000 */
[----:B------:R-:W-:Y:S01]  /*49a0*/  FFMA.FTZ R65, R138, R65, R59 ;  /* 0x000000418a417223 */ /* 0x000fe2000001003b */
[C---:B------:R-:W-:Y:S01]  /*49b0*/  FFMA.FTZ R230, R115.reuse, R230, R56 ;  /* 0x000000e673e67223 */ /* 0x040fe20000010038 */
[----:B------:R-:W-:Y:S01]  /*49c0*/  FFMA.FTZ R232, R115, R232, R57 ;  /* 0x000000e873e87223 */ /* 0x000fe20000010039 */
        /* <DEDUP_REMOVED lines=8> */
[----:B------:R-:W-:Y:S01]  /*4a50*/  FADD.FTZ R65, R190, R65 ;  /* 0x00000041be417221 */ /* 0x000fe20000010000 */
[----:B------:R-:W-:Y:S01]  /*4a60*/  FADD.FTZ R60, R189, R60 ;  /* 0x0000003cbd3c7221 */ /* 0x000fe20000010000 */
[C---:B------:R-:W-:Y:S01]  /*4a70*/  FFMA.FTZ R227, R108.reuse, R227, R59 ;  /* 0x000000e36ce37223 */ /* 0x040fe2000001003b */
[----:B------:R-:W-:Y:S01]  /*4a80*/  FFMA.FTZ R225, R108, R225, R56 ;  /* 0x000000e16ce17223 */ /* 0x000fe20000010038 */
[----:B------:R-:W-:Y:S01]  /*4a90*/  FFMA.FTZ R67, R146, R67, R61 ;  /* 0x0000004392437223 */ /* 0x000fe2000001003d */
[-C--:B------:R-:W-:Y:S01]  /*4aa0*/  FMUL.FTZ R59, R139, R60.reuse ;  /* 0x0000003c8b3b7220 */ /* 0x080fe20000410000 */
[C---:B------:R-:W-:Y:S01]  /*4ab0*/  FMUL.FTZ R57, R141.reuse, R227 ;  /* 0x000000e38d397220 */ /* 0x040fe20000410000 */
[----:B------:R-:W-:Y:S01]  /*4ac0*/  FMUL.FTZ R58, R141, R225 ;  /* 0x000000e18d3a7220 */ /* 0x000fe20000410000 */
[-C--:B------:R-:W-:Y:S01]  /*4ad0*/  FMUL.FTZ R61, R139, R65.reuse ;  /* 0x000000418b3d7220 */ /* 0x080fe20000410000 */
[----:B------:R-:W-:Y:S01]  /*4ae0*/  FFMA.FTZ R65, R140, R65, R59 ;  /* 0x000000418c417223 */ /* 0x000fe2000001003b */
[C---:B------:R-:W-:Y:S01]  /*4af0*/  FFMA.FTZ R56, R142.reuse, R225, -R57 ;  /* 0x000000e18e387223 */ /* 0x040fe20000010839 */
[----:B------:R-:W-:Y:S01]  /*4b00*/  FFMA.FTZ R57, R142, R227, R58 ;  /* 0x000000e38e397223 */ /* 0x000fe2000001003a */
[----:B------:R-:W-:Y:S01]  /*4b10*/  FMUL.FTZ R59, R147, R67 ;  /* 0x00000043933b7220 */ /* 0x000fe20000410000 */
[----:B------:R-:W-:Y:S01]  /*4b20*/  FFMA.FTZ R62, R140, R60, -R61 ;  /* 0x0000003c8c3e7223 */ /* 0x000fe2000001083d */
[C---:B------:R-:W-:Y:S01]  /*4b30*/  FFMA.FTZ R226, R113.reuse, R226, R56 ;  /* 0x000000e271e27223 */ /* 0x040fe20000010038 */
[----:B------:R-:W-:Y:S01]  /*4b40*/  FFMA.FTZ R228, R113, R228, R57 ;  /* 0x000000e471e47223 */ /* 0x000fe20000010039 */
[-C--:B------:R-:W-:Y:S01]  /*4b50*/  FMUL.FTZ R58, R147, R69.reuse ;  /* 0x00000045933a7220 */ /* 0x080fe20000410000 */
[C---:B------:R-:W-:Y:S01]  /*4b60*/  FFMA.FTZ R61, R148.reuse, R69, -R59 ;  /* 0x00000045943d7223 */ /* 0x040fe2000001083b */
[C---:B------:R-:W-:Y:S01]  /*4b70*/  FMUL.FTZ R59, R139.reuse, R226 ;  /* 0x000000e28b3b7220 */ /* 0x040fe20000410000 */
[-C--:B------:R-:W-:Y:S01]  /*4b80*/  FMUL.FTZ R57, R139, R228.reuse ;  /* 0x000000e48b397220 */ /* 0x080fe20000410000 */
[----:B------:R-:W-:Y:S01]  /*4b90*/  FFMA.FTZ R58, R148, R67, R58 ;  /* 0x00000043943a7223 */ /* 0x000fe2000001003a */
[----:B------:R-:W-:Y:S01]  /*4ba0*/  FMUL.FTZ R63, R149, R61 ;  /* 0x0000003d953f7220 */ /* 0x000fe20000410000 */
[----:B------:R-:W-:Y:S01]  /*4bb0*/  FFMA.FTZ R59, R140, R228, R59 ;  /* 0x000000e48c3b7223 */ /* 0x000fe2000001003b */
[----:B------:R-:W-:Y:S01]  /*4bc0*/  FADD.FTZ R65, R192, R65 ;  /* 0x00000041c0417221 */ /* 0x000fe20000010000 */
[----:B------:R-:W-:Y:S01]  /*4bd0*/  FFMA.FTZ R56, R140, R226, -R57 ;  /* 0x000000e28c387223 */ /* 0x000fe20000010839 */
[----:B------:R-:W-:Y:S01]  /*4be0*/  FFMA.FTZ R60, R150, R58, R63 ;  /* 0x0000003a963c7223 */ /* 0x000fe2000001003f */
[----:B------:R-:W-:Y:S01]  /*4bf0*/  FADD.FTZ R62, R191, R62 ;  /* 0x0000003ebf3e7221 */ /* 0x000fe20000010000 */
[C---:B------:R-:W-:Y:S01]  /*4c00*/  FFMA.FTZ R223, R106.reuse, R223, R59 ;  /* 0x000000df6adf7223 */ /* 0x040fe2000001003b */
[C---:B------:R-:W-:Y:S01]  /*4c10*/  FMUL.FTZ R63, R141.reuse, R65 ;  /* 0x000000418d3f7220 */ /* 0x040fe20000410000 */
[----:B------:R-:W-:Y:S01]  /*4c20*/  FFMA.FTZ R221, R106, R221, R56 ;  /* 0x000000dd6add7223 */ /* 0x000fe20000010038 */
[----:B------:R-:W-:Y:S01]  /*4c30*/  FMUL.FTZ R59, R141, R62 ;  /* 0x0000003e8d3b7220 */ /* 0x000fe20000410000 */
[----:B------:R-:W-:Y:S01]  /*4c40*/  FMUL.FTZ R64, R149, R58 ;  /* 0x0000003a95407220 */ /* 0x000fe20000410000 */
[C---:B------:R-:W-:Y:S01]  /*4c50*/  FMUL.FTZ R57, R137.reuse, R223 ;  /* 0x000000df89397220 */ /* 0x040fe20000410000 */
[C---:B------:R-:W-:Y:S01]  /*4c60*/  FFMA.FTZ R62, R142.reuse, R62, -R63 ;  /* 0x0000003e8e3e7223 */ /* 0x040fe2000001083f */
[----:B------:R-:W-:Y:S01]  /*4c70*/  FMUL.FTZ R58, R137, R221 ;  /* 0x000000dd893a7220 */ /* 0x000fe20000410000 */
[----:B------:R-:W-:Y:S01]  /*4c80*/  FFMA.FTZ R59, R142, R65, R59 ;  /* 0x000000418e3b7223 */ /* 0x000fe2000001003b */
[C---:B------:R-:W-:Y:S01]  /*4c90*/  FFMA.FTZ R56, R138.reuse, R221, -R57 ;  /* 0x000000dd8a387223 */ /* 0x040fe20000010839 */
[----:B------:R-:W-:Y:S01]  /*4ca0*/  FADD.FTZ R62, R193, R62 ;  /* 0x0000003ec13e7221 */ /* 0x000fe20000010000 */
[----:B------:R-:W-:Y:S01]  /*4cb0*/  FFMA.FTZ R57, R138, R223, R58 ;  /* 0x000000df8a397223 */ /* 0x000fe2000001003a */
[----:B------:R-:W-:Y:S01]  /*4cc0*/  FADD.FTZ R58, R194, R59 ;  /* 0x0000003bc23a7221 */ /* 0x000fe20000010000 */
[----:B------:R-:W-:Y:S01]  /*4cd0*/  FFMA.FTZ R222, R111, R222, R56 ;  /* 0x000000de6fde7223 */ /* 0x000fe20000010038 */
[----:B------:R-:W-:Y:S01]  /*4ce0*/  FMUL.FTZ R63, R143, R62 ;  /* 0x0000003e8f3f7220 */ /* 0x000fe20000410000 */
[----:B------:R-:W-:Y:S01]  /*4cf0*/  FFMA.FTZ R224, R111, R224, R57 ;  /* 0x000000e06fe07223 */ /* 0x000fe20000010039 */
[----:B------:R-:W-:Y:S01]  /*4d00*/  FMUL.FTZ R65, R143, R58 ;  /* 0x0000003a8f417220 */ /* 0x000fe20000410000 */
[C---:B------:R-:W-:Y:S01]  /*4d10*/  FMUL.FTZ R59, R135.reuse, R222 ;  /* 0x000000de873b7220 */ /* 0x040fe20000410000 */
[C---:B------:R-:W-:Y:S01]  /*4d20*/  FFMA.FTZ R63, R144.reuse, R58, R63 ;  /* 0x0000003a903f7223 */ /* 0x040fe2000001003f */
[----:B------:R-:W-:Y:S01]  /*4d30*/  FMUL.FTZ R57, R135, R224 ;  /* 0x000000e087397220 */ /* 0x000fe20000410000 */
[----:B------:R-:W-:Y:S01]  /*4d40*/  FFMA.FTZ R62, R144, R62, -R65 ;  /* 0x0000003e903e7223 */ /* 0x000fe20000010841 */
[----:B------:R-:W-:Y:S01]  /*4d50*/  FFMA.FTZ R59, R136, R224, R59 ;  /* 0x000000e0883b7223 */ /* 0x000fe2000001003b */
[----:B------:R-:W-:Y:S01]  /*4d60*/  FADD.FTZ R63, R196, R63 ;  /* 0x0000003fc43f7221 */ /* 0x000fe20000010000 */
[----:B------:R-:W-:Y:S01]  /*4d70*/  FFMA.FTZ R56, R136, R222, -R57 ;  /* 0x000000de88387223 */ /* 0x000fe20000010839 */
[----:B------:R-:W-:Y:S01]  /*4d80*/  FADD.FTZ R62, R195, R62 ;  /* 0x0000003ec33e7221 */ /* 0x000fe20000010000 */
[C---:B------:R-:W-:Y:S01]  /*4d90*/  FFMA.FTZ R219, R104.reuse, R219, R59 ;  /* 0x000000db68db7223 */ /* 0x040fe2000001003b */
[C---:B------:R-:W-:Y:S01]  /*4da0*/  FMUL.FTZ R65, R145.reuse, R63 ;  /* 0x0000003f91417220 */ /* 0x040fe20000410000 */
[----:B------:R-:W-:Y:S01]  /*4db0*/  FFMA.FTZ R217, R104, R217, R56 ;  /* 0x000000d968d97223 */ /* 0x000fe20000010038 */
[-C--:B------:R-:W-:Y:S01]  /*4dc0*/  FMUL.FTZ R59, R145, R62.reuse ;  /* 0x0000003e913b7220 */ /* 0x080fe20000410000 */
        /* <DEDUP_REMOVED lines=36> */
[----:B------:R-:W-:Y:S01]  /*5010*/  FFMA.FTZ R61, R150, R61, -R64 ;  /* 0x0000003d963d7223 */ /* 0x000fe20000010840 */
        /* <DEDUP_REMOVED lines=9> */
[C---:B------:R-:W-:Y:S01]  /*50b0*/  FFMA.FTZ R211, R100.reuse, R211, R63 ;  /* 0x000000d364d37223 */ /* 0x040fe2000001003f */
[----:B------:R-:W-:Y:S01]  /*50c0*/  FFMA.FTZ R209, R100, R209, R62 ;  /* 0x000000d164d17223 */ /* 0x000fe2000001003e */
[----:B------:R-:W-:Y:S01]  /*50d0*/  FFMA.FTZ R60, R152, R60, R65 ;  /* 0x0000003c983c7223 */ /* 0x000fe20000010041 */
[----:B------:R-:W-:Y:S01]  /*50e0*/  FADD.FTZ R63, R203, R66 ;  /* 0x00000042cb3f7221 */ /* 0x000fe20000010000 */
[C---:B------:R-:W-:Y:S01]  /*50f0*/  FMUL.FTZ R65, R125.reuse, R211 ;  /* 0x000000d37d417220 */ /* 0x040fe20000410000 */
[----:B------:R-:W-:Y:S01]  /*5100*/  FMUL.FTZ R64, R125, R209 ;  /* 0x000000d17d407220 */ /* 0x000fe20000410000 */
[----:B------:R-:W-:Y:S01]  /*5110*/  @!UP0 ULEA UR31, UR8, UR30, 0x4 ;  /* 0x0000001e081f8291 */ /* 0x000fe2000f8e20ff */
[----:B------:R-:W-:-:S02]  /*5120*/  HFMA2 R56, -RZ, RZ, 1.875, 0 ;  /* 0x3f800000ff387431 */ /* 0x000fc400000001ff */
[C---:B------:R-:W-:Y:S01]  /*5130*/  FFMA.FTZ R66, R126.reuse, R209, R65 ;  /* 0x000000d17e427223 */ /* 0x040fe20000010041 */
[----:B------:R-:W-:Y:S01]  /*5140*/  FFMA.FTZ R65, R126, R211, -R64 ;  /* 0x000000d37e417223 */ /* 0x000fe20000010840 */
[----:B------:R-:W-:Y:S02]  /*5150*/  CS2R R58, SRZ ;  /* 0x00000000003a7805 */ /* 0x000fe4000001ff00 */
[----:B------:R-:W-:Y:S01]  /*5160*/  MOV R57, RZ ;  /* 0x000000ff00397202 */ /* 0x000fe20000000f00 */
[C---:B------:R-:W-:Y:S01]  /*5170*/  FFMA.FTZ R206, R105.reuse, R206, R66 ;  /* 0x000000ce69ce7223 */ /* 0x040fe20000010042 */
[----:B------:R-:W-:Y:S01]  /*5180*/  FFMA.FTZ R208, R105, R208, R65 ;  /* 0x000000d069d07223 */ /* 0x000fe20000010041 */
[----:B------:R-:W-:Y:S02]  /*5190*/  FADD.FTZ R62, R204, R67 ;  /* 0x00000043cc3e7221 */ /* 0x000fe40000010000 */
        /* <DEDUP_REMOVED lines=27> */
[----:B------:R-:W-:Y:S02]  /*5350*/  FMUL.FTZ R237, R61, R66 ;  /* 0x000000423ded7220 */ /* 0x000fe40000410000 */
[----:B---3--:R-:W-:Y:S01]  /*5360*/  FMUL.FTZ R249, R73, R250 ;  /* 0x000000fa49f97220 */ /* 0x008fe20000410000 */
[C---:B------:R-:W-:Y:S01]  /*5370*/  FFMA.FTZ R235, R60.reuse, R66, -R235 ;  /* 0x000000423ceb7223 */ /* 0x040fe200000108eb */
[----:B------:R-:W-:Y:S02]  /*5380*/  FFMA.FTZ R240, R60, R67, R237 ;  /* 0x000000433cf07223 */ /* 0x000fe400000100ed */
[----:B------:R-:W-:Y:S01]  /*5390*/  FFMA.FTZ R249, R72, R239, -R249 ;  /* 0x000000ef48f97223 */ /* 0x000fe200000108f9 */
        /* <DEDUP_REMOVED lines=9> */
[----:B------:R-:W-:Y:S02]  /*5430*/  FFMA.FTZ R250, R72, R250, R235 ;  /* 0x000000fa48fa7223 */ /* 0x000fe400000100eb */
        /* <DEDUP_REMOVED lines=11> */
.L_x_5529:
[----:B------:R-:W-:Y:S04]  /*54f0*/  BSSY.RECONVERGENT B0, `(.L_x_5392) ;  /* 0x000000c000007945 */ /* 0x000fe80003800200 */
[----:B------:R-:W-:Y:S05]  /*5500*/  @!P2 BRA `(.L_x_5393) ;  /* 0x000000000028a947 */ /* 0x000fea0003800000 */
[-C--:B0-----:R-:W-:Y:S01]  /*5510*/  FMUL.FTZ R74, R250, R245.reuse ;  /* 0x000000f5fa4a7220 */ /* 0x081fe20000410000 */
[----:B------:R-:W-:-:S03]  /*5520*/  FMUL.FTZ R245, R249, R245 ;  /* 0x000000f5f9f57220 */ /* 0x000fc60000410000 */
[CC--:B----4-:R-:W-:Y:S01]  /*5530*/  FFMA.FTZ R235, R249.reuse, R75.reuse, -R74 ;  /* 0x0000004bf9eb7223 */ /* 0x0d0fe2000001084a */
[C---:B------:R-:W-:Y:S01]  /*5540*/  FFMA.FTZ R74, R250.reuse, R75, R245 ;  /* 0x0000004bfa4a7223 */ /* 0x040fe200000100f5 */
[-C--:B---3--:R-:W-:Y:S01]  /*5550*/  FMUL.FTZ R75, R250, R73.reuse ;  /* 0x00000049fa4b7220 */ /* 0x088fe20000410000 */
[----:B------:R-:W-:Y:S01]  /*5560*/  FMUL.FTZ R73, R249, R73 ;  /* 0x00000049f9497220 */ /* 0x000fe20000410000 */
[----:B-1----:R-:W-:Y:S01]  /*5570*/  FADD.FTZ R248, R248, R235 ;  /* 0x000000ebf8f87221 */ /* 0x002fe20000010000 */
[----:B------:R-:W-:Y:S01]  /*5580*/  FADD.FTZ R247, R247, R74 ;  /* 0x0000004af7f77221 */ /* 0x000fe20000010000 */
[C---:B--2---:R-:W-:Y:S01]  /*5590*/  FFMA.FTZ R249, R72.reuse, R249, -R75 ;  /* 0x000000f948f97223 */ /* 0x044fe2000001084b */
[----:B------:R-:W-:-:S07]  /*55a0*/  FFMA.FTZ R250, R72, R250, R73 ;  /* 0x000000fa48fa7223 */ /* 0x000fce0000010049 */
.L_x_5393:
[----:B------:R-:W-:Y:S05]  /*55b0*/  BSYNC.RECONVERGENT B0 ;  /* 0x0000000000007941 */ /* 0x000fea0003800200 */
.L_x_5392:
[----:B------:R-:W-:Y:S01]  /*55c0*/  UMOV UR31, 0xffffffff ;  /* 0xffffffff001f7882 */ /* 0x000fe20000000000 */
[----:B------:R-:W-:Y:S02]  /*55d0*/  ISETP.GT.U32.AND P2, PT, R205, 0x1d, PT ;  /* 0x0000001dcd00780c */ /* 0x000fe40003f44070 */
[----:B------:R-:W-:Y:S11]  /*55e0*/  BRA.DIV UR31, `(.L_x_5394) ;  /* 0x000000661fb87947 */ /* 0x000ff6000b800000 */
[----:B--2---:R2:W1:Y:S04]  /*55f0*/  SHFL.DOWN PT, R72, R249, 0x2, 0x1f ;  /* 0x08401f00f9487f89 */ /* 0x00446800000e0000 */
[----:B---3--:R2:W3:Y:S04]  /*5600*/  SHFL.DOWN PT, R73, R250, 0x2, 0x1f ;  /* 0x08401f00fa497f89 */ /* 0x0084e800000e0000 */
[----:B----4-:R2:W4:Y:S04]  /*5610*/  SHFL.DOWN PT, R75, R248, 0x2, 0x1f ;  /* 0x08401f00f84b7f89 */ /* 0x01052800000e0000 */
[----:B0-----:R2:W0:Y:S02]  /*5620*/  SHFL.DOWN PT, R245, R247, 0x2, 0x1f ;  /* 0x08401f00f7f57f89 */ /* 0x00142400000e0000 */
.L_x_5535:
[----:B------:R-:W-:Y:S04]  /*5630*/  BSSY.RECONVERGENT B0, `(.L_x_5395) ;  /* 0x000000c000007945 */ /* 0x000fe80003800200 */
[----:B------:R-:W-:Y:S05]  /*5640*/  @P2 BRA `(.L_x_5396) ;  /* 0x0000000000282947 */ /* 0x000fea0003800000 */
[-C--:B0-----:R-:W-:Y:S01]  /*5650*/  FMUL.FTZ R74, R250, R245.reuse ;  /* 0x000000f5fa4a7220 */ /* 0x081fe20000410000 */
[----:B------:R-:W-:-:S03]  /*5660*/  FMUL.FTZ R245, R249, R245 ;  /* 0x000000f5f9f57220 */ /* 0x000fc60000410000 */
[C---:B----4-:R-:W-:Y:S01]  /*5670*/  FFMA.FTZ R235, R249.reuse, R75, -R74 ;  /* 0x0000004bf9eb7223 */ /* 0x050fe2000001084a */
[C---:B---3--:R-:W-:Y:S01]  /*5680*/  FMUL.FTZ R74, R250.reuse, R73 ;  /* 0x00000049fa4a7220 */ /* 0x048fe20000410000 */
[----:B------:R-:W-:Y:S01]  /*5690*/  FFMA.FTZ R240, R250, R75, R245 ;  /* 0x0000004bfaf07223 */ /* 0x000fe200000100f5 */
[C---:B------:R-:W-:Y:S01]  /*56a0*/  FMUL.FTZ R73, R249.reuse, R73 ;  /* 0x00000049f9497220 */ /* 0x040fe20000410000 */
[----:B-12---:R-:W-:Y:S01]  /*56b0*/  FADD.FTZ R248, R248, R235 ;  /* 0x000000ebf8f87221 */ /* 0x006fe20000010000 */
[-C--:B------:R-:W-:Y:S01]  /*56c0*/  FFMA.FTZ R249, R249, R72.reuse, -R74 ;  /* 0x00000048f9f97223 */ /* 0x080fe2000001084a */
[----:B------:R-:W-:Y:S01]  /*56d0*/  FADD.FTZ R247, R247, R240 ;  /* 0x000000f0f7f77221 */ /* 0x000fe20000010000 */
[----:B------:R-:W-:-:S07]  /*56e0*/  FFMA.FTZ R250, R250, R72, R73 ;  /* 0x00000048fafa7223 */ /* 0x000fce0000010049 */
.L_x_5396:
[----:B------:R-:W-:Y:S05]  /*56f0*/  BSYNC.RECONVERGENT B0 ;  /* 0x0000000000007941 */ /* 0x000fea0003800200 */
.L_x_5395:
[----:B------:R-:W-:Y:S01]  /*5700*/  UMOV UR31, 0xffffffff ;  /* 0xffffffff001f7882 */ /* 0x000fe20000000000 */
[----:B------:R-:W-:Y:S02]  /*5710*/  ISETP.GT.U32.AND P2, PT, R205, 0x1b, PT ;  /* 0x0000001bcd00780c */ /* 0x000fe40003f44070 */
[----:B------:R-:W-:Y:S11]  /*5720*/  BRA.DIV UR31, `(.L_x_5397) ;  /* 0x000000661fd87947 */ /* 0x000ff6000b800000 */
[----:B-1----:R1:W1:Y:S04]  /*5730*/  SHFL.DOWN PT, R72, R249, 0x4, 0x1f ;  /* 0x08801f00f9487f89 */ /* 0x00226800000e0000 */
[----:B---3--:R3:W1:Y:S04]  /*5740*/  SHFL.DOWN PT, R73, R250, 0x4, 0x1f ;  /* 0x08801f00fa497f89 */ /* 0x00866800000e0000 */
[----:B----4-:R3:W4:Y:S04]  /*5750*/  SHFL.DOWN PT, R75, R248, 0x4, 0x1f ;  /* 0x08801f00f84b7f89 */ /* 0x01072800000e0000 */
[----:B0-----:R3:W0:Y:S02]  /*5760*/  SHFL.DOWN PT, R245, R247, 0x4, 0x1f ;  /* 0x08801f00f7f57f89 */ /* 0x00162400000e0000 */
.L_x_5541:
[----:B------:R-:W-:Y:S04]  /*5770*/  BSSY.RECONVERGENT B0, `(.L_x_5398) ;  /* 0x000000c000007945 */ /* 0x000fe80003800200 */
[----:B------:R-:W-:Y:S05]  /*5780*/  @P2 BRA `(.L_x_5399) ;  /* 0x0000000000282947 */ /* 0x000fea0003800000 */
[-C--:B0-----:R-:W-:Y:S01]  /*5790*/  FMUL.FTZ R74, R250, R245.reuse ;  /* 0x000000f5fa4a7220 */ /* 0x081fe20000410000 */
[----:B------:R-:W-:-:S03]  /*57a0*/  FMUL.FTZ R245, R249, R245 ;  /* 0x000000f5f9f57220 */ /* 0x000fc60000410000 */
[C---:B----4-:R-:W-:Y:S01]  /*57b0*/  FFMA.FTZ R235, R249.reuse, R75, -R74 ;  /* 0x0000004bf9eb7223 */ /* 0x050fe2000001084a */
[C---:B-1----:R-:W-:Y:S01]  /*57c0*/  FMUL.FTZ R74, R250.reuse, R73 ;  /* 0x00000049fa4a7220 */ /* 0x042fe20000410000 */
[----:B------:R-:W-:Y:S01]  /*57d0*/  FFMA.FTZ R240, R250, R75, R245 ;  /* 0x0000004bfaf07223 */ /* 0x000fe200000100f5 */
[C---:B------:R-:W-:Y:S01]  /*57e0*/  FMUL.FTZ R73, R249.reuse, R73 ;  /* 0x00000049f9497220 */ /* 0x040fe20000410000 */
[----:B--23--:R-:W-:Y:S01]  /*57f0*/  FADD.FTZ R248, R248, R235 ;  /* 0x000000ebf8f87221 */ /* 0x00cfe20000010000 */
[-C--:B------:R-:W-:Y:S01]  /*5800*/  FFMA.FTZ R249, R249, R72.reuse, -R74 ;  /* 0x00000048f9f97223 */ /* 0x080fe2000001084a */
[----:B------:R-:W-:Y:S01]  /*5810*/  FADD.FTZ R247, R247, R240 ;  /* 0x000000f0f7f77221 */ /* 0x000fe20000010000 */
[----:B------:R-:W-:-:S07]  /*5820*/  FFMA.FTZ R250, R250, R72, R73 ;  /* 0x00000048fafa7223 */ /* 0x000fce0000010049 */
.L_x_5399:
[----:B------:R-:W-:Y:S05]  /*5830*/  BSYNC.RECONVERGENT B0 ;  /* 0x0000000000007941 */ /* 0x000fea0003800200 */
.L_x_5398:
[----:B------:R-:W-:Y:S01]  /*5840*/  UMOV UR31, 0xffffffff ;  /* 0xffffffff001f7882 */ /* 0x000fe20000000000 */
[----:B------:R-:W-:Y:S02]  /*5850*/  ISETP.GT.U32.AND P2, PT, R205, 0x17, PT ;  /* 0x00000017cd00780c */ /* 0x000fe40003f44070 */
[----:B------:R-:W-:Y:S11]  /*5860*/  BRA.DIV UR31, `(.L_x_5400) ;  /* 0x000000661ff87947 */ /* 0x000ff6000b800000 */
[----:B-1----:R1:W1:Y:S04]  /*5870*/  SHFL.DOWN PT, R72, R249, 0x8, 0x1f ;  /* 0x09001f00f9487f89 */ /* 0x00226800000e0000 */
[----:B------:R0:W1:Y:S04]  /*5880*/  SHFL.DOWN PT, R73, R250, 0x8, 0x1f ;  /* 0x09001f00fa497f89 */ /* 0x00006800000e0000 */
[----:B----4-:R4:W1:Y:S04]  /*5890*/  SHFL.DOWN PT, R75, R248, 0x8, 0x1f ;  /* 0x09001f00f84b7f89 */ /* 0x01086800000e0000 */
[----:B0-----:R4:W0:Y:S02]  /*58a0*/  SHFL.DOWN PT, R245, R247, 0x8, 0x1f ;  /* 0x09001f00f7f57f89 */ /* 0x00182400000e0000 */
.L_x_5547:
[----:B------:R-:W-:Y:S04]  /*58b0*/  BSSY.RECONVERGENT B0, `(.L_x_5401) ;  /* 0x000000c000007945 */ /* 0x000fe80003800200 */
[----:B------:R-:W-:Y:S05]  /*58c0*/  @P2 BRA `(.L_x_5402) ;  /* 0x0000000000282947 */ /* 0x000fea0003800000 */
[-C--:B0-----:R-:W-:Y:S01]  /*58d0*/  FMUL.FTZ R74, R250, R245.reuse ;  /* 0x000000f5fa4a7220 */ /* 0x081fe20000410000 */
[----:B------:R-:W-:-:S03]  /*58e0*/  FMUL.FTZ R245, R249, R245 ;  /* 0x000000f5f9f57220 */ /* 0x000fc60000410000 */
[C---:B-1----:R-:W-:Y:S01]  /*58f0*/  FFMA.FTZ R235, R249.reuse, R75, -R74 ;  /* 0x0000004bf9eb7223 */ /* 0x042fe2000001084a */
[C---:B------:R-:W-:Y:S01]  /*5900*/  FMUL.FTZ R74, R250.reuse, R73 ;  /* 0x00000049fa4a7220 */ /* 0x040fe20000410000 */
[----:B------:R-:W-:Y:S01]  /*5910*/  FFMA.FTZ R240, R250, R75, R245 ;  /* 0x0000004bfaf07223 */ /* 0x000fe200000100f5 */
[C---:B------:R-:W-:Y:S01]  /*5920*/  FMUL.FTZ R73, R249.reuse, R73 ;  /* 0x00000049f9497220 */ /* 0x040fe20000410000 */
[----:B--234-:R-:W-:Y:S01]  /*5930*/  FADD.FTZ R248, R248, R235 ;  /* 0x000000ebf8f87221 */ /* 0x01cfe20000010000 */
[-C--:B------:R-:W-:Y:S01]  /*5940*/  FFMA.FTZ R249, R249, R72.reuse, -R74 ;  /* 0x00000048f9f97223 */ /* 0x080fe2000001084a */
[----:B------:R-:W-:Y:S01]  /*5950*/  FADD.FTZ R247, R247, R240 ;  /* 0x000000f0f7f77221 */ /* 0x000fe20000010000 */
[----:B------:R-:W-:-:S07]  /*5960*/  FFMA.FTZ R250, R250, R72, R73 ;  /* 0x00000048fafa7223 */ /* 0x000fce0000010049 */
.L_x_5402:
[----:B------:R-:W-:Y:S05]  /*5970*/  BSYNC.RECONVERGENT B0 ;  /* 0x0000000000007941 */ /* 0x000fea0003800200 */
.L_x_5401:
[----:B------:R-:W-:Y:S01]  /*5980*/  UMOV UR31, 0xffffffff ;  /* 0xffffffff001f7882 */ /* 0x000fe20000000000 */
[----:B------:R-:W-:Y:S02]  /*5990*/  ISETP.GT.U32.AND P2, PT, R205, 0xf, PT ;  /* 0x0000000fcd00780c */ /* 0x000fe40003f44070 */
[----:B------:R-:W-:Y:S11]  /*59a0*/  BRA.DIV UR31, `(.L_x_5403) ;  /* 0x0000006a1f187947 */ /* 0x000ff6000b800000 */
[----:B-1----:R1:W1:Y:S04]  /*59b0*/  SHFL.DOWN PT, R72, R249, 0x10, 0x1f ;  /* 0x0a001f00f9487f89 */ /* 0x00226800000e0000 */
[----:B------:R0:W1:Y:S04]  /*59c0*/  SHFL.DOWN PT, R73, R250, 0x10, 0x1f ;  /* 0x0a001f00fa497f89 */ /* 0x00006800000e0000 */
[----:B------:R1:W1:Y:S04]  /*59d0*/  SHFL.DOWN PT, R75, R248, 0x10, 0x1f ;  /* 0x0a001f00f84b7f89 */ /* 0x00026800000e0000 */
[----:B0-----:R0:W0:Y:S02]  /*59e0*/  SHFL.DOWN PT, R245, R247, 0x10, 0x1f ;  /* 0x0a001f00f7f57f89 */ /* 0x00102400000e0000 */
.L_x_5553:
        /* <DEDUP_REMOVED lines=12> */
.L_x_5405:
[----:B------:R-:W-:Y:S05]  /*5ab0*/  BSYNC.RECONVERGENT B0 ;  /* 0x0000000000007941 */ /* 0x000fea0003800200 */
.L_x_5404:
        /* <DEDUP_REMOVED lines=11> */
[----:B------:R-:W-:-:S02]  /*5b70*/  FMUL.FTZ R240, R58, R243 ;  /* 0x000000f33af07220 */ /* 0x000fc40000410000 */
[----:B------:R1:W1:Y:S01]  /*5b80*/  SHFL.DOWN PT, R73, R250, 0x1, 0x1f ;  /* 0x08201f00fa497f89 */ /* 0x00026200000e0000 */
[-C--:B0-----:R-:W-:Y:S01]  /*5b90*/  FFMA.FTZ R242, R58, R205.reuse, -R235 ;  /* 0x000000cd3af27223 */ /* 0x081fe200000108eb */
[----:B------:R-:W-:Y:S01]  /*5ba0*/  FFMA.FTZ R237, R59, R205, R240 ;  /* 0x000000cd3bed7223 */ /* 0x000fe200000100f0 */
[-C--:B------:R-:W-:Y:S01]  /*5bb0*/  FMUL.FTZ R235, R57, R243.reuse ;  /* 0x000000f339eb7220 */ /* 0x080fe20000410000 */
[----:B------:R0:W0:Y:S01]  /*5bc0*/  SHFL.DOWN PT, R75, R248, 0x1, 0x1f ;  /* 0x08201f00f84b7f89 */ /* 0x00002200000e0000 */
[C---:B------:R-:W-:Y:S01]  /*5bd0*/  FMUL.FTZ R240, R56.reuse, R243 ;  /* 0x000000f338f07220 */ /* 0x040fe20000410000 */
[----:B--2---:R-:W-:Y:S01]  /*5be0*/  FADD.FTZ R241, R241, R242 ;  /* 0x000000f2f1f17221 */ /* 0x004fe20000010000 */
[-C--:B------:R-:W-:Y:S01]  /*5bf0*/  FFMA.FTZ R244, R56, R205.reuse, -R235 ;  /* 0x000000cd38f47223 */ /* 0x080fe200000108eb */
[----:B------:R2:W0:Y:S01]  /*5c00*/  SHFL.DOWN PT, R245, R247, 0x1, 0x1f ;  /* 0x08201f00f7f57f89 */ /* 0x00042200000e0000 */
[----:B------:R-:W-:Y:S01]  /*5c10*/  FFMA.FTZ R243, R57, R205, R240 ;  /* 0x000000cd39f37223 */ /* 0x000fe200000100f0 */
[----:B---3--:R-:W-:-:S02]  /*5c20*/  FADD.FTZ R205, R252, R237 ;  /* 0x000000edfccd7221 */ /* 0x008fc40000010000 */
[----:B------:R2:W3:Y:S01]  /*5c30*/  SHFL.IDX PT, R251, R58, RZ, 0x1f ;  /* 0x00001fff3afb7589 */ /* 0x0004e200000e0000 */
[----:B----4-:R-:W-:-:S03]  /*5c40*/  MOV R56, R246 ;  /* 0x000000f600387202 */ /* 0x010fc60000000f00 */
[----:B------:R2:W4:Y:S01]  /*5c50*/  SHFL.IDX PT, R239, R59, RZ, 0x1f ;  /* 0x00001fff3bef7589 */ /* 0x00052200000e0000 */
[----:B------:R-:W-:-:S07]  /*5c60*/  MOV R57, R74 ;  /* 0x0000004a00397202 */ /* 0x000fce0000000f00 */
.L_x_5567:
        /* <DEDUP_REMOVED lines=15> */
.L_x_5408:
[----:B------:R-:W-:Y:S05]  /*5d60*/  BSYNC.RECONVERGENT B0 ;  /* 0x0000000000007941 */ /* 0x000fea0003800200 */
.L_x_5407:
[CC--:B-1----:R-:W-:Y:S01]  /*5d70*/  FMUL.FTZ R73, R65.reuse, R59.reuse ;  /* 0x0000003b41497220 */ /* 0x0c2fe20000410000 */
[-C--:B------:R-:W-:Y:S01]  /*5d80*/  FMUL.FTZ R72, R65, R58.reuse ;  /* 0x0000003a41487220 */ /* 0x080fe20000410000 */
[----:B------:R1:W-:Y:S02]  /*5d90*/  STS.128 [R207+0xd0b0], R56 ;  /* 0x00d0b038cf007388 */ /* 0x0003e40000000c00 */
[C---:B------:R-:W-:Y:S01]  /*5da0*/  FFMA.FTZ R73, R64.reuse, R58, -R73 ;  /* 0x0000003a40497223 */ /* 0x040fe20000010849 */
[----:B------:R-:W-:-:S03]  /*5db0*/  FFMA.FTZ R240, R64, R59, R72 ;  /* 0x0000003b40f07223 */ /* 0x000fc60000010048 */
[----:B------:R-:W-:Y:S01]  /*5dc0*/  FADD.FTZ R74, R66, R73 ;  /* 0x00000049424a7221 */ /* 0x000fe20000010000 */
[CC--:B------:R-:W-:Y:S01]  /*5dd0*/  FMUL.FTZ R73, R65.reuse, R57.reuse ;  /* 0x0000003941497220 */ /* 0x0c0fe20000410000 */
[----:B------:R-:W-:Y:S01]  /*5de0*/  FMUL.FTZ R66, R65, R56 ;  /* 0x0000003841427220 */ /* 0x000fe20000410000 */
[----:B0-----:R-:W-:Y:S01]  /*5df0*/  FADD.FTZ R75, R67, R240 ;  /* 0x000000f0434b7221 */ /* 0x001fe20000010000 */
        /* <DEDUP_REMOVED lines=29> */
.L_x_5390:
[----:B------:R-:W-:Y:S05]  /*5fd0*/  WARPSYNC.ALL ;  /* 0x0000000000007948 */ /* 0x000fea0003800000 */
[----:B------:R-:W-:Y:S01]  /*5fe0*/  BAR.SYNC.DEFER_BLOCKING 0x0 ;  /* 0x0000000000007b1d */ /* 0x000fe20000010000 */
[----:B------:R-:W-:Y:S01]  /*5ff0*/  SHF.R.U32.HI R71, RZ, 0x2, R122 ;  /* 0x00000002ff477819 */ /* 0x000fe2000001167a */
[----:B------:R-:W-:Y:S01]  /*6000*/  ULEA UR31, UR19, 0xfffff000, 0xc ;  /* 0xfffff000131f7891 */ /* 0x000fe2000f8e60ff */
[----:B------:R-:W-:Y:S01]  /*6010*/  ISETP.NE.AND P3, PT, R122, RZ, PT ;  /* 0x000000ff7a00720c */ /* 0x000fe20003f65270 */
[C---:B------:R-:W-:Y:S01]  /*6020*/  FMUL.FTZ R243, R32.reuse, -R236 ;  /* 0x800000ec20f37220 */ /* 0x040fe20000410000 */
[----:B-12---:R-:W-:Y:S01]  /*6030*/  IADD3 R60, PT, PT, R71, R122, RZ ;  /* 0x0000007a473c7210 */ /* 0x006fe20007ffe0ff */
[----:B------:R-:W-:Y:S01]  /*6040*/  USHF.R.S32.HI UR46, URZ, 0x1f, UR31 ;  /* 0x0000001fff2e7899 */ /* 0x000fe2000801141f */
[----:B------:R-:W-:Y:S01]  /*6050*/  MOV R67, UR38 ;  /* 0x0000002600437c02 */ /* 0x000fe20008000f00 */
[----:B------:R-:W-:Y:S01]  /*6060*/  FMUL.FTZ R241, R32, R238 ;  /* 0x000000ee20f17220 */ /* 0x000fe20000410000 */
[----:B------:R-:W-:Y:S01]  /*6070*/  LEA R60, R60, UR30, 0x4 ;  /* 0x0000001e3c3c7c11 */ /* 0x000fe2000f8e20ff */
[----:B------:R-:W-:Y:S01]  /*6080*/  FMUL.FTZ R245, R30, R234 ;  /* 0x000000ea1ef57220 */ /* 0x000fe20000410000 */
[----:B------:R-:W-:Y:S01]  /*6090*/  LOP3.LUT R64, R122, UR31, RZ, 0xfc, !PT ;  /* 0x0000001f7a407c12 */ /* 0x000fe2000f8efcff */
[----:B------:R-:W-:Y:S01]  /*60a0*/  FMUL.FTZ R247, R30, -R78 ;  /* 0x8000004e1ef77220 */ /* 0x000fe20000410000 */
[----:B------:R-:W-:Y:S01]  /*60b0*/  MOV R65, UR46 ;  /* 0x0000002e00417c02 */ /* 0x000fe20008000f00 */
[----:B------:R-:W-:Y:S01]  /*60c0*/  BSSY.RECONVERGENT B0, `(.L_x_5409) ;  /* 0x00002a1000007945 */ /* 0x000fe20003800200 */
[----:B------:R-:W-:Y:S01]  /*60d0*/  MOV R63, UR40 ;  /* 0x00000028003f7c02 */ /* 0x000fe20008000f00 */
[----:B------:R-:W-:Y:S01]  /*60e0*/  VOTEU.ALL UP0, P3 ;  /* 0x0000000000ff7886 */ /* 0x000fe20001800000 */
[----:B------:R-:W-:Y:S01]  /*60f0*/  P2R R62, PR, RZ, 0x8 ;  /* 0x00000008ff3e7803 */ /* 0x000fe20000000000 */
[----:B------:R-:W-:Y:S01]  /*6100*/  IMAD.WIDE.U32 R66, R67, UR8, R64 ;  /* 0x0000000843427c25 */ /* 0x000fe2000f8e0040 */
[----:B-----5:R-:W-:-:S02]  /*6110*/  MOV R73, UR41 ;  /* 0x0000002900497c02 */ /* 0x020fc40008000f00 */
[----:B------:R-:W-:Y:S01]  /*6120*/  MOV R69, UR39 ;  /* 0x0000002700457c02 */ /* 0x000fe20008000f00 */
[----:B------:R-:W-:Y:S01]  /*6130*/  IMAD.WIDE.U32 R62, R63, UR8, R64 ;  /* 0x000000083f3e7c25 */ /* 0x000fe2000f8e0040 */
[----:B------:R-:W-:Y:S01]  /*6140*/  @!UP0 ULEA UR31, UR8, UR30, 0x4 ;  /* 0x0000001e081f8291 */ /* 0x000fe2000f8e20ff */
[----:B------:R-:W1:Y:S01]  /*6150*/  LDS.64 R60, [R60+0xd088] ;  /* 0x00d088003c3c7984 */ /* 0x000e620000000a00 */
[C---:B------:R-:W-:Y:S01]  /*6160*/  IADD3 R237, PT, PT, R122.reuse, 0x200, RZ ;  /* 0x000002007aed7810 */ /* 0x040fe20007ffe0ff */
[----:B------:R-:W-:Y:S01]  /*6170*/  IMAD R63, R73, UR8, R63 ;  /* 0x00000008493f7c24 */ /* 0x000fe2000f8e023f */
[C---:B------:R-:W-:Y:S01]  /*6180*/  IADD3 R205, PT, PT, R122.reuse, 0xe80, RZ ;  /* 0x00000e807acd7810 */ /* 0x040fe20007ffe0ff */
[----:B------:R-:W-:Y:S01]  /*6190*/  IMAD R67, R69, UR8, R67 ;  /* 0x0000000845437c24 */ /* 0x000fe2000f8e0243 */
[C---:B------:R-:W-:Y:S02]  /*61a0*/  IADD3 R207, PT, PT, R122.reuse, 0xf00, RZ ;  /* 0x00000f007acf7810 */ /* 0x040fe40007ffe0ff */
[C---:B------:R-:W-:Y:S01]  /*61b0*/  IADD3 R235, PT, PT, R122.reuse, 0xf80, RZ ;  /* 0x00000f807aeb7810 */ /* 0x040fe20007ffe0ff */
[----:B0-----:R0:W-:Y:S01]  /*61c0*/  @!P3 STS.128 [UR31+0xee80], R56 ;  /* 0x00ee8038ff00b988 */ /* 0x0011e20008000c1f */
[-C--:B------:R-:W-:Y:S01]  /*61d0*/  LEA.HI R239, R122, R122.reuse, RZ, 0x1b ;  /* 0x0000007a7aef7211 */ /* 0x080fe200078fd8ff */
[----:B------:R-:W-:Y:S01]  /*61e0*/  UIADD3 UR31, UPT, UPT, UR30, 0x4200, URZ ;  /* 0x000042001e1f7890 */ /* 0x000fe2000fffe0ff */
[----:B------:R-:W-:-:S02]  /*61f0*/  LEA.HI R235, R235, R122, RZ, 0x1b ;  /* 0x0000007aebeb7211 */ /* 0x000fc400078fd8ff */
[----:B0-----:R-:W-:-:S05]  /*6200*/  MOV R57, 0x84 ;  /* 0x0000008400397802 */ /* 0x001fca0000000f00 */
[----:B------:R-:W-:Y:S02]  /*6210*/  IMAD R58, R122, R57, UR30 ;  /* 0x0000001e7a3a7e24 */ /* 0x000fe4000f8e0239 */
[-C--:B-1----:R-:W-:Y:S01]  /*6220*/  FMUL.FTZ R65, R61, R77.reuse ;  /* 0x0000004d3d417220 */ /* 0x082fe20000410000 */
[----:B------:R-:W-:-:S03]  /*6230*/  FMUL.FTZ R68, R60, R77 ;  /* 0x0000004d3c447220 */ /* 0x000fc60000410000 */
[-C--:B------:R-:W-:Y:S01]  /*6240*/  FFMA.FTZ R70, R60, R76.reuse, R65 ;  /* 0x0000004c3c467223 */ /* 0x080fe20000010041 */
[----:B------:R-:W-:Y:S01]  /*6250*/  FFMA.FTZ R65, R61, R76, -R68 ;  /* 0x0000004c3d417223 */ /* 0x000fe20000010844 */
[----:B------:R-:W-:Y:S02]  /*6260*/  LEA R68, P2, R62, UR17, 0x2 ;  /* 0x000000113e447c11 */ /* 0x000fe4000f8410ff */
[----:B------:R-:W-:Y:S01]  /*6270*/  LEA R60, P0, R66, UR10, 0x2 ;  /* 0x0000000a423c7c11 */ /* 0x000fe2000f8010ff */
[----:B------:R-:W-:Y:S01]  /*6280*/  FADD.FTZ R72, R188, R65 ;  /* 0x00000041bc487221 */ /* 0x000fe20000010000 */
[----:B------:R-:W-:Y:S01]  /*6290*/  LEA.HI.X R69, R62, UR18, R63, 0x2, P2 ;  /* 0x000000123e457c11 */ /* 0x000fe200090f143f */
[----:B------:R-:W-:Y:S01]  /*62a0*/  FADD.FTZ R187, R187, R70 ;  /* 0x00000046bbbb7221 */ /* 0x000fe20000010000 */
[----:B------:R-:W-:Y:S01]  /*62b0*/  LEA.HI.X R61, R66, UR15, R67, 0x2, P0 ;  /* 0x0000000f423d7c11 */ /* 0x000fe200080f1443 */
[-C--:B------:R-:W-:Y:S01]  /*62c0*/  FMUL.FTZ R63, R123, R72.reuse ;  /* 0x000000487b3f7220 */ /* 0x080fe20000410000 */
[-C--:B------:R-:W-:Y:S01]  /*62d0*/  FMUL.FTZ R66, R87, R72.reuse ;  /* 0x0000004857427220 */ /* 0x080fe20000410000 */
[----:B------:R-:W-:Y:S01]  /*62e0*/  FMUL.FTZ R123, R123, R187 ;  /* 0x000000bb7b7b7220 */ /* 0x000fe20000410000 */
[----:B------:R-:W-:Y:S01]  /*62f0*/  FMUL.FTZ R65, R0, R103 ;  /* 0x0000006700417220 */ /* 0x000fe20000410000 */
[-C--:B------:R-:W-:Y:S01]  /*6300*/  FFMA.FTZ R62, R124, R187.reuse, R63 ;  /* 0x000000bb7c3e7223 */ /* 0x080fe2000001003f */
[----:B------:R-:W-:Y:S01]  /*6310*/  FMUL.FTZ R63, R187, UR42 ;  /* 0x0000002abb3f7c20 */ /* 0x000fe20008410000 */
[----:B------:R-:W-:Y:S01]  /*6320*/  FMUL.FTZ R56, R72, UR42 ;  /* 0x0000002a48387c20 */ /* 0x000fe20008410000 */
[-C--:B------:R-:W-:Y:S01]  /*6330*/  FFMA.FTZ R123, R124, R72.reuse, -R123 ;  /* 0x000000487c7b7223 */ /* 0x080fe2000001087b */
[----:B------:R-:W-:Y:S01]  /*6340*/  FFMA.FTZ R70, R177, R187, R66 ;  /* 0x000000bbb1467223 */ /* 0x000fe20000010042 */
[----:B------:R-:W-:Y:S01]  /*6350*/  FADD.FTZ R124, R185, R62 ;  /* 0x0000003eb97c7221 */ /* 0x000fe20000010000 */
[----:B------:R-:W-:Y:S01]  /*6360*/  FFMA.FTZ R66, R72, UR45, -R63 ;  /* 0x0000002d48427c23 */ /* 0x000fe2000801083f */
[----:B------:R-:W-:Y:S01]  /*6370*/  FFMA.FTZ R87, R87, -R65, R210 ;  /* 0x8000004157577223 */ /* 0x000fe200000100d2 */
[C---:B------:R-:W-:Y:S01]  /*6380*/  FMUL.FTZ R72, R0.reuse, R72 ;  /* 0x0000004800487220 */ /* 0x040fe20000410000 */
[----:B------:R-:W-:Y:S01]  /*6390*/  FFMA.FTZ R62, R187, UR45, R56 ;  /* 0x0000002dbb3e7c23 */ /* 0x000fe20008010038 */
[----:B------:R-:W-:Y:S01]  /*63a0*/  FMUL.FTZ R56, R0, R187 ;  /* 0x000000bb00387220 */ /* 0x000fe20000410000 */
[----:B------:R-:W-:Y:S01]  /*63b0*/  FFMA.FTZ R65, -R177, R65, R212 ;  /* 0x00000041b1417223 */ /* 0x000fe200000101d4 */
[C---:B------:R-:W-:Y:S01]  /*63c0*/  FMUL.FTZ R74, R87.reuse, R72 ;  /* 0x00000048574a7220 */ /* 0x040fe20000410000 */
[----:B------:R-:W-:Y:S01]  /*63d0*/  FADD.FTZ R76, R186, R123 ;  /* 0x0000007bba4c7221 */ /* 0x000fe20000010000 */
[C---:B------:R-:W-:Y:S01]  /*63e0*/  FMUL.FTZ R59, R87.reuse, R56 ;  /* 0x00000038573b7220 */ /* 0x040fe20000410000 */
[----:B------:R-:W-:Y:S01]  /*63f0*/  FMUL.FTZ R87, R87, R66 ;  /* 0x0000004257577220 */ /* 0x000fe20000410000 */
[-C--:B------:R-:W-:Y:S01]  /*6400*/  FMUL.FTZ R67, R103, R56.reuse ;  /* 0x0000003867437220 */ /* 0x080fe20000410000 */
[----:B------:R-:W-:Y:S01]  /*6410*/  FFMA.FTZ R57, R65, R56, R74 ;  /* 0x0000003841397223 */ /* 0x000fe2000001004a */
[-C--:B------:R-:W-:Y:S01]  /*6420*/  FMUL.FTZ R73, R103, R72.reuse ;  /* 0x0000004867497220 */ /* 0x080fe20000410000 */
[C---:B------:R-:W-:Y:S01]  /*6430*/  FFMA.FTZ R56, R65.reuse, R72, -R59 ;  /* 0x0000004841387223 */ /* 0x040fe2000001083b */
[----:B------:R-:W-:Y:S01]  /*6440*/  FFMA.FTZ R72, R65, R62, R87 ;  /* 0x0000003e41487223 */ /* 0x000fe20000010057 */
[C---:B------:R-:W-:Y:S01]  /*6450*/  FMUL.FTZ R59, R125.reuse, R76 ;  /* 0x0000004c7d3b7220 */ /* 0x040fe20000410000 */
[-C--:B------:R-:W-:Y:S01]  /*6460*/  FMUL.FTZ R125, R125, R124.reuse ;  /* 0x0000007c7d7d7220 */ /* 0x080fe20000410000 */
[----:B------:R-:W-:Y:S01]  /*6470*/  FMUL.FTZ R65, R124, UR42 ;  /* 0x0000002a7c417c20 */ /* 0x000fe20008410000 */
[----:B------:R-:W-:Y:S01]  /*6480*/  FMUL.FTZ R63, R2, R105 ;  /* 0x00000069023f7220 */ /* 0x000fe20000410000 */
[----:B------:R-:W-:Y:S01]  /*6490*/  FFMA.FTZ R62, R126, R124, R59 ;  /* 0x0000007c7e3e7223 */ /* 0x000fe2000001003b */
[-C--:B------:R-:W-:Y:S01]  /*64a0*/  FFMA.FTZ R33, R0, R70.reuse, R33 ;  /* 0x0000004600217223 */ /* 0x080fe20000010021 */
[----:B------:R-:W-:Y:S01]  /*64b0*/  FFMA.FTZ R77, R103, R70, R72 ;  /* 0x00000046674d7223 */ /* 0x000fe20000010048 */
[CC--:B------:R-:W-:Y:S01]  /*64c0*/  FMUL.FTZ R66, R179.reuse, R76.reuse ;  /* 0x0000004cb3427220 */ /* 0x0c0fe20000410000 */
[-C--:B------:R-:W-:Y:S01]  /*64d0*/  FFMA.FTZ R125, R126, R76.reuse, -R125 ;  /* 0x0000004c7e7d7223 */ /* 0x080fe2000001087d */
[C---:B------:R-:W-:Y:S01]  /*64e0*/  FMUL.FTZ R59, R76.reuse, UR42 ;  /* 0x0000002a4c3b7c20 */ /* 0x040fe20008410000 */
[----:B------:R-:W-:Y:S01]  /*64f0*/  FFMA.FTZ R70, R76, UR45, -R65 ;  /* 0x0000002d4c467c23 */ /* 0x000fe20008010841 */
[-C--:B------:R-:W-:Y:S01]  /*6500*/  FFMA.FTZ R179, R179, -R63.reuse, R206 ;  /* 0x8000003fb3b37223 */ /* 0x080fe200000100ce */
[C---:B------:R-:W-:Y:S01]  /*6510*/  FMUL.FTZ R76, R2.reuse, R76 ;  /* 0x0000004c024c7220 */ /* 0x040fe20000410000 */
[-C--:B------:R-:W-:Y:S01]  /*6520*/  FMUL.FTZ R74, R2, R124.reuse ;  /* 0x0000007c024a7220 */ /* 0x080fe20000410000 */
[----:B------:R-:W-:Y:S01]  /*6530*/  FADD.FTZ R126, R183, R62 ;  /* 0x0000003eb77e7221 */ /* 0x000fe20000010000 */
[----:B------:R-:W-:Y:S01]  /*6540*/  FFMA.FTZ R66, R85, R124, R66 ;  /* 0x0000007c55427223 */ /* 0x000fe20000010042 */
[----:B------:R-:W-:Y:S01]  /*6550*/  FFMA.FTZ R62, R124, UR45, R59 ;  /* 0x0000002d7c3e7c23 */ /* 0x000fe2000801003b */
[C---:B------:R-:W-:Y:S01]  /*6560*/  FMUL.FTZ R124, R179.reuse, R76 ;  /* 0x0000004cb37c7220 */ /* 0x040fe20000410000 */
[----:B------:R-:W-:Y:S01]  /*6570*/  FMUL.FTZ R72, R179, R70 ;  /* 0x00000046b3487220 */ /* 0x000fe20000410000 */
[----:B------:R-:W-:Y:S01]  /*6580*/  FFMA.FTZ R63, -R85, R63, R208 ;  /* 0x0000003f553f7223 */ /* 0x000fe200000101d0 */
[----:B------:R-:W-:Y:S01]  /*6590*/  FMUL.FTZ R179, R179, R74 ;  /* 0x0000004ab3b37220 */ /* 0x000fe20000410000 */
[----:B------:R-:W-:Y:S01]  /*65a0*/  FADD.FTZ R184, R184, R125 ;  /* 0x0000007db8b87221 */ /* 0x000fe20000010000 */
[----:B------:R0:W-:Y:S01]  /*65b0*/  STS [R58+0x427c], R73 ;  /* 0x00427c493a007388 */ /* 0x0001e20000000800 */
[C---:B------:R-:W-:Y:S01]  /*65c0*/  FFMA.FTZ R72, R63.reuse, R62, R72 ;  /* 0x0000003e3f487223 */ /* 0x040fe20000010048 */
[----:B------:R-:W-:Y:S01]  /*65d0*/  FFMA.FTZ R70, R63, R76, -R179 ;  /* 0x0000004c3f467223 */ /* 0x000fe200000108b3 */
[C---:B------:R-:W-:Y:S01]  /*65e0*/  FMUL.FTZ R59, R127.reuse, R184 ;  /* 0x000000b87f3b7220 */ /* 0x040fe20000410000 */
[----:B------:R1:W-:Y:S01]  /*65f0*/  STS [R58+0x4278], R67 ;  /* 0x004278433a007388 */ /* 0x0003e20000000800 */
[----:B------:R-:W-:Y:S01]  /*6600*/  FMUL.FTZ R127, R127, R126 ;  /* 0x0000007e7f7f7220 */ /* 0x000fe20000410000 */
[----:B------:R-:W-:Y:S01]  /*6610*/  FMUL.FTZ R75, R105, R76 ;  /* 0x0000004c694b7220 */ /* 0x000fe20000410000 */
[----:B------:R-:W-:Y:S01]  /*6620*/  FMUL.FTZ R65, R3, R100 ;  /* 0x0000006403417220 */ /* 0x000fe20000410000 */
[C---:B------:R-:W-:Y:S01]  /*6630*/  FFMA.FTZ R62, R128.reuse, R126, R59 ;  /* 0x0000007e803e7223 */ /* 0x040fe2000001003b */
[----:B------:R-:W-:Y:S01]  /*6640*/  FFMA.FTZ R127, R128, R184, -R127 ;  /* 0x000000b8807f7223 */ /* 0x000fe2000001087f */
[----:B0-----:R-:W-:Y:S01]  /*6650*/  FMUL.FTZ R73, R105, R74 ;  /* 0x0000004a69497220 */ /* 0x001fe20000410000 */
[----:B------:R-:W-:Y:S01]  /*6660*/  FMUL.FTZ R123, R3, R126 ;  /* 0x0000007e037b7220 */ /* 0x000fe20000410000 */
[----:B------:R0:W-:Y:S01]  /*6670*/  STS [R58+0x4274], R75 ;  /* 0x0042744b3a007388 */ /* 0x0001e20000000800 */
[----:B------:R-:W-:Y:S01]  /*6680*/  FMUL.FTZ R59, R184, UR42 ;  /* 0x0000002ab83b7c20 */ /* 0x000fe20008410000 */
[----:B-1----:R-:W-:Y:S01]  /*6690*/  FFMA.FTZ R67, R63, R74, R124 ;  /* 0x0000004a3f437223 */ /* 0x002fe2000001007c */
[C---:B------:R-:W-:Y:S01]  /*66a0*/  FMUL.FTZ R63, R174.reuse, R184 ;  /* 0x000000b8ae3f7220 */ /* 0x040fe20000410000 */
[----:B------:R1:W-:Y:S01]  /*66b0*/  STS [R58+0x4270], R73 ;  /* 0x004270493a007388 */ /* 0x0003e20000000800 */
[-C--:B------:R-:W-:Y:S01]  /*66c0*/  FFMA.FTZ R174, R174, -R65.reuse, R209 ;  /* 0x80000041aeae7223 */ /* 0x080fe200000100d1 */
[----:B------:R-:W-:Y:S01]  /*66d0*/  FADD.FTZ R182, R182, R127 ;  /* 0x0000007fb6b67221 */ /* 0x000fe20000010000 */
[----:B------:R-:W-:Y:S01]  /*66e0*/  FFMA.FTZ R65, -R84, R65, R211 ;  /* 0x0000004154417223 */ /* 0x000fe200000101d3 */
[-C--:B------:R-:W-:Y:S01]  /*66f0*/  FFMA.FTZ R35, R2, R66.reuse, R35 ;  /* 0x0000004202237223 */ /* 0x080fe20000010023 */
[----:B------:R-:W-:Y:S01]  /*6700*/  FFMA.FTZ R74, R105, R66, R72 ;  /* 0x00000042694a7223 */ /* 0x000fe20000010048 */
[----:B0-----:R-:W-:Y:S01]  /*6710*/  FMUL.FTZ R75, R3, R184 ;  /* 0x000000b8034b7220 */ /* 0x001fe20000410000 */
[----:B------:R-:W-:Y:S01]  /*6720*/  FADD.FTZ R181, R181, R62 ;  /* 0x0000003eb5b57221 */ /* 0x000fe20000010000 */
[----:B------:R-:W-:Y:S01]  /*6730*/  FMUL.FTZ R124, R174, R123 ;  /* 0x0000007bae7c7220 */ /* 0x000fe20000410000 */
[----:B------:R-:W-:Y:S01]  /*6740*/  FFMA.FTZ R62, R126, UR45, R59 ;  /* 0x0000002d7e3e7c23 */ /* 0x000fe2000801003b */
[----:B-1----:R-:W-:Y:S01]  /*6750*/  FFMA.FTZ R73, R84, R126, R63 ;  /* 0x0000007e54497223 */ /* 0x002fe2000001003f */
[----:B------:R-:W-:Y:S01]  /*6760*/  FMUL.FTZ R63, R126, UR42 ;  /* 0x0000002a7e3f7c20 */ /* 0x000fe20008410000 */
[-C--:B------:R-:W-:Y:S01]  /*6770*/  FMUL.FTZ R72, R174, R75.reuse ;  /* 0x0000004bae487220 */ /* 0x080fe20000410000 */
[----:B------:R-:W-:Y:S01]  /*6780*/  FMUL.FTZ R59, R129, R182 ;  /* 0x000000b6813b7220 */ /* 0x000fe20000410000 */
[----:B------:R-:W-:Y:S01]  /*6790*/  FADD.FTZ R48, R77, R48 ;  /* 0x000000304d307221 */ /* 0x000fe20000010000 */
[----:B------:R-:W-:Y:S01]  /*67a0*/  FFMA.FTZ R63, R184, UR45, -R63 ;  /* 0x0000002db83f7c23 */ /* 0x000fe2000801083f */
[-C--:B------:R-:W-:Y:S01]  /*67b0*/  FMUL.FTZ R85, R100, R75.reuse ;  /* 0x0000004b64557220 */ /* 0x080fe20000410000 */
[----:B------:R-:W-:Y:S01]  /*67c0*/  FFMA.FTZ R124, R65, R75, -R124 ;  /* 0x0000004b417c7223 */ /* 0x000fe2000001087c */
[----:B------:R-:W-:Y:S01]  /*67d0*/  FMUL.FTZ R129, R129, R181 ;  /* 0x000000b581817220 */ /* 0x000fe20000410000 */
[----:B------:R-:W-:Y:S01]  /*67e0*/  FMUL.FTZ R66, R174, R63 ;  /* 0x0000003fae427220 */ /* 0x000fe20000410000 */
[-C--:B------:R-:W-:Y:S01]  /*67f0*/  FMUL.FTZ R77, R100, R123.reuse ;  /* 0x0000007b644d7220 */ /* 0x080fe20000410000 */
[C---:B------:R-:W-:Y:S01]  /*6800*/  FFMA.FTZ R123, R65.reuse, R123, R72 ;  /* 0x0000007b417b7223 */ /* 0x040fe20000010048 */
[----:B------:R-:W-:Y:S01]  /*6810*/  FMUL.FTZ R63, R4, R107 ;  /* 0x0000006b043f7220 */ /* 0x000fe20000410000 */
[----:B------:R-:W-:Y:S01]  /*6820*/  FFMA.FTZ R75, R65, R62, R66 ;  /* 0x0000003e414b7223 */ /* 0x000fe20000010042 */
[-C--:B------:R-:W-:Y:S01]  /*6830*/  FMUL.FTZ R62, R175, R182.reuse ;  /* 0x000000b6af3e7220 */ /* 0x080fe20000410000 */
[----:B------:R-:W-:Y:S01]  /*6840*/  FMUL.FTZ R65, R181, UR42 ;  /* 0x0000002ab5417c20 */ /* 0x000fe20008410000 */
[CC--:B------:R-:W-:Y:S01]  /*6850*/  FFMA.FTZ R129, R130.reuse, R182.reuse, -R129 ;  /* 0x000000b682817223 */ /* 0x0c0fe20000010881 */
[-C--:B------:R-:W-:Y:S01]  /*6860*/  FFMA.FTZ R59, R130, R181.reuse, R59 ;  /* 0x000000b5823b7223 */ /* 0x080fe2000001003b */
[----:B------:R-:W-:Y:S01]  /*6870*/  FADD.FTZ R51, R74, R51 ;  /* 0x000000334a337221 */ /* 0x000fe20000010000 */
[----:B------:R-:W-:Y:S01]  /*6880*/  FFMA.FTZ R66, R83, R181, R62 ;  /* 0x000000b553427223 */ /* 0x000fe2000001003e */
[----:B------:R-:W-:Y:S01]  /*6890*/  FFMA.FTZ R175, R175, -R63, R216 ;  /* 0x8000003fafaf7223 */ /* 0x000fe200000100d8 */
[C---:B------:R-:W-:Y:S01]  /*68a0*/  FMUL.FTZ R62, R182.reuse, UR42 ;  /* 0x0000002ab63e7c20 */ /* 0x040fe20008410000 */
[----:B------:R-:W-:Y:S01]  /*68b0*/  FFMA.FTZ R72, R182, UR45, -R65 ;  /* 0x0000002db6487c23 */ /* 0x000fe20008010841 */
[C---:B------:R-:W-:Y:S01]  /*68c0*/  FMUL.FTZ R74, R4.reuse, R182 ;  /* 0x000000b6044a7220 */ /* 0x040fe20000410000 */
[----:B------:R-:W-:Y:S01]  /*68d0*/  FMUL.FTZ R126, R4, R181 ;  /* 0x000000b5047e7220 */ /* 0x000fe20000410000 */
[----:B------:R-:W-:Y:S01]  /*68e0*/  FADD.FTZ R129, R180, R129 ;  /* 0x00000081b4817221 */ /* 0x000fe20000010000 */
[----:B------:R-:W-:Y:S01]  /*68f0*/  FADD.FTZ R178, R178, R59 ;  /* 0x0000003bb2b27221 */ /* 0x000fe20000010000 */
[----:B------:R-:W-:Y:S01]  /*6900*/  FFMA.FTZ R63, -R83, R63, R214 ;  /* 0x0000003f533f7223 */ /* 0x000fe200000101d6 */
[----:B------:R-:W-:Y:S01]  /*6910*/  FFMA.FTZ R62, R181, UR45, R62 ;  /* 0x0000002db53e7c23 */ /* 0x000fe2000801003e */
[C---:B------:R-:W-:Y:S01]  /*6920*/  FMUL.FTZ R76, R175.reuse, R74 ;  /* 0x0000004aaf4c7220 */ /* 0x040fe20000410000 */
[C---:B------:R-:W-:Y:S01]  /*6930*/  FMUL.FTZ R72, R175.reuse, R72 ;  /* 0x00000048af487220 */ /* 0x040fe20000410000 */
[----:B------:R-:W-:Y:S01]  /*6940*/  FMUL.FTZ R125, R175, R126 ;  /* 0x0000007eaf7d7220 */ /* 0x000fe20000410000 */
[----:B------:R0:W-:Y:S01]  /*6950*/  STS [R58+0x4268], R77 ;  /* 0x0042684d3a007388 */ /* 0x0001e20000000800 */
[----:B------:R-:W-:Y:S01]  /*6960*/  FMUL.FTZ R59, R131, R129 ;  /* 0x00000081833b7220 */ /* 0x000fe20000410000 */
[----:B------:R-:W-:Y:S01]  /*6970*/  FFMA.FTZ R34, R3, R73, R34 ;  /* 0x0000004903227223 */ /* 0x000fe20000010022 */
[----:B------:R-:W-:Y:S01]  /*6980*/  FMUL.FTZ R131, R131, R178 ;  /* 0x000000b283837220 */ /* 0x000fe20000410000 */
[C---:B------:R-:W-:Y:S01]  /*6990*/  FFMA.FTZ R125, R63.reuse, R74, -R125 ;  /* 0x0000004a3f7d7223 */ /* 0x040fe2000001087d */
[----:B------:R-:W-:Y:S01]  /*69a0*/  FFMA.FTZ R72, R63, R62, R72 ;  /* 0x0000003e3f487223 */ /* 0x000fe20000010048 */
[----:B------:R-:W-:Y:S01]  /*69b0*/  FMUL.FTZ R65, R5, R102 ;  /* 0x0000006605417220 */ /* 0x000fe20000410000 */
[C---:B------:R-:W-:Y:S01]  /*69c0*/  FFMA.FTZ R131, R132.reuse, R129, -R131 ;  /* 0x0000008184837223 */ /* 0x040fe20000010883 */
[----:B------:R-:W-:Y:S01]  /*69d0*/  FFMA.FTZ R62, R132, R178, R59 ;  /* 0x000000b2843e7223 */ /* 0x000fe2000001003b */
[----:B------:R1:W-:Y:S01]  /*69e0*/  STS [R58+0x426c], R85 ;  /* 0x00426c553a007388 */ /* 0x0003e20000000800 */
[----:B0-----:R-:W-:Y:S01]  /*69f0*/  FFMA.FTZ R77, R100, R73, R75 ;  /* 0x00000049644d7223 */ /* 0x001fe2000001004b */
[-C--:B------:R-:W-:Y:S01]  /*6a00*/  FMUL.FTZ R73, R107, R126.reuse ;  /* 0x0000007e6b497220 */ /* 0x080fe20000410000 */
[----:B------:R-:W-:Y:S01]  /*6a10*/  FFMA.FTZ R126, R63, R126, R76 ;  /* 0x0000007e3f7e7223 */ /* 0x000fe2000001004c */
[C---:B------:R-:W-:Y:S01]  /*6a20*/  FMUL.FTZ R63, R172.reuse, R129 ;  /* 0x00000081ac3f7220 */ /* 0x040fe20000410000 */
[-C--:B------:R-:W-:Y:S01]  /*6a30*/  FFMA.FTZ R172, R172, -R65.reuse, R215 ;  /* 0x80000041acac7223 */ /* 0x080fe200000100d7 */
[----:B------:R-:W-:Y:S01]  /*6a40*/  FFMA.FTZ R65, -R82, R65, R213 ;  /* 0x0000004152417223 */ /* 0x000fe200000101d5 */
[----:B------:R0:W-:Y:S01]  /*6a50*/  STS [R58+0x4260], R73 ;  /* 0x004260493a007388 */ /* 0x0001e20000000800 */
[----:B------:R-:W-:Y:S01]  /*6a60*/  FMUL.FTZ R75, R107, R74 ;  /* 0x0000004a6b4b7220 */ /* 0x000fe20000410000 */
[-C--:B------:R-:W-:Y:S01]  /*6a70*/  FFMA.FTZ R37, R4, R66.reuse, R37 ;  /* 0x0000004204257223 */ /* 0x080fe20000010025 */
[----:B-1----:R-:W-:Y:S01]  /*6a80*/  FADD.FTZ R85, R95, R62 ;  /* 0x0000003e5f557221 */ /* 0x002fe20000010000 */
[----:B------:R-:W-:Y:S01]  /*6a90*/  FFMA.FTZ R74, R107, R66, R72 ;  /* 0x000000426b4a7223 */ /* 0x000fe20000010048 */
[----:B------:R-:W-:Y:S01]  /*6aa0*/  FMUL.FTZ R66, R178, UR42 ;  /* 0x0000002ab2427c20 */ /* 0x000fe20008410000 */
[----:B------:R-:W-:Y:S01]  /*6ab0*/  FADD.FTZ R50, R77, R50 ;  /* 0x000000324d327221 */ /* 0x000fe20000010000 */
[----:B------:R-:W-:Y:S01]  /*6ac0*/  FMUL.FTZ R77, R5, R129 ;  /* 0x00000081054d7220 */ /* 0x000fe20000410000 */
[----:B------:R1:W-:Y:S01]  /*6ad0*/  STS [R58+0x4264], R75 ;  /* 0x0042644b3a007388 */ /* 0x0003e20000000800 */
[----:B------:R-:W-:Y:S01]  /*6ae0*/  FADD.FTZ R53, R74, R53 ;  /* 0x000000354a357221 */ /* 0x000fe20000010000 */
[----:B0-----:R-:W-:Y:S01]  /*6af0*/  FFMA.FTZ R73, R82, R178, R63 ;  /* 0x000000b252497223 */ /* 0x001fe2000001003f */
[----:B------:R-:W-:Y:S01]  /*6b00*/  FADD.FTZ R82, R176, R131 ;  /* 0x00000083b0527221 */ /* 0x000fe20000010000 */
[----:B------:R-:W-:Y:S01]  /*6b10*/  FMUL.FTZ R63, R129, UR42 ;  /* 0x0000002a813f7c20 */ /* 0x000fe20008410000 */
[----:B------:R-:W-:Y:S01]  /*6b20*/  FMUL.FTZ R76, R6, R85 ;  /* 0x00000055064c7220 */ /* 0x000fe20000410000 */
[----:B------:R-:W-:Y:S01]  /*6b30*/  FFMA.FTZ R36, R5, R73, R36 ;  /* 0x0000004905247223 */ /* 0x000fe20000010024 */
[CC--:B------:R-:W-:Y:S01]  /*6b40*/  FMUL.FTZ R59, R133.reuse, R82.reuse ;  /* 0x00000052853b7220 */ /* 0x0c0fe20000410000 */
[-C--:B------:R-:W-:Y:S01]  /*6b50*/  FMUL.FTZ R133, R133, R85.reuse ;  /* 0x0000005585857220 */ /* 0x080fe20000410000 */
[----:B------:R-:W-:Y:S01]  /*6b60*/  IADD3 R175, PT, PT, R122, 0xa80, RZ ;  /* 0x00000a807aaf7810 */ /* 0x000fe20007ffe0ff */
[----:B-1----:R-:W-:Y:S01]  /*6b70*/  FFMA.FTZ R75, R129, UR45, -R66 ;  /* 0x0000002d814b7c23 */ /* 0x002fe20008010842 */
[C---:B------:R-:W-:Y:S01]  /*6b80*/  FFMA.FTZ R62, R134.reuse, R85, R59 ;  /* 0x00000055863e7223 */ /* 0x040fe2000001003b */
[----:B------:R-:W-:Y:S01]  /*6b90*/  FFMA.FTZ R59, R134, R82, -R133 ;  /* 0x00000052863b7223 */ /* 0x000fe20000010885 */
[----:B------:R-:W-:Y:S01]  /*6ba0*/  FFMA.FTZ R66, R178, UR45, R63 ;  /* 0x0000002db2427c23 */ /* 0x000fe2000801003f */
[----:B------:R-:W-:Y:S01]  /*6bb0*/  FMUL.FTZ R63, R5, R178 ;  /* 0x000000b2053f7220 */ /* 0x000fe20000410000 */
[----:B------:R-:W-:Y:S01]  /*6bc0*/  FADD.FTZ R93, R93, R62 ;  /* 0x0000003e5d5d7221 */ /* 0x000fe20000010000 */
[C---:B------:R-:W-:Y:S01]  /*6bd0*/  FMUL.FTZ R62, R172.reuse, R77 ;  /* 0x0000004dac3e7220 */ /* 0x040fe20000410000 */
[----:B------:R-:W-:Y:S01]  /*6be0*/  FMUL.FTZ R72, R172, R75 ;  /* 0x0000004bac487220 */ /* 0x000fe20000410000 */
[----:B------:R-:W-:Y:S01]  /*6bf0*/  FADD.FTZ R59, R94, R59 ;  /* 0x0000003b5e3b7221 */ /* 0x000fe20000010000 */
[-C--:B------:R-:W-:Y:S01]  /*6c00*/  FMUL.FTZ R172, R172, R63.reuse ;  /* 0x0000003facac7220 */ /* 0x080fe20000410000 */
[----:B------:R-:W-:Y:S01]  /*6c10*/  FFMA.FTZ R94, R65, R63, R62 ;  /* 0x0000003f415e7223 */ /* 0x000fe2000001003e */
[C---:B------:R-:W-:Y:S01]  /*6c20*/  FMUL.FTZ R62, R135.reuse, R93 ;  /* 0x0000005d873e7220 */ /* 0x040fe20000410000 */
[----:B------:R-:W-:Y:S01]  /*6c30*/  FMUL.FTZ R83, R102, R63 ;  /* 0x0000003f66537220 */ /* 0x000fe20000410000 */
[----:B------:R-:W-:Y:S01]  /*6c40*/  FMUL.FTZ R63, R135, R59 ;  /* 0x0000003b873f7220 */ /* 0x000fe20000410000 */
[C---:B------:R-:W-:Y:S01]  /*6c50*/  FFMA.FTZ R95, R65.reuse, R77, -R172 ;  /* 0x0000004d415f7223 */ /* 0x040fe200000108ac */
[----:B------:R-:W-:Y:S01]  /*6c60*/  FFMA.FTZ R75, R65, R66, R72 ;  /* 0x00000042414b7223 */ /* 0x000fe20000010048 */
[C---:B------:R-:W-:Y:S01]  /*6c70*/  FFMA.FTZ R65, R136.reuse, R59, -R62 ;  /* 0x0000003b88417223 */ /* 0x040fe2000001083e */
[----:B------:R-:W-:Y:S01]  /*6c80*/  FFMA.FTZ R63, R136, R93, R63 ;  /* 0x0000005d883f7223 */ /* 0x000fe2000001003f */
[----:B------:R-:W-:Y:S01]  /*6c90*/  FMUL.FTZ R62, R173, R82 ;  /* 0x00000052ad3e7220 */ /* 0x000fe20000410000 */
[----:B------:R-:W-:Y:S01]  /*6ca0*/  FMUL.FTZ R66, R6, R109 ;  /* 0x0000006d06427220 */ /* 0x000fe20000410000 */
[----:B------:R-:W-:Y:S01]  /*6cb0*/  FADD.FTZ R92, R92, R65 ;  /* 0x000000415c5c7221 */ /* 0x000fe20000010000 */
[----:B------:R-:W-:Y:S01]  /*6cc0*/  FADD.FTZ R86, R86, R63 ;  /* 0x0000003f56567221 */ /* 0x000fe20000010000 */
[----:B------:R-:W-:Y:S01]  /*6cd0*/  FFMA.FTZ R72, R81, R85, R62 ;  /* 0x0000005551487223 */ /* 0x000fe2000001003e */
[----:B------:R-:W-:Y:S01]  /*6ce0*/  FMUL.FTZ R65, R85, UR42 ;  /* 0x0000002a55417c20 */ /* 0x000fe20008410000 */
[C---:B------:R-:W-:Y:S01]  /*6cf0*/  FMUL.FTZ R63, R137.reuse, R92 ;  /* 0x0000005c893f7220 */ /* 0x040fe20000410000 */
[-C--:B------:R-:W-:Y:S01]  /*6d00*/  FMUL.FTZ R137, R137, R86.reuse ;  /* 0x0000005689897220 */ /* 0x080fe20000410000 */
[C---:B------:R-:W-:Y:S01]  /*6d10*/  FMUL.FTZ R62, R82.reuse, UR42 ;  /* 0x0000002a523e7c20 */ /* 0x040fe20008410000 */
[----:B------:R-:W-:Y:S01]  /*6d20*/  FFMA.FTZ R74, R82, UR45, -R65 ;  /* 0x0000002d524a7c23 */ /* 0x000fe20008010841 */
[C---:B------:R-:W-:Y:S01]  /*6d30*/  FFMA.FTZ R63, R138.reuse, R86, R63 ;  /* 0x000000568a3f7223 */ /* 0x040fe2000001003f */
[----:B------:R-:W-:Y:S01]  /*6d40*/  FFMA.FTZ R138, R138, R92, -R137 ;  /* 0x0000005c8a8a7223 */ /* 0x000fe20000010889 */
[----:B------:R-:W-:Y:S01]  /*6d50*/  FFMA.FTZ R65, R85, UR45, R62 ;  /* 0x0000002d55417c23 */ /* 0x000fe2000801003e */
[----:B------:R-:W-:Y:S01]  /*6d60*/  FFMA.FTZ R173, R173, -R66, R220 ;  /* 0x80000042adad7223 */ /* 0x000fe200000100dc */
[----:B------:R-:W-:Y:S01]  /*6d70*/  FADD.FTZ R190, R190, R63 ;  /* 0x0000003fbebe7221 */ /* 0x000fe20000010000 */
[----:B------:R-:W-:Y:S01]  /*6d80*/  FADD.FTZ R189, R189, R138 ;  /* 0x0000008abdbd7221 */ /* 0x000fe20000010000 */
[----:B------:R-:W-:Y:S01]  /*6d90*/  FMUL.FTZ R82, R6, R82 ;  /* 0x0000005206527220 */ /* 0x000fe20000410000 */
[----:B------:R-:W-:Y:S01]  /*6da0*/  FFMA.FTZ R66, -R81, R66, R218 ;  /* 0x0000004251427223 */ /* 0x000fe200000101da */
[C---:B------:R-:W-:Y:S01]  /*6db0*/  FMUL.FTZ R62, R139.reuse, R190 ;  /* 0x000000be8b3e7220 */ /* 0x040fe20000410000 */
[----:B------:R-:W-:Y:S01]  /*6dc0*/  FMUL.FTZ R63, R139, R189 ;  /* 0x000000bd8b3f7220 */ /* 0x000fe20000410000 */
[----:B------:R-:W-:Y:S01]  /*6dd0*/  FFMA.FTZ R81, R102, R73, R75 ;  /* 0x0000004966517223 */ /* 0x000fe2000001004b */
[C---:B------:R-:W-:Y:S01]  /*6de0*/  FMUL.FTZ R127, R173.reuse, R82 ;  /* 0x00000052ad7f7220 */ /* 0x040fe20000410000 */
[C---:B------:R-:W-:Y:S01]  /*6df0*/  FFMA.FTZ R62, R140.reuse, R189, -R62 ;  /* 0x000000bd8c3e7223 */ /* 0x040fe2000001083e */
[----:B------:R-:W-:Y:S01]  /*6e00*/  FFMA.FTZ R63, R140, R190, R63 ;  /* 0x000000be8c3f7223 */ /* 0x000fe2000001003f */
[C---:B------:R-:W-:Y:S01]  /*6e10*/  FMUL.FTZ R73, R173.reuse, R74 ;  /* 0x0000004aad497220 */ /* 0x040fe20000410000 */
[-C--:B------:R-:W-:Y:S01]  /*6e20*/  FMUL.FTZ R173, R173, R76.reuse ;  /* 0x0000004cadad7220 */ /* 0x080fe20000410000 */
[----:B------:R-:W-:Y:S01]  /*6e30*/  FADD.FTZ R191, R191, R62 ;  /* 0x0000003ebfbf7221 */ /* 0x000fe20000010000 */
[----:B------:R-:W-:Y:S01]  /*6e40*/  FADD.FTZ R192, R192, R63 ;  /* 0x0000003fc0c07221 */ /* 0x000fe20000010000 */
[C---:B------:R-:W-:Y:S01]  /*6e50*/  FFMA.FTZ R127, R66.reuse, R76, R127 ;  /* 0x0000004c427f7223 */ /* 0x040fe2000001007f */
[C---:B------:R-:W-:Y:S01]  /*6e60*/  FFMA.FTZ R128, R66.reuse, R82, -R173 ;  /* 0x0000005242807223 */ /* 0x040fe200000108ad */
[C---:B------:R-:W-:Y:S01]  /*6e70*/  FMUL.FTZ R63, R141.reuse, R191 ;  /* 0x000000bf8d3f7220 */ /* 0x040fe20000410000 */
[-C--:B------:R-:W-:Y:S01]  /*6e80*/  FMUL.FTZ R62, R141, R192.reuse ;  /* 0x000000c08d3e7220 */ /* 0x080fe20000410000 */
[----:B------:R-:W-:Y:S01]  /*6e90*/  FFMA.FTZ R74, R66, R65, R73 ;  /* 0x00000041424a7223 */ /* 0x000fe20000010049 */
[----:B------:R-:W-:Y:S01]  /*6ea0*/  FMUL.FTZ R66, R170, R59 ;  /* 0x0000003baa427220 */ /* 0x000fe20000410000 */
[C---:B------:R-:W-:Y:S01]  /*6eb0*/  FFMA.FTZ R63, R142.reuse, R192, R63 ;  /* 0x000000c08e3f7223 */ /* 0x040fe2000001003f */
[----:B------:R-:W-:Y:S01]  /*6ec0*/  FFMA.FTZ R62, R142, R191, -R62 ;  /* 0x000000bf8e3e7223 */ /* 0x000fe2000001083e */
[----:B------:R-:W-:Y:S01]  /*6ed0*/  FMUL.FTZ R77, R102, R77 ;  /* 0x0000004d664d7220 */ /* 0x000fe20000410000 */
[----:B------:R-:W-:Y:S01]  /*6ee0*/  FFMA.FTZ R73, R80, R93, R66 ;  /* 0x0000005d50497223 */ /* 0x000fe20000010042 */
[----:B------:R-:W-:Y:S01]  /*6ef0*/  FADD.FTZ R194, R194, R63 ;  /* 0x0000003fc2c27221 */ /* 0x000fe20000010000 */
[----:B------:R-:W-:Y:S01]  /*6f00*/  FADD.FTZ R193, R193, R62 ;  /* 0x0000003ec1c17221 */ /* 0x000fe20000010000 */
[----:B------:R-:W-:Y:S01]  /*6f10*/  FMUL.FTZ R66, R59, UR42 ;  /* 0x0000002a3b427c20 */ /* 0x000fe20008410000 */
[----:B------:R-:W-:Y:S01]  /*6f20*/  FMUL.FTZ R65, R7, R104 ;  /* 0x0000006807417220 */ /* 0x000fe20000410000 */
[----:B------:R-:W-:Y:S01]  /*6f30*/  FMUL.FTZ R75, R109, R76 ;  /* 0x0000004c6d4b7220 */ /* 0x000fe20000410000 */
[----:B------:R-:W-:Y:S01]  /*6f40*/  FMUL.FTZ R62, R143, R194 ;  /* 0x000000c28f3e7220 */ /* 0x000fe20000410000 */
[-C--:B------:R-:W-:Y:S01]  /*6f50*/  FFMA.FTZ R39, R6, R72.reuse, R39 ;  /* 0x0000004806277223 */ /* 0x080fe20000010027 */
[----:B------:R-:W-:Y:S01]  /*6f60*/  FFMA.FTZ R76, R109, R72, R74 ;  /* 0x000000486d4c7223 */ /* 0x000fe2000001004a */
[----:B------:R-:W-:Y:S01]  /*6f70*/  FMUL.FTZ R63, R143, R193 ;  /* 0x000000c18f3f7220 */ /* 0x000fe20000410000 */
[C---:B------:R-:W-:Y:S01]  /*6f80*/  FMUL.FTZ R72, R93.reuse, UR42 ;  /* 0x0000002a5d487c20 */ /* 0x040fe20008410000 */
[----:B------:R-:W-:Y:S01]  /*6f90*/  FFMA.FTZ R66, R93, UR45, R66 ;  /* 0x0000002d5d427c23 */ /* 0x000fe20008010042 */
[----:B------:R-:W-:Y:S01]  /*6fa0*/  FFMA.FTZ R170, R170, -R65, R219 ;  /* 0x80000041aaaa7223 */ /* 0x000fe200000100db */
[----:B------:R-:W-:Y:S01]  /*6fb0*/  FMUL.FTZ R93, R7, R93 ;  /* 0x0000005d075d7220 */ /* 0x000fe20000410000 */
[----:B------:R0:W-:Y:S01]  /*6fc0*/  STS [R58+0x425c], R77 ;  /* 0x00425c4d3a007388 */ /* 0x0001e20000000800 */
[C---:B------:R-:W-:Y:S01]  /*6fd0*/  FFMA.FTZ R62, R144.reuse, R193, -R62 ;  /* 0x000000c1903e7223 */ /* 0x040fe2000001083e */
[----:B------:R-:W-:Y:S01]  /*6fe0*/  FFMA.FTZ R63, R144, R194, R63 ;  /* 0x000000c2903f7223 */ /* 0x000fe2000001003f */
[----:B------:R-:W-:Y:S01]  /*6ff0*/  FFMA.FTZ R65, -R80, R65, R217 ;  /* 0x0000004150417223 */ /* 0x000fe200000101d9 */
[----:B------:R1:W-:Y:S01]  /*7000*/  STS [R58+0x4250], R75 ;  /* 0x0042504b3a007388 */ /* 0x0003e20000000800 */
[----:B------:R-:W-:Y:S01]  /*7010*/  FMUL.FTZ R130, R170, R93 ;  /* 0x0000005daa827220 */ /* 0x000fe20000410000 */
[----:B------:R-:W-:Y:S01]  /*7020*/  FADD.FTZ R195, R195, R62 ;  /* 0x0000003ec3c37221 */ /* 0x000fe20000010000 */
[----:B------:R-:W-:Y:S01]  /*7030*/  FADD.FTZ R196, R196, R63 ;  /* 0x0000003fc4c47221 */ /* 0x000fe20000010000 */
[----:B------:R-:W-:Y:S01]  /*7040*/  FMUL.FTZ R63, R8, R111 ;  /* 0x0000006f083f7220 */ /* 0x000fe20000410000 */
[----:B------:R-:W-:Y:S01]  /*7050*/  FFMA.FTZ R38, R7, R73, R38 ;  /* 0x0000004907267223 */ /* 0x000fe20000010026 */
[----:B0-----:R-:W-:Y:S01]  /*7060*/  FMUL.FTZ R77, R109, R82 ;  /* 0x000000526d4d7220 */ /* 0x001fe20000410000 */
[----:B------:R-:W-:Y:S01]  /*7070*/  FMUL.FTZ R62, R145, R196 ;  /* 0x000000c4913e7220 */ /* 0x000fe20000410000 */
[----:B------:R-:W-:Y:S01]  /*7080*/  FADD.FTZ R55, R76, R55 ;  /* 0x000000374c377221 */ /* 0x000fe20000010000 */
[----:B------:R-:W-:Y:S01]  /*7090*/  FMUL.FTZ R85, R189, UR42 ;  /* 0x0000002abd557c20 */ /* 0x000fe20008410000 */
[----:B-1----:R-:W-:Y:S01]  /*70a0*/  FFMA.FTZ R75, R59, UR45, -R72 ;  /* 0x0000002d3b4b7c23 */ /* 0x002fe20008010848 */
[----:B------:R-:W-:Y:S01]  /*70b0*/  FMUL.FTZ R59, R7, R59 ;  /* 0x0000003b073b7220 */ /* 0x000fe20000410000 */
[----:B------:R0:W-:Y:S01]  /*70c0*/  STS [R58+0x4254], R77 ;  /* 0x0042544d3a007388 */ /* 0x0001e20000000800 */
[----:B------:R-:W-:Y:S01]  /*70d0*/  FFMA.FTZ R62, R146, R195, -R62 ;  /* 0x000000c3923e7223 */ /* 0x000fe2000001083e */
[C---:B------:R-:W-:Y:S01]  /*70e0*/  FMUL.FTZ R72, R170.reuse, R75 ;  /* 0x0000004baa487220 */ /* 0x040fe20000410000 */
[-C--:B------:R-:W-:Y:S01]  /*70f0*/  FMUL.FTZ R74, R170, R59.reuse ;  /* 0x0000003baa4a7220 */ /* 0x080fe20000410000 */
[----:B------:R-:W-:Y:S01]  /*7100*/  FFMA.FTZ R130, R65, R59, -R130 ;  /* 0x0000003b41827223 */ /* 0x000fe20000010882 */
[----:B------:R-:W-:Y:S01]  /*7110*/  FADD.FTZ R197, R197, R62 ;  /* 0x0000003ec5c57221 */ /* 0x000fe20000010000 */
[C---:B------:R-:W-:Y:S01]  /*7120*/  FFMA.FTZ R75, R65.reuse, R66, R72 ;  /* 0x00000042414b7223 */ /* 0x040fe20000010048 */
[----:B------:R-:W-:Y:S01]  /*7130*/  FFMA.FTZ R129, R65, R93, R74 ;  /* 0x0000005d41817223 */ /* 0x000fe2000001004a */
[----:B------:R-:W-:Y:S01]  /*7140*/  FFMA.FTZ R65, -R169, R63, R222 ;  /* 0x0000003fa9417223 */ /* 0x000fe200000101de */
[C---:B------:R-:W-:Y:S01]  /*7150*/  FMUL.FTZ R93, R104.reuse, R93 ;  /* 0x0000005d685d7220 */ /* 0x040fe20000410000 */
[----:B0-----:R-:W-:Y:S01]  /*7160*/  FMUL.FTZ R77, R104, R59 ;  /* 0x0000003b684d7220 */ /* 0x001fe20000410000 */
[----:B------:R-:W-:Y:S01]  /*7170*/  FMUL.FTZ R59, R145, R195 ;  /* 0x000000c3913b7220 */ /* 0x000fe20000410000 */
[----:B------:R-:W-:Y:S01]  /*7180*/  FMUL.FTZ R82, R14, R117 ;  /* 0x000000750e527220 */ /* 0x000fe20000410000 */
[----:B------:R-:W-:Y:S01]  /*7190*/  STS [R58+0x4258], R83 ;  /* 0x004258533a007388 */ /* 0x000fe20000000800 */
[----:B------:R-:W-:Y:S01]  /*71a0*/  FMUL.FTZ R137, R9, R190 ;  /* 0x000000be09897220 */ /* 0x000fe20000410000 */
[----:B------:R-:W-:Y:S01]  /*71b0*/  FFMA.FTZ R59, R146, R196, R59 ;  /* 0x000000c4923b7223 */ /* 0x000fe2000001003b */
[----:B------:R-:W-:Y:S01]  /*71c0*/  FMUL.FTZ R80, R13, R110 ;  /* 0x0000006e0d507220 */ /* 0x000fe20000410000 */
[----:B------:R0:W-:Y:S01]  /*71d0*/  STS [R58+0x424c], R77 ;  /* 0x00424c4d3a007388 */ /* 0x0001e20000000800 */
[----:B------:R-:W-:Y:S01]  /*71e0*/  FADD.FTZ R52, R81, R52 ;  /* 0x0000003451347221 */ /* 0x000fe20000010000 */
[----:B------:R-:W-:Y:S01]  /*71f0*/  FADD.FTZ R198, R198, R59 ;  /* 0x0000003bc6c67221 */ /* 0x000fe20000010000 */
[C---:B------:R-:W-:Y:S01]  /*7200*/  FMUL.FTZ R59, R171.reuse, R92 ;  /* 0x0000005cab3b7220 */ /* 0x040fe20000410000 */
[----:B------:R-:W-:Y:S01]  /*7210*/  FFMA.FTZ R171, R171, -R63, R224 ;  /* 0x8000003fabab7223 */ /* 0x000fe200000100e0 */
[C---:B------:R-:W-:Y:S01]  /*7220*/  FMUL.FTZ R63, R147.reuse, R197 ;  /* 0x000000c5933f7220 */ /* 0x040fe20000410000 */
[----:B------:R-:W-:Y:S01]  /*7230*/  FMUL.FTZ R66, R147, R198 ;  /* 0x000000c693427220 */ /* 0x000fe20000410000 */
[----:B------:R-:W-:Y:S01]  /*7240*/  FFMA.FTZ R62, R169, R86, R59 ;  /* 0x00000056a93e7223 */ /* 0x000fe2000001003b */
[----:B------:R-:W-:Y:S01]  /*7250*/  FFMA.FTZ R59, R104, R73, R75 ;  /* 0x00000049683b7223 */ /* 0x000fe2000001004b */
[C---:B------:R-:W-:Y:S01]  /*7260*/  FFMA.FTZ R63, R148.reuse, R198, R63 ;  /* 0x000000c6943f7223 */ /* 0x040fe2000001003f */
[----:B------:R-:W-:Y:S01]  /*7270*/  FFMA.FTZ R66, R148, R197, -R66 ;  /* 0x000000c594427223 */ /* 0x000fe20000010842 */
[----:B------:R-:W-:Y:S01]  /*7280*/  FMUL.FTZ R75, R86, UR42 ;  /* 0x0000002a564b7c20 */ /* 0x000fe20008410000 */
[----:B------:R-:W-:Y:S01]  /*7290*/  FMUL.FTZ R73, R92, UR42 ;  /* 0x0000002a5c497c20 */ /* 0x000fe20008410000 */
[----:B------:R-:W-:Y:S01]  /*72a0*/  FADD.FTZ R200, R200, R63 ;  /* 0x0000003fc8c87221 */ /* 0x000fe20000010000 */
[----:B------:R-:W-:Y:S01]  /*72b0*/  FADD.FTZ R199, R199, R66 ;  /* 0x00000042c7c77221 */ /* 0x000fe20000010000 */
[----:B------:R-:W-:Y:S01]  /*72c0*/  FFMA.FTZ R74, R92, UR45, -R75 ;  /* 0x0000002d5c4a7c23 */ /* 0x000fe2000801084b */
[----:B------:R-:W-:Y:S01]  /*72d0*/  FFMA.FTZ R72, R86, UR45, R73 ;  /* 0x0000002d56487c23 */ /* 0x000fe20008010049 */
[C---:B------:R-:W-:Y:S01]  /*72e0*/  FMUL.FTZ R66, R149.reuse, R200 ;  /* 0x000000c895427220 */ /* 0x040fe20000410000 */
[-C--:B------:R-:W-:Y:S01]  /*72f0*/  FMUL.FTZ R63, R149, R199.reuse ;  /* 0x000000c7953f7220 */ /* 0x080fe20000410000 */
[C---:B------:R-:W-:Y:S01]  /*7300*/  FMUL.FTZ R74, R171.reuse, R74 ;  /* 0x0000004aab4a7220 */ /* 0x040fe20000410000 */
[----:B------:R-:W-:Y:S01]  /*7310*/  FMUL.FTZ R86, R8, R86 ;  /* 0x0000005608567220 */ /* 0x000fe20000410000 */
[C---:B------:R-:W-:Y:S01]  /*7320*/  FFMA.FTZ R66, R150.reuse, R199, -R66 ;  /* 0x000000c796427223 */ /* 0x040fe20000010842 */
        /* <DEDUP_REMOVED lines=9> */
[-C--:B0-----:R-:W-:Y:S01]  /*73c0*/  FMUL.FTZ R77, R111, R92.reuse ;  /* 0x0000005c6f4d7220 */ /* 0x081fe20000410000 */
[C---:B------:R-:W-:Y:S01]  /*73d0*/  FFMA.FTZ R132, R65.reuse, R92, -R132 ;  /* 0x0000005c41847223 */ /* 0x040fe20000010884 */
[----:B------:R-:W-:Y:S01]  /*73e0*/  FMUL.FTZ R92, R16, R119 ;  /* 0x00000077105c7220 */ /* 0x000fe20000410000 */
[C---:B------:R-:W-:Y:S01]  /*73f0*/  FFMA.FTZ R72, R152.reuse, R201, -R72 ;  /* 0x000000c998487223 */ /* 0x040fe20000010848 */
[----:B------:R-:W-:Y:S01]  /*7400*/  FFMA.FTZ R73, R152, R202, R63 ;  /* 0x000000ca98497223 */ /* 0x000fe2000001003f */
[----:B------:R0:W-:Y:S01]  /*7410*/  STS [R58+0x4248], R93 ;  /* 0x0042485d3a007388 */ /* 0x0001e20000000800 */
[-C--:B------:R-:W-:Y:S01]  /*7420*/  FFMA.FTZ R131, R65, R86.reuse, R76 ;  /* 0x0000005641837223 */ /* 0x080fe2000001004c */
[----:B------:R-:W-:Y:S01]  /*7430*/  FADD.FTZ R203, R203, R72 ;  /* 0x00000048cbcb7221 */ /* 0x000fe20000010000 */
[----:B------:R-:W-:Y:S01]  /*7440*/  FMUL.FTZ R75, R111, R86 ;  /* 0x000000566f4b7220 */ /* 0x000fe20000410000 */
[----:B------:R-:W-:Y:S01]  /*7450*/  FMUL.FTZ R86, R15, R112 ;  /* 0x000000700f567220 */ /* 0x000fe20000410000 */
[----:B------:R-:W-:Y:S01]  /*7460*/  FMUL.FTZ R72, R190, UR42 ;  /* 0x0000002abe487c20 */ /* 0x000fe20008410000 */
[----:B------:R-:W-:Y:S01]  /*7470*/  FADD.FTZ R204, R204, R73 ;  /* 0x00000049cccc7221 */ /* 0x000fe20000010000 */
[----:B------:R-:W-:Y:S01]  /*7480*/  FMUL.FTZ R134, R16, R203 ;  /* 0x000000cb10867220 */ /* 0x000fe20000410000 */
[----:B------:R-:W-:Y:S01]  /*7490*/  FMUL.FTZ R74, R9, R106 ;  /* 0x0000006a094a7220 */ /* 0x000fe20000410000 */
[----:B------:R-:W-:Y:S01]  /*74a0*/  FFMA.FTZ R87, -R154, R86, R233 ;  /* 0x000000569a577223 */ /* 0x000fe200000101e9 */
[-C--:B0-----:R-:W-:Y:S01]  /*74b0*/  FFMA.FTZ R93, -R153, R92.reuse, R238 ;  /* 0x0000005c995d7223 */ /* 0x081fe200000101ee */
[----:B------:R-:W-:Y:S01]  /*74c0*/  FFMA.FTZ R92, R155, -R92, R236 ;  /* 0x8000005c9b5c7223 */ /* 0x000fe200000100ec */
[----:B------:R-:W-:Y:S01]  /*74d0*/  FFMA.FTZ R73, R189, UR45, -R72 ;  /* 0x0000002dbd497c23 */ /* 0x000fe20008010848 */
[----:B------:R-:W-:Y:S01]  /*74e0*/  FFMA.FTZ R86, R156, -R86, R231 ;  /* 0x800000569c567223 */ /* 0x000fe200000100e7 */
[C---:B------:R-:W-:Y:S01]  /*74f0*/  FMUL.FTZ R133, R15.reuse, R201 ;  /* 0x000000c90f857220 */ /* 0x040fe20000410000 */
[----:B------:R-:W-:Y:S01]  /*7500*/  FMUL.FTZ R136, R16, R204 ;  /* 0x000000cc10887220 */ /* 0x000fe20000410000 */
[----:B------:R-:W-:Y:S01]  /*7510*/  FMUL.FTZ R72, R92, R134 ;  /* 0x000000865c487220 */ /* 0x000fe20000410000 */
[C---:B------:R-:W-:Y:S01]  /*7520*/  FMUL.FTZ R65, R168.reuse, R189 ;  /* 0x000000bda8417220 */ /* 0x040fe20000410000 */
[-C--:B------:R-:W-:Y:S01]  /*7530*/  FFMA.FTZ R168, R168, -R74.reuse, R223 ;  /* 0x8000004aa8a87223 */ /* 0x080fe200000100df */
[----:B------:R-:W-:Y:S01]  /*7540*/  FFMA.FTZ R63, -R166, R74, R221 ;  /* 0x0000004aa63f7223 */ /* 0x000fe200000101dd */
[----:B------:R-:W-:Y:S01]  /*7550*/  FMUL.FTZ R135, R15, R202 ;  /* 0x000000ca0f877220 */ /* 0x000fe20000410000 */
[----:B------:R-:W-:Y:S01]  /*7560*/  FMUL.FTZ R74, R86, R133 ;  /* 0x00000085564a7220 */ /* 0x000fe20000410000 */
[----:B------:R-:W-:Y:S01]  /*7570*/  FFMA.FTZ R72, R93, R136, R72 ;  /* 0x000000885d487223 */ /* 0x000fe20000010048 */
[C---:B------:R-:W-:Y:S01]  /*7580*/  FMUL.FTZ R84, R168.reuse, R73 ;  /* 0x00000049a8547220 */ /* 0x040fe20000410000 */
[----:B------:R-:W-:Y:S01]  /*7590*/  FMUL.FTZ R189, R9, R189 ;  /* 0x000000bd09bd7220 */ /* 0x000fe20000410000 */
[----:B------:R-:W-:Y:S01]  /*75a0*/  FFMA.FTZ R73, R87, R135, R74 ;  /* 0x0000008757497223 */ /* 0x000fe2000001004a */
[----:B------:R-:W-:Y:S01]  /*75b0*/  FADD.FTZ R72, RZ, R72 ;  /* 0x00000048ff487221 */ /* 0x000fe20000010000 */
[----:B------:R0:W-:Y:S01]  /*75c0*/  STS [R58+0x4240], R75 ;  /* 0x0042404b3a007388 */ /* 0x0001e20000000800 */
[----:B------:R-:W-:Y:S01]  /*75d0*/  FMUL.FTZ R76, R168, R189 ;  /* 0x000000bda84c7220 */ /* 0x000fe20000410000 */
[-C--:B------:R-:W-:Y:S01]  /*75e0*/  FFMA.FTZ R83, -R157, R82.reuse, R234 ;  /* 0x000000529d537223 */ /* 0x080fe200000101ea */
[----:B------:R-:W-:Y:S01]  /*75f0*/  FFMA.FTZ R82, R159, -R82, R78 ;  /* 0x800000529f527223 */ /* 0x000fe2000001004e */
[----:B------:R-:W-:Y:S01]  /*7600*/  FMUL.FTZ R138, R14, R199 ;  /* 0x000000c70e8a7220 */ /* 0x000fe20000410000 */
[----:B------:R1:W-:Y:S01]  /*7610*/  STS [R58+0x4244], R77 ;  /* 0x0042444d3a007388 */ /* 0x0003e20000000800 */
[----:B------:R-:W-:Y:S01]  /*7620*/  FMUL.FTZ R168, R168, R137 ;  /* 0x00000089a8a87220 */ /* 0x000fe20000410000 */
[----:B------:R-:W-:Y:S01]  /*7630*/  FMUL.FTZ R74, R86, R135 ;  /* 0x00000087564a7220 */ /* 0x000fe20000410000 */
[----:B------:R-:W-:Y:S01]  /*7640*/  FMUL.FTZ R140, R14, R200 ;  /* 0x000000c80e8c7220 */ /* 0x000fe20000410000 */
[----:B------:R-:W-:Y:S01]  /*7650*/  FFMA.FTZ R81, -R158, R80, R229 ;  /* 0x000000509e517223 */ /* 0x000fe200000101e5 */
[----:B0-----:R-:W-:Y:S01]  /*7660*/  FADD.FTZ R75, R72, R73 ;  /* 0x00000049484b7221 */ /* 0x001fe20000010000 */
[----:B------:R-:W-:Y:S01]  /*7670*/  FMUL.FTZ R72, R92, R136 ;  /* 0x000000885c487220 */ /* 0x000fe20000410000 */
[----:B------:R-:W-:Y:S01]  /*7680*/  FFMA.FTZ R73, R87, R133, -R74 ;  /* 0x0000008557497223 */ /* 0x000fe2000001084a */
[----:B------:R-:W-:Y:S01]  /*7690*/  FMUL.FTZ R74, R82, R140 ;  /* 0x0000008c524a7220 */ /* 0x000fe20000410000 */
[----:B------:R-:W-:Y:S01]  /*76a0*/  FFMA.FTZ R80, R160, -R80, R79 ;  /* 0x80000050a0507223 */ /* 0x000fe2000001004f */
[-C--:B-1----:R-:W-:Y:S01]  /*76b0*/  FMUL.FTZ R77, R106, R137.reuse ;  /* 0x000000896a4d7220 */ /* 0x082fe20000410000 */
[----:B------:R-:W-:Y:S01]  /*76c0*/  FFMA.FTZ R137, R63, R137, R76 ;  /* 0x000000893f897223 */ /* 0x000fe2000001004c */
[----:B------:R-:W-:Y:S01]  /*76d0*/  FFMA.FTZ R72, R93, R134, -R72 ;  /* 0x000000865d487223 */ /* 0x000fe20000010848 */
[----:B------:R-:W-:Y:S01]  /*76e0*/  FMUL.FTZ R76, R82, R138 ;  /* 0x0000008a524c7220 */ /* 0x000fe20000410000 */
[C---:B------:R-:W-:Y:S01]  /*76f0*/  FMUL.FTZ R141, R13.reuse, R198 ;  /* 0x000000c60d8d7220 */ /* 0x040fe20000410000 */
[----:B------:R-:W-:Y:S01]  /*7700*/  FMUL.FTZ R143, R13, R197 ;  /* 0x000000c50d8f7220 */ /* 0x000fe20000410000 */
[----:B------:R-:W-:Y:S01]  /*7710*/  FADD.FTZ R72, RZ, R72 ;  /* 0x00000048ff487221 */ /* 0x000fe20000010000 */
[----:B------:R-:W-:Y:S01]  /*7720*/  FFMA.FTZ R76, R83, R140, R76 ;  /* 0x0000008c534c7223 */ /* 0x000fe2000001004c */
[----:B------:R0:W-:Y:S01]  /*7730*/  STS [R58+0x4238], R77 ;  /* 0x0042384d3a007388 */ /* 0x0001e20000000800 */
[----:B------:R-:W-:Y:S01]  /*7740*/  FMUL.FTZ R152, R10, R191 ;  /* 0x000000bf0a987220 */ /* 0x000fe20000410000 */
[----:B------:R-:W-:Y:S01]  /*7750*/  FADD.FTZ R72, R72, R73 ;  /* 0x0000004948487221 */ /* 0x000fe20000010000 */
[----:B------:R-:W-:Y:S01]  /*7760*/  FADD.FTZ R75, R75, R76 ;  /* 0x0000004c4b4b7221 */ /* 0x000fe20000010000 */
        /* <DEDUP_REMOVED lines=10> */
[----:B------:R-:W-:Y:S01]  /*7810*/  FADD.FTZ R142, R75, R74 ;  /* 0x0000004a4b8e7221 */ /* 0x000fe20000010000 */
[-C--:B0-----:R-:W-:Y:S01]  /*7820*/  FFMA.FTZ R77, R167, -R76.reuse, R228 ;  /* 0x8000004ca74d7223 */ /* 0x081fe200000100e4 */
[----:B------:R-:W-:Y:S01]  /*7830*/  FMUL.FTZ R74, R12, R115 ;  /* 0x000000730c4a7220 */ /* 0x000fe20000410000 */
[----:B------:R-:W-:Y:S01]  /*7840*/  FFMA.FTZ R76, -R165, R76, R226 ;  /* 0x0000004ca54c7223 */ /* 0x000fe200000101e2 */
[----:B------:R-:W-:Y:S01]  /*7850*/  FMUL.FTZ R72, R11, R108 ;  /* 0x0000006c0b487220 */ /* 0x000fe20000410000 */
[----:B------:R-:W-:Y:S01]  /*7860*/  FMUL.FTZ R145, R77, R152 ;  /* 0x000000984d917220 */ /* 0x000fe20000410000 */
[-C--:B------:R-:W-:Y:S01]  /*7870*/  FFMA.FTZ R75, -R161, R74.reuse, R230 ;  /* 0x0000004aa14b7223 */ /* 0x080fe200000101e6 */
[----:B------:R-:W-:Y:S01]  /*7880*/  FFMA.FTZ R74, R163, -R74, R232 ;  /* 0x8000004aa34a7223 */ /* 0x000fe200000100e8 */
[-C--:B------:R-:W-:Y:S01]  /*7890*/  FMUL.FTZ R147, R113, R146.reuse ;  /* 0x0000009271937220 */ /* 0x080fe20000410000 */
[----:B------:R-:W-:Y:S01]  /*78a0*/  FFMA.FTZ R169, R76, R146, R145 ;  /* 0x000000924ca97223 */ /* 0x000fe20000010091 */
[----:B------:R-:W-:Y:S01]  /*78b0*/  FFMA.FTZ R73, -R162, R72, R225 ;  /* 0x00000048a2497223 */ /* 0x000fe200000101e1 */
[----:B------:R-:W-:Y:S01]  /*78c0*/  FMUL.FTZ R145, R77, R146 ;  /* 0x000000924d917220 */ /* 0x000fe20000410000 */
[----:B------:R-:W-:Y:S01]  /*78d0*/  FFMA.FTZ R72, R164, -R72, R227 ;  /* 0x80000048a4487223 */ /* 0x000fe200000100e3 */
[----:B------:R-:W-:Y:S01]  /*78e0*/  FMUL.FTZ R146, R12, R196 ;  /* 0x000000c40c927220 */ /* 0x000fe20000410000 */
[----:B------:R-:W-:Y:S01]  /*78f0*/  FMUL.FTZ R150, R74, R148 ;  /* 0x000000944a967220 */ /* 0x000fe20000410000 */
[----:B------:R-:W-:Y:S01]  /*7900*/  FMUL.FTZ R149, R11, R193 ;  /* 0x000000c10b957220 */ /* 0x000fe20000410000 */
[----:B------:R0:W-:Y:S01]  /*7910*/  STS [R58+0x4230], R147 ;  /* 0x004230933a007388 */ /* 0x0001e20000000800 */
[-C--:B------:R-:W-:Y:S01]  /*7920*/  FFMA.FTZ R171, R76, R152.reuse, -R145 ;  /* 0x000000984cab7223 */ /* 0x080fe20000010891 */
[----:B------:R-:W-:Y:S01]  /*7930*/  FMUL.FTZ R173, R113, R152 ;  /* 0x0000009871ad7220 */ /* 0x000fe20000410000 */
[-C--:B------:R-:W-:Y:S01]  /*7940*/  FFMA.FTZ R145, R75, R146.reuse, R150 ;  /* 0x000000924b917223 */ /* 0x080fe20000010096 */
[----:B------:R-:W-:Y:S01]  /*7950*/  FMUL.FTZ R152, R72, R149 ;  /* 0x0000009548987220 */ /* 0x000fe20000410000 */
[----:B------:R-:W-:Y:S01]  /*7960*/  FMUL.FTZ R150, R74, R146 ;  /* 0x000000924a967220 */ /* 0x000fe20000410000 */
[-C--:B------:R-:W-:Y:S01]  /*7970*/  FFMA.FTZ R139, R63, R189.reuse, -R168 ;  /* 0x000000bd3f8b7223 */ /* 0x080fe200000108a8 */
[----:B------:R-:W-:Y:S01]  /*7980*/  FADD.FTZ R142, R142, R145 ;  /* 0x000000918e8e7221 */ /* 0x000fe20000010000 */
[----:B------:R-:W-:Y:S01]  /*7990*/  FMUL.FTZ R189, R106, R189 ;  /* 0x000000bd6abd7220 */ /* 0x000fe20000410000 */
[----:B------:R-:W-:Y:S01]  /*79a0*/  FFMA.FTZ R145, R75, R148, -R150 ;  /* 0x000000944b917223 */ /* 0x000fe20000010896 */
[----:B0-----:R-:W-:Y:S01]  /*79b0*/  FMUL.FTZ R147, R11, R194 ;  /* 0x000000c20b937220 */ /* 0x001fe20000410000 */
[C---:B------:R-:W-:Y:S01]  /*79c0*/  FMUL.FTZ R141, R110.reuse, R141 ;  /* 0x0000008d6e8d7220 */ /* 0x040fe20000410000 */
[----:B------:R-:W-:Y:S01]  /*79d0*/  FMUL.FTZ R143, R110, R143 ;  /* 0x0000008f6e8f7220 */ /* 0x000fe20000410000 */
[----:B------:R-:W-:Y:S01]  /*79e0*/  FADD.FTZ R144, R144, R145 ;  /* 0x0000009190907221 */ /* 0x000fe20000010000 */
[CC--:B------:R-:W-:Y:S01]  /*79f0*/  FFMA.FTZ R151, R73.reuse, R147.reuse, R152 ;  /* 0x0000009349977223 */ /* 0x0c0fe20000010098 */
[-C--:B------:R-:W-:Y:S01]  /*7a00*/  FMUL.FTZ R150, R72, R147.reuse ;  /* 0x0000009348967220 */ /* 0x080fe20000410000 */
[----:B------:R-:W-:Y:S01]  /*7a10*/  FMUL.FTZ R147, R108, R147 ;  /* 0x000000936c937220 */ /* 0x000fe20000410000 */
[----:B------:R-:W-:Y:S01]  /*7a20*/  FMUL.FTZ R135, R112, R135 ;  /* 0x0000008770877220 */ /* 0x000fe20000410000 */
[----:B------:R-:W-:Y:S01]  /*7a30*/  FADD.FTZ R142, R142, R151 ;  /* 0x000000978e8e7221 */ /* 0x000fe20000010000 */
[-C--:B------:R-:W-:Y:S01]  /*7a40*/  FFMA.FTZ R145, R73, R149.reuse, -R150 ;  /* 0x0000009549917223 */ /* 0x080fe20000010896 */
[----:B------:R-:W-:Y:S01]  /*7a50*/  FMUL.FTZ R149, R108, R149 ;  /* 0x000000956c957220 */ /* 0x000fe20000410000 */
[----:B------:R-:W-:Y:S01]  /*7a60*/  FMUL.FTZ R133, R112, R133 ;  /* 0x0000008570857220 */ /* 0x000fe20000410000 */
[----:B------:R-:W-:Y:S01]  /*7a70*/  FADD.FTZ R142, R142, R169 ;  /* 0x000000a98e8e7221 */ /* 0x000fe20000010000 */
[----:B------:R-:W-:Y:S01]  /*7a80*/  FADD.FTZ R144, R144, R145 ;  /* 0x0000009190907221 */ /* 0x000fe20000010000 */
[C---:B------:R-:W-:Y:S01]  /*7a90*/  FMUL.FTZ R145, R115.reuse, R146 ;  /* 0x0000009273917220 */ /* 0x040fe20000410000 */
[----:B------:R-:W-:Y:S01]  /*7aa0*/  STS [R58+0x423c], R189 ;  /* 0x00423cbd3a007388 */ /* 0x000fe20000000800 */
[----:B------:R-:W-:Y:S01]  /*7ab0*/  FADD.FTZ R142, R142, R137 ;  /* 0x000000898e8e7221 */ /* 0x000fe20000010000 */
[----:B------:R-:W-:Y:S01]  /*7ac0*/  FADD.FTZ R144, R144, R171 ;  /* 0x000000ab90907221 */ /* 0x000fe20000010000 */
[----:B------:R-:W-:Y:S01]  /*7ad0*/  FMUL.FTZ R137, R115, R148 ;  /* 0x0000009473897220 */ /* 0x000fe20000410000 */
[----:B------:R-:W-:Y:S01]  /*7ae0*/  STS [R58+0x4234], R173 ;  /* 0x004234ad3a007388 */ /* 0x000fe20000000800 */
[----:B------:R-:W-:Y:S01]  /*7af0*/  FADD.FTZ R142, R142, R131 ;  /* 0x000000838e8e7221 */ /* 0x000fe20000010000 */
[----:B------:R-:W-:Y:S01]  /*7b00*/  FADD.FTZ R139, R144, R139 ;  /* 0x0000008b908b7221 */ /* 0x000fe20000010000 */
[----:B------:R-:W-:Y:S01]  /*7b10*/  IADD3 R151, PT, PT, R122, 0x880, RZ ;  /* 0x000008807a977810 */ /* 0x000fe20007ffe0ff */
        /* <DEDUP_REMOVED lines=12> */
[----:B------:R0:W-:Y:S01]  /*7be0*/  STS [R58+0x4224], R137 ;  /* 0x004224893a007388 */ /* 0x0001e20000000800 */
[----:B------:R-:W-:Y:S01]  /*7bf0*/  FADD.FTZ R126, R131, R126 ;  /* 0x0000007e837e7221 */ /* 0x000fe20000010000 */
[----:B------:R-:W-:Y:S01]  /*7c00*/  FADD.FTZ R128, R128, R95 ;  /* 0x0000005f80807221 */ /* 0x000fe20000010000 */
[C---:B------:R-:W-:Y:S01]  /*7c10*/  FMUL.FTZ R95, R119.reuse, R136 ;  /* 0x00000088775f7220 */ /* 0x040fe20000410000 */
[----:B------:R1:W-:Y:S01]  /*7c20*/  STS [R58+0x4218], R141 ;  /* 0x0042188d3a007388 */ /* 0x0003e20000000800 */
[----:B------:R-:W-:Y:S01]  /*7c30*/  FADD.FTZ R126, R126, R123 ;  /* 0x0000007b7e7e7221 */ /* 0x000fe20000010000 */
[----:B------:R-:W-:Y:S01]  /*7c40*/  FMUL.FTZ R123, R119, R134 ;  /* 0x00000086777b7220 */ /* 0x000fe20000410000 */
[----:B------:R-:W-:Y:S01]  /*7c50*/  FADD.FTZ R125, R128, R125 ;  /* 0x0000007d807d7221 */ /* 0x000fe20000010000 */
[----:B------:R2:W-:Y:S01]  /*7c60*/  STS [R58+0x421c], R143 ;  /* 0x00421c8f3a007388 */ /* 0x0005e20000000800 */
[----:B------:R-:W-:Y:S01]  /*7c70*/  FADD.FTZ R126, R126, R67 ;  /* 0x000000437e7e7221 */ /* 0x000fe20000010000 */
[----:B------:R-:W-:Y:S01]  /*7c80*/  IADD3 R131, PT, PT, R122, 0x280, RZ ;  /* 0x000002807a837810 */ /* 0x000fe20007ffe0ff */
[----:B------:R-:W-:Y:S01]  /*7c90*/  FADD.FTZ R125, R125, R124 ;  /* 0x0000007c7d7d7221 */ /* 0x000fe20000010000 */
[----:B------:R3:W-:Y:S01]  /*7ca0*/  STS [R58+0x4210], R127 ;  /* 0x0042107f3a007388 */ /* 0x0007e20000000800 */
[----:B------:R-:W-:Y:S01]  /*7cb0*/  FADD.FTZ R67, R126, R57 ;  /* 0x000000397e437221 */ /* 0x000fe20000010000 */
[C---:B------:R-:W-:Y:S01]  /*7cc0*/  IADD3 R57, PT, PT, R122.reuse, 0x80, RZ ;  /* 0x000000807a397810 */ /* 0x040fe20007ffe0ff */
[----:B------:R-:W-:Y:S01]  /*7cd0*/  FADD.FTZ R125, R125, R70 ;  /* 0x000000467d7d7221 */ /* 0x000fe20000010000 */
[----:B------:R4:W-:Y:S01]  /*7ce0*/  STS [R58+0x4214], R129 ;  /* 0x004214813a007388 */ /* 0x0009e20000000800 */
[----:B0-----:R-:W-:Y:S01]  /*7cf0*/  IADD3 R137, PT, PT, R122, 0x500, RZ ;  /* 0x000005007a897810 */ /* 0x001fe20007ffe0ff */
[----:B------:R-:W-:Y:S01]  /*7d00*/  FFMA.FTZ R65, R166, R190, R65 ;  /* 0x000000bea6417223 */ /* 0x000fe20000010041 */
[C---:B-1----:R-:W-:Y:S01]  /*7d10*/  IADD3 R141, PT, PT, R122.reuse, 0x600, RZ ;  /* 0x000006007a8d7810 */ /* 0x042fe20007ffe0ff */
[----:B------:R0:W-:Y:S01]  /*7d20*/  STS [R58+0x4208], R135 ;  /* 0x004208873a007388 */ /* 0x0001e20000000800 */
[----:B--2---:R-:W-:Y:S01]  /*7d30*/  IADD3 R143, PT, PT, R122, 0x680, RZ ;  /* 0x000006807a8f7810 */ /* 0x004fe20007ffe0ff */
[----:B------:R-:W-:Y:S01]  /*7d40*/  FFMA.FTZ R85, R190, UR45, R85 ;  /* 0x0000002dbe557c23 */ /* 0x000fe20008010055 */
[C---:B---3--:R-:W-:Y:S01]  /*7d50*/  IADD3 R127, PT, PT, R122.reuse, 0x100, RZ ;  /* 0x000001007a7f7810 */ /* 0x048fe20007ffe0ff */
[----:B------:R1:W-:Y:S01]  /*7d60*/  STS [R58+0x420c], R133 ;  /* 0x00420c853a007388 */ /* 0x0003e20000000800 */
[C---:B------:R-:W-:Y:S01]  /*7d70*/  IADD3 R145, PT, PT, R122.reuse, 0x700, RZ ;  /* 0x000007007a917810 */ /* 0x040fe20007ffe0ff */
[----:B------:R-:W-:Y:S01]  /*7d80*/  FADD.FTZ R70, R125, R56 ;  /* 0x000000387d467221 */ /* 0x000fe20000010000 */
[C---:B----4-:R-:W-:Y:S01]  /*7d90*/  IADD3 R129, PT, PT, R122.reuse, 0x180, RZ ;  /* 0x000001807a817810 */ /* 0x050fe20007ffe0ff */
[----:B------:R2:W-:Y:S01]  /*7da0*/  STS [R58+0x4200], R95 ;  /* 0x0042005f3a007388 */ /* 0x0005e20000000800 */
[C---:B------:R-:W-:Y:S01]  /*7db0*/  IADD3 R147, PT, PT, R122.reuse, 0x780, RZ ;  /* 0x000007807a937810 */ /* 0x040fe20007ffe0ff */
[----:B------:R-:W-:Y:S01]  /*7dc0*/  FMUL.FTZ R231, R31, -R231 ;  /* 0x800000e71fe77220 */ /* 0x000fe20000410000 */
[C---:B0-----:R-:W-:Y:S01]  /*7dd0*/  IADD3 R135, PT, PT, R122.reuse, 0x380, RZ ;  /* 0x000003807a877810 */ /* 0x041fe20007ffe0ff */
[----:B------:R0:W-:Y:S01]  /*7de0*/  STS [R58+0x4204], R123 ;  /* 0x0042047b3a007388 */ /* 0x0001e20000000800 */
[C---:B------:R-:W-:Y:S01]  /*7df0*/  LOP3.LUT R149, R122.reuse, 0x800, RZ, 0xfc, !PT ;  /* 0x000008007a957812 */ /* 0x040fe200078efcff */
[----:B------:R-:W-:Y:S01]  /*7e00*/  FMUL.FTZ R79, R29, -R79 ;  /* 0x8000004f1d4f7220 */ /* 0x000fe20000410000 */
[C---:B-1----:R-:W-:Y:S01]  /*7e10*/  IADD3 R133, PT, PT, R122.reuse, 0x300, RZ ;  /* 0x000003007a857810 */ /* 0x042fe20007ffe0ff */
[----:B------:R-:W-:Y:S01]  /*7e20*/  FMUL.FTZ R225, R27, R225 ;  /* 0x000000e11be17220 */ /* 0x000fe20000410000 */
[C---:B------:R-:W-:Y:S01]  /*7e30*/  IADD3 R169, PT, PT, R122.reuse, 0x900, RZ ;  /* 0x000009007aa97810 */ /* 0x040fe20007ffe0ff */
[----:B------:R-:W-:Y:S01]  /*7e40*/  FMUL.FTZ R223, R25, -R223 ;  /* 0x800000df19df7220 */ /* 0x000fe20000410000 */
[C---:B--2---:R-:W-:Y:S01]  /*7e50*/  LOP3.LUT R95, R122.reuse, 0x400, RZ, 0xfc, !PT ;  /* 0x000004007a5f7812 */ /* 0x044fe200078efcff */
[----:B------:R-:W-:Y:S01]  /*7e60*/  FMUL.FTZ R233, R31, R233 ;  /* 0x000000e91fe97220 */ /* 0x000fe20000410000 */
[C---:B------:R-:W-:Y:S01]  /*7e70*/  IADD3 R171, PT, PT, R122.reuse, 0x980, RZ ;  /* 0x000009807aab7810 */ /* 0x040fe20007ffe0ff */
[----:B------:R-:W-:Y:S01]  /*7e80*/  FMUL.FTZ R229, R29, R229 ;  /* 0x000000e51de57220 */ /* 0x000fe20000410000 */
[C---:B0-----:R-:W-:Y:S01]  /*7e90*/  IADD3 R123, PT, PT, R122.reuse, 0x480, RZ ;  /* 0x000004807a7b7810 */ /* 0x041fe20007ffe0ff */
[----:B------:R-:W-:Y:S01]  /*7ea0*/  FMUL.FTZ R227, R27, -R227 ;  /* 0x800000e31be37220 */ /* 0x000fe20000410000 */
[C---:B------:R-:W-:Y:S01]  /*7eb0*/  IADD3 R173, PT, PT, R122.reuse, 0xa00, RZ ;  /* 0x00000a007aad7810 */ /* 0x040fe20007ffe0ff */
[----:B------:R-:W-:Y:S01]  /*7ec0*/  FMUL.FTZ R221, R25, R221 ;  /* 0x000000dd19dd7220 */ /* 0x000fe20000410000 */
[C---:B------:R-:W-:Y:S01]  /*7ed0*/  IADD3 R177, PT, PT, R122.reuse, 0xb00, RZ ;  /* 0x00000b007ab17810 */ /* 0x040fe20007ffe0ff */
[----:B------:R-:W-:Y:S01]  /*7ee0*/  FMUL.FTZ R217, R23, R217 ;  /* 0x000000d917d97220 */ /* 0x000fe20000410000 */
[C---:B------:R-:W-:Y:S01]  /*7ef0*/  IADD3 R179, PT, PT, R122.reuse, 0xb80, RZ ;  /* 0x00000b807ab37810 */ /* 0x040fe20007ffe0ff */
[C---:B------:R-:W-:Y:S01]  /*7f00*/  FMUL.FTZ R213, R21.reuse, R213 ;  /* 0x000000d515d57220 */ /* 0x040fe20000410000 */
[C---:B------:R-:W-:Y:S01]  /*7f10*/  LOP3.LUT R181, R122.reuse, 0xc00, RZ, 0xfc, !PT ;  /* 0x00000c007ab57812 */ /* 0x040fe200078efcff */
[----:B------:R-:W-:Y:S01]  /*7f20*/  FMUL.FTZ R215, R21, -R215 ;  /* 0x800000d715d77220 */ /* 0x000fe20000410000 */
[C---:B------:R-:W-:Y:S01]  /*7f30*/  IADD3 R183, PT, PT, R122.reuse, 0xc80, RZ ;  /* 0x00000c807ab77810 */ /* 0x040fe20007ffe0ff */
[----:B------:R-:W-:Y:S01]  /*7f40*/  FMUL.FTZ R209, R19, -R209 ;  /* 0x800000d113d17220 */ /* 0x000fe20000410000 */
[C---:B------:R-:W-:Y:S01]  /*7f50*/  IADD3 R185, PT, PT, R122.reuse, 0xd00, RZ ;  /* 0x00000d007ab97810 */ /* 0x040fe20007ffe0ff */
[----:B------:R-:W-:Y:S01]  /*7f60*/  FMUL.FTZ R219, R23, -R219 ;  /* 0x800000db17db7220 */ /* 0x000fe20000410000 */
[C---:B------:R-:W-:Y:S01]  /*7f70*/  IADD3 R187, PT, PT, R122.reuse, 0xd80, RZ ;  /* 0x00000d807abb7810 */ /* 0x040fe20007ffe0ff */
[----:B------:R-:W-:Y:S01]  /*7f80*/  FMUL.FTZ R211, R19, R211 ;  /* 0x000000d313d37220 */ /* 0x000fe20000410000 */
[----:B------:R-:W-:Y:S01]  /*7f90*/  IADD3 R189, PT, PT, R122, 0xe00, RZ ;  /* 0x00000e007abd7810 */ /* 0x000fe20007ffe0ff */
[----:B------:R-:W-:Y:S01]  /*7fa0*/  FMUL.FTZ R78, R194, UR42 ;  /* 0x0000002ac24e7c20 */ /* 0x000fe20008410000 */
        /* <DEDUP_REMOVED lines=53> */
[----:B------:R-:W3:Y:S01]  /*8300*/  LDS R189, [R186+0x4a00] ;  /* 0x004a0000babd7984 */ /* 0x000ee20000000800 */
[----:B------:R-:W-:-:S02]  /*8310*/  LEA R144, R144, UR30, 0x2 ;  /* 0x0000001e90907c11 */ /* 0x000fc4000f8e10ff */
[----:B------:R-:W-:Y:S01]  /*8320*/  LEA R142, R142, UR30, 0x2 ;  /* 0x0000001e8e8e7c11 */ /* 0x000fe2000f8e10ff */
[----:B------:R-:W4:Y:S01]  /*8330*/  LDS R187, [R184+0x4c00] ;  /* 0x004c0000b8bb7984 */ /* 0x000f220000000800 */
        /* <DEDUP_REMOVED lines=42> */
[----:B-1----:R-:W-:-:S03]  /*85e0*/  FMUL.FTZ R231, R26, R226 ;  /* 0x000000e21ae77220 */ /* 0x002fc60000410000 */
[----:B------:R1:W-:Y:S01]  /*85f0*/  STS [R58+0x843c], R223 ;  /* 0x00843cdf3a007388 */ /* 0x0003e20000000800 */
[----:B--2---:R-:W-:-:S03]  /*8600*/  FMUL.FTZ R79, R26, -R228 ;  /* 0x800000e41a4f7220 */ /* 0x004fc60000410000 */
[----:B------:R2:W-:Y:S01]  /*8610*/  STS [R58+0x8430], R231 ;  /* 0x008430e73a007388 */ /* 0x0005e20000000800 */
[----:B---3--:R-:W-:-:S03]  /*8620*/  FMUL.FTZ R225, R22, R218 ;  /* 0x000000da16e17220 */ /* 0x008fc60000410000 */
[----:B------:R3:W-:Y:S01]  /*8630*/  STS [R58+0x8434], R79 ;  /* 0x0084344f3a007388 */ /* 0x0007e20000000800 */
[----:B-1----:R-:W-:-:S03]  /*8640*/  FMUL.FTZ R223, R17, R212 ;  /* 0x000000d411df7220 */ /* 0x002fc60000410000 */
[----:B------:R1:W-:Y:S01]  /*8650*/  STS [R58+0x8400], R241 ;  /* 0x008400f13a007388 */ /* 0x0003e20000000800 */
[----:B--2---:R-:W2:Y:S03]  /*8660*/  LDC R231, c[0x0][0x388] ;  /* 0x0000e200ffe77b82 */ /* 0x004ea60000000800 */
[----:B------:R4:W-:Y:S01]  /*8670*/  STS [R58+0x8404], R243 ;  /* 0x008404f33a007388 */ /* 0x0009e20000000800 */
[----:B---3--:R-:W-:Y:S01]  /*8680*/  FMUL.FTZ R79, R20, R214 ;  /* 0x000000d6144f7220 */ /* 0x008fe20000410000 */
[----:B------:R-:W-:Y:S02]  /*8690*/  FMUL.FTZ R214, R192, UR42 ;  /* 0x0000002ac0d67c20 */ /* 0x000fe40008410000 */
[----:B------:R3:W-:Y:S01]  /*86a0*/  STS [R58+0x8408], R233 ;  /* 0x008408e93a007388 */ /* 0x0007e20000000800 */
[----:B-1----:R-:W-:Y:S01]  /*86b0*/  FMUL.FTZ R241, R28, R230 ;  /* 0x000000e61cf17220 */ /* 0x002fe20000410000 */
[----:B------:R-:W-:-:S02]  /*86c0*/  FFMA.FTZ R214, R191, UR45, -R214 ;  /* 0x0000002dbfd67c23 */ /* 0x000fc400080108d6 */
[----:B------:R1:W-:Y:S01]  /*86d0*/  STS [R58+0x8418], R229 ;  /* 0x008418e53a007388 */ /* 0x0003e20000000800 */
[----:B----4-:R-:W-:-:S03]  /*86e0*/  FMUL.FTZ R243, R28, -R232 ;  /* 0x800000e81cf37220 */ /* 0x010fc60000410000 */
[----:B------:R4:W-:Y:S01]  /*86f0*/  STS [R58+0x842c], R227 ;  /* 0x00842ce33a007388 */ /* 0x0009e20000000800 */
[----:B---3--:R-:W-:-:S03]  /*8700*/  FMUL.FTZ R233, R24, -R224 ;  /* 0x800000e018e97220 */ /* 0x008fc60000410000 */
[----:B------:R3:W-:Y:S01]  /*8710*/  STS [R58+0x8438], R221 ;  /* 0x008438dd3a007388 */ /* 0x0007e20000000800 */
[----:B-1----:R-:W-:-:S03]  /*8720*/  FMUL.FTZ R229, R24, R222 ;  /* 0x000000de18e57220 */ /* 0x002fc60000410000 */
[----:B------:R1:W-:Y:S01]  /*8730*/  STS [R58+0x8448], R217 ;  /* 0x008448d93a007388 */ /* 0x0003e20000000800 */
[----:B--2---:R-:W-:Y:S01]  /*8740*/  LEA R212, R231, -R64, 0x1 ;  /* 0x80000040e7d47211 */ /* 0x004fe200078e08ff */
[----:B------:R-:W-:Y:S02]  /*8750*/  FMUL.FTZ R64, R196, UR42 ;  /* 0x0000002ac4407c20 */ /* 0x000fe40008410000 */
[----:B------:R2:W-:Y:S01]  /*8760*/  STS [R58+0x8450], R225 ;  /* 0x008450e13a007388 */ /* 0x0005e20000000800 */
[----:B----4-:R-:W-:Y:S01]  /*8770*/  FMUL.FTZ R227, R22, -R220 ;  /* 0x800000dc16e37220 */ /* 0x010fe20000410000 */
[----:B---3--:R-:W-:Y:S01]  /*8780*/  FMUL.FTZ R221, R20, -R216 ;  /* 0x800000d814dd7220 */ /* 0x008fe20000410000 */
[C---:B------:R-:W-:Y:S01]  /*8790*/  ISETP.GE.AND P0, PT, R212.reuse, 0x1, PT ;  /* 0x00000001d400780c */ /* 0x040fe20003f06270 */
[----:B------:R3:W-:Y:S01]  /*87a0*/  STS [R58+0x8458], R213 ;  /* 0x008458d53a007388 */ /* 0x0007e20000000800 */
[----:B------:R-:W-:Y:S01]  /*87b0*/  ISETP.GE.AND P2, PT, R212, 0x81, PT ;  /* 0x00000081d400780c */ /* 0x000fe20003f46270 */
[----:B-1----:R-:W-:-:S02]  /*87c0*/  FMUL.FTZ R217, R18, -R206 ;  /* 0x800000ce12d97220 */ /* 0x002fc40000410000 */
[----:B------:R1:W-:Y:S01]  /*87d0*/  STS [R58+0x8460], R79 ;  /* 0x0084604f3a007388 */ /* 0x0003e20000000800 */
[----:B--2---:R-:W-:-:S03]  /*87e0*/  FMUL.FTZ R225, R17, -R210 ;  /* 0x800000d211e17220 */ /* 0x004fc60000410000 */
[----:B------:R2:W-:Y:S01]  /*87f0*/  STS [R58+0x845c], R215 ;  /* 0x00845cd73a007388 */ /* 0x0005e20000000800 */
[----:B---3--:R-:W-:-:S03]  /*8800*/  FMUL.FTZ R213, R18, R208 ;  /* 0x000000d012d57220 */ /* 0x008fc60000410000 */
[----:B------:R3:W-:Y:S01]  /*8810*/  STS [R58+0x846c], R209 ;  /* 0x00846cd13a007388 */ /* 0x0007e20000000800 */
[----:B-1----:R-:W-:-:S03]  /*8820*/  FMUL.FTZ R79, R195, UR42 ;  /* 0x0000002ac34f7c20 */ /* 0x002fc60008410000 */
[----:B------:R-:W-:Y:S01]  /*8830*/  STS [R58+0x8410], R245 ;  /* 0x008410f53a007388 */ /* 0x000fe20000000800 */
[----:B--2---:R-:W-:Y:S01]  /*8840*/  FFMA.FTZ R215, R195, UR45, -R64 ;  /* 0x0000002dc3d77c23 */ /* 0x004fe20008010840 */
[----:B------:R-:W-:Y:S01]  /*8850*/  FFMA.FTZ R208, R196, UR45, R79 ;  /* 0x0000002dc4d07c23 */ /* 0x000fe2000801004f */
[----:B------:R-:W-:Y:S01]  /*8860*/  FMUL.FTZ R64, R198, UR42 ;  /* 0x0000002ac6407c20 */ /* 0x000fe20008410000 */
[----:B------:R-:W-:Y:S01]  /*8870*/  STS [R58+0x8414], R247 ;  /* 0x008414f73a007388 */ /* 0x000fe20000000800 */
[----:B---3--:R-:W-:Y:S01]  /*8880*/  FMUL.FTZ R209, R193, UR42 ;  /* 0x0000002ac1d17c20 */ /* 0x008fe20008410000 */
[----:B------:R-:W-:Y:S02]  /*8890*/  FMUL.FTZ R79, R199, UR42 ;  /* 0x0000002ac74f7c20 */ /* 0x000fe40008410000 */
[----:B------:R-:W-:Y:S01]  /*88a0*/  STS [R58+0x8420], R241 ;  /* 0x008420f13a007388 */ /* 0x000fe20000000800 */
[----:B------:R-:W-:Y:S01]  /*88b0*/  FFMA.FTZ R210, R194, UR45, R209 ;  /* 0x0000002dc2d27c23 */ /* 0x000fe200080100d1 */
[----:B------:R-:W-:-:S02]  /*88c0*/  FMUL.FTZ R209, R197, UR42 ;  /* 0x0000002ac5d17c20 */ /* 0x000fc40008410000 */
[----:B------:R-:W-:Y:S02]  /*88d0*/  STS [R58+0x8424], R243 ;  /* 0x008424f33a007388 */ /* 0x000fe40000000800 */
[----:B------:R-:W-:Y:S02]  /*88e0*/  FFMA.FTZ R206, R198, UR45, R209 ;  /* 0x0000002dc6ce7c23 */ /* 0x000fe400080100d1 */
[----:B------:R-:W-:Y:S04]  /*88f0*/  STS [R58+0x8440], R229 ;  /* 0x008440e53a007388 */ /* 0x000fe80000000800 */
[----:B------:R-:W-:Y:S04]  /*8900*/  STS [R58+0x8444], R233 ;  /* 0x008444e93a007388 */ /* 0x000fe80000000800 */
[----:B------:R1:W-:Y:S04]  /*8910*/  STS [R58+0x844c], R219 ;  /* 0x00844cdb3a007388 */ /* 0x0003e80000000800 */
[----:B------:R-:W-:Y:S04]  /*8920*/  STS [R58+0x8454], R227 ;  /* 0x008454e33a007388 */ /* 0x000fe80000000800 */
[----:B------:R2:W-:Y:S01]  /*8930*/  STS [R58+0x8464], R221 ;  /* 0x008464dd3a007388 */ /* 0x0005e20000000800 */
[----:B-1----:R-:W-:-:S03]  /*8940*/  FMUL.FTZ R219, R191, UR42 ;  /* 0x0000002abfdb7c20 */ /* 0x002fc60008410000 */
[----:B------:R-:W-:Y:S01]  /*8950*/  STS [R58+0x8468], R211 ;  /* 0x008468d33a007388 */ /* 0x000fe20000000800 */
[----:B------:R-:W-:-:S03]  /*8960*/  FFMA.FTZ R219, R192, UR45, R219 ;  /* 0x0000002dc0db7c23 */ /* 0x000fc600080100db */
[----:B------:R1:W-:Y:S01]  /*8970*/  STS [R58+0x8470], R213 ;  /* 0x008470d53a007388 */ /* 0x0003e20000000800 */
[----:B--2---:R-:W-:-:S03]  /*8980*/  FMUL.FTZ R221, R203, UR42 ;  /* 0x0000002acbdd7c20 */ /* 0x004fc60008410000 */
[----:B------:R2:W-:Y:S04]  /*8990*/  STS [R58+0x8474], R217 ;  /* 0x008474d93a007388 */ /* 0x0005e80000000800 */
[----:B------:R-:W-:Y:S01]  /*89a0*/  STS [R58+0x8478], R223 ;  /* 0x008478df3a007388 */ /* 0x000fe20000000800 */
[----:B-1----:R-:W-:Y:S01]  /*89b0*/  FFMA.FTZ R213, R197, UR45, -R64 ;  /* 0x0000002dc5d57c23 */ /* 0x002fe20008010840 */
[----:B------:R-:W-:Y:S02]  /*89c0*/  FMUL.FTZ R64, R202, UR42 ;  /* 0x0000002aca407c20 */ /* 0x000fe40008410000 */
[----:B------:R1:W-:Y:S01]  /*89d0*/  STS [R58+0x847c], R225 ;  /* 0x00847ce13a007388 */ /* 0x0003e20000000800 */
[----:B--2---:R-:W-:Y:S01]  /*89e0*/  FFMA.FTZ R217, R193, UR45, -R78 ;  /* 0x0000002dc1d97c23 */ /* 0x004fe2000801084e */
[----:B------:R-:W-:Y:S01]  /*89f0*/  FFMA.FTZ R78, R200, UR45, R79 ;  /* 0x0000002dc84e7c23 */ /* 0x000fe2000801004f */
[C---:B------:R-:W-:Y:S01]  /*8a00*/  FMUL.FTZ R79, R201.reuse, UR42 ;  /* 0x0000002ac94f7c20 */ /* 0x040fe20008410000 */
[----:B------:R-:W-:-:S03]  /*8a10*/  FFMA.FTZ R209, R201, UR45, -R64 ;  /* 0x0000002dc9d17c23 */ /* 0x000fc60008010840 */
[----:B------:R-:W-:Y:S01]  /*8a20*/  FFMA.FTZ R64, R202, UR45, R79 ;  /* 0x0000002dca407c23 */ /* 0x000fe2000801004f */
[----:B-1----:R-:W-:-:S04]  /*8a30*/  FMUL.FTZ R58, R200, UR42 ;  /* 0x0000002ac83a7c20 */ /* 0x002fc80008410000 */
[----:B------:R-:W-:Y:S01]  /*8a40*/  FFMA.FTZ R211, R199, UR45, -R58 ;  /* 0x0000002dc7d37c23 */ /* 0x000fe2000801083a */
[----:B------:R-:W-:-:S04]  /*8a50*/  FMUL.FTZ R58, R204, UR42 ;  /* 0x0000002acc3a7c20 */ /* 0x000fc80008410000 */
[----:B------:R-:W-:Y:S01]  /*8a60*/  FFMA.FTZ R79, R203, UR45, -R58 ;  /* 0x0000002dcb4f7c23 */ /* 0x000fe2000801083a */
[----:B------:R-:W-:Y:S01]  /*8a70*/  FFMA.FTZ R58, R204, UR45, R221 ;  /* 0x0000002dcc3a7c23 */ /* 0x000fe200080100dd */
[----:B------:R-:W-:Y:S06]  /*8a80*/  BAR.SYNC.DEFER_BLOCKING 0x0 ;  /* 0x0000000000007b1d */ /* 0x000fec0000010000 */
[----:B0-----:R-:W-:Y:S05]  /*8a90*/  @!P0 BRA `(.L_x_5410) ;  /* 0x00000000000c8947 */ /* 0x001fea0003800000 */
[----:B------:R-:W0:Y:S04]  /*8aa0*/  LDS R239, [R239+0x4200] ;  /* 0x00420000efef7984 */ /* 0x000e280000000800 */
[----:B------:R1:W-:Y:S04]  /*8ab0*/  REDG.E.ADD.F32.FTZ.RN.STRONG.GPU desc[UR28][R60.64], R237 ;  /* 0x000000ed3c0079a6 */ /* 0x0003e8000c12f31c */
[----:B0-----:R1:W-:Y:S02]  /*8ac0*/  REDG.E.ADD.F32.FTZ.RN.STRONG.GPU desc[UR28][R68.64], R239 ;  /* 0x000000ef440079a6 */ /* 0x0013e4000c12f31c */
.L_x_5410:
[----:B------:R-:W-:Y:S05]  /*8ad0*/  BSYNC.RECONVERGENT B0 ;  /* 0x0000000000007941 */ /* 0x000fea0003800200 */
.L_x_5409:
[----:B------:R0:W2:Y:S01]  /*8ae0*/  LDS R221, [R236+0x8600] ;  /* 0x00860000ecdd7984 */ /* 0x0000a20000000800 */
[----:B------:R-:W-:Y:S04]  /*8af0*/  BSSY.RECONVERGENT B0, `(.L_x_5411) ;  /* 0x0000004000007945 */ /* 0x000fe80003800200 */
[----:B------:R-:W-:Y:S05]  /*8b00*/  @!P2 BRA `(.L_x_5412) ;  /* 0x000000000008a947 */ /* 0x000fea0003800000 */
[----:B------:R3:W-:Y:S04]  /*8b10*/  REDG.E.ADD.F32.FTZ.RN.STRONG.GPU desc[UR28][R60.64+0x200], R235 ;  /* 0x000200eb3c0079a6 */ /* 0x0007e8000c12f31c */
[----:B--2---:R3:W-:Y:S02]  /*8b20*/  REDG.E.ADD.F32.FTZ.RN.STRONG.GPU desc[UR28][R68.64+0x200], R221 ;  /* 0x000200dd440079a6 */ /* 0x0047e4000c12f31c */
.L_x_5412:
[----:B------:R-:W-:Y:S05]  /*8b30*/  BSYNC.RECONVERGENT B0 ;  /* 0x0000000000007941 */ /* 0x000fea0003800200 */
.L_x_5411:
[----:B--23--:R2:W3:Y:S01]  /*8b40*/  LDS R221, [R190+0x8800] ;  /* 0x00880000bedd7984 */ /* 0x00c4e20000000800 */
[C---:B------:R-:W-:Y:S01]  /*8b50*/  ISETP.GE.AND P6, PT, R212.reuse, 0x101, PT ;  /* 0x00000101d400780c */ /* 0x040fe20003fc6270 */
[----:B------:R-:W-:Y:S01]  /*8b60*/  BSSY.RECONVERGENT B0, `(.L_x_5413) ;  /* 0x0000009000007945 */ /* 0x000fe20003800200 */
[C---:B------:R-:W-:Y:S02]  /*8b70*/  ISETP.GE.AND P0, PT, R212.reuse, 0x181, PT ;  /* 0x00000181d400780c */ /* 0x040fe40003f06270 */
[C---:B------:R-:W-:Y:S02]  /*8b80*/  ISETP.GE.AND P2, PT, R212.reuse, 0x201, PT ;  /* 0x00000201d400780c */ /* 0x040fe40003f46270 */
[C---:B------:R-:W-:Y:S02]  /*8b90*/  ISETP.GE.AND P3, PT, R212.reuse, 0x281, PT ;  /* 0x00000281d400780c */ /* 0x040fe40003f66270 */
[C---:B------:R-:W-:Y:S02]  /*8ba0*/  ISETP.GE.AND P4, PT, R212.reuse, 0x301, PT ;  /* 0x00000301d400780c */ /* 0x040fe40003f86270 */
[----:B------:R-:W-:-:S03]  /*8bb0*/  ISETP.GE.AND P5, PT, R212, 0x381, PT ;  /* 0x00000381d400780c */ /* 0x000fc60003fa6270 */
[----:B------:R-:W-:Y:S10]  /*8bc0*/  @!P6 BRA `(.L_x_5414) ;  /* 0x000000000008e947 */ /* 0x000ff40003800000 */
[----:B------:R4:W-:Y:S04]  /*8bd0*/  REDG.E.ADD.F32.FTZ.RN.STRONG.GPU desc[UR28][R60.64+0x400], R207 ;  /* 0x000400cf3c0079a6 */ /* 0x0009e8000c12f31c */
[----:B---3--:R4:W-:Y:S02]  /*8be0*/  REDG.E.ADD.F32.FTZ.RN.STRONG.GPU desc[UR28][R68.64+0x400], R221 ;  /* 0x000400dd440079a6 */ /* 0x0089e4000c12f31c */
.L_x_5414:
[----:B------:R-:W-:Y:S05]  /*8bf0*/  BSYNC.RECONVERGENT B0 ;  /* 0x0000000000007941 */ /* 0x000fea0003800200 */
.L_x_5413:
[----:B----4-:R4:W0:Y:S01]  /*8c00*/  LDS R207, [R188+0x8a00] ;  /* 0x008a0000bccf7984 */ /* 0x0108220000000800 */
[----:B------:R-:W-:Y:S04]  /*8c10*/  BSSY.RECONVERGENT B0, `(.L_x_5415) ;  /* 0x0000004000007945 */ /* 0x000fe80003800200 */
[----:B------:R-:W-:Y:S05]  /*8c20*/  @!P0 BRA `(.L_x_5416) ;  /* 0x0000000000088947 */ /* 0x000fea0003800000 */
[----:B------:R1:W-:Y:S04]  /*8c30*/  REDG.E.ADD.F32.FTZ.RN.STRONG.GPU desc[UR28][R60.64+0x600], R205 ;  /* 0x000600cd3c0079a6 */ /* 0x0003e8000c12f31c */
[----:B0-----:R1:W-:Y:S02]  /*8c40*/  REDG.E.ADD.F32.FTZ.RN.STRONG.GPU desc[UR28][R68.64+0x600], R207 ;  /* 0x000600cf440079a6 */ /* 0x0013e4000c12f31c */
.L_x_5416:
[----:B------:R-:W-:Y:S05]  /*8c50*/  BSYNC.RECONVERGENT B0 ;  /* 0x0000000000007941 */ /* 0x000fea0003800200 */
.L_x_5415:
[----:B-1----:R1:W0:Y:S01]  /*8c60*/  LDS R205, [R186+0x8c00] ;  /* 0x008c0000bacd7984 */ /* 0x0022220000000800 */
[----:B------:R-:W-:Y:S04]  /*8c70*/  BSSY.RECONVERGENT B0, `(.L_x_5417) ;  /* 0x0000004000007945 */ /* 0x000fe80003800200 */
[----:B------:R-:W-:Y:S05]  /*8c80*/  @!P2 BRA `(.L_x_5418) ;  /* 0x000000000008a947 */ /* 0x000fea0003800000 */
[----:B------:R1:W-:Y:S04]  /*8c90*/  REDG.E.ADD.F32.FTZ.RN.STRONG.GPU desc[UR28][R60.64+0x800], R189 ;  /* 0x000800bd3c0079a6 */ /* 0x0003e8000c12f31c */
[----:B0-----:R1:W-:Y:S02]  /*8ca0*/  REDG.E.ADD.F32.FTZ.RN.STRONG.GPU desc[UR28][R68.64+0x800], R205 ;  /* 0x000800cd440079a6 */ /* 0x0013e4000c12f31c */
.L_x_5418:
[----:B------:R-:W-:Y:S05]  /*8cb0*/  BSYNC.RECONVERGENT B0 ;  /* 0x0000000000007941 */ /* 0x000fea0003800200 */
.L_x_5417:
[----:B-1----:R1:W0:Y:S01]  /*8cc0*/  LDS R189, [R184+0x8e00] ;  /* 0x008e0000b8bd7984 */ /* 0x0022220000000800 */
[----:B------:R-:W-:Y:S04]  /*8cd0*/  BSSY.RECONVERGENT B0, `(.L_x_5419) ;  /* 0x0000004000007945 */ /* 0x000fe80003800200 */
[----:B------:R-:W-:Y:S05]  /*8ce0*/  @!P3 BRA `(.L_x_5420) ;  /* 0x000000000008b947 */ /* 0x000fea0003800000 */
[----:B------:R1:W-:Y:S04]  /*8cf0*/  REDG.E.ADD.F32.FTZ.RN.STRONG.GPU desc[UR28][R60.64+0xa00], R187 ;  /* 0x000a00bb3c0079a6 */ /* 0x0003e8000c12f31c */
[----:B0-----:R1:W-:Y:S02]  /*8d00*/  REDG.E.ADD.F32.FTZ.RN.STRONG.GPU desc[UR28][R68.64+0xa00], R189 ;  /* 0x000a00bd440079a6 */ /* 0x0013e4000c12f31c */
.L_x_5420:
[----:B------:R-:W-:Y:S05]  /*8d10*/  BSYNC.RECONVERGENT B0 ;  /* 0x0000000000007941 */ /* 0x000fea0003800200 */
.L_x_5419:
[----:B-1----:R1:W0:Y:S01]  /*8d20*/  LDS R187, [R182+0x9000] ;  /* 0x00900000b6bb7984 */ /* 0x0022220000000800 */
[----:B------:R-:W-:Y:S04]  /*8d30*/  BSSY.RECONVERGENT B0, `(.L_x_5421) ;  /* 0x0000004000007945 */ /* 0x000fe80003800200 */
[----:B------:R-:W-:Y:S05]  /*8d40*/  @!P4 BRA `(.L_x_5422) ;  /* 0x000000000008c947 */ /* 0x000fea0003800000 */
[----:B------:R1:W-:Y:S04]  /*8d50*/  REDG.E.ADD.F32.FTZ.RN.STRONG.GPU desc[UR28][R60.64+0xc00], R185 ;  /* 0x000c00b93c0079a6 */ /* 0x0003e8000c12f31c */
[----:B0-----:R1:W-:Y:S02]  /*8d60*/  REDG.E.ADD.F32.FTZ.RN.STRONG.GPU desc[UR28][R68.64+0xc00], R187 ;  /* 0x000c00bb440079a6 */ /* 0x0013e4000c12f31c */
.L_x_5422:
[----:B------:R-:W-:Y:S05]  /*8d70*/  BSYNC.RECONVERGENT B0 ;  /* 0x0000000000007941 */ /* 0x000fea0003800200 */
.L_x_5421:
[----:B-1----:R1:W0:Y:S01]  /*8d80*/  LDS R185, [R180+0x9200] ;  /* 0x00920000b4b97984 */ /* 0x0022220000000800 */
[----:B------:R-:W-:Y:S04]  /*8d90*/  BSSY.RECONVERGENT B0, `(.L_x_5423) ;  /* 0x0000004000007945 */ /* 0x000fe80003800200 */
[----:B------:R-:W-:Y:S05]  /*8da0*/  @!P5 BRA `(.L_x_5424) ;  /* 0x000000000008d947 */ /* 0x000fea0003800000 */
[----:B------:R1:W-:Y:S04]  /*8db0*/  REDG.E.ADD.F32.FTZ.RN.STRONG.GPU desc[UR28][R60.64+0xe00], R183 ;  /* 0x000e00b73c0079a6 */ /* 0x0003e8000c12f31c */
[----:B0-----:R1:W-:Y:S02]  /*8dc0*/  REDG.E.ADD.F32.FTZ.RN.STRONG.GPU desc[UR28][R68.64+0xe00], R185 ;  /* 0x000e00b9440079a6 */ /* 0x0013e4000c12f31c */
.L_x_5424:
[----:B------:R-:W-:Y:S05]  /*8dd0*/  BSYNC.RECONVERGENT B0 ;  /* 0x0000000000007941 */ /* 0x000fea0003800200 */
.L_x_5423:
[----:B-1----:R1:W0:Y:S01]  /*8de0*/  LDS R183, [R178+0x9400] ;  /* 0x00940000b2b77984 */ /* 0x0022220000000800 */
[C---:B------:R-:W-:Y:S01]  /*8df0*/  ISETP.GE.AND P6, PT, R212.reuse, 0x401, PT ;  /* 0x00000401d400780c */ /* 0x040fe20003fc6270 */
[----:B------:R-:W-:Y:S01]  /*8e00*/  BSSY.RECONVERGENT B0, `(.L_x_5425) ;  /* 0x0000009000007945 */ /* 0x000fe20003800200 */
[C---:B------:R-:W-:Y:S02]  /*8e10*/  ISETP.GE.AND P0, PT, R212.reuse, 0x481, PT ;  /* 0x00000481d400780c */ /* 0x040fe40003f06270 */
[C---:B------:R-:W-:Y:S02]  /*8e20*/  ISETP.GE.AND P2, PT, R212.reuse, 0x501, PT ;  /* 0x00000501d400780c */ /* 0x040fe40003f46270 */
[C---:B------:R-:W-:Y:S02]  /*8e30*/  ISETP.GE.AND P3, PT, R212.reuse, 0x581, PT ;  /* 0x00000581d400780c */ /* 0x040fe40003f66270 */
[C---:B------:R-:W-:Y:S02]  /*8e40*/  ISETP.GE.AND P4, PT, R212.reuse, 0x601, PT ;  /* 0x00000601d400780c */ /* 0x040fe40003f86270 */
[----:B------:R-:W-:-:S03]  /*8e50*/  ISETP.GE.AND P5, PT, R212, 0x681, PT ;  /* 0x00000681d400780c */ /* 0x000fc60003fa6270 */
[----:B-1----:R-:W-:Y:S10]  /*8e60*/  @!P6 BRA `(.L_x_5426) ;  /* 0x000000000008e947 */ /* 0x002ff40003800000 */
[----:B------:R1:W-:Y:S04]  /*8e70*/  REDG.E.ADD.F32.FTZ.RN.STRONG.GPU desc[UR28][R60.64+0x1000], R181 ;  /* 0x001000b53c0079a6 */ /* 0x0003e8000c12f31c */
[----:B0-----:R1:W-:Y:S02]  /*8e80*/  REDG.E.ADD.F32.FTZ.RN.STRONG.GPU desc[UR28][R68.64+0x1000], R183 ;  /* 0x001000b7440079a6 */ /* 0x0013e4000c12f31c */
.L_x_5426:
[----:B------:R-:W-:Y:S05]  /*8e90*/  BSYNC.RECONVERGENT B0 ;  /* 0x0000000000007941 */ /* 0x000fea0003800200 */
.L_x_5425:
[----:B-1----:R1:W0:Y:S01]  /*8ea0*/  LDS R181, [R176+0x9600] ;  /* 0x00960000b0b57984 */ /* 0x0022220000000800 */
[----:B------:R-:W-:Y:S04]  /*8eb0*/  BSSY.RECONVERGENT B0, `(.L_x_5427) ;  /* 0x0000004000007945 */ /* 0x000fe80003800200 */
[----:B------:R-:W-:Y:S05]  /*8ec0*/  @!P0 BRA `(.L_x_5428) ;  /* 0x0000000000088947 */ /* 0x000fea0003800000 */
[----:B------:R1:W-:Y:S04]  /*8ed0*/  REDG.E.ADD.F32.FTZ.RN.STRONG.GPU desc[UR28][R60.64+0x1200], R179 ;  /* 0x001200b33c0079a6 */ /* 0x0003e8000c12f31c */
[----:B0-----:R1:W-:Y:S02]  /*8ee0*/  REDG.E.ADD.F32.FTZ.RN.STRONG.GPU desc[UR28][R68.64+0x1200], R181 ;  /* 0x001200b5440079a6 */ /* 0x0013e4000c12f31c */
.L_x_5428:
[----:B------:R-:W-:Y:S05]  /*8ef0*/  BSYNC.RECONVERGENT B0 ;  /* 0x0000000000007941 */ /* 0x000fea0003800200 */
.L_x_5427:
[----:B-1----:R1:W0:Y:S01]  /*8f00*/  LDS R179, [R174+0x9800] ;  /* 0x00980000aeb37984 */ /* 0x0022220000000800 */
[----:B------:R-:W-:Y:S04]  /*8f10*/  BSSY.RECONVERGENT B0, `(.L_x_5429) ;  /* 0x0000004000007945 */ /* 0x000fe80003800200 */
[----:B------:R-:W-:Y:S05]  /*8f20*/  @!P2 BRA `(.L_x_5430) ;  /* 0x000000000008a947 */ /* 0x000fea0003800000 */
[----:B------:R1:W-:Y:S04]  /*8f30*/  REDG.E.ADD.F32.FTZ.RN.STRONG.GPU desc[UR28][R60.64+0x1400], R177 ;  /* 0x001400b13c0079a6 */ /* 0x0003e8000c12f31c */
[----:B0-----:R1:W-:Y:S02]  /*8f40*/  REDG.E.ADD.F32.FTZ.RN.STRONG.GPU desc[UR28][R68.64+0x1400], R179 ;  /* 0x001400b3440079a6 */ /* 0x0013e4000c12f31c */
.L_x_5430:
[----:B------:R-:W-:Y:S05]  /*8f50*/  BSYNC.RECONVERGENT B0 ;  /* 0x0000000000007941 */ /* 0x000fea0003800200 */
.L_x_5429:
[----:B-1----:R1:W0:Y:S01]  /*8f60*/  LDS R177, [R172+0x9a00] ;  /* 0x009a0000acb17984 */ /* 0x0022220000000800 */
[----:B------:R-:W-:Y:S04]  /*8f70*/  BSSY.RECONVERGENT B0, `(.L_x_5431) ;  /* 0x0000004000007945 */ /* 0x000fe80003800200 */
[----:B------:R-:W-:Y:S05]  /*8f80*/  @!P3 BRA `(.L_x_5432) ;  /* 0x000000000008b947 */ /* 0x000fea0003800000 */
[----:B------:R1:W-:Y:S04]  /*8f90*/  REDG.E.ADD.F32.FTZ.RN.STRONG.GPU desc[UR28][R60.64+0x1600], R175 ;  /* 0x001600af3c0079a6 */ /* 0x0003e8000c12f31c */
[----:B0-----:R1:W-:Y:S02]  /*8fa0*/  REDG.E.ADD.F32.FTZ.RN.STRONG.GPU desc[UR28][R68.64+0x1600], R177 ;  /* 0x001600b1440079a6 */ /* 0x0013e4000c12f31c */
.L_x_5432:
[----:B------:R-:W-:Y:S05]  /*8fb0*/  BSYNC.RECONVERGENT B0 ;  /* 0x0000000000007941 */ /* 0x000fea0003800200 */
.L_x_5431:
[----:B-1----:R1:W0:Y:S01]  /*8fc0*/  LDS R175, [R170+0x9c00] ;  /* 0x009c0000aaaf7984 */ /* 0x0022220000000800 */
[----:B------:R-:W-:Y:S04]  /*8fd0*/  BSSY.RECONVERGENT B0, `(.L_x_5433) ;  /* 0x0000004000007945 */ /* 0x000fe80003800200 */
[----:B------:R-:W-:Y:S05]  /*8fe0*/  @!P4 BRA `(.L_x_5434) ;  /* 0x000000000008c947 */ /* 0x000fea0003800000 */
[----:B------:R1:W-:Y:S04]  /*8ff0*/  REDG.E.ADD.F32.FTZ.RN.STRONG.GPU desc[UR28][R60.64+0x1800], R173 ;  /* 0x001800ad3c0079a6 */ /* 0x0003e8000c12f31c */
[----:B0-----:R1:W-:Y:S02]  /*9000*/  REDG.E.ADD.F32.FTZ.RN.STRONG.GPU desc[UR28][R68.64+0x1800], R175 ;  /* 0x001800af440079a6 */ /* 0x0013e4000c12f31c */
.L_x_5434:
[----:B------:R-:W-:Y:S05]  /*9010*/  BSYNC.RECONVERGENT B0 ;  /* 0x0000000000007941 */ /* 0x000fea0003800200 */
.L_x_5433:
[----:B-1----:R1:W0:Y:S01]  /*9020*/  LDS R173, [R168+0x9e00] ;  /* 0x009e0000a8ad7984 */ /* 0x0022220000000800 */
[----:B------:R-:W-:Y:S04]  /*9030*/  BSSY.RECONVERGENT B0, `(.L_x_5435) ;  /* 0x0000004000007945 */ /* 0x000fe80003800200 */
[----:B------:R-:W-:Y:S05]  /*9040*/  @!P5 BRA `(.L_x_5436) ;  /* 0x000000000008d947 */ /* 0x000fea0003800000 */
[----:B------:R1:W-:Y:S04]  /*9050*/  REDG.E.ADD.F32.FTZ.RN.STRONG.GPU desc[UR28][R60.64+0x1a00], R171 ;  /* 0x001a00ab3c0079a6 */ /* 0x0003e8000c12f31c */
[----:B0-----:R1:W-:Y:S02]  /*9060*/  REDG.E.ADD.F32.FTZ.RN.STRONG.GPU desc[UR28][R68.64+0x1a00], R173 ;  /* 0x001a00ad440079a6 */ /* 0x0013e4000c12f31c */
.L_x_5436:
[----:B------:R-:W-:Y:S05]  /*9070*/  BSYNC.RECONVERGENT B0 ;  /* 0x0000000000007941 */ /* 0x000fea0003800200 */
.L_x_5435:
        /* <DEDUP_REMOVED lines=11> */
.L_x_5438:
[----:B------:R-:W-:Y:S05]  /*9130*/  BSYNC.RECONVERGENT B0 ;  /* 0x0000000000007941 */ /* 0x000fea0003800200 */
.L_x_5437:
[----:B-1----:R1:W0:Y:S01]  /*9140*/  LDS R169, [R152+0xa200] ;  /* 0x00a2000098a97984 */ /* 0x0022220000000800 */
[----:B------:R-:W-:Y:S04]  /*9150*/  BSSY.RECONVERGENT B0, `(.L_x_5439) ;  /* 0x0000004000007945 */ /* 0x000fe80003800200 */
[----:B------:R-:W-:Y:S05]  /*9160*/  @!P0 BRA `(.L_x_5440) ;  /* 0x0000000000088947 */ /* 0x000fea0003800000 */
[----:B------:R1:W-:Y:S04]  /*9170*/  REDG.E.ADD.F32.FTZ.RN.STRONG.GPU desc[UR28][R60.64+0x1e00], R151 ;  /* 0x001e00973c0079a6 */ /* 0x0003e8000c12f31c */
[----:B0-----:R1:W-:Y:S02]  /*9180*/  REDG.E.ADD.F32.FTZ.RN.STRONG.GPU desc[UR28][R68.64+0x1e00], R169 ;  /* 0x001e00a9440079a6 */ /* 0x0013e4000c12f31c */
.L_x_5440:
[----:B------:R-:W-:Y:S05]  /*9190*/  BSYNC.RECONVERGENT B0 ;  /* 0x0000000000007941 */ /* 0x000fea0003800200 */
.L_x_5439:
[----:B-1----:R1:W0:Y:S01]  /*91a0*/  LDS R151, [R150+0xa400] ;  /* 0x00a4000096977984 */ /* 0x0022220000000800 */
[----:B------:R-:W-:Y:S04]  /*91b0*/  BSSY.RECONVERGENT B0, `(.L_x_5441) ;  /* 0x0000004000007945 */ /* 0x000fe80003800200 */
[----:B------:R-:W-:Y:S05]  /*91c0*/  @!P2 BRA `(.L_x_5442) ;  /* 0x000000000008a947 */ /* 0x000fea0003800000 */
[----:B------:R1:W-:Y:S04]  /*91d0*/  REDG.E.ADD.F32.FTZ.RN.STRONG.GPU desc[UR28][R60.64+0x2000], R149 ;  /* 0x002000953c0079a6 */ /* 0x0003e8000c12f31c */
[----:B0-----:R1:W-:Y:S02]  /*91e0*/  REDG.E.ADD.F32.FTZ.RN.STRONG.GPU desc[UR28][R68.64+0x2000], R151 ;  /* 0x00200097440079a6 */ /* 0x0013e4000c12f31c */
.L_x_5442:
[----:B------:R-:W-:Y:S05]  /*91f0*/  BSYNC.RECONVERGENT B0 ;  /* 0x0000000000007941 */ /* 0x000fea0003800200 */
.L_x_5441:
[----:B-1----:R1:W0:Y:S01]  /*9200*/  LDS R149, [R148+0xa600] ;  /* 0x00a6000094957984 */ /* 0x0022220000000800 */
[----:B------:R-:W-:Y:S04]  /*9210*/  BSSY.RECONVERGENT B0, `(.L_x_5443) ;  /* 0x0000004000007945 */ /* 0x000fe80003800200 */
[----:B------:R-:W-:Y:S05]  /*9220*/  @!P3 BRA `(.L_x_5444) ;  /* 0x000000000008b947 */ /* 0x000fea0003800000 */
[----:B------:R1:W-:Y:S04]  /*9230*/  REDG.E.ADD.F32.FTZ.RN.STRONG.GPU desc[UR28][R60.64+0x2200], R147 ;  /* 0x002200933c0079a6 */ /* 0x0003e8000c12f31c */
[----:B0-----:R1:W-:Y:S02]  /*9240*/  REDG.E.ADD.F32.FTZ.RN.STRONG.GPU desc[UR28][R68.64+0x2200], R149 ;  /* 0x00220095440079a6 */ /* 0x0013e4000c12f31c */
.L_x_5444:
[----:B------:R-:W-:Y:S05]  /*9250*/  BSYNC.RECONVERGENT B0 ;  /* 0x0000000000007941 */ /* 0x000fea0003800200 */
.L_x_5443:
[----:B-1----:R1:W0:Y:S01]  /*9260*/  LDS R147, [R146+0xa800] ;  /* 0x00a8000092937984 */ /* 0x0022220000000800 */
[----:B------:R-:W-:Y:S04]  /*9270*/  BSSY.RECONVERGENT B0, `(.L_x_5445) ;  /* 0x0000004000007945 */ /* 0x000fe80003800200 */
[----:B------:R-:W-:Y:S05]  /*9280*/  @!P4 BRA `(.L_x_5446) ;  /* 0x000000000008c947 */ /* 0x000fea0003800000 */
[----:B------:R1:W-:Y:S04]  /*9290*/  REDG.E.ADD.F32.FTZ.RN.STRONG.GPU desc[UR28][R60.64+0x2400], R145 ;  /* 0x002400913c0079a6 */ /* 0x0003e8000c12f31c */
[----:B0-----:R1:W-:Y:S02]  /*92a0*/  REDG.E.ADD.F32.FTZ.RN.STRONG.GPU desc[UR28][R68.64+0x2400], R147 ;  /* 0x00240093440079a6 */ /* 0x0013e4000c12f31c */
.L_x_5446:
[----:B------:R-:W-:Y:S05]  /*92b0*/  BSYNC.RECONVERGENT B0 ;  /* 0x0000000000007941 */ /* 0x000fea0003800200 */
.L_x_5445:
[----:B-1----:R1:W0:Y:S01]  /*92c0*/  LDS R145, [R144+0xaa00] ;  /* 0x00aa000090917984 */ /* 0x0022220000000800 */
[----:B------:R-:W-:Y:S04]  /*92d0*/  BSSY.RECONVERGENT B0, `(.L_x_5447) ;  /* 0x0000004000007945 */ /* 0x000fe80003800200 */
[----:B------:R-:W-:Y:S05]  /*92e0*/  @!P5 BRA `(.L_x_5448) ;  /* 0x000000000008d947 */ /* 0x000fea0003800000 */
[----:B------:R1:W-:Y:S04]  /*92f0*/  REDG.E.ADD.F32.FTZ.RN.STRONG.GPU desc[UR28][R60.64+0x2600], R143 ;  /* 0x0026008f3c0079a6 */ /* 0x0003e8000c12f31c */
[----:B0-----:R1:W-:Y:S02]  /*9300*/  REDG.E.ADD.F32.FTZ.RN.STRONG.GPU desc[UR28][R68.64+0x2600], R145 ;  /* 0x00260091440079a6 */ /* 0x0013e4000c12f31c */
.L_x_5448:
[----:B------:R-:W-:Y:S05]  /*9310*/  BSYNC.RECONVERGENT B0 ;  /* 0x0000000000007941 */ /* 0x000fea0003800200 */
.L_x_5447:
        /* <DEDUP_REMOVED lines=11> */
.L_x_5450:
[----:B------:R-:W-:Y:S05]  /*93d0*/  BSYNC.RECONVERGENT B0 ;  /* 0x0000000000007941 */ /* 0x000fea0003800200 */
.L_x_5449:
[----:B-1----:R1:W0:Y:S01]  /*93e0*/  LDS R141, [R140+0xae00] ;  /* 0x00ae00008c8d7984 */ /* 0x0022220000000800 */
[----:B------:R-:W-:Y:S04]  /*93f0*/  BSSY.RECONVERGENT B0, `(.L_x_5451) ;  /* 0x0000004000007945 */ /* 0x000fe80003800200 */
[----:B------:R-:W-:Y:S05]  /*9400*/  @!P0 BRA `(.L_x_5452) ;  /* 0x0000000000088947 */ /* 0x000fea0003800000 */
[----:B------:R1:W-:Y:S04]  /*9410*/  REDG.E.ADD.F32.FTZ.RN.STRONG.GPU desc[UR28][R60.64+0x2a00], R139 ;  /* 0x002a008b3c0079a6 */ /* 0x0003e8000c12f31c */
[----:B0-----:R1:W-:Y:S02]  /*9420*/  REDG.E.ADD.F32.FTZ.RN.STRONG.GPU desc[UR28][R68.64+0x2a00], R141 ;  /* 0x002a008d440079a6 */ /* 0x0013e4000c12f31c */
.L_x_5452:
[----:B------:R-:W-:Y:S05]  /*9430*/  BSYNC.RECONVERGENT B0 ;  /* 0x0000000000007941 */ /* 0x000fea0003800200 */
.L_x_5451:
[----:B-1----:R1:W0:Y:S01]  /*9440*/  LDS R139, [R138+0xb000] ;  /* 0x00b000008a8b7984 */ /* 0x0022220000000800 */
[----:B------:R-:W-:Y:S04]  /*9450*/  BSSY.RECONVERGENT B0, `(.L_x_5453) ;  /* 0x0000004000007945 */ /* 0x000fe80003800200 */
[----:B------:R-:W-:Y:S05]  /*9460*/  @!P2 BRA `(.L_x_5454) ;  /* 0x000000000008a947 */ /* 0x000fea0003800000 */
[----:B------:R1:W-:Y:S04]  /*9470*/  REDG.E.ADD.F32.FTZ.RN.STRONG.GPU desc[UR28][R60.64+0x2c00], R137 ;  /* 0x002c00893c0079a6 */ /* 0x0003e8000c12f31c */
[----:B0-----:R1:W-:Y:S02]  /*9480*/  REDG.E.ADD.F32.FTZ.RN.STRONG.GPU desc[UR28][R68.64+0x2c00], R139 ;  /* 0x002c008b440079a6 */ /* 0x0013e4000c12f31c */
.L_x_5454:
[----:B------:R-:W-:Y:S05]  /*9490*/  BSYNC.RECONVERGENT B0 ;  /* 0x0000000000007941 */ /* 0x000fea0003800200 */
.L_x_5453:
[----:B-1----:R1:W0:Y:S01]  /*94a0*/  LDS R137, [R136+0xb200] ;  /* 0x00b2000088897984 */ /* 0x0022220000000800 */
[----:B------:R-:W-:Y:S04]  /*94b0*/  BSSY.RECONVERGENT B0, `(.L_x_5455) ;  /* 0x0000004000007945 */ /* 0x000fe80003800200 */
[----:B------:R-:W-:Y:S05]  /*94c0*/  @!P3 BRA `(.L_x_5456) ;  /* 0x000000000008b947 */ /* 0x000fea0003800000 */
[----:B------:R1:W-:Y:S04]  /*94d0*/  REDG.E.ADD.F32.FTZ.RN.STRONG.GPU desc[UR28][R60.64+0x2e00], R135 ;  /* 0x002e00873c0079a6 */ /* 0x0003e8000c12f31c */
[----:B0-----:R1:W-:Y:S02]  /*94e0*/  REDG.E.ADD.F32.FTZ.RN.STRONG.GPU desc[UR28][R68.64+0x2e00], R137 ;  /* 0x002e0089440079a6 */ /* 0x0013e4000c12f31c */
.L_x_5456:
[----:B------:R-:W-:Y:S05]  /*94f0*/  BSYNC.RECONVERGENT B0 ;  /* 0x0000000000007941 */ /* 0x000fea0003800200 */
.L_x_5455:
[----:B-1----:R1:W0:Y:S01]  /*9500*/  LDS R135, [R134+0xb400] ;  /* 0x00b4000086877984 */ /* 0x0022220000000800 */
[----:B------:R-:W-:Y:S04]  /*9510*/  BSSY.RECONVERGENT B0, `(.L_x_5457) ;  /* 0x0000004000007945 */ /* 0x000fe80003800200 */
[----:B------:R-:W-:Y:S05]  /*9520*/  @!P4 BRA `(.L_x_5458) ;  /* 0x000000000008c947 */ /* 0x000fea0003800000 */
[----:B------:R1:W-:Y:S04]  /*9530*/  REDG.E.ADD.F32.FTZ.RN.STRONG.GPU desc[UR28][R60.64+0x3000], R133 ;  /* 0x003000853c0079a6 */ /* 0x0003e8000c12f31c */
[----:B0-----:R1:W-:Y:S02]  /*9540*/  REDG.E.ADD.F32.FTZ.RN.STRONG.GPU desc[UR28][R68.64+0x3000], R135 ;  /* 0x00300087440079a6 */ /* 0x0013e4000c12f31c */
.L_x_5458:
[----:B------:R-:W-:Y:S05]  /*9550*/  BSYNC.RECONVERGENT B0 ;  /* 0x0000000000007941 */ /* 0x000fea0003800200 */
.L_x_5457:
[----:B-1----:R1:W0:Y:S01]  /*9560*/  LDS R133, [R132+0xb600] ;  /* 0x00b6000084857984 */ /* 0x0022220000000800 */
[----:B------:R-:W-:Y:S04]  /*9570*/  BSSY.RECONVERGENT B0, `(.L_x_5459) ;  /* 0x0000004000007945 */ /* 0x000fe80003800200 */
[----:B------:R-:W-:Y:S05]  /*9580*/  @!P5 BRA `(.L_x_5460) ;  /* 0x000000000008d947 */ /* 0x000fea0003800000 */
[----:B------:R1:W-:Y:S04]  /*9590*/  REDG.E.ADD.F32.FTZ.RN.STRONG.GPU desc[UR28][R60.64+0x3200], R131 ;  /* 0x003200833c0079a6 */ /* 0x0003e8000c12f31c */
[----:B0-----:R1:W-:Y:S02]  /*95a0*/  REDG.E.ADD.F32.FTZ.RN.STRONG.GPU desc[UR28][R68.64+0x3200], R133 ;  /* 0x00320085440079a6 */ /* 0x0013e4000c12f31c */
.L_x_5460:
[----:B------:R-:W-:Y:S05]  /*95b0*/  BSYNC.RECONVERGENT B0 ;  /* 0x0000000000007941 */ /* 0x000fea0003800200 */
.L_x_5459:
        /* <DEDUP_REMOVED lines=11> */
.L_x_5462:
[----:B------:R-:W-:Y:S05]  /*9670*/  BSYNC.RECONVERGENT B0 ;  /* 0x0000000000007941 */ /* 0x000fea0003800200 */
.L_x_5461:
[----:B-1----:R1:W0:Y:S01]  /*9680*/  LDS R129, [R128+0xba00] ;  /* 0x00ba000080817984 */ /* 0x0022220000000800 */
[----:B------:R-:W-:Y:S04]  /*9690*/  BSSY.RECONVERGENT B0, `(.L_x_5463) ;  /* 0x0000004000007945 */ /* 0x000fe80003800200 */
[----:B------:R-:W-:Y:S05]  /*96a0*/  @!P0 BRA `(.L_x_5464) ;  /* 0x0000000000088947 */ /* 0x000fea0003800000 */
[----:B------:R1:W-:Y:S04]  /*96b0*/  REDG.E.ADD.F32.FTZ.RN.STRONG.GPU desc[UR28][R60.64+0x3600], R127 ;  /* 0x0036007f3c0079a6 */ /* 0x0003e8000c12f31c */
[----:B0-----:R1:W-:Y:S02]  /*96c0*/  REDG.E.ADD.F32.FTZ.RN.STRONG.GPU desc[UR28][R68.64+0x3600], R129 ;  /* 0x00360081440079a6 */ /* 0x0013e4000c12f31c */
.L_x_5464:
[----:B------:R-:W-:Y:S05]  /*96d0*/  BSYNC.RECONVERGENT B0 ;  /* 0x0000000000007941 */ /* 0x000fea0003800200 */
.L_x_5463:
[----:B-1----:R1:W0:Y:S01]  /*96e0*/  LDS R127, [R126+0xbc00] ;  /* 0x00bc00007e7f7984 */ /* 0x0022220000000800 */
[----:B------:R-:W-:Y:S04]  /*96f0*/  BSSY.RECONVERGENT B0, `(.L_x_5465) ;  /* 0x0000004000007945 */ /* 0x000fe80003800200 */
[----:B------:R-:W-:Y:S05]  /*9700*/  @!P2 BRA `(.L_x_5466) ;  /* 0x000000000008a947 */ /* 0x000fea0003800000 */
[----:B------:R1:W-:Y:S04]  /*9710*/  REDG.E.ADD.F32.FTZ.RN.STRONG.GPU desc[UR28][R60.64+0x3800], R125 ;  /* 0x0038007d3c0079a6 */ /* 0x0003e8000c12f31c */
[----:B0-----:R1:W-:Y:S02]  /*9720*/  REDG.E.ADD.F32.FTZ.RN.STRONG.GPU desc[UR28][R68.64+0x3800], R127 ;  /* 0x0038007f440079a6 */ /* 0x0013e4000c12f31c */
.L_x_5466:
[----:B------:R-:W-:Y:S05]  /*9730*/  BSYNC.RECONVERGENT B0 ;  /* 0x0000000000007941 */ /* 0x000fea0003800200 */
.L_x_5465:
[----:B-1----:R1:W0:Y:S01]  /*9740*/  LDS R125, [R124+0xbe00] ;  /* 0x00be00007c7d7984 */ /* 0x0022220000000800 */
[----:B------:R-:W-:Y:S04]  /*9750*/  BSSY.RECONVERGENT B0, `(.L_x_5467) ;  /* 0x0000004000007945 */ /* 0x000fe80003800200 */
[----:B------:R-:W-:Y:S05]  /*9760*/  @!P3 BRA `(.L_x_5468) ;  /* 0x000000000008b947 */ /* 0x000fea0003800000 */
[----:B------:R1:W-:Y:S04]  /*9770*/  REDG.E.ADD.F32.FTZ.RN.STRONG.GPU desc[UR28][R60.64+0x3a00], R123 ;  /* 0x003a007b3c0079a6 */ /* 0x0003e8000c12f31c */
[----:B0-----:R1:W-:Y:S02]  /*9780*/  REDG.E.ADD.F32.FTZ.RN.STRONG.GPU desc[UR28][R68.64+0x3a00], R125 ;  /* 0x003a007d440079a6 */ /* 0x0013e4000c12f31c */
.L_x_5468:
[----:B------:R-:W-:Y:S05]  /*9790*/  BSYNC.RECONVERGENT B0 ;  /* 0x0000000000007941 */ /* 0x000fea0003800200 */
.L_x_5467:
[----:B-1----:R1:W0:Y:S01]  /*97a0*/  LDS R123, [R94+0xc000] ;  /* 0x00c000005e7b7984 */ /* 0x0022220000000800 */
[----:B------:R-:W-:Y:S04]  /*97b0*/  BSSY.RECONVERGENT B0, `(.L_x_5469) ;  /* 0x0000004000007945 */ /* 0x000fe80003800200 */
[----:B------:R-:W-:Y:S05]  /*97c0*/  @!P4 BRA `(.L_x_5470) ;  /* 0x000000000008c947 */ /* 0x000fea0003800000 */
[----:B------:R1:W-:Y:S04]  /*97d0*/  REDG.E.ADD.F32.FTZ.RN.STRONG.GPU desc[UR28][R60.64+0x3c00], R95 ;  /* 0x003c005f3c0079a6 */ /* 0x0003e8000c12f31c */
[----:B0-----:R1:W-:Y:S02]  /*97e0*/  REDG.E.ADD.F32.FTZ.RN.STRONG.GPU desc[UR28][R68.64+0x3c00], R123 ;  /* 0x003c007b440079a6 */ /* 0x0013e4000c12f31c */
.L_x_5470:
[----:B------:R-:W-:Y:S05]  /*97f0*/  BSYNC.RECONVERGENT B0 ;  /* 0x0000000000007941 */ /* 0x000fea0003800200 */
.L_x_5469:
[----:B-1----:R1:W0:Y:S01]  /*9800*/  LDS R95, [R56+0xc200] ;  /* 0x00c20000385f7984 */ /* 0x0022220000000800 */
[----:B------:R-:W-:Y:S04]  /*9810*/  BSSY.RECONVERGENT B0, `(.L_x_5471) ;  /* 0x0000004000007945 */ /* 0x000fe80003800200 */
[----:B------:R-:W-:Y:S05]  /*9820*/  @!P5 BRA `(.L_x_5472) ;  /* 0x000000000008d947 */ /* 0x000fea0003800000 */
[----:B------:R1:W-:Y:S04]  /*9830*/  REDG.E.ADD.F32.FTZ.RN.STRONG.GPU desc[UR28][R60.64+0x3e00], R57 ;  /* 0x003e00393c0079a6 */ /* 0x0003e8000c12f31c */
[----:B0-----:R1:W-:Y:S02]  /*9840*/  REDG.E.ADD.F32.FTZ.RN.STRONG.GPU desc[UR28][R68.64+0x3e00], R95 ;  /* 0x003e005f440079a6 */ /* 0x0013e4000c12f31c */
.L_x_5472:
[----:B------:R-:W-:Y:S05]  /*9850*/  BSYNC.RECONVERGENT B0 ;  /* 0x0000000000007941 */ /* 0x000fea0003800200 */
.L_x_5471:
[----:B-1----:R-:W1:Y:S01]  /*9860*/  SHFL.DOWN PT, R56, R67, 0x1, 0x1f ;  /* 0x08201f0043387f89 */ /* 0x002e6200000e0000 */
[----:B------:R-:W-:Y:S01]  /*9870*/  ISETP.GT.AND P0, PT, R121, 0x1e, PT ;  /* 0x0000001e7900780c */ /* 0x000fe20003f04270 */
[----:B------:R-:W-:Y:S01]  /*9880*/  FMUL.FTZ R77, R77, R214 ;  /* 0x000000d64d4d7220 */ /* 0x000fe20000410000 */
[----:B------:R-:W-:Y:S01]  /*9890*/  FMUL.FTZ R74, R74, R215 ;  /* 0x000000d74a4a7220 */ /* 0x000fe20000410000 */
[----:B------:R-:W5:Y:S01]  /*98a0*/  SHFL.DOWN PT, R57, R70, 0x1, 0x1f ;  /* 0x08201f0046397f89 */ /* 0x000f6200000e0000 */
[----:B------:R-:W-:Y:S01]  /*98b0*/  ISETP.NE.AND P2, PT, R122, RZ, PT ;  /* 0x000000ff7a00720c */ /* 0x000fe20003f45270 */
        /* <DEDUP_REMOVED lines=20> */
[-C--:B------:R-:W-:Y:S01]  /*9a00*/  FFMA.FTZ R66, R111, R62.reuse, R66 ;  /* 0x0000003e6f427223 */ /* 0x080fe20000010042 */
        /* <DEDUP_REMOVED lines=8> */
[----:B------:R-:W-:Y:S01]  /*9a90*/  BSSY.RECONVERGENT B0, `(.L_x_5473) ;  /* 0x0000047000007945 */ /* 0x000fe20003800200 */
        /* <DEDUP_REMOVED lines=8> */
[----:B------:R-:W-:Y:S01]  /*9b20*/  FADD.FTZ R96, R81, R96 ;  /* 0x0000006051607221 */ /* 0x000fe20000010000 */
[----:B------:R-:W-:Y:S01]  /*9b30*/  FFMA.FTZ R46, R15, R201, R46 ;  /* 0x000000c90f2e7223 */ /* 0x000fe2000001002e */
[----:B------:R-:W-:Y:S01]  /*9b40*/  FADD.FTZ R98, R87, R98 ;  /* 0x0000006257627221 */ /* 0x000fe20000010000 */
[----:B-1----:R-:W-:Y:S01]  /*9b50*/  @!P0 FADD.FTZ R67, R67, R56 ;  /* 0x0000003843438221 */ /* 0x002fe20000010000 */
[----:B-----5:R-:W-:-:S04]  /*9b60*/  @!P0 FADD.FTZ R70, R70, R57 ;  /* 0x0000003946468221 */ /* 0x020fc80000010000 */
[----:B------:R-:W1:Y:S01]  /*9b70*/  SHFL.DOWN PT, R56, R67, 0x4, 0x1f ;  /* 0x08801f0043387f89 */ /* 0x000e6200000e0000 */
[----:B------:R-:W-:-:S03]  /*9b80*/  ISETP.GT.AND P0, PT, R121, 0x1b, PT ;  /* 0x0000001b7900780c */ /* 0x000fc60003f04270 */
[----:B------:R-:W5:Y:S10]  /*9b90*/  SHFL.DOWN PT, R57, R70, 0x4, 0x1f ;  /* 0x08801f0046397f89 */ /* 0x000f7400000e0000 */
[----:B-1----:R-:W-:Y:S01]  /*9ba0*/  @!P0 FADD.FTZ R67, R67, R56 ;  /* 0x0000003843438221 */ /* 0x002fe20000010000 */
[----:B------:R-:W-:Y:S01]  /*9bb0*/  FMUL.FTZ R56, R167, R191 ;  /* 0x000000bfa7387220 */ /* 0x000fe20000410000 */
[----:B-----5:R-:W-:-:S03]  /*9bc0*/  @!P0 FADD.FTZ R70, R70, R57 ;  /* 0x0000003946468221 */ /* 0x020fc60000010000 */
[----:B------:R-:W1:Y:S01]  /*9bd0*/  SHFL.DOWN PT, R60, R67, 0x8, 0x1f ;  /* 0x09001f00433c7f89 */ /* 0x000e6200000e0000 */
[----:B------:R-:W-:Y:S01]  /*9be0*/  ISETP.GT.AND P0, PT, R121, 0x17, PT ;  /* 0x000000177900780c */ /* 0x000fe20003f04270 */
[----:B------:R-:W-:Y:S02]  /*9bf0*/  FFMA.FTZ R56, R165, R192, R56 ;  /* 0x000000c0a5387223 */ /* 0x000fe40000010038 */
[----:B------:R-:W5:Y:S02]  /*9c00*/  SHFL.DOWN PT, R57, R70, 0x8, 0x1f ;  /* 0x09001f0046397f89 */ /* 0x000f6400000e0000 */
[-C--:B------:R-:W-:Y:S01]  /*9c10*/  FFMA.FTZ R43, R10, R56.reuse, R43 ;  /* 0x000000380a2b7223 */ /* 0x080fe2000001002b */
[----:B------:R-:W-:Y:S01]  /*9c20*/  FFMA.FTZ R76, R113, R56, R76 ;  /* 0x00000038714c7223 */ /* 0x000fe2000001004c */
[----:B------:R-:W-:-:S03]  /*9c30*/  FMUL.FTZ R56, R163, R195 ;  /* 0x000000c3a3387220 */ /* 0x000fc60000410000 */
[----:B------:R-:W-:Y:S01]  /*9c40*/  FADD.FTZ R91, R76, R91 ;  /* 0x0000005b4c5b7221 */ /* 0x000fe20000010000 */
[----:B------:R-:W-:-:S04]  /*9c50*/  FFMA.FTZ R56, R161, R196, R56 ;  /* 0x000000c4a1387223 */ /* 0x000fc80000010038 */
[-C--:B------:R-:W-:Y:S01]  /*9c60*/  FFMA.FTZ R45, R12, R56.reuse, R45 ;  /* 0x000000380c2d7223 */ /* 0x080fe2000001002d */
[----:B------:R-:W-:Y:S01]  /*9c70*/  FFMA.FTZ R74, R115, R56, R74 ;  /* 0x00000038734a7223 */ /* 0x000fe2000001004a */
[----:B------:R-:W-:-:S03]  /*9c80*/  FMUL.FTZ R56, R159, R199 ;  /* 0x000000c79f387220 */ /* 0x000fc60000410000 */
[----:B------:R-:W-:Y:S01]  /*9c90*/  FADD.FTZ R97, R74, R97 ;  /* 0x000000614a617221 */ /* 0x000fe20000010000 */
[----:B------:R-:W-:Y:S01]  /*9ca0*/  FFMA.FTZ R200, R157, R200, R56 ;  /* 0x000000c89dc87223 */ /* 0x000fe20000010038 */
[----:B------:R-:W-:Y:S01]  /*9cb0*/  FMUL.FTZ R56, R155, R203 ;  /* 0x000000cb9b387220 */ /* 0x000fe20000410000 */
[----:B-1----:R-:W-:Y:S02]  /*9cc0*/  @!P0 FADD.FTZ R67, R67, R60 ;  /* 0x0000003c43438221 */ /* 0x002fe40000010000 */
[----:B------:R-:W-:Y:S01]  /*9cd0*/  FFMA.FTZ R78, R117, R200, R78 ;  /* 0x000000c8754e7223 */ /* 0x000fe2000001004e */
[----:B------:R-:W-:Y:S01]  /*9ce0*/  FFMA.FTZ R56, R153, R204, R56 ;  /* 0x000000cc99387223 */ /* 0x000fe20000010038 */
[----:B-----5:R-:W-:Y:S01]  /*9cf0*/  @!P0 FADD.FTZ R70, R70, R57 ;  /* 0x0000003946468221 */ /* 0x020fe20000010000 */
[----:B------:R-:W1:Y:S01]  /*9d00*/  SHFL.DOWN PT, R60, R67, 0x10, 0x1f ;  /* 0x0a001f00433c7f89 */ /* 0x000e6200000e0000 */
[----:B------:R-:W-:Y:S01]  /*9d10*/  ISETP.NE.AND P0, PT, R121, RZ, PT ;  /* 0x000000ff7900720c */ /* 0x000fe20003f05270 */
[----:B------:R-:W-:Y:S01]  /*9d20*/  FFMA.FTZ R58, R119, R56, R58 ;  /* 0x00000038773a7223 */ /* 0x000fe2000001003a */
[----:B------:R-:W-:Y:S01]  /*9d30*/  FFMA.FTZ R47, R14, R200, R47 ;  /* 0x000000c80e2f7223 */ /* 0x000fe2000001002f */
[----:B------:R-:W5:Y:S01]  /*9d40*/  SHFL.DOWN PT, R61, R70, 0x10, 0x1f ;  /* 0x0a001f00463d7f89 */ /* 0x000f6200000e0000 */
[----:B------:R-:W-:Y:S01]  /*9d50*/  FADD.FTZ R99, R78, R99 ;  /* 0x000000634e637221 */ /* 0x000fe20000010000 */
[----:B------:R-:W-:Y:S01]  /*9d60*/  FFMA.FTZ R49, R16, R56, R49 ;  /* 0x0000003810317223 */ /* 0x000fe20000010031 */
[----:B------:R-:W-:-:S07]  /*9d70*/  FADD.FTZ R101, R58, R101 ;  /* 0x000000653a657221 */ /* 0x000fce0000010000 */
[----:B------:R-:W-:Y:S01]  /*9d80*/  @!P0 LOP3.LUT R71, R71, 0xf8, RZ, 0xc0, !PT ;  /* 0x000000f847478812 */ /* 0x000fe200078ec0ff */
[----:B-1----:R-:W-:Y:S01]  /*9d90*/  FADD.FTZ R60, R67, R60 ;  /* 0x0000003c433c7221 */ /* 0x002fe20000010000 */
[----:B-----5:R-:W-:-:S05]  /*9da0*/  FADD.FTZ R61, R70, R61 ;  /* 0x0000003d463d7221 */ /* 0x020fca0000010000 */
[----:B------:R1:W-:Y:S01]  /*9db0*/  @!P0 STS.64 [R71+UR30+0xc608], R60 ;  /* 0x00c6083c47008988 */ /* 0x0003e20008000a1e */
[----:B------:R-:W-:Y:S06]  /*9dc0*/  BAR.SYNC.DEFER_BLOCKING 0x0 ;  /* 0x0000000000007b1d */ /* 0x000fec0000010000 */
[----:B------:R-:W-:Y:S05]  /*9dd0*/  @P2 BRA `(.L_x_5474) ;  /* 0x0000000000482947 */ /* 0x000fea0003800000 */
[----:B------:R-:W-:Y:S01]  /*9de0*/  UISETP.NE.AND UP0, UPT, UR19, UR43, UPT ;  /* 0x0000002b1300728c */ /* 0x000fe2000bf05270 */
[----:B------:R-:W5:Y:S01]  /*9df0*/  LDS.128 R56, [UR30+0xc610] ;  /* 0x00c6101eff387984 */ /* 0x000f620008000c00 */
[----:B------:R-:W-:Y:S01]  /*9e00*/  ULEA UR31, UR8, UR30, 0x3 ;  /* 0x0000001e081f7291 */ /* 0x000fe2000f8e18ff */
[----:B------:R-:W-:Y:S02]  /*9e10*/  ISETP.GT.AND P0, PT, R121, 0xf, PT ;  /* 0x0000000f7900780c */ /* 0x000fe40003f04270 */
[----:B------:R-:W0:Y:S01]  /*9e20*/  LDS.64 R62, [UR30+0xc620] ;  /* 0x00c6201eff3e7984 */ /* 0x000e220008000a00 */
[----:B------:R-:W-:Y:S02]  /*9e30*/  PLOP3.LUT P2, PT, PT, PT, UP0, 0x80, 0x8 ;  /* 0x000000000008781c */ /* 0x000fe40003f4f008 */
[----:B------:R-:W-:Y:S02]  /*9e40*/  FSEL R67, R67, R60, P0 ;  /* 0x0000003c43437208 */ /* 0x000fe40000000000 */
[----:B------:R-:W-:-:S09]  /*9e50*/  FSEL R70, R70, R61, P0 ;  /* 0x0000003d46467208 */ /* 0x000fd20000000000 */
[----:B------:R-:W2:Y:S01]  /*9e60*/  @P2 LDS.64 R64, [UR31+0xfe80] ;  /* 0x00fe801fff402984 */ /* 0x000ea20008000a00 */
[----:B-----5:R-:W-:Y:S01]  /*9e70*/  FADD.FTZ R67, R56, R67 ;  /* 0x0000004338437221 */ /* 0x020fe20000010000 */
[----:B------:R-:W-:-:S03]  /*9e80*/  FADD.FTZ R70, R57, R70 ;  /* 0x0000004639467221 */ /* 0x000fc60000010000 */
[----:B------:R-:W-:Y:S01]  /*9e90*/  FADD.FTZ R67, R58, R67 ;  /* 0x000000433a437221 */ /* 0x000fe20000010000 */
[----:B------:R-:W-:-:S03]  /*9ea0*/  FADD.FTZ R70, R59, R70 ;  /* 0x000000463b467221 */ /* 0x000fc60000010000 */
[----:B0-----:R-:W-:Y:S01]  /*9eb0*/  FADD.FTZ R62, R67, R62 ;  /* 0x0000003e433e7221 */ /* 0x001fe20000010000 */
[----:B------:R-:W-:-:S03]  /*9ec0*/  FADD.FTZ R63, R70, R63 ;  /* 0x0000003f463f7221 */ /* 0x000fc60000010000 */
[----:B--2---:R-:W-:Y:S01]  /*9ed0*/  @P2 FADD.FTZ R62, R62, R64 ;  /* 0x000000403e3e2221 */ /* 0x004fe20000010000 */
[----:B------:R-:W-:-:S05]  /*9ee0*/  @P2 FADD.FTZ R63, R63, R65 ;  /* 0x000000413f3f2221 */ /* 0x000fca0000010000 */
[----:B------:R0:W-:Y:S02]  /*9ef0*/  STS.64 [UR31+0xfe80], R62 ;  /* 0x00fe803eff007988 */ /* 0x0001e40008000a1f */
.L_x_5474:
[----:B------:R-:W-:Y:S05]  /*9f00*/  BSYNC.RECONVERGENT B0 ;  /* 0x0000000000007941 */ /* 0x000fea0003800200 */
.L_x_5473:
[----:B------:R-:W-:-:S04]  /*9f10*/  UIADD3 UR8, UPT, UPT, UR8, 0x1, URZ ;  /* 0x0000000108087890 */ /* 0x000fc8000fffe0ff */
[----:B------:R-:W-:-:S09]  /*9f20*/  UISETP.GE.AND UP0, UPT, UR8, UR44, UPT ;  /* 0x0000002c0800728c */ /* 0x000fd2000bf06270 */
[----:B------:R-:W-:Y:S05]  /*9f30*/  BRA.U !UP0, `(.L_x_5475) ;  /* 0xffffff7508a47547 */ /* 0x000fea000b83ffff */
.L_x_5379:
        /* <DEDUP_REMOVED lines=8> */
[----:B------:R-:W0:Y:S01]  /*9fc0*/  S2R R0, SR_TID.X ;  /* 0x0000000000007919 */ /* 0x000e220000002100 */
[----:B------:R-:W-:Y:S02]  /*9fd0*/  F2FP.F16.F32.PACK_AB R5, R44, R47 ;  /* 0x0000002f2c05723e */ /* 0x000fe400000000ff */
[----:B------:R-:W-:Y:S01]  /*9fe0*/  F2FP.F16.F32.PACK_AB R4, R46, R49 ;  /* 0x000000312e04723e */ /* 0x000fe200000000ff */
[----:B------:R-:W1:Y:S01]  /*9ff0*/  LDCU.64 UR34, c[0x0][0x500] ;  /* 0x0000a000ff2277ac */ /* 0x000e620008000a00 */
[----:B------:R-:W-:Y:S01]  /*a000*/  F2FP.F16.F32.PACK_AB R34, R34, R37 ;  /* 0x000000252222723e */ /* 0x000fe200000000ff */
[----:B------:R-:W1:Y:S01]  /*a010*/  S2UR UR8, SR_CTAID.Y ;  /* 0x00000000000879c3 */ /* 0x000e620000002600 */
        /* <DEDUP_REMOVED lines=15> */
[----:B-----5:R-:W-:Y:S01]  /*a110*/  UIMAD.WIDE.U32 UR24, UR38, UR32, UR26 ;  /* 0x00000020261872a5 */ /* 0x020fe2000f8e001a */
[----:B------:R-:W-:Y:S01]  /*a120*/  F2FP.F16.F32.PACK_AB R21, R52, R55 ;  /* 0x000000373415723e */ /* 0x000fe200000000ff */
[----:B-1----:R-:W-:Y:S01]  /*a130*/  UIMAD UR32, UR8, UR35, URZ ;  /* 0x00000023082072a4 */ /* 0x002fe2000f8e02ff */
[----:B------:R-:W1:Y:S01]  /*a140*/  LDS.128 R16, [R116+0x200] ;  /* 0x0002000074107984 */ /* 0x000e620000000c00 */
[----:B------:R-:W-:Y:S01]  /*a150*/  UIMAD UR25, UR38, UR33, UR25 ;  /* 0x00000021261972a4 */ /* 0x000fe2000f8e0219 */
[C---:B0-----:R-:W-:Y:S01]  /*a160*/  SHF.L.U32 R5, R0.reuse, 0x1, RZ ;  /* 0x0000000100057819 */ /* 0x041fe200000006ff */
        /* <DEDUP_REMOVED lines=11> */
[----:B------:R-:W0:Y:S02]  /*a220*/  LDCU.64 UR34, c[0x0][0x560] ;  /* 0x0000ac00ff2277ac */ /* 0x000e240008000a00 */
        /* <DEDUP_REMOVED lines=12> */
[----:B------:R-:W-:-:S03]  /*a2f0*/  UIADD3 UR11, UP4, UPT, UR11, -0x1000, URZ ;  /* 0xfffff0000b0b7890 */ /* 0x000fc6000ff9e0ff */
[----:B------:R-:W-:Y:S01]  /*a300*/  FADD.FTZ R89, R88, R89 ;  /* 0x0000005958597221 */ /* 0x000fe20000010000 */
[----:B---3--:R-:W-:Y:S01]  /*a310*/  STG.E.128 desc[UR28][R2.64], R12 ;  /* 0x0000000c02007986 */ /* 0x008fe2000c101d1c */
[----:B------:R-:W-:Y:S02]  /*a320*/  UIADD3.X UR23, UPT, UPT, UR23, -0x1, URZ, UP1, !UPT ;  /* 0xffffffff17177890 */ /* 0x000fe40008ffe4ff */
[----:B------:R-:W-:Y:S01]  /*a330*/  FADD.FTZ R54, R89, R54 ;  /* 0x0000003659367221 */ /* 0x000fe20000010000 */
[----:B-1----:R1:W-:Y:S01]  /*a340*/  STG.E.128 desc[UR28][R2.64+0x200], R16 ;  /* 0x0002001002007986 */ /* 0x0023e2000c101d1c */
[----:B------:R-:W-:Y:S02]  /*a350*/  UIADD3.X UR14, UPT, UPT, UR14, -0x1, URZ, UP2, !UPT ;  /* 0xffffffff0e0e7890 */ /* 0x000fe400097fe4ff */
[----:B------:R-:W-:Y:S01]  /*a360*/  FADD.FTZ R55, R54, R55 ;  /* 0x0000003736377221 */ /* 0x000fe20000010000 */
[----:B------:R-:W-:Y:S01]  /*a370*/  BAR.SYNC.DEFER_BLOCKING 0x0 ;  /* 0x0000000000007b1d */ /* 0x000fe20000010000 */
[----:B------:R-:W-:-:S02]  /*a380*/  UIADD3.X UR13, UPT, UPT, UR13, -0x1, URZ, UP3, !UPT ;  /* 0xffffffff0d0d7890 */ /* 0x000fc40009ffe4ff */
[----:B------:R-:W-:Y:S01]  /*a390*/  FADD.FTZ R52, R55, R52 ;  /* 0x0000003437347221 */ /* 0x000fe20000010000 */
[----:B-----5:R-:W-:Y:S02]  /*a3a0*/  UIMAD.WIDE.U32 UR26, UR38, UR24, UR26 ;  /* 0x00000018261a72a5 */ /* 0x020fe4000f8e001a */
[----:B------:R-:W-:Y:S01]  /*a3b0*/  UIADD3.X UR12, UPT, UPT, UR12, -0x1, URZ, UP4, !UPT ;  /* 0xffffffff0c0c7890 */ /* 0x000fe2000a7fe4ff */
        /* <DEDUP_REMOVED lines=9> */
[----:B0-----:R-:W-:Y:S01]  /*a450*/  ULEA UR25, UP0, UR24, UR34, 0x1 ;  /* 0x0000002218197291 */ /* 0x001fe2000f8008ff */
[----:B------:R-:W-:Y:S03]  /*a460*/  STS.128 [R114], R8 ;  /* 0x0000000872007388 */ /* 0x000fe60000000c00 */
[----:B------:R-:W-:Y:S02]  /*a470*/  ULEA.HI.X UR24, UR24, UR35, UR26, 0x1, UP0 ;  /* 0x0000002318187291 */ /* 0x000fe400080f0c1a */
[----:B-1----:R-:W-:Y:S01]  /*a480*/  MOV R2, UR25 ;  /* 0x0000001900027c02 */ /* 0x002fe20008000f00 */
        /* <DEDUP_REMOVED lines=13> */
.L_x_5378:
        /* <DEDUP_REMOVED lines=44> */
.L_x_5478:
[----:B------:R-:W-:Y:S05]  /*a820*/  BSYNC.RECONVERGENT B0 ;  /* 0x0000000000007941 */ /* 0x000fea0003800200 */
.L_x_5477:
[----:B------:R-:W-:Y:S01]  /*a830*/  UISETP.NE.U32.AND UP0, UPT, UR10, URZ, UPT ;  /* 0x000000ff0a00728c */ /* 0x000fe2000bf05070 */
[----:B--2---:R-:W-:-:S03]  /*a840*/  ISETP.GE.AND P0, PT, R8, UR16, PT ;  /* 0x0000001008007c0c */ /* 0x004fc6000bf06270 */
[----:B------:R-:W-:-:S09]  /*a850*/  UISETP.NE.AND.EX UP0, UPT, UR11, URZ, UPT, UP0 ;  /* 0x000000ff0b00728c */ /* 0x000fd2000bf05300 */
[----:B------:R-:W-:Y:S05]  /*a860*/  BRA.U !UP0, `(.L_x_5479) ;  /* 0x00000001089c7547 */ /* 0x000fea000b800000 */
[----:B------:R-:W-:Y:S06]  /*a870*/  BAR.SYNC.DEFER_BLOCKING 0x0 ;  /* 0x0000000000007b1d */ /* 0x000fec0000010000 */
[----:B------:R-:W-:Y:S01]  /*a880*/  BSSY.RECONVERGENT B0, `(.L_x_5479) ;  /* 0x0000025000007945 */ /* 0x000fe20003800200 */
[----:B-1----:R-:W1:Y:S01]  /*a890*/  SHFL.DOWN P1, R3, R118, 0x1, 0x1f ;  /* 0x08201f0076037f89 */ /* 0x002e620000020000 */
[----:B------:R-:W2:Y:S01]  /*a8a0*/  S2R R4, SR_LANEID ;  /* 0x0000000000047919 */ /* 0x000ea20000000000 */
[----:B-1----:R-:W-:-:S05]  /*a8b0*/  @P1 FADD R3, R3, R118 ;  /* 0x0000007603031221 */ /* 0x002fca0000000000 */
[----:B0-----:R-:W0:Y:S01]  /*a8c0*/  SHFL.DOWN P1, R0, R3, 0x2, 0x1f ;  /* 0x08401f0003007f89 */ /* 0x001e220000020000 */
[----:B--2---:R-:W-:Y:S02]  /*a8d0*/  ISETP.NE.AND P2, PT, R4, RZ, PT ;  /* 0x000000ff0400720c */ /* 0x004fe40003f45270 */
        /* <DEDUP_REMOVED lines=31> */
.L_x_5480:
[----:B------:R-:W-:Y:S05]  /*aad0*/  BSYNC.RECONVERGENT B0 ;  /* 0x0000000000007941 */ /* 0x000fea0003800200 */
.L_x_5479:
[----:B------:R-:W-:Y:S05]  /*aae0*/  @P0 EXIT ;  /* 0x000000000000094d */ /* 0x000fea0003800000 */
[----:B------:R-:W2:Y:S01]  /*aaf0*/  S2UR UR9, SR_CgaCtaId ;  /* 0x00000000000979c3 */ /* 0x000ea20000008800 */
[----:B------:R-:W3:Y:S01]  /*ab00*/  LDCU.64 UR6, c[0x0][0x4a8] ;  /* 0x00009500ff0677ac */ /* 0x000ee20008000a00 */
[----:B0-----:R-:W-:Y:S01]  /*ab10*/  MOV R7, R8 ;  /* 0x0000000800077202 */ /* 0x001fe20000000f00 */
[----:B------:R-:W0:Y:S01]  /*ab20*/  LDCU UR10, c[0x0][0x360] ;  /* 0x00006c00ff0a77ac */ /* 0x000e220008000800 */
[----:B------:R-:W0:Y:S01]  /*ab30*/  LDCU.64 UR12, c[0x0][0x4b0] ;  /* 0x00009600ff0c77ac */ /* 0x000e220008000a00 */
[----:B------:R-:W0:Y:S01]  /*ab40*/  LDCU.64 UR14, c[0x0][0x530] ;  /* 0x0000a600ff0e77ac */ /* 0x000e220008000a00 */
[----:B---3--:R-:W-:-:S03]  /*ab50*/  UIMAD.WIDE.U32 UR4, UR8, UR6, URZ ;  /* 0x00000006080472a5 */ /* 0x008fc6000f8e00ff */
[----:B------:R-:W-:Y:S01]  /*ab60*/  UMOV UR6, 0x400 ;  /* 0x0000040000067882 */ /* 0x000fe20000000000 */
[----:B------:R-:W-:Y:S02]  /*ab70*/  UIMAD UR8, UR8, UR7, UR5 ;  /* 0x00000007080872a4 */ /* 0x000fe4000f8e0205 */
[----:B0-2---:R-:W-:-:S12]  /*ab80*/  ULEA UR6, UR9, UR6, 0x18 ;  /* 0x0000000609067291 */ /* 0x005fd8000f8ec0ff */
.L_x_5481:
        /* <DEDUP_REMOVED lines=19> */
.L_x_5384:
[----:B------:R-:W-:Y:S01]  /*acc0*/  MOV R234, R69 ;  /* 0x0000004500ea7202 */ /* 0x000fe20000000f00 */
[----:B------:R-:W-:Y:S01]  /*acd0*/  HFMA2 R233, -RZ, RZ, 0, 5.9604644775390625e-08 ;  /* 0x00000001ffe97431 */ /* 0x000fe200000001ff */
[----:B------:R-:W-:Y:S02]  /*ace0*/  MOV R231, RZ ;  /* 0x000000ff00e77202 */ /* 0x000fe40000000f00 */
[----:B------:R-:W-:-:S07]  /*acf0*/  MOV R242, 0xffffffff ;  /* 0xffffffff00f27802 */ /* 0x000fce0000000f00 */
[----:B01---5:R-:W-:Y:S05]  /*ad00*/  WARPSYNC.COLLECTIVE R242, `(.L_x_5482) ;  /* 0x00000000f2087348 */ /* 0x023fea0003c00000 */
[----:B------:R2:W3:Y:S02]  /*ad10*/  SHFL.UP P6, R238, R234, R233, R231 ;  /* 0x040000e9eaee7389 */ /* 0x0004e400000c00e7 */
[----:B0123-5:R-:W-:Y:S05]  /*ad20*/  ENDCOLLECTIVE ;  /* 0x000000000000791b */ /* 0x02ffea0003800000 */
.L_x_5482:
[----:B------:R-:W-:Y:S02]  /*ad30*/  MOV R234, R68 ;  /* 0x0000004400ea7202 */ /* 0x000fe40000000f00 */
[----:B------:R-:W-:-:S07]  /*ad40*/  MOV R235, R238 ;  /* 0x000000ee00eb7202 */ /* 0x000fce0000000f00 */
[----:B------:R-:W-:Y:S05]  /*ad50*/  WARPSYNC.COLLECTIVE R242, `(.L_x_5483) ;  /* 0x00000000f2087348 */ /* 0x000fea0003c00000 */
[----:B------:R0:W1:Y:S02]  /*ad60*/  SHFL.UP P6, R238, R234, R233, R231 ;  /* 0x040000e9eaee7389 */ /* 0x00006400000c00e7 */
[----:B01----:R-:W-:Y:S05]  /*ad70*/  ENDCOLLECTIVE ;  /* 0x000000000000791b */ /* 0x003fea0003800000 */
.L_x_5483:
[----:B------:R-:W-:Y:S02]  /*ad80*/  MOV R234, R70 ;  /* 0x0000004600ea7202 */ /* 0x000fe40000000f00 */
[----:B------:R-:W-:-:S07]  /*ad90*/  MOV R236, R238 ;  /* 0x000000ee00ec7202 */ /* 0x000fce0000000f00 */
[----:B------:R-:W-:Y:S05]  /*ada0*/  WARPSYNC.COLLECTIVE R242, `(.L_x_5484) ;  /* 0x00000000f2087348 */ /* 0x000fea0003c00000 */
[----:B------:R0:W1:Y:S02]  /*adb0*/  SHFL.UP P6, R238, R234, R233, R231 ;  /* 0x040000e9eaee7389 */ /* 0x00006400000c00e7 */
[----:B01----:R-:W-:Y:S05]  /*adc0*/  ENDCOLLECTIVE ;  /* 0x000000000000791b */ /* 0x003fea0003800000 */
.L_x_5484:
[----:B------:R-:W-:Y:S02]  /*add0*/  MOV R234, R71 ;  /* 0x0000004700ea7202 */ /* 0x000fe40000000f00 */
[----:B------:R-:W-:-:S07]  /*ade0*/  MOV R237, R238 ;  /* 0x000000ee00ed7202 */ /* 0x000fce0000000f00 */
[----:B------:R-:W-:Y:S05]  /*adf0*/  WARPSYNC.COLLECTIVE R242, `(.L_x_5485) ;  /* 0x00000000f2087348 */ /* 0x000fea0003c00000 */
[----:B------:R0:W1:Y:S02]  /*ae00*/  SHFL.UP P6, R238, R234, R233, R231 ;  /* 0x040000e9eaee7389 */ /* 0x00006400000c00e7 */
[----:B01----:R-:W-:Y:S05]  /*ae10*/  ENDCOLLECTIVE ;  /* 0x000000000000791b */ /* 0x003fea0003800000 */
.L_x_5485:
        /* <DEDUP_REMOVED lines=15> */
.L_x_5486:
[----:B------:R-:W-:Y:S02]  /*af10*/  MOV R234, R68 ;  /* 0x0000004400ea7202 */ /* 0x000fe40000000f00 */
[----:B------:R-:W-:-:S07]  /*af20*/  MOV R235, R238 ;  /* 0x000000ee00eb7202 */ /* 0x000fce0000000f00 */
[----:B------:R-:W-:Y:S05]  /*af30*/  WARPSYNC.COLLECTIVE R242, `(.L_x_5487) ;  /* 0x00000000f2087348 */ /* 0x000fea0003c00000 */
[----:B------:R0:W1:Y:S02]  /*af40*/  SHFL.UP P6, R238, R234, R233, R231 ;  /* 0x040000e9eaee7389 */ /* 0x00006400000c00e7 */
[----:B01----:R-:W-:Y:S05]  /*af50*/  ENDCOLLECTIVE ;  /* 0x000000000000791b */ /* 0x003fea0003800000 */
.L_x_5487:
[----:B------:R-:W-:Y:S02]  /*af60*/  MOV R234, R70 ;  /* 0x0000004600ea7202 */ /* 0x000fe40000000f00 */
[----:B------:R-:W-:-:S07]  /*af70*/  MOV R236, R238 ;  /* 0x000000ee00ec7202 */ /* 0x000fce0000000f00 */
[----:B------:R-:W-:Y:S05]  /*af80*/  WARPSYNC.COLLECTIVE R242, `(.L_x_5488) ;  /* 0x00000000f2087348 */ /* 0x000fea0003c00000 */
[----:B------:R0:W1:Y:S02]  /*af90*/  SHFL.UP P6, R238, R234, R233, R231 ;  /* 0x040000e9eaee7389 */ /* 0x00006400000c00e7 */
[----:B01----:R-:W-:Y:S05]  /*afa0*/  ENDCOLLECTIVE ;  /* 0x000000000000791b */ /* 0x003fea0003800000 */
.L_x_5488:
[----:B------:R-:W-:Y:S02]  /*afb0*/  MOV R234, R71 ;  /* 0x0000004700ea7202 */ /* 0x000fe40000000f00 */
[----:B------:R-:W-:-:S07]  /*afc0*/  MOV R237, R238 ;  /* 0x000000ee00ed7202 */ /* 0x000fce0000000f00 */
[----:B------:R-:W-:Y:S05]  /*afd0*/  WARPSYNC.COLLECTIVE R242, `(.L_x_5489) ;  /* 0x00000000f2087348 */ /* 0x000fea0003c00000 */
[----:B------:R0:W1:Y:S02]  /*afe0*/  SHFL.UP P6, R238, R234, R233, R231 ;  /* 0x040000e9eaee7389 */ /* 0x00006400000c00e7 */
[----:B01----:R-:W-:Y:S05]  /*aff0*/  ENDCOLLECTIVE ;  /* 0x000000000000791b */ /* 0x003fea0003800000 */
.L_x_5489:
        /* <DEDUP_REMOVED lines=15> */
.L_x_5490:
[----:B------:R-:W-:Y:S02]  /*b0f0*/  MOV R234, R68 ;  /* 0x0000004400ea7202 */ /* 0x000fe40000000f00 */
[----:B------:R-:W-:-:S07]  /*b100*/  MOV R235, R238 ;  /* 0x000000ee00eb7202 */ /* 0x000fce0000000f00 */
[----:B------:R-:W-:Y:S05]  /*b110*/  WARPSYNC.COLLECTIVE R242, `(.L_x_5491) ;  /* 0x00000000f2087348 */ /* 0x000fea0003c00000 */
[----:B------:R0:W1:Y:S02]  /*b120*/  SHFL.UP P6, R238, R234, R233, R231 ;  /* 0x040000e9eaee7389 */ /* 0x00006400000c00e7 */
[----:B01----:R-:W-:Y:S05]  /*b130*/  ENDCOLLECTIVE ;  /* 0x000000000000791b */ /* 0x003fea0003800000 */
.L_x_5491:
[----:B------:R-:W-:Y:S02]  /*b140*/  MOV R234, R70 ;  /* 0x0000004600ea7202 */ /* 0x000fe40000000f00 */
[----:B------:R-:W-:-:S07]  /*b150*/  MOV R236, R238 ;  /* 0x000000ee00ec7202 */ /* 0x000fce0000000f00 */
[----:B------:R-:W-:Y:S05]  /*b160*/  WARPSYNC.COLLECTIVE R242, `(.L_x_5492) ;  /* 0x00000000f2087348 */ /* 0x000fea0003c00000 */
[----:B------:R0:W1:Y:S02]  /*b170*/  SHFL.UP P6, R238, R234, R233, R231 ;  /* 0x040000e9eaee7389 */ /* 0x00006400000c00e7 */
[----:B01----:R-:W-:Y:S05]  /*b180*/  ENDCOLLECTIVE ;  /* 0x000000000000791b */ /* 0x003fea0003800000 */
.L_x_5492:
[----:B------:R-:W-:Y:S02]  /*b190*/  MOV R234, R71 ;  /* 0x0000004700ea7202 */ /* 0x000fe40000000f00 */
[----:B------:R-:W-:-:S07]  /*b1a0*/  MOV R237, R238 ;  /* 0x000000ee00ed7202 */ /* 0x000fce0000000f00 */
[----:B------:R-:W-:Y:S05]  /*b1b0*/  WARPSYNC.COLLECTIVE R242, `(.L_x_5493) ;  /* 0x00000000f2087348 */ /* 0x000fea0003c00000 */
[----:B------:R0:W1:Y:S02]  /*b1c0*/  SHFL.UP P6, R238, R234, R233, R231 ;  /* 0x040000e9eaee7389 */ /* 0x00006400000c00e7 */
[----:B01----:R-:W-:Y:S05]  /*b1d0*/  ENDCOLLECTIVE ;  /* 0x000000000000791b */ /* 0x003fea0003800000 */
.L_x_5493:
        /* <DEDUP_REMOVED lines=15> */
.L_x_5494:
[----:B------:R-:W-:Y:S02]  /*b2d0*/  MOV R234, R68 ;  /* 0x0000004400ea7202 */ /* 0x000fe40000000f00 */
[----:B------:R-:W-:-:S07]  /*b2e0*/  MOV R235, R238 ;  /* 0x000000ee00eb7202 */ /* 0x000fce0000000f00 */
[----:B------:R-:W-:Y:S05]  /*b2f0*/  WARPSYNC.COLLECTIVE R242, `(.L_x_5495) ;  /* 0x00000000f2087348 */ /* 0x000fea0003c00000 */
[----:B------:R0:W1:Y:S02]  /*b300*/  SHFL.UP P6, R238, R234, R233, R231 ;  /* 0x040000e9eaee7389 */ /* 0x00006400000c00e7 */
[----:B01----:R-:W-:Y:S05]  /*b310*/  ENDCOLLECTIVE ;  /* 0x000000000000791b */ /* 0x003fea0003800000 */
.L_x_5495:
[----:B------:R-:W-:Y:S02]  /*b320*/  MOV R234, R70 ;  /* 0x0000004600ea7202 */ /* 0x000fe40000000f00 */
[----:B------:R-:W-:-:S07]  /*b330*/  MOV R236, R238 ;  /* 0x000000ee00ec7202 */ /* 0x000fce0000000f00 */
[----:B------:R-:W-:Y:S05]  /*b340*/  WARPSYNC.COLLECTIVE R242, `(.L_x_5496) ;  /* 0x00000000f2087348 */ /* 0x000fea0003c00000 */
[----:B------:R0:W1:Y:S02]  /*b350*/  SHFL.UP P6, R238, R234, R233, R231 ;  /* 0x040000e9eaee7389 */ /* 0x00006400000c00e7 */
[----:B01----:R-:W-:Y:S05]  /*b360*/  ENDCOLLECTIVE ;  /* 0x000000000000791b */ /* 0x003fea0003800000 */
.L_x_5496:
[----:B------:R-:W-:Y:S02]  /*b370*/  MOV R234, R71 ;  /* 0x0000004700ea7202 */ /* 0x000fe40000000f00 */
[----:B------:R-:W-:-:S07]  /*b380*/  MOV R237, R238 ;  /* 0x000000ee00ed7202 */ /* 0x000fce0000000f00 */
[----:B------:R-:W-:Y:S05]  /*b390*/  WARPSYNC.COLLECTIVE R242, `(.L_x_5497) ;  /* 0x00000000f2087348 */ /* 0x000fea0003c00000 */
[----:B------:R0:W1:Y:S02]  /*b3a0*/  SHFL.UP P6, R238, R234, R233, R231 ;  /* 0x040000e9eaee7389 */ /* 0x00006400000c00e7 */
[----:B01----:R-:W-:Y:S05]  /*b3b0*/  ENDCOLLECTIVE ;  /* 0x000000000000791b */ /* 0x003fea0003800000 */
.L_x_5497:
        /* <DEDUP_REMOVED lines=15> */
.L_x_5498:
[----:B------:R-:W-:Y:S02]  /*b4b0*/  MOV R234, R68 ;  /* 0x0000004400ea7202 */ /* 0x000fe40000000f00 */
[----:B------:R-:W-:-:S07]  /*b4c0*/  MOV R235, R238 ;  /* 0x000000ee00eb7202 */ /* 0x000fce0000000f00 */
[----:B------:R-:W-:Y:S05]  /*b4d0*/  WARPSYNC.COLLECTIVE R242, `(.L_x_5499) ;  /* 0x00000000f2087348 */ /* 0x000fea0003c00000 */
[----:B------:R0:W1:Y:S02]  /*b4e0*/  SHFL.UP P6, R238, R234, R233, R231 ;  /* 0x040000e9eaee7389 */ /* 0x00006400000c00e7 */
[----:B01----:R-:W-:Y:S05]  /*b4f0*/  ENDCOLLECTIVE ;  /* 0x000000000000791b */ /* 0x003fea0003800000 */
.L_x_5499:
[----:B------:R-:W-:Y:S02]  /*b500*/  MOV R234, R70 ;  /* 0x0000004600ea7202 */ /* 0x000fe40000000f00 */
[----:B------:R-:W-:-:S07]  /*b510*/  MOV R236, R238 ;  /* 0x000000ee00ec7202 */ /* 0x000fce0000000f00 */
[----:B------:R-:W-:Y:S05]  /*b520*/  WARPSYNC.COLLECTIVE R242, `(.L_x_5500) ;  /* 0x00000000f2087348 */ /* 0x000fea0003c00000 */
[----:B------:R0:W1:Y:S02]  /*b530*/  SHFL.UP P6, R238, R234, R233, R231 ;  /* 0x040000e9eaee7389 */ /* 0x00006400000c00e7 */
[----:B01----:R-:W-:Y:S05]  /*b540*/  ENDCOLLECTIVE ;  /* 0x000000000000791b */ /* 0x003fea0003800000 */
.L_x_5500:
[----:B------:R-:W-:Y:S02]  /*b550*/  MOV R234, R71 ;  /* 0x0000004700ea7202 */ /* 0x000fe40000000f00 */
[----:B------:R-:W-:-:S07]  /*b560*/  MOV R237, R238 ;  /* 0x000000ee00ed7202 */ /* 0x000fce0000000f00 */
[----:B------:R-:W-:Y:S05]  /*b570*/  WARPSYNC.COLLECTIVE R242, `(.L_x_5501) ;  /* 0x00000000f2087348 */ /* 0x000fea0003c00000 */
[----:B------:R0:W1:Y:S02]  /*b580*/  SHFL.UP P6, R238, R234, R233, R231 ;  /* 0x040000e9eaee7389 */ /* 0x00006400000c00e7 */
[----:B01----:R-:W-:Y:S05]  /*b590*/  ENDCOLLECTIVE ;  /* 0x000000000000791b */ /* 0x003fea0003800000 */
.L_x_5501:
[----:B------:R-:W-:Y:S05]  /*b5a0*/  BRA `(.L_x_5502) ;  /* 0xffffff8400c47947 */ /* 0x000fea000383ffff */
.L_x_5385:
        /* <DEDUP_REMOVED lines=8> */
.L_x_5504:
[----:B------:R-:W-:Y:S05]  /*b630*/  BSYNC B0 ;  /* 0x0000000000007941 */ /* 0x000fea0003800000 */
.L_x_5503:
[----:B------:R-:W-:Y:S05]  /*b640*/  BRA `(.L_x_5505) ;  /* 0xffffff8400d07947 */ /* 0x000fea000383ffff */
.L_x_5386:
        /* <DEDUP_REMOVED lines=8> */
.L_x_5507:
[----:B------:R-:W-:Y:S05]  /*b6d0*/  BSYNC B0 ;  /* 0x0000000000007941 */ /* 0x000fea0003800000 */
.L_x_5506:
[----:B------:R-:W-:Y:S05]  /*b6e0*/  BRA `(.L_x_5508) ;  /* 0xffffff8400b07947 */ /* 0x000fea000383ffff */
.L_x_5387:
        /* <DEDUP_REMOVED lines=8> */
.L_x_5510:
[----:B------:R-:W-:Y:S05]  /*b770*/  BSYNC B0 ;  /* 0x0000000000007941 */ /* 0x000fea0003800000 */
.L_x_5509:
[----:B------:R-:W-:Y:S05]  /*b780*/  BRA `(.L_x_5511) ;  /* 0xffffff8400907947 */ /* 0x000fea000383ffff */
.L_x_5388:
        /* <DEDUP_REMOVED lines=8> */
.L_x_5513:
[----:B------:R-:W-:Y:S05]  /*b810*/  BSYNC B0 ;  /* 0x0000000000007941 */ /* 0x000fea0003800000 */
.L_x_5512:
[----:B------:R-:W-:Y:S05]  /*b820*/  BRA `(.L_x_5514) ;  /* 0xffffff8400707947 */ /* 0x000fea000383ffff */
.L_x_5389:
        /* <DEDUP_REMOVED lines=8> */
.L_x_5516:
[----:B------:R-:W-:Y:S05]  /*b8b0*/  BSYNC B0 ;  /* 0x0000000000007941 */ /* 0x000fea0003800000 */
.L_x_5515:
        /* <DEDUP_REMOVED lines=10> */
.L_x_5517:
[----:B------:R-:W-:Y:S02]  /*b960*/  MOV R235, 0x1f ;  /* 0x0000001f00eb7802 */ /* 0x000fe40000000f00 */
[----:B------:R-:W-:Y:S02]  /*b970*/  MOV R234, R70 ;  /* 0x0000004600ea7202 */ /* 0x000fe40000000f00 */
[----:B------:R-:W-:-:S07]  /*b980*/  MOV R241, R238 ;  /* 0x000000ee00f17202 */ /* 0x000fce0000000f00 */
[----:B------:R-:W-:Y:S05]  /*b990*/  WARPSYNC.COLLECTIVE R242, `(.L_x_5518) ;  /* 0x00000000f2087348 */ /* 0x000fea0003c00000 */
[----:B------:R0:W1:Y:S02]  /*b9a0*/  SHFL.UP P6, R238, R234, R233, R231 ;  /* 0x040000e9eaee7389 */ /* 0x00006400000c00e7 */
[----:B01----:R-:W-:Y:S05]  /*b9b0*/  ENDCOLLECTIVE ;  /* 0x000000000000791b */ /* 0x003fea0003800000 */
.L_x_5518:
[----:B------:R-:W-:Y:S02]  /*b9c0*/  MOV R234, R71 ;  /* 0x0000004700ea7202 */ /* 0x000fe40000000f00 */
[----:B------:R-:W-:-:S07]  /*b9d0*/  MOV R70, R238 ;  /* 0x000000ee00467202 */ /* 0x000fce0000000f00 */
[----:B------:R-:W-:Y:S05]  /*b9e0*/  WARPSYNC.COLLECTIVE R242, `(.L_x_5519) ;  /* 0x00000000f2087348 */ /* 0x000fea0003c00000 */
[----:B------:R0:W1:Y:S02]  /*b9f0*/  SHFL.UP P6, R238, R234, R233, R231 ;  /* 0x040000e9eaee7389 */ /* 0x00006400000c00e7 */
[----:B01----:R-:W-:Y:S05]  /*ba00*/  ENDCOLLECTIVE ;  /* 0x000000000000791b */ /* 0x003fea0003800000 */
.L_x_5519:
[----:B------:R-:W-:Y:S05]  /*ba10*/  WARPSYNC.COLLECTIVE R242, `(.L_x_5520) ;  /* 0x00000000f2087348 */ /* 0x000fea0003c00000 */
[----:B------:R0:W1:Y:S02]  /*ba20*/  SHFL.IDX P3, R239, R237, R240, R235 ;  /* 0x000000f0edef7389 */ /* 0x00006400000600eb */
[----:B01----:R-:W-:Y:S05]  /*ba30*/  ENDCOLLECTIVE ;  /* 0x000000000000791b */ /* 0x003fea0003800000 */
.L_x_5520:
[----:B------:R-:W-:Y:S02]  /*ba40*/  MOV R237, R73 ;  /* 0x0000004900ed7202 */ /* 0x000fe40000000f00 */
[----:B------:R-:W-:Y:S02]  /*ba50*/  MOV R71, R238 ;  /* 0x000000ee00477202 */ /* 0x000fe40000000f00 */
[----:B------:R-:W-:-:S07]  /*ba60*/  MOV R72, R239 ;  /* 0x000000ef00487202 */ /* 0x000fce0000000f00 */
[----:B------:R-:W-:Y:S05]  /*ba70*/  WARPSYNC.COLLECTIVE R242, `(.L_x_5521) ;  /* 0x00000000f2087348 */ /* 0x000fea0003c00000 */
[----:B------:R0:W1:Y:S02]  /*ba80*/  SHFL.IDX P3, R239, R237, R240, R235 ;  /* 0x000000f0edef7389 */ /* 0x00006400000600eb */
[----:B01----:R-:W-:Y:S05]  /*ba90*/  ENDCOLLECTIVE ;  /* 0x000000000000791b */ /* 0x003fea0003800000 */
.L_x_5521:
[----:B------:R-:W-:Y:S02]  /*baa0*/  MOV R237, R74 ;  /* 0x0000004a00ed7202 */ /* 0x000fe40000000f00 */
[----:B------:R-:W-:-:S07]  /*bab0*/  MOV R234, R239 ;  /* 0x000000ef00ea7202 */ /* 0x000fce0000000f00 */
[----:B------:R-:W-:Y:S05]  /*bac0*/  WARPSYNC.COLLECTIVE R242, `(.L_x_5522) ;  /* 0x00000000f2087348 */ /* 0x000fea0003c00000 */
[----:B------:R0:W1:Y:S02]  /*bad0*/  SHFL.IDX P3, R239, R237, R240, R235 ;  /* 0x000000f0edef7389 */ /* 0x00006400000600eb */
[----:B01----:R-:W-:Y:S05]  /*bae0*/  ENDCOLLECTIVE ;  /* 0x000000000000791b */ /* 0x003fea0003800000 */
.L_x_5522:
[----:B------:R-:W-:Y:S02]  /*baf0*/  MOV R237, R75 ;  /* 0x0000004b00ed7202 */ /* 0x000fe40000000f00 */
[----:B------:R-:W-:-:S07]  /*bb00*/  MOV R74, R239 ;  /* 0x000000ef004a7202 */ /* 0x000fce0000000f00 */
[----:B------:R-:W-:Y:S05]  /*bb10*/  WARPSYNC.COLLECTIVE R242, `(.L_x_5523) ;  /* 0x00000000f2087348 */ /* 0x000fea0003c00000 */
[----:B------:R0:W1:Y:S02]  /*bb20*/  SHFL.IDX P3, R239, R237, R240, R235 ;  /* 0x000000f0edef7389 */ /* 0x00006400000600eb */
[----:B01----:R-:W-:Y:S05]  /*bb30*/  ENDCOLLECTIVE ;  /* 0x000000000000791b */ /* 0x003fea0003800000 */
.L_x_5523:
[----:B------:R-:W-:Y:S01]  /*bb40*/  MOV R75, R239 ;  /* 0x000000ef004b7202 */ /* 0x000fe20000000f00 */
[----:B------:R-:W-:Y:S06]  /*bb50*/  BRA `(.L_x_5524) ;  /* 0xffffff8000cc7947 */ /* 0x000fec000383ffff */
.L_x_5391:
[----:B------:R-:W-:Y:S01]  /*bb60*/  MOV R251, R249 ;  /* 0x000000f900fb7202 */ /* 0x000fe20000000f00 */
[----:B------:R-:W-:Y:S01]  /*bb70*/  HFMA2 R74, -RZ, RZ, 0, 5.9604644775390625e-08 ;  /* 0x00000001ff4a7431 */ /* 0x000fe200000001ff */
[----:B------:R-:W-:Y:S02]  /*bb80*/  MOV R239, 0x1f ;  /* 0x0000001f00ef7802 */ /* 0x000fe40000000f00 */
[----:B------:R-:W-:-:S07]  /*bb90*/  MOV R242, 0xffffffff ;  /* 0xffffffff00f27802 */ /* 0x000fce0000000f00 */
[----:B0-----:R-:W-:Y:S05]  /*bba0*/  WARPSYNC.COLLECTIVE R242, `(.L_x_5525) ;  /* 0x00000000f2087348 */ /* 0x001fea0003c00000 */
[----:B------:R1:W2:Y:S02]  /*bbb0*/  SHFL.DOWN P0, R245, R251, R74, R239 ;  /* 0x0800004afbf57389 */ /* 0x0002a400000000ef */
[----:B012---:R-:W-:Y:S05]  /*bbc0*/  ENDCOLLECTIVE ;  /* 0x000000000000791b */ /* 0x007fea0003800000 */
.L_x_5525:
[----:B------:R-:W-:Y:S02]  /*bbd0*/  MOV R251, R250 ;  /* 0x000000fa00fb7202 */ /* 0x000fe40000000f00 */
[----:B------:R-:W-:-:S07]  /*bbe0*/  MOV R72, R245 ;  /* 0x000000f500487202 */ /* 0x000fce0000000f00 */
[----:B------:R-:W-:Y:S05]  /*bbf0*/  WARPSYNC.COLLECTIVE R242, `(.L_x_5526) ;  /* 0x00000000f2087348 */ /* 0x000fea0003c00000 */
[----:B------:R0:W1:Y:S02]  /*bc00*/  SHFL.DOWN P0, R245, R251, R74, R239 ;  /* 0x0800004afbf57389 */ /* 0x00006400000000ef */
[----:B01----:R-:W-:Y:S05]  /*bc10*/  ENDCOLLECTIVE ;  /* 0x000000000000791b */ /* 0x003fea0003800000 */
.L_x_5526:
[----:B------:R-:W-:Y:S02]  /*bc20*/  MOV R251, R248 ;  /* 0x000000f800fb7202 */ /* 0x000fe40000000f00 */
[----:B------:R-:W-:-:S07]  /*bc30*/  MOV R73, R245 ;  /* 0x000000f500497202 */ /* 0x000fce0000000f00 */
[----:B------:R-:W-:Y:S05]  /*bc40*/  WARPSYNC.COLLECTIVE R242, `(.L_x_5527) ;  /* 0x00000000f2087348 */ /* 0x000fea0003c00000 */
[----:B------:R0:W1:Y:S02]  /*bc50*/  SHFL.DOWN P0, R245, R251, R74, R239 ;  /* 0x0800004afbf57389 */ /* 0x00006400000000ef */
[----:B01----:R-:W-:Y:S05]  /*bc60*/  ENDCOLLECTIVE ;  /* 0x000000000000791b */ /* 0x003fea0003800000 */
.L_x_5527:
[----:B------:R-:W-:Y:S02]  /*bc70*/  MOV R251, R247 ;  /* 0x000000f700fb7202 */ /* 0x000fe40000000f00 */
[----:B------:R-:W-:-:S07]  /*bc80*/  MOV R75, R245 ;  /* 0x000000f5004b7202 */ /* 0x000fce0000000f00 */
[----:B------:R-:W-:Y:S05]  /*bc90*/  WARPSYNC.COLLECTIVE R242, `(.L_x_5528) ;  /* 0x00000000f2087348 */ /* 0x000fea0003c00000 */
[----:B------:R0:W1:Y:S02]  /*bca0*/  SHFL.DOWN P0, R245, R251, R74, R239 ;  /* 0x0800004afbf57389 */ /* 0x00006400000000ef */
[----:B01----:R-:W-:Y:S05]  /*bcb0*/  ENDCOLLECTIVE ;  /* 0x000000000000791b */ /* 0x003fea0003800000 */
.L_x_5528:
[----:B------:R-:W-:Y:S05]  /*bcc0*/  BRA `(.L_x_5529) ;  /* 0xffffff9800087947 */ /* 0x000fea000383ffff */
.L_x_5394:
        /* <DEDUP_REMOVED lines=8> */
.L_x_5531:
[----:B------:R-:W-:Y:S05]  /*bd50*/  BSYNC B0 ;  /* 0x0000000000007941 */ /* 0x000fea0003800000 */
.L_x_5530:
        /* <DEDUP_REMOVED lines=8> */
.L_x_5532:
[----:B------:R-:W-:Y:S02]  /*bde0*/  MOV R251, R248 ;  /* 0x000000f800fb7202 */ /* 0x000fe40000000f00 */
[----:B------:R-:W-:-:S07]  /*bdf0*/  MOV R73, R245 ;  /* 0x000000f500497202 */ /* 0x000fce0000000f00 */
[----:B------:R-:W-:Y:S05]  /*be00*/  WARPSYNC.COLLECTIVE R242, `(.L_x_5533) ;  /* 0x00000000f2087348 */ /* 0x000fea0003c00000 */
[----:B------:R0:W1:Y:S02]  /*be10*/  SHFL.DOWN P0, R245, R251, R74, R239 ;  /* 0x0800004afbf57389 */ /* 0x00006400000000ef */
[----:B01----:R-:W-:Y:S05]  /*be20*/  ENDCOLLECTIVE ;  /* 0x000000000000791b */ /* 0x003fea0003800000 */
.L_x_5533:
[----:B------:R-:W-:Y:S02]  /*be30*/  MOV R251, R247 ;  /* 0x000000f700fb7202 */ /* 0x000fe40000000f00 */
[----:B------:R-:W-:-:S07]  /*be40*/  MOV R75, R245 ;  /* 0x000000f5004b7202 */ /* 0x000fce0000000f00 */
[----:B------:R-:W-:Y:S05]  /*be50*/  WARPSYNC.COLLECTIVE R242, `(.L_x_5534) ;  /* 0x00000000f2087348 */ /* 0x000fea0003c00000 */
[----:B------:R0:W1:Y:S02]  /*be60*/  SHFL.DOWN P0, R245, R251, R74, R239 ;  /* 0x0800004afbf57389 */ /* 0x00006400000000ef */
[----:B01----:R-:W-:Y:S05]  /*be70*/  ENDCOLLECTIVE ;  /* 0x000000000000791b */ /* 0x003fea0003800000 */
.L_x_5534:
[----:B------:R-:W-:Y:S05]  /*be80*/  BRA `(.L_x_5535) ;  /* 0xffffff9400e87947 */ /* 0x000fea000383ffff */
.L_x_5397:
        /* <DEDUP_REMOVED lines=8> */
.L_x_5537:
[----:B------:R-:W-:Y:S05]  /*bf10*/  BSYNC B0 ;  /* 0x0000000000007941 */ /* 0x000fea0003800000 */
.L_x_5536:
        /* <DEDUP_REMOVED lines=8> */
.L_x_5538:
[----:B------:R-:W-:Y:S02]  /*bfa0*/  MOV R251, R248 ;  /* 0x000000f800fb7202 */ /* 0x000fe40000000f00 */
[----:B------:R-:W-:-:S07]  /*bfb0*/  MOV R73, R245 ;  /* 0x000000f500497202 */ /* 0x000fce0000000f00 */
[----:B------:R-:W-:Y:S05]  /*bfc0*/  WARPSYNC.COLLECTIVE R242, `(.L_x_5539) ;  /* 0x00000000f2087348 */ /* 0x000fea0003c00000 */
[----:B------:R0:W1:Y:S02]  /*bfd0*/  SHFL.DOWN P0, R245, R251, R74, R239 ;  /* 0x0800004afbf57389 */ /* 0x00006400000000ef */
[----:B01----:R-:W-:Y:S05]  /*bfe0*/  ENDCOLLECTIVE ;  /* 0x000000000000791b */ /* 0x003fea0003800000 */
.L_x_5539:
[----:B------:R-:W-:Y:S02]  /*bff0*/  MOV R251, R247 ;  /* 0x000000f700fb7202 */ /* 0x000fe40000000f00 */
[----:B------:R-:W-:-:S07]  /*c000*/  MOV R75, R245 ;  /* 0x000000f5004b7202 */ /* 0x000fce0000000f00 */
[----:B------:R-:W-:Y:S05]  /*c010*/  WARPSYNC.COLLECTIVE R242, `(.L_x_5540) ;  /* 0x00000000f2087348 */ /* 0x000fea0003c00000 */
[----:B------:R0:W1:Y:S02]  /*c020*/  SHFL.DOWN P0, R245, R251, R74, R239 ;  /* 0x0800004afbf57389 */ /* 0x00006400000000ef */
[----:B01----:R-:W-:Y:S05]  /*c030*/  ENDCOLLECTIVE ;  /* 0x000000000000791b */ /* 0x003fea0003800000 */
.L_x_5540:
[----:B------:R-:W-:Y:S05]  /*c040*/  BRA `(.L_x_5541) ;  /* 0xffffff9400c87947 */ /* 0x000fea000383ffff */
.L_x_5400:
        /* <DEDUP_REMOVED lines=8> */
.L_x_5543:
[----:B------:R-:W-:Y:S05]  /*c0d0*/  BSYNC B0 ;  /* 0x0000000000007941 */ /* 0x000fea0003800000 */
.L_x_5542:
        /* <DEDUP_REMOVED lines=8> */
.L_x_5544:
[----:B------:R-:W-:Y:S02]  /*c160*/  MOV R251, R248 ;  /* 0x000000f800fb7202 */ /* 0x000fe40000000f00 */
[----:B------:R-:W-:-:S07]  /*c170*/  MOV R73, R245 ;  /* 0x000000f500497202 */ /* 0x000fce0000000f00 */
[----:B------:R-:W-:Y:S05]  /*c180*/  WARPSYNC.COLLECTIVE R242, `(.L_x_5545) ;  /* 0x00000000f2087348 */ /* 0x000fea0003c00000 */
[----:B------:R0:W1:Y:S02]  /*c190*/  SHFL.DOWN P0, R245, R251, R74, R239 ;  /* 0x0800004afbf57389 */ /* 0x00006400000000ef */
[----:B01----:R-:W-:Y:S05]  /*c1a0*/  ENDCOLLECTIVE ;  /* 0x000000000000791b */ /* 0x003fea0003800000 */
.L_x_5545:
[----:B------:R-:W-:Y:S02]  /*c1b0*/  MOV R251, R247 ;  /* 0x000000f700fb7202 */ /* 0x000fe40000000f00 */
[----:B------:R-:W-:-:S07]  /*c1c0*/  MOV R75, R245 ;  /* 0x000000f5004b7202 */ /* 0x000fce0000000f00 */
[----:B------:R-:W-:Y:S05]  /*c1d0*/  WARPSYNC.COLLECTIVE R242, `(.L_x_5546) ;  /* 0x00000000f2087348 */ /* 0x000fea0003c00000 */
[----:B------:R0:W1:Y:S02]  /*c1e0*/  SHFL.DOWN P0, R245, R251, R74, R239 ;  /* 0x0800004afbf57389 */ /* 0x00006400000000ef */
[----:B01----:R-:W-:Y:S05]  /*c1f0*/  ENDCOLLECTIVE ;  /* 0x000000000000791b */ /* 0x003fea0003800000 */
.L_x_5546:
[----:B------:R-:W-:Y:S05]  /*c200*/  BRA `(.L_x_5547) ;  /* 0xffffff9400a87947 */ /* 0x000fea000383ffff */
.L_x_5403:
        /* <DEDUP_REMOVED lines=8> */
.L_x_5549:
[----:B------:R-:W-:Y:S05]  /*c290*/  BSYNC B0 ;  /* 0x0000000000007941 */ /* 0x000fea0003800000 */
.L_x_5548:
        /* <DEDUP_REMOVED lines=8> */
.L_x_5550:
[----:B------:R-:W-:Y:S02]  /*c320*/  MOV R251, R248 ;  /* 0x000000f800fb7202 */ /* 0x000fe40000000f00 */
[----:B------:R-:W-:-:S07]  /*c330*/  MOV R73, R245 ;  /* 0x000000f500497202 */ /* 0x000fce0000000f00 */
[----:B------:R-:W-:Y:S05]  /*c340*/  WARPSYNC.COLLECTIVE R242, `(.L_x_5551) ;  /* 0x00000000f2087348 */ /* 0x000fea0003c00000 */
[----:B------:R0:W1:Y:S02]  /*c350*/  SHFL.DOWN P0, R245, R251, R74, R239 ;  /* 0x0800004afbf57389 */ /* 0x00006400000000ef */
[----:B01----:R-:W-:Y:S05]  /*c360*/  ENDCOLLECTIVE ;  /* 0x000000000000791b */ /* 0x003fea0003800000 */
.L_x_5551:
[----:B------:R-:W-:Y:S02]  /*c370*/  MOV R251, R247 ;  /* 0x000000f700fb7202 */ /* 0x000fe40000000f00 */
[----:B------:R-:W-:-:S07]  /*c380*/  MOV R75, R245 ;  /* 0x000000f5004b7202 */ /* 0x000fce0000000f00 */
[----:B------:R-:W-:Y:S05]  /*c390*/  WARPSYNC.COLLECTIVE R242, `(.L_x_5552) ;  /* 0x00000000f2087348 */ /* 0x000fea0003c00000 */
[----:B------:R0:W1:Y:S02]  /*c3a0*/  SHFL.DOWN P0, R245, R251, R74, R239 ;  /* 0x0800004afbf57389 */ /* 0x00006400000000ef */
[----:B01----:R-:W-:Y:S05]  /*c3b0*/  ENDCOLLECTIVE ;  /* 0x000000000000791b */ /* 0x003fea0003800000 */
.L_x_5552:
[----:B------:R-:W-:Y:S05]  /*c3c0*/  BRA `(.L_x_5553) ;  /* 0xffffff9400887947 */ /* 0x000fea000383ffff */
.L_x_5406:
        /* <DEDUP_REMOVED lines=8> */
.L_x_5555:
[----:B------:R-:W-:Y:S05]  /*c450*/  BSYNC B0 ;  /* 0x0000000000007941 */ /* 0x000fea0003800000 */
.L_x_5554:
        /* <DEDUP_REMOVED lines=9> */
.L_x_5556:
[----:B------:R-:W-:Y:S02]  /*c4f0*/  MOV R237, R248 ;  /* 0x000000f800ed7202 */ /* 0x000fe40000000f00 */
[----:B------:R-:W-:-:S07]  /*c500*/  MOV R243, R239 ;  /* 0x000000ef00f37202 */ /* 0x000fce0000000f00 */
[----:B------:R-:W-:Y:S05]  /*c510*/  WARPSYNC.COLLECTIVE R242, `(.L_x_5557) ;  /* 0x00000000f2087348 */ /* 0x000fea0003c00000 */
[----:B------:R0:W1:Y:S02]  /*c520*/  SHFL.IDX P3, R239, R237, R240, R235 ;  /* 0x000000f0edef7389 */ /* 0x00006400000600eb */
[----:B01----:R-:W-:Y:S05]  /*c530*/  ENDCOLLECTIVE ;  /* 0x000000000000791b */ /* 0x003fea0003800000 */
.L_x_5557:
[-C--:B------:R-:W-:Y:S01]  /*c540*/  FMUL.FTZ R73, R59, R243.reuse ;  /* 0x000000f33b497220 */ /* 0x080fe20000410000 */
[----:B------:R-:W-:-:S03]  /*c550*/  FMUL.FTZ R74, R58, R243 ;  /* 0x000000f33a4a7220 */ /* 0x000fc60000410000 */
[----:B------:R-:W-:Y:S01]  /*c560*/  FFMA.FTZ R72, R58, R205, -R73 ;  /* 0x000000cd3a487223 */ /* 0x000fe20000010849 */
[----:B------:R-:W-:-:S04]  /*c570*/  FMUL.FTZ R73, R57, R243 ;  /* 0x000000f339497220 */ /* 0x000fc80000410000 */
[----:B------:R-:W-:Y:S01]  /*c580*/  FFMA.FTZ R244, R56, R205, -R73 ;  /* 0x000000cd38f47223 */ /* 0x000fe20000010849 */
[----:B------:R-:W-:Y:S02]  /*c590*/  MOV R237, R247 ;  /* 0x000000f700ed7202 */ /* 0x000fe40000000f00 */
[----:B------:R-:W-:-:S07]  /*c5a0*/  MOV R241, R239 ;  /* 0x000000ef00f17202 */ /* 0x000fce0000000f00 */
[----:B------:R-:W-:Y:S05]  /*c5b0*/  WARPSYNC.COLLECTIVE R242, `(.L_x_5558) ;  /* 0x00000000f2087348 */ /* 0x000fea0003c00000 */
[----:B------:R0:W1:Y:S02]  /*c5c0*/  SHFL.IDX P3, R239, R237, R240, R235 ;  /* 0x000000f0edef7389 */ /* 0x00006400000600eb */
[----:B01----:R-:W-:Y:S05]  /*c5d0*/  ENDCOLLECTIVE ;  /* 0x000000000000791b */ /* 0x003fea0003800000 */
.L_x_5558:
[----:B------:R-:W-:Y:S01]  /*c5e0*/  FADD.FTZ R241, R241, R72 ;  /* 0x00000048f1f17221 */ /* 0x000fe20000010000 */
[----:B------:R-:W-:-:S04]  /*c5f0*/  FMUL.FTZ R72, R56, R243 ;  /* 0x000000f338487220 */ /* 0x000fc80000410000 */
[-C--:B------:R-:W-:Y:S01]  /*c600*/  FFMA.FTZ R243, R57, R205.reuse, R72 ;  /* 0x000000cd39f37223 */ /* 0x080fe20000010048 */
[----:B------:R-:W-:Y:S01]  /*c610*/  FFMA.FTZ R205, R59, R205, R74 ;  /* 0x000000cd3bcd7223 */ /* 0x000fe2000001004a */
[----:B------:R-:W-:Y:S01]  /*c620*/  HFMA2 R74, -RZ, RZ, 0, 5.9604644775390625e-08 ;  /* 0x00000001ff4a7431 */ /* 0x000fe200000001ff */
[----:B------:R-:W-:Y:S02]  /*c630*/  MOV R237, R56 ;  /* 0x0000003800ed7202 */ /* 0x000fe40000000f00 */
[----:B------:R-:W-:Y:S02]  /*c640*/  MOV R252, R239 ;  /* 0x000000ef00fc7202 */ /* 0x000fe40000000f00 */
[----:B------:R-:W-:-:S03]  /*c650*/  MOV R239, 0x1f ;  /* 0x0000001f00ef7802 */ /* 0x000fc60000000f00 */
[----:B------:R-:W-:-:S07]  /*c660*/  FADD.FTZ R205, R252, R205 ;  /* 0x000000cdfccd7221 */ /* 0x000fce0000010000 */
[----:B------:R-:W-:Y:S05]  /*c670*/  WARPSYNC.COLLECTIVE R242, `(.L_x_5559) ;  /* 0x00000000f2087348 */ /* 0x000fea0003c00000 */
[----:B------:R0:W1:Y:S02]  /*c680*/  SHFL.DOWN P0, R245, R251, R74, R239 ;  /* 0x0800004afbf57389 */ /* 0x00006400000000ef */
[----:B01----:R-:W-:Y:S05]  /*c690*/  ENDCOLLECTIVE ;  /* 0x000000000000791b */ /* 0x003fea0003800000 */
.L_x_5559:
[----:B------:R-:W-:Y:S02]  /*c6a0*/  MOV R251, R250 ;  /* 0x000000fa00fb7202 */ /* 0x000fe40000000f00 */
[----:B------:R-:W-:-:S07]  /*c6b0*/  MOV R72, R245 ;  /* 0x000000f500487202 */ /* 0x000fce0000000f00 */
[----:B------:R-:W-:Y:S05]  /*c6c0*/  WARPSYNC.COLLECTIVE R242, `(.L_x_5560) ;  /* 0x00000000f2087348 */ /* 0x000fea0003c00000 */
[----:B------:R0:W1:Y:S02]  /*c6d0*/  SHFL.DOWN P0, R245, R251, R74, R239 ;  /* 0x0800004afbf57389 */ /* 0x00006400000000ef */
[----:B01----:R-:W-:Y:S05]  /*c6e0*/  ENDCOLLECTIVE ;  /* 0x000000000000791b */ /* 0x003fea0003800000 */
.L_x_5560:
[----:B------:R-:W-:Y:S02]  /*c6f0*/  MOV R251, R248 ;  /* 0x000000f800fb7202 */ /* 0x000fe40000000f00 */
[----:B------:R-:W-:-:S07]  /*c700*/  MOV R73, R245 ;  /* 0x000000f500497202 */ /* 0x000fce0000000f00 */
[----:B------:R-:W-:Y:S05]  /*c710*/  WARPSYNC.COLLECTIVE R242, `(.L_x_5561) ;  /* 0x00000000f2087348 */ /* 0x000fea0003c00000 */
[----:B------:R0:W1:Y:S02]  /*c720*/  SHFL.DOWN P0, R245, R251, R74, R239 ;  /* 0x0800004afbf57389 */ /* 0x00006400000000ef */
[----:B01----:R-:W-:Y:S05]  /*c730*/  ENDCOLLECTIVE ;  /* 0x000000000000791b */ /* 0x003fea0003800000 */
.L_x_5561:
[----:B------:R-:W-:Y:S02]  /*c740*/  MOV R251, R247 ;  /* 0x000000f700fb7202 */ /* 0x000fe40000000f00 */
[----:B------:R-:W-:-:S07]  /*c750*/  MOV R75, R245 ;  /* 0x000000f5004b7202 */ /* 0x000fce0000000f00 */
[----:B------:R-:W-:Y:S05]  /*c760*/  WARPSYNC.COLLECTIVE R242, `(.L_x_5562) ;  /* 0x00000000f2087348 */ /* 0x000fea0003c00000 */
[----:B------:R0:W1:Y:S02]  /*c770*/  SHFL.DOWN P0, R245, R251, R74, R239 ;  /* 0x0800004afbf57389 */ /* 0x00006400000000ef */
[----:B01----:R-:W-:Y:S05]  /*c780*/  ENDCOLLECTIVE ;  /* 0x000000000000791b */ /* 0x003fea0003800000 */
.L_x_5562:
[----:B------:R-:W-:Y:S05]  /*c790*/  WARPSYNC.COLLECTIVE R242, `(.L_x_5563) ;  /* 0x00000000f2087348 */ /* 0x000fea0003c00000 */
[----:B------:R0:W1:Y:S02]  /*c7a0*/  SHFL.IDX P3, R239, R237, R240, R235 ;  /* 0x000000f0edef7389 */ /* 0x00006400000600eb */
[----:B01----:R-:W-:Y:S05]  /*c7b0*/  ENDCOLLECTIVE ;  /* 0x000000000000791b */ /* 0x003fea0003800000 */
.L_x_5563:
[----:B------:R-:W-:Y:S02]  /*c7c0*/  MOV R237, R57 ;  /* 0x0000003900ed7202 */ /* 0x000fe40000000f00 */
[----:B------:R-:W-:-:S07]  /*c7d0*/  MOV R246, R239 ;  /* 0x000000ef00f67202 */ /* 0x000fce0000000f00 */
[----:B------:R-:W-:Y:S05]  /*c7e0*/  WARPSYNC.COLLECTIVE R242, `(.L_x_5564) ;  /* 0x00000000f2087348 */ /* 0x000fea0003c00000 */
[----:B------:R0:W1:Y:S02]  /*c7f0*/  SHFL.IDX P3, R239, R237, R240, R235 ;  /* 0x000000f0edef7389 */ /* 0x00006400000600eb */
[----:B01----:R-:W-:Y:S05]  /*c800*/  ENDCOLLECTIVE ;  /* 0x000000000000791b */ /* 0x003fea0003800000 */
.L_x_5564:
[----:B------:R-:W-:Y:S02]  /*c810*/  MOV R56, R246 ;  /* 0x000000f600387202 */ /* 0x000fe40000000f00 */
[----:B------:R-:W-:Y:S02]  /*c820*/  MOV R237, R58 ;  /* 0x0000003a00ed7202 */ /* 0x000fe40000000f00 */
[----:B------:R-:W-:-:S07]  /*c830*/  MOV R74, R239 ;  /* 0x000000ef004a7202 */ /* 0x000fce0000000f00 */
[----:B------:R-:W-:Y:S05]  /*c840*/  WARPSYNC.COLLECTIVE R242, `(.L_x_5565) ;  /* 0x00000000f2087348 */ /* 0x000fea0003c00000 */
[----:B------:R0:W1:Y:S02]  /*c850*/  SHFL.IDX P3, R239, R237, R240, R235 ;  /* 0x000000f0edef7389 */ /* 0x00006400000600eb */
[----:B01----:R-:W-:Y:S05]  /*c860*/  ENDCOLLECTIVE ;  /* 0x000000000000791b */ /* 0x003fea0003800000 */
.L_x_5565:
[----:B------:R-:W-:Y:S02]  /*c870*/  MOV R57, R74 ;  /* 0x0000004a00397202 */ /* 0x000fe40000000f00 */
[----:B------:R-:W-:Y:S02]  /*c880*/  MOV R237, R59 ;  /* 0x0000003b00ed7202 */ /* 0x000fe40000000f00 */
[----:B------:R-:W-:-:S07]  /*c890*/  MOV R251, R239 ;  /* 0x000000ef00fb7202 */ /* 0x000fce0000000f00 */
[----:B------:R-:W-:Y:S05]  /*c8a0*/  WARPSYNC.COLLECTIVE R242, `(.L_x_5566) ;  /* 0x00000000f2087348 */ /* 0x000fea0003c00000 */
[----:B------:R0:W1:Y:S02]  /*c8b0*/  SHFL.IDX P3, R239, R237, R240, R235 ;  /* 0x000000f0edef7389 */ /* 0x00006400000600eb */
[----:B01----:R-:W-:Y:S05]  /*c8c0*/  ENDCOLLECTIVE ;  /* 0x000000000000791b */ /* 0x003fea0003800000 */
.L_x_5566:
[----:B------:R-:W-:Y:S05]  /*c8d0*/  BRA `(.L_x_5567) ;  /* 0xffffff9000e47947 */ /* 0x000fea000383ffff */
.L_x_5568:
        /* <DEDUP_REMOVED lines=10> */
.L_x_18691:


//--------------------- .text._Z25selective_scan_bwd_kernelI32Selective_Scan_bwd_kernel_traitsILi128ELi16ELb1ELb1ELb1ELb0ELb1EN3c104HalfENS1_7complexIfEEEEv12SSMParamsBwd --------------------------
	.section	.text._Z25selective_scan_bwd_kernelI32Selective_Scan_bwd_kernel_traitsILi128ELi16ELb1ELb1ELb1ELb0ELb1EN3c104HalfENS1_7complexIfEEEEv12SSMParamsBwd,"ax",@progbits
	.align	128
        .global         _Z25selective_scan_bwd_kernelI32Selective_Scan_bwd_kernel_traitsILi128ELi16ELb1ELb1ELb1ELb0ELb1EN3c104HalfENS1_7complexIfEEEEv12SSMParamsBwd
        .type           _Z25selective_scan_bwd_kernelI32Selective_Scan_bwd_kernel_traitsILi128ELi16ELb1ELb1ELb1ELb0ELb1EN3c104HalfENS1_7complexIfEEEEv12SSMParamsBwd,@function
        .size           _Z25selective_scan_bwd_kernelI32Selective_Scan_bwd_kernel_traitsILi128ELi16ELb1ELb1ELb1ELb0ELb1EN3c104HalfENS1_7complexIfEEEEv12SSMParamsBwd,(.L_x_18692 - _Z25selective_scan_bwd_kernelI32Selective_Scan_bwd_kernel_traitsILi128ELi16ELb1ELb1ELb1ELb0ELb1EN3c104HalfENS1_7complexIfEEEEv12SSMParamsBwd)
        .other          _Z25selective_scan_bwd_kernelI32Selective_Scan_bwd_kernel_traitsILi128ELi16ELb1ELb1ELb1ELb0ELb1EN3c104HalfENS1_7complexIfEEEEv12SSMParamsBwd,@"STO_CUDA_ENTRY STV_DEFAULT"
_Z25selective_scan_bwd_kernelI32Selective_Scan_bwd_kernel_traitsILi128ELi16ELb1ELb1ELb1ELb0ELb1EN3c104HalfENS1_7complexIfEEEEv12SSMParamsBwd:
.text._Z25selective_scan_bwd_kernelI32Selective_Scan_bwd_kernel_traitsILi128ELi16ELb1ELb1ELb1ELb0ELb1EN3c104HalfENS1_7complexIfEEEEv12SSMParamsBwd:
        /* <DEDUP_REMOVED lines=15> */
[----:B------:R-:W2:Y:S02]  /*00f0*/  LDCU.128 UR20, c[0x0][0x460] ;  /* 0x00008c00ff1477ac */ /* 0x000ea40008000c00 */
        /* <DEDUP_REMOVED lines=8> */
[----:B------:R-:W5:Y:S01]  /*0180*/  LDCU.64 UR24, c[0x0][0x4b8] ;  /* 0x00009700ff1877ac */ /* 0x000f620008000a00 */
[----:B------:R-:W-:-:S03]  /*0190*/  MOV R5, UR7 ;  /* 0x0000000700057c02 */ /* 0x000fc60008000f00 */
[----:B---3--:R3:W2:Y:S01]  /*01a0*/  @P3 LDG.E R7, desc[UR32][R2.64] ;  /* 0x0000002002073981 */ /* 0x0086a2000c1e1900 */
[----:B------:R-:W1:Y:S03]  /*01b0*/  LDCU.64 UR34, c[0x0][0x528] ;  /* 0x0000a500ff2277ac */ /* 0x000e660008000a00 */
[----:B------:R1:W2:Y:S01]  /*01c0*/  @P4 LDG.E R4, desc[UR32][R4.64] ;  /* 0x0000002004044981 */ /* 0x0002a2000c1e1900 */
[----:B----4-:R-:W-:Y:S01]  /*01d0*/  IABS R9, R8 ;  /* 0x0000000800097213 */ /* 0x010fe20000000000 */
[----:B------:R-:W4:Y:S01]  /*01e0*/  S2UR UR4, SR_CTAID.X ;  /* 0x00000000000479c3 */ /* 0x000f220000002500 */
[----:B------:R-:W1:Y:S01]  /*01f0*/  LDCU.64 UR38, c[0x0][0x480] ;  /* 0x00009000ff2677ac */ /* 0x000e620008000a00 */
[----:B------:R-:W-:Y:S01]  /*0200*/  HFMA2 R123, -RZ, RZ, 0, 0 ;  /* 0x00000000ff7b7431 */ /* 0x000fe200000001ff */
[----:B------:R-:W0:Y:S01]  /*0210*/  I2F.RP R0, R9 ;  /* 0x0000000900007306 */ /* 0x000e220000209400 */
[----:B---3--:R-:W-:Y:S01]  /*0220*/  HFMA2 R2, -RZ, RZ, 0, 0 ;  /* 0x00000000ff027431 */ /* 0x008fe200000001ff */
[----:B------:R-:W-:Y:S01]  /*0230*/  MOV R121, RZ ;  /* 0x000000ff00797202 */ /* 0x000fe20000000f00 */
[----:B-----5:R-:W-:-:S05]  /*0240*/  USHF.R.U64 UR11, UR24, 0x1, UR25 ;  /* 0x00000001180b7899 */ /* 0x020fca0008001219 */
[----:B0-----:R-:W0:Y:S01]  /*0250*/  MUFU.RCP R0, R0 ;  /* 0x0000000000007308 */ /* 0x001e220000001000 */
[----:B----4-:R-:W-:Y:S02]  /*0260*/  UIMAD.WIDE.U32 UR6, UR4, UR12, URZ ;  /* 0x0000000c040672a5 */ /* 0x010fe4000f8e00ff */
[----:B------:R-:W-:Y:S02]  /*0270*/  UIMAD.WIDE.U32 UR8, UR4, UR16, URZ ;  /* 0x00000010040872a5 */ /* 0x000fe4000f8e00ff */
[----:B------:R-:W-:Y:S02]  /*0280*/  UIMAD UR7, UR4, UR13, UR7 ;  /* 0x0000000d040772a4 */ /* 0x000fe4000f8e0207 */
[----:B------:R-:W-:Y:S02]  /*0290*/  UIMAD UR9, UR4, UR17, UR9 ;  /* 0x00000011040972a4 */ /* 0x000fe4000f8e0209 */
[----:B------:R-:W-:Y:S02]  /*02a0*/  UIMAD.WIDE.U32 UR6, UR10, UR14, UR6 ;  /* 0x0000000e0a0672a5 */ /* 0x000fe4000f8e0006 */
[----:B------:R-:W-:Y:S01]  /*02b0*/  UIMAD.WIDE.U32 UR8, UR10, UR18, UR8 ;  /* 0x000000120a0872a5 */ /* 0x000fe2000f8e0008 */
[----:B0-----:R-:W-:Y:S01]  /*02c0*/  IADD3 R6, PT, PT, R0, 0xffffffe, RZ ;  /* 0x0ffffffe00067810 */ /* 0x001fe20007ffe0ff */
[----:B------:R-:W-:-:S02]  /*02d0*/  ULEA UR14, UR31, 0xfffff800, 0xb ;  /* 0xfffff8001f0e7891 */ /* 0x000fc4000f8e58ff */
[----:B------:R-:W-:Y:S01]  /*02e0*/  UIMAD UR5, UR10, UR19, UR9 ;  /* 0x000000130a0572a4 */ /* 0x000fe2000f8e0209 */
[----:B------:R-:W0:Y:S01]  /*02f0*/  F2I.FTZ.U32.TRUNC.NTZ R3, R6 ;  /* 0x0000000600037305 */ /* 0x000e22000021f000 */
[----:B------:R-:W-:Y:S02]  /*0300*/  UIADD3 UR9, UP2, UPT, UR14, UR8, URZ ;  /* 0x000000080e097290 */ /* 0x000fe4000ff5e0ff */
[----:B------:R-:W-:Y:S02]  /*0310*/  USHF.R.S32.HI UR16, URZ, 0x1f, UR14 ;  /* 0x0000001fff107899 */ /* 0x000fe4000801140e */
[----:B--2---:R-:W-:Y:S02]  /*0320*/  ULEA UR8, UP3, UR9, UR22, 0x1 ;  /* 0x0000001609087291 */ /* 0x004fe4000f8608ff */
[----:B------:R-:W-:Y:S01]  /*0330*/  UIADD3.X UR5, UPT, UPT, UR16, UR5, URZ, UP2, !UPT ;  /* 0x0000000510057290 */ /* 0x000fe200097fe4ff */
[----:B------:R-:W2:Y:S01]  /*0340*/  LDCU.64 UR18, c[0x0][0x3b0] ;  /* 0x00007600ff1277ac */ /* 0x000ea20008000a00 */
[----:B------:R-:W3:Y:S01]  /*0350*/  LDCU.64 UR12, c[0x0][0x498] ;  /* 0x00009300ff0c77ac */ /* 0x000ee20008000a00 */
[----:B0-----:R-:W-:Y:S01]  /*0360*/  IADD3 R0, PT, PT, RZ, -R3, RZ ;  /* 0x80000003ff007210 */ /* 0x001fe20007ffe0ff */
[----:B------:R-:W-:-:S02]  /*0370*/  ULEA.HI.X UR23, UR9, UR23, UR5, 0x1, UP3 ;  /* 0x0000001709177291 */ /* 0x000fc400098f0c05 */
[----:B-1----:R-:W-:Y:S02]  /*0380*/  USHF.R.U64 UR5, UR26, 0x1, UR27 ;  /* 0x000000011a057899 */ /* 0x002fe4000800121b */
[----:B------:R-:W-:Y:S01]  /*0390*/  IMAD R5, R0, R9, RZ ;  /* 0x0000000900057224 */ /* 0x000fe200078e02ff */
[----:B------:R-:W-:Y:S01]  /*03a0*/  IABS R0, UR10 ;  /* 0x0000000a00007c13 */ /* 0x000fe20008000000 */
[----:B------:R-:W-:Y:S02]  /*03b0*/  USHF.R.U32.HI UR9, URZ, 0x1, UR27 ;  /* 0x00000001ff097899 */ /* 0x000fe4000801161b */
[----:B------:R-:W-:Y:S01]  /*03c0*/  IMAD.HI.U32 R2, R3, R5, R2 ;  /* 0x0000000503027227 */ /* 0x000fe200078e0002 */
[----:B------:R-:W0:Y:S01]  /*03d0*/  LDCU.64 UR26, c[0x0][0x3d0] ;  /* 0x00007a00ff1a77ac */ /* 0x000e220008000a00 */
[----:B------:R-:W-:-:S04]  /*03e0*/  UIMAD UR7, UR10, UR15, UR7 ;  /* 0x0000000f0a0772a4 */ /* 0x000fc8000f8e0207 */
[----:B------:R-:W-:Y:S01]  /*03f0*/  IMAD.HI.U32 R2, R2, R0, RZ ;  /* 0x0000000002027227 */ /* 0x000fe200078e00ff */
[----:B------:R-:W-:Y:S02]  /*0400*/  UIADD3 UR6, UP0, UPT, UR14, UR6, URZ ;  /* 0x000000060e067290 */ /* 0x000fe4000ff1e0ff */
[----:B------:R-:W-:Y:S02]  /*0410*/  USHF.R.U32.HI UR22, URZ, 0x1, UR25 ;  /* 0x00000001ff167899 */ /* 0x000fe40008011619 */
[----:B------:R-:W-:Y:S01]  /*0420*/  IADD3 R3, PT, PT, -R2, RZ, RZ ;  /* 0x000000ff02037210 */ /* 0x000fe20007ffe1ff */
[----:B------:R-:W-:Y:S02]  /*0430*/  ULEA UR20, UP1, UR6, UR20, 0x1 ;  /* 0x0000001406147291 */ /* 0x000fe4000f8208ff */
[----:B------:R-:W-:Y:S02]  /*0440*/  UIADD3.X UR7, UPT, UPT, UR16, UR7, URZ, UP0, !UPT ;  /* 0x0000000710077290 */ /* 0x000fe400087fe4ff */
[C---:B------:R-:W-:Y:S01]  /*0450*/  IMAD R0, R9.reuse, R3, R0 ;  /* 0x0000000309007224 */ /* 0x040fe200078e0200 */
[----:B------:R-:W1:Y:S04]  /*0460*/  LDCU.64 UR24, c[0x0][0x4a0] ;  /* 0x00009400ff1877ac */ /* 0x000e680008000a00 */
[----:B------:R-:W-:Y:S01]  /*0470*/  ISETP.GT.U32.AND P1, PT, R9, R0, PT ;  /* 0x000000000900720c */ /* 0x000fe20003f24070 */
[----:B------:R-:W-:-:S02]  /*0480*/  ULEA.HI.X UR21, UR6, UR21, UR7, 0x1, UP1 ;  /* 0x0000001506157291 */ /* 0x000fc400088f0c07 */
[----:B--2---:R-:W-:Y:S02]  /*0490*/  UIMAD.WIDE.U32 UR28, UR4, UR18, URZ ;  /* 0x00000012041c72a5 */ /* 0x004fe4000f8e00ff */
[----:B---3--:R-:W-:Y:S02]  /*04a0*/  UIMAD.WIDE.U32 UR6, UR4, UR12, URZ ;  /* 0x0000000c040672a5 */ /* 0x008fe4000f8e00ff */
[----:B------:R-:W-:Y:S02]  /*04b0*/  UIMAD UR29, UR4, UR19, UR29 ;  /* 0x00000013041d72a4 */ /* 0x000fe4000f8e021d */
[----:B------:R-:W-:Y:S02]  /*04c0*/  UIMAD UR7, UR4, UR13, UR7 ;  /* 0x0000000d040772a4 */ /* 0x000fe4000f8e0207 */
[----:B0-----:R-:W-:Y:S02]  /*04d0*/  UIMAD.WIDE.U32 UR12, UR4, UR26, URZ ;  /* 0x0000001a040c72a5 */ /* 0x001fe4000f8e00ff */
[----:B------:R-:W-:Y:S01]  /*04e0*/  @!P1 IADD3 R0, PT, PT, R0, -R9, RZ ;  /* 0x8000000900009210 */ /* 0x000fe20007ffe0ff */
[----:B------:R-:W0:Y:S01]  /*04f0*/  LDCU.64 UR18, c[0x0][0x4c0] ;  /* 0x00009800ff1277ac */ /* 0x000e220008000a00 */
[----:B------:R-:W-:-:S02]  /*0500*/  @!P1 IADD3 R2, PT, PT, R2, 0x1, RZ ;  /* 0x0000000102029810 */ /* 0x000fc40007ffe0ff */
[----:B------:R-:W-:Y:S01]  /*0510*/  ISETP.GE.U32.AND P0, PT, R0, R9, PT ;  /* 0x000000090000720c */ /* 0x000fe20003f06070 */
[----:B------:R-:W-:Y:S01]  /*0520*/  UIMAD UR13, UR4, UR27, UR13 ;  /* 0x0000001b040d72a4 */ /* 0x000fe2000f8e020d */
[C---:B------:R-:W-:Y:S01]  /*0530*/  LOP3.LUT R0, R8.reuse, UR10, RZ, 0x3c, !PT ;  /* 0x0000000a08007c12 */ /* 0x040fe2000f8e3cff */
[----:B------:R-:W2:Y:S01]  /*0540*/  LDCU.64 UR26, c[0x0][0x3c8] ;  /* 0x00007900ff1a77ac */ /* 0x000ea20008000a00 */
[----:B------:R-:W-:Y:S02]  /*0550*/  ISETP.NE.AND P1, PT, R8, RZ, PT ;  /* 0x000000ff0800720c */ /* 0x000fe40003f25270 */
[----:B------:R-:W-:Y:S01]  /*0560*/  ISETP.GE.AND P2, PT, R0, RZ, PT ;  /* 0x000000ff0000720c */ /* 0x000fe20003f46270 */
[----:B-1----:R-:W-:Y:S02]  /*0570*/  UIMAD.WIDE.U32 UR6, UR10, UR24, UR6 ;  /* 0x000000180a0672a5 */ /* 0x002fe4000f8e0006 */
[----:B------:R-:W-:Y:S02]  /*0580*/  UISETP.NE.U32.AND UP0, UPT, UR38, URZ, UPT ;  /* 0x000000ff2600728c */ /* 0x000fe4000bf05070 */
[----:B------:R-:W-:-:S02]  /*0590*/  UIMAD UR25, UR10, UR25, UR7 ;  /* 0x000000190a1972a4 */ /* 0x000fc4000f8e0207 */
[----:B------:R-:W-:Y:S01]  /*05a0*/  @P0 IADD3 R2, PT, PT, R2, 0x1, RZ ;  /* 0x0000000102020810 */ /* 0x000fe20007ffe0ff */
[----:B------:R-:W-:Y:S01]  /*05b0*/  UIADD3 UR6, UP1, UPT, UR14, UR6, URZ ;  /* 0x000000060e067290 */ /* 0x000fe2000ff3e0ff */
[----:B------:R-:W1:Y:S02]  /*05c0*/  LDCU.64 UR14, c[0x0][0x3e8] ;  /* 0x00007d00ff0e77ac */ /* 0x000e640008000a00 */
[----:B------:R-:W-:Y:S02]  /*05d0*/  @!P1 LOP3.LUT R8, RZ, R8, RZ, 0x33, !PT ;  /* 0x00000008ff089212 */ /* 0x000fe400078e33ff */
[----:B------:R-:W-:Y:S01]  /*05e0*/  @!P2 IADD3 R2, PT, PT, -R2, RZ, RZ ;  /* 0x000000ff0202a210 */ /* 0x000fe20007ffe1ff */
[----:B------:R-:W-:Y:S02]  /*05f0*/  UIADD3.X UR25, UPT, UPT, UR16, UR25, URZ, UP1, !UPT ;  /* 0x0000001910197290 */ /* 0x000fe40008ffe4ff */
[----:B------:R-:W-:Y:S01]  /*0600*/  ULEA UR24, UP1, UR6, UR34, 0x1 ;  /* 0x0000002206187291 */ /* 0x000fe2000f8208ff */
[----:B------:R-:W-:Y:S01]  /*0610*/  R2UR UR30, R2 ;  /* 0x00000000021e72ca */ /* 0x000fe200000e0000 */
[----:B------:R-:W3:Y:S01]  /*0620*/  LDCU.64 UR16, c[0x0][0x4e0] ;  /* 0x00009c00ff1077ac */ /* 0x000ee20008000a00 */
[----:B------:R-:W-:Y:S01]  /*0630*/  @!P1 R2UR UR30, R8 ;  /* 0x00000000081e92ca */ /* 0x000fe200000e0000 */
[----:B------:R-:W-:-:S02]  /*0640*/  ULEA.HI.X UR25, UR6, UR35, UR25, 0x1, UP1 ;  /* 0x0000002306197291 */ /* 0x000fc400088f0c19 */
[----:B------:R-:W-:Y:S02]  /*0650*/  UISETP.NE.AND.EX UP0, UPT, UR39, URZ, UPT, UP0 ;  /* 0x000000ff2700728c */ /* 0x000fe4000bf05300 */
[----:B------:R-:W-:-:S08]  /*0660*/  UIMAD UR22, UR22, UR4, URZ ;  /* 0x00000004161672a4 */ /* 0x000fd0000f8e02ff */
[----:B------:R-:W-:Y:S02]  /*0670*/  USHF.R.S32.HI UR37, URZ, 0x1f, UR30 ;  /* 0x0000001fff257899 */ /* 0x000fe4000801141e */
[----:B--2---:R-:W-:Y:S02]  /*0680*/  UIMAD.WIDE.U32 UR28, UR30, UR26, UR28 ;  /* 0x0000001a1e1c72a5 */ /* 0x004fe4000f8e001c */
[----:B0-----:R-:W-:Y:S02]  /*0690*/  UIMAD UR34, UR37, UR18, URZ ;  /* 0x00000012252272a4 */ /* 0x001fe4000f8e02ff */
[----:B------:R-:W-:Y:S02]  /*06a0*/  UIMAD.WIDE.U32 UR6, UR30, UR18, URZ ;  /* 0x000000121e0672a5 */ /* 0x000fe4000f8e00ff */
[----:B------:R-:W-:Y:S02]  /*06b0*/  UIMAD UR42, UR30, UR19, UR34 ;  /* 0x000000131e2a72a4 */ /* 0x000fe4000f8e0222 */
[----:B------:R-:W-:Y:S01]  /*06c0*/  UIMAD UR34, UR37, UR26, URZ ;  /* 0x0000001a252272a4 */ /* 0x000fe2000f8e02ff */
[----:B------:R-:W0:Y:S03]  /*06d0*/  LDCU.64 UR18, c[0x0][0x448] ;  /* 0x00008900ff1277ac */ /* 0x000e260008000a00 */
[----:B------:R-:W-:Y:S01]  /*06e0*/  UIMAD UR40, UR30, UR27, UR34 ;  /* 0x0000001b1e2872a4 */ /* 0x000fe2000f8e0222 */
[----:B------:R-:W2:Y:S01]  /*06f0*/  LDCU.64 UR26, c[0x0][0x450] ;  /* 0x00008a00ff1a77ac */ /* 0x000ea20008000a00 */
[----:B-1----:R-:W-:-:S02]  /*0700*/  UIMAD UR36, UR37, UR14, URZ ;  /* 0x0000000e252472a4 */ /* 0x002fc4000f8e02ff */
[----:B------:R-:W-:Y:S02]  /*0710*/  UIMAD.WIDE.U32 UR34, UR30, UR14, UR12 ;  /* 0x0000000e1e2272a5 */ /* 0x000fe4000f8e000c */
[----:B------:R-:W-:Y:S02]  /*0720*/  UIMAD UR41, UR30, UR15, UR36 ;  /* 0x0000000f1e2972a4 */ /* 0x000fe4000f8e0224 */
[----:B------:R-:W-:Y:S01]  /*0730*/  ULEA UR36, UR31, 0xfffff000, 0xc ;  /* 0xfffff0001f247891 */ /* 0x000fe2000f8e60ff */
[----:B------:R-:W1:Y:S03]  /*0740*/  LDCU.64 UR14, c[0x0][0x538] ;  /* 0x0000a700ff0e77ac */ /* 0x000e660008000a00 */
[----:B------:R-:W-:Y:S02]  /*0750*/  UIADD3 UR34, UP3, UPT, UR36, UR34, URZ ;  /* 0x0000002224227290 */ /* 0x000fe4000ff7e0ff */
[----:B------:R-:W-:-:S02]  /*0760*/  USHF.R.S32.HI UR38, URZ, 0x1f, UR36 ;  /* 0x0000001fff267899 */ /* 0x000fc40008011424 */
[----:B------:R-:W-:Y:S02]  /*0770*/  UIADD3 UR39, UP1, UPT, UR36, UR28, URZ ;  /* 0x0000001c24277290 */ /* 0x000fe4000ff3e0ff */
[----:B------:R-:W-:Y:S02]  /*0780*/  UIADD3 UR40, UPT, UPT, UR29, UR40, URZ ;  /* 0x000000281d287290 */ /* 0x000fe4000fffe0ff */
[----:B--2---:R-:W-:Y:S02]  /*0790*/  ULEA UR29, UP4, UR34, UR26, 0x1 ;  /* 0x0000001a221d7291 */ /* 0x004fe4000f8808ff */
[----:B------:R-:W-:Y:S01]  /*07a0*/  UIADD3 UR41, UPT, UPT, UR35, UR41, URZ ;  /* 0x0000002923297290 */ /* 0x000fe2000fffe0ff */
[----:B------:R-:W2:Y:S01]  /*07b0*/  @UP0 LDCU UR26, c[0x0][0x384] ;  /* 0x00007080ff1a07ac */ /* 0x000ea20008000800 */
[----:B0-----:R-:W-:Y:S02]  /*07c0*/  ULEA UR28, UP2, UR39, UR18, 0x1 ;  /* 0x00000012271c7291 */ /* 0x001fe4000f8408ff */
[----:B------:R-:W-:-:S02]  /*07d0*/  UIADD3.X UR35, UPT, UPT, UR38, UR40, URZ, UP1, !UPT ;  /* 0x0000002826237290 */ /* 0x000fc40008ffe4ff */
[----:B------:R-:W-:Y:S02]  /*07e0*/  UIADD3.X UR38, UPT, UPT, UR38, UR41, URZ, UP3, !UPT ;  /* 0x0000002926267290 */ /* 0x000fe40009ffe4ff */
[----:B---3--:R-:W-:Y:S02]  /*07f0*/  UIMAD.WIDE.U32 UR12, UR30, UR16, URZ ;  /* 0x000000101e0c72a5 */ /* 0x008fe4000f8e00ff */
[----:B------:R-:W-:Y:S02]  /*0800*/  ULEA.HI.X UR35, UR39, UR19, UR35, 0x1, UP2 ;  /* 0x0000001327237291 */ /* 0x000fe400090f0c23 */
[----:B------:R-:W-:Y:S01]  /*0810*/  UIMAD UR16, UR37, UR16, URZ ;  /* 0x00000010251072a4 */ /* 0x000fe2000f8e02ff */
[----:B------:R-:W0:Y:S01]  /*0820*/  LDCU.64 UR18, c[0x0][0x540] ;  /* 0x0000a800ff1277ac */ /* 0x000e220008000a00 */
[----:B------:R-:W-:Y:S02]  /*0830*/  ULEA.HI.X UR34, UR34, UR27, UR38, 0x1, UP4 ;  /* 0x0000001b22227291 */ /* 0x000fe4000a0f0c26 */
[----:B------:R-:W-:Y:S01]  /*0840*/  UIADD3 UR7, UPT, UPT, UR7, UR42, URZ ;  /* 0x0000002a07077290 */ /* 0x000fe2000fffe0ff */
[----:B------:R-:W3:Y:S01]  /*0850*/  @UP0 LDCU UR27, c[0x0][0x38c] ;  /* 0x00007180ff1b07ac */ /* 0x000ee20008000800 */
[----:B------:R-:W-:-:S02]  /*0860*/  UIMAD UR30, UR30, UR17, UR16 ;  /* 0x000000111e1e72a4 */ /* 0x000fc4000f8e0210 */
[----:B------:R-:W-:Y:S01]  /*0870*/  UIMAD.WIDE.U32 UR16, UR4, UR11, UR6 ;  /* 0x0000000b041072a5 */ /* 0x000fe2000f8e0006 */
[----:B------:R-:W4:Y:S01]  /*0880*/  @UP0 LDCU.64 UR36, c[0x0][0x480] ;  /* 0x00009000ff2407ac */ /* 0x000f220008000a00 */
[----:B------:R-:W-:Y:S02]  /*0890*/  UIADD3 UR13, UPT, UPT, UR13, UR30, URZ ;  /* 0x0000001e0d0d7290 */ /* 0x000fe4000fffe0ff */
[----:B-1----:R-:W-:Y:S02]  /*08a0*/  ULEA UR11, UP1, UR16, UR14, 0x3 ;  /* 0x0000000e100b7291 */ /* 0x002fe4000f8218ff */
[----:B------:R-:W-:Y:S02]  /*08b0*/  UIMAD UR14, UR9, UR4, URZ ;  /* 0x00000004090e72a4 */ /* 0x000fe4000f8e02ff */
[----:B--2---:R-:W-:Y:S02]  /*08c0*/  @UP0 UIMAD UR9, UR4, UR26, UR10 ;  /* 0x0000001a040902a4 */ /* 0x004fe4000f8e020a */
[----:B------:R-:W-:-:S02]  /*08d0*/  UIMAD.WIDE.U32 UR4, UR4, UR5, UR12 ;  /* 0x00000005040472a5 */ /* 0x000fc4000f8e000c */
[----:B------:R-:W-:Y:S02]  /*08e0*/  UIADD3 UR6, UPT, UPT, UR17, UR22, URZ ;  /* 0x0000001611067290 */ /* 0x000fe4000fffe0ff */
[----:B------:R-:W-:Y:S02]  /*08f0*/  @UP0 UIMAD UR9, UR9, UR31, URZ ;  /* 0x0000001f090902a4 */ /* 0x000fe4000f8e02ff */
[----:B------:R-:W-:Y:S02]  /*0900*/  UIADD3 UR5, UPT, UPT, UR5, UR14, URZ ;  /* 0x0000000e05057290 */ /* 0x000fe4000fffe0ff */
[----:B------:R-:W-:Y:S02]  /*0910*/  ULEA.HI.X UR16, UR16, UR15, UR6, 0x3, UP1 ;  /* 0x0000000f10107291 */ /* 0x000fe400088f1c06 */
[----:B0-----:R-:W-:Y:S02]  /*0920*/  ULEA UR17, UP1, UR4, UR18, 0x3 ;  /* 0x0000001204117291 */ /* 0x001fe4000f8218ff */
[----:B---3--:R-:W-:-:S02]  /*0930*/  @UP0 UIMAD UR9, UR9, UR27, URZ ;  /* 0x0000001b090902a4 */ /* 0x008fc4000f8e02ff */
[----:B------:R-:W-:Y:S01]  /*0940*/  ULEA.HI.X UR18, UR4, UR19, UR5, 0x3, UP1 ;  /* 0x0000001304127291 */ /* 0x000fe200088f1c05 */
[----:B------:R-:W-:Y:S02]  /*0950*/  UMOV UR6, URZ ;  /* 0x000000ff00067c82 */ /* 0x000fe40008000000 */
[----:B------:R-:W-:Y:S01]  /*0960*/  UMOV UR4, URZ ;  /* 0x000000ff00047c82 */ /* 0x000fe20008000000 */
[----:B------:R-:W-:Y:S01]  /*0970*/  UMOV UR5, URZ ;  /* 0x000000ff00057c82 */ /* 0x000fe20008000000 */
[----:B----4-:R-:W-:Y:S02]  /*0980*/  @UP0 UIMAD.WIDE UR4, UR9, 0x10, UR36 ;  /* 0x00000010090408a5 */ /* 0x010fe4000f8e0224 */
[----:B------:R-:W-:Y:S01]  /*0990*/  UISETP.GE.AND UP0, UPT, UR31, 0x1, UPT ;  /* 0x000000011f00788c */ /* 0x000fe2000bf06270 */
[----:B------:R-:W-:Y:S01]  /*09a0*/  UMOV UR7, URZ ;  /* 0x000000ff00077c82 */ /* 0x000fe20008000000 */
[----:B------:R-:W-:Y:S02]  /*09b0*/  @P3 R2UR UR6, R7 ;  /* 0x00000000070632ca */ /* 0x000fe400000e0000 */
[----:B------:R-:W-:-:S05]  /*09c0*/  @P4 R2UR UR7, R4 ;  /* 0x00000000040742ca */ /* 0x000fca00000e0000 */
[----:B------:R-:W-:Y:S10]  /*09d0*/  BRA.U !UP0, `(.L_x_5569) ;  /* 0x000000ad08f07547 */ /* 0x000ff4000b800000 */
[----:B------:R-:W0:Y:S01]  /*09e0*/  S2R R0, SR_TID.X ;  /* 0x0000000000007919 */ /* 0x000e220000002100 */
[----:B------:R-:W1:Y:S01]  /*09f0*/  S2UR UR9, SR_CgaCtaId ;  /* 0x00000000000979c3 */ /* 0x000e620000008800 */
[----:B------:R-:W-:Y:S01]  /*0a00*/  MOV R121, RZ ;  /* 0x000000ff00797202 */ /* 0x000fe20000000f00 */
[----:B------:R-:W-:Y:S01]  /*0a10*/  UMOV UR26, UR28 ;  /* 0x0000001c001a7c82 */ /* 0x000fe20008000000 */
[----:B------:R-:W-:Y:S01]  /*0a20*/  MOV R123, RZ ;  /* 0x000000ff007b7202 */ /* 0x000fe20000000f00 */
[----:B------:R-:W-:Y:S01]  /*0a30*/  UMOV UR30, 0x400 ;  /* 0x00000400001e7882 */ /* 0x000fe20000000000 */
[----:B------:R-:W-:Y:S01]  /*0a40*/  UMOV UR28, UR29 ;  /* 0x0000001d001c7c82 */ /* 0x000fe20008000000 */
[----:B------:R-:W2:Y:S01]  /*0a50*/  LDCU UR19, c[0x0][0x394] ;  /* 0x00007280ff1377ac */ /* 0x000ea20008000800 */
        /* <DEDUP_REMOVED lines=8> */
.L_x_5668:
        /* <DEDUP_REMOVED lines=147> */
[--C-:B------:R-:W-:Y:S01]  /*1410*/  HADD2.F32 R104, -RZ, R14.reuse.H0_H0 ;  /* 0x2000000eff687230 */ /* 0x100fe20000004100 */
[----:B------:R-:W-:Y:S01]  /*1420*/  MUFU.RCP R56, R16 ;  /* 0x0000001000387308 */ /* 0x000fe20000001000 */
[----:B------:R-:W-:Y:S01]  /*1430*/  HADD2.F32 R103, -RZ, R14.H1_H1 ;  /* 0x3000000eff677230 */ /* 0x000fe20000004100 */
[----:B------:R-:W-:Y:S01]  /*1440*/  ULEA.HI.X UR12, UR12, UR37, UR14, 0x1, UP0 ;  /* 0x000000250c0c7291 */ /* 0x000fe200080f0c0e */
[--C-:B------:R-:W-:Y:S02]  /*1450*/  HADD2.F32 R102, -RZ, R15.reuse.H0_H0 ;  /* 0x2000000fff667230 */ /* 0x100fe40000004100 */
[----:B------:R-:W-:-:S03]  /*1460*/  HADD2.F32 R101, -RZ, R15.H1_H1 ;  /* 0x3000000fff657230 */ /* 0x000fc60000004100 */
        /* <DEDUP_REMOVED lines=32> */
[C---:B------:R-:W-:Y:S01]  /*1670*/  FFMA.FTZ R74, R41.reuse, R74, 1 ;  /* 0x3f800000294a7423 */ /* 0x040fe2000001004a */
        /* <DEDUP_REMOVED lines=10> */
[----:B------:R2:W0:Y:S01]  /*1720*/  MUFU.RCP R95, R92 ;  /* 0x0000005c005f7308 */ /* 0x0004220000001000 */
        /* <DEDUP_REMOVED lines=112> */
[----:B------:R-:W-:Y:S01]  /*1e30*/  BAR.SYNC.DEFER_BLOCKING 0x0 ;  /* 0x0000000000007b1d */ /* 0x000fe20000010000 */
[----:B------:R-:W-:Y:S01]  /*1e40*/  F2FP.F16.F32.PACK_AB R22, R23, R22 ;  /* 0x000000161716723e */ /* 0x000fe200000000ff */
[----:B------:R-:W-:Y:S01]  /*1e50*/  HADD2.F32 R72, -RZ, R4.H1_H1 ;  /* 0x30000004ff487230 */ /* 0x000fe20000004100 */
[----:B------:R-:W-:Y:S01]  /*1e60*/  F2FP.F16.F32.PACK_AB R20, R75, R20 ;  /* 0x000000144b14723e */ /* 0x000fe200000000ff */
[--C-:B------:R-:W-:Y:S01]  /*1e70*/  HADD2.F32 R73, -RZ, R5.reuse.H0_H0 ;  /* 0x20000005ff497230 */ /* 0x100fe20000004100 */
[----:B------:R-:W-:Y:S01]  /*1e80*/  F2FP.F16.F32.PACK_AB R21, R74, R21 ;  /* 0x000000154a15723e */ /* 0x000fe200000000ff */
[----:B------:R-:W-:Y:S01]  /*1e90*/  HADD2.F32 R74, -RZ, R5.H1_H1 ;  /* 0x30000005ff4a7230 */ /* 0x000fe20000004100 */
[----:B------:R-:W-:Y:S01]  /*1ea0*/  F2FP.F16.F32.PACK_AB R23, R97, R76 ;  /* 0x0000004c6117723e */ /* 0x000fe200000000ff */
[----:B------:R-:W-:-:S02]  /*1eb0*/  HADD2.F32 R75, -RZ, R6.H0_H0 ;  /* 0x20000006ff4b7230 */ /* 0x000fc40000004100 */
[----:B------:R-:W-:Y:S01]  /*1ec0*/  FMUL.FTZ R53, R53, R60 ;  /* 0x0000003c35357220 */ /* 0x000fe20000410000 */
[----:B------:R-:W-:Y:S02]  /*1ed0*/  HADD2.F32 R76, -RZ, R6.H1_H1 ;  /* 0x30000006ff4c7230 */ /* 0x000fe40000004100 */
[----:B------:R-:W-:Y:S01]  /*1ee0*/  FMUL.FTZ R54, R54, R57 ;  /* 0x0000003936367220 */ /* 0x000fe20000410000 */
[--C-:B------:R-:W-:Y:S02]  /*1ef0*/  HADD2.F32 R77, -RZ, R11.reuse.H0_H0 ;  /* 0x2000000bff4d7230 */ /* 0x100fe40000004100 */
        /* <DEDUP_REMOVED lines=90> */
.L_x_5570:
        /* <DEDUP_REMOVED lines=90> */
.L_x_5667:
        /* <DEDUP_REMOVED lines=16> */
[----:B0-----:R-:W-:-:S02]  /*2b40*/  UIMAD.WIDE.U32 UR30, UR10, UR12, URZ ;  /* 0x0000000c0a1e72a5 */ /* 0x001fc4000f8e00ff */
[----:B------:R-:W-:-:S04]  /*2b50*/  UIMAD UR9, UR10, UR13, URZ ;  /* 0x0000000d0a0972a4 */ /* 0x000fc8000f8e02ff */
        /* <DEDUP_REMOVED lines=29> */
[----:B------:R-:W-:Y:S01]  /*2d30*/  UMOV UR30, 0x400 ;  /* 0x00000400001e7882 */ /* 0x000fe20000000000 */
        /* <DEDUP_REMOVED lines=62> */
[----:B------:R-:W0:Y:S03]  /*3120*/  MUFU.COS R152, R93 ;  /* 0x0000005d00987308 */ /* 0x000e260000000000 */
[----:B------:R-:W-:Y:S01]  /*3130*/  FMUL.RZ R83, R72, 0.15915493667125701904 ;  /* 0x3e22f98348537820 */ /* 0x000fe2000040c000 */
[----:B------:R-:W-:-:S04]  /*3140*/  FMUL.FTZ R72, R48, R178 ;  /* 0x000000b230487220 */ /* 0x000fc80000410000 */
[----:B------:R-:W-:Y:S08]  /*3150*/  MUFU.SIN R133, R73 ;  /* 0x0000004900857308 */ /* 0x000ff00000000400 */
[----:B------:R1:W-:Y:S08]  /*3160*/  MUFU.COS R93, R73 ;  /* 0x00000049005d7308 */ /* 0x0003f00000000000 */
[----:B------:R-:W-:Y:S01]  /*3170*/  MUFU.SIN R124, R75 ;  /* 0x0000004b007c7308 */ /* 0x000fe20000000400 */
[----:B-1----:R-:W-:-:S07]  /*3180*/  FMUL.FTZ R73, R45, R178 ;  /* 0x000000b22d497220 */ /* 0x002fce0000410000 */
[----:B------:R1:W2:Y:S08]  /*3190*/  MUFU.COS R132, R75 ;  /* 0x0000004b00847308 */ /* 0x0002b00000000000 */
[----:B------:R3:W0:Y:S01]  /*31a0*/  MUFU.EX2 R151, R72 ;  /* 0x0000004800977308 */ /* 0x0006220000000800 */
[----:B-1----:R-:W-:-:S03]  /*31b0*/  FMUL.FTZ R75, R46, R178 ;  /* 0x000000b22e4b7220 */ /* 0x002fc60000410000 */
[----:B------:R-:W1:Y:S04]  /*31c0*/  MUFU.EX2 R73, R73 ;  /* 0x0000004900497308 */ /* 0x000e680000000800 */
[----:B------:R-:W2:Y:S01]  /*31d0*/  MUFU.EX2 R75, R75 ;  /* 0x0000004b004b7308 */ /* 0x000ea20000000800 */
[----:B---3--:R-:W-:Y:S01]  /*31e0*/  MOV R72, UR9 ;  /* 0x0000000900487c02 */ /* 0x008fe20008000f00 */
[----:B------:R-:W3:Y:S02]  /*31f0*/  S2UR UR9, SR_CgaCtaId ;  /* 0x00000000000979c3 */ /* 0x000ee40000008800 */
[----:B------:R-:W-:Y:S01]  /*3200*/  MUFU.SIN R156, R81 ;  /* 0x00000051009c7308 */ /* 0x000fe20000000400 */
[----:B------:R-:W-:Y:S01]  /*3210*/  SEL R177, R72, R177, !P0 ;  /* 0x000000b148b17207 */ /* 0x000fe20004000000 */
[C---:B0-----:R-:W-:Y:S01]  /*3220*/  FMUL.FTZ R152, R151.reuse, R152 ;  /* 0x0000009897987220 */ /* 0x041fe20000410000 */
[----:B------:R-:W-:Y:S01]  /*3230*/  LOP3.LUT R72, R120, 0x3e0, RZ, 0xc0, !PT ;  /* 0x000003e078487812 */ /* 0x000fe200078ec0ff */
[----:B------:R-:W-:Y:S01]  /*3240*/  FMUL.FTZ R151, R151, R74 ;  /* 0x0000004a97977220 */ /* 0x000fe20000410000 */
[----:B-1----:R-:W-:-:S02]  /*3250*/  FMUL.FTZ R150, R73, R150 ;  /* 0x0000009649967220 */ /* 0x002fc40000410000 */
[----:B------:R-:W-:Y:S01]  /*3260*/  IADD3 R72, PT, PT, R72, R119, RZ ;  /* 0x0000007748487210 */ /* 0x000fe20007ffe0ff */
[----:B------:R0:W-:Y:S01]  /*3270*/  MUFU.COS R158, R81 ;  /* 0x00000051009e7308 */ /* 0x0001e20000000000 */
[----:B------:R-:W-:Y:S01]  /*3280*/  FMUL.FTZ R149, R73, R76 ;  /* 0x0000004c49957220 */ /* 0x000fe20000410000 */
[C---:B--2---:R-:W-:Y:S01]  /*3290*/  FMUL.FTZ R148, R75.reuse, R148 ;  /* 0x000000944b947220 */ /* 0x044fe20000410000 */
[----:B------:R-:W-:Y:S01]  /*32a0*/  LEA R179, R72, R117, 0x5 ;  /* 0x0000007548b37211 */ /* 0x000fe200078e28ff */
[----:B------:R-:W-:Y:S01]  /*32b0*/  FMUL.FTZ R147, R75, R78 ;  /* 0x0000004e4b937220 */ /* 0x000fe20000410000 */
[----:B------:R-:W-:-:S03]  /*32c0*/  FMUL.FTZ R76, R38, R178 ;  /* 0x000000b2264c7220 */ /* 0x000fc60000410000 */
[----:B------:R-:W-:Y:S01]  /*32d0*/  MUFU.SIN R126, R77 ;  /* 0x0000004d007e7308 */ /* 0x000fe20000000400 */
[----:B0-----:R-:W-:Y:S01]  /*32e0*/  FMUL.FTZ R81, R41, R178 ;  /* 0x000000b229517220 */ /* 0x001fe20000410000 */
[----:B------:R-:W0:Y:S01]  /*32f0*/  LDS.128 R72, [R179] ;  /* 0x00000000b3487984 */ /* 0x000e220000000c00 */
[----:B---3--:R-:W-:-:S05]  /*3300*/  ULEA UR30, UR9, UR30, 0x18 ;  /* 0x0000001e091e7291 */ /* 0x008fca000f8ec0ff */
[----:B------:R1:W-:Y:S01]  /*3310*/  MUFU.COS R130, R77 ;  /* 0x0000004d00827308 */ /* 0x0003e20000000000 */
[----:B------:R-:W-:-:S07]  /*3320*/  LEA R177, R177, UR30, 0x3 ;  /* 0x0000001eb1b17c11 */ /* 0x000fce000f8e18ff */
[----:B------:R-:W-:Y:S01]  /*3330*/  MUFU.SIN R154, R79 ;  /* 0x0000004f009a7308 */ /* 0x000fe20000000400 */
[----:B-1----:R-:W-:-:S07]  /*3340*/  FMUL.FTZ R77, R43, R178 ;  /* 0x000000b22b4d7220 */ /* 0x002fce0000410000 */
[----:B------:R1:W-:Y:S08]  /*3350*/  MUFU.COS R128, R79 ;  /* 0x0000004f00807308 */ /* 0x0003f00000000000 */
[----:B------:R-:W2:Y:S01]  /*3360*/  MUFU.EX2 R81, R81 ;  /* 0x0000005100517308 */ /* 0x000ea20000000800 */
[----:B-1----:R-:W-:-:S03]  /*3370*/  FMUL.FTZ R79, R44, R178 ;  /* 0x000000b22c4f7220 */ /* 0x002fc60000410000 */
[----:B------:R-:W1:Y:S04]  /*3380*/  MUFU.EX2 R77, R77 ;  /* 0x0000004d004d7308 */ /* 0x000e680000000800 */
[----:B------:R-:W3:Y:S01]  /*3390*/  MUFU.EX2 R79, R79 ;  /* 0x0000004f004f7308 */ /* 0x000ee20000000800 */
[----:B0-----:R-:W-:-:S03]  /*33a0*/  HADD2.F32 R157, -RZ, R75.H0_H0 ;  /* 0x2000004bff9d7230 */ /* 0x001fc60000004100 */
[----:B------:R-:W-:Y:S01]  /*33b0*/  MUFU.SIN R153, R83 ;  /* 0x0000005300997308 */ /* 0x000fe20000000400 */
[----:B------:R-:W-:Y:S02]  /*33c0*/  HADD2.F32 R159, -RZ, R75.H1_H1 ;  /* 0x3000004bff9f7230 */ /* 0x000fe40000004100 */
[C---:B--2---:R-:W-:Y:S01]  /*33d0*/  FMUL.FTZ R141, R81.reuse, R84 ;  /* 0x00000054518d7220 */ /* 0x044fe20000410000 */
[----:B------:R-:W-:Y:S01]  /*33e0*/  FMUL.FTZ R84, R34, R178 ;  /* 0x000000b222547220 */ /* 0x000fe20000410000 */
[----:B------:R-:W-:Y:S01]  /*33f0*/  FMUL.FTZ R142, R81, R142 ;  /* 0x0000008e518e7220 */ /* 0x000fe20000410000 */
[----:B------:R-:W-:Y:S02]  /*3400*/  HADD2.F32 R160, -RZ, R74.H1_H1 ;  /* 0x3000004affa07230 */ /* 0x000fe40000004100 */
[C---:B-1----:R-:W-:Y:S01]  /*3410*/  FMUL.FTZ R146, R77.reuse, R146 ;  /* 0x000000924d927220 */ /* 0x042fe20000410000 */
[----:B------:R-:W-:Y:S01]  /*3420*/  FMUL.FTZ R145, R77, R80 ;  /* 0x000000504d917220 */ /* 0x000fe20000410000 */
[----:B------:R0:W1:Y:S01]  /*3430*/  MUFU.COS R155, R83 ;  /* 0x00000053009b7308 */ /* 0x0000620000000000 */
[----:B------:R-:W-:Y:S01]  /*3440*/  FMUL.FTZ R80, R36, R178 ;  /* 0x000000b224507220 */ /* 0x000fe20000410000 */
[C---:B---3--:R-:W-:Y:S01]  /*3450*/  FMUL.FTZ R144, R79.reuse, R144 ;  /* 0x000000904f907220 */ /* 0x048fe20000410000 */
[----:B------:R-:W-:-:S05]  /*3460*/  FMUL.FTZ R143, R79, R82 ;  /* 0x000000524f8f7220 */ /* 0x000fca0000410000 */
[----:B------:R2:W3:Y:S01]  /*3470*/  MUFU.EX2 R131, R76 ;  /* 0x0000004c00837308 */ /* 0x0004e20000000800 */
[-C--:B0-----:R-:W-:Y:S01]  /*3480*/  FMUL.FTZ R83, R42, R178.reuse ;  /* 0x000000b22a537220 */ /* 0x081fe20000410000 */
[----:B------:R-:W-:Y:S02]  /*3490*/  FMUL.FTZ R178, R47, R178 ;  /* 0x000000b22fb27220 */ /* 0x000fe40000410000 */
[----:B------:R-:W0:Y:S04]  /*34a0*/  MUFU.EX2 R87, R87 ;  /* 0x0000005700577308 */ /* 0x000e280000000800 */
[----:B------:R-:W4:Y:S01]  /*34b0*/  MUFU.EX2 R83, R83 ;  /* 0x0000005300537308 */ /* 0x000f220000000800 */
[----:B--2---:R-:W2:Y:S03]  /*34c0*/  LDS.128 R76, [R179+0x10] ;  /* 0x00001000b34c7984 */ /* 0x004ea60000000c00 */
[----:B------:R-:W5:Y:S01]  /*34d0*/  MUFU.EX2 R85, R85 ;  /* 0x0000005500557308 */ /* 0x000f620000000800 */
[C---:B---3--:R-:W-:Y:S01]  /*34e0*/  FMUL.FTZ R132, R131.reuse, R132 ;  /* 0x0000008483847220 */ /* 0x048fe20000410000 */
[----:B------:R-:W-:-:S02]  /*34f0*/  FMUL.FTZ R131, R131, R124 ;  /* 0x0000007c83837220 */ /* 0x000fc40000410000 */
[----:B------:R-:W1:Y:S01]  /*3500*/  MUFU.EX2 R84, R84 ;  /* 0x0000005400547308 */ /* 0x000e620000000800 */
[C---:B0-----:R-:W-:Y:S01]  /*3510*/  FMUL.FTZ R135, R87.reuse, R122 ;  /* 0x0000007a57877220 */ /* 0x041fe20000410000 */
[----:B------:R-:W-:Y:S02]  /*3520*/  FMUL.FTZ R136, R87, R136 ;  /* 0x0000008857887220 */ /* 0x000fe40000410000 */
[----:B------:R-:W0:Y:S01]  /*3530*/  MUFU.EX2 R95, R95 ;  /* 0x0000005f005f7308 */ /* 0x000e220000000800 */
[C---:B----4-:R-:W-:Y:S01]  /*3540*/  FMUL.FTZ R140, R83.reuse, R140 ;  /* 0x0000008c538c7220 */ /* 0x050fe20000410000 */
[----:B------:R-:W-:Y:S02]  /*3550*/  FMUL.FTZ R139, R83, R86 ;  /* 0x00000056538b7220 */ /* 0x000fe40000410000 */
[----:B------:R-:W3:Y:S01]  /*3560*/  MUFU.EX2 R92, R92 ;  /* 0x0000005c005c7308 */ /* 0x000ee20000000800 */
[C---:B-----5:R-:W-:Y:S01]  /*3570*/  FMUL.FTZ R138, R85.reuse, R138 ;  /* 0x0000008a558a7220 */ /* 0x060fe20000410000 */
[----:B------:R-:W-:-:S02]  /*3580*/  FMUL.FTZ R137, R85, R94 ;  /* 0x0000005e55897220 */ /* 0x000fc40000410000 */
[----:B------:R4:W5:Y:S01]  /*3590*/  MUFU.EX2 R127, R80 ;  /* 0x00000050007f7308 */ /* 0x0009620000000800 */
[C---:B-1----:R-:W-:Y:S01]  /*35a0*/  FMUL.FTZ R124, R84.reuse, R155 ;  /* 0x0000009b547c7220 */ /* 0x042fe20000410000 */
[----:B------:R-:W-:Y:S02]  /*35b0*/  FMUL.FTZ R122, R84, R153 ;  /* 0x00000099547a7220 */ /* 0x000fe40000410000 */
[----:B------:R-:W1:Y:S01]  /*35c0*/  MUFU.EX2 R125, R125 ;  /* 0x0000007d007d7308 */ /* 0x000e620000000800 */
[----:B------:R-:W2:Y:S01]  /*35d0*/  LDS.128 R84, [R179+0x30] ;  /* 0x00003000b3547984 */ /* 0x000ea20000000c00 */
[C---:B0-----:R-:W-:Y:S01]  /*35e0*/  FMUL.FTZ R129, R95.reuse, R126 ;  /* 0x0000007e5f817220 */ /* 0x041fe20000410000 */
[----:B------:R-:W-:Y:S01]  /*35f0*/  FMUL.FTZ R130, R95, R130 ;  /* 0x000000825f827220 */ /* 0x000fe20000410000 */
[----:B------:R-:W0:Y:S01]  /*3600*/  MUFU.EX2 R178, R178 ;  /* 0x000000b200b27308 */ /* 0x000e220000000800 */
[----:B----4-:R-:W4:Y:S01]  /*3610*/  LDS.128 R80, [R179+0x20] ;  /* 0x00002000b3507984 */ /* 0x010f220000000c00 */
[C---:B---3--:R-:W-:Y:S01]  /*3620*/  FMUL.FTZ R134, R92.reuse, R93 ;  /* 0x0000005d5c867220 */ /* 0x048fe20000410000 */
[----:B------:R-:W-:Y:S01]  /*3630*/  FMUL.FTZ R133, R92, R133 ;  /* 0x000000855c857220 */ /* 0x000fe20000410000 */
[----:B------:R-:W-:Y:S01]  /*3640*/  HADD2.F32 R153, -RZ, R73.H0_H0 ;  /* 0x20000049ff997230 */ /* 0x000fe20000004100 */
[----:B------:R-:W-:Y:S01]  /*3650*/  STS.128 [R161+0x2100], R56 ;  /* 0x00210038a1007388 */ /* 0x000fe20000000c00 */
[C---:B-----5:R-:W-:Y:S01]  /*3660*/  FMUL.FTZ R128, R127.reuse, R128 ;  /* 0x000000807f807220 */ /* 0x060fe20000410000 */
[----:B------:R-:W-:Y:S01]  /*3670*/  FMUL.FTZ R127, R127, R154 ;  /* 0x0000009a7f7f7220 */ /* 0x000fe20000410000 */
[--C-:B------:R-:W-:Y:S01]  /*3680*/  HADD2.F32 R154, -RZ, R72.reuse.H0_H0 ;  /* 0x20000048ff9a7230 */ /* 0x100fe20000004100 */
[----:B------:R-:W-:Y:S01]  /*3690*/  STS.128 [R161+0x2300], R60 ;  /* 0x0023003ca1007388 */ /* 0x000fe20000000c00 */
[C---:B-1----:R-:W-:Y:S01]  /*36a0*/  FMUL.FTZ R126, R125.reuse, R158 ;  /* 0x0000009e7d7e7220 */ /* 0x042fe20000410000 */
[----:B------:R-:W-:Y:S01]  /*36b0*/  FMUL.FTZ R125, R125, R156 ;  /* 0x0000009c7d7d7220 */ /* 0x000fe20000410000 */
[----:B------:R-:W-:Y:S01]  /*36c0*/  HADD2.F32 R156, -RZ, R72.H1_H1 ;  /* 0x30000048ff9c7230 */ /* 0x000fe20000004100 */
[----:B------:R1:W-:Y:S01]  /*36d0*/  STS.128 [R161+0x2500], R64 ;  /* 0x00250040a1007388 */ /* 0x0003e20000000c00 */
[----:B--2---:R-:W-:-:S02]  /*36e0*/  HADD2.F32 R163, -RZ, R77.H1_H1 ;  /* 0x3000004dffa37230 */ /* 0x004fc40000004100 */
[----:B------:R-:W-:Y:S01]  /*36f0*/  HADD2.F32 R165, -RZ, R79.H0_H0 ;  /* 0x2000004fffa57230 */ /* 0x000fe20000004100 */
[----:B------:R2:W-:Y:S01]  /*3700*/  STS.128 [R161+0x2700], R68 ;  /* 0x00270044a1007388 */ /* 0x0005e20000000c00 */
[----:B------:R-:W-:-:S03]  /*3710*/  NOP ;  /* 0x0000000000007918 */ /* 0x000fc60000000000 */
[----:B------:R-:W3:Y:S01]  /*3720*/  LDS.128 R56, [R179+0x2110] ;  /* 0x00211000b3387984 */ /* 0x000ee20000000c00 */
[----:B------:R-:W-:Y:S02]  /*3730*/  HADD2.F32 R167, -RZ, R79.H1_H1 ;  /* 0x3000004fffa77230 */ /* 0x000fe40000004100 */
[----:B------:R-:W-:Y:S01]  /*3740*/  HADD2.F32 R155, -RZ, R73.H1_H1 ;  /* 0x30000049ff9b7230 */ /* 0x000fe20000004100 */
[----:B------:R-:W5:Y:S01]  /*3750*/  LDS.128 R92, [R179+0x2100] ;  /* 0x00210000b35c7984 */ /* 0x000f620000000c00 */
[----:B-1----:R-:W-:Y:S01]  /*3760*/  FMUL.FTZ R64, R47, UR31 ;  /* 0x0000001f2f407c20 */ /* 0x002fe20008410000 */
[----:B------:R-:W-:Y:S02]  /*3770*/  HADD2.F32 R166, -RZ, R78.H0_H0 ;  /* 0x2000004effa67230 */ /* 0x000fe40000004100 */
[----:B------:R-:W1:Y:S01]  /*3780*/  LDS.128 R60, [R179+0x2120] ;  /* 0x00212000b33c7984 */ /* 0x000e620000000c00 */
[----:B------:R-:W-:Y:S01]  /*3790*/  FMUL.RZ R72, R64, 0.15915493667125701904 ;  /* 0x3e22f98340487820 */ /* 0x000fe2000040c000 */
[----:B--2---:R-:W-:-:S02]  /*37a0*/  HADD2.F32 R161, -RZ, R77.H0_H0 ;  /* 0x2000004dffa17230 */ /* 0x004fc40000004100 */
[----:B------:R-:W2:Y:S01]  /*37b0*/  LDS.128 R64, [R179+0x2130] ;  /* 0x00213000b3407984 */ /* 0x000ea20000000c00 */
[----:B------:R-:W0:Y:S01]  /*37c0*/  MUFU.SIN R79, R72 ;  /* 0x00000048004f7308 */ /* 0x000e220000000400 */
[----:B------:R-:W-:Y:S02]  /*37d0*/  HADD2.F32 R168, -RZ, R78.H1_H1 ;  /* 0x3000004effa87230 */ /* 0x000fe40000004100 */
[----:B------:R-:W-:Y:S02]  /*37e0*/  HADD2.F32 R174, -RZ, R84.H0_H0 ;  /* 0x20000054ffae7230 */ /* 0x000fe40000004100 */
[----:B----4-:R-:W-:Y:S02]  /*37f0*/  HADD2.F32 R170, -RZ, R80.H0_H0 ;  /* 0x20000050ffaa7230 */ /* 0x010fe40000004100 */
[----:B------:R-:W-:Y:S01]  /*3800*/  HADD2.F32 R169, -RZ, R81.H0_H0 ;  /* 0x20000051ffa97230 */ /* 0x000fe20000004100 */
[----:B------:R-:W4:Y:S01]  /*3810*/  MUFU.COS R77, R72 ;  /* 0x00000048004d7308 */ /* 0x000f220000000000 */
[----:B------:R-:W-:-:S02]  /*3820*/  HADD2.F32 R172, -RZ, R82.H0_H0 ;  /* 0x20000052ffac7230 */ /* 0x000fc40000004100 */
[----:B------:R-:W-:Y:S02]  /*3830*/  HADD2.F32 R171, -RZ, R83.H0_H0 ;  /* 0x20000053ffab7230 */ /* 0x000fe40000004100 */
[----:B------:R-:W-:Y:S02]  /*3840*/  HADD2.F32 R173, -RZ, R85.H0_H0 ;  /* 0x20000055ffad7230 */ /* 0x000fe40000004100 */
[----:B------:R-:W-:Y:S02]  /*3850*/  HADD2.F32 R176, -RZ, R86.H0_H0 ;  /* 0x20000056ffb07230 */ /* 0x000fe40000004100 */
[----:B------:R-:W-:Y:S02]  /*3860*/  HADD2.F32 R175, -RZ, R87.H0_H0 ;  /* 0x20000057ffaf7230 */ /* 0x000fe40000004100 */
[----:B0-----:R-:W-:Y:S01]  /*3870*/  FMUL.FTZ R79, R178, R79 ;  /* 0x0000004fb24f7220 */ /* 0x001fe20000410000 */
[----:B------:R-:W-:Y:S02]  /*3880*/  HADD2.F32 R158, -RZ, R74.H0_H0 ;  /* 0x2000004aff9e7230 */ /* 0x000fe40000004100 */
[----:B------:R-:W-:-:S02]  /*3890*/  HADD2.F32 R162, -RZ, R76.H0_H0 ;  /* 0x2000004cffa27230 */ /* 0x000fc40000004100 */
[----:B------:R-:W-:Y:S02]  /*38a0*/  HADD2.F32 R164, -RZ, R76.H1_H1 ;  /* 0x3000004cffa47230 */ /* 0x000fe40000004100 */
[----:B------:R-:W-:Y:S02]  /*38b0*/  HADD2.F32 R80, -RZ, R80.H1_H1 ;  /* 0x30000050ff507230 */ /* 0x000fe40000004100 */
[----:B----4-:R-:W-:Y:S01]  /*38c0*/  FMUL.FTZ R78, R178, R77 ;  /* 0x0000004db24e7220 */ /* 0x010fe20000410000 */
[--C-:B---3--:R-:W-:Y:S02]  /*38d0*/  HADD2.F32 R73, -RZ, R56.reuse.H0_H0 ;  /* 0x20000038ff497230 */ /* 0x108fe40000004100 */
[----:B------:R-:W-:Y:S02]  /*38e0*/  HADD2.F32 R195, -RZ, R56.H1_H1 ;  /* 0x30000038ffc37230 */ /* 0x000fe40000004100 */
[--C-:B------:R-:W-:Y:S01]  /*38f0*/  HADD2.F32 R194, -RZ, R57.reuse.H0_H0 ;  /* 0x20000039ffc27230 */ /* 0x100fe20000004100 */
[----:B------:R0:W-:Y:S01]  /*3900*/  STS.64 [R177+0xda80], R78 ;  /* 0x00da804eb1007388 */ /* 0x0001e20000000a00 */
[----:B------:R-:W-:-:S02]  /*3910*/  HADD2.F32 R56, -RZ, R57.H1_H1 ;  /* 0x30000039ff387230 */ /* 0x000fc40000004100 */
[C---:B------:R-:W-:Y:S01]  /*3920*/  FMUL.FTZ R196, R12.reuse, R73 ;  /* 0x000000490cc47220 */ /* 0x040fe20000410000 */
[--C-:B-----5:R-:W-:Y:S02]  /*3930*/  HADD2.F32 R71, -RZ, R94.reuse.H0_H0 ;  /* 0x2000005eff477230 */ /* 0x120fe40000004100 */
[----:B------:R-:W-:Y:S01]  /*3940*/  FMUL.FTZ R195, R12, -R195 ;  /* 0x800000c30cc37220 */ /* 0x000fe20000410000 */
[----:B------:R-:W-:Y:S02]  /*3950*/  HADD2.F32 R199, -RZ, R94.H1_H1 ;  /* 0x3000005effc77230 */ /* 0x000fe40000004100 */
[----:B------:R-:W-:Y:S01]  /*3960*/  FMUL.FTZ R194, R11, R194 ;  /* 0x000000c20bc27220 */ /* 0x000fe20000410000 */
[--C-:B------:R-:W-:Y:S02]  /*3970*/  HADD2.F32 R57, -RZ, R58.reuse.H0_H0 ;  /* 0x2000003aff397230 */ /* 0x100fe40000004100 */
[----:B------:R-:W-:Y:S01]  /*3980*/  FMUL.FTZ R200, R14, R71 ;  /* 0x000000470ec87220 */ /* 0x000fe20000410000 */
[----:B------:R-:W-:-:S02]  /*3990*/  HADD2.F32 R191, -RZ, R58.H1_H1 ;  /* 0x3000003affbf7230 */ /* 0x000fc40000004100 */
[----:B------:R-:W-:Y:S01]  /*39a0*/  FMUL.FTZ R199, R14, -R199 ;  /* 0x800000c70ec77220 */ /* 0x000fe20000410000 */
[--C-:B------:R-:W-:Y:S02]  /*39b0*/  HADD2.F32 R202, -RZ, R93.reuse.H0_H0 ;  /* 0x2000005dffca7230 */ /* 0x100fe40000004100 */
[----:B------:R-:W-:Y:S01]  /*39c0*/  FMUL.FTZ R193, R11, -R56 ;  /* 0x800000380bc17220 */ /* 0x000fe20000410000 */
[----:B------:R-:W-:Y:S02]  /*39d0*/  HADD2.F32 R68, -RZ, R93.H1_H1 ;  /* 0x3000005dff447230 */ /* 0x000fe40000004100 */
[----:B------:R-:W-:Y:S01]  /*39e0*/  FMUL.FTZ R192, R10, R57 ;  /* 0x000000390ac07220 */ /* 0x000fe20000410000 */
[--C-:B------:R-:W-:Y:S02]  /*39f0*/  HADD2.F32 R190, -RZ, R59.reuse.H0_H0 ;  /* 0x2000003bffbe7230 */ /* 0x100fe40000004100 */
[----:B------:R-:W-:Y:S01]  /*3a00*/  FMUL.FTZ R202, R15, R202 ;  /* 0x000000ca0fca7220 */ /* 0x000fe20000410000 */
[----:B------:R-:W-:-:S02]  /*3a10*/  HADD2.F32 R188, -RZ, R59.H1_H1 ;  /* 0x3000003bffbc7230 */ /* 0x000fc40000004100 */
[----:B------:R-:W-:Y:S01]  /*3a20*/  FMUL.FTZ R201, R15, -R68 ;  /* 0x800000440fc97220 */ /* 0x000fe20000410000 */
[--C-:B-1----:R-:W-:Y:S02]  /*3a30*/  HADD2.F32 R94, -RZ, R61.reuse.H0_H0 ;  /* 0x2000003dff5e7230 */ /* 0x102fe40000004100 */
[----:B------:R-:W-:Y:S01]  /*3a40*/  FMUL.FTZ R191, R10, -R191 ;  /* 0x800000bf0abf7220 */ /* 0x000fe20000410000 */
[----:B------:R-:W-:Y:S02]  /*3a50*/  HADD2.F32 R58, -RZ, R61.H1_H1 ;  /* 0x3000003dff3a7230 */ /* 0x000fe40000004100 */
[C---:B------:R-:W-:Y:S01]  /*3a60*/  FMUL.FTZ R190, R9.reuse, R190 ;  /* 0x000000be09be7220 */ /* 0x040fe20000410000 */
[--C-:B------:R-:W-:Y:S02]  /*3a70*/  HADD2.F32 R59, -RZ, R60.reuse.H0_H0 ;  /* 0x2000003cff3b7230 */ /* 0x100fe40000004100 */
[----:B------:R-:W-:Y:S01]  /*3a80*/  FMUL.FTZ R188, R9, -R188 ;  /* 0x800000bc09bc7220 */ /* 0x000fe20000410000 */
[----:B------:R-:W-:-:S02]  /*3a90*/  HADD2.F32 R93, -RZ, R60.H1_H1 ;  /* 0x3000003cff5d7230 */ /* 0x000fc40000004100 */
[----:B------:R-:W-:Y:S01]  /*3aa0*/  FMUL.FTZ R94, R7, R94 ;  /* 0x0000005e075e7220 */ /* 0x000fe20000410000 */
[--C-:B------:R-:W-:Y:S02]  /*3ab0*/  HADD2.F32 R61, -RZ, R62.reuse.H0_H0 ;  /* 0x2000003eff3d7230 */ /* 0x100fe40000004100 */
[----:B------:R-:W-:Y:S02]  /*3ac0*/  HADD2.F32 R75, -RZ, R62.H1_H1 ;  /* 0x3000003eff4b7230 */ /* 0x000fe40000004100 */
[----:B------:R-:W-:Y:S01]  /*3ad0*/  FMUL.FTZ R93, R8, -R93 ;  /* 0x8000005d085d7220 */ /* 0x000fe20000410000 */
[--C-:B------:R-:W-:Y:S02]  /*3ae0*/  HADD2.F32 R60, -RZ, R63.reuse.H0_H0 ;  /* 0x2000003fff3c7230 */ /* 0x100fe40000004100 */
[C---:B0-----:R-:W-:Y:S01]  /*3af0*/  FMUL.FTZ R177, R6.reuse, R61 ;  /* 0x0000003d06b17220 */ /* 0x041fe20000410000 */
[----:B------:R-:W-:Y:S02]  /*3b00*/  HADD2.F32 R180, -RZ, R63.H1_H1 ;  /* 0x3000003fffb47230 */ /* 0x000fe40000004100 */
[----:B------:R-:W-:Y:S01]  /*3b10*/  FMUL.FTZ R178, R6, -R75 ;  /* 0x8000004b06b27220 */ /* 0x000fe20000410000 */
[----:B--2---:R-:W-:-:S02]  /*3b20*/  HADD2.F32 R62, -RZ, R65.H0_H0 ;  /* 0x20000041ff3e7230 */ /* 0x004fc40000004100 */
[C---:B------:R-:W-:Y:S01]  /*3b30*/  FMUL.FTZ R179, R5.reuse, R60 ;  /* 0x0000003c05b37220 */ /* 0x040fe20000410000 */
[----:B------:R-:W-:Y:S02]  /*3b40*/  HADD2.F32 R184, -RZ, R65.H1_H1 ;  /* 0x30000041ffb87230 */ /* 0x000fe40000004100 */
[----:B------:R-:W-:Y:S01]  /*3b50*/  FMUL.FTZ R180, R5, -R180 ;  /* 0x800000b405b47220 */ /* 0x000fe20000410000 */
[--C-:B------:R-:W-:Y:S02]  /*3b60*/  HADD2.F32 R69, -RZ, R92.reuse.H0_H0 ;  /* 0x2000005cff457230 */ /* 0x100fe40000004100 */
[----:B------:R-:W-:Y:S01]  /*3b70*/  FMUL.FTZ R183, R3, R62 ;  /* 0x0000003e03b77220 */ /* 0x000fe20000410000 */
[----:B------:R-:W-:Y:S02]  /*3b80*/  HADD2.F32 R203, -RZ, R92.H1_H1 ;  /* 0x3000005cffcb7230 */ /* 0x000fe40000004100 */
[----:B------:R-:W-:Y:S01]  /*3b90*/  FMUL.FTZ R92, R8, R59 ;  /* 0x0000003b085c7220 */ /* 0x000fe20000410000 */
[----:B------:R-:W-:-:S02]  /*3ba0*/  HADD2.F32 R198, -RZ, R95.H0_H0 ;  /* 0x2000005fffc67230 */ /* 0x000fc40000004100 */
[C---:B------:R-:W-:Y:S01]  /*3bb0*/  FMUL.FTZ R204, R16.reuse, R69 ;  /* 0x0000004510cc7220 */ /* 0x040fe20000410000 */
[----:B------:R-:W-:Y:S02]  /*3bc0*/  HADD2.F32 R70, -RZ, R95.H1_H1 ;  /* 0x3000005fff467230 */ /* 0x000fe40000004100 */
[----:B------:R-:W-:Y:S01]  /*3bd0*/  FMUL.FTZ R203, R16, -R203 ;  /* 0x800000cb10cb7220 */ /* 0x000fe20000410000 */
[--C-:B------:R-:W-:Y:S02]  /*3be0*/  HADD2.F32 R181, -RZ, R64.reuse.H0_H0 ;  /* 0x20000040ffb57230 */ /* 0x100fe40000004100 */
[C---:B------:R-:W-:Y:S01]  /*3bf0*/  FMUL.FTZ R198, R13.reuse, R198 ;  /* 0x000000c60dc67220 */ /* 0x040fe20000410000 */
[----:B------:R-:W-:Y:S02]  /*3c00*/  HADD2.F32 R63, -RZ, R64.H1_H1 ;  /* 0x30000040ff3f7230 */ /* 0x000fe40000004100 */
[----:B------:R-:W-:Y:S01]  /*3c10*/  FMUL.FTZ R197, R13, -R70 ;  /* 0x800000460dc57220 */ /* 0x000fe20000410000 */
[----:B------:R-:W-:-:S02]  /*3c20*/  HADD2.F32 R185, -RZ, R66.H0_H0 ;  /* 0x20000042ffb97230 */ /* 0x000fc40000004100 */
[----:B------:R-:W-:Y:S01]  /*3c30*/  FMUL.FTZ R95, R7, -R58 ;  /* 0x8000003a075f7220 */ /* 0x000fe20000410000 */
[----:B------:R-:W-:Y:S02]  /*3c40*/  HADD2.F32 R65, -RZ, R66.H1_H1 ;  /* 0x30000042ff417230 */ /* 0x000fe40000004100 */
[C---:B------:R-:W-:Y:S01]  /*3c50*/  FMUL.FTZ R181, R4.reuse, R181 ;  /* 0x000000b504b57220 */ /* 0x040fe20000410000 */
[--C-:B------:R-:W-:Y:S02]  /*3c60*/  HADD2.F32 R187, -RZ, R67.reuse.H0_H0 ;  /* 0x20000043ffbb7230 */ /* 0x100fe40000004100 */
[----:B------:R-:W-:Y:S01]  /*3c70*/  FMUL.FTZ R182, R4, -R63 ;  /* 0x8000003f04b67220 */ /* 0x000fe20000410000 */
[----:B------:R-:W-:Y:S02]  /*3c80*/  HADD2.F32 R189, -RZ, R67.H1_H1 ;  /* 0x30000043ffbd7230 */ /* 0x000fe40000004100 */
[----:B------:R-:W-:Y:S01]  /*3c90*/  FMUL.FTZ R184, R3, -R184 ;  /* 0x800000b803b87220 */ /* 0x000fe20000410000 */
[----:B------:R-:W-:-:S02]  /*3ca0*/  HADD2.F32 R81, -RZ, R81.H1_H1 ;  /* 0x30000051ff517230 */ /* 0x000fc40000004100 */
[C---:B------:R-:W-:Y:S01]  /*3cb0*/  FMUL.FTZ R185, R2.reuse, R185 ;  /* 0x000000b902b97220 */ /* 0x040fe20000410000 */
[----:B------:R-:W-:Y:S02]  /*3cc0*/  HADD2.F32 R82, -RZ, R82.H1_H1 ;  /* 0x30000052ff527230 */ /* 0x000fe40000004100 */
[----:B------:R-:W-:Y:S01]  /*3cd0*/  FMUL.FTZ R186, R2, -R65 ;  /* 0x8000004102ba7220 */ /* 0x000fe20000410000 */
[----:B------:R-:W-:Y:S02]  /*3ce0*/  HADD2.F32 R83, -RZ, R83.H1_H1 ;  /* 0x30000053ff537230 */ /* 0x000fe40000004100 */
[C---:B------:R-:W-:Y:S01]  /*3cf0*/  FMUL.FTZ R187, R0.reuse, R187 ;  /* 0x000000bb00bb7220 */ /* 0x040fe20000410000 */
[----:B------:R-:W-:Y:S02]  /*3d00*/  HADD2.F32 R84, -RZ, R84.H1_H1 ;  /* 0x30000054ff547230 */ /* 0x000fe40000004100 */
[----:B------:R-:W-:Y:S01]  /*3d10*/  FMUL.FTZ R189, R0, -R189 ;  /* 0x800000bd00bd7220 */ /* 0x000fe20000410000 */
[----:B------:R-:W-:-:S02]  /*3d20*/  HADD2.F32 R85, -RZ, R85.H1_H1 ;  /* 0x30000055ff557230 */ /* 0x000fc40000004100 */
[----:B------:R-:W-:Y:S02]  /*3d30*/  HADD2.F32 R86, -RZ, R86.H1_H1 ;  /* 0x30000056ff567230 */ /* 0x000fe40000004100 */
[----:B------:R-:W-:Y:S01]  /*3d40*/  HADD2.F32 R87, -RZ, R87.H1_H1 ;  /* 0x30000057ff577230 */ /* 0x000fe20000004100 */
        /* <DEDUP_REMOVED lines=11> */
.L_x_5573:
[----:B------:R-:W-:-:S06]  /*3e00*/  LEA R76, R120, UR30, 0x3 ;  /* 0x0000001e784c7c11 */ /* 0x000fcc000f8e18ff */
[----:B------:R-:W0:Y:S02]  /*3e10*/  LDS.64 R76, [R76+0xea88] ;  /* 0x00ea88004c4c7984 */ /* 0x000e240000000a00 */
.L_x_5574:
[----:B------:R-:W-:Y:S05]  /*3e20*/  BSYNC.RECONVERGENT B0 ;  /* 0x0000000000007941 */ /* 0x000fea0003800200 */
.L_x_5572:
        /* <DEDUP_REMOVED lines=18> */
[----:B------:R-:W-:Y:S01]  /*3f50*/  FMUL.FTZ R59, R48, R153 ;  /* 0x00000099303b7220 */ /* 0x000fe20000410000 */
[----:B------:R-:W-:Y:S01]  /*3f60*/  FMUL.FTZ R229, R43, R164 ;  /* 0x000000a42be57220 */ /* 0x000fe20000410000 */
[----:B------:R-:W-:Y:S01]  /*3f70*/  FFMA.FTZ R60, R152, R61, R60 ;  /* 0x0000003d983c7223 */ /* 0x000fe2000001003c */
[----:B------:R-:W-:Y:S01]  /*3f80*/  FMUL.FTZ R61, R48, R155 ;  /* 0x0000009b303d7220 */ /* 0x000fe20000410000 */
[----:B------:R-:W-:Y:S01]  /*3f90*/  FFMA.FTZ R58, R115, R59, R58 ;  /* 0x0000003b733a7223 */ /* 0x000fe2000001003a */
[C---:B------:R-:W-:Y:S01]  /*3fa0*/  FMUL.FTZ R230, R44.reuse, R163 ;  /* 0x000000a32ce67220 */ /* 0x040fe20000410000 */
[----:B--2---:R-:W-:Y:S01]  /*3fb0*/  FMUL.FTZ R56, R45, R158 ;  /* 0x0000009e2d387220 */ /* 0x004fe20000410000 */
        /* <DEDUP_REMOVED lines=20> */
[C---:B------:R-:W-:Y:S01]  /*4100*/  FFMA.FTZ R58, R148.reuse, R58, R59 ;  /* 0x0000003a943a7223 */ /* 0x040fe2000001003b */
        /* <DEDUP_REMOVED lines=13> */
[C---:B------:R-:W-:Y:S01]  /*41e0*/  FFMA.FTZ R56, R146.reuse, R56, -R57 ;  /* 0x0000003892387223 */ /* 0x040fe20000010839 */
[----:B------:R-:W-:Y:S01]  /*41f0*/  FFMA.FTZ R59, R146, R58, R59 ;  /* 0x0000003a923b7223 */ /* 0x000fe2000001003b */
[----:B------:R-:W-:Y:S01]  /*4200*/  FMUL.FTZ R214, R36, R173 ;  /* 0x000000ad24d67220 */ /* 0x000fe20000410000 */
[C---:B------:R-:W-:Y:S01]  /*4210*/  FMUL.FTZ R209, R33.reuse, R176 ;  /* 0x000000b021d17220 */ /* 0x040fe20000410000 */
[C---:B------:R-:W-:Y:S01]  /*4220*/  FFMA.FTZ R56, R112.reuse, R227, R56 ;  /* 0x000000e370387223 */ /* 0x040fe20000010038 */
[----:B------:R-:W-:Y:S01]  /*4230*/  FFMA.FTZ R59, R112, R229, R59 ;  /* 0x000000e5703b7223 */ /* 0x000fe2000001003b */
[----:B------:R-:W-:Y:S01]  /*4240*/  FMUL.FTZ R207, R33, R86 ;  /* 0x0000005621cf7220 */ /* 0x000fe20000410000 */
[----:B------:R-:W-:Y:S01]  /*4250*/  ISETP.GT.U32.AND P2, PT, R120, 0x1f, PT ;  /* 0x0000001f7800780c */ /* 0x000fe20003f44070 */
[C---:B------:R-:W-:Y:S01]  /*4260*/  FMUL.FTZ R58, R143.reuse, R56 ;  /* 0x000000388f3a7220 */ /* 0x040fe20000410000 */
[----:B------:R-:W-:Y:S01]  /*4270*/  FMUL.FTZ R57, R143, R59 ;  /* 0x0000003b8f397220 */ /* 0x000fe20000410000 */
[----:B------:R-:W-:Y:S01]  /*4280*/  FMUL.FTZ R206, R34, R87 ;  /* 0x0000005722ce7220 */ /* 0x000fe20000410000 */
[----:B------:R-:W-:Y:S01]  /*4290*/  LEA.HI R210, R120, R120, RZ, 0x1e ;  /* 0x0000007878d27211 */ /* 0x000fe200078ff0ff */
        /* <DEDUP_REMOVED lines=16> */
[CC--:B------:R-:W-:Y:S02]  /*43a0*/  FMUL.FTZ R56, R78.reuse, R151.reuse ;  /* 0x000000974e387220 */ /* 0x0c0fe40000410000 */
[C---:B------:R-:W-:Y:S01]  /*43b0*/  FFMA.FTZ R59, R109.reuse, R226, R58 ;  /* 0x000000e26d3b7223 */ /* 0x040fe2000001003a */
[----:B------:R-:W-:Y:S01]  /*43c0*/  FFMA.FTZ R58, R109, R224, R57 ;  /* 0x000000e06d3a7223 */ /* 0x000fe20000010039 */
[C---:B------:R-:W-:Y:S01]  /*43d0*/  FMUL.FTZ R57, R79.reuse, R151 ;  /* 0x000000974f397220 */ /* 0x040fe20000410000 */
[----:B------:R-:W-:Y:S01]  /*43e0*/  FFMA.FTZ R56, R79, R152, R56 ;  /* 0x000000984f387223 */ /* 0x000fe20000010038 */
[C---:B------:R-:W-:Y:S01]  /*43f0*/  FMUL.FTZ R61, R137.reuse, R59 ;  /* 0x0000003b893d7220 */ /* 0x040fe20000410000 */
[----:B------:R-:W-:Y:S01]  /*4400*/  FMUL.FTZ R62, R137, R58 ;  /* 0x0000003a893e7220 */ /* 0x000fe20000410000 */
[----:B------:R-:W-:-:S02]  /*4410*/  FFMA.FTZ R57, R78, R152, -R57 ;  /* 0x000000984e397223 */ /* 0x000fc40000010839 */
[C---:B------:R-:W-:Y:S01]  /*4420*/  FFMA.FTZ R60, R138.reuse, R58, -R61 ;  /* 0x0000003a8a3c7223 */ /* 0x040fe2000001083d */
[----:B------:R-:W-:Y:S01]  /*4430*/  FFMA.FTZ R61, R138, R59, R62 ;  /* 0x0000003b8a3d7223 */ /* 0x000fe2000001003e */
[C---:B------:R-:W-:Y:S01]  /*4440*/  FMUL.FTZ R59, R149.reuse, R57 ;  /* 0x00000039953b7220 */ /* 0x040fe20000410000 */
[-C--:B------:R-:W-:Y:S01]  /*4450*/  FMUL.FTZ R58, R149, R56.reuse ;  /* 0x00000038953a7220 */ /* 0x080fe20000410000 */
[C---:B------:R-:W-:Y:S01]  /*4460*/  FFMA.FTZ R60, R108.reuse, R219, R60 ;  /* 0x000000db6c3c7223 */ /* 0x040fe2000001003c */
[----:B------:R-:W-:Y:S01]  /*4470*/  FFMA.FTZ R61, R108, R221, R61 ;  /* 0x000000dd6c3d7223 */ /* 0x000fe2000001003d */
[C---:B------:R-:W-:Y:S01]  /*4480*/  FFMA.FTZ R59, R150.reuse, R56, R59 ;  /* 0x00000038963b7223 */ /* 0x040fe2000001003b */
[----:B------:R-:W-:Y:S01]  /*4490*/  FFMA.FTZ R58, R150, R57, -R58 ;  /* 0x00000039963a7223 */ /* 0x000fe2000001083a */
[C---:B------:R-:W-:Y:S01]  /*44a0*/  FMUL.FTZ R62, R135.reuse, R60 ;  /* 0x0000003c873e7220 */ /* 0x040fe20000410000 */
[----:B------:R-:W-:Y:S01]  /*44b0*/  FMUL.FTZ R63, R135, R61 ;  /* 0x0000003d873f7220 */ /* 0x000fe20000410000 */
[C---:B------:R-:W-:Y:S01]  /*44c0*/  FMUL.FTZ R57, R147.reuse, R59 ;  /* 0x0000003b93397220 */ /* 0x040fe20000410000 */
[----:B------:R-:W-:Y:S01]  /*44d0*/  FMUL.FTZ R56, R147, R58 ;  /* 0x0000003a93387220 */ /* 0x000fe20000410000 */
[C---:B------:R-:W-:Y:S01]  /*44e0*/  FFMA.FTZ R62, R136.reuse, R61, R62 ;  /* 0x0000003d883e7223 */ /* 0x040fe2000001003e */
[----:B------:R-:W-:Y:S01]  /*44f0*/  FFMA.FTZ R63, R136, R60, -R63 ;  /* 0x0000003c883f7223 */ /* 0x000fe2000001083f */
[C---:B------:R-:W-:Y:S01]  /*4500*/  FFMA.FTZ R57, R148.reuse, R58, -R57 ;  /* 0x0000003a94397223 */ /* 0x040fe20000010839 */
[----:B------:R-:W-:Y:S01]  /*4510*/  FFMA.FTZ R56, R148, R59, R56 ;  /* 0x0000003b94387223 */ /* 0x000fe20000010038 */
[C---:B------:R-:W-:Y:S01]  /*4520*/  FFMA.FTZ R62, R107.reuse, R222, R62 ;  /* 0x000000de6b3e7223 */ /* 0x040fe2000001003e */
[----:B------:R-:W-:Y:S01]  /*4530*/  FFMA.FTZ R63, R107, R220, R63 ;  /* 0x000000dc6b3f7223 */ /* 0x000fe2000001003f */
        /* <DEDUP_REMOVED lines=8> */
[C---:B------:R-:W-:Y:S01]  /*45c0*/  FMUL.FTZ R57, R143.reuse, R59 ;  /* 0x0000003b8f397220 */ /* 0x040fe20000410000 */
[-C--:B------:R-:W-:Y:S01]  /*45d0*/  FMUL.FTZ R56, R143, R58.reuse ;  /* 0x0000003a8f387220 */ /* 0x080fe20000410000 */
[C---:B------:R-:W-:Y:S01]  /*45e0*/  FFMA.FTZ R60, R106.reuse, R215, R60 ;  /* 0x000000d76a3c7223 */ /* 0x040fe2000001003c */
[----:B------:R-:W-:Y:S01]  /*45f0*/  FFMA.FTZ R65, R106, R217, R65 ;  /* 0x000000d96a417223 */ /* 0x000fe20000010041 */
[C---:B------:R-:W-:Y:S01]  /*4600*/  FFMA.FTZ R57, R144.reuse, R58, -R57 ;  /* 0x0000003a90397223 */ /* 0x040fe20000010839 */
[----:B------:R-:W-:Y:S01]  /*4610*/  FFMA.FTZ R56, R144, R59, R56 ;  /* 0x0000003b90387223 */ /* 0x000fe20000010038 */
        /* <DEDUP_REMOVED lines=8> */
[C---:B------:R-:W-:Y:S01]  /*46a0*/  FFMA.FTZ R62, R105.reuse, R218, R62 ;  /* 0x000000da693e7223 */ /* 0x040fe2000001003e */
        /* <DEDUP_REMOVED lines=38> */
[----:B------:R-:W-:-:S02]  /*4910*/  FFMA.FTZ R56, R132, R59, R56 ;  /* 0x0000003b84387223 */ /* 0x000fc40000010038 */
[----:B------:R-:W-:Y:S01]  /*4920*/  FMUL.FTZ R63, R122, R65 ;  /* 0x000000417a3f7220 */ /* 0x000fe20000410000 */
[C---:B------:R-:W-:Y:S01]  /*4930*/  FMUL.FTZ R59, R129.reuse, R57 ;  /* 0x00000039813b7220 */ /* 0x040fe20000410000 */
[-C--:B------:R-:W-:Y:S02]  /*4940*/  FMUL.FTZ R58, R129, R56.reuse ;  /* 0x00000038813a7220 */ /* 0x080fe40000410000 */
[----:B------:R-:W-:Y:S01]  /*4950*/  FFMA.FTZ R63, R124, R61, -R63 ;  /* 0x0000003d7c3f7223 */ /* 0x000fe2000001083f */
[C---:B------:R-:W-:Y:S01]  /*4960*/  FFMA.FTZ R59, R130.reuse, R56, R59 ;  /* 0x00000038823b7223 */ /* 0x040fe2000001003b */
[----:B------:R-:W-:-:S03]  /*4970*/  FFMA.FTZ R58, R130, R57, -R58 ;  /* 0x00000039823a7223 */ /* 0x000fc6000001083a */
[C---:B------:R-:W-:Y:S01]  /*4980*/  FMUL.FTZ R57, R127.reuse, R59 ;  /* 0x0000003b7f397220 */ /* 0x040fe20000410000 */
[----:B------:R-:W-:-:S03]  /*4990*/  FMUL.FTZ R56, R127, R58 ;  /* 0x0000003a7f387220 */ /* 0x000fc60000410000 */
[C---:B------:R-:W-:Y:S01]  /*49a0*/  FFMA.FTZ R57, R128.reuse, R58, -R57 ;  /* 0x0000003a80397223 */ /* 0x040fe20000010839 */
[----:B------:R-:W-:-:S03]  /*49b0*/  FFMA.FTZ R56, R128, R59, R56 ;  /* 0x0000003b80387223 */ /* 0x000fc60000010038 */
[C---:B------:R-:W-:Y:S01]  /*49c0*/  FMUL.FTZ R59, R125.reuse, R57 ;  /* 0x000000397d3b7220 */ /* 0x040fe20000410000 */
[----:B------:R-:W-:-:S03]  /*49d0*/  FMUL.FTZ R58, R125, R56 ;  /* 0x000000387d3a7220 */ /* 0x000fc60000410000 */
[C---:B------:R-:W-:Y:S01]  /*49e0*/  FFMA.FTZ R59, R126.reuse, R56, R59 ;  /* 0x000000387e3b7223 */ /* 0x040fe2000001003b */
[----:B------:R-:W-:Y:S01]  /*49f0*/  FFMA.FTZ R57, R126, R57, -R58 ;  /* 0x000000397e397223 */ /* 0x000fe2000001083a */
[C---:B------:R-:W-:Y:S02]  /*4a00*/  FMUL.FTZ R58, R122.reuse, R61 ;  /* 0x0000003d7a3a7220 */ /* 0x040fe40000410000 */
[----:B------:R-:W-:Y:S02]  /*4a10*/  FMUL.FTZ R56, R122, R59 ;  /* 0x0000003b7a387220 */ /* 0x000fe40000410000 */
[C---:B------:R-:W-:Y:S02]  /*4a20*/  FFMA.FTZ R58, R124.reuse, R65, R58 ;  /* 0x000000417c3a7223 */ /* 0x040fe4000001003a */
[-C--:B------:R-:W-:Y:S01]  /*4a30*/  FFMA.FTZ R56, R124, R57.reuse, -R56 ;  /* 0x000000397c387223 */ /* 0x080fe20000010838 */
[----:B------:R-:W-:-:S04]  /*4a40*/  FMUL.FTZ R57, R122, R57 ;  /* 0x000000397a397220 */ /* 0x000fc80000410000 */
[----:B------:R-:W-:Y:S01]  /*4a50*/  FFMA.FTZ R57, R124, R59, R57 ;  /* 0x0000003b7c397223 */ /* 0x000fe20000010039 */
[C---:B------:R-:W-:Y:S01]  /*4a60*/  FFMA.FTZ R59, R101.reuse, R206, R58 ;  /* 0x000000ce653b7223 */ /* 0x040fe2000001003a */
        /* <DEDUP_REMOVED lines=18> */
[-C--:B------:R-:W-:Y:S01]  /*4b90*/  FFMA.FTZ R232, R59, R60.reuse, R232 ;  /* 0x0000003c3be87223 */ /* 0x080fe200000100e8 */
[----:B------:R-:W-:-:S03]  /*4ba0*/  FFMA.FTZ R233, R58, R60, -R233 ;  /* 0x0000003c3ae97223 */ /* 0x000fc600000108e9 */
[----:B------:R-:W-:Y:S01]  /*4bb0*/  FADD.FTZ R232, R63, R232 ;  /* 0x000000e83fe87221 */ /* 0x000fe20000010000 */
[----:B------:R-:W-:-:S03]  /*4bc0*/  FADD.FTZ R233, R62, R233 ;  /* 0x000000e93ee97221 */ /* 0x000fc60000010000 */
[C---:B---3--:R-:W-:Y:S01]  /*4bd0*/  FMUL.FTZ R235, R65.reuse, R232 ;  /* 0x000000e841eb7220 */ /* 0x048fe20000410000 */
[----:B------:R-:W-:-:S03]  /*4be0*/  FMUL.FTZ R237, R65, R233 ;  /* 0x000000e941ed7220 */ /* 0x000fc60000410000 */
[C---:B------:R-:W-:Y:S01]  /*4bf0*/  FFMA.FTZ R239, R64.reuse, R233, -R235 ;  /* 0x000000e940ef7223 */ /* 0x040fe200000108eb */
[----:B------:R-:W-:Y:S01]  /*4c00*/  FFMA.FTZ R234, R64, R232, R237 ;  /* 0x000000e840ea7223 */ /* 0x000fe200000100ed */
[-C--:B------:R-:W-:Y:S01]  /*4c10*/  FMUL.FTZ R233, R57, R61.reuse ;  /* 0x0000003d39e97220 */ /* 0x080fe20000410000 */
[----:B------:R-:W-:Y:S01]  /*4c20*/  FMUL.FTZ R232, R56, R61 ;  /* 0x0000003d38e87220 */ /* 0x000fe20000410000 */
[----:B------:R-:W-:Y:S01]  /*4c30*/  FADD.FTZ R239, R66, R239 ;  /* 0x000000ef42ef7221 */ /* 0x000fe20000010000 */
[----:B------:R-:W-:Y:S01]  /*4c40*/  FADD.FTZ R234, R67, R234 ;  /* 0x000000ea43ea7221 */ /* 0x000fe20000010000 */
[-C--:B------:R-:W-:Y:S01]  /*4c50*/  FFMA.FTZ R233, R56, R60.reuse, -R233 ;  /* 0x0000003c38e97223 */ /* 0x080fe200000108e9 */
[----:B------:R-:W-:Y:S01]  /*4c60*/  FFMA.FTZ R232, R57, R60, R232 ;  /* 0x0000003c39e87223 */ /* 0x000fe200000100e8 */
[----:B----4-:R-:W-:Y:S02]  /*4c70*/  FMUL.FTZ R241, R69, R239 ;  /* 0x000000ef45f17220 */ /* 0x010fe40000410000 */
[C---:B------:R-:W-:Y:S01]  /*4c80*/  FMUL.FTZ R237, R65.reuse, R233 ;  /* 0x000000e941ed7220 */ /* 0x040fe20000410000 */
[----:B------:R-:W-:Y:S01]  /*4c90*/  FMUL.FTZ R235, R65, R232 ;  /* 0x000000e841eb7220 */ /* 0x000fe20000410000 */
[----:B------:R-:W-:-:S02]  /*4ca0*/  FFMA.FTZ R236, R68, R234, R241 ;  /* 0x000000ea44ec7223 */ /* 0x000fc400000100f1 */
[C---:B------:R-:W-:Y:S01]  /*4cb0*/  FFMA.FTZ R237, R64.reuse, R232, R237 ;  /* 0x000000e840ed7223 */ /* 0x040fe200000100ed */
[----:B------:R-:W-:Y:S01]  /*4cc0*/  FFMA.FTZ R235, R64, R233, -R235 ;  /* 0x000000e940eb7223 */ /* 0x000fe200000108eb */
[----:B------:R-:W-:Y:S01]  /*4cd0*/  FMUL.FTZ R233, R69, R234 ;  /* 0x000000ea45e97220 */ /* 0x000fe20000410000 */
[----:B------:R-:W-:Y:S01]  /*4ce0*/  FADD.FTZ R71, R71, R236 ;  /* 0x000000ec47477221 */ /* 0x000fe20000010000 */
[C---:B------:R-:W-:Y:S01]  /*4cf0*/  FMUL.FTZ R232, R69.reuse, R237 ;  /* 0x000000ed45e87220 */ /* 0x040fe20000410000 */
[----:B------:R-:W-:Y:S01]  /*4d00*/  FMUL.FTZ R234, R69, R235 ;  /* 0x000000eb45ea7220 */ /* 0x000fe20000410000 */
[C---:B------:R-:W-:Y:S02]  /*4d10*/  FFMA.FTZ R233, R68.reuse, R239, -R233 ;  /* 0x000000ef44e97223 */ /* 0x040fe400000108e9 */
[C---:B------:R-:W-:Y:S01]  /*4d20*/  FFMA.FTZ R69, R68.reuse, R235, -R232 ;  /* 0x000000eb44457223 */ /* 0x040fe200000108e8 */
[----:B------:R-:W-:Y:S01]  /*4d30*/  P2R R232, PR, RZ, 0x10 ;  /* 0x00000010ffe87803 */ /* 0x000fe20000000000 */
[----:B------:R-:W-:Y:S01]  /*4d40*/  FFMA.FTZ R68, R68, R237, R234 ;  /* 0x000000ed44447223 */ /* 0x000fe200000100ea */
        /* <DEDUP_REMOVED lines=63> */
.L_x_5694:
        /* <DEDUP_REMOVED lines=13> */
.L_x_5697:
[----:B------:R-:W-:-:S03]  /*5210*/  UMOV UR9, 0xffffffff ;  /* 0xffffffff00097882 */ /* 0x000fc60000000000 */
[----:B------:R-:W-:Y:S05]  /*5220*/  BRA.DIV UR9, `(.L_x_5578) ;  /* 0x0000007a09187947 */ /* 0x000fea000b800000 */
.L_x_5700:
[----:B------:R-:W-:-:S03]  /*5230*/  UMOV UR9, 0xffffffff ;  /* 0xffffffff00097882 */ /* 0x000fc60000000000 */
[----:B------:R-:W-:Y:S05]  /*5240*/  BRA.DIV UR9, `(.L_x_5579) ;  /* 0x0000007a09387947 */ /* 0x000fea000b800000 */
.L_x_5703:
[----:B------:R-:W-:-:S03]  /*5250*/  UMOV UR9, 0xffffffff ;  /* 0xffffffff00097882 */ /* 0x000fc60000000000 */
[----:B------:R-:W-:Y:S05]  /*5260*/  BRA.DIV UR9, `(.L_x_5580) ;  /* 0x0000007a09587947 */ /* 0x000fea000b800000 */
.L_x_5706:
        /* <DEDUP_REMOVED lines=10> */
.L_x_5716:
        /* <DEDUP_REMOVED lines=45> */
.L_x_5575:
        /* <DEDUP_REMOVED lines=11> */
[-C--:B01----:R-:W-:Y:S01]  /*5690*/  FMUL.FTZ R61, R124, R77.reuse ;  /* 0x0000004d7c3d7220 */ /* 0x083fe20000410000 */
[----:B------:R-:W-:Y:S01]  /*56a0*/  MOV R56, UR44 ;  /* 0x0000002c00387c02 */ /* 0x000fe20008000f00 */
[C---:B------:R-:W-:Y:S01]  /*56b0*/  FMUL.FTZ R57, R122.reuse, R77 ;  /* 0x0000004d7a397220 */ /* 0x040fe20000410000 */
[C---:B------:R-:W-:Y:S01]  /*56c0*/  FMUL.FTZ R60, R122.reuse, R187 ;  /* 0x000000bb7a3c7220 */ /* 0x040fe20000410000 */
[-C--:B------:R-:W-:Y:S01]  /*56d0*/  FFMA.FTZ R61, -R122, R76.reuse, -R61 ;  /* 0x0000004c7a3d7223 */ /* 0x080fe2000001093d */
[----:B------:R-:W-:Y:S01]  /*56e0*/  ISETP.LE.OR P0, PT, R56, UR19, P0 ;  /* 0x0000001338007c0c */ /* 0x000fe20008703670 */
[-C--:B------:R-:W-:Y:S01]  /*56f0*/  FMUL.FTZ R56, R122, R189.reuse ;  /* 0x000000bd7a387220 */ /* 0x080fe20000410000 */
[C---:B------:R-:W-:Y:S01]  /*5700*/  FFMA.FTZ R57, R124.reuse, R76, -R57 ;  /* 0x0000004c7c397223 */ /* 0x040fe20000010839 */
[C---:B------:R-:W-:Y:S01]  /*5710*/  FFMA.FTZ R63, R124.reuse, R189, -R60 ;  /* 0x000000bd7c3f7223 */ /* 0x040fe2000001083c */
[C---:B------:R-:W-:Y:S01]  /*5720*/  FMUL.FTZ R65, R125.reuse, R61 ;  /* 0x0000003d7d417220 */ /* 0x040fe20000410000 */
[----:B------:R-:W-:Y:S01]  /*5730*/  FFMA.FTZ R56, R124, R187, R56 ;  /* 0x000000bb7c387223 */ /* 0x000fe20000010038 */
[-C--:B------:R-:W-:Y:S01]  /*5740*/  FMUL.FTZ R60, R125, R57.reuse ;  /* 0x000000397d3c7220 */ /* 0x080fe20000410000 */
[----:B------:R-:W-:Y:S01]  /*5750*/  FADD.FTZ R63, R186, R63 ;  /* 0x0000003fba3f7221 */ /* 0x000fe20000010000 */
[C---:B------:R-:W-:Y:S01]  /*5760*/  FFMA.FTZ R65, R126.reuse, R57, R65 ;  /* 0x000000397e417223 */ /* 0x040fe20000010041 */
[----:B------:R-:W-:Y:S01]  /*5770*/  FADD.FTZ R56, R185, R56 ;  /* 0x00000038b9387221 */ /* 0x000fe20000010000 */
[C---:B------:R-:W-:Y:S01]  /*5780*/  FFMA.FTZ R60, R126.reuse, R61, -R60 ;  /* 0x0000003d7e3c7223 */ /* 0x040fe2000001083c */
[----:B------:R-:W-:Y:S01]  /*5790*/  FMUL.FTZ R57, R125, R63 ;  /* 0x0000003f7d397220 */ /* 0x000fe20000410000 */
[----:B------:R-:W-:Y:S01]  /*57a0*/  FMUL.FTZ R61, R127, R65 ;  /* 0x000000417f3d7220 */ /* 0x000fe20000410000 */
[----:B------:R-:W-:Y:S01]  /*57b0*/  FMUL.FTZ R64, R125, R56 ;  /* 0x000000387d407220 */ /* 0x000fe20000410000 */
[----:B------:R-:W-:Y:S01]  /*57c0*/  FMUL.FTZ R66, R127, R60 ;  /* 0x0000003c7f427220 */ /* 0x000fe20000410000 */
[----:B------:R-:W-:Y:S01]  /*57d0*/  FFMA.FTZ R62, R126, R56, R57 ;  /* 0x000000387e3e7223 */ /* 0x000fe20000010039 */
[----:B------:R-:W-:Y:S01]  /*57e0*/  FFMA.FTZ R61, R128, R60, -R61 ;  /* 0x0000003c803d7223 */ /* 0x000fe2000001083d */
[----:B------:R-:W-:Y:S01]  /*57f0*/  FFMA.FTZ R63, R126, R63, -R64 ;  /* 0x0000003f7e3f7223 */ /* 0x000fe20000010840 */
[----:B------:R-:W0:Y:S01]  /*5800*/  LDS.64 R56, [R210+0xc678] ;  /* 0x00c67800d2387984 */ /* 0x000e220000000a00 */
[----:B------:R-:W-:Y:S01]  /*5810*/  FFMA.FTZ R66, R128, R65, R66 ;  /* 0x0000004180427223 */ /* 0x000fe20000010042 */
[-C--:B------:R-:W-:Y:S01]  /*5820*/  FMUL.FTZ R65, R129, R61.reuse ;  /* 0x0000003d81417220 */ /* 0x080fe20000410000 */
[----:B------:R-:W-:Y:S01]  /*5830*/  FADD.FTZ R62, R183, R62 ;  /* 0x0000003eb73e7221 */ /* 0x000fe20000010000 */
[----:B------:R-:W-:Y:S01]  /*5840*/  FADD.FTZ R63, R184, R63 ;  /* 0x0000003fb83f7221 */ /* 0x000fe20000010000 */
[-C--:B------:R-:W-:Y:S01]  /*5850*/  FMUL.FTZ R60, R129, R66.reuse ;  /* 0x00000042813c7220 */ /* 0x080fe20000410000 */
[C---:B------:R-:W-:Y:S01]  /*5860*/  FFMA.FTZ R66, R130.reuse, R66, R65 ;  /* 0x0000004282427223 */ /* 0x040fe20000010041 */
[C---:B------:R-:W-:Y:S01]  /*5870*/  FMUL.FTZ R65, R127.reuse, R62 ;  /* 0x0000003e7f417220 */ /* 0x040fe20000410000 */
[----:B------:R-:W-:Y:S01]  /*5880*/  VOTEU.ALL UP0, P0 ;  /* 0x0000000000ff7886 */ /* 0x000fe20000000000 */
        /* <DEDUP_REMOVED lines=18> */
[-C--:B------:R-:W-:Y:S01]  /*59b0*/  FMUL.FTZ R61, R135, R69.reuse ;  /* 0x00000045873d7220 */ /* 0x080fe20000410000 */
        /* <DEDUP_REMOVED lines=12> */
[CC--:B0-----:R-:W-:Y:S01]  /*5a80*/  FMUL.FTZ R61, R79.reuse, R57.reuse ;  /* 0x000000394f3d7220 */ /* 0x0c1fe20000410000 */
[-C--:B------:R-:W-:Y:S01]  /*5a90*/  FMUL.FTZ R60, R79, R56.reuse ;  /* 0x000000384f3c7220 */ /* 0x080fe20000410000 */
[----:B------:R-:W-:Y:S01]  /*5aa0*/  FADD.FTZ R62, R177, R62 ;  /* 0x0000003eb13e7221 */ /* 0x000fe20000010000 */
[----:B------:R-:W-:Y:S01]  /*5ab0*/  FADD.FTZ R63, R178, R63 ;  /* 0x0000003fb23f7221 */ /* 0x000fe20000010000 */
[C---:B------:R-:W-:Y:S01]  /*5ac0*/  FFMA.FTZ R61, R78.reuse, R56, -R61 ;  /* 0x000000384e3d7223 */ /* 0x040fe2000001083d */
[----:B------:R-:W-:Y:S01]  /*5ad0*/  FFMA.FTZ R60, R78, R57, R60 ;  /* 0x000000394e3c7223 */ /* 0x000fe2000001003c */
[----:B------:R-:W-:Y:S01]  /*5ae0*/  FFMA.FTZ R66, R138, R64, -R65 ;  /* 0x000000408a427223 */ /* 0x000fe20000010841 */
[CC--:B------:R-:W-:Y:S01]  /*5af0*/  FMUL.FTZ R64, R133.reuse, R62.reuse ;  /* 0x0000003e85407220 */ /* 0x0c0fe20000410000 */
        /* <DEDUP_REMOVED lines=8> */
[C---:B------:R-:W-:Y:S01]  /*5b80*/  FFMA.FTZ R60, R152.reuse, R233, R57 ;  /* 0x000000e9983c7223 */ /* 0x040fe20000010039 */
[----:B------:R-:W-:Y:S01]  /*5b90*/  FADD.FTZ R64, R95, R64 ;  /* 0x000000405f407221 */ /* 0x000fe20000010000 */
[----:B------:R-:W-:Y:S01]  /*5ba0*/  FFMA.FTZ R57, R152, R235, -R56 ;  /* 0x000000eb98397223 */ /* 0x000fe20000010838 */
[-C--:B------:R-:W-:Y:S01]  /*5bb0*/  FMUL.FTZ R63, R139, R67.reuse ;  /* 0x000000438b3f7220 */ /* 0x080fe20000410000 */
[----:B------:R-:W-:Y:S01]  /*5bc0*/  FFMA.FTZ R67, R140, R67, R61 ;  /* 0x000000438c437223 */ /* 0x000fe2000001003d */
[----:B------:R-:W-:Y:S01]  /*5bd0*/  FADD.FTZ R65, R94, R65 ;  /* 0x000000415e417221 */ /* 0x000fe20000010000 */
[----:B------:R-:W-:Y:S01]  /*5be0*/  FFMA.FTZ R234, R115, R234, R60 ;  /* 0x000000ea73ea7223 */ /* 0x000fe2000001003c */
[----:B------:R-:W-:Y:S01]  /*5bf0*/  FMUL.FTZ R61, R135, R64 ;  /* 0x00000040873d7220 */ /* 0x000fe20000410000 */
[----:B------:R-:W-:Y:S01]  /*5c00*/  FFMA.FTZ R236, R115, R236, R57 ;  /* 0x000000ec73ec7223 */ /* 0x000fe20000010039 */
[----:B------:R-:W-:Y:S01]  /*5c10*/  FFMA.FTZ R66, R140, R66, -R63 ;  /* 0x000000428c427223 */ /* 0x000fe2000001083f */
[-C--:B------:R-:W-:Y:S01]  /*5c20*/  FMUL.FTZ R63, R135, R65.reuse ;  /* 0x00000041873f7220 */ /* 0x080fe20000410000 */
        /* <DEDUP_REMOVED lines=19> */
[----:B------:R-:W-:Y:S01]  /*5d60*/  FADD.FTZ R65, R92, R65 ;  /* 0x000000415c417221 */ /* 0x000fe20000010000 */
[C---:B------:R-:W-:Y:S01]  /*5d70*/  FFMA.FTZ R78, R113.reuse, R58, R78 ;  /* 0x0000003a714e7223 */ /* 0x040fe2000001004e */
[----:B------:R-:W-:Y:S01]  /*5d80*/  FFMA.FTZ R62, R144, R63, -R62 ;  /* 0x0000003f903e7223 */ /* 0x000fe2000001083e */
[----:B------:R-:W-:Y:S01]  /*5d90*/  FFMA.FTZ R232, R113, R232, R57 ;  /* 0x000000e871e87223 */ /* 0x000fe20000010039 */
[----:B------:R-:W-:Y:S01]  /*5da0*/  FADD.FTZ R64, R93, R64 ;  /* 0x000000405d407221 */ /* 0x000fe20000010000 */
[----:B------:R-:W-:Y:S01]  /*5db0*/  FMUL.FTZ R57, R145, R78 ;  /* 0x0000004e91397220 */ /* 0x000fe20000410000 */
[----:B------:R-:W-:Y:S01]  /*5dc0*/  FMUL.FTZ R63, R137, R65 ;  /* 0x00000041893f7220 */ /* 0x000fe20000410000 */
[----:B------:R-:W-:Y:S01]  /*5dd0*/  FMUL.FTZ R59, R145, R232 ;  /* 0x000000e8913b7220 */ /* 0x000fe20000410000 */
[----:B------:R-:W-:Y:S01]  /*5de0*/  FMUL.FTZ R61, R137, R64 ;  /* 0x00000040893d7220 */ /* 0x000fe20000410000 */
[----:B------:R-:W-:Y:S01]  /*5df0*/  FFMA.FTZ R57, R146, R232, -R57 ;  /* 0x000000e892397223 */ /* 0x000fe20000010839 */
[----:B------:R-:W-:Y:S01]  /*5e00*/  FFMA.FTZ R63, R138, R64, -R63 ;  /* 0x000000408a3f7223 */ /* 0x000fe2000001083f */
[----:B------:R-:W-:Y:S01]  /*5e10*/  FFMA.FTZ R56, R146, R78, R59 ;  /* 0x0000004e92387223 */ /* 0x000fe2000001003b */
[----:B------:R-:W-:Y:S01]  /*5e20*/  FMUL.FTZ R59, R145, R62 ;  /* 0x0000003e913b7220 */ /* 0x000fe20000410000 */
[----:B------:R-:W-:Y:S01]  /*5e30*/  FFMA.FTZ R227, R112, R227, R57 ;  /* 0x000000e370e37223 */ /* 0x000fe20000010039 */
[----:B------:R-:W-:Y:S01]  /*5e40*/  FFMA.FTZ R61, R138, R65, R61 ;  /* 0x000000418a3d7223 */ /* 0x000fe2000001003d */
[----:B------:R-:W-:Y:S01]  /*5e50*/  FFMA.FTZ R229, R112, R229, R56 ;  /* 0x000000e570e57223 */ /* 0x000fe20000010038 */
[----:B------:R-:W-:Y:S01]  /*5e60*/  FADD.FTZ R63, R188, R63 ;  /* 0x0000003fbc3f7221 */ /* 0x000fe20000010000 */
[----:B------:R-:W-:Y:S01]  /*5e70*/  FMUL.FTZ R57, R143, R227 ;  /* 0x000000e38f397220 */ /* 0x000fe20000410000 */
[-C--:B------:R-:W-:Y:S01]  /*5e80*/  FMUL.FTZ R65, R145, R60.reuse ;  /* 0x0000003c91417220 */ /* 0x080fe20000410000 */
[-C--:B------:R-:W-:Y:S01]  /*5e90*/  FMUL.FTZ R56, R143, R229.reuse ;  /* 0x000000e58f387220 */ /* 0x080fe20000410000 */
[----:B------:R-:W-:Y:S01]  /*5ea0*/  FFMA.FTZ R60, R146, R60, R59 ;  /* 0x0000003c923c7223 */ /* 0x000fe2000001003b */
[----:B------:R-:W-:Y:S01]  /*5eb0*/  FFMA.FTZ R58, R144, R229, R57 ;  /* 0x000000e5903a7223 */ /* 0x000fe20000010039 */
[----:B------:R-:W-:Y:S01]  /*5ec0*/  FADD.FTZ R61, R190, R61 ;  /* 0x0000003dbe3d7221 */ /* 0x000fe20000010000 */
[----:B------:R-:W-:Y:S01]  /*5ed0*/  FFMA.FTZ R57, R144, R227, -R56 ;  /* 0x000000e390397223 */ /* 0x000fe20000010838 */
[----:B------:R-:W-:Y:S01]  /*5ee0*/  FMUL.FTZ R59, R139, R63 ;  /* 0x0000003f8b3b7220 */ /* 0x000fe20000410000 */
[C---:B------:R-:W-:Y:S01]  /*5ef0*/  FFMA.FTZ R230, R111.reuse, R230, R58 ;  /* 0x000000e66fe67223 */ /* 0x040fe2000001003a */
[----:B------:R-:W-:Y:S01]  /*5f00*/  FFMA.FTZ R64, R146, R62, -R65 ;  /* 0x0000003e92407223 */ /* 0x000fe20000010841 */
[----:B------:R-:W-:Y:S01]  /*5f10*/  FFMA.FTZ R228, R111, R228, R57 ;  /* 0x000000e46fe47223 */ /* 0x000fe20000010039 */
[-C--:B------:R-:W-:Y:S01]  /*5f20*/  FMUL.FTZ R56, R139, R61.reuse ;  /* 0x0000003d8b387220 */ /* 0x080fe20000410000 */
[C---:B------:R-:W-:Y:S01]  /*5f30*/  FMUL.FTZ R57, R141.reuse, R230 ;  /* 0x000000e68d397220 */ /* 0x040fe20000410000 */
[C---:B------:R-:W-:Y:S01]  /*5f40*/  FFMA.FTZ R65, R140.reuse, R61, R59 ;  /* 0x0000003d8c417223 */ /* 0x040fe2000001003b */
[-C--:B------:R-:W-:Y:S01]  /*5f50*/  FMUL.FTZ R59, R141, R228.reuse ;  /* 0x000000e48d3b7220 */ /* 0x080fe20000410000 */
        /* <DEDUP_REMOVED lines=8> */
[----:B------:R-:W-:Y:S01]  /*5fe0*/  FADD.FTZ R65, R192, R65 ;  /* 0x00000041c0417221 */ /* 0x000fe20000010000 */
[C---:B------:R-:W-:Y:S01]  /*5ff0*/  FMUL.FTZ R57, R139.reuse, R223 ;  /* 0x000000df8b397220 */ /* 0x040fe20000410000 */
[----:B------:R-:W-:Y:S01]  /*6000*/  FFMA.FTZ R59, R148, R60, R59 ;  /* 0x0000003c943b7223 */ /* 0x000fe2000001003b */
[----:B------:R-:W-:Y:S01]  /*6010*/  FMUL.FTZ R56, R139, R225 ;  /* 0x000000e18b387220 */ /* 0x000fe20000410000 */
[----:B------:R-:W-:Y:S01]  /*6020*/  FMUL.FTZ R63, R149, R61 ;  /* 0x0000003d953f7220 */ /* 0x000fe20000410000 */
[C---:B------:R-:W-:Y:S01]  /*6030*/  FFMA.FTZ R58, R140.reuse, R225, R57 ;  /* 0x000000e18c3a7223 */ /* 0x040fe20000010039 */
[----:B------:R-:W-:Y:S01]  /*6040*/  FADD.FTZ R62, R191, R62 ;  /* 0x0000003ebf3e7221 */ /* 0x000fe20000010000 */
[----:B------:R-:W-:Y:S01]  /*6050*/  FFMA.FTZ R57, R140, R223, -R56 ;  /* 0x000000df8c397223 */ /* 0x000fe20000010838 */
[----:B------:R-:W-:Y:S01]  /*6060*/  FMUL.FTZ R67, R141, R65 ;  /* 0x000000418d437220 */ /* 0x000fe20000410000 */
[C---:B------:R-:W-:Y:S01]  /*6070*/  FFMA.FTZ R226, R109.reuse, R226, R58 ;  /* 0x000000e26de27223 */ /* 0x040fe2000001003a */
[-C--:B------:R-:W-:Y:S01]  /*6080*/  FFMA.FTZ R60, R150, R59.reuse, R63 ;  /* 0x0000003b963c7223 */ /* 0x080fe2000001003f */
[----:B------:R-:W-:Y:S01]  /*6090*/  FFMA.FTZ R224, R109, R224, R57 ;  /* 0x000000e06de07223 */ /* 0x000fe20000010039 */
[----:B------:R-:W-:Y:S01]  /*60a0*/  FMUL.FTZ R63, R141, R62 ;  /* 0x0000003e8d3f7220 */ /* 0x000fe20000410000 */
[----:B------:R-:W-:Y:S01]  /*60b0*/  FMUL.FTZ R64, R149, R59 ;  /* 0x0000003b95407220 */ /* 0x000fe20000410000 */
[C---:B------:R-:W-:Y:S01]  /*60c0*/  FMUL.FTZ R57, R137.reuse, R226 ;  /* 0x000000e289397220 */ /* 0x040fe20000410000 */
[C---:B------:R-:W-:Y:S01]  /*60d0*/  FFMA.FTZ R62, R142.reuse, R62, -R67 ;  /* 0x0000003e8e3e7223 */ /* 0x040fe20000010843 */
[-C--:B------:R-:W-:Y:S01]  /*60e0*/  FMUL.FTZ R59, R137, R224.reuse ;  /* 0x000000e0893b7220 */ /* 0x080fe20000410000 */
[----:B------:R-:W-:Y:S01]  /*60f0*/  FFMA.FTZ R63, R142, R65, R63 ;  /* 0x000000418e3f7223 */ /* 0x000fe2000001003f */
[C---:B------:R-:W-:Y:S01]  /*6100*/  FFMA.FTZ R57, R138.reuse, R224, -R57 ;  /* 0x000000e08a397223 */ /* 0x040fe20000010839 */
[----:B------:R-:W-:Y:S01]  /*6110*/  FADD.FTZ R62, R193, R62 ;  /* 0x0000003ec13e7221 */ /* 0x000fe20000010000 */
[----:B------:R-:W-:Y:S01]  /*6120*/  FFMA.FTZ R56, R138, R226, R59 ;  /* 0x000000e28a387223 */ /* 0x000fe2000001003b */
[----:B------:R-:W-:Y:S01]  /*6130*/  FFMA.FTZ R61, R150, R61, -R64 ;  /* 0x0000003d963d7223 */ /* 0x000fe20000010840 */
[----:B------:R-:W-:Y:S01]  /*6140*/  FADD.FTZ R63, R194, R63 ;  /* 0x0000003fc23f7221 */ /* 0x000fe20000010000 */
[C---:B------:R-:W-:Y:S01]  /*6150*/  FFMA.FTZ R219, R108.reuse, R219, R57 ;  /* 0x000000db6cdb7223 */ /* 0x040fe20000010039 */
[CC--:B------:R-:W-:Y:S01]  /*6160*/  FMUL.FTZ R64, R143.reuse, R62.reuse ;  /* 0x0000003e8f407220 */ /* 0x0c0fe20000410000 */
[----:B------:R-:W-:Y:S01]  /*6170*/  FFMA.FTZ R221, R108, R221, R56 ;  /* 0x000000dd6cdd7223 */ /* 0x000fe20000010038 */
[----:B------:R-:W-:Y:S01]  /*6180*/  FMUL.FTZ R59, R143, R63 ;  /* 0x0000003f8f3b7220 */ /* 0x000fe20000410000 */
[C---:B------:R-:W-:Y:S01]  /*6190*/  FMUL.FTZ R57, R135.reuse, R219 ;  /* 0x000000db87397220 */ /* 0x040fe20000410000 */
[C---:B------:R-:W-:Y:S01]  /*61a0*/  FFMA.FTZ R63, R144.reuse, R63, R64 ;  /* 0x0000003f903f7223 */ /* 0x040fe20000010040 */
[-C--:B------:R-:W-:Y:S01]  /*61b0*/  FMUL.FTZ R56, R135, R221.reuse ;  /* 0x000000dd87387220 */ /* 0x080fe20000410000 */
[----:B------:R-:W-:Y:S01]  /*61c0*/  FFMA.FTZ R62, R144, R62, -R59 ;  /* 0x0000003e903e7223 */ /* 0x000fe2000001083b */
[----:B------:R-:W-:Y:S01]  /*61d0*/  FFMA.FTZ R58, R136, R221, R57 ;  /* 0x000000dd883a7223 */ /* 0x000fe20000010039 */
[----:B------:R-:W-:Y:S01]  /*61e0*/  FADD.FTZ R63, R196, R63 ;  /* 0x0000003fc43f7221 */ /* 0x000fe20000010000 */
[----:B------:R-:W-:Y:S01]  /*61f0*/  FFMA.FTZ R57, R136, R219, -R56 ;  /* 0x000000db88397223 */ /* 0x000fe20000010838 */
[----:B------:R-:W-:Y:S01]  /*6200*/  FADD.FTZ R62, R195, R62 ;  /* 0x0000003ec33e7221 */ /* 0x000fe20000010000 */
[----:B------:R-:W-:Y:S01]  /*6210*/  FFMA.FTZ R222, R107, R222, R58 ;  /* 0x000000de6bde7223 */ /* 0x000fe2000001003a */
[-C--:B------:R-:W-:Y:S01]  /*6220*/  FMUL.FTZ R67, R145, R63.reuse ;  /* 0x0000003f91437220 */ /* 0x080fe20000410000 */
[----:B------:R-:W-:Y:S01]  /*6230*/  FFMA.FTZ R220, R107, R220, R57 ;  /* 0x000000dc6bdc7223 */ /* 0x000fe20000010039 */
        /* <DEDUP_REMOVED lines=39> */
[----:B------:R-:W-:Y:S01]  /*64b0*/  FMUL.FTZ R63, R127, R213 ;  /* 0x000000d57f3f7220 */ /* 0x000fe20000410000 */
[----:B------:R-:W-:Y:S01]  /*64c0*/  FFMA.FTZ R66, R152, R62, -R69 ;  /* 0x0000003e98427223 */ /* 0x000fe20000010845 */
[C---:B------:R-:W-:Y:S01]  /*64d0*/  FMUL.FTZ R65, R151.reuse, R61 ;  /* 0x0000003d97417220 */ /* 0x040fe20000410000 */
[----:B------:R-:W-:Y:S01]  /*64e0*/  ISETP.GT.U32.AND P2, PT, R120, 0x1f, PT ;  /* 0x0000001f7800780c */ /* 0x000fe20003f44070 */
[C---:B------:R-:W-:Y:S01]  /*64f0*/  FFMA.FTZ R62, R128.reuse, R211, -R63 ;  /* 0x000000d3803e7223 */ /* 0x040fe2000001083f */
[----:B------:R-:W-:Y:S01]  /*6500*/  FFMA.FTZ R63, R128, R213, R64 ;  /* 0x000000d5803f7223 */ /* 0x000fe20000010040 */
[-C--:B------:R-:W-:Y:S01]  /*6510*/  FMUL.FTZ R64, R151, R60.reuse ;  /* 0x0000003c97407220 */ /* 0x080fe20000410000 */
[----:B------:R-:W-:Y:S01]  /*6520*/  FFMA.FTZ R60, R152, R60, R65 ;  /* 0x0000003c983c7223 */ /* 0x000fe20000010041 */
[C---:B------:R-:W-:Y:S01]  /*6530*/  FFMA.FTZ R214, R103.reuse, R214, R62 ;  /* 0x000000d667d67223 */ /* 0x040fe2000001003e */
[----:B------:R-:W-:Y:S01]  /*6540*/  FFMA.FTZ R212, R103, R212, R63 ;  /* 0x000000d467d47223 */ /* 0x000fe2000001003f */
[----:B------:R-:W-:Y:S01]  /*6550*/  FADD.FTZ R62, R204, R67 ;  /* 0x00000043cc3e7221 */ /* 0x000fe20000010000 */
[----:B------:R-:W-:Y:S01]  /*6560*/  FFMA.FTZ R61, R152, R61, -R64 ;  /* 0x0000003d983d7223 */ /* 0x000fe20000010840 */
        /* <DEDUP_REMOVED lines=64> */
.L_x_5721:
        /* <DEDUP_REMOVED lines=12> */
.L_x_5585:
[----:B------:R-:W-:Y:S05]  /*6a30*/  BSYNC.RECONVERGENT B0 ;  /* 0x0000000000007941 */ /* 0x000fea0003800200 */
.L_x_5584:
[----:B------:R-:W-:Y:S01]  /*6a40*/  UMOV UR9, 0xffffffff ;  /* 0xffffffff00097882 */ /* 0x000fe20000000000 */
[----:B------:R-:W-:Y:S02]  /*6a50*/  ISETP.GT.U32.AND P2, PT, R205, 0x1d, PT ;  /* 0x0000001dcd00780c */ /* 0x000fe40003f44070 */
[----:B------:R-:W-:Y:S11]  /*6a60*/  BRA.DIV UR9, `(.L_x_5586) ;  /* 0x0000006609a87947 */ /* 0x000ff6000b800000 */
[----:B--2---:R2:W1:Y:S04]  /*6a70*/  SHFL.DOWN PT, R72, R249, 0x2, 0x1f ;  /* 0x08401f00f9487f89 */ /* 0x00446800000e0000 */
[----:B---3--:R2:W3:Y:S04]  /*6a80*/  SHFL.DOWN PT, R73, R250, 0x2, 0x1f ;  /* 0x08401f00fa497f89 */ /* 0x0084e800000e0000 */
[----:B----4-:R2:W4:Y:S04]  /*6a90*/  SHFL.DOWN PT, R75, R248, 0x2, 0x1f ;  /* 0x08401f00f84b7f89 */ /* 0x01052800000e0000 */
[----:B0-----:R2:W0:Y:S02]  /*6aa0*/  SHFL.DOWN PT, R245, R247, 0x2, 0x1f ;  /* 0x08401f00f7f57f89 */ /* 0x00142400000e0000 */
.L_x_5727:
        /* <DEDUP_REMOVED lines=12> */
.L_x_5588:
[----:B------:R-:W-:Y:S05]  /*6b70*/  BSYNC.RECONVERGENT B0 ;  /* 0x0000000000007941 */ /* 0x000fea0003800200 */
.L_x_5587:
[----:B------:R-:W-:Y:S01]  /*6b80*/  UMOV UR9, 0xffffffff ;  /* 0xffffffff00097882 */ /* 0x000fe20000000000 */
[----:B------:R-:W-:Y:S02]  /*6b90*/  ISETP.GT.U32.AND P2, PT, R205, 0x1b, PT ;  /* 0x0000001bcd00780c */ /* 0x000fe40003f44070 */
[----:B------:R-:W-:Y:S11]  /*6ba0*/  BRA.DIV UR9, `(.L_x_5589) ;  /* 0x0000006609c87947 */ /* 0x000ff6000b800000 */
[----:B-1----:R1:W1:Y:S04]  /*6bb0*/  SHFL.DOWN PT, R72, R249, 0x4, 0x1f ;  /* 0x08801f00f9487f89 */ /* 0x00226800000e0000 */
[----:B---3--:R3:W1:Y:S04]  /*6bc0*/  SHFL.DOWN PT, R73, R250, 0x4, 0x1f ;  /* 0x08801f00fa497f89 */ /* 0x00866800000e0000 */
[----:B----4-:R3:W4:Y:S04]  /*6bd0*/  SHFL.DOWN PT, R75, R248, 0x4, 0x1f ;  /* 0x08801f00f84b7f89 */ /* 0x01072800000e0000 */
[----:B0-----:R3:W0:Y:S02]  /*6be0*/  SHFL.DOWN PT, R245, R247, 0x4, 0x1f ;  /* 0x08801f00f7f57f89 */ /* 0x00162400000e0000 */
.L_x_5733:
        /* <DEDUP_REMOVED lines=12> */
.L_x_5591:
[----:B------:R-:W-:Y:S05]  /*6cb0*/  BSYNC.RECONVERGENT B0 ;  /* 0x0000000000007941 */ /* 0x000fea0003800200 */
.L_x_5590:
[----:B------:R-:W-:Y:S01]  /*6cc0*/  UMOV UR9, 0xffffffff ;  /* 0xffffffff00097882 */ /* 0x000fe20000000000 */
[----:B------:R-:W-:Y:S02]  /*6cd0*/  ISETP.GT.U32.AND P2, PT, R205, 0x17, PT ;  /* 0x00000017cd00780c */ /* 0x000fe40003f44070 */
[----:B------:R-:W-:Y:S11]  /*6ce0*/  BRA.DIV UR9, `(.L_x_5592) ;  /* 0x0000006609e87947 */ /* 0x000ff6000b800000 */
[----:B-1----:R1:W1:Y:S04]  /*6cf0*/  SHFL.DOWN PT, R72, R249, 0x8, 0x1f ;  /* 0x09001f00f9487f89 */ /* 0x00226800000e0000 */
[----:B------:R0:W1:Y:S04]  /*6d00*/  SHFL.DOWN PT, R73, R250, 0x8, 0x1f ;  /* 0x09001f00fa497f89 */ /* 0x00006800000e0000 */
[----:B----4-:R4:W1:Y:S04]  /*6d10*/  SHFL.DOWN PT, R75, R248, 0x8, 0x1f ;  /* 0x09001f00f84b7f89 */ /* 0x01086800000e0000 */
[----:B0-----:R4:W0:Y:S02]  /*6d20*/  SHFL.DOWN PT, R245, R247, 0x8, 0x1f ;  /* 0x09001f00f7f57f89 */ /* 0x00182400000e0000 */
.L_x_5739:
        /* <DEDUP_REMOVED lines=12> */
.L_x_5594:
[----:B------:R-:W-:Y:S05]  /*6df0*/  BSYNC.RECONVERGENT B0 ;  /* 0x0000000000007941 */ /* 0x000fea0003800200 */
.L_x_5593:
[----:B------:R-:W-:Y:S01]  /*6e00*/  UMOV UR9, 0xffffffff ;  /* 0xffffffff00097882 */ /* 0x000fe20000000000 */
[----:B------:R-:W-:Y:S02]  /*6e10*/  ISETP.GT.U32.AND P2, PT, R205, 0xf, PT ;  /* 0x0000000fcd00780c */ /* 0x000fe40003f44070 */
[----:B------:R-:W-:Y:S11]  /*6e20*/  BRA.DIV UR9, `(.L_x_5595) ;  /* 0x0000006a09087947 */ /* 0x000ff6000b800000 */
[----:B-1----:R1:W1:Y:S04]  /*6e30*/  SHFL.DOWN PT, R72, R249, 0x10, 0x1f ;  /* 0x0a001f00f9487f89 */ /* 0x00226800000e0000 */
[----:B------:R0:W1:Y:S04]  /*6e40*/  SHFL.DOWN PT, R73, R250, 0x10, 0x1f ;  /* 0x0a001f00fa497f89 */ /* 0x00006800000e0000 */
[----:B------:R1:W1:Y:S04]  /*6e50*/  SHFL.DOWN PT, R75, R248, 0x10, 0x1f ;  /* 0x0a001f00f84b7f89 */ /* 0x00026800000e0000 */
[----:B0-----:R0:W0:Y:S02]  /*6e60*/  SHFL.DOWN PT, R245, R247, 0x10, 0x1f ;  /* 0x0a001f00f7f57f89 */ /* 0x00102400000e0000 */
.L_x_5745:
        /* <DEDUP_REMOVED lines=12> */
.L_x_5597:
[----:B------:R-:W-:Y:S05]  /*6f30*/  BSYNC.RECONVERGENT B0 ;  /* 0x0000000000007941 */ /* 0x000fea0003800200 */
.L_x_5596:
        /* <DEDUP_REMOVED lines=15> */
[CC--:B------:R-:W-:Y:S01]  /*7030*/  FMUL.FTZ R237, R57.reuse, R243.reuse ;  /* 0x000000f339ed7220 */ /* 0x0c0fe20000410000 */
[----:B------:R0:W0:Y:S01]  /*7040*/  SHFL.DOWN PT, R75, R248, 0x1, 0x1f ;  /* 0x08201f00f84b7f89 */ /* 0x00002200000e0000 */
[----:B------:R-:W-:Y:S01]  /*7050*/  FMUL.FTZ R238, R56, R243 ;  /* 0x000000f338ee7220 */ /* 0x000fe20000410000 */
        /* <DEDUP_REMOVED lines=9> */
.L_x_5759:
        /* <DEDUP_REMOVED lines=15> */
.L_x_5600:
[----:B------:R-:W-:Y:S05]  /*71e0*/  BSYNC.RECONVERGENT B0 ;  /* 0x0000000000007941 */ /* 0x000fea0003800200 */
.L_x_5599:
        /* <DEDUP_REMOVED lines=38> */
.L_x_5582:
[----:B------:R-:W-:Y:S05]  /*7450*/  WARPSYNC.ALL ;  /* 0x0000000000007948 */ /* 0x000fea0003800000 */
[----:B------:R-:W-:Y:S01]  /*7460*/  BAR.SYNC.DEFER_BLOCKING 0x0 ;  /* 0x0000000000007b1d */ /* 0x000fe20000010000 */
[----:B------:R-:W-:Y:S01]  /*7470*/  SHF.R.U32.HI R71, RZ, 0x2, R120 ;  /* 0x00000002ff477819 */ /* 0x000fe20000011678 */
[----:B------:R-:W-:Y:S01]  /*7480*/  ULEA UR9, UR19, 0xfffff000, 0xc ;  /* 0xfffff00013097891 */ /* 0x000fe2000f8e60ff */
[----:B------:R-:W-:Y:S01]  /*7490*/  ISETP.NE.AND P3, PT, R120, RZ, PT ;  /* 0x000000ff7800720c */ /* 0x000fe20003f65270 */
[----:B------:R-:W-:Y:S01]  /*74a0*/  FMUL.FTZ R241, R16, -R233 ;  /* 0x800000e910f17220 */ /* 0x000fe20000410000 */
[----:B-12---:R-:W-:Y:S01]  /*74b0*/  IADD3 R60, PT, PT, R71, R120, RZ ;  /* 0x00000078473c7210 */ /* 0x006fe20007ffe0ff */
[----:B------:R-:W-:Y:S01]  /*74c0*/  USHF.R.S32.HI UR47, URZ, 0x1f, UR9 ;  /* 0x0000001fff2f7899 */ /* 0x000fe20008011409 */
[----:B------:R-:W-:Y:S01]  /*74d0*/  MOV R67, UR40 ;  /* 0x0000002800437c02 */ /* 0x000fe20008000f00 */
[C---:B------:R-:W-:Y:S01]  /*74e0*/  FMUL.FTZ R243, R15.reuse, R236 ;  /* 0x000000ec0ff37220 */ /* 0x040fe20000410000 */
[----:B------:R-:W-:Y:S01]  /*74f0*/  LEA R60, R60, UR30, 0x4 ;  /* 0x0000001e3c3c7c11 */ /* 0x000fe2000f8e20ff */
[----:B------:R-:W-:Y:S01]  /*7500*/  FMUL.FTZ R245, R15, -R234 ;  /* 0x800000ea0ff57220 */ /* 0x000fe20000410000 */
[C---:B------:R-:W-:Y:S01]  /*7510*/  LOP3.LUT R64, R120.reuse, UR9, RZ, 0xfc, !PT ;  /* 0x0000000978407c12 */ /* 0x040fe2000f8efcff */
[C---:B------:R-:W-:Y:S01]  /*7520*/  FMUL.FTZ R247, R13.reuse, R232 ;  /* 0x000000e80df77220 */ /* 0x040fe20000410000 */
[----:B------:R-:W-:Y:S01]  /*7530*/  MOV R65, UR47 ;  /* 0x0000002f00417c02 */ /* 0x000fe20008000f00 */
[----:B------:R-:W-:Y:S01]  /*7540*/  FMUL.FTZ R249, R13, -R78 ;  /* 0x8000004e0df97220 */ /* 0x000fe20000410000 */
[----:B------:R-:W-:Y:S01]  /*7550*/  MOV R63, UR42 ;  /* 0x0000002a003f7c02 */ /* 0x000fe20008000f00 */
[----:B------:R-:W-:Y:S01]  /*7560*/  VOTEU.ALL UP0, P3 ;  /* 0x0000000000ff7886 */ /* 0x000fe20001800000 */
[----:B------:R-:W-:Y:S01]  /*7570*/  P2R R62, PR, RZ, 0x8 ;  /* 0x00000008ff3e7803 */ /* 0x000fe20000000000 */
[--C-:B------:R-:W-:Y:S01]  /*7580*/  IMAD.WIDE.U32 R66, R67, UR8, R64.reuse ;  /* 0x0000000843427c25 */ /* 0x100fe2000f8e0040 */
[----:B-----5:R-:W-:Y:S01]  /*7590*/  MOV R73, UR43 ;  /* 0x0000002b00497c02 */ /* 0x020fe20008000f00 */
[----:B------:R-:W-:Y:S01]  /*75a0*/  BSSY.RECONVERGENT B0, `(.L_x_5601) ;  /* 0x000029b000007945 */ /* 0x000fe20003800200 */
[----:B------:R-:W-:Y:S01]  /*75b0*/  MOV R69, UR41 ;  /* 0x0000002900457c02 */ /* 0x000fe20008000f00 */
[----:B------:R-:W-:Y:S01]  /*75c0*/  IMAD.WIDE.U32 R62, R63, UR8, R64 ;  /* 0x000000083f3e7c25 */ /* 0x000fe2000f8e0040 */
[----:B------:R-:W-:Y:S01]  /*75d0*/  @!UP0 ULEA UR9, UR8, UR30, 0x4 ;  /* 0x0000001e08098291 */ /* 0x000fe2000f8e20ff */
[----:B------:R-:W1:Y:S01]  /*75e0*/  LDS.64 R60, [R60+0xd088] ;  /* 0x00d088003c3c7984 */ /* 0x000e620000000a00 */
[C---:B------:R-:W-:Y:S01]  /*75f0*/  IADD3 R239, PT, PT, R120.reuse, 0x200, RZ ;  /* 0x0000020078ef7810 */ /* 0x040fe20007ffe0ff */
[----:B------:R-:W-:Y:S01]  /*7600*/  IMAD R63, R73, UR8, R63 ;  /* 0x00000008493f7c24 */ /* 0x000fe2000f8e023f */
[----:B------:R-:W-:-:S02]  /*7610*/  IADD3 R205, PT, PT, R120, 0xf00, RZ ;  /* 0x00000f0078cd7810 */ /* 0x000fc40007ffe0ff */
[C---:B------:R-:W-:Y:S02]  /*7620*/  IADD3 R237, PT, PT, R120.reuse, 0xf80, RZ ;  /* 0x00000f8078ed7810 */ /* 0x040fe40007ffe0ff */
[----:B------:R-:W-:Y:S01]  /*7630*/  LEA.HI R238, R120, R120, RZ, 0x1b ;  /* 0x0000007878ee7211 */ /* 0x000fe200078fd8ff */
[----:B0-----:R0:W-:Y:S01]  /*7640*/  @!P3 STS.128 [UR9+0xee80], R56 ;  /* 0x00ee8038ff00b988 */ /* 0x0011e20008000c09 */
[----:B------:R-:W-:Y:S01]  /*7650*/  UIADD3 UR9, UPT, UPT, UR30, 0x4200, URZ ;  /* 0x000042001e097890 */ /* 0x000fe2000fffe0ff */
[----:B0-----:R-:W-:-:S05]  /*7660*/  MOV R57, 0x84 ;  /* 0x0000008400397802 */ /* 0x001fca0000000f00 */
[----:B------:R-:W-:Y:S02]  /*7670*/  IMAD R58, R120, R57, UR30 ;  /* 0x0000001e783a7e24 */ /* 0x000fe4000f8e0239 */
[-C--:B-1----:R-:W-:Y:S01]  /*7680*/  FMUL.FTZ R65, R61, R77.reuse ;  /* 0x0000004d3d417220 */ /* 0x082fe20000410000 */
[----:B------:R-:W-:-:S03]  /*7690*/  FMUL.FTZ R68, R60, R77 ;  /* 0x0000004d3c447220 */ /* 0x000fc60000410000 */
[-C--:B------:R-:W-:Y:S01]  /*76a0*/  FFMA.FTZ R70, R60, R76.reuse, R65 ;  /* 0x0000004c3c467223 */ /* 0x080fe20000010041 */
[----:B------:R-:W-:Y:S01]  /*76b0*/  FFMA.FTZ R76, R61, R76, -R68 ;  /* 0x0000004c3d4c7223 */ /* 0x000fe20000010844 */
[----:B------:R-:W-:Y:S01]  /*76c0*/  LEA R68, P2, R62, UR17, 0x2 ;  /* 0x000000113e447c11 */ /* 0x000fe2000f8410ff */
[----:B------:R-:W-:Y:S01]  /*76d0*/  IMAD R65, R69, UR8, R67 ;  /* 0x0000000845417c24 */ /* 0x000fe2000f8e0243 */
[----:B------:R-:W-:Y:S01]  /*76e0*/  LEA R60, P0, R66, UR11, 0x2 ;  /* 0x0000000b423c7c11 */ /* 0x000fe2000f8010ff */
[----:B------:R-:W-:Y:S01]  /*76f0*/  FADD.FTZ R76, R189, R76 ;  /* 0x0000004cbd4c7221 */ /* 0x000fe20000010000 */
[----:B------:R-:W-:Y:S01]  /*7700*/  LEA.HI.X R69, R62, UR18, R63, 0x2, P2 ;  /* 0x000000123e457c11 */ /* 0x000fe200090f143f */
[----:B------:R-:W-:Y:S01]  /*7710*/  FADD.FTZ R187, R187, R70 ;  /* 0x00000046bbbb7221 */ /* 0x000fe20000010000 */
[----:B------:R-:W-:Y:S01]  /*7720*/  LEA.HI.X R61, R66, UR16, R65, 0x2, P0 ;  /* 0x00000010423d7c11 */ /* 0x000fe200080f1441 */
[-C--:B------:R-:W-:Y:S01]  /*7730*/  FMUL.FTZ R63, R122, R76.reuse ;  /* 0x0000004c7a3f7220 */ /* 0x080fe20000410000 */
[----:B------:R-:W-:Y:S01]  /*7740*/  FMUL.FTZ R56, R76, UR31 ;  /* 0x0000001f4c387c20 */ /* 0x000fe20008410000 */
[----:B------:R-:W-:Y:S01]  /*7750*/  FMUL.FTZ R65, R122, R187 ;  /* 0x000000bb7a417220 */ /* 0x000fe20000410000 */
[----:B------:R-:W-:Y:S01]  /*7760*/  FMUL.FTZ R67, R34, R101 ;  /* 0x0000006522437220 */ /* 0x000fe20000410000 */
[CC--:B------:R-:W-:Y:S01]  /*7770*/  FFMA.FTZ R62, R124.reuse, R187.reuse, R63 ;  /* 0x000000bb7c3e7223 */ /* 0x0c0fe2000001003f */
[-C--:B------:R-:W-:Y:S01]  /*7780*/  FMUL.FTZ R66, R87, R76.reuse ;  /* 0x0000004c57427220 */ /* 0x080fe20000410000 */
[-C--:B------:R-:W-:Y:S01]  /*7790*/  FFMA.FTZ R65, R124, R76.reuse, -R65 ;  /* 0x0000004c7c417223 */ /* 0x080fe20000010841 */
[----:B------:R-:W-:Y:S01]  /*77a0*/  FMUL.FTZ R63, R187, UR31 ;  /* 0x0000001fbb3f7c20 */ /* 0x000fe20008410000 */
[----:B------:R-:W-:Y:S01]  /*77b0*/  FADD.FTZ R122, R185, R62 ;  /* 0x0000003eb97a7221 */ /* 0x000fe20000010000 */
[----:B------:R-:W-:Y:S01]  /*77c0*/  FFMA.FTZ R62, R187, UR46, R56 ;  /* 0x0000002ebb3e7c23 */ /* 0x000fe20008010038 */
[C---:B------:R-:W-:Y:S01]  /*77d0*/  FMUL.FTZ R56, R34.reuse, R187 ;  /* 0x000000bb22387220 */ /* 0x040fe20000410000 */
[-C--:B------:R-:W-:Y:S01]  /*77e0*/  FFMA.FTZ R87, R87, -R67.reuse, R206 ;  /* 0x8000004357577223 */ /* 0x080fe200000100ce */
[----:B------:R-:W-:Y:S01]  /*77f0*/  FMUL.FTZ R72, R34, R76 ;  /* 0x0000004c22487220 */ /* 0x000fe20000410000 */
[----:B------:R-:W-:Y:S01]  /*7800*/  FADD.FTZ R186, R186, R65 ;  /* 0x00000041baba7221 */ /* 0x000fe20000010000 */
[----:B------:R-:W-:Y:S01]  /*7810*/  FMUL.FTZ R73, R101, R56 ;  /* 0x0000003865497220 */ /* 0x000fe20000410000 */
[----:B------:R-:W-:Y:S01]  /*7820*/  FFMA.FTZ R70, R76, UR46, -R63 ;  /* 0x0000002e4c467c23 */ /* 0x000fe2000801083f */
[----:B------:R-:W-:Y:S01]  /*7830*/  FFMA.FTZ R67, -R175, R67, R208 ;  /* 0x00000043af437223 */ /* 0x000fe200000101d0 */
[C---:B------:R-:W-:Y:S01]  /*7840*/  FMUL.FTZ R74, R87.reuse, R72 ;  /* 0x00000048574a7220 */ /* 0x040fe20000410000 */
[----:B------:R-:W-:Y:S01]  /*7850*/  FMUL.FTZ R63, R86, R186 ;  /* 0x000000ba563f7220 */ /* 0x000fe20000410000 */
[----:B------:R-:W-:Y:S01]  /*7860*/  FMUL.FTZ R59, R87, R56 ;  /* 0x00000038573b7220 */ /* 0x000fe20000410000 */
[----:B------:R-:W-:Y:S01]  /*7870*/  FMUL.FTZ R75, R101, R72 ;  /* 0x00000048654b7220 */ /* 0x000fe20000410000 */
[----:B------:R0:W-:Y:S01]  /*7880*/  STS [R58+0x4278], R73 ;  /* 0x004278493a007388 */ /* 0x0001e20000000800 */
[----:B------:R-:W-:Y:S01]  /*7890*/  FMUL.FTZ R87, R87, R70 ;  /* 0x0000004657577220 */ /* 0x000fe20000410000 */
[C---:B------:R-:W-:Y:S01]  /*78a0*/  FFMA.FTZ R57, R67.reuse, R56, R74 ;  /* 0x0000003843397223 */ /* 0x040fe2000001004a */
[----:B------:R-:W-:Y:S01]  /*78b0*/  FFMA.FTZ R56, R67, R72, -R59 ;  /* 0x0000004843387223 */ /* 0x000fe2000001083b */
[----:B------:R-:W-:Y:S01]  /*78c0*/  FMUL.FTZ R65, R33, R102 ;  /* 0x0000006621417220 */ /* 0x000fe20000410000 */
[C---:B------:R-:W-:Y:S01]  /*78d0*/  FMUL.FTZ R59, R125.reuse, R186 ;  /* 0x000000ba7d3b7220 */ /* 0x040fe20000410000 */
[----:B------:R-:W-:Y:S01]  /*78e0*/  FMUL.FTZ R125, R125, R122 ;  /* 0x0000007a7d7d7220 */ /* 0x000fe20000410000 */
[----:B------:R-:W-:Y:S01]  /*78f0*/  FFMA.FTZ R66, R175, R187, R66 ;  /* 0x000000bbaf427223 */ /* 0x000fe20000010042 */
[----:B------:R1:W-:Y:S01]  /*7900*/  STS [R58+0x427c], R75 ;  /* 0x00427c4b3a007388 */ /* 0x0003e20000000800 */
[----:B------:R-:W-:Y:S01]  /*7910*/  FFMA.FTZ R70, R67, R62, R87 ;  /* 0x0000003e43467223 */ /* 0x000fe20000010057 */
[-C--:B0-----:R-:W-:Y:S01]  /*7920*/  FFMA.FTZ R73, R176, R122.reuse, R63 ;  /* 0x0000007ab0497223 */ /* 0x081fe2000001003f */
[----:B------:R-:W-:Y:S01]  /*7930*/  FMUL.FTZ R63, R122, UR31 ;  /* 0x0000001f7a3f7c20 */ /* 0x000fe20008410000 */
[-C--:B------:R-:W-:Y:S01]  /*7940*/  FFMA.FTZ R86, R86, -R65.reuse, R207 ;  /* 0x8000004156567223 */ /* 0x080fe200000100cf */
[-C--:B------:R-:W-:Y:S01]  /*7950*/  FFMA.FTZ R62, R126, R122.reuse, R59 ;  /* 0x0000007a7e3e7223 */ /* 0x080fe2000001003b */
[C---:B------:R-:W-:Y:S01]  /*7960*/  FMUL.FTZ R67, R33.reuse, R122 ;  /* 0x0000007a21437220 */ /* 0x040fe20000410000 */
[----:B------:R-:W-:Y:S01]  /*7970*/  FFMA.FTZ R63, R186, UR46, -R63 ;  /* 0x0000002eba3f7c23 */ /* 0x000fe2000801083f */
[-C--:B------:R-:W-:Y:S01]  /*7980*/  FFMA.FTZ R125, R126, R186.reuse, -R125 ;  /* 0x000000ba7e7d7223 */ /* 0x080fe2000001087d */
[----:B------:R-:W-:Y:S01]  /*7990*/  FMUL.FTZ R59, R186, UR31 ;  /* 0x0000001fba3b7c20 */ /* 0x000fe20008410000 */
[----:B-1----:R-:W-:Y:S01]  /*79a0*/  FMUL.FTZ R75, R33, R186 ;  /* 0x000000ba214b7220 */ /* 0x002fe20000410000 */
[-C--:B------:R-:W-:Y:S01]  /*79b0*/  FFMA.FTZ R17, R34, R66.reuse, R17 ;  /* 0x0000004222117223 */ /* 0x080fe20000010011 */
[----:B------:R-:W-:Y:S01]  /*79c0*/  FFMA.FTZ R72, R101, R66, R70 ;  /* 0x0000004265487223 */ /* 0x000fe20000010046 */
[----:B------:R-:W-:Y:S01]  /*79d0*/  FFMA.FTZ R65, -R176, R65, R209 ;  /* 0x00000041b0417223 */ /* 0x000fe200000101d1 */
[C---:B------:R-:W-:Y:S01]  /*79e0*/  FMUL.FTZ R70, R86.reuse, R75 ;  /* 0x0000004b56467220 */ /* 0x040fe20000410000 */
[C---:B------:R-:W-:Y:S01]  /*79f0*/  FMUL.FTZ R66, R86.reuse, R63 ;  /* 0x0000003f56427220 */ /* 0x040fe20000410000 */
[----:B------:R-:W-:Y:S01]  /*7a00*/  FADD.FTZ R74, R183, R62 ;  /* 0x0000003eb74a7221 */ /* 0x000fe20000010000 */
[-C--:B------:R-:W-:Y:S01]  /*7a10*/  FMUL.FTZ R86, R86, R67.reuse ;  /* 0x0000004356567220 */ /* 0x080fe20000410000 */
[----:B------:R-:W-:Y:S01]  /*7a20*/  FFMA.FTZ R62, R122, UR46, R59 ;  /* 0x0000002e7a3e7c23 */ /* 0x000fe2000801003b */
[----:B------:R-:W-:Y:S01]  /*7a30*/  FADD.FTZ R124, R184, R125 ;  /* 0x0000007db87c7221 */ /* 0x000fe20000010000 */
[CC--:B------:R-:W-:Y:S01]  /*7a40*/  FMUL.FTZ R77, R102.reuse, R67.reuse ;  /* 0x00000043664d7220 */ /* 0x0c0fe20000410000 */
[C---:B------:R-:W-:Y:S01]  /*7a50*/  FFMA.FTZ R67, R65.reuse, R67, R70 ;  /* 0x0000004341437223 */ /* 0x040fe20000010046 */
[-C--:B------:R-:W-:Y:S01]  /*7a60*/  FMUL.FTZ R87, R102, R75.reuse ;  /* 0x0000004b66577220 */ /* 0x080fe20000410000 */
[C---:B------:R-:W-:Y:S01]  /*7a70*/  FFMA.FTZ R70, R65.reuse, R75, -R86 ;  /* 0x0000004b41467223 */ /* 0x040fe20000010856 */
[----:B------:R-:W-:Y:S01]  /*7a80*/  FFMA.FTZ R75, R65, R62, R66 ;  /* 0x0000003e414b7223 */ /* 0x000fe20000010042 */
[C---:B------:R-:W-:Y:S01]  /*7a90*/  FMUL.FTZ R59, R127.reuse, R124 ;  /* 0x0000007c7f3b7220 */ /* 0x040fe20000410000 */
[-C--:B------:R-:W-:Y:S01]  /*7aa0*/  FMUL.FTZ R127, R127, R74.reuse ;  /* 0x0000004a7f7f7220 */ /* 0x080fe20000410000 */
[----:B------:R-:W-:Y:S01]  /*7ab0*/  FMUL.FTZ R65, R74, UR31 ;  /* 0x0000001f4a417c20 */ /* 0x000fe20008410000 */
[----:B------:R-:W-:Y:S01]  /*7ac0*/  FMUL.FTZ R63, R36, R103 ;  /* 0x00000067243f7220 */ /* 0x000fe20000410000 */
[----:B------:R-:W-:Y:S01]  /*7ad0*/  FADD.FTZ R49, R72, R49 ;  /* 0x0000003148317221 */ /* 0x000fe20000010000 */
[C---:B------:R-:W-:Y:S01]  /*7ae0*/  FFMA.FTZ R62, R128.reuse, R74, R59 ;  /* 0x0000004a803e7223 */ /* 0x040fe2000001003b */
        /* <DEDUP_REMOVED lines=14> */
[----:B------:R0:W-:Y:S01]  /*7bd0*/  STS [R58+0x4270], R77 ;  /* 0x0042704d3a007388 */ /* 0x0001e20000000800 */
[----:B------:R-:W-:Y:S01]  /*7be0*/  FADD.FTZ R182, R182, R127 ;  /* 0x0000007fb6b67221 */ /* 0x000fe20000010000 */
[-C--:B------:R-:W-:Y:S01]  /*7bf0*/  FFMA.FTZ R18, R33, R73.reuse, R18 ;  /* 0x0000004921127223 */ /* 0x080fe20000010012 */
[----:B------:R-:W-:Y:S01]  /*7c00*/  FFMA.FTZ R72, R63, R62, R72 ;  /* 0x0000003e3f487223 */ /* 0x000fe20000010048 */
[----:B------:R-:W-:Y:S01]  /*7c10*/  FMUL.FTZ R65, R35, R104 ;  /* 0x0000006823417220 */ /* 0x000fe20000410000 */
[C---:B------:R-:W-:Y:S01]  /*7c20*/  FMUL.FTZ R59, R129.reuse, R182 ;  /* 0x000000b6813b7220 */ /* 0x040fe20000410000 */
[----:B------:R-:W-:Y:S01]  /*7c30*/  FMUL.FTZ R129, R129, R76 ;  /* 0x0000004c81817220 */ /* 0x000fe20000410000 */
[----:B------:R-:W-:Y:S01]  /*7c40*/  FMUL.FTZ R125, R35, R182 ;  /* 0x000000b6237d7220 */ /* 0x000fe20000410000 */
[----:B------:R-:W-:Y:S01]  /*7c50*/  FFMA.FTZ R19, R36, R66, R19 ;  /* 0x0000004224137223 */ /* 0x000fe20000010013 */
[----:B------:R-:W-:Y:S01]  /*7c60*/  FFMA.FTZ R62, R130, R76, R59 ;  /* 0x0000004c823e7223 */ /* 0x000fe2000001003b */
[----:B0-----:R-:W-:Y:S01]  /*7c70*/  FFMA.FTZ R77, R102, R73, R75 ;  /* 0x00000049664d7223 */ /* 0x001fe2000001004b */
[C---:B------:R-:W-:Y:S01]  /*7c80*/  FMUL.FTZ R73, R103.reuse, R122 ;  /* 0x0000007a67497220 */ /* 0x040fe20000410000 */
[----:B------:R-:W-:Y:S01]  /*7c90*/  FMUL.FTZ R75, R103, R124 ;  /* 0x0000007c674b7220 */ /* 0x000fe20000410000 */
[C---:B------:R-:W-:Y:S01]  /*7ca0*/  FFMA.FTZ R122, R63.reuse, R122, R74 ;  /* 0x0000007a3f7a7223 */ /* 0x040fe2000001004a */
[----:B------:R-:W-:Y:S01]  /*7cb0*/  FFMA.FTZ R124, R63, R124, -R85 ;  /* 0x0000007c3f7c7223 */ /* 0x000fe20000010855 */
[-C--:B------:R-:W-:Y:S01]  /*7cc0*/  FMUL.FTZ R63, R84, R182.reuse ;  /* 0x000000b6543f7220 */ /* 0x080fe20000410000 */
[----:B------:R0:W-:Y:S01]  /*7cd0*/  STS [R58+0x4268], R73 ;  /* 0x004268493a007388 */ /* 0x0001e20000000800 */
[----:B------:R-:W-:Y:S01]  /*7ce0*/  FMUL.FTZ R59, R182, UR31 ;  /* 0x0000001fb63b7c20 */ /* 0x000fe20008410000 */
[-C--:B------:R-:W-:Y:S01]  /*7cf0*/  FFMA.FTZ R84, R84, -R65.reuse, R213 ;  /* 0x8000004154547223 */ /* 0x080fe200000100d5 */
[----:B------:R-:W-:Y:S01]  /*7d00*/  FFMA.FTZ R129, R130, R182, -R129 ;  /* 0x000000b682817223 */ /* 0x000fe20000010881 */
[----:B------:R-:W-:Y:S01]  /*7d10*/  FADD.FTZ R86, R179, R62 ;  /* 0x0000003eb3567221 */ /* 0x000fe20000010000 */
[----:B------:R-:W-:Y:S01]  /*7d20*/  FFMA.FTZ R62, R76, UR46, R59 ;  /* 0x0000002e4c3e7c23 */ /* 0x000fe2000801003b */
[----:B------:R-:W-:Y:S01]  /*7d30*/  FFMA.FTZ R65, -R174, R65, R211 ;  /* 0x00000041ae417223 */ /* 0x000fe200000101d3 */
[-C--:B------:R-:W-:Y:S01]  /*7d40*/  FMUL.FTZ R59, R35, R76.reuse ;  /* 0x0000004c233b7220 */ /* 0x080fe20000410000 */
[----:B------:R-:W-:Y:S01]  /*7d50*/  FMUL.FTZ R126, R84, R125 ;  /* 0x0000007d547e7220 */ /* 0x000fe20000410000 */
[----:B------:R-:W-:Y:S01]  /*7d60*/  FADD.FTZ R129, R180, R129 ;  /* 0x00000081b4817221 */ /* 0x000fe20000010000 */
[----:B0-----:R-:W-:Y:S01]  /*7d70*/  FFMA.FTZ R73, R174, R76, R63 ;  /* 0x0000004cae497223 */ /* 0x001fe2000001003f */
[----:B------:R-:W-:Y:S01]  /*7d80*/  FMUL.FTZ R63, R76, UR31 ;  /* 0x0000001f4c3f7c20 */ /* 0x000fe20008410000 */
[----:B------:R-:W-:Y:S01]  /*7d90*/  FFMA.FTZ R72, R103, R66, R72 ;  /* 0x0000004267487223 */ /* 0x000fe20000010048 */
[----:B------:R-:W-:Y:S01]  /*7da0*/  FADD.FTZ R50, R77, R50 ;  /* 0x000000324d327221 */ /* 0x000fe20000010000 */
[-C--:B------:R-:W-:Y:S01]  /*7db0*/  FMUL.FTZ R77, R104, R59.reuse ;  /* 0x0000003b684d7220 */ /* 0x080fe20000410000 */
[----:B------:R-:W-:Y:S01]  /*7dc0*/  FFMA.FTZ R63, R182, UR46, -R63 ;  /* 0x0000002eb63f7c23 */ /* 0x000fe2000801083f */
[----:B------:R-:W-:Y:S01]  /*7dd0*/  FFMA.FTZ R126, R65, R59, R126 ;  /* 0x0000003b417e7223 */ /* 0x000fe2000001007e */
[----:B------:R0:W-:Y:S01]  /*7de0*/  STS [R58+0x426c], R75 ;  /* 0x00426c4b3a007388 */ /* 0x0001e20000000800 */
[----:B------:R-:W-:Y:S01]  /*7df0*/  FMUL.FTZ R85, R104, R125 ;  /* 0x0000007d68557220 */ /* 0x000fe20000410000 */
[C---:B------:R-:W-:Y:S01]  /*7e00*/  FMUL.FTZ R66, R84.reuse, R63 ;  /* 0x0000003f54427220 */ /* 0x040fe20000410000 */
[----:B------:R-:W-:Y:S01]  /*7e10*/  FMUL.FTZ R84, R84, R59 ;  /* 0x0000003b54547220 */ /* 0x000fe20000410000 */
[C---:B------:R-:W-:Y:S01]  /*7e20*/  FMUL.FTZ R59, R131.reuse, R129 ;  /* 0x00000081833b7220 */ /* 0x040fe20000410000 */
[----:B------:R-:W-:Y:S01]  /*7e30*/  FMUL.FTZ R131, R131, R86 ;  /* 0x0000005683837220 */ /* 0x000fe20000410000 */
[----:B------:R-:W-:Y:S01]  /*7e40*/  FMUL.FTZ R63, R38, R105 ;  /* 0x00000069263f7220 */ /* 0x000fe20000410000 */
[C---:B------:R-:W-:Y:S01]  /*7e50*/  FFMA.FTZ R125, R65.reuse, R125, -R84 ;  /* 0x0000007d417d7223 */ /* 0x040fe20000010854 */
[----:B------:R-:W-:Y:S01]  /*7e60*/  FADD.FTZ R51, R72, R51 ;  /* 0x0000003348337221 */ /* 0x000fe20000010000 */
[CC--:B------:R-:W-:Y:S01]  /*7e70*/  FFMA.FTZ R131, R132.reuse, R129.reuse, -R131 ;  /* 0x0000008184837223 */ /* 0x0c0fe20000010883 */
[----:B0-----:R-:W-:Y:S01]  /*7e80*/  FFMA.FTZ R75, R65, R62, R66 ;  /* 0x0000003e414b7223 */ /* 0x001fe20000010042 */
[-C--:B------:R-:W-:Y:S01]  /*7e90*/  FFMA.FTZ R62, R132, R86.reuse, R59 ;  /* 0x00000056843e7223 */ /* 0x080fe2000001003b */
[C---:B------:R-:W-:Y:S01]  /*7ea0*/  FMUL.FTZ R66, R83.reuse, R129 ;  /* 0x0000008153427220 */ /* 0x040fe20000410000 */
[----:B------:R-:W-:Y:S01]  /*7eb0*/  FADD.FTZ R131, R178, R131 ;  /* 0x00000083b2837221 */ /* 0x000fe20000010000 */
[----:B------:R-:W-:Y:S01]  /*7ec0*/  FFMA.FTZ R83, R83, -R63, R218 ;  /* 0x8000003f53537223 */ /* 0x000fe200000100da */
[----:B------:R-:W-:Y:S01]  /*7ed0*/  FADD.FTZ R128, R177, R62 ;  /* 0x0000003eb1807221 */ /* 0x000fe20000010000 */
[----:B------:R-:W-:Y:S01]  /*7ee0*/  FFMA.FTZ R74, R171, R86, R66 ;  /* 0x00000056ab4a7223 */ /* 0x000fe20000010042 */
[----:B------:R-:W-:Y:S01]  /*7ef0*/  FMUL.FTZ R59, R133, R131 ;  /* 0x00000083853b7220 */ /* 0x000fe20000410000 */
[----:B------:R-:W-:Y:S01]  /*7f00*/  FFMA.FTZ R65, -R171, R63, R216 ;  /* 0x0000003fab417223 */ /* 0x000fe200000101d8 */
[-C--:B------:R-:W-:Y:S01]  /*7f10*/  FMUL.FTZ R133, R133, R128.reuse ;  /* 0x0000008085857220 */ /* 0x080fe20000410000 */
[----:B------:R-:W-:Y:S01]  /*7f20*/  FMUL.FTZ R66, R86, UR31 ;  /* 0x0000001f56427c20 */ /* 0x000fe20008410000 */
[C---:B------:R-:W-:Y:S01]  /*7f30*/  FFMA.FTZ R59, R134.reuse, R128, R59 ;  /* 0x00000080863b7223 */ /* 0x040fe2000001003b */
[C---:B------:R-:W-:Y:S01]  /*7f40*/  FMUL.FTZ R63, R129.reuse, UR31 ;  /* 0x0000001f813f7c20 */ /* 0x040fe20008410000 */
[----:B------:R-:W-:Y:S01]  /*7f50*/  FFMA.FTZ R62, R134, R131, -R133 ;  /* 0x00000083863e7223 */ /* 0x000fe20000010885 */
[----:B------:R-:W-:Y:S01]  /*7f60*/  FFMA.FTZ R72, R129, UR46, -R66 ;  /* 0x0000002e81487c23 */ /* 0x000fe20008010842 */
[----:B------:R-:W-:Y:S01]  /*7f70*/  FADD.FTZ R59, R94, R59 ;  /* 0x0000003b5e3b7221 */ /* 0x000fe20000010000 */
[----:B------:R-:W-:Y:S01]  /*7f80*/  FFMA.FTZ R66, R86, UR46, R63 ;  /* 0x0000002e56427c23 */ /* 0x000fe2000801003f */
[----:B------:R-:W-:Y:S01]  /*7f90*/  FADD.FTZ R62, R95, R62 ;  /* 0x0000003e5f3e7221 */ /* 0x000fe20000010000 */
[C---:B------:R-:W-:Y:S01]  /*7fa0*/  FMUL.FTZ R76, R38.reuse, R86 ;  /* 0x00000056264c7220 */ /* 0x040fe20000410000 */
[----:B------:R0:W-:Y:S01]  /*7fb0*/  STS [R58+0x4260], R77 ;  /* 0x0042604d3a007388 */ /* 0x0001e20000000800 */
[----:B------:R-:W-:Y:S01]  /*7fc0*/  FMUL.FTZ R84, R38, R129 ;  /* 0x0000008126547220 */ /* 0x000fe20000410000 */
[C---:B------:R-:W-:Y:S01]  /*7fd0*/  FMUL.FTZ R63, R135.reuse, R62 ;  /* 0x0000003e873f7220 */ /* 0x040fe20000410000 */
[----:B------:R-:W-:Y:S01]  /*7fe0*/  FMUL.FTZ R135, R135, R59 ;  /* 0x0000003b87877220 */ /* 0x000fe20000410000 */
[----:B------:R-:W-:Y:S01]  /*7ff0*/  FFMA.FTZ R20, R35, R73, R20 ;  /* 0x0000004923147223 */ /* 0x000fe20000010014 */
[C---:B------:R-:W-:Y:S01]  /*8000*/  FMUL.FTZ R94, R83.reuse, R84 ;  /* 0x00000054535e7220 */ /* 0x040fe20000410000 */
[C---:B------:R-:W-:Y:S01]  /*8010*/  FFMA.FTZ R63, R136.reuse, R59, R63 ;  /* 0x0000003b883f7223 */ /* 0x040fe2000001003f */
[----:B------:R-:W-:Y:S01]  /*8020*/  FFMA.FTZ R136, R136, R62, -R135 ;  /* 0x0000003e88887223 */ /* 0x000fe20000010887 */
[C---:B------:R-:W-:Y:S01]  /*8030*/  FMUL.FTZ R72, R83.reuse, R72 ;  /* 0x0000004853487220 */ /* 0x040fe20000410000 */
[-C--:B------:R-:W-:Y:S01]  /*8040*/  FMUL.FTZ R83, R83, R76.reuse ;  /* 0x0000004c53537220 */ /* 0x080fe20000410000 */
[----:B0-----:R-:W-:Y:S01]  /*8050*/  FFMA.FTZ R77, R104, R73, R75 ;  /* 0x00000049684d7223 */ /* 0x001fe2000001004b */
[-C--:B------:R-:W-:Y:S01]  /*8060*/  FMUL.FTZ R73, R105, R76.reuse ;  /* 0x0000004c69497220 */ /* 0x080fe20000410000 */
[----:B------:R-:W-:Y:S01]  /*8070*/  FADD.FTZ R92, R92, R63 ;  /* 0x0000003f5c5c7221 */ /* 0x000fe20000010000 */
[----:B------:R-:W-:Y:S01]  /*8080*/  FMUL.FTZ R63, R82, R131 ;  /* 0x00000083523f7220 */ /* 0x000fe20000410000 */
[----:B------:R-:W-:Y:S01]  /*8090*/  FADD.FTZ R93, R93, R136 ;  /* 0x000000885d5d7221 */ /* 0x000fe20000010000 */
[C---:B------:R-:W-:Y:S01]  /*80a0*/  FFMA.FTZ R94, R65.reuse, R76, R94 ;  /* 0x0000004c415e7223 */ /* 0x040fe2000001005e */
[----:B------:R0:W-:Y:S01]  /*80b0*/  STS [R58+0x4258], R73 ;  /* 0x004258493a007388 */ /* 0x0001e20000000800 */
[C---:B------:R-:W-:Y:S01]  /*80c0*/  FFMA.FTZ R95, R65.reuse, R84, -R83 ;  /* 0x00000054415f7223 */ /* 0x040fe20000010853 */
[----:B------:R-:W-:Y:S01]  /*80d0*/  FFMA.FTZ R76, R65, R66, R72 ;  /* 0x00000042414c7223 */ /* 0x000fe20000010048 */
[----:B------:R-:W-:Y:S01]  /*80e0*/  FMUL.FTZ R65, R37, R106 ;  /* 0x0000006a25417220 */ /* 0x000fe20000410000 */
[----:B------:R-:W-:Y:S01]  /*80f0*/  FMUL.FTZ R66, R137, R92 ;  /* 0x0000005c89427220 */ /* 0x000fe20000410000 */
[-C--:B------:R-:W-:Y:S01]  /*8100*/  FFMA.FTZ R21, R38, R74.reuse, R21 ;  /* 0x0000004a26157223 */ /* 0x080fe20000010015 */
[----:B------:R-:W-:Y:S01]  /*8110*/  FFMA.FTZ R76, R105, R74, R76 ;  /* 0x0000004a694c7223 */ /* 0x000fe2000001004c */
[-C--:B------:R-:W-:Y:S01]  /*8120*/  FFMA.FTZ R82, R82, -R65.reuse, R217 ;  /* 0x8000004152527223 */ /* 0x080fe200000100d9 */
[----:B------:R-:W-:Y:S01]  /*8130*/  FFMA.FTZ R72, -R172, R65, R215 ;  /* 0x00000041ac487223 */ /* 0x000fe200000101d7 */
[----:B------:R-:W-:Y:S01]  /*8140*/  FMUL.FTZ R74, R128, UR31 ;  /* 0x0000001f804a7c20 */ /* 0x000fe20008410000 */
[----:B0-----:R-:W-:Y:S01]  /*8150*/  FFMA.FTZ R73, R172, R128, R63 ;  /* 0x00000080ac497223 */ /* 0x001fe2000001003f */
[-C--:B------:R-:W-:Y:S01]  /*8160*/  FMUL.FTZ R63, R137, R93.reuse ;  /* 0x0000005d893f7220 */ /* 0x080fe20000410000 */
[C---:B------:R-:W-:Y:S01]  /*8170*/  FFMA.FTZ R65, R138.reuse, R93, -R66 ;  /* 0x0000005d8a417223 */ /* 0x040fe20000010842 */
[----:B------:R-:W-:Y:S01]  /*8180*/  FMUL.FTZ R75, R105, R84 ;  /* 0x00000054694b7220 */ /* 0x000fe20000410000 */
[----:B------:R-:W-:Y:S01]  /*8190*/  FMUL.FTZ R66, R131, UR31 ;  /* 0x0000001f83427c20 */ /* 0x000fe20008410000 */
[----:B------:R-:W-:Y:S01]  /*81a0*/  FFMA.FTZ R63, R138, R92, R63 ;  /* 0x0000005c8a3f7223 */ /* 0x000fe2000001003f */
[----:B------:R-:W-:Y:S01]  /*81b0*/  FADD.FTZ R188, R188, R65 ;  /* 0x00000041bcbc7221 */ /* 0x000fe20000010000 */
[----:B------:R-:W-:Y:S01]  /*81c0*/  FMUL.FTZ R83, R37, R131 ;  /* 0x0000008325537220 */ /* 0x000fe20000410000 */
[----:B------:R0:W-:Y:S01]  /*81d0*/  STS [R58+0x425c], R75 ;  /* 0x00425c4b3a007388 */ /* 0x0001e20000000800 */
[----:B------:R-:W-:Y:S01]  /*81e0*/  FADD.FTZ R190, R190, R63 ;  /* 0x0000003fbebe7221 */ /* 0x000fe20000010000 */
[----:B------:R-:W-:Y:S01]  /*81f0*/  FFMA.FTZ R63, R131, UR46, -R74 ;  /* 0x0000002e833f7c23 */ /* 0x000fe2000801084a */
[----:B------:R-:W-:Y:S01]  /*8200*/  FADD.FTZ R52, R77, R52 ;  /* 0x000000344d347221 */ /* 0x000fe20000010000 */
[----:B------:R-:W-:Y:S01]  /*8210*/  FMUL.FTZ R77, R37, R128 ;  /* 0x00000080254d7220 */ /* 0x000fe20000410000 */
[C---:B------:R-:W-:Y:S01]  /*8220*/  FMUL.FTZ R127, R82.reuse, R83 ;  /* 0x00000053527f7220 */ /* 0x040fe20000410000 */
[----:B------:R-:W-:Y:S01]  /*8230*/  FMUL.FTZ R65, R82, R63 ;  /* 0x0000003f52417220 */ /* 0x000fe20000410000 */
[C---:B------:R-:W-:Y:S01]  /*8240*/  FMUL.FTZ R63, R139.reuse, R188 ;  /* 0x000000bc8b3f7220 */ /* 0x040fe20000410000 */
[-C--:B------:R-:W-:Y:S01]  /*8250*/  FMUL.FTZ R139, R139, R190.reuse ;  /* 0x000000be8b8b7220 */ /* 0x080fe20000410000 */
[----:B------:R1:W-:Y:S01]  /*8260*/  STS [R58+0x4264], R85 ;  /* 0x004264553a007388 */ /* 0x0003e20000000800 */
[----:B0-----:R-:W-:Y:S01]  /*8270*/  FFMA.FTZ R75, R128, UR46, R66 ;  /* 0x0000002e804b7c23 */ /* 0x001fe20008010042 */
[C---:B------:R-:W-:Y:S01]  /*8280*/  FFMA.FTZ R63, R140.reuse, R190, R63 ;  /* 0x000000be8c3f7223 */ /* 0x040fe2000001003f */
[----:B------:R-:W-:Y:S01]  /*8290*/  FFMA.FTZ R140, R140, R188, -R139 ;  /* 0x000000bc8c8c7223 */ /* 0x000fe2000001088b */
[C---:B------:R-:W-:Y:S01]  /*82a0*/  FFMA.FTZ R127, R72.reuse, R77, R127 ;  /* 0x0000004d487f7223 */ /* 0x040fe2000001007f */
[----:B------:R-:W-:Y:S01]  /*82b0*/  FFMA.FTZ R75, R72, R75, R65 ;  /* 0x0000004b484b7223 */ /* 0x000fe20000010041 */
[----:B------:R-:W-:Y:S01]  /*82c0*/  FADD.FTZ R192, R192, R63 ;  /* 0x0000003fc0c07221 */ /* 0x000fe20000010000 */
[----:B------:R-:W-:Y:S01]  /*82d0*/  FADD.FTZ R191, R191, R140 ;  /* 0x0000008cbfbf7221 */ /* 0x000fe20000010000 */
[----:B------:R-:W-:Y:S01]  /*82e0*/  FMUL.FTZ R65, R40, R107 ;  /* 0x0000006b28417220 */ /* 0x000fe20000410000 */
[----:B------:R-:W-:Y:S01]  /*82f0*/  FFMA.FTZ R22, R37, R73, R22 ;  /* 0x0000004925167223 */ /* 0x000fe20000010016 */
[CC--:B------:R-:W-:Y:S01]  /*8300*/  FMUL.FTZ R66, R141.reuse, R192.reuse ;  /* 0x000000c08d427220 */ /* 0x0c0fe20000410000 */
[----:B------:R-:W-:Y:S01]  /*8310*/  FMUL.FTZ R63, R141, R191 ;  /* 0x000000bf8d3f7220 */ /* 0x000fe20000410000 */
[-C--:B-1----:R-:W-:Y:S01]  /*8320*/  FMUL.FTZ R85, R82, R77.reuse ;  /* 0x0000004d52557220 */ /* 0x082fe20000410000 */
[----:B------:R-:W-:Y:S01]  /*8330*/  FMUL.FTZ R77, R106, R77 ;  /* 0x0000004d6a4d7220 */ /* 0x000fe20000410000 */
[C---:B------:R-:W-:Y:S01]  /*8340*/  FFMA.FTZ R66, R142.reuse, R191, -R66 ;  /* 0x000000bf8e427223 */ /* 0x040fe20000010842 */
[----:B------:R-:W-:Y:S01]  /*8350*/  FFMA.FTZ R63, R142, R192, R63 ;  /* 0x000000c08e3f7223 */ /* 0x000fe2000001003f */
[----:B------:R-:W-:Y:S01]  /*8360*/  FFMA.FTZ R128, R72, R83, -R85 ;  /* 0x0000005348807223 */ /* 0x000fe20000010855 */
[----:B------:R-:W-:Y:S01]  /*8370*/  FMUL.FTZ R72, R81, R62 ;  /* 0x0000003e51487220 */ /* 0x000fe20000410000 */
[----:B------:R-:W-:Y:S01]  /*8380*/  FADD.FTZ R193, R193, R66 ;  /* 0x00000042c1c17221 */ /* 0x000fe20000010000 */
[----:B------:R-:W-:Y:S01]  /*8390*/  FADD.FTZ R194, R194, R63 ;  /* 0x0000003fc2c27221 */ /* 0x000fe20000010000 */
[----:B------:R0:W-:Y:S01]  /*83a0*/  STS [R58+0x4250], R77 ;  /* 0x0042504d3a007388 */ /* 0x0001e20000000800 */
[----:B------:R-:W-:Y:S01]  /*83b0*/  FFMA.FTZ R81, R81, -R65, R222 ;  /* 0x8000004151517223 */ /* 0x000fe200000100de */
[CC--:B------:R-:W-:Y:S01]  /*83c0*/  FMUL.FTZ R63, R143.reuse, R193.reuse ;  /* 0x000000c18f3f7220 */ /* 0x0c0fe20000410000 */
[----:B------:R-:W-:Y:S01]  /*83d0*/  FMUL.FTZ R66, R143, R194 ;  /* 0x000000c28f427220 */ /* 0x000fe20000410000 */
[----:B------:R-:W-:Y:S01]  /*83e0*/  FMUL.FTZ R82, R40, R62 ;  /* 0x0000003e28527220 */ /* 0x000fe20000410000 */
[----:B------:R-:W-:Y:S01]  /*83f0*/  FADD.FTZ R53, R76, R53 ;  /* 0x000000354c357221 */ /* 0x000fe20000010000 */
[C---:B------:R-:W-:Y:S01]  /*8400*/  FFMA.FTZ R63, R144.reuse, R194, R63 ;  /* 0x000000c2903f7223 */ /* 0x040fe2000001003f */
[----:B------:R-:W-:Y:S01]  /*8410*/  FFMA.FTZ R66, R144, R193, -R66 ;  /* 0x000000c190427223 */ /* 0x000fe20000010842 */
[----:B------:R-:W-:Y:S01]  /*8420*/  FMUL.FTZ R74, R62, UR31 ;  /* 0x0000001f3e4a7c20 */ /* 0x000fe20008410000 */
[----:B------:R-:W-:Y:S01]  /*8430*/  FFMA.FTZ R65, -R169, R65, R220 ;  /* 0x00000041a9417223 */ /* 0x000fe200000101dc */
[----:B0-----:R-:W-:Y:S01]  /*8440*/  FFMA.FTZ R77, R106, R73, R75 ;  /* 0x000000496a4d7223 */ /* 0x001fe2000001004b */
[----:B------:R-:W-:Y:S01]  /*8450*/  FMUL.FTZ R73, R59, UR31 ;  /* 0x0000001f3b497c20 */ /* 0x000fe20008410000 */
[----:B------:R-:W-:Y:S01]  /*8460*/  FMUL.FTZ R84, R81, R82 ;  /* 0x0000005251547220 */ /* 0x000fe20000410000 */
[----:B------:R-:W-:Y:S01]  /*8470*/  FADD.FTZ R196, R196, R63 ;  /* 0x0000003fc4c47221 */ /* 0x000fe20000010000 */
[----:B------:R-:W-:Y:S01]  /*8480*/  FADD.FTZ R195, R195, R66 ;  /* 0x00000042c3c37221 */ /* 0x000fe20000010000 */
[----:B------:R-:W-:Y:S01]  /*8490*/  FFMA.FTZ R76, R62, UR46, -R73 ;  /* 0x0000002e3e4c7c23 */ /* 0x000fe20008010849 */
[-C--:B------:R-:W-:Y:S01]  /*84a0*/  FMUL.FTZ R62, R40, R59.reuse ;  /* 0x0000003b283e7220 */ /* 0x080fe20000410000 */
[----:B------:R-:W-:Y:S01]  /*84b0*/  FFMA.FTZ R72, R169, R59, R72 ;  /* 0x0000003ba9487223 */ /* 0x000fe20000010048 */
[----:B------:R-:W-:Y:S01]  /*84c0*/  FFMA.FTZ R74, R59, UR46, R74 ;  /* 0x0000002e3b4a7c23 */ /* 0x000fe2000801004a */
[C---:B------:R-:W-:Y:S01]  /*84d0*/  FMUL.FTZ R76, R81.reuse, R76 ;  /* 0x0000004c514c7220 */ /* 0x040fe20000410000 */
[-C--:B------:R-:W-:Y:S01]  /*84e0*/  FMUL.FTZ R81, R81, R62.reuse ;  /* 0x0000003e51517220 */ /* 0x080fe20000410000 */
[-C--:B------:R-:W-:Y:S01]  /*84f0*/  FFMA.FTZ R129, R65, R62.reuse, R84 ;  /* 0x0000003e41817223 */ /* 0x080fe20000010054 */
[----:B------:R-:W-:Y:S01]  /*8500*/  FMUL.FTZ R73, R107, R62 ;  /* 0x0000003e6b497220 */ /* 0x000fe20000410000 */
[C---:B------:R-:W-:Y:S01]  /*8510*/  FMUL.FTZ R62, R145.reuse, R196 ;  /* 0x000000c4913e7220 */ /* 0x040fe20000410000 */
[-C--:B------:R-:W-:Y:S01]  /*8520*/  FMUL.FTZ R59, R145, R195.reuse ;  /* 0x000000c3913b7220 */ /* 0x080fe20000410000 */
[----:B------:R-:W-:Y:S01]  /*8530*/  FMUL.FTZ R63, R39, R108 ;  /* 0x0000006c273f7220 */ /* 0x000fe20000410000 */
[C---:B------:R-:W-:Y:S01]  /*8540*/  FFMA.FTZ R130, R65.reuse, R82, -R81 ;  /* 0x0000005241827223 */ /* 0x040fe20000010851 */
[C---:B------:R-:W-:Y:S01]  /*8550*/  FFMA.FTZ R62, R146.reuse, R195, -R62 ;  /* 0x000000c3923e7223 */ /* 0x040fe2000001083e */
[----:B------:R-:W-:Y:S01]  /*8560*/  FFMA.FTZ R59, R146, R196, R59 ;  /* 0x000000c4923b7223 */ /* 0x000fe2000001003b */
[----:B------:R-:W-:Y:S01]  /*8570*/  FFMA.FTZ R74, R65, R74, R76 ;  /* 0x0000004a414a7223 */ /* 0x000fe2000001004c */
[----:B------:R-:W-:Y:S01]  /*8580*/  FFMA.FTZ R65, -R170, R63, R219 ;  /* 0x0000003faa417223 */ /* 0x000fe200000101db */
[----:B------:R-:W-:Y:S01]  /*8590*/  FADD.FTZ R197, R197, R62 ;  /* 0x0000003ec5c57221 */ /* 0x000fe20000010000 */
[----:B------:R-:W-:Y:S01]  /*85a0*/  FADD.FTZ R198, R198, R59 ;  /* 0x0000003bc6c67221 */ /* 0x000fe20000010000 */
[C---:B------:R-:W-:Y:S01]  /*85b0*/  FMUL.FTZ R59, R80.reuse, R93 ;  /* 0x0000005d503b7220 */ /* 0x040fe20000410000 */
[----:B------:R-:W-:Y:S01]  /*85c0*/  FFMA.FTZ R80, R80, -R63, R221 ;  /* 0x8000003f50507223 */ /* 0x000fe200000100dd */
[CC--:B------:R-:W-:Y:S01]  /*85d0*/  FMUL.FTZ R63, R147.reuse, R197.reuse ;  /* 0x000000c5933f7220 */ /* 0x0c0fe20000410000 */
[----:B------:R-:W-:Y:S01]  /*85e0*/  FMUL.FTZ R66, R147, R198 ;  /* 0x000000c693427220 */ /* 0x000fe20000410000 */
[-C--:B------:R-:W-:Y:S01]  /*85f0*/  FFMA.FTZ R23, R40, R72.reuse, R23 ;  /* 0x0000004828177223 */ /* 0x080fe20000010017 */
[----:B------:R-:W-:Y:S01]  /*8600*/  FFMA.FTZ R62, R107, R72, R74 ;  /* 0x000000486b3e7223 */ /* 0x000fe2000001004a */
[----:B------:R-:W-:Y:S01]  /*8610*/  FFMA.FTZ R63, R148, R198, R63 ;  /* 0x000000c6943f7223 */ /* 0x000fe2000001003f */
[----:B------:R-:W-:Y:S01]  /*8620*/  FMUL.FTZ R72, R92, UR31 ;  /* 0x0000001f5c487c20 */ /* 0x000fe20008410000 */
[----:B------:R-:W-:Y:S01]  /*8630*/  FFMA.FTZ R66, R148, R197, -R66 ;  /* 0x000000c594427223 */ /* 0x000fe20000010842 */
[----:B------:R0:W-:Y:S01]  /*8640*/  STS [R58+0x4248], R73 ;  /* 0x004248493a007388 */ /* 0x0001e20000000800 */
[----:B------:R-:W-:Y:S01]  /*8650*/  FADD.FTZ R200, R200, R63 ;  /* 0x0000003fc8c87221 */ /* 0x000fe20000010000 */
[----:B------:R-:W-:Y:S01]  /*8660*/  FFMA.FTZ R63, R93, UR46, -R72 ;  /* 0x0000002e5d3f7c23 */ /* 0x000fe20008010848 */
[----:B------:R-:W-:Y:S01]  /*8670*/  FADD.FTZ R199, R199, R66 ;  /* 0x00000042c7c77221 */ /* 0x000fe20000010000 */
[----:B------:R-:W-:Y:S01]  /*8680*/  FADD.FTZ R54, R77, R54 ;  /* 0x000000364d367221 */ /* 0x000fe20000010000 */
[C---:B------:R-:W-:Y:S01]  /*8690*/  FMUL.FTZ R66, R149.reuse, R200 ;  /* 0x000000c895427220 */ /* 0x040fe20000410000 */
[----:B------:R-:W-:Y:S01]  /*86a0*/  FMUL.FTZ R74, R80, R63 ;  /* 0x0000003f504a7220 */ /* 0x000fe20000410000 */
[-C--:B------:R-:W-:Y:S01]  /*86b0*/  FMUL.FTZ R63, R149, R199.reuse ;  /* 0x000000c7953f7220 */ /* 0x080fe20000410000 */
[----:B------:R-:W-:Y:S01]  /*86c0*/  FFMA.FTZ R59, R170, R92, R59 ;  /* 0x0000005caa3b7223 */ /* 0x000fe2000001003b */
[C---:B------:R-:W-:Y:S01]  /*86d0*/  FFMA.FTZ R66, R150.reuse, R199, -R66 ;  /* 0x000000c796427223 */ /* 0x040fe20000010842 */
[----:B0-----:R-:W-:Y:S01]  /*86e0*/  FMUL.FTZ R73, R93, UR31 ;  /* 0x0000001f5d497c20 */ /* 0x001fe20008410000 */
[----:B------:R-:W-:Y:S01]  /*86f0*/  FMUL.FTZ R93, R39, R93 ;  /* 0x0000005d275d7220 */ /* 0x000fe20000410000 */
[----:B------:R-:W-:Y:S01]  /*8700*/  FFMA.FTZ R63, R150, R200, R63 ;  /* 0x000000c8963f7223 */ /* 0x000fe2000001003f */
[----:B------:R-:W-:Y:S01]  /*8710*/  FADD.FTZ R201, R201, R66 ;  /* 0x00000042c9c97221 */ /* 0x000fe20000010000 */
[----:B------:R-:W-:Y:S01]  /*8720*/  FFMA.FTZ R72, R92, UR46, R73 ;  /* 0x0000002e5c487c23 */ /* 0x000fe20008010049 */
[----:B------:R-:W-:Y:S01]  /*8730*/  FMUL.FTZ R73, R39, R92 ;  /* 0x0000005c27497220 */ /* 0x000fe20000410000 */
[----:B------:R-:W-:Y:S01]  /*8740*/  FMUL.FTZ R76, R80, R93 ;  /* 0x0000005d504c7220 */ /* 0x000fe20000410000 */
[----:B------:R-:W-:Y:S01]  /*8750*/  FADD.FTZ R202, R202, R63 ;  /* 0x0000003fcaca7221 */ /* 0x000fe20000010000 */
[C---:B------:R-:W-:Y:S01]  /*8760*/  FFMA.FTZ R63, R65.reuse, R72, R74 ;  /* 0x00000048413f7223 */ /* 0x040fe2000001004a */
[-C--:B------:R-:W-:Y:S01]  /*8770*/  FMUL.FTZ R132, R80, R73.reuse ;  /* 0x0000004950847220 */ /* 0x080fe20000410000 */
[-C--:B------:R-:W-:Y:S01]  /*8780*/  FFMA.FTZ R131, R65, R73.reuse, R76 ;  /* 0x0000004941837223 */ /* 0x080fe2000001004c */
[----:B------:R-:W-:Y:S01]  /*8790*/  FMUL.FTZ R66, R151, R202 ;  /* 0x000000ca97427220 */ /* 0x000fe20000410000 */
[C---:B------:R-:W-:Y:S01]  /*87a0*/  FMUL.FTZ R77, R108.reuse, R73 ;  /* 0x000000496c4d7220 */ /* 0x040fe20000410000 */
[----:B------:R-:W-:Y:S01]  /*87b0*/  FFMA.FTZ R132, R65, R93, -R132 ;  /* 0x0000005d41847223 */ /* 0x000fe20000010884 */
[----:B------:R-:W-:Y:S01]  /*87c0*/  FMUL.FTZ R65, R151, R201 ;  /* 0x000000c997417220 */ /* 0x000fe20000410000 */
[----:B------:R-:W-:Y:S01]  /*87d0*/  FMUL.FTZ R92, R47, R116 ;  /* 0x000000742f5c7220 */ /* 0x000fe20000410000 */
[----:B------:R-:W-:Y:S01]  /*87e0*/  FMUL.FTZ R75, R107, R82 ;  /* 0x000000526b4b7220 */ /* 0x000fe20000410000 */
[----:B------:R-:W-:Y:S01]  /*87f0*/  FMUL.FTZ R81, R108, R93 ;  /* 0x0000005d6c517220 */ /* 0x000fe20000410000 */
[C---:B------:R-:W-:Y:S01]  /*8800*/  FFMA.FTZ R73, R152.reuse, R202, R65 ;  /* 0x000000ca98497223 */ /* 0x040fe20000010041 */
[----:B------:R-:W-:Y:S01]  /*8810*/  FFMA.FTZ R152, R152, R201, -R66 ;  /* 0x000000c998987223 */ /* 0x000fe20000010842 */
[----:B------:R-:W-:Y:S01]  /*8820*/  FMUL.FTZ R72, R42, R109 ;  /* 0x0000006d2a487220 */ /* 0x000fe20000410000 */
[----:B------:R-:W-:Y:S01]  /*8830*/  FMUL.FTZ R86, R48, R115 ;  /* 0x0000007330567220 */ /* 0x000fe20000410000 */
[-C--:B------:R-:W-:Y:S01]  /*8840*/  FFMA.FTZ R93, -R154, R92.reuse, R235 ;  /* 0x0000005c9a5d7223 */ /* 0x080fe200000101eb */
[----:B------:R-:W-:Y:S01]  /*8850*/  FADD.FTZ R203, R203, R152 ;  /* 0x00000098cbcb7221 */ /* 0x000fe20000010000 */
[----:B------:R-:W-:Y:S01]  /*8860*/  FADD.FTZ R204, R204, R73 ;  /* 0x00000049cccc7221 */ /* 0x000fe20000010000 */
[----:B------:R-:W-:Y:S01]  /*8870*/  FFMA.FTZ R92, R156, -R92, R233 ;  /* 0x8000005c9c5c7223 */ /* 0x000fe200000100e9 */
[----:B------:R0:W-:Y:S01]  /*8880*/  STS [R58+0x424c], R75 ;  /* 0x00424c4b3a007388 */ /* 0x0001e20000000800 */
[----:B------:R-:W-:Y:S01]  /*8890*/  FMUL.FTZ R133, R47, R203 ;  /* 0x000000cb2f857220 */ /* 0x000fe20000410000 */
[----:B------:R-:W-:Y:S01]  /*88a0*/  FFMA.FTZ R65, -R165, R72, R224 ;  /* 0x00000048a5417223 */ /* 0x000fe200000101e0 */
[----:B------:R-:W-:Y:S01]  /*88b0*/  FMUL.FTZ R134, R48, R201 ;  /* 0x000000c930867220 */ /* 0x000fe20000410000 */
[----:B------:R1:W-:Y:S01]  /*88c0*/  STS [R58+0x4274], R87 ;  /* 0x004274573a007388 */ /* 0x0003e20000000800 */
[----:B------:R-:W-:Y:S01]  /*88d0*/  FMUL.FTZ R135, R47, R204 ;  /* 0x000000cc2f877220 */ /* 0x000fe20000410000 */
[----:B------:R-:W-:Y:S01]  /*88e0*/  FMUL.FTZ R73, R190, UR31 ;  /* 0x0000001fbe497c20 */ /* 0x000fe20008410000 */
[----:B------:R-:W-:Y:S01]  /*88f0*/  FMUL.FTZ R136, R48, R202 ;  /* 0x000000ca30887220 */ /* 0x000fe20000410000 */
[----:B------:R-:W-:Y:S01]  /*8900*/  FMUL.FTZ R138, R42, R190 ;  /* 0x000000be2a8a7220 */ /* 0x000fe20000410000 */
[----:B------:R-:W-:Y:S01]  /*8910*/  FMUL.FTZ R83, R106, R83 ;  /* 0x000000536a537220 */ /* 0x000fe20000410000 */
[C---:B0-----:R-:W-:Y:S01]  /*8920*/  FMUL.FTZ R75, R167.reuse, R188 ;  /* 0x000000bca74b7220 */ /* 0x041fe20000410000 */
[----:B------:R-:W-:Y:S01]  /*8930*/  FFMA.FTZ R167, R167, -R72, R226 ;  /* 0x80000048a7a77223 */ /* 0x000fe200000100e2 */
[----:B------:R-:W-:Y:S01]  /*8940*/  FMUL.FTZ R72, R92, R133 ;  /* 0x000000855c487220 */ /* 0x000fe20000410000 */
[C---:B------:R-:W-:Y:S01]  /*8950*/  FFMA.FTZ R84, R188.reuse, UR46, -R73 ;  /* 0x0000002ebc547c23 */ /* 0x040fe20008010849 */
[-C--:B-1----:R-:W-:Y:S01]  /*8960*/  FFMA.FTZ R87, -R153, R86.reuse, R236 ;  /* 0x0000005699577223 */ /* 0x082fe200000101ec */
[----:B------:R-:W-:Y:S01]  /*8970*/  FFMA.FTZ R86, R155, -R86, R234 ;  /* 0x800000569b567223 */ /* 0x000fe200000100ea */
[-C--:B------:R-:W-:Y:S01]  /*8980*/  FFMA.FTZ R72, R93, R135.reuse, R72 ;  /* 0x000000875d487223 */ /* 0x080fe20000010048 */
[----:B------:R-:W-:Y:S01]  /*8990*/  FFMA.FTZ R66, R165, R190, R75 ;  /* 0x000000bea5427223 */ /* 0x000fe2000001004b */
[----:B------:R-:W-:Y:S01]  /*89a0*/  FMUL.FTZ R85, R188, UR31 ;  /* 0x0000001fbc557c20 */ /* 0x000fe20008410000 */
[----:B------:R-:W-:Y:S01]  /*89b0*/  FMUL.FTZ R74, R86, R134 ;  /* 0x00000086564a7220 */ /* 0x000fe20000410000 */
[----:B------:R-:W-:Y:S01]  /*89c0*/  FADD.FTZ R72, RZ, R72 ;  /* 0x00000048ff487221 */ /* 0x000fe20000010000 */
[----:B------:R0:W-:Y:S01]  /*89d0*/  STS [R58+0x4240], R77 ;  /* 0x0042404d3a007388 */ /* 0x0001e20000000800 */
[----:B------:R-:W-:Y:S01]  /*89e0*/  FMUL.FTZ R82, R45, R114 ;  /* 0x000000722d527220 */ /* 0x000fe20000410000 */
[----:B------:R-:W-:Y:S01]  /*89f0*/  FFMA.FTZ R73, R87, R136, R74 ;  /* 0x0000008857497223 */ /* 0x000fe2000001004a */
[----:B------:R-:W-:Y:S01]  /*8a00*/  FMUL.FTZ R188, R42, R188 ;  /* 0x000000bc2abc7220 */ /* 0x000fe20000410000 */
[----:B------:R1:W-:Y:S01]  /*8a10*/  STS [R58+0x4254], R83 ;  /* 0x004254533a007388 */ /* 0x0003e20000000800 */
[----:B------:R-:W-:Y:S01]  /*8a20*/  FMUL.FTZ R74, R86, R136 ;  /* 0x00000088564a7220 */ /* 0x000fe20000410000 */
[----:B------:R-:W-:Y:S01]  /*8a30*/  FADD.FTZ R75, R72, R73 ;  /* 0x00000049484b7221 */ /* 0x000fe20000010000 */
[----:B------:R-:W-:Y:S01]  /*8a40*/  FMUL.FTZ R72, R92, R135 ;  /* 0x000000875c487220 */ /* 0x000fe20000410000 */
[----:B------:R-:W-:Y:S01]  /*8a50*/  FMUL.FTZ R76, R167, R188 ;  /* 0x000000bca74c7220 */ /* 0x000fe20000410000 */
[----:B------:R-:W-:Y:S01]  /*8a60*/  FMUL.FTZ R80, R46, R113 ;  /* 0x000000712e507220 */ /* 0x000fe20000410000 */
[----:B0-----:R-:W-:Y:S01]  /*8a70*/  FMUL.FTZ R77, R109, R138 ;  /* 0x0000008a6d4d7220 */ /* 0x001fe20000410000 */
[----:B------:R-:W-:Y:S01]  /*8a80*/  FFMA.FTZ R72, R93, R133, -R72 ;  /* 0x000000855d487223 */ /* 0x000fe20000010848 */
[C---:B------:R-:W-:Y:S01]  /*8a90*/  FMUL.FTZ R137, R45.reuse, R199 ;  /* 0x000000c72d897220 */ /* 0x040fe20000410000 */
[----:B------:R-:W-:Y:S01]  /*8aa0*/  FMUL.FTZ R139, R45, R200 ;  /* 0x000000c82d8b7220 */ /* 0x000fe20000410000 */
[-C--:B-1----:R-:W-:Y:S01]  /*8ab0*/  FFMA.FTZ R83, -R158, R82.reuse, R231 ;  /* 0x000000529e537223 */ /* 0x082fe200000101e7 */
[----:B------:R-:W-:Y:S01]  /*8ac0*/  FFMA.FTZ R82, R160, -R82, R79 ;  /* 0x80000052a0527223 */ /* 0x000fe2000001004f */
[----:B------:R0:W-:Y:S01]  /*8ad0*/  STS [R58+0x4238], R77 ;  /* 0x0042384d3a007388 */ /* 0x0001e20000000800 */
[-C--:B------:R-:W-:Y:S01]  /*8ae0*/  FMUL.FTZ R140, R167, R138.reuse ;  /* 0x0000008aa78c7220 */ /* 0x080fe20000410000 */
[----:B------:R-:W-:Y:S01]  /*8af0*/  FFMA.FTZ R138, R65, R138, R76 ;  /* 0x0000008a418a7223 */ /* 0x000fe2000001004c */
[----:B------:R-:W-:Y:S01]  /*8b00*/  FFMA.FTZ R73, R87, R134, -R74 ;  /* 0x0000008657497223 */ /* 0x000fe2000001084a */
[----:B------:R1:W-:Y:S01]  /*8b10*/  STS [R58+0x4244], R81 ;  /* 0x004244513a007388 */ /* 0x0003e20000000800 */
[----:B------:R-:W-:Y:S01]  /*8b20*/  FADD.FTZ R72, RZ, R72 ;  /* 0x00000048ff487221 */ /* 0x000fe20000010000 */
[C---:B------:R-:W-:Y:S01]  /*8b30*/  FMUL.FTZ R76, R82.reuse, R137 ;  /* 0x00000089524c7220 */ /* 0x040fe20000410000 */
[-C--:B------:R-:W-:Y:S01]  /*8b40*/  FMUL.FTZ R74, R82, R139.reuse ;  /* 0x0000008b524a7220 */ /* 0x080fe20000410000 */
[----:B------:R-:W-:Y:S01]  /*8b50*/  FMUL.FTZ R142, R46, R198 ;  /* 0x000000c62e8e7220 */ /* 0x000fe20000410000 */
[----:B------:R-:W-:Y:S01]  /*8b60*/  FADD.FTZ R72, R72, R73 ;  /* 0x0000004948487221 */ /* 0x000fe20000010000 */
[----:B0-----:R-:W-:Y:S01]  /*8b70*/  FMUL.FTZ R77, R109, R188 ;  /* 0x000000bc6d4d7220 */ /* 0x001fe20000410000 */
[C---:B------:R-:W-:Y:S01]  /*8b80*/  FFMA.FTZ R76, R83.reuse, R139, R76 ;  /* 0x0000008b534c7223 */ /* 0x040fe2000001004c */
[----:B------:R-:W-:Y:S01]  /*8b90*/  FMUL.FTZ R144, R46, R197 ;  /* 0x000000c52e907220 */ /* 0x000fe20000410000 */
[----:B------:R-:W-:Y:S01]  /*8ba0*/  FFMA.FTZ R73, R83, R137, -R74 ;  /* 0x0000008953497223 */ /* 0x000fe2000001084a */
[-C--:B-1----:R-:W-:Y:S01]  /*8bb0*/  FFMA.FTZ R81, -R157, R80.reuse, R232 ;  /* 0x000000509d517223 */ /* 0x082fe200000101e8 */
[----:B------:R-:W-:Y:S01]  /*8bc0*/  FFMA.FTZ R80, R159, -R80, R78 ;  /* 0x800000509f507223 */ /* 0x000fe2000001004e */
[----:B------:R0:W-:Y:S01]  /*8bd0*/  STS [R58+0x423c], R77 ;  /* 0x00423c4d3a007388 */ /* 0x0001e20000000800 */
[----:B------:R-:W-:Y:S01]  /*8be0*/  FADD.FTZ R75, R75, R76 ;  /* 0x0000004c4b4b7221 */ /* 0x000fe20000010000 */
[----:B------:R-:W-:Y:S01]  /*8bf0*/  FADD.FTZ R72, R72, R73 ;  /* 0x0000004948487221 */ /* 0x000fe20000010000 */
[----:B------:R-:W-:Y:S01]  /*8c00*/  FMUL.FTZ R74, R80, R144 ;  /* 0x00000090504a7220 */ /* 0x000fe20000410000 */
[C---:B------:R-:W-:Y:S01]  /*8c10*/  FMUL.FTZ R76, R41.reuse, R110 ;  /* 0x0000006e294c7220 */ /* 0x040fe20000410000 */
[C---:B------:R-:W-:Y:S01]  /*8c20*/  FMUL.FTZ R145, R41.reuse, R192 ;  /* 0x000000c029917220 */ /* 0x040fe20000410000 */
[----:B------:R-:W-:Y:S01]  /*8c30*/  FMUL.FTZ R149, R41, R191 ;  /* 0x000000bf29957220 */ /* 0x000fe20000410000 */
[-C--:B------:R-:W-:Y:S01]  /*8c40*/  FFMA.FTZ R74, R81, R142.reuse, R74 ;  /* 0x0000008e514a7223 */ /* 0x080fe2000001004a */
[----:B------:R-:W-:Y:S01]  /*8c50*/  FMUL.FTZ R152, R44, R193 ;  /* 0x000000c12c987220 */ /* 0x000fe20000410000 */
[----:B------:R-:W-:Y:S01]  /*8c60*/  FMUL.FTZ R151, R110, R145 ;  /* 0x000000916e977220 */ /* 0x000fe20000410000 */
[----:B0-----:R-:W-:Y:S01]  /*8c70*/  FMUL.FTZ R77, R80, R142 ;  /* 0x0000008e504d7220 */ /* 0x001fe20000410000 */
[----:B------:R-:W-:Y:S01]  /*8c80*/  FADD.FTZ R141, R75, R74 ;  /* 0x0000004a4b8d7221 */ /* 0x000fe20000010000 */
[----:B------:R-:W-:Y:S01]  /*8c90*/  FMUL.FTZ R74, R43, R112 ;  /* 0x000000702b4a7220 */ /* 0x000fe20000410000 */
[----:B------:R-:W-:Y:S01]  /*8ca0*/  FMUL.FTZ R150, R44, R194 ;  /* 0x000000c22c967220 */ /* 0x000fe20000410000 */
[----:B------:R-:W-:Y:S01]  /*8cb0*/  FFMA.FTZ R77, R81, R144, -R77 ;  /* 0x00000090514d7223 */ /* 0x000fe2000001084d */
[----:B------:R0:W-:Y:S01]  /*8cc0*/  STS [R58+0x4230], R151 ;  /* 0x004230973a007388 */ /* 0x0001e20000000800 */
[-C--:B------:R-:W-:Y:S01]  /*8cd0*/  FFMA.FTZ R75, -R162, R74.reuse, R227 ;  /* 0x0000004aa24b7223 */ /* 0x080fe200000101e3 */
[----:B------:R-:W-:Y:S01]  /*8ce0*/  FFMA.FTZ R74, R164, -R74, R229 ;  /* 0x8000004aa44a7223 */ /* 0x000fe200000100e5 */
[----:B------:R-:W-:Y:S01]  /*8cf0*/  FADD.FTZ R143, R72, R77 ;  /* 0x0000004d488f7221 */ /* 0x000fe20000010000 */
[-C--:B------:R-:W-:Y:S01]  /*8d00*/  FFMA.FTZ R77, R168, -R76.reuse, R225 ;  /* 0x8000004ca84d7223 */ /* 0x080fe200000100e1 */
[----:B------:R-:W-:Y:S01]  /*8d10*/  FFMA.FTZ R76, -R166, R76, R223 ;  /* 0x0000004ca64c7223 */ /* 0x000fe200000101df */
[----:B------:R-:W-:Y:S01]  /*8d20*/  FMUL.FTZ R72, R44, R111 ;  /* 0x0000006f2c487220 */ /* 0x000fe20000410000 */
[-C--:B------:R-:W-:Y:S01]  /*8d30*/  FMUL.FTZ R165, R110, R149.reuse ;  /* 0x000000956ea57220 */ /* 0x080fe20000410000 */
[----:B------:R-:W-:Y:S01]  /*8d40*/  FMUL.FTZ R147, R77, R149 ;  /* 0x000000954d937220 */ /* 0x000fe20000410000 */
[----:B------:R-:W-:Y:S01]  /*8d50*/  FFMA.FTZ R140, R65, R188, -R140 ;  /* 0x000000bc418c7223 */ /* 0x000fe2000001088c */
[-C--:B0-----:R-:W-:Y:S01]  /*8d60*/  FMUL.FTZ R151, R77, R145.reuse ;  /* 0x000000914d977220 */ /* 0x081fe20000410000 */
[----:B------:R-:W-:Y:S01]  /*8d70*/  FFMA.FTZ R73, -R161, R72, R228 ;  /* 0x00000048a1497223 */ /* 0x000fe200000101e4 */
[C---:B------:R-:W-:Y:S01]  /*8d80*/  FFMA.FTZ R172, R76.reuse, R145, R147 ;  /* 0x000000914cac7223 */ /* 0x040fe20000010093 */
[C---:B------:R-:W-:Y:S01]  /*8d90*/  FMUL.FTZ R147, R43.reuse, R195 ;  /* 0x000000c32b937220 */ /* 0x040fe20000410000 */
[----:B------:R-:W-:Y:S01]  /*8da0*/  FMUL.FTZ R145, R43, R196 ;  /* 0x000000c42b917220 */ /* 0x000fe20000410000 */
[----:B------:R-:W-:Y:S01]  /*8db0*/  FFMA.FTZ R72, R163, -R72, R230 ;  /* 0x80000048a3487223 */ /* 0x000fe200000100e6 */
[----:B------:R-:W-:Y:S01]  /*8dc0*/  FFMA.FTZ R174, R76, R149, -R151 ;  /* 0x000000954cae7223 */ /* 0x000fe20000010897 */
[C---:B------:R-:W-:Y:S01]  /*8dd0*/  FMUL.FTZ R146, R74.reuse, R147 ;  /* 0x000000934a927220 */ /* 0x040fe20000410000 */
[-C--:B------:R-:W-:Y:S01]  /*8de0*/  FMUL.FTZ R148, R74, R145.reuse ;  /* 0x000000914a947220 */ /* 0x080fe20000410000 */
[C---:B------:R-:W-:Y:S01]  /*8df0*/  FMUL.FTZ R170, R72.reuse, R152 ;  /* 0x0000009848aa7220 */ /* 0x040fe20000410000 */
[-C--:B------:R-:W-:Y:S01]  /*8e00*/  FMUL.FTZ R149, R72, R150.reuse ;  /* 0x0000009648957220 */ /* 0x080fe20000410000 */
[C---:B------:R-:W-:Y:S01]  /*8e10*/  FFMA.FTZ R146, R75.reuse, R145, R146 ;  /* 0x000000914b927223 */ /* 0x040fe20000010092 */
[----:B------:R-:W-:Y:S01]  /*8e20*/  FFMA.FTZ R148, R75, R147, -R148 ;  /* 0x000000934b947223 */ /* 0x000fe20000010894 */
[----:B------:R-:W-:Y:S01]  /*8e30*/  FFMA.FTZ R170, R73, R150, R170 ;  /* 0x0000009649aa7223 */ /* 0x000fe200000100aa */
[-C--:B------:R-:W-:Y:S01]  /*8e40*/  FMUL.FTZ R151, R111, R152.reuse ;  /* 0x000000986f977220 */ /* 0x080fe20000410000 */
[----:B------:R-:W-:Y:S01]  /*8e50*/  FADD.FTZ R141, R141, R146 ;  /* 0x000000928d8d7221 */ /* 0x000fe20000010000 */
[----:B------:R-:W-:Y:S01]  /*8e60*/  FADD.FTZ R143, R143, R148 ;  /* 0x000000948f8f7221 */ /* 0x000fe20000010000 */
[----:B------:R-:W-:Y:S01]  /*8e70*/  FFMA.FTZ R146, R73, R152, -R149 ;  /* 0x0000009849927223 */ /* 0x000fe20000010895 */
[----:B------:R-:W-:Y:S01]  /*8e80*/  FMUL.FTZ R149, R111, R150 ;  /* 0x000000966f957220 */ /* 0x000fe20000410000 */
[----:B------:R-:W-:Y:S01]  /*8e90*/  FADD.FTZ R141, R141, R170 ;  /* 0x000000aa8d8d7221 */ /* 0x000fe20000010000 */
[C---:B------:R-:W-:Y:S01]  /*8ea0*/  FMUL.FTZ R145, R112.reuse, R145 ;  /* 0x0000009170917220 */ /* 0x040fe20000410000 */
        /* <DEDUP_REMOVED lines=21> */
[----:B------:R-:W-:Y:S01]  /*9000*/  IADD3 R143, PT, PT, R120, 0x600, RZ ;  /* 0x00000600788f7810 */ /* 0x000fe20007ffe0ff */
[----:B------:R-:W-:Y:S01]  /*9010*/  FADD.FTZ R129, R127, R94 ;  /* 0x0000005e7f817221 */ /* 0x000fe20000010000 */
[C---:B------:R-:W-:Y:S01]  /*9020*/  FMUL.FTZ R127, R115.reuse, R136 ;  /* 0x00000088737f7220 */ /* 0x040fe20000410000 */
[----:B------:R-:W-:Y:S01]  /*9030*/  FADD.FTZ R128, R128, R95 ;  /* 0x0000005f80807221 */ /* 0x000fe20000010000 */
[----:B------:R-:W-:Y:S01]  /*9040*/  FMUL.FTZ R95, R115, R134 ;  /* 0x00000086735f7220 */ /* 0x000fe20000410000 */
[----:B------:R-:W-:Y:S01]  /*9050*/  FADD.FTZ R129, R129, R126 ;  /* 0x0000007e81817221 */ /* 0x000fe20000010000 */
[----:B------:R1:W-:Y:S01]  /*9060*/  STS [R58+0x422c], R151 ;  /* 0x00422c973a007388 */ /* 0x0003e20000000800 */
[----:B------:R-:W-:Y:S01]  /*9070*/  FADD.FTZ R125, R128, R125 ;  /* 0x0000007d807d7221 */ /* 0x000fe20000010000 */
[C---:B0-----:R-:W-:Y:S01]  /*9080*/  IADD3 R149, PT, PT, R120.reuse, 0x780, RZ ;  /* 0x0000078078957810 */ /* 0x041fe20007ffe0ff */
[----:B------:R-:W-:Y:S01]  /*9090*/  FADD.FTZ R122, R129, R122 ;  /* 0x0000007a817a7221 */ /* 0x000fe20000010000 */
[----:B------:R0:W-:Y:S01]  /*90a0*/  STS [R58+0x4220], R145 ;  /* 0x004220913a007388 */ /* 0x0001e20000000800 */
[----:B------:R-:W-:Y:S01]  /*90b0*/  FADD.FTZ R125, R125, R124 ;  /* 0x0000007c7d7d7221 */ /* 0x000fe20000010000 */
[----:B------:R-:W-:Y:S01]  /*90c0*/  IADD3 R129, PT, PT, R120, 0x180, RZ ;  /* 0x0000018078817810 */ /* 0x000fe20007ffe0ff */
[----:B------:R-:W-:Y:S01]  /*90d0*/  FADD.FTZ R122, R122, R67 ;  /* 0x000000437a7a7221 */ /* 0x000fe20000010000 */
[----:B------:R2:W-:Y:S01]  /*90e0*/  STS [R58+0x4224], R147 ;  /* 0x004224933a007388 */ /* 0x0005e20000000800 */
[----:B------:R-:W-:Y:S01]  /*90f0*/  IADD3 R165, PT, PT, R120, 0x880, RZ ;  /* 0x0000088078a57810 */ /* 0x000fe20007ffe0ff */
[----:B------:R-:W-:Y:S01]  /*9100*/  FADD.FTZ R125, R125, R70 ;  /* 0x000000467d7d7221 */ /* 0x000fe20000010000 */
[----:B------:R-:W-:Y:S01]  /*9110*/  FADD.FTZ R67, R122, R57 ;  /* 0x000000397a437221 */ /* 0x000fe20000010000 */
[----:B------:R3:W-:Y:S01]  /*9120*/  STS [R58+0x4218], R131 ;  /* 0x004218833a007388 */ /* 0x0007e20000000800 */
[----:B-1----:R-:W-:Y:S01]  /*9130*/  LOP3.LUT R151, R120, 0x800, RZ, 0xfc, !PT ;  /* 0x0000080078977812 */ /* 0x002fe200078efcff */
[----:B------:R-:W-:Y:S01]  /*9140*/  FFMA.FTZ R85, R190, UR46, R85 ;  /* 0x0000002ebe557c23 */ /* 0x000fe20008010055 */
[C---:B------:R-:W-:Y:S01]  /*9150*/  IADD3 R57, PT, PT, R120.reuse, 0x80, RZ ;  /* 0x0000008078397810 */ /* 0x040fe20007ffe0ff */
[----:B------:R1:W-:Y:S01]  /*9160*/  STS [R58+0x421c], R141 ;  /* 0x00421c8d3a007388 */ /* 0x0003e20000000800 */
[C---:B0-----:R-:W-:Y:S01]  /*9170*/  IADD3 R145, PT, PT, R120.reuse, 0x680, RZ ;  /* 0x0000068078917810 */ /* 0x041fe20007ffe0ff */
[----:B------:R-:W-:Y:S01]  /*9180*/  FADD.FTZ R70, R125, R56 ;  /* 0x000000387d467221 */ /* 0x000fe20000010000 */
[C---:B--2---:R-:W-:Y:S01]  /*9190*/  IADD3 R147, PT, PT, R120.reuse, 0x700, RZ ;  /* 0x0000070078937810 */ /* 0x044fe20007ffe0ff */
[----:B------:R0:W-:Y:S01]  /*91a0*/  STS [R58+0x4210], R139 ;  /* 0x0042108b3a007388 */ /* 0x0001e20000000800 */
[----:B------:R-:W-:Y:S01]  /*91b0*/  IADD3 R167, PT, PT, R120, 0x900, RZ ;  /* 0x0000090078a77810 */ /* 0x000fe20007ffe0ff */
[----:B------:R-:W-:Y:S01]  /*91c0*/  FMUL.FTZ R79, R14, -R79 ;  /* 0x8000004f0e4f7220 */ /* 0x000fe20000410000 */
[C---:B---3--:R-:W-:Y:S01]  /*91d0*/  IADD3 R131, PT, PT, R120.reuse, 0x300, RZ ;  /* 0x0000030078837810 */ /* 0x048fe20007ffe0ff */
[----:B------:R2:W-:Y:S01]  /*91e0*/  STS [R58+0x4214], R137 ;  /* 0x004214893a007388 */ /* 0x0005e20000000800 */
[----:B------:R-:W-:Y:S01]  /*91f0*/  IADD3 R169, PT, PT, R120, 0x980, RZ ;  /* 0x0000098078a97810 */ /* 0x000fe20007ffe0ff */
[----:B------:R-:W-:Y:S01]  /*9200*/  FMUL.FTZ R223, R10, R223 ;  /* 0x000000df0adf7220 */ /* 0x000fe20000410000 */
[C---:B-1----:R-:W-:Y:S01]  /*9210*/  IADD3 R141, PT, PT, R120.reuse, 0x580, RZ ;  /* 0x00000580788d7810 */ /* 0x042fe20007ffe0ff */
[----:B------:R1:W-:Y:S01]  /*9220*/  STS [R58+0x4208], R127 ;  /* 0x0042087f3a007388 */ /* 0x0003e20000000800 */
[----:B------:R-:W-:Y:S01]  /*9230*/  IADD3 R171, PT, PT, R120, 0xa00, RZ ;  /* 0x00000a0078ab7810 */ /* 0x000fe20007ffe0ff */
[----:B------:R-:W-:Y:S01]  /*9240*/  FMUL.FTZ R219, R8, R219 ;  /* 0x000000db08db7220 */ /* 0x000fe20000410000 */
[C---:B0-----:R-:W-:Y:S01]  /*9250*/  IADD3 R139, PT, PT, R120.reuse, 0x500, RZ ;  /* 0x00000500788b7810 */ /* 0x041fe20007ffe0ff */
[----:B------:R0:W-:Y:S01]  /*9260*/  STS [R58+0x420c], R95 ;  /* 0x00420c5f3a007388 */ /* 0x0001e20000000800 */
[----:B------:R-:W-:Y:S01]  /*9270*/  IADD3 R173, PT, PT, R120, 0xa80, RZ ;  /* 0x00000a8078ad7810 */ /* 0x000fe20007ffe0ff */
[----:B------:R-:W-:Y:S01]  /*9280*/  FMUL.FTZ R231, R14, R231 ;  /* 0x000000e70ee77220 */ /* 0x000fe20000410000 */
[C---:B--2---:R-:W-:Y:S01]  /*9290*/  IADD3 R137, PT, PT, R120.reuse, 0x380, RZ ;  /* 0x0000038078897810 */ /* 0x044fe20007ffe0ff */
[----:B------:R2:W-:Y:S01]  /*92a0*/  STS [R58+0x4200], R135 ;  /* 0x004200873a007388 */ /* 0x0005e20000000800 */
[----:B------:R-:W-:Y:S01]  /*92b0*/  IADD3 R175, PT, PT, R120, 0xb00, RZ ;  /* 0x00000b0078af7810 */ /* 0x000fe20007ffe0ff */
[----:B------:R-:W-:Y:S01]  /*92c0*/  FMUL.FTZ R227, R12, R227 ;  /* 0x000000e30ce37220 */ /* 0x000fe20000410000 */
[C---:B-1----:R-:W-:Y:S01]  /*92d0*/  IADD3 R127, PT, PT, R120.reuse, 0x100, RZ ;  /* 0x00000100787f7810 */ /* 0x042fe20007ffe0ff */
[----:B------:R1:W-:Y:S01]  /*92e0*/  STS [R58+0x4204], R133 ;  /* 0x004204853a007388 */ /* 0x0003e20000000800 */
[----:B------:R-:W-:Y:S01]  /*92f0*/  IADD3 R177, PT, PT, R120, 0xb80, RZ ;  /* 0x00000b8078b17810 */ /* 0x000fe20007ffe0ff */
[----:B------:R-:W-:Y:S01]  /*9300*/  FMUL.FTZ R229, R12, -R229 ;  /* 0x800000e50ce57220 */ /* 0x000fe20000410000 */
[----:B0-----:R-:W-:Y:S01]  /*9310*/  IADD3 R95, PT, PT, R120, 0x280, RZ ;  /* 0x00000280785f7810 */ /* 0x001fe20007ffe0ff */
[----:B------:R-:W-:Y:S01]  /*9320*/  FMUL.FTZ R221, R8, -R221 ;  /* 0x800000dd08dd7220 */ /* 0x000fe20000410000 */
[----:B------:R-:W-:Y:S01]  /*9330*/  LOP3.LUT R179, R120, 0xc00, RZ, 0xfc, !PT ;  /* 0x00000c0078b37812 */ /* 0x000fe200078efcff */
[----:B------:R-:W-:Y:S01]  /*9340*/  FMUL.FTZ R215, R6, R215 ;  /* 0x000000d706d77220 */ /* 0x000fe20000410000 */
[----:B--2---:R-:W-:Y:S01]  /*9350*/  LOP3.LUT R135, R120, 0x400, RZ, 0xfc, !PT ;  /* 0x0000040078877812 */ /* 0x004fe200078efcff */
[----:B------:R-:W-:Y:S01]  /*9360*/  FMUL.FTZ R213, R4, -R213 ;  /* 0x800000d504d57220 */ /* 0x000fe20000410000 */
[----:B------:R-:W-:Y:S01]  /*9370*/  IADD3 R181, PT, PT, R120, 0xc80, RZ ;  /* 0x00000c8078b57810 */ /* 0x000fe20007ffe0ff */
[----:B------:R-:W-:Y:S01]  /*9380*/  FMUL.FTZ R207, R2, -R207 ;  /* 0x800000cf02cf7220 */ /* 0x000fe20000410000 */
[----:B-1----:R-:W-:Y:S01]  /*9390*/  IADD3 R133, PT, PT, R120, 0x480, RZ ;  /* 0x0000048078857810 */ /* 0x002fe20007ffe0ff */
[----:B------:R-:W-:Y:S01]  /*93a0*/  FMUL.FTZ R225, R10, -R225 ;  /* 0x800000e10ae17220 */ /* 0x000fe20000410000 */
[----:B------:R-:W-:Y:S01]  /*93b0*/  IADD3 R183, PT, PT, R120, 0xd00, RZ ;  /* 0x00000d0078b77810 */ /* 0x000fe20007ffe0ff */
[----:B------:R-:W-:Y:S01]  /*93c0*/  FMUL.FTZ R217, R6, -R217 ;  /* 0x800000d906d97220 */ /* 0x000fe20000410000 */
[----:B------:R-:W-:Y:S01]  /*93d0*/  IADD3 R185, PT, PT, R120, 0xd80, RZ ;  /* 0x00000d8078b97810 */ /* 0x000fe20007ffe0ff */
[----:B------:R-:W-:Y:S01]  /*93e0*/  FMUL.FTZ R211, R4, R211 ;  /* 0x000000d304d37220 */ /* 0x000fe20000410000 */
[----:B------:R-:W-:Y:S01]  /*93f0*/  IADD3 R187, PT, PT, R120, 0xe00, RZ ;  /* 0x00000e0078bb7810 */ /* 0x000fe20007ffe0ff */
[----:B------:R-:W-:Y:S01]  /*9400*/  FMUL.FTZ R209, R2, R209 ;  /* 0x000000d102d17220 */ /* 0x000fe20000410000 */
[----:B------:R-:W-:Y:S01]  /*9410*/  IADD3 R189, PT, PT, R120, 0xe80, RZ ;  /* 0x00000e8078bd7810 */ /* 0x000fe20007ffe0ff */
[----:B------:R-:W-:Y:S01]  /*9420*/  FMUL.FTZ R78, R194, UR31 ;  /* 0x0000001fc24e7c20 */ /* 0x000fe20008410000 */
[----:B------:R-:W-:-:S02]  /*9430*/  LEA.HI R148, R151, R120, RZ, 0x1b ;  /* 0x0000007897947211 */ /* 0x000fc400078fd8ff */
[-C--:B------:R-:W-:Y:S02]  /*9440*/  LEA.HI R57, R57, R120.reuse, RZ, 0x1b ;  /* 0x0000007839397211 */ /* 0x080fe400078fd8ff */
[-C--:B------:R-:W-:Y:S02]  /*9450*/  LEA.HI R127, R127, R120.reuse, RZ, 0x1b ;  /* 0x000000787f7f7211 */ /* 0x080fe400078fd8ff */
[-C--:B------:R-:W-:Y:S02]  /*9460*/  LEA.HI R129, R129, R120.reuse, RZ, 0x1b ;  /* 0x0000007881817211 */ /* 0x080fe400078fd8ff */
[-C--:B------:R-:W-:Y:S01]  /*9470*/  LEA.HI R188, R239, R120.reuse, RZ, 0x1b ;  /* 0x00000078efbc7211 */ /* 0x080fe200078fd8ff */
[----:B------:R-:W-:Y:S01]  /*9480*/  FMUL.FTZ R239, R16, R235 ;  /* 0x000000eb10ef7220 */ /* 0x000fe20000410000 */
        /* <DEDUP_REMOVED lines=49> */
[----:B------:R-:W3:Y:S01]  /*97a0*/  LDS R189, [R190+0x4800] ;  /* 0x00480000bebd7984 */ /* 0x000ee20000000800 */
[----:B------:R-:W-:Y:S02]  /*97b0*/  LEA R142, R142, UR30, 0x2 ;  /* 0x0000001e8e8e7c11 */ /* 0x000fe4000f8e10ff */
[----:B------:R-:W-:Y:S01]  /*97c0*/  LEA R140, R140, UR30, 0x2 ;  /* 0x0000001e8c8c7c11 */ /* 0x000fe2000f8e10ff */
[----:B------:R-:W4:Y:S01]  /*97d0*/  LDS R187, [R188+0x4a00] ;  /* 0x004a0000bcbb7984 */ /* 0x000f220000000800 */
        /* <DEDUP_REMOVED lines=44> */
[----:B--2---:R-:W-:-:S03]  /*9aa0*/  FMUL.FTZ R79, R9, R224 ;  /* 0x000000e0094f7220 */ /* 0x004fc60000410000 */
[----:B------:R2:W-:Y:S01]  /*9ab0*/  STS [R58+0x8428], R239 ;  /* 0x008428ef3a007388 */ /* 0x0005e20000000800 */
[----:B---3--:R-:W-:-:S03]  /*9ac0*/  FMUL.FTZ R223, R7, R220 ;  /* 0x000000dc07df7220 */ /* 0x008fc60000410000 */
[----:B------:R3:W-:Y:S01]  /*9ad0*/  STS [R58+0x8438], R79 ;  /* 0x0084384f3a007388 */ /* 0x0007e20000000800 */
[----:B-1----:R-:W-:-:S03]  /*9ae0*/  FMUL.FTZ R219, R3, R214 ;  /* 0x000000d603db7220 */ /* 0x002fc60000410000 */
[----:B------:R1:W-:Y:S01]  /*9af0*/  STS [R58+0x8404], R241 ;  /* 0x008404f13a007388 */ /* 0x0003e20000000800 */
[----:B--2---:R-:W2:Y:S03]  /*9b00*/  LDC R239, c[0x0][0x388] ;  /* 0x0000e200ffef7b82 */ /* 0x004ea60000000800 */
[----:B------:R4:W-:Y:S01]  /*9b10*/  STS [R58+0x8410], R231 ;  /* 0x008410e73a007388 */ /* 0x0009e20000000800 */
[----:B---3--:R-:W-:-:S03]  /*9b20*/  FMUL.FTZ R79, R5, -R218 ;  /* 0x800000da054f7220 */ /* 0x008fc60000410000 */
[----:B------:R3:W-:Y:S01]  /*9b30*/  STS [R58+0x8420], R227 ;  /* 0x008420e33a007388 */ /* 0x0007e20000000800 */
[----:B-1----:R-:W-:-:S03]  /*9b40*/  FMUL.FTZ R241, R11, -R230 ;  /* 0x800000e60bf17220 */ /* 0x002fc60000410000 */
[----:B------:R1:W-:Y:S01]  /*9b50*/  STS [R58+0x8424], R229 ;  /* 0x008424e53a007388 */ /* 0x0003e20000000800 */
[----:B----4-:R-:W-:-:S03]  /*9b60*/  FMUL.FTZ R231, R9, -R226 ;  /* 0x800000e209e77220 */ /* 0x010fc60000410000 */
[----:B------:R4:W-:Y:S01]  /*9b70*/  STS [R58+0x8444], R221 ;  /* 0x008444dd3a007388 */ /* 0x0009e20000000800 */
[----:B---3--:R-:W-:-:S03]  /*9b80*/  FMUL.FTZ R227, R7, -R222 ;  /* 0x800000de07e37220 */ /* 0x008fc60000410000 */
[----:B------:R3:W-:Y:S01]  /*9b90*/  STS [R58+0x8448], R223 ;  /* 0x008448df3a007388 */ /* 0x0007e20000000800 */
[----:B-1----:R-:W-:Y:S01]  /*9ba0*/  FMUL.FTZ R229, R5, R216 ;  /* 0x000000d805e57220 */ /* 0x002fe20000410000 */
[----:B------:R-:W-:Y:S02]  /*9bb0*/  FMUL.FTZ R216, R192, UR31 ;  /* 0x0000001fc0d87c20 */ /* 0x000fe40008410000 */
        /* <DEDUP_REMOVED lines=9> */
[----:B-1----:R-:W-:Y:S01]  /*9c50*/  FMUL.FTZ R215, R0, R208 ;  /* 0x000000d000d77220 */ /* 0x002fe20000410000 */
[----:B------:R-:W-:Y:S01]  /*9c60*/  FFMA.FTZ R216, R191, UR46, -R216 ;  /* 0x0000002ebfd87c23 */ /* 0x000fe200080108d8 */
[----:B------:R1:W-:Y:S01]  /*9c70*/  STS [R58+0x8474], R207 ;  /* 0x008474cf3a007388 */ /* 0x0003e20000000800 */
[----:B--2---:R-:W-:-:S03]  /*9c80*/  FMUL.FTZ R79, R195, UR31 ;  /* 0x0000001fc34f7c20 */ /* 0x004fc60008410000 */
[----:B------:R-:W-:Y:S01]  /*9c90*/  STS [R58+0x8408], R243 ;  /* 0x008408f33a007388 */ /* 0x000fe20000000800 */
[----:B---3--:R-:W-:Y:S01]  /*9ca0*/  FFMA.FTZ R213, R195, UR46, -R64 ;  /* 0x0000002ec3d57c23 */ /* 0x008fe20008010840 */
[----:B------:R-:W-:Y:S01]  /*9cb0*/  FFMA.FTZ R208, R196, UR46, R79 ;  /* 0x0000002ec4d07c23 */ /* 0x000fe2000801004f */
[----:B------:R-:W-:Y:S01]  /*9cc0*/  FMUL.FTZ R64, R198, UR31 ;  /* 0x0000001fc6407c20 */ /* 0x000fe20008410000 */
[----:B------:R-:W-:Y:S01]  /*9cd0*/  STS [R58+0x840c], R245 ;  /* 0x00840cf53a007388 */ /* 0x000fe20000000800 */
[----:B-1----:R-:W-:Y:S01]  /*9ce0*/  FMUL.FTZ R207, R193, UR31 ;  /* 0x0000001fc1cf7c20 */ /* 0x002fe20008410000 */
        /* <DEDUP_REMOVED lines=8> */
[----:B------:R-:W-:Y:S04]  /*9d70*/  STS [R58+0x843c], R231 ;  /* 0x00843ce73a007388 */ /* 0x000fe80000000800 */
[----:B------:R-:W-:Y:S04]  /*9d80*/  STS [R58+0x844c], R227 ;  /* 0x00844ce33a007388 */ /* 0x000fe80000000800 */
[----:B------:R1:W-:Y:S04]  /*9d90*/  STS [R58+0x8454], R217 ;  /* 0x008454d93a007388 */ /* 0x0003e80000000800 */
[----:B------:R-:W-:Y:S04]  /*9da0*/  STS [R58+0x8458], R229 ;  /* 0x008458e53a007388 */ /* 0x000fe80000000800 */
[----:B------:R2:W-:Y:S01]  /*9db0*/  STS [R58+0x8460], R211 ;  /* 0x008460d33a007388 */ /* 0x0005e20000000800 */
[----:B-1----:R-:W-:-:S03]  /*9dc0*/  FMUL.FTZ R217, R191, UR31 ;  /* 0x0000001fbfd97c20 */ /* 0x002fc60008410000 */
[----:B------:R1:W-:Y:S01]  /*9dd0*/  STS [R58+0x8468], R219 ;  /* 0x008468db3a007388 */ /* 0x0003e20000000800 */
[----:B------:R-:W-:-:S03]  /*9de0*/  FFMA.FTZ R217, R192, UR46, R217 ;  /* 0x0000002ec0d97c23 */ /* 0x000fc600080100d9 */
[----:B------:R-:W-:Y:S01]  /*9df0*/  STS [R58+0x846c], R221 ;  /* 0x00846cdd3a007388 */ /* 0x000fe20000000800 */
[----:B--2---:R-:W-:Y:S01]  /*9e00*/  FFMA.FTZ R211, R197, UR46, -R64 ;  /* 0x0000002ec5d37c23 */ /* 0x004fe20008010840 */
[----:B------:R-:W-:Y:S02]  /*9e10*/  FMUL.FTZ R64, R202, UR31 ;  /* 0x0000001fca407c20 */ /* 0x000fe40008410000 */
[----:B------:R-:W-:Y:S01]  /*9e20*/  STS [R58+0x8470], R209 ;  /* 0x008470d13a007388 */ /* 0x000fe20000000800 */
[----:B-1----:R-:W-:Y:S01]  /*9e30*/  FMUL.FTZ R219, R203, UR31 ;  /* 0x0000001fcbdb7c20 */ /* 0x002fe20008410000 */
[----:B------:R-:W-:Y:S02]  /*9e40*/  FFMA.FTZ R207, R201, UR46, -R64 ;  /* 0x0000002ec9cf7c23 */ /* 0x000fe40008010840 */
[----:B------:R1:W-:Y:S04]  /*9e50*/  STS [R58+0x8478], R215 ;  /* 0x008478d73a007388 */ /* 0x0003e80000000800 */
[----:B------:R2:W-:Y:S01]  /*9e60*/  STS [R58+0x847c], R223 ;  /* 0x00847cdf3a007388 */ /* 0x0005e20000000800 */
[----:B-1----:R-:W-:Y:S01]  /*9e70*/  FFMA.FTZ R215, R193, UR46, -R78 ;  /* 0x0000002ec1d77c23 */ /* 0x002fe2000801084e */
[C---:B------:R-:W-:Y:S01]  /*9e80*/  FFMA.FTZ R78, R200.reuse, UR46, R79 ;  /* 0x0000002ec84e7c23 */ /* 0x040fe2000801004f */
[----:B------:R-:W-:Y:S01]  /*9e90*/  FMUL.FTZ R79, R201, UR31 ;  /* 0x0000001fc94f7c20 */ /* 0x000fe20008410000 */
[----:B--2---:R-:W-:-:S03]  /*9ea0*/  FMUL.FTZ R58, R200, UR31 ;  /* 0x0000001fc83a7c20 */ /* 0x004fc60008410000 */
[----:B------:R-:W-:Y:S01]  /*9eb0*/  FFMA.FTZ R64, R202, UR46, R79 ;  /* 0x0000002eca407c23 */ /* 0x000fe2000801004f */
        /* <DEDUP_REMOVED lines=9> */
.L_x_5602:
[----:B------:R-:W-:Y:S05]  /*9f50*/  BSYNC.RECONVERGENT B0 ;  /* 0x0000000000007941 */ /* 0x000fea0003800200 */
.L_x_5601:
[----:B------:R-:W0:Y:S01]  /*9f60*/  LDS R237, [R237+0x8600] ;  /* 0x00860000eded7984 */ /* 0x000e220000000800 */
[----:B------:R-:W-:Y:S04]  /*9f70*/  BSSY.RECONVERGENT B0, `(.L_x_5603) ;  /* 0x0000004000007945 */ /* 0x000fe80003800200 */
[----:B------:R-:W-:Y:S05]  /*9f80*/  @!P2 BRA `(.L_x_5604) ;  /* 0x000000000008a947 */ /* 0x000fea0003800000 */
[----:B------:R2:W-:Y:S04]  /*9f90*/  REDG.E.ADD.F32.FTZ.RN.STRONG.GPU desc[UR32][R60.64+0x200], R233 ;  /* 0x000200e93c0079a6 */ /* 0x0005e8000c12f320 */
[----:B0-----:R2:W-:Y:S02]  /*9fa0*/  REDG.E.ADD.F32.FTZ.RN.STRONG.GPU desc[UR32][R68.64+0x200], R237 ;  /* 0x000200ed440079a6 */ /* 0x0015e4000c12f320 */
.L_x_5604:
[----:B------:R-:W-:Y:S05]  /*9fb0*/  BSYNC.RECONVERGENT B0 ;  /* 0x0000000000007941 */ /* 0x000fea0003800200 */
.L_x_5603:
[----:B-1----:R1:W3:Y:S01]  /*9fc0*/  LDS R219, [R210+0x8800] ;  /* 0x00880000d2db7984 */ /* 0x0022e20000000800 */
        /* <DEDUP_REMOVED lines=9> */
[----:B---3--:R1:W-:Y:S02]  /*a060*/  REDG.E.ADD.F32.FTZ.RN.STRONG.GPU desc[UR32][R68.64+0x400], R219 ;  /* 0x000400db440079a6 */ /* 0x0083e4000c12f320 */
.L_x_5606:
[----:B------:R-:W-:Y:S05]  /*a070*/  BSYNC.RECONVERGENT B0 ;  /* 0x0000000000007941 */ /* 0x000fea0003800200 */
.L_x_5605:
[----:B-1----:R1:W4:Y:S01]  /*a080*/  LDS R205, [R190+0x8a00] ;  /* 0x008a0000becd7984 */ /* 0x0023220000000800 */
[----:B------:R-:W-:Y:S04]  /*a090*/  BSSY.RECONVERGENT B0, `(.L_x_5607) ;  /* 0x0000004000007945 */ /* 0x000fe80003800200 */
[----:B------:R-:W-:Y:S05]  /*a0a0*/  @!P0 BRA `(.L_x_5608) ;  /* 0x0000000000088947 */ /* 0x000fea0003800000 */
[----:B------:R0:W-:Y:S04]  /*a0b0*/  REDG.E.ADD.F32.FTZ.RN.STRONG.GPU desc[UR32][R60.64+0x600], R189 ;  /* 0x000600bd3c0079a6 */ /* 0x0001e8000c12f320 */
[----:B----4-:R4:W-:Y:S02]  /*a0c0*/  REDG.E.ADD.F32.FTZ.RN.STRONG.GPU desc[UR32][R68.64+0x600], R205 ;  /* 0x000600cd440079a6 */ /* 0x0109e4000c12f320 */
.L_x_5608:
[----:B------:R-:W-:Y:S05]  /*a0d0*/  BSYNC.RECONVERGENT B0 ;  /* 0x0000000000007941 */ /* 0x000fea0003800200 */
.L_x_5607:
[----:B0-----:R0:W0:Y:S01]  /*a0e0*/  LDS R189, [R188+0x8c00] ;  /* 0x008c0000bcbd7984 */ /* 0x0010220000000800 */
[----:B------:R-:W-:Y:S04]  /*a0f0*/  BSSY.RECONVERGENT B0, `(.L_x_5609) ;  /* 0x0000004000007945 */ /* 0x000fe80003800200 */
[----:B------:R-:W-:Y:S05]  /*a100*/  @!P2 BRA `(.L_x_5610) ;  /* 0x000000000008a947 */ /* 0x000fea0003800000 */
[----:B------:R1:W-:Y:S04]  /*a110*/  REDG.E.ADD.F32.FTZ.RN.STRONG.GPU desc[UR32][R60.64+0x800], R187 ;  /* 0x000800bb3c0079a6 */ /* 0x0003e8000c12f320 */
[----:B0-----:R1:W-:Y:S02]  /*a120*/  REDG.E.ADD.F32.FTZ.RN.STRONG.GPU desc[UR32][R68.64+0x800], R189 ;  /* 0x000800bd440079a6 */ /* 0x0013e4000c12f320 */
.L_x_5610:
[----:B------:R-:W-:Y:S05]  /*a130*/  BSYNC.RECONVERGENT B0 ;  /* 0x0000000000007941 */ /* 0x000fea0003800200 */
.L_x_5609:
[----:B-1----:R1:W0:Y:S01]  /*a140*/  LDS R187, [R186+0x8e00] ;  /* 0x008e0000babb7984 */ /* 0x0022220000000800 */
[----:B------:R-:W-:Y:S04]  /*a150*/  BSSY.RECONVERGENT B0, `(.L_x_5611) ;  /* 0x0000004000007945 */ /* 0x000fe80003800200 */
[----:B------:R-:W-:Y:S05]  /*a160*/  @!P3 BRA `(.L_x_5612) ;  /* 0x000000000008b947 */ /* 0x000fea0003800000 */
[----:B------:R1:W-:Y:S04]  /*a170*/  REDG.E.ADD.F32.FTZ.RN.STRONG.GPU desc[UR32][R60.64+0xa00], R185 ;  /* 0x000a00b93c0079a6 */ /* 0x0003e8000c12f320 */
[----:B0-----:R1:W-:Y:S02]  /*a180*/  REDG.E.ADD.F32.FTZ.RN.STRONG.GPU desc[UR32][R68.64+0xa00], R187 ;  /* 0x000a00bb440079a6 */ /* 0x0013e4000c12f320 */
.L_x_5612:
[----:B------:R-:W-:Y:S05]  /*a190*/  BSYNC.RECONVERGENT B0 ;  /* 0x0000000000007941 */ /* 0x000fea0003800200 */
.L_x_5611:
[----:B-1----:R1:W0:Y:S01]  /*a1a0*/  LDS R185, [R184+0x9000] ;  /* 0x00900000b8b97984 */ /* 0x0022220000000800 */
[----:B------:R-:W-:Y:S04]  /*a1b0*/  BSSY.RECONVERGENT B0, `(.L_x_5613) ;  /* 0x0000004000007945 */ /* 0x000fe80003800200 */
[----:B------:R-:W-:Y:S05]  /*a1c0*/  @!P4 BRA `(.L_x_5614) ;  /* 0x000000000008c947 */ /* 0x000fea0003800000 */
[----:B------:R1:W-:Y:S04]  /*a1d0*/  REDG.E.ADD.F32.FTZ.RN.STRONG.GPU desc[UR32][R60.64+0xc00], R183 ;  /* 0x000c00b73c0079a6 */ /* 0x0003e8000c12f320 */
[----:B0-----:R1:W-:Y:S02]  /*a1e0*/  REDG.E.ADD.F32.FTZ.RN.STRONG.GPU desc[UR32][R68.64+0xc00], R185 ;  /* 0x000c00b9440079a6 */ /* 0x0013e4000c12f320 */
.L_x_5614:
[----:B------:R-:W-:Y:S05]  /*a1f0*/  BSYNC.RECONVERGENT B0 ;  /* 0x0000000000007941 */ /* 0x000fea0003800200 */
.L_x_5613:
[----:B-1----:R1:W0:Y:S01]  /*a200*/  LDS R183, [R182+0x9200] ;  /* 0x00920000b6b77984 */ /* 0x0022220000000800 */
[----:B------:R-:W-:Y:S04]  /*a210*/  BSSY.RECONVERGENT B0, `(.L_x_5615) ;  /* 0x0000004000007945 */ /* 0x000fe80003800200 */
[----:B------:R-:W-:Y:S05]  /*a220*/  @!P5 BRA `(.L_x_5616) ;  /* 0x000000000008d947 */ /* 0x000fea0003800000 */
[----:B------:R1:W-:Y:S04]  /*a230*/  REDG.E.ADD.F32.FTZ.RN.STRONG.GPU desc[UR32][R60.64+0xe00], R181 ;  /* 0x000e00b53c0079a6 */ /* 0x0003e8000c12f320 */
[----:B0-----:R1:W-:Y:S02]  /*a240*/  REDG.E.ADD.F32.FTZ.RN.STRONG.GPU desc[UR32][R68.64+0xe00], R183 ;  /* 0x000e00b7440079a6 */ /* 0x0013e4000c12f320 */
.L_x_5616:
[----:B------:R-:W-:Y:S05]  /*a250*/  BSYNC.RECONVERGENT B0 ;  /* 0x0000000000007941 */ /* 0x000fea0003800200 */
.L_x_5615:
        /* <DEDUP_REMOVED lines=11> */
.L_x_5618:
[----:B------:R-:W-:Y:S05]  /*a310*/  BSYNC.RECONVERGENT B0 ;  /* 0x0000000000007941 */ /* 0x000fea0003800200 */
.L_x_5617:
[----:B-1----:R1:W0:Y:S01]  /*a320*/  LDS R179, [R178+0x9600] ;  /* 0x00960000b2b37984 */ /* 0x0022220000000800 */
[----:B------:R-:W-:Y:S04]  /*a330*/  BSSY.RECONVERGENT B0, `(.L_x_5619) ;  /* 0x0000004000007945 */ /* 0x000fe80003800200 */
[----:B------:R-:W-:Y:S05]  /*a340*/  @!P0 BRA `(.L_x_5620) ;  /* 0x0000000000088947 */ /* 0x000fea0003800000 */
[----:B------:R1:W-:Y:S04]  /*a350*/  REDG.E.ADD.F32.FTZ.RN.STRONG.GPU desc[UR32][R60.64+0x1200], R177 ;  /* 0x001200b13c0079a6 */ /* 0x0003e8000c12f320 */
[----:B0-----:R1:W-:Y:S02]  /*a360*/  REDG.E.ADD.F32.FTZ.RN.STRONG.GPU desc[UR32][R68.64+0x1200], R179 ;  /* 0x001200b3440079a6 */ /* 0x0013e4000c12f320 */
.L_x_5620:
[----:B------:R-:W-:Y:S05]  /*a370*/  BSYNC.RECONVERGENT B0 ;  /* 0x0000000000007941 */ /* 0x000fea0003800200 */
.L_x_5619:
[----:B-1----:R1:W0:Y:S01]  /*a380*/  LDS R177, [R176+0x9800] ;  /* 0x00980000b0b17984 */ /* 0x0022220000000800 */
[----:B------:R-:W-:Y:S04]  /*a390*/  BSSY.RECONVERGENT B0, `(.L_x_5621) ;  /* 0x0000004000007945 */ /* 0x000fe80003800200 */
[----:B------:R-:W-:Y:S05]  /*a3a0*/  @!P2 BRA `(.L_x_5622) ;  /* 0x000000000008a947 */ /* 0x000fea0003800000 */
[----:B------:R1:W-:Y:S04]  /*a3b0*/  REDG.E.ADD.F32.FTZ.RN.STRONG.GPU desc[UR32][R60.64+0x1400], R175 ;  /* 0x001400af3c0079a6 */ /* 0x0003e8000c12f320 */
[----:B0-----:R1:W-:Y:S02]  /*a3c0*/  REDG.E.ADD.F32.FTZ.RN.STRONG.GPU desc[UR32][R68.64+0x1400], R177 ;  /* 0x001400b1440079a6 */ /* 0x0013e4000c12f320 */
.L_x_5622:
[----:B------:R-:W-:Y:S05]  /*a3d0*/  BSYNC.RECONVERGENT B0 ;  /* 0x0000000000007941 */ /* 0x000fea0003800200 */
.L_x_5621:
[----:B-1----:R1:W0:Y:S01]  /*a3e0*/  LDS R175, [R174+0x9a00] ;  /* 0x009a0000aeaf7984 */ /* 0x0022220000000800 */
[----:B------:R-:W-:Y:S04]  /*a3f0*/  BSSY.RECONVERGENT B0, `(.L_x_5623) ;  /* 0x0000004000007945 */ /* 0x000fe80003800200 */
[----:B------:R-:W-:Y:S05]  /*a400*/  @!P3 BRA `(.L_x_5624) ;  /* 0x000000000008b947 */ /* 0x000fea0003800000 */
[----:B------:R1:W-:Y:S04]  /*a410*/  REDG.E.ADD.F32.FTZ.RN.STRONG.GPU desc[UR32][R60.64+0x1600], R173 ;  /* 0x001600ad3c0079a6 */ /* 0x0003e8000c12f320 */
[----:B0-----:R1:W-:Y:S02]  /*a420*/  REDG.E.ADD.F32.FTZ.RN.STRONG.GPU desc[UR32][R68.64+0x1600], R175 ;  /* 0x001600af440079a6 */ /* 0x0013e4000c12f320 */
.L_x_5624:
[----:B------:R-:W-:Y:S05]  /*a430*/  BSYNC.RECONVERGENT B0 ;  /* 0x0000000000007941 */ /* 0x000fea0003800200 */
.L_x_5623:
[----:B-1----:R1:W0:Y:S01]  /*a440*/  LDS R173, [R172+0x9c00] ;  /* 0x009c0000acad7984 */ /* 0x0022220000000800 */
[----:B------:R-:W-:Y:S04]  /*a450*/  BSSY.RECONVERGENT B0, `(.L_x_5625) ;  /* 0x0000004000007945 */ /* 0x000fe80003800200 */
[----:B------:R-:W-:Y:S05]  /*a460*/  @!P4 BRA `(.L_x_5626) ;  /* 0x000000000008c947 */ /* 0x000fea0003800000 */
[----:B------:R1:W-:Y:S04]  /*a470*/  REDG.E.ADD.F32.FTZ.RN.STRONG.GPU desc[UR32][R60.64+0x1800], R171 ;  /* 0x001800ab3c0079a6 */ /* 0x0003e8000c12f320 */
[----:B0-----:R1:W-:Y:S02]  /*a480*/  REDG.E.ADD.F32.FTZ.RN.STRONG.GPU desc[UR32][R68.64+0x1800], R173 ;  /* 0x001800ad440079a6 */ /* 0x0013e4000c12f320 */
.L_x_5626:
[----:B------:R-:W-:Y:S05]  /*a490*/  BSYNC.RECONVERGENT B0 ;  /* 0x0000000000007941 */ /* 0x000fea0003800200 */
.L_x_5625:
[----:B-1----:R1:W0:Y:S01]  /*a4a0*/  LDS R171, [R170+0x9e00] ;  /* 0x009e0000aaab7984 */ /* 0x0022220000000800 */
[----:B------:R-:W-:Y:S04]  /*a4b0*/  BSSY.RECONVERGENT B0, `(.L_x_5627) ;  /* 0x0000004000007945 */ /* 0x000fe80003800200 */
[----:B------:R-:W-:Y:S05]  /*a4c0*/  @!P5 BRA `(.L_x_5628) ;  /* 0x000000000008d947 */ /* 0x000fea0003800000 */
[----:B------:R1:W-:Y:S04]  /*a4d0*/  REDG.E.ADD.F32.FTZ.RN.STRONG.GPU desc[UR32][R60.64+0x1a00], R169 ;  /* 0x001a00a93c0079a6 */ /* 0x0003e8000c12f320 */
[----:B0-----:R1:W-:Y:S02]  /*a4e0*/  REDG.E.ADD.F32.FTZ.RN.STRONG.GPU desc[UR32][R68.64+0x1a00], R171 ;  /* 0x001a00ab440079a6 */ /* 0x0013e4000c12f320 */
.L_x_5628:
[----:B------:R-:W-:Y:S05]  /*a4f0*/  BSYNC.RECONVERGENT B0 ;  /* 0x0000000000007941 */ /* 0x000fea0003800200 */
.L_x_5627:
        /* <DEDUP_REMOVED lines=11> */
.L_x_5630:
[----:B------:R-:W-:Y:S05]  /*a5b0*/  BSYNC.RECONVERGENT B0 ;  /* 0x0000000000007941 */ /* 0x000fea0003800200 */
.L_x_5629:
[----:B-1----:R1:W0:Y:S01]  /*a5c0*/  LDS R167, [R150+0xa200] ;  /* 0x00a2000096a77984 */ /* 0x0022220000000800 */
[----:B------:R-:W-:Y:S04]  /*a5d0*/  BSSY.RECONVERGENT B0, `(.L_x_5631) ;  /* 0x0000004000007945 */ /* 0x000fe80003800200 */
[----:B------:R-:W-:Y:S05]  /*a5e0*/  @!P0 BRA `(.L_x_5632) ;  /* 0x0000000000088947 */ /* 0x000fea0003800000 */
[----:B------:R1:W-:Y:S04]  /*a5f0*/  REDG.E.ADD.F32.FTZ.RN.STRONG.GPU desc[UR32][R60.64+0x1e00], R165 ;  /* 0x001e00a53c0079a6 */ /* 0x0003e8000c12f320 */
[----:B0-----:R1:W-:Y:S02]  /*a600*/  REDG.E.ADD.F32.FTZ.RN.STRONG.GPU desc[UR32][R68.64+0x1e00], R167 ;  /* 0x001e00a7440079a6 */ /* 0x0013e4000c12f320 */
.L_x_5632:
[----:B------:R-:W-:Y:S05]  /*a610*/  BSYNC.RECONVERGENT B0 ;  /* 0x0000000000007941 */ /* 0x000fea0003800200 */
.L_x_5631:
[----:B-1----:R1:W0:Y:S01]  /*a620*/  LDS R165, [R148+0xa400] ;  /* 0x00a4000094a57984 */ /* 0x0022220000000800 */
[----:B------:R-:W-:Y:S04]  /*a630*/  BSSY.RECONVERGENT B0, `(.L_x_5633) ;  /* 0x0000004000007945 */ /* 0x000fe80003800200 */
[----:B------:R-:W-:Y:S05]  /*a640*/  @!P2 BRA `(.L_x_5634) ;  /* 0x000000000008a947 */ /* 0x000fea0003800000 */
[----:B------:R1:W-:Y:S04]  /*a650*/  REDG.E.ADD.F32.FTZ.RN.STRONG.GPU desc[UR32][R60.64+0x2000], R151 ;  /* 0x002000973c0079a6 */ /* 0x0003e8000c12f320 */
[----:B0-----:R1:W-:Y:S02]  /*a660*/  REDG.E.ADD.F32.FTZ.RN.STRONG.GPU desc[UR32][R68.64+0x2000], R165 ;  /* 0x002000a5440079a6 */ /* 0x0013e4000c12f320 */
.L_x_5634:
[----:B------:R-:W-:Y:S05]  /*a670*/  BSYNC.RECONVERGENT B0 ;  /* 0x0000000000007941 */ /* 0x000fea0003800200 */
.L_x_5633:
[----:B-1----:R1:W0:Y:S01]  /*a680*/  LDS R151, [R146+0xa600] ;  /* 0x00a6000092977984 */ /* 0x0022220000000800 */
[----:B------:R-:W-:Y:S04]  /*a690*/  BSSY.RECONVERGENT B0, `(.L_x_5635) ;  /* 0x0000004000007945 */ /* 0x000fe80003800200 */
[----:B------:R-:W-:Y:S05]  /*a6a0*/  @!P3 BRA `(.L_x_5636) ;  /* 0x000000000008b947 */ /* 0x000fea0003800000 */
[----:B------:R1:W-:Y:S04]  /*a6b0*/  REDG.E.ADD.F32.FTZ.RN.STRONG.GPU desc[UR32][R60.64+0x2200], R149 ;  /* 0x002200953c0079a6 */ /* 0x0003e8000c12f320 */
[----:B0-----:R1:W-:Y:S02]  /*a6c0*/  REDG.E.ADD.F32.FTZ.RN.STRONG.GPU desc[UR32][R68.64+0x2200], R151 ;  /* 0x00220097440079a6 */ /* 0x0013e4000c12f320 */
.L_x_5636:
[----:B------:R-:W-:Y:S05]  /*a6d0*/  BSYNC.RECONVERGENT B0 ;  /* 0x0000000000007941 */ /* 0x000fea0003800200 */
.L_x_5635:
[----:B-1----:R1:W0:Y:S01]  /*a6e0*/  LDS R149, [R144+0xa800] ;  /* 0x00a8000090957984 */ /* 0x0022220000000800 */
[----:B------:R-:W-:Y:S04]  /*a6f0*/  BSSY.RECONVERGENT B0, `(.L_x_5637) ;  /* 0x0000004000007945 */ /* 0x000fe80003800200 */
[----:B------:R-:W-:Y:S05]  /*a700*/  @!P4 BRA `(.L_x_5638) ;  /* 0x000000000008c947 */ /* 0x000fea0003800000 */
[----:B------:R1:W-:Y:S04]  /*a710*/  REDG.E.ADD.F32.FTZ.RN.STRONG.GPU desc[UR32][R60.64+0x2400], R147 ;  /* 0x002400933c0079a6 */ /* 0x0003e8000c12f320 */
[----:B0-----:R1:W-:Y:S02]  /*a720*/  REDG.E.ADD.F32.FTZ.RN.STRONG.GPU desc[UR32][R68.64+0x2400], R149 ;  /* 0x00240095440079a6 */ /* 0x0013e4000c12f320 */
.L_x_5638:
[----:B------:R-:W-:Y:S05]  /*a730*/  BSYNC.RECONVERGENT B0 ;  /* 0x0000000000007941 */ /* 0x000fea0003800200 */
.L_x_5637:
[----:B-1----:R1:W0:Y:S01]  /*a740*/  LDS R147, [R142+0xaa00] ;  /* 0x00aa00008e937984 */ /* 0x0022220000000800 */
[----:B------:R-:W-:Y:S04]  /*a750*/  BSSY.RECONVERGENT B0, `(.L_x_5639) ;  /* 0x0000004000007945 */ /* 0x000fe80003800200 */
[----:B------:R-:W-:Y:S05]  /*a760*/  @!P5 BRA `(.L_x_5640) ;  /* 0x000000000008d947 */ /* 0x000fea0003800000 */
[----:B------:R1:W-:Y:S04]  /*a770*/  REDG.E.ADD.F32.FTZ.RN.STRONG.GPU desc[UR32][R60.64+0x2600], R145 ;  /* 0x002600913c0079a6 */ /* 0x0003e8000c12f320 */
[----:B0-----:R1:W-:Y:S02]  /*a780*/  REDG.E.ADD.F32.FTZ.RN.STRONG.GPU desc[UR32][R68.64+0x2600], R147 ;  /* 0x00260093440079a6 */ /* 0x0013e4000c12f320 */
.L_x_5640:
[----:B------:R-:W-:Y:S05]  /*a790*/  BSYNC.RECONVERGENT B0 ;  /* 0x0000000000007941 */ /* 0x000fea0003800200 */
.L_x_5639:
        /* <DEDUP_REMOVED lines=11> */
.L_x_5642:
[----:B------:R-:W-:Y:S05]  /*a850*/  BSYNC.RECONVERGENT B0 ;  /* 0x0000000000007941 */ /* 0x000fea0003800200 */
.L_x_5641:
[----:B-1----:R1:W0:Y:S01]  /*a860*/  LDS R143, [R138+0xae00] ;  /* 0x00ae00008a8f7984 */ /* 0x0022220000000800 */
[----:B------:R-:W-:Y:S04]  /*a870*/  BSSY.RECONVERGENT B0, `(.L_x_5643) ;  /* 0x0000004000007945 */ /* 0x000fe80003800200 */
[----:B------:R-:W-:Y:S05]  /*a880*/  @!P0 BRA `(.L_x_5644) ;  /* 0x0000000000088947 */ /* 0x000fea0003800000 */
[----:B------:R1:W-:Y:S04]  /*a890*/  REDG.E.ADD.F32.FTZ.RN.STRONG.GPU desc[UR32][R60.64+0x2a00], R141 ;  /* 0x002a008d3c0079a6 */ /* 0x0003e8000c12f320 */
[----:B0-----:R1:W-:Y:S02]  /*a8a0*/  REDG.E.ADD.F32.FTZ.RN.STRONG.GPU desc[UR32][R68.64+0x2a00], R143 ;  /* 0x002a008f440079a6 */ /* 0x0013e4000c12f320 */
.L_x_5644:
[----:B------:R-:W-:Y:S05]  /*a8b0*/  BSYNC.RECONVERGENT B0 ;  /* 0x0000000000007941 */ /* 0x000fea0003800200 */
.L_x_5643:
[----:B-1----:R1:W0:Y:S01]  /*a8c0*/  LDS R141, [R136+0xb000] ;  /* 0x00b00000888d7984 */ /* 0x0022220000000800 */
[----:B------:R-:W-:Y:S04]  /*a8d0*/  BSSY.RECONVERGENT B0, `(.L_x_5645) ;  /* 0x0000004000007945 */ /* 0x000fe80003800200 */
[----:B------:R-:W-:Y:S05]  /*a8e0*/  @!P2 BRA `(.L_x_5646) ;  /* 0x000000000008a947 */ /* 0x000fea0003800000 */
[----:B------:R1:W-:Y:S04]  /*a8f0*/  REDG.E.ADD.F32.FTZ.RN.STRONG.GPU desc[UR32][R60.64+0x2c00], R139 ;  /* 0x002c008b3c0079a6 */ /* 0x0003e8000c12f320 */
[----:B0-----:R1:W-:Y:S02]  /*a900*/  REDG.E.ADD.F32.FTZ.RN.STRONG.GPU desc[UR32][R68.64+0x2c00], R141 ;  /* 0x002c008d440079a6 */ /* 0x0013e4000c12f320 */
.L_x_5646:
[----:B------:R-:W-:Y:S05]  /*a910*/  BSYNC.RECONVERGENT B0 ;  /* 0x0000000000007941 */ /* 0x000fea0003800200 */
.L_x_5645:
[----:B-1----:R1:W0:Y:S01]  /*a920*/  LDS R139, [R134+0xb200] ;  /* 0x00b20000868b7984 */ /* 0x0022220000000800 */
[----:B------:R-:W-:Y:S04]  /*a930*/  BSSY.RECONVERGENT B0, `(.L_x_5647) ;  /* 0x0000004000007945 */ /* 0x000fe80003800200 */
[----:B------:R-:W-:Y:S05]  /*a940*/  @!P3 BRA `(.L_x_5648) ;  /* 0x000000000008b947 */ /* 0x000fea0003800000 */
[----:B------:R1:W-:Y:S04]  /*a950*/  REDG.E.ADD.F32.FTZ.RN.STRONG.GPU desc[UR32][R60.64+0x2e00], R137 ;  /* 0x002e00893c0079a6 */ /* 0x0003e8000c12f320 */
[----:B0-----:R1:W-:Y:S02]  /*a960*/  REDG.E.ADD.F32.FTZ.RN.STRONG.GPU desc[UR32][R68.64+0x2e00], R139 ;  /* 0x002e008b440079a6 */ /* 0x0013e4000c12f320 */
.L_x_5648:
[----:B------:R-:W-:Y:S05]  /*a970*/  BSYNC.RECONVERGENT B0 ;  /* 0x0000000000007941 */ /* 0x000fea0003800200 */
.L_x_5647:
[----:B-1----:R1:W0:Y:S01]  /*a980*/  LDS R137, [R132+0xb400] ;  /* 0x00b4000084897984 */ /* 0x0022220000000800 */
[----:B------:R-:W-:Y:S04]  /*a990*/  BSSY.RECONVERGENT B0, `(.L_x_5649) ;  /* 0x0000004000007945 */ /* 0x000fe80003800200 */
[----:B------:R-:W-:Y:S05]  /*a9a0*/  @!P4 BRA `(.L_x_5650) ;  /* 0x000000000008c947 */ /* 0x000fea0003800000 */
[----:B------:R1:W-:Y:S04]  /*a9b0*/  REDG.E.ADD.F32.FTZ.RN.STRONG.GPU desc[UR32][R60.64+0x3000], R135 ;  /* 0x003000873c0079a6 */ /* 0x0003e8000c12f320 */
[----:B0-----:R1:W-:Y:S02]  /*a9c0*/  REDG.E.ADD.F32.FTZ.RN.STRONG.GPU desc[UR32][R68.64+0x3000], R137 ;  /* 0x00300089440079a6 */ /* 0x0013e4000c12f320 */
.L_x_5650:
[----:B------:R-:W-:Y:S05]  /*a9d0*/  BSYNC.RECONVERGENT B0 ;  /* 0x0000000000007941 */ /* 0x000fea0003800200 */
.L_x_5649:
[----:B-1----:R1:W0:Y:S01]  /*a9e0*/  LDS R135, [R130+0xb600] ;  /* 0x00b6000082877984 */ /* 0x0022220000000800 */
[----:B------:R-:W-:Y:S04]  /*a9f0*/  BSSY.RECONVERGENT B0, `(.L_x_5651) ;  /* 0x0000004000007945 */ /* 0x000fe80003800200 */
[----:B------:R-:W-:Y:S05]  /*aa00*/  @!P5 BRA `(.L_x_5652) ;  /* 0x000000000008d947 */ /* 0x000fea0003800000 */
[----:B------:R1:W-:Y:S04]  /*aa10*/  REDG.E.ADD.F32.FTZ.RN.STRONG.GPU desc[UR32][R60.64+0x3200], R133 ;  /* 0x003200853c0079a6 */ /* 0x0003e8000c12f320 */
[----:B0-----:R1:W-:Y:S02]  /*aa20*/  REDG.E.ADD.F32.FTZ.RN.STRONG.GPU desc[UR32][R68.64+0x3200], R135 ;  /* 0x00320087440079a6 */ /* 0x0013e4000c12f320 */
.L_x_5652:
[----:B------:R-:W-:Y:S05]  /*aa30*/  BSYNC.RECONVERGENT B0 ;  /* 0x0000000000007941 */ /* 0x000fea0003800200 */
.L_x_5651:
        /* <DEDUP_REMOVED lines=11> */
.L_x_5654:
[----:B------:R-:W-:Y:S05]  /*aaf0*/  BSYNC.RECONVERGENT B0 ;  /* 0x0000000000007941 */ /* 0x000fea0003800200 */
.L_x_5653:
[----:B-1----:R1:W0:Y:S01]  /*ab00*/  LDS R131, [R126+0xba00] ;  /* 0x00ba00007e837984 */ /* 0x0022220000000800 */
[----:B------:R-:W-:Y:S04]  /*ab10*/  BSSY.RECONVERGENT B0, `(.L_x_5655) ;  /* 0x0000004000007945 */ /* 0x000fe80003800200 */
[----:B------:R-:W-:Y:S05]  /*ab20*/  @!P0 BRA `(.L_x_5656) ;  /* 0x0000000000088947 */ /* 0x000fea0003800000 */
[----:B------:R1:W-:Y:S04]  /*ab30*/  REDG.E.ADD.F32.FTZ.RN.STRONG.GPU desc[UR32][R60.64+0x3600], R129 ;  /* 0x003600813c0079a6 */ /* 0x0003e8000c12f320 */
[----:B0-----:R1:W-:Y:S02]  /*ab40*/  REDG.E.ADD.F32.FTZ.RN.STRONG.GPU desc[UR32][R68.64+0x3600], R131 ;  /* 0x00360083440079a6 */ /* 0x0013e4000c12f320 */
.L_x_5656:
[----:B------:R-:W-:Y:S05]  /*ab50*/  BSYNC.RECONVERGENT B0 ;  /* 0x0000000000007941 */ /* 0x000fea0003800200 */
.L_x_5655:
[----:B-1----:R1:W0:Y:S01]  /*ab60*/  LDS R129, [R124+0xbc00] ;  /* 0x00bc00007c817984 */ /* 0x0022220000000800 */
[----:B------:R-:W-:Y:S04]  /*ab70*/  BSSY.RECONVERGENT B0, `(.L_x_5657) ;  /* 0x0000004000007945 */ /* 0x000fe80003800200 */
[----:B------:R-:W-:Y:S05]  /*ab80*/  @!P2 BRA `(.L_x_5658) ;  /* 0x000000000008a947 */ /* 0x000fea0003800000 */
[----:B------:R1:W-:Y:S04]  /*ab90*/  REDG.E.ADD.F32.FTZ.RN.STRONG.GPU desc[UR32][R60.64+0x3800], R127 ;  /* 0x0038007f3c0079a6 */ /* 0x0003e8000c12f320 */
[----:B0-----:R1:W-:Y:S02]  /*aba0*/  REDG.E.ADD.F32.FTZ.RN.STRONG.GPU desc[UR32][R68.64+0x3800], R129 ;  /* 0x00380081440079a6 */ /* 0x0013e4000c12f320 */
.L_x_5658:
[----:B------:R-:W-:Y:S05]  /*abb0*/  BSYNC.RECONVERGENT B0 ;  /* 0x0000000000007941 */ /* 0x000fea0003800200 */
.L_x_5657:
[----:B-1----:R1:W0:Y:S01]  /*abc0*/  LDS R127, [R122+0xbe00] ;  /* 0x00be00007a7f7984 */ /* 0x0022220000000800 */
[----:B------:R-:W-:Y:S04]  /*abd0*/  BSSY.RECONVERGENT B0, `(.L_x_5659) ;  /* 0x0000004000007945 */ /* 0x000fe80003800200 */
[----:B------:R-:W-:Y:S05]  /*abe0*/  @!P3 BRA `(.L_x_5660) ;  /* 0x000000000008b947 */ /* 0x000fea0003800000 */
[----:B------:R1:W-:Y:S04]  /*abf0*/  REDG.E.ADD.F32.FTZ.RN.STRONG.GPU desc[UR32][R60.64+0x3a00], R125 ;  /* 0x003a007d3c0079a6 */ /* 0x0003e8000c12f320 */
[----:B0-----:R1:W-:Y:S02]  /*ac00*/  REDG.E.ADD.F32.FTZ.RN.STRONG.GPU desc[UR32][R68.64+0x3a00], R127 ;  /* 0x003a007f440079a6 */ /* 0x0013e4000c12f320 */
.L_x_5660:
[----:B------:R-:W-:Y:S05]  /*ac10*/  BSYNC.RECONVERGENT B0 ;  /* 0x0000000000007941 */ /* 0x000fea0003800200 */
.L_x_5659:
[----:B-1----:R1:W0:Y:S01]  /*ac20*/  LDS R125, [R94+0xc000] ;  /* 0x00c000005e7d7984 */ /* 0x0022220000000800 */
[----:B------:R-:W-:Y:S04]  /*ac30*/  BSSY.RECONVERGENT B0, `(.L_x_5661) ;  /* 0x0000004000007945 */ /* 0x000fe80003800200 */
[----:B------:R-:W-:Y:S05]  /*ac40*/  @!P4 BRA `(.L_x_5662) ;  /* 0x000000000008c947 */ /* 0x000fea0003800000 */
[----:B------:R1:W-:Y:S04]  /*ac50*/  REDG.E.ADD.F32.FTZ.RN.STRONG.GPU desc[UR32][R60.64+0x3c00], R95 ;  /* 0x003c005f3c0079a6 */ /* 0x0003e8000c12f320 */
[----:B0-----:R1:W-:Y:S02]  /*ac60*/  REDG.E.ADD.F32.FTZ.RN.STRONG.GPU desc[UR32][R68.64+0x3c00], R125 ;  /* 0x003c007d440079a6 */ /* 0x0013e4000c12f320 */
.L_x_5662:
[----:B------:R-:W-:Y:S05]  /*ac70*/  BSYNC.RECONVERGENT B0 ;  /* 0x0000000000007941 */ /* 0x000fea0003800200 */
.L_x_5661:
[----:B-1----:R1:W0:Y:S01]  /*ac80*/  LDS R95, [R56+0xc200] ;  /* 0x00c20000385f7984 */ /* 0x0022220000000800 */
[----:B------:R-:W-:Y:S04]  /*ac90*/  BSSY.RECONVERGENT B0, `(.L_x_5663) ;  /* 0x0000004000007945 */ /* 0x000fe80003800200 */
[----:B------:R-:W-:Y:S05]  /*aca0*/  @!P5 BRA `(.L_x_5664) ;  /* 0x000000000008d947 */ /* 0x000fea0003800000 */
[----:B------:R1:W-:Y:S04]  /*acb0*/  REDG.E.ADD.F32.FTZ.RN.STRONG.GPU desc[UR32][R60.64+0x3e00], R57 ;  /* 0x003e00393c0079a6 */ /* 0x0003e8000c12f320 */
[----:B0-----:R1:W-:Y:S02]  /*acc0*/  REDG.E.ADD.F32.FTZ.RN.STRONG.GPU desc[UR32][R68.64+0x3e00], R95 ;  /* 0x003e005f440079a6 */ /* 0x0013e4000c12f320 */
.L_x_5664:
[----:B------:R-:W-:Y:S05]  /*acd0*/  BSYNC.RECONVERGENT B0 ;  /* 0x0000000000007941 */ /* 0x000fea0003800200 */
.L_x_5663:
        /* <DEDUP_REMOVED lines=32> */
[-C--:B------:R-:W-:Y:S01]  /*aee0*/  FFMA.FTZ R84, R109, R66.reuse, R84 ;  /* 0x000000426d547223 */ /* 0x080fe20000010054 */
[----:B------:R-:W5:Y:S01]  /*aef0*/  SHFL.DOWN PT, R57, R70, 0x2, 0x1f ;  /* 0x08401f0046397f89 */ /* 0x000f6200000e0000 */
[----:B------:R-:W-:Y:S01]  /*af00*/  FFMA.FTZ R77, R110, R191, R77 ;  /* 0x000000bf6e4d7223 */ /* 0x000fe2000001004d */
[----:B------:R-:W-:Y:S01]  /*af10*/  FFMA.FTZ R75, R112, R195, R75 ;  /* 0x000000c3704b7223 */ /* 0x000fe2000001004b */
[----:B------:R-:W-:Y:S01]  /*af20*/  FFMA.FTZ R83, R114, R199, R83 ;  /* 0x000000c772537223 */ /* 0x000fe20000010053 */
        /* <DEDUP_REMOVED lines=23> */
[----:B--2---:R-:W1:Y:S01]  /*b0a0*/  SHFL.DOWN PT, R60, R67, 0x8, 0x1f ;  /* 0x09001f00433c7f89 */ /* 0x004e6200000e0000 */
[----:B------:R-:W-:Y:S01]  /*b0b0*/  ISETP.GT.AND P0, PT, R119, 0x17, PT ;  /* 0x000000177700780c */ /* 0x000fe20003f04270 */
[----:B------:R-:W-:Y:S02]  /*b0c0*/  FFMA.FTZ R56, R161, R194, R56 ;  /* 0x000000c2a1387223 */ /* 0x000fe40000010038 */
[----:B------:R-:W2:Y:S02]  /*b0d0*/  SHFL.DOWN PT, R57, R70, 0x8, 0x1f ;  /* 0x09001f0046397f89 */ /* 0x000ea400000e0000 */
        /* <DEDUP_REMOVED lines=10> */
[----:B-1----:R-:W-:-:S03]  /*b180*/  @!P0 FADD.FTZ R67, R67, R60 ;  /* 0x0000003c43438221 */ /* 0x002fc60000010000 */
[-C--:B------:R-:W-:Y:S01]  /*b190*/  FFMA.FTZ R64, R115, R56.reuse, R64 ;  /* 0x0000003873407223 */ /* 0x080fe20000010040 */
[----:B------:R-:W-:Y:S01]  /*b1a0*/  FFMA.FTZ R31, R48, R56, R31 ;  /* 0x00000038301f7223 */ /* 0x000fe2000001001f */
[----:B--2---:R-:W-:Y:S01]  /*b1b0*/  @!P0 FADD.FTZ R70, R70, R57 ;  /* 0x0000003946468221 */ /* 0x004fe20000010000 */
[----:B------:R-:W1:Y:S01]  /*b1c0*/  SHFL.DOWN PT, R60, R67, 0x10, 0x1f ;  /* 0x0a001f00433c7f89 */ /* 0x000e6200000e0000 */
[----:B------:R-:W-:Y:S01]  /*b1d0*/  ISETP.NE.AND P0, PT, R119, RZ, PT ;  /* 0x000000ff7700720c */ /* 0x000fe20003f05270 */
[----:B------:R-:W-:Y:S02]  /*b1e0*/  FADD.FTZ R99, R64, R99 ;  /* 0x0000006340637221 */ /* 0x000fe40000010000 */
[----:B------:R-:W2:Y:S10]  /*b1f0*/  SHFL.DOWN PT, R61, R70, 0x10, 0x1f ;  /* 0x0a001f00463d7f89 */ /* 0x000eb400000e0000 */
[----:B------:R-:W-:Y:S01]  /*b200*/  @!P0 LOP3.LUT R71, R71, 0xf8, RZ, 0xc0, !PT ;  /* 0x000000f847478812 */ /* 0x000fe200078ec0ff */
[----:B-1----:R-:W-:Y:S01]  /*b210*/  FADD.FTZ R60, R67, R60 ;  /* 0x0000003c433c7221 */ /* 0x002fe20000010000 */
[----:B--2---:R-:W-:-:S05]  /*b220*/  FADD.FTZ R61, R70, R61 ;  /* 0x0000003d463d7221 */ /* 0x004fca0000010000 */
[----:B------:R1:W-:Y:S01]  /*b230*/  @!P0 STS.64 [R71+UR30+0xc608], R60 ;  /* 0x00c6083c47008988 */ /* 0x0003e20008000a1e */
[----:B------:R-:W-:Y:S06]  /*b240*/  BAR.SYNC.DEFER_BLOCKING 0x0 ;  /* 0x0000000000007b1d */ /* 0x000fec0000010000 */
[----:B------:R-:W-:Y:S05]  /*b250*/  @P2 BRA `(.L_x_5666) ;  /* 0x0000000000482947 */ /* 0x000fea0003800000 */
[----:B------:R-:W-:Y:S01]  /*b260*/  UISETP.NE.AND UP0, UPT, UR19, UR44, UPT ;  /* 0x0000002c1300728c */ /* 0x000fe2000bf05270 */
[----:B------:R-:W2:Y:S01]  /*b270*/  LDS.128 R56, [UR30+0xc610] ;  /* 0x00c6101eff387984 */ /* 0x000ea20008000c00 */
[----:B------:R-:W-:Y:S01]  /*b280*/  ULEA UR9, UR8, UR30, 0x3 ;  /* 0x0000001e08097291 */ /* 0x000fe2000f8e18ff */
[----:B------:R-:W-:Y:S02]  /*b290*/  ISETP.GT.AND P0, PT, R119, 0xf, PT ;  /* 0x0000000f7700780c */ /* 0x000fe40003f04270 */
[----:B------:R-:W5:Y:S01]  /*b2a0*/  LDS.64 R62, [UR30+0xc620] ;  /* 0x00c6201eff3e7984 */ /* 0x000f620008000a00 */
[----:B------:R-:W-:Y:S02]  /*b2b0*/  PLOP3.LUT P2, PT, PT, PT, UP0, 0x80, 0x8 ;  /* 0x000000000008781c */ /* 0x000fe40003f4f008 */
[----:B------:R-:W-:Y:S02]  /*b2c0*/  FSEL R67, R67, R60, P0 ;  /* 0x0000003c43437208 */ /* 0x000fe40000000000 */
[----:B------:R-:W-:-:S09]  /*b2d0*/  FSEL R70, R70, R61, P0 ;  /* 0x0000003d46467208 */ /* 0x000fd20000000000 */
[----:B------:R-:W0:Y:S01]  /*b2e0*/  @P2 LDS.64 R64, [UR9+0xfe80] ;  /* 0x00fe8009ff402984 */ /* 0x000e220008000a00 */
[----:B--2---:R-:W-:Y:S01]  /*b2f0*/  FADD.FTZ R67, R56, R67 ;  /* 0x0000004338437221 */ /* 0x004fe20000010000 */
[----:B------:R-:W-:-:S03]  /*b300*/  FADD.FTZ R70, R57, R70 ;  /* 0x0000004639467221 */ /* 0x000fc60000010000 */
[----:B------:R-:W-:Y:S01]  /*b310*/  FADD.FTZ R67, R58, R67 ;  /* 0x000000433a437221 */ /* 0x000fe20000010000 */
[----:B------:R-:W-:-:S03]  /*b320*/  FADD.FTZ R70, R59, R70 ;  /* 0x000000463b467221 */ /* 0x000fc60000010000 */
[----:B-----5:R-:W-:Y:S01]  /*b330*/  FADD.FTZ R62, R67, R62 ;  /* 0x0000003e433e7221 */ /* 0x020fe20000010000 */
[----:B------:R-:W-:-:S03]  /*b340*/  FADD.FTZ R63, R70, R63 ;  /* 0x0000003f463f7221 */ /* 0x000fc60000010000 */
[----:B0-----:R-:W-:Y:S01]  /*b350*/  @P2 FADD.FTZ R62, R62, R64 ;  /* 0x000000403e3e2221 */ /* 0x001fe20000010000 */
[----:B------:R-:W-:-:S05]  /*b360*/  @P2 FADD.FTZ R63, R63, R65 ;  /* 0x000000413f3f2221 */ /* 0x000fca0000010000 */
[----:B------:R2:W-:Y:S02]  /*b370*/  STS.64 [UR9+0xfe80], R62 ;  /* 0x00fe803eff007988 */ /* 0x0005e40008000a09 */
.L_x_5666:
[----:B------:R-:W-:Y:S05]  /*b380*/  BSYNC.RECONVERGENT B0 ;  /* 0x0000000000007941 */ /* 0x000fea0003800200 */
.L_x_5665:
[----:B------:R-:W-:-:S04]  /*b390*/  UIADD3 UR8, UPT, UPT, UR8, 0x1, URZ ;  /* 0x0000000108087890 */ /* 0x000fc8000fffe0ff */
[----:B------:R-:W-:-:S09]  /*b3a0*/  UISETP.GE.AND UP0, UPT, UR8, UR45, UPT ;  /* 0x0000002d0800728c */ /* 0x000fd2000bf06270 */
[----:B------:R-:W-:Y:S05]  /*b3b0*/  BRA.U !UP0, `(.L_x_5667) ;  /* 0xffffff7508a07547 */ /* 0x000fea000b83ffff */
.L_x_5571:
        /* <DEDUP_REMOVED lines=9> */
[----:B------:R-:W-:Y:S01]  /*b450*/  F2FP.F16.F32.PACK_AB R32, R31, R32 ;  /* 0x000000201f20723e */ /* 0x000fe200000000ff */
[----:B-1----:R-:W-:Y:S01]  /*b460*/  FADD.FTZ R7, R2, R99 ;  /* 0x0000006302077221 */ /* 0x002fe20000010000 */
[----:B------:R-:W-:Y:S01]  /*b470*/  F2FP.F16.F32.PACK_AB R27, R17, R18 ;  /* 0x00000012111b723e */ /* 0x000fe200000000ff */
[----:B------:R-:W1:Y:S01]  /*b480*/  LDCU.64 UR36, c[0x0][0x500] ;  /* 0x0000a000ff2477ac */ /* 0x000e620008000a00 */
        /* <DEDUP_REMOVED lines=18> */
[----:B-----5:R-:W-:Y:S01]  /*b5b0*/  UIMAD.WIDE.U32 UR12, UR31, UR34, UR8 ;  /* 0x000000221f0c72a5 */ /* 0x020fe2000f8e0008 */
[----:B------:R-:W-:Y:S01]  /*b5c0*/  F2FP.F16.F32.PACK_AB R18, R51, R52 ;  /* 0x000000343312723e */ /* 0x000fe200000000ff */
[----:B------:R-:W-:Y:S01]  /*b5d0*/  FADD.FTZ R91, R96, R91 ;  /* 0x0000005b605b7221 */ /* 0x000fe20000010000 */
[----:B------:R-:W5:Y:S01]  /*b5e0*/  LDS.128 R12, [R118+0x200] ;  /* 0x00020000760c7984 */ /* 0x000f620000000c00 */
[----:B------:R-:W-:Y:S01]  /*b5f0*/  UIMAD UR13, UR31, UR35, UR13 ;  /* 0x000000231f0d72a4 */ /* 0x000fe2000f8e020d */
[C---:B0-----:R-:W-:Y:S01]  /*b600*/  SHF.L.U32 R3, R0.reuse, 0x1, RZ ;  /* 0x0000000100037819 */ /* 0x041fe200000006ff */
[----:B------:R-:W0:Y:S01]  /*b610*/  LDCU.64 UR34, c[0x0][0x520] ;  /* 0x0000a400ff2277ac */ /* 0x000e220008000a00 */
[----:B------:R-:W-:Y:S01]  /*b620*/  LOP3.LUT R0, R0, 0x1f, RZ, 0xc0, !PT ;  /* 0x0000001f00007812 */ /* 0x000fe200078ec0ff */
[----:B------:R-:W-:Y:S01]  /*b630*/  FADD.FTZ R90, R91, R90 ;  /* 0x0000005a5b5a7221 */ /* 0x000fe20000010000 */
[----:B------:R-:W-:Y:S01]  /*b640*/  LOP3.LUT R3, R3, 0x7c0, RZ, 0xc0, !PT ;  /* 0x000007c003037812 */ /* 0x000fe200078ec0ff */
[----:B-1----:R-:W-:Y:S01]  /*b650*/  UIMAD.WIDE.U32 UR12, UR10, UR36, UR12 ;  /* 0x000000240a0c72a5 */ /* 0x002fe2000f8e000c */
[----:B------:R-:W-:Y:S01]  /*b660*/  F2FP.F16.F32.PACK_AB R17, R53, R54 ;  /* 0x000000363511723e */ /* 0x000fe200000000ff */
[----:B------:R-:W-:Y:S01]  /*b670*/  FADD.FTZ R89, R90, R89 ;  /* 0x000000595a597221 */ /* 0x000fe20000010000 */
[----:B------:R-:W-:Y:S01]  /*b680*/  LOP3.LUT R2, R3, R0, RZ, 0xfc, !PT ;  /* 0x0000000003027212 */ /* 0x000fe200078efcff */
[----:B------:R-:W-:Y:S01]  /*b690*/  UIMAD UR15, UR10, UR37, UR13 ;  /* 0x000000250a0f72a4 */ /* 0x000fe2000f8e020d */
[----:B------:R-:W-:Y:S01]  /*b6a0*/  F2FP.F16.F32.PACK_AB R16, R55, R88 ;  /* 0x000000583710723e */ /* 0x000fe200000000ff */
[----:B--2---:R-:W-:Y:S01]  /*b6b0*/  ULEA UR13, UP0, UR12, UR38, 0x1 ;  /* 0x000000260c0d7291 */ /* 0x004fe2000f8008ff */
[----:B------:R-:W-:Y:S01]  /*b6c0*/  FADD.FTZ R88, R89, R88 ;  /* 0x0000005859587221 */ /* 0x000fe20000010000 */
[----:B------:R-:W1:Y:S03]  /*b6d0*/  LDCU.64 UR36, c[0x0][0x560] ;  /* 0x0000ac00ff2477ac */ /* 0x000e660008000a00 */
        /* <DEDUP_REMOVED lines=9> */
[----:B------:R-:W-:Y:S01]  /*b770*/  UIADD3 UR20, UP4, UPT, UR20, -0x1000, URZ ;  /* 0xfffff00014147890 */ /* 0x000fe2000ff9e0ff */
[----:B------:R-:W-:Y:S01]  /*b780*/  IMAD.WIDE.U32 R4, R2, 0x10, R4 ;  /* 0x0000001002047825 */ /* 0x000fe200078e0004 */
[----:B------:R-:W2:Y:S03]  /*b790*/  LDCU.64 UR12, c[0x0][0x518] ;  /* 0x0000a300ff0c77ac */ /* 0x000ea60008000a00 */
[----:B------:R-:W-:Y:S01]  /*b7a0*/  FADD.FTZ R52, R53, R52 ;  /* 0x0000003435347221 */ /* 0x000fe20000010000 */
[----:B------:R-:W-:Y:S01]  /*b7b0*/  UIADD3.X UR29, UPT, UPT, UR29, -0x1, URZ, UP1, !UPT ;  /* 0xffffffff1d1d7890 */ /* 0x000fe20008ffe4ff */
[----:B---3--:R-:W-:Y:S02]  /*b7c0*/  STG.E.128 desc[UR32][R4.64], R8 ;  /* 0x0000000804007986 */ /* 0x008fe4000c101d20 */
[----:B------:R-:W-:Y:S01]  /*b7d0*/  FADD.FTZ R51, R52, R51 ;  /* 0x0000003334337221 */ /* 0x000fe20000010000 */
[----:B------:R-:W-:Y:S01]  /*b7e0*/  UIADD3.X UR25, UPT, UPT, UR25, -0x1, URZ, UP2, !UPT ;  /* 0xffffffff19197890 */ /* 0x000fe200097fe4ff */
[----:B-----5:R3:W-:Y:S02]  /*b7f0*/  STG.E.128 desc[UR32][R4.64+0x200], R12 ;  /* 0x0002000c04007986 */ /* 0x0207e4000c101d20 */
[----:B------:R-:W-:Y:S01]  /*b800*/  FADD.FTZ R50, R51, R50 ;  /* 0x0000003233327221 */ /* 0x000fe20000010000 */
[----:B------:R-:W-:Y:S01]  /*b810*/  UIADD3.X UR23, UPT, UPT, UR23, -0x1, URZ, UP3, !UPT ;  /* 0xffffffff17177890 */ /* 0x000fe20009ffe4ff */
[----:B------:R-:W-:Y:S02]  /*b820*/  BAR.SYNC.DEFER_BLOCKING 0x0 ;  /* 0x0000000000007b1d */ /* 0x000fe40000010000 */
[----:B------:R-:W-:Y:S01]  /*b830*/  FADD.FTZ R121, R50, R49 ;  /* 0x0000003132797221 */ /* 0x000fe20000010000 */
[----:B------:R-:W-:-:S02]  /*b840*/  UIADD3.X UR21, UPT, UPT, UR21, -0x1, URZ, UP4, !UPT ;  /* 0xffffffff15157890 */ /* 0x000fc4000a7fe4ff */
[----:B--2---:R-:W-:-:S04]  /*b850*/  UIMAD.WIDE.U32 UR8, UR31, UR12, UR8 ;  /* 0x0000000c1f0872a5 */ /* 0x004fc8000f8e0008 */
[----:B------:R-:W-:-:S04]  /*b860*/  UIMAD UR9, UR31, UR13, UR9 ;  /* 0x0000000d1f0972a4 */ /* 0x000fc8000f8e0209 */
[----:B0-----:R-:W-:-:S04]  /*b870*/  UIMAD.WIDE.U32 UR8, UR10, UR34, UR8 ;  /* 0x000000220a0872a5 */ /* 0x001fc8000f8e0008 */
[----:B------:R-:W-:Y:S02]  /*b880*/  UIMAD UR12, UR10, UR35, UR9 ;  /* 0x000000230a0c72a4 */ /* 0x000fe4000f8e0209 */
[----:B-1----:R-:W-:-:S04]  /*b890*/  ULEA UR9, UP0, UR8, UR36, 0x1 ;  /* 0x0000002408097291 */ /* 0x002fc8000f8008ff */
[----:B------:R-:W-:Y:S01]  /*b8a0*/  ULEA.HI.X UR8, UR8, UR37, UR12, 0x1, UP0 ;  /* 0x0000002508087291 */ /* 0x000fe200080f0c0c */
[----:B------:R-:W-:Y:S01]  /*b8b0*/  STS.128 [R117], R100 ;  /* 0x0000006475007388 */ /* 0x000fe20000000c00 */
[----:B---3--:R-:W-:Y:S01]  /*b8c0*/  MOV R4, UR9 ;  /* 0x0000000900047c02 */ /* 0x008fe20008000f00 */
        /* <DEDUP_REMOVED lines=13> */
.L_x_5569:
        /* <DEDUP_REMOVED lines=44> */
.L_x_5670:
[----:B------:R-:W-:Y:S05]  /*bc60*/  BSYNC.RECONVERGENT B0 ;  /* 0x0000000000007941 */ /* 0x000fea0003800200 */
.L_x_5669:
        /* <DEDUP_REMOVED lines=42> */
.L_x_5672:
[----:B------:R-:W-:Y:S05]  /*bf10*/  BSYNC.RECONVERGENT B0 ;  /* 0x0000000000007941 */ /* 0x000fea0003800200 */
.L_x_5671:
[----:B------:R-:W-:Y:S05]  /*bf20*/  @P0 EXIT ;  /* 0x000000000000094d */ /* 0x000fea0003800000 */
[----:B------:R-:W3:Y:S01]  /*bf30*/  S2UR UR8, SR_CgaCtaId ;  /* 0x00000000000879c3 */ /* 0x000ee20000008800 */
[----:B------:R-:W5:Y:S01]  /*bf40*/  LDCU.64 UR6, c[0x0][0x4a8] ;  /* 0x00009500ff0677ac */ /* 0x000f620008000a00 */
[----:B0-----:R-:W-:Y:S01]  /*bf50*/  MOV R7, R9 ;  /* 0x0000000900077202 */ /* 0x001fe20000000f00 */
[----:B------:R-:W0:Y:S01]  /*bf60*/  LDCU UR9, c[0x0][0x360] ;  /* 0x00006c00ff0977ac */ /* 0x000e220008000800 */
[----:B------:R-:W0:Y:S01]  /*bf70*/  LDCU.64 UR12, c[0x0][0x4b0] ;  /* 0x00009600ff0c77ac */ /* 0x000e220008000a00 */
[----:B------:R-:W0:Y:S01]  /*bf80*/  LDCU.64 UR14, c[0x0][0x530] ;  /* 0x0000a600ff0e77ac */ /* 0x000e220008000a00 */
[----:B-----5:R-:W-:-:S03]  /*bf90*/  UIMAD.WIDE.U32 UR4, UR10, UR6, URZ ;  /* 0x000000060a0472a5 */ /* 0x020fc6000f8e00ff */
[----:B------:R-:W-:Y:S01]  /*bfa0*/  UMOV UR6, 0x400 ;  /* 0x0000040000067882 */ /* 0x000fe20000000000 */
[----:B------:R-:W-:Y:S02]  /*bfb0*/  UIMAD UR10, UR10, UR7, UR5 ;  /* 0x000000070a0a72a4 */ /* 0x000fe4000f8e0205 */
[----:B0--3--:R-:W-:-:S12]  /*bfc0*/  ULEA UR6, UR8, UR6, 0x18 ;  /* 0x0000000608067291 */ /* 0x009fd8000f8ec0ff */
.L_x_5673:
[C---:B------:R-:W-:Y:S02]  /*bfd0*/  LEA R0, R7.reuse, UR6, 0x3 ;  /* 0x0000000607007c11 */ /* 0x040fe4000f8e18ff */
[----:B-1----:R-:W-:Y:S02]  /*bfe0*/  SHF.R.S32.HI R4, RZ, 0x1f, R7 ;  /* 0x0000001fff047819 */ /* 0x002fe40000011407 */
[----:B0-2---:R-:W-:Y:S01]  /*bff0*/  MOV R2, UR4 ;  /* 0x0000000400027c02 */ /* 0x005fe20008000f00 */
        /* <DEDUP_REMOVED lines=16> */
.L_x_5576:
[----:B------:R-:W-:Y:S01]  /*c100*/  MOV R235, R69 ;  /* 0x0000004500eb7202 */ /* 0x000fe20000000f00 */
[----:B------:R-:W-:Y:S01]  /*c110*/  HFMA2 R232, -RZ, RZ, 0, 5.9604644775390625e-08 ;  /* 0x00000001ffe87431 */ /* 0x000fe200000001ff */
[----:B------:R-:W-:Y:S02]  /*c120*/  MOV R233, RZ ;  /* 0x000000ff00e97202 */ /* 0x000fe40000000f00 */
[----:B------:R-:W-:-:S07]  /*c130*/  MOV R240, 0xffffffff ;  /* 0xffffffff00f07802 */ /* 0x000fce0000000f00 */
[----:B01---5:R-:W-:Y:S05]  /*c140*/  WARPSYNC.COLLECTIVE R240, `(.L_x_5674) ;  /* 0x00000000f0087348 */ /* 0x023fea0003c00000 */
[----:B------:R2:W3:Y:S02]  /*c150*/  SHFL.UP P6, R238, R235, R232, R233 ;  /* 0x040000e8ebee7389 */ /* 0x0004e400000c00e9 */
[----:B0123-5:R-:W-:Y:S05]  /*c160*/  ENDCOLLECTIVE ;  /* 0x000000000000791b */ /* 0x02ffea0003800000 */
.L_x_5674:
[----:B------:R-:W-:Y:S02]  /*c170*/  MOV R235, R68 ;  /* 0x0000004400eb7202 */ /* 0x000fe40000000f00 */
[----:B------:R-:W-:-:S07]  /*c180*/  MOV R234, R238 ;  /* 0x000000ee00ea7202 */ /* 0x000fce0000000f00 */
[----:B------:R-:W-:Y:S05]  /*c190*/  WARPSYNC.COLLECTIVE R240, `(.L_x_5675) ;  /* 0x00000000f0087348 */ /* 0x000fea0003c00000 */
[----:B------:R0:W1:Y:S02]  /*c1a0*/  SHFL.UP P6, R238, R235, R232, R233 ;  /* 0x040000e8ebee7389 */ /* 0x00006400000c00e9 */
[----:B01----:R-:W-:Y:S05]  /*c1b0*/  ENDCOLLECTIVE ;  /* 0x000000000000791b */ /* 0x003fea0003800000 */
.L_x_5675:
[----:B------:R-:W-:Y:S02]  /*c1c0*/  MOV R235, R70 ;  /* 0x0000004600eb7202 */ /* 0x000fe40000000f00 */
[----:B------:R-:W-:-:S07]  /*c1d0*/  MOV R236, R238 ;  /* 0x000000ee00ec7202 */ /* 0x000fce0000000f00 */
[----:B------:R-:W-:Y:S05]  /*c1e0*/  WARPSYNC.COLLECTIVE R240, `(.L_x_5676) ;  /* 0x00000000f0087348 */ /* 0x000fea0003c00000 */
[----:B------:R0:W1:Y:S02]  /*c1f0*/  SHFL.UP P6, R238, R235, R232, R233 ;  /* 0x040000e8ebee7389 */ /* 0x00006400000c00e9 */
[----:B01----:R-:W-:Y:S05]  /*c200*/  ENDCOLLECTIVE ;  /* 0x000000000000791b */ /* 0x003fea0003800000 */
.L_x_5676:
[----:B------:R-:W-:Y:S02]  /*c210*/  MOV R235, R71 ;  /* 0x0000004700eb7202 */ /* 0x000fe40000000f00 */
[----:B------:R-:W-:-:S07]  /*c220*/  MOV R237, R238 ;  /* 0x000000ee00ed7202 */ /* 0x000fce0000000f00 */
[----:B------:R-:W-:Y:S05]  /*c230*/  WARPSYNC.COLLECTIVE R240, `(.L_x_5677) ;  /* 0x00000000f0087348 */ /* 0x000fea0003c00000 */
[----:B------:R0:W1:Y:S02]  /*c240*/  SHFL.UP P6, R238, R235, R232, R233 ;  /* 0x040000e8ebee7389 */ /* 0x00006400000c00e9 */
[----:B01----:R-:W-:Y:S05]  /*c250*/  ENDCOLLECTIVE ;  /* 0x000000000000791b */ /* 0x003fea0003800000 */
.L_x_5677:
        /* <DEDUP_REMOVED lines=15> */
.L_x_5678:
[----:B------:R-:W-:Y:S02]  /*c350*/  MOV R235, R68 ;  /* 0x0000004400eb7202 */ /* 0x000fe40000000f00 */
[----:B------:R-:W-:-:S07]  /*c360*/  MOV R234, R238 ;  /* 0x000000ee00ea7202 */ /* 0x000fce0000000f00 */
[----:B------:R-:W-:Y:S05]  /*c370*/  WARPSYNC.COLLECTIVE R240, `(.L_x_5679) ;  /* 0x00000000f0087348 */ /* 0x000fea0003c00000 */
[----:B------:R0:W1:Y:S02]  /*c380*/  SHFL.UP P6, R238, R235, R232, R233 ;  /* 0x040000e8ebee7389 */ /* 0x00006400000c00e9 */
[----:B01----:R-:W-:Y:S05]  /*c390*/  ENDCOLLECTIVE ;  /* 0x000000000000791b */ /* 0x003fea0003800000 */
.L_x_5679:
[----:B------:R-:W-:Y:S02]  /*c3a0*/  MOV R235, R70 ;  /* 0x0000004600eb7202 */ /* 0x000fe40000000f00 */
[----:B------:R-:W-:-:S07]  /*c3b0*/  MOV R236, R238 ;  /* 0x000000ee00ec7202 */ /* 0x000fce0000000f00 */
[----:B------:R-:W-:Y:S05]  /*c3c0*/  WARPSYNC.COLLECTIVE R240, `(.L_x_5680) ;  /* 0x00000000f0087348 */ /* 0x000fea0003c00000 */
[----:B------:R0:W1:Y:S02]  /*c3d0*/  SHFL.UP P6, R238, R235, R232, R233 ;  /* 0x040000e8ebee7389 */ /* 0x00006400000c00e9 */
[----:B01----:R-:W-:Y:S05]  /*c3e0*/  ENDCOLLECTIVE ;  /* 0x000000000000791b */ /* 0x003fea0003800000 */
.L_x_5680:
[----:B------:R-:W-:Y:S02]  /*c3f0*/  MOV R235, R71 ;  /* 0x0000004700eb7202 */ /* 0x000fe40000000f00 */
[----:B------:R-:W-:-:S07]  /*c400*/  MOV R237, R238 ;  /* 0x000000ee00ed7202 */ /* 0x000fce0000000f00 */
[----:B------:R-:W-:Y:S05]  /*c410*/  WARPSYNC.COLLECTIVE R240, `(.L_x_5681) ;  /* 0x00000000f0087348 */ /* 0x000fea0003c00000 */
[----:B------:R0:W1:Y:S02]  /*c420*/  SHFL.UP P6, R238, R235, R232, R233 ;  /* 0x040000e8ebee7389 */ /* 0x00006400000c00e9 */
[----:B01----:R-:W-:Y:S05]  /*c430*/  ENDCOLLECTIVE ;  /* 0x000000000000791b */ /* 0x003fea0003800000 */
.L_x_5681:
        /* <DEDUP_REMOVED lines=15> */
.L_x_5682:
[----:B------:R-:W-:Y:S02]  /*c530*/  MOV R235, R68 ;  /* 0x0000004400eb7202 */ /* 0x000fe40000000f00 */
[----:B------:R-:W-:-:S07]  /*c540*/  MOV R234, R238 ;  /* 0x000000ee00ea7202 */ /* 0x000fce0000000f00 */
[----:B------:R-:W-:Y:S05]  /*c550*/  WARPSYNC.COLLECTIVE R240, `(.L_x_5683) ;  /* 0x00000000f0087348 */ /* 0x000fea0003c00000 */
[----:B------:R0:W1:Y:S02]  /*c560*/  SHFL.UP P6, R238, R235, R232, R233 ;  /* 0x040000e8ebee7389 */ /* 0x00006400000c00e9 */
[----:B01----:R-:W-:Y:S05]  /*c570*/  ENDCOLLECTIVE ;  /* 0x000000000000791b */ /* 0x003fea0003800000 */
.L_x_5683:
[----:B------:R-:W-:Y:S02]  /*c580*/  MOV R235, R70 ;  /* 0x0000004600eb7202 */ /* 0x000fe40000000f00 */
[----:B------:R-:W-:-:S07]  /*c590*/  MOV R236, R238 ;  /* 0x000000ee00ec7202 */ /* 0x000fce0000000f00 */
[----:B------:R-:W-:Y:S05]  /*c5a0*/  WARPSYNC.COLLECTIVE R240, `(.L_x_5684) ;  /* 0x00000000f0087348 */ /* 0x000fea0003c00000 */
[----:B------:R0:W1:Y:S02]  /*c5b0*/  SHFL.UP P6, R238, R235, R232, R233 ;  /* 0x040000e8ebee7389 */ /* 0x00006400000c00e9 */
[----:B01----:R-:W-:Y:S05]  /*c5c0*/  ENDCOLLECTIVE ;  /* 0x000000000000791b */ /* 0x003fea0003800000 */
.L_x_5684:
[----:B------:R-:W-:Y:S02]  /*c5d0*/  MOV R235, R71 ;  /* 0x0000004700eb7202 */ /* 0x000fe40000000f00 */
[----:B------:R-:W-:-:S07]  /*c5e0*/  MOV R237, R238 ;  /* 0x000000ee00ed7202 */ /* 0x000fce0000000f00 */
[----:B------:R-:W-:Y:S05]  /*c5f0*/  WARPSYNC.COLLECTIVE R240, `(.L_x_5685) ;  /* 0x00000000f0087348 */ /* 0x000fea0003c00000 */
[----:B------:R0:W1:Y:S02]  /*c600*/  SHFL.UP P6, R238, R235, R232, R233 ;  /* 0x040000e8ebee7389 */ /* 0x00006400000c00e9 */
[----:B01----:R-:W-:Y:S05]  /*c610*/  ENDCOLLECTIVE ;  /* 0x000000000000791b */ /* 0x003fea0003800000 */
.L_x_5685:
        /* <DEDUP_REMOVED lines=15> */
.L_x_5686:
[----:B------:R-:W-:Y:S02]  /*c710*/  MOV R235, R68 ;  /* 0x0000004400eb7202 */ /* 0x000fe40000000f00 */
[----:B------:R-:W-:-:S07]  /*c720*/  MOV R234, R238 ;  /* 0x000000ee00ea7202 */ /* 0x000fce0000000f00 */
[----:B------:R-:W-:Y:S05]  /*c730*/  WARPSYNC.COLLECTIVE R240, `(.L_x_5687) ;  /* 0x00000000f0087348 */ /* 0x000fea0003c00000 */
[----:B------:R0:W1:Y:S02]  /*c740*/  SHFL.UP P6, R238, R235, R232, R233 ;  /* 0x040000e8ebee7389 */ /* 0x00006400000c00e9 */
[----:B01----:R-:W-:Y:S05]  /*c750*/  ENDCOLLECTIVE ;  /* 0x000000000000791b */ /* 0x003fea0003800000 */
.L_x_5687:
[----:B------:R-:W-:Y:S02]  /*c760*/  MOV R235, R70 ;  /* 0x0000004600eb7202 */ /* 0x000fe40000000f00 */
[----:B------:R-:W-:-:S07]  /*c770*/  MOV R236, R238 ;  /* 0x000000ee00ec7202 */ /* 0x000fce0000000f00 */
[----:B------:R-:W-:Y:S05]  /*c780*/  WARPSYNC.COLLECTIVE R240, `(.L_x_5688) ;  /* 0x00000000f0087348 */ /* 0x000fea0003c00000 */
[----:B------:R0:W1:Y:S02]  /*c790*/  SHFL.UP P6, R238, R235, R232, R233 ;  /* 0x040000e8ebee7389 */ /* 0x00006400000c00e9 */
[----:B01----:R-:W-:Y:S05]  /*c7a0*/  ENDCOLLECTIVE ;  /* 0x000000000000791b */ /* 0x003fea0003800000 */
.L_x_5688:
[----:B------:R-:W-:Y:S02]  /*c7b0*/  MOV R235, R71 ;  /* 0x0000004700eb7202 */ /* 0x000fe40000000f00 */
[----:B------:R-:W-:-:S07]  /*c7c0*/  MOV R237, R238 ;  /* 0x000000ee00ed7202 */ /* 0x000fce0000000f00 */
[----:B------:R-:W-:Y:S05]  /*c7d0*/  WARPSYNC.COLLECTIVE R240, `(.L_x_5689) ;  /* 0x00000000f0087348 */ /* 0x000fea0003c00000 */
[----:B------:R0:W1:Y:S02]  /*c7e0*/  SHFL.UP P6, R238, R235, R232, R233 ;  /* 0x040000e8ebee7389 */ /* 0x00006400000c00e9 */
[----:B01----:R-:W-:Y:S05]  /*c7f0*/  ENDCOLLECTIVE ;  /* 0x000000000000791b */ /* 0x003fea0003800000 */
.L_x_5689:
        /* <DEDUP_REMOVED lines=15> */
.L_x_5690:
[----:B------:R-:W-:Y:S02]  /*c8f0*/  MOV R235, R68 ;  /* 0x0000004400eb7202 */ /* 0x000fe40000000f00 */
[----:B------:R-:W-:-:S07]  /*c900*/  MOV R234, R238 ;  /* 0x000000ee00ea7202 */ /* 0x000fce0000000f00 */
[----:B------:R-:W-:Y:S05]  /*c910*/  WARPSYNC.COLLECTIVE R240, `(.L_x_5691) ;  /* 0x00000000f0087348 */ /* 0x000fea0003c00000 */
[----:B------:R0:W1:Y:S02]  /*c920*/  SHFL.UP P6, R238, R235, R232, R233 ;  /* 0x040000e8ebee7389 */ /* 0x00006400000c00e9 */
[----:B01----:R-:W-:Y:S05]  /*c930*/  ENDCOLLECTIVE ;  /* 0x000000000000791b */ /* 0x003fea0003800000 */
.L_x_5691:
[----:B------:R-:W-:Y:S02]  /*c940*/  MOV R235, R70 ;  /* 0x0000004600eb7202 */ /* 0x000fe40000000f00 */
[----:B------:R-:W-:-:S07]  /*c950*/  MOV R236, R238 ;  /* 0x000000ee00ec7202 */ /* 0x000fce0000000f00 */
[----:B------:R-:W-:Y:S05]  /*c960*/  WARPSYNC.COLLECTIVE R240, `(.L_x_5692) ;  /* 0x00000000f0087348 */ /* 0x000fea0003c00000 */
[----:B------:R0:W1:Y:S02]  /*c970*/  SHFL.UP P6, R238, R235, R232, R233 ;  /* 0x040000e8ebee7389 */ /* 0x00006400000c00e9 */
[----:B01----:R-:W-:Y:S05]  /*c980*/  ENDCOLLECTIVE ;  /* 0x000000000000791b */ /* 0x003fea0003800000 */
.L_x_5692:
[----:B------:R-:W-:Y:S02]  /*c990*/  MOV R235, R71 ;  /* 0x0000004700eb7202 */ /* 0x000fe40000000f00 */
[----:B------:R-:W-:-:S07]  /*c9a0*/  MOV R237, R238 ;  /* 0x000000ee00ed7202 */ /* 0x000fce0000000f00 */
[----:B------:R-:W-:Y:S05]  /*c9b0*/  WARPSYNC.COLLECTIVE R240, `(.L_x_5693) ;  /* 0x00000000f0087348 */ /* 0x000fea0003c00000 */
[----:B------:R0:W1:Y:S02]  /*c9c0*/  SHFL.UP P6, R238, R235, R232, R233 ;  /* 0x040000e8ebee7389 */ /* 0x00006400000c00e9 */
[----:B01----:R-:W-:Y:S05]  /*c9d0*/  ENDCOLLECTIVE ;  /* 0x000000000000791b */ /* 0x003fea0003800000 */
.L_x_5693:
[----:B------:R-:W-:Y:S05]  /*c9e0*/  BRA `(.L_x_5694) ;  /* 0xffffff8400d47947 */ /* 0x000fea000383ffff */
.L_x_5577:
        /* <DEDUP_REMOVED lines=8> */
.L_x_5696:
[----:B------:R-:W-:Y:S05]  /*ca70*/  BSYNC B0 ;  /* 0x0000000000007941 */ /* 0x000fea0003800000 */
.L_x_5695:
[----:B------:R-:W-:Y:S05]  /*ca80*/  BRA `(.L_x_5697) ;  /* 0xffffff8400e07947 */ /* 0x000fea000383ffff */
.L_x_5578:
        /* <DEDUP_REMOVED lines=8> */
.L_x_5699:
[----:B------:R-:W-:Y:S05]  /*cb10*/  BSYNC B0 ;  /* 0x0000000000007941 */ /* 0x000fea0003800000 */
.L_x_5698:
[----:B------:R-:W-:Y:S05]  /*cb20*/  BRA `(.L_x_5700) ;  /* 0xffffff8400c07947 */ /* 0x000fea000383ffff */
.L_x_5579:
        /* <DEDUP_REMOVED lines=8> */
.L_x_5702:
[----:B------:R-:W-:Y:S05]  /*cbb0*/  BSYNC B0 ;  /* 0x0000000000007941 */ /* 0x000fea0003800000 */
.L_x_5701:
[----:B------:R-:W-:Y:S05]  /*cbc0*/  BRA `(.L_x_5703) ;  /* 0xffffff8400a07947 */ /* 0x000fea000383ffff */
.L_x_5580:
        /* <DEDUP_REMOVED lines=8> */
.L_x_5705:
[----:B------:R-:W-:Y:S05]  /*cc50*/  BSYNC B0 ;  /* 0x0000000000007941 */ /* 0x000fea0003800000 */
.L_x_5704:
[----:B------:R-:W-:Y:S05]  /*cc60*/  BRA `(.L_x_5706) ;  /* 0xffffff8400807947 */ /* 0x000fea000383ffff */
.L_x_5581:
        /* <DEDUP_REMOVED lines=8> */
.L_x_5708:
[----:B------:R-:W-:Y:S05]  /*ccf0*/  BSYNC B0 ;  /* 0x0000000000007941 */ /* 0x000fea0003800000 */
.L_x_5707:
        /* <DEDUP_REMOVED lines=9> */
.L_x_5709:
[----:B------:R-:W-:Y:S02]  /*cd90*/  MOV R237, 0x1f ;  /* 0x0000001f00ed7802 */ /* 0x000fe40000000f00 */
[----:B------:R-:W-:Y:S02]  /*cda0*/  MOV R235, R70 ;  /* 0x0000004600eb7202 */ /* 0x000fe40000000f00 */
[----:B------:R-:W-:-:S07]  /*cdb0*/  MOV R243, R238 ;  /* 0x000000ee00f37202 */ /* 0x000fce0000000f00 */
[----:B------:R-:W-:Y:S05]  /*cdc0*/  WARPSYNC.COLLECTIVE R240, `(.L_x_5710) ;  /* 0x00000000f0087348 */ /* 0x000fea0003c00000 */
[----:B------:R0:W1:Y:S02]  /*cdd0*/  SHFL.UP P6, R238, R235, R232, R233 ;  /* 0x040000e8ebee7389 */ /* 0x00006400000c00e9 */
[----:B01----:R-:W-:Y:S05]  /*cde0*/  ENDCOLLECTIVE ;  /* 0x000000000000791b */ /* 0x003fea0003800000 */
.L_x_5710:
[----:B------:R-:W-:Y:S02]  /*cdf0*/  MOV R235, R71 ;  /* 0x0000004700eb7202 */ /* 0x000fe40000000f00 */
[----:B------:R-:W-:-:S07]  /*ce00*/  MOV R70, R238 ;  /* 0x000000ee00467202 */ /* 0x000fce0000000f00 */
[----:B------:R-:W-:Y:S05]  /*ce10*/  WARPSYNC.COLLECTIVE R240, `(.L_x_5711) ;  /* 0x00000000f0087348 */ /* 0x000fea0003c00000 */
[----:B------:R0:W1:Y:S02]  /*ce20*/  SHFL.UP P6, R238, R235, R232, R233 ;  /* 0x040000e8ebee7389 */ /* 0x00006400000c00e9 */
[----:B01----:R-:W-:Y:S05]  /*ce30*/  ENDCOLLECTIVE ;  /* 0x000000000000791b */ /* 0x003fea0003800000 */
.L_x_5711:
[----:B------:R-:W-:Y:S01]  /*ce40*/  MOV R71, R238 ;  /* 0x000000ee00477202 */ /* 0x000fe20000000f00 */
[----:B------:R-:W-:-:S07]  /*ce50*/  HFMA2 R238, -RZ, RZ, 0, 0 ;  /* 0x00000000ffee7431 */ /* 0x000fce00000001ff */
[----:B------:R-:W-:Y:S05]  /*ce60*/  WARPSYNC.COLLECTIVE R240, `(.L_x_5712) ;  /* 0x00000000f0087348 */ /* 0x000fea0003c00000 */
[----:B------:R0:W1:Y:S02]  /*ce70*/  SHFL.IDX P3, R241, R239, R238, R237 ;  /* 0x000000eeeff17389 */ /* 0x00006400000600ed */
[----:B01----:R-:W-:Y:S05]  /*ce80*/  ENDCOLLECTIVE ;  /* 0x000000000000791b */ /* 0x003fea0003800000 */
.L_x_5712:
[----:B------:R-:W-:Y:S02]  /*ce90*/  MOV R239, R73 ;  /* 0x0000004900ef7202 */ /* 0x000fe40000000f00 */
[----:B------:R-:W-:-:S07]  /*cea0*/  MOV R72, R241 ;  /* 0x000000f100487202 */ /* 0x000fce0000000f00 */
[----:B------:R-:W-:Y:S05]  /*ceb0*/  WARPSYNC.COLLECTIVE R240, `(.L_x_5713) ;  /* 0x00000000f0087348 */ /* 0x000fea0003c00000 */
[----:B------:R0:W1:Y:S02]  /*cec0*/  SHFL.IDX P3, R241, R239, R238, R237 ;  /* 0x000000eeeff17389 */ /* 0x00006400000600ed */
[----:B01----:R-:W-:Y:S05]  /*ced0*/  ENDCOLLECTIVE ;  /* 0x000000000000791b */ /* 0x003fea0003800000 */
.L_x_5713:
[----:B------:R-:W-:Y:S02]  /*cee0*/  MOV R239, R74 ;  /* 0x0000004a00ef7202 */ /* 0x000fe40000000f00 */
[----:B------:R-:W-:-:S07]  /*cef0*/  MOV R232, R241 ;  /* 0x000000f100e87202 */ /* 0x000fce0000000f00 */
[----:B------:R-:W-:Y:S05]  /*cf00*/  WARPSYNC.COLLECTIVE R240, `(.L_x_5714) ;  /* 0x00000000f0087348 */ /* 0x000fea0003c00000 */
[----:B------:R0:W1:Y:S02]  /*cf10*/  SHFL.IDX P3, R241, R239, R238, R237 ;  /* 0x000000eeeff17389 */ /* 0x00006400000600ed */
[----:B01----:R-:W-:Y:S05]  /*cf20*/  ENDCOLLECTIVE ;  /* 0x000000000000791b */ /* 0x003fea0003800000 */
.L_x_5714:
[----:B------:R-:W-:Y:S02]  /*cf30*/  MOV R239, R75 ;  /* 0x0000004b00ef7202 */ /* 0x000fe40000000f00 */
[----:B------:R-:W-:-:S07]  /*cf40*/  MOV R74, R241 ;  /* 0x000000f1004a7202 */ /* 0x000fce0000000f00 */
[----:B------:R-:W-:Y:S05]  /*cf50*/  WARPSYNC.COLLECTIVE R240, `(.L_x_5715) ;  /* 0x00000000f0087348 */ /* 0x000fea0003c00000 */
[----:B------:R0:W1:Y:S02]  /*cf60*/  SHFL.IDX P3, R241, R239, R238, R237 ;  /* 0x000000eeeff17389 */ /* 0x00006400000600ed */
[----:B01----:R-:W-:Y:S05]  /*cf70*/  ENDCOLLECTIVE ;  /* 0x000000000000791b */ /* 0x003fea0003800000 */
.L_x_5715:
[----:B------:R-:W-:Y:S01]  /*cf80*/  MOV R75, R241 ;  /* 0x000000f1004b7202 */ /* 0x000fe20000000f00 */
[----:B------:R-:W-:Y:S06]  /*cf90*/  BRA `(.L_x_5716) ;  /* 0xffffff8000dc7947 */ /* 0x000fec000383ffff */
.L_x_5583:
[----:B------:R-:W-:Y:S01]  /*cfa0*/  MOV R251, R249 ;  /* 0x000000f900fb7202 */ /* 0x000fe20000000f00 */
[----:B------:R-:W-:Y:S01]  /*cfb0*/  HFMA2 R74, -RZ, RZ, 0, 5.9604644775390625e-08 ;  /* 0x00000001ff4a7431 */ /* 0x000fe200000001ff */
[----:B------:R-:W-:Y:S02]  /*cfc0*/  MOV R241, 0x1f ;  /* 0x0000001f00f17802 */ /* 0x000fe40000000f00 */
[----:B------:R-:W-:-:S07]  /*cfd0*/  MOV R240, 0xffffffff ;  /* 0xffffffff00f07802 */ /* 0x000fce0000000f00 */
[----:B0-----:R-:W-:Y:S05]  /*cfe0*/  WARPSYNC.COLLECTIVE R240, `(.L_x_5717) ;  /* 0x00000000f0087348 */ /* 0x001fea0003c00000 */
[----:B------:R1:W2:Y:S02]  /*cff0*/  SHFL.DOWN P0, R245, R251, R74, R241 ;  /* 0x0800004afbf57389 */ /* 0x0002a400000000f1 */
[----:B012---:R-:W-:Y:S05]  /*d000*/  ENDCOLLECTIVE ;  /* 0x000000000000791b */ /* 0x007fea0003800000 */
.L_x_5717:
[----:B------:R-:W-:Y:S02]  /*d010*/  MOV R251, R250 ;  /* 0x000000fa00fb7202 */ /* 0x000fe40000000f00 */
[----:B------:R-:W-:-:S07]  /*d020*/  MOV R72, R245 ;  /* 0x000000f500487202 */ /* 0x000fce0000000f00 */
[----:B------:R-:W-:Y:S05]  /*d030*/  WARPSYNC.COLLECTIVE R240, `(.L_x_5718) ;  /* 0x00000000f0087348 */ /* 0x000fea0003c00000 */
[----:B------:R0:W1:Y:S02]  /*d040*/  SHFL.DOWN P0, R245, R251, R74, R241 ;  /* 0x0800004afbf57389 */ /* 0x00006400000000f1 */
[----:B01----:R-:W-:Y:S05]  /*d050*/  ENDCOLLECTIVE ;  /* 0x000000000000791b */ /* 0x003fea0003800000 */
.L_x_5718:
[----:B------:R-:W-:Y:S02]  /*d060*/  MOV R251, R248 ;  /* 0x000000f800fb7202 */ /* 0x000fe40000000f00 */
[----:B------:R-:W-:-:S07]  /*d070*/  MOV R73, R245 ;  /* 0x000000f500497202 */ /* 0x000fce0000000f00 */
[----:B------:R-:W-:Y:S05]  /*d080*/  WARPSYNC.COLLECTIVE R240, `(.L_x_5719) ;  /* 0x00000000f0087348 */ /* 0x000fea0003c00000 */
[----:B------:R0:W1:Y:S02]  /*d090*/  SHFL.DOWN P0, R245, R251, R74, R241 ;  /* 0x0800004afbf57389 */ /* 0x00006400000000f1 */
[----:B01----:R-:W-:Y:S05]  /*d0a0*/  ENDCOLLECTIVE ;  /* 0x000000000000791b */ /* 0x003fea0003800000 */
.L_x_5719:
[----:B------:R-:W-:Y:S02]  /*d0b0*/  MOV R251, R247 ;  /* 0x000000f700fb7202 */ /* 0x000fe40000000f00 */
[----:B------:R-:W-:-:S07]  /*d0c0*/  MOV R75, R245 ;  /* 0x000000f5004b7202 */ /* 0x000fce0000000f00 */
[----:B------:R-:W-:Y:S05]  /*d0d0*/  WARPSYNC.COLLECTIVE R240, `(.L_x_5720) ;  /* 0x00000000f0087348 */ /* 0x000fea0003c00000 */
[----:B------:R0:W1:Y:S02]  /*d0e0*/  SHFL.DOWN P0, R245, R251, R74, R241 ;  /* 0x0800004afbf57389 */ /* 0x00006400000000f1 */
[----:B01----:R-:W-:Y:S05]  /*d0f0*/  ENDCOLLECTIVE ;  /* 0x000000000000791b */ /* 0x003fea0003800000 */
.L_x_5720:
[----:B------:R-:W-:Y:S05]  /*d100*/  BRA `(.L_x_5721) ;  /* 0xffffff9800187947 */ /* 0x000fea000383ffff */
.L_x_5586:
        /* <DEDUP_REMOVED lines=8> */
.L_x_5723:
[----:B------:R-:W-:Y:S05]  /*d190*/  BSYNC B0 ;  /* 0x0000000000007941 */ /* 0x000fea0003800000 */
.L_x_5722:
        /* <DEDUP_REMOVED lines=8> */
.L_x_5724:
[----:B------:R-:W-:Y:S02]  /*d220*/  MOV R251, R248 ;  /* 0x000000f800fb7202 */ /* 0x000fe40000000f00 */
[----:B------:R-:W-:-:S07]  /*d230*/  MOV R73, R245 ;  /* 0x000000f500497202 */ /* 0x000fce0000000f00 */
[----:B------:R-:W-:Y:S05]  /*d240*/  WARPSYNC.COLLECTIVE R240, `(.L_x_5725) ;  /* 0x00000000f0087348 */ /* 0x000fea0003c00000 */
[----:B------:R0:W1:Y:S02]  /*d250*/  SHFL.DOWN P0, R245, R251, R74, R241 ;  /* 0x0800004afbf57389 */ /* 0x00006400000000f1 */
[----:B01----:R-:W-:Y:S05]  /*d260*/  ENDCOLLECTIVE ;  /* 0x000000000000791b */ /* 0x003fea0003800000 */
.L_x_5725:
[----:B------:R-:W-:Y:S02]  /*d270*/  MOV R251, R247 ;  /* 0x000000f700fb7202 */ /* 0x000fe40000000f00 */
[----:B------:R-:W-:-:S07]  /*d280*/  MOV R75, R245 ;  /* 0x000000f5004b7202 */ /* 0x000fce0000000f00 */
[----:B------:R-:W-:Y:S05]  /*d290*/  WARPSYNC.COLLECTIVE R240, `(.L_x_5726) ;  /* 0x00000000f0087348 */ /* 0x000fea0003c00000 */
[----:B------:R0:W1:Y:S02]  /*d2a0*/  SHFL.DOWN P0, R245, R251, R74, R241 ;  /* 0x0800004afbf57389 */ /* 0x00006400000000f1 */
[----:B01----:R-:W-:Y:S05]  /*d2b0*/  ENDCOLLECTIVE ;  /* 0x000000000000791b */ /* 0x003fea0003800000 */
.L_x_5726:
[----:B------:R-:W-:Y:S05]  /*d2c0*/  BRA `(.L_x_5727) ;  /* 0xffffff9400f87947 */ /* 0x000fea000383ffff */
.L_x_5589:
        /* <DEDUP_REMOVED lines=8> */
.L_x_5729:
[----:B------:R-:W-:Y:S05]  /*d350*/  BSYNC B0 ;  /* 0x0000000000007941 */ /* 0x000fea0003800000 */
.L_x_5728:
        /* <DEDUP_REMOVED lines=8> */
.L_x_5730:
[----:B------:R-:W-:Y:S02]  /*d3e0*/  MOV R251, R248 ;  /* 0x000000f800fb7202 */ /* 0x000fe40000000f00 */
[----:B------:R-:W-:-:S07]  /*d3f0*/  MOV R73, R245 ;  /* 0x000000f500497202 */ /* 0x000fce0000000f00 */
[----:B------:R-:W-:Y:S05]  /*d400*/  WARPSYNC.COLLECTIVE R240, `(.L_x_5731) ;  /* 0x00000000f0087348 */ /* 0x000fea0003c00000 */
[----:B------:R0:W1:Y:S02]  /*d410*/  SHFL.DOWN P0, R245, R251, R74, R241 ;  /* 0x0800004afbf57389 */ /* 0x00006400000000f1 */
[----:B01----:R-:W-:Y:S05]  /*d420*/  ENDCOLLECTIVE ;  /* 0x000000000000791b */ /* 0x003fea0003800000 */
.L_x_5731:
[----:B------:R-:W-:Y:S02]  /*d430*/  MOV R251, R247 ;  /* 0x000000f700fb7202 */ /* 0x000fe40000000f00 */
[----:B------:R-:W-:-:S07]  /*d440*/  MOV R75, R245 ;  /* 0x000000f5004b7202 */ /* 0x000fce0000000f00 */
[----:B------:R-:W-:Y:S05]  /*d450*/  WARPSYNC.COLLECTIVE R240, `(.L_x_5732) ;  /* 0x00000000f0087348 */ /* 0x000fea0003c00000 */
[----:B------:R0:W1:Y:S02]  /*d460*/  SHFL.DOWN P0, R245, R251, R74, R241 ;  /* 0x0800004afbf57389 */ /* 0x00006400000000f1 */
[----:B01----:R-:W-:Y:S05]  /*d470*/  ENDCOLLECTIVE ;  /* 0x000000000000791b */ /* 0x003fea0003800000 */
.L_x_5732:
[----:B------:R-:W-:Y:S05]  /*d480*/  BRA `(.L_x_5733) ;  /* 0xffffff9400d87947 */ /* 0x000fea000383ffff */
.L_x_5592:
        /* <DEDUP_REMOVED lines=8> */
.L_x_5735:
[----:B------:R-:W-:Y:S05]  /*d510*/  BSYNC B0 ;  /* 0x0000000000007941 */ /* 0x000fea0003800000 */
.L_x_5734:
        /* <DEDUP_REMOVED lines=8> */
.L_x_5736:
[----:B------:R-:W-:Y:S02]  /*d5a0*/  MOV R251, R248 ;  /* 0x000000f800fb7202 */ /* 0x000fe40000000f00 */
[----:B------:R-:W-:-:S07]  /*d5b0*/  MOV R73, R245 ;  /* 0x000000f500497202 */ /* 0x000fce0000000f00 */
[----:B------:R-:W-:Y:S05]  /*d5c0*/  WARPSYNC.COLLECTIVE R240, `(.L_x_5737) ;  /* 0x00000000f0087348 */ /* 0x000fea0003c00000 */
[----:B------:R0:W1:Y:S02]  /*d5d0*/  SHFL.DOWN P0, R245, R251, R74, R241 ;  /* 0x0800004afbf57389 */ /* 0x00006400000000f1 */
[----:B01----:R-:W-:Y:S05]  /*d5e0*/  ENDCOLLECTIVE ;  /* 0x000000000000791b */ /* 0x003fea0003800000 */
.L_x_5737:
[----:B------:R-:W-:Y:S02]  /*d5f0*/  MOV R251, R247 ;  /* 0x000000f700fb7202 */ /* 0x000fe40000000f00 */
[----:B------:R-:W-:-:S07]  /*d600*/  MOV R75, R245 ;  /* 0x000000f5004b7202 */ /* 0x000fce0000000f00 */
[----:B------:R-:W-:Y:S05]  /*d610*/  WARPSYNC.COLLECTIVE R240, `(.L_x_5738) ;  /* 0x00000000f0087348 */ /* 0x000fea0003c00000 */
[----:B------:R0:W1:Y:S02]  /*d620*/  SHFL.DOWN P0, R245, R251, R74, R241 ;  /* 0x0800004afbf57389 */ /* 0x00006400000000f1 */
[----:B01----:R-:W-:Y:S05]  /*d630*/  ENDCOLLECTIVE ;  /* 0x000000000000791b */ /* 0x003fea0003800000 */
.L_x_5738:
[----:B------:R-:W-:Y:S05]  /*d640*/  BRA `(.L_x_5739) ;  /* 0xffffff9400b87947 */ /* 0x000fea000383ffff */
.L_x_5595:
        /* <DEDUP_REMOVED lines=8> */
.L_x_5741:
[----:B------:R-:W-:Y:S05]  /*d6d0*/  BSYNC B0 ;  /* 0x0000000000007941 */ /* 0x000fea0003800000 */
.L_x_5740:
        /* <DEDUP_REMOVED lines=8> */
.L_x_5742:
[----:B------:R-:W-:Y:S02]  /*d760*/  MOV R251, R248 ;  /* 0x000000f800fb7202 */ /* 0x000fe40000000f00 */
[----:B------:R-:W-:-:S07]  /*d770*/  MOV R73, R245 ;  /* 0x000000f500497202 */ /* 0x000fce0000000f00 */
[----:B------:R-:W-:Y:S05]  /*d780*/  WARPSYNC.COLLECTIVE R240, `(.L_x_5743) ;  /* 0x00000000f0087348 */ /* 0x000fea0003c00000 */
[----:B------:R0:W1:Y:S02]  /*d790*/  SHFL.DOWN P0, R245, R251, R74, R241 ;  /* 0x0800004afbf57389 */ /* 0x00006400000000f1 */
[----:B01----:R-:W-:Y:S05]  /*d7a0*/  ENDCOLLECTIVE ;  /* 0x000000000000791b */ /* 0x003fea0003800000 */
.L_x_5743:
[----:B------:R-:W-:Y:S02]  /*d7b0*/  MOV R251, R247 ;  /* 0x000000f700fb7202 */ /* 0x000fe40000000f00 */
[----:B------:R-:W-:-:S07]  /*d7c0*/  MOV R75, R245 ;  /* 0x000000f5004b7202 */ /* 0x000fce0000000f00 */
[----:B------:R-:W-:Y:S05]  /*d7d0*/  WARPSYNC.COLLECTIVE R240, `(.L_x_5744) ;  /* 0x00000000f0087348 */ /* 0x000fea0003c00000 */
[----:B------:R0:W1:Y:S02]  /*d7e0*/  SHFL.DOWN P0, R245, R251, R74, R241 ;  /* 0x0800004afbf57389 */ /* 0x00006400000000f1 */
[----:B01----:R-:W-:Y:S05]  /*d7f0*/  ENDCOLLECTIVE ;  /* 0x000000000000791b */ /* 0x003fea0003800000 */
.L_x_5744:
[----:B------:R-:W-:Y:S05]  /*d800*/  BRA `(.L_x_5745) ;  /* 0xffffff9400987947 */ /* 0x000fea000383ffff */
.L_x_5598:
        /* <DEDUP_REMOVED lines=8> */
.L_x_5747:
[----:B------:R-:W-:Y:S05]  /*d890*/  BSYNC B0 ;  /* 0x0000000000007941 */ /* 0x000fea0003800000 */
.L_x_5746:
        /* <DEDUP_REMOVED lines=9> */
.L_x_5748:
[----:B------:R-:W-:Y:S02]  /*d930*/  MOV R239, R248 ;  /* 0x000000f800ef7202 */ /* 0x000fe40000000f00 */
[----:B------:R-:W-:-:S07]  /*d940*/  MOV R243, R241 ;  /* 0x000000f100f37202 */ /* 0x000fce0000000f00 */
[----:B------:R-:W-:Y:S05]  /*d950*/  WARPSYNC.COLLECTIVE R240, `(.L_x_5749) ;  /* 0x00000000f0087348 */ /* 0x000fea0003c00000 */
[----:B------:R0:W1:Y:S02]  /*d960*/  SHFL.IDX P3, R241, R239, R238, R237 ;  /* 0x000000eeeff17389 */ /* 0x00006400000600ed */
[----:B01----:R-:W-:Y:S05]  /*d970*/  ENDCOLLECTIVE ;  /* 0x000000000000791b */ /* 0x003fea0003800000 */
.L_x_5749:
[-C--:B------:R-:W-:Y:S01]  /*d980*/  FMUL.FTZ R73, R59, R243.reuse ;  /* 0x000000f33b497220 */ /* 0x080fe20000410000 */
[-C--:B------:R-:W-:Y:S01]  /*d990*/  FMUL.FTZ R72, R56, R243.reuse ;  /* 0x000000f338487220 */ /* 0x080fe20000410000 */
[C---:B------:R-:W-:Y:S02]  /*d9a0*/  FMUL.FTZ R74, R58.reuse, R243 ;  /* 0x000000f33a4a7220 */ /* 0x040fe40000410000 */
[----:B------:R-:W-:Y:S01]  /*d9b0*/  FFMA.FTZ R73, R58, R205, -R73 ;  /* 0x000000cd3a497223 */ /* 0x000fe20000010849 */
[----:B------:R-:W-:Y:S02]  /*d9c0*/  MOV R239, R247 ;  /* 0x000000f700ef7202 */ /* 0x000fe40000000f00 */
[----:B------:R-:W-:-:S07]  /*d9d0*/  MOV R242, R241 ;  /* 0x000000f100f27202 */ /* 0x000fce0000000f00 */
[----:B------:R-:W-:Y:S05]  /*d9e0*/  WARPSYNC.COLLECTIVE R240, `(.L_x_5750) ;  /* 0x00000000f0087348 */ /* 0x000fea0003c00000 */
[----:B------:R0:W1:Y:S02]  /*d9f0*/  SHFL.IDX P3, R241, R239, R238, R237 ;  /* 0x000000eeeff17389 */ /* 0x00006400000600ed */
[----:B01----:R-:W-:Y:S05]  /*da00*/  ENDCOLLECTIVE ;  /* 0x000000000000791b */ /* 0x003fea0003800000 */
.L_x_5750:
[----:B------:R-:W-:Y:S01]  /*da10*/  FADD.FTZ R242, R242, R73 ;  /* 0x00000049f2f27221 */ /* 0x000fe20000010000 */
[C---:B------:R-:W-:Y:S01]  /*da20*/  FMUL.FTZ R73, R57.reuse, R243 ;  /* 0x000000f339497220 */ /* 0x040fe20000410000 */
[----:B------:R-:W-:-:S03]  /*da30*/  FFMA.FTZ R243, R57, R205, R72 ;  /* 0x000000cd39f37223 */ /* 0x000fc60000010048 */
[-C--:B------:R-:W-:Y:S01]  /*da40*/  FFMA.FTZ R244, R56, R205.reuse, -R73 ;  /* 0x000000cd38f47223 */ /* 0x080fe20000010849 */
        /* <DEDUP_REMOVED lines=9> */
.L_x_5751:
[----:B------:R-:W-:Y:S02]  /*dae0*/  MOV R251, R250 ;  /* 0x000000fa00fb7202 */ /* 0x000fe40000000f00 */
[----:B------:R-:W-:-:S07]  /*daf0*/  MOV R72, R245 ;  /* 0x000000f500487202 */ /* 0x000fce0000000f00 */
[----:B------:R-:W-:Y:S05]  /*db00*/  WARPSYNC.COLLECTIVE R240, `(.L_x_5752) ;  /* 0x00000000f0087348 */ /* 0x000fea0003c00000 */
[----:B------:R0:W1:Y:S02]  /*db10*/  SHFL.DOWN P0, R245, R251, R74, R241 ;  /* 0x0800004afbf57389 */ /* 0x00006400000000f1 */
[----:B01----:R-:W-:Y:S05]  /*db20*/  ENDCOLLECTIVE ;  /* 0x000000000000791b */ /* 0x003fea0003800000 */
.L_x_5752:
[----:B------:R-:W-:Y:S02]  /*db30*/  MOV R251, R248 ;  /* 0x000000f800fb7202 */ /* 0x000fe40000000f00 */
[----:B------:R-:W-:-:S07]  /*db40*/  MOV R73, R245 ;  /* 0x000000f500497202 */ /* 0x000fce0000000f00 */
[----:B------:R-:W-:Y:S05]  /*db50*/  WARPSYNC.COLLECTIVE R240, `(.L_x_5753) ;  /* 0x00000000f0087348 */ /* 0x000fea0003c00000 */
[----:B------:R0:W1:Y:S02]  /*db60*/  SHFL.DOWN P0, R245, R251, R74, R241 ;  /* 0x0800004afbf57389 */ /* 0x00006400000000f1 */
[----:B01----:R-:W-:Y:S05]  /*db70*/  ENDCOLLECTIVE ;  /* 0x000000000000791b */ /* 0x003fea0003800000 */
.L_x_5753:
[----:B------:R-:W-:Y:S02]  /*db80*/  MOV R251, R247 ;  /* 0x000000f700fb7202 */ /* 0x000fe40000000f00 */
[----:B------:R-:W-:-:S07]  /*db90*/  MOV R75, R245 ;  /* 0x000000f5004b7202 */ /* 0x000fce0000000f00 */
[----:B------:R-:W-:Y:S05]  /*dba0*/  WARPSYNC.COLLECTIVE R240, `(.L_x_5754) ;  /* 0x00000000f0087348 */ /* 0x000fea0003c00000 */
[----:B------:R0:W1:Y:S02]  /*dbb0*/  SHFL.DOWN P0, R245, R251, R74, R241 ;  /* 0x0800004afbf57389 */ /* 0x00006400000000f1 */
[----:B01----:R-:W-:Y:S05]  /*dbc0*/  ENDCOLLECTIVE ;  /* 0x000000000000791b */ /* 0x003fea0003800000 */
.L_x_5754:
[----:B------:R-:W-:Y:S05]  /*dbd0*/  WARPSYNC.COLLECTIVE R240, `(.L_x_5755) ;  /* 0x00000000f0087348 */ /* 0x000fea0003c00000 */
[----:B------:R0:W1:Y:S02]  /*dbe0*/  SHFL.IDX P3, R241, R239, R238, R237 ;  /* 0x000000eeeff17389 */ /* 0x00006400000600ed */
[----:B01----:R-:W-:Y:S05]  /*dbf0*/  ENDCOLLECTIVE ;  /* 0x000000000000791b */ /* 0x003fea0003800000 */
.L_x_5755:
[----:B------:R-:W-:Y:S02]  /*dc00*/  MOV R239, R57 ;  /* 0x0000003900ef7202 */ /* 0x000fe40000000f00 */
[----:B------:R-:W-:-:S07]  /*dc10*/  MOV R246, R241 ;  /* 0x000000f100f67202 */ /* 0x000fce0000000f00 */
[----:B------:R-:W-:Y:S05]  /*dc20*/  WARPSYNC.COLLECTIVE R240, `(.L_x_5756) ;  /* 0x00000000f0087348 */ /* 0x000fea0003c00000 */
[----:B------:R0:W1:Y:S02]  /*dc30*/  SHFL.IDX P3, R241, R239, R238, R237 ;  /* 0x000000eeeff17389 */ /* 0x00006400000600ed */
[----:B01----:R-:W-:Y:S05]  /*dc40*/  ENDCOLLECTIVE ;  /* 0x000000000000791b */ /* 0x003fea0003800000 */
.L_x_5756:
[----:B------:R-:W-:Y:S02]  /*dc50*/  MOV R56, R246 ;  /* 0x000000f600387202 */ /* 0x000fe40000000f00 */
[----:B------:R-:W-:Y:S02]  /*dc60*/  MOV R239, R58 ;  /* 0x0000003a00ef7202 */ /* 0x000fe40000000f00 */
[----:B------:R-:W-:-:S07]  /*dc70*/  MOV R74, R241 ;  /* 0x000000f1004a7202 */ /* 0x000fce0000000f00 */
[----:B------:R-:W-:Y:S05]  /*dc80*/  WARPSYNC.COLLECTIVE R240, `(.L_x_5757) ;  /* 0x00000000f0087348 */ /* 0x000fea0003c00000 */
[----:B------:R0:W1:Y:S02]  /*dc90*/  SHFL.IDX P3, R241, R239, R238, R237 ;  /* 0x000000eeeff17389 */ /* 0x00006400000600ed */
[----:B01----:R-:W-:Y:S05]  /*dca0*/  ENDCOLLECTIVE ;  /* 0x000000000000791b */ /* 0x003fea0003800000 */
.L_x_5757:
[----:B------:R-:W-:Y:S02]  /*dcb0*/  MOV R57, R74 ;  /* 0x0000004a00397202 */ /* 0x000fe40000000f00 */
[----:B------:R-:W-:Y:S02]  /*dcc0*/  MOV R239, R59 ;  /* 0x0000003b00ef7202 */ /* 0x000fe40000000f00 */
[----:B------:R-:W-:-:S07]  /*dcd0*/  MOV R251, R241 ;  /* 0x000000f100fb7202 */ /* 0x000fce0000000f00 */
[----:B------:R-:W-:Y:S05]  /*dce0*/  WARPSYNC.COLLECTIVE R240, `(.L_x_5758) ;  /* 0x00000000f0087348 */ /* 0x000fea0003c00000 */
[----:B------:R0:W1:Y:S02]  /*dcf0*/  SHFL.IDX P3, R241, R239, R238, R237 ;  /* 0x000000eeeff17389 */ /* 0x00006400000600ed */
[----:B01----:R-:W-:Y:S05]  /*dd00*/  ENDCOLLECTIVE ;  /* 0x000000000000791b */ /* 0x003fea0003800000 */
.L_x_5758:
[----:B------:R-:W-:Y:S05]  /*dd10*/  BRA `(.L_x_5759) ;  /* 0xffffff9000f47947 */ /* 0x000fea000383ffff */
.L_x_5760:
        /* <DEDUP_REMOVED lines=14> */
.L_x_18692:


//--------------------- .text._Z25selective_scan_bwd_kernelI32Selective_Scan_bwd_kernel_traitsILi128ELi16ELb1ELb1ELb1ELb1ELb0EN3c104HalfENS1_7complexIfEEEEv12SSMParamsBwd --------------------------
	.section	.text._Z25selective_scan_bwd_kernelI32Selective_Scan_bwd_kernel_traitsILi128ELi16ELb1ELb1ELb1ELb1ELb0EN3c104HalfENS1_7complexIfEEEEv12SSMParamsBwd,"ax",@progbits
	.align	128
        .global         _Z25selective_scan_bwd_kernelI32Selective_Scan_bwd_kernel_traitsILi128ELi16ELb1ELb1ELb1ELb1ELb0EN3c104HalfENS1_7complexIfEEEEv12SSMParamsBwd
        .type           _Z25selective_scan_bwd_kernelI32Selective_Scan_bwd_kernel_traitsILi128ELi16ELb1ELb1ELb1ELb1ELb0EN3c104HalfENS1_7complexIfEEEEv12SSMParamsBwd,@function
        .size           _Z25selective_scan_bwd_kernelI32Selective_Scan_bwd_kernel_traitsILi128ELi16ELb1ELb1ELb1ELb1ELb0EN3c104HalfENS1_7complexIfEEEEv12SSMParamsBwd,(.L_x_18693 - _Z25selective_scan_bwd_kernelI32Selective_Scan_bwd_kernel_traitsILi128ELi16ELb1ELb1ELb1ELb1ELb0EN3c104HalfENS1_7complexIfEEEEv12SSMParamsBwd)
        .other          _Z25selective_scan_bwd_kernelI32Selective_Scan_bwd_kernel_traitsILi128ELi16ELb1ELb1ELb1ELb1ELb0EN3c104HalfENS1_7complexIfEEEEv12SSMParamsBwd,@"STO_CUDA_ENTRY STV_DEFAULT"
_Z25selective_scan_bwd_kernelI32Selective_Scan_bwd_kernel_traitsILi128ELi16ELb1ELb1ELb1ELb1ELb0EN3c104HalfENS1_7complexIfEEEEv12SSMParamsBwd:
.text._Z25selective_scan_bwd_kernelI32Selective_Scan_bwd_kernel_traitsILi128ELi16ELb1ELb1ELb1ELb1ELb0EN3c104HalfENS1_7complexIfEEEEv12SSMParamsBwd:
        /* <DEDUP_REMOVED lines=24> */
[----:B------:R-:W2:Y:S01]  /*0180*/  LDCU.64 UR24, c[0x0][0x3b0] ;  /* 0x00007600ff1877ac */ /* 0x000ea20008000a00 */
[----:B------:R-:W-:-:S03]  /*0190*/  MOV R5, UR7 ;  /* 0x0000000700057c02 */ /* 0x000fc60008000f00 */
[----:B---3--:R3:W2:Y:S01]  /*01a0*/  @P3 LDG.E R7, desc[UR28][R2.64] ;  /* 0x0000001c02073981 */ /* 0x0086a2000c1e1900 */
[----:B------:R-:W2:Y:S03]  /*01b0*/  LDCU.64 UR20, c[0x0][0x4b8] ;  /* 0x00009700ff1477ac */ /* 0x000ea60008000a00 */
[----:B------:R1:W2:Y:S01]  /*01c0*/  @P4 LDG.E R4, desc[UR28][R4.64] ;  /* 0x0000001c04044981 */ /* 0x0002a2000c1e1900 */
[----:B----4-:R-:W-:Y:S01]  /*01d0*/  IABS R9, R8 ;  /* 0x0000000800097213 */ /* 0x010fe20000000000 */
[----:B------:R-:W5:Y:S01]  /*01e0*/  S2UR UR4, SR_CTAID.X ;  /* 0x00000000000479c3 */ /* 0x000f620000002500 */
[----:B------:R-:W4:Y:S01]  /*01f0*/  LDCU.64 UR34, c[0x0][0x528] ;  /* 0x0000a500ff2277ac */ /* 0x000f220008000a00 */
[----:B------:R-:W-:Y:S01]  /*0200*/  HFMA2 R123, -RZ, RZ, 0, 0 ;  /* 0x00000000ff7b7431 */ /* 0x000fe200000001ff */
[----:B------:R-:W0:Y:S01]  /*0210*/  I2F.RP R0, R9 ;  /* 0x0000000900007306 */ /* 0x000e220000209400 */
[----:B------:R-:W-:Y:S01]  /*0220*/  MOV R121, RZ ;  /* 0x000000ff00797202 */ /* 0x000fe20000000f00 */
[----:B------:R-:W4:Y:S06]  /*0230*/  LDCU.64 UR38, c[0x0][0x480] ;  /* 0x00009000ff2677ac */ /* 0x000f2c0008000a00 */
[----:B0-----:R-:W0:Y:S01]  /*0240*/  MUFU.RCP R0, R0 ;  /* 0x0000000000007308 */ /* 0x001e220000001000 */
[----:B-----5:R-:W-:-:S02]  /*0250*/  UIMAD.WIDE.U32 UR6, UR4, UR12, URZ ;  /* 0x0000000c040672a5 */ /* 0x020fc4000f8e00ff */
        /* <DEDUP_REMOVED lines=13> */
[----:B------:R-:W-:Y:S02]  /*0330*/  UIADD3 UR6, UP0, UPT, UR16, UR6, URZ ;  /* 0x0000000610067290 */ /* 0x000fe4000ff1e0ff */
[----:B------:R-:W-:-:S02]  /*0340*/  USHF.R.S32.HI UR19, URZ, 0x1f, UR16 ;  /* 0x0000001fff137899 */ /* 0x000fc40008011410 */
[----:B------:R-:W-:Y:S02]  /*0350*/  UIADD3 UR10, UP2, UPT, UR16, UR10, URZ ;  /* 0x0000000a100a7290 */ /* 0x000fe4000ff5e0ff */
[----:B-1----:R-:W-:Y:S01]  /*0360*/  USHF.R.U32.HI UR18, URZ, 0x1, UR27 ;  /* 0x00000001ff127899 */ /* 0x002fe2000801161b */
[----:B---3--:R-:W-:Y:S01]  /*0370*/  IADD3 R2, PT, PT, RZ, -R3, RZ ;  /* 0x80000003ff027210 */ /* 0x008fe20007ffe0ff */
[----:B------:R-:W-:Y:S02]  /*0380*/  UIADD3.X UR5, UPT, UPT, UR19, UR5, URZ, UP2, !UPT ;  /* 0x0000000513057290 */ /* 0x000fe400097fe4ff */
[----:B0-----:R-:W-:Y:S02]  /*0390*/  ULEA UR11, UP1, UR6, UR12, 0x1 ;  /* 0x0000000c060b7291 */ /* 0x001fe4000f8208ff */
[----:B------:R-:W-:Y:S02]  /*03a0*/  IMAD R5, R2, R9, RZ ;  /* 0x0000000902057224 */ /* 0x000fe400078e02ff */
[----:B------:R-:W-:Y:S01]  /*03b0*/  HFMA2 R2, -RZ, RZ, 0, 0 ;  /* 0x00000000ff027431 */ /* 0x000fe200000001ff */
[----:B------:R-:W-:-:S02]  /*03c0*/  UIADD3.X UR12, UPT, UPT, UR19, UR7, URZ, UP0, !UPT ;  /* 0x00000007130c7290 */ /* 0x000fc400087fe4ff */
[----:B------:R-:W-:Y:S02]  /*03d0*/  ULEA UR9, UP3, UR10, UR14, 0x1 ;  /* 0x0000000e0a097291 */ /* 0x000fe4000f8608ff */
[----:B------:R-:W-:Y:S01]  /*03e0*/  IMAD.HI.U32 R2, R3, R5, R2 ;  /* 0x0000000503027227 */ /* 0x000fe200078e0002 */
[----:B------:R-:W-:Y:S02]  /*03f0*/  ULEA.HI.X UR12, UR6, UR13, UR12, 0x1, UP1 ;  /* 0x0000000d060c7291 */ /* 0x000fe400088f0c0c */
[----:B--2---:R-:W-:Y:S02]  /*0400*/  UIMAD.WIDE.U32 UR6, UR4, UR22, URZ ;  /* 0x00000016040672a5 */ /* 0x004fe4000f8e00ff */
[----:B------:R-:W-:Y:S01]  /*0410*/  ULEA.HI.X UR13, UR10, UR15, UR5, 0x1, UP3 ;  /* 0x0000000f0a0d7291 */ /* 0x000fe200098f0c05 */
[----:B------:R-:W-:Y:S01]  /*0420*/  IMAD.HI.U32 R2, R2, R0, RZ ;  /* 0x0000000002027227 */ /* 0x000fe200078e00ff */
[----:B------:R-:W-:Y:S01]  /*0430*/  UIMAD UR7, UR4, UR23, UR7 ;  /* 0x00000017040772a4 */ /* 0x000fe2000f8e0207 */
[----:B------:R-:W0:Y:S03]  /*0440*/  LDCU.64 UR22, c[0x0][0x4a0] ;  /* 0x00009400ff1677ac */ /* 0x000e260008000a00 */
[----:B------:R-:W-:Y:S01]  /*0450*/  IADD3 R3, PT, PT, -R2, RZ, RZ ;  /* 0x000000ff02037210 */ /* 0x000fe20007ffe1ff */
[----:B------:R-:W-:Y:S01]  /*0460*/  USHF.R.U64 UR5, UR26, 0x1, UR27 ;  /* 0x000000011a057899 */ /* 0x000fe2000800121b */
[----:B------:R-:W1:Y:S03]  /*0470*/  LDCU.64 UR26, c[0x0][0x3d0] ;  /* 0x00007a00ff1a77ac */ /* 0x000e660008000a00 */
[----:B------:R-:W-:Y:S01]  /*0480*/  IMAD R0, R9, R3, R0 ;  /* 0x0000000309007224 */ /* 0x000fe200078e0200 */
[----:B------:R-:W-:-:S04]  /*0490*/  UIMAD.WIDE.U32 UR30, UR4, UR24, URZ ;  /* 0x00000018041e72a5 */ /* 0x000fc8000f8e00ff */
[----:B------:R-:W-:Y:S01]  /*04a0*/  ISETP.GT.U32.AND P1, PT, R9, R0, PT ;  /* 0x000000000900720c */ /* 0x000fe20003f24070 */
[----:B------:R-:W-:Y:S02]  /*04b0*/  USHF.R.U64 UR10, UR20, 0x1, UR21 ;  /* 0x00000001140a7899 */ /* 0x000fe40008001215 */
[----:B------:R-:W-:Y:S01]  /*04c0*/  UIMAD UR31, UR4, UR25, UR31 ;  /* 0x00000019041f72a4 */ /* 0x000fe2000f8e021f */
[----:B------:R-:W2:Y:S01]  /*04d0*/  LDCU.64 UR24, c[0x0][0x4c0] ;  /* 0x00009800ff1877ac */ /* 0x000ea20008000a00 */
[----:B0-----:R-:W-:Y:S02]  /*04e0*/  UIMAD.WIDE.U32 UR6, UR8, UR22, UR6 ;  /* 0x00000016080672a5 */ /* 0x001fe4000f8e0006 */
[----:B----4-:R-:W-:-:S06]  /*04f0*/  UISETP.NE.U32.AND UP0, UPT, UR38, URZ, UPT ;  /* 0x000000ff2600728c */ /* 0x010fcc000bf05070 */
[-C--:B------:R-:W-:Y:S01]  /*0500*/  @!P1 IADD3 R0, PT, PT, R0, -R9.reuse, RZ ;  /* 0x8000000900009210 */ /* 0x080fe20007ffe0ff */
[----:B-1----:R-:W-:Y:S01]  /*0510*/  UIMAD.WIDE.U32 UR14, UR4, UR26, URZ ;  /* 0x0000001a040e72a5 */ /* 0x002fe2000f8e00ff */
[----:B------:R-:W-:Y:S01]  /*0520*/  @!P1 IADD3 R2, PT, PT, R2, 0x1, RZ ;  /* 0x0000000102029810 */ /* 0x000fe20007ffe0ff */
[----:B------:R-:W-:Y:S01]  /*0530*/  UIADD3 UR6, UP1, UPT, UR16, UR6, URZ ;  /* 0x0000000610067290 */ /* 0x000fe2000ff3e0ff */
[----:B------:R-:W-:Y:S01]  /*0540*/  ISETP.GE.U32.AND P0, PT, R0, R9, PT ;  /* 0x000000090000720c */ /* 0x000fe20003f06070 */
[----:B------:R-:W0:Y:S01]  /*0550*/  LDCU.64 UR16, c[0x0][0x3e8] ;  /* 0x00007d00ff1077ac */ /* 0x000e220008000a00 */
[C---:B------:R-:W-:Y:S02]  /*0560*/  LOP3.LUT R0, R8.reuse, UR8, RZ, 0x3c, !PT ;  /* 0x0000000808007c12 */ /* 0x040fe4000f8e3cff */
[----:B------:R-:W-:Y:S01]  /*0570*/  ISETP.NE.AND P1, PT, R8, RZ, PT ;  /* 0x000000ff0800720c */ /* 0x000fe20003f25270 */
[----:B------:R-:W-:Y:S01]  /*0580*/  UIMAD UR15, UR4, UR27, UR15 ;  /* 0x0000001b040f72a4 */ /* 0x000fe2000f8e020f */
[----:B------:R-:W-:Y:S01]  /*0590*/  ISETP.GE.AND P2, PT, R0, RZ, PT ;  /* 0x000000ff0000720c */ /* 0x000fe20003f46270 */
[----:B------:R-:W1:Y:S01]  /*05a0*/  LDCU.64 UR26, c[0x0][0x3c8] ;  /* 0x00007900ff1a77ac */ /* 0x000e620008000a00 */
[----:B------:R-:W-:-:S05]  /*05b0*/  UIMAD UR7, UR8, UR23, UR7 ;  /* 0x00000017080772a4 */ /* 0x000fca000f8e0207 */
[----:B------:R-:W-:Y:S01]  /*05c0*/  @P0 IADD3 R2, PT, PT, R2, 0x1, RZ ;  /* 0x0000000102020810 */ /* 0x000fe20007ffe0ff */
[----:B------:R-:W3:Y:S03]  /*05d0*/  LDCU.64 UR22, c[0x0][0x4e0] ;  /* 0x00009c00ff1677ac */ /* 0x000ee60008000a00 */
[----:B------:R-:W-:Y:S01]  /*05e0*/  @!P1 LOP3.LUT R8, RZ, R8, RZ, 0x33, !PT ;  /* 0x00000008ff089212 */ /* 0x000fe200078e33ff */
[----:B------:R-:W-:Y:S01]  /*05f0*/  UIADD3.X UR19, UPT, UPT, UR19, UR7, URZ, UP1, !UPT ;  /* 0x0000000713137290 */ /* 0x000fe20008ffe4ff */
[----:B------:R-:W-:Y:S01]  /*0600*/  @!P2 IADD3 R2, PT, PT, -R2, RZ, RZ ;  /* 0x000000ff0202a210 */ /* 0x000fe20007ffe1ff */
[----:B------:R-:W-:Y:S02]  /*0610*/  ULEA UR20, UP1, UR6, UR34, 0x1 ;  /* 0x0000002206147291 */ /* 0x000fe4000f8208ff */
[----:B------:R-:W-:Y:S01]  /*0620*/  UISETP.NE.AND.EX UP0, UPT, UR39, URZ, UPT, UP0 ;  /* 0x000000ff2700728c */ /* 0x000fe2000bf05300 */
[----:B------:R-:W-:Y:S01]  /*0630*/  R2UR UR32, R2 ;  /* 0x00000000022072ca */ /* 0x000fe200000e0000 */
[----:B------:R-:W-:Y:S01]  /*0640*/  ULEA.HI.X UR19, UR6, UR35, UR19, 0x1, UP1 ;  /* 0x0000002306137291 */ /* 0x000fe200088f0c13 */
[----:B------:R-:W-:Y:S01]  /*0650*/  @!P1 R2UR UR32, R8 ;  /* 0x00000000082092ca */ /* 0x000fe200000e0000 */
[----:B------:R-:W-:-:S02]  /*0660*/  USHF.R.U32.HI UR21, URZ, 0x1, UR21 ;  /* 0x00000001ff157899 */ /* 0x000fc40008011615 */
[----:B------:R-:W-:Y:S02]  /*0670*/  UIMAD UR18, UR18, UR4, URZ ;  /* 0x00000004121272a4 */ /* 0x000fe4000f8e02ff */
        /* <DEDUP_REMOVED lines=17> */
[----:B------:R-:W-:Y:S01]  /*0790*/  UIADD3 UR22, UPT, UPT, UR31, UR39, URZ ;  /* 0x000000271f167290 */ /* 0x000fe2000fffe0ff */
[----:B------:R-:W1:Y:S01]  /*07a0*/  LDCU.64 UR14, c[0x0][0x538] ;  /* 0x0000a700ff0e77ac */ /* 0x000e620008000a00 */
[----:B0-----:R-:W-:Y:S02]  /*07b0*/  ULEA UR24, UP2, UR30, UR24, 0x1 ;  /* 0x000000181e187291 */ /* 0x001fe4000f8408ff */
[----:B------:R-:W-:-:S02]  /*07c0*/  UIADD3.X UR22, UPT, UPT, UR38, UR22, URZ, UP1, !UPT ;  /* 0x0000001626167290 */ /* 0x000fc40008ffe4ff */
[----:B------:R-:W-:Y:S02]  /*07d0*/  UIADD3 UR7, UPT, UPT, UR7, UR41, URZ ;  /* 0x0000002907077290 */ /* 0x000fe4000fffe0ff */
[----:B------:R-:W-:Y:S01]  /*07e0*/  ULEA.HI.X UR25, UR30, UR25, UR22, 0x1, UP2 ;  /* 0x000000191e197291 */ /* 0x000fe200090f0c16 */
[----:B------:R-:W0:Y:S01]  /*07f0*/  @UP0 LDCU UR30, c[0x0][0x384] ;  /* 0x00007080ff1e07ac */ /* 0x000e220008000800 */
[----:B------:R-:W-:-:S05]  /*0800*/  UIMAD UR37, UR32, UR23, UR37 ;  /* 0x00000017202572a4 */ /* 0x000fca000f8e0225 */
[----:B------:R-:W2:Y:S01]  /*0810*/  LDCU.64 UR22, c[0x0][0x540] ;  /* 0x0000a800ff1677ac */ /* 0x000ea20008000a00 */
[----:B------:R-:W-:Y:S01]  /*0820*/  UIMAD.WIDE.U32 UR6, UR4, UR10, UR6 ;  /* 0x0000000a040672a5 */ /* 0x000fe2000f8e0006 */
[----:B------:R-:W3:Y:S01]  /*0830*/  @UP0 LDCU UR31, c[0x0][0x38c] ;  /* 0x00007180ff1f07ac */ /* 0x000ee20008000800 */
[----:B------:R-:W-:Y:S02]  /*0840*/  UIADD3 UR36, UP3, UPT, UR36, UR34, URZ ;  /* 0x0000002224247290 */ /* 0x000fe4000ff7e0ff */
[----:B------:R-:W-:Y:S02]  /*0850*/  UIADD3 UR40, UPT, UPT, UR35, UR40, URZ ;  /* 0x0000002823287290 */ /* 0x000fe4000fffe0ff */
[----:B------:R-:W-:Y:S02]  /*0860*/  UIADD3 UR7, UPT, UPT, UR7, UR21, URZ ;  /* 0x0000001507077290 */ /* 0x000fe4000fffe0ff */
[----:B-1----:R-:W-:Y:S01]  /*0870*/  ULEA UR10, UP1, UR6, UR14, 0x3 ;  /* 0x0000000e060a7291 */ /* 0x002fe2000f8218ff */
[----:B------:R-:W1:Y:S01]  /*0880*/  @UP0 LDCU.64 UR34, c[0x0][0x480] ;  /* 0x00009000ff2207ac */ /* 0x000e620008000a00 */
[----:B------:R-:W-:-:S02]  /*0890*/  UIADD3 UR17, UPT, UPT, UR17, UR37, URZ ;  /* 0x0000002511117290 */ /* 0x000fc4000fffe0ff */
[----:B------:R-:W-:Y:S02]  /*08a0*/  ULEA.HI.X UR14, UR6, UR15, UR7, 0x3, UP1 ;  /* 0x0000000f060e7291 */ /* 0x000fe400088f1c07 */
[----:B0-----:R-:W-:Y:S02]  /*08b0*/  @UP0 UIMAD UR15, UR4, UR30, UR8 ;  /* 0x0000001e040f02a4 */ /* 0x001fe4000f8e0208 */
[----:B------:R-:W-:Y:S02]  /*08c0*/  UIMAD.WIDE.U32 UR4, UR4, UR5, UR16 ;  /* 0x00000005040472a5 */ /* 0x000fe4000f8e0010 */
[----:B------:R-:W-:Y:S02]  /*08d0*/  @UP0 UIMAD UR16, UR15, UR33, URZ ;  /* 0x000000210f1002a4 */ /* 0x000fe4000f8e02ff */
[----:B------:R-:W-:Y:S01]  /*08e0*/  UIADD3 UR5, UPT, UPT, UR5, UR18, URZ ;  /* 0x0000001205057290 */ /* 0x000fe2000fffe0ff */
[----:B------:R-:W0:Y:S01]  /*08f0*/  LDCU.64 UR26, c[0x0][0x450] ;  /* 0x00008a00ff1a77ac */ /* 0x000e220008000a00 */
[----:B--2---:R-:W-:-:S02]  /*0900*/  ULEA UR15, UP1, UR4, UR22, 0x3 ;  /* 0x00000016040f7291 */ /* 0x004fc4000f8218ff */
[----:B---3--:R-:W-:Y:S02]  /*0910*/  @UP0 UIMAD UR17, UR16, UR31, URZ ;  /* 0x0000001f101102a4 */ /* 0x008fe4000f8e02ff */
[----:B------:R-:W-:Y:S01]  /*0920*/  ULEA.HI.X UR16, UR4, UR23, UR5, 0x3, UP1 ;  /* 0x0000001704107291 */ /* 0x000fe200088f1c05 */
[----:B------:R-:W-:Y:S02]  /*0930*/  UMOV UR7, URZ ;  /* 0x000000ff00077c82 */ /* 0x000fe40008000000 */
[----:B------:R-:W-:Y:S01]  /*0940*/  UMOV UR4, URZ ;  /* 0x000000ff00047c82 */ /* 0x000fe20008000000 */
[----:B------:R-:W-:Y:S01]  /*0950*/  UMOV UR5, URZ ;  /* 0x000000ff00057c82 */ /* 0x000fe20008000000 */
[----:B-1----:R-:W-:Y:S02]  /*0960*/  @UP0 UIMAD.WIDE UR4, UR17, 0x10, UR34 ;  /* 0x00000010110408a5 */ /* 0x002fe4000f8e0222 */
        /* <DEDUP_REMOVED lines=25> */
.L_x_5891:
        /* <DEDUP_REMOVED lines=98> */
.L_x_5763:
[----:B------:R-:W-:Y:S05]  /*1120*/  BSYNC.RECONVERGENT B0 ;  /* 0x0000000000007941 */ /* 0x000fea0003800200 */
.L_x_5762:
        /* <DEDUP_REMOVED lines=39> */
.L_x_5765:
[----:B------:R-:W-:Y:S05]  /*13a0*/  BSYNC.RECONVERGENT B0 ;  /* 0x0000000000007941 */ /* 0x000fea0003800200 */
.L_x_5764:
        /* <DEDUP_REMOVED lines=39> */
.L_x_5767:
[----:B------:R-:W-:Y:S05]  /*1620*/  BSYNC.RECONVERGENT B0 ;  /* 0x0000000000007941 */ /* 0x000fea0003800200 */
.L_x_5766:
        /* <DEDUP_REMOVED lines=39> */
.L_x_5769:
[----:B------:R-:W-:Y:S05]  /*18a0*/  BSYNC.RECONVERGENT B0 ;  /* 0x0000000000007941 */ /* 0x000fea0003800200 */
.L_x_5768:
[--C-:B0-----:R-:W-:Y:S01]  /*18b0*/  HADD2.F32 R16, -RZ, R8.reuse.H0_H0 ;  /* 0x20000008ff107230 */ /* 0x101fe20000004100 */
[----:B------:R-:W-:Y:S01]  /*18c0*/  BSSY.RECONVERGENT B0, `(.L_x_5770) ;  /* 0x0000029000007945 */ /* 0x000fe20003800200 */
[----:B------:R-:W-:Y:S01]  /*18d0*/  HADD2.F32 R12, -RZ, R8.H1_H1 ;  /* 0x30000008ff0c7230 */ /* 0x000fe20000004100 */
[----:B------:R-:W-:Y:S01]  /*18e0*/  FSETP.GTU.FTZ.AND P3, PT, R88, 20, PT ;  /* 0x41a000005800780b */ /* 0x000fe20003f7c000 */
[--C-:B------:R-:W-:Y:S02]  /*18f0*/  HADD2.F32 R13, -RZ, R9.reuse.H0_H0 ;  /* 0x20000009ff0d7230 */ /* 0x100fe40000004100 */
[----:B------:R-:W-:Y:S01]  /*1900*/  FADD.FTZ R53, R53, UR6 ;  /* 0x0000000635357e21 */ /* 0x000fe20008010000 */
[----:B------:R-:W-:Y:S02]  /*1910*/  HADD2.F32 R8, -RZ, R9.H1_H1 ;  /* 0x30000009ff087230 */ /* 0x000fe40000004100 */
[--C-:B------:R-:W-:Y:S02]  /*1920*/  HADD2.F32 R9, -RZ, R10.reuse.H0_H0 ;  /* 0x2000000aff097230 */ /* 0x100fe40000004100 */
[----:B------:R-:W-:-:S02]  /*1930*/  HADD2.F32 R10, -RZ, R10.H1_H1 ;  /* 0x3000000aff0a7230 */ /* 0x000fc40000004100 */
        /* <DEDUP_REMOVED lines=33> */
.L_x_5771:
[----:B------:R-:W-:Y:S05]  /*1b50*/  BSYNC.RECONVERGENT B0 ;  /* 0x0000000000007941 */ /* 0x000fea0003800200 */
.L_x_5770:
        /* <DEDUP_REMOVED lines=44> */
.L_x_5773:
[----:B------:R-:W-:Y:S05]  /*1e20*/  BSYNC.RECONVERGENT B0 ;  /* 0x0000000000007941 */ /* 0x000fea0003800200 */
.L_x_5772:
        /* <DEDUP_REMOVED lines=38> */
.L_x_5775:
[----:B------:R-:W-:Y:S05]  /*2090*/  BSYNC.RECONVERGENT B0 ;  /* 0x0000000000007941 */ /* 0x000fea0003800200 */
.L_x_5774:
        /* <DEDUP_REMOVED lines=39> */
.L_x_5777:
[----:B------:R-:W-:Y:S05]  /*2310*/  BSYNC.RECONVERGENT B0 ;  /* 0x0000000000007941 */ /* 0x000fea0003800200 */
.L_x_5776:
        /* <DEDUP_REMOVED lines=38> */
.L_x_5779:
[----:B------:R-:W-:Y:S05]  /*2580*/  BSYNC.RECONVERGENT B0 ;  /* 0x0000000000007941 */ /* 0x000fea0003800200 */
.L_x_5778:
        /* <DEDUP_REMOVED lines=39> */
.L_x_5781:
[----:B------:R-:W-:Y:S05]  /*2800*/  BSYNC.RECONVERGENT B0 ;  /* 0x0000000000007941 */ /* 0x000fea0003800200 */
.L_x_5780:
        /* <DEDUP_REMOVED lines=38> */
.L_x_5783:
[----:B------:R-:W-:Y:S05]  /*2a70*/  BSYNC.RECONVERGENT B0 ;  /* 0x0000000000007941 */ /* 0x000fea0003800200 */
.L_x_5782:
        /* <DEDUP_REMOVED lines=32> */
.L_x_5785:
[----:B------:R-:W-:Y:S05]  /*2c80*/  BSYNC.RECONVERGENT B0 ;  /* 0x0000000000007941 */ /* 0x000fea0003800200 */
.L_x_5784:
        /* <DEDUP_REMOVED lines=32> */
.L_x_5787:
[----:B------:R-:W-:Y:S05]  /*2e90*/  BSYNC.RECONVERGENT B0 ;  /* 0x0000000000007941 */ /* 0x000fea0003800200 */
.L_x_5786:
        /* <DEDUP_REMOVED lines=32> */
.L_x_5789:
[----:B------:R-:W-:Y:S05]  /*30a0*/  BSYNC.RECONVERGENT B0 ;  /* 0x0000000000007941 */ /* 0x000fea0003800200 */
.L_x_5788:
        /* <DEDUP_REMOVED lines=32> */
.L_x_5791:
[----:B------:R-:W-:Y:S05]  /*32b0*/  BSYNC.RECONVERGENT B0 ;  /* 0x0000000000007941 */ /* 0x000fea0003800200 */
.L_x_5790:
        /* <DEDUP_REMOVED lines=32> */
.L_x_5793:
[----:B------:R-:W-:Y:S05]  /*34c0*/  BSYNC.RECONVERGENT B0 ;  /* 0x0000000000007941 */ /* 0x000fea0003800200 */
.L_x_5792:
        /* <DEDUP_REMOVED lines=29> */
[----:B------:R-:W-:Y:S01]  /*36a0*/  HFMA2 R54, -RZ, RZ, 0, 0 ;  /* 0x00000000ff367431 */ /* 0x000fe200000001ff */
        /* <DEDUP_REMOVED lines=23> */
.L_x_5890:
        /* <DEDUP_REMOVED lines=66> */
[C---:B--2---:R-:W-:Y:S01]  /*3c40*/  FMUL.FTZ R87, R178.reuse, R88 ;  /* 0x00000058b2577220 */ /* 0x044fe20000410000 */
[C---:B------:R-:W-:Y:S01]  /*3c50*/  FMUL.FTZ R85, R178.reuse, R55 ;  /* 0x00000037b2557220 */ /* 0x040fe20000410000 */
[----:B------:R-:W-:Y:S01]  /*3c60*/  FMUL.FTZ R95, R178, R47 ;  /* 0x0000002fb25f7220 */ /* 0x000fe20000410000 */
[----:B------:R-:W-:Y:S01]  /*3c70*/  FMUL.RZ R77, R72, 0.15915493667125701904 ;  /* 0x3e22f983484d7820 */ /* 0x000fe2000040c000 */
[----:B------:R-:W-:Y:S01]  /*3c80*/  FMUL.FTZ R72, R106, UR42 ;  /* 0x0000002a6a487c20 */ /* 0x000fe20008410000 */
[----:B------:R0:W-:Y:S01]  /*3c90*/  MUFU.COS R150, R73 ;  /* 0x0000004900967308 */ /* 0x0001e20000000000 */
[C---:B------:R-:W-:Y:S01]  /*3ca0*/  FMUL.FTZ R92, R178.reuse, R53 ;  /* 0x00000035b25c7220 */ /* 0x040fe20000410000 */
        /* <DEDUP_REMOVED lines=49> */
[----:B------:R-:W-:Y:S02]  /*3fc0*/  UMOV UR30, 0x400 ;  /* 0x00000400001e7882 */ /* 0x000fe40000000000 */
[----:B------:R-:W-:Y:S01]  /*3fd0*/  MUFU.SIN R156, R81 ;  /* 0x00000051009c7308 */ /* 0x000fe20000000400 */
[----:B------:R-:W-:Y:S01]  /*3fe0*/  SEL R177, R72, R177, !P0 ;  /* 0x000000b148b17207 */ /* 0x000fe20004000000 */
[C---:B0-----:R-:W-:Y:S01]  /*3ff0*/  FMUL.FTZ R152, R151.reuse, R152 ;  /* 0x0000009897987220 */ /* 0x041fe20000410000 */
[----:B------:R-:W-:Y:S01]  /*4000*/  LOP3.LUT R72, R120, 0x3e0, RZ, 0xc0, !PT ;  /* 0x000003e078487812 */ /* 0x000fe200078ec0ff */
[----:B------:R-:W-:Y:S01]  /*4010*/  FMUL.FTZ R151, R151, R74 ;  /* 0x0000004a97977220 */ /* 0x000fe20000410000 */
[----:B------:R-:W-:Y:S01]  /*4020*/  ULEA UR30, UR31, UR30, 0x18 ;  /* 0x0000001e1f1e7291 */ /* 0x000fe2000f8ec0ff */
[C---:B-1----:R-:W-:Y:S01]  /*4030*/  FMUL.FTZ R150, R73.reuse, R150 ;  /* 0x0000009649967220 */ /* 0x042fe20000410000 */
[----:B------:R-:W-:Y:S01]  /*4040*/  IADD3 R72, PT, PT, R72, R119, RZ ;  /* 0x0000007748487210 */ /* 0x000fe20007ffe0ff */
[----:B------:R0:W-:Y:S01]  /*4050*/  MUFU.COS R158, R81 ;  /* 0x00000051009e7308 */ /* 0x0001e20000000000 */
[----:B------:R-:W-:Y:S01]  /*4060*/  FMUL.FTZ R149, R73, R76 ;  /* 0x0000004c49957220 */ /* 0x000fe20000410000 */
[C---:B--2---:R-:W-:Y:S01]  /*4070*/  FMUL.FTZ R148, R75.reuse, R148 ;  /* 0x000000944b947220 */ /* 0x044fe20000410000 */
[----:B------:R-:W-:Y:S01]  /*4080*/  LEA R179, R72, R117, 0x5 ;  /* 0x0000007548b37211 */ /* 0x000fe200078e28ff */
[----:B------:R-:W-:Y:S01]  /*4090*/  FMUL.FTZ R147, R75, R78 ;  /* 0x0000004e4b937220 */ /* 0x000fe20000410000 */
[----:B------:R-:W-:Y:S01]  /*40a0*/  FMUL.FTZ R76, R178, R52 ;  /* 0x00000034b24c7220 */ /* 0x000fe20000410000 */
[----:B------:R-:W-:-:S02]  /*40b0*/  LEA R177, R177, UR30, 0x3 ;  /* 0x0000001eb1b17c11 */ /* 0x000fc4000f8e18ff */
[----:B------:R-:W-:Y:S01]  /*40c0*/  MUFU.SIN R126, R77 ;  /* 0x0000004d007e7308 */ /* 0x000fe20000000400 */
[C---:B0-----:R-:W-:Y:S01]  /*40d0*/  FMUL.FTZ R81, R178.reuse, R101 ;  /* 0x00000065b2517220 */ /* 0x041fe20000410000 */
[----:B------:R-:W0:Y:S06]  /*40e0*/  LDS.128 R72, [R179] ;  /* 0x00000000b3487984 */ /* 0x000e2c0000000c00 */
[----:B------:R1:W-:Y:S08]  /*40f0*/  MUFU.COS R130, R77 ;  /* 0x0000004d00827308 */ /* 0x0003f00000000000 */
        /* <DEDUP_REMOVED lines=11> */
[C---:B------:R-:W-:Y:S01]  /*41b0*/  FMUL.FTZ R84, R178.reuse, R36 ;  /* 0x00000024b2547220 */ /* 0x040fe20000410000 */
        /* <DEDUP_REMOVED lines=9> */
[C---:B0-----:R-:W-:Y:S01]  /*4250*/  FMUL.FTZ R83, R178.reuse, R96 ;  /* 0x00000060b2537220 */ /* 0x041fe20000410000 */
        /* <DEDUP_REMOVED lines=151> */
.L_x_5796:
[----:B------:R-:W-:-:S06]  /*4bd0*/  LEA R76, R120, UR30, 0x3 ;  /* 0x0000001e784c7c11 */ /* 0x000fcc000f8e18ff */
[----:B------:R-:W0:Y:S02]  /*4be0*/  LDS.64 R76, [R76+0xea88] ;  /* 0x00ea88004c4c7984 */ /* 0x000e240000000a00 */
.L_x_5797:
[----:B------:R-:W-:Y:S05]  /*4bf0*/  BSYNC.RECONVERGENT B0 ;  /* 0x0000000000007941 */ /* 0x000fea0003800200 */
.L_x_5795:
        /* <DEDUP_REMOVED lines=24> */
[----:B--2---:R-:W-:Y:S01]  /*4d80*/  FMUL.FTZ R56, R158, R107 ;  /* 0x0000006b9e387220 */ /* 0x004fe20000410000 */
[----:B------:R-:W-:Y:S01]  /*4d90*/  FFMA.FTZ R60, R115, R61, R60 ;  /* 0x0000003d733c7223 */ /* 0x000fe2000001003c */
[----:B------:R-:W-:Y:S01]  /*4da0*/  FMUL.FTZ R59, R149, R58 ;  /* 0x0000003a953b7220 */ /* 0x000fe20000410000 */
[----:B------:R-:W-:Y:S01]  /*4db0*/  FMUL.FTZ R228, R161, R106 ;  /* 0x0000006aa1e47220 */ /* 0x000fe20000410000 */
[-C--:B------:R-:W-:Y:S01]  /*4dc0*/  FMUL.FTZ R223, R166, R101.reuse ;  /* 0x00000065a6df7220 */ /* 0x080fe20000410000 */
[-C--:B------:R-:W-:Y:S01]  /*4dd0*/  FMUL.FTZ R57, R149, R60.reuse ;  /* 0x0000003c95397220 */ /* 0x080fe20000410000 */
[----:B------:R-:W-:Y:S01]  /*4de0*/  FFMA.FTZ R59, R150, R60, R59 ;  /* 0x0000003c963b7223 */ /* 0x000fe2000001003b */
[----:B------:R-:W-:Y:S01]  /*4df0*/  FMUL.FTZ R225, R168, R101 ;  /* 0x00000065a8e17220 */ /* 0x000fe20000410000 */
[----:B------:R-:W-:Y:S01]  /*4e00*/  FMUL.FTZ R226, R167, R96 ;  /* 0x00000060a7e27220 */ /* 0x000fe20000410000 */
[----:B------:R-:W-:Y:S01]  /*4e10*/  FFMA.FTZ R57, R150, R58, -R57 ;  /* 0x0000003a96397223 */ /* 0x000fe20000010839 */
        /* <DEDUP_REMOVED lines=20> */
[-C--:B------:R-:W-:Y:S01]  /*4f60*/  FMUL.FTZ R211, R174, R47.reuse ;  /* 0x0000002faed37220 */ /* 0x080fe20000410000 */
[C---:B------:R-:W-:Y:S01]  /*4f70*/  FMUL.FTZ R57, R145.reuse, R58 ;  /* 0x0000003a91397220 */ /* 0x040fe20000410000 */
[----:B------:R-:W-:Y:S01]  /*4f80*/  FMUL.FTZ R59, R145, R56 ;  /* 0x00000038913b7220 */ /* 0x000fe20000410000 */
[----:B------:R-:W-:Y:S01]  /*4f90*/  FMUL.FTZ R213, R84, R47 ;  /* 0x0000002f54d57220 */ /* 0x000fe20000410000 */
[----:B------:R-:W-:Y:S01]  /*4fa0*/  FMUL.FTZ R212, R85, R44 ;  /* 0x0000002c55d47220 */ /* 0x000fe20000410000 */
[C---:B------:R-:W-:Y:S01]  /*4fb0*/  FFMA.FTZ R56, R146.reuse, R56, -R57 ;  /* 0x0000003892387223 */ /* 0x040fe20000010839 */
[----:B------:R-:W-:Y:S01]  /*4fc0*/  FFMA.FTZ R59, R146, R58, R59 ;  /* 0x0000003a923b7223 */ /* 0x000fe2000001003b */
[----:B------:R-:W-:Y:S01]  /*4fd0*/  FMUL.FTZ R214, R173, R44 ;  /* 0x0000002cadd67220 */ /* 0x000fe20000410000 */
[----:B------:R-:W-:Y:S01]  /*4fe0*/  FMUL.FTZ R209, R176, R39 ;  /* 0x00000027b0d17220 */ /* 0x000fe20000410000 */
[C---:B------:R-:W-:Y:S01]  /*4ff0*/  FFMA.FTZ R56, R112.reuse, R227, R56 ;  /* 0x000000e370387223 */ /* 0x040fe20000010038 */
[----:B------:R-:W-:Y:S01]  /*5000*/  FFMA.FTZ R59, R112, R229, R59 ;  /* 0x000000e5703b7223 */ /* 0x000fe2000001003b */
[----:B------:R-:W-:Y:S01]  /*5010*/  FMUL.FTZ R207, R86, R39 ;  /* 0x0000002756cf7220 */ /* 0x000fe20000410000 */
[C---:B------:R-:W-:Y:S01]  /*5020*/  ISETP.GT.U32.AND P2, PT, R120.reuse, 0x1f, PT ;  /* 0x0000001f7800780c */ /* 0x040fe20003f44070 */
[C---:B------:R-:W-:Y:S01]  /*5030*/  FMUL.FTZ R58, R143.reuse, R56 ;  /* 0x000000388f3a7220 */ /* 0x040fe20000410000 */
[-C--:B------:R-:W-:Y:S01]  /*5040*/  FMUL.FTZ R57, R143, R59.reuse ;  /* 0x0000003b8f397220 */ /* 0x080fe20000410000 */
        /* <DEDUP_REMOVED lines=236> */
.L_x_5917:
        /* <DEDUP_REMOVED lines=13> */
.L_x_5920:
[----:B------:R-:W-:-:S03]  /*5fe0*/  UMOV UR31, 0xffffffff ;  /* 0xffffffff001f7882 */ /* 0x000fc60000000000 */
[----:B------:R-:W-:Y:S05]  /*5ff0*/  BRA.DIV UR31, `(.L_x_5801) ;  /* 0x000000821f587947 */ /* 0x000fea000b800000 */
.L_x_5923:
[----:B------:R-:W-:-:S03]  /*6000*/  UMOV UR31, 0xffffffff ;  /* 0xffffffff001f7882 */ /* 0x000fc60000000000 */
[----:B------:R-:W-:Y:S05]  /*6010*/  BRA.DIV UR31, `(.L_x_5802) ;  /* 0x000000821f787947 */ /* 0x000fea000b800000 */
.L_x_5926:
[----:B------:R-:W-:-:S03]  /*6020*/  UMOV UR31, 0xffffffff ;  /* 0xffffffff001f7882 */ /* 0x000fc60000000000 */
[----:B------:R-:W-:Y:S05]  /*6030*/  BRA.DIV UR31, `(.L_x_5803) ;  /* 0x000000821f987947 */ /* 0x000fea000b800000 */
.L_x_5929:
        /* <DEDUP_REMOVED lines=10> */
.L_x_5939:
        /* <DEDUP_REMOVED lines=45> */
.L_x_5798:
[----:B------:R-:W-:Y:S05]  /*63b0*/  WARPSYNC.ALL ;  /* 0x0000000000007948 */ /* 0x000fea0003800000 */
[----:B------:R-:W-:Y:S01]  /*63c0*/  LOP3.LUT P0, RZ, R120, 0x1f, RZ, 0xc0, !PT ;  /* 0x0000001f78ff7812 */ /* 0x000fe2000780c0ff */
[----:B--2---:R-:W-:Y:S01]  /*63d0*/  FMUL.FTZ R58, R159, R108 ;  /* 0x0000006c9f3a7220 */ /* 0x004fe20000410000 */
[-C--:B------:R-:W-:Y:S01]  /*63e0*/  FMUL.FTZ R235, R154, R109.reuse ;  /* 0x0000006d9aeb7220 */ /* 0x080fe20000410000 */
[----:B------:R-:W-:Y:S01]  /*63f0*/  FMUL.FTZ R233, R156, R109 ;  /* 0x0000006d9ce97220 */ /* 0x000fe20000410000 */
[----:B------:R-:W-:Y:S01]  /*6400*/  FMUL.FTZ R236, R153, R110 ;  /* 0x0000006e99ec7220 */ /* 0x000fe20000410000 */
[-C--:B------:R-:W-:Y:S01]  /*6410*/  FMUL.FTZ R231, R158, R107.reuse ;  /* 0x0000006b9ee77220 */ /* 0x080fe20000410000 */
        /* <DEDUP_REMOVED lines=306> */
.L_x_5944:
        /* <DEDUP_REMOVED lines=12> */
.L_x_5808:
[----:B------:R-:W-:Y:S05]  /*7800*/  BSYNC.RECONVERGENT B0 ;  /* 0x0000000000007941 */ /* 0x000fea0003800200 */
.L_x_5807:
[----:B------:R-:W-:Y:S01]  /*7810*/  UMOV UR31, 0xffffffff ;  /* 0xffffffff001f7882 */ /* 0x000fe20000000000 */
[----:B------:R-:W-:Y:S02]  /*7820*/  ISETP.GT.U32.AND P2, PT, R205, 0x1d, PT ;  /* 0x0000001dcd00780c */ /* 0x000fe40003f44070 */
[----:B------:R-:W-:Y:S11]  /*7830*/  BRA.DIV UR31, `(.L_x_5809) ;  /* 0x0000006e1fe87947 */ /* 0x000ff6000b800000 */
[----:B--2---:R2:W1:Y:S04]  /*7840*/  SHFL.DOWN PT, R72, R249, 0x2, 0x1f ;  /* 0x08401f00f9487f89 */ /* 0x00446800000e0000 */
[----:B---3--:R2:W3:Y:S04]  /*7850*/  SHFL.DOWN PT, R73, R250, 0x2, 0x1f ;  /* 0x08401f00fa497f89 */ /* 0x0084e800000e0000 */
[----:B----4-:R2:W4:Y:S04]  /*7860*/  SHFL.DOWN PT, R75, R248, 0x2, 0x1f ;  /* 0x08401f00f84b7f89 */ /* 0x01052800000e0000 */
[----:B0-----:R2:W0:Y:S02]  /*7870*/  SHFL.DOWN PT, R245, R247, 0x2, 0x1f ;  /* 0x08401f00f7f57f89 */ /* 0x00142400000e0000 */
.L_x_5950:
        /* <DEDUP_REMOVED lines=12> */
.L_x_5811:
[----:B------:R-:W-:Y:S05]  /*7940*/  BSYNC.RECONVERGENT B0 ;  /* 0x0000000000007941 */ /* 0x000fea0003800200 */
.L_x_5810:
[----:B------:R-:W-:Y:S01]  /*7950*/  UMOV UR31, 0xffffffff ;  /* 0xffffffff001f7882 */ /* 0x000fe20000000000 */
[----:B------:R-:W-:Y:S02]  /*7960*/  ISETP.GT.U32.AND P2, PT, R205, 0x1b, PT ;  /* 0x0000001bcd00780c */ /* 0x000fe40003f44070 */
[----:B------:R-:W-:Y:S11]  /*7970*/  BRA.DIV UR31, `(.L_x_5812) ;  /* 0x000000721f087947 */ /* 0x000ff6000b800000 */
[----:B-1----:R1:W1:Y:S04]  /*7980*/  SHFL.DOWN PT, R72, R249, 0x4, 0x1f ;  /* 0x08801f00f9487f89 */ /* 0x00226800000e0000 */
[----:B---3--:R3:W1:Y:S04]  /*7990*/  SHFL.DOWN PT, R73, R250, 0x4, 0x1f ;  /* 0x08801f00fa497f89 */ /* 0x00866800000e0000 */
[----:B----4-:R3:W4:Y:S04]  /*79a0*/  SHFL.DOWN PT, R75, R248, 0x4, 0x1f ;  /* 0x08801f00f84b7f89 */ /* 0x01072800000e0000 */
[----:B0-----:R3:W0:Y:S02]  /*79b0*/  SHFL.DOWN PT, R245, R247, 0x4, 0x1f ;  /* 0x08801f00f7f57f89 */ /* 0x00162400000e0000 */
.L_x_5956:
        /* <DEDUP_REMOVED lines=12> */
.L_x_5814:
[----:B------:R-:W-:Y:S05]  /*7a80*/  BSYNC.RECONVERGENT B0 ;  /* 0x0000000000007941 */ /* 0x000fea0003800200 */
.L_x_5813:
[----:B------:R-:W-:Y:S01]  /*7a90*/  UMOV UR31, 0xffffffff ;  /* 0xffffffff001f7882 */ /* 0x000fe20000000000 */
[----:B------:R-:W-:Y:S02]  /*7aa0*/  ISETP.GT.U32.AND P2, PT, R205, 0x17, PT ;  /* 0x00000017cd00780c */ /* 0x000fe40003f44070 */
[----:B------:R-:W-:Y:S11]  /*7ab0*/  BRA.DIV UR31, `(.L_x_5815) ;  /* 0x000000721f287947 */ /* 0x000ff6000b800000 */
[----:B-1----:R1:W1:Y:S04]  /*7ac0*/  SHFL.DOWN PT, R72, R249, 0x8, 0x1f ;  /* 0x09001f00f9487f89 */ /* 0x00226800000e0000 */
[----:B------:R0:W1:Y:S04]  /*7ad0*/  SHFL.DOWN PT, R73, R250, 0x8, 0x1f ;  /* 0x09001f00fa497f89 */ /* 0x00006800000e0000 */
[----:B----4-:R4:W1:Y:S04]  /*7ae0*/  SHFL.DOWN PT, R75, R248, 0x8, 0x1f ;  /* 0x09001f00f84b7f89 */ /* 0x01086800000e0000 */
[----:B0-----:R4:W0:Y:S02]  /*7af0*/  SHFL.DOWN PT, R245, R247, 0x8, 0x1f ;  /* 0x09001f00f7f57f89 */ /* 0x00182400000e0000 */
.L_x_5962:
        /* <DEDUP_REMOVED lines=12> */
.L_x_5817:
[----:B------:R-:W-:Y:S05]  /*7bc0*/  BSYNC.RECONVERGENT B0 ;  /* 0x0000000000007941 */ /* 0x000fea0003800200 */
.L_x_5816:
[----:B------:R-:W-:Y:S01]  /*7bd0*/  UMOV UR31, 0xffffffff ;  /* 0xffffffff001f7882 */ /* 0x000fe20000000000 */
[----:B------:R-:W-:Y:S02]  /*7be0*/  ISETP.GT.U32.AND P2, PT, R205, 0xf, PT ;  /* 0x0000000fcd00780c */ /* 0x000fe40003f44070 */
[----:B------:R-:W-:Y:S11]  /*7bf0*/  BRA.DIV UR31, `(.L_x_5818) ;  /* 0x000000721f487947 */ /* 0x000ff6000b800000 */
[----:B-1----:R1:W1:Y:S04]  /*7c00*/  SHFL.DOWN PT, R72, R249, 0x10, 0x1f ;  /* 0x0a001f00f9487f89 */ /* 0x00226800000e0000 */
[----:B------:R0:W1:Y:S04]  /*7c10*/  SHFL.DOWN PT, R73, R250, 0x10, 0x1f ;  /* 0x0a001f00fa497f89 */ /* 0x00006800000e0000 */
[----:B------:R1:W1:Y:S04]  /*7c20*/  SHFL.DOWN PT, R75, R248, 0x10, 0x1f ;  /* 0x0a001f00f84b7f89 */ /* 0x00026800000e0000 */
[----:B0-----:R0:W0:Y:S02]  /*7c30*/  SHFL.DOWN PT, R245, R247, 0x10, 0x1f ;  /* 0x0a001f00f7f57f89 */ /* 0x00102400000e0000 */
.L_x_5968:
        /* <DEDUP_REMOVED lines=12> */
.L_x_5820:
[----:B------:R-:W-:Y:S05]  /*7d00*/  BSYNC.RECONVERGENT B0 ;  /* 0x0000000000007941 */ /* 0x000fea0003800200 */
.L_x_5819:
        /* <DEDUP_REMOVED lines=27> */
.L_x_5982:
        /* <DEDUP_REMOVED lines=15> */
.L_x_5823:
[----:B------:R-:W-:Y:S05]  /*7fb0*/  BSYNC.RECONVERGENT B0 ;  /* 0x0000000000007941 */ /* 0x000fea0003800200 */
.L_x_5822:
        /* <DEDUP_REMOVED lines=38> */
.L_x_5805:
        /* <DEDUP_REMOVED lines=46> */
[----:B------:R-:W-:Y:S01]  /*8500*/  FMUL.FTZ R63, R122, R76 ;  /* 0x0000004c7a3f7220 */ /* 0x000fe20000410000 */
[----:B------:R-:W-:Y:S01]  /*8510*/  FMUL.FTZ R56, R76, UR42 ;  /* 0x0000002a4c387c20 */ /* 0x000fe20008410000 */
[-C--:B------:R-:W-:Y:S01]  /*8520*/  FMUL.FTZ R65, R122, R187.reuse ;  /* 0x000000bb7a417220 */ /* 0x080fe20000410000 */
[----:B------:R-:W-:Y:S01]  /*8530*/  FMUL.FTZ R67, R89, R36 ;  /* 0x0000002459437220 */ /* 0x000fe20000410000 */
[C---:B------:R-:W-:Y:S01]  /*8540*/  FFMA.FTZ R62, R124.reuse, R187, R63 ;  /* 0x000000bb7c3e7223 */ /* 0x040fe2000001003f */
[-C--:B------:R-:W-:Y:S01]  /*8550*/  FMUL.FTZ R66, R87, R76.reuse ;  /* 0x0000004c57427220 */ /* 0x080fe20000410000 */
[----:B------:R-:W-:Y:S01]  /*8560*/  FFMA.FTZ R65, R124, R76, -R65 ;  /* 0x0000004c7c417223 */ /* 0x000fe20000010841 */
[----:B------:R-:W-:Y:S01]  /*8570*/  FMUL.FTZ R63, R187, UR42 ;  /* 0x0000002abb3f7c20 */ /* 0x000fe20008410000 */
[----:B------:R-:W-:Y:S01]  /*8580*/  FADD.FTZ R122, R185, R62 ;  /* 0x0000003eb97a7221 */ /* 0x000fe20000010000 */
[C---:B------:R-:W-:Y:S01]  /*8590*/  FFMA.FTZ R62, R187.reuse, UR45, R56 ;  /* 0x0000002dbb3e7c23 */ /* 0x040fe20008010038 */
[-C--:B------:R-:W-:Y:S01]  /*85a0*/  FMUL.FTZ R56, R187, R36.reuse ;  /* 0x00000024bb387220 */ /* 0x080fe20000410000 */
        /* <DEDUP_REMOVED lines=22> */
[----:B------:R-:W-:Y:S01]  /*8710*/  FFMA.FTZ R86, R86, -R65, R207 ;  /* 0x8000004156567223 */ /* 0x000fe200000100cf */
[----:B------:R-:W-:Y:S01]  /*8720*/  FFMA.FTZ R62, R126, R122, R59 ;  /* 0x0000007a7e3e7223 */ /* 0x000fe2000001003b */
[-C--:B------:R-:W-:Y:S01]  /*8730*/  FMUL.FTZ R67, R122, R39.reuse ;  /* 0x000000277a437220 */ /* 0x080fe20000410000 */
[----:B------:R-:W-:Y:S01]  /*8740*/  FFMA.FTZ R63, R186, UR45, -R63 ;  /* 0x0000002dba3f7c23 */ /* 0x000fe2000801083f */
[----:B------:R-:W-:Y:S01]  /*8750*/  FFMA.FTZ R125, R126, R186, -R125 ;  /* 0x000000ba7e7d7223 */ /* 0x000fe2000001087d */
[C---:B------:R-:W-:Y:S01]  /*8760*/  FMUL.FTZ R59, R186.reuse, UR42 ;  /* 0x0000002aba3b7c20 */ /* 0x040fe20008410000 */
[----:B-1----:R-:W-:Y:S01]  /*8770*/  FMUL.FTZ R75, R186, R39 ;  /* 0x00000027ba4b7220 */ /* 0x002fe20000410000 */
[----:B------:R-:W-:Y:S01]  /*8780*/  FFMA.FTZ R17, R66, R36, R17 ;  /* 0x0000002442117223 */ /* 0x000fe20000010011 */
        /* <DEDUP_REMOVED lines=14> */
[----:B------:R-:W-:Y:S01]  /*8870*/  FMUL.FTZ R127, R127, R74 ;  /* 0x0000004a7f7f7220 */ /* 0x000fe20000410000 */
[----:B------:R-:W-:Y:S01]  /*8880*/  FMUL.FTZ R65, R74, UR42 ;  /* 0x0000002a4a417c20 */ /* 0x000fe20008410000 */
[----:B------:R-:W-:Y:S01]  /*8890*/  FMUL.FTZ R63, R91, R44 ;  /* 0x0000002c5b3f7220 */ /* 0x000fe20000410000 */
[----:B------:R-:W-:Y:S01]  /*88a0*/  FADD.FTZ R33, R72, R33 ;  /* 0x0000002148217221 */ /* 0x000fe20000010000 */
[C---:B------:R-:W-:Y:S01]  /*88b0*/  FFMA.FTZ R62, R128.reuse, R74, R59 ;  /* 0x0000004a803e7223 */ /* 0x040fe2000001003b */
[CC--:B------:R-:W-:Y:S01]  /*88c0*/  FMUL.FTZ R66, R85.reuse, R124.reuse ;  /* 0x0000007c55427220 */ /* 0x0c0fe20000410000 */
[----:B------:R-:W-:Y:S01]  /*88d0*/  FFMA.FTZ R127, R128, R124, -R127 ;  /* 0x0000007c807f7223 */ /* 0x000fe2000001087f */
[C---:B------:R-:W-:Y:S01]  /*88e0*/  FMUL.FTZ R59, R124.reuse, UR42 ;  /* 0x0000002a7c3b7c20 */ /* 0x040fe20008410000 */
[C---:B------:R-:W-:Y:S01]  /*88f0*/  FFMA.FTZ R72, R124.reuse, UR45, -R65 ;  /* 0x0000002d7c487c23 */ /* 0x040fe20008010841 */
[-C--:B------:R-:W-:Y:S01]  /*8900*/  FFMA.FTZ R85, R85, -R63.reuse, R212 ;  /* 0x8000003f55557223 */ /* 0x080fe200000100d4 */
[-C--:B------:R-:W-:Y:S01]  /*8910*/  FMUL.FTZ R124, R124, R44.reuse ;  /* 0x0000002c7c7c7220 */ /* 0x080fe20000410000 */
[C---:B------:R-:W-:Y:S01]  /*8920*/  FMUL.FTZ R122, R74.reuse, R44 ;  /* 0x0000002c4a7a7220 */ /* 0x040fe20000410000 */
        /* <DEDUP_REMOVED lines=9> */
[----:B------:R-:W-:Y:S01]  /*89c0*/  FFMA.FTZ R18, R73, R39, R18 ;  /* 0x0000002749127223 */ /* 0x000fe20000010012 */
[----:B------:R-:W-:Y:S01]  /*89d0*/  FFMA.FTZ R72, R63, R62, R72 ;  /* 0x0000003e3f487223 */ /* 0x000fe20000010048 */
[-C--:B------:R-:W-:Y:S01]  /*89e0*/  FMUL.FTZ R65, R98, R47.reuse ;  /* 0x0000002f62417220 */ /* 0x080fe20000410000 */
        /* <DEDUP_REMOVED lines=18> */
[----:B------:R-:W-:Y:S01]  /*8b10*/  FMUL.FTZ R59, R76, R47 ;  /* 0x0000002f4c3b7220 */ /* 0x000fe20000410000 */
        /* <DEDUP_REMOVED lines=35> */
[C---:B------:R-:W-:Y:S01]  /*8d50*/  FFMA.FTZ R66, R86.reuse, UR45, R63 ;  /* 0x0000002d56427c23 */ /* 0x040fe2000801003f */
[----:B------:R-:W-:Y:S01]  /*8d60*/  FADD.FTZ R62, R95, R62 ;  /* 0x0000003e5f3e7221 */ /* 0x000fe20000010000 */
[-C--:B------:R-:W-:Y:S01]  /*8d70*/  FMUL.FTZ R76, R86, R52.reuse ;  /* 0x00000034564c7220 */ /* 0x080fe20000410000 */
        /* <DEDUP_REMOVED lines=21> */
[----:B------:R-:W-:Y:S01]  /*8ed0*/  FFMA.FTZ R21, R74, R52, R21 ;  /* 0x000000344a157223 */ /* 0x000fe20000010015 */
        /* <DEDUP_REMOVED lines=8> */
[C---:B------:R-:W-:Y:S01]  /*8f60*/  FMUL.FTZ R66, R131.reuse, UR42 ;  /* 0x0000002a83427c20 */ /* 0x040fe20008410000 */
[----:B------:R-:W-:Y:S01]  /*8f70*/  FFMA.FTZ R63, R138, R92, R63 ;  /* 0x0000005c8a3f7223 */ /* 0x000fe2000001003f */
[----:B------:R-:W-:Y:S01]  /*8f80*/  FADD.FTZ R188, R188, R65 ;  /* 0x00000041bcbc7221 */ /* 0x000fe20000010000 */
[CC--:B------:R-:W-:Y:S01]  /*8f90*/  FMUL.FTZ R83, R131.reuse, R53.reuse ;  /* 0x0000003583537220 */ /* 0x0c0fe20000410000 */
        /* <DEDUP_REMOVED lines=45> */
[----:B------:R-:W-:Y:S01]  /*9270*/  FMUL.FTZ R62, R59, R88 ;  /* 0x000000583b3e7220 */ /* 0x000fe20000410000 */
[----:B------:R-:W-:Y:S01]  /*9280*/  FFMA.FTZ R72, R169, R59, R72 ;  /* 0x0000003ba9487223 */ /* 0x000fe20000010048 */
[----:B------:R-:W-:Y:S01]  /*9290*/  FFMA.FTZ R74, R59, UR45, R74 ;  /* 0x0000002d3b4a7c23 */ /* 0x000fe2000801004a */
[C---:B------:R-:W-:Y:S01]  /*92a0*/  FMUL.FTZ R76, R81.reuse, R76 ;  /* 0x0000004c514c7220 */ /* 0x040fe20000410000 */
[-C--:B------:R-:W-:Y:S01]  /*92b0*/  FMUL.FTZ R81, R81, R62.reuse ;  /* 0x0000003e51517220 */ /* 0x080fe20000410000 */
[-C--:B------:R-:W-:Y:S01]  /*92c0*/  FFMA.FTZ R129, R65, R62.reuse, R84 ;  /* 0x0000003e41817223 */ /* 0x080fe20000010054 */
[----:B------:R-:W-:Y:S01]  /*92d0*/  FMUL.FTZ R73, R99, R62 ;  /* 0x0000003e63497220 */ /* 0x000fe20000410000 */
[C---:B------:R-:W-:Y:S01]  /*92e0*/  FMUL.FTZ R62, R145.reuse, R196 ;  /* 0x000000c4913e7220 */ /* 0x040fe20000410000 */
[----:B------:R-:W-:Y:S01]  /*92f0*/  FMUL.FTZ R59, R145, R195 ;  /* 0x000000c3913b7220 */ /* 0x000fe20000410000 */
        /* <DEDUP_REMOVED lines=12> */
[----:B------:R-:W-:Y:S01]  /*93c0*/  FFMA.FTZ R23, R72, R88, R23 ;  /* 0x0000005848177223 */ /* 0x000fe20000010017 */
        /* <DEDUP_REMOVED lines=14> */
[C---:B0-----:R-:W-:Y:S01]  /*94b0*/  FMUL.FTZ R73, R93.reuse, UR42 ;  /* 0x0000002a5d497c20 */ /* 0x041fe20008410000 */
[-C--:B------:R-:W-:Y:S01]  /*94c0*/  FMUL.FTZ R93, R93, R55.reuse ;  /* 0x000000375d5d7220 */ /* 0x080fe20000410000 */
[----:B------:R-:W-:Y:S01]  /*94d0*/  FFMA.FTZ R63, R150, R200, R63 ;  /* 0x000000c8963f7223 */ /* 0x000fe2000001003f */
[----:B------:R-:W-:Y:S01]  /*94e0*/  FADD.FTZ R201, R201, R66 ;  /* 0x00000042c9c97221 */ /* 0x000fe20000010000 */
[C---:B------:R-:W-:Y:S01]  /*94f0*/  FFMA.FTZ R72, R92.reuse, UR45, R73 ;  /* 0x0000002d5c487c23 */ /* 0x040fe20008010049 */
[----:B------:R-:W-:Y:S01]  /*9500*/  FMUL.FTZ R73, R92, R55 ;  /* 0x000000375c497220 */ /* 0x000fe20000410000 */
[----:B------:R-:W-:Y:S01]  /*9510*/  FMUL.FTZ R76, R80, R93 ;  /* 0x0000005d504c7220 */ /* 0x000fe20000410000 */
[----:B------:R-:W-:Y:S01]  /*9520*/  FADD.FTZ R202, R202, R63 ;  /* 0x0000003fcaca7221 */ /* 0x000fe20000010000 */
[C---:B------:R-:W-:Y:S01]  /*9530*/  FFMA.FTZ R63, R65.reuse, R72, R74 ;  /* 0x00000048413f7223 */ /* 0x040fe2000001004a */
[-C--:B------:R-:W-:Y:S01]  /*9540*/  FMUL.FTZ R132, R80, R73.reuse ;  /* 0x0000004950847220 */ /* 0x080fe20000410000 */
[-C--:B------:R-:W-:Y:S01]  /*9550*/  FFMA.FTZ R131, R65, R73.reuse, R76 ;  /* 0x0000004941837223 */ /* 0x080fe2000001004c */
[----:B------:R-:W-:Y:S01]  /*9560*/  FMUL.FTZ R66, R151, R202 ;  /* 0x000000ca97427220 */ /* 0x000fe20000410000 */
[----:B------:R-:W-:Y:S01]  /*9570*/  FMUL.FTZ R77, R102, R73 ;  /* 0x00000049664d7220 */ /* 0x000fe20000410000 */
        /* <DEDUP_REMOVED lines=14> */
[-C--:B------:R-:W-:Y:S01]  /*9660*/  FMUL.FTZ R133, R203, R109.reuse ;  /* 0x0000006dcb857220 */ /* 0x080fe20000410000 */
[----:B------:R-:W-:Y:S01]  /*9670*/  FFMA.FTZ R65, -R165, R72, R224 ;  /* 0x00000048a5417223 */ /* 0x000fe200000101e0 */
[-C--:B------:R-:W-:Y:S01]  /*9680*/  FMUL.FTZ R134, R201, R110.reuse ;  /* 0x0000006ec9867220 */ /* 0x080fe20000410000 */
        /* <DEDUP_REMOVED lines=12> */
[----:B------:R-:W-:Y:S01]  /*9750*/  FFMA.FTZ R72, R93, R135, R72 ;  /* 0x000000875d487223 */ /* 0x000fe20000010048 */
        /* <DEDUP_REMOVED lines=16> */
[-C--:B------:R-:W-:Y:S01]  /*9860*/  FMUL.FTZ R137, R199, R107.reuse ;  /* 0x0000006bc7897220 */ /* 0x080fe20000410000 */
        /* <DEDUP_REMOVED lines=14> */
[----:B------:R-:W-:Y:S01]  /*9950*/  FFMA.FTZ R76, R83, R139, R76 ;  /* 0x0000008b534c7223 */ /* 0x000fe2000001004c */
        /* <DEDUP_REMOVED lines=8> */
[-C--:B------:R-:W-:Y:S01]  /*99e0*/  FMUL.FTZ R76, R104, R101.reuse ;  /* 0x00000065684c7220 */ /* 0x080fe20000410000 */
[-C--:B------:R-:W-:Y:S01]  /*99f0*/  FMUL.FTZ R145, R192, R101.reuse ;  /* 0x00000065c0917220 */ /* 0x080fe20000410000 */
[----:B------:R-:W-:Y:S01]  /*9a00*/  FMUL.FTZ R149, R191, R101 ;  /* 0x00000065bf957220 */ /* 0x000fe20000410000 */
[----:B------:R-:W-:Y:S01]  /*9a10*/  FFMA.FTZ R74, R81, R142, R74 ;  /* 0x0000008e514a7223 */ /* 0x000fe2000001004a */
        /* <DEDUP_REMOVED lines=18> */
[-C--:B------:R-:W-:Y:S01]  /*9b40*/  FFMA.FTZ R73, -R161, R72.reuse, R228 ;  /* 0x00000048a1497223 */ /* 0x080fe200000101e4 */
[----:B------:R-:W-:Y:S01]  /*9b50*/  FFMA.FTZ R172, R76, R145, R147 ;  /* 0x000000914cac7223 */ /* 0x000fe20000010093 */
[-C--:B------:R-:W-:Y:S01]  /*9b60*/  FMUL.FTZ R147, R195, R105.reuse ;  /* 0x00000069c3937220 */ /* 0x080fe20000410000 */
        /* <DEDUP_REMOVED lines=283> */
.L_x_5825:
[----:B------:R-:W-:Y:S05]  /*ad20*/  BSYNC.RECONVERGENT B0 ;  /* 0x0000000000007941 */ /* 0x000fea0003800200 */
.L_x_5824:
[----:B------:R-:W0:Y:S01]  /*ad30*/  LDS R237, [R237+0x8600] ;  /* 0x00860000eded7984 */ /* 0x000e220000000800 */
[----:B------:R-:W-:Y:S04]  /*ad40*/  BSSY.RECONVERGENT B0, `(.L_x_5826) ;  /* 0x0000004000007945 */ /* 0x000fe80003800200 */
[----:B------:R-:W-:Y:S05]  /*ad50*/  @!P2 BRA `(.L_x_5827) ;  /* 0x000000000008a947 */ /* 0x000fea0003800000 */
[----:B------:R2:W-:Y:S04]  /*ad60*/  REDG.E.ADD.F32.FTZ.RN.STRONG.GPU desc[UR28][R60.64+0x200], R233 ;  /* 0x000200e93c0079a6 */ /* 0x0005e8000c12f31c */
[----:B0-----:R2:W-:Y:S02]  /*ad70*/  REDG.E.ADD.F32.FTZ.RN.STRONG.GPU desc[UR28][R68.64+0x200], R237 ;  /* 0x000200ed440079a6 */ /* 0x0015e4000c12f31c */
.L_x_5827:
[----:B------:R-:W-:Y:S05]  /*ad80*/  BSYNC.RECONVERGENT B0 ;  /* 0x0000000000007941 */ /* 0x000fea0003800200 */
.L_x_5826:
        /* <DEDUP_REMOVED lines=11> */
.L_x_5829:
[----:B------:R-:W-:Y:S05]  /*ae40*/  BSYNC.RECONVERGENT B0 ;  /* 0x0000000000007941 */ /* 0x000fea0003800200 */
.L_x_5828:
[----:B-1----:R1:W4:Y:S01]  /*ae50*/  LDS R205, [R190+0x8a00] ;  /* 0x008a0000becd7984 */ /* 0x0023220000000800 */
[----:B------:R-:W-:Y:S04]  /*ae60*/  BSSY.RECONVERGENT B0, `(.L_x_5830) ;  /* 0x0000004000007945 */ /* 0x000fe80003800200 */
[----:B------:R-:W-:Y:S05]  /*ae70*/  @!P0 BRA `(.L_x_5831) ;  /* 0x0000000000088947 */ /* 0x000fea0003800000 */
[----:B------:R0:W-:Y:S04]  /*ae80*/  REDG.E.ADD.F32.FTZ.RN.STRONG.GPU desc[UR28][R60.64+0x600], R189 ;  /* 0x000600bd3c0079a6 */ /* 0x0001e8000c12f31c */
[----:B----4-:R4:W-:Y:S02]  /*ae90*/  REDG.E.ADD.F32.FTZ.RN.STRONG.GPU desc[UR28][R68.64+0x600], R205 ;  /* 0x000600cd440079a6 */ /* 0x0109e4000c12f31c */
.L_x_5831:
[----:B------:R-:W-:Y:S05]  /*aea0*/  BSYNC.RECONVERGENT B0 ;  /* 0x0000000000007941 */ /* 0x000fea0003800200 */
.L_x_5830:
[----:B0-----:R0:W0:Y:S01]  /*aeb0*/  LDS R189, [R188+0x8c00] ;  /* 0x008c0000bcbd7984 */ /* 0x0010220000000800 */
[----:B------:R-:W-:Y:S04]  /*aec0*/  BSSY.RECONVERGENT B0, `(.L_x_5832) ;  /* 0x0000004000007945 */ /* 0x000fe80003800200 */
[----:B------:R-:W-:Y:S05]  /*aed0*/  @!P2 BRA `(.L_x_5833) ;  /* 0x000000000008a947 */ /* 0x000fea0003800000 */
[----:B------:R1:W-:Y:S04]  /*aee0*/  REDG.E.ADD.F32.FTZ.RN.STRONG.GPU desc[UR28][R60.64+0x800], R187 ;  /* 0x000800bb3c0079a6 */ /* 0x0003e8000c12f31c */
[----:B0-----:R1:W-:Y:S02]  /*aef0*/  REDG.E.ADD.F32.FTZ.RN.STRONG.GPU desc[UR28][R68.64+0x800], R189 ;  /* 0x000800bd440079a6 */ /* 0x0013e4000c12f31c */
.L_x_5833:
[----:B------:R-:W-:Y:S05]  /*af00*/  BSYNC.RECONVERGENT B0 ;  /* 0x0000000000007941 */ /* 0x000fea0003800200 */
.L_x_5832:
[----:B-1----:R1:W0:Y:S01]  /*af10*/  LDS R187, [R186+0x8e00] ;  /* 0x008e0000babb7984 */ /* 0x0022220000000800 */
[----:B------:R-:W-:Y:S04]  /*af20*/  BSSY.RECONVERGENT B0, `(.L_x_5834) ;  /* 0x0000004000007945 */ /* 0x000fe80003800200 */
[----:B------:R-:W-:Y:S05]  /*af30*/  @!P3 BRA `(.L_x_5835) ;  /* 0x000000000008b947 */ /* 0x000fea0003800000 */
[----:B------:R1:W-:Y:S04]  /*af40*/  REDG.E.ADD.F32.FTZ.RN.STRONG.GPU desc[UR28][R60.64+0xa00], R185 ;  /* 0x000a00b93c0079a6 */ /* 0x0003e8000c12f31c */
[----:B0-----:R1:W-:Y:S02]  /*af50*/  REDG.E.ADD.F32.FTZ.RN.STRONG.GPU desc[UR28][R68.64+0xa00], R187 ;  /* 0x000a00bb440079a6 */ /* 0x0013e4000c12f31c */
.L_x_5835:
[----:B------:R-:W-:Y:S05]  /*af60*/  BSYNC.RECONVERGENT B0 ;  /* 0x0000000000007941 */ /* 0x000fea0003800200 */
.L_x_5834:
[----:B-1----:R1:W0:Y:S01]  /*af70*/  LDS R185, [R184+0x9000] ;  /* 0x00900000b8b97984 */ /* 0x0022220000000800 */
[----:B------:R-:W-:Y:S04]  /*af80*/  BSSY.RECONVERGENT B0, `(.L_x_5836) ;  /* 0x0000004000007945 */ /* 0x000fe80003800200 */
[----:B------:R-:W-:Y:S05]  /*af90*/  @!P4 BRA `(.L_x_5837) ;  /* 0x000000000008c947 */ /* 0x000fea0003800000 */
[----:B------:R1:W-:Y:S04]  /*afa0*/  REDG.E.ADD.F32.FTZ.RN.STRONG.GPU desc[UR28][R60.64+0xc00], R183 ;  /* 0x000c00b73c0079a6 */ /* 0x0003e8000c12f31c */
[----:B0-----:R1:W-:Y:S02]  /*afb0*/  REDG.E.ADD.F32.FTZ.RN.STRONG.GPU desc[UR28][R68.64+0xc00], R185 ;  /* 0x000c00b9440079a6 */ /* 0x0013e4000c12f31c */
.L_x_5837:
[----:B------:R-:W-:Y:S05]  /*afc0*/  BSYNC.RECONVERGENT B0 ;  /* 0x0000000000007941 */ /* 0x000fea0003800200 */
.L_x_5836:
[----:B-1----:R1:W0:Y:S01]  /*afd0*/  LDS R183, [R182+0x9200] ;  /* 0x00920000b6b77984 */ /* 0x0022220000000800 */
[----:B------:R-:W-:Y:S04]  /*afe0*/  BSSY.RECONVERGENT B0, `(.L_x_5838) ;  /* 0x0000004000007945 */ /* 0x000fe80003800200 */
[----:B------:R-:W-:Y:S05]  /*aff0*/  @!P5 BRA `(.L_x_5839) ;  /* 0x000000000008d947 */ /* 0x000fea0003800000 */
[----:B------:R1:W-:Y:S04]  /*b000*/  REDG.E.ADD.F32.FTZ.RN.STRONG.GPU desc[UR28][R60.64+0xe00], R181 ;  /* 0x000e00b53c0079a6 */ /* 0x0003e8000c12f31c */
[----:B0-----:R1:W-:Y:S02]  /*b010*/  REDG.E.ADD.F32.FTZ.RN.STRONG.GPU desc[UR28][R68.64+0xe00], R183 ;  /* 0x000e00b7440079a6 */ /* 0x0013e4000c12f31c */
.L_x_5839:
[----:B------:R-:W-:Y:S05]  /*b020*/  BSYNC.RECONVERGENT B0 ;  /* 0x0000000000007941 */ /* 0x000fea0003800200 */
.L_x_5838:
        /* <DEDUP_REMOVED lines=11> */
.L_x_5841:
[----:B------:R-:W-:Y:S05]  /*b0e0*/  BSYNC.RECONVERGENT B0 ;  /* 0x0000000000007941 */ /* 0x000fea0003800200 */
.L_x_5840:
[----:B-1----:R1:W0:Y:S01]  /*b0f0*/  LDS R179, [R178+0x9600] ;  /* 0x00960000b2b37984 */ /* 0x0022220000000800 */
[----:B------:R-:W-:Y:S04]  /*b100*/  BSSY.RECONVERGENT B0, `(.L_x_5842) ;  /* 0x0000004000007945 */ /* 0x000fe80003800200 */
[----:B------:R-:W-:Y:S05]  /*b110*/  @!P0 BRA `(.L_x_5843) ;  /* 0x0000000000088947 */ /* 0x000fea0003800000 */
[----:B------:R1:W-:Y:S04]  /*b120*/  REDG.E.ADD.F32.FTZ.RN.STRONG.GPU desc[UR28][R60.64+0x1200], R177 ;  /* 0x001200b13c0079a6 */ /* 0x0003e8000c12f31c */
[----:B0-----:R1:W-:Y:S02]  /*b130*/  REDG.E.ADD.F32.FTZ.RN.STRONG.GPU desc[UR28][R68.64+0x1200], R179 ;  /* 0x001200b3440079a6 */ /* 0x0013e4000c12f31c */
.L_x_5843:
[----:B------:R-:W-:Y:S05]  /*b140*/  BSYNC.RECONVERGENT B0 ;  /* 0x0000000000007941 */ /* 0x000fea0003800200 */
.L_x_5842:
[----:B-1----:R1:W0:Y:S01]  /*b150*/  LDS R177, [R176+0x9800] ;  /* 0x00980000b0b17984 */ /* 0x0022220000000800 */
[----:B------:R-:W-:Y:S04]  /*b160*/  BSSY.RECONVERGENT B0, `(.L_x_5844) ;  /* 0x0000004000007945 */ /* 0x000fe80003800200 */
[----:B------:R-:W-:Y:S05]  /*b170*/  @!P2 BRA `(.L_x_5845) ;  /* 0x000000000008a947 */ /* 0x000fea0003800000 */
[----:B------:R1:W-:Y:S04]  /*b180*/  REDG.E.ADD.F32.FTZ.RN.STRONG.GPU desc[UR28][R60.64+0x1400], R175 ;  /* 0x001400af3c0079a6 */ /* 0x0003e8000c12f31c */
[----:B0-----:R1:W-:Y:S02]  /*b190*/  REDG.E.ADD.F32.FTZ.RN.STRONG.GPU desc[UR28][R68.64+0x1400], R177 ;  /* 0x001400b1440079a6 */ /* 0x0013e4000c12f31c */
.L_x_5845:
[----:B------:R-:W-:Y:S05]  /*b1a0*/  BSYNC.RECONVERGENT B0 ;  /* 0x0000000000007941 */ /* 0x000fea0003800200 */
.L_x_5844:
[----:B-1----:R1:W0:Y:S01]  /*b1b0*/  LDS R175, [R174+0x9a00] ;  /* 0x009a0000aeaf7984 */ /* 0x0022220000000800 */
[----:B------:R-:W-:Y:S04]  /*b1c0*/  BSSY.RECONVERGENT B0, `(.L_x_5846) ;  /* 0x0000004000007945 */ /* 0x000fe80003800200 */
[----:B------:R-:W-:Y:S05]  /*b1d0*/  @!P3 BRA `(.L_x_5847) ;  /* 0x000000000008b947 */ /* 0x000fea0003800000 */
[----:B------:R1:W-:Y:S04]  /*b1e0*/  REDG.E.ADD.F32.FTZ.RN.STRONG.GPU desc[UR28][R60.64+0x1600], R173 ;  /* 0x001600ad3c0079a6 */ /* 0x0003e8000c12f31c */
[----:B0-----:R1:W-:Y:S02]  /*b1f0*/  REDG.E.ADD.F32.FTZ.RN.STRONG.GPU desc[UR28][R68.64+0x1600], R175 ;  /* 0x001600af440079a6 */ /* 0x0013e4000c12f31c */
.L_x_5847:
[----:B------:R-:W-:Y:S05]  /*b200*/  BSYNC.RECONVERGENT B0 ;  /* 0x0000000000007941 */ /* 0x000fea0003800200 */
.L_x_5846:
[----:B-1----:R1:W0:Y:S01]  /*b210*/  LDS R173, [R172+0x9c00] ;  /* 0x009c0000acad7984 */ /* 0x0022220000000800 */
[----:B------:R-:W-:Y:S04]  /*b220*/  BSSY.RECONVERGENT B0, `(.L_x_5848) ;  /* 0x0000004000007945 */ /* 0x000fe80003800200 */
[----:B------:R-:W-:Y:S05]  /*b230*/  @!P4 BRA `(.L_x_5849) ;  /* 0x000000000008c947 */ /* 0x000fea0003800000 */
[----:B------:R1:W-:Y:S04]  /*b240*/  REDG.E.ADD.F32.FTZ.RN.STRONG.GPU desc[UR28][R60.64+0x1800], R171 ;  /* 0x001800ab3c0079a6 */ /* 0x0003e8000c12f31c */
[----:B0-----:R1:W-:Y:S02]  /*b250*/  REDG.E.ADD.F32.FTZ.RN.STRONG.GPU desc[UR28][R68.64+0x1800], R173 ;  /* 0x001800ad440079a6 */ /* 0x0013e4000c12f31c */
.L_x_5849:
[----:B------:R-:W-:Y:S05]  /*b260*/  BSYNC.RECONVERGENT B0 ;  /* 0x0000000000007941 */ /* 0x000fea0003800200 */
.L_x_5848:
[----:B-1----:R1:W0:Y:S01]  /*b270*/  LDS R171, [R170+0x9e00] ;  /* 0x009e0000aaab7984 */ /* 0x0022220000000800 */
[----:B------:R-:W-:Y:S04]  /*b280*/  BSSY.RECONVERGENT B0, `(.L_x_5850) ;  /* 0x0000004000007945 */ /* 0x000fe80003800200 */
[----:B------:R-:W-:Y:S05]  /*b290*/  @!P5 BRA `(.L_x_5851) ;  /* 0x000000000008d947 */ /* 0x000fea0003800000 */
[----:B------:R1:W-:Y:S04]  /*b2a0*/  REDG.E.ADD.F32.FTZ.RN.STRONG.GPU desc[UR28][R60.64+0x1a00], R169 ;  /* 0x001a00a93c0079a6 */ /* 0x0003e8000c12f31c */
[----:B0-----:R1:W-:Y:S02]  /*b2b0*/  REDG.E.ADD.F32.FTZ.RN.STRONG.GPU desc[UR28][R68.64+0x1a00], R171 ;  /* 0x001a00ab440079a6 */ /* 0x0013e4000c12f31c */
.L_x_5851:
[----:B------:R-:W-:Y:S05]  /*b2c0*/  BSYNC.RECONVERGENT B0 ;  /* 0x0000000000007941 */ /* 0x000fea0003800200 */
.L_x_5850:
        /* <DEDUP_REMOVED lines=11> */
.L_x_5853:
[----:B------:R-:W-:Y:S05]  /*b380*/  BSYNC.RECONVERGENT B0 ;  /* 0x0000000000007941 */ /* 0x000fea0003800200 */
.L_x_5852:
[----:B-1----:R1:W0:Y:S01]  /*b390*/  LDS R167, [R150+0xa200] ;  /* 0x00a2000096a77984 */ /* 0x0022220000000800 */
[----:B------:R-:W-:Y:S04]  /*b3a0*/  BSSY.RECONVERGENT B0, `(.L_x_5854) ;  /* 0x0000004000007945 */ /* 0x000fe80003800200 */
[----:B------:R-:W-:Y:S05]  /*b3b0*/  @!P0 BRA `(.L_x_5855) ;  /* 0x0000000000088947 */ /* 0x000fea0003800000 */
[----:B------:R1:W-:Y:S04]  /*b3c0*/  REDG.E.ADD.F32.FTZ.RN.STRONG.GPU desc[UR28][R60.64+0x1e00], R165 ;  /* 0x001e00a53c0079a6 */ /* 0x0003e8000c12f31c */
[----:B0-----:R1:W-:Y:S02]  /*b3d0*/  REDG.E.ADD.F32.FTZ.RN.STRONG.GPU desc[UR28][R68.64+0x1e00], R167 ;  /* 0x001e00a7440079a6 */ /* 0x0013e4000c12f31c */
.L_x_5855:
[----:B------:R-:W-:Y:S05]  /*b3e0*/  BSYNC.RECONVERGENT B0 ;  /* 0x0000000000007941 */ /* 0x000fea0003800200 */
.L_x_5854:
[----:B-1----:R1:W0:Y:S01]  /*b3f0*/  LDS R165, [R148+0xa400] ;  /* 0x00a4000094a57984 */ /* 0x0022220000000800 */
[----:B------:R-:W-:Y:S04]  /*b400*/  BSSY.RECONVERGENT B0, `(.L_x_5856) ;  /* 0x0000004000007945 */ /* 0x000fe80003800200 */
[----:B------:R-:W-:Y:S05]  /*b410*/  @!P2 BRA `(.L_x_5857) ;  /* 0x000000000008a947 */ /* 0x000fea0003800000 */
[----:B------:R1:W-:Y:S04]  /*b420*/  REDG.E.ADD.F32.FTZ.RN.STRONG.GPU desc[UR28][R60.64+0x2000], R151 ;  /* 0x002000973c0079a6 */ /* 0x0003e8000c12f31c */
[----:B0-----:R1:W-:Y:S02]  /*b430*/  REDG.E.ADD.F32.FTZ.RN.STRONG.GPU desc[UR28][R68.64+0x2000], R165 ;  /* 0x002000a5440079a6 */ /* 0x0013e4000c12f31c */
.L_x_5857:
[----:B------:R-:W-:Y:S05]  /*b440*/  BSYNC.RECONVERGENT B0 ;  /* 0x0000000000007941 */ /* 0x000fea0003800200 */
.L_x_5856:
[----:B-1----:R1:W0:Y:S01]  /*b450*/  LDS R151, [R146+0xa600] ;  /* 0x00a6000092977984 */ /* 0x0022220000000800 */
[----:B------:R-:W-:Y:S04]  /*b460*/  BSSY.RECONVERGENT B0, `(.L_x_5858) ;  /* 0x0000004000007945 */ /* 0x000fe80003800200 */
[----:B------:R-:W-:Y:S05]  /*b470*/  @!P3 BRA `(.L_x_5859) ;  /* 0x000000000008b947 */ /* 0x000fea0003800000 */
[----:B------:R1:W-:Y:S04]  /*b480*/  REDG.E.ADD.F32.FTZ.RN.STRONG.GPU desc[UR28][R60.64+0x2200], R149 ;  /* 0x002200953c0079a6 */ /* 0x0003e8000c12f31c */
[----:B0-----:R1:W-:Y:S02]  /*b490*/  REDG.E.ADD.F32.FTZ.RN.STRONG.GPU desc[UR28][R68.64+0x2200], R151 ;  /* 0x00220097440079a6 */ /* 0x0013e4000c12f31c */
.L_x_5859:
[----:B------:R-:W-:Y:S05]  /*b4a0*/  BSYNC.RECONVERGENT B0 ;  /* 0x0000000000007941 */ /* 0x000fea0003800200 */
.L_x_5858:
[----:B-1----:R1:W0:Y:S01]  /*b4b0*/  LDS R149, [R144+0xa800] ;  /* 0x00a8000090957984 */ /* 0x0022220000000800 */
[----:B------:R-:W-:Y:S04]  /*b4c0*/  BSSY.RECONVERGENT B0, `(.L_x_5860) ;  /* 0x0000004000007945 */ /* 0x000fe80003800200 */
[----:B------:R-:W-:Y:S05]  /*b4d0*/  @!P4 BRA `(.L_x_5861) ;  /* 0x000000000008c947 */ /* 0x000fea0003800000 */
[----:B------:R1:W-:Y:S04]  /*b4e0*/  REDG.E.ADD.F32.FTZ.RN.STRONG.GPU desc[UR28][R60.64+0x2400], R147 ;  /* 0x002400933c0079a6 */ /* 0x0003e8000c12f31c */
[----:B0-----:R1:W-:Y:S02]  /*b4f0*/  REDG.E.ADD.F32.FTZ.RN.STRONG.GPU desc[UR28][R68.64+0x2400], R149 ;  /* 0x00240095440079a6 */ /* 0x0013e4000c12f31c */
.L_x_5861:
[----:B------:R-:W-:Y:S05]  /*b500*/  BSYNC.RECONVERGENT B0 ;  /* 0x0000000000007941 */ /* 0x000fea0003800200 */
.L_x_5860:
[----:B-1----:R1:W0:Y:S01]  /*b510*/  LDS R147, [R142+0xaa00] ;  /* 0x00aa00008e937984 */ /* 0x0022220000000800 */
[----:B------:R-:W-:Y:S04]  /*b520*/  BSSY.RECONVERGENT B0, `(.L_x_5862) ;  /* 0x0000004000007945 */ /* 0x000fe80003800200 */
[----:B------:R-:W-:Y:S05]  /*b530*/  @!P5 BRA `(.L_x_5863) ;  /* 0x000000000008d947 */ /* 0x000fea0003800000 */
[----:B------:R1:W-:Y:S04]  /*b540*/  REDG.E.ADD.F32.FTZ.RN.STRONG.GPU desc[UR28][R60.64+0x2600], R145 ;  /* 0x002600913c0079a6 */ /* 0x0003e8000c12f31c */
[----:B0-----:R1:W-:Y:S02]  /*b550*/  REDG.E.ADD.F32.FTZ.RN.STRONG.GPU desc[UR28][R68.64+0x2600], R147 ;  /* 0x00260093440079a6 */ /* 0x0013e4000c12f31c */
.L_x_5863:
[----:B------:R-:W-:Y:S05]  /*b560*/  BSYNC.RECONVERGENT B0 ;  /* 0x0000000000007941 */ /* 0x000fea0003800200 */
.L_x_5862:
        /* <DEDUP_REMOVED lines=11> */
.L_x_5865:
[----:B------:R-:W-:Y:S05]  /*b620*/  BSYNC.RECONVERGENT B0 ;  /* 0x0000000000007941 */ /* 0x000fea0003800200 */
.L_x_5864:
[----:B-1----:R1:W0:Y:S01]  /*b630*/  LDS R143, [R138+0xae00] ;  /* 0x00ae00008a8f7984 */ /* 0x0022220000000800 */
[----:B------:R-:W-:Y:S04]  /*b640*/  BSSY.RECONVERGENT B0, `(.L_x_5866) ;  /* 0x0000004000007945 */ /* 0x000fe80003800200 */
[----:B------:R-:W-:Y:S05]  /*b650*/  @!P0 BRA `(.L_x_5867) ;  /* 0x0000000000088947 */ /* 0x000fea0003800000 */
[----:B------:R1:W-:Y:S04]  /*b660*/  REDG.E.ADD.F32.FTZ.RN.STRONG.GPU desc[UR28][R60.64+0x2a00], R141 ;  /* 0x002a008d3c0079a6 */ /* 0x0003e8000c12f31c */
[----:B0-----:R1:W-:Y:S02]  /*b670*/  REDG.E.ADD.F32.FTZ.RN.STRONG.GPU desc[UR28][R68.64+0x2a00], R143 ;  /* 0x002a008f440079a6 */ /* 0x0013e4000c12f31c */
.L_x_5867:
[----:B------:R-:W-:Y:S05]  /*b680*/  BSYNC.RECONVERGENT B0 ;  /* 0x0000000000007941 */ /* 0x000fea0003800200 */
.L_x_5866:
[----:B-1----:R1:W0:Y:S01]  /*b690*/  LDS R141, [R136+0xb000] ;  /* 0x00b00000888d7984 */ /* 0x0022220000000800 */
[----:B------:R-:W-:Y:S04]  /*b6a0*/  BSSY.RECONVERGENT B0, `(.L_x_5868) ;  /* 0x0000004000007945 */ /* 0x000fe80003800200 */
[----:B------:R-:W-:Y:S05]  /*b6b0*/  @!P2 BRA `(.L_x_5869) ;  /* 0x000000000008a947 */ /* 0x000fea0003800000 */
[----:B------:R1:W-:Y:S04]  /*b6c0*/  REDG.E.ADD.F32.FTZ.RN.STRONG.GPU desc[UR28][R60.64+0x2c00], R139 ;  /* 0x002c008b3c0079a6 */ /* 0x0003e8000c12f31c */
[----:B0-----:R1:W-:Y:S02]  /*b6d0*/  REDG.E.ADD.F32.FTZ.RN.STRONG.GPU desc[UR28][R68.64+0x2c00], R141 ;  /* 0x002c008d440079a6 */ /* 0x0013e4000c12f31c */
.L_x_5869:
[----:B------:R-:W-:Y:S05]  /*b6e0*/  BSYNC.RECONVERGENT B0 ;  /* 0x0000000000007941 */ /* 0x000fea0003800200 */
.L_x_5868:
[----:B-1----:R1:W0:Y:S01]  /*b6f0*/  LDS R139, [R134+0xb200] ;  /* 0x00b20000868b7984 */ /* 0x0022220000000800 */
[----:B------:R-:W-:Y:S04]  /*b700*/  BSSY.RECONVERGENT B0, `(.L_x_5870) ;  /* 0x0000004000007945 */ /* 0x000fe80003800200 */
[----:B------:R-:W-:Y:S05]  /*b710*/  @!P3 BRA `(.L_x_5871) ;  /* 0x000000000008b947 */ /* 0x000fea0003800000 */
[----:B------:R1:W-:Y:S04]  /*b720*/  REDG.E.ADD.F32.FTZ.RN.STRONG.GPU desc[UR28][R60.64+0x2e00], R137 ;  /* 0x002e00893c0079a6 */ /* 0x0003e8000c12f31c */
[----:B0-----:R1:W-:Y:S02]  /*b730*/  REDG.E.ADD.F32.FTZ.RN.STRONG.GPU desc[UR28][R68.64+0x2e00], R139 ;  /* 0x002e008b440079a6 */ /* 0x0013e4000c12f31c */
.L_x_5871:
[----:B------:R-:W-:Y:S05]  /*b740*/  BSYNC.RECONVERGENT B0 ;  /* 0x0000000000007941 */ /* 0x000fea0003800200 */
.L_x_5870:
[----:B-1----:R1:W0:Y:S01]  /*b750*/  LDS R137, [R132+0xb400] ;  /* 0x00b4000084897984 */ /* 0x0022220000000800 */
[----:B------:R-:W-:Y:S04]  /*b760*/  BSSY.RECONVERGENT B0, `(.L_x_5872) ;  /* 0x0000004000007945 */ /* 0x000fe80003800200 */
[----:B------:R-:W-:Y:S05]  /*b770*/  @!P4 BRA `(.L_x_5873) ;  /* 0x000000000008c947 */ /* 0x000fea0003800000 */
[----:B------:R1:W-:Y:S04]  /*b780*/  REDG.E.ADD.F32.FTZ.RN.STRONG.GPU desc[UR28][R60.64+0x3000], R135 ;  /* 0x003000873c0079a6 */ /* 0x0003e8000c12f31c */
[----:B0-----:R1:W-:Y:S02]  /*b790*/  REDG.E.ADD.F32.FTZ.RN.STRONG.GPU desc[UR28][R68.64+0x3000], R137 ;  /* 0x00300089440079a6 */ /* 0x0013e4000c12f31c */
.L_x_5873:
[----:B------:R-:W-:Y:S05]  /*b7a0*/  BSYNC.RECONVERGENT B0 ;  /* 0x0000000000007941 */ /* 0x000fea0003800200 */
.L_x_5872:
[----:B-1----:R1:W0:Y:S01]  /*b7b0*/  LDS R135, [R130+0xb600] ;  /* 0x00b6000082877984 */ /* 0x0022220000000800 */
[----:B------:R-:W-:Y:S04]  /*b7c0*/  BSSY.RECONVERGENT B0, `(.L_x_5874) ;  /* 0x0000004000007945 */ /* 0x000fe80003800200 */
[----:B------:R-:W-:Y:S05]  /*b7d0*/  @!P5 BRA `(.L_x_5875) ;  /* 0x000000000008d947 */ /* 0x000fea0003800000 */
[----:B------:R1:W-:Y:S04]  /*b7e0*/  REDG.E.ADD.F32.FTZ.RN.STRONG.GPU desc[UR28][R60.64+0x3200], R133 ;  /* 0x003200853c0079a6 */ /* 0x0003e8000c12f31c */
[----:B0-----:R1:W-:Y:S02]  /*b7f0*/  REDG.E.ADD.F32.FTZ.RN.STRONG.GPU desc[UR28][R68.64+0x3200], R135 ;  /* 0x00320087440079a6 */ /* 0x0013e4000c12f31c */
.L_x_5875:
[----:B------:R-:W-:Y:S05]  /*b800*/  BSYNC.RECONVERGENT B0 ;  /* 0x0000000000007941 */ /* 0x000fea0003800200 */
.L_x_5874:
        /* <DEDUP_REMOVED lines=11> */
.L_x_5877:
[----:B------:R-:W-:Y:S05]  /*b8c0*/  BSYNC.RECONVERGENT B0 ;  /* 0x0000000000007941 */ /* 0x000fea0003800200 */
.L_x_5876:
[----:B-1----:R1:W0:Y:S01]  /*b8d0*/  LDS R131, [R126+0xba00] ;  /* 0x00ba00007e837984 */ /* 0x0022220000000800 */
[----:B------:R-:W-:Y:S04]  /*b8e0*/  BSSY.RECONVERGENT B0, `(.L_x_5878) ;  /* 0x0000004000007945 */ /* 0x000fe80003800200 */
[----:B------:R-:W-:Y:S05]  /*b8f0*/  @!P0 BRA `(.L_x_5879) ;  /* 0x0000000000088947 */ /* 0x000fea0003800000 */
[----:B------:R1:W-:Y:S04]  /*b900*/  REDG.E.ADD.F32.FTZ.RN.STRONG.GPU desc[UR28][R60.64+0x3600], R129 ;  /* 0x003600813c0079a6 */ /* 0x0003e8000c12f31c */
[----:B0-----:R1:W-:Y:S02]  /*b910*/  REDG.E.ADD.F32.FTZ.RN.STRONG.GPU desc[UR28][R68.64+0x3600], R131 ;  /* 0x00360083440079a6 */ /* 0x0013e4000c12f31c */
.L_x_5879:
[----:B------:R-:W-:Y:S05]  /*b920*/  BSYNC.RECONVERGENT B0 ;  /* 0x0000000000007941 */ /* 0x000fea0003800200 */
.L_x_5878:
[----:B-1----:R1:W0:Y:S01]  /*b930*/  LDS R129, [R124+0xbc00] ;  /* 0x00bc00007c817984 */ /* 0x0022220000000800 */
[----:B------:R-:W-:Y:S04]  /*b940*/  BSSY.RECONVERGENT B0, `(.L_x_5880) ;  /* 0x0000004000007945 */ /* 0x000fe80003800200 */
[----:B------:R-:W-:Y:S05]  /*b950*/  @!P2 BRA `(.L_x_5881) ;  /* 0x000000000008a947 */ /* 0x000fea0003800000 */
[----:B------:R1:W-:Y:S04]  /*b960*/  REDG.E.ADD.F32.FTZ.RN.STRONG.GPU desc[UR28][R60.64+0x3800], R127 ;  /* 0x0038007f3c0079a6 */ /* 0x0003e8000c12f31c */
[----:B0-----:R1:W-:Y:S02]  /*b970*/  REDG.E.ADD.F32.FTZ.RN.STRONG.GPU desc[UR28][R68.64+0x3800], R129 ;  /* 0x00380081440079a6 */ /* 0x0013e4000c12f31c */
.L_x_5881:
[----:B------:R-:W-:Y:S05]  /*b980*/  BSYNC.RECONVERGENT B0 ;  /* 0x0000000000007941 */ /* 0x000fea0003800200 */
.L_x_5880:
[----:B-1----:R1:W0:Y:S01]  /*b990*/  LDS R127, [R122+0xbe00] ;  /* 0x00be00007a7f7984 */ /* 0x0022220000000800 */
[----:B------:R-:W-:Y:S04]  /*b9a0*/  BSSY.RECONVERGENT B0, `(.L_x_5882) ;  /* 0x0000004000007945 */ /* 0x000fe80003800200 */
[----:B------:R-:W-:Y:S05]  /*b9b0*/  @!P3 BRA `(.L_x_5883) ;  /* 0x000000000008b947 */ /* 0x000fea0003800000 */
[----:B------:R1:W-:Y:S04]  /*b9c0*/  REDG.E.ADD.F32.FTZ.RN.STRONG.GPU desc[UR28][R60.64+0x3a00], R125 ;  /* 0x003a007d3c0079a6 */ /* 0x0003e8000c12f31c */
[----:B0-----:R1:W-:Y:S02]  /*b9d0*/  REDG.E.ADD.F32.FTZ.RN.STRONG.GPU desc[UR28][R68.64+0x3a00], R127 ;  /* 0x003a007f440079a6 */ /* 0x0013e4000c12f31c */
.L_x_5883:
[----:B------:R-:W-:Y:S05]  /*b9e0*/  BSYNC.RECONVERGENT B0 ;  /* 0x0000000000007941 */ /* 0x000fea0003800200 */
.L_x_5882:
[----:B-1----:R1:W0:Y:S01]  /*b9f0*/  LDS R125, [R94+0xc000] ;  /* 0x00c000005e7d7984 */ /* 0x0022220000000800 */
[----:B------:R-:W-:Y:S04]  /*ba00*/  BSSY.RECONVERGENT B0, `(.L_x_5884) ;  /* 0x0000004000007945 */ /* 0x000fe80003800200 */
[----:B------:R-:W-:Y:S05]  /*ba10*/  @!P4 BRA `(.L_x_5885) ;  /* 0x000000000008c947 */ /* 0x000fea0003800000 */
[----:B------:R1:W-:Y:S04]  /*ba20*/  REDG.E.ADD.F32.FTZ.RN.STRONG.GPU desc[UR28][R60.64+0x3c00], R95 ;  /* 0x003c005f3c0079a6 */ /* 0x0003e8000c12f31c */
[----:B0-----:R1:W-:Y:S02]  /*ba30*/  REDG.E.ADD.F32.FTZ.RN.STRONG.GPU desc[UR28][R68.64+0x3c00], R125 ;  /* 0x003c007d440079a6 */ /* 0x0013e4000c12f31c */
.L_x_5885:
[----:B------:R-:W-:Y:S05]  /*ba40*/  BSYNC.RECONVERGENT B0 ;  /* 0x0000000000007941 */ /* 0x000fea0003800200 */
.L_x_5884:
[----:B-1----:R1:W0:Y:S01]  /*ba50*/  LDS R95, [R56+0xc200] ;  /* 0x00c20000385f7984 */ /* 0x0022220000000800 */
[----:B------:R-:W-:Y:S04]  /*ba60*/  BSSY.RECONVERGENT B0, `(.L_x_5886) ;  /* 0x0000004000007945 */ /* 0x000fe80003800200 */
[----:B------:R-:W-:Y:S05]  /*ba70*/  @!P5 BRA `(.L_x_5887) ;  /* 0x000000000008d947 */ /* 0x000fea0003800000 */
[----:B------:R1:W-:Y:S04]  /*ba80*/  REDG.E.ADD.F32.FTZ.RN.STRONG.GPU desc[UR28][R60.64+0x3e00], R57 ;  /* 0x003e00393c0079a6 */ /* 0x0003e8000c12f31c */
[----:B0-----:R1:W-:Y:S02]  /*ba90*/  REDG.E.ADD.F32.FTZ.RN.STRONG.GPU desc[UR28][R68.64+0x3e00], R95 ;  /* 0x003e005f440079a6 */ /* 0x0013e4000c12f31c */
.L_x_5887:
[----:B------:R-:W-:Y:S05]  /*baa0*/  BSYNC.RECONVERGENT B0 ;  /* 0x0000000000007941 */ /* 0x000fea0003800200 */
.L_x_5886:
        /* <DEDUP_REMOVED lines=64> */
[----:B------:R-:W-:Y:S01]  /*beb0*/  FFMA.FTZ R27, R56, R106, R27 ;  /* 0x0000006a381b7223 */ /* 0x000fe2000001001b */
[----:B------:R-:W-:Y:S01]  /*bec0*/  FFMA.FTZ R72, R111, R56, R72 ;  /* 0x000000386f487223 */ /* 0x000fe20000010048 */
[----:B------:R-:W-:-:S03]  /*bed0*/  FMUL.FTZ R56, R159, R197 ;  /* 0x000000c59f387220 */ /* 0x000fc60000410000 */
[----:B------:R-:W-:Y:S01]  /*bee0*/  FADD.FTZ R45, R72, R45 ;  /* 0x0000002d482d7221 */ /* 0x000fe20000010000 */
[----:B------:R-:W-:-:S04]  /*bef0*/  FFMA.FTZ R56, R157, R198, R56 ;  /* 0x000000c69d387223 */ /* 0x000fc80000010038 */
[----:B------:R-:W-:Y:S01]  /*bf00*/  FFMA.FTZ R29, R56, R108, R29 ;  /* 0x0000006c381d7223 */ /* 0x000fe2000001001d */
[----:B------:R-:W-:Y:S01]  /*bf10*/  FFMA.FTZ R80, R113, R56, R80 ;  /* 0x0000003871507223 */ /* 0x000fe20000010050 */
[----:B------:R-:W-:-:S03]  /*bf20*/  FMUL.FTZ R56, R155, R201 ;  /* 0x000000c99b387220 */ /* 0x000fc60000410000 */
[----:B------:R-:W-:Y:S01]  /*bf30*/  FADD.FTZ R49, R80, R49 ;  /* 0x0000003150317221 */ /* 0x000fe20000010000 */
[----:B------:R-:W-:Y:S01]  /*bf40*/  FFMA.FTZ R56, R153, R202, R56 ;  /* 0x000000ca99387223 */ /* 0x000fe20000010038 */
[----:B-1----:R-:W-:-:S03]  /*bf50*/  @!P0 FADD.FTZ R67, R67, R60 ;  /* 0x0000003c43438221 */ /* 0x002fc60000010000 */
[----:B------:R-:W-:Y:S01]  /*bf60*/  FFMA.FTZ R64, R115, R56, R64 ;  /* 0x0000003873407223 */ /* 0x000fe20000010040 */
        /* <DEDUP_REMOVED lines=30> */
.L_x_5889:
[----:B------:R-:W-:Y:S05]  /*c150*/  BSYNC.RECONVERGENT B0 ;  /* 0x0000000000007941 */ /* 0x000fea0003800200 */
.L_x_5888:
[----:B------:R-:W-:-:S04]  /*c160*/  UIADD3 UR8, UPT, UPT, UR8, 0x1, URZ ;  /* 0x0000000108087890 */ /* 0x000fc8000fffe0ff */
[----:B------:R-:W-:-:S09]  /*c170*/  UISETP.GE.AND UP0, UPT, UR8, UR44, UPT ;  /* 0x0000002c0800728c */ /* 0x000fd2000bf06270 */
[----:B------:R-:W-:Y:S05]  /*c180*/  BRA.U !UP0, `(.L_x_5890) ;  /* 0xffffff7508a47547 */ /* 0x000fea000b83ffff */
.L_x_5794:
[----:B------:R-:W5:Y:S01]  /*c190*/  S2R R36, SR_TID.X ;  /* 0x0000000000247919 */ /* 0x000f620000002100 */
[----:B------:R-:W-:Y:S01]  /*c1a0*/  HFMA2 R2, -RZ, RZ, 0, 9.5367431640625e-07 ;  /* 0x00000010ff027431 */ /* 0x000fe200000001ff */
[----:B------:R-:W-:Y:S08]  /*c1b0*/  BAR.SYNC.DEFER_BLOCKING 0x0 ;  /* 0x0000000000007b1d */ /* 0x000ff00000010000 */
[----:B------:R-:W0:Y:S01]  /*c1c0*/  S2UR UR38, SR_CTAID.X ;  /* 0x00000000002679c3 */ /* 0x000e220000002500 */
[----:B------:R-:W0:Y:S01]  /*c1d0*/  LDCU.64 UR32, c[0x0][0x4f8] ;  /* 0x00009f00ff2077ac */ /* 0x000e220008000a00 */
[----:B------:R-:W-:Y:S01]  /*c1e0*/  F2FP.F16.F32.PACK_AB R24, R23, R24 ;  /* 0x000000181718723e */ /* 0x000fe200000000ff */
[----:B------:R-:W-:Y:S01]  /*c1f0*/  UIADD3 UR31, UPT, UPT, UR17, -0x1, URZ ;  /* 0xffffffff111f7890 */ /* 0x000fe2000fffe0ff */
[----:B------:R-:W1:Y:S04]  /*c200*/  LDCU.64 UR34, c[0x0][0x500] ;  /* 0x0000a000ff2277ac */ /* 0x000e680008000a00 */
[----:B------:R-:W1:Y:S01]  /*c210*/  S2UR UR8, SR_CTAID.Y ;  /* 0x00000000000879c3 */ /* 0x000e620000002600 */
[----:B------:R-:W2:Y:S01]  /*c220*/  LDCU.64 UR36, c[0x0][0x550] ;  /* 0x0000aa00ff2477ac */ /* 0x000ea20008000a00 */
[----:B-----5:R-:W-:-:S02]  /*c230*/  SHF.L.U32 R9, R36, 0x1, RZ ;  /* 0x0000000124097819 */ /* 0x020fc400000006ff */
[----:B------:R-:W-:Y:S02]  /*c240*/  LOP3.LUT R0, R36, 0x1f, RZ, 0xc0, !PT ;  /* 0x0000001f24007812 */ /* 0x000fe400078ec0ff */
[----:B------:R-:W-:-:S04]  /*c250*/  LOP3.LUT R9, R9, 0x7c0, RZ, 0xc0, !PT ;  /* 0x000007c009097812 */ /* 0x000fc800078ec0ff */
[----:B------:R-:W-:-:S05]  /*c260*/  LOP3.LUT R11, R9, R0, RZ, 0xfc, !PT ;  /* 0x00000000090b7212 */ /* 0x000fca00078efcff */
[----:B------:R-:W-:-:S05]  /*c270*/  IMAD.WIDE.U32 R2, R11, R2, UR12 ;  /* 0x0000000c0b027e25 */ /* 0x000fca000f8e0002 */
[----:B------:R-:W5:Y:S04]  /*c280*/  LDG.E.128 R4, desc[UR28][R2.64] ;  /* 0x0000001c02047981 */ /* 0x000f68000c1e1d00 */
[----:B------:R-:W3:Y:S01]  /*c290*/  LDG.E.128 R12, desc[UR28][R2.64+0x200] ;  /* 0x0002001c020c7981 */ /* 0x000ee2000c1e1d00 */
[----:B------:R-:W-:Y:S02]  /*c2a0*/  USHF.L.U32 UR26, UR31, 0xb, URZ ;  /* 0x0000000b1f1a7899 */ /* 0x000fe400080006ff */
[----:B------:R-:W-:Y:S02]  /*c2b0*/  UIADD3 UR22, UP1, UPT, UR22, -0x2000, URZ ;  /* 0xffffe00016167890 */ /* 0x000fe4000ff3e0ff */
[----:B------:R-:W-:Y:S02]  /*c2c0*/  USHF.R.S32.HI UR27, URZ, 0x1f, UR26 ;  /* 0x0000001fff1b7899 */ /* 0x000fe4000801141a */
[----:B------:R-:W-:-:S02]  /*c2d0*/  UIADD3 UR20, UP2, UPT, UR20, -0x1000, URZ ;  /* 0xfffff00014147890 */ /* 0x000fc4000ff5e0ff */
[----:B0-----:R-:W-:Y:S02]  /*c2e0*/  UIMAD.WIDE.U32 UR24, UR38, UR32, UR26 ;  /* 0x00000020261872a5 */ /* 0x001fe4000f8e001a */
[----:B-1----:R-:W-:Y:S02]  /*c2f0*/  UIMAD UR32, UR8, UR35, URZ ;  /* 0x00000023082072a4 */ /* 0x002fe4000f8e02ff */
[----:B------:R-:W-:Y:S02]  /*c300*/  UIMAD UR25, UR38, UR33, UR25 ;  /* 0x00000021261972a4 */ /* 0x000fe4000f8e0219 */
[----:B------:R-:W-:Y:S02]  /*c310*/  UIADD3 UR11, UP3, UPT, UR11, -0x1000, URZ ;  /* 0xfffff0000b0b7890 */ /* 0x000fe4000ff7e0ff */
[----:B------:R-:W-:Y:S01]  /*c320*/  UIMAD.WIDE.U32 UR24, UR8, UR34, UR24 ;  /* 0x00000022081872a5 */ /* 0x000fe2000f8e0018 */
[----:B------:R-:W0:Y:S03]  /*c330*/  LDCU.64 UR34, c[0x0][0x560] ;  /* 0x0000ac00ff2277ac */ /* 0x000e260008000a00 */
[----:B------:R-:W-:-:S02]  /*c340*/  UIADD3 UR32, UPT, UPT, UR25, UR32, URZ ;  /* 0x0000002019207290 */ /* 0x000fc4000fffe0ff */
[----:B--2---:R-:W-:Y:S02]  /*c350*/  ULEA UR25, UP0, UR24, UR36, 0x1 ;  /* 0x0000002418197291 */ /* 0x004fe4000f8008ff */
[----:B------:R-:W-:Y:S02]  /*c360*/  UIADD3 UR12, UP4, UPT, UR12, -0x1000, URZ ;  /* 0xfffff0000c0c7890 */ /* 0x000fe4000ff9e0ff */
[----:B------:R-:W-:Y:S02]  /*c370*/  ULEA.HI.X UR24, UR24, UR37, UR32, 0x1, UP0 ;  /* 0x0000002518187291 */ /* 0x000fe400080f0c20 */
[----:B------:R-:W-:Y:S02]  /*c380*/  UIADD3.X UR23, UPT, UPT, UR23, -0x1, URZ, UP1, !UPT ;  /* 0xffffffff17177890 */ /* 0x000fe40008ffe4ff */
[----:B------:R-:W-:Y:S01]  /*c390*/  UIADD3.X UR19, UPT, UPT, UR19, -0x1, URZ, UP2, !UPT ;  /* 0xffffffff13137890 */ /* 0x000fe200097fe4ff */
[----:B------:R-:W1:Y:S01]  /*c3a0*/  LDCU.64 UR32, c[0x0][0x520] ;  /* 0x0000a400ff2077ac */ /* 0x000e620008000a00 */
[----:B------:R-:W-:-:S02]  /*c3b0*/  UIADD3.X UR18, UPT, UPT, UR18, -0x1, URZ, UP3, !UPT ;  /* 0xffffffff12127890 */ /* 0x000fc40009ffe4ff */
[----:B------:R-:W-:Y:S01]  /*c3c0*/  UIADD3.X UR13, UPT, UPT, UR13, -0x1, URZ, UP4, !UPT ;  /* 0xffffffff0d0d7890 */ /* 0x000fe2000a7fe4ff */
[----:B-----5:R-:W-:Y:S04]  /*c3d0*/  STS.128 [R118], R4 ;  /* 0x0000000476007388 */ /* 0x020fe80000000c00 */
        /* <DEDUP_REMOVED lines=21> */
[--C-:B---3--:R-:W-:Y:S02]  /*c530*/  HADD2.F32 R15, -RZ, R4.reuse.H0_H0 ;  /* 0x20000004ff0f7230 */ /* 0x108fe40000004100 */
[----:B------:R-:W-:Y:S01]  /*c540*/  FADD.FTZ R59, R59, UR6 ;  /* 0x000000063b3b7e21 */ /* 0x000fe20008010000 */
[----:B------:R-:W-:Y:S01]  /*c550*/  FADD.FTZ R10, R10, UR6 ;  /* 0x000000060a0a7e21 */ /* 0x000fe20008010000 */
[----:B------:R-:W-:Y:S01]  /*c560*/  FADD.FTZ R58, R58, UR6 ;  /* 0x000000063a3a7e21 */ /* 0x000fe20008010000 */
[----:B------:R-:W-:Y:S01]  /*c570*/  @!P5 FMUL.FTZ R8, R8, -1.4426950216293334961 ;  /* 0xbfb8aa3b0808d820 */ /* 0x000fe20000410000 */
[----:B------:R-:W-:Y:S01]  /*c580*/  BAR.SYNC.DEFER_BLOCKING 0x0 ;  /* 0x0000000000007b1d */ /* 0x000fe20000010000 */
[----:B------:R-:W-:Y:S01]  /*c590*/  FSETP.GTU.FTZ.AND P4, PT, R14, 20, PT ;  /* 0x41a000000e00780b */ /* 0x000fe20003f9c000 */
[----:B------:R-:W-:Y:S01]  /*c5a0*/  FADD.FTZ R16, R15, UR6 ;  /* 0x000000060f107e21 */ /* 0x000fe20008010000 */
[----:B------:R-:W-:Y:S01]  /*c5b0*/  @!P0 FMUL.FTZ R3, R3, -1.4426950216293334961 ;  /* 0xbfb8aa3b03038820 */ /* 0x000fe20000410000 */
[----:B------:R-:W-:Y:S01]  /*c5c0*/  FSETP.GTU.FTZ.AND P3, PT, R58, 20, PT ;  /* 0x41a000003a00780b */ /* 0x000fe20003f7c000 */
[----:B------:R-:W-:Y:S01]  /*c5d0*/  HADD2.F32 R4, -RZ, R4.H1_H1 ;  /* 0x30000004ff047230 */ /* 0x000fe20000004100 */
[----:B------:R-:W2:Y:S01]  /*c5e0*/  @!P5 MUFU.EX2 R8, R8 ;  /* 0x000000080008d308 */ /* 0x000ea20000000800 */
[----:B------:R-:W-:-:S03]  /*c5f0*/  FSETP.GTU.FTZ.AND P2, PT, R10, 20, PT ;  /* 0x41a000000a00780b */ /* 0x000fc60003f5c000 */
[----:B------:R-:W3:Y:S07]  /*c600*/  @!P0 MUFU.EX2 R3, R3 ;  /* 0x0000000300038308 */ /* 0x000eee0000000800 */
[----:B------:R-:W-:Y:S01]  /*c610*/  @!P3 FMUL.FTZ R12, R58, -1.4426950216293334961 ;  /* 0xbfb8aa3b3a0cb820 */ /* 0x000fe20000410000 */
[----:B--2---:R-:W-:Y:S01]  /*c620*/  @!P5 FADD.FTZ R2, R8, 1 ;  /* 0x3f8000000802d421 */ /* 0x004fe20000010000 */
[----:B------:R-:W-:Y:S01]  /*c630*/  @!P1 FMUL.FTZ R8, R57, -1.4426950216293334961 ;  /* 0xbfb8aa3b39089820 */ /* 0x000fe20000410000 */
[----:B------:R-:W-:-:S03]  /*c640*/  @!P2 FMUL.FTZ R10, R10, -1.4426950216293334961 ;  /* 0xbfb8aa3b0a0aa820 */ /* 0x000fc60000410000 */
[----:B------:R-:W2:Y:S01]  /*c650*/  @!P3 MUFU.EX2 R12, R12 ;  /* 0x0000000c000cb308 */ /* 0x000ea20000000800 */
[----:B---3--:R-:W-:-:S03]  /*c660*/  @!P0 FADD.FTZ R3, R3, 1 ;  /* 0x3f80000003038421 */ /* 0x008fc60000010000 */
[----:B------:R3:W5:Y:S08]  /*c670*/  @!P5 MUFU.RCP R13, R2 ;  /* 0x00000002000dd308 */ /* 0x0007700000001000 */
[----:B------:R-:W4:Y:S01]  /*c680*/  @!P1 MUFU.EX2 R8, R8 ;  /* 0x0000000800089308 */ /* 0x000f220000000800 */
[----:B---3--:R-:W-:Y:S01]  /*c690*/  @!P6 FMUL.FTZ R2, R56, -1.4426950216293334961 ;  /* 0xbfb8aa3b3802e820 */ /* 0x008fe20000410000 */
[----:B--2---:R-:W-:-:S02]  /*c6a0*/  @!P3 FADD.FTZ R12, R12, 1 ;  /* 0x3f8000000c0cb421 */ /* 0x004fc40000010000 */
[----:B------:R-:W2:Y:S01]  /*c6b0*/  @!P0 MUFU.RCP R3, R3 ;  /* 0x0000000300038308 */ /* 0x000ea20000001000 */
[----:B-----5:R-:W-:Y:S01]  /*c6c0*/  @!P5 FMUL.FTZ R54, R54, R13 ;  /* 0x0000000d3636d220 */ /* 0x020fe20000410000 */
[----:B------:R-:W-:-:S06]  /*c6d0*/  FSETP.GTU.FTZ.AND P5, PT, R59, 20, PT ;  /* 0x41a000003b00780b */ /* 0x000fcc0003fbc000 */
[----:B------:R-:W3:Y:S01]  /*c6e0*/  @!P6 MUFU.EX2 R2, R2 ;  /* 0x000000020002e308 */ /* 0x000ee20000000800 */
[----:B------:R-:W-:Y:S01]  /*c6f0*/  @!P4 FMUL.FTZ R13, R14, -1.4426950216293334961 ;  /* 0xbfb8aa3b0e0dc820 */ /* 0x000fe20000410000 */
[----:B----4-:R-:W-:Y:S02]  /*c700*/  @!P1 FADD.FTZ R8, R8, 1 ;  /* 0x3f80000008089421 */ /* 0x010fe40000010000 */
[----:B------:R-:W4:Y:S04]  /*c710*/  @!P2 MUFU.EX2 R10, R10 ;  /* 0x0000000a000aa308 */ /* 0x000f280000000800 */
[----:B------:R-:W5:Y:S01]  /*c720*/  @!P4 MUFU.EX2 R13, R13 ;  /* 0x0000000d000dc308 */ /* 0x000f620000000800 */
[----:B--2---:R-:W-:Y:S01]  /*c730*/  @!P0 FMUL.FTZ R50, R50, R3 ;  /* 0x0000000332328220 */ /* 0x004fe20000410000 */
[----:B------:R-:W-:-:S02]  /*c740*/  @!P5 FMUL.FTZ R14, R59, -1.4426950216293334961 ;  /* 0xbfb8aa3b3b0ed820 */ /* 0x000fc40000410000 */
[----:B------:R-:W2:Y:S01]  /*c750*/  @!P1 MUFU.RCP R8, R8 ;  /* 0x0000000800089308 */ /* 0x000ea20000001000 */
[----:B---3--:R-:W-:Y:S01]  /*c760*/  @!P6 FADD.FTZ R2, R2, 1 ;  /* 0x3f8000000202e421 */ /* 0x008fe20000010000 */
[----:B----4-:R-:W-:-:S06]  /*c770*/  @!P2 FADD.FTZ R10, R10, 1 ;  /* 0x3f8000000a0aa421 */ /* 0x010fcc0000010000 */
[----:B------:R-:W3:Y:S01]  /*c780*/  @!P6 MUFU.RCP R2, R2 ;  /* 0x000000020002e308 */ /* 0x000ee20000001000 */
[----:B-----5:R-:W-:-:S07]  /*c790*/  @!P4 FADD.FTZ R13, R13, 1 ;  /* 0x3f8000000d0dc421 */ /* 0x020fce0000010000 */
[----:B------:R-:W4:Y:S01]  /*c7a0*/  @!P5 MUFU.EX2 R14, R14 ;  /* 0x0000000e000ed308 */ /* 0x000f220000000800 */
[----:B--2---:R-:W-:Y:S01]  /*c7b0*/  @!P1 FMUL.FTZ R49, R49, R8 ;  /* 0x0000000831319220 */ /* 0x004fe20000410000 */
[--C-:B------:R-:W-:Y:S02]  /*c7c0*/  HADD2.F32 R8, -RZ, R5.reuse.H0_H0 ;  /* 0x20000005ff087230 */ /* 0x100fe40000004100 */
[----:B------:R-:W2:Y:S01]  /*c7d0*/  @!P3 MUFU.RCP R12, R12 ;  /* 0x0000000c000cb308 */ /* 0x000ea20000001000 */
[----:B------:R-:W-:Y:S02]  /*c7e0*/  HADD2.F32 R5, -RZ, R5.H1_H1 ;  /* 0x30000005ff057230 */ /* 0x000fe40000004100 */
[----:B------:R-:W-:Y:S01]  /*c7f0*/  FADD.FTZ R8, R8, UR6 ;  /* 0x0000000608087e21 */ /* 0x000fe20008010000 */
[----:B---3--:R-:W-:Y:S01]  /*c800*/  @!P6 FMUL.FTZ R51, R51, R2 ;  /* 0x000000023333e220 */ /* 0x008fe20000410000 */
[----:B------:R-:W-:-:S03]  /*c810*/  FSETP.GTU.FTZ.AND P6, PT, R16, 20, PT ;  /* 0x41a000001000780b */ /* 0x000fc60003fdc000 */
[----:B------:R-:W3:Y:S01]  /*c820*/  @!P4 MUFU.RCP R13, R13 ;  /* 0x0000000d000dc308 */ /* 0x000ee20000001000 */
[----:B------:R-:W-:Y:S01]  /*c830*/  FADD.FTZ R5, R5, UR6 ;  /* 0x0000000605057e21 */ /* 0x000fe20008010000 */
[----:B----4-:R-:W-:-:S06]  /*c840*/  @!P5 FADD.FTZ R14, R14, 1 ;  /* 0x3f8000000e0ed421 */ /* 0x010fcc0000010000 */
[----:B------:R-:W4:Y:S01]  /*c850*/  @!P5 MUFU.RCP R14, R14 ;  /* 0x0000000e000ed308 */ /* 0x000f220000001000 */
[----:B--2---:R-:W-:Y:S01]  /*c860*/  @!P3 FMUL.FTZ R45, R45, R12 ;  /* 0x0000000c2d2db220 */ /* 0x004fe20000410000 */
[----:B------:R-:W-:Y:S01]  /*c870*/  FSETP.GTU.FTZ.AND P3, PT, R8, 20, PT ;  /* 0x41a000000800780b */ /* 0x000fe20003f7c000 */
[----:B------:R-:W-:-:S05]  /*c880*/  @!P6 FMUL.FTZ R2, R16, -1.4426950216293334961 ;  /* 0xbfb8aa3b1002e820 */ /* 0x000fca0000410000 */
[----:B------:R2:W5:Y:S01]  /*c890*/  @!P2 MUFU.RCP R15, R10 ;  /* 0x0000000a000fa308 */ /* 0x0005620000001000 */
[----:B---3--:R-:W-:-:S07]  /*c8a0*/  @!P4 FMUL.FTZ R46, R46, R13 ;  /* 0x0000000d2e2ec220 */ /* 0x008fce0000410000 */
[----:B------:R-:W3:Y:S01]  /*c8b0*/  @!P6 MUFU.EX2 R2, R2 ;  /* 0x000000020002e308 */ /* 0x000ee20000000800 */
[----:B--2---:R-:W-:Y:S01]  /*c8c0*/  FADD.FTZ R10, R4, UR6 ;  /* 0x00000006040a7e21 */ /* 0x004fe20008010000 */
[--C-:B------:R-:W-:Y:S02]  /*c8d0*/  HADD2.F32 R4, -RZ, R7.reuse.H0_H0 ;  /* 0x20000007ff047230 */ /* 0x100fe40000004100 */
[----:B----4-:R-:W-:Y:S01]  /*c8e0*/  @!P5 FMUL.FTZ R43, R43, R14 ;  /* 0x0000000e2b2bd220 */ /* 0x010fe20000410000 */
[----:B------:R-:W-:Y:S01]  /*c8f0*/  HADD2.F32 R7, -RZ, R7.H1_H1 ;  /* 0x30000007ff077230 */ /* 0x000fe20000004100 */
[----:B------:R-:W-:Y:S01]  /*c900*/  FSETP.GTU.FTZ.AND P0, PT, R10, 20, PT ;  /* 0x41a000000a00780b */ /* 0x000fe20003f1c000 */
[----:B------:R-:W-:-:S03]  /*c910*/  FADD.FTZ R13, R4, UR6 ;  /* 0x00000006040d7e21 */ /* 0x000fc60008010000 */
[----:B------:R-:W-:Y:S01]  /*c920*/  FADD.FTZ R14, R7, UR6 ;  /* 0x00000006070e7e21 */ /* 0x000fe20008010000 */
[----:B-----5:R-:W-:Y:S01]  /*c930*/  @!P2 FMUL.FTZ R48, R48, R15 ;  /* 0x0000000f3030a220 */ /* 0x020fe20000410000 */
[----:B------:R-:W-:Y:S02]  /*c940*/  FSETP.GTU.FTZ.AND P2, PT, R5, 20, PT ;  /* 0x41a000000500780b */ /* 0x000fe40003f5c000 */
[----:B------:R-:W-:Y:S01]  /*c950*/  FSETP.GTU.FTZ.AND P5, PT, R13, 20, PT ;  /* 0x41a000000d00780b */ /* 0x000fe20003fbc000 */
[----:B---3--:R-:W-:Y:S01]  /*c960*/  @!P6 FADD.FTZ R3, R2, 1 ;  /* 0x3f8000000203e421 */ /* 0x008fe20000010000 */
[--C-:B------:R-:W-:Y:S01]  /*c970*/  HADD2.F32 R2, -RZ, R6.reuse.H0_H0 ;  /* 0x20000006ff027230 */ /* 0x100fe20000004100 */
[----:B------:R-:W-:Y:S01]  /*c980*/  F2FP.F16.F32.PACK_AB R15, R25, R26 ;  /* 0x0000001a190f723e */ /* 0x000fe200000000ff */
[----:B------:R-:W-:Y:S01]  /*c990*/  HADD2.F32 R6, -RZ, R6.H1_H1 ;  /* 0x30000006ff067230 */ /* 0x000fe20000004100 */
[----:B------:R-:W-:Y:S02]  /*c9a0*/  F2FP.F16.F32.PACK_AB R26, R19, R20 ;  /* 0x00000014131a723e */ /* 0x000fe400000000ff */
[----:B------:R-:W2:Y:S01]  /*c9b0*/  @!P6 MUFU.RCP R3, R3 ;  /* 0x000000030003e308 */ /* 0x000ea20000001000 */
[----:B------:R-:W-:Y:S01]  /*c9c0*/  FADD.FTZ R12, R2, UR6 ;  /* 0x00000006020c7e21 */ /* 0x000fe20008010000 */
[----:B------:R-:W-:Y:S01]  /*c9d0*/  @!P0 FMUL.FTZ R2, R10, -1.4426950216293334961 ;  /* 0xbfb8aa3b0a028820 */ /* 0x000fe20000410000 */
[----:B------:R-:W-:Y:S01]  /*c9e0*/  FADD.FTZ R6, R6, UR6 ;  /* 0x0000000606067e21 */ /* 0x000fe20008010000 */
[----:B------:R-:W-:Y:S01]  /*c9f0*/  @!P2 FMUL.FTZ R4, R5, -1.4426950216293334961 ;  /* 0xbfb8aa3b0504a820 */ /* 0x000fe20000410000 */
[----:B------:R-:W-:Y:S01]  /*ca00*/  F2FP.F16.F32.PACK_AB R25, R21, R22 ;  /* 0x000000161519723e */ /* 0x000fe200000000ff */
[----:B------:R-:W-:Y:S01]  /*ca10*/  @!P5 FMUL.FTZ R7, R13, -1.4426950216293334961 ;  /* 0xbfb8aa3b0d07d820 */ /* 0x000fe20000410000 */
[----:B------:R-:W-:Y:S01]  /*ca20*/  FSETP.GTU.FTZ.AND P1, PT, R12, 20, PT ;  /* 0x41a000000c00780b */ /* 0x000fe20003f3c000 */
[----:B------:R-:W3:Y:S01]  /*ca30*/  @!P0 MUFU.EX2 R2, R2 ;  /* 0x0000000200028308 */ /* 0x000ee20000000800 */
[----:B------:R-:W-:-:S02]  /*ca40*/  F2FP.F16.F32.PACK_AB R13, R29, R30 ;  /* 0x0000001e1d0d723e */ /* 0x000fc400000000ff */
[----:B------:R-:W-:Y:S01]  /*ca50*/  FSETP.GTU.FTZ.AND P4, PT, R6, 20, PT ;  /* 0x41a000000600780b */ /* 0x000fe20003f9c000 */
[----:B------:R-:W4:Y:S01]  /*ca60*/  @!P2 MUFU.EX2 R4, R4 ;  /* 0x000000040004a308 */ /* 0x000f220000000800 */
[----:B------:R-:W-:Y:S02]  /*ca70*/  F2FP.F16.F32.PACK_AB R20, R51, R54 ;  /* 0x000000363314723e */ /* 0x000fe400000000ff */
[----:B------:R-:W-:Y:S01]  /*ca80*/  F2FP.F16.F32.PACK_AB R22, R45, R48 ;  /* 0x000000302d16723e */ /* 0x000fe200000000ff */
[----:B------:R-:W5:Y:S01]  /*ca90*/  @!P5 MUFU.EX2 R7, R7 ;  /* 0x000000070007d308 */ /* 0x000f620000000800 */
[----:B--2---:R-:W-:Y:S01]  /*caa0*/  @!P6 FMUL.FTZ R42, R42, R3 ;  /* 0x000000032a2ae220 */ /* 0x004fe20000410000 */
[----:B------:R-:W-:Y:S01]  /*cab0*/  FSETP.GTU.FTZ.AND P6, PT, R14, 20, PT ;  /* 0x41a000000e00780b */ /* 0x000fe20003fdc000 */
[----:B------:R-:W-:Y:S01]  /*cac0*/  @!P3 FMUL.FTZ R3, R8, -1.4426950216293334961 ;  /* 0xbfb8aa3b0803b820 */ /* 0x000fe20000410000 */
[----:B------:R-:W-:Y:S01]  /*cad0*/  @!P1 FMUL.FTZ R5, R12, -1.4426950216293334961 ;  /* 0xbfb8aa3b0c059820 */ /* 0x000fe20000410000 */
[----:B------:R-:W-:Y:S01]  /*cae0*/  F2FP.F16.F32.PACK_AB R12, R31, R32 ;  /* 0x000000201f0c723e */ /* 0x000fe200000000ff */
[----:B---3--:R-:W-:-:S02]  /*caf0*/  @!P0 FADD.FTZ R2, R2, 1 ;  /* 0x3f80000002028421 */ /* 0x008fc40000010000 */
[----:B------:R-:W-:Y:S01]  /*cb00*/  @!P4 FMUL.FTZ R6, R6, -1.4426950216293334961 ;  /* 0xbfb8aa3b0606c820 */ /* 0x000fe20000410000 */
[----:B------:R-:W2:Y:S01]  /*cb10*/  @!P3 MUFU.EX2 R3, R3 ;  /* 0x000000030003b308 */ /* 0x000ea20000000800 */
[----:B----4-:R-:W-:-:S03]  /*cb20*/  @!P2 FADD.FTZ R4, R4, 1 ;  /* 0x3f8000000404a421 */ /* 0x010fc60000010000 */
[----:B------:R-:W3:Y:S01]  /*cb30*/  @!P1 MUFU.EX2 R5, R5 ;  /* 0x0000000500059308 */ /* 0x000ee20000000800 */
[----:B-----5:R-:W-:Y:S01]  /*cb40*/  @!P5 FADD.FTZ R7, R7, 1 ;  /* 0x3f8000000707d421 */ /* 0x020fe20000010000 */
[----:B------:R-:W-:Y:S01]  /*cb50*/  @!P6 FMUL.FTZ R8, R14, -1.4426950216293334961 ;  /* 0xbfb8aa3b0e08e820 */ /* 0x000fe20000410000 */
[----:B------:R-:W-:Y:S01]  /*cb60*/  F2FP.F16.F32.PACK_AB R14, R27, R28 ;  /* 0x0000001c1b0e723e */ /* 0x000fe200000000ff */
[----:B------:R-:W4:Y:S01]  /*cb70*/  @!P0 MUFU.RCP R2, R2 ;  /* 0x0000000200028308 */ /* 0x000f220000001000 */
[----:B------:R-:W-:-:S03]  /*cb80*/  F2FP.F16.F32.PACK_AB R27, R17, R18 ;  /* 0x00000012111b723e */ /* 0x000fc600000000ff */
[----:B------:R-:W-:Y:S01]  /*cb90*/  STS.128 [R117], R12 ;  /* 0x0000000c75007388 */ /* 0x000fe20000000c00 */
[----:B--2---:R-:W-:-:S03]  /*cba0*/  @!P3 FADD.FTZ R3, R3, 1 ;  /* 0x3f8000000303b421 */ /* 0x004fc60000010000 */
[----:B------:R2:W-:Y:S01]  /*cbb0*/  STS.128 [R117+0x10], R24 ;  /* 0x0000101875007388 */ /* 0x0005e20000000c00 */
[----:B------:R-:W-:-:S03]  /*cbc0*/  NOP ;  /* 0x0000000000007918 */ /* 0x000fc60000000000 */
[----:B------:R-:W5:Y:S01]  /*cbd0*/  LDS.128 R16, [R118] ;  /* 0x0000000076107984 */ /* 0x000f620000000c00 */
[----:B------:R-:W0:Y:S01]  /*cbe0*/  @!P4 MUFU.EX2 R6, R6 ;  /* 0x000000060006c308 */ /* 0x000e220000000800 */
[----:B---3--:R-:W-:Y:S01]  /*cbf0*/  @!P1 FADD.FTZ R5, R5, 1 ;  /* 0x3f80000005059421 */ /* 0x008fe20000010000 */
[----:B----4-:R-:W-:Y:S01]  /*cc00*/  @!P0 FMUL.FTZ R41, R41, R2 ;  /* 0x0000000229298220 */ /* 0x010fe20000410000 */
[----:B------:R-:W3:Y:S01]  /*cc10*/  LDS.128 R12, [R118+0x200] ;  /* 0x00020000760c7984 */ /* 0x000ee20000000c00 */
[----:B------:R-:W4:Y:S01]  /*cc20*/  @!P6 MUFU.EX2 R8, R8 ;  /* 0x000000080008e308 */ /* 0x000f220000000800 */
[----:B------:R-:W-:-:S03]  /*cc30*/  MOV R2, UR25 ;  /* 0x0000001900027c02 */ /* 0x000fc60008000f00 */
[----:B------:R1:W4:Y:S01]  /*cc40*/  @!P1 MUFU.RCP R23, R5 ;  /* 0x0000000500179308 */ /* 0x0003220000001000 */
[----:B--2---:R-:W-:Y:S01]  /*cc50*/  F2FP.F16.F32.PACK_AB R24, R41, R42 ;  /* 0x0000002a2918723e */ /* 0x004fe200000000ff */
[----:B0-----:R-:W-:-:S06]  /*cc60*/  @!P4 FADD.FTZ R6, R6, 1 ;  /* 0x3f8000000606c421 */ /* 0x001fcc0000010000 */
[----:B------:R0:W2:Y:S01]  /*cc70*/  @!P3 MUFU.RCP R21, R3 ;  /* 0x000000030015b308 */ /* 0x0000a20000001000 */
[----:B-1----:R-:W-:Y:S01]  /*cc80*/  LOP3.LUT R5, R36, 0x3e0, RZ, 0xc0, !PT ;  /* 0x000003e024057812 */ /* 0x002fe200078ec0ff */
[----:B----4-:R-:W-:-:S03]  /*cc90*/  @!P6 FADD.FTZ R8, R8, 1 ;  /* 0x3f8000000808e421 */ /* 0x010fc60000010000 */
[----:B------:R-:W-:-:S03]  /*cca0*/  LEA R5, R5, R0, 0x1 ;  /* 0x0000000005057211 */ /* 0x000fc600078e08ff */
[----:B------:R-:W1:Y:S01]  /*ccb0*/  @!P2 MUFU.RCP R4, R4 ;  /* 0x000000040004a308 */ /* 0x000e620000001000 */
[----:B0-----:R-:W-:Y:S01]  /*ccc0*/  MOV R3, UR24 ;  /* 0x0000001800037c02 */ /* 0x001fe20008000f00 */
[----:B------:R-:W-:Y:S01]  /*ccd0*/  @!P1 FMUL.FTZ R38, R38, R23 ;  /* 0x0000001726269220 */ /* 0x000fe20000410000 */
[----:B------:R-:W0:Y:S01]  /*cce0*/  LDCU.64 UR24, c[0x0][0x518] ;  /* 0x0000a300ff1877ac */ /* 0x000e220008000a00 */
[----:B------:R-:W-:Y:S01]  /*ccf0*/  F2FP.F16.F32.PACK_AB R23, R43, R46 ;  /* 0x0000002e2b17723e */ /* 0x000fe200000000ff */
[----:B------:R-:W-:-:S03]  /*cd00*/  IMAD.WIDE.U32 R2, R5, 0x10, R2 ;  /* 0x0000001005027825 */ /* 0x000fc600078e0002 */
[----:B------:R-:W4:Y:S01]  /*cd10*/  @!P4 MUFU.RCP R6, R6 ;  /* 0x000000060006c308 */ /* 0x000f220000001000 */
[----:B--2---:R-:W-:Y:S01]  /*cd20*/  @!P3 FMUL.FTZ R40, R40, R21 ;  /* 0x000000152828b220 */ /* 0x004fe20000410000 */
[----:B------:R-:W-:Y:S01]  /*cd30*/  F2FP.F16.F32.PACK_AB R21, R49, R50 ;  /* 0x000000323115723e */ /* 0x000fe200000000ff */
[----:B-----5:R-:W-:Y:S05]  /*cd40*/  STG.E.128 desc[UR28][R2.64], R16 ;  /* 0x0000001002007986 */ /* 0x020fea000c101d1c */
[----:B------:R-:W2:Y:S01]  /*cd50*/  @!P5 MUFU.RCP R7, R7 ;  /* 0x000000070007d308 */ /* 0x000ea20000001000 */
[----:B-1----:R-:W-:Y:S01]  /*cd60*/  @!P2 FMUL.FTZ R37, R37, R4 ;  /* 0x000000042525a220 */ /* 0x002fe20000410000 */
[----:B---3--:R1:W-:Y:S01]  /*cd70*/  STG.E.128 desc[UR28][R2.64+0x200], R12 ;  /* 0x0002000c02007986 */ /* 0x0083e2000c101d1c */
[----:B------:R-:W-:Y:S01]  /*cd80*/  FADD.FTZ R4, R54, R121 ;  /* 0x0000007936047221 */ /* 0x000fe20000010000 */
[----:B0-----:R-:W-:Y:S01]  /*cd90*/  UIMAD.WIDE.U32 UR26, UR38, UR24, UR26 ;  /* 0x00000018261a72a5 */ /* 0x001fe2000f8e001a */
[----:B------:R-:W-:Y:S01]  /*cda0*/  BAR.SYNC.DEFER_BLOCKING 0x0 ;  /* 0x0000000000007b1d */ /* 0x000fe20000010000 */
[----:B------:R-:W-:-:S02]  /*cdb0*/  F2FP.F16.F32.PACK_AB R25, R37, R40 ;  /* 0x000000282519723e */ /* 0x000fc400000000ff */
[----:B------:R-:W-:Y:S01]  /*cdc0*/  UIMAD UR25, UR38, UR25, UR27 ;  /* 0x00000019261972a4 */ /* 0x000fe2000f8e021b */
[----:B----4-:R-:W-:Y:S01]  /*cdd0*/  @!P4 FMUL.FTZ R35, R35, R6 ;  /* 0x000000062323c220 */ /* 0x010fe20000410000 */
[----:B------:R-:W-:Y:S01]  /*cde0*/  UIMAD UR27, UR8, UR33, URZ ;  /* 0x00000021081b72a4 */ /* 0x000fe2000f8e02ff */
[----:B------:R-:W0:Y:S01]  /*cdf0*/  @!P6 MUFU.RCP R8, R8 ;  /* 0x000000080008e308 */ /* 0x000e220000001000 */
[----:B------:R-:W-:Y:S02]  /*ce00*/  UMOV UR24, UR26 ;  /* 0x0000001a00187c82 */ /* 0x000fe40008000000 */
[----:B------:R-:W-:Y:S01]  /*ce10*/  F2FP.F16.F32.PACK_AB R26, R35, R38 ;  /* 0x00000026231a723e */ /* 0x000fe200000000ff */
[----:B------:R-:W-:Y:S01]  /*ce20*/  UIMAD.WIDE.U32 UR24, UR8, UR32, UR24 ;  /* 0x00000020081872a5 */ /* 0x000fe2000f8e0018 */
[----:B--2---:R-:W-:Y:S01]  /*ce30*/  @!P5 FMUL.FTZ R34, R34, R7 ;  /* 0x000000072222d220 */ /* 0x004fe20000410000 */
[----:B------:R-:W-:Y:S02]  /*ce40*/  FADD.FTZ R7, R4, R51 ;  /* 0x0000003304077221 */ /* 0x000fe40000010000 */
[----:B------:R-:W-:-:S02]  /*ce50*/  UIADD3 UR26, UPT, UPT, UR25, UR27, URZ ;  /* 0x0000001b191a7290 */ /* 0x000fc4000fffe0ff */
[----:B------:R-:W-:Y:S01]  /*ce60*/  ULEA UR25, UP0, UR24, UR34, 0x1 ;  /* 0x0000002218197291 */ /* 0x000fe2000f8008ff */
[----:B------:R-:W-:-:S03]  /*ce70*/  FADD.FTZ R50, R7, R50 ;  /* 0x0000003207327221 */ /* 0x000fc60000010000 */
[----:B------:R-:W-:Y:S01]  /*ce80*/  ULEA.HI.X UR24, UR24, UR35, UR26, 0x1, UP0 ;  /* 0x0000002318187291 */ /* 0x000fe200080f0c1a */
[----:B------:R-:W-:Y:S01]  /*ce90*/  FADD.FTZ R49, R50, R49 ;  /* 0x0000003132317221 */ /* 0x000fe20000010000 */
[----:B-1----:R-:W-:Y:S01]  /*cea0*/  MOV R2, UR25 ;  /* 0x0000001900027c02 */ /* 0x002fe20008000f00 */
[----:B------:R-:W-:Y:S01]  /*ceb0*/  UIADD3 UR9, UP0, UPT, UR9, -0x2000, URZ ;  /* 0xffffe00009097890 */ /* 0x000fe2000ff1e0ff */
[----:B0-----:R-:W-:Y:S01]  /*cec0*/  @!P6 FMUL.FTZ R33, R33, R8 ;  /* 0x000000082121e220 */ /* 0x001fe20000410000 */
[----:B------:R-:W-:Y:S01]  /*ced0*/  STS.128 [R117], R20 ;  /* 0x0000001475007388 */ /* 0x000fe20000000c00 */
[----:B------:R-:W-:Y:S01]  /*cee0*/  FADD.FTZ R48, R49, R48 ;  /* 0x0000003031307221 */ /* 0x000fe20000010000 */
[----:B------:R-:W-:Y:S01]  /*cef0*/  MOV R3, UR24 ;  /* 0x0000001800037c02 */ /* 0x000fe20008000f00 */
[----:B------:R-:W-:Y:S01]  /*cf00*/  UIADD3.X UR21, UPT, UPT, UR21, -0x1, URZ, UP0, !UPT ;  /* 0xffffffff15157890 */ /* 0x000fe200087fe4ff */
[----:B------:R-:W-:Y:S01]  /*cf10*/  F2FP.F16.F32.PACK_AB R27, R33, R34 ;  /* 0x00000022211b723e */ /* 0x000fe200000000ff */
[----:B------:R-:W-:Y:S01]  /*cf20*/  FADD.FTZ R45, R48, R45 ;  /* 0x0000002d302d7221 */ /* 0x000fe20000010000 */
[----:B------:R-:W-:Y:S01]  /*cf30*/  UISETP.GT.AND UP0, UPT, UR17, 0x1, UPT ;  /* 0x000000011100788c */ /* 0x000fe2000bf04270 */
[----:B------:R-:W-:-:S02]  /*cf40*/  IMAD.WIDE.U32 R2, R5, 0x10, R2 ;  /* 0x0000001005027825 */ /* 0x000fc400078e0002 */
[----:B------:R-:W-:Y:S01]  /*cf50*/  STS.128 [R117+0x10], R24 ;  /* 0x0000101875007388 */ /* 0x000fe20000000c00 */
[----:B------:R-:W-:-:S03]  /*cf60*/  NOP ;  /* 0x0000000000007918 */ /* 0x000fc60000000000 */
[----:B------:R-:W0:Y:S01]  /*cf70*/  LDS.128 R16, [R118] ;  /* 0x0000000076107984 */ /* 0x000e220000000c00 */
[----:B------:R-:W-:Y:S01]  /*cf80*/  FADD.FTZ R46, R45, R46 ;  /* 0x0000002e2d2e7221 */ /* 0x000fe20000010000 */
[----:B------:R-:W-:Y:S02]  /*cf90*/  UMOV UR17, UR31 ;  /* 0x0000001f00117c82 */ /* 0x000fe40008000000 */
[----:B------:R-:W1:Y:S01]  /*cfa0*/  LDS.128 R28, [R118+0x200] ;  /* 0x00020000761c7984 */ /* 0x000e620000000c00 */
[----:B------:R-:W-:-:S04]  /*cfb0*/  FADD.FTZ R43, R46, R43 ;  /* 0x0000002b2e2b7221 */ /* 0x000fc80000010000 */
        /* <DEDUP_REMOVED lines=11> */
.L_x_5761:
        /* <DEDUP_REMOVED lines=44> */
.L_x_5893:
[----:B------:R-:W-:Y:S05]  /*d330*/  BSYNC.RECONVERGENT B0 ;  /* 0x0000000000007941 */ /* 0x000fea0003800200 */
.L_x_5892:
        /* <DEDUP_REMOVED lines=42> */
.L_x_5895:
[----:B------:R-:W-:Y:S05]  /*d5e0*/  BSYNC.RECONVERGENT B0 ;  /* 0x0000000000007941 */ /* 0x000fea0003800200 */
.L_x_5894:
        /* <DEDUP_REMOVED lines=11> */
.L_x_5896:
        /* <DEDUP_REMOVED lines=19> */
.L_x_5799:
[----:B------:R-:W-:Y:S01]  /*d7d0*/  MOV R235, R69 ;  /* 0x0000004500eb7202 */ /* 0x000fe20000000f00 */
[----:B------:R-:W-:Y:S01]  /*d7e0*/  HFMA2 R232, -RZ, RZ, 0, 5.9604644775390625e-08 ;  /* 0x00000001ffe87431 */ /* 0x000fe200000001ff */
[----:B------:R-:W-:Y:S02]  /*d7f0*/  MOV R233, RZ ;  /* 0x000000ff00e97202 */ /* 0x000fe40000000f00 */
[----:B------:R-:W-:-:S07]  /*d800*/  MOV R240, 0xffffffff ;  /* 0xffffffff00f07802 */ /* 0x000fce0000000f00 */
[----:B01---5:R-:W-:Y:S05]  /*d810*/  WARPSYNC.COLLECTIVE R240, `(.L_x_5897) ;  /* 0x00000000f0087348 */ /* 0x023fea0003c00000 */
[----:B------:R2:W3:Y:S02]  /*d820*/  SHFL.UP P6, R238, R235, R232, R233 ;  /* 0x040000e8ebee7389 */ /* 0x0004e400000c00e9 */
[----:B0123-5:R-:W-:Y:S05]  /*d830*/  ENDCOLLECTIVE ;  /* 0x000000000000791b */ /* 0x02ffea0003800000 */
.L_x_5897:
[----:B------:R-:W-:Y:S02]  /*d840*/  MOV R235, R68 ;  /* 0x0000004400eb7202 */ /* 0x000fe40000000f00 */
[----:B------:R-:W-:-:S07]  /*d850*/  MOV R234, R238 ;  /* 0x000000ee00ea7202 */ /* 0x000fce0000000f00 */
[----:B------:R-:W-:Y:S05]  /*d860*/  WARPSYNC.COLLECTIVE R240, `(.L_x_5898) ;  /* 0x00000000f0087348 */ /* 0x000fea0003c00000 */
[----:B------:R0:W1:Y:S02]  /*d870*/  SHFL.UP P6, R238, R235, R232, R233 ;  /* 0x040000e8ebee7389 */ /* 0x00006400000c00e9 */
[----:B01----:R-:W-:Y:S05]  /*d880*/  ENDCOLLECTIVE ;  /* 0x000000000000791b */ /* 0x003fea0003800000 */
.L_x_5898:
[----:B------:R-:W-:Y:S02]  /*d890*/  MOV R235, R70 ;  /* 0x0000004600eb7202 */ /* 0x000fe40000000f00 */
[----:B------:R-:W-:-:S07]  /*d8a0*/  MOV R236, R238 ;  /* 0x000000ee00ec7202 */ /* 0x000fce0000000f00 */
[----:B------:R-:W-:Y:S05]  /*d8b0*/  WARPSYNC.COLLECTIVE R240, `(.L_x_5899) ;  /* 0x00000000f0087348 */ /* 0x000fea0003c00000 */
[----:B------:R0:W1:Y:S02]  /*d8c0*/  SHFL.UP P6, R238, R235, R232, R233 ;  /* 0x040000e8ebee7389 */ /* 0x00006400000c00e9 */
[----:B01----:R-:W-:Y:S05]  /*d8d0*/  ENDCOLLECTIVE ;  /* 0x000000000000791b */ /* 0x003fea0003800000 */
.L_x_5899:
[----:B------:R-:W-:Y:S02]  /*d8e0*/  MOV R235, R71 ;  /* 0x0000004700eb7202 */ /* 0x000fe40000000f00 */
[----:B------:R-:W-:-:S07]  /*d8f0*/  MOV R237, R238 ;  /* 0x000000ee00ed7202 */ /* 0x000fce0000000f00 */
[----:B------:R-:W-:Y:S05]  /*d900*/  WARPSYNC.COLLECTIVE R240, `(.L_x_5900) ;  /* 0x00000000f0087348 */ /* 0x000fea0003c00000 */
[----:B------:R0:W1:Y:S02]  /*d910*/  SHFL.UP P6, R238, R235, R232, R233 ;  /* 0x040000e8ebee7389 */ /* 0x00006400000c00e9 */
[----:B01----:R-:W-:Y:S05]  /*d920*/  ENDCOLLECTIVE ;  /* 0x000000000000791b */ /* 0x003fea0003800000 */
.L_x_5900:
        /* <DEDUP_REMOVED lines=15> */
.L_x_5901:
[----:B------:R-:W-:Y:S02]  /*da20*/  MOV R235, R68 ;  /* 0x0000004400eb7202 */ /* 0x000fe40000000f00 */
[----:B------:R-:W-:-:S07]  /*da30*/  MOV R234, R238 ;  /* 0x000000ee00ea7202 */ /* 0x000fce0000000f00 */
[----:B------:R-:W-:Y:S05]  /*da40*/  WARPSYNC.COLLECTIVE R240, `(.L_x_5902) ;  /* 0x00000000f0087348 */ /* 0x000fea0003c00000 */
[----:B------:R0:W1:Y:S02]  /*da50*/  SHFL.UP P6, R238, R235, R232, R233 ;  /* 0x040000e8ebee7389 */ /* 0x00006400000c00e9 */
[----:B01----:R-:W-:Y:S05]  /*da60*/  ENDCOLLECTIVE ;  /* 0x000000000000791b */ /* 0x003fea0003800000 */
.L_x_5902:
[----:B------:R-:W-:Y:S02]  /*da70*/  MOV R235, R70 ;  /* 0x0000004600eb7202 */ /* 0x000fe40000000f00 */
[----:B------:R-:W-:-:S07]  /*da80*/  MOV R236, R238 ;  /* 0x000000ee00ec7202 */ /* 0x000fce0000000f00 */
[----:B------:R-:W-:Y:S05]  /*da90*/  WARPSYNC.COLLECTIVE R240, `(.L_x_5903) ;  /* 0x00000000f0087348 */ /* 0x000fea0003c00000 */
[----:B------:R0:W1:Y:S02]  /*daa0*/  SHFL.UP P6, R238, R235, R232, R233 ;  /* 0x040000e8ebee7389 */ /* 0x00006400000c00e9 */
[----:B01----:R-:W-:Y:S05]  /*dab0*/  ENDCOLLECTIVE ;  /* 0x000000000000791b */ /* 0x003fea0003800000 */
.L_x_5903:
[----:B------:R-:W-:Y:S02]  /*dac0*/  MOV R235, R71 ;  /* 0x0000004700eb7202 */ /* 0x000fe40000000f00 */
[----:B------:R-:W-:-:S07]  /*dad0*/  MOV R237, R238 ;  /* 0x000000ee00ed7202 */ /* 0x000fce0000000f00 */
[----:B------:R-:W-:Y:S05]  /*dae0*/  WARPSYNC.COLLECTIVE R240, `(.L_x_5904) ;  /* 0x00000000f0087348 */ /* 0x000fea0003c00000 */
[----:B------:R0:W1:Y:S02]  /*daf0*/  SHFL.UP P6, R238, R235, R232, R233 ;  /* 0x040000e8ebee7389 */ /* 0x00006400000c00e9 */
[----:B01----:R-:W-:Y:S05]  /*db00*/  ENDCOLLECTIVE ;  /* 0x000000000000791b */ /* 0x003fea0003800000 */
.L_x_5904:
        /* <DEDUP_REMOVED lines=15> */
.L_x_5905:
[----:B------:R-:W-:Y:S02]  /*dc00*/  MOV R235, R68 ;  /* 0x0000004400eb7202 */ /* 0x000fe40000000f00 */
[----:B------:R-:W-:-:S07]  /*dc10*/  MOV R234, R238 ;  /* 0x000000ee00ea7202 */ /* 0x000fce0000000f00 */
[----:B------:R-:W-:Y:S05]  /*dc20*/  WARPSYNC.COLLECTIVE R240, `(.L_x_5906) ;  /* 0x00000000f0087348 */ /* 0x000fea0003c00000 */
[----:B------:R0:W1:Y:S02]  /*dc30*/  SHFL.UP P6, R238, R235, R232, R233 ;  /* 0x040000e8ebee7389 */ /* 0x00006400000c00e9 */
[----:B01----:R-:W-:Y:S05]  /*dc40*/  ENDCOLLECTIVE ;  /* 0x000000000000791b */ /* 0x003fea0003800000 */
.L_x_5906:
[----:B------:R-:W-:Y:S02]  /*dc50*/  MOV R235, R70 ;  /* 0x0000004600eb7202 */ /* 0x000fe40000000f00 */
[----:B------:R-:W-:-:S07]  /*dc60*/  MOV R236, R238 ;  /* 0x000000ee00ec7202 */ /* 0x000fce0000000f00 */
[----:B------:R-:W-:Y:S05]  /*dc70*/  WARPSYNC.COLLECTIVE R240, `(.L_x_5907) ;  /* 0x00000000f0087348 */ /* 0x000fea0003c00000 */
[----:B------:R0:W1:Y:S02]  /*dc80*/  SHFL.UP P6, R238, R235, R232, R233 ;  /* 0x040000e8ebee7389 */ /* 0x00006400000c00e9 */
[----:B01----:R-:W-:Y:S05]  /*dc90*/  ENDCOLLECTIVE ;  /* 0x000000000000791b */ /* 0x003fea0003800000 */
.L_x_5907:
[----:B------:R-:W-:Y:S02]  /*dca0*/  MOV R235, R71 ;  /* 0x0000004700eb7202 */ /* 0x000fe40000000f00 */
[----:B------:R-:W-:-:S07]  /*dcb0*/  MOV R237, R238 ;  /* 0x000000ee00ed7202 */ /* 0x000fce0000000f00 */
[----:B------:R-:W-:Y:S05]  /*dcc0*/  WARPSYNC.COLLECTIVE R240, `(.L_x_5908) ;  /* 0x00000000f0087348 */ /* 0x000fea0003c00000 */
[----:B------:R0:W1:Y:S02]  /*dcd0*/  SHFL.UP P6, R238, R235, R232, R233 ;  /* 0x040000e8ebee7389 */ /* 0x00006400000c00e9 */
[----:B01----:R-:W-:Y:S05]  /*dce0*/  ENDCOLLECTIVE ;  /* 0x000000000000791b */ /* 0x003fea0003800000 */
.L_x_5908:
        /* <DEDUP_REMOVED lines=15> */
.L_x_5909:
[----:B------:R-:W-:Y:S02]  /*dde0*/  MOV R235, R68 ;  /* 0x0000004400eb7202 */ /* 0x000fe40000000f00 */
[----:B------:R-:W-:-:S07]  /*ddf0*/  MOV R234, R238 ;  /* 0x000000ee00ea7202 */ /* 0x000fce0000000f00 */
[----:B------:R-:W-:Y:S05]  /*de00*/  WARPSYNC.COLLECTIVE R240, `(.L_x_5910) ;  /* 0x00000000f0087348 */ /* 0x000fea0003c00000 */
[----:B------:R0:W1:Y:S02]  /*de10*/  SHFL.UP P6, R238, R235, R232, R233 ;  /* 0x040000e8ebee7389 */ /* 0x00006400000c00e9 */
[----:B01----:R-:W-:Y:S05]  /*de20*/  ENDCOLLECTIVE ;  /* 0x000000000000791b */ /* 0x003fea0003800000 */
.L_x_5910:
[----:B------:R-:W-:Y:S02]  /*de30*/  MOV R235, R70 ;  /* 0x0000004600eb7202 */ /* 0x000fe40000000f00 */
[----:B------:R-:W-:-:S07]  /*de40*/  MOV R236, R238 ;  /* 0x000000ee00ec7202 */ /* 0x000fce0000000f00 */
[----:B------:R-:W-:Y:S05]  /*de50*/  WARPSYNC.COLLECTIVE R240, `(.L_x_5911) ;  /* 0x00000000f0087348 */ /* 0x000fea0003c00000 */
[----:B------:R0:W1:Y:S02]  /*de60*/  SHFL.UP P6, R238, R235, R232, R233 ;  /* 0x040000e8ebee7389 */ /* 0x00006400000c00e9 */
[----:B01----:R-:W-:Y:S05]  /*de70*/  ENDCOLLECTIVE ;  /* 0x000000000000791b */ /* 0x003fea0003800000 */
.L_x_5911:
[----:B------:R-:W-:Y:S02]  /*de80*/  MOV R235, R71 ;  /* 0x0000004700eb7202 */ /* 0x000fe40000000f00 */
[----:B------:R-:W-:-:S07]  /*de90*/  MOV R237, R238 ;  /* 0x000000ee00ed7202 */ /* 0x000fce0000000f00 */
[----:B------:R-:W-:Y:S05]  /*dea0*/  WARPSYNC.COLLECTIVE R240, `(.L_x_5912) ;  /* 0x00000000f0087348 */ /* 0x000fea0003c00000 */
[----:B------:R0:W1:Y:S02]  /*deb0*/  SHFL.UP P6, R238, R235, R232, R233 ;  /* 0x040000e8ebee7389 */ /* 0x00006400000c00e9 */
[----:B01----:R-:W-:Y:S05]  /*dec0*/  ENDCOLLECTIVE ;  /* 0x000000000000791b */ /* 0x003fea0003800000 */
.L_x_5912:
        /* <DEDUP_REMOVED lines=15> */
.L_x_5913:
[----:B------:R-:W-:Y:S02]  /*dfc0*/  MOV R235, R68 ;  /* 0x0000004400eb7202 */ /* 0x000fe40000000f00 */
[----:B------:R-:W-:-:S07]  /*dfd0*/  MOV R234, R238 ;  /* 0x000000ee00ea7202 */ /* 0x000fce0000000f00 */
[----:B------:R-:W-:Y:S05]  /*dfe0*/  WARPSYNC.COLLECTIVE R240, `(.L_x_5914) ;  /* 0x00000000f0087348 */ /* 0x000fea0003c00000 */
[----:B------:R0:W1:Y:S02]  /*dff0*/  SHFL.UP P6, R238, R235, R232, R233 ;  /* 0x040000e8ebee7389 */ /* 0x00006400000c00e9 */
[----:B01----:R-:W-:Y:S05]  /*e000*/  ENDCOLLECTIVE ;  /* 0x000000000000791b */ /* 0x003fea0003800000 */
.L_x_5914:
[----:B------:R-:W-:Y:S02]  /*e010*/  MOV R235, R70 ;  /* 0x0000004600eb7202 */ /* 0x000fe40000000f00 */
[----:B------:R-:W-:-:S07]  /*e020*/  MOV R236, R238 ;  /* 0x000000ee00ec7202 */ /* 0x000fce0000000f00 */
[----:B------:R-:W-:Y:S05]  /*e030*/  WARPSYNC.COLLECTIVE R240, `(.L_x_5915) ;  /* 0x00000000f0087348 */ /* 0x000fea0003c00000 */
[----:B------:R0:W1:Y:S02]  /*e040*/  SHFL.UP P6, R238, R235, R232, R233 ;  /* 0x040000e8ebee7389 */ /* 0x00006400000c00e9 */
[----:B01----:R-:W-:Y:S05]  /*e050*/  ENDCOLLECTIVE ;  /* 0x000000000000791b */ /* 0x003fea0003800000 */
.L_x_5915:
[----:B------:R-:W-:Y:S02]  /*e060*/  MOV R235, R71 ;  /* 0x0000004700eb7202 */ /* 0x000fe40000000f00 */
[----:B------:R-:W-:-:S07]  /*e070*/  MOV R237, R238 ;  /* 0x000000ee00ed7202 */ /* 0x000fce0000000f00 */
[----:B------:R-:W-:Y:S05]  /*e080*/  WARPSYNC.COLLECTIVE R240, `(.L_x_5916) ;  /* 0x00000000f0087348 */ /* 0x000fea0003c00000 */
[----:B------:R0:W1:Y:S02]  /*e090*/  SHFL.UP P6, R238, R235, R232, R233 ;  /* 0x040000e8ebee7389 */ /* 0x00006400000c00e9 */
[----:B01----:R-:W-:Y:S05]  /*e0a0*/  ENDCOLLECTIVE ;  /* 0x000000000000791b */ /* 0x003fea0003800000 */
.L_x_5916:
[----:B------:R-:W-:Y:S05]  /*e0b0*/  BRA `(.L_x_5917) ;  /* 0xffffff7c00947947 */ /* 0x000fea000383ffff */
.L_x_5800:
        /* <DEDUP_REMOVED lines=8> */
.L_x_5919:
[----:B------:R-:W-:Y:S05]  /*e140*/  BSYNC B0 ;  /* 0x0000000000007941 */ /* 0x000fea0003800000 */
.L_x_5918:
[----:B------:R-:W-:Y:S05]  /*e150*/  BRA `(.L_x_5920) ;  /* 0xffffff7c00a07947 */ /* 0x000fea000383ffff */
.L_x_5801:
        /* <DEDUP_REMOVED lines=8> */
.L_x_5922:
[----:B------:R-:W-:Y:S05]  /*e1e0*/  BSYNC B0 ;  /* 0x0000000000007941 */ /* 0x000fea0003800000 */
.L_x_5921:
[----:B------:R-:W-:Y:S05]  /*e1f0*/  BRA `(.L_x_5923) ;  /* 0xffffff7c00807947 */ /* 0x000fea000383ffff */
.L_x_5802:
        /* <DEDUP_REMOVED lines=8> */
.L_x_5925:
[----:B------:R-:W-:Y:S05]  /*e280*/  BSYNC B0 ;  /* 0x0000000000007941 */ /* 0x000fea0003800000 */
.L_x_5924:
[----:B------:R-:W-:Y:S05]  /*e290*/  BRA `(.L_x_5926) ;  /* 0xffffff7c00607947 */ /* 0x000fea000383ffff */
.L_x_5803:
        /* <DEDUP_REMOVED lines=8> */
.L_x_5928:
[----:B------:R-:W-:Y:S05]  /*e320*/  BSYNC B0 ;  /* 0x0000000000007941 */ /* 0x000fea0003800000 */
.L_x_5927:
[----:B------:R-:W-:Y:S05]  /*e330*/  BRA `(.L_x_5929) ;  /* 0xffffff7c00407947 */ /* 0x000fea000383ffff */
.L_x_5804:
        /* <DEDUP_REMOVED lines=8> */
.L_x_5931:
[----:B------:R-:W-:Y:S05]  /*e3c0*/  BSYNC B0 ;  /* 0x0000000000007941 */ /* 0x000fea0003800000 */
.L_x_5930:
        /* <DEDUP_REMOVED lines=9> */
.L_x_5932:
[----:B------:R-:W-:Y:S02]  /*e460*/  MOV R237, 0x1f ;  /* 0x0000001f00ed7802 */ /* 0x000fe40000000f00 */
[----:B------:R-:W-:Y:S02]  /*e470*/  MOV R235, R70 ;  /* 0x0000004600eb7202 */ /* 0x000fe40000000f00 */
[----:B------:R-:W-:-:S07]  /*e480*/  MOV R243, R238 ;  /* 0x000000ee00f37202 */ /* 0x000fce0000000f00 */
[----:B------:R-:W-:Y:S05]  /*e490*/  WARPSYNC.COLLECTIVE R240, `(.L_x_5933) ;  /* 0x00000000f0087348 */ /* 0x000fea0003c00000 */
[----:B------:R0:W1:Y:S02]  /*e4a0*/  SHFL.UP P6, R238, R235, R232, R233 ;  /* 0x040000e8ebee7389 */ /* 0x00006400000c00e9 */
[----:B01----:R-:W-:Y:S05]  /*e4b0*/  ENDCOLLECTIVE ;  /* 0x000000000000791b */ /* 0x003fea0003800000 */
.L_x_5933:
[----:B------:R-:W-:Y:S02]  /*e4c0*/  MOV R235, R71 ;  /* 0x0000004700eb7202 */ /* 0x000fe40000000f00 */
[----:B------:R-:W-:-:S07]  /*e4d0*/  MOV R70, R238 ;  /* 0x000000ee00467202 */ /* 0x000fce0000000f00 */
[----:B------:R-:W-:Y:S05]  /*e4e0*/  WARPSYNC.COLLECTIVE R240, `(.L_x_5934) ;  /* 0x00000000f0087348 */ /* 0x000fea0003c00000 */
[----:B------:R0:W1:Y:S02]  /*e4f0*/  SHFL.UP P6, R238, R235, R232, R233 ;  /* 0x040000e8ebee7389 */ /* 0x00006400000c00e9 */
[----:B01----:R-:W-:Y:S05]  /*e500*/  ENDCOLLECTIVE ;  /* 0x000000000000791b */ /* 0x003fea0003800000 */
.L_x_5934:
[----:B------:R-:W-:Y:S01]  /*e510*/  MOV R71, R238 ;  /* 0x000000ee00477202 */ /* 0x000fe20000000f00 */
[----:B------:R-:W-:-:S07]  /*e520*/  HFMA2 R238, -RZ, RZ, 0, 0 ;  /* 0x00000000ffee7431 */ /* 0x000fce00000001ff */
[----:B------:R-:W-:Y:S05]  /*e530*/  WARPSYNC.COLLECTIVE R240, `(.L_x_5935) ;  /* 0x00000000f0087348 */ /* 0x000fea0003c00000 */
[----:B------:R0:W1:Y:S02]  /*e540*/  SHFL.IDX P3, R241, R239, R238, R237 ;  /* 0x000000eeeff17389 */ /* 0x00006400000600ed */
[----:B01----:R-:W-:Y:S05]  /*e550*/  ENDCOLLECTIVE ;  /* 0x000000000000791b */ /* 0x003fea0003800000 */
.L_x_5935:
[----:B------:R-:W-:Y:S02]  /*e560*/  MOV R239, R73 ;  /* 0x0000004900ef7202 */ /* 0x000fe40000000f00 */
[----:B------:R-:W-:-:S07]  /*e570*/  MOV R72, R241 ;  /* 0x000000f100487202 */ /* 0x000fce0000000f00 */
[----:B------:R-:W-:Y:S05]  /*e580*/  WARPSYNC.COLLECTIVE R240, `(.L_x_5936) ;  /* 0x00000000f0087348 */ /* 0x000fea0003c00000 */
[----:B------:R0:W1:Y:S02]  /*e590*/  SHFL.IDX P3, R241, R239, R238, R237 ;  /* 0x000000eeeff17389 */ /* 0x00006400000600ed */
[----:B01----:R-:W-:Y:S05]  /*e5a0*/  ENDCOLLECTIVE ;  /* 0x000000000000791b */ /* 0x003fea0003800000 */
.L_x_5936:
[----:B------:R-:W-:Y:S02]  /*e5b0*/  MOV R239, R74 ;  /* 0x0000004a00ef7202 */ /* 0x000fe40000000f00 */
[----:B------:R-:W-:-:S07]  /*e5c0*/  MOV R232, R241 ;  /* 0x000000f100e87202 */ /* 0x000fce0000000f00 */
[----:B------:R-:W-:Y:S05]  /*e5d0*/  WARPSYNC.COLLECTIVE R240, `(.L_x_5937) ;  /* 0x00000000f0087348 */ /* 0x000fea0003c00000 */
[----:B------:R0:W1:Y:S02]  /*e5e0*/  SHFL.IDX P3, R241, R239, R238, R237 ;  /* 0x000000eeeff17389 */ /* 0x00006400000600ed */
[----:B01----:R-:W-:Y:S05]  /*e5f0*/  ENDCOLLECTIVE ;  /* 0x000000000000791b */ /* 0x003fea0003800000 */
.L_x_5937:
[----:B------:R-:W-:Y:S02]  /*e600*/  MOV R239, R75 ;  /* 0x0000004b00ef7202 */ /* 0x000fe40000000f00 */
[----:B------:R-:W-:-:S07]  /*e610*/  MOV R74, R241 ;  /* 0x000000f1004a7202 */ /* 0x000fce0000000f00 */
[----:B------:R-:W-:Y:S05]  /*e620*/  WARPSYNC.COLLECTIVE R240, `(.L_x_5938) ;  /* 0x00000000f0087348 */ /* 0x000fea0003c00000 */
[----:B------:R0:W1:Y:S02]  /*e630*/  SHFL.IDX P3, R241, R239, R238, R237 ;  /* 0x000000eeeff17389 */ /* 0x00006400000600ed */
[----:B01----:R-:W-:Y:S05]  /*e640*/  ENDCOLLECTIVE ;  /* 0x000000000000791b */ /* 0x003fea0003800000 */
.L_x_5938:
[----:B------:R-:W-:Y:S01]  /*e650*/  MOV R75, R241 ;  /* 0x000000f1004b7202 */ /* 0x000fe20000000f00 */
[----:B------:R-:W-:Y:S06]  /*e660*/  BRA `(.L_x_5939) ;  /* 0xffffff78009c7947 */ /* 0x000fec000383ffff */
.L_x_5806:
[----:B------:R-:W-:Y:S01]  /*e670*/  MOV R251, R249 ;  /* 0x000000f900fb7202 */ /* 0x000fe20000000f00 */
[----:B------:R-:W-:Y:S01]  /*e680*/  HFMA2 R74, -RZ, RZ, 0, 5.9604644775390625e-08 ;  /* 0x00000001ff4a7431 */ /* 0x000fe200000001ff */
[----:B------:R-:W-:Y:S02]  /*e690*/  MOV R241, 0x1f ;  /* 0x0000001f00f17802 */ /* 0x000fe40000000f00 */
[----:B------:R-:W-:-:S07]  /*e6a0*/  MOV R240, 0xffffffff ;  /* 0xffffffff00f07802 */ /* 0x000fce0000000f00 */
[----:B0-----:R-:W-:Y:S05]  /*e6b0*/  WARPSYNC.COLLECTIVE R240, `(.L_x_5940) ;  /* 0x00000000f0087348 */ /* 0x001fea0003c00000 */
[----:B------:R1:W2:Y:S02]  /*e6c0*/  SHFL.DOWN P0, R245, R251, R74, R241 ;  /* 0x0800004afbf57389 */ /* 0x0002a400000000f1 */
[----:B012---:R-:W-:Y:S05]  /*e6d0*/  ENDCOLLECTIVE ;  /* 0x000000000000791b */ /* 0x007fea0003800000 */
.L_x_5940:
[----:B------:R-:W-:Y:S02]  /*e6e0*/  MOV R251, R250 ;  /* 0x000000fa00fb7202 */ /* 0x000fe40000000f00 */
[----:B------:R-:W-:-:S07]  /*e6f0*/  MOV R72, R245 ;  /* 0x000000f500487202 */ /* 0x000fce0000000f00 */
[----:B------:R-:W-:Y:S05]  /*e700*/  WARPSYNC.COLLECTIVE R240, `(.L_x_5941) ;  /* 0x00000000f0087348 */ /* 0x000fea0003c00000 */
[----:B------:R0:W1:Y:S02]  /*e710*/  SHFL.DOWN P0, R245, R251, R74, R241 ;  /* 0x0800004afbf57389 */ /* 0x00006400000000f1 */
[----:B01----:R-:W-:Y:S05]  /*e720*/  ENDCOLLECTIVE ;  /* 0x000000000000791b */ /* 0x003fea0003800000 */
.L_x_5941:
[----:B------:R-:W-:Y:S02]  /*e730*/  MOV R251, R248 ;  /* 0x000000f800fb7202 */ /* 0x000fe40000000f00 */
[----:B------:R-:W-:-:S07]  /*e740*/  MOV R73, R245 ;  /* 0x000000f500497202 */ /* 0x000fce0000000f00 */
[----:B------:R-:W-:Y:S05]  /*e750*/  WARPSYNC.COLLECTIVE R240, `(.L_x_5942) ;  /* 0x00000000f0087348 */ /* 0x000fea0003c00000 */
[----:B------:R0:W1:Y:S02]  /*e760*/  SHFL.DOWN P0, R245, R251, R74, R241 ;  /* 0x0800004afbf57389 */ /* 0x00006400000000f1 */
[----:B01----:R-:W-:Y:S05]  /*e770*/  ENDCOLLECTIVE ;  /* 0x000000000000791b */ /* 0x003fea0003800000 */
.L_x_5942:
[----:B------:R-:W-:Y:S02]  /*e780*/  MOV R251, R247 ;  /* 0x000000f700fb7202 */ /* 0x000fe40000000f00 */
[----:B------:R-:W-:-:S07]  /*e790*/  MOV R75, R245 ;  /* 0x000000f5004b7202 */ /* 0x000fce0000000f00 */
[----:B------:R-:W-:Y:S05]  /*e7a0*/  WARPSYNC.COLLECTIVE R240, `(.L_x_5943) ;  /* 0x00000000f0087348 */ /* 0x000fea0003c00000 */
[----:B------:R0:W1:Y:S02]  /*e7b0*/  SHFL.DOWN P0, R245, R251, R74, R241 ;  /* 0x0800004afbf57389 */ /* 0x00006400000000f1 */
[----:B01----:R-:W-:Y:S05]  /*e7c0*/  ENDCOLLECTIVE ;  /* 0x000000000000791b */ /* 0x003fea0003800000 */
.L_x_5943:
[----:B------:R-:W-:Y:S05]  /*e7d0*/  BRA `(.L_x_5944) ;  /* 0xffffff8c00d87947 */ /* 0x000fea000383ffff */
.L_x_5809:
        /* <DEDUP_REMOVED lines=8> */
.L_x_5946:
[----:B------:R-:W-:Y:S05]  /*e860*/  BSYNC B0 ;  /* 0x0000000000007941 */ /* 0x000fea0003800000 */
.L_x_5945:
        /* <DEDUP_REMOVED lines=8> */
.L_x_5947:
[----:B------:R-:W-:Y:S02]  /*e8f0*/  MOV R251, R248 ;  /* 0x000000f800fb7202 */ /* 0x000fe40000000f00 */
[----:B------:R-:W-:-:S07]  /*e900*/  MOV R73, R245 ;  /* 0x000000f500497202 */ /* 0x000fce0000000f00 */
[----:B------:R-:W-:Y:S05]  /*e910*/  WARPSYNC.COLLECTIVE R240, `(.L_x_5948) ;  /* 0x00000000f0087348 */ /* 0x000fea0003c00000 */
[----:B------:R0:W1:Y:S02]  /*e920*/  SHFL.DOWN P0, R245, R251, R74, R241 ;  /* 0x0800004afbf57389 */ /* 0x00006400000000f1 */
[----:B01----:R-:W-:Y:S05]  /*e930*/  ENDCOLLECTIVE ;  /* 0x000000000000791b */ /* 0x003fea0003800000 */
.L_x_5948:
[----:B------:R-:W-:Y:S02]  /*e940*/  MOV R251, R247 ;  /* 0x000000f700fb7202 */ /* 0x000fe40000000f00 */
[----:B------:R-:W-:-:S07]  /*e950*/  MOV R75, R245 ;  /* 0x000000f5004b7202 */ /* 0x000fce0000000f00 */
[----:B------:R-:W-:Y:S05]  /*e960*/  WARPSYNC.COLLECTIVE R240, `(.L_x_5949) ;  /* 0x00000000f0087348 */ /* 0x000fea0003c00000 */
[----:B------:R0:W1:Y:S02]  /*e970*/  SHFL.DOWN P0, R245, R251, R74, R241 ;  /* 0x0800004afbf57389 */ /* 0x00006400000000f1 */
[----:B01----:R-:W-:Y:S05]  /*e980*/  ENDCOLLECTIVE ;  /* 0x000000000000791b */ /* 0x003fea0003800000 */
.L_x_5949:
[----:B------:R-:W-:Y:S05]  /*e990*/  BRA `(.L_x_5950) ;  /* 0xffffff8c00b87947 */ /* 0x000fea000383ffff */
.L_x_5812:
        /* <DEDUP_REMOVED lines=8> */
.L_x_5952:
[----:B------:R-:W-:Y:S05]  /*ea20*/  BSYNC B0 ;  /* 0x0000000000007941 */ /* 0x000fea0003800000 */
.L_x_5951:
        /* <DEDUP_REMOVED lines=8> */
.L_x_5953:
[----:B------:R-:W-:Y:S02]  /*eab0*/  MOV R251, R248 ;  /* 0x000000f800fb7202 */ /* 0x000fe40000000f00 */
[----:B------:R-:W-:-:S07]  /*eac0*/  MOV R73, R245 ;  /* 0x000000f500497202 */ /* 0x000fce0000000f00 */
[----:B------:R-:W-:Y:S05]  /*ead0*/  WARPSYNC.COLLECTIVE R240, `(.L_x_5954) ;  /* 0x00000000f0087348 */ /* 0x000fea0003c00000 */
[----:B------:R0:W1:Y:S02]  /*eae0*/  SHFL.DOWN P0, R245, R251, R74, R241 ;  /* 0x0800004afbf57389 */ /* 0x00006400000000f1 */
[----:B01----:R-:W-:Y:S05]  /*eaf0*/  ENDCOLLECTIVE ;  /* 0x000000000000791b */ /* 0x003fea0003800000 */
.L_x_5954:
[----:B------:R-:W-:Y:S02]  /*eb00*/  MOV R251, R247 ;  /* 0x000000f700fb7202 */ /* 0x000fe40000000f00 */
[----:B------:R-:W-:-:S07]  /*eb10*/  MOV R75, R245 ;  /* 0x000000f5004b7202 */ /* 0x000fce0000000f00 */
[----:B------:R-:W-:Y:S05]  /*eb20*/  WARPSYNC.COLLECTIVE R240, `(.L_x_5955) ;  /* 0x00000000f0087348 */ /* 0x000fea0003c00000 */
[----:B------:R0:W1:Y:S02]  /*eb30*/  SHFL.DOWN P0, R245, R251, R74, R241 ;  /* 0x0800004afbf57389 */ /* 0x00006400000000f1 */
[----:B01----:R-:W-:Y:S05]  /*eb40*/  ENDCOLLECTIVE ;  /* 0x000000000000791b */ /* 0x003fea0003800000 */
.L_x_5955:
[----:B------:R-:W-:Y:S05]  /*eb50*/  BRA `(.L_x_5956) ;  /* 0xffffff8c00987947 */ /* 0x000fea000383ffff */
.L_x_5815:
        /* <DEDUP_REMOVED lines=8> */
.L_x_5958:
[----:B------:R-:W-:Y:S05]  /*ebe0*/  BSYNC B0 ;  /* 0x0000000000007941 */ /* 0x000fea0003800000 */
.L_x_5957:
        /* <DEDUP_REMOVED lines=8> */
.L_x_5959:
[----:B------:R-:W-:Y:S02]  /*ec70*/  MOV R251, R248 ;  /* 0x000000f800fb7202 */ /* 0x000fe40000000f00 */
[----:B------:R-:W-:-:S07]  /*ec80*/  MOV R73, R245 ;  /* 0x000000f500497202 */ /* 0x000fce0000000f00 */
[----:B------:R-:W-:Y:S05]  /*ec90*/  WARPSYNC.COLLECTIVE R240, `(.L_x_5960) ;  /* 0x00000000f0087348 */ /* 0x000fea0003c00000 */
[----:B------:R0:W1:Y:S02]  /*eca0*/  SHFL.DOWN P0, R245, R251, R74, R241 ;  /* 0x0800004afbf57389 */ /* 0x00006400000000f1 */
[----:B01----:R-:W-:Y:S05]  /*ecb0*/  ENDCOLLECTIVE ;  /* 0x000000000000791b */ /* 0x003fea0003800000 */
.L_x_5960:
[----:B------:R-:W-:Y:S02]  /*ecc0*/  MOV R251, R247 ;  /* 0x000000f700fb7202 */ /* 0x000fe40000000f00 */
[----:B------:R-:W-:-:S07]  /*ecd0*/  MOV R75, R245 ;  /* 0x000000f5004b7202 */ /* 0x000fce0000000f00 */
[----:B------:R-:W-:Y:S05]  /*ece0*/  WARPSYNC.COLLECTIVE R240, `(.L_x_5961) ;  /* 0x00000000f0087348 */ /* 0x000fea0003c00000 */
[----:B------:R0:W1:Y:S02]  /*ecf0*/  SHFL.DOWN P0, R245, R251, R74, R241 ;  /* 0x0800004afbf57389 */ /* 0x00006400000000f1 */
[----:B01----:R-:W-:Y:S05]  /*ed00*/  ENDCOLLECTIVE ;  /* 0x000000000000791b */ /* 0x003fea0003800000 */
.L_x_5961:
[----:B------:R-:W-:Y:S05]  /*ed10*/  BRA `(.L_x_5962) ;  /* 0xffffff8c00787947 */ /* 0x000fea000383ffff */
.L_x_5818:
        /* <DEDUP_REMOVED lines=8> */
.L_x_5964:
[----:B------:R-:W-:Y:S05]  /*eda0*/  BSYNC B0 ;  /* 0x0000000000007941 */ /* 0x000fea0003800000 */
.L_x_5963:
        /* <DEDUP_REMOVED lines=8> */
.L_x_5965:
[----:B------:R-:W-:Y:S02]  /*ee30*/  MOV R251, R248 ;  /* 0x000000f800fb7202 */ /* 0x000fe40000000f00 */
[----:B------:R-:W-:-:S07]  /*ee40*/  MOV R73, R245 ;  /* 0x000000f500497202 */ /* 0x000fce0000000f00 */
[----:B------:R-:W-:Y:S05]  /*ee50*/  WARPSYNC.COLLECTIVE R240, `(.L_x_5966) ;  /* 0x00000000f0087348 */ /* 0x000fea0003c00000 */
[----:B------:R0:W1:Y:S02]  /*ee60*/  SHFL.DOWN P0, R245, R251, R74, R241 ;  /* 0x0800004afbf57389 */ /* 0x00006400000000f1 */
[----:B01----:R-:W-:Y:S05]  /*ee70*/  ENDCOLLECTIVE ;  /* 0x000000000000791b */ /* 0x003fea0003800000 */
.L_x_5966:
[----:B------:R-:W-:Y:S02]  /*ee80*/  MOV R251, R247 ;  /* 0x000000f700fb7202 */ /* 0x000fe40000000f00 */
[----:B------:R-:W-:-:S07]  /*ee90*/  MOV R75, R245 ;  /* 0x000000f5004b7202 */ /* 0x000fce0000000f00 */
[----:B------:R-:W-:Y:S05]  /*eea0*/  WARPSYNC.COLLECTIVE R240, `(.L_x_5967) ;  /* 0x00000000f0087348 */ /* 0x000fea0003c00000 */
[----:B------:R0:W1:Y:S02]  /*eeb0*/  SHFL.DOWN P0, R245, R251, R74, R241 ;  /* 0x0800004afbf57389 */ /* 0x00006400000000f1 */
[----:B01----:R-:W-:Y:S05]  /*eec0*/  ENDCOLLECTIVE ;  /* 0x000000000000791b */ /* 0x003fea0003800000 */
.L_x_5967:
[----:B------:R-:W-:Y:S05]  /*eed0*/  BRA `(.L_x_5968) ;  /* 0xffffff8c00587947 */ /* 0x000fea000383ffff */
.L_x_5821:
        /* <DEDUP_REMOVED lines=8> */
.L_x_5970:
[----:B------:R-:W-:Y:S05]  /*ef60*/  BSYNC B0 ;  /* 0x0000000000007941 */ /* 0x000fea0003800000 */
.L_x_5969:
        /* <DEDUP_REMOVED lines=9> */
.L_x_5971:
[----:B------:R-:W-:Y:S02]  /*f000*/  MOV R239, R248 ;  /* 0x000000f800ef7202 */ /* 0x000fe40000000f00 */
[----:B------:R-:W-:-:S07]  /*f010*/  MOV R243, R241 ;  /* 0x000000f100f37202 */ /* 0x000fce0000000f00 */
[----:B------:R-:W-:Y:S05]  /*f020*/  WARPSYNC.COLLECTIVE R240, `(.L_x_5972) ;  /* 0x00000000f0087348 */ /* 0x000fea0003c00000 */
[----:B------:R0:W1:Y:S02]  /*f030*/  SHFL.IDX P3, R241, R239, R238, R237 ;  /* 0x000000eeeff17389 */ /* 0x00006400000600ed */
[----:B01----:R-:W-:Y:S05]  /*f040*/  ENDCOLLECTIVE ;  /* 0x000000000000791b */ /* 0x003fea0003800000 */
.L_x_5972:
        /* <DEDUP_REMOVED lines=9> */
.L_x_5973:
        /* <DEDUP_REMOVED lines=13> */
.L_x_5974:
[----:B------:R-:W-:Y:S02]  /*f1b0*/  MOV R251, R250 ;  /* 0x000000fa00fb7202 */ /* 0x000fe40000000f00 */
[----:B------:R-:W-:-:S07]  /*f1c0*/  MOV R72, R245 ;  /* 0x000000f500487202 */ /* 0x000fce0000000f00 */
[----:B------:R-:W-:Y:S05]  /*f1d0*/  WARPSYNC.COLLECTIVE R240, `(.L_x_5975) ;  /* 0x00000000f0087348 */ /* 0x000fea0003c00000 */
[----:B------:R0:W1:Y:S02]  /*f1e0*/  SHFL.DOWN P0, R245, R251, R74, R241 ;  /* 0x0800004afbf57389 */ /* 0x00006400000000f1 */
[----:B01----:R-:W-:Y:S05]  /*f1f0*/  ENDCOLLECTIVE ;  /* 0x000000000000791b */ /* 0x003fea0003800000 */
.L_x_5975:
[----:B------:R-:W-:Y:S02]  /*f200*/  MOV R251, R248 ;  /* 0x000000f800fb7202 */ /* 0x000fe40000000f00 */
[----:B------:R-:W-:-:S07]  /*f210*/  MOV R73, R245 ;  /* 0x000000f500497202 */ /* 0x000fce0000000f00 */
[----:B------:R-:W-:Y:S05]  /*f220*/  WARPSYNC.COLLECTIVE R240, `(.L_x_5976) ;  /* 0x00000000f0087348 */ /* 0x000fea0003c00000 */
[----:B------:R0:W1:Y:S02]  /*f230*/  SHFL.DOWN P0, R245, R251, R74, R241 ;  /* 0x0800004afbf57389 */ /* 0x00006400000000f1 */
[----:B01----:R-:W-:Y:S05]  /*f240*/  ENDCOLLECTIVE ;  /* 0x000000000000791b */ /* 0x003fea0003800000 */
.L_x_5976:
[----:B------:R-:W-:Y:S02]  /*f250*/  MOV R251, R247 ;  /* 0x000000f700fb7202 */ /* 0x000fe40000000f00 */
[----:B------:R-:W-:-:S07]  /*f260*/  MOV R75, R245 ;  /* 0x000000f5004b7202 */ /* 0x000fce0000000f00 */
[----:B------:R-:W-:Y:S05]  /*f270*/  WARPSYNC.COLLECTIVE R240, `(.L_x_5977) ;  /* 0x00000000f0087348 */ /* 0x000fea0003c00000 */
[----:B------:R0:W1:Y:S02]  /*f280*/  SHFL.DOWN P0, R245, R251, R74, R241 ;  /* 0x0800004afbf57389 */ /* 0x00006400000000f1 */
[----:B01----:R-:W-:Y:S05]  /*f290*/  ENDCOLLECTIVE ;  /* 0x000000000000791b */ /* 0x003fea0003800000 */
.L_x_5977:
[----:B------:R-:W-:Y:S05]  /*f2a0*/  WARPSYNC.COLLECTIVE R240, `(.L_x_5978) ;  /* 0x00000000f0087348 */ /* 0x000fea0003c00000 */
[----:B------:R0:W1:Y:S02]  /*f2b0*/  SHFL.IDX P3, R241, R239, R238, R237 ;  /* 0x000000eeeff17389 */ /* 0x00006400000600ed */
[----:B01----:R-:W-:Y:S05]  /*f2c0*/  ENDCOLLECTIVE ;  /* 0x000000000000791b */ /* 0x003fea0003800000 */
.L_x_5978:
[----:B------:R-:W-:Y:S02]  /*f2d0*/  MOV R239, R57 ;  /* 0x0000003900ef7202 */ /* 0x000fe40000000f00 */
[----:B------:R-:W-:-:S07]  /*f2e0*/  MOV R246, R241 ;  /* 0x000000f100f67202 */ /* 0x000fce0000000f00 */
[----:B------:R-:W-:Y:S05]  /*f2f0*/  WARPSYNC.COLLECTIVE R240, `(.L_x_5979) ;  /* 0x00000000f0087348 */ /* 0x000fea0003c00000 */
[----:B------:R0:W1:Y:S02]  /*f300*/  SHFL.IDX P3, R241, R239, R238, R237 ;  /* 0x000000eeeff17389 */ /* 0x00006400000600ed */
[----:B01----:R-:W-:Y:S05]  /*f310*/  ENDCOLLECTIVE ;  /* 0x000000000000791b */ /* 0x003fea0003800000 */
.L_x_5979:
[----:B------:R-:W-:Y:S02]  /*f320*/  MOV R56, R246 ;  /* 0x000000f600387202 */ /* 0x000fe40000000f00 */
[----:B------:R-:W-:Y:S02]  /*f330*/  MOV R239, R58 ;  /* 0x0000003a00ef7202 */ /* 0x000fe40000000f00 */
[----:B------:R-:W-:-:S07]  /*f340*/  MOV R74, R241 ;  /* 0x000000f1004a7202 */ /* 0x000fce0000000f00 */
[----:B------:R-:W-:Y:S05]  /*f350*/  WARPSYNC.COLLECTIVE R240, `(.L_x_5980) ;  /* 0x00000000f0087348 */ /* 0x000fea0003c00000 */
[----:B------:R0:W1:Y:S02]  /*f360*/  SHFL.IDX P3, R241, R239, R238, R237 ;  /* 0x000000eeeff17389 */ /* 0x00006400000600ed */
[----:B01----:R-:W-:Y:S05]  /*f370*/  ENDCOLLECTIVE ;  /* 0x000000000000791b */ /* 0x003fea0003800000 */
.L_x_5980:
[----:B------:R-:W-:Y:S02]  /*f380*/  MOV R57, R74 ;  /* 0x0000004a00397202 */ /* 0x000fe40000000f00 */
[----:B------:R-:W-:Y:S02]  /*f390*/  MOV R239, R59 ;  /* 0x0000003b00ef7202 */ /* 0x000fe40000000f00 */
[----:B------:R-:W-:-:S07]  /*f3a0*/  MOV R251, R241 ;  /* 0x000000f100fb7202 */ /* 0x000fce0000000f00 */
[----:B------:R-:W-:Y:S05]  /*f3b0*/  WARPSYNC.COLLECTIVE R240, `(.L_x_5981) ;  /* 0x00000000f0087348 */ /* 0x000fea0003c00000 */
[----:B------:R0:W1:Y:S02]  /*f3c0*/  SHFL.IDX P3, R241, R239, R238, R237 ;  /* 0x000000eeeff17389 */ /* 0x00006400000600ed */
[----:B01----:R-:W-:Y:S05]  /*f3d0*/  ENDCOLLECTIVE ;  /* 0x000000000000791b */ /* 0x003fea0003800000 */
.L_x_5981:
[----:B------:R-:W-:Y:S05]  /*f3e0*/  BRA `(.L_x_5982) ;  /* 0xffffff8800b47947 */ /* 0x000fea000383ffff */
.L_x_5983:
        /* <DEDUP_REMOVED lines=9> */
.L_x_18693:


//--------------------- .text._Z25selective_scan_bwd_kernelI32Selective_Scan_bwd_kernel_traitsILi128ELi16ELb1ELb1ELb1ELb1ELb1EN3c104HalfENS1_7complexIfEEEEv12SSMParamsBwd --------------------------
	.section	.text._Z25selective_scan_bwd_kernelI32Selective_Scan_bwd_kernel_traitsILi128ELi16ELb1ELb1ELb1ELb1ELb1EN3c104HalfENS1_7complexIfEEEEv12SSMParamsBwd,"ax",@progbits
	.align	128
        .global         _Z25selective_scan_bwd_kernelI32Selective_Scan_bwd_kernel_traitsILi128ELi16ELb1ELb1ELb1ELb1ELb1EN3c104HalfENS1_7complexIfEEEEv12SSMParamsBwd
        .type           _Z25selective_scan_bwd_kernelI32Selective_Scan_bwd_kernel_traitsILi128ELi16ELb1ELb1ELb1ELb1ELb1EN3c104HalfENS1_7complexIfEEEEv12SSMParamsBwd,@function
        .size           _Z25selective_scan_bwd_kernelI32Selective_Scan_bwd_kernel_traitsILi128ELi16ELb1ELb1ELb1ELb1ELb1EN3c104HalfENS1_7complexIfEEEEv12SSMParamsBwd,(.L_x_18694 - _Z25selective_scan_bwd_kernelI32Selective_Scan_bwd_kernel_traitsILi128ELi16ELb1ELb1ELb1ELb1ELb1EN3c104HalfENS1_7complexIfEEEEv12SSMParamsBwd)
        .other          _Z25selective_scan_bwd_kernelI32Selective_Scan_bwd_kernel_traitsILi128ELi16ELb1ELb1ELb1ELb1ELb1EN3c104HalfENS1_7complexIfEEEEv12SSMParamsBwd,@"STO_CUDA_ENTRY STV_DEFAULT"
_Z25selective_scan_bwd_kernelI32Selective_Scan_bwd_kernel_traitsILi128ELi16ELb1ELb1ELb1ELb1ELb1EN3c104HalfENS1_7complexIfEEEEv12SSMParamsBwd:
.text._Z25selective_scan_bwd_kernelI32Selective_Scan_bwd_kernel_traitsILi128ELi16ELb1ELb1ELb1ELb1ELb1EN3c104HalfENS1_7complexIfEEEEv12SSMParamsBwd:
        /* <DEDUP_REMOVED lines=27> */
[----:B------:R-:W2:Y:S03]  /*01b0*/  LDCU.64 UR34, c[0x0][0x528] ;  /* 0x0000a500ff2277ac */ /* 0x000ea60008000a00 */
[----:B------:R2:W2:Y:S01]  /*01c0*/  @P4 LDG.E R4, desc[UR32][R4.64] ;  /* 0x0000002004044981 */ /* 0x0004a2000c1e1900 */
[----:B----4-:R-:W-:Y:S01]  /*01d0*/  IABS R9, R8 ;  /* 0x0000000800097213 */ /* 0x010fe20000000000 */
[----:B------:R-:W4:Y:S01]  /*01e0*/  S2UR UR4, SR_CTAID.X ;  /* 0x00000000000479c3 */ /* 0x000f220000002500 */
[----:B0-----:R-:W-:Y:S01]  /*01f0*/  ULEA UR16, UR31, 0xfffff800, 0xb ;  /* 0xfffff8001f107891 */ /* 0x001fe2000f8e58ff */
[----:B------:R-:W-:Y:S01]  /*0200*/  HFMA2 R123, -RZ, RZ, 0, 0 ;  /* 0x00000000ff7b7431 */ /* 0x000fe200000001ff */
[----:B------:R-:W0:Y:S01]  /*0210*/  I2F.RP R0, R9 ;  /* 0x0000000900007306 */ /* 0x000e220000209400 */
[----:B---3--:R-:W-:Y:S01]  /*0220*/  HFMA2 R2, -RZ, RZ, 0, 0 ;  /* 0x00000000ff027431 */ /* 0x008fe200000001ff */
[----:B------:R-:W-:Y:S01]  /*0230*/  USHF.R.S32.HI UR17, URZ, 0x1f, UR16 ;  /* 0x0000001fff117899 */ /* 0x000fe20008011410 */
[----:B------:R-:W-:Y:S01]  /*0240*/  MOV R121, RZ ;  /* 0x000000ff00797202 */ /* 0x000fe20000000f00 */
[----:B-1----:R-:W-:-:S02]  /*0250*/  USHF.R.U64 UR11, UR18, 0x1, UR19 ;  /* 0x00000001120b7899 */ /* 0x002fc40008001213 */
[----:B-----5:R-:W-:Y:S01]  /*0260*/  USHF.R.U32.HI UR18, URZ, 0x1, UR27 ;  /* 0x00000001ff127899 */ /* 0x020fe2000801161b */
[----:B------:R-:W1:Y:S01]  /*0270*/  LDCU.64 UR38, c[0x0][0x480] ;  /* 0x00009000ff2677ac */ /* 0x000e620008000a00 */
[----:B------:R-:W-:Y:S01]  /*0280*/  USHF.R.U32.HI UR19, URZ, 0x1, UR19 ;  /* 0x00000001ff137899 */ /* 0x000fe20008011613 */
[----:B0-----:R-:W0:Y:S01]  /*0290*/  MUFU.RCP R0, R0 ;  /* 0x0000000000007308 */ /* 0x001e220000001000 */
[----:B----4-:R-:W-:Y:S02]  /*02a0*/  UIMAD.WIDE.U32 UR8, UR4, UR12, URZ ;  /* 0x0000000c040872a5 */ /* 0x010fe4000f8e00ff */
[----:B------:R-:W-:Y:S02]  /*02b0*/  UIMAD.WIDE.U32 UR6, UR4, UR20, URZ ;  /* 0x00000014040672a5 */ /* 0x000fe4000f8e00ff */
[----:B------:R-:W-:Y:S02]  /*02c0*/  UIMAD UR9, UR4, UR13, UR9 ;  /* 0x0000000d040972a4 */ /* 0x000fe4000f8e0209 */
[----:B------:R-:W-:-:S02]  /*02d0*/  UIMAD UR7, UR4, UR21, UR7 ;  /* 0x00000015040772a4 */ /* 0x000fc4000f8e0207 */
[----:B------:R-:W-:Y:S01]  /*02e0*/  UIMAD.WIDE.U32 UR8, UR10, UR14, UR8 ;  /* 0x0000000e0a0872a5 */ /* 0x000fe2000f8e0008 */
[----:B------:R-:W3:Y:S01]  /*02f0*/  LDCU.64 UR20, c[0x0][0x498] ;  /* 0x00009300ff1477ac */ /* 0x000ee20008000a00 */
[----:B0-----:R-:W-:Y:S02]  /*0300*/  IADD3 R6, PT, PT, R0, 0xffffffe, RZ ;  /* 0x0ffffffe00067810 */ /* 0x001fe40007ffe0ff */
[----:B------:R-:W-:Y:S02]  /*0310*/  UIMAD UR5, UR10, UR15, UR9 ;  /* 0x0000000f0a0572a4 */ /* 0x000fe4000f8e0209 */
[----:B------:R-:W0:Y:S01]  /*0320*/  F2I.FTZ.U32.TRUNC.NTZ R3, R6 ;  /* 0x0000000600037305 */ /* 0x000e22000021f000 */
[----:B------:R-:W4:Y:S01]  /*0330*/  LDCU.128 UR12, c[0x0][0x460] ;  /* 0x00008c00ff0c77ac */ /* 0x000f220008000c00 */
[----:B------:R-:W-:Y:S02]  /*0340*/  UIMAD.WIDE.U32 UR6, UR10, UR22, UR6 ;  /* 0x000000160a0672a5 */ /* 0x000fe4000f8e0006 */
[----:B------:R-:W-:-:S02]  /*0350*/  UIADD3 UR9, UP2, UPT, UR16, UR8, URZ ;  /* 0x0000000810097290 */ /* 0x000fc4000ff5e0ff */
[----:B--2---:R-:W-:Y:S02]  /*0360*/  UIMAD.WIDE.U32 UR28, UR4, UR24, URZ ;  /* 0x00000018041c72a5 */ /* 0x004fe4000f8e00ff */
[----:B------:R-:W-:Y:S02]  /*0370*/  UIMAD UR23, UR10, UR23, UR7 ;  /* 0x000000170a1772a4 */ /* 0x000fe4000f8e0207 */
[----:B------:R-:W-:Y:S01]  /*0380*/  UIADD3 UR6, UP0, UPT, UR16, UR6, URZ ;  /* 0x0000000610067290 */ /* 0x000fe2000ff1e0ff */
[----:B0-----:R-:W-:Y:S01]  /*0390*/  IADD3 R0, PT, PT, RZ, -R3, RZ ;  /* 0x80000003ff007210 */ /* 0x001fe20007ffe0ff */
[----:B------:R-:W-:Y:S02]  /*03a0*/  UIADD3.X UR5, UPT, UPT, UR17, UR5, URZ, UP2, !UPT ;  /* 0x0000000511057290 */ /* 0x000fe400097fe4ff */
[----:B------:R-:W-:Y:S02]  /*03b0*/  UIMAD UR29, UR4, UR25, UR29 ;  /* 0x00000019041d72a4 */ /* 0x000fe4000f8e021d */
[----:B------:R-:W-:Y:S01]  /*03c0*/  IMAD R5, R0, R9, RZ ;  /* 0x0000000900057224 */ /* 0x000fe200078e02ff */
[----:B------:R-:W-:Y:S01]  /*03d0*/  IABS R0, UR10 ;  /* 0x0000000a00007c13 */ /* 0x000fe20008000000 */
[----:B----4-:R-:W-:-:S02]  /*03e0*/  ULEA UR8, UP3, UR9, UR14, 0x1 ;  /* 0x0000000e09087291 */ /* 0x010fc4000f8608ff */
[----:B------:R-:W-:Y:S01]  /*03f0*/  IMAD.HI.U32 R2, R3, R5, R2 ;  /* 0x0000000503027227 */ /* 0x000fe200078e0002 */
[----:B------:R-:W-:Y:S02]  /*0400*/  ULEA UR22, UP1, UR6, UR12, 0x1 ;  /* 0x0000000c06167291 */ /* 0x000fe4000f8208ff */
[----:B------:R-:W-:Y:S01]  /*0410*/  UIADD3.X UR23, UPT, UPT, UR17, UR23, URZ, UP0, !UPT ;  /* 0x0000001711177290 */ /* 0x000fe200087fe4ff */
[----:B------:R-:W0:Y:S02]  /*0420*/  LDCU.64 UR24, c[0x0][0x4a0] ;  /* 0x00009400ff1877ac */ /* 0x000e240008000a00 */
[----:B------:R-:W-:Y:S01]  /*0430*/  IMAD.HI.U32 R2, R2, R0, RZ ;  /* 0x0000000002027227 */ /* 0x000fe200078e00ff */
[----:B------:R-:W-:-:S04]  /*0440*/  ULEA.HI.X UR9, UR9, UR15, UR5, 0x1, UP3 ;  /* 0x0000000f09097291 */ /* 0x000fc800098f0c05 */
[----:B------:R-:W-:Y:S01]  /*0450*/  IADD3 R3, PT, PT, -R2, RZ, RZ ;  /* 0x000000ff02037210 */ /* 0x000fe20007ffe1ff */
[----:B------:R-:W2:Y:S04]  /*0460*/  LDCU.64 UR14, c[0x0][0x3d0] ;  /* 0x00007a00ff0e77ac */ /* 0x000ea80008000a00 */
[C---:B------:R-:W-:Y:S01]  /*0470*/  IMAD R0, R9.reuse, R3, R0 ;  /* 0x0000000309007224 */ /* 0x040fe200078e0200 */
[----:B------:R-:W-:Y:S02]  /*0480*/  ULEA.HI.X UR23, UR6, UR13, UR23, 0x1, UP1 ;  /* 0x0000000d06177291 */ /* 0x000fe400088f0c17 */
[----:B---3--:R-:W-:Y:S02]  /*0490*/  UIMAD.WIDE.U32 UR6, UR4, UR20, URZ ;  /* 0x00000014040672a5 */ /* 0x008fe4000f8e00ff */
[----:B------:R-:W-:Y:S01]  /*04a0*/  ISETP.GT.U32.AND P1, PT, R9, R0, PT ;  /* 0x000000000900720c */ /* 0x000fe20003f24070 */
[----:B------:R-:W-:-:S02]  /*04b0*/  USHF.R.U64 UR5, UR26, 0x1, UR27 ;  /* 0x000000011a057899 */ /* 0x000fc4000800121b */
[----:B------:R-:W-:Y:S01]  /*04c0*/  UIMAD UR7, UR4, UR21, UR7 ;  /* 0x00000015040772a4 */ /* 0x000fe2000f8e0207 */
[----:B------:R-:W3:Y:S01]  /*04d0*/  LDCU.64 UR20, c[0x0][0x4c0] ;  /* 0x00009800ff1477ac */ /* 0x000ee20008000a00 */
[----:B------:R-:W4:Y:S08]  /*04e0*/  LDCU.64 UR26, c[0x0][0x3c8] ;  /* 0x00007900ff1a77ac */ /* 0x000f300008000a00 */
[-C--:B------:R-:W-:Y:S01]  /*04f0*/  @!P1 IADD3 R0, PT, PT, R0, -R9.reuse, RZ ;  /* 0x8000000900009210 */ /* 0x080fe20007ffe0ff */
[----:B0-----:R-:W-:Y:S01]  /*0500*/  UIMAD.WIDE.U32 UR6, UR10, UR24, UR6 ;  /* 0x000000180a0672a5 */ /* 0x001fe2000f8e0006 */
[----:B------:R-:W-:Y:S01]  /*0510*/  @!P1 IADD3 R2, PT, PT, R2, 0x1, RZ ;  /* 0x0000000102029810 */ /* 0x000fe20007ffe0ff */
[----:B--2---:R-:W-:Y:S01]  /*0520*/  UIMAD.WIDE.U32 UR12, UR4, UR14, URZ ;  /* 0x0000000e040c72a5 */ /* 0x004fe2000f8e00ff */
[----:B------:R-:W-:Y:S01]  /*0530*/  ISETP.GE.U32.AND P0, PT, R0, R9, PT ;  /* 0x000000090000720c */ /* 0x000fe20003f06070 */
[----:B------:R-:W-:-:S02]  /*0540*/  UIMAD UR25, UR10, UR25, UR7 ;  /* 0x000000190a1972a4 */ /* 0x000fc4000f8e0207 */
[C---:B------:R-:W-:Y:S01]  /*0550*/  LOP3.LUT R0, R8.reuse, UR10, RZ, 0x3c, !PT ;  /* 0x0000000a08007c12 */ /* 0x040fe2000f8e3cff */
[----:B------:R-:W-:Y:S01]  /*0560*/  UIADD3 UR6, UP1, UPT, UR16, UR6, URZ ;  /* 0x0000000610067290 */ /* 0x000fe2000ff3e0ff */
[----:B------:R-:W-:Y:S01]  /*0570*/  ISETP.NE.AND P1, PT, R8, RZ, PT ;  /* 0x000000ff0800720c */ /* 0x000fe20003f25270 */
[----:B------:R-:W-:Y:S01]  /*0580*/  UIMAD UR13, UR4, UR15, UR13 ;  /* 0x0000000f040d72a4 */ /* 0x000fe2000f8e020d */
[----:B------:R-:W-:Y:S01]  /*0590*/  ISETP.GE.AND P2, PT, R0, RZ, PT ;  /* 0x000000ff0000720c */ /* 0x000fe20003f46270 */
[----:B------:R-:W0:Y:S01]  /*05a0*/  LDCU.64 UR14, c[0x0][0x3e8] ;  /* 0x00007d00ff0e77ac */ /* 0x000e220008000a00 */
[----:B------:R-:W-:-:S04]  /*05b0*/  UIADD3.X UR25, UPT, UPT, UR17, UR25, URZ, UP1, !UPT ;  /* 0x0000001911197290 */ /* 0x000fc80008ffe4ff */
[----:B------:R-:W-:Y:S01]  /*05c0*/  @P0 IADD3 R2, PT, PT, R2, 0x1, RZ ;  /* 0x0000000102020810 */ /* 0x000fe20007ffe0ff */
[----:B------:R-:W-:Y:S02]  /*05d0*/  ULEA UR24, UP1, UR6, UR34, 0x1 ;  /* 0x0000002206187291 */ /* 0x000fe4000f8208ff */
[----:B-1----:R-:W-:Y:S02]  /*05e0*/  UISETP.NE.U32.AND UP0, UPT, UR38, URZ, UPT ;  /* 0x000000ff2600728c */ /* 0x002fe4000bf05070 */
[----:B------:R-:W-:Y:S01]  /*05f0*/  @!P1 LOP3.LUT R8, RZ, R8, RZ, 0x33, !PT ;  /* 0x00000008ff089212 */ /* 0x000fe200078e33ff */
[----:B------:R-:W-:Y:S01]  /*0600*/  ULEA.HI.X UR25, UR6, UR35, UR25, 0x1, UP1 ;  /* 0x0000002306197291 */ /* 0x000fe200088f0c19 */
[----:B------:R-:W-:Y:S01]  /*0610*/  @!P2 IADD3 R2, PT, PT, -R2, RZ, RZ ;  /* 0x000000ff0202a210 */ /* 0x000fe20007ffe1ff */
[----:B------:R-:W1:Y:S03]  /*0620*/  LDCU.64 UR16, c[0x0][0x4e0] ;  /* 0x00009c00ff1077ac */ /* 0x000e660008000a00 */
[----:B------:R-:W-:Y:S01]  /*0630*/  R2UR UR30, R2 ;  /* 0x00000000021e72ca */ /* 0x000fe200000e0000 */
[----:B------:R-:W-:Y:S01]  /*0640*/  UISETP.NE.AND.EX UP0, UPT, UR39, URZ, UPT, UP0 ;  /* 0x000000ff2700728c */ /* 0x000fe2000bf05300 */
[----:B------:R-:W-:Y:S01]  /*0650*/  @!P1 R2UR UR30, R8 ;  /* 0x00000000081e92ca */ /* 0x000fe200000e0000 */
[----:B------:R-:W-:-:S02]  /*0660*/  UIMAD UR19, UR19, UR4, URZ ;  /* 0x00000004131372a4 */ /* 0x000fc4000f8e02ff */
[----:B------:R-:W-:-:S10]  /*0670*/  UIMAD UR18, UR18, UR4, URZ ;  /* 0x00000004121272a4 */ /* 0x000fd4000f8e02ff */
[----:B------:R-:W-:Y:S02]  /*0680*/  USHF.R.S32.HI UR37, URZ, 0x1f, UR30 ;  /* 0x0000001fff257899 */ /* 0x000fe4000801141e */
[----:B----4-:R-:W-:Y:S02]  /*0690*/  UIMAD.WIDE.U32 UR28, UR30, UR26, UR28 ;  /* 0x0000001a1e1c72a5 */ /* 0x010fe4000f8e001c */
[----:B---3--:R-:W-:Y:S02]  /*06a0*/  UIMAD UR34, UR37, UR20, URZ ;  /* 0x00000014252272a4 */ /* 0x008fe4000f8e02ff */
[----:B------:R-:W-:Y:S02]  /*06b0*/  UIMAD.WIDE.U32 UR6, UR30, UR20, URZ ;  /* 0x000000141e0672a5 */ /* 0x000fe4000f8e00ff */
[----:B------:R-:W-:Y:S02]  /*06c0*/  UIMAD UR42, UR30, UR21, UR34 ;  /* 0x000000151e2a72a4 */ /* 0x000fe4000f8e0222 */
[----:B------:R-:W-:Y:S01]  /*06d0*/  UIMAD UR34, UR37, UR26, URZ ;  /* 0x0000001a252272a4 */ /* 0x000fe2000f8e02ff */
[----:B------:R-:W2:Y:S03]  /*06e0*/  LDCU.64 UR20, c[0x0][0x448] ;  /* 0x00008900ff1477ac */ /* 0x000ea60008000a00 */
[----:B------:R-:W-:Y:S01]  /*06f0*/  UIMAD UR40, UR30, UR27, UR34 ;  /* 0x0000001b1e2872a4 */ /* 0x000fe2000f8e0222 */
[----:B------:R-:W3:Y:S01]  /*0700*/  LDCU.64 UR26, c[0x0][0x450] ;  /* 0x00008a00ff1a77ac */ /* 0x000ee20008000a00 */
[----:B0-----:R-:W-:-:S02]  /*0710*/  UIMAD UR36, UR37, UR14, URZ ;  /* 0x0000000e252472a4 */ /* 0x001fc4000f8e02ff */
[----:B------:R-:W-:Y:S02]  /*0720*/  UIMAD.WIDE.U32 UR34, UR30, UR14, UR12 ;  /* 0x0000000e1e2272a5 */ /* 0x000fe4000f8e000c */
[----:B------:R-:W-:Y:S02]  /*0730*/  UIMAD UR41, UR30, UR15, UR36 ;  /* 0x0000000f1e2972a4 */ /* 0x000fe4000f8e0224 */
[----:B------:R-:W-:Y:S02]  /*0740*/  ULEA UR36, UR31, 0xfffff000, 0xc ;  /* 0xfffff0001f247891 */ /* 0x000fe4000f8e60ff */
[----:B------:R-:W-:Y:S02]  /*0750*/  UIADD3 UR40, UPT, UPT, UR29, UR40, URZ ;  /* 0x000000281d287290 */ /* 0x000fe4000fffe0ff */
[----:B------:R-:W-:Y:S02]  /*0760*/  UIADD3 UR34, UP3, UPT, UR36, UR34, URZ ;  /* 0x0000002224227290 */ /* 0x000fe4000ff7e0ff */
[----:B------:R-:W-:-:S02]  /*0770*/  USHF.R.S32.HI UR38, URZ, 0x1f, UR36 ;  /* 0x0000001fff267899 */ /* 0x000fc40008011424 */
[----:B------:R-:W-:Y:S01]  /*0780*/  UIADD3 UR39, UP1, UPT, UR36, UR28, URZ ;  /* 0x0000001c24277290 */ /* 0x000fe2000ff3e0ff */
[----:B------:R-:W0:Y:S01]  /*0790*/  LDCU.64 UR14, c[0x0][0x538] ;  /* 0x0000a700ff0e77ac */ /* 0x000e220008000a00 */
[----:B---3--:R-:W-:Y:S02]  /*07a0*/  ULEA UR29, UP4, UR34, UR26, 0x1 ;  /* 0x0000001a221d7291 */ /* 0x008fe4000f8808ff */
[----:B------:R-:W-:Y:S01]  /*07b0*/  UIADD3 UR41, UPT, UPT, UR35, UR41, URZ ;  /* 0x0000002923297290 */ /* 0x000fe2000fffe0ff */
[----:B------:R-:W3:Y:S01]  /*07c0*/  @UP0 LDCU UR26, c[0x0][0x384] ;  /* 0x00007080ff1a07ac */ /* 0x000ee20008000800 */
[----:B--2---:R-:W-:Y:S02]  /*07d0*/  ULEA UR28, UP2, UR39, UR20, 0x1 ;  /* 0x00000014271c7291 */ /* 0x004fe4000f8408ff */
[----:B------:R-:W-:Y:S02]  /*07e0*/  UIADD3.X UR35, UPT, UPT, UR38, UR40, URZ, UP1, !UPT ;  /* 0x0000002826237290 */ /* 0x000fe40008ffe4ff */
[----:B------:R-:W-:-:S02]  /*07f0*/  UIADD3.X UR38, UPT, UPT, UR38, UR41, URZ, UP3, !UPT ;  /* 0x0000002926267290 */ /* 0x000fc40009ffe4ff */
[----:B-1----:R-:W-:Y:S02]  /*0800*/  UIMAD.WIDE.U32 UR12, UR30, UR16, URZ ;  /* 0x000000101e0c72a5 */ /* 0x002fe4000f8e00ff */
[----:B------:R-:W-:Y:S02]  /*0810*/  ULEA.HI.X UR35, UR39, UR21, UR35, 0x1, UP2 ;  /* 0x0000001527237291 */ /* 0x000fe400090f0c23 */
[----:B------:R-:W-:Y:S01]  /*0820*/  UIMAD UR16, UR37, UR16, URZ ;  /* 0x00000010251072a4 */ /* 0x000fe2000f8e02ff */
[----:B------:R-:W1:Y:S01]  /*0830*/  LDCU.64 UR20, c[0x0][0x540] ;  /* 0x0000a800ff1477ac */ /* 0x000e620008000a00 */
[----:B------:R-:W-:Y:S02]  /*0840*/  ULEA.HI.X UR34, UR34, UR27, UR38, 0x1, UP4 ;  /* 0x0000001b22227291 */ /* 0x000fe4000a0f0c26 */
[----:B------:R-:W-:Y:S01]  /*0850*/  UIADD3 UR7, UPT, UPT, UR7, UR42, URZ ;  /* 0x0000002a07077290 */ /* 0x000fe2000fffe0ff */
[----:B------:R-:W2:Y:S01]  /*0860*/  @UP0 LDCU UR27, c[0x0][0x38c] ;  /* 0x00007180ff1b07ac */ /* 0x000ea20008000800 */
[----:B------:R-:W-:-:S02]  /*0870*/  UIMAD UR30, UR30, UR17, UR16 ;  /* 0x000000111e1e72a4 */ /* 0x000fc4000f8e0210 */
[----:B------:R-:W-:Y:S01]  /*0880*/  UIMAD.WIDE.U32 UR16, UR4, UR11, UR6 ;  /* 0x0000000b041072a5 */ /* 0x000fe2000f8e0006 */
[----:B------:R-:W4:Y:S01]  /*0890*/  @UP0 LDCU.64 UR36, c[0x0][0x480] ;  /* 0x00009000ff2407ac */ /* 0x000f220008000a00 */
[----:B------:R-:W-:Y:S02]  /*08a0*/  UIADD3 UR13, UPT, UPT, UR13, UR30, URZ ;  /* 0x0000001e0d0d7290 */ /* 0x000fe4000fffe0ff */
[----:B0-----:R-:W-:Y:S02]  /*08b0*/  ULEA UR11, UP1, UR16, UR14, 0x3 ;  /* 0x0000000e100b7291 */ /* 0x001fe4000f8218ff */
[----:B---3--:R-:W-:Y:S02]  /*08c0*/  @UP0 UIMAD UR14, UR4, UR26, UR10 ;  /* 0x0000001a040e02a4 */ /* 0x008fe4000f8e020a */
[----:B------:R-:W-:Y:S02]  /*08d0*/  UIMAD.WIDE.U32 UR4, UR4, UR5, UR12 ;  /* 0x00000005040472a5 */ /* 0x000fe4000f8e000c */
[----:B------:R-:W-:-:S02]  /*08e0*/  UIADD3 UR6, UPT, UPT, UR17, UR19, URZ ;  /* 0x0000001311067290 */ /* 0x000fc4000fffe0ff */
[----:B------:R-:W-:Y:S02]  /*08f0*/  @UP0 UIMAD UR14, UR14, UR31, URZ ;  /* 0x0000001f0e0e02a4 */ /* 0x000fe4000f8e02ff */
[----:B------:R-:W-:Y:S02]  /*0900*/  UIADD3 UR5, UPT, UPT, UR5, UR18, URZ ;  /* 0x0000001205057290 */ /* 0x000fe4000fffe0ff */
[----:B------:R-:W-:Y:S02]  /*0910*/  ULEA.HI.X UR16, UR16, UR15, UR6, 0x3, UP1 ;  /* 0x0000000f10107291 */ /* 0x000fe400088f1c06 */
[----:B-1----:R-:W-:Y:S02]  /*0920*/  ULEA UR17, UP1, UR4, UR20, 0x3 ;  /* 0x0000001404117291 */ /* 0x002fe4000f8218ff */
[----:B--2---:R-:W-:Y:S02]  /*0930*/  @UP0 UIMAD UR14, UR14, UR27, URZ ;  /* 0x0000001b0e0e02a4 */ /* 0x004fe4000f8e02ff */
[----:B------:R-:W-:Y:S01]  /*0940*/  ULEA.HI.X UR20, UR4, UR21, UR5, 0x3, UP1 ;  /* 0x0000001504147291 */ /* 0x000fe200088f1c05 */
[----:B------:R-:W-:-:S02]  /*0950*/  UMOV UR6, URZ ;  /* 0x000000ff00067c82 */ /* 0x000fc40008000000 */
        /* <DEDUP_REMOVED lines=25> */
.L_x_6115:
        /* <DEDUP_REMOVED lines=86> */
.L_x_5986:
[----:B------:R-:W-:Y:S05]  /*1050*/  BSYNC.RECONVERGENT B0 ;  /* 0x0000000000007941 */ /* 0x000fea0003800200 */
.L_x_5985:
        /* <DEDUP_REMOVED lines=35> */
.L_x_5988:
[----:B------:R-:W-:Y:S05]  /*1290*/  BSYNC.RECONVERGENT B0 ;  /* 0x0000000000007941 */ /* 0x000fea0003800200 */
.L_x_5987:
        /* <DEDUP_REMOVED lines=35> */
.L_x_5990:
[----:B------:R-:W-:Y:S05]  /*14d0*/  BSYNC.RECONVERGENT B0 ;  /* 0x0000000000007941 */ /* 0x000fea0003800200 */
.L_x_5989:
        /* <DEDUP_REMOVED lines=35> */
.L_x_5992:
[----:B------:R-:W-:Y:S05]  /*1710*/  BSYNC.RECONVERGENT B0 ;  /* 0x0000000000007941 */ /* 0x000fea0003800200 */
.L_x_5991:
        /* <DEDUP_REMOVED lines=35> */
.L_x_5994:
[----:B------:R-:W-:Y:S05]  /*1950*/  BSYNC.RECONVERGENT B0 ;  /* 0x0000000000007941 */ /* 0x000fea0003800200 */
.L_x_5993:
        /* <DEDUP_REMOVED lines=35> */
.L_x_5996:
[----:B------:R-:W-:Y:S05]  /*1b90*/  BSYNC.RECONVERGENT B0 ;  /* 0x0000000000007941 */ /* 0x000fea0003800200 */
.L_x_5995:
        /* <DEDUP_REMOVED lines=35> */
.L_x_5998:
[----:B------:R-:W-:Y:S05]  /*1dd0*/  BSYNC.RECONVERGENT B0 ;  /* 0x0000000000007941 */ /* 0x000fea0003800200 */
.L_x_5997:
        /* <DEDUP_REMOVED lines=35> */
.L_x_6000:
[----:B------:R-:W-:Y:S05]  /*2010*/  BSYNC.RECONVERGENT B0 ;  /* 0x0000000000007941 */ /* 0x000fea0003800200 */
.L_x_5999:
        /* <DEDUP_REMOVED lines=35> */
.L_x_6002:
[----:B------:R-:W-:Y:S05]  /*2250*/  BSYNC.RECONVERGENT B0 ;  /* 0x0000000000007941 */ /* 0x000fea0003800200 */
.L_x_6001:
        /* <DEDUP_REMOVED lines=35> */
.L_x_6004:
[----:B------:R-:W-:Y:S05]  /*2490*/  BSYNC.RECONVERGENT B0 ;  /* 0x0000000000007941 */ /* 0x000fea0003800200 */
.L_x_6003:
        /* <DEDUP_REMOVED lines=34> */
.L_x_6006:
[----:B------:R-:W-:Y:S05]  /*26c0*/  BSYNC.RECONVERGENT B0 ;  /* 0x0000000000007941 */ /* 0x000fea0003800200 */
.L_x_6005:
        /* <DEDUP_REMOVED lines=32> */
.L_x_6008:
[----:B------:R-:W-:Y:S05]  /*28d0*/  BSYNC.RECONVERGENT B0 ;  /* 0x0000000000007941 */ /* 0x000fea0003800200 */
.L_x_6007:
        /* <DEDUP_REMOVED lines=32> */
.L_x_6010:
[----:B------:R-:W-:Y:S05]  /*2ae0*/  BSYNC.RECONVERGENT B0 ;  /* 0x0000000000007941 */ /* 0x000fea0003800200 */
.L_x_6009:
        /* <DEDUP_REMOVED lines=32> */
.L_x_6012:
[----:B------:R-:W-:Y:S05]  /*2cf0*/  BSYNC.RECONVERGENT B0 ;  /* 0x0000000000007941 */ /* 0x000fea0003800200 */
.L_x_6011:
        /* <DEDUP_REMOVED lines=32> */
.L_x_6014:
[----:B------:R-:W-:Y:S05]  /*2f00*/  BSYNC.RECONVERGENT B0 ;  /* 0x0000000000007941 */ /* 0x000fea0003800200 */
.L_x_6013:
        /* <DEDUP_REMOVED lines=32> */
.L_x_6016:
[----:B------:R-:W-:Y:S05]  /*3110*/  BSYNC.RECONVERGENT B0 ;  /* 0x0000000000007941 */ /* 0x000fea0003800200 */
.L_x_6015:
        /* <DEDUP_REMOVED lines=33> */
[----:B------:R-:W1:Y:S03]  /*3330*/  LDCU.64 UR36, c[0x0][0x558] ;  /* 0x0000ab00ff2477ac */ /* 0x000e660008000a00 */
        /* <DEDUP_REMOVED lines=38> */
[----:B------:R-:W-:Y:S01]  /*35a0*/  FMUL.FTZ R56, R33, -1.4426950216293334961 ;  /* 0xbfb8aa3b21387820 */ /* 0x000fe20000410000 */
[----:B--2---:R-:W-:Y:S01]  /*35b0*/  FADD.FTZ R47, R47, 1 ;  /* 0x3f8000002f2f7421 */ /* 0x004fe20000010000 */
        /* <DEDUP_REMOVED lines=20> */
[----:B------:R-:W-:Y:S01]  /*3700*/  MUFU.EX2 R60, R13 ;  /* 0x0000000d003c7308 */ /* 0x000fe20000000800 */
[----:B-1----:R-:W-:Y:S01]  /*3710*/  FMUL.FTZ R12, R32, -1.4426950216293334961 ;  /* 0xbfb8aa3b200c7820 */ /* 0x002fe20000410000 */
[----:B---3--:R-:W-:Y:S01]  /*3720*/  FADD.FTZ R51, R51, 1 ;  /* 0x3f80000033337421 */ /* 0x008fe20000010000 */
[----:B------:R-:W-:Y:S01]  /*3730*/  FADD.FTZ R53, R53, 1 ;  /* 0x3f80000035357421 */ /* 0x000fe20000010000 */
[----:B------:R-:W-:Y:S01]  /*3740*/  MUFU.EX2 R78, R15 ;  /* 0x0000000f004e7308 */ /* 0x000fe20000000800 */
[----:B------:R-:W-:Y:S01]  /*3750*/  UIADD3 UR14, UPT, UPT, UR13, UR14, URZ ;  /* 0x0000000e0d0e7290 */ /* 0x000fe2000fffe0ff */
[----:B------:R-:W-:Y:S01]  /*3760*/  FADD.FTZ R55, R55, 1 ;  /* 0x3f80000037377421 */ /* 0x000fe20000010000 */
[----:B------:R-:W-:Y:S01]  /*3770*/  ULEA UR13, UP0, UR12, UR36, 0x1 ;  /* 0x000000240c0d7291 */ /* 0x000fe2000f8008ff */
[----:B------:R-:W1:Y:S01]  /*3780*/  MUFU.EX2 R77, R12 ;  /* 0x0000000c004d7308 */ /* 0x000e620000000800 */
[----:B------:R-:W2:Y:S01]  /*3790*/  LDCU.64 UR34, c[0x0][0x490] ;  /* 0x00009200ff2277ac */ /* 0x000ea20008000a00 */
[----:B0-----:R-:W-:Y:S01]  /*37a0*/  FADD.FTZ R74, R74, 1 ;  /* 0x3f8000004a4a7421 */ /* 0x001fe20000010000 */
[----:B------:R-:W-:Y:S01]  /*37b0*/  HADD2.F32 R99, -RZ, R8.H1_H1 ;  /* 0x30000008ff637230 */ /* 0x000fe20000004100 */
[----:B------:R0:W3:Y:S01]  /*37c0*/  MUFU.EX2 R59, R56 ;  /* 0x00000038003b7308 */ /* 0x0000e20000000800 */
[----:B------:R-:W-:Y:S01]  /*37d0*/  ULEA.HI.X UR12, UR12, UR37, UR14, 0x1, UP0 ;  /* 0x000000250c0c7291 */ /* 0x000fe200080f0c0e */
[--C-:B------:R-:W-:Y:S01]  /*37e0*/  HADD2.F32 R98, -RZ, R9.reuse.H0_H0 ;  /* 0x20000009ff627230 */ /* 0x100fe20000004100 */
[----:B------:R-:W-:Y:S01]  /*37f0*/  MOV R8, UR13 ;  /* 0x0000000d00087c02 */ /* 0x000fe20008000f00 */
[----:B------:R4:W-:Y:S01]  /*3800*/  MUFU.RCP R66, R47 ;  /* 0x0000002f00427308 */ /* 0x0009e20000001000 */
[----:B------:R-:W-:-:S02]  /*3810*/  HADD2.F32 R97, -RZ, R9.H1_H1 ;  /* 0x30000009ff617230 */ /* 0x000fc40000004100 */
[----:B------:R-:W-:Y:S01]  /*3820*/  MOV R9, UR12 ;  /* 0x0000000c00097c02 */ /* 0x000fe20008000f00 */
[----:B------:R-:W-:Y:S02]  /*3830*/  HADD2.F32 R96, -RZ, R10.H0_H0 ;  /* 0x2000000aff607230 */ /* 0x000fe40000004100 */
[----:B0-----:R-:W-:Y:S01]  /*3840*/  FMUL.FTZ R56, R41, -1.4426950216293334961 ;  /* 0xbfb8aa3b29387820 */ /* 0x001fe20000410000 */
[----:B-1----:R-:W-:Y:S01]  /*3850*/  FADD.FTZ R77, R77, 1 ;  /* 0x3f8000004d4d7421 */ /* 0x002fe20000010000 */
[----:B------:R0:W-:Y:S01]  /*3860*/  MUFU.RCP R65, R48 ;  /* 0x0000003000417308 */ /* 0x0001e20000001000 */
[----:B----4-:R-:W-:Y:S02]  /*3870*/  HADD2.F32 R47, -RZ, R20.H1_H1 ;  /* 0x30000014ff2f7230 */ /* 0x010fe40000004100 */
[----:B---3--:R-:W-:Y:S01]  /*3880*/  FADD.FTZ R59, R59, 1 ;  /* 0x3f8000003b3b7421 */ /* 0x008fe20000010000 */
[----:B------:R-:W-:Y:S01]  /*3890*/  IMAD.WIDE.U32 R8, R2, 0x10, R8 ;  /* 0x0000001002087825 */ /* 0x000fe200078e0008 */
[----:B--2---:R-:W-:-:S03]  /*38a0*/  UISETP.NE.U32.AND UP0, UPT, UR34, URZ, UPT ;  /* 0x000000ff2200728c */ /* 0x004fc6000bf05070 */
[----:B------:R1:W2:Y:S01]  /*38b0*/  MUFU.EX2 R61, R57 ;  /* 0x00000039003d7308 */ /* 0x0002a20000000800 */
[----:B0-----:R-:W-:Y:S01]  /*38c0*/  HADD2.F32 R48, -RZ, R20.H0_H0 ;  /* 0x20000014ff307230 */ /* 0x001fe20000004100 */
[----:B------:R-:W-:Y:S01]  /*38d0*/  UISETP.NE.AND.EX UP0, UPT, UR35, URZ, UPT, UP0 ;  /* 0x000000ff2300728c */ /* 0x000fe2000bf05300 */
[----:B------:R-:W-:Y:S01]  /*38e0*/  HADD2.F32 R20, -RZ, R18.H0_H0 ;  /* 0x20000012ff147230 */ /* 0x000fe20000004100 */
[----:B------:R2:W-:Y:S01]  /*38f0*/  MUFU.RCP R67, R49 ;  /* 0x0000003100437308 */ /* 0x0005e20000001000 */
[----:B-1----:R-:W-:-:S07]  /*3900*/  HADD2.F32 R57, -RZ, R21.H1_H1 ;  /* 0x30000015ff397230 */ /* 0x002fce0000004100 */
[----:B------:R-:W-:Y:S01]  /*3910*/  MUFU.RCP R76, R59 ;  /* 0x0000003b004c7308 */ /* 0x000fe20000001000 */
[----:B--2---:R-:W-:-:S07]  /*3920*/  FADD.FTZ R49, R61, 1 ;  /* 0x3f8000003d317421 */ /* 0x004fce0000010000 */
[----:B------:R0:W-:Y:S04]  /*3930*/  MUFU.EX2 R80, R56 ;  /* 0x0000003800507308 */ /* 0x0001e80000000800 */
[----:B------:R-:W1:Y:S01]  /*3940*/  MUFU.RCP R70, R50 ;  /* 0x0000003200467308 */ /* 0x000e620000001000 */
[----:B0-----:R-:W-:Y:S02]  /*3950*/  HADD2.F32 R56, -RZ, R21.H0_H0 ;  /* 0x20000015ff387230 */ /* 0x001fe40000004100 */
[----:B------:R-:W-:-:S05]  /*3960*/  HADD2.F32 R21, -RZ, R17.H0_H0 ;  /* 0x20000011ff157230 */ /* 0x000fca0000004100 */
[----:B------:R-:W0:Y:S04]  /*3970*/  MUFU.EX2 R54, R54 ;  /* 0x0000003600367308 */ /* 0x000e280000000800 */
[----:B------:R-:W2:Y:S01]  /*3980*/  MUFU.RCP R69, R51 ;  /* 0x0000003300457308 */ /* 0x000ea20000001000 */
[----:B-1----:R-:W-:-:S07]  /*3990*/  FADD.FTZ R50, -R70, 1 ;  /* 0x3f80000046327421 */ /* 0x002fce0000010100 */
[----:B------:R-:W-:Y:S01]  /*39a0*/  MUFU.RCP R71, R52 ;  /* 0x0000003400477308 */ /* 0x000fe20000001000 */
[----:B0-----:R-:W-:Y:S01]  /*39b0*/  FADD.FTZ R54, R54, 1 ;  /* 0x3f80000036367421 */ /* 0x001fe20000010000 */
[C---:B------:R-:W-:Y:S01]  /*39c0*/  FFMA.FTZ R50, R43.reuse, R50, 1 ;  /* 0x3f8000002b327423 */ /* 0x040fe20000010032 */
[----:B------:R-:W-:-:S05]  /*39d0*/  FMUL.FTZ R43, R43, R70 ;  /* 0x000000462b2b7220 */ /* 0x000fca0000410000 */
[----:B------:R-:W-:Y:S01]  /*39e0*/  MUFU.RCP R72, R53 ;  /* 0x0000003500487308 */ /* 0x000fe20000001000 */
[----:B--2---:R-:W-:-:S04]  /*39f0*/  FADD.FTZ R51, -R69, 1 ;  /* 0x3f80000045337421 */ /* 0x004fc80000010100 */
[C---:B------:R-:W-:Y:S01]  /*3a00*/  FFMA.FTZ R51, R46.reuse, R51, 1 ;  /* 0x3f8000002e337423 */ /* 0x040fe20000010033 */
[----:B------:R-:W-:Y:S02]  /*3a10*/  FMUL.FTZ R46, R46, R69 ;  /* 0x000000452e2e7220 */ /* 0x000fe40000410000 */
[----:B------:R-:W-:Y:S08]  /*3a20*/  MUFU.RCP R82, R49 ;  /* 0x0000003100527308 */ /* 0x000ff00000001000 */
[----:B------:R-:W0:Y:S08]  /*3a30*/  MUFU.RCP R73, R54 ;  /* 0x0000003600497308 */ /* 0x000e300000001000 */
[----:B------:R0:W-:Y:S08]  /*3a40*/  MUFU.RCP R75, R55 ;  /* 0x00000037004b7308 */ /* 0x0001f00000001000 */
[----:B------:R-:W-:Y:S01]  /*3a50*/  MUFU.RCP R87, R77 ;  /* 0x0000004d00577308 */ /* 0x000fe20000001000 */
[----:B0-----:R-:W-:-:S04]  /*3a60*/  FADD.FTZ R55, -R73, 1 ;  /* 0x3f80000049377421 */ /* 0x001fc80000010100 */
[C---:B------:R-:W-:Y:S01]  /*3a70*/  FFMA.FTZ R55, R40.reuse, R55, 1 ;  /* 0x3f80000028377423 */ /* 0x040fe20000010037 */
[----:B------:R-:W-:Y:S02]  /*3a80*/  FMUL.FTZ R40, R40, R73 ;  /* 0x0000004928287220 */ /* 0x000fe40000410000 */
[----:B------:R-:W-:Y:S01]  /*3a90*/  MUFU.RCP R86, R74 ;  /* 0x0000004a00567308 */ /* 0x000fe20000001000 */
[----:B-----5:R0:W-:Y:S04]  /*3aa0*/  STS.128 [R118], R24 ;  /* 0x0000001876007388 */ /* 0x0201e80000000c00 */
[----:B------:R1:W-:Y:S01]  /*3ab0*/  STS.128 [R118+0x200], R28 ;  /* 0x0002001c76007388 */ /* 0x0003e20000000c00 */
[----:B------:R-:W-:-:S03]  /*3ac0*/  NOP ;  /* 0x0000000000007918 */ /* 0x000fc60000000000 */
[----:B------:R-:W2:Y:S01]  /*3ad0*/  LDS.128 R12, [R117] ;  /* 0x00000000750c7984 */ /* 0x000ea20000000c00 */
[----:B0-----:R-:W-:Y:S02]  /*3ae0*/  HADD2.F32 R27, -RZ, R16.H0_H0 ;  /* 0x20000010ff1b7230 */ /* 0x001fe40000004100 */
[----:B------:R-:W-:Y:S02]  /*3af0*/  HADD2.F32 R25, -RZ, R22.H0_H0 ;  /* 0x20000016ff197230 */ /* 0x000fe40000004100 */
[----:B-1----:R-:W-:Y:S02]  /*3b00*/  HADD2.F32 R28, -RZ, R16.H1_H1 ;  /* 0x30000010ff1c7230 */ /* 0x002fe40000004100 */
[----:B------:R-:W-:Y:S01]  /*3b10*/  FADD.FTZ R16, R60, 1 ;  /* 0x3f8000003c107421 */ /* 0x000fe20000010000 */
[--C-:B------:R-:W-:Y:S02]  /*3b20*/  HADD2.F32 R26, -RZ, R23.reuse.H0_H0 ;  /* 0x20000017ff1a7230 */ /* 0x100fe40000004100 */
[----:B------:R-:W-:Y:S01]  /*3b30*/  HADD2.F32 R29, -RZ, R23.H1_H1 ;  /* 0x30000017ff1d7230 */ /* 0x000fe20000004100 */
[----:B------:R0:W1:Y:S01]  /*3b40*/  MUFU.RCP R79, R16 ;  /* 0x00000010004f7308 */ /* 0x0000620000001000 */
[----:B------:R-:W-:-:S02]  /*3b50*/  HADD2.F32 R30, -RZ, R17.H1_H1 ;  /* 0x30000011ff1e7230 */ /* 0x000fc40000004100 */
[----:B------:R-:W-:Y:S02]  /*3b60*/  HADD2.F32 R24, -RZ, R18.H1_H1 ;  /* 0x30000012ff187230 */ /* 0x000fe40000004100 */
[--C-:B------:R-:W-:Y:S02]  /*3b70*/  HADD2.F32 R22, -RZ, R19.reuse.H0_H0 ;  /* 0x20000013ff167230 */ /* 0x100fe40000004100 */
[----:B------:R-:W-:Y:S02]  /*3b80*/  HADD2.F32 R23, -RZ, R19.H1_H1 ;  /* 0x30000013ff177230 */ /* 0x000fe40000004100 */
[--C-:B--2---:R-:W-:Y:S02]  /*3b90*/  HADD2.F32 R31, -RZ, R12.reuse.H0_H0 ;  /* 0x2000000cff1f7230 */ /* 0x104fe40000004100 */
        /* <DEDUP_REMOVED lines=10> */
[----:B0-----:R-:W-:Y:S01]  /*3c40*/  FMUL.FTZ R16, R66, R13 ;  /* 0x0000000d42107220 */ /* 0x001fe20000410000 */
[----:B------:R-:W-:-:S02]  /*3c50*/  HADD2.F32 R68, -RZ, R15.H1_H1 ;  /* 0x3000000fff447230 */ /* 0x000fc40000004100 */
[C---:B------:R-:W-:Y:S01]  /*3c60*/  FADD.FTZ R15, -R65.reuse, 1 ;  /* 0x3f800000410f7421 */ /* 0x040fe20000010100 */
[----:B------:R-:W-:Y:S01]  /*3c70*/  FMUL.FTZ R18, R65, R14 ;  /* 0x0000000e41127220 */ /* 0x000fe20000410000 */
[----:B------:R-:W-:Y:S01]  /*3c80*/  FMUL.FTZ R16, R16, R17 ;  /* 0x0000001110107220 */ /* 0x000fe20000410000 */
[----:B------:R-:W-:Y:S01]  /*3c90*/  FADD.FTZ R17, -R67, 1 ;  /* 0x3f80000043117421 */ /* 0x000fe20000010100 */
[----:B------:R-:W-:Y:S01]  /*3ca0*/  FFMA.FTZ R19, R44, R15, 1 ;  /* 0x3f8000002c137423 */ /* 0x000fe2000001000f */
[----:B------:R-:W-:Y:S01]  /*3cb0*/  FMUL.FTZ R49, R57, R62 ;  /* 0x0000003e39317220 */ /* 0x000fe20000410000 */
[----:B------:R-:W0:Y:S01]  /*3cc0*/  LDS.128 R12, [R117+0x10] ;  /* 0x00001000750c7984 */ /* 0x000e220000000c00 */
        /* <DEDUP_REMOVED lines=14> */
[C---:B------:R-:W-:Y:S01]  /*3db0*/  FADD.FTZ R52, -R72.reuse, 1 ;  /* 0x3f80000048347421 */ /* 0x040fe20000010100 */
[----:B------:R-:W-:Y:S01]  /*3dc0*/  FMUL.FTZ R18, R71, R18 ;  /* 0x0000001247127220 */ /* 0x000fe20000410000 */
[----:B------:R-:W-:Y:S01]  /*3dd0*/  FMUL.FTZ R53, R72, R53 ;  /* 0x0000003548357220 */ /* 0x000fe20000410000 */
[----:B------:R-:W-:Y:S01]  /*3de0*/  FMUL.FTZ R54, R29, R68 ;  /* 0x000000441d367220 */ /* 0x000fe20000410000 */
[----:B------:R-:W-:Y:S01]  /*3df0*/  FFMA.FTZ R52, R35, R52, 1 ;  /* 0x3f80000023347423 */ /* 0x000fe20000010034 */
[----:B------:R-:W-:Y:S01]  /*3e00*/  FMUL.FTZ R18, R18, R49 ;  /* 0x0000003112127220 */ /* 0x000fe20000410000 */
[----:B------:R-:W-:Y:S01]  /*3e10*/  FADD.FTZ R49, R78, 1 ;  /* 0x3f8000004e317421 */ /* 0x000fe20000010000 */
[----:B------:R-:W-:Y:S01]  /*3e20*/  FMUL.FTZ R54, R73, R54 ;  /* 0x0000003649367220 */ /* 0x000fe20000410000 */
[----:B------:R-:W-:Y:S01]  /*3e30*/  FMUL.FTZ R52, R53, R52 ;  /* 0x0000003435347220 */ /* 0x000fe20000410000 */
[----:B------:R-:W-:Y:S01]  /*3e40*/  FADD.FTZ R53, R80, 1 ;  /* 0x3f80000050357421 */ /* 0x000fe20000010000 */
[----:B------:R2:W3:Y:S01]  /*3e50*/  MUFU.RCP R94, R49 ;  /* 0x00000031005e7308 */ /* 0x0004e20000001000 */
[----:B------:R-:W-:Y:S01]  /*3e60*/  FMUL.FTZ R55, R54, R55 ;  /* 0x0000003736377220 */ /* 0x000fe20000410000 */
[----:B------:R-:W-:Y:S01]  /*3e70*/  FADD.FTZ R54, -R82, 1 ;  /* 0x3f80000052367421 */ /* 0x000fe20000010100 */
[----:B------:R-:W-:Y:S01]  /*3e80*/  FMUL.FTZ R45, R45, R66 ;  /* 0x000000422d2d7220 */ /* 0x000fe20000410000 */
[----:B------:R-:W-:Y:S01]  /*3e90*/  FMUL.FTZ R44, R44, R65 ;  /* 0x000000412c2c7220 */ /* 0x000fe20000410000 */
[----:B------:R-:W-:Y:S01]  /*3ea0*/  FMUL.FTZ R42, R42, R67 ;  /* 0x000000432a2a7220 */ /* 0x000fe20000410000 */
[----:B------:R-:W-:Y:S01]  /*3eb0*/  FFMA.FTZ R84, R39, R54, 1 ;  /* 0x3f80000027547423 */ /* 0x000fe20000010036 */
[----:B------:R-:W-:Y:S01]  /*3ec0*/  FMUL.FTZ R34, R34, R71 ;  /* 0x0000004722227220 */ /* 0x000fe20000410000 */
[----:B------:R4:W5:Y:S01]  /*3ed0*/  MUFU.RCP R120, R53 ;  /* 0x0000003500787308 */ /* 0x0009620000001000 */
[----:B------:R-:W-:Y:S01]  /*3ee0*/  FMUL.FTZ R66, R47, R44 ;  /* 0x0000002c2f427220 */ /* 0x000fe20000410000 */
[----:B------:R-:W-:Y:S01]  /*3ef0*/  FMUL.FTZ R65, R56, R42 ;  /* 0x0000002a38417220 */ /* 0x000fe20000410000 */
[----:B------:R-:W-:Y:S01]  /*3f00*/  FMUL.FTZ R35, R35, R72 ;  /* 0x0000004823237220 */ /* 0x000fe20000410000 */
[----:B------:R-:W-:Y:S01]  /*3f10*/  FMUL.FTZ R39, R39, R82 ;  /* 0x0000005227277220 */ /* 0x000fe20000410000 */
[----:B------:R-:W-:Y:S01]  /*3f20*/  FMUL.FTZ R56, R57, R43 ;  /* 0x0000002b39387220 */ /* 0x000fe20000410000 */
[----:B------:R-:W-:Y:S01]  /*3f30*/  FMUL.FTZ R57, R25, R46 ;  /* 0x0000002e19397220 */ /* 0x000fe20000410000 */
[----:B0-----:R-:W-:-:S02]  /*3f40*/  HADD2.F32 R74, -RZ, R12.H0_H0 ;  /* 0x2000000cff4a7230 */ /* 0x001fc40000004100 */
[----:B------:R-:W-:Y:S01]  /*3f50*/  FMUL.FTZ R58, R58, R34 ;  /* 0x000000223a3a7220 */ /* 0x000fe20000410000 */
[----:B------:R-:W-:Y:S02]  /*3f60*/  HADD2.F32 R77, -RZ, R12.H1_H1 ;  /* 0x3000000cff4d7230 */ /* 0x000fe40000004100 */
[----:B------:R-:W-:Y:S01]  /*3f70*/  FADD.FTZ R12, -R76, 1 ;  /* 0x3f8000004c0c7421 */ /* 0x000fe20000010100 */
[--C-:B------:R-:W-:Y:S02]  /*3f80*/  HADD2.F32 R93, -RZ, R15.reuse.H0_H0 ;  /* 0x2000000fff5d7230 */ /* 0x100fe40000004100 */
[----:B------:R-:W-:Y:S01]  /*3f90*/  FMUL.FTZ R67, R26, R35 ;  /* 0x000000231a437220 */ /* 0x000fe20000410000 */
[----:B------:R-:W-:Y:S02]  /*3fa0*/  HADD2.F32 R95, -RZ, R15.H1_H1 ;  /* 0x3000000fff5f7230 */ /* 0x000fe40000004100 */
[----:B-1----:R-:W-:Y:S01]  /*3fb0*/  FADD.FTZ R15, -R79, 1 ;  /* 0x3f8000004f0f7421 */ /* 0x002fe20000010100 */
[----:B------:R-:W-:-:S02]  /*3fc0*/  HADD2.F32 R78, -RZ, R13.H0_H0 ;  /* 0x2000000dff4e7230 */ /* 0x000fc40000004100 */
[----:B------:R-:W-:Y:S01]  /*3fd0*/  FMUL.FTZ R70, R29, R40 ;  /* 0x000000281d467220 */ /* 0x000fe20000410000 */
[----:B------:R-:W-:Y:S02]  /*3fe0*/  HADD2.F32 R81, -RZ, R13.H1_H1 ;  /* 0x3000000dff517230 */ /* 0x000fe40000004100 */
        /* <DEDUP_REMOVED lines=8> */
[----:B--2---:R-:W-:Y:S01]  /*4070*/  FMUL.FTZ R49, R30, R81 ;  /* 0x000000511e317220 */ /* 0x004fe20000410000 */
[----:B------:R-:W-:Y:S01]  /*4080*/  FFMA.FTZ R13, R38, R13, 1 ;  /* 0x3f800000260d7423 */ /* 0x000fe2000001000d */
[----:B------:R-:W-:Y:S01]  /*4090*/  FMUL.FTZ R12, R75, R12 ;  /* 0x0000000c4b0c7220 */ /* 0x000fe20000410000 */
[----:B------:R-:W-:Y:S01]  /*40a0*/  FMUL.FTZ R15, R76, R15 ;  /* 0x0000000f4c0f7220 */ /* 0x000fe20000410000 */
[----:B----4-:R-:W-:Y:S01]  /*40b0*/  FMUL.FTZ R53, R79, R54 ;  /* 0x000000364f357220 */ /* 0x010fe20000410000 */
[----:B------:R-:W-:Y:S01]  /*40c0*/  FMUL.FTZ R83, R82, R49 ;  /* 0x0000003152537220 */ /* 0x000fe20000410000 */
[----:B------:R-:W-:Y:S01]  /*40d0*/  FMUL.FTZ R49, R12, R13 ;  /* 0x0000000d0c317220 */ /* 0x000fe20000410000 */
[----:B------:R-:W-:Y:S01]  /*40e0*/  FMUL.FTZ R54, R15, R14 ;  /* 0x0000000e0f367220 */ /* 0x000fe20000410000 */
[----:B------:R-:W-:Y:S01]  /*40f0*/  FADD.FTZ R13, -R87, 1 ;  /* 0x3f800000570d7421 */ /* 0x000fe20000010100 */
[----:B---3--:R-:W-:Y:S01]  /*4100*/  FADD.FTZ R14, -R94, 1 ;  /* 0x3f8000005e0e7421 */ /* 0x008fe20000010100 */
[----:B------:R-:W-:Y:S01]  /*4110*/  FMUL.FTZ R53, R53, R80 ;  /* 0x0000005035357220 */ /* 0x000fe20000410000 */
[----:B------:R-:W-:Y:S01]  /*4120*/  FMUL.FTZ R84, R83, R84 ;  /* 0x0000005453547220 */ /* 0x000fe20000410000 */
[----:B------:R-:W-:Y:S01]  /*4130*/  FFMA.FTZ R15, R32, R13, 1 ;  /* 0x3f800000200f7423 */ /* 0x000fe2000001000d */
[----:B------:R-:W-:Y:S01]  /*4140*/  FFMA.FTZ R89, R3, R14, 1 ;  /* 0x3f80000003597423 */ /* 0x000fe2000001000e */
[----:B------:R-:W-:Y:S01]  /*4150*/  FADD.FTZ R12, -R86, 1 ;  /* 0x3f800000560c7421 */ /* 0x000fe20000010100 */
[----:B-----5:R-:W-:Y:S01]  /*4160*/  FADD.FTZ R80, -R120, 1 ;  /* 0x3f80000078507421 */ /* 0x020fe20000010100 */
        /* <DEDUP_REMOVED lines=15> */
[----:B------:R-:W-:Y:S01]  /*4260*/  HADD2.F32 R90, -RZ, R11.H0_H0 ;  /* 0x2000000bff5a7230 */ /* 0x000fe20000004100 */
        /* <DEDUP_REMOVED lines=11> */
[----:B------:R-:W-:Y:S01]  /*4320*/  HADD2.F32 R53, -RZ, R5.H1_H1 ;  /* 0x30000005ff357230 */ /* 0x000fe20000004100 */
[----:B------:R-:W-:Y:S01]  /*4330*/  F2FP.F16.F32.PACK_AB R19, R91, R88 ;  /* 0x000000585b13723e */ /* 0x000fe200000000ff */
[----:B------:R-:W-:-:S02]  /*4340*/  HADD2.F32 R88, -RZ, R4.H0_H0 ;  /* 0x20000004ff587230 */ /* 0x000fc40000004100 */
[----:B------:R-:W-:Y:S01]  /*4350*/  FMUL.FTZ R38, R38, R75 ;  /* 0x0000004b26267220 */ /* 0x000fe20000410000 */
[----:B------:R-:W-:Y:S02]  /*4360*/  HADD2.F32 R52, -RZ, R6.H0_H0 ;  /* 0x20000006ff347230 */ /* 0x000fe40000004100 */
[----:B------:R-:W-:Y:S01]  /*4370*/  FMUL.FTZ R33, R33, R76 ;  /* 0x0000004c21217220 */ /* 0x000fe20000410000 */
[----:B------:R-:W-:Y:S02]  /*4380*/  HADD2.F32 R49, -RZ, R7.H1_H1 ;  /* 0x30000007ff317230 */ /* 0x000fe40000004100 */
[----:B------:R-:W-:Y:S01]  /*4390*/  FMUL.FTZ R36, R36, R79 ;  /* 0x0000004f24247220 */ /* 0x000fe20000410000 */
[----:B------:R-:W-:Y:S02]  /*43a0*/  HADD2.F32 R91, -RZ, R10.H1_H1 ;  /* 0x3000000aff5b7230 */ /* 0x000fe40000004100 */
[----:B------:R-:W-:Y:S01]  /*43b0*/  FMUL.FTZ R37, R37, R86 ;  /* 0x0000005625257220 */ /* 0x000fe20000410000 */
[----:B------:R-:W-:-:S02]  /*43c0*/  HADD2.F32 R89, -RZ, R11.H1_H1 ;  /* 0x3000000bff597230 */ /* 0x000fc40000004100 */
[----:B------:R-:W-:Y:S01]  /*43d0*/  FMUL.FTZ R87, R32, R87 ;  /* 0x0000005720577220 */ /* 0x000fe20000410000 */
[----:B------:R-:W-:Y:S01]  /*43e0*/  FMUL.FTZ R3, R3, R94 ;  /* 0x0000005e03037220 */ /* 0x000fe20000410000 */
[----:B------:R-:W-:Y:S01]  /*43f0*/  FMUL.FTZ R120, R41, R120 ;  /* 0x0000007829787220 */ /* 0x000fe20000410000 */
[----:B------:R-:W-:Y:S01]  /*4400*/  FMUL.FTZ R69, R27, R38 ;  /* 0x000000261b457220 */ /* 0x000fe20000410000 */
[----:B------:R-:W-:Y:S01]  /*4410*/  FMUL.FTZ R72, R28, R33 ;  /* 0x000000211c487220 */ /* 0x000fe20000410000 */
[----:B------:R-:W-:Y:S01]  /*4420*/  FMUL.FTZ R71, R21, R36 ;  /* 0x0000002415477220 */ /* 0x000fe20000410000 */
[----:B------:R-:W-:Y:S01]  /*4430*/  FMUL.FTZ R76, R30, R39 ;  /* 0x000000271e4c7220 */ /* 0x000fe20000410000 */
[----:B------:R-:W-:Y:S01]  /*4440*/  STS.128 [R117], R12 ;  /* 0x0000000c75007388 */ /* 0x000fe20000000c00 */
[----:B------:R-:W-:Y:S01]  /*4450*/  FMUL.FTZ R73, R20, R37 ;  /* 0x0000002514497220 */ /* 0x000fe20000410000 */
[----:B------:R-:W-:Y:S01]  /*4460*/  FMUL.FTZ R80, R24, R87 ;  /* 0x0000005718507220 */ /* 0x000fe20000410000 */
[----:B------:R-:W-:Y:S01]  /*4470*/  FMUL.FTZ R75, R22, R3 ;  /* 0x00000003164b7220 */ /* 0x000fe20000410000 */
[----:B------:R0:W-:Y:S01]  /*4480*/  STS.128 [R117+0x10], R16 ;  /* 0x0000101075007388 */ /* 0x0001e20000000c00 */
[----:B------:R-:W-:-:S03]  /*4490*/  NOP ;  /* 0x0000000000007918 */ /* 0x000fc60000000000 */
[----:B------:R-:W1:Y:S01]  /*44a0*/  LDS.128 R12, [R118] ;  /* 0x00000000760c7984 */ /* 0x000e620000000c00 */
[----:B------:R-:W-:-:S03]  /*44b0*/  FMUL.FTZ R82, R23, R120 ;  /* 0x0000007817527220 */ /* 0x000fc60000410000 */
[----:B------:R-:W2:Y:S01]  /*44c0*/  LDS.128 R4, [R118+0x200] ;  /* 0x0002000076047984 */ /* 0x000ea20000000c00 */
        /* <DEDUP_REMOVED lines=50> */
.L_x_6017:
        /* <DEDUP_REMOVED lines=42> */
[----:B------:R-:W-:Y:S01]  /*4a90*/  FADD.FTZ R16, R16, R16 ;  /* 0x0000001010107221 */ /* 0x000fe20000010000 */
[----:B0-----:R-:W-:Y:S01]  /*4aa0*/  FADD.FTZ R15, R66, R66 ;  /* 0x00000042420f7221 */ /* 0x001fe20000010000 */
        /* <DEDUP_REMOVED lines=26> */
.L_x_6114:
        /* <DEDUP_REMOVED lines=316> */
.L_x_6020:
[----:B------:R-:W-:-:S06]  /*6010*/  LEA R76, R120, UR30, 0x3 ;  /* 0x0000001e784c7c11 */ /* 0x000fcc000f8e18ff */
[----:B------:R-:W0:Y:S02]  /*6020*/  LDS.64 R76, [R76+0xea88] ;  /* 0x00ea88004c4c7984 */ /* 0x000e240000000a00 */
.L_x_6021:
[----:B------:R-:W-:Y:S05]  /*6030*/  BSYNC.RECONVERGENT B0 ;  /* 0x0000000000007941 */ /* 0x000fea0003800200 */
.L_x_6019:
        /* <DEDUP_REMOVED lines=305> */
.L_x_6141:
        /* <DEDUP_REMOVED lines=13> */
.L_x_6144:
[----:B------:R-:W-:-:S03]  /*7420*/  UMOV UR9, 0xffffffff ;  /* 0xffffffff00097882 */ /* 0x000fc60000000000 */
[----:B------:R-:W-:Y:S05]  /*7430*/  BRA.DIV UR9, `(.L_x_6025) ;  /* 0x0000008209487947 */ /* 0x000fea000b800000 */
.L_x_6147:
[----:B------:R-:W-:-:S03]  /*7440*/  UMOV UR9, 0xffffffff ;  /* 0xffffffff00097882 */ /* 0x000fc60000000000 */
[----:B------:R-:W-:Y:S05]  /*7450*/  BRA.DIV UR9, `(.L_x_6026) ;  /* 0x0000008209687947 */ /* 0x000fea000b800000 */
.L_x_6150:
[----:B------:R-:W-:-:S03]  /*7460*/  UMOV UR9, 0xffffffff ;  /* 0xffffffff00097882 */ /* 0x000fc60000000000 */
[----:B------:R-:W-:Y:S05]  /*7470*/  BRA.DIV UR9, `(.L_x_6027) ;  /* 0x0000008209887947 */ /* 0x000fea000b800000 */
.L_x_6153:
        /* <DEDUP_REMOVED lines=10> */
.L_x_6163:
        /* <DEDUP_REMOVED lines=45> */
.L_x_6022:
        /* <DEDUP_REMOVED lines=313> */
.L_x_6168:
        /* <DEDUP_REMOVED lines=12> */
.L_x_6032:
[----:B------:R-:W-:Y:S05]  /*8c40*/  BSYNC.RECONVERGENT B0 ;  /* 0x0000000000007941 */ /* 0x000fea0003800200 */
.L_x_6031:
[----:B------:R-:W-:Y:S01]  /*8c50*/  UMOV UR9, 0xffffffff ;  /* 0xffffffff00097882 */ /* 0x000fe20000000000 */
[----:B------:R-:W-:Y:S02]  /*8c60*/  ISETP.GT.U32.AND P2, PT, R205, 0x1d, PT ;  /* 0x0000001dcd00780c */ /* 0x000fe40003f44070 */
[----:B------:R-:W-:Y:S11]  /*8c70*/  BRA.DIV UR9, `(.L_x_6033) ;  /* 0x0000006e09d87947 */ /* 0x000ff6000b800000 */
[----:B--2---:R2:W1:Y:S04]  /*8c80*/  SHFL.DOWN PT, R72, R249, 0x2, 0x1f ;  /* 0x08401f00f9487f89 */ /* 0x00446800000e0000 */
[----:B---3--:R2:W3:Y:S04]  /*8c90*/  SHFL.DOWN PT, R73, R250, 0x2, 0x1f ;  /* 0x08401f00fa497f89 */ /* 0x0084e800000e0000 */
[----:B----4-:R2:W4:Y:S04]  /*8ca0*/  SHFL.DOWN PT, R75, R248, 0x2, 0x1f ;  /* 0x08401f00f84b7f89 */ /* 0x01052800000e0000 */
[----:B0-----:R2:W0:Y:S02]  /*8cb0*/  SHFL.DOWN PT, R245, R247, 0x2, 0x1f ;  /* 0x08401f00f7f57f89 */ /* 0x00142400000e0000 */
.L_x_6174:
        /* <DEDUP_REMOVED lines=12> */
.L_x_6035:
[----:B------:R-:W-:Y:S05]  /*8d80*/  BSYNC.RECONVERGENT B0 ;  /* 0x0000000000007941 */ /* 0x000fea0003800200 */
.L_x_6034:
[----:B------:R-:W-:Y:S01]  /*8d90*/  UMOV UR9, 0xffffffff ;  /* 0xffffffff00097882 */ /* 0x000fe20000000000 */
[----:B------:R-:W-:Y:S02]  /*8da0*/  ISETP.GT.U32.AND P2, PT, R205, 0x1b, PT ;  /* 0x0000001bcd00780c */ /* 0x000fe40003f44070 */
[----:B------:R-:W-:Y:S11]  /*8db0*/  BRA.DIV UR9, `(.L_x_6036) ;  /* 0x0000006e09f87947 */ /* 0x000ff6000b800000 */
[----:B-1----:R1:W1:Y:S04]  /*8dc0*/  SHFL.DOWN PT, R72, R249, 0x4, 0x1f ;  /* 0x08801f00f9487f89 */ /* 0x00226800000e0000 */
[----:B---3--:R3:W1:Y:S04]  /*8dd0*/  SHFL.DOWN PT, R73, R250, 0x4, 0x1f ;  /* 0x08801f00fa497f89 */ /* 0x00866800000e0000 */
[----:B----4-:R3:W4:Y:S04]  /*8de0*/  SHFL.DOWN PT, R75, R248, 0x4, 0x1f ;  /* 0x08801f00f84b7f89 */ /* 0x01072800000e0000 */
[----:B0-----:R3:W0:Y:S02]  /*8df0*/  SHFL.DOWN PT, R245, R247, 0x4, 0x1f ;  /* 0x08801f00f7f57f89 */ /* 0x00162400000e0000 */
.L_x_6180:
        /* <DEDUP_REMOVED lines=12> */
.L_x_6038:
[----:B------:R-:W-:Y:S05]  /*8ec0*/  BSYNC.RECONVERGENT B0 ;  /* 0x0000000000007941 */ /* 0x000fea0003800200 */
.L_x_6037:
[----:B------:R-:W-:Y:S01]  /*8ed0*/  UMOV UR9, 0xffffffff ;  /* 0xffffffff00097882 */ /* 0x000fe20000000000 */
[----:B------:R-:W-:Y:S02]  /*8ee0*/  ISETP.GT.U32.AND P2, PT, R205, 0x17, PT ;  /* 0x00000017cd00780c */ /* 0x000fe40003f44070 */
[----:B------:R-:W-:Y:S11]  /*8ef0*/  BRA.DIV UR9, `(.L_x_6039) ;  /* 0x0000007209187947 */ /* 0x000ff6000b800000 */
[----:B-1----:R1:W1:Y:S04]  /*8f00*/  SHFL.DOWN PT, R72, R249, 0x8, 0x1f ;  /* 0x09001f00f9487f89 */ /* 0x00226800000e0000 */
[----:B------:R0:W1:Y:S04]  /*8f10*/  SHFL.DOWN PT, R73, R250, 0x8, 0x1f ;  /* 0x09001f00fa497f89 */ /* 0x00006800000e0000 */
[----:B----4-:R4:W1:Y:S04]  /*8f20*/  SHFL.DOWN PT, R75, R248, 0x8, 0x1f ;  /* 0x09001f00f84b7f89 */ /* 0x01086800000e0000 */
[----:B0-----:R4:W0:Y:S02]  /*8f30*/  SHFL.DOWN PT, R245, R247, 0x8, 0x1f ;  /* 0x09001f00f7f57f89 */ /* 0x00182400000e0000 */
.L_x_6186:
        /* <DEDUP_REMOVED lines=12> */
.L_x_6041:
[----:B------:R-:W-:Y:S05]  /*9000*/  BSYNC.RECONVERGENT B0 ;  /* 0x0000000000007941 */ /* 0x000fea0003800200 */
.L_x_6040:
[----:B------:R-:W-:Y:S01]  /*9010*/  UMOV UR9, 0xffffffff ;  /* 0xffffffff00097882 */ /* 0x000fe20000000000 */
[----:B------:R-:W-:Y:S02]  /*9020*/  ISETP.GT.U32.AND P2, PT, R205, 0xf, PT ;  /* 0x0000000fcd00780c */ /* 0x000fe40003f44070 */
[----:B------:R-:W-:Y:S11]  /*9030*/  BRA.DIV UR9, `(.L_x_6042) ;  /* 0x0000007209387947 */ /* 0x000ff6000b800000 */
[----:B-1----:R1:W1:Y:S04]  /*9040*/  SHFL.DOWN PT, R72, R249, 0x10, 0x1f ;  /* 0x0a001f00f9487f89 */ /* 0x00226800000e0000 */
[----:B------:R0:W1:Y:S04]  /*9050*/  SHFL.DOWN PT, R73, R250, 0x10, 0x1f ;  /* 0x0a001f00fa497f89 */ /* 0x00006800000e0000 */
[----:B------:R1:W1:Y:S04]  /*9060*/  SHFL.DOWN PT, R75, R248, 0x10, 0x1f ;  /* 0x0a001f00f84b7f89 */ /* 0x00026800000e0000 */
[----:B0-----:R0:W0:Y:S02]  /*9070*/  SHFL.DOWN PT, R245, R247, 0x10, 0x1f ;  /* 0x0a001f00f7f57f89 */ /* 0x00102400000e0000 */
.L_x_6192:
        /* <DEDUP_REMOVED lines=12> */
.L_x_6044:
[----:B------:R-:W-:Y:S05]  /*9140*/  BSYNC.RECONVERGENT B0 ;  /* 0x0000000000007941 */ /* 0x000fea0003800200 */
.L_x_6043:
        /* <DEDUP_REMOVED lines=27> */
.L_x_6206:
        /* <DEDUP_REMOVED lines=15> */
.L_x_6047:
[----:B------:R-:W-:Y:S05]  /*93f0*/  BSYNC.RECONVERGENT B0 ;  /* 0x0000000000007941 */ /* 0x000fea0003800200 */
.L_x_6046:
        /* <DEDUP_REMOVED lines=38> */
.L_x_6029:
        /* <DEDUP_REMOVED lines=688> */
.L_x_6049:
[----:B------:R-:W-:Y:S05]  /*c160*/  BSYNC.RECONVERGENT B0 ;  /* 0x0000000000007941 */ /* 0x000fea0003800200 */
.L_x_6048:
[----:B------:R-:W0:Y:S01]  /*c170*/  LDS R237, [R237+0x8600] ;  /* 0x00860000eded7984 */ /* 0x000e220000000800 */
[----:B------:R-:W-:Y:S04]  /*c180*/  BSSY.RECONVERGENT B0, `(.L_x_6050) ;  /* 0x0000004000007945 */ /* 0x000fe80003800200 */
[----:B------:R-:W-:Y:S05]  /*c190*/  @!P2 BRA `(.L_x_6051) ;  /* 0x000000000008a947 */ /* 0x000fea0003800000 */
[----:B------:R2:W-:Y:S04]  /*c1a0*/  REDG.E.ADD.F32.FTZ.RN.STRONG.GPU desc[UR32][R60.64+0x200], R233 ;  /* 0x000200e93c0079a6 */ /* 0x0005e8000c12f320 */
[----:B0-----:R2:W-:Y:S02]  /*c1b0*/  REDG.E.ADD.F32.FTZ.RN.STRONG.GPU desc[UR32][R68.64+0x200], R237 ;  /* 0x000200ed440079a6 */ /* 0x0015e4000c12f320 */
.L_x_6051:
[----:B------:R-:W-:Y:S05]  /*c1c0*/  BSYNC.RECONVERGENT B0 ;  /* 0x0000000000007941 */ /* 0x000fea0003800200 */
.L_x_6050:
        /* <DEDUP_REMOVED lines=11> */
.L_x_6053:
[----:B------:R-:W-:Y:S05]  /*c280*/  BSYNC.RECONVERGENT B0 ;  /* 0x0000000000007941 */ /* 0x000fea0003800200 */
.L_x_6052:
[----:B-1----:R1:W4:Y:S01]  /*c290*/  LDS R205, [R190+0x8a00] ;  /* 0x008a0000becd7984 */ /* 0x0023220000000800 */
[----:B------:R-:W-:Y:S04]  /*c2a0*/  BSSY.RECONVERGENT B0, `(.L_x_6054) ;  /* 0x0000004000007945 */ /* 0x000fe80003800200 */
[----:B------:R-:W-:Y:S05]  /*c2b0*/  @!P0 BRA `(.L_x_6055) ;  /* 0x0000000000088947 */ /* 0x000fea0003800000 */
[----:B------:R0:W-:Y:S04]  /*c2c0*/  REDG.E.ADD.F32.FTZ.RN.STRONG.GPU desc[UR32][R60.64+0x600], R189 ;  /* 0x000600bd3c0079a6 */ /* 0x0001e8000c12f320 */
[----:B----4-:R4:W-:Y:S02]  /*c2d0*/  REDG.E.ADD.F32.FTZ.RN.STRONG.GPU desc[UR32][R68.64+0x600], R205 ;  /* 0x000600cd440079a6 */ /* 0x0109e4000c12f320 */
.L_x_6055:
[----:B------:R-:W-:Y:S05]  /*c2e0*/  BSYNC.RECONVERGENT B0 ;  /* 0x0000000000007941 */ /* 0x000fea0003800200 */
.L_x_6054:
[----:B0-----:R0:W0:Y:S01]  /*c2f0*/  LDS R189, [R188+0x8c00] ;  /* 0x008c0000bcbd7984 */ /* 0x0010220000000800 */
[----:B------:R-:W-:Y:S04]  /*c300*/  BSSY.RECONVERGENT B0, `(.L_x_6056) ;  /* 0x0000004000007945 */ /* 0x000fe80003800200 */
[----:B------:R-:W-:Y:S05]  /*c310*/  @!P2 BRA `(.L_x_6057) ;  /* 0x000000000008a947 */ /* 0x000fea0003800000 */
[----:B------:R1:W-:Y:S04]  /*c320*/  REDG.E.ADD.F32.FTZ.RN.STRONG.GPU desc[UR32][R60.64+0x800], R187 ;  /* 0x000800bb3c0079a6 */ /* 0x0003e8000c12f320 */
[----:B0-----:R1:W-:Y:S02]  /*c330*/  REDG.E.ADD.F32.FTZ.RN.STRONG.GPU desc[UR32][R68.64+0x800], R189 ;  /* 0x000800bd440079a6 */ /* 0x0013e4000c12f320 */
.L_x_6057:
[----:B------:R-:W-:Y:S05]  /*c340*/  BSYNC.RECONVERGENT B0 ;  /* 0x0000000000007941 */ /* 0x000fea0003800200 */
.L_x_6056:
[----:B-1----:R1:W0:Y:S01]  /*c350*/  LDS R187, [R186+0x8e00] ;  /* 0x008e0000babb7984 */ /* 0x0022220000000800 */
[----:B------:R-:W-:Y:S04]  /*c360*/  BSSY.RECONVERGENT B0, `(.L_x_6058) ;  /* 0x0000004000007945 */ /* 0x000fe80003800200 */
[----:B------:R-:W-:Y:S05]  /*c370*/  @!P3 BRA `(.L_x_6059) ;  /* 0x000000000008b947 */ /* 0x000fea0003800000 */
[----:B------:R1:W-:Y:S04]  /*c380*/  REDG.E.ADD.F32.FTZ.RN.STRONG.GPU desc[UR32][R60.64+0xa00], R185 ;  /* 0x000a00b93c0079a6 */ /* 0x0003e8000c12f320 */
[----:B0-----:R1:W-:Y:S02]  /*c390*/  REDG.E.ADD.F32.FTZ.RN.STRONG.GPU desc[UR32][R68.64+0xa00], R187 ;  /* 0x000a00bb440079a6 */ /* 0x0013e4000c12f320 */
.L_x_6059:
[----:B------:R-:W-:Y:S05]  /*c3a0*/  BSYNC.RECONVERGENT B0 ;  /* 0x0000000000007941 */ /* 0x000fea0003800200 */
.L_x_6058:
[----:B-1----:R1:W0:Y:S01]  /*c3b0*/  LDS R185, [R184+0x9000] ;  /* 0x00900000b8b97984 */ /* 0x0022220000000800 */
[----:B------:R-:W-:Y:S04]  /*c3c0*/  BSSY.RECONVERGENT B0, `(.L_x_6060) ;  /* 0x0000004000007945 */ /* 0x000fe80003800200 */
[----:B------:R-:W-:Y:S05]  /*c3d0*/  @!P4 BRA `(.L_x_6061) ;  /* 0x000000000008c947 */ /* 0x000fea0003800000 */
[----:B------:R1:W-:Y:S04]  /*c3e0*/  REDG.E.ADD.F32.FTZ.RN.STRONG.GPU desc[UR32][R60.64+0xc00], R183 ;  /* 0x000c00b73c0079a6 */ /* 0x0003e8000c12f320 */
[----:B0-----:R1:W-:Y:S02]  /*c3f0*/  REDG.E.ADD.F32.FTZ.RN.STRONG.GPU desc[UR32][R68.64+0xc00], R185 ;  /* 0x000c00b9440079a6 */ /* 0x0013e4000c12f320 */
.L_x_6061:
[----:B------:R-:W-:Y:S05]  /*c400*/  BSYNC.RECONVERGENT B0 ;  /* 0x0000000000007941 */ /* 0x000fea0003800200 */
.L_x_6060:
[----:B-1----:R1:W0:Y:S01]  /*c410*/  LDS R183, [R182+0x9200] ;  /* 0x00920000b6b77984 */ /* 0x0022220000000800 */
[----:B------:R-:W-:Y:S04]  /*c420*/  BSSY.RECONVERGENT B0, `(.L_x_6062) ;  /* 0x0000004000007945 */ /* 0x000fe80003800200 */
[----:B------:R-:W-:Y:S05]  /*c430*/  @!P5 BRA `(.L_x_6063) ;  /* 0x000000000008d947 */ /* 0x000fea0003800000 */
[----:B------:R1:W-:Y:S04]  /*c440*/  REDG.E.ADD.F32.FTZ.RN.STRONG.GPU desc[UR32][R60.64+0xe00], R181 ;  /* 0x000e00b53c0079a6 */ /* 0x0003e8000c12f320 */
[----:B0-----:R1:W-:Y:S02]  /*c450*/  REDG.E.ADD.F32.FTZ.RN.STRONG.GPU desc[UR32][R68.64+0xe00], R183 ;  /* 0x000e00b7440079a6 */ /* 0x0013e4000c12f320 */
.L_x_6063:
[----:B------:R-:W-:Y:S05]  /*c460*/  BSYNC.RECONVERGENT B0 ;  /* 0x0000000000007941 */ /* 0x000fea0003800200 */
.L_x_6062:
        /* <DEDUP_REMOVED lines=11> */
.L_x_6065:
[----:B------:R-:W-:Y:S05]  /*c520*/  BSYNC.RECONVERGENT B0 ;  /* 0x0000000000007941 */ /* 0x000fea0003800200 */
.L_x_6064:
[----:B-1----:R1:W0:Y:S01]  /*c530*/  LDS R179, [R178+0x9600] ;  /* 0x00960000b2b37984 */ /* 0x0022220000000800 */
[----:B------:R-:W-:Y:S04]  /*c540*/  BSSY.RECONVERGENT B0, `(.L_x_6066) ;  /* 0x0000004000007945 */ /* 0x000fe80003800200 */
[----:B------:R-:W-:Y:S05]  /*c550*/  @!P0 BRA `(.L_x_6067) ;  /* 0x0000000000088947 */ /* 0x000fea0003800000 */
[----:B------:R1:W-:Y:S04]  /*c560*/  REDG.E.ADD.F32.FTZ.RN.STRONG.GPU desc[UR32][R60.64+0x1200], R177 ;  /* 0x001200b13c0079a6 */ /* 0x0003e8000c12f320 */
[----:B0-----:R1:W-:Y:S02]  /*c570*/  REDG.E.ADD.F32.FTZ.RN.STRONG.GPU desc[UR32][R68.64+0x1200], R179 ;  /* 0x001200b3440079a6 */ /* 0x0013e4000c12f320 */
.L_x_6067:
[----:B------:R-:W-:Y:S05]  /*c580*/  BSYNC.RECONVERGENT B0 ;  /* 0x0000000000007941 */ /* 0x000fea0003800200 */
.L_x_6066:
[----:B-1----:R1:W0:Y:S01]  /*c590*/  LDS R177, [R176+0x9800] ;  /* 0x00980000b0b17984 */ /* 0x0022220000000800 */
[----:B------:R-:W-:Y:S04]  /*c5a0*/  BSSY.RECONVERGENT B0, `(.L_x_6068) ;  /* 0x0000004000007945 */ /* 0x000fe80003800200 */
[----:B------:R-:W-:Y:S05]  /*c5b0*/  @!P2 BRA `(.L_x_6069) ;  /* 0x000000000008a947 */ /* 0x000fea0003800000 */
[----:B------:R1:W-:Y:S04]  /*c5c0*/  REDG.E.ADD.F32.FTZ.RN.STRONG.GPU desc[UR32][R60.64+0x1400], R175 ;  /* 0x001400af3c0079a6 */ /* 0x0003e8000c12f320 */
[----:B0-----:R1:W-:Y:S02]  /*c5d0*/  REDG.E.ADD.F32.FTZ.RN.STRONG.GPU desc[UR32][R68.64+0x1400], R177 ;  /* 0x001400b1440079a6 */ /* 0x0013e4000c12f320 */
.L_x_6069:
[----:B------:R-:W-:Y:S05]  /*c5e0*/  BSYNC.RECONVERGENT B0 ;  /* 0x0000000000007941 */ /* 0x000fea0003800200 */
.L_x_6068:
[----:B-1----:R1:W0:Y:S01]  /*c5f0*/  LDS R175, [R174+0x9a00] ;  /* 0x009a0000aeaf7984 */ /* 0x0022220000000800 */
[----:B------:R-:W-:Y:S04]  /*c600*/  BSSY.RECONVERGENT B0, `(.L_x_6070) ;  /* 0x0000004000007945 */ /* 0x000fe80003800200 */
[----:B------:R-:W-:Y:S05]  /*c610*/  @!P3 BRA `(.L_x_6071) ;  /* 0x000000000008b947 */ /* 0x000fea0003800000 */
[----:B------:R1:W-:Y:S04]  /*c620*/  REDG.E.ADD.F32.FTZ.RN.STRONG.GPU desc[UR32][R60.64+0x1600], R173 ;  /* 0x001600ad3c0079a6 */ /* 0x0003e8000c12f320 */
[----:B0-----:R1:W-:Y:S02]  /*c630*/  REDG.E.ADD.F32.FTZ.RN.STRONG.GPU desc[UR32][R68.64+0x1600], R175 ;  /* 0x001600af440079a6 */ /* 0x0013e4000c12f320 */
.L_x_6071:
[----:B------:R-:W-:Y:S05]  /*c640*/  BSYNC.RECONVERGENT B0 ;  /* 0x0000000000007941 */ /* 0x000fea0003800200 */
.L_x_6070:
[----:B-1----:R1:W0:Y:S01]  /*c650*/  LDS R173, [R172+0x9c00] ;  /* 0x009c0000acad7984 */ /* 0x0022220000000800 */
[----:B------:R-:W-:Y:S04]  /*c660*/  BSSY.RECONVERGENT B0, `(.L_x_6072) ;  /* 0x0000004000007945 */ /* 0x000fe80003800200 */
[----:B------:R-:W-:Y:S05]  /*c670*/  @!P4 BRA `(.L_x_6073) ;  /* 0x000000000008c947 */ /* 0x000fea0003800000 */
[----:B------:R1:W-:Y:S04]  /*c680*/  REDG.E.ADD.F32.FTZ.RN.STRONG.GPU desc[UR32][R60.64+0x1800], R171 ;  /* 0x001800ab3c0079a6 */ /* 0x0003e8000c12f320 */
[----:B0-----:R1:W-:Y:S02]  /*c690*/  REDG.E.ADD.F32.FTZ.RN.STRONG.GPU desc[UR32][R68.64+0x1800], R173 ;  /* 0x001800ad440079a6 */ /* 0x0013e4000c12f320 */
.L_x_6073:
[----:B------:R-:W-:Y:S05]  /*c6a0*/  BSYNC.RECONVERGENT B0 ;  /* 0x0000000000007941 */ /* 0x000fea0003800200 */
.L_x_6072:
[----:B-1----:R1:W0:Y:S01]  /*c6b0*/  LDS R171, [R170+0x9e00] ;  /* 0x009e0000aaab7984 */ /* 0x0022220000000800 */
[----:B------:R-:W-:Y:S04]  /*c6c0*/  BSSY.RECONVERGENT B0, `(.L_x_6074) ;  /* 0x0000004000007945 */ /* 0x000fe80003800200 */
[----:B------:R-:W-:Y:S05]  /*c6d0*/  @!P5 BRA `(.L_x_6075) ;  /* 0x000000000008d947 */ /* 0x000fea0003800000 */
[----:B------:R1:W-:Y:S04]  /*c6e0*/  REDG.E.ADD.F32.FTZ.RN.STRONG.GPU desc[UR32][R60.64+0x1a00], R169 ;  /* 0x001a00a93c0079a6 */ /* 0x0003e8000c12f320 */
[----:B0-----:R1:W-:Y:S02]  /*c6f0*/  REDG.E.ADD.F32.FTZ.RN.STRONG.GPU desc[UR32][R68.64+0x1a00], R171 ;  /* 0x001a00ab440079a6 */ /* 0x0013e4000c12f320 */
.L_x_6075:
[----:B------:R-:W-:Y:S05]  /*c700*/  BSYNC.RECONVERGENT B0 ;  /* 0x0000000000007941 */ /* 0x000fea0003800200 */
.L_x_6074:
        /* <DEDUP_REMOVED lines=11> */
.L_x_6077:
[----:B------:R-:W-:Y:S05]  /*c7c0*/  BSYNC.RECONVERGENT B0 ;  /* 0x0000000000007941 */ /* 0x000fea0003800200 */
.L_x_6076:
[----:B-1----:R1:W0:Y:S01]  /*c7d0*/  LDS R167, [R150+0xa200] ;  /* 0x00a2000096a77984 */ /* 0x0022220000000800 */
[----:B------:R-:W-:Y:S04]  /*c7e0*/  BSSY.RECONVERGENT B0, `(.L_x_6078) ;  /* 0x0000004000007945 */ /* 0x000fe80003800200 */
[----:B------:R-:W-:Y:S05]  /*c7f0*/  @!P0 BRA `(.L_x_6079) ;  /* 0x0000000000088947 */ /* 0x000fea0003800000 */
[----:B------:R1:W-:Y:S04]  /*c800*/  REDG.E.ADD.F32.FTZ.RN.STRONG.GPU desc[UR32][R60.64+0x1e00], R165 ;  /* 0x001e00a53c0079a6 */ /* 0x0003e8000c12f320 */
[----:B0-----:R1:W-:Y:S02]  /*c810*/  REDG.E.ADD.F32.FTZ.RN.STRONG.GPU desc[UR32][R68.64+0x1e00], R167 ;  /* 0x001e00a7440079a6 */ /* 0x0013e4000c12f320 */
.L_x_6079:
[----:B------:R-:W-:Y:S05]  /*c820*/  BSYNC.RECONVERGENT B0 ;  /* 0x0000000000007941 */ /* 0x000fea0003800200 */
.L_x_6078:
[----:B-1----:R1:W0:Y:S01]  /*c830*/  LDS R165, [R148+0xa400] ;  /* 0x00a4000094a57984 */ /* 0x0022220000000800 */
[----:B------:R-:W-:Y:S04]  /*c840*/  BSSY.RECONVERGENT B0, `(.L_x_6080) ;  /* 0x0000004000007945 */ /* 0x000fe80003800200 */
[----:B------:R-:W-:Y:S05]  /*c850*/  @!P2 BRA `(.L_x_6081) ;  /* 0x000000000008a947 */ /* 0x000fea0003800000 */
[----:B------:R1:W-:Y:S04]  /*c860*/  REDG.E.ADD.F32.FTZ.RN.STRONG.GPU desc[UR32][R60.64+0x2000], R151 ;  /* 0x002000973c0079a6 */ /* 0x0003e8000c12f320 */
[----:B0-----:R1:W-:Y:S02]  /*c870*/  REDG.E.ADD.F32.FTZ.RN.STRONG.GPU desc[UR32][R68.64+0x2000], R165 ;  /* 0x002000a5440079a6 */ /* 0x0013e4000c12f320 */
.L_x_6081:
[----:B------:R-:W-:Y:S05]  /*c880*/  BSYNC.RECONVERGENT B0 ;  /* 0x0000000000007941 */ /* 0x000fea0003800200 */
.L_x_6080:
[----:B-1----:R1:W0:Y:S01]  /*c890*/  LDS R151, [R146+0xa600] ;  /* 0x00a6000092977984 */ /* 0x0022220000000800 */
[----:B------:R-:W-:Y:S04]  /*c8a0*/  BSSY.RECONVERGENT B0, `(.L_x_6082) ;  /* 0x0000004000007945 */ /* 0x000fe80003800200 */
[----:B------:R-:W-:Y:S05]  /*c8b0*/  @!P3 BRA `(.L_x_6083) ;  /* 0x000000000008b947 */ /* 0x000fea0003800000 */
[----:B------:R1:W-:Y:S04]  /*c8c0*/  REDG.E.ADD.F32.FTZ.RN.STRONG.GPU desc[UR32][R60.64+0x2200], R149 ;  /* 0x002200953c0079a6 */ /* 0x0003e8000c12f320 */
[----:B0-----:R1:W-:Y:S02]  /*c8d0*/  REDG.E.ADD.F32.FTZ.RN.STRONG.GPU desc[UR32][R68.64+0x2200], R151 ;  /* 0x00220097440079a6 */ /* 0x0013e4000c12f320 */
.L_x_6083:
[----:B------:R-:W-:Y:S05]  /*c8e0*/  BSYNC.RECONVERGENT B0 ;  /* 0x0000000000007941 */ /* 0x000fea0003800200 */
.L_x_6082:
[----:B-1----:R1:W0:Y:S01]  /*c8f0*/  LDS R149, [R144+0xa800] ;  /* 0x00a8000090957984 */ /* 0x0022220000000800 */
[----:B------:R-:W-:Y:S04]  /*c900*/  BSSY.RECONVERGENT B0, `(.L_x_6084) ;  /* 0x0000004000007945 */ /* 0x000fe80003800200 */
[----:B------:R-:W-:Y:S05]  /*c910*/  @!P4 BRA `(.L_x_6085) ;  /* 0x000000000008c947 */ /* 0x000fea0003800000 */
[----:B------:R1:W-:Y:S04]  /*c920*/  REDG.E.ADD.F32.FTZ.RN.STRONG.GPU desc[UR32][R60.64+0x2400], R147 ;  /* 0x002400933c0079a6 */ /* 0x0003e8000c12f320 */
[----:B0-----:R1:W-:Y:S02]  /*c930*/  REDG.E.ADD.F32.FTZ.RN.STRONG.GPU desc[UR32][R68.64+0x2400], R149 ;  /* 0x00240095440079a6 */ /* 0x0013e4000c12f320 */
.L_x_6085:
[----:B------:R-:W-:Y:S05]  /*c940*/  BSYNC.RECONVERGENT B0 ;  /* 0x0000000000007941 */ /* 0x000fea0003800200 */
.L_x_6084:
[----:B-1----:R1:W0:Y:S01]  /*c950*/  LDS R147, [R142+0xaa00] ;  /* 0x00aa00008e937984 */ /* 0x0022220000000800 */
[----:B------:R-:W-:Y:S04]  /*c960*/  BSSY.RECONVERGENT B0, `(.L_x_6086) ;  /* 0x0000004000007945 */ /* 0x000fe80003800200 */
[----:B------:R-:W-:Y:S05]  /*c970*/  @!P5 BRA `(.L_x_6087) ;  /* 0x000000000008d947 */ /* 0x000fea0003800000 */
[----:B------:R1:W-:Y:S04]  /*c980*/  REDG.E.ADD.F32.FTZ.RN.STRONG.GPU desc[UR32][R60.64+0x2600], R145 ;  /* 0x002600913c0079a6 */ /* 0x0003e8000c12f320 */
[----:B0-----:R1:W-:Y:S02]  /*c990*/  REDG.E.ADD.F32.FTZ.RN.STRONG.GPU desc[UR32][R68.64+0x2600], R147 ;  /* 0x00260093440079a6 */ /* 0x0013e4000c12f320 */
.L_x_6087:
[----:B------:R-:W-:Y:S05]  /*c9a0*/  BSYNC.RECONVERGENT B0 ;  /* 0x0000000000007941 */ /* 0x000fea0003800200 */
.L_x_6086:
        /* <DEDUP_REMOVED lines=11> */
.L_x_6089:
[----:B------:R-:W-:Y:S05]  /*ca60*/  BSYNC.RECONVERGENT B0 ;  /* 0x0000000000007941 */ /* 0x000fea0003800200 */
.L_x_6088:
[----:B-1----:R1:W0:Y:S01]  /*ca70*/  LDS R143, [R138+0xae00] ;  /* 0x00ae00008a8f7984 */ /* 0x0022220000000800 */
[----:B------:R-:W-:Y:S04]  /*ca80*/  BSSY.RECONVERGENT B0, `(.L_x_6090) ;  /* 0x0000004000007945 */ /* 0x000fe80003800200 */
[----:B------:R-:W-:Y:S05]  /*ca90*/  @!P0 BRA `(.L_x_6091) ;  /* 0x0000000000088947 */ /* 0x000fea0003800000 */
[----:B------:R1:W-:Y:S04]  /*caa0*/  REDG.E.ADD.F32.FTZ.RN.STRONG.GPU desc[UR32][R60.64+0x2a00], R141 ;  /* 0x002a008d3c0079a6 */ /* 0x0003e8000c12f320 */
[----:B0-----:R1:W-:Y:S02]  /*cab0*/  REDG.E.ADD.F32.FTZ.RN.STRONG.GPU desc[UR32][R68.64+0x2a00], R143 ;  /* 0x002a008f440079a6 */ /* 0x0013e4000c12f320 */
.L_x_6091:
[----:B------:R-:W-:Y:S05]  /*cac0*/  BSYNC.RECONVERGENT B0 ;  /* 0x0000000000007941 */ /* 0x000fea0003800200 */
.L_x_6090:
[----:B-1----:R1:W0:Y:S01]  /*cad0*/  LDS R141, [R136+0xb000] ;  /* 0x00b00000888d7984 */ /* 0x0022220000000800 */
[----:B------:R-:W-:Y:S04]  /*cae0*/  BSSY.RECONVERGENT B0, `(.L_x_6092) ;  /* 0x0000004000007945 */ /* 0x000fe80003800200 */
[----:B------:R-:W-:Y:S05]  /*caf0*/  @!P2 BRA `(.L_x_6093) ;  /* 0x000000000008a947 */ /* 0x000fea0003800000 */
[----:B------:R1:W-:Y:S04]  /*cb00*/  REDG.E.ADD.F32.FTZ.RN.STRONG.GPU desc[UR32][R60.64+0x2c00], R139 ;  /* 0x002c008b3c0079a6 */ /* 0x0003e8000c12f320 */
[----:B0-----:R1:W-:Y:S02]  /*cb10*/  REDG.E.ADD.F32.FTZ.RN.STRONG.GPU desc[UR32][R68.64+0x2c00], R141 ;  /* 0x002c008d440079a6 */ /* 0x0013e4000c12f320 */
.L_x_6093:
[----:B------:R-:W-:Y:S05]  /*cb20*/  BSYNC.RECONVERGENT B0 ;  /* 0x0000000000007941 */ /* 0x000fea0003800200 */
.L_x_6092:
[----:B-1----:R1:W0:Y:S01]  /*cb30*/  LDS R139, [R134+0xb200] ;  /* 0x00b20000868b7984 */ /* 0x0022220000000800 */
[----:B------:R-:W-:Y:S04]  /*cb40*/  BSSY.RECONVERGENT B0, `(.L_x_6094) ;  /* 0x0000004000007945 */ /* 0x000fe80003800200 */
[----:B------:R-:W-:Y:S05]  /*cb50*/  @!P3 BRA `(.L_x_6095) ;  /* 0x000000000008b947 */ /* 0x000fea0003800000 */
[----:B------:R1:W-:Y:S04]  /*cb60*/  REDG.E.ADD.F32.FTZ.RN.STRONG.GPU desc[UR32][R60.64+0x2e00], R137 ;  /* 0x002e00893c0079a6 */ /* 0x0003e8000c12f320 */
[----:B0-----:R1:W-:Y:S02]  /*cb70*/  REDG.E.ADD.F32.FTZ.RN.STRONG.GPU desc[UR32][R68.64+0x2e00], R139 ;  /* 0x002e008b440079a6 */ /* 0x0013e4000c12f320 */
.L_x_6095:
[----:B------:R-:W-:Y:S05]  /*cb80*/  BSYNC.RECONVERGENT B0 ;  /* 0x0000000000007941 */ /* 0x000fea0003800200 */
.L_x_6094:
[----:B-1----:R1:W0:Y:S01]  /*cb90*/  LDS R137, [R132+0xb400] ;  /* 0x00b4000084897984 */ /* 0x0022220000000800 */
[----:B------:R-:W-:Y:S04]  /*cba0*/  BSSY.RECONVERGENT B0, `(.L_x_6096) ;  /* 0x0000004000007945 */ /* 0x000fe80003800200 */
[----:B------:R-:W-:Y:S05]  /*cbb0*/  @!P4 BRA `(.L_x_6097) ;  /* 0x000000000008c947 */ /* 0x000fea0003800000 */
[----:B------:R1:W-:Y:S04]  /*cbc0*/  REDG.E.ADD.F32.FTZ.RN.STRONG.GPU desc[UR32][R60.64+0x3000], R135 ;  /* 0x003000873c0079a6 */ /* 0x0003e8000c12f320 */
[----:B0-----:R1:W-:Y:S02]  /*cbd0*/  REDG.E.ADD.F32.FTZ.RN.STRONG.GPU desc[UR32][R68.64+0x3000], R137 ;  /* 0x00300089440079a6 */ /* 0x0013e4000c12f320 */
.L_x_6097:
[----:B------:R-:W-:Y:S05]  /*cbe0*/  BSYNC.RECONVERGENT B0 ;  /* 0x0000000000007941 */ /* 0x000fea0003800200 */
.L_x_6096:
[----:B-1----:R1:W0:Y:S01]  /*cbf0*/  LDS R135, [R130+0xb600] ;  /* 0x00b6000082877984 */ /* 0x0022220000000800 */
[----:B------:R-:W-:Y:S04]  /*cc00*/  BSSY.RECONVERGENT B0, `(.L_x_6098) ;  /* 0x0000004000007945 */ /* 0x000fe80003800200 */
[----:B------:R-:W-:Y:S05]  /*cc10*/  @!P5 BRA `(.L_x_6099) ;  /* 0x000000000008d947 */ /* 0x000fea0003800000 */
[----:B------:R1:W-:Y:S04]  /*cc20*/  REDG.E.ADD.F32.FTZ.RN.STRONG.GPU desc[UR32][R60.64+0x3200], R133 ;  /* 0x003200853c0079a6 */ /* 0x0003e8000c12f320 */
[----:B0-----:R1:W-:Y:S02]  /*cc30*/  REDG.E.ADD.F32.FTZ.RN.STRONG.GPU desc[UR32][R68.64+0x3200], R135 ;  /* 0x00320087440079a6 */ /* 0x0013e4000c12f320 */
.L_x_6099:
[----:B------:R-:W-:Y:S05]  /*cc40*/  BSYNC.RECONVERGENT B0 ;  /* 0x0000000000007941 */ /* 0x000fea0003800200 */
.L_x_6098:
        /* <DEDUP_REMOVED lines=11> */
.L_x_6101:
[----:B------:R-:W-:Y:S05]  /*cd00*/  BSYNC.RECONVERGENT B0 ;  /* 0x0000000000007941 */ /* 0x000fea0003800200 */
.L_x_6100:
[----:B-1----:R1:W0:Y:S01]  /*cd10*/  LDS R131, [R126+0xba00] ;  /* 0x00ba00007e837984 */ /* 0x0022220000000800 */
[----:B------:R-:W-:Y:S04]  /*cd20*/  BSSY.RECONVERGENT B0, `(.L_x_6102) ;  /* 0x0000004000007945 */ /* 0x000fe80003800200 */
[----:B------:R-:W-:Y:S05]  /*cd30*/  @!P0 BRA `(.L_x_6103) ;  /* 0x0000000000088947 */ /* 0x000fea0003800000 */
[----:B------:R1:W-:Y:S04]  /*cd40*/  REDG.E.ADD.F32.FTZ.RN.STRONG.GPU desc[UR32][R60.64+0x3600], R129 ;  /* 0x003600813c0079a6 */ /* 0x0003e8000c12f320 */
[----:B0-----:R1:W-:Y:S02]  /*cd50*/  REDG.E.ADD.F32.FTZ.RN.STRONG.GPU desc[UR32][R68.64+0x3600], R131 ;  /* 0x00360083440079a6 */ /* 0x0013e4000c12f320 */
.L_x_6103:
[----:B------:R-:W-:Y:S05]  /*cd60*/  BSYNC.RECONVERGENT B0 ;  /* 0x0000000000007941 */ /* 0x000fea0003800200 */
.L_x_6102:
[----:B-1----:R1:W0:Y:S01]  /*cd70*/  LDS R129, [R124+0xbc00] ;  /* 0x00bc00007c817984 */ /* 0x0022220000000800 */
[----:B------:R-:W-:Y:S04]  /*cd80*/  BSSY.RECONVERGENT B0, `(.L_x_6104) ;  /* 0x0000004000007945 */ /* 0x000fe80003800200 */
[----:B------:R-:W-:Y:S05]  /*cd90*/  @!P2 BRA `(.L_x_6105) ;  /* 0x000000000008a947 */ /* 0x000fea0003800000 */
[----:B------:R1:W-:Y:S04]  /*cda0*/  REDG.E.ADD.F32.FTZ.RN.STRONG.GPU desc[UR32][R60.64+0x3800], R127 ;  /* 0x0038007f3c0079a6 */ /* 0x0003e8000c12f320 */
[----:B0-----:R1:W-:Y:S02]  /*cdb0*/  REDG.E.ADD.F32.FTZ.RN.STRONG.GPU desc[UR32][R68.64+0x3800], R129 ;  /* 0x00380081440079a6 */ /* 0x0013e4000c12f320 */
.L_x_6105:
[----:B------:R-:W-:Y:S05]  /*cdc0*/  BSYNC.RECONVERGENT B0 ;  /* 0x0000000000007941 */ /* 0x000fea0003800200 */
.L_x_6104:
[----:B-1----:R1:W0:Y:S01]  /*cdd0*/  LDS R127, [R122+0xbe00] ;  /* 0x00be00007a7f7984 */ /* 0x0022220000000800 */
[----:B------:R-:W-:Y:S04]  /*cde0*/  BSSY.RECONVERGENT B0, `(.L_x_6106) ;  /* 0x0000004000007945 */ /* 0x000fe80003800200 */
[----:B------:R-:W-:Y:S05]  /*cdf0*/  @!P3 BRA `(.L_x_6107) ;  /* 0x000000000008b947 */ /* 0x000fea0003800000 */
[----:B------:R1:W-:Y:S04]  /*ce00*/  REDG.E.ADD.F32.FTZ.RN.STRONG.GPU desc[UR32][R60.64+0x3a00], R125 ;  /* 0x003a007d3c0079a6 */ /* 0x0003e8000c12f320 */
[----:B0-----:R1:W-:Y:S02]  /*ce10*/  REDG.E.ADD.F32.FTZ.RN.STRONG.GPU desc[UR32][R68.64+0x3a00], R127 ;  /* 0x003a007f440079a6 */ /* 0x0013e4000c12f320 */
.L_x_6107:
[----:B------:R-:W-:Y:S05]  /*ce20*/  BSYNC.RECONVERGENT B0 ;  /* 0x0000000000007941 */ /* 0x000fea0003800200 */
.L_x_6106:
[----:B-1----:R1:W0:Y:S01]  /*ce30*/  LDS R125, [R94+0xc000] ;  /* 0x00c000005e7d7984 */ /* 0x0022220000000800 */
[----:B------:R-:W-:Y:S04]  /*ce40*/  BSSY.RECONVERGENT B0, `(.L_x_6108) ;  /* 0x0000004000007945 */ /* 0x000fe80003800200 */
[----:B------:R-:W-:Y:S05]  /*ce50*/  @!P4 BRA `(.L_x_6109) ;  /* 0x000000000008c947 */ /* 0x000fea0003800000 */
[----:B------:R1:W-:Y:S04]  /*ce60*/  REDG.E.ADD.F32.FTZ.RN.STRONG.GPU desc[UR32][R60.64+0x3c00], R95 ;  /* 0x003c005f3c0079a6 */ /* 0x0003e8000c12f320 */
[----:B0-----:R1:W-:Y:S02]  /*ce70*/  REDG.E.ADD.F32.FTZ.RN.STRONG.GPU desc[UR32][R68.64+0x3c00], R125 ;  /* 0x003c007d440079a6 */ /* 0x0013e4000c12f320 */
.L_x_6109:
[----:B------:R-:W-:Y:S05]  /*ce80*/  BSYNC.RECONVERGENT B0 ;  /* 0x0000000000007941 */ /* 0x000fea0003800200 */
.L_x_6108:
[----:B-1----:R1:W0:Y:S01]  /*ce90*/  LDS R95, [R56+0xc200] ;  /* 0x00c20000385f7984 */ /* 0x0022220000000800 */
[----:B------:R-:W-:Y:S04]  /*cea0*/  BSSY.RECONVERGENT B0, `(.L_x_6110) ;  /* 0x0000004000007945 */ /* 0x000fe80003800200 */
[----:B------:R-:W-:Y:S05]  /*ceb0*/  @!P5 BRA `(.L_x_6111) ;  /* 0x000000000008d947 */ /* 0x000fea0003800000 */
[----:B------:R1:W-:Y:S04]  /*cec0*/  REDG.E.ADD.F32.FTZ.RN.STRONG.GPU desc[UR32][R60.64+0x3e00], R57 ;  /* 0x003e00393c0079a6 */ /* 0x0003e8000c12f320 */
[----:B0-----:R1:W-:Y:S02]  /*ced0*/  REDG.E.ADD.F32.FTZ.RN.STRONG.GPU desc[UR32][R68.64+0x3e00], R95 ;  /* 0x003e005f440079a6 */ /* 0x0013e4000c12f320 */
.L_x_6111:
[----:B------:R-:W-:Y:S05]  /*cee0*/  BSYNC.RECONVERGENT B0 ;  /* 0x0000000000007941 */ /* 0x000fea0003800200 */
.L_x_6110:
        /* <DEDUP_REMOVED lines=106> */
.L_x_6113:
[----:B------:R-:W-:Y:S05]  /*d590*/  BSYNC.RECONVERGENT B0 ;  /* 0x0000000000007941 */ /* 0x000fea0003800200 */
.L_x_6112:
[----:B------:R-:W-:-:S04]  /*d5a0*/  UIADD3 UR8, UPT, UPT, UR8, 0x1, URZ ;  /* 0x0000000108087890 */ /* 0x000fc8000fffe0ff */
[----:B------:R-:W-:-:S09]  /*d5b0*/  UISETP.GE.AND UP0, UPT, UR8, UR45, UPT ;  /* 0x0000002d0800728c */ /* 0x000fd2000bf06270 */
[----:B------:R-:W-:Y:S05]  /*d5c0*/  BRA.U !UP0, `(.L_x_6114) ;  /* 0xffffff7508a07547 */ /* 0x000fea000b83ffff */
.L_x_6018:
[----:B------:R-:W5:Y:S01]  /*d5d0*/  S2R R49, SR_TID.X ;  /* 0x0000000000317919 */ /* 0x000f620000002100 */
[----:B0-----:R-:W-:Y:S01]  /*d5e0*/  MOV R5, 0x10 ;  /* 0x0000001000057802 */ /* 0x001fe20000000f00 */
[----:B------:R-:W-:Y:S08]  /*d5f0*/  BAR.SYNC.DEFER_BLOCKING 0x0 ;  /* 0x0000000000007b1d */ /* 0x000ff00000010000 */
[----:B------:R-:W0:Y:S01]  /*d600*/  S2UR UR38, SR_CTAID.X ;  /* 0x00000000002679c3 */ /* 0x000e220000002500 */
[----:B------:R-:W0:Y:S01]  /*d610*/  LDCU.64 UR14, c[0x0][0x4f8] ;  /* 0x00009f00ff0e77ac */ /* 0x000e220008000a00 */
[----:B------:R-:W-:Y:S01]  /*d620*/  F2FP.F16.F32.PACK_AB R24, R23, R24 ;  /* 0x000000181718723e */ /* 0x000fe200000000ff */
[----:B------:R-:W1:Y:S01]  /*d630*/  LDCU.64 UR34, c[0x0][0x500] ;  /* 0x0000a000ff2277ac */ /* 0x000e620008000a00 */
[----:B------:R-:W-:Y:S01]  /*d640*/  UIADD3 UR31, UPT, UPT, UR21, -0x1, URZ ;  /* 0xffffffff151f7890 */ /* 0x000fe2000fffe0ff */
        /* <DEDUP_REMOVED lines=8> */
[----:B------:R-:W-:Y:S01]  /*d6d0*/  USHF.L.U32 UR8, UR31, 0xb, URZ ;  /* 0x0000000b1f087899 */ /* 0x000fe200080006ff */
[----:B------:R-:W-:Y:S01]  /*d6e0*/  UMOV UR9, URZ ;  /* 0x000000ff00097c82 */ /* 0x000fe20008000000 */
[----:B------:R-:W-:Y:S02]  /*d6f0*/  UIADD3 UR28, UP1, UPT, UR28, -0x2000, URZ ;  /* 0xffffe0001c1c7890 */ /* 0x000fe4000ff3e0ff */
[----:B0-----:R-:W-:Y:S02]  /*d700*/  UIMAD.WIDE.U32 UR12, UR38, UR14, UR8 ;  /* 0x0000000e260c72a5 */ /* 0x001fe4000f8e0008 */
[----:B------:R-:W-:-:S02]  /*d710*/  UIADD3 UR24, UP2, UPT, UR24, -0x1000, URZ ;  /* 0xfffff00018187890 */ /* 0x000fc4000ff5e0ff */
[----:B------:R-:W-:Y:S02]  /*d720*/  UIMAD UR13, UR38, UR15, UR13 ;  /* 0x0000000f260d72a4 */ /* 0x000fe4000f8e020d */
[----:B------:R-:W-:Y:S02]  /*d730*/  UIADD3 UR22, UP3, UPT, UR22, -0x1000, URZ ;  /* 0xfffff00016167890 */ /* 0x000fe4000ff7e0ff */
[----:B-1----:R-:W-:Y:S02]  /*d740*/  UIMAD.WIDE.U32 UR12, UR10, UR34, UR12 ;  /* 0x000000220a0c72a5 */ /* 0x002fe4000f8e000c */
[----:B------:R-:W-:Y:S02]  /*d750*/  UIADD3 UR18, UP4, UPT, UR18, -0x1000, URZ ;  /* 0xfffff00012127890 */ /* 0x000fe4000ff9e0ff */
[----:B------:R-:W-:Y:S02]  /*d760*/  UIMAD UR14, UR10, UR35, UR13 ;  /* 0x000000230a0e72a4 */ /* 0x000fe4000f8e020d */
[----:B--2---:R-:W-:Y:S01]  /*d770*/  ULEA UR13, UP0, UR12, UR36, 0x1 ;  /* 0x000000240c0d7291 */ /* 0x004fe2000f8008ff */
[----:B------:R-:W0:Y:S03]  /*d780*/  LDCU.64 UR34, c[0x0][0x560] ;  /* 0x0000ac00ff2277ac */ /* 0x000e260008000a00 */
[----:B------:R-:W-:-:S02]  /*d790*/  ULEA.HI.X UR12, UR12, UR37, UR14, 0x1, UP0 ;  /* 0x000000250c0c7291 */ /* 0x000fc400080f0c0e */
[----:B------:R-:W-:-:S03]  /*d7a0*/  UIADD3.X UR29, UPT, UPT, UR29, -0x1, URZ, UP1, !UPT ;  /* 0xffffffff1d1d7890 */ /* 0x000fc60008ffe4ff */
[----:B------:R-:W1:Y:S01]  /*d7b0*/  LDCU.64 UR14, c[0x0][0x520] ;  /* 0x0000a400ff0e77ac */ /* 0x000e620008000a00 */
[----:B------:R-:W-:Y:S02]  /*d7c0*/  UIADD3.X UR25, UPT, UPT, UR25, -0x1, URZ, UP2, !UPT ;  /* 0xffffffff19197890 */ /* 0x000fe400097fe4ff */
[----:B------:R-:W-:Y:S02]  /*d7d0*/  UIADD3.X UR23, UPT, UPT, UR23, -0x1, URZ, UP3, !UPT ;  /* 0xffffffff17177890 */ /* 0x000fe40009ffe4ff */
[----:B------:R-:W-:Y:S01]  /*d7e0*/  UIADD3.X UR19, UPT, UPT, UR19, -0x1, URZ, UP4, !UPT ;  /* 0xffffffff13137890 */ /* 0x000fe2000a7fe4ff */
[----:B-----5:R-:W-:Y:S04]  /*d7f0*/  STS.128 [R118], R8 ;  /* 0x0000000876007388 */ /* 0x020fe80000000c00 */
[----:B---3--:R-:W-:Y:S01]  /*d800*/  STS.128 [R118+0x200], R12 ;  /* 0x0002000c76007388 */ /* 0x008fe20000000c00 */
[----:B------:R-:W-:-:S03]  /*d810*/  NOP ;  /* 0x0000000000007918 */ /* 0x000fc60000000000 */
[----:B------:R-:W2:Y:S02]  /*d820*/  LDS.128 R52, [R117] ;  /* 0x0000000075347984 */ /* 0x000ea40000000c00 */
[--C-:B--2---:R-:W-:Y:S02]  /*d830*/  HADD2.F32 R6, -RZ, R52.reuse.H0_H0 ;  /* 0x20000034ff067230 */ /* 0x104fe40000004100 */
[----:B------:R-:W-:Y:S02]  /*d840*/  HADD2.F32 R52, -RZ, R52.H1_H1 ;  /* 0x30000034ff347230 */ /* 0x000fe40000004100 */
[--C-:B------:R-:W-:Y:S02]  /*d850*/  HADD2.F32 R4, -RZ, R53.reuse.H0_H0 ;  /* 0x20000035ff047230 */ /* 0x100fe40000004100 */
[----:B------:R-:W-:Y:S01]  /*d860*/  FADD.FTZ R6, R6, UR7 ;  /* 0x0000000706067e21 */ /* 0x000fe20008010000 */
[----:B------:R-:W-:Y:S02]  /*d870*/  HADD2.F32 R9, -RZ, R54.H0_H0 ;  /* 0x20000036ff097230 */ /* 0x000fe40000004100 */
[----:B------:R-:W-:Y:S01]  /*d880*/  FADD.FTZ R52, R52, UR7 ;  /* 0x0000000734347e21 */ /* 0x000fe20008010000 */
[----:B------:R-:W-:-:S02]  /*d890*/  HADD2.F32 R53, -RZ, R53.H1_H1 ;  /* 0x30000035ff357230 */ /* 0x000fc40000004100 */
[----:B------:R-:W-:Y:S01]  /*d8a0*/  FADD.FTZ R12, R4, UR7 ;  /* 0x00000007040c7e21 */ /* 0x000fe20008010000 */
[----:B------:R-:W-:Y:S01]  /*d8b0*/  FSETP.GTU.FTZ.AND P5, PT, R6, 20, PT ;  /* 0x41a000000600780b */ /* 0x000fe20003fbc000 */
[----:B------:R-:W-:Y:S01]  /*d8c0*/  FADD.FTZ R13, R9, UR7 ;  /* 0x00000007090d7e21 */ /* 0x000fe20008010000 */
[----:B------:R-:W-:Y:S01]  /*d8d0*/  FSETP.GTU.FTZ.AND P6, PT, R52, 20, PT ;  /* 0x41a000003400780b */ /* 0x000fe20003fdc000 */
[--C-:B------:R-:W-:Y:S01]  /*d8e0*/  HADD2.F32 R10, -RZ, R55.reuse.H0_H0 ;  /* 0x20000037ff0a7230 */ /* 0x100fe20000004100 */
[----:B------:R-:W-:Y:S01]  /*d8f0*/  FSETP.GTU.FTZ.AND P0, PT, R12, 20, PT ;  /* 0x41a000000c00780b */ /* 0x000fe20003f1c000 */
[----:B------:R-:W-:Y:S01]  /*d900*/  FADD.FTZ R53, R53, UR7 ;  /* 0x0000000735357e21 */ /* 0x000fe20008010000 */
[----:B------:R-:W-:Y:S01]  /*d910*/  HADD2.F32 R55, -RZ, R55.H1_H1 ;  /* 0x30000037ff377230 */ /* 0x000fe20000004100 */
[----:B------:R-:W-:Y:S01]  /*d920*/  FSETP.GTU.FTZ.AND P2, PT, R13, 20, PT ;  /* 0x41a000000d00780b */ /* 0x000fe20003f5c000 */
[----:B------:R-:W-:Y:S02]  /*d930*/  HADD2.F32 R54, -RZ, R54.H1_H1 ;  /* 0x30000036ff367230 */ /* 0x000fe40000004100 */
[----:B------:R-:W-:Y:S01]  /*d940*/  FADD.FTZ R14, R10, UR7 ;  /* 0x000000070a0e7e21 */ /* 0x000fe20008010000 */
[----:B------:R-:W-:Y:S01]  /*d950*/  FSETP.GTU.FTZ.AND P1, PT, R53, 20, PT ;  /* 0x41a000003500780b */ /* 0x000fe20003f3c000 */
[----:B------:R-:W-:Y:S01]  /*d960*/  FADD.FTZ R55, R55, UR7 ;  /* 0x0000000737377e21 */ /* 0x000fe20008010000 */
[----:B------:R-:W-:Y:S01]  /*d970*/  @!P5 FMUL.FTZ R6, R6, -1.4426950216293334961 ;  /* 0xbfb8aa3b0606d820 */ /* 0x000fe20000410000 */
[----:B------:R-:W-:Y:S01]  /*d980*/  FADD.FTZ R54, R54, UR7 ;  /* 0x0000000736367e21 */ /* 0x000fe20008010000 */
[----:B------:R-:W-:-:S02]  /*d990*/  FSETP.GTU.FTZ.AND P4, PT, R14, 20, PT ;  /* 0x41a000000e00780b */ /* 0x000fc40003f9c000 */
[----:B------:R-:W-:Y:S02]  /*d9a0*/  @!P0 FMUL.FTZ R9, R12, -1.4426950216293334961 ;  /* 0xbfb8aa3b0c098820 */ /* 0x000fe40000410000 */
[----:B------:R-:W2:Y:S01]  /*d9b0*/  @!P5 MUFU.EX2 R6, R6 ;  /* 0x000000060006d308 */ /* 0x000ea20000000800 */
[----:B------:R-:W-:-:S03]  /*d9c0*/  FSETP.GTU.FTZ.AND P3, PT, R54, 20, PT ;  /* 0x41a000003600780b */ /* 0x000fc60003f7c000 */
[----:B------:R-:W3:Y:S01]  /*d9d0*/  @!P0 MUFU.EX2 R9, R9 ;  /* 0x0000000900098308 */ /* 0x000ee20000000800 */
[----:B------:R-:W-:-:S06]  /*d9e0*/  @!P1 FMUL.FTZ R10, R53, -1.4426950216293334961 ;  /* 0xbfb8aa3b350a9820 */ /* 0x000fcc0000410000 */
[----:B------:R-:W5:Y:S01]  /*d9f0*/  @!P1 MUFU.EX2 R10, R10 ;  /* 0x0000000a000a9308 */ /* 0x000f620000000800 */
[----:B--2---:R-:W-:Y:S02]  /*da00*/  @!P5 FADD.FTZ R8, R6, 1 ;  /* 0x3f8000000608d421 */ /* 0x004fe40000010000 */
[----:B------:R-:W-:Y:S01]  /*da10*/  @!P3 FMUL.FTZ R12, R54, -1.4426950216293334961 ;  /* 0xbfb8aa3b360cb820 */ /* 0x000fe20000410000 */
[----:B------:R-:W2:Y:S01]  /*da20*/  LDS.128 R4, [R117+0x10] ;  /* 0x0000100075047984 */ /* 0x000ea20000000c00 */
[----:B------:R4:W0:Y:S01]  /*da30*/  @!P5 MUFU.RCP R11, R8 ;  /* 0x00000008000bd308 */ /* 0x0008220000001000 */
[----:B---3--:R-:W-:Y:S01]  /*da40*/  @!P0 FADD.FTZ R9, R9, 1 ;  /* 0x3f80000009098421 */ /* 0x008fe20000010000 */
[----:B-----5:R-:W-:-:S06]  /*da50*/  @!P1 FADD.FTZ R10, R10, 1 ;  /* 0x3f8000000a0a9421 */ /* 0x020fcc0000010000 */
[----:B------:R-:W3:Y:S01]  /*da60*/  @!P0 MUFU.RCP R9, R9 ;  /* 0x0000000900098308 */ /* 0x000ee20000001000 */
[----:B----4-:R-:W-:-:S07]  /*da70*/  @!P6 FMUL.FTZ R8, R52, -1.4426950216293334961 ;  /* 0xbfb8aa3b3408e820 */ /* 0x010fce0000410000 */
[----:B------:R-:W4:Y:S01]  /*da80*/  @!P6 MUFU.EX2 R8, R8 ;  /* 0x000000080008e308 */ /* 0x000f220000000800 */
[----:B0-----:R-:W-:Y:S01]  /*da90*/  @!P5 FMUL.FTZ R48, R48, R11 ;  /* 0x0000000b3030d220 */ /* 0x001fe20000410000 */
[----:B------:R-:W-:Y:S01]  /*daa0*/  BAR.SYNC.DEFER_BLOCKING 0x0 ;  /* 0x0000000000007b1d */ /* 0x000fe20000010000 */
[----:B------:R-:W-:Y:S01]  /*dab0*/  FSETP.GTU.FTZ.AND P5, PT, R55, 20, PT ;  /* 0x41a000003700780b */ /* 0x000fe20003fbc000 */
[----:B------:R-:W-:Y:S01]  /*dac0*/  @!P2 FMUL.FTZ R11, R13, -1.4426950216293334961 ;  /* 0xbfb8aa3b0d0ba820 */ /* 0x000fe20000410000 */
[----:B------:R-:W-:-:S03]  /*dad0*/  @!P4 FMUL.FTZ R13, R14, -1.4426950216293334961 ;  /* 0xbfb8aa3b0e0dc820 */ /* 0x000fc60000410000 */
[----:B------:R-:W0:Y:S01]  /*dae0*/  @!P3 MUFU.EX2 R12, R12 ;  /* 0x0000000c000cb308 */ /* 0x000e220000000800 */
[----:B---3--:R-:W-:-:S03]  /*daf0*/  @!P0 FMUL.FTZ R46, R46, R9 ;  /* 0x000000092e2e8220 */ /* 0x008fc60000410000 */
[----:B------:R-:W3:Y:S01]  /*db00*/  @!P2 MUFU.EX2 R11, R11 ;  /* 0x0000000b000ba308 */ /* 0x000ee20000000800 */
[----:B----4-:R-:W-:-:S03]  /*db10*/  @!P6 FADD.FTZ R8, R8, 1 ;  /* 0x3f8000000808e421 */ /* 0x010fc60000010000 */
[----:B------:R-:W-:Y:S01]  /*db20*/  @!P5 FMUL.FTZ R14, R55, -1.4426950216293334961 ;  /* 0xbfb8aa3b370ed820 */ /* 0x000fe20000410000 */
[----:B------:R-:W4:Y:S04]  /*db30*/  @!P4 MUFU.EX2 R13, R13 ;  /* 0x0000000d000dc308 */ /* 0x000f280000000800 */
[----:B------:R-:W5:Y:S01]  /*db40*/  @!P6 MUFU.RCP R8, R8 ;  /* 0x000000080008e308 */ /* 0x000f620000001000 */
[--C-:B--2---:R-:W-:Y:S02]  /*db50*/  HADD2.F32 R15, -RZ, R4.reuse.H0_H0 ;  /* 0x20000004ff0f7230 */ /* 0x104fe40000004100 */
[----:B0-----:R-:W-:Y:S01]  /*db60*/  @!P3 FADD.FTZ R12, R12, 1 ;  /* 0x3f8000000c0cb421 */ /* 0x001fe20000010000 */
[----:B------:R-:W-:Y:S02]  /*db70*/  HADD2.F32 R4, -RZ, R4.H1_H1 ;  /* 0x30000004ff047230 */ /* 0x000fe40000004100 */
[----:B---3--:R-:W-:Y:S01]  /*db80*/  @!P2 FADD.FTZ R11, R11, 1 ;  /* 0x3f8000000b0ba421 */ /* 0x008fe20000010000 */
[----:B------:R-:W-:Y:S01]  /*db90*/  FADD.FTZ R15, R15, UR7 ;  /* 0x000000070f0f7e21 */ /* 0x000fe20008010000 */
[----:B------:R-:W0:Y:S01]  /*dba0*/  @!P5 MUFU.EX2 R14, R14 ;  /* 0x0000000e000ed308 */ /* 0x000e220000000800 */
[----:B----4-:R-:W-:-:S03]  /*dbb0*/  @!P4 FADD.FTZ R13, R13, 1 ;  /* 0x3f8000000d0dc421 */ /* 0x010fc60000010000 */
[----:B------:R-:W2:Y:S01]  /*dbc0*/  @!P2 MUFU.RCP R11, R11 ;  /* 0x0000000b000ba308 */ /* 0x000ea20000001000 */
[----:B-----5:R-:W-:Y:S01]  /*dbd0*/  @!P6 FMUL.FTZ R47, R47, R8 ;  /* 0x000000082f2fe220 */ /* 0x020fe20000410000 */
[----:B------:R-:W-:-:S06]  /*dbe0*/  FSETP.GTU.FTZ.AND P6, PT, R15, 20, PT ;  /* 0x41a000000f00780b */ /* 0x000fcc0003fdc000 */
[----:B------:R-:W3:Y:S01]  /*dbf0*/  @!P1 MUFU.RCP R10, R10 ;  /* 0x0000000a000a9308 */ /* 0x000ee20000001000 */
[----:B0-----:R-:W-:-:S07]  /*dc00*/  @!P5 FADD.FTZ R14, R14, 1 ;  /* 0x3f8000000e0ed421 */ /* 0x001fce0000010000 */
[----:B------:R-:W0:Y:S01]  /*dc10*/  @!P5 MUFU.RCP R14, R14 ;  /* 0x0000000e000ed308 */ /* 0x000e220000001000 */
[----:B--2---:R-:W-:Y:S01]  /*dc20*/  @!P2 FMUL.FTZ R44, R44, R11 ;  /* 0x0000000b2c2ca220 */ /* 0x004fe20000410000 */
[----:B------:R-:W-:Y:S01]  /*dc30*/  FADD.FTZ R11, R4, UR7 ;  /* 0x00000007040b7e21 */ /* 0x000fe20008010000 */
[----:B------:R-:W-:Y:S01]  /*dc40*/  @!P6 FMUL.FTZ R8, R15, -1.4426950216293334961 ;  /* 0xbfb8aa3b0f08e820 */ /* 0x000fe20000410000 */
[--C-:B------:R-:W-:Y:S02]  /*dc50*/  HADD2.F32 R4, -RZ, R7.reuse.H0_H0 ;  /* 0x20000007ff047230 */ /* 0x100fe40000004100 */
[----:B------:R-:W-:Y:S02]  /*dc60*/  HADD2.F32 R7, -RZ, R7.H1_H1 ;  /* 0x30000007ff077230 */ /* 0x000fe40000004100 */
[----:B------:R-:W2:Y:S01]  /*dc70*/  @!P3 MUFU.RCP R12, R12 ;  /* 0x0000000c000cb308 */ /* 0x000ea20000001000 */
[----:B------:R-:W-:Y:S01]  /*dc80*/  FSETP.GTU.FTZ.AND P0, PT, R11, 20, PT ;  /* 0x41a000000b00780b */ /* 0x000fe20003f1c000 */
[----:B---3--:R-:W-:Y:S01]  /*dc90*/  @!P1 FMUL.FTZ R45, R45, R10 ;  /* 0x0000000a2d2d9220 */ /* 0x008fe20000410000 */
[----:B------:R-:W-:-:S02]  /*dca0*/  HADD2.F32 R10, -RZ, R5.H0_H0 ;  /* 0x20000005ff0a7230 */ /* 0x000fc40000004100 */
[----:B------:R-:W-:Y:S01]  /*dcb0*/  FADD.FTZ R15, R4, UR7 ;  /* 0x00000007040f7e21 */ /* 0x000fe20008010000 */
[----:B------:R-:W-:Y:S02]  /*dcc0*/  HADD2.F32 R5, -RZ, R5.H1_H1 ;  /* 0x30000005ff057230 */ /* 0x000fe40000004100 */
[----:B------:R-:W3:Y:S01]  /*dcd0*/  @!P6 MUFU.EX2 R8, R8 ;  /* 0x000000080008e308 */ /* 0x000ee20000000800 */
[----:B------:R-:W-:Y:S01]  /*dce0*/  FADD.FTZ R10, R10, UR7 ;  /* 0x000000070a0a7e21 */ /* 0x000fe20008010000 */
[----:B0-----:R-:W-:Y:S01]  /*dcf0*/  @!P5 FMUL.FTZ R41, R41, R14 ;  /* 0x0000000e2929d220 */ /* 0x001fe20000410000 */
[----:B------:R-:W-:Y:S01]  /*dd00*/  FADD.FTZ R14, R7, UR7 ;  /* 0x00000007070e7e21 */ /* 0x000fe20008010000 */
[----:B------:R-:W0:Y:S01]  /*dd10*/  @!P4 MUFU.RCP R13, R13 ;  /* 0x0000000d000dc308 */ /* 0x000e220000001000 */
[----:B------:R-:W-:Y:S01]  /*dd20*/  FSETP.GTU.FTZ.AND P5, PT, R15, 20, PT ;  /* 0x41a000000f00780b */ /* 0x000fe20003fbc000 */
[----:B------:R-:W-:Y:S01]  /*dd30*/  @!P0 FMUL.FTZ R4, R11, -1.4426950216293334961 ;  /* 0xbfb8aa3b0b048820 */ /* 0x000fe20000410000 */
[----:B--2---:R-:W-:Y:S01]  /*dd40*/  @!P3 FMUL.FTZ R43, R43, R12 ;  /* 0x0000000c2b2bb220 */ /* 0x004fe20000410000 */
[----:B------:R-:W-:Y:S01]  /*dd50*/  FADD.FTZ R12, R5, UR7 ;  /* 0x00000007050c7e21 */ /* 0x000fe20008010000 */
[----:B------:R-:W-:-:S03]  /*dd60*/  FSETP.GTU.FTZ.AND P3, PT, R10, 20, PT ;  /* 0x41a000000a00780b */ /* 0x000fc60003f7c000 */
[----:B------:R-:W2:Y:S01]  /*dd70*/  @!P0 MUFU.EX2 R4, R4 ;  /* 0x0000000400048308 */ /* 0x000ea20000000800 */
[----:B---3--:R-:W-:Y:S01]  /*dd80*/  @!P6 FADD.FTZ R9, R8, 1 ;  /* 0x3f8000000809e421 */ /* 0x008fe20000010000 */
[--C-:B------:R-:W-:Y:S01]  /*dd90*/  HADD2.F32 R8, -RZ, R6.reuse.H0_H0 ;  /* 0x20000006ff087230 */ /* 0x100fe20000004100 */
[----:B------:R-:W-:Y:S01]  /*dda0*/  FSETP.GTU.FTZ.AND P2, PT, R12, 20, PT ;  /* 0x41a000000c00780b */ /* 0x000fe20003f5c000 */
[----:B------:R-:W-:Y:S01]  /*ddb0*/  HADD2.F32 R6, -RZ, R6.H1_H1 ;  /* 0x30000006ff067230 */ /* 0x000fe20000004100 */
[----:B------:R-:W-:Y:S02]  /*ddc0*/  F2FP.F16.F32.PACK_AB R50, R43, R44 ;  /* 0x0000002c2b32723e */ /* 0x000fe400000000ff */
[----:B------:R-:W3:Y:S01]  /*ddd0*/  @!P6 MUFU.RCP R9, R9 ;  /* 0x000000090009e308 */ /* 0x000ee20000001000 */
[----:B------:R-:W-:Y:S01]  /*dde0*/  FADD.FTZ R8, R8, UR7 ;  /* 0x0000000708087e21 */ /* 0x000fe20008010000 */
[----:B0-----:R-:W-:Y:S01]  /*ddf0*/  @!P4 FMUL.FTZ R42, R42, R13 ;  /* 0x0000000d2a2ac220 */ /* 0x001fe20000410000 */
[----:B------:R-:W-:Y:S01]  /*de00*/  FADD.FTZ R13, R6, UR7 ;  /* 0x00000007060d7e21 */ /* 0x000fe20008010000 */
[----:B------:R-:W-:-:S02]  /*de10*/  @!P3 FMUL.FTZ R5, R10, -1.4426950216293334961 ;  /* 0xbfb8aa3b0a05b820 */ /* 0x000fc40000410000 */
[----:B------:R-:W-:Y:S01]  /*de20*/  FSETP.GTU.FTZ.AND P1, PT, R8, 20, PT ;  /* 0x41a000000800780b */ /* 0x000fe20003f3c000 */
[----:B--2---:R-:W-:Y:S01]  /*de30*/  @!P0 FADD.FTZ R4, R4, 1 ;  /* 0x3f80000004048421 */ /* 0x004fe20000010000 */
[----:B------:R-:W-:Y:S01]  /*de40*/  FSETP.GTU.FTZ.AND P4, PT, R13, 20, PT ;  /* 0x41a000000d00780b */ /* 0x000fe20003f9c000 */
[----:B------:R-:W-:Y:S01]  /*de50*/  @!P2 FMUL.FTZ R6, R12, -1.4426950216293334961 ;  /* 0xbfb8aa3b0c06a820 */ /* 0x000fe20000410000 */
[----:B------:R-:W-:Y:S01]  /*de60*/  F2FP.F16.F32.PACK_AB R12, R31, R32 ;  /* 0x000000201f0c723e */ /* 0x000fe200000000ff */
[----:B------:R-:W0:Y:S01]  /*de70*/  @!P3 MUFU.EX2 R5, R5 ;  /* 0x000000050005b308 */ /* 0x000e220000000800 */
[----:B------:R-:W-:-:S03]  /*de80*/  F2FP.F16.F32.PACK_AB R51, R41, R42 ;  /* 0x0000002a2933723e */ /* 0x000fc600000000ff */
[----:B------:R-:W2:Y:S01]  /*de90*/  @!P0 MUFU.RCP R4, R4 ;  /* 0x0000000400048308 */ /* 0x000ea20000001000 */
[----:B---3--:R-:W-:Y:S01]  /*dea0*/  @!P6 FMUL.FTZ R40, R40, R9 ;  /* 0x000000092828e220 */ /* 0x008fe20000410000 */
[----:B------:R-:W-:Y:S02]  /*deb0*/  FSETP.GTU.FTZ.AND P6, PT, R14, 20, PT ;  /* 0x41a000000e00780b */ /* 0x000fe40003fdc000 */
[----:B------:R-:W-:Y:S01]  /*dec0*/  @!P1 FMUL.FTZ R7, R8, -1.4426950216293334961 ;  /* 0xbfb8aa3b08079820 */ /* 0x000fe20000410000 */
[----:B------:R-:W-:Y:S01]  /*ded0*/  @!P5 FMUL.FTZ R9, R15, -1.4426950216293334961 ;  /* 0xbfb8aa3b0f09d820 */ /* 0x000fe20000410000 */
[----:B------:R-:W-:Y:S01]  /*dee0*/  @!P4 FMUL.FTZ R8, R13, -1.4426950216293334961 ;  /* 0xbfb8aa3b0d08c820 */ /* 0x000fe20000410000 */
[----:B------:R-:W-:Y:S01]  /*def0*/  F2FP.F16.F32.PACK_AB R15, R25, R26 ;  /* 0x0000001a190f723e */ /* 0x000fe200000000ff */
[----:B------:R-:W3:Y:S01]  /*df00*/  @!P2 MUFU.EX2 R6, R6 ;  /* 0x000000060006a308 */ /* 0x000ee20000000800 */
[----:B------:R-:W-:Y:S01]  /*df10*/  F2FP.F16.F32.PACK_AB R13, R29, R30 ;  /* 0x0000001e1d0d723e */ /* 0x000fe200000000ff */
[----:B0-----:R-:W-:Y:S01]  /*df20*/  @!P3 FADD.FTZ R5, R5, 1 ;  /* 0x3f8000000505b421 */ /* 0x001fe20000010000 */
[----:B------:R-:W-:Y:S01]  /*df30*/  F2FP.F16.F32.PACK_AB R26, R19, R20 ;  /* 0x00000014131a723e */ /* 0x000fe200000000ff */
[----:B------:R-:W0:Y:S01]  /*df40*/  @!P1 MUFU.EX2 R7, R7 ;  /* 0x0000000700079308 */ /* 0x000e220000000800 */
[----:B------:R-:W-:-:S02]  /*df50*/  F2FP.F16.F32.PACK_AB R25, R21, R22 ;  /* 0x000000161519723e */ /* 0x000fc400000000ff */
[----:B------:R-:W-:Y:S01]  /*df60*/  @!P6 FMUL.FTZ R10, R14, -1.4426950216293334961 ;  /* 0xbfb8aa3b0e0ae820 */ /* 0x000fe20000410000 */
[----:B------:R-:W-:Y:S01]  /*df70*/  F2FP.F16.F32.PACK_AB R14, R27, R28 ;  /* 0x0000001c1b0e723e */ /* 0x000fe200000000ff */
[----:B------:R-:W4:Y:S01]  /*df80*/  @!P4 MUFU.EX2 R8, R8 ;  /* 0x000000080008c308 */ /* 0x000f220000000800 */
[----:B------:R-:W-:Y:S01]  /*df90*/  F2FP.F16.F32.PACK_AB R27, R17, R18 ;  /* 0x00000012111b723e */ /* 0x000fe200000000ff */
[----:B--2---:R-:W-:Y:S01]  /*dfa0*/  @!P0 FMUL.FTZ R39, R39, R4 ;  /* 0x0000000427278220 */ /* 0x004fe20000410000 */
[----:B------:R-:W-:Y:S01]  /*dfb0*/  MOV R4, UR13 ;  /* 0x0000000d00047c02 */ /* 0x000fe20008000f00 */
[----:B------:R-:W-:Y:S01]  /*dfc0*/  STS.128 [R117], R12 ;  /* 0x0000000c75007388 */ /* 0x000fe20000000c00 */
[----:B------:R-:W2:Y:S01]  /*dfd0*/  @!P5 MUFU.EX2 R9, R9 ;  /* 0x000000090009d308 */ /* 0x000ea20000000800 */
[----:B---3--:R-:W-:Y:S01]  /*dfe0*/  @!P2 FADD.FTZ R6, R6, 1 ;  /* 0x3f8000000606a421 */ /* 0x008fe20000010000 */
[----:B------:R-:W-:Y:S01]  /*dff0*/  F2FP.F16.F32.PACK_AB R20, R39, R40 ;  /* 0x000000282714723e */ /* 0x000fe200000000ff */
[----:B------:R-:W-:Y:S01]  /*e000*/  STS.128 [R117+0x10], R24 ;  /* 0x0000101875007388 */ /* 0x000fe20000000c00 */
[----:B------:R-:W-:-:S03]  /*e010*/  NOP ;  /* 0x0000000000007918 */ /* 0x000fc60000000000 */
[----:B------:R-:W3:Y:S01]  /*e020*/  LDS.128 R16, [R118] ;  /* 0x0000000076107984 */ /* 0x000ee20000000c00 */
[----:B------:R-:W5:Y:S01]  /*e030*/  @!P6 MUFU.EX2 R10, R10 ;  /* 0x0000000a000ae308 */ /* 0x000f620000000800 */
[----:B0-----:R-:W-:Y:S01]  /*e040*/  @!P1 FADD.FTZ R7, R7, 1 ;  /* 0x3f80000007079421 */ /* 0x001fe20000010000 */
[----:B----4-:R-:W-:Y:S01]  /*e050*/  @!P4 FADD.FTZ R8, R8, 1 ;  /* 0x3f8000000808c421 */ /* 0x010fe20000010000 */
[----:B------:R-:W0:Y:S01]  /*e060*/  LDS.128 R12, [R118+0x200] ;  /* 0x00020000760c7984 */ /* 0x000e220000000c00 */
[----:B------:R4:W1:Y:S01]  /*e070*/  @!P3 MUFU.RCP R11, R5 ;  /* 0x00000005000bb308 */ /* 0x0008620000001000 */
[----:B--2---:R-:W-:-:S07]  /*e080*/  @!P5 FADD.FTZ R9, R9, 1 ;  /* 0x3f8000000909d421 */ /* 0x004fce0000010000 */
[----:B------:R2:W3:Y:S01]  /*e090*/  @!P1 MUFU.RCP R21, R7 ;  /* 0x0000000700159308 */ /* 0x0004e20000001000 */
[----:B----4-:R-:W-:Y:S01]  /*e0a0*/  MOV R5, UR12 ;  /* 0x0000000c00057c02 */ /* 0x010fe20008000f00 */
[----:B-----5:R-:W-:Y:S01]  /*e0b0*/  @!P6 FADD.FTZ R10, R10, 1 ;  /* 0x3f8000000a0ae421 */ /* 0x020fe20000010000 */
[----:B------:R-:W4:Y:S05]  /*e0c0*/  LDCU.64 UR12, c[0x0][0x518] ;  /* 0x0000a300ff0c77ac */ /* 0x000f2a0008000a00 */
[----:B------:R-:W5:Y:S01]  /*e0d0*/  @!P2 MUFU.RCP R6, R6 ;  /* 0x000000060006a308 */ /* 0x000f620000001000 */
[----:B--2---:R-:W-:Y:S01]  /*e0e0*/  LOP3.LUT R7, R49, 0x3e0, RZ, 0xc0, !PT ;  /* 0x000003e031077812 */ /* 0x004fe200078ec0ff */
[----:B-1----:R-:W-:Y:S01]  /*e0f0*/  @!P3 FMUL.FTZ R38, R38, R11 ;  /* 0x0000000b2626b220 */ /* 0x002fe20000410000 */
[----:B------:R-:W-:-:S02]  /*e100*/  F2FP.F16.F32.PACK_AB R49, R45, R46 ;  /* 0x0000002e2d31723e */ /* 0x000fc400000000ff */
[----:B------:R-:W-:-:S03]  /*e110*/  LEA R7, R7, R0, 0x1 ;  /* 0x0000000007077211 */ /* 0x000fc600078e08ff */
[----:B------:R-:W1:Y:S02]  /*e120*/  @!P4 MUFU.RCP R8, R8 ;  /* 0x000000080008c308 */ /* 0x000e640000001000 */
[----:B------:R-:W-:-:S04]  /*e130*/  IMAD.WIDE.U32 R4, R7, 0x10, R4 ;  /* 0x0000001007047825 */ /* 0x000fc800078e0004 */
[----:B---3--:R-:W-:Y:S01]  /*e140*/  @!P1 FMUL.FTZ R36, R36, R21 ;  /* 0x0000001524249220 */ /* 0x008fe20000410000 */
[----:B----4-:R-:W-:Y:S01]  /*e150*/  UIMAD.WIDE.U32 UR8, UR38, UR12, UR8 ;  /* 0x0000000c260872a5 */ /* 0x010fe2000f8e0008 */
[----:B------:R-:W2:Y:S03]  /*e160*/  @!P5 MUFU.RCP R9, R9 ;  /* 0x000000090009d308 */ /* 0x000ea60000001000 */
[----:B------:R-:W-:Y:S01]  /*e170*/  UIMAD UR9, UR38, UR13, UR9 ;  /* 0x0000000d260972a4 */ /* 0x000fe2000f8e0209 */
[----:B-----5:R-:W-:Y:S01]  /*e180*/  @!P2 FMUL.FTZ R37, R37, R6 ;  /* 0x000000062525a220 */ /* 0x020fe20000410000 */
[----:B------:R-:W-:Y:S01]  /*e190*/  STG.E.128 desc[UR32][R4.64], R16 ;  /* 0x0000001004007986 */ /* 0x000fe2000c101d20 */
[----:B------:R-:W-:Y:S01]  /*e1a0*/  FADD.FTZ R6, R48, R121 ;  /* 0x0000007930067221 */ /* 0x000fe20000010000 */
[----:B------:R-:W-:Y:S01]  /*e1b0*/  F2FP.F16.F32.PACK_AB R48, R47, R48 ;  /* 0x000000302f30723e */ /* 0x000fe200000000ff */
[----:B------:R-:W-:Y:S01]  /*e1c0*/  UIMAD.WIDE.U32 UR8, UR10, UR14, UR8 ;  /* 0x0000000e0a0872a5 */ /* 0x000fe2000f8e0008 */
[----:B0-----:R0:W-:Y:S01]  /*e1d0*/  STG.E.128 desc[UR32][R4.64+0x200], R12 ;  /* 0x0002000c04007986 */ /* 0x0011e2000c101d20 */
[----:B------:R-:W3:Y:S01]  /*e1e0*/  @!P6 MUFU.RCP R10, R10 ;  /* 0x0000000a000ae308 */ /* 0x000ee20000001000 */
[----:B------:R-:W-:Y:S01]  /*e1f0*/  F2FP.F16.F32.PACK_AB R21, R37, R38 ;  /* 0x000000262515723e */ /* 0x000fe200000000ff */
[----:B-1----:R-:W-:Y:S01]  /*e200*/  @!P4 FMUL.FTZ R35, R35, R8 ;  /* 0x000000082323c220 */ /* 0x002fe20000410000 */
[----:B------:R-:W-:Y:S01]  /*e210*/  BAR.SYNC.DEFER_BLOCKING 0x0 ;  /* 0x0000000000007b1d */ /* 0x000fe20000010000 */
[----:B------:R-:W-:-:S02]  /*e220*/  UIMAD UR12, UR10, UR15, UR9 ;  /* 0x0000000f0a0c72a4 */ /* 0x000fc4000f8e0209 */
[----:B------:R-:W-:Y:S01]  /*e230*/  ULEA UR9, UP0, UR8, UR34, 0x1 ;  /* 0x0000002208097291 */ /* 0x000fe2000f8008ff */
[----:B------:R-:W-:Y:S01]  /*e240*/  F2FP.F16.F32.PACK_AB R22, R35, R36 ;  /* 0x000000242316723e */ /* 0x000fe200000000ff */
[----:B--2---:R-:W-:Y:S01]  /*e250*/  @!P5 FMUL.FTZ R34, R34, R9 ;  /* 0x000000092222d220 */ /* 0x004fe20000410000 */
[----:B------:R-:W-:Y:S01]  /*e260*/  FADD.FTZ R9, R6, R47 ;  /* 0x0000002f06097221 */ /* 0x000fe20000010000 */
[----:B------:R-:W-:Y:S02]  /*e270*/  ULEA.HI.X UR8, UR8, UR35, UR12, 0x1, UP0 ;  /* 0x0000002308087291 */ /* 0x000fe400080f0c0c */
[----:B------:R-:W-:Y:S01]  /*e280*/  UIADD3 UR26, UP0, UPT, UR26, -0x2000, URZ ;  /* 0xffffe0001a1a7890 */ /* 0x000fe2000ff1e0ff */
[----:B------:R-:W-:Y:S01]  /*e290*/  FADD.FTZ R46, R9, R46 ;  /* 0x0000002e092e7221 */ /* 0x000fe20000010000 */
[----:B0-----:R-:W-:Y:S01]  /*e2a0*/  MOV R4, UR9 ;  /* 0x0000000900047c02 */ /* 0x001fe20008000f00 */
[----:B---3--:R-:W-:Y:S02]  /*e2b0*/  @!P6 FMUL.FTZ R33, R33, R10 ;  /* 0x0000000a2121e220 */ /* 0x008fe40000410000 */
[----:B------:R-:W-:Y:S01]  /*e2c0*/  FADD.FTZ R45, R46, R45 ;  /* 0x0000002d2e2d7221 */ /* 0x000fe20000010000 */
[----:B------:R-:W-:Y:S01]  /*e2d0*/  MOV R5, UR8 ;  /* 0x0000000800057c02 */ /* 0x000fe20008000f00 */
[----:B------:R-:W-:Y:S01]  /*e2e0*/  UIADD3.X UR27, UPT, UPT, UR27, -0x1, URZ, UP0, !UPT ;  /* 0xffffffff1b1b7890 */ /* 0x000fe200087fe4ff */
[----:B------:R-:W-:Y:S01]  /*e2f0*/  F2FP.F16.F32.PACK_AB R23, R33, R34 ;  /* 0x000000222117723e */ /* 0x000fe200000000ff */
[----:B------:R-:W-:Y:S01]  /*e300*/  FADD.FTZ R44, R45, R44 ;  /* 0x0000002c2d2c7221 */ /* 0x000fe20000010000 */
[----:B------:R-:W-:Y:S01]  /*e310*/  IMAD.WIDE.U32 R4, R7, 0x10, R4 ;  /* 0x0000001007047825 */ /* 0x000fe200078e0004 */
[----:B------:R-:W-:Y:S01]  /*e320*/  UISETP.GT.AND UP0, UPT, UR21, 0x1, UPT ;  /* 0x000000011500788c */ /* 0x000fe2000bf04270 */
[----:B------:R-:W-:Y:S02]  /*e330*/  STS.128 [R117], R48 ;  /* 0x0000003075007388 */ /* 0x000fe40000000c00 */
[----:B------:R-:W-:Y:S01]  /*e340*/  FADD.FTZ R43, R44, R43 ;  /* 0x0000002b2c2b7221 */ /* 0x000fe20000010000 */
[----:B------:R-:W-:Y:S01]  /*e350*/  UMOV UR21, UR31 ;  /* 0x0000001f00157c82 */ /* 0x000fe20008000000 */
        /* <DEDUP_REMOVED lines=17> */
.L_x_5984:
        /* <DEDUP_REMOVED lines=44> */
.L_x_6117:
[----:B------:R-:W-:Y:S05]  /*e730*/  BSYNC.RECONVERGENT B0 ;  /* 0x0000000000007941 */ /* 0x000fea0003800200 */
.L_x_6116:
        /* <DEDUP_REMOVED lines=42> */
.L_x_6119:
[----:B------:R-:W-:Y:S05]  /*e9e0*/  BSYNC.RECONVERGENT B0 ;  /* 0x0000000000007941 */ /* 0x000fea0003800200 */
.L_x_6118:
        /* <DEDUP_REMOVED lines=11> */
.L_x_6120:
        /* <DEDUP_REMOVED lines=19> */
.L_x_6023:
[----:B------:R-:W-:Y:S01]  /*ebd0*/  MOV R235, R69 ;  /* 0x0000004500eb7202 */ /* 0x000fe20000000f00 */
[----:B------:R-:W-:Y:S01]  /*ebe0*/  HFMA2 R232, -RZ, RZ, 0, 5.9604644775390625e-08 ;  /* 0x00000001ffe87431 */ /* 0x000fe200000001ff */
[----:B------:R-:W-:Y:S02]  /*ebf0*/  MOV R233, RZ ;  /* 0x000000ff00e97202 */ /* 0x000fe40000000f00 */
[----:B------:R-:W-:-:S07]  /*ec00*/  MOV R240, 0xffffffff ;  /* 0xffffffff00f07802 */ /* 0x000fce0000000f00 */
[----:B01---5:R-:W-:Y:S05]  /*ec10*/  WARPSYNC.COLLECTIVE R240, `(.L_x_6121) ;  /* 0x00000000f0087348 */ /* 0x023fea0003c00000 */
[----:B------:R2:W3:Y:S02]  /*ec20*/  SHFL.UP P6, R238, R235, R232, R233 ;  /* 0x040000e8ebee7389 */ /* 0x0004e400000c00e9 */
[----:B0123-5:R-:W-:Y:S05]  /*ec30*/  ENDCOLLECTIVE ;  /* 0x000000000000791b */ /* 0x02ffea0003800000 */
.L_x_6121:
[----:B------:R-:W-:Y:S02]  /*ec40*/  MOV R235, R68 ;  /* 0x0000004400eb7202 */ /* 0x000fe40000000f00 */
[----:B------:R-:W-:-:S07]  /*ec50*/  MOV R234, R238 ;  /* 0x000000ee00ea7202 */ /* 0x000fce0000000f00 */
[----:B------:R-:W-:Y:S05]  /*ec60*/  WARPSYNC.COLLECTIVE R240, `(.L_x_6122) ;  /* 0x00000000f0087348 */ /* 0x000fea0003c00000 */
[----:B------:R0:W1:Y:S02]  /*ec70*/  SHFL.UP P6, R238, R235, R232, R233 ;  /* 0x040000e8ebee7389 */ /* 0x00006400000c00e9 */
[----:B01----:R-:W-:Y:S05]  /*ec80*/  ENDCOLLECTIVE ;  /* 0x000000000000791b */ /* 0x003fea0003800000 */
.L_x_6122:
[----:B------:R-:W-:Y:S02]  /*ec90*/  MOV R235, R70 ;  /* 0x0000004600eb7202 */ /* 0x000fe40000000f00 */
[----:B------:R-:W-:-:S07]  /*eca0*/  MOV R236, R238 ;  /* 0x000000ee00ec7202 */ /* 0x000fce0000000f00 */
[----:B------:R-:W-:Y:S05]  /*ecb0*/  WARPSYNC.COLLECTIVE R240, `(.L_x_6123) ;  /* 0x00000000f0087348 */ /* 0x000fea0003c00000 */
[----:B------:R0:W1:Y:S02]  /*ecc0*/  SHFL.UP P6, R238, R235, R232, R233 ;  /* 0x040000e8ebee7389 */ /* 0x00006400000c00e9 */
[----:B01----:R-:W-:Y:S05]  /*ecd0*/  ENDCOLLECTIVE ;  /* 0x000000000000791b */ /* 0x003fea0003800000 */
.L_x_6123:
[----:B------:R-:W-:Y:S02]  /*ece0*/  MOV R235, R71 ;  /* 0x0000004700eb7202 */ /* 0x000fe40000000f00 */
[----:B------:R-:W-:-:S07]  /*ecf0*/  MOV R237, R238 ;  /* 0x000000ee00ed7202 */ /* 0x000fce0000000f00 */
[----:B------:R-:W-:Y:S05]  /*ed00*/  WARPSYNC.COLLECTIVE R240, `(.L_x_6124) ;  /* 0x00000000f0087348 */ /* 0x000fea0003c00000 */
[----:B------:R0:W1:Y:S02]  /*ed10*/  SHFL.UP P6, R238, R235, R232, R233 ;  /* 0x040000e8ebee7389 */ /* 0x00006400000c00e9 */
[----:B01----:R-:W-:Y:S05]  /*ed20*/  ENDCOLLECTIVE ;  /* 0x000000000000791b */ /* 0x003fea0003800000 */
.L_x_6124:
        /* <DEDUP_REMOVED lines=15> */
.L_x_6125:
[----:B------:R-:W-:Y:S02]  /*ee20*/  MOV R235, R68 ;  /* 0x0000004400eb7202 */ /* 0x000fe40000000f00 */
[----:B------:R-:W-:-:S07]  /*ee30*/  MOV R234, R238 ;  /* 0x000000ee00ea7202 */ /* 0x000fce0000000f00 */
[----:B------:R-:W-:Y:S05]  /*ee40*/  WARPSYNC.COLLECTIVE R240, `(.L_x_6126) ;  /* 0x00000000f0087348 */ /* 0x000fea0003c00000 */
[----:B------:R0:W1:Y:S02]  /*ee50*/  SHFL.UP P6, R238, R235, R232, R233 ;  /* 0x040000e8ebee7389 */ /* 0x00006400000c00e9 */
[----:B01----:R-:W-:Y:S05]  /*ee60*/  ENDCOLLECTIVE ;  /* 0x000000000000791b */ /* 0x003fea0003800000 */
.L_x_6126:
[----:B------:R-:W-:Y:S02]  /*ee70*/  MOV R235, R70 ;  /* 0x0000004600eb7202 */ /* 0x000fe40000000f00 */
[----:B------:R-:W-:-:S07]  /*ee80*/  MOV R236, R238 ;  /* 0x000000ee00ec7202 */ /* 0x000fce0000000f00 */
[----:B------:R-:W-:Y:S05]  /*ee90*/  WARPSYNC.COLLECTIVE R240, `(.L_x_6127) ;  /* 0x00000000f0087348 */ /* 0x000fea0003c00000 */
[----:B------:R0:W1:Y:S02]  /*eea0*/  SHFL.UP P6, R238, R235, R232, R233 ;  /* 0x040000e8ebee7389 */ /* 0x00006400000c00e9 */
[----:B01----:R-:W-:Y:S05]  /*eeb0*/  ENDCOLLECTIVE ;  /* 0x000000000000791b */ /* 0x003fea0003800000 */
.L_x_6127:
[----:B------:R-:W-:Y:S02]  /*eec0*/  MOV R235, R71 ;  /* 0x0000004700eb7202 */ /* 0x000fe40000000f00 */
[----:B------:R-:W-:-:S07]  /*eed0*/  MOV R237, R238 ;  /* 0x000000ee00ed7202 */ /* 0x000fce0000000f00 */
[----:B------:R-:W-:Y:S05]  /*eee0*/  WARPSYNC.COLLECTIVE R240, `(.L_x_6128) ;  /* 0x00000000f0087348 */ /* 0x000fea0003c00000 */
[----:B------:R0:W1:Y:S02]  /*eef0*/  SHFL.UP P6, R238, R235, R232, R233 ;  /* 0x040000e8ebee7389 */ /* 0x00006400000c00e9 */
[----:B01----:R-:W-:Y:S05]  /*ef00*/  ENDCOLLECTIVE ;  /* 0x000000000000791b */ /* 0x003fea0003800000 */
.L_x_6128:
        /* <DEDUP_REMOVED lines=15> */
.L_x_6129:
[----:B------:R-:W-:Y:S02]  /*f000*/  MOV R235, R68 ;  /* 0x0000004400eb7202 */ /* 0x000fe40000000f00 */
[----:B------:R-:W-:-:S07]  /*f010*/  MOV R234, R238 ;  /* 0x000000ee00ea7202 */ /* 0x000fce0000000f00 */
[----:B------:R-:W-:Y:S05]  /*f020*/  WARPSYNC.COLLECTIVE R240, `(.L_x_6130) ;  /* 0x00000000f0087348 */ /* 0x000fea0003c00000 */
[----:B------:R0:W1:Y:S02]  /*f030*/  SHFL.UP P6, R238, R235, R232, R233 ;  /* 0x040000e8ebee7389 */ /* 0x00006400000c00e9 */
[----:B01----:R-:W-:Y:S05]  /*f040*/  ENDCOLLECTIVE ;  /* 0x000000000000791b */ /* 0x003fea0003800000 */
.L_x_6130:
[----:B------:R-:W-:Y:S02]  /*f050*/  MOV R235, R70 ;  /* 0x0000004600eb7202 */ /* 0x000fe40000000f00 */
[----:B------:R-:W-:-:S07]  /*f060*/  MOV R236, R238 ;  /* 0x000000ee00ec7202 */ /* 0x000fce0000000f00 */
[----:B------:R-:W-:Y:S05]  /*f070*/  WARPSYNC.COLLECTIVE R240, `(.L_x_6131) ;  /* 0x00000000f0087348 */ /* 0x000fea0003c00000 */
[----:B------:R0:W1:Y:S02]  /*f080*/  SHFL.UP P6, R238, R235, R232, R233 ;  /* 0x040000e8ebee7389 */ /* 0x00006400000c00e9 */
[----:B01----:R-:W-:Y:S05]  /*f090*/  ENDCOLLECTIVE ;  /* 0x000000000000791b */ /* 0x003fea0003800000 */
.L_x_6131:
[----:B------:R-:W-:Y:S02]  /*f0a0*/  MOV R235, R71 ;  /* 0x0000004700eb7202 */ /* 0x000fe40000000f00 */
[----:B------:R-:W-:-:S07]  /*f0b0*/  MOV R237, R238 ;  /* 0x000000ee00ed7202 */ /* 0x000fce0000000f00 */
[----:B------:R-:W-:Y:S05]  /*f0c0*/  WARPSYNC.COLLECTIVE R240, `(.L_x_6132) ;  /* 0x00000000f0087348 */ /* 0x000fea0003c00000 */
[----:B------:R0:W1:Y:S02]  /*f0d0*/  SHFL.UP P6, R238, R235, R232, R233 ;  /* 0x040000e8ebee7389 */ /* 0x00006400000c00e9 */
[----:B01----:R-:W-:Y:S05]  /*f0e0*/  ENDCOLLECTIVE ;  /* 0x000000000000791b */ /* 0x003fea0003800000 */
.L_x_6132:
        /* <DEDUP_REMOVED lines=15> */
.L_x_6133:
[----:B------:R-:W-:Y:S02]  /*f1e0*/  MOV R235, R68 ;  /* 0x0000004400eb7202 */ /* 0x000fe40000000f00 */
[----:B------:R-:W-:-:S07]  /*f1f0*/  MOV R234, R238 ;  /* 0x000000ee00ea7202 */ /* 0x000fce0000000f00 */
[----:B------:R-:W-:Y:S05]  /*f200*/  WARPSYNC.COLLECTIVE R240, `(.L_x_6134) ;  /* 0x00000000f0087348 */ /* 0x000fea0003c00000 */
[----:B------:R0:W1:Y:S02]  /*f210*/  SHFL.UP P6, R238, R235, R232, R233 ;  /* 0x040000e8ebee7389 */ /* 0x00006400000c00e9 */
[----:B01----:R-:W-:Y:S05]  /*f220*/  ENDCOLLECTIVE ;  /* 0x000000000000791b */ /* 0x003fea0003800000 */
.L_x_6134:
[----:B------:R-:W-:Y:S02]  /*f230*/  MOV R235, R70 ;  /* 0x0000004600eb7202 */ /* 0x000fe40000000f00 */
[----:B------:R-:W-:-:S07]  /*f240*/  MOV R236, R238 ;  /* 0x000000ee00ec7202 */ /* 0x000fce0000000f00 */
[----:B------:R-:W-:Y:S05]  /*f250*/  WARPSYNC.COLLECTIVE R240, `(.L_x_6135) ;  /* 0x00000000f0087348 */ /* 0x000fea0003c00000 */
[----:B------:R0:W1:Y:S02]  /*f260*/  SHFL.UP P6, R238, R235, R232, R233 ;  /* 0x040000e8ebee7389 */ /* 0x00006400000c00e9 */
[----:B01----:R-:W-:Y:S05]  /*f270*/  ENDCOLLECTIVE ;  /* 0x000000000000791b */ /* 0x003fea0003800000 */
.L_x_6135:
[----:B------:R-:W-:Y:S02]  /*f280*/  MOV R235, R71 ;  /* 0x0000004700eb7202 */ /* 0x000fe40000000f00 */
[----:B------:R-:W-:-:S07]  /*f290*/  MOV R237, R238 ;  /* 0x000000ee00ed7202 */ /* 0x000fce0000000f00 */
[----:B------:R-:W-:Y:S05]  /*f2a0*/  WARPSYNC.COLLECTIVE R240, `(.L_x_6136) ;  /* 0x00000000f0087348 */ /* 0x000fea0003c00000 */
[----:B------:R0:W1:Y:S02]  /*f2b0*/  SHFL.UP P6, R238, R235, R232, R233 ;  /* 0x040000e8ebee7389 */ /* 0x00006400000c00e9 */
[----:B01----:R-:W-:Y:S05]  /*f2c0*/  ENDCOLLECTIVE ;  /* 0x000000000000791b */ /* 0x003fea0003800000 */
.L_x_6136:
        /* <DEDUP_REMOVED lines=15> */
.L_x_6137:
[----:B------:R-:W-:Y:S02]  /*f3c0*/  MOV R235, R68 ;  /* 0x0000004400eb7202 */ /* 0x000fe40000000f00 */
[----:B------:R-:W-:-:S07]  /*f3d0*/  MOV R234, R238 ;  /* 0x000000ee00ea7202 */ /* 0x000fce0000000f00 */
[----:B------:R-:W-:Y:S05]  /*f3e0*/  WARPSYNC.COLLECTIVE R240, `(.L_x_6138) ;  /* 0x00000000f0087348 */ /* 0x000fea0003c00000 */
[----:B------:R0:W1:Y:S02]  /*f3f0*/  SHFL.UP P6, R238, R235, R232, R233 ;  /* 0x040000e8ebee7389 */ /* 0x00006400000c00e9 */
[----:B01----:R-:W-:Y:S05]  /*f400*/  ENDCOLLECTIVE ;  /* 0x000000000000791b */ /* 0x003fea0003800000 */
.L_x_6138:
[----:B------:R-:W-:Y:S02]  /*f410*/  MOV R235, R70 ;  /* 0x0000004600eb7202 */ /* 0x000fe40000000f00 */
[----:B------:R-:W-:-:S07]  /*f420*/  MOV R236, R238 ;  /* 0x000000ee00ec7202 */ /* 0x000fce0000000f00 */
[----:B------:R-:W-:Y:S05]  /*f430*/  WARPSYNC.COLLECTIVE R240, `(.L_x_6139) ;  /* 0x00000000f0087348 */ /* 0x000fea0003c00000 */
[----:B------:R0:W1:Y:S02]  /*f440*/  SHFL.UP P6, R238, R235, R232, R233 ;  /* 0x040000e8ebee7389 */ /* 0x00006400000c00e9 */
[----:B01----:R-:W-:Y:S05]  /*f450*/  ENDCOLLECTIVE ;  /* 0x000000000000791b */ /* 0x003fea0003800000 */
.L_x_6139:
[----:B------:R-:W-:Y:S02]  /*f460*/  MOV R235, R71 ;  /* 0x0000004700eb7202 */ /* 0x000fe40000000f00 */
[----:B------:R-:W-:-:S07]  /*f470*/  MOV R237, R238 ;  /* 0x000000ee00ed7202 */ /* 0x000fce0000000f00 */
[----:B------:R-:W-:Y:S05]  /*f480*/  WARPSYNC.COLLECTIVE R240, `(.L_x_6140) ;  /* 0x00000000f0087348 */ /* 0x000fea0003c00000 */
[----:B------:R0:W1:Y:S02]  /*f490*/  SHFL.UP P6, R238, R235, R232, R233 ;  /* 0x040000e8ebee7389 */ /* 0x00006400000c00e9 */
[----:B01----:R-:W-:Y:S05]  /*f4a0*/  ENDCOLLECTIVE ;  /* 0x000000000000791b */ /* 0x003fea0003800000 */
.L_x_6140:
[----:B------:R-:W-:Y:S05]  /*f4b0*/  BRA `(.L_x_6141) ;  /* 0xffffff7c00a47947 */ /* 0x000fea000383ffff */
.L_x_6024:
        /* <DEDUP_REMOVED lines=8> */
.L_x_6143:
[----:B------:R-:W-:Y:S05]  /*f540*/  BSYNC B0 ;  /* 0x0000000000007941 */ /* 0x000fea0003800000 */
.L_x_6142:
[----:B------:R-:W-:Y:S05]  /*f550*/  BRA `(.L_x_6144) ;  /* 0xffffff7c00b07947 */ /* 0x000fea000383ffff */
.L_x_6025:
        /* <DEDUP_REMOVED lines=8> */
.L_x_6146:
[----:B------:R-:W-:Y:S05]  /*f5e0*/  BSYNC B0 ;  /* 0x0000000000007941 */ /* 0x000fea0003800000 */
.L_x_6145:
[----:B------:R-:W-:Y:S05]  /*f5f0*/  BRA `(.L_x_6147) ;  /* 0xffffff7c00907947 */ /* 0x000fea000383ffff */
.L_x_6026:
        /* <DEDUP_REMOVED lines=8> */
.L_x_6149:
[----:B------:R-:W-:Y:S05]  /*f680*/  BSYNC B0 ;  /* 0x0000000000007941 */ /* 0x000fea0003800000 */
.L_x_6148:
[----:B------:R-:W-:Y:S05]  /*f690*/  BRA `(.L_x_6150) ;  /* 0xffffff7c00707947 */ /* 0x000fea000383ffff */
.L_x_6027:
        /* <DEDUP_REMOVED lines=8> */
.L_x_6152:
[----:B------:R-:W-:Y:S05]  /*f720*/  BSYNC B0 ;  /* 0x0000000000007941 */ /* 0x000fea0003800000 */
.L_x_6151:
[----:B------:R-:W-:Y:S05]  /*f730*/  BRA `(.L_x_6153) ;  /* 0xffffff7c00507947 */ /* 0x000fea000383ffff */
.L_x_6028:
        /* <DEDUP_REMOVED lines=8> */
.L_x_6155:
[----:B------:R-:W-:Y:S05]  /*f7c0*/  BSYNC B0 ;  /* 0x0000000000007941 */ /* 0x000fea0003800000 */
.L_x_6154:
        /* <DEDUP_REMOVED lines=9> */
.L_x_6156:
[----:B------:R-:W-:Y:S02]  /*f860*/  MOV R237, 0x1f ;  /* 0x0000001f00ed7802 */ /* 0x000fe40000000f00 */
[----:B------:R-:W-:Y:S02]  /*f870*/  MOV R235, R70 ;  /* 0x0000004600eb7202 */ /* 0x000fe40000000f00 */
[----:B------:R-:W-:-:S07]  /*f880*/  MOV R243, R238 ;  /* 0x000000ee00f37202 */ /* 0x000fce0000000f00 */
[----:B------:R-:W-:Y:S05]  /*f890*/  WARPSYNC.COLLECTIVE R240, `(.L_x_6157) ;  /* 0x00000000f0087348 */ /* 0x000fea0003c00000 */
[----:B------:R0:W1:Y:S02]  /*f8a0*/  SHFL.UP P6, R238, R235, R232, R233 ;  /* 0x040000e8ebee7389 */ /* 0x00006400000c00e9 */
[----:B01----:R-:W-:Y:S05]  /*f8b0*/  ENDCOLLECTIVE ;  /* 0x000000000000791b */ /* 0x003fea0003800000 */
.L_x_6157:
[----:B------:R-:W-:Y:S02]  /*f8c0*/  MOV R235, R71 ;  /* 0x0000004700eb7202 */ /* 0x000fe40000000f00 */
[----:B------:R-:W-:-:S07]  /*f8d0*/  MOV R70, R238 ;  /* 0x000000ee00467202 */ /* 0x000fce0000000f00 */
[----:B------:R-:W-:Y:S05]  /*f8e0*/  WARPSYNC.COLLECTIVE R240, `(.L_x_6158) ;  /* 0x00000000f0087348 */ /* 0x000fea0003c00000 */
[----:B------:R0:W1:Y:S02]  /*f8f0*/  SHFL.UP P6, R238, R235, R232, R233 ;  /* 0x040000e8ebee7389 */ /* 0x00006400000c00e9 */
[----:B01----:R-:W-:Y:S05]  /*f900*/  ENDCOLLECTIVE ;  /* 0x000000000000791b */ /* 0x003fea0003800000 */
.L_x_6158:
[----:B------:R-:W-:Y:S01]  /*f910*/  MOV R71, R238 ;  /* 0x000000ee00477202 */ /* 0x000fe20000000f00 */
[----:B------:R-:W-:-:S07]  /*f920*/  HFMA2 R238, -RZ, RZ, 0, 0 ;  /* 0x00000000ffee7431 */ /* 0x000fce00000001ff */
[----:B------:R-:W-:Y:S05]  /*f930*/  WARPSYNC.COLLECTIVE R240, `(.L_x_6159) ;  /* 0x00000000f0087348 */ /* 0x000fea0003c00000 */
[----:B------:R0:W1:Y:S02]  /*f940*/  SHFL.IDX P3, R241, R239, R238, R237 ;  /* 0x000000eeeff17389 */ /* 0x00006400000600ed */
[----:B01----:R-:W-:Y:S05]  /*f950*/  ENDCOLLECTIVE ;  /* 0x000000000000791b */ /* 0x003fea0003800000 */
.L_x_6159:
[----:B------:R-:W-:Y:S02]  /*f960*/  MOV R239, R73 ;  /* 0x0000004900ef7202 */ /* 0x000fe40000000f00 */
[----:B------:R-:W-:-:S07]  /*f970*/  MOV R72, R241 ;  /* 0x000000f100487202 */ /* 0x000fce0000000f00 */
[----:B------:R-:W-:Y:S05]  /*f980*/  WARPSYNC.COLLECTIVE R240, `(.L_x_6160) ;  /* 0x00000000f0087348 */ /* 0x000fea0003c00000 */
[----:B------:R0:W1:Y:S02]  /*f990*/  SHFL.IDX P3, R241, R239, R238, R237 ;  /* 0x000000eeeff17389 */ /* 0x00006400000600ed */
[----:B01----:R-:W-:Y:S05]  /*f9a0*/  ENDCOLLECTIVE ;  /* 0x000000000000791b */ /* 0x003fea0003800000 */
.L_x_6160:
[----:B------:R-:W-:Y:S02]  /*f9b0*/  MOV R239, R74 ;  /* 0x0000004a00ef7202 */ /* 0x000fe40000000f00 */
[----:B------:R-:W-:-:S07]  /*f9c0*/  MOV R232, R241 ;  /* 0x000000f100e87202 */ /* 0x000fce0000000f00 */
[----:B------:R-:W-:Y:S05]  /*f9d0*/  WARPSYNC.COLLECTIVE R240, `(.L_x_6161) ;  /* 0x00000000f0087348 */ /* 0x000fea0003c00000 */
[----:B------:R0:W1:Y:S02]  /*f9e0*/  SHFL.IDX P3, R241, R239, R238, R237 ;  /* 0x000000eeeff17389 */ /* 0x00006400000600ed */
[----:B01----:R-:W-:Y:S05]  /*f9f0*/  ENDCOLLECTIVE ;  /* 0x000000000000791b */ /* 0x003fea0003800000 */
.L_x_6161:
[----:B------:R-:W-:Y:S02]  /*fa00*/  MOV R239, R75 ;  /* 0x0000004b00ef7202 */ /* 0x000fe40000000f00 */
[----:B------:R-:W-:-:S07]  /*fa10*/  MOV R74, R241 ;  /* 0x000000f1004a7202 */ /* 0x000fce0000000f00 */
[----:B------:R-:W-:Y:S05]  /*fa20*/  WARPSYNC.COLLECTIVE R240, `(.L_x_6162) ;  /* 0x00000000f0087348 */ /* 0x000fea0003c00000 */
[----:B------:R0:W1:Y:S02]  /*fa30*/  SHFL.IDX P3, R241, R239, R238, R237 ;  /* 0x000000eeeff17389 */ /* 0x00006400000600ed */
[----:B01----:R-:W-:Y:S05]  /*fa40*/  ENDCOLLECTIVE ;  /* 0x000000000000791b */ /* 0x003fea0003800000 */
.L_x_6162:
[----:B------:R-:W-:Y:S01]  /*fa50*/  MOV R75, R241 ;  /* 0x000000f1004b7202 */ /* 0x000fe20000000f00 */
[----:B------:R-:W-:Y:S06]  /*fa60*/  BRA `(.L_x_6163) ;  /* 0xffffff7800ac7947 */ /* 0x000fec000383ffff */
.L_x_6030:
[----:B------:R-:W-:Y:S01]  /*fa70*/  MOV R251, R249 ;  /* 0x000000f900fb7202 */ /* 0x000fe20000000f00 */
[----:B------:R-:W-:Y:S01]  /*fa80*/  HFMA2 R74, -RZ, RZ, 0, 5.9604644775390625e-08 ;  /* 0x00000001ff4a7431 */ /* 0x000fe200000001ff */
[----:B------:R-:W-:Y:S02]  /*fa90*/  MOV R241, 0x1f ;  /* 0x0000001f00f17802 */ /* 0x000fe40000000f00 */
[----:B------:R-:W-:-:S07]  /*faa0*/  MOV R240, 0xffffffff ;  /* 0xffffffff00f07802 */ /* 0x000fce0000000f00 */
[----:B0-----:R-:W-:Y:S05]  /*fab0*/  WARPSYNC.COLLECTIVE R240, `(.L_x_6164) ;  /* 0x00000000f0087348 */ /* 0x001fea0003c00000 */
[----:B------:R1:W2:Y:S02]  /*fac0*/  SHFL.DOWN P0, R245, R251, R74, R241 ;  /* 0x0800004afbf57389 */ /* 0x0002a400000000f1 */
[----:B012---:R-:W-:Y:S05]  /*fad0*/  ENDCOLLECTIVE ;  /* 0x000000000000791b */ /* 0x007fea0003800000 */
.L_x_6164:
[----:B------:R-:W-:Y:S02]  /*fae0*/  MOV R251, R250 ;  /* 0x000000fa00fb7202 */ /* 0x000fe40000000f00 */
[----:B------:R-:W-:-:S07]  /*faf0*/  MOV R72, R245 ;  /* 0x000000f500487202 */ /* 0x000fce0000000f00 */
[----:B------:R-:W-:Y:S05]  /*fb00*/  WARPSYNC.COLLECTIVE R240, `(.L_x_6165) ;  /* 0x00000000f0087348 */ /* 0x000fea0003c00000 */
[----:B------:R0:W1:Y:S02]  /*fb10*/  SHFL.DOWN P0, R245, R251, R74, R241 ;  /* 0x0800004afbf57389 */ /* 0x00006400000000f1 */
[----:B01----:R-:W-:Y:S05]  /*fb20*/  ENDCOLLECTIVE ;  /* 0x000000000000791b */ /* 0x003fea0003800000 */
.L_x_6165:
[----:B------:R-:W-:Y:S02]  /*fb30*/  MOV R251, R248 ;  /* 0x000000f800fb7202 */ /* 0x000fe40000000f00 */
[----:B------:R-:W-:-:S07]  /*fb40*/  MOV R73, R245 ;  /* 0x000000f500497202 */ /* 0x000fce0000000f00 */
[----:B------:R-:W-:Y:S05]  /*fb50*/  WARPSYNC.COLLECTIVE R240, `(.L_x_6166) ;  /* 0x00000000f0087348 */ /* 0x000fea0003c00000 */
[----:B------:R0:W1:Y:S02]  /*fb60*/  SHFL.DOWN P0, R245, R251, R74, R241 ;  /* 0x0800004afbf57389 */ /* 0x00006400000000f1 */
[----:B01----:R-:W-:Y:S05]  /*fb70*/  ENDCOLLECTIVE ;  /* 0x000000000000791b */ /* 0x003fea0003800000 */
.L_x_6166:
[----:B------:R-:W-:Y:S02]  /*fb80*/  MOV R251, R247 ;  /* 0x000000f700fb7202 */ /* 0x000fe40000000f00 */
[----:B------:R-:W-:-:S07]  /*fb90*/  MOV R75, R245 ;  /* 0x000000f5004b7202 */ /* 0x000fce0000000f00 */
[----:B------:R-:W-:Y:S05]  /*fba0*/  WARPSYNC.COLLECTIVE R240, `(.L_x_6167) ;  /* 0x00000000f0087348 */ /* 0x000fea0003c00000 */
[----:B------:R0:W1:Y:S02]  /*fbb0*/  SHFL.DOWN P0, R245, R251, R74, R241 ;  /* 0x0800004afbf57389 */ /* 0x00006400000000f1 */
[----:B01----:R-:W-:Y:S05]  /*fbc0*/  ENDCOLLECTIVE ;  /* 0x000000000000791b */ /* 0x003fea0003800000 */
.L_x_6167:
[----:B------:R-:W-:Y:S05]  /*fbd0*/  BRA `(.L_x_6168) ;  /* 0xffffff8c00e87947 */ /* 0x000fea000383ffff */
.L_x_6033:
        /* <DEDUP_REMOVED lines=8> */
.L_x_6170:
[----:B------:R-:W-:Y:S05]  /*fc60*/  BSYNC B0 ;  /* 0x0000000000007941 */ /* 0x000fea0003800000 */
.L_x_6169:
        /* <DEDUP_REMOVED lines=8> */
.L_x_6171:
[----:B------:R-:W-:Y:S02]  /*fcf0*/  MOV R251, R248 ;  /* 0x000000f800fb7202 */ /* 0x000fe40000000f00 */
[----:B------:R-:W-:-:S07]  /*fd00*/  MOV R73, R245 ;  /* 0x000000f500497202 */ /* 0x000fce0000000f00 */
[----:B------:R-:W-:Y:S05]  /*fd10*/  WARPSYNC.COLLECTIVE R240, `(.L_x_6172) ;  /* 0x00000000f0087348 */ /* 0x000fea0003c00000 */
[----:B------:R0:W1:Y:S02]  /*fd20*/  SHFL.DOWN P0, R245, R251, R74, R241 ;  /* 0x0800004afbf57389 */ /* 0x00006400000000f1 */
[----:B01----:R-:W-:Y:S05]  /*fd30*/  ENDCOLLECTIVE ;  /* 0x000000000000791b */ /* 0x003fea0003800000 */
.L_x_6172:
[----:B------:R-:W-:Y:S02]  /*fd40*/  MOV R251, R247 ;  /* 0x000000f700fb7202 */ /* 0x000fe40000000f00 */
[----:B------:R-:W-:-:S07]  /*fd50*/  MOV R75, R245 ;  /* 0x000000f5004b7202 */ /* 0x000fce0000000f00 */
[----:B------:R-:W-:Y:S05]  /*fd60*/  WARPSYNC.COLLECTIVE R240, `(.L_x_6173) ;  /* 0x00000000f0087348 */ /* 0x000fea0003c00000 */
[----:B------:R0:W1:Y:S02]  /*fd70*/  SHFL.DOWN P0, R245, R251, R74, R241 ;  /* 0x0800004afbf57389 */ /* 0x00006400000000f1 */
[----:B01----:R-:W-:Y:S05]  /*fd80*/  ENDCOLLECTIVE ;  /* 0x000000000000791b */ /* 0x003fea0003800000 */
.L_x_6173:
[----:B------:R-:W-:Y:S05]  /*fd90*/  BRA `(.L_x_6174) ;  /* 0xffffff8c00c87947 */ /* 0x000fea000383ffff */
.L_x_6036:
        /* <DEDUP_REMOVED lines=8> */
.L_x_6176:
[----:B------:R-:W-:Y:S05]  /*fe20*/  BSYNC B0 ;  /* 0x0000000000007941 */ /* 0x000fea0003800000 */
.L_x_6175:
        /* <DEDUP_REMOVED lines=8> */
.L_x_6177:
[----:B------:R-:W-:Y:S02]  /*feb0*/  MOV R251, R248 ;  /* 0x000000f800fb7202 */ /* 0x000fe40000000f00 */
[----:B------:R-:W-:-:S07]  /*fec0*/  MOV R73, R245 ;  /* 0x000000f500497202 */ /* 0x000fce0000000f00 */
[----:B------:R-:W-:Y:S05]  /*fed0*/  WARPSYNC.COLLECTIVE R240, `(.L_x_6178) ;  /* 0x00000000f0087348 */ /* 0x000fea0003c00000 */
[----:B------:R0:W1:Y:S02]  /*fee0*/  SHFL.DOWN P0, R245, R251, R74, R241 ;  /* 0x0800004afbf57389 */ /* 0x00006400000000f1 */
[----:B01----:R-:W-:Y:S05]  /*fef0*/  ENDCOLLECTIVE ;  /* 0x000000000000791b */ /* 0x003fea0003800000 */
.L_x_6178:
[----:B------:R-:W-:Y:S02]  /*ff00*/  MOV R251, R247 ;  /* 0x000000f700fb7202 */ /* 0x000fe40000000f00 */
[----:B------:R-:W-:-:S07]  /*ff10*/  MOV R75, R245 ;  /* 0x000000f5004b7202 */ /* 0x000fce0000000f00 */
[----:B------:R-:W-:Y:S05]  /*ff20*/  WARPSYNC.COLLECTIVE R240, `(.L_x_6179) ;  /* 0x00000000f0087348 */ /* 0x000fea0003c00000 */
[----:B------:R0:W1:Y:S02]  /*ff30*/  SHFL.DOWN P0, R245, R251, R74, R241 ;  /* 0x0800004afbf57389 */ /* 0x00006400000000f1 */
[----:B01----:R-:W-:Y:S05]  /*ff40*/  ENDCOLLECTIVE ;  /* 0x000000000000791b */ /* 0x003fea0003800000 */
.L_x_6179:
[----:B------:R-:W-:Y:S05]  /*ff50*/  BRA `(.L_x_6180) ;  /* 0xffffff8c00a87947 */ /* 0x000fea000383ffff */
.L_x_6039:
        /* <DEDUP_REMOVED lines=8> */
.L_x_6182:
[----:B------:R-:W-:Y:S05]  /*ffe0*/  BSYNC B0 ;  /* 0x0000000000007941 */ /* 0x000fea0003800000 */
.L_x_6181:
        /* <DEDUP_REMOVED lines=8> */
.L_x_6183:
[----:B------:R-:W-:Y:S02]  /*10070*/  MOV R251, R248 ;  /* 0x000000f800fb7202 */ /* 0x000fe40000000f00 */
[----:B------:R-:W-:-:S07]  /*10080*/  MOV R73, R245 ;  /* 0x000000f500497202 */ /* 0x000fce0000000f00 */
[----:B------:R-:W-:Y:S05]  /*10090*/  WARPSYNC.COLLECTIVE R240, `(.L_x_6184) ;  /* 0x00000000f0087348 */ /* 0x000fea0003c00000 */
[----:B------:R0:W1:Y:S02]  /*100a0*/  SHFL.DOWN P0, R245, R251, R74, R241 ;  /* 0x0800004afbf57389 */ /* 0x00006400000000f1 */
[----:B01----:R-:W-:Y:S05]  /*100b0*/  ENDCOLLECTIVE ;  /* 0x000000000000791b */ /* 0x003fea0003800000 */
.L_x_6184:
[----:B------:R-:W-:Y:S02]  /*100c0*/  MOV R251, R247 ;  /* 0x000000f700fb7202 */ /* 0x000fe40000000f00 */
[----:B------:R-:W-:-:S07]  /*100d0*/  MOV R75, R245 ;  /* 0x000000f5004b7202 */ /* 0x000fce0000000f00 */
[----:B------:R-:W-:Y:S05]  /*100e0*/  WARPSYNC.COLLECTIVE R240, `(.L_x_6185) ;  /* 0x00000000f0087348 */ /* 0x000fea0003c00000 */
[----:B------:R0:W1:Y:S02]  /*100f0*/  SHFL.DOWN P0, R245, R251, R74, R241 ;  /* 0x0800004afbf57389 */ /* 0x00006400000000f1 */
[----:B01----:R-:W-:Y:S05]  /*10100*/  ENDCOLLECTIVE ;  /* 0x000000000000791b */ /* 0x003fea0003800000 */
.L_x_6185:
[----:B------:R-:W-:Y:S05]  /*10110*/  BRA `(.L_x_6186) ;  /* 0xffffff8c00887947 */ /* 0x000fea000383ffff */
.L_x_6042:
        /* <DEDUP_REMOVED lines=8> */
.L_x_6188:
[----:B------:R-:W-:Y:S05]  /*101a0*/  BSYNC B0 ;  /* 0x0000000000007941 */ /* 0x000fea0003800000 */
.L_x_6187:
        /* <DEDUP_REMOVED lines=8> */
.L_x_6189:
[----:B------:R-:W-:Y:S02]  /*10230*/  MOV R251, R248 ;  /* 0x000000f800fb7202 */ /* 0x000fe40000000f00 */
[----:B------:R-:W-:-:S07]  /*10240*/  MOV R73, R245 ;  /* 0x000000f500497202 */ /* 0x000fce0000000f00 */
[----:B------:R-:W-:Y:S05]  /*10250*/  WARPSYNC.COLLECTIVE R240, `(.L_x_6190) ;  /* 0x00000000f0087348 */ /* 0x000fea0003c00000 */
[----:B------:R0:W1:Y:S02]  /*10260*/  SHFL.DOWN P0, R245, R251, R74, R241 ;  /* 0x0800004afbf57389 */ /* 0x00006400000000f1 */
[----:B01----:R-:W-:Y:S05]  /*10270*/  ENDCOLLECTIVE ;  /* 0x000000000000791b */ /* 0x003fea0003800000 */
.L_x_6190:
[----:B------:R-:W-:Y:S02]  /*10280*/  MOV R251, R247 ;  /* 0x000000f700fb7202 */ /* 0x000fe40000000f00 */
[----:B------:R-:W-:-:S07]  /*10290*/  MOV R75, R245 ;  /* 0x000000f5004b7202 */ /* 0x000fce0000000f00 */
[----:B------:R-:W-:Y:S05]  /*102a0*/  WARPSYNC.COLLECTIVE R240, `(.L_x_6191) ;  /* 0x00000000f0087348 */ /* 0x000fea0003c00000 */
[----:B------:R0:W1:Y:S02]  /*102b0*/  SHFL.DOWN P0, R245, R251, R74, R241 ;  /* 0x0800004afbf57389 */ /* 0x00006400000000f1 */
[----:B01----:R-:W-:Y:S05]  /*102c0*/  ENDCOLLECTIVE ;  /* 0x000000000000791b */ /* 0x003fea0003800000 */
.L_x_6191:
[----:B------:R-:W-:Y:S05]  /*102d0*/  BRA `(.L_x_6192) ;  /* 0xffffff8c00687947 */ /* 0x000fea000383ffff */
.L_x_6045:
        /* <DEDUP_REMOVED lines=8> */
.L_x_6194:
[----:B------:R-:W-:Y:S05]  /*10360*/  BSYNC B0 ;  /* 0x0000000000007941 */ /* 0x000fea0003800000 */
.L_x_6193:
        /* <DEDUP_REMOVED lines=9> */
.L_x_6195:
[----:B------:R-:W-:Y:S02]  /*10400*/  MOV R239, R248 ;  /* 0x000000f800ef7202 */ /* 0x000fe40000000f00 */
[----:B------:R-:W-:-:S07]  /*10410*/  MOV R243, R241 ;  /* 0x000000f100f37202 */ /* 0x000fce0000000f00 */
[----:B------:R-:W-:Y:S05]  /*10420*/  WARPSYNC.COLLECTIVE R240, `(.L_x_6196) ;  /* 0x00000000f0087348 */ /* 0x000fea0003c00000 */
[----:B------:R0:W1:Y:S02]  /*10430*/  SHFL.IDX P3, R241, R239, R238, R237 ;  /* 0x000000eeeff17389 */ /* 0x00006400000600ed */
[----:B01----:R-:W-:Y:S05]  /*10440*/  ENDCOLLECTIVE ;  /* 0x000000000000791b */ /* 0x003fea0003800000 */
.L_x_6196:
        /* <DEDUP_REMOVED lines=9> */
.L_x_6197:
        /* <DEDUP_REMOVED lines=13> */
.L_x_6198:
[----:B------:R-:W-:Y:S02]  /*105b0*/  MOV R251, R250 ;  /* 0x000000fa00fb7202 */ /* 0x000fe40000000f00 */
[----:B------:R-:W-:-:S07]  /*105c0*/  MOV R72, R245 ;  /* 0x000000f500487202 */ /* 0x000fce0000000f00 */
[----:B------:R-:W-:Y:S05]  /*105d0*/  WARPSYNC.COLLECTIVE R240, `(.L_x_6199) ;  /* 0x00000000f0087348 */ /* 0x000fea0003c00000 */
[----:B------:R0:W1:Y:S02]  /*105e0*/  SHFL.DOWN P0, R245, R251, R74, R241 ;  /* 0x0800004afbf57389 */ /* 0x00006400000000f1 */
[----:B01----:R-:W-:Y:S05]  /*105f0*/  ENDCOLLECTIVE ;  /* 0x000000000000791b */ /* 0x003fea0003800000 */
.L_x_6199:
[----:B------:R-:W-:Y:S02]  /*10600*/  MOV R251, R248 ;  /* 0x000000f800fb7202 */ /* 0x000fe40000000f00 */
[----:B------:R-:W-:-:S07]  /*10610*/  MOV R73, R245 ;  /* 0x000000f500497202 */ /* 0x000fce0000000f00 */
[----:B------:R-:W-:Y:S05]  /*10620*/  WARPSYNC.COLLECTIVE R240, `(.L_x_6200) ;  /* 0x00000000f0087348 */ /* 0x000fea0003c00000 */
[----:B------:R0:W1:Y:S02]  /*10630*/  SHFL.DOWN P0, R245, R251, R74, R241 ;  /* 0x0800004afbf57389 */ /* 0x00006400000000f1 */
[----:B01----:R-:W-:Y:S05]  /*10640*/  ENDCOLLECTIVE ;  /* 0x000000000000791b */ /* 0x003fea0003800000 */
.L_x_6200:
[----:B------:R-:W-:Y:S02]  /*10650*/  MOV R251, R247 ;  /* 0x000000f700fb7202 */ /* 0x000fe40000000f00 */
[----:B------:R-:W-:-:S07]  /*10660*/  MOV R75, R245 ;  /* 0x000000f5004b7202 */ /* 0x000fce0000000f00 */
[----:B------:R-:W-:Y:S05]  /*10670*/  WARPSYNC.COLLECTIVE R240, `(.L_x_6201) ;  /* 0x00000000f0087348 */ /* 0x000fea0003c00000 */
[----:B------:R0:W1:Y:S02]  /*10680*/  SHFL.DOWN P0, R245, R251, R74, R241 ;  /* 0x0800004afbf57389 */ /* 0x00006400000000f1 */
[----:B01----:R-:W-:Y:S05]  /*10690*/  ENDCOLLECTIVE ;  /* 0x000000000000791b */ /* 0x003fea0003800000 */
.L_x_6201:
[----:B------:R-:W-:Y:S05]  /*106a0*/  WARPSYNC.COLLECTIVE R240, `(.L_x_6202) ;  /* 0x00000000f0087348 */ /* 0x000fea0003c00000 */
[----:B------:R0:W1:Y:S02]  /*106b0*/  SHFL.IDX P3, R241, R239, R238, R237 ;  /* 0x000000eeeff17389 */ /* 0x00006400000600ed */
[----:B01----:R-:W-:Y:S05]  /*106c0*/  ENDCOLLECTIVE ;  /* 0x000000000000791b */ /* 0x003fea0003800000 */
.L_x_6202:
[----:B------:R-:W-:Y:S02]  /*106d0*/  MOV R239, R57 ;  /* 0x0000003900ef7202 */ /* 0x000fe40000000f00 */
[----:B------:R-:W-:-:S07]  /*106e0*/  MOV R246, R241 ;  /* 0x000000f100f67202 */ /* 0x000fce0000000f00 */
[----:B------:R-:W-:Y:S05]  /*106f0*/  WARPSYNC.COLLECTIVE R240, `(.L_x_6203) ;  /* 0x00000000f0087348 */ /* 0x000fea0003c00000 */
[----:B------:R0:W1:Y:S02]  /*10700*/  SHFL.IDX P3, R241, R239, R238, R237 ;  /* 0x000000eeeff17389 */ /* 0x00006400000600ed */
[----:B01----:R-:W-:Y:S05]  /*10710*/  ENDCOLLECTIVE ;  /* 0x000000000000791b */ /* 0x003fea0003800000 */
.L_x_6203:
[----:B------:R-:W-:Y:S02]  /*10720*/  MOV R56, R246 ;  /* 0x000000f600387202 */ /* 0x000fe40000000f00 */
[----:B------:R-:W-:Y:S02]  /*10730*/  MOV R239, R58 ;  /* 0x0000003a00ef7202 */ /* 0x000fe40000000f00 */
[----:B------:R-:W-:-:S07]  /*10740*/  MOV R74, R241 ;  /* 0x000000f1004a7202 */ /* 0x000fce0000000f00 */
[----:B------:R-:W-:Y:S05]  /*10750*/  WARPSYNC.COLLECTIVE R240, `(.L_x_6204) ;  /* 0x00000000f0087348 */ /* 0x000fea0003c00000 */
[----:B------:R0:W1:Y:S02]  /*10760*/  SHFL.IDX P3, R241, R239, R238, R237 ;  /* 0x000000eeeff17389 */ /* 0x00006400000600ed */
[----:B01----:R-:W-:Y:S05]  /*10770*/  ENDCOLLECTIVE ;  /* 0x000000000000791b */ /* 0x003fea0003800000 */
.L_x_6204:
[----:B------:R-:W-:Y:S02]  /*10780*/  MOV R57, R74 ;  /* 0x0000004a00397202 */ /* 0x000fe40000000f00 */
[----:B------:R-:W-:Y:S02]  /*10790*/  MOV R239, R59 ;  /* 0x0000003b00ef7202 */ /* 0x000fe40000000f00 */
[----:B------:R-:W-:-:S07]  /*107a0*/  MOV R251, R241 ;  /* 0x000000f100fb7202 */ /* 0x000fce0000000f00 */
[----:B------:R-:W-:Y:S05]  /*107b0*/  WARPSYNC.COLLECTIVE R240, `(.L_x_6205) ;  /* 0x00000000f0087348 */ /* 0x000fea0003c00000 */
[----:B------:R0:W1:Y:S02]  /*107c0*/  SHFL.IDX P3, R241, R239, R238, R237 ;  /* 0x000000eeeff17389 */ /* 0x00006400000600ed */
[----:B01----:R-:W-:Y:S05]  /*107d0*/  ENDCOLLECTIVE ;  /* 0x000000000000791b */ /* 0x003fea0003800000 */
.L_x_6205:
[----:B------:R-:W-:Y:S05]  /*107e0*/  BRA `(.L_x_6206) ;  /* 0xffffff8800c47947 */ /* 0x000fea000383ffff */
.L_x_6207:
        /* <DEDUP_REMOVED lines=9> */
.L_x_18694:


//--------------------- .text._Z25selective_scan_bwd_kernelI32Selective_Scan_bwd_kernel_traitsILi64ELi16ELb0ELb0ELb0ELb0ELb0EN3c104HalfENS1_7complexIfEEEEv12SSMParamsBwd --------------------------
	.section	.text._Z25selective_scan_bwd_kernelI32Selective_Scan_bwd_kernel_traitsILi64ELi16ELb0ELb0ELb0ELb0ELb0EN3c104HalfENS1_7complexIfEEEEv12SSMParamsBwd,"ax",@progbits
	.align	128
        .global         _Z25selective_scan_bwd_kernelI32Selective_Scan_bwd_kernel_traitsILi64ELi16ELb0ELb0ELb0ELb0ELb0EN3c104HalfENS1_7complexIfEEEEv12SSMParamsBwd
        .type           _Z25selective_scan_bwd_kernelI32Selective_Scan_bwd_kernel_traitsILi64ELi16ELb0ELb0ELb0ELb0ELb0EN3c104HalfENS1_7complexIfEEEEv12SSMParamsBwd,@function
        .size           _Z25selective_scan_bwd_kernelI32Selective_Scan_bwd_kernel_traitsILi64ELi16ELb0ELb0ELb0ELb0ELb0EN3c104HalfENS1_7complexIfEEEEv12SSMParamsBwd,(.L_x_18695 - _Z25selective_scan_bwd_kernelI32Selective_Scan_bwd_kernel_traitsILi64ELi16ELb0ELb0ELb0ELb0ELb0EN3c104HalfENS1_7complexIfEEEEv12SSMParamsBwd)
        .other          _Z25selective_scan_bwd_kernelI32Selective_Scan_bwd_kernel_traitsILi64ELi16ELb0ELb0ELb0ELb0ELb0EN3c104HalfENS1_7complexIfEEEEv12SSMParamsBwd,@"STO_CUDA_ENTRY STV_DEFAULT"
_Z25selective_scan_bwd_kernelI32Selective_Scan_bwd_kernel_traitsILi64ELi16ELb0ELb0ELb0ELb0ELb0EN3c104HalfENS1_7complexIfEEEEv12SSMParamsBwd:
.text._Z25selective_scan_bwd_kernelI32Selective_Scan_bwd_kernel_traitsILi64ELi16ELb0ELb0ELb0ELb0ELb0EN3c104HalfENS1_7complexIfEEEEv12SSMParamsBwd:
[----:B------:R-:W-:Y:S01]  /*0000*/  LDC R1, c[0x0][0x37c] ;  /* 0x0000df00ff017b82 */ /* 0x000fe20000000800 */
[----:B------:R-:W0:Y:S07]  /*0010*/  LDCU.64 UR10, c[0x0][0x470] ;  /* 0x00008e00ff0a77ac */ /* 0x000e2e0008000a00 */
[----:B------:R-:W1:Y:S01]  /*0020*/  S2UR UR8, SR_CTAID.Y ;  /* 0x00000000000879c3 */ /* 0x000e620000002600 */
[----:B------:R-:W-:Y:S01]  /*0030*/  CS2R R130, SRZ ;  /* 0x0000000000827805 */ /* 0x000fe2000001ff00 */
[----:B------:R-:W2:Y:S01]  /*0040*/  LDCU.128 UR4, c[0x0][0x450] ;  /* 0x00008a00ff0477ac */ /* 0x000ea20008000c00 */
[----:B------:R-:W3:Y:S05]  /*0050*/  LDCU.64 UR24, c[0x0][0x358] ;  /* 0x00006b00ff1877ac */ /* 0x000eea0008000a00 */
[----:B------:R-:W4:Y:S01]  /*0060*/  S2UR UR26, SR_CTAID.X ;  /* 0x00000000001a79c3 */ /* 0x000f220000002500 */
[----:B------:R-:W4:Y:S01]  /*0070*/  LDCU.128 UR28, c[0x0][0x400] ;  /* 0x00008000ff1c77ac */ /* 0x000f220008000c00 */
[----:B------:R-:W4:Y:S01]  /*0080*/  LDCU.128 UR20, c[0x0][0x3f0] ;  /* 0x00007e00ff1477ac */ /* 0x000f220008000c00 */
        /* <DEDUP_REMOVED lines=18> */
[----:B---3--:R3:W5:Y:S01]  /*01b0*/  @P1 LDG.E R130, desc[UR24][R4.64] ;  /* 0x0000001804821981 */ /* 0x008762000c1e1900 */
[----:B------:R-:W3:Y:S03]  /*01c0*/  LDCU.64 UR36, c[0x0][0x528] ;  /* 0x0000a500ff2477ac */ /* 0x000ee60008000a00 */
[----:B------:R0:W5:Y:S01]  /*01d0*/  @P0 LDG.E R131, desc[UR24][R2.64] ;  /* 0x0000001802830981 */ /* 0x000162000c1e1900 */
[----:B----4-:R-:W-:-:S04]  /*01e0*/  UIMAD.WIDE.U32 UR10, UR26, UR28, URZ ;  /* 0x0000001c1a0a72a5 */ /* 0x010fc8000f8e00ff */
[----:B------:R-:W-:-:S04]  /*01f0*/  UIMAD UR11, UR26, UR29, UR11 ;  /* 0x0000001d1a0b72a4 */ /* 0x000fc8000f8e020b */
[----:B------:R-:W-:-:S04]  /*0200*/  UIMAD.WIDE.U32 UR18, UR8, UR30, UR10 ;  /* 0x0000001e081272a5 */ /* 0x000fc8000f8e000a */
[----:B------:R-:W-:Y:S01]  /*0210*/  UIMAD UR19, UR8, UR31, UR19 ;  /* 0x0000001f081372a4 */ /* 0x000fe2000f8e0213 */
[----:B------:R-:W4:Y:S01]  /*0220*/  LDCU.64 UR30, c[0x0][0x3d8] ;  /* 0x00007b00ff1e77ac */ /* 0x000f220008000a00 */
[----:B------:R-:W-:Y:S02]  /*0230*/  UIMAD.WIDE.U32 UR6, UR26, UR20, URZ ;  /* 0x000000141a0672a5 */ /* 0x000fe4000f8e00ff */
[----:B0-----:R-:W-:Y:S02]  /*0240*/  ULEA UR9, UR32, 0xfffffc00, 0xa ;  /* 0xfffffc0020097891 */ /* 0x001fe4000f8e50ff */
[----:B------:R-:W-:Y:S02]  /*0250*/  UIMAD UR7, UR26, UR21, UR7 ;  /* 0x000000151a0772a4 */ /* 0x000fe4000f8e0207 */
[----:B--2---:R-:W-:Y:S02]  /*0260*/  UISETP.NE.U32.AND UP0, UPT, UR16, URZ, UPT ;  /* 0x000000ff1000728c */ /* 0x004fe4000bf05070 */
[----:B------:R-:W-:-:S02]  /*0270*/  UIMAD.WIDE.U32 UR6, UR8, UR22, UR6 ;  /* 0x00000016080672a5 */ /* 0x000fc4000f8e0006 */
[----:B------:R-:W-:Y:S02]  /*0280*/  UIADD3 UR27, UP3, UPT, UR9, UR18, URZ ;  /* 0x00000012091b7290 */ /* 0x000fe4000ff7e0ff */
[----:B------:R-:W-:Y:S02]  /*0290*/  USHF.R.S32.HI UR22, URZ, 0x1f, UR9 ;  /* 0x0000001fff167899 */ /* 0x000fe40008011409 */
[----:B------:R-:W-:Y:S02]  /*02a0*/  UIMAD UR29, UR8, UR23, UR7 ;  /* 0x00000017081d72a4 */ /* 0x000fe4000f8e0207 */
[----:B------:R-:W-:Y:S02]  /*02b0*/  UIADD3 UR7, UP1, UPT, UR9, UR6, URZ ;  /* 0x0000000609077290 */ /* 0x000fe4000ff3e0ff */
[----:B------:R-:W-:Y:S02]  /*02c0*/  UISETP.NE.AND.EX UP0, UPT, UR17, URZ, UPT, UP0 ;  /* 0x000000ff1100728c */ /* 0x000fe4000bf05300 */
[----:B------:R-:W-:Y:S01]  /*02d0*/  UIADD3.X UR6, UPT, UPT, UR22, UR19, URZ, UP3, !UPT ;  /* 0x0000001316067290 */ /* 0x000fe20009ffe4ff */
[----:B------:R-:W0:Y:S01]  /*02e0*/  LDCU.64 UR16, c[0x0][0x3b8] ;  /* 0x00007700ff1077ac */ /* 0x000e220008000a00 */
[----:B----4-:R-:W-:-:S02]  /*02f0*/  UIMAD.WIDE.U32 UR18, UR8, UR30, URZ ;  /* 0x0000001e081272a5 */ /* 0x010fc4000f8e00ff */
[----:B-1----:R-:W-:Y:S02]  /*0300*/  ULEA UR28, UP2, UR7, UR12, 0x1 ;  /* 0x0000000c071c7291 */ /* 0x002fe4000f8408ff */
[----:B------:R-:W-:Y:S01]  /*0310*/  UIADD3.X UR29, UPT, UPT, UR22, UR29, URZ, UP1, !UPT ;  /* 0x0000001d161d7290 */ /* 0x000fe20008ffe4ff */
[----:B------:R-:W1:Y:S03]  /*0320*/  LDCU.64 UR10, c[0x0][0x4a0] ;  /* 0x00009400ff0a77ac */ /* 0x000e660008000a00 */
[----:B------:R-:W-:Y:S02]  /*0330*/  ULEA.HI.X UR29, UR7, UR13, UR29, 0x1, UP2 ;  /* 0x0000000d071d7291 */ /* 0x000fe400090f0c1d */
[----:B------:R-:W-:Y:S01]  /*0340*/  UIMAD UR7, UR8, UR31, UR19 ;  /* 0x0000001f080772a4 */ /* 0x000fe2000f8e0213 */
[----:B------:R-:W2:Y:S01]  /*0350*/  @UP0 LDCU UR19, c[0x0][0x384] ;  /* 0x00007080ff1307ac */ /* 0x000ea20008000800 */
[----:B------:R-:W-:-:S02]  /*0360*/  ULEA UR23, UP4, UR27, UR14, 0x1 ;  /* 0x0000000e1b177291 */ /* 0x000fc4000f8808ff */
[----:B------:R-:W-:Y:S02]  /*0370*/  UIMAD.WIDE.U32 UR20, UR26, UR34, URZ ;  /* 0x000000221a1472a5 */ /* 0x000fe4000f8e00ff */
[----:B------:R-:W-:Y:S02]  /*0380*/  ULEA.HI.X UR27, UR27, UR15, UR6, 0x1, UP4 ;  /* 0x0000000f1b1b7291 */ /* 0x000fe4000a0f0c06 */
[----:B0-----:R-:W-:Y:S01]  /*0390*/  UIMAD.WIDE.U32 UR14, UR8, UR16, URZ ;  /* 0x00000010080e72a5 */ /* 0x001fe2000f8e00ff */
[----:B------:R-:W0:Y:S01]  /*03a0*/  @UP0 LDCU UR16, c[0x0][0x38c] ;  /* 0x00007180ff1007ac */ /* 0x000e220008000800 */
[----:B------:R-:W-:Y:S01]  /*03b0*/  UIMAD UR13, UR26, UR35, UR21 ;  /* 0x000000231a0d72a4 */ /* 0x000fe2000f8e0215 */
[----:B------:R-:W4:Y:S01]  /*03c0*/  @UP0 LDCU.64 UR34, c[0x0][0x480] ;  /* 0x00009000ff2207ac */ /* 0x000f220008000a00 */
[----:B------:R-:W-:Y:S01]  /*03d0*/  UMOV UR12, UR20 ;  /* 0x00000014000c7c82 */ /* 0x000fe20008000000 */
[----:B------:R-:W-:Y:S02]  /*03e0*/  ULEA UR6, UP1, UR18, UR4, 0x3 ;  /* 0x0000000412067291 */ /* 0x000fe4000f8218ff */
[----:B-1----:R-:W-:-:S02]  /*03f0*/  UIMAD.WIDE.U32 UR12, UR8, UR10, UR12 ;  /* 0x0000000a080c72a5 */ /* 0x002fc4000f8e000c */
[----:B--2---:R-:W-:Y:S02]  /*0400*/  @UP0 UIMAD UR4, UR26, UR19, UR8 ;  /* 0x000000131a0402a4 */ /* 0x004fe4000f8e0208 */
[----:B------:R-:W-:Y:S02]  /*0410*/  UIMAD UR11, UR8, UR11, UR13 ;  /* 0x0000000b080b72a4 */ /* 0x000fe4000f8e020d */
[----:B------:R-:W-:Y:S02]  /*0420*/  UIADD3 UR12, UP2, UPT, UR9, UR12, URZ ;  /* 0x0000000c090c7290 */ /* 0x000fe4000ff5e0ff */
[----:B------:R-:W-:Y:S01]  /*0430*/  @UP0 UIMAD UR4, UR4, UR32, URZ ;  /* 0x00000020040402a4 */ /* 0x000fe2000f8e02ff */
[----:B------:R-:W1:Y:S01]  /*0440*/  LDCU.64 UR30, c[0x0][0x448] ;  /* 0x00008900ff1e77ac */ /* 0x000e620008000a00 */
[----:B------:R-:W-:Y:S02]  /*0450*/  ULEA.HI.X UR7, UR18, UR5, UR7, 0x3, UP1 ;  /* 0x0000000512077291 */ /* 0x000fe400088f1c07 */
[----:B------:R-:W-:-:S02]  /*0460*/  UIADD3.X UR18, UPT, UPT, UR22, UR11, URZ, UP2, !UPT ;  /* 0x0000000b16127290 */ /* 0x000fc400097fe4ff */
[----:B0-----:R-:W-:Y:S01]  /*0470*/  @UP0 UIMAD UR11, UR4, UR16, URZ ;  /* 0x00000010040b02a4 */ /* 0x001fe2000f8e02ff */
[----:B------:R-:W-:Y:S02]  /*0480*/  UMOV UR5, URZ ;  /* 0x000000ff00057c82 */ /* 0x000fe40008000000 */
[----:B------:R-:W-:Y:S01]  /*0490*/  UMOV UR4, URZ ;  /* 0x000000ff00047c82 */ /* 0x000fe20008000000 */
[----:B----4-:R-:W-:Y:S02]  /*04a0*/  @UP0 UIMAD.WIDE UR4, UR11, 0x10, UR34 ;  /* 0x000000100b0408a5 */ /* 0x010fe4000f8e0222 */
[----:B------:R-:W-:Y:S02]  /*04b0*/  UISETP.GE.AND UP0, UPT, UR32, 0x1, UPT ;  /* 0x000000012000788c */ /* 0x000fe4000bf06270 */
[----:B------:R-:W-:Y:S01]  /*04c0*/  UIMAD UR10, UR8, UR17, UR15 ;  /* 0x00000011080a72a4 */ /* 0x000fe2000f8e020f */
[----:B------:R-:W-:Y:S01]  /*04d0*/  CS2R R128, SRZ ;  /* 0x0000000000807805 */ /* 0x000fe2000001ff00 */
[----:B-1----:R-:W-:-:S02]  /*04e0*/  ULEA UR9, UP1, UR14, UR30, 0x3 ;  /* 0x0000001e0e097291 */ /* 0x002fc4000f8218ff */
[----:B---3--:R-:W-:Y:S02]  /*04f0*/  ULEA UR17, UP2, UR12, UR36, 0x1 ;  /* 0x000000240c117291 */ /* 0x008fe4000f8408ff */
[----:B------:R-:W-:Y:S02]  /*0500*/  ULEA.HI.X UR10, UR14, UR31, UR10, 0x3, UP1 ;  /* 0x0000001f0e0a7291 */ /* 0x000fe400088f1c0a */
[----:B------:R-:W-:Y:S01]  /*0510*/  ULEA.HI.X UR18, UR12, UR37, UR18, 0x1, UP2 ;  /* 0x000000250c127291 */ /* 0x000fe200090f0c12 */
[----:B------:R-:W-:Y:S11]  /*0520*/  BRA.U !UP0, `(.L_x_6208) ;  /* 0x0000008908907547 */ /* 0x000ff6000b800000 */
[----:B------:R-:W0:Y:S01]  /*0530*/  S2R R127, SR_TID.X ;  /* 0x00000000007f7919 */ /* 0x000e220000002100 */
[----:B------:R-:W1:Y:S01]  /*0540*/  S2UR UR16, SR_CgaCtaId ;  /* 0x00000000001079c3 */ /* 0x000e620000008800 */
[----:B------:R-:W-:Y:S01]  /*0550*/  UMOV UR15, 0x400 ;  /* 0x00000400000f7882 */ /* 0x000fe20000000000 */
[----:B------:R-:W-:Y:S01]  /*0560*/  CS2R R128, SRZ ;  /* 0x0000000000807805 */ /* 0x000fe2000001ff00 */
[----:B------:R-:W2:Y:S01]  /*0570*/  LDCU UR11, c[0x0][0x394] ;  /* 0x00007280ff0b77ac */ /* 0x000ea20008000800 */
[----:B------:R-:W-:Y:S01]  /*0580*/  UMOV UR12, UR28 ;  /* 0x0000001c000c7c82 */ /* 0x000fe20008000000 */
[----:B------:R-:W-:Y:S01]  /*0590*/  UMOV UR13, UR29 ;  /* 0x0000001d000d7c82 */ /* 0x000fe20008000000 */
[----:B------:R-:W-:Y:S01]  /*05a0*/  UMOV UR14, UR23 ;  /* 0x00000017000e7c82 */ /* 0x000fe20008000000 */
[----:B-1----:R-:W-:-:S03]  /*05b0*/  ULEA UR15, UR16, UR15, 0x18 ;  /* 0x0000000f100f7291 */ /* 0x002fc6000f8ec0ff */
[----:B------:R-:W-:Y:S01]  /*05c0*/  UMOV UR16, UR27 ;  /* 0x0000001b00107c82 */ /* 0x000fe20008000000 */
[C---:B0-----:R-:W-:Y:S02]  /*05d0*/  SHF.L.U32 R126, R127.reuse, 0x4, RZ ;  /* 0x000000047f7e7819 */ /* 0x041fe400000006ff */
[----:B------:R-:W-:Y:S02]  /*05e0*/  LOP3.LUT R125, R127, 0x1f, RZ, 0xc0, !PT ;  /* 0x0000001f7f7d7812 */ /* 0x000fe400078ec0ff */
[C---:B------:R-:W-:Y:S02]  /*05f0*/  LOP3.LUT R0, R126.reuse, 0x3e00, RZ, 0xc0, !PT ;  /* 0x00003e007e007812 */ /* 0x040fe400078ec0ff */
[----:B------:R-:W-:Y:S02]  /*0600*/  IADD3 R124, PT, PT, R126, UR15, RZ ;  /* 0x0000000f7e7c7c10 */ /* 0x000fe4000fffe0ff */
[----:B--2---:R-:W-:-:S07]  /*0610*/  LOP3.LUT R5, R0, 0x1f, R127, 0xf8, !PT ;  /* 0x0000001f00057812 */ /* 0x004fce00078ef87f */
.L_x_6244:
        /* <DEDUP_REMOVED lines=53> */
[----:B------:R-:W4:Y:S01]  /*0970*/  @!P3 LDG.E.U16 R19, desc[UR24][R6.64+0x140] ;  /* 0x000140180613b981 */ /* 0x000f22000c1e1500 */
[----:B------:R-:W-:Y:S02]  /*0980*/  P2R R28, PR, RZ, 0x8 ;  /* 0x00000008ff1c7803 */ /* 0x000fe40000000000 */
[----:B------:R-:W-:Y:S01]  /*0990*/  P2R R46, PR, RZ, 0x10 ;  /* 0x00000010ff2e7803 */ /* 0x000fe20000000000 */
[----:B------:R-:W4:Y:S01]  /*09a0*/  @!P0 LDG.E.U16 R23, desc[UR24][R6.64+0x1c0] ;  /* 0x0001c01806178981 */ /* 0x000f22000c1e1500 */
[----:B------:R-:W-:Y:S02]  /*09b0*/  ISETP.GE.AND P0, PT, R14, UR19, PT ;  /* 0x000000130e007c0c */ /* 0x000fe4000bf06270 */
[----:B------:R-:W-:Y:S01]  /*09c0*/  ISETP.GE.AND P1, PT, R36, UR19, PT ;  /* 0x0000001324007c0c */ /* 0x000fe2000bf26270 */
[----:B------:R-:W4:Y:S01]  /*09d0*/  @!P4 LDG.E.U16 R17, desc[UR24][R6.64+0x100] ;  /* 0x000100180611c981 */ /* 0x000f22000c1e1500 */
[----:B------:R-:W-:-:S02]  /*09e0*/  P2R R34, PR, RZ, 0x1 ;  /* 0x00000001ff227803 */ /* 0x000fc40000000000 */
[----:B------:R-:W-:Y:S01]  /*09f0*/  IADD3 R8, PT, PT, R8, 0x1e0, RZ ;  /* 0x000001e008087810 */ /* 0x000fe20007ffe0ff */
[----:B------:R-:W4:Y:S01]  /*0a00*/  @!P5 LDG.E.U16 R15, desc[UR24][R6.64+0xc0] ;  /* 0x0000c018060fd981 */ /* 0x000f22000c1e1500 */
[----:B------:R-:W-:Y:S02]  /*0a10*/  ISETP.GE.AND P2, PT, R41, UR19, PT ;  /* 0x0000001329007c0c */ /* 0x000fe4000bf46270 */
[----:B------:R-:W-:Y:S01]  /*0a20*/  P2R R44, PR, RZ, 0x20 ;  /* 0x00000020ff2c7803 */ /* 0x000fe20000000000 */
[----:B------:R-:W4:Y:S01]  /*0a30*/  @!P6 LDG.E.U16 R13, desc[UR24][R6.64+0x80] ;  /* 0x00008018060de981 */ /* 0x000f22000c1e1500 */
        /* <DEDUP_REMOVED lines=47> */
[----:B------:R-:W-:Y:S02]  /*0d30*/  IADD3 R67, PT, PT, R0, 0x1e0, RZ ;  /* 0x000001e000437810 */ /* 0x000fe40007ffe0ff */
[-C--:B------:R-:W-:Y:S02]  /*0d40*/  LEA.HI.SX32 R41, R41, R0.reuse, 0x1b ;  /* 0x0000000029297211 */ /* 0x080fe400078fdaff */
[-C--:B------:R-:W-:Y:S02]  /*0d50*/  LEA.HI.SX32 R43, R43, R0.reuse, 0x1b ;  /* 0x000000002b2b7211 */ /* 0x080fe400078fdaff */
[-C--:B------:R-:W-:Y:S02]  /*0d60*/  LEA.HI.SX32 R45, R45, R0.reuse, 0x1b ;  /* 0x000000002d2d7211 */ /* 0x080fe400078fdaff */
[----:B------:R-:W-:Y:S02]  /*0d70*/  LEA R122, R122, UR27, 0x1 ;  /* 0x0000001b7a7a7c11 */ /* 0x000fe4000f8e08ff */
        /* <DEDUP_REMOVED lines=11> */
[----:B------:R-:W-:Y:S02]  /*0e30*/  LEA.HI.SX32 R67, R67, R0, 0x1b ;  /* 0x0000000043437211 */ /* 0x000fe400078fdaff */
[----:B------:R-:W-:-:S02]  /*0e40*/  LEA R120, R41, UR27, 0x1 ;  /* 0x0000001b29787c11 */ /* 0x000fc4000f8e08ff */
[----:B------:R-:W-:Y:S02]  /*0e50*/  LOP3.LUT R0, R127, 0x3e0, RZ, 0xc0, !PT ;  /* 0x000003e07f007812 */ /* 0x000fe400078ec0ff */
[----:B------:R-:W-:Y:S02]  /*0e60*/  LEA R118, R43, UR27, 0x1 ;  /* 0x0000001b2b767c11 */ /* 0x000fe4000f8e08ff */
[----:B------:R-:W-:Y:S02]  /*0e70*/  LEA R116, R45, UR27, 0x1 ;  /* 0x0000001b2d747c11 */ /* 0x000fe4000f8e08ff */
[----:B------:R-:W-:Y:S02]  /*0e80*/  ISETP.NE.AND P0, PT, R30, RZ, PT ;  /* 0x000000ff1e00720c */ /* 0x000fe40003f05270 */
[----:B------:R-:W-:Y:S02]  /*0e90*/  LEA R114, R47, UR27, 0x1 ;  /* 0x0000001b2f727c11 */ /* 0x000fe4000f8e08ff */
[----:B------:R-:W-:-:S02]  /*0ea0*/  LEA R112, R7, UR27, 0x1 ;  /* 0x0000001b07707c11 */ /* 0x000fc4000f8e08ff */
[----:B------:R-:W-:Y:S02]  /*0eb0*/  IADD3 R0, PT, PT, R0, R123, RZ ;  /* 0x0000007b00007210 */ /* 0x000fe40007ffe0ff */
[----:B------:R-:W-:Y:S02]  /*0ec0*/  LEA R110, R49, UR27, 0x1 ;  /* 0x0000001b316e7c11 */ /* 0x000fe4000f8e08ff */
[----:B------:R-:W-:Y:S02]  /*0ed0*/  LEA R108, R51, UR27, 0x1 ;  /* 0x0000001b336c7c11 */ /* 0x000fe4000f8e08ff */
[----:B------:R-:W-:Y:S02]  /*0ee0*/  P2R R20, PR, RZ, 0x1 ;  /* 0x00000001ff147803 */ /* 0x000fe40000000000 */
[----:B------:R-:W-:Y:S02]  /*0ef0*/  LEA R106, R53, UR27, 0x1 ;  /* 0x0000001b356a7c11 */ /* 0x000fe4000f8e08ff */
[----:B------:R-:W-:-:S02]  /*0f00*/  ISETP.NE.AND P0, PT, R28, RZ, PT ;  /* 0x000000ff1c00720c */ /* 0x000fc40003f05270 */
[----:B------:R-:W-:Y:S02]  /*0f10*/  LEA R104, R55, UR27, 0x1 ;  /* 0x0000001b37687c11 */ /* 0x000fe4000f8e08ff */
[----:B------:R-:W-:Y:S02]  /*0f20*/  SHF.L.U32 R0, R0, 0x4, RZ ;  /* 0x0000000400007819 */ /* 0x000fe400000006ff */
[----:B------:R-:W-:Y:S02]  /*0f30*/  LEA R102, R57, UR27, 0x1 ;  /* 0x0000001b39667c11 */ /* 0x000fe4000f8e08ff */
        /* <DEDUP_REMOVED lines=20> */
[----:B----4-:R3:W-:Y:S04]  /*1080*/  STS.U16 [R118+0x80], R13 ;  /* 0x0000800d76007388 */ /* 0x0107e80000000400 */
        /* <DEDUP_REMOVED lines=31> */
[----:B-1----:R-:W-:-:S05]  /*1280*/  PRMT R9, RZ, 0x7610, R9 ;  /* 0x00007610ff097816 */ /* 0x002fca0000000009 */
[----:B------:R-:W4:Y:S01]  /*1290*/  @!P0 LDG.E.U16 R7, desc[UR24][R4.64] ;  /* 0x0000001804078981 */ /* 0x000f22000c1e1500 */
        /* <DEDUP_REMOVED lines=10> */
[----:B0-----:R-:W-:-:S11]  /*1340*/  PRMT R17, RZ, 0x7610, R17 ;  /* 0x00007610ff117816 */ /* 0x001fd60000000011 */
        /* <DEDUP_REMOVED lines=47> */
[----:B--2---:R-:W-:Y:S04]  /*1640*/  STS.U16 [R120+0x40], R9 ;  /* 0x0000400978007388 */ /* 0x004fe80000000400 */
[----:B---3--:R-:W-:Y:S04]  /*1650*/  STS.U16 [R118+0x80], R11 ;  /* 0x0000800b76007388 */ /* 0x008fe80000000400 */
[----:B----4-:R-:W-:Y:S04]  /*1660*/  STS.U16 [R116+0xc0], R13 ;  /* 0x0000c00d74007388 */ /* 0x010fe80000000400 */
[----:B------:R-:W-:Y:S04]  /*1670*/  STS.U16 [R114+0x100], R15 ;  /* 0x0001000f72007388 */ /* 0x000fe80000000400 */
        /* <DEDUP_REMOVED lines=30> */
[----:B------:R-:W4:Y:S01]  /*1860*/  @!P0 LDG.E.U16 R39, desc[UR24][R2.64] ;  /* 0x0000001802278981 */ /* 0x000f22000c1e1500 */
[----:B------:R-:W-:Y:S02]  /*1870*/  ISETP.NE.AND P0, PT, R20, RZ, PT ;  /* 0x000000ff1400720c */ /* 0x000fe40003f05270 */
[----:B-1----:R-:W-:-:S11]  /*1880*/  PRMT R23, RZ, 0x7610, R23 ;  /* 0x00007610ff177816 */ /* 0x002fd60000000017 */
        /* <DEDUP_REMOVED lines=52> */
[----:B------:R-:W-:Y:S02]  /*1bd0*/  HADD2.F32 R75, -RZ, R75.H0_H0 ;  /* 0x2000004bff4b7230 */ /* 0x000fe40000004100 */
[----:B------:R-:W-:Y:S02]  /*1be0*/  HFMA2 R121, -RZ, RZ, 0, 0 ;  /* 0x00000000ff797431 */ /* 0x000fe400000001ff */
[----:B------:R-:W-:Y:S02]  /*1bf0*/  HFMA2 R119, -RZ, RZ, 0, 0 ;  /* 0x00000000ff777431 */ /* 0x000fe400000001ff */
[----:B------:R-:W-:-:S02]  /*1c00*/  HFMA2 R117, -RZ, RZ, 0, 0 ;  /* 0x00000000ff757431 */ /* 0x000fc400000001ff */
[----:B------:R-:W-:Y:S02]  /*1c10*/  HFMA2 R115, -RZ, RZ, 0, 0 ;  /* 0x00000000ff737431 */ /* 0x000fe400000001ff */
[----:B------:R-:W-:Y:S02]  /*1c20*/  HFMA2 R113, -RZ, RZ, 0, 0 ;  /* 0x00000000ff717431 */ /* 0x000fe400000001ff */
[----:B------:R-:W-:Y:S01]  /*1c30*/  HFMA2 R111, -RZ, RZ, 0, 0 ;  /* 0x00000000ff6f7431 */ /* 0x000fe200000001ff */
[----:B------:R-:W-:Y:S04]  /*1c40*/  STS.U16 [R122], R39 ;  /* 0x000000277a007388 */ /* 0x000fe80000000400 */
[----:B------:R-:W-:Y:S04]  /*1c50*/  STS.U16 [R120+0x40], R21 ;  /* 0x0000401578007388 */ /* 0x000fe80000000400 */
[----:B--2---:R-:W-:Y:S04]  /*1c60*/  STS.U16 [R118+0x80], R23 ;  /* 0x0000801776007388 */ /* 0x004fe80000000400 */
        /* <DEDUP_REMOVED lines=19> */
[----:B------:R-:W4:Y:S04]  /*1da0*/  LDS.U16 R22, [R90+0xa] ;  /* 0x00000a005a167984 */ /* 0x000f280000000400 */
[----:B------:R-:W4:Y:S04]  /*1db0*/  LDS.U16 R23, [R90+0xc] ;  /* 0x00000c005a177984 */ /* 0x000f280000000400 */
[----:B------:R-:W4:Y:S04]  /*1dc0*/  LDS.U16 R24, [R90+0xe] ;  /* 0x00000e005a187984 */ /* 0x000f280000000400 */
[----:B------:R-:W4:Y:S04]  /*1dd0*/  LDS.U16 R25, [R90+0x10] ;  /* 0x000010005a197984 */ /* 0x000f280000000400 */
[----:B------:R-:W4:Y:S04]  /*1de0*/  LDS.U16 R26, [R90+0x12] ;  /* 0x000012005a1a7984 */ /* 0x000f280000000400 */
[----:B------:R-:W4:Y:S01]  /*1df0*/  LDS.U16 R27, [R90+0x14] ;  /* 0x000014005a1b7984 */ /* 0x000f220000000400 */
        /* <DEDUP_REMOVED lines=14> */
[----:B------:R-:W-:Y:S02]  /*1ee0*/  HADD2.F32 R22, -RZ, R22.H0_H0 ;  /* 0x20000016ff167230 */ /* 0x000fe40000004100 */
        /* <DEDUP_REMOVED lines=11> */
[----:B0-----:R-:W-:-:S03]  /*1fa0*/  HADD2.F32 R28, -RZ, R28.H0_H0 ;  /* 0x2000001cff1c7230 */ /* 0x001fc60000004100 */
[----:B------:R-:W-:Y:S01]  /*1fb0*/  FFMA.FTZ R3, R42, R85, R3 ;  /* 0x000000552a037223 */ /* 0x000fe20000010003 */
[----:B-1----:R-:W-:-:S03]  /*1fc0*/  HADD2.F32 R44, -RZ, R29.H0_H0 ;  /* 0x2000001dff2c7230 */ /* 0x002fc60000004100 */
[----:B------:R-:W-:Y:S01]  /*1fd0*/  FFMA.FTZ R3, R28, R83, R3 ;  /* 0x000000531c037223 */ /* 0x000fe20000010003 */
[----:B--2---:R-:W-:-:S03]  /*1fe0*/  HADD2.F32 R30, -RZ, R30.H0_H0 ;  /* 0x2000001eff1e7230 */ /* 0x004fc60000004100 */
[----:B------:R-:W-:Y:S01]  /*1ff0*/  FFMA.FTZ R3, R44, R81, R3 ;  /* 0x000000512c037223 */ /* 0x000fe20000010003 */
[----:B---3--:R-:W-:-:S03]  /*2000*/  HADD2.F32 R46, -RZ, R31.H0_H0 ;  /* 0x2000001fff2e7230 */ /* 0x008fc60000004100 */
[----:B------:R-:W-:Y:S01]  /*2010*/  FFMA.FTZ R3, R30, R79, R3 ;  /* 0x0000004f1e037223 */ /* 0x000fe20000010003 */
[----:B----4-:R-:W-:-:S03]  /*2020*/  HADD2.F32 R2, -RZ, R2.H0_H0 ;  /* 0x20000002ff027230 */ /* 0x010fc60000004100 */
[----:B------:R-:W-:Y:S01]  /*2030*/  FFMA.FTZ R3, R46, R77, R3 ;  /* 0x0000004d2e037223 */ /* 0x000fe20000010003 */
[----:B------:R-:W-:Y:S02]  /*2040*/  HFMA2 R109, -RZ, RZ, 0, 0 ;  /* 0x00000000ff6d7431 */ /* 0x000fe400000001ff */
[----:B------:R-:W-:Y:S01]  /*2050*/  HFMA2 R107, -RZ, RZ, 0, 0 ;  /* 0x00000000ff6b7431 */ /* 0x000fe200000001ff */
[----:B------:R-:W-:Y:S01]  /*2060*/  MOV R88, RZ ;  /* 0x000000ff00587202 */ /* 0x000fe20000000f00 */
[-C--:B-----5:R-:W-:Y:S01]  /*2070*/  FMUL.FTZ R73, R33, R131.reuse ;  /* 0x0000008321497220 */ /* 0x0a0fe20000410000 */
[----:B------:R-:W-:Y:S01]  /*2080*/  MOV R86, RZ ;  /* 0x000000ff00567202 */ /* 0x000fe20000000f00 */
[-C--:B------:R-:W-:Y:S01]  /*2090*/  FMUL.FTZ R72, R32, R131.reuse ;  /* 0x0000008320487220 */ /* 0x080fe20000410000 */
        /* <DEDUP_REMOVED lines=19> */
[C---:B------:R-:W-:Y:S01]  /*21d0*/  FMUL.FTZ R58, R2.reuse, R131 ;  /* 0x00000083023a7220 */ /* 0x040fe20000410000 */
[----:B------:R-:W-:Y:S01]  /*21e0*/  FFMA.FTZ R128, R2, R75, R3 ;  /* 0x0000004b02807223 */ /* 0x000fe20000010003 */
[----:B------:R-:W-:Y:S06]  /*21f0*/  BAR.SYNC.DEFER_BLOCKING 0x0 ;  /* 0x0000000000007b1d */ /* 0x000fec0000010000 */
[----:B------:R-:W-:Y:S05]  /*2200*/  BRA.U !UP0, `(.L_x_6209) ;  /* 0x0000005d08747547 */ /* 0x000fea000b800000 */
[----:B------:R-:W-:Y:S01]  /*2210*/  FADD.FTZ R55, R20, R20 ;  /* 0x0000001414377221 */ /* 0x000fe20000010000 */
[----:B------:R-:W-:Y:S01]  /*2220*/  UISETP.NE.AND UP0, UPT, UR11, 0x1, UPT ;  /* 0x000000010b00788c */ /* 0x000fe2000bf05270 */
[----:B------:R-:W0:Y:S01]  /*2230*/  LDC.64 R20, c[0x0][0x440] ;  /* 0x00011000ff147b82 */ /* 0x000e220000000a00 */
[----:B------:R-:W-:Y:S02]  /*2240*/  HADD2.F32 R3, -RZ, R0.H0_H0 ;  /* 0x20000000ff037230 */ /* 0x000fe40000004100 */
[----:B------:R-:W-:Y:S01]  /*2250*/  FADD.FTZ R0, R33, R33 ;  /* 0x0000002121007221 */ /* 0x000fe20000010000 */
[----:B------:R-:W-:Y:S02]  /*2260*/  HADD2.F32 R5, -RZ, R4.H0_H0 ;  /* 0x20000004ff057230 */ /* 0x000fe40000004100 */
[----:B------:R-:W-:Y:S01]  /*2270*/  FADD.FTZ R57, R32, R32 ;  /* 0x0000002020397221 */ /* 0x000fe20000010000 */
[----:B------:R-:W-:Y:S01]  /*2280*/  HADD2.F32 R23, -RZ, R6.H0_H0 ;  /* 0x20000006ff177230 */ /* 0x000fe20000004100 */
[----:B------:R-:W-:Y:S01]  /*2290*/  PLOP3.LUT P1, PT, PT, PT, UP0, 0x80, 0x8 ;  /* 0x000000000008781c */ /* 0x000fe20003f2f008 */
        /* <DEDUP_REMOVED lines=26> */
[----:B------:R-:W-:Y:S01]  /*2440*/  MOV R27, RZ ;  /* 0x000000ff001b7202 */ /* 0x000fe20000000f00 */
[--C-:B------:R-:W-:Y:S01]  /*2450*/  FADD.FTZ R56, R3, R130.reuse ;  /* 0x0000008203387221 */ /* 0x100fe20000010000 */
[----:B------:R-:W-:Y:S01]  /*2460*/  MOV R121, RZ ;  /* 0x000000ff00797202 */ /* 0x000fe20000000f00 */
[--C-:B------:R-:W-:Y:S01]  /*2470*/  FADD.FTZ R54, R5, R130.reuse ;  /* 0x0000008205367221 */ /* 0x100fe20000010000 */
        /* <DEDUP_REMOVED lines=8> */
[----:B------:R-:W-:Y:S01]  /*2500*/  ISETP.EQ.AND P1, PT, R125, RZ, P1 ;  /* 0x000000ff7d00720c */ /* 0x000fe20000f22270 */
[--C-:B------:R-:W-:Y:S01]  /*2510*/  FADD.FTZ R36, R137, R130.reuse ;  /* 0x0000008289247221 */ /* 0x100fe20000010000 */
[--C-:B------:R-:W-:Y:S01]  /*2520*/  FADD.FTZ R34, R15, R130.reuse ;  /* 0x000000820f227221 */ /* 0x100fe20000010000 */
[--C-:B------:R-:W-:Y:S01]  /*2530*/  FADD.FTZ R32, R139, R130.reuse ;  /* 0x000000828b207221 */ /* 0x100fe20000010000 */
[--C-:B------:R-:W-:Y:S01]  /*2540*/  FADD.FTZ R30, R17, R130.reuse ;  /* 0x00000082111e7221 */ /* 0x100fe20000010000 */
[--C-:B------:R-:W-:Y:S01]  /*2550*/  FADD.FTZ R28, R141, R130.reuse ;  /* 0x000000828d1c7221 */ /* 0x100fe20000010000 */
[----:B------:R-:W-:Y:S01]  /*2560*/  FADD.FTZ R26, R19, R130 ;  /* 0x00000082131a7221 */ /* 0x000fe20000010000 */
[----:B------:R-:W1:Y:S01]  /*2570*/  LDCU UR34, c[0x0][0x394] ;  /* 0x00007280ff2277ac */ /* 0x000e620008000800 */
[----:B------:R-:W2:Y:S01]  /*2580*/  LDCU UR35, c[0x0][0x38c] ;  /* 0x00007180ff2377ac */ /* 0x000ea20008000800 */
[----:B------:R-:W3:Y:S01]  /*2590*/  LDCU.64 UR30, c[0x0][0x3e0] ;  /* 0x00007c00ff1e77ac */ /* 0x000ee20008000a00 */
[----:B------:R-:W4:Y:S01]  /*25a0*/  LDCU.64 UR32, c[0x0][0x3c0] ;  /* 0x00007800ff2077ac */ /* 0x000f220008000a00 */
[----:B------:R-:W0:Y:S02]  /*25b0*/  LDCU.128 UR20, c[0x0][0x3a0] ;  /* 0x00007400ff1477ac */ /* 0x000e240008000c00 */
.L_x_6243:
[----:B0-----:R-:W-:-:S04]  /*25c0*/  UIMAD.WIDE.U32 UR28, UR8, UR20, URZ ;  /* 0x00000014081c72a5 */ /* 0x001fc8000f8e00ff */
[----:B------:R-:W-:Y:S02]  /*25d0*/  UIMAD UR19, UR8, UR21, UR29 ;  /* 0x00000015081372a4 */ /* 0x000fe4000f8e021d */
[----:B------:R-:W-:Y:S02]  /*25e0*/  MOV R3, UR29 ;  /* 0x0000001d00037c02 */ /* 0x000fe40008000f00 */
[----:B------:R-:W-:Y:S02]  /*25f0*/  MOV R2, UR28 ;  /* 0x0000001c00027c02 */ /* 0x000fe40008000f00 */
[----:B------:R-:W-:-:S03]  /*2600*/  MOV R3, UR19 ;  /* 0x0000001300037c02 */ /* 0x000fc60008000f00 */
[----:B------:R-:W-:-:S04]  /*2610*/  IMAD.WIDE.U32 R2, R27, UR22, R2 ;  /* 0x000000161b027c25 */ /* 0x000fc8000f8e0002 */
[----:B------:R-:W-:Y:S01]  /*2620*/  IMAD R3, R27, UR23, R3 ;  /* 0x000000171b037c24 */ /* 0x000fe2000f8e0203 */
[----:B------:R-:W-:-:S04]  /*2630*/  LEA R22, P0, R2, R20, 0x3 ;  /* 0x0000001402167211 */ /* 0x000fc800078018ff */
[----:B------:R-:W-:-:S06]  /*2640*/  LEA.HI.X R23, R2, R21, R3, 0x3, P0 ;  /* 0x0000001502177211 */ /* 0x000fcc00000f1c03 */
[----:B------:R-:W5:Y:S01]  /*2650*/  LDG.E.64 R22, desc[UR24][R22.64] ;  /* 0x0000001816167981 */ /* 0x000f62000c1e1b00 */
[----:B----4-:R-:W-:-:S04]  /*2660*/  IMAD.WIDE.U32 R2, R27, UR32, RZ ;  /* 0x000000201b027c25 */ /* 0x010fc8000f8e00ff */
[----:B---3--:R-:W-:Y:S01]  /*2670*/  IMAD.WIDE.U32 R4, R27, UR30, RZ ;  /* 0x0000001e1b047c25 */ /* 0x008fe2000f8e00ff */
[----:B------:R-:W-:-:S03]  /*2680*/  LEA R6, P0, R2, UR9, 0x3 ;  /* 0x0000000902067c11 */ /* 0x000fc6000f8018ff */
[C---:B------:R-:W-:Y:S01]  /*2690*/  IMAD R7, R27.reuse, UR33, R3 ;  /* 0x000000211b077c24 */ /* 0x040fe2000f8e0203 */
[----:B------:R-:W-:Y:S01]  /*26a0*/  LEA R8, P2, R4, UR6, 0x3 ;  /* 0x0000000604087c11 */ /* 0x000fe2000f8418ff */
[----:B------:R-:W-:-:S03]  /*26b0*/  IMAD R3, R27, UR31, R5 ;  /* 0x0000001f1b037c24 */ /* 0x000fc6000f8e0205 */
[----:B------:R-:W-:Y:S02]  /*26c0*/  LEA.HI.X R7, R2, UR10, R7, 0x3, P0 ;  /* 0x0000000a02077c11 */ /* 0x000fe400080f1c07 */
[----:B------:R-:W-:-:S03]  /*26d0*/  LEA.HI.X R9, R4, UR7, R3, 0x3, P2 ;  /* 0x0000000704097c11 */ /* 0x000fc600090f1c03 */
[----:B------:R0:W3:Y:S04]  /*26e0*/  LDG.E.64 R2, desc[UR24][R6.64] ;  /* 0x0000001806027981 */ /* 0x0000e8000c1e1b00 */
[----:B------:R4:W3:Y:S01]  /*26f0*/  LDG.E.64 R4, desc[UR24][R8.64] ;  /* 0x0000001808047981 */ /* 0x0008e2000c1e1b00 */
[----:B------:R-:W1:Y:S01]  /*2700*/  S2UR UR28, SR_CgaCtaId ;  /* 0x00000000001c79c3 */ /* 0x000e620000008800 */
[----:B------:R-:W-:Y:S01]  /*2710*/  USHF.L.U32 UR29, UR11, 0x8, URZ ;  /* 0x000000080b1d7899 */ /* 0x000fe200080006ff */
[C---:B------:R-:W-:Y:S01]  /*2720*/  ISETP.NE.AND P0, PT, R127.reuse, RZ, PT ;  /* 0x000000ff7f00720c */ /* 0x040fe20003f05270 */
[----:B------:R-:W-:Y:S01]  /*2730*/  UMOV UR27, 0x400 ;  /* 0x00000400001b7882 */ /* 0x000fe20000000000 */
[----:B------:R-:W-:Y:S01]  /*2740*/  ISETP.NE.AND P2, PT, R127, 0x3f, PT ;  /* 0x0000003f7f00780c */ /* 0x000fe20003f45270 */
[----:B------:R-:W-:Y:S01]  /*2750*/  UIADD3 UR19, UPT, UPT, UR29, -0x100, URZ ;  /* 0xffffff001d137890 */ /* 0x000fe2000fffe0ff */
[----:B------:R-:W-:Y:S03]  /*2760*/  BSSY.RECONVERGENT B0, `(.L_x_6210) ;  /* 0x00000b9000007945 */ /* 0x000fe60003800200 */
[----:B------:R-:W-:-:S02]  /*2770*/  ULOP3.LUT UR19, UR19, 0x100, URZ, 0xc0, !UPT ;  /* 0x0000010013137892 */ /* 0x000fc4000f8ec0ff */
[----:B-1----:R-:W-:Y:S01]  /*2780*/  ULEA UR27, UR28, UR27, 0x18 ;  /* 0x0000001b1c1b7291 */ /* 0x002fe2000f8ec0ff */
[----:B-----5:R-:W-:Y:S01]  /*2790*/  FMUL.FTZ R11, R22, 1.4426950216293334961 ;  /* 0x3fb8aa3b160b7820 */ /* 0x020fe20000410000 */
[-C--:B0-----:R-:W-:Y:S01]  /*27a0*/  FMUL.FTZ R7, R52, R23.reuse ;  /* 0x0000001734077220 */ /* 0x081fe20000410000 */
[-C--:B------:R-:W-:Y:S01]  /*27b0*/  FMUL.FTZ R10, R56, R23.reuse ;  /* 0x00000017380a7220 */ /* 0x080fe20000410000 */
[C---:B------:R-:W-:Y:S01]  /*27c0*/  FMUL.FTZ R12, R54.reuse, R23 ;  /* 0x00000017360c7220 */ /* 0x040fe20000410000 */
[-C--:B------:R-:W-:Y:S01]  /*27d0*/  FMUL.FTZ R6, R54, R11.reuse ;  /* 0x0000000b36067220 */ /* 0x080fe20000410000 */
[----:B------:R-:W-:Y:S01]  /*27e0*/  FMUL.RZ R16, R7, 0.15915493667125701904 ;  /* 0x3e22f98307107820 */ /* 0x000fe2000040c000 */
[----:B------:R-:W-:Y:S01]  /*27f0*/  FMUL.FTZ R7, R52, R11 ;  /* 0x0000000b34077220 */ /* 0x000fe20000410000 */
[----:B------:R-:W-:Y:S01]  /*2800*/  FMUL.RZ R14, R10, 0.15915493667125701904 ;  /* 0x3e22f9830a0e7820 */ /* 0x000fe2000040c000 */
[----:B------:R0:W-:Y:S01]  /*2810*/  MUFU.EX2 R192, R6 ;  /* 0x0000000600c07308 */ /* 0x0001e20000000800 */
[----:B----4-:R-:W-:Y:S01]  /*2820*/  FMUL.FTZ R8, R50, R23 ;  /* 0x0000001732087220 */ /* 0x010fe20000410000 */
[----:B------:R-:W-:Y:S01]  /*2830*/  FMUL.RZ R12, R12, 0.15915493667125701904 ;  /* 0x3e22f9830c0c7820 */ /* 0x000fe2000040c000 */
[----:B------:R-:W-:Y:S01]  /*2840*/  FMUL.FTZ R10, R56, R11 ;  /* 0x0000000b380a7220 */ /* 0x000fe20000410000 */
[----:B------:R1:W4:Y:S04]  /*2850*/  MUFU.EX2 R190, R7 ;  /* 0x0000000700be7308 */ /* 0x0003280000000800 */
[----:B------:R-:W-:Y:S01]  /*2860*/  MUFU.SIN R9, R16 ;  /* 0x0000001000097308 */ /* 0x000fe20000000400 */
[----:B0-----:R-:W-:-:S04]  /*2870*/  FMUL.FTZ R6, R48, R23 ;  /* 0x0000001730067220 */ /* 0x001fc80000410000 */
[----:B------:R-:W-:Y:S01]  /*2880*/  FMUL.RZ R18, R6, 0.15915493667125701904 ;  /* 0x3e22f98306127820 */ /* 0x000fe2000040c000 */
[----:B------:R-:W-:Y:S01]  /*2890*/  FMUL.FTZ R6, R48, R11 ;  /* 0x0000000b30067220 */ /* 0x000fe20000410000 */
[C---:B-1----:R-:W-:Y:S01]  /*28a0*/  FMUL.FTZ R7, R46.reuse, R23 ;  /* 0x000000172e077220 */ /* 0x042fe20000410000 */
[----:B------:R0:W4:Y:S08]  /*28b0*/  MUFU.COS R191, R16 ;  /* 0x0000001000bf7308 */ /* 0x0001300000000000 */
[----:B------:R1:W5:Y:S01]  /*28c0*/  MUFU.EX2 R186, R6 ;  /* 0x0000000600ba7308 */ /* 0x0003620000000800 */
[----:B0-----:R-:W-:Y:S01]  /*28d0*/  FMUL.RZ R16, R7, 0.15915493667125701904 ;  /* 0x3e22f98307107820 */ /* 0x001fe2000040c000 */
[----:B------:R-:W-:-:S02]  /*28e0*/  FMUL.FTZ R7, R46, R11 ;  /* 0x0000000b2e077220 */ /* 0x000fc40000410000 */
[----:B------:R-:W-:Y:S01]  /*28f0*/  MUFU.SIN R25, R18 ;  /* 0x0000001200197308 */ /* 0x000fe20000000400 */
[----:B-1----:R-:W-:Y:S01]  /*2900*/  FMUL.FTZ R6, R42, R23 ;  /* 0x000000172a067220 */ /* 0x002fe20000410000 */
[C---:B----4-:R-:W-:Y:S01]  /*2910*/  FMUL.FTZ R191, R190.reuse, R191 ;  /* 0x000000bfbebf7220 */ /* 0x050fe20000410000 */
[----:B------:R-:W-:-:S05]  /*2920*/  FMUL.FTZ R190, R190, R9 ;  /* 0x00000009bebe7220 */ /* 0x000fca0000410000 */
[----:B------:R0:W5:Y:S08]  /*2930*/  MUFU.COS R187, R18 ;  /* 0x0000001200bb7308 */ /* 0x0001700000000000 */
[----:B------:R1:W4:Y:S01]  /*2940*/  MUFU.EX2 R184, R7 ;  /* 0x0000000700b87308 */ /* 0x0003220000000800 */
[----:B0-----:R-:W-:Y:S01]  /*2950*/  FMUL.RZ R18, R6, 0.15915493667125701904 ;  /* 0x3e22f98306127820 */ /* 0x001fe2000040c000 */
[----:B------:R-:W-:-:S02]  /*2960*/  FMUL.FTZ R6, R42, R11 ;  /* 0x0000000b2a067220 */ /* 0x000fc40000410000 */
[----:B------:R-:W-:Y:S01]  /*2970*/  MUFU.SIN R133, R16 ;  /* 0x0000001000857308 */ /* 0x000fe20000000400 */
[----:B-1----:R-:W-:Y:S01]  /*2980*/  FMUL.FTZ R7, R40, R23 ;  /* 0x0000001728077220 */ /* 0x002fe20000410000 */
[C---:B-----5:R-:W-:Y:S01]  /*2990*/  FMUL.FTZ R187, R186.reuse, R187 ;  /* 0x000000bbbabb7220 */ /* 0x060fe20000410000 */
[----:B------:R-:W-:-:S05]  /*29a0*/  FMUL.FTZ R186, R186, R25 ;  /* 0x00000019baba7220 */ /* 0x000fca0000410000 */
[----:B------:R0:W1:Y:S04]  /*29b0*/  MUFU.EX2 R180, R6 ;  /* 0x0000000600b47308 */ /* 0x0000680000000800 */
[----:B------:R5:W4:Y:S01]  /*29c0*/  MUFU.COS R185, R16 ;  /* 0x0000001000b97308 */ /* 0x000b220000000000 */
[----:B0-----:R-:W-:-:S07]  /*29d0*/  FMUL.FTZ R6, R36, R23 ;  /* 0x0000001724067220 */ /* 0x001fce0000410000 */
[----:B------:R-:W-:Y:S01]  /*29e0*/  MUFU.SIN R137, R18 ;  /* 0x0000001200897308 */ /* 0x000fe20000000400 */
[----:B-----5:R-:W-:Y:S01]  /*29f0*/  FMUL.RZ R16, R7, 0.15915493667125701904 ;  /* 0x3e22f98307107820 */ /* 0x020fe2000040c000 */
[----:B------:R-:W-:-:S06]  /*2a00*/  FMUL.FTZ R7, R40, R11 ;  /* 0x0000000b28077220 */ /* 0x000fcc0000410000 */
[----:B------:R0:W1:Y:S01]  /*2a10*/  MUFU.COS R181, R18 ;  /* 0x0000001200b57308 */ /* 0x0000620000000000 */
[C---:B----4-:R-:W-:Y:S01]  /*2a20*/  FMUL.FTZ R185, R184.reuse, R185 ;  /* 0x000000b9b8b97220 */ /* 0x050fe20000410000 */
[----:B------:R-:W-:-:S06]  /*2a30*/  FMUL.FTZ R184, R184, R133 ;  /* 0x00000085b8b87220 */ /* 0x000fcc0000410000 */
[----:B------:R-:W-:Y:S01]  /*2a40*/  MUFU.SIN R17, R14 ;  /* 0x0000000e00117308 */ /* 0x000fe20000000400 */
[----:B0-----:R-:W-:Y:S01]  /*2a50*/  FMUL.RZ R18, R6, 0.15915493667125701904 ;  /* 0x3e22f98306127820 */ /* 0x001fe2000040c000 */
[----:B------:R-:W-:-:S06]  /*2a60*/  FMUL.FTZ R6, R36, R11 ;  /* 0x0000000b24067220 */ /* 0x000fcc0000410000 */
[----:B------:R0:W-:Y:S01]  /*2a70*/  MUFU.COS R13, R14 ;  /* 0x0000000e000d7308 */ /* 0x0001e20000000000 */
[C---:B-1----:R-:W-:Y:S01]  /*2a80*/  FMUL.FTZ R181, R180.reuse, R181 ;  /* 0x000000b5b4b57220 */ /* 0x042fe20000410000 */
[----:B------:R-:W-:-:S06]  /*2a90*/  FMUL.FTZ R180, R180, R137 ;  /* 0x00000089b4b47220 */ /* 0x000fcc0000410000 */
[----:B------:R-:W-:Y:S01]  /*2aa0*/  MUFU.SIN R15, R12 ;  /* 0x0000000c000f7308 */ /* 0x000fe20000000400 */
[----:B0-----:R-:W-:Y:S01]  /*2ab0*/  FMUL.RZ R14, R8, 0.15915493667125701904 ;  /* 0x3e22f983080e7820 */ /* 0x001fe2000040c000 */
[----:B------:R-:W-:-:S06]  /*2ac0*/  FMUL.FTZ R8, R50, R11 ;  /* 0x0000000b32087220 */ /* 0x000fcc0000410000 */
[----:B------:R0:W1:Y:S08]  /*2ad0*/  MUFU.COS R193, R12 ;  /* 0x0000000c00c17308 */ /* 0x0000700000000000 */
[----:B------:R4:W5:Y:S01]  /*2ae0*/  MUFU.EX2 R178, R7 ;  /* 0x0000000700b27308 */ /* 0x0009620000000800 */
[----:B0-----:R-:W-:-:S03]  /*2af0*/  FMUL.FTZ R12, R44, R23 ;  /* 0x000000172c0c7220 */ /* 0x001fc60000410000 */
[----:B------:R-:W-:Y:S01]  /*2b00*/  MUFU.SIN R19, R14 ;  /* 0x0000000e00137308 */ /* 0x000fe20000000400 */
[----:B----4-:R-:W-:Y:S01]  /*2b10*/  FMUL.FTZ R7, R34, R23 ;  /* 0x0000001722077220 */ /* 0x010fe20000410000 */
[C---:B-1----:R-:W-:Y:S01]  /*2b20*/  FMUL.FTZ R193, R192.reuse, R193 ;  /* 0x000000c1c0c17220 */ /* 0x042fe20000410000 */
[----:B------:R-:W-:-:S05]  /*2b30*/  FMUL.FTZ R192, R192, R15 ;  /* 0x0000000fc0c07220 */ /* 0x000fca0000410000 */
[----:B------:R0:W-:Y:S01]  /*2b40*/  MUFU.COS R189, R14 ;  /* 0x0000000e00bd7308 */ /* 0x0001e20000000000 */
[----:B------:R-:W-:Y:S01]  /*2b50*/  FMUL.RZ R132, R7, 0.15915493667125701904 ;  /* 0x3e22f98307847820 */ /* 0x000fe2000040c000 */
[----:B------:R-:W-:-:S06]  /*2b60*/  FMUL.FTZ R7, R34, R11 ;  /* 0x0000000b22077220 */ /* 0x000fcc0000410000 */
[----:B------:R-:W-:Y:S01]  /*2b70*/  MUFU.SIN R139, R16 ;  /* 0x00000010008b7308 */ /* 0x000fe20000000400 */
[----:B0-----:R-:W-:Y:S01]  /*2b80*/  FMUL.RZ R14, R12, 0.15915493667125701904 ;  /* 0x3e22f9830c0e7820 */ /* 0x001fe2000040c000 */
[----:B------:R-:W-:-:S06]  /*2b90*/  FMUL.FTZ R12, R44, R11 ;  /* 0x0000000b2c0c7220 */ /* 0x000fcc0000410000 */
[----:B------:R0:W5:Y:S08]  /*2ba0*/  MUFU.COS R179, R16 ;  /* 0x0000001000b37308 */ /* 0x0001700000000000 */
[----:B------:R1:W-:Y:S01]  /*2bb0*/  MUFU.EX2 R174, R6 ;  /* 0x0000000600ae7308 */ /* 0x0003e20000000800 */
[----:B0-----:R-:W-:-:S03]  /*2bc0*/  FMUL.FTZ R16, R32, R23 ;  /* 0x0000001720107220 */ /* 0x001fc60000410000 */
[----:B------:R-:W0:Y:S01]  /*2bd0*/  MUFU.EX2 R8, R8 ;  /* 0x0000000800087308 */ /* 0x000e220000000800 */
[----:B------:R-:W-:Y:S01]  /*2be0*/  FMUL.RZ R134, R16, 0.15915493667125701904 ;  /* 0x3e22f98310867820 */ /* 0x000fe2000040c000 */
[----:B------:R-:W-:Y:S02]  /*2bf0*/  FMUL.FTZ R16, R32, R11 ;  /* 0x0000000b20107220 */ /* 0x000fe40000410000 */
[----:B------:R-:W-:Y:S01]  /*2c00*/  MUFU.SIN R135, R14 ;  /* 0x0000000e00877308 */ /* 0x000fe20000000400 */
[----:B-1----:R-:W-:Y:S01]  /*2c10*/  FMUL.FTZ R6, R30, R23 ;  /* 0x000000171e067220 */ /* 0x002fe20000410000 */
[C---:B-----5:R-:W-:Y:S01]  /*2c20*/  FMUL.FTZ R179, R178.reuse, R179 ;  /* 0x000000b3b2b37220 */ /* 0x060fe20000410000 */
[----:B------:R-:W-:Y:S02]  /*2c30*/  FMUL.FTZ R178, R178, R139 ;  /* 0x0000008bb2b27220 */ /* 0x000fe40000410000 */
[----:B------:R-:W-:Y:S01]  /*2c40*/  FMUL.RZ R136, R6, 0.15915493667125701904 ;  /* 0x3e22f98306887820 */ /* 0x000fe2000040c000 */
[----:B---3--:R-:W-:-:S02]  /*2c50*/  FMUL.FTZ R6, R2, R5 ;  /* 0x0000000502067220 */ /* 0x008fc40000410000 */
[----:B------:R1:W-:Y:S02]  /*2c60*/  MUFU.COS R183, R14 ;  /* 0x0000000e00b77308 */ /* 0x0003e40000000000 */
[----:B------:R-:W-:Y:S01]  /*2c70*/  FFMA.FTZ R6, R3, R4, R6 ;  /* 0x0000000403067223 */ /* 0x000fe20000010006 */
[C---:B0-----:R-:W-:Y:S01]  /*2c80*/  FMUL.FTZ R189, R8.reuse, R189 ;  /* 0x000000bd08bd7220 */ /* 0x041fe20000410000 */
[----:B------:R-:W-:Y:S02]  /*2c90*/  FMUL.FTZ R188, R8, R19 ;  /* 0x0000001308bc7220 */ /* 0x000fe40000410000 */
[-C--:B------:R-:W-:Y:S01]  /*2ca0*/  FMUL.FTZ R146, R57, -R6.reuse ;  /* 0x8000000639927220 */ /* 0x080fe20000410000 */
[-C--:B------:R-:W-:Y:S01]  /*2cb0*/  FMUL.FTZ R144, R53, -R6.reuse ;  /* 0x8000000635907220 */ /* 0x080fe20000410000 */
[----:B------:R0:W-:Y:S01]  /*2cc0*/  MUFU.EX2 R172, R7 ;  /* 0x0000000700ac7308 */ /* 0x0001e20000000800 */
[----:B-1----:R-:W-:Y:S01]  /*2cd0*/  FMUL.FTZ R14, R38, R23 ;  /* 0x00000017260e7220 */ /* 0x002fe20000410000 */
[-C--:B------:R-:W-:Y:S01]  /*2ce0*/  FMUL.FTZ R142, R49, -R6.reuse ;  /* 0x80000006318e7220 */ /* 0x080fe20000410000 */
[-C--:B------:R-:W-:Y:S01]  /*2cf0*/  FMUL.FTZ R140, R45, -R6.reuse ;  /* 0x800000062d8c7220 */ /* 0x080fe20000410000 */
[----:B------:R-:W-:Y:S01]  /*2d00*/  MUFU.SIN R147, R134 ;  /* 0x0000008600937308 */ /* 0x000fe20000000400 */
[----:B------:R-:W-:Y:S01]  /*2d10*/  FMUL.RZ R24, R14, 0.15915493667125701904 ;  /* 0x3e22f9830e187820 */ /* 0x000fe2000040c000 */
[----:B------:R-:W-:Y:S01]  /*2d20*/  FMUL.FTZ R14, R38, R11 ;  /* 0x0000000b260e7220 */ /* 0x000fe20000410000 */
[-C--:B------:R-:W-:Y:S01]  /*2d30*/  FMUL.FTZ R139, R43, -R6.reuse ;  /* 0x800000062b8b7220 */ /* 0x080fe20000410000 */
[----:B------:R-:W-:Y:S01]  /*2d40*/  FMUL.FTZ R138, R41, -R6 ;  /* 0x80000006298a7220 */ /* 0x000fe20000410000 */
[----:B0-----:R-:W-:Y:S01]  /*2d50*/  FMUL.FTZ R7, R3, R5 ;  /* 0x0000000503077220 */ /* 0x001fe20000410000 */
[-C--:B------:R-:W-:Y:S01]  /*2d60*/  FMUL.FTZ R5, R28, R23.reuse ;  /* 0x000000171c057220 */ /* 0x080fe20000410000 */
[----:B------:R-:W-:Y:S01]  /*2d70*/  FMUL.FTZ R3, R26, R23 ;  /* 0x000000171a037220 */ /* 0x000fe20000410000 */
[----:B------:R-:W0:Y:S01]  /*2d80*/  MUFU.COS R171, R134 ;  /* 0x0000008600ab7308 */ /* 0x000e220000000000 */
[----:B------:R-:W-:Y:S01]  /*2d90*/  FFMA.FTZ R2, R2, R4, -R7 ;  /* 0x0000000402027223 */ /* 0x000fe20000010807 */
[----:B------:R-:W-:Y:S01]  /*2da0*/  FMUL.FTZ R137, R39, -R6 ;  /* 0x8000000627897220 */ /* 0x000fe20000410000 */
[----:B------:R-:W-:Y:S01]  /*2db0*/  FMUL.RZ R9, R3, 0.15915493667125701904 ;  /* 0x3e22f98303097820 */ /* 0x000fe2000040c000 */
[----:B------:R-:W-:Y:S01]  /*2dc0*/  IADD3 R3, PT, PT, R27, UR19, RZ ;  /* 0x000000131b037c10 */ /* 0x000fe2000fffe0ff */
[-C--:B------:R-:W-:Y:S01]  /*2dd0*/  FMUL.FTZ R163, R0, R2.reuse ;  /* 0x0000000200a37220 */ /* 0x080fe20000410000 */
[----:B------:R-:W-:Y:S01]  /*2de0*/  @P0 IADD3 R3, PT, PT, R127, 0x200, RZ ;  /* 0x000002007f030810 */ /* 0x000fe20007ffe0ff */
[-C--:B------:R-:W-:Y:S01]  /*2df0*/  FMUL.FTZ R162, R57, R2.reuse ;  /* 0x0000000239a27220 */ /* 0x080fe20000410000 */
[----:B------:R-:W0:Y:S01]  /*2e00*/  MUFU.EX2 R16, R16 ;  /* 0x0000001000107308 */ /* 0x000e220000000800 */
[-C--:B------:R-:W-:Y:S01]  /*2e10*/  FMUL.FTZ R161, R55, R2.reuse ;  /* 0x0000000237a17220 */ /* 0x080fe20000410000 */
[----:B------:R-:W-:Y:S01]  /*2e20*/  LEA R3, R3, UR27, 0x3 ;  /* 0x0000001b03037c11 */ /* 0x000fe2000f8e18ff */
[-C--:B------:R-:W-:Y:S01]  /*2e30*/  FMUL.FTZ R160, R53, R2.reuse ;  /* 0x0000000235a07220 */ /* 0x080fe20000410000 */
[----:B------:R-:W1:Y:S01]  /*2e40*/  MUFU.EX2 R10, R10 ;  /* 0x0000000a000a7308 */ /* 0x000e620000000800 */
[-C--:B------:R-:W-:Y:S01]  /*2e50*/  FMUL.FTZ R159, R51, R2.reuse ;  /* 0x00000002339f7220 */ /* 0x080fe20000410000 */
[-C--:B------:R-:W-:Y:S01]  /*2e60*/  FMUL.FTZ R158, R49, R2.reuse ;  /* 0x00000002319e7220 */ /* 0x080fe20000410000 */
[-C--:B------:R-:W-:Y:S01]  /*2e70*/  FMUL.FTZ R157, R47, R2.reuse ;  /* 0x000000022f9d7220 */ /* 0x080fe20000410000 */
[----:B------:R-:W-:Y:S01]  /*2e80*/  MUFU.SIN R145, R132 ;  /* 0x0000008400917308 */ /* 0x000fe20000000400 */
[-C--:B------:R-:W-:Y:S01]  /*2e90*/  FMUL.FTZ R156, R45, R2.reuse ;  /* 0x000000022d9c7220 */ /* 0x080fe20000410000 */
[-C--:B------:R-:W-:Y:S01]  /*2ea0*/  FMUL.FTZ R155, R43, R2.reuse ;  /* 0x000000022b9b7220 */ /* 0x080fe20000410000 */
[-C--:B------:R-:W-:Y:S01]  /*2eb0*/  FMUL.FTZ R154, R41, R2.reuse ;  /* 0x00000002299a7220 */ /* 0x080fe20000410000 */
[-C--:B------:R-:W-:Y:S01]  /*2ec0*/  FMUL.FTZ R153, R39, R2.reuse ;  /* 0x0000000227997220 */ /* 0x080fe20000410000 */
[-C--:B------:R-:W-:Y:S01]  /*2ed0*/  FMUL.FTZ R152, R37, R2.reuse ;  /* 0x0000000225987220 */ /* 0x080fe20000410000 */
[C---:B0-----:R-:W-:Y:S01]  /*2ee0*/  FMUL.FTZ R171, R16.reuse, R171 ;  /* 0x000000ab10ab7220 */ /* 0x041fe20000410000 */
[----:B------:R-:W-:Y:S01]  /*2ef0*/  FMUL.FTZ R170, R16, R147 ;  /* 0x0000009310aa7220 */ /* 0x000fe20000410000 */
[----:B------:R0:W3:Y:S01]  /*2f00*/  MUFU.COS R173, R132 ;  /* 0x0000008400ad7308 */ /* 0x0000e20000000000 */
[-C--:B------:R-:W-:Y:S01]  /*2f10*/  FMUL.FTZ R151, R35, R2.reuse ;  /* 0x0000000223977220 */ /* 0x080fe20000410000 */
[C---:B-1----:R-:W-:Y:S01]  /*2f20*/  FMUL.FTZ R16, R10.reuse, R13 ;  /* 0x0000000d0a107220 */ /* 0x042fe20000410000 */
[----:B------:R-:W-:Y:S01]  /*2f30*/  FMUL.FTZ R17, R10, R17 ;  /* 0x000000110a117220 */ /* 0x000fe20000410000 */
[-C--:B------:R-:W-:Y:S01]  /*2f40*/  FMUL.FTZ R150, R33, R2.reuse ;  /* 0x0000000221967220 */ /* 0x080fe20000410000 */
[----:B------:R-:W-:Y:S01]  /*2f50*/  FMUL.FTZ R148, R29, R2 ;  /* 0x000000021d947220 */ /* 0x000fe20000410000 */
[-C--:B------:R-:W-:Y:S01]  /*2f60*/  FMUL.FTZ R147, R0, -R6.reuse ;  /* 0x8000000600937220 */ /* 0x080fe20000410000 */
[-C--:B------:R-:W-:Y:S01]  /*2f70*/  FMUL.FTZ R134, R33, -R6.reuse ;  /* 0x8000000621867220 */ /* 0x080fe20000410000 */
[----:B------:R-:W-:Y:S01]  /*2f80*/  MUFU.SIN R141, R24 ;  /* 0x00000018008d7308 */ /* 0x000fe20000000400 */
[----:B0-----:R-:W-:Y:S01]  /*2f90*/  FMUL.RZ R132, R5, 0.15915493667125701904 ;  /* 0x3e22f98305847820 */ /* 0x001fe2000040c000 */
[----:B------:R0:W-:Y:S01]  /*2fa0*/  STS.64 [R3+0x10b0], R16 ;  /* 0x0010b01003007388 */ /* 0x0001e20000000a00 */
[----:B------:R-:W-:-:S05]  /*2fb0*/  FMUL.FTZ R133, R31, -R6 ;  /* 0x800000061f857220 */ /* 0x000fca0000410000 */
[----:B------:R1:W-:Y:S01]  /*2fc0*/  MUFU.COS R177, R24 ;  /* 0x0000001800b17308 */ /* 0x0003e20000000000 */
[C---:B---3--:R-:W-:Y:S01]  /*2fd0*/  FMUL.FTZ R173, R172.reuse, R173 ;  /* 0x000000adacad7220 */ /* 0x048fe20000410000 */
[----:B------:R-:W-:Y:S01]  /*2fe0*/  FMUL.FTZ R172, R172, R145 ;  /* 0x00000091acac7220 */ /* 0x000fe20000410000 */
[----:B------:R-:W-:-:S05]  /*2ff0*/  FMUL.FTZ R145, R55, -R6 ;  /* 0x8000000637917220 */ /* 0x000fca0000410000 */
[----:B------:R-:W-:Y:S01]  /*3000*/  MUFU.SIN R143, R18 ;  /* 0x00000012008f7308 */ /* 0x000fe20000000400 */
[----:B-1----:R-:W-:-:S07]  /*3010*/  FMUL.FTZ R24, R28, R11 ;  /* 0x0000000b1c187220 */ /* 0x002fce0000410000 */
[----:B------:R1:W3:Y:S08]  /*3020*/  MUFU.COS R175, R18 ;  /* 0x0000001200af7308 */ /* 0x0002f00000000000 */
[----:B------:R-:W4:Y:S01]  /*3030*/  MUFU.SIN R149, R136 ;  /* 0x0000008800957308 */ /* 0x000f220000000400 */
[-C--:B-1----:R-:W-:Y:S01]  /*3040*/  FMUL.FTZ R18, R30, R11.reuse ;  /* 0x0000000b1e127220 */ /* 0x082fe20000410000 */
[----:B------:R-:W-:-:S06]  /*3050*/  FMUL.FTZ R11, R26, R11 ;  /* 0x0000000b1a0b7220 */ /* 0x000fcc0000410000 */
[----:B------:R1:W5:Y:S01]  /*3060*/  MUFU.COS R169, R136 ;  /* 0x0000008800a97308 */ /* 0x0003620000000000 */
[C---:B---3--:R-:W-:Y:S01]  /*3070*/  FMUL.FTZ R175, R174.reuse, R175 ;  /* 0x000000afaeaf7220 */ /* 0x048fe20000410000 */
[----:B------:R-:W-:Y:S01]  /*3080*/  FMUL.FTZ R174, R174, R143 ;  /* 0x0000008faeae7220 */ /* 0x000fe20000410000 */
[----:B------:R-:W-:-:S05]  /*3090*/  FMUL.FTZ R143, R51, -R6 ;  /* 0x80000006338f7220 */ /* 0x000fca0000410000 */
[----:B------:R-:W-:Y:S01]  /*30a0*/  MUFU.SIN R5, R132 ;  /* 0x0000008400057308 */ /* 0x000fe20000000400 */
[----:B-1----:R-:W-:-:S07]  /*30b0*/  FMUL.FTZ R136, R37, -R6 ;  /* 0x8000000625887220 */ /* 0x002fce0000410000 */
[----:B------:R1:W3:Y:S08]  /*30c0*/  MUFU.COS R7, R132 ;  /* 0x0000008400077308 */ /* 0x0002f00000000000 */
[----:B------:R-:W-:Y:S01]  /*30d0*/  MUFU.SIN R4, R9 ;  /* 0x0000000900047308 */ /* 0x000fe20000000400 */
[----:B-1----:R-:W-:-:S07]  /*30e0*/  FMUL.FTZ R132, R29, -R6 ;  /* 0x800000061d847220 */ /* 0x002fce0000410000 */
[----:B------:R-:W1:Y:S08]  /*30f0*/  MUFU.COS R8, R9 ;  /* 0x0000000900087308 */ /* 0x000e700000000000 */
[----:B------:R-:W2:Y:S04]  /*3100*/  MUFU.EX2 R12, R12 ;  /* 0x0000000c000c7308 */ /* 0x000ea80000000800 */
[----:B------:R-:W0:Y:S04]  /*3110*/  MUFU.EX2 R14, R14 ;  /* 0x0000000e000e7308 */ /* 0x000e280000000800 */
[----:B------:R-:W4:Y:S04]  /*3120*/  MUFU.EX2 R18, R18 ;  /* 0x0000001200127308 */ /* 0x000f280000000800 */
[----:B------:R-:W3:Y:S01]  /*3130*/  MUFU.EX2 R24, R24 ;  /* 0x0000001800187308 */ /* 0x000ee20000000800 */
[C---:B--2---:R-:W-:Y:S01]  /*3140*/  FMUL.FTZ R182, R12.reuse, R135 ;  /* 0x000000870cb67220 */ /* 0x044fe20000410000 */
[----:B------:R-:W-:-:S02]  /*3150*/  FMUL.FTZ R183, R12, R183 ;  /* 0x000000b70cb77220 */ /* 0x000fc40000410000 */
[----:B------:R-:W1:Y:S01]  /*3160*/  MUFU.EX2 R11, R11 ;  /* 0x0000000b000b7308 */ /* 0x000e620000000800 */
[-C--:B------:R-:W-:Y:S01]  /*3170*/  FMUL.FTZ R135, R35, -R6.reuse ;  /* 0x8000000623877220 */ /* 0x080fe20000410000 */
[C---:B0-----:R-:W-:Y:S01]  /*3180*/  FMUL.FTZ R176, R14.reuse, R141 ;  /* 0x0000008d0eb07220 */ /* 0x041fe20000410000 */
[----:B------:R-:W-:Y:S01]  /*3190*/  FMUL.FTZ R177, R14, R177 ;  /* 0x000000b10eb17220 */ /* 0x000fe20000410000 */
[----:B------:R-:W-:Y:S01]  /*31a0*/  FMUL.FTZ R141, R47, -R6 ;  /* 0x800000062f8d7220 */ /* 0x000fe20000410000 */
[C---:B----4-:R-:W-:Y:S01]  /*31b0*/  FMUL.FTZ R168, R18.reuse, R149 ;  /* 0x0000009512a87220 */ /* 0x050fe20000410000 */
[----:B-----5:R-:W-:Y:S01]  /*31c0*/  FMUL.FTZ R169, R18, R169 ;  /* 0x000000a912a97220 */ /* 0x020fe20000410000 */
[----:B------:R-:W-:Y:S01]  /*31d0*/  FMUL.FTZ R149, R31, R2 ;  /* 0x000000021f957220 */ /* 0x000fe20000410000 */
[C---:B---3--:R-:W-:Y:S01]  /*31e0*/  FMUL.FTZ R166, R24.reuse, R7 ;  /* 0x0000000718a67220 */ /* 0x048fe20000410000 */
        /* <DEDUP_REMOVED lines=9> */
[----:B------:R-:W-:-:S06]  /*3280*/  ULOP3.LUT UR19, UR29, 0x100, URZ, 0xc0, !UPT ;  /* 0x000001001d137892 */ /* 0x000fcc000f8ec0ff */
[----:B------:R-:W-:-:S04]  /*3290*/  IADD3 R2, PT, PT, R27, UR19, RZ ;  /* 0x000000131b027c10 */ /* 0x000fc8000fffe0ff */
[----:B------:R-:W-:-:S05]  /*32a0*/  LEA R2, R2, UR27, 0x3 ;  /* 0x0000001b02027c11 */ /* 0x000fca000f8e18ff */
[----:B------:R1:W2:Y:S01]  /*32b0*/  LDS.64 R24, [R2+0x10b0] ;  /* 0x0010b00002187984 */ /* 0x0002a20000000a00 */
[----:B------:R-:W-:Y:S05]  /*32c0*/  BRA `(.L_x_6212) ;  /* 0x0000000000087947 */ /* 0x000fea0003800000 */
.L_x_6211:
[----:B------:R-:W-:-:S06]  /*32d0*/  LEA R24, R127, UR27, 0x3 ;  /* 0x0000001b7f187c11 */ /* 0x000fcc000f8e18ff */
[----:B------:R-:W0:Y:S02]  /*32e0*/  LDS.64 R24, [R24+0x20b8] ;  /* 0x0020b80018187984 */ /* 0x000e240000000a00 */
.L_x_6212:
[----:B------:R-:W-:Y:S05]  /*32f0*/  BSYNC.RECONVERGENT B0 ;  /* 0x0000000000007941 */ /* 0x000fea0003800200 */
.L_x_6210:
[----:B------:R-:W3:Y:S01]  /*3300*/  @P1 LDC R8, c[0x0][0x38c] ;  /* 0x0000e300ff081b82 */ /* 0x000ee20000000800 */
[----:B------:R-:W-:Y:S01]  /*3310*/  FMUL.FTZ R3, R56, R105 ;  /* 0x0000006938037220 */ /* 0x000fe20000410000 */
[----:B------:R-:W-:Y:S01]  /*3320*/  FMUL.FTZ R10, RZ, R192 ;  /* 0x000000c0ff0a7220 */ /* 0x000fe20000410000 */
[----:B------:R-:W-:Y:S01]  /*3330*/  VOTEU.ANY UP0, P1 ;  /* 0x0000000000ff7886 */ /* 0x000fe20000800100 */
[----:B------:R-:W-:Y:S02]  /*3340*/  HFMA2 R9, -RZ, RZ, 0, 9.5367431640625e-07 ;  /* 0x00000010ff097431 */ /* 0x000fe400000001ff */
[-C--:B-1----:R-:W-:Y:S01]  /*3350*/  FMUL.FTZ R2, R192, R3.reuse ;  /* 0x00000003c0027220 */ /* 0x082fe20000410000 */
[----:B------:R-:W-:Y:S01]  /*3360*/  FFMA.FTZ R3, R193, R3, -R10 ;  /* 0x00000003c1037223 */ /* 0x000fe2000001080a */
[----:B------:R-:W-:Y:S01]  /*3370*/  MOV R4, 0x3f800000 ;  /* 0x3f80000000047802 */ /* 0x000fe20000000f00 */
[----:B------:R-:W-:Y:S01]  /*3380*/  @UP0 UIADD3 UR19, UPT, UPT, UR11, -0x2, URZ ;  /* 0xfffffffe0b130890 */ /* 0x000fe2000fffe0ff */
[----:B------:R-:W-:Y:S01]  /*3390*/  FFMA.FTZ R2, RZ, R193, R2 ;  /* 0x000000c1ff027223 */ /* 0x000fe20000010002 */
[----:B------:R-:W-:Y:S01]  /*33a0*/  FFMA.FTZ R3, R54, R103, R3 ;  /* 0x0000006736037223 */ /* 0x000fe20000010003 */
[----:B------:R-:W-:Y:S01]  /*33b0*/  CS2R R6, SRZ ;  /* 0x0000000000067805 */ /* 0x000fe2000001ff00 */
[----:B------:R-:W-:-:S02]  /*33c0*/  HFMA2 R5, -RZ, RZ, 0, 0 ;  /* 0x00000000ff057431 */ /* 0x000fc400000001ff */
[----:B------:R-:W-:Y:S01]  /*33d0*/  FADD.FTZ R2, RZ, R2 ;  /* 0x00000002ff027221 */ /* 0x000fe20000010000 */
[----:B------:R-:W-:-:S03]  /*33e0*/  FMUL.FTZ R12, R190, R3 ;  /* 0x00000003be0c7220 */ /* 0x000fc60000410000 */
[-C--:B------:R-:W-:Y:S01]  /*33f0*/  FMUL.FTZ R10, R190, R2.reuse ;  /* 0x00000002be0a7220 */ /* 0x080fe20000410000 */
[----:B------:R-:W-:-:S03]  /*3400*/  FFMA.FTZ R12, R191, R2, R12 ;  /* 0x00000002bf0c7223 */ /* 0x000fc6000001000c */
[----:B------:R-:W-:Y:S01]  /*3410*/  FFMA.FTZ R3, R191, R3, -R10 ;  /* 0x00000003bf037223 */ /* 0x000fe2000001080a */
[----:B---3--:R-:W-:Y:S02]  /*3420*/  @P1 IMAD R8, R8, UR19, R27 ;  /* 0x0000001308081c24 */ /* 0x008fe4000f8e021b */
[----:B------:R-:W-:Y:S01]  /*3430*/  FADD.FTZ R12, RZ, R12 ;  /* 0x0000000cff0c7221 */ /* 0x000fe20000010000 */
[----:B------:R-:W-:Y:S01]  /*3440*/  FFMA.FTZ R3, R52, R101, R3 ;  /* 0x0000006534037223 */ /* 0x000fe20000010003 */
[----:B------:R-:W-:-:S04]  /*3450*/  @P1 IMAD.WIDE R8, R8, R9, UR4 ;  /* 0x0000000408081e25 */ /* 0x000fc8000f8e0209 */
[C---:B------:R-:W-:Y:S01]  /*3460*/  FMUL.FTZ R2, R188.reuse, R12 ;  /* 0x0000000cbc027220 */ /* 0x040fe20000410000 */
[----:B------:R1:W5:Y:S01]  /*3470*/  @P1 LDG.E.128 R4, desc[UR24][R8.64] ;  /* 0x0000001808041981 */ /* 0x000362000c1e1d00 */
[----:B------:R-:W-:Y:S02]  /*3480*/  ISETP.GT.U32.AND P2, PT, R127, 0x1f, PT ;  /* 0x0000001f7f00780c */ /* 0x000fe40003f44070 */
[----:B------:R-:W-:Y:S01]  /*3490*/  LOP3.LUT R13, R13, 0xfffffffd, RZ, 0xc0, !PT ;  /* 0xfffffffd0d0d7812 */ /* 0x000fe200078ec0ff */
[-C--:B-1----:R-:W-:Y:S01]  /*34a0*/  FMUL.FTZ R9, R188, R3.reuse ;  /* 0x00000003bc097220 */ /* 0x082fe20000410000 */
[----:B------:R-:W-:-:S03]  /*34b0*/  FFMA.FTZ R3, R189, R3, -R2 ;  /* 0x00000003bd037223 */ /* 0x000fc60000010802 */
[----:B------:R-:W-:Y:S01]  /*34c0*/  FFMA.FTZ R9, R189, R12, R9 ;  /* 0x0000000cbd097223 */ /* 0x000fe20000010009 */
[----:B------:R-:W-:-:S05]  /*34d0*/  FFMA.FTZ R3, R50, R99, R3 ;  /* 0x0000006332037223 */ /* 0x000fca0000010003 */
[----:B------:R-:W-:Y:S01]  /*34e0*/  @P2 LOP3.LUT R13, R13, 0x2, RZ, 0xfc, !PT ;  /* 0x000000020d0d2812 */ /* 0x000fe200078efcff */
        /* <DEDUP_REMOVED lines=115> */
[----:B------:R-:W-:-:S02]  /*3c20*/  FFMA.FTZ R19, R166, R15, R19 ;  /* 0x0000000fa6137223 */ /* 0x000fc40000010013 */
[----:B------:R-:W-:Y:S01]  /*3c30*/  FFMA.FTZ R15, R166, R11, -R10 ;  /* 0x0000000ba60f7223 */ /* 0x000fe2000001080a */
[C---:B------:R-:W-:Y:S01]  /*3c40*/  FMUL.FTZ R2, R164.reuse, R3 ;  /* 0x00000003a4027220 */ /* 0x040fe20000410000 */
[----:B------:R-:W-:Y:S01]  /*3c50*/  FADD.FTZ R12, RZ, R19 ;  /* 0x00000013ff0c7221 */ /* 0x000fe20000010000 */
[----:B------:R-:W-:Y:S01]  /*3c60*/  FMUL.FTZ R11, R164, R9 ;  /* 0x00000009a40b7220 */ /* 0x000fe20000410000 */
[----:B------:R-:W-:Y:S01]  /*3c70*/  FFMA.FTZ R8, R28, R77, R15 ;  /* 0x0000004d1c087223 */ /* 0x000fe2000001000f */
[C---:B------:R-:W-:Y:S01]  /*3c80*/  FFMA.FTZ R2, R166.reuse, R9, -R2 ;  /* 0x00000009a6027223 */ /* 0x040fe20000010802 */
[C---:B------:R-:W-:Y:S01]  /*3c90*/  FMUL.FTZ R14, R165.reuse, R12 ;  /* 0x0000000ca50e7220 */ /* 0x040fe20000410000 */
[----:B------:R-:W-:Y:S01]  /*3ca0*/  FFMA.FTZ R10, R166, R3, R11 ;  /* 0x00000003a60a7223 */ /* 0x000fe2000001000b */
[C---:B------:R-:W-:Y:S01]  /*3cb0*/  FMUL.FTZ R15, R165.reuse, R8 ;  /* 0x00000008a50f7220 */ /* 0x040fe20000410000 */
[----:B------:R-:W-:Y:S01]  /*3cc0*/  FMUL.FTZ R9, R165, R2 ;  /* 0x00000002a5097220 */ /* 0x000fe20000410000 */
[----:B------:R-:W-:Y:S01]  /*3cd0*/  FFMA.FTZ R11, R167, R8, -R14 ;  /* 0x00000008a70b7223 */ /* 0x000fe2000001080e */
[----:B------:R-:W-:Y:S01]  /*3ce0*/  FMUL.FTZ R3, R165, R10 ;  /* 0x0000000aa5037220 */ /* 0x000fe20000410000 */
[C---:B------:R-:W-:Y:S01]  /*3cf0*/  FFMA.FTZ R15, R167.reuse, R12, R15 ;  /* 0x0000000ca70f7223 */ /* 0x040fe2000001000f */
[C---:B------:R-:W-:Y:S01]  /*3d00*/  FFMA.FTZ R9, R167.reuse, R10, R9 ;  /* 0x0000000aa7097223 */ /* 0x040fe20000010009 */
[----:B------:R-:W-:Y:S01]  /*3d10*/  FFMA.FTZ R10, R26, R75, R11 ;  /* 0x0000004b1a0a7223 */ /* 0x000fe2000001000b */
[----:B------:R-:W-:Y:S01]  /*3d20*/  FFMA.FTZ R8, R167, R2, -R3 ;  /* 0x00000002a7087223 */ /* 0x000fe20000010803 */
[----:B------:R-:W-:-:S05]  /*3d30*/  FADD.FTZ R11, RZ, R15 ;  /* 0x0000000fff0b7221 */ /* 0x000fca0000010000 */
[----:B------:R1:W-:Y:S01]  /*3d40*/  STS.128 [R126+UR15+0x8a0], R8 ;  /* 0x0008a0087e007988 */ /* 0x0003e20008000c0f */
[----:B------:R-:W-:Y:S06]  /*3d50*/  BAR.SYNC.DEFER_BLOCKING 0x0 ;  /* 0x0000000000007b1d */ /* 0x000fec0000010000 */
[----:B------:R-:W-:Y:S05]  /*3d60*/  @P2 BRA `(.L_x_6213) ;  /* 0x0000000800142947 */ /* 0x000fea0003800000 */
[----:B------:R-:W-:Y:S01]  /*3d70*/  LEA R3, R127, R124, 0x4 ;  /* 0x0000007c7f037211 */ /* 0x000fe200078e20ff */
[----:B------:R-:W-:Y:S01]  /*3d80*/  UMOV UR19, 0xffffffff ;  /* 0xffffffff00137882 */ /* 0x000fe20000000000 */
[C---:B------:R-:W-:Y:S02]  /*3d90*/  ISETP.GE.AND P4, PT, R123.reuse, 0x10, PT ;  /* 0x000000107b00780c */ /* 0x040fe40003f86270 */
[C---:B------:R-:W-:Y:S01]  /*3da0*/  ISETP.GE.AND P2, PT, R123.reuse, 0x8, PT ;  /* 0x000000087b00780c */ /* 0x040fe20003f46270 */
[----:B-1----:R-:W-:Y:S01]  /*3db0*/  LDS.128 R8, [R3+0x8a0] ;  /* 0x0008a00003087984 */ /* 0x002fe20000000c00 */
[C---:B------:R-:W-:Y:S02]  /*3dc0*/  ISETP.GE.AND P3, PT, R123.reuse, 0x4, PT ;  /* 0x000000047b00780c */ /* 0x040fe40003f66270 */
[----:B------:R-:W-:Y:S01]  /*3dd0*/  ISETP.GE.AND P5, PT, R123, 0x1, PT ;  /* 0x000000017b00780c */ /* 0x000fe20003fa6270 */
[----:B------:R-:W1:Y:S02]  /*3de0*/  LDS.128 R12, [R3+0x8b0] ;  /* 0x0008b000030c7984 */ /* 0x000e640000000c00 */
[-C--:B-1----:R-:W-:Y:S01]  /*3df0*/  FMUL.FTZ R195, R11, R13.reuse ;  /* 0x0000000d0bc37220 */ /* 0x082fe20000410000 */
[-C--:B------:R-:W-:Y:S01]  /*3e00*/  FMUL.FTZ R18, R10, R13.reuse ;  /* 0x0000000d0a127220 */ /* 0x080fe20000410000 */
[-C--:B------:R-:W-:Y:S01]  /*3e10*/  FMUL.FTZ R19, R9, R13.reuse ;  /* 0x0000000d09137220 */ /* 0x080fe20000410000 */
[----:B------:R-:W-:Y:S01]  /*3e20*/  FMUL.FTZ R2, R8, R13 ;  /* 0x0000000d08027220 */ /* 0x000fe20000410000 */
[-C--:B------:R-:W-:Y:S01]  /*3e30*/  FFMA.FTZ R195, R10, R12.reuse, -R195 ;  /* 0x0000000c0ac37223 */ /* 0x080fe200000108c3 */
[-C--:B------:R-:W-:Y:S01]  /*3e40*/  FFMA.FTZ R194, R11, R12.reuse, R18 ;  /* 0x0000000c0bc27223 */ /* 0x080fe20000010012 */
[-C--:B------:R-:W-:Y:S01]  /*3e50*/  FFMA.FTZ R13, R8, R12.reuse, -R19 ;  /* 0x0000000c080d7223 */ /* 0x080fe20000010813 */
        /* <DEDUP_REMOVED lines=15> */
[----:B------:R-:W-:Y:S01]  /*3f50*/  @P5 FADD.FTZ R18, R18, R19 ;  /* 0x0000001312125221 */ /* 0x000fe20000010000 */
[CC--:B----4-:R-:W-:Y:S01]  /*3f60*/  FMUL.FTZ R2, R12.reuse, R15.reuse ;  /* 0x0000000f0c027220 */ /* 0x0d0fe20000410000 */
        /* <DEDUP_REMOVED lines=25> */
[CC--:B---3--:R-:W-:Y:S02]  /*4100*/  FMUL.FTZ R195, R13.reuse, R15.reuse ;  /* 0x0000000f0dc37220 */ /* 0x0c8fe40000410000 */
[----:B------:R-:W-:Y:S01]  /*4110*/  @P3 FADD.FTZ R194, R194, R197 ;  /* 0x000000c5c2c23221 */ /* 0x000fe20000010000 */
[----:B------:R-:W-:Y:S01]  /*4120*/  FMUL.FTZ R2, R12, R15 ;  /* 0x0000000f0c027220 */ /* 0x000fe20000410000 */
[----:B------:R-:W-:Y:S01]  /*4130*/  @P3 FADD.FTZ R18, R18, R19 ;  /* 0x0000001312123221 */ /* 0x000fe20000010000 */
[-C--:B----4-:R-:W-:Y:S02]  /*4140*/  @P3 FFMA.FTZ R12, R12, R14.reuse, R195 ;  /* 0x0000000e0c0c3223 */ /* 0x090fe400000100c3 */
[----:B------:R-:W0:Y:S01]  /*4150*/  SHFL.UP PT, R195, R194, 0x8, RZ ;  /* 0x05000000c2c37989 */ /* 0x000e2200000e00ff */
[----:B------:R-:W-:-:S03]  /*4160*/  @P3 FFMA.FTZ R13, R13, R14, -R2 ;  /* 0x0000000e0d0d3223 */ /* 0x000fc60000010802 */
[----:B------:R-:W1:Y:S04]  /*4170*/  SHFL.UP PT, R15, R12, 0x8, RZ ;  /* 0x050000000c0f7989 */ /* 0x000e6800000e00ff */
[----:B------:R-:W3:Y:S04]  /*4180*/  SHFL.UP PT, R19, R18, 0x8, RZ ;  /* 0x0500000012137989 */ /* 0x000ee800000e00ff */
[----:B------:R-:W4:Y:S01]  /*4190*/  SHFL.UP PT, R14, R13, 0x8, RZ ;  /* 0x050000000d0e7989 */ /* 0x000f2200000e00ff */
[CC--:B0-----:R-:W-:Y:S01]  /*41a0*/  FMUL.FTZ R2, R12.reuse, R195.reuse ;  /* 0x000000c30c027220 */ /* 0x0c1fe20000410000 */
[C---:B------:R-:W-:Y:S01]  /*41b0*/  FMUL.FTZ R199, R13.reuse, R195 ;  /* 0x000000c30dc77220 */ /* 0x040fe20000410000 */
[CC--:B-1----:R-:W-:Y:S01]  /*41c0*/  FMUL.FTZ R195, R12.reuse, R15.reuse ;  /* 0x0000000f0cc37220 */ /* 0x0c2fe20000410000 */
[C---:B------:R-:W-:Y:S01]  /*41d0*/  FMUL.FTZ R15, R13.reuse, R15 ;  /* 0x0000000f0d0f7220 */ /* 0x040fe20000410000 */
[CC--:B---3--:R-:W-:Y:S01]  /*41e0*/  FFMA.FTZ R197, R13.reuse, R19.reuse, -R2 ;  /* 0x000000130dc57223 */ /* 0x0c8fe20000010802 */
[C---:B------:R-:W-:Y:S01]  /*41f0*/  FFMA.FTZ R199, R12.reuse, R19, R199 ;  /* 0x000000130cc77223 */ /* 0x040fe200000100c7 */
        /* <DEDUP_REMOVED lines=8> */
.L_x_6271:
        /* <DEDUP_REMOVED lines=13> */
.L_x_6274:
[----:B------:R-:W-:-:S03]  /*4350*/  UMOV UR19, 0xffffffff ;  /* 0xffffffff00137882 */ /* 0x000fc60000000000 */
[----:B------:R-:W-:Y:S05]  /*4360*/  BRA.DIV UR19, `(.L_x_6216) ;  /* 0x0000006213247947 */ /* 0x000fea000b800000 */
.L_x_6277:
[----:B------:R-:W-:-:S03]  /*4370*/  UMOV UR19, 0xffffffff ;  /* 0xffffffff00137882 */ /* 0x000fc60000000000 */
[----:B------:R-:W-:Y:S05]  /*4380*/  BRA.DIV UR19, `(.L_x_6217) ;  /* 0x0000006213447947 */ /* 0x000fea000b800000 */
.L_x_6280:
[----:B------:R-:W-:-:S03]  /*4390*/  UMOV UR19, 0xffffffff ;  /* 0xffffffff00137882 */ /* 0x000fc60000000000 */
[----:B------:R-:W-:Y:S05]  /*43a0*/  BRA.DIV UR19, `(.L_x_6218) ;  /* 0x0000006213647947 */ /* 0x000fea000b800000 */
.L_x_6283:
[----:B------:R-:W-:-:S03]  /*43b0*/  UMOV UR19, 0xffffffff ;  /* 0xffffffff00137882 */ /* 0x000fc60000000000 */
[----:B------:R-:W-:Y:S05]  /*43c0*/  BRA.DIV UR19, `(.L_x_6219) ;  /* 0x0000006213847947 */ /* 0x000fea000b800000 */
[----:B-----5:R0:W1:Y:S04]  /*43d0*/  SHFL.IDX PT, R196, R5, RZ, 0x1f ;  /* 0x00001fff05c47589 */ /* 0x02006800000e0000 */
[----:B------:R-:W3:Y:S04]  /*43e0*/  SHFL.IDX PT, R4, R4, RZ, 0x1f ;  /* 0x00001fff04047589 */ /* 0x000ee800000e0000 */
[----:B------:R-:W4:Y:S04]  /*43f0*/  SHFL.IDX PT, R6, R6, RZ, 0x1f ;  /* 0x00001fff06067589 */ /* 0x000f2800000e0000 */
[----:B------:R-:W0:Y:S04]  /*4400*/  SHFL.IDX PT, R7, R7, RZ, 0x1f ;  /* 0x00001fff07077589 */ /* 0x000e2800000e0000 */
[----:B------:R-:W0:Y:S04]  /*4410*/  SHFL.UP PT, R13, R13, 0x1, RZ ;  /* 0x042000000d0d7989 */ /* 0x000e2800000e00ff */
[----:B------:R0:W0:Y:S04]  /*4420*/  SHFL.UP PT, R195, R12, 0x1, RZ ;  /* 0x042000000cc37989 */ /* 0x00002800000e00ff */
[----:B------:R-:W0:Y:S04]  /*4430*/  SHFL.UP PT, R18, R18, 0x1, RZ ;  /* 0x0420000012127989 */ /* 0x000e2800000e00ff */
[----:B-1-3--:R-:W0:Y:S02]  /*4440*/  SHFL.UP PT, R194, R194, 0x1, RZ ;  /* 0x04200000c2c27989 */ /* 0x00ae2400000e00ff */
.L_x_6293:
[-C--:B0-----:R-:W-:Y:S01]  /*4450*/  FMUL.FTZ R14, R13, R7.reuse ;  /* 0x000000070d0e7220 */ /* 0x081fe20000410000 */
[----:B------:R-:W-:Y:S01]  /*4460*/  FMUL.FTZ R12, R195, R7 ;  /* 0x00000007c30c7220 */ /* 0x000fe20000410000 */
[----:B------:R-:W-:Y:S02]  /*4470*/  FMUL.FTZ R2, R13, R196 ;  /* 0x000000c40d027220 */ /* 0x000fe40000410000 */
[-C--:B----4-:R-:W-:Y:S01]  /*4480*/  FFMA.FTZ R19, R195, R6.reuse, R14 ;  /* 0x00000006c3137223 */ /* 0x090fe2000001000e */
[----:B------:R-:W-:Y:S01]  /*4490*/  FFMA.FTZ R15, R13, R6, -R12 ;  /* 0x000000060d0f7223 */ /* 0x000fe2000001080c */
[C---:B------:R-:W-:Y:S01]  /*44a0*/  FFMA.FTZ R5, R195.reuse, R4, R2 ;  /* 0x00000004c3057223 */ /* 0x040fe20000010002 */
[----:B------:R-:W-:Y:S01]  /*44b0*/  FMUL.FTZ R2, R195, R196 ;  /* 0x000000c4c3027220 */ /* 0x000fe20000410000 */
[----:B------:R-:W-:Y:S01]  /*44c0*/  @P0 FADD.FTZ R7, R194, R19 ;  /* 0x00000013c2070221 */ /* 0x000fe20000010000 */
[----:B------:R-:W-:Y:S02]  /*44d0*/  @P0 FADD.FTZ R6, R18, R15 ;  /* 0x0000000f12060221 */ /* 0x000fe40000010000 */
[----:B------:R-:W-:Y:S01]  /*44e0*/  FSEL R5, R196, R5, !P0 ;  /* 0x00000005c4057208 */ /* 0x000fe20004000000 */
[----:B------:R-:W-:Y:S01]  /*44f0*/  FMUL.FTZ R15, R9, R7 ;  /* 0x00000007090f7220 */ /* 0x000fe20000410000 */
[----:B------:R-:W-:Y:S01]  /*4500*/  @P0 FFMA.FTZ R4, R13, R4, -R2 ;  /* 0x000000040d040223 */ /* 0x000fe20000010802 */
[----:B------:R-:W-:-:S02]  /*4510*/  FMUL.FTZ R12, R9, R6 ;  /* 0x00000006090c7220 */ /* 0x000fc40000410000 */
[C---:B------:R-:W-:Y:S01]  /*4520*/  FMUL.FTZ R13, R9.reuse, R5 ;  /* 0x00000005090d7220 */ /* 0x040fe20000410000 */
[C---:B------:R-:W-:Y:S01]  /*4530*/  FFMA.FTZ R15, R8.reuse, R6, -R15 ;  /* 0x00000006080f7223 */ /* 0x040fe2000001080f */
[-C--:B------:R-:W-:Y:S01]  /*4540*/  FMUL.FTZ R2, R9, R4.reuse ;  /* 0x0000000409027220 */ /* 0x080fe20000410000 */
[C---:B------:R-:W-:Y:S01]  /*4550*/  FFMA.FTZ R18, R8.reuse, R7, R12 ;  /* 0x0000000708127223 */ /* 0x040fe2000001000c */
[----:B------:R-:W-:Y:S01]  /*4560*/  FFMA.FTZ R12, R8, R4, -R13 ;  /* 0x00000004080c7223 */ /* 0x000fe2000001080d */
[----:B------:R-:W-:Y:S01]  /*4570*/  FADD.FTZ R14, R10, R15 ;  /* 0x0000000f0a0e7221 */ /* 0x000fe20000010000 */
[----:B------:R-:W-:Y:S01]  /*4580*/  FFMA.FTZ R13, R8, R5, R2 ;  /* 0x00000005080d7223 */ /* 0x000fe20000010002 */
[----:B------:R-:W-:Y:S01]  /*4590*/  FADD.FTZ R15, R11, R18 ;  /* 0x000000120b0f7221 */ /* 0x000fe20000010000 */
[----:B------:R3:W-:Y:S04]  /*45a0*/  STS.128 [R3+0x8a0], R4 ;  /* 0x0008a00403007388 */ /* 0x0007e80000000c00 */
[----:B------:R3:W-:Y:S02]  /*45b0*/  STS.128 [R3+0x8b0], R12 ;  /* 0x0008b00c03007388 */ /* 0x0007e40000000c00 */
.L_x_6213:
[----:B------:R-:W-:Y:S05]  /*45c0*/  WARPSYNC.ALL ;  /* 0x0000000000007948 */ /* 0x000fea0003800000 */
[C---:B---3-5:R-:W-:Y:S01]  /*45d0*/  FMUL.FTZ R6, R165.reuse, R132 ;  /* 0x00000084a5067220 */ /* 0x068fe20000410000 */
[-C--:B------:R-:W-:Y:S01]  /*45e0*/  FMUL.FTZ R3, R165, R148.reuse ;  /* 0x00000094a5037220 */ /* 0x080fe20000410000 */
[-C--:B0-2---:R-:W-:Y:S01]  /*45f0*/  FMUL.FTZ R4, R167, R25.reuse ;  /* 0x00000019a7047220 */ /* 0x085fe20000410000 */
[----:B------:R-:W-:Y:S01]  /*4600*/  FMUL.FTZ R2, R165, R25 ;  /* 0x00000019a5027220 */ /* 0x000fe20000410000 */
[C---:B------:R-:W-:Y:S01]  /*4610*/  FFMA.FTZ R6, R167.reuse, R148, R6 ;  /* 0x00000094a7067223 */ /* 0x040fe20000010006 */
[----:B-1----:R-:W-:Y:S01]  /*4620*/  FFMA.FTZ R8, R167, R132, -R3 ;  /* 0x00000084a7087223 */ /* 0x002fe20000010803 */
[-C--:B------:R-:W-:Y:S01]  /*4630*/  FFMA.FTZ R5, -R165, R24.reuse, -R4 ;  /* 0x00000018a5057223 */ /* 0x080fe20000010904 */
[----:B------:R-:W-:Y:S01]  /*4640*/  FFMA.FTZ R3, R167, R24, -R2 ;  /* 0x00000018a7037223 */ /* 0x000fe20000010802 */
[----:B------:R-:W-:Y:S01]  /*4650*/  BAR.SYNC.DEFER_BLOCKING 0x0 ;  /* 0x0000000000007b1d */ /* 0x000fe20000010000 */
[----:B------:R-:W-:Y:S01]  /*4660*/  FADD.FTZ R7, R149, R6 ;  /* 0x0000000695077221 */ /* 0x000fe20000010000 */
[----:B------:R-:W-:Y:S01]  /*4670*/  FADD.FTZ R9, R133, R8 ;  /* 0x0000000885097221 */ /* 0x000fe20000010000 */
        /* <DEDUP_REMOVED lines=8> */
[CC--:B------:R-:W-:Y:S01]  /*4700*/  FMUL.FTZ R6, R168.reuse, R11.reuse ;  /* 0x0000000ba8067220 */ /* 0x0c0fe20000410000 */
[-C--:B------:R-:W-:Y:S01]  /*4710*/  FMUL.FTZ R4, R168, R2.reuse ;  /* 0x00000002a8047220 */ /* 0x080fe20000410000 */
[----:B------:R-:W-:Y:S01]  /*4720*/  FADD.FTZ R9, R134, R9 ;  /* 0x0000000986097221 */ /* 0x000fe20000010000 */
[----:B------:R-:W-:Y:S01]  /*4730*/  FADD.FTZ R7, R150, R7 ;  /* 0x0000000796077221 */ /* 0x000fe20000010000 */
[C---:B------:R-:W-:Y:S01]  /*4740*/  FFMA.FTZ R6, R169.reuse, R2, -R6 ;  /* 0x00000002a9067223 */ /* 0x040fe20000010806 */
[C---:B------:R-:W-:Y:S01]  /*4750*/  FFMA.FTZ R4, R169.reuse, R11, R4 ;  /* 0x0000000ba9047223 */ /* 0x040fe20000010004 */
[C---:B------:R-:W-:Y:S01]  /*4760*/  FMUL.FTZ R2, R168.reuse, R9 ;  /* 0x00000009a8027220 */ /* 0x040fe20000410000 */
[-C--:B------:R-:W-:Y:S01]  /*4770*/  FMUL.FTZ R10, R168, R7.reuse ;  /* 0x00000007a80a7220 */ /* 0x080fe20000410000 */
[C---:B------:R-:W-:Y:S01]  /*4780*/  FMUL.FTZ R12, R170.reuse, R6 ;  /* 0x00000006aa0c7220 */ /* 0x040fe20000410000 */
[-C--:B------:R-:W-:Y:S01]  /*4790*/  FMUL.FTZ R3, R170, R4.reuse ;  /* 0x00000004aa037220 */ /* 0x080fe20000410000 */
[C---:B------:R-:W-:Y:S01]  /*47a0*/  FFMA.FTZ R8, R169.reuse, R7, R2 ;  /* 0x00000007a9087223 */ /* 0x040fe20000010002 */
[----:B------:R-:W-:Y:S01]  /*47b0*/  FFMA.FTZ R10, R169, R9, -R10 ;  /* 0x00000009a90a7223 */ /* 0x000fe2000001080a */
[C---:B------:R-:W-:Y:S01]  /*47c0*/  FFMA.FTZ R12, R171.reuse, R4, R12 ;  /* 0x00000004ab0c7223 */ /* 0x040fe2000001000c */
[----:B------:R-:W-:Y:S01]  /*47d0*/  FFMA.FTZ R6, R171, R6, -R3 ;  /* 0x00000006ab067223 */ /* 0x000fe20000010803 */
[----:B------:R-:W-:Y:S01]  /*47e0*/  FADD.FTZ R8, R151, R8 ;  /* 0x0000000897087221 */ /* 0x000fe20000010000 */
[----:B------:R-:W0:Y:S01]  /*47f0*/  LDS.64 R2, [R126+UR15+0x8a8] ;  /* 0x0008a80f7e027984 */ /* 0x000e220008000a00 */
[C---:B------:R-:W-:Y:S01]  /*4800*/  FMUL.FTZ R5, R172.reuse, R12 ;  /* 0x0000000cac057220 */ /* 0x040fe20000410000 */
[----:B------:R-:W-:Y:S01]  /*4810*/  FADD.FTZ R10, R135, R10 ;  /* 0x0000000a870a7221 */ /* 0x000fe20000010000 */
        /* <DEDUP_REMOVED lines=21> */
[----:B------:R-:W-:Y:S01]  /*4970*/  FADD.FTZ R4, R153, R4 ;  /* 0x0000000499047221 */ /* 0x000fe20000010000 */
[CC--:B------:R-:W-:Y:S01]  /*4980*/  FMUL.FTZ R5, R178.reuse, R11.reuse ;  /* 0x0000000bb2057220 */ /* 0x0c0fe20000410000 */
[----:B------:R-:W-:Y:S01]  /*4990*/  FADD.FTZ R6, R137, R6 ;  /* 0x0000000689067221 */ /* 0x000fe20000010000 */
[----:B------:R-:W-:Y:S01]  /*49a0*/  FMUL.FTZ R12, R178, R10 ;  /* 0x0000000ab20c7220 */ /* 0x000fe20000410000 */
        /* <DEDUP_REMOVED lines=12> */
[C---:B0-----:R-:W-:Y:S01]  /*4a70*/  FMUL.FTZ R5, R17.reuse, R2 ;  /* 0x0000000211057220 */ /* 0x041fe20000410000 */
[----:B------:R-:W-:Y:S01]  /*4a80*/  FMUL.FTZ R17, R17, R3 ;  /* 0x0000000311117220 */ /* 0x000fe20000410000 */
[C---:B------:R-:W-:Y:S01]  /*4a90*/  FMUL.FTZ R6, R176.reuse, R7 ;  /* 0x00000007b0067220 */ /* 0x040fe20000410000 */
[----:B------:R-:W-:Y:S01]  /*4aa0*/  FMUL.FTZ R8, R176, R4 ;  /* 0x00000004b0087220 */ /* 0x000fe20000410000 */
[C---:B------:R-:W-:Y:S01]  /*4ab0*/  FFMA.FTZ R5, R16.reuse, R3, R5 ;  /* 0x0000000310057223 */ /* 0x040fe20000010005 */
[----:B------:R-:W-:Y:S01]  /*4ac0*/  FFMA.FTZ R17, R16, R2, -R17 ;  /* 0x0000000210117223 */ /* 0x000fe20000010811 */
[C---:B------:R-:W-:Y:S01]  /*4ad0*/  FMUL.FTZ R2, R182.reuse, R10 ;  /* 0x0000000ab6027220 */ /* 0x040fe20000410000 */
[----:B------:R-:W-:Y:S01]  /*4ae0*/  FMUL.FTZ R3, R182, R9 ;  /* 0x00000009b6037220 */ /* 0x000fe20000410000 */
[----:B------:R-:W-:Y:S01]  /*4af0*/  FADD.FTZ R195, RZ, R5 ;  /* 0x00000005ffc37221 */ /* 0x000fe20000010000 */
[----:B------:R-:W-:Y:S01]  /*4b00*/  FFMA.FTZ R221, R56, R105, R17 ;  /* 0x0000006938dd7223 */ /* 0x000fe20000010011 */
[----:B------:R-:W-:Y:S01]  /*4b10*/  FFMA.FTZ R9, R183, R9, -R2 ;  /* 0x00000009b7097223 */ /* 0x000fe20000010802 */
[----:B------:R-:W-:Y:S01]  /*4b20*/  FFMA.FTZ R6, R177, R4, R6 ;  /* 0x00000004b1067223 */ /* 0x000fe20000010006 */
[C---:B------:R-:W-:Y:S01]  /*4b30*/  FMUL.FTZ R2, R192.reuse, R195 ;  /* 0x000000c3c0027220 */ /* 0x040fe20000410000 */
[----:B------:R-:W-:Y:S01]  /*4b40*/  FMUL.FTZ R4, R192, R221 ;  /* 0x000000ddc0047220 */ /* 0x000fe20000410000 */
[----:B------:R-:W-:Y:S01]  /*4b50*/  FFMA.FTZ R3, R183, R10, R3 ;  /* 0x0000000ab7037223 */ /* 0x000fe20000010003 */
[C---:B------:R-:W-:Y:S01]  /*4b60*/  FMUL.FTZ R10, R184.reuse, R9 ;  /* 0x00000009b80a7220 */ /* 0x040fe20000410000 */
[C---:B------:R-:W-:Y:S01]  /*4b70*/  FFMA.FTZ R219, R193.reuse, R221, -R2 ;  /* 0x000000ddc1db7223 */ /* 0x040fe20000010802 */
[----:B------:R-:W-:Y:S01]  /*4b80*/  FFMA.FTZ R4, R193, R195, R4 ;  /* 0x000000c3c1047223 */ /* 0x000fe20000010004 */
[----:B------:R-:W-:Y:S01]  /*4b90*/  FMUL.FTZ R2, R184, R3 ;  /* 0x00000003b8027220 */ /* 0x000fe20000410000 */
[----:B------:R-:W-:Y:S01]  /*4ba0*/  FFMA.FTZ R8, R177, R7, -R8 ;  /* 0x00000007b1087223 */ /* 0x000fe20000010808 */
[----:B------:R-:W-:Y:S01]  /*4bb0*/  FFMA.FTZ R219, R54, R103, R219 ;  /* 0x0000006736db7223 */ /* 0x000fe200000100db */
[----:B------:R-:W-:Y:S01]  /*4bc0*/  FADD.FTZ R210, RZ, R4 ;  /* 0x00000004ffd27221 */ /* 0x000fe20000010000 */
[----:B------:R-:W-:Y:S01]  /*4bd0*/  FFMA.FTZ R9, R185, R9, -R2 ;  /* 0x00000009b9097223 */ /* 0x000fe20000010802 */
[----:B------:R-:W-:Y:S01]  /*4be0*/  FADD.FTZ R6, R155, R6 ;  /* 0x000000069b067221 */ /* 0x000fe20000010000 */
[C---:B------:R-:W-:Y:S01]  /*4bf0*/  FMUL.FTZ R4, R190.reuse, R219 ;  /* 0x000000dbbe047220 */ /* 0x040fe20000410000 */
[-C--:B------:R-:W-:Y:S01]  /*4c00*/  FMUL.FTZ R2, R190, R210.reuse ;  /* 0x000000d2be027220 */ /* 0x080fe20000410000 */
[----:B------:R-:W-:Y:S01]  /*4c10*/  FFMA.FTZ R11, R185, R3, R10 ;  /* 0x00000003b90b7223 */ /* 0x000fe2000001000a */
        /* <DEDUP_REMOVED lines=8> */
[----:B------:R-:W-:Y:S01]  /*4ca0*/  FMUL.FTZ R4, R186, R9 ;  /* 0x00000009ba047220 */ /* 0x000fe20000410000 */
[C---:B------:R-:W-:Y:S01]  /*4cb0*/  FMUL.FTZ R2, R188.reuse, R208 ;  /* 0x000000d0bc027220 */ /* 0x040fe20000410000 */
[----:B------:R-:W-:Y:S01]  /*4cc0*/  FMUL.FTZ R3, R188, R217 ;  /* 0x000000d9bc037220 */ /* 0x000fe20000410000 */
[----:B------:R-:W-:Y:S01]  /*4cd0*/  FFMA.FTZ R5, R179, R6, R10 ;  /* 0x00000006b3057223 */ /* 0x000fe2000001000a */
[----:B------:R-:W-:Y:S01]  /*4ce0*/  FMUL.FTZ R6, R186, R11 ;  /* 0x0000000bba067220 */ /* 0x000fe20000410000 */
[C---:B------:R-:W-:Y:S01]  /*4cf0*/  FFMA.FTZ R215, R189.reuse, R217, -R2 ;  /* 0x000000d9bdd77223 */ /* 0x040fe20000010802 */
[----:B------:R-:W-:Y:S01]  /*4d00*/  FFMA.FTZ R3, R189, R208, R3 ;  /* 0x000000d0bd037223 */ /* 0x000fe20000010003 */
[C---:B------:R-:W-:Y:S01]  /*4d10*/  FFMA.FTZ R11, R187.reuse, R11, R4 ;  /* 0x0000000bbb0b7223 */ /* 0x040fe20000010004 */
[C---:B------:R-:W-:Y:S01]  /*4d20*/  FFMA.FTZ R9, R187.reuse, R9, -R6 ;  /* 0x00000009bb097223 */ /* 0x040fe20000010806 */
[----:B------:R-:W-:Y:S01]  /*4d30*/  FFMA.FTZ R215, R50, R99, R215 ;  /* 0x0000006332d77223 */ /* 0x000fe200000100d7 */
[----:B------:R-:W-:Y:S01]  /*4d40*/  FADD.FTZ R206, RZ, R3 ;  /* 0x00000003ffce7221 */ /* 0x000fe20000010000 */
[----:B------:R-:W-:Y:S01]  /*4d50*/  FADD.FTZ R5, R156, R5 ;  /* 0x000000059c057221 */ /* 0x000fe20000010000 */
[----:B------:R-:W-:Y:S01]  /*4d60*/  FADD.FTZ R7, R140, R7 ;  /* 0x000000078c077221 */ /* 0x000fe20000010000 */
[C---:B------:R-:W-:Y:S01]  /*4d70*/  FMUL.FTZ R4, R186.reuse, R215 ;  /* 0x000000d7ba047220 */ /* 0x040fe20000410000 */
[-C--:B------:R-:W-:Y:S01]  /*4d80*/  FMUL.FTZ R2, R186, R206.reuse ;  /* 0x000000ceba027220 */ /* 0x080fe20000410000 */
[C---:B------:R-:W-:Y:S01]  /*4d90*/  FMUL.FTZ R8, R180.reuse, R5 ;  /* 0x00000005b4087220 */ /* 0x040fe20000410000 */
[----:B------:R-:W-:Y:S01]  /*4da0*/  FMUL.FTZ R6, R180, R7 ;  /* 0x00000007b4067220 */ /* 0x000fe20000410000 */
[C---:B------:R-:W-:Y:S01]  /*4db0*/  FFMA.FTZ R4, R187.reuse, R206, R4 ;  /* 0x000000cebb047223 */ /* 0x040fe20000010004 */
[----:B------:R-:W-:Y:S01]  /*4dc0*/  FFMA.FTZ R213, R187, R215, -R2 ;  /* 0x000000d7bbd57223 */ /* 0x000fe20000010802 */
[----:B------:R-:W-:Y:S01]  /*4dd0*/  FMUL.FTZ R2, R188, R9 ;  /* 0x00000009bc027220 */ /* 0x000fe20000410000 */
[----:B------:R-:W-:Y:S01]  /*4de0*/  FFMA.FTZ R8, R181, R7, -R8 ;  /* 0x00000007b5087223 */ /* 0x000fe20000010808 */
[----:B------:R-:W-:Y:S01]  /*4df0*/  FADD.FTZ R204, RZ, R4 ;  /* 0x00000004ffcc7221 */ /* 0x000fe20000010000 */
[----:B------:R-:W-:Y:S01]  /*4e00*/  FFMA.FTZ R213, R48, R97, R213 ;  /* 0x0000006130d57223 */ /* 0x000fe200000100d5 */
[-C--:B------:R-:W-:Y:S01]  /*4e10*/  FMUL.FTZ R4, R188, R11.reuse ;  /* 0x0000000bbc047220 */ /* 0x080fe20000410000 */
[----:B------:R-:W-:Y:S01]  /*4e20*/  FFMA.FTZ R11, R189, R11, R2 ;  /* 0x0000000bbd0b7223 */ /* 0x000fe20000010002 */
[CC--:B------:R-:W-:Y:S01]  /*4e30*/  FMUL.FTZ R2, R184.reuse, R204.reuse ;  /* 0x000000ccb8027220 */ /* 0x0c0fe20000410000 */
[----:B------:R-:W-:Y:S01]  /*4e40*/  FMUL.FTZ R3, R184, R213 ;  /* 0x000000d5b8037220 */ /* 0x000fe20000410000 */
[----:B------:R-:W-:Y:S01]  /*4e50*/  FFMA.FTZ R6, R181, R5, R6 ;  /* 0x00000005b5067223 */ /* 0x000fe20000010006 */
[----:B------:R-:W-:Y:S01]  /*4e60*/  FADD.FTZ R8, R141, R8 ;  /* 0x000000088d087221 */ /* 0x000fe20000010000 */
[C---:B------:R-:W-:Y:S01]  /*4e70*/  FFMA.FTZ R211, R185.reuse, R213, -R2 ;  /* 0x000000d5b9d37223 */ /* 0x040fe20000010802 */
[----:B------:R-:W-:Y:S01]  /*4e80*/  FFMA.FTZ R3, R185, R204, R3 ;  /* 0x000000ccb9037223 */ /* 0x000fe20000010003 */
[----:B------:R-:W-:Y:S01]  /*4e90*/  FADD.FTZ R6, R157, R6 ;  /* 0x000000069d067221 */ /* 0x000fe20000010000 */
[----:B------:R-:W-:Y:S01]  /*4ea0*/  FMUL.FTZ R2, R182, R8 ;  /* 0x00000008b6027220 */ /* 0x000fe20000410000 */
[----:B------:R-:W-:Y:S01]  /*4eb0*/  FFMA.FTZ R211, R46, R95, R211 ;  /* 0x0000005f2ed37223 */ /* 0x000fe200000100d3 */
[----:B------:R-:W-:Y:S01]  /*4ec0*/  FADD.FTZ R202, RZ, R3 ;  /* 0x00000003ffca7221 */ /* 0x000fe20000010000 */
[CC--:B------:R-:W-:Y:S01]  /*4ed0*/  FMUL.FTZ R7, R182.reuse, R6.reuse ;  /* 0x00000006b6077220 */ /* 0x0c0fe20000410000 */
[C---:B------:R-:W-:Y:S01]  /*4ee0*/  FFMA.FTZ R5, R183.reuse, R6, R2 ;  /* 0x00000006b7057223 */ /* 0x040fe20000010002 */
[CC--:B------:R-:W-:Y:S01]  /*4ef0*/  FMUL.FTZ R3, R182.reuse, R211.reuse ;  /* 0x000000d3b6037220 */ /* 0x0c0fe20000410000 */
[----:B------:R-:W-:Y:S01]  /*4f00*/  FMUL.FTZ R2, R182, R202 ;  /* 0x000000cab6027220 */ /* 0x000fe20000410000 */
[C---:B------:R-:W-:Y:S01]  /*4f10*/  FFMA.FTZ R7, R183.reuse, R8, -R7 ;  /* 0x00000008b7077223 */ /* 0x040fe20000010807 */
[----:B------:R-:W-:Y:S01]  /*4f20*/  FADD.FTZ R5, R158, R5 ;  /* 0x000000059e057221 */ /* 0x000fe20000010000 */
[C---:B------:R-:W-:Y:S01]  /*4f30*/  FFMA.FTZ R3, R183.reuse, R202, R3 ;  /* 0x000000cab7037223 */ /* 0x040fe20000010003 */
[----:B------:R-:W-:Y:S01]  /*4f40*/  FFMA.FTZ R209, R183, R211, -R2 ;  /* 0x000000d3b7d17223 */ /* 0x000fe20000010802 */
[----:B------:R-:W-:Y:S01]  /*4f50*/  FADD.FTZ R7, R142, R7 ;  /* 0x000000078e077221 */ /* 0x000fe20000010000 */
[----:B------:R-:W-:Y:S01]  /*4f60*/  FMUL.FTZ R2, R184, R5 ;  /* 0x00000005b8027220 */ /* 0x000fe20000410000 */
[----:B------:R-:W-:Y:S01]  /*4f70*/  FADD.FTZ R200, RZ, R3 ;  /* 0x00000003ffc87221 */ /* 0x000fe20000010000 */
[----:B------:R-:W-:Y:S01]  /*4f80*/  FFMA.FTZ R9, R189, R9, -R4 ;  /* 0x00000009bd097223 */ /* 0x000fe20000010804 */
[----:B------:R-:W-:Y:S01]  /*4f90*/  FFMA.FTZ R209, R44, R93, R209 ;  /* 0x0000005d2cd17223 */ /* 0x000fe200000100d1 */
[-C--:B------:R-:W-:Y:S01]  /*4fa0*/  FMUL.FTZ R4, R184, R7.reuse ;  /* 0x00000007b8047220 */ /* 0x080fe20000410000 */
[C---:B------:R-:W-:Y:S01]  /*4fb0*/  FFMA.FTZ R6, R185.reuse, R7, -R2 ;  /* 0x00000007b9067223 */ /* 0x040fe20000010802 */
        /* <DEDUP_REMOVED lines=10> */
[-C--:B------:R-:W-:Y:S01]  /*5060*/  FMUL.FTZ R3, R186, R4.reuse ;  /* 0x00000004ba037220 */ /* 0x080fe20000410000 */
[C---:B------:R-:W-:Y:S01]  /*5070*/  FFMA.FTZ R5, R187.reuse, R4, R2 ;  /* 0x00000004bb057223 */ /* 0x040fe20000010002 */
[CC--:B------:R-:W-:Y:S01]  /*5080*/  FMUL.FTZ R4, R178.reuse, R207.reuse ;  /* 0x000000cfb2047220 */ /* 0x0c0fe20000410000 */
[----:B------:R-:W-:Y:S01]  /*5090*/  FMUL.FTZ R2, R178, R198 ;  /* 0x000000c6b2027220 */ /* 0x000fe20000410000 */
[----:B------:R-:W-:Y:S01]  /*50a0*/  FFMA.FTZ R3, R187, R6, -R3 ;  /* 0x00000006bb037223 */ /* 0x000fe20000010803 */
[----:B------:R-:W-:Y:S01]  /*50b0*/  FADD.FTZ R5, R160, R5 ;  /* 0x00000005a0057221 */ /* 0x000fe20000010000 */
[C---:B------:R-:W-:Y:S01]  /*50c0*/  FFMA.FTZ R4, R179.reuse, R198, R4 ;  /* 0x000000c6b3047223 */ /* 0x040fe20000010004 */
[----:B------:R-:W-:Y:S01]  /*50d0*/  FFMA.FTZ R205, R179, R207, -R2 ;  /* 0x000000cfb3cd7223 */ /* 0x000fe20000010802 */
[C---:B------:R-:W-:Y:S01]  /*50e0*/  FMUL.FTZ R10, R190.reuse, R11 ;  /* 0x0000000bbe0a7220 */ /* 0x040fe20000410000 */
[----:B------:R-:W-:Y:S01]  /*50f0*/  FMUL.FTZ R8, R190, R9 ;  /* 0x00000009be087220 */ /* 0x000fe20000410000 */
[----:B------:R-:W-:Y:S01]  /*5100*/  FADD.FTZ R196, RZ, R4 ;  /* 0x00000004ffc47221 */ /* 0x000fe20000010000 */
[----:B------:R-:W-:Y:S01]  /*5110*/  FFMA.FTZ R205, R40, R89, R205 ;  /* 0x0000005928cd7223 */ /* 0x000fe200000100cd */
[----:B------:R-:W-:Y:S01]  /*5120*/  FADD.FTZ R4, R144, R3 ;  /* 0x0000000390047221 */ /* 0x000fe20000010000 */
[----:B------:R-:W-:Y:S01]  /*5130*/  FFMA.FTZ R9, R191, R9, -R10 ;  /* 0x00000009bf097223 */ /* 0x000fe2000001080a */
[C---:B------:R-:W-:Y:S01]  /*5140*/  FMUL.FTZ R2, R176.reuse, R196 ;  /* 0x000000c4b0027220 */ /* 0x040fe20000410000 */
[-C--:B------:R-:W-:Y:S01]  /*5150*/  FMUL.FTZ R3, R176, R205.reuse ;  /* 0x000000cdb0037220 */ /* 0x080fe20000410000 */
[C---:B------:R-:W-:Y:S01]  /*5160*/  FMUL.FTZ R6, R188.reuse, R4 ;  /* 0x00000004bc067220 */ /* 0x040fe20000410000 */
[----:B------:R-:W-:Y:S01]  /*5170*/  UISETP.GE.AND UP0, UPT, UR11, UR34, UPT ;  /* 0x000000220b00728c */ /* 0x000fe2000bf06270 */
[C---:B------:R-:W-:Y:S01]  /*5180*/  FFMA.FTZ R203, R177.reuse, R205, -R2 ;  /* 0x000000cdb1cb7223 */ /* 0x040fe20000010802 */
[----:B------:R-:W-:Y:S01]  /*5190*/  FFMA.FTZ R3, R177, R196, R3 ;  /* 0x000000c4b1037223 */ /* 0x000fe20000010003 */
[-C--:B------:R-:W-:Y:S01]  /*51a0*/  FMUL.FTZ R2, R188, R5.reuse ;  /* 0x00000005bc027220 */ /* 0x080fe20000410000 */
[C---:B------:R-:W-:Y:S01]  /*51b0*/  FFMA.FTZ R6, R189.reuse, R5, R6 ;  /* 0x00000005bd067223 */ /* 0x040fe20000010006 */
[----:B------:R-:W-:Y:S01]  /*51c0*/  FFMA.FTZ R203, R38, R87, R203 ;  /* 0x0000005726cb7223 */ /* 0x000fe200000100cb */
[----:B------:R-:W-:Y:S01]  /*51d0*/  FADD.FTZ R194, RZ, R3 ;  /* 0x00000003ffc27221 */ /* 0x000fe20000010000 */
[----:B------:R-:W-:Y:S01]  /*51e0*/  FFMA.FTZ R10, R189, R4, -R2 ;  /* 0x00000004bd0a7223 */ /* 0x000fe20000010802 */
        /* <DEDUP_REMOVED lines=12> */
[----:B------:R-:W-:Y:S01]  /*52b0*/  FADD.FTZ R15, R146, R15 ;  /* 0x0000000f920f7221 */ /* 0x000fe20000010000 */
[CC--:B------:R-:W-:Y:S01]  /*52c0*/  FMUL.FTZ R2, R172.reuse, R214.reuse ;  /* 0x000000d6ac027220 */ /* 0x0c0fe20000410000 */
[-C--:B------:R-:W-:Y:S01]  /*52d0*/  FMUL.FTZ R3, R172, R201.reuse ;  /* 0x000000c9ac037220 */ /* 0x080fe20000410000 */
[----:B------:R-:W-:Y:S01]  /*52e0*/  FADD.FTZ R13, R162, R13 ;  /* 0x0000000da20d7221 */ /* 0x000fe20000010000 */
[----:B------:R-:W-:Y:S01]  /*52f0*/  PLOP3.LUT P0, PT, PT, PT, UP0, 0x80, 0x8 ;  /* 0x000000000008781c */ /* 0x000fe20003f0f008 */
[C---:B------:R-:W-:Y:S01]  /*5300*/  FFMA.FTZ R199, R173.reuse, R201, -R2 ;  /* 0x000000c9adc77223 */ /* 0x040fe20000010802 */
[----:B------:R-:W-:Y:S01]  /*5310*/  FFMA.FTZ R3, R173, R214, R3 ;  /* 0x000000d6ad037223 */ /* 0x000fe20000010003 */
[----:B------:R-:W-:Y:S01]  /*5320*/  FMUL.FTZ R12, R192, R15 ;  /* 0x0000000fc00c7220 */ /* 0x000fe20000410000 */
[----:B------:R-:W-:Y:S01]  /*5330*/  ISETP.NE.OR P0, PT, R125, RZ, P0 ;  /* 0x000000ff7d00720c */ /* 0x000fe20000705670 */
[----:B------:R-:W-:Y:S01]  /*5340*/  FFMA.FTZ R199, R34, R83, R199 ;  /* 0x0000005322c77223 */ /* 0x000fe200000100c7 */
[----:B------:R-:W-:Y:S01]  /*5350*/  FADD.FTZ R212, RZ, R3 ;  /* 0x00000003ffd47221 */ /* 0x000fe20000010000 */
[----:B------:R-:W-:Y:S01]  /*5360*/  FFMA.FTZ R8, R191, R11, R8 ;  /* 0x0000000bbf087223 */ /* 0x000fe20000010008 */
[----:B------:R-:W-:-:S02]  /*5370*/  HFMA2 R4, -RZ, RZ, 1.875, 0 ;  /* 0x3f800000ff047431 */ /* 0x000fc400000001ff */
[CC--:B------:R-:W-:Y:S01]  /*5380*/  FMUL.FTZ R10, R170.reuse, R199.reuse ;  /* 0x000000c7aa0a7220 */ /* 0x0c0fe20000410000 */
[-C--:B------:R-:W-:Y:S01]  /*5390*/  FMUL.FTZ R2, R170, R212.reuse ;  /* 0x000000d4aa027220 */ /* 0x080fe20000410000 */
[----:B------:R-:W-:Y:S02]  /*53a0*/  CS2R R6, SRZ ;  /* 0x0000000000067805 */ /* 0x000fe4000001ff00 */
[----:B------:R-:W-:Y:S01]  /*53b0*/  MOV R5, RZ ;  /* 0x000000ff00057202 */ /* 0x000fe20000000f00 */
[C---:B------:R-:W-:Y:S01]  /*53c0*/  FFMA.FTZ R10, R171.reuse, R212, R10 ;  /* 0x000000d4ab0a7223 */ /* 0x040fe2000001000a */
[----:B------:R-:W-:Y:S01]  /*53d0*/  FFMA.FTZ R197, R171, R199, -R2 ;  /* 0x000000c7abc57223 */ /* 0x000fe20000010802 */
[----:B------:R-:W-:Y:S01]  /*53e0*/  FMUL.FTZ R2, R192, R13 ;  /* 0x0000000dc0027220 */ /* 0x000fe20000410000 */
[----:B------:R-:W-:Y:S01]  /*53f0*/  ISETP.GT.U32.AND P2, PT, R127, 0x1f, PT ;  /* 0x0000001f7f00780c */ /* 0x000fe20003f44070 */
[----:B------:R-:W-:Y:S01]  /*5400*/  FADD.FTZ R216, RZ, R10 ;  /* 0x0000000affd87221 */ /* 0x000fe20000010000 */
[----:B------:R-:W-:Y:S01]  /*5410*/  FFMA.FTZ R197, R32, R81, R197 ;  /* 0x0000005120c57223 */ /* 0x000fe200000100c5 */
[----:B------:R-:W-:Y:S01]  /*5420*/  FFMA.FTZ R16, R193, R15, -R2 ;  /* 0x0000000fc1107223 */ /* 0x000fe20000010802 */
[----:B------:R-:W-:Y:S01]  /*5430*/  @!P0 LEA R11, R27, UR27, 0x4 ;  /* 0x0000001b1b0b8c11 */ /* 0x000fe2000f8e20ff */
[CC--:B------:R-:W-:Y:S01]  /*5440*/  FMUL.FTZ R2, R168.reuse, R216.reuse ;  /* 0x000000d8a8027220 */ /* 0x0c0fe20000410000 */
[----:B------:R-:W-:Y:S01]  /*5450*/  FMUL.FTZ R3, R168, R197 ;  /* 0x000000c5a8037220 */ /* 0x000fe20000410000 */
[----:B------:R-:W-:Y:S01]  /*5460*/  FFMA.FTZ R14, R193, R13, R12 ;  /* 0x0000000dc10e7223 */ /* 0x000fe2000001000c */
[C---:B------:R-:W-:Y:S01]  /*5470*/  FMUL.FTZ R10, R192.reuse, R9 ;  /* 0x00000009c00a7220 */ /* 0x040fe20000410000 */
[C---:B------:R-:W-:Y:S01]  /*5480*/  FFMA.FTZ R225, R169.reuse, R197, -R2 ;  /* 0x000000c5a9e17223 */ /* 0x040fe20000010802 */
[----:B------:R-:W-:Y:S01]  /*5490*/  FFMA.FTZ R3, R169, R216, R3 ;  /* 0x000000d8a9037223 */ /* 0x000fe20000010003 */
[-C--:B------:R-:W-:Y:S01]  /*54a0*/  FMUL.FTZ R12, R192, R8.reuse ;  /* 0x00000008c00c7220 */ /* 0x080fe20000410000 */
[----:B------:R0:W1:Y:S01]  /*54b0*/  @!P0 LDS.128 R4, [R11+0x22b0] ;  /* 0x0022b0000b048984 */ /* 0x0000620000000c00 */
[----:B------:R-:W-:Y:S01]  /*54c0*/  FFMA.FTZ R225, R30, R79, R225 ;  /* 0x0000004f1ee17223 */ /* 0x000fe200000100e1 */
[----:B------:R-:W-:Y:S01]  /*54d0*/  FADD.FTZ R223, RZ, R3 ;  /* 0x00000003ffdf7221 */ /* 0x000fe20000010000 */
[C---:B------:R-:W-:Y:S01]  /*54e0*/  FFMA.FTZ R8, R193.reuse, R8, R10 ;  /* 0x00000008c1087223 */ /* 0x040fe2000001000a */
[----:B------:R-:W-:Y:S01]  /*54f0*/  FFMA.FTZ R9, R193, R9, -R12 ;  /* 0x00000009c1097223 */ /* 0x000fe2000001080c */
[C---:B------:R-:W-:Y:S01]  /*5500*/  FMUL.FTZ R3, R164.reuse, R225 ;  /* 0x000000e1a4037220 */ /* 0x040fe20000410000 */
[-C--:B------:R-:W-:Y:S01]  /*5510*/  FMUL.FTZ R2, R164, R223.reuse ;  /* 0x000000dfa4027220 */ /* 0x080fe20000410000 */
[----:B------:R-:W-:Y:S01]  /*5520*/  FADD.FTZ R10, R163, R14 ;  /* 0x0000000ea30a7221 */ /* 0x000fe20000010000 */
[----:B0-----:R-:W-:Y:S01]  /*5530*/  FADD.FTZ R11, R147, R16 ;  /* 0x00000010930b7221 */ /* 0x001fe20000010000 */
[C---:B------:R-:W-:Y:S01]  /*5540*/  FFMA.FTZ R222, R166.reuse, R223, R3 ;  /* 0x000000dfa6de7223 */ /* 0x040fe20000010003 */
[----:B------:R-:W-:-:S03]  /*5550*/  FFMA.FTZ R3, R166, R225, -R2 ;  /* 0x000000e1a6037223 */ /* 0x000fc60000010802 */
[----:B------:R-:W-:Y:S01]  /*5560*/  FADD.FTZ R222, RZ, R222 ;  /* 0x000000deffde7221 */ /* 0x000fe20000010000 */
[----:B------:R-:W-:Y:S01]  /*5570*/  FFMA.FTZ R220, R28, R77, R3 ;  /* 0x0000004d1cdc7223 */ /* 0x000fe20000010003 */
[----:B------:R0:W-:Y:S02]  /*5580*/  STS.128 [R126+UR15+0xcb0], R8 ;  /* 0x000cb0087e007988 */ /* 0x0001e40008000c0f */
[C---:B------:R-:W-:Y:S01]  /*5590*/  FMUL.FTZ R2, R165.reuse, R222 ;  /* 0x000000dea5027220 */ /* 0x040fe20000410000 */
[----:B------:R-:W-:-:S03]  /*55a0*/  FMUL.FTZ R3, R165, R220 ;  /* 0x000000dca5037220 */ /* 0x000fc60000410000 */
[C---:B------:R-:W-:Y:S01]  /*55b0*/  FFMA.FTZ R227, R167.reuse, R220, -R2 ;  /* 0x000000dca7e37223 */ /* 0x040fe20000010802 */
[----:B------:R-:W-:-:S03]  /*55c0*/  FFMA.FTZ R218, R167, R222, R3 ;  /* 0x000000dea7da7223 */ /* 0x000fc60000010003 */
[----:B------:R-:W-:Y:S01]  /*55d0*/  FFMA.FTZ R227, R26, R75, R227 ;  /* 0x0000004b1ae37223 */ /* 0x000fe200000100e3 */
[----:B------:R-:W-:Y:S06]  /*55e0*/  BAR.SYNC.DEFER_BLOCKING 0x0 ;  /* 0x0000000000007b1d */ /* 0x000fec0000010000 */
[----:B0-----:R-:W-:Y:S05]  /*55f0*/  @P2 BRA `(.L_x_6220) ;  /* 0x0000000800b02947 */ /* 0x001fea0003800000 */
[----:B------:R-:W-:Y:S01]  /*5600*/  LEA R3, R127, R124, 0x4 ;  /* 0x0000007c7f037211 */ /* 0x000fe200078e20ff */
[----:B------:R-:W-:Y:S01]  /*5610*/  UMOV UR19, 0xffffffff ;  /* 0xffffffff00137882 */ /* 0x000fe20000000000 */
[----:B------:R-:W-:-:S03]  /*5620*/  ISETP.NE.AND P2, PT, R125, 0x1f, PT ;  /* 0x0000001f7d00780c */ /* 0x000fc60003f45270 */
[----:B------:R-:W-:Y:S04]  /*5630*/  LDS.128 R12, [R3+0xcb0] ;  /* 0x000cb000030c7984 */ /* 0x000fe80000000c00 */
[----:B------:R-:W0:Y:S02]  /*5640*/  LDS.128 R8, [R3+0xcc0] ;  /* 0x000cc00003087984 */ /* 0x000e240000000c00 */
[C---:B0-----:R-:W-:Y:S01]  /*5650*/  FMUL.FTZ R19, R13.reuse, R11 ;  /* 0x0000000b0d137220 */ /* 0x041fe20000410000 */
        /* <DEDUP_REMOVED lines=14> */
.L_x_6298:
        /* <DEDUP_REMOVED lines=13> */
.L_x_6223:
[----:B------:R-:W-:Y:S05]  /*5810*/  BSYNC.RECONVERGENT B0 ;  /* 0x0000000000007941 */ /* 0x000fea0003800200 */
.L_x_6222:
[----:B------:R-:W-:-:S03]  /*5820*/  UMOV UR19, 0xffffffff ;  /* 0xffffffff00137882 */ /* 0x000fc60000000000 */
[----:B------:R-:W-:Y:S05]  /*5830*/  BRA.DIV UR19, `(.L_x_6224) ;  /* 0x0000005213907947 */ /* 0x000fea000b800000 */
[----:B--2---:R2:W1:Y:S04]  /*5840*/  SHFL.DOWN PT, R14, R17, 0x2, 0x1f ;  /* 0x08401f00110e7f89 */ /* 0x00446800000e0000 */
[----:B---3--:R2:W3:Y:S04]  /*5850*/  SHFL.DOWN PT, R15, R16, 0x2, 0x1f ;  /* 0x08401f00100f7f89 */ /* 0x0084e800000e0000 */
[----:B----4-:R2:W4:Y:S04]  /*5860*/  SHFL.DOWN PT, R18, R13, 0x2, 0x1f ;  /* 0x08401f000d127f89 */ /* 0x01052800000e0000 */
[----:B0-----:R2:W0:Y:S02]  /*5870*/  SHFL.DOWN PT, R19, R12, 0x2, 0x1f ;  /* 0x08401f000c137f89 */ /* 0x00142400000e0000 */
.L_x_6304:
        /* <DEDUP_REMOVED lines=13> */
.L_x_6226:
[----:B------:R-:W-:Y:S05]  /*5950*/  BSYNC.RECONVERGENT B0 ;  /* 0x0000000000007941 */ /* 0x000fea0003800200 */
.L_x_6225:
[----:B------:R-:W-:-:S03]  /*5960*/  UMOV UR19, 0xffffffff ;  /* 0xffffffff00137882 */ /* 0x000fc60000000000 */
[----:B------:R-:W-:Y:S05]  /*5970*/  BRA.DIV UR19, `(.L_x_6227) ;  /* 0x0000005213b07947 */ /* 0x000fea000b800000 */
[----:B-1----:R1:W1:Y:S04]  /*5980*/  SHFL.DOWN PT, R14, R17, 0x4, 0x1f ;  /* 0x08801f00110e7f89 */ /* 0x00226800000e0000 */
[----:B---3--:R3:W1:Y:S04]  /*5990*/  SHFL.DOWN PT, R15, R16, 0x4, 0x1f ;  /* 0x08801f00100f7f89 */ /* 0x00866800000e0000 */
[----:B----4-:R3:W4:Y:S04]  /*59a0*/  SHFL.DOWN PT, R18, R13, 0x4, 0x1f ;  /* 0x08801f000d127f89 */ /* 0x01072800000e0000 */
[----:B0-----:R3:W0:Y:S02]  /*59b0*/  SHFL.DOWN PT, R19, R12, 0x4, 0x1f ;  /* 0x08801f000c137f89 */ /* 0x00162400000e0000 */
.L_x_6310:
        /* <DEDUP_REMOVED lines=13> */
.L_x_6229:
[----:B------:R-:W-:Y:S05]  /*5a90*/  BSYNC.RECONVERGENT B0 ;  /* 0x0000000000007941 */ /* 0x000fea0003800200 */
.L_x_6228:
[----:B------:R-:W-:-:S03]  /*5aa0*/  UMOV UR19, 0xffffffff ;  /* 0xffffffff00137882 */ /* 0x000fc60000000000 */
[----:B------:R-:W-:Y:S05]  /*5ab0*/  BRA.DIV UR19, `(.L_x_6230) ;  /* 0x0000005213d07947 */ /* 0x000fea000b800000 */
[----:B-1----:R1:W1:Y:S04]  /*5ac0*/  SHFL.DOWN PT, R14, R17, 0x8, 0x1f ;  /* 0x09001f00110e7f89 */ /* 0x00226800000e0000 */
[----:B------:R0:W1:Y:S04]  /*5ad0*/  SHFL.DOWN PT, R15, R16, 0x8, 0x1f ;  /* 0x09001f00100f7f89 */ /* 0x00006800000e0000 */
[----:B----4-:R4:W1:Y:S04]  /*5ae0*/  SHFL.DOWN PT, R18, R13, 0x8, 0x1f ;  /* 0x09001f000d127f89 */ /* 0x01086800000e0000 */
[----:B0-----:R4:W0:Y:S02]  /*5af0*/  SHFL.DOWN PT, R19, R12, 0x8, 0x1f ;  /* 0x09001f000c137f89 */ /* 0x00182400000e0000 */
.L_x_6316:
        /* <DEDUP_REMOVED lines=13> */
.L_x_6232:
[----:B------:R-:W-:Y:S05]  /*5bd0*/  BSYNC.RECONVERGENT B0 ;  /* 0x0000000000007941 */ /* 0x000fea0003800200 */
.L_x_6231:
[----:B------:R-:W-:-:S03]  /*5be0*/  UMOV UR19, 0xffffffff ;  /* 0xffffffff00137882 */ /* 0x000fc60000000000 */
[----:B------:R-:W-:Y:S05]  /*5bf0*/  BRA.DIV UR19, `(.L_x_6233) ;  /* 0x0000005213f07947 */ /* 0x000fea000b800000 */
[----:B-1----:R1:W1:Y:S04]  /*5c00*/  SHFL.DOWN PT, R14, R17, 0x10, 0x1f ;  /* 0x0a001f00110e7f89 */ /* 0x00226800000e0000 */
[----:B------:R0:W1:Y:S04]  /*5c10*/  SHFL.DOWN PT, R15, R16, 0x10, 0x1f ;  /* 0x0a001f00100f7f89 */ /* 0x00006800000e0000 */
[----:B------:R1:W1:Y:S04]  /*5c20*/  SHFL.DOWN PT, R18, R13, 0x10, 0x1f ;  /* 0x0a001f000d127f89 */ /* 0x00026800000e0000 */
[----:B0-----:R0:W0:Y:S02]  /*5c30*/  SHFL.DOWN PT, R19, R12, 0x10, 0x1f ;  /* 0x0a001f000c137f89 */ /* 0x00102400000e0000 */
.L_x_6322:
        /* <DEDUP_REMOVED lines=13> */
.L_x_6235:
[----:B------:R-:W-:Y:S05]  /*5d10*/  BSYNC.RECONVERGENT B0 ;  /* 0x0000000000007941 */ /* 0x000fea0003800200 */
.L_x_6234:
[----:B------:R-:W-:-:S03]  /*5d20*/  UMOV UR19, 0xffffffff ;  /* 0xffffffff00137882 */ /* 0x000fc60000000000 */
[----:B------:R-:W-:Y:S05]  /*5d30*/  BRA.DIV UR19, `(.L_x_6236) ;  /* 0x0000005613107947 */ /* 0x000fea000b800000 */
[----:B------:R-:W0:Y:S04]  /*5d40*/  SHFL.IDX PT, R226, R16, RZ, 0x1f ;  /* 0x00001fff10e27589 */ /* 0x000e2800000e0000 */
[----:B------:R-:W5:Y:S04]  /*5d50*/  SHFL.IDX PT, R233, R17, RZ, 0x1f ;  /* 0x00001fff11e97589 */ /* 0x000f6800000e0000 */
[----:B------:R-:W2:Y:S04]  /*5d60*/  SHFL.IDX PT, R224, R13, RZ, 0x1f ;  /* 0x00001fff0de07589 */ /* 0x000ea800000e0000 */
[----:B------:R-:W3:Y:S04]  /*5d70*/  SHFL.IDX PT, R234, R12, RZ, 0x1f ;  /* 0x00001fff0cea7589 */ /* 0x000ee800000e0000 */
[----:B------:R-:W-:Y:S04]  /*5d80*/  SHFL.IDX PT, R235, R4, RZ, 0x1f ;  /* 0x00001fff04eb7589 */ /* 0x000fe800000e0000 */
[----:B------:R-:W4:Y:S04]  /*5d90*/  SHFL.IDX PT, R236, R5, RZ, 0x1f ;  /* 0x00001fff05ec7589 */ /* 0x000f2800000e0000 */
[----:B------:R-:W3:Y:S01]  /*5da0*/  SHFL.DOWN PT, R230, R16, 0x1, 0x1f ;  /* 0x08201f0010e67f89 */ /* 0x000ee200000e0000 */
[-C--:B0-----:R-:W-:Y:S01]  /*5db0*/  FMUL.FTZ R19, R7, R226.reuse ;  /* 0x000000e207137220 */ /* 0x081fe20000410000 */
[-C--:B------:R-:W-:Y:S01]  /*5dc0*/  FMUL.FTZ R2, R6, R226.reuse ;  /* 0x000000e206027220 */ /* 0x080fe20000410000 */
[CC--:B-1----:R-:W-:Y:S01]  /*5dd0*/  FMUL.FTZ R15, R5.reuse, R226.reuse ;  /* 0x000000e2050f7220 */ /* 0x0c2fe20000410000 */
[----:B------:R-:W0:Y:S01]  /*5de0*/  SHFL.IDX PT, R237, R6, RZ, 0x1f ;  /* 0x00001fff06ed7589 */ /* 0x000e2200000e0000 */
[----:B------:R-:W-:Y:S01]  /*5df0*/  FMUL.FTZ R228, R4, R226 ;  /* 0x000000e204e47220 */ /* 0x000fe20000410000 */
[-C--:B-----5:R-:W-:Y:S01]  /*5e00*/  FFMA.FTZ R19, R6, R233.reuse, -R19 ;  /* 0x000000e906137223 */ /* 0x0a0fe20000010813 */
[-C--:B------:R-:W-:Y:S01]  /*5e10*/  FFMA.FTZ R226, R4, R233.reuse, -R15 ;  /* 0x000000e904e27223 */ /* 0x080fe2000001080f */
[----:B------:R-:W1:Y:S01]  /*5e20*/  SHFL.IDX PT, R238, R7, RZ, 0x1f ;  /* 0x00001fff07ee7589 */ /* 0x000e6200000e0000 */
[----:B------:R-:W-:Y:S01]  /*5e30*/  FFMA.FTZ R228, R5, R233, R228 ;  /* 0x000000e905e47223 */ /* 0x000fe200000100e4 */
[----:B--2---:R-:W-:-:S02]  /*5e40*/  FADD.FTZ R229, R224, R19 ;  /* 0x00000013e0e57221 */ /* 0x004fc40000010000 */
[----:B------:R2:W0:Y:S04]  /*5e50*/  SHFL.DOWN PT, R18, R17, 0x1, 0x1f ;  /* 0x08201f0011127f89 */ /* 0x00042800000e0000 */
[----:B------:R4:W0:Y:S01]  /*5e60*/  SHFL.DOWN PT, R231, R13, 0x1, 0x1f ;  /* 0x08201f000de77f89 */ /* 0x00082200000e0000 */
[----:B--2---:R-:W-:-:S03]  /*5e70*/  FFMA.FTZ R17, R7, R233, R2 ;  /* 0x000000e907117223 */ /* 0x004fc60000010002 */
[----:B------:R2:W0:Y:S01]  /*5e80*/  SHFL.DOWN PT, R232, R12, 0x1, 0x1f ;  /* 0x08201f000ce87f89 */ /* 0x00042200000e0000 */
[----:B---3--:R-:W-:Y:S01]  /*5e90*/  FADD.FTZ R233, R234, R17 ;  /* 0x00000011eae97221 */ /* 0x008fe20000010000 */
[----:B----4-:R-:W-:Y:S02]  /*5ea0*/  MOV R13, R236 ;  /* 0x000000ec000d7202 */ /* 0x010fe40000000f00 */
[----:B--2---:R-:W-:-:S07]  /*5eb0*/  MOV R12, R235 ;  /* 0x000000eb000c7202 */ /* 0x004fce0000000f00 */
.L_x_6336:
[----:B------:R-:W-:Y:S01]  /*5ec0*/  BSSY.RECONVERGENT B0, `(.L_x_6237) ;  /* 0x000000f000007945 */ /* 0x000fe20003800200 */
[----:B0-----:R-:W-:Y:S02]  /*5ed0*/  MOV R14, R237 ;  /* 0x000000ed000e7202 */ /* 0x001fe40000000f00 */
[----:B-1----:R-:W-:Y:S01]  /*5ee0*/  MOV R15, R238 ;  /* 0x000000ee000f7202 */ /* 0x002fe20000000f00 */
[----:B------:R-:W-:Y:S06]  /*5ef0*/  @!P3 BRA `(.L_x_6238) ;  /* 0x00000000002cb947 */ /* 0x000fec0003800000 */
[C---:B------:R-:W-:Y:S01]  /*5f00*/  FMUL.FTZ R5, R230.reuse, R13 ;  /* 0x0000000de6057220 */ /* 0x040fe20000410000 */
[-C--:B------:R-:W-:Y:S01]  /*5f10*/  FMUL.FTZ R7, R230, R15.reuse ;  /* 0x0000000fe6077220 */ /* 0x080fe20000410000 */
        /* <DEDUP_REMOVED lines=9> */
.L_x_6238:
[----:B------:R-:W-:Y:S05]  /*5fb0*/  BSYNC.RECONVERGENT B0 ;  /* 0x0000000000007941 */ /* 0x000fea0003800200 */
.L_x_6237:
        /* <DEDUP_REMOVED lines=15> */
[----:B------:R-:W-:-:S07]  /*60b0*/  MOV R4, R226 ;  /* 0x000000e200047202 */ /* 0x000fce0000000f00 */
.L_x_6220:
[----:B------:R-:W-:Y:S05]  /*60c0*/  WARPSYNC.ALL ;  /* 0x0000000000007948 */ /* 0x000fea0003800000 */
[----:B------:R-:W-:Y:S01]  /*60d0*/  BAR.SYNC.DEFER_BLOCKING 0x0 ;  /* 0x0000000000007b1d */ /* 0x000fe20000010000 */
[----:B------:R-:W-:Y:S01]  /*60e0*/  FFMA.FTZ R10, R0, -R195, RZ ;  /* 0x800000c3000a7223 */ /* 0x000fe200000100ff */
[----:B------:R-:W-:Y:S01]  /*60f0*/  ISETP.NE.AND P0, PT, R127, RZ, PT ;  /* 0x000000ff7f00720c */ /* 0x000fe20003f05270 */
[----:B------:R-:W-:Y:S01]  /*6100*/  FADD.FTZ R218, RZ, R218 ;  /* 0x000000daffda7221 */ /* 0x000fe20000010000 */
[----:B------:R-:W-:Y:S01]  /*6110*/  ISETP.GT.AND P2, PT, R123, 0x1e, PT ;  /* 0x0000001e7b00780c */ /* 0x000fe20003f44270 */
[----:B------:R-:W-:Y:S01]  /*6120*/  FFMA.FTZ R10, R57, -R210, R10 ;  /* 0x800000d2390a7223 */ /* 0x000fe2000001000a */
[----:B------:R-:W-:Y:S01]  /*6130*/  ISETP.GT.AND P3, PT, R123, 0xf, PT ;  /* 0x0000000f7b00780c */ /* 0x000fe20003f64270 */
[----:B------:R-:W-:Y:S02]  /*6140*/  BSSY.RECONVERGENT B0, `(.L_x_6239) ;  /* 0x00001bd000007945 */ /* 0x000fe40003800200 */
[----:B------:R-:W-:-:S04]  /*6150*/  FFMA.FTZ R10, R55, -R208, R10 ;  /* 0x800000d0370a7223 */ /* 0x000fc8000001000a */
[----:B------:R-:W-:Y:S02]  /*6160*/  FFMA.FTZ R10, R53, -R206, R10 ;  /* 0x800000ce350a7223 */ /* 0x000fe4000001000a */
[----:B0-----:R-:W-:Y:S02]  /*6170*/  @!P0 LEA R14, R27, UR27, 0x4 ;  /* 0x0000001b1b0e8c11 */ /* 0x001fe4000f8e20ff */
[----:B------:R-:W-:-:S04]  /*6180*/  FFMA.FTZ R10, R51, -R204, R10 ;  /* 0x800000cc330a7223 */ /* 0x000fc8000001000a */
[----:B------:R-:W-:Y:S01]  /*6190*/  FFMA.FTZ R10, R49, -R202, R10 ;  /* 0x800000ca310a7223 */ /* 0x000fe2000001000a */
[----:B------:R-:W0:Y:S03]  /*61a0*/  LDS.64 R2, [R126+UR15+0xcb8] ;  /* 0x000cb80f7e027984 */ /* 0x000e260008000a00 */
[----:B------:R-:W-:Y:S01]  /*61b0*/  FFMA.FTZ R10, R47, -R200, R10 ;  /* 0x800000c82f0a7223 */ /* 0x000fe2000001000a */
[----:B-1----:R1:W-:Y:S03]  /*61c0*/  @!P0 STS.128 [R14+0x22b0], R4 ;  /* 0x0022b0040e008388 */ /* 0x0023e60000000c00 */
[----:B------:R-:W-:-:S04]  /*61d0*/  FFMA.FTZ R10, R45, -R198, R10 ;  /* 0x800000c62d0a7223 */ /* 0x000fc8000001000a */
[----:B------:R-:W-:-:S04]  /*61e0*/  FFMA.FTZ R10, R43, -R196, R10 ;  /* 0x800000c42b0a7223 */ /* 0x000fc8000001000a */
[----:B------:R-:W-:-:S04]  /*61f0*/  FFMA.FTZ R10, R41, -R194, R10 ;  /* 0x800000c2290a7223 */ /* 0x000fc8000001000a */
[----:B------:R-:W-:-:S04]  /*6200*/  FFMA.FTZ R10, R39, -R214, R10 ;  /* 0x800000d6270a7223 */ /* 0x000fc8000001000a */
[----:B------:R-:W-:-:S04]  /*6210*/  FFMA.FTZ R10, R37, -R212, R10 ;  /* 0x800000d4250a7223 */ /* 0x000fc8000001000a */
[----:B------:R-:W-:-:S04]  /*6220*/  FFMA.FTZ R10, R35, -R216, R10 ;  /* 0x800000d8230a7223 */ /* 0x000fc8000001000a */
[----:B------:R-:W-:-:S04]  /*6230*/  FFMA.FTZ R10, R33, -R223, R10 ;  /* 0x800000df210a7223 */ /* 0x000fc8000001000a */
[----:B------:R-:W-:Y:S01]  /*6240*/  FFMA.FTZ R10, R31, -R222, R10 ;  /* 0x800000de1f0a7223 */ /* 0x000fe2000001000a */
[-C--:B0-----:R-:W-:Y:S01]  /*6250*/  FMUL.FTZ R9, R3, R25.reuse ;  /* 0x0000001903097220 */ /* 0x081fe20000410000 */
[----:B------:R-:W-:-:S03]  /*6260*/  FMUL.FTZ R8, R2, R25 ;  /* 0x0000001902087220 */ /* 0x000fc60000410000 */
[-C--:B------:R-:W-:Y:S01]  /*6270*/  FFMA.FTZ R9, R2, R24.reuse, R9 ;  /* 0x0000001802097223 */ /* 0x080fe20000010009 */
[----:B------:R-:W-:-:S03]  /*6280*/  FFMA.FTZ R3, R3, R24, -R8 ;  /* 0x0000001803037223 */ /* 0x000fc60000010808 */
[----:B------:R-:W-:Y:S01]  /*6290*/  FADD.FTZ R148, R148, R9 ;  /* 0x0000000994947221 */ /* 0x000fe20000010000 */
[----:B------:R-:W-:-:S03]  /*62a0*/  FADD.FTZ R132, R132, R3 ;  /* 0x0000000384847221 */ /* 0x000fc60000010000 */
[C---:B------:R-:W-:Y:S01]  /*62b0*/  FMUL.FTZ R2, R165.reuse, R148 ;  /* 0x00000094a5027220 */ /* 0x040fe20000410000 */
[----:B------:R-:W-:Y:S01]  /*62c0*/  FMUL.FTZ R165, R165, R132 ;  /* 0x00000084a5a57220 */ /* 0x000fe20000410000 */
[C---:B-1----:R-:W-:Y:S01]  /*62d0*/  FMUL.FTZ R7, R23.reuse, R148 ;  /* 0x0000009417077220 */ /* 0x042fe20000410000 */
[-C--:B------:R-:W-:Y:S01]  /*62e0*/  FMUL.FTZ R19, R23, R132.reuse ;  /* 0x0000008417137220 */ /* 0x080fe20000410000 */
[C---:B------:R-:W-:Y:S01]  /*62f0*/  FFMA.FTZ R8, R167.reuse, R132, -R2 ;  /* 0x00000084a7087223 */ /* 0x040fe20000010802 */
[----:B------:R-:W-:Y:S01]  /*6300*/  FFMA.FTZ R2, R167, R148, R165 ;  /* 0x00000094a7027223 */ /* 0x000fe200000100a5 */
[-C--:B------:R-:W-:Y:S01]  /*6310*/  FFMA.FTZ R25, R22, R132.reuse, -R7 ;  /* 0x0000008416197223 */ /* 0x080fe20000010807 */
[C---:B------:R-:W-:Y:S01]  /*6320*/  FMUL.FTZ R132, R26.reuse, R132 ;  /* 0x000000841a847220 */ /* 0x040fe20000410000 */
[----:B------:R-:W-:Y:S01]  /*6330*/  FADD.FTZ R133, R133, R8 ;  /* 0x0000000885857221 */ /* 0x000fe20000010000 */
[----:B------:R-:W-:Y:S01]  /*6340*/  FADD.FTZ R149, R149, R2 ;  /* 0x0000000295957221 */ /* 0x000fe20000010000 */
[----:B------:R-:W-:-:S02]  /*6350*/  FMUL.FTZ R7, R26, R148 ;  /* 0x000000941a077220 */ /* 0x000fc40000410000 */
[C---:B------:R-:W-:Y:S01]  /*6360*/  FMUL.FTZ R3, R164.reuse, R133 ;  /* 0x00000085a4037220 */ /* 0x040fe20000410000 */
[----:B------:R-:W-:Y:S01]  /*6370*/  FMUL.FTZ R164, R164, R149 ;  /* 0x00000095a4a47220 */ /* 0x000fe20000410000 */
[----:B------:R-:W-:Y:S01]  /*6380*/  FADD.FTZ R58, R7, R58 ;  /* 0x0000003a073a7221 */ /* 0x000fe20000010000 */
[----:B------:R-:W-:Y:S01]  /*6390*/  FMUL.FTZ R165, R28, R133 ;  /* 0x000000851ca57220 */ /* 0x000fe20000410000 */
[C---:B------:R-:W-:Y:S01]  /*63a0*/  FFMA.FTZ R3, R166.reuse, R149, R3 ;  /* 0x00000095a6037223 */ /* 0x040fe20000010003 */
[----:B------:R-:W-:Y:S02]  /*63b0*/  FFMA.FTZ R9, R166, R133, -R164 ;  /* 0x00000085a6097223 */ /* 0x000fe400000108a4 */
[----:B------:R-:W-:Y:S01]  /*63c0*/  FMUL.FTZ R167, R222, R165 ;  /* 0x000000a5dea77220 */ /* 0x000fe20000410000 */
[----:B------:R-:W-:Y:S01]  /*63d0*/  FADD.FTZ R150, R150, R3 ;  /* 0x0000000396967221 */ /* 0x000fe20000010000 */
[----:B------:R-:W-:-:S03]  /*63e0*/  FADD.FTZ R9, R134, R9 ;  /* 0x0000000986097221 */ /* 0x000fc60000010000 */
[CC--:B------:R-:W-:Y:S01]  /*63f0*/  FMUL.FTZ R2, R168.reuse, R150.reuse ;  /* 0x00000096a8027220 */ /* 0x0c0fe20000410000 */
[-C--:B------:R-:W-:Y:S01]  /*6400*/  FMUL.FTZ R3, R168, R9.reuse ;  /* 0x00000009a8037220 */ /* 0x080fe20000410000 */
[-C--:B------:R-:W-:Y:S02]  /*6410*/  FMUL.FTZ R24, R30, R9.reuse ;  /* 0x000000091e187220 */ /* 0x080fe40000410000 */
[C---:B------:R-:W-:Y:S01]  /*6420*/  FFMA.FTZ R8, R169.reuse, R9, -R2 ;  /* 0x00000009a9087223 */ /* 0x040fe20000010802 */
[----:B------:R-:W-:Y:S01]  /*6430*/  FFMA.FTZ R2, R169, R150, R3 ;  /* 0x00000096a9027223 */ /* 0x000fe20000010003 */
[----:B------:R-:W-:Y:S02]  /*6440*/  FMUL.FTZ R18, R223, R24 ;  /* 0x00000018df127220 */ /* 0x000fe40000410000 */
        /* <DEDUP_REMOVED lines=30> */
[----:B------:R-:W-:Y:S01]  /*6630*/  FFMA.FTZ R2, R0, R221, RZ ;  /* 0x000000dd00027223 */ /* 0x000fe200000100ff */
[----:B------:R-:W-:Y:S01]  /*6640*/  FFMA.FTZ R179, R179, R139, -R178 ;  /* 0x0000008bb3b37223 */ /* 0x000fe200000108b2 */
[----:B------:R-:W-:Y:S01]  /*6650*/  FFMA.FTZ R221, -R56, R105, R221 ;  /* 0x0000006938dd7223 */ /* 0x000fe200000101dd */
[----:B------:R-:W-:Y:S01]  /*6660*/  FADD.FTZ R156, R156, R13 ;  /* 0x0000000d9c9c7221 */ /* 0x000fe20000010000 */
[----:B------:R-:W-:Y:S01]  /*6670*/  FFMA.FTZ R2, R57, R219, R2 ;  /* 0x000000db39027223 */ /* 0x000fe20000010002 */
[----:B------:R-:W-:-:S03]  /*6680*/  FADD.FTZ R13, R140, R179 ;  /* 0x000000b38c0d7221 */ /* 0x000fc60000010000 */
[----:B------:R-:W-:Y:S01]  /*6690*/  FFMA.FTZ R8, R55, R217, R2 ;  /* 0x000000d937087223 */ /* 0x000fe20000010002 */
[CC--:B------:R-:W-:Y:S01]  /*66a0*/  FMUL.FTZ R2, R180.reuse, R156.reuse ;  /* 0x0000009cb4027220 */ /* 0x0c0fe20000410000 */
[----:B------:R-:W-:Y:S01]  /*66b0*/  FMUL.FTZ R15, R180, R13 ;  /* 0x0000000db40f7220 */ /* 0x000fe20000410000 */
[----:B------:R-:W-:Y:S01]  /*66c0*/  FFMA.FTZ R217, -R52, R101, R217 ;  /* 0x0000006534d97223 */ /* 0x000fe200000101d9 */
[----:B------:R-:W-:Y:S01]  /*66d0*/  FFMA.FTZ R12, R53, R215, R8 ;  /* 0x000000d7350c7223 */ /* 0x000fe20000010008 */
[C---:B------:R-:W-:Y:S01]  /*66e0*/  FFMA.FTZ R8, R181.reuse, R13, -R2 ;  /* 0x0000000db5087223 */ /* 0x040fe20000010802 */
[----:B------:R-:W-:Y:S02]  /*66f0*/  FFMA.FTZ R2, R181, R156, R15 ;  /* 0x0000009cb5027223 */ /* 0x000fe4000001000f */
[----:B------:R-:W-:Y:S01]  /*6700*/  FFMA.FTZ R12, R51, R213, R12 ;  /* 0x000000d5330c7223 */ /* 0x000fe2000001000c */
[----:B------:R-:W-:Y:S01]  /*6710*/  FADD.FTZ R141, R141, R8 ;  /* 0x000000088d8d7221 */ /* 0x000fe20000010000 */
[----:B------:R-:W-:Y:S01]  /*6720*/  FADD.FTZ R157, R157, R2 ;  /* 0x000000029d9d7221 */ /* 0x000fe20000010000 */
[----:B------:R-:W-:Y:S01]  /*6730*/  FMUL.FTZ R8, R218, R7 ;  /* 0x00000007da087220 */ /* 0x000fe20000410000 */
[----:B------:R-:W-:Y:S01]  /*6740*/  FFMA.FTZ R12, R49, R211, R12 ;  /* 0x000000d3310c7223 */ /* 0x000fe2000001000c */
[C---:B------:R-:W-:Y:S01]  /*6750*/  FMUL.FTZ R2, R182.reuse, R141 ;  /* 0x0000008db6027220 */ /* 0x040fe20000410000 */
        /* <DEDUP_REMOVED lines=8> */
[----:B------:R-:W-:-:S02]  /*67e0*/  FADD.FTZ R15, R142, R15 ;  /* 0x0000000f8e0f7221 */ /* 0x000fc40000010000 */
[----:B------:R-:W-:Y:S01]  /*67f0*/  FFMA.FTZ R12, R43, R205, R12 ;  /* 0x000000cd2b0c7223 */ /* 0x000fe2000001000c */
[CC--:B------:R-:W-:Y:S01]  /*6800*/  FMUL.FTZ R2, R184.reuse, R158.reuse ;  /* 0x0000009eb8027220 */ /* 0x0c0fe20000410000 */
[-C--:B------:R-:W-:Y:S01]  /*6810*/  FMUL.FTZ R5, R184, R15.reuse ;  /* 0x0000000fb8057220 */ /* 0x080fe20000410000 */
[----:B------:R-:W-:Y:S01]  /*6820*/  FMUL.FTZ R169, R46, R15 ;  /* 0x0000000f2ea97220 */ /* 0x000fe20000410000 */
[----:B------:R-:W-:Y:S01]  /*6830*/  FFMA.FTZ R12, R41, R203, R12 ;  /* 0x000000cb290c7223 */ /* 0x000fe2000001000c */
[C---:B------:R-:W-:Y:S01]  /*6840*/  FFMA.FTZ R4, R185.reuse, R15, -R2 ;  /* 0x0000000fb9047223 */ /* 0x040fe20000010802 */
        /* <DEDUP_REMOVED lines=13> */
[----:B------:R-:W-:Y:S01]  /*6920*/  FFMA.FTZ R2, R22, R148, R19 ;  /* 0x0000009416027223 */ /* 0x000fe20000010013 */
[----:B------:R-:W-:Y:S01]  /*6930*/  FFMA.FTZ R12, R33, R225, R12 ;  /* 0x000000e1210c7223 */ /* 0x000fe2000001000c */
[----:B------:R-:W-:Y:S01]  /*6940*/  FADD.FTZ R160, R160, R5 ;  /* 0x00000005a0a07221 */ /* 0x000fe20000010000 */
[----:B------:R-:W-:Y:S01]  /*6950*/  FFMA.FTZ R5, -R26, R75, R227 ;  /* 0x0000004b1a057223 */ /* 0x000fe200000101e3 */
[----:B------:R-:W-:Y:S01]  /*6960*/  FADD.FTZ R17, R144, R17 ;  /* 0x0000001190117221 */ /* 0x000fe20000010000 */
[----:B------:R-:W-:Y:S01]  /*6970*/  FFMA.FTZ R6, R31, R220, R12 ;  /* 0x000000dc1f067223 */ /* 0x000fe2000001000c */
[----:B------:R-:W-:Y:S01]  /*6980*/  FFMA.FTZ R12, -R28, R77, R220 ;  /* 0x0000004d1c0c7223 */ /* 0x000fe200000101dc */
[C---:B------:R-:W-:Y:S01]  /*6990*/  FMUL.FTZ R19, R5.reuse, R2 ;  /* 0x0000000205137220 */ /* 0x040fe20000410000 */
[----:B------:R-:W-:Y:S01]  /*69a0*/  FFMA.FTZ R4, R5, R7, R4 ;  /* 0x0000000705047223 */ /* 0x000fe20000010004 */
[----:B------:R-:W-:Y:S01]  /*69b0*/  FFMA.FTZ R7, R29, -R218, R10 ;  /* 0x800000da1d077223 */ /* 0x000fe2000001000a */
[----:B------:R-:W-:Y:S01]  /*69c0*/  FMUL.FTZ R2, R188, R17 ;  /* 0x00000011bc027220 */ /* 0x000fe20000410000 */
[----:B------:R-:W-:Y:S01]  /*69d0*/  FFMA.FTZ R218, R218, R25, R19 ;  /* 0x00000019dada7223 */ /* 0x000fe20000010013 */
[-C--:B------:R-:W-:Y:S01]  /*69e0*/  FMUL.FTZ R188, R188, R160.reuse ;  /* 0x000000a0bcbc7220 */ /* 0x080fe20000410000 */
[----:B------:R-:W-:Y:S01]  /*69f0*/  FMUL.FTZ R19, R23, R149 ;  /* 0x0000009517137220 */ /* 0x000fe20000410000 */
[C---:B------:R-:W-:Y:S01]  /*6a00*/  FFMA.FTZ R2, R189.reuse, R160, R2 ;  /* 0x000000a0bd027223 */ /* 0x040fe20000010002 */
[----:B------:R-:W-:Y:S01]  /*6a10*/  FFMA.FTZ R225, -R30, R79, R225 ;  /* 0x0000004f1ee17223 */ /* 0x000fe200000101e1 */
[----:B------:R-:W-:Y:S01]  /*6a20*/  FFMA.FTZ R188, R189, R17, -R188 ;  /* 0x00000011bdbc7223 */ /* 0x000fe200000108bc */
[-C--:B------:R-:W-:Y:S01]  /*6a30*/  FFMA.FTZ R25, R22, R133.reuse, -R19 ;  /* 0x0000008516197223 */ /* 0x080fe20000010813 */
[----:B------:R-:W-:Y:S01]  /*6a40*/  FMUL.FTZ R133, R23, R133 ;  /* 0x0000008517857220 */ /* 0x000fe20000410000 */
[-C--:B------:R-:W-:Y:S01]  /*6a50*/  FMUL.FTZ R19, R28, R149.reuse ;  /* 0x000000951c137220 */ /* 0x080fe20000410000 */
[----:B------:R-:W-:Y:S01]  /*6a60*/  FADD.FTZ R145, R145, R188 ;  /* 0x000000bc91917221 */ /* 0x000fe20000010000 */
[----:B------:R-:W-:Y:S01]  /*6a70*/  FADD.FTZ R161, R161, R2 ;  /* 0x00000002a1a17221 */ /* 0x000fe20000010000 */
[----:B------:R-:W-:Y:S01]  /*6a80*/  FFMA.FTZ R133, R22, R149, R133 ;  /* 0x0000009516857223 */ /* 0x000fe20000010085 */
[----:B------:R-:W-:Y:S01]  /*6a90*/  FADD.FTZ R59, R19, R59 ;  /* 0x0000003b133b7221 */ /* 0x000fe20000010000 */
[-C--:B------:R-:W-:Y:S01]  /*6aa0*/  FFMA.FTZ R10, R12, R19.reuse, R167 ;  /* 0x000000130c0a7223 */ /* 0x080fe200000100a7 */
[----:B------:R-:W-:Y:S01]  /*6ab0*/  FMUL.FTZ R19, R222, R19 ;  /* 0x00000013de137220 */ /* 0x000fe20000410000 */
[C---:B------:R-:W-:Y:S01]  /*6ac0*/  FMUL.FTZ R2, R190.reuse, R145 ;  /* 0x00000091be027220 */ /* 0x040fe20000410000 */
[----:B------:R-:W-:Y:S01]  /*6ad0*/  FMUL.FTZ R190, R190, R161 ;  /* 0x000000a1bebe7220 */ /* 0x000fe20000410000 */
[C---:B------:R-:W-:Y:S01]  /*6ae0*/  FMUL.FTZ R133, R12.reuse, R133 ;  /* 0x000000850c857220 */ /* 0x040fe20000410000 */
[----:B------:R-:W-:Y:S01]  /*6af0*/  FFMA.FTZ R12, R12, R165, -R19 ;  /* 0x000000a50c0c7223 */ /* 0x000fe20000010813 */
[C---:B------:R-:W-:Y:S01]  /*6b00*/  FFMA.FTZ R19, R191.reuse, R161, R2 ;  /* 0x000000a1bf137223 */ /* 0x040fe20000010002 */
[----:B------:R-:W-:Y:S01]  /*6b10*/  FFMA.FTZ R191, R191, R145, -R190 ;  /* 0x00000091bfbf7223 */ /* 0x000fe200000108be */
[----:B------:R-:W-:Y:S01]  /*6b20*/  FMUL.FTZ R2, R30, R150 ;  /* 0x000000961e027220 */ /* 0x000fe20000410000 */
[----:B------:R-:W-:Y:S01]  /*6b30*/  FFMA.FTZ R222, R222, R25, R133 ;  /* 0x00000019dede7223 */ /* 0x000fe20000010085 */
[----:B------:R-:W-:Y:S01]  /*6b40*/  FADD.FTZ R162, R162, R19 ;  /* 0x00000013a2a27221 */ /* 0x000fe20000010000 */
[----:B------:R-:W-:Y:S01]  /*6b50*/  FADD.FTZ R19, R146, R191 ;  /* 0x000000bf92137221 */ /* 0x000fe20000010000 */
[----:B------:R-:W-:Y:S01]  /*6b60*/  FADD.FTZ R60, R2, R60 ;  /* 0x0000003c023c7221 */ /* 0x000fe20000010000 */
[-C--:B------:R-:W-:Y:S01]  /*6b70*/  FFMA.FTZ R18, R225, R2.reuse, R18 ;  /* 0x00000002e1127223 */ /* 0x080fe20000010012 */
[----:B------:R-:W-:Y:S01]  /*6b80*/  FMUL.FTZ R14, R223, R2 ;  /* 0x00000002df0e7220 */ /* 0x000fe20000410000 */
[CC--:B------:R-:W-:Y:S01]  /*6b90*/  FMUL.FTZ R2, R192.reuse, R19.reuse ;  /* 0x00000013c0027220 */ /* 0x0c0fe20000410000 */
[----:B------:R-:W-:Y:S01]  /*6ba0*/  FMUL.FTZ R192, R192, R162 ;  /* 0x000000a2c0c07220 */ /* 0x000fe20000410000 */
[----:B------:R-:W-:Y:S01]  /*6bb0*/  FMUL.FTZ R25, R23, R150 ;  /* 0x0000009617197220 */ /* 0x000fe20000410000 */
[----:B------:R-:W-:Y:S01]  /*6bc0*/  FFMA.FTZ R5, R5, R132, -R8 ;  /* 0x0000008405057223 */ /* 0x000fe20000010808 */
[C---:B------:R-:W-:Y:S01]  /*6bd0*/  FFMA.FTZ R2, R193.reuse, R162, R2 ;  /* 0x000000a2c1027223 */ /* 0x040fe20000010002 */
[----:B------:R-:W-:Y:S01]  /*6be0*/  FFMA.FTZ R192, R193, R19, -R192 ;  /* 0x00000013c1c07223 */ /* 0x000fe200000108c0 */
[CC--:B------:R-:W-:Y:S01]  /*6bf0*/  FFMA.FTZ R138, R22.reuse, R9.reuse, -R25 ;  /* 0x00000009168a7223 */ /* 0x0c0fe20000010819 */
[----:B------:R-:W-:Y:S01]  /*6c00*/  FMUL.FTZ R9, R23, R9 ;  /* 0x0000000917097220 */ /* 0x000fe20000410000 */
[----:B------:R-:W-:Y:S01]  /*6c10*/  FFMA.FTZ R149, R77, R149, R222 ;  /* 0x000000954d957223 */ /* 0x000fe200000100de */
[----:B------:R-:W-:Y:S01]  /*6c20*/  FADD.FTZ R147, R147, R192 ;  /* 0x000000c093937221 */ /* 0x000fe20000010000 */
[----:B------:R-:W-:Y:S01]  /*6c30*/  FFMA.FTZ R24, R225, R24, -R14 ;  /* 0x00000018e1187223 */ /* 0x000fe2000001080e */
[----:B------:R-:W-:Y:S01]  /*6c40*/  FFMA.FTZ R8, R22, R150, R9 ;  /* 0x0000009616087223 */ /* 0x000fe20000010009 */
[----:B------:R-:W-:Y:S01]  /*6c50*/  FMUL.FTZ R9, R54, R162 ;  /* 0x000000a236097220 */ /* 0x000fe20000410000 */
[----:B------:R-:W-:Y:S01]  /*6c60*/  FADD.FTZ R163, R163, R2 ;  /* 0x00000002a3a37221 */ /* 0x000fe20000010000 */
[----:B------:R-:W-:Y:S01]  /*6c70*/  FMUL.FTZ R14, R56, R147 ;  /* 0x00000093380e7220 */ /* 0x000fe20000410000 */
[----:B------:R-:W-:Y:S01]  /*6c80*/  FMUL.FTZ R140, R225, R8 ;  /* 0x00000008e18c7220 */ /* 0x000fe20000410000 */
[----:B------:R-:W-:Y:S01]  /*6c90*/  FADD.FTZ R88, R149, R88 ;  /* 0x0000005895587221 */ /* 0x000fe20000010000 */
[C---:B------:R-:W-:Y:S01]  /*6ca0*/  FFMA.FTZ R8, -R54.reuse, R103, R219 ;  /* 0x0000006736087223 */ /* 0x040fe200000101db */
[----:B------:R-:W-:Y:S01]  /*6cb0*/  FMUL.FTZ R133, R54, R19 ;  /* 0x0000001336857220 */ /* 0x000fe20000410000 */
[----:B------:R-:W-:Y:S01]  /*6cc0*/  FMUL.FTZ R149, R210, R9 ;  /* 0x00000009d2957220 */ /* 0x000fe20000410000 */
[----:B------:R-:W-:Y:S01]  /*6cd0*/  FMUL.FTZ R2, R56, R163 ;  /* 0x000000a338027220 */ /* 0x000fe20000410000 */
[C---:B------:R-:W-:Y:S01]  /*6ce0*/  FMUL.FTZ R16, R195.reuse, R14 ;  /* 0x0000000ec3107220 */ /* 0x040fe20000410000 */
[----:B------:R-:W-:Y:S01]  /*6cf0*/  FMUL.FTZ R134, R52, R145 ;  /* 0x0000009134867220 */ /* 0x000fe20000410000 */
[-C--:B------:R-:W-:Y:S01]  /*6d00*/  FFMA.FTZ R132, R8, R133.reuse, -R149 ;  /* 0x0000008508847223 */ /* 0x080fe20000010895 */
[-C--:B------:R-:W-:Y:S01]  /*6d10*/  FMUL.FTZ R25, R195, R2.reuse ;  /* 0x00000002c3197220 */ /* 0x080fe20000410000 */
[----:B------:R-:W-:Y:S01]  /*6d20*/  FMUL.FTZ R133, R210, R133 ;  /* 0x00000085d2857220 */ /* 0x000fe20000410000 */
[C---:B------:R-:W-:Y:S01]  /*6d30*/  FFMA.FTZ R16, R221.reuse, R2, R16 ;  /* 0x00000002dd107223 */ /* 0x040fe20000010010 */
[----:B------:R-:W-:Y:S01]  /*6d40*/  FMUL.FTZ R136, R208, R134 ;  /* 0x00000086d0887220 */ /* 0x000fe20000410000 */
[----:B------:R-:W-:Y:S01]  /*6d50*/  FFMA.FTZ R25, R221, R14, -R25 ;  /* 0x0000000edd197223 */ /* 0x000fe20000010819 */
[----:B------:R-:W-:Y:S01]  /*6d60*/  FFMA.FTZ R133, R8, R9, R133 ;  /* 0x0000000908857223 */ /* 0x000fe20000010085 */
[----:B------:R-:W-:Y:S01]  /*6d70*/  FADD.FTZ R16, RZ, R16 ;  /* 0x00000010ff107221 */ /* 0x000fe20000010000 */
[----:B------:R-:W-:Y:S01]  /*6d80*/  FMUL.FTZ R14, R52, R161 ;  /* 0x000000a1340e7220 */ /* 0x000fe20000410000 */
[----:B------:R-:W-:Y:S01]  /*6d90*/  FADD.FTZ R25, RZ, R25 ;  /* 0x00000019ff197221 */ /* 0x000fe20000010000 */
[----:B------:R-:W-:Y:S01]  /*6da0*/  FMUL.FTZ R165, R50, R17 ;  /* 0x0000001132a57220 */ /* 0x000fe20000410000 */
[----:B------:R-:W-:Y:S01]  /*6db0*/  FADD.FTZ R16, R16, R133 ;  /* 0x0000008510107221 */ /* 0x000fe20000010000 */
[-C--:B------:R-:W-:Y:S01]  /*6dc0*/  FMUL.FTZ R133, R208, R14.reuse ;  /* 0x0000000ed0857220 */ /* 0x080fe20000410000 */
[----:B------:R-:W-:Y:S01]  /*6dd0*/  FFMA.FTZ R149, R217, R14, R136 ;  /* 0x0000000ed9957223 */ /* 0x000fe20000010088 */
[----:B------:R-:W-:Y:S01]  /*6de0*/  FFMA.FTZ R144, R223, R138, R140 ;  /* 0x0000008adf907223 */ /* 0x000fe2000001008c */
[----:B------:R-:W-:Y:S01]  /*6df0*/  FMUL.FTZ R167, R206, R165 ;  /* 0x000000a5cea77220 */ /* 0x000fe20000410000 */
[----:B------:R-:W-:Y:S01]  /*6e00*/  FFMA.FTZ R134, R217, R134, -R133 ;  /* 0x00000086d9867223 */ /* 0x000fe20000010885 */
[----:B------:R-:W-:Y:S01]  /*6e10*/  FADD.FTZ R133, R25, R132 ;  /* 0x0000008419857221 */ /* 0x000fe20000010000 */
[----:B------:R-:W-:Y:S01]  /*6e20*/  FMUL.FTZ R132, R48, R159 ;  /* 0x0000009f30847220 */ /* 0x000fe20000410000 */
[----:B------:R-:W-:Y:S01]  /*6e30*/  FADD.FTZ R149, R16, R149 ;  /* 0x0000009510957221 */ /* 0x000fe20000010000 */
[C---:B------:R-:W-:Y:S01]  /*6e40*/  FFMA.FTZ R16, -R50.reuse, R99, R215 ;  /* 0x0000006332107223 */ /* 0x040fe200000101d7 */
[----:B------:R-:W-:Y:S01]  /*6e50*/  FMUL.FTZ R25, R50, R160 ;  /* 0x000000a032197220 */ /* 0x000fe20000410000 */
[----:B------:R-:W-:Y:S01]  /*6e60*/  FMUL.FTZ R140, R48, R143 ;  /* 0x0000008f308c7220 */ /* 0x000fe20000410000 */
[----:B------:R-:W-:Y:S01]  /*6e70*/  FMUL.FTZ R142, R204, R132 ;  /* 0x00000084cc8e7220 */ /* 0x000fe20000410000 */
[----:B------:R-:W-:Y:S01]  /*6e80*/  FFMA.FTZ R166, R79, R150, R144 ;  /* 0x000000964fa67223 */ /* 0x000fe20000010090 */
[-C--:B------:R-:W-:Y:S01]  /*6e90*/  FMUL.FTZ R136, R206, R25.reuse ;  /* 0x00000019ce887220 */ /* 0x080fe20000410000 */
[----:B------:R-:W-:Y:S01]  /*6ea0*/  FFMA.FTZ R138, R16, R25, R167 ;  /* 0x00000019108a7223 */ /* 0x000fe200000100a7 */
[-C--:B------:R-:W-:Y:S01]  /*6eb0*/  FFMA.FTZ R167, R213, R140.reuse, -R142 ;  /* 0x0000008cd5a77223 */ /* 0x080fe2000001088e */
[----:B------:R-:W-:Y:S01]  /*6ec0*/  FMUL.FTZ R140, R204, R140 ;  /* 0x0000008ccc8c7220 */ /* 0x000fe20000410000 */
[----:B------:R-:W-:Y:S01]  /*6ed0*/  FFMA.FTZ R165, R16, R165, -R136 ;  /* 0x000000a510a57223 */ /* 0x000fe20000010888 */
[----:B------:R-:W-:Y:S01]  /*6ee0*/  FADD.FTZ R136, R133, R134 ;  /* 0x0000008685887221 */ /* 0x000fe20000010000 */
[----:B------:R-:W-:Y:S01]  /*6ef0*/  FADD.FTZ R138, R149, R138 ;  /* 0x0000008a958a7221 */ /* 0x000fe20000010000 */
[C---:B------:R-:W-:Y:S01]  /*6f00*/  FFMA.FTZ R134, -R46.reuse, R95, R211 ;  /* 0x0000005f2e867223 */ /* 0x040fe200000101d3 */
[----:B------:R-:W-:Y:S01]  /*6f10*/  FMUL.FTZ R133, R46, R158 ;  /* 0x0000009e2e857220 */ /* 0x000fe20000410000 */
[----:B------:R-:W-:Y:S01]  /*6f20*/  FFMA.FTZ R149, R213, R132, R140 ;  /* 0x00000084d5957223 */ /* 0x000fe2000001008c */
[----:B------:R-:W-:Y:S01]  /*6f30*/  FADD.FTZ R136, R136, R165 ;  /* 0x000000a588887221 */ /* 0x000fe20000010000 */
[----:B------:R-:W-:Y:S01]  /*6f40*/  FMUL.FTZ R142, R44, R141 ;  /* 0x0000008d2c8e7220 */ /* 0x000fe20000410000 */
[-C--:B------:R-:W-:Y:S01]  /*6f50*/  FMUL.FTZ R140, R202, R133.reuse ;  /* 0x00000085ca8c7220 */ /* 0x080fe20000410000 */
[----:B------:R-:W-:Y:S01]  /*6f60*/  FADD.FTZ R138, R138, R149 ;  /* 0x000000958a8a7221 */ /* 0x000fe20000010000 */
[----:B------:R-:W-:Y:S01]  /*6f70*/  FFMA.FTZ R171, R134, R133, R171 ;  /* 0x0000008586ab7223 */ /* 0x000fe200000100ab */
[----:B------:R-:W-:Y:S01]  /*6f80*/  FMUL.FTZ R149, R42, R156 ;  /* 0x0000009c2a957220 */ /* 0x000fe20000410000 */
[----:B------:R-:W-:Y:S01]  /*6f90*/  FFMA.FTZ R140, R134, R169, -R140 ;  /* 0x000000a9868c7223 */ /* 0x000fe2000001088c */
[----:B------:R-:W-:Y:S01]  /*6fa0*/  FADD.FTZ R167, R136, R167 ;  /* 0x000000a788a77221 */ /* 0x000fe20000010000 */
[----:B------:R-:W-:Y:S01]  /*6fb0*/  FADD.FTZ R171, R138, R171 ;  /* 0x000000ab8aab7221 */ /* 0x000fe20000010000 */
[C---:B------:R-:W-:Y:S01]  /*6fc0*/  FFMA.FTZ R138, -R42.reuse, R91, R207 ;  /* 0x0000005b2a8a7223 */ /* 0x040fe200000101cf */
[----:B------:R-:W-:Y:S01]  /*6fd0*/  FMUL.FTZ R169, R42, R13 ;  /* 0x0000000d2aa97220 */ /* 0x000fe20000410000 */
[----:B------:R-:W-:Y:S01]  /*6fe0*/  FMUL.FTZ R173, R198, R149 ;  /* 0x00000095c6ad7220 */ /* 0x000fe20000410000 */
[----:B------:R-:W-:Y:S01]  /*6ff0*/  FMUL.FTZ R136, R44, R157 ;  /* 0x0000009d2c887220 */ /* 0x000fe20000410000 */
[----:B------:R-:W-:Y:S01]  /*7000*/  FMUL.FTZ R144, R200, R142 ;  /* 0x0000008ec8907220 */ /* 0x000fe20000410000 */
[----:B------:R-:W-:Y:S01]  /*7010*/  FADD.FTZ R167, R167, R140 ;  /* 0x0000008ca7a77221 */ /* 0x000fe20000010000 */
[-C--:B------:R-:W-:Y:S01]  /*7020*/  FFMA.FTZ R173, R138, R169.reuse, -R173 ;  /* 0x000000a98aad7223 */ /* 0x080fe200000108ad */
[-C--:B------:R-:W-:Y:S01]  /*7030*/  FMUL.FTZ R165, R200, R136.reuse ;  /* 0x00000088c8a57220 */ /* 0x080fe20000410000 */
[C---:B------:R-:W-:Y:S01]  /*7040*/  FFMA.FTZ R144, R209.reuse, R136, R144 ;  /* 0x00000088d1907223 */ /* 0x040fe20000010090 */
[----:B------:R-:W-:Y:S01]  /*7050*/  FMUL.FTZ R169, R198, R169 ;  /* 0x000000a9c6a97220 */ /* 0x000fe20000410000 */
[----:B------:R-:W-:Y:S01]  /*7060*/  FMUL.FTZ R140, R40, R155 ;  /* 0x0000009b288c7220 */ /* 0x000fe20000410000 */
[----:B------:R-:W-:Y:S01]  /*7070*/  FFMA.FTZ R142, R209, R142, -R165 ;  /* 0x0000008ed18e7223 */ /* 0x000fe200000108a5 */
[----:B------:R-:W-:Y:S01]  /*7080*/  FADD.FTZ R144, R171, R144 ;  /* 0x00000090ab907221 */ /* 0x000fe20000010000 */
[----:B------:R-:W-:Y:S01]  /*7090*/  FFMA.FTZ R169, R138, R149, R169 ;  /* 0x000000958aa97223 */ /* 0x000fe200000100a9 */
[----:B------:R-:W-:Y:S01]  /*70a0*/  FMUL.FTZ R146, R40, R139 ;  /* 0x0000008b28927220 */ /* 0x000fe20000410000 */
[----:B------:R-:W-:Y:S01]  /*70b0*/  FMUL.FTZ R165, R196, R140 ;  /* 0x0000008cc4a57220 */ /* 0x000fe20000410000 */
[----:B------:R-:W-:Y:S01]  /*70c0*/  FFMA.FTZ R218, R75, R148, R218 ;  /* 0x000000944bda7223 */ /* 0x000fe200000100da */
[----:B------:R-:W-:Y:S01]  /*70d0*/  FADD.FTZ R144, R144, R169 ;  /* 0x000000a990907221 */ /* 0x000fe20000010000 */
[-C--:B------:R-:W-:Y:S01]  /*70e0*/  FMUL.FTZ R148, R196, R146.reuse ;  /* 0x00000092c4947220 */ /* 0x080fe20000410000 */
[----:B------:R-:W-:Y:S01]  /*70f0*/  FADD.FTZ R142, R167, R142 ;  /* 0x0000008ea78e7221 */ /* 0x000fe20000010000 */
[C---:B------:R-:W-:Y:S01]  /*7100*/  FFMA.FTZ R169, R205.reuse, R146, -R165 ;  /* 0x00000092cda97223 */ /* 0x040fe200000108a5 */
[----:B------:R-:W-:Y:S01]  /*7110*/  FMUL.FTZ R165, R38, R154 ;  /* 0x0000009a26a57220 */ /* 0x000fe20000410000 */
[----:B------:R-:W-:Y:S01]  /*7120*/  FFMA.FTZ R167, R205, R140, R148 ;  /* 0x0000008ccda77223 */ /* 0x000fe20000010094 */
[----:B------:R-:W-:Y:S01]  /*7130*/  FADD.FTZ R142, R142, R173 ;  /* 0x000000ad8e8e7221 */ /* 0x000fe20000010000 */
[C---:B------:R-:W-:Y:S01]  /*7140*/  FFMA.FTZ R203, -R38.reuse, R87, R203 ;  /* 0x0000005726cb7223 */ /* 0x040fe200000101cb */
[----:B------:R-:W-:Y:S01]  /*7150*/  FMUL.FTZ R146, R38, R11 ;  /* 0x0000000b26927220 */ /* 0x000fe20000410000 */
[----:B------:R-:W-:Y:S01]  /*7160*/  FMUL.FTZ R148, R194, R165 ;  /* 0x000000a5c2947220 */ /* 0x000fe20000410000 */
[----:B------:R-:W-:Y:S01]  /*7170*/  FADD.FTZ R142, R142, R169 ;  /* 0x000000a98e8e7221 */ /* 0x000fe20000010000 */
[----:B------:R-:W-:Y:S01]  /*7180*/  FADD.FTZ R144, R144, R167 ;  /* 0x000000a790907221 */ /* 0x000fe20000010000 */
[----:B------:R-:W-:Y:S01]  /*7190*/  FMUL.FTZ R150, R32, R151 ;  /* 0x0000009720967220 */ /* 0x000fe20000410000 */
[CC--:B------:R-:W-:Y:S01]  /*71a0*/  FFMA.FTZ R169, R203.reuse, R146.reuse, -R148 ;  /* 0x00000092cba97223 */ /* 0x0c0fe20000010894 */
[----:B------:R-:W-:Y:S01]  /*71b0*/  FMUL.FTZ R146, R194, R146 ;  /* 0x00000092c2927220 */ /* 0x000fe20000410000 */
[----:B------:R-:W-:Y:S01]  /*71c0*/  FFMA.FTZ R197, -R32, R81, R197 ;  /* 0x0000005120c57223 */ /* 0x000fe200000101c5 */
[C---:B------:R-:W-:Y:S01]  /*71d0*/  FMUL.FTZ R148, R216.reuse, R164 ;  /* 0x000000a4d8947220 */ /* 0x040fe20000410000 */
[-C--:B------:R-:W-:Y:S01]  /*71e0*/  FMUL.FTZ R171, R216, R150.reuse ;  /* 0x00000096d8ab7220 */ /* 0x080fe20000410000 */
[----:B------:R-:W-:Y:S01]  /*71f0*/  FFMA.FTZ R167, R203, R165, R146 ;  /* 0x000000a5cba77223 */ /* 0x000fe20000010092 */
[----:B------:R-:W-:Y:S01]  /*7200*/  FMUL.FTZ R146, R36, R153 ;  /* 0x0000009924927220 */ /* 0x000fe20000410000 */
[----:B------:R-:W-:Y:S01]  /*7210*/  FADD.FTZ R61, R150, R61 ;  /* 0x0000003d963d7221 */ /* 0x000fe20000010000 */
[C---:B------:R-:W-:Y:S01]  /*7220*/  FFMA.FTZ R177, R197.reuse, R150, R148 ;  /* 0x00000096c5b17223 */ /* 0x040fe20000010094 */
[----:B------:R-:W-:Y:S01]  /*7230*/  FADD.FTZ R142, R142, R169 ;  /* 0x000000a98e8e7221 */ /* 0x000fe20000010000 */
[C---:B------:R-:W-:Y:S01]  /*7240*/  FFMA.FTZ R201, -R36.reuse, R85, R201 ;  /* 0x0000005524c97223 */ /* 0x040fe200000101c9 */
[----:B------:R-:W-:Y:S01]  /*7250*/  FMUL.FTZ R148, R36, R137 ;  /* 0x0000008924947220 */ /* 0x000fe20000410000 */
[----:B------:R-:W-:Y:S01]  /*7260*/  FMUL.FTZ R150, R214, R146 ;  /* 0x00000092d6967220 */ /* 0x000fe20000410000 */
[----:B------:R-:W-:Y:S01]  /*7270*/  FMUL.FTZ R169, R34, R152 ;  /* 0x0000009822a97220 */ /* 0x000fe20000410000 */
[----:B------:R-:W-:Y:S01]  /*7280*/  FFMA.FTZ R179, R197, R164, -R171 ;  /* 0x000000a4c5b37223 */ /* 0x000fe200000108ab */
[----:B------:R-:W-:Y:S01]  /*7290*/  FADD.FTZ R144, R144, R167 ;  /* 0x000000a790907221 */ /* 0x000fe20000010000 */
[----:B------:R-:W-:Y:S01]  /*72a0*/  FMUL.FTZ R171, R23, R151 ;  /* 0x0000009717ab7220 */ /* 0x000fe20000410000 */
[-C--:B------:R-:W-:Y:S01]  /*72b0*/  FFMA.FTZ R167, R201, R148.reuse, -R150 ;  /* 0x00000094c9a77223 */ /* 0x080fe20000010896 */
[C---:B------:R-:W-:Y:S01]  /*72c0*/  FFMA.FTZ R199, -R34.reuse, R83, R199 ;  /* 0x0000005322c77223 */ /* 0x040fe200000101c7 */
[----:B------:R-:W-:Y:S01]  /*72d0*/  FMUL.FTZ R164, R34, R3 ;  /* 0x0000000322a47220 */ /* 0x000fe20000410000 */
[----:B------:R-:W-:Y:S01]  /*72e0*/  FMUL.FTZ R150, R212, R169 ;  /* 0x000000a9d4967220 */ /* 0x000fe20000410000 */
[----:B------:R-:W-:Y:S01]  /*72f0*/  FMUL.FTZ R148, R214, R148 ;  /* 0x00000094d6947220 */ /* 0x000fe20000410000 */
[-C--:B------:R-:W-:Y:S01]  /*7300*/  FFMA.FTZ R175, R22, R135.reuse, -R171 ;  /* 0x0000008716af7223 */ /* 0x080fe200000108ab */
[----:B------:R-:W-:Y:S01]  /*7310*/  FMUL.FTZ R173, R23, R135 ;  /* 0x0000008717ad7220 */ /* 0x000fe20000410000 */
[----:B------:R-:W-:Y:S01]  /*7320*/  FFMA.FTZ R171, R199, R164, -R150 ;  /* 0x000000a4c7ab7223 */ /* 0x000fe20000010896 */
[----:B------:R-:W-:Y:S01]  /*7330*/  FFMA.FTZ R135, R201, R146, R148 ;  /* 0x00000092c9877223 */ /* 0x000fe20000010094 */
[----:B------:R-:W-:Y:S01]  /*7340*/  FMUL.FTZ R164, R212, R164 ;  /* 0x000000a4d4a47220 */ /* 0x000fe20000410000 */
[----:B------:R-:W-:Y:S01]  /*7350*/  FADD.FTZ R142, R142, R167 ;  /* 0x000000a78e8e7221 */ /* 0x000fe20000010000 */
[----:B------:R-:W-:Y:S01]  /*7360*/  FFMA.FTZ R6, R29, R227, R6 ;  /* 0x000000e31d067223 */ /* 0x000fe20000010006 */
[----:B------:R-:W-:Y:S01]  /*7370*/  FADD.FTZ R135, R144, R135 ;  /* 0x0000008790877221 */ /* 0x000fe20000010000 */
[----:B------:R-:W-:Y:S01]  /*7380*/  FFMA.FTZ R164, R199, R169, R164 ;  /* 0x000000a9c7a47223 */ /* 0x000fe200000100a4 */
[----:B------:R-:W-:Y:S01]  /*7390*/  FADD.FTZ R142, R142, R171 ;  /* 0x000000ab8e8e7221 */ /* 0x000fe20000010000 */
[----:B------:R-:W-:Y:S01]  /*73a0*/  FADD.FTZ R62, R169, R62 ;  /* 0x0000003ea93e7221 */ /* 0x000fe20000010000 */
[----:B------:R-:W-:Y:S01]  /*73b0*/  FFMA.FTZ R148, R22, R151, R173 ;  /* 0x0000009716947223 */ /* 0x000fe200000100ad */
[----:B------:R-:W-:Y:S01]  /*73c0*/  FADD.FTZ R164, R135, R164 ;  /* 0x000000a487a47221 */ /* 0x000fe20000010000 */
[----:B------:R-:W-:Y:S01]  /*73d0*/  FADD.FTZ R179, R142, R179 ;  /* 0x000000b38eb37221 */ /* 0x000fe20000010000 */
[-C--:B------:R-:W-:Y:S01]  /*73e0*/  FMUL.FTZ R135, R23, R152.reuse ;  /* 0x0000009817877220 */ /* 0x080fe20000410000 */
[----:B------:R-:W0:Y:S01]  /*73f0*/  SHFL.DOWN PT, R169, R6, 0x1, 0x1f ;  /* 0x08201f0006a97f89 */ /* 0x000e2200000e0000 */
[----:B------:R-:W-:Y:S01]  /*7400*/  FADD.FTZ R177, R164, R177 ;  /* 0x000000b1a4b17221 */ /* 0x000fe20000010000 */
[----:B------:R-:W-:Y:S01]  /*7410*/  FADD.FTZ R179, R179, R24 ;  /* 0x00000018b3b37221 */ /* 0x000fe20000010000 */
[CC--:B------:R-:W-:Y:S01]  /*7420*/  FFMA.FTZ R135, R22.reuse, R3.reuse, -R135 ;  /* 0x0000000316877223 */ /* 0x0c0fe20000010887 */
[----:B------:R-:W-:Y:S01]  /*7430*/  FMUL.FTZ R3, R23, R3 ;  /* 0x0000000317037220 */ /* 0x000fe20000410000 */
[----:B------:R-:W-:Y:S01]  /*7440*/  FADD.FTZ R177, R177, R18 ;  /* 0x00000012b1b17221 */ /* 0x000fe20000010000 */
[----:B------:R-:W-:Y:S01]  /*7450*/  FADD.FTZ R12, R179, R12 ;  /* 0x0000000cb30c7221 */ /* 0x000fe20000010000 */
[----:B------:R-:W1:Y:S01]  /*7460*/  SHFL.DOWN PT, R24, R7, 0x1, 0x1f ;  /* 0x08201f0007187f89 */ /* 0x000e6200000e0000 */
[----:B------:R-:W-:Y:S01]  /*7470*/  FFMA.FTZ R18, R22, R152, R3 ;  /* 0x0000009816127223 */ /* 0x000fe20000010003 */
[----:B------:R-:W-:Y:S01]  /*7480*/  FADD.FTZ R177, R177, R10 ;  /* 0x0000000ab1b17221 */ /* 0x000fe20000010000 */
[----:B------:R-:W-:Y:S01]  /*7490*/  FADD.FTZ R5, R12, R5 ;  /* 0x000000050c057221 */ /* 0x000fe20000010000 */
[----:B------:R-:W-:Y:S01]  /*74a0*/  FMUL.FTZ R3, R23, R137 ;  /* 0x0000008917037220 */ /* 0x000fe20000410000 */
[----:B------:R-:W-:Y:S01]  /*74b0*/  FMUL.FTZ R199, R199, R18 ;  /* 0x00000012c7c77220 */ /* 0x000fe20000410000 */
[----:B------:R-:W-:Y:S01]  /*74c0*/  FADD.FTZ R4, R177, R4 ;  /* 0x00000004b1047221 */ /* 0x000fe20000010000 */
[CC--:B------:R-:W-:Y:S01]  /*74d0*/  FMUL.FTZ R12, R23.reuse, R153.reuse ;  /* 0x00000099170c7220 */ /* 0x0c0fe20000410000 */
[----:B------:R-:W2:Y:S01]  /*74e0*/  SHFL.DOWN PT, R18, R5, 0x1, 0x1f ;  /* 0x08201f0005127f89 */ /* 0x000ea200000e0000 */
[----:B------:R-:W-:Y:S01]  /*74f0*/  FFMA.FTZ R10, R22, R153, R3 ;  /* 0x00000099160a7223 */ /* 0x000fe20000010003 */
[C---:B------:R-:W-:Y:S01]  /*7500*/  FMUL.FTZ R3, R23.reuse, R154 ;  /* 0x0000009a17037220 */ /* 0x040fe20000410000 */
[----:B------:R-:W-:Y:S01]  /*7510*/  FFMA.FTZ R212, R212, R135, R199 ;  /* 0x00000087d4d47223 */ /* 0x000fe200000100c7 */
[----:B------:R-:W3:Y:S01]  /*7520*/  SHFL.DOWN PT, R167, R4, 0x1, 0x1f ;  /* 0x08201f0004a77f89 */ /* 0x000ee200000e0000 */
[C---:B------:R-:W-:Y:S01]  /*7530*/  FFMA.FTZ R137, R22.reuse, R137, -R12 ;  /* 0x0000008916897223 */ /* 0x040fe2000001080c */
[-C--:B------:R-:W-:Y:S01]  /*7540*/  FFMA.FTZ R135, R22, R11.reuse, -R3 ;  /* 0x0000000b16877223 */ /* 0x080fe20000010803 */
[----:B------:R-:W-:Y:S01]  /*7550*/  FMUL.FTZ R11, R23, R11 ;  /* 0x0000000b170b7220 */ /* 0x000fe20000410000 */
[----:B------:R-:W-:Y:S01]  /*7560*/  FMUL.FTZ R201, R201, R10 ;  /* 0x0000000ac9c97220 */ /* 0x000fe20000410000 */
[----:B0-----:R-:W-:Y:S01]  /*7570*/  @!P2 FADD.FTZ R6, R6, R169 ;  /* 0x000000a90606a221 */ /* 0x001fe20000010000 */
[C---:B------:R-:W-:Y:S01]  /*7580*/  FMUL.FTZ R3, R23.reuse, R139 ;  /* 0x0000008b17037220 */ /* 0x040fe20000410000 */
[----:B------:R-:W-:Y:S01]  /*7590*/  FFMA.FTZ R10, R22, R154, R11 ;  /* 0x0000009a160a7223 */ /* 0x000fe2000001000b */
[----:B------:R-:W-:Y:S01]  /*75a0*/  FFMA.FTZ R214, R214, R137, R201 ;  /* 0x00000089d6d67223 */ /* 0x000fe200000100c9 */
[-C--:B------:R-:W-:Y:S01]  /*75b0*/  FMUL.FTZ R12, R23, R155.reuse ;  /* 0x0000009b170c7220 */ /* 0x080fe20000410000 */
[----:B------:R-:W0:Y:S01]  /*75c0*/  SHFL.DOWN PT, R137, R6, 0x2, 0x1f ;  /* 0x08401f0006897f89 */ /* 0x000e2200000e0000 */
[----:B------:R-:W-:Y:S01]  /*75d0*/  FMUL.FTZ R203, R203, R10 ;  /* 0x0000000acbcb7220 */ /* 0x000fe20000410000 */
[----:B-1----:R-:W-:Y:S01]  /*75e0*/  @!P2 FADD.FTZ R7, R7, R24 ;  /* 0x000000180707a221 */ /* 0x002fe20000010000 */
[----:B------:R-:W-:Y:S01]  /*75f0*/  FFMA.FTZ R10, R22, R155, R3 ;  /* 0x0000009b160a7223 */ /* 0x000fe20000010003 */
[----:B------:R-:W-:Y:S01]  /*7600*/  FMUL.FTZ R3, R23, R13 ;  /* 0x0000000d17037220 */ /* 0x000fe20000410000 */
[----:B------:R-:W-:Y:S01]  /*7610*/  FFMA.FTZ R194, R194, R135, R203 ;  /* 0x00000087c2c27223 */ /* 0x000fe200000100cb */
[C---:B------:R-:W-:Y:S01]  /*7620*/  FFMA.FTZ R139, R22.reuse, R139, -R12 ;  /* 0x0000008b168b7223 */ /* 0x040fe2000001080c */
[----:B------:R-:W1:Y:S01]  /*7630*/  SHFL.DOWN PT, R24, R7, 0x2, 0x1f ;  /* 0x08401f0007187f89 */ /* 0x000e6200000e0000 */
[----:B------:R-:W-:Y:S01]  /*7640*/  FMUL.FTZ R205, R205, R10 ;  /* 0x0000000acdcd7220 */ /* 0x000fe20000410000 */
[-C--:B------:R-:W-:Y:S01]  /*7650*/  FMUL.FTZ R10, R23, R156.reuse ;  /* 0x0000009c170a7220 */ /* 0x080fe20000410000 */
[----:B--2---:R-:W-:Y:S01]  /*7660*/  @!P2 FADD.FTZ R5, R5, R18 ;  /* 0x000000120505a221 */ /* 0x004fe20000010000 */
[C---:B------:R-:W-:Y:S01]  /*7670*/  FFMA.FTZ R3, R22.reuse, R156, R3 ;  /* 0x0000009c16037223 */ /* 0x040fe20000010003 */
[----:B------:R-:W-:Y:S01]  /*7680*/  FMUL.FTZ R12, R23, R157 ;  /* 0x0000009d170c7220 */ /* 0x000fe20000410000 */
[----:B------:R-:W-:Y:S01]  /*7690*/  FFMA.FTZ R13, R22, R13, -R10 ;  /* 0x0000000d160d7223 */ /* 0x000fe2000001080a */
[----:B---3--:R-:W-:Y:S01]  /*76a0*/  @!P2 FADD.FTZ R4, R167, R4 ;  /* 0x00000004a704a221 */ /* 0x008fe20000010000 */
[----:B------:R-:W2:Y:S01]  /*76b0*/  SHFL.DOWN PT, R18, R5, 0x2, 0x1f ;  /* 0x08401f0005127f89 */ /* 0x000ea200000e0000 */
[----:B------:R-:W-:Y:S01]  /*76c0*/  ISETP.GT.AND P2, PT, R123, 0x1d, PT ;  /* 0x0000001d7b00780c */ /* 0x000fe20003f44270 */
[----:B------:R-:W-:Y:S01]  /*76d0*/  FMUL.FTZ R3, R138, R3 ;  /* 0x000000038a037220 */ /* 0x000fe20000410000 */
[----:B------:R-:W-:Y:S01]  /*76e0*/  FMUL.FTZ R197, R197, R148 ;  /* 0x00000094c5c57220 */ /* 0x000fe20000410000 */
[----:B------:R-:W3:Y:S01]  /*76f0*/  SHFL.DOWN PT, R11, R4, 0x2, 0x1f ;  /* 0x08401f00040b7f89 */ /* 0x000ee200000e0000 */
[----:B------:R-:W-:Y:S01]  /*7700*/  FFMA.FTZ R196, R196, R139, R205 ;  /* 0x0000008bc4c47223 */ /* 0x000fe200000100cd */
[----:B------:R-:W-:Y:S01]  /*7710*/  FFMA.FTZ R198, R198, R13, R3 ;  /* 0x0000000dc6c67223 */ /* 0x000fe20000010003 */
[-C--:B------:R-:W-:Y:S01]  /*7720*/  FMUL.FTZ R3, R23, R141.reuse ;  /* 0x0000008d17037220 */ /* 0x080fe20000410000 */
[----:B------:R-:W-:Y:S01]  /*7730*/  FFMA.FTZ R141, R22, R141, -R12 ;  /* 0x0000008d168d7223 */ /* 0x000fe2000001080c */
[----:B------:R-:W-:Y:S01]  /*7740*/  FFMA.FTZ R216, R216, R175, R197 ;  /* 0x000000afd8d87223 */ /* 0x000fe200000100c5 */
[----:B------:R-:W-:Y:S01]  /*7750*/  FFMA.FTZ R212, R83, R152, R212 ;  /* 0x0000009853d47223 */ /* 0x000fe200000100d4 */
[----:B------:R-:W-:Y:S01]  /*7760*/  FFMA.FTZ R10, R22, R157, R3 ;  /* 0x0000009d160a7223 */ /* 0x000fe20000010003 */
[----:B------:R-:W-:Y:S01]  /*7770*/  FMUL.FTZ R3, R23, R15 ;  /* 0x0000000f17037220 */ /* 0x000fe20000410000 */
[----:B------:R-:W-:Y:S01]  /*7780*/  FFMA.FTZ R151, R81, R151, R216 ;  /* 0x0000009751977223 */ /* 0x000fe200000100d8 */
[----:B0-----:R-:W-:Y:S01]  /*7790*/  @!P2 FADD.FTZ R6, R6, R137 ;  /* 0x000000890606a221 */ /* 0x001fe20000010000 */
[----:B------:R-:W-:Y:S01]  /*77a0*/  FMUL.FTZ R209, R209, R10 ;  /* 0x0000000ad1d17220 */ /* 0x000fe20000410000 */
[----:B-1----:R-:W-:Y:S01]  /*77b0*/  @!P2 FADD.FTZ R7, R7, R24 ;  /* 0x000000180707a221 */ /* 0x002fe20000010000 */
[-C--:B------:R-:W-:Y:S01]  /*77c0*/  FMUL.FTZ R10, R23, R158.reuse ;  /* 0x0000009e170a7220 */ /* 0x080fe20000410000 */
[----:B------:R-:W-:Y:S01]  /*77d0*/  FFMA.FTZ R3, R22, R158, R3 ;  /* 0x0000009e16037223 */ /* 0x000fe20000010003 */
[----:B------:R-:W0:Y:S01]  /*77e0*/  SHFL.DOWN PT, R135, R6, 0x4, 0x1f ;  /* 0x08801f0006877f89 */ /* 0x000e2200000e0000 */
[----:B------:R-:W-:Y:S01]  /*77f0*/  FFMA.FTZ R200, R200, R141, R209 ;  /* 0x0000008dc8c87223 */ /* 0x000fe200000100d1 */
[----:B------:R-:W-:Y:S01]  /*7800*/  FFMA.FTZ R15, R22, R15, -R10 ;  /* 0x0000000f160f7223 */ /* 0x000fe2000001080a */
[----:B------:R-:W-:Y:S01]  /*7810*/  FFMA.FTZ R153, R85, R153, R214 ;  /* 0x0000009955997223 */ /* 0x000fe200000100d6 */
[----:B------:R-:W1:Y:S01]  /*7820*/  SHFL.DOWN PT, R24, R7, 0x4, 0x1f ;  /* 0x08801f0007187f89 */ /* 0x000e6200000e0000 */
[----:B--2---:R-:W-:Y:S01]  /*7830*/  @!P2 FADD.FTZ R5, R5, R18 ;  /* 0x000000120505a221 */ /* 0x004fe20000010000 */
[----:B------:R-:W-:Y:S01]  /*7840*/  FFMA.FTZ R194, R87, R154, R194 ;  /* 0x0000009a57c27223 */ /* 0x000fe200000100c2 */
[----:B------:R-:W-:Y:S01]  /*7850*/  FFMA.FTZ R155, R89, R155, R196 ;  /* 0x0000009b599b7223 */ /* 0x000fe200000100c4 */
[----:B------:R-:W-:Y:S01]  /*7860*/  FFMA.FTZ R198, R91, R156, R198 ;  /* 0x0000009c5bc67223 */ /* 0x000fe200000100c6 */
        /* <DEDUP_REMOVED lines=8> */
[-C--:B------:R-:W-:Y:S01]  /*78f0*/  FFMA.FTZ R11, R22, R143.reuse, -R3 ;  /* 0x0000008f160b7223 */ /* 0x080fe20000010803 */
[C---:B------:R-:W-:Y:S01]  /*7900*/  FMUL.FTZ R143, R23.reuse, R143 ;  /* 0x0000008f178f7220 */ /* 0x040fe20000410000 */
[----:B------:R-:W-:Y:S01]  /*7910*/  FMUL.FTZ R3, R23, R17 ;  /* 0x0000001117037220 */ /* 0x000fe20000410000 */
[----:B------:R-:W-:Y:S01]  /*7920*/  FFMA.FTZ R202, R95, R158, R202 ;  /* 0x0000009e5fca7223 */ /* 0x000fe200000100ca */
[----:B------:R-:W-:Y:S01]  /*7930*/  FADD.FTZ R71, R14, R71 ;  /* 0x000000470e477221 */ /* 0x000fe20000010000 */
[C---:B------:R-:W-:Y:S01]  /*7940*/  FFMA.FTZ R10, R22.reuse, R159, R143 ;  /* 0x0000009f160a7223 */ /* 0x040fe2000001008f */
[----:B------:R-:W-:Y:S01]  /*7950*/  FFMA.FTZ R3, R22, R160, R3 ;  /* 0x000000a016037223 */ /* 0x000fe20000010003 */
[----:B0-----:R-:W-:Y:S01]  /*7960*/  @!P2 FADD.FTZ R6, R6, R135 ;  /* 0x000000870606a221 */ /* 0x001fe20000010000 */
[----:B------:R-:W-:Y:S01]  /*7970*/  FADD.FTZ R121, R218, R121 ;  /* 0x00000079da797221 */ /* 0x000fe20000010000 */
[----:B------:R-:W-:Y:S01]  /*7980*/  FMUL.FTZ R213, R213, R10 ;  /* 0x0000000ad5d57220 */ /* 0x000fe20000410000 */
[-C--:B------:R-:W-:Y:S01]  /*7990*/  FMUL.FTZ R10, R23, R160.reuse ;  /* 0x000000a0170a7220 */ /* 0x080fe20000410000 */
[----:B-1----:R-:W-:Y:S01]  /*79a0*/  @!P2 FADD.FTZ R7, R7, R24 ;  /* 0x000000180707a221 */ /* 0x002fe20000010000 */
[----:B------:R-:W0:Y:S01]  /*79b0*/  SHFL.DOWN PT, R15, R6, 0x8, 0x1f ;  /* 0x09001f00060f7f89 */ /* 0x000e2200000e0000 */
[----:B------:R-:W-:Y:S01]  /*79c0*/  FFMA.FTZ R204, R204, R11, R213 ;  /* 0x0000000bcccc7223 */ /* 0x000fe200000100d5 */
[----:B------:R-:W-:Y:S01]  /*79d0*/  FFMA.FTZ R17, R22, R17, -R10 ;  /* 0x0000001116117223 */ /* 0x000fe2000001080a */
[----:B------:R-:W-:Y:S01]  /*79e0*/  FMUL.FTZ R11, R16, R3 ;  /* 0x00000003100b7220 */ /* 0x000fe20000410000 */
[----:B------:R-:W-:Y:S01]  /*79f0*/  FMUL.FTZ R10, R23, R145 ;  /* 0x00000091170a7220 */ /* 0x000fe20000410000 */
[----:B--2---:R-:W-:Y:S01]  /*7a00*/  @!P2 FADD.FTZ R5, R5, R18 ;  /* 0x000000120505a221 */ /* 0x004fe20000010000 */
[----:B------:R-:W-:Y:S01]  /*7a10*/  FMUL.FTZ R3, R23, R161 ;  /* 0x000000a117037220 */ /* 0x000fe20000410000 */
[----:B------:R-:W1:Y:S01]  /*7a20*/  SHFL.DOWN PT, R18, R7, 0x8, 0x1f ;  /* 0x09001f0007127f89 */ /* 0x000e6200000e0000 */
[----:B------:R-:W-:Y:S01]  /*7a30*/  FFMA.FTZ R159, R97, R159, R204 ;  /* 0x0000009f619f7223 */ /* 0x000fe200000100cc */
[----:B---3--:R-:W-:Y:S01]  /*7a40*/  @!P2 FADD.FTZ R4, R4, R13 ;  /* 0x0000000d0404a221 */ /* 0x008fe20000010000 */
[----:B------:R-:W-:Y:S01]  /*7a50*/  ISETP.GT.AND P2, PT, R123, 0x17, PT ;  /* 0x000000177b00780c */ /* 0x000fe20003f44270 */
[----:B------:R-:W2:Y:S01]  /*7a60*/  SHFL.DOWN PT, R12, R5, 0x8, 0x1f ;  /* 0x09001f00050c7f89 */ /* 0x000ea200000e0000 */
[----:B------:R-:W-:Y:S01]  /*7a70*/  FFMA.FTZ R206, R206, R17, R11 ;  /* 0x00000011cece7223 */ /* 0x000fe2000001000b */
[C---:B------:R-:W-:Y:S01]  /*7a80*/  FFMA.FTZ R10, R22.reuse, R161, R10 ;  /* 0x000000a1160a7223 */ /* 0x040fe2000001000a */
[----:B------:R-:W-:Y:S01]  /*7a90*/  FFMA.FTZ R145, R22, R145, -R3 ;  /* 0x0000009116917223 */ /* 0x000fe20000010803 */
[----:B------:R-:W3:Y:S01]  /*7aa0*/  SHFL.DOWN PT, R13, R4, 0x8, 0x1f ;  /* 0x09001f00040d7f89 */ /* 0x000ee200000e0000 */
        /* <DEDUP_REMOVED lines=12> */
[----:B------:R-:W-:Y:S01]  /*7b70*/  FADD.FTZ R113, R198, R113 ;  /* 0x00000071c6717221 */ /* 0x000fe20000010000 */
[----:B------:R-:W-:Y:S01]  /*7b80*/  FADD.FTZ R68, R133, R68 ;  /* 0x0000004485447221 */ /* 0x000fe20000010000 */
[----:B------:R-:W-:Y:S01]  /*7b90*/  FADD.FTZ R80, R157, R80 ;  /* 0x000000509d507221 */ /* 0x000fe20000010000 */
[----:B-1----:R-:W-:Y:S01]  /*7ba0*/  @!P2 FADD.FTZ R7, R7, R18 ;  /* 0x000000120707a221 */ /* 0x002fe20000010000 */
[----:B------:R-:W-:Y:S01]  /*7bb0*/  FADD.FTZ R69, R132, R69 ;  /* 0x0000004584457221 */ /* 0x000fe20000010000 */
[----:B------:R-:W-:Y:S01]  /*7bc0*/  FADD.FTZ R111, R202, R111 ;  /* 0x0000006fca6f7221 */ /* 0x000fe20000010000 */
[----:B------:R-:W-:Y:S01]  /*7bd0*/  FADD.FTZ R70, R25, R70 ;  /* 0x0000004619467221 */ /* 0x000fe20000010000 */
[----:B--2---:R-:W-:Y:S01]  /*7be0*/  @!P2 FADD.FTZ R5, R5, R12 ;  /* 0x0000000c0505a221 */ /* 0x004fe20000010000 */
[----:B------:R0:W1:Y:S01]  /*7bf0*/  SHFL.DOWN PT, R14, R7, 0x10, 0x1f ;  /* 0x0a001f00070e7f89 */ /* 0x00006200000e0000 */
[----:B------:R-:W-:Y:S01]  /*7c00*/  FADD.FTZ R78, R159, R78 ;  /* 0x0000004e9f4e7221 */ /* 0x000fe20000010000 */
[----:B------:R-:W-:Y:S01]  /*7c10*/  FFMA.FTZ R206, R99, R160, R206 ;  /* 0x000000a063ce7223 */ /* 0x000fe200000100ce */
[----:B---3--:R-:W-:Y:S01]  /*7c20*/  @!P2 FADD.FTZ R4, R4, R13 ;  /* 0x0000000d0404a221 */ /* 0x008fe20000010000 */
[----:B------:R0:W2:Y:S01]  /*7c30*/  SHFL.DOWN PT, R12, R5, 0x10, 0x1f ;  /* 0x0a001f00050c7f89 */ /* 0x0000a200000e0000 */
[----:B------:R-:W-:Y:S01]  /*7c40*/  FMUL.FTZ R217, R217, R10 ;  /* 0x0000000ad9d97220 */ /* 0x000fe20000410000 */
[----:B------:R-:W-:-:S02]  /*7c50*/  FMUL.FTZ R3, R23, R19 ;  /* 0x0000001317037220 */ /* 0x000fc40000410000 */
[----:B------:R0:W3:Y:S04]  /*7c60*/  SHFL.DOWN PT, R13, R6, 0x10, 0x1f ;  /* 0x0a001f00060d7f89 */ /* 0x0000e800000e0000 */
[----:B------:R0:W4:Y:S01]  /*7c70*/  SHFL.DOWN PT, R11, R4, 0x10, 0x1f ;  /* 0x0a001f00040b7f89 */ /* 0x00012200000e0000 */
[----:B------:R-:W-:Y:S05]  /*7c80*/  @P3 BRA `(.L_x_6240) ;  /* 0x0000000000203947 */ /* 0x000fea0003800000 */
[----:B------:R-:W-:Y:S01]  /*7c90*/  ISETP.NE.AND P2, PT, R123, RZ, PT ;  /* 0x000000ff7b00720c */ /* 0x000fe20003f45270 */
[----:B0---4-:R-:W-:Y:S01]  /*7ca0*/  FADD.FTZ R4, R4, R11 ;  /* 0x0000000b04047221 */ /* 0x011fe20000010000 */
[----:B--2---:R-:W-:Y:S01]  /*7cb0*/  FADD.FTZ R5, R5, R12 ;  /* 0x0000000c05057221 */ /* 0x004fe20000010000 */
[----:B---3--:R-:W-:Y:S01]  /*7cc0*/  FADD.FTZ R6, R6, R13 ;  /* 0x0000000d06067221 */ /* 0x008fe20000010000 */
[----:B-1----:R-:W-:-:S09]  /*7cd0*/  FADD.FTZ R7, R7, R14 ;  /* 0x0000000e07077221 */ /* 0x002fd20000010000 */
[----:B------:R-:W-:-:S04]  /*7ce0*/  @!P2 SHF.R.U32.HI R10, RZ, 0x1, R127 ;  /* 0x00000001ff0aa819 */ /* 0x000fc8000001167f */
[----:B------:R-:W-:-:S05]  /*7cf0*/  @!P2 LOP3.LUT R10, R10, 0x1f0, RZ, 0xc0, !PT ;  /* 0x000001f00a0aa812 */ /* 0x000fca00078ec0ff */
[----:B------:R0:W-:Y:S02]  /*7d00*/  @!P2 STS.128 [R10+UR27+0x860], R4 ;  /* 0x000860040a00a988 */ /* 0x0001e40008000c1b */
.L_x_6240:
[----:B------:R-:W-:Y:S05]  /*7d10*/  BSYNC.RECONVERGENT B0 ;  /* 0x0000000000007941 */ /* 0x000fea0003800200 */
.L_x_6239:
[C---:B0-----:R-:W-:Y:S01]  /*7d20*/  FMUL.FTZ R10, R23.reuse, R147 ;  /* 0x00000093170a7220 */ /* 0x041fe20000410000 */
[CC--:B-1----:R-:W-:Y:S01]  /*7d30*/  FMUL.FTZ R14, R23.reuse, R162.reuse ;  /* 0x000000a2170e7220 */ /* 0x0c2fe20000410000 */
[C---:B------:R-:W-:Y:S01]  /*7d40*/  FFMA.FTZ R3, R22.reuse, R162, R3 ;  /* 0x000000a216037223 */ /* 0x040fe20000010003 */
[-C--:B--2---:R-:W-:Y:S01]  /*7d50*/  FMUL.FTZ R12, R23, R163.reuse ;  /* 0x000000a3170c7220 */ /* 0x084fe20000410000 */
[C---:B------:R-:W-:Y:S01]  /*7d60*/  FFMA.FTZ R10, R22.reuse, R163, R10 ;  /* 0x000000a3160a7223 */ /* 0x040fe2000001000a */
[----:B------:R-:W-:Y:S01]  /*7d70*/  FFMA.FTZ R19, R22, R19, -R14 ;  /* 0x0000001316137223 */ /* 0x000fe2000001080e */
[----:B------:R-:W-:Y:S01]  /*7d80*/  FMUL.FTZ R3, R8, R3 ;  /* 0x0000000308037220 */ /* 0x000fe20000410000 */
[----:B------:R-:W-:Y:S01]  /*7d90*/  FFMA.FTZ R12, R22, R147, -R12 ;  /* 0x00000093160c7223 */ /* 0x000fe2000001080c */
[----:B------:R-:W-:Y:S01]  /*7da0*/  FMUL.FTZ R10, R221, R10 ;  /* 0x0000000add0a7220 */ /* 0x000fe20000410000 */
[----:B------:R-:W-:Y:S01]  /*7db0*/  FFMA.FTZ R208, R208, R145, R217 ;  /* 0x00000091d0d07223 */ /* 0x000fe200000100d9 */
[----:B------:R-:W-:Y:S01]  /*7dc0*/  FFMA.FTZ R210, R210, R19, R3 ;  /* 0x00000013d2d27223 */ /* 0x000fe20000010003 */
[----:B------:R-:W-:Y:S01]  /*7dd0*/  BAR.SYNC.DEFER_BLOCKING 0x0 ;  /* 0x0000000000007b1d */ /* 0x000fe20000010000 */
[----:B------:R-:W-:Y:S01]  /*7de0*/  FFMA.FTZ R10, R195, R12, R10 ;  /* 0x0000000cc30a7223 */ /* 0x000fe2000001000a */
[----:B------:R-:W-:Y:S01]  /*7df0*/  FFMA.FTZ R161, R101, R161, R208 ;  /* 0x000000a165a17223 */ /* 0x000fe200000100d0 */
[----:B------:R-:W-:Y:S01]  /*7e00*/  FFMA.FTZ R210, R103, R162, R210 ;  /* 0x000000a267d27223 */ /* 0x000fe200000100d2 */
[----:B------:R-:W-:Y:S01]  /*7e10*/  FADD.FTZ R109, R206, R109 ;  /* 0x0000006dce6d7221 */ /* 0x000fe20000010000 */
[----:B------:R-:W-:Y:S01]  /*7e20*/  FFMA.FTZ R163, R105, R163, R10 ;  /* 0x000000a369a37223 */ /* 0x000fe2000001000a */
        /* <DEDUP_REMOVED lines=8> */
[----:B------:R-:W-:Y:S01]  /*7eb0*/  LEA R14, R27, UR27, 0x3 ;  /* 0x0000001b1b0e7c11 */ /* 0x000fe2000f8e18ff */
[----:B----4-:R-:W0:Y:S04]  /*7ec0*/  LDS.128 R8, [UR27+0x870] ;  /* 0x0008701bff087984 */ /* 0x010e280008000c00 */
[----:B------:R-:W-:-:S13]  /*7ed0*/  PLOP3.LUT P0, PT, PT, PT, UP0, 0x80, 0x8 ;  /* 0x000000000008781c */ /* 0x000fda0003f0f008 */
[----:B------:R-:W1:Y:S04]  /*7ee0*/  @P0 LDS.64 R2, [R14+0x3ab0] ;  /* 0x003ab0000e020984 */ /* 0x000e680000000a00 */
[----:B---3--:R-:W2:Y:S01]  /*7ef0*/  @P0 LDS.64 R12, [R14+0x32b0] ;  /* 0x0032b0000e0c0984 */ /* 0x008ea20000000a00 */
[----:B0-----:R-:W-:Y:S01]  /*7f00*/  FADD.FTZ R6, R10, R6 ;  /* 0x000000060a067221 */ /* 0x001fe20000010000 */
[----:B------:R-:W-:Y:S01]  /*7f10*/  FADD.FTZ R7, R11, R7 ;  /* 0x000000070b077221 */ /* 0x000fe20000010000 */
[----:B------:R-:W-:Y:S01]  /*7f20*/  FADD.FTZ R4, R8, R4 ;  /* 0x0000000408047221 */ /* 0x000fe20000010000 */
[----:B------:R-:W-:Y:S01]  /*7f30*/  FADD.FTZ R5, R9, R5 ;  /* 0x0000000509057221 */ /* 0x000fe20000010000 */
[----:B-1----:R-:W-:Y:S01]  /*7f40*/  @P0 FADD.FTZ R6, R6, R2 ;  /* 0x0000000206060221 */ /* 0x002fe20000010000 */
[----:B------:R-:W-:Y:S01]  /*7f50*/  @P0 FADD.FTZ R7, R7, R3 ;  /* 0x0000000307070221 */ /* 0x000fe20000010000 */
[----:B--2---:R-:W-:Y:S01]  /*7f60*/  @P0 FADD.FTZ R4, R4, R12 ;  /* 0x0000000c04040221 */ /* 0x004fe20000010000 */
[----:B------:R-:W-:-:S03]  /*7f70*/  @P0 FADD.FTZ R5, R5, R13 ;  /* 0x0000000d05050221 */ /* 0x000fc60000010000 */
[----:B------:R0:W-:Y:S04]  /*7f80*/  STS.64 [R14+0x3ab0], R6 ;  /* 0x003ab0060e007388 */ /* 0x0001e80000000a00 */
[----:B------:R0:W-:Y:S02]  /*7f90*/  STS.64 [R14+0x32b0], R4 ;  /* 0x0032b0040e007388 */ /* 0x0001e40000000a00 */
.L_x_6242:
[----:B------:R-:W-:Y:S05]  /*7fa0*/  BSYNC.RECONVERGENT B0 ;  /* 0x0000000000007941 */ /* 0x000fea0003800200 */
.L_x_6241:
[----:B------:R-:W-:-:S04]  /*7fb0*/  IADD3 R27, PT, PT, R27, 0x1, RZ ;  /* 0x000000011b1b7810 */ /* 0x000fc80007ffe0ff */
[----:B------:R-:W-:-:S13]  /*7fc0*/  ISETP.GE.AND P0, PT, R27, UR35, PT ;  /* 0x000000231b007c0c */ /* 0x000fda000bf06270 */
[----:B------:R-:W-:Y:S05]  /*7fd0*/  @!P0 BRA `(.L_x_6243) ;  /* 0xffffffa400788947 */ /* 0x000fea000383ffff */
.L_x_6209:
[----:B------:R-:W-:Y:S01]  /*7fe0*/  BAR.SYNC.DEFER_BLOCKING 0x0 ;  /* 0x0000000000007b1d */ /* 0x000fe20000010000 */
[----:B------:R-:W-:Y:S01]  /*7ff0*/  F2FP.F16.F32.PACK_AB R72, R72, R73 ;  /* 0x000000494848723e */ /* 0x000fe200000000ff */
[----:B------:R-:W-:Y:S01]  /*8000*/  ULEA UR22, UR11, 0xfffffc00, 0xa ;  /* 0xfffffc000b167891 */ /* 0x000fe2000f8e50ff */
[----:B------:R-:W-:Y:S01]  /*8010*/  F2FP.F16.F32.PACK_AB R70, R70, R71 ;  /* 0x000000474646723e */ /* 0x000fe200000000ff */
[----:B------:R-:W-:Y:S01]  /*8020*/  UIADD3 UR12, UP0, UPT, UR12, -0x800, URZ ;  /* 0xfffff8000c0c7890 */ /* 0x000fe2000ff1e0ff */
[----:B------:R-:W-:Y:S01]  /*8030*/  PRMT R45, R72, 0x7632, R45 ;  /* 0x00007632482d7816 */ /* 0x000fe2000000002d */
[----:B------:R-:W1:Y:S01]  /*8040*/  LDCU UR19, c[0x0][0x388] ;  /* 0x00007100ff1377ac */ /* 0x000e620008000800 */
[----:B------:R-:W-:Y:S02]  /*8050*/  F2FP.F16.F32.PACK_AB R68, R68, R69 ;  /* 0x000000454444723e */ /* 0x000fe400000000ff */
[----:B------:R-:W-:Y:S01]  /*8060*/  F2FP.F16.F32.PACK_AB R66, R66, R67 ;  /* 0x000000434242723e */ /* 0x000fe200000000ff */
[----:B------:R-:W2:Y:S01]  /*8070*/  LDCU.64 UR28, c[0x0][0x4f8] ;  /* 0x00009f00ff1c77ac */ /* 0x000ea20008000a00 */
[----:B------:R-:W-:-:S02]  /*8080*/  PRMT R0, R70, 0x7632, R0 ;  /* 0x0000763246007816 */ /* 0x000fc40000000000 */
[----:B------:R-:W-:Y:S01]  /*8090*/  PRMT R2, R68, 0x7632, R2 ;  /* 0x0000763244027816 */ /* 0x000fe20000000002 */
[----:B------:R-:W5:Y:S01]  /*80a0*/  LDCU.64 UR30, c[0x0][0x500] ;  /* 0x0000a000ff1e77ac */ /* 0x000f620008000a00 */
        /* <DEDUP_REMOVED lines=9> */
[----:B-1----:R-:W-:Y:S01]  /*8140*/  UIADD3 UR19, UPT, UPT, -UR22, UR19, URZ ;  /* 0x0000001316137290 */ /* 0x002fe2000fffe1ff */
[----:B------:R-:W-:Y:S01]  /*8150*/  PRMT R3, R64, 0x7632, R3 ;  /* 0x0000763240037816 */ /* 0x000fe20000000003 */
[----:B------:R-:W-:Y:S01]  /*8160*/  UIADD3 UR14, UP1, UPT, UR14, -0x800, URZ ;  /* 0xfffff8000e0e7890 */ /* 0x000fe2000ff3e0ff */
[----:B------:R1:W-:Y:S01]  /*8170*/  STS.U16 [R90+0x6], R0 ;  /* 0x000006005a007388 */ /* 0x0003e20000000400 */
[----:B--2---:R-:W-:-:S02]  /*8180*/  UIMAD.WIDE.U32 UR20, UR26, UR28, UR22 ;  /* 0x0000001c1a1472a5 */ /* 0x004fc4000f8e0016 */
[----:B------:R-:W-:Y:S01]  /*8190*/  MOV R10, UR19 ;  /* 0x00000013000a7c02 */ /* 0x000fe20008000f00 */
[----:B------:R2:W-:Y:S01]  /*81a0*/  STS.U16 [R90+0xa], R2 ;  /* 0x00000a025a007388 */ /* 0x0005e20000000400 */
[----:B------:R-:W-:Y:S01]  /*81b0*/  UIMAD UR21, UR26, UR29, UR21 ;  /* 0x0000001d1a1572a4 */ /* 0x000fe2000f8e0215 */
[----:B0-----:R-:W-:Y:S01]  /*81c0*/  PRMT R45, R66, 0x7632, R45 ;  /* 0x00007632422d7816 */ /* 0x001fe2000000002d */
[----:B------:R-:W0:Y:S01]  /*81d0*/  LDCU.64 UR28, c[0x0][0x550] ;  /* 0x0000aa00ff1c77ac */ /* 0x000e220008000a00 */
[----:B------:R-:W-:Y:S01]  /*81e0*/  STS.U16 [R90], R72 ;  /* 0x000000485a007388 */ /* 0x000fe20000000400 */
[----:B-1----:R-:W-:Y:S01]  /*81f0*/  PRMT R0, R62, 0x7632, R0 ;  /* 0x000076323e007816 */ /* 0x002fe20000000000 */
[----:B-----5:R-:W-:Y:S02]  /*8200*/  UIMAD.WIDE.U32 UR20, UR8, UR30, UR20 ;  /* 0x0000001e081472a5 */ /* 0x020fe4000f8e0014 */
[----:B------:R1:W-:Y:S01]  /*8210*/  STS.U16 [R90+0xe], R45 ;  /* 0x00000e2d5a007388 */ /* 0x0003e20000000400 */
[----:B------:R-:W-:Y:S01]  /*8220*/  UIADD3 UR17, UP2, UPT, UR17, -0x800, URZ ;  /* 0xfffff80011117890 */ /* 0x000fe2000ff5e0ff */
[----:B--2---:R-:W-:Y:S01]  /*8230*/  PRMT R2, R58, 0x7632, R2 ;  /* 0x000076323a027816 */ /* 0x004fe20000000002 */
[----:B------:R-:W-:Y:S01]  /*8240*/  UIMAD UR19, UR8, UR31, UR21 ;  /* 0x0000001f081372a4 */ /* 0x000fe2000f8e0215 */
[----:B------:R-:W-:Y:S01]  /*8250*/  STS.U16 [R90+0x4], R70 ;  /* 0x000004465a007388 */ /* 0x000fe20000000400 */
[----:B------:R-:W2:Y:S03]  /*8260*/  LDCU.64 UR30, c[0x0][0x560] ;  /* 0x0000ac00ff1e77ac */ /* 0x000ea60008000a00 */
[----:B------:R-:W-:Y:S01]  /*8270*/  STS.U16 [R90+0x8], R68 ;  /* 0x000008445a007388 */ /* 0x000fe20000000400 */
[----:B------:R-:W-:Y:S01]  /*8280*/  UIADD3.X UR16, UPT, UPT, UR16, -0x1, URZ, UP1, !UPT ;  /* 0xffffffff10107890 */ /* 0x000fe20008ffe4ff */
[----:B-1----:R-:W-:Y:S01]  /*8290*/  PRMT R45, R60, 0x7632, R45 ;  /* 0x000076323c2d7816 */ /* 0x002fe2000000002d */
[----:B------:R-:W-:Y:S01]  /*82a0*/  UIADD3.X UR18, UPT, UPT, UR18, -0x1, URZ, UP2, !UPT ;  /* 0xffffffff12127890 */ /* 0x000fe200097fe4ff */
[----:B------:R-:W-:Y:S04]  /*82b0*/  STS.U16 [R90+0xc], R66 ;  /* 0x00000c425a007388 */ /* 0x000fe80000000400 */
[----:B------:R-:W-:Y:S04]  /*82c0*/  STS.U16 [R90+0x10], R64 ;  /* 0x000010405a007388 */ /* 0x000fe80000000400 */
[----:B------:R-:W-:Y:S04]  /*82d0*/  STS.U16 [R90+0x12], R3 ;  /* 0x000012035a007388 */ /* 0x000fe80000000400 */
[----:B------:R-:W-:Y:S04]  /*82e0*/  STS.U16 [R90+0x14], R62 ;  /* 0x0000143e5a007388 */ /* 0x000fe80000000400 */
[----:B------:R1:W-:Y:S04]  /*82f0*/  STS.U16 [R90+0x16], R0 ;  /* 0x000016005a007388 */ /* 0x0003e80000000400 */
[----:B------:R-:W-:Y:S04]  /*8300*/  STS.U16 [R90+0x18], R60 ;  /* 0x0000183c5a007388 */ /* 0x000fe80000000400 */
[----:B------:R-:W-:Y:S01]  /*8310*/  STS.U16 [R90+0x1a], R45 ;  /* 0x00001a2d5a007388 */ /* 0x000fe20000000400 */
[----:B-1----:R-:W-:-:S03]  /*8320*/  SHF.L.U32 R0, R127, 0x4, RZ ;  /* 0x000000047f007819 */ /* 0x002fc600000006ff */
[----:B------:R-:W-:Y:S01]  /*8330*/  STS.U16 [R90+0x1c], R58 ;  /* 0x00001c3a5a007388 */ /* 0x000fe20000000400 */
[----:B------:R-:W-:-:S03]  /*8340*/  LOP3.LUT R0, R0, 0x3e00, RZ, 0xc0, !PT ;  /* 0x00003e0000007812 */ /* 0x000fc600078ec0ff */
[----:B------:R0:W-:Y:S01]  /*8350*/  STS.U16 [R90+0x1e], R2 ;  /* 0x00001e025a007388 */ /* 0x0001e20000000400 */
[----:B------:R-:W-:-:S03]  /*8360*/  NOP ;  /* 0x0000000000007918 */ /* 0x000fc60000000000 */
[----:B------:R-:W-:Y:S01]  /*8370*/  LDS.U16 R7, [R122] ;  /* 0x000000007a077984 */ /* 0x000fe20000000400 */
[----:B------:R-:W-:Y:S02]  /*8380*/  LOP3.LUT R5, R0, 0x1f, R127, 0xf8, !PT ;  /* 0x0000001f00057812 */ /* 0x000fe400078ef87f */
[----:B------:R-:W-:Y:S01]  /*8390*/  IADD3 R8, PT, PT, R125, R0, RZ ;  /* 0x000000007d087210 */ /* 0x000fe20007ffe0ff */
[----:B------:R-:W-:Y:S01]  /*83a0*/  LDS.U16 R9, [R120+0x40] ;  /* 0x0000400078097984 */ /* 0x000fe20000000400 */
[----:B------:R-:W-:Y:S01]  /*83b0*/  IADD3 R3, P1, PT, R5, UR20, RZ ;  /* 0x0000001405037c10 */ /* 0x000fe2000ff3e0ff */
[----:B------:R-:W1:Y:S01]  /*83c0*/  LDCU.64 UR20, c[0x0][0x518] ;  /* 0x0000a300ff1477ac */ /* 0x000e620008000a00 */
[C---:B------:R-:W-:Y:S01]  /*83d0*/  IADD3 R39, PT, PT, R8.reuse, 0x20, RZ ;  /* 0x0000002008277810 */ /* 0x040fe20007ffe0ff */
[----:B----4-:R-:W-:Y:S01]  /*83e0*/  LDS.U16 R11, [R118+0x80] ;  /* 0x00008000760b7984 */ /* 0x010fe20000000400 */
[----:B------:R-:W-:Y:S02]  /*83f0*/  IADD3.X R6, PT, PT, RZ, UR19, RZ, P1, !PT ;  /* 0x00000013ff067c10 */ /* 0x000fe40008ffe4ff */
[----:B0-----:R-:W-:Y:S01]  /*8400*/  LEA R2, P1, R3, UR28, 0x1 ;  /* 0x0000001c03027c11 */ /* 0x001fe2000f8208ff */
[----:B---3--:R-:W-:Y:S01]  /*8410*/  LDS.U16 R13, [R116+0xc0] ;  /* 0x0000c000740d7984 */ /* 0x008fe20000000400 */
[----:B------:R-:W-:-:S02]  /*8420*/  IADD3 R41, PT, PT, R8, 0x40, RZ ;  /* 0x0000004008297810 */ /* 0x000fc40007ffe0ff */
[----:B------:R-:W-:Y:S01]  /*8430*/  LEA.HI.X R3, R3, UR29, R6, 0x1, P1 ;  /* 0x0000001d03037c11 */ /* 0x000fe200088f0c06 */
[----:B------:R-:W-:Y:S01]  /*8440*/  LDS.U16 R15, [R114+0x100] ;  /* 0x00010000720f7984 */ /* 0x000fe20000000400 */
[C---:B------:R-:W-:Y:S01]  /*8450*/  IADD3 R43, PT, PT, R8.reuse, 0x60, RZ ;  /* 0x00000060082b7810 */ /* 0x040fe20007ffe0ff */
[----:B------:R-:W0:Y:S01]  /*8460*/  LDCU.64 UR28, c[0x0][0x520] ;  /* 0x0000a400ff1c77ac */ /* 0x000e220008000a00 */
[C---:B------:R-:W-:Y:S01]  /*8470*/  IADD3 R45, PT, PT, R8.reuse, 0x80, RZ ;  /* 0x00000080082d7810 */ /* 0x040fe20007ffe0ff */
[----:B------:R-:W-:Y:S01]  /*8480*/  LDS.U16 R17, [R112+0x140] ;  /* 0x0001400070117984 */ /* 0x000fe20000000400 */
[C---:B------:R-:W-:Y:S02]  /*8490*/  IADD3 R47, PT, PT, R8.reuse, 0xa0, RZ ;  /* 0x000000a0082f7810 */ /* 0x040fe40007ffe0ff */
[C---:B------:R-:W-:Y:S01]  /*84a0*/  IADD3 R49, PT, PT, R8.reuse, 0xc0, RZ ;  /* 0x000000c008317810 */ /* 0x040fe20007ffe0ff */
[----:B------:R-:W-:Y:S01]  /*84b0*/  LDS.U16 R19, [R110+0x180] ;  /* 0x000180006e137984 */ /* 0x000fe20000000400 */
[C---:B------:R-:W-:Y:S01]  /*84c0*/  IADD3 R51, PT, PT, R8.reuse, 0xe0, RZ ;  /* 0x000000e008337810 */ /* 0x040fe20007ffe0ff */
[----:B-1----:R-:W-:Y:S01]  /*84d0*/  UIMAD.WIDE.U32 UR22, UR26, UR20, UR22 ;  /* 0x000000141a1672a5 */ /* 0x002fe2000f8e0016 */
        /* <DEDUP_REMOVED lines=11> */
[----:B0-----:R-:W-:Y:S01]  /*8590*/  UIMAD.WIDE.U32 UR20, UR8, UR28, UR20 ;  /* 0x0000001c081472a5 */ /* 0x001fe2000f8e0014 */
[C---:B------:R-:W-:Y:S01]  /*85a0*/  IADD3 R65, PT, PT, R8.reuse, 0x1c0, RZ ;  /* 0x000001c008417810 */ /* 0x040fe20007ffe0ff */
[----:B------:R-:W-:Y:S01]  /*85b0*/  LDS.U16 R27, [R102+0x280] ;  /* 0x00028000661b7984 */ /* 0x000fe20000000400 */
[----:B------:R-:W-:Y:S01]  /*85c0*/  IADD3 R67, PT, PT, R8, 0x1e0, RZ ;  /* 0x000001e008437810 */ /* 0x000fe20007ffe0ff */
[----:B------:R-:W-:-:S02]  /*85d0*/  UIMAD UR19, UR8, UR29, UR21 ;  /* 0x0000001d081372a4 */ /* 0x000fc4000f8e0215 */
        /* <DEDUP_REMOVED lines=113> */
[----:B0-----:R-:W-:-:S04]  /*8cf0*/  IADD3 R3, P0, PT, R5, UR20, RZ ;  /* 0x0000001405037c10 */ /* 0x001fc8000ff1e0ff */
[----:B-1----:R-:W-:Y:S01]  /*8d00*/  IADD3.X R6, PT, PT, RZ, UR19, RZ, P0, !PT ;  /* 0x00000013ff067c10 */ /* 0x002fe200087fe4ff */
[----:B------:R-:W-:Y:S01]  /*8d10*/  UIADD3 UR19, UPT, UPT, UR11, -0x1, URZ ;  /* 0xffffffff0b137890 */ /* 0x000fe2000fffe0ff */
[----:B--2---:R-:W-:-:S04]  /*8d20*/  LEA R2, P3, R3, UR30, 0x1 ;  /* 0x0000001e03027c11 */ /* 0x004fc8000f8608ff */
[----:B------:R-:W-:Y:S02]  /*8d30*/  LEA.HI.X R3, R3, UR31, R6, 0x1, P3 ;  /* 0x0000001f03037c11 */ /* 0x000fe400098f0c06 */
[----:B------:R-:W-:Y:S01]  /*8d40*/  UMOV UR11, UR19 ;  /* 0x00000013000b7c82 */ /* 0x000fe20008000000 */
[----:B------:R-:W0:Y:S02]  /*8d50*/  LDS R4, [UR27+0x840] ;  /* 0x0008401bff047984 */ /* 0x000e240008000800 */
[-C--:B0-----:R-:W-:Y:S02]  /*8d60*/  ISETP.GE.AND P2, PT, R5, R4.reuse, PT ;  /* 0x000000040500720c */ /* 0x081fe40003f46270 */
[-C--:B------:R-:W-:Y:S02]  /*8d70*/  ISETP.GE.AND P1, PT, R39, R4.reuse, PT ;  /* 0x000000042700720c */ /* 0x080fe40003f26270 */
[-C--:B------:R-:W-:Y:S02]  /*8d80*/  ISETP.GE.AND P0, PT, R41, R4.reuse, PT ;  /* 0x000000042900720c */ /* 0x080fe40003f06270 */
[----:B------:R-:W-:-:S02]  /*8d90*/  ISETP.GE.AND P4, PT, R43, R4, PT ;  /* 0x000000042b00720c */ /* 0x000fc40003f86270 */
        /* <DEDUP_REMOVED lines=29> */
.L_x_6208:
        /* <DEDUP_REMOVED lines=34> */
[----:B-1----:R-:W1:Y:S01]  /*9190*/  LDS R0, [UR4+0x858] ;  /* 0x00085804ff007984 */ /* 0x002e620008000800 */
[----:B------:R-:W-:-:S04]  /*91a0*/  ULEA UR4, UP0, UR8, UR12, 0x2 ;  /* 0x0000000c08047291 */ /* 0x000fc8000f8010ff */
[----:B------:R-:W-:Y:S02]  /*91b0*/  ULEA.HI.X UR5, UR8, UR13, URZ, 0x2, UP0 ;  /* 0x0000000d08057291 */ /* 0x000fe400080f14ff */
[----:B------:R-:W-:-:S04]  /*91c0*/  MOV R2, UR4 ;  /* 0x0000000400027c02 */ /* 0x000fc80008000f00 */
[----:B------:R-:W-:Y:S01]  /*91d0*/  MOV R3, UR5 ;  /* 0x0000000500037c02 */ /* 0x000fe20008000f00 */
[----:B-1----:R-:W-:-:S05]  /*91e0*/  FADD.FTZ R7, R7, R0 ;  /* 0x0000000007077221 */ /* 0x002fca0000010000 */
[----:B------:R2:W-:Y:S02]  /*91f0*/  REDG.E.ADD.F32.FTZ.RN.STRONG.GPU desc[UR24][R2.64], R7 ;  /* 0x00000007020079a6 */ /* 0x0005e4000c12f318 */
.L_x_6246:
[----:B------:R-:W-:Y:S05]  /*9200*/  BSYNC.RECONVERGENT B0 ;  /* 0x0000000000007941 */ /* 0x000fea0003800200 */
.L_x_6245:
        /* <DEDUP_REMOVED lines=32> */
[----:B------:R-:W1:Y:S01]  /*9410*/  LDS R5, [UR4+0x858] ;  /* 0x00085804ff057984 */ /* 0x000e620008000800 */
[----:B------:R-:W-:-:S04]  /*9420*/  ULEA UR4, UP0, UR8, UR14, 0x2 ;  /* 0x0000000e08047291 */ /* 0x000fc8000f8010ff */
[----:B------:R-:W-:Y:S02]  /*9430*/  ULEA.HI.X UR5, UR8, UR15, URZ, 0x2, UP0 ;  /* 0x0000000f08057291 */ /* 0x000fe400080f14ff */
[----:B------:R-:W-:-:S04]  /*9440*/  MOV R2, UR4 ;  /* 0x0000000400027c02 */ /* 0x000fc80008000f00 */
[----:B------:R-:W-:Y:S01]  /*9450*/  MOV R3, UR5 ;  /* 0x0000000500037c02 */ /* 0x000fe20008000f00 */
[----:B-1----:R-:W-:-:S05]  /*9460*/  FADD.FTZ R5, R4, R5 ;  /* 0x0000000504057221 */ /* 0x002fca0000010000 */
[----:B------:R1:W-:Y:S02]  /*9470*/  REDG.E.ADD.F32.FTZ.RN.STRONG.GPU desc[UR24][R2.64], R5 ;  /* 0x00000005020079a6 */ /* 0x0003e4000c12f318 */
.L_x_6248:
[----:B------:R-:W-:Y:S05]  /*9480*/  BSYNC.RECONVERGENT B0 ;  /* 0x0000000000007941 */ /* 0x000fea0003800200 */
.L_x_6247:
[----:B------:R-:W-:Y:S05]  /*9490*/  @P0 EXIT ;  /* 0x000000000000094d */ /* 0x000fea0003800000 */
[----:B------:R-:W3:Y:S01]  /*94a0*/  LDCU.64 UR12, c[0x0][0x4e8] ;  /* 0x00009d00ff0c77ac */ /* 0x000ee20008000a00 */
[----:B------:R-:W4:Y:S01]  /*94b0*/  S2UR UR22, SR_CgaCtaId ;  /* 0x00000000001679c3 */ /* 0x000f220000008800 */
[----:B------:R-:W-:Y:S01]  /*94c0*/  BSSY.RECONVERGENT B0, `(.L_x_6249) ;  /* 0x0000054000007945 */ /* 0x000fe20003800200 */
[----:B------:R-:W0:Y:S01]  /*94d0*/  LDCU.64 UR18, c[0x0][0x4c8] ;  /* 0x00009900ff1277ac */ /* 0x000e220008000a00 */
[----:B------:R-:W1:Y:S01]  /*94e0*/  LDCU.64 UR20, c[0x0][0x4a8] ;  /* 0x00009500ff1477ac */ /* 0x000e620008000a00 */
[----:B------:R-:W-:Y:S01]  /*94f0*/  UMOV UR17, 0x400 ;  /* 0x0000040000117882 */ /* 0x000fe20000000000 */
[----:B------:R-:W0:Y:S01]  /*9500*/  LDCU UR23, c[0x0][0x360] ;  /* 0x00006c00ff1777ac */ /* 0x000e220008000800 */
[----:B------:R-:W1:Y:S01]  /*9510*/  LDCU.64 UR40, c[0x0][0x3e0] ;  /* 0x00007c00ff2877ac */ /* 0x000e620008000a00 */
[----:B---3--:R-:W-:Y:S01]  /*9520*/  UIMAD.WIDE.U32 UR4, UR8, UR12, URZ ;  /* 0x0000000c080472a5 */ /* 0x008fe2000f8e00ff */
[----:B------:R-:W3:Y:S03]  /*9530*/  LDCU.64 UR42, c[0x0][0x3c0] ;  /* 0x00007800ff2a77ac */ /* 0x000ee60008000a00 */
[----:B------:R-:W-:-:S02]  /*9540*/  UIMAD UR16, UR8, UR13, UR5 ;  /* 0x0000000d081072a4 */ /* 0x000fc4000f8e0205 */
[----:B0-----:R-:W-:Y:S02]  /*9550*/  UIMAD.WIDE.U32 UR12, UR8, UR18, URZ ;  /* 0x00000012080c72a5 */ /* 0x001fe4000f8e00ff */
[----:B-1----:R-:W-:Y:S02]  /*9560*/  UIMAD.WIDE.U32 UR14, UR8, UR20, URZ ;  /* 0x00000014080e72a5 */ /* 0x002fe4000f8e00ff */
[----:B------:R-:W-:Y:S01]  /*9570*/  UIMAD UR11, UR8, UR19, UR13 ;  /* 0x00000013080b72a4 */ /* 0x000fe2000f8e020d */
[----:B------:R-:W0:Y:S01]  /*9580*/  LDCU.64 UR26, c[0x0][0x4b0] ;  /* 0x00009600ff1a77ac */ /* 0x000e220008000a00 */
[----:B------:R-:W1:Y:S01]  /*9590*/  LDCU.64 UR32, c[0x0][0x4d0] ;  /* 0x00009a00ff2077ac */ /* 0x000e620008000a00 */
[----:B------:R-:W0:Y:S01]  /*95a0*/  LDCU.64 UR34, c[0x0][0x4f0] ;  /* 0x00009e00ff2277ac */ /* 0x000e220008000a00 */
[----:B------:R-:W0:Y:S01]  /*95b0*/  LDCU.64 UR36, c[0x0][0x540] ;  /* 0x0000a800ff2477ac */ /* 0x000e220008000a00 */
[----:B------:R-:W0:Y:S01]  /*95c0*/  LDCU.128 UR28, c[0x0][0x530] ;  /* 0x0000a600ff1c77ac */ /* 0x000e220008000c00 */
[----:B------:R-:W-:-:S02]  /*95d0*/  UIMAD UR8, UR8, UR21, UR15 ;  /* 0x00000015080872a4 */ /* 0x000fc4000f8e020f */
[----:B----4-:R-:W-:-:S12]  /*95e0*/  ULEA UR17, UR22, UR17, 0x18 ;  /* 0x0000001116117291 */ /* 0x010fd8000f8ec0ff */
.L_x_6250:
[C---:B------:R-:W-:Y:S01]  /*95f0*/  LEA R0, R11.reuse, UR17, 0x3 ;  /* 0x000000110b007c11 */ /* 0x040fe2000f8e18ff */
[C---:B--2-4-:R-:W-:Y:S01]  /*9600*/  IMAD.WIDE.U32 R6, R11.reuse, UR40, RZ ;  /* 0x000000280b067c25 */ /* 0x054fe2000f8e00ff */
[----:B------:R-:W-:Y:S02]  /*9610*/  MOV R2, UR14 ;  /* 0x0000000e00027c02 */ /* 0x000fe40008000f00 */
[----:B------:R-:W-:Y:S01]  /*9620*/  SHF.R.S32.HI R10, RZ, 0x1f, R11 ;  /* 0x0000001fff0a7819 */ /* 0x000fe2000001140b */
[----:B------:R-:W2:Y:S01]  /*9630*/  LDS.64 R12, [R0+0x32b0] ;  /* 0x0032b000000c7984 */ /* 0x000ea20000000a00 */
        /* <DEDUP_REMOVED lines=15> */
[----:B--2---:R-:W-:Y:S04]  /*9730*/  REDG.E.ADD.F32.FTZ.RN.STRONG.GPU desc[UR24][R2.64], R12 ;  /* 0x0000000c020079a6 */ /* 0x004fe8000c12f318 */
[----:B------:R2:W-:Y:S04]  /*9740*/  REDG.E.ADD.F32.FTZ.RN.STRONG.GPU desc[UR24][R2.64+0x4], R13 ;  /* 0x0000040d020079a6 */ /* 0x0005e8000c12f318 */
[----:B------:R4:W0:Y:S01]  /*9750*/  LDG.E.64 R16, desc[UR24][R8.64] ;  /* 0x0000001808107981 */ /* 0x000822000c1e1b00 */
[----:B------:R-:W-:Y:S01]  /*9760*/  MOV R6, UR12 ;  /* 0x0000000c00067c02 */ /* 0x000fe20008000f00 */
[C---:B-1----:R-:W-:Y:S01]  /*9770*/  IMAD R18, R10.reuse, UR32, RZ ;  /* 0x000000200a127c24 */ /* 0x042fe2000f8e02ff */
[----:B------:R-:W-:Y:S01]  /*9780*/  MOV R5, UR11 ;  /* 0x0000000b00057c02 */ /* 0x000fe20008000f00 */
[----:B---3--:R-:W-:Y:S01]  /*9790*/  IMAD R20, R10, UR42, RZ ;  /* 0x0000002a0a147c24 */ /* 0x008fe2000f8e02ff */
[----:B------:R-:W-:Y:S01]  /*97a0*/  MOV R4, R6 ;  /* 0x0000000600047202 */ /* 0x000fe20000000f00 */
[C---:B------:R-:W-:Y:S01]  /*97b0*/  IMAD R19, R11.reuse, UR33, R18 ;  /* 0x000000210b137c24 */ /* 0x040fe2000f8e0212 */
[----:B------:R-:W-:Y:S01]  /*97c0*/  MOV R7, UR13 ;  /* 0x0000000d00077c02 */ /* 0x000fe20008000f00 */
[----:B------:R-:W-:-:S04]  /*97d0*/  IMAD.WIDE.U32 R6, R11, UR42, RZ ;  /* 0x0000002a0b067c25 */ /* 0x000fc8000f8e00ff */
[----:B------:R-:W-:Y:S01]  /*97e0*/  IMAD.WIDE.U32 R4, R11, UR32, R4 ;  /* 0x000000200b047c25 */ /* 0x000fe2000f8e0004 */
[----:B----4-:R-:W-:-:S03]  /*97f0*/  LEA R8, P1, R6, UR9, 0x3 ;  /* 0x0000000906087c11 */ /* 0x010fc6000f8218ff */
[----:B--2---:R-:W-:Y:S01]  /*9800*/  IMAD R13, R11, UR43, R20 ;  /* 0x0000002b0b0d7c24 */ /* 0x004fe2000f8e0214 */
        /* <DEDUP_REMOVED lines=32> */
.L_x_6249:
[----:B------:R-:W-:Y:S05]  /*9a10*/  EXIT ;  /* 0x000000000000794d */ /* 0x000fea0003800000 */
.L_x_6214:
[----:B------:R-:W-:Y:S01]  /*9a20*/  MOV R201, R13 ;  /* 0x0000000d00c97202 */ /* 0x000fe20000000f00 */
[----:B------:R-:W-:Y:S01]  /*9a30*/  HFMA2 R198, -RZ, RZ, 0, 5.9604644775390625e-08 ;  /* 0x00000001ffc67431 */ /* 0x000fe200000001ff */
[----:B------:R-:W-:Y:S02]  /*9a40*/  MOV R203, RZ ;  /* 0x000000ff00cb7202 */ /* 0x000fe40000000f00 */
[----:B------:R-:W-:-:S07]  /*9a50*/  MOV R2, 0xffffffff ;  /* 0xffffffff00027802 */ /* 0x000fce0000000f00 */
[----:B0-2--5:R-:W-:Y:S05]  /*9a60*/  WARPSYNC.COLLECTIVE R2, `(.L_x_6251) ;  /* 0x0000000002087348 */ /* 0x025fea0003c00000 */
[----:B------:R1:W3:Y:S02]  /*9a70*/  SHFL.UP P6, R196, R201, R198, R203 ;  /* 0x040000c6c9c47389 */ /* 0x0002e400000c00cb */
[----:B0123-5:R-:W-:Y:S05]  /*9a80*/  ENDCOLLECTIVE ;  /* 0x000000000000791b */ /* 0x02ffea0003800000 */
.L_x_6251:
[----:B------:R-:W-:Y:S02]  /*9a90*/  MOV R201, R12 ;  /* 0x0000000c00c97202 */ /* 0x000fe40000000f00 */
[----:B------:R-:W-:-:S07]  /*9aa0*/  MOV R14, R196 ;  /* 0x000000c4000e7202 */ /* 0x000fce0000000f00 */
[----:B------:R-:W-:Y:S05]  /*9ab0*/  WARPSYNC.COLLECTIVE R2, `(.L_x_6252) ;  /* 0x0000000002087348 */ /* 0x000fea0003c00000 */
[----:B------:R0:W1:Y:S02]  /*9ac0*/  SHFL.UP P6, R196, R201, R198, R203 ;  /* 0x040000c6c9c47389 */ /* 0x00006400000c00cb */
[----:B01----:R-:W-:Y:S05]  /*9ad0*/  ENDCOLLECTIVE ;  /* 0x000000000000791b */ /* 0x003fea0003800000 */
.L_x_6252:
[----:B------:R-:W-:Y:S02]  /*9ae0*/  MOV R201, R18 ;  /* 0x0000001200c97202 */ /* 0x000fe40000000f00 */
[----:B------:R-:W-:-:S07]  /*9af0*/  MOV R15, R196 ;  /* 0x000000c4000f7202 */ /* 0x000fce0000000f00 */
[----:B------:R-:W-:Y:S05]  /*9b00*/  WARPSYNC.COLLECTIVE R2, `(.L_x_6253) ;  /* 0x0000000002087348 */ /* 0x000fea0003c00000 */
[----:B------:R0:W1:Y:S02]  /*9b10*/  SHFL.UP P6, R196, R201, R198, R203 ;  /* 0x040000c6c9c47389 */ /* 0x00006400000c00cb */
[----:B01----:R-:W-:Y:S05]  /*9b20*/  ENDCOLLECTIVE ;  /* 0x000000000000791b */ /* 0x003fea0003800000 */
.L_x_6253:
[----:B------:R-:W-:Y:S02]  /*9b30*/  MOV R201, R194 ;  /* 0x000000c200c97202 */ /* 0x000fe40000000f00 */
[----:B------:R-:W-:-:S07]  /*9b40*/  MOV R19, R196 ;  /* 0x000000c400137202 */ /* 0x000fce0000000f00 */
[----:B------:R-:W-:Y:S05]  /*9b50*/  WARPSYNC.COLLECTIVE R2, `(.L_x_6254) ;  /* 0x0000000002087348 */ /* 0x000fea0003c00000 */
[----:B------:R0:W1:Y:S02]  /*9b60*/  SHFL.UP P6, R196, R201, R198, R203 ;  /* 0x040000c6c9c47389 */ /* 0x00006400000c00cb */
[----:B01----:R-:W-:Y:S05]  /*9b70*/  ENDCOLLECTIVE ;  /* 0x000000000000791b */ /* 0x003fea0003800000 */
.L_x_6254:
        /* <DEDUP_REMOVED lines=16> */
.L_x_6255:
[----:B------:R-:W-:Y:S02]  /*9c80*/  MOV R201, R12 ;  /* 0x0000000c00c97202 */ /* 0x000fe40000000f00 */
[----:B------:R-:W-:-:S07]  /*9c90*/  MOV R14, R196 ;  /* 0x000000c4000e7202 */ /* 0x000fce0000000f00 */
[----:B------:R-:W-:Y:S05]  /*9ca0*/  WARPSYNC.COLLECTIVE R2, `(.L_x_6256) ;  /* 0x0000000002087348 */ /* 0x000fea0003c00000 */
[----:B------:R0:W1:Y:S02]  /*9cb0*/  SHFL.UP P6, R196, R201, R198, R203 ;  /* 0x040000c6c9c47389 */ /* 0x00006400000c00cb */
[----:B01----:R-:W-:Y:S05]  /*9cc0*/  ENDCOLLECTIVE ;  /* 0x000000000000791b */ /* 0x003fea0003800000 */
.L_x_6256:
[----:B------:R-:W-:Y:S02]  /*9cd0*/  MOV R201, R18 ;  /* 0x0000001200c97202 */ /* 0x000fe40000000f00 */
[----:B------:R-:W-:-:S07]  /*9ce0*/  MOV R15, R196 ;  /* 0x000000c4000f7202 */ /* 0x000fce0000000f00 */
[----:B------:R-:W-:Y:S05]  /*9cf0*/  WARPSYNC.COLLECTIVE R2, `(.L_x_6257) ;  /* 0x0000000002087348 */ /* 0x000fea0003c00000 */
[----:B------:R0:W1:Y:S02]  /*9d00*/  SHFL.UP P6, R196, R201, R198, R203 ;  /* 0x040000c6c9c47389 */ /* 0x00006400000c00cb */
[----:B01----:R-:W-:Y:S05]  /*9d10*/  ENDCOLLECTIVE ;  /* 0x000000000000791b */ /* 0x003fea0003800000 */
.L_x_6257:
[----:B------:R-:W-:Y:S02]  /*9d20*/  MOV R201, R194 ;  /* 0x000000c200c97202 */ /* 0x000fe40000000f00 */
[----:B------:R-:W-:-:S07]  /*9d30*/  MOV R19, R196 ;  /* 0x000000c400137202 */ /* 0x000fce0000000f00 */
[----:B------:R-:W-:Y:S05]  /*9d40*/  WARPSYNC.COLLECTIVE R2, `(.L_x_6258) ;  /* 0x0000000002087348 */ /* 0x000fea0003c00000 */
[----:B------:R0:W1:Y:S02]  /*9d50*/  SHFL.UP P6, R196, R201, R198, R203 ;  /* 0x040000c6c9c47389 */ /* 0x00006400000c00cb */
[----:B01----:R-:W-:Y:S05]  /*9d60*/  ENDCOLLECTIVE ;  /* 0x000000000000791b */ /* 0x003fea0003800000 */
.L_x_6258:
        /* <DEDUP_REMOVED lines=16> */
.L_x_6259:
[----:B------:R-:W-:Y:S02]  /*9e70*/  MOV R201, R12 ;  /* 0x0000000c00c97202 */ /* 0x000fe40000000f00 */
[----:B------:R-:W-:-:S07]  /*9e80*/  MOV R14, R196 ;  /* 0x000000c4000e7202 */ /* 0x000fce0000000f00 */
[----:B------:R-:W-:Y:S05]  /*9e90*/  WARPSYNC.COLLECTIVE R2, `(.L_x_6260) ;  /* 0x0000000002087348 */ /* 0x000fea0003c00000 */
[----:B------:R0:W1:Y:S02]  /*9ea0*/  SHFL.UP P6, R196, R201, R198, R203 ;  /* 0x040000c6c9c47389 */ /* 0x00006400000c00cb */
[----:B01----:R-:W-:Y:S05]  /*9eb0*/  ENDCOLLECTIVE ;  /* 0x000000000000791b */ /* 0x003fea0003800000 */
.L_x_6260:
[----:B------:R-:W-:Y:S02]  /*9ec0*/  MOV R201, R18 ;  /* 0x0000001200c97202 */ /* 0x000fe40000000f00 */
[----:B------:R-:W-:-:S07]  /*9ed0*/  MOV R15, R196 ;  /* 0x000000c4000f7202 */ /* 0x000fce0000000f00 */
[----:B------:R-:W-:Y:S05]  /*9ee0*/  WARPSYNC.COLLECTIVE R2, `(.L_x_6261) ;  /* 0x0000000002087348 */ /* 0x000fea0003c00000 */
[----:B------:R0:W1:Y:S02]  /*9ef0*/  SHFL.UP P6, R196, R201, R198, R203 ;  /* 0x040000c6c9c47389 */ /* 0x00006400000c00cb */
[----:B01----:R-:W-:Y:S05]  /*9f00*/  ENDCOLLECTIVE ;  /* 0x000000000000791b */ /* 0x003fea0003800000 */
.L_x_6261:
[----:B------:R-:W-:Y:S02]  /*9f10*/  MOV R201, R194 ;  /* 0x000000c200c97202 */ /* 0x000fe40000000f00 */
[----:B------:R-:W-:-:S07]  /*9f20*/  MOV R19, R196 ;  /* 0x000000c400137202 */ /* 0x000fce0000000f00 */
[----:B------:R-:W-:Y:S05]  /*9f30*/  WARPSYNC.COLLECTIVE R2, `(.L_x_6262) ;  /* 0x0000000002087348 */ /* 0x000fea0003c00000 */
[----:B------:R0:W1:Y:S02]  /*9f40*/  SHFL.UP P6, R196, R201, R198, R203 ;  /* 0x040000c6c9c47389 */ /* 0x00006400000c00cb */
[----:B01----:R-:W-:Y:S05]  /*9f50*/  ENDCOLLECTIVE ;  /* 0x000000000000791b */ /* 0x003fea0003800000 */
.L_x_6262:
        /* <DEDUP_REMOVED lines=16> */
.L_x_6263:
[----:B------:R-:W-:Y:S02]  /*a060*/  MOV R201, R12 ;  /* 0x0000000c00c97202 */ /* 0x000fe40000000f00 */
[----:B------:R-:W-:-:S07]  /*a070*/  MOV R14, R196 ;  /* 0x000000c4000e7202 */ /* 0x000fce0000000f00 */
[----:B------:R-:W-:Y:S05]  /*a080*/  WARPSYNC.COLLECTIVE R2, `(.L_x_6264) ;  /* 0x0000000002087348 */ /* 0x000fea0003c00000 */
[----:B------:R0:W1:Y:S02]  /*a090*/  SHFL.UP P6, R196, R201, R198, R203 ;  /* 0x040000c6c9c47389 */ /* 0x00006400000c00cb */
[----:B01----:R-:W-:Y:S05]  /*a0a0*/  ENDCOLLECTIVE ;  /* 0x000000000000791b */ /* 0x003fea0003800000 */
.L_x_6264:
[----:B------:R-:W-:Y:S02]  /*a0b0*/  MOV R201, R18 ;  /* 0x0000001200c97202 */ /* 0x000fe40000000f00 */
[----:B------:R-:W-:-:S07]  /*a0c0*/  MOV R15, R196 ;  /* 0x000000c4000f7202 */ /* 0x000fce0000000f00 */
[----:B------:R-:W-:Y:S05]  /*a0d0*/  WARPSYNC.COLLECTIVE R2, `(.L_x_6265) ;  /* 0x0000000002087348 */ /* 0x000fea0003c00000 */
[----:B------:R0:W1:Y:S02]  /*a0e0*/  SHFL.UP P6, R196, R201, R198, R203 ;  /* 0x040000c6c9c47389 */ /* 0x00006400000c00cb */
[----:B01----:R-:W-:Y:S05]  /*a0f0*/  ENDCOLLECTIVE ;  /* 0x000000000000791b */ /* 0x003fea0003800000 */
.L_x_6265:
[----:B------:R-:W-:Y:S02]  /*a100*/  MOV R201, R194 ;  /* 0x000000c200c97202 */ /* 0x000fe40000000f00 */
[----:B------:R-:W-:-:S07]  /*a110*/  MOV R19, R196 ;  /* 0x000000c400137202 */ /* 0x000fce0000000f00 */
[----:B------:R-:W-:Y:S05]  /*a120*/  WARPSYNC.COLLECTIVE R2, `(.L_x_6266) ;  /* 0x0000000002087348 */ /* 0x000fea0003c00000 */
[----:B------:R0:W1:Y:S02]  /*a130*/  SHFL.UP P6, R196, R201, R198, R203 ;  /* 0x040000c6c9c47389 */ /* 0x00006400000c00cb */
[----:B01----:R-:W-:Y:S05]  /*a140*/  ENDCOLLECTIVE ;  /* 0x000000000000791b */ /* 0x003fea0003800000 */
.L_x_6266:
        /* <DEDUP_REMOVED lines=16> */
.L_x_6267:
[----:B------:R-:W-:Y:S02]  /*a250*/  MOV R201, R12 ;  /* 0x0000000c00c97202 */ /* 0x000fe40000000f00 */
[----:B------:R-:W-:-:S07]  /*a260*/  MOV R14, R196 ;  /* 0x000000c4000e7202 */ /* 0x000fce0000000f00 */
[----:B------:R-:W-:Y:S05]  /*a270*/  WARPSYNC.COLLECTIVE R2, `(.L_x_6268) ;  /* 0x0000000002087348 */ /* 0x000fea0003c00000 */
[----:B------:R0:W1:Y:S02]  /*a280*/  SHFL.UP P6, R196, R201, R198, R203 ;  /* 0x040000c6c9c47389 */ /* 0x00006400000c00cb */
[----:B01----:R-:W-:Y:S05]  /*a290*/  ENDCOLLECTIVE ;  /* 0x000000000000791b */ /* 0x003fea0003800000 */
.L_x_6268:
[----:B------:R-:W-:Y:S02]  /*a2a0*/  MOV R201, R18 ;  /* 0x0000001200c97202 */ /* 0x000fe40000000f00 */
[----:B------:R-:W-:-:S07]  /*a2b0*/  MOV R15, R196 ;  /* 0x000000c4000f7202 */ /* 0x000fce0000000f00 */
[----:B------:R-:W-:Y:S05]  /*a2c0*/  WARPSYNC.COLLECTIVE R2, `(.L_x_6269) ;  /* 0x0000000002087348 */ /* 0x000fea0003c00000 */
[----:B------:R0:W1:Y:S02]  /*a2d0*/  SHFL.UP P6, R196, R201, R198, R203 ;  /* 0x040000c6c9c47389 */ /* 0x00006400000c00cb */
[----:B01----:R-:W-:Y:S05]  /*a2e0*/  ENDCOLLECTIVE ;  /* 0x000000000000791b */ /* 0x003fea0003800000 */
.L_x_6269:
[----:B------:R-:W-:Y:S02]  /*a2f0*/  MOV R201, R194 ;  /* 0x000000c200c97202 */ /* 0x000fe40000000f00 */
[----:B------:R-:W-:-:S07]  /*a300*/  MOV R19, R196 ;  /* 0x000000c400137202 */ /* 0x000fce0000000f00 */
[----:B------:R-:W-:Y:S05]  /*a310*/  WARPSYNC.COLLECTIVE R2, `(.L_x_6270) ;  /* 0x0000000002087348 */ /* 0x000fea0003c00000 */
[----:B------:R0:W1:Y:S02]  /*a320*/  SHFL.UP P6, R196, R201, R198, R203 ;  /* 0x040000c6c9c47389 */ /* 0x00006400000c00cb */
[----:B01----:R-:W-:Y:S05]  /*a330*/  ENDCOLLECTIVE ;  /* 0x000000000000791b */ /* 0x003fea0003800000 */
.L_x_6270:
[----:B------:R-:W-:Y:S01]  /*a340*/  MOV R195, R196 ;  /* 0x000000c400c37202 */ /* 0x000fe20000000f00 */
[----:B------:R-:W-:Y:S06]  /*a350*/  BRA `(.L_x_6271) ;  /* 0xffffff9c00c87947 */ /* 0x000fec000383ffff */
.L_x_6215:
        /* <DEDUP_REMOVED lines=8> */
.L_x_6273:
[----:B------:R-:W-:Y:S05]  /*a3e0*/  BSYNC B0 ;  /* 0x0000000000007941 */ /* 0x000fea0003800000 */
.L_x_6272:
[----:B------:R-:W-:Y:S05]  /*a3f0*/  BRA `(.L_x_6274) ;  /* 0xffffff9c00d47947 */ /* 0x000fea000383ffff */
.L_x_6216:
        /* <DEDUP_REMOVED lines=8> */
.L_x_6276:
[----:B------:R-:W-:Y:S05]  /*a480*/  BSYNC B0 ;  /* 0x0000000000007941 */ /* 0x000fea0003800000 */
.L_x_6275:
[----:B------:R-:W-:Y:S05]  /*a490*/  BRA `(.L_x_6277) ;  /* 0xffffff9c00b47947 */ /* 0x000fea000383ffff */
.L_x_6217:
        /* <DEDUP_REMOVED lines=8> */
.L_x_6279:
[----:B------:R-:W-:Y:S05]  /*a520*/  BSYNC B0 ;  /* 0x0000000000007941 */ /* 0x000fea0003800000 */
.L_x_6278:
[----:B------:R-:W-:Y:S05]  /*a530*/  BRA `(.L_x_6280) ;  /* 0xffffff9c00947947 */ /* 0x000fea000383ffff */
.L_x_6218:
        /* <DEDUP_REMOVED lines=8> */
.L_x_6282:
[----:B------:R-:W-:Y:S05]  /*a5c0*/  BSYNC B0 ;  /* 0x0000000000007941 */ /* 0x000fea0003800000 */
.L_x_6281:
[----:B------:R-:W-:Y:S05]  /*a5d0*/  BRA `(.L_x_6283) ;  /* 0xffffff9c00747947 */ /* 0x000fea000383ffff */
.L_x_6219:
        /* <DEDUP_REMOVED lines=8> */
.L_x_6285:
[----:B------:R-:W-:Y:S05]  /*a660*/  BSYNC B0 ;  /* 0x0000000000007941 */ /* 0x000fea0003800000 */
.L_x_6284:
        /* <DEDUP_REMOVED lines=10> */
.L_x_6286:
[----:B------:R-:W-:Y:S02]  /*a710*/  MOV R15, 0x1f ;  /* 0x0000001f000f7802 */ /* 0x000fe40000000f00 */
[----:B------:R-:W-:Y:S02]  /*a720*/  MOV R201, R18 ;  /* 0x0000001200c97202 */ /* 0x000fe40000000f00 */
[----:B------:R-:W-:-:S07]  /*a730*/  MOV R195, R196 ;  /* 0x000000c400c37202 */ /* 0x000fce0000000f00 */
[----:B------:R-:W-:Y:S05]  /*a740*/  WARPSYNC.COLLECTIVE R2, `(.L_x_6287) ;  /* 0x0000000002087348 */ /* 0x000fea0003c00000 */
[----:B------:R0:W1:Y:S02]  /*a750*/  SHFL.UP P6, R196, R201, R198, R203 ;  /* 0x040000c6c9c47389 */ /* 0x00006400000c00cb */
[----:B01----:R-:W-:Y:S05]  /*a760*/  ENDCOLLECTIVE ;  /* 0x000000000000791b */ /* 0x003fea0003800000 */
.L_x_6287:
[----:B------:R-:W-:Y:S02]  /*a770*/  MOV R201, R194 ;  /* 0x000000c200c97202 */ /* 0x000fe40000000f00 */
[----:B------:R-:W-:-:S07]  /*a780*/  MOV R18, R196 ;  /* 0x000000c400127202 */ /* 0x000fce0000000f00 */
[----:B------:R-:W-:Y:S05]  /*a790*/  WARPSYNC.COLLECTIVE R2, `(.L_x_6288) ;  /* 0x0000000002087348 */ /* 0x000fea0003c00000 */
[----:B------:R0:W1:Y:S02]  /*a7a0*/  SHFL.UP P6, R196, R201, R198, R203 ;  /* 0x040000c6c9c47389 */ /* 0x00006400000c00cb */
[----:B01----:R-:W-:Y:S05]  /*a7b0*/  ENDCOLLECTIVE ;  /* 0x000000000000791b */ /* 0x003fea0003800000 */
.L_x_6288:
[----:B------:R-:W-:Y:S05]  /*a7c0*/  WARPSYNC.COLLECTIVE R2, `(.L_x_6289) ;  /* 0x0000000002087348 */ /* 0x000fea0003c00000 */
[----:B------:R0:W1:Y:S02]  /*a7d0*/  SHFL.IDX P2, R224, R19, R14, R15 ;  /* 0x0000000e13e07389 */ /* 0x000064000004000f */
[----:B01----:R-:W-:Y:S05]  /*a7e0*/  ENDCOLLECTIVE ;  /* 0x000000000000791b */ /* 0x003fea0003800000 */
.L_x_6289:
[----:B------:R-:W-:Y:S02]  /*a7f0*/  MOV R19, R5 ;  /* 0x0000000500137202 */ /* 0x000fe40000000f00 */
[----:B------:R-:W-:Y:S02]  /*a800*/  MOV R194, R196 ;  /* 0x000000c400c27202 */ /* 0x000fe40000000f00 */
[----:B------:R-:W-:-:S07]  /*a810*/  MOV R4, R224 ;  /* 0x000000e000047202 */ /* 0x000fce0000000f00 */
[----:B------:R-:W-:Y:S05]  /*a820*/  WARPSYNC.COLLECTIVE R2, `(.L_x_6290) ;  /* 0x0000000002087348 */ /* 0x000fea0003c00000 */
[----:B------:R0:W1:Y:S02]  /*a830*/  SHFL.IDX P2, R224, R19, R14, R15 ;  /* 0x0000000e13e07389 */ /* 0x000064000004000f */
[----:B01----:R-:W-:Y:S05]  /*a840*/  ENDCOLLECTIVE ;  /* 0x000000000000791b */ /* 0x003fea0003800000 */
.L_x_6290:
[----:B------:R-:W-:Y:S02]  /*a850*/  MOV R19, R6 ;  /* 0x0000000600137202 */ /* 0x000fe40000000f00 */
[----:B------:R-:W-:-:S07]  /*a860*/  MOV R196, R224 ;  /* 0x000000e000c47202 */ /* 0x000fce0000000f00 */
[----:B------:R-:W-:Y:S05]  /*a870*/  WARPSYNC.COLLECTIVE R2, `(.L_x_6291) ;  /* 0x0000000002087348 */ /* 0x000fea0003c00000 */
[----:B------:R0:W1:Y:S02]  /*a880*/  SHFL.IDX P2, R224, R19, R14, R15 ;  /* 0x0000000e13e07389 */ /* 0x000064000004000f */
[----:B01----:R-:W-:Y:S05]  /*a890*/  ENDCOLLECTIVE ;  /* 0x000000000000791b */ /* 0x003fea0003800000 */
.L_x_6291:
[----:B------:R-:W-:Y:S02]  /*a8a0*/  MOV R19, R7 ;  /* 0x0000000700137202 */ /* 0x000fe40000000f00 */
[----:B------:R-:W-:-:S07]  /*a8b0*/  MOV R6, R224 ;  /* 0x000000e000067202 */ /* 0x000fce0000000f00 */
[----:B------:R-:W-:Y:S05]  /*a8c0*/  WARPSYNC.COLLECTIVE R2, `(.L_x_6292) ;  /* 0x0000000002087348 */ /* 0x000fea0003c00000 */
[----:B------:R0:W1:Y:S02]  /*a8d0*/  SHFL.IDX P2, R224, R19, R14, R15 ;  /* 0x0000000e13e07389 */ /* 0x000064000004000f */
[----:B01----:R-:W-:Y:S05]  /*a8e0*/  ENDCOLLECTIVE ;  /* 0x000000000000791b */ /* 0x003fea0003800000 */
.L_x_6292:
[----:B------:R-:W-:Y:S01]  /*a8f0*/  MOV R7, R224 ;  /* 0x000000e000077202 */ /* 0x000fe20000000f00 */
[----:B------:R-:W-:Y:S06]  /*a900*/  BRA `(.L_x_6293) ;  /* 0xffffff9800d07947 */ /* 0x000fec000383ffff */
.L_x_6221:
[----:B------:R-:W-:Y:S01]  /*a910*/  MOV R237, R17 ;  /* 0x0000001100ed7202 */ /* 0x000fe20000000f00 */
[----:B------:R-:W-:Y:S01]  /*a920*/  HFMA2 R234, -RZ, RZ, 0, 5.9604644775390625e-08 ;  /* 0x00000001ffea7431 */ /* 0x000fe200000001ff */
[----:B------:R-:W-:Y:S02]  /*a930*/  MOV R239, 0x1f ;  /* 0x0000001f00ef7802 */ /* 0x000fe40000000f00 */
[----:B------:R-:W-:-:S07]  /*a940*/  MOV R2, 0xffffffff ;  /* 0xffffffff00027802 */ /* 0x000fce0000000f00 */
[----:B-1----:R-:W-:Y:S05]  /*a950*/  WARPSYNC.COLLECTIVE R2, `(.L_x_6294) ;  /* 0x0000000002087348 */ /* 0x002fea0003c00000 */
[----:B------:R0:W2:Y:S02]  /*a960*/  SHFL.DOWN P0, R19, R237, R234, R239 ;  /* 0x080000eaed137389 */ /* 0x0000a400000000ef */
[----:B012---:R-:W-:Y:S05]  /*a970*/  ENDCOLLECTIVE ;  /* 0x000000000000791b */ /* 0x007fea0003800000 */
.L_x_6294:
[----:B------:R-:W-:Y:S02]  /*a980*/  MOV R237, R16 ;  /* 0x0000001000ed7202 */ /* 0x000fe40000000f00 */
[----:B------:R-:W-:-:S07]  /*a990*/  MOV R14, R19 ;  /* 0x00000013000e7202 */ /* 0x000fce0000000f00 */
[----:B------:R-:W-:Y:S05]  /*a9a0*/  WARPSYNC.COLLECTIVE R2, `(.L_x_6295) ;  /* 0x0000000002087348 */ /* 0x000fea0003c00000 */
[----:B------:R0:W1:Y:S02]  /*a9b0*/  SHFL.DOWN P0, R19, R237, R234, R239 ;  /* 0x080000eaed137389 */ /* 0x00006400000000ef */
[----:B01----:R-:W-:Y:S05]  /*a9c0*/  ENDCOLLECTIVE ;  /* 0x000000000000791b */ /* 0x003fea0003800000 */
.L_x_6295:
[----:B------:R-:W-:Y:S02]  /*a9d0*/  MOV R237, R13 ;  /* 0x0000000d00ed7202 */ /* 0x000fe40000000f00 */
[----:B------:R-:W-:-:S07]  /*a9e0*/  MOV R15, R19 ;  /* 0x00000013000f7202 */ /* 0x000fce0000000f00 */
[----:B------:R-:W-:Y:S05]  /*a9f0*/  WARPSYNC.COLLECTIVE R2, `(.L_x_6296) ;  /* 0x0000000002087348 */ /* 0x000fea0003c00000 */
[----:B------:R0:W1:Y:S02]  /*aa00*/  SHFL.DOWN P0, R19, R237, R234, R239 ;  /* 0x080000eaed137389 */ /* 0x00006400000000ef */
[----:B01----:R-:W-:Y:S05]  /*aa10*/  ENDCOLLECTIVE ;  /* 0x000000000000791b */ /* 0x003fea0003800000 */
.L_x_6296:
[----:B------:R-:W-:Y:S02]  /*aa20*/  MOV R237, R12 ;  /* 0x0000000c00ed7202 */ /* 0x000fe40000000f00 */
[----:B------:R-:W-:-:S07]  /*aa30*/  MOV R18, R19 ;  /* 0x0000001300127202 */ /* 0x000fce0000000f00 */
[----:B------:R-:W-:Y:S05]  /*aa40*/  WARPSYNC.COLLECTIVE R2, `(.L_x_6297) ;  /* 0x0000000002087348 */ /* 0x000fea0003c00000 */
[----:B------:R0:W1:Y:S02]  /*aa50*/  SHFL.DOWN P0, R19, R237, R234, R239 ;  /* 0x080000eaed137389 */ /* 0x00006400000000ef */
[----:B01----:R-:W-:Y:S05]  /*aa60*/  ENDCOLLECTIVE ;  /* 0x000000000000791b */ /* 0x003fea0003800000 */
.L_x_6297:
[----:B------:R-:W-:Y:S05]  /*aa70*/  BRA `(.L_x_6298) ;  /* 0xffffffac00307947 */ /* 0x000fea000383ffff */
.L_x_6224:
        /* <DEDUP_REMOVED lines=8> */
.L_x_6300:
[----:B------:R-:W-:Y:S05]  /*ab00*/  BSYNC B0 ;  /* 0x0000000000007941 */ /* 0x000fea0003800000 */
.L_x_6299:
        /* <DEDUP_REMOVED lines=8> */
.L_x_6301:
[----:B------:R-:W-:Y:S02]  /*ab90*/  MOV R237, R13 ;  /* 0x0000000d00ed7202 */ /* 0x000fe40000000f00 */
[----:B------:R-:W-:-:S07]  /*aba0*/  MOV R15, R19 ;  /* 0x00000013000f7202 */ /* 0x000fce0000000f00 */
[----:B------:R-:W-:Y:S05]  /*abb0*/  WARPSYNC.COLLECTIVE R2, `(.L_x_6302) ;  /* 0x0000000002087348 */ /* 0x000fea0003c00000 */
[----:B------:R0:W1:Y:S02]  /*abc0*/  SHFL.DOWN P0, R19, R237, R234, R239 ;  /* 0x080000eaed137389 */ /* 0x00006400000000ef */
[----:B01----:R-:W-:Y:S05]  /*abd0*/  ENDCOLLECTIVE ;  /* 0x000000000000791b */ /* 0x003fea0003800000 */
.L_x_6302:
[----:B------:R-:W-:Y:S02]  /*abe0*/  MOV R237, R12 ;  /* 0x0000000c00ed7202 */ /* 0x000fe40000000f00 */
[----:B------:R-:W-:-:S07]  /*abf0*/  MOV R18, R19 ;  /* 0x0000001300127202 */ /* 0x000fce0000000f00 */
[----:B------:R-:W-:Y:S05]  /*ac00*/  WARPSYNC.COLLECTIVE R2, `(.L_x_6303) ;  /* 0x0000000002087348 */ /* 0x000fea0003c00000 */
[----:B------:R0:W1:Y:S02]  /*ac10*/  SHFL.DOWN P0, R19, R237, R234, R239 ;  /* 0x080000eaed137389 */ /* 0x00006400000000ef */
[----:B01----:R-:W-:Y:S05]  /*ac20*/  ENDCOLLECTIVE ;  /* 0x000000000000791b */ /* 0x003fea0003800000 */
.L_x_6303:
[----:B------:R-:W-:Y:S05]  /*ac30*/  BRA `(.L_x_6304) ;  /* 0xffffffac00107947 */ /* 0x000fea000383ffff */
.L_x_6227:
        /* <DEDUP_REMOVED lines=8> */
.L_x_6306:
[----:B------:R-:W-:Y:S05]  /*acc0*/  BSYNC B0 ;  /* 0x0000000000007941 */ /* 0x000fea0003800000 */
.L_x_6305:
        /* <DEDUP_REMOVED lines=8> */
.L_x_6307:
[----:B------:R-:W-:Y:S02]  /*ad50*/  MOV R237, R13 ;  /* 0x0000000d00ed7202 */ /* 0x000fe40000000f00 */
[----:B------:R-:W-:-:S07]  /*ad60*/  MOV R15, R19 ;  /* 0x00000013000f7202 */ /* 0x000fce0000000f00 */
[----:B------:R-:W-:Y:S05]  /*ad70*/  WARPSYNC.COLLECTIVE R2, `(.L_x_6308) ;  /* 0x0000000002087348 */ /* 0x000fea0003c00000 */
[----:B------:R0:W1:Y:S02]  /*ad80*/  SHFL.DOWN P0, R19, R237, R234, R239 ;  /* 0x080000eaed137389 */ /* 0x00006400000000ef */
[----:B01----:R-:W-:Y:S05]  /*ad90*/  ENDCOLLECTIVE ;  /* 0x000000000000791b */ /* 0x003fea0003800000 */
.L_x_6308:
[----:B------:R-:W-:Y:S02]  /*ada0*/  MOV R237, R12 ;  /* 0x0000000c00ed7202 */ /* 0x000fe40000000f00 */
[----:B------:R-:W-:-:S07]  /*adb0*/  MOV R18, R19 ;  /* 0x0000001300127202 */ /* 0x000fce0000000f00 */
[----:B------:R-:W-:Y:S05]  /*adc0*/  WARPSYNC.COLLECTIVE R2, `(.L_x_6309) ;  /* 0x0000000002087348 */ /* 0x000fea0003c00000 */
[----:B------:R0:W1:Y:S02]  /*add0*/  SHFL.DOWN P0, R19, R237, R234, R239 ;  /* 0x080000eaed137389 */ /* 0x00006400000000ef */
[----:B01----:R-:W-:Y:S05]  /*ade0*/  ENDCOLLECTIVE ;  /* 0x000000000000791b */ /* 0x003fea0003800000 */
.L_x_6309:
[----:B------:R-:W-:Y:S05]  /*adf0*/  BRA `(.L_x_6310) ;  /* 0xffffffa800f07947 */ /* 0x000fea000383ffff */
.L_x_6230:
        /* <DEDUP_REMOVED lines=8> */
.L_x_6312:
[----:B------:R-:W-:Y:S05]  /*ae80*/  BSYNC B0 ;  /* 0x0000000000007941 */ /* 0x000fea0003800000 */
.L_x_6311:
        /* <DEDUP_REMOVED lines=8> */
.L_x_6313:
[----:B------:R-:W-:Y:S02]  /*af10*/  MOV R237, R13 ;  /* 0x0000000d00ed7202 */ /* 0x000fe40000000f00 */
[----:B------:R-:W-:-:S07]  /*af20*/  MOV R15, R19 ;  /* 0x00000013000f7202 */ /* 0x000fce0000000f00 */
[----:B------:R-:W-:Y:S05]  /*af30*/  WARPSYNC.COLLECTIVE R2, `(.L_x_6314) ;  /* 0x0000000002087348 */ /* 0x000fea0003c00000 */
[----:B------:R0:W1:Y:S02]  /*af40*/  SHFL.DOWN P0, R19, R237, R234, R239 ;  /* 0x080000eaed137389 */ /* 0x00006400000000ef */
[----:B01----:R-:W-:Y:S05]  /*af50*/  ENDCOLLECTIVE ;  /* 0x000000000000791b */ /* 0x003fea0003800000 */
.L_x_6314:
[----:B------:R-:W-:Y:S02]  /*af60*/  MOV R237, R12 ;  /* 0x0000000c00ed7202 */ /* 0x000fe40000000f00 */
[----:B------:R-:W-:-:S07]  /*af70*/  MOV R18, R19 ;  /* 0x0000001300127202 */ /* 0x000fce0000000f00 */
[----:B------:R-:W-:Y:S05]  /*af80*/  WARPSYNC.COLLECTIVE R2, `(.L_x_6315) ;  /* 0x0000000002087348 */ /* 0x000fea0003c00000 */
[----:B------:R0:W1:Y:S02]  /*af90*/  SHFL.DOWN P0, R19, R237, R234, R239 ;  /* 0x080000eaed137389 */ /* 0x00006400000000ef */
[----:B01----:R-:W-:Y:S05]  /*afa0*/  ENDCOLLECTIVE ;  /* 0x000000000000791b */ /* 0x003fea0003800000 */
.L_x_6315:
[----:B------:R-:W-:Y:S05]  /*afb0*/  BRA `(.L_x_6316) ;  /* 0xffffffa800d07947 */ /* 0x000fea000383ffff */
.L_x_6233:
        /* <DEDUP_REMOVED lines=8> */
.L_x_6318:
[----:B------:R-:W-:Y:S05]  /*b040*/  BSYNC B0 ;  /* 0x0000000000007941 */ /* 0x000fea0003800000 */
.L_x_6317:
        /* <DEDUP_REMOVED lines=8> */
.L_x_6319:
[----:B------:R-:W-:Y:S02]  /*b0d0*/  MOV R237, R13 ;  /* 0x0000000d00ed7202 */ /* 0x000fe40000000f00 */
[----:B------:R-:W-:-:S07]  /*b0e0*/  MOV R15, R19 ;  /* 0x00000013000f7202 */ /* 0x000fce0000000f00 */
[----:B------:R-:W-:Y:S05]  /*b0f0*/  WARPSYNC.COLLECTIVE R2, `(.L_x_6320) ;  /* 0x0000000002087348 */ /* 0x000fea0003c00000 */
[----:B------:R0:W1:Y:S02]  /*b100*/  SHFL.DOWN P0, R19, R237, R234, R239 ;  /* 0x080000eaed137389 */ /* 0x00006400000000ef */
[----:B01----:R-:W-:Y:S05]  /*b110*/  ENDCOLLECTIVE ;  /* 0x000000000000791b */ /* 0x003fea0003800000 */
.L_x_6320:
[----:B------:R-:W-:Y:S02]  /*b120*/  MOV R237, R12 ;  /* 0x0000000c00ed7202 */ /* 0x000fe40000000f00 */
[----:B------:R-:W-:-:S07]  /*b130*/  MOV R18, R19 ;  /* 0x0000001300127202 */ /* 0x000fce0000000f00 */
[----:B------:R-:W-:Y:S05]  /*b140*/  WARPSYNC.COLLECTIVE R2, `(.L_x_6321) ;  /* 0x0000000002087348 */ /* 0x000fea0003c00000 */
[----:B------:R0:W1:Y:S02]  /*b150*/  SHFL.DOWN P0, R19, R237, R234, R239 ;  /* 0x080000eaed137389 */ /* 0x00006400000000ef */
[----:B01----:R-:W-:Y:S05]  /*b160*/  ENDCOLLECTIVE ;  /* 0x000000000000791b */ /* 0x003fea0003800000 */
.L_x_6321:
[----:B------:R-:W-:Y:S05]  /*b170*/  BRA `(.L_x_6322) ;  /* 0xffffffa800b07947 */ /* 0x000fea000383ffff */
.L_x_6236:
[----:B-1----:R-:W-:Y:S01]  /*b180*/  HFMA2 R14, -RZ, RZ, 0, 0 ;  /* 0x00000000ff0e7431 */ /* 0x002fe200000001ff */
[----:B------:R-:W-:Y:S01]  /*b190*/  BSSY B0, `(.L_x_6323) ;  /* 0x0000007000007945 */ /* 0x000fe20003800000 */
[----:B0-----:R-:W-:Y:S02]  /*b1a0*/  MOV R19, R17 ;  /* 0x0000001100137202 */ /* 0x001fe40000000f00 */
[----:B------:R-:W-:Y:S02]  /*b1b0*/  MOV R15, 0x1f ;  /* 0x0000001f000f7802 */ /* 0x000fe40000000f00 */
[----:B------:R-:W-:-:S07]  /*b1c0*/  MOV R2, 0xffffffff ;  /* 0xffffffff00027802 */ /* 0x000fce0000000f00 */
[----:B--234-:R-:W-:Y:S05]  /*b1d0*/  WARPSYNC.COLLECTIVE R2, `(.L_x_6324) ;  /* 0x0000000002087348 */ /* 0x01cfea0003c00000 */
[----:B------:R0:W1:Y:S02]  /*b1e0*/  SHFL.IDX P2, R224, R19, R14, R15 ;  /* 0x0000000e13e07389 */ /* 0x000064000004000f */
[----:B01234-:R-:W-:Y:S05]  /*b1f0*/  ENDCOLLECTIVE ;  /* 0x000000000000791b */ /* 0x01ffea0003800000 */
.L_x_6324:
[----:B------:R-:W-:Y:S05]  /*b200*/  BSYNC B0 ;  /* 0x0000000000007941 */ /* 0x000fea0003800000 */
.L_x_6323:
        /* <DEDUP_REMOVED lines=9> */
.L_x_6325:
[----:B------:R-:W-:Y:S02]  /*b2a0*/  MOV R239, 0x1f ;  /* 0x0000001f00ef7802 */ /* 0x000fe40000000f00 */
[----:B------:R-:W-:Y:S02]  /*b2b0*/  MOV R19, R13 ;  /* 0x0000000d00137202 */ /* 0x000fe40000000f00 */
[----:B------:R-:W-:-:S07]  /*b2c0*/  MOV R226, R224 ;  /* 0x000000e000e27202 */ /* 0x000fce0000000f00 */
[----:B------:R-:W-:Y:S05]  /*b2d0*/  WARPSYNC.COLLECTIVE R2, `(.L_x_6326) ;  /* 0x0000000002087348 */ /* 0x000fea0003c00000 */
[----:B------:R0:W1:Y:S02]  /*b2e0*/  SHFL.IDX P2, R224, R19, R14, R15 ;  /* 0x0000000e13e07389 */ /* 0x000064000004000f */
[----:B01----:R-:W-:Y:S05]  /*b2f0*/  ENDCOLLECTIVE ;  /* 0x000000000000791b */ /* 0x003fea0003800000 */
.L_x_6326:
[-C--:B------:R-:W-:Y:S01]  /*b300*/  FMUL.FTZ R229, R7, R226.reuse ;  /* 0x000000e207e57220 */ /* 0x080fe20000410000 */
[CC--:B------:R-:W-:Y:S01]  /*b310*/  FMUL.FTZ R231, R5.reuse, R226.reuse ;  /* 0x000000e205e77220 */ /* 0x0c0fe20000410000 */
[-C--:B------:R-:W-:Y:S01]  /*b320*/  FMUL.FTZ R228, R4, R226.reuse ;  /* 0x000000e204e47220 */ /* 0x080fe20000410000 */
[C---:B------:R-:W-:Y:S01]  /*b330*/  FMUL.FTZ R18, R6.reuse, R226 ;  /* 0x000000e206127220 */ /* 0x040fe20000410000 */
[-C--:B------:R-:W-:Y:S01]  /*b340*/  FFMA.FTZ R229, R6, R233.reuse, -R229 ;  /* 0x000000e906e57223 */ /* 0x080fe200000108e5 */
[-C--:B------:R-:W-:Y:S01]  /*b350*/  FFMA.FTZ R226, R4, R233.reuse, -R231 ;  /* 0x000000e904e27223 */ /* 0x080fe200000108e7 */
[-C--:B------:R-:W-:Y:S01]  /*b360*/  FFMA.FTZ R228, R5, R233.reuse, R228 ;  /* 0x000000e905e47223 */ /* 0x080fe200000100e4 */
[----:B------:R-:W-:Y:S01]  /*b370*/  FFMA.FTZ R233, R7, R233, R18 ;  /* 0x000000e907e97223 */ /* 0x000fe20000010012 */
[----:B------:R-:W-:Y:S01]  /*b380*/  MOV R19, R12 ;  /* 0x0000000c00137202 */ /* 0x000fe20000000f00 */
[----:B------:R-:W-:-:S07]  /*b390*/  FADD.FTZ R229, R224, R229 ;  /* 0x000000e5e0e57221 */ /* 0x000fce0000010000 */
[----:B------:R-:W-:Y:S05]  /*b3a0*/  WARPSYNC.COLLECTIVE R2, `(.L_x_6327) ;  /* 0x0000000002087348 */ /* 0x000fea0003c00000 */
[----:B------:R0:W1:Y:S02]  /*b3b0*/  SHFL.IDX P2, R224, R19, R14, R15 ;  /* 0x0000000e13e07389 */ /* 0x000064000004000f */
[----:B01----:R-:W-:Y:S05]  /*b3c0*/  ENDCOLLECTIVE ;  /* 0x000000000000791b */ /* 0x003fea0003800000 */
.L_x_6327:
[----:B------:R-:W-:-:S05]  /*b3d0*/  MOV R234, R224 ;  /* 0x000000e000ea7202 */ /* 0x000fca0000000f00 */
[----:B------:R-:W-:Y:S01]  /*b3e0*/  FADD.FTZ R233, R234, R233 ;  /* 0x000000e9eae97221 */ /* 0x000fe20000010000 */
[----:B------:R-:W-:-:S07]  /*b3f0*/  HFMA2 R234, -RZ, RZ, 0, 5.9604644775390625e-08 ;  /* 0x00000001ffea7431 */ /* 0x000fce00000001ff */
[----:B------:R-:W-:Y:S05]  /*b400*/  WARPSYNC.COLLECTIVE R2, `(.L_x_6328) ;  /* 0x0000000002087348 */ /* 0x000fea0003c00000 */
[----:B------:R0:W1:Y:S02]  /*b410*/  SHFL.DOWN P0, R19, R237, R234, R239 ;  /* 0x080000eaed137389 */ /* 0x00006400000000ef */
[----:B01----:R-:W-:Y:S05]  /*b420*/  ENDCOLLECTIVE ;  /* 0x000000000000791b */ /* 0x003fea0003800000 */
.L_x_6328:
[----:B------:R-:W-:Y:S02]  /*b430*/  MOV R237, R16 ;  /* 0x0000001000ed7202 */ /* 0x000fe40000000f00 */
[----:B------:R-:W-:-:S07]  /*b440*/  MOV R18, R19 ;  /* 0x0000001300127202 */ /* 0x000fce0000000f00 */
[----:B------:R-:W-:Y:S05]  /*b450*/  WARPSYNC.COLLECTIVE R2, `(.L_x_6329) ;  /* 0x0000000002087348 */ /* 0x000fea0003c00000 */
[----:B------:R0:W1:Y:S02]  /*b460*/  SHFL.DOWN P0, R19, R237, R234, R239 ;  /* 0x080000eaed137389 */ /* 0x00006400000000ef */
[----:B01----:R-:W-:Y:S05]  /*b470*/  ENDCOLLECTIVE ;  /* 0x000000000000791b */ /* 0x003fea0003800000 */
.L_x_6329:
[----:B------:R-:W-:Y:S02]  /*b480*/  MOV R237, R13 ;  /* 0x0000000d00ed7202 */ /* 0x000fe40000000f00 */
[----:B------:R-:W-:-:S07]  /*b490*/  MOV R230, R19 ;  /* 0x0000001300e67202 */ /* 0x000fce0000000f00 */
[----:B------:R-:W-:Y:S05]  /*b4a0*/  WARPSYNC.COLLECTIVE R2, `(.L_x_6330) ;  /* 0x0000000002087348 */ /* 0x000fea0003c00000 */
[----:B------:R0:W1:Y:S02]  /*b4b0*/  SHFL.DOWN P0, R19, R237, R234, R239 ;  /* 0x080000eaed137389 */ /* 0x00006400000000ef */
[----:B01----:R-:W-:Y:S05]  /*b4c0*/  ENDCOLLECTIVE ;  /* 0x000000000000791b */ /* 0x003fea0003800000 */
.L_x_6330:
[----:B------:R-:W-:Y:S02]  /*b4d0*/  MOV R237, R12 ;  /* 0x0000000c00ed7202 */ /* 0x000fe40000000f00 */
[----:B------:R-:W-:-:S07]  /*b4e0*/  MOV R231, R19 ;  /* 0x0000001300e77202 */ /* 0x000fce0000000f00 */
[----:B------:R-:W-:Y:S05]  /*b4f0*/  WARPSYNC.COLLECTIVE R2, `(.L_x_6331) ;  /* 0x0000000002087348 */ /* 0x000fea0003c00000 */
[----:B------:R0:W1:Y:S02]  /*b500*/  SHFL.DOWN P0, R19, R237, R234, R239 ;  /* 0x080000eaed137389 */ /* 0x00006400000000ef */
[----:B01----:R-:W-:Y:S05]  /*b510*/  ENDCOLLECTIVE ;  /* 0x000000000000791b */ /* 0x003fea0003800000 */
.L_x_6331:
[----:B------:R-:W-:Y:S02]  /*b520*/  MOV R232, R19 ;  /* 0x0000001300e87202 */ /* 0x000fe40000000f00 */
[----:B------:R-:W-:-:S07]  /*b530*/  MOV R19, R4 ;  /* 0x0000000400137202 */ /* 0x000fce0000000f00 */
[----:B------:R-:W-:Y:S05]  /*b540*/  WARPSYNC.COLLECTIVE R2, `(.L_x_6332) ;  /* 0x0000000002087348 */ /* 0x000fea0003c00000 */
[----:B------:R0:W1:Y:S02]  /*b550*/  SHFL.IDX P2, R224, R19, R14, R15 ;  /* 0x0000000e13e07389 */ /* 0x000064000004000f */
[----:B01----:R-:W-:Y:S05]  /*b560*/  ENDCOLLECTIVE ;  /* 0x000000000000791b */ /* 0x003fea0003800000 */
.L_x_6332:
[----:B------:R-:W-:Y:S02]  /*b570*/  MOV R19, R5 ;  /* 0x0000000500137202 */ /* 0x000fe40000000f00 */
[----:B------:R-:W-:-:S07]  /*b580*/  MOV R235, R224 ;  /* 0x000000e000eb7202 */ /* 0x000fce0000000f00 */
[----:B------:R-:W-:Y:S05]  /*b590*/  WARPSYNC.COLLECTIVE R2, `(.L_x_6333) ;  /* 0x0000000002087348 */ /* 0x000fea0003c00000 */
[----:B------:R0:W1:Y:S02]  /*b5a0*/  SHFL.IDX P2, R224, R19, R14, R15 ;  /* 0x0000000e13e07389 */ /* 0x000064000004000f */
[----:B01----:R-:W-:Y:S05]  /*b5b0*/  ENDCOLLECTIVE ;  /* 0x000000000000791b */ /* 0x003fea0003800000 */
.L_x_6333:
[----:B------:R-:W-:Y:S02]  /*b5c0*/  MOV R12, R235 ;  /* 0x000000eb000c7202 */ /* 0x000fe40000000f00 */
[----:B------:R-:W-:Y:S02]  /*b5d0*/  MOV R19, R6 ;  /* 0x0000000600137202 */ /* 0x000fe40000000f00 */
[----:B------:R-:W-:-:S07]  /*b5e0*/  MOV R236, R224 ;  /* 0x000000e000ec7202 */ /* 0x000fce0000000f00 */
[----:B------:R-:W-:Y:S05]  /*b5f0*/  WARPSYNC.COLLECTIVE R2, `(.L_x_6334) ;  /* 0x0000000002087348 */ /* 0x000fea0003c00000 */
[----:B------:R0:W1:Y:S02]  /*b600*/  SHFL.IDX P2, R224, R19, R14, R15 ;  /* 0x0000000e13e07389 */ /* 0x000064000004000f */
[----:B01----:R-:W-:Y:S05]  /*b610*/  ENDCOLLECTIVE ;  /* 0x000000000000791b */ /* 0x003fea0003800000 */
.L_x_6334:
[----:B------:R-:W-:Y:S02]  /*b620*/  MOV R13, R236 ;  /* 0x000000ec000d7202 */ /* 0x000fe40000000f00 */
[----:B------:R-:W-:Y:S02]  /*b630*/  MOV R19, R7 ;  /* 0x0000000700137202 */ /* 0x000fe40000000f00 */
[----:B------:R-:W-:-:S07]  /*b640*/  MOV R237, R224 ;  /* 0x000000e000ed7202 */ /* 0x000fce0000000f00 */
[----:B------:R-:W-:Y:S05]  /*b650*/  WARPSYNC.COLLECTIVE R2, `(.L_x_6335) ;  /* 0x0000000002087348 */ /* 0x000fea0003c00000 */
[----:B------:R0:W1:Y:S02]  /*b660*/  SHFL.IDX P2, R224, R19, R14, R15 ;  /* 0x0000000e13e07389 */ /* 0x000064000004000f */
[----:B01----:R-:W-:Y:S05]  /*b670*/  ENDCOLLECTIVE ;  /* 0x000000000000791b */ /* 0x003fea0003800000 */
.L_x_6335:
[----:B------:R-:W-:Y:S01]  /*b680*/  MOV R238, R224 ;  /* 0x000000e000ee7202 */ /* 0x000fe20000000f00 */
[----:B------:R-:W-:Y:S06]  /*b690*/  BRA `(.L_x_6336) ;  /* 0xffffffa800087947 */ /* 0x000fec000383ffff */
.L_x_6337:
        /* <DEDUP_REMOVED lines=14> */
.L_x_18695:


//--------------------- .text._Z25selective_scan_bwd_kernelI32Selective_Scan_bwd_kernel_traitsILi64ELi16ELb0ELb0ELb0ELb0ELb1EN3c104HalfENS1_7complexIfEEEEv12SSMParamsBwd --------------------------
	.section	.text._Z25selective_scan_bwd_kernelI32Selective_Scan_bwd_kernel_traitsILi64ELi16ELb0ELb0ELb0ELb0ELb1EN3c104HalfENS1_7complexIfEEEEv12SSMParamsBwd,"ax",@progbits
	.align	128
        .global         _Z25selective_scan_bwd_kernelI32Selective_Scan_bwd_kernel_traitsILi64ELi16ELb0ELb0ELb0ELb0ELb1EN3c104HalfENS1_7complexIfEEEEv12SSMParamsBwd
        .type           _Z25selective_scan_bwd_kernelI32Selective_Scan_bwd_kernel_traitsILi64ELi16ELb0ELb0ELb0ELb0ELb1EN3c104HalfENS1_7complexIfEEEEv12SSMParamsBwd,@function
        .size           _Z25selective_scan_bwd_kernelI32Selective_Scan_bwd_kernel_traitsILi64ELi16ELb0ELb0ELb0ELb0ELb1EN3c104HalfENS1_7complexIfEEEEv12SSMParamsBwd,(.L_x_18696 - _Z25selective_scan_bwd_kernelI32Selective_Scan_bwd_kernel_traitsILi64ELi16ELb0ELb0ELb0ELb0ELb1EN3c104HalfENS1_7complexIfEEEEv12SSMParamsBwd)
        .other          _Z25selective_scan_bwd_kernelI32Selective_Scan_bwd_kernel_traitsILi64ELi16ELb0ELb0ELb0ELb0ELb1EN3c104HalfENS1_7complexIfEEEEv12SSMParamsBwd,@"STO_CUDA_ENTRY STV_DEFAULT"
_Z25selective_scan_bwd_kernelI32Selective_Scan_bwd_kernel_traitsILi64ELi16ELb0ELb0ELb0ELb0ELb1EN3c104HalfENS1_7complexIfEEEEv12SSMParamsBwd:
.text._Z25selective_scan_bwd_kernelI32Selective_Scan_bwd_kernel_traitsILi64ELi16ELb0ELb0ELb0ELb0ELb1EN3c104HalfENS1_7complexIfEEEEv12SSMParamsBwd:
[----:B------:R-:W-:Y:S01]  /*0000*/  LDC R1, c[0x0][0x37c] ;  /* 0x0000df00ff017b82 */ /* 0x000fe20000000800 */
[----:B------:R-:W0:Y:S07]  /*0010*/  LDCU.64 UR8, c[0x0][0x470] ;  /* 0x00008e00ff0877ac */ /* 0x000e2e0008000a00 */
[----:B------:R-:W1:Y:S01]  /*0020*/  S2UR UR16, SR_CTAID.Y ;  /* 0x00000000001079c3 */ /* 0x000e620000002600 */
[----:B------:R-:W-:Y:S01]  /*0030*/  HFMA2 R50, -RZ, RZ, 0, 0 ;  /* 0x00000000ff327431 */ /* 0x000fe200000001ff */
[----:B------:R-:W-:Y:S01]  /*0040*/  CS2R R48, SRZ ;  /* 0x0000000000307805 */ /* 0x000fe2000001ff00 */
[----:B------:R-:W2:Y:S01]  /*0050*/  LDCU.128 UR4, c[0x0][0x450] ;  /* 0x00008a00ff0477ac */ /* 0x000ea20008000c00 */
[----:B------:R-:W3:Y:S04]  /*0060*/  LDCU.64 UR30, c[0x0][0x358] ;  /* 0x00006b00ff1e77ac */ /* 0x000ee80008000a00 */
[----:B------:R-:W4:Y:S01]  /*0070*/  S2UR UR29, SR_CTAID.X ;  /* 0x00000000001d79c3 */ /* 0x000f220000002500 */
[----:B------:R-:W3:Y:S01]  /*0080*/  LDCU.128 UR20, c[0x0][0x3f0] ;  /* 0x00007e00ff1477ac */ /* 0x000ee20008000c00 */
        /* <DEDUP_REMOVED lines=17> */
[----:B------:R-:W-:Y:S01]  /*01a0*/  MOV R3, UR7 ;  /* 0x0000000700037c02 */ /* 0x000fe20008000f00 */
[----:B----4-:R-:W-:-:S02]  /*01b0*/  UIMAD.WIDE.U32 UR12, UR29, UR24, URZ ;  /* 0x000000181d0c72a5 */ /* 0x010fc4000f8e00ff */
[----:B---3--:R3:W5:Y:S01]  /*01c0*/  @P1 LDG.E R49, desc[UR30][R4.64] ;  /* 0x0000001e04311981 */ /* 0x008762000c1e1900 */
[----:B------:R-:W4:Y:S03]  /*01d0*/  LDCU.128 UR8, c[0x0][0x460] ;  /* 0x00008c00ff0877ac */ /* 0x000f260008000c00 */
[----:B------:R3:W5:Y:S01]  /*01e0*/  @P0 LDG.E R50, desc[UR30][R2.64] ;  /* 0x0000001e02320981 */ /* 0x000762000c1e1900 */
[----:B------:R-:W-:Y:S02]  /*01f0*/  UIMAD.WIDE.U32 UR6, UR29, UR20, URZ ;  /* 0x000000141d0672a5 */ /* 0x000fe4000f8e00ff */
[----:B------:R-:W-:Y:S02]  /*0200*/  UIMAD UR13, UR29, UR25, UR13 ;  /* 0x000000191d0d72a4 */ /* 0x000fe4000f8e020d */
[----:B------:R-:W-:-:S04]  /*0210*/  UIMAD UR7, UR29, UR21, UR7 ;  /* 0x000000151d0772a4 */ /* 0x000fc8000f8e0207 */
[----:B------:R-:W-:Y:S02]  /*0220*/  UIMAD.WIDE.U32 UR14, UR16, UR22, UR6 ;  /* 0x00000016100e72a5 */ /* 0x000fe4000f8e0006 */
[----:B------:R-:W-:Y:S02]  /*0230*/  UIMAD.WIDE.U32 UR18, UR16, UR26, UR12 ;  /* 0x0000001a101272a5 */ /* 0x000fe4000f8e000c */
[----:B------:R-:W-:Y:S02]  /*0240*/  UIMAD UR24, UR16, UR23, UR15 ;  /* 0x00000017101872a4 */ /* 0x000fe4000f8e020f */
[----:B--2---:R-:W-:Y:S02]  /*0250*/  UISETP.NE.U32.AND UP0, UPT, UR36, URZ, UPT ;  /* 0x000000ff2400728c */ /* 0x004fe4000bf05070 */
[----:B0-----:R-:W-:Y:S02]  /*0260*/  ULEA UR15, UR32, 0xfffffc00, 0xa ;  /* 0xfffffc00200f7891 */ /* 0x001fe4000f8e50ff */
[----:B------:R-:W-:-:S02]  /*0270*/  UIMAD UR17, UR16, UR27, UR19 ;  /* 0x0000001b101172a4 */ /* 0x000fc4000f8e0213 */
[----:B------:R-:W-:Y:S01]  /*0280*/  UISETP.NE.AND.EX UP0, UPT, UR37, URZ, UPT, UP0 ;  /* 0x000000ff2500728c */ /* 0x000fe2000bf05300 */
[----:B------:R-:W0:Y:S01]  /*0290*/  LDCU.64 UR12, c[0x0][0x3b8] ;  /* 0x00007700ff0c77ac */ /* 0x000e220008000a00 */
[----:B-1----:R-:W-:Y:S02]  /*02a0*/  UIMAD.WIDE.U32 UR20, UR29, UR34, URZ ;  /* 0x000000221d1472a5 */ /* 0x002fe4000f8e00ff */
[----:B------:R-:W-:Y:S02]  /*02b0*/  UIADD3 UR27, UP1, UPT, UR15, UR14, URZ ;  /* 0x0000000e0f1b7290 */ /* 0x000fe4000ff3e0ff */
[----:B------:R-:W-:Y:S02]  /*02c0*/  UIADD3 UR23, UP3, UPT, UR15, UR18, URZ ;  /* 0x000000120f177290 */ /* 0x000fe4000ff7e0ff */
[----:B------:R-:W-:Y:S02]  /*02d0*/  USHF.R.S32.HI UR14, URZ, 0x1f, UR15 ;  /* 0x0000001fff0e7899 */ /* 0x000fe4000801140f */
[----:B----4-:R-:W-:-:S02]  /*02e0*/  ULEA UR22, UP4, UR23, UR10, 0x1 ;  /* 0x0000000a17167291 */ /* 0x010fc4000f8808ff */
[----:B------:R-:W-:Y:S02]  /*02f0*/  ULEA UR28, UP2, UR27, UR8, 0x1 ;  /* 0x000000081b1c7291 */ /* 0x000fe4000f8408ff */
[----:B------:R-:W-:Y:S01]  /*0300*/  UIADD3.X UR10, UPT, UPT, UR14, UR24, URZ, UP1, !UPT ;  /* 0x000000180e0a7290 */ /* 0x000fe20008ffe4ff */
[----:B------:R-:W1:Y:S03]  /*0310*/  LDCU.64 UR36, c[0x0][0x3d8] ;  /* 0x00007b00ff2477ac */ /* 0x000e660008000a00 */
[----:B------:R-:W-:Y:S02]  /*0320*/  ULEA.HI.X UR27, UR27, UR9, UR10, 0x1, UP2 ;  /* 0x000000091b1b7291 */ /* 0x000fe400090f0c0a */
[----:B------:R-:W-:Y:S01]  /*0330*/  UIMAD UR9, UR29, UR35, UR21 ;  /* 0x000000231d0972a4 */ /* 0x000fe2000f8e0215 */
[----:B------:R-:W2:Y:S01]  /*0340*/  @UP0 LDCU UR21, c[0x0][0x384] ;  /* 0x00007080ff1507ac */ /* 0x000ea20008000800 */
[----:B------:R-:W-:Y:S01]  /*0350*/  UIADD3.X UR8, UPT, UPT, UR14, UR17, URZ, UP3, !UPT ;  /* 0x000000110e087290 */ /* 0x000fe20009ffe4ff */
[----:B------:R-:W4:Y:S03]  /*0360*/  LDCU.64 UR6, c[0x0][0x4a0] ;  /* 0x00009400ff0677ac */ /* 0x000f260008000a00 */
[----:B------:R-:W-:-:S02]  /*0370*/  ULEA.HI.X UR23, UR23, UR11, UR8, 0x1, UP4 ;  /* 0x0000000b17177291 */ /* 0x000fc4000a0f0c08 */
[----:B0-----:R-:W-:Y:S01]  /*0380*/  UIMAD.WIDE.U32 UR10, UR16, UR12, URZ ;  /* 0x0000000c100a72a5 */ /* 0x001fe2000f8e00ff */
[----:B------:R-:W0:Y:S01]  /*0390*/  @UP0 LDCU UR12, c[0x0][0x38c] ;  /* 0x00007180ff0c07ac */ /* 0x000e220008000800 */
[----:B------:R-:W3:Y:S01]  /*03a0*/  @UP0 LDCU.64 UR34, c[0x0][0x480] ;  /* 0x00009000ff2207ac */ /* 0x000ee20008000a00 */
[----:B-1----:R-:W-:Y:S01]  /*03b0*/  UIMAD.WIDE.U32 UR18, UR16, UR36, URZ ;  /* 0x00000024101272a5 */ /* 0x002fe2000f8e00ff */
[----:B------:R-:W1:Y:S03]  /*03c0*/  LDCU.64 UR24, c[0x0][0x448] ;  /* 0x00008900ff1877ac */ /* 0x000e660008000a00 */
[----:B------:R-:W-:Y:S02]  /*03d0*/  ULEA UR17, UP1, UR18, UR4, 0x3 ;  /* 0x0000000412117291 */ /* 0x000fe4000f8218ff */
[----:B--2---:R-:W-:Y:S02]  /*03e0*/  @UP0 UIMAD UR4, UR29, UR21, UR16 ;  /* 0x000000151d0402a4 */ /* 0x004fe4000f8e0210 */
[----:B------:R-:W-:-:S02]  /*03f0*/  UIMAD UR19, UR16, UR37, UR19 ;  /* 0x00000025101372a4 */ /* 0x000fc4000f8e0213 */
[----:B------:R-:W-:Y:S01]  /*0400*/  @UP0 UIMAD UR4, UR4, UR32, URZ ;  /* 0x00000020040402a4 */ /* 0x000fe2000f8e02ff */
[----:B------:R-:W2:Y:S01]  /*0410*/  LDCU.64 UR36, c[0x0][0x528] ;  /* 0x0000a500ff2477ac */ /* 0x000ea20008000a00 */
[----:B------:R-:W-:Y:S02]  /*0420*/  UMOV UR8, UR20 ;  /* 0x0000001400087c82 */ /* 0x000fe40008000000 */
[----:B----4-:R-:W-:Y:S02]  /*0430*/  UIMAD.WIDE.U32 UR8, UR16, UR6, UR8 ;  /* 0x00000006100872a5 */ /* 0x010fe4000f8e0008 */
[----:B0-----:R-:W-:Y:S02]  /*0440*/  @UP0 UIMAD UR6, UR4, UR12, URZ ;  /* 0x0000000c040602a4 */ /* 0x001fe4000f8e02ff */
[----:B------:R-:W-:Y:S01]  /*0450*/  ULEA.HI.X UR18, UR18, UR5, UR19, 0x3, UP1 ;  /* 0x0000000512127291 */ /* 0x000fe200088f1c13 */
[----:B------:R-:W-:Y:S02]  /*0460*/  UMOV UR4, URZ ;  /* 0x000000ff00047c82 */ /* 0x000fe40008000000 */
[----:B------:R-:W-:Y:S01]  /*0470*/  UMOV UR5, URZ ;  /* 0x000000ff00057c82 */ /* 0x000fe20008000000 */
[----:B---3--:R-:W-:-:S02]  /*0480*/  @UP0 UIMAD.WIDE UR4, UR6, 0x10, UR34 ;  /* 0x00000010060408a5 */ /* 0x008fc4000f8e0222 */
[----:B------:R-:W-:Y:S02]  /*0490*/  UISETP.GE.AND UP0, UPT, UR32, 0x1, UPT ;  /* 0x000000012000788c */ /* 0x000fe4000bf06270 */
[----:B------:R-:W-:Y:S02]  /*04a0*/  UIMAD UR7, UR16, UR7, UR9 ;  /* 0x00000007100772a4 */ /* 0x000fe4000f8e0209 */
[----:B------:R-:W-:Y:S01]  /*04b0*/  UIADD3 UR8, UP2, UPT, UR15, UR8, URZ ;  /* 0x000000080f087290 */ /* 0x000fe2000ff5e0ff */
[----:B------:R-:W-:Y:S01]  /*04c0*/  HFMA2 R46, -RZ, RZ, 0, 0 ;  /* 0x00000000ff2e7431 */ /* 0x000fe200000001ff */
[----:B-1----:R-:W-:Y:S02]  /*04d0*/  ULEA UR19, UP1, UR10, UR24, 0x3 ;  /* 0x000000180a137291 */ /* 0x002fe4000f8218ff */
[----:B------:R-:W-:Y:S02]  /*04e0*/  UIADD3.X UR26, UPT, UPT, UR14, UR7, URZ, UP2, !UPT ;  /* 0x000000070e1a7290 */ /* 0x000fe400097fe4ff */
[----:B------:R-:W-:-:S02]  /*04f0*/  UIMAD UR13, UR16, UR13, UR11 ;  /* 0x0000000d100d72a4 */ /* 0x000fc4000f8e020b */
[----:B--2---:R-:W-:Y:S02]  /*0500*/  ULEA UR24, UP2, UR8, UR36, 0x1 ;  /* 0x0000002408187291 */ /* 0x004fe4000f8408ff */
[----:B------:R-:W-:Y:S02]  /*0510*/  ULEA.HI.X UR20, UR10, UR25, UR13, 0x3, UP1 ;  /* 0x000000190a147291 */ /* 0x000fe400088f1c0d */
[----:B------:R-:W-:Y:S01]  /*0520*/  ULEA.HI.X UR26, UR8, UR37, UR26, 0x1, UP2 ;  /* 0x00000025081a7291 */ /* 0x000fe200090f0c1a */
        /* <DEDUP_REMOVED lines=8> */
[C---:B0-----:R-:W-:Y:S02]  /*05b0*/  SHF.L.U32 R45, R47.reuse, 0x4, RZ ;  /* 0x000000042f2d7819 */ /* 0x041fe400000006ff */
[----:B------:R-:W-:Y:S02]  /*05c0*/  LOP3.LUT R202, R47, 0x1f, RZ, 0xc0, !PT ;  /* 0x0000001f2fca7812 */ /* 0x000fe400078ec0ff */
[----:B------:R-:W-:-:S02]  /*05d0*/  LOP3.LUT R0, R45, 0x3e00, RZ, 0xc0, !PT ;  /* 0x00003e002d007812 */ /* 0x000fc400078ec0ff */
[----:B------:R-:W-:Y:S02]  /*05e0*/  IADD3 R44, PT, PT, R45, UR25, RZ ;  /* 0x000000192d2c7c10 */ /* 0x000fe4000fffe0ff */
[----:B--2---:R-:W-:-:S07]  /*05f0*/  LOP3.LUT R5, R0, 0x1f, R47, 0xf8, !PT ;  /* 0x0000001f00057812 */ /* 0x004fce00078ef82f */
.L_x_6375:
[----:B0-----:R-:W0:Y:S01]  /*0600*/  LDCU.128 UR8, c[0x0][0x410] ;  /* 0x00008200ff0877ac */ /* 0x001e220008000c00 */
[----:B------:R-:W-:Y:S02]  /*0610*/  SHF.L.U32 R0, R47, 0x4, RZ ;  /* 0x000000042f007819 */ /* 0x000fe400000006ff */
[----:B------:R-:W-:Y:S01]  /*0620*/  MOV R6, UR28 ;  /* 0x0000001c00067c02 */ /* 0x000fe20008000f00 */
[----:B------:R-:W1:Y:S01]  /*0630*/  LDCU.128 UR12, c[0x0][0x420] ;  /* 0x00008400ff0c77ac */ /* 0x000e620008000c00 */
[----:B------:R-:W-:Y:S02]  /*0640*/  LOP3.LUT R32, R0, 0x3e00, RZ, 0xc0, !PT ;  /* 0x00003e0000207812 */ /* 0x000fe400078ec0ff */
[----:B------:R-:W-:Y:S01]  /*0650*/  MOV R7, UR27 ;  /* 0x0000001b00077c02 */ /* 0x000fe20008000f00 */
[----:B------:R-:W-:Y:S01]  /*0660*/  ULEA UR6, UR21, 0xfffffc00, 0xa ;  /* 0xfffffc0015067891 */ /* 0x000fe2000f8e50ff */
[----:B------:R-:W-:Y:S01]  /*0670*/  LOP3.LUT R0, R32, 0x1f, R47, 0xf8, !PT ;  /* 0x0000001f20007812 */ /* 0x000fe200078ef82f */
[----:B------:R-:W-:Y:S01]  /*0680*/  UMOV UR7, URZ ;  /* 0x000000ff00077c82 */ /* 0x000fe20008000000 */
[----:B------:R-:W2:Y:S01]  /*0690*/  LDCU UR36, c[0x0][0x388] ;  /* 0x00007100ff2477ac */ /* 0x000ea20008000800 */
[----:B------:R-:W-:Y:S01]  /*06a0*/  IMAD.WIDE.U32 R26, R5, 0x2, R6 ;  /* 0x00000002051a7825 */ /* 0x000fe200078e0006 */
[----:B------:R-:W-:Y:S01]  /*06b0*/  PRMT R28, RZ, 0x7610, R28 ;  /* 0x00007610ff1c7816 */ /* 0x000fe2000000001c */
[----:B------:R-:W3:Y:S01]  /*06c0*/  LDCU.64 UR38, c[0x0][0x488] ;  /* 0x00009100ff2677ac */ /* 0x000ee20008000a00 */
[----:B------:R-:W-:-:S02]  /*06d0*/  PRMT R54, RZ, 0x7610, R54 ;  /* 0x00007610ff367816 */ /* 0x000fc40000000036 */
[----:B------:R-:W-:Y:S01]  /*06e0*/  PRMT R25, RZ, 0x7610, R25 ;  /* 0x00007610ff197816 */ /* 0x000fe20000000019 */
[----:B0-----:R-:W-:Y:S01]  /*06f0*/  UIMAD.WIDE.U32 UR32, UR29, UR8, UR6 ;  /* 0x000000081d2072a5 */ /* 0x001fe2000f8e0006 */
[----:B------:R-:W-:Y:S01]  /*0700*/  PRMT R53, RZ, 0x7610, R53 ;  /* 0x00007610ff357816 */ /* 0x000fe20000000035 */
[----:B------:R-:W0:Y:S01]  /*0710*/  LDCU.64 UR40, c[0x0][0x478] ;  /* 0x00008f00ff2877ac */ /* 0x000e220008000a00 */
[----:B------:R-:W-:Y:S02]  /*0720*/  PRMT R51, RZ, 0x7610, R51 ;  /* 0x00007610ff337816 */ /* 0x000fe40000000033 */
[----:B------:R-:W-:Y:S01]  /*0730*/  PRMT R52, RZ, 0x7610, R52 ;  /* 0x00007610ff347816 */ /* 0x000fe20000000034 */
[----:B------:R-:W-:Y:S01]  /*0740*/  UIMAD UR9, UR29, UR9, UR33 ;  /* 0x000000091d0972a4 */ /* 0x000fe2000f8e0221 */
[----:B------:R-:W-:Y:S01]  /*0750*/  PRMT R31, RZ, 0x7610, R31 ;  /* 0x00007610ff1f7816 */ /* 0x000fe2000000001f */
[----:B-1----:R-:W-:Y:S01]  /*0760*/  UIMAD.WIDE.U32 UR34, UR29, UR12, UR6 ;  /* 0x0000000c1d2272a5 */ /* 0x002fe2000f8e0006 */
[----:B------:R-:W-:Y:S01]  /*0770*/  PRMT R30, RZ, 0x7610, R30 ;  /* 0x00007610ff1e7816 */ /* 0x000fe2000000001e */
[----:B------:R-:W-:Y:S01]  /*0780*/  UMOV UR8, UR32 ;  /* 0x0000002000087c82 */ /* 0x000fe20008000000 */
[----:B--2---:R-:W-:Y:S01]  /*0790*/  UIADD3 UR36, UPT, UPT, -UR6, UR36, URZ ;  /* 0x0000002406247290 */ /* 0x004fe2000fffe1ff */
[----:B------:R-:W-:Y:S01]  /*07a0*/  PRMT R29, RZ, 0x7610, R29 ;  /* 0x00007610ff1d7816 */ /* 0x000fe2000000001d */
[----:B------:R-:W-:Y:S01]  /*07b0*/  UIMAD.WIDE.U32 UR8, UR16, UR10, UR8 ;  /* 0x0000000a100872a5 */ /* 0x000fe2000f8e0008 */
[----:B------:R-:W-:Y:S01]  /*07c0*/  PRMT R56, RZ, 0x7610, R56 ;  /* 0x00007610ff387816 */ /* 0x000fe20000000038 */
[----:B------:R-:W-:Y:S01]  /*07d0*/  UIMAD UR35, UR29, UR13, UR35 ;  /* 0x0000000d1d2372a4 */ /* 0x000fe2000f8e0223 */
[----:B------:R-:W-:Y:S01]  /*07e0*/  PRMT R55, RZ, 0x7610, R55 ;  /* 0x00007610ff377816 */ /* 0x000fe20000000037 */
[----:B------:R-:W-:Y:S01]  /*07f0*/  UIMAD UR9, UR16, UR11, UR9 ;  /* 0x0000000b100972a4 */ /* 0x000fe2000f8e0209 */
[C---:B------:R-:W-:Y:S01]  /*0800*/  SHF.L.U32 R6, R0.reuse, 0x1, RZ ;  /* 0x0000000100067819 */ /* 0x040fe200000006ff */
[----:B------:R-:W-:Y:S01]  /*0810*/  UIMAD.WIDE.U32 UR10, UR16, UR14, UR34 ;  /* 0x0000000e100a72a5 */ /* 0x000fe2000f8e0022 */
[----:B------:R-:W-:-:S02]  /*0820*/  IADD3 R9, P0, PT, R0, UR8, RZ ;  /* 0x0000000800097c10 */ /* 0x000fc4000ff1e0ff */
[C---:B------:R-:W-:Y:S01]  /*0830*/  LOP3.LUT R24, R0.reuse, 0x20, RZ, 0xfc, !PT ;  /* 0x0000002000187812 */ /* 0x040fe200078efcff */
[----:B------:R-:W-:Y:S01]  /*0840*/  UIMAD UR15, UR16, UR15, UR11 ;  /* 0x0000000f100f72a4 */ /* 0x000fe2000f8e020b */
[----:B------:R-:W-:Y:S02]  /*0850*/  IADD3.X R10, PT, PT, RZ, UR9, RZ, P0, !PT ;  /* 0x00000009ff0a7c10 */ /* 0x000fe400087fe4ff */
[C---:B------:R-:W-:Y:S02]  /*0860*/  LOP3.LUT R15, R0.reuse, 0xe0, RZ, 0xfc, !PT ;  /* 0x000000e0000f7812 */ /* 0x040fe400078efcff */
[C---:B------:R-:W-:Y:S02]  /*0870*/  LOP3.LUT R16, R0.reuse, 0x100, RZ, 0xfc, !PT ;  /* 0x0000010000107812 */ /* 0x040fe400078efcff */
[C---:B------:R-:W-:Y:S02]  /*0880*/  LOP3.LUT R14, R0.reuse, 0xc0, RZ, 0xfc, !PT ;  /* 0x000000c0000e7812 */ /* 0x040fe400078efcff */
        /* <DEDUP_REMOVED lines=9> */
[----:B------:R-:W-:Y:S02]  /*0920*/  LOP3.LUT R23, R0, 0x1e0, RZ, 0xfc, !PT ;  /* 0x000001e000177812 */ /* 0x000fe400078efcff */
[----:B------:R-:W-:Y:S02]  /*0930*/  PRMT R58, RZ, 0x7610, R58 ;  /* 0x00007610ff3a7816 */ /* 0x000fe4000000003a */
[----:B------:R-:W-:Y:S02]  /*0940*/  PRMT R57, RZ, 0x7610, R57 ;  /* 0x00007610ff397816 */ /* 0x000fe40000000039 */
[----:B------:R-:W-:-:S02]  /*0950*/  PRMT R60, RZ, 0x7610, R60 ;  /* 0x00007610ff3c7816 */ /* 0x000fc4000000003c */
[----:B------:R-:W-:Y:S02]  /*0960*/  PRMT R59, RZ, 0x7610, R59 ;  /* 0x00007610ff3b7816 */ /* 0x000fe4000000003b */
[----:B------:R-:W-:Y:S01]  /*0970*/  PRMT R62, RZ, 0x7610, R62 ;  /* 0x00007610ff3e7816 */ /* 0x000fe2000000003e */
[----:B------:R-:W-:Y:S01]  /*0980*/  BAR.SYNC.DEFER_BLOCKING 0x0 ;  /* 0x0000000000007b1d */ /* 0x000fe20000010000 */
[----:B------:R-:W-:Y:S02]  /*0990*/  IADD3 R3, P1, PT, R0, UR10, RZ ;  /* 0x0000000a00037c10 */ /* 0x000fe4000ff3e0ff */
[----:B---3--:R-:W-:Y:S02]  /*09a0*/  LEA R4, P0, R9, UR38, 0x1 ;  /* 0x0000002609047c11 */ /* 0x008fe4000f8008ff */
[----:B------:R-:W-:Y:S01]  /*09b0*/  IADD3.X R8, PT, PT, RZ, UR15, RZ, P1, !PT ;  /* 0x0000000fff087c10 */ /* 0x000fe20008ffe4ff */
[----:B------:R-:W1:Y:S01]  /*09c0*/  S2R R43, SR_LANEID ;  /* 0x00000000002b7919 */ /* 0x000e620000000000 */
[----:B0-----:R-:W-:Y:S01]  /*09d0*/  LEA R2, P1, R3, UR40, 0x1 ;  /* 0x0000002803027c11 */ /* 0x001fe2000f8208ff */
[----:B------:R-:W-:Y:S01]  /*09e0*/  UMOV UR12, 0x400 ;  /* 0x00000400000c7882 */ /* 0x000fe20000000000 */
[----:B------:R-:W-:Y:S01]  /*09f0*/  ISETP.GE.AND P2, PT, R5, UR36, PT ;  /* 0x0000002405007c0c */ /* 0x000fe2000bf46270 */
[----:B------:R-:W0:Y:S01]  /*0a00*/  S2UR UR8, SR_CgaCtaId ;  /* 0x00000000000879c3 */ /* 0x000e220000008800 */
[----:B------:R-:W-:Y:S01]  /*0a10*/  LEA.HI.X R5, R9, UR39, R10, 0x1, P0 ;  /* 0x0000002709057c11 */ /* 0x000fe200080f0c0a */
[----:B------:R-:W2:Y:S01]  /*0a20*/  LDCU.64 UR10, c[0x0][0x508] ;  /* 0x0000a100ff0a77ac */ /* 0x000ea20008000a00 */
[----:B------:R-:W-:-:S02]  /*0a30*/  LEA.HI.X R3, R3, UR41, R8, 0x1, P1 ;  /* 0x0000002903037c11 */ /* 0x000fc400088f0c08 */
[----:B------:R-:W-:Y:S01]  /*0a40*/  IADD3 R8, P0, PT, R6, UR22, RZ ;  /* 0x0000001606087c10 */ /* 0x000fe2000ff1e0ff */
[----:B------:R-:W3:Y:S01]  /*0a50*/  LDCU.64 UR14, c[0x0][0x510] ;  /* 0x0000a200ff0e77ac */ /* 0x000ee20008000a00 */
[----:B------:R-:W-:Y:S02]  /*0a60*/  P2R R100, PR, RZ, 0x4 ;  /* 0x00000004ff647803 */ /* 0x000fe40000000000 */
[----:B------:R-:W-:Y:S01]  /*0a70*/  IADD3.X R9, PT, PT, RZ, UR23, RZ, P0, !PT ;  /* 0x00000017ff097c10 */ /* 0x000fe200087fe4ff */
[----:B------:R-:W4:Y:S01]  /*0a80*/  LDCU.64 UR32, c[0x0][0x490] ;  /* 0x00009200ff2077ac */ /* 0x000f220008000a00 */
[----:B------:R-:W-:Y:S01]  /*0a90*/  ISETP.GE.AND P0, PT, R24, UR36, PT ;  /* 0x0000002418007c0c */ /* 0x000fe2000bf06270 */
[----:B------:R-:W2:Y:S01]  /*0aa0*/  @!P2 LDG.E.U16 R25, desc[UR30][R26.64] ;  /* 0x0000001e1a19a981 */ /* 0x000ea2000c1e1500 */
[----:B------:R-:W-:Y:S01]  /*0ab0*/  LOP3.LUT R10, R0, 0x40, RZ, 0xfc, !PT ;  /* 0x00000040000a7812 */ /* 0x000fe200078efcff */
[----:B------:R-:W0:Y:S01]  /*0ac0*/  LDCU UR13, c[0x0][0x38c] ;  /* 0x00007180ff0d77ac */ /* 0x000e220008000800 */
[----:B------:R-:W-:-:S02]  /*0ad0*/  ISETP.GE.AND P2, PT, R14, UR36, PT ;  /* 0x000000240e007c0c */ /* 0x000fc4000bf46270 */
[----:B------:R-:W-:Y:S02]  /*0ae0*/  ISETP.GE.AND P3, PT, R13, UR36, PT ;  /* 0x000000240d007c0c */ /* 0x000fe4000bf66270 */
[----:B------:R-:W-:Y:S02]  /*0af0*/  ISETP.GE.AND P4, PT, R12, UR36, PT ;  /* 0x000000240c007c0c */ /* 0x000fe4000bf86270 */
[----:B------:R-:W-:Y:S02]  /*0b00*/  ISETP.GE.AND P5, PT, R11, UR36, PT ;  /* 0x000000240b007c0c */ /* 0x000fe4000bfa6270 */
[----:B------:R-:W-:Y:S01]  /*0b10*/  ISETP.GE.AND P6, PT, R10, UR36, PT ;  /* 0x000000240a007c0c */ /* 0x000fe2000bfc6270 */
[----:B------:R-:W3:Y:S01]  /*0b20*/  @!P0 LDG.E.U16 R28, desc[UR30][R26.64+0x40] ;  /* 0x0000401e1a1c8981 */ /* 0x000ee2000c1e1500 */
[----:B------:R-:W-:Y:S02]  /*0b30*/  ISETP.GE.AND P0, PT, R15, UR36, PT ;  /* 0x000000240f007c0c */ /* 0x000fe4000bf06270 */
[----:B------:R-:W-:Y:S01]  /*0b40*/  IADD3 R6, P1, PT, R6, UR24, RZ ;  /* 0x0000001806067c10 */ /* 0x000fe2000ff3e0ff */
[----:B------:R-:W4:Y:S04]  /*0b50*/  @!P2 LDG.E.U16 R51, desc[UR30][R26.64+0x180] ;  /* 0x0001801e1a33a981 */ /* 0x000f28000c1e1500 */
[----:B------:R-:W4:Y:S01]  /*0b60*/  @!P3 LDG.E.U16 R52, desc[UR30][R26.64+0x140] ;  /* 0x0001401e1a34b981 */ /* 0x000f22000c1e1500 */
[----:B------:R-:W-:-:S03]  /*0b70*/  IADD3.X R7, PT, PT, RZ, UR26, RZ, P1, !PT ;  /* 0x0000001aff077c10 */ /* 0x000fc60008ffe4ff */
[----:B------:R-:W4:Y:S04]  /*0b80*/  @!P4 LDG.E.U16 R31, desc[UR30][R26.64+0x100] ;  /* 0x0001001e1a1fc981 */ /* 0x000f28000c1e1500 */
[----:B------:R-:W4:Y:S01]  /*0b90*/  @!P0 LDG.E.U16 R54, desc[UR30][R26.64+0x1c0] ;  /* 0x0001c01e1a368981 */ /* 0x000f22000c1e1500 */
[----:B------:R-:W-:Y:S02]  /*0ba0*/  ISETP.GE.AND P0, PT, R16, UR36, PT ;  /* 0x0000002410007c0c */ /* 0x000fe4000bf06270 */
[----:B------:R-:W-:Y:S01]  /*0bb0*/  ISETP.GE.AND P1, PT, R18, UR36, PT ;  /* 0x0000002412007c0c */ /* 0x000fe2000bf26270 */
[----:B------:R-:W4:Y:S01]  /*0bc0*/  @!P5 LDG.E.U16 R30, desc[UR30][R26.64+0xc0] ;  /* 0x0000c01e1a1ed981 */ /* 0x000f22000c1e1500 */
[----:B------:R-:W-:Y:S02]  /*0bd0*/  ISETP.GE.AND P2, PT, R19, UR36, PT ;  /* 0x0000002413007c0c */ /* 0x000fe4000bf46270 */
[----:B------:R-:W-:Y:S01]  /*0be0*/  ISETP.GE.AND P3, PT, R20, UR36, PT ;  /* 0x0000002414007c0c */ /* 0x000fe2000bf66270 */
[----:B------:R-:W4:Y:S01]  /*0bf0*/  @!P6 LDG.E.U16 R29, desc[UR30][R26.64+0x80] ;  /* 0x0000801e1a1de981 */ /* 0x000f22000c1e1500 */
        /* <DEDUP_REMOVED lines=12> */
[----:B-1----:R-:W-:Y:S01]  /*0cc0*/  IADD3 R32, PT, PT, R32, R43, RZ ;  /* 0x0000002b20207210 */ /* 0x002fe20007ffe0ff */
[----:B0-----:R-:W-:-:S03]  /*0cd0*/  ULEA UR12, UR8, UR12, 0x18 ;  /* 0x0000000c080c7291 */ /* 0x001fc6000f8ec0ff */
[C---:B------:R-:W-:Y:S02]  /*0ce0*/  IADD3 R33, PT, PT, R32.reuse, 0x20, RZ ;  /* 0x0000002020217810 */ /* 0x040fe40007ffe0ff */
[C---:B------:R-:W-:Y:S02]  /*0cf0*/  IADD3 R35, PT, PT, R32.reuse, 0x40, RZ ;  /* 0x0000004020237810 */ /* 0x040fe40007ffe0ff */
[C---:B------:R-:W-:Y:S02]  /*0d00*/  IADD3 R37, PT, PT, R32.reuse, 0x60, RZ ;  /* 0x0000006020257810 */ /* 0x040fe40007ffe0ff */
[C---:B------:R-:W-:Y:S02]  /*0d10*/  LEA.HI.SX32 R42, R32.reuse, R32, 0x1b ;  /* 0x00000020202a7211 */ /* 0x040fe400078fdaff */
[C---:B------:R-:W-:Y:S02]  /*0d20*/  IADD3 R39, PT, PT, R32.reuse, 0x80, RZ ;  /* 0x0000008020277810 */ /* 0x040fe40007ffe0ff */
[----:B------:R-:W-:-:S02]  /*0d30*/  IADD3 R41, PT, PT, R32, 0xc0, RZ ;  /* 0x000000c020297810 */ /* 0x000fc40007ffe0ff */
[C---:B------:R-:W-:Y:S02]  /*0d40*/  IADD3 R27, PT, PT, R32.reuse, 0xa0, RZ ;  /* 0x000000a0201b7810 */ /* 0x040fe40007ffe0ff */
[-C--:B------:R-:W-:Y:S02]  /*0d50*/  LEA.HI.SX32 R33, R33, R32.reuse, 0x1b ;  /* 0x0000002021217211 */ /* 0x080fe400078fdaff */
[-C--:B------:R-:W-:Y:S02]  /*0d60*/  LEA.HI.SX32 R35, R35, R32.reuse, 0x1b ;  /* 0x0000002023237211 */ /* 0x080fe400078fdaff */
[C---:B------:R-:W-:Y:S02]  /*0d70*/  IADD3 R61, PT, PT, R32.reuse, 0xe0, RZ ;  /* 0x000000e0203d7810 */ /* 0x040fe40007ffe0ff */
[----:B------:R-:W-:Y:S02]  /*0d80*/  LEA.HI.SX32 R37, R37, R32, 0x1b ;  /* 0x0000002025257211 */ /* 0x000fe400078fdaff */
[----:B------:R-:W-:-:S02]  /*0d90*/  IADD3 R63, PT, PT, R32, 0x100, RZ ;  /* 0x00000100203f7810 */ /* 0x000fc40007ffe0ff */
[----:B------:R-:W-:Y:S02]  /*0da0*/  LEA R42, R42, UR12, 0x1 ;  /* 0x0000000c2a2a7c11 */ /* 0x000fe4000f8e08ff */
[-C--:B------:R-:W-:Y:S02]  /*0db0*/  LEA.HI.SX32 R38, R39, R32.reuse, 0x1b ;  /* 0x0000002027267211 */ /* 0x080fe400078fdaff */
[-C--:B------:R-:W-:Y:S02]  /*0dc0*/  LEA.HI.SX32 R36, R41, R32.reuse, 0x1b ;  /* 0x0000002029247211 */ /* 0x080fe400078fdaff */
[----:B------:R-:W-:Y:S02]  /*0dd0*/  IADD3 R65, PT, PT, R32, 0x120, RZ ;  /* 0x0000012020417810 */ /* 0x000fe40007ffe0ff */
[----:B------:R-:W-:Y:S02]  /*0de0*/  LEA.HI.SX32 R27, R27, R32, 0x1b ;  /* 0x000000201b1b7211 */ /* 0x000fe400078fdaff */
[----:B------:R-:W-:-:S02]  /*0df0*/  LEA R41, R33, UR12, 0x1 ;  /* 0x0000000c21297c11 */ /* 0x000fc4000f8e08ff */
[----:B------:R-:W-:Y:S02]  /*0e00*/  LOP3.LUT R26, R47, 0x3e0, RZ, 0xc0, !PT ;  /* 0x000003e02f1a7812 */ /* 0x000fe400078ec0ff */
[C---:B------:R-:W-:Y:S02]  /*0e10*/  IADD3 R67, PT, PT, R32.reuse, 0x140, RZ ;  /* 0x0000014020437810 */ /* 0x040fe40007ffe0ff */
[----:B------:R-:W-:Y:S02]  /*0e20*/  LEA R40, R35, UR12, 0x1 ;  /* 0x0000000c23287c11 */ /* 0x000fe4000f8e08ff */
[----:B------:R-:W-:Y:S02]  /*0e30*/  IADD3 R69, PT, PT, R32, 0x160, RZ ;  /* 0x0000016020457810 */ /* 0x000fe40007ffe0ff */
[----:B------:R-:W-:Y:S02]  /*0e40*/  LEA.HI.SX32 R61, R61, R32, 0x1b ;  /* 0x000000203d3d7211 */ /* 0x000fe400078fdaff */
[----:B------:R-:W-:-:S02]  /*0e50*/  LEA R39, R37, UR12, 0x1 ;  /* 0x0000000c25277c11 */ /* 0x000fc4000f8e08ff */
[----:B------:R-:W-:Y:S02]  /*0e60*/  IADD3 R71, PT, PT, R32, 0x180, RZ ;  /* 0x0000018020477810 */ /* 0x000fe40007ffe0ff */
[----:B------:R-:W-:Y:S02]  /*0e70*/  LEA.HI.SX32 R34, R63, R32, 0x1b ;  /* 0x000000203f227211 */ /* 0x000fe400078fdaff */
[----:B------:R-:W-:Y:S02]  /*0e80*/  LEA R38, R38, UR12, 0x1 ;  /* 0x0000000c26267c11 */ /* 0x000fe4000f8e08ff */
[C---:B------:R-:W-:Y:S02]  /*0e90*/  IADD3 R73, PT, PT, R32.reuse, 0x1a0, RZ ;  /* 0x000001a020497810 */ /* 0x040fe40007ffe0ff */
[C---:B------:R-:W-:Y:S02]  /*0ea0*/  IADD3 R75, PT, PT, R32.reuse, 0x1c0, RZ ;  /* 0x000001c0204b7810 */ /* 0x040fe40007ffe0ff */
[----:B------:R-:W-:-:S02]  /*0eb0*/  IADD3 R77, PT, PT, R32, 0x1e0, RZ ;  /* 0x000001e0204d7810 */ /* 0x000fc40007ffe0ff */
[-C--:B------:R-:W-:Y:S02]  /*0ec0*/  LEA.HI.SX32 R65, R65, R32.reuse, 0x1b ;  /* 0x0000002041417211 */ /* 0x080fe400078fdaff */
[----:B------:R-:W-:Y:S02]  /*0ed0*/  LEA R37, R27, UR12, 0x1 ;  /* 0x0000000c1b257c11 */ /* 0x000fe4000f8e08ff */
[----:B------:R-:W-:Y:S02]  /*0ee0*/  IADD3 R26, PT, PT, R26, R43, RZ ;  /* 0x0000002b1a1a7210 */ /* 0x000fe40007ffe0ff */
[-C--:B------:R-:W-:Y:S02]  /*0ef0*/  LEA.HI.SX32 R67, R67, R32.reuse, 0x1b ;  /* 0x0000002043437211 */ /* 0x080fe400078fdaff */
[----:B------:R-:W-:Y:S02]  /*0f00*/  LEA R36, R36, UR12, 0x1 ;  /* 0x0000000c24247c11 */ /* 0x000fe4000f8e08ff */
[----:B------:R-:W-:-:S02]  /*0f10*/  LEA.HI.SX32 R69, R69, R32, 0x1b ;  /* 0x0000002045457211 */ /* 0x000fc400078fdaff */
[----:B------:R-:W-:Y:S02]  /*0f20*/  LEA R35, R61, UR12, 0x1 ;  /* 0x0000000c3d237c11 */ /* 0x000fe4000f8e08ff */
[-C--:B------:R-:W-:Y:S02]  /*0f30*/  LEA.HI.SX32 R71, R71, R32.reuse, 0x1b ;  /* 0x0000002047477211 */ /* 0x080fe400078fdaff */
[----:B------:R-:W-:Y:S02]  /*0f40*/  LEA R34, R34, UR12, 0x1 ;  /* 0x0000000c22227c11 */ /* 0x000fe4000f8e08ff */
[-C--:B------:R-:W-:Y:S02]  /*0f50*/  LEA.HI.SX32 R73, R73, R32.reuse, 0x1b ;  /* 0x0000002049497211 */ /* 0x080fe400078fdaff */
[-C--:B------:R-:W-:Y:S02]  /*0f60*/  LEA.HI.SX32 R75, R75, R32.reuse, 0x1b ;  /* 0x000000204b4b7211 */ /* 0x080fe400078fdaff */
[----:B------:R-:W-:-:S02]  /*0f70*/  LEA.HI.SX32 R77, R77, R32, 0x1b ;  /* 0x000000204d4d7211 */ /* 0x000fc400078fdaff */
[----:B------:R-:W-:Y:S02]  /*0f80*/  LEA R33, R65, UR12, 0x1 ;  /* 0x0000000c41217c11 */ /* 0x000fe4000f8e08ff */
[----:B------:R-:W-:Y:S02]  /*0f90*/  SHF.L.U32 R26, R26, 0x4, RZ ;  /* 0x000000041a1a7819 */ /* 0x000fe400000006ff */
[----:B------:R-:W-:Y:S02]  /*0fa0*/  LEA R32, R67, UR12, 0x1 ;  /* 0x0000000c43207c11 */ /* 0x000fe4000f8e08ff */
[----:B------:R-:W-:Y:S02]  /*0fb0*/  LEA.HI.SX32 R26, R26, R26, 0x1b ;  /* 0x0000001a1a1a7211 */ /* 0x000fe400078fdaff */
[----:B------:R-:W-:Y:S02]  /*0fc0*/  LEA R27, R77, UR12, 0x1 ;  /* 0x0000000c4d1b7c11 */ /* 0x000fe4000f8e08ff */
[----:B------:R-:W-:-:S02]  /*0fd0*/  LEA R26, R26, UR12, 0x1 ;  /* 0x0000000c1a1a7c11 */ /* 0x000fc4000f8e08ff */
[----:B------:R-:W-:Y:S02]  /*0fe0*/  P2R R74, PR, RZ, 0x1 ;  /* 0x00000001ff4a7803 */ /* 0x000fe40000000000 */
[----:B------:R-:W-:Y:S02]  /*0ff0*/  ISETP.NE.AND P0, PT, R100, RZ, PT ;  /* 0x000000ff6400720c */ /* 0x000fe40003f05270 */
        /* <DEDUP_REMOVED lines=9> */
[----:B------:R-:W-:Y:S01]  /*1090*/  PRMT R66, RZ, 0x7610, R66 ;  /* 0x00007610ff427816 */ /* 0x000fe20000000042 */
[----:B--2---:R-:W-:Y:S04]  /*10a0*/  STS.U16 [R42], R25 ;  /* 0x000000192a007388 */ /* 0x004fe80000000400 */
[----:B---3--:R0:W-:Y:S02]  /*10b0*/  STS.U16 [R41+0x40], R28 ;  /* 0x0000401c29007388 */ /* 0x0081e40000000400 */
[----:B0-----:R-:W-:-:S02]  /*10c0*/  LEA R28, R75, UR12, 0x1 ;  /* 0x0000000c4b1c7c11 */ /* 0x001fc4000f8e08ff */
[----:B----4-:R0:W-:Y:S04]  /*10d0*/  STS.U16 [R40+0x80], R29 ;  /* 0x0000801d28007388 */ /* 0x0101e80000000400 */
[----:B------:R1:W-:Y:S04]  /*10e0*/  STS.U16 [R39+0xc0], R30 ;  /* 0x0000c01e27007388 */ /* 0x0003e80000000400 */
[----:B------:R2:W-:Y:S04]  /*10f0*/  STS.U16 [R38+0x100], R31 ;  /* 0x0001001f26007388 */ /* 0x0005e80000000400 */
[----:B------:R-:W-:Y:S01]  /*1100*/  STS.U16 [R37+0x140], R52 ;  /* 0x0001403425007388 */ /* 0x000fe20000000400 */
[----:B0-----:R-:W-:-:S02]  /*1110*/  LEA R29, R73, UR12, 0x1 ;  /* 0x0000000c491d7c11 */ /* 0x001fc4000f8e08ff */
[----:B-1----:R-:W-:Y:S01]  /*1120*/  LEA R30, R71, UR12, 0x1 ;  /* 0x0000000c471e7c11 */ /* 0x002fe2000f8e08ff */
[----:B------:R-:W-:Y:S01]  /*1130*/  STS.U16 [R36+0x180], R51 ;  /* 0x0001803324007388 */ /* 0x000fe20000000400 */
[----:B--2---:R-:W-:-:S03]  /*1140*/  LEA R31, R69, UR12, 0x1 ;  /* 0x0000000c451f7c11 */ /* 0x004fc6000f8e08ff */
[----:B------:R-:W-:Y:S04]  /*1150*/  STS.U16 [R35+0x1c0], R54 ;  /* 0x0001c03623007388 */ /* 0x000fe80000000400 */
[----:B------:R0:W-:Y:S04]  /*1160*/  STS.U16 [R34+0x200], R53 ;  /* 0x0002003522007388 */ /* 0x0001e80000000400 */
[----:B------:R-:W-:Y:S04]  /*1170*/  STS.U16 [R33+0x240], R56 ;  /* 0x0002403821007388 */ /* 0x000fe80000000400 */
[----:B------:R-:W-:Y:S04]  /*1180*/  STS.U16 [R32+0x280], R55 ;  /* 0x0002803720007388 */ /* 0x000fe80000000400 */
        /* <DEDUP_REMOVED lines=23> */
[----:B------:R-:W-:-:S02]  /*1300*/  PRMT R25, RZ, 0x7610, R25 ;  /* 0x00007610ff197816 */ /* 0x000fc40000000019 */
[----:B0-----:R-:W-:Y:S02]  /*1310*/  PRMT R53, RZ, 0x7610, R53 ;  /* 0x00007610ff357816 */ /* 0x001fe40000000035 */
[----:B------:R-:W-:Y:S02]  /*1320*/  PRMT R54, RZ, 0x7610, R54 ;  /* 0x00007610ff367816 */ /* 0x000fe40000000036 */
[----:B------:R-:W-:Y:S02]  /*1330*/  PRMT R51, RZ, 0x7610, R51 ;  /* 0x00007610ff337816 */ /* 0x000fe40000000033 */
[----:B------:R-:W-:Y:S01]  /*1340*/  PRMT R52, RZ, 0x7610, R52 ;  /* 0x00007610ff347816 */ /* 0x000fe20000000034 */
[----:B------:R-:W4:Y:S01]  /*1350*/  @!P0 LDG.E.U16 R25, desc[UR30][R8.64] ;  /* 0x0000001e08198981 */ /* 0x000f22000c1e1500 */
[----:B------:R-:W-:-:S03]  /*1360*/  ISETP.GE.AND P0, PT, R12, UR36, PT ;  /* 0x000000240c007c0c */ /* 0x000fc6000bf06270 */
[----:B------:R-:W4:Y:S01]  /*1370*/  @!P1 LDG.E.U16 R54, desc[UR30][R8.64+0xc0] ;  /* 0x0000c01e08369981 */ /* 0x000f22000c1e1500 */
[----:B------:R-:W-:-:S03]  /*1380*/  ISETP.GE.AND P1, PT, R15, UR36, PT ;  /* 0x000000240f007c0c */ /* 0x000fc6000bf26270 */
[----:B------:R-:W4:Y:S01]  /*1390*/  @!P2 LDG.E.U16 R51, desc[UR30][R8.64+0x80] ;  /* 0x0000801e0833a981 */ /* 0x000f22000c1e1500 */
[----:B------:R-:W-:-:S03]  /*13a0*/  ISETP.GE.AND P2, PT, R14, UR36, PT ;  /* 0x000000240e007c0c */ /* 0x000fc6000bf46270 */
[----:B------:R-:W4:Y:S04]  /*13b0*/  @!P3 LDG.E.U16 R52, desc[UR30][R8.64+0x40] ;  /* 0x0000401e0834b981 */ /* 0x000f28000c1e1500 */
[----:B------:R-:W4:Y:S01]  /*13c0*/  @!P0 LDG.E.U16 R53, desc[UR30][R8.64+0x100] ;  /* 0x0001001e08358981 */ /* 0x000f22000c1e1500 */
[----:B------:R-:W-:Y:S02]  /*13d0*/  ISETP.GE.AND P0, PT, R16, UR36, PT ;  /* 0x0000002410007c0c */ /* 0x000fe4000bf06270 */
[----:B------:R-:W-:Y:S01]  /*13e0*/  ISETP.GE.AND P3, PT, R13, UR36, PT ;  /* 0x000000240d007c0c */ /* 0x000fe2000bf66270 */
[----:B------:R-:W4:Y:S01]  /*13f0*/  @!P4 LDG.E.U16 R64, desc[UR30][R8.64+0x340] ;  /* 0x0003401e0840c981 */ /* 0x000f22000c1e1500 */
[----:B-1----:R-:W-:Y:S02]  /*1400*/  PRMT R57, RZ, 0x7610, R57 ;  /* 0x00007610ff397816 */ /* 0x002fe40000000039 */
[----:B------:R-:W-:Y:S01]  /*1410*/  PRMT R58, RZ, 0x7610, R58 ;  /* 0x00007610ff3a7816 */ /* 0x000fe2000000003a */
[----:B------:R-:W4:Y:S01]  /*1420*/  @!P5 LDG.E.U16 R63, desc[UR30][R8.64+0x380] ;  /* 0x0003801e083fd981 */ /* 0x000f22000c1e1500 */
[----:B------:R-:W-:-:S02]  /*1430*/  PRMT R55, RZ, 0x7610, R55 ;  /* 0x00007610ff377816 */ /* 0x000fc40000000037 */
[----:B------:R-:W-:Y:S01]  /*1440*/  PRMT R56, RZ, 0x7610, R56 ;  /* 0x00007610ff387816 */ /* 0x000fe20000000038 */
[----:B------:R-:W4:Y:S04]  /*1450*/  @!P6 LDG.E.U16 R66, desc[UR30][R8.64+0x3c0] ;  /* 0x0003c01e0842e981 */ /* 0x000f28000c1e1500 */
[----:B------:R-:W4:Y:S01]  /*1460*/  @!P0 LDG.E.U16 R57, desc[UR30][R8.64+0x200] ;  /* 0x0002001e08398981 */ /* 0x000f22000c1e1500 */
[----:B------:R-:W-:-:S03]  /*1470*/  ISETP.NE.AND P0, PT, R74, RZ, PT ;  /* 0x000000ff4a00720c */ /* 0x000fc60003f05270 */
[----:B------:R-:W4:Y:S01]  /*1480*/  @!P1 LDG.E.U16 R58, desc[UR30][R8.64+0x1c0] ;  /* 0x0001c01e083a9981 */ /* 0x000f22000c1e1500 */
[----:B------:R-:W-:-:S03]  /*1490*/  ISETP.NE.AND P1, PT, R72, RZ, PT ;  /* 0x000000ff4800720c */ /* 0x000fc60003f25270 */
[----:B------:R-:W4:Y:S01]  /*14a0*/  @!P2 LDG.E.U16 R55, desc[UR30][R8.64+0x180] ;  /* 0x0001801e0837a981 */ /* 0x000f22000c1e1500 */
[----:B------:R-:W-:-:S03]  /*14b0*/  ISETP.NE.AND P2, PT, R70, RZ, PT ;  /* 0x000000ff4600720c */ /* 0x000fc60003f45270 */
[----:B------:R-:W4:Y:S01]  /*14c0*/  @!P3 LDG.E.U16 R56, desc[UR30][R8.64+0x140] ;  /* 0x0001401e0838b981 */ /* 0x000f22000c1e1500 */
[----:B------:R-:W-:Y:S02]  /*14d0*/  ISETP.NE.AND P3, PT, R68, RZ, PT ;  /* 0x000000ff4400720c */ /* 0x000fe40003f65270 */
[----:B--2---:R-:W-:Y:S02]  /*14e0*/  PRMT R60, RZ, 0x7610, R60 ;  /* 0x00007610ff3c7816 */ /* 0x004fe4000000003c */
[----:B---3--:R-:W-:Y:S02]  /*14f0*/  PRMT R59, RZ, 0x7610, R59 ;  /* 0x00007610ff3b7816 */ /* 0x008fe4000000003b */
[----:B----4-:R-:W-:Y:S02]  /*1500*/  PRMT R62, RZ, 0x7610, R62 ;  /* 0x00007610ff3e7816 */ /* 0x010fe4000000003e */
[----:B------:R-:W2:Y:S04]  /*1510*/  @!P0 LDG.E.U16 R60, desc[UR30][R8.64+0x240] ;  /* 0x0002401e083c8981 */ /* 0x000ea8000c1e1500 */
[----:B------:R-:W3:Y:S04]  /*1520*/  @!P1 LDG.E.U16 R59, desc[UR30][R8.64+0x280] ;  /* 0x0002801e083b9981 */ /* 0x000ee8000c1e1500 */
        /* <DEDUP_REMOVED lines=64> */
[----:B------:R-:W3:Y:S04]  /*1930*/  @!P3 LDG.E.U16 R68, desc[UR30][R6.64+0x40] ;  /* 0x0000401e0644b981 */ /* 0x000ee8000c1e1500 */
[----:B------:R-:W4:Y:S01]  /*1940*/  @!P0 LDG.E.U16 R69, desc[UR30][R6.64+0x100] ;  /* 0x0001001e06458981 */ /* 0x000f22000c1e1500 */
[----:B------:R-:W-:Y:S02]  /*1950*/  ISETP.GE.AND P0, PT, R16, UR36, PT ;  /* 0x0000002410007c0c */ /* 0x000fe4000bf06270 */
[----:B------:R-:W-:Y:S01]  /*1960*/  ISETP.GE.AND P3, PT, R13, UR36, PT ;  /* 0x000000240d007c0c */ /* 0x000fe2000bf66270 */
[----:B------:R-:W4:Y:S01]  /*1970*/  @!P1 LDG.E.U16 R74, desc[UR30][R6.64+0x1c0] ;  /* 0x0001c01e064a9981 */ /* 0x000f22000c1e1500 */
[----:B------:R-:W-:-:S03]  /*1980*/  ISETP.NE.AND P1, PT, R82, RZ, PT ;  /* 0x000000ff5200720c */ /* 0x000fc60003f25270 */
[----:B------:R-:W4:Y:S01]  /*1990*/  @!P2 LDG.E.U16 R71, desc[UR30][R6.64+0x180] ;  /* 0x0001801e0647a981 */ /* 0x000f22000c1e1500 */
[----:B------:R-:W-:Y:S02]  /*19a0*/  ISETP.NE.AND P2, PT, R81, RZ, PT ;  /* 0x000000ff5100720c */ /* 0x000fe40003f45270 */
[----:B0-----:R-:W-:Y:S01]  /*19b0*/  PRMT R64, RZ, 0x7610, R64 ;  /* 0x00007610ff407816 */ /* 0x001fe20000000040 */
[----:B------:R-:W4:Y:S04]  /*19c0*/  @!P4 LDG.E.U16 R76, desc[UR30][R6.64+0x340] ;  /* 0x0003401e064cc981 */ /* 0x000f28000c1e1500 */
[----:B------:R-:W4:Y:S01]  /*19d0*/  @!P0 LDG.E.U16 R73, desc[UR30][R6.64+0x200] ;  /* 0x0002001e06498981 */ /* 0x000f22000c1e1500 */
[----:B------:R-:W-:-:S03]  /*19e0*/  ISETP.NE.AND P0, PT, R84, RZ, PT ;  /* 0x000000ff5400720c */ /* 0x000fc60003f05270 */
[----:B------:R-:W4:Y:S01]  /*19f0*/  @!P3 LDG.E.U16 R72, desc[UR30][R6.64+0x140] ;  /* 0x0001401e0648b981 */ /* 0x000f22000c1e1500 */
[----:B------:R-:W-:Y:S02]  /*1a00*/  ISETP.NE.AND P3, PT, R80, RZ, PT ;  /* 0x000000ff5000720c */ /* 0x000fe40003f65270 */
[----:B-1----:R-:W-:Y:S01]  /*1a10*/  PRMT R66, RZ, 0x7610, R66 ;  /* 0x00007610ff427816 */ /* 0x002fe20000000042 */
[----:B------:R-:W4:Y:S04]  /*1a20*/  @!P1 LDG.E.U16 R75, desc[UR30][R6.64+0x280] ;  /* 0x0002801e064b9981 */ /* 0x000f28000c1e1500 */
[----:B------:R-:W4:Y:S04]  /*1a30*/  @!P5 LDG.E.U16 R79, desc[UR30][R6.64+0x380] ;  /* 0x0003801e064fd981 */ /* 0x000f28000c1e1500 */
[----:B------:R-:W4:Y:S04]  /*1a40*/  @!P0 LDG.E.U16 R64, desc[UR30][R6.64+0x240] ;  /* 0x0002401e06408981 */ /* 0x000f28000c1e1500 */
[----:B------:R-:W4:Y:S04]  /*1a50*/  @!P2 LDG.E.U16 R66, desc[UR30][R6.64+0x2c0] ;  /* 0x0002c01e0642a981 */ /* 0x000f28000c1e1500 */
[----:B------:R-:W4:Y:S04]  /*1a60*/  @!P3 LDG.E.U16 R77, desc[UR30][R6.64+0x300] ;  /* 0x0003001e064db981 */ /* 0x000f28000c1e1500 */
[----:B------:R-:W4:Y:S01]  /*1a70*/  @!P6 LDG.E.U16 R78, desc[UR30][R6.64+0x3c0] ;  /* 0x0003c01e064ee981 */ /* 0x000f22000c1e1500 */
        /* <DEDUP_REMOVED lines=16> */
[----:B---3--:R-:W-:Y:S04]  /*1b80*/  STS.U16 [R41+0x40], R68 ;  /* 0x0000404429007388 */ /* 0x008fe80000000400 */
        /* <DEDUP_REMOVED lines=48> */
[----:B--2---:R-:W-:Y:S02]  /*1e90*/  PRMT R77, RZ, 0x7610, R77 ;  /* 0x00007610ff4d7816 */ /* 0x004fe4000000004d */
[----:B------:R-:W-:Y:S01]  /*1ea0*/  PRMT R75, RZ, 0x7610, R75 ;  /* 0x00007610ff4b7816 */ /* 0x000fe2000000004b */
[----:B------:R-:W2:Y:S01]  /*1eb0*/  @!P4 LDG.E.U16 R86, desc[UR30][R4.64+0x340] ;  /* 0x0003401e0456c981 */ /* 0x000ea2000c1e1500 */
[----:B------:R-:W-:-:S02]  /*1ec0*/  ISETP.NE.AND P1, PT, R96, RZ, PT ;  /* 0x000000ff6000720c */ /* 0x000fc40003f25270 */
[----:B---3--:R-:W-:Y:S01]  /*1ed0*/  PRMT R79, RZ, 0x7610, R79 ;  /* 0x00007610ff4f7816 */ /* 0x008fe2000000004f */
[----:B------:R-:W3:Y:S04]  /*1ee0*/  @!P5 LDG.E.U16 R115, desc[UR30][R4.64+0x380] ;  /* 0x0003801e0473d981 */ /* 0x000ee8000c1e1500 */
[----:B------:R-:W2:Y:S01]  /*1ef0*/  @!P0 LDG.E.U16 R77, desc[UR30][R4.64+0x200] ;  /* 0x0002001e044d8981 */ /* 0x000ea2000c1e1500 */
[----:B------:R-:W-:-:S03]  /*1f00*/  ISETP.NE.AND P0, PT, R98, RZ, PT ;  /* 0x000000ff6200720c */ /* 0x000fc60003f05270 */
[----:B------:R-:W3:Y:S01]  /*1f10*/  @!P2 LDG.E.U16 R75, desc[UR30][R4.64+0x180] ;  /* 0x0001801e044ba981 */ /* 0x000ee2000c1e1500 */
[----:B------:R-:W-:-:S03]  /*1f20*/  ISETP.NE.AND P2, PT, R94, RZ, PT ;  /* 0x000000ff5e00720c */ /* 0x000fc60003f45270 */
[----:B------:R-:W2:Y:S01]  /*1f30*/  @!P3 LDG.E.U16 R80, desc[UR30][R4.64+0x140] ;  /* 0x0001401e0450b981 */ /* 0x000ea2000c1e1500 */
[----:B------:R-:W-:Y:S02]  /*1f40*/  ISETP.NE.AND P3, PT, R92, RZ, PT ;  /* 0x000000ff5c00720c */ /* 0x000fe40003f65270 */
[----:B----4-:R-:W-:Y:S01]  /*1f50*/  PRMT R78, RZ, 0x7610, R78 ;  /* 0x00007610ff4e7816 */ /* 0x010fe2000000004e */
        /* <DEDUP_REMOVED lines=28> */
[----:B---3--:R-:W-:Y:S04]  /*2120*/  STS.U16 [R36+0x180], R75 ;  /* 0x0001804b24007388 */ /* 0x008fe80000000400 */
[----:B------:R-:W-:Y:S04]  /*2130*/  STS.U16 [R35+0x1c0], R82 ;  /* 0x0001c05223007388 */ /* 0x000fe80000000400 */
[----:B------:R-:W-:Y:S04]  /*2140*/  STS.U16 [R34+0x200], R77 ;  /* 0x0002004d22007388 */ /* 0x000fe80000000400 */
        /* <DEDUP_REMOVED lines=22> */
[----:B------:R-:W4:Y:S04]  /*22b0*/  LDS.U16 R84, [R26+0x1c] ;  /* 0x00001c001a547984 */ /* 0x000f280000000400 */
[----:B------:R-:W4:Y:S01]  /*22c0*/  LDS.U16 R86, [R26+0x1e] ;  /* 0x00001e001a567984 */ /* 0x000f220000000400 */
[----:B------:R-:W-:Y:S01]  /*22d0*/  BAR.SYNC.DEFER_BLOCKING 0x0 ;  /* 0x0000000000007b1d */ /* 0x000fe20000010000 */
[----:B0-----:R-:W-:-:S05]  /*22e0*/  PRMT R115, RZ, 0x7610, R115 ;  /* 0x00007610ff737816 */ /* 0x001fca0000000073 */
[----:B------:R-:W4:Y:S01]  /*22f0*/  @!P0 LDG.E.U16 R123, desc[UR30][R2.64] ;  /* 0x0000001e027b8981 */ /* 0x000f22000c1e1500 */
[----:B------:R-:W-:-:S03]  /*2300*/  ISETP.GE.AND P0, PT, R10, UR36, PT ;  /* 0x000000240a007c0c */ /* 0x000fc6000bf06270 */
[----:B------:R-:W4:Y:S01]  /*2310*/  @!P1 LDG.E.U16 R92, desc[UR30][R2.64+0x40] ;  /* 0x0000401e025c9981 */ /* 0x000f22000c1e1500 */
[----:B------:R-:W-:Y:S02]  /*2320*/  ISETP.GE.AND P1, PT, R11, UR36, PT ;  /* 0x000000240b007c0c */ /* 0x000fe4000bf26270 */
[----:B-1----:R-:W-:Y:S01]  /*2330*/  PRMT R90, RZ, 0x7610, R90 ;  /* 0x00007610ff5a7816 */ /* 0x002fe2000000005a */
[----:B------:R-:W4:Y:S04]  /*2340*/  @!P2 LDG.E.U16 R104, desc[UR30][R2.64+0x2c0] ;  /* 0x0002c01e0268a981 */ /* 0x000f28000c1e1500 */
[----:B------:R-:W4:Y:S04]  /*2350*/  @!P3 LDG.E.U16 R139, desc[UR30][R2.64+0x300] ;  /* 0x0003001e028bb981 */ /* 0x000f28000c1e1500 */
[----:B------:R-:W4:Y:S01]  /*2360*/  @!P0 LDG.E.U16 R115, desc[UR30][R2.64+0x80] ;  /* 0x0000801e02738981 */ /* 0x000f22000c1e1500 */
[----:B------:R-:W-:-:S03]  /*2370*/  ISETP.GE.AND P0, PT, R12, UR36, PT ;  /* 0x000000240c007c0c */ /* 0x000fc6000bf06270 */
[----:B------:R-:W4:Y:S01]  /*2380*/  @!P1 LDG.E.U16 R96, desc[UR30][R2.64+0xc0] ;  /* 0x0000c01e02609981 */ /* 0x000f22000c1e1500 */
[----:B------:R-:W-:-:S03]  /*2390*/  ISETP.GE.AND P1, PT, R13, UR36, PT ;  /* 0x000000240d007c0c */ /* 0x000fc6000bf26270 */
[----:B------:R-:W4:Y:S04]  /*23a0*/  @!P4 LDG.E.U16 R106, desc[UR30][R2.64+0x340] ;  /* 0x0003401e026ac981 */ /* 0x000f28000c1e1500 */
[----:B------:R-:W4:Y:S04]  /*23b0*/  @!P5 LDG.E.U16 R141, desc[UR30][R2.64+0x380] ;  /* 0x0003801e028dd981 */ /* 0x000f28000c1e1500 */
[----:B------:R-:W4:Y:S01]  /*23c0*/  @!P0 LDG.E.U16 R125, desc[UR30][R2.64+0x100] ;  /* 0x0001001e027d8981 */ /* 0x000f22000c1e1500 */
[----:B------:R-:W-:-:S03]  /*23d0*/  ISETP.GE.AND P0, PT, R14, UR36, PT ;  /* 0x000000240e007c0c */ /* 0x000fc6000bf06270 */
[----:B------:R-:W4:Y:S01]  /*23e0*/  @!P1 LDG.E.U16 R98, desc[UR30][R2.64+0x140] ;  /* 0x0001401e02629981 */ /* 0x000f22000c1e1500 */
[----:B------:R-:W-:-:S03]  /*23f0*/  ISETP.GE.AND P1, PT, R15, UR36, PT ;  /* 0x000000240f007c0c */ /* 0x000fc6000bf26270 */
[----:B------:R-:W4:Y:S06]  /*2400*/  @!P6 LDG.E.U16 R90, desc[UR30][R2.64+0x3c0] ;  /* 0x0003c01e025ae981 */ /* 0x000f2c000c1e1500 */
[----:B------:R-:W4:Y:S01]  /*2410*/  @!P0 LDG.E.U16 R133, desc[UR30][R2.64+0x180] ;  /* 0x0001801e02858981 */ /* 0x000f22000c1e1500 */
[----:B------:R-:W-:-:S03]  /*2420*/  ISETP.GE.AND P0, PT, R16, UR36, PT ;  /* 0x0000002410007c0c */ /* 0x000fc6000bf06270 */
[----:B------:R-:W4:Y:S01]  /*2430*/  @!P1 LDG.E.U16 R100, desc[UR30][R2.64+0x1c0] ;  /* 0x0001c01e02649981 */ /* 0x000f22000c1e1500 */
[----:B------:R-:W-:-:S09]  /*2440*/  ISETP.NE.AND P1, PT, R94, RZ, PT ;  /* 0x000000ff5e00720c */ /* 0x000fd20003f25270 */
[----:B------:R-:W4:Y:S01]  /*2450*/  @!P0 LDG.E.U16 R135, desc[UR30][R2.64+0x200] ;  /* 0x0002001e02878981 */ /* 0x000f22000c1e1500 */
[----:B------:R-:W-:Y:S02]  /*2460*/  ISETP.NE.AND P0, PT, R102, RZ, PT ;  /* 0x000000ff6600720c */ /* 0x000fe40003f05270 */
[----:B------:R-:W-:Y:S01]  /*2470*/  PRMT R102, RZ, 0x7610, R102 ;  /* 0x00007610ff667816 */ /* 0x000fe20000000066 */
[----:B------:R-:W4:Y:S10]  /*2480*/  @!P1 LDG.E.U16 R137, desc[UR30][R2.64+0x280] ;  /* 0x0002801e02899981 */ /* 0x000f34000c1e1500 */
[----:B------:R0:W4:Y:S01]  /*2490*/  @!P0 LDG.E.U16 R102, desc[UR30][R2.64+0x240] ;  /* 0x0002401e02668981 */ /* 0x000122000c1e1500 */
[----:B--2---:R-:W-:-:S02]  /*24a0*/  HADD2.F32 R70, -RZ, R70.H0_H0 ;  /* 0x20000046ff467230 */ /* 0x004fc40000004100 */
[----:B---3--:R-:W-:Y:S02]  /*24b0*/  HADD2.F32 R77, -RZ, R77.H0_H0 ;  /* 0x2000004dff4d7230 */ /* 0x008fe40000004100 */
[----:B----4-:R-:W-:Y:S02]  /*24c0*/  HADD2.F32 R82, -RZ, R82.H0_H0 ;  /* 0x20000052ff527230 */ /* 0x010fe40000004100 */
[----:B0-----:R-:W-:-:S04]  /*24d0*/  FMUL.FTZ R2, R70, -1.4426950216293334961 ;  /* 0xbfb8aa3b46027820 */ /* 0x001fc80000410000 */
[----:B------:R0:W-:Y:S01]  /*24e0*/  MUFU.EX2 R3, R2 ;  /* 0x0000000200037308 */ /* 0x0001e20000000800 */
[----:B------:R-:W-:Y:S02]  /*24f0*/  HADD2.F32 R4, -RZ, R4.H0_H0 ;  /* 0x20000004ff047230 */ /* 0x000fe40000004100 */
[----:B0-----:R-:W-:-:S04]  /*2500*/  FMUL.FTZ R2, R77, -1.4426950216293334961 ;  /* 0xbfb8aa3b4d027820 */ /* 0x001fc80000410000 */
[----:B------:R0:W-:Y:S01]  /*2510*/  MUFU.EX2 R120, R2 ;  /* 0x0000000200787308 */ /* 0x0001e20000000800 */
[----:B------:R-:W-:Y:S02]  /*2520*/  HADD2.F32 R5, -RZ, R5.H0_H0 ;  /* 0x20000005ff057230 */ /* 0x000fe40000004100 */
[----:B------:R-:W-:Y:S01]  /*2530*/  FMUL.FTZ R108, R4, -1.4426950216293334961 ;  /* 0xbfb8aa3b046c7820 */ /* 0x000fe20000410000 */
[----:B0-----:R-:W-:Y:S02]  /*2540*/  FMUL.FTZ R2, R82, -1.4426950216293334961 ;  /* 0xbfb8aa3b52027820 */ /* 0x001fe40000410000 */
[----:B------:R-:W-:Y:S02]  /*2550*/  FMUL.FTZ R94, R5, -1.4426950216293334961 ;  /* 0xbfb8aa3b055e7820 */ /* 0x000fe40000410000 */
[----:B------:R-:W-:Y:S04]  /*2560*/  MUFU.EX2 R130, R2 ;  /* 0x0000000200827308 */ /* 0x000fe80000000800 */
[----:B------:R-:W0:Y:S04]  /*2570*/  MUFU.EX2 R108, R108 ;  /* 0x0000006c006c7308 */ /* 0x000e280000000800 */
[----:B------:R-:W1:Y:S01]  /*2580*/  MUFU.EX2 R94, R94 ;  /* 0x0000005e005e7308 */ /* 0x000e620000000800 */
[----:B------:R-:W-:-:S02]  /*2590*/  HADD2.F32 R69, -RZ, R69.H0_H0 ;  /* 0x20000045ff457230 */ /* 0x000fc40000004100 */
[----:B------:R-:W-:-:S03]  /*25a0*/  HADD2.F32 R71, -RZ, R71.H0_H0 ;  /* 0x20000047ff477230 */ /* 0x000fc60000004100 */
[----:B------:R-:W-:Y:S01]  /*25b0*/  FMUL.FTZ R110, R69, -1.4426950216293334961 ;  /* 0xbfb8aa3b456e7820 */ /* 0x000fe20000410000 */
[----:B0-----:R-:W-:Y:S01]  /*25c0*/  FADD.FTZ R108, R108, 1 ;  /* 0x3f8000006c6c7421 */ /* 0x001fe20000010000 */
[----:B------:R-:W-:-:S04]  /*25d0*/  FMUL.FTZ R112, R71, -1.4426950216293334961 ;  /* 0xbfb8aa3b47707820 */ /* 0x000fc80000410000 */
[----:B------:R-:W-:Y:S01]  /*25e0*/  MUFU.EX2 R110, R110 ;  /* 0x0000006e006e7308 */ /* 0x000fe20000000800 */
[----:B-1----:R-:W-:-:S03]  /*25f0*/  FADD.FTZ R94, R94, 1 ;  /* 0x3f8000005e5e7421 */ /* 0x002fc60000010000 */
[----:B------:R-:W-:Y:S04]  /*2600*/  MUFU.EX2 R112, R112 ;  /* 0x0000007000707308 */ /* 0x000fe80000000800 */
[----:B------:R-:W-:Y:S01]  /*2610*/  MUFU.RCP R94, R94 ;  /* 0x0000005e005e7308 */ /* 0x000fe20000001000 */
[----:B------:R-:W-:Y:S02]  /*2620*/  HADD2.F32 R73, -RZ, R73.H0_H0 ;  /* 0x20000049ff497230 */ /* 0x000fe40000004100 */
[----:B------:R-:W-:Y:S01]  /*2630*/  FADD.FTZ R3, R3, 1 ;  /* 0x3f80000003037421 */ /* 0x000fe20000010000 */
[----:B------:R-:W-:Y:S02]  /*2640*/  HADD2.F32 R74, -RZ, R74.H0_H0 ;  /* 0x2000004aff4a7230 */ /* 0x000fe40000004100 */
[----:B------:R-:W-:-:S02]  /*2650*/  HADD2.F32 R117, -RZ, R117.H0_H0 ;  /* 0x20000075ff757230 */ /* 0x000fc40000004100 */
[----:B------:R-:W-:Y:S01]  /*2660*/  FMUL.FTZ R114, R73, -1.4426950216293334961 ;  /* 0xbfb8aa3b49727820 */ /* 0x000fe20000410000 */
[----:B------:R-:W-:Y:S02]  /*2670*/  HADD2.F32 R84, -RZ, R84.H0_H0 ;  /* 0x20000054ff547230 */ /* 0x000fe40000004100 */
[----:B------:R-:W-:-:S03]  /*2680*/  FMUL.FTZ R116, R74, -1.4426950216293334961 ;  /* 0xbfb8aa3b4a747820 */ /* 0x000fc60000410000 */
[----:B------:R-:W-:Y:S01]  /*2690*/  MUFU.EX2 R114, R114 ;  /* 0x0000007200727308 */ /* 0x000fe20000000800 */
[----:B------:R-:W-:Y:S01]  /*26a0*/  FMUL.FTZ R132, R84, -1.4426950216293334961 ;  /* 0xbfb8aa3b54847820 */ /* 0x000fe20000410000 */
[----:B------:R-:W-:Y:S02]  /*26b0*/  HADD2.F32 R75, -RZ, R75.H0_H0 ;  /* 0x2000004bff4b7230 */ /* 0x000fe40000004100 */
[----:B------:R-:W0:Y:S04]  /*26c0*/  MUFU.EX2 R116, R116 ;  /* 0x0000007400747308 */ /* 0x000e280000000800 */
[----:B------:R1:W-:Y:S01]  /*26d0*/  MUFU.EX2 R140, R132 ;  /* 0x00000084008c7308 */ /* 0x0003e20000000800 */
[----:B------:R-:W-:Y:S01]  /*26e0*/  FMUL.FTZ R118, R75, -1.4426950216293334961 ;  /* 0xbfb8aa3b4b767820 */ /* 0x000fe20000410000 */
[----:B------:R-:W-:-:S02]  /*26f0*/  HADD2.F32 R119, -RZ, R119.H0_H0 ;  /* 0x20000077ff777230 */ /* 0x000fc40000004100 */
[----:B------:R-:W-:-:S03]  /*2700*/  HADD2.F32 R121, -RZ, R121.H0_H0 ;  /* 0x20000079ff797230 */ /* 0x000fc60000004100 */
[----:B------:R-:W2:Y:S01]  /*2710*/  MUFU.EX2 R118, R118 ;  /* 0x0000007600767308 */ /* 0x000ea20000000800 */
[----:B------:R-:W-:Y:S02]  /*2720*/  HADD2.F32 R78, -RZ, R78.H0_H0 ;  /* 0x2000004eff4e7230 */ /* 0x000fe40000004100 */
[----:B0-----:R-:W-:Y:S01]  /*2730*/  FADD.FTZ R116, R116, 1 ;  /* 0x3f80000074747421 */ /* 0x001fe20000010000 */
[----:B------:R-:W-:Y:S02]  /*2740*/  HADD2.F32 R79, -RZ, R79.H0_H0 ;  /* 0x2000004fff4f7230 */ /* 0x000fe40000004100 */
[----:B------:R-:W-:Y:S02]  /*2750*/  HADD2.F32 R86, -RZ, R86.H0_H0 ;  /* 0x20000056ff567230 */ /* 0x000fe40000004100 */
[----:B------:R-:W-:Y:S01]  /*2760*/  FMUL.FTZ R122, R78, -1.4426950216293334961 ;  /* 0xbfb8aa3b4e7a7820 */ /* 0x000fe20000410000 */
[----:B------:R-:W-:Y:S02]  /*2770*/  HADD2.F32 R80, -RZ, R80.H0_H0 ;  /* 0x20000050ff507230 */ /* 0x000fe40000004100 */
[----:B------:R-:W-:Y:S01]  /*2780*/  FMUL.FTZ R124, R79, -1.4426950216293334961 ;  /* 0xbfb8aa3b4f7c7820 */ /* 0x000fe20000410000 */
[----:B------:R-:W-:-:S02]  /*2790*/  HADD2.F32 R127, -RZ, R127.H0_H0 ;  /* 0x2000007fff7f7230 */ /* 0x000fc40000004100 */
[----:B------:R-:W-:Y:S01]  /*27a0*/  FMUL.FTZ R134, R86, -1.4426950216293334961 ;  /* 0xbfb8aa3b56867820 */ /* 0x000fe20000410000 */
[----:B------:R-:W-:Y:S02]  /*27b0*/  HADD2.F32 R129, -RZ, R129.H0_H0 ;  /* 0x20000081ff817230 */ /* 0x000fe40000004100 */
[----:B------:R-:W-:Y:S01]  /*27c0*/  FMUL.FTZ R126, R80, -1.4426950216293334961 ;  /* 0xbfb8aa3b507e7820 */ /* 0x000fe20000410000 */
[----:B------:R-:W0:Y:S04]  /*27d0*/  MUFU.EX2 R122, R122 ;  /* 0x0000007a007a7308 */ /* 0x000e280000000800 */
[----:B------:R3:W-:Y:S01]  /*27e0*/  MUFU.EX2 R142, R134 ;  /* 0x00000086008e7308 */ /* 0x0007e20000000800 */
[----:B------:R-:W-:-:S03]  /*27f0*/  HADD2.F32 R81, -RZ, R81.H0_H0 ;  /* 0x20000051ff517230 */ /* 0x000fc60000004100 */
[----:B------:R-:W4:Y:S01]  /*2800*/  MUFU.EX2 R124, R124 ;  /* 0x0000007c007c7308 */ /* 0x000f220000000800 */
[----:B------:R-:W-:Y:S01]  /*2810*/  FADD.FTZ R120, R120, 1 ;  /* 0x3f80000078787421 */ /* 0x000fe20000010000 */
[----:B------:R-:W-:Y:S02]  /*2820*/  HADD2.F32 R131, -RZ, R131.H0_H0 ;  /* 0x20000083ff837230 */ /* 0x000fe40000004100 */
[----:B------:R-:W4:Y:S01]  /*2830*/  MUFU.EX2 R126, R126 ;  /* 0x0000007e007e7308 */ /* 0x000f220000000800 */
[----:B------:R-:W-:Y:S01]  /*2840*/  FMUL.FTZ R128, R81, -1.4426950216293334961 ;  /* 0xbfb8aa3b51807820 */ /* 0x000fe20000410000 */
        /* <DEDUP_REMOVED lines=17> */
[----:B------:R-:W0:Y:S01]  /*2960*/  LDS.U16 R2, [R26] ;  /* 0x000000001a027984 */ /* 0x000e220000000400 */
[----:B-1----:R1:W4:Y:S03]  /*2970*/  MUFU.RCP R115, R108 ;  /* 0x0000006c00737308 */ /* 0x0023260000001000 */
[----:B------:R-:W0:Y:S04]  /*2980*/  LDS.U16 R92, [R26+0x2] ;  /* 0x000002001a5c7984 */ /* 0x000e280000000400 */
[----:B------:R-:W0:Y:S04]  /*2990*/  LDS.U16 R96, [R26+0x4] ;  /* 0x000004001a607984 */ /* 0x000e280000000400 */
[----:B------:R-:W0:Y:S01]  /*29a0*/  LDS.U16 R104, [R26+0x6] ;  /* 0x000006001a687984 */ /* 0x000e220000000400 */
[----:B--2---:R-:W-:-:S03]  /*29b0*/  FADD.FTZ R98, R110, 1 ;  /* 0x3f8000006e627421 */ /* 0x004fc60000010000 */
[----:B-1----:R-:W1:Y:S01]  /*29c0*/  LDS.U16 R108, [R26+0x8] ;  /* 0x000008001a6c7984 */ /* 0x002e620000000400 */
[----:B------:R4:W-:Y:S03]  /*29d0*/  MUFU.RCP R123, R3 ;  /* 0x00000003007b7308 */ /* 0x0009e60000001000 */
[----:B------:R-:W2:Y:S01]  /*29e0*/  LDS.U16 R110, [R26+0xa] ;  /* 0x00000a001a6e7984 */ /* 0x000ea20000000400 */
[----:B---3--:R-:W-:Y:S01]  /*29f0*/  FADD.FTZ R100, R112, 1 ;  /* 0x3f80000070647421 */ /* 0x008fe20000010000 */
[----:B----4-:R-:W-:Y:S01]  /*2a00*/  FADD.FTZ R3, -R115, 1 ;  /* 0x3f80000073037421 */ /* 0x010fe20000010100 */
[----:B------:R-:W-:-:S03]  /*2a10*/  FADD.FTZ R112, -R94, 1 ;  /* 0x3f8000005e707421 */ /* 0x000fc60000010100 */
[----:B------:R-:W-:Y:S01]  /*2a20*/  FFMA.FTZ R133, R4, R3, 1 ;  /* 0x3f80000004857423 */ /* 0x000fe20000010003 */
[----:B0-----:R-:W-:Y:S02]  /*2a30*/  HADD2.F32 R90, -RZ, R2.H0_H0 ;  /* 0x20000002ff5a7230 */ /* 0x001fe40000004100 */
[----:B------:R-:W0:Y:S03]  /*2a40*/  LDS.U16 R2, [R26+0xc] ;  /* 0x00000c001a027984 */ /* 0x000e260000000400 */
[----:B------:R-:W-:Y:S01]  /*2a50*/  FMUL.FTZ R3, R117, R90 ;  /* 0x0000005a75037220 */ /* 0x000fe20000410000 */
[----:B------:R-:W3:Y:S01]  /*2a60*/  MUFU.RCP R98, R98 ;  /* 0x0000006200627308 */ /* 0x000ee20000001000 */
[----:B------:R-:W-:Y:S02]  /*2a70*/  FFMA.FTZ R112, R5, R112, 1 ;  /* 0x3f80000005707423 */ /* 0x000fe40000010070 */
[----:B------:R-:W-:-:S04]  /*2a80*/  FMUL.FTZ R3, R94, R3 ;  /* 0x000000035e037220 */ /* 0x000fc80000410000 */
[----:B------:R-:W-:Y:S02]  /*2a90*/  FMUL.FTZ R132, R3, R112 ;  /* 0x0000007003847220 */ /* 0x000fe40000410000 */
[----:B------:R-:W4:Y:S01]  /*2aa0*/  LDS.U16 R3, [R26+0xe] ;  /* 0x00000e001a037984 */ /* 0x000f220000000400 */
[----:B------:R-:W-:Y:S01]  /*2ab0*/  FADD.FTZ R102, R114, 1 ;  /* 0x3f80000072667421 */ /* 0x000fe20000010000 */
[----:B------:R-:W2:Y:S01]  /*2ac0*/  MUFU.RCP R100, R100 ;  /* 0x0000006400647308 */ /* 0x000ea20000001000 */
[----:B------:R-:W-:Y:S02]  /*2ad0*/  HADD2.F32 R92, -RZ, R92.H0_H0 ;  /* 0x2000005cff5c7230 */ /* 0x000fe40000004100 */
[----:B------:R-:W-:-:S03]  /*2ae0*/  HADD2.F32 R96, -RZ, R96.H0_H0 ;  /* 0x20000060ff607230 */ /* 0x000fc60000004100 */
[----:B------:R-:W-:Y:S02]  /*2af0*/  FMUL.FTZ R114, R119, R92 ;  /* 0x0000005c77727220 */ /* 0x000fe40000410000 */
[----:B------:R-:W0:Y:S01]  /*2b00*/  MUFU.RCP R102, R102 ;  /* 0x0000006600667308 */ /* 0x000e220000001000 */
[----:B------:R-:W-:Y:S01]  /*2b10*/  FMUL.FTZ R135, R121, R96 ;  /* 0x0000006079877220 */ /* 0x000fe20000410000 */
[----:B------:R-:W-:Y:S01]  /*2b20*/  FMUL.FTZ R114, R115, R114 ;  /* 0x0000007273727220 */ /* 0x000fe20000410000 */
[----:B------:R-:W-:-:S05]  /*2b30*/  HADD2.F32 R104, -RZ, R104.H0_H0 ;  /* 0x20000068ff687230 */ /* 0x000fca0000004100 */
[----:B------:R2:W0:Y:S01]  /*2b40*/  MUFU.RCP R125, R116 ;  /* 0x00000074007d7308 */ /* 0x0004220000001000 */
[----:B---3--:R-:W-:Y:S01]  /*2b50*/  FMUL.FTZ R135, R98, R135 ;  /* 0x0000008762877220 */ /* 0x008fe20000410000 */
[----:B------:R-:W-:Y:S01]  /*2b60*/  FADD.FTZ R106, R118, 1 ;  /* 0x3f800000766a7421 */ /* 0x000fe20000010000 */
[----:B-1----:R-:W-:Y:S02]  /*2b70*/  HADD2.F32 R108, -RZ, R108.H0_H0 ;  /* 0x2000006cff6c7230 */ /* 0x002fe40000004100 */
[----:B------:R-:W-:Y:S01]  /*2b80*/  FMUL.FTZ R153, R114, R133 ;  /* 0x0000008572997220 */ /* 0x000fe20000410000 */
[----:B------:R-:W1:Y:S01]  /*2b90*/  LDS.U16 R118, [R26+0x10] ;  /* 0x000010001a767984 */ /* 0x000e620000000400 */
[----:B--2---:R-:W-:-:S04]  /*2ba0*/  FADD.FTZ R116, -R98, 1 ;  /* 0x3f80000062747421 */ /* 0x004fc80000010100 */
[----:B------:R-:W-:Y:S01]  /*2bb0*/  FFMA.FTZ R116, R69, R116, 1 ;  /* 0x3f80000045747423 */ /* 0x000fe20000010074 */
[----:B------:R-:W-:-:S03]  /*2bc0*/  FMUL.FTZ R114, R127, R104 ;  /* 0x000000687f727220 */ /* 0x000fc60000410000 */
[----:B------:R-:W-:Y:S01]  /*2bd0*/  FMUL.FTZ R134, R135, R116 ;  /* 0x0000007487867220 */ /* 0x000fe20000410000 */
[----:B------:R-:W-:Y:S01]  /*2be0*/  FADD.FTZ R135, -R123, 1 ;  /* 0x3f8000007b877421 */ /* 0x000fe20000010100 */
[----:B------:R-:W-:Y:S02]  /*2bf0*/  HADD2.F32 R110, -RZ, R110.H0_H0 ;  /* 0x2000006eff6e7230 */ /* 0x000fe40000004100 */
[----:B------:R-:W-:Y:S01]  /*2c00*/  FADD.FTZ R116, -R100, 1 ;  /* 0x3f80000064747421 */ /* 0x000fe20000010100 */
[----:B------:R-:W-:Y:S01]  /*2c10*/  FMUL.FTZ R137, R129, R108 ;  /* 0x0000006c81897220 */ /* 0x000fe20000410000 */
[----:B------:R-:W-:Y:S01]  /*2c20*/  FFMA.FTZ R135, R70, R135, 1 ;  /* 0x3f80000046877423 */ /* 0x000fe20000010087 */
[----:B------:R-:W-:Y:S01]  /*2c30*/  FMUL.FTZ R114, R123, R114 ;  /* 0x000000727b727220 */ /* 0x000fe20000410000 */
[----:B------:R-:W2:Y:S01]  /*2c40*/  MUFU.RCP R106, R106 ;  /* 0x0000006a006a7308 */ /* 0x000ea20000001000 */
[----:B------:R-:W-:Y:S01]  /*2c50*/  FFMA.FTZ R116, R71, R116, 1 ;  /* 0x3f80000047747423 */ /* 0x000fe20000010074 */
[----:B------:R-:W-:Y:S01]  /*2c60*/  FMUL.FTZ R139, R131, R110 ;  /* 0x0000006e838b7220 */ /* 0x000fe20000410000 */
[----:B------:R-:W-:Y:S01]  /*2c70*/  FMUL.FTZ R137, R100, R137 ;  /* 0x0000008964897220 */ /* 0x000fe20000410000 */
[----:B------:R-:W-:Y:S01]  /*2c80*/  FMUL.FTZ R159, R114, R135 ;  /* 0x00000087729f7220 */ /* 0x000fe20000410000 */
[----:B------:R-:W-:-:S03]  /*2c90*/  HADD2.F32 R135, -RZ, R88.H0_H0 ;  /* 0x20000058ff877230 */ /* 0x000fc60000004100 */
[----:B------:R3:W1:Y:S01]  /*2ca0*/  MUFU.RCP R112, R120 ;  /* 0x0000007800707308 */ /* 0x0006620000001000 */
[----:B0-----:R-:W-:Y:S02]  /*2cb0*/  HADD2.F32 R88, -RZ, R2.H0_H0 ;  /* 0x20000002ff587230 */ /* 0x001fe40000004100 */
[----:B------:R-:W-:Y:S01]  /*2cc0*/  FMUL.FTZ R139, R102, R139 ;  /* 0x0000008b668b7220 */ /* 0x000fe20000410000 */
[----:B------:R-:W-:Y:S01]  /*2cd0*/  FMUL.FTZ R136, R137, R116 ;  /* 0x0000007489887220 */ /* 0x000fe20000410000 */
[----:B------:R-:W-:Y:S01]  /*2ce0*/  FADD.FTZ R137, -R125, 1 ;  /* 0x3f8000007d897421 */ /* 0x000fe20000010100 */
[----:B------:R-:W-:Y:S01]  /*2cf0*/  FADD.FTZ R122, R122, 1 ;  /* 0x3f8000007a7a7421 */ /* 0x000fe20000010000 */
[----:B---3--:R-:W-:Y:S01]  /*2d00*/  FADD.FTZ R120, -R102, 1 ;  /* 0x3f80000066787421 */ /* 0x008fe20000010100 */
[----:B------:R-:W0:Y:S01]  /*2d10*/  MUFU.EX2 R128, R128 ;  /* 0x0000008000807308 */ /* 0x000e220000000800 */
[----:B------:R-:W-:Y:S01]  /*2d20*/  FADD.FTZ R124, R124, 1 ;  /* 0x3f8000007c7c7421 */ /* 0x000fe20000010000 */
[----:B------:R-:W-:Y:S01]  /*2d30*/  FADD.FTZ R141, R126, 1 ;  /* 0x3f8000007e8d7421 */ /* 0x000fe20000010000 */
[----:B------:R-:W-:Y:S01]  /*2d40*/  FFMA.FTZ R120, R73, R120, 1 ;  /* 0x3f80000049787423 */ /* 0x000fe20000010078 */
[----:B------:R-:W-:Y:S01]  /*2d50*/  FMUL.FTZ R116, R135, R88 ;  /* 0x0000005887747220 */ /* 0x000fe20000410000 */
[----:B------:R3:W1:Y:S01]  /*2d60*/  MUFU.RCP R133, R122 ;  /* 0x0000007a00857308 */ /* 0x0006620000001000 */
[----:B------:R-:W1:Y:S01]  /*2d70*/  LDS.U16 R2, [R26+0x12] ;  /* 0x000012001a027984 */ /* 0x000e620000000400 */
[----:B------:R-:W-:Y:S01]  /*2d80*/  FMUL.FTZ R161, R139, R120 ;  /* 0x000000788ba17220 */ /* 0x000fe20000410000 */
[----:B------:R-:W-:Y:S01]  /*2d90*/  FFMA.FTZ R139, R74, R137, 1 ;  /* 0x3f8000004a8b7423 */ /* 0x000fe20000010089 */
[----:B------:R-:W-:Y:S01]  /*2da0*/  HADD2.F32 R137, -RZ, R76.H0_H0 ;  /* 0x2000004cff897230 */ /* 0x000fe20000004100 */
[----:B------:R-:W-:Y:S01]  /*2db0*/  LDS.U16 R126, [R26+0x18] ;  /* 0x000018001a7e7984 */ /* 0x000fe20000000400 */
[----:B----4-:R-:W-:-:S02]  /*2dc0*/  HADD2.F32 R76, -RZ, R3.H0_H0 ;  /* 0x20000003ff4c7230 */ /* 0x010fc40000004100 */
[----:B------:R-:W-:Y:S01]  /*2dd0*/  FMUL.FTZ R120, R125, R116 ;  /* 0x000000747d787220 */ /* 0x000fe20000410000 */
[----:B------:R4:W1:Y:S01]  /*2de0*/  MUFU.RCP R114, R124 ;  /* 0x0000007c00727308 */ /* 0x0008620000001000 */
[----:B---3--:R-:W3:Y:S02]  /*2df0*/  LDS.U16 R122, [R26+0x14] ;  /* 0x000014001a7a7984 */ /* 0x008ee40000000400 */
[----:B------:R-:W-:Y:S01]  /*2e00*/  FMUL.FTZ R138, R120, R139 ;  /* 0x0000008b788a7220 */ /* 0x000fe20000410000 */
[----:B------:R-:W-:Y:S01]  /*2e10*/  FMUL.FTZ R3, R137, R76 ;  /* 0x0000004c89037220 */ /* 0x000fe20000410000 */
[----:B----4-:R-:W4:Y:S01]  /*2e20*/  LDS.U16 R124, [R26+0x16] ;  /* 0x000016001a7c7984 */ /* 0x010f220000000400 */
[----:B--2---:R-:W-:Y:S01]  /*2e30*/  FADD.FTZ R120, -R106, 1 ;  /* 0x3f8000006a787421 */ /* 0x004fe20000010100 */
[----:B0-----:R-:W-:Y:S01]  /*2e40*/  FADD.FTZ R128, R128, 1 ;  /* 0x3f80000080807421 */ /* 0x001fe20000010000 */
[----:B------:R-:W-:Y:S01]  /*2e50*/  FADD.FTZ R130, R130, 1 ;  /* 0x3f80000082827421 */ /* 0x000fe20000010000 */
[----:B------:R-:W-:Y:S01]  /*2e60*/  FMUL.FTZ R3, R106, R3 ;  /* 0x000000036a037220 */ /* 0x000fe20000410000 */
[----:B------:R-:W-:Y:S01]  /*2e70*/  FFMA.FTZ R120, R75, R120, 1 ;  /* 0x3f8000004b787423 */ /* 0x000fe20000010078 */
[----:B------:R0:W-:Y:S03]  /*2e80*/  MUFU.RCP R116, R128 ;  /* 0x0000008000747308 */ /* 0x0001e60000001000 */
[----:B------:R-:W-:-:S02]  /*2e90*/  FMUL.FTZ R163, R3, R120 ;  /* 0x0000007803a37220 */ /* 0x000fc40000410000 */
[----:B------:R-:W2:Y:S03]  /*2ea0*/  LDS.U16 R3, [R26+0x1a] ;  /* 0x00001a001a037984 */ /* 0x000ea60000000400 */
[----:B------:R1:W-:Y:S01]  /*2eb0*/  MUFU.RCP R143, R130 ;  /* 0x00000082008f7308 */ /* 0x0003e20000001000 */
[----:B0-----:R-:W0:Y:S01]  /*2ec0*/  LDS.U16 R128, [R26+0x1c] ;  /* 0x00001c001a807984 */ /* 0x001e220000000400 */
[----:B------:R-:W-:-:S03]  /*2ed0*/  HADD2.F32 R139, -RZ, R72.H0_H0 ;  /* 0x20000048ff8b7230 */ /* 0x000fc60000004100 */
[----:B-1----:R-:W1:Y:S03]  /*2ee0*/  LDS.U16 R130, [R26+0x1e] ;  /* 0x00001e001a827984 */ /* 0x002e660000000400 */
[----:B------:R-:W3:Y:S01]  /*2ef0*/  MUFU.RCP R141, R141 ;  /* 0x0000008d008d7308 */ /* 0x000ee20000001000 */
[----:B------:R-:W-:Y:S02]  /*2f00*/  HADD2.F32 R72, -RZ, R118.H0_H0 ;  /* 0x20000076ff487230 */ /* 0x000fe40000004100 */
[----:B------:R-:W-:-:S03]  /*2f10*/  FADD.FTZ R118, -R112, 1 ;  /* 0x3f80000070767421 */ /* 0x000fc60000010100 */
[----:B------:R-:W-:Y:S01]  /*2f20*/  FMUL.FTZ R145, R139, R72 ;  /* 0x000000488b917220 */ /* 0x000fe20000410000 */
[----:B------:R-:W-:-:S03]  /*2f30*/  FFMA.FTZ R118, R77, R118, 1 ;  /* 0x3f8000004d767423 */ /* 0x000fc60000010076 */
[----:B------:R-:W-:Y:S01]  /*2f40*/  FMUL.FTZ R145, R112, R145 ;  /* 0x0000009170917220 */ /* 0x000fe20000410000 */
[----:B------:R-:W-:Y:S01]  /*2f50*/  FADD.FTZ R149, R140, 1 ;  /* 0x3f8000008c957421 */ /* 0x000fe20000010000 */
[----:B------:R-:W-:Y:S02]  /*2f60*/  HADD2.F32 R120, -RZ, R66.H0_H0 ;  /* 0x20000042ff787230 */ /* 0x000fe40000004100 */
[----:B------:R-:W-:Y:S01]  /*2f70*/  FMUL.FTZ R140, R145, R118 ;  /* 0x00000076918c7220 */ /* 0x000fe20000410000 */
[----:B------:R-:W-:Y:S02]  /*2f80*/  HADD2.F32 R145, -RZ, R67.H0_H0 ;  /* 0x20000043ff917230 */ /* 0x000fe40000004100 */
[----:B------:R-:W-:Y:S01]  /*2f90*/  FADD.FTZ R151, R142, 1 ;  /* 0x3f8000008e977421 */ /* 0x000fe20000010000 */
[----:B------:R-:W-:Y:S02]  /*2fa0*/  HADD2.F32 R147, -RZ, R65.H0_H0 ;  /* 0x20000041ff937230 */ /* 0x000fe40000004100 */
[----:B------:R-:W-:Y:S01]  /*2fb0*/  FADD.FTZ R65, -R133, 1 ;  /* 0x3f80000085417421 */ /* 0x000fe20000010100 */
[----:B------:R-:W-:Y:S01]  /*2fc0*/  FADD.FTZ R66, -R114, 1 ;  /* 0x3f80000072427421 */ /* 0x000fe20000010100 */
[----:B---3--:R-:W-:Y:S01]  /*2fd0*/  FADD.FTZ R67, -R141, 1 ;  /* 0x3f8000008d437421 */ /* 0x008fe20000010100 */
[----:B------:R-:W-:-:S02]  /*2fe0*/  HADD2.F32 R118, -RZ, R68.H0_H0 ;  /* 0x20000044ff767230 */ /* 0x000fc40000004100 */
[----:B------:R-:W-:Y:S01]  /*2ff0*/  FFMA.FTZ R155, R78, R65, 1 ;  /* 0x3f8000004e9b7423 */ /* 0x000fe20000010041 */
[----:B------:R-:W-:Y:S01]  /*3000*/  FFMA.FTZ R142, R79, R66, 1 ;  /* 0x3f8000004f8e7423 */ /* 0x000fe20000010042 */
[----:B------:R-:W-:Y:S01]  /*3010*/  FFMA.FTZ R167, R80, R67, 1 ;  /* 0x3f80000050a77423 */ /* 0x000fe20000010043 */
[----:B------:R-:W-:Y:S01]  /*3020*/  HADD2.F32 R65, -RZ, R2.H0_H0 ;  /* 0x20000002ff417230 */ /* 0x000fe20000004100 */
[----:B------:R-:W3:Y:S01]  /*3030*/  MUFU.RCP R149, R149 ;  /* 0x0000009500957308 */ /* 0x000ee20000001000 */
[----:B------:R-:W-:Y:S02]  /*3040*/  HADD2.F32 R66, -RZ, R122.H0_H0 ;  /* 0x2000007aff427230 */ /* 0x000fe40000004100 */
[----:B----4-:R-:W-:Y:S02]  /*3050*/  HADD2.F32 R67, -RZ, R124.H0_H0 ;  /* 0x2000007cff437230 */ /* 0x010fe40000004100 */
[----:B------:R-:W-:-:S03]  /*3060*/  HADD2.F32 R68, -RZ, R126.H0_H0 ;  /* 0x2000007eff447230 */ /* 0x000fc60000004100 */
[----:B------:R-:W4:Y:S01]  /*3070*/  MUFU.RCP R151, R151 ;  /* 0x0000009700977308 */ /* 0x000f220000001000 */
        /* <DEDUP_REMOVED lines=17> */
[----:B------:R-:W-:Y:S02]  /*3190*/  HADD2.F32 R155, -RZ, R7.H0_H0 ;  /* 0x20000007ff9b7230 */ /* 0x000fe40000004100 */
[----:B------:R-:W-:Y:S02]  /*31a0*/  HADD2.F32 R157, -RZ, R6.H0_H0 ;  /* 0x20000006ff9d7230 */ /* 0x000fe40000004100 */
[----:B--2---:R-:W-:Y:S02]  /*31b0*/  HADD2.F32 R122, -RZ, R3.H0_H0 ;  /* 0x20000003ff7a7230 */ /* 0x004fe40000004100 */
[----:B0-----:R-:W-:Y:S02]  /*31c0*/  HADD2.F32 R124, -RZ, R128.H0_H0 ;  /* 0x20000080ff7c7230 */ /* 0x001fe40000004100 */
[----:B-1----:R-:W-:Y:S02]  /*31d0*/  HADD2.F32 R126, -RZ, R130.H0_H0 ;  /* 0x20000082ff7e7230 */ /* 0x002fe40000004100 */
[----:B------:R-:W-:Y:S01]  /*31e0*/  FADD.FTZ R7, -R143, 1 ;  /* 0x3f8000008f077421 */ /* 0x000fe20000010100 */
        /* <DEDUP_REMOVED lines=25> */
[----:B------:R0:W-:Y:S01]  /*3380*/  STS.U16 [R26], R132 ;  /* 0x000000841a007388 */ /* 0x0001e20000000400 */
        /* <DEDUP_REMOVED lines=8> */
[----:B------:R-:W-:Y:S01]  /*3410*/  STS.U16 [R26+0x4], R134 ;  /* 0x000004861a007388 */ /* 0x000fe20000000400 */
        /* <DEDUP_REMOVED lines=39> */
[----:B-1----:R-:W-:-:S04]  /*3690*/  LEA R2, P1, R3, UR10, 0x1 ;  /* 0x0000000a03027c11 */ /* 0x002fc8000f8208ff */
[----:B------:R-:W-:Y:S02]  /*36a0*/  LEA.HI.X R3, R3, UR11, R6, 0x1, P1 ;  /* 0x0000000b03037c11 */ /* 0x000fe400088f0c06 */
[-C--:B--2---:R-:W-:Y:S02]  /*36b0*/  ISETP.GE.AND P3, PT, R0, R189.reuse, PT ;  /* 0x000000bd0000720c */ /* 0x084fe40003f66270 */
        /* <DEDUP_REMOVED lines=31> */
[----:B------:R-:W-:-:S04]  /*38b0*/  UISETP.NE.U32.AND UP0, UPT, UR32, URZ, UPT ;  /* 0x000000ff2000728c */ /* 0x000fc8000bf05070 */
        /* <DEDUP_REMOVED lines=29> */
[----:B0-----:R-:W-:Y:S01]  /*3a90*/  FMUL.FTZ R7, R147, R81 ;  /* 0x0000005193077220 */ /* 0x001fe20000410000 */
        /* <DEDUP_REMOVED lines=41> */
[----:B------:R-:W-:Y:S01]  /*3d30*/  PRMT R68, R66, 0x7632, R68 ;  /* 0x0000763242447816 */ /* 0x000fe20000000044 */
[----:B------:R-:W-:Y:S01]  /*3d40*/  UIMAD UR9, UR29, UR9, UR15 ;  /* 0x000000091d0972a4 */ /* 0x000fe2000f8e020f */
[----:B--2---:R-:W-:Y:S01]  /*3d50*/  PRMT R70, R3, 0x7632, R70 ;  /* 0x0000763203467816 */ /* 0x004fe20000000046 */
[----:B------:R-:W-:Y:S01]  /*3d60*/  STS.U16 [R26+0x8], R71 ;  /* 0x000008471a007388 */ /* 0x000fe20000000400 */
[C---:B------:R-:W-:Y:S01]  /*3d70*/  PRMT R72, R73.reuse, 0x7610, R72 ;  /* 0x0000761049487816 */ /* 0x040fe20000000048 */
[----:B------:R-:W-:Y:S01]  /*3d80*/  UMOV UR8, UR14 ;  /* 0x0000000e00087c82 */ /* 0x000fe20008000000 */
[----:B---3--:R-:W-:Y:S01]  /*3d90*/  PRMT R74, R73, 0x7632, R74 ;  /* 0x00007632494a7816 */ /* 0x008fe2000000004a */
[----:B------:R-:W-:Y:S01]  /*3da0*/  STS.U16 [R26+0xa], R76 ;  /* 0x00000a4c1a007388 */ /* 0x000fe20000000400 */
[----:B------:R-:W-:-:S03]  /*3db0*/  UIMAD.WIDE.U32 UR8, UR16, UR10, UR8 ;  /* 0x0000000a100872a5 */ /* 0x000fc6000f8e0008 */
[----:B------:R-:W-:Y:S01]  /*3dc0*/  STS.U16 [R26+0xe], R2 ;  /* 0x00000e021a007388 */ /* 0x000fe20000000400 */
[----:B------:R-:W-:-:S03]  /*3dd0*/  UIMAD UR11, UR16, UR11, UR9 ;  /* 0x0000000b100b72a4 */ /* 0x000fc6000f8e0209 */
        /* <DEDUP_REMOVED lines=64> */
.L_x_6339:
[----:B------:R-:W-:Y:S01]  /*41e0*/  HADD2.F32 R113, -RZ, R113.H0_H0 ;  /* 0x20000071ff717230 */ /* 0x000fe20000004100 */
[----:B------:R-:W-:Y:S01]  /*41f0*/  BAR.SYNC.DEFER_BLOCKING 0x0 ;  /* 0x0000000000007b1d */ /* 0x000fe20000010000 */
[----:B------:R-:W-:Y:S01]  /*4200*/  HADD2.F32 R111, -RZ, R111.H0_H0 ;  /* 0x2000006fff6f7230 */ /* 0x000fe20000004100 */
[----:B------:R-:W-:Y:S01]  /*4210*/  UISETP.GE.AND UP0, UPT, UR13, 0x1, UPT ;  /* 0x000000010d00788c */ /* 0x000fe2000bf06270 */
[----:B------:R-:W-:Y:S02]  /*4220*/  HADD2.F32 R109, -RZ, R109.H0_H0 ;  /* 0x2000006dff6d7230 */ /* 0x000fe40000004100 */
[----:B0-----:R-:W-:Y:S01]  /*4230*/  FFMA.FTZ R3, R141, R113, R48 ;  /* 0x000000718d037223 */ /* 0x001fe20000010030 */
[----:B------:R-:W-:Y:S02]  /*4240*/  HADD2.F32 R107, -RZ, R107.H0_H0 ;  /* 0x2000006bff6b7230 */ /* 0x000fe40000004100 */
[----:B------:R-:W-:Y:S02]  /*4250*/  HFMA2 R130, -RZ, RZ, 0, 0 ;  /* 0x00000000ff827431 */ /* 0x000fe400000001ff */
        /* <DEDUP_REMOVED lines=31> */
[----:B------:R-:W-:Y:S01]  /*4450*/  MOV R115, RZ ;  /* 0x000000ff00737202 */ /* 0x000fe20000000f00 */
[----:B------:R-:W-:Y:S02]  /*4460*/  HADD2.F32 R106, -RZ, R59.H0_H0 ;  /* 0x2000003bff6a7230 */ /* 0x000fe40000004100 */
[----:B------:R-:W-:Y:S01]  /*4470*/  FFMA.FTZ R0, R4, R95, R3 ;  /* 0x0000005f04007223 */ /* 0x000fe20000010003 */
[----:B------:R-:W-:-:S02]  /*4480*/  HADD2.F32 R58, -RZ, R58.H0_H0 ;  /* 0x2000003aff3a7230 */ /* 0x000fc40000004100 */
[--C-:B-----5:R-:W-:Y:S01]  /*4490*/  FADD.FTZ R114, R114, R49.reuse ;  /* 0x0000003172727221 */ /* 0x120fe20000010000 */
[----:B------:R-:W-:Y:S02]  /*44a0*/  HADD2.F32 R102, -RZ, R57.H0_H0 ;  /* 0x20000039ff667230 */ /* 0x000fe40000004100 */
[----:B------:R-:W-:Y:S01]  /*44b0*/  FFMA.FTZ R3, R5, R93, R0 ;  /* 0x0000005d05037223 */ /* 0x000fe20000010000 */
[----:B------:R-:W-:Y:S02]  /*44c0*/  HADD2.F32 R56, -RZ, R56.H0_H0 ;  /* 0x20000038ff387230 */ /* 0x000fe40000004100 */
[----:B------:R-:W-:Y:S01]  /*44d0*/  FADD.FTZ R112, R62, R49 ;  /* 0x000000313e707221 */ /* 0x000fe20000010000 */
[----:B------:R-:W-:Y:S02]  /*44e0*/  HADD2.F32 R98, -RZ, R55.H0_H0 ;  /* 0x20000037ff627230 */ /* 0x000fe40000004100 */
[----:B------:R-:W-:Y:S01]  /*44f0*/  FFMA.FTZ R0, R6, R91, R3 ;  /* 0x0000005b06007223 */ /* 0x000fe20000010003 */
[----:B------:R-:W-:-:S02]  /*4500*/  HADD2.F32 R54, -RZ, R54.H0_H0 ;  /* 0x20000036ff367230 */ /* 0x000fc40000004100 */
[--C-:B------:R-:W-:Y:S01]  /*4510*/  FADD.FTZ R110, R110, R49.reuse ;  /* 0x000000316e6e7221 */ /* 0x100fe20000010000 */
        /* <DEDUP_REMOVED lines=21> */
[----:B------:R-:W-:Y:S01]  /*4670*/  FADD.FTZ R84, R8, R49 ;  /* 0x0000003108547221 */ /* 0x000fe20000010000 */
        /* <DEDUP_REMOVED lines=17> */
[----:B------:R-:W-:Y:S06]  /*4790*/  BRA.U !UP0, `(.L_x_6340) ;  /* 0x0000005908f47547 */ /* 0x000fec000b800000 */
[----:B------:R-:W0:Y:S01]  /*47a0*/  LDC.64 R20, c[0x0][0x440] ;  /* 0x00011000ff147b82 */ /* 0x000e220000000a00 */
        /* <DEDUP_REMOVED lines=20> */
[----:B------:R-:W1:Y:S01]  /*48f0*/  LDCU UR36, c[0x0][0x394] ;  /* 0x00007280ff2477ac */ /* 0x000e620008000800 */
[----:B------:R-:W-:Y:S01]  /*4900*/  MOV R130, RZ ;  /* 0x000000ff00827202 */ /* 0x000fe20000000f00 */
[----:B------:R-:W2:Y:S01]  /*4910*/  LDCU UR37, c[0x0][0x38c] ;  /* 0x00007180ff2577ac */ /* 0x000ea20008000800 */
[----:B------:R-:W3:Y:S01]  /*4920*/  LDCU.64 UR32, c[0x0][0x3e0] ;  /* 0x00007c00ff2077ac */ /* 0x000ee20008000a00 */
[----:B------:R-:W4:Y:S01]  /*4930*/  LDCU.64 UR34, c[0x0][0x3c0] ;  /* 0x00007800ff2277ac */ /* 0x000f220008000a00 */
[----:B------:R-:W0:Y:S03]  /*4940*/  LDCU.128 UR8, c[0x0][0x3a0] ;  /* 0x00007400ff0877ac */ /* 0x000e260008000c00 */
.L_x_6374:
        /* <DEDUP_REMOVED lines=27> */
[----:B------:R-:W-:Y:S01]  /*4b00*/  ULOP3.LUT UR12, UR12, 0x100, URZ, 0xc0, !UPT ;  /* 0x000001000c0c7892 */ /* 0x000fe2000f8ec0ff */
[----:B-----5:R-:W-:Y:S01]  /*4b10*/  FMUL.FTZ R11, R22, 1.4426950216293334961 ;  /* 0x3fb8aa3b160b7820 */ /* 0x020fe20000410000 */
[-C--:B0-----:R-:W-:Y:S01]  /*4b20*/  FMUL.FTZ R7, R110, R23.reuse ;  /* 0x000000176e077220 */ /* 0x081fe20000410000 */
[-C--:B------:R-:W-:Y:S01]  /*4b30*/  FMUL.FTZ R12, R112, R23.reuse ;  /* 0x00000017700c7220 */ /* 0x080fe20000410000 */
[----:B------:R-:W-:Y:S01]  /*4b40*/  FMUL.FTZ R10, R114, R23 ;  /* 0x00000017720a7220 */ /* 0x000fe20000410000 */
[-C--:B------:R-:W-:Y:S01]  /*4b50*/  FMUL.FTZ R6, R112, R11.reuse ;  /* 0x0000000b70067220 */ /* 0x080fe20000410000 */
[----:B------:R-:W-:Y:S01]  /*4b60*/  FMUL.RZ R19, R7, 0.15915493667125701904 ;  /* 0x3e22f98307137820 */ /* 0x000fe2000040c000 */
[----:B------:R-:W-:Y:S01]  /*4b70*/  FMUL.FTZ R7, R110, R11 ;  /* 0x0000000b6e077220 */ /* 0x000fe20000410000 */
[----:B------:R-:W-:Y:S01]  /*4b80*/  FMUL.RZ R18, R12, 0.15915493667125701904 ;  /* 0x3e22f9830c127820 */ /* 0x000fe2000040c000 */
[----:B------:R0:W-:Y:S01]  /*4b90*/  MUFU.EX2 R191, R6 ;  /* 0x0000000600bf7308 */ /* 0x0001e20000000800 */
[----:B------:R-:W-:Y:S01]  /*4ba0*/  FMUL.RZ R15, R10, 0.15915493667125701904 ;  /* 0x3e22f9830a0f7820 */ /* 0x000fe2000040c000 */
[----:B----4-:R-:W-:Y:S01]  /*4bb0*/  FMUL.FTZ R9, R108, R23 ;  /* 0x000000176c097220 */ /* 0x010fe20000410000 */
[----:B------:R-:W-:Y:S01]  /*4bc0*/  FMUL.FTZ R10, R114, R11 ;  /* 0x0000000b720a7220 */ /* 0x000fe20000410000 */
[----:B------:R4:W5:Y:S04]  /*4bd0*/  MUFU.EX2 R189, R7 ;  /* 0x0000000700bd7308 */ /* 0x0009680000000800 */
[----:B------:R-:W-:Y:S01]  /*4be0*/  MUFU.SIN R14, R19 ;  /* 0x00000013000e7308 */ /* 0x000fe20000000400 */
[-C--:B0-----:R-:W-:Y:S01]  /*4bf0*/  FMUL.FTZ R6, R106, R23.reuse ;  /* 0x000000176a067220 */ /* 0x081fe20000410000 */
[----:B----4-:R-:W-:-:S03]  /*4c00*/  FMUL.FTZ R7, R104, R23 ;  /* 0x0000001768077220 */ /* 0x010fc60000410000 */
[----:B------:R-:W-:Y:S01]  /*4c10*/  FMUL.RZ R25, R6, 0.15915493667125701904 ;  /* 0x3e22f98306197820 */ /* 0x000fe2000040c000 */
[-C--:B------:R-:W-:Y:S02]  /*4c20*/  FMUL.FTZ R6, R106, R11.reuse ;  /* 0x0000000b6a067220 */ /* 0x080fe40000410000 */
[----:B------:R0:W5:Y:S08]  /*4c30*/  MUFU.COS R190, R19 ;  /* 0x0000001300be7308 */ /* 0x0001700000000000 */
[----:B------:R4:W2:Y:S01]  /*4c40*/  MUFU.EX2 R185, R6 ;  /* 0x0000000600b97308 */ /* 0x0008a20000000800 */
[----:B0-----:R-:W-:Y:S01]  /*4c50*/  FMUL.RZ R19, R7, 0.15915493667125701904 ;  /* 0x3e22f98307137820 */ /* 0x001fe2000040c000 */
[----:B------:R-:W-:-:S02]  /*4c60*/  FMUL.FTZ R7, R104, R11 ;  /* 0x0000000b68077220 */ /* 0x000fc40000410000 */
[----:B------:R-:W-:Y:S01]  /*4c70*/  MUFU.SIN R12, R18 ;  /* 0x00000012000c7308 */ /* 0x000fe20000000400 */
[----:B----4-:R-:W-:Y:S01]  /*4c80*/  FMUL.FTZ R6, R100, R23 ;  /* 0x0000001764067220 */ /* 0x010fe20000410000 */
[C---:B-----5:R-:W-:Y:S01]  /*4c90*/  FMUL.FTZ R190, R189.reuse, R190 ;  /* 0x000000bebdbe7220 */ /* 0x060fe20000410000 */
[----:B------:R-:W-:-:S05]  /*4ca0*/  FMUL.FTZ R189, R189, R14 ;  /* 0x0000000ebdbd7220 */ /* 0x000fca0000410000 */
[----:B------:R0:W-:Y:S04]  /*4cb0*/  MUFU.EX2 R183, R7 ;  /* 0x0000000700b77308 */ /* 0x0001e80000000800 */
[----:B------:R-:W4:Y:S01]  /*4cc0*/  MUFU.COS R8, R18 ;  /* 0x0000001200087308 */ /* 0x000f220000000000 */
[----:B0-----:R-:W-:-:S07]  /*4cd0*/  FMUL.FTZ R7, R98, R23 ;  /* 0x0000001762077220 */ /* 0x001fce0000410000 */
[----:B------:R-:W-:Y:S01]  /*4ce0*/  MUFU.SIN R18, R25 ;  /* 0x0000001900127308 */ /* 0x000fe20000000400 */
[----:B------:R-:W-:Y:S01]  /*4cf0*/  FMUL.RZ R133, R7, 0.15915493667125701904 ;  /* 0x3e22f98307857820 */ /* 0x000fe2000040c000 */
[----:B------:R-:W-:-:S06]  /*4d00*/  FMUL.FTZ R7, R98, R11 ;  /* 0x0000000b62077220 */ /* 0x000fcc0000410000 */
[----:B------:R0:W2:Y:S01]  /*4d10*/  MUFU.COS R186, R25 ;  /* 0x0000001900ba7308 */ /* 0x0000a20000000000 */
[C---:B----4-:R-:W-:Y:S01]  /*4d20*/  FMUL.FTZ R193, R191.reuse, R8 ;  /* 0x00000008bfc17220 */ /* 0x050fe20000410000 */
[----:B------:R-:W-:-:S06]  /*4d30*/  FMUL.FTZ R191, R191, R12 ;  /* 0x0000000cbfbf7220 */ /* 0x000fcc0000410000 */
[----:B------:R4:W5:Y:S01]  /*4d40*/  MUFU.EX2 R177, R7 ;  /* 0x0000000700b17308 */ /* 0x0009620000000800 */
[----:B0-----:R-:W-:Y:S01]  /*4d50*/  FMUL.RZ R25, R6, 0.15915493667125701904 ;  /* 0x3e22f98306197820 */ /* 0x001fe2000040c000 */
[----:B------:R-:W-:Y:S02]  /*4d60*/  FMUL.FTZ R6, R100, R11 ;  /* 0x0000000b64067220 */ /* 0x000fe40000410000 */
[----:B------:R-:W-:Y:S01]  /*4d70*/  MUFU.SIN R17, R15 ;  /* 0x0000000f00117308 */ /* 0x000fe20000000400 */
[----:B----4-:R-:W-:Y:S01]  /*4d80*/  FMUL.FTZ R7, R92, R23 ;  /* 0x000000175c077220 */ /* 0x010fe20000410000 */
[C---:B--2---:R-:W-:Y:S01]  /*4d90*/  FMUL.FTZ R186, R185.reuse, R186 ;  /* 0x000000bab9ba7220 */ /* 0x044fe20000410000 */
[----:B------:R-:W-:-:S05]  /*4da0*/  FMUL.FTZ R185, R185, R18 ;  /* 0x00000012b9b97220 */ /* 0x000fca0000410000 */
[----:B------:R0:W-:Y:S04]  /*4db0*/  MUFU.EX2 R179, R6 ;  /* 0x0000000600b37308 */ /* 0x0001e80000000800 */
[----:B------:R2:W-:Y:S01]  /*4dc0*/  MUFU.COS R13, R15 ;  /* 0x0000000f000d7308 */ /* 0x0005e20000000000 */
[----:B0-----:R-:W-:-:S07]  /*4dd0*/  FMUL.FTZ R6, R94, R23 ;  /* 0x000000175e067220 */ /* 0x001fce0000410000 */
[----:B------:R-:W-:Y:S01]  /*4de0*/  MUFU.SIN R136, R133 ;  /* 0x0000008500887308 */ /* 0x000fe20000000400 */
[----:B--2---:R-:W-:Y:S01]  /*4df0*/  FMUL.RZ R15, R9, 0.15915493667125701904 ;  /* 0x3e22f983090f7820 */ /* 0x004fe2000040c000 */
[----:B------:R-:W-:Y:S01]  /*4e00*/  FMUL.RZ R135, R6, 0.15915493667125701904 ;  /* 0x3e22f98306877820 */ /* 0x000fe2000040c000 */
[-C--:B------:R-:W-:Y:S01]  /*4e10*/  FMUL.FTZ R6, R94, R11.reuse ;  /* 0x0000000b5e067220 */ /* 0x080fe20000410000 */
[----:B------:R-:W-:-:S04]  /*4e20*/  FMUL.FTZ R9, R108, R11 ;  /* 0x0000000b6c097220 */ /* 0x000fc80000410000 */
[----:B------:R0:W5:Y:S08]  /*4e30*/  MUFU.COS R178, R133 ;  /* 0x0000008500b27308 */ /* 0x0001700000000000 */
[----:B------:R-:W-:Y:S01]  /*4e40*/  MUFU.SIN R16, R15 ;  /* 0x0000000f00107308 */ /* 0x000fe20000000400 */
[----:B0-----:R-:W-:Y:S01]  /*4e50*/  FMUL.RZ R133, R7, 0.15915493667125701904 ;  /* 0x3e22f98307857820 */ /* 0x001fe2000040c000 */
[----:B------:R-:W-:-:S06]  /*4e60*/  FMUL.FTZ R7, R92, R11 ;  /* 0x0000000b5c077220 */ /* 0x000fcc0000410000 */
[----:B------:R0:W-:Y:S01]  /*4e70*/  MUFU.COS R188, R15 ;  /* 0x0000000f00bc7308 */ /* 0x0001e20000000000 */
[C---:B-----5:R-:W-:Y:S01]  /*4e80*/  FMUL.FTZ R178, R177.reuse, R178 ;  /* 0x000000b2b1b27220 */ /* 0x060fe20000410000 */
[----:B------:R-:W-:-:S06]  /*4e90*/  FMUL.FTZ R177, R177, R136 ;  /* 0x00000088b1b17220 */ /* 0x000fcc0000410000 */
[----:B------:R2:W4:Y:S01]  /*4ea0*/  MUFU.EX2 R173, R6 ;  /* 0x0000000600ad7308 */ /* 0x0005220000000800 */
[----:B0-----:R-:W-:-:S03]  /*4eb0*/  FMUL.FTZ R15, R102, R23 ;  /* 0x00000017660f7220 */ /* 0x001fc60000410000 */
[----:B------:R3:W-:Y:S01]  /*4ec0*/  MUFU.EX2 R171, R7 ;  /* 0x0000000700ab7308 */ /* 0x0007e20000000800 */
[----:B------:R-:W-:Y:S01]  /*4ed0*/  FMUL.RZ R131, R15, 0.15915493667125701904 ;  /* 0x3e22f9830f837820 */ /* 0x000fe2000040c000 */
[----:B------:R-:W-:Y:S02]  /*4ee0*/  FMUL.FTZ R15, R102, R11 ;  /* 0x0000000b660f7220 */ /* 0x000fe40000410000 */
[----:B------:R-:W-:Y:S01]  /*4ef0*/  MUFU.SIN R24, R19 ;  /* 0x0000001300187308 */ /* 0x000fe20000000400 */
[----:B--2---:R-:W-:Y:S01]  /*4f00*/  FMUL.FTZ R6, R88, R23 ;  /* 0x0000001758067220 */ /* 0x004fe20000410000 */
[----:B---3--:R-:W-:-:S06]  /*4f10*/  FMUL.FTZ R7, R3, R5 ;  /* 0x0000000503077220 */ /* 0x008fcc0000410000 */
[----:B------:R0:W2:Y:S01]  /*4f20*/  MUFU.COS R184, R19 ;  /* 0x0000001300b87308 */ /* 0x0000a20000000000 */
[----:B------:R-:W-:-:S04]  /*4f30*/  FFMA.FTZ R7, R2, R4, -R7 ;  /* 0x0000000402077223 */ /* 0x000fc80000010807 */
[-C--:B------:R-:W-:Y:S01]  /*4f40*/  FMUL.FTZ R162, R0, R7.reuse ;  /* 0x0000000700a27220 */ /* 0x080fe20000410000 */
[-C--:B------:R-:W-:Y:S01]  /*4f50*/  FMUL.FTZ R161, R66, R7.reuse ;  /* 0x0000000742a17220 */ /* 0x080fe20000410000 */
[----:B------:R-:W-:Y:S01]  /*4f60*/  FMUL.FTZ R160, R65, R7 ;  /* 0x0000000741a07220 */ /* 0x000fe20000410000 */
[----:B------:R-:W-:Y:S01]  /*4f70*/  MUFU.SIN R140, R135 ;  /* 0x00000087008c7308 */ /* 0x000fe20000000400 */
[----:B0-----:R-:W-:Y:S01]  /*4f80*/  FMUL.FTZ R19, R96, R23 ;  /* 0x0000001760137220 */ /* 0x001fe20000410000 */
[-C--:B------:R-:W-:Y:S01]  /*4f90*/  FMUL.FTZ R159, R64, R7.reuse ;  /* 0x00000007409f7220 */ /* 0x080fe20000410000 */
[-C--:B------:R-:W-:Y:S01]  /*4fa0*/  FMUL.FTZ R158, R63, R7.reuse ;  /* 0x000000073f9e7220 */ /* 0x080fe20000410000 */
[-C--:B------:R-:W-:Y:S01]  /*4fb0*/  FMUL.FTZ R157, R62, R7.reuse ;  /* 0x000000073e9d7220 */ /* 0x080fe20000410000 */
[-C--:B------:R-:W-:Y:S01]  /*4fc0*/  FMUL.FTZ R156, R61, R7.reuse ;  /* 0x000000073d9c7220 */ /* 0x080fe20000410000 */
[-C--:B------:R-:W-:Y:S01]  /*4fd0*/  FMUL.FTZ R155, R60, R7.reuse ;  /* 0x000000073c9b7220 */ /* 0x080fe20000410000 */
[-C--:B------:R-:W-:Y:S01]  /*4fe0*/  FMUL.FTZ R154, R59, R7.reuse ;  /* 0x000000073b9a7220 */ /* 0x080fe20000410000 */
[----:B------:R0:W4:Y:S01]  /*4ff0*/  MUFU.COS R174, R135 ;  /* 0x0000008700ae7308 */ /* 0x0001220000000000 */
[-C--:B------:R-:W-:Y:S01]  /*5000*/  FMUL.FTZ R153, R58, R7.reuse ;  /* 0x000000073a997220 */ /* 0x080fe20000410000 */
[C---:B--2---:R-:W-:Y:S01]  /*5010*/  FMUL.FTZ R184, R183.reuse, R184 ;  /* 0x000000b8b7b87220 */ /* 0x044fe20000410000 */
[----:B------:R-:W-:Y:S01]  /*5020*/  FMUL.FTZ R183, R183, R24 ;  /* 0x00000018b7b77220 */ /* 0x000fe20000410000 */
[-C--:B------:R-:W-:Y:S01]  /*5030*/  FMUL.FTZ R152, R57, R7.reuse ;  /* 0x0000000739987220 */ /* 0x080fe20000410000 */
[-C--:B------:R-:W-:Y:S01]  /*5040*/  FMUL.FTZ R151, R56, R7.reuse ;  /* 0x0000000738977220 */ /* 0x080fe20000410000 */
[-C--:B------:R-:W-:Y:S01]  /*5050*/  FMUL.FTZ R150, R55, R7.reuse ;  /* 0x0000000737967220 */ /* 0x080fe20000410000 */
[----:B------:R-:W-:Y:S01]  /*5060*/  FMUL.FTZ R149, R54, R7 ;  /* 0x0000000736957220 */ /* 0x000fe20000410000 */
[----:B------:R-:W-:Y:S01]  /*5070*/  MUFU.SIN R134, R25 ;  /* 0x0000001900867308 */ /* 0x000fe20000000400 */
[----:B0-----:R-:W-:Y:S01]  /*5080*/  FMUL.RZ R135, R6, 0.15915493667125701904 ;  /* 0x3e22f98306877820 */ /* 0x001fe2000040c000 */
[----:B------:R-:W-:Y:S01]  /*5090*/  FMUL.FTZ R6, R2, R5 ;  /* 0x0000000502067220 */ /* 0x000fe20000410000 */
[-C--:B------:R-:W-:Y:S01]  /*50a0*/  FMUL.FTZ R5, R86, R23.reuse ;  /* 0x0000001756057220 */ /* 0x080fe20000410000 */
[----:B------:R-:W-:Y:S01]  /*50b0*/  FMUL.FTZ R2, R84, R23 ;  /* 0x0000001754027220 */ /* 0x000fe20000410000 */
[-C--:B------:R-:W-:Y:S01]  /*50c0*/  FMUL.FTZ R148, R53, R7.reuse ;  /* 0x0000000735947220 */ /* 0x080fe20000410000 */
[----:B------:R-:W-:Y:S01]  /*50d0*/  FFMA.FTZ R3, R3, R4, R6 ;  /* 0x0000000403037223 */ /* 0x000fe20000010006 */
[----:B------:R-:W-:Y:S01]  /*50e0*/  FMUL.RZ R5, R5, 0.15915493667125701904 ;  /* 0x3e22f98305057820 */ /* 0x000fe2000040c000 */
[----:B------:R0:W2:Y:S01]  /*50f0*/  MUFU.COS R180, R25 ;  /* 0x0000001900b47308 */ /* 0x0000a20000000000 */
[----:B------:R-:W-:Y:S01]  /*5100*/  FMUL.RZ R8, R2, 0.15915493667125701904 ;  /* 0x3e22f98302087820 */ /* 0x000fe2000040c000 */
[----:B------:R-:W-:Y:S01]  /*5110*/  IADD3 R2, PT, PT, R51, UR12, RZ ;  /* 0x0000000c33027c10 */ /* 0x000fe2000fffe0ff */
[----:B-1----:R-:W-:Y:S01]  /*5120*/  ULEA UR12, UR14, UR13, 0x18 ;  /* 0x0000000d0e0c7291 */ /* 0x002fe2000f8ec0ff */
[----:B------:R-:W-:Y:S01]  /*5130*/  @P0 IADD3 R2, PT, PT, R47, 0x200, RZ ;  /* 0x000002002f020810 */ /* 0x000fe20007ffe0ff */
[C---:B----4-:R-:W-:Y:S01]  /*5140*/  FMUL.FTZ R174, R173.reuse, R174 ;  /* 0x000000aeadae7220 */ /* 0x050fe20000410000 */
[----:B------:R-:W-:Y:S01]  /*5150*/  FMUL.FTZ R173, R173, R140 ;  /* 0x0000008cadad7220 */ /* 0x000fe20000410000 */
[----:B------:R-:W-:Y:S01]  /*5160*/  FMUL.FTZ R147, R52, R7 ;  /* 0x0000000734937220 */ /* 0x000fe20000410000 */
[----:B------:R-:W-:Y:S01]  /*5170*/  MUFU.SIN R132, R131 ;  /* 0x0000008300847308 */ /* 0x000fe20000000400 */
[----:B0-----:R-:W-:Y:S01]  /*5180*/  FMUL.FTZ R25, R90, R23 ;  /* 0x000000175a197220 */ /* 0x001fe20000410000 */
[----:B------:R-:W-:Y:S01]  /*5190*/  LEA R2, R2, UR12, 0x3 ;  /* 0x0000000c02027c11 */ /* 0x000fe2000f8e18ff */
[-C--:B------:R-:W-:Y:S01]  /*51a0*/  FMUL.FTZ R145, R66, -R3.reuse ;  /* 0x8000000342917220 */ /* 0x080fe20000410000 */
[----:B------:R-:W-:Y:S01]  /*51b0*/  FMUL.FTZ R143, R64, -R3 ;  /* 0x80000003408f7220 */ /* 0x000fe20000410000 */
[----:B------:R-:W-:Y:S01]  /*51c0*/  FMUL.RZ R137, R25, 0.15915493667125701904 ;  /* 0x3e22f98319897820 */ /* 0x000fe2000040c000 */
[----:B------:R-:W-:Y:S01]  /*51d0*/  FMUL.FTZ R25, R90, R11 ;  /* 0x0000000b5a197220 */ /* 0x000fe20000410000 */
[-C--:B------:R-:W-:Y:S01]  /*51e0*/  FMUL.FTZ R141, R62, -R3.reuse ;  /* 0x800000033e8d7220 */ /* 0x080fe20000410000 */
[----:B------:R0:W-:Y:S01]  /*51f0*/  MUFU.COS R182, R131 ;  /* 0x0000008300b67308 */ /* 0x0001e20000000000 */
[-C--:B------:R-:W-:Y:S01]  /*5200*/  FMUL.FTZ R140, R61, -R3.reuse ;  /* 0x800000033d8c7220 */ /* 0x080fe20000410000 */
[C---:B--2---:R-:W-:Y:S01]  /*5210*/  FMUL.FTZ R180, R179.reuse, R180 ;  /* 0x000000b4b3b47220 */ /* 0x044fe20000410000 */
[----:B------:R-:W-:Y:S01]  /*5220*/  FMUL.FTZ R179, R179, R134 ;  /* 0x00000086b3b37220 */ /* 0x000fe20000410000 */
[-C--:B------:R-:W-:Y:S01]  /*5230*/  FMUL.FTZ R139, R60, -R3.reuse ;  /* 0x800000033c8b7220 */ /* 0x080fe20000410000 */
[-C--:B------:R-:W-:Y:S01]  /*5240*/  FMUL.FTZ R136, R57, -R3.reuse ;  /* 0x8000000339887220 */ /* 0x080fe20000410000 */
[----:B------:R-:W-:-:S02]  /*5250*/  FMUL.FTZ R134, R55, -R3 ;  /* 0x8000000337867220 */ /* 0x000fc40000410000 */
[----:B------:R-:W1:Y:S01]  /*5260*/  MUFU.EX2 R9, R9 ;  /* 0x0000000900097308 */ /* 0x000e620000000800 */
[----:B0-----:R-:W-:Y:S01]  /*5270*/  FMUL.RZ R131, R19, 0.15915493667125701904 ;  /* 0x3e22f98313837820 */ /* 0x001fe2000040c000 */
[----:B------:R-:W-:Y:S02]  /*5280*/  FMUL.FTZ R19, R96, R11 ;  /* 0x0000000b60137220 */ /* 0x000fe40000410000 */
[----:B------:R-:W0:Y:S04]  /*5290*/  MUFU.EX2 R10, R10 ;  /* 0x0000000a000a7308 */ /* 0x000e280000000800 */
[----:B------:R-:W-:Y:S01]  /*52a0*/  MUFU.SIN R138, R131 ;  /* 0x00000083008a7308 */ /* 0x000fe20000000400 */
[C---:B-1----:R-:W-:Y:S01]  /*52b0*/  FMUL.FTZ R187, R9.reuse, R16 ;  /* 0x0000001009bb7220 */ /* 0x042fe20000410000 */
[----:B------:R-:W-:-:S06]  /*52c0*/  FMUL.FTZ R188, R9, R188 ;  /* 0x000000bc09bc7220 */ /* 0x000fcc0000410000 */
[----:B------:R1:W-:Y:S01]  /*52d0*/  MUFU.COS R176, R131 ;  /* 0x0000008300b07308 */ /* 0x0003e20000000000 */
[C---:B0-----:R-:W-:Y:S01]  /*52e0*/  FMUL.FTZ R16, R10.reuse, R13 ;  /* 0x0000000d0a107220 */ /* 0x041fe20000410000 */
[----:B------:R-:W-:-:S06]  /*52f0*/  FMUL.FTZ R17, R10, R17 ;  /* 0x000000110a117220 */ /* 0x000fcc0000410000 */
[----:B------:R-:W-:Y:S01]  /*5300*/  MUFU.SIN R142, R133 ;  /* 0x00000085008e7308 */ /* 0x000fe20000000400 */
[-C--:B-1----:R-:W-:Y:S01]  /*5310*/  FMUL.FTZ R131, R88, R11.reuse ;  /* 0x0000000b58837220 */ /* 0x082fe20000410000 */
[----:B------:R0:W-:Y:S06]  /*5320*/  STS.64 [R2+0x10b0], R16 ;  /* 0x0010b01002007388 */ /* 0x0001ec0000000a00 */
[----:B------:R1:W2:Y:S08]  /*5330*/  MUFU.COS R172, R133 ;  /* 0x0000008500ac7308 */ /* 0x0002b00000000000 */
[----:B------:R-:W3:Y:S01]  /*5340*/  MUFU.SIN R144, R137 ;  /* 0x0000008900907308 */ /* 0x000ee20000000400 */
[-C--:B-1----:R-:W-:Y:S01]  /*5350*/  FMUL.FTZ R133, R86, R11.reuse ;  /* 0x0000000b56857220 */ /* 0x082fe20000410000 */
[----:B------:R-:W-:-:S06]  /*5360*/  FMUL.FTZ R11, R84, R11 ;  /* 0x0000000b540b7220 */ /* 0x000fcc0000410000 */
[----:B------:R-:W-:Y:S01]  /*5370*/  MUFU.SIN R146, R135 ;  /* 0x0000008700927308 */ /* 0x000fe20000000400 */
[C---:B--2---:R-:W-:Y:S01]  /*5380*/  FMUL.FTZ R172, R171.reuse, R172 ;  /* 0x000000acabac7220 */ /* 0x044fe20000410000 */
[----:B------:R-:W-:Y:S01]  /*5390*/  FMUL.FTZ R171, R171, R142 ;  /* 0x0000008eabab7220 */ /* 0x000fe20000410000 */
[----:B------:R-:W-:-:S05]  /*53a0*/  FMUL.FTZ R142, R63, -R3 ;  /* 0x800000033f8e7220 */ /* 0x000fca0000410000 */
[----:B------:R1:W-:Y:S08]  /*53b0*/  MUFU.COS R168, R135 ;  /* 0x0000008700a87308 */ /* 0x0003f00000000000 */
[----:B------:R-:W-:Y:S01]  /*53c0*/  MUFU.SIN R4, R5 ;  /* 0x0000000500047308 */ /* 0x000fe20000000400 */
[----:B-1----:R-:W-:-:S07]  /*53d0*/  FMUL.FTZ R135, R56, -R3 ;  /* 0x8000000338877220 */ /* 0x002fce0000410000 */
[----:B------:R-:W-:Y:S08]  /*53e0*/  MUFU.COS R6, R5 ;  /* 0x0000000500067308 */ /* 0x000ff00000000000 */
[----:B------:R1:W2:Y:S08]  /*53f0*/  MUFU.COS R170, R137 ;  /* 0x0000008900aa7308 */ /* 0x0002b00000000000 */
[----:B------:R-:W-:Y:S01]  /*5400*/  MUFU.SIN R164, R8 ;  /* 0x0000000800a47308 */ /* 0x000fe20000000400 */
[----:B-1----:R-:W-:-:S07]  /*5410*/  FMUL.FTZ R137, R58, -R3 ;  /* 0x800000033a897220 */ /* 0x002fce0000410000 */
[----:B------:R-:W1:Y:S08]  /*5420*/  MUFU.COS R166, R8 ;  /* 0x0000000800a67308 */ /* 0x000e700000000000 */
[----:B------:R-:W4:Y:S04]  /*5430*/  MUFU.EX2 R15, R15 ;  /* 0x0000000f000f7308 */ /* 0x000f280000000800 */
[----:B------:R-:W5:Y:S04]  /*5440*/  MUFU.EX2 R19, R19 ;  /* 0x0000001300137308 */ /* 0x000f680000000800 */
[----:B------:R-:W3:Y:S04]  /*5450*/  MUFU.EX2 R25, R25 ;  /* 0x0000001900197308 */ /* 0x000ee80000000800 */
[----:B------:R-:W0:Y:S01]  /*5460*/  MUFU.EX2 R131, R131 ;  /* 0x0000008300837308 */ /* 0x000e220000000800 */
[C---:B----4-:R-:W-:Y:S01]  /*5470*/  FMUL.FTZ R181, R15.reuse, R132 ;  /* 0x000000840fb57220 */ /* 0x050fe20000410000 */
[----:B------:R-:W-:-:S02]  /*5480*/  FMUL.FTZ R182, R15, R182 ;  /* 0x000000b60fb67220 */ /* 0x000fc40000410000 */
[----:B------:R-:W4:Y:S01]  /*5490*/  MUFU.EX2 R133, R133 ;  /* 0x0000008500857308 */ /* 0x000f220000000800 */
[-C--:B------:R-:W-:Y:S01]  /*54a0*/  FMUL.FTZ R132, R53, -R3.reuse ;  /* 0x8000000335847220 */ /* 0x080fe20000410000 */
[C---:B-----5:R-:W-:Y:S01]  /*54b0*/  FMUL.FTZ R175, R19.reuse, R138 ;  /* 0x0000008a13af7220 */ /* 0x060fe20000410000 */
[----:B------:R-:W-:Y:S01]  /*54c0*/  FMUL.FTZ R176, R19, R176 ;  /* 0x000000b013b07220 */ /* 0x000fe20000410000 */
[----:B------:R-:W1:Y:S01]  /*54d0*/  MUFU.EX2 R11, R11 ;  /* 0x0000000b000b7308 */ /* 0x000e620000000800 */
[-C--:B------:R-:W-:Y:S01]  /*54e0*/  FMUL.FTZ R138, R59, -R3.reuse ;  /* 0x800000033b8a7220 */ /* 0x080fe20000410000 */
[C---:B---3--:R-:W-:Y:S01]  /*54f0*/  FMUL.FTZ R169, R25.reuse, R144 ;  /* 0x0000009019a97220 */ /* 0x048fe20000410000 */
[----:B--2---:R-:W-:Y:S01]  /*5500*/  FMUL.FTZ R170, R25, R170 ;  /* 0x000000aa19aa7220 */ /* 0x004fe20000410000 */
[-C--:B------:R-:W-:Y:S01]  /*5510*/  FMUL.FTZ R144, R65, -R3.reuse ;  /* 0x8000000341907220 */ /* 0x080fe20000410000 */
[C---:B0-----:R-:W-:Y:S01]  /*5520*/  FMUL.FTZ R168, R131.reuse, R168 ;  /* 0x000000a883a87220 */ /* 0x041fe20000410000 */
[----:B------:R-:W-:Y:S01]  /*5530*/  FMUL.FTZ R167, R131, R146 ;  /* 0x0000009283a77220 */ /* 0x000fe20000410000 */
[-C--:B------:R-:W-:Y:S01]  /*5540*/  FMUL.FTZ R146, R0, -R3.reuse ;  /* 0x8000000300927220 */ /* 0x080fe20000410000 */
[-C--:B------:R-:W-:Y:S01]  /*5550*/  FMUL.FTZ R131, R52, -R3.reuse ;  /* 0x8000000334837220 */ /* 0x080fe20000410000 */
[C---:B----4-:R-:W-:Y:S01]  /*5560*/  FMUL.FTZ R165, R133.reuse, R6 ;  /* 0x0000000685a57220 */ /* 0x050fe20000410000 */
[----:B------:R-:W-:Y:S01]  /*5570*/  FMUL.FTZ R163, R133, R4 ;  /* 0x0000000485a37220 */ /* 0x000fe20000410000 */
[----:B------:R-:W-:Y:S01]  /*5580*/  FMUL.FTZ R133, R54, -R3 ;  /* 0x8000000336857220 */ /* 0x000fe20000410000 */
        /* <DEDUP_REMOVED lines=13> */
.L_x_6342:
[----:B------:R-:W-:-:S06]  /*5660*/  LEA R24, R47, UR12, 0x3 ;  /* 0x0000000c2f187c11 */ /* 0x000fcc000f8e18ff */
[----:B------:R-:W0:Y:S02]  /*5670*/  LDS.64 R24, [R24+0x20b8] ;  /* 0x0020b80018187984 */ /* 0x000e240000000a00 */
.L_x_6343:
[----:B------:R-:W-:Y:S05]  /*5680*/  BSYNC.RECONVERGENT B0 ;  /* 0x0000000000007941 */ /* 0x000fea0003800200 */
.L_x_6341:
        /* <DEDUP_REMOVED lines=19> */
[----:B------:R-:W-:Y:S02]  /*57c0*/  FADD.FTZ R11, RZ, R11 ;  /* 0x0000000bff0b7221 */ /* 0x000fe40000010000 */
[----:B------:R-:W-:-:S04]  /*57d0*/  @P1 IMAD.WIDE R8, R8, R9, UR4 ;  /* 0x0000000408081e25 */ /* 0x000fc8000f8e0209 */
[----:B------:R-:W-:Y:S01]  /*57e0*/  FFMA.FTZ R3, R110, R109, R3 ;  /* 0x0000006d6e037223 */ /* 0x000fe20000010003 */
[----:B------:R1:W5:Y:S03]  /*57f0*/  @P1 LDG.E.128 R4, desc[UR30][R8.64] ;  /* 0x0000001e08041981 */ /* 0x000366000c1e1d00 */
[----:B------:R-:W-:Y:S01]  /*5800*/  FMUL.FTZ R2, R187, R3 ;  /* 0x00000003bb027220 */ /* 0x000fe20000410000 */
[----:B------:R-:W-:Y:S02]  /*5810*/  ISETP.GT.U32.AND P2, PT, R47, 0x1f, PT ;  /* 0x0000001f2f00780c */ /* 0x000fe40003f44070 */
[----:B------:R-:W-:Y:S01]  /*5820*/  LOP3.LUT R13, R13, 0xfffffffd, RZ, 0xc0, !PT ;  /* 0xfffffffd0d0d7812 */ /* 0x000fe200078ec0ff */
[----:B------:R-:W-:-:S04]  /*5830*/  FFMA.FTZ R2, R188, R11, R2 ;  /* 0x0000000bbc027223 */ /* 0x000fc80000010002 */
[----:B------:R-:W-:Y:S01]  /*5840*/  FADD.FTZ R2, RZ, R2 ;  /* 0x00000002ff027221 */ /* 0x000fe20000010000 */
[----:B-1----:R-:W-:-:S03]  /*5850*/  FMUL.FTZ R9, R187, R11 ;  /* 0x0000000bbb097220 */ /* 0x002fc60000410000 */
[----:B------:R-:W-:Y:S01]  /*5860*/  FMUL.FTZ R8, R185, R2 ;  /* 0x00000002b9087220 */ /* 0x000fe20000410000 */
[----:B------:R-:W-:Y:S01]  /*5870*/  FFMA.FTZ R9, R188, R3, -R9 ;  /* 0x00000003bc097223 */ /* 0x000fe20000010809 */
[----:B------:R-:W-:-:S03]  /*5880*/  @P2 LOP3.LUT R13, R13, 0x2, RZ, 0xfc, !PT ;  /* 0x000000020d0d2812 */ /* 0x000fc600078efcff */
[----:B------:R-:W-:-:S04]  /*5890*/  FFMA.FTZ R9, R108, R107, R9 ;  /* 0x0000006b6c097223 */ /* 0x000fc80000010009 */
[-C--:B------:R-:W-:Y:S01]  /*58a0*/  FMUL.FTZ R3, R185, R9.reuse ;  /* 0x00000009b9037220 */ /* 0x080fe20000410000 */
[----:B------:R-:W-:-:S03]  /*58b0*/  FFMA.FTZ R9, R186, R9, -R8 ;  /* 0x00000009ba097223 */ /* 0x000fc60000010808 */
[----:B------:R-:W-:Y:S01]  /*58c0*/  FFMA.FTZ R3, R186, R2, R3 ;  /* 0x00000002ba037223 */ /* 0x000fe20000010003 */
[----:B------:R-:W-:-:S03]  /*58d0*/  FFMA.FTZ R9, R106, R105, R9 ;  /* 0x000000696a097223 */ /* 0x000fc60000010009 */
[----:B------:R-:W-:Y:S01]  /*58e0*/  FADD.FTZ R3, RZ, R3 ;  /* 0x00000003ff037221 */ /* 0x000fe20000010000 */
[----:B------:R-:W-:-:S03]  /*58f0*/  FMUL.FTZ R2, R183, R9 ;  /* 0x00000009b7027220 */ /* 0x000fc60000410000 */
[-C--:B------:R-:W-:Y:S01]  /*5900*/  FMUL.FTZ R11, R183, R3.reuse ;  /* 0x00000003b70b7220 */ /* 0x080fe20000410000 */
[C---:B------:R-:W-:Y:S01]  /*5910*/  FFMA.FTZ R2, R184.reuse, R3, R2 ;  /* 0x00000003b8027223 */ /* 0x040fe20000010002 */
[----:B------:R-:W-:Y:S02]  /*5920*/  FMUL.FTZ R3, R17, R191 ;  /* 0x000000bf11037220 */ /* 0x000fe40000410000 */
[----:B------:R-:W-:Y:S01]  /*5930*/  FFMA.FTZ R11, R184, R9, -R11 ;  /* 0x00000009b80b7223 */ /* 0x000fe2000001080b */
[----:B------:R-:W-:Y:S01]  /*5940*/  FADD.FTZ R8, RZ, R2 ;  /* 0x00000002ff087221 */ /* 0x000fe20000010000 */
[C---:B------:R-:W-:Y:S01]  /*5950*/  FMUL.FTZ R2, R16.reuse, R191 ;  /* 0x000000bf10027220 */ /* 0x040fe20000410000 */
[----:B------:R-:W-:Y:S01]  /*5960*/  FFMA.FTZ R3, R16, R193, -R3 ;  /* 0x000000c110037223 */ /* 0x000fe20000010803 */
[----:B------:R-:W-:Y:S01]  /*5970*/  FFMA.FTZ R11, R104, R103, R11 ;  /* 0x00000067680b7223 */ /* 0x000fe2000001000b */
[----:B------:R-:W-:Y:S01]  /*5980*/  FMUL.FTZ R10, R181, R8 ;  /* 0x00000008b50a7220 */ /* 0x000fe20000410000 */
[----:B------:R-:W-:-:S02]  /*5990*/  FFMA.FTZ R2, R17, R193, R2 ;  /* 0x000000c111027223 */ /* 0x000fc40000010002 */
[-C--:B------:R-:W-:Y:S01]  /*59a0*/  FMUL.FTZ R9, R181, R11.reuse ;  /* 0x0000000bb5097220 */ /* 0x080fe20000410000 */
[----:B------:R-:W-:-:S03]  /*59b0*/  FFMA.FTZ R11, R182, R11, -R10 ;  /* 0x0000000bb60b7223 */ /* 0x000fc6000001080a */
[----:B------:R-:W-:Y:S01]  /*59c0*/  FFMA.FTZ R12, R182, R8, R9 ;  /* 0x00000008b60c7223 */ /* 0x000fe20000010009 */
[C---:B------:R-:W-:Y:S01]  /*59d0*/  FMUL.FTZ R9, R189.reuse, R3 ;  /* 0x00000003bd097220 */ /* 0x040fe20000410000 */
[-C--:B------:R-:W-:Y:S01]  /*59e0*/  FMUL.FTZ R8, R189, R2.reuse ;  /* 0x00000002bd087220 */ /* 0x080fe20000410000 */
[----:B------:R-:W-:Y:S01]  /*59f0*/  FFMA.FTZ R11, R102, R101, R11 ;  /* 0x00000065660b7223 */ /* 0x000fe2000001000b */
[----:B------:R-:W-:Y:S01]  /*5a00*/  FADD.FTZ R12, RZ, R12 ;  /* 0x0000000cff0c7221 */ /* 0x000fe20000010000 */
        /* <DEDUP_REMOVED lines=11> */
[----:B------:R-:W-:Y:S01]  /*5ac0*/  FFMA.FTZ R15, R100, R99, R15 ;  /* 0x00000063640f7223 */ /* 0x000fe2000001000f */
        /* <DEDUP_REMOVED lines=10> */
[----:B------:R-:W-:Y:S01]  /*5b70*/  FFMA.FTZ R15, R98, R97, R15 ;  /* 0x00000061620f7223 */ /* 0x000fe2000001000f */
[----:B------:R-:W-:Y:S01]  /*5b80*/  FADD.FTZ R11, RZ, R11 ;  /* 0x0000000bff0b7221 */ /* 0x000fe20000010000 */
[C---:B------:R-:W-:Y:S01]  /*5b90*/  FFMA.FTZ R3, R184.reuse, R8, -R3 ;  /* 0x00000008b8037223 */ /* 0x040fe20000010803 */
[----:B------:R-:W-:Y:S01]  /*5ba0*/  FFMA.FTZ R2, R184, R9, R2 ;  /* 0x00000009b8027223 */ /* 0x000fe20000010002 */
[C---:B------:R-:W-:Y:S01]  /*5bb0*/  FMUL.FTZ R10, R175.reuse, R15 ;  /* 0x0000000faf0a7220 */ /* 0x040fe20000410000 */
[----:B------:R-:W-:Y:S01]  /*5bc0*/  FMUL.FTZ R19, R175, R11 ;  /* 0x0000000baf137220 */ /* 0x000fe20000410000 */
[C---:B------:R-:W-:Y:S01]  /*5bd0*/  FMUL.FTZ R9, R181.reuse, R3 ;  /* 0x00000003b5097220 */ /* 0x040fe20000410000 */
[-C--:B------:R-:W-:Y:S01]  /*5be0*/  FMUL.FTZ R8, R181, R2.reuse ;  /* 0x00000002b5087220 */ /* 0x080fe20000410000 */
[C---:B------:R-:W-:Y:S01]  /*5bf0*/  FFMA.FTZ R10, R176.reuse, R11, R10 ;  /* 0x0000000bb00a7223 */ /* 0x040fe2000001000a */
[----:B------:R-:W-:Y:S01]  /*5c00*/  FFMA.FTZ R19, R176, R15, -R19 ;  /* 0x0000000fb0137223 */ /* 0x000fe20000010813 */
[C---:B------:R-:W-:Y:S01]  /*5c10*/  FFMA.FTZ R9, R182.reuse, R2, R9 ;  /* 0x00000002b6097223 */ /* 0x040fe20000010009 */
[----:B------:R-:W-:Y:S01]  /*5c20*/  FFMA.FTZ R8, R182, R3, -R8 ;  /* 0x00000003b6087223 */ /* 0x000fe20000010808 */
[----:B------:R-:W-:Y:S01]  /*5c30*/  FADD.FTZ R10, RZ, R10 ;  /* 0x0000000aff0a7221 */ /* 0x000fe20000010000 */
        /* <DEDUP_REMOVED lines=18> */
[-C--:B------:R-:W-:Y:S01]  /*5d60*/  FMUL.FTZ R2, R175, R8.reuse ;  /* 0x00000008af027220 */ /* 0x080fe20000410000 */
[C---:B------:R-:W-:Y:S01]  /*5d70*/  FFMA.FTZ R10, R172.reuse, R11, R10 ;  /* 0x0000000bac0a7223 */ /* 0x040fe2000001000a */
[----:B------:R-:W-:Y:S01]  /*5d80*/  FFMA.FTZ R15, R172, R19, -R15 ;  /* 0x00000013ac0f7223 */ /* 0x000fe2000001080f */
[C---:B------:R-:W-:Y:S01]  /*5d90*/  FFMA.FTZ R3, R176.reuse, R8, -R3 ;  /* 0x00000008b0037223 */ /* 0x040fe20000010803 */
[----:B------:R-:W-:Y:S01]  /*5da0*/  FFMA.FTZ R2, R176, R9, R2 ;  /* 0x00000009b0027223 */ /* 0x000fe20000010002 */
[----:B------:R-:W-:Y:S01]  /*5db0*/  FADD.FTZ R10, RZ, R10 ;  /* 0x0000000aff0a7221 */ /* 0x000fe20000010000 */
        /* <DEDUP_REMOVED lines=25> */
[CC--:B------:R-:W-:Y:S01]  /*5f50*/  FMUL.FTZ R3, R167.reuse, R9.reuse ;  /* 0x00000009a7037220 */ /* 0x0c0fe20000410000 */
        /* <DEDUP_REMOVED lines=14> */
[C---:B------:R-:W-:Y:S01]  /*6040*/  FMUL.FTZ R19, R164.reuse, R15 ;  /* 0x0000000fa4137220 */ /* 0x040fe20000410000 */
[C---:B------:R-:W-:Y:S01]  /*6050*/  FMUL.FTZ R8, R164.reuse, R9 ;  /* 0x00000009a4087220 */ /* 0x040fe20000410000 */
[----:B------:R-:W-:-:S02]  /*6060*/  FMUL.FTZ R2, R164, R3 ;  /* 0x00000003a4027220 */ /* 0x000fc40000410000 */
[C---:B------:R-:W-:Y:S01]  /*6070*/  FFMA.FTZ R19, R166.reuse, R11, -R19 ;  /* 0x0000000ba6137223 */ /* 0x040fe20000010813 */
[C---:B------:R-:W-:Y:S01]  /*6080*/  FFMA.FTZ R11, R166.reuse, R15, R10 ;  /* 0x0000000fa60b7223 */ /* 0x040fe2000001000a */
[C---:B------:R-:W-:Y:S01]  /*6090*/  FFMA.FTZ R8, R166.reuse, R3, -R8 ;  /* 0x00000003a6087223 */ /* 0x040fe20000010808 */
[----:B------:R-:W-:Y:S01]  /*60a0*/  FFMA.FTZ R9, R166, R9, R2 ;  /* 0x00000009a6097223 */ /* 0x000fe20000010002 */
[----:B------:R-:W-:Y:S01]  /*60b0*/  FFMA.FTZ R10, R84, R83, R19 ;  /* 0x00000053540a7223 */ /* 0x000fe20000010013 */
        /* <DEDUP_REMOVED lines=85> */
.L_x_6402:
        /* <DEDUP_REMOVED lines=13> */
.L_x_6405:
[----:B------:R-:W-:-:S03]  /*66e0*/  UMOV UR13, 0xffffffff ;  /* 0xffffffff000d7882 */ /* 0x000fc60000000000 */
[----:B------:R-:W-:Y:S05]  /*66f0*/  BRA.DIV UR13, `(.L_x_6347) ;  /* 0x000000620d047947 */ /* 0x000fea000b800000 */
.L_x_6408:
[----:B------:R-:W-:-:S03]  /*6700*/  UMOV UR13, 0xffffffff ;  /* 0xffffffff000d7882 */ /* 0x000fc60000000000 */
[----:B------:R-:W-:Y:S05]  /*6710*/  BRA.DIV UR13, `(.L_x_6348) ;  /* 0x000000620d247947 */ /* 0x000fea000b800000 */
.L_x_6411:
[----:B------:R-:W-:-:S03]  /*6720*/  UMOV UR13, 0xffffffff ;  /* 0xffffffff000d7882 */ /* 0x000fc60000000000 */
[----:B------:R-:W-:Y:S05]  /*6730*/  BRA.DIV UR13, `(.L_x_6349) ;  /* 0x000000620d447947 */ /* 0x000fea000b800000 */
.L_x_6414:
        /* <DEDUP_REMOVED lines=10> */
.L_x_6424:
        /* <DEDUP_REMOVED lines=23> */
.L_x_6344:
[----:B------:R-:W-:Y:S05]  /*6950*/  WARPSYNC.ALL ;  /* 0x0000000000007948 */ /* 0x000fea0003800000 */
[C---:B------:R-:W-:Y:S01]  /*6960*/  FMUL.FTZ R2, R164.reuse, R147 ;  /* 0x00000093a4027220 */ /* 0x040fe20000410000 */
[C---:B---3-5:R-:W-:Y:S01]  /*6970*/  FMUL.FTZ R7, R164.reuse, R131 ;  /* 0x00000083a4077220 */ /* 0x068fe20000410000 */
[-C--:B0-2---:R-:W-:Y:S01]  /*6980*/  FMUL.FTZ R3, R164, R25.reuse ;  /* 0x00000019a4037220 */ /* 0x085fe20000410000 */
[C---:B------:R-:W-:Y:S01]  /*6990*/  FMUL.FTZ R5, R166.reuse, R25 ;  /* 0x00000019a6057220 */ /* 0x040fe20000410000 */
[C---:B-1----:R-:W-:Y:S01]  /*69a0*/  FFMA.FTZ R9, R166.reuse, R131, -R2 ;  /* 0x00000083a6097223 */ /* 0x042fe20000010802 */
[C---:B------:R-:W-:Y:S01]  /*69b0*/  FFMA.FTZ R7, R166.reuse, R147, R7 ;  /* 0x00000093a6077223 */ /* 0x040fe20000010007 */
[-C--:B------:R-:W-:Y:S01]  /*69c0*/  FFMA.FTZ R2, R166, R24.reuse, -R3 ;  /* 0x00000018a6027223 */ /* 0x080fe20000010803 */
[----:B------:R-:W-:Y:S01]  /*69d0*/  BAR.SYNC.DEFER_BLOCKING 0x0 ;  /* 0x0000000000007b1d */ /* 0x000fe20000010000 */
[----:B------:R-:W-:Y:S01]  /*69e0*/  FFMA.FTZ R4, -R164, R24, -R5 ;  /* 0x00000018a4047223 */ /* 0x000fe20000010905 */
[----:B------:R-:W-:Y:S01]  /*69f0*/  FADD.FTZ R8, R132, R9 ;  /* 0x0000000984087221 */ /* 0x000fe20000010000 */
[----:B------:R-:W-:Y:S01]  /*6a00*/  FADD.FTZ R6, R148, R7 ;  /* 0x0000000794067221 */ /* 0x000fe20000010000 */
[C---:B------:R-:W-:Y:S01]  /*6a10*/  FMUL.FTZ R3, R163.reuse, R2 ;  /* 0x00000002a3037220 */ /* 0x040fe20000410000 */
[C---:B------:R-:W-:Y:S01]  /*6a20*/  FMUL.FTZ R10, R163.reuse, R4 ;  /* 0x00000004a30a7220 */ /* 0x040fe20000410000 */
[C---:B------:R-:W-:Y:S01]  /*6a30*/  FMUL.FTZ R5, R163.reuse, R8 ;  /* 0x00000008a3057220 */ /* 0x040fe20000410000 */
[----:B------:R-:W-:Y:S01]  /*6a40*/  FMUL.FTZ R7, R163, R6 ;  /* 0x00000006a3077220 */ /* 0x000fe20000410000 */
[C---:B------:R-:W-:Y:S01]  /*6a50*/  FFMA.FTZ R3, R165.reuse, R4, -R3 ;  /* 0x00000004a5037223 */ /* 0x040fe20000010803 */
[C---:B------:R-:W-:Y:S01]  /*6a60*/  FFMA.FTZ R10, R165.reuse, R2, R10 ;  /* 0x00000002a50a7223 */ /* 0x040fe2000001000a */
[C---:B------:R-:W-:Y:S01]  /*6a70*/  FFMA.FTZ R6, R165.reuse, R6, R5 ;  /* 0x00000006a5067223 */ /* 0x040fe20000010005 */
[----:B------:R-:W-:Y:S01]  /*6a80*/  FFMA.FTZ R8, R165, R8, -R7 ;  /* 0x00000008a5087223 */ /* 0x000fe20000010807 */
        /* <DEDUP_REMOVED lines=14> */
[----:B------:R-:W0:Y:S01]  /*6b70*/  LDS.64 R2, [R45+UR25+0x8a8] ;  /* 0x0008a8192d027984 */ /* 0x000e220008000a00 */
[----:B------:R-:W-:Y:S01]  /*6b80*/  FADD.FTZ R11, R134, R11 ;  /* 0x0000000b860b7221 */ /* 0x000fe20000010000 */
[----:B------:R-:W-:Y:S01]  /*6b90*/  FADD.FTZ R9, R150, R9 ;  /* 0x0000000996097221 */ /* 0x000fe20000010000 */
[C---:B------:R-:W-:Y:S01]  /*6ba0*/  FMUL.FTZ R4, R171.reuse, R13 ;  /* 0x0000000dab047220 */ /* 0x040fe20000410000 */
[----:B------:R-:W-:Y:S01]  /*6bb0*/  FMUL.FTZ R15, R171, R7 ;  /* 0x00000007ab0f7220 */ /* 0x000fe20000410000 */
[----:B------:R-:W-:Y:S01]  /*6bc0*/  UISETP.GE.AND UP0, UPT, UR21, UR36, UPT ;  /* 0x000000241500728c */ /* 0x000fe2000bf06270 */
        /* <DEDUP_REMOVED lines=34> */
[CC--:B0-----:R-:W-:Y:S01]  /*6df0*/  FMUL.FTZ R5, R17.reuse, R2.reuse ;  /* 0x0000000211057220 */ /* 0x0c1fe20000410000 */
[----:B------:R-:W-:Y:S01]  /*6e00*/  FMUL.FTZ R17, R17, R3 ;  /* 0x0000000311117220 */ /* 0x000fe20000410000 */
[----:B------:R-:W-:Y:S01]  /*6e10*/  FFMA.FTZ R11, R180, R11, R7 ;  /* 0x0000000bb40b7223 */ /* 0x000fe20000010007 */
[----:B------:R-:W-:Y:S01]  /*6e20*/  FADD.FTZ R4, R153, R4 ;  /* 0x0000000499047221 */ /* 0x000fe20000010000 */
[C---:B------:R-:W-:Y:S01]  /*6e30*/  FFMA.FTZ R5, R16.reuse, R3, R5 ;  /* 0x0000000310057223 */ /* 0x040fe20000010005 */
[----:B------:R-:W-:Y:S01]  /*6e40*/  FFMA.FTZ R17, R16, R2, -R17 ;  /* 0x0000000210117223 */ /* 0x000fe20000010811 */
[----:B------:R-:W-:Y:S01]  /*6e50*/  FMUL.FTZ R7, R175, R6 ;  /* 0x00000006af077220 */ /* 0x000fe20000410000 */
[----:B------:R-:W-:Y:S01]  /*6e60*/  FMUL.FTZ R3, R181, R11 ;  /* 0x0000000bb5037220 */ /* 0x000fe20000410000 */
[----:B------:R-:W-:Y:S01]  /*6e70*/  FADD.FTZ R200, RZ, R5 ;  /* 0x00000005ffc87221 */ /* 0x000fe20000010000 */
[----:B------:R-:W-:Y:S01]  /*6e80*/  FFMA.FTZ R231, R114, R113, R17 ;  /* 0x0000007172e77223 */ /* 0x000fe20000010011 */
[-C--:B------:R-:W-:Y:S01]  /*6e90*/  FMUL.FTZ R9, R175, R4.reuse ;  /* 0x00000004af097220 */ /* 0x080fe20000410000 */
[----:B------:R-:W-:Y:S01]  /*6ea0*/  FFMA.FTZ R7, R176, R4, R7 ;  /* 0x00000004b0077223 */ /* 0x000fe20000010007 */
[----:B------:R-:W-:Y:S01]  /*6eb0*/  FMUL.FTZ R2, R191, R200 ;  /* 0x000000c8bf027220 */ /* 0x000fe20000410000 */
[-C--:B------:R-:W-:Y:S01]  /*6ec0*/  FMUL.FTZ R4, R181, R8.reuse ;  /* 0x00000008b5047220 */ /* 0x080fe20000410000 */
[----:B------:R-:W-:Y:S01]  /*6ed0*/  FFMA.FTZ R8, R182, R8, -R3 ;  /* 0x00000008b6087223 */ /* 0x000fe20000010803 */
[-C--:B------:R-:W-:Y:S01]  /*6ee0*/  FMUL.FTZ R3, R191, R231.reuse ;  /* 0x000000e7bf037220 */ /* 0x080fe20000410000 */
[C---:B------:R-:W-:Y:S01]  /*6ef0*/  FFMA.FTZ R229, R193.reuse, R231, -R2 ;  /* 0x000000e7c1e57223 */ /* 0x040fe20000010802 */
[----:B------:R-:W-:Y:S01]  /*6f00*/  FFMA.FTZ R9, R176, R6, -R9 ;  /* 0x00000006b0097223 */ /* 0x000fe20000010809 */
[----:B------:R-:W-:Y:S01]  /*6f10*/  FFMA.FTZ R4, R182, R11, R4 ;  /* 0x0000000bb6047223 */ /* 0x000fe20000010004 */
[----:B------:R-:W-:Y:S01]  /*6f20*/  FFMA.FTZ R3, R193, R200, R3 ;  /* 0x000000c8c1037223 */ /* 0x000fe20000010003 */
[----:B------:R-:W-:Y:S01]  /*6f30*/  FFMA.FTZ R229, R112, R111, R229 ;  /* 0x0000006f70e57223 */ /* 0x000fe200000100e5 */
[----:B------:R-:W-:Y:S01]  /*6f40*/  FMUL.FTZ R5, R183, R8 ;  /* 0x00000008b7057220 */ /* 0x000fe20000410000 */
[----:B------:R-:W-:Y:S01]  /*6f50*/  FADD.FTZ R9, R138, R9 ;  /* 0x000000098a097221 */ /* 0x000fe20000010000 */
[----:B------:R-:W-:Y:S01]  /*6f60*/  FADD.FTZ R203, RZ, R3 ;  /* 0x00000003ffcb7221 */ /* 0x000fe20000010000 */
[C---:B------:R-:W-:Y:S01]  /*6f70*/  FMUL.FTZ R3, R189.reuse, R229 ;  /* 0x000000e5bd037220 */ /* 0x040fe20000410000 */
[-C--:B------:R-:W-:Y:S01]  /*6f80*/  FFMA.FTZ R6, R184, R4.reuse, R5 ;  /* 0x00000004b8067223 */ /* 0x080fe20000010005 */
[----:B------:R-:W-:Y:S01]  /*6f90*/  FADD.FTZ R7, R154, R7 ;  /* 0x000000079a077221 */ /* 0x000fe20000010000 */
[-C--:B------:R-:W-:Y:S01]  /*6fa0*/  FMUL.FTZ R2, R189, R203.reuse ;  /* 0x000000cbbd027220 */ /* 0x080fe20000410000 */
[C---:B------:R-:W-:Y:S01]  /*6fb0*/  FFMA.FTZ R3, R190.reuse, R203, R3 ;  /* 0x000000cbbe037223 */ /* 0x040fe20000010003 */
[----:B------:R-:W-:Y:S01]  /*6fc0*/  FMUL.FTZ R5, R177, R9 ;  /* 0x00000009b1057220 */ /* 0x000fe20000410000 */
[----:B------:R-:W-:Y:S01]  /*6fd0*/  FMUL.FTZ R11, R183, R4 ;  /* 0x00000004b70b7220 */ /* 0x000fe20000410000 */
[----:B------:R-:W-:Y:S01]  /*6fe0*/  FFMA.FTZ R227, R190, R229, -R2 ;  /* 0x000000e5bee37223 */ /* 0x000fe20000010802 */
[----:B------:R-:W-:Y:S01]  /*6ff0*/  FADD.FTZ R198, RZ, R3 ;  /* 0x00000003ffc67221 */ /* 0x000fe20000010000 */
[----:B------:R-:W-:Y:S01]  /*7000*/  FFMA.FTZ R2, R178, R7, R5 ;  /* 0x00000007b2027223 */ /* 0x000fe20000010005 */
[----:B------:R-:W-:Y:S01]  /*7010*/  FFMA.FTZ R11, R184, R8, -R11 ;  /* 0x00000008b80b7223 */ /* 0x000fe2000001080b */
[----:B------:R-:W-:Y:S01]  /*7020*/  FFMA.FTZ R227, R110, R109, R227 ;  /* 0x0000006d6ee37223 */ /* 0x000fe200000100e3 */
[----:B------:R-:W-:Y:S01]  /*7030*/  FMUL.FTZ R3, R187, R198 ;  /* 0x000000c6bb037220 */ /* 0x000fe20000410000 */
[----:B------:R-:W-:Y:S01]  /*7040*/  FMUL.FTZ R4, R177, R7 ;  /* 0x00000007b1047220 */ /* 0x000fe20000410000 */
[----:B------:R-:W-:Y:S01]  /*7050*/  FMUL.FTZ R7, R185, R11 ;  /* 0x0000000bb9077220 */ /* 0x000fe20000410000 */
[-C--:B------:R-:W-:Y:S01]  /*7060*/  FMUL.FTZ R5, R187, R227.reuse ;  /* 0x000000e3bb057220 */ /* 0x080fe20000410000 */
[----:B------:R-:W-:Y:S01]  /*7070*/  FFMA.FTZ R3, R188, R227, -R3 ;  /* 0x000000e3bc037223 */ /* 0x000fe20000010803 */
[----:B------:R-:W-:Y:S01]  /*7080*/  FFMA.FTZ R4, R178, R9, -R4 ;  /* 0x00000009b2047223 */ /* 0x000fe20000010804 */
[----:B------:R-:W-:Y:S01]  /*7090*/  FMUL.FTZ R10, R185, R6 ;  /* 0x00000006b90a7220 */ /* 0x000fe20000410000 */
[----:B------:R-:W-:Y:S01]  /*70a0*/  FFMA.FTZ R5, R188, R198, R5 ;  /* 0x000000c6bc057223 */ /* 0x000fe20000010005 */
[----:B------:R-:W-:Y:S01]  /*70b0*/  FFMA.FTZ R225, R108, R107, R3 ;  /* 0x0000006b6ce17223 */ /* 0x000fe20000010003 */
[C---:B------:R-:W-:Y:S01]  /*70c0*/  FFMA.FTZ R8, R186.reuse, R6, R7 ;  /* 0x00000006ba087223 */ /* 0x040fe20000010007 */
[----:B------:R-:W-:Y:S01]  /*70d0*/  FADD.FTZ R6, R139, R4 ;  /* 0x000000048b067221 */ /* 0x000fe20000010000 */
[----:B------:R-:W-:Y:S01]  /*70e0*/  FADD.FTZ R201, RZ, R5 ;  /* 0x00000005ffc97221 */ /* 0x000fe20000010000 */
[----:B------:R-:W-:Y:S01]  /*70f0*/  FMUL.FTZ R3, R185, R225 ;  /* 0x000000e1b9037220 */ /* 0x000fe20000410000 */
[----:B------:R-:W-:Y:S01]  /*7100*/  FADD.FTZ R4, R155, R2 ;  /* 0x000000029b047221 */ /* 0x000fe20000010000 */
[----:B------:R-:W-:Y:S01]  /*7110*/  FMUL.FTZ R5, R179, R6 ;  /* 0x00000006b3057220 */ /* 0x000fe20000410000 */
[-C--:B------:R-:W-:Y:S01]  /*7120*/  FMUL.FTZ R2, R185, R201.reuse ;  /* 0x000000c9b9027220 */ /* 0x080fe20000410000 */
[C---:B------:R-:W-:Y:S01]  /*7130*/  FFMA.FTZ R3, R186.reuse, R201, R3 ;  /* 0x000000c9ba037223 */ /* 0x040fe20000010003 */
[C---:B------:R-:W-:Y:S01]  /*7140*/  FFMA.FTZ R10, R186.reuse, R11, -R10 ;  /* 0x0000000bba0a7223 */ /* 0x040fe2000001080a */
[-C--:B------:R-:W-:Y:S01]  /*7150*/  FMUL.FTZ R9, R179, R4.reuse ;  /* 0x00000004b3097220 */ /* 0x080fe20000410000 */
[----:B------:R-:W-:Y:S01]  /*7160*/  FFMA.FTZ R223, R186, R225, -R2 ;  /* 0x000000e1badf7223 */ /* 0x000fe20000010802 */
[----:B------:R-:W-:Y:S01]  /*7170*/  FADD.FTZ R196, RZ, R3 ;  /* 0x00000003ffc47221 */ /* 0x000fe20000010000 */
[C---:B------:R-:W-:Y:S01]  /*7180*/  FFMA.FTZ R7, R180.reuse, R4, R5 ;  /* 0x00000004b4077223 */ /* 0x040fe20000010005 */
[----:B------:R-:W-:Y:S01]  /*7190*/  FFMA.FTZ R9, R180, R6, -R9 ;  /* 0x00000006b4097223 */ /* 0x000fe20000010809 */
[----:B------:R-:W-:Y:S01]  /*71a0*/  FMUL.FTZ R5, R187, R10 ;  /* 0x0000000abb057220 */ /* 0x000fe20000410000 */
[----:B------:R-:W-:Y:S01]  /*71b0*/  FFMA.FTZ R223, R106, R105, R223 ;  /* 0x000000696adf7223 */ /* 0x000fe200000100df */
[----:B------:R-:W-:Y:S01]  /*71c0*/  FMUL.FTZ R3, R183, R196 ;  /* 0x000000c4b7037220 */ /* 0x000fe20000410000 */
[-C--:B------:R-:W-:Y:S01]  /*71d0*/  FMUL.FTZ R11, R187, R8.reuse ;  /* 0x00000008bb0b7220 */ /* 0x080fe20000410000 */
[----:B------:R-:W-:Y:S01]  /*71e0*/  FFMA.FTZ R12, R188, R8, R5 ;  /* 0x00000008bc0c7223 */ /* 0x000fe20000010005 */
[----:B------:R-:W-:Y:S01]  /*71f0*/  FADD.FTZ R9, R140, R9 ;  /* 0x000000098c097221 */ /* 0x000fe20000010000 */
[-C--:B------:R-:W-:Y:S01]  /*7200*/  FMUL.FTZ R5, R183, R223.reuse ;  /* 0x000000dfb7057220 */ /* 0x080fe20000410000 */
[----:B------:R-:W-:Y:S01]  /*7210*/  FFMA.FTZ R3, R184, R223, -R3 ;  /* 0x000000dfb8037223 */ /* 0x000fe20000010803 */
[----:B------:R-:W-:Y:S01]  /*7220*/  FFMA.FTZ R10, R188, R10, -R11 ;  /* 0x0000000abc0a7223 */ /* 0x000fe2000001080b */
[----:B------:R-:W-:Y:S01]  /*7230*/  FADD.FTZ R7, R156, R7 ;  /* 0x000000079c077221 */ /* 0x000fe20000010000 */
[C---:B------:R-:W-:Y:S01]  /*7240*/  FMUL.FTZ R11, R181.reuse, R9 ;  /* 0x00000009b50b7220 */ /* 0x040fe20000410000 */
[----:B------:R-:W-:Y:S01]  /*7250*/  FFMA.FTZ R5, R184, R196, R5 ;  /* 0x000000c4b8057223 */ /* 0x000fe20000010005 */
[----:B------:R-:W-:Y:S01]  /*7260*/  FFMA.FTZ R221, R104, R103, R3 ;  /* 0x0000006768dd7223 */ /* 0x000fe20000010003 */
[CC--:B------:R-:W-:Y:S01]  /*7270*/  FMUL.FTZ R8, R181.reuse, R7.reuse ;  /* 0x00000007b5087220 */ /* 0x0c0fe20000410000 */
[C---:B------:R-:W-:Y:S01]  /*7280*/  FFMA.FTZ R6, R182.reuse, R7, R11 ;  /* 0x00000007b6067223 */ /* 0x040fe2000001000b */
[----:B------:R-:W-:Y:S01]  /*7290*/  FADD.FTZ R199, RZ, R5 ;  /* 0x00000005ffc77221 */ /* 0x000fe20000010000 */
[----:B------:R-:W-:Y:S01]  /*72a0*/  FMUL.FTZ R4, R181, R221 ;  /* 0x000000ddb5047220 */ /* 0x000fe20000410000 */
[C---:B------:R-:W-:Y:S01]  /*72b0*/  FFMA.FTZ R8, R182.reuse, R9, -R8 ;  /* 0x00000009b6087223 */ /* 0x040fe20000010808 */
[----:B------:R-:W-:Y:S01]  /*72c0*/  FADD.FTZ R6, R157, R6 ;  /* 0x000000069d067221 */ /* 0x000fe20000010000 */
[-C--:B------:R-:W-:Y:S01]  /*72d0*/  FMUL.FTZ R2, R181, R199.reuse ;  /* 0x000000c7b5027220 */ /* 0x080fe20000410000 */
[C---:B------:R-:W-:Y:S01]  /*72e0*/  FFMA.FTZ R4, R182.reuse, R199, R4 ;  /* 0x000000c7b6047223 */ /* 0x040fe20000010004 */
[----:B------:R-:W-:Y:S01]  /*72f0*/  FADD.FTZ R8, R141, R8 ;  /* 0x000000088d087221 */ /* 0x000fe20000010000 */
[C---:B------:R-:W-:Y:S01]  /*7300*/  FMUL.FTZ R3, R183.reuse, R6 ;  /* 0x00000006b7037220 */ /* 0x040fe20000410000 */
[----:B------:R-:W-:Y:S01]  /*7310*/  FFMA.FTZ R219, R182, R221, -R2 ;  /* 0x000000ddb6db7223 */ /* 0x000fe20000010802 */
[----:B------:R-:W-:Y:S01]  /*7320*/  FADD.FTZ R194, RZ, R4 ;  /* 0x00000004ffc27221 */ /* 0x000fe20000010000 */
[-C--:B------:R-:W-:Y:S01]  /*7330*/  FMUL.FTZ R7, R183, R8.reuse ;  /* 0x00000008b7077220 */ /* 0x080fe20000410000 */
[----:B------:R-:W-:Y:S01]  /*7340*/  FFMA.FTZ R9, R184, R8, -R3 ;  /* 0x00000008b8097223 */ /* 0x000fe20000010803 */
[----:B------:R-:W-:Y:S01]  /*7350*/  FFMA.FTZ R219, R102, R101, R219 ;  /* 0x0000006566db7223 */ /* 0x000fe200000100db */
[C---:B------:R-:W-:Y:S01]  /*7360*/  FMUL.FTZ R3, R179.reuse, R194 ;  /* 0x000000c2b3037220 */ /* 0x040fe20000410000 */
[----:B------:R-:W-:Y:S01]  /*7370*/  FFMA.FTZ R7, R184, R6, R7 ;  /* 0x00000006b8077223 */ /* 0x000fe20000010007 */
[----:B------:R-:W-:Y:S01]  /*7380*/  FADD.FTZ R9, R142, R9 ;  /* 0x000000098e097221 */ /* 0x000fe20000010000 */
[-C--:B------:R-:W-:Y:S01]  /*7390*/  FMUL.FTZ R5, R179, R219.reuse ;  /* 0x000000dbb3057220 */ /* 0x080fe20000410000 */
[----:B------:R-:W-:Y:S01]  /*73a0*/  FFMA.FTZ R3, R180, R219, -R3 ;  /* 0x000000dbb4037223 */ /* 0x000fe20000010803 */
[----:B------:R-:W-:Y:S01]  /*73b0*/  FADD.FTZ R7, R158, R7 ;  /* 0x000000079e077221 */ /* 0x000fe20000010000 */
[C---:B------:R-:W-:Y:S01]  /*73c0*/  FMUL.FTZ R11, R185.reuse, R9 ;  /* 0x00000009b90b7220 */ /* 0x040fe20000410000 */
[----:B------:R-:W-:Y:S01]  /*73d0*/  FFMA.FTZ R5, R180, R194, R5 ;  /* 0x000000c2b4057223 */ /* 0x000fe20000010005 */
[----:B------:R-:W-:Y:S01]  /*73e0*/  FFMA.FTZ R217, R100, R99, R3 ;  /* 0x0000006364d97223 */ /* 0x000fe20000010003 */
[-C--:B------:R-:W-:Y:S01]  /*73f0*/  FMUL.FTZ R6, R185, R7.reuse ;  /* 0x00000007b9067220 */ /* 0x080fe20000410000 */
[C---:B------:R-:W-:Y:S01]  /*7400*/  FFMA.FTZ R4, R186.reuse, R7, R11 ;  /* 0x00000007ba047223 */ /* 0x040fe2000001000b */
[----:B------:R-:W-:Y:S01]  /*7410*/  FADD.FTZ R197, RZ, R5 ;  /* 0x00000005ffc57221 */ /* 0x000fe20000010000 */
[----:B------:R-:W-:Y:S01]  /*7420*/  FMUL.FTZ R3, R177, R217 ;  /* 0x000000d9b1037220 */ /* 0x000fe20000410000 */
[----:B------:R-:W-:Y:S01]  /*7430*/  FMUL.FTZ R5, R189, R10 ;  /* 0x0000000abd057220 */ /* 0x000fe20000410000 */
[----:B------:R-:W-:Y:S01]  /*7440*/  FFMA.FTZ R6, R186, R9, -R6 ;  /* 0x00000009ba067223 */ /* 0x000fe20000010806 */
[-C--:B------:R-:W-:Y:S01]  /*7450*/  FMUL.FTZ R2, R177, R197.reuse ;  /* 0x000000c5b1027220 */ /* 0x080fe20000410000 */
[----:B------:R-:W-:Y:S01]  /*7460*/  FFMA.FTZ R3, R178, R197, R3 ;  /* 0x000000c5b2037223 */ /* 0x000fe20000010003 */
[-C--:B------:R-:W-:Y:S01]  /*7470*/  FFMA.FTZ R8, R190, R12.reuse, R5 ;  /* 0x0000000cbe087223 */ /* 0x080fe20000010005 */
[----:B------:R-:W-:Y:S01]  /*7480*/  FMUL.FTZ R9, R189, R12 ;  /* 0x0000000cbd097220 */ /* 0x000fe20000410000 */
[----:B------:R-:W-:Y:S01]  /*7490*/  FFMA.FTZ R215, R178, R217, -R2 ;  /* 0x000000d9b2d77223 */ /* 0x000fe20000010802 */
[----:B------:R-:W-:Y:S01]  /*74a0*/  FADD.FTZ R192, RZ, R3 ;  /* 0x00000003ffc07221 */ /* 0x000fe20000010000 */
[----:B------:R-:W-:Y:S01]  /*74b0*/  FADD.FTZ R4, R159, R4 ;  /* 0x000000049f047221 */ /* 0x000fe20000010000 */
[----:B------:R-:W-:Y:S01]  /*74c0*/  FFMA.FTZ R12, R190, R10, -R9 ;  /* 0x0000000abe0c7223 */ /* 0x000fe20000010809 */
[----:B------:R-:W-:Y:S01]  /*74d0*/  FFMA.FTZ R215, R98, R97, R215 ;  /* 0x0000006162d77223 */ /* 0x000fe200000100d7 */
        /* <DEDUP_REMOVED lines=11> */
[----:B------:R-:W-:Y:S01]  /*7590*/  FADD.FTZ R195, RZ, R5 ;  /* 0x00000005ffc37221 */ /* 0x000fe20000010000 */
[----:B------:R-:W-:Y:S01]  /*75a0*/  FMUL.FTZ R3, R173, R213 ;  /* 0x000000d5ad037220 */ /* 0x000fe20000410000 */
[----:B------:R-:W-:Y:S01]  /*75b0*/  FADD.FTZ R7, R160, R7 ;  /* 0x00000007a0077221 */ /* 0x000fe20000010000 */
[----:B------:R-:W-:Y:S01]  /*75c0*/  FMUL.FTZ R5, R189, R9 ;  /* 0x00000009bd057220 */ /* 0x000fe20000410000 */
[-C--:B------:R-:W-:Y:S01]  /*75d0*/  FMUL.FTZ R2, R173, R195.reuse ;  /* 0x000000c3ad027220 */ /* 0x080fe20000410000 */
[----:B------:R-:W-:Y:S01]  /*75e0*/  FFMA.FTZ R3, R174, R195, R3 ;  /* 0x000000c3ae037223 */ /* 0x000fe20000010003 */
[----:B------:R-:W-:Y:S01]  /*75f0*/  PLOP3.LUT P0, PT, PT, PT, UP0, 0x80, 0x8 ;  /* 0x000000000008781c */ /* 0x000fe20003f0f008 */
[----:B------:R-:W-:Y:S01]  /*7600*/  FFMA.FTZ R14, R190, R7, R5 ;  /* 0x00000007be0e7223 */ /* 0x000fe20000010005 */
[----:B------:R-:W-:Y:S01]  /*7610*/  FFMA.FTZ R211, R174, R213, -R2 ;  /* 0x000000d5aed37223 */ /* 0x000fe20000010802 */
[----:B------:R-:W-:Y:S01]  /*7620*/  FADD.FTZ R204, RZ, R3 ;  /* 0x00000003ffcc7221 */ /* 0x000fe20000010000 */
[----:B------:R-:W-:Y:S01]  /*7630*/  FMUL.FTZ R2, R189, R7 ;  /* 0x00000007bd027220 */ /* 0x000fe20000410000 */
[----:B------:R-:W-:Y:S01]  /*7640*/  FADD.FTZ R14, R161, R14 ;  /* 0x0000000ea10e7221 */ /* 0x000fe20000010000 */
[----:B------:R-:W-:Y:S01]  /*7650*/  FFMA.FTZ R211, R94, R93, R211 ;  /* 0x0000005d5ed37223 */ /* 0x000fe200000100d3 */
[----:B------:R-:W-:Y:S01]  /*7660*/  FMUL.FTZ R3, R171, R204 ;  /* 0x000000ccab037220 */ /* 0x000fe20000410000 */
[----:B------:R-:W-:Y:S01]  /*7670*/  FFMA.FTZ R2, R190, R9, -R2 ;  /* 0x00000009be027223 */ /* 0x000fe20000010802 */
[----:B------:R-:W-:Y:S01]  /*7680*/  FMUL.FTZ R9, R191, R14 ;  /* 0x0000000ebf097220 */ /* 0x000fe20000410000 */
[-C--:B------:R-:W-:Y:S01]  /*7690*/  FMUL.FTZ R5, R171, R211.reuse ;  /* 0x000000d3ab057220 */ /* 0x080fe20000410000 */
[----:B------:R-:W-:Y:S01]  /*76a0*/  FFMA.FTZ R3, R172, R211, -R3 ;  /* 0x000000d3ac037223 */ /* 0x000fe20000010803 */
[----:B------:R-:W-:Y:S01]  /*76b0*/  FADD.FTZ R16, R145, R2 ;  /* 0x0000000291107221 */ /* 0x000fe20000010000 */
[----:B------:R-:W-:Y:S01]  /*76c0*/  ISETP.NE.OR P0, PT, R202, RZ, P0 ;  /* 0x000000ffca00720c */ /* 0x000fe20000705670 */
[----:B------:R-:W-:Y:S01]  /*76d0*/  FFMA.FTZ R205, R172, R204, R5 ;  /* 0x000000ccaccd7223 */ /* 0x000fe20000010005 */
[----:B------:R-:W-:Y:S01]  /*76e0*/  FFMA.FTZ R209, R92, R91, R3 ;  /* 0x0000005b5cd17223 */ /* 0x000fe20000010003 */
[----:B------:R-:W-:Y:S01]  /*76f0*/  FFMA.FTZ R15, R193, R16, -R9 ;  /* 0x00000010c10f7223 */ /* 0x000fe20000010809 */
[----:B------:R-:W-:Y:S01]  /*7700*/  FMUL.FTZ R11, R191, R8 ;  /* 0x00000008bf0b7220 */ /* 0x000fe20000410000 */
[----:B------:R-:W-:Y:S01]  /*7710*/  FADD.FTZ R205, RZ, R205 ;  /* 0x000000cdffcd7221 */ /* 0x000fe20000010000 */
[----:B------:R-:W-:Y:S01]  /*7720*/  FMUL.FTZ R3, R169, R209 ;  /* 0x000000d1a9037220 */ /* 0x000fe20000410000 */
[----:B------:R-:W-:Y:S01]  /*7730*/  FMUL.FTZ R18, R191, R16 ;  /* 0x00000010bf127220 */ /* 0x000fe20000410000 */
[----:B------:R-:W-:-:S02]  /*7740*/  HFMA2 R4, -RZ, RZ, 1.875, 0 ;  /* 0x3f800000ff047431 */ /* 0x000fc400000001ff */
[-C--:B------:R-:W-:Y:S01]  /*7750*/  FMUL.FTZ R2, R169, R205.reuse ;  /* 0x000000cda9027220 */ /* 0x080fe20000410000 */
[C---:B------:R-:W-:Y:S01]  /*7760*/  FFMA.FTZ R3, R170.reuse, R205, R3 ;  /* 0x000000cdaa037223 */ /* 0x040fe20000010003 */
[----:B------:R-:W-:Y:S02]  /*7770*/  CS2R R6, SRZ ;  /* 0x0000000000067805 */ /* 0x000fe4000001ff00 */
[----:B------:R-:W-:Y:S01]  /*7780*/  MOV R5, RZ ;  /* 0x000000ff00057202 */ /* 0x000fe20000000f00 */
[----:B------:R-:W-:Y:S01]  /*7790*/  FFMA.FTZ R207, R170, R209, -R2 ;  /* 0x000000d1aacf7223 */ /* 0x000fe20000010802 */
[----:B------:R-:W-:Y:S01]  /*77a0*/  FADD.FTZ R206, RZ, R3 ;  /* 0x00000003ffce7221 */ /* 0x000fe20000010000 */
[----:B------:R-:W-:Y:S01]  /*77b0*/  FMUL.FTZ R2, R191, R12 ;  /* 0x0000000cbf027220 */ /* 0x000fe20000410000 */
[----:B------:R-:W-:Y:S01]  /*77c0*/  @!P0 LEA R10, R51, UR12, 0x4 ;  /* 0x0000000c330a8c11 */ /* 0x000fe2000f8e20ff */
[----:B------:R-:W-:Y:S01]  /*77d0*/  FFMA.FTZ R207, R90, R89, R207 ;  /* 0x000000595acf7223 */ /* 0x000fe200000100cf */
[----:B------:R-:W-:Y:S01]  /*77e0*/  FMUL.FTZ R3, R167, R206 ;  /* 0x000000cea7037220 */ /* 0x000fe20000410000 */
[----:B------:R-:W-:Y:S01]  /*77f0*/  FFMA.FTZ R8, R193, R8, R2 ;  /* 0x00000008c1087223 */ /* 0x000fe20000010002 */
[----:B------:R-:W-:Y:S01]  /*7800*/  ISETP.GT.U32.AND P2, PT, R47, 0x1f, PT ;  /* 0x0000001f2f00780c */ /* 0x000fe20003f44070 */
[-C--:B------:R-:W-:Y:S01]  /*7810*/  FMUL.FTZ R9, R167, R207.reuse ;  /* 0x000000cfa7097220 */ /* 0x080fe20000410000 */
[C---:B------:R-:W-:Y:S01]  /*7820*/  FFMA.FTZ R3, R168.reuse, R207, -R3 ;  /* 0x000000cfa8037223 */ /* 0x040fe20000010803 */
[C---:B------:R-:W-:Y:S01]  /*7830*/  FFMA.FTZ R13, R193.reuse, R14, R18 ;  /* 0x0000000ec10d7223 */ /* 0x040fe20000010012 */
[----:B------:R0:W1:Y:S01]  /*7840*/  @!P0 LDS.128 R4, [R10+0x22b0] ;  /* 0x0022b0000a048984 */ /* 0x0000620000000c00 */
[----:B------:R-:W-:Y:S01]  /*7850*/  FFMA.FTZ R208, R168, R206, R9 ;  /* 0x000000cea8d07223 */ /* 0x000fe20000010009 */
[----:B------:R-:W-:Y:S01]  /*7860*/  FFMA.FTZ R233, R88, R87, R3 ;  /* 0x0000005758e97223 */ /* 0x000fe20000010003 */
[----:B------:R-:W-:Y:S01]  /*7870*/  FFMA.FTZ R9, R193, R12, -R11 ;  /* 0x0000000cc1097223 */ /* 0x000fe2000001080b */
[----:B------:R-:W-:Y:S01]  /*7880*/  FADD.FTZ R11, R146, R15 ;  /* 0x0000000f920b7221 */ /* 0x000fe20000010000 */
[----:B------:R-:W-:Y:S01]  /*7890*/  FADD.FTZ R208, RZ, R208 ;  /* 0x000000d0ffd07221 */ /* 0x000fe20000010000 */
[----:B------:R-:W-:Y:S01]  /*78a0*/  FMUL.FTZ R12, R163, R233 ;  /* 0x000000e9a30c7220 */ /* 0x000fe20000410000 */
[----:B0-----:R-:W-:-:S02]  /*78b0*/  FADD.FTZ R10, R162, R13 ;  /* 0x0000000da20a7221 */ /* 0x001fc40000010000 */
[-C--:B------:R-:W-:Y:S01]  /*78c0*/  FMUL.FTZ R2, R163, R208.reuse ;  /* 0x000000d0a3027220 */ /* 0x080fe20000410000 */
[----:B------:R-:W-:-:S03]  /*78d0*/  FFMA.FTZ R12, R165, R208, R12 ;  /* 0x000000d0a50c7223 */ /* 0x000fc6000001000c */
[----:B------:R-:W-:Y:S01]  /*78e0*/  FFMA.FTZ R235, R165, R233, -R2 ;  /* 0x000000e9a5eb7223 */ /* 0x000fe20000010802 */
[----:B------:R-:W-:Y:S01]  /*78f0*/  FADD.FTZ R239, RZ, R12 ;  /* 0x0000000cffef7221 */ /* 0x000fe20000010000 */
[----:B------:R0:W-:Y:S02]  /*7900*/  STS.128 [R45+UR25+0xcb0], R8 ;  /* 0x000cb0082d007988 */ /* 0x0001e40008000c19 */
        /* <DEDUP_REMOVED lines=28> */
.L_x_6429:
        /* <DEDUP_REMOVED lines=13> */
.L_x_6354:
[----:B------:R-:W-:Y:S05]  /*7ba0*/  BSYNC.RECONVERGENT B0 ;  /* 0x0000000000007941 */ /* 0x000fea0003800200 */
.L_x_6353:
[----:B------:R-:W-:-:S03]  /*7bb0*/  UMOV UR13, 0xffffffff ;  /* 0xffffffff000d7882 */ /* 0x000fc60000000000 */
[----:B------:R-:W-:Y:S05]  /*7bc0*/  BRA.DIV UR13, `(.L_x_6355) ;  /* 0x000000520d707947 */ /* 0x000fea000b800000 */
[----:B--2---:R2:W1:Y:S04]  /*7bd0*/  SHFL.DOWN PT, R14, R17, 0x2, 0x1f ;  /* 0x08401f00110e7f89 */ /* 0x00446800000e0000 */
[----:B---3--:R2:W3:Y:S04]  /*7be0*/  SHFL.DOWN PT, R15, R16, 0x2, 0x1f ;  /* 0x08401f00100f7f89 */ /* 0x0084e800000e0000 */
[----:B----4-:R2:W4:Y:S04]  /*7bf0*/  SHFL.DOWN PT, R18, R13, 0x2, 0x1f ;  /* 0x08401f000d127f89 */ /* 0x01052800000e0000 */
[----:B0-----:R2:W0:Y:S02]  /*7c00*/  SHFL.DOWN PT, R19, R12, 0x2, 0x1f ;  /* 0x08401f000c137f89 */ /* 0x00142400000e0000 */
.L_x_6435:
        /* <DEDUP_REMOVED lines=13> */
.L_x_6357:
[----:B------:R-:W-:Y:S05]  /*7ce0*/  BSYNC.RECONVERGENT B0 ;  /* 0x0000000000007941 */ /* 0x000fea0003800200 */
.L_x_6356:
[----:B------:R-:W-:-:S03]  /*7cf0*/  UMOV UR13, 0xffffffff ;  /* 0xffffffff000d7882 */ /* 0x000fc60000000000 */
[----:B------:R-:W-:Y:S05]  /*7d00*/  BRA.DIV UR13, `(.L_x_6358) ;  /* 0x000000520d907947 */ /* 0x000fea000b800000 */
[----:B-1----:R1:W1:Y:S04]  /*7d10*/  SHFL.DOWN PT, R14, R17, 0x4, 0x1f ;  /* 0x08801f00110e7f89 */ /* 0x00226800000e0000 */
[----:B---3--:R3:W1:Y:S04]  /*7d20*/  SHFL.DOWN PT, R15, R16, 0x4, 0x1f ;  /* 0x08801f00100f7f89 */ /* 0x00866800000e0000 */
[----:B----4-:R3:W4:Y:S04]  /*7d30*/  SHFL.DOWN PT, R18, R13, 0x4, 0x1f ;  /* 0x08801f000d127f89 */ /* 0x01072800000e0000 */
[----:B0-----:R3:W0:Y:S02]  /*7d40*/  SHFL.DOWN PT, R19, R12, 0x4, 0x1f ;  /* 0x08801f000c137f89 */ /* 0x00162400000e0000 */
.L_x_6441:
        /* <DEDUP_REMOVED lines=13> */
.L_x_6360:
[----:B------:R-:W-:Y:S05]  /*7e20*/  BSYNC.RECONVERGENT B0 ;  /* 0x0000000000007941 */ /* 0x000fea0003800200 */
.L_x_6359:
[----:B------:R-:W-:-:S03]  /*7e30*/  UMOV UR13, 0xffffffff ;  /* 0xffffffff000d7882 */ /* 0x000fc60000000000 */
[----:B------:R-:W-:Y:S05]  /*7e40*/  BRA.DIV UR13, `(.L_x_6361) ;  /* 0x000000520db07947 */ /* 0x000fea000b800000 */
[----:B-1----:R1:W1:Y:S04]  /*7e50*/  SHFL.DOWN PT, R14, R17, 0x8, 0x1f ;  /* 0x09001f00110e7f89 */ /* 0x00226800000e0000 */
[----:B------:R0:W1:Y:S04]  /*7e60*/  SHFL.DOWN PT, R15, R16, 0x8, 0x1f ;  /* 0x09001f00100f7f89 */ /* 0x00006800000e0000 */
[----:B----4-:R4:W1:Y:S04]  /*7e70*/  SHFL.DOWN PT, R18, R13, 0x8, 0x1f ;  /* 0x09001f000d127f89 */ /* 0x01086800000e0000 */
[----:B0-----:R4:W0:Y:S02]  /*7e80*/  SHFL.DOWN PT, R19, R12, 0x8, 0x1f ;  /* 0x09001f000c137f89 */ /* 0x00182400000e0000 */
.L_x_6447:
        /* <DEDUP_REMOVED lines=13> */
.L_x_6363:
[----:B------:R-:W-:Y:S05]  /*7f60*/  BSYNC.RECONVERGENT B0 ;  /* 0x0000000000007941 */ /* 0x000fea0003800200 */
.L_x_6362:
[----:B------:R-:W-:-:S03]  /*7f70*/  UMOV UR13, 0xffffffff ;  /* 0xffffffff000d7882 */ /* 0x000fc60000000000 */
[----:B------:R-:W-:Y:S05]  /*7f80*/  BRA.DIV UR13, `(.L_x_6364) ;  /* 0x000000520dd07947 */ /* 0x000fea000b800000 */
[----:B-1----:R1:W1:Y:S04]  /*7f90*/  SHFL.DOWN PT, R14, R17, 0x10, 0x1f ;  /* 0x0a001f00110e7f89 */ /* 0x00226800000e0000 */
[----:B------:R0:W1:Y:S04]  /*7fa0*/  SHFL.DOWN PT, R15, R16, 0x10, 0x1f ;  /* 0x0a001f00100f7f89 */ /* 0x00006800000e0000 */
[----:B------:R1:W1:Y:S04]  /*7fb0*/  SHFL.DOWN PT, R18, R13, 0x10, 0x1f ;  /* 0x0a001f000d127f89 */ /* 0x00026800000e0000 */
[----:B0-----:R0:W0:Y:S02]  /*7fc0*/  SHFL.DOWN PT, R19, R12, 0x10, 0x1f ;  /* 0x0a001f000c137f89 */ /* 0x00102400000e0000 */
.L_x_6453:
        /* <DEDUP_REMOVED lines=13> */
.L_x_6366:
[----:B------:R-:W-:Y:S05]  /*80a0*/  BSYNC.RECONVERGENT B0 ;  /* 0x0000000000007941 */ /* 0x000fea0003800200 */
.L_x_6365:
        /* <DEDUP_REMOVED lines=26> */
.L_x_6467:
        /* <DEDUP_REMOVED lines=15> */
.L_x_6369:
[----:B------:R-:W-:Y:S05]  /*8340*/  BSYNC.RECONVERGENT B0 ;  /* 0x0000000000007941 */ /* 0x000fea0003800200 */
.L_x_6368:
        /* <DEDUP_REMOVED lines=16> */
.L_x_6351:
[----:B------:R-:W-:Y:S05]  /*8450*/  WARPSYNC.ALL ;  /* 0x0000000000007948 */ /* 0x000fea0003800000 */
[----:B------:R-:W-:Y:S01]  /*8460*/  BAR.SYNC.DEFER_BLOCKING 0x0 ;  /* 0x0000000000007b1d */ /* 0x000fe20000010000 */
[----:B------:R-:W-:Y:S01]  /*8470*/  ISETP.NE.AND P0, PT, R47, RZ, PT ;  /* 0x000000ff2f00720c */ /* 0x000fe20003f05270 */
[----:B0-----:R-:W-:Y:S01]  /*8480*/  FFMA.FTZ R17, R0, -R200, RZ ;  /* 0x800000c800117223 */ /* 0x001fe200000100ff */
[----:B------:R-:W-:Y:S01]  /*8490*/  FFMA.FTZ R16, -R86, R85, R235 ;  /* 0x0000005556107223 */ /* 0x000fe200000101eb */
[C---:B------:R-:W-:Y:S02]  /*84a0*/  ISETP.GT.AND P2, PT, R43.reuse, 0x1e, PT ;  /* 0x0000001e2b00780c */ /* 0x040fe40003f44270 */
[----:B------:R-:W-:Y:S01]  /*84b0*/  ISETP.GT.AND P3, PT, R43, 0xf, PT ;  /* 0x0000000f2b00780c */ /* 0x000fe20003f64270 */
[----:B------:R-:W-:Y:S07]  /*84c0*/  BSSY.RECONVERGENT B0, `(.L_x_6370) ;  /* 0x00001be000007945 */ /* 0x000fee0003800200 */
[----:B------:R-:W-:Y:S01]  /*84d0*/  @!P0 LEA R10, R51, UR12, 0x4 ;  /* 0x0000000c330a8c11 */ /* 0x000fe2000f8e20ff */
[----:B------:R-:W0:Y:S04]  /*84e0*/  LDS.64 R2, [R45+UR25+0xcb8] ;  /* 0x000cb8192d027984 */ /* 0x000e280008000a00 */
[----:B-1----:R1:W-:Y:S01]  /*84f0*/  @!P0 STS.128 [R10+0x22b0], R4 ;  /* 0x0022b0040a008388 */ /* 0x0023e20000000c00 */
[-C--:B0-----:R-:W-:Y:S01]  /*8500*/  FMUL.FTZ R9, R3, R25.reuse ;  /* 0x0000001903097220 */ /* 0x081fe20000410000 */
[----:B------:R-:W-:-:S03]  /*8510*/  FMUL.FTZ R8, R2, R25 ;  /* 0x0000001902087220 */ /* 0x000fc60000410000 */
[-C--:B------:R-:W-:Y:S01]  /*8520*/  FFMA.FTZ R2, R2, R24.reuse, R9 ;  /* 0x0000001802027223 */ /* 0x080fe20000010009 */
[----:B------:R-:W-:-:S03]  /*8530*/  FFMA.FTZ R8, R3, R24, -R8 ;  /* 0x0000001803087223 */ /* 0x000fc60000010808 */
[----:B------:R-:W-:Y:S01]  /*8540*/  FADD.FTZ R147, R147, R2 ;  /* 0x0000000293937221 */ /* 0x000fe20000010000 */
[----:B------:R-:W-:-:S03]  /*8550*/  FADD.FTZ R131, R131, R8 ;  /* 0x0000000883837221 */ /* 0x000fc60000010000 */
[C---:B------:R-:W-:Y:S01]  /*8560*/  FMUL.FTZ R3, R164.reuse, R147 ;  /* 0x00000093a4037220 */ /* 0x040fe20000410000 */
[-C--:B------:R-:W-:Y:S01]  /*8570*/  FMUL.FTZ R164, R164, R131.reuse ;  /* 0x00000083a4a47220 */ /* 0x080fe20000410000 */
[-C--:B------:R-:W-:Y:S02]  /*8580*/  FMUL.FTZ R12, R84, R131.reuse ;  /* 0x00000083540c7220 */ /* 0x080fe40000410000 */
[C---:B------:R-:W-:Y:S01]  /*8590*/  FFMA.FTZ R9, R166.reuse, R131, -R3 ;  /* 0x00000083a6097223 */ /* 0x040fe20000010803 */
[----:B------:R-:W-:-:S03]  /*85a0*/  FFMA.FTZ R3, R166, R147, R164 ;  /* 0x00000093a6037223 */ /* 0x000fc600000100a4 */
[----:B------:R-:W-:Y:S01]  /*85b0*/  FADD.FTZ R132, R132, R9 ;  /* 0x0000000984847221 */ /* 0x000fe20000010000 */
[----:B------:R-:W-:-:S03]  /*85c0*/  FADD.FTZ R148, R148, R3 ;  /* 0x0000000394947221 */ /* 0x000fc60000010000 */
[C---:B------:R-:W-:Y:S01]  /*85d0*/  FMUL.FTZ R2, R163.reuse, R132 ;  /* 0x00000084a3027220 */ /* 0x040fe20000410000 */
[-C--:B------:R-:W-:Y:S01]  /*85e0*/  FMUL.FTZ R163, R163, R148.reuse ;  /* 0x00000094a3a37220 */ /* 0x080fe20000410000 */
[-C--:B------:R-:W-:Y:S02]  /*85f0*/  FMUL.FTZ R25, R23, R148.reuse ;  /* 0x0000009417197220 */ /* 0x080fe40000410000 */
        /* <DEDUP_REMOVED lines=37> */
[----:B------:R-:W-:Y:S02]  /*8850*/  FMUL.FTZ R165, R98, R11 ;  /* 0x0000000b62a57220 */ /* 0x000fe40000410000 */
[----:B------:R-:W-:Y:S01]  /*8860*/  FFMA.FTZ R2, R178, R154, R13 ;  /* 0x0000009ab2027223 */ /* 0x000fe2000001000d */
[----:B------:R-:W-:Y:S01]  /*8870*/  FFMA.FTZ R13, R0, R231, RZ ;  /* 0x000000e7000d7223 */ /* 0x000fe200000100ff */
[----:B------:R-:W-:Y:S01]  /*8880*/  FFMA.FTZ R8, R178, R11, -R8 ;  /* 0x0000000bb2087223 */ /* 0x000fe20000010808 */
[----:B------:R-:W-:Y:S01]  /*8890*/  FMUL.FTZ R167, R192, R165 ;  /* 0x000000a5c0a77220 */ /* 0x000fe20000410000 */
[----:B------:R-:W-:Y:S01]  /*88a0*/  FADD.FTZ R155, R155, R2 ;  /* 0x000000029b9b7221 */ /* 0x000fe20000010000 */
[----:B------:R-:W-:Y:S01]  /*88b0*/  FFMA.FTZ R2, R66, R229, R13 ;  /* 0x000000e542027223 */ /* 0x000fe2000001000d */
[----:B------:R-:W-:Y:S01]  /*88c0*/  FADD.FTZ R139, R139, R8 ;  /* 0x000000088b8b7221 */ /* 0x000fe20000010000 */
[----:B------:R-:W-:Y:S01]  /*88d0*/  FFMA.FTZ R229, -R112, R111, R229 ;  /* 0x0000006f70e57223 */ /* 0x000fe200000101e5 */
[----:B------:R-:W-:Y:S01]  /*88e0*/  FMUL.FTZ R13, R179, R155 ;  /* 0x0000009bb30d7220 */ /* 0x000fe20000410000 */
[----:B------:R-:W-:Y:S01]  /*88f0*/  FFMA.FTZ R15, R65, R227, R2 ;  /* 0x000000e3410f7223 */ /* 0x000fe20000010002 */
[----:B------:R-:W-:Y:S01]  /*8900*/  FMUL.FTZ R2, R179, R139 ;  /* 0x0000008bb3027220 */ /* 0x000fe20000410000 */
[----:B------:R-:W-:Y:S01]  /*8910*/  FFMA.FTZ R227, -R110, R109, R227 ;  /* 0x0000006d6ee37223 */ /* 0x000fe200000101e3 */
[----:B------:R-:W-:Y:S01]  /*8920*/  FFMA.FTZ R13, R180, R139, -R13 ;  /* 0x0000008bb40d7223 */ /* 0x000fe2000001080d */
[----:B------:R-:W-:Y:S01]  /*8930*/  FFMA.FTZ R8, R64, R225, R15 ;  /* 0x000000e140087223 */ /* 0x000fe2000001000f */
[----:B------:R-:W-:Y:S01]  /*8940*/  FFMA.FTZ R15, R180, R155, R2 ;  /* 0x0000009bb40f7223 */ /* 0x000fe20000010002 */
[----:B------:R-:W-:Y:S01]  /*8950*/  FFMA.FTZ R2, R66, -R203, R17 ;  /* 0x800000cb42027223 */ /* 0x000fe20000010011 */
[----:B------:R-:W-:Y:S01]  /*8960*/  FADD.FTZ R13, R140, R13 ;  /* 0x0000000d8c0d7221 */ /* 0x000fe20000010000 */
[----:B------:R-:W-:Y:S01]  /*8970*/  FFMA.FTZ R19, R63, R223, R8 ;  /* 0x000000df3f137223 */ /* 0x000fe20000010008 */
[----:B------:R-:W-:Y:S01]  /*8980*/  FADD.FTZ R156, R156, R15 ;  /* 0x0000000f9c9c7221 */ /* 0x000fe20000010000 */
[----:B-1----:R-:W-:Y:S01]  /*8990*/  FFMA.FTZ R5, R65, -R198, R2 ;  /* 0x800000c641057223 */ /* 0x002fe20000010002 */
[C---:B------:R-:W-:Y:S01]  /*89a0*/  FMUL.FTZ R15, R181.reuse, R13 ;  /* 0x0000000db50f7220 */ /* 0x040fe20000410000 */
[----:B------:R-:W-:Y:S01]  /*89b0*/  FFMA.FTZ R8, R62, R221, R19 ;  /* 0x000000dd3e087223 */ /* 0x000fe20000010013 */
[-C--:B------:R-:W-:Y:S01]  /*89c0*/  FMUL.FTZ R4, R181, R156.reuse ;  /* 0x0000009cb5047220 */ /* 0x080fe20000410000 */
[----:B------:R-:W-:Y:S01]  /*89d0*/  FFMA.FTZ R6, R64, -R201, R5 ;  /* 0x800000c940067223 */ /* 0x000fe20000010005 */
[C---:B------:R-:W-:Y:S01]  /*89e0*/  FFMA.FTZ R2, R182.reuse, R156, R15 ;  /* 0x0000009cb6027223 */ /* 0x040fe2000001000f */
[----:B------:R-:W-:Y:S01]  /*89f0*/  FFMA.FTZ R7, R61, R219, R8 ;  /* 0x000000db3d077223 */ /* 0x000fe20000010008 */
[----:B------:R-:W-:Y:S01]  /*8a00*/  FFMA.FTZ R4, R182, R13, -R4 ;  /* 0x0000000db6047223 */ /* 0x000fe20000010804 */
[----:B------:R-:W-:Y:S01]  /*8a10*/  FMUL.FTZ R19, R23, R147 ;  /* 0x0000009317137220 */ /* 0x000fe20000410000 */
[----:B------:R-:W-:Y:S01]  /*8a20*/  FADD.FTZ R157, R157, R2 ;  /* 0x000000029d9d7221 */ /* 0x000fe20000010000 */
[----:B------:R-:W-:Y:S01]  /*8a30*/  FFMA.FTZ R8, R60, R217, R7 ;  /* 0x000000d93c087223 */ /* 0x000fe20000010007 */
[----:B------:R-:W-:Y:S01]  /*8a40*/  FFMA.FTZ R7, R63, -R196, R6 ;  /* 0x800000c43f077223 */ /* 0x000fe20000010006 */
[----:B------:R-:W-:Y:S01]  /*8a50*/  FADD.FTZ R141, R141, R4 ;  /* 0x000000048d8d7221 */ /* 0x000fe20000010000 */
[----:B------:R-:W-:Y:S01]  /*8a60*/  FMUL.FTZ R5, R183, R157 ;  /* 0x0000009db7057220 */ /* 0x000fe20000410000 */
[----:B------:R-:W-:Y:S01]  /*8a70*/  FFMA.FTZ R15, R59, R215, R8 ;  /* 0x000000d73b0f7223 */ /* 0x000fe20000010008 */
[----:B------:R-:W-:Y:S01]  /*8a80*/  FFMA.FTZ R4, R62, -R199, R7 ;  /* 0x800000c73e047223 */ /* 0x000fe20000010007 */
[----:B------:R-:W-:Y:S01]  /*8a90*/  FMUL.FTZ R2, R183, R141 ;  /* 0x0000008db7027220 */ /* 0x000fe20000410000 */
[----:B------:R-:W-:Y:S01]  /*8aa0*/  FFMA.FTZ R10, R22, R131, -R19 ;  /* 0x00000083160a7223 */ /* 0x000fe20000010813 */
        /* <DEDUP_REMOVED lines=13> */
[----:B------:R-:W-:Y:S01]  /*8b80*/  FFMA.FTZ R6, R58, -R195, R7 ;  /* 0x800000c33a067223 */ /* 0x000fe20000010007 */
[C---:B------:R-:W-:Y:S01]  /*8b90*/  FFMA.FTZ R2, R186.reuse, R158, R5 ;  /* 0x0000009eba027223 */ /* 0x040fe20000010005 */
[----:B------:R-:W-:Y:S01]  /*8ba0*/  FFMA.FTZ R4, R186, R15, -R4 ;  /* 0x0000000fba047223 */ /* 0x000fe20000010804 */
[----:B------:R-:W-:Y:S01]  /*8bb0*/  FFMA.FTZ R8, R54, R233, R17 ;  /* 0x000000e936087223 */ /* 0x000fe20000010011 */
[----:B------:R-:W-:Y:S01]  /*8bc0*/  FFMA.FTZ R7, R57, -R204, R6 ;  /* 0x800000cc39077223 */ /* 0x000fe20000010006 */
[----:B------:R-:W-:Y:S01]  /*8bd0*/  FADD.FTZ R159, R159, R2 ;  /* 0x000000029f9f7221 */ /* 0x000fe20000010000 */
[----:B------:R-:W-:Y:S01]  /*8be0*/  FADD.FTZ R143, R143, R4 ;  /* 0x000000048f8f7221 */ /* 0x000fe20000010000 */
[----:B------:R-:W-:Y:S01]  /*8bf0*/  FFMA.FTZ R17, R53, R235, R8 ;  /* 0x000000eb35117223 */ /* 0x000fe20000010008 */
[----:B------:R-:W-:Y:S01]  /*8c00*/  FFMA.FTZ R2, R56, -R205, R7 ;  /* 0x800000cd38027223 */ /* 0x000fe20000010007 */
[----:B------:R-:W-:Y:S01]  /*8c10*/  FADD.FTZ R5, RZ, R210 ;  /* 0x000000d2ff057221 */ /* 0x000fe20000010000 */
[----:B------:R-:W-:Y:S01]  /*8c20*/  FMUL.FTZ R8, R84, R147 ;  /* 0x0000009354087220 */ /* 0x000fe20000410000 */
[----:B------:R-:W-:Y:S01]  /*8c30*/  FFMA.FTZ R6, R52, R237, R17 ;  /* 0x000000ed34067223 */ /* 0x000fe20000010011 */
[----:B------:R-:W-:Y:S01]  /*8c40*/  FFMA.FTZ R7, R55, -R206, R2 ;  /* 0x800000ce37077223 */ /* 0x000fe20000010002 */
[----:B------:R-:W-:Y:S01]  /*8c50*/  FMUL.FTZ R17, R23, R131 ;  /* 0x0000008317117220 */ /* 0x000fe20000410000 */
[----:B------:R-:W-:Y:S01]  /*8c60*/  FFMA.FTZ R237, -R84, R83, R237 ;  /* 0x0000005354ed7223 */ /* 0x000fe200000101ed */
[----:B------:R-:W-:Y:S01]  /*8c70*/  FMUL.FTZ R14, R5, R12 ;  /* 0x0000000c050e7220 */ /* 0x000fe20000410000 */
[----:B------:R-:W-:Y:S01]  /*8c80*/  FFMA.FTZ R2, R54, -R208, R7 ;  /* 0x800000d036027223 */ /* 0x000fe20000010007 */
[----:B------:R-:W-:Y:S01]  /*8c90*/  FFMA.FTZ R4, R22, R147, R17 ;  /* 0x0000009316047223 */ /* 0x000fe20000010011 */
[----:B------:R-:W-:Y:S01]  /*8ca0*/  FMUL.FTZ R17, R187, R143 ;  /* 0x0000008fbb117220 */ /* 0x000fe20000410000 */
[----:B------:R-:W-:Y:S01]  /*8cb0*/  FMUL.FTZ R131, R23, R132 ;  /* 0x0000008417837220 */ /* 0x000fe20000410000 */
[----:B------:R-:W-:Y:S01]  /*8cc0*/  FFMA.FTZ R7, R53, -R239, R2 ;  /* 0x800000ef35077223 */ /* 0x000fe20000010002 */
[C---:B------:R-:W-:Y:S01]  /*8cd0*/  FMUL.FTZ R2, R237.reuse, R4 ;  /* 0x00000004ed027220 */ /* 0x040fe20000410000 */
[-C--:B------:R-:W-:Y:S01]  /*8ce0*/  FFMA.FTZ R17, R188, R159.reuse, R17 ;  /* 0x0000009fbc117223 */ /* 0x080fe20000010011 */
[----:B------:R-:W-:Y:S01]  /*8cf0*/  FADD.FTZ R67, R8, R67 ;  /* 0x0000004308437221 */ /* 0x000fe20000010000 */
[----:B------:R-:W-:Y:S01]  /*8d00*/  FFMA.FTZ R4, R237, R8, R14 ;  /* 0x00000008ed047223 */ /* 0x000fe2000001000e */
[----:B------:R-:W-:Y:S01]  /*8d10*/  FFMA.FTZ R10, R5, R10, R2 ;  /* 0x0000000a050a7223 */ /* 0x000fe20000010002 */
[----:B------:R-:W-:Y:S01]  /*8d20*/  FMUL.FTZ R2, R187, R159 ;  /* 0x0000009fbb027220 */ /* 0x000fe20000410000 */
[----:B------:R-:W-:Y:S01]  /*8d30*/  FFMA.FTZ R131, R22, R148, R131 ;  /* 0x0000009416837223 */ /* 0x000fe20000010083 */
[----:B------:R-:W-:Y:S01]  /*8d40*/  FMUL.FTZ R8, R5, R8 ;  /* 0x0000000805087220 */ /* 0x000fe20000410000 */
[----:B------:R-:W-:Y:S01]  /*8d50*/  FADD.FTZ R160, R160, R17 ;  /* 0x00000011a0a07221 */ /* 0x000fe20000010000 */
[----:B------:R-:W-:Y:S01]  /*8d60*/  FFMA.FTZ R19, R188, R143, -R2 ;  /* 0x0000008fbc137223 */ /* 0x000fe20000010802 */
[----:B------:R-:W-:Y:S01]  /*8d70*/  FFMA.FTZ R163, R83, R147, R10 ;  /* 0x0000009353a37223 */ /* 0x000fe2000001000a */
[----:B------:R-:W-:Y:S01]  /*8d80*/  FFMA.FTZ R7, R52, -R5, R7 ;  /* 0x8000000534077223 */ /* 0x000fe20000010007 */
[----:B------:R-:W-:Y:S01]  /*8d90*/  FFMA.FTZ R2, R22, R132, -R25 ;  /* 0x0000008416027223 */ /* 0x000fe20000010819 */
[----:B------:R-:W-:Y:S01]  /*8da0*/  FADD.FTZ R17, R144, R19 ;  /* 0x0000001390117221 */ /* 0x000fe20000010000 */
[----:B------:R-:W-:Y:S01]  /*8db0*/  FMUL.FTZ R10, R16, R131 ;  /* 0x00000083100a7220 */ /* 0x000fe20000410000 */
[----:B------:R-:W-:Y:S01]  /*8dc0*/  FFMA.FTZ R5, R237, R12, -R8 ;  /* 0x0000000ced057223 */ /* 0x000fe20000010808 */
[C---:B------:R-:W-:Y:S01]  /*8dd0*/  FMUL.FTZ R8, R189.reuse, R160 ;  /* 0x000000a0bd087220 */ /* 0x040fe20000410000 */
[----:B------:R-:W-:Y:S01]  /*8de0*/  FMUL.FTZ R19, R189, R17 ;  /* 0x00000011bd137220 */ /* 0x000fe20000410000 */
[----:B------:R-:W-:Y:S01]  /*8df0*/  FMUL.FTZ R12, R86, R132 ;  /* 0x00000084560c7220 */ /* 0x000fe20000410000 */
[----:B------:R-:W-:Y:S01]  /*8e00*/  FFMA.FTZ R10, R239, R2, R10 ;  /* 0x00000002ef0a7223 */ /* 0x000fe2000001000a */
[----:B------:R-:W-:Y:S01]  /*8e10*/  FMUL.FTZ R132, R88, R133 ;  /* 0x0000008558847220 */ /* 0x000fe20000410000 */
[----:B------:R-:W-:Y:S01]  /*8e20*/  FFMA.FTZ R8, R190, R17, -R8 ;  /* 0x00000011be087223 */ /* 0x000fe20000010808 */
[----:B------:R-:W-:Y:S01]  /*8e30*/  FMUL.FTZ R25, R86, R148 ;  /* 0x0000009456197220 */ /* 0x000fe20000410000 */
[----:B------:R-:W-:Y:S01]  /*8e40*/  FFMA.FTZ R2, R190, R160, R19 ;  /* 0x000000a0be027223 */ /* 0x000fe20000010013 */
[----:B------:R-:W-:Y:S01]  /*8e50*/  FFMA.FTZ R148, R85, R148, R10 ;  /* 0x0000009455947223 */ /* 0x000fe2000001000a */
[----:B------:R-:W-:Y:S01]  /*8e60*/  FMUL.FTZ R147, R239, R12 ;  /* 0x0000000cef937220 */ /* 0x000fe20000410000 */
[C---:B------:R-:W-:Y:S01]  /*8e70*/  FFMA.FTZ R233, -R88.reuse, R87, R233 ;  /* 0x0000005758e97223 */ /* 0x040fe200000101e9 */
[----:B------:R-:W-:Y:S01]  /*8e80*/  FMUL.FTZ R10, R88, R149 ;  /* 0x00000095580a7220 */ /* 0x000fe20000410000 */
[----:B------:R-:W-:Y:S01]  /*8e90*/  FMUL.FTZ R24, R208, R132 ;  /* 0x00000084d0187220 */ /* 0x000fe20000410000 */
[----:B------:R-:W-:Y:S01]  /*8ea0*/  FADD.FTZ R8, R145, R8 ;  /* 0x0000000891087221 */ /* 0x000fe20000010000 */
[----:B------:R-:W-:Y:S01]  /*8eb0*/  FADD.FTZ R2, R161, R2 ;  /* 0x00000002a1027221 */ /* 0x000fe20000010000 */
[----:B------:R-:W-:Y:S01]  /*8ec0*/  FADD.FTZ R68, R25, R68 ;  /* 0x0000004419447221 */ /* 0x000fe20000010000 */
[-C--:B------:R-:W-:Y:S01]  /*8ed0*/  FFMA.FTZ R14, R16, R25.reuse, R147 ;  /* 0x00000019100e7223 */ /* 0x080fe20000010093 */
[----:B------:R-:W-:Y:S01]  /*8ee0*/  FADD.FTZ R69, R10, R69 ;  /* 0x000000450a457221 */ /* 0x000fe20000010000 */
[-C--:B------:R-:W-:Y:S01]  /*8ef0*/  FFMA.FTZ R24, R233, R10.reuse, R24 ;  /* 0x0000000ae9187223 */ /* 0x080fe20000010018 */
[----:B------:R-:W-:Y:S01]  /*8f00*/  FMUL.FTZ R18, R208, R10 ;  /* 0x0000000ad0127220 */ /* 0x000fe20000410000 */
[----:B------:R-:W-:Y:S01]  /*8f10*/  FMUL.FTZ R25, R239, R25 ;  /* 0x00000019ef197220 */ /* 0x000fe20000410000 */
[C---:B------:R-:W-:Y:S01]  /*8f20*/  FMUL.FTZ R10, R191.reuse, R8 ;  /* 0x00000008bf0a7220 */ /* 0x040fe20000410000 */
[----:B------:R-:W-:Y:S01]  /*8f30*/  FMUL.FTZ R191, R191, R2 ;  /* 0x00000002bfbf7220 */ /* 0x000fe20000410000 */
[----:B------:R-:W-:Y:S01]  /*8f40*/  FMUL.FTZ R19, R23, R149 ;  /* 0x0000009517137220 */ /* 0x000fe20000410000 */
[----:B------:R-:W-:Y:S01]  /*8f50*/  FFMA.FTZ R16, R16, R12, -R25 ;  /* 0x0000000c10107223 */ /* 0x000fe20000010819 */
[----:B------:R-:W-:Y:S01]  /*8f60*/  FFMA.FTZ R132, R233, R132, -R18 ;  /* 0x00000084e9847223 */ /* 0x000fe20000010812 */
[----:B------:R-:W-:Y:S01]  /*8f70*/  FFMA.FTZ R25, R193, R8, -R191 ;  /* 0x00000008c1197223 */ /* 0x000fe200000108bf */
[-C--:B------:R-:W-:Y:S01]  /*8f80*/  FFMA.FTZ R161, R22, R133.reuse, -R19 ;  /* 0x0000008516a17223 */ /* 0x080fe20000010813 */
        /* <DEDUP_REMOVED lines=16> */
[----:B------:R-:W-:Y:S01]  /*9090*/  FFMA.FTZ R133, R12, R19, R133 ;  /* 0x000000130c857223 */ /* 0x000fe20000010085 */
[----:B------:R-:W-:Y:S01]  /*90a0*/  FMUL.FTZ R136, R110, R17 ;  /* 0x000000116e887220 */ /* 0x000fe20000410000 */
[----:B------:R-:W-:Y:S01]  /*90b0*/  FFMA.FTZ R18, R12, R131, -R18 ;  /* 0x000000830c127223 */ /* 0x000fe20000010812 */
[----:B------:R-:W-:Y:S01]  /*90c0*/  FFMA.FTZ R134, R229, R10, R134 ;  /* 0x0000000ae5867223 */ /* 0x000fe20000010086 */
[----:B------:R-:W-:Y:S01]  /*90d0*/  FADD.FTZ R133, RZ, R133 ;  /* 0x00000085ff857221 */ /* 0x000fe20000010000 */
[----:B------:R-:W-:Y:S01]  /*90e0*/  FMUL.FTZ R131, R110, R160 ;  /* 0x000000a06e837220 */ /* 0x000fe20000410000 */
[----:B------:R-:W-:Y:S01]  /*90f0*/  FMUL.FTZ R138, R198, R136 ;  /* 0x00000088c68a7220 */ /* 0x000fe20000410000 */
[----:B------:R-:W-:Y:S01]  /*9100*/  FADD.FTZ R18, RZ, R18 ;  /* 0x00000012ff127221 */ /* 0x000fe20000010000 */
[----:B------:R-:W-:Y:S01]  /*9110*/  FADD.FTZ R133, R133, R134 ;  /* 0x0000008685857221 */ /* 0x000fe20000010000 */
[----:B------:R-:W-:Y:S01]  /*9120*/  FMUL.FTZ R134, R108, R143 ;  /* 0x0000008f6c867220 */ /* 0x000fe20000410000 */
[-C--:B------:R-:W-:Y:S01]  /*9130*/  FFMA.FTZ R138, R227, R131.reuse, R138 ;  /* 0x00000083e38a7223 */ /* 0x080fe2000001008a */
[----:B------:R-:W-:Y:S01]  /*9140*/  FMUL.FTZ R147, R198, R131 ;  /* 0x00000083c6937220 */ /* 0x000fe20000410000 */
[----:B------:R-:W-:Y:S01]  /*9150*/  FADD.FTZ R145, R18, R145 ;  /* 0x0000009112917221 */ /* 0x000fe20000010000 */
[C---:B------:R-:W-:Y:S01]  /*9160*/  FFMA.FTZ R225, -R108.reuse, R107, R225 ;  /* 0x0000006b6ce17223 */ /* 0x040fe200000101e1 */
[----:B------:R-:W-:Y:S01]  /*9170*/  FADD.FTZ R138, R133, R138 ;  /* 0x0000008a858a7221 */ /* 0x000fe20000010000 */
[----:B------:R-:W-:Y:S01]  /*9180*/  FMUL.FTZ R18, R108, R159 ;  /* 0x0000009f6c127220 */ /* 0x000fe20000410000 */
[----:B------:R-:W-:Y:S01]  /*9190*/  FMUL.FTZ R140, R201, R134 ;  /* 0x00000086c98c7220 */ /* 0x000fe20000410000 */
[C---:B------:R-:W-:Y:S01]  /*91a0*/  FMUL.FTZ R133, R106.reuse, R158 ;  /* 0x0000009e6a857220 */ /* 0x040fe20000410000 */
[----:B------:R-:W-:Y:S01]  /*91b0*/  FFMA.FTZ R136, R227, R136, -R147 ;  /* 0x00000088e3887223 */ /* 0x000fe20000010893 */
[C---:B------:R-:W-:Y:S01]  /*91c0*/  FFMA.FTZ R223, -R106.reuse, R105, R223 ;  /* 0x000000696adf7223 */ /* 0x040fe200000101df */
[-C--:B------:R-:W-:Y:S01]  /*91d0*/  FFMA.FTZ R147, R225, R18.reuse, R140 ;  /* 0x00000012e1937223 */ /* 0x080fe2000001008c */
[----:B------:R-:W-:Y:S01]  /*91e0*/  FMUL.FTZ R142, R106, R15 ;  /* 0x0000000f6a8e7220 */ /* 0x000fe20000410000 */
[----:B------:R-:W-:Y:S01]  /*91f0*/  FMUL.FTZ R140, R196, R133 ;  /* 0x00000085c48c7220 */ /* 0x000fe20000410000 */
[----:B------:R-:W-:Y:S01]  /*9200*/  FFMA.FTZ R208, R208, R161, R233 ;  /* 0x000000a1d0d07223 */ /* 0x000fe200000100e9 */
[----:B------:R-:W-:Y:S01]  /*9210*/  FADD.FTZ R138, R138, R147 ;  /* 0x000000938a8a7221 */ /* 0x000fe20000010000 */
[----:B------:R-:W-:Y:S01]  /*9220*/  FMUL.FTZ R161, R201, R18 ;  /* 0x00000012c9a17220 */ /* 0x000fe20000410000 */
[-C--:B------:R-:W-:Y:S01]  /*9230*/  FFMA.FTZ R147, R223, R142.reuse, -R140 ;  /* 0x0000008edf937223 */ /* 0x080fe2000001088c */
[----:B------:R-:W-:Y:S01]  /*9240*/  FMUL.FTZ R142, R196, R142 ;  /* 0x0000008ec48e7220 */ /* 0x000fe20000410000 */
[C---:B------:R-:W-:Y:S01]  /*9250*/  FMUL.FTZ R140, R104.reuse, R141 ;  /* 0x0000008d688c7220 */ /* 0x040fe20000410000 */
[----:B------:R-:W-:Y:S01]  /*9260*/  FADD.FTZ R136, R145, R136 ;  /* 0x0000008891887221 */ /* 0x000fe20000010000 */
[----:B------:R-:W-:Y:S01]  /*9270*/  FFMA.FTZ R161, R225, R134, -R161 ;  /* 0x00000086e1a17223 */ /* 0x000fe200000108a1 */
[----:B------:R-:W-:Y:S01]  /*9280*/  FFMA.FTZ R145, R223, R133, R142 ;  /* 0x00000085df917223 */ /* 0x000fe2000001008e */
[C---:B------:R-:W-:Y:S01]  /*9290*/  FFMA.FTZ R221, -R104.reuse, R103, R221 ;  /* 0x0000006768dd7223 */ /* 0x040fe200000101dd */
[----:B------:R-:W-:Y:S01]  /*92a0*/  FMUL.FTZ R134, R104, R157 ;  /* 0x0000009d68867220 */ /* 0x000fe20000410000 */
[C---:B------:R-:W-:Y:S01]  /*92b0*/  FMUL.FTZ R142, R199.reuse, R140 ;  /* 0x0000008cc78e7220 */ /* 0x040fe20000410000 */
[----:B------:R-:W-:Y:S01]  /*92c0*/  FADD.FTZ R138, R138, R145 ;  /* 0x000000918a8a7221 */ /* 0x000fe20000010000 */
[----:B------:R-:W-:Y:S01]  /*92d0*/  FADD.FTZ R136, R136, R161 ;  /* 0x000000a188887221 */ /* 0x000fe20000010000 */
[-C--:B------:R-:W-:Y:S01]  /*92e0*/  FMUL.FTZ R161, R199, R134.reuse ;  /* 0x00000086c7a17220 */ /* 0x080fe20000410000 */
[----:B------:R-:W-:Y:S01]  /*92f0*/  FFMA.FTZ R145, R221, R134, R142 ;  /* 0x00000086dd917223 */ /* 0x000fe2000001008e */
[----:B------:R-:W-:Y:S01]  /*9300*/  FFMA.FTZ R173, R87, R149, R208 ;  /* 0x0000009557ad7223 */ /* 0x000fe200000100d0 */
[----:B------:R-:W-:Y:S01]  /*9310*/  FMUL.FTZ R149, R102, R13 ;  /* 0x0000000d66957220 */ /* 0x000fe20000410000 */
[----:B------:R-:W-:Y:S01]  /*9320*/  FADD.FTZ R129, R148, R129 ;  /* 0x0000008194817221 */ /* 0x000fe20000010000 */
[----:B------:R-:W-:Y:S01]  /*9330*/  FADD.FTZ R142, R138, R145 ;  /* 0x000000918a8e7221 */ /* 0x000fe20000010000 */
[----:B------:R-:W-:Y:S01]  /*9340*/  FMUL.FTZ R138, R100, R155 ;  /* 0x0000009b648a7220 */ /* 0x000fe20000410000 */
[----:B------:R-:W-:Y:S01]  /*9350*/  FFMA.FTZ R140, R221, R140, -R161 ;  /* 0x0000008cdd8c7223 */ /* 0x000fe200000108a1 */
[----:B------:R-:W-:Y:S01]  /*9360*/  FADD.FTZ R147, R136, R147 ;  /* 0x0000009388937221 */ /* 0x000fe20000010000 */
[C---:B------:R-:W-:Y:S01]  /*9370*/  FMUL.FTZ R145, R102.reuse, R156 ;  /* 0x0000009c66917220 */ /* 0x040fe20000410000 */
[----:B------:R-:W-:Y:S01]  /*9380*/  FFMA.FTZ R136, -R102, R101, R219 ;  /* 0x0000006566887223 */ /* 0x000fe200000101db */
[----:B------:R-:W-:Y:S01]  /*9390*/  FFMA.FTZ R217, -R100, R99, R217 ;  /* 0x0000006364d97223 */ /* 0x000fe200000101d9 */
[----:B------:R-:W-:Y:S01]  /*93a0*/  FMUL.FTZ R161, R194, R149 ;  /* 0x00000095c2a17220 */ /* 0x000fe20000410000 */
[----:B------:R-:W-:Y:S01]  /*93b0*/  FMUL.FTZ R146, R100, R139 ;  /* 0x0000008b64927220 */ /* 0x000fe20000410000 */
[----:B------:R-:W-:Y:S01]  /*93c0*/  FMUL.FTZ R148, R197, R138 ;  /* 0x0000008ac5947220 */ /* 0x000fe20000410000 */
[----:B------:R-:W-:Y:S01]  /*93d0*/  FADD.FTZ R130, R163, R130 ;  /* 0x00000082a3827221 */ /* 0x000fe20000010000 */
[-C--:B------:R-:W-:Y:S01]  /*93e0*/  FMUL.FTZ R144, R194, R145.reuse ;  /* 0x00000091c2907220 */ /* 0x080fe20000410000 */
[C---:B------:R-:W-:Y:S01]  /*93f0*/  FFMA.FTZ R161, R136.reuse, R145, R161 ;  /* 0x0000009188a17223 */ /* 0x040fe200000100a1 */
[-C--:B------:R-:W-:Y:S01]  /*9400*/  FFMA.FTZ R163, R217, R146.reuse, -R148 ;  /* 0x00000092d9a37223 */ /* 0x080fe20000010894 */
[----:B------:R-:W-:Y:S01]  /*9410*/  FMUL.FTZ R146, R197, R146 ;  /* 0x00000092c5927220 */ /* 0x000fe20000410000 */
[----:B------:R-:W-:Y:S01]  /*9420*/  FFMA.FTZ R149, R136, R149, -R144 ;  /* 0x0000009588957223 */ /* 0x000fe20000010890 */
[----:B------:R-:W-:Y:S01]  /*9430*/  FADD.FTZ R144, R147, R140 ;  /* 0x0000008c93907221 */ /* 0x000fe20000010000 */
[----:B------:R-:W-:Y:S01]  /*9440*/  FADD.FTZ R142, R142, R161 ;  /* 0x000000a18e8e7221 */ /* 0x000fe20000010000 */
[C---:B------:R-:W-:Y:S01]  /*9450*/  FMUL.FTZ R147, R98.reuse, R154 ;  /* 0x0000009a62937220 */ /* 0x040fe20000410000 */
[----:B------:R-:W-:Y:S01]  /*9460*/  FFMA.FTZ R161, R217, R138, R146 ;  /* 0x0000008ad9a17223 */ /* 0x000fe20000010092 */
[----:B------:R-:W-:Y:S01]  /*9470*/  FFMA.FTZ R140, -R98, R97, R215 ;  /* 0x00000061628c7223 */ /* 0x000fe200000101d7 */
[----:B------:R-:W-:Y:S01]  /*9480*/  FADD.FTZ R144, R144, R149 ;  /* 0x0000009590907221 */ /* 0x000fe20000010000 */
[----:B------:R-:W-:Y:S01]  /*9490*/  FMUL.FTZ R148, R192, R147 ;  /* 0x00000093c0947220 */ /* 0x000fe20000410000 */
[----:B------:R-:W-:Y:S01]  /*94a0*/  FADD.FTZ R161, R142, R161 ;  /* 0x000000a18ea17221 */ /* 0x000fe20000010000 */
[----:B------:R-:W-:Y:S01]  /*94b0*/  FMUL.FTZ R142, R96, R153 ;  /* 0x00000099608e7220 */ /* 0x000fe20000410000 */
[C---:B------:R-:W-:Y:S01]  /*94c0*/  FFMA.FTZ R146, R140.reuse, R147, R167 ;  /* 0x000000938c927223 */ /* 0x040fe200000100a7 */
[----:B------:R-:W-:Y:S01]  /*94d0*/  FFMA.FTZ R165, R140, R165, -R148 ;  /* 0x000000a58ca57223 */ /* 0x000fe20000010894 */
[C---:B------:R-:W-:Y:S01]  /*94e0*/  FFMA.FTZ R213, -R96.reuse, R95, R213 ;  /* 0x0000005f60d57223 */ /* 0x040fe200000101d5 */
[----:B------:R-:W-:Y:S01]  /*94f0*/  FMUL.FTZ R148, R96, R137 ;  /* 0x0000008960947220 */ /* 0x000fe20000410000 */
[----:B------:R-:W-:Y:S01]  /*9500*/  FMUL.FTZ R164, R195, R142 ;  /* 0x0000008ec3a47220 */ /* 0x000fe20000410000 */
[----:B------:R-:W-:Y:S01]  /*9510*/  FADD.FTZ R146, R161, R146 ;  /* 0x00000092a1927221 */ /* 0x000fe20000010000 */
[----:B------:R-:W-:Y:S01]  /*9520*/  FADD.FTZ R144, R144, R163 ;  /* 0x000000a390907221 */ /* 0x000fe20000010000 */
[----:B------:R-:W-:Y:S01]  /*9530*/  FMUL.FTZ R163, R90, R150 ;  /* 0x000000965aa37220 */ /* 0x000fe20000410000 */
[-C--:B------:R-:W-:Y:S01]  /*9540*/  FFMA.FTZ R161, R213, R148.reuse, -R164 ;  /* 0x00000094d5a17223 */ /* 0x080fe200000108a4 */
[----:B------:R-:W-:Y:S01]  /*9550*/  FMUL.FTZ R148, R195, R148 ;  /* 0x00000094c3947220 */ /* 0x000fe20000410000 */
[----:B------:R-:W-:Y:S01]  /*9560*/  FADD.FTZ R144, R144, R165 ;  /* 0x000000a590907221 */ /* 0x000fe20000010000 */
[C---:B------:R-:W-:Y:S01]  /*9570*/  FMUL.FTZ R165, R90.reuse, R3 ;  /* 0x000000035aa57220 */ /* 0x040fe20000410000 */
[----:B------:R-:W-:Y:S01]  /*9580*/  FFMA.FTZ R207, -R90, R89, R207 ;  /* 0x000000595acf7223 */ /* 0x000fe200000101cf */
[----:B------:R-:W-:Y:S01]  /*9590*/  FFMA.FTZ R149, R213, R142, R148 ;  /* 0x0000008ed5957223 */ /* 0x000fe20000010094 */
[C---:B------:R-:W-:Y:S01]  /*95a0*/  FMUL.FTZ R166, R206.reuse, R163 ;  /* 0x000000a3cea67220 */ /* 0x040fe20000410000 */
[----:B------:R-:W-:Y:S01]  /*95b0*/  FMUL.FTZ R164, R206, R165 ;  /* 0x000000a5cea47220 */ /* 0x000fe20000410000 */
[----:B------:R-:W-:Y:S01]  /*95c0*/  FFMA.FTZ R211, -R94, R93, R211 ;  /* 0x0000005d5ed37223 */ /* 0x000fe200000101d3 */
[----:B------:R-:W-:Y:S01]  /*95d0*/  FADD.FTZ R146, R146, R149 ;  /* 0x0000009592927221 */ /* 0x000fe20000010000 */
[C---:B------:R-:W-:Y:S01]  /*95e0*/  FMUL.FTZ R149, R94.reuse, R152 ;  /* 0x000000985e957220 */ /* 0x040fe20000410000 */
[C---:B------:R-:W-:Y:S01]  /*95f0*/  FFMA.FTZ R169, R207.reuse, R163, R164 ;  /* 0x000000a3cfa97223 */ /* 0x040fe200000100a4 */
[----:B------:R-:W-:Y:S01]  /*9600*/  FFMA.FTZ R171, R207, R165, -R166 ;  /* 0x000000a5cfab7223 */ /* 0x000fe200000108a6 */
[----:B------:R-:W-:Y:S01]  /*9610*/  FMUL.FTZ R148, R94, R9 ;  /* 0x000000095e947220 */ /* 0x000fe20000410000 */
[----:B------:R-:W-:Y:S01]  /*9620*/  FMUL.FTZ R164, R204, R149 ;  /* 0x00000095cca47220 */ /* 0x000fe20000410000 */
[----:B------:R-:W-:Y:S01]  /*9630*/  FMUL.FTZ R166, R92, R151 ;  /* 0x000000975ca67220 */ /* 0x000fe20000410000 */
[----:B------:R-:W-:Y:S01]  /*9640*/  FADD.FTZ R70, R163, R70 ;  /* 0x00000046a3467221 */ /* 0x000fe20000010000 */
[----:B------:R-:W-:Y:S01]  /*9650*/  FADD.FTZ R144, R144, R161 ;  /* 0x000000a190907221 */ /* 0x000fe20000010000 */
[----:B------:R-:W-:Y:S01]  /*9660*/  FMUL.FTZ R163, R23, R150 ;  /* 0x0000009617a37220 */ /* 0x000fe20000410000 */
[----:B------:R-:W-:Y:S01]  /*9670*/  FFMA.FTZ R161, R211, R148, -R164 ;  /* 0x00000094d3a17223 */ /* 0x000fe200000108a4 */
[----:B------:R-:W-:Y:S01]  /*9680*/  FFMA.FTZ R209, -R92, R91, R209 ;  /* 0x0000005b5cd17223 */ /* 0x000fe200000101d1 */
[----:B------:R-:W-:Y:S01]  /*9690*/  FMUL.FTZ R164, R205, R166 ;  /* 0x000000a6cda47220 */ /* 0x000fe20000410000 */
[----:B------:R-:W-:Y:S01]  /*96a0*/  FMUL.FTZ R148, R204, R148 ;  /* 0x00000094cc947220 */ /* 0x000fe20000410000 */
[-C--:B------:R-:W-:Y:S01]  /*96b0*/  FFMA.FTZ R167, R22, R3.reuse, -R163 ;  /* 0x0000000316a77223 */ /* 0x080fe200000108a3 */
[----:B------:R-:W-:Y:S01]  /*96c0*/  FMUL.FTZ R165, R23, R3 ;  /* 0x0000000317a57220 */ /* 0x000fe20000410000 */
[-C--:B------:R-:W-:Y:S01]  /*96d0*/  FFMA.FTZ R163, R209, R168.reuse, -R164 ;  /* 0x000000a8d1a37223 */ /* 0x080fe200000108a4 */
[----:B------:R-:W-:Y:S01]  /*96e0*/  FFMA.FTZ R3, R211, R149, R148 ;  /* 0x00000095d3037223 */ /* 0x000fe20000010094 */
[----:B------:R-:W-:Y:S01]  /*96f0*/  FMUL.FTZ R168, R205, R168 ;  /* 0x000000a8cda87220 */ /* 0x000fe20000410000 */
[----:B------:R-:W-:Y:S01]  /*9700*/  FADD.FTZ R144, R144, R161 ;  /* 0x000000a190907221 */ /* 0x000fe20000010000 */
[----:B------:R-:W-:Y:S01]  /*9710*/  FADD.FTZ R73, R142, R73 ;  /* 0x000000498e497221 */ /* 0x000fe20000010000 */
[----:B------:R-:W-:Y:S01]  /*9720*/  FADD.FTZ R3, R146, R3 ;  /* 0x0000000392037221 */ /* 0x000fe20000010000 */
[----:B------:R-:W-:Y:S01]  /*9730*/  FFMA.FTZ R168, R209, R166, R168 ;  /* 0x000000a6d1a87223 */ /* 0x000fe200000100a8 */
[----:B------:R-:W-:Y:S01]  /*9740*/  FADD.FTZ R144, R144, R163 ;  /* 0x000000a390907221 */ /* 0x000fe20000010000 */
[----:B------:R-:W0:Y:S01]  /*9750*/  SHFL.DOWN PT, R161, R6, 0x1, 0x1f ;  /* 0x08201f0006a17f89 */ /* 0x000e2200000e0000 */
[----:B------:R-:W-:Y:S01]  /*9760*/  FFMA.FTZ R148, R22, R150, R165 ;  /* 0x0000009616947223 */ /* 0x000fe200000100a5 */
[----:B------:R-:W-:Y:S01]  /*9770*/  FADD.FTZ R168, R3, R168 ;  /* 0x000000a803a87221 */ /* 0x000fe20000010000 */
[----:B------:R-:W-:Y:S01]  /*9780*/  FADD.FTZ R171, R144, R171 ;  /* 0x000000ab90ab7221 */ /* 0x000fe20000010000 */
[----:B------:R-:W-:Y:S01]  /*9790*/  FMUL.FTZ R3, R23, R151 ;  /* 0x0000009717037220 */ /* 0x000fe20000410000 */
[----:B------:R-:W1:Y:S01]  /*97a0*/  SHFL.DOWN PT, R146, R7, 0x1, 0x1f ;  /* 0x08201f0007927f89 */ /* 0x000e6200000e0000 */
[----:B------:R-:W-:Y:S01]  /*97b0*/  FADD.FTZ R169, R168, R169 ;  /* 0x000000a9a8a97221 */ /* 0x000fe20000010000 */
[----:B------:R-:W-:Y:S01]  /*97c0*/  FADD.FTZ R171, R171, R132 ;  /* 0x00000084abab7221 */ /* 0x000fe20000010000 */
[CC--:B------:R-:W-:Y:S01]  /*97d0*/  FFMA.FTZ R144, R22.reuse, R135.reuse, -R3 ;  /* 0x0000008716907223 */ /* 0x0c0fe20000010803 */
[----:B------:R-:W-:Y:S01]  /*97e0*/  FMUL.FTZ R135, R23, R135 ;  /* 0x0000008717877220 */ /* 0x000fe20000410000 */
[----:B------:R-:W-:Y:S01]  /*97f0*/  FADD.FTZ R169, R169, R24 ;  /* 0x00000018a9a97221 */ /* 0x000fe20000010000 */
[----:B------:R-:W-:Y:S01]  /*9800*/  FADD.FTZ R16, R171, R16 ;  /* 0x00000010ab107221 */ /* 0x000fe20000010000 */
[----:B------:R-:W-:Y:S01]  /*9810*/  FMUL.FTZ R3, R23, R9 ;  /* 0x0000000917037220 */ /* 0x000fe20000410000 */
[----:B------:R-:W-:Y:S01]  /*9820*/  FFMA.FTZ R24, R22, R151, R135 ;  /* 0x0000009716187223 */ /* 0x000fe20000010087 */
[----:B------:R-:W-:Y:S01]  /*9830*/  FADD.FTZ R169, R169, R14 ;  /* 0x0000000ea9a97221 */ /* 0x000fe20000010000 */
[----:B------:R-:W-:Y:S01]  /*9840*/  FADD.FTZ R5, R16, R5 ;  /* 0x0000000510057221 */ /* 0x000fe20000010000 */
[-C--:B------:R-:W-:Y:S01]  /*9850*/  FMUL.FTZ R16, R23, R152.reuse ;  /* 0x0000009817107220 */ /* 0x080fe20000410000 */
[C---:B------:R-:W-:Y:S01]  /*9860*/  FFMA.FTZ R14, R22.reuse, R152, R3 ;  /* 0x00000098160e7223 */ /* 0x040fe20000010003 */
[----:B------:R-:W-:Y:S01]  /*9870*/  FADD.FTZ R4, R169, R4 ;  /* 0x00000004a9047221 */ /* 0x000fe20000010000 */
[----:B------:R-:W-:Y:S01]  /*9880*/  FMUL.FTZ R3, R23, R153 ;  /* 0x0000009917037220 */ /* 0x000fe20000410000 */
[----:B------:R-:W2:Y:S01]  /*9890*/  SHFL.DOWN PT, R132, R5, 0x1, 0x1f ;  /* 0x08201f0005847f89 */ /* 0x000ea200000e0000 */
[C---:B------:R-:W-:Y:S01]  /*98a0*/  FFMA.FTZ R9, R22.reuse, R9, -R16 ;  /* 0x0000000916097223 */ /* 0x040fe20000010810 */
[----:B------:R-:W-:Y:S01]  /*98b0*/  FMUL.FTZ R211, R211, R14 ;  /* 0x0000000ed3d37220 */ /* 0x000fe20000410000 */
[-C--:B------:R-:W-:Y:S01]  /*98c0*/  FFMA.FTZ R16, R22, R137.reuse, -R3 ;  /* 0x0000008916107223 */ /* 0x080fe20000010803 */
[----:B------:R-:W3:Y:S01]  /*98d0*/  SHFL.DOWN PT, R135, R4, 0x1, 0x1f ;  /* 0x08201f0004877f89 */ /* 0x000ee200000e0000 */
[----:B------:R-:W-:Y:S01]  /*98e0*/  FMUL.FTZ R137, R23, R137 ;  /* 0x0000008917897220 */ /* 0x000fe20000410000 */
[----:B0-----:R-:W-:Y:S01]  /*98f0*/  @!P2 FADD.FTZ R6, R6, R161 ;  /* 0x000000a10606a221 */ /* 0x001fe20000010000 */
[----:B------:R-:W-:Y:S01]  /*9900*/  FMUL.FTZ R24, R209, R24 ;  /* 0x00000018d1187220 */ /* 0x000fe20000410000 */
[----:B------:R-:W-:Y:S01]  /*9910*/  FMUL.FTZ R3, R23, R11 ;  /* 0x0000000b17037220 */ /* 0x000fe20000410000 */
[----:B-1----:R-:W-:Y:S01]  /*9920*/  @!P2 FADD.FTZ R7, R7, R146 ;  /* 0x000000920707a221 */ /* 0x002fe20000010000 */
[C---:B------:R-:W-:Y:S01]  /*9930*/  FFMA.FTZ R14, R22.reuse, R153, R137 ;  /* 0x00000099160e7223 */ /* 0x040fe20000010089 */
[----:B------:R-:W-:Y:S01]  /*9940*/  FFMA.FTZ R24, R205, R144, R24 ;  /* 0x00000090cd187223 */ /* 0x000fe20000010018 */
[----:B------:R-:W0:Y:S01]  /*9950*/  SHFL.DOWN PT, R137, R6, 0x2, 0x1f ;  /* 0x08401f0006897f89 */ /* 0x000e2200000e0000 */
[----:B------:R-:W-:Y:S01]  /*9960*/  FFMA.FTZ R3, R22, R154, R3 ;  /* 0x0000009a16037223 */ /* 0x000fe20000010003 */
[----:B------:R-:W-:Y:S01]  /*9970*/  FFMA.FTZ R204, R204, R9, R211 ;  /* 0x00000009cccc7223 */ /* 0x000fe200000100d3 */
[----:B------:R-:W-:Y:S01]  /*9980*/  FFMA.FTZ R151, R91, R151, R24 ;  /* 0x000000975b977223 */ /* 0x000fe20000010018 */
[----:B------:R-:W1:Y:S01]  /*9990*/  SHFL.DOWN PT, R142, R7, 0x2, 0x1f ;  /* 0x08401f00078e7f89 */ /* 0x000e6200000e0000 */
[----:B------:R-:W-:Y:S01]  /*99a0*/  FMUL.FTZ R24, R213, R14 ;  /* 0x0000000ed5187220 */ /* 0x000fe20000410000 */
[C---:B------:R-:W-:Y:S01]  /*99b0*/  FMUL.FTZ R14, R23.reuse, R154 ;  /* 0x0000009a170e7220 */ /* 0x040fe20000410000 */
[----:B------:R-:W-:Y:S01]  /*99c0*/  FMUL.FTZ R9, R140, R3 ;  /* 0x000000038c097220 */ /* 0x000fe20000410000 */
[----:B------:R-:W-:Y:S01]  /*99d0*/  FMUL.FTZ R3, R23, R139 ;  /* 0x0000008b17037220 */ /* 0x000fe20000410000 */
[----:B------:R-:W-:Y:S01]  /*99e0*/  FFMA.FTZ R24, R195, R16, R24 ;  /* 0x00000010c3187223 */ /* 0x000fe20000010018 */
[----:B------:R-:W-:Y:S01]  /*99f0*/  FFMA.FTZ R11, R22, R11, -R14 ;  /* 0x0000000b160b7223 */ /* 0x000fe2000001080e */
[----:B------:R-:W-:Y:S01]  /*9a00*/  FMUL.FTZ R16, R23, R155 ;  /* 0x0000009b17107220 */ /* 0x000fe20000410000 */
[----:B--2---:R-:W-:Y:S01]  /*9a10*/  @!P2 FADD.FTZ R5, R5, R132 ;  /* 0x000000840505a221 */ /* 0x004fe20000010000 */
[----:B------:R-:W-:Y:S01]  /*9a20*/  FFMA.FTZ R153, R95, R153, R24 ;  /* 0x000000995f997223 */ /* 0x000fe20000010018 */
[----:B------:R-:W-:Y:S01]  /*9a30*/  FFMA.FTZ R192, R192, R11, R9 ;  /* 0x0000000bc0c07223 */ /* 0x000fe20000010009 */
[C---:B------:R-:W-:Y:S01]  /*9a40*/  FFMA.FTZ R14, R22.reuse, R155, R3 ;  /* 0x0000009b160e7223 */ /* 0x040fe20000010003 */
[----:B---3--:R-:W-:Y:S01]  /*9a50*/  @!P2 FADD.FTZ R4, R135, R4 ;  /* 0x000000048704a221 */ /* 0x008fe20000010000 */
[----:B------:R-:W2:Y:S01]  /*9a60*/  SHFL.DOWN PT, R132, R5, 0x2, 0x1f ;  /* 0x08401f0005847f89 */ /* 0x000ea200000e0000 */
[----:B------:R-:W-:Y:S01]  /*9a70*/  ISETP.GT.AND P2, PT, R43, 0x1d, PT ;  /* 0x0000001d2b00780c */ /* 0x000fe20003f44270 */
[----:B------:R-:W-:Y:S01]  /*9a80*/  FMUL.FTZ R3, R23, R13 ;  /* 0x0000000d17037220 */ /* 0x000fe20000410000 */
[C---:B------:R-:W-:Y:S01]  /*9a90*/  FFMA.FTZ R16, R22.reuse, R139, -R16 ;  /* 0x0000008b16107223 */ /* 0x040fe20000010810 */
[----:B------:R-:W3:Y:S01]  /*9aa0*/  SHFL.DOWN PT, R135, R4, 0x2, 0x1f ;  /* 0x08401f0004877f89 */ /* 0x000ee200000e0000 */
[----:B------:R-:W-:Y:S01]  /*9ab0*/  FMUL.FTZ R14, R217, R14 ;  /* 0x0000000ed90e7220 */ /* 0x000fe20000410000 */
[----:B------:R-:W-:Y:S01]  /*9ac0*/  FFMA.FTZ R3, R22, R156, R3 ;  /* 0x0000009c16037223 */ /* 0x000fe20000010003 */
[----:B------:R-:W-:Y:S01]  /*9ad0*/  FMUL.FTZ R207, R207, R148 ;  /* 0x00000094cfcf7220 */ /* 0x000fe20000410000 */
[----:B------:R-:W-:Y:S01]  /*9ae0*/  FFMA.FTZ R204, R93, R152, R204 ;  /* 0x000000985dcc7223 */ /* 0x000fe200000100cc */
[----:B------:R-:W-:Y:S01]  /*9af0*/  FFMA.FTZ R16, R197, R16, R14 ;  /* 0x00000010c5107223 */ /* 0x000fe2000001000e */
[C---:B------:R-:W-:Y:S01]  /*9b00*/  FMUL.FTZ R14, R23.reuse, R156 ;  /* 0x0000009c170e7220 */ /* 0x040fe20000410000 */
[----:B------:R-:W-:Y:S01]  /*9b10*/  FMUL.FTZ R9, R136, R3 ;  /* 0x0000000388097220 */ /* 0x000fe20000410000 */
[----:B------:R-:W-:Y:S01]  /*9b20*/  FMUL.FTZ R3, R23, R141 ;  /* 0x0000008d17037220 */ /* 0x000fe20000410000 */
[----:B------:R-:W-:Y:S01]  /*9b30*/  FFMA.FTZ R155, R99, R155, R16 ;  /* 0x0000009b639b7223 */ /* 0x000fe20000010010 */
[----:B0-----:R-:W-:Y:S01]  /*9b40*/  @!P2 FADD.FTZ R6, R6, R137 ;  /* 0x000000890606a221 */ /* 0x001fe20000010000 */
[----:B-1----:R-:W-:Y:S01]  /*9b50*/  @!P2 FADD.FTZ R7, R7, R142 ;  /* 0x0000008e0707a221 */ /* 0x002fe20000010000 */
[C---:B------:R-:W-:Y:S01]  /*9b60*/  FFMA.FTZ R13, R22.reuse, R13, -R14 ;  /* 0x0000000d160d7223 */ /* 0x040fe2000001080e */
[-C--:B------:R-:W-:Y:S01]  /*9b70*/  FFMA.FTZ R14, R22, R157.reuse, R3 ;  /* 0x0000009d160e7223 */ /* 0x080fe20000010003 */
[C---:B------:R-:W-:Y:S01]  /*9b80*/  FMUL.FTZ R16, R23.reuse, R157 ;  /* 0x0000009d17107220 */ /* 0x040fe20000410000 */
[----:B------:R-:W-:Y:S01]  /*9b90*/  FMUL.FTZ R3, R23, R158 ;  /* 0x0000009e17037220 */ /* 0x000fe20000410000 */
[----:B------:R-:W-:Y:S01]  /*9ba0*/  FFMA.FTZ R194, R194, R13, R9 ;  /* 0x0000000dc2c27223 */ /* 0x000fe20000010009 */
[----:B------:R-:W-:Y:S01]  /*9bb0*/  FMUL.FTZ R14, R221, R14 ;  /* 0x0000000edd0e7220 */ /* 0x000fe20000410000 */
[C---:B------:R-:W-:Y:S01]  /*9bc0*/  FFMA.FTZ R16, R22.reuse, R141, -R16 ;  /* 0x0000008d16107223 */ /* 0x040fe20000010810 */
[-C--:B------:R-:W-:Y:S01]  /*9bd0*/  FFMA.FTZ R9, R22, R15.reuse, -R3 ;  /* 0x0000000f16097223 */ /* 0x080fe20000010803 */
[----:B--2---:R-:W-:Y:S01]  /*9be0*/  @!P2 FADD.FTZ R5, R5, R132 ;  /* 0x000000840505a221 */ /* 0x004fe20000010000 */
[----:B------:R-:W-:Y:S01]  /*9bf0*/  FMUL.FTZ R15, R23, R15 ;  /* 0x0000000f170f7220 */ /* 0x000fe20000410000 */
[----:B------:R-:W0:Y:S01]  /*9c00*/  SHFL.DOWN PT, R132, R7, 0x4, 0x1f ;  /* 0x08801f0007847f89 */ /* 0x000e2200000e0000 */
[----:B------:R-:W-:Y:S01]  /*9c10*/  FFMA.FTZ R16, R199, R16, R14 ;  /* 0x00000010c7107223 */ /* 0x000fe2000001000e */
[----:B---3--:R-:W-:Y:S01]  /*9c20*/  @!P2 FADD.FTZ R4, R4, R135 ;  /* 0x000000870404a221 */ /* 0x008fe20000010000 */
[----:B------:R-:W-:Y:S01]  /*9c30*/  ISETP.GT.AND P2, PT, R43, 0x1b, PT ;  /* 0x0000001b2b00780c */ /* 0x000fe20003f44270 */
[----:B------:R-:W1:Y:S01]  /*9c40*/  SHFL.DOWN PT, R135, R6, 0x4, 0x1f ;  /* 0x08801f0006877f89 */ /* 0x000e6200000e0000 */
[C---:B------:R-:W-:Y:S01]  /*9c50*/  FFMA.FTZ R14, R22.reuse, R158, R15 ;  /* 0x0000009e160e7223 */ /* 0x040fe2000001000f */
[----:B------:R-:W-:Y:S01]  /*9c60*/  FMUL.FTZ R3, R23, R143 ;  /* 0x0000008f17037220 */ /* 0x000fe20000410000 */
[----:B------:R-:W-:Y:S01]  /*9c70*/  FFMA.FTZ R157, R103, R157, R16 ;  /* 0x0000009d679d7223 */ /* 0x000fe20000010010 */
[----:B------:R-:W2:Y:S01]  /*9c80*/  SHFL.DOWN PT, R11, R4, 0x4, 0x1f ;  /* 0x08801f00040b7f89 */ /* 0x000ea200000e0000 */
[----:B------:R-:W-:Y:S01]  /*9c90*/  FMUL.FTZ R223, R223, R14 ;  /* 0x0000000edfdf7220 */ /* 0x000fe20000410000 */
[CC--:B------:R-:W-:Y:S01]  /*9ca0*/  FMUL.FTZ R16, R23.reuse, R159.reuse ;  /* 0x0000009f17107220 */ /* 0x0c0fe20000410000 */
[C---:B------:R-:W-:Y:S01]  /*9cb0*/  FFMA.FTZ R14, R22.reuse, R159, R3 ;  /* 0x0000009f160e7223 */ /* 0x040fe20000010003 */
[----:B------:R-:W3:Y:S01]  /*9cc0*/  SHFL.DOWN PT, R24, R5, 0x4, 0x1f ;  /* 0x08801f0005187f89 */ /* 0x000ee200000e0000 */
[----:B------:R-:W-:Y:S01]  /*9cd0*/  FMUL.FTZ R3, R23, R17 ;  /* 0x0000001117037220 */ /* 0x000fe20000410000 */
[----:B------:R-:W-:Y:S01]  /*9ce0*/  FFMA.FTZ R16, R22, R143, -R16 ;  /* 0x0000008f16107223 */ /* 0x000fe20000010810 */
[----:B------:R-:W-:Y:S01]  /*9cf0*/  FMUL.FTZ R14, R225, R14 ;  /* 0x0000000ee10e7220 */ /* 0x000fe20000410000 */
[----:B------:R-:W-:Y:S01]  /*9d00*/  FFMA.FTZ R206, R206, R167, R207 ;  /* 0x000000a7cece7223 */ /* 0x000fe200000100cf */
[----:B------:R-:W-:Y:S01]  /*9d10*/  FFMA.FTZ R196, R196, R9, R223 ;  /* 0x00000009c4c47223 */ /* 0x000fe200000100df */
[----:B------:R-:W-:Y:S01]  /*9d20*/  FMUL.FTZ R9, R23, R160 ;  /* 0x000000a017097220 */ /* 0x000fe20000410000 */
[----:B------:R-:W-:Y:S01]  /*9d30*/  FFMA.FTZ R14, R201, R16, R14 ;  /* 0x00000010c90e7223 */ /* 0x000fe2000001000e */
[----:B------:R-:W-:Y:S01]  /*9d40*/  FFMA.FTZ R206, R89, R150, R206 ;  /* 0x0000009659ce7223 */ /* 0x000fe200000100ce */
[----:B------:R-:W-:Y:S01]  /*9d50*/  FFMA.FTZ R192, R97, R154, R192 ;  /* 0x0000009a61c07223 */ /* 0x000fe200000100c0 */
[----:B------:R-:W-:Y:S01]  /*9d60*/  FFMA.FTZ R194, R101, R156, R194 ;  /* 0x0000009c65c27223 */ /* 0x000fe200000100c2 */
[----:B------:R-:W-:Y:S01]  /*9d70*/  FFMA.FTZ R159, R107, R159, R14 ;  /* 0x0000009f6b9f7223 */ /* 0x000fe2000001000e */
[----:B0-----:R-:W-:Y:S01]  /*9d80*/  @!P2 FADD.FTZ R7, R7, R132 ;  /* 0x000000840707a221 */ /* 0x001fe20000010000 */
[C---:B------:R-:W-:Y:S01]  /*9d90*/  FFMA.FTZ R14, R22.reuse, R160, R3 ;  /* 0x000000a0160e7223 */ /* 0x040fe20000010003 */
[----:B------:R-:W-:Y:S01]  /*9da0*/  FFMA.FTZ R196, R105, R158, R196 ;  /* 0x0000009e69c47223 */ /* 0x000fe200000100c4 */
[----:B------:R-:W-:Y:S01]  /*9db0*/  FFMA.FTZ R17, R22, R17, -R9 ;  /* 0x0000001116117223 */ /* 0x000fe20000010809 */
[----:B-1----:R-:W-:Y:S01]  /*9dc0*/  @!P2 FADD.FTZ R6, R6, R135 ;  /* 0x000000870606a221 */ /* 0x002fe20000010000 */
[----:B------:R-:W0:Y:S01]  /*9dd0*/  SHFL.DOWN PT, R132, R7, 0x8, 0x1f ;  /* 0x09001f0007847f89 */ /* 0x000e2200000e0000 */
[----:B------:R-:W-:Y:S01]  /*9de0*/  FMUL.FTZ R227, R227, R14 ;  /* 0x0000000ee3e37220 */ /* 0x000fe20000410000 */
[----:B------:R-:W-:Y:S01]  /*9df0*/  FADD.FTZ R128, R173, R128 ;  /* 0x00000080ad807221 */ /* 0x000fe20000010000 */
[----:B--2---:R-:W-:Y:S01]  /*9e00*/  @!P2 FADD.FTZ R4, R4, R11 ;  /* 0x0000000b0404a221 */ /* 0x004fe20000010000 */
[----:B------:R-:W1:Y:S01]  /*9e10*/  SHFL.DOWN PT, R13, R6, 0x8, 0x1f ;  /* 0x09001f00060d7f89 */ /* 0x000e6200000e0000 */
[----:B------:R-:W-:Y:S01]  /*9e20*/  FADD.FTZ R71, R166, R71 ;  /* 0x00000047a6477221 */ /* 0x000fe20000010000 */
[----:B------:R-:W-:Y:S01]  /*9e30*/  FADD.FTZ R127, R206, R127 ;  /* 0x0000007fce7f7221 */ /* 0x000fe20000010000 */
[----:B---3--:R-:W-:Y:S01]  /*9e40*/  @!P2 FADD.FTZ R5, R5, R24 ;  /* 0x000000180505a221 */ /* 0x008fe20000010000 */
[----:B------:R-:W2:Y:S01]  /*9e50*/  SHFL.DOWN PT, R11, R4, 0x8, 0x1f ;  /* 0x09001f00040b7f89 */ /* 0x000ea200000e0000 */
[----:B------:R-:W-:Y:S01]  /*9e60*/  ISETP.GT.AND P2, PT, R43, 0x17, PT ;  /* 0x000000172b00780c */ /* 0x000fe20003f44270 */
[----:B------:R-:W-:Y:S01]  /*9e70*/  FADD.FTZ R72, R149, R72 ;  /* 0x0000004895487221 */ /* 0x000fe20000010000 */
[----:B------:R-:W-:Y:S01]  /*9e80*/  FADD.FTZ R126, R151, R126 ;  /* 0x0000007e977e7221 */ /* 0x000fe20000010000 */
        /* <DEDUP_REMOVED lines=18> */
[----:B------:R-:W-:Y:S01]  /*9fb0*/  FMUL.FTZ R9, R23, R8 ;  /* 0x0000000817097220 */ /* 0x000fe20000410000 */
[----:B--2---:R-:W-:-:S02]  /*9fc0*/  @!P2 FADD.FTZ R4, R4, R11 ;  /* 0x0000000b0404a221 */ /* 0x004fc40000010000 */
[----:B------:R0:W2:Y:S01]  /*9fd0*/  SHFL.DOWN PT, R11, R6, 0x10, 0x1f ;  /* 0x0a001f00060b7f89 */ /* 0x0000a200000e0000 */
[----:B---3--:R-:W-:-:S03]  /*9fe0*/  @!P2 FADD.FTZ R5, R5, R24 ;  /* 0x000000180505a221 */ /* 0x008fc60000010000 */
[----:B------:R0:W3:Y:S04]  /*9ff0*/  SHFL.DOWN PT, R3, R4, 0x10, 0x1f ;  /* 0x0a001f0004037f89 */ /* 0x0000e800000e0000 */
        /* <DEDUP_REMOVED lines=10> */
.L_x_6371:
[----:B------:R-:W-:Y:S05]  /*a0a0*/  BSYNC.RECONVERGENT B0 ;  /* 0x0000000000007941 */ /* 0x000fea0003800200 */
.L_x_6370:
[CC--:B0--3--:R-:W-:Y:S01]  /*a0b0*/  FMUL.FTZ R3, R23.reuse, R25.reuse ;  /* 0x0000001917037220 */ /* 0x0c9fe20000410000 */
[CC--:B--2---:R-:W-:Y:S01]  /*a0c0*/  FMUL.FTZ R11, R23.reuse, R2.reuse ;  /* 0x00000002170b7220 */ /* 0x0c4fe20000410000 */
[C---:B-1----:R-:W-:Y:S01]  /*a0d0*/  FFMA.FTZ R16, R22.reuse, R2, R9 ;  /* 0x0000000216107223 */ /* 0x042fe20000010009 */
[-C--:B----4-:R-:W-:Y:S01]  /*a0e0*/  FMUL.FTZ R14, R23, R162.reuse ;  /* 0x000000a2170e7220 */ /* 0x090fe20000410000 */
[C---:B------:R-:W-:Y:S01]  /*a0f0*/  FFMA.FTZ R3, R22.reuse, R162, R3 ;  /* 0x000000a216037223 */ /* 0x040fe20000010003 */
[C---:B------:R-:W-:Y:S01]  /*a100*/  FFMA.FTZ R8, R22.reuse, R8, -R11 ;  /* 0x0000000816087223 */ /* 0x040fe2000001080b */
        /* <DEDUP_REMOVED lines=20> */
[----:B------:R-:W0:Y:S04]  /*a250*/  LDS.128 R8, [UR12+0x870] ;  /* 0x0008700cff087984 */ /* 0x000e280008000c00 */
[----:B------:R-:W-:-:S13]  /*a260*/  PLOP3.LUT P2, PT, PT, PT, UP0, 0x80, 0x8 ;  /* 0x000000000008781c */ /* 0x000fda0003f4f008 */
[----:B------:R-:W1:Y:S04]  /*a270*/  @P2 LDS.64 R2, [R14+0x3ab0] ;  /* 0x003ab0000e022984 */ /* 0x000e680000000a00 */
[----:B------:R-:W2:Y:S01]  /*a280*/  @P2 LDS.64 R12, [R14+0x32b0] ;  /* 0x0032b0000e0c2984 */ /* 0x000ea20000000a00 */
        /* <DEDUP_REMOVED lines=10> */
.L_x_6373:
[----:B------:R-:W-:Y:S05]  /*a330*/  BSYNC.RECONVERGENT B0 ;  /* 0x0000000000007941 */ /* 0x000fea0003800200 */
.L_x_6372:
[----:B------:R-:W-:-:S04]  /*a340*/  IADD3 R51, PT, PT, R51, 0x1, RZ ;  /* 0x0000000133337810 */ /* 0x000fc80007ffe0ff */
[----:B------:R-:W-:-:S13]  /*a350*/  ISETP.GE.AND P2, PT, R51, UR37, PT ;  /* 0x0000002533007c0c */ /* 0x000fda000bf46270 */
[----:B------:R-:W-:Y:S05]  /*a360*/  @!P2 BRA `(.L_x_6374) ;  /* 0xffffffa40078a947 */ /* 0x000fea000383ffff */
.L_x_6340:
[----:B------:R-:W-:Y:S01]  /*a370*/  BAR.SYNC.DEFER_BLOCKING 0x0 ;  /* 0x0000000000007b1d */ /* 0x000fe20000010000 */
[----:B------:R-:W-:Y:S01]  /*a380*/  F2FP.F16.F32.PACK_AB R81, R81, R82 ;  /* 0x000000525151723e */ /* 0x000fe200000000ff */
[----:B------:R-:W-:Y:S01]  /*a390*/  UIADD3 UR28, UP0, UPT, UR28, -0x800, URZ ;  /* 0xfffff8001c1c7890 */ /* 0x000fe2000ff1e0ff */
[----:B------:R-:W-:Y:S01]  /*a3a0*/  F2FP.F16.F32.PACK_AB R79, R79, R80 ;  /* 0x000000504f4f723e */ /* 0x000fe200000000ff */
[----:B------:R-:W-:Y:S01]  /*a3b0*/  UIADD3 UR22, UP1, UPT, UR22, -0x800, URZ ;  /* 0xfffff80016167890 */ /* 0x000fe2000ff3e0ff */
[----:B------:R-:W-:Y:S01]  /*a3c0*/  F2FP.F16.F32.PACK_AB R77, R77, R78 ;  /* 0x0000004e4d4d723e */ /* 0x000fe200000000ff */
[----:B------:R-:W1:Y:S01]  /*a3d0*/  LDCU UR7, c[0x0][0x388] ;  /* 0x00007100ff0777ac */ /* 0x000e620008000800 */
[----:B------:R-:W-:Y:S02]  /*a3e0*/  PRMT R13, R81, 0x7632, R13 ;  /* 0x00007632510d7816 */ /* 0x000fe4000000000d */
[----:B------:R-:W-:Y:S01]  /*a3f0*/  PRMT R0, R79, 0x7632, R0 ;  /* 0x000076324f007816 */ /* 0x000fe20000000000 */
[----:B------:R-:W2:Y:S01]  /*a400*/  LDCU.64 UR10, c[0x0][0x4f8] ;  /* 0x00009f00ff0a77ac */ /* 0x000ea20008000a00 */
[----:B------:R-:W-:-:S02]  /*a410*/  PRMT R2, R77, 0x7632, R2 ;  /* 0x000076324d027816 */ /* 0x000fc40000000002 */
[----:B------:R-:W-:Y:S01]  /*a420*/  F2FP.F16.F32.PACK_AB R75, R75, R76 ;  /* 0x0000004c4b4b723e */ /* 0x000fe200000000ff */
[----:B------:R-:W3:Y:S01]  /*a430*/  LDCU.64 UR14, c[0x0][0x500] ;  /* 0x0000a000ff0e77ac */ /* 0x000ee20008000a00 */
[----:B------:R-:W-:Y:S02]  /*a440*/  F2FP.F16.F32.PACK_AB R73, R73, R74 ;  /* 0x0000004a4949723e */ /* 0x000fe400000000ff */
[----:B------:R-:W-:Y:S01]  /*a450*/  F2FP.F16.F32.PACK_AB R71, R71, R72 ;  /* 0x000000484747723e */ /* 0x000fe200000000ff */
[----:B------:R-:W-:Y:S01]  /*a460*/  UIADD3.X UR27, UPT, UPT, UR27, -0x1, URZ, UP0, !UPT ;  /* 0xffffffff1b1b7890 */ /* 0x000fe200087fe4ff */
[----:B------:R-:W-:Y:S01]  /*a470*/  F2FP.F16.F32.PACK_AB R69, R69, R70 ;  /* 0x000000464545723e */ /* 0x000fe200000000ff */
[----:B------:R-:W-:Y:S01]  /*a480*/  UISETP.GT.AND UP0, UPT, UR21, 0x1, UPT ;  /* 0x000000011500788c */ /* 0x000fe2000bf04270 */
[----:B------:R-:W-:Y:S01]  /*a490*/  F2FP.F16.F32.PACK_AB R67, R67, R68 ;  /* 0x000000444343723e */ /* 0x000fe200000000ff */
[----:B------:R-:W-:Y:S01]  /*a4a0*/  UIADD3 UR24, UP2, UPT, UR24, -0x800, URZ ;  /* 0xfffff80018187890 */ /* 0x000fe2000ff5e0ff */
[----:B------:R-:W-:Y:S01]  /*a4b0*/  PRMT R3, R69, 0x7632, R3 ;  /* 0x0000763245037816 */ /* 0x000fe20000000003 */
[----:B-1----:R-:W-:Y:S01]  /*a4c0*/  UIMAD UR7, UR21, -0x400, UR7 ;  /* 0xfffffc00150778a4 */ /* 0x002fe2000f8e0207 */
[----:B------:R1:W-:Y:S01]  /*a4d0*/  STS.U16 [R26+0x2], R13 ;  /* 0x0000020d1a007388 */ /* 0x0003e20000000400 */
[----:B0-----:R-:W-:Y:S01]  /*a4e0*/  PRMT R4, R67, 0x7632, R4 ;  /* 0x0000763243047816 */ /* 0x001fe20000000004 */
[----:B------:R-:W-:-:S02]  /*a4f0*/  UIADD3.X UR23, UPT, UPT, UR23, -0x1, URZ, UP1, !UPT ;  /* 0xffffffff17177890 */ /* 0x000fc40008ffe4ff */
[----:B------:R-:W-:Y:S01]  /*a500*/  UIADD3 UR7, UPT, UPT, UR7, 0x400, URZ ;  /* 0x0000040007077890 */ /* 0x000fe2000fffe0ff */
[----:B------:R0:W-:Y:S01]  /*a510*/  STS.U16 [R26+0x6], R0 ;  /* 0x000006001a007388 */ /* 0x0001e20000000400 */
[----:B------:R-:W-:-:S03]  /*a520*/  UIADD3.X UR26, UPT, UPT, UR26, -0x1, URZ, UP2, !UPT ;  /* 0xffffffff1a1a7890 */ /* 0x000fc600097fe4ff */
[----:B------:R4:W-:Y:S01]  /*a530*/  STS.U16 [R26+0xa], R2 ;  /* 0x00000a021a007388 */ /* 0x0009e20000000400 */
[----:B-1----:R-:W-:Y:S02]  /*a540*/  PRMT R13, R75, 0x7632, R13 ;  /* 0x000076324b0d7816 */ /* 0x002fe4000000000d */
[----:B------:R-:W-:Y:S01]  /*a550*/  MOV R6, UR7 ;  /* 0x0000000700067c02 */ /* 0x000fe20008000f00 */
[----:B------:R-:W-:Y:S01]  /*a560*/  STS.U16 [R26], R81 ;  /* 0x000000511a007388 */ /* 0x000fe20000000400 */
[----:B------:R-:W-:Y:S01]  /*a570*/  UMOV UR7, URZ ;  /* 0x000000ff00077c82 */ /* 0x000fe20008000000 */
[----:B0-----:R-:W-:Y:S01]  /*a580*/  PRMT R0, R73, 0x7632, R0 ;  /* 0x0000763249007816 */ /* 0x001fe20000000000 */
[----:B--2---:R-:W-:Y:S01]  /*a590*/  UIMAD.WIDE.U32 UR8, UR29, UR10, UR6 ;  /* 0x0000000a1d0872a5 */ /* 0x004fe2000f8e0006 */
[----:B------:R-:W-:Y:S01]  /*a5a0*/  STS.U16 [R26+0x4], R79 ;  /* 0x0000044f1a007388 */ /* 0x000fe20000000400 */
[----:B----4-:R-:W-:Y:S02]  /*a5b0*/  PRMT R2, R71, 0x7632, R2 ;  /* 0x0000763247027816 */ /* 0x010fe40000000002 */
[----:B------:R-:W-:Y:S01]  /*a5c0*/  UIMAD UR9, UR29, UR11, UR9 ;  /* 0x0000000b1d0972a4 */ /* 0x000fe2000f8e0209 */
[----:B------:R-:W-:Y:S01]  /*a5d0*/  STS.U16 [R26+0x8], R77 ;  /* 0x0000084d1a007388 */ /* 0x000fe20000000400 */
[----:B------:R-:W0:Y:S03]  /*a5e0*/  LDCU.64 UR10, c[0x0][0x550] ;  /* 0x0000aa00ff0a77ac */ /* 0x000e260008000a00 */
[----:B------:R-:W-:Y:S01]  /*a5f0*/  STS.U16 [R26+0xc], R75 ;  /* 0x00000c4b1a007388 */ /* 0x000fe20000000400 */
[----:B---3--:R-:W-:-:S03]  /*a600*/  UIMAD.WIDE.U32 UR8, UR16, UR14, UR8 ;  /* 0x0000000e100872a5 */ /* 0x008fc6000f8e0008 */
[----:B------:R-:W-:Y:S01]  /*a610*/  STS.U16 [R26+0xe], R13 ;  /* 0x00000e0d1a007388 */ /* 0x000fe20000000400 */
[----:B------:R-:W-:-:S03]  /*a620*/  UIMAD UR9, UR16, UR15, UR9 ;  /* 0x0000000f100972a4 */ /* 0x000fc6000f8e0209 */
[----:B------:R-:W-:Y:S04]  /*a630*/  STS.U16 [R26+0x10], R73 ;  /* 0x000010491a007388 */ /* 0x000fe80000000400 */
[----:B------:R-:W-:Y:S04]  /*a640*/  STS.U16 [R26+0x12], R0 ;  /* 0x000012001a007388 */ /* 0x000fe80000000400 */
[----:B------:R-:W-:Y:S04]  /*a650*/  STS.U16 [R26+0x14], R71 ;  /* 0x000014471a007388 */ /* 0x000fe80000000400 */
[----:B------:R1:W-:Y:S04]  /*a660*/  STS.U16 [R26+0x16], R2 ;  /* 0x000016021a007388 */ /* 0x0003e80000000400 */
[----:B------:R-:W-:Y:S04]  /*a670*/  STS.U16 [R26+0x18], R69 ;  /* 0x000018451a007388 */ /* 0x000fe80000000400 */
[----:B------:R2:W-:Y:S01]  /*a680*/  STS.U16 [R26+0x1a], R3 ;  /* 0x00001a031a007388 */ /* 0x0005e20000000400 */
[----:B-1----:R-:W-:-:S03]  /*a690*/  SHF.L.U32 R2, R47, 0x4, RZ ;  /* 0x000000042f027819 */ /* 0x002fc600000006ff */
[----:B------:R-:W-:Y:S01]  /*a6a0*/  STS.U16 [R26+0x1c], R67 ;  /* 0x00001c431a007388 */ /* 0x000fe20000000400 */
[----:B------:R-:W-:-:S03]  /*a6b0*/  LOP3.LUT R2, R2, 0x3e00, RZ, 0xc0, !PT ;  /* 0x00003e0002027812 */ /* 0x000fc600078ec0ff */
[----:B------:R1:W-:Y:S01]  /*a6c0*/  STS.U16 [R26+0x1e], R4 ;  /* 0x00001e041a007388 */ /* 0x0003e20000000400 */
[----:B------:R-:W-:-:S03]  /*a6d0*/  NOP ;  /* 0x0000000000007918 */ /* 0x000fc60000000000 */
[----:B------:R-:W-:Y:S01]  /*a6e0*/  LDS.U16 R7, [R42] ;  /* 0x000000002a077984 */ /* 0x000fe20000000400 */
[----:B------:R-:W-:-:S03]  /*a6f0*/  LOP3.LUT R5, R2, 0x1f, R47, 0xf8, !PT ;  /* 0x0000001f02057812 */ /* 0x000fc600078ef82f */
[----:B------:R-:W-:Y:S01]  /*a700*/  LDS.U16 R9, [R41+0x40] ;  /* 0x0000400029097984 */ /* 0x000fe20000000400 */
[C---:B--2---:R-:W-:Y:S02]  /*a710*/  IADD3 R3, P1, PT, R5.reuse, UR8, RZ ;  /* 0x0000000805037c10 */ /* 0x044fe4000ff3e0ff */
[----:B------:R-:W-:Y:S01]  /*a720*/  LOP3.LUT R61, R5, 0x20, RZ, 0xfc, !PT ;  /* 0x00000020053d7812 */ /* 0x000fe200078efcff */
[----:B------:R-:W-:Y:S01]  /*a730*/  LDS.U16 R11, [R40+0x80] ;  /* 0x00008000280b7984 */ /* 0x000fe20000000400 */
[----:B-1----:R-:W-:Y:S01]  /*a740*/  IADD3.X R4, PT, PT, RZ, UR9, RZ, P1, !PT ;  /* 0x00000009ff047c10 */ /* 0x002fe20008ffe4ff */
[----:B------:R-:W1:Y:S01]  /*a750*/  LDCU.64 UR8, c[0x0][0x518] ;  /* 0x0000a300ff0877ac */ /* 0x000e620008000a00 */
[----:B0-----:R-:W-:Y:S01]  /*a760*/  LEA R2, P1, R3, UR10, 0x1 ;  /* 0x0000000a03027c11 */ /* 0x001fe2000f8208ff */
[----:B------:R-:W-:Y:S01]  /*a770*/  LDS.U16 R13, [R39+0xc0] ;  /* 0x0000c000270d7984 */ /* 0x000fe20000000400 */
[----:B------:R-:W-:Y:S02]  /*a780*/  LOP3.LUT R63, R5, 0x40, RZ, 0xfc, !PT ;  /* 0x00000040053f7812 */ /* 0x000fe400078efcff */
[----:B------:R-:W-:Y:S01]  /*a790*/  LEA.HI.X R3, R3, UR11, R4, 0x1, P1 ;  /* 0x0000000b03037c11 */ /* 0x000fe200088f0c04 */
[----:B------:R-:W-:Y:S01]  /*a7a0*/  LDS.U16 R15, [R38+0x100] ;  /* 0x00010000260f7984 */ /* 0x000fe20000000400 */
[C---:B------:R-:W-:Y:S01]  /*a7b0*/  LOP3.LUT R65, R5.reuse, 0x60, RZ, 0xfc, !PT ;  /* 0x0000006005417812 */ /* 0x040fe200078efcff */
[----:B------:R-:W0:Y:S01]  /*a7c0*/  LDCU.64 UR10, c[0x0][0x520] ;  /* 0x0000a400ff0a77ac */ /* 0x000e220008000a00 */
        /* <DEDUP_REMOVED lines=17> */
[----:B------:R-:W1:Y:S01]  /*a8e0*/  LDCU.64 UR8, c[0x0][0x560] ;  /* 0x0000ac00ff0877ac */ /* 0x000e620008000a00 */
[C---:B------:R-:W-:Y:S01]  /*a8f0*/  LOP3.LUT R87, R5.reuse, 0x1c0, RZ, 0xfc, !PT ;  /* 0x000001c005577812 */ /* 0x040fe200078efcff */
[----:B------:R-:W-:Y:S01]  /*a900*/  LDS.U16 R43, [R32+0x280] ;  /* 0x00028000202b7984 */ /* 0x000fe20000000400 */
[----:B------:R-:W-:Y:S01]  /*a910*/  LOP3.LUT R89, R5, 0x1e0, RZ, 0xfc, !PT ;  /* 0x000001e005597812 */ /* 0x000fe200078efcff */
[----:B0-----:R-:W-:-:S02]  /*a920*/  UIMAD.WIDE.U32 UR6, UR16, UR10, UR6 ;  /* 0x0000000a100672a5 */ /* 0x001fc4000f8e0006 */
[----:B------:R-:W-:Y:S02]  /*a930*/  LDS.U16 R51, [R31+0x2c0] ;  /* 0x0002c0001f337984 */ /* 0x000fe40000000400 */
[----:B------:R-:W-:Y:S02]  /*a940*/  UIMAD UR7, UR16, UR11, UR7 ;  /* 0x0000000b100772a4 */ /* 0x000fe4000f8e0207 */
        /* <DEDUP_REMOVED lines=36> */
[C---:B0-----:R-:W-:Y:S01]  /*ab90*/  PRMT R13, R0.reuse, 0x7610, R13 ;  /* 0x00007610000d7816 */ /* 0x041fe2000000000d */
[----:B------:R-:W-:Y:S01]  /*aba0*/  @!P6 STG.E.U16 desc[UR30][R2.64+0x280], R43 ;  /* 0x0002802b0200e986 */ /* 0x000fe2000c10151e */
[----:B------:R-:W-:Y:S01]  /*abb0*/  PRMT R4, R0, 0x7632, R4 ;  /* 0x0000763200047816 */ /* 0x000fe20000000004 */
[----:B------:R-:W-:Y:S01]  /*abc0*/  FADD.FTZ R116, R115, R116 ;  /* 0x0000007473747221 */ /* 0x000fe20000010000 */
[----:B------:R-:W-:Y:S01]  /*abd0*/  F2FP.F16.F32.PACK_AB R0, R120, R119 ;  /* 0x000000777800723e */ /* 0x000fe200000000ff */
[----:B------:R-:W-:Y:S03]  /*abe0*/  @!P4 STG.E.U16 desc[UR30][R2.64+0x300], R53 ;  /* 0x000300350200c986 */ /* 0x000fe6000c10151e */
[C---:B------:R-:W-:Y:S01]  /*abf0*/  PRMT R9, R0.reuse, 0x7610, R9 ;  /* 0x0000761000097816 */ /* 0x040fe20000000009 */
[----:B------:R-:W-:Y:S01]  /*ac00*/  @!P3 STG.E.U16 desc[UR30][R2.64+0x340], R55 ;  /* 0x000340370200b986 */ /* 0x000fe2000c10151e */
[----:B------:R-:W-:-:S02]  /*ac10*/  PRMT R10, R0, 0x7632, R10 ;  /* 0x00007632000a7816 */ /* 0x000fc4000000000a */
        /* <DEDUP_REMOVED lines=10> */
[----:B------:R-:W-:Y:S01]  /*acc0*/  PRMT R11, R2, 0x7610, R11 ;  /* 0x00007610020b7816 */ /* 0x000fe2000000000b */
[----:B------:R-:W-:Y:S01]  /*acd0*/  FADD.FTZ R119, R118, R119 ;  /* 0x0000007776777221 */ /* 0x000fe20000010000 */
[----:B------:R-:W-:Y:S02]  /*ace0*/  PRMT R12, R2, 0x7632, R12 ;  /* 0x00007632020c7816 */ /* 0x000fe4000000000c */
[----:B------:R-:W-:Y:S01]  /*acf0*/  F2FP.F16.F32.PACK_AB R3, R126, R125 ;  /* 0x0000007d7e03723e */ /* 0x000fe200000000ff */
[----:B------:R-:W-:Y:S01]  /*ad00*/  FADD.FTZ R120, R119, R120 ;  /* 0x0000007877787221 */ /* 0x000fe20000010000 */
[----:B------:R-:W-:Y:S01]  /*ad10*/  F2FP.F16.F32.PACK_AB R2, R130, R129 ;  /* 0x000000818202723e */ /* 0x000fe200000000ff */
[----:B------:R0:W-:Y:S02]  /*ad20*/  STS.U16 [R26], R13 ;  /* 0x0000000d1a007388 */ /* 0x0001e40000000400 */
[----:B------:R-:W-:Y:S01]  /*ad30*/  FADD.FTZ R121, R120, R121 ;  /* 0x0000007978797221 */ /* 0x000fe20000010000 */
[----:B------:R-:W-:Y:S01]  /*ad40*/  PRMT R14, R2, 0x7632, R14 ;  /* 0x00007632020e7816 */ /* 0x000fe2000000000e */
[----:B------:R2:W-:Y:S02]  /*ad50*/  STS.U16 [R26+0x2], R4 ;  /* 0x000002041a007388 */ /* 0x0005e40000000400 */
[----:B------:R-:W-:-:S02]  /*ad60*/  FADD.FTZ R122, R121, R122 ;  /* 0x0000007a797a7221 */ /* 0x000fc40000010000 */
[----:B------:R3:W-:Y:S02]  /*ad70*/  STS.U16 [R26+0x6], R8 ;  /* 0x000006081a007388 */ /* 0x0007e40000000400 */
[----:B------:R-:W-:Y:S01]  /*ad80*/  FADD.FTZ R123, R122, R123 ;  /* 0x0000007b7a7b7221 */ /* 0x000fe20000010000 */
[C---:B0-----:R-:W-:Y:S01]  /*ad90*/  PRMT R13, R0.reuse, 0x7610, R13 ;  /* 0x00007610000d7816 */ /* 0x041fe2000000000d */
[----:B------:R0:W-:Y:S02]  /*ada0*/  STS.U16 [R26+0xa], R10 ;  /* 0x00000a0a1a007388 */ /* 0x0001e40000000400 */
[----:B------:R-:W-:Y:S01]  /*adb0*/  FADD.FTZ R124, R123, R124 ;  /* 0x0000007c7b7c7221 */ /* 0x000fe20000010000 */
[----:B--2---:R-:W-:Y:S02]  /*adc0*/  PRMT R4, R0, 0x7632, R4 ;  /* 0x0000763200047816 */ /* 0x004fe40000000004 */
[----:B------:R-:W-:Y:S01]  /*add0*/  F2FP.F16.F32.PACK_AB R0, R128, R127 ;  /* 0x0000007f8000723e */ /* 0x000fe200000000ff */
[----:B------:R-:W-:Y:S01]  /*ade0*/  STS.U16 [R26+0x4], R7 ;  /* 0x000004071a007388 */ /* 0x000fe20000000400 */
[----:B---3--:R-:W-:Y:S01]  /*adf0*/  PRMT R8, R3, 0x7632, R8 ;  /* 0x0000763203087816 */ /* 0x008fe20000000008 */
[----:B------:R-:W-:-:S02]  /*ae00*/  FADD.FTZ R125, R124, R125 ;  /* 0x0000007d7c7d7221 */ /* 0x000fc40000010000 */
[----:B------:R-:W-:Y:S01]  /*ae10*/  STS.U16 [R26+0x8], R9 ;  /* 0x000008091a007388 */ /* 0x000fe20000000400 */
[----:B0-----:R-:W-:Y:S01]  /*ae20*/  PRMT R10, R0, 0x7632, R10 ;  /* 0x00007632000a7816 */ /* 0x001fe2000000000a */
[----:B------:R-:W-:Y:S02]  /*ae30*/  FADD.FTZ R126, R125, R126 ;  /* 0x0000007e7d7e7221 */ /* 0x000fe40000010000 */
[----:B------:R-:W-:Y:S02]  /*ae40*/  STS.U16 [R26+0xc], R13 ;  /* 0x00000c0d1a007388 */ /* 0x000fe40000000400 */
[----:B------:R-:W-:Y:S02]  /*ae50*/  FADD.FTZ R127, R126, R127 ;  /* 0x0000007f7e7f7221 */ /* 0x000fe40000010000 */
[----:B------:R-:W-:Y:S02]  /*ae60*/  STS.U16 [R26+0xe], R4 ;  /* 0x00000e041a007388 */ /* 0x000fe40000000400 */
[----:B------:R-:W-:-:S02]  /*ae70*/  FADD.FTZ R128, R127, R128 ;  /* 0x000000807f807221 */ /* 0x000fc40000010000 */
[----:B------:R-:W-:Y:S02]  /*ae80*/  STS.U16 [R26+0x10], R11 ;  /* 0x0000100b1a007388 */ /* 0x000fe40000000400 */
[----:B------:R-:W-:Y:S02]  /*ae90*/  FADD.FTZ R129, R128, R129 ;  /* 0x0000008180817221 */ /* 0x000fe40000010000 */
[----:B------:R-:W-:Y:S02]  /*aea0*/  STS.U16 [R26+0x12], R12 ;  /* 0x0000120c1a007388 */ /* 0x000fe40000000400 */
[----:B------:R-:W-:Y:S02]  /*aeb0*/  FADD.FTZ R46, R129, R130 ;  /* 0x00000082812e7221 */ /* 0x000fe40000010000 */
        /* <DEDUP_REMOVED lines=27> */
[----:B------:R-:W-:Y:S02]  /*b070*/  IADD3.X R4, PT, PT, RZ, UR7, RZ, P0, !PT ;  /* 0x00000007ff047c10 */ /* 0x000fe400087fe4ff */
[C---:B-1----:R-:W-:Y:S02]  /*b080*/  LEA R2, P3, R3.reuse, UR8, 0x1 ;  /* 0x0000000803027c11 */ /* 0x042fe4000f8608ff */
        /* <DEDUP_REMOVED lines=36> */
.L_x_6338:
        /* <DEDUP_REMOVED lines=41> */
.L_x_6377:
[----:B------:R-:W-:Y:S05]  /*b560*/  BSYNC.RECONVERGENT B0 ;  /* 0x0000000000007941 */ /* 0x000fea0003800200 */
.L_x_6376:
[----:B------:R-:W-:Y:S01]  /*b570*/  UISETP.NE.U32.AND UP0, UPT, UR8, URZ, UPT ;  /* 0x000000ff0800728c */ /* 0x000fe2000bf05070 */
[----:B0-----:R-:W-:-:S03]  /*b580*/  ISETP.GE.AND P0, PT, R11, UR23, PT ;  /* 0x000000170b007c0c */ /* 0x001fc6000bf06270 */
[----:B------:R-:W-:-:S09]  /*b590*/  UISETP.NE.AND.EX UP0, UPT, UR9, URZ, UPT, UP0 ;  /* 0x000000ff0900728c */ /* 0x000fd2000bf05300 */
[----:B------:R-:W-:Y:S05]  /*b5a0*/  BRA.U !UP0, `(.L_x_6378) ;  /* 0x0000000108907547 */ /* 0x000fea000b800000 */
[----:B------:R-:W-:Y:S06]  /*b5b0*/  BAR.SYNC.DEFER_BLOCKING 0x0 ;  /* 0x0000000000007b1d */ /* 0x000fec0000010000 */
[----:B------:R-:W-:Y:S01]  /*b5c0*/  BSSY.RECONVERGENT B0, `(.L_x_6378) ;  /* 0x0000022000007945 */ /* 0x000fe20003800200 */
[----:B--2---:R-:W0:Y:S01]  /*b5d0*/  SHFL.DOWN P1, R3, R46, 0x1, 0x1f ;  /* 0x08201f002e037f89 */ /* 0x004e220000020000 */
[----:B------:R-:W2:Y:S01]  /*b5e0*/  S2R R4, SR_LANEID ;  /* 0x0000000000047919 */ /* 0x000ea20000000000 */
[----:B0-----:R-:W-:-:S05]  /*b5f0*/  @P1 FADD R3, R3, R46 ;  /* 0x0000002e03031221 */ /* 0x001fca0000000000 */
[----:B-1----:R-:W0:Y:S01]  /*b600*/  SHFL.DOWN P1, R0, R3, 0x2, 0x1f ;  /* 0x08401f0003007f89 */ /* 0x002e220000020000 */
        /* <DEDUP_REMOVED lines=22> */
[----:B------:R-:W0:Y:S01]  /*b770*/  LDS R0, [UR4+0x858] ;  /* 0x00085804ff007984 */ /* 0x000e220008000800 */
[----:B------:R-:W-:-:S04]  /*b780*/  ULEA UR4, UP0, UR16, UR8, 0x2 ;  /* 0x0000000810047291 */ /* 0x000fc8000f8010ff */
[----:B------:R-:W-:Y:S02]  /*b790*/  ULEA.HI.X UR5, UR16, UR9, URZ, 0x2, UP0 ;  /* 0x0000000910057291 */ /* 0x000fe400080f14ff */
[----:B------:R-:W-:-:S04]  /*b7a0*/  MOV R2, UR4 ;  /* 0x0000000400027c02 */ /* 0x000fc80008000f00 */
[----:B------:R-:W-:Y:S01]  /*b7b0*/  MOV R3, UR5 ;  /* 0x0000000500037c02 */ /* 0x000fe20008000f00 */
[----:B0-----:R-:W-:-:S05]  /*b7c0*/  FADD.FTZ R7, R7, R0 ;  /* 0x0000000007077221 */ /* 0x001fca0000010000 */
[----:B------:R1:W-:Y:S02]  /*b7d0*/  REDG.E.ADD.F32.FTZ.RN.STRONG.GPU desc[UR30][R2.64], R7 ;  /* 0x00000007020079a6 */ /* 0x0003e4000c12f31e */
.L_x_6379:
[----:B------:R-:W-:Y:S05]  /*b7e0*/  BSYNC.RECONVERGENT B0 ;  /* 0x0000000000007941 */ /* 0x000fea0003800200 */
.L_x_6378:
[----:B------:R-:W-:Y:S05]  /*b7f0*/  @P0 EXIT ;  /* 0x000000000000094d */ /* 0x000fea0003800000 */
[----:B------:R-:W3:Y:S01]  /*b800*/  S2UR UR21, SR_CgaCtaId ;  /* 0x00000000001579c3 */ /* 0x000ee20000008800 */
[----:B------:R-:W4:Y:S01]  /*b810*/  LDCU.64 UR10, c[0x0][0x4e8] ;  /* 0x00009d00ff0a77ac */ /* 0x000f220008000a00 */
[----:B------:R-:W-:Y:S01]  /*b820*/  BSSY.RECONVERGENT B0, `(.L_x_6380) ;  /* 0x0000054000007945 */ /* 0x000fe20003800200 */
[----:B------:R-:W0:Y:S01]  /*b830*/  LDCU.64 UR12, c[0x0][0x4c8] ;  /* 0x00009900ff0c77ac */ /* 0x000e220008000a00 */
[----:B------:R-:W1:Y:S01]  /*b840*/  LDCU.64 UR14, c[0x0][0x4a8] ;  /* 0x00009500ff0e77ac */ /* 0x000e620008000a00 */
[----:B------:R-:W1:Y:S01]  /*b850*/  LDCU UR22, c[0x0][0x360] ;  /* 0x00006c00ff1677ac */ /* 0x000e620008000800 */
[----:B------:R-:W1:Y:S01]  /*b860*/  LDCU.64 UR38, c[0x0][0x3e0] ;  /* 0x00007c00ff2677ac */ /* 0x000e620008000a00 */
[----:B----4-:R-:W-:Y:S02]  /*b870*/  UIMAD.WIDE.U32 UR4, UR16, UR10, URZ ;  /* 0x0000000a100472a5 */ /* 0x010fe4000f8e00ff */
[----:B0-----:R-:W-:Y:S02]  /*b880*/  UIMAD.WIDE.U32 UR6, UR16, UR12, URZ ;  /* 0x0000000c100672a5 */ /* 0x001fe4000f8e00ff */
[----:B------:R-:W-:-:S02]  /*b890*/  UIMAD UR11, UR16, UR11, UR5 ;  /* 0x0000000b100b72a4 */ /* 0x000fc4000f8e0205 */
[----:B-1----:R-:W-:Y:S01]  /*b8a0*/  UIMAD.WIDE.U32 UR8, UR16, UR14, URZ ;  /* 0x0000000e100872a5 */ /* 0x002fe2000f8e00ff */
[----:B------:R-:W-:Y:S01]  /*b8b0*/  UMOV UR12, 0x400 ;  /* 0x00000400000c7882 */ /* 0x000fe20000000000 */
[----:B------:R-:W-:Y:S01]  /*b8c0*/  UIMAD UR10, UR16, UR13, UR7 ;  /* 0x0000000d100a72a4 */ /* 0x000fe2000f8e0207 */
[----:B------:R-:W0:Y:S01]  /*b8d0*/  LDCU.64 UR40, c[0x0][0x3c0] ;  /* 0x00007800ff2877ac */ /* 0x000e220008000a00 */
[----:B------:R-:W1:Y:S01]  /*b8e0*/  LDCU.64 UR28, c[0x0][0x4b0] ;  /* 0x00009600ff1c77ac */ /* 0x000e620008000a00 */
[----:B------:R-:W4:Y:S01]  /*b8f0*/  LDCU.64 UR32, c[0x0][0x4d0] ;  /* 0x00009a00ff2077ac */ /* 0x000f220008000a00 */
[----:B------:R-:W0:Y:S01]  /*b900*/  LDCU.64 UR34, c[0x0][0x4f0] ;  /* 0x00009e00ff2277ac */ /* 0x000e220008000a00 */
[----:B------:R-:W0:Y:S01]  /*b910*/  LDCU.64 UR36, c[0x0][0x540] ;  /* 0x0000a800ff2477ac */ /* 0x000e220008000a00 */
[----:B------:R-:W0:Y:S01]  /*b920*/  LDCU.128 UR24, c[0x0][0x530] ;  /* 0x0000a600ff1877ac */ /* 0x000e220008000c00 */
[----:B------:R-:W-:Y:S02]  /*b930*/  UIMAD UR16, UR16, UR15, UR9 ;  /* 0x0000000f101072a4 */ /* 0x000fe4000f8e0209 */
[----:B---3--:R-:W-:-:S12]  /*b940*/  ULEA UR12, UR21, UR12, 0x18 ;  /* 0x0000000c150c7291 */ /* 0x008fd8000f8ec0ff */
.L_x_6381:
[C---:B------:R-:W-:Y:S01]  /*b950*/  LEA R0, R11.reuse, UR12, 0x3 ;  /* 0x0000000c0b007c11 */ /* 0x040fe2000f8e18ff */
[C---:B--23--:R-:W-:Y:S01]  /*b960*/  IMAD.WIDE.U32 R6, R11.reuse, UR38, RZ ;  /* 0x000000260b067c25 */ /* 0x04cfe2000f8e00ff */
[----:B------:R-:W-:Y:S02]  /*b970*/  MOV R2, UR8 ;  /* 0x0000000800027c02 */ /* 0x000fe40008000f00 */
[----:B------:R-:W-:Y:S01]  /*b980*/  SHF.R.S32.HI R10, RZ, 0x1f, R11 ;  /* 0x0000001fff0a7819 */ /* 0x000fe2000001140b */
[----:B------:R-:W2:Y:S01]  /*b990*/  LDS.64 R12, [R0+0x32b0] ;  /* 0x0032b000000c7984 */ /* 0x000ea20000000a00 */
[----:B------:R-:W-:Y:S02]  /*b9a0*/  MOV R5, UR16 ;  /* 0x0000001000057c02 */ /* 0x000fe40008000f00 */
[----:B------:R-:W-:Y:S01]  /*b9b0*/  MOV R4, R2 ;  /* 0x0000000200047202 */ /* 0x000fe20000000f00 */
[C---:B-1----:R-:W-:Y:S01]  /*b9c0*/  IMAD R2, R10.reuse, UR28, RZ ;  /* 0x0000001c0a027c24 */ /* 0x042fe2000f8e02ff */
[----:B------:R-:W-:Y:S01]  /*b9d0*/  MOV R3, UR9 ;  /* 0x0000000900037c02 */ /* 0x000fe20008000f00 */
[----:B------:R-:W-:Y:S01]  /*b9e0*/  IMAD R8, R10, UR38, RZ ;  /* 0x000000260a087c24 */ /* 0x000fe2000f8e02ff */
[----:B------:R-:W1:Y:S01]  /*b9f0*/  LDS.64 R14, [R0+0x3ab0] ;  /* 0x003ab000000e7984 */ /* 0x000e620000000a00 */
        /* <DEDUP_REMOVED lines=11> */
[----:B------:R2:W1:Y:S01]  /*bab0*/  LDG.E.64 R16, desc[UR30][R8.64] ;  /* 0x0000001e08107981 */ /* 0x000462000c1e1b00 */
        /* <DEDUP_REMOVED lines=9> */
[----:B--2---:R-:W-:-:S03]  /*bb50*/  LEA R8, P1, R6, UR19, 0x3 ;  /* 0x0000001306087c11 */ /* 0x004fc6000f8218ff */
        /* <DEDUP_REMOVED lines=33> */
.L_x_6380:
[----:B------:R-:W-:Y:S05]  /*bd70*/  EXIT ;  /* 0x000000000000794d */ /* 0x000fea0003800000 */
.L_x_6345:
[----:B------:R-:W-:Y:S01]  /*bd80*/  MOV R201, R13 ;  /* 0x0000000d00c97202 */ /* 0x000fe20000000f00 */
[----:B------:R-:W-:Y:S01]  /*bd90*/  HFMA2 R198, -RZ, RZ, 0, 5.9604644775390625e-08 ;  /* 0x00000001ffc67431 */ /* 0x000fe200000001ff */
[----:B------:R-:W-:Y:S02]  /*bda0*/  MOV R203, RZ ;  /* 0x000000ff00cb7202 */ /* 0x000fe40000000f00 */
[----:B------:R-:W-:-:S07]  /*bdb0*/  MOV R2, 0xffffffff ;  /* 0xffffffff00027802 */ /* 0x000fce0000000f00 */
[----:B0-2--5:R-:W-:Y:S05]  /*bdc0*/  WARPSYNC.COLLECTIVE R2, `(.L_x_6382) ;  /* 0x0000000002087348 */ /* 0x025fea0003c00000 */
[----:B------:R1:W3:Y:S02]  /*bdd0*/  SHFL.UP P6, R194, R201, R198, R203 ;  /* 0x040000c6c9c27389 */ /* 0x0002e400000c00cb */
[----:B0123-5:R-:W-:Y:S05]  /*bde0*/  ENDCOLLECTIVE ;  /* 0x000000000000791b */ /* 0x02ffea0003800000 */
.L_x_6382:
[----:B------:R-:W-:Y:S02]  /*bdf0*/  MOV R201, R12 ;  /* 0x0000000c00c97202 */ /* 0x000fe40000000f00 */
[----:B------:R-:W-:-:S07]  /*be00*/  MOV R14, R194 ;  /* 0x000000c2000e7202 */ /* 0x000fce0000000f00 */
[----:B------:R-:W-:Y:S05]  /*be10*/  WARPSYNC.COLLECTIVE R2, `(.L_x_6383) ;  /* 0x0000000002087348 */ /* 0x000fea0003c00000 */
[----:B------:R0:W1:Y:S02]  /*be20*/  SHFL.UP P6, R194, R201, R198, R203 ;  /* 0x040000c6c9c27389 */ /* 0x00006400000c00cb */
[----:B01----:R-:W-:Y:S05]  /*be30*/  ENDCOLLECTIVE ;  /* 0x000000000000791b */ /* 0x003fea0003800000 */
.L_x_6383:
[----:B------:R-:W-:Y:S02]  /*be40*/  MOV R201, R18 ;  /* 0x0000001200c97202 */ /* 0x000fe40000000f00 */
[----:B------:R-:W-:-:S07]  /*be50*/  MOV R15, R194 ;  /* 0x000000c2000f7202 */ /* 0x000fce0000000f00 */
[----:B------:R-:W-:Y:S05]  /*be60*/  WARPSYNC.COLLECTIVE R2, `(.L_x_6384) ;  /* 0x0000000002087348 */ /* 0x000fea0003c00000 */
[----:B------:R0:W1:Y:S02]  /*be70*/  SHFL.UP P6, R194, R201, R198, R203 ;  /* 0x040000c6c9c27389 */ /* 0x00006400000c00cb */
[----:B01----:R-:W-:Y:S05]  /*be80*/  ENDCOLLECTIVE ;  /* 0x000000000000791b */ /* 0x003fea0003800000 */
.L_x_6384:
[-C--:B------:R-:W-:Y:S01]  /*be90*/  FMUL.FTZ R195, R12, R15.reuse ;  /* 0x0000000f0cc37220 */ /* 0x080fe20000410000 */
[----:B------:R-:W-:Y:S01]  /*bea0*/  FMUL.FTZ R15, R13, R15 ;  /* 0x0000000f0d0f7220 */ /* 0x000fe20000410000 */
[----:B------:R-:W-:Y:S02]  /*beb0*/  MOV R201, R192 ;  /* 0x000000c000c97202 */ /* 0x000fe40000000f00 */
[----:B------:R-:W-:-:S07]  /*bec0*/  MOV R19, R194 ;  /* 0x000000c200137202 */ /* 0x000fce0000000f00 */
[----:B------:R-:W-:Y:S05]  /*bed0*/  WARPSYNC.COLLECTIVE R2, `(.L_x_6385) ;  /* 0x0000000002087348 */ /* 0x000fea0003c00000 */
[----:B------:R0:W1:Y:S02]  /*bee0*/  SHFL.UP P6, R194, R201, R198, R203 ;  /* 0x040000c6c9c27389 */ /* 0x00006400000c00cb */
[----:B01----:R-:W-:Y:S05]  /*bef0*/  ENDCOLLECTIVE ;  /* 0x000000000000791b */ /* 0x003fea0003800000 */
.L_x_6385:
        /* <DEDUP_REMOVED lines=13> */
.L_x_6386:
[----:B------:R-:W-:Y:S02]  /*bfd0*/  MOV R201, R12 ;  /* 0x0000000c00c97202 */ /* 0x000fe40000000f00 */
[----:B------:R-:W-:-:S07]  /*bfe0*/  MOV R14, R194 ;  /* 0x000000c2000e7202 */ /* 0x000fce0000000f00 */
[----:B------:R-:W-:Y:S05]  /*bff0*/  WARPSYNC.COLLECTIVE R2, `(.L_x_6387) ;  /* 0x0000000002087348 */ /* 0x000fea0003c00000 */
[----:B------:R0:W1:Y:S02]  /*c000*/  SHFL.UP P6, R194, R201, R198, R203 ;  /* 0x040000c6c9c27389 */ /* 0x00006400000c00cb */
[----:B01----:R-:W-:Y:S05]  /*c010*/  ENDCOLLECTIVE ;  /* 0x000000000000791b */ /* 0x003fea0003800000 */
.L_x_6387:
[----:B------:R-:W-:Y:S02]  /*c020*/  MOV R201, R18 ;  /* 0x0000001200c97202 */ /* 0x000fe40000000f00 */
[----:B------:R-:W-:-:S07]  /*c030*/  MOV R15, R194 ;  /* 0x000000c2000f7202 */ /* 0x000fce0000000f00 */
[----:B------:R-:W-:Y:S05]  /*c040*/  WARPSYNC.COLLECTIVE R2, `(.L_x_6388) ;  /* 0x0000000002087348 */ /* 0x000fea0003c00000 */
[----:B------:R0:W1:Y:S02]  /*c050*/  SHFL.UP P6, R194, R201, R198, R203 ;  /* 0x040000c6c9c27389 */ /* 0x00006400000c00cb */
[----:B01----:R-:W-:Y:S05]  /*c060*/  ENDCOLLECTIVE ;  /* 0x000000000000791b */ /* 0x003fea0003800000 */
.L_x_6388:
[-C--:B------:R-:W-:Y:S01]  /*c070*/  FMUL.FTZ R195, R12, R15.reuse ;  /* 0x0000000f0cc37220 */ /* 0x080fe20000410000 */
[----:B------:R-:W-:Y:S01]  /*c080*/  FMUL.FTZ R15, R13, R15 ;  /* 0x0000000f0d0f7220 */ /* 0x000fe20000410000 */
[----:B------:R-:W-:Y:S02]  /*c090*/  MOV R201, R192 ;  /* 0x000000c000c97202 */ /* 0x000fe40000000f00 */
[----:B------:R-:W-:-:S07]  /*c0a0*/  MOV R19, R194 ;  /* 0x000000c200137202 */ /* 0x000fce0000000f00 */
[----:B------:R-:W-:Y:S05]  /*c0b0*/  WARPSYNC.COLLECTIVE R2, `(.L_x_6389) ;  /* 0x0000000002087348 */ /* 0x000fea0003c00000 */
[----:B------:R0:W1:Y:S02]  /*c0c0*/  SHFL.UP P6, R194, R201, R198, R203 ;  /* 0x040000c6c9c27389 */ /* 0x00006400000c00cb */
[----:B01----:R-:W-:Y:S05]  /*c0d0*/  ENDCOLLECTIVE ;  /* 0x000000000000791b */ /* 0x003fea0003800000 */
.L_x_6389:
        /* <DEDUP_REMOVED lines=13> */
.L_x_6390:
[----:B------:R-:W-:Y:S02]  /*c1b0*/  MOV R201, R12 ;  /* 0x0000000c00c97202 */ /* 0x000fe40000000f00 */
[----:B------:R-:W-:-:S07]  /*c1c0*/  MOV R14, R194 ;  /* 0x000000c2000e7202 */ /* 0x000fce0000000f00 */
[----:B------:R-:W-:Y:S05]  /*c1d0*/  WARPSYNC.COLLECTIVE R2, `(.L_x_6391) ;  /* 0x0000000002087348 */ /* 0x000fea0003c00000 */
[----:B------:R0:W1:Y:S02]  /*c1e0*/  SHFL.UP P6, R194, R201, R198, R203 ;  /* 0x040000c6c9c27389 */ /* 0x00006400000c00cb */
[----:B01----:R-:W-:Y:S05]  /*c1f0*/  ENDCOLLECTIVE ;  /* 0x000000000000791b */ /* 0x003fea0003800000 */
.L_x_6391:
[----:B------:R-:W-:Y:S02]  /*c200*/  MOV R201, R18 ;  /* 0x0000001200c97202 */ /* 0x000fe40000000f00 */
[----:B------:R-:W-:-:S07]  /*c210*/  MOV R15, R194 ;  /* 0x000000c2000f7202 */ /* 0x000fce0000000f00 */
[----:B------:R-:W-:Y:S05]  /*c220*/  WARPSYNC.COLLECTIVE R2, `(.L_x_6392) ;  /* 0x0000000002087348 */ /* 0x000fea0003c00000 */
[----:B------:R0:W1:Y:S02]  /*c230*/  SHFL.UP P6, R194, R201, R198, R203 ;  /* 0x040000c6c9c27389 */ /* 0x00006400000c00cb */
[----:B01----:R-:W-:Y:S05]  /*c240*/  ENDCOLLECTIVE ;  /* 0x000000000000791b */ /* 0x003fea0003800000 */
.L_x_6392:
[-C--:B------:R-:W-:Y:S01]  /*c250*/  FMUL.FTZ R195, R12, R15.reuse ;  /* 0x0000000f0cc37220 */ /* 0x080fe20000410000 */
[----:B------:R-:W-:Y:S01]  /*c260*/  FMUL.FTZ R15, R13, R15 ;  /* 0x0000000f0d0f7220 */ /* 0x000fe20000410000 */
[----:B------:R-:W-:Y:S02]  /*c270*/  MOV R201, R192 ;  /* 0x000000c000c97202 */ /* 0x000fe40000000f00 */
[----:B------:R-:W-:-:S07]  /*c280*/  MOV R19, R194 ;  /* 0x000000c200137202 */ /* 0x000fce0000000f00 */
[----:B------:R-:W-:Y:S05]  /*c290*/  WARPSYNC.COLLECTIVE R2, `(.L_x_6393) ;  /* 0x0000000002087348 */ /* 0x000fea0003c00000 */
[----:B------:R0:W1:Y:S02]  /*c2a0*/  SHFL.UP P6, R194, R201, R198, R203 ;  /* 0x040000c6c9c27389 */ /* 0x00006400000c00cb */
[----:B01----:R-:W-:Y:S05]  /*c2b0*/  ENDCOLLECTIVE ;  /* 0x000000000000791b */ /* 0x003fea0003800000 */
.L_x_6393:
        /* <DEDUP_REMOVED lines=13> */
.L_x_6394:
[----:B------:R-:W-:Y:S02]  /*c390*/  MOV R201, R12 ;  /* 0x0000000c00c97202 */ /* 0x000fe40000000f00 */
[----:B------:R-:W-:-:S07]  /*c3a0*/  MOV R14, R194 ;  /* 0x000000c2000e7202 */ /* 0x000fce0000000f00 */
[----:B------:R-:W-:Y:S05]  /*c3b0*/  WARPSYNC.COLLECTIVE R2, `(.L_x_6395) ;  /* 0x0000000002087348 */ /* 0x000fea0003c00000 */
[----:B------:R0:W1:Y:S02]  /*c3c0*/  SHFL.UP P6, R194, R201, R198, R203 ;  /* 0x040000c6c9c27389 */ /* 0x00006400000c00cb */
[----:B01----:R-:W-:Y:S05]  /*c3d0*/  ENDCOLLECTIVE ;  /* 0x000000000000791b */ /* 0x003fea0003800000 */
.L_x_6395:
[----:B------:R-:W-:Y:S02]  /*c3e0*/  MOV R201, R18 ;  /* 0x0000001200c97202 */ /* 0x000fe40000000f00 */
[----:B------:R-:W-:-:S07]  /*c3f0*/  MOV R15, R194 ;  /* 0x000000c2000f7202 */ /* 0x000fce0000000f00 */
[----:B------:R-:W-:Y:S05]  /*c400*/  WARPSYNC.COLLECTIVE R2, `(.L_x_6396) ;  /* 0x0000000002087348 */ /* 0x000fea0003c00000 */
[----:B------:R0:W1:Y:S02]  /*c410*/  SHFL.UP P6, R194, R201, R198, R203 ;  /* 0x040000c6c9c27389 */ /* 0x00006400000c00cb */
[----:B01----:R-:W-:Y:S05]  /*c420*/  ENDCOLLECTIVE ;  /* 0x000000000000791b */ /* 0x003fea0003800000 */
.L_x_6396:
[-C--:B------:R-:W-:Y:S01]  /*c430*/  FMUL.FTZ R195, R12, R15.reuse ;  /* 0x0000000f0cc37220 */ /* 0x080fe20000410000 */
[----:B------:R-:W-:Y:S01]  /*c440*/  FMUL.FTZ R15, R13, R15 ;  /* 0x0000000f0d0f7220 */ /* 0x000fe20000410000 */
[----:B------:R-:W-:Y:S02]  /*c450*/  MOV R201, R192 ;  /* 0x000000c000c97202 */ /* 0x000fe40000000f00 */
[----:B------:R-:W-:-:S07]  /*c460*/  MOV R19, R194 ;  /* 0x000000c200137202 */ /* 0x000fce0000000f00 */
[----:B------:R-:W-:Y:S05]  /*c470*/  WARPSYNC.COLLECTIVE R2, `(.L_x_6397) ;  /* 0x0000000002087348 */ /* 0x000fea0003c00000 */
[----:B------:R0:W1:Y:S02]  /*c480*/  SHFL.UP P6, R194, R201, R198, R203 ;  /* 0x040000c6c9c27389 */ /* 0x00006400000c00cb */
[----:B01----:R-:W-:Y:S05]  /*c490*/  ENDCOLLECTIVE ;  /* 0x000000000000791b */ /* 0x003fea0003800000 */
.L_x_6397:
        /* <DEDUP_REMOVED lines=13> */
.L_x_6398:
[----:B------:R-:W-:Y:S02]  /*c570*/  MOV R201, R12 ;  /* 0x0000000c00c97202 */ /* 0x000fe40000000f00 */
[----:B------:R-:W-:-:S07]  /*c580*/  MOV R14, R194 ;  /* 0x000000c2000e7202 */ /* 0x000fce0000000f00 */
[----:B------:R-:W-:Y:S05]  /*c590*/  WARPSYNC.COLLECTIVE R2, `(.L_x_6399) ;  /* 0x0000000002087348 */ /* 0x000fea0003c00000 */
[----:B------:R0:W1:Y:S02]  /*c5a0*/  SHFL.UP P6, R194, R201, R198, R203 ;  /* 0x040000c6c9c27389 */ /* 0x00006400000c00cb */
[----:B01----:R-:W-:Y:S05]  /*c5b0*/  ENDCOLLECTIVE ;  /* 0x000000000000791b */ /* 0x003fea0003800000 */
.L_x_6399:
[----:B------:R-:W-:Y:S02]  /*c5c0*/  MOV R201, R18 ;  /* 0x0000001200c97202 */ /* 0x000fe40000000f00 */
[----:B------:R-:W-:-:S07]  /*c5d0*/  MOV R15, R194 ;  /* 0x000000c2000f7202 */ /* 0x000fce0000000f00 */
[----:B------:R-:W-:Y:S05]  /*c5e0*/  WARPSYNC.COLLECTIVE R2, `(.L_x_6400) ;  /* 0x0000000002087348 */ /* 0x000fea0003c00000 */
[----:B------:R0:W1:Y:S02]  /*c5f0*/  SHFL.UP P6, R194, R201, R198, R203 ;  /* 0x040000c6c9c27389 */ /* 0x00006400000c00cb */
[----:B01----:R-:W-:Y:S05]  /*c600*/  ENDCOLLECTIVE ;  /* 0x000000000000791b */ /* 0x003fea0003800000 */
.L_x_6400:
[----:B------:R-:W-:Y:S02]  /*c610*/  MOV R201, R192 ;  /* 0x000000c000c97202 */ /* 0x000fe40000000f00 */
[----:B------:R-:W-:-:S07]  /*c620*/  MOV R19, R194 ;  /* 0x000000c200137202 */ /* 0x000fce0000000f00 */
[----:B------:R-:W-:Y:S05]  /*c630*/  WARPSYNC.COLLECTIVE R2, `(.L_x_6401) ;  /* 0x0000000002087348 */ /* 0x000fea0003c00000 */
[----:B------:R0:W1:Y:S02]  /*c640*/  SHFL.UP P6, R194, R201, R198, R203 ;  /* 0x040000c6c9c27389 */ /* 0x00006400000c00cb */
[----:B01----:R-:W-:Y:S05]  /*c650*/  ENDCOLLECTIVE ;  /* 0x000000000000791b */ /* 0x003fea0003800000 */
.L_x_6401:
[----:B------:R-:W-:Y:S05]  /*c660*/  BRA `(.L_x_6402) ;  /* 0xffffff9c00e87947 */ /* 0x000fea000383ffff */
.L_x_6346:
        /* <DEDUP_REMOVED lines=8> */
.L_x_6404:
[----:B------:R-:W-:Y:S05]  /*c6f0*/  BSYNC B0 ;  /* 0x0000000000007941 */ /* 0x000fea0003800000 */
.L_x_6403:
[----:B------:R-:W-:Y:S05]  /*c700*/  BRA `(.L_x_6405) ;  /* 0xffffff9c00f47947 */ /* 0x000fea000383ffff */
.L_x_6347:
        /* <DEDUP_REMOVED lines=8> */
.L_x_6407:
[----:B------:R-:W-:Y:S05]  /*c790*/  BSYNC B0 ;  /* 0x0000000000007941 */ /* 0x000fea0003800000 */
.L_x_6406:
[----:B------:R-:W-:Y:S05]  /*c7a0*/  BRA `(.L_x_6408) ;  /* 0xffffff9c00d47947 */ /* 0x000fea000383ffff */
.L_x_6348:
        /* <DEDUP_REMOVED lines=8> */
.L_x_6410:
[----:B------:R-:W-:Y:S05]  /*c830*/  BSYNC B0 ;  /* 0x0000000000007941 */ /* 0x000fea0003800000 */
.L_x_6409:
[----:B------:R-:W-:Y:S05]  /*c840*/  BRA `(.L_x_6411) ;  /* 0xffffff9c00b47947 */ /* 0x000fea000383ffff */
.L_x_6349:
        /* <DEDUP_REMOVED lines=8> */
.L_x_6413:
[----:B------:R-:W-:Y:S05]  /*c8d0*/  BSYNC B0 ;  /* 0x0000000000007941 */ /* 0x000fea0003800000 */
.L_x_6412:
[----:B------:R-:W-:Y:S05]  /*c8e0*/  BRA `(.L_x_6414) ;  /* 0xffffff9c00947947 */ /* 0x000fea000383ffff */
.L_x_6350:
        /* <DEDUP_REMOVED lines=8> */
.L_x_6416:
[----:B------:R-:W-:Y:S05]  /*c970*/  BSYNC B0 ;  /* 0x0000000000007941 */ /* 0x000fea0003800000 */
.L_x_6415:
        /* <DEDUP_REMOVED lines=10> */
.L_x_6417:
[----:B------:R-:W-:Y:S02]  /*ca20*/  MOV R15, 0x1f ;  /* 0x0000001f000f7802 */ /* 0x000fe40000000f00 */
[----:B------:R-:W-:Y:S02]  /*ca30*/  MOV R201, R18 ;  /* 0x0000001200c97202 */ /* 0x000fe40000000f00 */
[----:B------:R-:W-:-:S07]  /*ca40*/  MOV R195, R194 ;  /* 0x000000c200c37202 */ /* 0x000fce0000000f00 */
[----:B------:R-:W-:Y:S05]  /*ca50*/  WARPSYNC.COLLECTIVE R2, `(.L_x_6418) ;  /* 0x0000000002087348 */ /* 0x000fea0003c00000 */
[----:B------:R0:W1:Y:S02]  /*ca60*/  SHFL.UP P6, R194, R201, R198, R203 ;  /* 0x040000c6c9c27389 */ /* 0x00006400000c00cb */
[----:B01----:R-:W-:Y:S05]  /*ca70*/  ENDCOLLECTIVE ;  /* 0x000000000000791b */ /* 0x003fea0003800000 */
.L_x_6418:
[----:B------:R-:W-:Y:S02]  /*ca80*/  MOV R201, R192 ;  /* 0x000000c000c97202 */ /* 0x000fe40000000f00 */
[----:B------:R-:W-:-:S07]  /*ca90*/  MOV R18, R194 ;  /* 0x000000c200127202 */ /* 0x000fce0000000f00 */
[----:B------:R-:W-:Y:S05]  /*caa0*/  WARPSYNC.COLLECTIVE R2, `(.L_x_6419) ;  /* 0x0000000002087348 */ /* 0x000fea0003c00000 */
[----:B------:R0:W1:Y:S02]  /*cab0*/  SHFL.UP P6, R194, R201, R198, R203 ;  /* 0x040000c6c9c27389 */ /* 0x00006400000c00cb */
[----:B01----:R-:W-:Y:S05]  /*cac0*/  ENDCOLLECTIVE ;  /* 0x000000000000791b */ /* 0x003fea0003800000 */
.L_x_6419:
[----:B------:R-:W-:Y:S05]  /*cad0*/  WARPSYNC.COLLECTIVE R2, `(.L_x_6420) ;  /* 0x0000000002087348 */ /* 0x000fea0003c00000 */
[----:B------:R0:W1:Y:S02]  /*cae0*/  SHFL.IDX P2, R212, R19, R14, R15 ;  /* 0x0000000e13d47389 */ /* 0x000064000004000f */
[----:B01----:R-:W-:Y:S05]  /*caf0*/  ENDCOLLECTIVE ;  /* 0x000000000000791b */ /* 0x003fea0003800000 */
.L_x_6420:
[----:B------:R-:W-:Y:S02]  /*cb00*/  MOV R19, R5 ;  /* 0x0000000500137202 */ /* 0x000fe40000000f00 */
[----:B------:R-:W-:Y:S02]  /*cb10*/  MOV R192, R194 ;  /* 0x000000c200c07202 */ /* 0x000fe40000000f00 */
[----:B------:R-:W-:-:S07]  /*cb20*/  MOV R4, R212 ;  /* 0x000000d400047202 */ /* 0x000fce0000000f00 */
[----:B------:R-:W-:Y:S05]  /*cb30*/  WARPSYNC.COLLECTIVE R2, `(.L_x_6421) ;  /* 0x0000000002087348 */ /* 0x000fea0003c00000 */
[----:B------:R0:W1:Y:S02]  /*cb40*/  SHFL.IDX P2, R212, R19, R14, R15 ;  /* 0x0000000e13d47389 */ /* 0x000064000004000f */
[----:B01----:R-:W-:Y:S05]  /*cb50*/  ENDCOLLECTIVE ;  /* 0x000000000000791b */ /* 0x003fea0003800000 */
.L_x_6421:
[----:B------:R-:W-:Y:S02]  /*cb60*/  MOV R19, R6 ;  /* 0x0000000600137202 */ /* 0x000fe40000000f00 */
[----:B------:R-:W-:-:S07]  /*cb70*/  MOV R194, R212 ;  /* 0x000000d400c27202 */ /* 0x000fce0000000f00 */
[----:B------:R-:W-:Y:S05]  /*cb80*/  WARPSYNC.COLLECTIVE R2, `(.L_x_6422) ;  /* 0x0000000002087348 */ /* 0x000fea0003c00000 */
[----:B------:R0:W1:Y:S02]  /*cb90*/  SHFL.IDX P2, R212, R19, R14, R15 ;  /* 0x0000000e13d47389 */ /* 0x000064000004000f */
[----:B01----:R-:W-:Y:S05]  /*cba0*/  ENDCOLLECTIVE ;  /* 0x000000000000791b */ /* 0x003fea0003800000 */
.L_x_6422:
[----:B------:R-:W-:Y:S02]  /*cbb0*/  MOV R19, R7 ;  /* 0x0000000700137202 */ /* 0x000fe40000000f00 */
[----:B------:R-:W-:-:S07]  /*cbc0*/  MOV R6, R212 ;  /* 0x000000d400067202 */ /* 0x000fce0000000f00 */
[----:B------:R-:W-:Y:S05]  /*cbd0*/  WARPSYNC.COLLECTIVE R2, `(.L_x_6423) ;  /* 0x0000000002087348 */ /* 0x000fea0003c00000 */
[----:B------:R0:W1:Y:S02]  /*cbe0*/  SHFL.IDX P2, R212, R19, R14, R15 ;  /* 0x0000000e13d47389 */ /* 0x000064000004000f */
[----:B01----:R-:W-:Y:S05]  /*cbf0*/  ENDCOLLECTIVE ;  /* 0x000000000000791b */ /* 0x003fea0003800000 */
.L_x_6423:
[----:B------:R-:W-:Y:S01]  /*cc00*/  MOV R7, R212 ;  /* 0x000000d400077202 */ /* 0x000fe20000000f00 */
[----:B------:R-:W-:Y:S06]  /*cc10*/  BRA `(.L_x_6424) ;  /* 0xffffff9800f07947 */ /* 0x000fec000383ffff */
.L_x_6352:
[----:B------:R-:W-:Y:S01]  /*cc20*/  MOV R241, R17 ;  /* 0x0000001100f17202 */ /* 0x000fe20000000f00 */
[----:B------:R-:W-:Y:S01]  /*cc30*/  HFMA2 R228, -RZ, RZ, 0, 5.9604644775390625e-08 ;  /* 0x00000001ffe47431 */ /* 0x000fe200000001ff */
[----:B------:R-:W-:Y:S02]  /*cc40*/  MOV R243, 0x1f ;  /* 0x0000001f00f37802 */ /* 0x000fe40000000f00 */
[----:B------:R-:W-:-:S07]  /*cc50*/  MOV R2, 0xffffffff ;  /* 0xffffffff00027802 */ /* 0x000fce0000000f00 */
[----:B-1----:R-:W-:Y:S05]  /*cc60*/  WARPSYNC.COLLECTIVE R2, `(.L_x_6425) ;  /* 0x0000000002087348 */ /* 0x002fea0003c00000 */
[----:B------:R0:W2:Y:S02]  /*cc70*/  SHFL.DOWN P0, R19, R241, R228, R243 ;  /* 0x080000e4f1137389 */ /* 0x0000a400000000f3 */
[----:B012---:R-:W-:Y:S05]  /*cc80*/  ENDCOLLECTIVE ;  /* 0x000000000000791b */ /* 0x007fea0003800000 */
.L_x_6425:
[----:B------:R-:W-:Y:S02]  /*cc90*/  MOV R241, R16 ;  /* 0x0000001000f17202 */ /* 0x000fe40000000f00 */
[----:B------:R-:W-:-:S07]  /*cca0*/  MOV R14, R19 ;  /* 0x00000013000e7202 */ /* 0x000fce0000000f00 */
[----:B------:R-:W-:Y:S05]  /*ccb0*/  WARPSYNC.COLLECTIVE R2, `(.L_x_6426) ;  /* 0x0000000002087348 */ /* 0x000fea0003c00000 */
[----:B------:R0:W1:Y:S02]  /*ccc0*/  SHFL.DOWN P0, R19, R241, R228, R243 ;  /* 0x080000e4f1137389 */ /* 0x00006400000000f3 */
[----:B01----:R-:W-:Y:S05]  /*ccd0*/  ENDCOLLECTIVE ;  /* 0x000000000000791b */ /* 0x003fea0003800000 */
.L_x_6426:
[----:B------:R-:W-:Y:S02]  /*cce0*/  MOV R241, R13 ;  /* 0x0000000d00f17202 */ /* 0x000fe40000000f00 */
[----:B------:R-:W-:-:S07]  /*ccf0*/  MOV R15, R19 ;  /* 0x00000013000f7202 */ /* 0x000fce0000000f00 */
[----:B------:R-:W-:Y:S05]  /*cd00*/  WARPSYNC.COLLECTIVE R2, `(.L_x_6427) ;  /* 0x0000000002087348 */ /* 0x000fea0003c00000 */
[----:B------:R0:W1:Y:S02]  /*cd10*/  SHFL.DOWN P0, R19, R241, R228, R243 ;  /* 0x080000e4f1137389 */ /* 0x00006400000000f3 */
[----:B01----:R-:W-:Y:S05]  /*cd20*/  ENDCOLLECTIVE ;  /* 0x000000000000791b */ /* 0x003fea0003800000 */
.L_x_6427:
[----:B------:R-:W-:Y:S02]  /*cd30*/  MOV R241, R12 ;  /* 0x0000000c00f17202 */ /* 0x000fe40000000f00 */
[----:B------:R-:W-:-:S07]  /*cd40*/  MOV R18, R19 ;  /* 0x0000001300127202 */ /* 0x000fce0000000f00 */
[----:B------:R-:W-:Y:S05]  /*cd50*/  WARPSYNC.COLLECTIVE R2, `(.L_x_6428) ;  /* 0x0000000002087348 */ /* 0x000fea0003c00000 */
[----:B------:R0:W1:Y:S02]  /*cd60*/  SHFL.DOWN P0, R19, R241, R228, R243 ;  /* 0x080000e4f1137389 */ /* 0x00006400000000f3 */
[----:B01----:R-:W-:Y:S05]  /*cd70*/  ENDCOLLECTIVE ;  /* 0x000000000000791b */ /* 0x003fea0003800000 */
.L_x_6428:
[----:B------:R-:W-:Y:S05]  /*cd80*/  BRA `(.L_x_6429) ;  /* 0xffffffac00507947 */ /* 0x000fea000383ffff */
.L_x_6355:
        /* <DEDUP_REMOVED lines=8> */
.L_x_6431:
[----:B------:R-:W-:Y:S05]  /*ce10*/  BSYNC B0 ;  /* 0x0000000000007941 */ /* 0x000fea0003800000 */
.L_x_6430:
        /* <DEDUP_REMOVED lines=8> */
.L_x_6432:
[----:B------:R-:W-:Y:S02]  /*cea0*/  MOV R241, R13 ;  /* 0x0000000d00f17202 */ /* 0x000fe40000000f00 */
[----:B------:R-:W-:-:S07]  /*ceb0*/  MOV R15, R19 ;  /* 0x00000013000f7202 */ /* 0x000fce0000000f00 */
[----:B------:R-:W-:Y:S05]  /*cec0*/  WARPSYNC.COLLECTIVE R2, `(.L_x_6433) ;  /* 0x0000000002087348 */ /* 0x000fea0003c00000 */
[----:B------:R0:W1:Y:S02]  /*ced0*/  SHFL.DOWN P0, R19, R241, R228, R243 ;  /* 0x080000e4f1137389 */ /* 0x00006400000000f3 */
[----:B01----:R-:W-:Y:S05]  /*cee0*/  ENDCOLLECTIVE ;  /* 0x000000000000791b */ /* 0x003fea0003800000 */
.L_x_6433:
[----:B------:R-:W-:Y:S02]  /*cef0*/  MOV R241, R12 ;  /* 0x0000000c00f17202 */ /* 0x000fe40000000f00 */
[----:B------:R-:W-:-:S07]  /*cf00*/  MOV R18, R19 ;  /* 0x0000001300127202 */ /* 0x000fce0000000f00 */
[----:B------:R-:W-:Y:S05]  /*cf10*/  WARPSYNC.COLLECTIVE R2, `(.L_x_6434) ;  /* 0x0000000002087348 */ /* 0x000fea0003c00000 */
[----:B------:R0:W1:Y:S02]  /*cf20*/  SHFL.DOWN P0, R19, R241, R228, R243 ;  /* 0x080000e4f1137389 */ /* 0x00006400000000f3 */
[----:B01----:R-:W-:Y:S05]  /*cf30*/  ENDCOLLECTIVE ;  /* 0x000000000000791b */ /* 0x003fea0003800000 */
.L_x_6434:
[----:B------:R-:W-:Y:S05]  /*cf40*/  BRA `(.L_x_6435) ;  /* 0xffffffac00307947 */ /* 0x000fea000383ffff */
.L_x_6358:
        /* <DEDUP_REMOVED lines=8> */
.L_x_6437:
[----:B------:R-:W-:Y:S05]  /*cfd0*/  BSYNC B0 ;  /* 0x0000000000007941 */ /* 0x000fea0003800000 */
.L_x_6436:
        /* <DEDUP_REMOVED lines=8> */
.L_x_6438:
[----:B------:R-:W-:Y:S02]  /*d060*/  MOV R241, R13 ;  /* 0x0000000d00f17202 */ /* 0x000fe40000000f00 */
[----:B------:R-:W-:-:S07]  /*d070*/  MOV R15, R19 ;  /* 0x00000013000f7202 */ /* 0x000fce0000000f00 */
[----:B------:R-:W-:Y:S05]  /*d080*/  WARPSYNC.COLLECTIVE R2, `(.L_x_6439) ;  /* 0x0000000002087348 */ /* 0x000fea0003c00000 */
[----:B------:R0:W1:Y:S02]  /*d090*/  SHFL.DOWN P0, R19, R241, R228, R243 ;  /* 0x080000e4f1137389 */ /* 0x00006400000000f3 */
[----:B01----:R-:W-:Y:S05]  /*d0a0*/  ENDCOLLECTIVE ;  /* 0x000000000000791b */ /* 0x003fea0003800000 */
.L_x_6439:
[----:B------:R-:W-:Y:S02]  /*d0b0*/  MOV R241, R12 ;  /* 0x0000000c00f17202 */ /* 0x000fe40000000f00 */
[----:B------:R-:W-:-:S07]  /*d0c0*/  MOV R18, R19 ;  /* 0x0000001300127202 */ /* 0x000fce0000000f00 */
[----:B------:R-:W-:Y:S05]  /*d0d0*/  WARPSYNC.COLLECTIVE R2, `(.L_x_6440) ;  /* 0x0000000002087348 */ /* 0x000fea0003c00000 */
[----:B------:R0:W1:Y:S02]  /*d0e0*/  SHFL.DOWN P0, R19, R241, R228, R243 ;  /* 0x080000e4f1137389 */ /* 0x00006400000000f3 */
[----:B01----:R-:W-:Y:S05]  /*d0f0*/  ENDCOLLECTIVE ;  /* 0x000000000000791b */ /* 0x003fea0003800000 */
.L_x_6440:
[----:B------:R-:W-:Y:S05]  /*d100*/  BRA `(.L_x_6441) ;  /* 0xffffffac00107947 */ /* 0x000fea000383ffff */
.L_x_6361:
        /* <DEDUP_REMOVED lines=8> */
.L_x_6443:
[----:B------:R-:W-:Y:S05]  /*d190*/  BSYNC B0 ;  /* 0x0000000000007941 */ /* 0x000fea0003800000 */
.L_x_6442:
        /* <DEDUP_REMOVED lines=8> */
.L_x_6444:
[----:B------:R-:W-:Y:S02]  /*d220*/  MOV R241, R13 ;  /* 0x0000000d00f17202 */ /* 0x000fe40000000f00 */
[----:B------:R-:W-:-:S07]  /*d230*/  MOV R15, R19 ;  /* 0x00000013000f7202 */ /* 0x000fce0000000f00 */
[----:B------:R-:W-:Y:S05]  /*d240*/  WARPSYNC.COLLECTIVE R2, `(.L_x_6445) ;  /* 0x0000000002087348 */ /* 0x000fea0003c00000 */
[----:B------:R0:W1:Y:S02]  /*d250*/  SHFL.DOWN P0, R19, R241, R228, R243 ;  /* 0x080000e4f1137389 */ /* 0x00006400000000f3 */
[----:B01----:R-:W-:Y:S05]  /*d260*/  ENDCOLLECTIVE ;  /* 0x000000000000791b */ /* 0x003fea0003800000 */
.L_x_6445:
[----:B------:R-:W-:Y:S02]  /*d270*/  MOV R241, R12 ;  /* 0x0000000c00f17202 */ /* 0x000fe40000000f00 */
[----:B------:R-:W-:-:S07]  /*d280*/  MOV R18, R19 ;  /* 0x0000001300127202 */ /* 0x000fce0000000f00 */
[----:B------:R-:W-:Y:S05]  /*d290*/  WARPSYNC.COLLECTIVE R2, `(.L_x_6446) ;  /* 0x0000000002087348 */ /* 0x000fea0003c00000 */
[----:B------:R0:W1:Y:S02]  /*d2a0*/  SHFL.DOWN P0, R19, R241, R228, R243 ;  /* 0x080000e4f1137389 */ /* 0x00006400000000f3 */
[----:B01----:R-:W-:Y:S05]  /*d2b0*/  ENDCOLLECTIVE ;  /* 0x000000000000791b */ /* 0x003fea0003800000 */
.L_x_6446:
[----:B------:R-:W-:Y:S05]  /*d2c0*/  BRA `(.L_x_6447) ;  /* 0xffffffa800f07947 */ /* 0x000fea000383ffff */
.L_x_6364:
        /* <DEDUP_REMOVED lines=8> */
.L_x_6449:
[----:B------:R-:W-:Y:S05]  /*d350*/  BSYNC B0 ;  /* 0x0000000000007941 */ /* 0x000fea0003800000 */
.L_x_6448:
        /* <DEDUP_REMOVED lines=8> */
.L_x_6450:
[----:B------:R-:W-:Y:S02]  /*d3e0*/  MOV R241, R13 ;  /* 0x0000000d00f17202 */ /* 0x000fe40000000f00 */
[----:B------:R-:W-:-:S07]  /*d3f0*/  MOV R15, R19 ;  /* 0x00000013000f7202 */ /* 0x000fce0000000f00 */
[----:B------:R-:W-:Y:S05]  /*d400*/  WARPSYNC.COLLECTIVE R2, `(.L_x_6451) ;  /* 0x0000000002087348 */ /* 0x000fea0003c00000 */
[----:B------:R0:W1:Y:S02]  /*d410*/  SHFL.DOWN P0, R19, R241, R228, R243 ;  /* 0x080000e4f1137389 */ /* 0x00006400000000f3 */
[----:B01----:R-:W-:Y:S05]  /*d420*/  ENDCOLLECTIVE ;  /* 0x000000000000791b */ /* 0x003fea0003800000 */
.L_x_6451:
[----:B------:R-:W-:Y:S02]  /*d430*/  MOV R241, R12 ;  /* 0x0000000c00f17202 */ /* 0x000fe40000000f00 */
[----:B------:R-:W-:-:S07]  /*d440*/  MOV R18, R19 ;  /* 0x0000001300127202 */ /* 0x000fce0000000f00 */
[----:B------:R-:W-:Y:S05]  /*d450*/  WARPSYNC.COLLECTIVE R2, `(.L_x_6452) ;  /* 0x0000000002087348 */ /* 0x000fea0003c00000 */
[----:B------:R0:W1:Y:S02]  /*d460*/  SHFL.DOWN P0, R19, R241, R228, R243 ;  /* 0x080000e4f1137389 */ /* 0x00006400000000f3 */
[----:B01----:R-:W-:Y:S05]  /*d470*/  ENDCOLLECTIVE ;  /* 0x000000000000791b */ /* 0x003fea0003800000 */
.L_x_6452:
[----:B------:R-:W-:Y:S05]  /*d480*/  BRA `(.L_x_6453) ;  /* 0xffffffa800d07947 */ /* 0x000fea000383ffff */
.L_x_6367:
        /* <DEDUP_REMOVED lines=8> */
.L_x_6455:
[----:B------:R-:W-:Y:S05]  /*d510*/  BSYNC B0 ;  /* 0x0000000000007941 */ /* 0x000fea0003800000 */
.L_x_6454:
        /* <DEDUP_REMOVED lines=9> */
.L_x_6456:
[----:B------:R-:W-:Y:S02]  /*d5b0*/  MOV R19, R13 ;  /* 0x0000000d00137202 */ /* 0x000fe40000000f00 */
[----:B------:R-:W-:-:S07]  /*d5c0*/  MOV R214, R212 ;  /* 0x000000d400d67202 */ /* 0x000fce0000000f00 */
[----:B------:R-:W-:Y:S05]  /*d5d0*/  WARPSYNC.COLLECTIVE R2, `(.L_x_6457) ;  /* 0x0000000002087348 */ /* 0x000fea0003c00000 */
[----:B------:R0:W1:Y:S02]  /*d5e0*/  SHFL.IDX P2, R212, R19, R14, R15 ;  /* 0x0000000e13d47389 */ /* 0x000064000004000f */
[----:B01----:R-:W-:Y:S05]  /*d5f0*/  ENDCOLLECTIVE ;  /* 0x000000000000791b */ /* 0x003fea0003800000 */
.L_x_6457:
[-C--:B------:R-:W-:Y:S01]  /*d600*/  FMUL.FTZ R241, R7, R214.reuse ;  /* 0x000000d607f17220 */ /* 0x080fe20000410000 */
[-C--:B------:R-:W-:Y:S01]  /*d610*/  FMUL.FTZ R18, R6, R214.reuse ;  /* 0x000000d606127220 */ /* 0x080fe20000410000 */
[----:B------:R-:W-:Y:S02]  /*d620*/  FMUL.FTZ R216, R4, R214 ;  /* 0x000000d604d87220 */ /* 0x000fe40000410000 */
[-C--:B------:R-:W-:Y:S02]  /*d630*/  FFMA.FTZ R241, R6, R226.reuse, -R241 ;  /* 0x000000e206f17223 */ /* 0x080fe400000108f1 */
[C---:B------:R-:W-:Y:S01]  /*d640*/  FFMA.FTZ R216, R5.reuse, R226, R216 ;  /* 0x000000e205d87223 */ /* 0x040fe200000100d8 */
[----:B------:R-:W-:Y:S01]  /*d650*/  MOV R19, R12 ;  /* 0x0000000c00137202 */ /* 0x000fe20000000f00 */
[----:B------:R-:W-:Y:S01]  /*d660*/  FADD.FTZ R218, R212, R241 ;  /* 0x000000f1d4da7221 */ /* 0x000fe20000010000 */
[----:B------:R-:W-:-:S07]  /*d670*/  FMUL.FTZ R241, R5, R214 ;  /* 0x000000d605f17220 */ /* 0x000fce0000410000 */
[----:B------:R-:W-:Y:S05]  /*d680*/  WARPSYNC.COLLECTIVE R2, `(.L_x_6458) ;  /* 0x0000000002087348 */ /* 0x000fea0003c00000 */
[----:B------:R0:W1:Y:S02]  /*d690*/  SHFL.IDX P2, R212, R19, R14, R15 ;  /* 0x0000000e13d47389 */ /* 0x000064000004000f */
[----:B01----:R-:W-:Y:S05]  /*d6a0*/  ENDCOLLECTIVE ;  /* 0x000000000000791b */ /* 0x003fea0003800000 */
.L_x_6458:
[-C--:B------:R-:W-:Y:S01]  /*d6b0*/  FFMA.FTZ R214, R4, R226.reuse, -R241 ;  /* 0x000000e204d67223 */ /* 0x080fe200000108f1 */
[----:B------:R-:W-:Y:S01]  /*d6c0*/  FFMA.FTZ R241, R7, R226, R18 ;  /* 0x000000e207f17223 */ /* 0x000fe20000010012 */
[----:B------:R-:W-:-:S05]  /*d6d0*/  MOV R228, R212 ;  /* 0x000000d400e47202 */ /* 0x000fca0000000f00 */
[----:B------:R-:W-:Y:S01]  /*d6e0*/  FADD.FTZ R226, R228, R241 ;  /* 0x000000f1e4e27221 */ /* 0x000fe20000010000 */
[----:B------:R-:W-:Y:S01]  /*d6f0*/  MOV R241, R17 ;  /* 0x0000001100f17202 */ /* 0x000fe20000000f00 */
[----:B------:R-:W-:-:S07]  /*d700*/  HFMA2 R228, -RZ, RZ, 0, 5.9604644775390625e-08 ;  /* 0x00000001ffe47431 */ /* 0x000fce00000001ff */
[----:B------:R-:W-:Y:S05]  /*d710*/  WARPSYNC.COLLECTIVE R2, `(.L_x_6459) ;  /* 0x0000000002087348 */ /* 0x000fea0003c00000 */
[----:B------:R0:W1:Y:S02]  /*d720*/  SHFL.DOWN P0, R19, R241, R228, R243 ;  /* 0x080000e4f1137389 */ /* 0x00006400000000f3 */
[----:B01----:R-:W-:Y:S05]  /*d730*/  ENDCOLLECTIVE ;  /* 0x000000000000791b */ /* 0x003fea0003800000 */
.L_x_6459:
[----:B------:R-:W-:Y:S02]  /*d740*/  MOV R241, R16 ;  /* 0x0000001000f17202 */ /* 0x000fe40000000f00 */
[----:B------:R-:W-:-:S07]  /*d750*/  MOV R18, R19 ;  /* 0x0000001300127202 */ /* 0x000fce0000000f00 */
[----:B------:R-:W-:Y:S05]  /*d760*/  WARPSYNC.COLLECTIVE R2, `(.L_x_6460) ;  /* 0x0000000002087348 */ /* 0x000fea0003c00000 */
[----:B------:R0:W1:Y:S02]  /*d770*/  SHFL.DOWN P0, R19, R241, R228, R243 ;  /* 0x080000e4f1137389 */ /* 0x00006400000000f3 */
[----:B01----:R-:W-:Y:S05]  /*d780*/  ENDCOLLECTIVE ;  /* 0x000000000000791b */ /* 0x003fea0003800000 */
.L_x_6460:
[----:B------:R-:W-:Y:S02]  /*d790*/  MOV R241, R13 ;  /* 0x0000000d00f17202 */ /* 0x000fe40000000f00 */
[----:B------:R-:W-:-:S07]  /*d7a0*/  MOV R220, R19 ;  /* 0x0000001300dc7202 */ /* 0x000fce0000000f00 */
[----:B------:R-:W-:Y:S05]  /*d7b0*/  WARPSYNC.COLLECTIVE R2, `(.L_x_6461) ;  /* 0x0000000002087348 */ /* 0x000fea0003c00000 */
[----:B------:R0:W1:Y:S02]  /*d7c0*/  SHFL.DOWN P0, R19, R241, R228, R243 ;  /* 0x080000e4f1137389 */ /* 0x00006400000000f3 */
[----:B01----:R-:W-:Y:S05]  /*d7d0*/  ENDCOLLECTIVE ;  /* 0x000000000000791b */ /* 0x003fea0003800000 */
.L_x_6461:
[----:B------:R-:W-:Y:S02]  /*d7e0*/  MOV R241, R12 ;  /* 0x0000000c00f17202 */ /* 0x000fe40000000f00 */
[----:B------:R-:W-:-:S07]  /*d7f0*/  MOV R222, R19 ;  /* 0x0000001300de7202 */ /* 0x000fce0000000f00 */
[----:B------:R-:W-:Y:S05]  /*d800*/  WARPSYNC.COLLECTIVE R2, `(.L_x_6462) ;  /* 0x0000000002087348 */ /* 0x000fea0003c00000 */
[----:B------:R0:W1:Y:S02]  /*d810*/  SHFL.DOWN P0, R19, R241, R228, R243 ;  /* 0x080000e4f1137389 */ /* 0x00006400000000f3 */
[----:B01----:R-:W-:Y:S05]  /*d820*/  ENDCOLLECTIVE ;  /* 0x000000000000791b */ /* 0x003fea0003800000 */
.L_x_6462:
[----:B------:R-:W-:Y:S02]  /*d830*/  MOV R224, R19 ;  /* 0x0000001300e07202 */ /* 0x000fe40000000f00 */
[----:B------:R-:W-:-:S07]  /*d840*/  MOV R19, R4 ;  /* 0x0000000400137202 */ /* 0x000fce0000000f00 */
[----:B------:R-:W-:Y:S05]  /*d850*/  WARPSYNC.COLLECTIVE R2, `(.L_x_6463) ;  /* 0x0000000002087348 */ /* 0x000fea0003c00000 */
[----:B------:R0:W1:Y:S02]  /*d860*/  SHFL.IDX P2, R212, R19, R14, R15 ;  /* 0x0000000e13d47389 */ /* 0x000064000004000f */
[----:B01----:R-:W-:Y:S05]  /*d870*/  ENDCOLLECTIVE ;  /* 0x000000000000791b */ /* 0x003fea0003800000 */
.L_x_6463:
[----:B------:R-:W-:Y:S02]  /*d880*/  MOV R19, R5 ;  /* 0x0000000500137202 */ /* 0x000fe40000000f00 */
[----:B------:R-:W-:-:S07]  /*d890*/  MOV R230, R212 ;  /* 0x000000d400e67202 */ /* 0x000fce0000000f00 */
[----:B------:R-:W-:Y:S05]  /*d8a0*/  WARPSYNC.COLLECTIVE R2, `(.L_x_6464) ;  /* 0x0000000002087348 */ /* 0x000fea0003c00000 */
[----:B------:R0:W1:Y:S02]  /*d8b0*/  SHFL.IDX P2, R212, R19, R14, R15 ;  /* 0x0000000e13d47389 */ /* 0x000064000004000f */
[----:B01----:R-:W-:Y:S05]  /*d8c0*/  ENDCOLLECTIVE ;  /* 0x000000000000791b */ /* 0x003fea0003800000 */
.L_x_6464:
[----:B------:R-:W-:Y:S02]  /*d8d0*/  MOV R12, R230 ;  /* 0x000000e6000c7202 */ /* 0x000fe40000000f00 */
[----:B------:R-:W-:Y:S02]  /*d8e0*/  MOV R19, R6 ;  /* 0x0000000600137202 */ /* 0x000fe40000000f00 */
[----:B------:R-:W-:-:S07]  /*d8f0*/  MOV R232, R212 ;  /* 0x000000d400e87202 */ /* 0x000fce0000000f00 */
[----:B------:R-:W-:Y:S05]  /*d900*/  WARPSYNC.COLLECTIVE R2, `(.L_x_6465) ;  /* 0x0000000002087348 */ /* 0x000fea0003c00000 */
[----:B------:R0:W1:Y:S02]  /*d910*/  SHFL.IDX P2, R212, R19, R14, R15 ;  /* 0x0000000e13d47389 */ /* 0x000064000004000f */
[----:B01----:R-:W-:Y:S05]  /*d920*/  ENDCOLLECTIVE ;  /* 0x000000000000791b */ /* 0x003fea0003800000 */
.L_x_6465:
[----:B------:R-:W-:Y:S02]  /*d930*/  MOV R13, R232 ;  /* 0x000000e8000d7202 */ /* 0x000fe40000000f00 */
[----:B------:R-:W-:Y:S02]  /*d940*/  MOV R19, R7 ;  /* 0x0000000700137202 */ /* 0x000fe40000000f00 */
[----:B------:R-:W-:-:S07]  /*d950*/  MOV R234, R212 ;  /* 0x000000d400ea7202 */ /* 0x000fce0000000f00 */
[----:B------:R-:W-:Y:S05]  /*d960*/  WARPSYNC.COLLECTIVE R2, `(.L_x_6466) ;  /* 0x0000000002087348 */ /* 0x000fea0003c00000 */
[----:B------:R0:W1:Y:S02]  /*d970*/  SHFL.IDX P2, R212, R19, R14, R15 ;  /* 0x0000000e13d47389 */ /* 0x000064000004000f */
[----:B01----:R-:W-:Y:S05]  /*d980*/  ENDCOLLECTIVE ;  /* 0x000000000000791b */ /* 0x003fea0003800000 */
.L_x_6466:
[----:B------:R-:W-:Y:S01]  /*d990*/  MOV R236, R212 ;  /* 0x000000d400ec7202 */ /* 0x000fe20000000f00 */
[----:B------:R-:W-:Y:S06]  /*d9a0*/  BRA `(.L_x_6467) ;  /* 0xffffffa800287947 */ /* 0x000fec000383ffff */
.L_x_6468:
        /* <DEDUP_REMOVED lines=13> */
.L_x_18696:


//--------------------- .text._Z25selective_scan_bwd_kernelI32Selective_Scan_bwd_kernel_traitsILi64ELi16ELb0ELb0ELb0ELb1ELb0EN3c104HalfENS1_7complexIfEEEEv12SSMParamsBwd --------------------------
	.section	.text._Z25selective_scan_bwd_kernelI32Selective_Scan_bwd_kernel_traitsILi64ELi16ELb0ELb0ELb0ELb1ELb0EN3c104HalfENS1_7complexIfEEEEv12SSMParamsBwd,"ax",@progbits
	.align	128
        .global         _Z25selective_scan_bwd_kernelI32Selective_Scan_bwd_kernel_traitsILi64ELi16ELb0ELb0ELb0ELb1ELb0EN3c104HalfENS1_7complexIfEEEEv12SSMParamsBwd
        .type           _Z25selective_scan_bwd_kernelI32Selective_Scan_bwd_kernel_traitsILi64ELi16ELb0ELb0ELb0ELb1ELb0EN3c104HalfENS1_7complexIfEEEEv12SSMParamsBwd,@function
        .size           _Z25selective_scan_bwd_kernelI32Selective_Scan_bwd_kernel_traitsILi64ELi16ELb0ELb0ELb0ELb1ELb0EN3c104HalfENS1_7complexIfEEEEv12SSMParamsBwd,(.L_x_18697 - _Z25selective_scan_bwd_kernelI32Selective_Scan_bwd_kernel_traitsILi64ELi16ELb0ELb0ELb0ELb1ELb0EN3c104HalfENS1_7complexIfEEEEv12SSMParamsBwd)
        .other          _Z25selective_scan_bwd_kernelI32Selective_Scan_bwd_kernel_traitsILi64ELi16ELb0ELb0ELb0ELb1ELb0EN3c104HalfENS1_7complexIfEEEEv12SSMParamsBwd,@"STO_CUDA_ENTRY STV_DEFAULT"
_Z25selective_scan_bwd_kernelI32Selective_Scan_bwd_kernel_traitsILi64ELi16ELb0ELb0ELb0ELb1ELb0EN3c104HalfENS1_7complexIfEEEEv12SSMParamsBwd:
.text._Z25selective_scan_bwd_kernelI32Selective_Scan_bwd_kernel_traitsILi64ELi16ELb0ELb0ELb0ELb1ELb0EN3c104HalfENS1_7complexIfEEEEv12SSMParamsBwd:
[----:B------:R-:W-:Y:S01]  /*0000*/  LDC R1, c[0x0][0x37c] ;  /* 0x0000df00ff017b82 */ /* 0x000fe20000000800 */
[----:B------:R-:W0:Y:S07]  /*0010*/  LDCU.64 UR10, c[0x0][0x470] ;  /* 0x00008e00ff0a77ac */ /* 0x000e2e0008000a00 */
[----:B------:R-:W1:Y:S01]  /*0020*/  S2UR UR8, SR_CTAID.Y ;  /* 0x00000000000879c3 */ /* 0x000e620000002600 */
[----:B------:R-:W-:Y:S01]  /*0030*/  HFMA2 R135, -RZ, RZ, 0, 0 ;  /* 0x00000000ff877431 */ /* 0x000fe200000001ff */
[----:B------:R-:W-:Y:S01]  /*0040*/  MOV R133, RZ ;  /* 0x000000ff00857202 */ /* 0x000fe20000000f00 */
[----:B------:R-:W2:Y:S01]  /*0050*/  LDCU.128 UR4, c[0x0][0x450] ;  /* 0x00008a00ff0477ac */ /* 0x000ea20008000c00 */
[----:B------:R-:W3:Y:S04]  /*0060*/  LDCU.64 UR22, c[0x0][0x358] ;  /* 0x00006b00ff1677ac */ /* 0x000ee80008000a00 */
        /* <DEDUP_REMOVED lines=15> */
[----:B------:R-:W-:Y:S02]  /*0160*/  MOV R4, UR10 ;  /* 0x0000000a00047c02 */ /* 0x000fe40008000f00 */
[----:B------:R-:W-:Y:S02]  /*0170*/  MOV R2, UR6 ;  /* 0x0000000600027c02 */ /* 0x000fe40008000f00 */
[----:B------:R-:W-:Y:S02]  /*0180*/  MOV R5, UR11 ;  /* 0x0000000b00057c02 */ /* 0x000fe40008000f00 */
[----:B------:R-:W-:-:S02]  /*0190*/  MOV R3, UR7 ;  /* 0x0000000700037c02 */ /* 0x000fc40008000f00 */
[----:B------:R-:W1:Y:S01]  /*01a0*/  LDCU.64 UR10, c[0x0][0x498] ;  /* 0x00009300ff0a77ac */ /* 0x000e620008000a00 */
[----:B---3--:R3:W5:Y:S04]  /*01b0*/  @P1 LDG.E R133, desc[UR22][R4.64] ;  /* 0x0000001604851981 */ /* 0x008768000c1e1900 */
[----:B------:R3:W5:Y:S01]  /*01c0*/  @P0 LDG.E R135, desc[UR22][R2.64] ;  /* 0x0000001602870981 */ /* 0x000762000c1e1900 */
[----:B----4-:R-:W-:-:S04]  /*01d0*/  UIMAD.WIDE.U32 UR6, UR24, UR12, URZ ;  /* 0x0000000c180672a5 */ /* 0x010fc8000f8e00ff */
[----:B------:R-:W-:Y:S01]  /*01e0*/  UIMAD UR7, UR24, UR13, UR7 ;  /* 0x0000000d180772a4 */ /* 0x000fe2000f8e0207 */
[----:B------:R-:W4:Y:S03]  /*01f0*/  LDCU.64 UR12, c[0x0][0x480] ;  /* 0x00009000ff0c77ac */ /* 0x000f260008000a00 */
[----:B------:R-:W-:-:S04]  /*0200*/  UIMAD.WIDE.U32 UR16, UR8, UR14, UR6 ;  /* 0x0000000e081072a5 */ /* 0x000fc8000f8e0006 */
[----:B------:R-:W-:Y:S02]  /*0210*/  UIMAD UR26, UR8, UR15, UR17 ;  /* 0x0000000f081a72a4 */ /* 0x000fe4000f8e0211 */
[----:B----4-:R-:W-:-:S04]  /*0220*/  UISETP.NE.U32.AND UP0, UPT, UR12, URZ, UPT ;  /* 0x000000ff0c00728c */ /* 0x010fc8000bf05070 */
[----:B------:R-:W-:Y:S01]  /*0230*/  UISETP.NE.AND.EX UP0, UPT, UR13, URZ, UPT, UP0 ;  /* 0x000000ff0d00728c */ /* 0x000fe2000bf05300 */
[----:B------:R-:W4:Y:S01]  /*0240*/  LDCU.128 UR12, c[0x0][0x460] ;  /* 0x00008c00ff0c77ac */ /* 0x000f220008000c00 */
[----:B-1----:R-:W-:Y:S02]  /*0250*/  UIMAD.WIDE.U32 UR20, UR24, UR10, URZ ;  /* 0x0000000a181472a5 */ /* 0x002fe4000f8e00ff */
[----:B------:R-:W-:Y:S02]  /*0260*/  UIMAD.WIDE.U32 UR6, UR24, UR28, URZ ;  /* 0x0000001c180672a5 */ /* 0x000fe4000f8e00ff */
[----:B------:R-:W-:Y:S02]  /*0270*/  UIMAD UR17, UR24, UR11, UR21 ;  /* 0x0000000b181172a4 */ /* 0x000fe4000f8e0215 */
[----:B------:R-:W-:Y:S02]  /*0280*/  UIMAD UR7, UR24, UR29, UR7 ;  /* 0x0000001d180772a4 */ /* 0x000fe4000f8e0207 */
[----:B0-----:R-:W-:Y:S01]  /*0290*/  UIMAD.WIDE.U32 UR10, UR8, UR32, URZ ;  /* 0x00000020080a72a5 */ /* 0x001fe2000f8e00ff */
[----:B------:R-:W0:Y:S01]  /*02a0*/  @UP0 LDCU UR32, c[0x0][0x384] ;  /* 0x00007080ff2007ac */ /* 0x000e220008000800 */
[----:B------:R-:W1:Y:S01]  /*02b0*/  LDCU.64 UR28, c[0x0][0x4a0] ;  /* 0x00009400ff1c77ac */ /* 0x000e620008000a00 */
[----:B--2---:R-:W-:-:S02]  /*02c0*/  ULEA UR9, UR35, 0xfffffc00, 0xa ;  /* 0xfffffc0023097891 */ /* 0x004fc4000f8e50ff */
[----:B------:R-:W-:Y:S02]  /*02d0*/  UIMAD.WIDE.U32 UR18, UR8, UR30, UR6 ;  /* 0x0000001e081272a5 */ /* 0x000fe4000f8e0006 */
[----:B------:R-:W-:Y:S02]  /*02e0*/  UIADD3 UR25, UP1, UPT, UR9, UR16, URZ ;  /* 0x0000001009197290 */ /* 0x000fe4000ff3e0ff */
[----:B------:R-:W-:Y:S02]  /*02f0*/  UIMAD UR27, UR8, UR31, UR19 ;  /* 0x0000001f081b72a4 */ /* 0x000fe4000f8e0213 */
[----:B------:R-:W-:Y:S02]  /*0300*/  UIADD3 UR18, UP3, UPT, UR9, UR18, URZ ;  /* 0x0000001209127290 */ /* 0x000fe4000ff7e0ff */
[----:B------:R-:W-:Y:S01]  /*0310*/  USHF.R.S32.HI UR19, URZ, 0x1f, UR9 ;  /* 0x0000001fff137899 */ /* 0x000fe20008011409 */
[----:B------:R-:W2:Y:S01]  /*0320*/  @UP0 LDCU UR34, c[0x0][0x38c] ;  /* 0x00007180ff2207ac */ /* 0x000ea20008000800 */
[----:B----4-:R-:W-:-:S02]  /*0330*/  ULEA UR21, UP2, UR25, UR12, 0x1 ;  /* 0x0000000c19157291 */ /* 0x010fc4000f8408ff */
[----:B------:R-:W-:Y:S01]  /*0340*/  ULEA UR12, UP4, UR18, UR14, 0x1 ;  /* 0x0000000e120c7291 */ /* 0x000fe2000f8808ff */
[----:B------:R-:W4:Y:S01]  /*0350*/  @UP0 LDCU.64 UR30, c[0x0][0x480] ;  /* 0x00009000ff1e07ac */ /* 0x000f220008000a00 */
[----:B------:R-:W-:Y:S01]  /*0360*/  UIADD3.X UR14, UPT, UPT, UR19, UR27, URZ, UP3, !UPT ;  /* 0x0000001b130e7290 */ /* 0x000fe20009ffe4ff */
[----:B------:R-:W-:Y:S01]  /*0370*/  UMOV UR16, UR20 ;  /* 0x0000001400107c82 */ /* 0x000fe20008000000 */
[----:B------:R-:W3:Y:S02]  /*0380*/  LDCU.64 UR6, c[0x0][0x528] ;  /* 0x0000a500ff0677ac */ /* 0x000ee40008000a00 */
[----:B------:R-:W-:Y:S02]  /*0390*/  ULEA.HI.X UR18, UR18, UR15, UR14, 0x1, UP4 ;  /* 0x0000000f12127291 */ /* 0x000fe4000a0f0c0e */
[----:B------:R-:W-:Y:S02]  /*03a0*/  UIMAD UR14, UR8, UR33, UR11 ;  /* 0x00000021080e72a4 */ /* 0x000fe4000f8e020b */
[----:B------:R-:W-:-:S02]  /*03b0*/  UIADD3.X UR26, UPT, UPT, UR19, UR26, URZ, UP1, !UPT ;  /* 0x0000001a131a7290 */ /* 0x000fc40008ffe4ff */
[----:B0-----:R-:W-:Y:S02]  /*03c0*/  @UP0 UIMAD UR11, UR24, UR32, UR8 ;  /* 0x00000020180b02a4 */ /* 0x001fe4000f8e0208 */
[----:B-1----:R-:W-:Y:S02]  /*03d0*/  UIMAD.WIDE.U32 UR16, UR8, UR28, UR16 ;  /* 0x0000001c081072a5 */ /* 0x002fe4000f8e0010 */
[----:B------:R-:W-:Y:S02]  /*03e0*/  ULEA.HI.X UR13, UR25, UR13, UR26, 0x1, UP2 ;  /* 0x0000000d190d7291 */ /* 0x000fe400090f0c1a */
[----:B------:R-:W-:Y:S02]  /*03f0*/  @UP0 UIMAD UR11, UR11, UR35, URZ ;  /* 0x000000230b0b02a4 */ /* 0x000fe4000f8e02ff */
[----:B------:R-:W-:Y:S02]  /*0400*/  UIADD3 UR16, UP2, UPT, UR9, UR16, URZ ;  /* 0x0000001009107290 */ /* 0x000fe4000ff5e0ff */
[----:B------:R-:W-:-:S02]  /*0410*/  ULEA UR9, UP1, UR10, UR4, 0x3 ;  /* 0x000000040a097291 */ /* 0x000fc4000f8218ff */
[----:B--2---:R-:W-:Y:S02]  /*0420*/  @UP0 UIMAD UR11, UR11, UR34, URZ ;  /* 0x000000220b0b02a4 */ /* 0x004fe4000f8e02ff */
[----:B------:R-:W-:Y:S01]  /*0430*/  ULEA.HI.X UR10, UR10, UR5, UR14, 0x3, UP1 ;  /* 0x000000050a0a7291 */ /* 0x000fe200088f1c0e */
[----:B------:R-:W-:Y:S02]  /*0440*/  UMOV UR4, URZ ;  /* 0x000000ff00047c82 */ /* 0x000fe40008000000 */
[----:B------:R-:W-:Y:S01]  /*0450*/  UMOV UR5, URZ ;  /* 0x000000ff00057c82 */ /* 0x000fe20008000000 */
[----:B----4-:R-:W-:Y:S02]  /*0460*/  @UP0 UIMAD.WIDE UR4, UR11, 0x10, UR30 ;  /* 0x000000100b0408a5 */ /* 0x010fe4000f8e021e */
[----:B------:R-:W-:Y:S02]  /*0470*/  UISETP.GE.AND UP0, UPT, UR35, 0x1, UPT ;  /* 0x000000012300788c */ /* 0x000fe4000bf06270 */
[----:B------:R-:W-:Y:S01]  /*0480*/  UIMAD UR15, UR8, UR29, UR17 ;  /* 0x0000001d080f72a4 */ /* 0x000fe2000f8e0211 */
[----:B------:R-:W-:Y:S01]  /*0490*/  HFMA2 R138, -RZ, RZ, 0, 0 ;  /* 0x00000000ff8a7431 */ /* 0x000fe200000001ff */
[----:B------:R-:W-:-:S02]  /*04a0*/  MOV R136, RZ ;  /* 0x000000ff00887202 */ /* 0x000fc40000000f00 */
[----:B------:R-:W-:Y:S02]  /*04b0*/  UIADD3.X UR19, UPT, UPT, UR19, UR15, URZ, UP2, !UPT ;  /* 0x0000000f13137290 */ /* 0x000fe400097fe4ff */
[----:B---3--:R-:W-:-:S04]  /*04c0*/  ULEA UR15, UP2, UR16, UR6, 0x1 ;  /* 0x00000006100f7291 */ /* 0x008fc8000f8408ff */
[----:B------:R-:W-:Y:S01]  /*04d0*/  ULEA.HI.X UR16, UR16, UR7, UR19, 0x1, UP2 ;  /* 0x0000000710107291 */ /* 0x000fe200090f0c13 */
[----:B------:R-:W-:Y:S11]  /*04e0*/  BRA.U !UP0, `(.L_x_6469) ;  /* 0x000000b908647547 */ /* 0x000ff6000b800000 */
[----:B------:R-:W0:Y:S01]  /*04f0*/  S2R R134, SR_TID.X ;  /* 0x0000000000867919 */ /* 0x000e220000002100 */
[----:B------:R-:W1:Y:S01]  /*0500*/  S2UR UR14, SR_CgaCtaId ;  /* 0x00000000000e79c3 */ /* 0x000e620000008800 */
[----:B------:R-:W-:Y:S01]  /*0510*/  UMOV UR11, UR13 ;  /* 0x0000000d000b7c82 */ /* 0x000fe20008000000 */
[----:B------:R-:W-:Y:S01]  /*0520*/  UMOV UR13, 0x400 ;  /* 0x00000400000d7882 */ /* 0x000fe20000000000 */
[----:B------:R-:W-:Y:S01]  /*0530*/  MOV R136, RZ ;  /* 0x000000ff00887202 */ /* 0x000fe20000000f00 */
[----:B------:R-:W2:Y:S01]  /*0540*/  LDCU UR6, c[0x0][0x394] ;  /* 0x00007280ff0677ac */ /* 0x000ea20008000800 */
[----:B------:R-:W-:Y:S01]  /*0550*/  MOV R138, RZ ;  /* 0x000000ff008a7202 */ /* 0x000fe20000000f00 */
        /* <DEDUP_REMOVED lines=8> */
.L_x_6537:
[----:B------:R-:W0:Y:S01]  /*05e0*/  LDCU UR18, c[0x0][0x388] ;  /* 0x00007100ff1277ac */ /* 0x000e220008000800 */
[----:B------:R-:W-:Y:S02]  /*05f0*/  SHF.L.U32 R2, R134, 0x4, RZ ;  /* 0x0000000486027819 */ /* 0x000fe400000006ff */
[----:B------:R-:W-:Y:S01]  /*0600*/  MOV R3, UR11 ;  /* 0x0000000b00037c02 */ /* 0x000fe20008000f00 */
[----:B------:R-:W-:Y:S01]  /*0610*/  ULEA UR17, UR6, 0xfffffc00, 0xa ;  /* 0xfffffc0006117891 */ /* 0x000fe2000f8e50ff */
[----:B------:R-:W-:Y:S02]  /*0620*/  LOP3.LUT R31, R2, 0x3e00, RZ, 0xc0, !PT ;  /* 0x00003e00021f7812 */ /* 0x000fe400078ec0ff */
[----:B------:R-:W-:Y:S02]  /*0630*/  MOV R2, UR7 ;  /* 0x0000000700027c02 */ /* 0x000fe40008000f00 */
[----:B------:R-:W-:Y:S02]  /*0640*/  LOP3.LUT R30, R31, 0x1f, R134, 0xf8, !PT ;  /* 0x0000001f1f1e7812 */ /* 0x000fe400078ef886 */
[----:B------:R-:W-:Y:S01]  /*0650*/  PRMT R13, RZ, 0x7610, R13 ;  /* 0x00007610ff0d7816 */ /* 0x000fe2000000000d */
[----:B------:R-:W-:Y:S01]  /*0660*/  IMAD.WIDE.U32 R4, R0, 0x2, R2 ;  /* 0x0000000200047825 */ /* 0x000fe200078e0002 */
[----:B------:R-:W-:-:S02]  /*0670*/  LOP3.LUT R25, R30, 0x20, RZ, 0xfc, !PT ;  /* 0x000000201e197812 */ /* 0x000fc400078efcff */
[C---:B------:R-:W-:Y:S02]  /*0680*/  SHF.L.U32 R2, R30.reuse, 0x1, RZ ;  /* 0x000000011e027819 */ /* 0x040fe400000006ff */
[C---:B------:R-:W-:Y:S01]  /*0690*/  LOP3.LUT R3, R30.reuse, 0x60, RZ, 0xfc, !PT ;  /* 0x000000601e037812 */ /* 0x040fe200078efcff */
[----:B0-----:R-:W-:Y:S01]  /*06a0*/  UIADD3 UR17, UPT, UPT, -UR17, UR18, URZ ;  /* 0x0000001211117290 */ /* 0x001fe2000fffe1ff */
[C---:B------:R-:W-:Y:S02]  /*06b0*/  LOP3.LUT R12, R30.reuse, 0xe0, RZ, 0xfc, !PT ;  /* 0x000000e01e0c7812 */ /* 0x040fe400078efcff */
[----:B------:R-:W-:Y:S02]  /*06c0*/  LOP3.LUT R6, R30, 0x80, RZ, 0xfc, !PT ;  /* 0x000000801e067812 */ /* 0x000fe400078efcff */
[----:B------:R-:W-:Y:S02]  /*06d0*/  PRMT R16, RZ, 0x7610, R16 ;  /* 0x00007610ff107816 */ /* 0x000fe40000000010 */
[----:B------:R-:W-:-:S02]  /*06e0*/  ISETP.GE.AND P1, PT, R0, UR17, PT ;  /* 0x0000001100007c0c */ /* 0x000fc4000bf26270 */
[----:B------:R-:W-:Y:S02]  /*06f0*/  ISETP.GE.AND P0, PT, R25, UR17, PT ;  /* 0x0000001119007c0c */ /* 0x000fe4000bf06270 */
[----:B------:R-:W-:Y:S02]  /*0700*/  P2R R52, PR, RZ, 0x2 ;  /* 0x00000002ff347803 */ /* 0x000fe40000000000 */
[----:B------:R-:W-:Y:S02]  /*0710*/  P2R R53, PR, RZ, 0x1 ;  /* 0x00000001ff357803 */ /* 0x000fe40000000000 */
[C---:B------:R-:W-:Y:S02]  /*0720*/  IADD3 R20, P1, PT, R2.reuse, UR12, RZ ;  /* 0x0000000c02147c10 */ /* 0x040fe4000ff3e0ff */
[----:B------:R-:W-:Y:S02]  /*0730*/  IADD3 R2, P0, PT, R2, UR15, RZ ;  /* 0x0000000f02027c10 */ /* 0x000fe4000ff1e0ff */
[----:B------:R-:W-:-:S02]  /*0740*/  LOP3.LUT R0, R30, 0x40, RZ, 0xfc, !PT ;  /* 0x000000401e007812 */ /* 0x000fc400078efcff */
[----:B------:R-:W-:Y:S02]  /*0750*/  ISETP.GE.AND P5, PT, R3, UR17, PT ;  /* 0x0000001103007c0c */ /* 0x000fe4000bfa6270 */
[----:B------:R-:W-:Y:S02]  /*0760*/  IADD3.X R3, PT, PT, RZ, UR16, RZ, P0, !PT ;  /* 0x00000010ff037c10 */ /* 0x000fe400087fe4ff */
[----:B------:R-:W-:Y:S02]  /*0770*/  IADD3.X R21, PT, PT, RZ, UR14, RZ, P1, !PT ;  /* 0x0000000eff157c10 */ /* 0x000fe40008ffe4ff */
[----:B------:R-:W-:Y:S01]  /*0780*/  ISETP.GE.AND P0, PT, R12, UR17, PT ;  /* 0x000000110c007c0c */ /* 0x000fe2000bf06270 */
[----:B------:R-:W-:Y:S01]  /*0790*/  BAR.SYNC.DEFER_BLOCKING 0x0 ;  /* 0x0000000000007b1d */ /* 0x000fe20000010000 */
[----:B------:R-:W-:Y:S02]  /*07a0*/  ISETP.NE.AND P1, PT, R52, RZ, PT ;  /* 0x000000ff3400720c */ /* 0x000fe40003f25270 */
[----:B------:R-:W-:-:S02]  /*07b0*/  ISETP.GE.AND P6, PT, R0, UR17, PT ;  /* 0x0000001100007c0c */ /* 0x000fc4000bfc6270 */
[C---:B------:R-:W-:Y:S02]  /*07c0*/  LOP3.LUT R0, R30.reuse, 0xa0, RZ, 0xfc, !PT ;  /* 0x000000a01e007812 */ /* 0x040fe400078efcff */
[----:B------:R-:W-:Y:S02]  /*07d0*/  LOP3.LUT R14, R30, 0x100, RZ, 0xfc, !PT ;  /* 0x000001001e0e7812 */ /* 0x000fe400078efcff */
[----:B------:R-:W-:Y:S02]  /*07e0*/  ISETP.GE.AND P3, PT, R0, UR17, PT ;  /* 0x0000001100007c0c */ /* 0x000fe4000bf66270 */
[----:B------:R-:W-:Y:S02]  /*07f0*/  PRMT R0, RZ, 0x7610, R0 ;  /* 0x00007610ff007816 */ /* 0x000fe40000000000 */
[----:B------:R-:W-:Y:S02]  /*0800*/  ISETP.GE.AND P4, PT, R6, UR17, PT ;  /* 0x0000001106007c0c */ /* 0x000fe4000bf86270 */
[----:B------:R-:W-:-:S02]  /*0810*/  LOP3.LUT R6, R30, 0xc0, RZ, 0xfc, !PT ;  /* 0x000000c01e067812 */ /* 0x000fc400078efcff */
[----:B------:R-:W-:Y:S02]  /*0820*/  P2R R59, PR, RZ, 0x1 ;  /* 0x00000001ff3b7803 */ /* 0x000fe40000000000 */
[----:B------:R-:W-:Y:S02]  /*0830*/  ISETP.GE.AND P2, PT, R6, UR17, PT ;  /* 0x0000001106007c0c */ /* 0x000fe4000bf46270 */
[----:B------:R-:W-:Y:S02]  /*0840*/  PRMT R7, RZ, 0x7610, R7 ;  /* 0x00007610ff077816 */ /* 0x000fe40000000007 */
[----:B------:R-:W-:Y:S01]  /*0850*/  PRMT R10, RZ, 0x7610, R10 ;  /* 0x00007610ff0a7816 */ /* 0x000fe2000000000a */
[----:B------:R-:W2:Y:S01]  /*0860*/  @!P0 LDG.E.U16 R13, desc[UR22][R4.64+0x1c0] ;  /* 0x0001c016040d8981 */ /* 0x000ea2000c1e1500 */
[----:B------:R-:W-:Y:S02]  /*0870*/  ISETP.GE.AND P0, PT, R14, UR17, PT ;  /* 0x000000110e007c0c */ /* 0x000fe4000bf06270 */
[----:B------:R-:W-:Y:S01]  /*0880*/  PRMT R11, RZ, 0x7610, R11 ;  /* 0x00007610ff0b7816 */ /* 0x000fe2000000000b */
[----:B------:R-:W3:Y:S01]  /*0890*/  @!P1 LDG.E.U16 R0, desc[UR22][R4.64] ;  /* 0x0000001604009981 */ /* 0x000ee2000c1e1500 */
[----:B------:R-:W-:-:S02]  /*08a0*/  ISETP.GE.AND P1, PT, R25, UR17, PT ;  /* 0x0000001119007c0c */ /* 0x000fc4000bf26270 */
[C---:B------:R-:W-:Y:S01]  /*08b0*/  LOP3.LUT R15, R30.reuse, 0x120, RZ, 0xfc, !PT ;  /* 0x000001201e0f7812 */ /* 0x040fe200078efcff */
[----:B------:R-:W4:Y:S01]  /*08c0*/  @!P2 LDG.E.U16 R10, desc[UR22][R4.64+0x180] ;  /* 0x00018016040aa981 */ /* 0x000f22000c1e1500 */
[----:B------:R-:W-:Y:S02]  /*08d0*/  PRMT R8, RZ, 0x7610, R8 ;  /* 0x00007610ff087816 */ /* 0x000fe40000000008 */
[C---:B------:R-:W-:Y:S01]  /*08e0*/  LOP3.LUT R18, R30.reuse, 0x140, RZ, 0xfc, !PT ;  /* 0x000001401e127812 */ /* 0x040fe200078efcff */
[----:B------:R-:W2:Y:S01]  /*08f0*/  @!P3 LDG.E.U16 R11, desc[UR22][R4.64+0x140] ;  /* 0x00014016040bb981 */ /* 0x000ea2000c1e1500 */
[----:B------:R-:W-:Y:S02]  /*0900*/  PRMT R9, RZ, 0x7610, R9 ;  /* 0x00007610ff097816 */ /* 0x000fe40000000009 */
[----:B------:R-:W-:Y:S01]  /*0910*/  LOP3.LUT R19, R30, 0x160, RZ, 0xfc, !PT ;  /* 0x000001601e137812 */ /* 0x000fe200078efcff */
[----:B------:R-:W4:Y:S01]  /*0920*/  @!P0 LDG.E.U16 R16, desc[UR22][R4.64+0x200] ;  /* 0x0002001604108981 */ /* 0x000f22000c1e1500 */
[----:B------:R-:W-:-:S02]  /*0930*/  PRMT R6, RZ, 0x7610, R6 ;  /* 0x00007610ff067816 */ /* 0x000fc40000000006 */
[C---:B------:R-:W-:Y:S01]  /*0940*/  LOP3.LUT R24, R30.reuse, 0x180, RZ, 0xfc, !PT ;  /* 0x000001801e187812 */ /* 0x040fe200078efcff */
[----:B------:R-:W2:Y:S01]  /*0950*/  @!P1 LDG.E.U16 R7, desc[UR22][R4.64+0x40] ;  /* 0x0000401604079981 */ /* 0x000ea2000c1e1500 */
[----:B------:R-:W-:Y:S02]  /*0960*/  P2R R60, PR, RZ, 0x1 ;  /* 0x00000001ff3c7803 */ /* 0x000fe40000000000 */
[C---:B------:R-:W-:Y:S01]  /*0970*/  LOP3.LUT R25, R30.reuse, 0x1a0, RZ, 0xfc, !PT ;  /* 0x000001a01e197812 */ /* 0x040fe200078efcff */
[----:B------:R-:W4:Y:S01]  /*0980*/  @!P4 LDG.E.U16 R8, desc[UR22][R4.64+0x100] ;  /* 0x000100160408c981 */ /* 0x000f22000c1e1500 */
[----:B------:R-:W-:Y:S02]  /*0990*/  ISETP.GE.AND P0, PT, R15, UR17, PT ;  /* 0x000000110f007c0c */ /* 0x000fe4000bf06270 */
[----:B------:R-:W-:Y:S01]  /*09a0*/  P2R R58, PR, RZ, 0x4 ;  /* 0x00000004ff3a7803 */ /* 0x000fe20000000000 */
[----:B------:R-:W4:Y:S01]  /*09b0*/  @!P5 LDG.E.U16 R9, desc[UR22][R4.64+0xc0] ;  /* 0x0000c0160409d981 */ /* 0x000f22000c1e1500 */
[----:B------:R-:W-:-:S02]  /*09c0*/  LOP3.LUT R28, R30, 0x1c0, RZ, 0xfc, !PT ;  /* 0x000001c01e1c7812 */ /* 0x000fc400078efcff */
[----:B------:R-:W-:Y:S01]  /*09d0*/  ISETP.GE.AND P1, PT, R18, UR17, PT ;  /* 0x0000001112007c0c */ /* 0x000fe2000bf26270 */
[----:B------:R-:W4:Y:S01]  /*09e0*/  @!P6 LDG.E.U16 R6, desc[UR22][R4.64+0x80] ;  /* 0x000080160406e981 */ /* 0x000f22000c1e1500 */
[----:B------:R-:W-:Y:S02]  /*09f0*/  P2R R57, PR, RZ, 0x8 ;  /* 0x00000008ff397803 */ /* 0x000fe40000000000 */
[----:B------:R-:W-:Y:S02]  /*0a00*/  LOP3.LUT R30, R30, 0x1e0, RZ, 0xfc, !PT ;  /* 0x000001e01e1e7812 */ /* 0x000fe400078efcff */
[----:B------:R-:W-:Y:S02]  /*0a10*/  ISETP.GE.AND P2, PT, R19, UR17, PT ;  /* 0x0000001113007c0c */ /* 0x000fe4000bf46270 */
[----:B------:R-:W-:Y:S02]  /*0a20*/  P2R R56, PR, RZ, 0x10 ;  /* 0x00000010ff387803 */ /* 0x000fe40000000000 */
        /* <DEDUP_REMOVED lines=95> */
[----:B---3--:R0:W-:Y:S04]  /*1020*/  STS.U16 [R129], R0 ;  /* 0x0000000081007388 */ /* 0x0081e80000000400 */
[----:B--2---:R1:W-:Y:S04]  /*1030*/  STS.U16 [R128+0x40], R7 ;  /* 0x0000400780007388 */ /* 0x0043e80000000400 */
[----:B----4-:R-:W-:Y:S04]  /*1040*/  STS.U16 [R127+0x80], R6 ;  /* 0x000080067f007388 */ /* 0x010fe80000000400 */
        /* <DEDUP_REMOVED lines=90> */
[----:B------:R-:W-:Y:S04]  /*15f0*/  STS.U16 [R129], R0 ;  /* 0x0000000081007388 */ /* 0x000fe80000000400 */
[----:B------:R-:W-:Y:S04]  /*1600*/  STS.U16 [R128+0x40], R7 ;  /* 0x0000400780007388 */ /* 0x000fe80000000400 */
[----:B--2---:R-:W-:Y:S04]  /*1610*/  STS.U16 [R127+0x80], R4 ;  /* 0x000080047f007388 */ /* 0x004fe80000000400 */
[----:B------:R-:W-:Y:S04]  /*1620*/  STS.U16 [R126+0xc0], R9 ;  /* 0x0000c0097e007388 */ /* 0x000fe80000000400 */
[----:B---3--:R0:W-:Y:S04]  /*1630*/  STS.U16 [R125+0x100], R6 ;  /* 0x000100067d007388 */ /* 0x0081e80000000400 */
[----:B------:R-:W-:Y:S04]  /*1640*/  STS.U16 [R124+0x140], R11 ;  /* 0x0001400b7c007388 */ /* 0x000fe80000000400 */
        /* <DEDUP_REMOVED lines=9> */
[----:B------:R4:W-:Y:S01]  /*16e0*/  STS.U16 [R113+0x3c0], R16 ;  /* 0x0003c01071007388 */ /* 0x0009e20000000400 */
[----:B------:R-:W-:-:S03]  /*16f0*/  NOP ;  /* 0x0000000000007918 */ /* 0x000fc60000000000 */
[----:B------:R-:W4:Y:S04]  /*1700*/  LDS.U16 R23, [R111] ;  /* 0x000000006f177984 */ /* 0x000f280000000400 */
[----:B------:R-:W4:Y:S04]  /*1710*/  LDS.U16 R24, [R111+0x2] ;  /* 0x000002006f187984 */ /* 0x000f280000000400 */
[----:B------:R-:W4:Y:S04]  /*1720*/  LDS.U16 R25, [R111+0x4] ;  /* 0x000004006f197984 */ /* 0x000f280000000400 */
[----:B------:R-:W4:Y:S04]  /*1730*/  LDS.U16 R26, [R111+0x6] ;  /* 0x000006006f1a7984 */ /* 0x000f280000000400 */
[----:B------:R-:W-:Y:S04]  /*1740*/  LDS.U16 R27, [R111+0x8] ;  /* 0x000008006f1b7984 */ /* 0x000fe80000000400 */
[----:B------:R-:W4:Y:S04]  /*1750*/  LDS.U16 R28, [R111+0xa] ;  /* 0x00000a006f1c7984 */ /* 0x000f280000000400 */
[----:B------:R-:W4:Y:S04]  /*1760*/  LDS.U16 R29, [R111+0xc] ;  /* 0x00000c006f1d7984 */ /* 0x000f280000000400 */
[----:B------:R-:W1:Y:S04]  /*1770*/  LDS.U16 R30, [R111+0xe] ;  /* 0x00000e006f1e7984 */ /* 0x000e680000000400 */
[----:B------:R-:W2:Y:S04]  /*1780*/  LDS.U16 R31, [R111+0x10] ;  /* 0x000010006f1f7984 */ /* 0x000ea80000000400 */
[----:B------:R-:W2:Y:S04]  /*1790*/  LDS.U16 R32, [R111+0x12] ;  /* 0x000012006f207984 */ /* 0x000ea80000000400 */
[----:B------:R-:W2:Y:S04]  /*17a0*/  LDS.U16 R33, [R111+0x14] ;  /* 0x000014006f217984 */ /* 0x000ea80000000400 */
[----:B------:R-:W2:Y:S04]  /*17b0*/  LDS.U16 R34, [R111+0x16] ;  /* 0x000016006f227984 */ /* 0x000ea80000000400 */
[----:B------:R-:W2:Y:S04]  /*17c0*/  LDS.U16 R19, [R111+0x18] ;  /* 0x000018006f137984 */ /* 0x000ea80000000400 */
[----:B------:R-:W2:Y:S04]  /*17d0*/  LDS.U16 R5, [R111+0x1a] ;  /* 0x00001a006f057984 */ /* 0x000ea80000000400 */
[----:B------:R-:W2:Y:S04]  /*17e0*/  LDS.U16 R4, [R111+0x1c] ;  /* 0x00001c006f047984 */ /* 0x000ea80000000400 */
[----:B------:R-:W3:Y:S01]  /*17f0*/  LDS.U16 R0, [R111+0x1e] ;  /* 0x00001e006f007984 */ /* 0x000ee20000000400 */
[----:B0-----:R-:W-:Y:S01]  /*1800*/  PRMT R6, RZ, 0x7610, R6 ;  /* 0x00007610ff067816 */ /* 0x001fe20000000006 */
[----:B------:R-:W-:Y:S01]  /*1810*/  BAR.SYNC.DEFER_BLOCKING 0x0 ;  /* 0x0000000000007b1d */ /* 0x000fe20000010000 */
[----:B------:R-:W-:-:S05]  /*1820*/  PRMT R7, RZ, 0x7610, R7 ;  /* 0x00007610ff077816 */ /* 0x000fca0000000007 */
[----:B------:R-:W4:Y:S01]  /*1830*/  @!P0 LDG.E.U16 R6, desc[UR22][R2.64] ;  /* 0x0000001602068981 */ /* 0x000f22000c1e1500 */
[----:B------:R-:W-:Y:S02]  /*1840*/  ISETP.NE.AND P0, PT, R18, RZ, PT ;  /* 0x000000ff1200720c */ /* 0x000fe40003f05270 */
[----:B-1----:R-:W-:-:S11]  /*1850*/  PRMT R8, RZ, 0x7610, R8 ;  /* 0x00007610ff087816 */ /* 0x002fd60000000008 */
        /* <DEDUP_REMOVED lines=37> */
[----:B-----5:R-:W-:Y:S01]  /*1ab0*/  FADD.FTZ R100, R100, R133 ;  /* 0x0000008564647221 */ /* 0x020fe20000010000 */
[----:B------:R-:W-:-:S04]  /*1ac0*/  HADD2.F32 R24, -RZ, R24.H0_H0 ;  /* 0x20000018ff187230 */ /* 0x000fc80000004100 */
[----:B------:R-:W-:Y:S01]  /*1ad0*/  FSETP.GTU.FTZ.AND P0, PT, R100, 20, PT ;  /* 0x41a000006400780b */ /* 0x000fe20003f1c000 */
[----:B------:R-:W-:Y:S02]  /*1ae0*/  HADD2.F32 R98, -RZ, R25.H0_H0 ;  /* 0x20000019ff627230 */ /* 0x000fe40000004100 */
[----:B------:R-:W-:Y:S02]  /*1af0*/  HADD2.F32 R26, -RZ, R26.H0_H0 ;  /* 0x2000001aff1a7230 */ /* 0x000fe40000004100 */
[----:B------:R-:W-:Y:S02]  /*1b00*/  HADD2.F32 R28, -RZ, R28.H0_H0 ;  /* 0x2000001cff1c7230 */ /* 0x000fe40000004100 */
[--C-:B------:R-:W-:Y:S01]  /*1b10*/  FADD.FTZ R99, R24, R133.reuse ;  /* 0x0000008518637221 */ /* 0x100fe20000010000 */
[--C-:B------:R-:W-:Y:S01]  /*1b20*/  FADD.FTZ R98, R98, R133.reuse ;  /* 0x0000008562627221 */ /* 0x100fe20000010000 */
[----:B------:R-:W-:Y:S01]  /*1b30*/  FADD.FTZ R97, R26, R133 ;  /* 0x000000851a617221 */ /* 0x000fe20000010000 */
[----:B------:R-:W-:-:S02]  /*1b40*/  HADD2.F32 R24, -RZ, R29.H0_H0 ;  /* 0x2000001dff187230 */ /* 0x000fc40000004100 */
[----:B------:R-:W-:Y:S01]  /*1b50*/  FADD.FTZ R96, R28, R133 ;  /* 0x000000851c607221 */ /* 0x000fe20000010000 */
[----:B------:R-:W-:Y:S01]  /*1b60*/  BSSY.RECONVERGENT B0, `(.L_x_6470) ;  /* 0x0000052000007945 */ /* 0x000fe20003800200 */
[----:B------:R-:W-:Y:S02]  /*1b70*/  HFMA2 R101, -RZ, RZ, 0, 0 ;  /* 0x00000000ff657431 */ /* 0x000fe400000001ff */
[----:B------:R-:W-:Y:S01]  /*1b80*/  HFMA2 R90, -RZ, RZ, 0, 0 ;  /* 0x00000000ff5a7431 */ /* 0x000fe200000001ff */
[----:B------:R-:W-:Y:S02]  /*1b90*/  PRMT R110, RZ, 0x7610, R110 ;  /* 0x00007610ff6e7816 */ /* 0x000fe4000000006e */
[----:B------:R-:W-:Y:S02]  /*1ba0*/  CS2R R108, SRZ ;  /* 0x00000000006c7805 */ /* 0x000fe4000001ff00 */
[----:B------:R-:W-:Y:S02]  /*1bb0*/  CS2R R106, SRZ ;  /* 0x00000000006a7805 */ /* 0x000fe4000001ff00 */
[----:B------:R-:W-:-:S02]  /*1bc0*/  CS2R R104, SRZ ;  /* 0x0000000000687805 */ /* 0x000fc4000001ff00 */
[----:B------:R-:W-:Y:S02]  /*1bd0*/  CS2R R102, SRZ ;  /* 0x0000000000667805 */ /* 0x000fe4000001ff00 */
[----:B------:R-:W-:Y:S02]  /*1be0*/  FSETP.GTU.FTZ.AND P1, PT, R99, 20, PT ;  /* 0x41a000006300780b */ /* 0x000fe40003f3c000 */
[----:B------:R-:W-:Y:S02]  /*1bf0*/  CS2R R92, SRZ ;  /* 0x00000000005c7805 */ /* 0x000fe4000001ff00 */
[----:B------:R-:W-:Y:S01]  /*1c00*/  FSETP.GTU.FTZ.AND P2, PT, R98, 20, PT ;  /* 0x41a000006200780b */ /* 0x000fe20003f5c000 */
[----:B------:R-:W-:Y:S01]  /*1c10*/  FADD.FTZ R91, R24, R133 ;  /* 0x00000085185b7221 */ /* 0x000fe20000010000 */
[----:B------:R-:W-:Y:S02]  /*1c20*/  FSETP.GTU.FTZ.AND P3, PT, R97, 20, PT ;  /* 0x41a000006100780b */ /* 0x000fe40003f7c000 */
[----:B------:R-:W-:-:S02]  /*1c30*/  FSETP.GTU.FTZ.AND P5, PT, R96, 20, PT ;  /* 0x41a000006000780b */ /* 0x000fc40003fbc000 */
[----:B------:R-:W-:Y:S01]  /*1c40*/  MOV R94, RZ ;  /* 0x000000ff005e7202 */ /* 0x000fe20000000f00 */
        /* <DEDUP_REMOVED lines=8> */
[----:B------:R-:W-:Y:S04]  /*1cd0*/  STS.U16 [R121+0x200], R14 ;  /* 0x0002000e79007388 */ /* 0x000fe80000000400 */
        /* <DEDUP_REMOVED lines=24> */
[----:B0-----:R-:W-:-:S05]  /*1e60*/  HADD2.F32 R36, -RZ, R27.H0_H0 ;  /* 0x2000001bff247230 */ /* 0x001fca0000004100 */
[----:B------:R-:W-:-:S05]  /*1e70*/  FADD.FTZ R95, R36, R133 ;  /* 0x00000085245f7221 */ /* 0x000fca0000010000 */
[----:B------:R-:W-:Y:S01]  /*1e80*/  FSETP.GTU.FTZ.AND P4, PT, R95, 20, PT ;  /* 0x41a000005f00780b */ /* 0x000fe20003f9c000 */
[----:B--234-:R-:W-:-:S12]  /*1e90*/  @P0 BRA `(.L_x_6471) ;  /* 0x0000000000780947 */ /* 0x01cfd80003800000 */
        /* <DEDUP_REMOVED lines=30> */
.L_x_6471:
[----:B------:R-:W-:Y:S05]  /*2080*/  BSYNC.RECONVERGENT B0 ;  /* 0x0000000000007941 */ /* 0x000fea0003800200 */
.L_x_6470:
[----:B------:R-:W-:Y:S01]  /*2090*/  HADD2.F32 R30, -RZ, R30.H0_H0 ;  /* 0x2000001eff1e7230 */ /* 0x000fe20000004100 */
[----:B------:R-:W-:Y:S01]  /*20a0*/  BSSY.RECONVERGENT B0, `(.L_x_6472) ;  /* 0x0000025000007945 */ /* 0x000fe20003800200 */
[----:B------:R-:W-:Y:S02]  /*20b0*/  FSETP.GTU.FTZ.AND P0, PT, R91, 20, PT ;  /* 0x41a000005b00780b */ /* 0x000fe40003f1c000 */
[----:B------:R-:W-:Y:S02]  /*20c0*/  CS2R R88, SRZ ;  /* 0x0000000000587805 */ /* 0x000fe4000001ff00 */
[----:B------:R-:W-:Y:S01]  /*20d0*/  MOV R87, RZ ;  /* 0x000000ff00577202 */ /* 0x000fe20000000f00 */
[----:B------:R-:W-:Y:S02]  /*20e0*/  HADD2.F32 R85, -RZ, R85.H0_H0 ;  /* 0x20000055ff557230 */ /* 0x000fe40000004100 */
[----:B------:R-:W-:Y:S01]  /*20f0*/  FADD.FTZ R86, R30, R133 ;  /* 0x000000851e567221 */ /* 0x000fe20000010000 */
        /* <DEDUP_REMOVED lines=31> */
.L_x_6473:
[----:B------:R-:W-:Y:S05]  /*22f0*/  BSYNC.RECONVERGENT B0 ;  /* 0x0000000000007941 */ /* 0x000fea0003800200 */
.L_x_6472:
[----:B------:R-:W-:Y:S01]  /*2300*/  HADD2.F32 R24, -RZ, R31.H0_H0 ;  /* 0x2000001fff187230 */ /* 0x000fe20000004100 */
[----:B------:R-:W-:Y:S01]  /*2310*/  BSSY.RECONVERGENT B0, `(.L_x_6474) ;  /* 0x0000026000007945 */ /* 0x000fe20003800200 */
[----:B------:R-:W-:Y:S01]  /*2320*/  FSETP.GTU.FTZ.AND P1, PT, R86, 20, PT ;  /* 0x41a000005600780b */ /* 0x000fe20003f3c000 */
[----:B------:R-:W-:Y:S02]  /*2330*/  HADD2.F32 R84, -RZ, R84.H0_H0 ;  /* 0x20000054ff547230 */ /* 0x000fe40000004100 */
[----:B------:R-:W-:Y:S02]  /*2340*/  HADD2.F32 R83, -RZ, R83.H0_H0 ;  /* 0x20000053ff537230 */ /* 0x000fe40000004100 */
[----:B------:R-:W-:Y:S01]  /*2350*/  FADD.FTZ R81, R24, R133 ;  /* 0x0000008518517221 */ /* 0x000fe20000010000 */
        /* <DEDUP_REMOVED lines=33> */
.L_x_6475:
[----:B------:R-:W-:Y:S05]  /*2570*/  BSYNC.RECONVERGENT B0 ;  /* 0x0000000000007941 */ /* 0x000fea0003800200 */
.L_x_6474:
        /* <DEDUP_REMOVED lines=39> */
.L_x_6477:
[----:B------:R-:W-:Y:S05]  /*27f0*/  BSYNC.RECONVERGENT B0 ;  /* 0x0000000000007941 */ /* 0x000fea0003800200 */
.L_x_6476:
        /* <DEDUP_REMOVED lines=39> */
.L_x_6479:
[----:B------:R-:W-:Y:S05]  /*2a70*/  BSYNC.RECONVERGENT B0 ;  /* 0x0000000000007941 */ /* 0x000fea0003800200 */
.L_x_6478:
[----:B------:R-:W-:Y:S01]  /*2a80*/  BSSY.RECONVERGENT B0, `(.L_x_6480) ;  /* 0x0000027000007945 */ /* 0x000fe20003800200 */
[----:B------:R-:W-:Y:S01]  /*2a90*/  HADD2.F32 R68, -RZ, R19.H0_H0 ;  /* 0x20000013ff447230 */ /* 0x000fe20000004100 */
[----:B------:R-:W-:Y:S01]  /*2aa0*/  FSETP.GTU.FTZ.AND P4, PT, R72, 20, PT ;  /* 0x41a000004800780b */ /* 0x000fe20003f9c000 */
[----:B------:R-:W-:Y:S02]  /*2ab0*/  HADD2.F32 R69, -RZ, R69.H0_H0 ;  /* 0x20000045ff457230 */ /* 0x000fe40000004100 */
[----:B------:R-:W-:Y:S01]  /*2ac0*/  FADD.FTZ R70, R34, R133 ;  /* 0x0000008522467221 */ /* 0x000fe20000010000 */
        /* <DEDUP_REMOVED lines=34> */
.L_x_6481:
[----:B------:R-:W-:Y:S05]  /*2cf0*/  BSYNC.RECONVERGENT B0 ;  /* 0x0000000000007941 */ /* 0x000fea0003800200 */
.L_x_6480:
[----:B------:R-:W-:Y:S02]  /*2d00*/  HADD2.F32 R18, -RZ, R18.H0_H0 ;  /* 0x20000012ff127230 */ /* 0x000fe40000004100 */
[----:B------:R-:W-:Y:S01]  /*2d10*/  FFMA.FTZ R23, R19, R85, R138 ;  /* 0x0000005513177223 */ /* 0x000fe2000001008a */
[----:B------:R-:W-:Y:S01]  /*2d20*/  BSSY.RECONVERGENT B0, `(.L_x_6482) ;  /* 0x0000025000007945 */ /* 0x000fe20003800200 */
[----:B------:R-:W-:Y:S01]  /*2d30*/  FSETP.GTU.FTZ.AND P5, PT, R70, 20, PT ;  /* 0x41a000004600780b */ /* 0x000fe20003fbc000 */
[----:B------:R-:W-:Y:S02]  /*2d40*/  HADD2.F32 R66, -RZ, R5.H0_H0 ;  /* 0x20000005ff427230 */ /* 0x000fe40000004100 */
[----:B------:R-:W-:Y:S01]  /*2d50*/  FADD.FTZ R68, R68, R133 ;  /* 0x0000008544447221 */ /* 0x000fe20000010000 */
        /* <DEDUP_REMOVED lines=33> */
.L_x_6483:
[----:B------:R-:W-:Y:S05]  /*2f70*/  BSYNC.RECONVERGENT B0 ;  /* 0x0000000000007941 */ /* 0x000fea0003800200 */
.L_x_6482:
        /* <DEDUP_REMOVED lines=39> */
.L_x_6485:
[----:B------:R-:W-:Y:S05]  /*31f0*/  BSYNC.RECONVERGENT B0 ;  /* 0x0000000000007941 */ /* 0x000fea0003800200 */
.L_x_6484:
[----:B------:R-:W-:Y:S02]  /*3200*/  HADD2.F32 R14, -RZ, R14.H0_H0 ;  /* 0x2000000eff0e7230 */ /* 0x000fe40000004100 */
[----:B------:R-:W-:Y:S01]  /*3210*/  FFMA.FTZ R5, R15, R80, R24 ;  /* 0x000000500f057223 */ /* 0x000fe20000010018 */
[----:B------:R-:W-:Y:S01]  /*3220*/  BSSY.RECONVERGENT B0, `(.L_x_6486) ;  /* 0x0000025000007945 */ /* 0x000fe20003800200 */
[----:B------:R-:W-:Y:S01]  /*3230*/  FSETP.GTU.FTZ.AND P1, PT, R66, 20, PT ;  /* 0x41a000004200780b */ /* 0x000fe20003f3c000 */
[----:B------:R-:W-:Y:S02]  /*3240*/  HADD2.F32 R62, -RZ, R0.H0_H0 ;  /* 0x20000000ff3e7230 */ /* 0x000fe40000004100 */
[----:B------:R-:W-:Y:S01]  /*3250*/  FADD.FTZ R64, R64, R133 ;  /* 0x0000008540407221 */ /* 0x000fe20000010000 */
[----:B-1----:R-:W-:Y:S02]  /*3260*/  HADD2.F32 R13, -RZ, R13.H0_H0 ;  /* 0x2000000dff0d7230 */ /* 0x002fe40000004100 */
        /* <DEDUP_REMOVED lines=32> */
.L_x_6487:
[----:B------:R-:W-:Y:S05]  /*3470*/  BSYNC.RECONVERGENT B0 ;  /* 0x0000000000007941 */ /* 0x000fea0003800200 */
.L_x_6486:
        /* <DEDUP_REMOVED lines=39> */
.L_x_6489:
[----:B------:R-:W-:Y:S05]  /*36f0*/  BSYNC.RECONVERGENT B0 ;  /* 0x0000000000007941 */ /* 0x000fea0003800200 */
.L_x_6488:
[----:B------:R-:W-:Y:S02]  /*3700*/  HADD2.F32 R10, -RZ, R10.H0_H0 ;  /* 0x2000000aff0a7230 */ /* 0x000fe40000004100 */
[----:B------:R-:W-:Y:S01]  /*3710*/  FFMA.FTZ R5, R11, R76, R22 ;  /* 0x0000004c0b057223 */ /* 0x000fe20000010016 */
[----:B------:R-:W-:Y:S01]  /*3720*/  HADD2.F32 R36, -RZ, R9.H0_H0 ;  /* 0x20000009ff247230 */ /* 0x000fe20000004100 */
[----:B------:R-:W-:Y:S01]  /*3730*/  BSSY.RECONVERGENT B0, `(.L_x_6490) ;  /* 0x0000029000007945 */ /* 0x000fe20003800200 */
[----:B------:R-:W-:Y:S01]  /*3740*/  FSETP.GTU.FTZ.AND P3, PT, R62, 20, PT ;  /* 0x41a000003e00780b */ /* 0x000fe20003f7c000 */
[----:B------:R-:W-:Y:S01]  /*3750*/  FFMA.FTZ R5, R10, R74, R5 ;  /* 0x0000004a0a057223 */ /* 0x000fe20000010005 */
[----:B------:R-:W-:Y:S02]  /*3760*/  HADD2.F32 R8, -RZ, R8.H0_H0 ;  /* 0x20000008ff087230 */ /* 0x000fe40000004100 */
[----:B------:R-:W-:Y:S01]  /*3770*/  FMUL.FTZ R61, R19, R135 ;  /* 0x00000087133d7220 */ /* 0x000fe20000410000 */
[----:B------:R-:W-:-:S02]  /*3780*/  HADD2.F32 R34, -RZ, R7.H0_H0 ;  /* 0x20000007ff227230 */ /* 0x000fc40000004100 */
[----:B------:R-:W-:Y:S01]  /*3790*/  FFMA.FTZ R5, R36, R73, R5 ;  /* 0x0000004924057223 */ /* 0x000fe20000010005 */
        /* <DEDUP_REMOVED lines=34> */
.L_x_6491:
[----:B------:R-:W-:Y:S05]  /*39c0*/  BSYNC.RECONVERGENT B0 ;  /* 0x0000000000007941 */ /* 0x000fea0003800200 */
.L_x_6490:
        /* <DEDUP_REMOVED lines=32> */
.L_x_6493:
[----:B------:R-:W-:Y:S05]  /*3bd0*/  BSYNC.RECONVERGENT B0 ;  /* 0x0000000000007941 */ /* 0x000fea0003800200 */
.L_x_6492:
        /* <DEDUP_REMOVED lines=32> */
.L_x_6495:
[----:B------:R-:W-:Y:S05]  /*3de0*/  BSYNC.RECONVERGENT B0 ;  /* 0x0000000000007941 */ /* 0x000fea0003800200 */
.L_x_6494:
        /* <DEDUP_REMOVED lines=32> */
.L_x_6497:
[----:B------:R-:W-:Y:S05]  /*3ff0*/  BSYNC.RECONVERGENT B0 ;  /* 0x0000000000007941 */ /* 0x000fea0003800200 */
.L_x_6496:
        /* <DEDUP_REMOVED lines=32> */
.L_x_6499:
[----:B------:R-:W-:Y:S05]  /*4200*/  BSYNC.RECONVERGENT B0 ;  /* 0x0000000000007941 */ /* 0x000fea0003800200 */
.L_x_6498:
        /* <DEDUP_REMOVED lines=32> */
.L_x_6501:
[----:B------:R-:W-:Y:S05]  /*4410*/  BSYNC.RECONVERGENT B0 ;  /* 0x0000000000007941 */ /* 0x000fea0003800200 */
.L_x_6500:
[----:B------:R-:W0:Y:S01]  /*4420*/  LDCU UR17, c[0x0][0x38c] ;  /* 0x00007180ff1177ac */ /* 0x000e220008000800 */
[----:B------:R-:W-:Y:S01]  /*4430*/  FFMA.FTZ R5, R8, R71, R5 ;  /* 0x0000004708057223 */ /* 0x000fe20000010005 */
[-C--:B------:R-:W-:Y:S01]  /*4440*/  FMUL.FTZ R60, R18, R135.reuse ;  /* 0x00000087123c7220 */ /* 0x080fe20000410000 */
[-C--:B------:R-:W-:Y:S01]  /*4450*/  FMUL.FTZ R59, R44, R135.reuse ;  /* 0x000000872c3b7220 */ /* 0x080fe20000410000 */
[----:B------:R-:W-:Y:S01]  /*4460*/  FMUL.FTZ R58, R16, R135 ;  /* 0x00000087103a7220 */ /* 0x000fe20000410000 */
        /* <DEDUP_REMOVED lines=12> */
[-C--:B------:R-:W-:Y:S01]  /*4530*/  FMUL.FTZ R48, R6, R135.reuse ;  /* 0x0000008706307220 */ /* 0x080fe20000410000 */
[----:B0-----:R-:W-:Y:S01]  /*4540*/  UISETP.GE.AND UP0, UPT, UR17, 0x1, UPT ;  /* 0x000000011100788c */ /* 0x001fe2000bf06270 */
[-C--:B------:R-:W-:Y:S01]  /*4550*/  FMUL.FTZ R47, R32, R135.reuse ;  /* 0x00000087202f7220 */ /* 0x080fe20000410000 */
[C---:B------:R-:W-:Y:S01]  /*4560*/  FMUL.FTZ R46, R2.reuse, R135 ;  /* 0x00000087022e7220 */ /* 0x040fe20000410000 */
[----:B------:R-:W-:Y:S01]  /*4570*/  FFMA.FTZ R138, R2, R63, R5 ;  /* 0x0000003f028a7223 */ /* 0x000fe20000010005 */
[----:B------:R-:W-:Y:S06]  /*4580*/  BAR.SYNC.DEFER_BLOCKING 0x0 ;  /* 0x0000000000007b1d */ /* 0x000fec0000010000 */
[----:B------:R-:W-:Y:S05]  /*4590*/  BRA.U !UP0, `(.L_x_6502) ;  /* 0x0000005d08107547 */ /* 0x000fea000b800000 */
[----:B------:R-:W0:Y:S01]  /*45a0*/  LDC.64 R116, c[0x0][0x3b8] ;  /* 0x0000ee00ff747b82 */ /* 0x000e220000000a00 */
[----:B------:R-:W-:Y:S01]  /*45b0*/  UISETP.NE.AND UP0, UPT, UR6, 0x1, UPT ;  /* 0x000000010600788c */ /* 0x000fe2000bf05270 */
[----:B------:R-:W-:Y:S02]  /*45c0*/  HFMA2 R30, -RZ, RZ, 0, 0 ;  /* 0x00000000ff1e7431 */ /* 0x000fe400000001ff */
[----:B------:R-:W-:Y:S01]  /*45d0*/  FADD.FTZ R0, R19, R19 ;  /* 0x0000001313007221 */ /* 0x000fe20000010000 */
[----:B------:R-:W-:Y:S01]  /*45e0*/  FADD.FTZ R45, R18, R18 ;  /* 0x00000012122d7221 */ /* 0x000fe20000010000 */
[----:B------:R-:W-:Y:S01]  /*45f0*/  FADD.FTZ R44, R44, R44 ;  /* 0x0000002c2c2c7221 */ /* 0x000fe20000010000 */
[----:B------:R-:W-:Y:S01]  /*4600*/  FADD.FTZ R43, R16, R16 ;  /* 0x00000010102b7221 */ /* 0x000fe20000010000 */
[----:B------:R-:W-:Y:S01]  /*4610*/  PLOP3.LUT P1, PT, PT, PT, UP0, 0x80, 0x8 ;  /* 0x000000000008781c */ /* 0x000fe20003f2f008 */
[----:B------:R-:W1:Y:S01]  /*4620*/  LDC.64 R22, c[0x0][0x440] ;  /* 0x00011000ff167b82 */ /* 0x000e620000000a00 */
[----:B------:R-:W-:Y:S01]  /*4630*/  FADD.FTZ R42, R15, R15 ;  /* 0x0000000f0f2a7221 */ /* 0x000fe20000010000 */
[----:B------:R-:W-:Y:S01]  /*4640*/  FADD.FTZ R41, R14, R14 ;  /* 0x0000000e0e297221 */ /* 0x000fe20000010000 */
[----:B------:R-:W-:Y:S01]  /*4650*/  FADD.FTZ R40, R13, R13 ;  /* 0x0000000d0d287221 */ /* 0x000fe20000010000 */
[----:B------:R-:W-:Y:S01]  /*4660*/  FADD.FTZ R39, R12, R12 ;  /* 0x0000000c0c277221 */ /* 0x000fe20000010000 */
[----:B------:R-:W-:Y:S01]  /*4670*/  FADD.FTZ R38, R11, R11 ;  /* 0x0000000b0b267221 */ /* 0x000fe20000010000 */
[----:B------:R-:W-:Y:S01]  /*4680*/  FADD.FTZ R37, R10, R10 ;  /* 0x0000000a0a257221 */ /* 0x000fe20000010000 */
[----:B------:R-:W-:Y:S01]  /*4690*/  FADD.FTZ R36, R36, R36 ;  /* 0x0000002424247221 */ /* 0x000fe20000010000 */
[----:B------:R-:W2:Y:S01]  /*46a0*/  LDC.64 R24, c[0x0][0x448] ;  /* 0x00011200ff187b82 */ /* 0x000ea20000000a00 */
[----:B------:R-:W-:Y:S01]  /*46b0*/  FADD.FTZ R35, R8, R8 ;  /* 0x0000000808237221 */ /* 0x000fe20000010000 */
[----:B------:R-:W-:Y:S01]  /*46c0*/  ISETP.EQ.AND P1, PT, R205, RZ, P1 ;  /* 0x000000ffcd00720c */ /* 0x000fe20000f22270 */
[----:B------:R-:W-:Y:S01]  /*46d0*/  FADD.FTZ R34, R34, R34 ;  /* 0x0000002222227221 */ /* 0x000fe20000010000 */
[----:B------:R-:W-:Y:S01]  /*46e0*/  FADD.FTZ R33, R6, R6 ;  /* 0x0000000606217221 */ /* 0x000fe20000010000 */
[----:B------:R-:W-:Y:S01]  /*46f0*/  FADD.FTZ R32, R32, R32 ;  /* 0x0000002020207221 */ /* 0x000fe20000010000 */
[----:B------:R-:W-:Y:S01]  /*4700*/  FADD.FTZ R31, R2, R2 ;  /* 0x00000002021f7221 */ /* 0x000fe20000010000 */
[----:B------:R-:W-:Y:S01]  /*4710*/  MOV R109, RZ ;  /* 0x000000ff006d7202 */ /* 0x000fe20000000f00 */
[----:B------:R-:W3:Y:S01]  /*4720*/  LDCU UR29, c[0x0][0x394] ;  /* 0x00007280ff1d77ac */ /* 0x000ee20008000800 */
[----:B------:R-:W4:Y:S01]  /*4730*/  LDCU UR32, c[0x0][0x38c] ;  /* 0x00007180ff2077ac */ /* 0x000f220008000800 */
[----:B------:R-:W0:Y:S01]  /*4740*/  LDCU.64 UR20, c[0x0][0x3e0] ;  /* 0x00007c00ff1477ac */ /* 0x000e220008000a00 */
[----:B------:R-:W0:Y:S01]  /*4750*/  LDCU.64 UR30, c[0x0][0x3c0] ;  /* 0x00007800ff1e77ac */ /* 0x000e220008000a00 */
[----:B------:R-:W0:Y:S03]  /*4760*/  LDCU.128 UR24, c[0x0][0x3a0] ;  /* 0x00007400ff1877ac */ /* 0x000e260008000c00 */
.L_x_6536:
[----:B0-----:R-:W-:-:S04]  /*4770*/  UIMAD.WIDE.U32 UR18, UR8, UR24, URZ ;  /* 0x00000018081272a5 */ /* 0x001fc8000f8e00ff */
[----:B------:R-:W-:Y:S02]  /*4780*/  UIMAD UR17, UR8, UR25, UR19 ;  /* 0x00000019081172a4 */ /* 0x000fe4000f8e0213 */
[----:B------:R-:W-:Y:S02]  /*4790*/  MOV R3, UR19 ;  /* 0x0000001300037c02 */ /* 0x000fe40008000f00 */
[----:B------:R-:W-:Y:S02]  /*47a0*/  MOV R2, UR18 ;  /* 0x0000001200027c02 */ /* 0x000fe40008000f00 */
[----:B------:R-:W-:-:S03]  /*47b0*/  MOV R3, UR17 ;  /* 0x0000001100037c02 */ /* 0x000fc60008000f00 */
[----:B------:R-:W-:-:S04]  /*47c0*/  IMAD.WIDE.U32 R2, R30, UR26, R2 ;  /* 0x0000001a1e027c25 */ /* 0x000fc8000f8e0002 */
[----:B------:R-:W-:Y:S01]  /*47d0*/  IMAD R3, R30, UR27, R3 ;  /* 0x0000001b1e037c24 */ /* 0x000fe2000f8e0203 */
[----:B-1----:R-:W-:-:S04]  /*47e0*/  LEA R26, P0, R2, R22, 0x3 ;  /* 0x00000016021a7211 */ /* 0x002fc800078018ff */
[----:B------:R-:W-:-:S06]  /*47f0*/  LEA.HI.X R27, R2, R23, R3, 0x3, P0 ;  /* 0x00000017021b7211 */ /* 0x000fcc00000f1c03 */
[----:B------:R-:W5:Y:S01]  /*4800*/  LDG.E.64 R26, desc[UR22][R26.64] ;  /* 0x000000161a1a7981 */ /* 0x000f62000c1e1b00 */
[----:B------:R-:W-:-:S04]  /*4810*/  IMAD.WIDE.U32 R4, R116, UR8, RZ ;  /* 0x0000000874047c25 */ /* 0x000fc8000f8e00ff */
[----:B------:R-:W-:Y:S01]  /*4820*/  IMAD R11, R117, UR8, R5 ;  /* 0x00000008750b7c24 */ /* 0x000fe2000f8e0205 */
[----:B--2---:R-:W-:Y:S01]  /*4830*/  LEA R5, P0, R4, R24, 0x3 ;  /* 0x0000001804057211 */ /* 0x004fe200078018ff */
[----:B------:R-:W-:-:S03]  /*4840*/  IMAD.WIDE.U32 R2, R30, UR30, RZ ;  /* 0x0000001e1e027c25 */ /* 0x000fc6000f8e00ff */
[----:B------:R-:W-:Y:S01]  /*4850*/  LEA.HI.X R11, R4, R25, R11, 0x3, P0 ;  /* 0x00000019040b7211 */ /* 0x000fe200000f1c0b */
[----:B------:R-:W-:Y:S01]  /*4860*/  IMAD.WIDE.U32 R6, R30, UR20, RZ ;  /* 0x000000141e067c25 */ /* 0x000fe2000f8e00ff */
[----:B------:R-:W-:-:S03]  /*4870*/  LEA R4, P0, R2, R5, 0x3 ;  /* 0x0000000502047211 */ /* 0x000fc600078018ff */
[----:B------:R-:W-:Y:S01]  /*4880*/  IMAD R10, R30, UR31, R3 ;  /* 0x0000001f1e0a7c24 */ /* 0x000fe2000f8e0203 */
[----:B------:R-:W-:Y:S01]  /*4890*/  LEA R8, P2, R6, UR9, 0x3 ;  /* 0x0000000906087c11 */ /* 0x000fe2000f8418ff */
[----:B------:R-:W-:-:S03]  /*48a0*/  IMAD R3, R30, UR21, R7 ;  /* 0x000000151e037c24 */ /* 0x000fc6000f8e0207 */
[----:B------:R-:W-:Y:S02]  /*48b0*/  LEA.HI.X R5, R2, R11, R10, 0x3, P0 ;  /* 0x0000000b02057211 */ /* 0x000fe400000f1c0a */
[----:B------:R-:W-:-:S04]  /*48c0*/  LEA.HI.X R9, R6, UR10, R3, 0x3, P2 ;  /* 0x0000000a06097c11 */ /* 0x000fc800090f1c03 */
[----:B------:R-:W2:Y:S04]  /*48d0*/  LDG.E.64 R4, desc[UR22][R4.64] ;  /* 0x0000001604047981 */ /* 0x000ea8000c1e1b00 */
[----:B------:R0:W2:Y:S01]  /*48e0*/  LDG.E.64 R2, desc[UR22][R8.64] ;  /* 0x0000001608027981 */ /* 0x0000a2000c1e1b00 */
[----:B------:R-:W1:Y:S01]  /*48f0*/  S2UR UR18, SR_CgaCtaId ;  /* 0x00000000001279c3 */ /* 0x000e620000008800 */
[----:B------:R-:W-:Y:S01]  /*4900*/  USHF.L.U32 UR19, UR6, 0x8, URZ ;  /* 0x0000000806137899 */ /* 0x000fe200080006ff */
[----:B------:R-:W-:-:S03]  /*4910*/  ISETP.NE.AND P0, PT, R134, RZ, PT ;  /* 0x000000ff8600720c */ /* 0x000fc60003f05270 */
[----:B------:R-:W-:-:S04]  /*4920*/  UIADD3 UR17, UPT, UPT, UR19, -0x100, URZ ;  /* 0xffffff0013117890 */ /* 0x000fc8000fffe0ff */
[----:B------:R-:W-:Y:S01]  /*4930*/  ULOP3.LUT UR17, UR17, 0x100, URZ, 0xc0, !UPT ;  /* 0x0000010011117892 */ /* 0x000fe2000f8ec0ff */
[----:B------:R-:W-:Y:S01]  /*4940*/  UMOV UR28, 0x400 ;  /* 0x00000400001c7882 */ /* 0x000fe20000000000 */
[----:B------:R-:W-:Y:S01]  /*4950*/  ISETP.NE.AND P2, PT, R134, 0x3f, PT ;  /* 0x0000003f8600780c */ /* 0x000fe20003f45270 */
[----:B-1----:R-:W-:Y:S01]  /*4960*/  ULEA UR28, UR18, UR28, 0x18 ;  /* 0x0000001c121c7291 */ /* 0x002fe2000f8ec0ff */
[----:B------:R-:W-:Y:S01]  /*4970*/  BSSY.RECONVERGENT B0, `(.L_x_6503) ;  /* 0x00000b7000007945 */ /* 0x000fe20003800200 */
[----:B-----5:R-:W-:Y:S01]  /*4980*/  FMUL.FTZ R6, R27, R100 ;  /* 0x000000641b067220 */ /* 0x020fe20000410000 */
[----:B------:R-:W-:-:S03]  /*4990*/  FMUL.FTZ R7, R26, 1.4426950216293334961 ;  /* 0x3fb8aa3b1a077820 */ /* 0x000fc60000410000 */
[----:B------:R-:W-:Y:S01]  /*49a0*/  FMUL.RZ R12, R6, 0.15915493667125701904 ;  /* 0x3e22f983060c7820 */ /* 0x000fe2000040c000 */
[----:B------:R-:W-:Y:S01]  /*49b0*/  FMUL.FTZ R6, R7, R100 ;  /* 0x0000006407067220 */ /* 0x000fe20000410000 */
[----:B0-----:R-:W-:-:S03]  /*49c0*/  FMUL.FTZ R9, R27, R98 ;  /* 0x000000621b097220 */ /* 0x001fc60000410000 */
[----:B---3--:R0:W1:Y:S01]  /*49d0*/  MUFU.EX2 R17, R6 ;  /* 0x0000000600117308 */ /* 0x0080620000000800 */
[----:B------:R-:W-:Y:S01]  /*49e0*/  FMUL.RZ R18, R9, 0.15915493667125701904 ;  /* 0x3e22f98309127820 */ /* 0x000fe2000040c000 */
[----:B------:R-:W-:Y:S01]  /*49f0*/  FMUL.FTZ R9, R7, R98 ;  /* 0x0000006207097220 */ /* 0x000fe20000410000 */
[----:B0-----:R-:W-:-:S04]  /*4a00*/  FMUL.FTZ R6, R27, R97 ;  /* 0x000000611b067220 */ /* 0x001fc80000410000 */
[----:B------:R-:W-:Y:S01]  /*4a10*/  FMUL.RZ R28, R6, 0.15915493667125701904 ;  /* 0x3e22f983061c7820 */ /* 0x000fe2000040c000 */
[----:B------:R-:W-:Y:S01]  /*4a20*/  FMUL.FTZ R6, R7, R97 ;  /* 0x0000006107067220 */ /* 0x000fe20000410000 */
[----:B------:R0:W-:Y:S04]  /*4a30*/  MUFU.EX2 R196, R9 ;  /* 0x0000000900c47308 */ /* 0x0001e80000000800 */
[----:B------:R5:W-:Y:S01]  /*4a40*/  MUFU.EX2 R194, R6 ;  /* 0x0000000600c27308 */ /* 0x000be20000000800 */
[----:B0-----:R-:W-:-:S03]  /*4a50*/  FMUL.FTZ R9, R27, R96 ;  /* 0x000000601b097220 */ /* 0x001fc60000410000 */
[----:B------:R-:W-:Y:S01]  /*4a60*/  MUFU.SIN R13, R18 ;  /* 0x00000012000d7308 */ /* 0x000fe20000000400 */
[----:B-----5:R-:W-:-:S07]  /*4a70*/  FMUL.FTZ R6, R27, R91 ;  /* 0x0000005b1b067220 */ /* 0x020fce0000410000 */
[----:B------:R0:W-:Y:S08]  /*4a80*/  MUFU.COS R197, R18 ;  /* 0x0000001200c57308 */ /* 0x0001f00000000000 */
[----:B------:R-:W-:Y:S01]  /*4a90*/  MUFU.SIN R15, R28 ;  /* 0x0000001c000f7308 */ /* 0x000fe20000000400 */
[----:B0-----:R-:W-:Y:S01]  /*4aa0*/  FMUL.RZ R18, R9, 0.15915493667125701904 ;  /* 0x3e22f98309127820 */ /* 0x001fe2000040c000 */
[----:B------:R-:W-:-:S06]  /*4ab0*/  FMUL.FTZ R9, R7, R96 ;  /* 0x0000006007097220 */ /* 0x000fcc0000410000 */
[----:B------:R0:W-:Y:S01]  /*4ac0*/  MUFU.COS R195, R28 ;  /* 0x0000001c00c37308 */ /* 0x0001e20000000000 */
[----:B------:R-:W-:Y:S01]  /*4ad0*/  FMUL.FTZ R11, R27, R99 ;  /* 0x000000631b0b7220 */ /* 0x000fe20000410000 */
[----:B0-----:R-:W-:Y:S01]  /*4ae0*/  FMUL.RZ R28, R6, 0.15915493667125701904 ;  /* 0x3e22f983061c7820 */ /* 0x001fe2000040c000 */
[----:B------:R-:W-:-:S05]  /*4af0*/  FMUL.FTZ R6, R7, R91 ;  /* 0x0000005b07067220 */ /* 0x000fca0000410000 */
[----:B------:R0:W-:Y:S04]  /*4b00*/  MUFU.EX2 R190, R9 ;  /* 0x0000000900be7308 */ /* 0x0001e80000000800 */
[----:B------:R5:W3:Y:S01]  /*4b10*/  MUFU.EX2 R188, R6 ;  /* 0x0000000600bc7308 */ /* 0x000ae20000000800 */
[----:B0-----:R-:W-:-:S03]  /*4b20*/  FMUL.FTZ R9, R27, R81 ;  /* 0x000000511b097220 */ /* 0x001fc60000410000 */
[----:B------:R-:W-:Y:S01]  /*4b30*/  MUFU.SIN R137, R28 ;  /* 0x0000001c00897308 */ /* 0x000fe20000000400 */
[----:B-----5:R-:W-:Y:S01]  /*4b40*/  FMUL.FTZ R6, R27, R75 ;  /* 0x0000004b1b067220 */ /* 0x020fe20000410000 */
[----:B------:R-:W-:Y:S01]  /*4b50*/  FMUL.RZ R142, R9, 0.15915493667125701904 ;  /* 0x3e22f983098e7820 */ /* 0x000fe2000040c000 */
[----:B------:R-:W-:-:S05]  /*4b60*/  FMUL.FTZ R9, R7, R81 ;  /* 0x0000005107097220 */ /* 0x000fca0000410000 */
[----:B------:R0:W-:Y:S01]  /*4b70*/  MUFU.COS R189, R28 ;  /* 0x0000001c00bd7308 */ /* 0x0001e20000000000 */
[----:B------:R-:W-:Y:S01]  /*4b80*/  FMUL.RZ R14, R11, 0.15915493667125701904 ;  /* 0x3e22f9830b0e7820 */ /* 0x000fe2000040c000 */
[----:B0-----:R-:W-:Y:S01]  /*4b90*/  FMUL.RZ R28, R6, 0.15915493667125701904 ;  /* 0x3e22f983061c7820 */ /* 0x001fe2000040c000 */
[----:B------:R-:W-:-:S05]  /*4ba0*/  FMUL.FTZ R6, R7, R75 ;  /* 0x0000004b07067220 */ /* 0x000fca0000410000 */
[----:B------:R-:W-:Y:S08]  /*4bb0*/  MUFU.SIN R10, R12 ;  /* 0x0000000c000a7308 */ /* 0x000ff00000000400 */
[----:B------:R0:W1:Y:S02]  /*4bc0*/  MUFU.COS R16, R12 ;  /* 0x0000000c00107308 */ /* 0x0000640000000000 */
[----:B0-----:R-:W-:-:S06]  /*4bd0*/  FMUL.FTZ R12, R27, R95 ;  /* 0x0000005f1b0c7220 */ /* 0x001fcc0000410000 */
[----:B------:R0:W5:Y:S04]  /*4be0*/  MUFU.EX2 R184, R9 ;  /* 0x0000000900b87308 */ /* 0x0001680000000800 */
[----:B----4-:R4:W5:Y:S04]  /*4bf0*/  MUFU.EX2 R182, R6 ;  /* 0x0000000600b67308 */ /* 0x0109680000000800 */
[----:B------:R-:W-:Y:S01]  /*4c00*/  MUFU.SIN R11, R14 ;  /* 0x0000000e000b7308 */ /* 0x000fe20000000400 */
[C---:B0-----:R-:W-:Y:S01]  /*4c10*/  FMUL.FTZ R9, R27.reuse, R70 ;  /* 0x000000461b097220 */ /* 0x041fe20000410000 */
[----:B----4-:R-:W-:-:S06]  /*4c20*/  FMUL.FTZ R6, R27, R68 ;  /* 0x000000441b067220 */ /* 0x010fcc0000410000 */
[----:B------:R0:W-:Y:S01]  /*4c30*/  MUFU.COS R199, R14 ;  /* 0x0000000e00c77308 */ /* 0x0001e20000000000 */
[----:B------:R-:W-:Y:S01]  /*4c40*/  FMUL.RZ R144, R6, 0.15915493667125701904 ;  /* 0x3e22f98306907820 */ /* 0x000fe2000040c000 */
[----:B------:R-:W-:Y:S01]  /*4c50*/  FMUL.FTZ R6, R27, R66 ;  /* 0x000000421b067220 */ /* 0x000fe20000410000 */
[----:B0-----:R-:W-:-:S05]  /*4c60*/  FMUL.RZ R14, R12, 0.15915493667125701904 ;  /* 0x3e22f9830c0e7820 */ /* 0x001fca000040c000 */
[----:B------:R-:W-:Y:S01]  /*4c70*/  MUFU.SIN R141, R142 ;  /* 0x0000008e008d7308 */ /* 0x000fe20000000400 */
[----:B------:R-:W-:-:S07]  /*4c80*/  FMUL.RZ R146, R6, 0.15915493667125701904 ;  /* 0x3e22f98306927820 */ /* 0x000fce000040c000 */
[----:B------:R0:W5:Y:S01]  /*4c90*/  MUFU.COS R185, R142 ;  /* 0x0000008e00b97308 */ /* 0x0001620000000000 */
[----:B--2---:R-:W-:-:S07]  /*4ca0*/  FMUL.FTZ R6, R4, R3 ;  /* 0x0000000304067220 */ /* 0x004fce0000410000 */
[----:B------:R-:W-:Y:S01]  /*4cb0*/  MUFU.SIN R19, R14 ;  /* 0x0000000e00137308 */ /* 0x000fe20000000400 */
[----:B0-----:R-:W-:Y:S01]  /*4cc0*/  FMUL.RZ R142, R9, 0.15915493667125701904 ;  /* 0x3e22f983098e7820 */ /* 0x001fe2000040c000 */
[----:B------:R-:W-:-:S06]  /*4cd0*/  FMUL.FTZ R9, R7, R70 ;  /* 0x0000004607097220 */ /* 0x000fcc0000410000 */
[----:B------:R0:W-:Y:S01]  /*4ce0*/  MUFU.COS R193, R14 ;  /* 0x0000000e00c17308 */ /* 0x0001e20000000000 */
[----:B------:R-:W-:Y:S01]  /*4cf0*/  FFMA.FTZ R6, R5, R2, R6 ;  /* 0x0000000205067223 */ /* 0x000fe20000010006 */
[----:B0-----:R-:W-:-:S06]  /*4d00*/  FMUL.FTZ R14, R27, R86 ;  /* 0x000000561b0e7220 */ /* 0x001fcc0000410000 */
[----:B------:R0:W2:Y:S01]  /*4d10*/  MUFU.EX2 R178, R9 ;  /* 0x0000000900b27308 */ /* 0x0000a20000000800 */
[----:B------:R-:W-:-:S03]  /*4d20*/  FMUL.RZ R140, R14, 0.15915493667125701904 ;  /* 0x3e22f9830e8c7820 */ /* 0x000fc6000040c000 */
[----:B------:R-:W-:Y:S01]  /*4d30*/  MUFU.SIN R29, R18 ;  /* 0x00000012001d7308 */ /* 0x000fe20000000400 */
[----:B0-----:R-:W-:-:S07]  /*4d40*/  FMUL.FTZ R9, R5, R3 ;  /* 0x0000000305097220 */ /* 0x001fce0000410000 */
[----:B------:R0:W-:Y:S01]  /*4d50*/  MUFU.COS R191, R18 ;  /* 0x0000001200bf7308 */ /* 0x0001e20000000000 */
[C---:B------:R-:W-:Y:S01]  /*4d60*/  FMUL.FTZ R3, R27.reuse, R64 ;  /* 0x000000401b037220 */ /* 0x040fe20000410000 */
[----:B------:R-:W-:Y:S01]  /*4d70*/  FFMA.FTZ R9, R4, R2, -R9 ;  /* 0x0000000204097223 */ /* 0x000fe20000010809 */
[C---:B------:R-:W-:Y:S01]  /*4d80*/  FMUL.FTZ R2, R27.reuse, R62 ;  /* 0x0000003e1b027220 */ /* 0x040fe20000410000 */
[----:B0-----:R-:W-:-:S04]  /*4d90*/  FMUL.FTZ R18, R27, R72 ;  /* 0x000000481b127220 */ /* 0x001fc80000410000 */
[----:B------:R-:W-:Y:S01]  /*4da0*/  MUFU.SIN R139, R140 ;  /* 0x0000008c008b7308 */ /* 0x000fe20000000400 */
[----:B------:R-:W-:Y:S01]  /*4db0*/  FMUL.RZ R4, R3, 0.15915493667125701904 ;  /* 0x3e22f98303047820 */ /* 0x000fe2000040c000 */
[----:B------:R-:W-:-:S06]  /*4dc0*/  FMUL.RZ R5, R2, 0.15915493667125701904 ;  /* 0x3e22f98302057820 */ /* 0x000fcc000040c000 */
[----:B------:R0:W-:Y:S01]  /*4dd0*/  MUFU.COS R187, R140 ;  /* 0x0000008c00bb7308 */ /* 0x0001e20000000000 */
[C---:B------:R-:W-:Y:S01]  /*4de0*/  FMUL.FTZ R8, R7.reuse, R99 ;  /* 0x0000006307087220 */ /* 0x040fe20000410000 */
[C---:B------:R-:W-:Y:S01]  /*4df0*/  FMUL.FTZ R12, R7.reuse, R95 ;  /* 0x0000005f070c7220 */ /* 0x040fe20000410000 */
[----:B------:R-:W-:Y:S01]  /*4e00*/  FMUL.FTZ R14, R7, R86 ;  /* 0x00000056070e7220 */ /* 0x000fe20000410000 */
[----:B0-----:R-:W-:-:S04]  /*4e10*/  FMUL.RZ R140, R18, 0.15915493667125701904 ;  /* 0x3e22f983128c7820 */ /* 0x001fc8000040c000 */
[----:B------:R-:W-:Y:S01]  /*4e20*/  MUFU.SIN R143, R28 ;  /* 0x0000001c008f7308 */ /* 0x000fe20000000400 */
[----:B------:R-:W-:-:S07]  /*4e30*/  FMUL.FTZ R18, R7, R72 ;  /* 0x0000004807127220 */ /* 0x000fce0000410000 */
[----:B------:R0:W4:Y:S08]  /*4e40*/  MUFU.COS R183, R28 ;  /* 0x0000001c00b77308 */ /* 0x0001300000000000 */
[----:B------:R-:W-:Y:S01]  /*4e50*/  MUFU.SIN R145, R140 ;  /* 0x0000008c00917308 */ /* 0x000fe20000000400 */
[----:B0-----:R-:W-:-:S07]  /*4e60*/  FMUL.FTZ R28, R7, R68 ;  /* 0x00000044071c7220 */ /* 0x001fce0000410000 */
[----:B------:R0:W-:Y:S08]  /*4e70*/  MUFU.COS R181, R140 ;  /* 0x0000008c00b57308 */ /* 0x0001f00000000000 */
[----:B------:R-:W-:Y:S01]  /*4e80*/  MUFU.SIN R147, R142 ;  /* 0x0000008e00937308 */ /* 0x000fe20000000400 */
[----:B0-----:R-:W-:-:S07]  /*4e90*/  FMUL.FTZ R140, R7, R66 ;  /* 0x00000042078c7220 */ /* 0x001fce0000410000 */
[----:B------:R0:W2:Y:S01]  /*4ea0*/  MUFU.COS R179, R142 ;  /* 0x0000008e00b37308 */ /* 0x0000a20000000000 */
[----:B------:R-:W-:Y:S01]  /*4eb0*/  IADD3 R2, PT, PT, R30, UR17, RZ ;  /* 0x000000111e027c10 */ /* 0x000fe2000fffe0ff */
[C---:B0-----:R-:W-:Y:S01]  /*4ec0*/  FMUL.FTZ R142, R7.reuse, R64 ;  /* 0x00000040078e7220 */ /* 0x041fe20000410000 */
[----:B------:R-:W-:-:S05]  /*4ed0*/  FMUL.FTZ R7, R7, R62 ;  /* 0x0000003e07077220 */ /* 0x000fca0000410000 */
[----:B------:R-:W0:Y:S01]  /*4ee0*/  MUFU.SIN R149, R144 ;  /* 0x0000009000957308 */ /* 0x000e220000000400 */
[----:B------:R-:W-:-:S07]  /*4ef0*/  @P0 IADD3 R2, PT, PT, R134, 0x200, RZ ;  /* 0x0000020086020810 */ /* 0x000fce0007ffe0ff */
[----:B------:R-:W-:Y:S08]  /*4f00*/  MUFU.SIN R151, R146 ;  /* 0x0000009200977308 */ /* 0x000ff00000000400 */
[----:B------:R-:W0:Y:S08]  /*4f10*/  MUFU.COS R175, R146 ;  /* 0x0000009200af7308 */ /* 0x000e300000000000 */
[----:B------:R-:W-:Y:S08]  /*4f20*/  MUFU.SIN R3, R4 ;  /* 0x0000000400037308 */ /* 0x000ff00000000400 */
[----:B------:R-:W0:Y:S08]  /*4f30*/  MUFU.COS R173, R4 ;  /* 0x0000000400ad7308 */ /* 0x000e300000000000 */
[----:B------:R-:W0:Y:S08]  /*4f40*/  MUFU.COS R177, R144 ;  /* 0x0000009000b17308 */ /* 0x000e300000000000 */
[----:B------:R-:W-:Y:S08]  /*4f50*/  MUFU.SIN R170, R5 ;  /* 0x0000000500aa7308 */ /* 0x000ff00000000400 */
[----:B------:R-:W0:Y:S01]  /*4f60*/  MUFU.COS R4, R5 ;  /* 0x0000000500047308 */ /* 0x000e220000000000 */
[C---:B-1----:R-:W-:Y:S01]  /*4f70*/  FMUL.FTZ R16, R17.reuse, R16 ;  /* 0x0000001011107220 */ /* 0x042fe20000410000 */
[----:B------:R-:W-:-:S06]  /*4f80*/  FMUL.FTZ R17, R17, R10 ;  /* 0x0000000a11117220 */ /* 0x000fcc0000410000 */
[----:B------:R-:W1:Y:S04]  /*4f90*/  MUFU.EX2 R14, R14 ;  /* 0x0000000e000e7308 */ /* 0x000e680000000800 */
[----:B------:R-:W0:Y:S04]  /*4fa0*/  MUFU.EX2 R18, R18 ;  /* 0x0000001200127308 */ /* 0x000e280000000800 */
[----:B------:R-:W0:Y:S04]  /*4fb0*/  MUFU.EX2 R28, R28 ;  /* 0x0000001c001c7308 */ /* 0x000e280000000800 */
[----:B------:R-:W0:Y:S04]  /*4fc0*/  MUFU.EX2 R140, R140 ;  /* 0x0000008c008c7308 */ /* 0x000e280000000800 */
[----:B------:R-:W0:Y:S04]  /*4fd0*/  MUFU.EX2 R142, R142 ;  /* 0x0000008e008e7308 */ /* 0x000e280000000800 */
[----:B------:R-:W0:Y:S04]  /*4fe0*/  MUFU.EX2 R8, R8 ;  /* 0x0000000800087308 */ /* 0x000e280000000800 */
[----:B------:R-:W0:Y:S04]  /*4ff0*/  MUFU.EX2 R12, R12 ;  /* 0x0000000c000c7308 */ /* 0x000e280000000800 */
[----:B------:R-:W0:Y:S01]  /*5000*/  MUFU.EX2 R7, R7 ;  /* 0x0000000700077308 */ /* 0x000e220000000800 */
[----:B------:R-:W-:Y:S01]  /*5010*/  LEA R2, R2, UR28, 0x3 ;  /* 0x0000001c02027c11 */ /* 0x000fe2000f8e18ff */
[----:B---3--:R-:W-:Y:S01]  /*5020*/  FMUL.FTZ R189, R188, R189 ;  /* 0x000000bdbcbd7220 */ /* 0x008fe20000410000 */
[----:B-----5:R-:W-:Y:S01]  /*5030*/  FMUL.FTZ R185, R184, R185 ;  /* 0x000000b9b8b97220 */ /* 0x020fe20000410000 */
[----:B----4-:R-:W-:-:S02]  /*5040*/  FMUL.FTZ R183, R182, R183 ;  /* 0x000000b7b6b77220 */ /* 0x010fc40000410000 */
[----:B------:R3:W-:Y:S01]  /*5050*/  STS.64 [R2+0x10b0], R16 ;  /* 0x0010b01002007388 */ /* 0x0007e20000000a00 */
[----:B--2---:R-:W-:Y:S01]  /*5060*/  FMUL.FTZ R179, R178, R179 ;  /* 0x000000b3b2b37220 */ /* 0x004fe20000410000 */
[----:B------:R-:W-:Y:S01]  /*5070*/  FMUL.FTZ R197, R196, R197 ;  /* 0x000000c5c4c57220 */ /* 0x000fe20000410000 */
[----:B------:R-:W-:Y:S01]  /*5080*/  FMUL.FTZ R195, R194, R195 ;  /* 0x000000c3c2c37220 */ /* 0x000fe20000410000 */
[----:B------:R-:W-:Y:S01]  /*5090*/  FMUL.FTZ R191, R190, R191 ;  /* 0x000000bfbebf7220 */ /* 0x000fe20000410000 */
[----:B------:R-:W-:Y:S01]  /*50a0*/  FMUL.FTZ R188, R188, R137 ;  /* 0x00000089bcbc7220 */ /* 0x000fe20000410000 */
[----:B-1----:R-:W-:Y:S01]  /*50b0*/  FMUL.FTZ R186, R14, R139 ;  /* 0x0000008b0eba7220 */ /* 0x002fe20000410000 */
[----:B------:R-:W-:Y:S01]  /*50c0*/  FMUL.FTZ R184, R184, R141 ;  /* 0x0000008db8b87220 */ /* 0x000fe20000410000 */
[----:B------:R-:W-:Y:S01]  /*50d0*/  FMUL.FTZ R182, R182, R143 ;  /* 0x0000008fb6b67220 */ /* 0x000fe20000410000 */
[----:B0-----:R-:W-:Y:S01]  /*50e0*/  FMUL.FTZ R180, R18, R145 ;  /* 0x0000009112b47220 */ /* 0x001fe20000410000 */
[----:B------:R-:W-:Y:S01]  /*50f0*/  FMUL.FTZ R178, R178, R147 ;  /* 0x00000093b2b27220 */ /* 0x000fe20000410000 */
[----:B------:R-:W-:Y:S01]  /*5100*/  FMUL.FTZ R176, R28, R149 ;  /* 0x000000951cb07220 */ /* 0x000fe20000410000 */
[C---:B------:R-:W-:Y:S01]  /*5110*/  FMUL.FTZ R175, R140.reuse, R175 ;  /* 0x000000af8caf7220 */ /* 0x040fe20000410000 */
[----:B------:R-:W-:Y:S01]  /*5120*/  FMUL.FTZ R174, R140, R151 ;  /* 0x000000978cae7220 */ /* 0x000fe20000410000 */
[C---:B------:R-:W-:Y:S01]  /*5130*/  FMUL.FTZ R173, R142.reuse, R173 ;  /* 0x000000ad8ead7220 */ /* 0x040fe20000410000 */
[----:B------:R-:W-:Y:S01]  /*5140*/  FMUL.FTZ R172, R142, R3 ;  /* 0x000000038eac7220 */ /* 0x000fe20000410000 */
[C---:B------:R-:W-:Y:S01]  /*5150*/  FMUL.FTZ R199, R8.reuse, R199 ;  /* 0x000000c708c77220 */ /* 0x040fe20000410000 */
[----:B------:R-:W-:Y:S01]  /*5160*/  FMUL.FTZ R198, R8, R11 ;  /* 0x0000000b08c67220 */ /* 0x000fe20000410000 */
[----:B------:R-:W-:Y:S01]  /*5170*/  FMUL.FTZ R196, R196, R13 ;  /* 0x0000000dc4c47220 */ /* 0x000fe20000410000 */
[----:B------:R-:W-:Y:S01]  /*5180*/  FMUL.FTZ R194, R194, R15 ;  /* 0x0000000fc2c27220 */ /* 0x000fe20000410000 */
[C---:B------:R-:W-:Y:S01]  /*5190*/  FMUL.FTZ R193, R12.reuse, R193 ;  /* 0x000000c10cc17220 */ /* 0x040fe20000410000 */
[----:B------:R-:W-:Y:S01]  /*51a0*/  FMUL.FTZ R192, R12, R19 ;  /* 0x000000130cc07220 */ /* 0x000fe20000410000 */
[----:B------:R-:W-:Y:S01]  /*51b0*/  FMUL.FTZ R190, R190, R29 ;  /* 0x0000001dbebe7220 */ /* 0x000fe20000410000 */
[----:B------:R-:W-:Y:S01]  /*51c0*/  FMUL.FTZ R187, R14, R187 ;  /* 0x000000bb0ebb7220 */ /* 0x000fe20000410000 */
[----:B------:R-:W-:Y:S01]  /*51d0*/  FMUL.FTZ R181, R18, R181 ;  /* 0x000000b512b57220 */ /* 0x000fe20000410000 */
[----:B------:R-:W-:Y:S01]  /*51e0*/  FMUL.FTZ R177, R28, R177 ;  /* 0x000000b11cb17220 */ /* 0x000fe20000410000 */
[C---:B------:R-:W-:Y:S01]  /*51f0*/  FMUL.FTZ R171, R7.reuse, R4 ;  /* 0x0000000407ab7220 */ /* 0x040fe20000410000 */
        /* <DEDUP_REMOVED lines=33> */
[----:B------:R-:W-:Y:S06]  /*5410*/  BAR.SYNC.DEFER_BLOCKING 0x0 ;  /* 0x0000000000007b1d */ /* 0x000fec0000010000 */
[----:B---3--:R-:W-:Y:S05]  /*5420*/  @P2 BRA `(.L_x_6504) ;  /* 0x0000000000242947 */ /* 0x008fea0003800000 */
        /* <DEDUP_REMOVED lines=9> */
.L_x_6504:
[----:B------:R-:W-:-:S06]  /*54c0*/  LEA R28, R134, UR28, 0x3 ;  /* 0x0000001c861c7c11 */ /* 0x000fcc000f8e18ff */
[----:B------:R-:W0:Y:S02]  /*54d0*/  LDS.64 R28, [R28+0x20b8] ;  /* 0x0020b8001c1c7984 */ /* 0x000e240000000a00 */
.L_x_6505:
[----:B------:R-:W-:Y:S05]  /*54e0*/  BSYNC.RECONVERGENT B0 ;  /* 0x0000000000007941 */ /* 0x000fea0003800200 */
.L_x_6503:
[----:B------:R-:W3:Y:S01]  /*54f0*/  @P1 LDC R3, c[0x0][0x38c] ;  /* 0x0000e300ff031b82 */ /* 0x000ee20000000800 */
[----:B------:R-:W-:Y:S01]  /*5500*/  VOTEU.ANY UP0, P1 ;  /* 0x0000000000ff7886 */ /* 0x000fe20000800100 */
[----:B------:R-:W-:Y:S01]  /*5510*/  HFMA2 R9, -RZ, RZ, 0, 9.5367431640625e-07 ;  /* 0x00000010ff097431 */ /* 0x000fe200000001ff */
[----:B------:R-:W-:Y:S02]  /*5520*/  MOV R4, 0x3f800000 ;  /* 0x3f80000000047802 */ /* 0x000fe40000000f00 */
[----:B------:R-:W-:Y:S01]  /*5530*/  CS2R R6, SRZ ;  /* 0x0000000000067805 */ /* 0x000fe2000001ff00 */
[----:B------:R-:W-:Y:S01]  /*5540*/  HFMA2 R5, -RZ, RZ, 0, 0 ;  /* 0x00000000ff057431 */ /* 0x000fe200000001ff */
[----:B------:R-:W-:Y:S01]  /*5550*/  @UP0 UIADD3 UR17, UPT, UPT, UR6, -0x2, URZ ;  /* 0xfffffffe06110890 */ /* 0x000fe2000fffe0ff */
[----:B------:R-:W-:-:S05]  /*5560*/  FMUL.FTZ R10, RZ, R198 ;  /* 0x000000c6ff0a7220 */ /* 0x000fca0000410000 */
[----:B---3--:R-:W-:Y:S02]  /*5570*/  @P1 IMAD R8, R3, UR17, R30 ;  /* 0x0000001103081c24 */ /* 0x008fe4000f8e021e */
[----:B------:R-:W-:Y:S02]  /*5580*/  FMUL.FTZ R3, R85, R100 ;  /* 0x0000006455037220 */ /* 0x000fe40000410000 */
[----:B------:R-:W-:-:S04]  /*5590*/  @P1 IMAD.WIDE R8, R8, R9, UR4 ;  /* 0x0000000408081e25 */ /* 0x000fc8000f8e0209 */
[-C--:B-1----:R-:W-:Y:S01]  /*55a0*/  FMUL.FTZ R2, R198, R3.reuse ;  /* 0x00000003c6027220 */ /* 0x082fe20000410000 */
[----:B------:R-:W-:-:S03]  /*55b0*/  FFMA.FTZ R3, R199, R3, -R10 ;  /* 0x00000003c7037223 */ /* 0x000fc6000001080a */
[----:B------:R-:W-:Y:S01]  /*55c0*/  FFMA.FTZ R2, RZ, R199, R2 ;  /* 0x000000c7ff027223 */ /* 0x000fe20000010002 */
[----:B------:R-:W-:Y:S01]  /*55d0*/  FFMA.FTZ R3, R84, R99, R3 ;  /* 0x0000006354037223 */ /* 0x000fe20000010003 */
[----:B------:R1:W5:Y:S01]  /*55e0*/  @P1 LDG.E.128 R4, desc[UR22][R8.64] ;  /* 0x0000001608041981 */ /* 0x000362000c1e1d00 */
[----:B------:R-:W-:Y:S01]  /*55f0*/  ISETP.GT.U32.AND P2, PT, R134, 0x1f, PT ;  /* 0x0000001f8600780c */ /* 0x000fe20003f44070 */
[----:B------:R-:W-:Y:S01]  /*5600*/  FADD.FTZ R2, RZ, R2 ;  /* 0x00000002ff027221 */ /* 0x000fe20000010000 */
[C---:B------:R-:W-:Y:S01]  /*5610*/  FMUL.FTZ R12, R196.reuse, R3 ;  /* 0x00000003c40c7220 */ /* 0x040fe20000410000 */
[----:B------:R-:W-:Y:S02]  /*5620*/  LOP3.LUT R13, R13, 0xfffffffd, RZ, 0xc0, !PT ;  /* 0xfffffffd0d0d7812 */ /* 0x000fe400078ec0ff */
[-C--:B------:R-:W-:Y:S01]  /*5630*/  FMUL.FTZ R10, R196, R2.reuse ;  /* 0x00000002c40a7220 */ /* 0x080fe20000410000 */
[----:B------:R-:W-:-:S03]  /*5640*/  FFMA.FTZ R12, R197, R2, R12 ;  /* 0x00000002c50c7223 */ /* 0x000fc6000001000c */
[----:B------:R-:W-:Y:S01]  /*5650*/  FFMA.FTZ R10, R197, R3, -R10 ;  /* 0x00000003c50a7223 */ /* 0x000fe2000001080a */
[----:B------:R-:W-:-:S03]  /*5660*/  FADD.FTZ R12, RZ, R12 ;  /* 0x0000000cff0c7221 */ /* 0x000fc60000010000 */
[----:B------:R-:W-:Y:S01]  /*5670*/  FFMA.FTZ R10, R83, R98, R10 ;  /* 0x00000062530a7223 */ /* 0x000fe2000001000a */
[C---:B------:R-:W-:Y:S01]  /*5680*/  FMUL.FTZ R2, R194.reuse, R12 ;  /* 0x0000000cc2027220 */ /* 0x040fe20000410000 */
[----:B------:R-:W-:Y:S02]  /*5690*/  @P2 LOP3.LUT R13, R13, 0x2, RZ, 0xfc, !PT ;  /* 0x000000020d0d2812 */ /* 0x000fe400078efcff */
[-C--:B-1----:R-:W-:Y:S01]  /*56a0*/  FMUL.FTZ R9, R194, R10.reuse ;  /* 0x0000000ac2097220 */ /* 0x082fe20000410000 */
        /* <DEDUP_REMOVED lines=134> */
[----:B------:R-:W-:-:S02]  /*5f10*/  FFMA.FTZ R10, R63, R62, R14 ;  /* 0x0000003e3f0a7223 */ /* 0x000fc4000001000e */
        /* <DEDUP_REMOVED lines=20> */
[----:B------:R-:W-:Y:S01]  /*6060*/  FADD.FTZ R200, R14, R201 ;  /* 0x000000c90ec87221 */ /* 0x000fe20000010000 */
[----:B------:R-:W-:Y:S01]  /*6070*/  FADD.FTZ R201, R15, R2 ;  /* 0x000000020fc97221 */ /* 0x000fe20000010000 */
[----:B------:R-:W-:-:S02]  /*6080*/  P2R R2, PR, RZ, 0x10 ;  /* 0x00000010ff027803 */ /* 0x000fc40000000000 */
        /* <DEDUP_REMOVED lines=11> */
[CC--:B----4-:R-:W-:Y:S01]  /*6140*/  FMUL.FTZ R15, R13.reuse, R14.reuse ;  /* 0x0000000e0d0f7220 */ /* 0x0d0fe20000410000 */
[----:B------:R-:W-:Y:S01]  /*6150*/  @P5 FADD.FTZ R200, R200, R19 ;  /* 0x00000013c8c85221 */ /* 0x000fe20000010000 */
[C---:B------:R-:W-:Y:S02]  /*6160*/  FMUL.FTZ R2, R18.reuse, R14 ;  /* 0x0000000e12027220 */ /* 0x040fe40000410000 */
[----:B------:R-:W1:Y:S01]  /*6170*/  SHFL.UP PT, R19, R201, 0x2, RZ ;  /* 0x04400000c9137989 */ /* 0x000e6200000e00ff */
[-C--:B0-----:R-:W-:Y:S01]  /*6180*/  @P5 FFMA.FTZ R18, R18, R12.reuse, R15 ;  /* 0x0000000c12125223 */ /* 0x081fe2000001000f */
[----:B------:R-:W-:Y:S02]  /*6190*/  @P5 FFMA.FTZ R13, R13, R12, -R2 ;  /* 0x0000000c0d0d5223 */ /* 0x000fe40000010802 */
        /* <DEDUP_REMOVED lines=19> */
[CC--:B-1----:R-:W-:Y:S01]  /*62d0*/  FFMA.FTZ R202, R18.reuse, R15.reuse, R203 ;  /* 0x0000000f12ca7223 */ /* 0x0c2fe200000100cb */
        /* <DEDUP_REMOVED lines=12> */
[----:B------:R-:W-:-:S03]  /*63a0*/  FMUL.FTZ R209, R13, R19 ;  /* 0x000000130dd17220 */ /* 0x000fc60000410000 */
[CC--:B-1----:R-:W-:Y:S01]  /*63b0*/  FFMA.FTZ R207, R13.reuse, R15.reuse, -R2 ;  /* 0x0000000f0dcf7223 */ /* 0x0c2fe20000010802 */
[C---:B------:R-:W-:Y:S01]  /*63c0*/  FFMA.FTZ R2, R18.reuse, R15, R209 ;  /* 0x0000000f12027223 */ /* 0x040fe200000100d1 */
[-C--:B---3--:R-:W-:Y:S01]  /*63d0*/  FMUL.FTZ R19, R18, R14.reuse ;  /* 0x0000000e12137220 */ /* 0x088fe20000410000 */
[----:B------:R-:W-:Y:S01]  /*63e0*/  FMUL.FTZ R203, R13, R14 ;  /* 0x0000000e0dcb7220 */ /* 0x000fe20000410000 */
[----:B------:R-:W-:Y:S01]  /*63f0*/  @P2 FADD.FTZ R200, R200, R207 ;  /* 0x000000cfc8c82221 */ /* 0x000fe20000010000 */
[----:B------:R-:W-:Y:S01]  /*6400*/  @P2 FADD.FTZ R201, R201, R2 ;  /* 0x00000002c9c92221 */ /* 0x000fe20000010000 */
[-C--:B----4-:R-:W-:Y:S01]  /*6410*/  @P2 FFMA.FTZ R13, R13, R12.reuse, -R19 ;  /* 0x0000000c0d0d2223 */ /* 0x090fe20000010813 */
[----:B------:R-:W-:Y:S02]  /*6420*/  @P2 FFMA.FTZ R18, R18, R12, R203 ;  /* 0x0000000c12122223 */ /* 0x000fe400000100cb */
[----:B------:R0:W1:Y:S04]  /*6430*/  SHFL.UP PT, R15, R200, 0x10, RZ ;  /* 0x06000000c80f7989 */ /* 0x00006800000e00ff */
[----:B------:R0:W3:Y:S04]  /*6440*/  SHFL.UP PT, R12, R13, 0x10, RZ ;  /* 0x060000000d0c7989 */ /* 0x0000e800000e00ff */
[----:B------:R0:W4:Y:S04]  /*6450*/  SHFL.UP PT, R14, R18, 0x10, RZ ;  /* 0x06000000120e7989 */ /* 0x00012800000e00ff */
[----:B------:R0:W0:Y:S02]  /*6460*/  SHFL.UP PT, R19, R201, 0x10, RZ ;  /* 0x06000000c9137989 */ /* 0x00002400000e00ff */
.L_x_6564:
[----:B------:R-:W-:Y:S01]  /*6470*/  ISETP.GE.AND P2, PT, R130, 0x10, PT ;  /* 0x000000108200780c */ /* 0x000fe20003f46270 */
[CC--:B0-----:R-:W-:Y:S01]  /*6480*/  FMUL.FTZ R2, R18.reuse, R19.reuse ;  /* 0x0000001312027220 */ /* 0x0c1fe20000410000 */
[C---:B------:R-:W-:Y:S01]  /*6490*/  FMUL.FTZ R209, R13.reuse, R19 ;  /* 0x000000130dd17220 */ /* 0x040fe20000410000 */
[----:B------:R-:W-:Y:S01]  /*64a0*/  UMOV UR17, 0xffffffff ;  /* 0xffffffff00117882 */ /* 0x000fe20000000000 */
[CC--:B----4-:R-:W-:Y:S01]  /*64b0*/  FMUL.FTZ R19, R18.reuse, R14.reuse ;  /* 0x0000000e12137220 */ /* 0x0d0fe20000410000 */
[CC--:B-1----:R-:W-:Y:S01]  /*64c0*/  FFMA.FTZ R207, R13.reuse, R15.reuse, -R2 ;  /* 0x0000000f0dcf7223 */ /* 0x0c2fe20000010802 */
[----:B------:R-:W-:Y:S01]  /*64d0*/  FMUL.FTZ R203, R13, R14 ;  /* 0x0000000e0dcb7220 */ /* 0x000fe20000410000 */
[----:B------:R-:W-:-:S06]  /*64e0*/  FFMA.FTZ R2, R18, R15, R209 ;  /* 0x0000000f12027223 */ /* 0x000fcc00000100d1 */
[-C--:B---3--:R-:W-:Y:S01]  /*64f0*/  @P2 FFMA.FTZ R13, R13, R12.reuse, -R19 ;  /* 0x0000000c0d0d2223 */ /* 0x088fe20000010813 */
[----:B------:R-:W-:Y:S01]  /*6500*/  @P2 FFMA.FTZ R18, R18, R12, R203 ;  /* 0x0000000c12122223 */ /* 0x000fe200000100cb */
[----:B------:R-:W-:Y:S01]  /*6510*/  @P2 FADD.FTZ R200, R200, R207 ;  /* 0x000000cfc8c82221 */ /* 0x000fe20000010000 */
[----:B------:R-:W-:Y:S01]  /*6520*/  @P2 FADD.FTZ R201, R201, R2 ;  /* 0x00000002c9c92221 */ /* 0x000fe20000010000 */
[----:B------:R-:W-:Y:S06]  /*6530*/  BRA.DIV UR17, `(.L_x_6508) ;  /* 0x0000006e11547947 */ /* 0x000fec000b800000 */
.L_x_6567:
[----:B------:R-:W-:-:S03]  /*6540*/  UMOV UR17, 0xffffffff ;  /* 0xffffffff00117882 */ /* 0x000fc60000000000 */
[----:B------:R-:W-:Y:S05]  /*6550*/  BRA.DIV UR17, `(.L_x_6509) ;  /* 0x0000006e11747947 */ /* 0x000fea000b800000 */
.L_x_6570:
[----:B------:R-:W-:-:S03]  /*6560*/  UMOV UR17, 0xffffffff ;  /* 0xffffffff00117882 */ /* 0x000fc60000000000 */
[----:B------:R-:W-:Y:S05]  /*6570*/  BRA.DIV UR17, `(.L_x_6510) ;  /* 0x0000006e11947947 */ /* 0x000fea000b800000 */
.L_x_6573:
[----:B------:R-:W-:-:S03]  /*6580*/  UMOV UR17, 0xffffffff ;  /* 0xffffffff00117882 */ /* 0x000fc60000000000 */
[----:B------:R-:W-:Y:S05]  /*6590*/  BRA.DIV UR17, `(.L_x_6511) ;  /* 0x0000006e11b47947 */ /* 0x000fea000b800000 */
.L_x_6576:
        /* <DEDUP_REMOVED lines=10> */
.L_x_6586:
        /* <DEDUP_REMOVED lines=23> */
.L_x_6506:
[----:B------:R-:W-:Y:S05]  /*67b0*/  WARPSYNC.ALL ;  /* 0x0000000000007948 */ /* 0x000fea0003800000 */
[C---:B---3-5:R-:W-:Y:S01]  /*67c0*/  FMUL.FTZ R6, R170.reuse, R154 ;  /* 0x0000009aaa067220 */ /* 0x068fe20000410000 */
[CC--:B0-2---:R-:W-:Y:S01]  /*67d0*/  FMUL.FTZ R3, R171.reuse, R29.reuse ;  /* 0x0000001dab037220 */ /* 0x0c5fe20000410000 */
[C---:B------:R-:W-:Y:S01]  /*67e0*/  FMUL.FTZ R2, R170.reuse, R29 ;  /* 0x0000001daa027220 */ /* 0x040fe20000410000 */
[CC--:B------:R-:W-:Y:S01]  /*67f0*/  FMUL.FTZ R4, R170.reuse, R137.reuse ;  /* 0x00000089aa047220 */ /* 0x0c0fe20000410000 */
[C---:B------:R-:W-:Y:S01]  /*6800*/  FFMA.FTZ R6, R171.reuse, R137, -R6 ;  /* 0x00000089ab067223 */ /* 0x040fe20000010806 */
[-C--:B------:R-:W-:Y:S01]  /*6810*/  FFMA.FTZ R3, -R170, R28.reuse, -R3 ;  /* 0x0000001caa037223 */ /* 0x080fe20000010903 */
[C---:B------:R-:W-:Y:S01]  /*6820*/  FFMA.FTZ R2, R171.reuse, R28, -R2 ;  /* 0x0000001cab027223 */ /* 0x040fe20000010802 */
[----:B------:R-:W-:Y:S01]  /*6830*/  BAR.SYNC.DEFER_BLOCKING 0x0 ;  /* 0x0000000000007b1d */ /* 0x000fe20000010000 */
[----:B------:R-:W-:Y:S01]  /*6840*/  FFMA.FTZ R4, R171, R154, R4 ;  /* 0x0000009aab047223 */ /* 0x000fe20000010004 */
[----:B------:R-:W-:Y:S01]  /*6850*/  FADD.FTZ R6, R139, R6 ;  /* 0x000000068b067221 */ /* 0x000fe20000010000 */
[CC--:B-1----:R-:W-:Y:S01]  /*6860*/  FMUL.FTZ R8, R172.reuse, R3.reuse ;  /* 0x00000003ac087220 */ /* 0x0c2fe20000410000 */
[C---:B------:R-:W-:Y:S01]  /*6870*/  FMUL.FTZ R10, R172.reuse, R2 ;  /* 0x00000002ac0a7220 */ /* 0x040fe20000410000 */
[----:B------:R-:W-:Y:S01]  /*6880*/  FADD.FTZ R4, R155, R4 ;  /* 0x000000049b047221 */ /* 0x000fe20000010000 */
[C---:B------:R-:W-:Y:S01]  /*6890*/  FMUL.FTZ R5, R172.reuse, R6 ;  /* 0x00000006ac057220 */ /* 0x040fe20000410000 */
[C---:B------:R-:W-:Y:S01]  /*68a0*/  FFMA.FTZ R8, R173.reuse, R2, R8 ;  /* 0x00000002ad087223 */ /* 0x040fe20000010008 */
[C---:B------:R-:W-:Y:S01]  /*68b0*/  FFMA.FTZ R10, R173.reuse, R3, -R10 ;  /* 0x00000003ad0a7223 */ /* 0x040fe2000001080a */
[-C--:B------:R-:W-:Y:S01]  /*68c0*/  FMUL.FTZ R7, R172, R4.reuse ;  /* 0x00000004ac077220 */ /* 0x080fe20000410000 */
[C---:B------:R-:W-:Y:S01]  /*68d0*/  FFMA.FTZ R5, R173.reuse, R4, R5 ;  /* 0x00000004ad057223 */ /* 0x040fe20000010005 */
[C---:B------:R-:W-:Y:S01]  /*68e0*/  FMUL.FTZ R2, R174.reuse, R8 ;  /* 0x00000008ae027220 */ /* 0x040fe20000410000 */
[----:B------:R-:W-:Y:S01]  /*68f0*/  FMUL.FTZ R3, R174, R10 ;  /* 0x0000000aae037220 */ /* 0x000fe20000410000 */
[----:B------:R-:W-:Y:S01]  /*6900*/  FFMA.FTZ R7, R173, R6, -R7 ;  /* 0x00000006ad077223 */ /* 0x000fe20000010807 */
[----:B------:R-:W-:Y:S01]  /*6910*/  FADD.FTZ R5, R156, R5 ;  /* 0x000000059c057221 */ /* 0x000fe20000010000 */
[C---:B------:R-:W-:Y:S01]  /*6920*/  FFMA.FTZ R2, R175.reuse, R10, -R2 ;  /* 0x0000000aaf027223 */ /* 0x040fe20000010802 */
[C---:B------:R-:W-:Y:S01]  /*6930*/  FFMA.FTZ R3, R175.reuse, R8, R3 ;  /* 0x00000008af037223 */ /* 0x040fe20000010003 */
[----:B------:R-:W-:Y:S01]  /*6940*/  FADD.FTZ R7, R140, R7 ;  /* 0x000000078c077221 */ /* 0x000fe20000010000 */
        /* <DEDUP_REMOVED lines=8> */
[----:B------:R-:W0:Y:S01]  /*69d0*/  LDS.64 R2, [R132+UR13+0x8a8] ;  /* 0x0008a80d84027984 */ /* 0x000e220008000a00 */
        /* <DEDUP_REMOVED lines=8> */
[C---:B------:R-:W-:Y:S01]  /*6a60*/  FFMA.FTZ R5, R177.reuse, R4, R5 ;  /* 0x00000004b1057223 */ /* 0x040fe20000010005 */
[----:B------:R-:W-:Y:S01]  /*6a70*/  UISETP.GE.AND UP0, UPT, UR6, UR29, UPT ;  /* 0x0000001d0600728c */ /* 0x000fe2000bf06270 */
        /* <DEDUP_REMOVED lines=9> */
[CC--:B------:R-:W-:Y:S01]  /*6b10*/  FMUL.FTZ R8, R182.reuse, R14.reuse ;  /* 0x0000000eb6087220 */ /* 0x0c0fe20000410000 */
[C---:B------:R-:W-:Y:S01]  /*6b20*/  FFMA.FTZ R6, R179.reuse, R7, -R6 ;  /* 0x00000007b3067223 */ /* 0x040fe20000010806 */
[----:B------:R-:W-:Y:S01]  /*6b30*/  FMUL.FTZ R11, R182, R9 ;  /* 0x00000009b60b7220 */ /* 0x000fe20000410000 */
[----:B------:R-:W-:Y:S01]  /*6b40*/  FFMA.FTZ R4, R179, R5, R4 ;  /* 0x00000005b3047223 */ /* 0x000fe20000010004 */
[----:B------:R-:W-:Y:S01]  /*6b50*/  FFMA.FTZ R9, R183, R9, R8 ;  /* 0x00000009b7097223 */ /* 0x000fe20000010008 */
[----:B------:R-:W-:Y:S01]  /*6b60*/  FADD.FTZ R6, R143, R6 ;  /* 0x000000068f067221 */ /* 0x000fe20000010000 */
[----:B------:R-:W-:Y:S01]  /*6b70*/  FFMA.FTZ R11, R183, R14, -R11 ;  /* 0x0000000eb70b7223 */ /* 0x000fe2000001080b */
[----:B------:R-:W-:Y:S01]  /*6b80*/  FADD.FTZ R4, R159, R4 ;  /* 0x000000049f047221 */ /* 0x000fe20000010000 */
        /* <DEDUP_REMOVED lines=8> */
[----:B------:R-:W-:Y:S01]  /*6c10*/  FMUL.FTZ R6, R186, R12 ;  /* 0x0000000cba067220 */ /* 0x000fe20000410000 */
[----:B------:R-:W-:Y:S01]  /*6c20*/  FADD.FTZ R4, R160, R5 ;  /* 0x00000005a0047221 */ /* 0x000fe20000010000 */
[----:B------:R-:W-:Y:S01]  /*6c30*/  FMUL.FTZ R9, R186, R10 ;  /* 0x0000000aba097220 */ /* 0x000fe20000410000 */
[----:B------:R-:W-:Y:S01]  /*6c40*/  FADD.FTZ R7, R144, R7 ;  /* 0x0000000790077221 */ /* 0x000fe20000010000 */
[C---:B0-----:R-:W-:Y:S01]  /*6c50*/  FMUL.FTZ R5, R17.reuse, R2 ;  /* 0x0000000211057220 */ /* 0x041fe20000410000 */
[-C--:B------:R-:W-:Y:S01]  /*6c60*/  FMUL.FTZ R17, R17, R3.reuse ;  /* 0x0000000311117220 */ /* 0x080fe20000410000 */
[C---:B------:R-:W-:Y:S01]  /*6c70*/  FFMA.FTZ R10, R187.reuse, R10, R6 ;  /* 0x0000000abb0a7223 */ /* 0x040fe20000010006 */
[----:B------:R-:W-:Y:S01]  /*6c80*/  FFMA.FTZ R9, R187, R12, -R9 ;  /* 0x0000000cbb097223 */ /* 0x000fe20000010809 */
[C---:B------:R-:W-:Y:S01]  /*6c90*/  FFMA.FTZ R5, R16.reuse, R3, R5 ;  /* 0x0000000310057223 */ /* 0x040fe20000010005 */
[----:B------:R-:W-:Y:S01]  /*6ca0*/  FFMA.FTZ R216, R16, R2, -R17 ;  /* 0x0000000210d87223 */ /* 0x000fe20000010811 */
[----:B------:R-:W-:Y:S01]  /*6cb0*/  FMUL.FTZ R2, R188, R10 ;  /* 0x0000000abc027220 */ /* 0x000fe20000410000 */
[----:B------:R-:W-:Y:S01]  /*6cc0*/  FMUL.FTZ R6, R182, R7 ;  /* 0x00000007b6067220 */ /* 0x000fe20000410000 */
[----:B------:R-:W-:Y:S01]  /*6cd0*/  FADD.FTZ R211, RZ, R5 ;  /* 0x00000005ffd37221 */ /* 0x000fe20000010000 */
[----:B------:R-:W-:Y:S01]  /*6ce0*/  FFMA.FTZ R216, R85, R100, R216 ;  /* 0x0000006455d87223 */ /* 0x000fe200000100d8 */
[-C--:B------:R-:W-:Y:S01]  /*6cf0*/  FMUL.FTZ R3, R188, R9.reuse ;  /* 0x00000009bc037220 */ /* 0x080fe20000410000 */
[----:B------:R-:W-:Y:S01]  /*6d00*/  FFMA.FTZ R9, R189, R9, -R2 ;  /* 0x00000009bd097223 */ /* 0x000fe20000010802 */
[----:B------:R-:W-:Y:S01]  /*6d10*/  FMUL.FTZ R2, R198, R211 ;  /* 0x000000d3c6027220 */ /* 0x000fe20000410000 */
[-C--:B------:R-:W-:Y:S01]  /*6d20*/  FMUL.FTZ R8, R182, R4.reuse ;  /* 0x00000004b6087220 */ /* 0x080fe20000410000 */
[----:B------:R-:W-:Y:S01]  /*6d30*/  FFMA.FTZ R6, R183, R4, R6 ;  /* 0x00000004b7067223 */ /* 0x000fe20000010006 */
[-C--:B------:R-:W-:Y:S01]  /*6d40*/  FMUL.FTZ R4, R198, R216.reuse ;  /* 0x000000d8c6047220 */ /* 0x080fe20000410000 */
[----:B------:R-:W-:Y:S01]  /*6d50*/  FFMA.FTZ R219, R199, R216, -R2 ;  /* 0x000000d8c7db7223 */ /* 0x000fe20000010802 */
[----:B------:R-:W-:Y:S01]  /*6d60*/  FFMA.FTZ R3, R189, R10, R3 ;  /* 0x0000000abd037223 */ /* 0x000fe20000010003 */
[----:B------:R-:W-:Y:S01]  /*6d70*/  FMUL.FTZ R10, R190, R9 ;  /* 0x00000009be0a7220 */ /* 0x000fe20000410000 */
[----:B------:R-:W-:Y:S01]  /*6d80*/  FFMA.FTZ R4, R199, R211, R4 ;  /* 0x000000d3c7047223 */ /* 0x000fe20000010004 */
[----:B------:R-:W-:Y:S01]  /*6d90*/  FFMA.FTZ R219, R84, R99, R219 ;  /* 0x0000006354db7223 */ /* 0x000fe200000100db */
[----:B------:R-:W-:Y:S01]  /*6da0*/  FMUL.FTZ R2, R190, R3 ;  /* 0x00000003be027220 */ /* 0x000fe20000410000 */
[----:B------:R-:W-:Y:S01]  /*6db0*/  FFMA.FTZ R8, R183, R7, -R8 ;  /* 0x00000007b7087223 */ /* 0x000fe20000010808 */
[----:B------:R-:W-:Y:S01]  /*6dc0*/  FADD.FTZ R208, RZ, R4 ;  /* 0x00000004ffd07221 */ /* 0x000fe20000010000 */
[C---:B------:R-:W-:Y:S01]  /*6dd0*/  FMUL.FTZ R4, R196.reuse, R219 ;  /* 0x000000dbc4047220 */ /* 0x040fe20000410000 */
[----:B------:R-:W-:Y:S01]  /*6de0*/  FFMA.FTZ R9, R191, R9, -R2 ;  /* 0x00000009bf097223 */ /* 0x000fe20000010802 */
[----:B------:R-:W-:Y:S01]  /*6df0*/  FADD.FTZ R6, R161, R6 ;  /* 0x00000006a1067221 */ /* 0x000fe20000010000 */
[-C--:B------:R-:W-:Y:S01]  /*6e00*/  FMUL.FTZ R2, R196, R208.reuse ;  /* 0x000000d0c4027220 */ /* 0x080fe20000410000 */
[----:B------:R-:W-:Y:S01]  /*6e10*/  FFMA.FTZ R4, R197, R208, R4 ;  /* 0x000000d0c5047223 */ /* 0x000fe20000010004 */
[----:B------:R-:W-:Y:S01]  /*6e20*/  FADD.FTZ R8, R145, R8 ;  /* 0x0000000891087221 */ /* 0x000fe20000010000 */
[----:B------:R-:W-:Y:S01]  /*6e30*/  FFMA.FTZ R7, R191, R3, R10 ;  /* 0x00000003bf077223 */ /* 0x000fe2000001000a */
        /* <DEDUP_REMOVED lines=14> */
[C---:B------:R-:W-:Y:S01]  /*6f20*/  FFMA.FTZ R9, R193.reuse, R9, -R8 ;  /* 0x00000009c1097223 */ /* 0x040fe20000010808 */
[----:B------:R-:W-:Y:S01]  /*6f30*/  FADD.FTZ R3, R162, R3 ;  /* 0x00000003a2037221 */ /* 0x000fe20000010000 */
[----:B------:R-:W-:Y:S01]  /*6f40*/  FADD.FTZ R206, RZ, R4 ;  /* 0x00000004ffce7221 */ /* 0x000fe20000010000 */
[----:B------:R-:W-:Y:S01]  /*6f50*/  FMUL.FTZ R4, R192, R215 ;  /* 0x000000d7c0047220 */ /* 0x000fe20000410000 */
[C---:B------:R-:W-:Y:S01]  /*6f60*/  FFMA.FTZ R7, R193.reuse, R7, R6 ;  /* 0x00000007c1077223 */ /* 0x040fe20000010006 */
[----:B------:R-:W-:Y:S01]  /*6f70*/  FADD.FTZ R5, R146, R5 ;  /* 0x0000000592057221 */ /* 0x000fe20000010000 */
[-C--:B------:R-:W-:Y:S01]  /*6f80*/  FMUL.FTZ R2, R192, R206.reuse ;  /* 0x000000cec0027220 */ /* 0x080fe20000410000 */
[C---:B------:R-:W-:Y:S01]  /*6f90*/  FFMA.FTZ R4, R193.reuse, R206, R4 ;  /* 0x000000cec1047223 */ /* 0x040fe20000010004 */
[C---:B------:R-:W-:Y:S01]  /*6fa0*/  FMUL.FTZ R8, R186.reuse, R3 ;  /* 0x00000003ba087220 */ /* 0x040fe20000410000 */
[----:B------:R-:W-:Y:S01]  /*6fb0*/  FMUL.FTZ R6, R186, R5 ;  /* 0x00000005ba067220 */ /* 0x000fe20000410000 */
[----:B------:R-:W-:Y:S01]  /*6fc0*/  FFMA.FTZ R223, R193, R215, -R2 ;  /* 0x000000d7c1df7223 */ /* 0x000fe20000010802 */
[----:B------:R-:W-:Y:S01]  /*6fd0*/  FMUL.FTZ R2, R194, R9 ;  /* 0x00000009c2027220 */ /* 0x000fe20000410000 */
[----:B------:R-:W-:Y:S01]  /*6fe0*/  FADD.FTZ R207, RZ, R4 ;  /* 0x00000004ffcf7221 */ /* 0x000fe20000010000 */
[----:B------:R-:W-:Y:S01]  /*6ff0*/  FFMA.FTZ R8, R187, R5, -R8 ;  /* 0x00000005bb087223 */ /* 0x000fe20000010808 */
[----:B------:R-:W-:Y:S01]  /*7000*/  FFMA.FTZ R223, R80, R95, R223 ;  /* 0x0000005f50df7223 */ /* 0x000fe200000100df */
[----:B------:R-:W-:Y:S01]  /*7010*/  FFMA.FTZ R11, R195, R7, R2 ;  /* 0x00000007c30b7223 */ /* 0x000fe20000010002 */
[----:B------:R-:W-:Y:S01]  /*7020*/  FMUL.FTZ R2, R190, R207 ;  /* 0x000000cfbe027220 */ /* 0x000fe20000410000 */
[----:B------:R-:W-:Y:S01]  /*7030*/  FMUL.FTZ R10, R194, R7 ;  /* 0x00000007c20a7220 */ /* 0x000fe20000410000 */
[----:B------:R-:W-:Y:S01]  /*7040*/  FFMA.FTZ R6, R187, R3, R6 ;  /* 0x00000003bb067223 */ /* 0x000fe20000010006 */
[-C--:B------:R-:W-:Y:S01]  /*7050*/  FMUL.FTZ R4, R190, R223.reuse ;  /* 0x000000dfbe047220 */ /* 0x080fe20000410000 */
[----:B------:R-:W-:Y:S01]  /*7060*/  FADD.FTZ R8, R147, R8 ;  /* 0x0000000893087221 */ /* 0x000fe20000010000 */
[----:B------:R-:W-:Y:S01]  /*7070*/  FFMA.FTZ R2, R191, R223, -R2 ;  /* 0x000000dfbf027223 */ /* 0x000fe20000010802 */
[----:B------:R-:W-:Y:S01]  /*7080*/  FFMA.FTZ R12, R195, R9, -R10 ;  /* 0x00000009c30c7223 */ /* 0x000fe2000001080a */
[----:B------:R-:W-:Y:S01]  /*7090*/  FFMA.FTZ R4, R191, R207, R4 ;  /* 0x000000cfbf047223 */ /* 0x000fe20000010004 */
[----:B------:R-:W-:Y:S01]  /*70a0*/  FADD.FTZ R6, R163, R6 ;  /* 0x00000006a3067221 */ /* 0x000fe20000010000 */
[C---:B------:R-:W-:Y:S01]  /*70b0*/  FMUL.FTZ R10, R188.reuse, R8 ;  /* 0x00000008bc0a7220 */ /* 0x040fe20000410000 */
[----:B------:R-:W-:Y:S01]  /*70c0*/  FFMA.FTZ R224, R79, R96, R2 ;  /* 0x000000604fe07223 */ /* 0x000fe20000010002 */
[----:B------:R-:W-:Y:S01]  /*70d0*/  FADD.FTZ R204, RZ, R4 ;  /* 0x00000004ffcc7221 */ /* 0x000fe20000010000 */
[CC--:B------:R-:W-:Y:S01]  /*70e0*/  FMUL.FTZ R9, R188.reuse, R6.reuse ;  /* 0x00000006bc097220 */ /* 0x0c0fe20000410000 */
[C---:B------:R-:W-:Y:S01]  /*70f0*/  FFMA.FTZ R7, R189.reuse, R6, R10 ;  /* 0x00000006bd077223 */ /* 0x040fe2000001000a */
[C---:B------:R-:W-:Y:S01]  /*7100*/  FMUL.FTZ R5, R188.reuse, R224 ;  /* 0x000000e0bc057220 */ /* 0x040fe20000410000 */
        /* <DEDUP_REMOVED lines=18> */
[C---:B------:R-:W-:Y:S01]  /*7230*/  FMUL.FTZ R10, R192.reuse, R8 ;  /* 0x00000008c00a7220 */ /* 0x040fe20000410000 */
[----:B------:R-:W-:Y:S01]  /*7240*/  FFMA.FTZ R212, R77, R86, R2 ;  /* 0x000000564dd47223 */ /* 0x000fe20000010002 */
[----:B------:R-:W-:Y:S01]  /*7250*/  FADD.FTZ R202, RZ, R4 ;  /* 0x00000004ffca7221 */ /* 0x000fe20000010000 */
[-C--:B------:R-:W-:Y:S01]  /*7260*/  FMUL.FTZ R7, R192, R6.reuse ;  /* 0x00000006c0077220 */ /* 0x080fe20000410000 */
[C---:B------:R-:W-:Y:S01]  /*7270*/  FFMA.FTZ R5, R193.reuse, R6, R10 ;  /* 0x00000006c1057223 */ /* 0x040fe2000001000a */
[C---:B------:R-:W-:Y:S01]  /*7280*/  FMUL.FTZ R2, R184.reuse, R212 ;  /* 0x000000d4b8027220 */ /* 0x040fe20000410000 */
[----:B------:R-:W-:Y:S01]  /*7290*/  FMUL.FTZ R3, R184, R202 ;  /* 0x000000cab8037220 */ /* 0x000fe20000410000 */
[----:B------:R-:W-:Y:S01]  /*72a0*/  FFMA.FTZ R7, R193, R8, -R7 ;  /* 0x00000008c1077223 */ /* 0x000fe20000010807 */
[----:B------:R-:W-:Y:S01]  /*72b0*/  FADD.FTZ R5, R166, R5 ;  /* 0x00000005a6057221 */ /* 0x000fe20000010000 */
[C---:B------:R-:W-:Y:S01]  /*72c0*/  FFMA.FTZ R2, R185.reuse, R202, R2 ;  /* 0x000000cab9027223 */ /* 0x040fe20000010002 */
[----:B------:R-:W-:Y:S01]  /*72d0*/  FFMA.FTZ R3, R185, R212, -R3 ;  /* 0x000000d4b9037223 */ /* 0x000fe20000010803 */
[----:B------:R-:W-:Y:S01]  /*72e0*/  FMUL.FTZ R10, R196, R11 ;  /* 0x0000000bc40a7220 */ /* 0x000fe20000410000 */
[----:B------:R-:W-:Y:S01]  /*72f0*/  FADD.FTZ R7, R150, R7 ;  /* 0x0000000796077221 */ /* 0x000fe20000010000 */
[----:B------:R-:W-:Y:S01]  /*7300*/  FADD.FTZ R201, RZ, R2 ;  /* 0x00000002ffc97221 */ /* 0x000fe20000010000 */
[----:B------:R-:W-:Y:S01]  /*7310*/  FFMA.FTZ R227, R76, R81, R3 ;  /* 0x000000514ce37223 */ /* 0x000fe20000010003 */
[-C--:B------:R-:W-:Y:S01]  /*7320*/  FFMA.FTZ R9, R197, R12.reuse, -R10 ;  /* 0x0000000cc5097223 */ /* 0x080fe2000001080a */
[----:B------:R-:W-:Y:S01]  /*7330*/  FMUL.FTZ R6, R194, R7 ;  /* 0x00000007c2067220 */ /* 0x000fe20000410000 */
[C---:B------:R-:W-:Y:S01]  /*7340*/  FMUL.FTZ R2, R182.reuse, R201 ;  /* 0x000000c9b6027220 */ /* 0x040fe20000410000 */
[----:B------:R-:W-:Y:S01]  /*7350*/  FMUL.FTZ R4, R182, R227 ;  /* 0x000000e3b6047220 */ /* 0x000fe20000410000 */
[----:B------:R-:W-:Y:S01]  /*7360*/  FMUL.FTZ R8, R196, R12 ;  /* 0x0000000cc4087220 */ /* 0x000fe20000410000 */
[----:B------:R-:W-:Y:S01]  /*7370*/  FFMA.FTZ R6, R195, R5, R6 ;  /* 0x00000005c3067223 */ /* 0x000fe20000010006 */
[C---:B------:R-:W-:Y:S01]  /*7380*/  FFMA.FTZ R217, R183.reuse, R227, -R2 ;  /* 0x000000e3b7d97223 */ /* 0x040fe20000010802 */
[----:B------:R-:W-:Y:S01]  /*7390*/  FFMA.FTZ R4, R183, R201, R4 ;  /* 0x000000c9b7047223 */ /* 0x000fe20000010004 */
[----:B------:R-:W-:Y:S01]  /*73a0*/  FMUL.FTZ R2, R194, R5 ;  /* 0x00000005c2027220 */ /* 0x000fe20000410000 */
[----:B------:R-:W-:Y:S01]  /*73b0*/  FADD.FTZ R6, R167, R6 ;  /* 0x00000006a7067221 */ /* 0x000fe20000010000 */
[----:B------:R-:W-:Y:S01]  /*73c0*/  FFMA.FTZ R217, R74, R75, R217 ;  /* 0x0000004b4ad97223 */ /* 0x000fe200000100d9 */
[----:B------:R-:W-:Y:S01]  /*73d0*/  FADD.FTZ R200, RZ, R4 ;  /* 0x00000004ffc87221 */ /* 0x000fe20000010000 */
[----:B------:R-:W-:Y:S01]  /*73e0*/  FFMA.FTZ R10, R195, R7, -R2 ;  /* 0x00000007c30a7223 */ /* 0x000fe20000010802 */
[----:B------:R-:W-:Y:S01]  /*73f0*/  FMUL.FTZ R3, R196, R6 ;  /* 0x00000006c4037220 */ /* 0x000fe20000410000 */
[CC--:B------:R-:W-:Y:S01]  /*7400*/  FMUL.FTZ R4, R180.reuse, R217.reuse ;  /* 0x000000d9b4047220 */ /* 0x0c0fe20000410000 */
        /* <DEDUP_REMOVED lines=13> */
[----:B------:R-:W-:Y:S01]  /*74e0*/  FADD.FTZ R13, R168, R13 ;  /* 0x0000000da80d7221 */ /* 0x000fe20000010000 */
[----:B------:R-:W-:Y:S01]  /*74f0*/  FMUL.FTZ R12, R198, R10 ;  /* 0x0000000ac60c7220 */ /* 0x000fe20000410000 */
[C---:B------:R-:W-:Y:S01]  /*7500*/  FFMA.FTZ R2, R179.reuse, R228, -R2 ;  /* 0x000000e4b3027223 */ /* 0x040fe20000010802 */
[----:B------:R-:W-:Y:S01]  /*7510*/  FFMA.FTZ R210, R179, R213, R6 ;  /* 0x000000d5b3d27223 */ /* 0x000fe20000010006 */
[----:B------:R-:W-:Y:S01]  /*7520*/  ISETP.NE.OR P0, PT, R205, RZ, P0 ;  /* 0x000000ffcd00720c */ /* 0x000fe20000705670 */
[----:B------:R-:W-:Y:S01]  /*7530*/  FFMA.FTZ R8, R197, R11, R8 ;  /* 0x0000000bc5087223 */ /* 0x000fe20000010008 */
[----:B------:R-:W-:Y:S01]  /*7540*/  FFMA.FTZ R218, R71, R70, R2 ;  /* 0x0000004647da7223 */ /* 0x000fe20000010002 */
[----:B------:R-:W-:Y:S01]  /*7550*/  FADD.FTZ R210, RZ, R210 ;  /* 0x000000d2ffd27221 */ /* 0x000fe20000010000 */
[----:B------:R-:W-:Y:S01]  /*7560*/  HFMA2 R4, -RZ, RZ, 1.875, 0 ;  /* 0x3f800000ff047431 */ /* 0x000fe200000001ff */
[----:B------:R-:W-:Y:S01]  /*7570*/  CS2R R6, SRZ ;  /* 0x0000000000067805 */ /* 0x000fe2000001ff00 */
[C---:B------:R-:W-:Y:S01]  /*7580*/  FMUL.FTZ R2, R176.reuse, R218 ;  /* 0x000000dab0027220 */ /* 0x040fe20000410000 */
[-C--:B------:R-:W-:Y:S01]  /*7590*/  FMUL.FTZ R3, R176, R210.reuse ;  /* 0x000000d2b0037220 */ /* 0x080fe20000410000 */
[----:B------:R-:W-:Y:S01]  /*75a0*/  MOV R5, RZ ;  /* 0x000000ff00057202 */ /* 0x000fe20000000f00 */
[-C--:B------:R-:W-:Y:S01]  /*75b0*/  FFMA.FTZ R16, R199, R13.reuse, R12 ;  /* 0x0000000dc7107223 */ /* 0x080fe2000001000c */
[C---:B------:R-:W-:Y:S01]  /*75c0*/  FFMA.FTZ R2, R177.reuse, R210, R2 ;  /* 0x000000d2b1027223 */ /* 0x040fe20000010002 */
[----:B------:R-:W-:Y:S01]  /*75d0*/  FFMA.FTZ R226, R177, R218, -R3 ;  /* 0x000000dab1e27223 */ /* 0x000fe20000010803 */
[----:B------:R-:W-:Y:S01]  /*75e0*/  FMUL.FTZ R3, R198, R13 ;  /* 0x0000000dc6037220 */ /* 0x000fe20000410000 */
[----:B------:R-:W-:Y:S01]  /*75f0*/  @!P0 LEA R11, R30, UR28, 0x4 ;  /* 0x0000001c1e0b8c11 */ /* 0x000fe2000f8e20ff */
[----:B------:R-:W-:Y:S01]  /*7600*/  FADD.FTZ R225, RZ, R2 ;  /* 0x00000002ffe17221 */ /* 0x000fe20000010000 */
[----:B------:R-:W-:Y:S01]  /*7610*/  FFMA.FTZ R226, R69, R68, R226 ;  /* 0x0000004445e27223 */ /* 0x000fe200000100e2 */
[----:B------:R-:W-:Y:S01]  /*7620*/  FFMA.FTZ R18, R199, R10, -R3 ;  /* 0x0000000ac7127223 */ /* 0x000fe20000010803 */
[----:B------:R-:W-:Y:S01]  /*7630*/  ISETP.GT.U32.AND P2, PT, R134, 0x1f, PT ;  /* 0x0000001f8600780c */ /* 0x000fe20003f44070 */
[C---:B------:R-:W-:Y:S01]  /*7640*/  FMUL.FTZ R2, R174.reuse, R225 ;  /* 0x000000e1ae027220 */ /* 0x040fe20000410000 */
[----:B------:R-:W-:Y:S01]  /*7650*/  FMUL.FTZ R10, R174, R226 ;  /* 0x000000e2ae0a7220 */ /* 0x000fe20000410000 */
[C---:B------:R-:W-:Y:S01]  /*7660*/  FMUL.FTZ R12, R198.reuse, R9 ;  /* 0x00000009c60c7220 */ /* 0x040fe20000410000 */
[----:B------:R-:W-:Y:S01]  /*7670*/  FMUL.FTZ R14, R198, R8 ;  /* 0x00000008c60e7220 */ /* 0x000fe20000410000 */
[C---:B------:R-:W-:Y:S01]  /*7680*/  FFMA.FTZ R2, R175.reuse, R226, -R2 ;  /* 0x000000e2af027223 */ /* 0x040fe20000010802 */
[----:B------:R-:W-:Y:S01]  /*7690*/  FFMA.FTZ R10, R175, R225, R10 ;  /* 0x000000e1af0a7223 */ /* 0x000fe2000001000a */
[----:B------:R0:W1:Y:S01]  /*76a0*/  @!P0 LDS.128 R4, [R11+0x22b0] ;  /* 0x0022b0000b048984 */ /* 0x0000620000000c00 */
[----:B------:R-:W-:Y:S01]  /*76b0*/  FFMA.FTZ R8, R199, R8, R12 ;  /* 0x00000008c7087223 */ /* 0x000fe2000001000c */
[----:B------:R-:W-:Y:S01]  /*76c0*/  FFMA.FTZ R214, R67, R66, R2 ;  /* 0x0000004243d67223 */ /* 0x000fe20000010002 */
[----:B------:R-:W-:Y:S01]  /*76d0*/  FADD.FTZ R220, RZ, R10 ;  /* 0x0000000affdc7221 */ /* 0x000fe20000010000 */
[----:B------:R-:W-:Y:S01]  /*76e0*/  FFMA.FTZ R9, R199, R9, -R14 ;  /* 0x00000009c7097223 */ /* 0x000fe2000001080e */
[----:B------:R-:W-:Y:S01]  /*76f0*/  FADD.FTZ R10, R169, R16 ;  /* 0x00000010a90a7221 */ /* 0x000fe20000010000 */
[C---:B------:R-:W-:Y:S01]  /*7700*/  FMUL.FTZ R2, R172.reuse, R214 ;  /* 0x000000d6ac027220 */ /* 0x040fe20000410000 */
[----:B------:R-:W-:Y:S01]  /*7710*/  FMUL.FTZ R3, R172, R220 ;  /* 0x000000dcac037220 */ /* 0x000fe20000410000 */
[----:B0-----:R-:W-:-:S02]  /*7720*/  FADD.FTZ R11, R153, R18 ;  /* 0x00000012990b7221 */ /* 0x001fc40000010000 */
[C---:B------:R-:W-:Y:S01]  /*7730*/  FFMA.FTZ R2, R173.reuse, R220, R2 ;  /* 0x000000dcad027223 */ /* 0x040fe20000010002 */
[----:B------:R-:W-:Y:S02]  /*7740*/  FFMA.FTZ R230, R173, R214, -R3 ;  /* 0x000000d6ade67223 */ /* 0x000fe40000010803 */
[----:B------:R0:W-:Y:S01]  /*7750*/  STS.128 [R132+UR13+0xcb0], R8 ;  /* 0x000cb00884007988 */ /* 0x0001e20008000c0d */
        /* <DEDUP_REMOVED lines=25> */
[----:B------:R0:W2:Y:S01]  /*78f0*/  SHFL.DOWN PT, R15, R18, 0x1, 0x1f ;  /* 0x08201f00120f7f89 */ /* 0x0000a200000e0000 */
[----:B------:R-:W-:-:S03]  /*7900*/  MOV R16, R14 ;  /* 0x0000000e00107202 */ /* 0x000fc60000000f00 */
[----:B------:R0:W3:Y:S04]  /*7910*/  SHFL.DOWN PT, R19, R17, 0x1, 0x1f ;  /* 0x08201f0011137f89 */ /* 0x0000e800000e0000 */
[----:B------:R0:W4:Y:S04]  /*7920*/  SHFL.DOWN PT, R233, R14, 0x1, 0x1f ;  /* 0x08201f000ee97f89 */ /* 0x00012800000e0000 */
[----:B------:R0:W0:Y:S02]  /*7930*/  SHFL.DOWN PT, R12, R13, 0x1, 0x1f ;  /* 0x08201f000d0c7f89 */ /* 0x00002400000e0000 */
.L_x_6591:
        /* <DEDUP_REMOVED lines=13> */
.L_x_6516:
[----:B------:R-:W-:Y:S05]  /*7a10*/  BSYNC.RECONVERGENT B0 ;  /* 0x0000000000007941 */ /* 0x000fea0003800200 */
.L_x_6515:
[----:B------:R-:W-:-:S03]  /*7a20*/  UMOV UR17, 0xffffffff ;  /* 0xffffffff00117882 */ /* 0x000fc60000000000 */
[----:B------:R-:W-:Y:S05]  /*7a30*/  BRA.DIV UR17, `(.L_x_6517) ;  /* 0x0000005e11e07947 */ /* 0x000fea000b800000 */
[----:B0-----:R0:W0:Y:S04]  /*7a40*/  SHFL.DOWN PT, R14, R18, 0x2, 0x1f ;  /* 0x08401f00120e7f89 */ /* 0x00102800000e0000 */
[----:B--2---:R2:W0:Y:S04]  /*7a50*/  SHFL.DOWN PT, R15, R17, 0x2, 0x1f ;  /* 0x08401f00110f7f89 */ /* 0x00442800000e0000 */
[----:B---3--:R2:W3:Y:S04]  /*7a60*/  SHFL.DOWN PT, R19, R16, 0x2, 0x1f ;  /* 0x08401f0010137f89 */ /* 0x0084e800000e0000 */
[----:B------:R2:W0:Y:S02]  /*7a70*/  SHFL.DOWN PT, R12, R13, 0x2, 0x1f ;  /* 0x08401f000d0c7f89 */ /* 0x00042400000e0000 */
.L_x_6597:
[----:B------:R-:W-:Y:S01]  /*7a80*/  BSSY.RECONVERGENT B0, `(.L_x_6518) ;  /* 0x000000d000007945 */ /* 0x000fe20003800200 */
[----:B------:R-:W-:-:S03]  /*7a90*/  ISETP.GT.U32.AND P2, PT, R205, 0x1b, PT ;  /* 0x0000001bcd00780c */ /* 0x000fc60003f44070 */
[----:B------:R-:W-:Y:S10]  /*7aa0*/  @P3 BRA `(.L_x_6519) ;  /* 0x0000000000283947 */ /* 0x000ff40003800000 */
[CC--:B0-----:R-:W-:Y:S01]  /*7ab0*/  FMUL.FTZ R235, R17.reuse, R12.reuse ;  /* 0x0000000c11eb7220 */ /* 0x0c1fe20000410000 */
[C---:B------:R-:W-:Y:S01]  /*7ac0*/  FMUL.FTZ R12, R18.reuse, R12 ;  /* 0x0000000c120c7220 */ /* 0x040fe20000410000 */
[CC--:B----4-:R-:W-:Y:S01]  /*7ad0*/  FMUL.FTZ R233, R17.reuse, R15.reuse ;  /* 0x0000000f11e97220 */ /* 0x0d0fe20000410000 */
[C---:B------:R-:W-:Y:S01]  /*7ae0*/  FMUL.FTZ R15, R18.reuse, R15 ;  /* 0x0000000f120f7220 */ /* 0x040fe20000410000 */
[CC--:B---3--:R-:W-:Y:S01]  /*7af0*/  FFMA.FTZ R235, R18.reuse, R19.reuse, -R235 ;  /* 0x0000001312eb7223 */ /* 0x0c8fe200000108eb */
[C---:B------:R-:W-:Y:S01]  /*7b00*/  FFMA.FTZ R12, R17.reuse, R19, R12 ;  /* 0x00000013110c7223 */ /* 0x040fe2000001000c */
[-C--:B------:R-:W-:Y:S01]  /*7b10*/  FFMA.FTZ R18, R18, R14.reuse, -R233 ;  /* 0x0000000e12127223 */ /* 0x080fe200000108e9 */
[----:B--2---:R-:W-:Y:S01]  /*7b20*/  FFMA.FTZ R17, R17, R14, R15 ;  /* 0x0000000e11117223 */ /* 0x004fe2000001000f */
[----:B------:R-:W-:Y:S01]  /*7b30*/  FADD.FTZ R16, R16, R235 ;  /* 0x000000eb10107221 */ /* 0x000fe20000010000 */
[----:B------:R-:W-:-:S07]  /*7b40*/  FADD.FTZ R13, R13, R12 ;  /* 0x0000000c0d0d7221 */ /* 0x000fce0000010000 */
.L_x_6519:
[----:B------:R-:W-:Y:S05]  /*7b50*/  BSYNC.RECONVERGENT B0 ;  /* 0x0000000000007941 */ /* 0x000fea0003800200 */
.L_x_6518:
[----:B------:R-:W-:-:S03]  /*7b60*/  UMOV UR17, 0xffffffff ;  /* 0xffffffff00117882 */ /* 0x000fc60000000000 */
[----:B------:R-:W-:Y:S05]  /*7b70*/  BRA.DIV UR17, `(.L_x_6520) ;  /* 0x0000006211007947 */ /* 0x000fea000b800000 */
[----:B0-----:R0:W0:Y:S04]  /*7b80*/  SHFL.DOWN PT, R14, R18, 0x4, 0x1f ;  /* 0x08801f00120e7f89 */ /* 0x00102800000e0000 */
[----:B------:R0:W0:Y:S04]  /*7b90*/  SHFL.DOWN PT, R15, R17, 0x4, 0x1f ;  /* 0x08801f00110f7f89 */ /* 0x00002800000e0000 */
[----:B---3--:R3:W0:Y:S04]  /*7ba0*/  SHFL.DOWN PT, R19, R16, 0x4, 0x1f ;  /* 0x08801f0010137f89 */ /* 0x00862800000e0000 */
[----:B------:R3:W0:Y:S02]  /*7bb0*/  SHFL.DOWN PT, R12, R13, 0x4, 0x1f ;  /* 0x08801f000d0c7f89 */ /* 0x00062400000e0000 */
.L_x_6603:
[----:B------:R-:W-:Y:S01]  /*7bc0*/  BSSY.RECONVERGENT B0, `(.L_x_6521) ;  /* 0x000000d000007945 */ /* 0x000fe20003800200 */
[----:B------:R-:W-:-:S03]  /*7bd0*/  ISETP.GT.U32.AND P3, PT, R205, 0x17, PT ;  /* 0x00000017cd00780c */ /* 0x000fc60003f64070 */
[----:B------:R-:W-:Y:S10]  /*7be0*/  @P2 BRA `(.L_x_6522) ;  /* 0x0000000000282947 */ /* 0x000ff40003800000 */
[CC--:B0-----:R-:W-:Y:S01]  /*7bf0*/  FMUL.FTZ R235, R17.reuse, R12.reuse ;  /* 0x0000000c11eb7220 */ /* 0x0c1fe20000410000 */
[C---:B------:R-:W-:Y:S01]  /*7c00*/  FMUL.FTZ R12, R18.reuse, R12 ;  /* 0x0000000c120c7220 */ /* 0x040fe20000410000 */
[CC--:B----4-:R-:W-:Y:S01]  /*7c10*/  FMUL.FTZ R233, R17.reuse, R15.reuse ;  /* 0x0000000f11e97220 */ /* 0x0d0fe20000410000 */
[C---:B------:R-:W-:Y:S01]  /*7c20*/  FMUL.FTZ R15, R18.reuse, R15 ;  /* 0x0000000f120f7220 */ /* 0x040fe20000410000 */
[CC--:B------:R-:W-:Y:S01]  /*7c30*/  FFMA.FTZ R235, R18.reuse, R19.reuse, -R235 ;  /* 0x0000001312eb7223 */ /* 0x0c0fe200000108eb */
[C---:B------:R-:W-:Y:S01]  /*7c40*/  FFMA.FTZ R12, R17.reuse, R19, R12 ;  /* 0x00000013110c7223 */ /* 0x040fe2000001000c */
[-C--:B------:R-:W-:Y:S01]  /*7c50*/  FFMA.FTZ R18, R18, R14.reuse, -R233 ;  /* 0x0000000e12127223 */ /* 0x080fe200000108e9 */
[----:B--2---:R-:W-:Y:S01]  /*7c60*/  FFMA.FTZ R17, R17, R14, R15 ;  /* 0x0000000e11117223 */ /* 0x004fe2000001000f */
[----:B---3--:R-:W-:Y:S01]  /*7c70*/  FADD.FTZ R16, R16, R235 ;  /* 0x000000eb10107221 */ /* 0x008fe20000010000 */
[----:B------:R-:W-:-:S07]  /*7c80*/  FADD.FTZ R13, R13, R12 ;  /* 0x0000000c0d0d7221 */ /* 0x000fce0000010000 */
.L_x_6522:
[----:B------:R-:W-:Y:S05]  /*7c90*/  BSYNC.RECONVERGENT B0 ;  /* 0x0000000000007941 */ /* 0x000fea0003800200 */
.L_x_6521:
[----:B------:R-:W-:-:S03]  /*7ca0*/  UMOV UR17, 0xffffffff ;  /* 0xffffffff00117882 */ /* 0x000fc60000000000 */
[----:B------:R-:W-:Y:S05]  /*7cb0*/  BRA.DIV UR17, `(.L_x_6523) ;  /* 0x0000006211207947 */ /* 0x000fea000b800000 */
[----:B0-----:R0:W0:Y:S04]  /*7cc0*/  SHFL.DOWN PT, R14, R18, 0x8, 0x1f ;  /* 0x09001f00120e7f89 */ /* 0x00102800000e0000 */
[----:B------:R0:W0:Y:S04]  /*7cd0*/  SHFL.DOWN PT, R15, R17, 0x8, 0x1f ;  /* 0x09001f00110f7f89 */ /* 0x00002800000e0000 */
[----:B------:R0:W0:Y:S04]  /*7ce0*/  SHFL.DOWN PT, R19, R16, 0x8, 0x1f ;  /* 0x09001f0010137f89 */ /* 0x00002800000e0000 */
[----:B------:R0:W0:Y:S02]  /*7cf0*/  SHFL.DOWN PT, R12, R13, 0x8, 0x1f ;  /* 0x09001f000d0c7f89 */ /* 0x00002400000e0000 */
.L_x_6609:
        /* <DEDUP_REMOVED lines=13> */
.L_x_6525:
[----:B------:R-:W-:Y:S05]  /*7dd0*/  BSYNC.RECONVERGENT B0 ;  /* 0x0000000000007941 */ /* 0x000fea0003800200 */
.L_x_6524:
[----:B------:R-:W-:-:S03]  /*7de0*/  UMOV UR17, 0xffffffff ;  /* 0xffffffff00117882 */ /* 0x000fc60000000000 */
[----:B------:R-:W-:Y:S05]  /*7df0*/  BRA.DIV UR17, `(.L_x_6526) ;  /* 0x0000006211407947 */ /* 0x000fea000b800000 */
[----:B0-----:R0:W0:Y:S04]  /*7e00*/  SHFL.DOWN PT, R14, R18, 0x10, 0x1f ;  /* 0x0a001f00120e7f89 */ /* 0x00102800000e0000 */
[----:B------:R0:W0:Y:S04]  /*7e10*/  SHFL.DOWN PT, R15, R17, 0x10, 0x1f ;  /* 0x0a001f00110f7f89 */ /* 0x00002800000e0000 */
[----:B------:R0:W0:Y:S04]  /*7e20*/  SHFL.DOWN PT, R19, R16, 0x10, 0x1f ;  /* 0x0a001f0010137f89 */ /* 0x00002800000e0000 */
[----:B------:R0:W0:Y:S02]  /*7e30*/  SHFL.DOWN PT, R12, R13, 0x10, 0x1f ;  /* 0x0a001f000d0c7f89 */ /* 0x00002400000e0000 */
.L_x_6615:
[----:B------:R-:W-:Y:S01]  /*7e40*/  BSSY.RECONVERGENT B0, `(.L_x_6527) ;  /* 0x000000d000007945 */ /* 0x000fe20003800200 */
[----:B------:R-:W-:-:S03]  /*7e50*/  ISETP.NE.AND P3, PT, R134, 0x1f, PT ;  /* 0x0000001f8600780c */ /* 0x000fc60003f65270 */
        /* <DEDUP_REMOVED lines=11> */
.L_x_6528:
[----:B------:R-:W-:Y:S05]  /*7f10*/  BSYNC.RECONVERGENT B0 ;  /* 0x0000000000007941 */ /* 0x000fea0003800200 */
.L_x_6527:
[----:B------:R-:W-:-:S03]  /*7f20*/  UMOV UR17, 0xffffffff ;  /* 0xffffffff00117882 */ /* 0x000fc60000000000 */
[----:B------:R-:W-:Y:S05]  /*7f30*/  BRA.DIV UR17, `(.L_x_6529) ;  /* 0x0000006211607947 */ /* 0x000fea000b800000 */
[----:B------:R-:W5:Y:S04]  /*7f40*/  SHFL.IDX PT, R234, R17, RZ, 0x1f ;  /* 0x00001fff11ea7589 */ /* 0x000f6800000e0000 */
[----:B----4-:R-:W4:Y:S04]  /*7f50*/  SHFL.IDX PT, R233, R18, RZ, 0x1f ;  /* 0x00001fff12e97589 */ /* 0x010f2800000e0000 */
[----:B0-----:R-:W0:Y:S04]  /*7f60*/  SHFL.IDX PT, R12, R16, RZ, 0x1f ;  /* 0x00001fff100c7589 */ /* 0x001e2800000e0000 */
[----:B------:R-:W2:Y:S04]  /*7f70*/  SHFL.IDX PT, R238, R13, RZ, 0x1f ;  /* 0x00001fff0dee7589 */ /* 0x000ea800000e0000 */
[----:B-1----:R-:W1:Y:S04]  /*7f80*/  SHFL.IDX PT, R243, R4, RZ, 0x1f ;  /* 0x00001fff04f37589 */ /* 0x002e6800000e0000 */
[----:B------:R-:W3:Y:S04]  /*7f90*/  SHFL.IDX PT, R237, R5, RZ, 0x1f ;  /* 0x00001fff05ed7589 */ /* 0x000ee800000e0000 */
[----:B------:R-:W3:Y:S01]  /*7fa0*/  SHFL.DOWN PT, R240, R18, 0x1, 0x1f ;  /* 0x08201f0012f07f89 */ /* 0x000ee200000e0000 */
[-C--:B-----5:R-:W-:Y:S01]  /*7fb0*/  FMUL.FTZ R15, R7, R234.reuse ;  /* 0x000000ea070f7220 */ /* 0x0a0fe20000410000 */
[CC--:B------:R-:W-:Y:S01]  /*7fc0*/  FMUL.FTZ R2, R6.reuse, R234.reuse ;  /* 0x000000ea06027220 */ /* 0x0c0fe20000410000 */
[-C--:B------:R-:W-:Y:S01]  /*7fd0*/  FMUL.FTZ R235, R5, R234.reuse ;  /* 0x000000ea05eb7220 */ /* 0x080fe20000410000 */
[----:B------:R-:W3:Y:S01]  /*7fe0*/  SHFL.DOWN PT, R241, R17, 0x1, 0x1f ;  /* 0x08201f0011f17f89 */ /* 0x000ee200000e0000 */
[-C--:B----4-:R-:W-:Y:S01]  /*7ff0*/  FFMA.FTZ R15, R6, R233.reuse, -R15 ;  /* 0x000000e9060f7223 */ /* 0x090fe2000001080f */
[C---:B------:R-:W-:Y:S01]  /*8000*/  FMUL.FTZ R234, R4.reuse, R234 ;  /* 0x000000ea04ea7220 */ /* 0x040fe20000410000 */
[-C--:B------:R-:W-:Y:S01]  /*8010*/  FFMA.FTZ R19, R7, R233.reuse, R2 ;  /* 0x000000e907137223 */ /* 0x080fe20000010002 */
[----:B------:R-:W4:Y:S01]  /*8020*/  SHFL.DOWN PT, R242, R16, 0x1, 0x1f ;  /* 0x08201f0010f27f89 */ /* 0x000f2200000e0000 */
[-C--:B------:R-:W-:Y:S01]  /*8030*/  FFMA.FTZ R235, R4, R233.reuse, -R235 ;  /* 0x000000e904eb7223 */ /* 0x080fe200000108eb */
[----:B------:R-:W-:Y:S01]  /*8040*/  FFMA.FTZ R234, R5, R233, R234 ;  /* 0x000000e905ea7223 */ /* 0x000fe200000100ea */
[----:B0-----:R-:W-:Y:S01]  /*8050*/  FADD.FTZ R236, R12, R15 ;  /* 0x0000000f0cec7221 */ /* 0x001fe20000010000 */
[----:B------:R-:W0:Y:S01]  /*8060*/  SHFL.IDX PT, R239, R6, RZ, 0x1f ;  /* 0x00001fff06ef7589 */ /* 0x000e2200000e0000 */
[----:B--2---:R-:W-:-:S03]  /*8070*/  FADD.FTZ R233, R238, R19 ;  /* 0x00000013eee97221 */ /* 0x004fc60000010000 */
[----:B------:R-:W2:Y:S01]  /*8080*/  SHFL.IDX PT, R245, R7, RZ, 0x1f ;  /* 0x00001fff07f57589 */ /* 0x000ea200000e0000 */
[----:B-1----:R-:W-:-:S03]  /*8090*/  MOV R12, R243 ;  /* 0x000000f3000c7202 */ /* 0x002fc60000000f00 */
[----:B------:R3:W1:Y:S02]  /*80a0*/  SHFL.DOWN PT, R244, R13, 0x1, 0x1f ;  /* 0x08201f000df47f89 */ /* 0x00066400000e0000 */
[----:B---3--:R-:W-:-:S07]  /*80b0*/  MOV R13, R237 ;  /* 0x000000ed000d7202 */ /* 0x008fce0000000f00 */
.L_x_6629:
[----:B------:R-:W-:Y:S01]  /*80c0*/  BSSY.RECONVERGENT B0, `(.L_x_6530) ;  /* 0x000000f000007945 */ /* 0x000fe20003800200 */
[----:B0-----:R-:W-:Y:S02]  /*80d0*/  MOV R14, R239 ;  /* 0x000000ef000e7202 */ /* 0x001fe40000000f00 */
        /* <DEDUP_REMOVED lines=10> */
[----:B----4-:R-:W-:Y:S01]  /*8180*/  FADD.FTZ R14, R242, R7 ;  /* 0x00000007f20e7221 */ /* 0x010fe20000010000 */
[----:B-1----:R-:W-:Y:S01]  /*8190*/  FADD.FTZ R15, R244, R15 ;  /* 0x0000000ff40f7221 */ /* 0x002fe20000010000 */
[----:B------:R-:W-:-:S07]  /*81a0*/  MOV R12, R5 ;  /* 0x00000005000c7202 */ /* 0x000fce0000000f00 */
.L_x_6531:
[----:B------:R-:W-:Y:S05]  /*81b0*/  BSYNC.RECONVERGENT B0 ;  /* 0x0000000000007941 */ /* 0x000fea0003800200 */
.L_x_6530:
        /* <DEDUP_REMOVED lines=16> */
.L_x_6513:
[----:B------:R-:W-:Y:S05]  /*82c0*/  WARPSYNC.ALL ;  /* 0x0000000000007948 */ /* 0x000fea0003800000 */
[----:B------:R-:W-:Y:S01]  /*82d0*/  BAR.SYNC.DEFER_BLOCKING 0x0 ;  /* 0x0000000000007b1d */ /* 0x000fe20000010000 */
[----:B------:R-:W-:Y:S01]  /*82e0*/  ISETP.NE.AND P0, PT, R134, RZ, PT ;  /* 0x000000ff8600720c */ /* 0x000fe20003f05270 */
[----:B0-----:R-:W-:Y:S01]  /*82f0*/  FFMA.FTZ R12, R0, -R211, RZ ;  /* 0x800000d3000c7223 */ /* 0x001fe200000100ff */
[C---:B------:R-:W-:Y:S02]  /*8300*/  ISETP.GT.AND P2, PT, R130.reuse, 0x1e, PT ;  /* 0x0000001e8200780c */ /* 0x040fe40003f44270 */
[----:B------:R-:W-:Y:S01]  /*8310*/  ISETP.GT.AND P3, PT, R130, 0xf, PT ;  /* 0x0000000f8200780c */ /* 0x000fe20003f64270 */
[----:B------:R-:W-:Y:S08]  /*8320*/  BSSY.RECONVERGENT B0, `(.L_x_6532) ;  /* 0x00001bf000007945 */ /* 0x000ff00003800200 */
        /* <DEDUP_REMOVED lines=17> */
[----:B------:R-:W-:Y:S02]  /*8440*/  FMUL.FTZ R28, R139, R64 ;  /* 0x000000408b1c7220 */ /* 0x000fe40000410000 */
[C---:B------:R-:W-:Y:S01]  /*8450*/  FFMA.FTZ R3, R173.reuse, R155, R2 ;  /* 0x0000009bad037223 */ /* 0x040fe20000010002 */
[----:B------:R-:W-:Y:S01]  /*8460*/  FFMA.FTZ R9, R173, R139, -R172 ;  /* 0x0000008bad097223 */ /* 0x000fe200000108ac */
[----:B-1----:R-:W-:Y:S02]  /*8470*/  FMUL.FTZ R16, R231, R28 ;  /* 0x0000001ce7107220 */ /* 0x002fe40000410000 */
        /* <DEDUP_REMOVED lines=18> */
[-C--:B------:R-:W-:Y:S01]  /*85a0*/  FMUL.FTZ R173, R158, R70.reuse ;  /* 0x000000469ead7220 */ /* 0x080fe20000410000 */
[----:B------:R-:W-:Y:S01]  /*85b0*/  FMUL.FTZ R175, R3, R70 ;  /* 0x0000004603af7220 */ /* 0x000fe20000410000 */
[C---:B------:R-:W-:Y:S01]  /*85c0*/  FFMA.FTZ R8, R179.reuse, R3, -R2 ;  /* 0x00000003b3087223 */ /* 0x040fe20000010802 */
[----:B------:R-:W-:Y:S01]  /*85d0*/  FFMA.FTZ R2, R179, R158, R11 ;  /* 0x0000009eb3027223 */ /* 0x000fe2000001000b */
[----:B------:R-:W-:-:S02]  /*85e0*/  FADD.FTZ R50, R173, R50 ;  /* 0x00000032ad327221 */ /* 0x000fc40000010000 */
        /* <DEDUP_REMOVED lines=18> */
[----:B------:R-:W-:Y:S01]  /*8710*/  FFMA.FTZ R8, R0, R216, RZ ;  /* 0x000000d800087223 */ /* 0x000fe200000100ff */
[----:B------:R-:W-:Y:S01]  /*8720*/  FFMA.FTZ R13, R185, R2, -R13 ;  /* 0x00000002b90d7223 */ /* 0x000fe2000001080d */
[----:B------:R-:W-:Y:S01]  /*8730*/  FMUL.FTZ R176, R201, R174 ;  /* 0x000000aec9b07220 */ /* 0x000fe20000410000 */
[----:B------:R-:W-:Y:S01]  /*8740*/  FADD.FTZ R162, R162, R11 ;  /* 0x0000000ba2a27221 */ /* 0x000fe20000010000 */
[----:B------:R-:W-:Y:S01]  /*8750*/  FFMA.FTZ R15, R45, R219, R8 ;  /* 0x000000db2d0f7223 */ /* 0x000fe20000010008 */
[----:B------:R-:W-:-:S02]  /*8760*/  FADD.FTZ R11, R146, R13 ;  /* 0x0000000d920b7221 */ /* 0x000fc40000010000 */
[----:B------:R-:W-:Y:S01]  /*8770*/  FMUL.FTZ R8, R186, R162 ;  /* 0x000000a2ba087220 */ /* 0x000fe20000410000 */
[----:B------:R-:W-:Y:S01]  /*8780*/  FFMA.FTZ R10, R44, R222, R15 ;  /* 0x000000de2c0a7223 */ /* 0x000fe2000001000f */
[-C--:B------:R-:W-:Y:S01]  /*8790*/  FMUL.FTZ R13, R186, R11.reuse ;  /* 0x0000000bba0d7220 */ /* 0x080fe20000410000 */
[----:B------:R-:W-:Y:S01]  /*87a0*/  FFMA.FTZ R222, R83, -R98, R222 ;  /* 0x8000006253de7223 */ /* 0x000fe200000100de */
[----:B------:R-:W-:Y:S01]  /*87b0*/  FFMA.FTZ R8, R187, R11, -R8 ;  /* 0x0000000bbb087223 */ /* 0x000fe20000010808 */
[----:B------:R-:W-:Y:S01]  /*87c0*/  FFMA.FTZ R15, R43, R215, R10 ;  /* 0x000000d72b0f7223 */ /* 0x000fe2000001000a */
[----:B------:R-:W-:Y:S01]  /*87d0*/  FFMA.FTZ R10, R187, R162, R13 ;  /* 0x000000a2bb0a7223 */ /* 0x000fe2000001000d */
[----:B------:R-:W-:Y:S01]  /*87e0*/  FFMA.FTZ R13, R45, -R208, R12 ;  /* 0x800000d02d0d7223 */ /* 0x000fe2000001000c */
[----:B------:R-:W-:Y:S01]  /*87f0*/  FADD.FTZ R8, R147, R8 ;  /* 0x0000000893087221 */ /* 0x000fe20000010000 */
[----:B------:R-:W-:Y:S01]  /*8800*/  FFMA.FTZ R14, R42, R223, R15 ;  /* 0x000000df2a0e7223 */ /* 0x000fe2000001000f */
[----:B------:R-:W-:Y:S01]  /*8810*/  FADD.FTZ R163, R163, R10 ;  /* 0x0000000aa3a37221 */ /* 0x000fe20000010000 */
[----:B------:R-:W-:Y:S01]  /*8820*/  FFMA.FTZ R4, R44, -R209, R13 ;  /* 0x800000d12c047223 */ /* 0x000fe2000001000d */
[C---:B------:R-:W-:Y:S01]  /*8830*/  FMUL.FTZ R10, R188.reuse, R8 ;  /* 0x00000008bc0a7220 */ /* 0x040fe20000410000 */
[----:B------:R-:W-:Y:S01]  /*8840*/  FFMA.FTZ R15, R41, R224, R14 ;  /* 0x000000e0290f7223 */ /* 0x000fe2000001000e */
[-C--:B------:R-:W-:Y:S01]  /*8850*/  FMUL.FTZ R7, R188, R163.reuse ;  /* 0x000000a3bc077220 */ /* 0x080fe20000410000 */
[----:B------:R-:W-:Y:S01]  /*8860*/  FADD.FTZ R14, RZ, R229 ;  /* 0x000000e5ff0e7221 */ /* 0x000fe20000010000 */
[----:B------:R-:W-:Y:S01]  /*8870*/  FFMA.FTZ R5, R189, R163, R10 ;  /* 0x000000a3bd057223 */ /* 0x000fe2000001000a */
[----:B------:R-:W-:Y:S01]  /*8880*/  FFMA.FTZ R6, R40, R221, R15 ;  /* 0x000000dd28067223 */ /* 0x000fe2000001000f */
[----:B------:R-:W-:Y:S01]  /*8890*/  FFMA.FTZ R15, R43, -R206, R4 ;  /* 0x800000ce2b0f7223 */ /* 0x000fe20000010004 */
[----:B------:R-:W-:Y:S01]  /*88a0*/  FFMA.FTZ R7, R189, R8, -R7 ;  /* 0x00000008bd077223 */ /* 0x000fe20000010807 */
        /* <DEDUP_REMOVED lines=8> */
[----:B------:R-:W-:Y:S01]  /*8930*/  FFMA.FTZ R223, R80, -R95, R223 ;  /* 0x8000005f50df7223 */ /* 0x000fe200000100df */
        /* <DEDUP_REMOVED lines=20> */
[----:B------:R-:W-:Y:S01]  /*8a80*/  FMUL.FTZ R7, R27, R154 ;  /* 0x0000009a1b077220 */ /* 0x000fe20000410000 */
[----:B------:R-:W-:Y:S01]  /*8a90*/  FFMA.FTZ R5, R35, -R210, R4 ;  /* 0x800000d223057223 */ /* 0x000fe20000010004 */
[----:B------:R-:W-:Y:S01]  /*8aa0*/  FFMA.FTZ R6, R32, R230, R17 ;  /* 0x000000e620067223 */ /* 0x000fe20000010011 */
[-C--:B------:R-:W-:Y:S01]  /*8ab0*/  FMUL.FTZ R15, R27, R137.reuse ;  /* 0x000000891b0f7220 */ /* 0x080fe20000410000 */
[----:B------:R-:W-:Y:S01]  /*8ac0*/  FFMA.FTZ R17, R26, R137, -R7 ;  /* 0x000000891a117223 */ /* 0x000fe20000010807 */
[----:B------:R-:W-:Y:S01]  /*8ad0*/  FFMA.FTZ R4, R34, -R225, R5 ;  /* 0x800000e122047223 */ /* 0x000fe20000010005 */
[----:B------:R-:W-:Y:S01]  /*8ae0*/  FMUL.FTZ R137, R137, R62 ;  /* 0x0000003e89897220 */ /* 0x000fe20000410000 */
[----:B------:R-:W-:Y:S01]  /*8af0*/  FFMA.FTZ R6, R31, R232, R6 ;  /* 0x000000e81f067223 */ /* 0x000fe20000010006 */
[----:B------:R-:W-:Y:S01]  /*8b00*/  FFMA.FTZ R232, R63, -R62, R232 ;  /* 0x8000003e3fe87223 */ /* 0x000fe200000100e8 */
[----:B------:R-:W-:Y:S01]  /*8b10*/  FFMA.FTZ R5, R33, -R220, R4 ;  /* 0x800000dc21057223 */ /* 0x000fe20000010004 */
[----:B------:R-:W-:Y:S01]  /*8b20*/  FFMA.FTZ R15, R26, R154, R15 ;  /* 0x0000009a1a0f7223 */ /* 0x000fe2000001000f */
[----:B------:R-:W-:Y:S01]  /*8b30*/  FMUL.FTZ R7, R154, R62 ;  /* 0x0000003e9a077220 */ /* 0x000fe20000410000 */
[----:B------:R-:W-:Y:S01]  /*8b40*/  FMUL.FTZ R19, R14, R137 ;  /* 0x000000890e137220 */ /* 0x000fe20000410000 */
[----:B------:R-:W-:Y:S01]  /*8b50*/  FFMA.FTZ R12, R32, -R231, R5 ;  /* 0x800000e7200c7223 */ /* 0x000fe20000010005 */
[C---:B------:R-:W-:Y:S01]  /*8b60*/  FMUL.FTZ R15, R232.reuse, R15 ;  /* 0x0000000fe80f7220 */ /* 0x040fe20000410000 */
[----:B------:R-:W-:Y:S01]  /*8b70*/  FADD.FTZ R46, R7, R46 ;  /* 0x0000002e072e7221 */ /* 0x000fe20000010000 */
[-C--:B------:R-:W-:Y:S01]  /*8b80*/  FFMA.FTZ R4, R232, R7.reuse, R19 ;  /* 0x00000007e8047223 */ /* 0x080fe20000010013 */
[----:B------:R-:W-:Y:S01]  /*8b90*/  FMUL.FTZ R5, R14, R7 ;  /* 0x000000070e057220 */ /* 0x000fe20000410000 */
[----:B------:R-:W-:Y:S01]  /*8ba0*/  FFMA.FTZ R7, R31, -R14, R12 ;  /* 0x8000000e1f077223 */ /* 0x000fe2000001000c */
[----:B------:R-:W-:Y:S01]  /*8bb0*/  FMUL.FTZ R12, R194, R150 ;  /* 0x00000096c20c7220 */ /* 0x000fe20000410000 */
[----:B------:R-:W-:Y:S01]  /*8bc0*/  FFMA.FTZ R14, R14, R17, R15 ;  /* 0x000000110e0e7223 */ /* 0x000fe2000001000f */
[----:B------:R-:W-:Y:S01]  /*8bd0*/  FMUL.FTZ R15, R194, R166 ;  /* 0x000000a6c20f7220 */ /* 0x000fe20000410000 */
[----:B------:R-:W-:Y:S01]  /*8be0*/  FFMA.FTZ R17, R65, -R64, R230 ;  /* 0x8000004041117223 */ /* 0x000fe200000100e6 */
[----:B------:R-:W-:Y:S01]  /*8bf0*/  FFMA.FTZ R12, R195, R166, R12 ;  /* 0x000000a6c30c7223 */ /* 0x000fe2000001000c */
[----:B------:R-:W-:Y:S01]  /*8c00*/  FFMA.FTZ R154, R63, R154, R14 ;  /* 0x0000009a3f9a7223 */ /* 0x000fe2000001000e */
[----:B------:R-:W-:Y:S01]  /*8c10*/  FFMA.FTZ R14, R195, R150, -R15 ;  /* 0x00000096c30e7223 */ /* 0x000fe2000001080f */
[----:B------:R-:W-:Y:S01]  /*8c20*/  FMUL.FTZ R15, R27, R155 ;  /* 0x0000009b1b0f7220 */ /* 0x000fe20000410000 */
[----:B------:R-:W-:Y:S01]  /*8c30*/  FADD.FTZ R167, R167, R12 ;  /* 0x0000000ca7a77221 */ /* 0x000fe20000010000 */
[----:B------:R-:W-:Y:S01]  /*8c40*/  FMUL.FTZ R12, R155, R64 ;  /* 0x000000409b0c7220 */ /* 0x000fe20000410000 */
[----:B------:R-:W-:Y:S01]  /*8c50*/  FADD.FTZ R151, R151, R14 ;  /* 0x0000000e97977221 */ /* 0x000fe20000010000 */
[-C--:B------:R-:W-:Y:S01]  /*8c60*/  FFMA.FTZ R18, R26, R139.reuse, -R15 ;  /* 0x0000008b1a127223 */ /* 0x080fe2000001080f */
[----:B------:R-:W-:Y:S01]  /*8c70*/  FMUL.FTZ R139, R27, R139 ;  /* 0x0000008b1b8b7220 */ /* 0x000fe20000410000 */
[----:B------:R-:W-:Y:S01]  /*8c80*/  FADD.FTZ R47, R12, R47 ;  /* 0x0000002f0c2f7221 */ /* 0x000fe20000010000 */
[-C--:B------:R-:W-:Y:S01]  /*8c90*/  FFMA.FTZ R16, R17, R12.reuse, R16 ;  /* 0x0000000c11107223 */ /* 0x080fe20000010010 */
[----:B------:R-:W-:Y:S01]  /*8ca0*/  FMUL.FTZ R140, R231, R12 ;  /* 0x0000000ce78c7220 */ /* 0x000fe20000410000 */
[C---:B------:R-:W-:Y:S01]  /*8cb0*/  FMUL.FTZ R12, R196.reuse, R151 ;  /* 0x00000097c40c7220 */ /* 0x040fe20000410000 */
[----:B------:R-:W-:Y:S01]  /*8cc0*/  FMUL.FTZ R196, R196, R167 ;  /* 0x000000a7c4c47220 */ /* 0x000fe20000410000 */
[C---:B------:R-:W-:Y:S01]  /*8cd0*/  FFMA.FTZ R14, R26.reuse, R155, R139 ;  /* 0x0000009b1a0e7223 */ /* 0x040fe2000001008b */
[----:B------:R-:W-:Y:S01]  /*8ce0*/  FMUL.FTZ R19, R27, R156 ;  /* 0x0000009c1b137220 */ /* 0x000fe20000410000 */
[C---:B------:R-:W-:Y:S01]  /*8cf0*/  FFMA.FTZ R15, R197.reuse, R167, R12 ;  /* 0x000000a7c50f7223 */ /* 0x040fe2000001000c */
[----:B------:R-:W-:Y:S01]  /*8d00*/  FFMA.FTZ R197, R197, R151, -R196 ;  /* 0x00000097c5c57223 */ /* 0x000fe200000108c4 */
[----:B------:R-:W-:Y:S01]  /*8d10*/  FMUL.FTZ R14, R17, R14 ;  /* 0x0000000e110e7220 */ /* 0x000fe20000410000 */
[-C--:B------:R-:W-:Y:S01]  /*8d20*/  FFMA.FTZ R147, R26, R9.reuse, -R19 ;  /* 0x000000091a937223 */ /* 0x080fe20000010813 */
[----:B------:R-:W-:Y:S01]  /*8d30*/  FADD.FTZ R168, R168, R15 ;  /* 0x0000000fa8a87221 */ /* 0x000fe20000010000 */
[----:B------:R-:W-:Y:S01]  /*8d40*/  FADD.FTZ R152, R152, R197 ;  /* 0x000000c598987221 */ /* 0x000fe20000010000 */
[----:B------:R-:W-:Y:S01]  /*8d50*/  FFMA.FTZ R14, R231, R18, R14 ;  /* 0x00000012e70e7223 */ /* 0x000fe2000001000e */
[----:B------:R-:W-:Y:S01]  /*8d60*/  FMUL.FTZ R19, R27, R9 ;  /* 0x000000091b137220 */ /* 0x000fe20000410000 */
[C---:B------:R-:W-:Y:S01]  /*8d70*/  FMUL.FTZ R9, R198.reuse, R168 ;  /* 0x000000a8c6097220 */ /* 0x040fe20000410000 */
[-C--:B------:R-:W-:Y:S01]  /*8d80*/  FMUL.FTZ R12, R198, R152.reuse ;  /* 0x00000098c60c7220 */ /* 0x080fe20000410000 */
[----:B------:R-:W-:Y:S01]  /*8d90*/  FFMA.FTZ R155, R65, R155, R14 ;  /* 0x0000009b419b7223 */ /* 0x000fe2000001000e */
[----:B------:R-:W-:Y:S01]  /*8da0*/  FFMA.FTZ R5, R232, R137, -R5 ;  /* 0x00000089e8057223 */ /* 0x000fe20000010805 */
[C---:B------:R-:W-:Y:S01]  /*8db0*/  FFMA.FTZ R14, R199.reuse, R152, -R9 ;  /* 0x00000098c70e7223 */ /* 0x040fe20000010809 */
[----:B------:R-:W-:Y:S01]  /*8dc0*/  FFMA.FTZ R12, R199, R168, R12 ;  /* 0x000000a8c70c7223 */ /* 0x000fe2000001000c */
[-C--:B------:R-:W-:Y:S01]  /*8dd0*/  FFMA.FTZ R214, R67, -R66.reuse, R214 ;  /* 0x8000004243d67223 */ /* 0x080fe200000100d6 */
[----:B------:R-:W-:Y:S01]  /*8de0*/  FMUL.FTZ R15, R156, R66 ;  /* 0x000000429c0f7220 */ /* 0x000fe20000410000 */
[----:B------:R-:W-:Y:S01]  /*8df0*/  FMUL.FTZ R137, R220, R29 ;  /* 0x0000001ddc897220 */ /* 0x000fe20000410000 */
[----:B------:R-:W-:Y:S01]  /*8e00*/  FADD.FTZ R169, R169, R12 ;  /* 0x0000000ca9a97221 */ /* 0x000fe20000010000 */
[----:B------:R-:W-:Y:S01]  /*8e10*/  FFMA.FTZ R17, R17, R28, -R140 ;  /* 0x0000001c11117223 */ /* 0x000fe2000001088c */
[----:B------:R-:W-:Y:S01]  /*8e20*/  FADD.FTZ R153, R153, R14 ;  /* 0x0000000e99997221 */ /* 0x000fe20000010000 */
[----:B------:R-:W-:Y:S01]  /*8e30*/  FADD.FTZ R48, R15, R48 ;  /* 0x000000300f307221 */ /* 0x000fe20000010000 */
[-C--:B------:R-:W-:Y:S01]  /*8e40*/  FFMA.FTZ R28, R214, R15.reuse, R137 ;  /* 0x0000000fd61c7223 */ /* 0x080fe20000010089 */
[----:B------:R-:W-:Y:S01]  /*8e50*/  FMUL.FTZ R15, R220, R15 ;  /* 0x0000000fdc0f7220 */ /* 0x000fe20000410000 */
[----:B------:R-:W-:Y:S01]  /*8e60*/  FFMA.FTZ R19, R26, R156, R19 ;  /* 0x0000009c1a137223 */ /* 0x000fe20000010013 */
[----:B------:R-:W-:Y:S01]  /*8e70*/  FMUL.FTZ R9, R168, R99 ;  /* 0x00000063a8097220 */ /* 0x000fe20000410000 */
[-C--:B------:R-:W-:Y:S01]  /*8e80*/  FMUL.FTZ R12, R169, R100.reuse ;  /* 0x00000064a90c7220 */ /* 0x080fe20000410000 */
[-C--:B------:R-:W-:Y:S01]  /*8e90*/  FMUL.FTZ R18, R153, R100.reuse ;  /* 0x0000006499127220 */ /* 0x080fe20000410000 */
[C---:B------:R-:W-:Y:S01]  /*8ea0*/  FFMA.FTZ R29, R214.reuse, R29, -R15 ;  /* 0x0000001dd61d7223 */ /* 0x040fe2000001080f */
[----:B------:R-:W-:Y:S01]  /*8eb0*/  FMUL.FTZ R149, R214, R19 ;  /* 0x00000013d6957220 */ /* 0x000fe20000410000 */
[-C--:B------:R-:W-:Y:S01]  /*8ec0*/  FFMA.FTZ R14, R84, -R99.reuse, R219 ;  /* 0x80000063540e7223 */ /* 0x080fe200000100db */
[----:B------:R-:W-:Y:S01]  /*8ed0*/  FMUL.FTZ R137, R152, R99 ;  /* 0x0000006398897220 */ /* 0x000fe20000410000 */
[----:B------:R-:W-:Y:S01]  /*8ee0*/  FMUL.FTZ R139, R208, R9 ;  /* 0x00000009d08b7220 */ /* 0x000fe20000410000 */
[----:B------:R-:W-:Y:S01]  /*8ef0*/  FFMA.FTZ R15, R85, -R100, R216 ;  /* 0x80000064550f7223 */ /* 0x000fe200000100d8 */
[C---:B------:R-:W-:Y:S01]  /*8f00*/  FMUL.FTZ R19, R211.reuse, R12 ;  /* 0x0000000cd3137220 */ /* 0x040fe20000410000 */
[-C--:B------:R-:W-:Y:S01]  /*8f10*/  FMUL.FTZ R140, R211, R18.reuse ;  /* 0x00000012d38c7220 */ /* 0x080fe20000410000 */
[-C--:B------:R-:W-:Y:S01]  /*8f20*/  FFMA.FTZ R142, R14, R137.reuse, -R139 ;  /* 0x000000890e8e7223 */ /* 0x080fe2000001088b */
[----:B------:R-:W-:Y:S01]  /*8f30*/  FMUL.FTZ R137, R208, R137 ;  /* 0x00000089d0897220 */ /* 0x000fe20000410000 */
[C---:B------:R-:W-:Y:S01]  /*8f40*/  FFMA.FTZ R19, R15.reuse, R18, -R19 ;  /* 0x000000120f137223 */ /* 0x040fe20000010813 */
[----:B------:R-:W-:Y:S01]  /*8f50*/  FFMA.FTZ R140, R15, R12, R140 ;  /* 0x0000000c0f8c7223 */ /* 0x000fe2000001008c */
[-C--:B------:R-:W-:Y:S01]  /*8f60*/  FMUL.FTZ R18, R167, R98.reuse ;  /* 0x00000062a7127220 */ /* 0x080fe20000410000 */
[----:B------:R-:W-:Y:S01]  /*8f70*/  FMUL.FTZ R139, R151, R98 ;  /* 0x00000062978b7220 */ /* 0x000fe20000410000 */
[----:B------:R-:W-:Y:S01]  /*8f80*/  FFMA.FTZ R137, R14, R9, R137 ;  /* 0x000000090e897223 */ /* 0x000fe20000010089 */
[----:B------:R-:W-:Y:S01]  /*8f90*/  FADD.FTZ R140, RZ, R140 ;  /* 0x0000008cff8c7221 */ /* 0x000fe20000010000 */
[CC--:B------:R-:W-:Y:S01]  /*8fa0*/  FMUL.FTZ R146, R209.reuse, R18.reuse ;  /* 0x00000012d1927220 */ /* 0x0c0fe20000410000 */
[-C--:B------:R-:W-:Y:S01]  /*8fb0*/  FMUL.FTZ R145, R209, R139.reuse ;  /* 0x0000008bd1917220 */ /* 0x080fe20000410000 */
[----:B------:R-:W-:Y:S01]  /*8fc0*/  FADD.FTZ R19, RZ, R19 ;  /* 0x00000013ff137221 */ /* 0x000fe20000010000 */
[----:B------:R-:W-:Y:S01]  /*8fd0*/  FADD.FTZ R137, R140, R137 ;  /* 0x000000898c897221 */ /* 0x000fe20000010000 */
[C---:B------:R-:W-:Y:S01]  /*8fe0*/  FFMA.FTZ R146, R222.reuse, R139, -R146 ;  /* 0x0000008bde927223 */ /* 0x040fe20000010892 */
[----:B------:R-:W-:Y:S01]  /*8ff0*/  FFMA.FTZ R140, R222, R18, R145 ;  /* 0x00000012de8c7223 */ /* 0x000fe20000010091 */
[----:B------:R-:W-:Y:S01]  /*9000*/  FADD.FTZ R139, R19, R142 ;  /* 0x0000008e138b7221 */ /* 0x000fe20000010000 */
[----:B------:R-:W-:Y:S01]  /*9010*/  FMUL.FTZ R145, R150, R97 ;  /* 0x0000006196917220 */ /* 0x000fe20000410000 */
[----:B------:R-:W-:Y:S01]  /*9020*/  FMUL.FTZ R142, R165, R95 ;  /* 0x0000005fa58e7220 */ /* 0x000fe20000410000 */
[----:B------:R-:W-:Y:S01]  /*9030*/  FMUL.FTZ R19, R166, R97 ;  /* 0x00000061a6137220 */ /* 0x000fe20000410000 */
[----:B------:R-:W-:Y:S01]  /*9040*/  FFMA.FTZ R220, R220, R147, R149 ;  /* 0x00000093dcdc7223 */ /* 0x000fe20000010095 */
[----:B------:R-:W-:Y:S01]  /*9050*/  FADD.FTZ R137, R137, R140 ;  /* 0x0000008c89897221 */ /* 0x000fe20000010000 */
[----:B------:R-:W-:Y:S01]  /*9060*/  FADD.FTZ R109, R154, R109 ;  /* 0x0000006d9a6d7221 */ /* 0x000fe20000010000 */
[----:B------:R-:W-:Y:S01]  /*9070*/  FFMA.FTZ R140, R82, -R97, R215 ;  /* 0x80000061528c7223 */ /* 0x000fe200000100d7 */
[----:B------:R-:W-:Y:S01]  /*9080*/  FMUL.FTZ R147, R206, R145 ;  /* 0x00000091ce937220 */ /* 0x000fe20000410000 */
[----:B------:R-:W-:Y:S01]  /*9090*/  FMUL.FTZ R170, R10, R95 ;  /* 0x0000005f0aaa7220 */ /* 0x000fe20000410000 */
[----:B------:R-:W-:Y:S01]  /*90a0*/  FMUL.FTZ R172, R207, R142 ;  /* 0x0000008ecfac7220 */ /* 0x000fe20000410000 */
[-C--:B------:R-:W-:Y:S01]  /*90b0*/  FMUL.FTZ R154, R206, R19.reuse ;  /* 0x00000013ce9a7220 */ /* 0x080fe20000410000 */
[C---:B------:R-:W-:Y:S01]  /*90c0*/  FFMA.FTZ R148, R140.reuse, R19, R147 ;  /* 0x000000138c947223 */ /* 0x040fe20000010093 */
[----:B------:R-:W-:Y:S01]  /*90d0*/  FADD.FTZ R139, R139, R146 ;  /* 0x000000928b8b7221 */ /* 0x000fe20000010000 */
[-C--:B------:R-:W-:Y:S01]  /*90e0*/  FFMA.FTZ R172, R223, R170.reuse, -R172 ;  /* 0x000000aadfac7223 */ /* 0x080fe200000108ac */
[----:B------:R-:W-:Y:S01]  /*90f0*/  FFMA.FTZ R154, R140, R145, -R154 ;  /* 0x000000918c9a7223 */ /* 0x000fe2000001089a */
[----:B------:R-:W-:Y:S01]  /*9100*/  FMUL.FTZ R170, R207, R170 ;  /* 0x000000aacfaa7220 */ /* 0x000fe20000410000 */
[-C--:B------:R-:W-:Y:S01]  /*9110*/  FMUL.FTZ R147, R13, R96.reuse ;  /* 0x000000600d937220 */ /* 0x080fe20000410000 */
[----:B------:R-:W-:Y:S01]  /*9120*/  FADD.FTZ R148, R137, R148 ;  /* 0x0000009489947221 */ /* 0x000fe20000010000 */
[-C--:B------:R-:W-:Y:S01]  /*9130*/  FFMA.FTZ R224, R79, -R96.reuse, R224 ;  /* 0x800000604fe07223 */ /* 0x080fe200000100e0 */
[----:B------:R-:W-:Y:S01]  /*9140*/  FMUL.FTZ R137, R164, R96 ;  /* 0x00000060a4897220 */ /* 0x000fe20000410000 */
[----:B------:R-:W-:Y:S01]  /*9150*/  FFMA.FTZ R145, R223, R142, R170 ;  /* 0x0000008edf917223 */ /* 0x000fe200000100aa */
[C---:B------:R-:W-:Y:S01]  /*9160*/  FMUL.FTZ R149, R204.reuse, R147 ;  /* 0x00000093cc957220 */ /* 0x040fe20000410000 */
[----:B------:R-:W-:Y:S01]  /*9170*/  FADD.FTZ R139, R139, R154 ;  /* 0x0000009a8b8b7221 */ /* 0x000fe20000010000 */
[-C--:B------:R-:W-:Y:S01]  /*9180*/  FMUL.FTZ R154, R204, R137.reuse ;  /* 0x00000089cc9a7220 */ /* 0x080fe20000410000 */
[----:B------:R-:W-:Y:S01]  /*9190*/  FADD.FTZ R145, R148, R145 ;  /* 0x0000009194917221 */ /* 0x000fe20000010000 */
[----:B------:R-:W-:Y:S01]  /*91a0*/  FFMA.FTZ R146, R224, R137, R149 ;  /* 0x00000089e0927223 */ /* 0x000fe20000010095 */
[----:B------:R-:W-:Y:S01]  /*91b0*/  FADD.FTZ R172, R139, R172 ;  /* 0x000000ac8bac7221 */ /* 0x000fe20000010000 */
[----:B------:R-:W-:Y:S01]  /*91c0*/  FMUL.FTZ R148, R8, R91 ;  /* 0x0000005b08947220 */ /* 0x000fe20000410000 */
[-C--:B------:R-:W-:Y:S01]  /*91d0*/  FMUL.FTZ R139, R162, R86.reuse ;  /* 0x00000056a28b7220 */ /* 0x080fe20000410000 */
[----:B------:R-:W-:Y:S01]  /*91e0*/  FADD.FTZ R108, R155, R108 ;  /* 0x0000006c9b6c7221 */ /* 0x000fe20000010000 */
[----:B------:R-:W-:Y:S01]  /*91f0*/  FFMA.FTZ R147, R224, R147, -R154 ;  /* 0x00000093e0937223 */ /* 0x000fe2000001089a */
[----:B------:R-:W-:Y:S01]  /*9200*/  FADD.FTZ R145, R145, R146 ;  /* 0x0000009291917221 */ /* 0x000fe20000010000 */
[-C--:B------:R-:W-:Y:S01]  /*9210*/  FFMA.FTZ R221, R78, -R91.reuse, R221 ;  /* 0x8000005b4edd7223 */ /* 0x080fe200000100dd */
[----:B------:R-:W-:Y:S01]  /*9220*/  FMUL.FTZ R146, R163, R91 ;  /* 0x0000005ba3927220 */ /* 0x000fe20000410000 */
[----:B------:R-:W-:Y:S01]  /*9230*/  FFMA.FTZ R212, R77, -R86, R212 ;  /* 0x800000564dd47223 */ /* 0x000fe200000100d4 */
        /* <DEDUP_REMOVED lines=10> */
[-C--:B------:R-:W-:Y:S01]  /*92e0*/  FMUL.FTZ R148, R161, R81.reuse ;  /* 0x00000051a1947220 */ /* 0x080fe20000410000 */
[----:B------:R-:W-:Y:S01]  /*92f0*/  FFMA.FTZ R227, R76, -R81, R227 ;  /* 0x800000514ce37223 */ /* 0x000fe200000100e3 */
[----:B------:R-:W-:Y:S01]  /*9300*/  FFMA.FTZ R154, R212, R139, R155 ;  /* 0x0000008bd49a7223 */ /* 0x000fe2000001009b */
[----:B------:R-:W-:Y:S01]  /*9310*/  FADD.FTZ R147, R147, R170 ;  /* 0x000000aa93937221 */ /* 0x000fe20000010000 */
[-C--:B------:R-:W-:Y:S01]  /*9320*/  FFMA.FTZ R217, R74, -R75.reuse, R217 ;  /* 0x8000004b4ad97223 */ /* 0x080fe200000100d9 */
[-C--:B------:R-:W-:Y:S01]  /*9330*/  FFMA.FTZ R149, R227, R148.reuse, R176 ;  /* 0x00000094e3957223 */ /* 0x080fe200000100b0 */
[----:B------:R-:W-:Y:S01]  /*9340*/  FADD.FTZ R154, R145, R154 ;  /* 0x0000009a919a7221 */ /* 0x000fe20000010000 */
[-C--:B------:R-:W-:Y:S01]  /*9350*/  FMUL.FTZ R145, R160, R75.reuse ;  /* 0x0000004ba0917220 */ /* 0x080fe20000410000 */
[----:B------:R-:W-:Y:S01]  /*9360*/  FMUL.FTZ R155, R201, R148 ;  /* 0x00000094c99b7220 */ /* 0x000fe20000410000 */
[----:B------:R-:W-:Y:S01]  /*9370*/  FADD.FTZ R147, R147, R172 ;  /* 0x000000ac93937221 */ /* 0x000fe20000010000 */
[----:B------:R-:W-:Y:S01]  /*9380*/  FADD.FTZ R149, R154, R149 ;  /* 0x000000959a957221 */ /* 0x000fe20000010000 */
[----:B------:R-:W-:Y:S01]  /*9390*/  FMUL.FTZ R154, R144, R75 ;  /* 0x0000004b909a7220 */ /* 0x000fe20000410000 */
[C---:B------:R-:W-:Y:S01]  /*93a0*/  FMUL.FTZ R170, R200.reuse, R145 ;  /* 0x00000091c8aa7220 */ /* 0x040fe20000410000 */
[----:B------:R-:W-:Y:S01]  /*93b0*/  FFMA.FTZ R174, R227, R174, -R155 ;  /* 0x000000aee3ae7223 */ /* 0x000fe2000001089b */
[-C--:B------:R-:W-:Y:S01]  /*93c0*/  FMUL.FTZ R172, R157, R68.reuse ;  /* 0x000000449dac7220 */ /* 0x080fe20000410000 */
[----:B------:R-:W-:Y:S01]  /*93d0*/  FMUL.FTZ R155, R141, R68 ;  /* 0x000000448d9b7220 */ /* 0x000fe20000410000 */
[-C--:B------:R-:W-:Y:S01]  /*93e0*/  FFMA.FTZ R170, R217, R154.reuse, -R170 ;  /* 0x0000009ad9aa7223 */ /* 0x080fe200000108aa */
[----:B------:R-:W-:Y:S01]  /*93f0*/  FMUL.FTZ R154, R200, R154 ;  /* 0x0000009ac89a7220 */ /* 0x000fe20000410000 */
[----:B------:R-:W-:Y:S01]  /*9400*/  FADD.FTZ R147, R147, R174 ;  /* 0x000000ae93937221 */ /* 0x000fe20000010000 */
[----:B------:R-:W-:Y:S01]  /*9410*/  FFMA.FTZ R226, R69, -R68, R226 ;  /* 0x8000004445e27223 */ /* 0x000fe200000100e2 */
[----:B------:R-:W-:Y:S01]  /*9420*/  FMUL.FTZ R171, R225, R155 ;  /* 0x0000009be1ab7220 */ /* 0x000fe20000410000 */
[----:B------:R-:W-:Y:S01]  /*9430*/  FFMA.FTZ R154, R217, R145, R154 ;  /* 0x00000091d99a7223 */ /* 0x000fe2000001009a */
[----:B------:R-:W-:Y:S01]  /*9440*/  FMUL.FTZ R174, R225, R172 ;  /* 0x000000ace1ae7220 */ /* 0x000fe20000410000 */
[----:B------:R-:W-:Y:S01]  /*9450*/  FFMA.FTZ R228, R73, -R72, R228 ;  /* 0x8000004849e47223 */ /* 0x000fe200000100e4 */
[C---:B------:R-:W-:Y:S01]  /*9460*/  FFMA.FTZ R178, R226.reuse, R172, R171 ;  /* 0x000000ace2b27223 */ /* 0x040fe200000100ab */
[----:B------:R-:W-:Y:S01]  /*9470*/  FADD.FTZ R149, R149, R154 ;  /* 0x0000009a95957221 */ /* 0x000fe20000010000 */
[-C--:B------:R-:W-:Y:S01]  /*9480*/  FMUL.FTZ R154, R159, R72.reuse ;  /* 0x000000489f9a7220 */ /* 0x080fe20000410000 */
[----:B------:R-:W-:Y:S01]  /*9490*/  FFMA.FTZ R180, R226, R155, -R174 ;  /* 0x0000009be2b47223 */ /* 0x000fe200000108ae */
[----:B------:R-:W-:Y:S01]  /*94a0*/  FMUL.FTZ R155, R143, R72 ;  /* 0x000000488f9b7220 */ /* 0x000fe20000410000 */
[----:B------:R-:W-:Y:S01]  /*94b0*/  FADD.FTZ R49, R172, R49 ;  /* 0x00000031ac317221 */ /* 0x000fe20000010000 */
[----:B------:R-:W-:Y:S01]  /*94c0*/  FMUL.FTZ R171, R213, R154 ;  /* 0x0000009ad5ab7220 */ /* 0x000fe20000410000 */
[----:B------:R-:W-:Y:S01]  /*94d0*/  FFMA.FTZ R218, R71, -R70, R218 ;  /* 0x8000004647da7223 */ /* 0x000fe200000100da */
[----:B------:R-:W-:Y:S01]  /*94e0*/  FADD.FTZ R147, R147, R170 ;  /* 0x000000aa93937221 */ /* 0x000fe20000010000 */
[----:B------:R-:W-:Y:S01]  /*94f0*/  FFMA.FTZ R176, R26, R141, -R177 ;  /* 0x0000008d1ab07223 */ /* 0x000fe200000108b1 */
[-C--:B------:R-:W-:Y:S01]  /*9500*/  FFMA.FTZ R172, R228, R155.reuse, -R171 ;  /* 0x0000009be4ac7223 */ /* 0x080fe200000108ab */
[----:B------:R-:W-:Y:S01]  /*9510*/  FMUL.FTZ R155, R213, R155 ;  /* 0x0000009bd59b7220 */ /* 0x000fe20000410000 */
[----:B------:R-:W-:Y:S01]  /*9520*/  FMUL.FTZ R171, R210, R173 ;  /* 0x000000add2ab7220 */ /* 0x000fe20000410000 */
[----:B------:R-:W-:Y:S01]  /*9530*/  FMUL.FTZ R141, R27, R141 ;  /* 0x0000008d1b8d7220 */ /* 0x000fe20000410000 */
[----:B------:R-:W-:Y:S01]  /*9540*/  FADD.FTZ R147, R147, R172 ;  /* 0x000000ac93937221 */ /* 0x000fe20000010000 */
[----:B------:R-:W-:Y:S01]  /*9550*/  FFMA.FTZ R170, R228, R154, R155 ;  /* 0x0000009ae4aa7223 */ /* 0x000fe2000001009b */
[-C--:B------:R-:W-:Y:S01]  /*9560*/  FFMA.FTZ R174, R218, R175.reuse, -R171 ;  /* 0x000000afdaae7223 */ /* 0x080fe200000108ab */
[----:B------:R-:W-:Y:S01]  /*9570*/  FMUL.FTZ R175, R210, R175 ;  /* 0x000000afd2af7220 */ /* 0x000fe20000410000 */
[----:B------:R-:W-:Y:S01]  /*9580*/  FFMA.FTZ R156, R67, R156, R220 ;  /* 0x0000009c439c7223 */ /* 0x000fe200000100dc */
[----:B------:R-:W-:Y:S01]  /*9590*/  FADD.FTZ R149, R149, R170 ;  /* 0x000000aa95957221 */ /* 0x000fe20000010000 */
[----:B------:R-:W-:Y:S01]  /*95a0*/  FADD.FTZ R147, R147, R174 ;  /* 0x000000ae93937221 */ /* 0x000fe20000010000 */
[----:B------:R-:W-:Y:S01]  /*95b0*/  FFMA.FTZ R170, R218, R173, R175 ;  /* 0x000000addaaa7223 */ /* 0x000fe200000100af */
[----:B------:R-:W-:Y:S01]  /*95c0*/  FFMA.FTZ R141, R26, R157, R141 ;  /* 0x0000009d1a8d7223 */ /* 0x000fe2000001008d */
[----:B------:R-:W-:Y:S01]  /*95d0*/  FADD.FTZ R107, R156, R107 ;  /* 0x0000006b9c6b7221 */ /* 0x000fe20000010000 */
[----:B------:R-:W-:Y:S01]  /*95e0*/  FADD.FTZ R180, R147, R180 ;  /* 0x000000b493b47221 */ /* 0x000fe20000010000 */
[----:B------:R-:W-:Y:S01]  /*95f0*/  FADD.FTZ R149, R149, R170 ;  /* 0x000000aa95957221 */ /* 0x000fe20000010000 */
[----:B------:R-:W-:Y:S01]  /*9600*/  FMUL.FTZ R226, R226, R141 ;  /* 0x0000008de2e27220 */ /* 0x000fe20000410000 */
[-C--:B------:R-:W-:Y:S01]  /*9610*/  FMUL.FTZ R141, R27, R158.reuse ;  /* 0x0000009e1b8d7220 */ /* 0x080fe20000410000 */
[----:B------:R-:W-:Y:S01]  /*9620*/  FADD.FTZ R180, R180, R29 ;  /* 0x0000001db4b47221 */ /* 0x000fe20000010000 */
[----:B------:R-:W-:Y:S01]  /*9630*/  FADD.FTZ R149, R149, R178 ;  /* 0x000000b295957221 */ /* 0x000fe20000010000 */
[----:B------:R-:W0:Y:S01]  /*9640*/  SHFL.DOWN PT, R156, R7, 0x1, 0x1f ;  /* 0x08201f00079c7f89 */ /* 0x000e2200000e0000 */
[-C--:B------:R-:W-:Y:S01]  /*9650*/  FFMA.FTZ R141, R26, R3.reuse, -R141 ;  /* 0x000000031a8d7223 */ /* 0x080fe2000001088d */
[----:B------:R-:W-:Y:S01]  /*9660*/  FADD.FTZ R180, R180, R17 ;  /* 0x00000011b4b47221 */ /* 0x000fe20000010000 */
[----:B------:R-:W-:Y:S01]  /*9670*/  FADD.FTZ R149, R149, R28 ;  /* 0x0000001c95957221 */ /* 0x000fe20000010000 */
[----:B------:R-:W-:Y:S01]  /*9680*/  FMUL.FTZ R3, R27, R3 ;  /* 0x000000031b037220 */ /* 0x000fe20000410000 */
[----:B------:R-:W-:Y:S01]  /*9690*/  FADD.FTZ R51, R154, R51 ;  /* 0x000000339a337221 */ /* 0x000fe20000010000 */
[----:B------:R-:W-:Y:S01]  /*96a0*/  FADD.FTZ R5, R180, R5 ;  /* 0x00000005b4057221 */ /* 0x000fe20000010000 */
[----:B------:R-:W-:Y:S01]  /*96b0*/  FADD.FTZ R149, R149, R16 ;  /* 0x0000001095957221 */ /* 0x000fe20000010000 */
[----:B------:R-:W-:Y:S01]  /*96c0*/  FFMA.FTZ R3, R26, R158, R3 ;  /* 0x0000009e1a037223 */ /* 0x000fe20000010003 */
[----:B------:R-:W-:Y:S01]  /*96d0*/  FMUL.FTZ R16, R27, R159 ;  /* 0x0000009f1b107220 */ /* 0x000fe20000410000 */
[----:B------:R-:W-:Y:S01]  /*96e0*/  FFMA.FTZ R176, R225, R176, R226 ;  /* 0x000000b0e1b07223 */ /* 0x000fe200000100e2 */
[----:B------:R-:W-:Y:S01]  /*96f0*/  FADD.FTZ R4, R149, R4 ;  /* 0x0000000495047221 */ /* 0x000fe20000010000 */
[----:B------:R-:W1:Y:S01]  /*9700*/  SHFL.DOWN PT, R28, R5, 0x1, 0x1f ;  /* 0x08201f00051c7f89 */ /* 0x000e6200000e0000 */
[----:B------:R-:W-:Y:S01]  /*9710*/  FMUL.FTZ R17, R218, R3 ;  /* 0x00000003da117220 */ /* 0x000fe20000410000 */
[CC--:B------:R-:W-:Y:S01]  /*9720*/  FMUL.FTZ R3, R27.reuse, R143.reuse ;  /* 0x0000008f1b037220 */ /* 0x0c0fe20000410000 */
[----:B------:R-:W-:Y:S01]  /*9730*/  FFMA.FTZ R16, R26, R143, -R16 ;  /* 0x0000008f1a107223 */ /* 0x000fe20000010810 */
[----:B------:R-:W2:Y:S01]  /*9740*/  SHFL.DOWN PT, R149, R6, 0x1, 0x1f ;  /* 0x08201f0006957f89 */ /* 0x000ea200000e0000 */
[----:B------:R-:W-:Y:S01]  /*9750*/  FFMA.FTZ R210, R210, R141, R17 ;  /* 0x0000008dd2d27223 */ /* 0x000fe20000010011 */
[----:B------:R-:W-:Y:S01]  /*9760*/  FFMA.FTZ R3, R26, R159, R3 ;  /* 0x0000009f1a037223 */ /* 0x000fe20000010003 */
[----:B------:R-:W-:Y:S01]  /*9770*/  FMUL.FTZ R17, R27, R161 ;  /* 0x000000a11b117220 */ /* 0x000fe20000410000 */
[----:B------:R-:W3:Y:S01]  /*9780*/  SHFL.DOWN PT, R147, R4, 0x1, 0x1f ;  /* 0x08201f0004937f89 */ /* 0x000ee200000e0000 */
[----:B------:R-:W-:Y:S01]  /*9790*/  FFMA.FTZ R157, R69, R157, R176 ;  /* 0x0000009d459d7223 */ /* 0x000fe200000100b0 */
[----:B------:R-:W-:Y:S01]  /*97a0*/  FMUL.FTZ R228, R228, R3 ;  /* 0x00000003e4e47220 */ /* 0x000fe20000410000 */
[----:B------:R-:W-:Y:S01]  /*97b0*/  FMUL.FTZ R3, R27, R160 ;  /* 0x000000a01b037220 */ /* 0x000fe20000410000 */
[----:B0-----:R-:W-:Y:S01]  /*97c0*/  @!P2 FADD.FTZ R7, R7, R156 ;  /* 0x0000009c0707a221 */ /* 0x001fe20000010000 */
[----:B------:R-:W-:Y:S01]  /*97d0*/  FFMA.FTZ R210, R71, R158, R210 ;  /* 0x0000009e47d27223 */ /* 0x000fe200000100d2 */
[----:B------:R-:W-:Y:S01]  /*97e0*/  FFMA.FTZ R16, R213, R16, R228 ;  /* 0x00000010d5107223 */ /* 0x000fe200000100e4 */
[CC--:B------:R-:W-:Y:S01]  /*97f0*/  FFMA.FTZ R29, R26.reuse, R144.reuse, -R3 ;  /* 0x000000901a1d7223 */ /* 0x0c0fe20000010803 */
[----:B------:R-:W-:Y:S01]  /*9800*/  FMUL.FTZ R3, R27, R144 ;  /* 0x000000901b037220 */ /* 0x000fe20000410000 */
[----:B------:R-:W0:Y:S01]  /*9810*/  SHFL.DOWN PT, R154, R7, 0x2, 0x1f ;  /* 0x08401f00079a7f89 */ /* 0x000e2200000e0000 */
[----:B------:R-:W-:Y:S01]  /*9820*/  FFMA.FTZ R159, R73, R159, R16 ;  /* 0x0000009f499f7223 */ /* 0x000fe20000010010 */
[----:B------:R-:W-:Y:S01]  /*9830*/  FADD.FTZ R106, R157, R106 ;  /* 0x0000006a9d6a7221 */ /* 0x000fe20000010000 */
[----:B------:R-:W-:Y:S01]  /*9840*/  FFMA.FTZ R16, R26, R160, R3 ;  /* 0x000000a01a107223 */ /* 0x000fe20000010003 */
[----:B------:R-:W-:Y:S01]  /*9850*/  FMUL.FTZ R3, R27, R2 ;  /* 0x000000021b037220 */ /* 0x000fe20000410000 */
[----:B------:R-:W-:Y:S01]  /*9860*/  FADD.FTZ R105, R210, R105 ;  /* 0x00000069d2697221 */ /* 0x000fe20000010000 */
[----:B------:R-:W-:Y:S01]  /*9870*/  FADD.FTZ R52, R145, R52 ;  /* 0x0000003491347221 */ /* 0x000fe20000010000 */
[----:B-1----:R-:W-:Y:S01]  /*9880*/  @!P2 FADD.FTZ R5, R5, R28 ;  /* 0x0000001c0505a221 */ /* 0x002fe20000010000 */
[----:B------:R-:W-:Y:S01]  /*9890*/  FMUL.FTZ R217, R217, R16 ;  /* 0x00000010d9d97220 */ /* 0x000fe20000410000 */
[C---:B------:R-:W-:Y:S01]  /*98a0*/  FFMA.FTZ R16, R26.reuse, R161, R3 ;  /* 0x000000a11a107223 */ /* 0x040fe20000010003 */
[----:B------:R-:W-:Y:S01]  /*98b0*/  FFMA.FTZ R28, R26, R2, -R17 ;  /* 0x000000021a1c7223 */ /* 0x000fe20000010811 */
[----:B--2---:R-:W-:Y:S01]  /*98c0*/  @!P2 FADD.FTZ R6, R6, R149 ;  /* 0x000000950606a221 */ /* 0x004fe20000010000 */
[----:B------:R-:W1:Y:S01]  /*98d0*/  SHFL.DOWN PT, R144, R5, 0x2, 0x1f ;  /* 0x08401f0005907f89 */ /* 0x000e6200000e0000 */
[----:B------:R-:W-:Y:S01]  /*98e0*/  FFMA.FTZ R29, R200, R29, R217 ;  /* 0x0000001dc81d7223 */ /* 0x000fe200000100d9 */
[----:B------:R-:W-:Y:S01]  /*98f0*/  FMUL.FTZ R16, R227, R16 ;  /* 0x00000010e3107220 */ /* 0x000fe20000410000 */
[----:B---3--:R-:W-:Y:S01]  /*9900*/  @!P2 FADD.FTZ R4, R147, R4 ;  /* 0x000000049304a221 */ /* 0x008fe20000010000 */
[----:B------:R-:W2:Y:S01]  /*9910*/  SHFL.DOWN PT, R143, R6, 0x2, 0x1f ;  /* 0x08401f00068f7f89 */ /* 0x000ea200000e0000 */
[----:B------:R-:W-:Y:S01]  /*9920*/  ISETP.GT.AND P2, PT, R130, 0x1d, PT ;  /* 0x0000001d8200780c */ /* 0x000fe20003f44270 */
[----:B------:R-:W-:Y:S01]  /*9930*/  FFMA.FTZ R201, R201, R28, R16 ;  /* 0x0000001cc9c97223 */ /* 0x000fe20000010010 */
[----:B------:R-:W-:Y:S01]  /*9940*/  FFMA.FTZ R160, R74, R160, R29 ;  /* 0x000000a04aa07223 */ /* 0x000fe2000001001d */
[----:B------:R-:W3:Y:S01]  /*9950*/  SHFL.DOWN PT, R141, R4, 0x2, 0x1f ;  /* 0x08401f00048d7f89 */ /* 0x000ee200000e0000 */
[C---:B------:R-:W-:Y:S01]  /*9960*/  FMUL.FTZ R3, R27.reuse, R11 ;  /* 0x0000000b1b037220 */ /* 0x040fe20000410000 */
[-C--:B------:R-:W-:Y:S01]  /*9970*/  FMUL.FTZ R2, R27, R162.reuse ;  /* 0x000000a21b027220 */ /* 0x080fe20000410000 */
[----:B------:R-:W-:Y:S01]  /*9980*/  FFMA.FTZ R201, R76, R161, R201 ;  /* 0x000000a14cc97223 */ /* 0x000fe200000100c9 */
[----:B------:R-:W-:Y:S01]  /*9990*/  FADD.FTZ R104, R159, R104 ;  /* 0x000000689f687221 */ /* 0x000fe20000010000 */
[C---:B------:R-:W-:Y:S01]  /*99a0*/  FFMA.FTZ R3, R26.reuse, R162, R3 ;  /* 0x000000a21a037223 */ /* 0x040fe20000010003 */
[----:B------:R-:W-:Y:S01]  /*99b0*/  FFMA.FTZ R11, R26, R11, -R2 ;  /* 0x0000000b1a0b7223 */ /* 0x000fe20000010802 */
[----:B------:R-:W-:Y:S01]  /*99c0*/  FADD.FTZ R53, R148, R53 ;  /* 0x0000003594357221 */ /* 0x000fe20000010000 */
[----:B------:R-:W-:Y:S01]  /*99d0*/  FADD.FTZ R103, R160, R103 ;  /* 0x00000067a0677221 */ /* 0x000fe20000010000 */
[----:B------:R-:W-:Y:S01]  /*99e0*/  FMUL.FTZ R3, R212, R3 ;  /* 0x00000003d4037220 */ /* 0x000fe20000410000 */
[----:B0-----:R-:W-:Y:S01]  /*99f0*/  @!P2 FADD.FTZ R7, R7, R154 ;  /* 0x0000009a0707a221 */ /* 0x001fe20000010000 */
[----:B------:R-:W-:Y:S01]  /*9a00*/  FADD.FTZ R54, R139, R54 ;  /* 0x000000368b367221 */ /* 0x000fe20000010000 */
[----:B------:R-:W-:Y:S01]  /*9a10*/  FADD.FTZ R102, R201, R102 ;  /* 0x00000066c9667221 */ /* 0x000fe20000010000 */
[----:B------:R-:W-:Y:S01]  /*9a20*/  FFMA.FTZ R202, R202, R11, R3 ;  /* 0x0000000bcaca7223 */ /* 0x000fe20000010003 */
[-C--:B------:R-:W-:Y:S01]  /*9a30*/  FMUL.FTZ R3, R27, R8.reuse ;  /* 0x000000081b037220 */ /* 0x080fe20000410000 */
[----:B------:R-:W0:Y:S01]  /*9a40*/  SHFL.DOWN PT, R28, R7, 0x4, 0x1f ;  /* 0x08801f00071c7f89 */ /* 0x000e2200000e0000 */
[----:B-1----:R-:W-:Y:S01]  /*9a50*/  @!P2 FADD.FTZ R5, R5, R144 ;  /* 0x000000900505a221 */ /* 0x002fe20000010000 */
[CC--:B------:R-:W-:Y:S01]  /*9a60*/  FMUL.FTZ R11, R27.reuse, R163.reuse ;  /* 0x000000a31b0b7220 */ /* 0x0c0fe20000410000 */
[----:B------:R-:W-:Y:S01]  /*9a70*/  FFMA.FTZ R2, R26, R163, R3 ;  /* 0x000000a31a027223 */ /* 0x000fe20000010003 */
[----:B------:R-:W-:Y:S01]  /*9a80*/  FMUL.FTZ R3, R27, R13 ;  /* 0x0000000d1b037220 */ /* 0x000fe20000410000 */
[----:B--2---:R-:W-:Y:S01]  /*9a90*/  @!P2 FADD.FTZ R6, R6, R143 ;  /* 0x0000008f0606a221 */ /* 0x004fe20000010000 */
[----:B------:R-:W1:Y:S01]  /*9aa0*/  SHFL.DOWN PT, R16, R5, 0x4, 0x1f ;  /* 0x08801f0005107f89 */ /* 0x000e6200000e0000 */
[C---:B------:R-:W-:Y:S01]  /*9ab0*/  FFMA.FTZ R8, R26.reuse, R8, -R11 ;  /* 0x000000081a087223 */ /* 0x040fe2000001080b */
[----:B------:R-:W-:Y:S01]  /*9ac0*/  FFMA.FTZ R3, R26, R164, R3 ;  /* 0x000000a41a037223 */ /* 0x000fe20000010003 */
[----:B---3--:R-:W-:Y:S01]  /*9ad0*/  @!P2 FADD.FTZ R4, R4, R141 ;  /* 0x0000008d0404a221 */ /* 0x008fe20000010000 */
[----:B------:R-:W2:Y:S01]  /*9ae0*/  SHFL.DOWN PT, R29, R6, 0x4, 0x1f ;  /* 0x08801f00061d7f89 */ /* 0x000ea200000e0000 */
[----:B------:R-:W-:Y:S01]  /*9af0*/  ISETP.GT.AND P2, PT, R130, 0x1b, PT ;  /* 0x0000001b8200780c */ /* 0x000fe20003f44270 */
[----:B------:R-:W-:Y:S01]  /*9b00*/  FMUL.FTZ R2, R221, R2 ;  /* 0x00000002dd027220 */ /* 0x000fe20000410000 */
[----:B------:R-:W-:Y:S01]  /*9b10*/  FMUL.FTZ R11, R224, R3 ;  /* 0x00000003e00b7220 */ /* 0x000fe20000410000 */
[----:B------:R-:W3:Y:S01]  /*9b20*/  SHFL.DOWN PT, R17, R4, 0x4, 0x1f ;  /* 0x08801f0004117f89 */ /* 0x000ee200000e0000 */
[----:B------:R-:W-:Y:S01]  /*9b30*/  FMUL.FTZ R3, R27, R165 ;  /* 0x000000a51b037220 */ /* 0x000fe20000410000 */
[----:B------:R-:W-:Y:S01]  /*9b40*/  FFMA.FTZ R203, R203, R8, R2 ;  /* 0x00000008cbcb7223 */ /* 0x000fe20000010002 */
[----:B------:R-:W-:Y:S01]  /*9b50*/  FMUL.FTZ R2, R27, R164 ;  /* 0x000000a41b027220 */ /* 0x000fe20000410000 */
[----:B------:R-:W-:Y:S01]  /*9b60*/  FFMA.FTZ R202, R77, R162, R202 ;  /* 0x000000a24dca7223 */ /* 0x000fe200000100ca */
[CC--:B------:R-:W-:Y:S01]  /*9b70*/  FFMA.FTZ R8, R26.reuse, R10.reuse, -R3 ;  /* 0x0000000a1a087223 */ /* 0x0c0fe20000010803 */
[----:B------:R-:W-:Y:S01]  /*9b80*/  FMUL.FTZ R3, R27, R10 ;  /* 0x0000000a1b037220 */ /* 0x000fe20000410000 */
[----:B------:R-:W-:Y:S01]  /*9b90*/  FFMA.FTZ R13, R26, R13, -R2 ;  /* 0x0000000d1a0d7223 */ /* 0x000fe20000010802 */
[----:B------:R-:W-:Y:S01]  /*9ba0*/  FFMA.FTZ R203, R78, R163, R203 ;  /* 0x000000a34ecb7223 */ /* 0x000fe200000100cb */
[----:B------:R-:W-:Y:S01]  /*9bb0*/  FADD.FTZ R55, R146, R55 ;  /* 0x0000003792377221 */ /* 0x000fe20000010000 */
[----:B0-----:R-:W-:Y:S01]  /*9bc0*/  @!P2 FADD.FTZ R7, R7, R28 ;  /* 0x0000001c0707a221 */ /* 0x001fe20000010000 */
[----:B------:R-:W-:Y:S01]  /*9bd0*/  FFMA.FTZ R2, R26, R165, R3 ;  /* 0x000000a51a027223 */ /* 0x000fe20000010003 */
[C---:B------:R-:W-:Y:S01]  /*9be0*/  FMUL.FTZ R3, R27.reuse, R150 ;  /* 0x000000961b037220 */ /* 0x040fe20000410000 */
[----:B------:R-:W-:Y:S01]  /*9bf0*/  FFMA.FTZ R204, R204, R13, R11 ;  /* 0x0000000dcccc7223 */ /* 0x000fe2000001000b */
[-C--:B------:R-:W-:Y:S01]  /*9c00*/  FMUL.FTZ R11, R27, R166.reuse ;  /* 0x000000a61b0b7220 */ /* 0x080fe20000410000 */
[----:B------:R-:W0:Y:S01]  /*9c10*/  SHFL.DOWN PT, R28, R7, 0x8, 0x1f ;  /* 0x09001f00071c7f89 */ /* 0x000e2200000e0000 */
[----:B-1----:R-:W-:Y:S01]  /*9c20*/  @!P2 FADD.FTZ R5, R5, R16 ;  /* 0x000000100505a221 */ /* 0x002fe20000010000 */
[C---:B------:R-:W-:Y:S01]  /*9c30*/  FFMA.FTZ R3, R26.reuse, R166, R3 ;  /* 0x000000a61a037223 */ /* 0x040fe20000010003 */
[----:B------:R-:W-:Y:S01]  /*9c40*/  FMUL.FTZ R2, R223, R2 ;  /* 0x00000002df027220 */ /* 0x000fe20000410000 */
[----:B------:R-:W-:Y:S01]  /*9c50*/  FFMA.FTZ R11, R26, R150, -R11 ;  /* 0x000000961a0b7223 */ /* 0x000fe2000001080b */
[----:B--2---:R-:W-:Y:S01]  /*9c60*/  @!P2 FADD.FTZ R6, R6, R29 ;  /* 0x0000001d0606a221 */ /* 0x004fe20000010000 */
[----:B------:R-:W1:Y:S01]  /*9c70*/  SHFL.DOWN PT, R16, R5, 0x8, 0x1f ;  /* 0x09001f0005107f89 */ /* 0x000e6200000e0000 */
[----:B------:R-:W-:Y:S01]  /*9c80*/  FMUL.FTZ R13, R140, R3 ;  /* 0x000000038c0d7220 */ /* 0x000fe20000410000 */
[----:B------:R-:W-:Y:S01]  /*9c90*/  FFMA.FTZ R207, R207, R8, R2 ;  /* 0x00000008cfcf7223 */ /* 0x000fe20000010002 */
[----:B---3--:R-:W-:Y:S01]  /*9ca0*/  @!P2 FADD.FTZ R4, R4, R17 ;  /* 0x000000110404a221 */ /* 0x008fe20000010000 */
[----:B------:R-:W2:Y:S01]  /*9cb0*/  SHFL.DOWN PT, R29, R6, 0x8, 0x1f ;  /* 0x09001f00061d7f89 */ /* 0x000ea200000e0000 */
[----:B------:R-:W-:Y:S01]  /*9cc0*/  ISETP.GT.AND P2, PT, R130, 0x17, PT ;  /* 0x000000178200780c */ /* 0x000fe20003f44270 */
[C---:B------:R-:W-:Y:S01]  /*9cd0*/  FMUL.FTZ R3, R27.reuse, R167 ;  /* 0x000000a71b037220 */ /* 0x040fe20000410000 */
[----:B------:R-:W-:Y:S01]  /*9ce0*/  FFMA.FTZ R11, R206, R11, R13 ;  /* 0x0000000bce0b7223 */ /* 0x000fe2000001000d */
[----:B------:R-:W3:Y:S01]  /*9cf0*/  SHFL.DOWN PT, R17, R4, 0x8, 0x1f ;  /* 0x09001f0004117f89 */ /* 0x000ee200000e0000 */
[-C--:B------:R-:W-:Y:S01]  /*9d00*/  FMUL.FTZ R2, R27, R151.reuse ;  /* 0x000000971b027220 */ /* 0x080fe20000410000 */
[----:B------:R-:W-:Y:S01]  /*9d10*/  FFMA.FTZ R10, R26, R151, -R3 ;  /* 0x000000971a0a7223 */ /* 0x000fe20000010803 */
[----:B------:R-:W-:Y:S01]  /*9d20*/  FFMA.FTZ R204, R79, R164, R204 ;  /* 0x000000a44fcc7223 */ /* 0x000fe200000100cc */
[----:B------:R-:W-:Y:S01]  /*9d30*/  FFMA.FTZ R207, R80, R165, R207 ;  /* 0x000000a550cf7223 */ /* 0x000fe200000100cf */
[----:B------:R-:W-:Y:S01]  /*9d40*/  FFMA.FTZ R3, R26, R167, R2 ;  /* 0x000000a71a037223 */ /* 0x000fe20000010002 */
[----:B------:R-:W-:Y:S01]  /*9d50*/  FFMA.FTZ R13, R82, R166, R11 ;  /* 0x000000a6520d7223 */ /* 0x000fe2000001000b */
[----:B------:R-:W-:Y:S01]  /*9d60*/  FADD.FTZ R101, R202, R101 ;  /* 0x00000065ca657221 */ /* 0x000fe20000010000 */
[----:B------:R-:W-:Y:S01]  /*9d70*/  FADD.FTZ R56, R137, R56 ;  /* 0x0000003889387221 */ /* 0x000fe20000010000 */
[----:B------:R-:W-:Y:S01]  /*9d80*/  FMUL.FTZ R222, R222, R3 ;  /* 0x00000003dede7220 */ /* 0x000fe20000410000 */
[----:B0-----:R-:W-:Y:S01]  /*9d90*/  @!P2 FADD.FTZ R7, R7, R28 ;  /* 0x0000001c0707a221 */ /* 0x001fe20000010000 */
[----:B------:R-:W-:Y:S01]  /*9da0*/  FADD.FTZ R94, R203, R94 ;  /* 0x0000005ecb5e7221 */ /* 0x000fe20000010000 */
[----:B------:R-:W-:Y:S01]  /*9db0*/  FADD.FTZ R57, R142, R57 ;  /* 0x000000398e397221 */ /* 0x000fe20000010000 */
[----:B------:R-:W-:Y:S01]  /*9dc0*/  FADD.FTZ R93, R204, R93 ;  /* 0x0000005dcc5d7221 */ /* 0x000fe20000010000 */
[----:B------:R-:W-:Y:S01]  /*9dd0*/  FADD.FTZ R58, R19, R58 ;  /* 0x0000003a133a7221 */ /* 0x000fe20000010000 */
[----:B------:R-:W-:Y:S01]  /*9de0*/  FADD.FTZ R92, R207, R92 ;  /* 0x0000005ccf5c7221 */ /* 0x000fe20000010000 */
[----:B-1----:R-:W-:Y:S01]  /*9df0*/  @!P2 FADD.FTZ R5, R5, R16 ;  /* 0x000000100505a221 */ /* 0x002fe20000010000 */
[----:B------:R-:W-:Y:S01]  /*9e00*/  FADD.FTZ R59, R18, R59 ;  /* 0x0000003b123b7221 */ /* 0x000fe20000010000 */
[----:B------:R0:W1:Y:S01]  /*9e10*/  SHFL.DOWN PT, R16, R7, 0x10, 0x1f ;  /* 0x0a001f0007107f89 */ /* 0x00006200000e0000 */
[----:B------:R-:W-:Y:S01]  /*9e20*/  FMUL.FTZ R3, R27, R152 ;  /* 0x000000981b037220 */ /* 0x000fe20000410000 */
[----:B--2---:R-:W-:-:S02]  /*9e30*/  @!P2 FADD.FTZ R6, R6, R29 ;  /* 0x0000001d0606a221 */ /* 0x004fc40000010000 */
[----:B------:R0:W2:Y:S01]  /*9e40*/  SHFL.DOWN PT, R8, R5, 0x10, 0x1f ;  /* 0x0a001f0005087f89 */ /* 0x0000a200000e0000 */
[----:B---3--:R-:W-:-:S03]  /*9e50*/  @!P2 FADD.FTZ R4, R4, R17 ;  /* 0x000000110404a221 */ /* 0x008fc60000010000 */
[----:B------:R0:W3:Y:S04]  /*9e60*/  SHFL.DOWN PT, R17, R6, 0x10, 0x1f ;  /* 0x0a001f0006117f89 */ /* 0x0000e800000e0000 */
[----:B------:R0:W0:Y:S01]  /*9e70*/  SHFL.DOWN PT, R11, R4, 0x10, 0x1f ;  /* 0x0a001f00040b7f89 */ /* 0x00002200000e0000 */
[----:B------:R-:W-:Y:S05]  /*9e80*/  @P3 BRA `(.L_x_6533) ;  /* 0x0000000000203947 */ /* 0x000fea0003800000 */
[----:B------:R-:W-:Y:S01]  /*9e90*/  ISETP.NE.AND P2, PT, R130, RZ, PT ;  /* 0x000000ff8200720c */ /* 0x000fe20003f45270 */
[----:B0-----:R-:W-:Y:S01]  /*9ea0*/  FADD.FTZ R4, R4, R11 ;  /* 0x0000000b04047221 */ /* 0x001fe20000010000 */
[----:B--2---:R-:W-:Y:S01]  /*9eb0*/  FADD.FTZ R5, R5, R8 ;  /* 0x0000000805057221 */ /* 0x004fe20000010000 */
[----:B---3--:R-:W-:Y:S01]  /*9ec0*/  FADD.FTZ R6, R6, R17 ;  /* 0x0000001106067221 */ /* 0x008fe20000010000 */
[----:B-1----:R-:W-:-:S09]  /*9ed0*/  FADD.FTZ R7, R7, R16 ;  /* 0x0000001007077221 */ /* 0x002fd20000010000 */
[----:B------:R-:W-:-:S04]  /*9ee0*/  @!P2 SHF.R.U32.HI R2, RZ, 0x1, R134 ;  /* 0x00000001ff02a819 */ /* 0x000fc80000011686 */
[----:B------:R-:W-:-:S05]  /*9ef0*/  @!P2 LOP3.LUT R2, R2, 0x1f0, RZ, 0xc0, !PT ;  /* 0x000001f00202a812 */ /* 0x000fca00078ec0ff */
[----:B------:R0:W-:Y:S02]  /*9f00*/  @!P2 STS.128 [R2+UR28+0x860], R4 ;  /* 0x000860040200a988 */ /* 0x0001e40008000c1c */
.L_x_6533:
[----:B------:R-:W-:Y:S05]  /*9f10*/  BSYNC.RECONVERGENT B0 ;  /* 0x0000000000007941 */ /* 0x000fea0003800200 */
.L_x_6532:
[C---:B0-----:R-:W-:Y:S01]  /*9f20*/  FMUL.FTZ R2, R27.reuse, R153 ;  /* 0x000000991b027220 */ /* 0x041fe20000410000 */
[CC--:B------:R-:W-:Y:S01]  /*9f30*/  FMUL.FTZ R11, R27.reuse, R168.reuse ;  /* 0x000000a81b0b7220 */ /* 0x0c0fe20000410000 */
        /* <DEDUP_REMOVED lines=26> */
[----:B------:R-:W2:Y:S04]  /*a0e0*/  @P0 LDS.64 R2, [R14+0x3ab0] ;  /* 0x003ab0000e020984 */ /* 0x000ea80000000a00 */
[----:B------:R-:W5:Y:S01]  /*a0f0*/  @P0 LDS.64 R12, [R14+0x32b0] ;  /* 0x0032b0000e0c0984 */ /* 0x000f620000000a00 */
[----:B0-----:R-:W-:Y:S01]  /*a100*/  FADD.FTZ R6, R10, R6 ;  /* 0x000000060a067221 */ /* 0x001fe20000010000 */
[----:B------:R-:W-:Y:S01]  /*a110*/  FADD.FTZ R7, R11, R7 ;  /* 0x000000070b077221 */ /* 0x000fe20000010000 */
[----:B------:R-:W-:Y:S01]  /*a120*/  FADD.FTZ R4, R8, R4 ;  /* 0x0000000408047221 */ /* 0x000fe20000010000 */
[----:B------:R-:W-:Y:S01]  /*a130*/  FADD.FTZ R5, R9, R5 ;  /* 0x0000000509057221 */ /* 0x000fe20000010000 */
[----:B--2---:R-:W-:Y:S01]  /*a140*/  @P0 FADD.FTZ R6, R6, R2 ;  /* 0x0000000206060221 */ /* 0x004fe20000010000 */
[----:B------:R-:W-:Y:S01]  /*a150*/  @P0 FADD.FTZ R7, R7, R3 ;  /* 0x0000000307070221 */ /* 0x000fe20000010000 */
[----:B-----5:R-:W-:Y:S01]  /*a160*/  @P0 FADD.FTZ R4, R4, R12 ;  /* 0x0000000c04040221 */ /* 0x020fe20000010000 */
[----:B------:R-:W-:-:S03]  /*a170*/  @P0 FADD.FTZ R5, R5, R13 ;  /* 0x0000000d05050221 */ /* 0x000fc60000010000 */
[----:B------:R0:W-:Y:S04]  /*a180*/  STS.64 [R14+0x3ab0], R6 ;  /* 0x003ab0060e007388 */ /* 0x0001e80000000a00 */
[----:B------:R0:W-:Y:S02]  /*a190*/  STS.64 [R14+0x32b0], R4 ;  /* 0x0032b0040e007388 */ /* 0x0001e40000000a00 */
.L_x_6535:
[----:B------:R-:W-:Y:S05]  /*a1a0*/  BSYNC.RECONVERGENT B0 ;  /* 0x0000000000007941 */ /* 0x000fea0003800200 */
.L_x_6534:
[----:B------:R-:W-:-:S04]  /*a1b0*/  IADD3 R30, PT, PT, R30, 0x1, RZ ;  /* 0x000000011e1e7810 */ /* 0x000fc80007ffe0ff */
[----:B------:R-:W-:-:S13]  /*a1c0*/  ISETP.GE.AND P0, PT, R30, UR32, PT ;  /* 0x000000201e007c0c */ /* 0x000fda000bf06270 */
[----:B------:R-:W-:Y:S05]  /*a1d0*/  @!P0 BRA `(.L_x_6536) ;  /* 0xffffffa400648947 */ /* 0x000fea000383ffff */
.L_x_6502:
[----:B------:R-:W2:Y:S01]  /*a1e0*/  LDCU UR17, c[0x0][0x388] ;  /* 0x00007100ff1177ac */ /* 0x000ea20008000800 */
[----:B------:R-:W-:Y:S02]  /*a1f0*/  SHF.L.U32 R0, R134, 0x4, RZ ;  /* 0x0000000486007819 */ /* 0x000fe400000006ff */
[----:B------:R-:W-:Y:S01]  /*a200*/  PRMT R18, RZ, 0x7610, R18 ;  /* 0x00007610ff127816 */ /* 0x000fe20000000012 */
[----:B------:R-:W-:Y:S01]  /*a210*/  ULEA UR20, UR6, 0xfffffc00, 0xa ;  /* 0xfffffc0006147891 */ /* 0x000fe2000f8e50ff */
[----:B------:R-:W-:Y:S02]  /*a220*/  LOP3.LUT R3, R0, 0x3e00, RZ, 0xc0, !PT ;  /* 0x00003e0000037812 */ /* 0x000fe400078ec0ff */
[----:B---3--:R-:W-:Y:S02]  /*a230*/  PRMT R17, RZ, 0x7610, R17 ;  /* 0x00007610ff117816 */ /* 0x008fe40000000011 */
[----:B------:R-:W-:Y:S02]  /*a240*/  PRMT R22, RZ, 0x7610, R22 ;  /* 0x00007610ff167816 */ /* 0x000fe40000000016 */
[----:B------:R-:W-:-:S02]  /*a250*/  PRMT R19, RZ, 0x7610, R19 ;  /* 0x00007610ff137816 */ /* 0x000fc40000000013 */
[----:B------:R-:W-:Y:S02]  /*a260*/  PRMT R24, RZ, 0x7610, R24 ;  /* 0x00007610ff187816 */ /* 0x000fe40000000018 */
[----:B------:R-:W-:Y:S02]  /*a270*/  PRMT R23, RZ, 0x7610, R23 ;  /* 0x00007610ff177816 */ /* 0x000fe40000000017 */
[----:B------:R-:W-:Y:S01]  /*a280*/  PRMT R26, RZ, 0x7610, R26 ;  /* 0x00007610ff1a7816 */ /* 0x000fe2000000001a */
[----:B--2---:R-:W-:Y:S01]  /*a290*/  UIADD3 UR17, UPT, UPT, -UR20, UR17, URZ ;  /* 0x0000001114117290 */ /* 0x004fe2000fffe1ff */
[----:B------:R-:W-:Y:S02]  /*a2a0*/  LOP3.LUT R0, R3, 0x1f, R134, 0xf8, !PT ;  /* 0x0000001f03007812 */ /* 0x000fe400078ef886 */
[----:B------:R-:W-:Y:S02]  /*a2b0*/  PRMT R25, RZ, 0x7610, R25 ;  /* 0x00007610ff197816 */ /* 0x000fe40000000019 */
[----:B------:R-:W-:-:S02]  /*a2c0*/  PRMT R28, RZ, 0x7610, R28 ;  /* 0x00007610ff1c7816 */ /* 0x000fc4000000001c */
[----:B------:R-:W-:Y:S02]  /*a2d0*/  PRMT R27, RZ, 0x7610, R27 ;  /* 0x00007610ff1b7816 */ /* 0x000fe4000000001b */
[----:B------:R-:W-:Y:S02]  /*a2e0*/  PRMT R30, RZ, 0x7610, R30 ;  /* 0x00007610ff1e7816 */ /* 0x000fe4000000001e */
[----:B------:R-:W-:Y:S02]  /*a2f0*/  PRMT R29, RZ, 0x7610, R29 ;  /* 0x00007610ff1d7816 */ /* 0x000fe4000000001d */
[----:B------:R-:W-:Y:S02]  /*a300*/  PRMT R32, RZ, 0x7610, R32 ;  /* 0x00007610ff207816 */ /* 0x000fe40000000020 */
[----:B------:R-:W-:Y:S02]  /*a310*/  PRMT R31, RZ, 0x7610, R31 ;  /* 0x00007610ff1f7816 */ /* 0x000fe4000000001f */
[----:B------:R-:W-:Y:S01]  /*a320*/  PRMT R33, RZ, 0x7610, R33 ;  /* 0x00007610ff217816 */ /* 0x000fe20000000021 */
[----:B------:R-:W-:Y:S01]  /*a330*/  BAR.SYNC.DEFER_BLOCKING 0x0 ;  /* 0x0000000000007b1d */ /* 0x000fe20000010000 */
[----:B-1----:R-:W-:-:S02]  /*a340*/  LOP3.LUT R16, R0, 0x20, RZ, 0xfc, !PT ;  /* 0x0000002000107812 */ /* 0x002fc400078efcff */
[----:B------:R-:W-:Y:S02]  /*a350*/  ISETP.GE.AND P2, PT, R0, UR17, PT ;  /* 0x0000001100007c0c */ /* 0x000fe4000bf46270 */
[----:B------:R-:W-:Y:S02]  /*a360*/  ISETP.GE.AND P1, PT, R16, UR17, PT ;  /* 0x0000001110007c0c */ /* 0x000fe4000bf26270 */
[----:B------:R-:W-:Y:S02]  /*a370*/  F2FP.F16.F32.PACK_AB R58, R58, R59 ;  /* 0x0000003b3a3a723e */ /* 0x000fe400000000ff */
[----:B------:R-:W-:Y:S02]  /*a380*/  F2FP.F16.F32.PACK_AB R60, R60, R61 ;  /* 0x0000003d3c3c723e */ /* 0x000fe400000000ff */
[----:B------:R-:W-:Y:S02]  /*a390*/  F2FP.F16.F32.PACK_AB R56, R56, R57 ;  /* 0x000000393838723e */ /* 0x000fe400000000ff */
[----:B------:R-:W-:-:S02]  /*a3a0*/  F2FP.F16.F32.PACK_AB R46, R46, R47 ;  /* 0x0000002f2e2e723e */ /* 0x000fc400000000ff */
[----:B------:R-:W-:Y:S02]  /*a3b0*/  F2FP.F16.F32.PACK_AB R54, R54, R55 ;  /* 0x000000373636723e */ /* 0x000fe400000000ff */
[----:B------:R-:W-:Y:S02]  /*a3c0*/  F2FP.F16.F32.PACK_AB R52, R52, R53 ;  /* 0x000000353434723e */ /* 0x000fe400000000ff */
[----:B------:R-:W-:Y:S02]  /*a3d0*/  F2FP.F16.F32.PACK_AB R50, R50, R51 ;  /* 0x000000333232723e */ /* 0x000fe400000000ff */
[----:B------:R-:W-:Y:S01]  /*a3e0*/  F2FP.F16.F32.PACK_AB R48, R48, R49 ;  /* 0x000000313030723e */ /* 0x000fe200000000ff */
[----:B------:R-:W1:Y:S01]  /*a3f0*/  S2UR UR29, SR_CTAID.X ;  /* 0x00000000001d79c3 */ /* 0x000e620000002500 */
[C---:B------:R-:W-:Y:S01]  /*a400*/  LOP3.LUT R15, R0.reuse, 0x40, RZ, 0xfc, !PT ;  /* 0x00000040000f7812 */ /* 0x040fe200078efcff */
[----:B------:R-:W2:Y:S01]  /*a410*/  @!P2 LDG.E.U16 R18, desc[UR22][R20.64] ;  /* 0x000000161412a981 */ /* 0x000ea2000c1e1500 */
[C---:B------:R-:W-:Y:S01]  /*a420*/  LOP3.LUT R13, R0.reuse, 0x60, RZ, 0xfc, !PT ;  /* 0x00000060000d7812 */ /* 0x040fe200078efcff */
[----:B------:R-:W1:Y:S01]  /*a430*/  LDCU.64 UR24, c[0x0][0x4f8] ;  /* 0x00009f00ff1877ac */ /* 0x000e620008000a00 */
[C---:B0-----:R-:W-:Y:S01]  /*a440*/  LOP3.LUT R14, R0.reuse, 0x80, RZ, 0xfc, !PT ;  /* 0x00000080000e7812 */ /* 0x041fe200078efcff */
[----:B------:R-:W3:Y:S01]  /*a450*/  @!P1 LDG.E.U16 R17, desc[UR22][R20.64+0x40] ;  /* 0x0000401614119981 */ /* 0x000ee2000c1e1500 */
[C---:B------:R-:W-:Y:S01]  /*a460*/  LOP3.LUT R2, R0.reuse, 0xa0, RZ, 0xfc, !PT ;  /* 0x000000a000027812 */ /* 0x040fe200078efcff */
[----:B------:R-:W0:Y:S01]  /*a470*/  LDCU.64 UR26, c[0x0][0x500] ;  /* 0x0000a000ff1a77ac */ /* 0x000e220008000a00 */
[----:B------:R-:W-:-:S02]  /*a480*/  LOP3.LUT R12, R0, 0xc0, RZ, 0xfc, !PT ;  /* 0x000000c0000c7812 */ /* 0x000fc400078efcff */
[----:B------:R-:W-:Y:S02]  /*a490*/  ISETP.GE.AND P0, PT, R15, UR17, PT ;  /* 0x000000110f007c0c */ /* 0x000fe4000bf06270 */
[C---:B------:R-:W-:Y:S02]  /*a4a0*/  LOP3.LUT R11, R0.reuse, 0xe0, RZ, 0xfc, !PT ;  /* 0x000000e0000b7812 */ /* 0x040fe400078efcff */
[----:B------:R-:W-:Y:S02]  /*a4b0*/  ISETP.GE.AND P4, PT, R13, UR17, PT ;  /* 0x000000110d007c0c */ /* 0x000fe4000bf86270 */
[----:B------:R-:W-:Y:S02]  /*a4c0*/  LOP3.LUT R10, R0, 0x100, RZ, 0xfc, !PT ;  /* 0x00000100000a7812 */ /* 0x000fe400078efcff */
[----:B------:R-:W-:Y:S02]  /*a4d0*/  ISETP.GE.AND P6, PT, R14, UR17, PT ;  /* 0x000000110e007c0c */ /* 0x000fe4000bfc6270 */
[----:B------:R-:W-:-:S02]  /*a4e0*/  ISETP.GE.AND P5, PT, R2, UR17, PT ;  /* 0x0000001102007c0c */ /* 0x000fc4000bfa6270 */
[----:B------:R-:W-:Y:S01]  /*a4f0*/  ISETP.GE.AND P3, PT, R12, UR17, PT ;  /* 0x000000110c007c0c */ /* 0x000fe2000bf66270 */
[----:B------:R-:W5:Y:S01]  /*a500*/  @!P0 LDG.E.U16 R22, desc[UR22][R20.64+0x80] ;  /* 0x0000801614168981 */ /* 0x000f62000c1e1500 */
[----:B------:R-:W-:Y:S02]  /*a510*/  ISETP.GE.AND P2, PT, R11, UR17, PT ;  /* 0x000000110b007c0c */ /* 0x000fe4000bf46270 */
[----:B------:R-:W-:Y:S01]  /*a520*/  ISETP.GE.AND P1, PT, R10, UR17, PT ;  /* 0x000000110a007c0c */ /* 0x000fe2000bf26270 */
[----:B------:R-:W4:Y:S01]  /*a530*/  @!P4 LDG.E.U16 R19, desc[UR22][R20.64+0xc0] ;  /* 0x0000c0161413c981 */ /* 0x000f22000c1e1500 */
[C---:B------:R-:W-:Y:S02]  /*a540*/  LOP3.LUT R9, R0.reuse, 0x120, RZ, 0xfc, !PT ;  /* 0x0000012000097812 */ /* 0x040fe400078efcff */
[C---:B------:R-:W-:Y:S01]  /*a550*/  LOP3.LUT R8, R0.reuse, 0x140, RZ, 0xfc, !PT ;  /* 0x0000014000087812 */ /* 0x040fe200078efcff */
[----:B------:R-:W4:Y:S01]  /*a560*/  @!P6 LDG.E.U16 R24, desc[UR22][R20.64+0x100] ;  /* 0x000100161418e981 */ /* 0x000f22000c1e1500 */
[----:B------:R-:W-:-:S02]  /*a570*/  LOP3.LUT R7, R0, 0x160, RZ, 0xfc, !PT ;  /* 0x0000016000077812 */ /* 0x000fc400078efcff */
[C---:B------:R-:W-:Y:S01]  /*a580*/  LOP3.LUT R6, R0.reuse, 0x180, RZ, 0xfc, !PT ;  /* 0x0000018000067812 */ /* 0x040fe200078efcff */
[----:B------:R-:W4:Y:S01]  /*a590*/  @!P5 LDG.E.U16 R23, desc[UR22][R20.64+0x140] ;  /* 0x000140161417d981 */ /* 0x000f22000c1e1500 */
[C---:B------:R-:W-:Y:S02]  /*a5a0*/  LOP3.LUT R5, R0.reuse, 0x1a0, RZ, 0xfc, !PT ;  /* 0x000001a000057812 */ /* 0x040fe400078efcff */
[----:B------:R-:W-:Y:S01]  /*a5b0*/  ISETP.GE.AND P0, PT, R9, UR17, PT ;  /* 0x0000001109007c0c */ /* 0x000fe2000bf06270 */
[----:B------:R-:W4:Y:S01]  /*a5c0*/  @!P3 LDG.E.U16 R26, desc[UR22][R20.64+0x180] ;  /* 0x00018016141ab981 */ /* 0x000f22000c1e1500 */
[----:B------:R-:W-:Y:S02]  /*a5d0*/  LOP3.LUT R4, R0, 0x1c0, RZ, 0xfc, !PT ;  /* 0x000001c000047812 */ /* 0x000fe400078efcff */
        /* <DEDUP_REMOVED lines=15> */
[----:B------:R-:W4:Y:S04]  /*a6d0*/  @!P1 LDG.E.U16 R110, desc[UR22][R20.64+0x3c0] ;  /* 0x0003c016146e9981 */ /* 0x000f28000c1e1500 */
[----:B--2---:R-:W-:Y:S04]  /*a6e0*/  STS.U16 [R129], R18 ;  /* 0x0000001281007388 */ /* 0x004fe80000000400 */
[----:B---3--:R-:W-:Y:S04]  /*a6f0*/  STS.U16 [R128+0x40], R17 ;  /* 0x0000401180007388 */ /* 0x008fe80000000400 */
[----:B-----5:R-:W-:Y:S04]  /*a700*/  STS.U16 [R127+0x80], R22 ;  /* 0x000080167f007388 */ /* 0x020fe80000000400 */
        /* <DEDUP_REMOVED lines=18> */
[----:B------:R-:W-:Y:S01]  /*a830*/  LDS.U16 R23, [R111+0x12] ;  /* 0x000012006f177984 */ /* 0x000fe20000000400 */
[----:B--2---:R-:W-:-:S03]  /*a840*/  HADD2.F32 R20, -RZ, R17.H0_H0 ;  /* 0x20000011ff147230 */ /* 0x004fc60000004100 */
[----:B------:R-:W2:Y:S01]  /*a850*/  LDS.U16 R17, [R111+0x6] ;  /* 0x000006006f117984 */ /* 0x000ea20000000400 */
[----:B---3--:R-:W-:Y:S02]  /*a860*/  HADD2.F32 R18, -RZ, R18.H0_H0 ;  /* 0x20000012ff127230 */ /* 0x008fe40000004100 */
[--C-:B------:R-:W-:Y:S02]  /*a870*/  FADD.FTZ R24, R20, R133.reuse ;  /* 0x0000008514187221 */ /* 0x100fe40000010000 */
[----:B------:R-:W-:Y:S01]  /*a880*/  LDS.U16 R20, [R111+0xc] ;  /* 0x00000c006f147984 */ /* 0x000fe20000000400 */
[----:B----4-:R-:W-:Y:S02]  /*a890*/  HADD2.F32 R22, -RZ, R19.H0_H0 ;  /* 0x20000013ff167230 */ /* 0x010fe40000004100 */
[--C-:B------:R-:W-:Y:S01]  /*a8a0*/  FADD.FTZ R26, R18, R133.reuse ;  /* 0x00000085121a7221 */ /* 0x100fe20000010000 */
[----:B------:R-:W-:Y:S01]  /*a8b0*/  FSETP.GTU.FTZ.AND P1, PT, R24, 20, PT ;  /* 0x41a000001800780b */ /* 0x000fe20003f3c000 */
[----:B------:R-:W3:Y:S01]  /*a8c0*/  LDS.U16 R18, [R111+0x8] ;  /* 0x000008006f127984 */ /* 0x000ee20000000400 */
[----:B------:R-:W-:-:S02]  /*a8d0*/  FADD.FTZ R28, R22, R133 ;  /* 0x00000085161c7221 */ /* 0x000fc40000010000 */
[----:B------:R-:W-:Y:S01]  /*a8e0*/  FSETP.GTU.FTZ.AND P6, PT, R26, 20, PT ;  /* 0x41a000001a00780b */ /* 0x000fe20003fdc000 */
[----:B------:R-:W4:Y:S02]  /*a8f0*/  LDS.U16 R19, [R111+0xa] ;  /* 0x00000a006f137984 */ /* 0x000f240000000400 */
[----:B------:R-:W-:Y:S02]  /*a900*/  FSETP.GTU.FTZ.AND P5, PT, R28, 20, PT ;  /* 0x41a000001c00780b */ /* 0x000fe40003fbc000 */
[----:B------:R-:W5:Y:S04]  /*a910*/  LDS.U16 R22, [R111+0x10] ;  /* 0x000010006f167984 */ /* 0x000f680000000400 */
[----:B------:R-:W-:-:S04]  /*a920*/  @!P1 FMUL.FTZ R24, R24, -1.4426950216293334961 ;  /* 0xbfb8aa3b18189820 */ /* 0x000fc80000410000 */
[----:B------:R-:W-:-:S03]  /*a930*/  @!P6 FMUL.FTZ R26, R26, -1.4426950216293334961 ;  /* 0xbfb8aa3b1a1ae820 */ /* 0x000fc60000410000 */
[----:B------:R-:W-:Y:S01]  /*a940*/  @!P5 FMUL.FTZ R28, R28, -1.4426950216293334961 ;  /* 0xbfb8aa3b1c1cd820 */ /* 0x000fe20000410000 */
[----:B------:R-:W1:Y:S04]  /*a950*/  @!P1 MUFU.EX2 R24, R24 ;  /* 0x0000001800189308 */ /* 0x000e680000000800 */
[----:B------:R-:W0:Y:S01]  /*a960*/  @!P6 MUFU.EX2 R26, R26 ;  /* 0x0000001a001ae308 */ /* 0x000e220000000800 */
[----:B--2---:R-:W-:-:S03]  /*a970*/  HADD2.F32 R30, -RZ, R17.H0_H0 ;  /* 0x20000011ff1e7230 */ /* 0x004fc60000004100 */
[----:B------:R-:W2:Y:S02]  /*a980*/  @!P5 MUFU.EX2 R28, R28 ;  /* 0x0000001c001cd308 */ /* 0x000ea40000000800 */
[----:B------:R-:W-:-:S05]  /*a990*/  FADD.FTZ R30, R30, R133 ;  /* 0x000000851e1e7221 */ /* 0x000fca0000010000 */
[----:B------:R-:W-:Y:S01]  /*a9a0*/  FSETP.GTU.FTZ.AND P0, PT, R30, 20, PT ;  /* 0x41a000001e00780b */ /* 0x000fe20003f1c000 */
[----:B-1----:R-:W-:Y:S01]  /*a9b0*/  @!P1 FADD.FTZ R25, R24, 1 ;  /* 0x3f80000018199421 */ /* 0x002fe20000010000 */
[----:B0-----:R-:W-:Y:S01]  /*a9c0*/  @!P6 FADD.FTZ R27, R26, 1 ;  /* 0x3f8000001a1be421 */ /* 0x001fe20000010000 */
[----:B--2---:R-:W-:Y:S02]  /*a9d0*/  @!P5 FADD.FTZ R17, R28, 1 ;  /* 0x3f8000001c11d421 */ /* 0x004fe40000010000 */
[----:B------:R-:W0:Y:S01]  /*a9e0*/  @!P1 MUFU.RCP R32, R25 ;  /* 0x0000001900209308 */ /* 0x000e220000001000 */
[----:B---3--:R-:W-:-:S07]  /*a9f0*/  HADD2.F32 R18, -RZ, R18.H0_H0 ;  /* 0x20000012ff127230 */ /* 0x008fce0000004100 */
[----:B------:R1:W-:Y:S01]  /*aa00*/  @!P5 MUFU.RCP R28, R17 ;  /* 0x00000011001cd308 */ /* 0x0003e20000001000 */
[----:B----4-:R-:W-:Y:S02]  /*aa10*/  HADD2.F32 R24, -RZ, R19.H0_H0 ;  /* 0x20000013ff187230 */ /* 0x010fe40000004100 */
[----:B------:R-:W-:Y:S01]  /*aa20*/  FADD.FTZ R19, R18, R133 ;  /* 0x0000008512137221 */ /* 0x000fe20000010000 */
[----:B------:R-:W-:-:S04]  /*aa30*/  HADD2.F32 R26, -RZ, R21.H0_H0 ;  /* 0x20000015ff1a7230 */ /* 0x000fc80000004100 */
[----:B------:R-:W2:Y:S01]  /*aa40*/  @!P6 MUFU.RCP R27, R27 ;  /* 0x0000001b001be308 */ /* 0x000ea20000001000 */
[----:B-1----:R-:W-:Y:S01]  /*aa50*/  @!P0 FMUL.FTZ R17, R30, -1.4426950216293334961 ;  /* 0xbfb8aa3b1e118820 */ /* 0x002fe20000410000 */
[----:B------:R-:W-:Y:S02]  /*aa60*/  HADD2.F32 R20, -RZ, R20.H0_H0 ;  /* 0x20000014ff147230 */ /* 0x000fe40000004100 */
[----:B------:R-:W-:Y:S01]  /*aa70*/  FADD.FTZ R24, R24, R133 ;  /* 0x0000008518187221 */ /* 0x000fe20000010000 */
[----:B-----5:R-:W-:-:S03]  /*aa80*/  HADD2.F32 R22, -RZ, R22.H0_H0 ;  /* 0x20000016ff167230 */ /* 0x020fc60000004100 */
[----:B------:R-:W1:Y:S01]  /*aa90*/  @!P0 MUFU.EX2 R17, R17 ;  /* 0x0000001100118308 */ /* 0x000e620000000800 */
[----:B------:R-:W-:Y:S01]  /*aaa0*/  FSETP.GTU.FTZ.AND P4, PT, R19, 20, PT ;  /* 0x41a000001300780b */ /* 0x000fe20003f9c000 */
[--C-:B------:R-:W-:Y:S01]  /*aab0*/  FADD.FTZ R26, R26, R133.reuse ;  /* 0x000000851a1a7221 */ /* 0x100fe20000010000 */
[--C-:B------:R-:W-:Y:S01]  /*aac0*/  FADD.FTZ R20, R20, R133.reuse ;  /* 0x0000008514147221 */ /* 0x100fe20000010000 */
[----:B------:R-:W-:Y:S01]  /*aad0*/  FSETP.GTU.FTZ.AND P3, PT, R24, 20, PT ;  /* 0x41a000001800780b */ /* 0x000fe20003f7c000 */
[----:B0-----:R-:W-:Y:S01]  /*aae0*/  @!P1 FMUL.FTZ R87, R87, R32 ;  /* 0x0000002057579220 */ /* 0x001fe20000410000 */
[--C-:B------:R-:W-:Y:S01]  /*aaf0*/  FADD.FTZ R22, R22, R133.reuse ;  /* 0x0000008516167221 */ /* 0x100fe20000010000 */
[----:B------:R-:W-:Y:S01]  /*ab00*/  FSETP.GTU.FTZ.AND P1, PT, R26, 20, PT ;  /* 0x41a000001a00780b */ /* 0x000fe20003f3c000 */
[----:B------:R-:W-:Y:S01]  /*ab10*/  HADD2.F32 R18, -RZ, R23.H0_H0 ;  /* 0x20000017ff127230 */ /* 0x000fe20000004100 */
[----:B------:R-:W-:Y:S01]  /*ab20*/  FSETP.GTU.FTZ.AND P2, PT, R20, 20, PT ;  /* 0x41a000001400780b */ /* 0x000fe20003f5c000 */
[----:B--2---:R-:W-:Y:S01]  /*ab30*/  @!P6 FMUL.FTZ R88, R88, R27 ;  /* 0x0000001b5858e220 */ /* 0x004fe20000410000 */
[----:B------:R-:W-:Y:S01]  /*ab40*/  FSETP.GTU.FTZ.AND P6, PT, R22, 20, PT ;  /* 0x41a000001600780b */ /* 0x000fe20003fdc000 */
[----:B-1----:R-:W-:Y:S01]  /*ab50*/  @!P0 FADD.FTZ R17, R17, 1 ;  /* 0x3f80000011118421 */ /* 0x002fe20000010000 */
[----:B------:R-:W-:Y:S01]  /*ab60*/  FADD.FTZ R23, R18, R133 ;  /* 0x0000008512177221 */ /* 0x000fe20000010000 */
[----:B------:R-:W-:-:S03]  /*ab70*/  @!P4 FMUL.FTZ R18, R19, -1.4426950216293334961 ;  /* 0xbfb8aa3b1312c820 */ /* 0x000fc60000410000 */
[----:B------:R-:W-:Y:S01]  /*ab80*/  @!P3 FMUL.FTZ R19, R24, -1.4426950216293334961 ;  /* 0xbfb8aa3b1813b820 */ /* 0x000fe20000410000 */
[----:B------:R-:W0:Y:S02]  /*ab90*/  @!P0 MUFU.RCP R17, R17 ;  /* 0x0000001100118308 */ /* 0x000e240000001000 */
[----:B------:R-:W-:Y:S01]  /*aba0*/  @!P1 FMUL.FTZ R21, R26, -1.4426950216293334961 ;  /* 0xbfb8aa3b1a159820 */ /* 0x000fe20000410000 */
[----:B------:R-:W-:Y:S01]  /*abb0*/  @!P5 FMUL.FTZ R89, R89, R28 ;  /* 0x0000001c5959d220 */ /* 0x000fe20000410000 */
[C---:B------:R-:W-:Y:S01]  /*abc0*/  FSETP.GTU.FTZ.AND P5, PT, R23.reuse, 20, PT ;  /* 0x41a000001700780b */ /* 0x040fe20003fbc000 */
[----:B------:R-:W-:Y:S01]  /*abd0*/  @!P2 FMUL.FTZ R20, R20, -1.4426950216293334961 ;  /* 0xbfb8aa3b1414a820 */ /* 0x000fe20000410000 */
[----:B------:R-:W-:Y:S02]  /*abe0*/  @!P6 FMUL.FTZ R22, R22, -1.4426950216293334961 ;  /* 0xbfb8aa3b1616e820 */ /* 0x000fe40000410000 */
[----:B------:R-:W1:Y:S04]  /*abf0*/  @!P4 MUFU.EX2 R18, R18 ;  /* 0x000000120012c308 */ /* 0x000e680000000800 */
[----:B------:R-:W2:Y:S04]  /*ac00*/  @!P3 MUFU.EX2 R19, R19 ;  /* 0x000000130013b308 */ /* 0x000ea80000000800 */
[----:B------:R-:W3:Y:S04]  /*ac10*/  @!P1 MUFU.EX2 R21, R21 ;  /* 0x0000001500159308 */ /* 0x000ee80000000800 */
[----:B------:R-:W4:Y:S04]  /*ac20*/  @!P2 MUFU.EX2 R20, R20 ;  /* 0x000000140014a308 */ /* 0x000f280000000800 */
[----:B------:R-:W5:Y:S01]  /*ac30*/  @!P6 MUFU.EX2 R22, R22 ;  /* 0x000000160016e308 */ /* 0x000f620000000800 */
[----:B------:R-:W-:Y:S01]  /*ac40*/  @!P5 FMUL.FTZ R23, R23, -1.4426950216293334961 ;  /* 0xbfb8aa3b1717d820 */ /* 0x000fe20000410000 */
[----:B-1----:R-:W-:Y:S01]  /*ac50*/  @!P4 FADD.FTZ R18, R18, 1 ;  /* 0x3f8000001212c421 */ /* 0x002fe20000010000 */
[----:B0-----:R-:W-:-:S02]  /*ac60*/  @!P0 FMUL.FTZ R90, R90, R17 ;  /* 0x000000115a5a8220 */ /* 0x001fc40000410000 */
[----:B------:R-:W-:Y:S01]  /*ac70*/  LDS.U16 R17, [R111+0x14] ;  /* 0x000014006f117984 */ /* 0x000fe20000000400 */
[----:B--2---:R-:W-:Y:S01]  /*ac80*/  @!P3 FADD.FTZ R19, R19, 1 ;  /* 0x3f8000001313b421 */ /* 0x004fe20000010000 */
[----:B------:R0:W-:Y:S01]  /*ac90*/  @!P4 MUFU.RCP R25, R18 ;  /* 0x000000120019c308 */ /* 0x0001e20000001000 */
[----:B---3--:R-:W-:Y:S01]  /*aca0*/  @!P1 FADD.FTZ R21, R21, 1 ;  /* 0x3f80000015159421 */ /* 0x008fe20000010000 */
[----:B----4-:R-:W-:-:S06]  /*acb0*/  @!P2 FADD.FTZ R20, R20, 1 ;  /* 0x3f8000001414a421 */ /* 0x010fcc0000010000 */
[----:B------:R-:W1:Y:S01]  /*acc0*/  @!P5 MUFU.EX2 R23, R23 ;  /* 0x000000170017d308 */ /* 0x000e620000000800 */
[----:B0-----:R-:W0:Y:S01]  /*acd0*/  LDS.U16 R18, [R111+0x16] ;  /* 0x000016006f127984 */ /* 0x001e220000000400 */
[----:B-----5:R-:W-:Y:S02]  /*ace0*/  @!P6 FADD.FTZ R22, R22, 1 ;  /* 0x3f8000001616e421 */ /* 0x020fe40000010000 */
[----:B------:R2:W3:Y:S08]  /*acf0*/  @!P3 MUFU.RCP R24, R19 ;  /* 0x000000130018b308 */ /* 0x0004f00000001000 */
[----:B------:R4:W5:Y:S01]  /*ad00*/  @!P1 MUFU.RCP R26, R21 ;  /* 0x00000015001a9308 */ /* 0x0009620000001000 */
[----:B--2---:R-:W2:Y:S04]  /*ad10*/  LDS.U16 R19, [R111+0x18] ;  /* 0x000018006f137984 */ /* 0x004ea80000000400 */
[----:B----4-:R-:W4:Y:S03]  /*ad20*/  LDS.U16 R21, [R111+0x1c] ;  /* 0x00001c006f157984 */ /* 0x010f260000000400 */
[----:B------:R3:W0:Y:S01]  /*ad30*/  @!P2 MUFU.RCP R27, R20 ;  /* 0x00000014001ba308 */ /* 0x0006220000001000 */
[----:B-1----:R-:W-:-:S07]  /*ad40*/  @!P5 FADD.FTZ R23, R23, 1 ;  /* 0x3f8000001717d421 */ /* 0x002fce0000010000 */
[----:B------:R1:W-:Y:S01]  /*ad50*/  @!P6 MUFU.RCP R29, R22 ;  /* 0x00000016001de308 */ /* 0x0003e20000001000 */
[----:B---3--:R-:W3:Y:S04]  /*ad60*/  LDS.U16 R20, [R111+0x1a] ;  /* 0x00001a006f147984 */ /* 0x008ee80000000400 */
[----:B-1----:R-:W1:Y:S01]  /*ad70*/  LDS.U16 R22, [R111+0x1e] ;  /* 0x00001e006f167984 */ /* 0x002e620000000400 */
[----:B------:R-:W-:Y:S06]  /*ad80*/  BAR.SYNC.DEFER_BLOCKING 0x0 ;  /* 0x0000000000007b1d */ /* 0x000fec0000010000 */
[----:B------:R5:W2:Y:S01]  /*ad90*/  @!P5 MUFU.RCP R28, R23 ;  /* 0x00000017001cd308 */ /* 0x000aa20000001000 */
[----:B------:R-:W-:Y:S01]  /*ada0*/  @!P3 FMUL.FTZ R93, R93, R24 ;  /* 0x000000185d5db220 */ /* 0x000fe20000410000 */
[----:B------:R-:W-:Y:S01]  /*adb0*/  PRMT R24, R58, 0x7632, R24 ;  /* 0x000076323a187816 */ /* 0x000fe20000000018 */
[----:B------:R-:W-:Y:S01]  /*adc0*/  @!P4 FMUL.FTZ R92, R92, R25 ;  /* 0x000000195c5cc220 */ /* 0x000fe20000410000 */
[----:B------:R-:W-:-:S02]  /*add0*/  PRMT R25, R56, 0x7632, R25 ;  /* 0x0000763238197816 */ /* 0x000fc40000000019 */
[----:B------:R-:W-:Y:S02]  /*ade0*/  ISETP.NE.AND P0, PT, R134, RZ, PT ;  /* 0x000000ff8600720c */ /* 0x000fe40003f05270 */
[----:B-----5:R-:W-:Y:S01]  /*adf0*/  PRMT R23, R60, 0x7632, R23 ;  /* 0x000076323c177816 */ /* 0x020fe20000000017 */
[----:B------:R-:W-:Y:S01]  /*ae00*/  @!P1 FMUL.FTZ R101, R101, R26 ;  /* 0x0000001a65659220 */ /* 0x000fe20000410000 */
[----:B0-----:R-:W-:Y:S01]  /*ae10*/  @!P2 FMUL.FTZ R94, R94, R27 ;  /* 0x0000001b5e5ea220 */ /* 0x001fe20000410000 */
[----:B------:R-:W-:Y:S01]  /*ae20*/  PRMT R26, R54, 0x7632, R26 ;  /* 0x00007632361a7816 */ /* 0x000fe2000000001a */
[----:B------:R0:W-:Y:S01]  /*ae30*/  STS.U16 [R111+0x6], R24 ;  /* 0x000006186f007388 */ /* 0x0001e20000000400 */
[----:B--2---:R-:W-:Y:S01]  /*ae40*/  @!P5 FMUL.FTZ R103, R103, R28 ;  /* 0x0000001c6767d220 */ /* 0x004fe20000410000 */
[----:B------:R-:W-:Y:S01]  /*ae50*/  PRMT R28, R46, 0x7632, R28 ;  /* 0x000076322e1c7816 */ /* 0x000fe2000000001c */
[----:B------:R-:W-:Y:S01]  /*ae60*/  HADD2.F32 R18, -RZ, R18.H0_H0 ;  /* 0x20000012ff127230 */ /* 0x000fe20000004100 */
[----:B------:R2:W-:Y:S01]  /*ae70*/  STS.U16 [R111+0x2], R23 ;  /* 0x000002176f007388 */ /* 0x0005e20000000400 */
[----:B------:R-:W-:Y:S01]  /*ae80*/  PRMT R27, R48, 0x7632, R27 ;  /* 0x00007632301b7816 */ /* 0x000fe2000000001b */
[----:B0-----:R-:W-:-:S02]  /*ae90*/  HADD2.F32 R24, -RZ, R17.H0_H0 ;  /* 0x20000011ff187230 */ /* 0x001fc40000004100 */
[----:B------:R0:W-:Y:S01]  /*aea0*/  STS.U16 [R111+0xa], R25 ;  /* 0x00000a196f007388 */ /* 0x0001e20000000400 */
[----:B--2---:R-:W-:Y:S02]  /*aeb0*/  PRMT R23, R52, 0x7632, R23 ;  /* 0x0000763234177816 */ /* 0x004fe40000000017 */
[----:B------:R-:W-:Y:S01]  /*aec0*/  FADD.FTZ R17, R24, R133 ;  /* 0x0000008518117221 */ /* 0x000fe20000010000 */
[----:B------:R2:W-:Y:S01]  /*aed0*/  STS.U16 [R111+0x1e], R28 ;  /* 0x00001e1c6f007388 */ /* 0x0005e20000000400 */
[----:B------:R-:W-:Y:S01]  /*aee0*/  @!P6 FMUL.FTZ R102, R102, R29 ;  /* 0x0000001d6666e220 */ /* 0x000fe20000410000 */
[----:B0-----:R-:W-:Y:S02]  /*aef0*/  PRMT R25, R50, 0x7632, R25 ;  /* 0x0000763232197816 */ /* 0x001fe40000000019 */
[----:B------:R4:W-:Y:S01]  /*af00*/  STS.U16 [R111+0xe], R26 ;  /* 0x00000e1a6f007388 */ /* 0x0009e20000000400 */
[----:B------:R-:W-:Y:S01]  /*af10*/  HADD2.F32 R24, -RZ, R19.H0_H0 ;  /* 0x20000013ff187230 */ /* 0x000fe20000004100 */
[----:B------:R-:W-:-:S02]  /*af20*/  FSETP.GTU.FTZ.AND P6, PT, R17, 20, PT ;  /* 0x41a000001100780b */ /* 0x000fc40003fdc000 */
[----:B--2---:R-:W-:Y:S01]  /*af30*/  MOV R28, UR17 ;  /* 0x00000011001c7c02 */ /* 0x004fe20008000f00 */
[----:B------:R-:W-:Y:S01]  /*af40*/  STS.U16 [R111], R60 ;  /* 0x0000003c6f007388 */ /* 0x000fe20000000400 */
[----:B------:R-:W-:-:S03]  /*af50*/  FADD.FTZ R18, R18, R133 ;  /* 0x0000008512127221 */ /* 0x000fc60000010000 */
[----:B------:R-:W-:Y:S01]  /*af60*/  STS.U16 [R111+0x4], R58 ;  /* 0x0000043a6f007388 */ /* 0x000fe20000000400 */
[----:B----4-:R-:W-:-:S03]  /*af70*/  HADD2.F32 R26, -RZ, R21.H0_H0 ;  /* 0x20000015ff1a7230 */ /* 0x010fc60000004100 */
        /* <DEDUP_REMOVED lines=11> */
[----:B------:R-:W-:-:S03]  /*b030*/  FADD.FTZ R24, R24, R133 ;  /* 0x0000008518187221 */ /* 0x000fc60000010000 */
[----:B------:R-:W-:Y:S01]  /*b040*/  LDS.U16 R25, [R128+0x40] ;  /* 0x0000400080197984 */ /* 0x000fe20000000400 */
[----:B------:R-:W-:-:S03]  /*b050*/  FADD.FTZ R26, R26, R133 ;  /* 0x000000851a1a7221 */ /* 0x000fc60000010000 */
[----:B------:R-:W-:Y:S01]  /*b060*/  LDS.U16 R27, [R127+0x80] ;  /* 0x000080007f1b7984 */ /* 0x000fe20000000400 */
        /* <DEDUP_REMOVED lines=20> */
[----:B-1----:R-:W-:Y:S02]  /*b1b0*/  HADD2.F32 R22, -RZ, R22.H0_H0 ;  /* 0x20000016ff167230 */ /* 0x002fe40000004100 */
[----:B------:R-:W-:Y:S01]  /*b1c0*/  @!P3 FMUL.FTZ R18, R18, -1.4426950216293334961 ;  /* 0xbfb8aa3b1212b820 */ /* 0x000fe20000410000 */
[--C-:B------:R-:W-:Y:S01]  /*b1d0*/  FADD.FTZ R20, R20, R133.reuse ;  /* 0x0000008514147221 */ /* 0x100fe20000010000 */
[----:B------:R-:W0:Y:S01]  /*b1e0*/  @!P6 MUFU.EX2 R17, R17 ;  /* 0x000000110011e308 */ /* 0x000e220000000800 */
[----:B------:R-:W-:Y:S02]  /*b1f0*/  FADD.FTZ R22, R22, R133 ;  /* 0x0000008516167221 */ /* 0x000fe40000010000 */
[----:B------:R-:W-:Y:S01]  /*b200*/  @!P2 FMUL.FTZ R19, R24, -1.4426950216293334961 ;  /* 0xbfb8aa3b1813a820 */ /* 0x000fe20000410000 */
[----:B------:R-:W-:Y:S01]  /*b210*/  FSETP.GTU.FTZ.AND P5, PT, R20, 20, PT ;  /* 0x41a000001400780b */ /* 0x000fe20003fbc000 */
[----:B------:R-:W-:Y:S01]  /*b220*/  @!P1 FMUL.FTZ R21, R26, -1.4426950216293334961 ;  /* 0xbfb8aa3b1a159820 */ /* 0x000fe20000410000 */
[----:B------:R-:W-:Y:S01]  /*b230*/  FSETP.GTU.FTZ.AND P4, PT, R22, 20, PT ;  /* 0x41a000001600780b */ /* 0x000fe20003f9c000 */
[----:B------:R-:W1:Y:S04]  /*b240*/  @!P3 MUFU.EX2 R18, R18 ;  /* 0x000000120012b308 */ /* 0x000e680000000800 */
[----:B------:R-:W2:Y:S01]  /*b250*/  @!P2 MUFU.EX2 R19, R19 ;  /* 0x000000130013a308 */ /* 0x000ea20000000800 */
[----:B------:R-:W3:Y:S03]  /*b260*/  LDS R55, [UR28+0x840] ;  /* 0x0008401cff377984 */ /* 0x000ee60008000800 */
[----:B------:R-:W4:Y:S01]  /*b270*/  @!P1 MUFU.EX2 R21, R21 ;  /* 0x0000001500159308 */ /* 0x000f220000000800 */
[----:B0-----:R-:W-:Y:S01]  /*b280*/  @!P6 FADD.FTZ R17, R17, 1 ;  /* 0x3f8000001111e421 */ /* 0x001fe20000010000 */
[----:B------:R-:W-:Y:S01]  /*b290*/  USHF.R.S32.HI UR21, URZ, 0x1f, UR20 ;  /* 0x0000001fff157899 */ /* 0x000fe20008011414 */
[----:B------:R-:W-:Y:S01]  /*b2a0*/  @!P5 FMUL.FTZ R20, R20, -1.4426950216293334961 ;  /* 0xbfb8aa3b1414d820 */ /* 0x000fe20000410000 */
[----:B------:R-:W-:Y:S01]  /*b2b0*/  @!P4 FMUL.FTZ R22, R22, -1.4426950216293334961 ;  /* 0xbfb8aa3b1616c820 */ /* 0x000fe20000410000 */
[----:B-1----:R-:W-:-:S02]  /*b2c0*/  @!P3 FADD.FTZ R18, R18, 1 ;  /* 0x3f8000001212b421 */ /* 0x002fc40000010000 */
[----:B------:R-:W0:Y:S01]  /*b2d0*/  @!P6 MUFU.RCP R17, R17 ;  /* 0x000000110011e308 */ /* 0x000e220000001000 */
[----:B------:R-:W-:Y:S01]  /*b2e0*/  UIMAD.WIDE.U32 UR18, UR29, UR24, UR20 ;  /* 0x000000181d1272a5 */ /* 0x000fe2000f8e0014 */
[----:B--2---:R-:W-:-:S03]  /*b2f0*/  @!P2 FADD.FTZ R19, R19, 1 ;  /* 0x3f8000001313a421 */ /* 0x004fc60000010000 */
[----:B------:R-:W-:Y:S01]  /*b300*/  UIMAD UR19, UR29, UR25, UR19 ;  /* 0x000000191d1372a4 */ /* 0x000fe2000f8e0213 */
[----:B----4-:R-:W-:Y:S02]  /*b310*/  @!P1 FADD.FTZ R21, R21, 1 ;  /* 0x3f80000015159421 */ /* 0x010fe40000010000 */
[----:B------:R-:W1:Y:S01]  /*b320*/  @!P5 MUFU.EX2 R20, R20 ;  /* 0x000000140014d308 */ /* 0x000e620000000800 */
[----:B------:R-:W2:Y:S03]  /*b330*/  LDCU.64 UR24, c[0x0][0x550] ;  /* 0x0000aa00ff1877ac */ /* 0x000ea60008000a00 */
[----:B------:R-:W4:Y:S04]  /*b340*/  @!P4 MUFU.EX2 R22, R22 ;  /* 0x000000160016c308 */ /* 0x000f280000000800 */
[----:B------:R-:W5:Y:S01]  /*b350*/  @!P3 MUFU.RCP R18, R18 ;  /* 0x000000120012b308 */ /* 0x000f620000001000 */
[----:B------:R-:W-:-:S07]  /*b360*/  UIMAD.WIDE.U32 UR18, UR8, UR26, UR18 ;  /* 0x0000001a081272a5 */ /* 0x000fce000f8e0012 */
[----:B------:R-:W3:Y:S01]  /*b370*/  @!P2 MUFU.RCP R19, R19 ;  /* 0x000000130013a308 */ /* 0x000ee20000001000 */
[----:B------:R-:W-:-:S07]  /*b380*/  UIMAD UR17, UR8, UR27, UR19 ;  /* 0x0000001b081172a4 */ /* 0x000fce000f8e0213 */
[----:B------:R-:W3:Y:S01]  /*b390*/  @!P1 MUFU.RCP R21, R21 ;  /* 0x0000001500159308 */ /* 0x000ee20000001000 */
[----:B-1----:R-:W-:Y:S01]  /*b3a0*/  @!P5 FADD.FTZ R20, R20, 1 ;  /* 0x3f8000001414d421 */ /* 0x002fe20000010000 */
[----:B----4-:R-:W-:Y:S01]  /*b3b0*/  @!P4 FADD.FTZ R22, R22, 1 ;  /* 0x3f8000001616c421 */ /* 0x010fe20000010000 */
[----:B0-----:R-:W-:Y:S01]  /*b3c0*/  @!P6 FMUL.FTZ R104, R104, R17 ;  /* 0x000000116868e220 */ /* 0x001fe20000410000 */
[----:B------:R-:W-:Y:S01]  /*b3d0*/  IADD3 R17, P6, PT, R0, UR18, RZ ;  /* 0x0000001200117c10 */ /* 0x000fe2000ffde0ff */
[----:B-----5:R-:W-:Y:S01]  /*b3e0*/  @!P3 FMUL.FTZ R105, R105, R18 ;  /* 0x000000126969b220 */ /* 0x020fe20000410000 */
[----:B------:R-:W0:Y:S02]  /*b3f0*/  LDCU.64 UR18, c[0x0][0x518] ;  /* 0x0000a300ff1277ac */ /* 0x000e240008000a00 */
[----:B------:R-:W-:Y:S01]  /*b400*/  IADD3.X R24, PT, PT, RZ, UR17, RZ, P6, !PT ;  /* 0x00000011ff187c10 */ /* 0x000fe2000b7fe4ff */
[----:B------:R-:W1:Y:S01]  /*b410*/  @!P5 MUFU.RCP R20, R20 ;  /* 0x000000140014d308 */ /* 0x000e620000001000 */
[C---:B--2---:R-:W-:Y:S01]  /*b420*/  LEA R18, P6, R17.reuse, UR24, 0x1 ;  /* 0x0000001811127c11 */ /* 0x044fe2000f8c08ff */
[----:B---3--:R-:W-:Y:S01]  /*b430*/  @!P2 FMUL.FTZ R106, R106, R19 ;  /* 0x000000136a6aa220 */ /* 0x008fe20000410000 */
[----:B------:R-:W-:Y:S01]  /*b440*/  ISETP.GE.AND P2, PT, R0, R55, PT ;  /* 0x000000370000720c */ /* 0x000fe20003f46270 */
[----:B------:R-:W2:Y:S04]  /*b450*/  LDCU.64 UR26, c[0x0][0x560] ;  /* 0x0000ac00ff1a77ac */ /* 0x000ea80008000a00 */
[----:B------:R-:W3:Y:S01]  /*b460*/  @!P4 MUFU.RCP R22, R22 ;  /* 0x000000160016c308 */ /* 0x000ee20000001000 */
[----:B------:R-:W-:Y:S01]  /*b470*/  LEA.HI.X R19, R17, UR25, R24, 0x1, P6 ;  /* 0x0000001911137c11 */ /* 0x000fe2000b0f0c18 */
[----:B------:R-:W-:Y:S01]  /*b480*/  @!P1 FMUL.FTZ R108, R108, R21 ;  /* 0x000000156c6c9220 */ /* 0x000fe20000410000 */
[-C--:B------:R-:W-:Y:S01]  /*b490*/  ISETP.GE.AND P3, PT, R16, R55.reuse, PT ;  /* 0x000000371000720c */ /* 0x080fe20003f66270 */
[----:B------:R-:W4:Y:S01]  /*b4a0*/  LDCU.64 UR24, c[0x0][0x520] ;  /* 0x0000a400ff1877ac */ /* 0x000f220008000a00 */
[----:B------:R-:W-:-:S02]  /*b4b0*/  ISETP.GE.AND P6, PT, R15, R55, PT ;  /* 0x000000370f00720c */ /* 0x000fc40003fc6270 */
[-C--:B------:R-:W-:Y:S01]  /*b4c0*/  ISETP.GE.AND P1, PT, R13, R55.reuse, PT ;  /* 0x000000370d00720c */ /* 0x080fe20003f26270 */
[----:B------:R-:W-:Y:S01]  /*b4d0*/  @!P2 STG.E.U16 desc[UR22][R18.64], R23 ;  /* 0x000000171200a986 */ /* 0x000fe2000c101516 */
        /* <DEDUP_REMOVED lines=50> */
[----:B------:R1:W-:Y:S04]  /*b800*/  STS.U16 [R111+0x4], R22 ;  /* 0x000004166f007388 */ /* 0x0003e80000000400 */
        /* <DEDUP_REMOVED lines=35> */
[----:B------:R-:W5:Y:S01]  /*ba40*/  LDS R35, [UR28+0x840] ;  /* 0x0008401cff237984 */ /* 0x000f620008000800 */
[----:B0-----:R-:W-:-:S04]  /*ba50*/  UIMAD.WIDE.U32 UR20, UR29, UR18, UR20 ;  /* 0x000000121d1472a5 */ /* 0x001fc8000f8e0014 */
[----:B------:R-:W-:-:S03]  /*ba60*/  UIMAD UR19, UR29, UR19, UR21 ;  /* 0x000000131d1372a4 */ /* 0x000fc6000f8e0215 */
[----:B------:R-:W-:Y:S02]  /*ba70*/  UMOV UR18, UR20 ;  /* 0x0000001400127c82 */ /* 0x000fe40008000000 */
[----:B----4-:R-:W-:Y:S01]  /*ba80*/  UIMAD.WIDE.U32 UR18, UR8, UR24, UR18 ;  /* 0x00000018081272a5 */ /* 0x010fe2000f8e0012 */
[----:B------:R-:W-:-:S03]  /*ba90*/  FADD.FTZ R87, R87, R136 ;  /* 0x0000008857577221 */ /* 0x000fc60000010000 */
[----:B------:R-:W-:Y:S02]  /*baa0*/  UIMAD UR17, UR8, UR25, UR19 ;  /* 0x00000019081172a4 */ /* 0x000fe4000f8e0213 */
[----:B-1----:R-:W-:Y:S01]  /*bab0*/  IADD3 R17, P0, PT, R0, UR18, RZ ;  /* 0x0000001200117c10 */ /* 0x002fe2000ff1e0ff */
[----:B------:R-:W-:-:S03]  /*bac0*/  FADD.FTZ R88, R87, R88 ;  /* 0x0000005857587221 */ /* 0x000fc60000010000 */
[----:B---3--:R-:W-:Y:S01]  /*bad0*/  IADD3.X R18, PT, PT, RZ, UR17, RZ, P0, !PT ;  /* 0x00000011ff127c10 */ /* 0x008fe200087fe4ff */
[----:B------:R-:W-:-:S04]  /*bae0*/  FADD.FTZ R89, R88, R89 ;  /* 0x0000005958597221 */ /* 0x000fc80000010000 */
[----:B------:R-:W-:Y:S01]  /*baf0*/  FADD.FTZ R89, R89, R90 ;  /* 0x0000005a59597221 */ /* 0x000fe20000010000 */
[-C--:B-----5:R-:W-:Y:S02]  /*bb00*/  ISETP.GE.AND P2, PT, R0, R35.reuse, PT ;  /* 0x000000230000720c */ /* 0x0a0fe40003f46270 */
[----:B------:R-:W-:Y:S02]  /*bb10*/  ISETP.GE.AND P1, PT, R16, R35, PT ;  /* 0x000000231000720c */ /* 0x000fe40003f26270 */
[----:B--2---:R-:W-:-:S04]  /*bb20*/  LEA R16, P3, R17, UR26, 0x1 ;  /* 0x0000001a11107c11 */ /* 0x004fc8000f8608ff */
[----:B------:R-:W-:Y:S02]  /*bb30*/  LEA.HI.X R17, R17, UR27, R18, 0x1, P3 ;  /* 0x0000001b11117c11 */ /* 0x000fe400098f0c12 */
        /* <DEDUP_REMOVED lines=52> */
.L_x_6469:
        /* <DEDUP_REMOVED lines=34> */
[----:B0-----:R-:W0:Y:S01]  /*c0a0*/  LDS R0, [UR4+0x858] ;  /* 0x00085804ff007984 */ /* 0x001e220008000800 */
[----:B------:R-:W-:-:S04]  /*c0b0*/  ULEA UR4, UP0, UR8, UR6, 0x2 ;  /* 0x0000000608047291 */ /* 0x000fc8000f8010ff */
[----:B------:R-:W-:Y:S02]  /*c0c0*/  ULEA.HI.X UR5, UR8, UR7, URZ, 0x2, UP0 ;  /* 0x0000000708057291 */ /* 0x000fe400080f14ff */
[----:B------:R-:W-:-:S04]  /*c0d0*/  MOV R2, UR4 ;  /* 0x0000000400027c02 */ /* 0x000fc80008000f00 */
[----:B------:R-:W-:Y:S01]  /*c0e0*/  MOV R3, UR5 ;  /* 0x0000000500037c02 */ /* 0x000fe20008000f00 */
[----:B0-----:R-:W-:-:S05]  /*c0f0*/  FADD.FTZ R7, R7, R0 ;  /* 0x0000000007077221 */ /* 0x001fca0000010000 */
[----:B------:R2:W-:Y:S02]  /*c100*/  REDG.E.ADD.F32.FTZ.RN.STRONG.GPU desc[UR22][R2.64], R7 ;  /* 0x00000007020079a6 */ /* 0x0005e4000c12f316 */
.L_x_6539:
[----:B------:R-:W-:Y:S05]  /*c110*/  BSYNC.RECONVERGENT B0 ;  /* 0x0000000000007941 */ /* 0x000fea0003800200 */
.L_x_6538:
[----:B------:R-:W-:Y:S01]  /*c120*/  UISETP.NE.U32.AND UP0, UPT, UR12, URZ, UPT ;  /* 0x000000ff0c00728c */ /* 0x000fe2000bf05070 */
[----:B-1----:R-:W-:-:S03]  /*c130*/  ISETP.GE.AND P0, PT, R11, UR40, PT ;  /* 0x000000280b007c0c */ /* 0x002fc6000bf06270 */
[----:B------:R-:W-:-:S09]  /*c140*/  UISETP.NE.AND.EX UP0, UPT, UR13, URZ, UPT, UP0 ;  /* 0x000000ff0d00728c */ /* 0x000fd2000bf05300 */
[----:B------:R-:W-:Y:S05]  /*c150*/  BRA.U !UP0, `(.L_x_6540) ;  /* 0x0000000108907547 */ /* 0x000fea000b800000 */
[----:B------:R-:W-:Y:S06]  /*c160*/  BAR.SYNC.DEFER_BLOCKING 0x0 ;  /* 0x0000000000007b1d */ /* 0x000fec0000010000 */
[----:B------:R-:W-:Y:S01]  /*c170*/  BSSY.RECONVERGENT B0, `(.L_x_6540) ;  /* 0x0000022000007945 */ /* 0x000fe20003800200 */
[----:B--2---:R-:W1:Y:S01]  /*c180*/  SHFL.DOWN P1, R3, R136, 0x1, 0x1f ;  /* 0x08201f0088037f89 */ /* 0x004e620000020000 */
        /* <DEDUP_REMOVED lines=32> */
.L_x_6541:
[----:B------:R-:W-:Y:S05]  /*c390*/  BSYNC.RECONVERGENT B0 ;  /* 0x0000000000007941 */ /* 0x000fea0003800200 */
.L_x_6540:
[----:B------:R-:W-:Y:S05]  /*c3a0*/  @P0 EXIT ;  /* 0x000000000000094d */ /* 0x000fea0003800000 */
[----:B------:R-:W3:Y:S01]  /*c3b0*/  S2UR UR21, SR_CTAID.Y ;  /* 0x00000000001579c3 */ /* 0x000ee20000002600 */
[----:B------:R-:W3:Y:S01]  /*c3c0*/  LDCU.64 UR24, c[0x0][0x3b8] ;  /* 0x00007700ff1877ac */ /* 0x000ee20008000a00 */
[----:B------:R-:W-:Y:S01]  /*c3d0*/  BSSY.RECONVERGENT B0, `(.L_x_6542) ;  /* 0x000005b000007945 */ /* 0x000fe20003800200 */
[----:B------:R-:W4:Y:S05]  /*c3e0*/  LDCU.64 UR12, c[0x0][0x4e8] ;  /* 0x00009d00ff0c77ac */ /* 0x000f2a0008000a00 */
[----:B------:R-:W0:Y:S01]  /*c3f0*/  S2UR UR20, SR_CgaCtaId ;  /* 0x00000000001479c3 */ /* 0x000e220000008800 */
[----:B------:R-:W1:Y:S01]  /*c400*/  LDCU.64 UR26, c[0x0][0x448] ;  /* 0x00008900ff1a77ac */ /* 0x000e620008000a00 */
[----:B------:R-:W2:Y:S01]  /*c410*/  LDCU.64 UR16, c[0x0][0x4c8] ;  /* 0x00009900ff1077ac */ /* 0x000ea20008000a00 */
[----:B------:R-:W0:Y:S01]  /*c420*/  LDCU.64 UR18, c[0x0][0x4a8] ;  /* 0x00009500ff1277ac */ /* 0x000e220008000a00 */
[----:B------:R-:W0:Y:S01]  /*c430*/  LDCU.64 UR42, c[0x0][0x3e0] ;  /* 0x00007c00ff2a77ac */ /* 0x000e220008000a00 */
[----:B---3--:R-:W-:-:S02]  /*c440*/  UIMAD.WIDE.U32 UR14, UR21, UR24, URZ ;  /* 0x00000018150e72a5 */ /* 0x008fc4000f8e00ff */
[----:B----4-:R-:W-:Y:S02]  /*c450*/  UIMAD.WIDE.U32 UR4, UR8, UR12, URZ ;  /* 0x0000000c080472a5 */ /* 0x010fe4000f8e00ff */
[----:B------:R-:W-:Y:S02]  /*c460*/  UIMAD UR25, UR21, UR25, UR15 ;  /* 0x00000019151972a4 */ /* 0x000fe4000f8e020f */
[----:B-1----:R-:W-:Y:S02]  /*c470*/  ULEA UR26, UP0, UR14, UR26, 0x3 ;  /* 0x0000001a0e1a7291 */ /* 0x002fe4000f8018ff */
[----:B--2---:R-:W-:Y:S02]  /*c480*/  UIMAD.WIDE.U32 UR6, UR8, UR16, URZ ;  /* 0x00000010080672a5 */ /* 0x004fe4000f8e00ff */
[----:B------:R-:W-:Y:S02]  /*c490*/  UIMAD UR16, UR8, UR13, UR5 ;  /* 0x0000000d081072a4 */ /* 0x000fe4000f8e0205 */
[----:B0-----:R-:W-:-:S02]  /*c4a0*/  UIMAD.WIDE.U32 UR12, UR8, UR18, URZ ;  /* 0x00000012080c72a5 */ /* 0x001fc4000f8e00ff */
        /* <DEDUP_REMOVED lines=9> */
[----:B------:R-:W0:Y:S01]  /*c540*/  LDCU.128 UR28, c[0x0][0x530] ;  /* 0x0000a600ff1c77ac */ /* 0x000e220008000c00 */
[----:B------:R-:W-:-:S02]  /*c550*/  UIMAD UR8, UR8, UR19, UR13 ;  /* 0x00000013080872a4 */ /* 0x000fc4000f8e020d */
[----:B------:R-:W-:-:S12]  /*c560*/  ULEA UR14, UR20, UR14, 0x18 ;  /* 0x0000000e140e7291 */ /* 0x000fd8000f8ec0ff */
.L_x_6543:
[C---:B------:R-:W-:Y:S01]  /*c570*/  LEA R0, R11.reuse, UR14, 0x3 ;  /* 0x0000000e0b007c11 */ /* 0x040fe2000f8e18ff */
[C---:B0-----:R-:W-:Y:S01]  /*c580*/  IMAD.WIDE.U32 R6, R11.reuse, UR42, RZ ;  /* 0x0000002a0b067c25 */ /* 0x041fe2000f8e00ff */
[----:B------:R-:W-:Y:S02]  /*c590*/  MOV R2, UR12 ;  /* 0x0000000c00027c02 */ /* 0x000fe40008000f00 */
[----:B------:R-:W-:Y:S01]  /*c5a0*/  SHF.R.S32.HI R10, RZ, 0x1f, R11 ;  /* 0x0000001fff0a7819 */ /* 0x000fe2000001140b */
[----:B------:R-:W1:Y:S01]  /*c5b0*/  LDS.64 R12, [R0+0x32b0] ;  /* 0x0032b000000c7984 */ /* 0x000e620000000a00 */
[----:B------:R-:W-:Y:S02]  /*c5c0*/  MOV R5, UR8 ;  /* 0x0000000800057c02 */ /* 0x000fe40008000f00 */
[----:B------:R-:W-:Y:S01]  /*c5d0*/  MOV R4, R2 ;  /* 0x0000000200047202 */ /* 0x000fe20000000f00 */
[C---:B--2---:R-:W-:Y:S01]  /*c5e0*/  IMAD R2, R10.reuse, UR32, RZ ;  /* 0x000000200a027c24 */ /* 0x044fe2000f8e02ff */
        /* <DEDUP_REMOVED lines=16> */
[C---:B---3--:R-:W-:Y:S01]  /*c6f0*/  IMAD R18, R10.reuse, UR34, RZ ;  /* 0x000000220a127c24 */ /* 0x048fe2000f8e02ff */
        /* <DEDUP_REMOVED lines=20> */
[----:B------:R-:W2:Y:S01]  /*c840*/  LDG.E.64 R8, desc[UR22][R8.64] ;  /* 0x0000001608087981 */ /* 0x000ea2000c1e1b00 */
[----:B------:R-:W-:Y:S01]  /*c850*/  MOV R4, UR4 ;  /* 0x0000000400047c02 */ /* 0x000fe20008000f00 */
[----:B----4-:R-:W-:Y:S01]  /*c860*/  IMAD R10, R10, UR36, RZ ;  /* 0x000000240a0a7c24 */ /* 0x010fe2000f8e02ff */
        /* <DEDUP_REMOVED lines=18> */
.L_x_6542:
[----:B------:R-:W-:Y:S05]  /*c990*/  EXIT ;  /* 0x000000000000794d */ /* 0x000fea0003800000 */
.L_x_6507:
[----:B------:R-:W-:Y:S01]  /*c9a0*/  MOV R207, R13 ;  /* 0x0000000d00cf7202 */ /* 0x000fe20000000f00 */
[----:B------:R-:W-:Y:S01]  /*c9b0*/  HFMA2 R206, -RZ, RZ, 0, 5.9604644775390625e-08 ;  /* 0x00000001ffce7431 */ /* 0x000fe200000001ff */
[----:B------:R-:W-:Y:S02]  /*c9c0*/  MOV R209, RZ ;  /* 0x000000ff00d17202 */ /* 0x000fe40000000f00 */
[----:B------:R-:W-:-:S07]  /*c9d0*/  MOV R2, 0xffffffff ;  /* 0xffffffff00027802 */ /* 0x000fce0000000f00 */
[----:B0-2--5:R-:W-:Y:S05]  /*c9e0*/  WARPSYNC.COLLECTIVE R2, `(.L_x_6544) ;  /* 0x0000000002087348 */ /* 0x025fea0003c00000 */
[----:B------:R1:W3:Y:S02]  /*c9f0*/  SHFL.UP P6, R19, R207, R206, R209 ;  /* 0x040000cecf137389 */ /* 0x0002e400000c00d1 */
[----:B0123-5:R-:W-:Y:S05]  /*ca00*/  ENDCOLLECTIVE ;  /* 0x000000000000791b */ /* 0x02ffea0003800000 */
.L_x_6544:
[----:B------:R-:W-:Y:S02]  /*ca10*/  MOV R207, R18 ;  /* 0x0000001200cf7202 */ /* 0x000fe40000000f00 */
[----:B------:R-:W-:-:S07]  /*ca20*/  MOV R12, R19 ;  /* 0x00000013000c7202 */ /* 0x000fce0000000f00 */
[----:B------:R-:W-:Y:S05]  /*ca30*/  WARPSYNC.COLLECTIVE R2, `(.L_x_6545) ;  /* 0x0000000002087348 */ /* 0x000fea0003c00000 */
[----:B------:R0:W1:Y:S02]  /*ca40*/  SHFL.UP P6, R19, R207, R206, R209 ;  /* 0x040000cecf137389 */ /* 0x00006400000c00d1 */
[----:B01----:R-:W-:Y:S05]  /*ca50*/  ENDCOLLECTIVE ;  /* 0x000000000000791b */ /* 0x003fea0003800000 */
.L_x_6545:
[----:B------:R-:W-:Y:S02]  /*ca60*/  MOV R207, R200 ;  /* 0x000000c800cf7202 */ /* 0x000fe40000000f00 */
[----:B------:R-:W-:-:S07]  /*ca70*/  MOV R14, R19 ;  /* 0x00000013000e7202 */ /* 0x000fce0000000f00 */
[----:B------:R-:W-:Y:S05]  /*ca80*/  WARPSYNC.COLLECTIVE R2, `(.L_x_6546) ;  /* 0x0000000002087348 */ /* 0x000fea0003c00000 */
[----:B------:R0:W1:Y:S02]  /*ca90*/  SHFL.UP P6, R19, R207, R206, R209 ;  /* 0x040000cecf137389 */ /* 0x00006400000c00d1 */
[----:B01----:R-:W-:Y:S05]  /*caa0*/  ENDCOLLECTIVE ;  /* 0x000000000000791b */ /* 0x003fea0003800000 */
.L_x_6546:
[----:B------:R-:W-:Y:S02]  /*cab0*/  MOV R207, R201 ;  /* 0x000000c900cf7202 */ /* 0x000fe40000000f00 */
[----:B------:R-:W-:-:S07]  /*cac0*/  MOV R15, R19 ;  /* 0x00000013000f7202 */ /* 0x000fce0000000f00 */
[----:B------:R-:W-:Y:S05]  /*cad0*/  WARPSYNC.COLLECTIVE R2, `(.L_x_6547) ;  /* 0x0000000002087348 */ /* 0x000fea0003c00000 */
[----:B------:R0:W1:Y:S02]  /*cae0*/  SHFL.UP P6, R19, R207, R206, R209 ;  /* 0x040000cecf137389 */ /* 0x00006400000c00d1 */
[----:B01----:R-:W-:Y:S05]  /*caf0*/  ENDCOLLECTIVE ;  /* 0x000000000000791b */ /* 0x003fea0003800000 */
.L_x_6547:
[----:B------:R-:W-:Y:S02]  /*cb00*/  HFMA2 R206, -RZ, RZ, 0, 1.1920928955078125e-07 ;  /* 0x00000002ffce7431 */ /* 0x000fe400000001ff */
[-C--:B------:R-:W-:Y:S01]  /*cb10*/  FMUL.FTZ R202, R18, R19.reuse ;  /* 0x0000001312ca7220 */ /* 0x080fe20000410000 */
[----:B------:R-:W-:-:S03]  /*cb20*/  FMUL.FTZ R203, R13, R19 ;  /* 0x000000130dcb7220 */ /* 0x000fc60000410000 */
[CC--:B------:R-:W-:Y:S01]  /*cb30*/  FFMA.FTZ R19, R13.reuse, R15.reuse, -R202 ;  /* 0x0000000f0d137223 */ /* 0x0c0fe200000108ca */
[CC--:B------:R-:W-:Y:S01]  /*cb40*/  FMUL.FTZ R202, R18.reuse, R14.reuse ;  /* 0x0000000e12ca7220 */ /* 0x0c0fe20000410000 */
[----:B------:R-:W-:Y:S01]  /*cb50*/  FFMA.FTZ R204, R18, R15, R203 ;  /* 0x0000000f12cc7223 */ /* 0x000fe200000100cb */
[C---:B------:R-:W-:Y:S01]  /*cb60*/  FMUL.FTZ R15, R13.reuse, R14 ;  /* 0x0000000e0d0f7220 */ /* 0x040fe20000410000 */
[----:B------:R-:W-:Y:S01]  /*cb70*/  @P5 FADD.FTZ R200, R200, R19 ;  /* 0x00000013c8c85221 */ /* 0x000fe20000010000 */
[-C--:B------:R-:W-:Y:S01]  /*cb80*/  @P5 FFMA.FTZ R13, R13, R12.reuse, -R202 ;  /* 0x0000000c0d0d5223 */ /* 0x080fe200000108ca */
[----:B------:R-:W-:Y:S01]  /*cb90*/  @P5 FADD.FTZ R201, R201, R204 ;  /* 0x000000ccc9c95221 */ /* 0x000fe20000010000 */
[----:B------:R-:W-:-:S03]  /*cba0*/  @P5 FFMA.FTZ R18, R18, R12, R15 ;  /* 0x0000000c12125223 */ /* 0x000fc6000001000f */
[----:B------:R-:W-:-:S07]  /*cbb0*/  MOV R207, R13 ;  /* 0x0000000d00cf7202 */ /* 0x000fce0000000f00 */
[----:B------:R-:W-:Y:S05]  /*cbc0*/  WARPSYNC.COLLECTIVE R2, `(.L_x_6548) ;  /* 0x0000000002087348 */ /* 0x000fea0003c00000 */
[----:B------:R0:W1:Y:S02]  /*cbd0*/  SHFL.UP P6, R19, R207, R206, R209 ;  /* 0x040000cecf137389 */ /* 0x00006400000c00d1 */
[----:B01----:R-:W-:Y:S05]  /*cbe0*/  ENDCOLLECTIVE ;  /* 0x000000000000791b */ /* 0x003fea0003800000 */
.L_x_6548:
[----:B------:R-:W-:Y:S02]  /*cbf0*/  MOV R207, R18 ;  /* 0x0000001200cf7202 */ /* 0x000fe40000000f00 */
[----:B------:R-:W-:-:S07]  /*cc00*/  MOV R12, R19 ;  /* 0x00000013000c7202 */ /* 0x000fce0000000f00 */
[----:B------:R-:W-:Y:S05]  /*cc10*/  WARPSYNC.COLLECTIVE R2, `(.L_x_6549) ;  /* 0x0000000002087348 */ /* 0x000fea0003c00000 */
[----:B------:R0:W1:Y:S02]  /*cc20*/  SHFL.UP P6, R19, R207, R206, R209 ;  /* 0x040000cecf137389 */ /* 0x00006400000c00d1 */
[----:B01----:R-:W-:Y:S05]  /*cc30*/  ENDCOLLECTIVE ;  /* 0x000000000000791b */ /* 0x003fea0003800000 */
.L_x_6549:
[----:B------:R-:W-:Y:S02]  /*cc40*/  MOV R207, R200 ;  /* 0x000000c800cf7202 */ /* 0x000fe40000000f00 */
[----:B------:R-:W-:-:S07]  /*cc50*/  MOV R14, R19 ;  /* 0x00000013000e7202 */ /* 0x000fce0000000f00 */
[----:B------:R-:W-:Y:S05]  /*cc60*/  WARPSYNC.COLLECTIVE R2, `(.L_x_6550) ;  /* 0x0000000002087348 */ /* 0x000fea0003c00000 */
[----:B------:R0:W1:Y:S02]  /*cc70*/  SHFL.UP P6, R19, R207, R206, R209 ;  /* 0x040000cecf137389 */ /* 0x00006400000c00d1 */
[----:B01----:R-:W-:Y:S05]  /*cc80*/  ENDCOLLECTIVE ;  /* 0x000000000000791b */ /* 0x003fea0003800000 */
.L_x_6550:
[----:B------:R-:W-:Y:S02]  /*cc90*/  MOV R207, R201 ;  /* 0x000000c900cf7202 */ /* 0x000fe40000000f00 */
[----:B------:R-:W-:-:S07]  /*cca0*/  MOV R15, R19 ;  /* 0x00000013000f7202 */ /* 0x000fce0000000f00 */
[----:B------:R-:W-:Y:S05]  /*ccb0*/  WARPSYNC.COLLECTIVE R2, `(.L_x_6551) ;  /* 0x0000000002087348 */ /* 0x000fea0003c00000 */
[----:B------:R0:W1:Y:S02]  /*ccc0*/  SHFL.UP P6, R19, R207, R206, R209 ;  /* 0x040000cecf137389 */ /* 0x00006400000c00d1 */
[----:B01----:R-:W-:Y:S05]  /*ccd0*/  ENDCOLLECTIVE ;  /* 0x000000000000791b */ /* 0x003fea0003800000 */
.L_x_6551:
[----:B------:R-:W-:Y:S02]  /*cce0*/  HFMA2 R206, -RZ, RZ, 0, 2.384185791015625e-07 ;  /* 0x00000004ffce7431 */ /* 0x000fe400000001ff */
        /* <DEDUP_REMOVED lines=14> */
.L_x_6552:
[----:B------:R-:W-:Y:S02]  /*cdd0*/  MOV R207, R18 ;  /* 0x0000001200cf7202 */ /* 0x000fe40000000f00 */
[----:B------:R-:W-:-:S07]  /*cde0*/  MOV R12, R19 ;  /* 0x00000013000c7202 */ /* 0x000fce0000000f00 */
[----:B------:R-:W-:Y:S05]  /*cdf0*/  WARPSYNC.COLLECTIVE R2, `(.L_x_6553) ;  /* 0x0000000002087348 */ /* 0x000fea0003c00000 */
[----:B------:R0:W1:Y:S02]  /*ce00*/  SHFL.UP P6, R19, R207, R206, R209 ;  /* 0x040000cecf137389 */ /* 0x00006400000c00d1 */
[----:B01----:R-:W-:Y:S05]  /*ce10*/  ENDCOLLECTIVE ;  /* 0x000000000000791b */ /* 0x003fea0003800000 */
.L_x_6553:
[----:B------:R-:W-:Y:S02]  /*ce20*/  MOV R207, R200 ;  /* 0x000000c800cf7202 */ /* 0x000fe40000000f00 */
[----:B------:R-:W-:-:S07]  /*ce30*/  MOV R14, R19 ;  /* 0x00000013000e7202 */ /* 0x000fce0000000f00 */
[----:B------:R-:W-:Y:S05]  /*ce40*/  WARPSYNC.COLLECTIVE R2, `(.L_x_6554) ;  /* 0x0000000002087348 */ /* 0x000fea0003c00000 */
[----:B------:R0:W1:Y:S02]  /*ce50*/  SHFL.UP P6, R19, R207, R206, R209 ;  /* 0x040000cecf137389 */ /* 0x00006400000c00d1 */
[----:B01----:R-:W-:Y:S05]  /*ce60*/  ENDCOLLECTIVE ;  /* 0x000000000000791b */ /* 0x003fea0003800000 */
.L_x_6554:
[----:B------:R-:W-:Y:S02]  /*ce70*/  MOV R207, R201 ;  /* 0x000000c900cf7202 */ /* 0x000fe40000000f00 */
[----:B------:R-:W-:-:S07]  /*ce80*/  MOV R15, R19 ;  /* 0x00000013000f7202 */ /* 0x000fce0000000f00 */
[----:B------:R-:W-:Y:S05]  /*ce90*/  WARPSYNC.COLLECTIVE R2, `(.L_x_6555) ;  /* 0x0000000002087348 */ /* 0x000fea0003c00000 */
[----:B------:R0:W1:Y:S02]  /*cea0*/  SHFL.UP P6, R19, R207, R206, R209 ;  /* 0x040000cecf137389 */ /* 0x00006400000c00d1 */
[----:B01----:R-:W-:Y:S05]  /*ceb0*/  ENDCOLLECTIVE ;  /* 0x000000000000791b */ /* 0x003fea0003800000 */
.L_x_6555:
[----:B------:R-:W-:Y:S02]  /*cec0*/  HFMA2 R206, -RZ, RZ, 0, 4.76837158203125e-07 ;  /* 0x00000008ffce7431 */ /* 0x000fe400000001ff */
        /* <DEDUP_REMOVED lines=14> */
.L_x_6556:
[----:B------:R-:W-:Y:S02]  /*cfb0*/  MOV R207, R18 ;  /* 0x0000001200cf7202 */ /* 0x000fe40000000f00 */
[----:B------:R-:W-:-:S07]  /*cfc0*/  MOV R12, R19 ;  /* 0x00000013000c7202 */ /* 0x000fce0000000f00 */
[----:B------:R-:W-:Y:S05]  /*cfd0*/  WARPSYNC.COLLECTIVE R2, `(.L_x_6557) ;  /* 0x0000000002087348 */ /* 0x000fea0003c00000 */
[----:B------:R0:W1:Y:S02]  /*cfe0*/  SHFL.UP P6, R19, R207, R206, R209 ;  /* 0x040000cecf137389 */ /* 0x00006400000c00d1 */
[----:B01----:R-:W-:Y:S05]  /*cff0*/  ENDCOLLECTIVE ;  /* 0x000000000000791b */ /* 0x003fea0003800000 */
.L_x_6557:
[----:B------:R-:W-:Y:S02]  /*d000*/  MOV R207, R200 ;  /* 0x000000c800cf7202 */ /* 0x000fe40000000f00 */
[----:B------:R-:W-:-:S07]  /*d010*/  MOV R14, R19 ;  /* 0x00000013000e7202 */ /* 0x000fce0000000f00 */
[----:B------:R-:W-:Y:S05]  /*d020*/  WARPSYNC.COLLECTIVE R2, `(.L_x_6558) ;  /* 0x0000000002087348 */ /* 0x000fea0003c00000 */
[----:B------:R0:W1:Y:S02]  /*d030*/  SHFL.UP P6, R19, R207, R206, R209 ;  /* 0x040000cecf137389 */ /* 0x00006400000c00d1 */
[----:B01----:R-:W-:Y:S05]  /*d040*/  ENDCOLLECTIVE ;  /* 0x000000000000791b */ /* 0x003fea0003800000 */
.L_x_6558:
[----:B------:R-:W-:Y:S02]  /*d050*/  MOV R207, R201 ;  /* 0x000000c900cf7202 */ /* 0x000fe40000000f00 */
[----:B------:R-:W-:-:S07]  /*d060*/  MOV R15, R19 ;  /* 0x00000013000f7202 */ /* 0x000fce0000000f00 */
[----:B------:R-:W-:Y:S05]  /*d070*/  WARPSYNC.COLLECTIVE R2, `(.L_x_6559) ;  /* 0x0000000002087348 */ /* 0x000fea0003c00000 */
[----:B------:R0:W1:Y:S02]  /*d080*/  SHFL.UP P6, R19, R207, R206, R209 ;  /* 0x040000cecf137389 */ /* 0x00006400000c00d1 */
[----:B01----:R-:W-:Y:S05]  /*d090*/  ENDCOLLECTIVE ;  /* 0x000000000000791b */ /* 0x003fea0003800000 */
.L_x_6559:
[----:B------:R-:W-:Y:S02]  /*d0a0*/  HFMA2 R206, -RZ, RZ, 0, 9.5367431640625e-07 ;  /* 0x00000010ffce7431 */ /* 0x000fe400000001ff */
        /* <DEDUP_REMOVED lines=14> */
.L_x_6560:
[----:B------:R-:W-:Y:S02]  /*d190*/  MOV R207, R18 ;  /* 0x0000001200cf7202 */ /* 0x000fe40000000f00 */
[----:B------:R-:W-:-:S07]  /*d1a0*/  MOV R12, R19 ;  /* 0x00000013000c7202 */ /* 0x000fce0000000f00 */
[----:B------:R-:W-:Y:S05]  /*d1b0*/  WARPSYNC.COLLECTIVE R2, `(.L_x_6561) ;  /* 0x0000000002087348 */ /* 0x000fea0003c00000 */
[----:B------:R0:W1:Y:S02]  /*d1c0*/  SHFL.UP P6, R19, R207, R206, R209 ;  /* 0x040000cecf137389 */ /* 0x00006400000c00d1 */
[----:B01----:R-:W-:Y:S05]  /*d1d0*/  ENDCOLLECTIVE ;  /* 0x000000000000791b */ /* 0x003fea0003800000 */
.L_x_6561:
[----:B------:R-:W-:Y:S02]  /*d1e0*/  MOV R207, R200 ;  /* 0x000000c800cf7202 */ /* 0x000fe40000000f00 */
[----:B------:R-:W-:-:S07]  /*d1f0*/  MOV R14, R19 ;  /* 0x00000013000e7202 */ /* 0x000fce0000000f00 */
[----:B------:R-:W-:Y:S05]  /*d200*/  WARPSYNC.COLLECTIVE R2, `(.L_x_6562) ;  /* 0x0000000002087348 */ /* 0x000fea0003c00000 */
[----:B------:R0:W1:Y:S02]  /*d210*/  SHFL.UP P6, R19, R207, R206, R209 ;  /* 0x040000cecf137389 */ /* 0x00006400000c00d1 */
[----:B01----:R-:W-:Y:S05]  /*d220*/  ENDCOLLECTIVE ;  /* 0x000000000000791b */ /* 0x003fea0003800000 */
.L_x_6562:
[----:B------:R-:W-:Y:S02]  /*d230*/  MOV R207, R201 ;  /* 0x000000c900cf7202 */ /* 0x000fe40000000f00 */
[----:B------:R-:W-:-:S07]  /*d240*/  MOV R15, R19 ;  /* 0x00000013000f7202 */ /* 0x000fce0000000f00 */
[----:B------:R-:W-:Y:S05]  /*d250*/  WARPSYNC.COLLECTIVE R2, `(.L_x_6563) ;  /* 0x0000000002087348 */ /* 0x000fea0003c00000 */
[----:B------:R0:W1:Y:S02]  /*d260*/  SHFL.UP P6, R19, R207, R206, R209 ;  /* 0x040000cecf137389 */ /* 0x00006400000c00d1 */
[----:B01----:R-:W-:Y:S05]  /*d270*/  ENDCOLLECTIVE ;  /* 0x000000000000791b */ /* 0x003fea0003800000 */
.L_x_6563:
[----:B------:R-:W-:Y:S05]  /*d280*/  BRA `(.L_x_6564) ;  /* 0xffffff9000787947 */ /* 0x000fea000383ffff */
.L_x_6508:
        /* <DEDUP_REMOVED lines=8> */
.L_x_6566:
[----:B------:R-:W-:Y:S05]  /*d310*/  BSYNC B0 ;  /* 0x0000000000007941 */ /* 0x000fea0003800000 */
.L_x_6565:
[----:B------:R-:W-:Y:S05]  /*d320*/  BRA `(.L_x_6567) ;  /* 0xffffff9000847947 */ /* 0x000fea000383ffff */
.L_x_6509:
        /* <DEDUP_REMOVED lines=8> */
.L_x_6569:
[----:B------:R-:W-:Y:S05]  /*d3b0*/  BSYNC B0 ;  /* 0x0000000000007941 */ /* 0x000fea0003800000 */
.L_x_6568:
[----:B------:R-:W-:Y:S05]  /*d3c0*/  BRA `(.L_x_6570) ;  /* 0xffffff9000647947 */ /* 0x000fea000383ffff */
.L_x_6510:
        /* <DEDUP_REMOVED lines=8> */
.L_x_6572:
[----:B------:R-:W-:Y:S05]  /*d450*/  BSYNC B0 ;  /* 0x0000000000007941 */ /* 0x000fea0003800000 */
.L_x_6571:
[----:B------:R-:W-:Y:S05]  /*d460*/  BRA `(.L_x_6573) ;  /* 0xffffff9000447947 */ /* 0x000fea000383ffff */
.L_x_6511:
        /* <DEDUP_REMOVED lines=8> */
.L_x_6575:
[----:B------:R-:W-:Y:S05]  /*d4f0*/  BSYNC B0 ;  /* 0x0000000000007941 */ /* 0x000fea0003800000 */
.L_x_6574:
[----:B------:R-:W-:Y:S05]  /*d500*/  BRA `(.L_x_6576) ;  /* 0xffffff9000247947 */ /* 0x000fea000383ffff */
.L_x_6512:
        /* <DEDUP_REMOVED lines=8> */
.L_x_6578:
[----:B------:R-:W-:Y:S05]  /*d590*/  BSYNC B0 ;  /* 0x0000000000007941 */ /* 0x000fea0003800000 */
.L_x_6577:
        /* <DEDUP_REMOVED lines=10> */
.L_x_6579:
[----:B------:R-:W-:Y:S02]  /*d640*/  MOV R207, R200 ;  /* 0x000000c800cf7202 */ /* 0x000fe40000000f00 */
[----:B------:R-:W-:-:S07]  /*d650*/  MOV R203, R19 ;  /* 0x0000001300cb7202 */ /* 0x000fce0000000f00 */
[----:B------:R-:W-:Y:S05]  /*d660*/  WARPSYNC.COLLECTIVE R2, `(.L_x_6580) ;  /* 0x0000000002087348 */ /* 0x000fea0003c00000 */
[----:B------:R0:W1:Y:S02]  /*d670*/  SHFL.UP P6, R19, R207, R206, R209 ;  /* 0x040000cecf137389 */ /* 0x00006400000c00d1 */
[----:B01----:R-:W-:Y:S05]  /*d680*/  ENDCOLLECTIVE ;  /* 0x000000000000791b */ /* 0x003fea0003800000 */
.L_x_6580:
[----:B------:R-:W-:Y:S02]  /*d690*/  MOV R207, R201 ;  /* 0x000000c900cf7202 */ /* 0x000fe40000000f00 */
[----:B------:R-:W-:-:S07]  /*d6a0*/  MOV R200, R19 ;  /* 0x0000001300c87202 */ /* 0x000fce0000000f00 */
[----:B------:R-:W-:Y:S05]  /*d6b0*/  WARPSYNC.COLLECTIVE R2, `(.L_x_6581) ;  /* 0x0000000002087348 */ /* 0x000fea0003c00000 */
[----:B------:R0:W1:Y:S02]  /*d6c0*/  SHFL.UP P6, R19, R207, R206, R209 ;  /* 0x040000cecf137389 */ /* 0x00006400000c00d1 */
[----:B01----:R-:W-:Y:S05]  /*d6d0*/  ENDCOLLECTIVE ;  /* 0x000000000000791b */ /* 0x003fea0003800000 */
.L_x_6581:
[----:B------:R-:W-:Y:S02]  /*d6e0*/  MOV R201, R19 ;  /* 0x0000001300c97202 */ /* 0x000fe40000000f00 */
[----:B------:R-:W-:-:S07]  /*d6f0*/  MOV R19, R4 ;  /* 0x0000000400137202 */ /* 0x000fce0000000f00 */
[----:B------:R-:W-:Y:S05]  /*d700*/  WARPSYNC.COLLECTIVE R2, `(.L_x_6582) ;  /* 0x0000000002087348 */ /* 0x000fea0003c00000 */
[----:B------:R0:W1:Y:S02]  /*d710*/  SHFL.IDX P2, R12, R19, R14, R15 ;  /* 0x0000000e130c7389 */ /* 0x000064000004000f */
[----:B01----:R-:W-:Y:S05]  /*d720*/  ENDCOLLECTIVE ;  /* 0x000000000000791b */ /* 0x003fea0003800000 */
.L_x_6582:
[----:B------:R-:W-:Y:S02]  /*d730*/  MOV R19, R5 ;  /* 0x0000000500137202 */ /* 0x000fe40000000f00 */
[----:B------:R-:W-:-:S07]  /*d740*/  MOV R4, R12 ;  /* 0x0000000c00047202 */ /* 0x000fce0000000f00 */
[----:B------:R-:W-:Y:S05]  /*d750*/  WARPSYNC.COLLECTIVE R2, `(.L_x_6583) ;  /* 0x0000000002087348 */ /* 0x000fea0003c00000 */
[----:B------:R0:W1:Y:S02]  /*d760*/  SHFL.IDX P2, R12, R19, R14, R15 ;  /* 0x0000000e130c7389 */ /* 0x000064000004000f */
[----:B01----:R-:W-:Y:S05]  /*d770*/  ENDCOLLECTIVE ;  /* 0x000000000000791b */ /* 0x003fea0003800000 */
.L_x_6583:
[----:B------:R-:W-:Y:S02]  /*d780*/  MOV R19, R6 ;  /* 0x0000000600137202 */ /* 0x000fe40000000f00 */
[----:B------:R-:W-:-:S07]  /*d790*/  MOV R202, R12 ;  /* 0x0000000c00ca7202 */ /* 0x000fce0000000f00 */
[----:B------:R-:W-:Y:S05]  /*d7a0*/  WARPSYNC.COLLECTIVE R2, `(.L_x_6584) ;  /* 0x0000000002087348 */ /* 0x000fea0003c00000 */
[----:B------:R0:W1:Y:S02]  /*d7b0*/  SHFL.IDX P2, R12, R19, R14, R15 ;  /* 0x0000000e130c7389 */ /* 0x000064000004000f */
[----:B01----:R-:W-:Y:S05]  /*d7c0*/  ENDCOLLECTIVE ;  /* 0x000000000000791b */ /* 0x003fea0003800000 */
.L_x_6584:
[----:B------:R-:W-:Y:S02]  /*d7d0*/  MOV R19, R7 ;  /* 0x0000000700137202 */ /* 0x000fe40000000f00 */
[----:B------:R-:W-:-:S07]  /*d7e0*/  MOV R6, R12 ;  /* 0x0000000c00067202 */ /* 0x000fce0000000f00 */
[----:B------:R-:W-:Y:S05]  /*d7f0*/  WARPSYNC.COLLECTIVE R2, `(.L_x_6585) ;  /* 0x0000000002087348 */ /* 0x000fea0003c00000 */
[----:B------:R0:W1:Y:S02]  /*d800*/  SHFL.IDX P2, R12, R19, R14, R15 ;  /* 0x0000000e130c7389 */ /* 0x000064000004000f */
[----:B01----:R-:W-:Y:S05]  /*d810*/  ENDCOLLECTIVE ;  /* 0x000000000000791b */ /* 0x003fea0003800000 */
.L_x_6585:
[----:B------:R-:W-:Y:S01]  /*d820*/  MOV R7, R12 ;  /* 0x0000000c00077202 */ /* 0x000fe20000000f00 */
[----:B------:R-:W-:Y:S06]  /*d830*/  BRA `(.L_x_6586) ;  /* 0xffffff8c00807947 */ /* 0x000fec000383ffff */
.L_x_6514:
[----:B------:R-:W-:Y:S01]  /*d840*/  MOV R239, R18 ;  /* 0x0000001200ef7202 */ /* 0x000fe20000000f00 */
[----:B------:R-:W-:Y:S01]  /*d850*/  HFMA2 R238, -RZ, RZ, 0, 5.9604644775390625e-08 ;  /* 0x00000001ffee7431 */ /* 0x000fe200000001ff */
[----:B------:R-:W-:Y:S02]  /*d860*/  MOV R237, 0x1f ;  /* 0x0000001f00ed7802 */ /* 0x000fe40000000f00 */
[----:B------:R-:W-:Y:S02]  /*d870*/  MOV R2, 0xffffffff ;  /* 0xffffffff00027802 */ /* 0x000fe40000000f00 */
[----:B------:R-:W-:-:S07]  /*d880*/  MOV R16, R14 ;  /* 0x0000000e00107202 */ /* 0x000fce0000000f00 */
[----:B-1----:R-:W-:Y:S05]  /*d890*/  WARPSYNC.COLLECTIVE R2, `(.L_x_6587) ;  /* 0x0000000002087348 */ /* 0x002fea0003c00000 */
[----:B------:R0:W2:Y:S02]  /*d8a0*/  SHFL.DOWN P0, R12, R239, R238, R237 ;  /* 0x080000eeef0c7389 */ /* 0x0000a400000000ed */
[----:B012---:R-:W-:Y:S05]  /*d8b0*/  ENDCOLLECTIVE ;  /* 0x000000000000791b */ /* 0x007fea0003800000 */
.L_x_6587:
[----:B------:R-:W-:Y:S02]  /*d8c0*/  MOV R239, R17 ;  /* 0x0000001100ef7202 */ /* 0x000fe40000000f00 */
[----:B------:R-:W-:-:S07]  /*d8d0*/  MOV R15, R12 ;  /* 0x0000000c000f7202 */ /* 0x000fce0000000f00 */
[----:B------:R-:W-:Y:S05]  /*d8e0*/  WARPSYNC.COLLECTIVE R2, `(.L_x_6588) ;  /* 0x0000000002087348 */ /* 0x000fea0003c00000 */
[----:B------:R0:W1:Y:S02]  /*d8f0*/  SHFL.DOWN P0, R12, R239, R238, R237 ;  /* 0x080000eeef0c7389 */ /* 0x00006400000000ed */
[----:B01----:R-:W-:Y:S05]  /*d900*/  ENDCOLLECTIVE ;  /* 0x000000000000791b */ /* 0x003fea0003800000 */
.L_x_6588:
[----:B------:R-:W-:Y:S02]  /*d910*/  MOV R239, R14 ;  /* 0x0000000e00ef7202 */ /* 0x000fe40000000f00 */
[----:B------:R-:W-:-:S07]  /*d920*/  MOV R19, R12 ;  /* 0x0000000c00137202 */ /* 0x000fce0000000f00 */
[----:B------:R-:W-:Y:S05]  /*d930*/  WARPSYNC.COLLECTIVE R2, `(.L_x_6589) ;  /* 0x0000000002087348 */ /* 0x000fea0003c00000 */
[----:B------:R0:W1:Y:S02]  /*d940*/  SHFL.DOWN P0, R12, R239, R238, R237 ;  /* 0x080000eeef0c7389 */ /* 0x00006400000000ed */
[----:B01----:R-:W-:Y:S05]  /*d950*/  ENDCOLLECTIVE ;  /* 0x000000000000791b */ /* 0x003fea0003800000 */
.L_x_6589:
[----:B------:R-:W-:Y:S02]  /*d960*/  MOV R239, R13 ;  /* 0x0000000d00ef7202 */ /* 0x000fe40000000f00 */
[----:B------:R-:W-:-:S07]  /*d970*/  MOV R233, R12 ;  /* 0x0000000c00e97202 */ /* 0x000fce0000000f00 */
[----:B------:R-:W-:Y:S05]  /*d980*/  WARPSYNC.COLLECTIVE R2, `(.L_x_6590) ;  /* 0x0000000002087348 */ /* 0x000fea0003c00000 */
[----:B------:R0:W1:Y:S02]  /*d990*/  SHFL.DOWN P0, R12, R239, R238, R237 ;  /* 0x080000eeef0c7389 */ /* 0x00006400000000ed */
[----:B01----:R-:W-:Y:S05]  /*d9a0*/  ENDCOLLECTIVE ;  /* 0x000000000000791b */ /* 0x003fea0003800000 */
.L_x_6590:
[----:B------:R-:W-:Y:S05]  /*d9b0*/  BRA `(.L_x_6591) ;  /* 0xffffff9c00e07947 */ /* 0x000fea000383ffff */
.L_x_6517:
        /* <DEDUP_REMOVED lines=8> */
.L_x_6593:
[----:B------:R-:W-:Y:S05]  /*da40*/  BSYNC B0 ;  /* 0x0000000000007941 */ /* 0x000fea0003800000 */
.L_x_6592:
        /* <DEDUP_REMOVED lines=8> */
.L_x_6594:
[----:B------:R-:W-:Y:S02]  /*dad0*/  MOV R239, R16 ;  /* 0x0000001000ef7202 */ /* 0x000fe40000000f00 */
[----:B------:R-:W-:-:S07]  /*dae0*/  MOV R15, R12 ;  /* 0x0000000c000f7202 */ /* 0x000fce0000000f00 */
[----:B------:R-:W-:Y:S05]  /*daf0*/  WARPSYNC.COLLECTIVE R2, `(.L_x_6595) ;  /* 0x0000000002087348 */ /* 0x000fea0003c00000 */
[----:B------:R0:W1:Y:S02]  /*db00*/  SHFL.DOWN P0, R12, R239, R238, R237 ;  /* 0x080000eeef0c7389 */ /* 0x00006400000000ed */
[----:B01----:R-:W-:Y:S05]  /*db10*/  ENDCOLLECTIVE ;  /* 0x000000000000791b */ /* 0x003fea0003800000 */
.L_x_6595:
[----:B------:R-:W-:Y:S02]  /*db20*/  MOV R239, R13 ;  /* 0x0000000d00ef7202 */ /* 0x000fe40000000f00 */
[----:B------:R-:W-:-:S07]  /*db30*/  MOV R19, R12 ;  /* 0x0000000c00137202 */ /* 0x000fce0000000f00 */
[----:B------:R-:W-:Y:S05]  /*db40*/  WARPSYNC.COLLECTIVE R2, `(.L_x_6596) ;  /* 0x0000000002087348 */ /* 0x000fea0003c00000 */
[----:B------:R0:W1:Y:S02]  /*db50*/  SHFL.DOWN P0, R12, R239, R238, R237 ;  /* 0x080000eeef0c7389 */ /* 0x00006400000000ed */
[----:B01----:R-:W-:Y:S05]  /*db60*/  ENDCOLLECTIVE ;  /* 0x000000000000791b */ /* 0x003fea0003800000 */
.L_x_6596:
[----:B------:R-:W-:Y:S05]  /*db70*/  BRA `(.L_x_6597) ;  /* 0xffffff9c00c07947 */ /* 0x000fea000383ffff */
.L_x_6520:
        /* <DEDUP_REMOVED lines=8> */
.L_x_6599:
[----:B------:R-:W-:Y:S05]  /*dc00*/  BSYNC B0 ;  /* 0x0000000000007941 */ /* 0x000fea0003800000 */
.L_x_6598:
        /* <DEDUP_REMOVED lines=8> */
.L_x_6600:
[----:B------:R-:W-:Y:S02]  /*dc90*/  MOV R239, R16 ;  /* 0x0000001000ef7202 */ /* 0x000fe40000000f00 */
[----:B------:R-:W-:-:S07]  /*dca0*/  MOV R15, R12 ;  /* 0x0000000c000f7202 */ /* 0x000fce0000000f00 */
[----:B------:R-:W-:Y:S05]  /*dcb0*/  WARPSYNC.COLLECTIVE R2, `(.L_x_6601) ;  /* 0x0000000002087348 */ /* 0x000fea0003c00000 */
[----:B------:R0:W1:Y:S02]  /*dcc0*/  SHFL.DOWN P0, R12, R239, R238, R237 ;  /* 0x080000eeef0c7389 */ /* 0x00006400000000ed */
[----:B01----:R-:W-:Y:S05]  /*dcd0*/  ENDCOLLECTIVE ;  /* 0x000000000000791b */ /* 0x003fea0003800000 */
.L_x_6601:
[----:B------:R-:W-:Y:S02]  /*dce0*/  MOV R239, R13 ;  /* 0x0000000d00ef7202 */ /* 0x000fe40000000f00 */
[----:B------:R-:W-:-:S07]  /*dcf0*/  MOV R19, R12 ;  /* 0x0000000c00137202 */ /* 0x000fce0000000f00 */
[----:B------:R-:W-:Y:S05]  /*dd00*/  WARPSYNC.COLLECTIVE R2, `(.L_x_6602) ;  /* 0x0000000002087348 */ /* 0x000fea0003c00000 */
[----:B------:R0:W1:Y:S02]  /*dd10*/  SHFL.DOWN P0, R12, R239, R238, R237 ;  /* 0x080000eeef0c7389 */ /* 0x00006400000000ed */
[----:B01----:R-:W-:Y:S05]  /*dd20*/  ENDCOLLECTIVE ;  /* 0x000000000000791b */ /* 0x003fea0003800000 */
.L_x_6602:
[----:B------:R-:W-:Y:S05]  /*dd30*/  BRA `(.L_x_6603) ;  /* 0xffffff9c00a07947 */ /* 0x000fea000383ffff */
.L_x_6523:
        /* <DEDUP_REMOVED lines=8> */
.L_x_6605:
[----:B------:R-:W-:Y:S05]  /*ddc0*/  BSYNC B0 ;  /* 0x0000000000007941 */ /* 0x000fea0003800000 */
.L_x_6604:
        /* <DEDUP_REMOVED lines=8> */
.L_x_6606:
[----:B------:R-:W-:Y:S02]  /*de50*/  MOV R239, R16 ;  /* 0x0000001000ef7202 */ /* 0x000fe40000000f00 */
[----:B------:R-:W-:-:S07]  /*de60*/  MOV R15, R12 ;  /* 0x0000000c000f7202 */ /* 0x000fce0000000f00 */
[----:B------:R-:W-:Y:S05]  /*de70*/  WARPSYNC.COLLECTIVE R2, `(.L_x_6607) ;  /* 0x0000000002087348 */ /* 0x000fea0003c00000 */
[----:B------:R0:W1:Y:S02]  /*de80*/  SHFL.DOWN P0, R12, R239, R238, R237 ;  /* 0x080000eeef0c7389 */ /* 0x00006400000000ed */
[----:B01----:R-:W-:Y:S05]  /*de90*/  ENDCOLLECTIVE ;  /* 0x000000000000791b */ /* 0x003fea0003800000 */
.L_x_6607:
[----:B------:R-:W-:Y:S02]  /*dea0*/  MOV R239, R13 ;  /* 0x0000000d00ef7202 */ /* 0x000fe40000000f00 */
[----:B------:R-:W-:-:S07]  /*deb0*/  MOV R19, R12 ;  /* 0x0000000c00137202 */ /* 0x000fce0000000f00 */
[----:B------:R-:W-:Y:S05]  /*dec0*/  WARPSYNC.COLLECTIVE R2, `(.L_x_6608) ;  /* 0x0000000002087348 */ /* 0x000fea0003c00000 */
[----:B------:R0:W1:Y:S02]  /*ded0*/  SHFL.DOWN P0, R12, R239, R238, R237 ;  /* 0x080000eeef0c7389 */ /* 0x00006400000000ed */
[----:B01----:R-:W-:Y:S05]  /*dee0*/  ENDCOLLECTIVE ;  /* 0x000000000000791b */ /* 0x003fea0003800000 */
.L_x_6608:
[----:B------:R-:W-:Y:S05]  /*def0*/  BRA `(.L_x_6609) ;  /* 0xffffff9c00807947 */ /* 0x000fea000383ffff */
.L_x_6526:
        /* <DEDUP_REMOVED lines=8> */
.L_x_6611:
[----:B------:R-:W-:Y:S05]  /*df80*/  BSYNC B0 ;  /* 0x0000000000007941 */ /* 0x000fea0003800000 */
.L_x_6610:
        /* <DEDUP_REMOVED lines=8> */
.L_x_6612:
[----:B------:R-:W-:Y:S02]  /*e010*/  MOV R239, R16 ;  /* 0x0000001000ef7202 */ /* 0x000fe40000000f00 */
[----:B------:R-:W-:-:S07]  /*e020*/  MOV R15, R12 ;  /* 0x0000000c000f7202 */ /* 0x000fce0000000f00 */
[----:B------:R-:W-:Y:S05]  /*e030*/  WARPSYNC.COLLECTIVE R2, `(.L_x_6613) ;  /* 0x0000000002087348 */ /* 0x000fea0003c00000 */
[----:B------:R0:W1:Y:S02]  /*e040*/  SHFL.DOWN P0, R12, R239, R238, R237 ;  /* 0x080000eeef0c7389 */ /* 0x00006400000000ed */
[----:B01----:R-:W-:Y:S05]  /*e050*/  ENDCOLLECTIVE ;  /* 0x000000000000791b */ /* 0x003fea0003800000 */
.L_x_6613:
[----:B------:R-:W-:Y:S02]  /*e060*/  MOV R239, R13 ;  /* 0x0000000d00ef7202 */ /* 0x000fe40000000f00 */
[----:B------:R-:W-:-:S07]  /*e070*/  MOV R19, R12 ;  /* 0x0000000c00137202 */ /* 0x000fce0000000f00 */
[----:B------:R-:W-:Y:S05]  /*e080*/  WARPSYNC.COLLECTIVE R2, `(.L_x_6614) ;  /* 0x0000000002087348 */ /* 0x000fea0003c00000 */
[----:B------:R0:W1:Y:S02]  /*e090*/  SHFL.DOWN P0, R12, R239, R238, R237 ;  /* 0x080000eeef0c7389 */ /* 0x00006400000000ed */
[----:B01----:R-:W-:Y:S05]  /*e0a0*/  ENDCOLLECTIVE ;  /* 0x000000000000791b */ /* 0x003fea0003800000 */
.L_x_6614:
[----:B------:R-:W-:Y:S05]  /*e0b0*/  BRA `(.L_x_6615) ;  /* 0xffffff9c00607947 */ /* 0x000fea000383ffff */
.L_x_6529:
        /* <DEDUP_REMOVED lines=8> */
.L_x_6617:
[----:B------:R-:W-:Y:S05]  /*e140*/  BSYNC B0 ;  /* 0x0000000000007941 */ /* 0x000fea0003800000 */
.L_x_6616:
        /* <DEDUP_REMOVED lines=9> */
.L_x_6618:
[----:B------:R-:W-:Y:S02]  /*e1e0*/  MOV R237, 0x1f ;  /* 0x0000001f00ed7802 */ /* 0x000fe40000000f00 */
[----:B------:R-:W-:Y:S02]  /*e1f0*/  MOV R19, R16 ;  /* 0x0000001000137202 */ /* 0x000fe40000000f00 */
[----:B------:R-:W-:-:S07]  /*e200*/  MOV R234, R12 ;  /* 0x0000000c00ea7202 */ /* 0x000fce0000000f00 */
[----:B------:R-:W-:Y:S05]  /*e210*/  WARPSYNC.COLLECTIVE R2, `(.L_x_6619) ;  /* 0x0000000002087348 */ /* 0x000fea0003c00000 */
[----:B------:R0:W1:Y:S02]  /*e220*/  SHFL.IDX P2, R12, R19, R14, R15 ;  /* 0x0000000e130c7389 */ /* 0x000064000004000f */
[----:B01----:R-:W-:Y:S05]  /*e230*/  ENDCOLLECTIVE ;  /* 0x000000000000791b */ /* 0x003fea0003800000 */
.L_x_6619:
[-C--:B------:R-:W-:Y:S01]  /*e240*/  FMUL.FTZ R235, R7, R234.reuse ;  /* 0x000000ea07eb7220 */ /* 0x080fe20000410000 */
[----:B------:R-:W-:-:S03]  /*e250*/  FMUL.FTZ R238, R6, R234 ;  /* 0x000000ea06ee7220 */ /* 0x000fc60000410000 */
[----:B------:R-:W-:Y:S01]  /*e260*/  FFMA.FTZ R235, R6, R233, -R235 ;  /* 0x000000e906eb7223 */ /* 0x000fe200000108eb */
[----:B------:R-:W-:-:S03]  /*e270*/  MOV R19, R13 ;  /* 0x0000000d00137202 */ /* 0x000fc60000000f00 */
[----:B------:R-:W-:Y:S01]  /*e280*/  FADD.FTZ R236, R12, R235 ;  /* 0x000000eb0cec7221 */ /* 0x000fe20000010000 */
[-C--:B------:R-:W-:Y:S01]  /*e290*/  FMUL.FTZ R12, R4, R234.reuse ;  /* 0x000000ea040c7220 */ /* 0x080fe20000410000 */
[----:B------:R-:W-:-:S03]  /*e2a0*/  FMUL.FTZ R235, R5, R234 ;  /* 0x000000ea05eb7220 */ /* 0x000fc60000410000 */
[-C--:B------:R-:W-:Y:S01]  /*e2b0*/  FFMA.FTZ R234, R5, R233.reuse, R12 ;  /* 0x000000e905ea7223 */ /* 0x080fe2000001000c */
[----:B------:R-:W-:-:S07]  /*e2c0*/  FFMA.FTZ R235, R4, R233, -R235 ;  /* 0x000000e904eb7223 */ /* 0x000fce00000108eb */
[----:B------:R-:W-:Y:S05]  /*e2d0*/  WARPSYNC.COLLECTIVE R2, `(.L_x_6620) ;  /* 0x0000000002087348 */ /* 0x000fea0003c00000 */
[----:B------:R0:W1:Y:S02]  /*e2e0*/  SHFL.IDX P2, R12, R19, R14, R15 ;  /* 0x0000000e130c7389 */ /* 0x000064000004000f */
[----:B01----:R-:W-:Y:S05]  /*e2f0*/  ENDCOLLECTIVE ;  /* 0x000000000000791b */ /* 0x003fea0003800000 */
.L_x_6620:
        /* <DEDUP_REMOVED lines=8> */
.L_x_6621:
[----:B------:R-:W-:Y:S02]  /*e380*/  MOV R239, R17 ;  /* 0x0000001100ef7202 */ /* 0x000fe40000000f00 */
[----:B------:R-:W-:-:S07]  /*e390*/  MOV R240, R12 ;  /* 0x0000000c00f07202 */ /* 0x000fce0000000f00 */
[----:B------:R-:W-:Y:S05]  /*e3a0*/  WARPSYNC.COLLECTIVE R2, `(.L_x_6622) ;  /* 0x0000000002087348 */ /* 0x000fea0003c00000 */
[----:B------:R0:W1:Y:S02]  /*e3b0*/  SHFL.DOWN P0, R12, R239, R238, R237 ;  /* 0x080000eeef0c7389 */ /* 0x00006400000000ed */
[----:B01----:R-:W-:Y:S05]  /*e3c0*/  ENDCOLLECTIVE ;  /* 0x000000000000791b */ /* 0x003fea0003800000 */
.L_x_6622:
[----:B------:R-:W-:Y:S02]  /*e3d0*/  MOV R239, R16 ;  /* 0x0000001000ef7202 */ /* 0x000fe40000000f00 */
[----:B------:R-:W-:-:S07]  /*e3e0*/  MOV R241, R12 ;  /* 0x0000000c00f17202 */ /* 0x000fce0000000f00 */
[----:B------:R-:W-:Y:S05]  /*e3f0*/  WARPSYNC.COLLECTIVE R2, `(.L_x_6623) ;  /* 0x0000000002087348 */ /* 0x000fea0003c00000 */
[----:B------:R0:W1:Y:S02]  /*e400*/  SHFL.DOWN P0, R12, R239, R238, R237 ;  /* 0x080000eeef0c7389 */ /* 0x00006400000000ed */
[----:B01----:R-:W-:Y:S05]  /*e410*/  ENDCOLLECTIVE ;  /* 0x000000000000791b */ /* 0x003fea0003800000 */
.L_x_6623:
[----:B------:R-:W-:Y:S02]  /*e420*/  MOV R239, R13 ;  /* 0x0000000d00ef7202 */ /* 0x000fe40000000f00 */
[----:B------:R-:W-:-:S07]  /*e430*/  MOV R242, R12 ;  /* 0x0000000c00f27202 */ /* 0x000fce0000000f00 */
[----:B------:R-:W-:Y:S05]  /*e440*/  WARPSYNC.COLLECTIVE R2, `(.L_x_6624) ;  /* 0x0000000002087348 */ /* 0x000fea0003c00000 */
[----:B------:R0:W1:Y:S02]  /*e450*/  SHFL.DOWN P0, R12, R239, R238, R237 ;  /* 0x080000eeef0c7389 */ /* 0x00006400000000ed */
[----:B01----:R-:W-:Y:S05]  /*e460*/  ENDCOLLECTIVE ;  /* 0x000000000000791b */ /* 0x003fea0003800000 */
.L_x_6624:
[----:B------:R-:W-:-:S07]  /*e470*/  MOV R244, R12 ;  /* 0x0000000c00f47202 */ /* 0x000fce0000000f00 */
[----:B------:R-:W-:Y:S05]  /*e480*/  WARPSYNC.COLLECTIVE R2, `(.L_x_6625) ;  /* 0x0000000002087348 */ /* 0x000fea0003c00000 */
[----:B------:R0:W1:Y:S02]  /*e490*/  SHFL.IDX P2, R12, R19, R14, R15 ;  /* 0x0000000e130c7389 */ /* 0x000064000004000f */
[----:B01----:R-:W-:Y:S05]  /*e4a0*/  ENDCOLLECTIVE ;  /* 0x000000000000791b */ /* 0x003fea0003800000 */
.L_x_6625:
[----:B------:R-:W-:Y:S02]  /*e4b0*/  MOV R19, R5 ;  /* 0x0000000500137202 */ /* 0x000fe40000000f00 */
[----:B------:R-:W-:-:S07]  /*e4c0*/  MOV R243, R12 ;  /* 0x0000000c00f37202 */ /* 0x000fce0000000f00 */
[----:B------:R-:W-:Y:S05]  /*e4d0*/  WARPSYNC.COLLECTIVE R2, `(.L_x_6626) ;  /* 0x0000000002087348 */ /* 0x000fea0003c00000 */
[----:B------:R0:W1:Y:S02]  /*e4e0*/  SHFL.IDX P2, R12, R19, R14, R15 ;  /* 0x0000000e130c7389 */ /* 0x000064000004000f */
[----:B01----:R-:W-:Y:S05]  /*e4f0*/  ENDCOLLECTIVE ;  /* 0x000000000000791b */ /* 0x003fea0003800000 */
.L_x_6626:
[----:B------:R-:W-:Y:S02]  /*e500*/  MOV R19, R6 ;  /* 0x0000000600137202 */ /* 0x000fe40000000f00 */
[----:B------:R-:W-:-:S07]  /*e510*/  MOV R237, R12 ;  /* 0x0000000c00ed7202 */ /* 0x000fce0000000f00 */
[----:B------:R-:W-:Y:S05]  /*e520*/  WARPSYNC.COLLECTIVE R2, `(.L_x_6627) ;  /* 0x0000000002087348 */ /* 0x000fea0003c00000 */
[----:B------:R0:W1:Y:S02]  /*e530*/  SHFL.IDX P2, R12, R19, R14, R15 ;  /* 0x0000000e130c7389 */ /* 0x000064000004000f */
[----:B01----:R-:W-:Y:S05]  /*e540*/  ENDCOLLECTIVE ;  /* 0x000000000000791b */ /* 0x003fea0003800000 */
.L_x_6627:
[----:B------:R-:W-:Y:S02]  /*e550*/  MOV R13, R237 ;  /* 0x000000ed000d7202 */ /* 0x000fe40000000f00 */
[----:B------:R-:W-:Y:S02]  /*e560*/  MOV R19, R7 ;  /* 0x0000000700137202 */ /* 0x000fe40000000f00 */
[----:B------:R-:W-:-:S07]  /*e570*/  MOV R239, R12 ;  /* 0x0000000c00ef7202 */ /* 0x000fce0000000f00 */
[----:B------:R-:W-:Y:S05]  /*e580*/  WARPSYNC.COLLECTIVE R2, `(.L_x_6628) ;  /* 0x0000000002087348 */ /* 0x000fea0003c00000 */
[----:B------:R0:W1:Y:S02]  /*e590*/  SHFL.IDX P2, R12, R19, R14, R15 ;  /* 0x0000000e130c7389 */ /* 0x000064000004000f */
[----:B01----:R-:W-:Y:S05]  /*e5a0*/  ENDCOLLECTIVE ;  /* 0x000000000000791b */ /* 0x003fea0003800000 */
.L_x_6628:
[----:B------:R-:W-:Y:S02]  /*e5b0*/  MOV R245, R12 ;  /* 0x0000000c00f57202 */ /* 0x000fe40000000f00 */
[----:B------:R-:W-:Y:S01]  /*e5c0*/  MOV R12, R243 ;  /* 0x000000f3000c7202 */ /* 0x000fe20000000f00 */
[----:B------:R-:W-:Y:S06]  /*e5d0*/  BRA `(.L_x_6629) ;  /* 0xffffff9800b87947 */ /* 0x000fec000383ffff */
.L_x_6630:
        /* <DEDUP_REMOVED lines=10> */
.L_x_18697:


//--------------------- .text._Z25selective_scan_bwd_kernelI32Selective_Scan_bwd_kernel_traitsILi64ELi16ELb0ELb0ELb0ELb1ELb1EN3c104HalfENS1_7complexIfEEEEv12SSMParamsBwd --------------------------
	.section	.text._Z25selective_scan_bwd_kernelI32Selective_Scan_bwd_kernel_traitsILi64ELi16ELb0ELb0ELb0ELb1ELb1EN3c104HalfENS1_7complexIfEEEEv12SSMParamsBwd,"ax",@progbits
	.align	128
        .global         _Z25selective_scan_bwd_kernelI32Selective_Scan_bwd_kernel_traitsILi64ELi16ELb0ELb0ELb0ELb1ELb1EN3c104HalfENS1_7complexIfEEEEv12SSMParamsBwd
        .type           _Z25selective_scan_bwd_kernelI32Selective_Scan_bwd_kernel_traitsILi64ELi16ELb0ELb0ELb0ELb1ELb1EN3c104HalfENS1_7complexIfEEEEv12SSMParamsBwd,@function
        .size           _Z25selective_scan_bwd_kernelI32Selective_Scan_bwd_kernel_traitsILi64ELi16ELb0ELb0ELb0ELb1ELb1EN3c104HalfENS1_7complexIfEEEEv12SSMParamsBwd,(.L_x_18698 - _Z25selective_scan_bwd_kernelI32Selective_Scan_bwd_kernel_traitsILi64ELi16ELb0ELb0ELb0ELb1ELb1EN3c104HalfENS1_7complexIfEEEEv12SSMParamsBwd)
        .other          _Z25selective_scan_bwd_kernelI32Selective_Scan_bwd_kernel_traitsILi64ELi16ELb0ELb0ELb0ELb1ELb1EN3c104HalfENS1_7complexIfEEEEv12SSMParamsBwd,@"STO_CUDA_ENTRY STV_DEFAULT"
_Z25selective_scan_bwd_kernelI32Selective_Scan_bwd_kernel_traitsILi64ELi16ELb0ELb0ELb0ELb1ELb1EN3c104HalfENS1_7complexIfEEEEv12SSMParamsBwd:
.text._Z25selective_scan_bwd_kernelI32Selective_Scan_bwd_kernel_traitsILi64ELi16ELb0ELb0ELb0ELb1ELb1EN3c104HalfENS1_7complexIfEEEEv12SSMParamsBwd:
[----:B------:R-:W-:Y:S01]  /*0000*/  LDC R1, c[0x0][0x37c] ;  /* 0x0000df00ff017b82 */ /* 0x000fe20000000800 */
[----:B------:R-:W0:Y:S07]  /*0010*/  LDCU.64 UR4, c[0x0][0x458] ;  /* 0x00008b00ff0477ac */ /* 0x000e2e0008000a00 */
[----:B------:R-:W1:Y:S01]  /*0020*/  S2UR UR8, SR_CTAID.Y ;  /* 0x00000000000879c3 */ /* 0x000e620000002600 */
[----:B------:R-:W-:Y:S01]  /*0030*/  CS2R R140, SRZ ;  /* 0x00000000008c7805 */ /* 0x000fe2000001ff00 */
[----:B------:R-:W-:Y:S01]  /*0040*/  HFMA2 R139, -RZ, RZ, 0, 0 ;  /* 0x00000000ff8b7431 */ /* 0x000fe200000001ff */
[----:B------:R-:W2:Y:S01]  /*0050*/  LDCU.64 UR6, c[0x0][0x470] ;  /* 0x00008e00ff0677ac */ /* 0x000ea20008000a00 */
[----:B------:R-:W3:Y:S04]  /*0060*/  LDCU.64 UR24, c[0x0][0x358] ;  /* 0x00006b00ff1877ac */ /* 0x000ee80008000a00 */
[----:B------:R-:W4:Y:S01]  /*0070*/  S2UR UR26, SR_CTAID.X ;  /* 0x00000000001a79c3 */ /* 0x000f220000002500 */
[----:B------:R-:W3:Y:S01]  /*0080*/  LDCU.64 UR12, c[0x0][0x480] ;  /* 0x00009000ff0c77ac */ /* 0x000ee20008000a00 */
[----:B------:R-:W4:Y:S01]  /*0090*/  LDCU.64 UR10, c[0x0][0x498] ;  /* 0x00009300ff0a77ac */ /* 0x000f220008000a00 */
[----:B0-----:R-:W-:-:S02]  /*00a0*/  UISETP.NE.U32.AND UP0, UPT, UR4, URZ, UPT ;  /* 0x000000ff0400728c */ /* 0x001fc4000bf05070 */
[----:B--2---:R-:W-:Y:S02]  /*00b0*/  UISETP.NE.U32.AND UP1, UPT, UR6, URZ, UPT ;  /* 0x000000ff0600728c */ /* 0x004fe4000bf25070 */
[----:B------:R-:W-:Y:S02]  /*00c0*/  UISETP.NE.AND.EX UP0, UPT, UR5, URZ, UPT, UP0 ;  /* 0x000000ff0500728c */ /* 0x000fe4000bf05300 */
[----:B------:R-:W-:Y:S01]  /*00d0*/  UISETP.NE.AND.EX UP1, UPT, UR7, URZ, UPT, UP1 ;  /* 0x000000ff0700728c */ /* 0x000fe2000bf25310 */
[----:B------:R-:W0:Y:S03]  /*00e0*/  LDCU.128 UR16, c[0x0][0x3f0] ;  /* 0x00007e00ff1077ac */ /* 0x000e260008000c00 */
        /* <DEDUP_REMOVED lines=13> */
[----:B---3--:R3:W5:Y:S01]  /*01c0*/  @P0 LDG.E R141, desc[UR24][R2.64] ;  /* 0x00000018028d0981 */ /* 0x008762000c1e1900 */
[----:B------:R-:W3:Y:S03]  /*01d0*/  LDCU.128 UR4, c[0x0][0x400] ;  /* 0x00008000ff0477ac */ /* 0x000ee60008000c00 */
[----:B------:R1:W5:Y:S01]  /*01e0*/  @P1 LDG.E R139, desc[UR24][R4.64] ;  /* 0x00000018048b1981 */ /* 0x000362000c1e1900 */
[----:B------:R-:W-:Y:S01]  /*01f0*/  UISETP.NE.U32.AND UP0, UPT, UR12, URZ, UPT ;  /* 0x000000ff0c00728c */ /* 0x000fe2000bf05070 */
[----:B------:R-:W-:Y:S01]  /*0200*/  HFMA2 R137, -RZ, RZ, 0, 0 ;  /* 0x00000000ff897431 */ /* 0x000fe200000001ff */
[----:B----4-:R-:W-:Y:S02]  /*0210*/  UIMAD.WIDE.U32 UR14, UR26, UR10, URZ ;  /* 0x0000000a1a0e72a5 */ /* 0x010fe4000f8e00ff */
[----:B------:R-:W-:Y:S02]  /*0220*/  UISETP.NE.AND.EX UP0, UPT, UR13, URZ, UPT, UP0 ;  /* 0x000000ff0d00728c */ /* 0x000fe4000bf05300 */
[----:B------:R-:W-:-:S02]  /*0230*/  UIMAD UR15, UR26, UR11, UR15 ;  /* 0x0000000b1a0f72a4 */ /* 0x000fc4000f8e020f */
[----:B0-----:R-:W-:Y:S02]  /*0240*/  UIMAD.WIDE.U32 UR10, UR26, UR16, URZ ;  /* 0x000000101a0a72a5 */ /* 0x001fe4000f8e00ff */
[----:B--2---:R-:W-:Y:S02]  /*0250*/  UIMAD.WIDE.U32 UR14, UR8, UR20, UR14 ;  /* 0x00000014080e72a5 */ /* 0x004fe4000f8e000e */
[----:B------:R-:W-:Y:S02]  /*0260*/  UIMAD UR11, UR26, UR17, UR11 ;  /* 0x000000111a0b72a4 */ /* 0x000fe4000f8e020b */
[----:B---3--:R-:W-:Y:S01]  /*0270*/  UIMAD.WIDE.U32 UR12, UR26, UR4, URZ ;  /* 0x000000041a0c72a5 */ /* 0x008fe2000f8e00ff */
[----:B------:R-:W0:Y:S03]  /*0280*/  @UP0 LDCU UR9, c[0x0][0x384] ;  /* 0x00007080ff0907ac */ /* 0x000e260008000800 */
[----:B------:R-:W-:-:S02]  /*0290*/  UIMAD UR13, UR26, UR5, UR13 ;  /* 0x000000051a0d72a4 */ /* 0x000fc4000f8e020d */
[----:B------:R-:W-:Y:S02]  /*02a0*/  UIMAD UR20, UR8, UR21, UR15 ;  /* 0x00000015081472a4 */ /* 0x000fe4000f8e020f */
[----:B------:R-:W-:Y:S02]  /*02b0*/  UIMAD.WIDE.U32 UR12, UR8, UR6, UR12 ;  /* 0x00000006080c72a5 */ /* 0x000fe4000f8e000c */
[----:B------:R-:W-:Y:S02]  /*02c0*/  UIMAD.WIDE.U32 UR10, UR8, UR18, UR10 ;  /* 0x00000012080a72a5 */ /* 0x000fe4000f8e000a */
[----:B------:R-:W-:Y:S01]  /*02d0*/  UIMAD UR17, UR8, UR7, UR13 ;  /* 0x00000007081172a4 */ /* 0x000fe2000f8e020d */
[----:B------:R-:W2:Y:S01]  /*02e0*/  LDCU.128 UR4, c[0x0][0x460] ;  /* 0x00008c00ff0477ac */ /* 0x000ea20008000c00 */
[----:B------:R-:W3:Y:S01]  /*02f0*/  @UP0 LDCU UR15, c[0x0][0x38c] ;  /* 0x00007180ff0f07ac */ /* 0x000ee20008000800 */
[----:B------:R-:W-:Y:S01]  /*0300*/  UIMAD UR19, UR8, UR19, UR11 ;  /* 0x00000013081372a4 */ /* 0x000fe2000f8e020b */
[----:B------:R-:W4:Y:S01]  /*0310*/  @UP0 LDCU.64 UR28, c[0x0][0x480] ;  /* 0x00009000ff1c07ac */ /* 0x000f220008000a00 */
[----:B-1----:R-:W-:-:S02]  /*0320*/  ULEA UR11, UR27, 0xfffffc00, 0xa ;  /* 0xfffffc001b0b7891 */ /* 0x002fc4000f8e50ff */
[----:B0-----:R-:W-:Y:S02]  /*0330*/  @UP0 UIMAD UR9, UR26, UR9, UR8 ;  /* 0x000000091a0902a4 */ /* 0x001fe4000f8e0208 */
[----:B------:R-:W-:Y:S02]  /*0340*/  UIADD3 UR10, UP3, UPT, UR11, UR10, URZ ;  /* 0x0000000a0b0a7290 */ /* 0x000fe4000ff7e0ff */
[----:B------:R-:W-:Y:S02]  /*0350*/  USHF.R.S32.HI UR13, URZ, 0x1f, UR11 ;  /* 0x0000001fff0d7899 */ /* 0x000fe4000801140b */
[----:B------:R-:W-:Y:S02]  /*0360*/  UIADD3 UR18, UP4, UPT, UR11, UR12, URZ ;  /* 0x0000000c0b127290 */ /* 0x000fe4000ff9e0ff */
[----:B--2---:R-:W-:Y:S02]  /*0370*/  ULEA UR16, UP2, UR10, UR4, 0x1 ;  /* 0x000000040a107291 */ /* 0x004fe4000f8408ff */
[----:B------:R-:W-:-:S02]  /*0380*/  @UP0 UIMAD UR9, UR9, UR27, URZ ;  /* 0x0000001b090902a4 */ /* 0x000fc4000f8e02ff */
[----:B------:R-:W-:Y:S02]  /*0390*/  UIADD3.X UR4, UPT, UPT, UR13, UR17, URZ, UP4, !UPT ;  /* 0x000000110d047290 */ /* 0x000fe4000a7fe4ff */
[----:B------:R-:W-:Y:S02]  /*03a0*/  UIADD3 UR11, UP5, UPT, UR11, UR14, URZ ;  /* 0x0000000e0b0b7290 */ /* 0x000fe4000ffbe0ff */
[----:B------:R-:W-:Y:S02]  /*03b0*/  ULEA UR12, UP1, UR18, UR6, 0x1 ;  /* 0x00000006120c7291 */ /* 0x000fe4000f8208ff */
[----:B------:R-:W-:Y:S02]  /*03c0*/  UIADD3.X UR6, UPT, UPT, UR13, UR19, URZ, UP3, !UPT ;  /* 0x000000130d067290 */ /* 0x000fe40009ffe4ff */
[----:B---3--:R-:W-:Y:S02]  /*03d0*/  @UP0 UIMAD UR9, UR9, UR15, URZ ;  /* 0x0000000f090902a4 */ /* 0x008fe4000f8e02ff */
[----:B------:R-:W-:-:S02]  /*03e0*/  UIADD3.X UR20, UPT, UPT, UR13, UR20, URZ, UP5, !UPT ;  /* 0x000000140d147290 */ /* 0x000fc4000affe4ff */
[----:B------:R-:W-:Y:S02]  /*03f0*/  ULEA.HI.X UR13, UR10, UR5, UR6, 0x1, UP2 ;  /* 0x000000050a0d7291 */ /* 0x000fe400090f0c06 */
[----:B------:R-:W-:Y:S01]  /*0400*/  ULEA.HI.X UR18, UR18, UR7, UR4, 0x1, UP1 ;  /* 0x0000000712127291 */ /* 0x000fe200088f0c04 */
[----:B------:R-:W-:Y:S02]  /*0410*/  UMOV UR5, URZ ;  /* 0x000000ff00057c82 */ /* 0x000fe40008000000 */
[----:B------:R-:W-:Y:S01]  /*0420*/  UMOV UR4, URZ ;  /* 0x000000ff00047c82 */ /* 0x000fe20008000000 */
[----:B----4-:R-:W-:Y:S02]  /*0430*/  @UP0 UIMAD.WIDE UR4, UR9, 0x10, UR28 ;  /* 0x00000010090408a5 */ /* 0x010fe4000f8e021c */
[----:B------:R-:W-:Y:S02]  /*0440*/  UISETP.GE.AND UP0, UPT, UR27, 0x1, UPT ;  /* 0x000000011b00788c */ /* 0x000fe4000bf06270 */
[----:B------:R-:W-:-:S04]  /*0450*/  ULEA UR19, UP3, UR11, UR22, 0x1 ;  /* 0x000000160b137291 */ /* 0x000fc8000f8608ff */
[----:B------:R-:W-:-:S03]  /*0460*/  ULEA.HI.X UR20, UR11, UR23, UR20, 0x1, UP3 ;  /* 0x000000170b147291 */ /* 0x000fc600098f0c14 */
[----:B------:R-:W-:Y:S09]  /*0470*/  BRA.U !UP0, `(.L_x_6631) ;  /* 0x000000e1085c7547 */ /* 0x000ff2000b800000 */
[----:B------:R-:W0:Y:S01]  /*0480*/  S2R R138, SR_TID.X ;  /* 0x00000000008a7919 */ /* 0x000e220000002100 */
[----:B------:R-:W1:Y:S01]  /*0490*/  S2UR UR6, SR_CgaCtaId ;  /* 0x00000000000679c3 */ /* 0x000e620000008800 */
[----:B------:R-:W-:Y:S01]  /*04a0*/  UMOV UR17, 0x400 ;  /* 0x0000040000117882 */ /* 0x000fe20000000000 */
[----:B------:R-:W-:Y:S01]  /*04b0*/  MOV R140, RZ ;  /* 0x000000ff008c7202 */ /* 0x000fe20000000f00 */
[----:B------:R-:W2:Y:S01]  /*04c0*/  LDCU UR10, c[0x0][0x394] ;  /* 0x00007280ff0a77ac */ /* 0x000ea20008000800 */
[----:B------:R-:W-:Y:S01]  /*04d0*/  MOV R137, RZ ;  /* 0x000000ff00897202 */ /* 0x000fe20000000f00 */
[----:B------:R-:W-:Y:S01]  /*04e0*/  UMOV UR9, UR13 ;  /* 0x0000000d00097c82 */ /* 0x000fe20008000000 */
[----:B------:R-:W-:Y:S01]  /*04f0*/  UMOV UR11, UR12 ;  /* 0x0000000c000b7c82 */ /* 0x000fe20008000000 */
[----:B-1----:R-:W-:Y:S01]  /*0500*/  ULEA UR17, UR6, UR17, 0x18 ;  /* 0x0000001106117291 */ /* 0x002fe2000f8ec0ff */
[C---:B0-----:R-:W-:Y:S02]  /*0510*/  SHF.L.U32 R136, R138.reuse, 0x4, RZ ;  /* 0x000000048a887819 */ /* 0x041fe400000006ff */
[----:B------:R-:W-:-:S02]  /*0520*/  LOP3.LUT R204, R138, 0x1f, RZ, 0xc0, !PT ;  /* 0x0000001f8acc7812 */ /* 0x000fc400078ec0ff */
[C---:B------:R-:W-:Y:S02]  /*0530*/  LOP3.LUT R3, R136.reuse, 0x3e00, RZ, 0xc0, !PT ;  /* 0x00003e0088037812 */ /* 0x040fe400078ec0ff */
[----:B------:R-:W-:Y:S02]  /*0540*/  IADD3 R135, PT, PT, R136, UR17, RZ ;  /* 0x0000001188877c10 */ /* 0x000fe4000fffe0ff */
[----:B--2---:R-:W-:-:S07]  /*0550*/  LOP3.LUT R0, R3, 0x1f, R138, 0xf8, !PT ;  /* 0x0000001f03007812 */ /* 0x004fce00078ef88a */
.L_x_6700:
        /* <DEDUP_REMOVED lines=23> */
[----:B------:R-:W-:Y:S02]  /*06d0*/  PRMT R33, RZ, 0x7610, R33 ;  /* 0x00007610ff217816 */ /* 0x000fe40000000021 */
[C---:B------:R-:W-:Y:S02]  /*06e0*/  LOP3.LUT R18, R17.reuse, 0x20, RZ, 0xfc, !PT ;  /* 0x0000002011127812 */ /* 0x040fe400078efcff */
        /* <DEDUP_REMOVED lines=15> */
[----:B------:R-:W-:Y:S02]  /*07e0*/  LOP3.LUT R9, R17, 0x100, RZ, 0xfc, !PT ;  /* 0x0000010011097812 */ /* 0x000fe400078efcff */
[----:B------:R-:W-:-:S02]  /*07f0*/  IADD3.X R21, PT, PT, RZ, UR18, RZ, P1, !PT ;  /* 0x00000012ff157c10 */ /* 0x000fc40008ffe4ff */
[----:B------:R-:W-:Y:S02]  /*0800*/  LOP3.LUT R7, R17, 0xc0, RZ, 0xfc, !PT ;  /* 0x000000c011077812 */ /* 0x000fe400078efcff */
[----:B------:R-:W-:Y:S01]  /*0810*/  ISETP.GE.AND P6, PT, R0, UR27, PT ;  /* 0x0000001b00007c0c */ /* 0x000fe2000bfc6270 */
[----:B------:R-:W3:Y:S01]  /*0820*/  @!P0 LDG.E.U16 R29, desc[UR24][R22.64+0x1c0] ;  /* 0x0001c018161d8981 */ /* 0x000ee2000c1e1500 */
[----:B------:R-:W-:Y:S02]  /*0830*/  ISETP.NE.AND P1, PT, R61, RZ, PT ;  /* 0x000000ff3d00720c */ /* 0x000fe40003f25270 */
[----:B------:R-:W-:Y:S02]  /*0840*/  LOP3.LUT R6, R17, 0xa0, RZ, 0xfc, !PT ;  /* 0x000000a011067812 */ /* 0x000fe400078efcff */
[----:B------:R-:W-:Y:S02]  /*0850*/  ISETP.GE.AND P5, PT, R4, UR27, PT ;  /* 0x0000001b04007c0c */ /* 0x000fe4000bfa6270 */
[----:B------:R-:W-:-:S02]  /*0860*/  P2R R79, PR, RZ, 0x1 ;  /* 0x00000001ff4f7803 */ /* 0x000fc40000000000 */
[----:B------:R-:W-:Y:S02]  /*0870*/  LOP3.LUT R5, R17, 0x80, RZ, 0xfc, !PT ;  /* 0x0000008011057812 */ /* 0x000fe400078efcff */
[----:B------:R-:W-:Y:S01]  /*0880*/  ISETP.GE.AND P0, PT, R9, UR27, PT ;  /* 0x0000001b09007c0c */ /* 0x000fe2000bf06270 */
[----:B------:R-:W4:Y:S01]  /*0890*/  @!P6 LDG.E.U16 R26, desc[UR24][R22.64+0x80] ;  /* 0x00008018161ae981 */ /* 0x000f22000c1e1500 */
[----:B------:R-:W-:Y:S02]  /*08a0*/  ISETP.GE.AND P2, PT, R7, UR27, PT ;  /* 0x0000001b07007c0c */ /* 0x000fe4000bf46270 */
[----:B------:R-:W-:Y:S01]  /*08b0*/  ISETP.GE.AND P3, PT, R6, UR27, PT ;  /* 0x0000001b06007c0c */ /* 0x000fe2000bf66270 */
[----:B------:R-:W3:Y:S01]  /*08c0*/  @!P1 LDG.E.U16 R19, desc[UR24][R22.64+0x40] ;  /* 0x0000401816139981 */ /* 0x000ee2000c1e1500 */
[----:B------:R-:W-:Y:S02]  /*08d0*/  ISETP.GE.AND P4, PT, R5, UR27, PT ;  /* 0x0000001b05007c0c */ /* 0x000fe4000bf86270 */
[C---:B------:R-:W-:Y:S01]  /*08e0*/  LOP3.LUT R10, R17.reuse, 0x120, RZ, 0xfc, !PT ;  /* 0x00000120110a7812 */ /* 0x040fe200078efcff */
[----:B------:R-:W4:Y:S01]  /*08f0*/  @!P5 LDG.E.U16 R25, desc[UR24][R22.64+0xc0] ;  /* 0x0000c0181619d981 */ /* 0x000f22000c1e1500 */
[----:B------:R-:W-:-:S02]  /*0900*/  LOP3.LUT R11, R17, 0x140, RZ, 0xfc, !PT ;  /* 0x00000140110b7812 */ /* 0x000fc400078efcff */
[C---:B------:R-:W-:Y:S01]  /*0910*/  LOP3.LUT R12, R17.reuse, 0x160, RZ, 0xfc, !PT ;  /* 0x00000160110c7812 */ /* 0x040fe200078efcff */
[----:B------:R-:W4:Y:S01]  /*0920*/  @!P0 LDG.E.U16 R32, desc[UR24][R22.64+0x200] ;  /* 0x0002001816208981 */ /* 0x000f22000c1e1500 */
[----:B------:R-:W-:Y:S02]  /*0930*/  P2R R59, PR, RZ, 0x40 ;  /* 0x00000040ff3b7803 */ /* 0x000fe40000000000 */
[C---:B------:R-:W-:Y:S01]  /*0940*/  LOP3.LUT R13, R17.reuse, 0x180, RZ, 0xfc, !PT ;  /* 0x00000180110d7812 */ /* 0x040fe200078efcff */
[----:B------:R-:W4:Y:S01]  /*0950*/  @!P2 LDG.E.U16 R30, desc[UR24][R22.64+0x180] ;  /* 0x00018018161ea981 */ /* 0x000f22000c1e1500 */
[----:B------:R-:W-:Y:S02]  /*0960*/  P2R R57, PR, RZ, 0x20 ;  /* 0x00000020ff397803 */ /* 0x000fe40000000000 */
[----:B------:R-:W-:Y:S01]  /*0970*/  LOP3.LUT R14, R17, 0x1a0, RZ, 0xfc, !PT ;  /* 0x000001a0110e7812 */ /* 0x000fe200078efcff */
[----:B------:R-:W4:Y:S01]  /*0980*/  @!P3 LDG.E.U16 R27, desc[UR24][R22.64+0x140] ;  /* 0x00014018161bb981 */ /* 0x000f22000c1e1500 */
[----:B------:R-:W-:-:S02]  /*0990*/  ISETP.GE.AND P6, PT, R10, UR27, PT ;  /* 0x0000001b0a007c0c */ /* 0x000fc4000bfc6270 */
[----:B------:R-:W-:Y:S01]  /*09a0*/  LOP3.LUT R15, R17, 0x1c0, RZ, 0xfc, !PT ;  /* 0x000001c0110f7812 */ /* 0x000fe200078efcff */
[----:B------:R-:W4:Y:S01]  /*09b0*/  @!P4 LDG.E.U16 R28, desc[UR24][R22.64+0x100] ;  /* 0x00010018161cc981 */ /* 0x000f22000c1e1500 */
[----:B------:R-:W-:Y:S02]  /*09c0*/  P2R R80, PR, RZ, 0x1 ;  /* 0x00000001ff507803 */ /* 0x000fe40000000000 */
[----:B------:R-:W-:Y:S02]  /*09d0*/  ISETP.GE.AND P5, PT, R11, UR27, PT ;  /* 0x0000001b0b007c0c */ /* 0x000fe4000bfa6270 */
[----:B------:R-:W-:Y:S02]  /*09e0*/  LOP3.LUT R16, R17, 0x1e0, RZ, 0xfc, !PT ;  /* 0x000001e011107812 */ /* 0x000fe400078efcff */
[----:B------:R-:W-:Y:S02]  /*09f0*/  ISETP.GE.AND P0, PT, R12, UR27, PT ;  /* 0x0000001b0c007c0c */ /* 0x000fe4000bf06270 */
[----:B------:R-:W-:Y:S01]  /*0a00*/  P2R R77, PR, RZ, 0x4 ;  /* 0x00000004ff4d7803 */ /* 0x000fe20000000000 */
[----:B------:R-:W4:Y:S01]  /*0a10*/  @!P6 LDG.E.U16 R31, desc[UR24][R22.64+0x240] ;  /* 0x00024018161fe981 */ /* 0x000f22000c1e1500 */
[----:B------:R-:W-:-:S02]  /*0a20*/  ISETP.GE.AND P1, PT, R13, UR27, PT ;  /* 0x0000001b0d007c0c */ /* 0x000fc4000bf26270 */
[----:B------:R-:W-:Y:S02]  /*0a30*/  P2R R73, PR, RZ, 0x8 ;  /* 0x00000008ff497803 */ /* 0x000fe40000000000 */
[----:B------:R-:W-:Y:S01]  /*0a40*/  ISETP.GE.AND P2, PT, R14, UR27, PT ;  /* 0x0000001b0e007c0c */ /* 0x000fe2000bf46270 */
[----:B------:R-:W4:Y:S01]  /*0a50*/  @!P5 LDG.E.U16 R34, desc[UR24][R22.64+0x280] ;  /* 0x000280181622d981 */ /* 0x000f22000c1e1500 */
[----:B------:R-:W-:Y:S02]  /*0a60*/  P2R R53, PR, RZ, 0x10 ;  /* 0x00000010ff357803 */ /* 0x000fe40000000000 */
[----:B------:R-:W-:Y:S01]  /*0a70*/  ISETP.GE.AND P3, PT, R15, UR27, PT ;  /* 0x0000001b0f007c0c */ /* 0x000fe2000bf66270 */
[----:B------:R-:W4:Y:S01]  /*0a80*/  @!P0 LDG.E.U16 R33, desc[UR24][R22.64+0x2c0] ;  /* 0x0002c01816218981 */ /* 0x000f22000c1e1500 */
[----:B------:R-:W-:-:S03]  /*0a90*/  ISETP.GE.AND P4, PT, R16, UR27, PT ;  /* 0x0000001b10007c0c */ /* 0x000fc6000bf86270 */
        /* <DEDUP_REMOVED lines=15> */
[CC--:B------:R-:W-:Y:S02]  /*0b90*/  LEA.HI.SX32 R133, R39.reuse, R39.reuse, 0x1b ;  /* 0x0000002727857211 */ /* 0x0c0fe400078fdaff */
[----:B------:R-:W-:Y:S02]  /*0ba0*/  LEA.HI.SX32 R40, R40, R39, 0x1b ;  /* 0x0000002728287211 */ /* 0x000fe400078fdaff */
[----:B------:R-:W-:Y:S02]  /*0bb0*/  IADD3 R42, PT, PT, R39, 0x40, RZ ;  /* 0x00000040272a7810 */ /* 0x000fe40007ffe0ff */
[----:B------:R-:W-:Y:S02]  /*0bc0*/  LEA R133, R133, UR21, 0x1 ;  /* 0x0000001585857c11 */ /* 0x000fe4000f8e08ff */
[----:B------:R-:W-:-:S02]  /*0bd0*/  IADD3 R44, PT, PT, R39, 0x60, RZ ;  /* 0x00000060272c7810 */ /* 0x000fc40007ffe0ff */
[----:B------:R-:W-:Y:S02]  /*0be0*/  LEA R132, R40, UR21, 0x1 ;  /* 0x0000001528847c11 */ /* 0x000fe4000f8e08ff */
[C---:B------:R-:W-:Y:S02]  /*0bf0*/  IADD3 R46, PT, PT, R39.reuse, 0x80, RZ ;  /* 0x00000080272e7810 */ /* 0x040fe40007ffe0ff */
[C---:B------:R-:W-:Y:S02]  /*0c00*/  IADD3 R22, PT, PT, R39.reuse, 0xa0, RZ ;  /* 0x000000a027167810 */ /* 0x040fe40007ffe0ff */
[C---:B------:R-:W-:Y:S02]  /*0c10*/  IADD3 R48, PT, PT, R39.reuse, 0xc0, RZ ;  /* 0x000000c027307810 */ /* 0x040fe40007ffe0ff */
[----:B------:R-:W-:Y:S02]  /*0c20*/  LEA.HI.SX32 R42, R42, R39, 0x1b ;  /* 0x000000272a2a7211 */ /* 0x000fe400078fdaff */
[----:B------:R-:W-:-:S02]  /*0c30*/  IADD3 R50, PT, PT, R39, 0xe0, RZ ;  /* 0x000000e027327810 */ /* 0x000fc40007ffe0ff */
[-C--:B------:R-:W-:Y:S02]  /*0c40*/  LEA.HI.SX32 R44, R44, R39.reuse, 0x1b ;  /* 0x000000272c2c7211 */ /* 0x080fe400078fdaff */
[C---:B------:R-:W-:Y:S02]  /*0c50*/  IADD3 R52, PT, PT, R39.reuse, 0x100, RZ ;  /* 0x0000010027347810 */ /* 0x040fe40007ffe0ff */
[-C--:B------:R-:W-:Y:S02]  /*0c60*/  LEA.HI.SX32 R46, R46, R39.reuse, 0x1b ;  /* 0x000000272e2e7211 */ /* 0x080fe400078fdaff */
[C---:B------:R-:W-:Y:S02]  /*0c70*/  IADD3 R54, PT, PT, R39.reuse, 0x120, RZ ;  /* 0x0000012027367810 */ /* 0x040fe40007ffe0ff */
[----:B------:R-:W-:Y:S02]  /*0c80*/  LEA.HI.SX32 R22, R22, R39, 0x1b ;  /* 0x0000002716167211 */ /* 0x000fe400078fdaff */
        /* <DEDUP_REMOVED lines=44> */
[----:B--2---:R-:W-:Y:S01]  /*0f50*/  STS.U16 [R133], R24 ;  /* 0x0000001885007388 */ /* 0x004fe20000000400 */
[----:B------:R-:W-:-:S03]  /*0f60*/  PRMT R22, RZ, 0x7610, R22 ;  /* 0x00007610ff167816 */ /* 0x000fc60000000016 */
[----:B---3--:R0:W-:Y:S04]  /*0f70*/  STS.U16 [R132+0x40], R19 ;  /* 0x0000401384007388 */ /* 0x0081e80000000400 */
[----:B----4-:R-:W-:Y:S01]  /*0f80*/  STS.U16 [R131+0x80], R26 ;  /* 0x0000801a83007388 */ /* 0x010fe20000000400 */
[----:B0-----:R-:W-:-:S03]  /*0f90*/  LOP3.LUT R19, R138, 0x3e0, RZ, 0xc0, !PT ;  /* 0x000003e08a137812 */ /* 0x001fc600078ec0ff */
[----:B------:R0:W-:Y:S01]  /*0fa0*/  STS.U16 [R130+0xc0], R25 ;  /* 0x0000c01982007388 */ /* 0x0001e20000000400 */
[----:B------:R-:W-:-:S04]  /*0fb0*/  IADD3 R19, PT, PT, R19, R134, RZ ;  /* 0x0000008613137210 */ /* 0x000fc80007ffe0ff */
[----:B------:R-:W-:Y:S01]  /*0fc0*/  SHF.L.U32 R19, R19, 0x4, RZ ;  /* 0x0000000413137819 */ /* 0x000fe200000006ff */
[----:B------:R-:W-:Y:S04]  /*0fd0*/  STS.U16 [R129+0x100], R28 ;  /* 0x0001001c81007388 */ /* 0x000fe80000000400 */
[----:B------:R1:W-:Y:S01]  /*0fe0*/  STS.U16 [R128+0x140], R27 ;  /* 0x0001401b80007388 */ /* 0x0003e20000000400 */
[----:B------:R-:W-:-:S03]  /*0ff0*/  LEA.HI.SX32 R112, R19, R19, 0x1b ;  /* 0x0000001313707211 */ /* 0x000fc600078fdaff */
[----:B------:R-:W-:Y:S04]  /*1000*/  STS.U16 [R127+0x180], R30 ;  /* 0x0001801e7f007388 */ /* 0x000fe80000000400 */
[----:B------:R2:W-:Y:S04]  /*1010*/  STS.U16 [R126+0x1c0], R29 ;  /* 0x0001c01d7e007388 */ /* 0x0005e80000000400 */
[----:B------:R-:W-:Y:S01]  /*1020*/  STS.U16 [R125+0x200], R32 ;  /* 0x000200207d007388 */ /* 0x000fe20000000400 */
[----:B------:R-:W-:-:S03]  /*1030*/  LEA R112, R112, UR21, 0x1 ;  /* 0x0000001570707c11 */ /* 0x000fc6000f8e08ff */
        /* <DEDUP_REMOVED lines=26> */
[----:B------:R-:W4:Y:S01]  /*11e0*/  @!P6 LDG.E.U16 R22, desc[UR24][R20.64] ;  /* 0x000000181416e981 */ /* 0x000f22000c1e1500 */
[----:B------:R-:W-:Y:S02]  /*11f0*/  ISETP.NE.AND P6, PT, R41, RZ, PT ;  /* 0x000000ff2900720c */ /* 0x000fe40003fc5270 */
[----:B------:R-:W-:-:S11]  /*1200*/  PRMT R24, RZ, 0x7610, R24 ;  /* 0x00007610ff187816 */ /* 0x000fd60000000018 */
        /* <DEDUP_REMOVED lines=20> */
[----:B---3--:R-:W-:Y:S02]  /*1350*/  PRMT R31, RZ, 0x7610, R31 ;  /* 0x00007610ff1f7816 */ /* 0x008fe4000000001f */
[----:B------:R-:W-:Y:S02]  /*1360*/  PRMT R32, RZ, 0x7610, R32 ;  /* 0x00007610ff207816 */ /* 0x000fe40000000020 */
[----:B----4-:R-:W-:Y:S02]  /*1370*/  PRMT R33, RZ, 0x7610, R33 ;  /* 0x00007610ff217816 */ /* 0x010fe40000000021 */
[----:B------:R-:W-:Y:S02]  /*1380*/  PRMT R34, RZ, 0x7610, R34 ;  /* 0x00007610ff227816 */ /* 0x000fe40000000022 */
[----:B------:R-:W-:Y:S01]  /*1390*/  PRMT R19, RZ, 0x7610, R19 ;  /* 0x00007610ff137816 */ /* 0x000fe20000000013 */
[----:B------:R-:W3:Y:S04]  /*13a0*/  @!P5 LDG.E.U16 R32, desc[UR24][R20.64+0x280] ;  /* 0x000280181420d981 */ /* 0x000ee8000c1e1500 */
[----:B------:R-:W4:Y:S01]  /*13b0*/  @!P6 LDG.E.U16 R30, desc[UR24][R20.64+0x200] ;  /* 0x00020018141ee981 */ /* 0x000f22000c1e1500 */
[----:B------:R-:W-:-:S02]  /*13c0*/  ISETP.NE.AND P6, PT, R82, RZ, PT ;  /* 0x000000ff5200720c */ /* 0x000fc40003fc5270 */
        /* <DEDUP_REMOVED lines=35> */
[----:B------:R-:W-:Y:S04]  /*1600*/  STS.U16 [R129+0x100], R26 ;  /* 0x0001001a81007388 */ /* 0x000fe80000000400 */
[----:B------:R-:W-:Y:S04]  /*1610*/  STS.U16 [R128+0x140], R27 ;  /* 0x0001401b80007388 */ /* 0x000fe80000000400 */
[----:B--2---:R-:W-:Y:S04]  /*1620*/  STS.U16 [R127+0x180], R28 ;  /* 0x0001801c7f007388 */ /* 0x004fe80000000400 */
[----:B------:R-:W-:Y:S04]  /*1630*/  STS.U16 [R126+0x1c0], R29 ;  /* 0x0001c01d7e007388 */ /* 0x000fe80000000400 */
[----:B----4-:R-:W-:Y:S04]  /*1640*/  STS.U16 [R125+0x200], R30 ;  /* 0x0002001e7d007388 */ /* 0x010fe80000000400 */
[----:B---3--:R-:W-:Y:S04]  /*1650*/  STS.U16 [R124+0x240], R31 ;  /* 0x0002401f7c007388 */ /* 0x008fe80000000400 */
        /* <DEDUP_REMOVED lines=9> */
[----:B------:R-:W-:Y:S04]  /*16f0*/  LDS.U16 R23, [R112+0x4] ;  /* 0x0000040070177984 */ /* 0x000fe80000000400 */
[----:B------:R-:W2:Y:S04]  /*1700*/  LDS.U16 R24, [R112+0x6] ;  /* 0x0000060070187984 */ /* 0x000ea80000000400 */
[----:B------:R-:W-:Y:S04]  /*1710*/  LDS.U16 R25, [R112+0x8] ;  /* 0x0000080070197984 */ /* 0x000fe80000000400 */
[----:B------:R-:W3:Y:S04]  /*1720*/  LDS.U16 R26, [R112+0xa] ;  /* 0x00000a00701a7984 */ /* 0x000ee80000000400 */
[----:B------:R-:W-:Y:S04]  /*1730*/  LDS.U16 R27, [R112+0xc] ;  /* 0x00000c00701b7984 */ /* 0x000fe80000000400 */
[----:B------:R-:W4:Y:S04]  /*1740*/  LDS.U16 R28, [R112+0xe] ;  /* 0x00000e00701c7984 */ /* 0x000f280000000400 */
[----:B------:R-:W-:Y:S04]  /*1750*/  LDS.U16 R29, [R112+0x10] ;  /* 0x00001000701d7984 */ /* 0x000fe80000000400 */
[----:B------:R-:W4:Y:S04]  /*1760*/  LDS.U16 R30, [R112+0x12] ;  /* 0x00001200701e7984 */ /* 0x000f280000000400 */
[----:B------:R-:W4:Y:S04]  /*1770*/  LDS.U16 R31, [R112+0x14] ;  /* 0x00001400701f7984 */ /* 0x000f280000000400 */
[----:B------:R-:W4:Y:S04]  /*1780*/  LDS.U16 R32, [R112+0x16] ;  /* 0x0000160070207984 */ /* 0x000f280000000400 */
[----:B------:R-:W4:Y:S04]  /*1790*/  LDS.U16 R33, [R112+0x18] ;  /* 0x0000180070217984 */ /* 0x000f280000000400 */
[----:B------:R-:W4:Y:S04]  /*17a0*/  LDS.U16 R34, [R112+0x1a] ;  /* 0x00001a0070227984 */ /* 0x000f280000000400 */
[----:B------:R-:W4:Y:S04]  /*17b0*/  LDS.U16 R35, [R112+0x1c] ;  /* 0x00001c0070237984 */ /* 0x000f280000000400 */
[----:B------:R-:W4:Y:S01]  /*17c0*/  LDS.U16 R36, [R112+0x1e] ;  /* 0x00001e0070247984 */ /* 0x000f220000000400 */
[----:B------:R-:W-:Y:S06]  /*17d0*/  BAR.SYNC.DEFER_BLOCKING 0x0 ;  /* 0x0000000000007b1d */ /* 0x000fec0000010000 */
[----:B------:R-:W4:Y:S01]  /*17e0*/  @!P6 LDG.E.U16 R38, desc[UR24][R2.64] ;  /* 0x000000180226e981 */ /* 0x000f22000c1e1500 */
[----:B------:R-:W-:-:S13]  /*17f0*/  ISETP.NE.AND P6, PT, R54, RZ, PT ;  /* 0x000000ff3600720c */ /* 0x000fda0003fc5270 */
[----:B------:R-:W4:Y:S01]  /*1800*/  @!P6 LDG.E.U16 R37, desc[UR24][R2.64+0x40] ;  /* 0x000040180225e981 */ /* 0x000f22000c1e1500 */
[----:B------:R-:W-:-:S13]  /*1810*/  ISETP.NE.AND P6, PT, R56, RZ, PT ;  /* 0x000000ff3800720c */ /* 0x000fda0003fc5270 */
[----:B------:R-:W4:Y:S01]  /*1820*/  @!P6 LDG.E.U16 R40, desc[UR24][R2.64+0x80] ;  /* 0x000080180228e981 */ /* 0x000f22000c1e1500 */
[----:B------:R-:W-:-:S13]  /*1830*/  ISETP.NE.AND P6, PT, R58, RZ, PT ;  /* 0x000000ff3a00720c */ /* 0x000fda0003fc5270 */
        /* <DEDUP_REMOVED lines=30> */
[----:B------:R-:W-:Y:S01]  /*1a20*/  P2R R71, PR, RZ, 0x20 ;  /* 0x00000020ff477803 */ /* 0x000fe20000000000 */
[----:B0-----:R-:W-:-:S05]  /*1a30*/  HADD2.F32 R2, -RZ, R19.H0_H0 ;  /* 0x20000013ff027230 */ /* 0x001fca0000004100 */
[----:B-----5:R-:W-:-:S05]  /*1a40*/  FADD.FTZ R113, R2, R139 ;  /* 0x0000008b02717221 */ /* 0x020fca0000010000 */
[----:B------:R-:W-:Y:S01]  /*1a50*/  FSETP.GTU.FTZ.AND P5, PT, R113, 20, PT ;  /* 0x41a000007100780b */ /* 0x000fe20003fbc000 */
[----:B-1----:R-:W-:Y:S02]  /*1a60*/  HADD2.F32 R22, -RZ, R22.H0_H0 ;  /* 0x20000016ff167230 */ /* 0x002fe40000004100 */
[----:B--2---:R-:W-:Y:S02]  /*1a70*/  HADD2.F32 R24, -RZ, R24.H0_H0 ;  /* 0x20000018ff187230 */ /* 0x004fe40000004100 */
[----:B---3--:R-:W-:Y:S02]  /*1a80*/  HADD2.F32 R26, -RZ, R26.H0_H0 ;  /* 0x2000001aff1a7230 */ /* 0x008fe40000004100 */
[----:B----4-:R-:W-:Y:S02]  /*1a90*/  HADD2.F32 R28, -RZ, R28.H0_H0 ;  /* 0x2000001cff1c7230 */ /* 0x010fe40000004100 */
        /* <DEDUP_REMOVED lines=19> */
[----:B------:R0:W-:Y:S04]  /*1bd0*/  STS.U16 [R133], R38 ;  /* 0x0000002685007388 */ /* 0x0001e80000000400 */
[----:B------:R-:W-:Y:S01]  /*1be0*/  STS.U16 [R132+0x40], R37 ;  /* 0x0000402584007388 */ /* 0x000fe20000000400 */
[----:B0-----:R-:W-:-:S03]  /*1bf0*/  HADD2.F32 R38, -RZ, R23.H0_H0 ;  /* 0x20000017ff267230 */ /* 0x001fc60000004100 */
[----:B------:R0:W-:Y:S04]  /*1c00*/  STS.U16 [R131+0x80], R40 ;  /* 0x0000802883007388 */ /* 0x0001e80000000400 */
[----:B------:R-:W-:Y:S01]  /*1c10*/  STS.U16 [R130+0xc0], R39 ;  /* 0x0000c02782007388 */ /* 0x000fe20000000400 */
[----:B0-----:R-:W-:-:S03]  /*1c20*/  HADD2.F32 R40, -RZ, R25.H0_H0 ;  /* 0x20000019ff287230 */ /* 0x001fc60000004100 */
[----:B------:R0:W-:Y:S04]  /*1c30*/  STS.U16 [R129+0x100], R42 ;  /* 0x0001002a81007388 */ /* 0x0001e80000000400 */
[----:B------:R-:W-:Y:S01]  /*1c40*/  STS.U16 [R128+0x140], R41 ;  /* 0x0001402980007388 */ /* 0x000fe20000000400 */
[----:B0-----:R-:W-:-:S03]  /*1c50*/  HADD2.F32 R42, -RZ, R27.H0_H0 ;  /* 0x2000001bff2a7230 */ /* 0x001fc60000004100 */
[----:B------:R0:W-:Y:S01]  /*1c60*/  STS.U16 [R127+0x180], R44 ;  /* 0x0001802c7f007388 */ /* 0x0001e20000000400 */
[--C-:B------:R-:W-:Y:S01]  /*1c70*/  FADD.FTZ R111, R38, R139.reuse ;  /* 0x0000008b266f7221 */ /* 0x100fe20000010000 */
[--C-:B------:R-:W-:Y:S02]  /*1c80*/  FADD.FTZ R109, R40, R139.reuse ;  /* 0x0000008b286d7221 */ /* 0x100fe40000010000 */
[----:B------:R1:W-:Y:S01]  /*1c90*/  STS.U16 [R126+0x1c0], R43 ;  /* 0x0001c02b7e007388 */ /* 0x0003e20000000400 */
[----:B0-----:R-:W-:Y:S02]  /*1ca0*/  HADD2.F32 R44, -RZ, R29.H0_H0 ;  /* 0x2000001dff2c7230 */ /* 0x001fe40000004100 */
[--C-:B------:R-:W-:Y:S01]  /*1cb0*/  FADD.FTZ R107, R42, R139.reuse ;  /* 0x0000008b2a6b7221 */ /* 0x100fe20000010000 */
[----:B------:R1:W-:Y:S02]  /*1cc0*/  STS.U16 [R125+0x200], R46 ;  /* 0x0002002e7d007388 */ /* 0x0003e40000000400 */
[----:B------:R-:W-:-:S02]  /*1cd0*/  FADD.FTZ R105, R44, R139 ;  /* 0x0000008b2c697221 */ /* 0x000fc40000010000 */
        /* <DEDUP_REMOVED lines=22> */
[----:B------:R-:W-:-:S03]  /*1e40*/  @P5 MOV R19, 0x7f800000 ;  /* 0x7f80000000135802 */ /* 0x000fc60000000f00 */
        /* <DEDUP_REMOVED lines=11> */
[----:B------:R-:W-:-:S04]  /*1f00*/  FFMA.FTZ R3, R3, R22, R3 ;  /* 0x0000001603037223 */ /* 0x000fc80000010003 */
[----:B------:R-:W-:Y:S01]  /*1f10*/  FFMA.FTZ R113, R2, 0.69314718246459960938, R3 ;  /* 0x3f31721802717823 */ /* 0x000fe20000010003 */
[C---:B------:R-:W-:Y:S01]  /*1f20*/  @P6 FFMA.FTZ R113, R23.reuse, R19, +INF ;  /* 0x7f80000017716423 */ /* 0x040fe20000010013 */
[----:B------:R-:W-:-:S04]  /*1f30*/  @P5 FSETP.NEU.FTZ.AND P6, PT, R23, RZ, PT ;  /* 0x000000ff1700520b */ /* 0x000fc80003fdd000 */
[----:B------:R-:W-:-:S09]  /*1f40*/  @P5 FSEL R113, R113, -RZ, P6 ;  /* 0x800000ff71715208 */ /* 0x000fd20003000000 */
.L_x_6633:
[----:B------:R-:W-:Y:S05]  /*1f50*/  BSYNC.RECONVERGENT B0 ;  /* 0x0000000000007941 */ /* 0x000fea0003800200 */
.L_x_6632:
        /* <DEDUP_REMOVED lines=33> */
.L_x_6635:
[----:B------:R-:W-:Y:S05]  /*2170*/  BSYNC.RECONVERGENT B0 ;  /* 0x0000000000007941 */ /* 0x000fea0003800200 */
.L_x_6634:
        /* <DEDUP_REMOVED lines=33> */
.L_x_6637:
[----:B------:R-:W-:Y:S05]  /*2390*/  BSYNC.RECONVERGENT B0 ;  /* 0x0000000000007941 */ /* 0x000fea0003800200 */
.L_x_6636:
        /* <DEDUP_REMOVED lines=33> */
.L_x_6639:
[----:B------:R-:W-:Y:S05]  /*25b0*/  BSYNC.RECONVERGENT B0 ;  /* 0x0000000000007941 */ /* 0x000fea0003800200 */
.L_x_6638:
        /* <DEDUP_REMOVED lines=33> */
.L_x_6641:
[----:B------:R-:W-:Y:S05]  /*27d0*/  BSYNC.RECONVERGENT B0 ;  /* 0x0000000000007941 */ /* 0x000fea0003800200 */
.L_x_6640:
        /* <DEDUP_REMOVED lines=33> */
.L_x_6643:
[----:B------:R-:W-:Y:S05]  /*29f0*/  BSYNC.RECONVERGENT B0 ;  /* 0x0000000000007941 */ /* 0x000fea0003800200 */
.L_x_6642:
        /* <DEDUP_REMOVED lines=33> */
.L_x_6645:
[----:B------:R-:W-:Y:S05]  /*2c10*/  BSYNC.RECONVERGENT B0 ;  /* 0x0000000000007941 */ /* 0x000fea0003800200 */
.L_x_6644:
        /* <DEDUP_REMOVED lines=33> */
.L_x_6647:
[----:B------:R-:W-:Y:S05]  /*2e30*/  BSYNC.RECONVERGENT B0 ;  /* 0x0000000000007941 */ /* 0x000fea0003800200 */
.L_x_6646:
        /* <DEDUP_REMOVED lines=33> */
.L_x_6649:
[----:B------:R-:W-:Y:S05]  /*3050*/  BSYNC.RECONVERGENT B0 ;  /* 0x0000000000007941 */ /* 0x000fea0003800200 */
.L_x_6648:
        /* <DEDUP_REMOVED lines=33> */
.L_x_6651:
[----:B------:R-:W-:Y:S05]  /*3270*/  BSYNC.RECONVERGENT B0 ;  /* 0x0000000000007941 */ /* 0x000fea0003800200 */
.L_x_6650:
        /* <DEDUP_REMOVED lines=33> */
.L_x_6653:
[----:B------:R-:W-:Y:S05]  /*3490*/  BSYNC.RECONVERGENT B0 ;  /* 0x0000000000007941 */ /* 0x000fea0003800200 */
.L_x_6652:
        /* <DEDUP_REMOVED lines=33> */
.L_x_6655:
[----:B------:R-:W-:Y:S05]  /*36b0*/  BSYNC.RECONVERGENT B0 ;  /* 0x0000000000007941 */ /* 0x000fea0003800200 */
.L_x_6654:
        /* <DEDUP_REMOVED lines=33> */
.L_x_6657:
[----:B------:R-:W-:Y:S05]  /*38d0*/  BSYNC.RECONVERGENT B0 ;  /* 0x0000000000007941 */ /* 0x000fea0003800200 */
.L_x_6656:
        /* <DEDUP_REMOVED lines=33> */
.L_x_6659:
[----:B------:R-:W-:Y:S05]  /*3af0*/  BSYNC.RECONVERGENT B0 ;  /* 0x0000000000007941 */ /* 0x000fea0003800200 */
.L_x_6658:
        /* <DEDUP_REMOVED lines=33> */
.L_x_6661:
[----:B------:R-:W-:Y:S05]  /*3d10*/  BSYNC.RECONVERGENT B0 ;  /* 0x0000000000007941 */ /* 0x000fea0003800200 */
.L_x_6660:
        /* <DEDUP_REMOVED lines=33> */
.L_x_6663:
[----:B------:R-:W-:Y:S05]  /*3f30*/  BSYNC.RECONVERGENT B0 ;  /* 0x0000000000007941 */ /* 0x000fea0003800200 */
.L_x_6662:
[----:B------:R-:W0:Y:S01]  /*3f40*/  LDCU.128 UR12, c[0x0][0x410] ;  /* 0x00008200ff0c77ac */ /* 0x000e220008000c00 */
[----:B------:R-:W-:Y:S01]  /*3f50*/  P2R R58, PR, RZ, 0x1 ;  /* 0x00000001ff3a7803 */ /* 0x000fe20000000000 */
[----:B-1----:R-:W1:Y:S01]  /*3f60*/  LDS.U16 R50, [R112] ;  /* 0x0000000070327984 */ /* 0x002e620000000400 */
[----:B------:R-:W-:Y:S01]  /*3f70*/  ISETP.NE.AND P0, PT, R53, RZ, PT ;  /* 0x000000ff3500720c */ /* 0x000fe20003f05270 */
[----:B------:R-:W-:Y:S01]  /*3f80*/  UMOV UR7, URZ ;  /* 0x000000ff00077c82 */ /* 0x000fe20008000000 */
[----:B------:R-:W-:Y:S01]  /*3f90*/  ISETP.NE.AND P6, PT, R71, RZ, PT ;  /* 0x000000ff4700720c */ /* 0x000fe20003fc5270 */
[----:B------:R-:W-:Y:S01]  /*3fa0*/  LDS.U16 R52, [R112+0x4] ;  /* 0x0000040070347984 */ /* 0x000fe20000000400 */
[----:B------:R-:W-:Y:S01]  /*3fb0*/  P2R R56, PR, RZ, 0x1 ;  /* 0x00000001ff387803 */ /* 0x000fe20000000000 */
[----:B------:R-:W2:Y:S01]  /*3fc0*/  LDCU.64 UR28, c[0x0][0x490] ;  /* 0x00009200ff1c77ac */ /* 0x000ea20008000a00 */
[----:B------:R-:W-:Y:S01]  /*3fd0*/  ISETP.NE.AND P0, PT, R57, RZ, PT ;  /* 0x000000ff3900720c */ /* 0x000fe20003f05270 */
[----:B------:R-:W3:Y:S01]  /*3fe0*/  LDS.U16 R71, [R112+0x6] ;  /* 0x0000060070477984 */ /* 0x000ee20000000400 */
[----:B------:R-:W-:-:S02]  /*3ff0*/  PRMT R32, RZ, 0x7610, R32 ;  /* 0x00007610ff207816 */ /* 0x000fc40000000020 */
[----:B------:R-:W-:Y:S01]  /*4000*/  P2R R54, PR, RZ, 0x1 ;  /* 0x00000001ff367803 */ /* 0x000fe20000000000 */
[----:B------:R-:W4:Y:S01]  /*4010*/  LDS.U16 R74, [R112+0x8] ;  /* 0x00000800704a7984 */ /* 0x000f220000000400 */
[----:B------:R-:W-:Y:S02]  /*4020*/  ISETP.NE.AND P0, PT, R59, RZ, PT ;  /* 0x000000ff3b00720c */ /* 0x000fe40003f05270 */
[----:B------:R-:W-:Y:S01]  /*4030*/  PRMT R33, RZ, 0x7610, R33 ;  /* 0x00007610ff217816 */ /* 0x000fe20000000021 */
[----:B0-----:R-:W-:Y:S01]  /*4040*/  UIMAD.WIDE.U32 UR22, UR26, UR12, UR6 ;  /* 0x0000000c1a1672a5 */ /* 0x001fe2000f8e0006 */
[----:B------:R-:W-:Y:S01]  /*4050*/  LDS.U16 R76, [R112+0xa] ;  /* 0x00000a00704c7984 */ /* 0x000fe20000000400 */
[----:B------:R-:W-:Y:S02]  /*4060*/  P2R R51, PR, RZ, 0x1 ;  /* 0x00000001ff337803 */ /* 0x000fe40000000000 */
[----:B------:R-:W-:Y:S01]  /*4070*/  UIMAD UR13, UR26, UR13, UR23 ;  /* 0x0000000d1a0d72a4 */ /* 0x000fe2000f8e0217 */
[----:B------:R-:W-:Y:S01]  /*4080*/  LDS.U16 R39, [R112+0xc] ;  /* 0x00000c0070277984 */ /* 0x000fe20000000400 */
[----:B------:R-:W-:Y:S01]  /*4090*/  ISETP.NE.AND P0, PT, R61, RZ, PT ;  /* 0x000000ff3d00720c */ /* 0x000fe20003f05270 */
[----:B------:R-:W-:Y:S01]  /*40a0*/  UMOV UR12, UR22 ;  /* 0x00000016000c7c82 */ /* 0x000fe20008000000 */
[----:B------:R-:W-:Y:S01]  /*40b0*/  PRMT R34, RZ, 0x7610, R34 ;  /* 0x00007610ff227816 */ /* 0x000fe20000000022 */
[----:B------:R-:W-:Y:S01]  /*40c0*/  UIMAD.WIDE.U32 UR12, UR8, UR14, UR12 ;  /* 0x0000000e080c72a5 */ /* 0x000fe2000f8e000c */
        /* <DEDUP_REMOVED lines=8> */
[----:B------:R-:W-:Y:S01]  /*4150*/  PRMT R35, RZ, 0x7610, R35 ;  /* 0x00007610ff237816 */ /* 0x000fe20000000023 */
        /* <DEDUP_REMOVED lines=11> */
[----:B------:R-:W-:Y:S02]  /*4210*/  P2R R83, PR, RZ, 0x10 ;  /* 0x00000010ff537803 */ /* 0x000fe40000000000 */
[----:B------:R-:W-:Y:S02]  /*4220*/  ISETP.NE.AND P4, PT, R80, RZ, PT ;  /* 0x000000ff5000720c */ /* 0x000fe40003f85270 */
[----:B------:R-:W-:-:S02]  /*4230*/  PRMT R36, RZ, 0x7610, R36 ;  /* 0x00007610ff247816 */ /* 0x000fc40000000024 */
        /* <DEDUP_REMOVED lines=22> */
[----:B----4-:R-:W-:-:S02]  /*43a0*/  HADD2.F32 R74, -RZ, R74.H0_H0 ;  /* 0x2000004aff4a7230 */ /* 0x010fc40000004100 */
[----:B------:R-:W-:Y:S01]  /*43b0*/  HADD2.F32 R52, -RZ, R52.H0_H0 ;  /* 0x20000034ff347230 */ /* 0x000fe20000004100 */
[----:B------:R-:W3:Y:S01]  /*43c0*/  LDCU.64 UR22, c[0x0][0x510] ;  /* 0x0000a200ff1677ac */ /* 0x000ee20008000a00 */
        /* <DEDUP_REMOVED lines=10> */
[----:B------:R-:W4:Y:S01]  /*4470*/  @!P0 LDG.E.U16 R32, desc[UR24][R30.64] ;  /* 0x000000181e208981 */ /* 0x000f22000c1e1500 */
[----:B------:R-:W-:-:S03]  /*4480*/  ISETP.NE.AND P0, PT, R48, RZ, PT ;  /* 0x000000ff3000720c */ /* 0x000fc60003f05270 */
[----:B------:R-:W5:Y:S04]  /*4490*/  @!P1 LDG.E.U16 R37, desc[UR24][R30.64+0x140] ;  /* 0x000140181e259981 */ /* 0x000f68000c1e1500 */
[----:B------:R-:W2:Y:S04]  /*44a0*/  @!P2 LDG.E.U16 R38, desc[UR24][R30.64+0x180] ;  /* 0x000180181e26a981 */ /* 0x000ea8000c1e1500 */
[----:B------:R-:W3:Y:S04]  /*44b0*/  @!P3 LDG.E.U16 R41, desc[UR24][R30.64+0x1c0] ;  /* 0x0001c0181e29b981 */ /* 0x000ee8000c1e1500 */
[----:B------:R-:W5:Y:S01]  /*44c0*/  @!P0 LDG.E.U16 R33, desc[UR24][R30.64+0x40] ;  /* 0x000040181e218981 */ /* 0x000f62000c1e1500 */
[----:B------:R-:W-:-:S03]  /*44d0*/  ISETP.NE.AND P0, PT, R51, RZ, PT ;  /* 0x000000ff3300720c */ /* 0x000fc60003f05270 */
[----:B------:R-:W3:Y:S04]  /*44e0*/  @!P4 LDG.E.U16 R40, desc[UR24][R30.64+0x200] ;  /* 0x000200181e28c981 */ /* 0x000ee8000c1e1500 */
[----:B------:R-:W3:Y:S04]  /*44f0*/  @!P5 LDG.E.U16 R43, desc[UR24][R30.64+0x240] ;  /* 0x000240181e2bd981 */ /* 0x000ee8000c1e1500 */
[----:B------:R-:W3:Y:S04]  /*4500*/  @!P6 LDG.E.U16 R42, desc[UR24][R30.64+0x280] ;  /* 0x000280181e2ae981 */ /* 0x000ee8000c1e1500 */
[----:B------:R-:W2:Y:S01]  /*4510*/  @!P0 LDG.E.U16 R34, desc[UR24][R30.64+0x80] ;  /* 0x000080181e228981 */ /* 0x000ea2000c1e1500 */
[----:B------:R-:W-:-:S13]  /*4520*/  ISETP.NE.AND P0, PT, R54, RZ, PT ;  /* 0x000000ff3600720c */ /* 0x000fda0003f05270 */
[----:B------:R-:W3:Y:S01]  /*4530*/  @!P0 LDG.E.U16 R35, desc[UR24][R30.64+0xc0] ;  /* 0x0000c0181e238981 */ /* 0x000ee2000c1e1500 */
[----:B------:R-:W-:Y:S02]  /*4540*/  ISETP.NE.AND P0, PT, R56, RZ, PT ;  /* 0x000000ff3800720c */ /* 0x000fe40003f05270 */
[----:B------:R-:W-:Y:S02]  /*4550*/  ISETP.NE.AND P1, PT, R60, RZ, PT ;  /* 0x000000ff3c00720c */ /* 0x000fe40003f25270 */
[----:B------:R-:W-:Y:S02]  /*4560*/  ISETP.NE.AND P2, PT, R62, RZ, PT ;  /* 0x000000ff3e00720c */ /* 0x000fe40003f45270 */
[----:B------:R-:W-:Y:S02]  /*4570*/  ISETP.NE.AND P3, PT, R82, RZ, PT ;  /* 0x000000ff5200720c */ /* 0x000fe40003f65270 */
[----:B------:R-:W-:-:S05]  /*4580*/  ISETP.NE.AND P4, PT, R83, RZ, PT ;  /* 0x000000ff5300720c */ /* 0x000fca0003f85270 */
[----:B------:R-:W3:Y:S01]  /*4590*/  @!P0 LDG.E.U16 R36, desc[UR24][R30.64+0x100] ;  /* 0x000100181e248981 */ /* 0x000ee2000c1e1500 */
[----:B------:R-:W-:-:S03]  /*45a0*/  ISETP.NE.AND P0, PT, R58, RZ, PT ;  /* 0x000000ff3a00720c */ /* 0x000fc60003f05270 */
        /* <DEDUP_REMOVED lines=43> */
[----:B------:R-:W3:Y:S04]  /*4860*/  LDS.U16 R32, [R112] ;  /* 0x0000000070207984 */ /* 0x000ee80000000400 */
[----:B------:R-:W-:Y:S04]  /*4870*/  LDS.U16 R30, [R112+0x2] ;  /* 0x00000200701e7984 */ /* 0x000fe80000000400 */
[----:B------:R-:W-:Y:S04]  /*4880*/  LDS.U16 R31, [R112+0x4] ;  /* 0x00000400701f7984 */ /* 0x000fe80000000400 */
[----:B------:R-:W4:Y:S04]  /*4890*/  LDS.U16 R33, [R112+0x6] ;  /* 0x0000060070217984 */ /* 0x000f280000000400 */
[----:B------:R-:W5:Y:S04]  /*48a0*/  LDS.U16 R34, [R112+0x8] ;  /* 0x0000080070227984 */ /* 0x000f680000000400 */
[----:B------:R-:W-:Y:S04]  /*48b0*/  LDS.U16 R35, [R112+0xa] ;  /* 0x00000a0070237984 */ /* 0x000fe80000000400 */
[----:B------:R-:W1:Y:S04]  /*48c0*/  LDS.U16 R36, [R112+0xc] ;  /* 0x00000c0070247984 */ /* 0x000e680000000400 */
[----:B------:R-:W1:Y:S04]  /*48d0*/  LDS.U16 R37, [R112+0xe] ;  /* 0x00000e0070257984 */ /* 0x000e680000000400 */
[----:B------:R-:W-:Y:S04]  /*48e0*/  LDS.U16 R38, [R112+0x10] ;  /* 0x0000100070267984 */ /* 0x000fe80000000400 */
[----:B------:R-:W-:Y:S04]  /*48f0*/  LDS.U16 R40, [R112+0x12] ;  /* 0x0000120070287984 */ /* 0x000fe80000000400 */
[----:B------:R-:W-:Y:S04]  /*4900*/  LDS.U16 R41, [R112+0x14] ;  /* 0x0000140070297984 */ /* 0x000fe80000000400 */
[----:B------:R-:W1:Y:S04]  /*4910*/  LDS.U16 R42, [R112+0x16] ;  /* 0x00001600702a7984 */ /* 0x000e680000000400 */
        /* <DEDUP_REMOVED lines=48> */
[----:B0-----:R-:W-:Y:S02]  /*4c20*/  FMUL.FTZ R2, R33, -1.4426950216293334961 ;  /* 0xbfb8aa3b21027820 */ /* 0x001fe40000410000 */
[----:B------:R-:W-:Y:S01]  /*4c30*/  FMUL.FTZ R3, R34, -1.4426950216293334961 ;  /* 0xbfb8aa3b22037820 */ /* 0x000fe20000410000 */
[----:B------:R-:W-:Y:S02]  /*4c40*/  HADD2.F32 R30, -RZ, R30.H0_H0 ;  /* 0x2000001eff1e7230 */ /* 0x000fe40000004100 */
[----:B---3--:R-:W-:Y:S01]  /*4c50*/  FADD.FTZ R51, R51, 1 ;  /* 0x3f80000033337421 */ /* 0x008fe20000010000 */
[----:B------:R-:W0:Y:S02]  /*4c60*/  MUFU.EX2 R2, R2 ;  /* 0x0000000200027308 */ /* 0x000e240000000800 */
[----:B------:R-:W-:Y:S02]  /*4c70*/  FMUL.FTZ R77, R30, -1.4426950216293334961 ;  /* 0xbfb8aa3b1e4d7820 */ /* 0x000fe40000410000 */
[----:B------:R-:W3:Y:S04]  /*4c80*/  MUFU.EX2 R3, R3 ;  /* 0x0000000300037308 */ /* 0x000ee80000000800 */
[----:B------:R-:W4:Y:S01]  /*4c90*/  MUFU.RCP R51, R51 ;  /* 0x0000003300337308 */ /* 0x000f220000001000 */
[----:B-1----:R-:W-:-:S07]  /*4ca0*/  HADD2.F32 R36, -RZ, R36.H0_H0 ;  /* 0x20000024ff247230 */ /* 0x002fce0000004100 */
[----:B------:R-:W1:Y:S01]  /*4cb0*/  MUFU.EX2 R77, R77 ;  /* 0x0000004d004d7308 */ /* 0x000e620000000800 */
[----:B0-----:R-:W-:Y:S01]  /*4cc0*/  FADD.FTZ R2, R2, 1 ;  /* 0x3f80000002027421 */ /* 0x001fe20000010000 */
[----:B---3--:R-:W-:Y:S01]  /*4cd0*/  FADD.FTZ R3, R3, 1 ;  /* 0x3f80000003037421 */ /* 0x008fe20000010000 */
[----:B------:R-:W-:Y:S01]  /*4ce0*/  FMUL.FTZ R85, R36, -1.4426950216293334961 ;  /* 0xbfb8aa3b24557820 */ /* 0x000fe20000410000 */
[----:B------:R-:W-:Y:S02]  /*4cf0*/  HADD2.F32 R31, -RZ, R31.H0_H0 ;  /* 0x2000001fff1f7230 */ /* 0x000fe40000004100 */
[----:B------:R-:W-:-:S03]  /*4d00*/  HADD2.F32 R37, -RZ, R37.H0_H0 ;  /* 0x20000025ff257230 */ /* 0x000fc60000004100 */
[----:B------:R-:W0:Y:S01]  /*4d10*/  MUFU.EX2 R85, R85 ;  /* 0x0000005500557308 */ /* 0x000e220000000800 */
[----:B------:R-:W-:Y:S01]  /*4d20*/  FMUL.FTZ R79, R31, -1.4426950216293334961 ;  /* 0xbfb8aa3b1f4f7820 */ /* 0x000fe20000410000 */
[----:B-1----:R-:W-:Y:S01]  /*4d30*/  FADD.FTZ R77, R77, 1 ;  /* 0x3f8000004d4d7421 */ /* 0x002fe20000010000 */
[----:B------:R-:W-:Y:S02]  /*4d40*/  HADD2.F32 R35, -RZ, R35.H0_H0 ;  /* 0x20000023ff237230 */ /* 0x000fe40000004100 */
[----:B------:R-:W-:Y:S02]  /*4d50*/  FMUL.FTZ R86, R37, -1.4426950216293334961 ;  /* 0xbfb8aa3b25567820 */ /* 0x000fe40000410000 */
[----:B------:R-:W1:Y:S01]  /*4d60*/  MUFU.EX2 R79, R79 ;  /* 0x0000004f004f7308 */ /* 0x000e620000000800 */
[----:B------:R-:W-:-:S03]  /*4d70*/  FMUL.FTZ R83, R35, -1.4426950216293334961 ;  /* 0xbfb8aa3b23537820 */ /* 0x000fc60000410000 */
[----:B------:R-:W3:Y:S01]  /*4d80*/  MUFU.EX2 R86, R86 ;  /* 0x0000005600567308 */ /* 0x000ee20000000800 */
[----:B------:R-:W-:Y:S02]  /*4d90*/  HADD2.F32 R42, -RZ, R42.H0_H0 ;  /* 0x2000002aff2a7230 */ /* 0x000fe40000004100 */
[----:B------:R-:W-:Y:S01]  /*4da0*/  HADD2.F32 R55, -RZ, R55.H0_H0 ;  /* 0x20000037ff377230 */ /* 0x000fe20000004100 */
[----:B------:R-:W5:Y:S02]  /*4db0*/  MUFU.EX2 R83, R83 ;  /* 0x0000005300537308 */ /* 0x000f640000000800 */
[----:B------:R-:W-:Y:S01]  /*4dc0*/  FMUL.FTZ R92, R42, -1.4426950216293334961 ;  /* 0xbfb8aa3b2a5c7820 */ /* 0x000fe20000410000 */
[----:B------:R-:W-:Y:S01]  /*4dd0*/  HADD2.F32 R38, -RZ, R38.H0_H0 ;  /* 0x20000026ff267230 */ /* 0x000fe20000004100 */
[----:B------:R-:W-:Y:S04]  /*4de0*/  STS.U16 [R133], R48 ;  /* 0x0000003085007388 */ /* 0x000fe80000000400 */
[----:B------:R-:W-:Y:S04]  /*4df0*/  STS.U16 [R132+0x40], R47 ;  /* 0x0000402f84007388 */ /* 0x000fe80000000400 */
[----:B--2---:R-:W-:Y:S04]  /*4e00*/  STS.U16 [R131+0x80], R54 ;  /* 0x0000803683007388 */ /* 0x004fe80000000400 */
[----:B------:R-:W-:Y:S04]  /*4e10*/  STS.U16 [R130+0xc0], R49 ;  /* 0x0000c03182007388 */ /* 0x000fe80000000400 */
[----:B------:R2:W-:Y:S04]  /*4e20*/  STS.U16 [R129+0x100], R56 ;  /* 0x0001003881007388 */ /* 0x0005e80000000400 */
        /* <DEDUP_REMOVED lines=15> */
[----:B------:R-:W5:Y:S01]  /*4f20*/  LDS.U16 R61, [R112+0x8] ;  /* 0x00000800703d7984 */ /* 0x000f620000000400 */
[----:B--2---:R2:W-:Y:S03]  /*4f30*/  MUFU.RCP R56, R2 ;  /* 0x0000000200387308 */ /* 0x0045e60000001000 */
[----:B------:R-:W-:Y:S05]  /*4f40*/  LDS.U16 R49, [R112+0x4] ;  /* 0x0000040070317984 */ /* 0x000fea0000000400 */
[----:B----4-:R4:W-:Y:S01]  /*4f50*/  MUFU.RCP R57, R3 ;  /* 0x0000000300397308 */ /* 0x0109e20000001000 */
[----:B--2---:R-:W2:Y:S07]  /*4f60*/  LDS.U16 R2, [R112+0xc] ;  /* 0x00000c0070027984 */ /* 0x004eae0000000400 */
[----:B------:R-:W2:Y:S01]  /*4f70*/  MUFU.RCP R53, R77 ;  /* 0x0000004d00357308 */ /* 0x000ea20000001000 */
[----:B----4-:R-:W-:Y:S01]  /*4f80*/  FADD.FTZ R3, -R51, 1 ;  /* 0x3f80000033037421 */ /* 0x010fe20000010100 */
[----:B------:R-:W-:Y:S01]  /*4f90*/  LDS.U16 R63, [R112+0xa] ;  /* 0x00000a00703f7984 */ /* 0x000fe20000000400 */
[----:B0-----:R-:W-:Y:S01]  /*4fa0*/  FADD.FTZ R59, R85, 1 ;  /* 0x3f800000553b7421 */ /* 0x001fe20000010000 */
[----:B-1----:R-:W-:Y:S01]  /*4fb0*/  FADD.FTZ R54, R79, 1 ;  /* 0x3f8000004f367421 */ /* 0x002fe20000010000 */
[----:B---3--:R-:W-:Y:S01]  /*4fc0*/  FADD.FTZ R62, R86, 1 ;  /* 0x3f800000563e7421 */ /* 0x008fe20000010000 */
[----:B------:R-:W-:-:S02]  /*4fd0*/  FMUL.FTZ R88, R38, -1.4426950216293334961 ;  /* 0xbfb8aa3b26587820 */ /* 0x000fc40000410000 */
[----:B------:R-:W0:Y:S01]  /*4fe0*/  MUFU.EX2 R92, R92 ;  /* 0x0000005c005c7308 */ /* 0x000e220000000800 */
[----:B-----5:R-:W-:Y:S01]  /*4ff0*/  FADD.FTZ R58, R83, 1 ;  /* 0x3f800000533a7421 */ /* 0x020fe20000010000 */
[----:B------:R-:W-:Y:S01]  /*5000*/  HADD2.F32 R40, -RZ, R40.H0_H0 ;  /* 0x20000028ff287230 */ /* 0x000fe20000004100 */
[----:B------:R-:W-:Y:S01]  /*5010*/  LDS.U16 R119, [R112+0x18] ;  /* 0x0000180070777984 */ /* 0x000fe20000000400 */
[----:B------:R-:W-:Y:S02]  /*5020*/  HADD2.F32 R47, -RZ, R47.H0_H0 ;  /* 0x2000002fff2f7230 */ /* 0x000fe40000004100 */
[----:B------:R-:W-:Y:S01]  /*5030*/  FFMA.FTZ R3, R32, R3, 1 ;  /* 0x3f80000020037423 */ /* 0x000fe20000010003 */
[----:B------:R-:W-:Y:S01]  /*5040*/  HADD2.F32 R48, -RZ, R48.H0_H0 ;  /* 0x20000030ff307230 */ /* 0x000fe20000004100 */
[----:B------:R-:W-:Y:S01]  /*5050*/  LDS.U16 R85, [R112+0x10] ;  /* 0x0000100070557984 */ /* 0x000fe20000000400 */
[----:B------:R-:W-:Y:S01]  /*5060*/  FMUL.FTZ R80, R50, R47 ;  /* 0x0000002f32507220 */ /* 0x000fe20000410000 */
[----:B------:R-:W-:-:S02]  /*5070*/  HADD2.F32 R46, -RZ, R46.H0_H0 ;  /* 0x2000002eff2e7230 */ /* 0x000fc40000004100 */
[----:B------:R-:W-:Y:S02]  /*5080*/  HADD2.F32 R44, -RZ, R44.H0_H0 ;  /* 0x2000002cff2c7230 */ /* 0x000fe40000004100 */
[----:B------:R-:W-:Y:S01]  /*5090*/  FMUL.FTZ R80, R51, R80 ;  /* 0x0000005033507220 */ /* 0x000fe20000410000 */
[----:B------:R-:W-:Y:S01]  /*50a0*/  HADD2.F32 R41, -RZ, R41.H0_H0 ;  /* 0x20000029ff297230 */ /* 0x000fe20000004100 */
[----:B------:R-:W-:Y:S02]  /*50b0*/  LDS.U16 R143, [R112+0x1c] ;  /* 0x00001c00708f7984 */ /* 0x000fe40000000400 */
[----:B------:R-:W-:Y:S02]  /*50c0*/  FMUL.FTZ R142, R80, R3 ;  /* 0x00000003508e7220 */ /* 0x000fe40000410000 */
[----:B------:R-:W1:Y:S01]  /*50d0*/  LDS.U16 R3, [R112+0xe] ;  /* 0x00000e0070037984 */ /* 0x000e620000000400 */
[----:B------:R-:W-:Y:S01]  /*50e0*/  HADD2.F32 R60, -RZ, R60.H0_H0 ;  /* 0x2000003cff3c7230 */ /* 0x000fe20000004100 */
[----:B------:R-:W3:Y:S01]  /*50f0*/  MUFU.RCP R59, R59 ;  /* 0x0000003b003b7308 */ /* 0x000ee20000001000 */
[----:B--2---:R-:W-:Y:S01]  /*5100*/  FADD.FTZ R73, -R53, 1 ;  /* 0x3f80000035497421 */ /* 0x004fe20000010100 */
[----:B------:R-:W-:Y:S01]  /*5110*/  FMUL.FTZ R82, R55, R48 ;  /* 0x0000003037527220 */ /* 0x000fe20000410000 */
[----:B------:R-:W-:Y:S01]  /*5120*/  FADD.FTZ R80, -R56, 1 ;  /* 0x3f80000038507421 */ /* 0x000fe20000010100 */
[----:B------:R-:W-:Y:S01]  /*5130*/  FMUL.FTZ R79, R71, R60 ;  /* 0x0000003c474f7220 */ /* 0x000fe20000410000 */
[----:B------:R-:W-:Y:S01]  /*5140*/  FFMA.FTZ R73, R30, R73, 1 ;  /* 0x3f8000001e497423 */ /* 0x000fe20000010049 */
[----:B------:R-:W-:Y:S01]  /*5150*/  FMUL.FTZ R82, R53, R82 ;  /* 0x0000005235527220 */ /* 0x000fe20000410000 */
[----:B------:R-:W-:-:S02]  /*5160*/  HADD2.F32 R61, -RZ, R61.H0_H0 ;  /* 0x2000003dff3d7230 */ /* 0x000fc40000004100 */
[----:B------:R-:W-:Y:S01]  /*5170*/  FFMA.FTZ R80, R33, R80, 1 ;  /* 0x3f80000021507423 */ /* 0x000fe20000010050 */
[----:B------:R-:W-:Y:S01]  /*5180*/  FMUL.FTZ R79, R56, R79 ;  /* 0x0000004f384f7220 */ /* 0x000fe20000410000 */
[----:B------:R-:W2:Y:S01]  /*5190*/  MUFU.RCP R54, R54 ;  /* 0x0000003600367308 */ /* 0x000ea20000001000 */
[----:B------:R-:W-:Y:S01]  /*51a0*/  FMUL.FTZ R145, R82, R73 ;  /* 0x0000004952917220 */ /* 0x000fe20000410000 */
[----:B------:R-:W-:Y:S01]  /*51b0*/  FADD.FTZ R83, -R57, 1 ;  /* 0x3f80000039537421 */ /* 0x000fe20000010100 */
[----:B------:R-:W-:Y:S01]  /*51c0*/  FMUL.FTZ R82, R74, R61 ;  /* 0x0000003d4a527220 */ /* 0x000fe20000410000 */
[----:B------:R-:W-:Y:S01]  /*51d0*/  FMUL.FTZ R147, R79, R80 ;  /* 0x000000504f937220 */ /* 0x000fe20000410000 */
[----:B------:R-:W-:Y:S02]  /*51e0*/  HADD2.F32 R80, -RZ, R39.H0_H0 ;  /* 0x20000027ff507230 */ /* 0x000fe40000004100 */
[----:B------:R-:W-:Y:S01]  /*51f0*/  FFMA.FTZ R83, R34, R83, 1 ;  /* 0x3f80000022537423 */ /* 0x000fe20000010053 */
[----:B------:R-:W-:Y:S01]  /*5200*/  FMUL.FTZ R82, R57, R82 ;  /* 0x0000005239527220 */ /* 0x000fe20000410000 */
[----:B------:R-:W4:Y:S01]  /*5210*/  MUFU.RCP R62, R62 ;  /* 0x0000003e003e7308 */ /* 0x000f220000001000 */
[----:B------:R-:W-:-:S02]  /*5220*/  HADD2.F32 R39, -RZ, R2.H0_H0 ;  /* 0x20000002ff277230 */ /* 0x000fc40000004100 */
[----:B------:R-:W-:Y:S01]  /*5230*/  FMUL.FTZ R89, R40, -1.4426950216293334961 ;  /* 0xbfb8aa3b28597820 */ /* 0x000fe20000410000 */
[----:B------:R-:W-:Y:S01]  /*5240*/  FMUL.FTZ R148, R82, R83 ;  /* 0x0000005352947220 */ /* 0x000fe20000410000 */
[----:B---3--:R-:W-:Y:S01]  /*5250*/  FADD.FTZ R79, -R59, 1 ;  /* 0x3f8000003b4f7421 */ /* 0x008fe20000010100 */
[----:B------:R-:W-:Y:S01]  /*5260*/  HADD2.F32 R43, -RZ, R43.H0_H0 ;  /* 0x2000002bff2b7230 */ /* 0x000fe20000004100 */
[----:B------:R-:W-:Y:S01]  /*5270*/  LDS.U16 R144, [R112+0x1e] ;  /* 0x00001e0070907984 */ /* 0x000fe20000000400 */
[----:B------:R-:W3:Y:S01]  /*5280*/  MUFU.EX2 R88, R88 ;  /* 0x0000005800587308 */ /* 0x000ee20000000800 */
[----:B------:R-:W-:Y:S01]  /*5290*/  FMUL.FTZ R118, R46, -1.4426950216293334961 ;  /* 0xbfb8aa3b2e767820 */ /* 0x000fe20000410000 */
[----:B------:R-:W-:Y:S01]  /*52a0*/  FMUL.FTZ R82, R80, R39 ;  /* 0x0000002750527220 */ /* 0x000fe20000410000 */
[----:B------:R-:W-:Y:S01]  /*52b0*/  FMUL.FTZ R95, R44, -1.4426950216293334961 ;  /* 0xbfb8aa3b2c5f7820 */ /* 0x000fe20000410000 */
[----:B------:R-:W5:Y:S01]  /*52c0*/  MUFU.RCP R58, R58 ;  /* 0x0000003a003a7308 */ /* 0x000f620000001000 */
[----:B0-----:R-:W-:Y:S01]  /*52d0*/  FADD.FTZ R83, R92, 1 ;  /* 0x3f8000005c537421 */ /* 0x001fe20000010000 */
[----:B------:R-:W-:-:S02]  /*52e0*/  HADD2.F32 R49, -RZ, R49.H0_H0 ;  /* 0x20000031ff317230 */ /* 0x000fc40000004100 */
[----:B------:R-:W-:Y:S01]  /*52f0*/  FFMA.FTZ R92, R36, R79, 1 ;  /* 0x3f800000245c7423 */ /* 0x000fe2000001004f */
[----:B------:R-:W-:Y:S01]  /*5300*/  FMUL.FTZ R79, R59, R82 ;  /* 0x000000523b4f7220 */ /* 0x000fe20000410000 */
[----:B------:R-:W-:Y:S01]  /*5310*/  FMUL.FTZ R91, R41, -1.4426950216293334961 ;  /* 0xbfb8aa3b295b7820 */ /* 0x000fe20000410000 */
[----:B------:R-:W-:Y:S02]  /*5320*/  HADD2.F32 R82, -RZ, R29.H0_H0 ;  /* 0x2000001dff527230 */ /* 0x000fe40000004100 */
[----:B--2---:R-:W-:Y:S01]  /*5330*/  FADD.FTZ R86, -R54, 1 ;  /* 0x3f80000036567421 */ /* 0x004fe20000010100 */
[----:B------:R-:W0:Y:S01]  /*5340*/  MUFU.EX2 R89, R89 ;  /* 0x0000005900597308 */ /* 0x000e220000000800 */
[----:B-1----:R-:W-:Y:S02]  /*5350*/  HADD2.F32 R29, -RZ, R3.H0_H0 ;  /* 0x20000003ff1d7230 */ /* 0x002fe40000004100 */
[----:B------:R-:W-:Y:S01]  /*5360*/  FMUL.FTZ R94, R43, -1.4426950216293334961 ;  /* 0xbfb8aa3b2b5e7820 */ /* 0x000fe20000410000 */
[----:B------:R-:W-:Y:S01]  /*5370*/  LDS.U16 R2, [R112+0x12] ;  /* 0x0000120070027984 */ /* 0x000fe20000000400 */
[----:B------:R1:W-:Y:S01]  /*5380*/  MUFU.EX2 R153, R118 ;  /* 0x0000007600997308 */ /* 0x0003e20000000800 */
[----:B------:R-:W-:-:S03]  /*5390*/  FMUL.FTZ R77, R52, R49 ;  /* 0x00000031344d7220 */ /* 0x000fc60000410000 */
[----:B------:R2:W-:Y:S01]  /*53a0*/  MUFU.EX2 R116, R95 ;  /* 0x0000005f00747308 */ /* 0x0005e20000000800 */
[----:B---3--:R-:W-:Y:S01]  /*53b0*/  FADD.FTZ R88, R88, 1 ;  /* 0x3f80000058587421 */ /* 0x008fe20000010000 */
[----:B-1----:R-:W1:Y:S04]  /*53c0*/  LDS.U16 R118, [R112+0x16] ;  /* 0x0000160070767984 */ /* 0x002e680000000400 */
[----:B--2---:R-:W2:Y:S01]  /*53d0*/  LDS.U16 R95, [R112+0x14] ;  /* 0x00001400705f7984 */ /* 0x004ea20000000400 */
[----:B------:R-:W3:Y:S01]  /*53e0*/  MUFU.EX2 R91, R91 ;  /* 0x0000005b005b7308 */ /* 0x000ee20000000800 */
[----:B------:R-:W-:Y:S01]  /*53f0*/  FMUL.FTZ R150, R79, R92 ;  /* 0x0000005c4f967220 */ /* 0x000fe20000410000 */
[----:B------:R-:W-:Y:S01]  /*5400*/  FMUL.FTZ R3, R82, R29 ;  /* 0x0000001d52037220 */ /* 0x000fe20000410000 */
[----:B------:R-:W-:Y:S01]  /*5410*/  FFMA.FTZ R86, R31, R86, 1 ;  /* 0x3f8000001f567423 */ /* 0x000fe20000010056 */
[----:B------:R-:W-:Y:S01]  /*5420*/  FMUL.FTZ R77, R54, R77 ;  /* 0x0000004d364d7220 */ /* 0x000fe20000410000 */
[----:B----4-:R-:W-:Y:S01]  /*5430*/  FADD.FTZ R92, -R62, 1 ;  /* 0x3f8000003e5c7421 */ /* 0x010fe20000010100 */
[----:B------:R-:W4:Y:S01]  /*5440*/  MUFU.EX2 R94, R94 ;  /* 0x0000005e005e7308 */ /* 0x000f220000000800 */
[----:B------:R-:W-:-:S02]  /*5450*/  HADD2.F32 R76, -RZ, R76.H0_H0 ;  /* 0x2000004cff4c7230 */ /* 0x000fc40000004100 */
[----:B------:R-:W-:Y:S01]  /*5460*/  HADD2.F32 R63, -RZ, R63.H0_H0 ;  /* 0x2000003fff3f7230 */ /* 0x000fe20000004100 */
[----:B------:R3:W4:Y:S01]  /*5470*/  MUFU.RCP R73, R88 ;  /* 0x0000005800497308 */ /* 0x0007220000001000 */
[----:B------:R-:W-:Y:S01]  /*5480*/  FMUL.FTZ R3, R62, R3 ;  /* 0x000000033e037220 */ /* 0x000fe20000410000 */
[----:B------:R-:W-:Y:S02]  /*5490*/  HADD2.F32 R45, -RZ, R45.H0_H0 ;  /* 0x2000002dff2d7230 */ /* 0x000fe40000004100 */
[----:B------:R-:W-:Y:S01]  /*54a0*/  FMUL.FTZ R146, R77, R86 ;  /* 0x000000564d927220 */ /* 0x000fe20000410000 */
[----:B------:R-:W-:Y:S01]  /*54b0*/  FFMA.FTZ R92, R37, R92, 1 ;  /* 0x3f800000255c7423 */ /* 0x000fe2000001005c */
[----:B0-----:R-:W-:Y:S01]  /*54c0*/  FADD.FTZ R77, R89, 1 ;  /* 0x3f800000594d7421 */ /* 0x001fe20000010000 */
[----:B-----5:R-:W-:Y:S01]  /*54d0*/  FADD.FTZ R86, -R58, 1 ;  /* 0x3f8000003a567421 */ /* 0x020fe20000010100 */
[----:B------:R-:W-:Y:S01]  /*54e0*/  FMUL.FTZ R89, R76, R63 ;  /* 0x0000003f4c597220 */ /* 0x000fe20000410000 */
[----:B------:R-:W-:Y:S01]  /*54f0*/  FMUL.FTZ R151, R3, R92 ;  /* 0x0000005c03977220 */ /* 0x000fe20000410000 */
[----:B------:R-:W-:Y:S01]  /*5500*/  FMUL.FTZ R117, R45, -1.4426950216293334961 ;  /* 0xbfb8aa3b2d757820 */ /* 0x000fe20000410000 */
[----:B------:R-:W0:Y:S01]  /*5510*/  LDS.U16 R3, [R112+0x1a] ;  /* 0x00001a0070037984 */ /* 0x000e220000000400 */
[----:B---3--:R-:W-:Y:S01]  /*5520*/  FFMA.FTZ R88, R35, R86, 1 ;  /* 0x3f80000023587423 */ /* 0x008fe20000010056 */
[----:B------:R-:W-:Y:S01]  /*5530*/  FMUL.FTZ R89, R58, R89 ;  /* 0x000000593a597220 */ /* 0x000fe20000410000 */
[----:B------:R-:W3:Y:S01]  /*5540*/  MUFU.RCP R83, R83 ;  /* 0x0000005300537308 */ /* 0x000ee20000001000 */
[----:B------:R-:W-:Y:S01]  /*5550*/  FADD.FTZ R91, R91, 1 ;  /* 0x3f8000005b5b7421 */ /* 0x000fe20000010000 */
[----:B------:R-:W-:-:S02]  /*5560*/  HADD2.F32 R79, -RZ, R28.H0_H0 ;  /* 0x2000001cff4f7230 */ /* 0x000fc40000004100 */
[----:B------:R-:W-:Y:S01]  /*5570*/  FMUL.FTZ R149, R89, R88 ;  /* 0x0000005859957220 */ /* 0x000fe20000410000 */
[----:B------:R-:W-:Y:S02]  /*5580*/  HADD2.F32 R28, -RZ, R85.H0_H0 ;  /* 0x20000055ff1c7230 */ /* 0x000fe40000004100 */
[----:B----4-:R-:W-:Y:S01]  /*5590*/  FADD.FTZ R88, R94, 1 ;  /* 0x3f8000005e587421 */ /* 0x010fe20000010000 */
[----:B------:R-:W4:Y:S01]  /*55a0*/  MUFU.RCP R77, R77 ;  /* 0x0000004d004d7308 */ /* 0x000f220000001000 */
[----:B------:R-:W-:Y:S01]  /*55b0*/  FADD.FTZ R85, -R73, 1 ;  /* 0x3f80000049557421 */ /* 0x000fe20000010100 */
[----:B------:R-:W-:-:S06]  /*55c0*/  FMUL.FTZ R94, R79, R28 ;  /* 0x0000001c4f5e7220 */ /* 0x000fcc0000410000 */
[----:B------:R-:W5:Y:S04]  /*55d0*/  MUFU.EX2 R117, R117 ;  /* 0x0000007500757308 */ /* 0x000f680000000800 */
[----:B------:R1:W2:Y:S01]  /*55e0*/  MUFU.RCP R86, R91 ;  /* 0x0000005b00567308 */ /* 0x0002a20000001000 */
[----:B------:R-:W-:Y:S01]  /*55f0*/  FFMA.FTZ R85, R38, R85, 1 ;  /* 0x3f80000026557423 */ /* 0x000fe20000010055 */
[----:B------:R-:W-:-:S06]  /*5600*/  FMUL.FTZ R94, R73, R94 ;  /* 0x0000005e495e7220 */ /* 0x000fcc0000410000 */
[----:B------:R-:W0:Y:S01]  /*5610*/  MUFU.RCP R88, R88 ;  /* 0x0000005800587308 */ /* 0x000e220000001000 */
[----:B------:R-:W-:Y:S01]  /*5620*/  FMUL.FTZ R152, R94, R85 ;  /* 0x000000555e987220 */ /* 0x000fe20000410000 */
[----:B-1----:R-:W-:Y:S01]  /*5630*/  FADD.FTZ R91, R116, 1 ;  /* 0x3f800000745b7421 */ /* 0x002fe20000010000 */
[----:B------:R-:W-:Y:S02]  /*5640*/  HADD2.F32 R85, -RZ, R27.H0_H0 ;  /* 0x2000001bff557230 */ /* 0x000fe40000004100 */
[----:B-----5:R-:W-:Y:S01]  /*5650*/  FADD.FTZ R116, R117, 1 ;  /* 0x3f80000075747421 */ /* 0x020fe20000010000 */
[----:B------:R-:W-:Y:S02]  /*5660*/  HADD2.F32 R89, -RZ, R25.H0_H0 ;  /* 0x20000019ff597230 */ /* 0x000fe40000004100 */
[----:B---3--:R-:W-:Y:S01]  /*5670*/  FADD.FTZ R27, -R83, 1 ;  /* 0x3f800000531b7421 */ /* 0x008fe20000010100 */
[----:B------:R-:W-:Y:S01]  /*5680*/  FADD.FTZ R117, R153, 1 ;  /* 0x3f80000099757421 */ /* 0x000fe20000010000 */
[----:B----4-:R-:W-:Y:S01]  /*5690*/  FADD.FTZ R25, -R77, 1 ;  /* 0x3f8000004d197421 */ /* 0x010fe20000010100 */
[----:B------:R-:W-:-:S02]  /*56a0*/  HADD2.F32 R92, -RZ, R26.H0_H0 ;  /* 0x2000001aff5c7230 */ /* 0x000fc40000004100 */
[----:B------:R-:W-:Y:S01]  /*56b0*/  FFMA.FTZ R155, R42, R27, 1 ;  /* 0x3f8000002a9b7423 */ /* 0x000fe2000001001b */
[----:B------:R-:W-:Y:S02]  /*56c0*/  HADD2.F32 R94, -RZ, R24.H0_H0 ;  /* 0x20000018ff5e7230 */ /* 0x000fe40000004100 */
[----:B------:R-:W-:Y:S01]  /*56d0*/  FFMA.FTZ R153, R40, R25, 1 ;  /* 0x3f80000028997423 */ /* 0x000fe20000010019 */
[----:B------:R-:W-:Y:S02]  /*56e0*/  HADD2.F32 R26, -RZ, R118.H0_H0 ;  /* 0x20000076ff1a7230 */ /* 0x000fe40000004100 */
[----:B--2---:R-:W-:Y:S01]  /*56f0*/  FADD.FTZ R24, -R86, 1 ;  /* 0x3f80000056187421 */ /* 0x004fe20000010100 */
[----:B------:R-:W-:Y:S01]  /*5700*/  HADD2.F32 R27, -RZ, R119.H0_H0 ;  /* 0x20000077ff1b7230 */ /* 0x000fe20000004100 */
[----:B------:R-:W1:Y:S01]  /*5710*/  MUFU.RCP R91, R91 ;  /* 0x0000005b005b7308 */ /* 0x000e620000001000 */
[----:B------:R-:W-:Y:S02]  /*5720*/  HADD2.F32 R25, -RZ, R95.H0_H0 ;  /* 0x2000005fff197230 */ /* 0x000fe40000004100 */
[----:B0-----:R-:W-:Y:S01]  /*5730*/  FADD.FTZ R156, -R88, 1 ;  /* 0x3f800000589c7421 */ /* 0x001fe20000010100 */
[----:B------:R-:W-:Y:S01]  /*5740*/  FFMA.FTZ R154, R41, R24, 1 ;  /* 0x3f800000299a7423 */ /* 0x000fe20000010018 */
[----:B------:R-:W-:Y:S01]  /*5750*/  FMUL.FTZ R118, R89, R26 ;  /* 0x0000001a59767220 */ /* 0x000fe20000410000 */
[----:B------:R-:W-:-:S02]  /*5760*/  FMUL.FTZ R119, R94, R27 ;  /* 0x0000001b5e777220 */ /* 0x000fc40000410000 */
[----:B------:R-:W0:Y:S01]  /*5770*/  MUFU.RCP R116, R116 ;  /* 0x0000007400747308 */ /* 0x000e220000001000 */
[----:B------:R-:W-:Y:S02]  /*5780*/  HADD2.F32 R24, -RZ, R2.H0_H0 ;  /* 0x20000002ff187230 */ /* 0x000fe40000004100 */
[----:B------:R-:W-:-:S05]  /*5790*/  FMUL.FTZ R95, R92, R25 ;  /* 0x000000195c5f7220 */ /* 0x000fca0000410000 */
[----:B------:R-:W2:Y:S01]  /*57a0*/  MUFU.RCP R117, R117 ;  /* 0x0000007500757308 */ /* 0x000ea20000001000 */
        /* <DEDUP_REMOVED lines=15> */
[----:B------:R-:W-:Y:S02]  /*58a0*/  HADD2.F32 R23, -RZ, R143.H0_H0 ;  /* 0x2000008fff177230 */ /* 0x000fe40000004100 */
[----:B------:R-:W-:Y:S02]  /*58b0*/  HADD2.F32 R95, -RZ, R144.H0_H0 ;  /* 0x20000090ff5f7230 */ /* 0x000fe40000004100 */
[----:B------:R-:W-:Y:S01]  /*58c0*/  FMUL.FTZ R153, R2, R153 ;  /* 0x0000009902997220 */ /* 0x000fe20000410000 */
[----:B-1----:R-:W-:Y:S01]  /*58d0*/  FADD.FTZ R19, -R91, 1 ;  /* 0x3f8000005b137421 */ /* 0x002fe20000010100 */
[----:B0-----:R-:W-:Y:S01]  /*58e0*/  FADD.FTZ R158, -R116, 1 ;  /* 0x3f800000749e7421 */ /* 0x001fe20000010100 */
[----:B--2---:R-:W-:Y:S01]  /*58f0*/  FADD.FTZ R143, -R117, 1 ;  /* 0x3f800000758f7421 */ /* 0x004fe20000010100 */
        /* <DEDUP_REMOVED lines=16> */
[----:B------:R-:W-:Y:S02]  /*5a00*/  F2FP.F16.F32.PACK_AB R150, R151, R150 ;  /* 0x000000969796723e */ /* 0x000fe400000000ff */
[----:B------:R-:W-:Y:S02]  /*5a10*/  ISETP.NE.AND P0, PT, R138, RZ, PT ;  /* 0x000000ff8a00720c */ /* 0x000fe40003f05270 */
[----:B------:R-:W-:Y:S02]  /*5a20*/  F2FP.F16.F32.PACK_AB R152, R153, R152 ;  /* 0x000000989998723e */ /* 0x000fe400000000ff */
[----:B------:R-:W-:-:S02]  /*5a30*/  F2FP.F16.F32.PACK_AB R154, R155, R154 ;  /* 0x0000009a9b9a723e */ /* 0x000fc400000000ff */
[----:B------:R-:W-:Y:S02]  /*5a40*/  F2FP.F16.F32.PACK_AB R19, R19, R156 ;  /* 0x0000009c1313723e */ /* 0x000fe400000000ff */
[----:B------:R-:W-:Y:S01]  /*5a50*/  F2FP.F16.F32.PACK_AB R3, R144, R3 ;  /* 0x000000039003723e */ /* 0x000fe200000000ff */
[----:B------:R0:W-:Y:S01]  /*5a60*/  STS.U16 [R112+0x2], R2 ;  /* 0x0000020270007388 */ /* 0x0001e20000000400 */
[----:B------:R-:W-:Y:S02]  /*5a70*/  PRMT R143, R146, 0x7632, R143 ;  /* 0x00007632928f7816 */ /* 0x000fe4000000008f */
[----:B------:R-:W-:Y:S01]  /*5a80*/  PRMT R144, R154, 0x7632, R144 ;  /* 0x000076329a907816 */ /* 0x000fe20000000090 */
[----:B------:R1:W-:Y:S04]  /*5a90*/  STS.U16 [R112], R145 ;  /* 0x0000009170007388 */ /* 0x0003e80000000400 */
        /* <DEDUP_REMOVED lines=45> */
[----:B0-----:R-:W-:-:S04]  /*5d70*/  IADD3 R3, P1, PT, R17, UR12, RZ ;  /* 0x0000000c11037c10 */ /* 0x001fc8000ff3e0ff */
        /* <DEDUP_REMOVED lines=112> */
[----:B------:R-:W-:Y:S01]  /*6480*/  STS.U16 [R112+0x8], R57 ;  /* 0x0000083970007388 */ /* 0x000fe20000000400 */
[----:B------:R-:W-:-:S02]  /*6490*/  UMOV UR12, UR22 ;  /* 0x00000016000c7c82 */ /* 0x000fc40008000000 */
[----:B------:R-:W-:Y:S01]  /*64a0*/  UIMAD.WIDE.U32 UR12, UR8, UR14, UR12 ;  /* 0x0000000e080c72a5 */ /* 0x000fe2000f8e000c */
[----:B------:R-:W-:Y:S03]  /*64b0*/  STS.U16 [R112+0xc], R39 ;  /* 0x00000c2770007388 */ /* 0x000fe60000000400 */
[----:B------:R-:W-:Y:S01]  /*64c0*/  UIMAD UR15, UR8, UR15, UR13 ;  /* 0x0000000f080f72a4 */ /* 0x000fe2000f8e020d */
        /* <DEDUP_REMOVED lines=8> */
[----:B------:R0:W-:Y:S01]  /*6550*/  STS.U16 [R112+0x1c], R2 ;  /* 0x00001c0270007388 */ /* 0x0001e20000000400 */
[----:B-1----:R-:W-:-:S03]  /*6560*/  IADD3.X R22, PT, PT, RZ, UR15, RZ, P1, !PT ;  /* 0x0000000fff167c10 */ /* 0x002fc60008ffe4ff */
        /* <DEDUP_REMOVED lines=55> */
.L_x_6664:
[----:B------:R-:W-:Y:S02]  /*68e0*/  HADD2.F32 R93, -RZ, R93.H0_H0 ;  /* 0x2000005dff5d7230 */ /* 0x000fe40000004100 */
[----:B------:R-:W-:Y:S01]  /*68f0*/  FFMA.FTZ R137, R44, R96, R137 ;  /* 0x000000602c897223 */ /* 0x000fe20000010089 */
[----:B------:R-:W-:Y:S01]  /*6900*/  HADD2.F32 R90, -RZ, R90.H0_H0 ;  /* 0x2000005aff5a7230 */ /* 0x000fe20000004100 */
[----:B------:R-:W1:Y:S01]  /*6910*/  LDCU UR7, c[0x0][0x38c] ;  /* 0x00007180ff0777ac */ /* 0x000e620008000800 */
[----:B------:R-:W-:Y:S02]  /*6920*/  HADD2.F32 R87, -RZ, R87.H0_H0 ;  /* 0x20000057ff577230 */ /* 0x000fe40000004100 */
[----:B------:R-:W-:Y:S01]  /*6930*/  FFMA.FTZ R0, R46, R93, R137 ;  /* 0x0000005d2e007223 */ /* 0x000fe20000010089 */
[----:B------:R-:W-:Y:S02]  /*6940*/  HADD2.F32 R84, -RZ, R84.H0_H0 ;  /* 0x20000054ff547230 */ /* 0x000fe40000004100 */
[----:B------:R-:W-:-:S02]  /*6950*/  HFMA2 R94, -RZ, RZ, 0, 0 ;  /* 0x00000000ff5e7431 */ /* 0x000fc400000001ff */
[----:B------:R-:W-:Y:S02]  /*6960*/  HADD2.F32 R81, -RZ, R81.H0_H0 ;  /* 0x20000051ff517230 */ /* 0x000fe40000004100 */
[----:B0-----:R-:W-:Y:S01]  /*6970*/  FFMA.FTZ R3, R31, R90, R0 ;  /* 0x0000005a1f037223 */ /* 0x001fe20000010000 */
        /* <DEDUP_REMOVED lines=16> */
[----:B------:R-:W-:Y:S02]  /*6a80*/  HADD2.F32 R65, -RZ, R65.H0_H0 ;  /* 0x20000041ff417230 */ /* 0x000fe40000004100 */
[----:B------:R-:W-:Y:S02]  /*6a90*/  HFMA2 R74, -RZ, RZ, 0, 0 ;  /* 0x00000000ff4a7431 */ /* 0x000fe400000001ff */
[----:B------:R-:W-:Y:S02]  /*6aa0*/  HADD2.F32 R64, -RZ, R64.H0_H0 ;  /* 0x20000040ff407230 */ /* 0x000fe40000004100 */
[----:B------:R-:W-:Y:S01]  /*6ab0*/  FFMA.FTZ R3, R32, R75, R3 ;  /* 0x0000004b20037223 */ /* 0x000fe20000010003 */
[----:B------:R-:W-:Y:S02]  /*6ac0*/  PRMT R95, RZ, 0x7610, R95 ;  /* 0x00007610ff5f7816 */ /* 0x000fe4000000005f */
[----:B------:R-:W-:-:S02]  /*6ad0*/  CS2R R88, SRZ ;  /* 0x0000000000587805 */ /* 0x000fc4000001ff00 */
[----:B------:R-:W-:Y:S01]  /*6ae0*/  MOV R91, RZ ;  /* 0x000000ff005b7202 */ /* 0x000fe20000000f00 */
[----:B------:R-:W-:Y:S01]  /*6af0*/  FFMA.FTZ R0, R40, R72, R3 ;  /* 0x0000004828007223 */ /* 0x000fe20000010003 */
[----:B------:R-:W-:Y:S02]  /*6b00*/  MOV R85, RZ ;  /* 0x000000ff00557202 */ /* 0x000fe40000000f00 */
[----:B------:R-:W-:Y:S02]  /*6b10*/  CS2R R82, SRZ ;  /* 0x0000000000527805 */ /* 0x000fe4000001ff00 */
[----:B------:R-:W-:Y:S01]  /*6b20*/  MOV R79, RZ ;  /* 0x000000ff004f7202 */ /* 0x000fe20000000f00 */
[----:B------:R-:W-:Y:S01]  /*6b30*/  FFMA.FTZ R3, R19, R70, R0 ;  /* 0x0000004613037223 */ /* 0x000fe20000010000 */
[----:B------:R-:W-:Y:S02]  /*6b40*/  CS2R R76, SRZ ;  /* 0x00000000004c7805 */ /* 0x000fe4000001ff00 */
[----:B------:R-:W-:Y:S01]  /*6b50*/  MOV R73, RZ ;  /* 0x000000ff00497202 */ /* 0x000fe20000000f00 */
[----:B------:R-:W-:Y:S01]  /*6b60*/  FMUL.FTZ R63, R44, R141 ;  /* 0x0000008d2c3f7220 */ /* 0x000fe20000410000 */
[----:B------:R-:W-:Y:S01]  /*6b70*/  FFMA.FTZ R0, R38, R69, R3 ;  /* 0x0000004526007223 */ /* 0x000fe20000010003 */
[----:B------:R-:W-:Y:S01]  /*6b80*/  MOV R71, RZ ;  /* 0x000000ff00477202 */ /* 0x000fe20000000f00 */
        /* <DEDUP_REMOVED lines=38> */
[----:B------:R-:W-:Y:S01]  /*6df0*/  ISETP.EQ.AND P1, PT, R204, RZ, P1 ;  /* 0x000000ffcc00720c */ /* 0x000fe20000f22270 */
[----:B------:R-:W2:Y:S01]  /*6e00*/  LDC.64 R118, c[0x0][0x3b8] ;  /* 0x0000ee00ff767b82 */ /* 0x000ea20000000a00 */
[----:B------:R-:W-:Y:S01]  /*6e10*/  FADD.FTZ R36, R36, R36 ;  /* 0x0000002424247221 */ /* 0x000fe20000010000 */
[----:B------:R-:W-:Y:S01]  /*6e20*/  FADD.FTZ R35, R35, R35 ;  /* 0x0000002323237221 */ /* 0x000fe20000010000 */
[----:B------:R-:W-:Y:S01]  /*6e30*/  FADD.FTZ R34, R34, R34 ;  /* 0x0000002222227221 */ /* 0x000fe20000010000 */
[----:B------:R-:W-:Y:S01]  /*6e40*/  FADD.FTZ R33, R33, R33 ;  /* 0x0000002121217221 */ /* 0x000fe20000010000 */
[----:B------:R-:W-:Y:S01]  /*6e50*/  MOV R32, RZ ;  /* 0x000000ff00207202 */ /* 0x000fe20000000f00 */
[----:B------:R-:W3:Y:S01]  /*6e60*/  LDCU UR27, c[0x0][0x394] ;  /* 0x00007280ff1b77ac */ /* 0x000ee20008000800 */
[----:B------:R-:W-:Y:S01]  /*6e70*/  MOV R94, RZ ;  /* 0x000000ff005e7202 */ /* 0x000fe20000000f00 */
[----:B------:R-:W4:Y:S01]  /*6e80*/  LDC.64 R24, c[0x0][0x440] ;  /* 0x00011000ff187b82 */ /* 0x000f220000000a00 */
[----:B------:R-:W0:Y:S01]  /*6e90*/  LDCU UR32, c[0x0][0x38c] ;  /* 0x00007180ff2077ac */ /* 0x000e220008000800 */
[----:B------:R-:W0:Y:S06]  /*6ea0*/  LDCU.64 UR28, c[0x0][0x3e0] ;  /* 0x00007c00ff1c77ac */ /* 0x000e2c0008000a00 */
[----:B------:R-:W0:Y:S01]  /*6eb0*/  LDC.64 R26, c[0x0][0x448] ;  /* 0x00011200ff1a7b82 */ /* 0x000e220000000a00 */
[----:B------:R-:W0:Y:S01]  /*6ec0*/  LDCU.64 UR30, c[0x0][0x3c0] ;  /* 0x00007800ff1e77ac */ /* 0x000e220008000a00 */
[----:B------:R-:W0:Y:S02]  /*6ed0*/  LDCU.128 UR12, c[0x0][0x3a0] ;  /* 0x00007400ff0c77ac */ /* 0x000e240008000c00 */
.L_x_6699:
[----:B0-----:R-:W-:-:S04]  /*6ee0*/  UIMAD.WIDE.U32 UR22, UR8, UR12, URZ ;  /* 0x0000000c081672a5 */ /* 0x001fc8000f8e00ff */
[----:B------:R-:W-:Y:S02]  /*6ef0*/  UIMAD UR7, UR8, UR13, UR23 ;  /* 0x0000000d080772a4 */ /* 0x000fe4000f8e0217 */
[----:B------:R-:W-:Y:S02]  /*6f00*/  MOV R3, UR23 ;  /* 0x0000001700037c02 */ /* 0x000fe40008000f00 */
[----:B------:R-:W-:Y:S02]  /*6f10*/  MOV R2, UR22 ;  /* 0x0000001600027c02 */ /* 0x000fe40008000f00 */
[----:B------:R-:W-:-:S03]  /*6f20*/  MOV R3, UR7 ;  /* 0x0000000700037c02 */ /* 0x000fc60008000f00 */
[----:B------:R-:W-:-:S04]  /*6f30*/  IMAD.WIDE.U32 R2, R32, UR14, R2 ;  /* 0x0000000e20027c25 */ /* 0x000fc8000f8e0002 */
[----:B------:R-:W-:Y:S01]  /*6f40*/  IMAD R3, R32, UR15, R3 ;  /* 0x0000000f20037c24 */ /* 0x000fe2000f8e0203 */
[----:B----4-:R-:W-:-:S04]  /*6f50*/  LEA R28, P0, R2, R24, 0x3 ;  /* 0x00000018021c7211 */ /* 0x010fc800078018ff */
[----:B------:R-:W-:-:S06]  /*6f60*/  LEA.HI.X R29, R2, R25, R3, 0x3, P0 ;  /* 0x00000019021d7211 */ /* 0x000fcc00000f1c03 */
[----:B------:R-:W4:Y:S01]  /*6f70*/  LDG.E.64 R28, desc[UR24][R28.64] ;  /* 0x000000181c1c7981 */ /* 0x000f22000c1e1b00 */
[----:B--2---:R-:W-:-:S04]  /*6f80*/  IMAD.WIDE.U32 R6, R118, UR8, RZ ;  /* 0x0000000876067c25 */ /* 0x004fc8000f8e00ff */
[----:B-1----:R-:W-:-:S04]  /*6f90*/  IMAD.WIDE.U32 R8, R116, UR8, RZ ;  /* 0x0000000874087c25 */ /* 0x002fc8000f8e00ff */
[----:B------:R-:W-:Y:S01]  /*6fa0*/  IMAD R13, R119, UR8, R7 ;  /* 0x00000008770d7c24 */ /* 0x000fe2000f8e0207 */
[----:B------:R-:W-:Y:S01]  /*6fb0*/  LEA R7, P0, R6, R26, 0x3 ;  /* 0x0000001a06077211 */ /* 0x000fe200078018ff */
[----:B------:R-:W-:Y:S01]  /*6fc0*/  IMAD R11, R117, UR8, R9 ;  /* 0x00000008750b7c24 */ /* 0x000fe2000f8e0209 */
[----:B------:R-:W-:Y:S01]  /*6fd0*/  LEA R9, P2, R8, R22, 0x3 ;  /* 0x0000001608097211 */ /* 0x000fe200078418ff */
[----:B------:R-:W-:Y:S01]  /*6fe0*/  IMAD.WIDE.U32 R2, R32, UR30, RZ ;  /* 0x0000001e20027c25 */ /* 0x000fe2000f8e00ff */
[----:B------:R-:W-:Y:S02]  /*6ff0*/  LEA.HI.X R13, R6, R27, R13, 0x3, P0 ;  /* 0x0000001b060d7211 */ /* 0x000fe400000f1c0d */
[----:B------:R-:W-:Y:S01]  /*7000*/  LEA.HI.X R11, R8, R23, R11, 0x3, P2 ;  /* 0x00000017080b7211 */ /* 0x000fe200010f1c0b */
[----:B------:R-:W-:Y:S01]  /*7010*/  IMAD.WIDE.U32 R4, R32, UR28, RZ ;  /* 0x0000001c20047c25 */ /* 0x000fe2000f8e00ff */
[----:B------:R-:W-:-:S03]  /*7020*/  LEA R6, P0, R2, R7, 0x3 ;  /* 0x0000000702067211 */ /* 0x000fc600078018ff */
[----:B------:R-:W-:Y:S01]  /*7030*/  IMAD R10, R32, UR31, R3 ;  /* 0x0000001f200a7c24 */ /* 0x000fe2000f8e0203 */
[----:B------:R-:W-:Y:S01]  /*7040*/  LEA R8, P2, R4, R9, 0x3 ;  /* 0x0000000904087211 */ /* 0x000fe200078418ff */
[----:B------:R-:W-:-:S03]  /*7050*/  IMAD R3, R32, UR29, R5 ;  /* 0x0000001d20037c24 */ /* 0x000fc6000f8e0205 */
[----:B------:R-:W-:Y:S02]  /*7060*/  LEA.HI.X R7, R2, R13, R10, 0x3, P0 ;  /* 0x0000000d02077211 */ /* 0x000fe400000f1c0a */
[----:B------:R-:W-:-:S03]  /*7070*/  LEA.HI.X R9, R4, R11, R3, 0x3, P2 ;  /* 0x0000000b04097211 */ /* 0x000fc600010f1c03 */
[----:B------:R0:W2:Y:S04]  /*7080*/  LDG.E.64 R2, desc[UR24][R6.64] ;  /* 0x0000001806027981 */ /* 0x0000a8000c1e1b00 */
[----:B------:R1:W2:Y:S01]  /*7090*/  LDG.E.64 R4, desc[UR24][R8.64] ;  /* 0x0000001808047981 */ /* 0x0002a2000c1e1b00 */
[----:B------:R-:W5:Y:S01]  /*70a0*/  S2UR UR22, SR_CgaCtaId ;  /* 0x00000000001679c3 */ /* 0x000f620000008800 */
[----:B------:R-:W-:Y:S01]  /*70b0*/  USHF.L.U32 UR23, UR10, 0x8, URZ ;  /* 0x000000080a177899 */ /* 0x000fe200080006ff */
[C---:B------:R-:W-:Y:S01]  /*70c0*/  ISETP.NE.AND P0, PT, R138.reuse, RZ, PT ;  /* 0x000000ff8a00720c */ /* 0x040fe20003f05270 */
[----:B------:R-:W-:Y:S01]  /*70d0*/  UMOV UR21, 0x400 ;  /* 0x0000040000157882 */ /* 0x000fe20000000000 */
[----:B------:R-:W-:Y:S01]  /*70e0*/  ISETP.NE.AND P2, PT, R138, 0x3f, PT ;  /* 0x0000003f8a00780c */ /* 0x000fe20003f45270 */
[----:B------:R-:W-:Y:S01]  /*70f0*/  UIADD3 UR7, UPT, UPT, UR23, -0x100, URZ ;  /* 0xffffff0017077890 */ /* 0x000fe2000fffe0ff */
[----:B------:R-:W-:Y:S03]  /*7100*/  BSSY.RECONVERGENT B0, `(.L_x_6666) ;  /* 0x00000b9000007945 */ /* 0x000fe60003800200 */
[----:B------:R-:W-:-:S02]  /*7110*/  ULOP3.LUT UR7, UR7, 0x100, URZ, 0xc0, !UPT ;  /* 0x0000010007077892 */ /* 0x000fc4000f8ec0ff */
[----:B-----5:R-:W-:Y:S01]  /*7120*/  ULEA UR21, UR22, UR21, 0x18 ;  /* 0x0000001516157291 */ /* 0x020fe2000f8ec0ff */
[C---:B----4-:R-:W-:Y:S01]  /*7130*/  FMUL.FTZ R10, R29.reuse, R113 ;  /* 0x000000711d0a7220 */ /* 0x050fe20000410000 */
[CC--:B0-----:R-:W-:Y:S01]  /*7140*/  FMUL.FTZ R7, R29.reuse, R111.reuse ;  /* 0x0000006f1d077220 */ /* 0x0c1fe20000410000 */
[C---:B------:R-:W-:Y:S01]  /*7150*/  FMUL.FTZ R14, R29.reuse, R110 ;  /* 0x0000006e1d0e7220 */ /* 0x040fe20000410000 */
[----:B-1----:R-:W-:Y:S01]  /*7160*/  FMUL.FTZ R8, R29, R108 ;  /* 0x0000006c1d087220 */ /* 0x002fe20000410000 */
[----:B------:R-:W-:Y:S01]  /*7170*/  FMUL.RZ R16, R10, 0.15915493667125701904 ;  /* 0x3e22f9830a107820 */ /* 0x000fe2000040c000 */
[----:B------:R-:W-:Y:S01]  /*7180*/  FMUL.FTZ R10, R28, 1.4426950216293334961 ;  /* 0x3fb8aa3b1c0a7820 */ /* 0x000fe20000410000 */
[----:B------:R-:W-:Y:S01]  /*7190*/  FMUL.RZ R18, R7, 0.15915493667125701904 ;  /* 0x3e22f98307127820 */ /* 0x000fe2000040c000 */
[----:B------:R-:W-:Y:S01]  /*71a0*/  FMUL.RZ R14, R14, 0.15915493667125701904 ;  /* 0x3e22f9830e0e7820 */ /* 0x000fe2000040c000 */
[----:B------:R-:W-:Y:S01]  /*71b0*/  MUFU.SIN R17, R16 ;  /* 0x0000001000117308 */ /* 0x000fe20000000400 */
[C---:B------:R-:W-:Y:S01]  /*71c0*/  FMUL.FTZ R6, R10.reuse, R110 ;  /* 0x0000006e0a067220 */ /* 0x040fe20000410000 */
[C---:B------:R-:W-:Y:S01]  /*71d0*/  FMUL.FTZ R7, R10.reuse, R111 ;  /* 0x0000006f0a077220 */ /* 0x040fe20000410000 */
[----:B------:R-:W-:-:S05]  /*71e0*/  FMUL.FTZ R11, R10, R113 ;  /* 0x000000710a0b7220 */ /* 0x000fca0000410000 */
[----:B------:R0:W-:Y:S04]  /*71f0*/  MUFU.EX2 R202, R6 ;  /* 0x0000000600ca7308 */ /* 0x0001e80000000800 */
[----:B------:R1:W4:Y:S04]  /*7200*/  MUFU.EX2 R200, R7 ;  /* 0x0000000700c87308 */ /* 0x0003280000000800 */
[----:B------:R-:W-:Y:S01]  /*7210*/  MUFU.SIN R9, R18 ;  /* 0x0000001200097308 */ /* 0x000fe20000000400 */
[C---:B0-----:R-:W-:Y:S01]  /*7220*/  FMUL.FTZ R6, R29.reuse, R109 ;  /* 0x0000006d1d067220 */ /* 0x041fe20000410000 */
[----:B-1----:R-:W-:-:S03]  /*7230*/  FMUL.FTZ R7, R29, R106 ;  /* 0x0000006a1d077220 */ /* 0x002fc60000410000 */
[----:B------:R-:W-:Y:S01]  /*7240*/  FMUL.RZ R30, R6, 0.15915493667125701904 ;  /* 0x3e22f983061e7820 */ /* 0x000fe2000040c000 */
[C---:B------:R-:W-:Y:S02]  /*7250*/  FMUL.FTZ R6, R10.reuse, R109 ;  /* 0x0000006d0a067220 */ /* 0x040fe40000410000 */
        /* <DEDUP_REMOVED lines=8> */
[----:B------:R0:W1:Y:S04]  /*72e0*/  MUFU.EX2 R194, R7 ;  /* 0x0000000700c27308 */ /* 0x0000680000000800 */
[----:B------:R4:W5:Y:S01]  /*72f0*/  MUFU.COS R197, R30 ;  /* 0x0000001e00c57308 */ /* 0x0009620000000000 */
[----:B0-----:R-:W-:-:S07]  /*7300*/  FMUL.FTZ R7, R29, R105 ;  /* 0x000000691d077220 */ /* 0x001fce0000410000 */
[----:B------:R-:W-:Y:S01]  /*7310*/  MUFU.SIN R31, R18 ;  /* 0x00000012001f7308 */ /* 0x000fe20000000400 */
[----:B----4-:R-:W-:Y:S01]  /*7320*/  FMUL.RZ R30, R6, 0.15915493667125701904 ;  /* 0x3e22f983061e7820 */ /* 0x010fe2000040c000 */
[----:B------:R-:W-:-:S06]  /*7330*/  FMUL.FTZ R6, R10, R104 ;  /* 0x000000680a067220 */ /* 0x000fcc0000410000 */
[----:B------:R0:W1:Y:S01]  /*7340*/  MUFU.COS R195, R18 ;  /* 0x0000001200c37308 */ /* 0x0000620000000000 */
[C---:B-----5:R-:W-:Y:S01]  /*7350*/  FMUL.FTZ R197, R196.reuse, R197 ;  /* 0x000000c5c4c57220 */ /* 0x060fe20000410000 */
[----:B------:R-:W-:-:S06]  /*7360*/  FMUL.FTZ R196, R196, R19 ;  /* 0x00000013c4c47220 */ /* 0x000fcc0000410000 */
[----:B------:R4:W-:Y:S01]  /*7370*/  MUFU.COS R13, R16 ;  /* 0x00000010000d7308 */ /* 0x0009e20000000000 */
[----:B0-----:R-:W-:Y:S01]  /*7380*/  FMUL.RZ R18, R7, 0.15915493667125701904 ;  /* 0x3e22f98307127820 */ /* 0x001fe2000040c000 */
[----:B------:R-:W-:-:S06]  /*7390*/  FMUL.FTZ R7, R10, R105 ;  /* 0x000000690a077220 */ /* 0x000fcc0000410000 */
[----:B------:R-:W-:Y:S01]  /*73a0*/  MUFU.SIN R15, R14 ;  /* 0x0000000e000f7308 */ /* 0x000fe20000000400 */
[----:B----4-:R-:W-:Y:S01]  /*73b0*/  FMUL.RZ R16, R8, 0.15915493667125701904 ;  /* 0x3e22f98308107820 */ /* 0x010fe2000040c000 */
[----:B------:R-:W-:Y:S01]  /*73c0*/  FMUL.FTZ R8, R10, R108 ;  /* 0x0000006c0a087220 */ /* 0x000fe20000410000 */
[C---:B-1----:R-:W-:Y:S01]  /*73d0*/  FMUL.FTZ R195, R194.reuse, R195 ;  /* 0x000000c3c2c37220 */ /* 0x042fe20000410000 */
[----:B------:R-:W-:-:S04]  /*73e0*/  FMUL.FTZ R194, R194, R31 ;  /* 0x0000001fc2c27220 */ /* 0x000fc80000410000 */
[----:B------:R0:W1:Y:S08]  /*73f0*/  MUFU.COS R203, R14 ;  /* 0x0000000e00cb7308 */ /* 0x0000700000000000 */
[----:B------:R4:W-:Y:S01]  /*7400*/  MUFU.EX2 R190, R6 ;  /* 0x0000000600be7308 */ /* 0x0009e20000000800 */
[----:B0-----:R-:W-:-:S03]  /*7410*/  FMUL.FTZ R14, R29, R107 ;  /* 0x0000006b1d0e7220 */ /* 0x001fc60000410000 */
[----:B------:R0:W5:Y:S04]  /*7420*/  MUFU.EX2 R12, R11 ;  /* 0x0000000b000c7308 */ /* 0x0001680000000800 */
[----:B------:R-:W-:Y:S01]  /*7430*/  MUFU.COS R199, R16 ;  /* 0x0000001000c77308 */ /* 0x000fe20000000000 */
[----:B----4-:R-:W-:Y:S01]  /*7440*/  FMUL.FTZ R6, R29, R102 ;  /* 0x000000661d067220 */ /* 0x010fe20000410000 */
[C---:B-1----:R-:W-:Y:S01]  /*7450*/  FMUL.FTZ R203, R202.reuse, R203 ;  /* 0x000000cbcacb7220 */ /* 0x042fe20000410000 */
[----:B------:R-:W-:-:S05]  /*7460*/  FMUL.FTZ R202, R202, R15 ;  /* 0x0000000fcaca7220 */ /* 0x000fca0000410000 */
[----:B0-----:R0:W-:Y:S01]  /*7470*/  MUFU.SIN R11, R16 ;  /* 0x00000010000b7308 */ /* 0x0011e20000000400 */
[----:B-----5:R-:W-:-:S07]  /*7480*/  FMUL.FTZ R17, R12, R17 ;  /* 0x000000110c117220 */ /* 0x020fce0000410000 */
[----:B------:R1:W-:Y:S01]  /*7490*/  MUFU.EX2 R188, R7 ;  /* 0x0000000700bc7308 */ /* 0x0003e20000000800 */
[----:B0-----:R-:W-:Y:S01]  /*74a0*/  FMUL.RZ R16, R14, 0.15915493667125701904 ;  /* 0x3e22f9830e107820 */ /* 0x001fe2000040c000 */
[----:B------:R-:W-:Y:S02]  /*74b0*/  FMUL.FTZ R14, R10, R107 ;  /* 0x0000006b0a0e7220 */ /* 0x000fe40000410000 */
[----:B------:R-:W-:Y:S01]  /*74c0*/  MUFU.SIN R145, R30 ;  /* 0x0000001e00917308 */ /* 0x000fe20000000400 */
[----:B-1----:R-:W-:-:S07]  /*74d0*/  FMUL.FTZ R7, R29, R101 ;  /* 0x000000651d077220 */ /* 0x002fce0000410000 */
[----:B------:R0:W1:Y:S01]  /*74e0*/  MUFU.COS R191, R30 ;  /* 0x0000001e00bf7308 */ /* 0x0000620000000000 */
[----:B------:R-:W-:Y:S01]  /*74f0*/  FMUL.RZ R144, R7, 0.15915493667125701904 ;  /* 0x3e22f98307907820 */ /* 0x000fe2000040c000 */
[----:B------:R-:W-:-:S06]  /*7500*/  FMUL.FTZ R7, R10, R101 ;  /* 0x000000650a077220 */ /* 0x000fcc0000410000 */
[----:B------:R-:W4:Y:S01]  /*7510*/  MUFU.EX2 R8, R8 ;  /* 0x0000000800087308 */ /* 0x000f220000000800 */
[----:B0-----:R-:W-:Y:S01]  /*7520*/  FMUL.RZ R30, R6, 0.15915493667125701904 ;  /* 0x3e22f983061e7820 */ /* 0x001fe2000040c000 */
[----:B------:R-:W-:Y:S02]  /*7530*/  FMUL.FTZ R6, R10, R102 ;  /* 0x000000660a067220 */ /* 0x000fe40000410000 */
[----:B------:R-:W-:Y:S01]  /*7540*/  MUFU.SIN R143, R16 ;  /* 0x00000010008f7308 */ /* 0x000fe20000000400 */
[C---:B-1----:R-:W-:Y:S01]  /*7550*/  FMUL.FTZ R191, R190.reuse, R191 ;  /* 0x000000bfbebf7220 */ /* 0x042fe20000410000 */
[----:B------:R-:W-:-:S06]  /*7560*/  FMUL.FTZ R190, R190, R145 ;  /* 0x00000091bebe7220 */ /* 0x000fcc0000410000 */
[----:B------:R0:W-:Y:S01]  /*7570*/  MUFU.COS R193, R16 ;  /* 0x0000001000c17308 */ /* 0x0001e20000000000 */
[C---:B----4-:R-:W-:Y:S01]  /*7580*/  FMUL.FTZ R199, R8.reuse, R199 ;  /* 0x000000c708c77220 */ /* 0x050fe20000410000 */
[----:B------:R-:W-:-:S06]  /*7590*/  FMUL.FTZ R198, R8, R11 ;  /* 0x0000000b08c67220 */ /* 0x000fcc0000410000 */
[----:B------:R1:W-:Y:S01]  /*75a0*/  MUFU.EX2 R184, R6 ;  /* 0x0000000600b87308 */ /* 0x0003e20000000800 */
[----:B0-----:R-:W-:-:S03]  /*75b0*/  FMUL.FTZ R16, R29, R103 ;  /* 0x000000671d107220 */ /* 0x001fc60000410000 */
[----:B------:R2:W-:Y:S01]  /*75c0*/  MUFU.EX2 R182, R7 ;  /* 0x0000000700b67308 */ /* 0x0005e20000000800 */
[----:B------:R-:W-:Y:S01]  /*75d0*/  FMUL.RZ R142, R16, 0.15915493667125701904 ;  /* 0x3e22f983108e7820 */ /* 0x000fe2000040c000 */
[----:B------:R-:W-:Y:S02]  /*75e0*/  FMUL.FTZ R16, R10, R103 ;  /* 0x000000670a107220 */ /* 0x000fe40000410000 */
[----:B------:R-:W-:Y:S01]  /*75f0*/  MUFU.SIN R147, R18 ;  /* 0x0000001200937308 */ /* 0x000fe20000000400 */
[----:B-1----:R-:W-:Y:S01]  /*7600*/  FMUL.FTZ R6, R29, R99 ;  /* 0x000000631d067220 */ /* 0x002fe20000410000 */
[----:B--2---:R-:W-:-:S03]  /*7610*/  FMUL.FTZ R7, R3, R5 ;  /* 0x0000000503077220 */ /* 0x004fc60000410000 */
[----:B------:R-:W-:Y:S01]  /*7620*/  FMUL.RZ R148, R6, 0.15915493667125701904 ;  /* 0x3e22f98306947820 */ /* 0x000fe2000040c000 */
[C---:B------:R-:W-:Y:S02]  /*7630*/  FMUL.FTZ R6, R2.reuse, R5 ;  /* 0x0000000502067220 */ /* 0x040fe40000410000 */
[----:B------:R0:W1:Y:S01]  /*7640*/  MUFU.COS R189, R18 ;  /* 0x0000001200bd7308 */ /* 0x0000620000000000 */
[C---:B------:R-:W-:Y:S01]  /*7650*/  FMUL.FTZ R5, R29.reuse, R98 ;  /* 0x000000621d057220 */ /* 0x040fe20000410000 */
[-C--:B------:R-:W-:Y:S01]  /*7660*/  FFMA.FTZ R7, R2, R4.reuse, -R7 ;  /* 0x0000000402077223 */ /* 0x080fe20000010807 */
[----:B------:R-:W-:Y:S01]  /*7670*/  FMUL.FTZ R2, R29, R97 ;  /* 0x000000611d027220 */ /* 0x000fe20000410000 */
[----:B------:R-:W-:Y:S01]  /*7680*/  FFMA.FTZ R6, R3, R4, R6 ;  /* 0x0000000403067223 */ /* 0x000fe20000010006 */
[----:B------:R-:W-:Y:S01]  /*7690*/  FMUL.RZ R4, R5, 0.15915493667125701904 ;  /* 0x3e22f98305047820 */ /* 0x000fe2000040c000 */
[-C--:B------:R-:W-:Y:S01]  /*76a0*/  FMUL.FTZ R173, R0, R7.reuse ;  /* 0x0000000700ad7220 */ /* 0x080fe20000410000 */
[----:B------:R-:W-:Y:S01]  /*76b0*/  FMUL.RZ R8, R2, 0.15915493667125701904 ;  /* 0x3e22f98302087820 */ /* 0x000fe2000040c000 */
[----:B------:R-:W-:Y:S01]  /*76c0*/  MUFU.SIN R149, R142 ;  /* 0x0000008e00957308 */ /* 0x000fe20000000400 */
[-C--:B0-----:R-:W-:Y:S01]  /*76d0*/  FMUL.FTZ R18, R29, R100.reuse ;  /* 0x000000641d127220 */ /* 0x081fe20000410000 */
[----:B------:R-:W-:Y:S01]  /*76e0*/  IADD3 R2, PT, PT, R32, UR7, RZ ;  /* 0x0000000720027c10 */ /* 0x000fe2000fffe0ff */
[-C--:B------:R-:W-:Y:S01]  /*76f0*/  FMUL.FTZ R172, R47, R7.reuse ;  /* 0x000000072fac7220 */ /* 0x080fe20000410000 */
[----:B------:R-:W-:Y:S01]  /*7700*/  @P0 IADD3 R2, PT, PT, R138, 0x200, RZ ;  /* 0x000002008a020810 */ /* 0x000fe20007ffe0ff */
[----:B------:R-:W-:Y:S01]  /*7710*/  FMUL.RZ R146, R18, 0.15915493667125701904 ;  /* 0x3e22f98312927820 */ /* 0x000fe2000040c000 */
[----:B------:R-:W-:Y:S01]  /*7720*/  FMUL.FTZ R18, R10, R100 ;  /* 0x000000640a127220 */ /* 0x000fe20000410000 */
[----:B------:R-:W-:Y:S01]  /*7730*/  FMUL.FTZ R171, R46, R7 ;  /* 0x000000072eab7220 */ /* 0x000fe20000410000 */
[----:B------:R0:W2:Y:S01]  /*7740*/  MUFU.COS R187, R142 ;  /* 0x0000008e00bb7308 */ /* 0x0000a20000000000 */
[----:B------:R-:W-:Y:S01]  /*7750*/  LEA R2, R2, UR21, 0x3 ;  /* 0x0000001502027c11 */ /* 0x000fe2000f8e18ff */
[C---:B-1----:R-:W-:Y:S01]  /*7760*/  FMUL.FTZ R189, R188.reuse, R189 ;  /* 0x000000bdbcbd7220 */ /* 0x042fe20000410000 */
[----:B------:R-:W-:Y:S01]  /*7770*/  FMUL.FTZ R188, R188, R147 ;  /* 0x00000093bcbc7220 */ /* 0x000fe20000410000 */
[-C--:B------:R-:W-:Y:S01]  /*7780*/  FMUL.FTZ R170, R45, R7.reuse ;  /* 0x000000072daa7220 */ /* 0x080fe20000410000 */
[-C--:B------:R-:W-:Y:S01]  /*7790*/  FMUL.FTZ R169, R44, R7.reuse ;  /* 0x000000072ca97220 */ /* 0x080fe20000410000 */
[-C--:B------:R-:W-:Y:S01]  /*77a0*/  FMUL.FTZ R168, R43, R7.reuse ;  /* 0x000000072ba87220 */ /* 0x080fe20000410000 */
[-C--:B------:R-:W-:Y:S01]  /*77b0*/  FMUL.FTZ R167, R42, R7.reuse ;  /* 0x000000072aa77220 */ /* 0x080fe20000410000 */
[----:B------:R-:W2:Y:S01]  /*77c0*/  MUFU.EX2 R16, R16 ;  /* 0x0000001000107308 */ /* 0x000ea20000000800 */
[----:B0-----:R-:W-:Y:S01]  /*77d0*/  FMUL.FTZ R142, R10, R98 ;  /* 0x000000620a8e7220 */ /* 0x001fe20000410000 */
        /* <DEDUP_REMOVED lines=8> */
[-C--:B------:R-:W-:Y:S01]  /*7860*/  FMUL.FTZ R159, R34, R7.reuse ;  /* 0x00000007229f7220 */ /* 0x080fe20000410000 */
[----:B------:R-:W-:Y:S01]  /*7870*/  FMUL.FTZ R158, R33, R7 ;  /* 0x00000007219e7220 */ /* 0x000fe20000410000 */
[----:B------:R0:W1:Y:S01]  /*7880*/  MUFU.COS R185, R30 ;  /* 0x0000001e00b97308 */ /* 0x0000620000000000 */
[-C--:B------:R-:W-:Y:S01]  /*7890*/  FMUL.FTZ R156, R47, -R6.reuse ;  /* 0x800000062f9c7220 */ /* 0x080fe20000410000 */
[C---:B--2---:R-:W-:Y:S01]  /*78a0*/  FMUL.FTZ R187, R16.reuse, R187 ;  /* 0x000000bb10bb7220 */ /* 0x044fe20000410000 */
[----:B------:R-:W-:Y:S01]  /*78b0*/  FMUL.FTZ R186, R16, R149 ;  /* 0x0000009510ba7220 */ /* 0x000fe20000410000 */
[----:B------:R-:W-:Y:S01]  /*78c0*/  FMUL.FTZ R16, R12, R13 ;  /* 0x0000000d0c107220 */ /* 0x000fe20000410000 */
[-C--:B------:R-:W-:Y:S01]  /*78d0*/  FMUL.FTZ R154, R45, -R6.reuse ;  /* 0x800000062d9a7220 */ /* 0x080fe20000410000 */
[-C--:B------:R-:W-:Y:S01]  /*78e0*/  FMUL.FTZ R152, R43, -R6.reuse ;  /* 0x800000062b987220 */ /* 0x080fe20000410000 */
[-C--:B------:R-:W-:Y:S01]  /*78f0*/  FMUL.FTZ R150, R41, -R6.reuse ;  /* 0x8000000629967220 */ /* 0x080fe20000410000 */
[----:B------:R-:W2:Y:S01]  /*7900*/  MUFU.COS R183, R144 ;  /* 0x0000009000b77308 */ /* 0x000ea20000000000 */
[C---:B0-----:R-:W-:Y:S01]  /*7910*/  FMUL.FTZ R30, R10.reuse, R99 ;  /* 0x000000630a1e7220 */ /* 0x041fe20000410000 */
[----:B------:R-:W-:Y:S01]  /*7920*/  FMUL.FTZ R10, R10, R97 ;  /* 0x000000610a0a7220 */ /* 0x000fe20000410000 */
[----:B------:R0:W-:Y:S01]  /*7930*/  STS.64 [R2+0x10b0], R16 ;  /* 0x0010b01002007388 */ /* 0x0001e20000000a00 */
[-C--:B------:R-:W-:Y:S01]  /*7940*/  FMUL.FTZ R149, R40, -R6.reuse ;  /* 0x8000000628957220 */ /* 0x080fe20000410000 */
[-C--:B------:R-:W-:Y:S01]  /*7950*/  FMUL.FTZ R147, R38, -R6.reuse ;  /* 0x8000000626937220 */ /* 0x080fe20000410000 */
[----:B------:R-:W-:-:S02]  /*7960*/  FMUL.FTZ R145, R36, -R6 ;  /* 0x8000000624917220 */ /* 0x000fc40000410000 */
[----:B------:R4:W5:Y:S01]  /*7970*/  MUFU.SIN R153, R144 ;  /* 0x0000009000997308 */ /* 0x0009620000000400 */
[C---:B-1----:R-:W-:Y:S01]  /*7980*/  FMUL.FTZ R185, R184.reuse, R185 ;  /* 0x000000b9b8b97220 */ /* 0x042fe20000410000 */
[----:B------:R-:W-:Y:S01]  /*7990*/  FMUL.FTZ R184, R184, R151 ;  /* 0x00000097b8b87220 */ /* 0x000fe20000410000 */
[----:B------:R-:W-:-:S05]  /*79a0*/  FMUL.FTZ R151, R42, -R6 ;  /* 0x800000062a977220 */ /* 0x000fca0000410000 */
[----:B------:R-:W1:Y:S01]  /*79b0*/  MUFU.SIN R155, R146 ;  /* 0x00000092009b7308 */ /* 0x000e620000000400 */
[----:B----4-:R-:W-:Y:S01]  /*79c0*/  FMUL.FTZ R144, R35, -R6 ;  /* 0x8000000623907220 */ /* 0x010fe20000410000 */
[----:B--2---:R-:W-:-:S06]  /*79d0*/  FMUL.FTZ R183, R182, R183 ;  /* 0x000000b7b6b77220 */ /* 0x004fcc0000410000 */
[----:B------:R-:W-:Y:S01]  /*79e0*/  MUFU.SIN R157, R148 ;  /* 0x00000094009d7308 */ /* 0x000fe20000000400 */
[----:B-----5:R-:W-:Y:S01]  /*79f0*/  FMUL.FTZ R182, R182, R153 ;  /* 0x00000099b6b67220 */ /* 0x020fe20000410000 */
[----:B------:R-:W-:-:S06]  /*7a00*/  FMUL.FTZ R153, R44, -R6 ;  /* 0x800000062c997220 */ /* 0x000fcc0000410000 */
[----:B------:R-:W-:Y:S08]  /*7a10*/  MUFU.SIN R3, R4 ;  /* 0x0000000400037308 */ /* 0x000ff00000000400 */
[----:B------:R-:W-:Y:S08]  /*7a20*/  MUFU.COS R5, R4 ;  /* 0x0000000400057308 */ /* 0x000ff00000000000 */
[----:B------:R2:W4:Y:S08]  /*7a30*/  MUFU.COS R181, R146 ;  /* 0x0000009200b57308 */ /* 0x0005300000000000 */
[----:B---3--:R5:W3:Y:S01]  /*7a40*/  MUFU.COS R179, R148 ;  /* 0x0000009400b37308 */ /* 0x008ae20000000000 */
[----:B--2---:R-:W-:-:S07]  /*7a50*/  FMUL.FTZ R146, R37, -R6 ;  /* 0x8000000625927220 */ /* 0x004fce0000410000 */
[----:B------:R-:W-:Y:S01]  /*7a60*/  MUFU.SIN R175, R8 ;  /* 0x0000000800af7308 */ /* 0x000fe20000000400 */
[----:B-----5:R-:W-:-:S07]  /*7a70*/  FMUL.FTZ R148, R39, -R6 ;  /* 0x8000000627947220 */ /* 0x020fce0000410000 */
[----:B------:R-:W2:Y:S08]  /*7a80*/  MUFU.COS R177, R8 ;  /* 0x0000000800b17308 */ /* 0x000eb00000000000 */
[----:B------:R-:W5:Y:S04]  /*7a90*/  MUFU.EX2 R14, R14 ;  /* 0x0000000e000e7308 */ /* 0x000f680000000800 */
[----:B------:R-:W1:Y:S04]  /*7aa0*/  MUFU.EX2 R18, R18 ;  /* 0x0000001200127308 */ /* 0x000e680000000800 */
[----:B------:R-:W0:Y:S04]  /*7ab0*/  MUFU.EX2 R30, R30 ;  /* 0x0000001e001e7308 */ /* 0x000e280000000800 */
[----:B------:R-:W2:Y:S01]  /*7ac0*/  MUFU.EX2 R142, R142 ;  /* 0x0000008e008e7308 */ /* 0x000ea20000000800 */
[C---:B-----5:R-:W-:Y:S01]  /*7ad0*/  FMUL.FTZ R192, R14.reuse, R143 ;  /* 0x0000008f0ec07220 */ /* 0x060fe20000410000 */
[----:B------:R-:W-:-:S02]  /*7ae0*/  FMUL.FTZ R193, R14, R193 ;  /* 0x000000c10ec17220 */ /* 0x000fc40000410000 */
[----:B------:R-:W5:Y:S01]  /*7af0*/  MUFU.EX2 R10, R10 ;  /* 0x0000000a000a7308 */ /* 0x000f620000000800 */
[-C--:B------:R-:W-:Y:S01]  /*7b00*/  FMUL.FTZ R143, R34, -R6.reuse ;  /* 0x80000006228f7220 */ /* 0x080fe20000410000 */
[C---:B-1----:R-:W-:Y:S01]  /*7b10*/  FMUL.FTZ R180, R18.reuse, R155 ;  /* 0x0000009b12b47220 */ /* 0x042fe20000410000 */
[----:B----4-:R-:W-:Y:S01]  /*7b20*/  FMUL.FTZ R181, R18, R181 ;  /* 0x000000b512b57220 */ /* 0x010fe20000410000 */
[-C--:B------:R-:W-:Y:S01]  /*7b30*/  FMUL.FTZ R155, R46, -R6.reuse ;  /* 0x800000062e9b7220 */ /* 0x080fe20000410000 */
[C---:B0-----:R-:W-:Y:S01]  /*7b40*/  FMUL.FTZ R178, R30.reuse, R157 ;  /* 0x0000009d1eb27220 */ /* 0x041fe20000410000 */
[----:B---3--:R-:W-:Y:S01]  /*7b50*/  FMUL.FTZ R179, R30, R179 ;  /* 0x000000b31eb37220 */ /* 0x008fe20000410000 */
[-C--:B------:R-:W-:Y:S01]  /*7b60*/  FMUL.FTZ R157, R0, -R6.reuse ;  /* 0x80000006009d7220 */ /* 0x080fe20000410000 */
[C---:B--2---:R-:W-:Y:S01]  /*7b70*/  FMUL.FTZ R176, R142.reuse, R5 ;  /* 0x000000058eb07220 */ /* 0x044fe20000410000 */
[----:B------:R-:W-:Y:S01]  /*7b80*/  FMUL.FTZ R174, R142, R3 ;  /* 0x000000038eae7220 */ /* 0x000fe20000410000 */
[----:B------:R-:W-:Y:S01]  /*7b90*/  FMUL.FTZ R142, R33, -R6 ;  /* 0x80000006218e7220 */ /* 0x000fe20000410000 */
[C---:B-----5:R-:W-:Y:S01]  /*7ba0*/  FMUL.FTZ R177, R10.reuse, R177 ;  /* 0x000000b10ab17220 */ /* 0x060fe20000410000 */
        /* <DEDUP_REMOVED lines=12> */
.L_x_6667:
[----:B------:R-:W-:-:S06]  /*7c70*/  LEA R30, R138, UR21, 0x3 ;  /* 0x000000158a1e7c11 */ /* 0x000fcc000f8e18ff */
[----:B------:R-:W0:Y:S02]  /*7c80*/  LDS.64 R30, [R30+0x20b8] ;  /* 0x0020b8001e1e7984 */ /* 0x000e240000000a00 */
.L_x_6668:
[----:B------:R-:W-:Y:S05]  /*7c90*/  BSYNC.RECONVERGENT B0 ;  /* 0x0000000000007941 */ /* 0x000fea0003800200 */
.L_x_6666:
        /* <DEDUP_REMOVED lines=150> */
[-C--:B------:R-:W-:Y:S01]  /*8600*/  FMUL.FTZ R11, R174, R9.reuse ;  /* 0x00000009ae0b7220 */ /* 0x080fe20000410000 */
        /* <DEDUP_REMOVED lines=30> */
[-C--:B------:R-:W-:Y:S01]  /*87f0*/  FFMA.FTZ R19, R9, R12.reuse, R2 ;  /* 0x0000000c09137223 */ /* 0x080fe20000010002 */
[----:B------:R-:W-:Y:S01]  /*8800*/  P2R R2, PR, RZ, 0x10 ;  /* 0x00000010ff027803 */ /* 0x000fe20000000000 */
[----:B------:R-:W-:Y:S01]  /*8810*/  FFMA.FTZ R13, R8, R12, -R3 ;  /* 0x0000000c080d7223 */ /* 0x000fe20000010803 */
        /* <DEDUP_REMOVED lines=14> */
[-C--:B----4-:R-:W-:Y:S01]  /*8900*/  FMUL.FTZ R2, R19, R14.reuse ;  /* 0x0000000e13027220 */ /* 0x090fe20000410000 */
        /* <DEDUP_REMOVED lines=49> */
.L_x_6727:
        /* <DEDUP_REMOVED lines=13> */
.L_x_6730:
[----:B------:R-:W-:-:S03]  /*8cf0*/  UMOV UR7, 0xffffffff ;  /* 0xffffffff00077882 */ /* 0x000fc60000000000 */
[----:B------:R-:W-:Y:S05]  /*8d00*/  BRA.DIV UR7, `(.L_x_6672) ;  /* 0x0000006e077c7947 */ /* 0x000fea000b800000 */
.L_x_6733:
[----:B------:R-:W-:-:S03]  /*8d10*/  UMOV UR7, 0xffffffff ;  /* 0xffffffff00077882 */ /* 0x000fc60000000000 */
[----:B------:R-:W-:Y:S05]  /*8d20*/  BRA.DIV UR7, `(.L_x_6673) ;  /* 0x0000006e079c7947 */ /* 0x000fea000b800000 */
.L_x_6736:
[----:B------:R-:W-:-:S03]  /*8d30*/  UMOV UR7, 0xffffffff ;  /* 0xffffffff00077882 */ /* 0x000fc60000000000 */
[----:B------:R-:W-:Y:S05]  /*8d40*/  BRA.DIV UR7, `(.L_x_6674) ;  /* 0x0000006e07bc7947 */ /* 0x000fea000b800000 */
.L_x_6739:
        /* <DEDUP_REMOVED lines=10> */
.L_x_6749:
[-C--:B0-----:R-:W-:Y:S01]  /*8df0*/  FMUL.FTZ R12, R19, R7.reuse ;  /* 0x00000007130c7220 */ /* 0x081fe20000410000 */
[C---:B------:R-:W-:Y:S01]  /*8e00*/  FMUL.FTZ R3, R13.reuse, R7 ;  /* 0x000000070d037220 */ /* 0x040fe20000410000 */
[C---:B------:R-:W-:Y:S02]  /*8e10*/  FMUL.FTZ R2, R13.reuse, R208 ;  /* 0x000000d00d027220 */ /* 0x040fe40000410000 */
[-C--:B----4-:R-:W-:Y:S01]  /*8e20*/  FFMA.FTZ R12, R13, R6.reuse, -R12 ;  /* 0x000000060d0c7223 */ /* 0x090fe2000001080c */
[C---:B------:R-:W-:Y:S01]  /*8e30*/  FFMA.FTZ R3, R19.reuse, R6, R3 ;  /* 0x0000000613037223 */ /* 0x040fe20000010003 */
[C---:B------:R-:W-:Y:S01]  /*8e40*/  FFMA.FTZ R5, R19.reuse, R4, R2 ;  /* 0x0000000413057223 */ /* 0x040fe20000010002 */
[----:B------:R-:W-:Y:S01]  /*8e50*/  FMUL.FTZ R2, R19, R208 ;  /* 0x000000d013027220 */ /* 0x000fe20000410000 */
[----:B------:R-:W-:Y:S01]  /*8e60*/  @P0 FADD.FTZ R6, R205, R12 ;  /* 0x0000000ccd060221 */ /* 0x000fe20000010000 */
[----:B------:R-:W-:Y:S02]  /*8e70*/  @P0 FADD.FTZ R7, R206, R3 ;  /* 0x00000003ce070221 */ /* 0x000fe40000010000 */
[----:B------:R-:W-:Y:S01]  /*8e80*/  FSEL R5, R208, R5, !P0 ;  /* 0x00000005d0057208 */ /* 0x000fe20004000000 */
[----:B------:R-:W-:Y:S01]  /*8e90*/  @P0 FFMA.FTZ R4, R13, R4, -R2 ;  /* 0x000000040d040223 */ /* 0x000fe20000010802 */
[C---:B------:R-:W-:Y:S01]  /*8ea0*/  FMUL.FTZ R13, R9.reuse, R7 ;  /* 0x00000007090d7220 */ /* 0x040fe20000410000 */
[----:B------:R-:W-:-:S02]  /*8eb0*/  FMUL.FTZ R12, R9, R6 ;  /* 0x00000006090c7220 */ /* 0x000fc40000410000 */
        /* <DEDUP_REMOVED lines=9> */
[----:B------:R3:W-:Y:S02]  /*8f50*/  STS.128 [R18+0x8b0], R12 ;  /* 0x0008b00c12007388 */ /* 0x0007e40000000c00 */
.L_x_6669:
        /* <DEDUP_REMOVED lines=93> */
[----:B------:R-:W-:Y:S01]  /*9530*/  FFMA.FTZ R8, R187, R7, -R8 ;  /* 0x00000007bb087223 */ /* 0x000fe20000010808 */
[-C--:B------:R-:W-:Y:S01]  /*9540*/  FMUL.FTZ R12, R194, R3.reuse ;  /* 0x00000003c20c7220 */ /* 0x080fe20000410000 */
        /* <DEDUP_REMOVED lines=15> */
[----:B------:R-:W-:Y:S01]  /*9640*/  FFMA.FTZ R7, R189, R8, -R7 ;  /* 0x00000008bd077223 */ /* 0x000fe20000010807 */
[C---:B------:R-:W-:Y:S01]  /*9650*/  FMUL.FTZ R2, R198.reuse, R207 ;  /* 0x000000cfc6027220 */ /* 0x040fe20000410000 */
[-C--:B------:R-:W-:Y:S01]  /*9660*/  FMUL.FTZ R4, R198, R233.reuse ;  /* 0x000000e9c6047220 */ /* 0x080fe20000410000 */
[C---:B------:R-:W-:Y:S01]  /*9670*/  FMUL.FTZ R3, R196.reuse, R10 ;  /* 0x0000000ac4037220 */ /* 0x040fe20000410000 */
[-C--:B------:R-:W-:Y:S01]  /*9680*/  FMUL.FTZ R6, R196, R12.reuse ;  /* 0x0000000cc4067220 */ /* 0x080fe20000410000 */
[C---:B------:R-:W-:Y:S01]  /*9690*/  FFMA.FTZ R2, R199.reuse, R233, -R2 ;  /* 0x000000e9c7027223 */ /* 0x040fe20000010802 */
[----:B------:R-:W-:Y:S01]  /*96a0*/  FFMA.FTZ R4, R199, R207, R4 ;  /* 0x000000cfc7047223 */ /* 0x000fe20000010004 */
[----:B------:R-:W-:Y:S01]  /*96b0*/  FADD.FTZ R7, R150, R7 ;  /* 0x0000000796077221 */ /* 0x000fe20000010000 */
[----:B------:R-:W-:Y:S01]  /*96c0*/  FFMA.FTZ R12, R197, R12, -R3 ;  /* 0x0000000cc50c7223 */ /* 0x000fe20000010803 */
[----:B------:R-:W-:Y:S01]  /*96d0*/  FFMA.FTZ R226, R87, R108, R2 ;  /* 0x0000006c57e27223 */ /* 0x000fe20000010002 */
[----:B------:R-:W-:Y:S01]  /*96e0*/  FADD.FTZ R208, RZ, R4 ;  /* 0x00000004ffd07221 */ /* 0x000fe20000010000 */
[----:B------:R-:W-:Y:S01]  /*96f0*/  FADD.FTZ R5, R166, R5 ;  /* 0x00000005a6057221 */ /* 0x000fe20000010000 */
[----:B------:R-:W-:Y:S01]  /*9700*/  FMUL.FTZ R4, R190, R7 ;  /* 0x00000007be047220 */ /* 0x000fe20000410000 */
[C---:B------:R-:W-:Y:S01]  /*9710*/  FMUL.FTZ R2, R196.reuse, R226 ;  /* 0x000000e2c4027220 */ /* 0x040fe20000410000 */
[----:B------:R-:W-:Y:S01]  /*9720*/  FMUL.FTZ R3, R196, R208 ;  /* 0x000000d0c4037220 */ /* 0x000fe20000410000 */
[-C--:B------:R-:W-:Y:S01]  /*9730*/  FMUL.FTZ R8, R190, R5.reuse ;  /* 0x00000005be087220 */ /* 0x080fe20000410000 */
[C---:B------:R-:W-:Y:S01]  /*9740*/  FFMA.FTZ R10, R197.reuse, R10, R6 ;  /* 0x0000000ac50a7223 */ /* 0x040fe20000010006 */
[C---:B------:R-:W-:Y:S01]  /*9750*/  FFMA.FTZ R2, R197.reuse, R208, R2 ;  /* 0x000000d0c5027223 */ /* 0x040fe20000010002 */
[----:B------:R-:W-:Y:S01]  /*9760*/  FFMA.FTZ R3, R197, R226, -R3 ;  /* 0x000000e2c5037223 */ /* 0x000fe20000010803 */
[C---:B------:R-:W-:Y:S01]  /*9770*/  FFMA.FTZ R6, R191.reuse, R5, R4 ;  /* 0x00000005bf067223 */ /* 0x040fe20000010004 */
[----:B------:R-:W-:Y:S01]  /*9780*/  FMUL.FTZ R4, R198, R12 ;  /* 0x0000000cc6047220 */ /* 0x000fe20000410000 */
[----:B------:R-:W-:Y:S01]  /*9790*/  FADD.FTZ R209, RZ, R2 ;  /* 0x00000002ffd17221 */ /* 0x000fe20000010000 */
[----:B------:R-:W-:Y:S01]  /*97a0*/  FFMA.FTZ R8, R191, R7, -R8 ;  /* 0x00000007bf087223 */ /* 0x000fe20000010808 */
[----:B------:R-:W-:Y:S01]  /*97b0*/  FFMA.FTZ R231, R84, R109, R3 ;  /* 0x0000006d54e77223 */ /* 0x000fe20000010003 */
[-C--:B------:R-:W-:Y:S01]  /*97c0*/  FFMA.FTZ R11, R199, R10.reuse, R4 ;  /* 0x0000000ac70b7223 */ /* 0x080fe20000010004 */
[C---:B------:R-:W-:Y:S01]  /*97d0*/  FMUL.FTZ R2, R194.reuse, R209 ;  /* 0x000000d1c2027220 */ /* 0x040fe20000410000 */
[----:B------:R-:W-:Y:S01]  /*97e0*/  FADD.FTZ R8, R151, R8 ;  /* 0x0000000897087221 */ /* 0x000fe20000010000 */
[-C--:B------:R-:W-:Y:S01]  /*97f0*/  FMUL.FTZ R4, R194, R231.reuse ;  /* 0x000000e7c2047220 */ /* 0x080fe20000410000 */
[----:B------:R-:W-:Y:S01]  /*9800*/  FMUL.FTZ R3, R198, R10 ;  /* 0x0000000ac6037220 */ /* 0x000fe20000410000 */
[----:B------:R-:W-:Y:S01]  /*9810*/  FFMA.FTZ R2, R195, R231, -R2 ;  /* 0x000000e7c3027223 */ /* 0x000fe20000010802 */
[----:B------:R-:W-:Y:S01]  /*9820*/  FADD.FTZ R6, R167, R6 ;  /* 0x00000006a7067221 */ /* 0x000fe20000010000 */
[----:B------:R-:W-:Y:S01]  /*9830*/  FFMA.FTZ R4, R195, R209, R4 ;  /* 0x000000d1c3047223 */ /* 0x000fe20000010004 */
[C---:B------:R-:W-:Y:S01]  /*9840*/  FMUL.FTZ R10, R192.reuse, R8 ;  /* 0x00000008c00a7220 */ /* 0x040fe20000410000 */
[----:B------:R-:W-:Y:S01]  /*9850*/  FFMA.FTZ R224, R81, R106, R2 ;  /* 0x0000006a51e07223 */ /* 0x000fe20000010002 */
[CC--:B------:R-:W-:Y:S01]  /*9860*/  FMUL.FTZ R9, R192.reuse, R6.reuse ;  /* 0x00000006c0097220 */ /* 0x0c0fe20000410000 */
[----:B------:R-:W-:Y:S01]  /*9870*/  FADD.FTZ R210, RZ, R4 ;  /* 0x00000004ffd27221 */ /* 0x000fe20000010000 */
[----:B------:R-:W-:Y:S01]  /*9880*/  FFMA.FTZ R7, R193, R6, R10 ;  /* 0x00000006c1077223 */ /* 0x000fe2000001000a */
[C---:B------:R-:W-:Y:S01]  /*9890*/  FMUL.FTZ R5, R192.reuse, R224 ;  /* 0x000000e0c0057220 */ /* 0x040fe20000410000 */
[----:B------:R-:W-:Y:S01]  /*98a0*/  FFMA.FTZ R12, R199, R12, -R3 ;  /* 0x0000000cc70c7223 */ /* 0x000fe20000010803 */
        /* <DEDUP_REMOVED lines=46> */
[----:B------:R-:W-:Y:S01]  /*9b90*/  FFMA.FTZ R8, R201, R11, R8 ;  /* 0x0000000bc9087223 */ /* 0x000fe20000010008 */
[CC--:B------:R-:W-:Y:S01]  /*9ba0*/  FMUL.FTZ R4, R184.reuse, R225.reuse ;  /* 0x000000e1b8047220 */ /* 0x0c0fe20000410000 */
[----:B------:R-:W-:Y:S01]  /*9bb0*/  FMUL.FTZ R2, R184, R214 ;  /* 0x000000d6b8027220 */ /* 0x000fe20000410000 */
[----:B------:R-:W-:Y:S01]  /*9bc0*/  FADD.FTZ R10, R155, R10 ;  /* 0x0000000a9b0a7221 */ /* 0x000fe20000010000 */
[C---:B------:R-:W-:Y:S01]  /*9bd0*/  FMUL.FTZ R3, R200.reuse, R6 ;  /* 0x00000006c8037220 */ /* 0x040fe20000410000 */
[C---:B------:R-:W-:Y:S01]  /*9be0*/  FFMA.FTZ R4, R185.reuse, R214, R4 ;  /* 0x000000d6b9047223 */ /* 0x040fe20000010004 */
[----:B------:R-:W-:Y:S01]  /*9bf0*/  FFMA.FTZ R2, R185, R225, -R2 ;  /* 0x000000e1b9027223 */ /* 0x000fe20000010802 */
[----:B------:R-:W-:Y:S01]  /*9c00*/  FMUL.FTZ R12, R200, R10 ;  /* 0x0000000ac80c7220 */ /* 0x000fe20000410000 */
[----:B------:R-:W-:Y:S01]  /*9c10*/  UISETP.GE.AND UP0, UPT, UR10, UR27, UPT ;  /* 0x0000001b0a00728c */ /* 0x000fe2000bf06270 */
[----:B------:R-:W-:Y:S01]  /*9c20*/  FADD.FTZ R215, RZ, R4 ;  /* 0x00000004ffd77221 */ /* 0x000fe20000010000 */
[----:B------:R-:W-:Y:S01]  /*9c30*/  FFMA.FTZ R220, R69, R102, R2 ;  /* 0x0000006645dc7223 */ /* 0x000fe20000010002 */
[C---:B------:R-:W-:Y:S01]  /*9c40*/  FFMA.FTZ R11, R201.reuse, R6, R12 ;  /* 0x00000006c90b7223 */ /* 0x040fe2000001000c */
[----:B------:R-:W-:Y:S01]  /*9c50*/  FFMA.FTZ R13, R201, R10, -R3 ;  /* 0x0000000ac90d7223 */ /* 0x000fe20000010803 */
[C---:B------:R-:W-:Y:S01]  /*9c60*/  FMUL.FTZ R2, R182.reuse, R215 ;  /* 0x000000d7b6027220 */ /* 0x040fe20000410000 */
[----:B------:R-:W-:Y:S01]  /*9c70*/  FMUL.FTZ R6, R182, R220 ;  /* 0x000000dcb6067220 */ /* 0x000fe20000410000 */
[----:B------:R-:W-:Y:S01]  /*9c80*/  PLOP3.LUT P0, PT, PT, PT, UP0, 0x80, 0x8 ;  /* 0x000000000008781c */ /* 0x000fe20003f0f008 */
[----:B------:R-:W-:-:S02]  /*9c90*/  HFMA2 R4, -RZ, RZ, 1.875, 0 ;  /* 0x3f800000ff047431 */ /* 0x000fc400000001ff */
[C---:B------:R-:W-:Y:S01]  /*9ca0*/  FFMA.FTZ R223, R183.reuse, R220, -R2 ;  /* 0x000000dcb7df7223 */ /* 0x040fe20000010802 */
[----:B------:R-:W-:Y:S01]  /*9cb0*/  FFMA.FTZ R216, R183, R215, R6 ;  /* 0x000000d7b7d87223 */ /* 0x000fe20000010006 */
[----:B------:R-:W-:Y:S02]  /*9cc0*/  ISETP.NE.OR P0, PT, R204, RZ, P0 ;  /* 0x000000ffcc00720c */ /* 0x000fe40000705670 */
[----:B------:R-:W-:Y:S01]  /*9cd0*/  CS2R R6, SRZ ;  /* 0x0000000000067805 */ /* 0x000fe2000001ff00 */
[----:B------:R-:W-:Y:S01]  /*9ce0*/  FFMA.FTZ R223, R68, R101, R223 ;  /* 0x0000006544df7223 */ /* 0x000fe200000100df */
[----:B------:R-:W-:Y:S01]  /*9cf0*/  FADD.FTZ R216, RZ, R216 ;  /* 0x000000d8ffd87221 */ /* 0x000fe20000010000 */
[----:B------:R-:W-:Y:S01]  /*9d00*/  MOV R5, RZ ;  /* 0x000000ff00057202 */ /* 0x000fe20000000f00 */
[----:B------:R-:W-:Y:S01]  /*9d10*/  FADD.FTZ R13, R156, R13 ;  /* 0x0000000d9c0d7221 */ /* 0x000fe20000010000 */
[C---:B------:R-:W-:Y:S01]  /*9d20*/  FMUL.FTZ R10, R180.reuse, R223 ;  /* 0x000000dfb40a7220 */ /* 0x040fe20000410000 */
[-C--:B------:R-:W-:Y:S01]  /*9d30*/  FMUL.FTZ R2, R180, R216.reuse ;  /* 0x000000d8b4027220 */ /* 0x080fe20000410000 */
[----:B------:R-:W-:Y:S01]  /*9d40*/  FADD.FTZ R11, R172, R11 ;  /* 0x0000000bac0b7221 */ /* 0x000fe20000010000 */
[C---:B------:R-:W-:Y:S01]  /*9d50*/  FMUL.FTZ R12, R202.reuse, R13 ;  /* 0x0000000dca0c7220 */ /* 0x040fe20000410000 */
[C---:B------:R-:W-:Y:S01]  /*9d60*/  FFMA.FTZ R10, R181.reuse, R216, R10 ;  /* 0x000000d8b50a7223 */ /* 0x040fe2000001000a */
[----:B------:R-:W-:Y:S01]  /*9d70*/  FFMA.FTZ R2, R181, R223, -R2 ;  /* 0x000000dfb5027223 */ /* 0x000fe20000010802 */
[-C--:B------:R-:W-:Y:S01]  /*9d80*/  FMUL.FTZ R14, R202, R11.reuse ;  /* 0x0000000bca0e7220 */ /* 0x080fe20000410000 */
[----:B------:R-:W-:Y:S01]  /*9d90*/  @!P0 LEA R3, R32, UR21, 0x4 ;  /* 0x0000001520038c11 */ /* 0x000fe2000f8e20ff */
[----:B------:R-:W-:Y:S01]  /*9da0*/  FADD.FTZ R221, RZ, R10 ;  /* 0x0000000affdd7221 */ /* 0x000fe20000010000 */
[----:B------:R-:W-:Y:S01]  /*9db0*/  FFMA.FTZ R218, R67, R100, R2 ;  /* 0x0000006443da7223 */ /* 0x000fe20000010002 */
[----:B------:R-:W-:Y:S01]  /*9dc0*/  ISETP.GT.U32.AND P2, PT, R138, 0x1f, PT ;  /* 0x0000001f8a00780c */ /* 0x000fe20003f44070 */
[C---:B------:R-:W-:Y:S01]  /*9dd0*/  FFMA.FTZ R16, R203.reuse, R11, R12 ;  /* 0x0000000bcb107223 */ /* 0x040fe2000001000c */
[C---:B------:R-:W-:Y:S01]  /*9de0*/  FMUL.FTZ R2, R178.reuse, R221 ;  /* 0x000000ddb2027220 */ /* 0x040fe20000410000 */
[-C--:B------:R-:W-:Y:S01]  /*9df0*/  FMUL.FTZ R10, R178, R218.reuse ;  /* 0x000000dab20a7220 */ /* 0x080fe20000410000 */
[----:B------:R0:W1:Y:S01]  /*9e00*/  @!P0 LDS.128 R4, [R3+0x22b0] ;  /* 0x0022b00003048984 */ /* 0x0000620000000c00 */
[----:B------:R-:W-:Y:S01]  /*9e10*/  FFMA.FTZ R18, R203, R13, -R14 ;  /* 0x0000000dcb127223 */ /* 0x000fe2000001080e */
        /* <DEDUP_REMOVED lines=8> */
[C---:B0-----:R-:W-:Y:S01]  /*9ea0*/  FMUL.FTZ R3, R174.reuse, R219 ;  /* 0x000000dbae037220 */ /* 0x041fe20000410000 */
[-C--:B------:R-:W-:Y:S01]  /*9eb0*/  FMUL.FTZ R2, R174, R217.reuse ;  /* 0x000000d9ae027220 */ /* 0x080fe20000410000 */
[----:B------:R-:W-:Y:S01]  /*9ec0*/  FADD.FTZ R10, R173, R16 ;  /* 0x00000010ad0a7221 */ /* 0x000fe20000010000 */
[----:B------:R-:W-:Y:S01]  /*9ed0*/  FADD.FTZ R11, R157, R18 ;  /* 0x000000129d0b7221 */ /* 0x000fe20000010000 */
        /* <DEDUP_REMOVED lines=32> */
.L_x_6754:
[----:B------:R-:W-:Y:S01]  /*a0e0*/  BSSY.RECONVERGENT B0, `(.L_x_6678) ;  /* 0x000000d000007945 */ /* 0x000fe20003800200 */
[----:B------:R-:W-:-:S03]  /*a0f0*/  ISETP.GT.U32.AND P3, PT, R204, 0x1d, PT ;  /* 0x0000001dcc00780c */ /* 0x000fc60003f64070 */
[----:B------:R-:W-:Y:S10]  /*a100*/  @!P2 BRA `(.L_x_6679) ;  /* 0x000000000028a947 */ /* 0x000ff40003800000 */
[-C--:B0-----:R-:W-:Y:S01]  /*a110*/  FMUL.FTZ R2, R242, R12.reuse ;  /* 0x0000000cf2027220 */ /* 0x081fe20000410000 */
[----:B------:R-:W-:-:S03]  /*a120*/  FMUL.FTZ R17, R19, R12 ;  /* 0x0000000c13117220 */ /* 0x000fc60000410000 */
        /* <DEDUP_REMOVED lines=8> */
.L_x_6679:
[----:B------:R-:W-:Y:S05]  /*a1b0*/  BSYNC.RECONVERGENT B0 ;  /* 0x0000000000007941 */ /* 0x000fea0003800200 */
.L_x_6678:
[----:B------:R-:W-:-:S03]  /*a1c0*/  UMOV UR7, 0xffffffff ;  /* 0xffffffff00077882 */ /* 0x000fc60000000000 */
[----:B------:R-:W-:Y:S05]  /*a1d0*/  BRA.DIV UR7, `(.L_x_6680) ;  /* 0x0000005e07e87947 */ /* 0x000fea000b800000 */
[----:B--2---:R2:W1:Y:S04]  /*a1e0*/  SHFL.DOWN PT, R3, R19, 0x2, 0x1f ;  /* 0x08401f0013037f89 */ /* 0x00446800000e0000 */
[----:B---3--:R2:W3:Y:S04]  /*a1f0*/  SHFL.DOWN PT, R14, R242, 0x2, 0x1f ;  /* 0x08401f00f20e7f89 */ /* 0x0084e800000e0000 */
[----:B----4-:R2:W4:Y:S04]  /*a200*/  SHFL.DOWN PT, R15, R243, 0x2, 0x1f ;  /* 0x08401f00f30f7f89 */ /* 0x01052800000e0000 */
[----:B0-----:R2:W0:Y:S02]  /*a210*/  SHFL.DOWN PT, R12, R13, 0x2, 0x1f ;  /* 0x08401f000d0c7f89 */ /* 0x00142400000e0000 */
.L_x_6760:
[----:B------:R-:W-:Y:S01]  /*a220*/  BSSY.RECONVERGENT B0, `(.L_x_6681) ;  /* 0x000000d000007945 */ /* 0x000fe20003800200 */
[----:B------:R-:W-:-:S03]  /*a230*/  ISETP.GT.U32.AND P2, PT, R204, 0x1b, PT ;  /* 0x0000001bcc00780c */ /* 0x000fc60003f44070 */
[----:B------:R-:W-:Y:S10]  /*a240*/  @P3 BRA `(.L_x_6682) ;  /* 0x0000000000283947 */ /* 0x000ff40003800000 */
[-C--:B0-----:R-:W-:Y:S01]  /*a250*/  FMUL.FTZ R2, R242, R12.reuse ;  /* 0x0000000cf2027220 */ /* 0x081fe20000410000 */
[----:B------:R-:W-:-:S03]  /*a260*/  FMUL.FTZ R17, R19, R12 ;  /* 0x0000000c13117220 */ /* 0x000fc60000410000 */
[CC--:B----4-:R-:W-:Y:S01]  /*a270*/  FFMA.FTZ R12, R19.reuse, R15.reuse, -R2 ;  /* 0x0000000f130c7223 */ /* 0x0d0fe20000010802 */
[C---:B------:R-:W-:Y:S01]  /*a280*/  FFMA.FTZ R16, R242.reuse, R15, R17 ;  /* 0x0000000ff2107223 */ /* 0x040fe20000010011 */
[CC--:B---3--:R-:W-:Y:S01]  /*a290*/  FMUL.FTZ R2, R242.reuse, R14.reuse ;  /* 0x0000000ef2027220 */ /* 0x0c8fe20000410000 */
[----:B------:R-:W-:Y:S01]  /*a2a0*/  FMUL.FTZ R15, R19, R14 ;  /* 0x0000000e130f7220 */ /* 0x000fe20000410000 */
[----:B--2---:R-:W-:Y:S01]  /*a2b0*/  FADD.FTZ R243, R243, R12 ;  /* 0x0000000cf3f37221 */ /* 0x004fe20000010000 */
[----:B------:R-:W-:Y:S01]  /*a2c0*/  FADD.FTZ R13, R13, R16 ;  /* 0x000000100d0d7221 */ /* 0x000fe20000010000 */
[-C--:B-1----:R-:W-:Y:S01]  /*a2d0*/  FFMA.FTZ R19, R19, R3.reuse, -R2 ;  /* 0x0000000313137223 */ /* 0x082fe20000010802 */
[----:B------:R-:W-:-:S07]  /*a2e0*/  FFMA.FTZ R242, R242, R3, R15 ;  /* 0x00000003f2f27223 */ /* 0x000fce000001000f */
.L_x_6682:
[----:B------:R-:W-:Y:S05]  /*a2f0*/  BSYNC.RECONVERGENT B0 ;  /* 0x0000000000007941 */ /* 0x000fea0003800200 */
.L_x_6681:
[----:B------:R-:W-:-:S03]  /*a300*/  UMOV UR7, 0xffffffff ;  /* 0xffffffff00077882 */ /* 0x000fc60000000000 */
[----:B------:R-:W-:Y:S05]  /*a310*/  BRA.DIV UR7, `(.L_x_6683) ;  /* 0x0000006207087947 */ /* 0x000fea000b800000 */
[----:B-1----:R1:W1:Y:S04]  /*a320*/  SHFL.DOWN PT, R3, R19, 0x4, 0x1f ;  /* 0x08801f0013037f89 */ /* 0x00226800000e0000 */
[----:B---3--:R3:W1:Y:S04]  /*a330*/  SHFL.DOWN PT, R14, R242, 0x4, 0x1f ;  /* 0x08801f00f20e7f89 */ /* 0x00866800000e0000 */
[----:B----4-:R3:W4:Y:S04]  /*a340*/  SHFL.DOWN PT, R15, R243, 0x4, 0x1f ;  /* 0x08801f00f30f7f89 */ /* 0x01072800000e0000 */
[----:B0-----:R3:W0:Y:S02]  /*a350*/  SHFL.DOWN PT, R12, R13, 0x4, 0x1f ;  /* 0x08801f000d0c7f89 */ /* 0x00162400000e0000 */
.L_x_6766:
[----:B------:R-:W-:Y:S01]  /*a360*/  BSSY.RECONVERGENT B0, `(.L_x_6684) ;  /* 0x000000d000007945 */ /* 0x000fe20003800200 */
[----:B------:R-:W-:-:S03]  /*a370*/  ISETP.GT.U32.AND P3, PT, R204, 0x17, PT ;  /* 0x00000017cc00780c */ /* 0x000fc60003f64070 */
[----:B------:R-:W-:Y:S10]  /*a380*/  @P2 BRA `(.L_x_6685) ;  /* 0x0000000000282947 */ /* 0x000ff40003800000 */
[-C--:B0-----:R-:W-:Y:S01]  /*a390*/  FMUL.FTZ R2, R242, R12.reuse ;  /* 0x0000000cf2027220 */ /* 0x081fe20000410000 */
[----:B------:R-:W-:-:S03]  /*a3a0*/  FMUL.FTZ R17, R19, R12 ;  /* 0x0000000c13117220 */ /* 0x000fc60000410000 */
[CC--:B----4-:R-:W-:Y:S01]  /*a3b0*/  FFMA.FTZ R12, R19.reuse, R15.reuse, -R2 ;  /* 0x0000000f130c7223 */ /* 0x0d0fe20000010802 */
[C---:B------:R-:W-:Y:S01]  /*a3c0*/  FFMA.FTZ R16, R242.reuse, R15, R17 ;  /* 0x0000000ff2107223 */ /* 0x040fe20000010011 */
[CC--:B-1----:R-:W-:Y:S01]  /*a3d0*/  FMUL.FTZ R2, R242.reuse, R14.reuse ;  /* 0x0000000ef2027220 */ /* 0x0c2fe20000410000 */
[----:B------:R-:W-:Y:S01]  /*a3e0*/  FMUL.FTZ R15, R19, R14 ;  /* 0x0000000e130f7220 */ /* 0x000fe20000410000 */
[----:B--23--:R-:W-:Y:S01]  /*a3f0*/  FADD.FTZ R243, R243, R12 ;  /* 0x0000000cf3f37221 */ /* 0x00cfe20000010000 */
[----:B------:R-:W-:Y:S01]  /*a400*/  FADD.FTZ R13, R13, R16 ;  /* 0x000000100d0d7221 */ /* 0x000fe20000010000 */
[-C--:B------:R-:W-:Y:S01]  /*a410*/  FFMA.FTZ R19, R19, R3.reuse, -R2 ;  /* 0x0000000313137223 */ /* 0x080fe20000010802 */
[----:B------:R-:W-:-:S07]  /*a420*/  FFMA.FTZ R242, R242, R3, R15 ;  /* 0x00000003f2f27223 */ /* 0x000fce000001000f */
.L_x_6685:
[----:B------:R-:W-:Y:S05]  /*a430*/  BSYNC.RECONVERGENT B0 ;  /* 0x0000000000007941 */ /* 0x000fea0003800200 */
.L_x_6684:
[----:B------:R-:W-:-:S03]  /*a440*/  UMOV UR7, 0xffffffff ;  /* 0xffffffff00077882 */ /* 0x000fc60000000000 */
[----:B------:R-:W-:Y:S05]  /*a450*/  BRA.DIV UR7, `(.L_x_6686) ;  /* 0x0000006207287947 */ /* 0x000fea000b800000 */
[----:B-1----:R1:W1:Y:S04]  /*a460*/  SHFL.DOWN PT, R3, R19, 0x8, 0x1f ;  /* 0x09001f0013037f89 */ /* 0x00226800000e0000 */
[----:B------:R0:W1:Y:S04]  /*a470*/  SHFL.DOWN PT, R14, R242, 0x8, 0x1f ;  /* 0x09001f00f20e7f89 */ /* 0x00006800000e0000 */
[----:B----4-:R4:W1:Y:S04]  /*a480*/  SHFL.DOWN PT, R15, R243, 0x8, 0x1f ;  /* 0x09001f00f30f7f89 */ /* 0x01086800000e0000 */
[----:B0-----:R4:W0:Y:S02]  /*a490*/  SHFL.DOWN PT, R12, R13, 0x8, 0x1f ;  /* 0x09001f000d0c7f89 */ /* 0x00182400000e0000 */
.L_x_6772:
[----:B------:R-:W-:Y:S01]  /*a4a0*/  BSSY.RECONVERGENT B0, `(.L_x_6687) ;  /* 0x000000d000007945 */ /* 0x000fe20003800200 */
[----:B------:R-:W-:-:S03]  /*a4b0*/  ISETP.GT.U32.AND P2, PT, R204, 0xf, PT ;  /* 0x0000000fcc00780c */ /* 0x000fc60003f44070 */
[----:B------:R-:W-:Y:S10]  /*a4c0*/  @P3 BRA `(.L_x_6688) ;  /* 0x0000000000283947 */ /* 0x000ff40003800000 */
[-C--:B0-----:R-:W-:Y:S01]  /*a4d0*/  FMUL.FTZ R2, R242, R12.reuse ;  /* 0x0000000cf2027220 */ /* 0x081fe20000410000 */
[----:B------:R-:W-:-:S03]  /*a4e0*/  FMUL.FTZ R17, R19, R12 ;  /* 0x0000000c13117220 */ /* 0x000fc60000410000 */
[CC--:B-1----:R-:W-:Y:S01]  /*a4f0*/  FFMA.FTZ R12, R19.reuse, R15.reuse, -R2 ;  /* 0x0000000f130c7223 */ /* 0x0c2fe20000010802 */
[C---:B------:R-:W-:Y:S01]  /*a500*/  FFMA.FTZ R16, R242.reuse, R15, R17 ;  /* 0x0000000ff2107223 */ /* 0x040fe20000010011 */
[CC--:B------:R-:W-:Y:S01]  /*a510*/  FMUL.FTZ R2, R242.reuse, R14.reuse ;  /* 0x0000000ef2027220 */ /* 0x0c0fe20000410000 */
[----:B------:R-:W-:Y:S01]  /*a520*/  FMUL.FTZ R15, R19, R14 ;  /* 0x0000000e130f7220 */ /* 0x000fe20000410000 */
[----:B--234-:R-:W-:Y:S01]  /*a530*/  FADD.FTZ R243, R243, R12 ;  /* 0x0000000cf3f37221 */ /* 0x01cfe20000010000 */
[----:B------:R-:W-:Y:S01]  /*a540*/  FADD.FTZ R13, R13, R16 ;  /* 0x000000100d0d7221 */ /* 0x000fe20000010000 */
[-C--:B------:R-:W-:Y:S01]  /*a550*/  FFMA.FTZ R19, R19, R3.reuse, -R2 ;  /* 0x0000000313137223 */ /* 0x080fe20000010802 */
[----:B------:R-:W-:-:S07]  /*a560*/  FFMA.FTZ R242, R242, R3, R15 ;  /* 0x00000003f2f27223 */ /* 0x000fce000001000f */
.L_x_6688:
[----:B------:R-:W-:Y:S05]  /*a570*/  BSYNC.RECONVERGENT B0 ;  /* 0x0000000000007941 */ /* 0x000fea0003800200 */
.L_x_6687:
[----:B------:R-:W-:-:S03]  /*a580*/  UMOV UR7, 0xffffffff ;  /* 0xffffffff00077882 */ /* 0x000fc60000000000 */
[----:B------:R-:W-:Y:S05]  /*a590*/  BRA.DIV UR7, `(.L_x_6689) ;  /* 0x0000006207487947 */ /* 0x000fea000b800000 */
[----:B-1----:R1:W1:Y:S04]  /*a5a0*/  SHFL.DOWN PT, R3, R19, 0x10, 0x1f ;  /* 0x0a001f0013037f89 */ /* 0x00226800000e0000 */
[----:B------:R0:W1:Y:S04]  /*a5b0*/  SHFL.DOWN PT, R14, R242, 0x10, 0x1f ;  /* 0x0a001f00f20e7f89 */ /* 0x00006800000e0000 */
[----:B------:R1:W1:Y:S04]  /*a5c0*/  SHFL.DOWN PT, R15, R243, 0x10, 0x1f ;  /* 0x0a001f00f30f7f89 */ /* 0x00026800000e0000 */
[----:B0-----:R0:W0:Y:S02]  /*a5d0*/  SHFL.DOWN PT, R12, R13, 0x10, 0x1f ;  /* 0x0a001f000d0c7f89 */ /* 0x00102400000e0000 */
.L_x_6778:
[----:B------:R-:W-:Y:S01]  /*a5e0*/  BSSY.RECONVERGENT B0, `(.L_x_6690) ;  /* 0x000000d000007945 */ /* 0x000fe20003800200 */
[----:B------:R-:W-:-:S03]  /*a5f0*/  ISETP.NE.AND P3, PT, R138, 0x1f, PT ;  /* 0x0000001f8a00780c */ /* 0x000fc60003f65270 */
        /* <DEDUP_REMOVED lines=11> */
.L_x_6691:
[----:B------:R-:W-:Y:S05]  /*a6b0*/  BSYNC.RECONVERGENT B0 ;  /* 0x0000000000007941 */ /* 0x000fea0003800200 */
.L_x_6690:
[----:B------:R-:W-:-:S03]  /*a6c0*/  UMOV UR7, 0xffffffff ;  /* 0xffffffff00077882 */ /* 0x000fc60000000000 */
[----:B------:R-:W-:Y:S05]  /*a6d0*/  BRA.DIV UR7, `(.L_x_6692) ;  /* 0x0000006207687947 */ /* 0x000fea000b800000 */
[----:B------:R-:W1:Y:S04]  /*a6e0*/  SHFL.IDX PT, R239, R242, RZ, 0x1f ;  /* 0x00001ffff2ef7589 */ /* 0x000e6800000e0000 */
[----:B------:R-:W5:Y:S04]  /*a6f0*/  SHFL.IDX PT, R241, R19, RZ, 0x1f ;  /* 0x00001fff13f17589 */ /* 0x000f6800000e0000 */
[----:B0-----:R-:W0:Y:S04]  /*a700*/  SHFL.IDX PT, R12, R243, RZ, 0x1f ;  /* 0x00001ffff30c7589 */ /* 0x001e2800000e0000 */
[----:B------:R-:W2:Y:S04]  /*a710*/  SHFL.IDX PT, R247, R13, RZ, 0x1f ;  /* 0x00001fff0df77589 */ /* 0x000ea800000e0000 */
[----:B------:R-:W3:Y:S04]  /*a720*/  SHFL.IDX PT, R246, R4, RZ, 0x1f ;  /* 0x00001fff04f67589 */ /* 0x000ee800000e0000 */
[----:B------:R-:W4:Y:S04]  /*a730*/  SHFL.IDX PT, R244, R5, RZ, 0x1f ;  /* 0x00001fff05f47589 */ /* 0x000f2800000e0000 */
[----:B------:R-:W4:Y:S01]  /*a740*/  SHFL.DOWN PT, R16, R19, 0x1, 0x1f ;  /* 0x08201f0013107f89 */ /* 0x000f2200000e0000 */
[-C--:B-1----:R-:W-:Y:S01]  /*a750*/  FMUL.FTZ R3, R7, R239.reuse ;  /* 0x000000ef07037220 */ /* 0x082fe20000410000 */
[-C--:B------:R-:W-:Y:S01]  /*a760*/  FMUL.FTZ R2, R6, R239.reuse ;  /* 0x000000ef06027220 */ /* 0x080fe20000410000 */
[----:B------:R-:W-:Y:S01]  /*a770*/  FMUL.FTZ R240, R4, R239 ;  /* 0x000000ef04f07220 */ /* 0x000fe20000410000 */
[----:B------:R-:W1:Y:S01]  /*a780*/  SHFL.DOWN PT, R17, R242, 0x1, 0x1f ;  /* 0x08201f00f2117f89 */ /* 0x000e6200000e0000 */
[----:B-----5:R-:W-:Y:S01]  /*a790*/  FFMA.FTZ R15, R6, R241, -R3 ;  /* 0x000000f1060f7223 */ /* 0x020fe20000010803 */
[----:B------:R-:W-:Y:S01]  /*a7a0*/  FMUL.FTZ R3, R5, R239 ;  /* 0x000000ef05037220 */ /* 0x000fe20000410000 */
[-C--:B------:R-:W-:Y:S01]  /*a7b0*/  FFMA.FTZ R2, R7, R241.reuse, R2 ;  /* 0x000000f107027223 */ /* 0x080fe20000010002 */
[----:B------:R-:W1:Y:S01]  /*a7c0*/  SHFL.DOWN PT, R18, R243, 0x1, 0x1f ;  /* 0x08201f00f3127f89 */ /* 0x000e6200000e0000 */
[-C--:B------:R-:W-:Y:S01]  /*a7d0*/  FFMA.FTZ R240, R5, R241.reuse, R240 ;  /* 0x000000f105f07223 */ /* 0x080fe200000100f0 */
[----:B------:R-:W-:Y:S01]  /*a7e0*/  FFMA.FTZ R239, R4, R241, -R3 ;  /* 0x000000f104ef7223 */ /* 0x000fe20000010803 */
[----:B0-----:R-:W-:Y:S01]  /*a7f0*/  FADD.FTZ R238, R12, R15 ;  /* 0x0000000f0cee7221 */ /* 0x001fe20000010000 */
[----:B------:R-:W0:Y:S01]  /*a800*/  SHFL.IDX PT, R245, R6, RZ, 0x1f ;  /* 0x00001fff06f57589 */ /* 0x000e2200000e0000 */
[----:B--2---:R-:W-:-:S03]  /*a810*/  FADD.FTZ R241, R247, R2 ;  /* 0x00000002f7f17221 */ /* 0x004fc60000010000 */
[----:B------:R-:W2:Y:S01]  /*a820*/  SHFL.IDX PT, R249, R7, RZ, 0x1f ;  /* 0x00001fff07f97589 */ /* 0x000ea200000e0000 */
[----:B---3--:R-:W-:-:S03]  /*a830*/  MOV R12, R246 ;  /* 0x000000f6000c7202 */ /* 0x008fc60000000f00 */
[----:B------:R4:W3:Y:S02]  /*a840*/  SHFL.DOWN PT, R248, R13, 0x1, 0x1f ;  /* 0x08201f000df87f89 */ /* 0x0008e400000e0000 */
[----:B----4-:R-:W-:-:S07]  /*a850*/  MOV R13, R244 ;  /* 0x000000f4000d7202 */ /* 0x010fce0000000f00 */
.L_x_6792:
[----:B------:R-:W-:Y:S01]  /*a860*/  BSSY.RECONVERGENT B0, `(.L_x_6693) ;  /* 0x000000f000007945 */ /* 0x000fe20003800200 */
[----:B0-----:R-:W-:Y:S02]  /*a870*/  MOV R14, R245 ;  /* 0x000000f5000e7202 */ /* 0x001fe40000000f00 */
[----:B--2---:R-:W-:Y:S01]  /*a880*/  MOV R15, R249 ;  /* 0x000000f9000f7202 */ /* 0x004fe20000000f00 */
        /* <DEDUP_REMOVED lines=12> */
.L_x_6694:
[----:B------:R-:W-:Y:S05]  /*a950*/  BSYNC.RECONVERGENT B0 ;  /* 0x0000000000007941 */ /* 0x000fea0003800200 */
.L_x_6693:
[C---:B------:R-:W-:Y:S01]  /*a960*/  FMUL.FTZ R5, R9.reuse, R15 ;  /* 0x0000000f09057220 */ /* 0x040fe20000410000 */
[C---:B------:R-:W-:Y:S01]  /*a970*/  FMUL.FTZ R4, R9.reuse, R14 ;  /* 0x0000000e09047220 */ /* 0x040fe20000410000 */
[C---:B------:R-:W-:Y:S01]  /*a980*/  FMUL.FTZ R3, R9.reuse, R13 ;  /* 0x0000000d09037220 */ /* 0x040fe20000410000 */
[----:B------:R-:W-:Y:S01]  /*a990*/  FMUL.FTZ R2, R9, R12 ;  /* 0x0000000c09027220 */ /* 0x000fe20000410000 */
[C---:B------:R-:W-:Y:S01]  /*a9a0*/  FFMA.FTZ R5, R8.reuse, R14, -R5 ;  /* 0x0000000e08057223 */ /* 0x040fe20000010805 */
[C---:B------:R-:W-:Y:S01]  /*a9b0*/  FFMA.FTZ R4, R8.reuse, R15, R4 ;  /* 0x0000000f08047223 */ /* 0x040fe20000010004 */
[C---:B------:R-:W-:Y:S01]  /*a9c0*/  FFMA.FTZ R16, R8.reuse, R12, -R3 ;  /* 0x0000000c08107223 */ /* 0x040fe20000010803 */
[----:B-1----:R-:W-:Y:S01]  /*a9d0*/  FFMA.FTZ R17, R8, R13, R2 ;  /* 0x0000000d08117223 */ /* 0x002fe20000010002 */
        /* <DEDUP_REMOVED lines=8> */
.L_x_6676:
[----:B------:R-:W-:Y:S05]  /*aa60*/  WARPSYNC.ALL ;  /* 0x0000000000007948 */ /* 0x000fea0003800000 */
[----:B------:R-:W-:Y:S01]  /*aa70*/  BAR.SYNC.DEFER_BLOCKING 0x0 ;  /* 0x0000000000007b1d */ /* 0x000fe20000010000 */
[----:B------:R-:W-:Y:S01]  /*aa80*/  ISETP.NE.AND P0, PT, R138, RZ, PT ;  /* 0x000000ff8a00720c */ /* 0x000fe20003f05270 */
[----:B0-----:R-:W-:Y:S01]  /*aa90*/  FFMA.FTZ R12, R0, -R205, RZ ;  /* 0x800000cd000c7223 */ /* 0x001fe200000100ff */
[----:B------:R-:W-:Y:S01]  /*aaa0*/  FADD.FTZ R230, RZ, R230 ;  /* 0x000000e6ffe67221 */ /* 0x000fe20000010000 */
[----:B------:R-:W-:Y:S01]  /*aab0*/  FFMA.FTZ R18, R65, -R98, R232 ;  /* 0x8000006241127223 */ /* 0x000fe200000100e8 */
[C---:B------:R-:W-:Y:S01]  /*aac0*/  ISETP.GT.AND P2, PT, R134.reuse, 0x1e, PT ;  /* 0x0000001e8600780c */ /* 0x040fe20003f44270 */
[----:B------:R-:W-:Y:S01]  /*aad0*/  BSSY.RECONVERGENT B0, `(.L_x_6695) ;  /* 0x00001bf000007945 */ /* 0x000fe20003800200 */
[----:B------:R-:W-:-:S07]  /*aae0*/  ISETP.GT.AND P3, PT, R134, 0xf, PT ;  /* 0x0000000f8600780c */ /* 0x000fce0003f64270 */
        /* <DEDUP_REMOVED lines=20> */
[----:B------:R-:W-:Y:S02]  /*ac30*/  FMUL.FTZ R17, R234, R31 ;  /* 0x0000001fea117220 */ /* 0x000fe40000410000 */
[----:B------:R-:W-:Y:S01]  /*ac40*/  FADD.FTZ R160, R160, R3 ;  /* 0x00000003a0a07221 */ /* 0x000fe20000010000 */
[----:B------:R-:W-:-:S03]  /*ac50*/  FADD.FTZ R144, R144, R9 ;  /* 0x0000000990907221 */ /* 0x000fc60000010000 */
[C---:B------:R-:W-:Y:S01]  /*ac60*/  FMUL.FTZ R2, R178.reuse, R160 ;  /* 0x000000a0b2027220 */ /* 0x040fe20000410000 */
[-C--:B------:R-:W-:Y:S01]  /*ac70*/  FMUL.FTZ R3, R178, R144.reuse ;  /* 0x00000090b2037220 */ /* 0x080fe20000410000 */
[----:B------:R-:W-:Y:S02]  /*ac80*/  FMUL.FTZ R16, R144, R99 ;  /* 0x0000006390107220 */ /* 0x000fe40000410000 */
[C---:B------:R-:W-:Y:S01]  /*ac90*/  FFMA.FTZ R8, R179.reuse, R144, -R2 ;  /* 0x00000090b3087223 */ /* 0x040fe20000010802 */
[----:B------:R-:W-:Y:S01]  /*aca0*/  FFMA.FTZ R2, R179, R160, R3 ;  /* 0x000000a0b3027223 */ /* 0x000fe20000010003 */
[----:B------:R-:W-:Y:S02]  /*acb0*/  FMUL.FTZ R30, R217, R16 ;  /* 0x00000010d91e7220 */ /* 0x000fe40000410000 */
[----:B------:R-:W-:Y:S01]  /*acc0*/  FADD.FTZ R145, R145, R8 ;  /* 0x0000000891917221 */ /* 0x000fe20000010000 */
[----:B------:R-:W-:-:S03]  /*acd0*/  FADD.FTZ R161, R161, R2 ;  /* 0x00000002a1a17221 */ /* 0x000fc60000010000 */
[C---:B------:R-:W-:Y:S01]  /*ace0*/  FMUL.FTZ R2, R180.reuse, R145 ;  /* 0x00000091b4027220 */ /* 0x040fe20000410000 */
[-C--:B------:R-:W-:Y:S01]  /*acf0*/  FMUL.FTZ R180, R180, R161.reuse ;  /* 0x000000a1b4b47220 */ /* 0x080fe20000410000 */
        /* <DEDUP_REMOVED lines=28> */
[----:B------:R-:W-:Y:S01]  /*aec0*/  FFMA.FTZ R235, R96, -R113, R235 ;  /* 0x8000007160eb7223 */ /* 0x000fe200000100eb */
[----:B------:R-:W-:Y:S01]  /*aed0*/  FADD.FTZ R166, R166, R3 ;  /* 0x00000003a6a67221 */ /* 0x000fe20000010000 */
[----:B------:R-:W-:Y:S01]  /*aee0*/  FFMA.FTZ R11, R47, R228, R8 ;  /* 0x000000e42f0b7223 */ /* 0x000fe20000010008 */
[----:B------:R-:W-:Y:S01]  /*aef0*/  FADD.FTZ R3, R150, R9 ;  /* 0x0000000996037221 */ /* 0x000fe20000010000 */
[----:B------:R-:W-:Y:S01]  /*af00*/  FFMA.FTZ R228, R93, -R110, R228 ;  /* 0x8000006e5de47223 */ /* 0x000fe200000100e4 */
[----:B------:R-:W-:Y:S01]  /*af10*/  FMUL.FTZ R8, R190, R166 ;  /* 0x000000a6be087220 */ /* 0x000fe20000410000 */
[----:B------:R-:W-:Y:S01]  /*af20*/  FFMA.FTZ R10, R46, R233, R11 ;  /* 0x000000e92e0a7223 */ /* 0x000fe2000001000b */
[----:B------:R-:W-:Y:S01]  /*af30*/  FMUL.FTZ R9, R190, R3 ;  /* 0x00000003be097220 */ /* 0x000fe20000410000 */
        /* <DEDUP_REMOVED lines=60> */
[----:B------:R-:W-:Y:S01]  /*b300*/  FMUL.FTZ R5, R237, R4 ;  /* 0x00000004ed057220 */ /* 0x000fe20000410000 */
[----:B------:R-:W-:Y:S01]  /*b310*/  FADD.FTZ R48, R7, R48 ;  /* 0x0000003007307221 */ /* 0x000fe20000010000 */
[-C--:B------:R-:W-:Y:S01]  /*b320*/  FFMA.FTZ R4, R237, R7.reuse, R14 ;  /* 0x00000007ed047223 */ /* 0x080fe2000001000e */
[----:B------:R-:W-:Y:S01]  /*b330*/  FMUL.FTZ R14, R230, R7 ;  /* 0x00000007e60e7220 */ /* 0x000fe20000410000 */
[----:B------:R-:W-:Y:S01]  /*b340*/  FFMA.FTZ R7, R33, -R230, R12 ;  /* 0x800000e621077223 */ /* 0x000fe2000001000c */
[C---:B------:R-:W-:Y:S01]  /*b350*/  FMUL.FTZ R12, R198.reuse, R11 ;  /* 0x0000000bc60c7220 */ /* 0x040fe20000410000 */
[-C--:B------:R-:W-:Y:S01]  /*b360*/  FMUL.FTZ R198, R198, R170.reuse ;  /* 0x000000aac6c67220 */ /* 0x080fe20000410000 */
[----:B------:R-:W-:Y:S01]  /*b370*/  FMUL.FTZ R13, R29, R159 ;  /* 0x0000009f1d0d7220 */ /* 0x000fe20000410000 */
[----:B------:R-:W-:Y:S01]  /*b380*/  FFMA.FTZ R15, R230, R15, R5 ;  /* 0x0000000fe60f7223 */ /* 0x000fe20000010005 */
[C---:B------:R-:W-:Y:S01]  /*b390*/  FFMA.FTZ R12, R199.reuse, R170, R12 ;  /* 0x000000aac70c7223 */ /* 0x040fe2000001000c */
[----:B------:R-:W-:Y:S01]  /*b3a0*/  FFMA.FTZ R198, R199, R11, -R198 ;  /* 0x0000000bc7c67223 */ /* 0x000fe200000108c6 */
[CC--:B------:R-:W-:Y:S01]  /*b3b0*/  FFMA.FTZ R19, R28.reuse, R143.reuse, -R13 ;  /* 0x0000008f1c137223 */ /* 0x0c0fe2000001080d */
[----:B------:R-:W-:Y:S01]  /*b3c0*/  FMUL.FTZ R143, R29, R143 ;  /* 0x0000008f1d8f7220 */ /* 0x000fe20000410000 */
[----:B------:R-:W-:Y:S01]  /*b3d0*/  FMUL.FTZ R13, R159, R98 ;  /* 0x000000629f0d7220 */ /* 0x000fe20000410000 */
[----:B------:R-:W-:Y:S01]  /*b3e0*/  FADD.FTZ R171, R171, R12 ;  /* 0x0000000cabab7221 */ /* 0x000fe20000010000 */
[----:B------:R-:W-:Y:S01]  /*b3f0*/  FADD.FTZ R12, R155, R198 ;  /* 0x000000c69b0c7221 */ /* 0x000fe20000010000 */
[----:B------:R-:W-:Y:S01]  /*b400*/  FFMA.FTZ R143, R28, R159, R143 ;  /* 0x0000009f1c8f7223 */ /* 0x000fe2000001008f */
[----:B------:R-:W-:Y:S01]  /*b410*/  FADD.FTZ R49, R13, R49 ;  /* 0x000000310d317221 */ /* 0x000fe20000010000 */
[-C--:B------:R-:W-:Y:S01]  /*b420*/  FFMA.FTZ R17, R18, R13.reuse, R17 ;  /* 0x0000000d12117223 */ /* 0x080fe20000010011 */
[----:B------:R-:W-:Y:S01]  /*b430*/  FFMA.FTZ R5, R237, R142, -R14 ;  /* 0x0000008eed057223 */ /* 0x000fe2000001080e */
[----:B------:R-:W-:Y:S01]  /*b440*/  FMUL.FTZ R13, R234, R13 ;  /* 0x0000000dea0d7220 */ /* 0x000fe20000410000 */
[----:B------:R-:W-:Y:S01]  /*b450*/  FFMA.FTZ R149, R64, R158, R15 ;  /* 0x0000009e40957223 */ /* 0x000fe2000001000f */
[CC--:B------:R-:W-:Y:S01]  /*b460*/  FMUL.FTZ R14, R200.reuse, R12.reuse ;  /* 0x0000000cc80e7220 */ /* 0x0c0fe20000410000 */
[----:B------:R-:W-:Y:S01]  /*b470*/  FMUL.FTZ R15, R200, R171 ;  /* 0x000000abc80f7220 */ /* 0x000fe20000410000 */
[C---:B------:R-:W-:Y:S01]  /*b480*/  FMUL.FTZ R143, R18.reuse, R143 ;  /* 0x0000008f128f7220 */ /* 0x040fe20000410000 */
[----:B------:R-:W-:Y:S01]  /*b490*/  FFMA.FTZ R18, R18, R31, -R13 ;  /* 0x0000001f12127223 */ /* 0x000fe2000001080d */
[C---:B------:R-:W-:Y:S01]  /*b4a0*/  FFMA.FTZ R13, R201.reuse, R171, R14 ;  /* 0x000000abc90d7223 */ /* 0x040fe2000001000e */
[----:B------:R-:W-:Y:S01]  /*b4b0*/  FFMA.FTZ R15, R201, R12, -R15 ;  /* 0x0000000cc90f7223 */ /* 0x000fe2000001080f */
[-C--:B------:R-:W-:Y:S01]  /*b4c0*/  FFMA.FTZ R219, R66, -R99.reuse, R219 ;  /* 0x8000006342db7223 */ /* 0x080fe200000100db */
[----:B------:R-:W-:Y:S01]  /*b4d0*/  FMUL.FTZ R14, R160, R99 ;  /* 0x00000063a00e7220 */ /* 0x000fe20000410000 */
[----:B------:R-:W-:Y:S01]  /*b4e0*/  FADD.FTZ R172, R172, R13 ;  /* 0x0000000dacac7221 */ /* 0x000fe20000010000 */
[----:B------:R-:W-:Y:S01]  /*b4f0*/  FADD.FTZ R13, R156, R15 ;  /* 0x0000000f9c0d7221 */ /* 0x000fe20000010000 */
[----:B------:R-:W-:Y:S01]  /*b500*/  FFMA.FTZ R234, R234, R19, R143 ;  /* 0x00000013eaea7223 */ /* 0x000fe2000001008f */
[----:B------:R-:W-:Y:S01]  /*b510*/  FMUL.FTZ R15, R29, R160 ;  /* 0x000000a01d0f7220 */ /* 0x000fe20000410000 */
[----:B------:R-:W-:Y:S01]  /*b520*/  FADD.FTZ R50, R14, R50 ;  /* 0x000000320e327221 */ /* 0x000fe20000010000 */
[-C--:B------:R-:W-:Y:S01]  /*b530*/  FFMA.FTZ R19, R219, R14.reuse, R30 ;  /* 0x0000000edb137223 */ /* 0x080fe2000001001e */
[----:B------:R-:W-:Y:S01]  /*b540*/  FMUL.FTZ R142, R217, R14 ;  /* 0x0000000ed98e7220 */ /* 0x000fe20000410000 */
[CC--:B------:R-:W-:Y:S01]  /*b550*/  FMUL.FTZ R14, R202.reuse, R13.reuse ;  /* 0x0000000dca0e7220 */ /* 0x0c0fe20000410000 */
[----:B------:R-:W-:Y:S01]  /*b560*/  FMUL.FTZ R202, R202, R172 ;  /* 0x000000accaca7220 */ /* 0x000fe20000410000 */
[CC--:B------:R-:W-:Y:S01]  /*b570*/  FFMA.FTZ R154, R28.reuse, R144.reuse, -R15 ;  /* 0x000000901c9a7223 */ /* 0x0c0fe2000001080f */
[----:B------:R-:W-:Y:S01]  /*b580*/  FMUL.FTZ R15, R29, R144 ;  /* 0x000000901d0f7220 */ /* 0x000fe20000410000 */
[----:B------:R-:W-:Y:S01]  /*b590*/  FFMA.FTZ R31, R219, R16, -R142 ;  /* 0x00000010db1f7223 */ /* 0x000fe2000001088e */
[C---:B------:R-:W-:Y:S01]  /*b5a0*/  FFMA.FTZ R16, R203.reuse, R13, -R202 ;  /* 0x0000000dcb107223 */ /* 0x040fe200000108ca */
[----:B------:R-:W-:Y:S01]  /*b5b0*/  FFMA.FTZ R14, R203, R172, R14 ;  /* 0x000000accb0e7223 */ /* 0x000fe2000001000e */
[----:B------:R-:W-:Y:S01]  /*b5c0*/  FFMA.FTZ R30, R28, R160, R15 ;  /* 0x000000a01c1e7223 */ /* 0x000fe2000001000f */
[----:B------:R-:W-:Y:S01]  /*b5d0*/  FMUL.FTZ R15, R172, R110 ;  /* 0x0000006eac0f7220 */ /* 0x000fe20000410000 */
[----:B------:R-:W-:Y:S01]  /*b5e0*/  FADD.FTZ R16, R157, R16 ;  /* 0x000000109d107221 */ /* 0x000fe20000010000 */
[----:B------:R-:W-:Y:S01]  /*b5f0*/  FADD.FTZ R173, R173, R14 ;  /* 0x0000000eadad7221 */ /* 0x000fe20000010000 */
[----:B------:R-:W-:Y:S01]  /*b600*/  FMUL.FTZ R156, R219, R30 ;  /* 0x0000001edb9c7220 */ /* 0x000fe20000410000 */
[----:B------:R-:W-:Y:S01]  /*b610*/  FADD.FTZ R94, R149, R94 ;  /* 0x0000005e955e7221 */ /* 0x000fe20000010000 */
[----:B------:R-:W-:Y:S01]  /*b620*/  FMUL.FTZ R30, R16, R113 ;  /* 0x00000071101e7220 */ /* 0x000fe20000410000 */
        /* <DEDUP_REMOVED lines=17> */
[-C--:B------:R-:W-:Y:S01]  /*b740*/  FFMA.FTZ R149, R233, R30.reuse, R152 ;  /* 0x0000001ee9957223 */ /* 0x080fe20000010098 */
[----:B------:R-:W-:Y:S01]  /*b750*/  FADD.FTZ R144, R143, R144 ;  /* 0x000000908f907221 */ /* 0x000fe20000010000 */
[----:B------:R-:W-:Y:S01]  /*b760*/  FMUL.FTZ R151, R207, R30 ;  /* 0x0000001ecf977220 */ /* 0x000fe20000410000 */
[----:B------:R-:W-:Y:S01]  /*b770*/  FMUL.FTZ R143, R170, R108 ;  /* 0x0000006caa8f7220 */ /* 0x000fe20000410000 */
[----:B------:R-:W-:Y:S01]  /*b780*/  FADD.FTZ R149, R142, R149 ;  /* 0x000000958e957221 */ /* 0x000fe20000010000 */
[----:B------:R-:W-:Y:S01]  /*b790*/  FMUL.FTZ R142, R169, R109 ;  /* 0x0000006da98e7220 */ /* 0x000fe20000410000 */
[----:B------:R-:W-:Y:S01]  /*b7a0*/  FFMA.FTZ R217, R217, R154, R156 ;  /* 0x0000009ad9d97223 */ /* 0x000fe2000001009c */
[----:B------:R-:W-:Y:S01]  /*b7b0*/  FMUL.FTZ R155, R208, R153 ;  /* 0x00000099d09b7220 */ /* 0x000fe20000410000 */
[----:B------:R-:W-:Y:S01]  /*b7c0*/  FMUL.FTZ R154, R10, R109 ;  /* 0x0000006d0a9a7220 */ /* 0x000fe20000410000 */
[----:B------:R-:W-:Y:S01]  /*b7d0*/  FMUL.FTZ R156, R209, R142 ;  /* 0x0000008ed19c7220 */ /* 0x000fe20000410000 */
[----:B------:R-:W-:Y:S01]  /*b7e0*/  FFMA.FTZ R151, R233, R150, -R151 ;  /* 0x00000096e9977223 */ /* 0x000fe20000010897 */
[-C--:B------:R-:W-:Y:S01]  /*b7f0*/  FMUL.FTZ R152, R208, R143.reuse ;  /* 0x0000008fd0987220 */ /* 0x080fe20000410000 */
[----:B------:R-:W-:Y:S01]  /*b800*/  FFMA.FTZ R150, R226, R143, R155 ;  /* 0x0000008fe2967223 */ /* 0x000fe2000001009b */
[-C--:B------:R-:W-:Y:S01]  /*b810*/  FFMA.FTZ R155, R231, R154.reuse, -R156 ;  /* 0x0000009ae79b7223 */ /* 0x080fe2000001089c */
[----:B------:R-:W-:Y:S01]  /*b820*/  FADD.FTZ R144, R144, R151 ;  /* 0x0000009790907221 */ /* 0x000fe20000010000 */
[----:B------:R-:W-:Y:S01]  /*b830*/  FFMA.FTZ R153, R226, R153, -R152 ;  /* 0x00000099e2997223 */ /* 0x000fe20000010898 */
[----:B------:R-:W-:Y:S01]  /*b840*/  FMUL.FTZ R154, R209, R154 ;  /* 0x0000009ad19a7220 */ /* 0x000fe20000410000 */
[-C--:B------:R-:W-:Y:S01]  /*b850*/  FMUL.FTZ R157, R9, R106.reuse ;  /* 0x0000006a099d7220 */ /* 0x080fe20000410000 */
[----:B------:R-:W-:Y:S01]  /*b860*/  FADD.FTZ R150, R149, R150 ;  /* 0x0000009695967221 */ /* 0x000fe20000010000 */
[----:B------:R-:W-:Y:S01]  /*b870*/  FFMA.FTZ R234, R65, R159, R234 ;  /* 0x0000009f41ea7223 */ /* 0x000fe200000100ea */
[----:B------:R-:W-:Y:S01]  /*b880*/  FMUL.FTZ R149, R168, R106 ;  /* 0x0000006aa8957220 */ /* 0x000fe20000410000 */
[----:B------:R-:W-:Y:S01]  /*b890*/  FFMA.FTZ R151, R231, R142, R154 ;  /* 0x0000008ee7977223 */ /* 0x000fe2000001009a */
[----:B------:R-:W-:Y:S01]  /*b8a0*/  FADD.FTZ R144, R144, R153 ;  /* 0x0000009990907221 */ /* 0x000fe20000010000 */
[----:B------:R-:W-:Y:S01]  /*b8b0*/  FFMA.FTZ R224, R81, -R106, R224 ;  /* 0x8000006a51e07223 */ /* 0x000fe200000100e0 */
[----:B------:R-:W-:Y:S01]  /*b8c0*/  FMUL.FTZ R159, R210, R157 ;  /* 0x0000009dd29f7220 */ /* 0x000fe20000410000 */
[----:B------:R-:W-:Y:S01]  /*b8d0*/  FMUL.FTZ R154, R8, R107 ;  /* 0x0000006b089a7220 */ /* 0x000fe20000410000 */
[-C--:B------:R-:W-:Y:S01]  /*b8e0*/  FMUL.FTZ R152, R210, R149.reuse ;  /* 0x00000095d2987220 */ /* 0x080fe20000410000 */
[----:B------:R-:W-:Y:S01]  /*b8f0*/  FADD.FTZ R155, R144, R155 ;  /* 0x0000009b909b7221 */ /* 0x000fe20000010000 */
[----:B------:R-:W-:Y:S01]  /*b900*/  FADD.FTZ R150, R150, R151 ;  /* 0x0000009796967221 */ /* 0x000fe20000010000 */
[----:B------:R-:W-:Y:S01]  /*b910*/  FFMA.FTZ R159, R224, R149, R159 ;  /* 0x00000095e09f7223 */ /* 0x000fe2000001009f */
[-C--:B------:R-:W-:Y:S01]  /*b920*/  FFMA.FTZ R229, R78, -R107.reuse, R229 ;  /* 0x8000006b4ee57223 */ /* 0x080fe200000100e5 */
[----:B------:R-:W-:Y:S01]  /*b930*/  FMUL.FTZ R144, R167, R107 ;  /* 0x0000006ba7907220 */ /* 0x000fe20000410000 */
[----:B------:R-:W-:Y:S01]  /*b940*/  FMUL.FTZ R156, R211, R154 ;  /* 0x0000009ad39c7220 */ /* 0x000fe20000410000 */
[----:B------:R-:W-:Y:S01]  /*b950*/  FFMA.FTZ R152, R224, R157, -R152 ;  /* 0x0000009de0987223 */ /* 0x000fe20000010898 */
[----:B------:R-:W-:Y:S01]  /*b960*/  FMUL.FTZ R151, R166, R104 ;  /* 0x00000068a6977220 */ /* 0x000fe20000410000 */
[----:B------:R-:W-:Y:S01]  /*b970*/  FADD.FTZ R150, R150, R159 ;  /* 0x0000009f96967221 */ /* 0x000fe20000010000 */
[----:B------:R-:W-:Y:S01]  /*b980*/  FFMA.FTZ R157, R229, R144, R156 ;  /* 0x00000090e59d7223 */ /* 0x000fe2000001009c */
[-C--:B------:R-:W-:Y:S01]  /*b990*/  FFMA.FTZ R222, R75, -R104.reuse, R222 ;  /* 0x800000684bde7223 */ /* 0x080fe200000100de */
[----:B------:R-:W-:Y:S01]  /*b9a0*/  FMUL.FTZ R175, R3, R104 ;  /* 0x0000006803af7220 */ /* 0x000fe20000410000 */
[----:B------:R-:W-:Y:S01]  /*b9b0*/  FMUL.FTZ R177, R212, R151 ;  /* 0x00000097d4b17220 */ /* 0x000fe20000410000 */
[----:B------:R-:W-:Y:S01]  /*b9c0*/  FMUL.FTZ R159, R211, R144 ;  /* 0x00000090d39f7220 */ /* 0x000fe20000410000 */
[----:B------:R-:W-:Y:S01]  /*b9d0*/  FADD.FTZ R157, R150, R157 ;  /* 0x0000009d969d7221 */ /* 0x000fe20000010000 */
[----:B------:R-:W-:Y:S01]  /*b9e0*/  FMUL.FTZ R150, R165, R105 ;  /* 0x00000069a5967220 */ /* 0x000fe20000410000 */
[-C--:B------:R-:W-:Y:S01]  /*b9f0*/  FFMA.FTZ R177, R222, R175.reuse, -R177 ;  /* 0x000000afdeb17223 */ /* 0x080fe200000108b1 */
[----:B------:R-:W-:Y:S01]  /*ba00*/  FFMA.FTZ R159, R229, R154, -R159 ;  /* 0x0000009ae59f7223 */ /* 0x000fe2000001089f */
[----:B------:R-:W-:Y:S01]  /*ba10*/  FADD.FTZ R152, R155, R152 ;  /* 0x000000989b987221 */ /* 0x000fe20000010000 */
[----:B------:R-:W-:Y:S01]  /*ba20*/  FMUL.FTZ R175, R212, R175 ;  /* 0x000000afd4af7220 */ /* 0x000fe20000410000 */
[-C--:B------:R-:W-:Y:S01]  /*ba30*/  FMUL.FTZ R156, R2, R105.reuse ;  /* 0x00000069029c7220 */ /* 0x080fe20000410000 */
[----:B------:R-:W-:Y:S01]  /*ba40*/  FFMA.FTZ R227, R72, -R105, R227 ;  /* 0x8000006948e37223 */ /* 0x000fe200000100e3 */
[C---:B------:R-:W-:Y:S01]  /*ba50*/  FMUL.FTZ R155, R213.reuse, R150 ;  /* 0x00000096d59b7220 */ /* 0x040fe20000410000 */
[----:B------:R-:W-:Y:S01]  /*ba60*/  FFMA.FTZ R154, R222, R151, R175 ;  /* 0x00000097de9a7223 */ /* 0x000fe200000100af */
[----:B------:R-:W-:Y:S01]  /*ba70*/  FADD.FTZ R152, R152, R159 ;  /* 0x0000009f98987221 */ /* 0x000fe20000010000 */
[-C--:B------:R-:W-:Y:S01]  /*ba80*/  FMUL.FTZ R158, R213, R156.reuse ;  /* 0x0000009cd59e7220 */ /* 0x080fe20000410000 */
[----:B------:R-:W-:Y:S01]  /*ba90*/  FFMA.FTZ R159, R227, R156, -R155 ;  /* 0x0000009ce39f7223 */ /* 0x000fe2000001089b */
[-C--:B------:R-:W-:Y:S01]  /*baa0*/  FMUL.FTZ R155, R164, R103.reuse ;  /* 0x00000067a49b7220 */ /* 0x080fe20000410000 */
[----:B------:R-:W-:Y:S01]  /*bab0*/  FADD.FTZ R154, R157, R154 ;  /* 0x0000009a9d9a7221 */ /* 0x000fe20000010000 */
[----:B------:R-:W-:Y:S01]  /*bac0*/  FFMA.FTZ R157, R227, R150, R158 ;  /* 0x00000096e39d7223 */ /* 0x000fe2000001009e */
[----:B------:R-:W-:Y:S01]  /*bad0*/  FADD.FTZ R152, R152, R177 ;  /* 0x000000b198987221 */ /* 0x000fe20000010000 */
[-C--:B------:R-:W-:Y:S01]  /*bae0*/  FFMA.FTZ R225, R70, -R103.reuse, R225 ;  /* 0x8000006746e17223 */ /* 0x080fe200000100e1 */
[----:B------:R-:W-:Y:S01]  /*baf0*/  FMUL.FTZ R156, R148, R103 ;  /* 0x00000067949c7220 */ /* 0x000fe20000410000 */
[-C--:B------:R-:W-:Y:S01]  /*bb00*/  FMUL.FTZ R158, R214, R155.reuse ;  /* 0x0000009bd69e7220 */ /* 0x080fe20000410000 */
[----:B------:R-:W-:Y:S01]  /*bb10*/  FADD.FTZ R152, R152, R159 ;  /* 0x0000009f98987221 */ /* 0x000fe20000010000 */
[----:B------:R-:W-:Y:S01]  /*bb20*/  FFMA.FTZ R153, R66, R160, R217 ;  /* 0x000000a042997223 */ /* 0x000fe200000100d9 */
[----:B------:R-:W-:Y:S01]  /*bb30*/  FADD.FTZ R154, R154, R157 ;  /* 0x0000009d9a9a7221 */ /* 0x000fe20000010000 */
[-C--:B------:R-:W-:Y:S01]  /*bb40*/  FFMA.FTZ R159, R225, R156.reuse, -R158 ;  /* 0x0000009ce19f7223 */ /* 0x080fe2000001089e */
[----:B------:R-:W-:Y:S01]  /*bb50*/  FMUL.FTZ R156, R214, R156 ;  /* 0x0000009cd69c7220 */ /* 0x000fe20000410000 */
[-C--:B------:R-:W-:Y:S01]  /*bb60*/  FMUL.FTZ R160, R161, R100.reuse ;  /* 0x00000064a1a07220 */ /* 0x080fe20000410000 */
[----:B------:R-:W-:Y:S01]  /*bb70*/  FFMA.FTZ R218, R67, -R100, R218 ;  /* 0x8000006443da7223 */ /* 0x000fe200000100da */
[----:B------:R-:W-:Y:S01]  /*bb80*/  FMUL.FTZ R175, R221, R174 ;  /* 0x000000aeddaf7220 */ /* 0x000fe20000410000 */
[----:B------:R-:W-:Y:S01]  /*bb90*/  FFMA.FTZ R157, R225, R155, R156 ;  /* 0x0000009be19d7223 */ /* 0x000fe2000001009c */
[----:B------:R-:W-:Y:S01]  /*bba0*/  FMUL.FTZ R156, R163, R102 ;  /* 0x00000066a39c7220 */ /* 0x000fe20000410000 */
[-C--:B------:R-:W-:Y:S01]  /*bbb0*/  FMUL.FTZ R177, R221, R160.reuse ;  /* 0x000000a0ddb17220 */ /* 0x080fe20000410000 */
[----:B------:R-:W-:Y:S01]  /*bbc0*/  FFMA.FTZ R181, R218, R160, R175 ;  /* 0x000000a0dab57223 */ /* 0x000fe200000100af */
[----:B------:R-:W-:Y:S01]  /*bbd0*/  FADD.FTZ R154, R154, R157 ;  /* 0x0000009d9a9a7221 */ /* 0x000fe20000010000 */
[----:B------:R-:W-:Y:S01]  /*bbe0*/  FADD.FTZ R152, R152, R159 ;  /* 0x0000009f98987221 */ /* 0x000fe20000010000 */
[-C--:B------:R-:W-:Y:S01]  /*bbf0*/  FFMA.FTZ R220, R69, -R102.reuse, R220 ;  /* 0x8000006645dc7223 */ /* 0x080fe200000100dc */
[----:B------:R-:W-:Y:S01]  /*bc00*/  FMUL.FTZ R157, R147, R102 ;  /* 0x00000066939d7220 */ /* 0x000fe20000410000 */
[----:B------:R-:W-:Y:S01]  /*bc10*/  FMUL.FTZ R159, R215, R156 ;  /* 0x0000009cd79f7220 */ /* 0x000fe20000410000 */
[----:B------:R-:W-:Y:S01]  /*bc20*/  FMUL.FTZ R175, R162, R101 ;  /* 0x00000065a2af7220 */ /* 0x000fe20000410000 */
[----:B------:R-:W-:Y:S01]  /*bc30*/  FFMA.FTZ R183, R218, R174, -R177 ;  /* 0x000000aedab77223 */ /* 0x000fe200000108b1 */
[----:B------:R-:W-:Y:S01]  /*bc40*/  FADD.FTZ R51, R160, R51 ;  /* 0x00000033a0337221 */ /* 0x000fe20000010000 */
[----:B------:R-:W-:Y:S01]  /*bc50*/  FMUL.FTZ R177, R29, R161 ;  /* 0x000000a11db17220 */ /* 0x000fe20000410000 */
[-C--:B------:R-:W-:Y:S01]  /*bc60*/  FFMA.FTZ R223, R68, -R101.reuse, R223 ;  /* 0x8000006544df7223 */ /* 0x080fe200000100df */
[----:B------:R-:W-:Y:S01]  /*bc70*/  FMUL.FTZ R158, R146, R101 ;  /* 0x00000065929e7220 */ /* 0x000fe20000410000 */
[----:B------:R-:W-:Y:S01]  /*bc80*/  FFMA.FTZ R159, R220, R157, -R159 ;  /* 0x0000009ddc9f7223 */ /* 0x000fe2000001089f */
[----:B------:R-:W-:Y:S01]  /*bc90*/  FMUL.FTZ R160, R216, R175 ;  /* 0x000000afd8a07220 */ /* 0x000fe20000410000 */
[----:B------:R-:W-:Y:S01]  /*bca0*/  FMUL.FTZ R157, R215, R157 ;  /* 0x0000009dd79d7220 */ /* 0x000fe20000410000 */
[-C--:B------:R-:W-:Y:S01]  /*bcb0*/  FFMA.FTZ R174, R28, R145.reuse, -R177 ;  /* 0x000000911cae7223 */ /* 0x080fe200000108b1 */
[----:B------:R-:W-:Y:S01]  /*bcc0*/  FMUL.FTZ R145, R29, R145 ;  /* 0x000000911d917220 */ /* 0x000fe20000410000 */
[C---:B------:R-:W-:Y:S01]  /*bcd0*/  FFMA.FTZ R177, R223.reuse, R158, -R160 ;  /* 0x0000009edfb17223 */ /* 0x040fe200000108a0 */
[----:B------:R-:W-:Y:S01]  /*bce0*/  FFMA.FTZ R157, R220, R156, R157 ;  /* 0x0000009cdc9d7223 */ /* 0x000fe2000001009d */
[----:B------:R-:W-:Y:S01]  /*bcf0*/  FMUL.FTZ R158, R216, R158 ;  /* 0x0000009ed89e7220 */ /* 0x000fe20000410000 */
[----:B------:R-:W-:Y:S01]  /*bd00*/  FFMA.FTZ R179, R28, R161, R145 ;  /* 0x000000a11cb37223 */ /* 0x000fe20000010091 */
[----:B------:R-:W-:Y:S01]  /*bd10*/  FADD.FTZ R152, R152, R159 ;  /* 0x0000009f98987221 */ /* 0x000fe20000010000 */
[----:B------:R-:W-:Y:S01]  /*bd20*/  FADD.FTZ R154, R154, R157 ;  /* 0x0000009d9a9a7221 */ /* 0x000fe20000010000 */
[----:B------:R-:W-:Y:S01]  /*bd30*/  FFMA.FTZ R145, R223, R175, R158 ;  /* 0x000000afdf917223 */ /* 0x000fe2000001009e */
[----:B------:R-:W-:Y:S01]  /*bd40*/  FADD.FTZ R92, R153, R92 ;  /* 0x0000005c995c7221 */ /* 0x000fe20000010000 */
[----:B------:R-:W-:Y:S01]  /*bd50*/  FADD.FTZ R152, R152, R177 ;  /* 0x000000b198987221 */ /* 0x000fe20000010000 */
[----:B------:R-:W-:Y:S01]  /*bd60*/  FADD.FTZ R59, R142, R59 ;  /* 0x0000003b8e3b7221 */ /* 0x000fe20000010000 */
[----:B------:R-:W-:Y:S01]  /*bd70*/  FADD.FTZ R154, R154, R145 ;  /* 0x000000919a9a7221 */ /* 0x000fe20000010000 */
[C---:B------:R-:W-:Y:S01]  /*bd80*/  FMUL.FTZ R145, R29.reuse, R162 ;  /* 0x000000a21d917220 */ /* 0x040fe20000410000 */
[----:B------:R-:W-:Y:S01]  /*bd90*/  FADD.FTZ R152, R152, R183 ;  /* 0x000000b798987221 */ /* 0x000fe20000010000 */
[----:B------:R-:W-:Y:S01]  /*bda0*/  FMUL.FTZ R218, R218, R179 ;  /* 0x000000b3dada7220 */ /* 0x000fe20000410000 */
[----:B------:R-:W-:Y:S01]  /*bdb0*/  FADD.FTZ R154, R154, R181 ;  /* 0x000000b59a9a7221 */ /* 0x000fe20000010000 */
[-C--:B------:R-:W-:Y:S01]  /*bdc0*/  FFMA.FTZ R153, R28, R146.reuse, -R145 ;  /* 0x000000921c997223 */ /* 0x080fe20000010891 */
[----:B------:R-:W-:Y:S01]  /*bdd0*/  FADD.FTZ R31, R152, R31 ;  /* 0x0000001f981f7221 */ /* 0x000fe20000010000 */
[----:B------:R-:W-:Y:S01]  /*bde0*/  FMUL.FTZ R145, R29, R146 ;  /* 0x000000921d917220 */ /* 0x000fe20000410000 */
[----:B------:R-:W-:Y:S01]  /*bdf0*/  FADD.FTZ R154, R154, R19 ;  /* 0x000000139a9a7221 */ /* 0x000fe20000010000 */
[----:B------:R-:W-:Y:S01]  /*be00*/  FFMA.FTZ R174, R221, R174, R218 ;  /* 0x000000aeddae7223 */ /* 0x000fe200000100da */
[----:B------:R-:W-:Y:S01]  /*be10*/  FADD.FTZ R18, R31, R18 ;  /* 0x000000121f127221 */ /* 0x000fe20000010000 */
[----:B------:R-:W-:Y:S01]  /*be20*/  FFMA.FTZ R146, R28, R162, R145 ;  /* 0x000000a21c927223 */ /* 0x000fe20000010091 */
[----:B------:R-:W-:Y:S01]  /*be30*/  FADD.FTZ R17, R154, R17 ;  /* 0x000000119a117221 */ /* 0x000fe20000010000 */
[----:B------:R-:W0:Y:S01]  /*be40*/  SHFL.DOWN PT, R145, R6, 0x1, 0x1f ;  /* 0x08201f0006917f89 */ /* 0x000e2200000e0000 */
[----:B------:R-:W-:Y:S01]  /*be50*/  FADD.FTZ R19, R18, R5 ;  /* 0x0000000512137221 */ /* 0x000fe20000010000 */
[----:B------:R-:W-:Y:S01]  /*be60*/  FMUL.FTZ R5, R29, R147 ;  /* 0x000000931d057220 */ /* 0x000fe20000410000 */
[----:B------:R-:W-:Y:S01]  /*be70*/  FADD.FTZ R4, R17, R4 ;  /* 0x0000000411047221 */ /* 0x000fe20000010000 */
[----:B------:R-:W1:Y:S01]  /*be80*/  SHFL.DOWN PT, R154, R7, 0x1, 0x1f ;  /* 0x08201f00079a7f89 */ /* 0x000e6200000e0000 */
[-C--:B------:R-:W-:Y:S01]  /*be90*/  FMUL.FTZ R18, R29, R163.reuse ;  /* 0x000000a31d127220 */ /* 0x080fe20000410000 */
[C---:B------:R-:W-:Y:S01]  /*bea0*/  FFMA.FTZ R5, R28.reuse, R163, R5 ;  /* 0x000000a31c057223 */ /* 0x040fe20000010005 */
[----:B------:R-:W-:Y:S01]  /*beb0*/  FMUL.FTZ R223, R223, R146 ;  /* 0x00000092dfdf7220 */ /* 0x000fe20000410000 */
[----:B------:R-:W2:Y:S01]  /*bec0*/  SHFL.DOWN PT, R17, R4, 0x1, 0x1f ;  /* 0x08201f0004117f89 */ /* 0x000ea200000e0000 */
[----:B------:R-:W-:Y:S01]  /*bed0*/  FFMA.FTZ R18, R28, R147, -R18 ;  /* 0x000000931c127223 */ /* 0x000fe20000010812 */
[----:B------:R-:W-:Y:S01]  /*bee0*/  FMUL.FTZ R220, R220, R5 ;  /* 0x00000005dcdc7220 */ /* 0x000fe20000410000 */
[----:B------:R-:W-:Y:S01]  /*bef0*/  FMUL.FTZ R5, R29, R164 ;  /* 0x000000a41d057220 */ /* 0x000fe20000410000 */
[----:B------:R4:W5:Y:S01]  /*bf00*/  SHFL.DOWN PT, R152, R19, 0x1, 0x1f ;  /* 0x08201f0013987f89 */ /* 0x00096200000e0000 */
[----:B------:R-:W-:Y:S01]  /*bf10*/  FFMA.FTZ R153, R216, R153, R223 ;  /* 0x00000099d8997223 */ /* 0x000fe200000100df */
[----:B------:R-:W-:Y:S01]  /*bf20*/  FFMA.FTZ R18, R215, R18, R220 ;  /* 0x00000012d7127223 */ /* 0x000fe200000100dc */
[-C--:B------:R-:W-:Y:S01]  /*bf30*/  FFMA.FTZ R31, R28, R148.reuse, -R5 ;  /* 0x000000941c1f7223 */ /* 0x080fe20000010805 */
[----:B------:R-:W-:Y:S01]  /*bf40*/  FMUL.FTZ R5, R29, R148 ;  /* 0x000000941d057220 */ /* 0x000fe20000410000 */
[----:B------:R-:W-:Y:S01]  /*bf50*/  FFMA.FTZ R174, R67, R161, R174 ;  /* 0x000000a143ae7223 */ /* 0x000fe200000100ae */
[----:B------:R-:W-:Y:S01]  /*bf60*/  FFMA.FTZ R146, R69, R163, R18 ;  /* 0x000000a345927223 */ /* 0x000fe20000010012 */
[----:B------:R-:W-:Y:S01]  /*bf70*/  FFMA.FTZ R153, R68, R162, R153 ;  /* 0x000000a244997223 */ /* 0x000fe20000010099 */
[----:B------:R-:W-:Y:S01]  /*bf80*/  FFMA.FTZ R18, R28, R164, R5 ;  /* 0x000000a41c127223 */ /* 0x000fe20000010005 */
[----:B------:R-:W-:Y:S01]  /*bf90*/  MOV R5, R19 ;  /* 0x0000001300057202 */ /* 0x000fe20000000f00 */
[----:B----4-:R-:W-:Y:S01]  /*bfa0*/  FMUL.FTZ R19, R29, R165 ;  /* 0x000000a51d137220 */ /* 0x010fe20000410000 */
[----:B------:R-:W-:Y:S01]  /*bfb0*/  FADD.FTZ R85, R146, R85 ;  /* 0x0000005592557221 */ /* 0x000fe20000010000 */
[----:B0-----:R-:W-:Y:S01]  /*bfc0*/  @!P2 FADD.FTZ R6, R6, R145 ;  /* 0x000000910606a221 */ /* 0x001fe20000010000 */
[----:B------:R-:W-:Y:S01]  /*bfd0*/  FMUL.FTZ R225, R225, R18 ;  /* 0x00000012e1e17220 */ /* 0x000fe20000410000 */
[-C--:B------:R-:W-:Y:S01]  /*bfe0*/  FFMA.FTZ R146, R28, R2.reuse, -R19 ;  /* 0x000000021c927223 */ /* 0x080fe20000010813 */
[----:B------:R-:W-:Y:S01]  /*bff0*/  FADD.FTZ R91, R234, R91 ;  /* 0x0000005bea5b7221 */ /* 0x000fe20000010000 */
[----:B-1----:R-:W-:Y:S01]  /*c000*/  @!P2 FADD.FTZ R7, R7, R154 ;  /* 0x0000009a0707a221 */ /* 0x002fe20000010000 */
[----:B------:R-:W0:Y:S01]  /*c010*/  SHFL.DOWN PT, R147, R6, 0x2, 0x1f ;  /* 0x08401f0006937f89 */ /* 0x000e2200000e0000 */
[----:B------:R-:W-:Y:S01]  /*c020*/  FFMA.FTZ R31, R214, R31, R225 ;  /* 0x0000001fd61f7223 */ /* 0x000fe200000100e1 */
[----:B------:R-:W-:Y:S01]  /*c030*/  FADD.FTZ R52, R175, R52 ;  /* 0x00000034af347221 */ /* 0x000fe20000010000 */
[----:B--2---:R-:W-:Y:S01]  /*c040*/  @!P2 FADD.FTZ R4, R17, R4 ;  /* 0x000000041104a221 */ /* 0x004fe20000010000 */
[C---:B------:R-:W-:Y:S01]  /*c050*/  FMUL.FTZ R17, R29.reuse, R2 ;  /* 0x000000021d117220 */ /* 0x040fe20000410000 */
[----:B------:R-:W-:Y:S01]  /*c060*/  FFMA.FTZ R31, R70, R164, R31 ;  /* 0x000000a4461f7223 */ /* 0x000fe2000001001f */
[----:B------:R-:W-:Y:S01]  /*c070*/  FMUL.FTZ R2, R29, R166 ;  /* 0x000000a61d027220 */ /* 0x000fe20000410000 */
[----:B-----5:R-:W-:Y:S01]  /*c080*/  @!P2 FADD.FTZ R5, R5, R152 ;  /* 0x000000980505a221 */ /* 0x020fe20000010000 */
[----:B------:R-:W1:Y:S01]  /*c090*/  SHFL.DOWN PT, R145, R4, 0x2, 0x1f ;  /* 0x08401f0004917f89 */ /* 0x000e6200000e0000 */
[----:B------:R-:W-:Y:S01]  /*c0a0*/  ISETP.GT.AND P2, PT, R134, 0x1d, PT ;  /* 0x0000001d8600780c */ /* 0x000fe20003f44270 */
[C---:B------:R-:W-:Y:S01]  /*c0b0*/  FFMA.FTZ R18, R28.reuse, R165, R17 ;  /* 0x000000a51c127223 */ /* 0x040fe20000010011 */
[-C--:B------:R-:W-:Y:S01]  /*c0c0*/  FMUL.FTZ R17, R29, R3.reuse ;  /* 0x000000031d117220 */ /* 0x080fe20000410000 */
[----:B------:R-:W2:Y:S01]  /*c0d0*/  SHFL.DOWN PT, R152, R7, 0x2, 0x1f ;  /* 0x08401f0007987f89 */ /* 0x000ea200000e0000 */
[----:B------:R-:W-:Y:S01]  /*c0e0*/  FADD.FTZ R86, R31, R86 ;  /* 0x000000561f567221 */ /* 0x000fe20000010000 */
[----:B------:R-:W-:Y:S01]  /*c0f0*/  FMUL.FTZ R18, R227, R18 ;  /* 0x00000012e3127220 */ /* 0x000fe20000410000 */
[C---:B------:R-:W-:Y:S01]  /*c100*/  FFMA.FTZ R17, R28.reuse, R166, R17 ;  /* 0x000000a61c117223 */ /* 0x040fe20000010011 */
[----:B------:R-:W4:Y:S01]  /*c110*/  SHFL.DOWN PT, R148, R5, 0x2, 0x1f ;  /* 0x08401f0005947f89 */ /* 0x000f2200000e0000 */
[----:B------:R-:W-:Y:S01]  /*c120*/  FFMA.FTZ R3, R28, R3, -R2 ;  /* 0x000000031c037223 */ /* 0x000fe20000010802 */
[----:B------:R-:W-:Y:S01]  /*c130*/  FFMA.FTZ R213, R213, R146, R18 ;  /* 0x00000092d5d57223 */ /* 0x000fe20000010012 */
[----:B------:R-:W-:Y:S01]  /*c140*/  FMUL.FTZ R17, R222, R17 ;  /* 0x00000011de117220 */ /* 0x000fe20000410000 */
[----:B------:R-:W-:Y:S01]  /*c150*/  FADD.FTZ R89, R174, R89 ;  /* 0x00000059ae597221 */ /* 0x000fe20000010000 */
[----:B------:R-:W-:Y:S01]  /*c160*/  FADD.FTZ R53, R156, R53 ;  /* 0x000000359c357221 */ /* 0x000fe20000010000 */
[----:B------:R-:W-:Y:S01]  /*c170*/  FFMA.FTZ R2, R72, R165, R213 ;  /* 0x000000a548027223 */ /* 0x000fe200000100d5 */
[----:B------:R-:W-:Y:S01]  /*c180*/  FFMA.FTZ R212, R212, R3, R17 ;  /* 0x00000003d4d47223 */ /* 0x000fe20000010011 */
[----:B0-----:R-:W-:Y:S01]  /*c190*/  @!P2 FADD.FTZ R6, R6, R147 ;  /* 0x000000930606a221 */ /* 0x001fe20000010000 */
[CC--:B------:R-:W-:Y:S01]  /*c1a0*/  FMUL.FTZ R3, R29.reuse, R8.reuse ;  /* 0x000000081d037220 */ /* 0x0c0fe20000410000 */
[----:B------:R-:W-:Y:S01]  /*c1b0*/  FADD.FTZ R83, R2, R83 ;  /* 0x0000005302537221 */ /* 0x000fe20000010000 */
[-C--:B------:R-:W-:Y:S01]  /*c1c0*/  FMUL.FTZ R17, R29, R167.reuse ;  /* 0x000000a71d117220 */ /* 0x080fe20000410000 */
[----:B------:R-:W-:Y:S01]  /*c1d0*/  FADD.FTZ R88, R153, R88 ;  /* 0x0000005899587221 */ /* 0x000fe20000010000 */
[----:B------:R-:W0:Y:S01]  /*c1e0*/  SHFL.DOWN PT, R31, R6, 0x4, 0x1f ;  /* 0x08801f00061f7f89 */ /* 0x000e2200000e0000 */
[C---:B------:R-:W-:Y:S01]  /*c1f0*/  FFMA.FTZ R2, R28.reuse, R167, R3 ;  /* 0x000000a71c027223 */ /* 0x040fe20000010003 */
[----:B------:R-:W-:Y:S01]  /*c200*/  FFMA.FTZ R8, R28, R8, -R17 ;  /* 0x000000081c087223 */ /* 0x000fe20000010811 */
[----:B-1----:R-:W-:Y:S01]  /*c210*/  @!P2 FADD.FTZ R4, R4, R145 ;  /* 0x000000910404a221 */ /* 0x002fe20000010000 */
[----:B------:R-:W-:Y:S01]  /*c220*/  FMUL.FTZ R3, R29, R9 ;  /* 0x000000091d037220 */ /* 0x000fe20000410000 */
[----:B------:R-:W-:Y:S01]  /*c230*/  FMUL.FTZ R2, R229, R2 ;  /* 0x00000002e5027220 */ /* 0x000fe20000410000 */
[----:B------:R-:W-:Y:S01]  /*c240*/  FFMA.FTZ R17, R75, R166, R212 ;  /* 0x000000a64b117223 */ /* 0x000fe200000100d4 */
[----:B--2---:R-:W-:Y:S01]  /*c250*/  @!P2 FADD.FTZ R7, R7, R152 ;  /* 0x000000980707a221 */ /* 0x004fe20000010000 */
[----:B------:R-:W1:Y:S01]  /*c260*/  SHFL.DOWN PT, R19, R4, 0x4, 0x1f ;  /* 0x08801f0004137f89 */ /* 0x000e6200000e0000 */
[----:B------:R-:W-:Y:S01]  /*c270*/  FFMA.FTZ R211, R211, R8, R2 ;  /* 0x00000008d3d37223 */ /* 0x000fe20000010002 */
[-C--:B------:R-:W-:Y:S01]  /*c280*/  FFMA.FTZ R3, R28, R168.reuse, R3 ;  /* 0x000000a81c037223 */ /* 0x080fe20000010003 */
[----:B----4-:R-:W-:Y:S01]  /*c290*/  @!P2 FADD.FTZ R5, R5, R148 ;  /* 0x000000940505a221 */ /* 0x010fe20000010000 */
[----:B------:R-:W2:Y:S01]  /*c2a0*/  SHFL.DOWN PT, R146, R7, 0x4, 0x1f ;  /* 0x08801f0007927f89 */ /* 0x000ea200000e0000 */
[----:B------:R-:W-:Y:S01]  /*c2b0*/  ISETP.GT.AND P2, PT, R134, 0x1b, PT ;  /* 0x0000001b8600780c */ /* 0x000fe20003f44270 */
[----:B------:R-:W-:Y:S01]  /*c2c0*/  FMUL.FTZ R2, R29, R168 ;  /* 0x000000a81d027220 */ /* 0x000fe20000410000 */
[----:B------:R-:W-:Y:S01]  /*c2d0*/  FADD.FTZ R82, R17, R82 ;  /* 0x0000005211527221 */ /* 0x000fe20000010000 */
[----:B------:R-:W4:Y:S01]  /*c2e0*/  SHFL.DOWN PT, R18, R5, 0x4, 0x1f ;  /* 0x08801f0005127f89 */ /* 0x000f2200000e0000 */
[----:B------:R-:W-:Y:S01]  /*c2f0*/  FMUL.FTZ R17, R224, R3 ;  /* 0x00000003e0117220 */ /* 0x000fe20000410000 */
[----:B------:R-:W-:Y:S01]  /*c300*/  FFMA.FTZ R9, R28, R9, -R2 ;  /* 0x000000091c097223 */ /* 0x000fe20000010802 */
[----:B------:R-:W-:Y:S01]  /*c310*/  FFMA.FTZ R8, R78, R167, R211 ;  /* 0x000000a74e087223 */ /* 0x000fe200000100d3 */
[----:B------:R-:W-:Y:S01]  /*c320*/  FMUL.FTZ R3, R29, R169 ;  /* 0x000000a91d037220 */ /* 0x000fe20000410000 */
[----:B------:R-:W-:Y:S01]  /*c330*/  FADD.FTZ R54, R155, R54 ;  /* 0x000000369b367221 */ /* 0x000fe20000010000 */
[----:B------:R-:W-:Y:S01]  /*c340*/  FFMA.FTZ R210, R210, R9, R17 ;  /* 0x00000009d2d27223 */ /* 0x000fe20000010011 */
[----:B------:R-:W-:Y:S01]  /*c350*/  FADD.FTZ R79, R8, R79 ;  /* 0x0000004f084f7221 */ /* 0x000fe20000010000 */
[-C--:B------:R-:W-:Y:S01]  /*c360*/  FFMA.FTZ R8, R28, R10.reuse, -R3 ;  /* 0x0000000a1c087223 */ /* 0x080fe20000010803 */
[----:B------:R-:W-:Y:S01]  /*c370*/  FMUL.FTZ R3, R29, R10 ;  /* 0x0000000a1d037220 */ /* 0x000fe20000410000 */
[----:B0-----:R-:W-:Y:S01]  /*c380*/  @!P2 FADD.FTZ R6, R6, R31 ;  /* 0x0000001f0606a221 */ /* 0x001fe20000010000 */
[----:B------:R-:W-:Y:S01]  /*c390*/  FFMA.FTZ R9, R81, R168, R210 ;  /* 0x000000a851097223 */ /* 0x000fe200000100d2 */
[----:B------:R-:W-:Y:S01]  /*c3a0*/  FADD.FTZ R55, R150, R55 ;  /* 0x0000003796377221 */ /* 0x000fe20000010000 */
[----:B------:R-:W-:Y:S01]  /*c3b0*/  FFMA.FTZ R2, R28, R169, R3 ;  /* 0x000000a91c027223 */ /* 0x000fe20000010003 */
[-C--:B------:R-:W-:Y:S01]  /*c3c0*/  FMUL.FTZ R3, R29, R11.reuse ;  /* 0x0000000b1d037220 */ /* 0x080fe20000410000 */
[----:B------:R-:W-:Y:S01]  /*c3d0*/  FADD.FTZ R80, R9, R80 ;  /* 0x0000005009507221 */ /* 0x000fe20000010000 */
[----:B-1----:R-:W-:Y:S01]  /*c3e0*/  @!P2 FADD.FTZ R4, R4, R19 ;  /* 0x000000130404a221 */ /* 0x002fe20000010000 */
[----:B------:R-:W-:Y:S01]  /*c3f0*/  FMUL.FTZ R10, R231, R2 ;  /* 0x00000002e70a7220 */ /* 0x000fe20000410000 */
[----:B------:R-:W0:Y:S01]  /*c400*/  SHFL.DOWN PT, R19, R6, 0x8, 0x1f ;  /* 0x09001f0006137f89 */ /* 0x000e2200000e0000 */
[----:B------:R-:W-:Y:S01]  /*c410*/  FMUL.FTZ R2, R29, R170 ;  /* 0x000000aa1d027220 */ /* 0x000fe20000410000 */
[----:B--2---:R-:W-:Y:S01]  /*c420*/  @!P2 FADD.FTZ R7, R7, R146 ;  /* 0x000000920707a221 */ /* 0x004fe20000010000 */
[----:B------:R-:W-:Y:S01]  /*c430*/  FFMA.FTZ R209, R209, R8, R10 ;  /* 0x00000008d1d17223 */ /* 0x000fe2000001000a */
[----:B------:R-:W1:Y:S01]  /*c440*/  SHFL.DOWN PT, R17, R4, 0x8, 0x1f ;  /* 0x09001f0004117f89 */ /* 0x000e6200000e0000 */
[----:B------:R-:W-:Y:S01]  /*c450*/  FFMA.FTZ R11, R28, R11, -R2 ;  /* 0x0000000b1c0b7223 */ /* 0x000fe20000010802 */
[----:B----4-:R-:W-:Y:S01]  /*c460*/  @!P2 FADD.FTZ R5, R5, R18 ;  /* 0x000000120505a221 */ /* 0x010fe20000010000 */
[----:B------:R-:W-:Y:S01]  /*c470*/  ISETP.GT.AND P2, PT, R134, 0x17, PT ;  /* 0x000000178600780c */ /* 0x000fe20003f44270 */
[----:B------:R-:W2:Y:S01]  /*c480*/  SHFL.DOWN PT, R142, R7, 0x8, 0x1f ;  /* 0x09001f00078e7f89 */ /* 0x000ea200000e0000 */
[----:B------:R-:W-:Y:S01]  /*c490*/  FFMA.FTZ R2, R84, R169, R209 ;  /* 0x000000a954027223 */ /* 0x000fe200000100d1 */
[----:B------:R-:W-:Y:S01]  /*c4a0*/  FFMA.FTZ R3, R28, R170, R3 ;  /* 0x000000aa1c037223 */ /* 0x000fe20000010003 */
[----:B------:R-:W-:Y:S01]  /*c4b0*/  FADD.FTZ R56, R151, R56 ;  /* 0x0000003897387221 */ /* 0x000fe20000010000 */
[----:B------:R-:W4:Y:S01]  /*c4c0*/  SHFL.DOWN PT, R18, R5, 0x8, 0x1f ;  /* 0x09001f0005127f89 */ /* 0x000f2200000e0000 */
[----:B------:R-:W-:Y:S01]  /*c4d0*/  FADD.FTZ R77, R2, R77 ;  /* 0x0000004d024d7221 */ /* 0x000fe20000010000 */
[----:B------:R-:W-:Y:S01]  /*c4e0*/  FMUL.FTZ R9, R226, R3 ;  /* 0x00000003e2097220 */ /* 0x000fe20000410000 */
[CC--:B------:R-:W-:Y:S01]  /*c4f0*/  FMUL.FTZ R2, R29.reuse, R12.reuse ;  /* 0x0000000c1d027220 */ /* 0x0c0fe20000410000 */
[----:B------:R-:W-:Y:S01]  /*c500*/  FMUL.FTZ R3, R29, R171 ;  /* 0x000000ab1d037220 */ /* 0x000fe20000410000 */
[----:B------:R-:W-:Y:S01]  /*c510*/  FADD.FTZ R57, R144, R57 ;  /* 0x0000003990397221 */ /* 0x000fe20000010000 */
[----:B------:R-:W-:Y:S01]  /*c520*/  FFMA.FTZ R208, R208, R11, R9 ;  /* 0x0000000bd0d07223 */ /* 0x000fe20000010009 */
[C---:B------:R-:W-:Y:S01]  /*c530*/  FFMA.FTZ R2, R28.reuse, R171, R2 ;  /* 0x000000ab1c027223 */ /* 0x040fe20000010002 */
[----:B------:R-:W-:Y:S01]  /*c540*/  FFMA.FTZ R12, R28, R12, -R3 ;  /* 0x0000000c1c0c7223 */ /* 0x000fe20000010803 */
[----:B------:R-:W-:Y:S01]  /*c550*/  FADD.FTZ R58, R149, R58 ;  /* 0x0000003a953a7221 */ /* 0x000fe20000010000 */
[----:B------:R-:W-:Y:S01]  /*c560*/  FADD.FTZ R60, R143, R60 ;  /* 0x0000003c8f3c7221 */ /* 0x000fe20000010000 */
[----:B------:R-:W-:Y:S01]  /*c570*/  FADD.FTZ R61, R30, R61 ;  /* 0x0000003d1e3d7221 */ /* 0x000fe20000010000 */
[----:B0-----:R-:W-:Y:S01]  /*c580*/  @!P2 FADD.FTZ R6, R6, R19 ;  /* 0x000000130606a221 */ /* 0x001fe20000010000 */
[----:B------:R-:W-:Y:S01]  /*c590*/  FFMA.FTZ R9, R87, R170, R208 ;  /* 0x000000aa57097223 */ /* 0x000fe200000100d0 */
[----:B------:R-:W-:Y:S01]  /*c5a0*/  FMUL.FTZ R10, R233, R2 ;  /* 0x00000002e90a7220 */ /* 0x000fe20000410000 */
[----:B------:R-:W-:Y:S01]  /*c5b0*/  FMUL.FTZ R3, R29, R13 ;  /* 0x0000000d1d037220 */ /* 0x000fe20000410000 */
[----:B-1----:R-:W-:-:S02]  /*c5c0*/  @!P2 FADD.FTZ R4, R4, R17 ;  /* 0x000000110404a221 */ /* 0x002fc40000010000 */
[----:B------:R0:W1:Y:S01]  /*c5d0*/  SHFL.DOWN PT, R17, R6, 0x10, 0x1f ;  /* 0x0a001f0006117f89 */ /* 0x00006200000e0000 */
[----:B--2---:R-:W-:-:S03]  /*c5e0*/  @!P2 FADD.FTZ R7, R7, R142 ;  /* 0x0000008e0707a221 */ /* 0x004fc60000010000 */
[----:B------:R0:W2:Y:S01]  /*c5f0*/  SHFL.DOWN PT, R11, R4, 0x10, 0x1f ;  /* 0x0a001f00040b7f89 */ /* 0x0000a200000e0000 */
[----:B----4-:R-:W-:-:S03]  /*c600*/  @!P2 FADD.FTZ R5, R5, R18 ;  /* 0x000000120505a221 */ /* 0x010fc60000010000 */
[----:B------:R0:W4:Y:S04]  /*c610*/  SHFL.DOWN PT, R18, R7, 0x10, 0x1f ;  /* 0x0a001f0007127f89 */ /* 0x00012800000e0000 */
[----:B------:R0:W0:Y:S01]  /*c620*/  SHFL.DOWN PT, R8, R5, 0x10, 0x1f ;  /* 0x0a001f0005087f89 */ /* 0x00002200000e0000 */
[----:B------:R-:W-:Y:S05]  /*c630*/  @P3 BRA `(.L_x_6696) ;  /* 0x0000000000203947 */ /* 0x000fea0003800000 */
[----:B------:R-:W-:Y:S01]  /*c640*/  ISETP.NE.AND P2, PT, R134, RZ, PT ;  /* 0x000000ff8600720c */ /* 0x000fe20003f45270 */
[----:B0-2---:R-:W-:Y:S01]  /*c650*/  FADD.FTZ R4, R4, R11 ;  /* 0x0000000b04047221 */ /* 0x005fe20000010000 */
[----:B------:R-:W-:Y:S01]  /*c660*/  FADD.FTZ R5, R5, R8 ;  /* 0x0000000805057221 */ /* 0x000fe20000010000 */
[----:B-1----:R-:W-:Y:S01]  /*c670*/  FADD.FTZ R6, R6, R17 ;  /* 0x0000001106067221 */ /* 0x002fe20000010000 */
[----:B----4-:R-:W-:-:S09]  /*c680*/  FADD.FTZ R7, R7, R18 ;  /* 0x0000001207077221 */ /* 0x010fd20000010000 */
[----:B------:R-:W-:-:S04]  /*c690*/  @!P2 SHF.R.U32.HI R2, RZ, 0x1, R138 ;  /* 0x00000001ff02a819 */ /* 0x000fc8000001168a */
[----:B------:R-:W-:-:S05]  /*c6a0*/  @!P2 LOP3.LUT R2, R2, 0x1f0, RZ, 0xc0, !PT ;  /* 0x000001f00202a812 */ /* 0x000fca00078ec0ff */
[----:B------:R0:W-:Y:S02]  /*c6b0*/  @!P2 STS.128 [R2+UR21+0x860], R4 ;  /* 0x000860040200a988 */ /* 0x0001e40008000c15 */
.L_x_6696:
[----:B------:R-:W-:Y:S05]  /*c6c0*/  BSYNC.RECONVERGENT B0 ;  /* 0x0000000000007941 */ /* 0x000fea0003800200 */
.L_x_6695:
[C---:B0-----:R-:W-:Y:S01]  /*c6d0*/  FMUL.FTZ R2, R29.reuse, R16 ;  /* 0x000000101d027220 */ /* 0x041fe20000410000 */
[CC--:B------:R-:W-:Y:S01]  /*c6e0*/  FMUL.FTZ R8, R29.reuse, R172.reuse ;  /* 0x000000ac1d087220 */ /* 0x0c0fe20000410000 */
[C---:B------:R-:W-:Y:S01]  /*c6f0*/  FFMA.FTZ R3, R28.reuse, R172, R3 ;  /* 0x000000ac1c037223 */ /* 0x040fe20000010003 */
[-C--:B------:R-:W-:Y:S01]  /*c700*/  FMUL.FTZ R29, R29, R173.reuse ;  /* 0x000000ad1d1d7220 */ /* 0x080fe20000410000 */
        /* <DEDUP_REMOVED lines=22> */
[----:B--2---:R-:W0:Y:S04]  /*c870*/  LDS.128 R8, [UR21+0x870] ;  /* 0x00087015ff087984 */ /* 0x004e280008000c00 */
        /* <DEDUP_REMOVED lines=13> */
.L_x_6698:
[----:B------:R-:W-:Y:S05]  /*c950*/  BSYNC.RECONVERGENT B0 ;  /* 0x0000000000007941 */ /* 0x000fea0003800200 */
.L_x_6697:
[----:B------:R-:W-:-:S04]  /*c960*/  IADD3 R32, PT, PT, R32, 0x1, RZ ;  /* 0x0000000120207810 */ /* 0x000fc80007ffe0ff */
[----:B------:R-:W-:-:S13]  /*c970*/  ISETP.GE.AND P2, PT, R32, UR32, PT ;  /* 0x0000002020007c0c */ /* 0x000fda000bf46270 */
[----:B------:R-:W-:Y:S05]  /*c980*/  @!P2 BRA `(.L_x_6699) ;  /* 0xffffffa40054a947 */ /* 0x000fea000383ffff */
.L_x_6665:
[----:B------:R-:W5:Y:S01]  /*c990*/  LDCU UR7, c[0x0][0x388] ;  /* 0x00007100ff0777ac */ /* 0x000f620008000800 */
[----:B------:R-:W-:Y:S02]  /*c9a0*/  SHF.L.U32 R0, R138, 0x4, RZ ;  /* 0x000000048a007819 */ /* 0x000fe400000006ff */
[----:B----4-:R-:W-:Y:S01]  /*c9b0*/  PRMT R18, RZ, 0x7610, R18 ;  /* 0x00007610ff127816 */ /* 0x010fe20000000012 */
[----:B------:R-:W4:Y:S01]  /*c9c0*/  LDCU.64 UR14, c[0x0][0x4f8] ;  /* 0x00009f00ff0e77ac */ /* 0x000f220008000a00 */
[----:B------:R-:W-:Y:S02]  /*c9d0*/  LOP3.LUT R3, R0, 0x3e00, RZ, 0xc0, !PT ;  /* 0x00003e0000037812 */ /* 0x000fe400078ec0ff */
[----:B-1----:R-:W-:Y:S01]  /*c9e0*/  PRMT R17, RZ, 0x7610, R17 ;  /* 0x00007610ff117816 */ /* 0x002fe20000000011 */
[----:B------:R-:W1:Y:S01]  /*c9f0*/  LDCU.64 UR22, c[0x0][0x500] ;  /* 0x0000a000ff1677ac */ /* 0x000e620008000a00 */
[----:B------:R-:W-:Y:S02]  /*ca00*/  LOP3.LUT R0, R3, 0x1f, R138, 0xf8, !PT ;  /* 0x0000001f03007812 */ /* 0x000fe400078ef88a */
[----:B------:R-:W-:-:S02]  /*ca10*/  PRMT R22, RZ, 0x7610, R22 ;  /* 0x00007610ff167816 */ /* 0x000fc40000000016 */
[C---:B------:R-:W-:Y:S02]  /*ca20*/  LOP3.LUT R16, R0.reuse, 0x20, RZ, 0xfc, !PT ;  /* 0x0000002000107812 */ /* 0x040fe400078efcff */
[C---:B------:R-:W-:Y:S02]  /*ca30*/  LOP3.LUT R15, R0.reuse, 0x40, RZ, 0xfc, !PT ;  /* 0x00000040000f7812 */ /* 0x040fe400078efcff */
[C---:B------:R-:W-:Y:S01]  /*ca40*/  LOP3.LUT R13, R0.reuse, 0x60, RZ, 0xfc, !PT ;  /* 0x00000060000d7812 */ /* 0x040fe200078efcff */
[----:B-----5:R-:W-:Y:S01]  /*ca50*/  UIADD3 UR7, UPT, UPT, -UR6, UR7, URZ ;  /* 0x0000000706077290 */ /* 0x020fe2000fffe1ff */
[C---:B0-----:R-:W-:Y:S02]  /*ca60*/  LOP3.LUT R14, R0.reuse, 0x80, RZ, 0xfc, !PT ;  /* 0x00000080000e7812 */ /* 0x041fe400078efcff */
[----:B------:R-:W-:Y:S02]  /*ca70*/  LOP3.LUT R2, R0, 0xa0, RZ, 0xfc, !PT ;  /* 0x000000a000027812 */ /* 0x000fe400078efcff */
[----:B------:R-:W-:-:S02]  /*ca80*/  PRMT R19, RZ, 0x7610, R19 ;  /* 0x00007610ff137816 */ /* 0x000fc40000000013 */
[----:B------:R-:W-:Y:S01]  /*ca90*/  ISETP.GE.AND P2, PT, R0, UR7, PT ;  /* 0x0000000700007c0c */ /* 0x000fe2000bf46270 */
[----:B------:R-:W-:Y:S01]  /*caa0*/  BAR.SYNC.DEFER_BLOCKING 0x0 ;  /* 0x0000000000007b1d */ /* 0x000fe20000010000 */
[----:B------:R-:W-:Y:S02]  /*cab0*/  ISETP.GE.AND P3, PT, R16, UR7, PT ;  /* 0x0000000710007c0c */ /* 0x000fe4000bf66270 */
[----:B------:R-:W-:Y:S02]  /*cac0*/  ISETP.GE.AND P4, PT, R15, UR7, PT ;  /* 0x000000070f007c0c */ /* 0x000fe4000bf86270 */
[----:B------:R-:W-:Y:S02]  /*cad0*/  ISETP.GE.AND P5, PT, R13, UR7, PT ;  /* 0x000000070d007c0c */ /* 0x000fe4000bfa6270 */
[C---:B------:R-:W-:Y:S02]  /*cae0*/  LOP3.LUT R12, R0.reuse, 0xc0, RZ, 0xfc, !PT ;  /* 0x000000c0000c7812 */ /* 0x040fe400078efcff */
[----:B--2---:R-:W-:-:S02]  /*caf0*/  LOP3.LUT R11, R0, 0xe0, RZ, 0xfc, !PT ;  /* 0x000000e0000b7812 */ /* 0x004fc400078efcff */
[----:B------:R-:W-:Y:S02]  /*cb00*/  LOP3.LUT R10, R0, 0x100, RZ, 0xfc, !PT ;  /* 0x00000100000a7812 */ /* 0x000fe400078efcff */
[----:B------:R-:W-:Y:S02]  /*cb10*/  ISETP.GE.AND P6, PT, R14, UR7, PT ;  /* 0x000000070e007c0c */ /* 0x000fe4000bfc6270 */
[----:B------:R-:W-:Y:S02]  /*cb20*/  LOP3.LUT R9, R0, 0x120, RZ, 0xfc, !PT ;  /* 0x0000012000097812 */ /* 0x000fe400078efcff */
[----:B------:R-:W-:Y:S02]  /*cb30*/  ISETP.GE.AND P1, PT, R2, UR7, PT ;  /* 0x0000000702007c0c */ /* 0x000fe4000bf26270 */
[----:B------:R-:W-:Y:S02]  /*cb40*/  PRMT R24, RZ, 0x7610, R24 ;  /* 0x00007610ff187816 */ /* 0x000fe40000000018 */
[----:B------:R-:W-:-:S02]  /*cb50*/  PRMT R23, RZ, 0x7610, R23 ;  /* 0x00007610ff177816 */ /* 0x000fc40000000017 */
[----:B------:R-:W-:Y:S01]  /*cb60*/  PRMT R26, RZ, 0x7610, R26 ;  /* 0x00007610ff1a7816 */ /* 0x000fe2000000001a */
[----:B------:R-:W2:Y:S01]  /*cb70*/  @!P2 LDG.E.U16 R18, desc[UR24][R20.64] ;  /* 0x000000181412a981 */ /* 0x000ea2000c1e1500 */
[----:B------:R-:W-:Y:S02]  /*cb80*/  ISETP.GE.AND P2, PT, R12, UR7, PT ;  /* 0x000000070c007c0c */ /* 0x000fe4000bf46270 */
[----:B------:R-:W-:Y:S01]  /*cb90*/  PRMT R25, RZ, 0x7610, R25 ;  /* 0x00007610ff197816 */ /* 0x000fe20000000019 */
[----:B------:R-:W5:Y:S01]  /*cba0*/  @!P3 LDG.E.U16 R17, desc[UR24][R20.64+0x40] ;  /* 0x000040181411b981 */ /* 0x000f62000c1e1500 */
[----:B------:R-:W-:Y:S02]  /*cbb0*/  ISETP.GE.AND P3, PT, R11, UR7, PT ;  /* 0x000000070b007c0c */ /* 0x000fe4000bf66270 */
[----:B------:R-:W-:Y:S01]  /*cbc0*/  LOP3.LUT R8, R0, 0x140, RZ, 0xfc, !PT ;  /* 0x0000014000087812 */ /* 0x000fe200078efcff */
[----:B------:R-:W3:Y:S01]  /*cbd0*/  @!P4 LDG.E.U16 R22, desc[UR24][R20.64+0x80] ;  /* 0x000080181416c981 */ /* 0x000ee2000c1e1500 */
[----:B------:R-:W-:-:S02]  /*cbe0*/  ISETP.GE.AND P4, PT, R10, UR7, PT ;  /* 0x000000070a007c0c */ /* 0x000fc4000bf86270 */
[----:B------:R-:W-:Y:S01]  /*cbf0*/  PRMT R28, RZ, 0x7610, R28 ;  /* 0x00007610ff1c7816 */ /* 0x000fe2000000001c */
[----:B------:R-:W4:Y:S01]  /*cc00*/  @!P5 LDG.E.U16 R19, desc[UR24][R20.64+0xc0] ;  /* 0x0000c0181413d981 */ /* 0x000f22000c1e1500 */
[----:B------:R-:W-:Y:S02]  /*cc10*/  ISETP.GE.AND P5, PT, R9, UR7, PT ;  /* 0x0000000709007c0c */ /* 0x000fe4000bfa6270 */
[C---:B------:R-:W-:Y:S01]  /*cc20*/  LOP3.LUT R7, R0.reuse, 0x160, RZ, 0xfc, !PT ;  /* 0x0000016000077812 */ /* 0x040fe200078efcff */
[----:B------:R-:W4:Y:S01]  /*cc30*/  @!P6 LDG.E.U16 R24, desc[UR24][R20.64+0x100] ;  /* 0x000100181418e981 */ /* 0x000f22000c1e1500 */
[----:B------:R-:W-:Y:S02]  /*cc40*/  PRMT R27, RZ, 0x7610, R27 ;  /* 0x00007610ff1b7816 */ /* 0x000fe4000000001b */
[C---:B------:R-:W-:Y:S01]  /*cc50*/  LOP3.LUT R6, R0.reuse, 0x180, RZ, 0xfc, !PT ;  /* 0x0000018000067812 */ /* 0x040fe200078efcff */
[----:B------:R-:W4:Y:S01]  /*cc60*/  @!P1 LDG.E.U16 R23, desc[UR24][R20.64+0x140] ;  /* 0x0001401814179981 */ /* 0x000f22000c1e1500 */
[----:B------:R-:W-:-:S02]  /*cc70*/  LOP3.LUT R5, R0, 0x1a0, RZ, 0xfc, !PT ;  /* 0x000001a000057812 */ /* 0x000fc400078efcff */
[----:B------:R-:W-:Y:S01]  /*cc80*/  LOP3.LUT R4, R0, 0x1c0, RZ, 0xfc, !PT ;  /* 0x000001c000047812 */ /* 0x000fe200078efcff */
[----:B------:R-:W4:Y:S01]  /*cc90*/  @!P2 LDG.E.U16 R26, desc[UR24][R20.64+0x180] ;  /* 0x00018018141aa981 */ /* 0x000f22000c1e1500 */
[----:B------:R-:W-:Y:S02]  /*cca0*/  ISETP.GE.AND P6, PT, R8, UR7, PT ;  /* 0x0000000708007c0c */ /* 0x000fe4000bfc6270 */
[----:B------:R-:W-:Y:S01]  /*ccb0*/  LOP3.LUT R3, R0, 0x1e0, RZ, 0xfc, !PT ;  /* 0x000001e000037812 */ /* 0x000fe200078efcff */
[----:B------:R-:W4:Y:S01]  /*ccc0*/  @!P3 LDG.E.U16 R25, desc[UR24][R20.64+0x1c0] ;  /* 0x0001c0181419b981 */ /* 0x000f22000c1e1500 */
[----:B------:R-:W-:Y:S02]  /*ccd0*/  ISETP.GE.AND P1, PT, R7, UR7, PT ;  /* 0x0000000707007c0c */ /* 0x000fe4000bf26270 */
[----:B------:R-:W-:Y:S01]  /*cce0*/  ISETP.GE.AND P2, PT, R6, UR7, PT ;  /* 0x0000000706007c0c */ /* 0x000fe2000bf46270 */
[----:B------:R-:W4:Y:S01]  /*ccf0*/  @!P4 LDG.E.U16 R28, desc[UR24][R20.64+0x200] ;  /* 0x00020018141cc981 */ /* 0x000f22000c1e1500 */
[----:B------:R-:W-:-:S02]  /*cd00*/  ISETP.GE.AND P3, PT, R5, UR7, PT ;  /* 0x0000000705007c0c */ /* 0x000fc4000bf66270 */
[----:B------:R-:W-:Y:S01]  /*cd10*/  ISETP.GE.AND P4, PT, R4, UR7, PT ;  /* 0x0000000704007c0c */ /* 0x000fe2000bf86270 */
[----:B------:R-:W4:Y:S01]  /*cd20*/  @!P5 LDG.E.U16 R27, desc[UR24][R20.64+0x240] ;  /* 0x00024018141bd981 */ /* 0x000f22000c1e1500 */
[----:B------:R-:W-:Y:S02]  /*cd30*/  ISETP.GE.AND P5, PT, R3, UR7, PT ;  /* 0x0000000703007c0c */ /* 0x000fe4000bfa6270 */
[----:B------:R-:W-:Y:S02]  /*cd40*/  PRMT R30, RZ, 0x7610, R30 ;  /* 0x00007610ff1e7816 */ /* 0x000fe4000000001e */
[----:B------:R-:W-:Y:S02]  /*cd50*/  PRMT R29, RZ, 0x7610, R29 ;  /* 0x00007610ff1d7816 */ /* 0x000fe4000000001d */
        /* <DEDUP_REMOVED lines=9> */
[----:B------:R-:W-:-:S02]  /*cdf0*/  F2FP.F16.F32.PACK_AB R60, R60, R61 ;  /* 0x0000003d3c3c723e */ /* 0x000fc400000000ff */
[----:B------:R-:W-:Y:S02]  /*ce00*/  F2FP.F16.F32.PACK_AB R62, R62, R63 ;  /* 0x0000003f3e3e723e */ /* 0x000fe400000000ff */
[----:B------:R-:W-:Y:S02]  /*ce10*/  F2FP.F16.F32.PACK_AB R58, R58, R59 ;  /* 0x0000003b3a3a723e */ /* 0x000fe400000000ff */
[----:B------:R-:W-:Y:S02]  /*ce20*/  F2FP.F16.F32.PACK_AB R56, R56, R57 ;  /* 0x000000393838723e */ /* 0x000fe400000000ff */
[----:B------:R-:W-:Y:S02]  /*ce30*/  F2FP.F16.F32.PACK_AB R54, R54, R55 ;  /* 0x000000373636723e */ /* 0x000fe400000000ff */
[----:B------:R-:W-:Y:S01]  /*ce40*/  F2FP.F16.F32.PACK_AB R52, R52, R53 ;  /* 0x000000353434723e */ /* 0x000fe200000000ff */
[----:B--2---:R-:W-:Y:S04]  /*ce50*/  STS.U16 [R133], R18 ;  /* 0x0000001285007388 */ /* 0x004fe80000000400 */
[----:B-----5:R-:W-:Y:S04]  /*ce60*/  STS.U16 [R132+0x40], R17 ;  /* 0x0000401184007388 */ /* 0x020fe80000000400 */
        /* <DEDUP_REMOVED lines=16> */
[----:B------:R-:W2:Y:S04]  /*cf70*/  LDS.U16 R18, [R112+0x2] ;  /* 0x0000020070127984 */ /* 0x000ea80000000400 */
[----:B------:R-:W3:Y:S04]  /*cf80*/  LDS.U16 R19, [R112+0x4] ;  /* 0x0000040070137984 */ /* 0x000ee80000000400 */
[----:B------:R-:W4:Y:S04]  /*cf90*/  LDS.U16 R20, [R112+0x6] ;  /* 0x0000060070147984 */ /* 0x000f280000000400 */
[----:B------:R-:W-:Y:S01]  /*cfa0*/  LDS.U16 R21, [R112+0x10] ;  /* 0x0000100070157984 */ /* 0x000fe20000000400 */
[----:B0-----:R-:W-:-:S03]  /*cfb0*/  HADD2.F32 R22, -RZ, R17.H0_H0 ;  /* 0x20000011ff167230 */ /* 0x001fc60000004100 */
[----:B------:R-:W0:Y:S02]  /*cfc0*/  LDS.U16 R17, [R112+0x8] ;  /* 0x0000080070117984 */ /* 0x000e240000000400 */
[----:B------:R-:W-:Y:S01]  /*cfd0*/  FADD.FTZ R23, R22, R139 ;  /* 0x0000008b16177221 */ /* 0x000fe20000010000 */
[----:B--2---:R-:W-:-:S04]  /*cfe0*/  HADD2.F32 R18, -RZ, R18.H0_H0 ;  /* 0x20000012ff127230 */ /* 0x004fc80000004100 */
[----:B------:R-:W-:Y:S01]  /*cff0*/  FSETP.GTU.FTZ.AND P3, PT, R23, 20, PT ;  /* 0x41a000001700780b */ /* 0x000fe20003f7c000 */
[--C-:B------:R-:W-:Y:S01]  /*d000*/  FADD.FTZ R25, R18, R139.reuse ;  /* 0x0000008b12197221 */ /* 0x100fe20000010000 */
[----:B---3--:R-:W-:Y:S01]  /*d010*/  HADD2.F32 R22, -RZ, R19.H0_H0 ;  /* 0x20000013ff167230 */ /* 0x008fe20000004100 */
[----:B------:R-:W2:Y:S04]  /*d020*/  LDS.U16 R18, [R112+0xa] ;  /* 0x00000a0070127984 */ /* 0x000ea80000000400 */
[--C-:B------:R-:W-:Y:S01]  /*d030*/  FADD.FTZ R26, R22, R139.reuse ;  /* 0x0000008b161a7221 */ /* 0x100fe20000010000 */
[----:B------:R-:W-:Y:S01]  /*d040*/  FSETP.GTU.FTZ.AND P5, PT, R25, 20, PT ;  /* 0x41a000001900780b */ /* 0x000fe20003fbc000 */
[----:B----4-:R-:W-:Y:S01]  /*d050*/  HADD2.F32 R20, -RZ, R20.H0_H0 ;  /* 0x20000014ff147230 */ /* 0x010fe20000004100 */
[----:B------:R-:W3:Y:S03]  /*d060*/  LDS.U16 R19, [R112+0xc] ;  /* 0x00000c0070137984 */ /* 0x000ee60000000400 */
[----:B------:R-:W-:Y:S01]  /*d070*/  @!P3 FMUL.FTZ R23, R23, -1.4426950216293334961 ;  /* 0xbfb8aa3b1717b820 */ /* 0x000fe20000410000 */
[----:B------:R-:W-:Y:S01]  /*d080*/  FSETP.GTU.FTZ.AND P1, PT, R26, 20, PT ;  /* 0x41a000001a00780b */ /* 0x000fe20003f3c000 */
[----:B------:R-:W-:Y:S01]  /*d090*/  FADD.FTZ R28, R20, R139 ;  /* 0x0000008b141c7221 */ /* 0x000fe20000010000 */
[----:B------:R-:W-:Y:S03]  /*d0a0*/  LDS.U16 R22, [R112+0x12] ;  /* 0x0000120070167984 */ /* 0x000fe60000000400 */
[----:B------:R-:W4:Y:S01]  /*d0b0*/  @!P3 MUFU.EX2 R23, R23 ;  /* 0x000000170017b308 */ /* 0x000f220000000800 */
[----:B------:R-:W5:Y:S01]  /*d0c0*/  LDS.U16 R20, [R112+0xe] ;  /* 0x00000e0070147984 */ /* 0x000f620000000400 */
[----:B------:R-:W-:-:S06]  /*d0d0*/  @!P5 FMUL.FTZ R25, R25, -1.4426950216293334961 ;  /* 0xbfb8aa3b1919d820 */ /* 0x000fcc0000410000 */
[----:B------:R-:W-:Y:S01]  /*d0e0*/  @!P1 FMUL.FTZ R26, R26, -1.4426950216293334961 ;  /* 0xbfb8aa3b1a1a9820 */ /* 0x000fe20000410000 */
[----:B------:R-:W1:Y:S01]  /*d0f0*/  @!P5 MUFU.EX2 R25, R25 ;  /* 0x000000190019d308 */ /* 0x000e620000000800 */
[----:B----4-:R-:W-:Y:S01]  /*d100*/  @!P3 FADD.FTZ R24, R23, 1 ;  /* 0x3f8000001718b421 */ /* 0x010fe20000010000 */
[----:B------:R-:W-:-:S03]  /*d110*/  FSETP.GTU.FTZ.AND P2, PT, R28, 20, PT ;  /* 0x41a000001c00780b */ /* 0x000fc60003f5c000 */
[----:B------:R-:W4:Y:S04]  /*d120*/  @!P1 MUFU.EX2 R26, R26 ;  /* 0x0000001a001a9308 */ /* 0x000f280000000800 */
[----:B------:R-:W3:Y:S01]  /*d130*/  @!P3 MUFU.RCP R24, R24 ;  /* 0x000000180018b308 */ /* 0x000ee20000001000 */
[----:B0-----:R-:W-:Y:S02]  /*d140*/  HADD2.F32 R30, -RZ, R17.H0_H0 ;  /* 0x20000011ff1e7230 */ /* 0x001fe40000004100 */
[----:B-1----:R-:W-:Y:S01]  /*d150*/  @!P5 FADD.FTZ R23, R25, 1 ;  /* 0x3f8000001917d421 */ /* 0x002fe20000010000 */
[----:B--2---:R-:W-:Y:S02]  /*d160*/  HADD2.F32 R18, -RZ, R18.H0_H0 ;  /* 0x20000012ff127230 */ /* 0x004fe40000004100 */
[--C-:B------:R-:W-:Y:S01]  /*d170*/  FADD.FTZ R30, R30, R139.reuse ;  /* 0x0000008b1e1e7221 */ /* 0x100fe20000010000 */
[----:B------:R-:W-:Y:S01]  /*d180*/  @!P2 FMUL.FTZ R28, R28, -1.4426950216293334961 ;  /* 0xbfb8aa3b1c1ca820 */ /* 0x000fe20000410000 */
[----:B----4-:R-:W-:Y:S01]  /*d190*/  @!P1 FADD.FTZ R27, R26, 1 ;  /* 0x3f8000001a1b9421 */ /* 0x010fe20000010000 */
[----:B------:R-:W-:Y:S01]  /*d1a0*/  FADD.FTZ R18, R18, R139 ;  /* 0x0000008b12127221 */ /* 0x000fe20000010000 */
[----:B------:R-:W0:Y:S04]  /*d1b0*/  @!P5 MUFU.RCP R23, R23 ;  /* 0x000000170017d308 */ /* 0x000e280000001000 */
[----:B------:R-:W-:Y:S01]  /*d1c0*/  FSETP.GTU.FTZ.AND P4, PT, R18, 20, PT ;  /* 0x41a000001200780b */ /* 0x000fe20003f9c000 */
[----:B---3--:R-:W-:-:S03]  /*d1d0*/  @!P3 FMUL.FTZ R71, R71, R24 ;  /* 0x000000184747b220 */ /* 0x008fc60000410000 */
[----:B------:R-:W1:Y:S01]  /*d1e0*/  @!P1 MUFU.RCP R32, R27 ;  /* 0x0000001b00209308 */ /* 0x000e620000001000 */
[----:B------:R-:W-:Y:S01]  /*d1f0*/  FSETP.GTU.FTZ.AND P3, PT, R30, 20, PT ;  /* 0x41a000001e00780b */ /* 0x000fe20003f7c000 */
[----:B------:R-:W-:-:S06]  /*d200*/  HADD2.F32 R24, -RZ, R19.H0_H0 ;  /* 0x20000013ff187230 */ /* 0x000fcc0000004100 */
[----:B------:R-:W2:Y:S01]  /*d210*/  @!P2 MUFU.EX2 R28, R28 ;  /* 0x0000001c001ca308 */ /* 0x000ea20000000800 */
[----:B-----5:R-:W-:Y:S02]  /*d220*/  HADD2.F32 R20, -RZ, R20.H0_H0 ;  /* 0x20000014ff147230 */ /* 0x020fe40000004100 */
[----:B------:R-:W-:Y:S02]  /*d230*/  HADD2.F32 R26, -RZ, R21.H0_H0 ;  /* 0x20000015ff1a7230 */ /* 0x000fe40000004100 */
[--C-:B------:R-:W-:Y:S01]  /*d240*/  FADD.FTZ R24, R24, R139.reuse ;  /* 0x0000008b18187221 */ /* 0x100fe20000010000 */
[--C-:B------:R-:W-:Y:S01]  /*d250*/  FADD.FTZ R21, R20, R139.reuse ;  /* 0x0000008b14157221 */ /* 0x100fe20000010000 */
[----:B------:R-:W-:Y:S01]  /*d260*/  @!P3 FMUL.FTZ R17, R30, -1.4426950216293334961 ;  /* 0xbfb8aa3b1e11b820 */ /* 0x000fe20000410000 */
[----:B------:R-:W-:Y:S01]  /*d270*/  FADD.FTZ R26, R26, R139 ;  /* 0x0000008b1a1a7221 */ /* 0x000fe20000010000 */
[----:B------:R-:W-:Y:S01]  /*d280*/  @!P4 FMUL.FTZ R19, R18, -1.4426950216293334961 ;  /* 0xbfb8aa3b1213c820 */ /* 0x000fe20000410000 */
[----:B0-----:R-:W-:Y:S01]  /*d290*/  @!P5 FMUL.FTZ R74, R74, R23 ;  /* 0x000000174a4ad220 */ /* 0x001fe20000410000 */
[----:B------:R-:W-:Y:S01]  /*d2a0*/  FSETP.GTU.FTZ.AND P6, PT, R24, 20, PT ;  /* 0x41a000001800780b */ /* 0x000fe20003fdc000 */
[----:B--2---:R-:W-:Y:S01]  /*d2b0*/  @!P2 FADD.FTZ R29, R28, 1 ;  /* 0x3f8000001c1da421 */ /* 0x004fe20000010000 */
[----:B------:R-:W-:Y:S01]  /*d2c0*/  FSETP.GTU.FTZ.AND P5, PT, R21, 20, PT ;  /* 0x41a000001500780b */ /* 0x000fe20003fbc000 */
[----:B-1----:R-:W-:Y:S01]  /*d2d0*/  @!P1 FMUL.FTZ R73, R73, R32 ;  /* 0x0000002049499220 */ /* 0x002fe20000410000 */
[----:B------:R-:W-:Y:S01]  /*d2e0*/  FSETP.GTU.FTZ.AND P1, PT, R26, 20, PT ;  /* 0x41a000001a00780b */ /* 0x000fe20003f3c000 */
[----:B------:R-:W0:Y:S04]  /*d2f0*/  @!P3 MUFU.EX2 R17, R17 ;  /* 0x000000110011b308 */ /* 0x000e280000000800 */
[----:B------:R-:W1:Y:S01]  /*d300*/  @!P2 MUFU.RCP R29, R29 ;  /* 0x0000001d001da308 */ /* 0x000e620000001000 */
[----:B------:R-:W-:-:S07]  /*d310*/  HADD2.F32 R22, -RZ, R22.H0_H0 ;  /* 0x20000016ff167230 */ /* 0x000fce0000004100 */
[----:B------:R-:W2:Y:S01]  /*d320*/  @!P4 MUFU.EX2 R19, R19 ;  /* 0x000000130013c308 */ /* 0x000ea20000000800 */
[----:B------:R-:W-:Y:S01]  /*d330*/  @!P6 FMUL.FTZ R20, R24, -1.4426950216293334961 ;  /* 0xbfb8aa3b1814e820 */ /* 0x000fe20000410000 */
[----:B------:R-:W-:Y:S01]  /*d340*/  FADD.FTZ R23, R22, R139 ;  /* 0x0000008b16177221 */ /* 0x000fe20000010000 */
[----:B------:R-:W-:Y:S01]  /*d350*/  @!P5 FMUL.FTZ R21, R21, -1.4426950216293334961 ;  /* 0xbfb8aa3b1515d820 */ /* 0x000fe20000410000 */
[----:B------:R-:W-:Y:S01]  /*d360*/  @!P1 FMUL.FTZ R22, R26, -1.4426950216293334961 ;  /* 0xbfb8aa3b1a169820 */ /* 0x000fe20000410000 */
[----:B0-----:R-:W-:Y:S02]  /*d370*/  @!P3 FADD.FTZ R18, R17, 1 ;  /* 0x3f8000001112b421 */ /* 0x001fe40000010000 */
[----:B------:R-:W0:Y:S04]  /*d380*/  @!P6 MUFU.EX2 R20, R20 ;  /* 0x000000140014e308 */ /* 0x000e280000000800 */
[----:B------:R-:W3:Y:S01]  /*d390*/  @!P5 MUFU.EX2 R21, R21 ;  /* 0x000000150015d308 */ /* 0x000ee20000000800 */
[----:B--2---:R-:W-:-:S03]  /*d3a0*/  @!P4 FADD.FTZ R17, R19, 1 ;  /* 0x3f8000001311c421 */ /* 0x004fc60000010000 */
[----:B------:R-:W2:Y:S01]  /*d3b0*/  @!P1 MUFU.EX2 R22, R22 ;  /* 0x0000001600169308 */ /* 0x000ea20000000800 */
[----:B-1----:R-:W-:Y:S01]  /*d3c0*/  @!P2 FMUL.FTZ R76, R76, R29 ;  /* 0x0000001d4c4ca220 */ /* 0x002fe20000410000 */
[----:B------:R-:W-:Y:S02]  /*d3d0*/  FSETP.GTU.FTZ.AND P2, PT, R23, 20, PT ;  /* 0x41a000001700780b */ /* 0x000fe40003f5c000 */
[----:B------:R-:W1:Y:S01]  /*d3e0*/  @!P4 MUFU.RCP R17, R17 ;  /* 0x000000110011c308 */ /* 0x000e620000001000 */
[----:B0-----:R-:W-:Y:S01]  /*d3f0*/  @!P6 FADD.FTZ R19, R20, 1 ;  /* 0x3f8000001413e421 */ /* 0x001fe20000010000 */
[----:B---3--:R-:W-:-:S06]  /*d400*/  @!P5 FADD.FTZ R20, R21, 1 ;  /* 0x3f8000001514d421 */ /* 0x008fcc0000010000 */
[----:B------:R-:W0:Y:S01]  /*d410*/  @!P3 MUFU.RCP R18, R18 ;  /* 0x000000120012b308 */ /* 0x000e220000001000 */
[----:B--2---:R-:W-:Y:S02]  /*d420*/  @!P1 FADD.FTZ R21, R22, 1 ;  /* 0x3f80000016159421 */ /* 0x004fe40000010000 */
[----:B------:R-:W-:-:S05]  /*d430*/  @!P2 FMUL.FTZ R23, R23, -1.4426950216293334961 ;  /* 0xbfb8aa3b1717a820 */ /* 0x000fca0000410000 */
[----:B------:R2:W3:Y:S01]  /*d440*/  @!P1 MUFU.RCP R22, R21 ;  /* 0x0000001500169308 */ /* 0x0004e20000001000 */
[----:B-1----:R-:W-:Y:S02]  /*d450*/  @!P4 FMUL.FTZ R80, R80, R17 ;  /* 0x000000115050c220 */ /* 0x002fe40000410000 */
[----:B------:R-:W1:Y:S05]  /*d460*/  LDS.U16 R17, [R112+0x14] ;  /* 0x0000140070117984 */ /* 0x000e6a0000000400 */
[----:B------:R-:W4:Y:S01]  /*d470*/  @!P2 MUFU.EX2 R23, R23 ;  /* 0x000000170017a308 */ /* 0x000f220000000800 */
[----:B--2---:R-:W-:Y:S01]  /*d480*/  LDS.U16 R21, [R112+0x1c] ;  /* 0x00001c0070157984 */ /* 0x004fe20000000400 */
[----:B0-----:R-:W-:-:S02]  /*d490*/  @!P3 FMUL.FTZ R77, R77, R18 ;  /* 0x000000124d4db220 */ /* 0x001fc40000410000 */
[----:B------:R0:W2:Y:S01]  /*d4a0*/  @!P6 MUFU.RCP R24, R19 ;  /* 0x000000130018e308 */ /* 0x0000a20000001000 */
[----:B------:R-:W5:Y:S01]  /*d4b0*/  LDS.U16 R18, [R112+0x16] ;  /* 0x0000160070127984 */ /* 0x000f620000000400 */
[----:B---3--:R-:W-:-:S06]  /*d4c0*/  @!P1 FMUL.FTZ R83, R83, R22 ;  /* 0x0000001653539220 */ /* 0x008fcc0000410000 */
[----:B------:R3:W1:Y:S01]  /*d4d0*/  @!P5 MUFU.RCP R25, R20 ;  /* 0x000000140019d308 */ /* 0x0006620000001000 */
[----:B0-----:R-:W0:Y:S01]  /*d4e0*/  LDS.U16 R19, [R112+0x18] ;  /* 0x0000180070137984 */ /* 0x001e220000000400 */
[----:B----4-:R-:W-:-:S03]  /*d4f0*/  @!P2 FADD.FTZ R23, R23, 1 ;  /* 0x3f8000001717a421 */ /* 0x010fc60000010000 */
[----:B------:R-:W-:Y:S04]  /*d500*/  LDS.U16 R22, [R112+0x1e] ;  /* 0x00001e0070167984 */ /* 0x000fe80000000400 */
[----:B---3--:R-:W3:Y:S01]  /*d510*/  LDS.U16 R20, [R112+0x1a] ;  /* 0x00001a0070147984 */ /* 0x008ee20000000400 */
[----:B------:R-:W4:Y:S01]  /*d520*/  @!P2 MUFU.RCP R23, R23 ;  /* 0x000000170017a308 */ /* 0x000f220000001000 */
[----:B------:R-:W-:Y:S01]  /*d530*/  BAR.SYNC.DEFER_BLOCKING 0x0 ;  /* 0x0000000000007b1d */ /* 0x000fe20000010000 */
[----:B--2---:R-:W-:Y:S01]  /*d540*/  @!P6 FMUL.FTZ R79, R79, R24 ;  /* 0x000000184f4fe220 */ /* 0x004fe20000410000 */
[----:B------:R-:W-:Y:S01]  /*d550*/  PRMT R24, R60, 0x7632, R24 ;  /* 0x000076323c187816 */ /* 0x000fe20000000018 */
[----:B-1----:R-:W-:Y:S01]  /*d560*/  @!P5 FMUL.FTZ R82, R82, R25 ;  /* 0x000000195252d220 */ /* 0x002fe20000410000 */
[----:B------:R-:W-:-:S02]  /*d570*/  PRMT R25, R58, 0x7632, R25 ;  /* 0x000076323a197816 */ /* 0x000fc40000000019 */
[----:B------:R-:W-:Y:S02]  /*d580*/  F2FP.F16.F32.PACK_AB R50, R50, R51 ;  /* 0x000000333232723e */ /* 0x000fe400000000ff */
[----:B------:R-:W-:Y:S01]  /*d590*/  F2FP.F16.F32.PACK_AB R48, R48, R49 ;  /* 0x000000313030723e */ /* 0x000fe200000000ff */
[----:B----4-:R-:W-:Y:S01]  /*d5a0*/  @!P2 FMUL.FTZ R86, R86, R23 ;  /* 0x000000175656a220 */ /* 0x010fe20000410000 */
[----:B------:R-:W-:Y:S02]  /*d5b0*/  PRMT R23, R62, 0x7632, R23 ;  /* 0x000076323e177816 */ /* 0x000fe40000000017 */
[----:B------:R-:W-:Y:S02]  /*d5c0*/  PRMT R26, R56, 0x7632, R26 ;  /* 0x00007632381a7816 */ /* 0x000fe4000000001a */
[----:B------:R-:W-:Y:S01]  /*d5d0*/  PRMT R27, R52, 0x7632, R27 ;  /* 0x00007632341b7816 */ /* 0x000fe2000000001b */
[----:B------:R1:W-:Y:S04]  /*d5e0*/  STS.U16 [R112+0x6], R24 ;  /* 0x0000061870007388 */ /* 0x0003e80000000400 */
[----:B------:R2:W-:Y:S04]  /*d5f0*/  STS.U16 [R112+0x2], R23 ;  /* 0x0000021770007388 */ /* 0x0005e80000000400 */
[----:B------:R4:W-:Y:S01]  /*d600*/  STS.U16 [R112+0xa], R25 ;  /* 0x00000a1970007388 */ /* 0x0009e20000000400 */
[----:B-1----:R-:W-:-:S03]  /*d610*/  HADD2.F32 R24, -RZ, R17.H0_H0 ;  /* 0x20000011ff187230 */ /* 0x002fc60000004100 */
[----:B------:R1:W-:Y:S01]  /*d620*/  STS.U16 [R112+0xc], R56 ;  /* 0x00000c3870007388 */ /* 0x0003e20000000400 */
[----:B--2---:R-:W-:Y:S01]  /*d630*/  PRMT R23, R54, 0x7632, R23 ;  /* 0x0000763236177816 */ /* 0x004fe20000000017 */
[----:B------:R-:W-:Y:S01]  /*d640*/  FADD.FTZ R17, R24, R139 ;  /* 0x0000008b18117221 */ /* 0x000fe20000010000 */
[----:B----4-:R-:W-:Y:S02]  /*d650*/  PRMT R25, R48, 0x7632, R25 ;  /* 0x0000763230197816 */ /* 0x010fe40000000019 */
[----:B-1----:R-:W-:Y:S02]  /*d660*/  PRMT R56, R50, 0x7632, R56 ;  /* 0x0000763232387816 */ /* 0x002fe40000000038 */
[----:B------:R-:W-:Y:S01]  /*d670*/  MOV R30, UR7 ;  /* 0x00000007001e7c02 */ /* 0x000fe20008000f00 */
[----:B------:R-:W-:Y:S01]  /*d680*/  STS.U16 [R112], R62 ;  /* 0x0000003e70007388 */ /* 0x000fe20000000400 */
[----:B-----5:R-:W-:Y:S01]  /*d690*/  HADD2.F32 R18, -RZ, R18.H0_H0 ;  /* 0x20000012ff127230 */ /* 0x020fe20000004100 */
[----:B------:R-:W-:-:S02]  /*d6a0*/  FSETP.GTU.FTZ.AND P6, PT, R17, 20, PT ;  /* 0x41a000001100780b */ /* 0x000fc40003fdc000 */
[----:B------:R-:W-:Y:S01]  /*d6b0*/  STS.U16 [R112+0x4], R60 ;  /* 0x0000043c70007388 */ /* 0x000fe20000000400 */
[----:B0-----:R-:W-:-:S03]  /*d6c0*/  HADD2.F32 R24, -RZ, R19.H0_H0 ;  /* 0x20000013ff187230 */ /* 0x001fc60000004100 */
[----:B------:R-:W-:Y:S04]  /*d6d0*/  STS.U16 [R112+0x8], R58 ;  /* 0x0000083a70007388 */ /* 0x000fe80000000400 */
[----:B------:R0:W-:Y:S04]  /*d6e0*/  STS.U16 [R112+0xe], R26 ;  /* 0x00000e1a70007388 */ /* 0x0001e80000000400 */
[----:B------:R-:W-:Y:S04]  /*d6f0*/  STS.U16 [R112+0x10], R54 ;  /* 0x0000103670007388 */ /* 0x000fe80000000400 */
[----:B------:R-:W-:Y:S01]  /*d700*/  STS.U16 [R112+0x12], R23 ;  /* 0x0000121770007388 */ /* 0x000fe20000000400 */
[----:B0-----:R-:W-:-:S03]  /*d710*/  HADD2.F32 R26, -RZ, R21.H0_H0 ;  /* 0x20000015ff1a7230 */ /* 0x001fc60000004100 */
        /* <DEDUP_REMOVED lines=24> */
[--C-:B------:R-:W-:Y:S01]  /*d8a0*/  FADD.FTZ R18, R18, R139.reuse ;  /* 0x0000008b12127221 */ /* 0x100fe20000010000 */
[----:B------:R-:W-:Y:S01]  /*d8b0*/  BAR.SYNC.DEFER_BLOCKING 0x0 ;  /* 0x0000000000007b1d */ /* 0x000fe20000010000 */
[--C-:B------:R-:W-:Y:S01]  /*d8c0*/  FADD.FTZ R24, R24, R139.reuse ;  /* 0x0000008b18187221 */ /* 0x100fe20000010000 */
[----:B------:R-:W-:-:S02]  /*d8d0*/  FADD.FTZ R26, R26, R139 ;  /* 0x0000008b1a1a7221 */ /* 0x000fc40000010000 */
[----:B------:R-:W-:Y:S01]  /*d8e0*/  FSETP.GTU.FTZ.AND P3, PT, R18, 20, PT ;  /* 0x41a000001200780b */ /* 0x000fe20003f7c000 */
[----:B---3--:R-:W-:Y:S01]  /*d8f0*/  HADD2.F32 R20, -RZ, R20.H0_H0 ;  /* 0x20000014ff147230 */ /* 0x008fe20000004100 */
[----:B------:R-:W-:Y:S02]  /*d900*/  FSETP.GTU.FTZ.AND P2, PT, R24, 20, PT ;  /* 0x41a000001800780b */ /* 0x000fe40003f5c000 */
[----:B------:R-:W-:Y:S01]  /*d910*/  FSETP.GTU.FTZ.AND P1, PT, R26, 20, PT ;  /* 0x41a000001a00780b */ /* 0x000fe20003f3c000 */
[----:B------:R-:W-:Y:S01]  /*d920*/  @!P6 FMUL.FTZ R17, R17, -1.4426950216293334961 ;  /* 0xbfb8aa3b1111e820 */ /* 0x000fe20000410000 */
[----:B------:R-:W-:Y:S02]  /*d930*/  HADD2.F32 R22, -RZ, R22.H0_H0 ;  /* 0x20000016ff167230 */ /* 0x000fe40000004100 */
[----:B------:R-:W-:-:S03]  /*d940*/  FADD.FTZ R20, R20, R139 ;  /* 0x0000008b14147221 */ /* 0x000fc60000010000 */
[----:B------:R-:W-:Y:S01]  /*d950*/  FADD.FTZ R22, R22, R139 ;  /* 0x0000008b16167221 */ /* 0x000fe20000010000 */
[----:B------:R-:W0:Y:S01]  /*d960*/  @!P6 MUFU.EX2 R17, R17 ;  /* 0x000000110011e308 */ /* 0x000e220000000800 */
[----:B------:R-:W-:Y:S01]  /*d970*/  FSETP.GTU.FTZ.AND P5, PT, R20, 20, PT ;  /* 0x41a000001400780b */ /* 0x000fe20003fbc000 */
[----:B------:R-:W-:Y:S01]  /*d980*/  @!P3 FMUL.FTZ R18, R18, -1.4426950216293334961 ;  /* 0xbfb8aa3b1212b820 */ /* 0x000fe20000410000 */
[----:B------:R-:W-:Y:S01]  /*d990*/  @!P2 FMUL.FTZ R19, R24, -1.4426950216293334961 ;  /* 0xbfb8aa3b1813a820 */ /* 0x000fe20000410000 */
[----:B------:R-:W-:Y:S01]  /*d9a0*/  FSETP.GTU.FTZ.AND P4, PT, R22, 20, PT ;  /* 0x41a000001600780b */ /* 0x000fe20003f9c000 */
[----:B------:R-:W-:Y:S01]  /*d9b0*/  @!P1 FMUL.FTZ R21, R26, -1.4426950216293334961 ;  /* 0xbfb8aa3b1a159820 */ /* 0x000fe20000410000 */
[----:B------:R-:W1:Y:S02]  /*d9c0*/  LDS R55, [UR21+0x840] ;  /* 0x00084015ff377984 */ /* 0x000e640008000800 */
[----:B------:R-:W2:Y:S04]  /*d9d0*/  @!P3 MUFU.EX2 R18, R18 ;  /* 0x000000120012b308 */ /* 0x000ea80000000800 */
[----:B------:R-:W3:Y:S04]  /*d9e0*/  @!P2 MUFU.EX2 R19, R19 ;  /* 0x000000130013a308 */ /* 0x000ee80000000800 */
[----:B------:R-:W4:Y:S01]  /*d9f0*/  @!P1 MUFU.EX2 R21, R21 ;  /* 0x0000001500159308 */ /* 0x000f220000000800 */
[----:B0-----:R-:W-:Y:S01]  /*da00*/  @!P6 FADD.FTZ R17, R17, 1 ;  /* 0x3f8000001111e421 */ /* 0x001fe20000010000 */
[----:B------:R-:W-:Y:S01]  /*da10*/  @!P5 FMUL.FTZ R20, R20, -1.4426950216293334961 ;  /* 0xbfb8aa3b1414d820 */ /* 0x000fe20000410000 */
[----:B------:R-:W-:Y:S01]  /*da20*/  UMOV UR7, URZ ;  /* 0x000000ff00077c82 */ /* 0x000fe20008000000 */
[----:B------:R-:W-:Y:S01]  /*da30*/  @!P4 FMUL.FTZ R22, R22, -1.4426950216293334961 ;  /* 0xbfb8aa3b1616c820 */ /* 0x000fe20000410000 */
[----:B------:R-:W0:Y:S01]  /*da40*/  @!P6 MUFU.RCP R24, R17 ;  /* 0x000000110018e308 */ /* 0x000e220000001000 */
[----:B------:R-:W-:Y:S01]  /*da50*/  UIMAD.WIDE.U32 UR12, UR26, UR14, UR6 ;  /* 0x0000000e1a0c72a5 */ /* 0x000fe2000f8e0006 */
[----:B--2---:R-:W-:-:S03]  /*da60*/  @!P3 FADD.FTZ R18, R18, 1 ;  /* 0x3f8000001212b421 */ /* 0x004fc60000010000 */
[----:B------:R-:W-:Y:S01]  /*da70*/  UIMAD UR13, UR26, UR15, UR13 ;  /* 0x0000000f1a0d72a4 */ /* 0x000fe2000f8e020d */
[----:B---3--:R-:W-:Y:S01]  /*da80*/  @!P2 FADD.FTZ R19, R19, 1 ;  /* 0x3f8000001313a421 */ /* 0x008fe20000010000 */
[----:B------:R-:W2:Y:S01]  /*da90*/  LDCU.64 UR14, c[0x0][0x550] ;  /* 0x0000aa00ff0e77ac */ /* 0x000ea20008000a00 */
[----:B------:R-:W3:Y:S01]  /*daa0*/  @!P5 MUFU.EX2 R20, R20 ;  /* 0x000000140014d308 */ /* 0x000ee20000000800 */
[----:B----4-:R-:W-:-:S03]  /*dab0*/  @!P1 FADD.FTZ R21, R21, 1 ;  /* 0x3f80000015159421 */ /* 0x010fc60000010000 */
[----:B------:R-:W4:Y:S01]  /*dac0*/  @!P4 MUFU.EX2 R22, R22 ;  /* 0x000000160016c308 */ /* 0x000f220000000800 */
[----:B------:R-:W-:-:S03]  /*dad0*/  UIMAD.WIDE.U32 UR12, UR8, UR22, UR12 ;  /* 0x00000016080c72a5 */ /* 0x000fc6000f8e000c */
[----:B------:R-:W5:Y:S01]  /*dae0*/  @!P3 MUFU.RCP R57, R18 ;  /* 0x000000120039b308 */ /* 0x000f620000001000 */
[----:B------:R-:W-:-:S07]  /*daf0*/  UIMAD UR13, UR8, UR23, UR13 ;  /* 0x00000017080d72a4 */ /* 0x000fce000f8e020d */
[----:B------:R1:W2:Y:S08]  /*db00*/  @!P2 MUFU.RCP R26, R19 ;  /* 0x00000013001aa308 */ /* 0x0002b00000001000 */
[----:B------:R-:W2:Y:S01]  /*db10*/  @!P1 MUFU.RCP R28, R21 ;  /* 0x00000015001c9308 */ /* 0x000ea20000001000 */
[----:B---3--:R-:W-:Y:S01]  /*db20*/  @!P5 FADD.FTZ R20, R20, 1 ;  /* 0x3f8000001414d421 */ /* 0x008fe20000010000 */
[----:B0-----:R-:W-:Y:S01]  /*db30*/  @!P6 FMUL.FTZ R85, R85, R24 ;  /* 0x000000185555e220 */ /* 0x001fe20000410000 */
[----:B-1----:R-:W-:Y:S01]  /*db40*/  IADD3 R19, P6, PT, R0, UR12, RZ ;  /* 0x0000000c00137c10 */ /* 0x002fe2000ffde0ff */
[----:B----4-:R-:W-:-:S04]  /*db50*/  @!P4 FADD.FTZ R22, R22, 1 ;  /* 0x3f8000001616c421 */ /* 0x010fc80000010000 */
[----:B------:R0:W1:Y:S01]  /*db60*/  @!P5 MUFU.RCP R17, R20 ;  /* 0x000000140011d308 */ /* 0x0000620000001000 */
[----:B-----5:R-:W-:Y:S01]  /*db70*/  @!P3 FMUL.FTZ R88, R88, R57 ;  /* 0x000000395858b220 */ /* 0x020fe20000410000 */
[----:B--2---:R-:W-:Y:S01]  /*db80*/  @!P2 FMUL.FTZ R89, R89, R26 ;  /* 0x0000001a5959a220 */ /* 0x004fe20000410000 */
[----:B------:R-:W-:-:S05]  /*db90*/  ISETP.GE.AND P2, PT, R0, R55, PT ;  /* 0x000000370000720c */ /* 0x000fca0003f46270 */
[----:B------:R-:W2:Y:S01]  /*dba0*/  @!P4 MUFU.RCP R59, R22 ;  /* 0x00000016003bc308 */ /* 0x000ea20000001000 */
[----:B0-----:R-:W-:Y:S01]  /*dbb0*/  IADD3.X R20, PT, PT, RZ, UR13, RZ, P6, !PT ;  /* 0x0000000dff147c10 */ /* 0x001fe2000b7fe4ff */
[----:B------:R-:W-:Y:S01]  /*dbc0*/  @!P1 FMUL.FTZ R91, R91, R28 ;  /* 0x0000001c5b5b9220 */ /* 0x000fe20000410000 */
[C---:B------:R-:W-:Y:S01]  /*dbd0*/  LEA R18, P6, R19.reuse, UR14, 0x1 ;  /* 0x0000000e13127c11 */ /* 0x040fe2000f8c08ff */
[----:B------:R-:W0:Y:S01]  /*dbe0*/  LDCU.64 UR12, c[0x0][0x518] ;  /* 0x0000a300ff0c77ac */ /* 0x000e220008000a00 */
[-C--:B------:R-:W-:Y:S02]  /*dbf0*/  ISETP.GE.AND P3, PT, R16, R55.reuse, PT ;  /* 0x000000371000720c */ /* 0x080fe40003f66270 */
[----:B------:R-:W-:Y:S01]  /*dc00*/  LEA.HI.X R19, R19, UR15, R20, 0x1, P6 ;  /* 0x0000000f13137c11 */ /* 0x000fe2000b0f0c14 */
[----:B------:R-:W3:Y:S01]  /*dc10*/  LDCU.64 UR14, c[0x0][0x520] ;  /* 0x0000a400ff0e77ac */ /* 0x000ee20008000a00 */
[-C--:B------:R-:W-:Y:S02]  /*dc20*/  ISETP.GE.AND P6, PT, R15, R55.reuse, PT ;  /* 0x000000370f00720c */ /* 0x080fe40003fc6270 */
[----:B------:R-:W-:Y:S01]  /*dc30*/  ISETP.GE.AND P1, PT, R13, R55, PT ;  /* 0x000000370d00720c */ /* 0x000fe20003f26270 */
[----:B-1----:R-:W-:Y:S01]  /*dc40*/  @!P5 FMUL.FTZ R92, R92, R17 ;  /* 0x000000115c5cd220 */ /* 0x002fe20000410000 */
[----:B------:R-:W-:Y:S01]  /*dc50*/  @!P2 STG.E.U16 desc[UR24][R18.64], R23 ;  /* 0x000000171200a986 */ /* 0x000fe2000c101518 */
[----:B------:R-:W-:-:S02]  /*dc60*/  ISETP.GE.AND P2, PT, R14, R55, PT ;  /* 0x000000370e00720c */ /* 0x000fc40003f46270 */
[----:B------:R-:W-:Y:S01]  /*dc70*/  ISETP.GE.AND P5, PT, R11, R55, PT ;  /* 0x000000370b00720c */ /* 0x000fe20003fa6270 */
[----:B--2---:R-:W-:Y:S01]  /*dc80*/  @!P4 FMUL.FTZ R94, R94, R59 ;  /* 0x0000003b5e5ec220 */ /* 0x004fe20000410000 */
        /* <DEDUP_REMOVED lines=44> */
[----:B--2---:R-:W-:Y:S02]  /*df50*/  PRMT R20, R17, 0x7632, R20 ;  /* 0x0000763211147816 */ /* 0x004fe40000000014 */
[----:B------:R-:W-:Y:S01]  /*df60*/  F2FP.F16.F32.PACK_AB R17, R92, R89 ;  /* 0x000000595c11723e */ /* 0x000fe200000000ff */
[----:B------:R1:W-:Y:S04]  /*df70*/  STS.U16 [R112+0x6], R22 ;  /* 0x0000061670007388 */ /* 0x0003e80000000400 */
[----:B------:R2:W-:Y:S04]  /*df80*/  STS.U16 [R112+0xa], R24 ;  /* 0x00000a1870007388 */ /* 0x0005e80000000400 */
[----:B------:R4:W-:Y:S01]  /*df90*/  STS.U16 [R112+0xc], R56 ;  /* 0x00000c3870007388 */ /* 0x0009e20000000400 */
[----:B-1----:R-:W-:-:S02]  /*dfa0*/  PRMT R22, R19, 0x7632, R22 ;  /* 0x0000763213167816 */ /* 0x002fc40000000016 */
        /* <DEDUP_REMOVED lines=35> */
[----:B------:R-:W4:Y:S03]  /*e1e0*/  LDCU.64 UR12, c[0x0][0x560] ;  /* 0x0000ac00ff0c77ac */ /* 0x000f260008000a00 */
[----:B---3--:R-:W-:Y:S01]  /*e1f0*/  UIMAD.WIDE.U32 UR6, UR8, UR14, UR6 ;  /* 0x0000000e080672a5 */ /* 0x008fe2000f8e0006 */
[----:B------:R-:W-:-:S03]  /*e200*/  FADD.FTZ R71, R71, R140 ;  /* 0x0000008c47477221 */ /* 0x000fc60000010000 */
[----:B------:R-:W-:Y:S02]  /*e210*/  UIMAD UR7, UR8, UR15, UR7 ;  /* 0x0000000f080772a4 */ /* 0x000fe4000f8e0207 */
[----:B-1----:R-:W-:Y:S01]  /*e220*/  IADD3 R17, P0, PT, R0, UR6, RZ ;  /* 0x0000000600117c10 */ /* 0x002fe2000ff1e0ff */
[----:B------:R-:W-:-:S03]  /*e230*/  FADD.FTZ R74, R71, R74 ;  /* 0x0000004a474a7221 */ /* 0x000fc60000010000 */
[----:B--2---:R-:W-:Y:S01]  /*e240*/  IADD3.X R18, PT, PT, RZ, UR7, RZ, P0, !PT ;  /* 0x00000007ff127c10 */ /* 0x004fe200087fe4ff */
[----:B------:R-:W-:-:S04]  /*e250*/  FADD.FTZ R73, R74, R73 ;  /* 0x000000494a497221 */ /* 0x000fc80000010000 */
[----:B------:R-:W-:Y:S01]  /*e260*/  FADD.FTZ R76, R73, R76 ;  /* 0x0000004c494c7221 */ /* 0x000fe20000010000 */
[-C--:B0-----:R-:W-:Y:S02]  /*e270*/  ISETP.GE.AND P2, PT, R0, R35.reuse, PT ;  /* 0x000000230000720c */ /* 0x081fe40003f46270 */
[----:B------:R-:W-:Y:S02]  /*e280*/  ISETP.GE.AND P1, PT, R16, R35, PT ;  /* 0x000000231000720c */ /* 0x000fe40003f26270 */
[----:B----4-:R-:W-:-:S04]  /*e290*/  LEA R16, P3, R17, UR12, 0x1 ;  /* 0x0000000c11107c11 */ /* 0x010fc8000f8608ff */
        /* <DEDUP_REMOVED lines=53> */
.L_x_6631:
        /* <DEDUP_REMOVED lines=34> */
[----:B------:R-:W2:Y:S01]  /*e810*/  LDS R5, [UR4+0x858] ;  /* 0x00085804ff057984 */ /* 0x000ea20008000800 */
[----:B------:R-:W-:-:S04]  /*e820*/  ULEA UR4, UP0, UR8, UR6, 0x2 ;  /* 0x0000000608047291 */ /* 0x000fc8000f8010ff */
[----:B------:R-:W-:Y:S02]  /*e830*/  ULEA.HI.X UR5, UR8, UR7, URZ, 0x2, UP0 ;  /* 0x0000000708057291 */ /* 0x000fe400080f14ff */
[----:B------:R-:W-:-:S04]  /*e840*/  MOV R2, UR4 ;  /* 0x0000000400027c02 */ /* 0x000fc80008000f00 */
[----:B0-----:R-:W-:Y:S01]  /*e850*/  MOV R3, UR5 ;  /* 0x0000000500037c02 */ /* 0x001fe20008000f00 */
[----:B--2---:R-:W-:-:S05]  /*e860*/  FADD.FTZ R5, R4, R5 ;  /* 0x0000000504057221 */ /* 0x004fca0000010000 */
[----:B------:R2:W-:Y:S02]  /*e870*/  REDG.E.ADD.F32.FTZ.RN.STRONG.GPU desc[UR24][R2.64], R5 ;  /* 0x00000005020079a6 */ /* 0x0005e4000c12f318 */
.L_x_6702:
[----:B------:R-:W-:Y:S05]  /*e880*/  BSYNC.RECONVERGENT B0 ;  /* 0x0000000000007941 */ /* 0x000fea0003800200 */
.L_x_6701:
[----:B------:R-:W-:Y:S01]  /*e890*/  UISETP.NE.U32.AND UP0, UPT, UR10, URZ, UPT ;  /* 0x000000ff0a00728c */ /* 0x000fe2000bf05070 */
[----:B-1----:R-:W-:-:S03]  /*e8a0*/  ISETP.GE.AND P0, PT, R11, UR40, PT ;  /* 0x000000280b007c0c */ /* 0x002fc6000bf06270 */
[----:B------:R-:W-:-:S09]  /*e8b0*/  UISETP.NE.AND.EX UP0, UPT, UR11, URZ, UPT, UP0 ;  /* 0x000000ff0b00728c */ /* 0x000fd2000bf05300 */
[----:B------:R-:W-:Y:S05]  /*e8c0*/  BRA.U !UP0, `(.L_x_6703) ;  /* 0x0000000108907547 */ /* 0x000fea000b800000 */
[----:B------:R-:W-:Y:S06]  /*e8d0*/  BAR.SYNC.DEFER_BLOCKING 0x0 ;  /* 0x0000000000007b1d */ /* 0x000fec0000010000 */
[----:B------:R-:W-:Y:S01]  /*e8e0*/  BSSY.RECONVERGENT B0, `(.L_x_6703) ;  /* 0x0000022000007945 */ /* 0x000fe20003800200 */
[----:B0-2---:R-:W0:Y:S01]  /*e8f0*/  SHFL.DOWN P1, R3, R140, 0x1, 0x1f ;  /* 0x08201f008c037f89 */ /* 0x005e220000020000 */
        /* <DEDUP_REMOVED lines=32> */
.L_x_6704:
[----:B------:R-:W-:Y:S05]  /*eb00*/  BSYNC.RECONVERGENT B0 ;  /* 0x0000000000007941 */ /* 0x000fea0003800200 */
.L_x_6703:
[----:B------:R-:W-:Y:S05]  /*eb10*/  @P0 EXIT ;  /* 0x000000000000094d */ /* 0x000fea0003800000 */
[----:B------:R-:W3:Y:S01]  /*eb20*/  S2UR UR20, SR_CTAID.Y ;  /* 0x00000000001479c3 */ /* 0x000ee20000002600 */
[----:B------:R-:W4:Y:S01]  /*eb30*/  LDCU.64 UR12, c[0x0][0x4c8] ;  /* 0x00009900ff0c77ac */ /* 0x000f220008000a00 */
[----:B------:R-:W-:Y:S01]  /*eb40*/  BSSY.RECONVERGENT B0, `(.L_x_6705) ;  /* 0x0000061000007945 */ /* 0x000fe20003800200 */
[----:B------:R-:W3:Y:S05]  /*eb50*/  LDCU.64 UR22, c[0x0][0x3d8] ;  /* 0x00007b00ff1677ac */ /* 0x000eea0008000a00 */
[----:B------:R-:W0:Y:S01]  /*eb60*/  S2UR UR17, SR_CgaCtaId ;  /* 0x00000000001179c3 */ /* 0x000e220000008800 */
[----:B------:R-:W1:Y:S01]  /*eb70*/  LDCU.64 UR10, c[0x0][0x4e8] ;  /* 0x00009d00ff0a77ac */ /* 0x000e620008000a00 */
[----:B------:R-:W2:Y:S01]  /*eb80*/  LDCU.64 UR28, c[0x0][0x3b8] ;  /* 0x00007700ff1c77ac */ /* 0x000ea20008000a00 */
[----:B------:R-:W0:Y:S01]  /*eb90*/  LDCU.64 UR26, c[0x0][0x450] ;  /* 0x00008a00ff1a77ac */ /* 0x000e220008000a00 */
[----:B------:R-:W0:Y:S01]  /*eba0*/  LDCU.64 UR18, c[0x0][0x4a8] ;  /* 0x00009500ff1277ac */ /* 0x000e220008000a00 */
[----:B------:R-:W0:Y:S01]  /*ebb0*/  LDCU.64 UR30, c[0x0][0x448] ;  /* 0x00008900ff1e77ac */ /* 0x000e220008000a00 */
[----:B----4-:R-:W-:-:S02]  /*ebc0*/  UIMAD.WIDE.U32 UR6, UR8, UR12, URZ ;  /* 0x0000000c080672a5 */ /* 0x010fc4000f8e00ff */
[----:B-1----:R-:W-:Y:S02]  /*ebd0*/  UIMAD.WIDE.U32 UR4, UR8, UR10, URZ ;  /* 0x0000000a080472a5 */ /* 0x002fe4000f8e00ff */
[----:B------:R-:W-:Y:S02]  /*ebe0*/  UIMAD UR9, UR8, UR13, UR7 ;  /* 0x0000000d080972a4 */ /* 0x000fe4000f8e0207 */
[----:B---3--:R-:W-:Y:S02]  /*ebf0*/  UIMAD.WIDE.U32 UR12, UR20, UR22, URZ ;  /* 0x00000016140c72a5 */ /* 0x008fe4000f8e00ff */
[----:B--2---:R-:W-:Y:S02]  /*ec00*/  UIMAD.WIDE.U32 UR14, UR20, UR28, URZ ;  /* 0x0000001c140e72a5 */ /* 0x004fe4000f8e00ff */
[----:B------:R-:W-:Y:S02]  /*ec10*/  UIMAD UR23, UR20, UR23, UR13 ;  /* 0x00000017141772a4 */ /* 0x000fe4000f8e020d */
[----:B0-----:R-:W-:-:S02]  /*ec20*/  ULEA UR26, UP0, UR12, UR26, 0x3 ;  /* 0x0000001a0c1a7291 */ /* 0x001fc4000f8018ff */
[----:B------:R-:W-:Y:S02]  /*ec30*/  UIMAD UR16, UR8, UR11, UR5 ;  /* 0x0000000b081072a4 */ /* 0x000fe4000f8e0205 */
[----:B------:R-:W-:Y:S02]  /*ec40*/  UIMAD.WIDE.U32 UR10, UR8, UR18, URZ ;  /* 0x00000012080a72a5 */ /* 0x000fe4000f8e00ff */
        /* <DEDUP_REMOVED lines=15> */
.L_x_6706:
        /* <DEDUP_REMOVED lines=66> */
.L_x_6705:
[----:B------:R-:W-:Y:S05]  /*f160*/  EXIT ;  /* 0x000000000000794d */ /* 0x000fea0003800000 */
.L_x_6670:
[----:B------:R-:W-:Y:S01]  /*f170*/  MOV R207, R13 ;  /* 0x0000000d00cf7202 */ /* 0x000fe20000000f00 */
[----:B------:R-:W-:Y:S01]  /*f180*/  HFMA2 R209, -RZ, RZ, 0, 5.9604644775390625e-08 ;  /* 0x00000001ffd17431 */ /* 0x000fe200000001ff */
[----:B------:R-:W-:Y:S02]  /*f190*/  MOV R214, RZ ;  /* 0x000000ff00d67202 */ /* 0x000fe40000000f00 */
[----:B------:R-:W-:-:S07]  /*f1a0*/  MOV R2, 0xffffffff ;  /* 0xffffffff00027802 */ /* 0x000fce0000000f00 */
[----:B0-2--5:R-:W-:Y:S05]  /*f1b0*/  WARPSYNC.COLLECTIVE R2, `(.L_x_6707) ;  /* 0x0000000002087348 */ /* 0x025fea0003c00000 */
[----:B------:R1:W3:Y:S02]  /*f1c0*/  SHFL.UP P6, R210, R207, R209, R214 ;  /* 0x040000d1cfd27389 */ /* 0x0002e400000c00d6 */
[----:B0123-5:R-:W-:Y:S05]  /*f1d0*/  ENDCOLLECTIVE ;  /* 0x000000000000791b */ /* 0x02ffea0003800000 */
.L_x_6707:
[----:B------:R-:W-:Y:S02]  /*f1e0*/  MOV R207, R19 ;  /* 0x0000001300cf7202 */ /* 0x000fe40000000f00 */
[----:B------:R-:W-:-:S07]  /*f1f0*/  MOV R12, R210 ;  /* 0x000000d2000c7202 */ /* 0x000fce0000000f00 */
[----:B------:R-:W-:Y:S05]  /*f200*/  WARPSYNC.COLLECTIVE R2, `(.L_x_6708) ;  /* 0x0000000002087348 */ /* 0x000fea0003c00000 */
[----:B------:R0:W1:Y:S02]  /*f210*/  SHFL.UP P6, R210, R207, R209, R214 ;  /* 0x040000d1cfd27389 */ /* 0x00006400000c00d6 */
[----:B01----:R-:W-:Y:S05]  /*f220*/  ENDCOLLECTIVE ;  /* 0x000000000000791b */ /* 0x003fea0003800000 */
.L_x_6708:
[----:B------:R-:W-:Y:S02]  /*f230*/  MOV R207, R205 ;  /* 0x000000cd00cf7202 */ /* 0x000fe40000000f00 */
[----:B------:R-:W-:-:S07]  /*f240*/  MOV R14, R210 ;  /* 0x000000d2000e7202 */ /* 0x000fce0000000f00 */
[----:B------:R-:W-:Y:S05]  /*f250*/  WARPSYNC.COLLECTIVE R2, `(.L_x_6709) ;  /* 0x0000000002087348 */ /* 0x000fea0003c00000 */
[----:B------:R0:W1:Y:S02]  /*f260*/  SHFL.UP P6, R210, R207, R209, R214 ;  /* 0x040000d1cfd27389 */ /* 0x00006400000c00d6 */
[----:B01----:R-:W-:Y:S05]  /*f270*/  ENDCOLLECTIVE ;  /* 0x000000000000791b */ /* 0x003fea0003800000 */
.L_x_6709:
[----:B------:R-:W-:Y:S02]  /*f280*/  MOV R207, R206 ;  /* 0x000000ce00cf7202 */ /* 0x000fe40000000f00 */
[----:B------:R-:W-:-:S07]  /*f290*/  MOV R208, R210 ;  /* 0x000000d200d07202 */ /* 0x000fce0000000f00 */
[----:B------:R-:W-:Y:S05]  /*f2a0*/  WARPSYNC.COLLECTIVE R2, `(.L_x_6710) ;  /* 0x0000000002087348 */ /* 0x000fea0003c00000 */
[----:B------:R0:W1:Y:S02]  /*f2b0*/  SHFL.UP P6, R210, R207, R209, R214 ;  /* 0x040000d1cfd27389 */ /* 0x00006400000c00d6 */
[----:B01----:R-:W-:Y:S05]  /*f2c0*/  ENDCOLLECTIVE ;  /* 0x000000000000791b */ /* 0x003fea0003800000 */
.L_x_6710:
        /* <DEDUP_REMOVED lines=15> */
.L_x_6711:
[----:B------:R-:W-:Y:S02]  /*f3c0*/  MOV R207, R19 ;  /* 0x0000001300cf7202 */ /* 0x000fe40000000f00 */
[----:B------:R-:W-:-:S07]  /*f3d0*/  MOV R12, R210 ;  /* 0x000000d2000c7202 */ /* 0x000fce0000000f00 */
[----:B------:R-:W-:Y:S05]  /*f3e0*/  WARPSYNC.COLLECTIVE R2, `(.L_x_6712) ;  /* 0x0000000002087348 */ /* 0x000fea0003c00000 */
[----:B------:R0:W1:Y:S02]  /*f3f0*/  SHFL.UP P6, R210, R207, R209, R214 ;  /* 0x040000d1cfd27389 */ /* 0x00006400000c00d6 */
[----:B01----:R-:W-:Y:S05]  /*f400*/  ENDCOLLECTIVE ;  /* 0x000000000000791b */ /* 0x003fea0003800000 */
.L_x_6712:
[----:B------:R-:W-:Y:S02]  /*f410*/  MOV R207, R205 ;  /* 0x000000cd00cf7202 */ /* 0x000fe40000000f00 */
[----:B------:R-:W-:-:S07]  /*f420*/  MOV R14, R210 ;  /* 0x000000d2000e7202 */ /* 0x000fce0000000f00 */
[----:B------:R-:W-:Y:S05]  /*f430*/  WARPSYNC.COLLECTIVE R2, `(.L_x_6713) ;  /* 0x0000000002087348 */ /* 0x000fea0003c00000 */
[----:B------:R0:W1:Y:S02]  /*f440*/  SHFL.UP P6, R210, R207, R209, R214 ;  /* 0x040000d1cfd27389 */ /* 0x00006400000c00d6 */
[----:B01----:R-:W-:Y:S05]  /*f450*/  ENDCOLLECTIVE ;  /* 0x000000000000791b */ /* 0x003fea0003800000 */
.L_x_6713:
[----:B------:R-:W-:Y:S02]  /*f460*/  MOV R207, R206 ;  /* 0x000000ce00cf7202 */ /* 0x000fe40000000f00 */
[----:B------:R-:W-:-:S07]  /*f470*/  MOV R208, R210 ;  /* 0x000000d200d07202 */ /* 0x000fce0000000f00 */
[----:B------:R-:W-:Y:S05]  /*f480*/  WARPSYNC.COLLECTIVE R2, `(.L_x_6714) ;  /* 0x0000000002087348 */ /* 0x000fea0003c00000 */
[----:B------:R0:W1:Y:S02]  /*f490*/  SHFL.UP P6, R210, R207, R209, R214 ;  /* 0x040000d1cfd27389 */ /* 0x00006400000c00d6 */
[----:B01----:R-:W-:Y:S05]  /*f4a0*/  ENDCOLLECTIVE ;  /* 0x000000000000791b */ /* 0x003fea0003800000 */
.L_x_6714:
        /* <DEDUP_REMOVED lines=15> */
.L_x_6715:
[----:B------:R-:W-:Y:S02]  /*f5a0*/  MOV R207, R19 ;  /* 0x0000001300cf7202 */ /* 0x000fe40000000f00 */
[----:B------:R-:W-:-:S07]  /*f5b0*/  MOV R12, R210 ;  /* 0x000000d2000c7202 */ /* 0x000fce0000000f00 */
[----:B------:R-:W-:Y:S05]  /*f5c0*/  WARPSYNC.COLLECTIVE R2, `(.L_x_6716) ;  /* 0x0000000002087348 */ /* 0x000fea0003c00000 */
[----:B------:R0:W1:Y:S02]  /*f5d0*/  SHFL.UP P6, R210, R207, R209, R214 ;  /* 0x040000d1cfd27389 */ /* 0x00006400000c00d6 */
[----:B01----:R-:W-:Y:S05]  /*f5e0*/  ENDCOLLECTIVE ;  /* 0x000000000000791b */ /* 0x003fea0003800000 */
.L_x_6716:
[----:B------:R-:W-:Y:S02]  /*f5f0*/  MOV R207, R205 ;  /* 0x000000cd00cf7202 */ /* 0x000fe40000000f00 */
[----:B------:R-:W-:-:S07]  /*f600*/  MOV R14, R210 ;  /* 0x000000d2000e7202 */ /* 0x000fce0000000f00 */
[----:B------:R-:W-:Y:S05]  /*f610*/  WARPSYNC.COLLECTIVE R2, `(.L_x_6717) ;  /* 0x0000000002087348 */ /* 0x000fea0003c00000 */
[----:B------:R0:W1:Y:S02]  /*f620*/  SHFL.UP P6, R210, R207, R209, R214 ;  /* 0x040000d1cfd27389 */ /* 0x00006400000c00d6 */
[----:B01----:R-:W-:Y:S05]  /*f630*/  ENDCOLLECTIVE ;  /* 0x000000000000791b */ /* 0x003fea0003800000 */
.L_x_6717:
[----:B------:R-:W-:Y:S02]  /*f640*/  MOV R207, R206 ;  /* 0x000000ce00cf7202 */ /* 0x000fe40000000f00 */
[----:B------:R-:W-:-:S07]  /*f650*/  MOV R208, R210 ;  /* 0x000000d200d07202 */ /* 0x000fce0000000f00 */
[----:B------:R-:W-:Y:S05]  /*f660*/  WARPSYNC.COLLECTIVE R2, `(.L_x_6718) ;  /* 0x0000000002087348 */ /* 0x000fea0003c00000 */
[----:B------:R0:W1:Y:S02]  /*f670*/  SHFL.UP P6, R210, R207, R209, R214 ;  /* 0x040000d1cfd27389 */ /* 0x00006400000c00d6 */
[----:B01----:R-:W-:Y:S05]  /*f680*/  ENDCOLLECTIVE ;  /* 0x000000000000791b */ /* 0x003fea0003800000 */
.L_x_6718:
        /* <DEDUP_REMOVED lines=15> */
.L_x_6719:
[----:B------:R-:W-:Y:S02]  /*f780*/  MOV R207, R19 ;  /* 0x0000001300cf7202 */ /* 0x000fe40000000f00 */
[----:B------:R-:W-:-:S07]  /*f790*/  MOV R12, R210 ;  /* 0x000000d2000c7202 */ /* 0x000fce0000000f00 */
[----:B------:R-:W-:Y:S05]  /*f7a0*/  WARPSYNC.COLLECTIVE R2, `(.L_x_6720) ;  /* 0x0000000002087348 */ /* 0x000fea0003c00000 */
[----:B------:R0:W1:Y:S02]  /*f7b0*/  SHFL.UP P6, R210, R207, R209, R214 ;  /* 0x040000d1cfd27389 */ /* 0x00006400000c00d6 */
[----:B01----:R-:W-:Y:S05]  /*f7c0*/  ENDCOLLECTIVE ;  /* 0x000000000000791b */ /* 0x003fea0003800000 */
.L_x_6720:
[----:B------:R-:W-:Y:S02]  /*f7d0*/  MOV R207, R205 ;  /* 0x000000cd00cf7202 */ /* 0x000fe40000000f00 */
[----:B------:R-:W-:-:S07]  /*f7e0*/  MOV R14, R210 ;  /* 0x000000d2000e7202 */ /* 0x000fce0000000f00 */
[----:B------:R-:W-:Y:S05]  /*f7f0*/  WARPSYNC.COLLECTIVE R2, `(.L_x_6721) ;  /* 0x0000000002087348 */ /* 0x000fea0003c00000 */
[----:B------:R0:W1:Y:S02]  /*f800*/  SHFL.UP P6, R210, R207, R209, R214 ;  /* 0x040000d1cfd27389 */ /* 0x00006400000c00d6 */
[----:B01----:R-:W-:Y:S05]  /*f810*/  ENDCOLLECTIVE ;  /* 0x000000000000791b */ /* 0x003fea0003800000 */
.L_x_6721:
[----:B------:R-:W-:Y:S02]  /*f820*/  MOV R207, R206 ;  /* 0x000000ce00cf7202 */ /* 0x000fe40000000f00 */
[----:B------:R-:W-:-:S07]  /*f830*/  MOV R208, R210 ;  /* 0x000000d200d07202 */ /* 0x000fce0000000f00 */
[----:B------:R-:W-:Y:S05]  /*f840*/  WARPSYNC.COLLECTIVE R2, `(.L_x_6722) ;  /* 0x0000000002087348 */ /* 0x000fea0003c00000 */
[----:B------:R0:W1:Y:S02]  /*f850*/  SHFL.UP P6, R210, R207, R209, R214 ;  /* 0x040000d1cfd27389 */ /* 0x00006400000c00d6 */
[----:B01----:R-:W-:Y:S05]  /*f860*/  ENDCOLLECTIVE ;  /* 0x000000000000791b */ /* 0x003fea0003800000 */
.L_x_6722:
        /* <DEDUP_REMOVED lines=15> */
.L_x_6723:
[----:B------:R-:W-:Y:S02]  /*f960*/  MOV R207, R19 ;  /* 0x0000001300cf7202 */ /* 0x000fe40000000f00 */
[----:B------:R-:W-:-:S07]  /*f970*/  MOV R12, R210 ;  /* 0x000000d2000c7202 */ /* 0x000fce0000000f00 */
[----:B------:R-:W-:Y:S05]  /*f980*/  WARPSYNC.COLLECTIVE R2, `(.L_x_6724) ;  /* 0x0000000002087348 */ /* 0x000fea0003c00000 */
[----:B------:R0:W1:Y:S02]  /*f990*/  SHFL.UP P6, R210, R207, R209, R214 ;  /* 0x040000d1cfd27389 */ /* 0x00006400000c00d6 */
[----:B01----:R-:W-:Y:S05]  /*f9a0*/  ENDCOLLECTIVE ;  /* 0x000000000000791b */ /* 0x003fea0003800000 */
.L_x_6724:
[----:B------:R-:W-:Y:S02]  /*f9b0*/  MOV R207, R205 ;  /* 0x000000cd00cf7202 */ /* 0x000fe40000000f00 */
[----:B------:R-:W-:-:S07]  /*f9c0*/  MOV R14, R210 ;  /* 0x000000d2000e7202 */ /* 0x000fce0000000f00 */
[----:B------:R-:W-:Y:S05]  /*f9d0*/  WARPSYNC.COLLECTIVE R2, `(.L_x_6725) ;  /* 0x0000000002087348 */ /* 0x000fea0003c00000 */
[----:B------:R0:W1:Y:S02]  /*f9e0*/  SHFL.UP P6, R210, R207, R209, R214 ;  /* 0x040000d1cfd27389 */ /* 0x00006400000c00d6 */
[----:B01----:R-:W-:Y:S05]  /*f9f0*/  ENDCOLLECTIVE ;  /* 0x000000000000791b */ /* 0x003fea0003800000 */
.L_x_6725:
[----:B------:R-:W-:Y:S02]  /*fa00*/  MOV R207, R206 ;  /* 0x000000ce00cf7202 */ /* 0x000fe40000000f00 */
[----:B------:R-:W-:-:S07]  /*fa10*/  MOV R208, R210 ;  /* 0x000000d200d07202 */ /* 0x000fce0000000f00 */
[----:B------:R-:W-:Y:S05]  /*fa20*/  WARPSYNC.COLLECTIVE R2, `(.L_x_6726) ;  /* 0x0000000002087348 */ /* 0x000fea0003c00000 */
[----:B------:R0:W1:Y:S02]  /*fa30*/  SHFL.UP P6, R210, R207, R209, R214 ;  /* 0x040000d1cfd27389 */ /* 0x00006400000c00d6 */
[----:B01----:R-:W-:Y:S05]  /*fa40*/  ENDCOLLECTIVE ;  /* 0x000000000000791b */ /* 0x003fea0003800000 */
.L_x_6726:
[----:B------:R-:W-:Y:S05]  /*fa50*/  BRA `(.L_x_6727) ;  /* 0xffffff9000707947 */ /* 0x000fea000383ffff */
.L_x_6671:
        /* <DEDUP_REMOVED lines=8> */
.L_x_6729:
[----:B------:R-:W-:Y:S05]  /*fae0*/  BSYNC B0 ;  /* 0x0000000000007941 */ /* 0x000fea0003800000 */
.L_x_6728:
[----:B------:R-:W-:Y:S05]  /*faf0*/  BRA `(.L_x_6730) ;  /* 0xffffff90007c7947 */ /* 0x000fea000383ffff */
.L_x_6672:
        /* <DEDUP_REMOVED lines=8> */
.L_x_6732:
[----:B------:R-:W-:Y:S05]  /*fb80*/  BSYNC B0 ;  /* 0x0000000000007941 */ /* 0x000fea0003800000 */
.L_x_6731:
[----:B------:R-:W-:Y:S05]  /*fb90*/  BRA `(.L_x_6733) ;  /* 0xffffff90005c7947 */ /* 0x000fea000383ffff */
.L_x_6673:
        /* <DEDUP_REMOVED lines=8> */
.L_x_6735:
[----:B------:R-:W-:Y:S05]  /*fc20*/  BSYNC B0 ;  /* 0x0000000000007941 */ /* 0x000fea0003800000 */
.L_x_6734:
[----:B------:R-:W-:Y:S05]  /*fc30*/  BRA `(.L_x_6736) ;  /* 0xffffff90003c7947 */ /* 0x000fea000383ffff */
.L_x_6674:
        /* <DEDUP_REMOVED lines=8> */
.L_x_6738:
[----:B------:R-:W-:Y:S05]  /*fcc0*/  BSYNC B0 ;  /* 0x0000000000007941 */ /* 0x000fea0003800000 */
.L_x_6737:
[----:B------:R-:W-:Y:S05]  /*fcd0*/  BRA `(.L_x_6739) ;  /* 0xffffff90001c7947 */ /* 0x000fea000383ffff */
.L_x_6675:
        /* <DEDUP_REMOVED lines=8> */
.L_x_6741:
[----:B------:R-:W-:Y:S05]  /*fd60*/  BSYNC B0 ;  /* 0x0000000000007941 */ /* 0x000fea0003800000 */
.L_x_6740:
        /* <DEDUP_REMOVED lines=10> */
.L_x_6742:
[----:B------:R-:W-:Y:S02]  /*fe10*/  MOV R15, 0x1f ;  /* 0x0000001f000f7802 */ /* 0x000fe40000000f00 */
[----:B------:R-:W-:Y:S02]  /*fe20*/  MOV R207, R205 ;  /* 0x000000cd00cf7202 */ /* 0x000fe40000000f00 */
[----:B------:R-:W-:-:S07]  /*fe30*/  MOV R19, R210 ;  /* 0x000000d200137202 */ /* 0x000fce0000000f00 */
[----:B------:R-:W-:Y:S05]  /*fe40*/  WARPSYNC.COLLECTIVE R2, `(.L_x_6743) ;  /* 0x0000000002087348 */ /* 0x000fea0003c00000 */
[----:B------:R0:W1:Y:S02]  /*fe50*/  SHFL.UP P6, R210, R207, R209, R214 ;  /* 0x040000d1cfd27389 */ /* 0x00006400000c00d6 */
[----:B01----:R-:W-:Y:S05]  /*fe60*/  ENDCOLLECTIVE ;  /* 0x000000000000791b */ /* 0x003fea0003800000 */
.L_x_6743:
[----:B------:R-:W-:Y:S02]  /*fe70*/  MOV R207, R206 ;  /* 0x000000ce00cf7202 */ /* 0x000fe40000000f00 */
[----:B------:R-:W-:-:S07]  /*fe80*/  MOV R205, R210 ;  /* 0x000000d200cd7202 */ /* 0x000fce0000000f00 */
[----:B------:R-:W-:Y:S05]  /*fe90*/  WARPSYNC.COLLECTIVE R2, `(.L_x_6744) ;  /* 0x0000000002087348 */ /* 0x000fea0003c00000 */
[----:B------:R0:W1:Y:S02]  /*fea0*/  SHFL.UP P6, R210, R207, R209, R214 ;  /* 0x040000d1cfd27389 */ /* 0x00006400000c00d6 */
[----:B01----:R-:W-:Y:S05]  /*feb0*/  ENDCOLLECTIVE ;  /* 0x000000000000791b */ /* 0x003fea0003800000 */
.L_x_6744:
[----:B------:R-:W-:Y:S05]  /*fec0*/  WARPSYNC.COLLECTIVE R2, `(.L_x_6745) ;  /* 0x0000000002087348 */ /* 0x000fea0003c00000 */
[----:B------:R0:W1:Y:S02]  /*fed0*/  SHFL.IDX P2, R12, R3, R14, R15 ;  /* 0x0000000e030c7389 */ /* 0x000064000004000f */
[----:B01----:R-:W-:Y:S05]  /*fee0*/  ENDCOLLECTIVE ;  /* 0x000000000000791b */ /* 0x003fea0003800000 */
.L_x_6745:
[----:B------:R-:W-:Y:S02]  /*fef0*/  MOV R3, R5 ;  /* 0x0000000500037202 */ /* 0x000fe40000000f00 */
[----:B------:R-:W-:Y:S02]  /*ff00*/  MOV R206, R210 ;  /* 0x000000d200ce7202 */ /* 0x000fe40000000f00 */
[----:B------:R-:W-:-:S07]  /*ff10*/  MOV R4, R12 ;  /* 0x0000000c00047202 */ /* 0x000fce0000000f00 */
[----:B------:R-:W-:Y:S05]  /*ff20*/  WARPSYNC.COLLECTIVE R2, `(.L_x_6746) ;  /* 0x0000000002087348 */ /* 0x000fea0003c00000 */
[----:B------:R0:W1:Y:S02]  /*ff30*/  SHFL.IDX P2, R12, R3, R14, R15 ;  /* 0x0000000e030c7389 */ /* 0x000064000004000f */
[----:B01----:R-:W-:Y:S05]  /*ff40*/  ENDCOLLECTIVE ;  /* 0x000000000000791b */ /* 0x003fea0003800000 */
.L_x_6746:
[----:B------:R-:W-:Y:S02]  /*ff50*/  MOV R3, R6 ;  /* 0x0000000600037202 */ /* 0x000fe40000000f00 */
[----:B------:R-:W-:-:S07]  /*ff60*/  MOV R208, R12 ;  /* 0x0000000c00d07202 */ /* 0x000fce0000000f00 */
[----:B------:R-:W-:Y:S05]  /*ff70*/  WARPSYNC.COLLECTIVE R2, `(.L_x_6747) ;  /* 0x0000000002087348 */ /* 0x000fea0003c00000 */
[----:B------:R0:W1:Y:S02]  /*ff80*/  SHFL.IDX P2, R12, R3, R14, R15 ;  /* 0x0000000e030c7389 */ /* 0x000064000004000f */
[----:B01----:R-:W-:Y:S05]  /*ff90*/  ENDCOLLECTIVE ;  /* 0x000000000000791b */ /* 0x003fea0003800000 */
.L_x_6747:
[----:B------:R-:W-:Y:S02]  /*ffa0*/  MOV R3, R7 ;  /* 0x0000000700037202 */ /* 0x000fe40000000f00 */
[----:B------:R-:W-:-:S07]  /*ffb0*/  MOV R6, R12 ;  /* 0x0000000c00067202 */ /* 0x000fce0000000f00 */
[----:B------:R-:W-:Y:S05]  /*ffc0*/  WARPSYNC.COLLECTIVE R2, `(.L_x_6748) ;  /* 0x0000000002087348 */ /* 0x000fea0003c00000 */
[----:B------:R0:W1:Y:S02]  /*ffd0*/  SHFL.IDX P2, R12, R3, R14, R15 ;  /* 0x0000000e030c7389 */ /* 0x000064000004000f */
[----:B01----:R-:W-:Y:S05]  /*ffe0*/  ENDCOLLECTIVE ;  /* 0x000000000000791b */ /* 0x003fea0003800000 */
.L_x_6748:
[----:B------:R-:W-:Y:S01]  /*fff0*/  MOV R7, R12 ;  /* 0x0000000c00077202 */ /* 0x000fe20000000f00 */
[----:B------:R-:W-:Y:S06]  /*10000*/  BRA `(.L_x_6749) ;  /* 0xffffff8c00787947 */ /* 0x000fec000383ffff */
.L_x_6677:
[----:B------:R-:W-:Y:S01]  /*10010*/  MOV R247, R19 ;  /* 0x0000001300f77202 */ /* 0x000fe20000000f00 */
[----:B------:R-:W-:Y:S01]  /*10020*/  HFMA2 R244, -RZ, RZ, 0, 5.9604644775390625e-08 ;  /* 0x00000001fff47431 */ /* 0x000fe200000001ff */
[----:B------:R-:W-:Y:S02]  /*10030*/  MOV R245, 0x1f ;  /* 0x0000001f00f57802 */ /* 0x000fe40000000f00 */
[----:B------:R-:W-:-:S07]  /*10040*/  MOV R2, 0xffffffff ;  /* 0xffffffff00027802 */ /* 0x000fce0000000f00 */
[----:B-1----:R-:W-:Y:S05]  /*10050*/  WARPSYNC.COLLECTIVE R2, `(.L_x_6750) ;  /* 0x0000000002087348 */ /* 0x002fea0003c00000 */
[----:B------:R0:W2:Y:S02]  /*10060*/  SHFL.DOWN P0, R12, R247, R244, R245 ;  /* 0x080000f4f70c7389 */ /* 0x0000a400000000f5 */
[----:B012---:R-:W-:Y:S05]  /*10070*/  ENDCOLLECTIVE ;  /* 0x000000000000791b */ /* 0x007fea0003800000 */
.L_x_6750:
[----:B------:R-:W-:Y:S02]  /*10080*/  MOV R247, R242 ;  /* 0x000000f200f77202 */ /* 0x000fe40000000f00 */
[----:B------:R-:W-:-:S07]  /*10090*/  MOV R3, R12 ;  /* 0x0000000c00037202 */ /* 0x000fce0000000f00 */
[----:B------:R-:W-:Y:S05]  /*100a0*/  WARPSYNC.COLLECTIVE R2, `(.L_x_6751) ;  /* 0x0000000002087348 */ /* 0x000fea0003c00000 */
[----:B------:R0:W1:Y:S02]  /*100b0*/  SHFL.DOWN P0, R12, R247, R244, R245 ;  /* 0x080000f4f70c7389 */ /* 0x00006400000000f5 */
[----:B01----:R-:W-:Y:S05]  /*100c0*/  ENDCOLLECTIVE ;  /* 0x000000000000791b */ /* 0x003fea0003800000 */
.L_x_6751:
[----:B------:R-:W-:Y:S02]  /*100d0*/  MOV R247, R243 ;  /* 0x000000f300f77202 */ /* 0x000fe40000000f00 */
[----:B------:R-:W-:-:S07]  /*100e0*/  MOV R14, R12 ;  /* 0x0000000c000e7202 */ /* 0x000fce0000000f00 */
[----:B------:R-:W-:Y:S05]  /*100f0*/  WARPSYNC.COLLECTIVE R2, `(.L_x_6752) ;  /* 0x0000000002087348 */ /* 0x000fea0003c00000 */
[----:B------:R0:W1:Y:S02]  /*10100*/  SHFL.DOWN P0, R12, R247, R244, R245 ;  /* 0x080000f4f70c7389 */ /* 0x00006400000000f5 */
[----:B01----:R-:W-:Y:S05]  /*10110*/  ENDCOLLECTIVE ;  /* 0x000000000000791b */ /* 0x003fea0003800000 */
.L_x_6752:
[----:B------:R-:W-:Y:S02]  /*10120*/  MOV R247, R13 ;  /* 0x0000000d00f77202 */ /* 0x000fe40000000f00 */
[----:B------:R-:W-:-:S07]  /*10130*/  MOV R15, R12 ;  /* 0x0000000c000f7202 */ /* 0x000fce0000000f00 */
[----:B------:R-:W-:Y:S05]  /*10140*/  WARPSYNC.COLLECTIVE R2, `(.L_x_6753) ;  /* 0x0000000002087348 */ /* 0x000fea0003c00000 */
[----:B------:R0:W1:Y:S02]  /*10150*/  SHFL.DOWN P0, R12, R247, R244, R245 ;  /* 0x080000f4f70c7389 */ /* 0x00006400000000f5 */
[----:B01----:R-:W-:Y:S05]  /*10160*/  ENDCOLLECTIVE ;  /* 0x000000000000791b */ /* 0x003fea0003800000 */
.L_x_6753:
[----:B------:R-:W-:Y:S05]  /*10170*/  BRA `(.L_x_6754) ;  /* 0xffffff9c00d87947 */ /* 0x000fea000383ffff */
.L_x_6680:
        /* <DEDUP_REMOVED lines=8> */
.L_x_6756:
[----:B------:R-:W-:Y:S05]  /*10200*/  BSYNC B0 ;  /* 0x0000000000007941 */ /* 0x000fea0003800000 */
.L_x_6755:
        /* <DEDUP_REMOVED lines=8> */
.L_x_6757:
[----:B------:R-:W-:Y:S02]  /*10290*/  MOV R247, R243 ;  /* 0x000000f300f77202 */ /* 0x000fe40000000f00 */
[----:B------:R-:W-:-:S07]  /*102a0*/  MOV R14, R12 ;  /* 0x0000000c000e7202 */ /* 0x000fce0000000f00 */
[----:B------:R-:W-:Y:S05]  /*102b0*/  WARPSYNC.COLLECTIVE R2, `(.L_x_6758) ;  /* 0x0000000002087348 */ /* 0x000fea0003c00000 */
[----:B------:R0:W1:Y:S02]  /*102c0*/  SHFL.DOWN P0, R12, R247, R244, R245 ;  /* 0x080000f4f70c7389 */ /* 0x00006400000000f5 */
[----:B01----:R-:W-:Y:S05]  /*102d0*/  ENDCOLLECTIVE ;  /* 0x000000000000791b */ /* 0x003fea0003800000 */
.L_x_6758:
[----:B------:R-:W-:Y:S02]  /*102e0*/  MOV R247, R13 ;  /* 0x0000000d00f77202 */ /* 0x000fe40000000f00 */
[----:B------:R-:W-:-:S07]  /*102f0*/  MOV R15, R12 ;  /* 0x0000000c000f7202 */ /* 0x000fce0000000f00 */
[----:B------:R-:W-:Y:S05]  /*10300*/  WARPSYNC.COLLECTIVE R2, `(.L_x_6759) ;  /* 0x0000000002087348 */ /* 0x000fea0003c00000 */
[----:B------:R0:W1:Y:S02]  /*10310*/  SHFL.DOWN P0, R12, R247, R244, R245 ;  /* 0x080000f4f70c7389 */ /* 0x00006400000000f5 */
[----:B01----:R-:W-:Y:S05]  /*10320*/  ENDCOLLECTIVE ;  /* 0x000000000000791b */ /* 0x003fea0003800000 */
.L_x_6759:
[----:B------:R-:W-:Y:S05]  /*10330*/  BRA `(.L_x_6760) ;  /* 0xffffff9c00b87947 */ /* 0x000fea000383ffff */
.L_x_6683:
        /* <DEDUP_REMOVED lines=8> */
.L_x_6762:
[----:B------:R-:W-:Y:S05]  /*103c0*/  BSYNC B0 ;  /* 0x0000000000007941 */ /* 0x000fea0003800000 */
.L_x_6761:
        /* <DEDUP_REMOVED lines=8> */
.L_x_6763:
[----:B------:R-:W-:Y:S02]  /*10450*/  MOV R247, R243 ;  /* 0x000000f300f77202 */ /* 0x000fe40000000f00 */
[----:B------:R-:W-:-:S07]  /*10460*/  MOV R14, R12 ;  /* 0x0000000c000e7202 */ /* 0x000fce0000000f00 */
[----:B------:R-:W-:Y:S05]  /*10470*/  WARPSYNC.COLLECTIVE R2, `(.L_x_6764) ;  /* 0x0000000002087348 */ /* 0x000fea0003c00000 */
[----:B------:R0:W1:Y:S02]  /*10480*/  SHFL.DOWN P0, R12, R247, R244, R245 ;  /* 0x080000f4f70c7389 */ /* 0x00006400000000f5 */
[----:B01----:R-:W-:Y:S05]  /*10490*/  ENDCOLLECTIVE ;  /* 0x000000000000791b */ /* 0x003fea0003800000 */
.L_x_6764:
[----:B------:R-:W-:Y:S02]  /*104a0*/  MOV R247, R13 ;  /* 0x0000000d00f77202 */ /* 0x000fe40000000f00 */
[----:B------:R-:W-:-:S07]  /*104b0*/  MOV R15, R12 ;  /* 0x0000000c000f7202 */ /* 0x000fce0000000f00 */
[----:B------:R-:W-:Y:S05]  /*104c0*/  WARPSYNC.COLLECTIVE R2, `(.L_x_6765) ;  /* 0x0000000002087348 */ /* 0x000fea0003c00000 */
[----:B------:R0:W1:Y:S02]  /*104d0*/  SHFL.DOWN P0, R12, R247, R244, R245 ;  /* 0x080000f4f70c7389 */ /* 0x00006400000000f5 */
[----:B01----:R-:W-:Y:S05]  /*104e0*/  ENDCOLLECTIVE ;  /* 0x000000000000791b */ /* 0x003fea0003800000 */
.L_x_6765:
[----:B------:R-:W-:Y:S05]  /*104f0*/  BRA `(.L_x_6766) ;  /* 0xffffff9c00987947 */ /* 0x000fea000383ffff */
.L_x_6686:
        /* <DEDUP_REMOVED lines=8> */
.L_x_6768:
[----:B------:R-:W-:Y:S05]  /*10580*/  BSYNC B0 ;  /* 0x0000000000007941 */ /* 0x000fea0003800000 */
.L_x_6767:
        /* <DEDUP_REMOVED lines=8> */
.L_x_6769:
[----:B------:R-:W-:Y:S02]  /*10610*/  MOV R247, R243 ;  /* 0x000000f300f77202 */ /* 0x000fe40000000f00 */
[----:B------:R-:W-:-:S07]  /*10620*/  MOV R14, R12 ;  /* 0x0000000c000e7202 */ /* 0x000fce0000000f00 */
[----:B------:R-:W-:Y:S05]  /*10630*/  WARPSYNC.COLLECTIVE R2, `(.L_x_6770) ;  /* 0x0000000002087348 */ /* 0x000fea0003c00000 */
[----:B------:R0:W1:Y:S02]  /*10640*/  SHFL.DOWN P0, R12, R247, R244, R245 ;  /* 0x080000f4f70c7389 */ /* 0x00006400000000f5 */
[----:B01----:R-:W-:Y:S05]  /*10650*/  ENDCOLLECTIVE ;  /* 0x000000000000791b */ /* 0x003fea0003800000 */
.L_x_6770:
[----:B------:R-:W-:Y:S02]  /*10660*/  MOV R247, R13 ;  /* 0x0000000d00f77202 */ /* 0x000fe40000000f00 */
[----:B------:R-:W-:-:S07]  /*10670*/  MOV R15, R12 ;  /* 0x0000000c000f7202 */ /* 0x000fce0000000f00 */
[----:B------:R-:W-:Y:S05]  /*10680*/  WARPSYNC.COLLECTIVE R2, `(.L_x_6771) ;  /* 0x0000000002087348 */ /* 0x000fea0003c00000 */
[----:B------:R0:W1:Y:S02]  /*10690*/  SHFL.DOWN P0, R12, R247, R244, R245 ;  /* 0x080000f4f70c7389 */ /* 0x00006400000000f5 */
[----:B01----:R-:W-:Y:S05]  /*106a0*/  ENDCOLLECTIVE ;  /* 0x000000000000791b */ /* 0x003fea0003800000 */
.L_x_6771:
[----:B------:R-:W-:Y:S05]  /*106b0*/  BRA `(.L_x_6772) ;  /* 0xffffff9c00787947 */ /* 0x000fea000383ffff */
.L_x_6689:
        /* <DEDUP_REMOVED lines=8> */
.L_x_6774:
[----:B------:R-:W-:Y:S05]  /*10740*/  BSYNC B0 ;  /* 0x0000000000007941 */ /* 0x000fea0003800000 */
.L_x_6773:
        /* <DEDUP_REMOVED lines=8> */
.L_x_6775:
[----:B------:R-:W-:Y:S02]  /*107d0*/  MOV R247, R243 ;  /* 0x000000f300f77202 */ /* 0x000fe40000000f00 */
[----:B------:R-:W-:-:S07]  /*107e0*/  MOV R14, R12 ;  /* 0x0000000c000e7202 */ /* 0x000fce0000000f00 */
[----:B------:R-:W-:Y:S05]  /*107f0*/  WARPSYNC.COLLECTIVE R2, `(.L_x_6776) ;  /* 0x0000000002087348 */ /* 0x000fea0003c00000 */
[----:B------:R0:W1:Y:S02]  /*10800*/  SHFL.DOWN P0, R12, R247, R244, R245 ;  /* 0x080000f4f70c7389 */ /* 0x00006400000000f5 */
[----:B01----:R-:W-:Y:S05]  /*10810*/  ENDCOLLECTIVE ;  /* 0x000000000000791b */ /* 0x003fea0003800000 */
.L_x_6776:
[----:B------:R-:W-:Y:S02]  /*10820*/  MOV R247, R13 ;  /* 0x0000000d00f77202 */ /* 0x000fe40000000f00 */
[----:B------:R-:W-:-:S07]  /*10830*/  MOV R15, R12 ;  /* 0x0000000c000f7202 */ /* 0x000fce0000000f00 */
[----:B------:R-:W-:Y:S05]  /*10840*/  WARPSYNC.COLLECTIVE R2, `(.L_x_6777) ;  /* 0x0000000002087348 */ /* 0x000fea0003c00000 */
[----:B------:R0:W1:Y:S02]  /*10850*/  SHFL.DOWN P0, R12, R247, R244, R245 ;  /* 0x080000f4f70c7389 */ /* 0x00006400000000f5 */
[----:B01----:R-:W-:Y:S05]  /*10860*/  ENDCOLLECTIVE ;  /* 0x000000000000791b */ /* 0x003fea0003800000 */
.L_x_6777:
[----:B------:R-:W-:Y:S05]  /*10870*/  BRA `(.L_x_6778) ;  /* 0xffffff9c00587947 */ /* 0x000fea000383ffff */
.L_x_6692:
        /* <DEDUP_REMOVED lines=8> */
.L_x_6780:
[----:B------:R-:W-:Y:S05]  /*10900*/  BSYNC B0 ;  /* 0x0000000000007941 */ /* 0x000fea0003800000 */
.L_x_6779:
        /* <DEDUP_REMOVED lines=10> */
.L_x_6781:
[----:B------:R-:W-:Y:S02]  /*109b0*/  MOV R3, R243 ;  /* 0x000000f300037202 */ /* 0x000fe40000000f00 */
[----:B------:R-:W-:-:S07]  /*109c0*/  MOV R239, R12 ;  /* 0x0000000c00ef7202 */ /* 0x000fce0000000f00 */
[----:B------:R-:W-:Y:S05]  /*109d0*/  WARPSYNC.COLLECTIVE R2, `(.L_x_6782) ;  /* 0x0000000002087348 */ /* 0x000fea0003c00000 */
[----:B------:R0:W1:Y:S02]  /*109e0*/  SHFL.IDX P2, R12, R3, R14, R15 ;  /* 0x0000000e030c7389 */ /* 0x000064000004000f */
[----:B01----:R-:W-:Y:S05]  /*109f0*/  ENDCOLLECTIVE ;  /* 0x000000000000791b */ /* 0x003fea0003800000 */
.L_x_6782:
[-C--:B------:R-:W-:Y:S01]  /*10a00*/  FMUL.FTZ R17, R7, R239.reuse ;  /* 0x000000ef07117220 */ /* 0x080fe20000410000 */
[----:B------:R-:W-:-:S03]  /*10a10*/  FMUL.FTZ R240, R4, R239 ;  /* 0x000000ef04f07220 */ /* 0x000fc60000410000 */
[-C--:B------:R-:W-:Y:S01]  /*10a20*/  FFMA.FTZ R17, R6, R241.reuse, -R17 ;  /* 0x000000f106117223 */ /* 0x080fe20000010811 */
[C---:B------:R-:W-:Y:S01]  /*10a30*/  FFMA.FTZ R240, R5.reuse, R241, R240 ;  /* 0x000000f105f07223 */ /* 0x040fe200000100f0 */
[----:B------:R-:W-:Y:S02]  /*10a40*/  MOV R3, R13 ;  /* 0x0000000d00037202 */ /* 0x000fe40000000f00 */
        /* <DEDUP_REMOVED lines=8> */
.L_x_6783:
[----:B------:R-:W-:Y:S02]  /*10ad0*/  MOV R3, R4 ;  /* 0x0000000400037202 */ /* 0x000fe40000000f00 */
[----:B------:R-:W-:-:S05]  /*10ae0*/  MOV R247, R12 ;  /* 0x0000000c00f77202 */ /* 0x000fca0000000f00 */
[----:B------:R-:W-:Y:S01]  /*10af0*/  FADD.FTZ R241, R247, R16 ;  /* 0x00000010f7f17221 */ /* 0x000fe20000010000 */
[----:B------:R-:W-:-:S07]  /*10b00*/  MOV R247, R19 ;  /* 0x0000001300f77202 */ /* 0x000fce0000000f00 */
[----:B------:R-:W-:Y:S05]  /*10b10*/  WARPSYNC.COLLECTIVE R2, `(.L_x_6784) ;  /* 0x0000000002087348 */ /* 0x000fea0003c00000 */
[----:B------:R0:W1:Y:S02]  /*10b20*/  SHFL.DOWN P0, R12, R247, R244, R245 ;  /* 0x080000f4f70c7389 */ /* 0x00006400000000f5 */
[----:B01----:R-:W-:Y:S05]  /*10b30*/  ENDCOLLECTIVE ;  /* 0x000000000000791b */ /* 0x003fea0003800000 */
.L_x_6784:
[----:B------:R-:W-:Y:S02]  /*10b40*/  MOV R247, R242 ;  /* 0x000000f200f77202 */ /* 0x000fe40000000f00 */
[----:B------:R-:W-:-:S07]  /*10b50*/  MOV R16, R12 ;  /* 0x0000000c00107202 */ /* 0x000fce0000000f00 */
[----:B------:R-:W-:Y:S05]  /*10b60*/  WARPSYNC.COLLECTIVE R2, `(.L_x_6785) ;  /* 0x0000000002087348 */ /* 0x000fea0003c00000 */
[----:B------:R0:W1:Y:S02]  /*10b70*/  SHFL.DOWN P0, R12, R247, R244, R245 ;  /* 0x080000f4f70c7389 */ /* 0x00006400000000f5 */
[----:B01----:R-:W-:Y:S05]  /*10b80*/  ENDCOLLECTIVE ;  /* 0x000000000000791b */ /* 0x003fea0003800000 */
.L_x_6785:
[----:B------:R-:W-:Y:S02]  /*10b90*/  MOV R247, R243 ;  /* 0x000000f300f77202 */ /* 0x000fe40000000f00 */
[----:B------:R-:W-:-:S07]  /*10ba0*/  MOV R17, R12 ;  /* 0x0000000c00117202 */ /* 0x000fce0000000f00 */
[----:B------:R-:W-:Y:S05]  /*10bb0*/  WARPSYNC.COLLECTIVE R2, `(.L_x_6786) ;  /* 0x0000000002087348 */ /* 0x000fea0003c00000 */
[----:B------:R0:W1:Y:S02]  /*10bc0*/  SHFL.DOWN P0, R12, R247, R244, R245 ;  /* 0x080000f4f70c7389 */ /* 0x00006400000000f5 */
[----:B01----:R-:W-:Y:S05]  /*10bd0*/  ENDCOLLECTIVE ;  /* 0x000000000000791b */ /* 0x003fea0003800000 */
.L_x_6786:
[----:B------:R-:W-:Y:S02]  /*10be0*/  MOV R247, R13 ;  /* 0x0000000d00f77202 */ /* 0x000fe40000000f00 */
[----:B------:R-:W-:-:S07]  /*10bf0*/  MOV R18, R12 ;  /* 0x0000000c00127202 */ /* 0x000fce0000000f00 */
[----:B------:R-:W-:Y:S05]  /*10c00*/  WARPSYNC.COLLECTIVE R2, `(.L_x_6787) ;  /* 0x0000000002087348 */ /* 0x000fea0003c00000 */
[----:B------:R0:W1:Y:S02]  /*10c10*/  SHFL.DOWN P0, R12, R247, R244, R245 ;  /* 0x080000f4f70c7389 */ /* 0x00006400000000f5 */
[----:B01----:R-:W-:Y:S05]  /*10c20*/  ENDCOLLECTIVE ;  /* 0x000000000000791b */ /* 0x003fea0003800000 */
.L_x_6787:
[----:B------:R-:W-:-:S07]  /*10c30*/  MOV R248, R12 ;  /* 0x0000000c00f87202 */ /* 0x000fce0000000f00 */
[----:B------:R-:W-:Y:S05]  /*10c40*/  WARPSYNC.COLLECTIVE R2, `(.L_x_6788) ;  /* 0x0000000002087348 */ /* 0x000fea0003c00000 */
[----:B------:R0:W1:Y:S02]  /*10c50*/  SHFL.IDX P2, R12, R3, R14, R15 ;  /* 0x0000000e030c7389 */ /* 0x000064000004000f */
[----:B01----:R-:W-:Y:S05]  /*10c60*/  ENDCOLLECTIVE ;  /* 0x000000000000791b */ /* 0x003fea0003800000 */
.L_x_6788:
[----:B------:R-:W-:Y:S02]  /*10c70*/  MOV R3, R5 ;  /* 0x0000000500037202 */ /* 0x000fe40000000f00 */
[----:B------:R-:W-:-:S07]  /*10c80*/  MOV R246, R12 ;  /* 0x0000000c00f67202 */ /* 0x000fce0000000f00 */
[----:B------:R-:W-:Y:S05]  /*10c90*/  WARPSYNC.COLLECTIVE R2, `(.L_x_6789) ;  /* 0x0000000002087348 */ /* 0x000fea0003c00000 */
[----:B------:R0:W1:Y:S02]  /*10ca0*/  SHFL.IDX P2, R12, R3, R14, R15 ;  /* 0x0000000e030c7389 */ /* 0x000064000004000f */
[----:B01----:R-:W-:Y:S05]  /*10cb0*/  ENDCOLLECTIVE ;  /* 0x000000000000791b */ /* 0x003fea0003800000 */
.L_x_6789:
[----:B------:R-:W-:Y:S02]  /*10cc0*/  MOV R3, R6 ;  /* 0x0000000600037202 */ /* 0x000fe40000000f00 */
[----:B------:R-:W-:-:S07]  /*10cd0*/  MOV R244, R12 ;  /* 0x0000000c00f47202 */ /* 0x000fce0000000f00 */
[----:B------:R-:W-:Y:S05]  /*10ce0*/  WARPSYNC.COLLECTIVE R2, `(.L_x_6790) ;  /* 0x0000000002087348 */ /* 0x000fea0003c00000 */
[----:B------:R0:W1:Y:S02]  /*10cf0*/  SHFL.IDX P2, R12, R3, R14, R15 ;  /* 0x0000000e030c7389 */ /* 0x000064000004000f */
[----:B01----:R-:W-:Y:S05]  /*10d00*/  ENDCOLLECTIVE ;  /* 0x000000000000791b */ /* 0x003fea0003800000 */
.L_x_6790:
[----:B------:R-:W-:Y:S02]  /*10d10*/  MOV R13, R244 ;  /* 0x000000f4000d7202 */ /* 0x000fe40000000f00 */
[----:B------:R-:W-:Y:S02]  /*10d20*/  MOV R3, R7 ;  /* 0x0000000700037202 */ /* 0x000fe40000000f00 */
[----:B------:R-:W-:-:S07]  /*10d30*/  MOV R245, R12 ;  /* 0x0000000c00f57202 */ /* 0x000fce0000000f00 */
[----:B------:R-:W-:Y:S05]  /*10d40*/  WARPSYNC.COLLECTIVE R2, `(.L_x_6791) ;  /* 0x0000000002087348 */ /* 0x000fea0003c00000 */
[----:B------:R0:W1:Y:S02]  /*10d50*/  SHFL.IDX P2, R12, R3, R14, R15 ;  /* 0x0000000e030c7389 */ /* 0x000064000004000f */
[----:B01----:R-:W-:Y:S05]  /*10d60*/  ENDCOLLECTIVE ;  /* 0x000000000000791b */ /* 0x003fea0003800000 */
.L_x_6791:
[----:B------:R-:W-:Y:S02]  /*10d70*/  MOV R249, R12 ;  /* 0x0000000c00f97202 */ /* 0x000fe40000000f00 */
[----:B------:R-:W-:Y:S01]  /*10d80*/  MOV R12, R246 ;  /* 0x000000f6000c7202 */ /* 0x000fe20000000f00 */
[----:B------:R-:W-:Y:S06]  /*10d90*/  BRA `(.L_x_6792) ;  /* 0xffffff9800b07947 */ /* 0x000fec000383ffff */
.L_x_6793:
        /* <DEDUP_REMOVED lines=14> */
.L_x_18698:


//--------------------- .text._Z25selective_scan_bwd_kernelI32Selective_Scan_bwd_kernel_traitsILi64ELi16ELb0ELb0ELb1ELb0ELb0EN3c104HalfENS1_7complexIfEEEEv12SSMParamsBwd --------------------------
	.section	.text._Z25selective_scan_bwd_kernelI32Selective_Scan_bwd_kernel_traitsILi64ELi16ELb0ELb0ELb1ELb0ELb0EN3c104HalfENS1_7complexIfEEEEv12SSMParamsBwd,"ax",@progbits
	.align	128
        .global         _Z25selective_scan_bwd_kernelI32Selective_Scan_bwd_kernel_traitsILi64ELi16ELb0ELb0ELb1ELb0ELb0EN3c104HalfENS1_7complexIfEEEEv12SSMParamsBwd
        .type           _Z25selective_scan_bwd_kernelI32Selective_Scan_bwd_kernel_traitsILi64ELi16ELb0ELb0ELb1ELb0ELb0EN3c104HalfENS1_7complexIfEEEEv12SSMParamsBwd,@function
        .size           _Z25selective_scan_bwd_kernelI32Selective_Scan_bwd_kernel_traitsILi64ELi16ELb0ELb0ELb1ELb0ELb0EN3c104HalfENS1_7complexIfEEEEv12SSMParamsBwd,(.L_x_18699 - _Z25selective_scan_bwd_kernelI32Selective_Scan_bwd_kernel_traitsILi64ELi16ELb0ELb0ELb1ELb0ELb0EN3c104HalfENS1_7complexIfEEEEv12SSMParamsBwd)
        .other          _Z25selective_scan_bwd_kernelI32Selective_Scan_bwd_kernel_traitsILi64ELi16ELb0ELb0ELb1ELb0ELb0EN3c104HalfENS1_7complexIfEEEEv12SSMParamsBwd,@"STO_CUDA_ENTRY STV_DEFAULT"
_Z25selective_scan_bwd_kernelI32Selective_Scan_bwd_kernel_traitsILi64ELi16ELb0ELb0ELb1ELb0ELb0EN3c104HalfENS1_7complexIfEEEEv12SSMParamsBwd:
.text._Z25selective_scan_bwd_kernelI32Selective_Scan_bwd_kernel_traitsILi64ELi16ELb0ELb0ELb1ELb0ELb0EN3c104HalfENS1_7complexIfEEEEv12SSMParamsBwd:
        /* <DEDUP_REMOVED lines=143> */
.L_x_6894:
        /* <DEDUP_REMOVED lines=168> */
[----:B-----5:R-:W-:Y:S04]  /*1370*/  STS.U16 [R66+0x80], R13 ;  /* 0x0000800d42007388 */ /* 0x020fe80000000400 */
[----:B----4-:R3:W-:Y:S04]  /*1380*/  STS.U16 [R65+0xc0], R14 ;  /* 0x0000c00e41007388 */ /* 0x0107e80000000400 */
        /* <DEDUP_REMOVED lines=54> */
[----:B------:R-:W-:Y:S02]  /*16f0*/  PRMT R18, RZ, 0x7610, R18 ;  /* 0x00007610ff127816 */ /* 0x000fe40000000012 */
[----:B0-----:R-:W-:Y:S02]  /*1700*/  PRMT R17, RZ, 0x7610, R17 ;  /* 0x00007610ff117816 */ /* 0x001fe40000000011 */
        /* <DEDUP_REMOVED lines=100> */
[----:B------:R-:W-:Y:S02]  /*1d50*/  PRMT R33, RZ, 0x7610, R33 ;  /* 0x00007610ff217816 */ /* 0x000fe40000000021 */
[----:B------:R-:W-:Y:S01]  /*1d60*/  PRMT R38, RZ, 0x7610, R38 ;  /* 0x00007610ff267816 */ /* 0x000fe20000000026 */
        /* <DEDUP_REMOVED lines=87> */
[----:B------:R-:W-:Y:S01]  /*22e0*/  FFMA.FTZ R29, R69, R54, R4 ;  /* 0x00000036451d7223 */ /* 0x000fe20000010004 */
[----:B------:R-:W-:-:S03]  /*22f0*/  HADD2.F32 R52, -RZ, R52.H0_H0 ;  /* 0x20000034ff347230 */ /* 0x000fc60000004100 */
        /* <DEDUP_REMOVED lines=32> */
[----:B------:R-:W-:Y:S01]  /*2500*/  HADD2.F32 R108, -RZ, R20.H0_H0 ;  /* 0x20000014ff6c7230 */ /* 0x000fe20000004100 */
[----:B------:R-:W-:Y:S01]  /*2510*/  SHF.L.U32 R20, R190, 0x5, RZ ;  /* 0x00000005be147819 */ /* 0x000fe200000006ff */
[----:B------:R-:W-:Y:S01]  /*2520*/  HADD2.F32 R10, -RZ, R10.H0_H0 ;  /* 0x2000000aff0a7230 */ /* 0x000fe20000004100 */
[----:B------:R-:W1:Y:S01]  /*2530*/  LDCU.64 UR30, c[0x0][0x3b8] ;  /* 0x00007700ff1e77ac */ /* 0x000e620008000a00 */
[----:B------:R-:W-:Y:S01]  /*2540*/  HADD2.F32 R11, -RZ, R11.H0_H0 ;  /* 0x2000000bff0b7230 */ /* 0x000fe20000004100 */
[----:B------:R-:W-:Y:S01]  /*2550*/  LOP3.LUT R110, R20, 0x7c1f, R190, 0xc8, !PT ;  /* 0x00007c1f146e7812 */ /* 0x000fe200078ec8be */
[----:B------:R-:W-:Y:S01]  /*2560*/  HADD2.F32 R6, -RZ, R6.H0_H0 ;  /* 0x20000006ff067230 */ /* 0x000fe20000004100 */
[----:B------:R-:W-:Y:S01]  /*2570*/  UISETP.NE.AND UP0, UPT, UR15, 0x1, UPT ;  /* 0x000000010f00788c */ /* 0x000fe2000bf05270 */
[----:B------:R-:W-:Y:S01]  /*2580*/  HADD2.F32 R7, -RZ, R7.H0_H0 ;  /* 0x20000007ff077230 */ /* 0x000fe20000004100 */
[----:B------:R-:W-:Y:S01]  /*2590*/  LOP3.LUT R2, R2, 0xfffffffb, RZ, 0xc0, !PT ;  /* 0xfffffffb02027812 */ /* 0x000fe200078ec0ff */
[----:B------:R-:W-:-:S02]  /*25a0*/  HADD2.F32 R8, -RZ, R8.H0_H0 ;  /* 0x20000008ff087230 */ /* 0x000fc40000004100 */
[----:B------:R-:W-:Y:S02]  /*25b0*/  HFMA2 R95, -RZ, RZ, 0, 0 ;  /* 0x00000000ff5f7431 */ /* 0x000fe400000001ff */
[----:B------:R-:W-:Y:S01]  /*25c0*/  HADD2.F32 R9, -RZ, R9.H0_H0 ;  /* 0x20000009ff097230 */ /* 0x000fe20000004100 */
[----:B------:R-:W-:Y:S01]  /*25d0*/  PLOP3.LUT P1, PT, PT, PT, UP0, 0x80, 0x8 ;  /* 0x000000000008781c */ /* 0x000fe20003f2f008 */
[----:B------:R-:W-:Y:S02]  /*25e0*/  HADD2.F32 R3, -RZ, R3.H0_H0 ;  /* 0x20000003ff037230 */ /* 0x000fe40000004100 */
[----:B------:R-:W-:Y:S01]  /*25f0*/  FADD.FTZ R35, R5, R5 ;  /* 0x0000000505237221 */ /* 0x000fe20000010000 */
[----:B------:R-:W-:Y:S01]  /*2600*/  HADD2.F32 R4, -RZ, R13.H0_H0 ;  /* 0x2000000dff047230 */ /* 0x000fe20000004100 */
[----:B------:R-:W-:Y:S01]  /*2610*/  ISETP.EQ.AND P1, PT, R0, RZ, P1 ;  /* 0x000000ff0000720c */ /* 0x000fe20000f22270 */
[----:B------:R-:W-:Y:S02]  /*2620*/  HADD2.F32 R12, -RZ, R12.H0_H0 ;  /* 0x2000000cff0c7230 */ /* 0x000fe40000004100 */
[----:B------:R-:W-:Y:S01]  /*2630*/  FADD.FTZ R13, R11, UR6 ;  /* 0x000000060b0d7e21 */ /* 0x000fe20008010000 */
[----:B------:R-:W-:-:S02]  /*2640*/  HADD2.F32 R61, -RZ, R14.H0_H0 ;  /* 0x2000000eff3d7230 */ /* 0x000fc40000004100 */
[----:B------:R-:W-:Y:S01]  /*2650*/  FADD.FTZ R14, R10, UR6 ;  /* 0x000000060a0e7e21 */ /* 0x000fe20008010000 */
        /* <DEDUP_REMOVED lines=10> */
[----:B------:R-:W-:Y:S01]  /*2700*/  FADD.FTZ R0, R34, R34 ;  /* 0x0000002222007221 */ /* 0x000fe20000010000 */
[----:B------:R-:W-:Y:S01]  /*2710*/  FADD.FTZ R33, R21, R21 ;  /* 0x0000001515217221 */ /* 0x000fe20000010000 */
[----:B------:R-:W-:Y:S01]  /*2720*/  ULEA UR8, UR33, -UR8, 0x1 ;  /* 0x8000000821087291 */ /* 0x000fe2000f8e08ff */
[----:B------:R-:W-:Y:S01]  /*2730*/  FADD.FTZ R32, R22, R22 ;  /* 0x0000001616207221 */ /* 0x000fe20000010000 */
[----:B------:R-:W-:Y:S01]  /*2740*/  FADD.FTZ R31, R23, R23 ;  /* 0x00000017171f7221 */ /* 0x000fe20000010000 */
[----:B------:R-:W-:Y:S01]  /*2750*/  FADD.FTZ R30, R24, R24 ;  /* 0x00000018181e7221 */ /* 0x000fe20000010000 */
[----:B------:R-:W-:Y:S01]  /*2760*/  UIADD3 UR32, UPT, UPT, UR8, 0x800, URZ ;  /* 0x0000080008207890 */ /* 0x000fe2000fffe0ff */
[----:B------:R-:W-:Y:S01]  /*2770*/  FADD.FTZ R29, R25, R25 ;  /* 0x00000019191d7221 */ /* 0x000fe20000010000 */
[----:B------:R-:W-:Y:S01]  /*2780*/  FADD.FTZ R28, R26, R26 ;  /* 0x0000001a1a1c7221 */ /* 0x000fe20000010000 */
[----:B------:R-:W-:Y:S01]  /*2790*/  FADD.FTZ R18, R6, UR6 ;  /* 0x0000000606127e21 */ /* 0x000fe20008010000 */
[----:B------:R-:W-:Y:S01]  /*27a0*/  FADD.FTZ R17, R7, UR6 ;  /* 0x0000000607117e21 */ /* 0x000fe20008010000 */
[----:B------:R-:W-:Y:S01]  /*27b0*/  FADD.FTZ R16, R8, UR6 ;  /* 0x0000000608107e21 */ /* 0x000fe20008010000 */
[----:B------:R-:W-:Y:S01]  /*27c0*/  ISETP.GE.AND P0, PT, R110, UR32, PT ;  /* 0x000000206e007c0c */ /* 0x000fe2000bf06270 */
        /* <DEDUP_REMOVED lines=30> */
.L_x_6893:
[----:B------:R-:W-:Y:S01]  /*29b0*/  UMOV UR28, UR10 ;  /* 0x0000000a001c7c82 */ /* 0x000fe20008000000 */
[----:B0-----:R-:W-:Y:S01]  /*29c0*/  LOP3.LUT R60, R20, 0x7c1f, R190, 0xc8, !PT ;  /* 0x00007c1f143c7812 */ /* 0x001fe200078ec8be */
        /* <DEDUP_REMOVED lines=11> */
[----:B------:R-:W-:Y:S02]  /*2a80*/  LOP3.LUT R66, R120, 0x20, RZ, 0xfc, !PT ;  /* 0x0000002078427812 */ /* 0x000fe400078efcff */
[----:B------:R-:W-:Y:S01]  /*2a90*/  MOV R69, UR45 ;  /* 0x0000002d00457c02 */ /* 0x000fe20008000f00 */
[----:B------:R-:W-:Y:S01]  /*2aa0*/  IMAD.WIDE.U32 R64, R65, UR8, R60 ;  /* 0x0000000841407c25 */ /* 0x000fe2000f8e003c */
[----:B------:R-:W-:-:S02]  /*2ab0*/  ISETP.GE.AND P0, PT, R66, UR32, PT ;  /* 0x0000002042007c0c */ /* 0x000fc4000bf06270 */
[C---:B------:R-:W-:Y:S01]  /*2ac0*/  LOP3.LUT R67, R120.reuse, 0x40, RZ, 0xfc, !PT ;  /* 0x0000004078437812 */ /* 0x040fe200078efcff */
        /* <DEDUP_REMOVED lines=11> */
[----:B------:R-:W-:Y:S02]  /*2b80*/  PRMT R139, RZ, 0x7610, R139 ;  /* 0x00007610ff8b7816 */ /* 0x000fe4000000008b */
[----:B------:R-:W-:-:S02]  /*2b90*/  LOP3.LUT R67, R120, 0xa0, RZ, 0xfc, !PT ;  /* 0x000000a078437812 */ /* 0x000fc400078efcff */
[----:B------:R-:W-:Y:S02]  /*2ba0*/  ISETP.GE.AND P0, PT, R64, UR32, PT ;  /* 0x0000002040007c0c */ /* 0x000fe4000bf06270 */
[C---:B------:R-:W-:Y:S01]  /*2bb0*/  LOP3.LUT R64, R120.reuse, 0xe0, RZ, 0xfc, !PT ;  /* 0x000000e078407812 */ /* 0x040fe200078efcff */
[----:B------:R-:W2:Y:S01]  /*2bc0*/  @!P3 LDG.E.U16 R139, desc[UR34][R60.64+0x80] ;  /* 0x000080223c8bb981 */ /* 0x000ea2000c1e1500 */
[----:B------:R-:W-:Y:S02]  /*2bd0*/  PRMT R137, RZ, 0x7610, R137 ;  /* 0x00007610ff897816 */ /* 0x000fe40000000089 */
[----:B------:R-:W-:Y:S02]  /*2be0*/  ISETP.GE.AND P2, PT, R67, UR32, PT ;  /* 0x0000002043007c0c */ /* 0x000fe4000bf46270 */
[----:B------:R-:W-:Y:S02]  /*2bf0*/  PRMT R138, RZ, 0x7610, R138 ;  /* 0x00007610ff8a7816 */ /* 0x000fe4000000008a */
[----:B------:R-:W-:Y:S01]  /*2c00*/  LOP3.LUT R65, R120, 0x100, RZ, 0xfc, !PT ;  /* 0x0000010078417812 */ /* 0x000fe200078efcff */
[----:B------:R-:W2:Y:S01]  /*2c10*/  @!P5 LDG.E.U16 R137, desc[UR34][R60.64+0xc0] ;  /* 0x0000c0223c89d981 */ /* 0x000ea2000c1e1500 */
[----:B------:R-:W-:-:S02]  /*2c20*/  ISETP.GE.AND P3, PT, R64, UR32, PT ;  /* 0x0000002040007c0c */ /* 0x000fc4000bf66270 */
[----:B------:R-:W-:Y:S01]  /*2c30*/  LOP3.LUT R64, R120, 0x120, RZ, 0xfc, !PT ;  /* 0x0000012078407812 */ /* 0x000fe200078efcff */
[----:B------:R-:W2:Y:S01]  /*2c40*/  @!P4 LDG.E.U16 R138, desc[UR34][R60.64+0x100] ;  /* 0x000100223c8ac981 */ /* 0x000ea2000c1e1500 */
[----:B------:R-:W-:Y:S02]  /*2c50*/  ISETP.GE.AND P5, PT, R65, UR32, PT ;  /* 0x0000002041007c0c */ /* 0x000fe4000bfa6270 */
[----:B------:R-:W-:Y:S02]  /*2c60*/  PRMT R71, RZ, 0x7610, R71 ;  /* 0x00007610ff477816 */ /* 0x000fe40000000047 */
[----:B------:R-:W-:Y:S02]  /*2c70*/  ISETP.GE.AND P4, PT, R64, UR32, PT ;  /* 0x0000002040007c0c */ /* 0x000fe4000bf86270 */
[----:B------:R-:W-:Y:S02]  /*2c80*/  PRMT R108, RZ, 0x7610, R108 ;  /* 0x00007610ff6c7816 */ /* 0x000fe4000000006c */
[C---:B------:R-:W-:Y:S01]  /*2c90*/  LOP3.LUT R65, R120.reuse, 0x140, RZ, 0xfc, !PT ;  /* 0x0000014078417812 */ /* 0x040fe200078efcff */
[----:B------:R-:W2:Y:S01]  /*2ca0*/  @!P2 LDG.E.U16 R71, desc[UR34][R60.64+0x140] ;  /* 0x000140223c47a981 */ /* 0x000ea2000c1e1500 */
[----:B------:R-:W-:-:S02]  /*2cb0*/  LOP3.LUT R64, R120, 0x160, RZ, 0xfc, !PT ;  /* 0x0000016078407812 */ /* 0x000fc400078efcff */
[----:B------:R-:W-:Y:S01]  /*2cc0*/  PRMT R117, RZ, 0x7610, R117 ;  /* 0x00007610ff757816 */ /* 0x000fe20000000075 */
[----:B------:R-:W2:Y:S01]  /*2cd0*/  @!P0 LDG.E.U16 R108, desc[UR34][R60.64+0x180] ;  /* 0x000180223c6c8981 */ /* 0x000ea2000c1e1500 */
[----:B------:R-:W-:Y:S02]  /*2ce0*/  PRMT R136, RZ, 0x7610, R136 ;  /* 0x00007610ff887816 */ /* 0x000fe40000000088 */
[----:B------:R-:W-:Y:S02]  /*2cf0*/  ISETP.GE.AND P2, PT, R65, UR32, PT ;  /* 0x0000002041007c0c */ /* 0x000fe4000bf46270 */
[----:B------:R-:W-:Y:S01]  /*2d00*/  PRMT R150, RZ, 0x7610, R150 ;  /* 0x00007610ff967816 */ /* 0x000fe20000000096 */
[----:B------:R-:W2:Y:S01]  /*2d10*/  @!P3 LDG.E.U16 R117, desc[UR34][R60.64+0x1c0] ;  /* 0x0001c0223c75b981 */ /* 0x000ea2000c1e1500 */
[----:B------:R-:W-:Y:S02]  /*2d20*/  PRMT R123, RZ, 0x7610, R123 ;  /* 0x00007610ff7b7816 */ /* 0x000fe4000000007b */
[----:B------:R-:W-:Y:S01]  /*2d30*/  LOP3.LUT R65, R120, 0x180, RZ, 0xfc, !PT ;  /* 0x0000018078417812 */ /* 0x000fe200078efcff */
[----:B------:R-:W2:Y:S01]  /*2d40*/  @!P5 LDG.E.U16 R136, desc[UR34][R60.64+0x200] ;  /* 0x000200223c88d981 */ /* 0x000ea2000c1e1500 */
[----:B------:R-:W-:-:S02]  /*2d50*/  ISETP.GE.AND P0, PT, R64, UR32, PT ;  /* 0x0000002040007c0c */ /* 0x000fc4000bf06270 */
[C---:B------:R-:W-:Y:S01]  /*2d60*/  LOP3.LUT R64, R120.reuse, 0x1a0, RZ, 0xfc, !PT ;  /* 0x000001a078407812 */ /* 0x040fe200078efcff */
[----:B------:R-:W5:Y:S01]  /*2d70*/  @!P6 LDG.E.U16 R150, desc[UR34][R60.64] ;  /* 0x000000223c96e981 */ /* 0x000f62000c1e1500 */
[----:B------:R-:W-:Y:S02]  /*2d80*/  LOP3.LUT R66, R120, 0x1c0, RZ, 0xfc, !PT ;  /* 0x000001c078427812 */ /* 0x000fe400078efcff */
[----:B------:R-:W-:Y:S01]  /*2d90*/  ISETP.GE.AND P3, PT, R65, UR32, PT ;  /* 0x0000002041007c0c */ /* 0x000fe2000bf66270 */
[----:B------:R-:W2:Y:S01]  /*2da0*/  @!P4 LDG.E.U16 R123, desc[UR34][R60.64+0x240] ;  /* 0x000240223c7bc981 */ /* 0x000ea2000c1e1500 */
[----:B------:R-:W-:Y:S02]  /*2db0*/  ISETP.GE.AND P5, PT, R64, UR32, PT ;  /* 0x0000002040007c0c */ /* 0x000fe4000bfa6270 */
[----:B------:R-:W-:Y:S02]  /*2dc0*/  ISETP.GE.AND P4, PT, R66, UR32, PT ;  /* 0x0000002042007c0c */ /* 0x000fe4000bf86270 */
[----:B------:R-:W-:-:S02]  /*2dd0*/  PRMT R65, RZ, 0x7610, R65 ;  /* 0x00007610ff417816 */ /* 0x000fc40000000041 */
[----:B------:R-:W-:Y:S02]  /*2de0*/  LOP3.LUT R64, R120, 0x1e0, RZ, 0xfc, !PT ;  /* 0x000001e078407812 */ /* 0x000fe400078efcff */
[----:B------:R-:W-:Y:S02]  /*2df0*/  PRMT R116, RZ, 0x7610, R116 ;  /* 0x00007610ff747816 */ /* 0x000fe40000000074 */
[----:B------:R-:W-:Y:S01]  /*2e00*/  PRMT R110, RZ, 0x7610, R110 ;  /* 0x00007610ff6e7816 */ /* 0x000fe2000000006e */
[----:B------:R-:W2:Y:S01]  /*2e10*/  @!P2 LDG.E.U16 R65, desc[UR34][R60.64+0x280] ;  /* 0x000280223c41a981 */ /* 0x000ea2000c1e1500 */
[----:B------:R-:W-:Y:S02]  /*2e20*/  PRMT R109, RZ, 0x7610, R109 ;  /* 0x00007610ff6d7816 */ /* 0x000fe4000000006d */
[----:B------:R-:W-:Y:S01]  /*2e30*/  PRMT R67, RZ, 0x7610, R67 ;  /* 0x00007610ff437816 */ /* 0x000fe20000000043 */
[----:B------:R-:W2:Y:S01]  /*2e40*/  @!P0 LDG.E.U16 R116, desc[UR34][R60.64+0x2c0] ;  /* 0x0002c0223c748981 */ /* 0x000ea2000c1e1500 */
[----:B------:R-:W-:-:S02]  /*2e50*/  ISETP.GE.AND P2, PT, R64, UR32, PT ;  /* 0x0000002040007c0c */ /* 0x000fc4000bf46270 */
[C---:B------:R-:W-:Y:S01]  /*2e60*/  LOP3.LUT R64, R120.reuse, 0x200, RZ, 0xfc, !PT ;  /* 0x0000020078407812 */ /* 0x040fe200078efcff */
[----:B------:R-:W2:Y:S01]  /*2e70*/  @!P3 LDG.E.U16 R110, desc[UR34][R60.64+0x300] ;  /* 0x000300223c6eb981 */ /* 0x000ea2000c1e1500 */
[----:B------:R-:W-:Y:S02]  /*2e80*/  LOP3.LUT R66, R120, 0x220, RZ, 0xfc, !PT ;  /* 0x0000022078427812 */ /* 0x000fe400078efcff */
[----:B------:R-:W-:Y:S01]  /*2e90*/  ISETP.GE.AND P0, PT, R64, UR32, PT ;  /* 0x0000002040007c0c */ /* 0x000fe2000bf06270 */
[----:B------:R-:W2:Y:S01]  /*2ea0*/  @!P5 LDG.E.U16 R109, desc[UR34][R60.64+0x340] ;  /* 0x000340223c6dd981 */ /* 0x000ea2000c1e1500 */
[----:B------:R-:W-:-:S03]  /*2eb0*/  LOP3.LUT R64, R120, 0x240, RZ, 0xfc, !PT ;  /* 0x0000024078407812 */ /* 0x000fc600078efcff */
[----:B------:R-:W2:Y:S01]  /*2ec0*/  @!P4 LDG.E.U16 R67, desc[UR34][R60.64+0x380] ;  /* 0x000380223c43c981 */ /* 0x000ea2000c1e1500 */
[----:B------:R-:W-:Y:S02]  /*2ed0*/  ISETP.GE.AND P3, PT, R66, UR32, PT ;  /* 0x0000002042007c0c */ /* 0x000fe4000bf66270 */
[----:B------:R-:W-:Y:S02]  /*2ee0*/  ISETP.GE.AND P5, PT, R64, UR32, PT ;  /* 0x0000002040007c0c */ /* 0x000fe4000bfa6270 */
[----:B------:R-:W-:Y:S02]  /*2ef0*/  PRMT R70, RZ, 0x7610, R70 ;  /* 0x00007610ff467816 */ /* 0x000fe40000000046 */
[C---:B------:R-:W-:Y:S02]  /*2f00*/  LOP3.LUT R64, R120.reuse, 0x260, RZ, 0xfc, !PT ;  /* 0x0000026078407812 */ /* 0x040fe400078efcff */
[----:B------:R-:W-:Y:S02]  /*2f10*/  LOP3.LUT R66, R120, 0x280, RZ, 0xfc, !PT ;  /* 0x0000028078427812 */ /* 0x000fe400078efcff */
[----:B------:R-:W-:Y:S01]  /*2f20*/  PRMT R69, RZ, 0x7610, R69 ;  /* 0x00007610ff457816 */ /* 0x000fe20000000045 */
[----:B------:R-:W2:Y:S01]  /*2f30*/  @!P2 LDG.E.U16 R70, desc[UR34][R60.64+0x3c0] ;  /* 0x0003c0223c46a981 */ /* 0x000ea2000c1e1500 */
[----:B------:R-:W-:-:S02]  /*2f40*/  ISETP.GE.AND P4, PT, R64, UR32, PT ;  /* 0x0000002040007c0c */ /* 0x000fc4000bf86270 */
[----:B------:R-:W-:Y:S02]  /*2f50*/  PRMT R121, RZ, 0x7610, R121 ;  /* 0x00007610ff797816 */ /* 0x000fe40000000079 */
[----:B------:R-:W-:Y:S01]  /*2f60*/  LOP3.LUT R64, R120, 0x2a0, RZ, 0xfc, !PT ;  /* 0x000002a078407812 */ /* 0x000fe200078efcff */
[----:B------:R-:W2:Y:S01]  /*2f70*/  @!P0 LDG.E.U16 R69, desc[UR34][R60.64+0x400] ;  /* 0x000400223c458981 */ /* 0x000ea2000c1e1500 */
[----:B------:R-:W-:Y:S02]  /*2f80*/  ISETP.GE.AND P2, PT, R66, UR32, PT ;  /* 0x0000002042007c0c */ /* 0x000fe4000bf46270 */
[----:B------:R-:W-:Y:S01]  /*2f90*/  PRMT R68, RZ, 0x7610, R68 ;  /* 0x00007610ff447816 */ /* 0x000fe20000000044 */
[----:B------:R-:W2:Y:S01]  /*2fa0*/  @!P3 LDG.E.U16 R121, desc[UR34][R60.64+0x440] ;  /* 0x000440223c79b981 */ /* 0x000ea2000c1e1500 */
[----:B------:R-:W-:Y:S02]  /*2fb0*/  LOP3.LUT R66, R120, 0x2c0, RZ, 0xfc, !PT ;  /* 0x000002c078427812 */ /* 0x000fe400078efcff */
[----:B------:R-:W-:-:S02]  /*2fc0*/  ISETP.GE.AND P0, PT, R64, UR32, PT ;  /* 0x0000002040007c0c */ /* 0x000fc4000bf06270 */
[----:B------:R-:W-:Y:S01]  /*2fd0*/  PRMT R64, RZ, 0x7610, R64 ;  /* 0x00007610ff407816 */ /* 0x000fe20000000040 */
[----:B------:R-:W2:Y:S01]  /*2fe0*/  @!P5 LDG.E.U16 R68, desc[UR34][R60.64+0x480] ;  /* 0x000480223c44d981 */ /* 0x000ea2000c1e1500 */
[----:B------:R-:W-:Y:S02]  /*2ff0*/  LOP3.LUT R111, R120, 0x2e0, RZ, 0xfc, !PT ;  /* 0x000002e0786f7812 */ /* 0x000fe400078efcff */
[----:B------:R-:W-:Y:S02]  /*3000*/  ISETP.GE.AND P3, PT, R66, UR32, PT ;  /* 0x0000002042007c0c */ /* 0x000fe4000bf66270 */
[----:B------:R-:W-:Y:S01]  /*3010*/  PRMT R115, RZ, 0x7610, R115 ;  /* 0x00007610ff737816 */ /* 0x000fe20000000073 */
[----:B------:R-:W2:Y:S01]  /*3020*/  @!P4 LDG.E.U16 R64, desc[UR34][R60.64+0x4c0] ;  /* 0x0004c0223c40c981 */ /* 0x000ea2000c1e1500 */
[----:B------:R-:W-:Y:S02]  /*3030*/  LOP3.LUT R66, R120, 0x300, RZ, 0xfc, !PT ;  /* 0x0000030078427812 */ /* 0x000fe400078efcff */
[----:B------:R-:W-:-:S02]  /*3040*/  ISETP.GE.AND P5, PT, R111, UR32, PT ;  /* 0x000000206f007c0c */ /* 0x000fc4000bfa6270 */
[----:B------:R-:W-:Y:S01]  /*3050*/  LOP3.LUT R111, R120, 0x320, RZ, 0xfc, !PT ;  /* 0x00000320786f7812 */ /* 0x000fe200078efcff */
[----:B------:R-:W2:Y:S01]  /*3060*/  @!P2 LDG.E.U16 R115, desc[UR34][R60.64+0x500] ;  /* 0x000500223c73a981 */ /* 0x000ea2000c1e1500 */
[----:B------:R-:W-:Y:S02]  /*3070*/  ISETP.GE.AND P4, PT, R66, UR32, PT ;  /* 0x0000002042007c0c */ /* 0x000fe4000bf86270 */
[----:B------:R-:W-:Y:S02]  /*3080*/  PRMT R66, RZ, 0x7610, R66 ;  /* 0x00007610ff427816 */ /* 0x000fe40000000042 */
[----:B------:R-:W-:Y:S02]  /*3090*/  PRMT R114, RZ, 0x7610, R114 ;  /* 0x00007610ff727816 */ /* 0x000fe40000000072 */
[----:B------:R-:W-:Y:S02]  /*30a0*/  ISETP.GE.AND P2, PT, R111, UR32, PT ;  /* 0x000000206f007c0c */ /* 0x000fe4000bf46270 */
[C---:B------:R-:W-:Y:S01]  /*30b0*/  LOP3.LUT R111, R120.reuse, 0x360, RZ, 0xfc, !PT ;  /* 0x00000360786f7812 */ /* 0x040fe200078efcff */
[----:B------:R-:W2:Y:S01]  /*30c0*/  @!P3 LDG.E.U16 R66, desc[UR34][R60.64+0x580] ;  /* 0x000580223c42b981 */ /* 0x000ea2000c1e1500 */
[----:B------:R-:W-:-:S02]  /*30d0*/  LOP3.LUT R112, R120, 0x340, RZ, 0xfc, !PT ;  /* 0x0000034078707812 */ /* 0x000fc400078efcff */
[----:B------:R-:W-:Y:S01]  /*30e0*/  ISETP.GE.AND P3, PT, R111, UR32, PT ;  /* 0x000000206f007c0c */ /* 0x000fe2000bf66270 */
[----:B------:R-:W2:Y:S01]  /*30f0*/  @!P0 LDG.E.U16 R114, desc[UR34][R60.64+0x540] ;  /* 0x000540223c728981 */ /* 0x000ea2000c1e1500 */
        /* <DEDUP_REMOVED lines=8> */
[----:B------:R-:W-:Y:S02]  /*3180*/  ISETP.GE.AND P5, PT, R118, UR32, PT ;  /* 0x0000002076007c0c */ /* 0x000fe4000bfa6270 */
[----:B------:R-:W-:Y:S02]  /*3190*/  ISETP.GE.AND P2, PT, R119, UR32, PT ;  /* 0x0000002077007c0c */ /* 0x000fe4000bf46270 */
[----:B------:R-:W-:Y:S01]  /*31a0*/  PRMT R118, RZ, 0x7610, R118 ;  /* 0x00007610ff767816 */ /* 0x000fe20000000076 */
[----:B------:R-:W2:Y:S01]  /*31b0*/  @!P4 LDG.E.U16 R112, desc[UR34][R60.64+0x600] ;  /* 0x000600223c70c981 */ /* 0x000ea2000c1e1500 */
[----:B------:R-:W-:Y:S02]  /*31c0*/  PRMT R119, RZ, 0x7610, R119 ;  /* 0x00007610ff777816 */ /* 0x000fe40000000077 */
[----:B------:R-:W-:-:S02]  /*31d0*/  LOP3.LUT R122, R120, 0x3c0, RZ, 0xfc, !PT ;  /* 0x000003c0787a7812 */ /* 0x000fc400078efcff */
[----:B------:R-:W-:Y:S01]  /*31e0*/  PRMT R120, RZ, 0x7610, R120 ;  /* 0x00007610ff787816 */ /* 0x000fe20000000078 */
[----:B------:R-:W2:Y:S01]  /*31f0*/  @!P0 LDG.E.U16 R118, desc[UR34][R60.64+0x680] ;  /* 0x000680223c768981 */ /* 0x000ea2000c1e1500 */
[----:B------:R-:W-:-:S03]  /*3200*/  PRMT R141, RZ, 0x7610, R141 ;  /* 0x00007610ff8d7816 */ /* 0x000fc6000000008d */
[----:B------:R-:W2:Y:S01]  /*3210*/  @!P3 LDG.E.U16 R119, desc[UR34][R60.64+0x6c0] ;  /* 0x0006c0223c77b981 */ /* 0x000ea2000c1e1500 */
[----:B------:R-:W-:-:S03]  /*3220*/  LOP3.LUT R124, R20, 0x3e0, R19, 0xfe, !PT ;  /* 0x000003e0147c7812 */ /* 0x000fc600078efe13 */
[----:B------:R-:W2:Y:S04]  /*3230*/  @!P5 LDG.E.U16 R120, desc[UR34][R60.64+0x700] ;  /* 0x000700223c78d981 */ /* 0x000ea8000c1e1500 */
[----:B------:R-:W2:Y:S01]  /*3240*/  @!P2 LDG.E.U16 R141, desc[UR34][R60.64+0x740] ;  /* 0x000740223c8da981 */ /* 0x000ea2000c1e1500 */
[----:B------:R-:W-:Y:S02]  /*3250*/  ISETP.GE.AND P0, PT, R122, UR32, PT ;  /* 0x000000207a007c0c */ /* 0x000fe4000bf06270 */
[----:B------:R-:W-:Y:S02]  /*3260*/  ISETP.GE.AND P4, PT, R124, UR32, PT ;  /* 0x000000207c007c0c */ /* 0x000fe4000bf86270 */
[----:B------:R-:W-:Y:S02]  /*3270*/  PRMT R143, RZ, 0x7610, R143 ;  /* 0x00007610ff8f7816 */ /* 0x000fe4000000008f */
[----:B------:R-:W-:-:S07]  /*3280*/  PRMT R142, RZ, 0x7610, R142 ;  /* 0x00007610ff8e7816 */ /* 0x000fce000000008e */
[----:B------:R-:W2:Y:S04]  /*3290*/  @!P0 LDG.E.U16 R143, desc[UR34][R60.64+0x780] ;  /* 0x000780223c8f8981 */ /* 0x000ea8000c1e1500 */
[----:B------:R0:W2:Y:S01]  /*32a0*/  @!P4 LDG.E.U16 R142, desc[UR34][R60.64+0x7c0] ;  /* 0x0007c0223c8ec981 */ /* 0x0000a2000c1e1500 */
[----:B------:R-:W-:Y:S01]  /*32b0*/  UMOV UR36, UR12 ;  /* 0x0000000c00247c82 */ /* 0x000fe20008000000 */
[----:B------:R-:W-:Y:S02]  /*32c0*/  UMOV UR37, UR31 ;  /* 0x0000001f00257c82 */ /* 0x000fe40008000000 */
        /* <DEDUP_REMOVED lines=15> */
[----:B------:R-:W-:Y:S01]  /*33c0*/  FMUL.FTZ R63, R16, UR48 ;  /* 0x00000030103f7c20 */ /* 0x000fe20008410000 */
[----:B------:R-:W-:-:S03]  /*33d0*/  LOP3.LUT R152, R190, 0x3e0, RZ, 0xc0, !PT ;  /* 0x000003e0be987812 */ /* 0x000fc600078ec0ff */
[----:B------:R-:W-:Y:S01]  /*33e0*/  FMUL.RZ R63, R63, 0.15915493667125701904 ;  /* 0x3e22f9833f3f7820 */ /* 0x000fe2000040c000 */
[----:B------:R-:W-:Y:S01]  /*33f0*/  MUFU.SIN R145, R124 ;  /* 0x0000007c00917308 */ /* 0x000fe20000000400 */
[----:B------:R-:W-:-:S07]  /*3400*/  UMOV UR28, 0x400 ;  /* 0x00000400001c7882 */ /* 0x000fce0000000000 */
[----:B------:R4:W1:Y:S08]  /*3410*/  MUFU.COS R146, R124 ;  /* 0x0000007c00927308 */ /* 0x0008700000000000 */
[----:B------:R-:W-:Y:S01]  /*3420*/  MUFU.SIN R140, R63 ;  /* 0x0000003f008c7308 */ /* 0x000fe20000000400 */
[----:B----4-:R-:W-:-:S07]  /*3430*/  FMUL.FTZ R124, R13, UR48 ;  /* 0x000000300d7c7c20 */ /* 0x010fce0008410000 */
[----:B------:R4:W-:Y:S01]  /*3440*/  MUFU.COS R144, R63 ;  /* 0x0000003f00907308 */ /* 0x0009e20000000000 */
[----:B------:R-:W-:Y:S01]  /*3450*/  FMUL.RZ R129, R124, 0.15915493667125701904 ;  /* 0x3e22f9837c817820 */ /* 0x000fe2000040c000 */
[----:B------:R-:W-:Y:S01]  /*3460*/  FMUL.FTZ R124, R12, UR48 ;  /* 0x000000300c7c7c20 */ /* 0x000fe20008410000 */
[----:B----4-:R-:W-:-:S05]  /*3470*/  IADD3 R63, PT, PT, R152, R107, RZ ;  /* 0x0000006b983f7210 */ /* 0x010fca0007ffe0ff */
[----:B------:R-:W-:Y:S01]  /*3480*/  MUFU.SIN R127, R122 ;  /* 0x0000007a007f7308 */ /* 0x000fe20000000400 */
[----:B0-----:R-:W-:Y:S01]  /*3490*/  ULEA UR28, UR33, UR28, 0x18 ;  /* 0x0000001c211c7291 */ /* 0x001fe2000f8ec0ff */
[----:B------:R-:W-:-:S06]  /*34a0*/  IMAD R152, R152, 0x1f, R63 ;  /* 0x0000001f98987824 */ /* 0x000fcc00078e023f */
[----:B------:R0:W-:Y:S01]  /*34b0*/  MUFU.COS R126, R122 ;  /* 0x0000007a007e7308 */ /* 0x0001e20000000000 */
[----:B------:R-:W-:Y:S01]  /*34c0*/  FMUL.RZ R148, R124, 0.15915493667125701904 ;  /* 0x3e22f9837c947820 */ /* 0x000fe2000040c000 */
[----:B------:R-:W-:Y:S01]  /*34d0*/  FMUL.FTZ R124, R11, UR48 ;  /* 0x000000300b7c7c20 */ /* 0x000fe20008410000 */
[----:B0-----:R-:W-:-:S05]  /*34e0*/  FMUL.FTZ R122, R14, UR48 ;  /* 0x000000300e7a7c20 */ /* 0x001fca0008410000 */
[----:B------:R-:W-:Y:S01]  /*34f0*/  MUFU.SIN R134, R125 ;  /* 0x0000007d00867308 */ /* 0x000fe20000000400 */
[----:B------:R-:W-:Y:S01]  /*3500*/  FMUL.RZ R128, R122, 0.15915493667125701904 ;  /* 0x3e22f9837a807820 */ /* 0x000fe2000040c000 */
[C---:B------:R-:W-:Y:S02]  /*3510*/  LEA.HI.SX32 R122, R152.reuse, R152, 0x1b ;  /* 0x00000098987a7211 */ /* 0x040fe400078fdaff */
[----:B------:R-:W-:-:S04]  /*3520*/  IADD3 R149, PT, PT, R152, 0x40, RZ ;  /* 0x0000004098957810 */ /* 0x000fc80007ffe0ff */
[----:B------:R0:W4:Y:S01]  /*3530*/  MUFU.COS R135, R125 ;  /* 0x0000007d00877308 */ /* 0x0001220000000000 */
[----:B------:R-:W-:Y:S01]  /*3540*/  IADD3 R151, PT, PT, R152, 0x60, RZ ;  /* 0x0000006098977810 */ /* 0x000fe20007ffe0ff */
[----:B------:R-:W-:Y:S01]  /*3550*/  FMUL.RZ R154, R124, 0.15915493667125701904 ;  /* 0x3e22f9837c9a7820 */ /* 0x000fe2000040c000 */
[----:B------:R-:W-:Y:S01]  /*3560*/  LEA R155, R122, UR28, 0x1 ;  /* 0x0000001c7a9b7c11 */ /* 0x000fe2000f8e08ff */
[----:B------:R-:W-:Y:S01]  /*3570*/  FMUL.FTZ R122, R10, UR48 ;  /* 0x000000300a7a7c20 */ /* 0x000fe20008410000 */
[-C--:B------:R-:W-:Y:S02]  /*3580*/  LEA.HI.SX32 R156, R149, R152.reuse, 0x1b ;  /* 0x00000098959c7211 */ /* 0x080fe400078fdaff */
[----:B0-----:R-:W-:Y:S01]  /*3590*/  IADD3 R125, PT, PT, R152, 0x20, RZ ;  /* 0x00000020987d7810 */ /* 0x001fe20007ffe0ff */
[----:B------:R-:W-:Y:S01]  /*35a0*/  FMUL.FTZ R149, R9, UR48 ;  /* 0x0000003009957c20 */ /* 0x000fe20008410000 */
[----:B------:R-:W-:Y:S01]  /*35b0*/  MUFU.SIN R124, R154 ;  /* 0x0000009a007c7308 */ /* 0x000fe20000000400 */
[----:B------:R-:W-:-:S02]  /*35c0*/  LEA.HI.SX32 R157, R151, R152, 0x1b ;  /* 0x00000098979d7211 */ /* 0x000fc400078fdaff */
[----:B------:R-:W-:Y:S01]  /*35d0*/  LEA.HI.SX32 R153, R125, R152, 0x1b ;  /* 0x000000987d997211 */ /* 0x000fe200078fdaff */
[----:B------:R-:W-:Y:S01]  /*35e0*/  FMUL.RZ R151, R122, 0.15915493667125701904 ;  /* 0x3e22f9837a977820 */ /* 0x000fe2000040c000 */
[----:B------:R-:W-:-:S03]  /*35f0*/  IADD3 R159, PT, PT, R152, 0x80, RZ ;  /* 0x00000080989f7810 */ /* 0x000fc60007ffe0ff */
[----:B------:R0:W4:Y:S01]  /*3600*/  MUFU.COS R125, R154 ;  /* 0x0000009a007d7308 */ /* 0x0001220000000000 */
[C---:B------:R-:W-:Y:S01]  /*3610*/  IADD3 R161, PT, PT, R152.reuse, 0xa0, RZ ;  /* 0x000000a098a17810 */ /* 0x040fe20007ffe0ff */
[----:B------:R-:W-:Y:S01]  /*3620*/  FMUL.RZ R158, R149, 0.15915493667125701904 ;  /* 0x3e22f983959e7820 */ /* 0x000fe2000040c000 */
[C---:B------:R-:W-:Y:S02]  /*3630*/  IADD3 R163, PT, PT, R152.reuse, 0xc0, RZ ;  /* 0x000000c098a37810 */ /* 0x040fe40007ffe0ff */
[----:B------:R-:W-:Y:S01]  /*3640*/  IADD3 R165, PT, PT, R152, 0xe0, RZ ;  /* 0x000000e098a57810 */ /* 0x000fe20007ffe0ff */
[----:B0-----:R-:W-:Y:S02]  /*3650*/  FMUL.FTZ R154, R8, UR48 ;  /* 0x00000030089a7c20 */ /* 0x001fe40008410000 */
[----:B------:R-:W-:Y:S01]  /*3660*/  MUFU.SIN R132, R128 ;  /* 0x0000008000847308 */ /* 0x000fe20000000400 */
[----:B------:R-:W-:Y:S02]  /*3670*/  IADD3 R167, PT, PT, R152, 0x100, RZ ;  /* 0x0000010098a77810 */ /* 0x000fe40007ffe0ff */
[----:B------:R-:W-:Y:S01]  /*3680*/  LEA.HI.SX32 R159, R159, R152, 0x1b ;  /* 0x000000989f9f7211 */ /* 0x000fe200078fdaff */
[----:B------:R-:W-:Y:S01]  /*3690*/  FMUL.RZ R162, R154, 0.15915493667125701904 ;  /* 0x3e22f9839aa27820 */ /* 0x000fe2000040c000 */
[----:B------:R-:W-:-:S03]  /*36a0*/  IADD3 R169, PT, PT, R152, 0x120, RZ ;  /* 0x0000012098a97810 */ /* 0x000fc60007ffe0ff */
[----:B------:R-:W-:Y:S01]  /*36b0*/  MUFU.COS R133, R128 ;  /* 0x0000008000857308 */ /* 0x000fe20000000000 */
[----:B------:R-:W-:Y:S02]  /*36c0*/  LEA.HI.SX32 R161, R161, R152, 0x1b ;  /* 0x00000098a1a17211 */ /* 0x000fe400078fdaff */
[----:B------:R-:W-:Y:S02]  /*36d0*/  LEA R154, R153, UR28, 0x1 ;  /* 0x0000001c999a7c11 */ /* 0x000fe4000f8e08ff */
[----:B------:R-:W-:-:S03]  /*36e0*/  IADD3 R171, PT, PT, R152, 0x140, RZ ;  /* 0x0000014098ab7810 */ /* 0x000fc60007ffe0ff */
[----:B------:R-:W-:Y:S01]  /*36f0*/  MUFU.SIN R130, R129 ;  /* 0x0000008100827308 */ /* 0x000fe20000000400 */
[----:B------:R-:W-:Y:S02]  /*3700*/  LEA.HI.SX32 R163, R163, R152, 0x1b ;  /* 0x00000098a3a37211 */ /* 0x000fe400078fdaff */
[----:B------:R-:W-:-:S05]  /*3710*/  LEA R156, R156, UR28, 0x1 ;  /* 0x0000001c9c9c7c11 */ /* 0x000fca000f8e08ff */
[----:B------:R-:W-:Y:S01]  /*3720*/  MUFU.COS R131, R129 ;  /* 0x0000008100837308 */ /* 0x000fe20000000000 */
[----:B------:R-:W-:Y:S02]  /*3730*/  IADD3 R173, PT, PT, R152, 0x160, RZ ;  /* 0x0000016098ad7810 */ /* 0x000fe40007ffe0ff */
[----:B------:R-:W-:-:S05]  /*3740*/  LEA.HI.SX32 R165, R165, R152, 0x1b ;  /* 0x00000098a5a57211 */ /* 0x000fca00078fdaff */
[----:B------:R-:W-:Y:S01]  /*3750*/  MUFU.SIN R128, R148 ;  /* 0x0000009400807308 */ /* 0x000fe20000000400 */
[----:B------:R-:W-:Y:S01]  /*3760*/  IADD3 R175, PT, PT, R152, 0x180, RZ ;  /* 0x0000018098af7810 */ /* 0x000fe20007ffe0ff */
[----:B-----5:R-:W-:Y:S01]  /*3770*/  STS.U16 [R155], R150 ;  /* 0x000000969b007388 */ /* 0x020fe20000000400 */
[----:B------:R-:W-:-:S05]  /*3780*/  LEA.HI.SX32 R167, R167, R152, 0x1b ;  /* 0x00000098a7a77211 */ /* 0x000fca00078fdaff */
[----:B------:R-:W0:Y:S01]  /*3790*/  MUFU.COS R129, R148 ;  /* 0x0000009400817308 */ /* 0x000e220000000000 */
[----:B------:R-:W-:Y:S01]  /*37a0*/  LEA R159, R159, UR28, 0x1 ;  /* 0x0000001c9f9f7c11 */ /* 0x000fe2000f8e08ff */
[----:B------:R5:W-:Y:S01]  /*37b0*/  STS.U16 [R154+0x40], R147 ;  /* 0x000040939a007388 */ /* 0x000be20000000400 */
[----:B------:R-:W-:-:S05]  /*37c0*/  IADD3 R177, PT, PT, R152, 0x1a0, RZ ;  /* 0x000001a098b17810 */ /* 0x000fca0007ffe0ff */
[----:B------:R-:W-:Y:S01]  /*37d0*/  MUFU.SIN R122, R151 ;  /* 0x00000097007a7308 */ /* 0x000fe20000000400 */
[----:B------:R-:W-:Y:S02]  /*37e0*/  LEA.HI.SX32 R169, R169, R152, 0x1b ;  /* 0x00000098a9a97211 */ /* 0x000fe400078fdaff */
[----:B------:R-:W-:-:S05]  /*37f0*/  LEA R160, R161, UR28, 0x1 ;  /* 0x0000001ca1a07c11 */ /* 0x000fca000f8e08ff */
[----:B------:R-:W-:Y:S01]  /*3800*/  MUFU.COS R148, R151 ;  /* 0x0000009700947308 */ /* 0x000fe20000000000 */
[----:B------:R-:W-:Y:S01]  /*3810*/  IADD3 R179, PT, PT, R152, 0x1c0, RZ ;  /* 0x000001c098b37810 */ /* 0x000fe20007ffe0ff */
[----:B--2---:R2:W-:Y:S01]  /*3820*/  STS.U16 [R156+0x80], R139 ;  /* 0x0000808b9c007388 */ /* 0x0045e20000000400 */
[----:B------:R-:W-:-:S05]  /*3830*/  LEA.HI.SX32 R171, R171, R152, 0x1b ;  /* 0x00000098abab7211 */ /* 0x000fca00078fdaff */
[----:B------:R-:W-:Y:S01]  /*3840*/  MUFU.SIN R149, R158 ;  /* 0x0000009e00957308 */ /* 0x000fe20000000400 */
[----:B------:R-:W-:Y:S02]  /*3850*/  LEA R163, R163, UR28, 0x1 ;  /* 0x0000001ca3a37c11 */ /* 0x000fe4000f8e08ff */
[----:B------:R-:W-:-:S05]  /*3860*/  LEA.HI.SX32 R173, R173, R152, 0x1b ;  /* 0x00000098adad7211 */ /* 0x000fca00078fdaff */
[----:B------:R1:W-:Y:S01]  /*3870*/  MUFU.COS R151, R158 ;  /* 0x0000009e00977308 */ /* 0x0003e20000000000 */
[----:B-----5:R-:W-:Y:S02]  /*3880*/  LEA R154, R165, UR28, 0x1 ;  /* 0x0000001ca59a7c11 */ /* 0x020fe4000f8e08ff */
[-C--:B------:R-:W-:Y:S02]  /*3890*/  LEA.HI.SX32 R175, R175, R152.reuse, 0x1b ;  /* 0x00000098afaf7211 */ /* 0x080fe400078fdaff */
[----:B-1----:R-:W-:Y:S02]  /*38a0*/  LEA R158, R157, UR28, 0x1 ;  /* 0x0000001c9d9e7c11 */ /* 0x002fe4000f8e08ff */
[----:B------:R-:W-:Y:S02]  /*38b0*/  LEA R167, R167, UR28, 0x1 ;  /* 0x0000001ca7a77c11 */ /* 0x000fe4000f8e08ff */
[----:B------:R-:W-:Y:S01]  /*38c0*/  R2UR UR36, R62 ;  /* 0x000000003e2472ca */ /* 0x000fe200000e0000 */
[----:B------:R-:W-:Y:S01]  /*38d0*/  STS.U16 [R158+0xc0], R137 ;  /* 0x0000c0899e007388 */ /* 0x000fe20000000400 */
[----:B------:R-:W-:-:S02]  /*38e0*/  LEA.HI.SX32 R177, R177, R152, 0x1b ;  /* 0x00000098b1b17211 */ /* 0x000fc400078fdaff */
[----:B--2---:R-:W-:Y:S01]  /*38f0*/  LEA R156, R169, UR28, 0x1 ;  /* 0x0000001ca99c7c11 */ /* 0x004fe2000f8e08ff */
[----:B------:R1:W-:Y:S01]  /*3900*/  STS.U16 [R159+0x100], R138 ;  /* 0x0001008a9f007388 */ /* 0x0003e20000000400 */
[----:B------:R-:W-:Y:S02]  /*3910*/  LEA.HI.SX32 R179, R179, R152, 0x1b ;  /* 0x00000098b3b37211 */ /* 0x000fe400078fdaff */
[----:B------:R-:W-:Y:S01]  /*3920*/  LEA R173, R173, UR28, 0x1 ;  /* 0x0000001cadad7c11 */ /* 0x000fe2000f8e08ff */
[----:B------:R-:W-:Y:S01]  /*3930*/  STS.U16 [R160+0x140], R71 ;  /* 0x00014047a0007388 */ /* 0x000fe20000000400 */
[----:B------:R-:W-:-:S03]  /*3940*/  LEA R175, R175, UR28, 0x1 ;  /* 0x0000001cafaf7c11 */ /* 0x000fc6000f8e08ff */
[----:B------:R2:W-:Y:S01]  /*3950*/  STS.U16 [R163+0x180], R108 ;  /* 0x0001806ca3007388 */ /* 0x0005e20000000400 */
[----:B-1----:R-:W-:-:S03]  /*3960*/  LEA R138, R171, UR28, 0x1 ;  /* 0x0000001cab8a7c11 */ /* 0x002fc6000f8e08ff */
[----:B------:R-:W-:Y:S01]  /*3970*/  STS.U16 [R154+0x1c0], R117 ;  /* 0x0001c0759a007388 */ /* 0x000fe20000000400 */
[----:B------:R-:W-:-:S03]  /*3980*/  LEA R158, R177, UR28, 0x1 ;  /* 0x0000001cb19e7c11 */ /* 0x000fc6000f8e08ff */
[----:B------:R-:W-:Y:S01]  /*3990*/  STS.U16 [R167+0x200], R136 ;  /* 0x00020088a7007388 */ /* 0x000fe20000000400 */
[----:B--2---:R-:W-:-:S03]  /*39a0*/  LEA R108, R179, UR28, 0x1 ;  /* 0x0000001cb36c7c11 */ /* 0x004fc6000f8e08ff */
[----:B------:R-:W-:Y:S01]  /*39b0*/  STS.U16 [R156+0x240], R123 ;  /* 0x0002407b9c007388 */ /* 0x000fe20000000400 */
[----:B------:R-:W-:-:S03]  /*39c0*/  FMUL.FTZ R62, R4, UR48 ;  /* 0x00000030043e7c20 */ /* 0x000fc60008410000 */
[----:B------:R-:W-:Y:S04]  /*39d0*/  STS.U16 [R138+0x280], R65 ;  /* 0x000280418a007388 */ /* 0x000fe80000000400 */
[----:B------:R-:W-:Y:S04]  /*39e0*/  STS.U16 [R173+0x2c0], R116 ;  /* 0x0002c074ad007388 */ /* 0x000fe80000000400 */
[----:B------:R-:W-:Y:S04]  /*39f0*/  STS.U16 [R175+0x300], R110 ;  /* 0x0003006eaf007388 */ /* 0x000fe80000000400 */
[----:B------:R-:W-:Y:S04]  /*3a00*/  STS.U16 [R158+0x340], R109 ;  /* 0x0003406d9e007388 */ /* 0x000fe80000000400 */
[----:B------:R1:W-:Y:S02]  /*3a10*/  STS.U16 [R108+0x380], R67 ;  /* 0x000380436c007388 */ /* 0x0003e40000000400 */
[----:B-1----:R-:W-:Y:S01]  /*3a20*/  FMUL.RZ R108, R62, 0.15915493667125701904 ;  /* 0x3e22f9833e6c7820 */ /* 0x002fe2000040c000 */
[----:B------:R-:W-:-:S05]  /*3a30*/  MOV R62, UR36 ;  /* 0x00000024003e7c02 */ /* 0x000fca0008000f00 */
[----:B------:R-:W-:Y:S01]  /*3a40*/  FMUL.FTZ R62, R62, 1.4426950216293334961 ;  /* 0x3fb8aa3b3e3e7820 */ /* 0x000fe20000410000 */
[----:B------:R-:W-:-:S03]  /*3a50*/  IADD3 R181, PT, PT, R152, 0x1e0, RZ ;  /* 0x000001e098b57810 */ /* 0x000fc60007ffe0ff */
[----:B------:R-:W-:Y:S01]  /*3a60*/  FMUL.FTZ R65, R17, R62 ;  /* 0x0000003e11417220 */ /* 0x000fe20000410000 */
[----:B------:R-:W-:Y:S02]  /*3a70*/  IADD3 R183, PT, PT, R152, 0x200, RZ ;  /* 0x0000020098b77810 */ /* 0x000fe40007ffe0ff */
[----:B------:R-:W-:-:S03]  /*3a80*/  LEA.HI.SX32 R181, R181, R152, 0x1b ;  /* 0x00000098b5b57211 */ /* 0x000fc600078fdaff */
[----:B------:R-:W1:Y:S01]  /*3a90*/  MUFU.EX2 R65, R65 ;  /* 0x0000004100417308 */ /* 0x000e620000000800 */
[----:B------:R-:W-:Y:S02]  /*3aa0*/  LEA.HI.SX32 R183, R183, R152, 0x1b ;  /* 0x00000098b7b77211 */ /* 0x000fe400078fdaff */
[----:B------:R-:W-:Y:S02]  /*3ab0*/  LEA R181, R181, UR28, 0x1 ;  /* 0x0000001cb5b57c11 */ /* 0x000fe4000f8e08ff */
[----:B------:R-:W-:Y:S02]  /*3ac0*/  LEA R136, R183, UR28, 0x1 ;  /* 0x0000001cb7887c11 */ /* 0x000fe4000f8e08ff */
[C---:B------:R-:W-:Y:S02]  /*3ad0*/  IADD3 R185, PT, PT, R152.reuse, 0x220, RZ ;  /* 0x0000022098b97810 */ /* 0x040fe40007ffe0ff */
[C---:B------:R-:W-:Y:S01]  /*3ae0*/  IADD3 R187, PT, PT, R152.reuse, 0x240, RZ ;  /* 0x0000024098bb7810 */ /* 0x040fe20007ffe0ff */
[----:B------:R-:W-:Y:S01]  /*3af0*/  STS.U16 [R181+0x3c0], R70 ;  /* 0x0003c046b5007388 */ /* 0x000fe20000000400 */
[----:B------:R-:W-:-:S02]  /*3b00*/  IADD3 R189, PT, PT, R152, 0x260, RZ ;  /* 0x0000026098bd7810 */ /* 0x000fc40007ffe0ff */
[C---:B------:R-:W-:Y:S01]  /*3b10*/  IADD3 R191, PT, PT, R152.reuse, 0x280, RZ ;  /* 0x0000028098bf7810 */ /* 0x040fe20007ffe0ff */
[----:B------:R2:W-:Y:S01]  /*3b20*/  STS.U16 [R136+0x400], R69 ;  /* 0x0004004588007388 */ /* 0x0005e20000000400 */
[C---:B------:R-:W-:Y:S02]  /*3b30*/  IADD3 R193, PT, PT, R152.reuse, 0x2a0, RZ ;  /* 0x000002a098c17810 */ /* 0x040fe40007ffe0ff */
[-C--:B------:R-:W-:Y:S02]  /*3b40*/  LEA.HI.SX32 R185, R185, R152.reuse, 0x1b ;  /* 0x00000098b9b97211 */ /* 0x080fe400078fdaff */
[C---:B------:R-:W-:Y:S02]  /*3b50*/  IADD3 R195, PT, PT, R152.reuse, 0x2c0, RZ ;  /* 0x000002c098c37810 */ /* 0x040fe40007ffe0ff */
[----:B------:R-:W-:Y:S01]  /*3b60*/  LEA.HI.SX32 R187, R187, R152, 0x1b ;  /* 0x00000098bbbb7211 */ /* 0x000fe200078fdaff */
[----:B-1----:R-:W-:Y:S01]  /*3b70*/  FMUL.FTZ R139, R65, R146 ;  /* 0x00000092418b7220 */ /* 0x002fe20000410000 */
[C---:B------:R-:W-:Y:S01]  /*3b80*/  IADD3 R197, PT, PT, R152.reuse, 0x2e0, RZ ;  /* 0x000002e098c57810 */ /* 0x040fe20007ffe0ff */
[----:B--2---:R-:W-:Y:S01]  /*3b90*/  FMUL.FTZ R69, R15, R62 ;  /* 0x0000003e0f457220 */ /* 0x004fe20000410000 */
[----:B------:R-:W-:Y:S01]  /*3ba0*/  LEA.HI.SX32 R189, R189, R152, 0x1b ;  /* 0x00000098bdbd7211 */ /* 0x000fe200078fdaff */
[----:B------:R-:W-:Y:S01]  /*3bb0*/  FMUL.FTZ R138, R65, R145 ;  /* 0x00000091418a7220 */ /* 0x000fe20000410000 */
[----:B------:R-:W-:Y:S01]  /*3bc0*/  IADD3 R199, PT, PT, R152, 0x300, RZ ;  /* 0x0000030098c77810 */ /* 0x000fe20007ffe0ff */
[----:B------:R-:W-:Y:S01]  /*3bd0*/  FMUL.FTZ R65, R11, R62 ;  /* 0x0000003e0b417220 */ /* 0x000fe20000410000 */
[----:B------:R-:W-:-:S02]  /*3be0*/  LEA.HI.SX32 R191, R191, R152, 0x1b ;  /* 0x00000098bfbf7211 */ /* 0x000fc400078fdaff */
[C---:B------:R-:W-:Y:S02]  /*3bf0*/  IADD3 R201, PT, PT, R152.reuse, 0x320, RZ ;  /* 0x0000032098c97810 */ /* 0x040fe40007ffe0ff */
[-C--:B------:R-:W-:Y:S02]  /*3c00*/  LEA.HI.SX32 R193, R193, R152.reuse, 0x1b ;  /* 0x00000098c1c17211 */ /* 0x080fe400078fdaff */
[----:B------:R-:W-:Y:S02]  /*3c10*/  LEA R154, R185, UR28, 0x1 ;  /* 0x0000001cb99a7c11 */ /* 0x000fe4000f8e08ff */
[C---:B------:R-:W-:Y:S02]  /*3c20*/  IADD3 R203, PT, PT, R152.reuse, 0x340, RZ ;  /* 0x0000034098cb7810 */ /* 0x040fe40007ffe0ff */
[----:B------:R-:W-:Y:S02]  /*3c30*/  LEA.HI.SX32 R195, R195, R152, 0x1b ;  /* 0x00000098c3c37211 */ /* 0x000fe400078fdaff */
[----:B------:R-:W-:Y:S01]  /*3c40*/  LEA R187, R187, UR28, 0x1 ;  /* 0x0000001cbbbb7c11 */ /* 0x000fe2000f8e08ff */
[----:B------:R-:W4:Y:S01]  /*3c50*/  MUFU.EX2 R69, R69 ;  /* 0x0000004500457308 */ /* 0x000f220000000800 */
[----:B------:R-:W-:-:S02]  /*3c60*/  IADD3 R205, PT, PT, R152, 0x360, RZ ;  /* 0x0000036098cd7810 */ /* 0x000fc40007ffe0ff */
[-C--:B------:R-:W-:Y:S02]  /*3c70*/  LEA.HI.SX32 R197, R197, R152.reuse, 0x1b ;  /* 0x00000098c5c57211 */ /* 0x080fe400078fdaff */
[----:B------:R-:W-:Y:S02]  /*3c80*/  LEA R189, R189, UR28, 0x1 ;  /* 0x0000001cbdbd7c11 */ /* 0x000fe4000f8e08ff */
[-C--:B------:R-:W-:Y:S02]  /*3c90*/  LEA.HI.SX32 R199, R199, R152.reuse, 0x1b ;  /* 0x00000098c7c77211 */ /* 0x080fe400078fdaff */
[----:B------:R-:W-:Y:S01]  /*3ca0*/  LEA R110, R191, UR28, 0x1 ;  /* 0x0000001cbf6e7c11 */ /* 0x000fe2000f8e08ff */
[----:B------:R-:W-:Y:S01]  /*3cb0*/  STS.U16 [R154+0x440], R121 ;  /* 0x000440799a007388 */ /* 0x000fe20000000400 */
[----:B------:R-:W-:Y:S01]  /*3cc0*/  LEA.HI.SX32 R201, R201, R152, 0x1b ;  /* 0x00000098c9c97211 */ /* 0x000fe200078fdaff */
[----:B------:R-:W-:Y:S01]  /*3cd0*/  FMUL.FTZ R67, R16, R62 ;  /* 0x0000003e10437220 */ /* 0x000fe20000410000 */
[----:B------:R-:W-:Y:S01]  /*3ce0*/  LEA R193, R193, UR28, 0x1 ;  /* 0x0000001cc1c17c11 */ /* 0x000fe2000f8e08ff */
[----:B------:R1:W-:Y:S01]  /*3cf0*/  STS.U16 [R187+0x480], R68 ;  /* 0x00048044bb007388 */ /* 0x0003e20000000400 */
[-C--:B------:R-:W-:Y:S01]  /*3d00*/  LEA.HI.SX32 R203, R203, R152.reuse, 0x1b ;  /* 0x00000098cbcb7211 */ /* 0x080fe200078fdaff */
[----:B------:R-:W2:Y:S01]  /*3d10*/  MUFU.EX2 R65, R65 ;  /* 0x0000004100417308 */ /* 0x000ea20000000800 */
[----:B------:R-:W-:Y:S01]  /*3d20*/  LEA R195, R195, UR28, 0x1 ;  /* 0x0000001cc3c37c11 */ /* 0x000fe2000f8e08ff */
[----:B------:R5:W-:Y:S01]  /*3d30*/  STS.U16 [R189+0x4c0], R64 ;  /* 0x0004c040bd007388 */ /* 0x000be20000000400 */
[----:B------:R-:W-:-:S02]  /*3d40*/  LEA.HI.SX32 R205, R205, R152, 0x1b ;  /* 0x00000098cdcd7211 */ /* 0x000fc400078fdaff */
[----:B------:R-:W-:Y:S01]  /*3d50*/  LEA R70, R197, UR28, 0x1 ;  /* 0x0000001cc5467c11 */ /* 0x000fe2000f8e08ff */
[----:B------:R-:W-:Y:S01]  /*3d60*/  STS.U16 [R110+0x500], R115 ;  /* 0x000500736e007388 */ /* 0x000fe20000000400 */
[C---:B------:R-:W-:Y:S02]  /*3d70*/  IADD3 R207, PT, PT, R152.reuse, 0x380, RZ ;  /* 0x0000038098cf7810 */ /* 0x040fe40007ffe0ff */
[----:B------:R-:W-:Y:S01]  /*3d80*/  LEA R199, R199, UR28, 0x1 ;  /* 0x0000001cc7c77c11 */ /* 0x000fe2000f8e08ff */
[----:B------:R-:W-:Y:S01]  /*3d90*/  STS.U16 [R193+0x540], R114 ;  /* 0x00054072c1007388 */ /* 0x000fe20000000400 */
[----:B------:R-:W-:Y:S02]  /*3da0*/  IADD3 R209, PT, PT, R152, 0x3a0, RZ ;  /* 0x000003a098d17810 */ /* 0x000fe40007ffe0ff */
[----:B-1----:R-:W-:Y:S01]  /*3db0*/  LEA R68, R201, UR28, 0x1 ;  /* 0x0000001cc9447c11 */ /* 0x002fe2000f8e08ff */
[----:B------:R1:W-:Y:S01]  /*3dc0*/  STS.U16 [R195+0x580], R66 ;  /* 0x00058042c3007388 */ /* 0x0003e20000000400 */
[----:B------:R-:W-:Y:S01]  /*3dd0*/  LEA R203, R203, UR28, 0x1 ;  /* 0x0000001ccbcb7c11 */ /* 0x000fe2000f8e08ff */
[----:B------:R-:W0:Y:S01]  /*3de0*/  MUFU.EX2 R67, R67 ;  /* 0x0000004300437308 */ /* 0x000e220000000800 */
[----:B-----5:R-:W-:Y:S01]  /*3df0*/  LEA R64, R205, UR28, 0x1 ;  /* 0x0000001ccd407c11 */ /* 0x020fe2000f8e08ff */
[----:B------:R-:W-:Y:S01]  /*3e00*/  STS.U16 [R70+0x5c0], R113 ;  /* 0x0005c07146007388 */ /* 0x000fe20000000400 */
[----:B------:R-:W-:-:S02]  /*3e10*/  LEA.HI.SX32 R207, R207, R152, 0x1b ;  /* 0x00000098cfcf7211 */ /* 0x000fc400078fdaff */
[----:B------:R-:W-:Y:S01]  /*3e20*/  LEA.HI.SX32 R209, R209, R152, 0x1b ;  /* 0x00000098d1d17211 */ /* 0x000fe200078fdaff */
[----:B------:R-:W-:Y:S01]  /*3e30*/  STS.U16 [R199+0x600], R112 ;  /* 0x00060070c7007388 */ /* 0x000fe20000000400 */
[C---:B------:R-:W-:Y:S01]  /*3e40*/  IADD3 R211, PT, PT, R152.reuse, 0x3c0, RZ ;  /* 0x000003c098d37810 */ /* 0x040fe20007ffe0ff */
[----:B------:R-:W-:Y:S02]  /*3e50*/  FMUL.FTZ R117, R5, UR48 ;  /* 0x0000003005757c20 */ /* 0x000fe40008410000 */
[----:B------:R-:W-:Y:S01]  /*3e60*/  STS.U16 [R68+0x640], R111 ;  /* 0x0006406f44007388 */ /* 0x000fe20000000400 */
[----:B------:R-:W-:Y:S01]  /*3e70*/  IADD3 R213, PT, PT, R152, 0x3e0, RZ ;  /* 0x000003e098d57810 */ /* 0x000fe20007ffe0ff */
[----:B------:R-:W-:Y:S01]  /*3e80*/  FMUL.FTZ R137, R6, UR48 ;  /* 0x0000003006897c20 */ /* 0x000fe20008410000 */
[----:B------:R-:W-:Y:S01]  /*3e90*/  LEA R207, R207, UR28, 0x1 ;  /* 0x0000001ccfcf7c11 */ /* 0x000fe2000f8e08ff */
[----:B------:R-:W-:Y:S01]  /*3ea0*/  STS.U16 [R203+0x680], R118 ;  /* 0x00068076cb007388 */ /* 0x000fe20000000400 */
[----:B-1----:R-:W-:Y:S01]  /*3eb0*/  LEA R66, R209, UR28, 0x1 ;  /* 0x0000001cd1427c11 */ /* 0x002fe2000f8e08ff */
[----:B----4-:R-:W-:-:S02]  /*3ec0*/  FMUL.FTZ R135, R69, R135 ;  /* 0x0000008745877220 */ /* 0x010fc40000410000 */
[----:B------:R1:W-:Y:S01]  /*3ed0*/  STS.U16 [R64+0x6c0], R119 ;  /* 0x0006c07740007388 */ /* 0x0003e20000000400 */
[----:B------:R-:W-:Y:S01]  /*3ee0*/  FMUL.FTZ R134, R69, R134 ;  /* 0x0000008645867220 */ /* 0x000fe20000410000 */
[----:B------:R-:W-:Y:S01]  /*3ef0*/  FMUL.FTZ R69, R8, R62 ;  /* 0x0000003e08457220 */ /* 0x000fe20000410000 */
[-C--:B------:R-:W-:Y:S01]  /*3f00*/  LEA.HI.SX32 R211, R211, R152.reuse, 0x1b ;  /* 0x00000098d3d37211 */ /* 0x080fe200078fdaff */
[----:B------:R-:W-:Y:S01]  /*3f10*/  FMUL.RZ R117, R117, 0.15915493667125701904 ;  /* 0x3e22f98375757820 */ /* 0x000fe2000040c000 */
[----:B------:R-:W-:Y:S01]  /*3f20*/  LEA.HI.SX32 R213, R213, R152, 0x1b ;  /* 0x00000098d5d57211 */ /* 0x000fe200078fdaff */
[----:B------:R-:W4:Y:S01]  /*3f30*/  MUFU.COS R153, R162 ;  /* 0x000000a200997308 */ /* 0x000f220000000000 */
[----:B-1----:R-:W-:Y:S01]  /*3f40*/  FMUL.FTZ R64, R12, R62 ;  /* 0x0000003e0c407220 */ /* 0x002fe20000410000 */
[----:B------:R-:W-:Y:S01]  /*3f50*/  FMUL.RZ R137, R137, 0.15915493667125701904 ;  /* 0x3e22f98389897820 */ /* 0x000fe2000040c000 */
[----:B------:R-:W-:Y:S01]  /*3f60*/  STS.U16 [R207+0x700], R120 ;  /* 0x00070078cf007388 */ /* 0x000fe20000000400 */
[----:B--2---:R-:W-:-:S04]  /*3f70*/  FMUL.FTZ R125, R65, R125 ;  /* 0x0000007d417d7220 */ /* 0x004fc80000410000 */
[----:B------:R-:W1:Y:S01]  /*3f80*/  MUFU.SIN R152, R162 ;  /* 0x000000a200987308 */ /* 0x000e620000000400 */
[----:B------:R-:W-:Y:S01]  /*3f90*/  FMUL.FTZ R124, R65, R124 ;  /* 0x0000007c417c7220 */ /* 0x000fe20000410000 */
[-C--:B------:R-:W-:Y:S01]  /*3fa0*/  FMUL.FTZ R70, R14, R62.reuse ;  /* 0x0000003e0e467220 */ /* 0x080fe20000410000 */
[----:B------:R2:W-:Y:S01]  /*3fb0*/  STS.U16 [R66+0x740], R141 ;  /* 0x0007408d42007388 */ /* 0x0005e20000000400 */
[----:B------:R-:W-:Y:S01]  /*3fc0*/  FMUL.FTZ R65, R5, R62 ;  /* 0x0000003e05417220 */ /* 0x000fe20000410000 */
[----:B------:R-:W-:-:S03]  /*3fd0*/  USHF.L.U32 UR50, UR15, 0x8, URZ ;  /* 0x000000080f327899 */ /* 0x000fc600080006ff */
[----:B------:R-:W5:Y:S01]  /*3fe0*/  MUFU.EX2 R64, R64 ;  /* 0x0000004000407308 */ /* 0x000f620000000800 */
[----:B0-----:R-:W-:Y:S01]  /*3ff0*/  FMUL.FTZ R136, R67, R140 ;  /* 0x0000008c43887220 */ /* 0x001fe20000410000 */
[----:B------:R-:W-:Y:S02]  /*4000*/  UIADD3 UR33, UPT, UPT, UR50, -0x100, URZ ;  /* 0xffffff0032217890 */ /* 0x000fe4000fffe0ff */
[----:B------:R-:W-:Y:S01]  /*4010*/  MUFU.SIN R156, R117 ;  /* 0x00000075009c7308 */ /* 0x000fe20000000400 */
[----:B--2---:R-:W-:Y:S01]  /*4020*/  FMUL.FTZ R66, R10, R62 ;  /* 0x0000003e0a427220 */ /* 0x004fe20000410000 */
[----:B------:R-:W-:-:S06]  /*4030*/  ULOP3.LUT UR33, UR33, 0x100, URZ, 0xc0, !UPT ;  /* 0x0000010021217892 */ /* 0x000fcc000f8ec0ff */
[----:B------:R-:W0:Y:S01]  /*4040*/  MUFU.COS R154, R117 ;  /* 0x00000075009a7308 */ /* 0x000e220000000000 */
[----:B------:R-:W-:-:S07]  /*4050*/  SHF.L.U32 R63, R63, 0x5, RZ ;  /* 0x000000053f3f7819 */ /* 0x000fce00000006ff */
[----:B------:R-:W-:Y:S01]  /*4060*/  MUFU.SIN R71, R137 ;  /* 0x0000008900477308 */ /* 0x000fe20000000400 */
[----:B------:R-:W-:-:S07]  /*4070*/  FMUL.FTZ R157, R7, UR48 ;  /* 0x00000030079d7c20 */ /* 0x000fce0008410000 */
[----:B------:R2:W3:Y:S08]  /*4080*/  MUFU.COS R155, R137 ;  /* 0x00000089009b7308 */ /* 0x0004f00000000000 */
[----:B------:R-:W4:Y:S01]  /*4090*/  MUFU.EX2 R69, R69 ;  /* 0x0000004500457308 */ /* 0x000f220000000800 */
[----:B--2---:R-:W-:-:S03]  /*40a0*/  FMUL.FTZ R137, R67, R144 ;  /* 0x0000009043897220 */ /* 0x004fc60000410000 */
[----:B------:R2:W0:Y:S04]  /*40b0*/  MUFU.EX2 R67, R66 ;  /* 0x0000004200437308 */ /* 0x0004280000000800 */
[----:B------:R-:W3:Y:S04]  /*40c0*/  MUFU.EX2 R70, R70 ;  /* 0x0000004600467308 */ /* 0x000ee80000000800 */
[----:B------:R-:W3:Y:S01]  /*40d0*/  MUFU.EX2 R65, R65 ;  /* 0x0000004100417308 */ /* 0x000ee20000000800 */
[----:B------:R-:W-:Y:S01]  /*40e0*/  UIADD3 UR33, UPT, UPT, UR33, UR8, URZ ;  /* 0x0000000821217290 */ /* 0x000fe2000fffe0ff */
[----:B------:R-:W-:Y:S01]  /*40f0*/  LEA.HI.SX32 R63, R63, R63, 0x1b ;  /* 0x0000003f3f3f7211 */ /* 0x000fe200078fdaff */
[----:B------:R-:W-:Y:S01]  /*4100*/  FMUL.RZ R157, R157, 0.15915493667125701904 ;  /* 0x3e22f9839d9d7820 */ /* 0x000fe2000040c000 */
[----:B------:R-:W-:Y:S01]  /*4110*/  LEA R68, R211, UR28, 0x1 ;  /* 0x0000001cd3447c11 */ /* 0x000fe2000f8e08ff */
[C---:B-----5:R-:W-:Y:S01]  /*4120*/  FMUL.FTZ R129, R64.reuse, R129 ;  /* 0x0000008140817220 */ /* 0x060fe20000410000 */
[----:B------:R-:W-:Y:S01]  /*4130*/  LEA R213, R213, UR28, 0x1 ;  /* 0x0000001cd5d57c11 */ /* 0x000fe2000f8e08ff */
[----:B------:R-:W-:Y:S01]  /*4140*/  FMUL.FTZ R128, R64, R128 ;  /* 0x0000008040807220 */ /* 0x000fe20000410000 */
[----:B------:R-:W-:Y:S01]  /*4150*/  FMUL.FTZ R64, R6, R62 ;  /* 0x0000003e06407220 */ /* 0x000fe20000410000 */
[----:B--2---:R-:W-:Y:S01]  /*4160*/  FMUL.FTZ R66, R3, UR48 ;  /* 0x0000003003427c20 */ /* 0x004fe20008410000 */
[----:B------:R-:W-:Y:S01]  /*4170*/  LEA R63, R63, UR28, 0x1 ;  /* 0x0000001c3f3f7c11 */ /* 0x000fe2000f8e08ff */
[C---:B----4-:R-:W-:Y:S01]  /*4180*/  FMUL.FTZ R119, R69.reuse, R153 ;  /* 0x0000009945777220 */ /* 0x050fe20000410000 */
[----:B-1----:R-:W-:Y:S01]  /*4190*/  FMUL.FTZ R118, R69, R152 ;  /* 0x0000009845767220 */ /* 0x002fe20000410000 */
[C---:B------:R-:W-:Y:S01]  /*41a0*/  IADD3 R164, PT, PT, R190.reuse, 0x200, RZ ;  /* 0x00000200bea47810 */ /* 0x040fe20007ffe0ff */
[----:B------:R1:W-:Y:S01]  /*41b0*/  STS.U16 [R68+0x780], R143 ;  /* 0x0007808f44007388 */ /* 0x0003e20000000400 */
[----:B------:R-:W-:Y:S01]  /*41c0*/  ISETP.NE.AND P0, PT, R190, RZ, PT ;  /* 0x000000ffbe00720c */ /* 0x000fe20003f05270 */
[----:B------:R-:W-:Y:S01]  /*41d0*/  MUFU.SIN R147, R157 ;  /* 0x0000009d00937308 */ /* 0x000fe20000000400 */
[----:B------:R-:W-:Y:S01]  /*41e0*/  MOV R69, UR33 ;  /* 0x0000002100457c02 */ /* 0x000fe20008000f00 */
[----:B------:R-:W-:Y:S01]  /*41f0*/  STS.U16 [R213+0x7c0], R142 ;  /* 0x0007c08ed5007388 */ /* 0x000fe20000000400 */
[C---:B0-----:R-:W-:Y:S01]  /*4200*/  FMUL.FTZ R123, R67.reuse, R148 ;  /* 0x00000094437b7220 */ /* 0x041fe20000410000 */
[----:B------:R-:W-:Y:S01]  /*4210*/  FMUL.FTZ R122, R67, R122 ;  /* 0x0000007a437a7220 */ /* 0x000fe20000410000 */
[C---:B---3--:R-:W-:Y:S01]  /*4220*/  FMUL.FTZ R133, R70.reuse, R133 ;  /* 0x0000008546857220 */ /* 0x048fe20000410000 */
[----:B------:R-:W-:Y:S01]  /*4230*/  FMUL.FTZ R132, R70, R132 ;  /* 0x0000008446847220 */ /* 0x000fe20000410000 */
[----:B------:R-:W-:Y:S01]  /*4240*/  FMUL.RZ R67, R66, 0.15915493667125701904 ;  /* 0x3e22f98342437820 */ /* 0x000fe2000040c000 */
[----:B------:R-:W0:Y:S01]  /*4250*/  MUFU.COS R150, R157 ;  /* 0x0000009d00967308 */ /* 0x000e220000000000 */
[C---:B------:R-:W-:Y:S01]  /*4260*/  FMUL.FTZ R111, R65.reuse, R154 ;  /* 0x0000009a416f7220 */ /* 0x040fe20000410000 */
[----:B------:R-:W-:Y:S01]  /*4270*/  FMUL.FTZ R110, R65, R156 ;  /* 0x0000009c416e7220 */ /* 0x000fe20000410000 */
[----:B------:R-:W-:-:S05]  /*4280*/  NOP ;  /* 0x0000000000007918 */ /* 0x000fca0000000000 */
[----:B------:R-:W-:Y:S01]  /*4290*/  MUFU.SIN R157, R108 ;  /* 0x0000006c009d7308 */ /* 0x000fe20000000400 */
[-C--:B-1----:R-:W-:Y:S01]  /*42a0*/  FMUL.FTZ R68, R9, R62.reuse ;  /* 0x0000003e09447220 */ /* 0x082fe20000410000 */
[-C--:B------:R-:W-:Y:S01]  /*42b0*/  FMUL.FTZ R70, R7, R62.reuse ;  /* 0x0000003e07467220 */ /* 0x080fe20000410000 */
[-C--:B------:R-:W-:Y:S01]  /*42c0*/  FMUL.FTZ R66, R4, R62.reuse ;  /* 0x0000003e04427220 */ /* 0x080fe20000410000 */
[-C--:B------:R-:W-:Y:S01]  /*42d0*/  FMUL.FTZ R65, R3, R62.reuse ;  /* 0x0000003e03417220 */ /* 0x080fe20000410000 */
[----:B------:R-:W1:Y:S03]  /*42e0*/  LDS.U16 R174, [R63+0x1e] ;  /* 0x00001e003fae7984 */ /* 0x000e660000000400 */
[----:B------:R2:W3:Y:S01]  /*42f0*/  MUFU.COS R109, R108 ;  /* 0x0000006c006d7308 */ /* 0x0004e20000000000 */
[----:B------:R-:W4:Y:S04]  /*4300*/  LDS.U16 R188, [R63+0x2] ;  /* 0x000002003fbc7984 */ /* 0x000f280000000400 */
[----:B------:R-:W5:Y:S03]  /*4310*/  LDS.U16 R184, [R63+0xa] ;  /* 0x00000a003fb87984 */ /* 0x000f660000000400 */
[----:B------:R0:W-:Y:S01]  /*4320*/  MUFU.EX2 R112, R64 ;  /* 0x0000004000707308 */ /* 0x0001e20000000800 */
[-C--:B--2---:R-:W-:Y:S01]  /*4330*/  FMUL.FTZ R108, R13, R62.reuse ;  /* 0x0000003e0d6c7220 */ /* 0x084fe20000410000 */
[----:B------:R-:W2:Y:S04]  /*4340*/  LDS.U16 R170, [R63+0x26] ;  /* 0x000026003faa7984 */ /* 0x000ea80000000400 */
[----:B------:R-:W3:Y:S01]  /*4350*/  LDS.U16 R160, [R63+0x3a] ;  /* 0x00003a003fa07984 */ /* 0x000ee20000000400 */
[----:B0-----:R-:W-:Y:S01]  /*4360*/  FMUL.FTZ R64, R18, R62 ;  /* 0x0000003e12407220 */ /* 0x001fe20000410000 */
[----:B------:R-:W-:-:S02]  /*4370*/  SEL R62, R69, R164, !P0 ;  /* 0x000000a4453e7207 */ /* 0x000fc40004000000 */
        /* <DEDUP_REMOVED lines=27> */
[----:B------:R-:W1:Y:S04]  /*4530*/  MUFU.EX2 R68, R68 ;  /* 0x0000004400447308 */ /* 0x000e680000000800 */
[----:B------:R-:W4:Y:S01]  /*4540*/  MUFU.EX2 R64, R64 ;  /* 0x0000004000407308 */ /* 0x000f220000000800 */
[----:B------:R-:W-:-:S03]  /*4550*/  R2UR UR49, R60 ;  /* 0x000000003c3172ca */ /* 0x000fc600000e0000 */
[----:B------:R-:W0:Y:S01]  /*4560*/  MUFU.EX2 R108, R108 ;  /* 0x0000006c006c7308 */ /* 0x000e220000000800 */
[C---:B-1----:R-:W-:Y:S01]  /*4570*/  FMUL.FTZ R121, R68.reuse, R151 ;  /* 0x0000009744797220 */ /* 0x042fe20000410000 */
[----:B------:R-:W-:Y:S02]  /*4580*/  FMUL.FTZ R120, R68, R149 ;  /* 0x0000009544787220 */ /* 0x000fe40000410000 */
[----:B------:R-:W1:Y:S01]  /*4590*/  MUFU.SIN R68, R67 ;  /* 0x0000004300447308 */ /* 0x000e620000000400 */
[----:B------:R-:W-:-:S07]  /*45a0*/  R2UR UR37, R61 ;  /* 0x000000003d2572ca */ /* 0x000fce00000e0000 */
[----:B------:R-:W1:Y:S04]  /*45b0*/  MUFU.EX2 R70, R70 ;  /* 0x0000004600467308 */ /* 0x000e680000000800 */
[----:B------:R-:W1:Y:S04]  /*45c0*/  MUFU.EX2 R66, R66 ;  /* 0x0000004200427308 */ /* 0x000e680000000800 */
[----:B------:R-:W1:Y:S08]  /*45d0*/  MUFU.COS R156, R67 ;  /* 0x00000043009c7308 */ /* 0x000e700000000000 */
[----:B------:R-:W1:Y:S01]  /*45e0*/  MUFU.EX2 R65, R65 ;  /* 0x0000004100417308 */ /* 0x000e620000000800 */
[----:B------:R-:W-:Y:S01]  /*45f0*/  ISETP.NE.AND P2, PT, R190, 0x3f, PT ;  /* 0x0000003fbe00780c */ /* 0x000fe20003f45270 */
[----:B------:R-:W-:-:S02]  /*4600*/  HADD2.F32 R174, -RZ, R174.H0_H0 ;  /* 0x200000aeffae7230 */ /* 0x000fc40000004100 */
[C---:B----4-:R-:W-:Y:S01]  /*4610*/  FMUL.FTZ R126, R64.reuse, R126 ;  /* 0x0000007e407e7220 */ /* 0x050fe20000410000 */
[----:B------:R-:W-:Y:S01]  /*4620*/  FMUL.FTZ R127, R64, R127 ;  /* 0x0000007f407f7220 */ /* 0x000fe20000410000 */
[----:B------:R-:W-:Y:S01]  /*4630*/  LEA R62, R62, UR28, 0x3 ;  /* 0x0000001c3e3e7c11 */ /* 0x000fe2000f8e18ff */
[----:B------:R-:W-:Y:S02]  /*4640*/  HADD2.F32 R188, -RZ, R188.H0_H0 ;  /* 0x200000bcffbc7230 */ /* 0x000fe40000004100 */
[----:B-----5:R-:W-:Y:S02]  /*4650*/  HADD2.F32 R184, -RZ, R184.H0_H0 ;  /* 0x200000b8ffb87230 */ /* 0x020fe40000004100 */
[----:B--2---:R-:W-:Y:S02]  /*4660*/  HADD2.F32 R170, -RZ, R170.H0_H0 ;  /* 0x200000aaffaa7230 */ /* 0x004fe40000004100 */
[----:B---3--:R-:W-:Y:S02]  /*4670*/  HADD2.F32 R160, -RZ, R160.H0_H0 ;  /* 0x200000a0ffa07230 */ /* 0x008fe40000004100 */
[----:B0-----:R-:W-:-:S02]  /*4680*/  HADD2.F32 R186, -RZ, R186.H0_H0 ;  /* 0x200000baffba7230 */ /* 0x001fc40000004100 */
        /* <DEDUP_REMOVED lines=10> */
[C---:B------:R-:W-:Y:S01]  /*4730*/  FMUL.FTZ R131, R108.reuse, R131 ;  /* 0x000000836c837220 */ /* 0x040fe20000410000 */
[----:B------:R-:W-:Y:S02]  /*4740*/  HADD2.F32 R175, -RZ, R175.H0_H0 ;  /* 0x200000afffaf7230 */ /* 0x000fe40000004100 */
[----:B------:R-:W-:Y:S01]  /*4750*/  FMUL.FTZ R130, R108, R130 ;  /* 0x000000826c827220 */ /* 0x000fe20000410000 */
[----:B------:R-:W-:Y:S01]  /*4760*/  FMUL.FTZ R113, R112, R155 ;  /* 0x0000009b70717220 */ /* 0x000fe20000410000 */
[----:B------:R-:W-:-:S02]  /*4770*/  HADD2.F32 R189, -RZ, R189.H0_H0 ;  /* 0x200000bdffbd7230 */ /* 0x000fc40000004100 */
[----:B------:R-:W-:Y:S01]  /*4780*/  FMUL.FTZ R140, R174, UR49 ;  /* 0x00000031ae8c7c20 */ /* 0x000fe20008410000 */
[----:B------:R-:W-:Y:S02]  /*4790*/  HADD2.F32 R185, -RZ, R185.H0_H0 ;  /* 0x200000b9ffb97230 */ /* 0x000fe40000004100 */
[C---:B-1----:R-:W-:Y:S01]  /*47a0*/  FMUL.FTZ R117, R70.reuse, R150 ;  /* 0x0000009646757220 */ /* 0x042fe20000410000 */
[----:B------:R-:W-:Y:S02]  /*47b0*/  HADD2.F32 R171, -RZ, R171.H0_H0 ;  /* 0x200000abffab7230 */ /* 0x000fe40000004100 */
[----:B------:R-:W-:Y:S01]  /*47c0*/  FMUL.FTZ R116, R70, R147 ;  /* 0x0000009346747220 */ /* 0x000fe20000410000 */
[----:B------:R-:W-:Y:S02]  /*47d0*/  HADD2.F32 R161, -RZ, R161.H0_H0 ;  /* 0x200000a1ffa17230 */ /* 0x000fe40000004100 */
[C---:B------:R-:W-:Y:S01]  /*47e0*/  FMUL.FTZ R109, R66.reuse, R109 ;  /* 0x0000006d426d7220 */ /* 0x040fe20000410000 */
[----:B------:R-:W-:Y:S01]  /*47f0*/  FMUL.FTZ R108, R66, R157 ;  /* 0x0000009d426c7220 */ /* 0x000fe20000410000 */
        /* <DEDUP_REMOVED lines=13> */
[----:B0-----:R-:W-:Y:S01]  /*48d0*/  FMUL.FTZ R62, R186, UR49 ;  /* 0x00000031ba3e7c20 */ /* 0x001fe20008410000 */
        /* <DEDUP_REMOVED lines=10> */
[----:B------:R-:W-:Y:S01]  /*4980*/  FMUL.FTZ R148, R166, UR49 ;  /* 0x00000031a6947c20 */ /* 0x000fe20008410000 */
[----:B------:R-:W-:Y:S01]  /*4990*/  FMUL.FTZ R150, R164, UR49 ;  /* 0x00000031a4967c20 */ /* 0x000fe20008410000 */
[----:B------:R-:W-:Y:S01]  /*49a0*/  FMUL.FTZ R152, R162, UR49 ;  /* 0x00000031a2987c20 */ /* 0x000fe20008410000 */
[----:B------:R-:W-:Y:S01]  /*49b0*/  FMUL.FTZ R192, R158, UR49 ;  /* 0x000000319ec07c20 */ /* 0x000fe20008410000 */
[----:B------:R-:W-:Y:S01]  /*49c0*/  FFMA.FTZ R140, R175, UR37, R140 ;  /* 0x00000025af8c7c23 */ /* 0x000fe2000801008c */
[----:B------:R-:W-:Y:S01]  /*49d0*/  FMUL.FTZ R112, R112, R71 ;  /* 0x0000004770707220 */ /* 0x000fe20000410000 */
        /* <DEDUP_REMOVED lines=44> */
.L_x_6797:
[----:B------:R-:W-:-:S06]  /*4ca0*/  LEA R114, R190, UR28, 0x3 ;  /* 0x0000001cbe727c11 */ /* 0x000fcc000f8e18ff */
[----:B------:R-:W0:Y:S02]  /*4cb0*/  LDS.64 R114, [R114+0x49e8] ;  /* 0x0049e80072727984 */ /* 0x000e240000000a00 */
.L_x_6798:
[----:B------:R-:W-:Y:S05]  /*4cc0*/  BSYNC.RECONVERGENT B0 ;  /* 0x0000000000007941 */ /* 0x000fea0003800200 */
.L_x_6796:
        /* <DEDUP_REMOVED lines=45> */
[----:B------:R-:W-:Y:S01]  /*4fa0*/  FFMA.FTZ R60, R127, R139, R60 ;  /* 0x0000008b7f3c7223 */ /* 0x000fe2000001003c */
[----:B------:R-:W-:Y:S01]  /*4fb0*/  FMUL.FTZ R69, R128, R63 ;  /* 0x0000003f80457220 */ /* 0x000fe20000410000 */
        /* <DEDUP_REMOVED lines=113> */
[----:B------:R-:W-:Y:S01]  /*56d0*/  LEA R191, R190, UR28, 0x4 ;  /* 0x0000001cbebf7c11 */ /* 0x000fe2000f8e20ff */
[----:B------:R-:W-:Y:S01]  /*56e0*/  FFMA.FTZ R62, R3, R52, R70 ;  /* 0x00000034033e7223 */ /* 0x000fe20000010046 */
[----:B------:R-:W-:-:S05]  /*56f0*/  FADD.FTZ R63, RZ, R68 ;  /* 0x00000044ff3f7221 */ /* 0x000fca0000010000 */
[----:B------:R2:W-:Y:S01]  /*5700*/  STS.128 [R191+0x31d0], R60 ;  /* 0x0031d03cbf007388 */ /* 0x0005e20000000c00 */
[----:B------:R-:W-:Y:S06]  /*5710*/  BAR.SYNC.DEFER_BLOCKING 0x0 ;  /* 0x0000000000007b1d */ /* 0x000fec0000010000 */
[----:B------:R-:W-:Y:S05]  /*5720*/  @P2 BRA `(.L_x_6799) ;  /* 0x0000000800142947 */ /* 0x000fea0003800000 */
[----:B------:R-:W3:Y:S01]  /*5730*/  S2R R190, SR_TID.X ;  /* 0x0000000000be7919 */ /* 0x000ee20000002100 */
[----:B------:R-:W-:Y:S01]  /*5740*/  UMOV UR33, 0xffffffff ;  /* 0xffffffff00217882 */ /* 0x000fe20000000000 */
[C---:B------:R-:W-:Y:S02]  /*5750*/  ISETP.GE.AND P4, PT, R107.reuse, 0x10, PT ;  /* 0x000000106b00780c */ /* 0x040fe40003f86270 */
[C---:B------:R-:W-:Y:S02]  /*5760*/  ISETP.GE.AND P2, PT, R107.reuse, 0x8, PT ;  /* 0x000000086b00780c */ /* 0x040fe40003f46270 */
[C---:B------:R-:W-:Y:S02]  /*5770*/  ISETP.GE.AND P3, PT, R107.reuse, 0x4, PT ;  /* 0x000000046b00780c */ /* 0x040fe40003f66270 */
[C---:B------:R-:W-:Y:S02]  /*5780*/  ISETP.GE.AND P4, PT, R107.reuse, 0x2, PT ;  /* 0x000000026b00780c */ /* 0x040fe40003f86270 */
[----:B------:R-:W-:-:S02]  /*5790*/  ISETP.GE.AND P5, PT, R107, 0x1, PT ;  /* 0x000000016b00780c */ /* 0x000fc40003fa6270 */
[----:B---3--:R-:W-:-:S05]  /*57a0*/  LEA R190, R190, R191, 0x4 ;  /* 0x000000bfbebe7211 */ /* 0x008fca00078e20ff */
[----:B--2---:R-:W-:Y:S04]  /*57b0*/  LDS.128 R60, [R190+0x31d0] ;  /* 0x0031d000be3c7984 */ /* 0x004fe80000000c00 */
[----:B------:R-:W2:Y:S02]  /*57c0*/  LDS.128 R68, [R190+0x31e0] ;  /* 0x0031e000be447984 */ /* 0x000ea40000000c00 */
[-C--:B--2---:R-:W-:Y:S01]  /*57d0*/  FMUL.FTZ R195, R63, R69.reuse ;  /* 0x000000453fc37220 */ /* 0x084fe20000410000 */
        /* <DEDUP_REMOVED lines=70> */
.L_x_6921:
        /* <DEDUP_REMOVED lines=13> */
.L_x_6924:
[----:B------:R-:W-:-:S03]  /*5d10*/  UMOV UR33, 0xffffffff ;  /* 0xffffffff00217882 */ /* 0x000fc60000000000 */
[----:B------:R-:W-:Y:S05]  /*5d20*/  BRA.DIV UR33, `(.L_x_6802) ;  /* 0x0000007e21f47947 */ /* 0x000fea000b800000 */
.L_x_6927:
[----:B------:R-:W-:-:S03]  /*5d30*/  UMOV UR33, 0xffffffff ;  /* 0xffffffff00217882 */ /* 0x000fc60000000000 */
[----:B------:R-:W-:Y:S05]  /*5d40*/  BRA.DIV UR33, `(.L_x_6803) ;  /* 0x0000008221147947 */ /* 0x000fea000b800000 */
.L_x_6930:
[----:B------:R-:W-:-:S03]  /*5d50*/  UMOV UR33, 0xffffffff ;  /* 0xffffffff00217882 */ /* 0x000fc60000000000 */
[----:B------:R-:W-:Y:S05]  /*5d60*/  BRA.DIV UR33, `(.L_x_6804) ;  /* 0x0000008221347947 */ /* 0x000fea000b800000 */
.L_x_6933:
        /* <DEDUP_REMOVED lines=10> */
.L_x_6943:
[-C--:B0-----:R-:W-:Y:S01]  /*5e10*/  FMUL.FTZ R70, R193, R67.reuse ;  /* 0x00000043c1467220 */ /* 0x081fe20000410000 */
[C---:B------:R-:W-:Y:S01]  /*5e20*/  FMUL.FTZ R68, R197.reuse, R196 ;  /* 0x000000c4c5447220 */ /* 0x040fe20000410000 */
[C---:B------:R-:W-:Y:S02]  /*5e30*/  FMUL.FTZ R71, R197.reuse, R67 ;  /* 0x00000043c5477220 */ /* 0x040fe40000410000 */
[----:B----4-:R-:W-:Y:S01]  /*5e40*/  FFMA.FTZ R69, R197, R66, -R70 ;  /* 0x00000042c5457223 */ /* 0x010fe20000010846 */
[C---:B------:R-:W-:Y:S01]  /*5e50*/  FFMA.FTZ R65, R193.reuse, R64, R68 ;  /* 0x00000040c1417223 */ /* 0x040fe20000010044 */
[C---:B------:R-:W-:Y:S01]  /*5e60*/  FFMA.FTZ R70, R193.reuse, R66, R71 ;  /* 0x00000042c1467223 */ /* 0x040fe20000010047 */
[----:B------:R-:W-:Y:S01]  /*5e70*/  FMUL.FTZ R68, R193, R196 ;  /* 0x000000c4c1447220 */ /* 0x000fe20000410000 */
[----:B------:R-:W-:Y:S02]  /*5e80*/  @P0 FADD.FTZ R66, R194, R69 ;  /* 0x00000045c2420221 */ /* 0x000fe40000010000 */
[----:B------:R-:W-:Y:S01]  /*5e90*/  @P0 FADD.FTZ R67, R195, R70 ;  /* 0x00000046c3430221 */ /* 0x000fe20000010000 */
        /* <DEDUP_REMOVED lines=14> */
.L_x_6799:
[----:B---3--:R-:W3:Y:S01]  /*5f80*/  S2R R190, SR_TID.X ;  /* 0x0000000000be7919 */ /* 0x008ee20000002100 */
[----:B------:R-:W-:Y:S05]  /*5f90*/  WARPSYNC.ALL ;  /* 0x0000000000007948 */ /* 0x000fea0003800000 */
[----:B---3--:R-:W-:Y:S01]  /*5fa0*/  LOP3.LUT P0, R240, R190, 0x1f, RZ, 0xc0, !PT ;  /* 0x0000001fbef07812 */ /* 0x008fe2000780c0ff */
        /* <DEDUP_REMOVED lines=9> */
[C---:B------:R-:W-:Y:S01]  /*6040*/  FFMA.FTZ R60, -R155.reuse, R114, -R60 ;  /* 0x000000729b3c7223 */ /* 0x040fe2000001093c */
[----:B-----5:R-:W-:Y:S01]  /*6050*/  FMUL.FTZ R64, R108, R61 ;  /* 0x0000003d6c407220 */ /* 0x020fe20000410000 */
        /* <DEDUP_REMOVED lines=9> */
[----:B------:R-:W-:Y:S01]  /*60f0*/  FMUL.FTZ R66, R108, R63 ;  /* 0x0000003f6c427220 */ /* 0x000fe20000410000 */
[----:B------:R-:W-:Y:S01]  /*6100*/  FADD.FTZ R65, R140, R65 ;  /* 0x000000418c417221 */ /* 0x000fe20000010000 */
[-C--:B------:R-:W-:Y:S01]  /*6110*/  FMUL.FTZ R67, R110, R62.reuse ;  /* 0x0000003e6e437220 */ /* 0x080fe20000410000 */
[C---:B------:R-:W-:Y:S01]  /*6120*/  FFMA.FTZ R61, R111.reuse, R62, R60 ;  /* 0x0000003e6f3d7223 */ /* 0x040fe2000001003c */
[----:B------:R-:W-:Y:S01]  /*6130*/  FMUL.FTZ R62, R162, UR37 ;  /* 0x00000025a23e7c20 */ /* 0x000fe20008410000 */
[-C--:B------:R-:W-:Y:S01]  /*6140*/  FMUL.FTZ R60, R108, R65.reuse ;  /* 0x000000416c3c7220 */ /* 0x080fe20000410000 */
[----:B------:R-:W-:Y:S01]  /*6150*/  FFMA.FTZ R67, R111, R64, -R67 ;  /* 0x000000406f437223 */ /* 0x000fe20000010843 */
[C---:B------:R-:W-:Y:S01]  /*6160*/  FFMA.FTZ R66, R109.reuse, R65, -R66 ;  /* 0x000000416d427223 */ /* 0x040fe20000010842 */
        /* <DEDUP_REMOVED lines=18> */
[C---:B------:R-:W-:Y:S01]  /*6290*/  FMUL.FTZ R60, R118.reuse, R70 ;  /* 0x00000046763c7220 */ /* 0x040fe20000410000 */
[-C--:B------:R-:W-:Y:S01]  /*62a0*/  FMUL.FTZ R66, R118, R64.reuse ;  /* 0x0000004076427220 */ /* 0x080fe20000410000 */
[----:B------:R-:W-:Y:S01]  /*62b0*/  FMUL.FTZ R62, R112, R61 ;  /* 0x0000003d703e7220 */ /* 0x000fe20000410000 */
[----:B------:R-:W-:Y:S01]  /*62c0*/  FADD.FTZ R63, R142, R63 ;  /* 0x0000003f8e3f7221 */ /* 0x000fe20000010000 */
[----:B------:R-:W-:Y:S01]  /*62d0*/  FFMA.FTZ R65, R119, R64, R60 ;  /* 0x0000004077417223 */ /* 0x000fe2000001003c */
[----:B------:R-:W-:Y:S01]  /*62e0*/  BAR.SYNC.DEFER_BLOCKING 0x0 ;  /* 0x0000000000007b1d */ /* 0x000fe20000010000 */
[----:B------:R-:W-:Y:S01]  /*62f0*/  FMUL.FTZ R64, R166, UR37 ;  /* 0x00000025a6407c20 */ /* 0x000fe20008410000 */
[-C--:B------:R-:W-:Y:S01]  /*6300*/  FMUL.FTZ R60, R112, R63.reuse ;  /* 0x0000003f703c7220 */ /* 0x080fe20000410000 */
[----:B------:R-:W-:Y:S01]  /*6310*/  FFMA.FTZ R62, R113, R63, -R62 ;  /* 0x0000003f713e7223 */ /* 0x000fe2000001083e */
[----:B------:R-:W-:Y:S01]  /*6320*/  FFMA.FTZ R66, R119, R70, -R66 ;  /* 0x0000004677427223 */ /* 0x000fe20000010842 */
[----:B------:R-:W-:Y:S01]  /*6330*/  FFMA.FTZ R205, R167, UR49, -R64 ;  /* 0x00000031a7cd7c23 */ /* 0x000fe20008010840 */
[----:B------:R-:W-:Y:S01]  /*6340*/  FFMA.FTZ R60, R113, R61, R60 ;  /* 0x0000003d713c7223 */ /* 0x000fe2000001003c */
[----:B------:R-:W-:Y:S01]  /*6350*/  FADD.FTZ R62, R143, R62 ;  /* 0x0000003e8f3e7221 */ /* 0x000fe20000010000 */
[C---:B------:R-:W-:Y:S01]  /*6360*/  FMUL.FTZ R61, R120.reuse, R65 ;  /* 0x00000041783d7220 */ /* 0x040fe20000410000 */
[----:B------:R-:W-:Y:S01]  /*6370*/  FMUL.FTZ R68, R120, R66 ;  /* 0x0000004278447220 */ /* 0x000fe20000410000 */
[----:B------:R-:W-:Y:S01]  /*6380*/  FFMA.FTZ R60, R25, R205, R60 ;  /* 0x000000cd193c7223 */ /* 0x000fe2000001003c */
[----:B------:R-:W-:Y:S01]  /*6390*/  FMUL.FTZ R64, R116, R62 ;  /* 0x0000003e74407220 */ /* 0x000fe20000410000 */
[----:B------:R-:W-:Y:S01]  /*63a0*/  FMUL.FTZ R204, R168, UR37 ;  /* 0x00000025a8cc7c20 */ /* 0x000fe20008410000 */
[C---:B------:R-:W-:Y:S01]  /*63b0*/  FFMA.FTZ R66, R121.reuse, R66, -R61 ;  /* 0x0000004279427223 */ /* 0x040fe2000001083d */
[----:B------:R-:W-:Y:S01]  /*63c0*/  FFMA.FTZ R68, R121, R65, R68 ;  /* 0x0000004179447223 */ /* 0x000fe20000010044 */
[-C--:B------:R-:W-:Y:S01]  /*63d0*/  FFMA.FTZ R61, R117, R60.reuse, R64 ;  /* 0x0000003c753d7223 */ /* 0x080fe20000010040 */
[----:B------:R-:W-:Y:S01]  /*63e0*/  FMUL.FTZ R60, R116, R60 ;  /* 0x0000003c743c7220 */ /* 0x000fe20000410000 */
[----:B------:R-:W-:Y:S01]  /*63f0*/  FFMA.FTZ R204, R169, UR49, -R204 ;  /* 0x00000031a9cc7c23 */ /* 0x000fe200080108cc */
[C---:B------:R-:W-:Y:S01]  /*6400*/  FMUL.FTZ R64, R122.reuse, R66 ;  /* 0x000000427a407220 */ /* 0x040fe20000410000 */
[----:B------:R-:W-:Y:S01]  /*6410*/  FMUL.FTZ R65, R122, R68 ;  /* 0x000000447a417220 */ /* 0x000fe20000410000 */
[----:B------:R-:W-:Y:S01]  /*6420*/  FFMA.FTZ R63, R117, R62, -R60 ;  /* 0x0000003e753f7223 */ /* 0x000fe2000001083c */
[----:B------:R-:W-:Y:S01]  /*6430*/  FFMA.FTZ R62, R26, R204, R61 ;  /* 0x000000cc1a3e7223 */ /* 0x000fe2000001003d */
[C---:B------:R-:W-:Y:S01]  /*6440*/  FFMA.FTZ R68, R123.reuse, R68, R64 ;  /* 0x000000447b447223 */ /* 0x040fe20000010040 */
[----:B------:R-:W-:Y:S01]  /*6450*/  FFMA.FTZ R67, R123, R66, -R65 ;  /* 0x000000427b437223 */ /* 0x000fe20000010841 */
[----:B------:R-:W-:Y:S01]  /*6460*/  FADD.FTZ R63, R144, R63 ;  /* 0x0000003f903f7221 */ /* 0x000fe20000010000 */
[-C--:B------:R-:W-:Y:S01]  /*6470*/  FMUL.FTZ R64, R118, R62.reuse ;  /* 0x0000003e76407220 */ /* 0x080fe20000410000 */
[----:B------:R-:W0:Y:S01]  /*6480*/  LDS.64 R60, [R191+0x31d8] ;  /* 0x0031d800bf3c7984 */ /* 0x000e220000000a00 */
[----:B------:R-:W-:Y:S01]  /*6490*/  FMUL.FTZ R66, R170, UR37 ;  /* 0x00000025aa427c20 */ /* 0x000fe20008410000 */
[-C--:B------:R-:W-:Y:S01]  /*64a0*/  FMUL.FTZ R65, R118, R63.reuse ;  /* 0x0000003f76417220 */ /* 0x080fe20000410000 */
[----:B------:R-:W-:Y:S01]  /*64b0*/  FFMA.FTZ R64, R119, R63, -R64 ;  /* 0x0000003f77407223 */ /* 0x000fe20000010840 */
[----:B------:R-:W-:Y:S01]  /*64c0*/  FMUL.FTZ R70, R124, R67 ;  /* 0x000000437c467220 */ /* 0x000fe20000410000 */
[----:B------:R-:W-:Y:S01]  /*64d0*/  FFMA.FTZ R203, R171, UR49, -R66 ;  /* 0x00000031abcb7c23 */ /* 0x000fe20008010842 */
[----:B------:R-:W-:Y:S01]  /*64e0*/  FFMA.FTZ R62, R119, R62, R65 ;  /* 0x0000003e773e7223 */ /* 0x000fe20000010041 */
[----:B------:R-:W-:Y:S01]  /*64f0*/  FADD.FTZ R64, R145, R64 ;  /* 0x0000004091407221 */ /* 0x000fe20000010000 */
[----:B------:R-:W-:Y:S01]  /*6500*/  FMUL.FTZ R202, R172, UR37 ;  /* 0x00000025acca7c20 */ /* 0x000fe20008410000 */
[----:B------:R-:W-:Y:S01]  /*6510*/  FFMA.FTZ R70, R125, R68, R70 ;  /* 0x000000447d467223 */ /* 0x000fe20000010046 */
        /* <DEDUP_REMOVED lines=9> */
[----:B------:R-:W-:Y:S01]  /*65b0*/  FFMA.FTZ R63, R28, R202, R63 ;  /* 0x000000ca1c3f7223 */ /* 0x000fe2000001003f */
[----:B------:R-:W-:Y:S01]  /*65c0*/  FMUL.FTZ R62, R128, R68 ;  /* 0x00000044803e7220 */ /* 0x000fe20000410000 */
[----:B------:R-:W-:Y:S01]  /*65d0*/  ISETP.LE.OR P0, PT, R66, UR15, P0 ;  /* 0x0000000f42007c0c */ /* 0x000fe20008703670 */
[----:B------:R-:W-:Y:S01]  /*65e0*/  FADD.FTZ R65, R146, R65 ;  /* 0x0000004192417221 */ /* 0x000fe20000010000 */
[----:B------:R-:W-:Y:S01]  /*65f0*/  FMUL.FTZ R64, R122, R63 ;  /* 0x0000003f7a407220 */ /* 0x000fe20000410000 */
[-C--:B------:R-:W-:Y:S01]  /*6600*/  FFMA.FTZ R67, R129, R70.reuse, R62 ;  /* 0x0000004681437223 */ /* 0x080fe2000001003e */
[----:B------:R-:W-:Y:S01]  /*6610*/  FMUL.FTZ R70, R128, R70 ;  /* 0x0000004680467220 */ /* 0x000fe20000410000 */
[-C--:B------:R-:W-:Y:S01]  /*6620*/  FMUL.FTZ R62, R122, R65.reuse ;  /* 0x000000417a3e7220 */ /* 0x080fe20000410000 */
[----:B------:R-:W-:Y:S01]  /*6630*/  FMUL.FTZ R66, R174, UR37 ;  /* 0x00000025ae427c20 */ /* 0x000fe20008410000 */
[----:B------:R-:W-:Y:S01]  /*6640*/  FFMA.FTZ R64, R123, R65, -R64 ;  /* 0x000000417b407223 */ /* 0x000fe20000010840 */
[----:B------:R-:W-:Y:S01]  /*6650*/  FFMA.FTZ R70, R129, R68, -R70 ;  /* 0x0000004481467223 */ /* 0x000fe20000010846 */
        /* <DEDUP_REMOVED lines=10> */
[----:B------:R-:W-:Y:S01]  /*6700*/  FFMA.FTZ R65, R125, R62, R66 ;  /* 0x0000003e7d417223 */ /* 0x000fe20000010042 */
[C---:B0-----:R-:W-:Y:S01]  /*6710*/  FMUL.FTZ R62, R127.reuse, R60 ;  /* 0x0000003c7f3e7220 */ /* 0x041fe20000410000 */
[-C--:B------:R-:W-:Y:S01]  /*6720*/  FMUL.FTZ R63, R127, R61.reuse ;  /* 0x0000003d7f3f7220 */ /* 0x080fe20000410000 */
[----:B------:R-:W-:Y:S01]  /*6730*/  FMUL.FTZ R228, R176, UR37 ;  /* 0x00000025b0e47c20 */ /* 0x000fe20008410000 */
[----:B------:R-:W-:Y:S01]  /*6740*/  FFMA.FTZ R67, R125, R64, -R67 ;  /* 0x000000407d437223 */ /* 0x000fe20000010843 */
[C---:B------:R-:W-:Y:S01]  /*6750*/  FFMA.FTZ R62, R126.reuse, R61, R62 ;  /* 0x0000003d7e3e7223 */ /* 0x040fe2000001003e */
[----:B------:R-:W-:Y:S01]  /*6760*/  FFMA.FTZ R63, R126, R60, -R63 ;  /* 0x0000003c7e3f7223 */ /* 0x000fe2000001083f */
[----:B------:R-:W-:Y:S01]  /*6770*/  FMUL.FTZ R60, R132, R70 ;  /* 0x00000046843c7220 */ /* 0x000fe20000410000 */
[----:B------:R-:W-:Y:S01]  /*6780*/  FFMA.FTZ R228, R177, UR49, -R228 ;  /* 0x00000031b1e47c23 */ /* 0x000fe200080108e4 */
[----:B------:R-:W-:Y:S01]  /*6790*/  FADD.FTZ R200, RZ, R62 ;  /* 0x0000003effc87221 */ /* 0x000fe20000010000 */
[----:B------:R-:W-:Y:S01]  /*67a0*/  FFMA.FTZ R227, R18, R79, R63 ;  /* 0x0000004f12e37223 */ /* 0x000fe2000001003f */
[----:B------:R-:W-:Y:S01]  /*67b0*/  FFMA.FTZ R69, R133, R68, R60 ;  /* 0x0000004485457223 */ /* 0x000fe2000001003c */
[----:B------:R-:W-:Y:S01]  /*67c0*/  FFMA.FTZ R65, R30, R228, R65 ;  /* 0x000000e41e417223 */ /* 0x000fe20000010041 */
[CC--:B------:R-:W-:Y:S01]  /*67d0*/  FMUL.FTZ R60, R138.reuse, R200.reuse ;  /* 0x000000c88a3c7220 */ /* 0x0c0fe20000410000 */
[----:B------:R-:W-:Y:S01]  /*67e0*/  FMUL.FTZ R61, R138, R227 ;  /* 0x000000e38a3d7220 */ /* 0x000fe20000410000 */
[----:B------:R-:W-:Y:S01]  /*67f0*/  FADD.FTZ R67, R148, R67 ;  /* 0x0000004394437221 */ /* 0x000fe20000010000 */
[----:B------:R-:W-:Y:S01]  /*6800*/  FMUL.FTZ R62, R128, R65 ;  /* 0x00000041803e7220 */ /* 0x000fe20000410000 */
[C---:B------:R-:W-:Y:S01]  /*6810*/  FFMA.FTZ R60, R139.reuse, R227, -R60 ;  /* 0x000000e38b3c7223 */ /* 0x040fe2000001083c */
[----:B------:R-:W-:Y:S01]  /*6820*/  FFMA.FTZ R61, R139, R200, R61 ;  /* 0x000000c88b3d7223 */ /* 0x000fe2000001003d */
[----:B------:R-:W-:Y:S01]  /*6830*/  FMUL.FTZ R66, R178, UR37 ;  /* 0x00000025b2427c20 */ /* 0x000fe20008410000 */
[-C--:B------:R-:W-:Y:S01]  /*6840*/  FFMA.FTZ R64, R129, R67.reuse, -R62 ;  /* 0x0000004381407223 */ /* 0x080fe2000001083e */
[----:B------:R-:W-:Y:S01]  /*6850*/  FFMA.FTZ R226, R17, R78, R60 ;  /* 0x0000004e11e27223 */ /* 0x000fe2000001003c */
[----:B------:R-:W-:Y:S01]  /*6860*/  FADD.FTZ R199, RZ, R61 ;  /* 0x0000003dffc77221 */ /* 0x000fe20000010000 */
[----:B------:R-:W-:Y:S01]  /*6870*/  FMUL.FTZ R62, R128, R67 ;  /* 0x00000043803e7220 */ /* 0x000fe20000410000 */
[----:B------:R-:W-:Y:S01]  /*6880*/  FFMA.FTZ R225, R179, UR49, -R66 ;  /* 0x00000031b3e17c23 */ /* 0x000fe20008010842 */
[CC--:B------:R-:W-:Y:S01]  /*6890*/  FMUL.FTZ R60, R136.reuse, R226.reuse ;  /* 0x000000e2883c7220 */ /* 0x0c0fe20000410000 */
[----:B------:R-:W-:Y:S01]  /*68a0*/  FMUL.FTZ R61, R136, R199 ;  /* 0x000000c7883d7220 */ /* 0x000fe20000410000 */
[----:B------:R-:W-:Y:S01]  /*68b0*/  FFMA.FTZ R62, R129, R65, R62 ;  /* 0x00000041813e7223 */ /* 0x000fe2000001003e */
[----:B------:R-:W-:Y:S01]  /*68c0*/  FADD.FTZ R64, R149, R64 ;  /* 0x0000004095407221 */ /* 0x000fe20000010000 */
[C---:B------:R-:W-:Y:S01]  /*68d0*/  FFMA.FTZ R60, R137.reuse, R199, R60 ;  /* 0x000000c7893c7223 */ /* 0x040fe2000001003c */
[----:B------:R-:W-:Y:S01]  /*68e0*/  FFMA.FTZ R61, R137, R226, -R61 ;  /* 0x000000e2893d7223 */ /* 0x000fe2000001083d */
[----:B------:R-:W-:Y:S01]  /*68f0*/  FFMA.FTZ R62, R31, R225, R62 ;  /* 0x000000e11f3e7223 */ /* 0x000fe2000001003e */
[----:B------:R-:W-:Y:S01]  /*6900*/  FMUL.FTZ R66, R130, R64 ;  /* 0x0000004082427220 */ /* 0x000fe20000410000 */
[----:B------:R-:W-:Y:S01]  /*6910*/  FADD.FTZ R198, RZ, R60 ;  /* 0x0000003cffc67221 */ /* 0x000fe20000010000 */
[----:B------:R-:W-:Y:S01]  /*6920*/  FFMA.FTZ R224, R16, R77, R61 ;  /* 0x0000004d10e07223 */ /* 0x000fe2000001003d */
[----:B------:R-:W-:Y:S01]  /*6930*/  FMUL.FTZ R68, R132, R68 ;  /* 0x0000004484447220 */ /* 0x000fe20000410000 */
[----:B------:R-:W-:Y:S01]  /*6940*/  FMUL.FTZ R65, R130, R62 ;  /* 0x0000003e82417220 */ /* 0x000fe20000410000 */
[C---:B------:R-:W-:Y:S01]  /*6950*/  FMUL.FTZ R60, R134.reuse, R198 ;  /* 0x000000c6863c7220 */ /* 0x040fe20000410000 */
[----:B------:R-:W-:Y:S01]  /*6960*/  FMUL.FTZ R61, R134, R224 ;  /* 0x000000e0863d7220 */ /* 0x000fe20000410000 */
[----:B------:R-:W-:Y:S01]  /*6970*/  FFMA.FTZ R63, R131, R62, R66 ;  /* 0x0000003e833f7223 */ /* 0x000fe20000010042 */
[----:B------:R-:W-:Y:S01]  /*6980*/  FMUL.FTZ R62, R180, UR37 ;  /* 0x00000025b43e7c20 */ /* 0x000fe20008410000 */
[----:B------:R-:W-:Y:S01]  /*6990*/  FFMA.FTZ R60, R135, R224, -R60 ;  /* 0x000000e0873c7223 */ /* 0x000fe2000001083c */
[----:B------:R-:W-:Y:S01]  /*69a0*/  FFMA.FTZ R68, R133, R70, -R68 ;  /* 0x0000004685447223 */ /* 0x000fe20000010844 */
[----:B------:R-:W-:Y:S01]  /*69b0*/  FFMA.FTZ R61, R135, R198, R61 ;  /* 0x000000c6873d7223 */ /* 0x000fe2000001003d */
[----:B------:R-:W-:Y:S01]  /*69c0*/  FFMA.FTZ R223, R181, UR49, -R62 ;  /* 0x00000031b5df7c23 */ /* 0x000fe2000801083e */
[----:B------:R-:W-:Y:S01]  /*69d0*/  FFMA.FTZ R222, R15, R76, R60 ;  /* 0x0000004c0fde7223 */ /* 0x000fe2000001003c */
[C---:B------:R-:W-:Y:S01]  /*69e0*/  FMUL.FTZ R60, R134.reuse, R69 ;  /* 0x00000045863c7220 */ /* 0x040fe20000410000 */
[----:B------:R-:W-:Y:S01]  /*69f0*/  FFMA.FTZ R65, R131, R64, -R65 ;  /* 0x0000004083417223 */ /* 0x000fe20000010841 */
[-C--:B------:R-:W-:Y:S01]  /*6a00*/  FMUL.FTZ R64, R134, R68.reuse ;  /* 0x0000004486407220 */ /* 0x080fe20000410000 */
        /* <DEDUP_REMOVED lines=9> */
[----:B------:R-:W-:Y:S01]  /*6aa0*/  FFMA.FTZ R67, R135, R69, R64 ;  /* 0x0000004587437223 */ /* 0x000fe20000010040 */
[CC--:B------:R-:W-:Y:S01]  /*6ab0*/  FFMA.FTZ R66, R133.reuse, R65.reuse, -R62 ;  /* 0x0000004185427223 */ /* 0x0c0fe2000001083e */
[----:B------:R-:W-:Y:S01]  /*6ac0*/  FADD.FTZ R196, RZ, R60 ;  /* 0x0000003cffc47221 */ /* 0x000fe20000010000 */
[----:B------:R-:W-:Y:S01]  /*6ad0*/  FMUL.FTZ R62, R132, R65 ;  /* 0x00000041843e7220 */ /* 0x000fe20000410000 */
[----:B------:R-:W-:Y:S01]  /*6ae0*/  FFMA.FTZ R221, R14, R75, R61 ;  /* 0x0000004b0edd7223 */ /* 0x000fe2000001003d */
[----:B------:R-:W-:Y:S01]  /*6af0*/  FMUL.FTZ R220, R182, UR37 ;  /* 0x00000025b6dc7c20 */ /* 0x000fe20008410000 */
[CC--:B------:R-:W-:Y:S01]  /*6b00*/  FMUL.FTZ R60, R130.reuse, R196.reuse ;  /* 0x000000c4823c7220 */ /* 0x0c0fe20000410000 */
[----:B------:R-:W-:Y:S01]  /*6b10*/  FFMA.FTZ R64, R133, R63, R62 ;  /* 0x0000003f85407223 */ /* 0x000fe2000001003e */
[-C--:B------:R-:W-:Y:S01]  /*6b20*/  FMUL.FTZ R62, R130, R221.reuse ;  /* 0x000000dd823e7220 */ /* 0x080fe20000410000 */
[----:B------:R-:W-:Y:S01]  /*6b30*/  FFMA.FTZ R220, R183, UR49, -R220 ;  /* 0x00000031b7dc7c23 */ /* 0x000fe200080108dc */
[----:B------:R-:W-:Y:S01]  /*6b40*/  FFMA.FTZ R60, R131, R221, -R60 ;  /* 0x000000dd833c7223 */ /* 0x000fe2000001083c */
[----:B------:R-:W-:Y:S01]  /*6b50*/  FADD.FTZ R66, R151, R66 ;  /* 0x0000004297427221 */ /* 0x000fe20000010000 */
[----:B------:R-:W-:Y:S01]  /*6b60*/  FFMA.FTZ R62, R131, R196, R62 ;  /* 0x000000c4833e7223 */ /* 0x000fe2000001003e */
[----:B------:R-:W-:Y:S01]  /*6b70*/  FFMA.FTZ R64, R33, R220, R64 ;  /* 0x000000dc21407223 */ /* 0x000fe20000010040 */
[----:B------:R-:W-:Y:S01]  /*6b80*/  FFMA.FTZ R219, R13, R74, R60 ;  /* 0x0000004a0ddb7223 */ /* 0x000fe2000001003c */
[----:B------:R-:W-:Y:S01]  /*6b90*/  FMUL.FTZ R70, R134, R66 ;  /* 0x0000004286467220 */ /* 0x000fe20000410000 */
[----:B------:R-:W-:Y:S01]  /*6ba0*/  FMUL.FTZ R218, R184, UR37 ;  /* 0x00000025b8da7c20 */ /* 0x000fe20008410000 */
[----:B------:R-:W-:Y:S01]  /*6bb0*/  FADD.FTZ R195, RZ, R62 ;  /* 0x0000003effc37221 */ /* 0x000fe20000010000 */
[----:B------:R-:W-:Y:S01]  /*6bc0*/  FMUL.FTZ R62, R128, R219 ;  /* 0x000000db803e7220 */ /* 0x000fe20000410000 */
[-C--:B------:R-:W-:Y:S01]  /*6bd0*/  FMUL.FTZ R63, R134, R64.reuse ;  /* 0x00000040863f7220 */ /* 0x080fe20000410000 */
[----:B------:R-:W-:Y:S01]  /*6be0*/  FFMA.FTZ R61, R135, R64, R70 ;  /* 0x00000040873d7223 */ /* 0x000fe20000010046 */
[----:B------:R-:W-:Y:S01]  /*6bf0*/  FFMA.FTZ R218, R185, UR49, -R218 ;  /* 0x00000031b9da7c23 */ /* 0x000fe200080108da */
[-C--:B------:R-:W-:Y:S01]  /*6c00*/  FMUL.FTZ R60, R128, R195.reuse ;  /* 0x000000c3803c7220 */ /* 0x080fe20000410000 */
[----:B------:R-:W-:Y:S01]  /*6c10*/  FFMA.FTZ R62, R129, R195, R62 ;  /* 0x000000c3813e7223 */ /* 0x000fe2000001003e */
[----:B------:R-:W-:Y:S01]  /*6c20*/  FFMA.FTZ R63, R135, R66, -R63 ;  /* 0x00000042873f7223 */ /* 0x000fe2000001083f */
[----:B------:R-:W-:Y:S01]  /*6c30*/  FFMA.FTZ R65, R34, R218, R61 ;  /* 0x000000da22417223 */ /* 0x000fe2000001003d */
[----:B------:R-:W-:Y:S01]  /*6c40*/  FFMA.FTZ R217, R129, R219, -R60 ;  /* 0x000000db81d97223 */ /* 0x000fe2000001083c */
[----:B------:R-:W-:Y:S01]  /*6c50*/  FMUL.FTZ R60, R136, R67 ;  /* 0x00000043883c7220 */ /* 0x000fe20000410000 */
[----:B------:R-:W-:Y:S01]  /*6c60*/  FADD.FTZ R194, RZ, R62 ;  /* 0x0000003effc27221 */ /* 0x000fe20000010000 */
[----:B------:R-:W-:Y:S01]  /*6c70*/  FADD.FTZ R63, R152, R63 ;  /* 0x0000003f983f7221 */ /* 0x000fe20000010000 */
[C---:B------:R-:W-:Y:S01]  /*6c80*/  FMUL.FTZ R62, R136.reuse, R65 ;  /* 0x00000041883e7220 */ /* 0x040fe20000410000 */
[-C--:B------:R-:W-:Y:S01]  /*6c90*/  FMUL.FTZ R64, R136, R68.reuse ;  /* 0x0000004488407220 */ /* 0x080fe20000410000 */
[C---:B------:R-:W-:Y:S01]  /*6ca0*/  FFMA.FTZ R68, R137.reuse, R68, -R60 ;  /* 0x0000004489447223 */ /* 0x040fe2000001083c */
[----:B------:R-:W-:Y:S01]  /*6cb0*/  FFMA.FTZ R217, R12, R73, R217 ;  /* 0x000000490cd97223 */ /* 0x000fe200000100d9 */
[-C--:B------:R-:W-:Y:S01]  /*6cc0*/  FMUL.FTZ R60, R124, R194.reuse ;  /* 0x000000c27c3c7220 */ /* 0x080fe20000410000 */
[-C--:B------:R-:W-:Y:S01]  /*6cd0*/  FFMA.FTZ R66, R137, R63.reuse, -R62 ;  /* 0x0000003f89427223 */ /* 0x080fe2000001083e */
[----:B------:R-:W-:Y:S01]  /*6ce0*/  FMUL.FTZ R62, R136, R63 ;  /* 0x0000003f883e7220 */ /* 0x000fe20000410000 */
[----:B------:R-:W-:Y:S01]  /*6cf0*/  FMUL.FTZ R216, R186, UR37 ;  /* 0x00000025bad87c20 */ /* 0x000fe20008410000 */
[-C--:B------:R-:W-:Y:S01]  /*6d00*/  FMUL.FTZ R61, R124, R217.reuse ;  /* 0x000000d97c3d7220 */ /* 0x080fe20000410000 */
[----:B------:R-:W-:Y:S01]  /*6d10*/  FFMA.FTZ R60, R125, R217, -R60 ;  /* 0x000000d97d3c7223 */ /* 0x000fe2000001083c */
[----:B------:R-:W-:Y:S01]  /*6d20*/  FFMA.FTZ R62, R137, R65, R62 ;  /* 0x00000041893e7223 */ /* 0x000fe2000001003e */
[----:B------:R-:W-:Y:S01]  /*6d30*/  FFMA.FTZ R216, R187, UR49, -R216 ;  /* 0x00000031bbd87c23 */ /* 0x000fe200080108d8 */
[----:B------:R-:W-:Y:S01]  /*6d40*/  FFMA.FTZ R61, R125, R194, R61 ;  /* 0x000000c27d3d7223 */ /* 0x000fe2000001003d */
[----:B------:R-:W-:Y:S01]  /*6d50*/  FFMA.FTZ R215, R11, R72, R60 ;  /* 0x000000480bd77223 */ /* 0x000fe2000001003c */
[----:B------:R-:W-:Y:S01]  /*6d60*/  FADD.FTZ R66, R153, R66 ;  /* 0x0000004299427221 */ /* 0x000fe20000010000 */
[----:B------:R-:W-:Y:S01]  /*6d70*/  FFMA.FTZ R63, R35, R216, R62 ;  /* 0x000000d8233f7223 */ /* 0x000fe2000001003e */
[----:B------:R-:W-:Y:S01]  /*6d80*/  FADD.FTZ R193, RZ, R61 ;  /* 0x0000003dffc17221 */ /* 0x000fe20000010000 */
[----:B------:R-:W-:Y:S01]  /*6d90*/  FMUL.FTZ R62, R122, R215 ;  /* 0x000000d77a3e7220 */ /* 0x000fe20000410000 */
[----:B------:R-:W-:Y:S01]  /*6da0*/  FFMA.FTZ R64, R137, R67, R64 ;  /* 0x0000004389407223 */ /* 0x000fe20000010040 */
[----:B------:R-:W-:Y:S01]  /*6db0*/  FMUL.FTZ R61, R138, R63 ;  /* 0x0000003f8a3d7220 */ /* 0x000fe20000410000 */
[-C--:B------:R-:W-:Y:S01]  /*6dc0*/  FMUL.FTZ R60, R122, R193.reuse ;  /* 0x000000c17a3c7220 */ /* 0x080fe20000410000 */
[----:B------:R-:W-:Y:S01]  /*6dd0*/  FFMA.FTZ R62, R123, R193, R62 ;  /* 0x000000c17b3e7223 */ /* 0x000fe2000001003e */
[C---:B------:R-:W-:Y:S01]  /*6de0*/  FMUL.FTZ R65, R138.reuse, R64 ;  /* 0x000000408a417220 */ /* 0x040fe20000410000 */
[----:B------:R-:W-:Y:S01]  /*6df0*/  FFMA.FTZ R69, R139, R66, -R61 ;  /* 0x000000428b457223 */ /* 0x000fe2000001083d */
[----:B------:R-:W-:Y:S01]  /*6e00*/  FFMA.FTZ R61, R123, R215, -R60 ;  /* 0x000000d77b3d7223 */ /* 0x000fe2000001083c */
[----:B------:R-:W-:Y:S01]  /*6e10*/  FADD.FTZ R192, RZ, R62 ;  /* 0x0000003effc07221 */ /* 0x000fe20000010000 */
[-C--:B------:R-:W-:Y:S01]  /*6e20*/  FMUL.FTZ R62, R138, R68.reuse ;  /* 0x000000448a3e7220 */ /* 0x080fe20000410000 */
[C---:B------:R-:W-:Y:S01]  /*6e30*/  FFMA.FTZ R65, R139.reuse, R68, -R65 ;  /* 0x000000448b417223 */ /* 0x040fe20000010841 */
[----:B------:R-:W-:Y:S01]  /*6e40*/  FFMA.FTZ R214, R10, R59, R61 ;  /* 0x0000003b0ad67223 */ /* 0x000fe2000001003d */
[----:B------:R-:W-:Y:S01]  /*6e50*/  FMUL.FTZ R60, R120, R192 ;  /* 0x000000c0783c7220 */ /* 0x000fe20000410000 */
[----:B------:R-:W-:Y:S01]  /*6e60*/  FFMA.FTZ R64, R139, R64, R62 ;  /* 0x000000408b407223 */ /* 0x000fe2000001003e */
[----:B------:R-:W-:Y:S01]  /*6e70*/  FMUL.FTZ R70, R138, R66 ;  /* 0x000000428a467220 */ /* 0x000fe20000410000 */
[-C--:B------:R-:W-:Y:S01]  /*6e80*/  FMUL.FTZ R61, R120, R214.reuse ;  /* 0x000000d6783d7220 */ /* 0x080fe20000410000 */
[----:B------:R-:W-:Y:S01]  /*6e90*/  FFMA.FTZ R62, R121, R214, -R60 ;  /* 0x000000d6793e7223 */ /* 0x000fe2000001083c */
[----:B------:R-:W-:Y:S01]  /*6ea0*/  FMUL.FTZ R212, R188, UR37 ;  /* 0x00000025bcd47c20 */ /* 0x000fe20008410000 */
[----:B------:R-:W-:Y:S01]  /*6eb0*/  FFMA.FTZ R67, R139, R63, R70 ;  /* 0x0000003f8b437223 */ /* 0x000fe20000010046 */
[----:B------:R-:W-:Y:S01]  /*6ec0*/  FFMA.FTZ R61, R121, R192, R61 ;  /* 0x000000c0793d7223 */ /* 0x000fe2000001003d */
[----:B------:R-:W-:Y:S01]  /*6ed0*/  FFMA.FTZ R213, R9, R58, R62 ;  /* 0x0000003a09d57223 */ /* 0x000fe2000001003e */
[----:B------:R-:W-:Y:S01]  /*6ee0*/  FFMA.FTZ R212, R189, UR49, -R212 ;  /* 0x00000031bdd47c23 */ /* 0x000fe200080108d4 */
[----:B------:R-:W-:Y:S01]  /*6ef0*/  VOTEU.ALL UP0, P0 ;  /* 0x0000000000ff7886 */ /* 0x000fe20000000000 */
[----:B------:R-:W-:Y:S01]  /*6f00*/  FADD.FTZ R127, RZ, R61 ;  /* 0x0000003dff7f7221 */ /* 0x000fe20000010000 */
[C---:B------:R-:W-:Y:S01]  /*6f10*/  FMUL.FTZ R68, R118.reuse, R213 ;  /* 0x000000d576447220 */ /* 0x040fe20000410000 */
[----:B------:R-:W-:Y:S01]  /*6f20*/  HFMA2 R60, -RZ, RZ, 1.875, 0 ;  /* 0x3f800000ff3c7431 */ /* 0x000fe200000001ff */
[----:B------:R-:W-:Y:S01]  /*6f30*/  CS2R R62, SRZ ;  /* 0x00000000003e7805 */ /* 0x000fe2000001ff00 */
[-C--:B------:R-:W-:Y:S01]  /*6f40*/  FMUL.FTZ R66, R118, R127.reuse ;  /* 0x0000007f76427220 */ /* 0x080fe20000410000 */
[C---:B------:R-:W-:Y:S01]  /*6f50*/  FFMA.FTZ R68, R119.reuse, R127, R68 ;  /* 0x0000007f77447223 */ /* 0x040fe20000010044 */
[----:B------:R-:W-:Y:S01]  /*6f60*/  @!UP0 ULEA UR33, UR8, UR28, 0x4 ;  /* 0x0000001c08218291 */ /* 0x000fe2000f8e20ff */
[----:B------:R-:W-:Y:S01]  /*6f70*/  MOV R61, RZ ;  /* 0x000000ff003d7202 */ /* 0x000fe20000000f00 */
[----:B------:R-:W-:Y:S01]  /*6f80*/  FFMA.FTZ R211, R119, R213, -R66 ;  /* 0x000000d577d37223 */ /* 0x000fe20000010842 */
[----:B------:R-:W-:Y:S01]  /*6f90*/  FADD.FTZ R126, RZ, R68 ;  /* 0x00000044ff7e7221 */ /* 0x000fe20000010000 */
[----:B------:R-:W-:Y:S01]  /*6fa0*/  FFMA.FTZ R66, R0, R212, R67 ;  /* 0x000000d400427223 */ /* 0x000fe20000010043 */
[----:B------:R-:W-:Y:S01]  /*6fb0*/  FADD.FTZ R67, R154, R69 ;  /* 0x000000459a437221 */ /* 0x000fe20000010000 */
[----:B------:R-:W-:Y:S01]  /*6fc0*/  FFMA.FTZ R211, R8, R57, R211 ;  /* 0x0000003908d37223 */ /* 0x000fe200000100d3 */
[----:B------:R-:W-:Y:S01]  /*6fd0*/  FMUL.FTZ R68, R116, R126 ;  /* 0x0000007e74447220 */ /* 0x000fe20000410000 */
[----:B------:R-:W-:Y:S01]  /*6fe0*/  ISETP.GT.U32.AND P2, PT, R190, 0x1f, PT ;  /* 0x0000001fbe00780c */ /* 0x000fe20003f44070 */
[----:B------:R-:W0:Y:S01]  /*6ff0*/  @!P0 LDS.128 R60, [UR33+0x4be0] ;  /* 0x004be021ff3c8984 */ /* 0x000e220008000c00 */
[-C--:B------:R-:W-:Y:S01]  /*7000*/  FMUL.FTZ R69, R116, R211.reuse ;  /* 0x000000d374457220 */ /* 0x080fe20000410000 */
[----:B------:R-:W-:-:S02]  /*7010*/  FFMA.FTZ R68, R117, R211, -R68 ;  /* 0x000000d375447223 */ /* 0x000fc40000010844 */
[----:B------:R1:W-:Y:S01]  /*7020*/  STS.128 [R191+0x35e0], R64 ;  /* 0x0035e040bf007388 */ /* 0x0003e20000000c00 */
        /* <DEDUP_REMOVED lines=9> */
[----:B-1----:R-:W-:-:S03]  /*70c0*/  FMUL.FTZ R64, R110, R209 ;  /* 0x000000d16e407220 */ /* 0x002fc60000410000 */
        /* <DEDUP_REMOVED lines=11> */
[----:B------:R-:W-:-:S04]  /*7180*/  FMUL.FTZ R65, R155, R230 ;  /* 0x000000e69b417220 */ /* 0x000fc80000410000 */
[-C--:B------:R-:W-:Y:S01]  /*7190*/  FFMA.FTZ R236, R156, R235.reuse, -R65 ;  /* 0x000000eb9cec7223 */ /* 0x080fe20000010841 */
[----:B------:R-:W-:-:S03]  /*71a0*/  FMUL.FTZ R65, R155, R235 ;  /* 0x000000eb9b417220 */ /* 0x000fc60000410000 */
        /* <DEDUP_REMOVED lines=20> */
[----:B------:R0:W1:Y:S01]  /*72f0*/  SHFL.DOWN PT, R68, R245, 0x1, 0x1f ;  /* 0x08201f00f5447f89 */ /* 0x00006200000e0000 */
[----:B------:R-:W-:-:S03]  /*7300*/  MOV R247, R70 ;  /* 0x0000004600f77202 */ /* 0x000fc60000000f00 */
[----:B------:R0:W2:Y:S04]  /*7310*/  SHFL.DOWN PT, R69, R246, 0x1, 0x1f ;  /* 0x08201f00f6457f89 */ /* 0x0000a800000e0000 */
[----:B------:R0:W3:Y:S04]  /*7320*/  SHFL.DOWN PT, R241, R70, 0x1, 0x1f ;  /* 0x08201f0046f17f89 */ /* 0x0000e800000e0000 */
[----:B------:R0:W4:Y:S02]  /*7330*/  SHFL.DOWN PT, R71, R248, 0x1, 0x1f ;  /* 0x08201f00f8477f89 */ /* 0x00012400000e0000 */
.L_x_6948:
        /* <DEDUP_REMOVED lines=13> */
.L_x_6809:
[----:B------:R-:W-:Y:S05]  /*7410*/  BSYNC.RECONVERGENT B0 ;  /* 0x0000000000007941 */ /* 0x000fea0003800200 */
.L_x_6808:
[----:B------:R-:W-:Y:S01]  /*7420*/  UMOV UR33, 0xffffffff ;  /* 0xffffffff00217882 */ /* 0x000fe20000000000 */
[----:B------:R-:W-:Y:S02]  /*7430*/  ISETP.GT.U32.AND P2, PT, R240, 0x1d, PT ;  /* 0x0000001df000780c */ /* 0x000fe40003f44070 */
[----:B------:R-:W-:Y:S11]  /*7440*/  BRA.DIV UR33, `(.L_x_6810) ;  /* 0x0000006e21d47947 */ /* 0x000ff6000b800000 */
[----:B-1----:R1:W1:Y:S04]  /*7450*/  SHFL.DOWN PT, R68, R245, 0x2, 0x1f ;  /* 0x08401f00f5447f89 */ /* 0x00226800000e0000 */
[----:B--2---:R2:W1:Y:S04]  /*7460*/  SHFL.DOWN PT, R69, R246, 0x2, 0x1f ;  /* 0x08401f00f6457f89 */ /* 0x00446800000e0000 */
[----:B0-----:R2:W0:Y:S04]  /*7470*/  SHFL.DOWN PT, R70, R247, 0x2, 0x1f ;  /* 0x08401f00f7467f89 */ /* 0x00142800000e0000 */
[----:B---3--:R2:W3:Y:S02]  /*7480*/  SHFL.DOWN PT, R241, R248, 0x2, 0x1f ;  /* 0x08401f00f8f17f89 */ /* 0x0084e400000e0000 */
.L_x_6954:
[----:B------:R-:W-:Y:S04]  /*7490*/  BSSY.RECONVERGENT B0, `(.L_x_6811) ;  /* 0x000000d000007945 */ /* 0x000fe80003800200 */
[----:B------:R-:W-:Y:S05]  /*74a0*/  @P2 BRA `(.L_x_6812) ;  /* 0x00000000002c2947 */ /* 0x000fea0003800000 */
[-C--:B---34-:R-:W-:Y:S01]  /*74b0*/  FMUL.FTZ R71, R246, R241.reuse ;  /* 0x000000f1f6477220 */ /* 0x098fe20000410000 */
[----:B------:R-:W-:-:S03]  /*74c0*/  FMUL.FTZ R241, R245, R241 ;  /* 0x000000f1f5f17220 */ /* 0x000fc60000410000 */
[CC--:B0-----:R-:W-:Y:S01]  /*74d0*/  FFMA.FTZ R71, R245.reuse, R70.reuse, -R71 ;  /* 0x00000046f5477223 */ /* 0x0c1fe20000010847 */
[C---:B------:R-:W-:Y:S01]  /*74e0*/  FFMA.FTZ R241, R246.reuse, R70, R241 ;  /* 0x00000046f6f17223 */ /* 0x040fe200000100f1 */
[-C--:B-1----:R-:W-:Y:S01]  /*74f0*/  FMUL.FTZ R70, R246, R69.reuse ;  /* 0x00000045f6467220 */ /* 0x082fe20000410000 */
[----:B------:R-:W-:Y:S01]  /*7500*/  FMUL.FTZ R69, R245, R69 ;  /* 0x00000045f5457220 */ /* 0x000fe20000410000 */
[----:B--2---:R-:W-:Y:S01]  /*7510*/  FADD.FTZ R247, R247, R71 ;  /* 0x00000047f7f77221 */ /* 0x004fe20000010000 */
[----:B------:R-:W-:Y:S01]  /*7520*/  FADD.FTZ R248, R248, R241 ;  /* 0x000000f1f8f87221 */ /* 0x000fe20000010000 */
[-C--:B------:R-:W-:Y:S01]  /*7530*/  FFMA.FTZ R70, R245, R68.reuse, -R70 ;  /* 0x00000044f5467223 */ /* 0x080fe20000010846 */
[----:B------:R-:W-:-:S04]  /*7540*/  FFMA.FTZ R246, R246, R68, R69 ;  /* 0x00000044f6f67223 */ /* 0x000fc80000010045 */
[----:B------:R-:W-:-:S07]  /*7550*/  MOV R245, R70 ;  /* 0x0000004600f57202 */ /* 0x000fce0000000f00 */
.L_x_6812:
[----:B------:R-:W-:Y:S05]  /*7560*/  BSYNC.RECONVERGENT B0 ;  /* 0x0000000000007941 */ /* 0x000fea0003800200 */
.L_x_6811:
[----:B------:R-:W-:Y:S01]  /*7570*/  UMOV UR33, 0xffffffff ;  /* 0xffffffff00217882 */ /* 0x000fe20000000000 */
[----:B------:R-:W-:Y:S02]  /*7580*/  ISETP.GT.U32.AND P2, PT, R240, 0x1b, PT ;  /* 0x0000001bf000780c */ /* 0x000fe40003f44070 */
[----:B------:R-:W-:Y:S11]  /*7590*/  BRA.DIV UR33, `(.L_x_6813) ;  /* 0x0000006e21f47947 */ /* 0x000ff6000b800000 */
[----:B-1----:R1:W1:Y:S04]  /*75a0*/  SHFL.DOWN PT, R68, R245, 0x4, 0x1f ;  /* 0x08801f00f5447f89 */ /* 0x00226800000e0000 */
[----:B------:R1:W1:Y:S04]  /*75b0*/  SHFL.DOWN PT, R69, R246, 0x4, 0x1f ;  /* 0x08801f00f6457f89 */ /* 0x00026800000e0000 */
[----:B0-----:R0:W0:Y:S04]  /*75c0*/  SHFL.DOWN PT, R70, R247, 0x4, 0x1f ;  /* 0x08801f00f7467f89 */ /* 0x00102800000e0000 */
[----:B---3--:R3:W0:Y:S02]  /*75d0*/  SHFL.DOWN PT, R241, R248, 0x4, 0x1f ;  /* 0x08801f00f8f17f89 */ /* 0x00862400000e0000 */
.L_x_6960:
[----:B------:R-:W-:Y:S04]  /*75e0*/  BSSY.RECONVERGENT B0, `(.L_x_6814) ;  /* 0x000000d000007945 */ /* 0x000fe80003800200 */
[----:B------:R-:W-:Y:S05]  /*75f0*/  @P2 BRA `(.L_x_6815) ;  /* 0x00000000002c2947 */ /* 0x000fea0003800000 */
[-C--:B0---4-:R-:W-:Y:S01]  /*7600*/  FMUL.FTZ R71, R246, R241.reuse ;  /* 0x000000f1f6477220 */ /* 0x091fe20000410000 */
[----:B------:R-:W-:-:S03]  /*7610*/  FMUL.FTZ R241, R245, R241 ;  /* 0x000000f1f5f17220 */ /* 0x000fc60000410000 */
[CC--:B------:R-:W-:Y:S01]  /*7620*/  FFMA.FTZ R71, R245.reuse, R70.reuse, -R71 ;  /* 0x00000046f5477223 */ /* 0x0c0fe20000010847 */
[C---:B------:R-:W-:Y:S01]  /*7630*/  FFMA.FTZ R241, R246.reuse, R70, R241 ;  /* 0x00000046f6f17223 */ /* 0x040fe200000100f1 */
[-C--:B-1----:R-:W-:Y:S01]  /*7640*/  FMUL.FTZ R70, R246, R69.reuse ;  /* 0x00000045f6467220 */ /* 0x082fe20000410000 */
[----:B------:R-:W-:Y:S01]  /*7650*/  FMUL.FTZ R69, R245, R69 ;  /* 0x00000045f5457220 */ /* 0x000fe20000410000 */
[----:B--2---:R-:W-:Y:S01]  /*7660*/  FADD.FTZ R247, R247, R71 ;  /* 0x00000047f7f77221 */ /* 0x004fe20000010000 */
[----:B---3--:R-:W-:Y:S01]  /*7670*/  FADD.FTZ R248, R248, R241 ;  /* 0x000000f1f8f87221 */ /* 0x008fe20000010000 */
[-C--:B------:R-:W-:Y:S01]  /*7680*/  FFMA.FTZ R70, R245, R68.reuse, -R70 ;  /* 0x00000044f5467223 */ /* 0x080fe20000010846 */
[----:B------:R-:W-:-:S04]  /*7690*/  FFMA.FTZ R246, R246, R68, R69 ;  /* 0x00000044f6f67223 */ /* 0x000fc80000010045 */
[----:B------:R-:W-:-:S07]  /*76a0*/  MOV R245, R70 ;  /* 0x0000004600f57202 */ /* 0x000fce0000000f00 */
.L_x_6815:
[----:B------:R-:W-:Y:S05]  /*76b0*/  BSYNC.RECONVERGENT B0 ;  /* 0x0000000000007941 */ /* 0x000fea0003800200 */
.L_x_6814:
[----:B------:R-:W-:Y:S01]  /*76c0*/  UMOV UR33, 0xffffffff ;  /* 0xffffffff00217882 */ /* 0x000fe20000000000 */
[----:B------:R-:W-:Y:S02]  /*76d0*/  ISETP.GT.U32.AND P2, PT, R240, 0x17, PT ;  /* 0x00000017f000780c */ /* 0x000fe40003f44070 */
[----:B------:R-:W-:Y:S11]  /*76e0*/  BRA.DIV UR33, `(.L_x_6816) ;  /* 0x0000007221147947 */ /* 0x000ff6000b800000 */
[----:B-1----:R1:W1:Y:S04]  /*76f0*/  SHFL.DOWN PT, R68, R245, 0x8, 0x1f ;  /* 0x09001f00f5447f89 */ /* 0x00226800000e0000 */
[----:B------:R1:W1:Y:S04]  /*7700*/  SHFL.DOWN PT, R69, R246, 0x8, 0x1f ;  /* 0x09001f00f6457f89 */ /* 0x00026800000e0000 */
[----:B0-----:R0:W0:Y:S04]  /*7710*/  SHFL.DOWN PT, R70, R247, 0x8, 0x1f ;  /* 0x09001f00f7467f89 */ /* 0x00102800000e0000 */
[----:B------:R0:W0:Y:S02]  /*7720*/  SHFL.DOWN PT, R241, R248, 0x8, 0x1f ;  /* 0x09001f00f8f17f89 */ /* 0x00002400000e0000 */
.L_x_6966:
        /* <DEDUP_REMOVED lines=13> */
.L_x_6818:
[----:B------:R-:W-:Y:S05]  /*7800*/  BSYNC.RECONVERGENT B0 ;  /* 0x0000000000007941 */ /* 0x000fea0003800200 */
.L_x_6817:
[----:B------:R-:W-:Y:S01]  /*7810*/  UMOV UR33, 0xffffffff ;  /* 0xffffffff00217882 */ /* 0x000fe20000000000 */
[----:B------:R-:W-:Y:S02]  /*7820*/  ISETP.GT.U32.AND P2, PT, R240, 0xf, PT ;  /* 0x0000000ff000780c */ /* 0x000fe40003f44070 */
[----:B------:R-:W-:Y:S11]  /*7830*/  BRA.DIV UR33, `(.L_x_6819) ;  /* 0x0000007221347947 */ /* 0x000ff6000b800000 */
[----:B-1----:R1:W1:Y:S04]  /*7840*/  SHFL.DOWN PT, R68, R245, 0x10, 0x1f ;  /* 0x0a001f00f5447f89 */ /* 0x00226800000e0000 */
[----:B------:R1:W1:Y:S04]  /*7850*/  SHFL.DOWN PT, R69, R246, 0x10, 0x1f ;  /* 0x0a001f00f6457f89 */ /* 0x00026800000e0000 */
[----:B0-----:R0:W0:Y:S04]  /*7860*/  SHFL.DOWN PT, R70, R247, 0x10, 0x1f ;  /* 0x0a001f00f7467f89 */ /* 0x00102800000e0000 */
[----:B----4-:R4:W0:Y:S02]  /*7870*/  SHFL.DOWN PT, R71, R248, 0x10, 0x1f ;  /* 0x0a001f00f8477f89 */ /* 0x01082400000e0000 */
.L_x_6972:
[----:B------:R-:W-:Y:S04]  /*7880*/  BSSY.RECONVERGENT B0, `(.L_x_6820) ;  /* 0x000000d000007945 */ /* 0x000fe80003800200 */
[----:B------:R-:W-:Y:S05]  /*7890*/  @P2 BRA `(.L_x_6821) ;  /* 0x00000000002c2947 */ /* 0x000fea0003800000 */
[-C--:B0-----:R-:W-:Y:S01]  /*78a0*/  FMUL.FTZ R240, R246, R71.reuse ;  /* 0x00000047f6f07220 */ /* 0x081fe20000410000 */
[----:B------:R-:W-:-:S03]  /*78b0*/  FMUL.FTZ R71, R245, R71 ;  /* 0x00000047f5477220 */ /* 0x000fc60000410000 */
[CC--:B------:R-:W-:Y:S01]  /*78c0*/  FFMA.FTZ R240, R245.reuse, R70.reuse, -R240 ;  /* 0x00000046f5f07223 */ /* 0x0c0fe200000108f0 */
[C---:B------:R-:W-:Y:S01]  /*78d0*/  FFMA.FTZ R71, R246.reuse, R70, R71 ;  /* 0x00000046f6477223 */ /* 0x040fe20000010047 */
[-C--:B-1----:R-:W-:Y:S01]  /*78e0*/  FMUL.FTZ R70, R246, R69.reuse ;  /* 0x00000045f6467220 */ /* 0x082fe20000410000 */
[----:B------:R-:W-:Y:S01]  /*78f0*/  FMUL.FTZ R69, R245, R69 ;  /* 0x00000045f5457220 */ /* 0x000fe20000410000 */
[----:B--2---:R-:W-:Y:S01]  /*7900*/  FADD.FTZ R247, R247, R240 ;  /* 0x000000f0f7f77221 */ /* 0x004fe20000010000 */
[----:B---34-:R-:W-:Y:S01]  /*7910*/  FADD.FTZ R248, R248, R71 ;  /* 0x00000047f8f87221 */ /* 0x018fe20000010000 */
[-C--:B------:R-:W-:Y:S01]  /*7920*/  FFMA.FTZ R70, R245, R68.reuse, -R70 ;  /* 0x00000044f5467223 */ /* 0x080fe20000010846 */
[----:B------:R-:W-:-:S04]  /*7930*/  FFMA.FTZ R246, R246, R68, R69 ;  /* 0x00000044f6f67223 */ /* 0x000fc80000010045 */
[----:B------:R-:W-:-:S07]  /*7940*/  MOV R245, R70 ;  /* 0x0000004600f57202 */ /* 0x000fce0000000f00 */
.L_x_6821:
[----:B------:R-:W-:Y:S05]  /*7950*/  BSYNC.RECONVERGENT B0 ;  /* 0x0000000000007941 */ /* 0x000fea0003800200 */
.L_x_6820:
[----:B------:R-:W-:Y:S01]  /*7960*/  UMOV UR33, 0xffffffff ;  /* 0xffffffff00217882 */ /* 0x000fe20000000000 */
[----:B------:R-:W-:Y:S02]  /*7970*/  ISETP.NE.AND P2, PT, R190, 0x1f, PT ;  /* 0x0000001fbe00780c */ /* 0x000fe40003f45270 */
[----:B------:R-:W-:Y:S11]  /*7980*/  BRA.DIV UR33, `(.L_x_6822) ;  /* 0x0000007221547947 */ /* 0x000ff6000b800000 */
[----:B------:R-:W5:Y:S04]  /*7990*/  SHFL.IDX PT, R241, R246, RZ, 0x1f ;  /* 0x00001ffff6f17589 */ /* 0x000f6800000e0000 */
[----:B------:R-:W3:Y:S04]  /*79a0*/  SHFL.IDX PT, R240, R245, RZ, 0x1f ;  /* 0x00001ffff5f07589 */ /* 0x000ee800000e0000 */
[----:B------:R-:W4:Y:S04]  /*79b0*/  SHFL.IDX PT, R244, R247, RZ, 0x1f ;  /* 0x00001ffff7f47589 */ /* 0x000f2800000e0000 */
[----:B-1----:R-:W-:Y:S04]  /*79c0*/  SHFL.DOWN PT, R245, R245, 0x1, 0x1f ;  /* 0x08201f00f5f57f89 */ /* 0x002fe800000e0000 */
[----:B--2---:R-:W-:Y:S04]  /*79d0*/  SHFL.DOWN PT, R246, R246, 0x1, 0x1f ;  /* 0x08201f00f6f67f89 */ /* 0x004fe800000e0000 */
[----:B0-----:R-:W-:Y:S01]  /*79e0*/  SHFL.DOWN PT, R247, R247, 0x1, 0x1f ;  /* 0x08201f00f7f77f89 */ /* 0x001fe200000e0000 */
[-C--:B-----5:R-:W-:Y:S01]  /*79f0*/  FMUL.FTZ R69, R63, R241.reuse ;  /* 0x000000f13f457220 */ /* 0x0a0fe20000410000 */
[-C--:B------:R-:W-:Y:S01]  /*7a00*/  FMUL.FTZ R242, R61, R241.reuse ;  /* 0x000000f13df27220 */ /* 0x080fe20000410000 */
[----:B------:R-:W-:-:S02]  /*7a10*/  FMUL.FTZ R68, R60, R241 ;  /* 0x000000f13c447220 */ /* 0x000fc40000410000 */
[-C--:B---3--:R-:W-:Y:S01]  /*7a20*/  FFMA.FTZ R69, R62, R240.reuse, -R69 ;  /* 0x000000f03e457223 */ /* 0x088fe20000010845 */
[-C--:B------:R-:W-:Y:S02]  /*7a30*/  FFMA.FTZ R242, R60, R240.reuse, -R242 ;  /* 0x000000f03cf27223 */ /* 0x080fe400000108f2 */
[----:B------:R-:W-:Y:S01]  /*7a40*/  SHFL.IDX PT, R60, R60, RZ, 0x1f ;  /* 0x00001fff3c3c7589 */ /* 0x000fe200000e0000 */
[----:B----4-:R-:W-:Y:S01]  /*7a50*/  FADD.FTZ R243, R244, R69 ;  /* 0x00000045f4f37221 */ /* 0x010fe20000010000 */
[----:B------:R-:W-:Y:S01]  /*7a60*/  FMUL.FTZ R69, R62, R241 ;  /* 0x000000f13e457220 */ /* 0x000fe20000410000 */
[-C--:B------:R-:W-:Y:S01]  /*7a70*/  FFMA.FTZ R241, R61, R240.reuse, R68 ;  /* 0x000000f03df17223 */ /* 0x080fe20000010044 */
[----:B------:R-:W0:Y:S02]  /*7a80*/  SHFL.IDX PT, R244, R248, RZ, 0x1f ;  /* 0x00001ffff8f47589 */ /* 0x000e2400000e0000 */
[----:B------:R-:W-:Y:S02]  /*7a90*/  FFMA.FTZ R69, R63, R240, R69 ;  /* 0x000000f03f457223 */ /* 0x000fe40000010045 */
[----:B------:R-:W1:Y:S04]  /*7aa0*/  SHFL.IDX PT, R61, R61, RZ, 0x1f ;  /* 0x00001fff3d3d7589 */ /* 0x000e6800000e0000 */
[----:B------:R-:W2:Y:S04]  /*7ab0*/  SHFL.IDX PT, R62, R62, RZ, 0x1f ;  /* 0x00001fff3e3e7589 */ /* 0x000ea800000e0000 */
[----:B------:R-:W3:Y:S04]  /*7ac0*/  SHFL.IDX PT, R63, R63, RZ, 0x1f ;  /* 0x00001fff3f3f7589 */ /* 0x000ee800000e0000 */
[----:B------:R-:W4:Y:S01]  /*7ad0*/  SHFL.DOWN PT, R248, R248, 0x1, 0x1f ;  /* 0x08201f00f8f87f89 */ /* 0x000f2200000e0000 */
[----:B0-----:R-:W-:-:S07]  /*7ae0*/  FADD.FTZ R240, R244, R69 ;  /* 0x00000045f4f07221 */ /* 0x001fce0000010000 */
.L_x_6986:
[----:B------:R-:W-:Y:S04]  /*7af0*/  BSSY.RECONVERGENT B0, `(.L_x_6823) ;  /* 0x000000d000007945 */ /* 0x000fe80003800200 */
[----:B------:R-:W-:Y:S05]  /*7b00*/  @!P2 BRA `(.L_x_6824) ;  /* 0x00000000002ca947 */ /* 0x000fea0003800000 */
[-C--:B-1----:R-:W-:Y:S01]  /*7b10*/  FMUL.FTZ R68, R246, R61.reuse ;  /* 0x0000003df6447220 */ /* 0x082fe20000410000 */
[----:B------:R-:W-:-:S03]  /*7b20*/  FMUL.FTZ R61, R245, R61 ;  /* 0x0000003df53d7220 */ /* 0x000fc60000410000 */
[CC--:B------:R-:W-:Y:S01]  /*7b30*/  FFMA.FTZ R68, R245.reuse, R60.reuse, -R68 ;  /* 0x0000003cf5447223 */ /* 0x0c0fe20000010844 */
[C---:B------:R-:W-:Y:S01]  /*7b40*/  FFMA.FTZ R61, R246.reuse, R60, R61 ;  /* 0x0000003cf63d7223 */ /* 0x040fe2000001003d */
[-C--:B---3--:R-:W-:Y:S01]  /*7b50*/  FMUL.FTZ R60, R246, R63.reuse ;  /* 0x0000003ff63c7220 */ /* 0x088fe20000410000 */
[----:B------:R-:W-:-:S03]  /*7b60*/  FMUL.FTZ R63, R245, R63 ;  /* 0x0000003ff53f7220 */ /* 0x000fc60000410000 */
[-C--:B--2---:R-:W-:Y:S01]  /*7b70*/  FFMA.FTZ R60, R245, R62.reuse, -R60 ;  /* 0x0000003ef53c7223 */ /* 0x084fe2000001083c */
[----:B------:R-:W-:-:S03]  /*7b80*/  FFMA.FTZ R63, R246, R62, R63 ;  /* 0x0000003ef63f7223 */ /* 0x000fc6000001003f */
[----:B------:R-:W-:Y:S01]  /*7b90*/  FADD.FTZ R62, R247, R60 ;  /* 0x0000003cf73e7221 */ /* 0x000fe20000010000 */
[----:B----4-:R-:W-:Y:S01]  /*7ba0*/  FADD.FTZ R63, R248, R63 ;  /* 0x0000003ff83f7221 */ /* 0x010fe20000010000 */
[----:B------:R-:W-:-:S07]  /*7bb0*/  MOV R60, R68 ;  /* 0x00000044003c7202 */ /* 0x000fce0000000f00 */
.L_x_6824:
[----:B------:R-:W-:Y:S05]  /*7bc0*/  BSYNC.RECONVERGENT B0 ;  /* 0x0000000000007941 */ /* 0x000fea0003800200 */
.L_x_6823:
[CC--:B---3--:R-:W-:Y:S01]  /*7bd0*/  FMUL.FTZ R69, R65.reuse, R63.reuse ;  /* 0x0000003f41457220 */ /* 0x0c8fe20000410000 */
[-C--:B--2---:R-:W-:Y:S01]  /*7be0*/  FMUL.FTZ R244, R65, R62.reuse ;  /* 0x0000003e41f47220 */ /* 0x084fe20000410000 */
[----:B-1----:R0:W-:Y:S02]  /*7bf0*/  STS.128 [R239+0x35f0], R60 ;  /* 0x0035f03cef007388 */ /* 0x0021e40000000c00 */
[C---:B------:R-:W-:Y:S01]  /*7c00*/  FFMA.FTZ R69, R64.reuse, R62, -R69 ;  /* 0x0000003e40457223 */ /* 0x040fe20000010845 */
[----:B------:R-:W-:-:S03]  /*7c10*/  FFMA.FTZ R244, R64, R63, R244 ;  /* 0x0000003f40f47223 */ /* 0x000fc600000100f4 */
[----:B------:R-:W-:Y:S01]  /*7c20*/  FADD.FTZ R70, R66, R69 ;  /* 0x0000004542467221 */ /* 0x000fe20000010000 */
[CC--:B------:R-:W-:Y:S01]  /*7c30*/  FMUL.FTZ R69, R65.reuse, R61.reuse ;  /* 0x0000003d41457220 */ /* 0x0c0fe20000410000 */
[-C--:B------:R-:W-:Y:S01]  /*7c40*/  FMUL.FTZ R66, R65, R60.reuse ;  /* 0x0000003c41427220 */ /* 0x080fe20000410000 */
[----:B------:R-:W-:Y:S02]  /*7c50*/  FADD.FTZ R71, R67, R244 ;  /* 0x000000f443477221 */ /* 0x000fe40000010000 */
[C---:B------:R-:W-:Y:S01]  /*7c60*/  FFMA.FTZ R68, R64.reuse, R60, -R69 ;  /* 0x0000003c40447223 */ /* 0x040fe20000010845 */
[----:B------:R-:W-:Y:S01]  /*7c70*/  FFMA.FTZ R69, R64, R61, R66 ;  /* 0x0000003d40457223 */ /* 0x000fe20000010042 */
[----:B0-----:R-:W-:-:S04]  /*7c80*/  MOV R63, R240 ;  /* 0x000000f0003f7202 */ /* 0x001fc80000000f00 */
[----:B------:R0:W-:Y:S01]  /*7c90*/  STS.128 [R239+0x35e0], R68 ;  /* 0x0035e044ef007388 */ /* 0x0001e20000000c00 */
[----:B------:R-:W-:Y:S02]  /*7ca0*/  MOV R62, R243 ;  /* 0x000000f3003e7202 */ /* 0x000fe40000000f00 */
[----:B------:R-:W-:Y:S02]  /*7cb0*/  MOV R61, R241 ;  /* 0x000000f1003d7202 */ /* 0x000fe40000000f00 */
[----:B------:R-:W-:-:S07]  /*7cc0*/  MOV R60, R242 ;  /* 0x000000f2003c7202 */ /* 0x000fce0000000f00 */
.L_x_6806:
[----:B------:R-:W-:Y:S05]  /*7cd0*/  WARPSYNC.ALL ;  /* 0x0000000000007948 */ /* 0x000fea0003800000 */
[----:B------:R-:W-:Y:S01]  /*7ce0*/  ISETP.NE.AND P0, PT, R190, RZ, PT ;  /* 0x000000ffbe00720c */ /* 0x000fe20003f05270 */
[----:B------:R-:W-:Y:S01]  /*7cf0*/  BAR.SYNC.DEFER_BLOCKING 0x0 ;  /* 0x0000000000007b1d */ /* 0x000fe20000010000 */
[C---:B0-----:R-:W-:Y:S01]  /*7d00*/  FMUL.FTZ R70, R184.reuse, R198 ;  /* 0x000000c6b8467220 */ /* 0x041fe20000410000 */
[----:B------:R-:W-:Y:S01]  /*7d10*/  FMUL.FTZ R69, R184, R224 ;  /* 0x000000e0b8457220 */ /* 0x000fe20000410000 */
[----:B------:R-:W-:Y:S01]  /*7d20*/  FMUL.FTZ R184, R182, R222 ;  /* 0x000000deb6b87220 */ /* 0x000fe20000410000 */
[----:B------:R-:W-:Y:S01]  /*7d30*/  FMUL.FTZ R68, R186, R226 ;  /* 0x000000e2ba447220 */ /* 0x000fe20000410000 */
[----:B------:R-:W-:Y:S01]  /*7d40*/  FADD.FTZ R238, RZ, R238 ;  /* 0x000000eeffee7221 */ /* 0x000fe20000010000 */
[----:B------:R-:W-:Y:S01]  /*7d50*/  ULEA UR33, UR15, 0xfffff800, 0xb ;  /* 0xfffff8000f217891 */ /* 0x000fe2000f8e58ff */
[----:B------:R-:W-:Y:S01]  /*7d60*/  FFMA.FTZ R184, R183, R197, R184 ;  /* 0x000000c5b7b87223 */ /* 0x000fe200000100b8 */
[----:B------:R-:W-:-:S04]  /*7d70*/  FFMA.FTZ R68, R187, R199, R68 ;  /* 0x000000c7bb447223 */ /* 0x000fc80000010044 */
[----:B------:R-:W-:Y:S01]  /*7d80*/  VOTEU.ALL UP0, P0 ;  /* 0x0000000000ff7886 */ /* 0x000fe20000000000 */
[----:B------:R-:W-:Y:S01]  /*7d90*/  USHF.R.S32.HI UR50, URZ, 0x1f, UR33 ;  /* 0x0000001fff327899 */ /* 0x000fe20008011421 */
[----:B------:R-:W-:Y:S01]  /*7da0*/  BSSY.RECONVERGENT B0, `(.L_x_6825) ;  /* 0x000021e000007945 */ /* 0x000fe20003800200 */
[----:B------:R-:W0:Y:S02]  /*7db0*/  LDS.64 R64, [R191+0x35e8] ;  /* 0x0035e800bf407984 */ /* 0x000e240000000a00 */
[-C--:B0-----:R-:W-:Y:S01]  /*7dc0*/  FMUL.FTZ R67, R65, R115.reuse ;  /* 0x0000007341437220 */ /* 0x081fe20000410000 */
[----:B------:R-:W-:-:S03]  /*7dd0*/  FMUL.FTZ R66, R64, R115 ;  /* 0x0000007340427220 */ /* 0x000fc60000410000 */
[-C--:B------:R-:W-:Y:S01]  /*7de0*/  FFMA.FTZ R64, R64, R114.reuse, R67 ;  /* 0x0000007240407223 */ /* 0x080fe20000010043 */
[----:B------:R-:W-:Y:S01]  /*7df0*/  FFMA.FTZ R114, R65, R114, -R66 ;  /* 0x0000007241727223 */ /* 0x000fe20000010842 */
[CC--:B------:R-:W-:Y:S01]  /*7e00*/  FMUL.FTZ R66, R188.reuse, R200.reuse ;  /* 0x000000c8bc427220 */ /* 0x0c0fe20000410000 */
[----:B------:R-:W-:Y:S01]  /*7e10*/  FMUL.FTZ R67, R188, R227 ;  /* 0x000000e3bc437220 */ /* 0x000fe20000410000 */
[----:B------:R-:W-:Y:S01]  /*7e20*/  FFMA.FTZ R231, R21, R231, R64 ;  /* 0x000000e715e77223 */ /* 0x000fe20000010040 */
[----:B------:R-:W-:Y:S01]  /*7e30*/  FADD.FTZ R114, R157, R114 ;  /* 0x000000729d727221 */ /* 0x000fe20000010000 */
[C---:B------:R-:W-:Y:S01]  /*7e40*/  FFMA.FTZ R65, R189.reuse, R227, -R66 ;  /* 0x000000e3bd417223 */ /* 0x040fe20000010842 */
[----:B------:R-:W-:Y:S01]  /*7e50*/  FFMA.FTZ R189, R189, R200, R67 ;  /* 0x000000c8bdbd7223 */ /* 0x000fe20000010043 */
[C---:B------:R-:W-:Y:S01]  /*7e60*/  FFMA.FTZ R67, R185.reuse, R224, -R70 ;  /* 0x000000e0b9437223 */ /* 0x040fe20000010846 */
[----:B------:R-:W-:Y:S01]  /*7e70*/  FMUL.FTZ R70, R182, R197 ;  /* 0x000000c5b6467220 */ /* 0x000fe20000410000 */
[----:B------:R-:W-:Y:S01]  /*7e80*/  FFMA.FTZ R185, R185, R198, R69 ;  /* 0x000000c6b9b97223 */ /* 0x000fe20000010045 */
[----:B------:R-:W-:Y:S01]  /*7e90*/  FMUL.FTZ R69, R180, R221 ;  /* 0x000000ddb4457220 */ /* 0x000fe20000410000 */
[----:B------:R-:W-:Y:S01]  /*7ea0*/  FMUL.FTZ R66, R186, R199 ;  /* 0x000000c7ba427220 */ /* 0x000fe20000410000 */
[----:B------:R-:W-:Y:S01]  /*7eb0*/  FFMA.FTZ R182, R183, R222, -R70 ;  /* 0x000000deb7b67223 */ /* 0x000fe20000010846 */
[----:B------:R-:W-:Y:S01]  /*7ec0*/  FMUL.FTZ R70, R180, R196 ;  /* 0x000000c4b4467220 */ /* 0x000fe20000410000 */
[----:B------:R-:W-:Y:S01]  /*7ed0*/  FMUL.FTZ R180, R176, R194 ;  /* 0x000000c2b0b47220 */ /* 0x000fe20000410000 */
[----:B------:R-:W-:Y:S01]  /*7ee0*/  FFMA.FTZ R66, R187, R226, -R66 ;  /* 0x000000e2bb427223 */ /* 0x000fe20000010842 */
[----:B------:R-:W-:Y:S01]  /*7ef0*/  FFMA.FTZ R189, -R0, R189, RZ ;  /* 0x000000bd00bd7223 */ /* 0x000fe200000101ff */
[C---:B------:R-:W-:Y:S01]  /*7f00*/  FFMA.FTZ R71, R181.reuse, R221, -R70 ;  /* 0x000000ddb5477223 */ /* 0x040fe20000010846 */
[----:B------:R-:W-:Y:S01]  /*7f10*/  FFMA.FTZ R181, R181, R196, R69 ;  /* 0x000000c4b5b57223 */ /* 0x000fe20000010045 */
[-C--:B------:R-:W-:Y:S01]  /*7f20*/  FMUL.FTZ R69, R176, R217.reuse ;  /* 0x000000d9b0457220 */ /* 0x080fe20000410000 */
[C---:B------:R-:W-:Y:S01]  /*7f30*/  FFMA.FTZ R115, R177.reuse, R217, -R180 ;  /* 0x000000d9b1737223 */ /* 0x040fe200000108b4 */
[C---:B------:R-:W-:Y:S01]  /*7f40*/  FMUL.FTZ R176, R174.reuse, R193 ;  /* 0x000000c1aeb07220 */ /* 0x040fe20000410000 */
[-C--:B------:R-:W-:Y:S01]  /*7f50*/  FMUL.FTZ R180, R174, R215.reuse ;  /* 0x000000d7aeb47220 */ /* 0x080fe20000410000 */
[----:B------:R-:W-:Y:S01]  /*7f60*/  FFMA.FTZ R177, R177, R194, R69 ;  /* 0x000000c2b1b17223 */ /* 0x000fe20000010045 */
[C---:B------:R-:W-:Y:S01]  /*7f70*/  FMUL.FTZ R69, R172.reuse, R214 ;  /* 0x000000d6ac457220 */ /* 0x040fe20000410000 */
[C---:B------:R-:W-:Y:S01]  /*7f80*/  FFMA.FTZ R174, R175.reuse, R215, -R176 ;  /* 0x000000d7afae7223 */ /* 0x040fe200000108b0 */
[----:B------:R-:W-:Y:S01]  /*7f90*/  FFMA.FTZ R176, R175, R193, R180 ;  /* 0x000000c1afb07223 */ /* 0x000fe200000100b4 */
[----:B------:R-:W-:Y:S01]  /*7fa0*/  FMUL.FTZ R180, R172, R192 ;  /* 0x000000c0acb47220 */ /* 0x000fe20000410000 */
[C---:B------:R-:W-:Y:S01]  /*7fb0*/  FMUL.FTZ R172, R170.reuse, R127 ;  /* 0x0000007faaac7220 */ /* 0x040fe20000410000 */
[----:B------:R-:W-:Y:S01]  /*7fc0*/  FFMA.FTZ R68, -R35, R68, R189 ;  /* 0x0000004423447223 */ /* 0x000fe200000101bd */
[----:B------:R-:W-:Y:S01]  /*7fd0*/  MOV R157, UR43 ;  /* 0x0000002b009d7c02 */ /* 0x000fe20008000f00 */
[----:B------:R-:W-:Y:S01]  /*7fe0*/  FFMA.FTZ R175, R173, R214, -R180 ;  /* 0x000000d6adaf7223 */ /* 0x000fe200000108b4 */
[-C--:B------:R-:W-:Y:S01]  /*7ff0*/  FMUL.FTZ R180, R170, R213.reuse ;  /* 0x000000d5aab47220 */ /* 0x080fe20000410000 */
[----:B------:R-:W-:Y:S01]  /*8000*/  FFMA.FTZ R170, R171, R213, -R172 ;  /* 0x000000d5abaa7223 */ /* 0x000fe200000108ac */
[----:B------:R-:W-:Y:S01]  /*8010*/  FFMA.FTZ R173, R173, R192, R69 ;  /* 0x000000c0adad7223 */ /* 0x000fe20000010045 */
[C---:B------:R-:W-:Y:S01]  /*8020*/  FMUL.FTZ R69, R168.reuse, R211 ;  /* 0x000000d3a8457220 */ /* 0x040fe20000410000 */
[----:B------:R-:W-:Y:S01]  /*8030*/  FFMA.FTZ R172, R171, R127, R180 ;  /* 0x0000007fabac7223 */ /* 0x000fe200000100b4 */
[----:B------:R-:W-:Y:S01]  /*8040*/  FMUL.FTZ R180, R168, R126 ;  /* 0x0000007ea8b47220 */ /* 0x000fe20000410000 */
[----:B------:R-:W-:Y:S01]  /*8050*/  FMUL.FTZ R168, R166, R210 ;  /* 0x000000d2a6a87220 */ /* 0x000fe20000410000 */
[----:B------:R-:W-:Y:S01]  /*8060*/  FFMA.FTZ R68, -R34, R185, R68 ;  /* 0x000000b922447223 */ /* 0x000fe20000010144 */
[----:B------:R-:W-:Y:S01]  /*8070*/  FMUL.FTZ R70, R178, R195 ;  /* 0x000000c3b2467220 */ /* 0x000fe20000410000 */
        /* <DEDUP_REMOVED lines=9> */
[C---:B------:R-:W-:Y:S01]  /*8110*/  FMUL.FTZ R164, R162.reuse, R229 ;  /* 0x000000e5a2a47220 */ /* 0x040fe20000410000 */
[----:B------:R-:W-:Y:S01]  /*8120*/  FMUL.FTZ R180, R162, R234 ;  /* 0x000000eaa2b47220 */ /* 0x000fe20000410000 */
[C---:B------:R-:W-:Y:S01]  /*8130*/  FMUL.FTZ R69, R160.reuse, R235 ;  /* 0x000000eba0457220 */ /* 0x040fe20000410000 */
[----:B------:R-:W-:Y:S01]  /*8140*/  FFMA.FTZ R184, -R33, R184, R68 ;  /* 0x000000b821b87223 */ /* 0x000fe20000010144 */
[C---:B------:R-:W-:Y:S01]  /*8150*/  FFMA.FTZ R162, R163.reuse, R234, -R164 ;  /* 0x000000eaa3a27223 */ /* 0x040fe200000108a4 */
[----:B------:R-:W-:Y:S01]  /*8160*/  FFMA.FTZ R164, R163, R229, R180 ;  /* 0x000000e5a3a47223 */ /* 0x000fe200000100b4 */
[----:B------:R-:W-:Y:S01]  /*8170*/  FMUL.FTZ R180, R160, R230 ;  /* 0x000000e6a0b47220 */ /* 0x000fe20000410000 */
[----:B------:R-:W-:Y:S01]  /*8180*/  FFMA.FTZ R160, R0, R65, RZ ;  /* 0x0000004100a07223 */ /* 0x000fe200000100ff */
[-C--:B------:R-:W-:Y:S01]  /*8190*/  FFMA.FTZ R70, R179, R219.reuse, -R70 ;  /* 0x000000dbb3467223 */ /* 0x080fe20000010846 */
[----:B------:R-:W-:Y:S01]  /*81a0*/  FMUL.FTZ R178, R178, R219 ;  /* 0x000000dbb2b27220 */ /* 0x000fe20000410000 */
[----:B------:R-:W-:Y:S01]  /*81b0*/  FFMA.FTZ R163, R161, R235, -R180 ;  /* 0x000000eba1a37223 */ /* 0x000fe200000108b4 */
[----:B------:R-:W-:Y:S01]  /*81c0*/  FFMA.FTZ R65, R35, R66, R160 ;  /* 0x0000004223417223 */ /* 0x000fe200000100a0 */
[C---:B------:R-:W-:Y:S01]  /*81d0*/  FMUL.FTZ R66, R158.reuse, R236 ;  /* 0x000000ec9e427220 */ /* 0x040fe20000410000 */
[----:B------:R-:W-:Y:S01]  /*81e0*/  FFMA.FTZ R161, R161, R230, R69 ;  /* 0x000000e6a1a17223 */ /* 0x000fe20000010045 */
[-C--:B------:R-:W-:Y:S01]  /*81f0*/  FMUL.FTZ R69, R158, R238.reuse ;  /* 0x000000ee9e457220 */ /* 0x080fe20000410000 */
[----:B------:R-:W-:Y:S01]  /*8200*/  FFMA.FTZ R178, R179, R195, R178 ;  /* 0x000000c3b3b27223 */ /* 0x000fe200000100b2 */
[C---:B------:R-:W-:Y:S01]  /*8210*/  FFMA.FTZ R158, R159.reuse, R238, R66 ;  /* 0x000000ee9f9e7223 */ /* 0x040fe20000010042 */
[----:B------:R-:W-:Y:S01]  /*8220*/  FFMA.FTZ R66, R34, R67, R65 ;  /* 0x0000004322427223 */ /* 0x000fe20000010041 */
[----:B------:R-:W-:Y:S01]  /*8230*/  FFMA.FTZ R160, R159, R236, -R69 ;  /* 0x000000ec9fa07223 */ /* 0x000fe20000010845 */
[----:B------:R-:W-:Y:S01]  /*8240*/  FMUL.FTZ R65, R155, R114 ;  /* 0x000000729b417220 */ /* 0x000fe20000410000 */
[----:B------:R-:W-:Y:S01]  /*8250*/  MOV R67, UR50 ;  /* 0x0000003200437c02 */ /* 0x000fe20008000f00 */
[----:B------:R-:W-:Y:S01]  /*8260*/  FFMA.FTZ R159, R33, R182, R66 ;  /* 0x000000b6219f7223 */ /* 0x000fe20000010042 */
[----:B------:R-:W-:Y:S01]  /*8270*/  LOP3.LUT R66, R190, UR33, RZ, 0xfc, !PT ;  /* 0x00000021be427c12 */ /* 0x000fe2000f8efcff */
[-C--:B------:R-:W-:Y:S01]  /*8280*/  FMUL.FTZ R155, R155, R231.reuse ;  /* 0x000000e79b9b7220 */ /* 0x080fe20000410000 */
[----:B------:R-:W-:Y:S01]  /*8290*/  MOV R69, UR42 ;  /* 0x0000002a00457c02 */ /* 0x000fe20008000f00 */
[C---:B------:R-:W-:Y:S01]  /*82a0*/  FFMA.FTZ R65, R156.reuse, R231, R65 ;  /* 0x000000e79c417223 */ /* 0x040fe20000010041 */
[----:B------:R-:W-:Y:S01]  /*82b0*/  UMOV UR33, UR30 ;  /* 0x0000001e00217c82 */ /* 0x000fe20008000000 */
[----:B------:R-:W-:Y:S01]  /*82c0*/  FFMA.FTZ R155, R156, R114, -R155 ;  /* 0x000000729c9b7223 */ /* 0x000fe2000001089b */
[----:B------:R-:W-:-:S02]  /*82d0*/  @!UP0 ULEA UR50, UR8, UR28, 0x4 ;  /* 0x0000001c08328291 */ /* 0x000fc4000f8e20ff */
[----:B------:R-:W-:Y:S01]  /*82e0*/  IMAD.WIDE.U32 R68, R69, UR8, R66 ;  /* 0x0000000845447c25 */ /* 0x000fe2000f8e0042 */
[----:B------:R-:W-:-:S03]  /*82f0*/  MOV R67, UR33 ;  /* 0x0000002100437c02 */ /* 0x000fc60008000f00 */
[----:B------:R-:W-:Y:S01]  /*8300*/  FFMA.FTZ R208, R22, R208, R65 ;  /* 0x000000d016d07223 */ /* 0x000fe20000010041 */
[----:B------:R-:W-:Y:S01]  /*8310*/  FFMA.FTZ R181, -R32, R181, R184 ;  /* 0x000000b520b57223 */ /* 0x000fe200000101b8 */
[----:B------:R-:W-:Y:S01]  /*8320*/  IMAD R65, R157, UR8, R69 ;  /* 0x000000089d417c24 */ /* 0x000fe2000f8e0245 */
[----:B------:R-:W-:Y:S02]  /*8330*/  LEA R64, P2, R68, UR9, 0x2 ;  /* 0x0000000944407c11 */ /* 0x000fe4000f8410ff */
[----:B------:R-:W-:Y:S01]  /*8340*/  LEA R66, R67, -R66, 0x1 ;  /* 0x8000004243427211 */ /* 0x000fe200078e08ff */
[----:B------:R-:W-:Y:S01]  /*8350*/  FADD.FTZ R67, R140, R155 ;  /* 0x0000009b8c437221 */ /* 0x000fe20000010000 */
[----:B------:R-:W-:Y:S01]  /*8360*/  LEA.HI.X R65, R68, UR14, R65, 0x2, P2 ;  /* 0x0000000e44417c11 */ /* 0x000fe200090f1441 */
[----:B------:R-:W-:Y:S01]  /*8370*/  FFMA.FTZ R140, R32, R71, R159 ;  /* 0x00000047208c7223 */ /* 0x000fe2000001009f */
[C---:B------:R-:W-:Y:S01]  /*8380*/  FMUL.FTZ R68, R108.reuse, R208 ;  /* 0x000000d06c447220 */ /* 0x040fe20000410000 */
[-C--:B------:R-:W-:Y:S01]  /*8390*/  FMUL.FTZ R69, R108, R67.reuse ;  /* 0x000000436c457220 */ /* 0x080fe20000410000 */
[----:B------:R0:W-:Y:S01]  /*83a0*/  @!P0 STS.128 [UR50+0x4be0], R60 ;  /* 0x004be03cff008988 */ /* 0x0001e20008000c32 */
[----:B------:R-:W-:Y:S01]  /*83b0*/  FFMA.FTZ R71, R31, R70, R140 ;  /* 0x000000461f477223 */ /* 0x000fe2000001008c */
[C---:B------:R-:W-:Y:S01]  /*83c0*/  FFMA.FTZ R68, R109.reuse, R67, -R68 ;  /* 0x000000436d447223 */ /* 0x040fe20000010844 */
[----:B------:R-:W-:Y:S01]  /*83d0*/  FFMA.FTZ R70, R109, R208, R69 ;  /* 0x000000d06d467223 */ /* 0x000fe20000010045 */
[----:B------:R-:W-:Y:S01]  /*83e0*/  FMUL.FTZ R140, R209, UR49 ;  /* 0x00000031d18c7c20 */ /* 0x000fe20008410000 */
[----:B------:R-:W-:Y:S01]  /*83f0*/  FFMA.FTZ R108, R30, R115, R71 ;  /* 0x000000731e6c7223 */ /* 0x000fe20000010047 */
[----:B------:R-:W-:Y:S01]  /*8400*/  FADD.FTZ R68, R141, R68 ;  /* 0x000000448d447221 */ /* 0x000fe20000010000 */
[----:B------:R-:W-:Y:S01]  /*8410*/  FFMA.FTZ R207, R23, R207, R70 ;  /* 0x000000cf17cf7223 */ /* 0x000fe20000010046 */
[----:B------:R-:W-:Y:S01]  /*8420*/  FMUL.FTZ R141, R238, UR37 ;  /* 0x00000025ee8d7c20 */ /* 0x000fe20008410000 */
[----:B------:R-:W-:Y:S01]  /*8430*/  FFMA.FTZ R69, R29, R174, R108 ;  /* 0x000000ae1d457223 */ /* 0x000fe2000001006c */
[C---:B------:R-:W-:Y:S01]  /*8440*/  FMUL.FTZ R70, R110.reuse, R68 ;  /* 0x000000446e467220 */ /* 0x040fe20000410000 */
[----:B------:R-:W-:Y:S01]  /*8450*/  FMUL.FTZ R71, R110, R207 ;  /* 0x000000cf6e477220 */ /* 0x000fe20000410000 */
[----:B------:R-:W-:Y:S01]  /*8460*/  FFMA.FTZ R178, -R31, R178, R181 ;  /* 0x000000b21fb27223 */ /* 0x000fe200000101b5 */
[----:B------:R-:W-:Y:S01]  /*8470*/  FFMA.FTZ R108, R28, R175, R69 ;  /* 0x000000af1c6c7223 */ /* 0x000fe20000010045 */
[C---:B------:R-:W-:Y:S01]  /*8480*/  FFMA.FTZ R69, R111.reuse, R207, R70 ;  /* 0x000000cf6f457223 */ /* 0x040fe20000010046 */
[----:B------:R-:W-:Y:S01]  /*8490*/  FFMA.FTZ R71, R111, R68, -R71 ;  /* 0x000000446f477223 */ /* 0x000fe20000010847 */
[----:B------:R-:W-:Y:S01]  /*84a0*/  MOV R111, UR28 ;  /* 0x0000001c006f7c02 */ /* 0x000fe20008000f00 */
[----:B------:R-:W-:Y:S01]  /*84b0*/  FFMA.FTZ R109, R27, R170, R108 ;  /* 0x000000aa1b6d7223 */ /* 0x000fe2000001006c */
[----:B------:R-:W-:Y:S01]  /*84c0*/  FFMA.FTZ R206, R24, R206, R69 ;  /* 0x000000ce18ce7223 */ /* 0x000fe20000010045 */
[----:B------:R-:W-:Y:S01]  /*84d0*/  FADD.FTZ R69, R142, R71 ;  /* 0x000000478e457221 */ /* 0x000fe20000010000 */
[----:B0-----:R-:W-:Y:S01]  /*84e0*/  FMUL.FTZ R63, R198, UR37 ;  /* 0x00000025c63f7c20 */ /* 0x001fe20008410000 */
[----:B------:R-:W-:Y:S01]  /*84f0*/  FFMA.FTZ R108, R26, R171, R109 ;  /* 0x000000ab1a6c7223 */ /* 0x000fe2000001006d */
[C---:B------:R-:W-:Y:S01]  /*8500*/  FMUL.FTZ R70, R112.reuse, R206 ;  /* 0x000000ce70467220 */ /* 0x040fe20000410000 */
[-C--:B------:R-:W-:Y:S01]  /*8510*/  FMUL.FTZ R71, R112, R69.reuse ;  /* 0x0000004570477220 */ /* 0x080fe20000410000 */
[----:B------:R-:W-:Y:S01]  /*8520*/  FFMA.FTZ R63, R224, UR49, -R63 ;  /* 0x00000031e03f7c23 */ /* 0x000fe2000801083f */
[----:B------:R-:W-:Y:S01]  /*8530*/  FFMA.FTZ R109, R25, R166, R108 ;  /* 0x000000a6196d7223 */ /* 0x000fe2000001006c */
[C---:B------:R-:W-:Y:S01]  /*8540*/  FFMA.FTZ R70, R113.reuse, R69, -R70 ;  /* 0x0000004571467223 */ /* 0x040fe20000010846 */
[----:B------:R-:W-:Y:S01]  /*8550*/  FFMA.FTZ R108, R113, R206, R71 ;  /* 0x000000ce716c7223 */ /* 0x000fe20000010047 */
[----:B------:R-:W-:Y:S01]  /*8560*/  FFMA.FTZ R177, -R30, R177, R178 ;  /* 0x000000b11eb17223 */ /* 0x000fe200000101b2 */
[----:B------:R-:W-:Y:S01]  /*8570*/  FFMA.FTZ R110, R24, R167, R109 ;  /* 0x000000a7186e7223 */ /* 0x000fe2000001006d */
[----:B------:R-:W-:Y:S01]  /*8580*/  FADD.FTZ R70, R143, R70 ;  /* 0x000000468f467221 */ /* 0x000fe20000010000 */
[----:B------:R-:W-:Y:S01]  /*8590*/  FFMA.FTZ R205, R25, R205, R108 ;  /* 0x000000cd19cd7223 */ /* 0x000fe2000001006c */
[----:B------:R-:W-:Y:S01]  /*85a0*/  FMUL.FTZ R143, R238, UR49 ;  /* 0x00000031ee8f7c20 */ /* 0x000fe20008410000 */
[----:B------:R-:W-:Y:S01]  /*85b0*/  FFMA.FTZ R71, R23, R162, R110 ;  /* 0x000000a217477223 */ /* 0x000fe2000001006e */
[CC--:B------:R-:W-:Y:S01]  /*85c0*/  FMUL.FTZ R110, R116.reuse, R70.reuse ;  /* 0x00000046746e7220 */ /* 0x0c0fe20000410000 */
[----:B------:R-:W-:Y:S01]  /*85d0*/  FMUL.FTZ R109, R116, R205 ;  /* 0x000000cd746d7220 */ /* 0x000fe20000410000 */
[----:B------:R-:W-:Y:S01]  /*85e0*/  FMUL.FTZ R116, R200, UR49 ;  /* 0x00000031c8747c20 */ /* 0x000fe20008410000 */
[----:B------:R-:W-:Y:S01]  /*85f0*/  FFMA.FTZ R108, R22, R163, R71 ;  /* 0x000000a3166c7223 */ /* 0x000fe20000010047 */
[C---:B------:R-:W-:Y:S01]  /*8600*/  FFMA.FTZ R71, R117.reuse, R205, R110 ;  /* 0x000000cd75477223 */ /* 0x040fe2000001006e */
[----:B------:R-:W-:Y:S01]  /*8610*/  FFMA.FTZ R109, R117, R70, -R109 ;  /* 0x00000046756d7223 */ /* 0x000fe2000001086d */
[----:B------:R-:W-:Y:S01]  /*8620*/  FMUL.FTZ R110, R200, UR37 ;  /* 0x00000025c86e7c20 */ /* 0x000fe20008410000 */
[----:B------:R-:W-:Y:S01]  /*8630*/  FMUL.FTZ R117, R199, UR37 ;  /* 0x00000025c7757c20 */ /* 0x000fe20008410000 */
[----:B------:R-:W-:Y:S01]  /*8640*/  FFMA.FTZ R204, R26, R204, R71 ;  /* 0x000000cc1acc7223 */ /* 0x000fe20000010047 */
[----:B------:R-:W-:Y:S01]  /*8650*/  FADD.FTZ R71, R144, R109 ;  /* 0x0000006d90477221 */ /* 0x000fe20000010000 */
[----:B------:R-:W-:-:S02]  /*8660*/  IMAD R109, R190, 0x84, R111 ;  /* 0x00000084be6d7824 */ /* 0x000fc400078e026f */
[----:B------:R-:W-:Y:S01]  /*8670*/  FFMA.FTZ R113, R227, UR49, -R110 ;  /* 0x00000031e3717c23 */ /* 0x000fe2000801086e */
[CC--:B------:R-:W-:Y:S01]  /*8680*/  FMUL.FTZ R110, R118.reuse, R204.reuse ;  /* 0x000000cc766e7220 */ /* 0x0c0fe20000410000 */
[----:B------:R-:W-:Y:S01]  /*8690*/  FMUL.FTZ R111, R118, R71 ;  /* 0x00000047766f7220 */ /* 0x000fe20000410000 */
[----:B------:R-:W-:Y:S01]  /*86a0*/  FFMA.FTZ R60, R226, UR49, -R117 ;  /* 0x00000031e23c7c23 */ /* 0x000fe20008010875 */
[C---:B------:R-:W-:Y:S01]  /*86b0*/  FMUL.FTZ R118, R0.reuse, R113 ;  /* 0x0000007100767220 */ /* 0x040fe20000410000 */
[C---:B------:R-:W-:Y:S01]  /*86c0*/  FFMA.FTZ R110, R119.reuse, R71, -R110 ;  /* 0x00000047776e7223 */ /* 0x040fe2000001086e */
[----:B------:R-:W-:Y:S01]  /*86d0*/  FFMA.FTZ R112, R119, R204, R111 ;  /* 0x000000cc77707223 */ /* 0x000fe2000001006f */
[----:B------:R-:W-:Y:S01]  /*86e0*/  FFMA.FTZ R115, R227, UR37, R116 ;  /* 0x00000025e3737c23 */ /* 0x000fe20008010074 */
[----:B------:R-:W-:Y:S01]  /*86f0*/  FMUL.FTZ R116, R35, R60 ;  /* 0x0000003c23747220 */ /* 0x000fe20000410000 */
[----:B------:R-:W-:Y:S01]  /*8700*/  FADD.FTZ R110, R145, R110 ;  /* 0x0000006e916e7221 */ /* 0x000fe20000010000 */
[----:B------:R-:W-:Y:S01]  /*8710*/  FFMA.FTZ R203, R27, R203, R112 ;  /* 0x000000cb1bcb7223 */ /* 0x000fe20000010070 */
[----:B------:R-:W-:Y:S01]  /*8720*/  FMUL.FTZ R119, R199, UR49 ;  /* 0x00000031c7777c20 */ /* 0x000fe20008410000 */
[----:B------:R-:W-:Y:S01]  /*8730*/  FMUL.FTZ R62, R0, -R115 ;  /* 0x80000073003e7220 */ /* 0x000fe20000410000 */
[CC--:B------:R-:W-:Y:S01]  /*8740*/  FMUL.FTZ R112, R120.reuse, R110.reuse ;  /* 0x0000006e78707220 */ /* 0x0c0fe20000410000 */
[-C--:B------:R-:W-:Y:S01]  /*8750*/  FMUL.FTZ R113, R120, R203.reuse ;  /* 0x000000cb78717220 */ /* 0x080fe20000410000 */
[----:B------:R0:W-:Y:S01]  /*8760*/  STS [R109+0x1088], R116 ;  /* 0x001088746d007388 */ /* 0x0001e20000000800 */
[----:B------:R-:W-:Y:S01]  /*8770*/  FMUL.FTZ R120, R196, UR37 ;  /* 0x00000025c4787c20 */ /* 0x000fe20008410000 */
[C---:B------:R-:W-:Y:S01]  /*8780*/  FFMA.FTZ R111, R121.reuse, R203, R112 ;  /* 0x000000cb796f7223 */ /* 0x040fe20000010070 */
[----:B------:R-:W-:Y:S01]  /*8790*/  FFMA.FTZ R61, R121, R110, -R113 ;  /* 0x0000006e793d7223 */ /* 0x000fe20000010871 */
[----:B------:R-:W-:Y:S01]  /*87a0*/  FFMA.FTZ R112, R226, UR37, R119 ;  /* 0x00000025e2707c23 */ /* 0x000fe20008010077 */
[----:B------:R1:W-:Y:S01]  /*87b0*/  STS [R109+0x1084], R62 ;  /* 0x0010843e6d007388 */ /* 0x0003e20000000800 */
[----:B------:R-:W-:Y:S01]  /*87c0*/  FFMA.FTZ R202, R28, R202, R111 ;  /* 0x000000ca1cca7223 */ /* 0x000fe2000001006f */
[----:B------:R-:W-:Y:S01]  /*87d0*/  FADD.FTZ R61, R146, R61 ;  /* 0x0000003d923d7221 */ /* 0x000fe20000010000 */
[----:B------:R-:W-:Y:S01]  /*87e0*/  FMUL.FTZ R112, R35, -R112 ;  /* 0x8000007023707220 */ /* 0x000fe20000410000 */
[----:B------:R-:W-:Y:S01]  /*87f0*/  FMUL.FTZ R111, R198, UR49 ;  /* 0x00000031c66f7c20 */ /* 0x000fe20008410000 */
[----:B------:R-:W-:Y:S01]  /*8800*/  FMUL.FTZ R113, R197, UR37 ;  /* 0x00000025c5717c20 */ /* 0x000fe20008410000 */
[CC--:B------:R-:W-:Y:S01]  /*8810*/  FMUL.FTZ R60, R122.reuse, R61.reuse ;  /* 0x0000003d7a3c7220 */ /* 0x0c0fe20000410000 */
[-C--:B------:R-:W-:Y:S01]  /*8820*/  FMUL.FTZ R122, R122, R202.reuse ;  /* 0x000000ca7a7a7220 */ /* 0x080fe20000410000 */
[----:B------:R2:W-:Y:S01]  /*8830*/  STS [R109+0x108c], R112 ;  /* 0x00108c706d007388 */ /* 0x0005e20000000800 */
[----:B------:R-:W-:Y:S01]  /*8840*/  FFMA.FTZ R111, R224, UR37, R111 ;  /* 0x00000025e06f7c23 */ /* 0x000fe2000801006f */
[C---:B------:R-:W-:Y:S01]  /*8850*/  FFMA.FTZ R60, R123.reuse, R202, R60 ;  /* 0x000000ca7b3c7223 */ /* 0x040fe2000001003c */
[----:B------:R-:W-:Y:S01]  /*8860*/  FFMA.FTZ R122, R123, R61, -R122 ;  /* 0x0000003d7b7a7223 */ /* 0x000fe2000001087a */
[----:B------:R3:W-:Y:S01]  /*8870*/  STS [R109+0x1080], R118 ;  /* 0x001080766d007388 */ /* 0x0007e20000000800 */
[----:B0-----:R-:W-:Y:S01]  /*8880*/  FMUL.FTZ R116, R34, -R111 ;  /* 0x8000006f22747220 */ /* 0x001fe20000410000 */
[----:B------:R-:W-:Y:S01]  /*8890*/  FFMA.FTZ R201, R29, R201, R60 ;  /* 0x000000c91dc97223 */ /* 0x000fe2000001003c */
[----:B------:R-:W-:Y:S01]  /*88a0*/  FADD.FTZ R60, R147, R122 ;  /* 0x0000007a933c7221 */ /* 0x000fe20000010000 */
[----:B------:R-:W-:Y:S01]  /*88b0*/  FMUL.FTZ R111, R197, UR49 ;  /* 0x00000031c56f7c20 */ /* 0x000fe20008410000 */
[----:B------:R-:W-:Y:S01]  /*88c0*/  FMUL.FTZ R122, R196, UR49 ;  /* 0x00000031c47a7c20 */ /* 0x000fe20008410000 */
[C---:B-1----:R-:W-:Y:S01]  /*88d0*/  FMUL.FTZ R62, R124.reuse, R201 ;  /* 0x000000c97c3e7220 */ /* 0x042fe20000410000 */
[-C--:B------:R-:W-:Y:S01]  /*88e0*/  FMUL.FTZ R124, R124, R60.reuse ;  /* 0x0000003c7c7c7220 */ /* 0x080fe20000410000 */
[----:B--2---:R-:W-:Y:S01]  /*88f0*/  FMUL.FTZ R112, R34, R63 ;  /* 0x0000003f22707220 */ /* 0x004fe20000410000 */
[----:B------:R-:W-:Y:S01]  /*8900*/  STS [R109+0x1094], R116 ;  /* 0x001094746d007388 */ /* 0x000fe20000000800 */
[C---:B------:R-:W-:Y:S01]  /*8910*/  FFMA.FTZ R63, R125.reuse, R60, -R62 ;  /* 0x0000003c7d3f7223 */ /* 0x040fe2000001083e */
[----:B------:R-:W-:Y:S01]  /*8920*/  FFMA.FTZ R125, R125, R201, R124 ;  /* 0x000000c97d7d7223 */ /* 0x000fe2000001007c */
[----:B---3--:R-:W-:Y:S01]  /*8930*/  FFMA.FTZ R118, R222, UR49, -R113 ;  /* 0x00000031de767c23 */ /* 0x008fe20008010871 */
[----:B------:R0:W-:Y:S01]  /*8940*/  STS [R109+0x1090], R112 ;  /* 0x001090706d007388 */ /* 0x0001e20000000800 */
[----:B------:R-:W-:Y:S01]  /*8950*/  FADD.FTZ R63, R148, R63 ;  /* 0x0000003f943f7221 */ /* 0x000fe20000010000 */
[----:B------:R-:W-:Y:S01]  /*8960*/  FFMA.FTZ R228, R30, R228, R125 ;  /* 0x000000e41ee47223 */ /* 0x000fe2000001007d */
[----:B------:R-:W-:Y:S01]  /*8970*/  FMUL.FTZ R118, R33, R118 ;  /* 0x0000007621767220 */ /* 0x000fe20000410000 */
[----:B------:R-:W-:Y:S01]  /*8980*/  FFMA.FTZ R113, R221, UR37, R122 ;  /* 0x00000025dd717c23 */ /* 0x000fe2000801007a */
[CC--:B------:R-:W-:Y:S01]  /*8990*/  FMUL.FTZ R62, R128.reuse, R63.reuse ;  /* 0x0000003f803e7220 */ /* 0x0c0fe20000410000 */
        /* <DEDUP_REMOVED lines=10> */
[----:B------:R-:W-:Y:S01]  /*8a40*/  FMUL.FTZ R120, R32, -R113 ;  /* 0x8000007120787220 */ /* 0x000fe20000410000 */
[C---:B------:R-:W-:Y:S01]  /*8a50*/  FMUL.FTZ R113, R130.reuse, R225 ;  /* 0x000000e182717220 */ /* 0x040fe20000410000 */
[-C--:B------:R-:W-:Y:S01]  /*8a60*/  FMUL.FTZ R112, R130, R62.reuse ;  /* 0x0000003e82707220 */ /* 0x080fe20000410000 */
[C---:B-1----:R-:W-:Y:S01]  /*8a70*/  FMUL.FTZ R118, R32.reuse, R111 ;  /* 0x0000006f20767220 */ /* 0x042fe20000410000 */
[----:B------:R-:W-:Y:S01]  /*8a80*/  FMUL.FTZ R122, R195, UR49 ;  /* 0x00000031c37a7c20 */ /* 0x000fe20008410000 */
[C---:B------:R-:W-:Y:S01]  /*8a90*/  FFMA.FTZ R113, R131.reuse, R62, -R113 ;  /* 0x0000003e83717223 */ /* 0x040fe20000010871 */
[----:B------:R-:W-:Y:S01]  /*8aa0*/  FFMA.FTZ R111, R131, R225, R112 ;  /* 0x000000e1836f7223 */ /* 0x000fe20000010070 */
[----:B------:R-:W-:Y:S01]  /*8ab0*/  FMUL.FTZ R112, R195, UR37 ;  /* 0x00000025c3707c20 */ /* 0x000fe20008410000 */
[----:B------:R0:W-:Y:S01]  /*8ac0*/  STS [R109+0x10a0], R118 ;  /* 0x0010a0766d007388 */ /* 0x0001e20000000800 */
[C---:B------:R-:W-:Y:S01]  /*8ad0*/  FFMA.FTZ R122, R219.reuse, UR37, R122 ;  /* 0x00000025db7a7c23 */ /* 0x040fe2000801007a */
[----:B------:R-:W-:Y:S01]  /*8ae0*/  FFMA.FTZ R223, R32, R223, R111 ;  /* 0x000000df20df7223 */ /* 0x000fe2000001006f */
[----:B------:R-:W-:Y:S01]  /*8af0*/  FFMA.FTZ R112, R219, UR49, -R112 ;  /* 0x00000031db707c23 */ /* 0x000fe20008010870 */
[----:B------:R-:W-:Y:S01]  /*8b00*/  FADD.FTZ R111, R150, R113 ;  /* 0x00000071966f7221 */ /* 0x000fe20000010000 */
[----:B------:R-:W-:Y:S01]  /*8b10*/  STS [R109+0x109c], R116 ;  /* 0x00109c746d007388 */ /* 0x000fe20000000800 */
[----:B------:R-:W-:Y:S01]  /*8b20*/  FFMA.FTZ R113, R217, UR49, -R124 ;  /* 0x00000031d9717c23 */ /* 0x000fe2000801087c */
[----:B------:R-:W-:Y:S01]  /*8b30*/  FMUL.FTZ R122, R31, -R122 ;  /* 0x8000007a1f7a7220 */ /* 0x000fe20000410000 */
[----:B------:R-:W-:Y:S01]  /*8b40*/  FMUL.FTZ R128, R193, UR37 ;  /* 0x00000025c1807c20 */ /* 0x000fe20008410000 */
[----:B------:R1:W-:Y:S01]  /*8b50*/  STS [R109+0x10a4], R120 ;  /* 0x0010a4786d007388 */ /* 0x0003e20000000800 */
[----:B0-----:R-:W-:Y:S01]  /*8b60*/  FMUL.FTZ R118, R31, R112 ;  /* 0x000000701f767220 */ /* 0x001fe20000410000 */
[C---:B------:R-:W-:Y:S01]  /*8b70*/  FMUL.FTZ R112, R132.reuse, R223 ;  /* 0x000000df84707220 */ /* 0x040fe20000410000 */
[----:B------:R-:W-:Y:S01]  /*8b80*/  FMUL.FTZ R132, R132, R111 ;  /* 0x0000006f84847220 */ /* 0x000fe20000410000 */
[----:B------:R-:W-:Y:S01]  /*8b90*/  FMUL.FTZ R124, R30, R113 ;  /* 0x000000711e7c7220 */ /* 0x000fe20000410000 */
[----:B------:R-:W-:Y:S01]  /*8ba0*/  STS [R109+0x10ac], R122 ;  /* 0x0010ac7a6d007388 */ /* 0x000fe20000000800 */
[C---:B------:R-:W-:Y:S01]  /*8bb0*/  FFMA.FTZ R112, R133.reuse, R111, -R112 ;  /* 0x0000006f85707223 */ /* 0x040fe20000010870 */
[----:B------:R-:W-:Y:S01]  /*8bc0*/  FFMA.FTZ R132, R133, R223, R132 ;  /* 0x000000df85847223 */ /* 0x000fe20000010084 */
[----:B------:R-:W-:Y:S01]  /*8bd0*/  FFMA.FTZ R128, R215, UR49, -R128 ;  /* 0x00000031d7807c23 */ /* 0x000fe20008010880 */
[----:B------:R0:W-:Y:S01]  /*8be0*/  STS [R109+0x10a8], R118 ;  /* 0x0010a8766d007388 */ /* 0x0001e20000000800 */
[----:B------:R-:W-:Y:S01]  /*8bf0*/  FADD.FTZ R112, R151, R112 ;  /* 0x0000007097707221 */ /* 0x000fe20000010000 */
[----:B------:R-:W-:Y:S01]  /*8c00*/  FFMA.FTZ R220, R33, R220, R132 ;  /* 0x000000dc21dc7223 */ /* 0x000fe20000010084 */
[----:B-1----:R-:W-:Y:S01]  /*8c10*/  FMUL.FTZ R120, R194, UR49 ;  /* 0x00000031c2787c20 */ /* 0x002fe20008410000 */
[----:B------:R1:W-:Y:S01]  /*8c20*/  STS [R109+0x10b0], R124 ;  /* 0x0010b07c6d007388 */ /* 0x0003e20000000800 */
[C---:B------:R-:W-:Y:S01]  /*8c30*/  FMUL.FTZ R116, R134.reuse, R112 ;  /* 0x0000007086747220 */ /* 0x040fe20000410000 */
[----:B------:R-:W-:Y:S01]  /*8c40*/  FMUL.FTZ R115, R134, R220 ;  /* 0x000000dc86737220 */ /* 0x000fe20000410000 */
[----:B------:R-:W-:Y:S01]  /*8c50*/  FFMA.FTZ R117, R217, UR37, R120 ;  /* 0x00000025d9757c23 */ /* 0x000fe20008010078 */
[----:B------:R-:W-:Y:S01]  /*8c60*/  FMUL.FTZ R128, R29, R128 ;  /* 0x000000801d807220 */ /* 0x000fe20000410000 */
[----:B------:R-:W-:Y:S01]  /*8c70*/  FFMA.FTZ R113, R135, R220, R116 ;  /* 0x000000dc87717223 */ /* 0x000fe20000010074 */
[----:B0-----:R-:W-:Y:S01]  /*8c80*/  FMUL.FTZ R118, R193, UR49 ;  /* 0x00000031c1767c20 */ /* 0x001fe20008410000 */
[----:B------:R-:W-:Y:S01]  /*8c90*/  FFMA.FTZ R115, R135, R112, -R115 ;  /* 0x0000007087737223 */ /* 0x000fe20000010873 */
[----:B------:R-:W-:Y:S01]  /*8ca0*/  FMUL.FTZ R132, R126, UR37 ;  /* 0x000000257e847c20 */ /* 0x000fe20008410000 */
[----:B------:R-:W-:Y:S01]  /*8cb0*/  FFMA.FTZ R218, R34, R218, R113 ;  /* 0x000000da22da7223 */ /* 0x000fe20000010071 */
[----:B------:R-:W-:Y:S01]  /*8cc0*/  FFMA.FTZ R116, R215, UR37, R118 ;  /* 0x00000025d7747c23 */ /* 0x000fe20008010076 */
[----:B------:R-:W-:Y:S01]  /*8cd0*/  FADD.FTZ R113, R152, R115 ;  /* 0x0000007398717221 */ /* 0x000fe20000010000 */
[----:B------:R-:W-:Y:S01]  /*8ce0*/  FMUL.FTZ R118, R30, -R117 ;  /* 0x800000751e767220 */ /* 0x000fe20000410000 */
[----:B------:R-:W-:Y:S01]  /*8cf0*/  FMUL.FTZ R115, R192, UR37 ;  /* 0x00000025c0737c20 */ /* 0x000fe20008410000 */
[----:B------:R-:W-:Y:S01]  /*8d00*/  FMUL.FTZ R122, R29, -R116 ;  /* 0x800000741d7a7220 */ /* 0x000fe20000410000 */
[CC--:B------:R-:W-:Y:S01]  /*8d10*/  FMUL.FTZ R116, R136.reuse, R113.reuse ;  /* 0x0000007188747220 */ /* 0x0c0fe20000410000 */
[-C--:B------:R-:W-:Y:S01]  /*8d20*/  FMUL.FTZ R136, R136, R218.reuse ;  /* 0x000000da88887220 */ /* 0x080fe20000410000 */
[----:B------:R-:W-:Y:S01]  /*8d30*/  FMUL.FTZ R117, R192, UR49 ;  /* 0x00000031c0757c20 */ /* 0x000fe20008410000 */
[----:B------:R0:W-:Y:S01]  /*8d40*/  STS [R109+0x10b4], R118 ;  /* 0x0010b4766d007388 */ /* 0x0001e20000000800 */
[C---:B------:R-:W-:Y:S01]  /*8d50*/  FFMA.FTZ R116, R137.reuse, R218, R116 ;  /* 0x000000da89747223 */ /* 0x040fe20000010074 */
[----:B------:R-:W-:Y:S01]  /*8d60*/  FFMA.FTZ R120, R137, R113, -R136 ;  /* 0x0000007189787223 */ /* 0x000fe20000010888 */
[C---:B------:R-:W-:Y:S01]  /*8d70*/  FFMA.FTZ R115, R214.reuse, UR49, -R115 ;  /* 0x00000031d6737c23 */ /* 0x040fe20008010873 */
[----:B------:R-:W-:Y:S01]  /*8d80*/  FFMA.FTZ R117, R214, UR37, R117 ;  /* 0x00000025d6757c23 */ /* 0x000fe20008010075 */
[----:B------:R-:W-:Y:S01]  /*8d90*/  FFMA.FTZ R216, R35, R216, R116 ;  /* 0x000000d823d87223 */ /* 0x000fe20000010074 */
[----:B------:R-:W-:Y:S01]  /*8da0*/  FMUL.FTZ R116, R127, UR37 ;  /* 0x000000257f747c20 */ /* 0x000fe20008410000 */
[----:B------:R-:W-:Y:S01]  /*8db0*/  FADD.FTZ R120, R153, R120 ;  /* 0x0000007899787221 */ /* 0x000fe20000010000 */
[----:B------:R2:W-:Y:S01]  /*8dc0*/  STS [R109+0x10bc], R122 ;  /* 0x0010bc7a6d007388 */ /* 0x0005e20000000800 */
[----:B-1----:R-:W-:Y:S01]  /*8dd0*/  FMUL.FTZ R124, R28, -R117 ;  /* 0x800000751c7c7220 */ /* 0x002fe20000410000 */
[----:B0-----:R-:W-:Y:S01]  /*8de0*/  FFMA.FTZ R118, R213, UR49, -R116 ;  /* 0x00000031d5767c23 */ /* 0x001fe20008010874 */
[C---:B------:R-:W-:Y:S01]  /*8df0*/  FMUL.FTZ R116, R138.reuse, R120 ;  /* 0x000000788a747220 */ /* 0x040fe20000410000 */
[----:B------:R-:W-:Y:S01]  /*8e00*/  FMUL.FTZ R117, R138, R216 ;  /* 0x000000d88a757220 */ /* 0x000fe20000410000 */
[----:B------:R0:W-:Y:S01]  /*8e10*/  STS [R109+0x10b8], R128 ;  /* 0x0010b8806d007388 */ /* 0x0001e20000000800 */
[----:B------:R-:W-:Y:S01]  /*8e20*/  FMUL.FTZ R130, R27, R118 ;  /* 0x000000761b827220 */ /* 0x000fe20000410000 */
[----:B------:R-:W-:Y:S01]  /*8e30*/  FFMA.FTZ R118, -R18, R79, R227 ;  /* 0x0000004f12767223 */ /* 0x000fe200000101e3 */
[C---:B------:R-:W-:Y:S01]  /*8e40*/  FFMA.FTZ R117, R139.reuse, R120, -R117 ;  /* 0x000000788b757223 */ /* 0x040fe20000010875 */
[----:B------:R1:W-:Y:S01]  /*8e50*/  STS [R109+0x10c4], R124 ;  /* 0x0010c47c6d007388 */ /* 0x0003e20000000800 */
[----:B--2---:R-:W-:Y:S01]  /*8e60*/  FMUL.FTZ R122, R28, R115 ;  /* 0x000000731c7a7220 */ /* 0x004fe20000410000 */
[-C--:B------:R-:W-:Y:S01]  /*8e70*/  FFMA.FTZ R115, R139, R216.reuse, R116 ;  /* 0x000000d88b737223 */ /* 0x080fe20000010074 */
[----:B------:R-:W-:Y:S01]  /*8e80*/  FADD.FTZ R119, R154, R117 ;  /* 0x000000759a777221 */ /* 0x000fe20000010000 */
[C---:B------:R-:W-:Y:S01]  /*8e90*/  FMUL.FTZ R116, R17.reuse, R216 ;  /* 0x000000d811747220 */ /* 0x040fe20000410000 */
[----:B------:R-:W-:Y:S01]  /*8ea0*/  FFMA.FTZ R117, -R17, R78, R226 ;  /* 0x0000004e11757223 */ /* 0x000fe200000101e2 */
[----:B------:R-:W-:Y:S01]  /*8eb0*/  FFMA.FTZ R212, R0, R212, R115 ;  /* 0x000000d400d47223 */ /* 0x000fe20000010073 */
[C---:B------:R-:W-:Y:S01]  /*8ec0*/  FMUL.FTZ R121, R18.reuse, R119 ;  /* 0x0000007712797220 */ /* 0x040fe20000410000 */
[----:B------:R2:W-:Y:S01]  /*8ed0*/  STS [R109+0x10c0], R122 ;  /* 0x0010c07a6d007388 */ /* 0x0005e20000000800 */
[----:B0-----:R-:W-:Y:S01]  /*8ee0*/  FMUL.FTZ R128, R127, UR49 ;  /* 0x000000317f807c20 */ /* 0x001fe20008410000 */
[----:B------:R-:W-:Y:S01]  /*8ef0*/  FMUL.FTZ R115, R18, R212 ;  /* 0x000000d412737220 */ /* 0x000fe20000410000 */
[----:B-1----:R-:W-:Y:S01]  /*8f00*/  FMUL.FTZ R124, R199, R116 ;  /* 0x00000074c77c7220 */ /* 0x002fe20000410000 */
[----:B------:R-:W-:Y:S01]  /*8f10*/  FFMA.FTZ R125, R211, UR49, -R132 ;  /* 0x00000031d37d7c23 */ /* 0x000fe20008010884 */
[----:B------:R-:W-:Y:S01]  /*8f20*/  FFMA.FTZ R128, R213, UR37, R128 ;  /* 0x00000025d5807c23 */ /* 0x000fe20008010080 */
[----:B------:R-:W-:Y:S01]  /*8f30*/  FMUL.FTZ R123, R200, R115 ;  /* 0x00000073c87b7220 */ /* 0x000fe20000410000 */
[----:B------:R-:W-:Y:S01]  /*8f40*/  FFMA.FTZ R224, -R16, R77, R224 ;  /* 0x0000004d10e07223 */ /* 0x000fe200000101e0 */
[----:B------:R-:W-:Y:S01]  /*8f50*/  FMUL.FTZ R132, R26, R125 ;  /* 0x0000007d1a847220 */ /* 0x000fe20000410000 */
[----:B------:R-:W-:Y:S01]  /*8f60*/  FMUL.FTZ R128, R27, -R128 ;  /* 0x800000801b807220 */ /* 0x000fe20000410000 */
[----:B--2---:R-:W-:Y:S01]  /*8f70*/  FMUL.FTZ R122, R17, R120 ;  /* 0x00000078117a7220 */ /* 0x004fe20000410000 */
[-C--:B------:R-:W-:Y:S01]  /*8f80*/  FFMA.FTZ R123, R118, R121.reuse, -R123 ;  /* 0x00000079767b7223 */ /* 0x080fe2000001087b */
[----:B------:R-:W-:Y:S01]  /*8f90*/  FMUL.FTZ R121, R200, R121 ;  /* 0x00000079c8797220 */ /* 0x000fe20000410000 */
[----:B------:R-:W-:Y:S01]  /*8fa0*/  FMUL.FTZ R125, R16, R113 ;  /* 0x00000071107d7220 */ /* 0x000fe20000410000 */
[-C--:B------:R-:W-:Y:S01]  /*8fb0*/  FFMA.FTZ R124, R117, R122.reuse, -R124 ;  /* 0x0000007a757c7223 */ /* 0x080fe2000001087c */
[----:B------:R-:W-:Y:S01]  /*8fc0*/  FMUL.FTZ R122, R199, R122 ;  /* 0x0000007ac77a7220 */ /* 0x000fe20000410000 */
[----:B------:R-:W-:Y:S01]  /*8fd0*/  FFMA.FTZ R121, R118, R115, R121 ;  /* 0x0000007376797223 */ /* 0x000fe20000010079 */
[----:B------:R-:W-:Y:S01]  /*8fe0*/  FADD.FTZ R123, RZ, R123 ;  /* 0x0000007bff7b7221 */ /* 0x000fe20000010000 */
[----:B------:R0:W-:Y:S01]  /*8ff0*/  STS [R109+0x10cc], R128 ;  /* 0x0010cc806d007388 */ /* 0x0001e20000000800 */
[----:B------:R-:W-:Y:S01]  /*9000*/  FFMA.FTZ R122, R117, R116, R122 ;  /* 0x00000074757a7223 */ /* 0x000fe2000001007a */
[----:B------:R-:W-:Y:S01]  /*9010*/  FADD.FTZ R121, RZ, R121 ;  /* 0x00000079ff797221 */ /* 0x000fe20000010000 */
[----:B------:R-:W-:Y:S01]  /*9020*/  FADD.FTZ R124, R123, R124 ;  /* 0x0000007c7b7c7221 */ /* 0x000fe20000010000 */
[----:B------:R-:W-:Y:S01]  /*9030*/  FMUL.FTZ R123, R15, R220 ;  /* 0x000000dc0f7b7220 */ /* 0x000fe20000410000 */
[----:B------:R-:W-:Y:S01]  /*9040*/  FMUL.FTZ R133, R210, UR37 ;  /* 0x00000025d2857c20 */ /* 0x000fe20008410000 */
[----:B------:R-:W-:Y:S01]  /*9050*/  FADD.FTZ R122, R121, R122 ;  /* 0x0000007a797a7221 */ /* 0x000fe20000010000 */
[----:B------:R-:W-:Y:S01]  /*9060*/  FMUL.FTZ R121, R16, R218 ;  /* 0x000000da10797220 */ /* 0x000fe20000410000 */
[----:B------:R-:W-:Y:S01]  /*9070*/  FFMA.FTZ R222, -R15, R76, R222 ;  /* 0x0000004c0fde7223 */ /* 0x000fe200000101de */
[----:B------:R-:W-:Y:S01]  /*9080*/  FMUL.FTZ R131, R197, R123 ;  /* 0x0000007bc5837220 */ /* 0x000fe20000410000 */
[----:B0-----:R-:W-:Y:S01]  /*9090*/  FMUL.FTZ R128, R15, R112 ;  /* 0x000000700f807220 */ /* 0x001fe20000410000 */
[----:B------:R-:W-:Y:S01]  /*90a0*/  FMUL.FTZ R129, R198, R121 ;  /* 0x00000079c6817220 */ /* 0x000fe20000410000 */
[----:B------:R0:W-:Y:S01]  /*90b0*/  STS [R109+0x10d0], R132 ;  /* 0x0010d0846d007388 */ /* 0x0001e20000000800 */
[----:B------:R-:W-:Y:S01]  /*90c0*/  FFMA.FTZ R221, -R14, R75, R221 ;  /* 0x0000004b0edd7223 */ /* 0x000fe200000101dd */
[----:B------:R-:W-:Y:S01]  /*90d0*/  FFMA.FTZ R219, -R13, R74, R219 ;  /* 0x0000004a0ddb7223 */ /* 0x000fe200000101db */
[-C--:B------:R-:W-:Y:S01]  /*90e0*/  FFMA.FTZ R129, R224, R125.reuse, -R129 ;  /* 0x0000007de0817223 */ /* 0x080fe20000010881 */
[----:B------:R-:W-:Y:S01]  /*90f0*/  FMUL.FTZ R125, R198, R125 ;  /* 0x0000007dc67d7220 */ /* 0x000fe20000410000 */
[----:B------:R1:W-:Y:S01]  /*9100*/  STS [R109+0x10c8], R130 ;  /* 0x0010c8826d007388 */ /* 0x0003e20000000800 */
[----:B------:R-:W-:Y:S01]  /*9110*/  FMUL.FTZ R138, R209, UR37 ;  /* 0x00000025d18a7c20 */ /* 0x000fe20008410000 */
[----:B------:R-:W-:Y:S01]  /*9120*/  FADD.FTZ R124, R124, R129 ;  /* 0x000000817c7c7221 */ /* 0x000fe20000010000 */
[----:B------:R-:W-:Y:S01]  /*9130*/  FFMA.FTZ R125, R224, R121, R125 ;  /* 0x00000079e07d7223 */ /* 0x000fe2000001007d */
[----:B------:R-:W-:Y:S01]  /*9140*/  FMUL.FTZ R129, R210, UR49 ;  /* 0x00000031d2817c20 */ /* 0x000fe20008410000 */
[----:B0-----:R-:W-:Y:S01]  /*9150*/  FFMA.FTZ R132, R232, UR49, -R133 ;  /* 0x00000031e8847c23 */ /* 0x001fe20008010885 */
[-C--:B------:R-:W-:Y:S01]  /*9160*/  FFMA.FTZ R133, R222, R128.reuse, -R131 ;  /* 0x00000080de857223 */ /* 0x080fe20000010883 */
[----:B------:R-:W-:Y:S01]  /*9170*/  FMUL.FTZ R131, R197, R128 ;  /* 0x00000080c5837220 */ /* 0x000fe20000410000 */
[----:B------:R-:W-:Y:S01]  /*9180*/  FADD.FTZ R122, R122, R125 ;  /* 0x0000007d7a7a7221 */ /* 0x000fe20000010000 */
[----:B------:R-:W-:Y:S01]  /*9190*/  FMUL.FTZ R132, R25, R132 ;  /* 0x0000008419847220 */ /* 0x000fe20000410000 */
[----:B-1----:R-:W-:Y:S01]  /*91a0*/  FMUL.FTZ R130, R126, UR49 ;  /* 0x000000317e827c20 */ /* 0x002fe20008410000 */
[----:B------:R-:W-:Y:S01]  /*91b0*/  FFMA.FTZ R131, R222, R123, R131 ;  /* 0x0000007bde837223 */ /* 0x000fe20000010083 */
[----:B------:R-:W-:Y:S01]  /*91c0*/  FADD.FTZ R133, R124, R133 ;  /* 0x000000857c857221 */ /* 0x000fe20000010000 */
[----:B------:R-:W-:Y:S01]  /*91d0*/  FMUL.FTZ R124, R14, R223 ;  /* 0x000000df0e7c7220 */ /* 0x000fe20000410000 */
[----:B------:R-:W-:Y:S01]  /*91e0*/  FFMA.FTZ R135, R211, UR37, R130 ;  /* 0x00000025d3877c23 */ /* 0x000fe20008010082 */
[----:B------:R-:W-:Y:S01]  /*91f0*/  FADD.FTZ R131, R122, R131 ;  /* 0x000000837a837221 */ /* 0x000fe20000010000 */
[----:B------:R-:W-:Y:S01]  /*9200*/  FMUL.FTZ R122, R13, R225 ;  /* 0x000000e10d7a7220 */ /* 0x000fe20000410000 */
[----:B------:R-:W-:Y:S01]  /*9210*/  FMUL.FTZ R125, R14, R111 ;  /* 0x0000006f0e7d7220 */ /* 0x000fe20000410000 */
[----:B------:R-:W-:Y:S01]  /*9220*/  FMUL.FTZ R130, R26, -R135 ;  /* 0x800000871a827220 */ /* 0x000fe20000410000 */
[----:B------:R-:W-:Y:S01]  /*9230*/  FMUL.FTZ R128, R196, R124 ;  /* 0x0000007cc4807220 */ /* 0x000fe20000410000 */
[----:B------:R0:W-:Y:S01]  /*9240*/  STS [R109+0x10d8], R132 ;  /* 0x0010d8846d007388 */ /* 0x0001e20000000800 */
[----:B------:R-:W-:Y:S01]  /*9250*/  FMUL.FTZ R134, R195, R122 ;  /* 0x0000007ac3867220 */ /* 0x000fe20000410000 */
[----:B------:R-:W-:Y:S01]  /*9260*/  FFMA.FTZ R136, R232, UR37, R129 ;  /* 0x00000025e8887c23 */ /* 0x000fe20008010081 */
[----:B------:R-:W-:Y:S01]  /*9270*/  FFMA.FTZ R217, -R12, R73, R217 ;  /* 0x000000490cd97223 */ /* 0x000fe200000101d9 */
[----:B------:R1:W-:Y:S01]  /*9280*/  STS [R109+0x10d4], R130 ;  /* 0x0010d4826d007388 */ /* 0x0003e20000000800 */
[----:B------:R-:W-:Y:S01]  /*9290*/  FFMA.FTZ R215, -R11, R72, R215 ;  /* 0x000000480bd77223 */ /* 0x000fe200000101d7 */
[----:B------:R-:W-:Y:S01]  /*92a0*/  FMUL.FTZ R136, R25, -R136 ;  /* 0x8000008819887220 */ /* 0x000fe20000410000 */
[----:B------:R-:W-:Y:S01]  /*92b0*/  FFMA.FTZ R214, -R10, R59, R214 ;  /* 0x0000003b0ad67223 */ /* 0x000fe200000101d6 */
[----:B------:R-:W-:Y:S01]  /*92c0*/  FFMA.FTZ R213, -R9, R58, R213 ;  /* 0x0000003a09d57223 */ /* 0x000fe200000101d5 */
[----:B------:R-:W-:Y:S01]  /*92d0*/  FMUL.FTZ R144, R230, UR37 ;  /* 0x00000025e6907c20 */ /* 0x000fe20008410000 */
[----:B0-----:R-:W-:Y:S01]  /*92e0*/  FMUL.FTZ R132, R13, R62 ;  /* 0x0000003e0d847220 */ /* 0x001fe20000410000 */
[----:B------:R0:W-:Y:S01]  /*92f0*/  STS [R109+0x10dc], R136 ;  /* 0x0010dc886d007388 */ /* 0x0001e20000000800 */
[----:B------:R-:W-:Y:S01]  /*9300*/  FMUL.FTZ R135, R229, UR49 ;  /* 0x00000031e5877c20 */ /* 0x000fe20008410000 */
[----:B------:R-:W-:Y:S01]  /*9310*/  FFMA.FTZ R211, -R8, R57, R211 ;  /* 0x0000003908d37223 */ /* 0x000fe200000101d3 */
[-C--:B-1----:R-:W-:Y:S01]  /*9320*/  FFMA.FTZ R130, R221, R125.reuse, -R128 ;  /* 0x0000007ddd827223 */ /* 0x082fe20000010880 */
[----:B------:R-:W-:Y:S01]  /*9330*/  FMUL.FTZ R128, R196, R125 ;  /* 0x0000007dc4807220 */ /* 0x000fe20000410000 */
[----:B------:R-:W-:Y:S01]  /*9340*/  FFMA.FTZ R125, R233, UR49, -R138 ;  /* 0x00000031e97d7c23 */ /* 0x000fe2000801088a */
[-C--:B------:R-:W-:Y:S01]  /*9350*/  FFMA.FTZ R129, R219, R132.reuse, -R134 ;  /* 0x00000084db817223 */ /* 0x080fe20000010886 */
[----:B------:R-:W-:Y:S01]  /*9360*/  FMUL.FTZ R132, R195, R132 ;  /* 0x00000084c3847220 */ /* 0x000fe20000410000 */
[----:B------:R-:W-:Y:S01]  /*9370*/  FFMA.FTZ R128, R221, R124, R128 ;  /* 0x0000007cdd807223 */ /* 0x000fe20000010080 */
[----:B------:R-:W-:Y:S01]  /*9380*/  FMUL.FTZ R134, R24, R125 ;  /* 0x0000007d18867220 */ /* 0x000fe20000410000 */
[----:B------:R-:W-:Y:S01]  /*9390*/  FADD.FTZ R130, R133, R130 ;  /* 0x0000008285827221 */ /* 0x000fe20000010000 */
[----:B------:R-:W-:Y:S01]  /*93a0*/  FFMA.FTZ R125, R219, R122, R132 ;  /* 0x0000007adb7d7223 */ /* 0x000fe20000010084 */
[----:B------:R-:W-:Y:S01]  /*93b0*/  FADD.FTZ R128, R131, R128 ;  /* 0x0000008083807221 */ /* 0x000fe20000010000 */
[----:B------:R-:W-:Y:S01]  /*93c0*/  FMUL.FTZ R131, R12, R63 ;  /* 0x0000003f0c837220 */ /* 0x000fe20000410000 */
[----:B------:R-:W-:Y:S01]  /*93d0*/  FADD.FTZ R129, R130, R129 ;  /* 0x0000008182817221 */ /* 0x000fe20000010000 */
[C---:B------:R-:W-:Y:S01]  /*93e0*/  FMUL.FTZ R130, R11.reuse, R201 ;  /* 0x000000c90b827220 */ /* 0x040fe20000410000 */
[----:B------:R-:W-:Y:S01]  /*93f0*/  FADD.FTZ R125, R128, R125 ;  /* 0x0000007d807d7221 */ /* 0x000fe20000010000 */
[----:B------:R-:W-:Y:S01]  /*9400*/  FMUL.FTZ R128, R12, R228 ;  /* 0x000000e40c807220 */ /* 0x000fe20000410000 */
[----:B------:R1:W-:Y:S01]  /*9410*/  STS [R109+0x10e0], R134 ;  /* 0x0010e0866d007388 */ /* 0x0003e20000000800 */
[----:B0-----:R-:W-:Y:S01]  /*9420*/  FMUL.FTZ R136, R11, R60 ;  /* 0x0000003c0b887220 */ /* 0x001fe20000410000 */
[----:B------:R-:W-:Y:S01]  /*9430*/  FMUL.FTZ R138, R193, R130 ;  /* 0x00000082c18a7220 */ /* 0x000fe20000410000 */
[----:B------:R-:W-:Y:S01]  /*9440*/  FMUL.FTZ R132, R194, R128 ;  /* 0x00000080c2847220 */ /* 0x000fe20000410000 */
[----:B------:R-:W-:Y:S01]  /*9450*/  FMUL.FTZ R133, R229, UR37 ;  /* 0x00000025e5857c20 */ /* 0x000fe20008410000 */
[----:B------:R-:W-:Y:S01]  /*9460*/  FFMA.FTZ R232, -R7, R56, R232 ;  /* 0x0000003807e87223 */ /* 0x000fe200000101e8 */
[-C--:B------:R-:W-:Y:S01]  /*9470*/  FFMA.FTZ R138, R215, R136.reuse, -R138 ;  /* 0x00000088d78a7223 */ /* 0x080fe2000001088a */
[----:B------:R-:W-:Y:S01]  /*9480*/  FMUL.FTZ R136, R193, R136 ;  /* 0x00000088c1887220 */ /* 0x000fe20000410000 */
[----:B------:R-:W-:Y:S01]  /*9490*/  FFMA.FTZ R142, R234, UR49, -R133 ;  /* 0x00000031ea8e7c23 */ /* 0x000fe20008010885 */
[----:B------:R-:W-:Y:S01]  /*94a0*/  FMUL.FTZ R137, R7, R70 ;  /* 0x0000004607897220 */ /* 0x000fe20000410000 */
[-C--:B-1----:R-:W-:Y:S01]  /*94b0*/  FFMA.FTZ R134, R217, R131.reuse, -R132 ;  /* 0x00000083d9867223 */ /* 0x082fe20000010884 */
[----:B------:R-:W-:Y:S01]  /*94c0*/  FMUL.FTZ R132, R194, R131 ;  /* 0x00000083c2847220 */ /* 0x000fe20000410000 */
[----:B------:R-:W-:Y:S01]  /*94d0*/  FFMA.FTZ R136, R215, R130, R136 ;  /* 0x00000082d7887223 */ /* 0x000fe20000010088 */
[----:B------:R-:W-:Y:S01]  /*94e0*/  FFMA.FTZ R131, R233, UR37, R140 ;  /* 0x00000025e9837c23 */ /* 0x000fe2000801008c */
[----:B------:R-:W-:Y:S01]  /*94f0*/  FADD.FTZ R129, R129, R134 ;  /* 0x0000008681817221 */ /* 0x000fe20000010000 */
[----:B------:R-:W-:Y:S01]  /*9500*/  FFMA.FTZ R132, R217, R128, R132 ;  /* 0x00000080d9847223 */ /* 0x000fe20000010084 */
[----:B------:R-:W-:Y:S01]  /*9510*/  FMUL.FTZ R142, R23, R142 ;  /* 0x0000008e178e7220 */ /* 0x000fe20000410000 */
[----:B------:R-:W-:Y:S01]  /*9520*/  FMUL.FTZ R140, R24, -R131 ;  /* 0x80000083188c7220 */ /* 0x000fe20000410000 */
[C---:B------:R-:W-:Y:S01]  /*9530*/  FMUL.FTZ R131, R10.reuse, R61 ;  /* 0x0000003d0a837220 */ /* 0x040fe20000410000 */
[----:B------:R-:W-:Y:S01]  /*9540*/  FADD.FTZ R125, R125, R132 ;  /* 0x000000847d7d7221 */ /* 0x000fe20000010000 */
[----:B------:R-:W-:Y:S01]  /*9550*/  FMUL.FTZ R132, R9, R203 ;  /* 0x000000cb09847220 */ /* 0x000fe20000410000 */
[----:B------:R-:W-:Y:S01]  /*9560*/  FADD.FTZ R129, R129, R138 ;  /* 0x0000008a81817221 */ /* 0x000fe20000010000 */
[----:B------:R0:W-:Y:S01]  /*9570*/  STS [R109+0x10e4], R140 ;  /* 0x0010e48c6d007388 */ /* 0x0001e20000000800 */
[----:B------:R-:W-:Y:S01]  /*9580*/  FADD.FTZ R136, R125, R136 ;  /* 0x000000887d887221 */ /* 0x000fe20000010000 */
[----:B------:R-:W-:Y:S01]  /*9590*/  FMUL.FTZ R125, R10, R202 ;  /* 0x000000ca0a7d7220 */ /* 0x000fe20000410000 */
[----:B------:R-:W-:Y:S01]  /*95a0*/  FMUL.FTZ R138, R9, R110 ;  /* 0x0000006e098a7220 */ /* 0x000fe20000410000 */
[----:B------:R1:W-:Y:S01]  /*95b0*/  STS [R109+0x10e8], R142 ;  /* 0x0010e88e6d007388 */ /* 0x0003e20000000800 */
[----:B------:R-:W-:Y:S01]  /*95c0*/  FFMA.FTZ R150, R236, UR37, R143 ;  /* 0x00000025ec967c23 */ /* 0x000fe2000801008f */
[----:B------:R-:W-:Y:S01]  /*95d0*/  FMUL.FTZ R133, R192, R125 ;  /* 0x0000007dc0857220 */ /* 0x000fe20000410000 */
[----:B------:R-:W-:Y:S01]  /*95e0*/  FFMA.FTZ R233, -R6, R55, R233 ;  /* 0x0000003706e97223 */ /* 0x000fe200000101e9 */
[----:B------:R-:W-:Y:S01]  /*95f0*/  FFMA.FTZ R176, -R29, R176, R177 ;  /* 0x000000b01db07223 */ /* 0x000fe200000101b1 */
[----:B------:R-:W-:Y:S01]  /*9600*/  FMUL.FTZ R150, R21, -R150 ;  /* 0x8000009615967220 */ /* 0x000fe20000410000 */
[----:B0-----:R-:W-:Y:S01]  /*9610*/  FMUL.FTZ R140, R127, R132 ;  /* 0x000000847f8c7220 */ /* 0x001fe20000410000 */
        /* <DEDUP_REMOVED lines=13> */
[----:B------:R-:W-:Y:S01]  /*96f0*/  FMUL.FTZ R136, R126, R134 ;  /* 0x000000867e887220 */ /* 0x000fe20000410000 */
[----:B------:R-:W-:Y:S01]  /*9700*/  FMUL.FTZ R129, R7, R205 ;  /* 0x000000cd07817220 */ /* 0x000fe20000410000 */
[----:B-1----:R-:W-:Y:S01]  /*9710*/  FFMA.FTZ R142, R234, UR37, R135 ;  /* 0x00000025ea8e7c23 */ /* 0x002fe20008010087 */
[----:B------:R-:W-:Y:S01]  /*9720*/  FADD.FTZ R131, R131, R138 ;  /* 0x0000008a83837221 */ /* 0x000fe20000010000 */
[----:B------:R-:W-:Y:S01]  /*9730*/  FMUL.FTZ R138, R230, UR49 ;  /* 0x00000031e68a7c20 */ /* 0x000fe20008410000 */
[----:B------:R-:W-:Y:S01]  /*9740*/  FFMA.FTZ R135, R211, R133, -R136 ;  /* 0x00000085d3877223 */ /* 0x000fe20000010888 */
[----:B------:R-:W-:Y:S01]  /*9750*/  FMUL.FTZ R139, R210, R129 ;  /* 0x00000081d28b7220 */ /* 0x000fe20000410000 */
[----:B------:R-:W-:Y:S01]  /*9760*/  FMUL.FTZ R136, R126, R133 ;  /* 0x000000857e887220 */ /* 0x000fe20000410000 */
[----:B------:R-:W-:Y:S01]  /*9770*/  FFMA.FTZ R133, R235, UR37, R138 ;  /* 0x00000025eb857c23 */ /* 0x000fe2000801008a */
[----:B------:R-:W-:Y:S01]  /*9780*/  FMUL.FTZ R142, R23, -R142 ;  /* 0x8000008e178e7220 */ /* 0x000fe20000410000 */
[-C--:B------:R-:W-:Y:S01]  /*9790*/  FFMA.FTZ R138, R232, R137.reuse, -R139 ;  /* 0x00000089e88a7223 */ /* 0x080fe2000001088b */
[----:B------:R-:W-:Y:S01]  /*97a0*/  FFMA.FTZ R136, R211, R134, R136 ;  /* 0x00000086d3887223 */ /* 0x000fe20000010088 */
[----:B------:R-:W-:Y:S01]  /*97b0*/  FMUL.FTZ R137, R210, R137 ;  /* 0x00000089d2897220 */ /* 0x000fe20000410000 */
[----:B------:R0:W-:Y:S01]  /*97c0*/  STS [R109+0x10f0], R144 ;  /* 0x0010f0906d007388 */ /* 0x0001e20000000800 */
[----:B------:R-:W-:Y:S01]  /*97d0*/  FADD.FTZ R135, R140, R135 ;  /* 0x000000878c877221 */ /* 0x000fe20000010000 */
[----:B------:R-:W-:Y:S01]  /*97e0*/  FADD.FTZ R131, R131, R136 ;  /* 0x0000008883837221 */ /* 0x000fe20000010000 */
[----:B------:R-:W-:Y:S01]  /*97f0*/  FFMA.FTZ R136, R232, R129, R137 ;  /* 0x00000081e8887223 */ /* 0x000fe20000010089 */
[----:B------:R1:W-:Y:S01]  /*9800*/  STS [R109+0x10ec], R142 ;  /* 0x0010ec8e6d007388 */ /* 0x0003e20000000800 */
[----:B------:R-:W-:Y:S01]  /*9810*/  FMUL.FTZ R140, R6, R69 ;  /* 0x00000045068c7220 */ /* 0x000fe20000410000 */
[C---:B------:R-:W-:Y:S01]  /*9820*/  FFMA.FTZ R234, -R5.reuse, R54, R234 ;  /* 0x0000003605ea7223 */ /* 0x040fe200000101ea */
[----:B------:R-:W-:Y:S01]  /*9830*/  FMUL.FTZ R137, R5, R68 ;  /* 0x0000004405897220 */ /* 0x000fe20000410000 */
[----:B------:R-:W-:Y:S01]  /*9840*/  STS [R109+0x10fc], R150 ;  /* 0x0010fc966d007388 */ /* 0x000fe20000000800 */
[----:B------:R-:W-:Y:S01]  /*9850*/  FADD.FTZ R135, R135, R138 ;  /* 0x0000008a87877221 */ /* 0x000fe20000010000 */
[----:B0-----:R-:W-:Y:S01]  /*9860*/  FMUL.FTZ R144, R22, -R133 ;  /* 0x8000008516907220 */ /* 0x001fe20000410000 */
[----:B------:R-:W-:Y:S01]  /*9870*/  FADD.FTZ R133, R131, R136 ;  /* 0x0000008883857221 */ /* 0x000fe20000010000 */
[----:B------:R-:W-:Y:S01]  /*9880*/  FMUL.FTZ R136, R6, R206 ;  /* 0x000000ce06887220 */ /* 0x000fe20000410000 */
[----:B------:R-:W-:Y:S01]  /*9890*/  FMUL.FTZ R131, R5, R207 ;  /* 0x000000cf05837220 */ /* 0x000fe20000410000 */
[----:B-1----:R-:W-:Y:S01]  /*98a0*/  FFMA.FTZ R142, R236, UR49, -R141 ;  /* 0x00000031ec8e7c23 */ /* 0x002fe2000801088d */
[----:B------:R0:W-:Y:S01]  /*98b0*/  STS [R109+0x10f4], R144 ;  /* 0x0010f4906d007388 */ /* 0x0001e20000000800 */
[----:B------:R-:W-:Y:S01]  /*98c0*/  FMUL.FTZ R138, R4, R208 ;  /* 0x000000d0048a7220 */ /* 0x000fe20000410000 */
[----:B------:R-:W-:Y:S01]  /*98d0*/  FMUL.FTZ R139, R229, R131 ;  /* 0x00000083e58b7220 */ /* 0x000fe20000410000 */
[----:B------:R-:W-:Y:S01]  /*98e0*/  FMUL.FTZ R146, R21, R142 ;  /* 0x0000008e15927220 */ /* 0x000fe20000410000 */
[----:B------:R-:W-:Y:S01]  /*98f0*/  FMUL.FTZ R142, R209, R136 ;  /* 0x00000088d18e7220 */ /* 0x000fe20000410000 */
[----:B------:R-:W-:Y:S01]  /*9900*/  FFMA.FTZ R173, -R28, R173, R176 ;  /* 0x000000ad1cad7223 */ /* 0x000fe200000101b0 */
[C---:B------:R-:W-:Y:S01]  /*9910*/  FFMA.FTZ R235, -R4.reuse, R53, R235 ;  /* 0x0000003504eb7223 */ /* 0x040fe200000101eb */
[----:B------:R-:W-:Y:S01]  /*9920*/  FMUL.FTZ R141, R4, R67 ;  /* 0x00000043048d7220 */ /* 0x000fe20000410000 */
[----:B------:R1:W-:Y:S01]  /*9930*/  STS [R109+0x10f8], R146 ;  /* 0x0010f8926d007388 */ /* 0x0003e20000000800 */
[-C--:B------:R-:W-:Y:S01]  /*9940*/  FFMA.FTZ R142, R233, R140.reuse, -R142 ;  /* 0x0000008ce98e7223 */ /* 0x080fe2000001088e */
[----:B------:R-:W-:Y:S01]  /*9950*/  FMUL.FTZ R140, R209, R140 ;  /* 0x0000008cd18c7220 */ /* 0x000fe20000410000 */
[-C--:B0-----:R-:W-:Y:S01]  /*9960*/  FFMA.FTZ R144, R234, R137.reuse, -R139 ;  /* 0x00000089ea907223 */ /* 0x081fe2000001088b */
[----:B------:R-:W-:Y:S01]  /*9970*/  FMUL.FTZ R137, R229, R137 ;  /* 0x00000089e5897220 */ /* 0x000fe20000410000 */
[----:B------:R-:W-:Y:S01]  /*9980*/  FADD.FTZ R135, R135, R142 ;  /* 0x0000008e87877221 */ /* 0x000fe20000010000 */
[----:B------:R-:W-:Y:S01]  /*9990*/  FFMA.FTZ R140, R233, R136, R140 ;  /* 0x00000088e98c7223 */ /* 0x000fe2000001008c */
[----:B------:R-:W-:Y:S01]  /*99a0*/  FMUL.FTZ R142, R206, UR48 ;  /* 0x00000030ce8e7c20 */ /* 0x000fe20008410000 */
[----:B------:R-:W-:Y:S01]  /*99b0*/  FFMA.FTZ R172, -R27, R172, R173 ;  /* 0x000000ac1bac7223 */ /* 0x000fe200000101ad */
[----:B------:R-:W-:Y:S01]  /*99c0*/  FADD.FTZ R135, R135, R144 ;  /* 0x0000009087877221 */ /* 0x000fe20000010000 */
[----:B------:R-:W-:Y:S01]  /*99d0*/  FADD.FTZ R133, R133, R140 ;  /* 0x0000008c85857221 */ /* 0x000fe20000010000 */
[----:B------:R-:W-:Y:S01]  /*99e0*/  FFMA.FTZ R140, R234, R131, R137 ;  /* 0x00000083ea8c7223 */ /* 0x000fe20000010089 */
[----:B------:R-:W-:Y:S01]  /*99f0*/  IADD3 R137, PT, PT, R190, 0x40, RZ ;  /* 0x00000040be897810 */ /* 0x000fe20007ffe0ff */
[----:B-1----:R-:W-:Y:S01]  /*9a00*/  FMUL.FTZ R146, R230, R138 ;  /* 0x0000008ae6927220 */ /* 0x002fe20000410000 */
[----:B------:R-:W-:Y:S01]  /*9a10*/  FFMA.FTZ R142, R69, UR36, -R142 ;  /* 0x00000024458e7c23 */ /* 0x000fe2000801088e */
[----:B------:R-:W-:Y:S01]  /*9a20*/  FADD.FTZ R133, R133, R140 ;  /* 0x0000008c85857221 */ /* 0x000fe20000010000 */
[----:B------:R-:W-:Y:S01]  /*9a30*/  LEA.HI R137, R137, R190, RZ, 0x1b ;  /* 0x000000be89897211 */ /* 0x000fe200078fd8ff */
[----:B------:R-:W-:Y:S01]  /*9a40*/  FFMA.FTZ R148, R235, R141, -R146 ;  /* 0x0000008deb947223 */ /* 0x000fe20000010892 */
[----:B------:R-:W-:Y:S01]  /*9a50*/  FMUL.FTZ R140, R114, UR48 ;  /* 0x00000030728c7c20 */ /* 0x000fe20008410000 */
[----:B------:R-:W-:Y:S01]  /*9a60*/  FFMA.FTZ R169, -R26, R169, R172 ;  /* 0x000000a91aa97223 */ /* 0x000fe200000101ac */
[----:B------:R-:W-:Y:S01]  /*9a70*/  LEA R149, R137, UR28, 0x2 ;  /* 0x0000001c89957c11 */ /* 0x000fe2000f8e10ff */
[----:B------:R-:W-:Y:S01]  /*9a80*/  BAR.SYNC.DEFER_BLOCKING 0x0 ;  /* 0x0000000000007b1d */ /* 0x000fe20000010000 */
[----:B------:R-:W-:Y:S01]  /*9a90*/  FMUL.FTZ R146, R230, R141 ;  /* 0x0000008de6927220 */ /* 0x000fe20000410000 */
[----:B------:R-:W-:Y:S01]  /*9aa0*/  FMUL.FTZ R69, R69, UR48 ;  /* 0x0000003045457c20 */ /* 0x000fe20008410000 */
[----:B------:R-:W-:Y:S01]  /*9ab0*/  FMUL.FTZ R141, R205, UR48 ;  /* 0x00000030cd8d7c20 */ /* 0x000fe20008410000 */
[----:B------:R-:W-:Y:S01]  /*9ac0*/  FFMA.FTZ R109, R231, UR36, R140 ;  /* 0x00000024e76d7c23 */ /* 0x000fe2000801008c */
[----:B------:R-:W-:Y:S01]  /*9ad0*/  FFMA.FTZ R168, -R25, R168, R169 ;  /* 0x000000a819a87223 */ /* 0x000fe200000101a9 */
[----:B------:R-:W-:Y:S01]  /*9ae0*/  FMUL.FTZ R140, R208, UR48 ;  /* 0x00000030d08c7c20 */ /* 0x000fe20008410000 */
[----:B------:R-:W-:Y:S01]  /*9af0*/  FFMA.FTZ R166, R206, UR36, R69 ;  /* 0x00000024cea67c23 */ /* 0x000fe20008010045 */
[C---:B------:R-:W-:Y:S01]  /*9b00*/  FFMA.FTZ R141, R70.reuse, UR36, -R141 ;  /* 0x00000024468d7c23 */ /* 0x040fe2000801088d */
[----:B------:R-:W-:Y:S01]  /*9b10*/  FMUL.FTZ R69, R203, UR48 ;  /* 0x00000030cb457c20 */ /* 0x000fe20008410000 */
[----:B------:R-:W-:Y:S01]  /*9b20*/  FMUL.FTZ R70, R70, UR48 ;  /* 0x0000003046467c20 */ /* 0x000fe20008410000 */
[----:B------:R-:W-:Y:S01]  /*9b30*/  FADD.FTZ R139, R135, R148 ;  /* 0x00000094878b7221 */ /* 0x000fe20000010000 */
        /* <DEDUP_REMOVED lines=10> */
[----:B------:R-:W-:Y:S01]  /*9be0*/  FFMA.FTZ R140, R68, UR36, -R137 ;  /* 0x00000024448c7c23 */ /* 0x000fe20008010889 */
[----:B------:R-:W-:Y:S01]  /*9bf0*/  FFMA.FTZ R68, R208, UR36, R67 ;  /* 0x00000024d0447c23 */ /* 0x000fe20008010043 */
[----:B------:R-:W0:Y:S01]  /*9c00*/  LDS R149, [R149+0x1180] ;  /* 0x0011800095957984 */ /* 0x000e220000000800 */
[----:B------:R-:W-:Y:S01]  /*9c10*/  FMUL.FTZ R164, R110, UR48 ;  /* 0x000000306ea47c20 */ /* 0x000fe20008410000 */
[----:B------:R-:W-:Y:S01]  /*9c20*/  FFMA.FTZ R67, R207, UR36, R144 ;  /* 0x00000024cf437c23 */ /* 0x000fe20008010090 */
[C---:B------:R-:W-:Y:S01]  /*9c30*/  FFMA.FTZ R110, R60.reuse, UR36, -R69 ;  /* 0x000000243c6e7c23 */ /* 0x040fe20008010845 */
[----:B------:R-:W-:Y:S01]  /*9c40*/  FMUL.FTZ R150, R60, UR48 ;  /* 0x000000303c967c20 */ /* 0x000fe20008410000 */
[----:B------:R-:W-:Y:S01]  /*9c50*/  FMUL.FTZ R144, R204, UR48 ;  /* 0x00000030cc907c20 */ /* 0x000fe20008410000 */
[C---:B------:R-:W-:Y:S01]  /*9c60*/  FFMA.FTZ R155, R61.reuse, UR36, -R70 ;  /* 0x000000243d9b7c23 */ /* 0x040fe20008010846 */
[----:B------:R-:W-:Y:S01]  /*9c70*/  FMUL.FTZ R159, R61, UR48 ;  /* 0x000000303d9f7c20 */ /* 0x000fe20008410000 */
[----:B------:R-:W-:Y:S01]  /*9c80*/  FMUL.FTZ R60, R228, UR48 ;  /* 0x00000030e43c7c20 */ /* 0x000fe20008410000 */
[----:B------:R-:W-:Y:S01]  /*9c90*/  FMUL.FTZ R61, R225, UR48 ;  /* 0x00000030e13d7c20 */ /* 0x000fe20008410000 */
[----:B------:R-:W-:Y:S01]  /*9ca0*/  FFMA.FTZ R137, R71, UR36, -R144 ;  /* 0x0000002447897c23 */ /* 0x000fe20008010890 */
[----:B------:R-:W-:Y:S01]  /*9cb0*/  FFMA.FTZ R146, R235, R138, R146 ;  /* 0x0000008aeb927223 */ /* 0x000fe20000010092 */
[----:B------:R-:W-:Y:S01]  /*9cc0*/  FFMA.FTZ R153, R63, UR36, -R60 ;  /* 0x000000243f997c23 */ /* 0x000fe2000801083c */
[----:B------:R-:W-:Y:S01]  /*9cd0*/  ISETP.GE.AND P2, PT, R66, 0x1, PT ;  /* 0x000000014200780c */ /* 0x000fe20003f46270 */
[----:B------:R-:W-:Y:S01]  /*9ce0*/  FMUL.FTZ R60, R223, UR48 ;  /* 0x00000030df3c7c20 */ /* 0x000fe20008410000 */
[----:B------:R-:W-:Y:S01]  /*9cf0*/  FFMA.FTZ R144, R62, UR36, -R61 ;  /* 0x000000243e907c23 */ /* 0x000fe2000801083d */
[----:B------:R-:W-:Y:S01]  /*9d00*/  FMUL.FTZ R61, R220, UR48 ;  /* 0x00000030dc3d7c20 */ /* 0x000fe20008410000 */
[----:B------:R-:W-:Y:S01]  /*9d10*/  FADD.FTZ R143, R133, R146 ;  /* 0x00000092858f7221 */ /* 0x000fe20000010000 */
[----:B------:R-:W-:Y:S01]  /*9d20*/  FFMA.FTZ R151, R111, UR36, -R60 ;  /* 0x000000246f977c23 */ /* 0x000fe2000801083c */
[----:B------:R-:W-:Y:S01]  /*9d30*/  FMUL.FTZ R60, R218, UR48 ;  /* 0x00000030da3c7c20 */ /* 0x000fe20008410000 */
[----:B------:R-:W-:Y:S01]  /*9d40*/  FFMA.FTZ R146, R112, UR36, -R61 ;  /* 0x0000002470927c23 */ /* 0x000fe2000801083d */
[----:B------:R-:W-:Y:S01]  /*9d50*/  FMUL.FTZ R63, R63, UR48 ;  /* 0x000000303f3f7c20 */ /* 0x000fe20008410000 */
[----:B------:R-:W-:Y:S01]  /*9d60*/  FMUL.FTZ R61, R216, UR48 ;  /* 0x00000030d83d7c20 */ /* 0x000fe20008410000 */
[----:B------:R-:W-:Y:S01]  /*9d70*/  FMUL.FTZ R71, R71, UR48 ;  /* 0x0000003047477c20 */ /* 0x000fe20008410000 */
[----:B------:R-:W-:Y:S01]  /*9d80*/  FFMA.FTZ R69, R113, UR36, -R60 ;  /* 0x0000002471457c23 */ /* 0x000fe2000801083c */
[----:B------:R-:W-:Y:S01]  /*9d90*/  FMUL.FTZ R154, R111, UR48 ;  /* 0x000000306f9a7c20 */ /* 0x000fe20008410000 */
[----:B------:R-:W-:Y:S01]  /*9da0*/  FFMA.FTZ R162, R228, UR36, R63 ;  /* 0x00000024e4a27c23 */ /* 0x000fe2000801003f */
[----:B------:R-:W-:Y:S01]  /*9db0*/  FMUL.FTZ R60, R212, UR48 ;  /* 0x00000030d43c7c20 */ /* 0x000fe20008410000 */
[----:B------:R-:W-:Y:S01]  /*9dc0*/  FFMA.FTZ R70, R120, UR36, -R61 ;  /* 0x0000002478467c23 */ /* 0x000fe2000801083d */
[----:B------:R-:W-:Y:S01]  /*9dd0*/  FMUL.FTZ R133, R231, UR48 ;  /* 0x00000030e7857c20 */ /* 0x000fe20008410000 */
[----:B------:R-:W-:Y:S01]  /*9de0*/  FMUL.FTZ R156, R62, UR48 ;  /* 0x000000303e9c7c20 */ /* 0x000fe20008410000 */
[----:B------:R-:W-:Y:S01]  /*9df0*/  FMUL.FTZ R63, R112, UR48 ;  /* 0x00000030703f7c20 */ /* 0x000fe20008410000 */
[----:B------:R-:W-:Y:S01]  /*9e00*/  FMUL.FTZ R113, R113, UR48 ;  /* 0x0000003071717c20 */ /* 0x000fe20008410000 */
[----:B------:R-:W-:Y:S01]  /*9e10*/  FMUL.FTZ R61, R120, UR48 ;  /* 0x00000030783d7c20 */ /* 0x000fe20008410000 */
[C---:B------:R-:W-:Y:S01]  /*9e20*/  FMUL.FTZ R111, R119.reuse, UR48 ;  /* 0x00000030776f7c20 */ /* 0x040fe20008410000 */
[----:B------:R-:W-:Y:S01]  /*9e30*/  FFMA.FTZ R152, R204, UR36, R71 ;  /* 0x00000024cc987c23 */ /* 0x000fe20008010047 */
[----:B------:R-:W-:Y:S01]  /*9e40*/  FFMA.FTZ R71, R119, UR36, -R60 ;  /* 0x0000002477477c23 */ /* 0x000fe2000801083c */
[----:B------:R-:W-:Y:S01]  /*9e50*/  FFMA.FTZ R161, -R22, R161, R165 ;  /* 0x000000a116a17223 */ /* 0x000fe200000101a5 */
[----:B------:R-:W-:Y:S01]  /*9e60*/  IADD3 R145, PT, PT, R190, 0x80, RZ ;  /* 0x00000080be917810 */ /* 0x000fe20007ffe0ff */
[----:B------:R-:W-:Y:S01]  /*9e70*/  FFMA.FTZ R133, R114, UR36, -R133 ;  /* 0x0000002472857c23 */ /* 0x000fe20008010885 */
        /* <DEDUP_REMOVED lines=16> */
.L_x_6826:
[----:B------:R-:W-:Y:S05]  /*9f80*/  BSYNC.RECONVERGENT B0 ;  /* 0x0000000000007941 */ /* 0x000fea0003800200 */
.L_x_6825:
[----:B------:R-:W-:Y:S04]  /*9f90*/  BSSY.RECONVERGENT B0, `(.L_x_6827) ;  /* 0x0000003000007945 */ /* 0x000fe80003800200 */
[----:B------:R-:W-:Y:S05]  /*9fa0*/  @!P3 BRA `(.L_x_6828) ;  /* 0x000000000004b947 */ /* 0x000fea0003800000 */
[----:B------:R1:W-:Y:S02]  /*9fb0*/  REDG.E.ADD.F32.FTZ.RN.STRONG.GPU desc[UR34][R64.64+0x100], R149 ;  /* 0x00010095400079a6 */ /* 0x0003e4000c12f322 */
.L_x_6828:
[----:B------:R-:W-:Y:S05]  /*9fc0*/  BSYNC.RECONVERGENT B0 ;  /* 0x0000000000007941 */ /* 0x000fea0003800200 */
.L_x_6827:
        /* <DEDUP_REMOVED lines=16> */
.L_x_6830:
[----:B------:R-:W-:Y:S05]  /*a0d0*/  BSYNC.RECONVERGENT B0 ;  /* 0x0000000000007941 */ /* 0x000fea0003800200 */
.L_x_6829:
[----:B0-2---:R0:W2:Y:S01]  /*a0e0*/  LDS R61, [R147+0x1380] ;  /* 0x00138000933d7984 */ /* 0x0050a20000000800 */
[----:B------:R-:W-:Y:S01]  /*a0f0*/  BSSY.RECONVERGENT B0, `(.L_x_6831) ;  /* 0x0000006000007945 */ /* 0x000fe20003800200 */
[----:B------:R-:W-:Y:S02]  /*a100*/  IADD3 R145, PT, PT, R190, 0x180, RZ ;  /* 0x00000180be917810 */ /* 0x000fe40007ffe0ff */
[----:B------:R-:W-:Y:S02]  /*a110*/  LEA.HI R63, R63, R190, RZ, 0x1b ;  /* 0x000000be3f3f7211 */ /* 0x000fe400078fd8ff */
[----:B------:R-:W-:Y:S01]  /*a120*/  LEA R60, R60, UR28, 0x2 ;  /* 0x0000001c3c3c7c11 */ /* 0x000fe2000f8e10ff */
[----:B------:R-:W-:Y:S06]  /*a130*/  @!P2 BRA `(.L_x_6832) ;  /* 0x000000000004a947 */ /* 0x000fec0003800000 */
[----:B--2---:R3:W-:Y:S02]  /*a140*/  REDG.E.ADD.F32.FTZ.RN.STRONG.GPU desc[UR34][R64.64+0x300], R61 ;  /* 0x0003003d400079a6 */ /* 0x0047e4000c12f322 */
.L_x_6832:
[----:B------:R-:W-:Y:S05]  /*a150*/  BSYNC.RECONVERGENT B0 ;  /* 0x0000000000007941 */ /* 0x000fea0003800200 */
.L_x_6831:
[----:B--23--:R2:W3:Y:S01]  /*a160*/  LDS R61, [R60+0x1480] ;  /* 0x001480003c3d7984 */ /* 0x00c4e20000000800 */
[----:B------:R-:W-:Y:S01]  /*a170*/  BSSY.RECONVERGENT B0, `(.L_x_6833) ;  /* 0x0000005000007945 */ /* 0x000fe20003800200 */
[----:B------:R-:W-:Y:S02]  /*a180*/  LEA.HI R145, R145, R190, RZ, 0x1b ;  /* 0x000000be91917211 */ /* 0x000fe400078fd8ff */
[----:B------:R-:W-:Y:S01]  /*a190*/  LEA R63, R63, UR28, 0x2 ;  /* 0x0000001c3f3f7c11 */ /* 0x000fe2000f8e10ff */
[----:B------:R-:W-:Y:S06]  /*a1a0*/  @!P3 BRA `(.L_x_6834) ;  /* 0x000000000004b947 */ /* 0x000fec0003800000 */
[----:B---3--:R3:W-:Y:S02]  /*a1b0*/  REDG.E.ADD.F32.FTZ.RN.STRONG.GPU desc[UR34][R64.64+0x400], R61 ;  /* 0x0004003d400079a6 */ /* 0x0087e4000c12f322 */
.L_x_6834:
[----:B------:R-:W-:Y:S05]  /*a1c0*/  BSYNC.RECONVERGENT B0 ;  /* 0x0000000000007941 */ /* 0x000fea0003800200 */
.L_x_6833:
[----:B---3--:R3:W0:Y:S01]  /*a1d0*/  LDS R61, [R63+0x1580] ;  /* 0x001580003f3d7984 */ /* 0x0086220000000800 */
[----:B------:R-:W-:Y:S01]  /*a1e0*/  BSSY.RECONVERGENT B0, `(.L_x_6835) ;  /* 0x0000004000007945 */ /* 0x000fe20003800200 */
[----:B------:R-:W-:-:S03]  /*a1f0*/  LEA R145, R145, UR28, 0x2 ;  /* 0x0000001c91917c11 */ /* 0x000fc6000f8e10ff */
[----:B------:R-:W-:Y:S05]  /*a200*/  @!P4 BRA `(.L_x_6836) ;  /* 0x000000000004c947 */ /* 0x000fea0003800000 */
[----:B0-----:R0:W-:Y:S02]  /*a210*/  REDG.E.ADD.F32.FTZ.RN.STRONG.GPU desc[UR34][R64.64+0x500], R61 ;  /* 0x0005003d400079a6 */ /* 0x0011e4000c12f322 */
.L_x_6836:
[----:B------:R-:W-:Y:S05]  /*a220*/  BSYNC.RECONVERGENT B0 ;  /* 0x0000000000007941 */ /* 0x000fea0003800200 */
.L_x_6835:
[----:B0-----:R0:W0:Y:S01]  /*a230*/  LDS R61, [R145+0x1680] ;  /* 0x00168000913d7984 */ /* 0x0010220000000800 */
[----:B------:R-:W-:Y:S01]  /*a240*/  BSSY.RECONVERGENT B0, `(.L_x_6837) ;  /* 0x0000004000007945 */ /* 0x000fe20003800200 */
[----:B---3--:R-:W-:-:S03]  /*a250*/  IADD3 R63, PT, PT, R190, 0x1c0, RZ ;  /* 0x000001c0be3f7810 */ /* 0x008fc60007ffe0ff */
[----:B------:R-:W-:Y:S05]  /*a260*/  @!P5 BRA `(.L_x_6838) ;  /* 0x000000000004d947 */ /* 0x000fea0003800000 */
[----:B0-----:R3:W-:Y:S02]  /*a270*/  REDG.E.ADD.F32.FTZ.RN.STRONG.GPU desc[UR34][R64.64+0x600], R61 ;  /* 0x0006003d400079a6 */ /* 0x0017e4000c12f322 */
.L_x_6838:
[----:B------:R-:W-:Y:S05]  /*a280*/  BSYNC.RECONVERGENT B0 ;  /* 0x0000000000007941 */ /* 0x000fea0003800200 */
.L_x_6837:
[C---:B--2---:R-:W-:Y:S01]  /*a290*/  IADD3 R60, PT, PT, R190.reuse, 0x200, RZ ;  /* 0x00000200be3c7810 */ /* 0x044fe20007ffe0ff */
[----:B------:R-:W-:Y:S01]  /*a2a0*/  BSSY.RECONVERGENT B0, `(.L_x_6839) ;  /* 0x0000010000007945 */ /* 0x000fe20003800200 */
[----:B0--3--:R-:W-:Y:S02]  /*a2b0*/  IADD3 R61, PT, PT, R190, 0x240, RZ ;  /* 0x00000240be3d7810 */ /* 0x009fe40007ffe0ff */
[-C--:B------:R-:W-:Y:S02]  /*a2c0*/  LEA.HI R60, R60, R190.reuse, RZ, 0x1b ;  /* 0x000000be3c3c7211 */ /* 0x080fe400078fd8ff */
[-C--:B------:R-:W-:Y:S02]  /*a2d0*/  LEA.HI R63, R63, R190.reuse, RZ, 0x1b ;  /* 0x000000be3f3f7211 */ /* 0x080fe400078fd8ff */
[----:B------:R-:W-:Y:S02]  /*a2e0*/  LEA R62, R60, UR28, 0x2 ;  /* 0x0000001c3c3e7c11 */ /* 0x000fe4000f8e10ff */
[----:B------:R-:W-:-:S02]  /*a2f0*/  LEA.HI R60, R61, R190, RZ, 0x1b ;  /* 0x000000be3d3c7211 */ /* 0x000fc400078fd8ff */
[----:B------:R-:W-:Y:S02]  /*a300*/  LEA R61, R63, UR28, 0x2 ;  /* 0x0000001c3f3d7c11 */ /* 0x000fe4000f8e10ff */
[----:B------:R-:W-:Y:S02]  /*a310*/  ISETP.GE.AND P6, PT, R66, 0x1c1, PT ;  /* 0x000001c14200780c */ /* 0x000fe40003fc6270 */
[----:B------:R-:W-:Y:S02]  /*a320*/  IADD3 R145, PT, PT, R190, 0x280, RZ ;  /* 0x00000280be917810 */ /* 0x000fe40007ffe0ff */
[----:B------:R-:W0:Y:S01]  /*a330*/  LDS R61, [R61+0x1780] ;  /* 0x001780003d3d7984 */ /* 0x000e220000000800 */
[C---:B------:R-:W-:Y:S02]  /*a340*/  ISETP.GE.AND P2, PT, R66.reuse, 0x201, PT ;  /* 0x000002014200780c */ /* 0x040fe40003f46270 */
[C---:B------:R-:W-:Y:S02]  /*a350*/  ISETP.GE.AND P3, PT, R66.reuse, 0x241, PT ;  /* 0x000002414200780c */ /* 0x040fe40003f66270 */
[----:B------:R-:W-:-:S02]  /*a360*/  ISETP.GE.AND P4, PT, R66, 0x281, PT ;  /* 0x000002814200780c */ /* 0x000fc40003f86270 */
[----:B------:R-:W-:Y:S02]  /*a370*/  ISETP.GE.AND P5, PT, R66, 0x2c1, PT ;  /* 0x000002c14200780c */ /* 0x000fe40003fa6270 */
[----:B------:R-:W-:Y:S11]  /*a380*/  @!P6 BRA `(.L_x_6840) ;  /* 0x000000000004e947 */ /* 0x000ff60003800000 */
[----:B0-----:R2:W-:Y:S02]  /*a390*/  REDG.E.ADD.F32.FTZ.RN.STRONG.GPU desc[UR34][R64.64+0x700], R61 ;  /* 0x0007003d400079a6 */ /* 0x0015e4000c12f322 */
.L_x_6840:
[----:B------:R-:W-:Y:S05]  /*a3a0*/  BSYNC.RECONVERGENT B0 ;  /* 0x0000000000007941 */ /* 0x000fea0003800200 */
.L_x_6839:
[----:B0-2---:R0:W2:Y:S01]  /*a3b0*/  LDS R61, [R62+0x1880] ;  /* 0x001880003e3d7984 */ /* 0x0050a20000000800 */
[----:B------:R-:W-:Y:S01]  /*a3c0*/  BSSY.RECONVERGENT B0, `(.L_x_6841) ;  /* 0x0000006000007945 */ /* 0x000fe20003800200 */
[----:B------:R-:W-:Y:S02]  /*a3d0*/  IADD3 R63, PT, PT, R190, 0x2c0, RZ ;  /* 0x000002c0be3f7810 */ /* 0x000fe40007ffe0ff */
[----:B------:R-:W-:Y:S02]  /*a3e0*/  LEA.HI R145, R145, R190, RZ, 0x1b ;  /* 0x000000be91917211 */ /* 0x000fe400078fd8ff */
[----:B------:R-:W-:Y:S01]  /*a3f0*/  LEA R60, R60, UR28, 0x2 ;  /* 0x0000001c3c3c7c11 */ /* 0x000fe2000f8e10ff */
[----:B------:R-:W-:Y:S06]  /*a400*/  @!P2 BRA `(.L_x_6842) ;  /* 0x000000000004a947 */ /* 0x000fec0003800000 */
[----:B--2---:R3:W-:Y:S02]  /*a410*/  REDG.E.ADD.F32.FTZ.RN.STRONG.GPU desc[UR34][R64.64+0x800], R61 ;  /* 0x0008003d400079a6 */ /* 0x0047e4000c12f322 */
.L_x_6842:
[----:B------:R-:W-:Y:S05]  /*a420*/  BSYNC.RECONVERGENT B0 ;  /* 0x0000000000007941 */ /* 0x000fea0003800200 */
.L_x_6841:
[----:B--23--:R2:W3:Y:S01]  /*a430*/  LDS R61, [R60+0x1980] ;  /* 0x001980003c3d7984 */ /* 0x00c4e20000000800 */
[----:B------:R-:W-:Y:S01]  /*a440*/  BSSY.RECONVERGENT B0, `(.L_x_6843) ;  /* 0x0000005000007945 */ /* 0x000fe20003800200 */
[----:B------:R-:W-:Y:S02]  /*a450*/  LEA.HI R63, R63, R190, RZ, 0x1b ;  /* 0x000000be3f3f7211 */ /* 0x000fe400078fd8ff */
[----:B------:R-:W-:Y:S01]  /*a460*/  LEA R145, R145, UR28, 0x2 ;  /* 0x0000001c91917c11 */ /* 0x000fe2000f8e10ff */
[----:B------:R-:W-:Y:S06]  /*a470*/  @!P3 BRA `(.L_x_6844) ;  /* 0x000000000004b947 */ /* 0x000fec0003800000 */
[----:B---3--:R3:W-:Y:S02]  /*a480*/  REDG.E.ADD.F32.FTZ.RN.STRONG.GPU desc[UR34][R64.64+0x900], R61 ;  /* 0x0009003d400079a6 */ /* 0x0087e4000c12f322 */
.L_x_6844:
[----:B------:R-:W-:Y:S05]  /*a490*/  BSYNC.RECONVERGENT B0 ;  /* 0x0000000000007941 */ /* 0x000fea0003800200 */
.L_x_6843:
[----:B---3--:R3:W0:Y:S01]  /*a4a0*/  LDS R61, [R145+0x1a80] ;  /* 0x001a8000913d7984 */ /* 0x0086220000000800 */
[----:B------:R-:W-:Y:S01]  /*a4b0*/  BSSY.RECONVERGENT B0, `(.L_x_6845) ;  /* 0x0000004000007945 */ /* 0x000fe20003800200 */
[----:B--2---:R-:W-:-:S03]  /*a4c0*/  LEA R60, R63, UR28, 0x2 ;  /* 0x0000001c3f3c7c11 */ /* 0x004fc6000f8e10ff */
[----:B------:R-:W-:Y:S05]  /*a4d0*/  @!P4 BRA `(.L_x_6846) ;  /* 0x000000000004c947 */ /* 0x000fea0003800000 */
[----:B0-----:R2:W-:Y:S02]  /*a4e0*/  REDG.E.ADD.F32.FTZ.RN.STRONG.GPU desc[UR34][R64.64+0xa00], R61 ;  /* 0x000a003d400079a6 */ /* 0x0015e4000c12f322 */
.L_x_6846:
[----:B------:R-:W-:Y:S05]  /*a4f0*/  BSYNC.RECONVERGENT B0 ;  /* 0x0000000000007941 */ /* 0x000fea0003800200 */
.L_x_6845:
[----:B0-2---:R0:W2:Y:S01]  /*a500*/  LDS R61, [R60+0x1b80] ;  /* 0x001b80003c3d7984 */ /* 0x0050a20000000800 */
[----:B------:R-:W-:Y:S01]  /*a510*/  BSSY.RECONVERGENT B0, `(.L_x_6847) ;  /* 0x0000005000007945 */ /* 0x000fe20003800200 */
[C---:B------:R-:W-:Y:S02]  /*a520*/  IADD3 R63, PT, PT, R190.reuse, 0x300, RZ ;  /* 0x00000300be3f7810 */ /* 0x040fe40007ffe0ff */
[----:B---3--:R-:W-:Y:S01]  /*a530*/  IADD3 R145, PT, PT, R190, 0x340, RZ ;  /* 0x00000340be917810 */ /* 0x008fe20007ffe0ff */
[----:B------:R-:W-:Y:S06]  /*a540*/  @!P5 BRA `(.L_x_6848) ;  /* 0x000000000004d947 */ /* 0x000fec0003800000 */
[----:B--2---:R3:W-:Y:S02]  /*a550*/  REDG.E.ADD.F32.FTZ.RN.STRONG.GPU desc[UR34][R64.64+0xb00], R61 ;  /* 0x000b003d400079a6 */ /* 0x0047e4000c12f322 */
.L_x_6848:
[----:B------:R-:W-:Y:S05]  /*a560*/  BSYNC.RECONVERGENT B0 ;  /* 0x0000000000007941 */ /* 0x000fea0003800200 */
.L_x_6847:
        /* <DEDUP_REMOVED lines=16> */
.L_x_6850:
[----:B------:R-:W-:Y:S05]  /*a670*/  BSYNC.RECONVERGENT B0 ;  /* 0x0000000000007941 */ /* 0x000fea0003800200 */
.L_x_6849:
[----:B0-2---:R0:W2:Y:S01]  /*a680*/  LDS R61, [R145+0x1d80] ;  /* 0x001d8000913d7984 */ /* 0x0050a20000000800 */
[----:B------:R-:W-:Y:S01]  /*a690*/  BSSY.RECONVERGENT B0, `(.L_x_6851) ;  /* 0x0000006000007945 */ /* 0x000fe20003800200 */
[----:B------:R-:W-:Y:S02]  /*a6a0*/  LOP3.LUT R63, R190, 0x400, RZ, 0xfc, !PT ;  /* 0x00000400be3f7812 */ /* 0x000fe400078efcff */
[----:B------:R-:W-:Y:S02]  /*a6b0*/  LEA.HI R147, R147, R190, RZ, 0x1b ;  /* 0x000000be93937211 */ /* 0x000fe400078fd8ff */
[----:B------:R-:W-:Y:S01]  /*a6c0*/  LEA R60, R60, UR28, 0x2 ;  /* 0x0000001c3c3c7c11 */ /* 0x000fe2000f8e10ff */
[----:B------:R-:W-:Y:S06]  /*a6d0*/  @!P2 BRA `(.L_x_6852) ;  /* 0x000000000004a947 */ /* 0x000fec0003800000 */
[----:B--2---:R3:W-:Y:S02]  /*a6e0*/  REDG.E.ADD.F32.FTZ.RN.STRONG.GPU desc[UR34][R64.64+0xd00], R61 ;  /* 0x000d003d400079a6 */ /* 0x0047e4000c12f322 */
.L_x_6852:
[----:B------:R-:W-:Y:S05]  /*a6f0*/  BSYNC.RECONVERGENT B0 ;  /* 0x0000000000007941 */ /* 0x000fea0003800200 */
.L_x_6851:
[----:B--23--:R2:W3:Y:S01]  /*a700*/  LDS R61, [R60+0x1e80] ;  /* 0x001e80003c3d7984 */ /* 0x00c4e20000000800 */
[----:B------:R-:W-:Y:S01]  /*a710*/  BSSY.RECONVERGENT B0, `(.L_x_6853) ;  /* 0x0000005000007945 */ /* 0x000fe20003800200 */
[----:B------:R-:W-:Y:S02]  /*a720*/  LEA.HI R63, R63, R190, RZ, 0x1b ;  /* 0x000000be3f3f7211 */ /* 0x000fe400078fd8ff */
[----:B------:R-:W-:Y:S01]  /*a730*/  LEA R147, R147, UR28, 0x2 ;  /* 0x0000001c93937c11 */ /* 0x000fe2000f8e10ff */
[----:B------:R-:W-:Y:S06]  /*a740*/  @!P3 BRA `(.L_x_6854) ;  /* 0x000000000004b947 */ /* 0x000fec0003800000 */
[----:B---3--:R3:W-:Y:S02]  /*a750*/  REDG.E.ADD.F32.FTZ.RN.STRONG.GPU desc[UR34][R64.64+0xe00], R61 ;  /* 0x000e003d400079a6 */ /* 0x0087e4000c12f322 */
.L_x_6854:
[----:B------:R-:W-:Y:S05]  /*a760*/  BSYNC.RECONVERGENT B0 ;  /* 0x0000000000007941 */ /* 0x000fea0003800200 */
.L_x_6853:
[----:B---3--:R3:W0:Y:S01]  /*a770*/  LDS R61, [R147+0x1f80] ;  /* 0x001f8000933d7984 */ /* 0x0086220000000800 */
[----:B------:R-:W-:Y:S01]  /*a780*/  BSSY.RECONVERGENT B0, `(.L_x_6855) ;  /* 0x0000004000007945 */ /* 0x000fe20003800200 */
[----:B--2---:R-:W-:-:S03]  /*a790*/  LEA R60, R63, UR28, 0x2 ;  /* 0x0000001c3f3c7c11 */ /* 0x004fc6000f8e10ff */
[----:B------:R-:W-:Y:S05]  /*a7a0*/  @!P4 BRA `(.L_x_6856) ;  /* 0x000000000004c947 */ /* 0x000fea0003800000 */
[----:B0-----:R2:W-:Y:S02]  /*a7b0*/  REDG.E.ADD.F32.FTZ.RN.STRONG.GPU desc[UR34][R64.64+0xf00], R61 ;  /* 0x000f003d400079a6 */ /* 0x0015e4000c12f322 */
.L_x_6856:
[----:B------:R-:W-:Y:S05]  /*a7c0*/  BSYNC.RECONVERGENT B0 ;  /* 0x0000000000007941 */ /* 0x000fea0003800200 */
.L_x_6855:
[----:B0-2---:R0:W2:Y:S01]  /*a7d0*/  LDS R61, [R60+0x2080] ;  /* 0x002080003c3d7984 */ /* 0x0050a20000000800 */
[----:B------:R-:W-:Y:S01]  /*a7e0*/  BSSY.RECONVERGENT B0, `(.L_x_6857) ;  /* 0x0000005000007945 */ /* 0x000fe20003800200 */
[C---:B------:R-:W-:Y:S02]  /*a7f0*/  IADD3 R63, PT, PT, R190.reuse, 0x440, RZ ;  /* 0x00000440be3f7810 */ /* 0x040fe40007ffe0ff */
[----:B------:R-:W-:Y:S01]  /*a800*/  IADD3 R145, PT, PT, R190, 0x480, RZ ;  /* 0x00000480be917810 */ /* 0x000fe20007ffe0ff */
[----:B------:R-:W-:Y:S06]  /*a810*/  @!P5 BRA `(.L_x_6858) ;  /* 0x000000000004d947 */ /* 0x000fec0003800000 */
[----:B--2---:R2:W-:Y:S02]  /*a820*/  REDG.E.ADD.F32.FTZ.RN.STRONG.GPU desc[UR34][R64.64+0x1000], R61 ;  /* 0x0010003d400079a6 */ /* 0x0045e4000c12f322 */
.L_x_6858:
[----:B------:R-:W-:Y:S05]  /*a830*/  BSYNC.RECONVERGENT B0 ;  /* 0x0000000000007941 */ /* 0x000fea0003800200 */
.L_x_6857:
        /* <DEDUP_REMOVED lines=16> */
.L_x_6860:
[----:B------:R-:W-:Y:S05]  /*a940*/  BSYNC.RECONVERGENT B0 ;  /* 0x0000000000007941 */ /* 0x000fea0003800200 */
.L_x_6859:
[----:B0-2---:R0:W2:Y:S01]  /*a950*/  LDS R61, [R145+0x2280] ;  /* 0x00228000913d7984 */ /* 0x0050a20000000800 */
[----:B------:R-:W-:Y:S01]  /*a960*/  BSSY.RECONVERGENT B0, `(.L_x_6861) ;  /* 0x0000006000007945 */ /* 0x000fe20003800200 */
[----:B------:R-:W-:Y:S02]  /*a970*/  IADD3 R63, PT, PT, R190, 0x540, RZ ;  /* 0x00000540be3f7810 */ /* 0x000fe40007ffe0ff */
[----:B------:R-:W-:Y:S02]  /*a980*/  LEA.HI R147, R147, R190, RZ, 0x1b ;  /* 0x000000be93937211 */ /* 0x000fe400078fd8ff */
[----:B------:R-:W-:Y:S01]  /*a990*/  LEA R60, R60, UR28, 0x2 ;  /* 0x0000001c3c3c7c11 */ /* 0x000fe2000f8e10ff */
[----:B------:R-:W-:Y:S06]  /*a9a0*/  @!P2 BRA `(.L_x_6862) ;  /* 0x000000000004a947 */ /* 0x000fec0003800000 */
[----:B--2---:R3:W-:Y:S02]  /*a9b0*/  REDG.E.ADD.F32.FTZ.RN.STRONG.GPU desc[UR34][R64.64+0x1200], R61 ;  /* 0x0012003d400079a6 */ /* 0x0047e4000c12f322 */
.L_x_6862:
[----:B------:R-:W-:Y:S05]  /*a9c0*/  BSYNC.RECONVERGENT B0 ;  /* 0x0000000000007941 */ /* 0x000fea0003800200 */
.L_x_6861:
[----:B--23--:R2:W3:Y:S01]  /*a9d0*/  LDS R61, [R60+0x2380] ;  /* 0x002380003c3d7984 */ /* 0x00c4e20000000800 */
[----:B------:R-:W-:Y:S01]  /*a9e0*/  BSSY.RECONVERGENT B0, `(.L_x_6863) ;  /* 0x0000005000007945 */ /* 0x000fe20003800200 */
[----:B------:R-:W-:Y:S02]  /*a9f0*/  LEA.HI R63, R63, R190, RZ, 0x1b ;  /* 0x000000be3f3f7211 */ /* 0x000fe400078fd8ff */
[----:B------:R-:W-:Y:S01]  /*aa00*/  LEA R147, R147, UR28, 0x2 ;  /* 0x0000001c93937c11 */ /* 0x000fe2000f8e10ff */
[----:B------:R-:W-:Y:S06]  /*aa10*/  @!P3 BRA `(.L_x_6864) ;  /* 0x000000000004b947 */ /* 0x000fec0003800000 */
[----:B---3--:R3:W-:Y:S02]  /*aa20*/  REDG.E.ADD.F32.FTZ.RN.STRONG.GPU desc[UR34][R64.64+0x1300], R61 ;  /* 0x0013003d400079a6 */ /* 0x0087e4000c12f322 */
.L_x_6864:
[----:B------:R-:W-:Y:S05]  /*aa30*/  BSYNC.RECONVERGENT B0 ;  /* 0x0000000000007941 */ /* 0x000fea0003800200 */
.L_x_6863:
[----:B---3--:R3:W0:Y:S01]  /*aa40*/  LDS R61, [R147+0x2480] ;  /* 0x00248000933d7984 */ /* 0x0086220000000800 */
[----:B------:R-:W-:Y:S01]  /*aa50*/  BSSY.RECONVERGENT B0, `(.L_x_6865) ;  /* 0x0000004000007945 */ /* 0x000fe20003800200 */
[----:B--2---:R-:W-:-:S03]  /*aa60*/  LEA R60, R63, UR28, 0x2 ;  /* 0x0000001c3f3c7c11 */ /* 0x004fc6000f8e10ff */
[----:B------:R-:W-:Y:S05]  /*aa70*/  @!P4 BRA `(.L_x_6866) ;  /* 0x000000000004c947 */ /* 0x000fea0003800000 */
[----:B0-----:R2:W-:Y:S02]  /*aa80*/  REDG.E.ADD.F32.FTZ.RN.STRONG.GPU desc[UR34][R64.64+0x1400], R61 ;  /* 0x0014003d400079a6 */ /* 0x0015e4000c12f322 */
.L_x_6866:
[----:B------:R-:W-:Y:S05]  /*aa90*/  BSYNC.RECONVERGENT B0 ;  /* 0x0000000000007941 */ /* 0x000fea0003800200 */
.L_x_6865:
[----:B0-2---:R0:W2:Y:S01]  /*aaa0*/  LDS R61, [R60+0x2580] ;  /* 0x002580003c3d7984 */ /* 0x0050a20000000800 */
[----:B------:R-:W-:Y:S01]  /*aab0*/  BSSY.RECONVERGENT B0, `(.L_x_6867) ;  /* 0x0000005000007945 */ /* 0x000fe20003800200 */
[C---:B------:R-:W-:Y:S02]  /*aac0*/  IADD3 R63, PT, PT, R190.reuse, 0x580, RZ ;  /* 0x00000580be3f7810 */ /* 0x040fe40007ffe0ff */
[----:B------:R-:W-:Y:S01]  /*aad0*/  IADD3 R145, PT, PT, R190, 0x5c0, RZ ;  /* 0x000005c0be917810 */ /* 0x000fe20007ffe0ff */
[----:B------:R-:W-:Y:S06]  /*aae0*/  @!P5 BRA `(.L_x_6868) ;  /* 0x000000000004d947 */ /* 0x000fec0003800000 */
[----:B--2---:R2:W-:Y:S02]  /*aaf0*/  REDG.E.ADD.F32.FTZ.RN.STRONG.GPU desc[UR34][R64.64+0x1500], R61 ;  /* 0x0015003d400079a6 */ /* 0x0045e4000c12f322 */
.L_x_6868:
[----:B------:R-:W-:Y:S05]  /*ab00*/  BSYNC.RECONVERGENT B0 ;  /* 0x0000000000007941 */ /* 0x000fea0003800200 */
.L_x_6867:
        /* <DEDUP_REMOVED lines=16> */
.L_x_6870:
[----:B------:R-:W-:Y:S05]  /*ac10*/  BSYNC.RECONVERGENT B0 ;  /* 0x0000000000007941 */ /* 0x000fea0003800200 */
.L_x_6869:
[----:B0-2---:R0:W2:Y:S01]  /*ac20*/  LDS R61, [R145+0x2780] ;  /* 0x00278000913d7984 */ /* 0x0050a20000000800 */
[----:B------:R-:W-:Y:S01]  /*ac30*/  BSSY.RECONVERGENT B0, `(.L_x_6871) ;  /* 0x0000006000007945 */ /* 0x000fe20003800200 */
[----:B------:R-:W-:Y:S02]  /*ac40*/  IADD3 R63, PT, PT, R190, 0x680, RZ ;  /* 0x00000680be3f7810 */ /* 0x000fe40007ffe0ff */
[----:B------:R-:W-:Y:S02]  /*ac50*/  LEA.HI R147, R147, R190, RZ, 0x1b ;  /* 0x000000be93937211 */ /* 0x000fe400078fd8ff */
[----:B------:R-:W-:Y:S01]  /*ac60*/  LEA R60, R60, UR28, 0x2 ;  /* 0x0000001c3c3c7c11 */ /* 0x000fe2000f8e10ff */
[----:B------:R-:W-:Y:S06]  /*ac70*/  @!P2 BRA `(.L_x_6872) ;  /* 0x000000000004a947 */ /* 0x000fec0003800000 */
[----:B--2---:R3:W-:Y:S02]  /*ac80*/  REDG.E.ADD.F32.FTZ.RN.STRONG.GPU desc[UR34][R64.64+0x1700], R61 ;  /* 0x0017003d400079a6 */ /* 0x0047e4000c12f322 */
.L_x_6872:
[----:B------:R-:W-:Y:S05]  /*ac90*/  BSYNC.RECONVERGENT B0 ;  /* 0x0000000000007941 */ /* 0x000fea0003800200 */
.L_x_6871:
[----:B--23--:R2:W3:Y:S01]  /*aca0*/  LDS R61, [R60+0x2880] ;  /* 0x002880003c3d7984 */ /* 0x00c4e20000000800 */
[----:B------:R-:W-:Y:S01]  /*acb0*/  BSSY.RECONVERGENT B0, `(.L_x_6873) ;  /* 0x0000005000007945 */ /* 0x000fe20003800200 */
[----:B------:R-:W-:Y:S02]  /*acc0*/  LEA.HI R63, R63, R190, RZ, 0x1b ;  /* 0x000000be3f3f7211 */ /* 0x000fe400078fd8ff */
[----:B------:R-:W-:Y:S01]  /*acd0*/  LEA R62, R147, UR28, 0x2 ;  /* 0x0000001c933e7c11 */ /* 0x000fe2000f8e10ff */
[----:B------:R-:W-:Y:S06]  /*ace0*/  @!P3 BRA `(.L_x_6874) ;  /* 0x000000000004b947 */ /* 0x000fec0003800000 */
[----:B---3--:R3:W-:Y:S02]  /*acf0*/  REDG.E.ADD.F32.FTZ.RN.STRONG.GPU desc[UR34][R64.64+0x1800], R61 ;  /* 0x0018003d400079a6 */ /* 0x0087e4000c12f322 */
.L_x_6874:
[----:B------:R-:W-:Y:S05]  /*ad00*/  BSYNC.RECONVERGENT B0 ;  /* 0x0000000000007941 */ /* 0x000fea0003800200 */
.L_x_6873:
[----:B---3--:R3:W1:Y:S01]  /*ad10*/  LDS R61, [R62+0x2980] ;  /* 0x002980003e3d7984 */ /* 0x0086620000000800 */
[----:B------:R-:W-:Y:S01]  /*ad20*/  BSSY.RECONVERGENT B0, `(.L_x_6875) ;  /* 0x0000006000007945 */ /* 0x000fe20003800200 */
[C---:B0-----:R-:W-:Y:S02]  /*ad30*/  IADD3 R145, PT, PT, R190.reuse, 0x6c0, RZ ;  /* 0x000006c0be917810 */ /* 0x041fe40007ffe0ff */
[----:B------:R-:W-:Y:S02]  /*ad40*/  IADD3 R147, PT, PT, R190, 0x700, RZ ;  /* 0x00000700be937810 */ /* 0x000fe40007ffe0ff */
[----:B------:R-:W-:Y:S01]  /*ad50*/  LEA R63, R63, UR28, 0x2 ;  /* 0x0000001c3f3f7c11 */ /* 0x000fe2000f8e10ff */
[----:B------:R-:W-:Y:S06]  /*ad60*/  @!P4 BRA `(.L_x_6876) ;  /* 0x000000000004c947 */ /* 0x000fec0003800000 */
[----:B-1----:R0:W-:Y:S02]  /*ad70*/  REDG.E.ADD.F32.FTZ.RN.STRONG.GPU desc[UR34][R64.64+0x1900], R61 ;  /* 0x0019003d400079a6 */ /* 0x0021e4000c12f322 */
.L_x_6876:
[----:B------:R-:W-:Y:S05]  /*ad80*/  BSYNC.RECONVERGENT B0 ;  /* 0x0000000000007941 */ /* 0x000fea0003800200 */
.L_x_6875:
[----:B01----:R0:W1:Y:S01]  /*ad90*/  LDS R61, [R63+0x2a80] ;  /* 0x002a80003f3d7984 */ /* 0x0030620000000800 */
[----:B------:R-:W-:Y:S01]  /*ada0*/  BSSY.RECONVERGENT B0, `(.L_x_6877) ;  /* 0x0000005000007945 */ /* 0x000fe20003800200 */
[-C--:B------:R-:W-:Y:S02]  /*adb0*/  LEA.HI R145, R145, R190.reuse, RZ, 0x1b ;  /* 0x000000be91917211 */ /* 0x080fe400078fd8ff */
[----:B------:R-:W-:Y:S01]  /*adc0*/  LEA.HI R147, R147, R190, RZ, 0x1b ;  /* 0x000000be93937211 */ /* 0x000fe200078fd8ff */
[----:B------:R-:W-:Y:S06]  /*add0*/  @!P5 BRA `(.L_x_6878) ;  /* 0x000000000004d947 */ /* 0x000fec0003800000 */
[----:B-1----:R1:W-:Y:S02]  /*ade0*/  REDG.E.ADD.F32.FTZ.RN.STRONG.GPU desc[UR34][R64.64+0x1a00], R61 ;  /* 0x001a003d400079a6 */ /* 0x0023e4000c12f322 */
.L_x_6878:
[----:B------:R-:W-:Y:S05]  /*adf0*/  BSYNC.RECONVERGENT B0 ;  /* 0x0000000000007941 */ /* 0x000fea0003800200 */
.L_x_6877:
        /* <DEDUP_REMOVED lines=11> */
.L_x_6880:
[----:B------:R-:W-:Y:S05]  /*aeb0*/  BSYNC.RECONVERGENT B0 ;  /* 0x0000000000007941 */ /* 0x000fea0003800200 */
.L_x_6879:
[----:B-1----:R1:W0:Y:S01]  /*aec0*/  LDS R61, [R147+0x2c80] ;  /* 0x002c8000933d7984 */ /* 0x0022220000000800 */
[----:B------:R-:W-:Y:S04]  /*aed0*/  BSSY.RECONVERGENT B0, `(.L_x_6881) ;  /* 0x0000003000007945 */ /* 0x000fe80003800200 */
[----:B------:R-:W-:Y:S05]  /*aee0*/  @!P2 BRA `(.L_x_6882) ;  /* 0x000000000004a947 */ /* 0x000fea0003800000 */
[----:B0-----:R0:W-:Y:S02]  /*aef0*/  REDG.E.ADD.F32.FTZ.RN.STRONG.GPU desc[UR34][R64.64+0x1c00], R61 ;  /* 0x001c003d400079a6 */ /* 0x0011e4000c12f322 */
.L_x_6882:
[----:B------:R-:W-:Y:S05]  /*af00*/  BSYNC.RECONVERGENT B0 ;  /* 0x0000000000007941 */ /* 0x000fea0003800200 */
.L_x_6881:
        /* <DEDUP_REMOVED lines=18> */
.L_x_6884:
[----:B------:R-:W-:Y:S05]  /*b030*/  BSYNC.RECONVERGENT B0 ;  /* 0x0000000000007941 */ /* 0x000fea0003800200 */
.L_x_6883:
[----:B0-----:R-:W-:Y:S01]  /*b040*/  FFMA.FTZ R60, R236, R145, R61 ;  /* 0x00000091ec3c7223 */ /* 0x001fe2000001003d */
[----:B------:R-:W-:Y:S01]  /*b050*/  BSSY.RECONVERGENT B0, `(.L_x_6885) ;  /* 0x0000005000007945 */ /* 0x000fe20003800200 */
[----:B------:R0:W3:Y:S01]  /*b060*/  LDS R61, [R66+0x2e80] ;  /* 0x002e8000423d7984 */ /* 0x0000e20000000800 */
[----:B------:R-:W-:Y:S02]  /*b070*/  LEA R147, R147, UR28, 0x2 ;  /* 0x0000001c93937c11 */ /* 0x000fe4000f8e10ff */
[----:B------:R-:W-:Y:S05]  /*b080*/  @!P4 BRA `(.L_x_6886) ;  /* 0x000000000004c947 */ /* 0x000fea0003800000 */
[----:B---3--:R3:W-:Y:S02]  /*b090*/  REDG.E.ADD.F32.FTZ.RN.STRONG.GPU desc[UR34][R64.64+0x1e00], R61 ;  /* 0x001e003d400079a6 */ /* 0x0087e4000c12f322 */
.L_x_6886:
[----:B------:R-:W-:Y:S05]  /*b0a0*/  BSYNC.RECONVERGENT B0 ;  /* 0x0000000000007941 */ /* 0x000fea0003800200 */
.L_x_6885:
[----:B---3--:R3:W0:Y:S01]  /*b0b0*/  LDS R61, [R147+0x2f80] ;  /* 0x002f8000933d7984 */ /* 0x0086220000000800 */
[----:B------:R-:W-:Y:S01]  /*b0c0*/  BSSY.RECONVERGENT B0, `(.L_x_6887) ;  /* 0x0000004000007945 */ /* 0x000fe20003800200 */
[----:B------:R-:W-:-:S03]  /*b0d0*/  FADD.FTZ R60, R143, R60 ;  /* 0x0000003c8f3c7221 */ /* 0x000fc60000010000 */
[----:B------:R-:W-:Y:S05]  /*b0e0*/  @!P5 BRA `(.L_x_6888) ;  /* 0x000000000004d947 */ /* 0x000fea0003800000 */
[----:B0-----:R0:W-:Y:S02]  /*b0f0*/  REDG.E.ADD.F32.FTZ.RN.STRONG.GPU desc[UR34][R64.64+0x1f00], R61 ;  /* 0x001f003d400079a6 */ /* 0x0011e4000c12f322 */
.L_x_6888:
[----:B------:R-:W-:Y:S05]  /*b100*/  BSYNC.RECONVERGENT B0 ;  /* 0x0000000000007941 */ /* 0x000fea0003800200 */
.L_x_6887:
        /* <DEDUP_REMOVED lines=12> */
[----:B------:R-:W-:Y:S01]  /*b1d0*/  FMUL.FTZ R166, R233, R166 ;  /* 0x000000a6e9a67220 */ /* 0x000fe20000410000 */
[----:B------:R-:W-:Y:S01]  /*b1e0*/  FFMA.FTZ R229, R229, R140, R234 ;  /* 0x0000008ce5e57223 */ /* 0x000fe200000100ea */
[----:B------:R-:W-:Y:S01]  /*b1f0*/  FMUL.FTZ R157, R232, R157 ;  /* 0x0000009de89d7220 */ /* 0x000fe20000410000 */
[----:B------:R-:W5:Y:S01]  /*b200*/  SHFL.DOWN PT, R66, R63, 0x1, 0x1f ;  /* 0x08201f003f427f89 */ /* 0x000f6200000e0000 */
        /* <DEDUP_REMOVED lines=11> */
[----:B0-----:R-:W-:Y:S01]  /*b2c0*/  @!P2 FADD.FTZ R60, R60, R65 ;  /* 0x000000413c3ca221 */ /* 0x001fe20000010000 */
[----:B------:R-:W-:Y:S01]  /*b2d0*/  FFMA.FTZ R65, R53, R208, R230 ;  /* 0x000000d035417223 */ /* 0x000fe200000100e6 */
[----:B------:R-:W-:Y:S01]  /*b2e0*/  FFMA.FTZ R193, R193, R110, R150 ;  /* 0x0000006ec1c17223 */ /* 0x000fe20000010096 */
[----:B------:R-:W-:Y:S01]  /*b2f0*/  FFMA.FTZ R194, R194, R153, R217 ;  /* 0x00000099c2c27223 */ /* 0x000fe200000100d9 */
[----:B-1----:R-:W-:Y:S01]  /*b300*/  @!P2 FADD.FTZ R61, R61, R64 ;  /* 0x000000403d3da221 */ /* 0x002fe20000010000 */
[----:B------:R-:W-:Y:S01]  /*b310*/  FFMA.FTZ R64, R52, R231, R109 ;  /* 0x000000e734407223 */ /* 0x000fe2000001006d */
[----:B------:R-:W0:Y:S01]  /*b320*/  SHFL.DOWN PT, R133, R60, 0x2, 0x1f ;  /* 0x08401f003c857f89 */ /* 0x000e2200000e0000 */
[----:B------:R-:W-:Y:S01]  /*b330*/  FADD.FTZ R94, R65, R94 ;  /* 0x0000005e415e7221 */ /* 0x000fe20000010000 */
[----:B--2---:R-:W-:Y:S01]  /*b340*/  @!P2 FADD.FTZ R62, R62, R139 ;  /* 0x0000008b3e3ea221 */ /* 0x004fe20000010000 */
[----:B------:R-:W-:Y:S01]  /*b350*/  FADD.FTZ R95, R64, R95 ;  /* 0x0000005f405f7221 */ /* 0x000fe20000010000 */
[----:B------:R-:W-:Y:S01]  /*b360*/  FFMA.FTZ R64, R54, R207, R229 ;  /* 0x000000cf36407223 */ /* 0x000fe200000100e5 */
[----:B------:R-:W-:Y:S01]  /*b370*/  FFMA.FTZ R65, R55, R206, R142 ;  /* 0x000000ce37417223 */ /* 0x000fe2000001008e */
[----:B-----5:R-:W-:Y:S01]  /*b380*/  @!P2 FADD.FTZ R63, R63, R66 ;  /* 0x000000423f3fa221 */ /* 0x020fe20000010000 */
[----:B------:R-:W1:Y:S01]  /*b390*/  SHFL.DOWN PT, R109, R62, 0x2, 0x1f ;  /* 0x08401f003e6d7f89 */ /* 0x000e6200000e0000 */
[----:B------:R-:W-:Y:S01]  /*b3a0*/  ISETP.GT.AND P2, PT, R107, 0x1d, PT ;  /* 0x0000001d6b00780c */ /* 0x000fe20003f44270 */
[----:B------:R-:W-:Y:S01]  /*b3b0*/  FADD.FTZ R93, R64, R93 ;  /* 0x0000005d405d7221 */ /* 0x000fe20000010000 */
[----:B------:R-:W-:Y:S01]  /*b3c0*/  FADD.FTZ R92, R65, R92 ;  /* 0x0000005c415c7221 */ /* 0x000fe20000010000 */
[----:B------:R-:W2:Y:S01]  /*b3d0*/  SHFL.DOWN PT, R66, R61, 0x2, 0x1f ;  /* 0x08401f003d427f89 */ /* 0x000ea200000e0000 */
[----:B------:R-:W-:Y:S01]  /*b3e0*/  FFMA.FTZ R64, R56, R205, R141 ;  /* 0x000000cd38407223 */ /* 0x000fe2000001008d */
[----:B------:R-:W-:Y:S01]  /*b3f0*/  FFMA.FTZ R65, R57, R204, R126 ;  /* 0x000000cc39417223 */ /* 0x000fe2000001007e */
[----:B------:R-:W-:Y:S01]  /*b400*/  FMUL.FTZ R156, R219, R156 ;  /* 0x0000009cdb9c7220 */ /* 0x000fe20000410000 */
[----:B------:R-:W5:Y:S01]  /*b410*/  SHFL.DOWN PT, R108, R63, 0x2, 0x1f ;  /* 0x08401f003f6c7f89 */ /* 0x000f6200000e0000 */
[----:B------:R-:W-:Y:S01]  /*b420*/  FADD.FTZ R91, R64, R91 ;  /* 0x0000005b405b7221 */ /* 0x000fe20000010000 */
[----:B------:R-:W-:Y:S01]  /*b430*/  FADD.FTZ R90, R65, R90 ;  /* 0x0000005a415a7221 */ /* 0x000fe20000010000 */
[----:B------:R-:W-:Y:S01]  /*b440*/  FFMA.FTZ R64, R58, R203, R127 ;  /* 0x000000cb3a407223 */ /* 0x000fe2000001007f */
[----:B------:R-:W-:Y:S01]  /*b450*/  FFMA.FTZ R65, R59, R202, R192 ;  /* 0x000000ca3b417223 */ /* 0x000fe200000100c0 */
[----:B------:R-:W-:Y:S01]  /*b460*/  FMUL.FTZ R221, R221, R154 ;  /* 0x0000009adddd7220 */ /* 0x000fe20000410000 */
[----:B------:R-:W-:Y:S01]  /*b470*/  FFMA.FTZ R195, R195, R144, R156 ;  /* 0x00000090c3c37223 */ /* 0x000fe2000001009c */
[----:B------:R-:W-:Y:S01]  /*b480*/  FADD.FTZ R89, R64, R89 ;  /* 0x0000005940597221 */ /* 0x000fe20000010000 */
[----:B------:R-:W-:Y:S01]  /*b490*/  FADD.FTZ R88, R65, R88 ;  /* 0x0000005841587221 */ /* 0x000fe20000010000 */
[----:B0-----:R-:W-:Y:S01]  /*b4a0*/  @!P2 FADD.FTZ R60, R60, R133 ;  /* 0x000000853c3ca221 */ /* 0x001fe20000010000 */
[----:B------:R-:W-:Y:S01]  /*b4b0*/  FFMA.FTZ R64, R72, R201, R193 ;  /* 0x000000c948407223 */ /* 0x000fe200000100c1 */
[----:B------:R-:W-:Y:S01]  /*b4c0*/  FFMA.FTZ R65, R73, R228, R194 ;  /* 0x000000e449417223 */ /* 0x000fe200000100c2 */
[----:B------:R-:W-:Y:S01]  /*b4d0*/  FFMA.FTZ R196, R196, R151, R221 ;  /* 0x00000097c4c47223 */ /* 0x000fe200000100dd */
[----:B------:R-:W-:Y:S01]  /*b4e0*/  FMUL.FTZ R222, R222, R119 ;  /* 0x00000077dede7220 */ /* 0x000fe20000410000 */
[----:B------:R-:W0:Y:S01]  /*b4f0*/  SHFL.DOWN PT, R67, R60, 0x4, 0x1f ;  /* 0x08801f003c437f89 */ /* 0x000e2200000e0000 */
[----:B------:R-:W-:Y:S01]  /*b500*/  FADD.FTZ R87, R64, R87 ;  /* 0x0000005740577221 */ /* 0x000fe20000010000 */
[----:B-1----:R-:W-:Y:S01]  /*b510*/  @!P2 FADD.FTZ R62, R62, R109 ;  /* 0x0000006d3e3ea221 */ /* 0x002fe20000010000 */
[----:B------:R-:W-:Y:S01]  /*b520*/  FFMA.FTZ R64, R74, R225, R195 ;  /* 0x000000e14a407223 */ /* 0x000fe200000100c3 */
[----:B------:R-:W-:Y:S01]  /*b530*/  FADD.FTZ R86, R65, R86 ;  /* 0x0000005641567221 */ /* 0x000fe20000010000 */
[----:B------:R-:W-:Y:S01]  /*b540*/  FFMA.FTZ R223, R75, R223, R196 ;  /* 0x000000df4bdf7223 */ /* 0x000fe200000100c4 */
[----:B--2---:R-:W-:Y:S01]  /*b550*/  @!P2 FADD.FTZ R61, R61, R66 ;  /* 0x000000423d3da221 */ /* 0x004fe20000010000 */
[----:B------:R-:W1:Y:S01]  /*b560*/  SHFL.DOWN PT, R109, R62, 0x4, 0x1f ;  /* 0x08801f003e6d7f89 */ /* 0x000e6200000e0000 */
[----:B------:R-:W-:Y:S01]  /*b570*/  BSSY.RECONVERGENT B0, `(.L_x_6889) ;  /* 0x000002f000007945 */ /* 0x000fe20003800200 */
[----:B------:R-:W-:Y:S01]  /*b580*/  FADD.FTZ R36, R145, R36 ;  /* 0x0000002491247221 */ /* 0x000fe20000010000 */
[----:B-----5:R-:W-:Y:S01]  /*b590*/  @!P2 FADD.FTZ R63, R63, R108 ;  /* 0x0000006c3f3fa221 */ /* 0x020fe20000010000 */
[----:B------:R-:W2:Y:S01]  /*b5a0*/  SHFL.DOWN PT, R66, R61, 0x4, 0x1f ;  /* 0x08801f003d427f89 */ /* 0x000ea200000e0000 */
        /* <DEDUP_REMOVED lines=20> */
[----:B--2---:R-:W-:-:S04]  /*b6f0*/  @!P2 FADD.FTZ R61, R61, R66 ;  /* 0x000000423d3da221 */ /* 0x004fc80000010000 */
[----:B------:R-:W1:Y:S01]  /*b700*/  SHFL.DOWN PT, R109, R62, 0x8, 0x1f ;  /* 0x09001f003e6d7f89 */ /* 0x000e6200000e0000 */
[----:B-----5:R-:W-:-:S03]  /*b710*/  @!P2 FADD.FTZ R63, R63, R68 ;  /* 0x000000443f3fa221 */ /* 0x020fc60000010000 */
[----:B------:R-:W2:Y:S01]  /*b720*/  SHFL.DOWN PT, R66, R61, 0x8, 0x1f ;  /* 0x09001f003d427f89 */ /* 0x000ea200000e0000 */
[----:B------:R-:W-:-:S03]  /*b730*/  ISETP.GT.AND P2, PT, R107, 0x17, PT ;  /* 0x000000176b00780c */ /* 0x000fc60003f44270 */
[----:B------:R-:W5:Y:S10]  /*b740*/  SHFL.DOWN PT, R68, R63, 0x8, 0x1f ;  /* 0x09001f003f447f89 */ /* 0x000f7400000e0000 */
[----:B0-----:R-:W-:-:S05]  /*b750*/  @!P2 FADD.FTZ R60, R60, R67 ;  /* 0x000000433c3ca221 */ /* 0x001fca0000010000 */
[----:B------:R0:W0:Y:S01]  /*b760*/  SHFL.DOWN PT, R65, R60, 0x10, 0x1f ;  /* 0x0a001f003c417f89 */ /* 0x00002200000e0000 */
[----:B-1----:R-:W-:Y:S01]  /*b770*/  @!P2 FADD.FTZ R62, R62, R109 ;  /* 0x0000006d3e3ea221 */ /* 0x002fe20000010000 */
[----:B--2---:R-:W-:-:S04]  /*b780*/  @!P2 FADD.FTZ R61, R61, R66 ;  /* 0x000000423d3da221 */ /* 0x004fc80000010000 */
[----:B------:R1:W2:Y:S01]  /*b790*/  SHFL.DOWN PT, R67, R62, 0x10, 0x1f ;  /* 0x0a001f003e437f89 */ /* 0x0002a200000e0000 */
[----:B-----5:R-:W-:-:S03]  /*b7a0*/  @!P2 FADD.FTZ R63, R63, R68 ;  /* 0x000000443f3fa221 */ /* 0x020fc60000010000 */
[----:B------:R1:W0:Y:S04]  /*b7b0*/  SHFL.DOWN PT, R66, R61, 0x10, 0x1f ;  /* 0x0a001f003d427f89 */ /* 0x00022800000e0000 */
[----:B------:R1:W0:Y:S01]  /*b7c0*/  SHFL.DOWN PT, R68, R63, 0x10, 0x1f ;  /* 0x0a001f003f447f89 */ /* 0x00022200000e0000 */
[----:B------:R-:W-:Y:S05]  /*b7d0*/  @P3 BRA `(.L_x_6890) ;  /* 0x0000000000203947 */ /* 0x000fea0003800000 */
[----:B------:R-:W-:Y:S01]  /*b7e0*/  ISETP.NE.AND P2, PT, R107, RZ, PT ;  /* 0x000000ff6b00720c */ /* 0x000fe20003f45270 */
[----:B0-----:R-:W-:Y:S01]  /*b7f0*/  FADD.FTZ R60, R60, R65 ;  /* 0x000000413c3c7221 */ /* 0x001fe20000010000 */
[----:B-1----:R-:W-:Y:S01]  /*b800*/  FADD.FTZ R61, R61, R66 ;  /* 0x000000423d3d7221 */ /* 0x002fe20000010000 */
[----:B--2---:R-:W-:Y:S01]  /*b810*/  FADD.FTZ R62, R62, R67 ;  /* 0x000000433e3e7221 */ /* 0x004fe20000010000 */
[----:B------:R-:W-:-:S09]  /*b820*/  FADD.FTZ R63, R63, R68 ;  /* 0x000000443f3f7221 */ /* 0x000fd20000010000 */
[----:B------:R-:W-:-:S04]  /*b830*/  @!P2 SHF.R.U32.HI R64, RZ, 0x1, R190 ;  /* 0x00000001ff40a819 */ /* 0x000fc800000116be */
[----:B------:R-:W-:-:S05]  /*b840*/  @!P2 LOP3.LUT R64, R64, 0x1f0, RZ, 0xc0, !PT ;  /* 0x000001f04040a812 */ /* 0x000fca00078ec0ff */
[----:B------:R0:W-:Y:S02]  /*b850*/  @!P2 STS.128 [R64+UR28+0x3190], R60 ;  /* 0x0031903c4000a988 */ /* 0x0001e40008000c1c */
.L_x_6890:
[----:B------:R-:W-:Y:S05]  /*b860*/  BSYNC.RECONVERGENT B0 ;  /* 0x0000000000007941 */ /* 0x000fea0003800200 */
.L_x_6889:
        /* <DEDUP_REMOVED lines=8> */
[----:B--2---:R-:W-:Y:S01]  /*b8f0*/  FFMA.FTZ R67, R77, R218, R198 ;  /* 0x000000da4d437223 */ /* 0x004fe200000100c6 */
        /* <DEDUP_REMOVED lines=12> */
[----:B------:R-:W1:Y:S01]  /*b9c0*/  LDS.128 R64, [UR28+0x31a0] ;  /* 0x0031a01cff407984 */ /* 0x000e620008000c00 */
[----:B------:R-:W-:-:S04]  /*b9d0*/  ULEA UR36, UR8, UR28, 0x3 ;  /* 0x0000001c08247291 */ /* 0x000fc8000f8e18ff */
[----:B------:R-:W-:-:S13]  /*b9e0*/  PLOP3.LUT P0, PT, PT, PT, UP0, 0x80, 0x8 ;  /* 0x000000000008781c */ /* 0x000fda0003f0f008 */
[----:B------:R-:W0:Y:S04]  /*b9f0*/  @P0 LDS.64 R68, [UR36+0x63e0] ;  /* 0x0063e024ff440984 */ /* 0x000e280008000a00 */
[----:B------:R-:W2:Y:S01]  /*ba00*/  @P0 LDS.64 R70, [UR36+0x5be0] ;  /* 0x005be024ff460984 */ /* 0x000ea20008000a00 */
[----:B-1----:R-:W-:Y:S01]  /*ba10*/  FADD.FTZ R62, R66, R62 ;  /* 0x0000003e423e7221 */ /* 0x002fe20000010000 */
[----:B------:R-:W-:Y:S01]  /*ba20*/  FADD.FTZ R63, R67, R63 ;  /* 0x0000003f433f7221 */ /* 0x000fe20000010000 */
[----:B------:R-:W-:Y:S01]  /*ba30*/  FADD.FTZ R60, R64, R60 ;  /* 0x0000003c403c7221 */ /* 0x000fe20000010000 */
[----:B------:R-:W-:Y:S01]  /*ba40*/  FADD.FTZ R61, R65, R61 ;  /* 0x0000003d413d7221 */ /* 0x000fe20000010000 */
[----:B0-----:R-:W-:Y:S01]  /*ba50*/  @P0 FADD.FTZ R62, R62, R68 ;  /* 0x000000443e3e0221 */ /* 0x001fe20000010000 */
[----:B------:R-:W-:Y:S01]  /*ba60*/  @P0 FADD.FTZ R63, R63, R69 ;  /* 0x000000453f3f0221 */ /* 0x000fe20000010000 */
[----:B--2---:R-:W-:Y:S01]  /*ba70*/  @P0 FADD.FTZ R60, R60, R70 ;  /* 0x000000463c3c0221 */ /* 0x004fe20000010000 */
[----:B------:R-:W-:-:S03]  /*ba80*/  @P0 FADD.FTZ R61, R61, R71 ;  /* 0x000000473d3d0221 */ /* 0x000fc60000010000 */
[----:B------:R0:W-:Y:S04]  /*ba90*/  STS.64 [UR36+0x63e0], R62 ;  /* 0x0063e03eff007988 */ /* 0x0001e80008000a24 */
[----:B------:R0:W-:Y:S02]  /*baa0*/  STS.64 [UR36+0x5be0], R60 ;  /* 0x005be03cff007988 */ /* 0x0001e40008000a24 */
.L_x_6892:
[----:B------:R-:W-:Y:S05]  /*bab0*/  BSYNC.RECONVERGENT B0 ;  /* 0x0000000000007941 */ /* 0x000fea0003800200 */
.L_x_6891:
[----:B------:R-:W-:-:S04]  /*bac0*/  UIADD3 UR8, UPT, UPT, UR8, 0x1, URZ ;  /* 0x0000000108087890 */ /* 0x000fc8000fffe0ff */
[----:B------:R-:W-:-:S09]  /*bad0*/  UISETP.GE.AND UP0, UPT, UR8, UR47, UPT ;  /* 0x0000002f0800728c */ /* 0x000fd2000bf06270 */
[----:B------:R-:W-:Y:S05]  /*bae0*/  BRA.U !UP0, `(.L_x_6893) ;  /* 0xffffff6d08b07547 */ /* 0x000fea000b83ffff */
.L_x_6795:
[----:B------:R-:W2:Y:S01]  /*baf0*/  LDL.LU R68, [R1+0xc] ;  /* 0x00000c0001447983 */ /* 0x000ea20000300800 */
[----:B------:R-:W-:Y:S01]  /*bb00*/  BAR.SYNC.DEFER_BLOCKING 0x0 ;  /* 0x0000000000007b1d */ /* 0x000fe20000010000 */
[----:B------:R-:W-:Y:S02]  /*bb10*/  F2FP.F16.F32.PACK_AB R50, R50, R51 ;  /* 0x000000333232723e */ /* 0x000fe400000000ff */
[----:B------:R-:W-:Y:S02]  /*bb20*/  F2FP.F16.F32.PACK_AB R48, R48, R49 ;  /* 0x000000313030723e */ /* 0x000fe400000000ff */
[----:B------:R-:W-:Y:S01]  /*bb30*/  F2FP.F16.F32.PACK_AB R44, R44, R45 ;  /* 0x0000002d2c2c723e */ /* 0x000fe200000000ff */
[----:B------:R-:W-:Y:S01]  /*bb40*/  ULEA UR12, UR15, 0xfffffc00, 0xa ;  /* 0xfffffc000f0c7891 */ /* 0x000fe2000f8e50ff */
[----:B------:R-:W5:Y:S01]  /*bb50*/  LDL.LU R66, [R1+0x8] ;  /* 0x0000080001427983 */ /* 0x000f620000300800 */
[----:B------:R-:W-:Y:S02]  /*bb60*/  ISETP.NE.AND P0, PT, R190, RZ, PT ;  /* 0x000000ffbe00720c */ /* 0x000fe40003f05270 */
[----:B------:R-:W-:Y:S01]  /*bb70*/  F2FP.F16.F32.PACK_AB R46, R46, R47 ;  /* 0x0000002f2e2e723e */ /* 0x000fe200000000ff */
[----:B------:R-:W3:Y:S01]  /*bb80*/  LDL.LU R64, [R1+0x4] ;  /* 0x0000040001407983 */ /* 0x000ee20000300800 */
[----:B------:R-:W-:-:S02]  /*bb90*/  F2FP.F16.F32.PACK_AB R42, R42, R43 ;  /* 0x0000002b2a2a723e */ /* 0x000fc400000000ff */
[----:B------:R-:W-:Y:S01]  /*bba0*/  F2FP.F16.F32.PACK_AB R40, R40, R41 ;  /* 0x000000292828723e */ /* 0x000fe200000000ff */
[----:B01----:R-:W4:Y:S01]  /*bbb0*/  LDL.LU R62, [R1] ;  /* 0x00000000013e7983 */ /* 0x003f220000300800 */
[----:B------:R-:W-:Y:S02]  /*bbc0*/  F2FP.F16.F32.PACK_AB R38, R38, R39 ;  /* 0x000000272626723e */ /* 0x000fe400000000ff */
[----:B------:R-:W-:Y:S01]  /*bbd0*/  F2FP.F16.F32.PACK_AB R36, R36, R37 ;  /* 0x000000252424723e */ /* 0x000fe200000000ff */
[----:B------:R-:W4:Y:S01]  /*bbe0*/  LDL.LU R60, [R1+0x10] ;  /* 0x00001000013c7983 */ /* 0x000f220000300800 */
[----:B------:R-:W-:Y:S01]  /*bbf0*/  PRMT R0, R50, 0x7632, R0 ;  /* 0x0000763232007816 */ /* 0x000fe20000000000 */
[----:B------:R-:W-:Y:S01]  /*bc00*/  UIADD3 UR33, UPT, UPT, -UR12, UR33, URZ ;  /* 0x000000210c217290 */ /* 0x000fe2000fffe1ff */
[----:B------:R-:W-:Y:S01]  /*bc10*/  PRMT R3, R48, 0x7632, R3 ;  /* 0x0000763230037816 */ /* 0x000fe20000000003 */
[----:B------:R0:W-:Y:S01]  /*bc20*/  STS.U16 [R96+0x4], R48 ;  /* 0x0000043060007388 */ /* 0x0001e20000000400 */
[----:B------:R-:W-:Y:S01]  /*bc30*/  PRMT R4, R46, 0x7632, R4 ;  /* 0x000076322e047816 */ /* 0x000fe20000000004 */
[----:B------:R-:W1:Y:S01]  /*bc40*/  S2UR UR29, SR_CTAID.X ;  /* 0x00000000001d79c3 */ /* 0x000e620000002500 */
[----:B------:R-:W-:Y:S01]  /*bc50*/  PRMT R5, R42, 0x7632, R5 ;  /* 0x000076322a057816 */ /* 0x000fe20000000005 */
[----:B------:R0:W-:Y:S01]  /*bc60*/  STS.U16 [R96+0x2], R0 ;  /* 0x0000020060007388 */ /* 0x0001e20000000400 */
[----:B------:R-:W-:Y:S01]  /*bc70*/  MOV R12, UR33 ;  /* 0x00000021000c7c02 */ /* 0x000fe20008000f00 */
[----:B------:R-:W1:Y:S01]  /*bc80*/  LDCU.64 UR24, c[0x0][0x4f8] ;  /* 0x00009f00ff1877ac */ /* 0x000e620008000a00 */
[----:B------:R-:W-:Y:S01]  /*bc90*/  SHF.L.U32 R7, R190, 0x4, RZ ;  /* 0x00000004be077819 */ /* 0x000fe200000006ff */
[----:B------:R1:W-:Y:S01]  /*bca0*/  STS.U16 [R96+0x6], R3 ;  /* 0x0000060360007388 */ /* 0x0003e20000000400 */
[----:B0-----:R-:W-:Y:S01]  /*bcb0*/  PRMT R48, R40, 0x7632, R48 ;  /* 0x0000763228307816 */ /* 0x001fe20000000030 */
[----:B------:R-:W0:Y:S02]  /*bcc0*/  S2UR UR8, SR_CTAID.Y ;  /* 0x00000000000879c3 */ /* 0x000e240000002600 */
[----:B------:R-:W-:Y:S01]  /*bcd0*/  STS.U16 [R96], R50 ;  /* 0x0000003260007388 */ /* 0x000fe20000000400 */
[----:B------:R-:W0:Y:S01]  /*bce0*/  LDCU.64 UR26, c[0x0][0x500] ;  /* 0x0000a000ff1a77ac */ /* 0x000e220008000a00 */
[----:B------:R-:W-:-:S02]  /*bcf0*/  PRMT R0, R44, 0x7632, R0 ;  /* 0x000076322c007816 */ /* 0x000fc40000000000 */
[----:B------:R-:W-:Y:S01]  /*bd00*/  STS.U16 [R96+0x8], R46 ;  /* 0x0000082e60007388 */ /* 0x000fe20000000400 */
[----:B------:R-:W-:Y:S01]  /*bd10*/  USHF.R.S32.HI UR13, URZ, 0x1f, UR12 ;  /* 0x0000001fff0d7899 */ /* 0x000fe2000801140c */
[----:B-1----:R-:W-:Y:S01]  /*bd20*/  PRMT R3, R38, 0x7632, R3 ;  /* 0x0000763226037816 */ /* 0x002fe20000000003 */
[----:B------:R-:W1:Y:S01]  /*bd30*/  LDCU.64 UR30, c[0x0][0x550] ;  /* 0x0000aa00ff1e77ac */ /* 0x000e620008000a00 */
[----:B------:R0:W-:Y:S01]  /*bd40*/  STS.U16 [R96+0xe], R0 ;  /* 0x00000e0060007388 */ /* 0x0001e20000000400 */
[----:B------:R-:W-:-:S03]  /*bd50*/  UIADD3 UR23, UP0, UPT, UR23, -0x1000, URZ ;  /* 0xfffff00017177890 */ /* 0x000fc6000ff1e0ff */
[----:B------:R-:W-:Y:S01]  /*bd60*/  STS.U16 [R96+0xa], R4 ;  /* 0x00000a0460007388 */ /* 0x000fe20000000400 */
[----:B------:R-:W-:Y:S02]  /*bd70*/  UIADD3 UR16, UP1, UPT, UR16, -0x800, URZ ;  /* 0xfffff80010107890 */ /* 0x000fe4000ff3e0ff */
[----:B------:R-:W-:Y:S01]  /*bd80*/  UIMAD.WIDE.U32 UR10, UR29, UR24, UR12 ;  /* 0x000000181d0a72a5 */ /* 0x000fe2000f8e000c */
[----:B------:R-:W-:Y:S01]  /*bd90*/  STS.U16 [R96+0xc], R44 ;  /* 0x00000c2c60007388 */ /* 0x000fe20000000400 */
[----:B------:R-:W-:Y:S01]  /*bda0*/  UIADD3.X UR22, UPT, UPT, UR22, -0x1, URZ, UP0, !UPT ;  /* 0xffffffff16167890 */ /* 0x000fe200087fe4ff */
[----:B0-----:R-:W-:Y:S01]  /*bdb0*/  PRMT R0, R36, 0x7632, R0 ;  /* 0x0000763224007816 */ /* 0x001fe20000000000 */
[----:B------:R-:W-:Y:S01]  /*bdc0*/  UIMAD UR11, UR29, UR25, UR11 ;  /* 0x000000191d0b72a4 */ /* 0x000fe2000f8e020b */
[----:B------:R-:W-:Y:S01]  /*bdd0*/  STS.U16 [R96+0x10], R42 ;  /* 0x0000102a60007388 */ /* 0x000fe20000000400 */
[----:B------:R-:W-:Y:S02]  /*bde0*/  UISETP.GT.AND UP0, UPT, UR15, 0x1, UPT ;  /* 0x000000010f00788c */ /* 0x000fe4000bf04270 */
[----:B------:R-:W-:Y:S01]  /*bdf0*/  UIMAD UR24, UR8, UR27, URZ ;  /* 0x0000001b081872a4 */ /* 0x000fe2000f8e02ff */
[----:B------:R-:W-:Y:S01]  /*be00*/  STS.U16 [R96+0x12], R5 ;  /* 0x0000120560007388 */ /* 0x000fe20000000400 */
[----:B------:R-:W-:Y:S01]  /*be10*/  UIMAD.WIDE.U32 UR10, UR8, UR26, UR10 ;  /* 0x0000001a080a72a5 */ /* 0x000fe2000f8e000a */
[----:B------:R-:W0:Y:S02]  /*be20*/  LDCU.64 UR26, c[0x0][0x560] ;  /* 0x0000ac00ff1a77ac */ /* 0x000e240008000a00 */
[----:B------:R-:W-:Y:S01]  /*be30*/  STS.U16 [R96+0x14], R40 ;  /* 0x0000142860007388 */ /* 0x000fe20000000400 */
[----:B------:R-:W-:Y:S01]  /*be40*/  MOV R8, UR24 ;  /* 0x0000001800087c02 */ /* 0x000fe20008000f00 */
[----:B------:R-:W-:-:S02]  /*be50*/  UIADD3 UR18, UP2, UPT, UR18, -0x800, URZ ;  /* 0xfffff80012127890 */ /* 0x000fc4000ff5e0ff */
[----:B------:R-:W-:Y:S01]  /*be60*/  STS.U16 [R96+0x16], R48 ;  /* 0x0000163060007388 */ /* 0x000fe20000000400 */
[----:B------:R-:W-:Y:S01]  /*be70*/  UIADD3 UR20, UP3, UPT, UR20, -0x800, URZ ;  /* 0xfffff80014147890 */ /* 0x000fe2000ff7e0ff */
[----:B------:R-:W0:Y:S02]  /*be80*/  LDCU.64 UR24, c[0x0][0x520] ;  /* 0x0000a400ff1877ac */ /* 0x000e240008000a00 */
[----:B------:R-:W-:Y:S01]  /*be90*/  STS.U16 [R96+0x18], R38 ;  /* 0x0000182660007388 */ /* 0x000fe20000000400 */
[----:B------:R-:W-:-:S03]  /*bea0*/  UIADD3.X UR17, UPT, UPT, UR17, -0x1, URZ, UP1, !UPT ;  /* 0xffffffff11117890 */ /* 0x000fc60008ffe4ff */
[----:B------:R1:W-:Y:S01]  /*beb0*/  STS.U16 [R96+0x1a], R3 ;  /* 0x00001a0360007388 */ /* 0x0003e20000000400 */
[----:B------:R-:W-:Y:S02]  /*bec0*/  UIADD3.X UR19, UPT, UPT, UR19, -0x1, URZ, UP2, !UPT ;  /* 0xffffffff13137890 */ /* 0x000fe400097fe4ff */
[----:B------:R-:W-:Y:S01]  /*bed0*/  UIADD3.X UR21, UPT, UPT, UR21, -0x1, URZ, UP3, !UPT ;  /* 0xffffffff15157890 */ /* 0x000fe20009ffe4ff */
[----:B------:R-:W-:Y:S04]  /*bee0*/  STS.U16 [R96+0x1c], R36 ;  /* 0x00001c2460007388 */ /* 0x000fe80000000400 */
[----:B------:R0:W-:Y:S01]  /*bef0*/  STS.U16 [R96+0x1e], R0 ;  /* 0x00001e0060007388 */ /* 0x0001e20000000400 */
[----:B------:R-:W-:-:S03]  /*bf00*/  NOP ;  /* 0x0000000000007918 */ /* 0x000fc60000000000 */
[----:B------:R-:W-:Y:S01]  /*bf10*/  LDS.U16 R17, [R249+0x100] ;  /* 0x00010000f9117984 */ /* 0x000fe20000000400 */
[C---:B-1----:R-:W-:Y:S02]  /*bf20*/  LOP3.LUT R3, R190.reuse, 0x3e0, RZ, 0xc0, !PT ;  /* 0x000003e0be037812 */ /* 0x042fe400078ec0ff */
[----:B0-----:R-:W-:Y:S01]  /*bf30*/  LOP3.LUT R0, R190, 0x1f, RZ, 0xc0, !PT ;  /* 0x0000001fbe007812 */ /* 0x001fe200078ec0ff */
[----:B------:R-:W-:Y:S03]  /*bf40*/  LDS.U16 R19, [R237+0x140] ;  /* 0x00014000ed137984 */ /* 0x000fe60000000400 */
[----:B------:R-:W-:Y:S01]  /*bf50*/  LOP3.LUT R7, R0, 0x3e00, R7, 0xf8, !PT ;  /* 0x00003e0000077812 */ /* 0x000fe200078ef807 */
[----:B------:R-:W-:Y:S01]  /*bf60*/  LDS.U16 R21, [R106+0x180] ;  /* 0x000180006a157984 */ /* 0x000fe20000000400 */
[----:B------:R-:W-:Y:S02]  /*bf70*/  LEA R10, R3, R0, 0x4 ;  /* 0x00000000030a7211 */ /* 0x000fe400078e20ff */
[----:B------:R-:W-:Y:S01]  /*bf80*/  IADD3 R5, P1, PT, R7, UR10, RZ ;  /* 0x0000000a07057c10 */ /* 0x000fe2000ff3e0ff */
[----:B------:R-:W-:Y:S01]  /*bf90*/  LDS.U16 R23, [R105+0x1c0] ;  /* 0x0001c00069177984 */ /* 0x000fe20000000400 */
[----:B------:R-:W-:-:S02]  /*bfa0*/  IADD3 R41, PT, PT, R10, 0x20, RZ ;  /* 0x000000200a297810 */ /* 0x000fc40007ffe0ff */
[----:B------:R-:W-:Y:S01]  /*bfb0*/  IADD3.X R8, PT, PT, R8, UR11, RZ, P1, !PT ;  /* 0x0000000b08087c10 */ /* 0x000fe20008ffe4ff */
[----:B------:R-:W-:Y:S01]  /*bfc0*/  LDS.U16 R25, [R104+0x200] ;  /* 0x0002000068197984 */ /* 0x000fe20000000400 */
[C---:B------:R-:W-:Y:S01]  /*bfd0*/  LEA R4, P1, R5.reuse, UR30, 0x1 ;  /* 0x0000001e05047c11 */ /* 0x040fe2000f8208ff */
[----:B------:R-:W0:Y:S01]  /*bfe0*/  LDCU.64 UR10, c[0x0][0x518] ;  /* 0x0000a300ff0a77ac */ /* 0x000e220008000a00 */
[C---:B------:R-:W-:Y:S01]  /*bff0*/  IADD3 R43, PT, PT, R10.reuse, 0x40, RZ ;  /* 0x000000400a2b7810 */ /* 0x040fe20007ffe0ff */
[----:B------:R-:W-:Y:S01]  /*c000*/  LDS.U16 R27, [R103+0x240] ;  /* 0x00024000671b7984 */ /* 0x000fe20000000400 */
[----:B------:R-:W-:Y:S02]  /*c010*/  LEA.HI.X R5, R5, UR31, R8, 0x1, P1 ;  /* 0x0000001f05057c11 */ /* 0x000fe400088f0c08 */
        /* <DEDUP_REMOVED lines=21> */
[----:B------:R-:W-:Y:S01]  /*c170*/  IADD3 R69, PT, PT, R10, 0x1e0, RZ ;  /* 0x000001e00a457810 */ /* 0x000fe20007ffe0ff */
[----:B------:R-:W-:-:S04]  /*c180*/  UIMAD.WIDE.U32 UR10, UR8, UR24, UR10 ;  /* 0x00000018080a72a5 */ /* 0x000fc8000f8e000a */
[----:B------:R-:W-:Y:S01]  /*c190*/  UIMAD UR11, UR8, UR25, UR11 ;  /* 0x00000019080b72a4 */ /* 0x000fe2000f8e020b */
[----:B--2---:R-:W-:Y:S04]  /*c1a0*/  LDS.U16 R9, [R68] ;  /* 0x0000000044097984 */ /* 0x004fe80000000400 */
[----:B-----5:R-:W-:Y:S04]  /*c1b0*/  LDS.U16 R11, [R66+0x40] ;  /* 0x00004000420b7984 */ /* 0x020fe80000000400 */
[----:B---3--:R-:W-:Y:S04]  /*c1c0*/  LDS.U16 R13, [R64+0x80] ;  /* 0x00008000400d7984 */ /* 0x008fe80000000400 */
[----:B----4-:R-:W-:Y:S04]  /*c1d0*/  LDS.U16 R15, [R62+0xc0] ;  /* 0x0000c0003e0f7984 */ /* 0x010fe80000000400 */
        /* <DEDUP_REMOVED lines=38> */
[C---:B0-----:R-:W-:Y:S01]  /*c440*/  PRMT R11, R6.reuse, 0x7610, R11 ;  /* 0x00007610060b7816 */ /* 0x041fe2000000000b */
        /* <DEDUP_REMOVED lines=25> */
[----:B------:R-:W-:Y:S01]  /*c5e0*/  STS.U16 [R96+0x4], R9 ;  /* 0x0000040960007388 */ /* 0x000fe20000000400 */
[----:B-1----:R-:W-:Y:S01]  /*c5f0*/  PRMT R8, R4, 0x7632, R8 ;  /* 0x0000763204087816 */ /* 0x002fe20000000008 */
[----:B------:R-:W-:Y:S01]  /*c600*/  FADD.FTZ R89, R88, R89 ;  /* 0x0000005958597221 */ /* 0x000fe20000010000 */
[----:B------:R-:W-:Y:S01]  /*c610*/  F2FP.F16.F32.PACK_AB R4, R93, R92 ;  /* 0x0000005c5d04723e */ /* 0x000fe200000000ff */
[----:B------:R0:W-:Y:S01]  /*c620*/  STS.U16 [R96+0xc], R48 ;  /* 0x00000c3060007388 */ /* 0x0001e20000000400 */
[----:B--2---:R-:W-:Y:S01]  /*c630*/  PRMT R10, R6, 0x7632, R10 ;  /* 0x00007632060a7816 */ /* 0x004fe2000000000a */
[----:B------:R-:W-:Y:S01]  /*c640*/  FADD.FTZ R90, R89, R90 ;  /* 0x0000005a595a7221 */ /* 0x000fe20000010000 */
[----:B------:R-:W-:Y:S01]  /*c650*/  PRMT R16, R4, 0x7632, R16 ;  /* 0x0000763204107816 */ /* 0x000fe20000000010 */
[----:B------:R-:W-:Y:S02]  /*c660*/  STS.U16 [R96+0x8], R11 ;  /* 0x0000080b60007388 */ /* 0x000fe40000000400 */
        /* <DEDUP_REMOVED lines=76> */
.L_x_6794:
        /* <DEDUP_REMOVED lines=39> */
[----:B0-----:R-:W-:Y:S01]  /*cda0*/  MOV R3, UR5 ;  /* 0x0000000500037c02 */ /* 0x001fe20008000f00 */
[----:B-1----:R-:W-:-:S05]  /*cdb0*/  FADD.FTZ R5, R4, R5 ;  /* 0x0000000504057221 */ /* 0x002fca0000010000 */
[----:B------:R1:W-:Y:S02]  /*cdc0*/  REDG.E.ADD.F32.FTZ.RN.STRONG.GPU desc[UR34][R2.64], R5 ;  /* 0x00000005020079a6 */ /* 0x0003e4000c12f322 */
.L_x_6896:
[----:B------:R-:W-:Y:S05]  /*cdd0*/  BSYNC.RECONVERGENT B0 ;  /* 0x0000000000007941 */ /* 0x000fea0003800200 */
.L_x_6895:
        /* <DEDUP_REMOVED lines=40> */
.L_x_6898:
[----:B------:R-:W-:Y:S05]  /*d060*/  BSYNC.RECONVERGENT B0 ;  /* 0x0000000000007941 */ /* 0x000fea0003800200 */
.L_x_6897:
        /* <DEDUP_REMOVED lines=15> */
.L_x_6900:
        /* <DEDUP_REMOVED lines=32> */
.L_x_6899:
[----:B------:R-:W-:Y:S05]  /*d360*/  EXIT ;  /* 0x000000000000794d */ /* 0x000fea0003800000 */
.L_x_6800:
[----:B------:R-:W-:Y:S01]  /*d370*/  MOV R198, R192 ;  /* 0x000000c000c67202 */ /* 0x000fe20000000f00 */
[----:B------:R-:W-:Y:S01]  /*d380*/  HFMA2 R200, -RZ, RZ, 0, 5.9604644775390625e-08 ;  /* 0x00000001ffc87431 */ /* 0x000fe200000001ff */
[----:B------:R-:W-:Y:S02]  /*d390*/  MOV R201, RZ ;  /* 0x000000ff00c97202 */ /* 0x000fe40000000f00 */
[----:B------:R-:W-:-:S07]  /*d3a0*/  MOV R71, 0xffffffff ;  /* 0xffffffff00477802 */ /* 0x000fce0000000f00 */
[----:B01---5:R-:W-:Y:S05]  /*d3b0*/  WARPSYNC.COLLECTIVE R71, `(.L_x_6901) ;  /* 0x0000000047087348 */ /* 0x023fea0003c00000 */
[----:B------:R2:W3:Y:S02]  /*d3c0*/  SHFL.UP P6, R196, R198, R200, R201 ;  /* 0x040000c8c6c47389 */ /* 0x0004e400000c00c9 */
[----:B0123-5:R-:W-:Y:S05]  /*d3d0*/  ENDCOLLECTIVE ;  /* 0x000000000000791b */ /* 0x02ffea0003800000 */
.L_x_6901:
[----:B------:R-:W-:Y:S02]  /*d3e0*/  MOV R198, R193 ;  /* 0x000000c100c67202 */ /* 0x000fe40000000f00 */
[----:B------:R-:W-:-:S07]  /*d3f0*/  MOV R68, R196 ;  /* 0x000000c400447202 */ /* 0x000fce0000000f00 */
[----:B------:R-:W-:Y:S05]  /*d400*/  WARPSYNC.COLLECTIVE R71, `(.L_x_6902) ;  /* 0x0000000047087348 */ /* 0x000fea0003c00000 */
[----:B------:R0:W1:Y:S02]  /*d410*/  SHFL.UP P6, R196, R198, R200, R201 ;  /* 0x040000c8c6c47389 */ /* 0x00006400000c00c9 */
[----:B01----:R-:W-:Y:S05]  /*d420*/  ENDCOLLECTIVE ;  /* 0x000000000000791b */ /* 0x003fea0003800000 */
.L_x_6902:
[----:B------:R-:W-:Y:S02]  /*d430*/  MOV R198, R194 ;  /* 0x000000c200c67202 */ /* 0x000fe40000000f00 */
[----:B------:R-:W-:-:S07]  /*d440*/  MOV R69, R196 ;  /* 0x000000c400457202 */ /* 0x000fce0000000f00 */
[----:B------:R-:W-:Y:S05]  /*d450*/  WARPSYNC.COLLECTIVE R71, `(.L_x_6903) ;  /* 0x0000000047087348 */ /* 0x000fea0003c00000 */
[----:B------:R0:W1:Y:S02]  /*d460*/  SHFL.UP P6, R196, R198, R200, R201 ;  /* 0x040000c8c6c47389 */ /* 0x00006400000c00c9 */
[----:B01----:R-:W-:Y:S05]  /*d470*/  ENDCOLLECTIVE ;  /* 0x000000000000791b */ /* 0x003fea0003800000 */
.L_x_6903:
[----:B------:R-:W-:Y:S02]  /*d480*/  MOV R198, R195 ;  /* 0x000000c300c67202 */ /* 0x000fe40000000f00 */
[----:B------:R-:W-:-:S07]  /*d490*/  MOV R70, R196 ;  /* 0x000000c400467202 */ /* 0x000fce0000000f00 */
[----:B------:R-:W-:Y:S05]  /*d4a0*/  WARPSYNC.COLLECTIVE R71, `(.L_x_6904) ;  /* 0x0000000047087348 */ /* 0x000fea0003c00000 */
[----:B------:R0:W1:Y:S02]  /*d4b0*/  SHFL.UP P6, R196, R198, R200, R201 ;  /* 0x040000c8c6c47389 */ /* 0x00006400000c00c9 */
[----:B01----:R-:W-:Y:S05]  /*d4c0*/  ENDCOLLECTIVE ;  /* 0x000000000000791b */ /* 0x003fea0003800000 */
.L_x_6904:
[----:B------:R-:W-:Y:S02]  /*d4d0*/  HFMA2 R200, -RZ, RZ, 0, 1.1920928955078125e-07 ;  /* 0x00000002ffc87431 */ /* 0x000fe400000001ff */
[-C--:B------:R-:W-:Y:S01]  /*d4e0*/  FMUL.FTZ R197, R193, R196.reuse ;  /* 0x000000c4c1c57220 */ /* 0x080fe20000410000 */
[----:B------:R-:W-:-:S03]  /*d4f0*/  FMUL.FTZ R196, R192, R196 ;  /* 0x000000c4c0c47220 */ /* 0x000fc60000410000 */
[CC--:B------:R-:W-:Y:S01]  /*d500*/  FFMA.FTZ R199, R192.reuse, R70.reuse, -R197 ;  /* 0x00000046c0c77223 */ /* 0x0c0fe200000108c5 */
[CC--:B------:R-:W-:Y:S01]  /*d510*/  FMUL.FTZ R197, R193.reuse, R69.reuse ;  /* 0x00000045c1c57220 */ /* 0x0c0fe20000410000 */
[----:B------:R-:W-:Y:S01]  /*d520*/  FFMA.FTZ R196, R193, R70, R196 ;  /* 0x00000046c1c47223 */ /* 0x000fe200000100c4 */
[----:B------:R-:W-:Y:S01]  /*d530*/  FMUL.FTZ R70, R192, R69 ;  /* 0x00000045c0467220 */ /* 0x000fe20000410000 */
        /* <DEDUP_REMOVED lines=8> */
.L_x_6905:
[----:B------:R-:W-:Y:S02]  /*d5c0*/  MOV R198, R193 ;  /* 0x000000c100c67202 */ /* 0x000fe40000000f00 */
[----:B------:R-:W-:-:S07]  /*d5d0*/  MOV R68, R196 ;  /* 0x000000c400447202 */ /* 0x000fce0000000f00 */
[----:B------:R-:W-:Y:S05]  /*d5e0*/  WARPSYNC.COLLECTIVE R71, `(.L_x_6906) ;  /* 0x0000000047087348 */ /* 0x000fea0003c00000 */
[----:B------:R0:W1:Y:S02]  /*d5f0*/  SHFL.UP P6, R196, R198, R200, R201 ;  /* 0x040000c8c6c47389 */ /* 0x00006400000c00c9 */
[----:B01----:R-:W-:Y:S05]  /*d600*/  ENDCOLLECTIVE ;  /* 0x000000000000791b */ /* 0x003fea0003800000 */
.L_x_6906:
[----:B------:R-:W-:Y:S02]  /*d610*/  MOV R198, R194 ;  /* 0x000000c200c67202 */ /* 0x000fe40000000f00 */
[----:B------:R-:W-:-:S07]  /*d620*/  MOV R69, R196 ;  /* 0x000000c400457202 */ /* 0x000fce0000000f00 */
[----:B------:R-:W-:Y:S05]  /*d630*/  WARPSYNC.COLLECTIVE R71, `(.L_x_6907) ;  /* 0x0000000047087348 */ /* 0x000fea0003c00000 */
[----:B------:R0:W1:Y:S02]  /*d640*/  SHFL.UP P6, R196, R198, R200, R201 ;  /* 0x040000c8c6c47389 */ /* 0x00006400000c00c9 */
[----:B01----:R-:W-:Y:S05]  /*d650*/  ENDCOLLECTIVE ;  /* 0x000000000000791b */ /* 0x003fea0003800000 */
.L_x_6907:
[----:B------:R-:W-:Y:S02]  /*d660*/  MOV R198, R195 ;  /* 0x000000c300c67202 */ /* 0x000fe40000000f00 */
[----:B------:R-:W-:-:S07]  /*d670*/  MOV R70, R196 ;  /* 0x000000c400467202 */ /* 0x000fce0000000f00 */
[----:B------:R-:W-:Y:S05]  /*d680*/  WARPSYNC.COLLECTIVE R71, `(.L_x_6908) ;  /* 0x0000000047087348 */ /* 0x000fea0003c00000 */
[----:B------:R0:W1:Y:S02]  /*d690*/  SHFL.UP P6, R196, R198, R200, R201 ;  /* 0x040000c8c6c47389 */ /* 0x00006400000c00c9 */
[----:B01----:R-:W-:Y:S05]  /*d6a0*/  ENDCOLLECTIVE ;  /* 0x000000000000791b */ /* 0x003fea0003800000 */
.L_x_6908:
[----:B------:R-:W-:Y:S02]  /*d6b0*/  HFMA2 R200, -RZ, RZ, 0, 2.384185791015625e-07 ;  /* 0x00000004ffc87431 */ /* 0x000fe400000001ff */
        /* <DEDUP_REMOVED lines=14> */
.L_x_6909:
[----:B------:R-:W-:Y:S02]  /*d7a0*/  MOV R198, R193 ;  /* 0x000000c100c67202 */ /* 0x000fe40000000f00 */
[----:B------:R-:W-:-:S07]  /*d7b0*/  MOV R68, R196 ;  /* 0x000000c400447202 */ /* 0x000fce0000000f00 */
[----:B------:R-:W-:Y:S05]  /*d7c0*/  WARPSYNC.COLLECTIVE R71, `(.L_x_6910) ;  /* 0x0000000047087348 */ /* 0x000fea0003c00000 */
[----:B------:R0:W1:Y:S02]  /*d7d0*/  SHFL.UP P6, R196, R198, R200, R201 ;  /* 0x040000c8c6c47389 */ /* 0x00006400000c00c9 */
[----:B01----:R-:W-:Y:S05]  /*d7e0*/  ENDCOLLECTIVE ;  /* 0x000000000000791b */ /* 0x003fea0003800000 */
.L_x_6910:
[----:B------:R-:W-:Y:S02]  /*d7f0*/  MOV R198, R194 ;  /* 0x000000c200c67202 */ /* 0x000fe40000000f00 */
[----:B------:R-:W-:-:S07]  /*d800*/  MOV R69, R196 ;  /* 0x000000c400457202 */ /* 0x000fce0000000f00 */
[----:B------:R-:W-:Y:S05]  /*d810*/  WARPSYNC.COLLECTIVE R71, `(.L_x_6911) ;  /* 0x0000000047087348 */ /* 0x000fea0003c00000 */
[----:B------:R0:W1:Y:S02]  /*d820*/  SHFL.UP P6, R196, R198, R200, R201 ;  /* 0x040000c8c6c47389 */ /* 0x00006400000c00c9 */
[----:B01----:R-:W-:Y:S05]  /*d830*/  ENDCOLLECTIVE ;  /* 0x000000000000791b */ /* 0x003fea0003800000 */
.L_x_6911:
[----:B------:R-:W-:Y:S02]  /*d840*/  MOV R198, R195 ;  /* 0x000000c300c67202 */ /* 0x000fe40000000f00 */
[----:B------:R-:W-:-:S07]  /*d850*/  MOV R70, R196 ;  /* 0x000000c400467202 */ /* 0x000fce0000000f00 */
[----:B------:R-:W-:Y:S05]  /*d860*/  WARPSYNC.COLLECTIVE R71, `(.L_x_6912) ;  /* 0x0000000047087348 */ /* 0x000fea0003c00000 */
[----:B------:R0:W1:Y:S02]  /*d870*/  SHFL.UP P6, R196, R198, R200, R201 ;  /* 0x040000c8c6c47389 */ /* 0x00006400000c00c9 */
[----:B01----:R-:W-:Y:S05]  /*d880*/  ENDCOLLECTIVE ;  /* 0x000000000000791b */ /* 0x003fea0003800000 */
.L_x_6912:
[----:B------:R-:W-:Y:S02]  /*d890*/  HFMA2 R200, -RZ, RZ, 0, 4.76837158203125e-07 ;  /* 0x00000008ffc87431 */ /* 0x000fe400000001ff */
        /* <DEDUP_REMOVED lines=14> */
.L_x_6913:
[----:B------:R-:W-:Y:S02]  /*d980*/  MOV R198, R193 ;  /* 0x000000c100c67202 */ /* 0x000fe40000000f00 */
[----:B------:R-:W-:-:S07]  /*d990*/  MOV R68, R196 ;  /* 0x000000c400447202 */ /* 0x000fce0000000f00 */
[----:B------:R-:W-:Y:S05]  /*d9a0*/  WARPSYNC.COLLECTIVE R71, `(.L_x_6914) ;  /* 0x0000000047087348 */ /* 0x000fea0003c00000 */
[----:B------:R0:W1:Y:S02]  /*d9b0*/  SHFL.UP P6, R196, R198, R200, R201 ;  /* 0x040000c8c6c47389 */ /* 0x00006400000c00c9 */
[----:B01----:R-:W-:Y:S05]  /*d9c0*/  ENDCOLLECTIVE ;  /* 0x000000000000791b */ /* 0x003fea0003800000 */
.L_x_6914:
[----:B------:R-:W-:Y:S02]  /*d9d0*/  MOV R198, R194 ;  /* 0x000000c200c67202 */ /* 0x000fe40000000f00 */
[----:B------:R-:W-:-:S07]  /*d9e0*/  MOV R69, R196 ;  /* 0x000000c400457202 */ /* 0x000fce0000000f00 */
[----:B------:R-:W-:Y:S05]  /*d9f0*/  WARPSYNC.COLLECTIVE R71, `(.L_x_6915) ;  /* 0x0000000047087348 */ /* 0x000fea0003c00000 */
[----:B------:R0:W1:Y:S02]  /*da00*/  SHFL.UP P6, R196, R198, R200, R201 ;  /* 0x040000c8c6c47389 */ /* 0x00006400000c00c9 */
[----:B01----:R-:W-:Y:S05]  /*da10*/  ENDCOLLECTIVE ;  /* 0x000000000000791b */ /* 0x003fea0003800000 */
.L_x_6915:
[----:B------:R-:W-:Y:S02]  /*da20*/  MOV R198, R195 ;  /* 0x000000c300c67202 */ /* 0x000fe40000000f00 */
[----:B------:R-:W-:-:S07]  /*da30*/  MOV R70, R196 ;  /* 0x000000c400467202 */ /* 0x000fce0000000f00 */
[----:B------:R-:W-:Y:S05]  /*da40*/  WARPSYNC.COLLECTIVE R71, `(.L_x_6916) ;  /* 0x0000000047087348 */ /* 0x000fea0003c00000 */
[----:B------:R0:W1:Y:S02]  /*da50*/  SHFL.UP P6, R196, R198, R200, R201 ;  /* 0x040000c8c6c47389 */ /* 0x00006400000c00c9 */
[----:B01----:R-:W-:Y:S05]  /*da60*/  ENDCOLLECTIVE ;  /* 0x000000000000791b */ /* 0x003fea0003800000 */
.L_x_6916:
[----:B------:R-:W-:Y:S02]  /*da70*/  HFMA2 R200, -RZ, RZ, 0, 9.5367431640625e-07 ;  /* 0x00000010ffc87431 */ /* 0x000fe400000001ff */
        /* <DEDUP_REMOVED lines=14> */
.L_x_6917:
[----:B------:R-:W-:Y:S02]  /*db60*/  MOV R198, R193 ;  /* 0x000000c100c67202 */ /* 0x000fe40000000f00 */
[----:B------:R-:W-:-:S07]  /*db70*/  MOV R68, R196 ;  /* 0x000000c400447202 */ /* 0x000fce0000000f00 */
[----:B------:R-:W-:Y:S05]  /*db80*/  WARPSYNC.COLLECTIVE R71, `(.L_x_6918) ;  /* 0x0000000047087348 */ /* 0x000fea0003c00000 */
[----:B------:R0:W1:Y:S02]  /*db90*/  SHFL.UP P6, R196, R198, R200, R201 ;  /* 0x040000c8c6c47389 */ /* 0x00006400000c00c9 */
[----:B01----:R-:W-:Y:S05]  /*dba0*/  ENDCOLLECTIVE ;  /* 0x000000000000791b */ /* 0x003fea0003800000 */
.L_x_6918:
[----:B------:R-:W-:Y:S02]  /*dbb0*/  MOV R198, R194 ;  /* 0x000000c200c67202 */ /* 0x000fe40000000f00 */
[----:B------:R-:W-:-:S07]  /*dbc0*/  MOV R69, R196 ;  /* 0x000000c400457202 */ /* 0x000fce0000000f00 */
[----:B------:R-:W-:Y:S05]  /*dbd0*/  WARPSYNC.COLLECTIVE R71, `(.L_x_6919) ;  /* 0x0000000047087348 */ /* 0x000fea0003c00000 */
[----:B------:R0:W1:Y:S02]  /*dbe0*/  SHFL.UP P6, R196, R198, R200, R201 ;  /* 0x040000c8c6c47389 */ /* 0x00006400000c00c9 */
[----:B01----:R-:W-:Y:S05]  /*dbf0*/  ENDCOLLECTIVE ;  /* 0x000000000000791b */ /* 0x003fea0003800000 */
.L_x_6919:
[----:B------:R-:W-:Y:S02]  /*dc00*/  MOV R198, R195 ;  /* 0x000000c300c67202 */ /* 0x000fe40000000f00 */
[----:B------:R-:W-:-:S07]  /*dc10*/  MOV R70, R196 ;  /* 0x000000c400467202 */ /* 0x000fce0000000f00 */
[----:B------:R-:W-:Y:S05]  /*dc20*/  WARPSYNC.COLLECTIVE R71, `(.L_x_6920) ;  /* 0x0000000047087348 */ /* 0x000fea0003c00000 */
[----:B------:R0:W1:Y:S02]  /*dc30*/  SHFL.UP P6, R196, R198, R200, R201 ;  /* 0x040000c8c6c47389 */ /* 0x00006400000c00c9 */
[----:B01----:R-:W-:Y:S05]  /*dc40*/  ENDCOLLECTIVE ;  /* 0x000000000000791b */ /* 0x003fea0003800000 */
.L_x_6920:
[----:B------:R-:W-:Y:S05]  /*dc50*/  BRA `(.L_x_6921) ;  /* 0xffffff7c00f87947 */ /* 0x000fea000383ffff */
.L_x_6801:
        /* <DEDUP_REMOVED lines=8> */
.L_x_6923:
[----:B------:R-:W-:Y:S05]  /*dce0*/  BSYNC B0 ;  /* 0x0000000000007941 */ /* 0x000fea0003800000 */
.L_x_6922:
[----:B------:R-:W-:Y:S05]  /*dcf0*/  BRA `(.L_x_6924) ;  /* 0xffffff8000047947 */ /* 0x000fea000383ffff */
.L_x_6802:
        /* <DEDUP_REMOVED lines=8> */
.L_x_6926:
[----:B------:R-:W-:Y:S05]  /*dd80*/  BSYNC B0 ;  /* 0x0000000000007941 */ /* 0x000fea0003800000 */
.L_x_6925:
[----:B------:R-:W-:Y:S05]  /*dd90*/  BRA `(.L_x_6927) ;  /* 0xffffff7c00e47947 */ /* 0x000fea000383ffff */
.L_x_6803:
        /* <DEDUP_REMOVED lines=8> */
.L_x_6929:
[----:B------:R-:W-:Y:S05]  /*de20*/  BSYNC B0 ;  /* 0x0000000000007941 */ /* 0x000fea0003800000 */
.L_x_6928:
[----:B------:R-:W-:Y:S05]  /*de30*/  BRA `(.L_x_6930) ;  /* 0xffffff7c00c47947 */ /* 0x000fea000383ffff */
.L_x_6804:
        /* <DEDUP_REMOVED lines=8> */
.L_x_6932:
[----:B------:R-:W-:Y:S05]  /*dec0*/  BSYNC B0 ;  /* 0x0000000000007941 */ /* 0x000fea0003800000 */
.L_x_6931:
[----:B------:R-:W-:Y:S05]  /*ded0*/  BRA `(.L_x_6933) ;  /* 0xffffff7c00a47947 */ /* 0x000fea000383ffff */
.L_x_6805:
        /* <DEDUP_REMOVED lines=8> */
.L_x_6935:
[----:B------:R-:W-:Y:S05]  /*df60*/  BSYNC B0 ;  /* 0x0000000000007941 */ /* 0x000fea0003800000 */
.L_x_6934:
        /* <DEDUP_REMOVED lines=10> */
.L_x_6936:
[----:B------:R-:W-:Y:S02]  /*e010*/  MOV R68, 0x1f ;  /* 0x0000001f00447802 */ /* 0x000fe40000000f00 */
[----:B------:R-:W-:Y:S02]  /*e020*/  MOV R198, R194 ;  /* 0x000000c200c67202 */ /* 0x000fe40000000f00 */
[----:B------:R-:W-:-:S07]  /*e030*/  MOV R193, R196 ;  /* 0x000000c400c17202 */ /* 0x000fce0000000f00 */
[----:B------:R-:W-:Y:S05]  /*e040*/  WARPSYNC.COLLECTIVE R71, `(.L_x_6937) ;  /* 0x0000000047087348 */ /* 0x000fea0003c00000 */
[----:B------:R0:W1:Y:S02]  /*e050*/  SHFL.UP P6, R196, R198, R200, R201 ;  /* 0x040000c8c6c47389 */ /* 0x00006400000c00c9 */
[----:B01----:R-:W-:Y:S05]  /*e060*/  ENDCOLLECTIVE ;  /* 0x000000000000791b */ /* 0x003fea0003800000 */
.L_x_6937:
[----:B------:R-:W-:Y:S02]  /*e070*/  MOV R198, R195 ;  /* 0x000000c300c67202 */ /* 0x000fe40000000f00 */
[----:B------:R-:W-:-:S07]  /*e080*/  MOV R194, R196 ;  /* 0x000000c400c27202 */ /* 0x000fce0000000f00 */
[----:B------:R-:W-:Y:S05]  /*e090*/  WARPSYNC.COLLECTIVE R71, `(.L_x_6938) ;  /* 0x0000000047087348 */ /* 0x000fea0003c00000 */
[----:B------:R0:W1:Y:S02]  /*e0a0*/  SHFL.UP P6, R196, R198, R200, R201 ;  /* 0x040000c8c6c47389 */ /* 0x00006400000c00c9 */
[----:B01----:R-:W-:Y:S05]  /*e0b0*/  ENDCOLLECTIVE ;  /* 0x000000000000791b */ /* 0x003fea0003800000 */
.L_x_6938:
[----:B------:R-:W-:Y:S05]  /*e0c0*/  WARPSYNC.COLLECTIVE R71, `(.L_x_6939) ;  /* 0x0000000047087348 */ /* 0x000fea0003c00000 */
[----:B------:R0:W1:Y:S02]  /*e0d0*/  SHFL.IDX P3, R244, R70, R69, R68 ;  /* 0x0000004546f47389 */ /* 0x0000640000060044 */
[----:B01----:R-:W-:Y:S05]  /*e0e0*/  ENDCOLLECTIVE ;  /* 0x000000000000791b */ /* 0x003fea0003800000 */
.L_x_6939:
[----:B------:R-:W-:Y:S02]  /*e0f0*/  MOV R70, R65 ;  /* 0x0000004100467202 */ /* 0x000fe40000000f00 */
[----:B------:R-:W-:Y:S02]  /*e100*/  MOV R195, R196 ;  /* 0x000000c400c37202 */ /* 0x000fe40000000f00 */
[----:B------:R-:W-:-:S07]  /*e110*/  MOV R64, R244 ;  /* 0x000000f400407202 */ /* 0x000fce0000000f00 */
[----:B------:R-:W-:Y:S05]  /*e120*/  WARPSYNC.COLLECTIVE R71, `(.L_x_6940) ;  /* 0x0000000047087348 */ /* 0x000fea0003c00000 */
[----:B------:R0:W1:Y:S02]  /*e130*/  SHFL.IDX P3, R244, R70, R69, R68 ;  /* 0x0000004546f47389 */ /* 0x0000640000060044 */
[----:B01----:R-:W-:Y:S05]  /*e140*/  ENDCOLLECTIVE ;  /* 0x000000000000791b */ /* 0x003fea0003800000 */
.L_x_6940:
[----:B------:R-:W-:Y:S02]  /*e150*/  MOV R70, R66 ;  /* 0x0000004200467202 */ /* 0x000fe40000000f00 */
[----:B------:R-:W-:-:S07]  /*e160*/  MOV R196, R244 ;  /* 0x000000f400c47202 */ /* 0x000fce0000000f00 */
[----:B------:R-:W-:Y:S05]  /*e170*/  WARPSYNC.COLLECTIVE R71, `(.L_x_6941) ;  /* 0x0000000047087348 */ /* 0x000fea0003c00000 */
[----:B------:R0:W1:Y:S02]  /*e180*/  SHFL.IDX P3, R244, R70, R69, R68 ;  /* 0x0000004546f47389 */ /* 0x0000640000060044 */
[----:B01----:R-:W-:Y:S05]  /*e190*/  ENDCOLLECTIVE ;  /* 0x000000000000791b */ /* 0x003fea0003800000 */
.L_x_6941:
[----:B------:R-:W-:Y:S02]  /*e1a0*/  MOV R70, R67 ;  /* 0x0000004300467202 */ /* 0x000fe40000000f00 */
[----:B------:R-:W-:-:S07]  /*e1b0*/  MOV R66, R244 ;  /* 0x000000f400427202 */ /* 0x000fce0000000f00 */
[----:B------:R-:W-:Y:S05]  /*e1c0*/  WARPSYNC.COLLECTIVE R71, `(.L_x_6942) ;  /* 0x0000000047087348 */ /* 0x000fea0003c00000 */
[----:B------:R0:W1:Y:S02]  /*e1d0*/  SHFL.IDX P3, R244, R70, R69, R68 ;  /* 0x0000004546f47389 */ /* 0x0000640000060044 */
[----:B01----:R-:W-:Y:S05]  /*e1e0*/  ENDCOLLECTIVE ;  /* 0x000000000000791b */ /* 0x003fea0003800000 */
.L_x_6942:
[----:B------:R-:W-:Y:S01]  /*e1f0*/  MOV R67, R244 ;  /* 0x000000f400437202 */ /* 0x000fe20000000f00 */
[----:B------:R-:W-:Y:S06]  /*e200*/  BRA `(.L_x_6943) ;  /* 0xffffff7c00007947 */ /* 0x000fec000383ffff */
.L_x_6807:
[----:B------:R-:W-:Y:S01]  /*e210*/  MOV R250, R245 ;  /* 0x000000f500fa7202 */ /* 0x000fe20000000f00 */
[----:B------:R-:W-:Y:S01]  /*e220*/  HFMA2 R251, -RZ, RZ, 0, 5.9604644775390625e-08 ;  /* 0x00000001fffb7431 */ /* 0x000fe200000001ff */
[----:B------:R-:W-:Y:S02]  /*e230*/  MOV R252, 0x1f ;  /* 0x0000001f00fc7802 */ /* 0x000fe40000000f00 */
[----:B------:R-:W-:Y:S02]  /*e240*/  MOV R71, 0xffffffff ;  /* 0xffffffff00477802 */ /* 0x000fe40000000f00 */
[----:B------:R-:W-:-:S07]  /*e250*/  MOV R247, R70 ;  /* 0x0000004600f77202 */ /* 0x000fce0000000f00 */
[----:B------:R-:W-:Y:S05]  /*e260*/  WARPSYNC.COLLECTIVE R71, `(.L_x_6944) ;  /* 0x0000000047087348 */ /* 0x000fea0003c00000 */
[----:B------:R0:W1:Y:S02]  /*e270*/  SHFL.DOWN P0, R244, R250, R251, R252 ;  /* 0x080000fbfaf47389 */ /* 0x00006400000000fc */
[----:B01----:R-:W-:Y:S05]  /*e280*/  ENDCOLLECTIVE ;  /* 0x000000000000791b */ /* 0x003fea0003800000 */
.L_x_6944:
[----:B------:R-:W-:Y:S02]  /*e290*/  MOV R250, R246 ;  /* 0x000000f600fa7202 */ /* 0x000fe40000000f00 */
[----:B------:R-:W-:-:S07]  /*e2a0*/  MOV R68, R244 ;  /* 0x000000f400447202 */ /* 0x000fce0000000f00 */
[----:B------:R-:W-:Y:S05]  /*e2b0*/  WARPSYNC.COLLECTIVE R71, `(.L_x_6945) ;  /* 0x0000000047087348 */ /* 0x000fea0003c00000 */
[----:B------:R0:W1:Y:S02]  /*e2c0*/  SHFL.DOWN P0, R244, R250, R251, R252 ;  /* 0x080000fbfaf47389 */ /* 0x00006400000000fc */
[----:B01----:R-:W-:Y:S05]  /*e2d0*/  ENDCOLLECTIVE ;  /* 0x000000000000791b */ /* 0x003fea0003800000 */
.L_x_6945:
[----:B------:R-:W-:Y:S02]  /*e2e0*/  MOV R250, R70 ;  /* 0x0000004600fa7202 */ /* 0x000fe40000000f00 */
[----:B------:R-:W-:-:S07]  /*e2f0*/  MOV R69, R244 ;  /* 0x000000f400457202 */ /* 0x000fce0000000f00 */
[----:B------:R-:W-:Y:S05]  /*e300*/  WARPSYNC.COLLECTIVE R71, `(.L_x_6946) ;  /* 0x0000000047087348 */ /* 0x000fea0003c00000 */
[----:B------:R0:W1:Y:S02]  /*e310*/  SHFL.DOWN P0, R244, R250, R251, R252 ;  /* 0x080000fbfaf47389 */ /* 0x00006400000000fc */
[----:B01----:R-:W-:Y:S05]  /*e320*/  ENDCOLLECTIVE ;  /* 0x000000000000791b */ /* 0x003fea0003800000 */
.L_x_6946:
[----:B------:R-:W-:Y:S02]  /*e330*/  MOV R250, R248 ;  /* 0x000000f800fa7202 */ /* 0x000fe40000000f00 */
[----:B------:R-:W-:-:S07]  /*e340*/  MOV R241, R244 ;  /* 0x000000f400f17202 */ /* 0x000fce0000000f00 */
[----:B------:R-:W-:Y:S05]  /*e350*/  WARPSYNC.COLLECTIVE R71, `(.L_x_6947) ;  /* 0x0000000047087348 */ /* 0x000fea0003c00000 */
[----:B------:R0:W1:Y:S02]  /*e360*/  SHFL.DOWN P0, R244, R250, R251, R252 ;  /* 0x080000fbfaf47389 */ /* 0x00006400000000fc */
[----:B01----:R-:W-:Y:S05]  /*e370*/  ENDCOLLECTIVE ;  /* 0x000000000000791b */ /* 0x003fea0003800000 */
.L_x_6947:
[----:B------:R-:W-:Y:S01]  /*e380*/  MOV R71, R244 ;  /* 0x000000f400477202 */ /* 0x000fe20000000f00 */
[----:B------:R-:W-:Y:S06]  /*e390*/  BRA `(.L_x_6948) ;  /* 0xffffff8c00e87947 */ /* 0x000fec000383ffff */
.L_x_6810:
[----:B------:R-:W-:Y:S01]  /*e3a0*/  HFMA2 R251, -RZ, RZ, 0, 1.1920928955078125e-07 ;  /* 0x00000002fffb7431 */ /* 0x000fe200000001ff */
[----:B------:R-:W-:Y:S01]  /*e3b0*/  BSSY B0, `(.L_x_6949) ;  /* 0x0000007000007945 */ /* 0x000fe20003800000 */
[----:B------:R-:W-:Y:S02]  /*e3c0*/  MOV R250, R245 ;  /* 0x000000f500fa7202 */ /* 0x000fe40000000f00 */
[----:B------:R-:W-:Y:S02]  /*e3d0*/  MOV R252, 0x1f ;  /* 0x0000001f00fc7802 */ /* 0x000fe40000000f00 */
[----:B----4-:R-:W-:-:S07]  /*e3e0*/  MOV R71, 0xffffffff ;  /* 0xffffffff00477802 */ /* 0x010fce0000000f00 */
[----:B0123--:R-:W-:Y:S05]  /*e3f0*/  WARPSYNC.COLLECTIVE R71, `(.L_x_6950) ;  /* 0x0000000047087348 */ /* 0x00ffea0003c00000 */
[----:B------:R4:W0:Y:S02]  /*e400*/  SHFL.DOWN P0, R244, R250, R251, R252 ;  /* 0x080000fbfaf47389 */ /* 0x00082400000000fc */
[----:B01234-:R-:W-:Y:S05]  /*e410*/  ENDCOLLECTIVE ;  /* 0x000000000000791b */ /* 0x01ffea0003800000 */
.L_x_6950:
[----:B------:R-:W-:Y:S05]  /*e420*/  BSYNC B0 ;  /* 0x0000000000007941 */ /* 0x000fea0003800000 */
.L_x_6949:
        /* <DEDUP_REMOVED lines=8> */
.L_x_6951:
[----:B------:R-:W-:Y:S02]  /*e4b0*/  MOV R250, R247 ;  /* 0x000000f700fa7202 */ /* 0x000fe40000000f00 */
[----:B------:R-:W-:-:S07]  /*e4c0*/  MOV R69, R244 ;  /* 0x000000f400457202 */ /* 0x000fce0000000f00 */
[----:B------:R-:W-:Y:S05]  /*e4d0*/  WARPSYNC.COLLECTIVE R71, `(.L_x_6952) ;  /* 0x0000000047087348 */ /* 0x000fea0003c00000 */
[----:B------:R0:W1:Y:S02]  /*e4e0*/  SHFL.DOWN P0, R244, R250, R251, R252 ;  /* 0x080000fbfaf47389 */ /* 0x00006400000000fc */
[----:B01----:R-:W-:Y:S05]  /*e4f0*/  ENDCOLLECTIVE ;  /* 0x000000000000791b */ /* 0x003fea0003800000 */
.L_x_6952:
[----:B------:R-:W-:Y:S02]  /*e500*/  MOV R250, R248 ;  /* 0x000000f800fa7202 */ /* 0x000fe40000000f00 */
[----:B------:R-:W-:-:S07]  /*e510*/  MOV R70, R244 ;  /* 0x000000f400467202 */ /* 0x000fce0000000f00 */
[----:B------:R-:W-:Y:S05]  /*e520*/  WARPSYNC.COLLECTIVE R71, `(.L_x_6953) ;  /* 0x0000000047087348 */ /* 0x000fea0003c00000 */
[----:B------:R0:W1:Y:S02]  /*e530*/  SHFL.DOWN P0, R244, R250, R251, R252 ;  /* 0x080000fbfaf47389 */ /* 0x00006400000000fc */
[----:B01----:R-:W-:Y:S05]  /*e540*/  ENDCOLLECTIVE ;  /* 0x000000000000791b */ /* 0x003fea0003800000 */
.L_x_6953:
[----:B------:R-:W-:Y:S01]  /*e550*/  MOV R241, R244 ;  /* 0x000000f400f17202 */ /* 0x000fe20000000f00 */
[----:B------:R-:W-:Y:S06]  /*e560*/  BRA `(.L_x_6954) ;  /* 0xffffff8c00c87947 */ /* 0x000fec000383ffff */
.L_x_6813:
[----:B------:R-:W-:Y:S01]  /*e570*/  HFMA2 R251, -RZ, RZ, 0, 2.384185791015625e-07 ;  /* 0x00000004fffb7431 */ /* 0x000fe200000001ff */
[----:B------:R-:W-:Y:S01]  /*e580*/  BSSY B0, `(.L_x_6955) ;  /* 0x0000007000007945 */ /* 0x000fe20003800000 */
[----:B------:R-:W-:Y:S02]  /*e590*/  MOV R250, R245 ;  /* 0x000000f500fa7202 */ /* 0x000fe40000000f00 */
[----:B------:R-:W-:Y:S02]  /*e5a0*/  MOV R252, 0x1f ;  /* 0x0000001f00fc7802 */ /* 0x000fe40000000f00 */
[----:B----4-:R-:W-:-:S07]  /*e5b0*/  MOV R71, 0xffffffff ;  /* 0xffffffff00477802 */ /* 0x010fce0000000f00 */
[----:B0123--:R-:W-:Y:S05]  /*e5c0*/  WARPSYNC.COLLECTIVE R71, `(.L_x_6956) ;  /* 0x0000000047087348 */ /* 0x00ffea0003c00000 */
[----:B------:R4:W0:Y:S02]  /*e5d0*/  SHFL.DOWN P0, R244, R250, R251, R252 ;  /* 0x080000fbfaf47389 */ /* 0x00082400000000fc */
[----:B01234-:R-:W-:Y:S05]  /*e5e0*/  ENDCOLLECTIVE ;  /* 0x000000000000791b */ /* 0x01ffea0003800000 */
.L_x_6956:
[----:B------:R-:W-:Y:S05]  /*e5f0*/  BSYNC B0 ;  /* 0x0000000000007941 */ /* 0x000fea0003800000 */
.L_x_6955:
        /* <DEDUP_REMOVED lines=8> */
.L_x_6957:
[----:B------:R-:W-:Y:S02]  /*e680*/  MOV R250, R247 ;  /* 0x000000f700fa7202 */ /* 0x000fe40000000f00 */
[----:B------:R-:W-:-:S07]  /*e690*/  MOV R69, R244 ;  /* 0x000000f400457202 */ /* 0x000fce0000000f00 */
[----:B------:R-:W-:Y:S05]  /*e6a0*/  WARPSYNC.COLLECTIVE R71, `(.L_x_6958) ;  /* 0x0000000047087348 */ /* 0x000fea0003c00000 */
[----:B------:R0:W1:Y:S02]  /*e6b0*/  SHFL.DOWN P0, R244, R250, R251, R252 ;  /* 0x080000fbfaf47389 */ /* 0x00006400000000fc */
[----:B01----:R-:W-:Y:S05]  /*e6c0*/  ENDCOLLECTIVE ;  /* 0x000000000000791b */ /* 0x003fea0003800000 */
.L_x_6958:
[----:B------:R-:W-:Y:S02]  /*e6d0*/  MOV R250, R248 ;  /* 0x000000f800fa7202 */ /* 0x000fe40000000f00 */
[----:B------:R-:W-:-:S07]  /*e6e0*/  MOV R70, R244 ;  /* 0x000000f400467202 */ /* 0x000fce0000000f00 */
[----:B------:R-:W-:Y:S05]  /*e6f0*/  WARPSYNC.COLLECTIVE R71, `(.L_x_6959) ;  /* 0x0000000047087348 */ /* 0x000fea0003c00000 */
[----:B------:R0:W1:Y:S02]  /*e700*/  SHFL.DOWN P0, R244, R250, R251, R252 ;  /* 0x080000fbfaf47389 */ /* 0x00006400000000fc */
[----:B01----:R-:W-:Y:S05]  /*e710*/  ENDCOLLECTIVE ;  /* 0x000000000000791b */ /* 0x003fea0003800000 */
.L_x_6959:
[----:B------:R-:W-:Y:S01]  /*e720*/  MOV R241, R244 ;  /* 0x000000f400f17202 */ /* 0x000fe20000000f00 */
[----:B------:R-:W-:Y:S06]  /*e730*/  BRA `(.L_x_6960) ;  /* 0xffffff8c00a87947 */ /* 0x000fec000383ffff */
.L_x_6816:
[----:B------:R-:W-:Y:S01]  /*e740*/  HFMA2 R251, -RZ, RZ, 0, 4.76837158203125e-07 ;  /* 0x00000008fffb7431 */ /* 0x000fe200000001ff */
[----:B------:R-:W-:Y:S01]  /*e750*/  BSSY B0, `(.L_x_6961) ;  /* 0x0000007000007945 */ /* 0x000fe20003800000 */
[----:B------:R-:W-:Y:S02]  /*e760*/  MOV R250, R245 ;  /* 0x000000f500fa7202 */ /* 0x000fe40000000f00 */
[----:B------:R-:W-:Y:S02]  /*e770*/  MOV R252, 0x1f ;  /* 0x0000001f00fc7802 */ /* 0x000fe40000000f00 */
[----:B----4-:R-:W-:-:S07]  /*e780*/  MOV R71, 0xffffffff ;  /* 0xffffffff00477802 */ /* 0x010fce0000000f00 */
[----:B0123--:R-:W-:Y:S05]  /*e790*/  WARPSYNC.COLLECTIVE R71, `(.L_x_6962) ;  /* 0x0000000047087348 */ /* 0x00ffea0003c00000 */
[----:B------:R4:W0:Y:S02]  /*e7a0*/  SHFL.DOWN P0, R244, R250, R251, R252 ;  /* 0x080000fbfaf47389 */ /* 0x00082400000000fc */
[----:B01234-:R-:W-:Y:S05]  /*e7b0*/  ENDCOLLECTIVE ;  /* 0x000000000000791b */ /* 0x01ffea0003800000 */
.L_x_6962:
[----:B------:R-:W-:Y:S05]  /*e7c0*/  BSYNC B0 ;  /* 0x0000000000007941 */ /* 0x000fea0003800000 */
.L_x_6961:
        /* <DEDUP_REMOVED lines=8> */
.L_x_6963:
[----:B------:R-:W-:Y:S02]  /*e850*/  MOV R250, R247 ;  /* 0x000000f700fa7202 */ /* 0x000fe40000000f00 */
[----:B------:R-:W-:-:S07]  /*e860*/  MOV R69, R244 ;  /* 0x000000f400457202 */ /* 0x000fce0000000f00 */
[----:B------:R-:W-:Y:S05]  /*e870*/  WARPSYNC.COLLECTIVE R71, `(.L_x_6964) ;  /* 0x0000000047087348 */ /* 0x000fea0003c00000 */
[----:B------:R0:W1:Y:S02]  /*e880*/  SHFL.DOWN P0, R244, R250, R251, R252 ;  /* 0x080000fbfaf47389 */ /* 0x00006400000000fc */
[----:B01----:R-:W-:Y:S05]  /*e890*/  ENDCOLLECTIVE ;  /* 0x000000000000791b */ /* 0x003fea0003800000 */
.L_x_6964:
[----:B------:R-:W-:Y:S02]  /*e8a0*/  MOV R250, R248 ;  /* 0x000000f800fa7202 */ /* 0x000fe40000000f00 */
[----:B------:R-:W-:-:S07]  /*e8b0*/  MOV R70, R244 ;  /* 0x000000f400467202 */ /* 0x000fce0000000f00 */
[----:B------:R-:W-:Y:S05]  /*e8c0*/  WARPSYNC.COLLECTIVE R71, `(.L_x_6965) ;  /* 0x0000000047087348 */ /* 0x000fea0003c00000 */
[----:B------:R0:W1:Y:S02]  /*e8d0*/  SHFL.DOWN P0, R244, R250, R251, R252 ;  /* 0x080000fbfaf47389 */ /* 0x00006400000000fc */
[----:B01----:R-:W-:Y:S05]  /*e8e0*/  ENDCOLLECTIVE ;  /* 0x000000000000791b */ /* 0x003fea0003800000 */
.L_x_6965:
[----:B------:R-:W-:Y:S01]  /*e8f0*/  MOV R241, R244 ;  /* 0x000000f400f17202 */ /* 0x000fe20000000f00 */
[----:B------:R-:W-:Y:S06]  /*e900*/  BRA `(.L_x_6966) ;  /* 0xffffff8c00887947 */ /* 0x000fec000383ffff */
.L_x_6819:
[----:B------:R-:W-:Y:S01]  /*e910*/  HFMA2 R251, -RZ, RZ, 0, 9.5367431640625e-07 ;  /* 0x00000010fffb7431 */ /* 0x000fe200000001ff */
[----:B------:R-:W-:Y:S01]  /*e920*/  BSSY B0, `(.L_x_6967) ;  /* 0x0000007000007945 */ /* 0x000fe20003800000 */
[----:B------:R-:W-:Y:S02]  /*e930*/  MOV R250, R245 ;  /* 0x000000f500fa7202 */ /* 0x000fe40000000f00 */
[----:B------:R-:W-:Y:S02]  /*e940*/  MOV R252, 0x1f ;  /* 0x0000001f00fc7802 */ /* 0x000fe40000000f00 */
[----:B----4-:R-:W-:-:S07]  /*e950*/  MOV R71, 0xffffffff ;  /* 0xffffffff00477802 */ /* 0x010fce0000000f00 */
[----:B0123--:R-:W-:Y:S05]  /*e960*/  WARPSYNC.COLLECTIVE R71, `(.L_x_6968) ;  /* 0x0000000047087348 */ /* 0x00ffea0003c00000 */
[----:B------:R4:W0:Y:S02]  /*e970*/  SHFL.DOWN P0, R244, R250, R251, R252 ;  /* 0x080000fbfaf47389 */ /* 0x00082400000000fc */
[----:B01234-:R-:W-:Y:S05]  /*e980*/  ENDCOLLECTIVE ;  /* 0x000000000000791b */ /* 0x01ffea0003800000 */
.L_x_6968:
[----:B------:R-:W-:Y:S05]  /*e990*/  BSYNC B0 ;  /* 0x0000000000007941 */ /* 0x000fea0003800000 */
.L_x_6967:
        /* <DEDUP_REMOVED lines=8> */
.L_x_6969:
[----:B------:R-:W-:Y:S02]  /*ea20*/  MOV R250, R247 ;  /* 0x000000f700fa7202 */ /* 0x000fe40000000f00 */
[----:B------:R-:W-:-:S07]  /*ea30*/  MOV R69, R244 ;  /* 0x000000f400457202 */ /* 0x000fce0000000f00 */
[----:B------:R-:W-:Y:S05]  /*ea40*/  WARPSYNC.COLLECTIVE R71, `(.L_x_6970) ;  /* 0x0000000047087348 */ /* 0x000fea0003c00000 */
[----:B------:R0:W1:Y:S02]  /*ea50*/  SHFL.DOWN P0, R244, R250, R251, R252 ;  /* 0x080000fbfaf47389 */ /* 0x00006400000000fc */
[----:B01----:R-:W-:Y:S05]  /*ea60*/  ENDCOLLECTIVE ;  /* 0x000000000000791b */ /* 0x003fea0003800000 */
.L_x_6970:
[----:B------:R-:W-:Y:S02]  /*ea70*/  MOV R250, R248 ;  /* 0x000000f800fa7202 */ /* 0x000fe40000000f00 */
[----:B------:R-:W-:-:S07]  /*ea80*/  MOV R70, R244 ;  /* 0x000000f400467202 */ /* 0x000fce0000000f00 */
[----:B------:R-:W-:Y:S05]  /*ea90*/  WARPSYNC.COLLECTIVE R71, `(.L_x_6971) ;  /* 0x0000000047087348 */ /* 0x000fea0003c00000 */
[----:B------:R0:W1:Y:S02]  /*eaa0*/  SHFL.DOWN P0, R244, R250, R251, R252 ;  /* 0x080000fbfaf47389 */ /* 0x00006400000000fc */
[----:B01----:R-:W-:Y:S05]  /*eab0*/  ENDCOLLECTIVE ;  /* 0x000000000000791b */ /* 0x003fea0003800000 */
.L_x_6971:
[----:B------:R-:W-:Y:S01]  /*eac0*/  MOV R71, R244 ;  /* 0x000000f400477202 */ /* 0x000fe20000000f00 */
[----:B------:R-:W-:Y:S06]  /*ead0*/  BRA `(.L_x_6972) ;  /* 0xffffff8c00687947 */ /* 0x000fec000383ffff */
.L_x_6822:
        /* <DEDUP_REMOVED lines=8> */
.L_x_6974:
[----:B------:R-:W-:Y:S05]  /*eb60*/  BSYNC B0 ;  /* 0x0000000000007941 */ /* 0x000fea0003800000 */
.L_x_6973:
        /* <DEDUP_REMOVED lines=10> */
.L_x_6975:
[----:B------:R-:W-:Y:S02]  /*ec10*/  MOV R252, 0x1f ;  /* 0x0000001f00fc7802 */ /* 0x000fe40000000f00 */
[----:B------:R-:W-:Y:S02]  /*ec20*/  MOV R70, R247 ;  /* 0x000000f700467202 */ /* 0x000fe40000000f00 */
[----:B------:R-:W-:-:S07]  /*ec30*/  MOV R241, R244 ;  /* 0x000000f400f17202 */ /* 0x000fce0000000f00 */
[----:B------:R-:W-:Y:S05]  /*ec40*/  WARPSYNC.COLLECTIVE R71, `(.L_x_6976) ;  /* 0x0000000047087348 */ /* 0x000fea0003c00000 */
[----:B------:R0:W1:Y:S02]  /*ec50*/  SHFL.IDX P3, R244, R70, R69, R68 ;  /* 0x0000004546f47389 */ /* 0x0000640000060044 */
[----:B01----:R-:W-:Y:S05]  /*ec60*/  ENDCOLLECTIVE ;  /* 0x000000000000791b */ /* 0x003fea0003800000 */
.L_x_6976:
[-C--:B------:R-:W-:Y:S01]  /*ec70*/  FMUL.FTZ R243, R63, R241.reuse ;  /* 0x000000f13ff37220 */ /* 0x080fe20000410000 */
[----:B------:R-:W-:-:S03]  /*ec80*/  FMUL.FTZ R242, R61, R241 ;  /* 0x000000f13df27220 */ /* 0x000fc60000410000 */
[-C--:B------:R-:W-:Y:S01]  /*ec90*/  FFMA.FTZ R243, R62, R240.reuse, -R243 ;  /* 0x000000f03ef37223 */ /* 0x080fe200000108f3 */
[C---:B------:R-:W-:Y:S01]  /*eca0*/  FFMA.FTZ R242, R60.reuse, R240, -R242 ;  /* 0x000000f03cf27223 */ /* 0x040fe200000108f2 */
[-C--:B------:R-:W-:Y:S01]  /*ecb0*/  FMUL.FTZ R68, R60, R241.reuse ;  /* 0x000000f13c447220 */ /* 0x080fe20000410000 */
[----:B------:R-:W-:Y:S01]  /*ecc0*/  FMUL.FTZ R69, R62, R241 ;  /* 0x000000f13e457220 */ /* 0x000fe20000410000 */
[----:B------:R-:W-:Y:S02]  /*ecd0*/  MOV R70, R248 ;  /* 0x000000f800467202 */ /* 0x000fe40000000f00 */
[-C--:B------:R-:W-:Y:S01]  /*ece0*/  FFMA.FTZ R241, R61, R240.reuse, R68 ;  /* 0x000000f03df17223 */ /* 0x080fe20000010044 */
[----:B------:R-:W-:Y:S01]  /*ecf0*/  FFMA.FTZ R240, R63, R240, R69 ;  /* 0x000000f03ff07223 */ /* 0x000fe20000010045 */
[----:B------:R-:W-:Y:S01]  /*ed00*/  HFMA2 R69, -RZ, RZ, 0, 0 ;  /* 0x00000000ff457431 */ /* 0x000fe200000001ff */
[----:B------:R-:W-:Y:S01]  /*ed10*/  MOV R68, 0x1f ;  /* 0x0000001f00447802 */ /* 0x000fe20000000f00 */
[----:B------:R-:W-:-:S07]  /*ed20*/  FADD.FTZ R243, R244, R243 ;  /* 0x000000f3f4f37221 */ /* 0x000fce0000010000 */
[----:B------:R-:W-:Y:S05]  /*ed30*/  WARPSYNC.COLLECTIVE R71, `(.L_x_6977) ;  /* 0x0000000047087348 */ /* 0x000fea0003c00000 */
[----:B------:R0:W1:Y:S02]  /*ed40*/  SHFL.IDX P3, R244, R70, R69, R68 ;  /* 0x0000004546f47389 */ /* 0x0000640000060044 */
[----:B01----:R-:W-:Y:S05]  /*ed50*/  ENDCOLLECTIVE ;  /* 0x000000000000791b */ /* 0x003fea0003800000 */
.L_x_6977:
[----:B------:R-:W-:Y:S01]  /*ed60*/  MOV R70, R60 ;  /* 0x0000003c00467202 */ /* 0x000fe20000000f00 */
[----:B------:R-:W-:-:S07]  /*ed70*/  FADD.FTZ R240, R244, R240 ;  /* 0x000000f0f4f07221 */ /* 0x000fce0000010000 */
[----:B------:R-:W-:Y:S05]  /*ed80*/  WARPSYNC.COLLECTIVE R71, `(.L_x_6978) ;  /* 0x0000000047087348 */ /* 0x000fea0003c00000 */
[----:B------:R0:W1:Y:S02]  /*ed90*/  SHFL.DOWN P0, R244, R250, R251, R252 ;  /* 0x080000fbfaf47389 */ /* 0x00006400000000fc */
[----:B01----:R-:W-:Y:S05]  /*eda0*/  ENDCOLLECTIVE ;  /* 0x000000000000791b */ /* 0x003fea0003800000 */
.L_x_6978:
[----:B------:R-:W-:Y:S02]  /*edb0*/  MOV R250, R246 ;  /* 0x000000f600fa7202 */ /* 0x000fe40000000f00 */
[----:B------:R-:W-:-:S07]  /*edc0*/  MOV R245, R244 ;  /* 0x000000f400f57202 */ /* 0x000fce0000000f00 */
[----:B------:R-:W-:Y:S05]  /*edd0*/  WARPSYNC.COLLECTIVE R71, `(.L_x_6979) ;  /* 0x0000000047087348 */ /* 0x000fea0003c00000 */
[----:B------:R0:W1:Y:S02]  /*ede0*/  SHFL.DOWN P0, R244, R250, R251, R252 ;  /* 0x080000fbfaf47389 */ /* 0x00006400000000fc */
[----:B01----:R-:W-:Y:S05]  /*edf0*/  ENDCOLLECTIVE ;  /* 0x000000000000791b */ /* 0x003fea0003800000 */
.L_x_6979:
[----:B------:R-:W-:Y:S02]  /*ee00*/  MOV R250, R247 ;  /* 0x000000f700fa7202 */ /* 0x000fe40000000f00 */
[----:B------:R-:W-:-:S07]  /*ee10*/  MOV R246, R244 ;  /* 0x000000f400f67202 */ /* 0x000fce0000000f00 */
[----:B------:R-:W-:Y:S05]  /*ee20*/  WARPSYNC.COLLECTIVE R71, `(.L_x_6980) ;  /* 0x0000000047087348 */ /* 0x000fea0003c00000 */
[----:B------:R0:W1:Y:S02]  /*ee30*/  SHFL.DOWN P0, R244, R250, R251, R252 ;  /* 0x080000fbfaf47389 */ /* 0x00006400000000fc */
[----:B01----:R-:W-:Y:S05]  /*ee40*/  ENDCOLLECTIVE ;  /* 0x000000000000791b */ /* 0x003fea0003800000 */
.L_x_6980:
[----:B------:R-:W-:Y:S02]  /*ee50*/  MOV R250, R248 ;  /* 0x000000f800fa7202 */ /* 0x000fe40000000f00 */
[----:B------:R-:W-:-:S07]  /*ee60*/  MOV R247, R244 ;  /* 0x000000f400f77202 */ /* 0x000fce0000000f00 */
[----:B------:R-:W-:Y:S05]  /*ee70*/  WARPSYNC.COLLECTIVE R71, `(.L_x_6981) ;  /* 0x0000000047087348 */ /* 0x000fea0003c00000 */
[----:B------:R0:W1:Y:S02]  /*ee80*/  SHFL.DOWN P0, R244, R250, R251, R252 ;  /* 0x080000fbfaf47389 */ /* 0x00006400000000fc */
[----:B01----:R-:W-:Y:S05]  /*ee90*/  ENDCOLLECTIVE ;  /* 0x000000000000791b */ /* 0x003fea0003800000 */
.L_x_6981:
[----:B------:R-:W-:-:S07]  /*eea0*/  MOV R248, R244 ;  /* 0x000000f400f87202 */ /* 0x000fce0000000f00 */
[----:B------:R-:W-:Y:S05]  /*eeb0*/  WARPSYNC.COLLECTIVE R71, `(.L_x_6982) ;  /* 0x0000000047087348 */ /* 0x000fea0003c00000 */
[----:B------:R0:W1:Y:S02]  /*eec0*/  SHFL.IDX P3, R244, R70, R69, R68 ;  /* 0x0000004546f47389 */ /* 0x0000640000060044 */
[----:B01----:R-:W-:Y:S05]  /*eed0*/  ENDCOLLECTIVE ;  /* 0x000000000000791b */ /* 0x003fea0003800000 */
.L_x_6982:
[----:B------:R-:W-:Y:S02]  /*eee0*/  MOV R70, R61 ;  /* 0x0000003d00467202 */ /* 0x000fe40000000f00 */
[----:B------:R-:W-:-:S07]  /*eef0*/  MOV R60, R244 ;  /* 0x000000f4003c7202 */ /* 0x000fce0000000f00 */
[----:B------:R-:W-:Y:S05]  /*ef00*/  WARPSYNC.COLLECTIVE R71, `(.L_x_6983) ;  /* 0x0000000047087348 */ /* 0x000fea0003c00000 */
[----:B------:R0:W1:Y:S02]  /*ef10*/  SHFL.IDX P3, R244, R70, R69, R68 ;  /* 0x0000004546f47389 */ /* 0x0000640000060044 */
[----:B01----:R-:W-:Y:S05]  /*ef20*/  ENDCOLLECTIVE ;  /* 0x000000000000791b */ /* 0x003fea0003800000 */
.L_x_6983:
[----:B------:R-:W-:Y:S02]  /*ef30*/  MOV R70, R62 ;  /* 0x0000003e00467202 */ /* 0x000fe40000000f00 */
[----:B------:R-:W-:-:S07]  /*ef40*/  MOV R61, R244 ;  /* 0x000000f4003d7202 */ /* 0x000fce0000000f00 */
[----:B------:R-:W-:Y:S05]  /*ef50*/  WARPSYNC.COLLECTIVE R71, `(.L_x_6984) ;  /* 0x0000000047087348 */ /* 0x000fea0003c00000 */
[----:B------:R0:W1:Y:S02]  /*ef60*/  SHFL.IDX P3, R244, R70, R69, R68 ;  /* 0x0000004546f47389 */ /* 0x0000640000060044 */
[----:B01----:R-:W-:Y:S05]  /*ef70*/  ENDCOLLECTIVE ;  /* 0x000000000000791b */ /* 0x003fea0003800000 */
.L_x_6984:
[----:B------:R-:W-:Y:S02]  /*ef80*/  MOV R70, R63 ;  /* 0x0000003f00467202 */ /* 0x000fe40000000f00 */
[----:B------:R-:W-:-:S07]  /*ef90*/  MOV R62, R244 ;  /* 0x000000f4003e7202 */ /* 0x000fce0000000f00 */
[----:B------:R-:W-:Y:S05]  /*efa0*/  WARPSYNC.COLLECTIVE R71, `(.L_x_6985) ;  /* 0x0000000047087348 */ /* 0x000fea0003c00000 */
[----:B------:R0:W1:Y:S02]  /*efb0*/  SHFL.IDX P3, R244, R70, R69, R68 ;  /* 0x0000004546f47389 */ /* 0x0000640000060044 */
[----:B01----:R-:W-:Y:S05]  /*efc0*/  ENDCOLLECTIVE ;  /* 0x000000000000791b */ /* 0x003fea0003800000 */
.L_x_6985:
[----:B------:R-:W-:Y:S01]  /*efd0*/  MOV R63, R244 ;  /* 0x000000f4003f7202 */ /* 0x000fe20000000f00 */
[----:B------:R-:W-:Y:S06]  /*efe0*/  BRA `(.L_x_6986) ;  /* 0xffffff8800c07947 */ /* 0x000fec000383ffff */
.L_x_6987:
        /* <DEDUP_REMOVED lines=9> */
.L_x_18699:


//--------------------- .text._Z25selective_scan_bwd_kernelI32Selective_Scan_bwd_kernel_traitsILi64ELi16ELb0ELb0ELb1ELb0ELb1EN3c104HalfENS1_7complexIfEEEEv12SSMParamsBwd --------------------------
	.section	.text._Z25selective_scan_bwd_kernelI32Selective_Scan_bwd_kernel_traitsILi64ELi16ELb0ELb0ELb1ELb0ELb1EN3c104HalfENS1_7complexIfEEEEv12SSMParamsBwd,"ax",@progbits
	.align	128
        .global         _Z25selective_scan_bwd_kernelI32Selective_Scan_bwd_kernel_traitsILi64ELi16ELb0ELb0ELb1ELb0ELb1EN3c104HalfENS1_7complexIfEEEEv12SSMParamsBwd
        .type           _Z25selective_scan_bwd_kernelI32Selective_Scan_bwd_kernel_traitsILi64ELi16ELb0ELb0ELb1ELb0ELb1EN3c104HalfENS1_7complexIfEEEEv12SSMParamsBwd,@function
        .size           _Z25selective_scan_bwd_kernelI32Selective_Scan_bwd_kernel_traitsILi64ELi16ELb0ELb0ELb1ELb0ELb1EN3c104HalfENS1_7complexIfEEEEv12SSMParamsBwd,(.L_x_18700 - _Z25selective_scan_bwd_kernelI32Selective_Scan_bwd_kernel_traitsILi64ELi16ELb0ELb0ELb1ELb0ELb1EN3c104HalfENS1_7complexIfEEEEv12SSMParamsBwd)
        .other          _Z25selective_scan_bwd_kernelI32Selective_Scan_bwd_kernel_traitsILi64ELi16ELb0ELb0ELb1ELb0ELb1EN3c104HalfENS1_7complexIfEEEEv12SSMParamsBwd,@"STO_CUDA_ENTRY STV_DEFAULT"
_Z25selective_scan_bwd_kernelI32Selective_Scan_bwd_kernel_traitsILi64ELi16ELb0ELb0ELb1ELb0ELb1EN3c104HalfENS1_7complexIfEEEEv12SSMParamsBwd:
.text._Z25selective_scan_bwd_kernelI32Selective_Scan_bwd_kernel_traitsILi64ELi16ELb0ELb0ELb1ELb0ELb1EN3c104HalfENS1_7complexIfEEEEv12SSMParamsBwd:
        /* <DEDUP_REMOVED lines=143> */
.L_x_7089:
        /* <DEDUP_REMOVED lines=257> */
[----:B-----5:R-:W-:Y:S02]  /*1900*/  PRMT R46, RZ, 0x7610, R46 ;  /* 0x00007610ff2e7816 */ /* 0x020fe4000000002e */
        /* <DEDUP_REMOVED lines=91> */
[----:B------:R1:W-:Y:S04]  /*1ec0*/  STS.U16 [R105+0x140], R60 ;  /* 0x0001403c69007388 */ /* 0x0003e80000000400 */
        /* <DEDUP_REMOVED lines=31> */
[----:B--2---:R-:W-:Y:S01]  /*20c0*/  PRMT R47, RZ, 0x7610, R47 ;  /* 0x00007610ff2f7816 */ /* 0x004fe2000000002f */
[----:B------:R-:W2:Y:S01]  /*20d0*/  @!P0 LDG.E.U16 R46, desc[UR32][R6.64] ;  /* 0x00000020062e8981 */ /* 0x000ea2000c1e1500 */
[----:B------:R-:W-:-:S03]  /*20e0*/  ISETP.GE.AND P0, PT, R14, UR16, PT ;  /* 0x000000100e007c0c */ /* 0x000fc6000bf06270 */
[----:B------:R-:W2:Y:S01]  /*20f0*/  @!P1 LDG.E.U16 R60, desc[UR32][R6.64+0xc0] ;  /* 0x0000c020063c9981 */ /* 0x000ea2000c1e1500 */
[----:B------:R-:W-:-:S03]  /*2100*/  ISETP.GE.AND P1, PT, R17, UR16, PT ;  /* 0x0000001011007c0c */ /* 0x000fc6000bf26270 */
[----:B------:R-:W2:Y:S01]  /*2110*/  @!P2 LDG.E.U16 R48, desc[UR32][R6.64+0x80] ;  /* 0x000080200630a981 */ /* 0x000ea2000c1e1500 */
[----:B------:R-:W-:-:S03]  /*2120*/  ISETP.GE.AND P2, PT, R16, UR16, PT ;  /* 0x0000001010007c0c */ /* 0x000fc6000bf46270 */
[----:B------:R-:W2:Y:S04]  /*2130*/  @!P3 LDG.E.U16 R47, desc[UR32][R6.64+0x40] ;  /* 0x00004020062fb981 */ /* 0x000ea8000c1e1500 */
[----:B------:R-:W2:Y:S01]  /*2140*/  @!P0 LDG.E.U16 R65, desc[UR32][R6.64+0x100] ;  /* 0x0001002006418981 */ /* 0x000ea2000c1e1500 */
[----:B------:R-:W-:Y:S02]  /*2150*/  ISETP.GE.AND P0, PT, R18, UR16, PT ;  /* 0x0000001012007c0c */ /* 0x000fe4000bf06270 */
[----:B------:R-:W-:Y:S01]  /*2160*/  ISETP.GE.AND P3, PT, R15, UR16, PT ;  /* 0x000000100f007c0c */ /* 0x000fe2000bf66270 */
[----:B------:R-:W2:Y:S01]  /*2170*/  @!P4 LDG.E.U16 R78, desc[UR32][R6.64+0x340] ;  /* 0x00034020064ec981 */ /* 0x000ea2000c1e1500 */
[----:B---3--:R-:W-:Y:S02]  /*2180*/  PRMT R61, RZ, 0x7610, R61 ;  /* 0x00007610ff3d7816 */ /* 0x008fe4000000003d */
[----:B------:R-:W-:Y:S01]  /*2190*/  PRMT R64, RZ, 0x7610, R64 ;  /* 0x00007610ff407816 */ /* 0x000fe20000000040 */
[----:B------:R-:W3:Y:S01]  /*21a0*/  @!P2 LDG.E.U16 R67, desc[UR32][R6.64+0x180] ;  /* 0x000180200643a981 */ /* 0x000ee2000c1e1500 */
[----:B------:R-:W-:-:S02]  /*21b0*/  PRMT R62, RZ, 0x7610, R62 ;  /* 0x00007610ff3e7816 */ /* 0x000fc4000000003e */
[----:B------:R-:W-:Y:S01]  /*21c0*/  ISETP.NE.AND P2, PT, R81, RZ, PT ;  /* 0x000000ff5100720c */ /* 0x000fe20003f45270 */
[----:B------:R-:W3:Y:S04]  /*21d0*/  @!P5 LDG.E.U16 R71, desc[UR32][R6.64+0x380] ;  /* 0x000380200647d981 */ /* 0x000ee8000c1e1500 */
[----:B------:R-:W3:Y:S01]  /*21e0*/  @!P0 LDG.E.U16 R61, desc[UR32][R6.64+0x200] ;  /* 0x00020020063d8981 */ /* 0x000ee2000c1e1500 */
[----:B------:R-:W-:-:S03]  /*21f0*/  ISETP.NE.AND P0, PT, R86, RZ, PT ;  /* 0x000000ff5600720c */ /* 0x000fc60003f05270 */
[----:B------:R-:W3:Y:S01]  /*2200*/  @!P1 LDG.E.U16 R64, desc[UR32][R6.64+0x1c0] ;  /* 0x0001c02006409981 */ /* 0x000ee2000c1e1500 */
[----:B------:R-:W-:-:S03]  /*2210*/  ISETP.NE.AND P1, PT, R85, RZ, PT ;  /* 0x000000ff5500720c */ /* 0x000fc60003f25270 */
[----:B------:R-:W3:Y:S01]  /*2220*/  @!P3 LDG.E.U16 R62, desc[UR32][R6.64+0x140] ;  /* 0x00014020063eb981 */ /* 0x000ee2000c1e1500 */
[----:B------:R-:W-:Y:S02]  /*2230*/  ISETP.NE.AND P3, PT, R79, RZ, PT ;  /* 0x000000ff4f00720c */ /* 0x000fe40003f65270 */
[----:B----4-:R-:W-:Y:S01]  /*2240*/  PRMT R63, RZ, 0x7610, R63 ;  /* 0x00007610ff3f7816 */ /* 0x010fe2000000003f */
[----:B------:R-:W4:Y:S01]  /*2250*/  @!P6 LDG.E.U16 R80, desc[UR32][R6.64+0x3c0] ;  /* 0x0003c0200650e981 */ /* 0x000f22000c1e1500 */
[----:B-----5:R-:W-:-:S03]  /*2260*/  PRMT R68, RZ, 0x7610, R68 ;  /* 0x00007610ff447816 */ /* 0x020fc60000000044 */
[----:B------:R-:W5:Y:S04]  /*2270*/  @!P0 LDG.E.U16 R70, desc[UR32][R6.64+0x240] ;  /* 0x0002402006468981 */ /* 0x000f68000c1e1500 */
        /* <DEDUP_REMOVED lines=20> */
[----:B--2---:R-:W-:Y:S04]  /*23c0*/  STS.U16 [R150], R46 ;  /* 0x0000002e96007388 */ /* 0x004fe80000000400 */
        /* <DEDUP_REMOVED lines=8> */
[----:B-----5:R-:W-:Y:S04]  /*2450*/  STS.U16 [R101+0x240], R70 ;  /* 0x0002404665007388 */ /* 0x020fe80000000400 */
[----:B----4-:R-:W-:Y:S04]  /*2460*/  STS.U16 [R100+0x280], R63 ;  /* 0x0002803f64007388 */ /* 0x010fe80000000400 */
[----:B------:R-:W-:Y:S04]  /*2470*/  STS.U16 [R99+0x2c0], R68 ;  /* 0x0002c04463007388 */ /* 0x000fe80000000400 */
[----:B------:R-:W-:Y:S04]  /*2480*/  STS.U16 [R98+0x300], R69 ;  /* 0x0003004562007388 */ /* 0x000fe80000000400 */
[----:B------:R-:W-:Y:S04]  /*2490*/  STS.U16 [R97+0x340], R78 ;  /* 0x0003404e61007388 */ /* 0x000fe80000000400 */
[----:B------:R-:W-:Y:S04]  /*24a0*/  STS.U16 [R96+0x380], R71 ;  /* 0x0003804760007388 */ /* 0x000fe80000000400 */
[----:B------:R0:W-:Y:S01]  /*24b0*/  STS.U16 [R95+0x3c0], R80 ;  /* 0x0003c0505f007388 */ /* 0x0001e20000000400 */
[----:B------:R-:W-:-:S03]  /*24c0*/  NOP ;  /* 0x0000000000007918 */ /* 0x000fc60000000000 */
[----:B------:R-:W1:Y:S04]  /*24d0*/  LDS.U16 R46, [R94] ;  /* 0x000000005e2e7984 */ /* 0x000e680000000400 */
[----:B------:R-:W-:Y:S04]  /*24e0*/  LDS.U16 R6, [R94+0x2] ;  /* 0x000002005e067984 */ /* 0x000fe80000000400 */
[----:B------:R-:W-:Y:S04]  /*24f0*/  LDS.U16 R7, [R94+0x4] ;  /* 0x000004005e077984 */ /* 0x000fe80000000400 */
[----:B------:R-:W2:Y:S04]  /*2500*/  LDS.U16 R47, [R94+0x6] ;  /* 0x000006005e2f7984 */ /* 0x000ea80000000400 */
[----:B------:R-:W3:Y:S04]  /*2510*/  LDS.U16 R48, [R94+0x8] ;  /* 0x000008005e307984 */ /* 0x000ee80000000400 */
[----:B------:R-:W-:Y:S04]  /*2520*/  LDS.U16 R60, [R94+0xa] ;  /* 0x00000a005e3c7984 */ /* 0x000fe80000000400 */
[----:B------:R-:W4:Y:S04]  /*2530*/  LDS.U16 R61, [R94+0xc] ;  /* 0x00000c005e3d7984 */ /* 0x000f280000000400 */
        /* <DEDUP_REMOVED lines=10> */
[----:B0-----:R-:W-:-:S02]  /*25e0*/  PRMT R80, RZ, 0x7610, R80 ;  /* 0x00007610ff507816 */ /* 0x001fc40000000050 */
[----:B------:R-:W-:-:S03]  /*25f0*/  PRMT R78, RZ, 0x7610, R78 ;  /* 0x00007610ff4e7816 */ /* 0x000fc6000000004e */
        /* <DEDUP_REMOVED lines=26> */
[----:B-1----:R-:W-:-:S05]  /*27a0*/  HADD2.F32 R46, -RZ, R46.H0_H0 ;  /* 0x2000002eff2e7230 */ /* 0x002fca0000004100 */
[----:B------:R-:W-:-:S06]  /*27b0*/  FMUL.FTZ R81, R46, -1.4426950216293334961 ;  /* 0xbfb8aa3b2e517820 */ /* 0x000fcc0000410000 */
[----:B------:R-:W1:Y:S01]  /*27c0*/  MUFU.EX2 R81, R81 ;  /* 0x0000005100517308 */ /* 0x000e620000000800 */
[----:B--2---:R-:W-:Y:S02]  /*27d0*/  HADD2.F32 R47, -RZ, R47.H0_H0 ;  /* 0x2000002fff2f7230 */ /* 0x004fe40000004100 */
[----:B---3--:R-:W-:Y:S02]  /*27e0*/  HADD2.F32 R48, -RZ, R48.H0_H0 ;  /* 0x20000030ff307230 */ /* 0x008fe40000004100 */
        /* <DEDUP_REMOVED lines=13> */
[----:B----4-:R-:W-:-:S02]  /*28c0*/  HADD2.F32 R61, -RZ, R61.H0_H0 ;  /* 0x2000003dff3d7230 */ /* 0x010fc40000004100 */
[----:B-1----:R-:W-:Y:S01]  /*28d0*/  FADD.FTZ R5, R5, 1 ;  /* 0x3f80000005057421 */ /* 0x002fe20000010000 */
[----:B------:R-:W-:Y:S02]  /*28e0*/  HADD2.F32 R83, -RZ, R83.H0_H0 ;  /* 0x20000053ff537230 */ /* 0x000fe40000004100 */
[----:B------:R-:W-:Y:S01]  /*28f0*/  FMUL.FTZ R119, R61, -1.4426950216293334961 ;  /* 0xbfb8aa3b3d777820 */ /* 0x000fe20000410000 */
[----:B------:R-:W-:Y:S02]  /*2900*/  HADD2.F32 R60, -RZ, R60.H0_H0 ;  /* 0x2000003cff3c7230 */ /* 0x000fe40000004100 */
[----:B-----5:R-:W-:-:S03]  /*2910*/  HADD2.F32 R62, -RZ, R62.H0_H0 ;  /* 0x2000003eff3e7230 */ /* 0x020fc60000004100 */
        /* <DEDUP_REMOVED lines=56> */
[----:B------:R-:W5:Y:S01]  /*2ca0*/  LDS.U16 R108, [R94+0x8] ;  /* 0x000008005e6c7984 */ /* 0x000f620000000400 */
[----:B--2---:R-:W-:Y:S01]  /*2cb0*/  FADD.FTZ R85, R116, 1 ;  /* 0x3f80000074557421 */ /* 0x004fe20000010000 */
[----:B------:R-:W-:Y:S01]  /*2cc0*/  FADD.FTZ R86, R117, 1 ;  /* 0x3f80000075567421 */ /* 0x000fe20000010000 */
[----:B----4-:R2:W-:Y:S01]  /*2cd0*/  MUFU.RCP R88, R4 ;  /* 0x0000000400587308 */ /* 0x0105e20000001000 */
[----:B------:R-:W-:Y:S07]  /*2ce0*/  LDS.U16 R109, [R94+0xa] ;  /* 0x00000a005e6d7984 */ /* 0x000fee0000000400 */
[----:B-1----:R1:W-:Y:S01]  /*2cf0*/  MUFU.RCP R89, R5 ;  /* 0x0000000500597308 */ /* 0x0023e20000001000 */
[----:B--2---:R-:W2:Y:S01]  /*2d00*/  LDS.U16 R4, [R94+0xc] ;  /* 0x00000c005e047984 */ /* 0x004ea20000000400 */
[----:B---3--:R-:W-:Y:S01]  /*2d10*/  FADD.FTZ R90, R119, 1 ;  /* 0x3f800000775a7421 */ /* 0x008fe20000010000 */
[----:B0-----:R-:W-:Y:S01]  /*2d20*/  FADD.FTZ R91, R118, 1 ;  /* 0x3f800000765b7421 */ /* 0x001fe20000010000 */
[----:B-----5:R-:W-:Y:S01]  /*2d30*/  FADD.FTZ R93, R120, 1 ;  /* 0x3f800000785d7421 */ /* 0x020fe20000010000 */
[----:B------:R-:W-:Y:S01]  /*2d40*/  LDS.U16 R128, [R94+0x16] ;  /* 0x000016005e807984 */ /* 0x000fe20000000400 */
[----:B-1----:R-:W-:-:S03]  /*2d50*/  FADD.FTZ R5, -R81, 1 ;  /* 0x3f80000051057421 */ /* 0x002fc60000010100 */
[----:B------:R-:W-:Y:S01]  /*2d60*/  LDS.U16 R126, [R94+0x14] ;  /* 0x000014005e7e7984 */ /* 0x000fe20000000400 */
[----:B------:R-:W-:Y:S01]  /*2d70*/  HADD2.F32 R78, -RZ, R78.H0_H0 ;  /* 0x2000004eff4e7230 */ /* 0x000fe20000004100 */
[----:B------:R-:W0:Y:S01]  /*2d80*/  MUFU.RCP R85, R85 ;  /* 0x0000005500557308 */ /* 0x000e220000001000 */
[----:B------:R-:W-:Y:S01]  /*2d90*/  FFMA.FTZ R5, R46, R5, 1 ;  /* 0x3f8000002e057423 */ /* 0x000fe20000010005 */
[----:B------:R-:W-:Y:S02]  /*2da0*/  LDS.U16 R120, [R94+0x10] ;  /* 0x000010005e787984 */ /* 0x000fe40000000400 */
[----:B------:R-:W-:Y:S02]  /*2db0*/  FMUL.FTZ R112, R83, R78 ;  /* 0x0000004e53707220 */ /* 0x000fe40000410000 */
[----:B------:R-:W-:Y:S02]  /*2dc0*/  LDS.U16 R129, [R94+0x18] ;  /* 0x000018005e817984 */ /* 0x000fe40000000400 */
[----:B------:R-:W1:Y:S01]  /*2dd0*/  MUFU.RCP R86, R86 ;  /* 0x0000005600567308 */ /* 0x000e620000001000 */
        /* <DEDUP_REMOVED lines=9> */
[----:B-1----:R-:W-:Y:S01]  /*2e70*/  FADD.FTZ R116, -R86, 1 ;  /* 0x3f80000056747421 */ /* 0x002fe20000010100 */
        /* <DEDUP_REMOVED lines=13> */
[----:B------:R-:W1:Y:S01]  /*2f50*/  MUFU.RCP R91, R91 ;  /* 0x0000005b005b7308 */ /* 0x000e620000001000 */
[----:B------:R-:W-:Y:S01]  /*2f60*/  FMUL.FTZ R117, R88, R117 ;  /* 0x0000007558757220 */ /* 0x000fe20000410000 */
[----:B------:R-:W-:Y:S01]  /*2f70*/  FMUL.FTZ R116, R113, R108 ;  /* 0x0000006c71747220 */ /* 0x000fe20000410000 */
[----:B------:R-:W-:Y:S02]  /*2f80*/  FFMA.FTZ R119, R48, R119, 1 ;  /* 0x3f80000030777423 */ /* 0x000fe40000010077 */
[----:B------:R-:W-:Y:S01]  /*2f90*/  FMUL.FTZ R135, R117, R114 ;  /* 0x0000007275877220 */ /* 0x000fe20000410000 */
[----:B------:R-:W-:Y:S02]  /*2fa0*/  FMUL.FTZ R116, R89, R116 ;  /* 0x0000007459747220 */ /* 0x000fe40000410000 */
[----:B------:R-:W4:Y:S01]  /*2fb0*/  MUFU.RCP R93, R93 ;  /* 0x0000005d005d7308 */ /* 0x000f220000001000 */
[----:B------:R-:W-:-:S02]  /*2fc0*/  HADD2.F32 R117, -RZ, R82.H0_H0 ;  /* 0x20000052ff757230 */ /* 0x000fc40000004100 */
[----:B--2---:R-:W-:Y:S02]  /*2fd0*/  HADD2.F32 R82, -RZ, R4.H0_H0 ;  /* 0x20000004ff527230 */ /* 0x004fe40000004100 */
        /* <DEDUP_REMOVED lines=12> */
[----:B------:R-:W2:Y:S01]  /*30a0*/  LDS.U16 R4, [R94+0x12] ;  /* 0x000012005e047984 */ /* 0x000ea20000000400 */
[C---:B-1----:R-:W-:Y:S01]  /*30b0*/  FADD.FTZ R121, -R91.reuse, 1 ;  /* 0x3f8000005b797421 */ /* 0x042fe20000010100 */
[----:B------:R-:W-:Y:S01]  /*30c0*/  FMUL.FTZ R118, R91, R118 ;  /* 0x000000765b767220 */ /* 0x000fe20000410000 */
[----:B------:R1:W-:Y:S01]  /*30d0*/  MUFU.RCP R114, R122 ;  /* 0x0000007a00727308 */ /* 0x0003e20000001000 */
[----:B----4-:R-:W-:Y:S01]  /*30e0*/  FADD.FTZ R5, -R93, 1 ;  /* 0x3f8000005d057421 */ /* 0x010fe20000010100 */
[----:B------:R-:W-:-:S03]  /*30f0*/  FFMA.FTZ R121, R60, R121, 1 ;  /* 0x3f8000003c797423 */ /* 0x000fc60000010079 */
[----:B------:R-:W-:Y:S01]  /*3100*/  FFMA.FTZ R5, R62, R5, 1 ;  /* 0x3f8000003e057423 */ /* 0x000fe20000010005 */
[----:B------:R-:W-:Y:S01]  /*3110*/  FMUL.FTZ R137, R118, R121 ;  /* 0x0000007976897220 */ /* 0x000fe20000410000 */
[----:B-1----:R-:W-:Y:S01]  /*3120*/  FMUL.FTZ R122, R119, R66 ;  /* 0x00000042777a7220 */ /* 0x002fe20000410000 */
[----:B------:R-:W-:Y:S01]  /*3130*/  FADD.FTZ R118, R124, 1 ;  /* 0x3f8000007c767421 */ /* 0x000fe20000010000 */
[----:B------:R-:W-:Y:S02]  /*3140*/  FADD.FTZ R121, R125, 1 ;  /* 0x3f8000007d797421 */ /* 0x000fe40000010000 */
[----:B------:R-:W-:Y:S01]  /*3150*/  FMUL.FTZ R122, R93, R122 ;  /* 0x0000007a5d7a7220 */ /* 0x000fe20000410000 */
[----:B------:R-:W-:Y:S01]  /*3160*/  FADD.FTZ R125, R127, 1 ;  /* 0x3f8000007f7d7421 */ /* 0x000fe20000010000 */
[----:B------:R-:W-:Y:S02]  /*3170*/  FADD.FTZ R127, R132, 1 ;  /* 0x3f800000847f7421 */ /* 0x000fe40000010000 */
[----:B------:R-:W-:Y:S01]  /*3180*/  FMUL.FTZ R139, R122, R5 ;  /* 0x000000057a8b7220 */ /* 0x000fe20000410000 */
[----:B------:R-:W-:Y:S01]  /*3190*/  LDS.U16 R132, [R94+0x1c] ;  /* 0x00001c005e847984 */ /* 0x000fe20000000400 */
[----:B------:R-:W1:Y:S03]  /*31a0*/  MUFU.RCP R118, R118 ;  /* 0x0000007600767308 */ /* 0x000e660000001000 */
        /* <DEDUP_REMOVED lines=11> */
[----:B-1----:R-:W-:Y:S01]  /*3260*/  FADD.FTZ R44, -R118, 1 ;  /* 0x3f800000762c7421 */ /* 0x002fe20000010100 */
[----:B------:R1:W5:Y:S01]  /*3270*/  MUFU.RCP R120, R125 ;  /* 0x0000007d00787308 */ /* 0x0003620000001000 */
[----:B------:R-:W-:Y:S01]  /*3280*/  FMUL.FTZ R140, R123, R124 ;  /* 0x0000007c7b8c7220 */ /* 0x000fe20000410000 */
[----:B------:R-:W-:Y:S02]  /*3290*/  HADD2.F32 R123, -RZ, R45.H0_H0 ;  /* 0x2000002dff7b7230 */ /* 0x000fe40000004100 */
[----:B------:R-:W-:Y:S01]  /*32a0*/  FADD.FTZ R45, R141, 1 ;  /* 0x3f8000008d2d7421 */ /* 0x000fe20000010000 */
[----:B------:R-:W-:Y:S01]  /*32b0*/  FFMA.FTZ R144, R67, R44, 1 ;  /* 0x3f80000043907423 */ /* 0x000fe2000001002c */
[----:B------:R-:W-:-:S02]  /*32c0*/  HADD2.F32 R44, -RZ, R128.H0_H0 ;  /* 0x20000080ff2c7230 */ /* 0x000fc40000004100 */
[----:B-1----:R-:W-:Y:S02]  /*32d0*/  HADD2.F32 R125, -RZ, R43.H0_H0 ;  /* 0x2000002bff7d7230 */ /* 0x002fe40000004100 */
        /* <DEDUP_REMOVED lines=9> */
[----:B------:R-:W1:Y:S01]  /*3370*/  MUFU.RCP R127, R127 ;  /* 0x0000007f007f7308 */ /* 0x000e620000001000 */
[----:B0-----:R-:W-:Y:S02]  /*3380*/  HADD2.F32 R45, -RZ, R129.H0_H0 ;  /* 0x20000081ff2d7230 */ /* 0x001fe40000004100 */
[----:B------:R-:W-:Y:S01]  /*3390*/  FFMA.FTZ R142, R65, R42, 1 ;  /* 0x3f800000418e7423 */ /* 0x000fe2000001002a */
[----:B--2---:R-:W-:Y:S02]  /*33a0*/  HADD2.F32 R42, -RZ, R4.H0_H0 ;  /* 0x20000004ff2a7230 */ /* 0x004fe40000004100 */
        /* <DEDUP_REMOVED lines=208> */
[C---:B------:R-:W-:Y:S01]  /*40b0*/  PRMT R78, R71.reuse, 0x7632, R78 ;  /* 0x00007632474e7816 */ /* 0x040fe2000000004e */
[----:B------:R-:W-:Y:S01]  /*40c0*/  UIMAD.WIDE.U32 UR8, UR31, UR14, UR8 ;  /* 0x0000000e1f0872a5 */ /* 0x000fe2000f8e0008 */
[----:B---3--:R-:W-:Y:S01]  /*40d0*/  PRMT R66, R71, 0x7610, R66 ;  /* 0x0000761047427816 */ /* 0x008fe20000000042 */
[----:B------:R-:W-:Y:S02]  /*40e0*/  STS.U16 [R94+0xc], R82 ;  /* 0x00000c525e007388 */ /* 0x000fe40000000400 */
[----:B------:R-:W-:-:S02]  /*40f0*/  UIMAD UR15, UR31, UR15, UR9 ;  /* 0x0000000f1f0f72a4 */ /* 0x000fc4000f8e0209 */
[----:B------:R0:W-:Y:S04]  /*4100*/  STS.U16 [R94+0xe], R5 ;  /* 0x00000e055e007388 */ /* 0x0001e80000000400 */
[----:B------:R-:W-:Y:S04]  /*4110*/  STS.U16 [R94+0x10], R42 ;  /* 0x0000102a5e007388 */ /* 0x000fe80000000400 */
[----:B------:R1:W-:Y:S01]  /*4120*/  STS.U16 [R94+0x12], R44 ;  /* 0x0000122c5e007388 */ /* 0x0003e20000000400 */
[----:B0-----:R-:W-:-:S03]  /*4130*/  IADD3 R5, P1, PT, R3, UR8, RZ ;  /* 0x0000000803057c10 */ /* 0x001fc6000ff3e0ff */
[----:B------:R-:W-:Y:S04]  /*4140*/  STS.U16 [R94+0x14], R43 ;  /* 0x0000142b5e007388 */ /* 0x000fe80000000400 */
[----:B------:R-:W-:Y:S01]  /*4150*/  STS.U16 [R94+0x16], R46 ;  /* 0x0000162e5e007388 */ /* 0x000fe20000000400 */
[----:B-1----:R-:W-:-:S03]  /*4160*/  IADD3.X R44, PT, PT, RZ, UR15, RZ, P1, !PT ;  /* 0x0000000fff2c7c10 */ /* 0x002fc60008ffe4ff */
[----:B------:R0:W-:Y:S04]  /*4170*/  STS.U16 [R94+0x18], R4 ;  /* 0x000018045e007388 */ /* 0x0001e80000000400 */
[----:B------:R-:W-:Y:S04]  /*4180*/  STS.U16 [R94+0x1a], R48 ;  /* 0x00001a305e007388 */ /* 0x000fe80000000400 */
[----:B------:R-:W-:Y:S01]  /*4190*/  STS.U16 [R94+0x1c], R66 ;  /* 0x00001c425e007388 */ /* 0x000fe20000000400 */
[----:B0-----:R-:W-:-:S03]  /*41a0*/  LEA R4, P1, R5, UR16, 0x1 ;  /* 0x0000001005047c11 */ /* 0x001fc6000f8208ff */
[----:B------:R-:W-:Y:S01]  /*41b0*/  STS.U16 [R94+0x1e], R78 ;  /* 0x00001e4e5e007388 */ /* 0x000fe20000000400 */
[----:B------:R-:W-:-:S03]  /*41c0*/  NOP ;  /* 0x0000000000007918 */ /* 0x000fc60000000000 */
[----:B------:R-:W-:Y:S01]  /*41d0*/  LDS.U16 R41, [R150] ;  /* 0x0000000096297984 */ /* 0x000fe20000000400 */
        /* <DEDUP_REMOVED lines=51> */
.L_x_6989:
[----:B------:R-:W2:Y:S01]  /*4510*/  LDL.LU R3, [R1+0xc] ;  /* 0x00000c0001037983 */ /* 0x000ea20000300800 */
[----:B------:R-:W-:Y:S01]  /*4520*/  HADD2.F32 R77, -RZ, R77.H0_H0 ;  /* 0x2000004dff4d7230 */ /* 0x000fe20000004100 */
[----:B------:R-:W-:Y:S01]  /*4530*/  UISETP.GE.AND UP0, UPT, UR18, 0x1, UPT ;  /* 0x000000011200788c */ /* 0x000fe2000bf06270 */
        /* <DEDUP_REMOVED lines=118> */
[----:B------:R-:W-:-:S02]  /*4ca0*/  UIADD3 UR35, UPT, UPT, UR8, 0x800, URZ ;  /* 0x0000080008237890 */ /* 0x000fc4000fffe0ff */
[----:B------:R-:W-:Y:S02]  /*4cb0*/  UIMAD UR9, UR31, UR9, UR15 ;  /* 0x000000091f0972a4 */ /* 0x000fe4000f8e020f */
        /* <DEDUP_REMOVED lines=13> */
.L_x_7088:
[----:B------:R-:W-:Y:S01]  /*4d90*/  UMOV UR36, UR14 ;  /* 0x0000000e00247c82 */ /* 0x000fe20008000000 */
[----:B------:R-:W-:Y:S01]  /*4da0*/  UMOV UR37, UR9 ;  /* 0x0000000900257c82 */ /* 0x000fe20008000000 */
[C---:B------:R-:W-:Y:S01]  /*4db0*/  SHF.L.U32 R124, R190.reuse, 0x5, RZ ;  /* 0x00000005be7c7819 */ /* 0x040fe200000006ff */
[----:B---3--:R-:W-:Y:S01]  /*4dc0*/  UIMAD.WIDE.U32 UR36, UR8, UR38, UR36 ;  /* 0x00000026082472a5 */ /* 0x008fe2000f8e0024 */
[----:B------:R-:W-:Y:S02]  /*4dd0*/  LOP3.LUT R125, R190, 0x1f, RZ, 0xc0, !PT ;  /* 0x0000001fbe7d7812 */ /* 0x000fe400078ec0ff */
[----:B------:R-:W-:Y:S01]  /*4de0*/  LOP3.LUT P6, RZ, R2, 0x4, RZ, 0xc0, !PT ;  /* 0x0000000402ff7812 */ /* 0x000fe200078cc0ff */
[----:B------:R-:W-:Y:S02]  /*4df0*/  UIMAD UR29, UR8, UR39, UR37 ;  /* 0x00000027081d72a4 */ /* 0x000fe4000f8e0225 */
[----:B0-----:R-:W-:-:S04]  /*4e00*/  ULEA UR30, UP0, UR36, UR16, 0x3 ;  /* 0x00000010241e7291 */ /* 0x001fc8000f8018ff */
[----:B------:R-:W-:Y:S02]  /*4e10*/  ULEA.HI.X UR36, UR36, UR17, UR29, 0x3, UP0 ;  /* 0x0000001124247291 */ /* 0x000fe400080f1c1d */
[----:B------:R-:W-:-:S04]  /*4e20*/  MOV R62, UR30 ;  /* 0x0000001e003e7c02 */ /* 0x000fc80008000f00 */
        /* <DEDUP_REMOVED lines=78> */
[----:B------:R-:W-:Y:S02]  /*5310*/  LOP3.LUT R67, R64, 0x280, RZ, 0xfc, !PT ;  /* 0x0000028040437812 */ /* 0x000fe400078efcff */
[----:B------:R-:W-:Y:S01]  /*5320*/  PRMT R70, RZ, 0x7610, R70 ;  /* 0x00007610ff467816 */ /* 0x000fe20000000046 */
[----:B------:R-:W2:Y:S01]  /*5330*/  @!P2 LDG.E.U16 R71, desc[UR32][R60.64+0x3c0] ;  /* 0x0003c0203c47a981 */ /* 0x000ea2000c1e1500 */
[----:B------:R-:W-:Y:S02]  /*5340*/  ISETP.GE.AND P4, PT, R65, UR35, PT ;  /* 0x0000002341007c0c */ /* 0x000fe4000bf86270 */
[----:B------:R-:W-:-:S02]  /*5350*/  PRMT R121, RZ, 0x7610, R121 ;  /* 0x00007610ff797816 */ /* 0x000fc40000000079 */
[C---:B------:R-:W-:Y:S01]  /*5360*/  LOP3.LUT R65, R64.reuse, 0x2a0, RZ, 0xfc, !PT ;  /* 0x000002a040417812 */ /* 0x040fe200078efcff */
[----:B------:R-:W2:Y:S01]  /*5370*/  @!P0 LDG.E.U16 R70, desc[UR32][R60.64+0x400] ;  /* 0x000400203c468981 */ /* 0x000ea2000c1e1500 */
        /* <DEDUP_REMOVED lines=15> */
[----:B------:R-:W-:-:S02]  /*5470*/  PRMT R115, RZ, 0x7610, R115 ;  /* 0x00007610ff737816 */ /* 0x000fc40000000073 */
[----:B------:R-:W-:Y:S02]  /*5480*/  ISETP.GE.AND P4, PT, R67, UR35, PT ;  /* 0x0000002343007c0c */ /* 0x000fe4000bf86270 */
[----:B------:R-:W-:Y:S02]  /*5490*/  PRMT R67, RZ, 0x7610, R67 ;  /* 0x00007610ff437816 */ /* 0x000fe40000000043 */
[----:B------:R-:W-:Y:S01]  /*54a0*/  ISETP.GE.AND P2, PT, R112, UR35, PT ;  /* 0x0000002370007c0c */ /* 0x000fe2000bf46270 */
[----:B------:R-:W2:Y:S01]  /*54b0*/  @!P0 LDG.E.U16 R115, desc[UR32][R60.64+0x540] ;  /* 0x000540203c738981 */ /* 0x000ea2000c1e1500 */
[----:B------:R-:W-:Y:S02]  /*54c0*/  LOP3.LUT R112, R64, 0x360, RZ, 0xfc, !PT ;  /* 0x0000036040707812 */ /* 0x000fe400078efcff */
[----:B------:R-:W-:Y:S01]  /*54d0*/  PRMT R114, RZ, 0x7610, R114 ;  /* 0x00007610ff727816 */ /* 0x000fe20000000072 */
[----:B------:R-:W2:Y:S01]  /*54e0*/  @!P3 LDG.E.U16 R67, desc[UR32][R60.64+0x580] ;  /* 0x000580203c43b981 */ /* 0x000ea2000c1e1500 */
[----:B------:R-:W-:-:S02]  /*54f0*/  ISETP.GE.AND P3, PT, R112, UR35, PT ;  /* 0x0000002370007c0c */ /* 0x000fc4000bf66270 */
[C---:B------:R-:W-:Y:S02]  /*5500*/  LOP3.LUT R113, R64.reuse, 0x340, RZ, 0xfc, !PT ;  /* 0x0000034040717812 */ /* 0x040fe400078efcff */
[----:B------:R-:W-:Y:S01]  /*5510*/  PRMT R112, RZ, 0x7610, R112 ;  /* 0x00007610ff707816 */ /* 0x000fe20000000070 */
[----:B------:R-:W2:Y:S01]  /*5520*/  @!P5 LDG.E.U16 R114, desc[UR32][R60.64+0x5c0] ;  /* 0x0005c0203c72d981 */ /* 0x000ea2000c1e1500 */
[C---:B------:R-:W-:Y:S02]  /*5530*/  LOP3.LUT R119, R64.reuse, 0x380, RZ, 0xfc, !PT ;  /* 0x0000038040777812 */ /* 0x040fe400078efcff */
[----:B------:R-:W-:Y:S02]  /*5540*/  LOP3.LUT R120, R64, 0x3a0, RZ, 0xfc, !PT ;  /* 0x000003a040787812 */ /* 0x000fe400078efcff */
[----:B------:R-:W-:Y:S01]  /*5550*/  ISETP.GE.AND P0, PT, R113, UR35, PT ;  /* 0x0000002371007c0c */ /* 0x000fe2000bf06270 */
[----:B------:R-:W2:Y:S01]  /*5560*/  @!P2 LDG.E.U16 R112, desc[UR32][R60.64+0x640] ;  /* 0x000640203c70a981 */ /* 0x000ea2000c1e1500 */
[----:B------:R-:W-:-:S02]  /*5570*/  ISETP.GE.AND P5, PT, R119, UR35, PT ;  /* 0x0000002377007c0c */ /* 0x000fc4000bfa6270 */
[----:B------:R-:W-:Y:S02]  /*5580*/  ISETP.GE.AND P2, PT, R120, UR35, PT ;  /* 0x0000002378007c0c */ /* 0x000fe4000bf46270 */
[----:B------:R-:W-:Y:S02]  /*5590*/  PRMT R113, RZ, 0x7610, R113 ;  /* 0x00007610ff717816 */ /* 0x000fe40000000071 */
[----:B------:R-:W-:Y:S02]  /*55a0*/  PRMT R119, RZ, 0x7610, R119 ;  /* 0x00007610ff777816 */ /* 0x000fe40000000077 */
[----:B------:R-:W-:Y:S02]  /*55b0*/  LOP3.LUT R125, R124, 0x3e0, R125, 0xfe, !PT ;  /* 0x000003e07c7d7812 */ /* 0x000fe400078efe7d */
[----:B------:R-:W-:Y:S01]  /*55c0*/  PRMT R120, RZ, 0x7610, R120 ;  /* 0x00007610ff787816 */ /* 0x000fe20000000078 */
[----:B------:R-:W2:Y:S01]  /*55d0*/  @!P4 LDG.E.U16 R113, desc[UR32][R60.64+0x600] ;  /* 0x000600203c71c981 */ /* 0x000ea2000c1e1500 */
[----:B------:R-:W-:-:S02]  /*55e0*/  LOP3.LUT R124, R64, 0x3c0, RZ, 0xfc, !PT ;  /* 0x000003c0407c7812 */ /* 0x000fc400078efcff */
[----:B------:R-:W-:Y:S01]  /*55f0*/  PRMT R64, RZ, 0x7610, R64 ;  /* 0x00007610ff407816 */ /* 0x000fe20000000040 */
[----:B------:R-:W2:Y:S01]  /*5600*/  @!P0 LDG.E.U16 R119, desc[UR32][R60.64+0x680] ;  /* 0x000680203c778981 */ /* 0x000ea2000c1e1500 */
[----:B------:R-:W-:-:S03]  /*5610*/  PRMT R137, RZ, 0x7610, R137 ;  /* 0x00007610ff897816 */ /* 0x000fc60000000089 */
[----:B------:R-:W2:Y:S04]  /*5620*/  @!P3 LDG.E.U16 R120, desc[UR32][R60.64+0x6c0] ;  /* 0x0006c0203c78b981 */ /* 0x000ea8000c1e1500 */
[----:B------:R-:W2:Y:S04]  /*5630*/  @!P5 LDG.E.U16 R64, desc[UR32][R60.64+0x700] ;  /* 0x000700203c40d981 */ /* 0x000ea8000c1e1500 */
[----:B------:R-:W2:Y:S01]  /*5640*/  @!P2 LDG.E.U16 R137, desc[UR32][R60.64+0x740] ;  /* 0x000740203c89a981 */ /* 0x000ea2000c1e1500 */
[----:B------:R-:W-:Y:S02]  /*5650*/  ISETP.GE.AND P0, PT, R124, UR35, PT ;  /* 0x000000237c007c0c */ /* 0x000fe4000bf06270 */
[----:B------:R-:W-:-:S02]  /*5660*/  PRMT R143, RZ, 0x7610, R143 ;  /* 0x00007610ff8f7816 */ /* 0x000fc4000000008f */
[----:B------:R-:W-:-:S09]  /*5670*/  ISETP.GE.AND P4, PT, R125, UR35, PT ;  /* 0x000000237d007c0c */ /* 0x000fd2000bf86270 */
[----:B------:R-:W2:Y:S01]  /*5680*/  @!P0 LDG.E.U16 R143, desc[UR32][R60.64+0x780] ;  /* 0x000780203c8f8981 */ /* 0x000ea2000c1e1500 */
[----:B------:R-:W-:-:S06]  /*5690*/  PRMT R142, RZ, 0x7610, R142 ;  /* 0x00007610ff8e7816 */ /* 0x000fcc000000008e */
[----:B------:R0:W2:Y:S01]  /*56a0*/  @!P4 LDG.E.U16 R142, desc[UR32][R60.64+0x7c0] ;  /* 0x0007c0203c8ec981 */ /* 0x0000a2000c1e1500 */
        /* <DEDUP_REMOVED lines=11> */
[----:B------:R-:W-:-:S04]  /*5760*/  FMUL.FTZ R63, R49, UR48 ;  /* 0x00000030313f7c20 */ /* 0x000fc80008410000 */
[----:B------:R-:W-:Y:S01]  /*5770*/  FMUL.RZ R124, R63, 0.15915493667125701904 ;  /* 0x3e22f9833f7c7820 */ /* 0x000fe2000040c000 */
[----:B------:R-:W-:Y:S01]  /*5780*/  FMUL.FTZ R63, R48, UR48 ;  /* 0x00000030303f7c20 */ /* 0x000fe20008410000 */
[----:B------:R-:W0:Y:S03]  /*5790*/  S2UR UR29, SR_CgaCtaId ;  /* 0x00000000001d79c3 */ /* 0x000e260000008800 */
[----:B------:R-:W-:Y:S01]  /*57a0*/  FMUL.RZ R125, R63, 0.15915493667125701904 ;  /* 0x3e22f9833f7d7820 */ /* 0x000fe2000040c000 */
[----:B------:R-:W-:Y:S01]  /*57b0*/  FMUL.FTZ R63, R47, UR48 ;  /* 0x000000302f3f7c20 */ /* 0x000fe20008410000 */
[----:B------:R-:W-:Y:S01]  /*57c0*/  MUFU.SIN R127, R124 ;  /* 0x0000007c007f7308 */ /* 0x000fe20000000400 */
[----:B------:R-:W-:Y:S02]  /*57d0*/  LOP3.LUT R152, R190, 0x3e0, RZ, 0xc0, !PT ;  /* 0x000003e0be987812 */ /* 0x000fe400078ec0ff */
[----:B------:R-:W-:-:S05]  /*57e0*/  FMUL.RZ R63, R63, 0.15915493667125701904 ;  /* 0x3e22f9833f3f7820 */ /* 0x000fca000040c000 */
[----:B------:R4:W-:Y:S02]  /*57f0*/  MUFU.COS R126, R124 ;  /* 0x0000007c007e7308 */ /* 0x0009e40000000000 */
[----:B----4-:R-:W-:-:S06]  /*5800*/  FMUL.FTZ R124, R45, UR48 ;  /* 0x000000302d7c7c20 */ /* 0x010fcc0008410000 */
[----:B------:R-:W4:Y:S01]  /*5810*/  MUFU.SIN R136, R63 ;  /* 0x0000003f00887308 */ /* 0x000f220000000400 */
[----:B------:R-:W-:Y:S01]  /*5820*/  FMUL.RZ R129, R124, 0.15915493667125701904 ;  /* 0x3e22f9837c817820 */ /* 0x000fe2000040c000 */
[----:B------:R-:W-:-:S06]  /*5830*/  FMUL.FTZ R124, R44, UR48 ;  /* 0x000000302c7c7c20 */ /* 0x000fcc0008410000 */
[----:B------:R1:W4:Y:S01]  /*5840*/  MUFU.COS R144, R63 ;  /* 0x0000003f00907308 */ /* 0x0003220000000000 */
[----:B------:R-:W-:Y:S01]  /*5850*/  FMUL.RZ R148, R124, 0.15915493667125701904 ;  /* 0x3e22f9837c947820 */ /* 0x000fe2000040c000 */
[----:B------:R-:W-:Y:S01]  /*5860*/  FMUL.FTZ R124, R43, UR48 ;  /* 0x000000302b7c7c20 */ /* 0x000fe20008410000 */
[----:B-1----:R-:W-:-:S03]  /*5870*/  IADD3 R63, PT, PT, R152, R107, RZ ;  /* 0x0000006b983f7210 */ /* 0x002fc60007ffe0ff */
[----:B------:R-:W-:Y:S02]  /*5880*/  FMUL.RZ R153, R124, 0.15915493667125701904 ;  /* 0x3e22f9837c997820 */ /* 0x000fe4000040c000 */
[----:B------:R-:W-:Y:S01]  /*5890*/  IMAD R152, R152, 0x1f, R63 ;  /* 0x0000001f98987824 */ /* 0x000fe200078e023f */
[----:B------:R-:W-:Y:S04]  /*58a0*/  MUFU.SIN R134, R128 ;  /* 0x0000008000867308 */ /* 0x000fe80000000400 */
[C---:B------:R-:W-:Y:S02]  /*58b0*/  IADD3 R141, PT, PT, R152.reuse, 0x20, RZ ;  /* 0x00000020988d7810 */ /* 0x040fe40007ffe0ff */
[C---:B------:R-:W-:Y:S02]  /*58c0*/  IADD3 R149, PT, PT, R152.reuse, 0x40, RZ ;  /* 0x0000004098957810 */ /* 0x040fe40007ffe0ff */
[----:B------:R-:W-:Y:S01]  /*58d0*/  MUFU.COS R135, R128 ;  /* 0x0000008000877308 */ /* 0x000fe20000000000 */
[----:B------:R-:W-:Y:S01]  /*58e0*/  UMOV UR30, 0x400 ;  /* 0x00000400001e7882 */ /* 0x000fe20000000000 */
[----:B------:R-:W-:Y:S01]  /*58f0*/  IADD3 R151, PT, PT, R152, 0x60, RZ ;  /* 0x0000006098977810 */ /* 0x000fe20007ffe0ff */
[----:B------:R-:W-:Y:S01]  /*5900*/  FMUL.FTZ R124, R42, UR48 ;  /* 0x000000302a7c7c20 */ /* 0x000fe20008410000 */
[----:B0-----:R-:W-:-:S04]  /*5910*/  ULEA UR30, UR29, UR30, 0x18 ;  /* 0x0000001e1d1e7291 */ /* 0x001fc8000f8ec0ff */
[----:B------:R-:W-:Y:S01]  /*5920*/  MUFU.SIN R132, R129 ;  /* 0x0000008100847308 */ /* 0x000fe20000000400 */
[----:B------:R-:W-:Y:S01]  /*5930*/  LEA.HI.SX32 R156, R149, R152, 0x1b ;  /* 0x00000098959c7211 */ /* 0x000fe200078fdaff */
[----:B------:R-:W-:-:S06]  /*5940*/  FMUL.FTZ R149, R40, UR48 ;  /* 0x0000003028957c20 */ /* 0x000fcc0008410000 */
[----:B------:R-:W-:Y:S01]  /*5950*/  MUFU.COS R140, R129 ;  /* 0x00000081008c7308 */ /* 0x000fe20000000000 */
[----:B------:R-:W-:Y:S01]  /*5960*/  LEA.HI.SX32 R157, R151, R152, 0x1b ;  /* 0x00000098979d7211 */ /* 0x000fe200078fdaff */
[----:B------:R-:W-:-:S06]  /*5970*/  FMUL.FTZ R154, R39, UR48 ;  /* 0x00000030279a7c20 */ /* 0x000fcc0008410000 */
[----:B------:R-:W-:Y:S01]  /*5980*/  MUFU.SIN R128, R153 ;  /* 0x0000009900807308 */ /* 0x000fe20000000400 */
[----:B------:R-:W-:-:S07]  /*5990*/  IADD3 R159, PT, PT, R152, 0x80, RZ ;  /* 0x00000080989f7810 */ /* 0x000fce0007ffe0ff */
[----:B------:R0:W-:Y:S01]  /*59a0*/  MUFU.COS R129, R153 ;  /* 0x0000009900817308 */ /* 0x0001e20000000000 */
[----:B------:R-:W-:Y:S01]  /*59b0*/  IADD3 R161, PT, PT, R152, 0xa0, RZ ;  /* 0x000000a098a17810 */ /* 0x000fe20007ffe0ff */
[----:B------:R-:W-:Y:S01]  /*59c0*/  FMUL.RZ R158, R149, 0.15915493667125701904 ;  /* 0x3e22f983959e7820 */ /* 0x000fe2000040c000 */
[----:B0-----:R-:W-:Y:S01]  /*59d0*/  LEA.HI.SX32 R153, R141, R152, 0x1b ;  /* 0x000000988d997211 */ /* 0x001fe200078fdaff */
[----:B------:R-:W-:-:S04]  /*59e0*/  FMUL.FTZ R141, R41, UR48 ;  /* 0x00000030298d7c20 */ /* 0x000fc80008410000 */
[----:B------:R-:W-:Y:S01]  /*59f0*/  MUFU.SIN R145, R125 ;  /* 0x0000007d00917308 */ /* 0x000fe20000000400 */
[----:B------:R-:W-:Y:S01]  /*5a00*/  IADD3 R163, PT, PT, R152, 0xc0, RZ ;  /* 0x000000c098a37810 */ /* 0x000fe20007ffe0ff */
[----:B------:R-:W-:-:S06]  /*5a10*/  FMUL.RZ R151, R141, 0.15915493667125701904 ;  /* 0x3e22f9838d977820 */ /* 0x000fcc000040c000 */
[----:B------:R0:W1:Y:S01]  /*5a20*/  MUFU.COS R146, R125 ;  /* 0x0000007d00927308 */ /* 0x0000620000000000 */
[----:B------:R-:W-:Y:S01]  /*5a30*/  IADD3 R165, PT, PT, R152, 0xe0, RZ ;  /* 0x000000e098a57810 */ /* 0x000fe20007ffe0ff */
[----:B------:R-:W-:-:S06]  /*5a40*/  FMUL.RZ R162, R154, 0.15915493667125701904 ;  /* 0x3e22f9839aa27820 */ /* 0x000fcc000040c000 */
[----:B------:R-:W-:Y:S01]  /*5a50*/  MUFU.SIN R130, R148 ;  /* 0x0000009400827308 */ /* 0x000fe20000000400 */
[----:B0-----:R-:W-:-:S07]  /*5a60*/  LEA.HI.SX32 R125, R152, R152, 0x1b ;  /* 0x00000098987d7211 */ /* 0x001fce00078fdaff */
[----:B------:R0:W-:Y:S01]  /*5a70*/  MUFU.COS R131, R148 ;  /* 0x0000009400837308 */ /* 0x0001e20000000000 */
[----:B------:R-:W-:Y:S02]  /*5a80*/  LEA R155, R125, UR30, 0x1 ;  /* 0x0000001e7d9b7c11 */ /* 0x000fe4000f8e08ff */
[----:B------:R-:W-:Y:S01]  /*5a90*/  IADD3 R167, PT, PT, R152, 0x100, RZ ;  /* 0x0000010098a77810 */ /* 0x000fe20007ffe0ff */
[----:B0-----:R-:W-:Y:S01]  /*5aa0*/  FMUL.RZ R148, R124, 0.15915493667125701904 ;  /* 0x3e22f9837c947820 */ /* 0x001fe2000040c000 */
[----:B------:R-:W-:-:S03]  /*5ab0*/  LEA.HI.SX32 R159, R159, R152, 0x1b ;  /* 0x000000989f9f7211 */ /* 0x000fc600078fdaff */
[----:B------:R-:W-:Y:S01]  /*5ac0*/  MUFU.SIN R141, R151 ;  /* 0x00000097008d7308 */ /* 0x000fe20000000400 */
[----:B------:R-:W-:Y:S02]  /*5ad0*/  IADD3 R169, PT, PT, R152, 0x120, RZ ;  /* 0x0000012098a97810 */ /* 0x000fe40007ffe0ff */
[----:B------:R-:W-:Y:S02]  /*5ae0*/  LEA.HI.SX32 R161, R161, R152, 0x1b ;  /* 0x00000098a1a17211 */ /* 0x000fe400078fdaff */
[----:B------:R-:W-:-:S03]  /*5af0*/  LEA R154, R153, UR30, 0x1 ;  /* 0x0000001e999a7c11 */ /* 0x000fc6000f8e08ff */
[----:B------:R-:W-:Y:S01]  /*5b00*/  MUFU.SIN R124, R148 ;  /* 0x00000094007c7308 */ /* 0x000fe20000000400 */
[----:B------:R-:W-:Y:S02]  /*5b10*/  IADD3 R171, PT, PT, R152, 0x140, RZ ;  /* 0x0000014098ab7810 */ /* 0x000fe40007ffe0ff */
[----:B------:R-:W-:Y:S02]  /*5b20*/  LEA.HI.SX32 R163, R163, R152, 0x1b ;  /* 0x00000098a3a37211 */ /* 0x000fe400078fdaff */
[----:B------:R-:W-:-:S03]  /*5b30*/  LEA R156, R156, UR30, 0x1 ;  /* 0x0000001e9c9c7c11 */ /* 0x000fc6000f8e08ff */
[----:B------:R-:W-:Y:S01]  /*5b40*/  MUFU.COS R125, R148 ;  /* 0x00000094007d7308 */ /* 0x000fe20000000000 */
[C---:B------:R-:W-:Y:S02]  /*5b50*/  IADD3 R173, PT, PT, R152.reuse, 0x160, RZ ;  /* 0x0000016098ad7810 */ /* 0x040fe40007ffe0ff */
[----:B------:R-:W-:Y:S01]  /*5b60*/  LEA.HI.SX32 R165, R165, R152, 0x1b ;  /* 0x00000098a5a57211 */ /* 0x000fe200078fdaff */
[----:B-----5:R-:W-:Y:S01]  /*5b70*/  STS.U16 [R155], R150 ;  /* 0x000000969b007388 */ /* 0x020fe20000000400 */
[----:B------:R-:W-:-:S03]  /*5b80*/  IADD3 R175, PT, PT, R152, 0x180, RZ ;  /* 0x0000018098af7810 */ /* 0x000fc60007ffe0ff */
[----:B------:R-:W0:Y:S01]  /*5b90*/  MUFU.COS R148, R151 ;  /* 0x0000009700947308 */ /* 0x000e220000000000 */
[----:B------:R-:W-:Y:S02]  /*5ba0*/  LEA.HI.SX32 R167, R167, R152, 0x1b ;  /* 0x00000098a7a77211 */ /* 0x000fe400078fdaff */
[----:B------:R-:W-:Y:S01]  /*5bb0*/  LEA R159, R159, UR30, 0x1 ;  /* 0x0000001e9f9f7c11 */ /* 0x000fe2000f8e08ff */
[----:B------:R5:W-:Y:S01]  /*5bc0*/  STS.U16 [R154+0x40], R147 ;  /* 0x000040939a007388 */ /* 0x000be20000000400 */
[----:B------:R-:W-:-:S03]  /*5bd0*/  IADD3 R177, PT, PT, R152, 0x1a0, RZ ;  /* 0x000001a098b17810 */ /* 0x000fc60007ffe0ff */
[----:B------:R-:W-:Y:S01]  /*5be0*/  MUFU.SIN R149, R158 ;  /* 0x0000009e00957308 */ /* 0x000fe20000000400 */
[----:B------:R-:W-:Y:S02]  /*5bf0*/  LEA.HI.SX32 R169, R169, R152, 0x1b ;  /* 0x00000098a9a97211 */ /* 0x000fe400078fdaff */
[----:B------:R-:W-:-:S05]  /*5c00*/  LEA R161, R161, UR30, 0x1 ;  /* 0x0000001ea1a17c11 */ /* 0x000fca000f8e08ff */
[----:B------:R4:W-:Y:S01]  /*5c10*/  MUFU.COS R151, R158 ;  /* 0x0000009e00977308 */ /* 0x0009e20000000000 */
[C---:B------:R-:W-:Y:S01]  /*5c20*/  IADD3 R179, PT, PT, R152.reuse, 0x1c0, RZ ;  /* 0x000001c098b37810 */ /* 0x040fe20007ffe0ff */
[----:B--2---:R-:W-:Y:S01]  /*5c30*/  STS.U16 [R156+0x80], R139 ;  /* 0x0000808b9c007388 */ /* 0x004fe20000000400 */
[-C--:B------:R-:W-:Y:S02]  /*5c40*/  LEA.HI.SX32 R171, R171, R152.reuse, 0x1b ;  /* 0x00000098abab7211 */ /* 0x080fe400078fdaff */
[----:B------:R-:W-:Y:S02]  /*5c50*/  LEA R160, R163, UR30, 0x1 ;  /* 0x0000001ea3a07c11 */ /* 0x000fe4000f8e08ff */
[----:B----4-:R-:W-:Y:S02]  /*5c60*/  LEA R158, R157, UR30, 0x1 ;  /* 0x0000001e9d9e7c11 */ /* 0x010fe4000f8e08ff */
[----:B------:R-:W-:Y:S02]  /*5c70*/  IADD3 R181, PT, PT, R152, 0x1e0, RZ ;  /* 0x000001e098b57810 */ /* 0x000fe40007ffe0ff */
[----:B------:R-:W-:Y:S01]  /*5c80*/  LEA.HI.SX32 R173, R173, R152, 0x1b ;  /* 0x00000098adad7211 */ /* 0x000fe200078fdaff */
[----:B------:R-:W-:Y:S01]  /*5c90*/  STS.U16 [R158+0xc0], R133 ;  /* 0x0000c0859e007388 */ /* 0x000fe20000000400 */
[----:B------:R-:W-:-:S02]  /*5ca0*/  LEA R165, R165, UR30, 0x1 ;  /* 0x0000001ea5a57c11 */ /* 0x000fc4000f8e08ff */
[C---:B------:R-:W-:Y:S01]  /*5cb0*/  IADD3 R183, PT, PT, R152.reuse, 0x200, RZ ;  /* 0x0000020098b77810 */ /* 0x040fe20007ffe0ff */
[----:B------:R2:W-:Y:S01]  /*5cc0*/  STS.U16 [R159+0x100], R138 ;  /* 0x0001008a9f007388 */ /* 0x0005e20000000400 */
[-C--:B------:R-:W-:Y:S02]  /*5cd0*/  LEA.HI.SX32 R175, R175, R152.reuse, 0x1b ;  /* 0x00000098afaf7211 */ /* 0x080fe400078fdaff */
[----:B-----5:R-:W-:Y:S01]  /*5ce0*/  LEA R154, R167, UR30, 0x1 ;  /* 0x0000001ea79a7c11 */ /* 0x020fe2000f8e08ff */
[----:B------:R-:W-:Y:S01]  /*5cf0*/  STS.U16 [R161+0x140], R108 ;  /* 0x0001406ca1007388 */ /* 0x000fe20000000400 */
[C---:B------:R-:W-:Y:S02]  /*5d00*/  IADD3 R185, PT, PT, R152.reuse, 0x220, RZ ;  /* 0x0000022098b97810 */ /* 0x040fe40007ffe0ff */
[----:B------:R-:W-:Y:S02]  /*5d10*/  LEA.HI.SX32 R177, R177, R152, 0x1b ;  /* 0x00000098b1b17211 */ /* 0x000fe400078fdaff */
[----:B------:R-:W-:Y:S01]  /*5d20*/  LEA R169, R169, UR30, 0x1 ;  /* 0x0000001ea9a97c11 */ /* 0x000fe2000f8e08ff */
[----:B------:R-:W-:Y:S01]  /*5d30*/  STS.U16 [R160+0x180], R109 ;  /* 0x0001806da0007388 */ /* 0x000fe20000000400 */
[----:B------:R-:W-:-:S02]  /*5d40*/  IADD3 R187, PT, PT, R152, 0x240, RZ ;  /* 0x0000024098bb7810 */ /* 0x000fc40007ffe0ff */
[-C--:B------:R-:W-:Y:S02]  /*5d50*/  LEA.HI.SX32 R179, R179, R152.reuse, 0x1b ;  /* 0x00000098b3b37211 */ /* 0x080fe400078fdaff */
[----:B------:R-:W-:Y:S01]  /*5d60*/  LEA R171, R171, UR30, 0x1 ;  /* 0x0000001eabab7c11 */ /* 0x000fe2000f8e08ff */
[----:B------:R4:W-:Y:S01]  /*5d70*/  STS.U16 [R165+0x1c0], R118 ;  /* 0x0001c076a5007388 */ /* 0x0009e20000000400 */
[-C--:B------:R-:W-:Y:S02]  /*5d80*/  LEA.HI.SX32 R181, R181, R152.reuse, 0x1b ;  /* 0x00000098b5b57211 */ /* 0x080fe400078fdaff */
[----:B--2---:R-:W-:Y:S02]  /*5d90*/  LEA R138, R173, UR30, 0x1 ;  /* 0x0000001ead8a7c11 */ /* 0x004fe4000f8e08ff */
[----:B------:R-:W-:Y:S01]  /*5da0*/  R2UR UR36, R62 ;  /* 0x000000003e2472ca */ /* 0x000fe200000e0000 */
[----:B------:R-:W-:Y:S01]  /*5db0*/  STS.U16 [R154+0x200], R123 ;  /* 0x0002007b9a007388 */ /* 0x000fe20000000400 */
[----:B------:R-:W-:-:S02]  /*5dc0*/  LEA.HI.SX32 R183, R183, R152, 0x1b ;  /* 0x00000098b7b77211 */ /* 0x000fc400078fdaff */
[----:B------:R-:W-:Y:S01]  /*5dd0*/  LEA R156, R175, UR30, 0x1 ;  /* 0x0000001eaf9c7c11 */ /* 0x000fe2000f8e08ff */
[----:B------:R2:W-:Y:S01]  /*5de0*/  STS.U16 [R169+0x240], R122 ;  /* 0x0002407aa9007388 */ /* 0x0005e20000000400 */
        /* <DEDUP_REMOVED lines=8> */
[----:B------:R-:W-:Y:S02]  /*5e70*/  IADD3 R193, PT, PT, R152, 0x2a0, RZ ;  /* 0x000002a098c17810 */ /* 0x000fe40007ffe0ff */
[----:B----4-:R-:W-:Y:S01]  /*5e80*/  LEA R118, R181, UR30, 0x1 ;  /* 0x0000001eb5767c11 */ /* 0x010fe2000f8e08ff */
[----:B------:R-:W-:Y:S01]  /*5e90*/  STS.U16 [R156+0x300], R111 ;  /* 0x0003006f9c007388 */ /* 0x000fe20000000400 */
[----:B------:R-:W-:Y:S02]  /*5ea0*/  LEA R183, R183, UR30, 0x1 ;  /* 0x0000001eb7b77c11 */ /* 0x000fe4000f8e08ff */
[----:B------:R-:W-:Y:S01]  /*5eb0*/  LEA.HI.SX32 R189, R189, R152, 0x1b ;  /* 0x00000098bdbd7211 */ /* 0x000fe200078fdaff */
[----:B------:R4:W-:Y:S01]  /*5ec0*/  STS.U16 [R177+0x340], R110 ;  /* 0x0003406eb1007388 */ /* 0x0009e20000000400 */
[----:B--2---:R-:W-:-:S02]  /*5ed0*/  LEA R122, R185, UR30, 0x1 ;  /* 0x0000001eb97a7c11 */ /* 0x004fc4000f8e08ff */
[-C--:B------:R-:W-:Y:S01]  /*5ee0*/  LEA.HI.SX32 R191, R191, R152.reuse, 0x1b ;  /* 0x00000098bfbf7211 */ /* 0x080fe200078fdaff */
[----:B------:R2:W-:Y:S01]  /*5ef0*/  STS.U16 [R179+0x380], R68 ;  /* 0x00038044b3007388 */ /* 0x0005e20000000400 */
[----:B-----5:R-:W-:Y:S02]  /*5f00*/  LEA R66, R187, UR30, 0x1 ;  /* 0x0000001ebb427c11 */ /* 0x020fe4000f8e08ff */
[----:B------:R-:W-:Y:S01]  /*5f10*/  IADD3 R195, PT, PT, R152, 0x2c0, RZ ;  /* 0x000002c098c37810 */ /* 0x000fe20007ffe0ff */
[----:B------:R-:W-:Y:S01]  /*5f20*/  STS.U16 [R118+0x3c0], R71 ;  /* 0x0003c04776007388 */ /* 0x000fe20000000400 */
[----:B------:R-:W-:Y:S02]  /*5f30*/  LEA.HI.SX32 R193, R193, R152, 0x1b ;  /* 0x00000098c1c17211 */ /* 0x000fe400078fdaff */
[----:B----4-:R-:W-:Y:S01]  /*5f40*/  LEA R110, R189, UR30, 0x1 ;  /* 0x0000001ebd6e7c11 */ /* 0x010fe2000f8e08ff */
[----:B------:R-:W-:Y:S01]  /*5f50*/  STS.U16 [R183+0x400], R70 ;  /* 0x00040046b7007388 */ /* 0x000fe20000000400 */
[----:B------:R-:W-:-:S02]  /*5f60*/  LEA R191, R191, UR30, 0x1 ;  /* 0x0000001ebfbf7c11 */ /* 0x000fc4000f8e08ff */
[----:B------:R-:W-:Y:S01]  /*5f70*/  LEA.HI.SX32 R195, R195, R152, 0x1b ;  /* 0x00000098c3c37211 */ /* 0x000fe200078fdaff */
[----:B------:R-:W-:Y:S01]  /*5f80*/  STS.U16 [R122+0x440], R121 ;  /* 0x000440797a007388 */ /* 0x000fe20000000400 */
[----:B------:R-:W-:-:S03]  /*5f90*/  LEA R62, R193, UR30, 0x1 ;  /* 0x0000001ec13e7c11 */ /* 0x000fc6000f8e08ff */
[----:B------:R4:W-:Y:S01]  /*5fa0*/  STS.U16 [R66+0x480], R69 ;  /* 0x0004804542007388 */ /* 0x0009e20000000400 */
[----:B--2---:R-:W-:-:S03]  /*5fb0*/  LEA R68, R195, UR30, 0x1 ;  /* 0x0000001ec3447c11 */ /* 0x004fc6000f8e08ff */
[----:B------:R-:W-:Y:S01]  /*5fc0*/  STS.U16 [R110+0x4c0], R65 ;  /* 0x0004c0416e007388 */ /* 0x000fe20000000400 */
[----:B----4-:R-:W-:-:S03]  /*5fd0*/  MOV R66, UR36 ;  /* 0x0000002400427c02 */ /* 0x010fc60008000f00 */
[----:B------:R-:W-:Y:S04]  /*5fe0*/  STS.U16 [R191+0x500], R116 ;  /* 0x00050074bf007388 */ /* 0x000fe80000000400 */
[----:B------:R2:W-:Y:S01]  /*5ff0*/  STS.U16 [R62+0x540], R115 ;  /* 0x000540733e007388 */ /* 0x0005e20000000400 */
[----:B------:R-:W-:-:S03]  /*6000*/  IADD3 R197, PT, PT, R152, 0x2e0, RZ ;  /* 0x000002e098c57810 */ /* 0x000fc60007ffe0ff */
[----:B------:R4:W-:Y:S01]  /*6010*/  STS.U16 [R68+0x580], R67 ;  /* 0x0005804344007388 */ /* 0x0009e20000000400 */
[----:B------:R-:W-:Y:S01]  /*6020*/  IADD3 R199, PT, PT, R152, 0x300, RZ ;  /* 0x0000030098c77810 */ /* 0x000fe20007ffe0ff */
[----:B--2---:R-:W-:Y:S01]  /*6030*/  FMUL.FTZ R62, R66, 1.4426950216293334961 ;  /* 0x3fb8aa3b423e7820 */ /* 0x004fe20000410000 */
[----:B------:R-:W-:-:S03]  /*6040*/  IADD3 R201, PT, PT, R152, 0x320, RZ ;  /* 0x0000032098c97810 */ /* 0x000fc60007ffe0ff */
[----:B----4-:R-:W-:Y:S01]  /*6050*/  FMUL.FTZ R67, R47, R62 ;  /* 0x0000003e2f437220 */ /* 0x010fe20000410000 */
[C---:B------:R-:W-:Y:S01]  /*6060*/  IADD3 R203, PT, PT, R152.reuse, 0x340, RZ ;  /* 0x0000034098cb7810 */ /* 0x040fe20007ffe0ff */
[----:B------:R-:W-:Y:S01]  /*6070*/  FMUL.FTZ R70, R35, UR48 ;  /* 0x0000003023467c20 */ /* 0x000fe20008410000 */
[C---:B------:R-:W-:Y:S02]  /*6080*/  IADD3 R205, PT, PT, R152.reuse, 0x360, RZ ;  /* 0x0000036098cd7810 */ /* 0x040fe40007ffe0ff */
[-C--:B------:R-:W-:Y:S01]  /*6090*/  LEA.HI.SX32 R197, R197, R152.reuse, 0x1b ;  /* 0x00000098c5c57211 */ /* 0x080fe200078fdaff */
[----:B------:R-:W2:Y:S01]  /*60a0*/  MUFU.EX2 R67, R67 ;  /* 0x0000004300437308 */ /* 0x000ea20000000800 */
[C---:B------:R-:W-:Y:S02]  /*60b0*/  IADD3 R207, PT, PT, R152.reuse, 0x380, RZ ;  /* 0x0000038098cf7810 */ /* 0x040fe40007ffe0ff */
[----:B------:R-:W-:Y:S02]  /*60c0*/  LEA.HI.SX32 R199, R199, R152, 0x1b ;  /* 0x00000098c7c77211 */ /* 0x000fe400078fdaff */
[----:B------:R-:W-:-:S02]  /*60d0*/  IADD3 R209, PT, PT, R152, 0x3a0, RZ ;  /* 0x000003a098d17810 */ /* 0x000fc40007ffe0ff */
[-C--:B------:R-:W-:Y:S01]  /*60e0*/  LEA.HI.SX32 R201, R201, R152.reuse, 0x1b ;  /* 0x00000098c9c97211 */ /* 0x080fe200078fdaff */
[----:B------:R-:W-:Y:S01]  /*60f0*/  FMUL.RZ R71, R70, 0.15915493667125701904 ;  /* 0x3e22f98346477820 */ /* 0x000fe2000040c000 */
[----:B------:R-:W-:Y:S01]  /*6100*/  LEA.HI.SX32 R203, R203, R152, 0x1b ;  /* 0x00000098cbcb7211 */ /* 0x000fe200078fdaff */
[----:B------:R-:W-:Y:S01]  /*6110*/  FMUL.FTZ R65, R48, R62 ;  /* 0x0000003e30417220 */ /* 0x000fe20000410000 */
[-C--:B------:R-:W-:Y:S02]  /*6120*/  LEA.HI.SX32 R205, R205, R152.reuse, 0x1b ;  /* 0x00000098cdcd7211 */ /* 0x080fe400078fdaff */
[----:B------:R-:W-:Y:S02]  /*6130*/  LEA R197, R197, UR30, 0x1 ;  /* 0x0000001ec5c57c11 */ /* 0x000fe4000f8e08ff */
[----:B------:R-:W-:Y:S02]  /*6140*/  LEA.HI.SX32 R207, R207, R152, 0x1b ;  /* 0x00000098cfcf7211 */ /* 0x000fe400078fdaff */
[----:B------:R-:W-:-:S02]  /*6150*/  LEA R70, R199, UR30, 0x1 ;  /* 0x0000001ec7467c11 */ /* 0x000fc4000f8e08ff */
[----:B------:R-:W-:Y:S02]  /*6160*/  LEA.HI.SX32 R209, R209, R152, 0x1b ;  /* 0x00000098d1d17211 */ /* 0x000fe400078fdaff */
[----:B------:R-:W-:Y:S02]  /*6170*/  LEA R201, R201, UR30, 0x1 ;  /* 0x0000001ec9c97c11 */ /* 0x000fe4000f8e08ff */
[----:B------:R-:W-:Y:S01]  /*6180*/  LEA R66, R203, UR30, 0x1 ;  /* 0x0000001ecb427c11 */ /* 0x000fe2000f8e08ff */
[----:B------:R-:W-:Y:S01]  /*6190*/  STS.U16 [R197+0x5c0], R114 ;  /* 0x0005c072c5007388 */ /* 0x000fe20000000400 */
[----:B------:R-:W-:Y:S02]  /*61a0*/  LEA R205, R205, UR30, 0x1 ;  /* 0x0000001ecdcd7c11 */ /* 0x000fe4000f8e08ff */
[----:B------:R-:W-:Y:S01]  /*61b0*/  LEA R207, R207, UR30, 0x1 ;  /* 0x0000001ecfcf7c11 */ /* 0x000fe2000f8e08ff */
[----:B------:R-:W-:Y:S01]  /*61c0*/  STS.U16 [R70+0x600], R113 ;  /* 0x0006007146007388 */ /* 0x000fe20000000400 */
[----:B------:R-:W-:Y:S01]  /*61d0*/  LEA R68, R209, UR30, 0x1 ;  /* 0x0000001ed1447c11 */ /* 0x000fe2000f8e08ff */
[----:B------:R-:W1:Y:S02]  /*61e0*/  MUFU.EX2 R65, R65 ;  /* 0x0000004100417308 */ /* 0x000e640000000800 */
[----:B------:R-:W-:Y:S04]  /*61f0*/  STS.U16 [R201+0x640], R112 ;  /* 0x00064070c9007388 */ /* 0x000fe80000000400 */
[----:B------:R-:W-:Y:S01]  /*6200*/  STS.U16 [R66+0x680], R119 ;  /* 0x0006807742007388 */ /* 0x000fe20000000400 */
[----:B--2---:R-:W-:-:S03]  /*6210*/  FMUL.FTZ R136, R67, R136 ;  /* 0x0000008843887220 */ /* 0x004fc60000410000 */
[----:B------:R-:W-:Y:S01]  /*6220*/  STS.U16 [R205+0x6c0], R120 ;  /* 0x0006c078cd007388 */ /* 0x000fe20000000400 */
[----:B------:R-:W-:-:S03]  /*6230*/  FMUL.FTZ R69, R46, R62 ;  /* 0x0000003e2e457220 */ /* 0x000fc60000410000 */
[----:B------:R-:W-:Y:S04]  /*6240*/  STS.U16 [R207+0x700], R64 ;  /* 0x00070040cf007388 */ /* 0x000fe80000000400 */
[----:B------:R2:W-:Y:S01]  /*6250*/  STS.U16 [R68+0x740], R137 ;  /* 0x0007408944007388 */ /* 0x0005e20000000400 */
[----:B------:R-:W-:Y:S01]  /*6260*/  MUFU.SIN R156, R71 ;  /* 0x00000047009c7308 */ /* 0x000fe20000000400 */
[----:B--2---:R-:W-:Y:S01]  /*6270*/  FMUL.FTZ R137, R67, R144 ;  /* 0x0000009043897220 */ /* 0x004fe20000410000 */
[----:B------:R-:W-:-:S06]  /*6280*/  FMUL.FTZ R67, R41, R62 ;  /* 0x0000003e29437220 */ /* 0x000fcc0000410000 */
[----:B------:R2:W-:Y:S01]  /*6290*/  MUFU.COS R158, R71 ;  /* 0x00000047009e7308 */ /* 0x0005e20000000000 */
[----:B------:R-:W-:Y:S01]  /*62a0*/  FMUL.FTZ R64, R43, R62 ;  /* 0x0000003e2b407220 */ /* 0x000fe20000410000 */
[C---:B-1----:R-:W-:Y:S01]  /*62b0*/  FMUL.FTZ R139, R65.reuse, R146 ;  /* 0x00000092418b7220 */ /* 0x042fe20000410000 */
[----:B------:R-:W-:Y:S01]  /*62c0*/  FMUL.FTZ R138, R65, R145 ;  /* 0x00000091418a7220 */ /* 0x000fe20000410000 */
[-C--:B------:R-:W-:Y:S01]  /*62d0*/  FMUL.FTZ R65, R42, R62.reuse ;  /* 0x0000003e2a417220 */ /* 0x080fe20000410000 */
[----:B--2---:R-:W-:-:S03]  /*62e0*/  FMUL.FTZ R71, R45, R62 ;  /* 0x0000003e2d477220 */ /* 0x004fc60000410000 */
[----:B------:R-:W1:Y:S04]  /*62f0*/  MUFU.EX2 R69, R69 ;  /* 0x0000004500457308 */ /* 0x000e680000000800 */
[----:B------:R-:W0:Y:S01]  /*6300*/  MUFU.EX2 R67, R67 ;  /* 0x0000004300437308 */ /* 0x000e220000000800 */
[----:B------:R-:W-:-:S03]  /*6310*/  IADD3 R211, PT, PT, R152, 0x3c0, RZ ;  /* 0x000003c098d37810 */ /* 0x000fc60007ffe0ff */
[----:B------:R-:W2:Y:S04]  /*6320*/  MUFU.EX2 R71, R71 ;  /* 0x0000004700477308 */ /* 0x000ea80000000800 */
[----:B------:R-:W4:Y:S01]  /*6330*/  MUFU.EX2 R64, R64 ;  /* 0x0000004000407308 */ /* 0x000f220000000800 */
[----:B------:R-:W-:Y:S01]  /*6340*/  LEA.HI.SX32 R211, R211, R152, 0x1b ;  /* 0x00000098d3d37211 */ /* 0x000fe200078fdaff */
[----:B------:R-:W-:Y:S02]  /*6350*/  FMUL.FTZ R133, R37, UR48 ;  /* 0x0000003025857c20 */ /* 0x000fe40008410000 */
[----:B------:R-:W5:Y:S01]  /*6360*/  MUFU.EX2 R65, R65 ;  /* 0x0000004100417308 */ /* 0x000f620000000800 */
[----:B------:R-:W-:Y:S01]  /*6370*/  IADD3 R213, PT, PT, R152, 0x3e0, RZ ;  /* 0x000003e098d57810 */ /* 0x000fe20007ffe0ff */
[----:B------:R-:W-:Y:S01]  /*6380*/  FMUL.RZ R133, R133, 0.15915493667125701904 ;  /* 0x3e22f98385857820 */ /* 0x000fe2000040c000 */
[----:B------:R-:W-:Y:S01]  /*6390*/  FMUL.FTZ R109, R36, UR48 ;  /* 0x00000030246d7c20 */ /* 0x000fe20008410000 */
[----:B------:R-:W-:Y:S01]  /*63a0*/  LEA R70, R211, UR30, 0x1 ;  /* 0x0000001ed3467c11 */ /* 0x000fe2000f8e08ff */
[C---:B-1----:R-:W-:Y:S01]  /*63b0*/  FMUL.FTZ R135, R69.reuse, R135 ;  /* 0x0000008745877220 */ /* 0x042fe20000410000 */
[----:B------:R-:W-:Y:S01]  /*63c0*/  FMUL.FTZ R134, R69, R134 ;  /* 0x0000008645867220 */ /* 0x000fe20000410000 */
[C---:B0-----:R-:W-:Y:S01]  /*63d0*/  FMUL.FTZ R123, R67.reuse, R148 ;  /* 0x00000094437b7220 */ /* 0x041fe20000410000 */
[----:B------:R-:W-:Y:S01]  /*63e0*/  FMUL.FTZ R122, R67, R141 ;  /* 0x0000008d437a7220 */ /* 0x000fe20000410000 */
[----:B------:R-:W-:Y:S01]  /*63f0*/  FMUL.FTZ R69, R39, R62 ;  /* 0x0000003e27457220 */ /* 0x000fe20000410000 */
[----:B------:R-:W-:Y:S01]  /*6400*/  FMUL.FTZ R67, R34, UR48 ;  /* 0x0000003022437c20 */ /* 0x000fe20008410000 */
[----:B------:R-:W-:Y:S01]  /*6410*/  LEA.HI.SX32 R213, R213, R152, 0x1b ;  /* 0x00000098d5d57211 */ /* 0x000fe200078fdaff */
[----:B------:R-:W0:Y:S01]  /*6420*/  MUFU.COS R153, R162 ;  /* 0x000000a200997308 */ /* 0x000e220000000000 */
[----:B------:R-:W-:Y:S01]  /*6430*/  FMUL.RZ R117, R109, 0.15915493667125701904 ;  /* 0x3e22f9836d757820 */ /* 0x000fe2000040c000 */
[----:B------:R-:W-:Y:S01]  /*6440*/  FMUL.FTZ R66, R44, R62 ;  /* 0x0000003e2c427220 */ /* 0x000fe20000410000 */
[----:B------:R1:W-:Y:S01]  /*6450*/  STS.U16 [R70+0x780], R143 ;  /* 0x0007808f46007388 */ /* 0x0003e20000000400 */
[----:B--2---:R-:W-:Y:S01]  /*6460*/  FMUL.FTZ R132, R71, R132 ;  /* 0x0000008447847220 */ /* 0x004fe20000410000 */
[----:B------:R-:W-:Y:S01]  /*6470*/  USHF.L.U32 UR50, UR20, 0x8, URZ ;  /* 0x0000000814327899 */ /* 0x000fe200080006ff */
[----:B----4-:R-:W-:-:S02]  /*6480*/  FMUL.FTZ R129, R64, R129 ;  /* 0x0000008140817220 */ /* 0x010fc40000410000 */
[----:B------:R-:W2:Y:S01]  /*6490*/  MUFU.SIN R152, R162 ;  /* 0x000000a200987308 */ /* 0x000ea20000000400 */
[----:B------:R-:W-:Y:S01]  /*64a0*/  FMUL.FTZ R128, R64, R128 ;  /* 0x0000008040807220 */ /* 0x000fe20000410000 */
[-C--:B------:R-:W-:Y:S01]  /*64b0*/  FMUL.FTZ R64, R37, R62.reuse ;  /* 0x0000003e25407220 */ /* 0x080fe20000410000 */
[----:B-1----:R-:W-:-:S05]  /*64c0*/  FMUL.FTZ R70, R36, R62 ;  /* 0x0000003e24467220 */ /* 0x002fca0000410000 */
[----:B------:R-:W-:Y:S01]  /*64d0*/  MUFU.SIN R108, R133 ;  /* 0x00000085006c7308 */ /* 0x000fe20000000400 */
[----:B------:R-:W-:Y:S01]  /*64e0*/  UIADD3 UR29, UPT, UPT, UR50, -0x100, URZ ;  /* 0xffffff00321d7890 */ /* 0x000fe2000fffe0ff */
[----:B-----5:R-:W-:-:S06]  /*64f0*/  FMUL.FTZ R125, R65, R125 ;  /* 0x0000007d417d7220 */ /* 0x020fcc0000410000 */
[----:B------:R1:W4:Y:S01]  /*6500*/  MUFU.COS R154, R133 ;  /* 0x00000085009a7308 */ /* 0x0003220000000000 */
[----:B------:R-:W-:Y:S01]  /*6510*/  FMUL.FTZ R124, R65, R124 ;  /* 0x0000007c417c7220 */ /* 0x000fe20000410000 */
[----:B-1----:R-:W-:Y:S01]  /*6520*/  FMUL.FTZ R133, R71, R140 ;  /* 0x0000008c47857220 */ /* 0x002fe20000410000 */
[----:B------:R-:W-:Y:S01]  /*6530*/  FMUL.RZ R71, R67, 0.15915493667125701904 ;  /* 0x3e22f98343477820 */ /* 0x000fe2000040c000 */
[----:B------:R-:W-:-:S04]  /*6540*/  FMUL.FTZ R67, R35, R62 ;  /* 0x0000003e23437220 */ /* 0x000fc80000410000 */
[----:B------:R-:W1:Y:S01]  /*6550*/  MUFU.SIN R109, R117 ;  /* 0x00000075006d7308 */ /* 0x000e620000000400 */
[----:B------:R-:W-:Y:S01]  /*6560*/  ULOP3.LUT UR29, UR29, 0x100, URZ, 0xc0, !UPT ;  /* 0x000001001d1d7892 */ /* 0x000fe2000f8ec0ff */
[----:B------:R-:W-:-:S06]  /*6570*/  SHF.L.U32 R63, R63, 0x5, RZ ;  /* 0x000000053f3f7819 */ /* 0x000fcc00000006ff */
[----:B------:R-:W0:Y:S04]  /*6580*/  MUFU.EX2 R69, R69 ;  /* 0x0000004500457308 */ /* 0x000e280000000800 */
[----:B------:R-:W5:Y:S04]  /*6590*/  MUFU.EX2 R66, R66 ;  /* 0x0000004200427308 */ /* 0x000f680000000800 */
[----:B------:R-:W4:Y:S04]  /*65a0*/  MUFU.EX2 R65, R64 ;  /* 0x0000004000417308 */ /* 0x000f280000000800 */
[----:B------:R-:W1:Y:S04]  /*65b0*/  MUFU.EX2 R70, R70 ;  /* 0x0000004600467308 */ /* 0x000e680000000800 */
[----:B------:R-:W3:Y:S01]  /*65c0*/  MUFU.EX2 R67, R67 ;  /* 0x0000004300437308 */ /* 0x000ee20000000800 */
[----:B------:R-:W-:Y:S01]  /*65d0*/  UIADD3 UR29, UPT, UPT, UR29, UR8, URZ ;  /* 0x000000081d1d7290 */ /* 0x000fe2000fffe0ff */
[----:B------:R-:W-:-:S02]  /*65e0*/  LEA.HI.SX32 R63, R63, R63, 0x1b ;  /* 0x0000003f3f3f7211 */ /* 0x000fc400078fdaff */
[----:B------:R-:W-:Y:S01]  /*65f0*/  LEA R213, R213, UR30, 0x1 ;  /* 0x0000001ed5d57c11 */ /* 0x000fe2000f8e08ff */
[----:B0-----:R-:W-:Y:S01]  /*6600*/  FMUL.FTZ R119, R69, R153 ;  /* 0x0000009945777220 */ /* 0x001fe20000410000 */
[----:B------:R-:W-:Y:S01]  /*6610*/  LEA R63, R63, UR30, 0x1 ;  /* 0x0000001e3f3f7c11 */ /* 0x000fe2000f8e08ff */
[----:B--2---:R-:W-:Y:S01]  /*6620*/  FMUL.FTZ R118, R69, R152 ;  /* 0x0000009845767220 */ /* 0x004fe20000410000 */
[C---:B------:R-:W-:Y:S01]  /*6630*/  IADD3 R164, PT, PT, R190.reuse, 0x200, RZ ;  /* 0x00000200bea47810 */ /* 0x040fe20007ffe0ff */
[----:B------:R-:W-:Y:S01]  /*6640*/  STS.U16 [R213+0x7c0], R142 ;  /* 0x0007c08ed5007388 */ /* 0x000fe20000000400 */
[----:B------:R-:W-:Y:S01]  /*6650*/  ISETP.NE.AND P0, PT, R190, RZ, PT ;  /* 0x000000ffbe00720c */ /* 0x000fe20003f05270 */
[C---:B-----5:R-:W-:Y:S01]  /*6660*/  FMUL.FTZ R131, R66.reuse, R131 ;  /* 0x0000008342837220 */ /* 0x060fe20000410000 */
[----:B------:R-:W-:Y:S01]  /*6670*/  MOV R69, UR29 ;  /* 0x0000001d00457c02 */ /* 0x000fe20008000f00 */
[----:B------:R-:W-:Y:S01]  /*6680*/  FMUL.FTZ R130, R66, R130 ;  /* 0x0000008242827220 */ /* 0x000fe20000410000 */
[C---:B----4-:R-:W-:Y:S01]  /*6690*/  FMUL.FTZ R113, R65.reuse, R154 ;  /* 0x0000009a41717220 */ /* 0x050fe20000410000 */
[----:B------:R-:W-:Y:S01]  /*66a0*/  FMUL.FTZ R112, R65, R108 ;  /* 0x0000006c41707220 */ /* 0x000fe20000410000 */
[----:B------:R-:W-:Y:S01]  /*66b0*/  NOP ;  /* 0x0000000000007918 */ /* 0x000fe20000000000 */
[-C--:B------:R-:W-:Y:S01]  /*66c0*/  FMUL.FTZ R68, R40, R62.reuse ;  /* 0x0000003e28447220 */ /* 0x080fe20000410000 */
[-C--:B------:R-:W-:Y:S01]  /*66d0*/  FMUL.FTZ R66, R38, R62.reuse ;  /* 0x0000003e26427220 */ /* 0x080fe20000410000 */
[-C--:B------:R-:W-:Y:S01]  /*66e0*/  FMUL.FTZ R64, R49, R62.reuse ;  /* 0x0000003e31407220 */ /* 0x080fe20000410000 */
[----:B-1----:R-:W-:Y:S01]  /*66f0*/  FMUL.FTZ R110, R70, R109 ;  /* 0x0000006d466e7220 */ /* 0x002fe20000410000 */
[----:B------:R-:W-:Y:S01]  /*6700*/  FMUL.FTZ R65, R34, R62 ;  /* 0x0000003e22417220 */ /* 0x000fe20000410000 */
[----:B------:R-:W0:Y:S01]  /*6710*/  LDS.U16 R174, [R63+0x1e] ;  /* 0x00001e003fae7984 */ /* 0x000e220000000400 */
[----:B------:R-:W-:Y:S01]  /*6720*/  FMUL.FTZ R157, R38, UR48 ;  /* 0x00000030269d7c20 */ /* 0x000fe20008410000 */
[----:B---3--:R-:W-:Y:S01]  /*6730*/  FMUL.FTZ R109, R67, R158 ;  /* 0x0000009e436d7220 */ /* 0x008fe20000410000 */
[----:B------:R-:W-:Y:S01]  /*6740*/  SEL R62, R69, R164, !P0 ;  /* 0x000000a4453e7207 */ /* 0x000fe20004000000 */
[----:B------:R-:W1:Y:S04]  /*6750*/  LDS.U16 R188, [R63+0x2] ;  /* 0x000002003fbc7984 */ /* 0x000e680000000400 */
[----:B------:R-:W2:Y:S04]  /*6760*/  LDS.U16 R184, [R63+0xa] ;  /* 0x00000a003fb87984 */ /* 0x000ea80000000400 */
[----:B------:R-:W3:Y:S04]  /*6770*/  LDS.U16 R170, [R63+0x26] ;  /* 0x000026003faa7984 */ /* 0x000ee80000000400 */
[----:B------:R-:W4:Y:S01]  /*6780*/  LDS.U16 R160, [R63+0x3a] ;  /* 0x00003a003fa07984 */ /* 0x000f220000000400 */
[----:B------:R-:W-:-:S03]  /*6790*/  FMUL.RZ R157, R157, 0.15915493667125701904 ;  /* 0x3e22f9839d9d7820 */ /* 0x000fc6000040c000 */
        /* <DEDUP_REMOVED lines=12> */
[----:B------:R-:W5:Y:S04]  /*6860*/  LDS.U16 R189, [R63] ;  /* 0x000000003fbd7984 */ /* 0x000f680000000400 */
[----:B------:R-:W5:Y:S04]  /*6870*/  LDS.U16 R185, [R63+0x8] ;  /* 0x000008003fb97984 */ /* 0x000f680000000400 */
[----:B------:R-:W5:Y:S04]  /*6880*/  LDS.U16 R171, [R63+0x24] ;  /* 0x000024003fab7984 */ /* 0x000f680000000400 */
[----:B------:R-:W5:Y:S01]  /*6890*/  LDS.U16 R161, [R63+0x38] ;  /* 0x000038003fa17984 */ /* 0x000f620000000400 */
[----:B------:R-:W-:Y:S03]  /*68a0*/  MUFU.SIN R147, R157 ;  /* 0x0000009d00937308 */ /* 0x000fe60000000400 */
[----:B------:R-:W5:Y:S04]  /*68b0*/  LDS.U16 R187, [R63+0x4] ;  /* 0x000004003fbb7984 */ /* 0x000f680000000400 */
[----:B------:R-:W5:Y:S01]  /*68c0*/  LDS.U16 R183, [R63+0xc] ;  /* 0x00000c003fb77984 */ /* 0x000f620000000400 */
[----:B------:R-:W0:Y:S03]  /*68d0*/  MUFU.COS R150, R157 ;  /* 0x0000009d00967308 */ /* 0x000e260000000000 */
        /* <DEDUP_REMOVED lines=9> */
[----:B------:R-:W1:Y:S04]  /*6970*/  MUFU.EX2 R68, R68 ;  /* 0x0000004400447308 */ /* 0x000e680000000800 */
[----:B------:R-:W0:Y:S04]  /*6980*/  MUFU.EX2 R66, R66 ;  /* 0x0000004200427308 */ /* 0x000e280000000800 */
[----:B------:R0:W5:Y:S01]  /*6990*/  MUFU.COS R111, R117 ;  /* 0x00000075006f7308 */ /* 0x0001620000000000 */
[----:B------:R-:W-:Y:S01]  /*69a0*/  R2UR UR49, R60 ;  /* 0x000000003c3172ca */ /* 0x000fe200000e0000 */
[C---:B-1----:R-:W-:Y:S01]  /*69b0*/  FMUL.FTZ R121, R68.reuse, R151 ;  /* 0x0000009744797220 */ /* 0x042fe20000410000 */
[----:B------:R-:W-:-:S05]  /*69c0*/  FMUL.FTZ R120, R68, R149 ;  /* 0x0000009544787220 */ /* 0x000fca0000410000 */
[----:B------:R-:W1:Y:S01]  /*69d0*/  MUFU.EX2 R64, R64 ;  /* 0x0000004000407308 */ /* 0x000e620000000800 */
[C---:B0-----:R-:W-:Y:S01]  /*69e0*/  FMUL.FTZ R117, R66.reuse, R150 ;  /* 0x0000009642757220 */ /* 0x041fe20000410000 */
[----:B------:R-:W-:Y:S02]  /*69f0*/  FMUL.FTZ R116, R66, R147 ;  /* 0x0000009342747220 */ /* 0x000fe40000410000 */
[----:B------:R-:W-:Y:S08]  /*6a00*/  MUFU.SIN R68, R71 ;  /* 0x0000004700447308 */ /* 0x000ff00000000400 */
[----:B------:R-:W0:Y:S01]  /*6a10*/  MUFU.COS R66, R71 ;  /* 0x0000004700427308 */ /* 0x000e220000000000 */
[----:B------:R-:W-:-:S07]  /*6a20*/  R2UR UR37, R61 ;  /* 0x000000003d2572ca */ /* 0x000fce00000e0000 */
[----:B------:R-:W0:Y:S01]  /*6a30*/  MUFU.EX2 R65, R65 ;  /* 0x0000004100417308 */ /* 0x000e220000000800 */
[----:B------:R-:W-:Y:S01]  /*6a40*/  ISETP.NE.AND P2, PT, R190, 0x3f, PT ;  /* 0x0000003fbe00780c */ /* 0x000fe20003f45270 */
[----:B------:R-:W-:Y:S02]  /*6a50*/  HADD2.F32 R174, -RZ, R174.H0_H0 ;  /* 0x200000aeffae7230 */ /* 0x000fe40000004100 */
[C---:B-1----:R-:W-:Y:S01]  /*6a60*/  FMUL.FTZ R126, R64.reuse, R126 ;  /* 0x0000007e407e7220 */ /* 0x042fe20000410000 */
[----:B------:R-:W-:Y:S01]  /*6a70*/  FMUL.FTZ R127, R64, R127 ;  /* 0x0000007f407f7220 */ /* 0x000fe20000410000 */
[----:B------:R-:W-:Y:S01]  /*6a80*/  LEA R62, R62, UR30, 0x3 ;  /* 0x0000001e3e3e7c11 */ /* 0x000fe2000f8e18ff */
[----:B------:R-:W-:Y:S02]  /*6a90*/  HADD2.F32 R188, -RZ, R188.H0_H0 ;  /* 0x200000bcffbc7230 */ /* 0x000fe40000004100 */
[----:B--2---:R-:W-:Y:S02]  /*6aa0*/  HADD2.F32 R184, -RZ, R184.H0_H0 ;  /* 0x200000b8ffb87230 */ /* 0x004fe40000004100 */
[----:B---3--:R-:W-:-:S02]  /*6ab0*/  HADD2.F32 R170, -RZ, R170.H0_H0 ;  /* 0x200000aaffaa7230 */ /* 0x008fc40000004100 */
[----:B----4-:R-:W-:Y:S02]  /*6ac0*/  HADD2.F32 R160, -RZ, R160.H0_H0 ;  /* 0x200000a0ffa07230 */ /* 0x010fe40000004100 */
[----:B-----5:R-:W-:Y:S02]  /*6ad0*/  HADD2.F32 R186, -RZ, R186.H0_H0 ;  /* 0x200000baffba7230 */ /* 0x020fe40000004100 */
        /* <DEDUP_REMOVED lines=10> */
[----:B------:R-:W-:Y:S01]  /*6b80*/  FMUL.FTZ R108, R67, R156 ;  /* 0x0000009c436c7220 */ /* 0x000fe20000410000 */
[----:B------:R-:W-:Y:S02]  /*6b90*/  HADD2.F32 R175, -RZ, R175.H0_H0 ;  /* 0x200000afffaf7230 */ /* 0x000fe40000004100 */
[----:B------:R-:W-:Y:S01]  /*6ba0*/  FMUL.FTZ R140, R174, UR49 ;  /* 0x00000031ae8c7c20 */ /* 0x000fe20008410000 */
[----:B------:R-:W-:Y:S02]  /*6bb0*/  HADD2.F32 R189, -RZ, R189.H0_H0 ;  /* 0x200000bdffbd7230 */ /* 0x000fe40000004100 */
[----:B------:R-:W-:Y:S01]  /*6bc0*/  FMUL.FTZ R111, R70, R111 ;  /* 0x0000006f466f7220 */ /* 0x000fe20000410000 */
[----:B------:R-:W-:Y:S02]  /*6bd0*/  HADD2.F32 R185, -RZ, R185.H0_H0 ;  /* 0x200000b9ffb97230 */ /* 0x000fe40000004100 */
[----:B0-----:R-:W-:Y:S01]  /*6be0*/  FMUL.FTZ R156, R65, R66 ;  /* 0x00000042419c7220 */ /* 0x001fe20000410000 */
[----:B------:R-:W-:-:S02]  /*6bf0*/  HADD2.F32 R171, -RZ, R171.H0_H0 ;  /* 0x200000abffab7230 */ /* 0x000fc40000004100 */
[----:B------:R-:W-:Y:S01]  /*6c00*/  FMUL.FTZ R155, R65, R68 ;  /* 0x00000044419b7220 */ /* 0x000fe20000410000 */
[----:B------:R-:W-:Y:S01]  /*6c10*/  HADD2.F32 R161, -RZ, R161.H0_H0 ;  /* 0x200000a1ffa17230 */ /* 0x000fe20000004100 */
[----:B------:R0:W-:Y:S01]  /*6c20*/  STS.64 [R62+0x39e0], R126 ;  /* 0x0039e07e3e007388 */ /* 0x0001e20000000a00 */
        /* <DEDUP_REMOVED lines=11> */
[----:B0-----:R-:W-:Y:S01]  /*6ce0*/  FMUL.FTZ R62, R186, UR49 ;  /* 0x00000031ba3e7c20 */ /* 0x001fe20008410000 */
        /* <DEDUP_REMOVED lines=58> */
.L_x_6992:
[----:B------:R-:W-:-:S06]  /*7090*/  LEA R114, R190, UR30, 0x3 ;  /* 0x0000001ebe727c11 */ /* 0x000fcc000f8e18ff */
[----:B------:R-:W0:Y:S02]  /*70a0*/  LDS.64 R114, [R114+0x49e8] ;  /* 0x0049e80072727984 */ /* 0x000e240000000a00 */
.L_x_6993:
[----:B------:R-:W-:Y:S05]  /*70b0*/  BSYNC.RECONVERGENT B0 ;  /* 0x0000000000007941 */ /* 0x000fea0003800200 */
.L_x_6991:
        /* <DEDUP_REMOVED lines=17> */
[----:B------:R-:W-:Y:S02]  /*71d0*/  LEA R191, R190, UR30, 0x4 ;  /* 0x0000001ebebf7c11 */ /* 0x000fe4000f8e20ff */
        /* <DEDUP_REMOVED lines=128> */
[CC--:B------:R-:W-:Y:S01]  /*79e0*/  FMUL.FTZ R62, R108.reuse, R60.reuse ;  /* 0x0000003c6c3e7220 */ /* 0x0c0fe20000410000 */
        /* <DEDUP_REMOVED lines=100> */
.L_x_7116:
        /* <DEDUP_REMOVED lines=13> */
.L_x_7119:
[----:B------:R-:W-:-:S03]  /*8100*/  UMOV UR29, 0xffffffff ;  /* 0xffffffff001d7882 */ /* 0x000fc60000000000 */
[----:B------:R-:W-:Y:S05]  /*8110*/  BRA.DIV UR29, `(.L_x_6997) ;  /* 0x0000007e1de07947 */ /* 0x000fea000b800000 */
.L_x_7122:
[----:B------:R-:W-:-:S03]  /*8120*/  UMOV UR29, 0xffffffff ;  /* 0xffffffff001d7882 */ /* 0x000fc60000000000 */
[----:B------:R-:W-:Y:S05]  /*8130*/  BRA.DIV UR29, `(.L_x_6998) ;  /* 0x000000821d007947 */ /* 0x000fea000b800000 */
.L_x_7125:
[----:B------:R-:W-:-:S03]  /*8140*/  UMOV UR29, 0xffffffff ;  /* 0xffffffff001d7882 */ /* 0x000fc60000000000 */
[----:B------:R-:W-:Y:S05]  /*8150*/  BRA.DIV UR29, `(.L_x_6999) ;  /* 0x000000821d207947 */ /* 0x000fea000b800000 */
.L_x_7128:
        /* <DEDUP_REMOVED lines=10> */
.L_x_7138:
        /* <DEDUP_REMOVED lines=23> */
.L_x_6994:
[----:B---3--:R-:W3:Y:S01]  /*8370*/  S2R R190, SR_TID.X ;  /* 0x0000000000be7919 */ /* 0x008ee20000002100 */
[----:B------:R-:W-:Y:S05]  /*8380*/  WARPSYNC.ALL ;  /* 0x0000000000007948 */ /* 0x000fea0003800000 */
[----:B---3--:R-:W-:Y:S01]  /*8390*/  LOP3.LUT P0, R240, R190, 0x1f, RZ, 0xc0, !PT ;  /* 0x0000001fbef07812 */ /* 0x008fe2000780c0ff */
[CC--:B012---:R-:W-:Y:S01]  /*83a0*/  FMUL.FTZ R61, R155.reuse, R115.reuse ;  /* 0x000000739b3d7220 */ /* 0x0c7fe20000410000 */
[----:B------:R-:W-:Y:S01]  /*83b0*/  FMUL.FTZ R232, R158, UR37 ;  /* 0x000000259ee87c20 */ /* 0x000fe20008410000 */
[C---:B------:R-:W-:Y:S01]  /*83c0*/  FMUL.FTZ R60, R156.reuse, R115 ;  /* 0x000000739c3c7220 */ /* 0x040fe20000410000 */
[----:B------:R-:W-:Y:S01]  /*83d0*/  FMUL.FTZ R63, R155, R157 ;  /* 0x0000009d9b3f7220 */ /* 0x000fe20000410000 */
[-C--:B------:R-:W-:Y:S01]  /*83e0*/  FFMA.FTZ R61, R156, R114.reuse, -R61 ;  /* 0x000000729c3d7223 */ /* 0x080fe2000001083d */
[----:B------:R-:W-:Y:S01]  /*83f0*/  FFMA.FTZ R232, R159, UR49, -R232 ;  /* 0x000000319fe87c23 */ /* 0x000fe200080108e8 */
[----:B------:R-:W-:Y:S01]  /*8400*/  FFMA.FTZ R60, -R155, R114, -R60 ;  /* 0x000000729b3c7223 */ /* 0x000fe2000001093c */
[----:B-----5:R-:W-:Y:S01]  /*8410*/  FMUL.FTZ R66, R160, UR37 ;  /* 0x00000025a0427c20 */ /* 0x020fe20008410000 */
[----:B------:R-:W-:Y:S01]  /*8420*/  FMUL.FTZ R64, R108, R61 ;  /* 0x0000003d6c407220 */ /* 0x000fe20000410000 */
[----:B------:R-:W-:Y:S01]  /*8430*/  FMUL.FTZ R62, R3, R232 ;  /* 0x000000e8033e7220 */ /* 0x000fe20000410000 */
[----:B------:R-:W-:Y:S01]  /*8440*/  FMUL.FTZ R198, R162, UR37 ;  /* 0x00000025a2c67c20 */ /* 0x000fe20008410000 */
[----:B------:R-:W-:Y:S01]  /*8450*/  FFMA.FTZ R199, R161, UR49, -R66 ;  /* 0x00000031a1c77c23 */ /* 0x000fe20008010842 */
[-C--:B------:R-:W-:Y:S01]  /*8460*/  FFMA.FTZ R67, R109, R60.reuse, -R64 ;  /* 0x0000003c6d437223 */ /* 0x080fe20000010840 */
[----:B------:R-:W-:Y:S01]  /*8470*/  FMUL.FTZ R60, R108, R60 ;  /* 0x0000003c6c3c7220 */ /* 0x000fe20000410000 */
[-C--:B------:R-:W-:Y:S01]  /*8480*/  FMUL.FTZ R64, R155, R62.reuse ;  /* 0x0000003e9b407220 */ /* 0x080fe20000410000 */
[----:B------:R-:W-:Y:S01]  /*8490*/  FFMA.FTZ R63, R156, R62, R63 ;  /* 0x0000003e9c3f7223 */ /* 0x000fe2000001003f */
[----:B------:R-:W-:Y:S01]  /*84a0*/  FMUL.FTZ R62, R110, R67 ;  /* 0x000000436e3e7220 */ /* 0x000fe20000410000 */
[----:B------:R-:W-:Y:S01]  /*84b0*/  FFMA.FTZ R60, R109, R61, R60 ;  /* 0x0000003d6d3c7223 */ /* 0x000fe2000001003c */
[----:B------:R-:W-:Y:S01]  /*84c0*/  FFMA.FTZ R65, R156, R157, -R64 ;  /* 0x0000009d9c417223 */ /* 0x000fe20000010840 */
[----:B------:R-:W-:Y:S01]  /*84d0*/  FFMA.FTZ R63, R4, R199, R63 ;  /* 0x000000c7043f7223 */ /* 0x000fe2000001003f */
[----:B------:R-:W-:Y:S01]  /*84e0*/  FFMA.FTZ R198, R163, UR49, -R198 ;  /* 0x00000031a3c67c23 */ /* 0x000fe200080108c6 */
[-C--:B------:R-:W-:Y:S01]  /*84f0*/  FMUL.FTZ R64, R110, R60.reuse ;  /* 0x0000003c6e407220 */ /* 0x080fe20000410000 */
[C---:B------:R-:W-:Y:S01]  /*8500*/  FFMA.FTZ R61, R111.reuse, R60, R62 ;  /* 0x0000003c6f3d7223 */ /* 0x040fe2000001003e */
[----:B------:R-:W-:Y:S01]  /*8510*/  FADD.FTZ R65, R140, R65 ;  /* 0x000000418c417221 */ /* 0x000fe20000010000 */
[C---:B------:R-:W-:Y:S01]  /*8520*/  FMUL.FTZ R62, R108.reuse, R63 ;  /* 0x0000003f6c3e7220 */ /* 0x040fe20000410000 */
[----:B------:R-:W-:Y:S01]  /*8530*/  FFMA.FTZ R64, R111, R67, -R64 ;  /* 0x000000436f407223 */ /* 0x000fe20000010840 */
[----:B------:R-:W-:Y:S01]  /*8540*/  BAR.SYNC.DEFER_BLOCKING 0x0 ;  /* 0x0000000000007b1d */ /* 0x000fe20000010000 */
[-C--:B------:R-:W-:Y:S01]  /*8550*/  FMUL.FTZ R60, R108, R65.reuse ;  /* 0x000000416c3c7220 */ /* 0x080fe20000410000 */
[C---:B------:R-:W-:Y:S01]  /*8560*/  FFMA.FTZ R62, R109.reuse, R65, -R62 ;  /* 0x000000416d3e7223 */ /* 0x040fe2000001083e */
[----:B------:R-:W-:Y:S01]  /*8570*/  FMUL.FTZ R66, R112, R64 ;  /* 0x0000004070427220 */ /* 0x000fe20000410000 */
[----:B------:R-:W-:Y:S01]  /*8580*/  FMUL.FTZ R196, R166, UR37 ;  /* 0x00000025a6c47c20 */ /* 0x000fe20008410000 */
        /* <DEDUP_REMOVED lines=8> */
[C---:B------:R-:W-:Y:S01]  /*8610*/  FMUL.FTZ R68, R116.reuse, R65 ;  /* 0x0000004174447220 */ /* 0x040fe20000410000 */
[-C--:B------:R-:W-:Y:S01]  /*8620*/  FFMA.FTZ R61, R111, R60.reuse, R66 ;  /* 0x0000003c6f3d7223 */ /* 0x080fe20000010042 */
[-C--:B------:R-:W-:Y:S01]  /*8630*/  FMUL.FTZ R66, R116, R63.reuse ;  /* 0x0000003f74427220 */ /* 0x080fe20000410000 */
[----:B------:R-:W-:Y:S01]  /*8640*/  FMUL.FTZ R60, R110, R60 ;  /* 0x0000003c6e3c7220 */ /* 0x000fe20000410000 */
[----:B------:R-:W-:Y:S01]  /*8650*/  FFMA.FTZ R197, R165, UR49, -R64 ;  /* 0x00000031a5c57c23 */ /* 0x000fe20008010840 */
[C---:B------:R-:W-:Y:S01]  /*8660*/  FFMA.FTZ R68, R117.reuse, R63, -R68 ;  /* 0x0000003f75447223 */ /* 0x040fe20000010844 */
[----:B------:R-:W-:Y:S01]  /*8670*/  FFMA.FTZ R66, R117, R65, R66 ;  /* 0x0000004175427223 */ /* 0x000fe20000010042 */
[----:B------:R-:W-:Y:S01]  /*8680*/  FFMA.FTZ R63, R111, R62, -R60 ;  /* 0x0000003e6f3f7223 */ /* 0x000fe2000001083c */
[----:B------:R-:W-:Y:S01]  /*8690*/  FFMA.FTZ R61, R6, R197, R61 ;  /* 0x000000c5063d7223 */ /* 0x000fe2000001003d */
[C---:B------:R-:W-:Y:S01]  /*86a0*/  FMUL.FTZ R60, R118.reuse, R68 ;  /* 0x00000044763c7220 */ /* 0x040fe20000410000 */
[-C--:B------:R-:W-:Y:S01]  /*86b0*/  FMUL.FTZ R65, R118, R66.reuse ;  /* 0x0000004276417220 */ /* 0x080fe20000410000 */
[----:B------:R-:W-:Y:S01]  /*86c0*/  FADD.FTZ R63, R142, R63 ;  /* 0x0000003f8e3f7221 */ /* 0x000fe20000010000 */
[C---:B------:R-:W-:Y:S01]  /*86d0*/  FMUL.FTZ R62, R112.reuse, R61 ;  /* 0x0000003d703e7220 */ /* 0x040fe20000410000 */
[C---:B------:R-:W-:Y:S01]  /*86e0*/  FFMA.FTZ R66, R119.reuse, R66, R60 ;  /* 0x0000004277427223 */ /* 0x040fe2000001003c */
[----:B------:R-:W-:Y:S01]  /*86f0*/  FFMA.FTZ R65, R119, R68, -R65 ;  /* 0x0000004477417223 */ /* 0x000fe20000010841 */
[-C--:B------:R-:W-:Y:S01]  /*8700*/  FMUL.FTZ R60, R112, R63.reuse ;  /* 0x0000003f703c7220 */ /* 0x080fe20000410000 */
[----:B------:R-:W-:Y:S01]  /*8710*/  FFMA.FTZ R62, R113, R63, -R62 ;  /* 0x0000003f713e7223 */ /* 0x000fe2000001083e */
        /* <DEDUP_REMOVED lines=9> */
[----:B------:R-:W-:Y:S01]  /*87b0*/  FMUL.FTZ R61, R122, R66 ;  /* 0x000000427a3d7220 */ /* 0x000fe20000410000 */
[----:B------:R-:W-:Y:S01]  /*87c0*/  FMUL.FTZ R194, R170, UR37 ;  /* 0x00000025aac27c20 */ /* 0x000fe20008410000 */
[-C--:B------:R-:W-:Y:S01]  /*87d0*/  FFMA.FTZ R63, R117, R60.reuse, R64 ;  /* 0x0000003c753f7223 */ /* 0x080fe20000010040 */
[----:B------:R-:W-:Y:S01]  /*87e0*/  FMUL.FTZ R60, R116, R60 ;  /* 0x0000003c743c7220 */ /* 0x000fe20000410000 */
[-C--:B------:R-:W-:Y:S01]  /*87f0*/  FMUL.FTZ R70, R122, R68.reuse ;  /* 0x000000447a467220 */ /* 0x080fe20000410000 */
[----:B------:R-:W-:Y:S01]  /*8800*/  FMUL.FTZ R64, R168, UR37 ;  /* 0x00000025a8407c20 */ /* 0x000fe20008410000 */
[----:B------:R-:W-:Y:S01]  /*8810*/  FFMA.FTZ R68, R123, R68, -R61 ;  /* 0x000000447b447223 */ /* 0x000fe2000001083d */
[----:B------:R-:W-:Y:S01]  /*8820*/  FFMA.FTZ R65, R117, R62, -R60 ;  /* 0x0000003e75417223 */ /* 0x000fe2000001083c */
[----:B------:R-:W-:Y:S01]  /*8830*/  FFMA.FTZ R70, R123, R66, R70 ;  /* 0x000000427b467223 */ /* 0x000fe20000010046 */
[----:B------:R-:W0:Y:S01]  /*8840*/  LDS.64 R60, [R191+0x31d8] ;  /* 0x0031d800bf3c7984 */ /* 0x000e220000000a00 */
[----:B------:R-:W-:Y:S01]  /*8850*/  FFMA.FTZ R195, R169, UR49, -R64 ;  /* 0x00000031a9c37c23 */ /* 0x000fe20008010840 */
[----:B------:R-:W-:Y:S01]  /*8860*/  FMUL.FTZ R62, R124, R68 ;  /* 0x000000447c3e7220 */ /* 0x000fe20000410000 */
[----:B------:R-:W-:Y:S01]  /*8870*/  FADD.FTZ R65, R144, R65 ;  /* 0x0000004190417221 */ /* 0x000fe20000010000 */
[-C--:B------:R-:W-:Y:S01]  /*8880*/  FMUL.FTZ R67, R124, R70.reuse ;  /* 0x000000467c437220 */ /* 0x080fe20000410000 */
[----:B------:R-:W-:Y:S01]  /*8890*/  FFMA.FTZ R63, R8, R195, R63 ;  /* 0x000000c3083f7223 */ /* 0x000fe2000001003f */
[C---:B------:R-:W-:Y:S01]  /*88a0*/  FFMA.FTZ R70, R125.reuse, R70, R62 ;  /* 0x000000467d467223 */ /* 0x040fe2000001003e */
[C---:B------:R-:W-:Y:S01]  /*88b0*/  FMUL.FTZ R62, R118.reuse, R65 ;  /* 0x00000041763e7220 */ /* 0x040fe20000410000 */
[----:B------:R-:W-:Y:S01]  /*88c0*/  FFMA.FTZ R67, R125, R68, -R67 ;  /* 0x000000447d437223 */ /* 0x000fe20000010843 */
[-C--:B------:R-:W-:Y:S01]  /*88d0*/  FMUL.FTZ R64, R118, R63.reuse ;  /* 0x0000003f76407220 */ /* 0x080fe20000410000 */
[----:B------:R-:W-:Y:S01]  /*88e0*/  FFMA.FTZ R194, R171, UR49, -R194 ;  /* 0x00000031abc27c23 */ /* 0x000fe200080108c2 */
[C---:B------:R-:W-:Y:S01]  /*88f0*/  FFMA.FTZ R62, R119.reuse, R63, R62 ;  /* 0x0000003f773e7223 */ /* 0x040fe2000001003e */
[----:B------:R-:W-:Y:S01]  /*8900*/  FMUL.FTZ R66, R128, R67 ;  /* 0x0000004380427220 */ /* 0x000fe20000410000 */
[----:B------:R-:W-:Y:S01]  /*8910*/  FFMA.FTZ R64, R119, R65, -R64 ;  /* 0x0000004177407223 */ /* 0x000fe20000010840 */
[----:B------:R-:W-:Y:S01]  /*8920*/  FMUL.FTZ R68, R172, UR37 ;  /* 0x00000025ac447c20 */ /* 0x000fe20008410000 */
[----:B------:R-:W-:Y:S01]  /*8930*/  FFMA.FTZ R62, R9, R194, R62 ;  /* 0x000000c2093e7223 */ /* 0x000fe2000001003e */
[-C--:B------:R-:W-:Y:S01]  /*8940*/  FFMA.FTZ R69, R129, R70.reuse, R66 ;  /* 0x0000004681457223 */ /* 0x080fe20000010042 */
[----:B------:R-:W-:Y:S01]  /*8950*/  FADD.FTZ R64, R145, R64 ;  /* 0x0000004091407221 */ /* 0x000fe20000010000 */
[----:B------:R-:W-:Y:S01]  /*8960*/  FMUL.FTZ R70, R128, R70 ;  /* 0x0000004680467220 */ /* 0x000fe20000410000 */
[C---:B------:R-:W-:Y:S01]  /*8970*/  FMUL.FTZ R65, R120.reuse, R62 ;  /* 0x0000003e78417220 */ /* 0x040fe20000410000 */
[----:B------:R-:W-:Y:S01]  /*8980*/  FFMA.FTZ R193, R173, UR49, -R68 ;  /* 0x00000031adc17c23 */ /* 0x000fe20008010844 */
[-C--:B------:R-:W-:Y:S01]  /*8990*/  FMUL.FTZ R66, R120, R64.reuse ;  /* 0x0000004078427220 */ /* 0x080fe20000410000 */
[----:B------:R-:W-:Y:S01]  /*89a0*/  FFMA.FTZ R70, R129, R67, -R70 ;  /* 0x0000004381467223 */ /* 0x000fe20000010846 */
[C---:B------:R-:W-:Y:S01]  /*89b0*/  FFMA.FTZ R65, R121.reuse, R64, -R65 ;  /* 0x0000004079417223 */ /* 0x040fe20000010841 */
[----:B------:R-:W-:Y:S01]  /*89c0*/  FMUL.FTZ R192, R174, UR37 ;  /* 0x00000025aec07c20 */ /* 0x000fe20008410000 */
[----:B------:R-:W-:Y:S01]  /*89d0*/  FFMA.FTZ R63, R121, R62, R66 ;  /* 0x0000003e793f7223 */ /* 0x000fe20000010042 */
[-C--:B------:R-:W-:Y:S01]  /*89e0*/  FMUL.FTZ R62, R130, R70.reuse ;  /* 0x00000046823e7220 */ /* 0x080fe20000410000 */
[----:B------:R-:W-:Y:S01]  /*89f0*/  FADD.FTZ R65, R146, R65 ;  /* 0x0000004192417221 */ /* 0x000fe20000010000 */
[----:B------:R-:W-:Y:S01]  /*8a00*/  MOV R66, UR46 ;  /* 0x0000002e00427c02 */ /* 0x000fe20008000f00 */
[----:B------:R-:W-:Y:S01]  /*8a10*/  FFMA.FTZ R63, R10, R193, R63 ;  /* 0x000000c10a3f7223 */ /* 0x000fe2000001003f */
[----:B------:R-:W-:Y:S01]  /*8a20*/  FFMA.FTZ R67, R131, R69, R62 ;  /* 0x0000004583437223 */ /* 0x000fe2000001003e */
[----:B------:R-:W-:Y:S01]  /*8a30*/  FMUL.FTZ R62, R122, R65 ;  /* 0x000000417a3e7220 */ /* 0x000fe20000410000 */
[----:B------:R-:W-:Y:S01]  /*8a40*/  ISETP.LE.OR P0, PT, R66, UR20, P0 ;  /* 0x0000001442007c0c */ /* 0x000fe20008703670 */
[----:B------:R-:W-:Y:S01]  /*8a50*/  FMUL.FTZ R64, R122, R63 ;  /* 0x0000003f7a407220 */ /* 0x000fe20000410000 */
[----:B------:R-:W-:Y:S01]  /*8a60*/  FMUL.FTZ R66, R130, R69 ;  /* 0x0000004582427220 */ /* 0x000fe20000410000 */
[----:B------:R-:W-:Y:S01]  /*8a70*/  FFMA.FTZ R62, R123, R63, R62 ;  /* 0x0000003f7b3e7223 */ /* 0x000fe2000001003e */
[----:B------:R-:W-:Y:S01]  /*8a80*/  FFMA.FTZ R192, R175, UR49, -R192 ;  /* 0x00000031afc07c23 */ /* 0x000fe200080108c0 */
[----:B------:R-:W-:Y:S01]  /*8a90*/  FFMA.FTZ R64, R123, R65, -R64 ;  /* 0x000000417b407223 */ /* 0x000fe20000010840 */
[----:B------:R-:W-:Y:S01]  /*8aa0*/  FFMA.FTZ R70, R131, R70, -R66 ;  /* 0x0000004683467223 */ /* 0x000fe20000010842 */
[----:B------:R-:W-:Y:S01]  /*8ab0*/  FMUL.FTZ R228, R176, UR37 ;  /* 0x00000025b0e47c20 */ /* 0x000fe20008410000 */
[----:B0-----:R-:W-:Y:S01]  /*8ac0*/  FMUL.FTZ R63, R127, R60 ;  /* 0x0000003c7f3f7220 */ /* 0x001fe20000410000 */
[----:B------:R-:W-:Y:S01]  /*8ad0*/  FADD.FTZ R64, R147, R64 ;  /* 0x0000004093407221 */ /* 0x000fe20000010000 */
[-C--:B------:R-:W-:Y:S01]  /*8ae0*/  FMUL.FTZ R127, R127, R61.reuse ;  /* 0x0000003d7f7f7220 */ /* 0x080fe20000410000 */
[----:B------:R-:W-:Y:S01]  /*8af0*/  FFMA.FTZ R62, R11, R192, R62 ;  /* 0x000000c00b3e7223 */ /* 0x000fe2000001003e */
[----:B------:R-:W-:Y:S01]  /*8b00*/  FFMA.FTZ R63, R126, R61, R63 ;  /* 0x0000003d7e3f7223 */ /* 0x000fe2000001003f */
[----:B------:R-:W-:Y:S01]  /*8b10*/  FMUL.FTZ R66, R124, R64 ;  /* 0x000000407c427220 */ /* 0x000fe20000410000 */
[----:B------:R-:W-:Y:S01]  /*8b20*/  FFMA.FTZ R60, R126, R60, -R127 ;  /* 0x0000003c7e3c7223 */ /* 0x000fe2000001087f */
[-C--:B------:R-:W-:Y:S01]  /*8b30*/  FMUL.FTZ R61, R124, R62.reuse ;  /* 0x0000003e7c3d7220 */ /* 0x080fe20000410000 */
[----:B------:R-:W-:Y:S01]  /*8b40*/  FADD.FTZ R126, RZ, R63 ;  /* 0x0000003fff7e7221 */ /* 0x000fe20000010000 */
[----:B------:R-:W-:Y:S01]  /*8b50*/  FFMA.FTZ R65, R125, R62, R66 ;  /* 0x0000003e7d417223 */ /* 0x000fe20000010042 */
[----:B------:R-:W-:Y:S01]  /*8b60*/  FFMA.FTZ R229, R49, R77, R60 ;  /* 0x0000004d31e57223 */ /* 0x000fe2000001003c */
[----:B------:R-:W-:Y:S01]  /*8b70*/  FFMA.FTZ R228, R177, UR49, -R228 ;  /* 0x00000031b1e47c23 */ /* 0x000fe200080108e4 */
[----:B------:R-:W-:Y:S01]  /*8b80*/  FMUL.FTZ R60, R138, R126 ;  /* 0x0000007e8a3c7220 */ /* 0x000fe20000410000 */
[----:B------:R-:W-:Y:S01]  /*8b90*/  FFMA.FTZ R63, R125, R64, -R61 ;  /* 0x000000407d3f7223 */ /* 0x000fe2000001083d */
[----:B------:R-:W-:Y:S01]  /*8ba0*/  FMUL.FTZ R62, R132, R70 ;  /* 0x00000046843e7220 */ /* 0x000fe20000410000 */
[-C--:B------:R-:W-:Y:S01]  /*8bb0*/  FMUL.FTZ R61, R138, R229.reuse ;  /* 0x000000e58a3d7220 */ /* 0x080fe20000410000 */
[----:B------:R-:W-:Y:S01]  /*8bc0*/  FFMA.FTZ R65, R12, R228, R65 ;  /* 0x000000e40c417223 */ /* 0x000fe20000010041 */
[----:B------:R-:W-:Y:S01]  /*8bd0*/  FFMA.FTZ R227, R139, R229, -R60 ;  /* 0x000000e58be37223 */ /* 0x000fe2000001083c */
[----:B------:R-:W-:Y:S01]  /*8be0*/  FFMA.FTZ R69, R133, R67, R62 ;  /* 0x0000004385457223 */ /* 0x000fe2000001003e */
[----:B------:R-:W-:Y:S01]  /*8bf0*/  FFMA.FTZ R61, R139, R126, R61 ;  /* 0x0000007e8b3d7223 */ /* 0x000fe2000001003d */
[----:B------:R-:W-:Y:S01]  /*8c00*/  FADD.FTZ R63, R148, R63 ;  /* 0x0000003f943f7221 */ /* 0x000fe20000010000 */
[----:B------:R-:W-:Y:S01]  /*8c10*/  FMUL.FTZ R62, R128, R65 ;  /* 0x00000041803e7220 */ /* 0x000fe20000410000 */
[----:B------:R-:W-:Y:S01]  /*8c20*/  FFMA.FTZ R227, R48, R76, R227 ;  /* 0x0000004c30e37223 */ /* 0x000fe200000100e3 */
[----:B------:R-:W-:Y:S01]  /*8c30*/  FMUL.FTZ R60, R132, R67 ;  /* 0x00000043843c7220 */ /* 0x000fe20000410000 */
        /* <DEDUP_REMOVED lines=28> */
[----:B------:R-:W-:Y:S01]  /*8e00*/  FADD.FTZ R65, R150, R65 ;  /* 0x0000004196417221 */ /* 0x000fe20000010000 */
[-C--:B------:R-:W-:Y:S01]  /*8e10*/  FMUL.FTZ R60, R132, R201.reuse ;  /* 0x000000c9843c7220 */ /* 0x080fe20000410000 */
[----:B------:R-:W-:Y:S01]  /*8e20*/  FMUL.FTZ R64, R134, R70 ;  /* 0x0000004686407220 */ /* 0x000fe20000410000 */
[C---:B------:R-:W-:Y:S01]  /*8e30*/  FFMA.FTZ R62, R133.reuse, R201, R62 ;  /* 0x000000c9853e7223 */ /* 0x040fe2000001003e */
[----:B------:R-:W-:Y:S01]  /*8e40*/  FFMA.FTZ R61, R14, R223, R63 ;  /* 0x000000df0e3d7223 */ /* 0x000fe2000001003f */
[----:B------:R-:W-:Y:S01]  /*8e50*/  FFMA.FTZ R60, R133, R224, -R60 ;  /* 0x000000e0853c7223 */ /* 0x000fe2000001083c */
[----:B------:R-:W-:Y:S01]  /*8e60*/  FFMA.FTZ R67, R135, R69, R64 ;  /* 0x0000004587437223 */ /* 0x000fe20000010040 */
[----:B------:R-:W-:Y:S01]  /*8e70*/  FADD.FTZ R202, RZ, R62 ;  /* 0x0000003effca7221 */ /* 0x000fe20000010000 */
[C---:B------:R-:W-:Y:S01]  /*8e80*/  FMUL.FTZ R62, R132.reuse, R65 ;  /* 0x00000041843e7220 */ /* 0x040fe20000410000 */
[----:B------:R-:W-:Y:S01]  /*8e90*/  FFMA.FTZ R222, R45, R73, R60 ;  /* 0x000000492dde7223 */ /* 0x000fe2000001003c */
[-C--:B------:R-:W-:Y:S01]  /*8ea0*/  FMUL.FTZ R64, R132, R61.reuse ;  /* 0x0000003d84407220 */ /* 0x080fe20000410000 */
[C---:B------:R-:W-:Y:S01]  /*8eb0*/  FMUL.FTZ R60, R130.reuse, R202 ;  /* 0x000000ca823c7220 */ /* 0x040fe20000410000 */
[----:B------:R-:W-:Y:S01]  /*8ec0*/  FFMA.FTZ R62, R133, R61, R62 ;  /* 0x0000003d853e7223 */ /* 0x000fe2000001003e */
[-C--:B------:R-:W-:Y:S01]  /*8ed0*/  FMUL.FTZ R63, R130, R222.reuse ;  /* 0x000000de823f7220 */ /* 0x080fe20000410000 */
[----:B------:R-:W-:Y:S01]  /*8ee0*/  FMUL.FTZ R66, R134, R69 ;  /* 0x0000004586427220 */ /* 0x000fe20000410000 */
[----:B------:R-:W-:Y:S01]  /*8ef0*/  FFMA.FTZ R61, R131, R222, -R60 ;  /* 0x000000de833d7223 */ /* 0x000fe2000001083c */
[----:B------:R-:W-:Y:S01]  /*8f00*/  FFMA.FTZ R64, R133, R65, -R64 ;  /* 0x0000004185407223 */ /* 0x000fe20000010840 */
[----:B------:R-:W-:Y:S01]  /*8f10*/  FFMA.FTZ R63, R131, R202, R63 ;  /* 0x000000ca833f7223 */ /* 0x000fe2000001003f */
[----:B------:R-:W-:Y:S01]  /*8f20*/  FFMA.FTZ R70, R135, R70, -R66 ;  /* 0x0000004687467223 */ /* 0x000fe20000010842 */
[----:B------:R-:W-:Y:S01]  /*8f30*/  FFMA.FTZ R220, R44, R72, R61 ;  /* 0x000000482cdc7223 */ /* 0x000fe2000001003d */
[----:B------:R-:W-:Y:S01]  /*8f40*/  FMUL.FTZ R66, R182, UR37 ;  /* 0x00000025b6427c20 */ /* 0x000fe20008410000 */
[----:B------:R-:W-:Y:S01]  /*8f50*/  FADD.FTZ R203, RZ, R63 ;  /* 0x0000003fffcb7221 */ /* 0x000fe20000010000 */
[----:B------:R-:W-:Y:S01]  /*8f60*/  FADD.FTZ R64, R151, R64 ;  /* 0x0000004097407221 */ /* 0x000fe20000010000 */
[C---:B------:R-:W-:Y:S01]  /*8f70*/  FMUL.FTZ R60, R128.reuse, R220 ;  /* 0x000000dc803c7220 */ /* 0x040fe20000410000 */
[----:B------:R-:W-:Y:S01]  /*8f80*/  FFMA.FTZ R221, R183, UR49, -R66 ;  /* 0x00000031b7dd7c23 */ /* 0x000fe20008010842 */
[-C--:B------:R-:W-:Y:S01]  /*8f90*/  FMUL.FTZ R61, R128, R203.reuse ;  /* 0x000000cb803d7220 */ /* 0x080fe20000410000 */
[----:B------:R-:W-:Y:S01]  /*8fa0*/  FMUL.FTZ R66, R134, R64 ;  /* 0x0000004086427220 */ /* 0x000fe20000410000 */
[----:B------:R-:W-:Y:S01]  /*8fb0*/  FFMA.FTZ R204, R129, R203, R60 ;  /* 0x000000cb81cc7223 */ /* 0x000fe2000001003c */
[----:B------:R-:W-:Y:S01]  /*8fc0*/  FFMA.FTZ R62, R15, R221, R62 ;  /* 0x000000dd0f3e7223 */ /* 0x000fe2000001003e */
[----:B------:R-:W-:Y:S01]  /*8fd0*/  FMUL.FTZ R218, R184, UR37 ;  /* 0x00000025b8da7c20 */ /* 0x000fe20008410000 */
[----:B------:R-:W-:Y:S01]  /*8fe0*/  FFMA.FTZ R60, R129, R220, -R61 ;  /* 0x000000dc813c7223 */ /* 0x000fe2000001083d */
[----:B------:R-:W-:Y:S01]  /*8ff0*/  FADD.FTZ R204, RZ, R204 ;  /* 0x000000ccffcc7221 */ /* 0x000fe20000010000 */
[-C--:B------:R-:W-:Y:S01]  /*9000*/  FMUL.FTZ R65, R134, R62.reuse ;  /* 0x0000003e86417220 */ /* 0x080fe20000410000 */
[----:B------:R-:W-:Y:S01]  /*9010*/  FFMA.FTZ R63, R135, R62, R66 ;  /* 0x0000003e873f7223 */ /* 0x000fe20000010042 */
[----:B------:R-:W-:Y:S01]  /*9020*/  FFMA.FTZ R218, R185, UR49, -R218 ;  /* 0x00000031b9da7c23 */ /* 0x000fe200080108da */
[----:B------:R-:W-:Y:S01]  /*9030*/  FFMA.FTZ R219, R43, R59, R60 ;  /* 0x0000003b2bdb7223 */ /* 0x000fe2000001003c */
[----:B------:R-:W-:Y:S01]  /*9040*/  FMUL.FTZ R60, R124, R204 ;  /* 0x000000cc7c3c7220 */ /* 0x000fe20000410000 */
[----:B------:R-:W-:Y:S01]  /*9050*/  FFMA.FTZ R65, R135, R64, -R65 ;  /* 0x0000004087417223 */ /* 0x000fe20000010841 */
[----:B------:R-:W-:Y:S01]  /*9060*/  FFMA.FTZ R63, R16, R218, R63 ;  /* 0x000000da103f7223 */ /* 0x000fe2000001003f */
[----:B------:R-:W-:Y:S01]  /*9070*/  FMUL.FTZ R62, R124, R219 ;  /* 0x000000db7c3e7220 */ /* 0x000fe20000410000 */
[----:B------:R-:W-:Y:S01]  /*9080*/  FMUL.FTZ R66, R136, R67 ;  /* 0x0000004388427220 */ /* 0x000fe20000410000 */
[C---:B------:R-:W-:Y:S01]  /*9090*/  FFMA.FTZ R217, R125.reuse, R219, -R60 ;  /* 0x000000db7dd97223 */ /* 0x040fe2000001083c */
[----:B------:R-:W-:Y:S01]  /*90a0*/  FADD.FTZ R65, R152, R65 ;  /* 0x0000004198417221 */ /* 0x000fe20000010000 */
[C---:B------:R-:W-:Y:S01]  /*90b0*/  FMUL.FTZ R60, R136.reuse, R63 ;  /* 0x0000003f883c7220 */ /* 0x040fe20000410000 */
[----:B------:R-:W-:Y:S01]  /*90c0*/  FFMA.FTZ R62, R125, R204, R62 ;  /* 0x000000cc7d3e7223 */ /* 0x000fe2000001003e */
[-C--:B------:R-:W-:Y:S01]  /*90d0*/  FMUL.FTZ R64, R136, R70.reuse ;  /* 0x0000004688407220 */ /* 0x080fe20000410000 */
[C---:B------:R-:W-:Y:S01]  /*90e0*/  FFMA.FTZ R66, R137.reuse, R70, -R66 ;  /* 0x0000004689427223 */ /* 0x040fe20000010842 */
[----:B------:R-:W-:Y:S01]  /*90f0*/  FFMA.FTZ R217, R42, R58, R217 ;  /* 0x0000003a2ad97223 */ /* 0x000fe200000100d9 */
[CC--:B------:R-:W-:Y:S01]  /*9100*/  FFMA.FTZ R70, R137.reuse, R65.reuse, -R60 ;  /* 0x0000004189467223 */ /* 0x0c0fe2000001083c */
[----:B------:R-:W-:Y:S01]  /*9110*/  FMUL.FTZ R60, R136, R65 ;  /* 0x00000041883c7220 */ /* 0x000fe20000410000 */
[----:B------:R-:W-:Y:S01]  /*9120*/  FADD.FTZ R205, RZ, R62 ;  /* 0x0000003effcd7221 */ /* 0x000fe20000010000 */
[----:B------:R-:W-:Y:S01]  /*9130*/  FMUL.FTZ R62, R122, R217 ;  /* 0x000000d97a3e7220 */ /* 0x000fe20000410000 */
[----:B------:R-:W-:Y:S01]  /*9140*/  FMUL.FTZ R216, R186, UR37 ;  /* 0x00000025bad87c20 */ /* 0x000fe20008410000 */
[----:B------:R-:W-:Y:S01]  /*9150*/  FFMA.FTZ R68, R137, R63, R60 ;  /* 0x0000003f89447223 */ /* 0x000fe2000001003c */
[-C--:B------:R-:W-:Y:S01]  /*9160*/  FMUL.FTZ R60, R122, R205.reuse ;  /* 0x000000cd7a3c7220 */ /* 0x080fe20000410000 */
[----:B------:R-:W-:Y:S01]  /*9170*/  FFMA.FTZ R62, R123, R205, R62 ;  /* 0x000000cd7b3e7223 */ /* 0x000fe2000001003e */
[----:B------:R-:W-:Y:S01]  /*9180*/  FFMA.FTZ R216, R187, UR49, -R216 ;  /* 0x00000031bbd87c23 */ /* 0x000fe200080108d8 */
[----:B------:R-:W-:Y:S01]  /*9190*/  FADD.FTZ R70, R153, R70 ;  /* 0x0000004699467221 */ /* 0x000fe20000010000 */
[----:B------:R-:W-:Y:S01]  /*91a0*/  FFMA.FTZ R60, R123, R217, -R60 ;  /* 0x000000d97b3c7223 */ /* 0x000fe2000001083c */
[----:B------:R-:W-:Y:S01]  /*91b0*/  FADD.FTZ R206, RZ, R62 ;  /* 0x0000003effce7221 */ /* 0x000fe20000010000 */
[----:B------:R-:W-:Y:S01]  /*91c0*/  FFMA.FTZ R68, R17, R216, R68 ;  /* 0x000000d811447223 */ /* 0x000fe20000010044 */
[----:B------:R-:W-:Y:S01]  /*91d0*/  FFMA.FTZ R64, R137, R67, R64 ;  /* 0x0000004389407223 */ /* 0x000fe20000010040 */
[----:B------:R-:W-:Y:S01]  /*91e0*/  FFMA.FTZ R215, R41, R57, R60 ;  /* 0x0000003929d77223 */ /* 0x000fe2000001003c */
[----:B------:R-:W-:Y:S01]  /*91f0*/  FMUL.FTZ R60, R120, R206 ;  /* 0x000000ce783c7220 */ /* 0x000fe20000410000 */
[C---:B------:R-:W-:Y:S01]  /*9200*/  FMUL.FTZ R65, R138.reuse, R68 ;  /* 0x000000448a417220 */ /* 0x040fe20000410000 */
        /* <DEDUP_REMOVED lines=9> */
[----:B------:R-:W-:Y:S01]  /*92a0*/  FADD.FTZ R207, RZ, R63 ;  /* 0x0000003fffcf7221 */ /* 0x000fe20000010000 */
[C---:B------:R-:W-:Y:S01]  /*92b0*/  FMUL.FTZ R60, R118.reuse, R214 ;  /* 0x000000d6763c7220 */ /* 0x040fe20000410000 */
[C---:B------:R-:W-:Y:S01]  /*92c0*/  FFMA.FTZ R65, R139.reuse, R66, -R65 ;  /* 0x000000428b417223 */ /* 0x040fe20000010841 */
[----:B------:R-:W-:Y:S01]  /*92d0*/  FFMA.FTZ R67, R139, R68, R62 ;  /* 0x000000448b437223 */ /* 0x000fe2000001003e */
[-C--:B------:R-:W-:Y:S01]  /*92e0*/  FMUL.FTZ R61, R118, R207.reuse ;  /* 0x000000cf763d7220 */ /* 0x080fe20000410000 */
[C---:B------:R-:W-:Y:S01]  /*92f0*/  FFMA.FTZ R208, R119.reuse, R207, R60 ;  /* 0x000000cf77d07223 */ /* 0x040fe2000001003c */
[----:B------:R-:W-:Y:S01]  /*9300*/  FMUL.FTZ R212, R188, UR37 ;  /* 0x00000025bcd47c20 */ /* 0x000fe20008410000 */
[----:B------:R-:W-:Y:S01]  /*9310*/  VOTEU.ALL UP0, P0 ;  /* 0x0000000000ff7886 */ /* 0x000fe20000000000 */
[----:B------:R-:W-:Y:S01]  /*9320*/  FFMA.FTZ R66, R119, R214, -R61 ;  /* 0x000000d677427223 */ /* 0x000fe2000001083d */
[----:B------:R-:W-:Y:S01]  /*9330*/  FADD.FTZ R208, RZ, R208 ;  /* 0x000000d0ffd07221 */ /* 0x000fe20000010000 */
[----:B------:R-:W-:Y:S01]  /*9340*/  FFMA.FTZ R212, R189, UR49, -R212 ;  /* 0x00000031bdd47c23 */ /* 0x000fe200080108d4 */
[----:B------:R-:W-:-:S02]  /*9350*/  HFMA2 R60, -RZ, RZ, 1.875, 0 ;  /* 0x3f800000ff3c7431 */ /* 0x000fc400000001ff */
[----:B------:R-:W-:Y:S01]  /*9360*/  FFMA.FTZ R213, R39, R55, R66 ;  /* 0x0000003727d57223 */ /* 0x000fe20000010042 */
[C---:B------:R-:W-:Y:S01]  /*9370*/  FMUL.FTZ R66, R116.reuse, R208 ;  /* 0x000000d074427220 */ /* 0x040fe20000410000 */
[----:B------:R-:W-:Y:S01]  /*9380*/  @!UP0 ULEA UR29, UR8, UR30, 0x4 ;  /* 0x0000001e081d8291 */ /* 0x000fe2000f8e20ff */
[----:B------:R-:W-:Y:S01]  /*9390*/  CS2R R62, SRZ ;  /* 0x00000000003e7805 */ /* 0x000fe2000001ff00 */
[-C--:B------:R-:W-:Y:S01]  /*93a0*/  FMUL.FTZ R68, R116, R213.reuse ;  /* 0x000000d574447220 */ /* 0x080fe20000410000 */
[C---:B------:R-:W-:Y:S01]  /*93b0*/  FFMA.FTZ R211, R117.reuse, R213, -R66 ;  /* 0x000000d575d37223 */ /* 0x040fe20000010842 */
[----:B------:R-:W-:Y:S01]  /*93c0*/  FFMA.FTZ R66, R0, R212, R67 ;  /* 0x000000d400427223 */ /* 0x000fe20000010043 */
[----:B------:R-:W-:Y:S01]  /*93d0*/  FADD.FTZ R67, R154, R69 ;  /* 0x000000459a437221 */ /* 0x000fe20000010000 */
[----:B------:R-:W-:Y:S01]  /*93e0*/  FFMA.FTZ R68, R117, R208, R68 ;  /* 0x000000d075447223 */ /* 0x000fe20000010044 */
[----:B------:R-:W-:Y:S01]  /*93f0*/  FFMA.FTZ R211, R38, R54, R211 ;  /* 0x0000003626d37223 */ /* 0x000fe200000100d3 */
[----:B------:R-:W-:-:S02]  /*9400*/  MOV R61, RZ ;  /* 0x000000ff003d7202 */ /* 0x000fc40000000f00 */
[----:B------:R-:W-:Y:S01]  /*9410*/  FADD.FTZ R210, RZ, R68 ;  /* 0x00000044ffd27221 */ /* 0x000fe20000010000 */
[-C--:B------:R-:W-:Y:S01]  /*9420*/  FMUL.FTZ R70, R112, R211.reuse ;  /* 0x000000d370467220 */ /* 0x080fe20000410000 */
[----:B------:R-:W-:Y:S02]  /*9430*/  ISETP.GT.U32.AND P2, PT, R190, 0x1f, PT ;  /* 0x0000001fbe00780c */ /* 0x000fe40003f44070 */
        /* <DEDUP_REMOVED lines=32> */
[CC--:B------:R-:W-:Y:S01]  /*9640*/  FMUL.FTZ R245, R69.reuse, R65.reuse ;  /* 0x0000004145f57220 */ /* 0x0c0fe20000410000 */
[----:B------:R-:W-:Y:S02]  /*9650*/  FMUL.FTZ R246, R69, R64 ;  /* 0x0000004045f67220 */ /* 0x000fe40000410000 */
[C---:B------:R-:W-:Y:S01]  /*9660*/  FFMA.FTZ R241, R68.reuse, R66, -R241 ;  /* 0x0000004244f17223 */ /* 0x040fe200000108f1 */
[C---:B------:R-:W-:Y:S01]  /*9670*/  FFMA.FTZ R245, R68.reuse, R64, -R245 ;  /* 0x0000004044f57223 */ /* 0x040fe200000108f5 */
[----:B------:R-:W-:-:S02]  /*9680*/  FFMA.FTZ R246, R68, R65, R246 ;  /* 0x0000004144f67223 */ /* 0x000fc400000100f6 */
[----:B------:R-:W-:Y:S01]  /*9690*/  FADD.FTZ R70, R70, R241 ;  /* 0x000000f146467221 */ /* 0x000fe20000010000 */
[----:B------:R-:W-:-:S04]  /*96a0*/  FMUL.FTZ R241, R69, R66 ;  /* 0x0000004245f17220 */ /* 0x000fc80000410000 */
[----:B------:R-:W-:-:S04]  /*96b0*/  FFMA.FTZ R248, R68, R67, R241 ;  /* 0x0000004344f87223 */ /* 0x000fc800000100f1 */
[----:B------:R-:W-:Y:S01]  /*96c0*/  FADD.FTZ R248, R71, R248 ;  /* 0x000000f847f87221 */ /* 0x000fe20000010000 */
[----:B------:R-:W-:Y:S06]  /*96d0*/  BRA.DIV UR29, `(.L_x_7002) ;  /* 0x0000006e1db47947 */ /* 0x000fec000b800000 */
[----:B------:R0:W1:Y:S01]  /*96e0*/  SHFL.DOWN PT, R68, R245, 0x1, 0x1f ;  /* 0x08201f00f5447f89 */ /* 0x00006200000e0000 */
[----:B------:R-:W-:-:S03]  /*96f0*/  MOV R247, R70 ;  /* 0x0000004600f77202 */ /* 0x000fc60000000f00 */
[----:B------:R0:W2:Y:S04]  /*9700*/  SHFL.DOWN PT, R69, R246, 0x1, 0x1f ;  /* 0x08201f00f6457f89 */ /* 0x0000a800000e0000 */
[----:B------:R0:W3:Y:S04]  /*9710*/  SHFL.DOWN PT, R241, R70, 0x1, 0x1f ;  /* 0x08201f0046f17f89 */ /* 0x0000e800000e0000 */
[----:B------:R0:W4:Y:S02]  /*9720*/  SHFL.DOWN PT, R71, R248, 0x1, 0x1f ;  /* 0x08201f00f8477f89 */ /* 0x00012400000e0000 */
.L_x_7143:
        /* <DEDUP_REMOVED lines=13> */
.L_x_7004:
[----:B------:R-:W-:Y:S05]  /*9800*/  BSYNC.RECONVERGENT B0 ;  /* 0x0000000000007941 */ /* 0x000fea0003800200 */
.L_x_7003:
[----:B------:R-:W-:Y:S01]  /*9810*/  UMOV UR29, 0xffffffff ;  /* 0xffffffff001d7882 */ /* 0x000fe20000000000 */
[----:B------:R-:W-:Y:S02]  /*9820*/  ISETP.GT.U32.AND P2, PT, R240, 0x1d, PT ;  /* 0x0000001df000780c */ /* 0x000fe40003f44070 */
[----:B------:R-:W-:Y:S11]  /*9830*/  BRA.DIV UR29, `(.L_x_7005) ;  /* 0x0000006e1dc07947 */ /* 0x000ff6000b800000 */
[----:B-1----:R1:W1:Y:S04]  /*9840*/  SHFL.DOWN PT, R68, R245, 0x2, 0x1f ;  /* 0x08401f00f5447f89 */ /* 0x00226800000e0000 */
[----:B--2---:R2:W1:Y:S04]  /*9850*/  SHFL.DOWN PT, R69, R246, 0x2, 0x1f ;  /* 0x08401f00f6457f89 */ /* 0x00446800000e0000 */
[----:B0-----:R2:W0:Y:S04]  /*9860*/  SHFL.DOWN PT, R70, R247, 0x2, 0x1f ;  /* 0x08401f00f7467f89 */ /* 0x00142800000e0000 */
[----:B----4-:R2:W4:Y:S02]  /*9870*/  SHFL.DOWN PT, R71, R248, 0x2, 0x1f ;  /* 0x08401f00f8477f89 */ /* 0x01052400000e0000 */
.L_x_7149:
        /* <DEDUP_REMOVED lines=13> */
.L_x_7007:
[----:B------:R-:W-:Y:S05]  /*9950*/  BSYNC.RECONVERGENT B0 ;  /* 0x0000000000007941 */ /* 0x000fea0003800200 */
.L_x_7006:
[----:B------:R-:W-:Y:S01]  /*9960*/  UMOV UR29, 0xffffffff ;  /* 0xffffffff001d7882 */ /* 0x000fe20000000000 */
[----:B------:R-:W-:Y:S02]  /*9970*/  ISETP.GT.U32.AND P2, PT, R240, 0x1b, PT ;  /* 0x0000001bf000780c */ /* 0x000fe40003f44070 */
[----:B------:R-:W-:Y:S11]  /*9980*/  BRA.DIV UR29, `(.L_x_7008) ;  /* 0x0000006e1de07947 */ /* 0x000ff6000b800000 */
[----:B-1----:R1:W1:Y:S04]  /*9990*/  SHFL.DOWN PT, R68, R245, 0x4, 0x1f ;  /* 0x08801f00f5447f89 */ /* 0x00226800000e0000 */
[----:B------:R1:W1:Y:S04]  /*99a0*/  SHFL.DOWN PT, R69, R246, 0x4, 0x1f ;  /* 0x08801f00f6457f89 */ /* 0x00026800000e0000 */
[----:B0-----:R0:W0:Y:S04]  /*99b0*/  SHFL.DOWN PT, R70, R247, 0x4, 0x1f ;  /* 0x08801f00f7467f89 */ /* 0x00102800000e0000 */
[----:B----4-:R4:W0:Y:S02]  /*99c0*/  SHFL.DOWN PT, R71, R248, 0x4, 0x1f ;  /* 0x08801f00f8477f89 */ /* 0x01082400000e0000 */
.L_x_7155:
[----:B------:R-:W-:Y:S04]  /*99d0*/  BSSY.RECONVERGENT B0, `(.L_x_7009) ;  /* 0x000000d000007945 */ /* 0x000fe80003800200 */
[----:B------:R-:W-:Y:S05]  /*99e0*/  @P2 BRA `(.L_x_7010) ;  /* 0x00000000002c2947 */ /* 0x000fea0003800000 */
[-C--:B0--3--:R-:W-:Y:S01]  /*99f0*/  FMUL.FTZ R241, R246, R71.reuse ;  /* 0x00000047f6f17220 */ /* 0x089fe20000410000 */
[----:B------:R-:W-:-:S03]  /*9a00*/  FMUL.FTZ R71, R245, R71 ;  /* 0x00000047f5477220 */ /* 0x000fc60000410000 */
[CC--:B------:R-:W-:Y:S01]  /*9a10*/  FFMA.FTZ R241, R245.reuse, R70.reuse, -R241 ;  /* 0x00000046f5f17223 */ /* 0x0c0fe200000108f1 */
[C---:B------:R-:W-:Y:S01]  /*9a20*/  FFMA.FTZ R71, R246.reuse, R70, R71 ;  /* 0x00000046f6477223 */ /* 0x040fe20000010047 */
[-C--:B-1----:R-:W-:Y:S01]  /*9a30*/  FMUL.FTZ R70, R246, R69.reuse ;  /* 0x00000045f6467220 */ /* 0x082fe20000410000 */
[----:B------:R-:W-:Y:S01]  /*9a40*/  FMUL.FTZ R69, R245, R69 ;  /* 0x00000045f5457220 */ /* 0x000fe20000410000 */
[----:B--2---:R-:W-:Y:S01]  /*9a50*/  FADD.FTZ R247, R247, R241 ;  /* 0x000000f1f7f77221 */ /* 0x004fe20000010000 */
[----:B----4-:R-:W-:Y:S01]  /*9a60*/  FADD.FTZ R248, R248, R71 ;  /* 0x00000047f8f87221 */ /* 0x010fe20000010000 */
[-C--:B------:R-:W-:Y:S01]  /*9a70*/  FFMA.FTZ R70, R245, R68.reuse, -R70 ;  /* 0x00000044f5467223 */ /* 0x080fe20000010846 */
[----:B------:R-:W-:-:S04]  /*9a80*/  FFMA.FTZ R246, R246, R68, R69 ;  /* 0x00000044f6f67223 */ /* 0x000fc80000010045 */
[----:B------:R-:W-:-:S07]  /*9a90*/  MOV R245, R70 ;  /* 0x0000004600f57202 */ /* 0x000fce0000000f00 */
.L_x_7010:
[----:B------:R-:W-:Y:S05]  /*9aa0*/  BSYNC.RECONVERGENT B0 ;  /* 0x0000000000007941 */ /* 0x000fea0003800200 */
.L_x_7009:
[----:B------:R-:W-:Y:S01]  /*9ab0*/  UMOV UR29, 0xffffffff ;  /* 0xffffffff001d7882 */ /* 0x000fe20000000000 */
[----:B------:R-:W-:Y:S02]  /*9ac0*/  ISETP.GT.U32.AND P2, PT, R240, 0x17, PT ;  /* 0x00000017f000780c */ /* 0x000fe40003f44070 */
[----:B------:R-:W-:Y:S11]  /*9ad0*/  BRA.DIV UR29, `(.L_x_7011) ;  /* 0x000000721d007947 */ /* 0x000ff6000b800000 */
[----:B-1----:R1:W1:Y:S04]  /*9ae0*/  SHFL.DOWN PT, R68, R245, 0x8, 0x1f ;  /* 0x09001f00f5447f89 */ /* 0x00226800000e0000 */
[----:B------:R1:W1:Y:S04]  /*9af0*/  SHFL.DOWN PT, R69, R246, 0x8, 0x1f ;  /* 0x09001f00f6457f89 */ /* 0x00026800000e0000 */
[----:B0-----:R0:W0:Y:S04]  /*9b00*/  SHFL.DOWN PT, R70, R247, 0x8, 0x1f ;  /* 0x09001f00f7467f89 */ /* 0x00102800000e0000 */
[----:B------:R0:W0:Y:S02]  /*9b10*/  SHFL.DOWN PT, R71, R248, 0x8, 0x1f ;  /* 0x09001f00f8477f89 */ /* 0x00002400000e0000 */
.L_x_7161:
        /* <DEDUP_REMOVED lines=13> */
.L_x_7013:
[----:B------:R-:W-:Y:S05]  /*9bf0*/  BSYNC.RECONVERGENT B0 ;  /* 0x0000000000007941 */ /* 0x000fea0003800200 */
.L_x_7012:
[----:B------:R-:W-:Y:S01]  /*9c00*/  UMOV UR29, 0xffffffff ;  /* 0xffffffff001d7882 */ /* 0x000fe20000000000 */
[----:B------:R-:W-:Y:S02]  /*9c10*/  ISETP.GT.U32.AND P2, PT, R240, 0xf, PT ;  /* 0x0000000ff000780c */ /* 0x000fe40003f44070 */
[----:B------:R-:W-:Y:S11]  /*9c20*/  BRA.DIV UR29, `(.L_x_7014) ;  /* 0x000000721d207947 */ /* 0x000ff6000b800000 */
[----:B-1----:R1:W1:Y:S04]  /*9c30*/  SHFL.DOWN PT, R68, R245, 0x10, 0x1f ;  /* 0x0a001f00f5447f89 */ /* 0x00226800000e0000 */
[----:B------:R1:W1:Y:S04]  /*9c40*/  SHFL.DOWN PT, R69, R246, 0x10, 0x1f ;  /* 0x0a001f00f6457f89 */ /* 0x00026800000e0000 */
[----:B0-----:R0:W0:Y:S04]  /*9c50*/  SHFL.DOWN PT, R70, R247, 0x10, 0x1f ;  /* 0x0a001f00f7467f89 */ /* 0x00102800000e0000 */
[----:B------:R0:W0:Y:S02]  /*9c60*/  SHFL.DOWN PT, R244, R248, 0x10, 0x1f ;  /* 0x0a001f00f8f47f89 */ /* 0x00002400000e0000 */
.L_x_7167:
        /* <DEDUP_REMOVED lines=11> */
[----:B------:R-:W-:-:S07]  /*9d20*/  FFMA.FTZ R246, R246, R68, R69 ;  /* 0x00000044f6f67223 */ /* 0x000fce0000010045 */
.L_x_7016:
[----:B------:R-:W-:Y:S05]  /*9d30*/  BSYNC.RECONVERGENT B0 ;  /* 0x0000000000007941 */ /* 0x000fea0003800200 */
.L_x_7015:
[----:B------:R-:W-:Y:S01]  /*9d40*/  UMOV UR29, 0xffffffff ;  /* 0xffffffff001d7882 */ /* 0x000fe20000000000 */
[----:B------:R-:W-:Y:S02]  /*9d50*/  ISETP.NE.AND P2, PT, R190, 0x1f, PT ;  /* 0x0000001fbe00780c */ /* 0x000fe40003f45270 */
[----:B------:R-:W-:Y:S11]  /*9d60*/  BRA.DIV UR29, `(.L_x_7017) ;  /* 0x000000721d407947 */ /* 0x000ff6000b800000 */
[----:B---3--:R-:W3:Y:S04]  /*9d70*/  SHFL.IDX PT, R241, R246, RZ, 0x1f ;  /* 0x00001ffff6f17589 */ /* 0x008ee800000e0000 */
[----:B------:R-:W5:Y:S04]  /*9d80*/  SHFL.IDX PT, R240, R245, RZ, 0x1f ;  /* 0x00001ffff5f07589 */ /* 0x000f6800000e0000 */
[----:B0-----:R-:W0:Y:S04]  /*9d90*/  SHFL.IDX PT, R244, R247, RZ, 0x1f ;  /* 0x00001ffff7f47589 */ /* 0x001e2800000e0000 */
[----:B-1----:R-:W-:Y:S04]  /*9da0*/  SHFL.DOWN PT, R245, R245, 0x1, 0x1f ;  /* 0x08201f00f5f57f89 */ /* 0x002fe800000e0000 */
[----:B--2---:R-:W-:Y:S04]  /*9db0*/  SHFL.DOWN PT, R246, R246, 0x1, 0x1f ;  /* 0x08201f00f6f67f89 */ /* 0x004fe800000e0000 */
[----:B------:R-:W-:Y:S01]  /*9dc0*/  SHFL.DOWN PT, R247, R247, 0x1, 0x1f ;  /* 0x08201f00f7f77f89 */ /* 0x000fe200000e0000 */
[-C--:B---3--:R-:W-:Y:S01]  /*9dd0*/  FMUL.FTZ R69, R63, R241.reuse ;  /* 0x000000f13f457220 */ /* 0x088fe20000410000 */
[-C--:B------:R-:W-:Y:S01]  /*9de0*/  FMUL.FTZ R242, R61, R241.reuse ;  /* 0x000000f13df27220 */ /* 0x080fe20000410000 */
[----:B------:R-:W-:-:S02]  /*9df0*/  FMUL.FTZ R68, R60, R241 ;  /* 0x000000f13c447220 */ /* 0x000fc40000410000 */
[-C--:B-----5:R-:W-:Y:S01]  /*9e00*/  FFMA.FTZ R69, R62, R240.reuse, -R69 ;  /* 0x000000f03e457223 */ /* 0x0a0fe20000010845 */
[-C--:B------:R-:W-:Y:S02]  /*9e10*/  FFMA.FTZ R242, R60, R240.reuse, -R242 ;  /* 0x000000f03cf27223 */ /* 0x080fe400000108f2 */
[----:B------:R-:W-:Y:S01]  /*9e20*/  SHFL.IDX PT, R60, R60, RZ, 0x1f ;  /* 0x00001fff3c3c7589 */ /* 0x000fe200000e0000 */
[----:B0-----:R-:W-:Y:S01]  /*9e30*/  FADD.FTZ R243, R244, R69 ;  /* 0x00000045f4f37221 */ /* 0x001fe20000010000 */
[----:B------:R-:W-:Y:S01]  /*9e40*/  FMUL.FTZ R69, R62, R241 ;  /* 0x000000f13e457220 */ /* 0x000fe20000410000 */
[-C--:B------:R-:W-:Y:S01]  /*9e50*/  FFMA.FTZ R241, R61, R240.reuse, R68 ;  /* 0x000000f03df17223 */ /* 0x080fe20000010044 */
[----:B------:R-:W0:Y:S02]  /*9e60*/  SHFL.IDX PT, R244, R248, RZ, 0x1f ;  /* 0x00001ffff8f47589 */ /* 0x000e2400000e0000 */
[----:B------:R-:W-:Y:S02]  /*9e70*/  FFMA.FTZ R69, R63, R240, R69 ;  /* 0x000000f03f457223 */ /* 0x000fe40000010045 */
[----:B------:R-:W1:Y:S04]  /*9e80*/  SHFL.IDX PT, R61, R61, RZ, 0x1f ;  /* 0x00001fff3d3d7589 */ /* 0x000e6800000e0000 */
[----:B------:R-:W2:Y:S04]  /*9e90*/  SHFL.IDX PT, R62, R62, RZ, 0x1f ;  /* 0x00001fff3e3e7589 */ /* 0x000ea800000e0000 */
[----:B------:R-:W3:Y:S04]  /*9ea0*/  SHFL.IDX PT, R63, R63, RZ, 0x1f ;  /* 0x00001fff3f3f7589 */ /* 0x000ee800000e0000 */
[----:B----4-:R-:W4:Y:S01]  /*9eb0*/  SHFL.DOWN PT, R248, R248, 0x1, 0x1f ;  /* 0x08201f00f8f87f89 */ /* 0x010f2200000e0000 */
[----:B0-----:R-:W-:-:S07]  /*9ec0*/  FADD.FTZ R240, R244, R69 ;  /* 0x00000045f4f07221 */ /* 0x001fce0000010000 */
.L_x_7181:
[----:B------:R-:W-:Y:S04]  /*9ed0*/  BSSY.RECONVERGENT B0, `(.L_x_7018) ;  /* 0x000000d000007945 */ /* 0x000fe80003800200 */
[----:B------:R-:W-:Y:S05]  /*9ee0*/  @!P2 BRA `(.L_x_7019) ;  /* 0x00000000002ca947 */ /* 0x000fea0003800000 */
[CC--:B-1----:R-:W-:Y:S01]  /*9ef0*/  FMUL.FTZ R68, R246.reuse, R61.reuse ;  /* 0x0000003df6447220 */ /* 0x0c2fe20000410000 */
[C---:B------:R-:W-:Y:S01]  /*9f00*/  FMUL.FTZ R61, R245.reuse, R61 ;  /* 0x0000003df53d7220 */ /* 0x040fe20000410000 */
[CC--:B---3--:R-:W-:Y:S01]  /*9f10*/  FMUL.FTZ R69, R246.reuse, R63.reuse ;  /* 0x0000003ff6457220 */ /* 0x0c8fe20000410000 */
[C---:B------:R-:W-:Y:S01]  /*9f20*/  FMUL.FTZ R63, R245.reuse, R63 ;  /* 0x0000003ff53f7220 */ /* 0x040fe20000410000 */
[CC--:B------:R-:W-:Y:S01]  /*9f30*/  FFMA.FTZ R68, R245.reuse, R60.reuse, -R68 ;  /* 0x0000003cf5447223 */ /* 0x0c0fe20000010844 */
[C---:B------:R-:W-:Y:S01]  /*9f40*/  FFMA.FTZ R61, R246.reuse, R60, R61 ;  /* 0x0000003cf63d7223 */ /* 0x040fe2000001003d */
[-C--:B--2---:R-:W-:Y:S01]  /*9f50*/  FFMA.FTZ R60, R245, R62.reuse, -R69 ;  /* 0x0000003ef53c7223 */ /* 0x084fe20000010845 */
[----:B------:R-:W-:-:S03]  /*9f60*/  FFMA.FTZ R63, R246, R62, R63 ;  /* 0x0000003ef63f7223 */ /* 0x000fc6000001003f */
[----:B------:R-:W-:Y:S01]  /*9f70*/  FADD.FTZ R62, R247, R60 ;  /* 0x0000003cf73e7221 */ /* 0x000fe20000010000 */
[----:B----4-:R-:W-:Y:S01]  /*9f80*/  FADD.FTZ R63, R248, R63 ;  /* 0x0000003ff83f7221 */ /* 0x010fe20000010000 */
[----:B------:R-:W-:-:S07]  /*9f90*/  MOV R60, R68 ;  /* 0x00000044003c7202 */ /* 0x000fce0000000f00 */
.L_x_7019:
[----:B------:R-:W-:Y:S05]  /*9fa0*/  BSYNC.RECONVERGENT B0 ;  /* 0x0000000000007941 */ /* 0x000fea0003800200 */
.L_x_7018:
[C---:B---3--:R-:W-:Y:S01]  /*9fb0*/  FMUL.FTZ R71, R65.reuse, R63 ;  /* 0x0000003f41477220 */ /* 0x048fe20000410000 */
[C---:B--2---:R-:W-:Y:S01]  /*9fc0*/  FMUL.FTZ R68, R65.reuse, R62 ;  /* 0x0000003e41447220 */ /* 0x044fe20000410000 */
[C---:B-1----:R-:W-:Y:S01]  /*9fd0*/  FMUL.FTZ R69, R65.reuse, R61 ;  /* 0x0000003d41457220 */ /* 0x042fe20000410000 */
        /* <DEDUP_REMOVED lines=8> */
[----:B------:R1:W-:Y:S01]  /*a060*/  STS.128 [R239+0x35e0], R68 ;  /* 0x0035e044ef007388 */ /* 0x0003e20000000c00 */
[----:B0-----:R-:W-:-:S02]  /*a070*/  MOV R63, R240 ;  /* 0x000000f0003f7202 */ /* 0x001fc40000000f00 */
[----:B------:R-:W-:Y:S02]  /*a080*/  MOV R62, R243 ;  /* 0x000000f3003e7202 */ /* 0x000fe40000000f00 */
[----:B------:R-:W-:Y:S02]  /*a090*/  MOV R61, R241 ;  /* 0x000000f1003d7202 */ /* 0x000fe40000000f00 */
[----:B-1----:R-:W-:-:S07]  /*a0a0*/  MOV R60, R242 ;  /* 0x000000f2003c7202 */ /* 0x002fce0000000f00 */
.L_x_7001:
[----:B------:R-:W-:Y:S05]  /*a0b0*/  WARPSYNC.ALL ;  /* 0x0000000000007948 */ /* 0x000fea0003800000 */
[----:B------:R-:W-:Y:S01]  /*a0c0*/  ISETP.NE.AND P0, PT, R190, RZ, PT ;  /* 0x000000ffbe00720c */ /* 0x000fe20003f05270 */
[----:B------:R-:W-:Y:S01]  /*a0d0*/  BAR.SYNC.DEFER_BLOCKING 0x0 ;  /* 0x0000000000007b1d */ /* 0x000fe20000010000 */
[C---:B------:R-:W-:Y:S01]  /*a0e0*/  FMUL.FTZ R70, R184.reuse, R200 ;  /* 0x000000c8b8467220 */ /* 0x040fe20000410000 */
[----:B------:R-:W-:Y:S01]  /*a0f0*/  FMUL.FTZ R69, R184, R226 ;  /* 0x000000e2b8457220 */ /* 0x000fe20000410000 */
[----:B------:R-:W-:Y:S01]  /*a100*/  FMUL.FTZ R184, R180, R202 ;  /* 0x000000cab4b87220 */ /* 0x000fe20000410000 */
[----:B------:R-:W-:Y:S01]  /*a110*/  ULEA UR29, UR20, 0xfffff800, 0xb ;  /* 0xfffff800141d7891 */ /* 0x000fe2000f8e58ff */
[----:B------:R-:W-:Y:S01]  /*a120*/  FADD.FTZ R238, RZ, R238 ;  /* 0x000000eeffee7221 */ /* 0x000fe20000010000 */
[----:B------:R-:W-:Y:S01]  /*a130*/  FMUL.FTZ R68, R186, R227 ;  /* 0x000000e3ba447220 */ /* 0x000fe20000410000 */
[----:B------:R-:W-:Y:S01]  /*a140*/  FFMA.FTZ R71, R181, R222, -R184 ;  /* 0x000000deb5477223 */ /* 0x000fe200000108b8 */
[----:B------:R-:W-:Y:S01]  /*a150*/  FMUL.FTZ R184, R178, R220 ;  /* 0x000000dcb2b87220 */ /* 0x000fe20000410000 */
[----:B------:R-:W-:Y:S01]  /*a160*/  USHF.R.S32.HI UR50, URZ, 0x1f, UR29 ;  /* 0x0000001fff327899 */ /* 0x000fe2000801141d */
[----:B------:R-:W-:-:S02]  /*a170*/  FFMA.FTZ R68, R187, R127, R68 ;  /* 0x0000007fbb447223 */ /* 0x000fc40000010044 */
[----:B------:R-:W-:Y:S01]  /*a180*/  VOTEU.ALL UP0, P0 ;  /* 0x0000000000ff7886 */ /* 0x000fe20000000000 */
[----:B------:R-:W-:Y:S01]  /*a190*/  BSSY.RECONVERGENT B0, `(.L_x_7020) ;  /* 0x000021d000007945 */ /* 0x000fe20003800200 */
[----:B------:R-:W0:Y:S02]  /*a1a0*/  LDS.64 R64, [R191+0x35e8] ;  /* 0x0035e800bf407984 */ /* 0x000e240000000a00 */
[-C--:B0-----:R-:W-:Y:S01]  /*a1b0*/  FMUL.FTZ R67, R65, R115.reuse ;  /* 0x0000007341437220 */ /* 0x081fe20000410000 */
[----:B------:R-:W-:-:S03]  /*a1c0*/  FMUL.FTZ R66, R64, R115 ;  /* 0x0000007340427220 */ /* 0x000fc60000410000 */
[-C--:B------:R-:W-:Y:S01]  /*a1d0*/  FFMA.FTZ R64, R64, R114.reuse, R67 ;  /* 0x0000007240407223 */ /* 0x080fe20000010043 */
[----:B------:R-:W-:Y:S01]  /*a1e0*/  FFMA.FTZ R114, R65, R114, -R66 ;  /* 0x0000007241727223 */ /* 0x000fe20000010842 */
[CC--:B------:R-:W-:Y:S01]  /*a1f0*/  FMUL.FTZ R66, R188.reuse, R126.reuse ;  /* 0x0000007ebc427220 */ /* 0x0c0fe20000410000 */
[-C--:B------:R-:W-:Y:S02]  /*a200*/  FMUL.FTZ R67, R188, R229.reuse ;  /* 0x000000e5bc437220 */ /* 0x080fe40000410000 */
[----:B------:R-:W-:Y:S01]  /*a210*/  FADD.FTZ R157, R157, R114 ;  /* 0x000000729d9d7221 */ /* 0x000fe20000010000 */
[C---:B------:R-:W-:Y:S01]  /*a220*/  FFMA.FTZ R65, R189.reuse, R229, -R66 ;  /* 0x000000e5bd417223 */ /* 0x040fe20000010842 */
[----:B------:R-:W-:Y:S01]  /*a230*/  FFMA.FTZ R189, R189, R126, R67 ;  /* 0x0000007ebdbd7223 */ /* 0x000fe20000010043 */
[C---:B------:R-:W-:Y:S01]  /*a240*/  FFMA.FTZ R67, R185.reuse, R226, -R70 ;  /* 0x000000e2b9437223 */ /* 0x040fe20000010846 */
[----:B------:R-:W-:Y:S01]  /*a250*/  FFMA.FTZ R185, R185, R200, R69 ;  /* 0x000000c8b9b97223 */ /* 0x000fe20000010045 */
[----:B------:R-:W-:Y:S01]  /*a260*/  FMUL.FTZ R69, R180, R222 ;  /* 0x000000deb4457220 */ /* 0x000fe20000410000 */
[----:B------:R-:W-:Y:S01]  /*a270*/  FMUL.FTZ R180, R178, R203 ;  /* 0x000000cbb2b47220 */ /* 0x000fe20000410000 */
[----:B------:R-:W-:Y:S01]  /*a280*/  FMUL.FTZ R66, R186, R127 ;  /* 0x0000007fba427220 */ /* 0x000fe20000410000 */
[----:B------:R-:W-:Y:S01]  /*a290*/  FFMA.FTZ R189, -R0, R189, RZ ;  /* 0x000000bd00bd7223 */ /* 0x000fe200000101ff */
[----:B------:R-:W-:Y:S01]  /*a2a0*/  FFMA.FTZ R181, R181, R202, R69 ;  /* 0x000000cab5b57223 */ /* 0x000fe20000010045 */
[C---:B------:R-:W-:Y:S01]  /*a2b0*/  FFMA.FTZ R178, R179.reuse, R220, -R180 ;  /* 0x000000dcb3b27223 */ /* 0x040fe200000108b4 */
[----:B------:R-:W-:Y:S01]  /*a2c0*/  FFMA.FTZ R180, R179, R203, R184 ;  /* 0x000000cbb3b47223 */ /* 0x000fe200000100b8 */
[CC--:B------:R-:W-:Y:S01]  /*a2d0*/  FMUL.FTZ R184, R176.reuse, R204.reuse ;  /* 0x000000ccb0b87220 */ /* 0x0c0fe20000410000 */
[----:B------:R-:W-:Y:S01]  /*a2e0*/  FMUL.FTZ R69, R176, R219 ;  /* 0x000000dbb0457220 */ /* 0x000fe20000410000 */
[C---:B------:R-:W-:Y:S01]  /*a2f0*/  FMUL.FTZ R176, R174.reuse, R205 ;  /* 0x000000cdaeb07220 */ /* 0x040fe20000410000 */
[----:B------:R-:W-:Y:S01]  /*a300*/  FFMA.FTZ R66, R187, R227, -R66 ;  /* 0x000000e3bb427223 */ /* 0x000fe20000010842 */
        /* <DEDUP_REMOVED lines=8> */
[C---:B------:R-:W-:Y:S01]  /*a390*/  FMUL.FTZ R70, R182.reuse, R201 ;  /* 0x000000c9b6467220 */ /* 0x040fe20000410000 */
[----:B------:R-:W-:Y:S01]  /*a3a0*/  FMUL.FTZ R182, R182, R224 ;  /* 0x000000e0b6b67220 */ /* 0x000fe20000410000 */
[----:B------:R-:W-:Y:S01]  /*a3b0*/  FFMA.FTZ R175, R173, R215, -R184 ;  /* 0x000000d7adaf7223 */ /* 0x000fe200000108b8 */
[-C--:B------:R-:W-:Y:S01]  /*a3c0*/  FMUL.FTZ R184, R170, R214.reuse ;  /* 0x000000d6aab87220 */ /* 0x080fe20000410000 */
[----:B------:R-:W-:Y:S01]  /*a3d0*/  FFMA.FTZ R170, R171, R214, -R172 ;  /* 0x000000d6abaa7223 */ /* 0x000fe200000108ac */
[----:B------:R-:W-:Y:S01]  /*a3e0*/  FFMA.FTZ R173, R173, R206, R69 ;  /* 0x000000ceadad7223 */ /* 0x000fe20000010045 */
[C---:B------:R-:W-:Y:S01]  /*a3f0*/  FMUL.FTZ R69, R168.reuse, R213 ;  /* 0x000000d5a8457220 */ /* 0x040fe20000410000 */
[----:B------:R-:W-:Y:S01]  /*a400*/  FFMA.FTZ R172, R171, R207, R184 ;  /* 0x000000cfabac7223 */ /* 0x000fe200000100b8 */
[----:B------:R-:W-:Y:S01]  /*a410*/  FMUL.FTZ R184, R168, R208 ;  /* 0x000000d0a8b87220 */ /* 0x000fe20000410000 */
[C---:B------:R-:W-:Y:S01]  /*a420*/  FMUL.FTZ R168, R166.reuse, R210 ;  /* 0x000000d2a6a87220 */ /* 0x040fe20000410000 */
[----:B------:R-:W-:Y:S01]  /*a430*/  FFMA.FTZ R68, -R17, R68, R189 ;  /* 0x0000004411447223 */ /* 0x000fe200000101bd */
[----:B------:R-:W-:Y:S01]  /*a440*/  FFMA.FTZ R70, R183, R224, -R70 ;  /* 0x000000e0b7467223 */ /* 0x000fe20000010846 */
[C---:B------:R-:W-:Y:S01]  /*a450*/  FFMA.FTZ R171, R169.reuse, R213, -R184 ;  /* 0x000000d5a9ab7223 */ /* 0x040fe200000108b8 */
[----:B------:R-:W-:Y:S01]  /*a460*/  FFMA.FTZ R169, R169, R208, R69 ;  /* 0x000000d0a9a97223 */ /* 0x000fe20000010045 */
        /* <DEDUP_REMOVED lines=10> */
[-C--:B------:R-:W-:Y:S01]  /*a510*/  FMUL.FTZ R160, R160, R235.reuse ;  /* 0x000000eba0a07220 */ /* 0x080fe20000410000 */
[C---:B------:R-:W-:Y:S01]  /*a520*/  FFMA.FTZ R162, R163.reuse, R234, -R164 ;  /* 0x000000eaa3a27223 */ /* 0x040fe200000108a4 */
[----:B------:R-:W-:Y:S01]  /*a530*/  FFMA.FTZ R164, R163, R230, R69 ;  /* 0x000000e6a3a47223 */ /* 0x000fe20000010045 */
[C---:B------:R-:W-:Y:S01]  /*a540*/  FFMA.FTZ R163, R161.reuse, R235, -R184 ;  /* 0x000000eba1a37223 */ /* 0x040fe200000108b8 */
[----:B------:R-:W-:Y:S01]  /*a550*/  FFMA.FTZ R184, R0, R65, RZ ;  /* 0x0000004100b87223 */ /* 0x000fe200000100ff */
[----:B------:R-:W-:Y:S01]  /*a560*/  FFMA.FTZ R161, R161, R231, R160 ;  /* 0x000000e7a1a17223 */ /* 0x000fe200000100a0 */
[C---:B------:R-:W-:Y:S01]  /*a570*/  FMUL.FTZ R160, R158.reuse, R236 ;  /* 0x000000ec9ea07220 */ /* 0x040fe20000410000 */
[----:B------:R-:W-:Y:S01]  /*a580*/  FMUL.FTZ R69, R158, R238 ;  /* 0x000000ee9e457220 */ /* 0x000fe20000410000 */
[----:B------:R-:W-:Y:S01]  /*a590*/  FFMA.FTZ R65, R17, R66, R184 ;  /* 0x0000004211417223 */ /* 0x000fe200000100b8 */
[----:B------:R-:W-:Y:S01]  /*a5a0*/  LOP3.LUT R66, R190, UR29, RZ, 0xfc, !PT ;  /* 0x0000001dbe427c12 */ /* 0x000fe2000f8efcff */
[C---:B------:R-:W-:Y:S01]  /*a5b0*/  FFMA.FTZ R158, R159.reuse, R238, R160 ;  /* 0x000000ee9f9e7223 */ /* 0x040fe200000100a0 */
[----:B------:R-:W-:Y:S01]  /*a5c0*/  FFMA.FTZ R160, R159, R236, -R69 ;  /* 0x000000ec9fa07223 */ /* 0x000fe20000010845 */
[C---:B------:R-:W-:Y:S01]  /*a5d0*/  FFMA.FTZ R184, R16.reuse, R67, R65 ;  /* 0x0000004310b87223 */ /* 0x040fe20000010041 */
[----:B------:R-:W-:Y:S01]  /*a5e0*/  FFMA.FTZ R159, R3, R232, R64 ;  /* 0x000000e8039f7223 */ /* 0x000fe20000010040 */
[----:B------:R-:W-:Y:S01]  /*a5f0*/  MOV R67, UR50 ;  /* 0x0000003200437c02 */ /* 0x000fe20008000f00 */
[----:B------:R-:W-:Y:S01]  /*a600*/  FFMA.FTZ R182, R183, R201, R182 ;  /* 0x000000c9b7b67223 */ /* 0x000fe200000100b6 */
[----:B------:R-:W-:Y:S01]  /*a610*/  MOV R69, UR42 ;  /* 0x0000002a00457c02 */ /* 0x000fe20008000f00 */
[C---:B------:R-:W-:Y:S01]  /*a620*/  FMUL.FTZ R65, R155.reuse, R157 ;  /* 0x0000009d9b417220 */ /* 0x040fe20000410000 */
[----:B------:R-:W-:Y:S01]  /*a630*/  FFMA.FTZ R185, -R16, R185, R68 ;  /* 0x000000b910b97223 */ /* 0x000fe20000010144 */
[----:B------:R-:W-:Y:S01]  /*a640*/  FMUL.FTZ R64, R155, R159 ;  /* 0x0000009f9b407220 */ /* 0x000fe20000410000 */
[----:B------:R-:W-:Y:S01]  /*a650*/  UMOV UR29, UR34 ;  /* 0x00000022001d7c82 */ /* 0x000fe20008000000 */
[----:B------:R-:W-:Y:S01]  /*a660*/  MOV R183, UR43 ;  /* 0x0000002b00b77c02 */ /* 0x000fe20008000f00 */
[----:B------:R-:W-:Y:S01]  /*a670*/  IMAD.WIDE.U32 R68, R69, UR8, R66 ;  /* 0x0000000845447c25 */ /* 0x000fe2000f8e0042 */
[----:B------:R-:W-:-:S03]  /*a680*/  MOV R67, UR29 ;  /* 0x0000001d00437c02 */ /* 0x000fc60008000f00 */
[C---:B------:R-:W-:Y:S01]  /*a690*/  FFMA.FTZ R65, R156.reuse, R159, R65 ;  /* 0x0000009f9c417223 */ /* 0x040fe20000010041 */
[----:B------:R-:W-:Y:S01]  /*a6a0*/  FFMA.FTZ R155, R156, R157, -R64 ;  /* 0x0000009d9c9b7223 */ /* 0x000fe20000010840 */
[----:B------:R-:W-:Y:S02]  /*a6b0*/  IMAD R69, R183, UR8, R69 ;  /* 0x00000008b7457c24 */ /* 0x000fe4000f8e0245 */
[----:B------:R-:W-:Y:S01]  /*a6c0*/  FFMA.FTZ R179, R15, R70, R184 ;  /* 0x000000460fb37223 */ /* 0x000fe200000100b8 */
[----:B------:R-:W-:Y:S01]  /*a6d0*/  LEA R64, P2, R68, UR10, 0x2 ;  /* 0x0000000a44407c11 */ /* 0x000fe2000f8410ff */
[----:B------:R-:W-:Y:S01]  /*a6e0*/  FADD.FTZ R140, R140, R155 ;  /* 0x0000009b8c8c7221 */ /* 0x000fe20000010000 */
[----:B------:R-:W-:Y:S01]  /*a6f0*/  LEA R67, R67, -R66, 0x1 ;  /* 0x8000004243437211 */ /* 0x000fe200078e08ff */
[----:B------:R-:W-:Y:S01]  /*a700*/  FFMA.FTZ R66, R4, R199, R65 ;  /* 0x000000c704427223 */ /* 0x000fe20000010041 */
[----:B------:R-:W-:Y:S01]  /*a710*/  LEA.HI.X R65, R68, UR11, R69, 0x2, P2 ;  /* 0x0000000b44417c11 */ /* 0x000fe200090f1445 */
[----:B------:R-:W-:Y:S01]  /*a720*/  FFMA.FTZ R70, R14, R71, R179 ;  /* 0x000000470e467223 */ /* 0x000fe200000100b3 */
[C---:B------:R-:W-:Y:S01]  /*a730*/  FMUL.FTZ R69, R108.reuse, R140 ;  /* 0x0000008c6c457220 */ /* 0x040fe20000410000 */
[----:B------:R-:W-:Y:S01]  /*a740*/  FMUL.FTZ R68, R108, R66 ;  /* 0x000000426c447220 */ /* 0x000fe20000410000 */
[----:B------:R-:W-:Y:S01]  /*a750*/  @!UP0 ULEA UR50, UR8, UR30, 0x4 ;  /* 0x0000001e08328291 */ /* 0x000fe2000f8e20ff */
[----:B------:R-:W-:Y:S01]  /*a760*/  FFMA.FTZ R71, R13, R178, R70 ;  /* 0x000000b20d477223 */ /* 0x000fe20000010046 */
[----:B------:R-:W-:Y:S01]  /*a770*/  FFMA.FTZ R182, -R15, R182, R185 ;  /* 0x000000b60fb67223 */ /* 0x000fe200000101b9 */
[C---:B------:R-:W-:Y:S01]  /*a780*/  FFMA.FTZ R70, R109.reuse, R140, -R68 ;  /* 0x0000008c6d467223 */ /* 0x040fe20000010844 */
[----:B------:R-:W-:Y:S01]  /*a790*/  FFMA.FTZ R68, R109, R66, R69 ;  /* 0x000000426d447223 */ /* 0x000fe20000010045 */
[----:B------:R-:W-:Y:S01]  /*a7a0*/  FFMA.FTZ R108, R12, R115, R71 ;  /* 0x000000730c6c7223 */ /* 0x000fe20000010047 */
[----:B------:R-:W-:Y:S01]  /*a7b0*/  FFMA.FTZ R181, -R14, R181, R182 ;  /* 0x000000b50eb57223 */ /* 0x000fe200000101b6 */
[----:B------:R-:W-:Y:S01]  /*a7c0*/  FADD.FTZ R141, R141, R70 ;  /* 0x000000468d8d7221 */ /* 0x000fe20000010000 */
[----:B------:R-:W-:Y:S01]  /*a7d0*/  FFMA.FTZ R69, R5, R198, R68 ;  /* 0x000000c605457223 */ /* 0x000fe20000010044 */
[----:B------:R-:W-:Y:S01]  /*a7e0*/  FFMA.FTZ R71, R11, R174, R108 ;  /* 0x000000ae0b477223 */ /* 0x000fe2000001006c */
[----:B------:R0:W-:Y:S01]  /*a7f0*/  @!P0 STS.128 [UR50+0x4be0], R60 ;  /* 0x004be03cff008988 */ /* 0x0001e20008000c32 */
[C---:B------:R-:W-:Y:S01]  /*a800*/  FMUL.FTZ R68, R110.reuse, R141 ;  /* 0x0000008d6e447220 */ /* 0x040fe20000410000 */
[----:B------:R-:W-:Y:S01]  /*a810*/  FMUL.FTZ R110, R110, R69 ;  /* 0x000000456e6e7220 */ /* 0x000fe20000410000 */
[----:B------:R-:W-:Y:S01]  /*a820*/  FFMA.FTZ R70, R10, R175, R71 ;  /* 0x000000af0a467223 */ /* 0x000fe20000010047 */
[----:B------:R-:W-:Y:S01]  /*a830*/  FFMA.FTZ R180, -R13, R180, R181 ;  /* 0x000000b40db47223 */ /* 0x000fe200000101b5 */
[C---:B------:R-:W-:Y:S01]  /*a840*/  FFMA.FTZ R71, R111.reuse, R69, R68 ;  /* 0x000000456f477223 */ /* 0x040fe20000010044 */
[----:B------:R-:W-:Y:S01]  /*a850*/  FFMA.FTZ R111, R111, R141, -R110 ;  /* 0x0000008d6f6f7223 */ /* 0x000fe2000001086e */
[----:B------:R-:W-:Y:S01]  /*a860*/  FFMA.FTZ R109, R9, R170, R70 ;  /* 0x000000aa096d7223 */ /* 0x000fe20000010046 */
[----:B------:R-:W-:Y:S01]  /*a870*/  FMUL.FTZ R110, R126, UR37 ;  /* 0x000000257e6e7c20 */ /* 0x000fe20008410000 */
[----:B------:R-:W-:Y:S01]  /*a880*/  FFMA.FTZ R68, R6, R197, R71 ;  /* 0x000000c506447223 */ /* 0x000fe20000010047 */
[----:B------:R-:W-:Y:S01]  /*a890*/  FADD.FTZ R142, R142, R111 ;  /* 0x0000006f8e8e7221 */ /* 0x000fe20000010000 */
[----:B------:R-:W-:Y:S01]  /*a8a0*/  FFMA.FTZ R108, R8, R171, R109 ;  /* 0x000000ab086c7223 */ /* 0x000fe2000001006d */
[----:B------:R-:W-:Y:S01]  /*a8b0*/  FFMA.FTZ R111, R229, UR49, -R110 ;  /* 0x00000031e56f7c23 */ /* 0x000fe2000801086e */
[C---:B------:R-:W-:Y:S01]  /*a8c0*/  FMUL.FTZ R70, R112.reuse, R68 ;  /* 0x0000004470467220 */ /* 0x040fe20000410000 */
[----:B------:R-:W-:Y:S01]  /*a8d0*/  FMUL.FTZ R71, R112, R142 ;  /* 0x0000008e70477220 */ /* 0x000fe20000410000 */
[----:B------:R-:W-:Y:S01]  /*a8e0*/  FFMA.FTZ R109, R7, R166, R108 ;  /* 0x000000a6076d7223 */ /* 0x000fe2000001006c */
[----:B------:R-:W-:Y:S01]  /*a8f0*/  FMUL.FTZ R115, R0, R111 ;  /* 0x0000006f00737220 */ /* 0x000fe20000410000 */
[C---:B------:R-:W-:Y:S01]  /*a900*/  FFMA.FTZ R70, R113.reuse, R142, -R70 ;  /* 0x0000008e71467223 */ /* 0x040fe20000010846 */
[----:B------:R-:W-:Y:S01]  /*a910*/  FFMA.FTZ R71, R113, R68, R71 ;  /* 0x0000004471477223 */ /* 0x000fe20000010047 */
[----:B------:R-:W-:Y:S01]  /*a920*/  FFMA.FTZ R108, R6, R167, R109 ;  /* 0x000000a7066c7223 */ /* 0x000fe2000001006d */
[----:B------:R-:W-:Y:S01]  /*a930*/  MOV R113, UR30 ;  /* 0x0000001e00717c02 */ /* 0x000fe20008000f00 */
[----:B------:R-:W-:Y:S01]  /*a940*/  FADD.FTZ R143, R143, R70 ;  /* 0x000000468f8f7221 */ /* 0x000fe20000010000 */
[----:B------:R-:W-:Y:S01]  /*a950*/  FFMA.FTZ R71, R7, R196, R71 ;  /* 0x000000c407477223 */ /* 0x000fe20000010047 */
[----:B------:R-:W-:Y:S01]  /*a960*/  FFMA.FTZ R109, R5, R162, R108 ;  /* 0x000000a2056d7223 */ /* 0x000fe2000001006c */
[----:B------:R-:W-:Y:S01]  /*a970*/  FFMA.FTZ R177, -R12, R177, R180 ;  /* 0x000000b10cb17223 */ /* 0x000fe200000101b4 */
[C---:B------:R-:W-:Y:S01]  /*a980*/  FMUL.FTZ R70, R116.reuse, R143 ;  /* 0x0000008f74467220 */ /* 0x040fe20000410000 */
[----:B------:R-:W-:Y:S01]  /*a990*/  FMUL.FTZ R116, R116, R71 ;  /* 0x0000004774747220 */ /* 0x000fe20000410000 */
[----:B------:R-:W-:Y:S01]  /*a9a0*/  FFMA.FTZ R108, R4, R163, R109 ;  /* 0x000000a3046c7223 */ /* 0x000fe2000001006d */
[----:B------:R-:W-:-:S02]  /*a9b0*/  IMAD R114, R190, 0x84, R113 ;  /* 0x00000084be727824 */ /* 0x000fc400078e0271 */
[C---:B------:R-:W-:Y:S01]  /*a9c0*/  FFMA.FTZ R109, R117.reuse, R71, R70 ;  /* 0x00000047756d7223 */ /* 0x040fe20000010046 */
[----:B------:R-:W-:Y:S01]  /*a9d0*/  FFMA.FTZ R117, R117, R143, -R116 ;  /* 0x0000008f75757223 */ /* 0x000fe20000010874 */
[----:B------:R-:W-:Y:S01]  /*a9e0*/  FMUL.FTZ R116, R127, UR37 ;  /* 0x000000257f747c20 */ /* 0x000fe20008410000 */
[----:B------:R-:W-:Y:S01]  /*a9f0*/  FFMA.FTZ R176, -R11, R176, R177 ;  /* 0x000000b00bb07223 */ /* 0x000fe200000101b1 */
[----:B------:R-:W-:Y:S01]  /*aa00*/  FFMA.FTZ R70, R8, R195, R109 ;  /* 0x000000c308467223 */ /* 0x000fe2000001006d */
[----:B------:R-:W-:Y:S01]  /*aa10*/  FADD.FTZ R144, R144, R117 ;  /* 0x0000007590907221 */ /* 0x000fe20000010000 */
[----:B------:R-:W-:Y:S01]  /*aa20*/  FFMA.FTZ R116, R227, UR49, -R116 ;  /* 0x00000031e3747c23 */ /* 0x000fe20008010874 */
[----:B------:R1:W-:Y:S01]  /*aa30*/  STS [R114+0x1080], R115 ;  /* 0x0010807372007388 */ /* 0x0003e20000000800 */
[C---:B------:R-:W-:Y:S01]  /*aa40*/  FMUL.FTZ R110, R118.reuse, R70 ;  /* 0x00000046766e7220 */ /* 0x040fe20000410000 */
[----:B------:R-:W-:Y:S01]  /*aa50*/  FMUL.FTZ R109, R118, R144 ;  /* 0x00000090766d7220 */ /* 0x000fe20000410000 */
[----:B0-----:R-:W-:Y:S01]  /*aa60*/  FMUL.FTZ R63, R17, R116 ;  /* 0x00000074113f7220 */ /* 0x001fe20000410000 */
[----:B------:R-:W-:Y:S01]  /*aa70*/  FMUL.FTZ R118, R127, UR49 ;  /* 0x000000317f767c20 */ /* 0x000fe20008410000 */
[C---:B------:R-:W-:Y:S01]  /*aa80*/  FFMA.FTZ R112, R119.reuse, R144, -R110 ;  /* 0x0000009077707223 */ /* 0x040fe2000001086e */
[----:B------:R-:W-:Y:S01]  /*aa90*/  FFMA.FTZ R110, R119, R70, R109 ;  /* 0x00000046776e7223 */ /* 0x000fe2000001006d */
[----:B------:R-:W-:Y:S01]  /*aaa0*/  FMUL.FTZ R119, R201, UR37 ;  /* 0x00000025c9777c20 */ /* 0x000fe20008410000 */
[----:B------:R0:W-:Y:S01]  /*aab0*/  STS [R114+0x1088], R63 ;  /* 0x0010883f72007388 */ /* 0x0001e20000000800 */
[----:B------:R-:W-:Y:S01]  /*aac0*/  FADD.FTZ R145, R145, R112 ;  /* 0x0000007091917221 */ /* 0x000fe20000010000 */
[----:B------:R-:W-:Y:S01]  /*aad0*/  FFMA.FTZ R109, R9, R194, R110 ;  /* 0x000000c2096d7223 */ /* 0x000fe2000001006e */
[----:B------:R-:W-:Y:S01]  /*aae0*/  FFMA.FTZ R118, R227, UR37, R118 ;  /* 0x00000025e3767c23 */ /* 0x000fe20008010076 */
[----:B------:R-:W-:Y:S01]  /*aaf0*/  FMUL.FTZ R112, R126, UR49 ;  /* 0x000000317e707c20 */ /* 0x000fe20008410000 */
[C---:B------:R-:W-:Y:S01]  /*ab00*/  FMUL.FTZ R110, R120.reuse, R145 ;  /* 0x00000091786e7220 */ /* 0x040fe20000410000 */
[-C--:B------:R-:W-:Y:S01]  /*ab10*/  FMUL.FTZ R120, R120, R109.reuse ;  /* 0x0000006d78787220 */ /* 0x080fe20000410000 */
[----:B-1----:R-:W-:Y:S01]  /*ab20*/  FMUL.FTZ R115, R17, -R118 ;  /* 0x8000007611737220 */ /* 0x002fe20000410000 */
[----:B------:R-:W-:Y:S01]  /*ab30*/  FFMA.FTZ R113, R229, UR37, R112 ;  /* 0x00000025e5717c23 */ /* 0x000fe20008010070 */
[C---:B------:R-:W-:Y:S01]  /*ab40*/  FFMA.FTZ R111, R121.reuse, R109, R110 ;  /* 0x0000006d796f7223 */ /* 0x040fe2000001006e */
[----:B------:R-:W-:Y:S01]  /*ab50*/  FFMA.FTZ R121, R121, R145, -R120 ;  /* 0x0000009179797223 */ /* 0x000fe20000010878 */
[----:B------:R-:W-:Y:S01]  /*ab60*/  FMUL.FTZ R117, R200, UR49 ;  /* 0x00000031c8757c20 */ /* 0x000fe20008410000 */
[----:B------:R1:W-:Y:S01]  /*ab70*/  STS [R114+0x108c], R115 ;  /* 0x00108c7372007388 */ /* 0x0003e20000000800 */
[----:B------:R-:W-:Y:S01]  /*ab80*/  FFMA.FTZ R110, R10, R193, R111 ;  /* 0x000000c10a6e7223 */ /* 0x000fe2000001006f */
[----:B------:R-:W-:Y:S01]  /*ab90*/  FADD.FTZ R146, R146, R121 ;  /* 0x0000007992927221 */ /* 0x000fe20000010000 */
[----:B------:R-:W-:Y:S01]  /*aba0*/  FMUL.FTZ R113, R0, -R113 ;  /* 0x8000007100717220 */ /* 0x000fe20000410000 */
[----:B------:R-:W-:Y:S01]  /*abb0*/  FFMA.FTZ R117, R226, UR37, R117 ;  /* 0x00000025e2757c23 */ /* 0x000fe20008010075 */
[C---:B------:R-:W-:Y:S01]  /*abc0*/  FMUL.FTZ R61, R122.reuse, R110 ;  /* 0x0000006e7a3d7220 */ /* 0x040fe20000410000 */
[-C--:B------:R-:W-:Y:S01]  /*abd0*/  FMUL.FTZ R60, R122, R146.reuse ;  /* 0x000000927a3c7220 */ /* 0x080fe20000410000 */
[----:B------:R-:W-:Y:S01]  /*abe0*/  FMUL.FTZ R116, R204, UR37 ;  /* 0x00000025cc747c20 */ /* 0x000fe20008410000 */
[----:B------:R2:W-:Y:S01]  /*abf0*/  STS [R114+0x1084], R113 ;  /* 0x0010847172007388 */ /* 0x0005e20000000800 */
[C---:B------:R-:W-:Y:S01]  /*ac00*/  FFMA.FTZ R62, R123.reuse, R146, -R61 ;  /* 0x000000927b3e7223 */ /* 0x040fe2000001083d */
[----:B------:R-:W-:Y:S01]  /*ac10*/  FFMA.FTZ R60, R123, R110, R60 ;  /* 0x0000006e7b3c7223 */ /* 0x000fe2000001003c */
[----:B------:R-:W-:Y:S01]  /*ac20*/  FMUL.FTZ R61, R200, UR37 ;  /* 0x00000025c83d7c20 */ /* 0x000fe20008410000 */
[----:B------:R-:W-:Y:S01]  /*ac30*/  FMUL.FTZ R117, R16, -R117 ;  /* 0x8000007510757220 */ /* 0x000fe20000410000 */
[----:B------:R-:W-:Y:S01]  /*ac40*/  FADD.FTZ R147, R147, R62 ;  /* 0x0000003e93937221 */ /* 0x000fe20000010000 */
[----:B------:R-:W-:Y:S01]  /*ac50*/  FFMA.FTZ R111, R11, R192, R60 ;  /* 0x000000c00b6f7223 */ /* 0x000fe2000001003c */
[----:B------:R-:W-:Y:S01]  /*ac60*/  FFMA.FTZ R61, R226, UR49, -R61 ;  /* 0x00000031e23d7c23 */ /* 0x000fe2000801083d */
[----:B------:R-:W-:Y:S01]  /*ac70*/  FFMA.FTZ R62, R224, UR49, -R119 ;  /* 0x00000031e03e7c23 */ /* 0x000fe20008010877 */
[----:B------:R3:W-:Y:S01]  /*ac80*/  STS [R114+0x1094], R117 ;  /* 0x0010947572007388 */ /* 0x0007e20000000800 */
[C---:B------:R-:W-:Y:S01]  /*ac90*/  FMUL.FTZ R60, R124.reuse, R111 ;  /* 0x0000006f7c3c7220 */ /* 0x040fe20000410000 */
[----:B------:R-:W-:Y:S01]  /*aca0*/  FMUL.FTZ R124, R124, R147 ;  /* 0x000000937c7c7220 */ /* 0x000fe20000410000 */
[----:B0-----:R-:W-:Y:S01]  /*acb0*/  FMUL.FTZ R63, R16, R61 ;  /* 0x0000003d103f7220 */ /* 0x001fe20000410000 */
[----:B-1----:R-:W-:Y:S01]  /*acc0*/  FMUL.FTZ R115, R15, R62 ;  /* 0x0000003e0f737220 */ /* 0x002fe20000410000 */
[C---:B------:R-:W-:Y:S01]  /*acd0*/  FFMA.FTZ R61, R125.reuse, R147, -R60 ;  /* 0x000000937d3d7223 */ /* 0x040fe2000001083c */
[----:B------:R-:W-:Y:S01]  /*ace0*/  FFMA.FTZ R125, R125, R111, R124 ;  /* 0x0000006f7d7d7223 */ /* 0x000fe2000001007c */
[----:B--2---:R-:W-:Y:S01]  /*acf0*/  FMUL.FTZ R113, R201, UR49 ;  /* 0x00000031c9717c20 */ /* 0x004fe20008410000 */
[----:B------:R0:W-:Y:S01]  /*ad00*/  STS [R114+0x1090], R63 ;  /* 0x0010903f72007388 */ /* 0x0001e20000000800 */
[----:B------:R-:W-:Y:S01]  /*ad10*/  FADD.FTZ R148, R148, R61 ;  /* 0x0000003d94947221 */ /* 0x000fe20000010000 */
[----:B------:R-:W-:Y:S01]  /*ad20*/  FFMA.FTZ R228, R12, R228, R125 ;  /* 0x000000e40ce47223 */ /* 0x000fe2000001007d */
[----:B------:R-:W-:Y:S01]  /*ad30*/  FFMA.FTZ R112, R224, UR37, R113 ;  /* 0x00000025e0707c23 */ /* 0x000fe20008010071 */
[----:B------:R1:W-:Y:S01]  /*ad40*/  STS [R114+0x1098], R115 ;  /* 0x0010987372007388 */ /* 0x0003e20000000800 */
[C---:B------:R-:W-:Y:S01]  /*ad50*/  FMUL.FTZ R60, R128.reuse, R148 ;  /* 0x00000094803c7220 */ /* 0x040fe20000410000 */
[-C--:B------:R-:W-:Y:S01]  /*ad60*/  FMUL.FTZ R61, R128, R228.reuse ;  /* 0x000000e4803d7220 */ /* 0x080fe20000410000 */
[----:B---3--:R-:W-:Y:S01]  /*ad70*/  FMUL.FTZ R117, R203, UR49 ;  /* 0x00000031cb757c20 */ /* 0x008fe20008410000 */
[----:B------:R-:W-:Y:S01]  /*ad80*/  FMUL.FTZ R118, R205, UR49 ;  /* 0x00000031cd767c20 */ /* 0x000fe20008410000 */
[C---:B------:R-:W-:Y:S01]  /*ad90*/  FFMA.FTZ R60, R129.reuse, R228, R60 ;  /* 0x000000e4813c7223 */ /* 0x040fe2000001003c */
[----:B------:R-:W-:Y:S01]  /*ada0*/  FFMA.FTZ R62, R129, R148, -R61 ;  /* 0x00000094813e7223 */ /* 0x000fe2000001083d */
[----:B0-----:R-:W-:Y:S01]  /*adb0*/  FMUL.FTZ R63, R202, UR49 ;  /* 0x00000031ca3f7c20 */ /* 0x001fe20008410000 */
[----:B------:R-:W-:Y:S01]  /*adc0*/  FFMA.FTZ R118, R217, UR37, R118 ;  /* 0x00000025d9767c23 */ /* 0x000fe20008010076 */
[----:B------:R-:W-:Y:S01]  /*add0*/  FFMA.FTZ R225, R13, R225, R60 ;  /* 0x000000e10de17223 */ /* 0x000fe2000001003c */
[----:B------:R-:W-:Y:S01]  /*ade0*/  FADD.FTZ R149, R149, R62 ;  /* 0x0000003e95957221 */ /* 0x000fe20000010000 */
[----:B------:R-:W-:Y:S01]  /*adf0*/  FFMA.FTZ R61, R222, UR37, R63 ;  /* 0x00000025de3d7c23 */ /* 0x000fe2000801003f */
[----:B-1----:R-:W-:Y:S01]  /*ae00*/  FMUL.FTZ R115, R203, UR37 ;  /* 0x00000025cb737c20 */ /* 0x002fe20008410000 */
[----:B------:R-:W-:Y:S01]  /*ae10*/  FMUL.FTZ R63, R15, -R112 ;  /* 0x800000700f3f7220 */ /* 0x000fe20000410000 */
[----:B------:R-:W-:Y:S01]  /*ae20*/  FMUL.FTZ R60, R130, R149 ;  /* 0x00000095823c7220 */ /* 0x000fe20000410000 */
[----:B------:R-:W-:Y:S01]  /*ae30*/  FMUL.FTZ R113, R14, -R61 ;  /* 0x8000003d0e717220 */ /* 0x000fe20000410000 */
[-C--:B------:R-:W-:Y:S01]  /*ae40*/  FMUL.FTZ R130, R130, R225.reuse ;  /* 0x000000e182827220 */ /* 0x080fe20000410000 */
[C---:B------:R-:W-:Y:S01]  /*ae50*/  FFMA.FTZ R62, R220.reuse, UR37, R117 ;  /* 0x00000025dc3e7c23 */ /* 0x040fe20008010075 */
[C---:B------:R-:W-:Y:S01]  /*ae60*/  FFMA.FTZ R61, R131.reuse, R225, R60 ;  /* 0x000000e1833d7223 */ /* 0x040fe2000001003c */
[----:B------:R-:W-:Y:S01]  /*ae70*/  FFMA.FTZ R60, R220, UR49, -R115 ;  /* 0x00000031dc3c7c23 */ /* 0x000fe20008010873 */
[----:B------:R-:W-:Y:S01]  /*ae80*/  FFMA.FTZ R131, R131, R149, -R130 ;  /* 0x0000009583837223 */ /* 0x000fe20000010882 */
[----:B------:R0:W-:Y:S01]  /*ae90*/  STS [R114+0x109c], R63 ;  /* 0x00109c3f72007388 */ /* 0x0001e20000000800 */
[----:B------:R-:W-:Y:S01]  /*aea0*/  FFMA.FTZ R112, R14, R223, R61 ;  /* 0x000000df0e707223 */ /* 0x000fe2000001003d */
[----:B------:R-:W-:Y:S01]  /*aeb0*/  FFMA.FTZ R115, R219, UR49, -R116 ;  /* 0x00000031db737c23 */ /* 0x000fe20008010874 */
[----:B------:R-:W-:Y:S01]  /*aec0*/  FADD.FTZ R150, R150, R131 ;  /* 0x0000008396967221 */ /* 0x000fe20000010000 */
[----:B------:R1:W-:Y:S01]  /*aed0*/  STS [R114+0x10a4], R113 ;  /* 0x0010a47172007388 */ /* 0x0003e20000000800 */
[----:B------:R-:W-:Y:S01]  /*aee0*/  FMUL.FTZ R116, R205, UR37 ;  /* 0x00000025cd747c20 */ /* 0x000fe20008410000 */
[----:B------:R-:W-:Y:S01]  /*aef0*/  FMUL.FTZ R115, R12, R115 ;  /* 0x000000730c737220 */ /* 0x000fe20000410000 */
[----:B------:R-:W-:Y:S01]  /*af00*/  FMUL.FTZ R61, R132, R150 ;  /* 0x00000096843d7220 */ /* 0x000fe20000410000 */
[----:B------:R-:W-:Y:S01]  /*af10*/  FMUL.FTZ R119, R202, UR37 ;  /* 0x00000025ca777c20 */ /* 0x000fe20008410000 */
[----:B------:R-:W-:Y:S01]  /*af20*/  FFMA.FTZ R116, R217, UR49, -R116 ;  /* 0x00000031d9747c23 */ /* 0x000fe20008010874 */
[----:B0-----:R-:W-:Y:S01]  /*af30*/  FMUL.FTZ R63, R13, R60 ;  /* 0x0000003c0d3f7220 */ /* 0x001fe20000410000 */
[----:B------:R-:W-:Y:S01]  /*af40*/  FMUL.FTZ R60, R132, R112 ;  /* 0x00000070843c7220 */ /* 0x000fe20000410000 */
[----:B------:R0:W-:Y:S01]  /*af50*/  STS [R114+0x10b0], R115 ;  /* 0x0010b07372007388 */ /* 0x0001e20000000800 */
[----:B------:R-:W-:Y:S01]  /*af60*/  FMUL.FTZ R117, R11, -R118 ;  /* 0x800000760b757220 */ /* 0x000fe20000410000 */
[----:B-1----:R-:W-:Y:S01]  /*af70*/  FMUL.FTZ R113, R13, -R62 ;  /* 0x8000003e0d717220 */ /* 0x002fe20000410000 */
[C---:B------:R-:W-:Y:S01]  /*af80*/  FFMA.FTZ R62, R133.reuse, R150, -R60 ;  /* 0x00000096853e7223 */ /* 0x040fe2000001083c */
[----:B------:R-:W-:Y:S01]  /*af90*/  FFMA.FTZ R60, R133, R112, R61 ;  /* 0x00000070853c7223 */ /* 0x000fe2000001003d */
[----:B------:R1:W-:Y:S01]  /*afa0*/  STS [R114+0x10a8], R63 ;  /* 0x0010a83f72007388 */ /* 0x0003e20000000800 */
[----:B------:R-:W-:Y:S01]  /*afb0*/  FFMA.FTZ R119, R222, UR49, -R119 ;  /* 0x00000031de777c23 */ /* 0x000fe20008010877 */
[----:B------:R-:W-:Y:S01]  /*afc0*/  FADD.FTZ R151, R151, R62 ;  /* 0x0000003e97977221 */ /* 0x000fe20000010000 */
[----:B------:R-:W-:Y:S01]  /*afd0*/  FFMA.FTZ R221, R15, R221, R60 ;  /* 0x000000dd0fdd7223 */ /* 0x000fe2000001003c */
[----:B------:R-:W-:Y:S01]  /*afe0*/  FMUL.FTZ R62, R204, UR49 ;  /* 0x00000031cc3e7c20 */ /* 0x000fe20008410000 */
[----:B0-----:R-:W-:Y:S01]  /*aff0*/  FMUL.FTZ R115, R11, R116 ;  /* 0x000000740b737220 */ /* 0x001fe20000410000 */
[C---:B------:R-:W-:Y:S01]  /*b000*/  FMUL.FTZ R60, R134.reuse, R151 ;  /* 0x00000097863c7220 */ /* 0x040fe20000410000 */
[-C--:B------:R-:W-:Y:S01]  /*b010*/  FMUL.FTZ R134, R134, R221.reuse ;  /* 0x000000dd86867220 */ /* 0x080fe20000410000 */
[----:B------:R-:W-:Y:S01]  /*b020*/  FMUL.FTZ R116, R206, UR37 ;  /* 0x00000025ce747c20 */ /* 0x000fe20008410000 */
[----:B------:R0:W-:Y:S01]  /*b030*/  STS [R114+0x10ac], R113 ;  /* 0x0010ac7172007388 */ /* 0x0001e20000000800 */
[C---:B------:R-:W-:Y:S01]  /*b040*/  FFMA.FTZ R61, R135.reuse, R221, R60 ;  /* 0x000000dd873d7223 */ /* 0x040fe2000001003c */
[----:B------:R-:W-:Y:S01]  /*b050*/  FFMA.FTZ R135, R135, R151, -R134 ;  /* 0x0000009787877223 */ /* 0x000fe20000010886 */
[----:B-1----:R-:W-:Y:S01]  /*b060*/  FFMA.FTZ R63, R219, UR37, R62 ;  /* 0x00000025db3f7c23 */ /* 0x002fe2000801003e */
[----:B------:R1:W-:Y:S01]  /*b070*/  STS [R114+0x10bc], R117 ;  /* 0x0010bc7572007388 */ /* 0x0003e20000000800 */
[----:B------:R-:W-:Y:S01]  /*b080*/  FFMA.FTZ R218, R16, R218, R61 ;  /* 0x000000da10da7223 */ /* 0x000fe2000001003d */
[----:B------:R-:W-:Y:S01]  /*b090*/  FADD.FTZ R152, R152, R135 ;  /* 0x0000008798987221 */ /* 0x000fe20000010000 */
[----:B------:R-:W-:Y:S01]  /*b0a0*/  FMUL.FTZ R63, R12, -R63 ;  /* 0x8000003f0c3f7220 */ /* 0x000fe20000410000 */
[----:B------:R-:W-:Y:S01]  /*b0b0*/  FMUL.FTZ R118, R206, UR49 ;  /* 0x00000031ce767c20 */ /* 0x000fe20008410000 */
[C---:B------:R-:W-:Y:S01]  /*b0c0*/  FMUL.FTZ R61, R136.reuse, R218 ;  /* 0x000000da883d7220 */ /* 0x040fe20000410000 */
[-C--:B------:R-:W-:Y:S01]  /*b0d0*/  FMUL.FTZ R60, R136, R152.reuse ;  /* 0x00000098883c7220 */ /* 0x080fe20000410000 */
[----:B------:R-:W-:Y:S01]  /*b0e0*/  FMUL.FTZ R119, R14, R119 ;  /* 0x000000770e777220 */ /* 0x000fe20000410000 */
[----:B------:R2:W-:Y:S01]  /*b0f0*/  STS [R114+0x10b4], R63 ;  /* 0x0010b43f72007388 */ /* 0x0005e20000000800 */
[C---:B------:R-:W-:Y:S01]  /*b100*/  FFMA.FTZ R62, R137.reuse, R152, -R61 ;  /* 0x00000098893e7223 */ /* 0x040fe2000001083d */
[----:B------:R-:W-:Y:S01]  /*b110*/  FFMA.FTZ R60, R137, R218, R60 ;  /* 0x000000da893c7223 */ /* 0x000fe2000001003c */
[----:B------:R-:W-:Y:S01]  /*b120*/  FFMA.FTZ R61, R215, UR49, -R116 ;  /* 0x00000031d73d7c23 */ /* 0x000fe20008010874 */
[----:B------:R3:W-:Y:S01]  /*b130*/  STS [R114+0x10a0], R119 ;  /* 0x0010a07772007388 */ /* 0x0007e20000000800 */
[----:B------:R-:W-:Y:S01]  /*b140*/  FADD.FTZ R153, R153, R62 ;  /* 0x0000003e99997221 */ /* 0x000fe20000010000 */
[----:B0-----:R-:W-:Y:S01]  /*b150*/  FFMA.FTZ R113, R17, R216, R60 ;  /* 0x000000d811717223 */ /* 0x001fe2000001003c */
[----:B-1----:R-:W-:Y:S01]  /*b160*/  FMUL.FTZ R117, R10, R61 ;  /* 0x0000003d0a757220 */ /* 0x002fe20000410000 */
[----:B------:R0:W-:Y:S01]  /*b170*/  STS [R114+0x10b8], R115 ;  /* 0x0010b87372007388 */ /* 0x0001e20000000800 */
[C---:B------:R-:W-:Y:S01]  /*b180*/  FMUL.FTZ R60, R138.reuse, R153 ;  /* 0x000000998a3c7220 */ /* 0x040fe20000410000 */
[----:B------:R-:W-:Y:S01]  /*b190*/  FMUL.FTZ R138, R138, R113 ;  /* 0x000000718a8a7220 */ /* 0x000fe20000410000 */
[----:B--2---:R-:W-:Y:S01]  /*b1a0*/  FFMA.FTZ R63, R215, UR37, R118 ;  /* 0x00000025d73f7c23 */ /* 0x004fe20008010076 */
[----:B------:R-:W-:Y:S01]  /*b1b0*/  FFMA.FTZ R118, -R49, R77, R229 ;  /* 0x0000004d31767223 */ /* 0x000fe200000101e5 */
[C---:B------:R-:W-:Y:S01]  /*b1c0*/  FFMA.FTZ R61, R139.reuse, R113, R60 ;  /* 0x000000718b3d7223 */ /* 0x040fe2000001003c */
[----:B------:R-:W-:Y:S01]  /*b1d0*/  FFMA.FTZ R139, R139, R153, -R138 ;  /* 0x000000998b8b7223 */ /* 0x000fe2000001088a */
[----:B------:R-:W-:Y:S01]  /*b1e0*/  FMUL.FTZ R63, R10, -R63 ;  /* 0x8000003f0a3f7220 */ /* 0x000fe20000410000 */
[----:B---3--:R-:W-:Y:S01]  /*b1f0*/  FMUL.FTZ R119, R207, UR37 ;  /* 0x00000025cf777c20 */ /* 0x008fe20008410000 */
[----:B------:R-:W-:Y:S01]  /*b200*/  FFMA.FTZ R212, R0, R212, R61 ;  /* 0x000000d400d47223 */ /* 0x000fe2000001003d */
[----:B------:R-:W-:Y:S01]  /*b210*/  FADD.FTZ R154, R154, R139 ;  /* 0x0000008b9a9a7221 */ /* 0x000fe20000010000 */
[----:B------:R-:W-:Y:S01]  /*b220*/  FMUL.FTZ R116, R48, R113 ;  /* 0x0000007130747220 */ /* 0x000fe20000410000 */
[----:B------:R-:W-:Y:S01]  /*b230*/  FFMA.FTZ R62, R214, UR49, -R119 ;  /* 0x00000031d63e7c23 */ /* 0x000fe20008010877 */
[C---:B0-----:R-:W-:Y:S01]  /*b240*/  FMUL.FTZ R115, R49.reuse, R212 ;  /* 0x000000d431737220 */ /* 0x041fe20000410000 */
[----:B------:R0:W-:Y:S01]  /*b250*/  STS [R114+0x10c4], R63 ;  /* 0x0010c43f72007388 */ /* 0x0001e20000000800 */
[----:B------:R-:W-:Y:S01]  /*b260*/  FMUL.FTZ R61, R49, R154 ;  /* 0x0000009a313d7220 */ /* 0x000fe20000410000 */
[----:B------:R-:W-:Y:S01]  /*b270*/  FMUL.FTZ R121, R9, R62 ;  /* 0x0000003e09797220 */ /* 0x000fe20000410000 */
[C---:B------:R-:W-:Y:S01]  /*b280*/  FFMA.FTZ R227, -R48.reuse, R76, R227 ;  /* 0x0000004c30e37223 */ /* 0x040fe200000101e3 */
[----:B------:R-:W-:Y:S01]  /*b290*/  FMUL.FTZ R60, R48, R153 ;  /* 0x00000099303c7220 */ /* 0x000fe20000410000 */
[----:B------:R-:W-:Y:S01]  /*b2a0*/  FMUL.FTZ R62, R127, R116 ;  /* 0x000000747f3e7220 */ /* 0x000fe20000410000 */
[----:B------:R-:W-:Y:S01]  /*b2b0*/  FMUL.FTZ R122, R208, UR37 ;  /* 0x00000025d07a7c20 */ /* 0x000fe20008410000 */
[----:B------:R1:W-:Y:S01]  /*b2c0*/  STS [R114+0x10c0], R117 ;  /* 0x0010c07572007388 */ /* 0x0003e20000000800 */
[----:B------:R-:W-:Y:S01]  /*b2d0*/  FMUL.FTZ R119, R207, UR49 ;  /* 0x00000031cf777c20 */ /* 0x000fe20008410000 */
[-C--:B------:R-:W-:Y:S01]  /*b2e0*/  FFMA.FTZ R62, R227, R60.reuse, -R62 ;  /* 0x0000003ce33e7223 */ /* 0x080fe2000001083e */
[----:B0-----:R-:W-:Y:S01]  /*b2f0*/  FMUL.FTZ R63, R126, R115 ;  /* 0x000000737e3f7220 */ /* 0x001fe20000410000 */
[----:B------:R-:W-:Y:S01]  /*b300*/  FMUL.FTZ R60, R127, R60 ;  /* 0x0000003c7f3c7220 */ /* 0x000fe20000410000 */
[----:B------:R-:W-:Y:S01]  /*b310*/  FFMA.FTZ R120, R214, UR37, R119 ;  /* 0x00000025d6787c23 */ /* 0x000fe20008010077 */
[----:B------:R0:W-:Y:S01]  /*b320*/  STS [R114+0x10c8], R121 ;  /* 0x0010c87972007388 */ /* 0x0001e20000000800 */
[-C--:B------:R-:W-:Y:S01]  /*b330*/  FFMA.FTZ R63, R118, R61.reuse, -R63 ;  /* 0x0000003d763f7223 */ /* 0x080fe2000001083f */
[----:B------:R-:W-:Y:S01]  /*b340*/  FMUL.FTZ R61, R126, R61 ;  /* 0x0000003d7e3d7220 */ /* 0x000fe20000410000 */
[----:B------:R-:W-:Y:S01]  /*b350*/  FFMA.FTZ R60, R227, R116, R60 ;  /* 0x00000074e33c7223 */ /* 0x000fe2000001003c */
[----:B-1----:R-:W-:Y:S01]  /*b360*/  FFMA.FTZ R117, R213, UR49, -R122 ;  /* 0x00000031d5757c23 */ /* 0x002fe2000801087a */
[----:B------:R-:W-:Y:S01]  /*b370*/  FADD.FTZ R63, RZ, R63 ;  /* 0x0000003fff3f7221 */ /* 0x000fe20000010000 */
[----:B------:R-:W-:Y:S01]  /*b380*/  FFMA.FTZ R61, R118, R115, R61 ;  /* 0x00000073763d7223 */ /* 0x000fe2000001003d */
[C---:B------:R-:W-:Y:S01]  /*b390*/  FFMA.FTZ R226, -R47.reuse, R75, R226 ;  /* 0x0000004b2fe27223 */ /* 0x040fe200000101e2 */
[----:B------:R-:W-:Y:S01]  /*b3a0*/  FMUL.FTZ R123, R8, R117 ;  /* 0x00000075087b7220 */ /* 0x000fe20000410000 */
[----:B------:R-:W-:Y:S01]  /*b3b0*/  FMUL.FTZ R117, R47, R218 ;  /* 0x000000da2f757220 */ /* 0x000fe20000410000 */
[----:B------:R-:W-:Y:S01]  /*b3c0*/  FADD.FTZ R61, RZ, R61 ;  /* 0x0000003dff3d7221 */ /* 0x000fe20000010000 */
[----:B0-----:R-:W-:Y:S01]  /*b3d0*/  FMUL.FTZ R121, R9, -R120 ;  /* 0x8000007809797220 */ /* 0x001fe20000410000 */
[----:B------:R-:W-:Y:S01]  /*b3e0*/  FADD.FTZ R62, R63, R62 ;  /* 0x0000003e3f3e7221 */ /* 0x000fe20000010000 */
[----:B------:R-:W-:Y:S01]  /*b3f0*/  FMUL.FTZ R119, R46, R221 ;  /* 0x000000dd2e777220 */ /* 0x000fe20000410000 */
[----:B------:R-:W-:Y:S01]  /*b400*/  FADD.FTZ R60, R61, R60 ;  /* 0x0000003c3d3c7221 */ /* 0x000fe20000010000 */
[----:B------:R-:W-:Y:S01]  /*b410*/  FMUL.FTZ R61, R47, R152 ;  /* 0x000000982f3d7220 */ /* 0x000fe20000410000 */
[----:B------:R-:W-:Y:S01]  /*b420*/  FMUL.FTZ R63, R200, R117 ;  /* 0x00000075c83f7220 */ /* 0x000fe20000410000 */
[----:B------:R0:W-:Y:S01]  /*b430*/  STS [R114+0x10cc], R121 ;  /* 0x0010cc7972007388 */ /* 0x0001e20000000800 */
[C---:B------:R-:W-:Y:S01]  /*b440*/  FFMA.FTZ R224, -R46.reuse, R74, R224 ;  /* 0x0000004a2ee07223 */ /* 0x040fe200000101e0 */
[----:B------:R-:W-:Y:S01]  /*b450*/  FMUL.FTZ R120, R46, R151 ;  /* 0x000000972e787220 */ /* 0x000fe20000410000 */
[-C--:B------:R-:W-:Y:S01]  /*b460*/  FFMA.FTZ R63, R226, R61.reuse, -R63 ;  /* 0x0000003de23f7223 */ /* 0x080fe2000001083f */
[----:B------:R-:W-:Y:S01]  /*b470*/  FMUL.FTZ R61, R200, R61 ;  /* 0x0000003dc83d7220 */ /* 0x000fe20000410000 */
[----:B------:R1:W-:Y:S01]  /*b480*/  STS [R114+0x10d0], R123 ;  /* 0x0010d07b72007388 */ /* 0x0003e20000000800 */
[----:B------:R-:W-:Y:S01]  /*b490*/  FMUL.FTZ R122, R208, UR49 ;  /* 0x00000031d07a7c20 */ /* 0x000fe20008410000 */
[----:B------:R-:W-:Y:S01]  /*b4a0*/  FMUL.FTZ R124, R210, UR37 ;  /* 0x00000025d27c7c20 */ /* 0x000fe20008410000 */
[----:B------:R-:W-:Y:S01]  /*b4b0*/  FFMA.FTZ R61, R226, R117, R61 ;  /* 0x00000075e23d7223 */ /* 0x000fe2000001003d */
[----:B------:R-:W-:Y:S01]  /*b4c0*/  FADD.FTZ R62, R62, R63 ;  /* 0x0000003f3e3e7221 */ /* 0x000fe20000010000 */
[----:B0-----:R-:W-:Y:S01]  /*b4d0*/  FMUL.FTZ R121, R201, R119 ;  /* 0x00000077c9797220 */ /* 0x001fe20000410000 */
[----:B------:R-:W-:Y:S01]  /*b4e0*/  FFMA.FTZ R125, R213, UR37, R122 ;  /* 0x00000025d57d7c23 */ /* 0x000fe2000801007a */
[----:B------:R-:W-:Y:S01]  /*b4f0*/  FADD.FTZ R60, R60, R61 ;  /* 0x0000003d3c3c7221 */ /* 0x000fe20000010000 */
[----:B------:R-:W-:Y:S01]  /*b500*/  FFMA.FTZ R124, R211, UR49, -R124 ;  /* 0x00000031d37c7c23 */ /* 0x000fe2000801087c */
[----:B------:R-:W-:Y:S01]  /*b510*/  FFMA.FTZ R222, -R45, R73, R222 ;  /* 0x000000492dde7223 */ /* 0x000fe200000101de */
[-C--:B-1----:R-:W-:Y:S01]  /*b520*/  FFMA.FTZ R123, R224, R120.reuse, -R121 ;  /* 0x00000078e07b7223 */ /* 0x082fe20000010879 */
[----:B------:R-:W-:Y:S01]  /*b530*/  FMUL.FTZ R121, R201, R120 ;  /* 0x00000078c9797220 */ /* 0x000fe20000410000 */
[----:B------:R-:W-:Y:S01]  /*b540*/  FMUL.FTZ R125, R8, -R125 ;  /* 0x8000007d087d7220 */ /* 0x000fe20000410000 */
[----:B------:R-:W-:Y:S01]  /*b550*/  FMUL.FTZ R61, R45, R150 ;  /* 0x000000962d3d7220 */ /* 0x000fe20000410000 */
[----:B------:R-:W-:Y:S01]  /*b560*/  FADD.FTZ R62, R62, R123 ;  /* 0x0000007b3e3e7221 */ /* 0x000fe20000010000 */
[----:B------:R-:W-:Y:S01]  /*b570*/  FFMA.FTZ R121, R224, R119, R121 ;  /* 0x00000077e0797223 */ /* 0x000fe20000010079 */
[----:B------:R-:W-:Y:S01]  /*b580*/  FMUL.FTZ R123, R44, R225 ;  /* 0x000000e12c7b7220 */ /* 0x000fe20000410000 */
[----:B------:R-:W-:Y:S01]  /*b590*/  FMUL.FTZ R122, R210, UR49 ;  /* 0x00000031d27a7c20 */ /* 0x000fe20008410000 */
[----:B------:R-:W-:Y:S01]  /*b5a0*/  FMUL.FTZ R129, R7, R124 ;  /* 0x0000007c07817220 */ /* 0x000fe20000410000 */
[----:B------:R-:W-:Y:S01]  /*b5b0*/  FADD.FTZ R60, R60, R121 ;  /* 0x000000793c3c7221 */ /* 0x000fe20000010000 */
[----:B------:R-:W-:Y:S01]  /*b5c0*/  FMUL.FTZ R121, R45, R112 ;  /* 0x000000702d797220 */ /* 0x000fe20000410000 */
[----:B------:R0:W-:Y:S01]  /*b5d0*/  STS [R114+0x10d4], R125 ;  /* 0x0010d47d72007388 */ /* 0x0001e20000000800 */
[C---:B------:R-:W-:Y:S01]  /*b5e0*/  FFMA.FTZ R220, -R44.reuse, R72, R220 ;  /* 0x000000482cdc7223 */ /* 0x040fe200000101dc */
[----:B------:R-:W-:Y:S01]  /*b5f0*/  FMUL.FTZ R120, R44, R149 ;  /* 0x000000952c787220 */ /* 0x000fe20000410000 */
[----:B------:R-:W-:Y:S01]  /*b600*/  FMUL.FTZ R63, R202, R121 ;  /* 0x00000079ca3f7220 */ /* 0x000fe20000410000 */
[----:B------:R-:W-:Y:S01]  /*b610*/  FFMA.FTZ R122, R211, UR37, R122 ;  /* 0x00000025d37a7c23 */ /* 0x000fe2000801007a */
[----:B------:R1:W-:Y:S01]  /*b620*/  STS [R114+0x10d8], R129 ;  /* 0x0010d88172007388 */ /* 0x0003e20000000800 */
[----:B------:R-:W-:Y:S01]  /*b630*/  FMUL.FTZ R124, R209, UR37 ;  /* 0x00000025d17c7c20 */ /* 0x000fe20008410000 */
[-C--:B------:R-:W-:Y:S01]  /*b640*/  FFMA.FTZ R63, R222, R61.reuse, -R63 ;  /* 0x0000003dde3f7223 */ /* 0x080fe2000001083f */
[----:B------:R-:W-:Y:S01]  /*b650*/  FMUL.FTZ R61, R202, R61 ;  /* 0x0000003dca3d7220 */ /* 0x000fe20000410000 */
[----:B------:R-:W-:Y:S01]  /*b660*/  FMUL.FTZ R131, R7, -R122 ;  /* 0x8000007a07837220 */ /* 0x000fe20000410000 */
[----:B0-----:R-:W-:Y:S01]  /*b670*/  FMUL.FTZ R125, R203, R123 ;  /* 0x0000007bcb7d7220 */ /* 0x001fe20000410000 */
[----:B------:R-:W-:Y:S01]  /*b680*/  FMUL.FTZ R122, R43, R228 ;  /* 0x000000e42b7a7220 */ /* 0x000fe20000410000 */
[----:B------:R-:W-:Y:S01]  /*b690*/  FFMA.FTZ R61, R222, R121, R61 ;  /* 0x00000079de3d7223 */ /* 0x000fe2000001003d */
[----:B------:R-:W-:Y:S01]  /*b6a0*/  FFMA.FTZ R133, R233, UR49, -R124 ;  /* 0x00000031e9857c23 */ /* 0x000fe2000801087c */
[----:B------:R-:W-:Y:S01]  /*b6b0*/  FFMA.FTZ R219, -R43, R59, R219 ;  /* 0x0000003b2bdb7223 */ /* 0x000fe200000101db */
[-C--:B-1----:R-:W-:Y:S01]  /*b6c0*/  FFMA.FTZ R129, R220, R120.reuse, -R125 ;  /* 0x00000078dc817223 */ /* 0x082fe2000001087d */
[----:B------:R-:W-:Y:S01]  /*b6d0*/  FMUL.FTZ R125, R203, R120 ;  /* 0x00000078cb7d7220 */ /* 0x000fe20000410000 */
[----:B------:R-:W-:Y:S01]  /*b6e0*/  FADD.FTZ R60, R60, R61 ;  /* 0x0000003d3c3c7221 */ /* 0x000fe20000010000 */
[----:B------:R-:W-:Y:S01]  /*b6f0*/  FMUL.FTZ R61, R43, R148 ;  /* 0x000000942b3d7220 */ /* 0x000fe20000410000 */
[----:B------:R-:W-:Y:S01]  /*b700*/  FMUL.FTZ R124, R204, R122 ;  /* 0x0000007acc7c7220 */ /* 0x000fe20000410000 */
[----:B------:R-:W-:Y:S01]  /*b710*/  FFMA.FTZ R125, R220, R123, R125 ;  /* 0x0000007bdc7d7223 */ /* 0x000fe2000001007d */
[----:B------:R-:W-:Y:S01]  /*b720*/  FMUL.FTZ R120, R42, R111 ;  /* 0x0000006f2a787220 */ /* 0x000fe20000410000 */
[----:B------:R-:W-:Y:S01]  /*b730*/  FADD.FTZ R62, R62, R63 ;  /* 0x0000003f3e3e7221 */ /* 0x000fe20000010000 */
[----:B------:R-:W-:Y:S01]  /*b740*/  FMUL.FTZ R132, R209, UR49 ;  /* 0x00000031d1847c20 */ /* 0x000fe20008410000 */
[----:B------:R-:W-:Y:S01]  /*b750*/  FADD.FTZ R60, R60, R125 ;  /* 0x0000007d3c3c7221 */ /* 0x000fe20000010000 */
[----:B------:R-:W-:Y:S01]  /*b760*/  FMUL.FTZ R125, R230, UR37 ;  /* 0x00000025e67d7c20 */ /* 0x000fe20008410000 */
[----:B------:R-:W-:Y:S01]  /*b770*/  FFMA.FTZ R63, R219, R61, -R124 ;  /* 0x0000003ddb3f7223 */ /* 0x000fe2000001087c */
[C---:B------:R-:W-:Y:S01]  /*b780*/  FFMA.FTZ R217, -R42.reuse, R58, R217 ;  /* 0x0000003a2ad97223 */ /* 0x040fe200000101d9 */
[----:B------:R-:W-:Y:S01]  /*b790*/  FMUL.FTZ R128, R42, R147 ;  /* 0x000000932a807220 */ /* 0x000fe20000410000 */
[----:B------:R-:W-:Y:S01]  /*b7a0*/  FMUL.FTZ R130, R205, R120 ;  /* 0x00000078cd827220 */ /* 0x000fe20000410000 */
[----:B------:R-:W-:Y:S01]  /*b7b0*/  FMUL.FTZ R124, R204, R61 ;  /* 0x0000003dcc7c7220 */ /* 0x000fe20000410000 */
[----:B------:R-:W-:Y:S01]  /*b7c0*/  FADD.FTZ R62, R62, R129 ;  /* 0x000000813e3e7221 */ /* 0x000fe20000010000 */
[----:B------:R-:W-:Y:S01]  /*b7d0*/  FFMA.FTZ R129, R233, UR37, R132 ;  /* 0x00000025e9817c23 */ /* 0x000fe20008010084 */
[----:B------:R-:W-:Y:S01]  /*b7e0*/  FFMA.FTZ R132, R234, UR49, -R125 ;  /* 0x00000031ea847c23 */ /* 0x000fe2000801087d */
[----:B------:R-:W-:Y:S01]  /*b7f0*/  FFMA.FTZ R125, R217, R128, -R130 ;  /* 0x00000080d97d7223 */ /* 0x000fe20000010882 */
[----:B------:R-:W-:Y:S01]  /*b800*/  FFMA.FTZ R61, R219, R122, R124 ;  /* 0x0000007adb3d7223 */ /* 0x000fe2000001007c */
[----:B------:R-:W-:Y:S01]  /*b810*/  FMUL.FTZ R128, R205, R128 ;  /* 0x00000080cd807220 */ /* 0x000fe20000410000 */
[----:B------:R-:W-:Y:S01]  /*b820*/  FADD.FTZ R62, R62, R63 ;  /* 0x0000003f3e3e7221 */ /* 0x000fe20000010000 */
[----:B------:R-:W-:Y:S01]  /*b830*/  FMUL.FTZ R124, R41, R110 ;  /* 0x0000006e297c7220 */ /* 0x000fe20000410000 */
[----:B------:R-:W-:Y:S01]  /*b840*/  FADD.FTZ R60, R60, R61 ;  /* 0x0000003d3c3c7221 */ /* 0x000fe20000010000 */
[----:B------:R-:W-:Y:S01]  /*b850*/  FFMA.FTZ R61, R217, R120, R128 ;  /* 0x00000078d93d7223 */ /* 0x000fe20000010080 */
[----:B------:R0:W-:Y:S01]  /*b860*/  STS [R114+0x10dc], R131 ;  /* 0x0010dc8372007388 */ /* 0x0001e20000000800 */
[C---:B------:R-:W-:Y:S01]  /*b870*/  FMUL.FTZ R129, R6.reuse, -R129 ;  /* 0x8000008106817220 */ /* 0x040fe20000410000 */
[----:B------:R-:W-:Y:S01]  /*b880*/  FMUL.FTZ R133, R6, R133 ;  /* 0x0000008506857220 */ /* 0x000fe20000410000 */
[----:B------:R-:W-:Y:S01]  /*b890*/  FADD.FTZ R60, R60, R61 ;  /* 0x0000003d3c3c7221 */ /* 0x000fe20000010000 */
[----:B------:R-:W-:Y:S01]  /*b8a0*/  FADD.FTZ R62, R62, R125 ;  /* 0x0000007d3e3e7221 */ /* 0x000fe20000010000 */
[C---:B------:R-:W-:Y:S01]  /*b8b0*/  FFMA.FTZ R215, -R41.reuse, R57, R215 ;  /* 0x0000003929d77223 */ /* 0x040fe200000101d7 */
[----:B------:R-:W-:Y:S01]  /*b8c0*/  FMUL.FTZ R125, R40, R109 ;  /* 0x0000006d287d7220 */ /* 0x000fe20000410000 */
[----:B------:R-:W-:Y:S01]  /*b8d0*/  FMUL.FTZ R61, R41, R146 ;  /* 0x00000092293d7220 */ /* 0x000fe20000410000 */
[----:B------:R-:W-:Y:S01]  /*b8e0*/  FMUL.FTZ R128, R206, R124 ;  /* 0x0000007cce807220 */ /* 0x000fe20000410000 */
[----:B------:R1:W-:Y:S01]  /*b8f0*/  STS [R114+0x10e4], R129 ;  /* 0x0010e48172007388 */ /* 0x0003e20000000800 */
[----:B0-----:R-:W-:Y:S01]  /*b900*/  FMUL.FTZ R131, R5, R132 ;  /* 0x0000008405837220 */ /* 0x001fe20000410000 */
[----:B------:R-:W-:Y:S01]  /*b910*/  FFMA.FTZ R214, -R40, R56, R214 ;  /* 0x0000003828d67223 */ /* 0x000fe200000101d6 */
[-C--:B------:R-:W-:Y:S01]  /*b920*/  FFMA.FTZ R63, R215, R61.reuse, -R128 ;  /* 0x0000003dd73f7223 */ /* 0x080fe20000010880 */
[----:B------:R0:W-:Y:S01]  /*b930*/  STS [R114+0x10e0], R133 ;  /* 0x0010e08572007388 */ /* 0x0001e20000000800 */
[----:B------:R-:W-:Y:S01]  /*b940*/  FMUL.FTZ R128, R206, R61 ;  /* 0x0000003dce807220 */ /* 0x000fe20000410000 */
[----:B------:R-:W-:Y:S01]  /*b950*/  FMUL.FTZ R132, R231, UR37 ;  /* 0x00000025e7847c20 */ /* 0x000fe20008410000 */
[----:B------:R-:W-:Y:S01]  /*b960*/  FFMA.FTZ R213, -R39, R55, R213 ;  /* 0x0000003727d57223 */ /* 0x000fe200000101d5 */
[----:B------:R2:W-:Y:S01]  /*b970*/  STS [R114+0x10e8], R131 ;  /* 0x0010e88372007388 */ /* 0x0005e20000000800 */
[----:B------:R-:W-:Y:S01]  /*b980*/  FFMA.FTZ R61, R215, R124, R128 ;  /* 0x0000007cd73d7223 */ /* 0x000fe20000010080 */
[----:B-1----:R-:W-:Y:S01]  /*b990*/  FMUL.FTZ R129, R40, R145 ;  /* 0x0000009128817220 */ /* 0x002fe20000410000 */
[----:B------:R-:W-:Y:S01]  /*b9a0*/  FMUL.FTZ R128, R39, R70 ;  /* 0x0000004627807220 */ /* 0x000fe20000410000 */
[----:B------:R-:W-:Y:S01]  /*b9b0*/  FFMA.FTZ R135, R235, UR49, -R132 ;  /* 0x00000031eb877c23 */ /* 0x000fe20008010884 */
[----:B------:R-:W-:Y:S01]  /*b9c0*/  FADD.FTZ R60, R60, R61 ;  /* 0x0000003d3c3c7221 */ /* 0x000fe20000010000 */
[----:B0-----:R-:W-:Y:S01]  /*b9d0*/  FMUL.FTZ R133, R230, UR49 ;  /* 0x00000031e6857c20 */ /* 0x001fe20008410000 */
[----:B------:R-:W-:Y:S01]  /*b9e0*/  FMUL.FTZ R61, R39, R144 ;  /* 0x00000090273d7220 */ /* 0x000fe20000410000 */
[----:B------:R-:W-:Y:S01]  /*b9f0*/  FADD.FTZ R62, R62, R63 ;  /* 0x0000003f3e3e7221 */ /* 0x000fe20000010000 */
[----:B------:R-:W-:Y:S01]  /*ba00*/  FMUL.FTZ R135, R4, R135 ;  /* 0x0000008704877220 */ /* 0x000fe20000410000 */
[----:B--2---:R-:W-:Y:S01]  /*ba10*/  FMUL.FTZ R131, R207, R125 ;  /* 0x0000007dcf837220 */ /* 0x004fe20000410000 */
[----:B------:R-:W-:Y:S01]  /*ba20*/  FFMA.FTZ R130, R234, UR37, R133 ;  /* 0x00000025ea827c23 */ /* 0x000fe20008010085 */
[----:B------:R-:W-:Y:S01]  /*ba30*/  FMUL.FTZ R134, R231, UR49 ;  /* 0x00000031e7867c20 */ /* 0x000fe20008410000 */
[----:B------:R-:W-:Y:S01]  /*ba40*/  FFMA.FTZ R211, -R38, R54, R211 ;  /* 0x0000003626d37223 */ /* 0x000fe200000101d3 */
[-C--:B------:R-:W-:Y:S01]  /*ba50*/  FFMA.FTZ R131, R214, R129.reuse, -R131 ;  /* 0x00000081d6837223 */ /* 0x080fe20000010883 */
[----:B------:R-:W-:Y:S01]  /*ba60*/  FMUL.FTZ R129, R207, R129 ;  /* 0x00000081cf817220 */ /* 0x000fe20000410000 */
[----:B------:R-:W-:Y:S01]  /*ba70*/  FMUL.FTZ R133, R5, -R130 ;  /* 0x8000008205857220 */ /* 0x000fe20000410000 */
[-C--:B------:R-:W-:Y:S01]  /*ba80*/  FMUL.FTZ R130, R208, R128.reuse ;  /* 0x00000080d0827220 */ /* 0x080fe20000410000 */
[----:B------:R-:W-:Y:S01]  /*ba90*/  FADD.FTZ R62, R62, R131 ;  /* 0x000000833e3e7221 */ /* 0x000fe20000010000 */
[----:B------:R-:W-:Y:S01]  /*baa0*/  FFMA.FTZ R129, R214, R125, R129 ;  /* 0x0000007dd6817223 */ /* 0x000fe20000010081 */
[----:B------:R-:W-:Y:S01]  /*bab0*/  FMUL.FTZ R131, R38, R143 ;  /* 0x0000008f26837220 */ /* 0x000fe20000410000 */
[----:B------:R0:W-:Y:S01]  /*bac0*/  STS [R114+0x10ec], R133 ;  /* 0x0010ec8572007388 */ /* 0x0001e20000000800 */
[C---:B------:R-:W-:Y:S01]  /*bad0*/  FFMA.FTZ R63, R213.reuse, R61, -R130 ;  /* 0x0000003dd53f7223 */ /* 0x040fe20000010882 */
[----:B------:R-:W-:Y:S01]  /*bae0*/  FADD.FTZ R60, R60, R129 ;  /* 0x000000813c3c7221 */ /* 0x000fe20000010000 */
[----:B------:R-:W-:Y:S01]  /*baf0*/  FMUL.FTZ R129, R38, R71 ;  /* 0x0000004726817220 */ /* 0x000fe20000410000 */
[----:B------:R-:W-:Y:S01]  /*bb00*/  FMUL.FTZ R130, R208, R61 ;  /* 0x0000003dd0827220 */ /* 0x000fe20000410000 */
[----:B------:R1:W-:Y:S01]  /*bb10*/  STS [R114+0x10f0], R135 ;  /* 0x0010f08772007388 */ /* 0x0003e20000000800 */
[----:B------:R-:W-:Y:S01]  /*bb20*/  FMUL.FTZ R137, R238, UR49 ;  /* 0x00000031ee897c20 */ /* 0x000fe20008410000 */
[C---:B------:R-:W-:Y:S01]  /*bb30*/  FMUL.FTZ R132, R210.reuse, R129 ;  /* 0x00000081d2847220 */ /* 0x040fe20000410000 */
[----:B------:R-:W-:Y:S01]  /*bb40*/  FFMA.FTZ R61, R213, R128, R130 ;  /* 0x00000080d53d7223 */ /* 0x000fe20000010082 */
[----:B------:R-:W-:Y:S01]  /*bb50*/  FMUL.FTZ R130, R210, R131 ;  /* 0x00000083d2827220 */ /* 0x000fe20000410000 */
[----:B0-----:R-:W-:Y:S01]  /*bb60*/  FMUL.FTZ R133, R238, UR37 ;  /* 0x00000025ee857c20 */ /* 0x001fe20008410000 */
[----:B------:R-:W-:Y:S01]  /*bb70*/  FFMA.FTZ R138, R236, UR37, R137 ;  /* 0x00000025ec8a7c23 */ /* 0x000fe20008010089 */
[----:B------:R-:W-:Y:S01]  /*bb80*/  FADD.FTZ R60, R60, R61 ;  /* 0x0000003d3c3c7221 */ /* 0x000fe20000010000 */
[----:B------:R-:W-:Y:S01]  /*bb90*/  FFMA.FTZ R61, R211, R129, R130 ;  /* 0x00000081d33d7223 */ /* 0x000fe20000010082 */
[----:B------:R-:W-:Y:S01]  /*bba0*/  FMUL.FTZ R130, R37, R68 ;  /* 0x0000004425827220 */ /* 0x000fe20000410000 */
[----:B-1----:R-:W-:Y:S01]  /*bbb0*/  FFMA.FTZ R135, R235, UR37, R134 ;  /* 0x00000025eb877c23 */ /* 0x002fe20008010086 */
[----:B------:R-:W-:Y:S01]  /*bbc0*/  FFMA.FTZ R134, R236, UR49, -R133 ;  /* 0x00000031ec867c23 */ /* 0x000fe20008010885 */
[----:B------:R-:W-:Y:S01]  /*bbd0*/  FFMA.FTZ R133, R211, R131, -R132 ;  /* 0x00000083d3857223 */ /* 0x000fe20000010884 */
[----:B------:R-:W-:Y:S01]  /*bbe0*/  FADD.FTZ R62, R62, R63 ;  /* 0x0000003f3e3e7221 */ /* 0x000fe20000010000 */
[----:B------:R-:W-:Y:S01]  /*bbf0*/  FMUL.FTZ R135, R4, -R135 ;  /* 0x8000008704877220 */ /* 0x000fe20000410000 */
[----:B------:R-:W-:Y:S01]  /*bc00*/  FMUL.FTZ R131, R3, R134 ;  /* 0x0000008603837220 */ /* 0x000fe20000410000 */
[C---:B------:R-:W-:Y:S01]  /*bc10*/  FFMA.FTZ R233, -R37.reuse, R53, R233 ;  /* 0x0000003525e97223 */ /* 0x040fe200000101e9 */
[----:B------:R-:W-:Y:S01]  /*bc20*/  FMUL.FTZ R134, R37, R142 ;  /* 0x0000008e25867220 */ /* 0x000fe20000410000 */
[----:B------:R-:W-:Y:S01]  /*bc30*/  FMUL.FTZ R136, R209, R130 ;  /* 0x00000082d1887220 */ /* 0x000fe20000410000 */
[----:B------:R-:W-:Y:S01]  /*bc40*/  FMUL.FTZ R137, R3, -R138 ;  /* 0x8000008a03897220 */ /* 0x000fe20000410000 */
[----:B------:R0:W-:Y:S01]  /*bc50*/  STS [R114+0x10f8], R131 ;  /* 0x0010f88372007388 */ /* 0x0001e20000000800 */
[----:B------:R-:W-:Y:S01]  /*bc60*/  FADD.FTZ R62, R62, R133 ;  /* 0x000000853e3e7221 */ /* 0x000fe20000010000 */
[C---:B------:R-:W-:Y:S01]  /*bc70*/  FFMA.FTZ R234, -R36.reuse, R52, R234 ;  /* 0x0000003424ea7223 */ /* 0x040fe200000101ea */
[-C--:B------:R-:W-:Y:S01]  /*bc80*/  FFMA.FTZ R63, R233, R134.reuse, -R136 ;  /* 0x00000086e93f7223 */ /* 0x080fe20000010888 */
[----:B------:R1:W-:Y:S01]  /*bc90*/  STS [R114+0x10f4], R135 ;  /* 0x0010f48772007388 */ /* 0x0003e20000000800 */
[----:B------:R-:W-:Y:S01]  /*bca0*/  FMUL.FTZ R133, R36, R141 ;  /* 0x0000008d24857220 */ /* 0x000fe20000410000 */
[----:B------:R-:W-:Y:S01]  /*bcb0*/  FMUL.FTZ R134, R209, R134 ;  /* 0x00000086d1867220 */ /* 0x000fe20000410000 */
[----:B------:R-:W-:Y:S01]  /*bcc0*/  FADD.FTZ R60, R60, R61 ;  /* 0x0000003d3c3c7221 */ /* 0x000fe20000010000 */
[----:B------:R2:W-:Y:S01]  /*bcd0*/  STS [R114+0x10fc], R137 ;  /* 0x0010fc8972007388 */ /* 0x0005e20000000800 */
[----:B------:R-:W-:Y:S01]  /*bce0*/  FMUL.FTZ R132, R35, R66 ;  /* 0x0000004223847220 */ /* 0x000fe20000410000 */
[----:B0-----:R-:W-:Y:S01]  /*bcf0*/  FMUL.FTZ R131, R36, R69 ;  /* 0x0000004524837220 */ /* 0x001fe20000410000 */
[----:B------:R-:W-:Y:S01]  /*bd00*/  FFMA.FTZ R61, R233, R130, R134 ;  /* 0x00000082e93d7223 */ /* 0x000fe20000010086 */
[C---:B------:R-:W-:Y:S01]  /*bd10*/  FFMA.FTZ R235, -R35.reuse, R51, R235 ;  /* 0x0000003323eb7223 */ /* 0x040fe200000101eb */
[----:B------:R-:W-:Y:S01]  /*bd20*/  FMUL.FTZ R136, R35, R140 ;  /* 0x0000008c23887220 */ /* 0x000fe20000410000 */
[----:B-1----:R-:W-:Y:S01]  /*bd30*/  FMUL.FTZ R135, R230, R131 ;  /* 0x00000083e6877220 */ /* 0x002fe20000410000 */
[----:B------:R-:W-:Y:S01]  /*bd40*/  FADD.FTZ R60, R60, R61 ;  /* 0x0000003d3c3c7221 */ /* 0x000fe20000010000 */
[----:B------:R-:W-:Y:S01]  /*bd50*/  FMUL.FTZ R134, R231, R132 ;  /* 0x00000084e7867220 */ /* 0x000fe20000410000 */
[----:B------:R-:W-:Y:S01]  /*bd60*/  FADD.FTZ R62, R62, R63 ;  /* 0x0000003f3e3e7221 */ /* 0x000fe20000010000 */
[-C--:B------:R-:W-:Y:S01]  /*bd70*/  FFMA.FTZ R135, R234, R133.reuse, -R135 ;  /* 0x00000085ea877223 */ /* 0x080fe20000010887 */
[----:B------:R-:W-:Y:S01]  /*bd80*/  FMUL.FTZ R133, R230, R133 ;  /* 0x00000085e6857220 */ /* 0x000fe20000410000 */
[----:B------:R-:W-:Y:S01]  /*bd90*/  FFMA.FTZ R134, R235, R136, -R134 ;  /* 0x00000088eb867223 */ /* 0x000fe20000010886 */
[----:B------:R-:W-:Y:S01]  /*bda0*/  FFMA.FTZ R173, -R10, R173, R176 ;  /* 0x000000ad0aad7223 */ /* 0x000fe200000101b0 */
[----:B------:R-:W-:Y:S01]  /*bdb0*/  FADD.FTZ R61, R62, R135 ;  /* 0x000000873e3d7221 */ /* 0x000fe20000010000 */
[----:B------:R-:W-:Y:S01]  /*bdc0*/  FFMA.FTZ R133, R234, R131, R133 ;  /* 0x00000083ea857223 */ /* 0x000fe20000010085 */
[----:B------:R-:W-:Y:S01]  /*bdd0*/  FMUL.FTZ R62, R157, UR48 ;  /* 0x000000309d3e7c20 */ /* 0x000fe20008410000 */
[----:B------:R-:W-:Y:S01]  /*bde0*/  FFMA.FTZ R172, -R9, R172, R173 ;  /* 0x000000ac09ac7223 */ /* 0x000fe200000101ad */
[----:B------:R-:W-:Y:S01]  /*bdf0*/  FADD.FTZ R61, R61, R134 ;  /* 0x000000863d3d7221 */ /* 0x000fe20000010000 */
[----:B------:R-:W-:Y:S01]  /*be00*/  FADD.FTZ R60, R60, R133 ;  /* 0x000000853c3c7221 */ /* 0x000fe20000010000 */
[----:B------:R-:W-:Y:S01]  /*be10*/  IADD3 R133, PT, PT, R190, 0x40, RZ ;  /* 0x00000040be857810 */ /* 0x000fe20007ffe0ff */
[C---:B------:R-:W-:Y:S01]  /*be20*/  FMUL.FTZ R134, R159.reuse, UR48 ;  /* 0x000000309f867c20 */ /* 0x040fe20008410000 */
[----:B--2---:R-:W-:Y:S01]  /*be30*/  FFMA.FTZ R114, R159, UR36, R62 ;  /* 0x000000249f727c23 */ /* 0x004fe2000801003e */
[----:B------:R-:W-:Y:S01]  /*be40*/  FMUL.FTZ R135, R66, UR48 ;  /* 0x0000003042877c20 */ /* 0x000fe20008410000 */
[----:B------:R-:W-:Y:S01]  /*be50*/  LEA.HI R133, R133, R190, RZ, 0x1b ;  /* 0x000000be85857211 */ /* 0x000fe200078fd8ff */
[----:B------:R-:W-:Y:S01]  /*be60*/  FMUL.FTZ R62, R69, UR48 ;  /* 0x00000030453e7c20 */ /* 0x000fe20008410000 */
[----:B------:R-:W-:Y:S01]  /*be70*/  FFMA.FTZ R169, -R8, R169, R172 ;  /* 0x000000a908a97223 */ /* 0x000fe200000101ac */
[----:B------:R-:W-:Y:S01]  /*be80*/  FMUL.FTZ R136, R231, R136 ;  /* 0x00000088e7887220 */ /* 0x000fe20000410000 */
[----:B------:R-:W-:Y:S01]  /*be90*/  LEA R167, R133, UR30, 0x2 ;  /* 0x0000001e85a77c11 */ /* 0x000fe2000f8e10ff */
[----:B------:R-:W-:Y:S01]  /*bea0*/  BAR.SYNC.DEFER_BLOCKING 0x0 ;  /* 0x0000000000007b1d */ /* 0x000fe20000010000 */
[----:B------:R-:W-:Y:S01]  /*beb0*/  FFMA.FTZ R133, R157, UR36, -R134 ;  /* 0x000000249d857c23 */ /* 0x000fe20008010886 */
[C---:B------:R-:W-:Y:S01]  /*bec0*/  FFMA.FTZ R134, R140.reuse, UR36, -R135 ;  /* 0x000000248c867c23 */ /* 0x040fe20008010887 */
[----:B------:R-:W-:Y:S01]  /*bed0*/  FMUL.FTZ R139, R140, UR48 ;  /* 0x000000308c8b7c20 */ /* 0x000fe20008410000 */
[C---:B------:R-:W-:Y:S01]  /*bee0*/  FFMA.FTZ R135, R141.reuse, UR36, -R62 ;  /* 0x000000248d877c23 */ /* 0x040fe2000801083e */
[----:B------:R-:W-:Y:S01]  /*bef0*/  FMUL.FTZ R62, R141, UR48 ;  /* 0x000000308d3e7c20 */ /* 0x000fe20008410000 */
[----:B------:R-:W-:Y:S01]  /*bf00*/  FFMA.FTZ R168, -R7, R168, R169 ;  /* 0x000000a807a87223 */ /* 0x000fe200000101a9 */
[----:B------:R-:W-:Y:S01]  /*bf10*/  FMUL.FTZ R137, R68, UR48 ;  /* 0x0000003044897c20 */ /* 0x000fe20008410000 */
[----:B------:R-:W-:Y:S01]  /*bf20*/  FFMA.FTZ R63, R235, R132, R136 ;  /* 0x00000084eb3f7223 */ /* 0x000fe20000010088 */
[----:B------:R-:W-:Y:S01]  /*bf30*/  FFMA.FTZ R136, R66, UR36, R139 ;  /* 0x0000002442887c23 */ /* 0x000fe2000801008b */
[----:B------:R-:W-:Y:S01]  /*bf40*/  FFMA.FTZ R139, R69, UR36, R62 ;  /* 0x00000024458b7c23 */ /* 0x000fe2000801003e */
[----:B------:R-:W-:Y:S01]  /*bf50*/  FFMA.FTZ R165, -R6, R165, R168 ;  /* 0x000000a506a57223 */ /* 0x000fe200000101a8 */
[----:B------:R-:W-:Y:S01]  /*bf60*/  FMUL.FTZ R62, R71, UR48 ;  /* 0x00000030473e7c20 */ /* 0x000fe20008410000 */
[C---:B------:R-:W-:Y:S01]  /*bf70*/  FFMA.FTZ R138, R142.reuse, UR36, -R137 ;  /* 0x000000248e8a7c23 */ /* 0x040fe20008010889 */
[----:B------:R-:W-:Y:S01]  /*bf80*/  FMUL.FTZ R163, R142, UR48 ;  /* 0x000000308ea37c20 */ /* 0x000fe20008410000 */
[----:B------:R-:W-:Y:S01]  /*bf90*/  FMUL.FTZ R137, R144, UR48 ;  /* 0x0000003090897c20 */ /* 0x000fe20008410000 */
[----:B------:R-:W-:Y:S01]  /*bfa0*/  FFMA.FTZ R165, -R5, R164, R165 ;  /* 0x000000a405a57223 */ /* 0x000fe200000101a5 */
[----:B------:R-:W-:Y:S01]  /*bfb0*/  FMUL.FTZ R141, R70, UR48 ;  /* 0x00000030468d7c20 */ /* 0x000fe20008410000 */
[----:B------:R-:W-:Y:S01]  /*bfc0*/  FFMA.FTZ R155, R143, UR36, -R62 ;  /* 0x000000248f9b7c23 */ /* 0x000fe2000801083e */
[----:B------:R-:W-:Y:S01]  /*bfd0*/  ISETP.GE.AND P2, PT, R67, 0x1, PT ;  /* 0x000000014300780c */ /* 0x000fe20003f46270 */
[----:B------:R-:W-:Y:S01]  /*bfe0*/  FFMA.FTZ R170, R68, UR36, R163 ;  /* 0x0000002444aa7c23 */ /* 0x000fe200080100a3 */
[----:B------:R-:W-:Y:S01]  /*bff0*/  FMUL.FTZ R156, R109, UR48 ;  /* 0x000000306d9c7c20 */ /* 0x000fe20008410000 */
[----:B------:R-:W-:Y:S01]  /*c000*/  FFMA.FTZ R164, R70, UR36, R137 ;  /* 0x0000002446a47c23 */ /* 0x000fe20008010089 */
[----:B------:R-:W-:Y:S01]  /*c010*/  FMUL.FTZ R62, R145, UR48 ;  /* 0x00000030913e7c20 */ /* 0x000fe20008410000 */
[----:B------:R-:W0:Y:S01]  /*c020*/  LDS R167, [R167+0x1180] ;  /* 0x00118000a7a77984 */ /* 0x000e220000000800 */
[----:B------:R-:W-:Y:S01]  /*c030*/  FMUL.FTZ R163, R110, UR48 ;  /* 0x000000306ea37c20 */ /* 0x000fe20008410000 */
[----:B------:R-:W-:Y:S01]  /*c040*/  FMUL.FTZ R142, R111, UR48 ;  /* 0x000000306f8e7c20 */ /* 0x000fe20008410000 */
[----:B------:R-:W-:Y:S01]  /*c050*/  FMUL.FTZ R137, R146, UR48 ;  /* 0x0000003092897c20 */ /* 0x000fe20008410000 */
[----:B------:R-:W-:Y:S01]  /*c060*/  FFMA.FTZ R141, R144, UR36, -R141 ;  /* 0x00000024908d7c23 */ /* 0x000fe2000801088d */
[----:B------:R-:W-:Y:S01]  /*c070*/  FFMA.FTZ R156, R145, UR36, -R156 ;  /* 0x00000024919c7c23 */ /* 0x000fe2000801089c */
[----:B------:R-:W-:Y:S01]  /*c080*/  FFMA.FTZ R171, R109, UR36, R62 ;  /* 0x000000246dab7c23 */ /* 0x000fe2000801003e */
[----:B------:R-:W-:Y:S01]  /*c090*/  FMUL.FTZ R144, R225, UR48 ;  /* 0x00000030e1907c20 */ /* 0x000fe20008410000 */
[----:B------:R-:W-:Y:S01]  /*c0a0*/  FFMA.FTZ R163, R146, UR36, -R163 ;  /* 0x0000002492a37c23 */ /* 0x000fe200080108a3 */
[C---:B------:R-:W-:Y:S01]  /*c0b0*/  FFMA.FTZ R142, R147.reuse, UR36, -R142 ;  /* 0x00000024938e7c23 */ /* 0x040fe2000801088e */
[----:B------:R-:W-:Y:S01]  /*c0c0*/  FMUL.FTZ R162, R147, UR48 ;  /* 0x0000003093a27c20 */ /* 0x000fe20008410000 */
[----:B------:R-:W-:Y:S01]  /*c0d0*/  FFMA.FTZ R168, R110, UR36, R137 ;  /* 0x000000246ea87c23 */ /* 0x000fe20008010089 */
[----:B------:R-:W-:Y:S01]  /*c0e0*/  FMUL.FTZ R145, R112, UR48 ;  /* 0x0000003070917c20 */ /* 0x000fe20008410000 */
[----:B------:R-:W-:Y:S01]  /*c0f0*/  FMUL.FTZ R62, R149, UR48 ;  /* 0x00000030953e7c20 */ /* 0x000fe20008410000 */
[----:B------:R-:W-:Y:S01]  /*c100*/  FMUL.FTZ R147, R228, UR48 ;  /* 0x00000030e4937c20 */ /* 0x000fe20008410000 */
[----:B------:R-:W-:Y:S01]  /*c110*/  FMUL.FTZ R137, R148, UR48 ;  /* 0x0000003094897c20 */ /* 0x000fe20008410000 */
[----:B------:R-:W-:Y:S01]  /*c120*/  FMUL.FTZ R146, R221, UR48 ;  /* 0x00000030dd927c20 */ /* 0x000fe20008410000 */
[----:B------:R-:W-:Y:S01]  /*c130*/  FFMA.FTZ R144, R149, UR36, -R144 ;  /* 0x0000002495907c23 */ /* 0x000fe20008010890 */
[C---:B------:R-:W-:Y:S01]  /*c140*/  FFMA.FTZ R145, R150.reuse, UR36, -R145 ;  /* 0x0000002496917c23 */ /* 0x040fe20008010891 */
[----:B------:R-:W-:Y:S01]  /*c150*/  FMUL.FTZ R149, R150, UR48 ;  /* 0x0000003096957c20 */ /* 0x000fe20008410000 */
[----:B------:R-:W-:Y:S01]  /*c160*/  FFMA.FTZ R169, R225, UR36, R62 ;  /* 0x00000024e1a97c23 */ /* 0x000fe2000801003e */
[----:B------:R-:W-:Y:S01]  /*c170*/  FMUL.FTZ R166, R143, UR48 ;  /* 0x000000308fa67c20 */ /* 0x000fe20008410000 */
[----:B------:R-:W-:Y:S01]  /*c180*/  FFMA.FTZ R147, R148, UR36, -R147 ;  /* 0x0000002494937c23 */ /* 0x000fe20008010893 */
[----:B------:R-:W-:Y:S01]  /*c190*/  FFMA.FTZ R150, R228, UR36, R137 ;  /* 0x00000024e4967c23 */ /* 0x000fe20008010089 */
[C---:B------:R-:W-:Y:S01]  /*c1a0*/  FFMA.FTZ R146, R151.reuse, UR36, -R146 ;  /* 0x0000002497927c23 */ /* 0x040fe20008010892 */
[----:B------:R-:W-:Y:S01]  /*c1b0*/  FMUL.FTZ R62, R151, UR48 ;  /* 0x00000030973e7c20 */ /* 0x000fe20008410000 */
[----:B------:R-:W-:Y:S01]  /*c1c0*/  FMUL.FTZ R140, R113, UR48 ;  /* 0x00000030718c7c20 */ /* 0x000fe20008410000 */
[----:B------:R-:W-:Y:S01]  /*c1d0*/  FMUL.FTZ R137, R218, UR48 ;  /* 0x00000030da897c20 */ /* 0x000fe20008410000 */
[----:B------:R-:W-:Y:S01]  /*c1e0*/  FMUL.FTZ R143, R212, UR48 ;  /* 0x00000030d48f7c20 */ /* 0x000fe20008410000 */
[----:B------:R-:W-:Y:S01]  /*c1f0*/  FMUL.FTZ R175, R152, UR48 ;  /* 0x0000003098af7c20 */ /* 0x000fe20008410000 */
[C---:B------:R-:W-:Y:S01]  /*c200*/  FMUL.FTZ R148, R153.reuse, UR48 ;  /* 0x0000003099947c20 */ /* 0x040fe20008410000 */
[----:B------:R-:W-:Y:S01]  /*c210*/  FMUL.FTZ R151, R154, UR48 ;  /* 0x000000309a977c20 */ /* 0x000fe20008410000 */
[----:B------:R-:W-:Y:S01]  /*c220*/  FFMA.FTZ R161, -R4, R161, R165 ;  /* 0x000000a104a17223 */ /* 0x000fe200000101a5 */
[----:B------:R-:W-:Y:S01]  /*c230*/  FADD.FTZ R60, R60, R63 ;  /* 0x0000003f3c3c7221 */ /* 0x000fe20000010000 */
        /* <DEDUP_REMOVED lines=18> */
.L_x_7021:
[----:B------:R-:W-:Y:S05]  /*c360*/  BSYNC.RECONVERGENT B0 ;  /* 0x0000000000007941 */ /* 0x000fea0003800200 */
.L_x_7020:
[----:B------:R-:W-:Y:S04]  /*c370*/  BSSY.RECONVERGENT B0, `(.L_x_7022) ;  /* 0x0000003000007945 */ /* 0x000fe80003800200 */
[----:B------:R-:W-:Y:S05]  /*c380*/  @!P3 BRA `(.L_x_7023) ;  /* 0x000000000004b947 */ /* 0x000fea0003800000 */
[----:B------:R1:W-:Y:S02]  /*c390*/  REDG.E.ADD.F32.FTZ.RN.STRONG.GPU desc[UR32][R64.64+0x100], R167 ;  /* 0x000100a7400079a6 */ /* 0x0003e4000c12f320 */
.L_x_7023:
[----:B------:R-:W-:Y:S05]  /*c3a0*/  BSYNC.RECONVERGENT B0 ;  /* 0x0000000000007941 */ /* 0x000fea0003800200 */
.L_x_7022:
[-C--:B------:R-:W-:Y:S01]  /*c3b0*/  LEA.HI R63, R63, R190.reuse, RZ, 0x1b ;  /* 0x000000be3f3f7211 */ /* 0x080fe200078fd8ff */
[----:B------:R-:W-:Y:S01]  /*c3c0*/  BSSY.RECONVERGENT B0, `(.L_x_7024) ;  /* 0x000000f000007945 */ /* 0x000fe20003800200 */
[----:B------:R-:W-:Y:S02]  /*c3d0*/  ISETP.GE.AND P6, PT, R67, 0x81, PT ;  /* 0x000000814300780c */ /* 0x000fe40003fc6270 */
[----:B------:R-:W-:Y:S02]  /*c3e0*/  LEA R63, R63, UR30, 0x2 ;  /* 0x0000001e3f3f7c11 */ /* 0x000fe4000f8e10ff */
[C---:B-1----:R-:W-:Y:S02]  /*c3f0*/  IADD3 R167, PT, PT, R190.reuse, 0x100, RZ ;  /* 0x00000100bea77810 */ /* 0x042fe40007ffe0ff */
[----:B------:R-:W-:Y:S02]  /*c400*/  LEA.HI R165, R165, R190, RZ, 0x1b ;  /* 0x000000bea5a57211 */ /* 0x000fe400078fd8ff */
[----:B------:R-:W1:Y:S01]  /*c410*/  LDS R63, [R63+0x1280] ;  /* 0x001280003f3f7984 */ /* 0x000e620000000800 */
[----:B0-----:R-:W-:-:S02]  /*c420*/  IADD3 R175, PT, PT, R190, 0x140, RZ ;  /* 0x00000140beaf7810 */ /* 0x001fc40007ffe0ff */
        /* <DEDUP_REMOVED lines=8> */
.L_x_7025:
[----:B------:R-:W-:Y:S05]  /*c4b0*/  BSYNC.RECONVERGENT B0 ;  /* 0x0000000000007941 */ /* 0x000fea0003800200 */
.L_x_7024:
[----:B01----:R0:W1:Y:S01]  /*c4c0*/  LDS R63, [R62+0x1380] ;  /* 0x001380003e3f7984 */ /* 0x0030620000000800 */
[----:B------:R-:W-:Y:S01]  /*c4d0*/  BSSY.RECONVERGENT B0, `(.L_x_7026) ;  /* 0x0000006000007945 */ /* 0x000fe20003800200 */
[----:B------:R-:W-:Y:S02]  /*c4e0*/  IADD3 R165, PT, PT, R190, 0x180, RZ ;  /* 0x00000180bea57810 */ /* 0x000fe40007ffe0ff */
[----:B------:R-:W-:Y:S02]  /*c4f0*/  LEA.HI R175, R175, R190, RZ, 0x1b ;  /* 0x000000beafaf7211 */ /* 0x000fe400078fd8ff */
[----:B------:R-:W-:Y:S01]  /*c500*/  LEA R167, R167, UR30, 0x2 ;  /* 0x0000001ea7a77c11 */ /* 0x000fe2000f8e10ff */
[----:B------:R-:W-:Y:S06]  /*c510*/  @!P2 BRA `(.L_x_7027) ;  /* 0x000000000004a947 */ /* 0x000fec0003800000 */
[----:B-1----:R2:W-:Y:S02]  /*c520*/  REDG.E.ADD.F32.FTZ.RN.STRONG.GPU desc[UR32][R64.64+0x300], R63 ;  /* 0x0003003f400079a6 */ /* 0x0025e4000c12f320 */
.L_x_7027:
[----:B------:R-:W-:Y:S05]  /*c530*/  BSYNC.RECONVERGENT B0 ;  /* 0x0000000000007941 */ /* 0x000fea0003800200 */
.L_x_7026:
[----:B-12---:R1:W2:Y:S01]  /*c540*/  LDS R63, [R167+0x1480] ;  /* 0x00148000a73f7984 */ /* 0x0062a20000000800 */
[----:B------:R-:W-:Y:S01]  /*c550*/  BSSY.RECONVERGENT B0, `(.L_x_7028) ;  /* 0x0000005000007945 */ /* 0x000fe20003800200 */
[----:B------:R-:W-:Y:S02]  /*c560*/  LEA.HI R165, R165, R190, RZ, 0x1b ;  /* 0x000000bea5a57211 */ /* 0x000fe400078fd8ff */
[----:B------:R-:W-:Y:S01]  /*c570*/  LEA R175, R175, UR30, 0x2 ;  /* 0x0000001eafaf7c11 */ /* 0x000fe2000f8e10ff */
[----:B------:R-:W-:Y:S06]  /*c580*/  @!P3 BRA `(.L_x_7029) ;  /* 0x000000000004b947 */ /* 0x000fec0003800000 */
[----:B--2---:R3:W-:Y:S02]  /*c590*/  REDG.E.ADD.F32.FTZ.RN.STRONG.GPU desc[UR32][R64.64+0x400], R63 ;  /* 0x0004003f400079a6 */ /* 0x0047e4000c12f320 */
.L_x_7029:
[----:B------:R-:W-:Y:S05]  /*c5a0*/  BSYNC.RECONVERGENT B0 ;  /* 0x0000000000007941 */ /* 0x000fea0003800200 */
.L_x_7028:
[----:B--23--:R2:W3:Y:S01]  /*c5b0*/  LDS R63, [R175+0x1580] ;  /* 0x00158000af3f7984 */ /* 0x00c4e20000000800 */
[----:B------:R-:W-:Y:S01]  /*c5c0*/  BSSY.RECONVERGENT B0, `(.L_x_7030) ;  /* 0x0000004000007945 */ /* 0x000fe20003800200 */
[----:B0-----:R-:W-:-:S03]  /*c5d0*/  LEA R62, R165, UR30, 0x2 ;  /* 0x0000001ea53e7c11 */ /* 0x001fc6000f8e10ff */
[----:B------:R-:W-:Y:S05]  /*c5e0*/  @!P4 BRA `(.L_x_7031) ;  /* 0x000000000004c947 */ /* 0x000fea0003800000 */
[----:B---3--:R0:W-:Y:S02]  /*c5f0*/  REDG.E.ADD.F32.FTZ.RN.STRONG.GPU desc[UR32][R64.64+0x500], R63 ;  /* 0x0005003f400079a6 */ /* 0x0081e4000c12f320 */
.L_x_7031:
[----:B------:R-:W-:Y:S05]  /*c600*/  BSYNC.RECONVERGENT B0 ;  /* 0x0000000000007941 */ /* 0x000fea0003800200 */
.L_x_7030:
[----:B0--3--:R0:W3:Y:S01]  /*c610*/  LDS R63, [R62+0x1680] ;  /* 0x001680003e3f7984 */ /* 0x0090e20000000800 */
[----:B------:R-:W-:Y:S01]  /*c620*/  BSSY.RECONVERGENT B0, `(.L_x_7032) ;  /* 0x0000004000007945 */ /* 0x000fe20003800200 */
[----:B------:R-:W-:-:S03]  /*c630*/  IADD3 R165, PT, PT, R190, 0x1c0, RZ ;  /* 0x000001c0bea57810 */ /* 0x000fc60007ffe0ff */
[----:B------:R-:W-:Y:S05]  /*c640*/  @!P5 BRA `(.L_x_7033) ;  /* 0x000000000004d947 */ /* 0x000fea0003800000 */
[----:B---3--:R3:W-:Y:S02]  /*c650*/  REDG.E.ADD.F32.FTZ.RN.STRONG.GPU desc[UR32][R64.64+0x600], R63 ;  /* 0x0006003f400079a6 */ /* 0x0087e4000c12f320 */
.L_x_7033:
[----:B------:R-:W-:Y:S05]  /*c660*/  BSYNC.RECONVERGENT B0 ;  /* 0x0000000000007941 */ /* 0x000fea0003800200 */
.L_x_7032:
[C---:B0-----:R-:W-:Y:S01]  /*c670*/  IADD3 R62, PT, PT, R190.reuse, 0x200, RZ ;  /* 0x00000200be3e7810 */ /* 0x041fe20007ffe0ff */
[----:B------:R-:W-:Y:S01]  /*c680*/  BSSY.RECONVERGENT B0, `(.L_x_7034) ;  /* 0x0000010000007945 */ /* 0x000fe20003800200 */
[----:B---3--:R-:W-:Y:S02]  /*c690*/  IADD3 R63, PT, PT, R190, 0x240, RZ ;  /* 0x00000240be3f7810 */ /* 0x008fe40007ffe0ff */
[-C--:B------:R-:W-:Y:S02]  /*c6a0*/  LEA.HI R62, R62, R190.reuse, RZ, 0x1b ;  /* 0x000000be3e3e7211 */ /* 0x080fe400078fd8ff */
[-C--:B------:R-:W-:Y:S02]  /*c6b0*/  LEA.HI R165, R165, R190.reuse, RZ, 0x1b ;  /* 0x000000bea5a57211 */ /* 0x080fe400078fd8ff */
[----:B------:R-:W-:Y:S02]  /*c6c0*/  LEA R152, R62, UR30, 0x2 ;  /* 0x0000001e3e987c11 */ /* 0x000fe4000f8e10ff */
[----:B------:R-:W-:-:S02]  /*c6d0*/  LEA.HI R62, R63, R190, RZ, 0x1b ;  /* 0x000000be3f3e7211 */ /* 0x000fc400078fd8ff */
[----:B------:R-:W-:Y:S02]  /*c6e0*/  LEA R63, R165, UR30, 0x2 ;  /* 0x0000001ea53f7c11 */ /* 0x000fe4000f8e10ff */
[C---:B------:R-:W-:Y:S02]  /*c6f0*/  ISETP.GE.AND P6, PT, R67.reuse, 0x1c1, PT ;  /* 0x000001c14300780c */ /* 0x040fe40003fc6270 */
[----:B-1----:R-:W-:Y:S02]  /*c700*/  IADD3 R167, PT, PT, R190, 0x280, RZ ;  /* 0x00000280bea77810 */ /* 0x002fe40007ffe0ff */
[----:B------:R-:W0:Y:S01]  /*c710*/  LDS R63, [R63+0x1780] ;  /* 0x001780003f3f7984 */ /* 0x000e220000000800 */
[C---:B------:R-:W-:Y:S02]  /*c720*/  ISETP.GE.AND P2, PT, R67.reuse, 0x201, PT ;  /* 0x000002014300780c */ /* 0x040fe40003f46270 */
[C---:B------:R-:W-:Y:S02]  /*c730*/  ISETP.GE.AND P3, PT, R67.reuse, 0x241, PT ;  /* 0x000002414300780c */ /* 0x040fe40003f66270 */
[----:B------:R-:W-:-:S02]  /*c740*/  ISETP.GE.AND P4, PT, R67, 0x281, PT ;  /* 0x000002814300780c */ /* 0x000fc40003f86270 */
[----:B------:R-:W-:Y:S02]  /*c750*/  ISETP.GE.AND P5, PT, R67, 0x2c1, PT ;  /* 0x000002c14300780c */ /* 0x000fe40003fa6270 */
[----:B------:R-:W-:Y:S11]  /*c760*/  @!P6 BRA `(.L_x_7035) ;  /* 0x000000000004e947 */ /* 0x000ff60003800000 */
[----:B0-----:R1:W-:Y:S02]  /*c770*/  REDG.E.ADD.F32.FTZ.RN.STRONG.GPU desc[UR32][R64.64+0x700], R63 ;  /* 0x0007003f400079a6 */ /* 0x0013e4000c12f320 */
.L_x_7035:
[----:B------:R-:W-:Y:S05]  /*c780*/  BSYNC.RECONVERGENT B0 ;  /* 0x0000000000007941 */ /* 0x000fea0003800200 */
.L_x_7034:
[----:B01----:R0:W1:Y:S01]  /*c790*/  LDS R63, [R152+0x1880] ;  /* 0x00188000983f7984 */ /* 0x0030620000000800 */
[----:B------:R-:W-:Y:S01]  /*c7a0*/  BSSY.RECONVERGENT B0, `(.L_x_7036) ;  /* 0x0000006000007945 */ /* 0x000fe20003800200 */
[----:B------:R-:W-:Y:S02]  /*c7b0*/  IADD3 R165, PT, PT, R190, 0x2c0, RZ ;  /* 0x000002c0bea57810 */ /* 0x000fe40007ffe0ff */
[----:B------:R-:W-:Y:S02]  /*c7c0*/  LEA.HI R167, R167, R190, RZ, 0x1b ;  /* 0x000000bea7a77211 */ /* 0x000fe400078fd8ff */
[----:B------:R-:W-:Y:S01]  /*c7d0*/  LEA R62, R62, UR30, 0x2 ;  /* 0x0000001e3e3e7c11 */ /* 0x000fe2000f8e10ff */
[----:B------:R-:W-:Y:S06]  /*c7e0*/  @!P2 BRA `(.L_x_7037) ;  /* 0x000000000004a947 */ /* 0x000fec0003800000 */
[----:B-1----:R3:W-:Y:S02]  /*c7f0*/  REDG.E.ADD.F32.FTZ.RN.STRONG.GPU desc[UR32][R64.64+0x800], R63 ;  /* 0x0008003f400079a6 */ /* 0x0027e4000c12f320 */
.L_x_7037:
[----:B------:R-:W-:Y:S05]  /*c800*/  BSYNC.RECONVERGENT B0 ;  /* 0x0000000000007941 */ /* 0x000fea0003800200 */
.L_x_7036:
[----:B-1-3--:R1:W3:Y:S01]  /*c810*/  LDS R63, [R62+0x1980] ;  /* 0x001980003e3f7984 */ /* 0x00a2e20000000800 */
[----:B------:R-:W-:Y:S01]  /*c820*/  BSSY.RECONVERGENT B0, `(.L_x_7038) ;  /* 0x0000005000007945 */ /* 0x000fe20003800200 */
[----:B------:R-:W-:Y:S02]  /*c830*/  LEA.HI R165, R165, R190, RZ, 0x1b ;  /* 0x000000bea5a57211 */ /* 0x000fe400078fd8ff */
[----:B------:R-:W-:Y:S01]  /*c840*/  LEA R167, R167, UR30, 0x2 ;  /* 0x0000001ea7a77c11 */ /* 0x000fe2000f8e10ff */
[----:B------:R-:W-:Y:S06]  /*c850*/  @!P3 BRA `(.L_x_7039) ;  /* 0x000000000004b947 */ /* 0x000fec0003800000 */
[----:B---3--:R3:W-:Y:S02]  /*c860*/  REDG.E.ADD.F32.FTZ.RN.STRONG.GPU desc[UR32][R64.64+0x900], R63 ;  /* 0x0009003f400079a6 */ /* 0x0087e4000c12f320 */
.L_x_7039:
[----:B------:R-:W-:Y:S05]  /*c870*/  BSYNC.RECONVERGENT B0 ;  /* 0x0000000000007941 */ /* 0x000fea0003800200 */
.L_x_7038:
[----:B---3--:R3:W0:Y:S01]  /*c880*/  LDS R63, [R167+0x1a80] ;  /* 0x001a8000a73f7984 */ /* 0x0086220000000800 */
[----:B------:R-:W-:Y:S01]  /*c890*/  BSSY.RECONVERGENT B0, `(.L_x_7040) ;  /* 0x0000004000007945 */ /* 0x000fe20003800200 */
[----:B-1----:R-:W-:-:S03]  /*c8a0*/  LEA R62, R165, UR30, 0x2 ;  /* 0x0000001ea53e7c11 */ /* 0x002fc6000f8e10ff */
[----:B------:R-:W-:Y:S05]  /*c8b0*/  @!P4 BRA `(.L_x_7041) ;  /* 0x000000000004c947 */ /* 0x000fea0003800000 */
[----:B0-----:R1:W-:Y:S02]  /*c8c0*/  REDG.E.ADD.F32.FTZ.RN.STRONG.GPU desc[UR32][R64.64+0xa00], R63 ;  /* 0x000a003f400079a6 */ /* 0x0013e4000c12f320 */
.L_x_7041:
[----:B------:R-:W-:Y:S05]  /*c8d0*/  BSYNC.RECONVERGENT B0 ;  /* 0x0000000000007941 */ /* 0x000fea0003800200 */
.L_x_7040:
[----:B01----:R0:W1:Y:S01]  /*c8e0*/  LDS R63, [R62+0x1b80] ;  /* 0x001b80003e3f7984 */ /* 0x0030620000000800 */
[----:B------:R-:W-:Y:S01]  /*c8f0*/  BSSY.RECONVERGENT B0, `(.L_x_7042) ;  /* 0x0000005000007945 */ /* 0x000fe20003800200 */
[C---:B------:R-:W-:Y:S02]  /*c900*/  IADD3 R165, PT, PT, R190.reuse, 0x300, RZ ;  /* 0x00000300bea57810 */ /* 0x040fe40007ffe0ff */
[----:B---3--:R-:W-:Y:S01]  /*c910*/  IADD3 R167, PT, PT, R190, 0x340, RZ ;  /* 0x00000340bea77810 */ /* 0x008fe20007ffe0ff */
[----:B------:R-:W-:Y:S06]  /*c920*/  @!P5 BRA `(.L_x_7043) ;  /* 0x000000000004d947 */ /* 0x000fec0003800000 */
[----:B-1----:R3:W-:Y:S02]  /*c930*/  REDG.E.ADD.F32.FTZ.RN.STRONG.GPU desc[UR32][R64.64+0xb00], R63 ;  /* 0x000b003f400079a6 */ /* 0x0027e4000c12f320 */
.L_x_7043:
[----:B------:R-:W-:Y:S05]  /*c940*/  BSYNC.RECONVERGENT B0 ;  /* 0x0000000000007941 */ /* 0x000fea0003800200 */
.L_x_7042:
[----:B-1-3--:R-:W-:Y:S01]  /*c950*/  IADD3 R63, PT, PT, R190, 0x380, RZ ;  /* 0x00000380be3f7810 */ /* 0x00afe20007ffe0ff */
        /* <DEDUP_REMOVED lines=15> */
.L_x_7045:
[----:B------:R-:W-:Y:S05]  /*ca50*/  BSYNC.RECONVERGENT B0 ;  /* 0x0000000000007941 */ /* 0x000fea0003800200 */
.L_x_7044:
[----:B01----:R0:W1:Y:S01]  /*ca60*/  LDS R63, [R167+0x1d80] ;  /* 0x001d8000a73f7984 */ /* 0x0030620000000800 */
[----:B------:R-:W-:Y:S01]  /*ca70*/  BSSY.RECONVERGENT B0, `(.L_x_7046) ;  /* 0x0000006000007945 */ /* 0x000fe20003800200 */
[----:B------:R-:W-:Y:S02]  /*ca80*/  LOP3.LUT R165, R190, 0x400, RZ, 0xfc, !PT ;  /* 0x00000400bea57812 */ /* 0x000fe400078efcff */
[----:B------:R-:W-:Y:S02]  /*ca90*/  LEA.HI R175, R175, R190, RZ, 0x1b ;  /* 0x000000beafaf7211 */ /* 0x000fe400078fd8ff */
[----:B------:R-:W-:Y:S01]  /*caa0*/  LEA R62, R62, UR30, 0x2 ;  /* 0x0000001e3e3e7c11 */ /* 0x000fe2000f8e10ff */
[----:B------:R-:W-:Y:S06]  /*cab0*/  @!P2 BRA `(.L_x_7047) ;  /* 0x000000000004a947 */ /* 0x000fec0003800000 */
[----:B-1----:R2:W-:Y:S02]  /*cac0*/  REDG.E.ADD.F32.FTZ.RN.STRONG.GPU desc[UR32][R64.64+0xd00], R63 ;  /* 0x000d003f400079a6 */ /* 0x0025e4000c12f320 */
.L_x_7047:
[----:B------:R-:W-:Y:S05]  /*cad0*/  BSYNC.RECONVERGENT B0 ;  /* 0x0000000000007941 */ /* 0x000fea0003800200 */
.L_x_7046:
[----:B-12---:R1:W2:Y:S01]  /*cae0*/  LDS R63, [R62+0x1e80] ;  /* 0x001e80003e3f7984 */ /* 0x0062a20000000800 */
[----:B------:R-:W-:Y:S01]  /*caf0*/  BSSY.RECONVERGENT B0, `(.L_x_7048) ;  /* 0x0000005000007945 */ /* 0x000fe20003800200 */
[----:B------:R-:W-:Y:S02]  /*cb00*/  LEA.HI R165, R165, R190, RZ, 0x1b ;  /* 0x000000bea5a57211 */ /* 0x000fe400078fd8ff */
[----:B------:R-:W-:Y:S01]  /*cb10*/  LEA R175, R175, UR30, 0x2 ;  /* 0x0000001eafaf7c11 */ /* 0x000fe2000f8e10ff */
[----:B------:R-:W-:Y:S06]  /*cb20*/  @!P3 BRA `(.L_x_7049) ;  /* 0x000000000004b947 */ /* 0x000fec0003800000 */
[----:B--2---:R3:W-:Y:S02]  /*cb30*/  REDG.E.ADD.F32.FTZ.RN.STRONG.GPU desc[UR32][R64.64+0xe00], R63 ;  /* 0x000e003f400079a6 */ /* 0x0047e4000c12f320 */
.L_x_7049:
[----:B------:R-:W-:Y:S05]  /*cb40*/  BSYNC.RECONVERGENT B0 ;  /* 0x0000000000007941 */ /* 0x000fea0003800200 */
.L_x_7048:
[----:B--23--:R2:W3:Y:S01]  /*cb50*/  LDS R63, [R175+0x1f80] ;  /* 0x001f8000af3f7984 */ /* 0x00c4e20000000800 */
[----:B------:R-:W-:Y:S01]  /*cb60*/  BSSY.RECONVERGENT B0, `(.L_x_7050) ;  /* 0x0000004000007945 */ /* 0x000fe20003800200 */
[----:B-1----:R-:W-:-:S03]  /*cb70*/  LEA R62, R165, UR30, 0x2 ;  /* 0x0000001ea53e7c11 */ /* 0x002fc6000f8e10ff */
[----:B------:R-:W-:Y:S05]  /*cb80*/  @!P4 BRA `(.L_x_7051) ;  /* 0x000000000004c947 */ /* 0x000fea0003800000 */
[----:B---3--:R1:W-:Y:S02]  /*cb90*/  REDG.E.ADD.F32.FTZ.RN.STRONG.GPU desc[UR32][R64.64+0xf00], R63 ;  /* 0x000f003f400079a6 */ /* 0x0083e4000c12f320 */
.L_x_7051:
[----:B------:R-:W-:Y:S05]  /*cba0*/  BSYNC.RECONVERGENT B0 ;  /* 0x0000000000007941 */ /* 0x000fea0003800200 */
.L_x_7050:
[----:B-1-3--:R1:W3:Y:S01]  /*cbb0*/  LDS R63, [R62+0x2080] ;  /* 0x002080003e3f7984 */ /* 0x00a2e20000000800 */
[----:B------:R-:W-:Y:S01]  /*cbc0*/  BSSY.RECONVERGENT B0, `(.L_x_7052) ;  /* 0x0000005000007945 */ /* 0x000fe20003800200 */
[C---:B------:R-:W-:Y:S02]  /*cbd0*/  IADD3 R165, PT, PT, R190.reuse, 0x440, RZ ;  /* 0x00000440bea57810 */ /* 0x040fe40007ffe0ff */
[----:B0-----:R-:W-:Y:S01]  /*cbe0*/  IADD3 R167, PT, PT, R190, 0x480, RZ ;  /* 0x00000480bea77810 */ /* 0x001fe20007ffe0ff */
[----:B------:R-:W-:Y:S06]  /*cbf0*/  @!P5 BRA `(.L_x_7053) ;  /* 0x000000000004d947 */ /* 0x000fec0003800000 */
[----:B---3--:R0:W-:Y:S02]  /*cc00*/  REDG.E.ADD.F32.FTZ.RN.STRONG.GPU desc[UR32][R64.64+0x1000], R63 ;  /* 0x0010003f400079a6 */ /* 0x0081e4000c12f320 */
.L_x_7053:
[----:B------:R-:W-:Y:S05]  /*cc10*/  BSYNC.RECONVERGENT B0 ;  /* 0x0000000000007941 */ /* 0x000fea0003800200 */
.L_x_7052:
        /* <DEDUP_REMOVED lines=16> */
.L_x_7055:
[----:B------:R-:W-:Y:S05]  /*cd20*/  BSYNC.RECONVERGENT B0 ;  /* 0x0000000000007941 */ /* 0x000fea0003800200 */
.L_x_7054:
[----:B01----:R0:W1:Y:S01]  /*cd30*/  LDS R63, [R167+0x2280] ;  /* 0x00228000a73f7984 */ /* 0x0030620000000800 */
[----:B------:R-:W-:Y:S01]  /*cd40*/  BSSY.RECONVERGENT B0, `(.L_x_7056) ;  /* 0x0000006000007945 */ /* 0x000fe20003800200 */
[----:B------:R-:W-:Y:S02]  /*cd50*/  IADD3 R165, PT, PT, R190, 0x540, RZ ;  /* 0x00000540bea57810 */ /* 0x000fe40007ffe0ff */
[----:B------:R-:W-:Y:S02]  /*cd60*/  LEA.HI R175, R175, R190, RZ, 0x1b ;  /* 0x000000beafaf7211 */ /* 0x000fe400078fd8ff */
[----:B------:R-:W-:Y:S01]  /*cd70*/  LEA R62, R62, UR30, 0x2 ;  /* 0x0000001e3e3e7c11 */ /* 0x000fe2000f8e10ff */
[----:B------:R-:W-:Y:S06]  /*cd80*/  @!P2 BRA `(.L_x_7057) ;  /* 0x000000000004a947 */ /* 0x000fec0003800000 */
[----:B-1----:R2:W-:Y:S02]  /*cd90*/  REDG.E.ADD.F32.FTZ.RN.STRONG.GPU desc[UR32][R64.64+0x1200], R63 ;  /* 0x0012003f400079a6 */ /* 0x0025e4000c12f320 */
.L_x_7057:
[----:B------:R-:W-:Y:S05]  /*cda0*/  BSYNC.RECONVERGENT B0 ;  /* 0x0000000000007941 */ /* 0x000fea0003800200 */
.L_x_7056:
[----:B-12---:R1:W2:Y:S01]  /*cdb0*/  LDS R63, [R62+0x2380] ;  /* 0x002380003e3f7984 */ /* 0x0062a20000000800 */
[----:B------:R-:W-:Y:S01]  /*cdc0*/  BSSY.RECONVERGENT B0, `(.L_x_7058) ;  /* 0x0000005000007945 */ /* 0x000fe20003800200 */
[----:B------:R-:W-:Y:S02]  /*cdd0*/  LEA.HI R165, R165, R190, RZ, 0x1b ;  /* 0x000000bea5a57211 */ /* 0x000fe400078fd8ff */
[----:B------:R-:W-:Y:S01]  /*cde0*/  LEA R175, R175, UR30, 0x2 ;  /* 0x0000001eafaf7c11 */ /* 0x000fe2000f8e10ff */
[----:B------:R-:W-:Y:S06]  /*cdf0*/  @!P3 BRA `(.L_x_7059) ;  /* 0x000000000004b947 */ /* 0x000fec0003800000 */
[----:B--2---:R3:W-:Y:S02]  /*ce00*/  REDG.E.ADD.F32.FTZ.RN.STRONG.GPU desc[UR32][R64.64+0x1300], R63 ;  /* 0x0013003f400079a6 */ /* 0x0047e4000c12f320 */
.L_x_7059:
[----:B------:R-:W-:Y:S05]  /*ce10*/  BSYNC.RECONVERGENT B0 ;  /* 0x0000000000007941 */ /* 0x000fea0003800200 */
.L_x_7058:
[----:B--23--:R2:W3:Y:S01]  /*ce20*/  LDS R63, [R175+0x2480] ;  /* 0x00248000af3f7984 */ /* 0x00c4e20000000800 */
[----:B------:R-:W-:Y:S01]  /*ce30*/  BSSY.RECONVERGENT B0, `(.L_x_7060) ;  /* 0x0000004000007945 */ /* 0x000fe20003800200 */
[----:B-1----:R-:W-:-:S03]  /*ce40*/  LEA R62, R165, UR30, 0x2 ;  /* 0x0000001ea53e7c11 */ /* 0x002fc6000f8e10ff */
[----:B------:R-:W-:Y:S05]  /*ce50*/  @!P4 BRA `(.L_x_7061) ;  /* 0x000000000004c947 */ /* 0x000fea0003800000 */
[----:B---3--:R1:W-:Y:S02]  /*ce60*/  REDG.E.ADD.F32.FTZ.RN.STRONG.GPU desc[UR32][R64.64+0x1400], R63 ;  /* 0x0014003f400079a6 */ /* 0x0083e4000c12f320 */
.L_x_7061:
[----:B------:R-:W-:Y:S05]  /*ce70*/  BSYNC.RECONVERGENT B0 ;  /* 0x0000000000007941 */ /* 0x000fea0003800200 */
.L_x_7060:
[----:B-1-3--:R1:W3:Y:S01]  /*ce80*/  LDS R63, [R62+0x2580] ;  /* 0x002580003e3f7984 */ /* 0x00a2e20000000800 */
[----:B------:R-:W-:Y:S01]  /*ce90*/  BSSY.RECONVERGENT B0, `(.L_x_7062) ;  /* 0x0000005000007945 */ /* 0x000fe20003800200 */
[C---:B------:R-:W-:Y:S02]  /*cea0*/  IADD3 R165, PT, PT, R190.reuse, 0x580, RZ ;  /* 0x00000580bea57810 */ /* 0x040fe40007ffe0ff */
[----:B0-----:R-:W-:Y:S01]  /*ceb0*/  IADD3 R167, PT, PT, R190, 0x5c0, RZ ;  /* 0x000005c0bea77810 */ /* 0x001fe20007ffe0ff */
[----:B------:R-:W-:Y:S06]  /*cec0*/  @!P5 BRA `(.L_x_7063) ;  /* 0x000000000004d947 */ /* 0x000fec0003800000 */
[----:B---3--:R0:W-:Y:S02]  /*ced0*/  REDG.E.ADD.F32.FTZ.RN.STRONG.GPU desc[UR32][R64.64+0x1500], R63 ;  /* 0x0015003f400079a6 */ /* 0x0081e4000c12f320 */
.L_x_7063:
[----:B------:R-:W-:Y:S05]  /*cee0*/  BSYNC.RECONVERGENT B0 ;  /* 0x0000000000007941 */ /* 0x000fea0003800200 */
.L_x_7062:
        /* <DEDUP_REMOVED lines=16> */
.L_x_7065:
[----:B------:R-:W-:Y:S05]  /*cff0*/  BSYNC.RECONVERGENT B0 ;  /* 0x0000000000007941 */ /* 0x000fea0003800200 */
.L_x_7064:
[----:B01----:R0:W1:Y:S01]  /*d000*/  LDS R63, [R167+0x2780] ;  /* 0x00278000a73f7984 */ /* 0x0030620000000800 */
[----:B------:R-:W-:Y:S01]  /*d010*/  BSSY.RECONVERGENT B0, `(.L_x_7066) ;  /* 0x0000006000007945 */ /* 0x000fe20003800200 */
[----:B------:R-:W-:Y:S02]  /*d020*/  IADD3 R165, PT, PT, R190, 0x680, RZ ;  /* 0x00000680bea57810 */ /* 0x000fe40007ffe0ff */
[----:B------:R-:W-:Y:S02]  /*d030*/  LEA.HI R175, R175, R190, RZ, 0x1b ;  /* 0x000000beafaf7211 */ /* 0x000fe400078fd8ff */
[----:B------:R-:W-:Y:S01]  /*d040*/  LEA R62, R62, UR30, 0x2 ;  /* 0x0000001e3e3e7c11 */ /* 0x000fe2000f8e10ff */
[----:B------:R-:W-:Y:S06]  /*d050*/  @!P2 BRA `(.L_x_7067) ;  /* 0x000000000004a947 */ /* 0x000fec0003800000 */
[----:B-1----:R2:W-:Y:S02]  /*d060*/  REDG.E.ADD.F32.FTZ.RN.STRONG.GPU desc[UR32][R64.64+0x1700], R63 ;  /* 0x0017003f400079a6 */ /* 0x0025e4000c12f320 */
.L_x_7067:
[----:B------:R-:W-:Y:S05]  /*d070*/  BSYNC.RECONVERGENT B0 ;  /* 0x0000000000007941 */ /* 0x000fea0003800200 */
.L_x_7066:
[----:B-12---:R1:W2:Y:S01]  /*d080*/  LDS R63, [R62+0x2880] ;  /* 0x002880003e3f7984 */ /* 0x0062a20000000800 */
[----:B------:R-:W-:Y:S01]  /*d090*/  BSSY.RECONVERGENT B0, `(.L_x_7068) ;  /* 0x0000005000007945 */ /* 0x000fe20003800200 */
[----:B------:R-:W-:Y:S02]  /*d0a0*/  LEA.HI R165, R165, R190, RZ, 0x1b ;  /* 0x000000bea5a57211 */ /* 0x000fe400078fd8ff */
[----:B------:R-:W-:Y:S01]  /*d0b0*/  LEA R152, R175, UR30, 0x2 ;  /* 0x0000001eaf987c11 */ /* 0x000fe2000f8e10ff */
[----:B------:R-:W-:Y:S06]  /*d0c0*/  @!P3 BRA `(.L_x_7069) ;  /* 0x000000000004b947 */ /* 0x000fec0003800000 */
[----:B--2---:R3:W-:Y:S02]  /*d0d0*/  REDG.E.ADD.F32.FTZ.RN.STRONG.GPU desc[UR32][R64.64+0x1800], R63 ;  /* 0x0018003f400079a6 */ /* 0x0047e4000c12f320 */
.L_x_7069:
[----:B------:R-:W-:Y:S05]  /*d0e0*/  BSYNC.RECONVERGENT B0 ;  /* 0x0000000000007941 */ /* 0x000fea0003800200 */
.L_x_7068:
[----:B--23--:R2:W3:Y:S01]  /*d0f0*/  LDS R63, [R152+0x2980] ;  /* 0x00298000983f7984 */ /* 0x00c4e20000000800 */
[----:B------:R-:W-:Y:S01]  /*d100*/  BSSY.RECONVERGENT B0, `(.L_x_7070) ;  /* 0x0000006000007945 */ /* 0x000fe20003800200 */
[C---:B0-----:R-:W-:Y:S02]  /*d110*/  IADD3 R167, PT, PT, R190.reuse, 0x6c0, RZ ;  /* 0x000006c0bea77810 */ /* 0x041fe40007ffe0ff */
[----:B------:R-:W-:Y:S02]  /*d120*/  IADD3 R175, PT, PT, R190, 0x700, RZ ;  /* 0x00000700beaf7810 */ /* 0x000fe40007ffe0ff */
[----:B------:R-:W-:Y:S01]  /*d130*/  LEA R165, R165, UR30, 0x2 ;  /* 0x0000001ea5a57c11 */ /* 0x000fe2000f8e10ff */
[----:B------:R-:W-:Y:S06]  /*d140*/  @!P4 BRA `(.L_x_7071) ;  /* 0x000000000004c947 */ /* 0x000fec0003800000 */
[----:B---3--:R0:W-:Y:S02]  /*d150*/  REDG.E.ADD.F32.FTZ.RN.STRONG.GPU desc[UR32][R64.64+0x1900], R63 ;  /* 0x0019003f400079a6 */ /* 0x0081e4000c12f320 */
.L_x_7071:
[----:B------:R-:W-:Y:S05]  /*d160*/  BSYNC.RECONVERGENT B0 ;  /* 0x0000000000007941 */ /* 0x000fea0003800200 */
.L_x_7070:
[----:B0--3--:R0:W3:Y:S01]  /*d170*/  LDS R63, [R165+0x2a80] ;  /* 0x002a8000a53f7984 */ /* 0x0090e20000000800 */
[----:B------:R-:W-:Y:S01]  /*d180*/  BSSY.RECONVERGENT B0, `(.L_x_7072) ;  /* 0x0000005000007945 */ /* 0x000fe20003800200 */
[-C--:B------:R-:W-:Y:S02]  /*d190*/  LEA.HI R167, R167, R190.reuse, RZ, 0x1b ;  /* 0x000000bea7a77211 */ /* 0x080fe400078fd8ff */
[----:B------:R-:W-:Y:S01]  /*d1a0*/  LEA.HI R175, R175, R190, RZ, 0x1b ;  /* 0x000000beafaf7211 */ /* 0x000fe200078fd8ff */
[----:B------:R-:W-:Y:S06]  /*d1b0*/  @!P5 BRA `(.L_x_7073) ;  /* 0x000000000004d947 */ /* 0x000fec0003800000 */
[----:B---3--:R3:W-:Y:S02]  /*d1c0*/  REDG.E.ADD.F32.FTZ.RN.STRONG.GPU desc[UR32][R64.64+0x1a00], R63 ;  /* 0x001a003f400079a6 */ /* 0x0087e4000c12f320 */
.L_x_7073:
[----:B------:R-:W-:Y:S05]  /*d1d0*/  BSYNC.RECONVERGENT B0 ;  /* 0x0000000000007941 */ /* 0x000fea0003800200 */
.L_x_7072:
[----:B---3--:R-:W-:Y:S01]  /*d1e0*/  LEA R63, R167, UR30, 0x2 ;  /* 0x0000001ea73f7c11 */ /* 0x008fe2000f8e10ff */
[----:B------:R-:W-:Y:S01]  /*d1f0*/  BSSY.RECONVERGENT B0, `(.L_x_7074) ;  /* 0x000000a000007945 */ /* 0x000fe20003800200 */
[----:B------:R-:W-:Y:S02]  /*d200*/  ISETP.GE.AND P6, PT, R67, 0x6c1, PT ;  /* 0x000006c14300780c */ /* 0x000fe40003fc6270 */
        /* <DEDUP_REMOVED lines=8> */
.L_x_7075:
[----:B------:R-:W-:Y:S05]  /*d290*/  BSYNC.RECONVERGENT B0 ;  /* 0x0000000000007941 */ /* 0x000fea0003800200 */
.L_x_7074:
[----:B---3--:R3:W0:Y:S01]  /*d2a0*/  LDS R63, [R175+0x2c80] ;  /* 0x002c8000af3f7984 */ /* 0x0086220000000800 */
[----:B------:R-:W-:Y:S04]  /*d2b0*/  BSSY.RECONVERGENT B0, `(.L_x_7076) ;  /* 0x0000003000007945 */ /* 0x000fe80003800200 */
[----:B------:R-:W-:Y:S05]  /*d2c0*/  @!P2 BRA `(.L_x_7077) ;  /* 0x000000000004a947 */ /* 0x000fea0003800000 */
[----:B0-----:R0:W-:Y:S02]  /*d2d0*/  REDG.E.ADD.F32.FTZ.RN.STRONG.GPU desc[UR32][R64.64+0x1c00], R63 ;  /* 0x001c003f400079a6 */ /* 0x0011e4000c12f320 */
.L_x_7077:
[----:B------:R-:W-:Y:S05]  /*d2e0*/  BSYNC.RECONVERGENT B0 ;  /* 0x0000000000007941 */ /* 0x000fea0003800200 */
.L_x_7076:
[----:B0-----:R-:W-:Y:S01]  /*d2f0*/  IADD3 R63, PT, PT, R190, 0x740, RZ ;  /* 0x00000740be3f7810 */ /* 0x001fe20007ffe0ff */
[----:B------:R-:W-:Y:S01]  /*d300*/  FMUL.FTZ R165, R34, R159 ;  /* 0x0000009f22a57220 */ /* 0x000fe20000410000 */
[----:B------:R-:W-:Y:S01]  /*d310*/  IADD3 R167, PT, PT, R190, 0x780, RZ ;  /* 0x00000780bea77810 */ /* 0x000fe20007ffe0ff */
[C---:B------:R-:W-:Y:S01]  /*d320*/  FFMA.FTZ R67, -R34.reuse, R50, R236 ;  /* 0x0000003222437223 */ /* 0x040fe200000101ec */
[-C--:B------:R-:W-:Y:S01]  /*d330*/  LEA.HI R63, R63, R190.reuse, RZ, 0x1b ;  /* 0x000000be3f3f7211 */ /* 0x080fe200078fd8ff */
[----:B------:R-:W-:Y:S01]  /*d340*/  FMUL.FTZ R157, R34, R157 ;  /* 0x0000009d229d7220 */ /* 0x000fe20000410000 */
[----:B-1----:R-:W-:Y:S01]  /*d350*/  FMUL.FTZ R62, R238, R165 ;  /* 0x000000a5ee3e7220 */ /* 0x002fe20000410000 */
[----:B---3--:R-:W-:Y:S01]  /*d360*/  IADD3 R175, PT, PT, R190, 0x7c0, RZ ;  /* 0x000007c0beaf7810 */ /* 0x008fe20007ffe0ff */
[----:B------:R-:W-:Y:S01]  /*d370*/  BSSY.RECONVERGENT B0, `(.L_x_7078) ;  /* 0x000000a000007945 */ /* 0x000fe20003800200 */
[----:B------:R-:W-:Y:S01]  /*d380*/  LEA R63, R63, UR30, 0x2 ;  /* 0x0000001e3f3f7c11 */ /* 0x000fe2000f8e10ff */
[-C--:B--2---:R-:W-:Y:S01]  /*d390*/  FFMA.FTZ R152, R67, R157.reuse, -R62 ;  /* 0x0000009d43987223 */ /* 0x084fe2000001083e */
[-C--:B------:R-:W-:Y:S01]  /*d3a0*/  LEA.HI R167, R167, R190.reuse, RZ, 0x1b ;  /* 0x000000bea7a77211 */ /* 0x080fe200078fd8ff */
[----:B------:R-:W-:Y:S01]  /*d3b0*/  FMUL.FTZ R62, R238, R157 ;  /* 0x0000009dee3e7220 */ /* 0x000fe20000410000 */
[----:B------:R-:W-:-:S02]  /*d3c0*/  LEA.HI R175, R175, R190, RZ, 0x1b ;  /* 0x000000beafaf7211 */ /* 0x000fc400078fd8ff */
[----:B------:R-:W0:Y:S01]  /*d3d0*/  LDS R63, [R63+0x2d80] ;  /* 0x002d80003f3f7984 */ /* 0x000e220000000800 */
[----:B------:R-:W-:Y:S01]  /*d3e0*/  LEA R167, R167, UR30, 0x2 ;  /* 0x0000001ea7a77c11 */ /* 0x000fe2000f8e10ff */
[----:B------:R-:W-:Y:S06]  /*d3f0*/  @!P3 BRA `(.L_x_7079) ;  /* 0x000000000004b947 */ /* 0x000fec0003800000 */
[----:B0-----:R1:W-:Y:S02]  /*d400*/  REDG.E.ADD.F32.FTZ.RN.STRONG.GPU desc[UR32][R64.64+0x1d00], R63 ;  /* 0x001d003f400079a6 */ /* 0x0013e4000c12f320 */
.L_x_7079:
[----:B------:R-:W-:Y:S05]  /*d410*/  BSYNC.RECONVERGENT B0 ;  /* 0x0000000000007941 */ /* 0x000fea0003800200 */
.L_x_7078:
[----:B------:R2:W3:Y:S01]  /*d420*/  LDS R157, [R167+0x2e80] ;  /* 0x002e8000a79d7984 */ /* 0x0004e20000000800 */
[----:B------:R-:W-:Y:S01]  /*d430*/  BSSY.RECONVERGENT B0, `(.L_x_7080) ;  /* 0x0000005000007945 */ /* 0x000fe20003800200 */
[----:B------:R-:W-:Y:S01]  /*d440*/  LEA R175, R175, UR30, 0x2 ;  /* 0x0000001eafaf7c11 */ /* 0x000fe2000f8e10ff */
[----:B01----:R-:W-:Y:S02]  /*d450*/  FFMA.FTZ R63, R67, R165, R62 ;  /* 0x000000a5433f7223 */ /* 0x003fe4000001003e */
[----:B------:R-:W-:Y:S05]  /*d460*/  @!P4 BRA `(.L_x_7081) ;  /* 0x000000000004c947 */ /* 0x000fea0003800000 */
[----:B---3--:R0:W-:Y:S02]  /*d470*/  REDG.E.ADD.F32.FTZ.RN.STRONG.GPU desc[UR32][R64.64+0x1e00], R157 ;  /* 0x001e009d400079a6 */ /* 0x0081e4000c12f320 */
.L_x_7081:
[----:B------:R-:W-:Y:S05]  /*d480*/  BSYNC.RECONVERGENT B0 ;  /* 0x0000000000007941 */ /* 0x000fea0003800200 */
.L_x_7080:
[----:B------:R-:W-:Y:S01]  /*d490*/  FADD.FTZ R60, R60, R63 ;  /* 0x0000003f3c3c7221 */ /* 0x000fe20000010000 */
[----:B------:R-:W-:Y:S01]  /*d4a0*/  BSSY.RECONVERGENT B0, `(.L_x_7082) ;  /* 0x0000004000007945 */ /* 0x000fe20003800200 */
[----:B------:R1:W0:Y:S03]  /*d4b0*/  LDS R63, [R175+0x2f80] ;  /* 0x002f8000af3f7984 */ /* 0x0002260000000800 */
[----:B------:R-:W-:Y:S05]  /*d4c0*/  @!P5 BRA `(.L_x_7083) ;  /* 0x000000000004d947 */ /* 0x000fea0003800000 */
[----:B0-----:R0:W-:Y:S02]  /*d4d0*/  REDG.E.ADD.F32.FTZ.RN.STRONG.GPU desc[UR32][R64.64+0x1f00], R63 ;  /* 0x001f003f400079a6 */ /* 0x0011e4000c12f320 */
.L_x_7083:
[----:B------:R-:W-:Y:S05]  /*d4e0*/  BSYNC.RECONVERGENT B0 ;  /* 0x0000000000007941 */ /* 0x000fea0003800200 */
.L_x_7082:
[----:B------:R-:W-:Y:S01]  /*d4f0*/  FADD.FTZ R61, R61, R152 ;  /* 0x000000983d3d7221 */ /* 0x000fe20000010000 */
[C---:B------:R-:W-:Y:S01]  /*d500*/  FFMA.FTZ R62, R3.reuse, R160, R108 ;  /* 0x000000a0033e7223 */ /* 0x040fe2000001006c */
[----:B0-----:R-:W-:Y:S01]  /*d510*/  FFMA.FTZ R63, -R3, R158, R161 ;  /* 0x0000009e033f7223 */ /* 0x001fe200000101a1 */
[----:B------:R-:W0:Y:S01]  /*d520*/  SHFL.DOWN PT, R65, R60, 0x1, 0x1f ;  /* 0x08201f003c417f89 */ /* 0x000e2200000e0000 */
[----:B------:R-:W-:Y:S01]  /*d530*/  ISETP.GT.AND P2, PT, R107, 0x1e, PT ;  /* 0x0000001e6b00780c */ /* 0x000fe20003f44270 */
[----:B------:R-:W-:Y:S01]  /*d540*/  FMUL.FTZ R67, R67, R114 ;  /* 0x0000007243437220 */ /* 0x000fe20000410000 */
[----:B------:R-:W-:Y:S01]  /*d550*/  FMUL.FTZ R136, R235, R136 ;  /* 0x00000088eb887220 */ /* 0x000fe20000410000 */
[----:B------:R-:W5:Y:S01]  /*d560*/  SHFL.DOWN PT, R64, R61, 0x1, 0x1f ;  /* 0x08201f003d407f89 */ /* 0x000f6200000e0000 */
[----:B------:R-:W-:Y:S01]  /*d570*/  FMUL.FTZ R139, R234, R139 ;  /* 0x0000008bea8b7220 */ /* 0x000fe20000410000 */
[----:B------:R-:W-:Y:S01]  /*d580*/  FFMA.FTZ R67, R238, R133, R67 ;  /* 0x00000085ee437223 */ /* 0x000fe20000010043 */
[----:B------:R-:W-:Y:S01]  /*d590*/  FFMA.FTZ R134, R231, R134, R136 ;  /* 0x00000086e7867223 */ /* 0x000fe20000010088 */
[----:B---3--:R-:W3:Y:S01]  /*d5a0*/  SHFL.DOWN PT, R157, R62, 0x1, 0x1f ;  /* 0x08201f003e9d7f89 */ /* 0x008ee200000e0000 */
[----:B------:R-:W-:Y:S01]  /*d5b0*/  FMUL.FTZ R170, R233, R170 ;  /* 0x000000aae9aa7220 */ /* 0x000fe20000410000 */
[----:B------:R-:W-:Y:S01]  /*d5c0*/  FFMA.FTZ R135, R230, R135, R139 ;  /* 0x00000087e6877223 */ /* 0x000fe2000001008b */
[----:B------:R-:W-:Y:S01]  /*d5d0*/  FMUL.FTZ R213, R213, R164 ;  /* 0x000000a4d5d57220 */ /* 0x000fe20000410000 */
[----:B------:R-:W1:Y:S01]  /*d5e0*/  SHFL.DOWN PT, R108, R63, 0x1, 0x1f ;  /* 0x08201f003f6c7f89 */ /* 0x000e6200000e0000 */
        /* <DEDUP_REMOVED lines=10> */
[----:B------:R-:W-:Y:S01]  /*d690*/  FFMA.FTZ R204, R204, R147, R219 ;  /* 0x00000093cccc7223 */ /* 0x000fe200000100db */
[----:B0-----:R-:W-:Y:S01]  /*d6a0*/  @!P2 FADD.FTZ R60, R60, R65 ;  /* 0x000000413c3ca221 */ /* 0x001fe20000010000 */
[----:B------:R-:W-:Y:S01]  /*d6b0*/  FFMA.FTZ R65, R51, R66, R134 ;  /* 0x0000004233417223 */ /* 0x000fe20000010086 */
[----:B------:R-:W-:Y:S01]  /*d6c0*/  FMUL.FTZ R149, R222, R149 ;  /* 0x00000095de957220 */ /* 0x000fe20000410000 */
[----:B------:R-:W-:Y:S01]  /*d6d0*/  ISETP.GT.AND P3, PT, R107, 0xf, PT ;  /* 0x0000000f6b00780c */ /* 0x000fe20003f64270 */
[----:B-----5:R-:W-:Y:S01]  /*d6e0*/  @!P2 FADD.FTZ R61, R61, R64 ;  /* 0x000000403d3da221 */ /* 0x020fe20000010000 */
[----:B------:R-:W-:Y:S01]  /*d6f0*/  FFMA.FTZ R64, R50, R159, R67 ;  /* 0x0000009f32407223 */ /* 0x000fe20000010043 */
[----:B------:R-:W0:Y:S01]  /*d700*/  SHFL.DOWN PT, R133, R60, 0x2, 0x1f ;  /* 0x08401f003c857f89 */ /* 0x000e2200000e0000 */
[----:B------:R-:W-:Y:S01]  /*d710*/  FADD.FTZ R92, R65, R92 ;  /* 0x0000005c415c7221 */ /* 0x000fe20000010000 */
[----:B---3--:R-:W-:Y:S01]  /*d720*/  @!P2 FADD.FTZ R62, R62, R157 ;  /* 0x0000009d3e3ea221 */ /* 0x008fe20000010000 */
[----:B------:R-:W-:Y:S01]  /*d730*/  FADD.FTZ R93, R64, R93 ;  /* 0x0000005d405d7221 */ /* 0x000fe20000010000 */
[----:B------:R-:W-:Y:S01]  /*d740*/  FFMA.FTZ R64, R52, R69, R135 ;  /* 0x0000004534407223 */ /* 0x000fe20000010087 */
        /* <DEDUP_REMOVED lines=24> */
[----:B------:R-:W-:Y:S01]  /*d8d0*/  FFMA.FTZ R203, R203, R144, R220 ;  /* 0x00000090cbcb7223 */ /* 0x000fe200000100dc */
[----:B------:R-:W-:Y:S01]  /*d8e0*/  FMUL.FTZ R224, R224, R173 ;  /* 0x000000ade0e07220 */ /* 0x000fe20000410000 */
[----:B-1----:R-:W-:Y:S01]  /*d8f0*/  @!P2 FADD.FTZ R62, R62, R67 ;  /* 0x000000433e3ea221 */ /* 0x002fe20000010000 */
[----:B------:R-:W-:Y:S01]  /*d900*/  FADD.FTZ R85, R64, R85 ;  /* 0x0000005540557221 */ /* 0x000fe20000010000 */
[----:B------:R-:W0:Y:S01]  /*d910*/  SHFL.DOWN PT, R67, R60, 0x4, 0x1f ;  /* 0x08801f003c437f89 */ /* 0x000e2200000e0000 */
[----:B------:R-:W-:Y:S01]  /*d920*/  FFMA.FTZ R64, R72, R225, R203 ;  /* 0x000000e148407223 */ /* 0x000fe200000100cb */
[----:B---3--:R-:W-:Y:S01]  /*d930*/  @!P2 FADD.FTZ R61, R61, R108 ;  /* 0x0000006c3d3da221 */ /* 0x008fe20000010000 */
[----:B------:R-:W-:Y:S01]  /*d940*/  FADD.FTZ R82, R65, R82 ;  /* 0x0000005241527221 */ /* 0x000fe20000010000 */
[----:B------:R-:W1:Y:S01]  /*d950*/  SHFL.DOWN PT, R69, R62, 0x4, 0x1f ;  /* 0x08801f003e457f89 */ /* 0x000e6200000e0000 */
[----:B------:R-:W-:Y:S01]  /*d960*/  BSSY.RECONVERGENT B0, `(.L_x_7084) ;  /* 0x000002e000007945 */ /* 0x000fe20003800200 */
[----:B-----5:R-:W-:Y:S01]  /*d970*/  @!P2 FADD.FTZ R63, R63, R114 ;  /* 0x000000723f3fa221 */ /* 0x020fe20000010000 */
[----:B------:R-:W-:Y:S01]  /*d980*/  ISETP.GT.AND P2, PT, R107, 0x1b, PT ;  /* 0x0000001b6b00780c */ /* 0x000fe20003f44270 */
[----:B------:R-:W3:Y:S01]  /*d990*/  SHFL.DOWN PT, R66, R61, 0x4, 0x1f ;  /* 0x08801f003d427f89 */ /* 0x000ee200000e0000 */
        /* <DEDUP_REMOVED lines=19> */
[----:B---3--:R-:W-:-:S03]  /*dad0*/  @!P2 FADD.FTZ R61, R61, R66 ;  /* 0x000000423d3da221 */ /* 0x008fc60000010000 */
[----:B------:R-:W1:Y:S01]  /*dae0*/  SHFL.DOWN PT, R69, R62, 0x8, 0x1f ;  /* 0x09001f003e457f89 */ /* 0x000e6200000e0000 */
[----:B-----5:R-:W-:-:S03]  /*daf0*/  @!P2 FADD.FTZ R63, R63, R68 ;  /* 0x000000443f3fa221 */ /* 0x020fc60000010000 */
[----:B------:R-:W3:Y:S01]  /*db00*/  SHFL.DOWN PT, R66, R61, 0x8, 0x1f ;  /* 0x09001f003d427f89 */ /* 0x000ee200000e0000 */
[----:B------:R-:W-:-:S03]  /*db10*/  ISETP.GT.AND P2, PT, R107, 0x17, PT ;  /* 0x000000176b00780c */ /* 0x000fc60003f44270 */
[----:B------:R-:W5:Y:S10]  /*db20*/  SHFL.DOWN PT, R68, R63, 0x8, 0x1f ;  /* 0x09001f003f447f89 */ /* 0x000f7400000e0000 */
[----:B0-----:R-:W-:Y:S01]  /*db30*/  @!P2 FADD.FTZ R60, R60, R67 ;  /* 0x000000433c3ca221 */ /* 0x001fe20000010000 */
[----:B-1----:R-:W-:-:S04]  /*db40*/  @!P2 FADD.FTZ R62, R62, R69 ;  /* 0x000000453e3ea221 */ /* 0x002fc80000010000 */
[----:B------:R0:W1:Y:S01]  /*db50*/  SHFL.DOWN PT, R65, R60, 0x10, 0x1f ;  /* 0x0a001f003c417f89 */ /* 0x00006200000e0000 */
[----:B---3--:R-:W-:-:S03]  /*db60*/  @!P2 FADD.FTZ R61, R61, R66 ;  /* 0x000000423d3da221 */ /* 0x008fc60000010000 */
[----:B------:R0:W3:Y:S01]  /*db70*/  SHFL.DOWN PT, R67, R62, 0x10, 0x1f ;  /* 0x0a001f003e437f89 */ /* 0x0000e200000e0000 */
[----:B-----5:R-:W-:-:S03]  /*db80*/  @!P2 FADD.FTZ R63, R63, R68 ;  /* 0x000000443f3fa221 */ /* 0x020fc60000010000 */
[----:B------:R0:W0:Y:S04]  /*db90*/  SHFL.DOWN PT, R66, R61, 0x10, 0x1f ;  /* 0x0a001f003d427f89 */ /* 0x00002800000e0000 */
[----:B------:R0:W0:Y:S01]  /*dba0*/  SHFL.DOWN PT, R68, R63, 0x10, 0x1f ;  /* 0x0a001f003f447f89 */ /* 0x00002200000e0000 */
[----:B------:R-:W-:Y:S05]  /*dbb0*/  @P3 BRA `(.L_x_7085) ;  /* 0x0000000000203947 */ /* 0x000fea0003800000 */
[----:B------:R-:W-:Y:S01]  /*dbc0*/  ISETP.NE.AND P2, PT, R107, RZ, PT ;  /* 0x000000ff6b00720c */ /* 0x000fe20003f45270 */
[----:B01----:R-:W-:Y:S01]  /*dbd0*/  FADD.FTZ R60, R60, R65 ;  /* 0x000000413c3c7221 */ /* 0x003fe20000010000 */
[----:B------:R-:W-:Y:S01]  /*dbe0*/  FADD.FTZ R61, R61, R66 ;  /* 0x000000423d3d7221 */ /* 0x000fe20000010000 */
[----:B---3--:R-:W-:Y:S01]  /*dbf0*/  FADD.FTZ R62, R62, R67 ;  /* 0x000000433e3e7221 */ /* 0x008fe20000010000 */
[----:B------:R-:W-:-:S09]  /*dc00*/  FADD.FTZ R63, R63, R68 ;  /* 0x000000443f3f7221 */ /* 0x000fd20000010000 */
[----:B------:R-:W-:-:S04]  /*dc10*/  @!P2 SHF.R.U32.HI R64, RZ, 0x1, R190 ;  /* 0x00000001ff40a819 */ /* 0x000fc800000116be */
[----:B------:R-:W-:-:S05]  /*dc20*/  @!P2 LOP3.LUT R64, R64, 0x1f0, RZ, 0xc0, !PT ;  /* 0x000001f04040a812 */ /* 0x000fca00078ec0ff */
[----:B------:R0:W-:Y:S02]  /*dc30*/  @!P2 STS.128 [R64+UR30+0x3190], R60 ;  /* 0x0031903c4000a988 */ /* 0x0001e40008000c1e */
.L_x_7085:
[----:B------:R-:W-:Y:S05]  /*dc40*/  BSYNC.RECONVERGENT B0 ;  /* 0x0000000000007941 */ /* 0x000fea0003800200 */
.L_x_7084:
        /* <DEDUP_REMOVED lines=10> */
[----:B-1----:R-:W-:Y:S01]  /*dcf0*/  FFMA.FTZ R65, R77, R212, R126 ;  /* 0x000000d44d417223 */ /* 0x002fe2000001007e */
        /* <DEDUP_REMOVED lines=11> */
[----:B------:R-:W-:-:S04]  /*ddb0*/  ULEA UR36, UR8, UR30, 0x3 ;  /* 0x0000001e08247291 */ /* 0x000fc8000f8e18ff */
[----:B------:R-:W-:-:S13]  /*ddc0*/  PLOP3.LUT P2, PT, PT, PT, UP0, 0x80, 0x8 ;  /* 0x000000000008781c */ /* 0x000fda0003f4f008 */
[----:B------:R-:W1:Y:S04]  /*ddd0*/  @P2 LDS.64 R68, [UR36+0x63e0] ;  /* 0x0063e024ff442984 */ /* 0x000e680008000a00 */
[----:B------:R-:W3:Y:S01]  /*dde0*/  @P2 LDS.64 R70, [UR36+0x5be0] ;  /* 0x005be024ff462984 */ /* 0x000ee20008000a00 */
[----:B0-----:R-:W-:Y:S01]  /*ddf0*/  FADD.FTZ R62, R66, R62 ;  /* 0x0000003e423e7221 */ /* 0x001fe20000010000 */
[----:B------:R-:W-:Y:S01]  /*de00*/  FADD.FTZ R63, R67, R63 ;  /* 0x0000003f433f7221 */ /* 0x000fe20000010000 */
[----:B------:R-:W-:Y:S01]  /*de10*/  FADD.FTZ R60, R64, R60 ;  /* 0x0000003c403c7221 */ /* 0x000fe20000010000 */
[----:B------:R-:W-:Y:S01]  /*de20*/  FADD.FTZ R61, R65, R61 ;  /* 0x0000003d413d7221 */ /* 0x000fe20000010000 */
[----:B-1----:R-:W-:Y:S01]  /*de30*/  @P2 FADD.FTZ R62, R62, R68 ;  /* 0x000000443e3e2221 */ /* 0x002fe20000010000 */
[----:B------:R-:W-:Y:S01]  /*de40*/  @P2 FADD.FTZ R63, R63, R69 ;  /* 0x000000453f3f2221 */ /* 0x000fe20000010000 */
[----:B---3--:R-:W-:Y:S01]  /*de50*/  @P2 FADD.FTZ R60, R60, R70 ;  /* 0x000000463c3c2221 */ /* 0x008fe20000010000 */
[----:B------:R-:W-:-:S03]  /*de60*/  @P2 FADD.FTZ R61, R61, R71 ;  /* 0x000000473d3d2221 */ /* 0x000fc60000010000 */
[----:B------:R0:W-:Y:S04]  /*de70*/  STS.64 [UR36+0x63e0], R62 ;  /* 0x0063e03eff007988 */ /* 0x0001e80008000a24 */
[----:B------:R0:W-:Y:S02]  /*de80*/  STS.64 [UR36+0x5be0], R60 ;  /* 0x005be03cff007988 */ /* 0x0001e40008000a24 */
.L_x_7087:
[----:B------:R-:W-:Y:S05]  /*de90*/  BSYNC.RECONVERGENT B0 ;  /* 0x0000000000007941 */ /* 0x000fea0003800200 */
.L_x_7086:
[----:B------:R-:W-:-:S04]  /*dea0*/  UIADD3 UR8, UPT, UPT, UR8, 0x1, URZ ;  /* 0x0000000108087890 */ /* 0x000fc8000fffe0ff */
[----:B------:R-:W-:-:S09]  /*deb0*/  UISETP.GE.AND UP0, UPT, UR8, UR47, UPT ;  /* 0x0000002f0800728c */ /* 0x000fd2000bf06270 */
[----:B------:R-:W-:Y:S05]  /*dec0*/  BRA.U !UP0, `(.L_x_7088) ;  /* 0xffffff6d08b07547 */ /* 0x000fea000b83ffff */
.L_x_6990:
        /* <DEDUP_REMOVED lines=8> */
[----:B0-----:R-:W5:Y:S01]  /*df50*/  LDL.LU R62, [R1] ;  /* 0x00000000013e7983 */ /* 0x001f620000300800 */
[----:B------:R-:W-:-:S02]  /*df60*/  F2FP.F16.F32.PACK_AB R22, R22, R23 ;  /* 0x000000171616723e */ /* 0x000fc400000000ff */
[----:B------:R-:W-:Y:S01]  /*df70*/  F2FP.F16.F32.PACK_AB R20, R20, R21 ;  /* 0x000000151414723e */ /* 0x000fe200000000ff */
[----:B------:R-:W2:Y:S01]  /*df80*/  LDL.LU R60, [R1+0x8] ;  /* 0x00000800013c7983 */ /* 0x000ea20000300800 */
[----:B------:R-:W-:Y:S01]  /*df90*/  PRMT R47, R32, 0x7632, R47 ;  /* 0x00007632202f7816 */ /* 0x000fe2000000002f */
[----:B------:R-:W-:Y:S01]  /*dfa0*/  UIADD3 UR29, UPT, UPT, UR29, 0x400, URZ ;  /* 0x000004001d1d7890 */ /* 0x000fe2000fffe0ff */
[----:B------:R-:W-:Y:S01]  /*dfb0*/  PRMT R0, R30, 0x7632, R0 ;  /* 0x000076321e007816 */ /* 0x000fe20000000000 */
[----:B------:R-:W0:Y:S01]  /*dfc0*/  S2UR UR31, SR_CTAID.X ;  /* 0x00000000001f79c3 */ /* 0x000e220000002500 */
[----:B------:R-:W-:Y:S01]  /*dfd0*/  F2FP.F16.F32.PACK_AB R18, R18, R19 ;  /* 0x000000131212723e */ /* 0x000fe200000000ff */
[----:B------:R-:W0:Y:S01]  /*dfe0*/  LDCU.64 UR16, c[0x0][0x4f8] ;  /* 0x00009f00ff1077ac */ /* 0x000e220008000a00 */
[----:B------:R-:W-:Y:S02]  /*dff0*/  PRMT R3, R28, 0x7632, R3 ;  /* 0x000076321c037816 */ /* 0x000fe40000000003 */
[----:B------:R-:W-:Y:S01]  /*e000*/  PRMT R4, R24, 0x7632, R4 ;  /* 0x0000763218047816 */ /* 0x000fe20000000004 */
[----:B------:R-:W1:Y:S01]  /*e010*/  LDCU.64 UR18, c[0x0][0x500] ;  /* 0x0000a000ff1277ac */ /* 0x000e620008000a00 */
[----:B------:R-:W-:Y:S01]  /*e020*/  PRMT R5, R18, 0x7632, R5 ;  /* 0x0000763212057816 */ /* 0x000fe20000000005 */
[----:B------:R4:W-:Y:S01]  /*e030*/  STS.U16 [R94+0x2], R47 ;  /* 0x0000022f5e007388 */ /* 0x0009e20000000400 */
[----:B------:R-:W-:Y:S01]  /*e040*/  MOV R10, UR29 ;  /* 0x0000001d000a7c02 */ /* 0x000fe20008000f00 */
[----:B------:R-:W1:Y:S01]  /*e050*/  S2UR UR12, SR_CTAID.Y ;  /* 0x00000000000c79c3 */ /* 0x000e620000002600 */
        /* <DEDUP_REMOVED lines=11> */
[----:B0-----:R-:W-:Y:S01]  /*e110*/  PRMT R0, R22, 0x7632, R0 ;  /* 0x0000763216007816 */ /* 0x001fe20000000000 */
        /* <DEDUP_REMOVED lines=8> */
[----:B0-----:R-:W-:Y:S01]  /*e1a0*/  PRMT R47, R20, 0x7632, R47 ;  /* 0x00007632142f7816 */ /* 0x001fe2000000002f */
[----:B-1----:R-:W-:Y:S02]  /*e1b0*/  UIMAD UR13, UR12, UR19, URZ ;  /* 0x000000130c0d72a4 */ /* 0x002fe4000f8e02ff */
        /* <DEDUP_REMOVED lines=129> */
[----:B------:R-:W-:Y:S02]  /*e9d0*/  FADD.FTZ R88, R87, R88 ;  /* 0x0000005857587221 */ /* 0x000fe40000010000 */
[----:B------:R3:W-:Y:S01]  /*e9e0*/  STS.U16 [R94+0xc], R6 ;  /* 0x00000c065e007388 */ /* 0x0007e20000000400 */
[C---:B-1----:R-:W-:Y:S01]  /*e9f0*/  PRMT R11, R3.reuse, 0x7610, R11 ;  /* 0x00007610030b7816 */ /* 0x042fe2000000000b */
        /* <DEDUP_REMOVED lines=77> */
.L_x_6988:
        /* <DEDUP_REMOVED lines=42> */
.L_x_7091:
[----:B------:R-:W-:Y:S05]  /*f170*/  BSYNC.RECONVERGENT B0 ;  /* 0x0000000000007941 */ /* 0x000fea0003800200 */
.L_x_7090:
        /* <DEDUP_REMOVED lines=40> */
.L_x_7093:
[----:B------:R-:W-:Y:S05]  /*f400*/  BSYNC.RECONVERGENT B0 ;  /* 0x0000000000007941 */ /* 0x000fea0003800200 */
.L_x_7092:
        /* <DEDUP_REMOVED lines=15> */
.L_x_7095:
        /* <DEDUP_REMOVED lines=32> */
.L_x_7094:
[----:B------:R-:W-:Y:S05]  /*f700*/  EXIT ;  /* 0x000000000000794d */ /* 0x000fea0003800000 */
.L_x_6995:
[----:B------:R-:W-:Y:S01]  /*f710*/  MOV R198, R192 ;  /* 0x000000c000c67202 */ /* 0x000fe20000000f00 */
[----:B------:R-:W-:Y:S01]  /*f720*/  HFMA2 R200, -RZ, RZ, 0, 5.9604644775390625e-08 ;  /* 0x00000001ffc87431 */ /* 0x000fe200000001ff */
[----:B------:R-:W-:Y:S02]  /*f730*/  MOV R201, RZ ;  /* 0x000000ff00c97202 */ /* 0x000fe40000000f00 */
[----:B------:R-:W-:-:S07]  /*f740*/  MOV R71, 0xffffffff ;  /* 0xffffffff00477802 */ /* 0x000fce0000000f00 */
[----:B01---5:R-:W-:Y:S05]  /*f750*/  WARPSYNC.COLLECTIVE R71, `(.L_x_7096) ;  /* 0x0000000047087348 */ /* 0x023fea0003c00000 */
[----:B------:R2:W3:Y:S02]  /*f760*/  SHFL.UP P6, R196, R198, R200, R201 ;  /* 0x040000c8c6c47389 */ /* 0x0004e400000c00c9 */
[----:B0123-5:R-:W-:Y:S05]  /*f770*/  ENDCOLLECTIVE ;  /* 0x000000000000791b */ /* 0x02ffea0003800000 */
.L_x_7096:
[----:B------:R-:W-:Y:S02]  /*f780*/  MOV R198, R193 ;  /* 0x000000c100c67202 */ /* 0x000fe40000000f00 */
[----:B------:R-:W-:-:S07]  /*f790*/  MOV R68, R196 ;  /* 0x000000c400447202 */ /* 0x000fce0000000f00 */
[----:B------:R-:W-:Y:S05]  /*f7a0*/  WARPSYNC.COLLECTIVE R71, `(.L_x_7097) ;  /* 0x0000000047087348 */ /* 0x000fea0003c00000 */
[----:B------:R0:W1:Y:S02]  /*f7b0*/  SHFL.UP P6, R196, R198, R200, R201 ;  /* 0x040000c8c6c47389 */ /* 0x00006400000c00c9 */
[----:B01----:R-:W-:Y:S05]  /*f7c0*/  ENDCOLLECTIVE ;  /* 0x000000000000791b */ /* 0x003fea0003800000 */
.L_x_7097:
[----:B------:R-:W-:Y:S02]  /*f7d0*/  MOV R198, R194 ;  /* 0x000000c200c67202 */ /* 0x000fe40000000f00 */
[----:B------:R-:W-:-:S07]  /*f7e0*/  MOV R69, R196 ;  /* 0x000000c400457202 */ /* 0x000fce0000000f00 */
[----:B------:R-:W-:Y:S05]  /*f7f0*/  WARPSYNC.COLLECTIVE R71, `(.L_x_7098) ;  /* 0x0000000047087348 */ /* 0x000fea0003c00000 */
[----:B------:R0:W1:Y:S02]  /*f800*/  SHFL.UP P6, R196, R198, R200, R201 ;  /* 0x040000c8c6c47389 */ /* 0x00006400000c00c9 */
[----:B01----:R-:W-:Y:S05]  /*f810*/  ENDCOLLECTIVE ;  /* 0x000000000000791b */ /* 0x003fea0003800000 */
.L_x_7098:
[----:B------:R-:W-:Y:S02]  /*f820*/  MOV R198, R195 ;  /* 0x000000c300c67202 */ /* 0x000fe40000000f00 */
[----:B------:R-:W-:-:S07]  /*f830*/  MOV R70, R196 ;  /* 0x000000c400467202 */ /* 0x000fce0000000f00 */
[----:B------:R-:W-:Y:S05]  /*f840*/  WARPSYNC.COLLECTIVE R71, `(.L_x_7099) ;  /* 0x0000000047087348 */ /* 0x000fea0003c00000 */
[----:B------:R0:W1:Y:S02]  /*f850*/  SHFL.UP P6, R196, R198, R200, R201 ;  /* 0x040000c8c6c47389 */ /* 0x00006400000c00c9 */
[----:B01----:R-:W-:Y:S05]  /*f860*/  ENDCOLLECTIVE ;  /* 0x000000000000791b */ /* 0x003fea0003800000 */
.L_x_7099:
        /* <DEDUP_REMOVED lines=15> */
.L_x_7100:
[----:B------:R-:W-:Y:S02]  /*f960*/  MOV R198, R193 ;  /* 0x000000c100c67202 */ /* 0x000fe40000000f00 */
[----:B------:R-:W-:-:S07]  /*f970*/  MOV R68, R196 ;  /* 0x000000c400447202 */ /* 0x000fce0000000f00 */
[----:B------:R-:W-:Y:S05]  /*f980*/  WARPSYNC.COLLECTIVE R71, `(.L_x_7101) ;  /* 0x0000000047087348 */ /* 0x000fea0003c00000 */
[----:B------:R0:W1:Y:S02]  /*f990*/  SHFL.UP P6, R196, R198, R200, R201 ;  /* 0x040000c8c6c47389 */ /* 0x00006400000c00c9 */
[----:B01----:R-:W-:Y:S05]  /*f9a0*/  ENDCOLLECTIVE ;  /* 0x000000000000791b */ /* 0x003fea0003800000 */
.L_x_7101:
[----:B------:R-:W-:Y:S02]  /*f9b0*/  MOV R198, R194 ;  /* 0x000000c200c67202 */ /* 0x000fe40000000f00 */
[----:B------:R-:W-:-:S07]  /*f9c0*/  MOV R69, R196 ;  /* 0x000000c400457202 */ /* 0x000fce0000000f00 */
[----:B------:R-:W-:Y:S05]  /*f9d0*/  WARPSYNC.COLLECTIVE R71, `(.L_x_7102) ;  /* 0x0000000047087348 */ /* 0x000fea0003c00000 */
[----:B------:R0:W1:Y:S02]  /*f9e0*/  SHFL.UP P6, R196, R198, R200, R201 ;  /* 0x040000c8c6c47389 */ /* 0x00006400000c00c9 */
[----:B01----:R-:W-:Y:S05]  /*f9f0*/  ENDCOLLECTIVE ;  /* 0x000000000000791b */ /* 0x003fea0003800000 */
.L_x_7102:
[----:B------:R-:W-:Y:S02]  /*fa00*/  MOV R198, R195 ;  /* 0x000000c300c67202 */ /* 0x000fe40000000f00 */
[----:B------:R-:W-:-:S07]  /*fa10*/  MOV R70, R196 ;  /* 0x000000c400467202 */ /* 0x000fce0000000f00 */
[----:B------:R-:W-:Y:S05]  /*fa20*/  WARPSYNC.COLLECTIVE R71, `(.L_x_7103) ;  /* 0x0000000047087348 */ /* 0x000fea0003c00000 */
[----:B------:R0:W1:Y:S02]  /*fa30*/  SHFL.UP P6, R196, R198, R200, R201 ;  /* 0x040000c8c6c47389 */ /* 0x00006400000c00c9 */
[----:B01----:R-:W-:Y:S05]  /*fa40*/  ENDCOLLECTIVE ;  /* 0x000000000000791b */ /* 0x003fea0003800000 */
.L_x_7103:
        /* <DEDUP_REMOVED lines=15> */
.L_x_7104:
[----:B------:R-:W-:Y:S02]  /*fb40*/  MOV R198, R193 ;  /* 0x000000c100c67202 */ /* 0x000fe40000000f00 */
[----:B------:R-:W-:-:S07]  /*fb50*/  MOV R68, R196 ;  /* 0x000000c400447202 */ /* 0x000fce0000000f00 */
[----:B------:R-:W-:Y:S05]  /*fb60*/  WARPSYNC.COLLECTIVE R71, `(.L_x_7105) ;  /* 0x0000000047087348 */ /* 0x000fea0003c00000 */
[----:B------:R0:W1:Y:S02]  /*fb70*/  SHFL.UP P6, R196, R198, R200, R201 ;  /* 0x040000c8c6c47389 */ /* 0x00006400000c00c9 */
[----:B01----:R-:W-:Y:S05]  /*fb80*/  ENDCOLLECTIVE ;  /* 0x000000000000791b */ /* 0x003fea0003800000 */
.L_x_7105:
[----:B------:R-:W-:Y:S02]  /*fb90*/  MOV R198, R194 ;  /* 0x000000c200c67202 */ /* 0x000fe40000000f00 */
[----:B------:R-:W-:-:S07]  /*fba0*/  MOV R69, R196 ;  /* 0x000000c400457202 */ /* 0x000fce0000000f00 */
[----:B------:R-:W-:Y:S05]  /*fbb0*/  WARPSYNC.COLLECTIVE R71, `(.L_x_7106) ;  /* 0x0000000047087348 */ /* 0x000fea0003c00000 */
[----:B------:R0:W1:Y:S02]  /*fbc0*/  SHFL.UP P6, R196, R198, R200, R201 ;  /* 0x040000c8c6c47389 */ /* 0x00006400000c00c9 */
[----:B01----:R-:W-:Y:S05]  /*fbd0*/  ENDCOLLECTIVE ;  /* 0x000000000000791b */ /* 0x003fea0003800000 */
.L_x_7106:
[----:B------:R-:W-:Y:S02]  /*fbe0*/  MOV R198, R195 ;  /* 0x000000c300c67202 */ /* 0x000fe40000000f00 */
[----:B------:R-:W-:-:S07]  /*fbf0*/  MOV R70, R196 ;  /* 0x000000c400467202 */ /* 0x000fce0000000f00 */
[----:B------:R-:W-:Y:S05]  /*fc00*/  WARPSYNC.COLLECTIVE R71, `(.L_x_7107) ;  /* 0x0000000047087348 */ /* 0x000fea0003c00000 */
[----:B------:R0:W1:Y:S02]  /*fc10*/  SHFL.UP P6, R196, R198, R200, R201 ;  /* 0x040000c8c6c47389 */ /* 0x00006400000c00c9 */
[----:B01----:R-:W-:Y:S05]  /*fc20*/  ENDCOLLECTIVE ;  /* 0x000000000000791b */ /* 0x003fea0003800000 */
.L_x_7107:
        /* <DEDUP_REMOVED lines=15> */
.L_x_7108:
[----:B------:R-:W-:Y:S02]  /*fd20*/  MOV R198, R193 ;  /* 0x000000c100c67202 */ /* 0x000fe40000000f00 */
[----:B------:R-:W-:-:S07]  /*fd30*/  MOV R68, R196 ;  /* 0x000000c400447202 */ /* 0x000fce0000000f00 */
[----:B------:R-:W-:Y:S05]  /*fd40*/  WARPSYNC.COLLECTIVE R71, `(.L_x_7109) ;  /* 0x0000000047087348 */ /* 0x000fea0003c00000 */
[----:B------:R0:W1:Y:S02]  /*fd50*/  SHFL.UP P6, R196, R198, R200, R201 ;  /* 0x040000c8c6c47389 */ /* 0x00006400000c00c9 */
[----:B01----:R-:W-:Y:S05]  /*fd60*/  ENDCOLLECTIVE ;  /* 0x000000000000791b */ /* 0x003fea0003800000 */
.L_x_7109:
[----:B------:R-:W-:Y:S02]  /*fd70*/  MOV R198, R194 ;  /* 0x000000c200c67202 */ /* 0x000fe40000000f00 */
[----:B------:R-:W-:-:S07]  /*fd80*/  MOV R69, R196 ;  /* 0x000000c400457202 */ /* 0x000fce0000000f00 */
[----:B------:R-:W-:Y:S05]  /*fd90*/  WARPSYNC.COLLECTIVE R71, `(.L_x_7110) ;  /* 0x0000000047087348 */ /* 0x000fea0003c00000 */
[----:B------:R0:W1:Y:S02]  /*fda0*/  SHFL.UP P6, R196, R198, R200, R201 ;  /* 0x040000c8c6c47389 */ /* 0x00006400000c00c9 */
[----:B01----:R-:W-:Y:S05]  /*fdb0*/  ENDCOLLECTIVE ;  /* 0x000000000000791b */ /* 0x003fea0003800000 */
.L_x_7110:
[----:B------:R-:W-:Y:S02]  /*fdc0*/  MOV R198, R195 ;  /* 0x000000c300c67202 */ /* 0x000fe40000000f00 */
[----:B------:R-:W-:-:S07]  /*fdd0*/  MOV R70, R196 ;  /* 0x000000c400467202 */ /* 0x000fce0000000f00 */
[----:B------:R-:W-:Y:S05]  /*fde0*/  WARPSYNC.COLLECTIVE R71, `(.L_x_7111) ;  /* 0x0000000047087348 */ /* 0x000fea0003c00000 */
[----:B------:R0:W1:Y:S02]  /*fdf0*/  SHFL.UP P6, R196, R198, R200, R201 ;  /* 0x040000c8c6c47389 */ /* 0x00006400000c00c9 */
[----:B01----:R-:W-:Y:S05]  /*fe00*/  ENDCOLLECTIVE ;  /* 0x000000000000791b */ /* 0x003fea0003800000 */
.L_x_7111:
        /* <DEDUP_REMOVED lines=15> */
.L_x_7112:
[----:B------:R-:W-:Y:S02]  /*ff00*/  MOV R198, R193 ;  /* 0x000000c100c67202 */ /* 0x000fe40000000f00 */
[----:B------:R-:W-:-:S07]  /*ff10*/  MOV R68, R196 ;  /* 0x000000c400447202 */ /* 0x000fce0000000f00 */
[----:B------:R-:W-:Y:S05]  /*ff20*/  WARPSYNC.COLLECTIVE R71, `(.L_x_7113) ;  /* 0x0000000047087348 */ /* 0x000fea0003c00000 */
[----:B------:R0:W1:Y:S02]  /*ff30*/  SHFL.UP P6, R196, R198, R200, R201 ;  /* 0x040000c8c6c47389 */ /* 0x00006400000c00c9 */
[----:B01----:R-:W-:Y:S05]  /*ff40*/  ENDCOLLECTIVE ;  /* 0x000000000000791b */ /* 0x003fea0003800000 */
.L_x_7113:
[----:B------:R-:W-:Y:S02]  /*ff50*/  MOV R198, R194 ;  /* 0x000000c200c67202 */ /* 0x000fe40000000f00 */
[----:B------:R-:W-:-:S07]  /*ff60*/  MOV R69, R196 ;  /* 0x000000c400457202 */ /* 0x000fce0000000f00 */
[----:B------:R-:W-:Y:S05]  /*ff70*/  WARPSYNC.COLLECTIVE R71, `(.L_x_7114) ;  /* 0x0000000047087348 */ /* 0x000fea0003c00000 */
[----:B------:R0:W1:Y:S02]  /*ff80*/  SHFL.UP P6, R196, R198, R200, R201 ;  /* 0x040000c8c6c47389 */ /* 0x00006400000c00c9 */
[----:B01----:R-:W-:Y:S05]  /*ff90*/  ENDCOLLECTIVE ;  /* 0x000000000000791b */ /* 0x003fea0003800000 */
.L_x_7114:
[----:B------:R-:W-:Y:S02]  /*ffa0*/  MOV R198, R195 ;  /* 0x000000c300c67202 */ /* 0x000fe40000000f00 */
[----:B------:R-:W-:-:S07]  /*ffb0*/  MOV R70, R196 ;  /* 0x000000c400467202 */ /* 0x000fce0000000f00 */
[----:B------:R-:W-:Y:S05]  /*ffc0*/  WARPSYNC.COLLECTIVE R71, `(.L_x_7115) ;  /* 0x0000000047087348 */ /* 0x000fea0003c00000 */
[----:B------:R0:W1:Y:S02]  /*ffd0*/  SHFL.UP P6, R196, R198, R200, R201 ;  /* 0x040000c8c6c47389 */ /* 0x00006400000c00c9 */
[----:B01----:R-:W-:Y:S05]  /*ffe0*/  ENDCOLLECTIVE ;  /* 0x000000000000791b */ /* 0x003fea0003800000 */
.L_x_7115:
[----:B------:R-:W-:Y:S05]  /*fff0*/  BRA `(.L_x_7116) ;  /* 0xffffff80000c7947 */ /* 0x000fea000383ffff */
.L_x_6996:
        /* <DEDUP_REMOVED lines=8> */
.L_x_7118:
[----:B------:R-:W-:Y:S05]  /*10080*/  BSYNC B0 ;  /* 0x0000000000007941 */ /* 0x000fea0003800000 */
.L_x_7117:
[----:B------:R-:W-:Y:S05]  /*10090*/  BRA `(.L_x_7119) ;  /* 0xffffff8000187947 */ /* 0x000fea000383ffff */
.L_x_6997:
        /* <DEDUP_REMOVED lines=8> */
.L_x_7121:
[----:B------:R-:W-:Y:S05]  /*10120*/  BSYNC B0 ;  /* 0x0000000000007941 */ /* 0x000fea0003800000 */
.L_x_7120:
[----:B------:R-:W-:Y:S05]  /*10130*/  BRA `(.L_x_7122) ;  /* 0xffffff7c00f87947 */ /* 0x000fea000383ffff */
.L_x_6998:
        /* <DEDUP_REMOVED lines=8> */
.L_x_7124:
[----:B------:R-:W-:Y:S05]  /*101c0*/  BSYNC B0 ;  /* 0x0000000000007941 */ /* 0x000fea0003800000 */
.L_x_7123:
[----:B------:R-:W-:Y:S05]  /*101d0*/  BRA `(.L_x_7125) ;  /* 0xffffff7c00d87947 */ /* 0x000fea000383ffff */
.L_x_6999:
        /* <DEDUP_REMOVED lines=8> */
.L_x_7127:
[----:B------:R-:W-:Y:S05]  /*10260*/  BSYNC B0 ;  /* 0x0000000000007941 */ /* 0x000fea0003800000 */
.L_x_7126:
[----:B------:R-:W-:Y:S05]  /*10270*/  BRA `(.L_x_7128) ;  /* 0xffffff7c00b87947 */ /* 0x000fea000383ffff */
.L_x_7000:
        /* <DEDUP_REMOVED lines=8> */
.L_x_7130:
[----:B------:R-:W-:Y:S05]  /*10300*/  BSYNC B0 ;  /* 0x0000000000007941 */ /* 0x000fea0003800000 */
.L_x_7129:
        /* <DEDUP_REMOVED lines=10> */
.L_x_7131:
[----:B------:R-:W-:Y:S02]  /*103b0*/  MOV R68, 0x1f ;  /* 0x0000001f00447802 */ /* 0x000fe40000000f00 */
[----:B------:R-:W-:Y:S02]  /*103c0*/  MOV R198, R194 ;  /* 0x000000c200c67202 */ /* 0x000fe40000000f00 */
[----:B------:R-:W-:-:S07]  /*103d0*/  MOV R193, R196 ;  /* 0x000000c400c17202 */ /* 0x000fce0000000f00 */
[----:B------:R-:W-:Y:S05]  /*103e0*/  WARPSYNC.COLLECTIVE R71, `(.L_x_7132) ;  /* 0x0000000047087348 */ /* 0x000fea0003c00000 */
[----:B------:R0:W1:Y:S02]  /*103f0*/  SHFL.UP P6, R196, R198, R200, R201 ;  /* 0x040000c8c6c47389 */ /* 0x00006400000c00c9 */
[----:B01----:R-:W-:Y:S05]  /*10400*/  ENDCOLLECTIVE ;  /* 0x000000000000791b */ /* 0x003fea0003800000 */
.L_x_7132:
[----:B------:R-:W-:Y:S02]  /*10410*/  MOV R198, R195 ;  /* 0x000000c300c67202 */ /* 0x000fe40000000f00 */
[----:B------:R-:W-:-:S07]  /*10420*/  MOV R194, R196 ;  /* 0x000000c400c27202 */ /* 0x000fce0000000f00 */
[----:B------:R-:W-:Y:S05]  /*10430*/  WARPSYNC.COLLECTIVE R71, `(.L_x_7133) ;  /* 0x0000000047087348 */ /* 0x000fea0003c00000 */
[----:B------:R0:W1:Y:S02]  /*10440*/  SHFL.UP P6, R196, R198, R200, R201 ;  /* 0x040000c8c6c47389 */ /* 0x00006400000c00c9 */
[----:B01----:R-:W-:Y:S05]  /*10450*/  ENDCOLLECTIVE ;  /* 0x000000000000791b */ /* 0x003fea0003800000 */
.L_x_7133:
[----:B------:R-:W-:Y:S05]  /*10460*/  WARPSYNC.COLLECTIVE R71, `(.L_x_7134) ;  /* 0x0000000047087348 */ /* 0x000fea0003c00000 */
[----:B------:R0:W1:Y:S02]  /*10470*/  SHFL.IDX P3, R244, R70, R69, R68 ;  /* 0x0000004546f47389 */ /* 0x0000640000060044 */
[----:B01----:R-:W-:Y:S05]  /*10480*/  ENDCOLLECTIVE ;  /* 0x000000000000791b */ /* 0x003fea0003800000 */
.L_x_7134:
[----:B------:R-:W-:Y:S02]  /*10490*/  MOV R70, R65 ;  /* 0x0000004100467202 */ /* 0x000fe40000000f00 */
[----:B------:R-:W-:Y:S02]  /*104a0*/  MOV R195, R196 ;  /* 0x000000c400c37202 */ /* 0x000fe40000000f00 */
[----:B------:R-:W-:-:S07]  /*104b0*/  MOV R64, R244 ;  /* 0x000000f400407202 */ /* 0x000fce0000000f00 */
[----:B------:R-:W-:Y:S05]  /*104c0*/  WARPSYNC.COLLECTIVE R71, `(.L_x_7135) ;  /* 0x0000000047087348 */ /* 0x000fea0003c00000 */
[----:B------:R0:W1:Y:S02]  /*104d0*/  SHFL.IDX P3, R244, R70, R69, R68 ;  /* 0x0000004546f47389 */ /* 0x0000640000060044 */
[----:B01----:R-:W-:Y:S05]  /*104e0*/  ENDCOLLECTIVE ;  /* 0x000000000000791b */ /* 0x003fea0003800000 */
.L_x_7135:
[----:B------:R-:W-:Y:S02]  /*104f0*/  MOV R70, R66 ;  /* 0x0000004200467202 */ /* 0x000fe40000000f00 */
[----:B------:R-:W-:-:S07]  /*10500*/  MOV R196, R244 ;  /* 0x000000f400c47202 */ /* 0x000fce0000000f00 */
[----:B------:R-:W-:Y:S05]  /*10510*/  WARPSYNC.COLLECTIVE R71, `(.L_x_7136) ;  /* 0x0000000047087348 */ /* 0x000fea0003c00000 */
[----:B------:R0:W1:Y:S02]  /*10520*/  SHFL.IDX P3, R244, R70, R69, R68 ;  /* 0x0000004546f47389 */ /* 0x0000640000060044 */
[----:B01----:R-:W-:Y:S05]  /*10530*/  ENDCOLLECTIVE ;  /* 0x000000000000791b */ /* 0x003fea0003800000 */
.L_x_7136:
[----:B------:R-:W-:Y:S02]  /*10540*/  MOV R70, R67 ;  /* 0x0000004300467202 */ /* 0x000fe40000000f00 */
[----:B------:R-:W-:-:S07]  /*10550*/  MOV R66, R244 ;  /* 0x000000f400427202 */ /* 0x000fce0000000f00 */
[----:B------:R-:W-:Y:S05]  /*10560*/  WARPSYNC.COLLECTIVE R71, `(.L_x_7137) ;  /* 0x0000000047087348 */ /* 0x000fea0003c00000 */
[----:B------:R0:W1:Y:S02]  /*10570*/  SHFL.IDX P3, R244, R70, R69, R68 ;  /* 0x0000004546f47389 */ /* 0x0000640000060044 */
[----:B01----:R-:W-:Y:S05]  /*10580*/  ENDCOLLECTIVE ;  /* 0x000000000000791b */ /* 0x003fea0003800000 */
.L_x_7137:
[----:B------:R-:W-:Y:S01]  /*10590*/  MOV R67, R244 ;  /* 0x000000f400437202 */ /* 0x000fe20000000f00 */
[----:B------:R-:W-:Y:S06]  /*105a0*/  BRA `(.L_x_7138) ;  /* 0xffffff7c00147947 */ /* 0x000fec000383ffff */
.L_x_7002:
        /* <DEDUP_REMOVED lines=8> */
.L_x_7139:
[----:B------:R-:W-:Y:S02]  /*10630*/  MOV R250, R246 ;  /* 0x000000f600fa7202 */ /* 0x000fe40000000f00 */
[----:B------:R-:W-:-:S07]  /*10640*/  MOV R68, R244 ;  /* 0x000000f400447202 */ /* 0x000fce0000000f00 */
[----:B------:R-:W-:Y:S05]  /*10650*/  WARPSYNC.COLLECTIVE R71, `(.L_x_7140) ;  /* 0x0000000047087348 */ /* 0x000fea0003c00000 */
[----:B------:R0:W1:Y:S02]  /*10660*/  SHFL.DOWN P0, R244, R250, R251, R252 ;  /* 0x080000fbfaf47389 */ /* 0x00006400000000fc */
[----:B01----:R-:W-:Y:S05]  /*10670*/  ENDCOLLECTIVE ;  /* 0x000000000000791b */ /* 0x003fea0003800000 */
.L_x_7140:
[----:B------:R-:W-:Y:S02]  /*10680*/  MOV R250, R70 ;  /* 0x0000004600fa7202 */ /* 0x000fe40000000f00 */
[----:B------:R-:W-:-:S07]  /*10690*/  MOV R69, R244 ;  /* 0x000000f400457202 */ /* 0x000fce0000000f00 */
[----:B------:R-:W-:Y:S05]  /*106a0*/  WARPSYNC.COLLECTIVE R71, `(.L_x_7141) ;  /* 0x0000000047087348 */ /* 0x000fea0003c00000 */
[----:B------:R0:W1:Y:S02]  /*106b0*/  SHFL.DOWN P0, R244, R250, R251, R252 ;  /* 0x080000fbfaf47389 */ /* 0x00006400000000fc */
[----:B01----:R-:W-:Y:S05]  /*106c0*/  ENDCOLLECTIVE ;  /* 0x000000000000791b */ /* 0x003fea0003800000 */
.L_x_7141:
[----:B------:R-:W-:Y:S02]  /*106d0*/  MOV R250, R248 ;  /* 0x000000f800fa7202 */ /* 0x000fe40000000f00 */
[----:B------:R-:W-:-:S07]  /*106e0*/  MOV R241, R244 ;  /* 0x000000f400f17202 */ /* 0x000fce0000000f00 */
[----:B------:R-:W-:Y:S05]  /*106f0*/  WARPSYNC.COLLECTIVE R71, `(.L_x_7142) ;  /* 0x0000000047087348 */ /* 0x000fea0003c00000 */
[----:B------:R0:W1:Y:S02]  /*10700*/  SHFL.DOWN P0, R244, R250, R251, R252 ;  /* 0x080000fbfaf47389 */ /* 0x00006400000000fc */
[----:B01----:R-:W-:Y:S05]  /*10710*/  ENDCOLLECTIVE ;  /* 0x000000000000791b */ /* 0x003fea0003800000 */
.L_x_7142:
[----:B------:R-:W-:Y:S01]  /*10720*/  MOV R71, R244 ;  /* 0x000000f400477202 */ /* 0x000fe20000000f00 */
[----:B------:R-:W-:Y:S06]  /*10730*/  BRA `(.L_x_7143) ;  /* 0xffffff8c00fc7947 */ /* 0x000fec000383ffff */
.L_x_7005:
        /* <DEDUP_REMOVED lines=8> */
.L_x_7145:
[----:B------:R-:W-:Y:S05]  /*107c0*/  BSYNC B0 ;  /* 0x0000000000007941 */ /* 0x000fea0003800000 */
.L_x_7144:
        /* <DEDUP_REMOVED lines=8> */
.L_x_7146:
[----:B------:R-:W-:Y:S02]  /*10850*/  MOV R250, R247 ;  /* 0x000000f700fa7202 */ /* 0x000fe40000000f00 */
[----:B------:R-:W-:-:S07]  /*10860*/  MOV R69, R244 ;  /* 0x000000f400457202 */ /* 0x000fce0000000f00 */
[----:B------:R-:W-:Y:S05]  /*10870*/  WARPSYNC.COLLECTIVE R71, `(.L_x_7147) ;  /* 0x0000000047087348 */ /* 0x000fea0003c00000 */
[----:B------:R0:W1:Y:S02]  /*10880*/  SHFL.DOWN P0, R244, R250, R251, R252 ;  /* 0x080000fbfaf47389 */ /* 0x00006400000000fc */
[----:B01----:R-:W-:Y:S05]  /*10890*/  ENDCOLLECTIVE ;  /* 0x000000000000791b */ /* 0x003fea0003800000 */
.L_x_7147:
[----:B------:R-:W-:Y:S02]  /*108a0*/  MOV R250, R248 ;  /* 0x000000f800fa7202 */ /* 0x000fe40000000f00 */
[----:B------:R-:W-:-:S07]  /*108b0*/  MOV R70, R244 ;  /* 0x000000f400467202 */ /* 0x000fce0000000f00 */
[----:B------:R-:W-:Y:S05]  /*108c0*/  WARPSYNC.COLLECTIVE R71, `(.L_x_7148) ;  /* 0x0000000047087348 */ /* 0x000fea0003c00000 */
[----:B------:R0:W1:Y:S02]  /*108d0*/  SHFL.DOWN P0, R244, R250, R251, R252 ;  /* 0x080000fbfaf47389 */ /* 0x00006400000000fc */
[----:B01----:R-:W-:Y:S05]  /*108e0*/  ENDCOLLECTIVE ;  /* 0x000000000000791b */ /* 0x003fea0003800000 */
.L_x_7148:
[----:B------:R-:W-:Y:S01]  /*108f0*/  MOV R71, R244 ;  /* 0x000000f400477202 */ /* 0x000fe20000000f00 */
[----:B------:R-:W-:Y:S06]  /*10900*/  BRA `(.L_x_7149) ;  /* 0xffffff8c00dc7947 */ /* 0x000fec000383ffff */
.L_x_7008:
        /* <DEDUP_REMOVED lines=8> */
.L_x_7151:
[----:B------:R-:W-:Y:S05]  /*10990*/  BSYNC B0 ;  /* 0x0000000000007941 */ /* 0x000fea0003800000 */
.L_x_7150:
        /* <DEDUP_REMOVED lines=8> */
.L_x_7152:
[----:B------:R-:W-:Y:S02]  /*10a20*/  MOV R250, R247 ;  /* 0x000000f700fa7202 */ /* 0x000fe40000000f00 */
[----:B------:R-:W-:-:S07]  /*10a30*/  MOV R69, R244 ;  /* 0x000000f400457202 */ /* 0x000fce0000000f00 */
[----:B------:R-:W-:Y:S05]  /*10a40*/  WARPSYNC.COLLECTIVE R71, `(.L_x_7153) ;  /* 0x0000000047087348 */ /* 0x000fea0003c00000 */
[----:B------:R0:W1:Y:S02]  /*10a50*/  SHFL.DOWN P0, R244, R250, R251, R252 ;  /* 0x080000fbfaf47389 */ /* 0x00006400000000fc */
[----:B01----:R-:W-:Y:S05]  /*10a60*/  ENDCOLLECTIVE ;  /* 0x000000000000791b */ /* 0x003fea0003800000 */
.L_x_7153:
[----:B------:R-:W-:Y:S02]  /*10a70*/  MOV R250, R248 ;  /* 0x000000f800fa7202 */ /* 0x000fe40000000f00 */
[----:B------:R-:W-:-:S07]  /*10a80*/  MOV R70, R244 ;  /* 0x000000f400467202 */ /* 0x000fce0000000f00 */
[----:B------:R-:W-:Y:S05]  /*10a90*/  WARPSYNC.COLLECTIVE R71, `(.L_x_7154) ;  /* 0x0000000047087348 */ /* 0x000fea0003c00000 */
[----:B------:R0:W1:Y:S02]  /*10aa0*/  SHFL.DOWN P0, R244, R250, R251, R252 ;  /* 0x080000fbfaf47389 */ /* 0x00006400000000fc */
[----:B01----:R-:W-:Y:S05]  /*10ab0*/  ENDCOLLECTIVE ;  /* 0x000000000000791b */ /* 0x003fea0003800000 */
.L_x_7154:
[----:B------:R-:W-:Y:S01]  /*10ac0*/  MOV R71, R244 ;  /* 0x000000f400477202 */ /* 0x000fe20000000f00 */
[----:B------:R-:W-:Y:S06]  /*10ad0*/  BRA `(.L_x_7155) ;  /* 0xffffff8c00bc7947 */ /* 0x000fec000383ffff */
.L_x_7011:
[----:B------:R-:W-:Y:S01]  /*10ae0*/  HFMA2 R251, -RZ, RZ, 0, 4.76837158203125e-07 ;  /* 0x00000008fffb7431 */ /* 0x000fe200000001ff */
[----:B------:R-:W-:Y:S01]  /*10af0*/  BSSY B0, `(.L_x_7156) ;  /* 0x0000007000007945 */ /* 0x000fe20003800000 */
[----:B------:R-:W-:Y:S02]  /*10b00*/  MOV R250, R245 ;  /* 0x000000f500fa7202 */ /* 0x000fe40000000f00 */
[----:B------:R-:W-:Y:S02]  /*10b10*/  MOV R252, 0x1f ;  /* 0x0000001f00fc7802 */ /* 0x000fe40000000f00 */
[----:B0-----:R-:W-:-:S07]  /*10b20*/  MOV R71, 0xffffffff ;  /* 0xffffffff00477802 */ /* 0x001fce0000000f00 */
[----:B-1234-:R-:W-:Y:S05]  /*10b30*/  WARPSYNC.COLLECTIVE R71, `(.L_x_7157) ;  /* 0x0000000047087348 */ /* 0x01efea0003c00000 */
[----:B------:R0:W0:Y:S02]  /*10b40*/  SHFL.DOWN P0, R244, R250, R251, R252 ;  /* 0x080000fbfaf47389 */ /* 0x00002400000000fc */
[----:B01234-:R-:W-:Y:S05]  /*10b50*/  ENDCOLLECTIVE ;  /* 0x000000000000791b */ /* 0x01ffea0003800000 */
.L_x_7157:
[----:B------:R-:W-:Y:S05]  /*10b60*/  BSYNC B0 ;  /* 0x0000000000007941 */ /* 0x000fea0003800000 */
.L_x_7156:
        /* <DEDUP_REMOVED lines=8> */
.L_x_7158:
[----:B------:R-:W-:Y:S02]  /*10bf0*/  MOV R250, R247 ;  /* 0x000000f700fa7202 */ /* 0x000fe40000000f00 */
[----:B------:R-:W-:-:S07]  /*10c00*/  MOV R69, R244 ;  /* 0x000000f400457202 */ /* 0x000fce0000000f00 */
[----:B------:R-:W-:Y:S05]  /*10c10*/  WARPSYNC.COLLECTIVE R71, `(.L_x_7159) ;  /* 0x0000000047087348 */ /* 0x000fea0003c00000 */
[----:B------:R0:W1:Y:S02]  /*10c20*/  SHFL.DOWN P0, R244, R250, R251, R252 ;  /* 0x080000fbfaf47389 */ /* 0x00006400000000fc */
[----:B01----:R-:W-:Y:S05]  /*10c30*/  ENDCOLLECTIVE ;  /* 0x000000000000791b */ /* 0x003fea0003800000 */
.L_x_7159:
[----:B------:R-:W-:Y:S02]  /*10c40*/  MOV R250, R248 ;  /* 0x000000f800fa7202 */ /* 0x000fe40000000f00 */
[----:B------:R-:W-:-:S07]  /*10c50*/  MOV R70, R244 ;  /* 0x000000f400467202 */ /* 0x000fce0000000f00 */
[----:B------:R-:W-:Y:S05]  /*10c60*/  WARPSYNC.COLLECTIVE R71, `(.L_x_7160) ;  /* 0x0000000047087348 */ /* 0x000fea0003c00000 */
[----:B------:R0:W1:Y:S02]  /*10c70*/  SHFL.DOWN P0, R244, R250, R251, R252 ;  /* 0x080000fbfaf47389 */ /* 0x00006400000000fc */
[----:B01----:R-:W-:Y:S05]  /*10c80*/  ENDCOLLECTIVE ;  /* 0x000000000000791b */ /* 0x003fea0003800000 */
.L_x_7160:
[----:B------:R-:W-:Y:S01]  /*10c90*/  MOV R71, R244 ;  /* 0x000000f400477202 */ /* 0x000fe20000000f00 */
[----:B------:R-:W-:Y:S06]  /*10ca0*/  BRA `(.L_x_7161) ;  /* 0xffffff8c009c7947 */ /* 0x000fec000383ffff */
.L_x_7014:
[----:B------:R-:W-:Y:S01]  /*10cb0*/  HFMA2 R251, -RZ, RZ, 0, 9.5367431640625e-07 ;  /* 0x00000010fffb7431 */ /* 0x000fe200000001ff */
[----:B------:R-:W-:Y:S01]  /*10cc0*/  BSSY B0, `(.L_x_7162) ;  /* 0x0000007000007945 */ /* 0x000fe20003800000 */
[----:B------:R-:W-:Y:S02]  /*10cd0*/  MOV R250, R245 ;  /* 0x000000f500fa7202 */ /* 0x000fe40000000f00 */
[----:B------:R-:W-:Y:S02]  /*10ce0*/  MOV R252, 0x1f ;  /* 0x0000001f00fc7802 */ /* 0x000fe40000000f00 */
[----:B0-----:R-:W-:-:S07]  /*10cf0*/  MOV R71, 0xffffffff ;  /* 0xffffffff00477802 */ /* 0x001fce0000000f00 */
[----:B-1234-:R-:W-:Y:S05]  /*10d00*/  WARPSYNC.COLLECTIVE R71, `(.L_x_7163) ;  /* 0x0000000047087348 */ /* 0x01efea0003c00000 */
[----:B------:R0:W0:Y:S02]  /*10d10*/  SHFL.DOWN P0, R244, R250, R251, R252 ;  /* 0x080000fbfaf47389 */ /* 0x00002400000000fc */
[----:B01234-:R-:W-:Y:S05]  /*10d20*/  ENDCOLLECTIVE ;  /* 0x000000000000791b */ /* 0x01ffea0003800000 */
.L_x_7163:
[----:B------:R-:W-:Y:S05]  /*10d30*/  BSYNC B0 ;  /* 0x0000000000007941 */ /* 0x000fea0003800000 */
.L_x_7162:
        /* <DEDUP_REMOVED lines=8> */
.L_x_7164:
[----:B------:R-:W-:Y:S02]  /*10dc0*/  MOV R250, R247 ;  /* 0x000000f700fa7202 */ /* 0x000fe40000000f00 */
[----:B------:R-:W-:-:S07]  /*10dd0*/  MOV R69, R244 ;  /* 0x000000f400457202 */ /* 0x000fce0000000f00 */
[----:B------:R-:W-:Y:S05]  /*10de0*/  WARPSYNC.COLLECTIVE R71, `(.L_x_7165) ;  /* 0x0000000047087348 */ /* 0x000fea0003c00000 */
[----:B------:R0:W1:Y:S02]  /*10df0*/  SHFL.DOWN P0, R244, R250, R251, R252 ;  /* 0x080000fbfaf47389 */ /* 0x00006400000000fc */
[----:B01----:R-:W-:Y:S05]  /*10e00*/  ENDCOLLECTIVE ;  /* 0x000000000000791b */ /* 0x003fea0003800000 */
.L_x_7165:
[----:B------:R-:W-:Y:S02]  /*10e10*/  MOV R250, R248 ;  /* 0x000000f800fa7202 */ /* 0x000fe40000000f00 */
[----:B------:R-:W-:-:S07]  /*10e20*/  MOV R70, R244 ;  /* 0x000000f400467202 */ /* 0x000fce0000000f00 */
[----:B------:R-:W-:Y:S05]  /*10e30*/  WARPSYNC.COLLECTIVE R71, `(.L_x_7166) ;  /* 0x0000000047087348 */ /* 0x000fea0003c00000 */
[----:B------:R0:W1:Y:S02]  /*10e40*/  SHFL.DOWN P0, R244, R250, R251, R252 ;  /* 0x080000fbfaf47389 */ /* 0x00006400000000fc */
[----:B01----:R-:W-:Y:S05]  /*10e50*/  ENDCOLLECTIVE ;  /* 0x000000000000791b */ /* 0x003fea0003800000 */
.L_x_7166:
[----:B------:R-:W-:Y:S05]  /*10e60*/  BRA `(.L_x_7167) ;  /* 0xffffff8c00807947 */ /* 0x000fea000383ffff */
.L_x_7017:
        /* <DEDUP_REMOVED lines=8> */
.L_x_7169:
[----:B------:R-:W-:Y:S05]  /*10ef0*/  BSYNC B0 ;  /* 0x0000000000007941 */ /* 0x000fea0003800000 */
.L_x_7168:
        /* <DEDUP_REMOVED lines=10> */
.L_x_7170:
[----:B------:R-:W-:Y:S02]  /*10fa0*/  MOV R252, 0x1f ;  /* 0x0000001f00fc7802 */ /* 0x000fe40000000f00 */
[----:B------:R-:W-:Y:S02]  /*10fb0*/  MOV R70, R247 ;  /* 0x000000f700467202 */ /* 0x000fe40000000f00 */
[----:B------:R-:W-:-:S07]  /*10fc0*/  MOV R241, R244 ;  /* 0x000000f400f17202 */ /* 0x000fce0000000f00 */
[----:B------:R-:W-:Y:S05]  /*10fd0*/  WARPSYNC.COLLECTIVE R71, `(.L_x_7171) ;  /* 0x0000000047087348 */ /* 0x000fea0003c00000 */
[----:B------:R0:W1:Y:S02]  /*10fe0*/  SHFL.IDX P3, R244, R70, R69, R68 ;  /* 0x0000004546f47389 */ /* 0x0000640000060044 */
[----:B01----:R-:W-:Y:S05]  /*10ff0*/  ENDCOLLECTIVE ;  /* 0x000000000000791b */ /* 0x003fea0003800000 */
.L_x_7171:
        /* <DEDUP_REMOVED lines=15> */
.L_x_7172:
[----:B------:R-:W-:Y:S01]  /*110f0*/  MOV R70, R60 ;  /* 0x0000003c00467202 */ /* 0x000fe20000000f00 */
[----:B------:R-:W-:-:S07]  /*11100*/  FADD.FTZ R240, R244, R240 ;  /* 0x000000f0f4f07221 */ /* 0x000fce0000010000 */
[----:B------:R-:W-:Y:S05]  /*11110*/  WARPSYNC.COLLECTIVE R71, `(.L_x_7173) ;  /* 0x0000000047087348 */ /* 0x000fea0003c00000 */
[----:B------:R0:W1:Y:S02]  /*11120*/  SHFL.DOWN P0, R244, R250, R251, R252 ;  /* 0x080000fbfaf47389 */ /* 0x00006400000000fc */
[----:B01----:R-:W-:Y:S05]  /*11130*/  ENDCOLLECTIVE ;  /* 0x000000000000791b */ /* 0x003fea0003800000 */
.L_x_7173:
[----:B------:R-:W-:Y:S02]  /*11140*/  MOV R250, R246 ;  /* 0x000000f600fa7202 */ /* 0x000fe40000000f00 */
[----:B------:R-:W-:-:S07]  /*11150*/  MOV R245, R244 ;  /* 0x000000f400f57202 */ /* 0x000fce0000000f00 */
[----:B------:R-:W-:Y:S05]  /*11160*/  WARPSYNC.COLLECTIVE R71, `(.L_x_7174) ;  /* 0x0000000047087348 */ /* 0x000fea0003c00000 */
[----:B------:R0:W1:Y:S02]  /*11170*/  SHFL.DOWN P0, R244, R250, R251, R252 ;  /* 0x080000fbfaf47389 */ /* 0x00006400000000fc */
[----:B01----:R-:W-:Y:S05]  /*11180*/  ENDCOLLECTIVE ;  /* 0x000000000000791b */ /* 0x003fea0003800000 */
.L_x_7174:
[----:B------:R-:W-:Y:S02]  /*11190*/  MOV R250, R247 ;  /* 0x000000f700fa7202 */ /* 0x000fe40000000f00 */
[----:B------:R-:W-:-:S07]  /*111a0*/  MOV R246, R244 ;  /* 0x000000f400f67202 */ /* 0x000fce0000000f00 */
[----:B------:R-:W-:Y:S05]  /*111b0*/  WARPSYNC.COLLECTIVE R71, `(.L_x_7175) ;  /* 0x0000000047087348 */ /* 0x000fea0003c00000 */
[----:B------:R0:W1:Y:S02]  /*111c0*/  SHFL.DOWN P0, R244, R250, R251, R252 ;  /* 0x080000fbfaf47389 */ /* 0x00006400000000fc */
[----:B01----:R-:W-:Y:S05]  /*111d0*/  ENDCOLLECTIVE ;  /* 0x000000000000791b */ /* 0x003fea0003800000 */
.L_x_7175:
[----:B------:R-:W-:Y:S02]  /*111e0*/  MOV R250, R248 ;  /* 0x000000f800fa7202 */ /* 0x000fe40000000f00 */
[----:B------:R-:W-:-:S07]  /*111f0*/  MOV R247, R244 ;  /* 0x000000f400f77202 */ /* 0x000fce0000000f00 */
[----:B------:R-:W-:Y:S05]  /*11200*/  WARPSYNC.COLLECTIVE R71, `(.L_x_7176) ;  /* 0x0000000047087348 */ /* 0x000fea0003c00000 */
[----:B------:R0:W1:Y:S02]  /*11210*/  SHFL.DOWN P0, R244, R250, R251, R252 ;  /* 0x080000fbfaf47389 */ /* 0x00006400000000fc */
[----:B01----:R-:W-:Y:S05]  /*11220*/  ENDCOLLECTIVE ;  /* 0x000000000000791b */ /* 0x003fea0003800000 */
.L_x_7176:
[----:B------:R-:W-:-:S07]  /*11230*/  MOV R248, R244 ;  /* 0x000000f400f87202 */ /* 0x000fce0000000f00 */
[----:B------:R-:W-:Y:S05]  /*11240*/  WARPSYNC.COLLECTIVE R71, `(.L_x_7177) ;  /* 0x0000000047087348 */ /* 0x000fea0003c00000 */
[----:B------:R0:W1:Y:S02]  /*11250*/  SHFL.IDX P3, R244, R70, R69, R68 ;  /* 0x0000004546f47389 */ /* 0x0000640000060044 */
[----:B01----:R-:W-:Y:S05]  /*11260*/  ENDCOLLECTIVE ;  /* 0x000000000000791b */ /* 0x003fea0003800000 */
.L_x_7177:
[----:B------:R-:W-:Y:S02]  /*11270*/  MOV R70, R61 ;  /* 0x0000003d00467202 */ /* 0x000fe40000000f00 */
[----:B------:R-:W-:-:S07]  /*11280*/  MOV R60, R244 ;  /* 0x000000f4003c7202 */ /* 0x000fce0000000f00 */
[----:B------:R-:W-:Y:S05]  /*11290*/  WARPSYNC.COLLECTIVE R71, `(.L_x_7178) ;  /* 0x0000000047087348 */ /* 0x000fea0003c00000 */
[----:B------:R0:W1:Y:S02]  /*112a0*/  SHFL.IDX P3, R244, R70, R69, R68 ;  /* 0x0000004546f47389 */ /* 0x0000640000060044 */
[----:B01----:R-:W-:Y:S05]  /*112b0*/  ENDCOLLECTIVE ;  /* 0x000000000000791b */ /* 0x003fea0003800000 */
.L_x_7178:
[----:B------:R-:W-:Y:S02]  /*112c0*/  MOV R70, R62 ;  /* 0x0000003e00467202 */ /* 0x000fe40000000f00 */
[----:B------:R-:W-:-:S07]  /*112d0*/  MOV R61, R244 ;  /* 0x000000f4003d7202 */ /* 0x000fce0000000f00 */
[----:B------:R-:W-:Y:S05]  /*112e0*/  WARPSYNC.COLLECTIVE R71, `(.L_x_7179) ;  /* 0x0000000047087348 */ /* 0x000fea0003c00000 */
[----:B------:R0:W1:Y:S02]  /*112f0*/  SHFL.IDX P3, R244, R70, R69, R68 ;  /* 0x0000004546f47389 */ /* 0x0000640000060044 */
[----:B01----:R-:W-:Y:S05]  /*11300*/  ENDCOLLECTIVE ;  /* 0x000000000000791b */ /* 0x003fea0003800000 */
.L_x_7179:
[----:B------:R-:W-:Y:S02]  /*11310*/  MOV R70, R63 ;  /* 0x0000003f00467202 */ /* 0x000fe40000000f00 */
[----:B------:R-:W-:-:S07]  /*11320*/  MOV R62, R244 ;  /* 0x000000f4003e7202 */ /* 0x000fce0000000f00 */
[----:B------:R-:W-:Y:S05]  /*11330*/  WARPSYNC.COLLECTIVE R71, `(.L_x_7180) ;  /* 0x0000000047087348 */ /* 0x000fea0003c00000 */
[----:B------:R0:W1:Y:S02]  /*11340*/  SHFL.IDX P3, R244, R70, R69, R68 ;  /* 0x0000004546f47389 */ /* 0x0000640000060044 */
[----:B01----:R-:W-:Y:S05]  /*11350*/  ENDCOLLECTIVE ;  /* 0x000000000000791b */ /* 0x003fea0003800000 */
.L_x_7180:
[----:B------:R-:W-:Y:S01]  /*11360*/  MOV R63, R244 ;  /* 0x000000f4003f7202 */ /* 0x000fe20000000f00 */
[----:B------:R-:W-:Y:S06]  /*11370*/  BRA `(.L_x_7181) ;  /* 0xffffff8800d47947 */ /* 0x000fec000383ffff */
.L_x_7182:
        /* <DEDUP_REMOVED lines=16> */
.L_x_18700:


//--------------------- .text._Z25selective_scan_bwd_kernelI32Selective_Scan_bwd_kernel_traitsILi64ELi16ELb0ELb0ELb1ELb1ELb0EN3c104HalfENS1_7complexIfEEEEv12SSMParamsBwd --------------------------
	.section	.text._Z25selective_scan_bwd_kernelI32Selective_Scan_bwd_kernel_traitsILi64ELi16ELb0ELb0ELb1ELb1ELb0EN3c104HalfENS1_7complexIfEEEEv12SSMParamsBwd,"ax",@progbits
	.align	128
        .global         _Z25selective_scan_bwd_kernelI32Selective_Scan_bwd_kernel_traitsILi64ELi16ELb0ELb0ELb1ELb1ELb0EN3c104HalfENS1_7complexIfEEEEv12SSMParamsBwd
        .type           _Z25selective_scan_bwd_kernelI32Selective_Scan_bwd_kernel_traitsILi64ELi16ELb0ELb0ELb1ELb1ELb0EN3c104HalfENS1_7complexIfEEEEv12SSMParamsBwd,@function
        .size           _Z25selective_scan_bwd_kernelI32Selective_Scan_bwd_kernel_traitsILi64ELi16ELb0ELb0ELb1ELb1ELb0EN3c104HalfENS1_7complexIfEEEEv12SSMParamsBwd,(.L_x_18701 - _Z25selective_scan_bwd_kernelI32Selective_Scan_bwd_kernel_traitsILi64ELi16ELb0ELb0ELb1ELb1ELb0EN3c104HalfENS1_7complexIfEEEEv12SSMParamsBwd)
        .other          _Z25selective_scan_bwd_kernelI32Selective_Scan_bwd_kernel_traitsILi64ELi16ELb0ELb0ELb1ELb1ELb0EN3c104HalfENS1_7complexIfEEEEv12SSMParamsBwd,@"STO_CUDA_ENTRY STV_DEFAULT"
_Z25selective_scan_bwd_kernelI32Selective_Scan_bwd_kernel_traitsILi64ELi16ELb0ELb0ELb1ELb1ELb0EN3c104HalfENS1_7complexIfEEEEv12SSMParamsBwd:
.text._Z25selective_scan_bwd_kernelI32Selective_Scan_bwd_kernel_traitsILi64ELi16ELb0ELb0ELb1ELb1ELb0EN3c104HalfENS1_7complexIfEEEEv12SSMParamsBwd:
        /* <DEDUP_REMOVED lines=143> */
.L_x_7315:
        /* <DEDUP_REMOVED lines=28> */
[----:B------:R-:W-:Y:S02]  /*0ab0*/  SHF.L.U32 R4, R32, 0x1, RZ ;  /* 0x0000000120047819 */ /* 0x000fe400000006ff */
        /* <DEDUP_REMOVED lines=16> */
[C---:B------:R-:W-:Y:S01]  /*0bc0*/  LOP3.LUT R17, R32.reuse, 0x100, RZ, 0xfc, !PT ;  /* 0x0000010020117812 */ /* 0x040fe200078efcff */
        /* <DEDUP_REMOVED lines=122> */
[----:B------:R-:W-:Y:S01]  /*1370*/  STS.U16 [R74+0x100], R13 ;  /* 0x0001000d4a007388 */ /* 0x000fe20000000400 */
[----:B------:R-:W-:-:S03]  /*1380*/  LEA.HI.SX32 R96, R3, R3, 0x1b ;  /* 0x0000000303607211 */ /* 0x000fc600078fdaff */
[----:B----4-:R3:W-:Y:S04]  /*1390*/  STS.U16 [R249+0x140], R14 ;  /* 0x0001400ef9007388 */ /* 0x0107e80000000400 */
[----:B------:R4:W-:Y:S04]  /*13a0*/  STS.U16 [R238+0x180], R15 ;  /* 0x0001800fee007388 */ /* 0x0009e80000000400 */
[----:B------:R5:W-:Y:S04]  /*13b0*/  STS.U16 [R237+0x1c0], R18 ;  /* 0x0001c012ed007388 */ /* 0x000be80000000400 */
[----:B------:R5:W-:Y:S01]  /*13c0*/  STS.U16 [R104+0x200], R19 ;  /* 0x0002001368007388 */ /* 0x000be20000000400 */
[----:B------:R-:W-:-:S03]  /*13d0*/  LEA R96, R96, UR28, 0x1 ;  /* 0x0000001c60607c11 */ /* 0x000fc6000f8e08ff */
        /* <DEDUP_REMOVED lines=48> */
[----:B-----5:R-:W-:Y:S02]  /*16e0*/  PRMT R18, RZ, 0x7610, R18 ;  /* 0x00007610ff127816 */ /* 0x020fe40000000012 */
        /* <DEDUP_REMOVED lines=38> */
[----:B------:R3:W-:Y:S04]  /*1950*/  STS.U16 [R249+0x140], R14 ;  /* 0x0001400ef9007388 */ /* 0x0007e80000000400 */
[----:B------:R3:W-:Y:S04]  /*1960*/  STS.U16 [R238+0x180], R13 ;  /* 0x0001800dee007388 */ /* 0x0007e80000000400 */
[----:B----4-:R4:W-:Y:S04]  /*1970*/  STS.U16 [R237+0x1c0], R16 ;  /* 0x0001c010ed007388 */ /* 0x0109e80000000400 */
[----:B-----5:R5:W-:Y:S04]  /*1980*/  STS.U16 [R104+0x200], R15 ;  /* 0x0002000f68007388 */ /* 0x020be80000000400 */
        /* <DEDUP_REMOVED lines=67> */
[----:B------:R-:W-:Y:S01]  /*1dc0*/  STL [R1+0xc], R77 ;  /* 0x00000c4d01007387 */ /* 0x000fe20000100800 */
[----:B0-----:R-:W-:-:S03]  /*1dd0*/  PRMT R4, RZ, 0x7610, R4 ;  /* 0x00007610ff047816 */ /* 0x001fc60000000004 */
        /* <DEDUP_REMOVED lines=19> */
[----:B------:R-:W-:Y:S01]  /*1f10*/  HFMA2 R87, -RZ, RZ, 0, 0 ;  /* 0x00000000ff577431 */ /* 0x000fe200000001ff */
[----:B------:R-:W-:-:S02]  /*1f20*/  CS2R R94, SRZ ;  /* 0x00000000005e7805 */ /* 0x000fc4000001ff00 */
[----:B------:R-:W-:Y:S02]  /*1f30*/  CS2R R92, SRZ ;  /* 0x00000000005c7805 */ /* 0x000fe4000001ff00 */
[----:B------:R-:W-:Y:S02]  /*1f40*/  CS2R R90, SRZ ;  /* 0x00000000005a7805 */ /* 0x000fe4000001ff00 */
[----:B------:R-:W-:Y:S02]  /*1f50*/  CS2R R88, SRZ ;  /* 0x0000000000587805 */ /* 0x000fe4000001ff00 */
[----:B------:R-:W-:Y:S02]  /*1f60*/  FSETP.GTU.FTZ.AND P1, PT, R85, 20, PT ;  /* 0x41a000005500780b */ /* 0x000fe40003f3c000 */
[----:B------:R-:W-:Y:S02]  /*1f70*/  FSETP.GTU.FTZ.AND P2, PT, R84, 20, PT ;  /* 0x41a000005400780b */ /* 0x000fe40003f5c000 */
[----:B------:R-:W-:-:S02]  /*1f80*/  FSETP.GTU.FTZ.AND P3, PT, R83, 20, PT ;  /* 0x41a000005300780b */ /* 0x000fc40003f7c000 */
[----:B------:R-:W-:Y:S02]  /*1f90*/  FSETP.GTU.FTZ.AND P4, PT, R82, 20, PT ;  /* 0x41a000005200780b */ /* 0x000fe40003f9c000 */
[----:B------:R-:W-:Y:S02]  /*1fa0*/  FSETP.GTU.FTZ.AND P5, PT, R81, 20, PT ;  /* 0x41a000005100780b */ /* 0x000fe40003fbc000 */
[----:B------:R-:W-:Y:S01]  /*1fb0*/  MOV R80, RZ ;  /* 0x000000ff00507202 */ /* 0x000fe20000000f00 */
[----:B------:R-:W-:Y:S04]  /*1fc0*/  STS.U16 [R78], R8 ;  /* 0x000000084e007388 */ /* 0x000fe80000000400 */
        /* <DEDUP_REMOVED lines=33> */
[----:B------:R-:W-:Y:S01]  /*21e0*/  CS2R R78, SRZ ;  /* 0x00000000004e7805 */ /* 0x000fe2000001ff00 */
[----:B-1----:R-:W-:Y:S01]  /*21f0*/  FADD.FTZ R76, R22, UR6 ;  /* 0x00000006164c7e21 */ /* 0x002fe20008010000 */
        /* <DEDUP_REMOVED lines=31> */
.L_x_7185:
[----:B------:R-:W-:Y:S05]  /*23f0*/  BSYNC.RECONVERGENT B0 ;  /* 0x0000000000007941 */ /* 0x000fea0003800200 */
.L_x_7184:
[----:B------:R-:W-:Y:S01]  /*2400*/  HADD2.F32 R28, -RZ, R28.H0_H0 ;  /* 0x2000001cff1c7230 */ /* 0x000fe20000004100 */
[----:B------:R-:W-:Y:S01]  /*2410*/  BSSY.RECONVERGENT B0, `(.L_x_7186) ;  /* 0x0000025000007945 */ /* 0x000fe20003800200 */
[----:B------:R-:W-:Y:S02]  /*2420*/  FSETP.GTU.FTZ.AND P0, PT, R76, 20, PT ;  /* 0x41a000004c00780b */ /* 0x000fe40003f1c000 */
[----:B--2---:R-:W-:Y:S02]  /*2430*/  CS2R R74, SRZ ;  /* 0x00000000004a7805 */ /* 0x004fe4000001ff00 */
        /* <DEDUP_REMOVED lines=34> */
.L_x_7187:
[----:B------:R-:W-:Y:S05]  /*2660*/  BSYNC.RECONVERGENT B0 ;  /* 0x0000000000007941 */ /* 0x000fea0003800200 */
.L_x_7186:
        /* <DEDUP_REMOVED lines=39> */
.L_x_7189:
[----:B------:R-:W-:Y:S05]  /*28e0*/  BSYNC.RECONVERGENT B0 ;  /* 0x0000000000007941 */ /* 0x000fea0003800200 */
.L_x_7188:
        /* <DEDUP_REMOVED lines=39> */
.L_x_7191:
[----:B------:R-:W-:Y:S05]  /*2b60*/  BSYNC.RECONVERGENT B0 ;  /* 0x0000000000007941 */ /* 0x000fea0003800200 */
.L_x_7190:
        /* <DEDUP_REMOVED lines=39> */
.L_x_7193:
[----:B------:R-:W-:Y:S05]  /*2de0*/  BSYNC.RECONVERGENT B0 ;  /* 0x0000000000007941 */ /* 0x000fea0003800200 */
.L_x_7192:
        /* <DEDUP_REMOVED lines=39> */
.L_x_7195:
[----:B------:R-:W-:Y:S05]  /*3060*/  BSYNC.RECONVERGENT B0 ;  /* 0x0000000000007941 */ /* 0x000fea0003800200 */
.L_x_7194:
        /* <DEDUP_REMOVED lines=40> */
.L_x_7197:
[----:B------:R-:W-:Y:S05]  /*32f0*/  BSYNC.RECONVERGENT B0 ;  /* 0x0000000000007941 */ /* 0x000fea0003800200 */
.L_x_7196:
        /* <DEDUP_REMOVED lines=39> */
.L_x_7199:
[----:B------:R-:W-:Y:S05]  /*3570*/  BSYNC.RECONVERGENT B0 ;  /* 0x0000000000007941 */ /* 0x000fea0003800200 */
.L_x_7198:
        /* <DEDUP_REMOVED lines=39> */
.L_x_7201:
[----:B------:R-:W-:Y:S05]  /*37f0*/  BSYNC.RECONVERGENT B0 ;  /* 0x0000000000007941 */ /* 0x000fea0003800200 */
.L_x_7200:
        /* <DEDUP_REMOVED lines=39> */
.L_x_7203:
[----:B------:R-:W-:Y:S05]  /*3a70*/  BSYNC.RECONVERGENT B0 ;  /* 0x0000000000007941 */ /* 0x000fea0003800200 */
.L_x_7202:
        /* <DEDUP_REMOVED lines=44> */
.L_x_7205:
[----:B------:R-:W-:Y:S05]  /*3d40*/  BSYNC.RECONVERGENT B0 ;  /* 0x0000000000007941 */ /* 0x000fea0003800200 */
.L_x_7204:
        /* <DEDUP_REMOVED lines=32> */
.L_x_7207:
[----:B------:R-:W-:Y:S05]  /*3f50*/  BSYNC.RECONVERGENT B0 ;  /* 0x0000000000007941 */ /* 0x000fea0003800200 */
.L_x_7206:
        /* <DEDUP_REMOVED lines=32> */
.L_x_7209:
[----:B------:R-:W-:Y:S05]  /*4160*/  BSYNC.RECONVERGENT B0 ;  /* 0x0000000000007941 */ /* 0x000fea0003800200 */
.L_x_7208:
        /* <DEDUP_REMOVED lines=32> */
.L_x_7211:
[----:B------:R-:W-:Y:S05]  /*4370*/  BSYNC.RECONVERGENT B0 ;  /* 0x0000000000007941 */ /* 0x000fea0003800200 */
.L_x_7210:
        /* <DEDUP_REMOVED lines=32> */
.L_x_7213:
[----:B------:R-:W-:Y:S05]  /*4580*/  BSYNC.RECONVERGENT B0 ;  /* 0x0000000000007941 */ /* 0x000fea0003800200 */
.L_x_7212:
        /* <DEDUP_REMOVED lines=32> */
.L_x_7215:
[----:B------:R-:W-:Y:S05]  /*4790*/  BSYNC.RECONVERGENT B0 ;  /* 0x0000000000007941 */ /* 0x000fea0003800200 */
.L_x_7214:
        /* <DEDUP_REMOVED lines=27> */
[----:B------:R-:W-:Y:S01]  /*4950*/  SHF.L.U32 R13, R189, 0x5, RZ ;  /* 0x00000005bd0d7819 */ /* 0x000fe200000006ff */
[----:B------:R-:W-:Y:S01]  /*4960*/  HFMA2 R95, -RZ, RZ, 0, 0 ;  /* 0x00000000ff5f7431 */ /* 0x000fe200000001ff */
[----:B------:R-:W-:Y:S01]  /*4970*/  LOP3.LUT R2, R2, 0xfffffffb, RZ, 0xc0, !PT ;  /* 0xfffffffb02027812 */ /* 0x000fe200078ec0ff */
[----:B------:R-:W2:Y:S01]  /*4980*/  LDCU.64 UR30, c[0x0][0x3b8] ;  /* 0x00007700ff1e77ac */ /* 0x000ea20008000a00 */
        /* <DEDUP_REMOVED lines=12> */
[----:B0-----:R-:W-:Y:S01]  /*4a50*/  FADD.FTZ R8, R67, R67 ;  /* 0x0000004343087221 */ /* 0x001fe20000010000 */
[----:B------:R-:W-:Y:S01]  /*4a60*/  ISETP.EQ.AND P1, PT, R0, RZ, P1 ;  /* 0x000000ff0000720c */ /* 0x000fe20000f22270 */
[----:B------:R-:W-:Y:S01]  /*4a70*/  FADD.FTZ R0, R19, R19 ;  /* 0x0000001313007221 */ /* 0x000fe20000010000 */
[----:B------:R-:W-:Y:S01]  /*4a80*/  FADD.FTZ R19, R61, R61 ;  /* 0x0000003d3d137221 */ /* 0x000fe20000010000 */
[----:B------:R-:W-:Y:S01]  /*4a90*/  FADD.FTZ R7, R69, R69 ;  /* 0x0000004545077221 */ /* 0x000fe20000010000 */
[----:B------:R-:W-:Y:S01]  /*4aa0*/  FADD.FTZ R6, R68, R68 ;  /* 0x0000004444067221 */ /* 0x000fe20000010000 */
[----:B-1----:R-:W-:Y:S01]  /*4ab0*/  UIMAD.WIDE.U32 UR12, UR8, UR28, URZ ;  /* 0x0000001c080c72a5 */ /* 0x002fe2000f8e00ff */
[----:B------:R-:W-:Y:S01]  /*4ac0*/  FADD.FTZ R5, R5, R5 ;  /* 0x0000000505057221 */ /* 0x000fe20000010000 */
[----:B--2---:R-:W-:Y:S01]  /*4ad0*/  UIMAD.WIDE.U32 UR10, UR8, UR30, URZ ;  /* 0x0000001e080a72a5 */ /* 0x004fe2000f8e00ff */
[----:B------:R-:W-:Y:S01]  /*4ae0*/  FADD.FTZ R4, R4, R4 ;  /* 0x0000000404047221 */ /* 0x000fe20000010000 */
[----:B------:R-:W-:Y:S01]  /*4af0*/  UIMAD UR29, UR8, UR29, UR13 ;  /* 0x0000001d081d72a4 */ /* 0x000fe2000f8e020d */
[----:B------:R-:W-:Y:S01]  /*4b00*/  LOP3.LUT R3, R189, 0x1f, RZ, 0xc0, !PT ;  /* 0x0000001fbd037812 */ /* 0x000fe200078ec0ff */
[----:B------:R-:W-:-:S02]  /*4b10*/  UIMAD UR31, UR8, UR31, UR11 ;  /* 0x0000001f081f72a4 */ /* 0x000fc4000f8e020b */
[----:B------:R-:W-:Y:S01]  /*4b20*/  USHF.L.U32 UR8, UR15, 0xb, URZ ;  /* 0x0000000b0f087899 */ /* 0x000fe200080006ff */
[----:B------:R-:W0:Y:S03]  /*4b30*/  LDCU UR46, c[0x0][0x394] ;  /* 0x00007280ff2e77ac */ /* 0x000e260008000800 */
[----:B------:R-:W-:Y:S01]  /*4b40*/  ULEA UR8, UR33, -UR8, 0x1 ;  /* 0x8000000821087291 */ /* 0x000fe2000f8e08ff */
[----:B------:R-:W1:Y:S03]  /*4b50*/  LDCU UR47, c[0x0][0x38c] ;  /* 0x00007180ff2f77ac */ /* 0x000e660008000800 */
[----:B------:R-:W-:Y:S01]  /*4b60*/  UIADD3 UR32, UPT, UPT, UR8, 0x800, URZ ;  /* 0x0000080008207890 */ /* 0x000fe2000fffe0ff */
[----:B------:R-:W2:Y:S05]  /*4b70*/  LDCU UR30, c[0x0][0x388] ;  /* 0x00007100ff1e77ac */ /* 0x000eaa0008000800 */
[----:B------:R-:W-:Y:S01]  /*4b80*/  ISETP.GE.AND P0, PT, R70, UR32, PT ;  /* 0x0000002046007c0c */ /* 0x000fe2000bf06270 */
[----:B------:R-:W3:Y:S01]  /*4b90*/  LDCU.64 UR42, c[0x0][0x3a8] ;  /* 0x00007500ff2a77ac */ /* 0x000ee20008000a00 */
[----:B------:R-:W4:Y:S01]  /*4ba0*/  LDCU.64 UR40, c[0x0][0x3c0] ;  /* 0x00007800ff2877ac */ /* 0x000f220008000a00 */
[----:B------:R-:W0:Y:S10]  /*4bb0*/  LDCU.64 UR38, c[0x0][0x4f0] ;  /* 0x00009e00ff2677ac */ /* 0x000e340008000a00 */
[----:B------:R-:W-:Y:S01]  /*4bc0*/  @P0 LOP3.LUT R2, R2, 0x4, RZ, 0xfc, !PT ;  /* 0x0000000402020812 */ /* 0x000fe200078efcff */
[----:B------:R-:W0:Y:S01]  /*4bd0*/  LDCU.64 UR44, c[0x0][0x3e0] ;  /* 0x00007c00ff2c77ac */ /* 0x000e220008000a00 */
[----:B------:R-:W0:Y:S01]  /*4be0*/  LDCU.128 UR24, c[0x0][0x440] ;  /* 0x00008800ff1877ac */ /* 0x000e220008000c00 */
[----:B-12---:R-:W-:-:S05]  /*4bf0*/  UMOV UR8, URZ ;  /* 0x000000ff00087c82 */ /* 0x006fca0008000000 */
.L_x_7314:
[----:B------:R-:W-:Y:S01]  /*4c00*/  UMOV UR28, UR12 ;  /* 0x0000000c001c7c82 */ /* 0x000fe20008000000 */
[----:B0-----:R-:W-:Y:S01]  /*4c10*/  LOP3.LUT R60, R13, 0x7c1f, R189, 0xc8, !PT ;  /* 0x00007c1f0d3c7812 */ /* 0x001fe200078ec8bd */
[----:B---3--:R-:W-:Y:S01]  /*4c20*/  UIMAD.WIDE.U32 UR36, UR8, UR42, UR28 ;  /* 0x0000002a082472a5 */ /* 0x008fe2000f8e001c */
[----:B------:R-:W-:-:S03]  /*4c30*/  LOP3.LUT P6, RZ, R2, 0x4, RZ, 0xc0, !PT ;  /* 0x0000000402ff7812 */ /* 0x000fc600078cc0ff */
[----:B------:R-:W-:Y:S02]  /*4c40*/  UIMAD UR28, UR8, UR43, UR37 ;  /* 0x0000002b081c72a4 */ /* 0x000fe4000f8e0225 */
[----:B0-----:R-:W-:-:S04]  /*4c50*/  ULEA UR33, UP0, UR36, UR24, 0x3 ;  /* 0x0000001824217291 */ /* 0x001fc8000f8018ff */
[----:B------:R-:W-:Y:S02]  /*4c60*/  ULEA.HI.X UR36, UR36, UR25, UR28, 0x3, UP0 ;  /* 0x0000001924247291 */ /* 0x000fe400080f1c1c */
[----:B------:R-:W-:-:S04]  /*4c70*/  MOV R62, UR33 ;  /* 0x00000021003e7c02 */ /* 0x000fc80008000f00 */
[----:B------:R-:W-:-:S06]  /*4c80*/  MOV R63, UR36 ;  /* 0x00000024003f7c02 */ /* 0x000fcc0008000f00 */
[----:B--2---:R-:W2:Y:S01]  /*4c90*/  LDG.E.64 R62, desc[UR34][R62.64] ;  /* 0x000000223e3e7981 */ /* 0x004ea2000c1e1b00 */
[----:B------:R-:W-:Y:S02]  /*4ca0*/  LOP3.LUT R106, R3, 0x7c00, R13, 0xf8, !PT ;  /* 0x00007c00036a7812 */ /* 0x000fe400078ef80d */
[----:B------:R-:W-:Y:S02]  /*4cb0*/  MOV R65, UR44 ;  /* 0x0000002c00417c02 */ /* 0x000fe40008000f00 */
[----:B------:R-:W-:Y:S02]  /*4cc0*/  MOV R61, RZ ;  /* 0x000000ff003d7202 */ /* 0x000fe40000000f00 */
[----:B------:R-:W-:Y:S02]  /*4cd0*/  LOP3.LUT R66, R106, 0x20, RZ, 0xfc, !PT ;  /* 0x000000206a427812 */ /* 0x000fe400078efcff */
[----:B----4-:R-:W-:Y:S01]  /*4ce0*/  MOV R69, UR45 ;  /* 0x0000002d00457c02 */ /* 0x010fe20008000f00 */
[----:B------:R-:W-:Y:S01]  /*4cf0*/  IMAD.WIDE.U32 R64, R65, UR8, R60 ;  /* 0x0000000841407c25 */ /* 0x000fe2000f8e003c */
[----:B------:R-:W-:-:S02]  /*4d00*/  ISETP.GE.AND P0, PT, R66, UR32, PT ;  /* 0x0000002042007c0c */ /* 0x000fc4000bf06270 */
[C---:B------:R-:W-:Y:S01]  /*4d10*/  LOP3.LUT R67, R106.reuse, 0x40, RZ, 0xfc, !PT ;  /* 0x000000406a437812 */ /* 0x040fe200078efcff */
[----:B------:R-:W-:Y:S01]  /*4d20*/  IMAD R65, R69, UR8, R65 ;  /* 0x0000000845417c24 */ /* 0x000fe2000f8e0241 */
[----:B------:R-:W-:Y:S02]  /*4d30*/  LOP3.LUT R61, R106, 0x60, RZ, 0xfc, !PT ;  /* 0x000000606a3d7812 */ /* 0x000fe400078efcff */
[----:B------:R-:W-:Y:S02]  /*4d40*/  LEA R60, P2, R64, UR23, 0x1 ;  /* 0x00000017403c7c11 */ /* 0x000fe4000f8408ff */
[----:B------:R-:W-:Y:S02]  /*4d50*/  ISETP.GE.AND P3, PT, R67, UR32, PT ;  /* 0x0000002043007c0c */ /* 0x000fe4000bf66270 */
[----:B------:R-:W-:Y:S02]  /*4d60*/  ISETP.GE.AND P5, PT, R61, UR32, PT ;  /* 0x000000203d007c0c */ /* 0x000fe4000bfa6270 */
[----:B------:R-:W-:-:S02]  /*4d70*/  PRMT R140, RZ, 0x7610, R140 ;  /* 0x00007610ff8c7816 */ /* 0x000fc4000000008c */
[----:B------:R-:W-:Y:S02]  /*4d80*/  LOP3.LUT R66, R106, 0x80, RZ, 0xfc, !PT ;  /* 0x000000806a427812 */ /* 0x000fe400078efcff */
[----:B------:R-:W-:Y:S02]  /*4d90*/  LEA.HI.X R61, R64, UR21, R65, 0x1, P2 ;  /* 0x00000015403d7c11 */ /* 0x000fe400090f0c41 */
[C---:B------:R-:W-:Y:S02]  /*4da0*/  LOP3.LUT R67, R106.reuse, 0xa0, RZ, 0xfc, !PT ;  /* 0x000000a06a437812 */ /* 0x040fe400078efcff */
[----:B------:R-:W-:Y:S01]  /*4db0*/  LOP3.LUT R64, R106, 0xc0, RZ, 0xfc, !PT ;  /* 0x000000c06a407812 */ /* 0x000fe200078efcff */
[----:B------:R-:W3:Y:S01]  /*4dc0*/  @!P0 LDG.E.U16 R140, desc[UR34][R60.64+0x40] ;  /* 0x000040223c8c8981 */ /* 0x000ee2000c1e1500 */
[----:B------:R-:W-:Y:S02]  /*4dd0*/  ISETP.GE.AND P4, PT, R66, UR32, PT ;  /* 0x0000002042007c0c */ /* 0x000fe4000bf86270 */
[----:B------:R-:W-:-:S02]  /*4de0*/  PRMT R137, RZ, 0x7610, R137 ;  /* 0x00007610ff897816 */ /* 0x000fc40000000089 */
[----:B------:R-:W-:Y:S02]  /*4df0*/  ISETP.GE.AND P2, PT, R67, UR32, PT ;  /* 0x0000002043007c0c */ /* 0x000fe4000bf46270 */
[----:B------:R-:W-:Y:S02]  /*4e00*/  ISETP.GE.AND P0, PT, R64, UR32, PT ;  /* 0x0000002040007c0c */ /* 0x000fe4000bf06270 */
[C---:B------:R-:W-:Y:S01]  /*4e10*/  LOP3.LUT R64, R106.reuse, 0xe0, RZ, 0xfc, !PT ;  /* 0x000000e06a407812 */ /* 0x040fe200078efcff */
[----:B------:R-:W5:Y:S01]  /*4e20*/  @!P3 LDG.E.U16 R137, desc[UR34][R60.64+0x80] ;  /* 0x000080223c89b981 */ /* 0x000f62000c1e1500 */
[----:B------:R-:W-:Y:S02]  /*4e30*/  PRMT R122, RZ, 0x7610, R122 ;  /* 0x00007610ff7a7816 */ /* 0x000fe4000000007a */
[----:B------:R-:W-:Y:S02]  /*4e40*/  LOP3.LUT R65, R106, 0x100, RZ, 0xfc, !PT ;  /* 0x000001006a417812 */ /* 0x000fe400078efcff */
[----:B------:R-:W-:-:S02]  /*4e50*/  ISETP.GE.AND P3, PT, R64, UR32, PT ;  /* 0x0000002040007c0c */ /* 0x000fc4000bf66270 */
[----:B------:R-:W-:Y:S01]  /*4e60*/  PRMT R124, RZ, 0x7610, R124 ;  /* 0x00007610ff7c7816 */ /* 0x000fe2000000007c */
[----:B------:R-:W5:Y:S01]  /*4e70*/  @!P5 LDG.E.U16 R122, desc[UR34][R60.64+0xc0] ;  /* 0x0000c0223c7ad981 */ /* 0x000f62000c1e1500 */
        /* <DEDUP_REMOVED lines=8> */
[----:B------:R-:W-:Y:S02]  /*4f00*/  PRMT R113, RZ, 0x7610, R113 ;  /* 0x00007610ff717816 */ /* 0x000fe40000000071 */
[----:B------:R-:W-:Y:S01]  /*4f10*/  ISETP.GE.AND P2, PT, R65, UR32, PT ;  /* 0x0000002041007c0c */ /* 0x000fe2000bf46270 */
[----:B------:R-:W5:Y:S01]  /*4f20*/  @!P0 LDG.E.U16 R109, desc[UR34][R60.64+0x180] ;  /* 0x000180223c6d8981 */ /* 0x000f62000c1e1500 */
[C---:B------:R-:W-:Y:S02]  /*4f30*/  LOP3.LUT R64, R106.reuse, 0x160, RZ, 0xfc, !PT ;  /* 0x000001606a407812 */ /* 0x040fe400078efcff */
[----:B------:R-:W-:Y:S01]  /*4f40*/  LOP3.LUT R65, R106, 0x180, RZ, 0xfc, !PT ;  /* 0x000001806a417812 */ /* 0x000fe200078efcff */
[----:B------:R-:W5:Y:S01]  /*4f50*/  @!P3 LDG.E.U16 R113, desc[UR34][R60.64+0x1c0] ;  /* 0x0001c0223c71b981 */ /* 0x000f62000c1e1500 */
[----:B------:R-:W-:Y:S02]  /*4f60*/  PRMT R123, RZ, 0x7610, R123 ;  /* 0x00007610ff7b7816 */ /* 0x000fe4000000007b */
[----:B------:R-:W-:-:S02]  /*4f70*/  ISETP.GE.AND P0, PT, R64, UR32, PT ;  /* 0x0000002040007c0c */ /* 0x000fc4000bf06270 */
[----:B------:R-:W-:Y:S02]  /*4f80*/  LOP3.LUT R64, R106, 0x1a0, RZ, 0xfc, !PT ;  /* 0x000001a06a407812 */ /* 0x000fe400078efcff */
        /* <DEDUP_REMOVED lines=11> */
[----:B------:R-:W-:Y:S02]  /*5040*/  PRMT R108, RZ, 0x7610, R108 ;  /* 0x00007610ff6c7816 */ /* 0x000fe4000000006c */
[----:B------:R-:W-:Y:S01]  /*5050*/  ISETP.GE.AND P4, PT, R66, UR32, PT ;  /* 0x0000002042007c0c */ /* 0x000fe2000bf86270 */
[----:B------:R-:W5:Y:S01]  /*5060*/  @!P0 LDG.E.U16 R112, desc[UR34][R60.64+0x2c0] ;  /* 0x0002c0223c708981 */ /* 0x000f62000c1e1500 */
[C---:B------:R-:W-:Y:S02]  /*5070*/  LOP3.LUT R64, R106.reuse, 0x200, RZ, 0xfc, !PT ;  /* 0x000002006a407812 */ /* 0x040fe400078efcff */
[----:B------:R-:W-:Y:S01]  /*5080*/  PRMT R107, RZ, 0x7610, R107 ;  /* 0x00007610ff6b7816 */ /* 0x000fe2000000006b */
[----:B------:R-:W5:Y:S01]  /*5090*/  @!P3 LDG.E.U16 R108, desc[UR34][R60.64+0x300] ;  /* 0x000300223c6cb981 */ /* 0x000f62000c1e1500 */
[----:B------:R-:W-:-:S02]  /*50a0*/  LOP3.LUT R66, R106, 0x220, RZ, 0xfc, !PT ;  /* 0x000002206a427812 */ /* 0x000fc400078efcff */
[----:B------:R-:W-:Y:S02]  /*50b0*/  ISETP.GE.AND P0, PT, R64, UR32, PT ;  /* 0x0000002040007c0c */ /* 0x000fe4000bf06270 */
[----:B------:R-:W-:Y:S01]  /*50c0*/  LOP3.LUT R64, R106, 0x240, RZ, 0xfc, !PT ;  /* 0x000002406a407812 */ /* 0x000fe200078efcff */
[----:B------:R-:W5:Y:S01]  /*50d0*/  @!P5 LDG.E.U16 R107, desc[UR34][R60.64+0x340] ;  /* 0x000340223c6bd981 */ /* 0x000f62000c1e1500 */
[----:B------:R-:W-:Y:S02]  /*50e0*/  ISETP.GE.AND P3, PT, R66, UR32, PT ;  /* 0x0000002042007c0c */ /* 0x000fe4000bf66270 */
[----:B------:R-:W-:Y:S02]  /*50f0*/  PRMT R66, RZ, 0x7610, R66 ;  /* 0x00007610ff427816 */ /* 0x000fe40000000042 */
[----:B------:R-:W-:Y:S02]  /*5100*/  ISETP.GE.AND P5, PT, R64, UR32, PT ;  /* 0x0000002040007c0c */ /* 0x000fe4000bfa6270 */
[----:B------:R-:W-:-:S02]  /*5110*/  PRMT R69, RZ, 0x7610, R69 ;  /* 0x00007610ff457816 */ /* 0x000fc40000000045 */
[C---:B------:R-:W-:Y:S01]  /*5120*/  LOP3.LUT R64, R106.reuse, 0x260, RZ, 0xfc, !PT ;  /* 0x000002606a407812 */ /* 0x040fe200078efcff */
[----:B------:R-:W5:Y:S01]  /*5130*/  @!P4 LDG.E.U16 R66, desc[UR34][R60.64+0x380] ;  /* 0x000380223c42c981 */ /* 0x000f62000c1e1500 */
[----:B------:R-:W-:Y:S02]  /*5140*/  PRMT R149, RZ, 0x7610, R149 ;  /* 0x00007610ff957816 */ /* 0x000fe40000000095 */
[----:B-1----:R-:W-:Y:S01]  /*5150*/  PRMT R68, RZ, 0x7610, R68 ;  /* 0x00007610ff447816 */ /* 0x002fe20000000044 */
[----:B------:R-:W5:Y:S01]  /*5160*/  @!P2 LDG.E.U16 R69, desc[UR34][R60.64+0x3c0] ;  /* 0x0003c0223c45a981 */ /* 0x000f62000c1e1500 */
[----:B------:R-:W-:Y:S02]  /*5170*/  LOP3.LUT R67, R106, 0x280, RZ, 0xfc, !PT ;  /* 0x000002806a437812 */ /* 0x000fe400078efcff */
[----:B------:R-:W-:Y:S01]  /*5180*/  ISETP.GE.AND P4, PT, R64, UR32, PT ;  /* 0x0000002040007c0c */ /* 0x000fe2000bf86270 */
[----:B------:R-:W3:Y:S01]  /*5190*/  @!P6 LDG.E.U16 R149, desc[UR34][R60.64] ;  /* 0x000000223c95e981 */ /* 0x000ee2000c1e1500 */
        /* <DEDUP_REMOVED lines=13> */
[----:B------:R-:W-:Y:S01]  /*5270*/  PRMT R111, RZ, 0x7610, R111 ;  /* 0x00007610ff6f7816 */ /* 0x000fe2000000006f */
[----:B------:R-:W5:Y:S01]  /*5280*/  @!P4 LDG.E.U16 R64, desc[UR34][R60.64+0x4c0] ;  /* 0x0004c0223c40c981 */ /* 0x000f62000c1e1500 */
[----:B------:R-:W-:Y:S02]  /*5290*/  LOP3.LUT R71, R106, 0x300, RZ, 0xfc, !PT ;  /* 0x000003006a477812 */ /* 0x000fe400078efcff */
[----:B------:R-:W-:-:S02]  /*52a0*/  PRMT R110, RZ, 0x7610, R110 ;  /* 0x00007610ff6e7816 */ /* 0x000fc4000000006e */
[C---:B------:R-:W-:Y:S01]  /*52b0*/  LOP3.LUT R114, R106.reuse, 0x320, RZ, 0xfc, !PT ;  /* 0x000003206a727812 */ /* 0x040fe200078efcff */
[----:B------:R-:W5:Y:S01]  /*52c0*/  @!P2 LDG.E.U16 R111, desc[UR34][R60.64+0x500] ;  /* 0x000500223c6fa981 */ /* 0x000f62000c1e1500 */
[----:B------:R-:W-:Y:S02]  /*52d0*/  LOP3.LUT R115, R106, 0x340, RZ, 0xfc, !PT ;  /* 0x000003406a737812 */ /* 0x000fe400078efcff */
[----:B------:R-:W-:Y:S01]  /*52e0*/  ISETP.GE.AND P4, PT, R71, UR32, PT ;  /* 0x0000002047007c0c */ /* 0x000fe2000bf86270 */
[----:B------:R-:W5:Y:S01]  /*52f0*/  @!P0 LDG.E.U16 R110, desc[UR34][R60.64+0x540] ;  /* 0x000540223c6e8981 */ /* 0x000f62000c1e1500 */
[----:B------:R-:W-:Y:S02]  /*5300*/  PRMT R71, RZ, 0x7610, R71 ;  /* 0x00007610ff477816 */ /* 0x000fe40000000047 */
[----:B------:R-:W-:Y:S02]  /*5310*/  ISETP.GE.AND P2, PT, R114, UR32, PT ;  /* 0x0000002072007c0c */ /* 0x000fe4000bf46270 */
[----:B------:R-:W-:-:S02]  /*5320*/  PRMT R116, RZ, 0x7610, R116 ;  /* 0x00007610ff747816 */ /* 0x000fc40000000074 */
[----:B------:R-:W-:Y:S01]  /*5330*/  ISETP.GE.AND P0, PT, R115, UR32, PT ;  /* 0x0000002073007c0c */ /* 0x000fe2000bf06270 */
[----:B------:R-:W5:Y:S01]  /*5340*/  @!P3 LDG.E.U16 R71, desc[UR34][R60.64+0x580] ;  /* 0x000580223c47b981 */ /* 0x000f62000c1e1500 */
[C---:B------:R-:W-:Y:S02]  /*5350*/  LOP3.LUT R114, R106.reuse, 0x360, RZ, 0xfc, !PT ;  /* 0x000003606a727812 */ /* 0x040fe400078efcff */
[----:B------:R-:W-:Y:S01]  /*5360*/  LOP3.LUT R118, R106, 0x380, RZ, 0xfc, !PT ;  /* 0x000003806a767812 */ /* 0x000fe200078efcff */
[----:B------:R-:W5:Y:S01]  /*5370*/  @!P5 LDG.E.U16 R116, desc[UR34][R60.64+0x5c0] ;  /* 0x0005c0223c74d981 */ /* 0x000f62000c1e1500 */
[----:B------:R-:W-:Y:S02]  /*5380*/  ISETP.GE.AND P3, PT, R114, UR32, PT ;  /* 0x0000002072007c0c */ /* 0x000fe4000bf66270 */
[----:B------:R-:W-:Y:S02]  /*5390*/  PRMT R115, RZ, 0x7610, R115 ;  /* 0x00007610ff737816 */ /* 0x000fe40000000073 */
[----:B------:R-:W-:-:S02]  /*53a0*/  PRMT R114, RZ, 0x7610, R114 ;  /* 0x00007610ff727816 */ /* 0x000fc40000000072 */
[----:B------:R-:W-:Y:S02]  /*53b0*/  ISETP.GE.AND P5, PT, R118, UR32, PT ;  /* 0x0000002076007c0c */ /* 0x000fe4000bfa6270 */
[----:B------:R-:W-:Y:S01]  /*53c0*/  PRMT R118, RZ, 0x7610, R118 ;  /* 0x00007610ff767816 */ /* 0x000fe20000000076 */
[----:B------:R-:W5:Y:S01]  /*53d0*/  @!P4 LDG.E.U16 R115, desc[UR34][R60.64+0x600] ;  /* 0x000600223c73c981 */ /* 0x000f62000c1e1500 */
[----:B------:R-:W-:-:S03]  /*53e0*/  LOP3.LUT R119, R106, 0x3a0, RZ, 0xfc, !PT ;  /* 0x000003a06a777812 */ /* 0x000fc600078efcff */
[----:B------:R-:W5:Y:S01]  /*53f0*/  @!P2 LDG.E.U16 R114, desc[UR34][R60.64+0x640] ;  /* 0x000640223c72a981 */ /* 0x000f62000c1e1500 */
[----:B------:R-:W-:-:S03]  /*5400*/  ISETP.GE.AND P2, PT, R119, UR32, PT ;  /* 0x0000002077007c0c */ /* 0x000fc6000bf46270 */
[----:B------:R-:W5:Y:S01]  /*5410*/  @!P0 LDG.E.U16 R118, desc[UR34][R60.64+0x680] ;  /* 0x000680223c768981 */ /* 0x000f62000c1e1500 */
[----:B------:R-:W-:Y:S02]  /*5420*/  PRMT R119, RZ, 0x7610, R119 ;  /* 0x00007610ff777816 */ /* 0x000fe40000000077 */
[----:B------:R-:W-:Y:S02]  /*5430*/  PRMT R120, RZ, 0x7610, R120 ;  /* 0x00007610ff787816 */ /* 0x000fe40000000078 */
[----:B------:R-:W-:Y:S02]  /*5440*/  PRMT R138, RZ, 0x7610, R138 ;  /* 0x00007610ff8a7816 */ /* 0x000fe4000000008a */
[----:B------:R-:W5:Y:S04]  /*5450*/  @!P3 LDG.E.U16 R119, desc[UR34][R60.64+0x6c0] ;  /* 0x0006c0223c77b981 */ /* 0x000f68000c1e1500 */
[----:B------:R-:W5:Y:S04]  /*5460*/  @!P5 LDG.E.U16 R120, desc[UR34][R60.64+0x700] ;  /* 0x000700223c78d981 */ /* 0x000f68000c1e1500 */
[----:B------:R-:W5:Y:S01]  /*5470*/  @!P2 LDG.E.U16 R138, desc[UR34][R60.64+0x740] ;  /* 0x000740223c8aa981 */ /* 0x000f62000c1e1500 */
[----:B------:R-:W-:-:S02]  /*5480*/  LOP3.LUT R106, R106, 0x3c0, RZ, 0xfc, !PT ;  /* 0x000003c06a6a7812 */ /* 0x000fc400078efcff */
[----:B------:R-:W-:Y:S02]  /*5490*/  LOP3.LUT R125, R13, 0x3e0, R3, 0xfe, !PT ;  /* 0x000003e00d7d7812 */ /* 0x000fe400078efe03 */
[----:B------:R-:W-:Y:S02]  /*54a0*/  ISETP.GE.AND P0, PT, R106, UR32, PT ;  /* 0x000000206a007c0c */ /* 0x000fe4000bf06270 */
[----:B------:R-:W-:Y:S02]  /*54b0*/  ISETP.GE.AND P4, PT, R125, UR32, PT ;  /* 0x000000207d007c0c */ /* 0x000fe4000bf86270 */
[----:B------:R-:W-:Y:S02]  /*54c0*/  PRMT R144, RZ, 0x7610, R144 ;  /* 0x00007610ff907816 */ /* 0x000fe40000000090 */
[----:B------:R-:W-:-:S07]  /*54d0*/  PRMT R143, RZ, 0x7610, R143 ;  /* 0x00007610ff8f7816 */ /* 0x000fce000000008f */
[----:B------:R-:W5:Y:S04]  /*54e0*/  @!P0 LDG.E.U16 R144, desc[UR34][R60.64+0x780] ;  /* 0x000780223c908981 */ /* 0x000f68000c1e1500 */
[----:B------:R0:W5:Y:S01]  /*54f0*/  @!P4 LDG.E.U16 R143, desc[UR34][R60.64+0x7c0] ;  /* 0x0007c0223c8fc981 */ /* 0x000162000c1e1500 */
[----:B------:R-:W-:Y:S01]  /*5500*/  UMOV UR36, UR10 ;  /* 0x0000000a00247c82 */ /* 0x000fe20008000000 */
[----:B------:R-:W-:Y:S02]  /*5510*/  UMOV UR37, UR31 ;  /* 0x0000001f00257c82 */ /* 0x000fe40008000000 */
        /* <DEDUP_REMOVED lines=18> */
[----:B------:R1:W4:Y:S02]  /*5640*/  MUFU.COS R146, R125 ;  /* 0x0000007d00927308 */ /* 0x0003240000000000 */
[----:B-1----:R-:W-:-:S06]  /*5650*/  FMUL.FTZ R125, R82, UR48 ;  /* 0x00000030527d7c20 */ /* 0x002fcc0008410000 */
[----:B------:R-:W-:Y:S01]  /*5660*/  MUFU.SIN R127, R106 ;  /* 0x0000006a007f7308 */ /* 0x000fe20000000400 */
[----:B------:R-:W-:Y:S01]  /*5670*/  FMUL.RZ R130, R125, 0.15915493667125701904 ;  /* 0x3e22f9837d827820 */ /* 0x000fe2000040c000 */
[----:B------:R-:W-:-:S06]  /*5680*/  FMUL.FTZ R125, R81, UR48 ;  /* 0x00000030517d7c20 */ /* 0x000fcc0008410000 */
[----:B------:R1:W-:Y:S01]  /*5690*/  MUFU.COS R126, R106 ;  /* 0x0000006a007e7308 */ /* 0x0003e20000000000 */
[----:B------:R-:W-:Y:S01]  /*56a0*/  FMUL.RZ R141, R125, 0.15915493667125701904 ;  /* 0x3e22f9837d8d7820 */ /* 0x000fe2000040c000 */
[----:B------:R-:W-:Y:S01]  /*56b0*/  FMUL.FTZ R125, R76, UR48 ;  /* 0x000000304c7d7c20 */ /* 0x000fe20008410000 */
[----:B-1----:R-:W-:-:S05]  /*56c0*/  LOP3.LUT R106, R189, 0x3e0, RZ, 0xc0, !PT ;  /* 0x000003e0bd6a7812 */ /* 0x002fca00078ec0ff */
[----:B------:R-:W1:Y:S08]  /*56d0*/  MUFU.SIN R142, R63 ;  /* 0x0000003f008e7308 */ /* 0x000e700000000400 */
[----:B------:R0:W-:Y:S01]  /*56e0*/  MUFU.COS R145, R63 ;  /* 0x0000003f00917308 */ /* 0x0001e20000000000 */
[----:B------:R-:W-:Y:S01]  /*56f0*/  UMOV UR28, 0x400 ;  /* 0x00000400001c7882 */ /* 0x000fe20000000000 */
[----:B------:R-:W-:Y:S01]  /*5700*/  FMUL.RZ R147, R125, 0.15915493667125701904 ;  /* 0x3e22f9837d937820 */ /* 0x000fe2000040c000 */
[----:B0-----:R-:W-:Y:S01]  /*5710*/  IADD3 R63, PT, PT, R106, R105, RZ ;  /* 0x000000696a3f7210 */ /* 0x001fe20007ffe0ff */
[----:B------:R-:W-:-:S04]  /*5720*/  FMUL.FTZ R125, R59, UR48 ;  /* 0x000000303b7d7c20 */ /* 0x000fc80008410000 */
[----:B------:R-:W-:Y:S01]  /*5730*/  IMAD R151, R106, 0x1f, R63 ;  /* 0x0000001f6a977824 */ /* 0x000fe200078e023f */
[----:B------:R-:W-:Y:S01]  /*5740*/  ULEA UR28, UR33, UR28, 0x18 ;  /* 0x0000001c211c7291 */ /* 0x000fe2000f8ec0ff */
[----:B------:R-:W-:-:S03]  /*5750*/  FMUL.RZ R153, R125, 0.15915493667125701904 ;  /* 0x3e22f9837d997820 */ /* 0x000fc6000040c000 */
[C---:B------:R-:W-:Y:S02]  /*5760*/  LEA.HI.SX32 R128, R151.reuse, R151, 0x1b ;  /* 0x0000009797807211 */ /* 0x040fe400078fdaff */
[C---:B------:R-:W-:Y:S01]  /*5770*/  IADD3 R148, PT, PT, R151.reuse, 0x20, RZ ;  /* 0x0000002097947810 */ /* 0x040fe20007ffe0ff */
[----:B------:R-:W-:Y:S01]  /*5780*/  MUFU.SIN R125, R153 ;  /* 0x00000099007d7308 */ /* 0x000fe20000000400 */
[C---:B------:R-:W-:Y:S02]  /*5790*/  IADD3 R150, PT, PT, R151.reuse, 0x40, RZ ;  /* 0x0000004097967810 */ /* 0x040fe40007ffe0ff */
[----:B------:R-:W-:Y:S02]  /*57a0*/  LEA R156, R128, UR28, 0x1 ;  /* 0x0000001c809c7c11 */ /* 0x000fe4000f8e08ff */
[C---:B------:R-:W-:Y:S02]  /*57b0*/  IADD3 R154, PT, PT, R151.reuse, 0x60, RZ ;  /* 0x00000060979a7810 */ /* 0x040fe40007ffe0ff */
[C---:B------:R-:W-:Y:S01]  /*57c0*/  IADD3 R158, PT, PT, R151.reuse, 0x80, RZ ;  /* 0x00000080979e7810 */ /* 0x040fe20007ffe0ff */
[----:B------:R0:W-:Y:S01]  /*57d0*/  MUFU.COS R128, R153 ;  /* 0x0000009900807308 */ /* 0x0001e20000000000 */
[----:B------:R-:W-:-:S02]  /*57e0*/  IADD3 R160, PT, PT, R151, 0xa0, RZ ;  /* 0x000000a097a07810 */ /* 0x000fc40007ffe0ff */
[-C--:B------:R-:W-:Y:S02]  /*57f0*/  LEA.HI.SX32 R152, R148, R151.reuse, 0x1b ;  /* 0x0000009794987211 */ /* 0x080fe400078fdaff */
[----:B------:R-:W-:Y:S02]  /*5800*/  IADD3 R162, PT, PT, R151, 0xc0, RZ ;  /* 0x000000c097a27810 */ /* 0x000fe40007ffe0ff */
[-C--:B------:R-:W-:Y:S01]  /*5810*/  LEA.HI.SX32 R155, R150, R151.reuse, 0x1b ;  /* 0x00000097969b7211 */ /* 0x080fe200078fdaff */
[----:B0-----:R-:W-:Y:S01]  /*5820*/  FMUL.FTZ R153, R45, UR48 ;  /* 0x000000302d997c20 */ /* 0x001fe20008410000 */
[----:B------:R-:W-:Y:S02]  /*5830*/  IADD3 R164, PT, PT, R151, 0xe0, RZ ;  /* 0x000000e097a47810 */ /* 0x000fe40007ffe0ff */
[----:B------:R-:W-:Y:S01]  /*5840*/  LEA.HI.SX32 R157, R154, R151, 0x1b ;  /* 0x000000979a9d7211 */ /* 0x000fe200078fdaff */
[----:B------:R-:W-:Y:S01]  /*5850*/  FMUL.RZ R163, R153, 0.15915493667125701904 ;  /* 0x3e22f98399a37820 */ /* 0x000fe2000040c000 */
[----:B------:R-:W-:-:S02]  /*5860*/  IADD3 R166, PT, PT, R151, 0x100, RZ ;  /* 0x0000010097a67810 */ /* 0x000fc40007ffe0ff */
[-C--:B------:R-:W-:Y:S02]  /*5870*/  LEA.HI.SX32 R159, R158, R151.reuse, 0x1b ;  /* 0x000000979e9f7211 */ /* 0x080fe400078fdaff */
[C---:B------:R-:W-:Y:S02]  /*5880*/  IADD3 R168, PT, PT, R151.reuse, 0x120, RZ ;  /* 0x0000012097a87810 */ /* 0x040fe40007ffe0ff */
[-C--:B------:R-:W-:Y:S02]  /*5890*/  LEA.HI.SX32 R160, R160, R151.reuse, 0x1b ;  /* 0x00000097a0a07211 */ /* 0x080fe400078fdaff */
[----:B------:R-:W-:Y:S02]  /*58a0*/  LEA R153, R152, UR28, 0x1 ;  /* 0x0000001c98997c11 */ /* 0x000fe4000f8e08ff */
[----:B------:R-:W-:Y:S02]  /*58b0*/  IADD3 R170, PT, PT, R151, 0x140, RZ ;  /* 0x0000014097aa7810 */ /* 0x000fe40007ffe0ff */
[----:B------:R-:W-:-:S02]  /*58c0*/  LEA.HI.SX32 R162, R162, R151, 0x1b ;  /* 0x00000097a2a27211 */ /* 0x000fc400078fdaff */
[----:B------:R-:W-:Y:S02]  /*58d0*/  LEA R158, R155, UR28, 0x1 ;  /* 0x0000001c9b9e7c11 */ /* 0x000fe4000f8e08ff */
[----:B------:R-:W-:Y:S02]  /*58e0*/  IADD3 R172, PT, PT, R151, 0x160, RZ ;  /* 0x0000016097ac7810 */ /* 0x000fe40007ffe0ff */
[-C--:B------:R-:W-:Y:S02]  /*58f0*/  LEA.HI.SX32 R164, R164, R151.reuse, 0x1b ;  /* 0x00000097a4a47211 */ /* 0x080fe400078fdaff */
[----:B------:R-:W-:Y:S01]  /*5900*/  LEA R157, R157, UR28, 0x1 ;  /* 0x0000001c9d9d7c11 */ /* 0x000fe2000f8e08ff */
[----:B---3--:R-:W-:Y:S01]  /*5910*/  STS.U16 [R156], R149 ;  /* 0x000000959c007388 */ /* 0x008fe20000000400 */
[----:B------:R-:W-:Y:S02]  /*5920*/  IADD3 R174, PT, PT, R151, 0x180, RZ ;  /* 0x0000018097ae7810 */ /* 0x000fe40007ffe0ff */
[----:B------:R-:W-:-:S02]  /*5930*/  LEA.HI.SX32 R166, R166, R151, 0x1b ;  /* 0x00000097a6a67211 */ /* 0x000fc400078fdaff */
[----:B------:R-:W-:Y:S01]  /*5940*/  LEA R159, R159, UR28, 0x1 ;  /* 0x0000001c9f9f7c11 */ /* 0x000fe2000f8e08ff */
[----:B------:R-:W-:Y:S01]  /*5950*/  STS.U16 [R153+0x40], R140 ;  /* 0x0000408c99007388 */ /* 0x000fe20000000400 */
[-C--:B------:R-:W-:Y:S02]  /*5960*/  LEA.HI.SX32 R168, R168, R151.reuse, 0x1b ;  /* 0x00000097a8a87211 */ /* 0x080fe400078fdaff */
[----:B------:R-:W-:Y:S01]  /*5970*/  LEA R155, R160, UR28, 0x1 ;  /* 0x0000001ca09b7c11 */ /* 0x000fe2000f8e08ff */
[----:B-----5:R0:W-:Y:S01]  /*5980*/  STS.U16 [R158+0x80], R137 ;  /* 0x000080899e007388 */ /* 0x0201e20000000400 */
[----:B------:R-:W-:Y:S02]  /*5990*/  LEA.HI.SX32 R170, R170, R151, 0x1b ;  /* 0x00000097aaaa7211 */ /* 0x000fe400078fdaff */
[----:B------:R-:W-:Y:S02]  /*59a0*/  LEA R162, R162, UR28, 0x1 ;  /* 0x0000001ca2a27c11 */ /* 0x000fe4000f8e08ff */
[----:B------:R-:W-:Y:S01]  /*59b0*/  R2UR UR36, R62 ;  /* 0x000000003e2472ca */ /* 0x000fe200000e0000 */
[----:B------:R3:W-:Y:S01]  /*59c0*/  STS.U16 [R157+0xc0], R122 ;  /* 0x0000c07a9d007388 */ /* 0x0007e20000000400 */
[----:B------:R-:W-:-:S02]  /*59d0*/  IADD3 R176, PT, PT, R151, 0x1a0, RZ ;  /* 0x000001a097b07810 */ /* 0x000fc40007ffe0ff */
[-C--:B------:R-:W-:Y:S02]  /*59e0*/  LEA.HI.SX32 R172, R172, R151.reuse, 0x1b ;  /* 0x00000097acac7211 */ /* 0x080fe400078fdaff */
[----:B------:R-:W-:Y:S01]  /*59f0*/  LEA R164, R164, UR28, 0x1 ;  /* 0x0000001ca4a47c11 */ /* 0x000fe2000f8e08ff */
[----:B------:R-:W-:Y:S01]  /*5a00*/  STS.U16 [R159+0x100], R124 ;  /* 0x0001007c9f007388 */ /* 0x000fe20000000400 */
[C---:B------:R-:W-:Y:S02]  /*5a10*/  IADD3 R178, PT, PT, R151.reuse, 0x1c0, RZ ;  /* 0x000001c097b27810 */ /* 0x040fe40007ffe0ff */
[----:B------:R-:W-:Y:S02]  /*5a20*/  LEA.HI.SX32 R174, R174, R151, 0x1b ;  /* 0x00000097aeae7211 */ /* 0x000fe400078fdaff */
[----:B------:R-:W-:Y:S01]  /*5a30*/  LEA R166, R166, UR28, 0x1 ;  /* 0x0000001ca6a67c11 */ /* 0x000fe2000f8e08ff */
[----:B------:R-:W-:Y:S01]  /*5a40*/  STS.U16 [R155+0x140], R70 ;  /* 0x000140469b007388 */ /* 0x000fe20000000400 */
[----:B------:R-:W-:-:S02]  /*5a50*/  IADD3 R180, PT, PT, R151, 0x1e0, RZ ;  /* 0x000001e097b47810 */ /* 0x000fc40007ffe0ff */
[----:B------:R-:W-:Y:S01]  /*5a60*/  LEA R168, R168, UR28, 0x1 ;  /* 0x0000001ca8a87c11 */ /* 0x000fe2000f8e08ff */
[----:B------:R5:W-:Y:S01]  /*5a70*/  STS.U16 [R162+0x180], R109 ;  /* 0x0001806da2007388 */ /* 0x000be20000000400 */
[C---:B------:R-:W-:Y:S02]  /*5a80*/  IADD3 R182, PT, PT, R151.reuse, 0x200, RZ ;  /* 0x0000020097b67810 */ /* 0x040fe40007ffe0ff */
[----:B------:R-:W-:Y:S01]  /*5a90*/  LEA R170, R170, UR28, 0x1 ;  /* 0x0000001caaaa7c11 */ /* 0x000fe2000f8e08ff */
[----:B------:R-:W-:Y:S01]  /*5aa0*/  STS.U16 [R164+0x1c0], R113 ;  /* 0x0001c071a4007388 */ /* 0x000fe20000000400 */
[C---:B------:R-:W-:Y:S02]  /*5ab0*/  IADD3 R184, PT, PT, R151.reuse, 0x220, RZ ;  /* 0x0000022097b87810 */ /* 0x040fe40007ffe0ff */
[----:B------:R-:W-:Y:S02]  /*5ac0*/  LEA.HI.SX32 R176, R176, R151, 0x1b ;  /* 0x00000097b0b07211 */ /* 0x000fe400078fdaff */
[----:B0-----:R-:W-:Y:S01]  /*5ad0*/  LEA R137, R172, UR28, 0x1 ;  /* 0x0000001cac897c11 */ /* 0x001fe2000f8e08ff */
[----:B------:R-:W-:Y:S01]  /*5ae0*/  STS.U16 [R166+0x200], R123 ;  /* 0x0002007ba6007388 */ /* 0x000fe20000000400 */
[----:B------:R-:W-:-:S02]  /*5af0*/  IADD3 R186, PT, PT, R151, 0x240, RZ ;  /* 0x0000024097ba7810 */ /* 0x000fc40007ffe0ff */
[-C--:B------:R-:W-:Y:S02]  /*5b00*/  LEA.HI.SX32 R178, R178, R151.reuse, 0x1b ;  /* 0x00000097b2b27211 */ /* 0x080fe400078fdaff */
[----:B---3--:R-:W-:Y:S01]  /*5b10*/  LEA R157, R174, UR28, 0x1 ;  /* 0x0000001cae9d7c11 */ /* 0x008fe2000f8e08ff */
[----:B------:R-:W-:Y:S01]  /*5b20*/  STS.U16 [R168+0x240], R121 ;  /* 0x00024079a8007388 */ /* 0x000fe20000000400 */
[C---:B------:R-:W-:Y:S01]  /*5b30*/  IADD3 R188, PT, PT, R151.reuse, 0x260, RZ ;  /* 0x0000026097bc7810 */ /* 0x040fe20007ffe0ff */
[----:B------:R-:W-:Y:S01]  /*5b40*/  FMUL.FTZ R62, R38, UR48 ;  /* 0x00000030263e7c20 */ /* 0x000fe20008410000 */
[-C--:B------:R-:W-:Y:S01]  /*5b50*/  LEA.HI.SX32 R180, R180, R151.reuse, 0x1b ;  /* 0x00000097b4b47211 */ /* 0x080fe200078fdaff */
[----:B------:R-:W-:Y:S01]  /*5b60*/  STS.U16 [R170+0x280], R65 ;  /* 0x00028041aa007388 */ /* 0x000fe20000000400 */
[C---:B------:R-:W-:Y:S02]  /*5b70*/  IADD3 R190, PT, PT, R151.reuse, 0x280, RZ ;  /* 0x0000028097be7810 */ /* 0x040fe40007ffe0ff */
[----:B------:R-:W-:Y:S01]  /*5b80*/  LEA.HI.SX32 R182, R182, R151, 0x1b ;  /* 0x00000097b6b67211 */ /* 0x000fe200078fdaff */
[----:B------:R-:W-:Y:S01]  /*5b90*/  STS.U16 [R137+0x2c0], R112 ;  /* 0x0002c07089007388 */ /* 0x000fe20000000400 */
[----:B------:R-:W-:-:S02]  /*5ba0*/  IADD3 R192, PT, PT, R151, 0x2a0, RZ ;  /* 0x000002a097c07810 */ /* 0x000fc40007ffe0ff */
[-C--:B------:R-:W-:Y:S02]  /*5bb0*/  LEA.HI.SX32 R184, R184, R151.reuse, 0x1b ;  /* 0x00000097b8b87211 */ /* 0x080fe400078fdaff */
[----:B------:R-:W-:Y:S01]  /*5bc0*/  LEA R176, R176, UR28, 0x1 ;  /* 0x0000001cb0b07c11 */ /* 0x000fe2000f8e08ff */
[----:B------:R0:W-:Y:S01]  /*5bd0*/  STS.U16 [R157+0x300], R108 ;  /* 0x0003006c9d007388 */ /* 0x0001e20000000400 */
[C---:B------:R-:W-:Y:S02]  /*5be0*/  IADD3 R194, PT, PT, R151.reuse, 0x2c0, RZ ;  /* 0x000002c097c27810 */ /* 0x040fe40007ffe0ff */
[----:B------:R-:W-:Y:S02]  /*5bf0*/  LEA.HI.SX32 R186, R186, R151, 0x1b ;  /* 0x00000097baba7211 */ /* 0x000fe400078fdaff */
[----:B-----5:R-:W-:Y:S02]  /*5c00*/  LEA R109, R178, UR28, 0x1 ;  /* 0x0000001cb26d7c11 */ /* 0x020fe4000f8e08ff */
[----:B------:R-:W-:-:S02]  /*5c10*/  IADD3 R196, PT, PT, R151, 0x2e0, RZ ;  /* 0x000002e097c47810 */ /* 0x000fc40007ffe0ff */
[-C--:B------:R-:W-:Y:S01]  /*5c20*/  LEA.HI.SX32 R188, R188, R151.reuse, 0x1b ;  /* 0x00000097bcbc7211 */ /* 0x080fe200078fdaff */
[----:B0-----:R-:W-:Y:S01]  /*5c30*/  FMUL.RZ R108, R62, 0.15915493667125701904 ;  /* 0x3e22f9833e6c7820 */ /* 0x001fe2000040c000 */
[----:B------:R-:W-:Y:S02]  /*5c40*/  LEA R180, R180, UR28, 0x1 ;  /* 0x0000001cb4b47c11 */ /* 0x000fe4000f8e08ff */
[C---:B------:R-:W-:Y:S02]  /*5c50*/  IADD3 R198, PT, PT, R151.reuse, 0x300, RZ ;  /* 0x0000030097c67810 */ /* 0x040fe40007ffe0ff */
[----:B------:R-:W-:Y:S02]  /*5c60*/  LEA.HI.SX32 R190, R190, R151, 0x1b ;  /* 0x00000097bebe7211 */ /* 0x000fe400078fdaff */
[----:B------:R-:W-:Y:S01]  /*5c70*/  LEA R121, R182, UR28, 0x1 ;  /* 0x0000001cb6797c11 */ /* 0x000fe2000f8e08ff */
[----:B------:R0:W-:Y:S01]  /*5c80*/  STS.U16 [R176+0x340], R107 ;  /* 0x0003406bb0007388 */ /* 0x0001e20000000400 */
[----:B------:R-:W-:-:S02]  /*5c90*/  IADD3 R200, PT, PT, R151, 0x320, RZ ;  /* 0x0000032097c87810 */ /* 0x000fc40007ffe0ff */
[-C--:B------:R-:W-:Y:S02]  /*5ca0*/  LEA.HI.SX32 R192, R192, R151.reuse, 0x1b ;  /* 0x00000097c0c07211 */ /* 0x080fe400078fdaff */
[----:B------:R-:W-:Y:S02]  /*5cb0*/  LEA R184, R184, UR28, 0x1 ;  /* 0x0000001cb8b87c11 */ /* 0x000fe4000f8e08ff */
[----:B------:R-:W-:Y:S01]  /*5cc0*/  MOV R62, UR36 ;  /* 0x00000024003e7c02 */ /* 0x000fe20008000f00 */
[----:B------:R-:W-:Y:S01]  /*5cd0*/  STS.U16 [R109+0x380], R66 ;  /* 0x000380426d007388 */ /* 0x000fe20000000400 */
[----:B------:R-:W-:Y:S02]  /*5ce0*/  IADD3 R202, PT, PT, R151, 0x340, RZ ;  /* 0x0000034097ca7810 */ /* 0x000fe40007ffe0ff */
[-C--:B------:R-:W-:Y:S02]  /*5cf0*/  LEA.HI.SX32 R194, R194, R151.reuse, 0x1b ;  /* 0x00000097c2c27211 */ /* 0x080fe400078fdaff */
[----:B------:R-:W-:Y:S01]  /*5d00*/  LEA R186, R186, UR28, 0x1 ;  /* 0x0000001cbaba7c11 */ /* 0x000fe2000f8e08ff */
[----:B------:R3:W-:Y:S01]  /*5d10*/  STS.U16 [R180+0x3c0], R69 ;  /* 0x0003c045b4007388 */ /* 0x0007e20000000400 */
[----:B------:R-:W-:-:S02]  /*5d20*/  LEA.HI.SX32 R196, R196, R151, 0x1b ;  /* 0x00000097c4c47211 */ /* 0x000fc400078fdaff */
[----:B------:R-:W-:Y:S01]  /*5d30*/  LEA R65, R188, UR28, 0x1 ;  /* 0x0000001cbc417c11 */ /* 0x000fe2000f8e08ff */
[----:B------:R-:W-:Y:S01]  /*5d40*/  STS.U16 [R121+0x400], R68 ;  /* 0x0004004479007388 */ /* 0x000fe20000000400 */
[-C--:B------:R-:W-:Y:S02]  /*5d50*/  LEA.HI.SX32 R198, R198, R151.reuse, 0x1b ;  /* 0x00000097c6c67211 */ /* 0x080fe400078fdaff */
[----:B------:R-:W-:Y:S01]  /*5d60*/  LEA R190, R190, UR28, 0x1 ;  /* 0x0000001cbebe7c11 */ /* 0x000fe2000f8e08ff */
[----:B------:R-:W-:Y:S01]  /*5d70*/  STS.U16 [R184+0x440], R117 ;  /* 0x00044075b8007388 */ /* 0x000fe20000000400 */
[-C--:B------:R-:W-:Y:S01]  /*5d80*/  LEA.HI.SX32 R200, R200, R151.reuse, 0x1b ;  /* 0x00000097c8c87211 */ /* 0x080fe200078fdaff */
[----:B------:R-:W-:Y:S01]  /*5d90*/  FMUL.FTZ R62, R62, 1.4426950216293334961 ;  /* 0x3fb8aa3b3e3e7820 */ /* 0x000fe20000410000 */
[----:B0-----:R-:W-:Y:S01]  /*5da0*/  LEA R107, R192, UR28, 0x1 ;  /* 0x0000001cc06b7c11 */ /* 0x001fe2000f8e08ff */
[----:B------:R0:W-:Y:S01]  /*5db0*/  STS.U16 [R186+0x480], R67 ;  /* 0x00048043ba007388 */ /* 0x0001e20000000400 */
[----:B------:R-:W-:-:S02]  /*5dc0*/  LEA.HI.SX32 R202, R202, R151, 0x1b ;  /* 0x00000097caca7211 */ /* 0x000fc400078fdaff */
[----:B------:R-:W-:Y:S01]  /*5dd0*/  LEA R194, R194, UR28, 0x1 ;  /* 0x0000001cc2c27c11 */ /* 0x000fe2000f8e08ff */
[----:B------:R5:W-:Y:S01]  /*5de0*/  STS.U16 [R65+0x4c0], R64 ;  /* 0x0004c04041007388 */ /* 0x000be20000000400 */
[----:B---3--:R-:W-:Y:S02]  /*5df0*/  LEA R69, R196, UR28, 0x1 ;  /* 0x0000001cc4457c11 */ /* 0x008fe4000f8e08ff */
[----:B------:R-:W-:Y:S01]  /*5e00*/  LEA R198, R198, UR28, 0x1 ;  /* 0x0000001cc6c67c11 */ /* 0x000fe2000f8e08ff */
[----:B------:R-:W-:Y:S01]  /*5e10*/  STS.U16 [R190+0x500], R111 ;  /* 0x0005006fbe007388 */ /* 0x000fe20000000400 */
[----:B------:R-:W-:Y:S01]  /*5e20*/  FMUL.FTZ R66, R62, R84 ;  /* 0x000000543e427220 */ /* 0x000fe20000410000 */
[----:B0-----:R-:W-:Y:S01]  /*5e30*/  LEA R67, R200, UR28, 0x1 ;  /* 0x0000001cc8437c11 */ /* 0x001fe2000f8e08ff */
[----:B------:R-:W-:Y:S01]  /*5e40*/  FMUL.FTZ R70, R39, UR48 ;  /* 0x0000003027467c20 */ /* 0x000fe20008410000 */
[----:B------:R-:W-:Y:S01]  /*5e50*/  STS.U16 [R107+0x540], R110 ;  /* 0x0005406e6b007388 */ /* 0x000fe20000000400 */
[----:B-----5:R-:W-:Y:S01]  /*5e60*/  LEA R65, R202, UR28, 0x1 ;  /* 0x0000001cca417c11 */ /* 0x020fe2000f8e08ff */
[----:B------:R-:W-:-:S02]  /*5e70*/  FMUL.FTZ R64, R62, R85 ;  /* 0x000000553e407220 */ /* 0x000fc40000410000 */
[----:B------:R-:W-:Y:S01]  /*5e80*/  STS.U16 [R194+0x580], R71 ;  /* 0x00058047c2007388 */ /* 0x000fe20000000400 */
[----:B------:R-:W-:Y:S01]  /*5e90*/  FMUL.FTZ R68, R62, R83 ;  /* 0x000000533e447220 */ /* 0x000fe20000410000 */
[----:B------:R-:W-:Y:S02]  /*5ea0*/  MUFU.SIN R135, R129 ;  /* 0x0000008100877308 */ /* 0x000fe40000000400 */
[----:B------:R-:W-:Y:S01]  /*5eb0*/  STS.U16 [R69+0x5c0], R116 ;  /* 0x0005c07445007388 */ /* 0x000fe20000000400 */
[C---:B------:R-:W-:Y:S01]  /*5ec0*/  IADD3 R204, PT, PT, R151.reuse, 0x360, RZ ;  /* 0x0000036097cc7810 */ /* 0x040fe20007ffe0ff */
[----:B------:R-:W-:Y:S02]  /*5ed0*/  FMUL.RZ R70, R70, 0.15915493667125701904 ;  /* 0x3e22f98346467820 */ /* 0x000fe4000040c000 */
[----:B------:R-:W-:Y:S01]  /*5ee0*/  STS.U16 [R198+0x600], R115 ;  /* 0x00060073c6007388 */ /* 0x000fe20000000400 */
[C---:B------:R-:W-:Y:S01]  /*5ef0*/  IADD3 R206, PT, PT, R151.reuse, 0x380, RZ ;  /* 0x0000038097ce7810 */ /* 0x040fe20007ffe0ff */
[----:B------:R-:W0:Y:S02]  /*5f00*/  MUFU.COS R136, R129 ;  /* 0x0000008100887308 */ /* 0x000e240000000000 */
[----:B------:R-:W-:Y:S01]  /*5f10*/  STS.U16 [R67+0x640], R114 ;  /* 0x0006407243007388 */ /* 0x000fe20000000400 */
[----:B------:R-:W-:-:S03]  /*5f20*/  IADD3 R208, PT, PT, R151, 0x3a0, RZ ;  /* 0x000003a097d07810 */ /* 0x000fc60007ffe0ff */
[----:B------:R3:W-:Y:S02]  /*5f30*/  STS.U16 [R65+0x680], R118 ;  /* 0x0006807641007388 */ /* 0x0007e40000000400 */
[----:B------:R-:W4:Y:S01]  /*5f40*/  MUFU.EX2 R64, R64 ;  /* 0x0000004000407308 */ /* 0x000f220000000800 */
[----:B------:R-:W-:-:S03]  /*5f50*/  LEA.HI.SX32 R204, R204, R151, 0x1b ;  /* 0x00000097cccc7211 */ /* 0x000fc600078fdaff */
[----:B------:R-:W1:Y:S01]  /*5f60*/  MUFU.EX2 R66, R66 ;  /* 0x0000004200427308 */ /* 0x000e620000000800 */
[----:B------:R-:W-:Y:S01]  /*5f70*/  LEA.HI.SX32 R206, R206, R151, 0x1b ;  /* 0x00000097cece7211 */ /* 0x000fe200078fdaff */
[----:B---3--:R-:W-:Y:S02]  /*5f80*/  FMUL.FTZ R65, R62, R81 ;  /* 0x000000513e417220 */ /* 0x008fe40000410000 */
[----:B------:R-:W-:Y:S01]  /*5f90*/  MUFU.SIN R131, R141 ;  /* 0x0000008d00837308 */ /* 0x000fe20000000400 */
[----:B------:R-:W-:Y:S02]  /*5fa0*/  LEA.HI.SX32 R154, R208, R151, 0x1b ;  /* 0x00000097d09a7211 */ /* 0x000fe400078fdaff */
[----:B------:R-:W-:-:S05]  /*5fb0*/  LEA R204, R204, UR28, 0x1 ;  /* 0x0000001ccccc7c11 */ /* 0x000fca000f8e08ff */
[----:B------:R3:W5:Y:S01]  /*5fc0*/  MUFU.COS R132, R141 ;  /* 0x0000008d00847308 */ /* 0x0007620000000000 */
[----:B------:R-:W-:-:S07]  /*5fd0*/  LEA R107, R206, UR28, 0x1 ;  /* 0x0000001cce6b7c11 */ /* 0x000fce000f8e08ff */
[----:B------:R-:W0:Y:S04]  /*5fe0*/  MUFU.EX2 R68, R68 ;  /* 0x0000004400447308 */ /* 0x000e280000000800 */
[----:B------:R-:W-:Y:S01]  /*5ff0*/  MUFU.SIN R156, R70 ;  /* 0x00000046009c7308 */ /* 0x000fe20000000400 */
[----:B------:R-:W-:Y:S01]  /*6000*/  LEA R67, R154, UR28, 0x1 ;  /* 0x0000001c9a437c11 */ /* 0x000fe2000f8e08ff */
[----:B---3--:R-:W-:-:S06]  /*6010*/  FMUL.FTZ R141, R54, UR48 ;  /* 0x00000030368d7c20 */ /* 0x008fcc0008410000 */
[----:B------:R3:W-:Y:S01]  /*6020*/  MUFU.COS R112, R70 ;  /* 0x0000004600707308 */ /* 0x0007e20000000000 */
[----:B------:R-:W-:Y:S01]  /*6030*/  STS.U16 [R204+0x6c0], R119 ;  /* 0x0006c077cc007388 */ /* 0x000fe20000000400 */
[----:B---3--:R-:W-:-:S06]  /*6040*/  FMUL.FTZ R70, R62, R82 ;  /* 0x000000523e467220 */ /* 0x008fcc0000410000 */
[----:B------:R-:W-:Y:S01]  /*6050*/  MUFU.SIN R133, R130 ;  /* 0x0000008200857308 */ /* 0x000fe20000000400 */
[----:B------:R-:W-:Y:S07]  /*6060*/  STS.U16 [R107+0x700], R120 ;  /* 0x000700786b007388 */ /* 0x000fee0000000400 */
[----:B------:R-:W3:Y:S01]  /*6070*/  MUFU.COS R134, R130 ;  /* 0x0000008200867308 */ /* 0x000ee20000000000 */
[----:B------:R-:W-:-:S07]  /*6080*/  FMUL.RZ R150, R141, 0.15915493667125701904 ;  /* 0x3e22f9838d967820 */ /* 0x000fce000040c000 */
[----:B------:R-:W5:Y:S01]  /*6090*/  MUFU.EX2 R65, R65 ;  /* 0x0000004100417308 */ /* 0x000f620000000800 */
[----:B------:R-:W-:-:S03]  /*60a0*/  FMUL.FTZ R148, R49, UR48 ;  /* 0x0000003031947c20 */ /* 0x000fc60008410000 */
[----:B------:R-:W3:Y:S01]  /*60b0*/  MUFU.EX2 R70, R70 ;  /* 0x0000004600467308 */ /* 0x000ee20000000800 */
[----:B------:R2:W-:Y:S01]  /*60c0*/  STS.U16 [R67+0x740], R138 ;  /* 0x0007408a43007388 */ /* 0x0005e20000000400 */
[C---:B------:R-:W-:Y:S01]  /*60d0*/  IADD3 R210, PT, PT, R151.reuse, 0x3c0, RZ ;  /* 0x000003c097d27810 */ /* 0x040fe20007ffe0ff */
[C---:B----4-:R-:W-:Y:S01]  /*60e0*/  FMUL.FTZ R140, R64.reuse, R146 ;  /* 0x00000092408c7220 */ /* 0x050fe20000410000 */
[----:B------:R-:W-:Y:S01]  /*60f0*/  IADD3 R212, PT, PT, R151, 0x3e0, RZ ;  /* 0x000003e097d47810 */ /* 0x000fe20007ffe0ff */
[----:B------:R-:W-:Y:S01]  /*6100*/  FMUL.FTZ R139, R64, R139 ;  /* 0x0000008b408b7220 */ /* 0x000fe20000410000 */
[----:B-1----:R-:W-:Y:S01]  /*6110*/  FMUL.FTZ R137, R66, R142 ;  /* 0x0000008e42897220 */ /* 0x002fe20000410000 */
[----:B------:R-:W-:Y:S01]  /*6120*/  FMUL.FTZ R64, R62, R59 ;  /* 0x0000003b3e407220 */ /* 0x000fe20000410000 */
[----:B------:R-:W-:Y:S01]  /*6130*/  MUFU.SIN R129, R147 ;  /* 0x0000009300817308 */ /* 0x000fe20000000400 */
[----:B0-----:R-:W-:Y:S01]  /*6140*/  FMUL.FTZ R136, R68, R136 ;  /* 0x0000008844887220 */ /* 0x001fe20000410000 */
[----:B--2---:R-:W-:Y:S01]  /*6150*/  FMUL.FTZ R138, R66, R145 ;  /* 0x00000091428a7220 */ /* 0x004fe20000410000 */
[----:B------:R-:W-:Y:S01]  /*6160*/  FMUL.FTZ R66, R62, R54 ;  /* 0x000000363e427220 */ /* 0x000fe20000410000 */
[----:B------:R-:W-:Y:S01]  /*6170*/  FMUL.FTZ R135, R68, R135 ;  /* 0x0000008744877220 */ /* 0x000fe20000410000 */
[----:B------:R-:W-:Y:S01]  /*6180*/  FMUL.RZ R161, R148, 0.15915493667125701904 ;  /* 0x3e22f98394a17820 */ /* 0x000fe2000040c000 */
[----:B------:R-:W-:-:S02]  /*6190*/  FMUL.FTZ R68, R62, R45 ;  /* 0x0000002d3e447220 */ /* 0x000fc40000410000 */
[----:B------:R-:W-:Y:S01]  /*61a0*/  MUFU.COS R130, R147 ;  /* 0x0000009300827308 */ /* 0x000fe20000000000 */
[----:B------:R-:W-:Y:S01]  /*61b0*/  LEA.HI.SX32 R210, R210, R151, 0x1b ;  /* 0x00000097d2d27211 */ /* 0x000fe200078fdaff */
[----:B------:R-:W-:Y:S01]  /*61c0*/  FMUL.FTZ R67, R62, R49 ;  /* 0x000000313e437220 */ /* 0x000fe20000410000 */
[----:B------:R-:W-:Y:S01]  /*61d0*/  LEA.HI.SX32 R212, R212, R151, 0x1b ;  /* 0x00000097d4d47211 */ /* 0x000fe200078fdaff */
[C---:B-----5:R-:W-:Y:S01]  /*61e0*/  FMUL.FTZ R132, R65.reuse, R132 ;  /* 0x0000008441847220 */ /* 0x060fe20000410000 */
[----:B------:R-:W-:-:S03]  /*61f0*/  FMUL.FTZ R131, R65, R131 ;  /* 0x0000008341837220 */ /* 0x000fc60000410000 */
[----:B------:R-:W-:Y:S01]  /*6200*/  MUFU.SIN R141, R150 ;  /* 0x00000096008d7308 */ /* 0x000fe20000000400 */
[----:B------:R-:W-:Y:S01]  /*6210*/  USHF.L.U32 UR50, UR15, 0x8, URZ ;  /* 0x000000080f327899 */ /* 0x000fe200080006ff */
[----:B------:R-:W-:-:S06]  /*6220*/  FMUL.FTZ R65, R62, R41 ;  /* 0x000000293e417220 */ /* 0x000fcc0000410000 */
[----:B------:R-:W0:Y:S01]  /*6230*/  MUFU.COS R147, R150 ;  /* 0x0000009600937308 */ /* 0x000e220000000000 */
[C---:B---3--:R-:W-:Y:S01]  /*6240*/  FMUL.FTZ R134, R70.reuse, R134 ;  /* 0x0000008646867220 */ /* 0x048fe20000410000 */
[----:B------:R-:W-:Y:S01]  /*6250*/  FMUL.FTZ R133, R70, R133 ;  /* 0x0000008546857220 */ /* 0x000fe20000410000 */
[----:B------:R-:W-:-:S05]  /*6260*/  UIADD3 UR33, UPT, UPT, UR50, -0x100, URZ ;  /* 0xffffff0032217890 */ /* 0x000fca000fffe0ff */
[----:B------:R-:W-:Y:S08]  /*6270*/  MUFU.SIN R151, R163 ;  /* 0x000000a300977308 */ /* 0x000ff00000000400 */
[----:B------:R-:W1:Y:S01]  /*6280*/  MUFU.COS R152, R163 ;  /* 0x000000a300987308 */ /* 0x000e620000000000 */
[----:B------:R-:W-:-:S07]  /*6290*/  ULOP3.LUT UR33, UR33, 0x100, URZ, 0xc0, !UPT ;  /* 0x0000010021217892 */ /* 0x000fce000f8ec0ff */
[----:B------:R-:W2:Y:S08]  /*62a0*/  MUFU.SIN R148, R161 ;  /* 0x000000a100947308 */ /* 0x000eb00000000400 */
[----:B------:R3:W4:Y:S08]  /*62b0*/  MUFU.COS R150, R161 ;  /* 0x000000a100967308 */ /* 0x0007300000000000 */
[----:B------:R-:W5:Y:S04]  /*62c0*/  MUFU.EX2 R64, R64 ;  /* 0x0000004000407308 */ /* 0x000f680000000800 */
[----:B------:R-:W0:Y:S04]  /*62d0*/  MUFU.EX2 R66, R66 ;  /* 0x0000004200427308 */ /* 0x000e280000000800 */
[----:B------:R-:W1:Y:S04]  /*62e0*/  MUFU.EX2 R68, R68 ;  /* 0x0000004400447308 */ /* 0x000e680000000800 */
[----:B------:R-:W2:Y:S04]  /*62f0*/  MUFU.EX2 R67, R67 ;  /* 0x0000004300437308 */ /* 0x000ea80000000800 */
[----:B------:R3:W-:Y:S01]  /*6300*/  MUFU.EX2 R70, R65 ;  /* 0x0000004100467308 */ /* 0x0007e20000000800 */
[----:B------:R-:W-:Y:S01]  /*6310*/  SHF.L.U32 R63, R63, 0x5, RZ ;  /* 0x000000053f3f7819 */ /* 0x000fe200000006ff */
[----:B------:R-:W-:-:S02]  /*6320*/  FMUL.FTZ R122, R40, UR48 ;  /* 0x00000030287a7c20 */ /* 0x000fc40008410000 */
[----:B------:R-:W4:Y:S01]  /*6330*/  MUFU.SIN R158, R108 ;  /* 0x0000006c009e7308 */ /* 0x000f220000000400 */
[----:B---3--:R-:W-:Y:S01]  /*6340*/  FMUL.FTZ R65, R62, R38 ;  /* 0x000000263e417220 */ /* 0x008fe20000410000 */
[----:B------:R-:W-:Y:S01]  /*6350*/  UIADD3 UR33, UPT, UPT, UR33, UR8, URZ ;  /* 0x0000000821217290 */ /* 0x000fe2000fffe0ff */
[----:B------:R-:W-:Y:S01]  /*6360*/  FMUL.FTZ R161, R41, UR48 ;  /* 0x0000003029a17c20 */ /* 0x000fe20008410000 */
[----:B------:R-:W-:Y:S01]  /*6370*/  LEA.HI.SX32 R63, R63, R63, 0x1b ;  /* 0x0000003f3f3f7211 */ /* 0x000fe200078fdaff */
[----:B------:R-:W-:-:S03]  /*6380*/  FMUL.RZ R122, R122, 0.15915493667125701904 ;  /* 0x3e22f9837a7a7820 */ /* 0x000fc6000040c000 */
[----:B------:R-:W3:Y:S01]  /*6390*/  MUFU.EX2 R65, R65 ;  /* 0x0000004100417308 */ /* 0x000ee20000000800 */
[----:B------:R-:W-:Y:S01]  /*63a0*/  LEA R69, R210, UR28, 0x1 ;  /* 0x0000001cd2457c11 */ /* 0x000fe2000f8e08ff */
[----:B-----5:R-:W-:Y:S01]  /*63b0*/  FMUL.FTZ R128, R64, R128 ;  /* 0x0000008040807220 */ /* 0x020fe20000410000 */
[----:B------:R-:W-:Y:S01]  /*63c0*/  LEA R212, R212, UR28, 0x1 ;  /* 0x0000001cd4d47c11 */ /* 0x000fe2000f8e08ff */
[----:B------:R-:W-:Y:S01]  /*63d0*/  FMUL.FTZ R125, R64, R125 ;  /* 0x0000007d407d7220 */ /* 0x000fe20000410000 */
[C---:B0-----:R-:W-:Y:S01]  /*63e0*/  FMUL.FTZ R124, R66.reuse, R147 ;  /* 0x00000093427c7220 */ /* 0x041fe20000410000 */
[----:B------:R-:W-:Y:S01]  /*63f0*/  FMUL.FTZ R123, R66, R141 ;  /* 0x0000008d427b7220 */ /* 0x000fe20000410000 */
[----:B------:R-:W-:Y:S01]  /*6400*/  FMUL.FTZ R64, R62, R39 ;  /* 0x000000273e407220 */ /* 0x000fe20000410000 */
[----:B------:R-:W-:Y:S01]  /*6410*/  FMUL.FTZ R66, R36, UR48 ;  /* 0x0000003024427c20 */ /* 0x000fe20008410000 */
[----:B------:R-:W-:Y:S01]  /*6420*/  FMUL.RZ R161, R161, 0.15915493667125701904 ;  /* 0x3e22f983a1a17820 */ /* 0x000fe2000040c000 */
[C---:B-1----:R-:W-:Y:S01]  /*6430*/  FMUL.FTZ R120, R68.reuse, R152 ;  /* 0x0000009844787220 */ /* 0x042fe20000410000 */
[----:B------:R-:W-:Y:S01]  /*6440*/  FMUL.FTZ R119, R68, R151 ;  /* 0x0000009744777220 */ /* 0x000fe20000410000 */
[----:B------:R-:W-:Y:S01]  /*6450*/  IADD3 R165, PT, PT, R189, 0x200, RZ ;  /* 0x00000200bda57810 */ /* 0x000fe20007ffe0ff */
[----:B------:R-:W-:Y:S01]  /*6460*/  MUFU.SIN R113, R122 ;  /* 0x0000007a00717308 */ /* 0x000fe20000000400 */
[----:B------:R-:W-:Y:S01]  /*6470*/  LEA R63, R63, UR28, 0x1 ;  /* 0x0000001c3f3f7c11 */ /* 0x000fe2000f8e08ff */
[----:B------:R0:W-:Y:S01]  /*6480*/  STS.U16 [R69+0x780], R144 ;  /* 0x0007809045007388 */ /* 0x0001e20000000400 */
[----:B------:R-:W-:Y:S01]  /*6490*/  ISETP.NE.AND P0, PT, R189, RZ, PT ;  /* 0x000000ffbd00720c */ /* 0x000fe20003f05270 */
[----:B--2---:R-:W-:Y:S01]  /*64a0*/  FMUL.FTZ R121, R67, R148 ;  /* 0x0000009443797220 */ /* 0x004fe20000410000 */
[----:B------:R-:W-:Y:S01]  /*64b0*/  MOV R68, UR33 ;  /* 0x0000002100447c02 */ /* 0x000fe20008000f00 */
[----:B------:R-:W-:Y:S01]  /*64c0*/  STS.U16 [R212+0x7c0], R143 ;  /* 0x0007c08fd4007388 */ /* 0x000fe20000000400 */
[C---:B------:R-:W-:Y:S01]  /*64d0*/  FMUL.FTZ R71, R62.reuse, R76 ;  /* 0x0000004c3e477220 */ /* 0x040fe20000410000 */
[----:B------:R4:W1:Y:S01]  /*64e0*/  MUFU.COS R155, R122 ;  /* 0x0000007a009b7308 */ /* 0x0008620000000000 */
[----:B------:R-:W-:Y:S01]  /*64f0*/  NOP ;  /* 0x0000000000007918 */ /* 0x000fe20000000000 */
[----:B0-----:R-:W-:-:S06]  /*6500*/  FMUL.FTZ R69, R62, R40 ;  /* 0x000000283e457220 */ /* 0x001fcc0000410000 */
[----:B------:R0:W-:Y:S01]  /*6510*/  MUFU.EX2 R111, R64 ;  /* 0x00000040006f7308 */ /* 0x0001e20000000800 */
[----:B----4-:R-:W-:Y:S01]  /*6520*/  FMUL.FTZ R122, R67, R150 ;  /* 0x00000096437a7220 */ /* 0x010fe20000410000 */
[----:B------:R-:W-:Y:S01]  /*6530*/  FMUL.RZ R67, R66, 0.15915493667125701904 ;  /* 0x3e22f98342437820 */ /* 0x000fe2000040c000 */
[C---:B------:R-:W-:Y:S01]  /*6540*/  FMUL.FTZ R66, R62.reuse, R36 ;  /* 0x000000243e427220 */ /* 0x040fe20000410000 */
[----:B------:R-:W-:Y:S01]  /*6550*/  MUFU.SIN R149, R161 ;  /* 0x000000a100957308 */ /* 0x000fe20000000400 */
[----:B------:R-:W2:Y:S01]  /*6560*/  LDS.U16 R185, [R63+0x6] ;  /* 0x000006003fb97984 */ /* 0x000ea20000000400 */
[----:B0-----:R-:W-:Y:S01]  /*6570*/  FMUL.FTZ R64, R62, R86 ;  /* 0x000000563e407220 */ /* 0x001fe20000410000 */
[----:B------:R-:W-:Y:S02]  /*6580*/  SEL R62, R68, R165, !P0 ;  /* 0x000000a5443e7207 */ /* 0x000fe40004000000 */
[----:B------:R-:W0:Y:S03]  /*6590*/  LDS.U16 R173, [R63+0x1e] ;  /* 0x00001e003fad7984 */ /* 0x000e260000000400 */
[----:B------:R4:W5:Y:S01]  /*65a0*/  MUFU.COS R153, R161 ;  /* 0x000000a100997308 */ /* 0x0009620000000000 */
[----:B------:R-:W1:Y:S04]  /*65b0*/  LDS.U16 R171, [R63+0x22] ;  /* 0x000022003fab7984 */ /* 0x000e680000000400 */
[----:B------:R-:W5:Y:S01]  /*65c0*/  LDS.U16 R169, [R63+0x26] ;  /* 0x000026003fa97984 */ /* 0x000f620000000400 */
[----:B---3--:R-:W-:-:S03]  /*65d0*/  FMUL.FTZ R109, R65, R158 ;  /* 0x0000009e416d7220 */ /* 0x008fc60000410000 */
        /* <DEDUP_REMOVED lines=9> */
[----:B----4-:R-:W4:Y:S04]  /*6670*/  LDS.U16 R161, [R63+0x36] ;  /* 0x000036003fa17984 */ /* 0x010f280000000400 */
[----:B------:R-:W4:Y:S04]  /*6680*/  LDS.U16 R159, [R63+0x3a] ;  /* 0x00003a003f9f7984 */ /* 0x000f280000000400 */
[----:B------:R-:W4:Y:S04]  /*6690*/  LDS.U16 R157, [R63+0x3e] ;  /* 0x00003e003f9d7984 */ /* 0x000f280000000400 */
[----:B------:R-:W4:Y:S04]  /*66a0*/  LDS.U16 R186, [R63+0x4] ;  /* 0x000004003fba7984 */ /* 0x000f280000000400 */
[----:B------:R-:W4:Y:S04]  /*66b0*/  LDS.U16 R174, [R63+0x1c] ;  /* 0x00001c003fae7984 */ /* 0x000f280000000400 */
[----:B------:R-:W4:Y:S04]  /*66c0*/  LDS.U16 R172, [R63+0x20] ;  /* 0x000020003fac7984 */ /* 0x000f280000000400 */
[----:B------:R-:W4:Y:S04]  /*66d0*/  LDS.U16 R170, [R63+0x24] ;  /* 0x000024003faa7984 */ /* 0x000f280000000400 */
        /* <DEDUP_REMOVED lines=12> */
[----:B------:R-:W-:Y:S01]  /*67a0*/  MUFU.SIN R107, R67 ;  /* 0x00000043006b7308 */ /* 0x000fe20000000400 */
[----:B------:R-:W-:-:S07]  /*67b0*/  R2UR UR49, R60 ;  /* 0x000000003c3172ca */ /* 0x000fce00000e0000 */
[----:B------:R2:W4:Y:S08]  /*67c0*/  MUFU.COS R110, R108 ;  /* 0x0000006c006e7308 */ /* 0x0005300000000000 */
[----:B------:R-:W4:Y:S01]  /*67d0*/  MUFU.COS R67, R67 ;  /* 0x0000004300437308 */ /* 0x000f220000000000 */
[----:B------:R-:W-:-:S07]  /*67e0*/  R2UR UR37, R61 ;  /* 0x000000003d2572ca */ /* 0x000fce00000e0000 */
[----:B--2---:R-:W2:Y:S04]  /*67f0*/  MUFU.EX2 R108, R69 ;  /* 0x00000045006c7308 */ /* 0x004ea80000000800 */
[----:B------:R-:W2:Y:S04]  /*6800*/  MUFU.EX2 R64, R64 ;  /* 0x0000004000407308 */ /* 0x000ea80000000800 */
[----:B------:R-:W2:Y:S04]  /*6810*/  MUFU.EX2 R71, R71 ;  /* 0x0000004700477308 */ /* 0x000ea80000000800 */
[----:B------:R-:W2:Y:S01]  /*6820*/  MUFU.EX2 R66, R66 ;  /* 0x0000004200427308 */ /* 0x000ea20000000800 */
[----:B------:R-:W-:Y:S01]  /*6830*/  ISETP.NE.AND P2, PT, R189, 0x3f, PT ;  /* 0x0000003fbd00780c */ /* 0x000fe20003f45270 */
[----:B------:R-:W-:-:S02]  /*6840*/  HADD2.F32 R185, -RZ, R185.H0_H0 ;  /* 0x200000b9ffb97230 */ /* 0x000fc40000004100 */
[----:B0-----:R-:W-:Y:S02]  /*6850*/  HADD2.F32 R173, -RZ, R173.H0_H0 ;  /* 0x200000adffad7230 */ /* 0x001fe40000004100 */
[----:B-1----:R-:W-:Y:S02]  /*6860*/  HADD2.F32 R171, -RZ, R171.H0_H0 ;  /* 0x200000abffab7230 */ /* 0x002fe40000004100 */
[----:B-----5:R-:W-:Y:S02]  /*6870*/  HADD2.F32 R169, -RZ, R169.H0_H0 ;  /* 0x200000a9ffa97230 */ /* 0x020fe40000004100 */
[----:B---3--:R-:W-:Y:S02]  /*6880*/  HADD2.F32 R187, -RZ, R187.H0_H0 ;  /* 0x200000bbffbb7230 */ /* 0x008fe40000004100 */
        /* <DEDUP_REMOVED lines=8> */
[----:B----4-:R-:W-:Y:S02]  /*6910*/  HADD2.F32 R161, -RZ, R161.H0_H0 ;  /* 0x200000a1ffa17230 */ /* 0x010fe40000004100 */
[----:B------:R-:W-:Y:S02]  /*6920*/  HADD2.F32 R159, -RZ, R159.H0_H0 ;  /* 0x2000009fff9f7230 */ /* 0x000fe40000004100 */
[----:B------:R-:W-:Y:S02]  /*6930*/  HADD2.F32 R157, -RZ, R157.H0_H0 ;  /* 0x2000009dff9d7230 */ /* 0x000fe40000004100 */
[C---:B--2---:R-:W-:Y:S01]  /*6940*/  FMUL.FTZ R116, R108.reuse, R155 ;  /* 0x0000009b6c747220 */ /* 0x044fe20000410000 */
[----:B------:R-:W-:Y:S01]  /*6950*/  FMUL.FTZ R113, R108, R113 ;  /* 0x000000716c717220 */ /* 0x000fe20000410000 */
[C---:B------:R-:W-:Y:S01]  /*6960*/  FMUL.FTZ R126, R64.reuse, R126 ;  /* 0x0000007e407e7220 */ /* 0x040fe20000410000 */
[----:B------:R-:W-:Y:S01]  /*6970*/  FMUL.FTZ R127, R64, R127 ;  /* 0x0000007f407f7220 */ /* 0x000fe20000410000 */
[----:B------:R-:W-:Y:S01]  /*6980*/  LEA R62, R62, UR28, 0x3 ;  /* 0x0000001c3e3e7c11 */ /* 0x000fe2000f8e18ff */
[----:B------:R-:W-:-:S02]  /*6990*/  HADD2.F32 R186, -RZ, R186.H0_H0 ;  /* 0x200000baffba7230 */ /* 0x000fc40000004100 */
[C---:B------:R-:W-:Y:S01]  /*69a0*/  FMUL.FTZ R130, R71.reuse, R130 ;  /* 0x0000008247827220 */ /* 0x040fe20000410000 */
[----:B------:R-:W-:Y:S02]  /*69b0*/  HADD2.F32 R174, -RZ, R174.H0_H0 ;  /* 0x200000aeffae7230 */ /* 0x000fe40000004100 */
[----:B------:R-:W-:Y:S01]  /*69c0*/  FMUL.FTZ R129, R71, R129 ;  /* 0x0000008147817220 */ /* 0x000fe20000410000 */
[----:B------:R-:W-:Y:S02]  /*69d0*/  HADD2.F32 R172, -RZ, R172.H0_H0 ;  /* 0x200000acffac7230 */ /* 0x000fe40000004100 */
[C---:B------:R-:W-:Y:S01]  /*69e0*/  FMUL.FTZ R118, R70.reuse, R153 ;  /* 0x0000009946767220 */ /* 0x040fe20000410000 */
[----:B------:R-:W-:Y:S02]  /*69f0*/  HADD2.F32 R170, -RZ, R170.H0_H0 ;  /* 0x200000aaffaa7230 */ /* 0x000fe40000004100 */
[----:B------:R-:W-:Y:S01]  /*6a00*/  FMUL.FTZ R117, R70, R149 ;  /* 0x0000009546757220 */ /* 0x000fe20000410000 */
[----:B------:R-:W-:Y:S01]  /*6a10*/  FMUL.FTZ R110, R65, R110 ;  /* 0x0000006e416e7220 */ /* 0x000fe20000410000 */
        /* <DEDUP_REMOVED lines=46> */
[----:B------:R-:W-:Y:S01]  /*6d00*/  BSSY.RECONVERGENT B0, `(.L_x_7217) ;  /* 0x0000021000007945 */ /* 0x000fe20003800200 */
[C---:B------:R-:W-:Y:S01]  /*6d10*/  FMUL.FTZ R112, R111.reuse, R112 ;  /* 0x000000706f707220 */ /* 0x040fe20000410000 */
[----:B------:R-:W-:Y:S01]  /*6d20*/  FMUL.FTZ R111, R111, R156 ;  /* 0x0000009c6f6f7220 */ /* 0x000fe20000410000 */
[----:B------:R-:W-:Y:S01]  /*6d30*/  FMUL.FTZ R149, R12, -R141 ;  /* 0x8000008d0c957220 */ /* 0x000fe20000410000 */
        /* <DEDUP_REMOVED lines=27> */
.L_x_7218:
[----:B------:R-:W-:-:S06]  /*6ef0*/  LEA R114, R189, UR28, 0x3 ;  /* 0x0000001cbd727c11 */ /* 0x000fcc000f8e18ff */
[----:B------:R-:W0:Y:S02]  /*6f00*/  LDS.64 R114, [R114+0x49e8] ;  /* 0x0049e80072727984 */ /* 0x000e240000000a00 */
.L_x_7219:
[----:B------:R-:W-:Y:S05]  /*6f10*/  BSYNC.RECONVERGENT B0 ;  /* 0x0000000000007941 */ /* 0x000fea0003800200 */
.L_x_7217:
        /* <DEDUP_REMOVED lines=18> */
[----:B------:R-:W-:Y:S01]  /*7040*/  FMUL.FTZ R71, R137, R69 ;  /* 0x0000004589477220 */ /* 0x000fe20000410000 */
[----:B------:R-:W-:Y:S02]  /*7050*/  LEA R190, R189, UR28, 0x4 ;  /* 0x0000001cbdbe7c11 */ /* 0x000fe4000f8e20ff */
        /* <DEDUP_REMOVED lines=136> */
[----:B------:R-:W-:Y:S01]  /*78e0*/  FMUL.FTZ R68, R107, R62 ;  /* 0x0000003e6b447220 */ /* 0x000fe20000410000 */
[----:B------:R-:W-:-:S02]  /*78f0*/  FFMA.FTZ R70, R108, R69, -R191 ;  /* 0x000000456c467223 */ /* 0x000fc400000108bf */
        /* <DEDUP_REMOVED lines=89> */
.L_x_7342:
        /* <DEDUP_REMOVED lines=13> */
.L_x_7345:
[----:B------:R-:W-:-:S03]  /*7f60*/  UMOV UR33, 0xffffffff ;  /* 0xffffffff00217882 */ /* 0x000fc60000000000 */
[----:B------:R-:W-:Y:S05]  /*7f70*/  BRA.DIV UR33, `(.L_x_7223) ;  /* 0x0000008e21647947 */ /* 0x000fea000b800000 */
.L_x_7348:
[----:B------:R-:W-:-:S03]  /*7f80*/  UMOV UR33, 0xffffffff ;  /* 0xffffffff00217882 */ /* 0x000fc60000000000 */
[----:B------:R-:W-:Y:S05]  /*7f90*/  BRA.DIV UR33, `(.L_x_7224) ;  /* 0x0000008e21847947 */ /* 0x000fea000b800000 */
.L_x_7351:
[----:B------:R-:W-:-:S03]  /*7fa0*/  UMOV UR33, 0xffffffff ;  /* 0xffffffff00217882 */ /* 0x000fc60000000000 */
[----:B------:R-:W-:Y:S05]  /*7fb0*/  BRA.DIV UR33, `(.L_x_7225) ;  /* 0x0000008e21a47947 */ /* 0x000fea000b800000 */
.L_x_7354:
        /* <DEDUP_REMOVED lines=10> */
.L_x_7364:
[C---:B0-----:R-:W-:Y:S01]  /*8060*/  FMUL.FTZ R68, R191.reuse, R196 ;  /* 0x000000c4bf447220 */ /* 0x041fe20000410000 */
[-C--:B------:R-:W-:Y:S01]  /*8070*/  FMUL.FTZ R69, R191, R67.reuse ;  /* 0x00000043bf457220 */ /* 0x080fe20000410000 */
[C---:B------:R-:W-:Y:S02]  /*8080*/  FMUL.FTZ R70, R195.reuse, R67 ;  /* 0x00000043c3467220 */ /* 0x040fe40000410000 */
[C---:B------:R-:W-:Y:S01]  /*8090*/  FFMA.FTZ R65, R195.reuse, R64, R68 ;  /* 0x00000040c3417223 */ /* 0x040fe20000010044 */
[-C--:B----4-:R-:W-:Y:S01]  /*80a0*/  FFMA.FTZ R69, R195, R66.reuse, R69 ;  /* 0x00000042c3457223 */ /* 0x090fe20000010045 */
[----:B------:R-:W-:Y:S01]  /*80b0*/  FFMA.FTZ R70, R191, R66, -R70 ;  /* 0x00000042bf467223 */ /* 0x000fe20000010846 */
[----:B------:R-:W-:Y:S02]  /*80c0*/  FMUL.FTZ R68, R195, R196 ;  /* 0x000000c4c3447220 */ /* 0x000fe40000410000 */
[----:B------:R-:W-:Y:S01]  /*80d0*/  @P0 FADD.FTZ R67, R194, R69 ;  /* 0x00000045c2430221 */ /* 0x000fe20000010000 */
        /* <DEDUP_REMOVED lines=15> */
.L_x_7220:
[----:B---3--:R-:W3:Y:S01]  /*81d0*/  S2R R189, SR_TID.X ;  /* 0x0000000000bd7919 */ /* 0x008ee20000002100 */
[----:B------:R-:W-:Y:S05]  /*81e0*/  WARPSYNC.ALL ;  /* 0x0000000000007948 */ /* 0x000fea0003800000 */
[----:B---3--:R-:W-:Y:S01]  /*81f0*/  LOP3.LUT P0, R240, R189, 0x1f, RZ, 0xc0, !PT ;  /* 0x0000001fbdf07812 */ /* 0x008fe2000780c0ff */
        /* <DEDUP_REMOVED lines=8> */
[-C--:B-----5:R-:W-:Y:S01]  /*8280*/  FMUL.FTZ R65, R109, R61.reuse ;  /* 0x0000003d6d417220 */ /* 0x0a0fe20000410000 */
[----:B------:R-:W-:Y:S01]  /*8290*/  FMUL.FTZ R62, R4, R208 ;  /* 0x000000d0043e7220 */ /* 0x000fe20000410000 */
[----:B------:R-:W-:Y:S01]  /*82a0*/  FFMA.FTZ R207, R160, UR49, -R207 ;  /* 0x00000031a0cf7c23 */ /* 0x000fe200080108cf */
[----:B------:R-:W-:Y:S01]  /*82b0*/  FMUL.FTZ R205, R163, UR37 ;  /* 0x00000025a3cd7c20 */ /* 0x000fe20008410000 */
        /* <DEDUP_REMOVED lines=9> */
[-C--:B------:R-:W-:Y:S01]  /*8350*/  FFMA.FTZ R66, R112, R65.reuse, R63 ;  /* 0x0000004170427223 */ /* 0x080fe2000001003f */
[----:B------:R-:W-:Y:S01]  /*8360*/  FADD.FTZ R61, R142, R61 ;  /* 0x0000003d8e3d7221 */ /* 0x000fe20000010000 */
[----:B------:R-:W-:Y:S01]  /*8370*/  FMUL.FTZ R67, R109, R62 ;  /* 0x0000003e6d437220 */ /* 0x000fe20000410000 */
[----:B------:R-:W-:Y:S01]  /*8380*/  FMUL.FTZ R69, R111, R65 ;  /* 0x000000416f457220 */ /* 0x000fe20000410000 */
        /* <DEDUP_REMOVED lines=14> */
[CC--:B------:R-:W-:Y:S01]  /*8470*/  FFMA.FTZ R62, R112.reuse, R63.reuse, R61 ;  /* 0x0000003f703e7223 */ /* 0x0c0fe2000001003d */
[----:B------:R-:W-:Y:S01]  /*8480*/  FMUL.FTZ R63, R111, R63 ;  /* 0x0000003f6f3f7220 */ /* 0x000fe20000410000 */
[C---:B------:R-:W-:Y:S01]  /*8490*/  FMUL.FTZ R61, R117.reuse, R65 ;  /* 0x00000041753d7220 */ /* 0x040fe20000410000 */
[----:B------:R-:W-:Y:S01]  /*84a0*/  FMUL.FTZ R64, R117, R69 ;  /* 0x0000004575407220 */ /* 0x000fe20000410000 */
[----:B------:R-:W-:Y:S01]  /*84b0*/  FFMA.FTZ R62, R7, R205, R62 ;  /* 0x000000cd073e7223 */ /* 0x000fe2000001003e */
[----:B------:R-:W-:Y:S01]  /*84c0*/  FFMA.FTZ R63, R112, R60, -R63 ;  /* 0x0000003c703f7223 */ /* 0x000fe2000001083f */
[C---:B------:R-:W-:Y:S01]  /*84d0*/  FFMA.FTZ R69, R118.reuse, R69, -R61 ;  /* 0x0000004576457223 */ /* 0x040fe2000001083d */
[----:B------:R-:W-:Y:S01]  /*84e0*/  FFMA.FTZ R64, R118, R65, R64 ;  /* 0x0000004176407223 */ /* 0x000fe20000010040 */
[----:B------:R-:W-:Y:S01]  /*84f0*/  FMUL.FTZ R65, R113, R62 ;  /* 0x0000003e71417220 */ /* 0x000fe20000410000 */
[----:B------:R-:W-:Y:S01]  /*8500*/  FADD.FTZ R63, R144, R63 ;  /* 0x0000003f903f7221 */ /* 0x000fe20000010000 */
[C---:B------:R-:W-:Y:S01]  /*8510*/  FMUL.FTZ R71, R119.reuse, R69 ;  /* 0x0000004577477220 */ /* 0x040fe20000410000 */
[-C--:B------:R-:W-:Y:S01]  /*8520*/  FMUL.FTZ R191, R119, R64.reuse ;  /* 0x0000004077bf7220 */ /* 0x080fe20000410000 */
[----:B------:R-:W-:Y:S01]  /*8530*/  FFMA.FTZ R204, R166, UR49, -R67 ;  /* 0x00000031a6cc7c23 */ /* 0x000fe20008010843 */
[-C--:B------:R-:W-:Y:S01]  /*8540*/  FMUL.FTZ R61, R113, R63.reuse ;  /* 0x0000003f713d7220 */ /* 0x080fe20000410000 */
[----:B------:R-:W-:Y:S01]  /*8550*/  FFMA.FTZ R71, R120, R64, R71 ;  /* 0x0000004078477223 */ /* 0x000fe20000010047 */
[C---:B------:R-:W-:Y:S01]  /*8560*/  FFMA.FTZ R60, R116.reuse, R63, -R65 ;  /* 0x0000003f743c7223 */ /* 0x040fe20000010841 */
[----:B------:R-:W-:Y:S01]  /*8570*/  BAR.SYNC.DEFER_BLOCKING 0x0 ;  /* 0x0000000000007b1d */ /* 0x000fe20000010000 */
[----:B------:R-:W-:Y:S01]  /*8580*/  FFMA.FTZ R61, R116, R62, R61 ;  /* 0x0000003e743d7223 */ /* 0x000fe2000001003d */
[----:B------:R-:W-:Y:S01]  /*8590*/  FFMA.FTZ R191, R120, R69, -R191 ;  /* 0x0000004578bf7223 */ /* 0x000fe200000108bf */
[----:B------:R-:W-:Y:S01]  /*85a0*/  FMUL.FTZ R65, R121, R71 ;  /* 0x0000004779417220 */ /* 0x000fe20000410000 */
[----:B------:R-:W-:Y:S01]  /*85b0*/  FADD.FTZ R60, R145, R60 ;  /* 0x0000003c913c7221 */ /* 0x000fe20000010000 */
[----:B------:R-:W-:Y:S01]  /*85c0*/  FFMA.FTZ R61, R8, R204, R61 ;  /* 0x000000cc083d7223 */ /* 0x000fe2000001003d */
[----:B------:R-:W-:Y:S01]  /*85d0*/  FMUL.FTZ R203, R167, UR37 ;  /* 0x00000025a7cb7c20 */ /* 0x000fe20008410000 */
[----:B------:R-:W-:Y:S01]  /*85e0*/  FFMA.FTZ R64, R122, R191, -R65 ;  /* 0x000000bf7a407223 */ /* 0x000fe20000010841 */
[CC--:B------:R-:W-:Y:S01]  /*85f0*/  FMUL.FTZ R63, R117.reuse, R60.reuse ;  /* 0x0000003c753f7220 */ /* 0x0c0fe20000410000 */
[----:B------:R-:W-:Y:S01]  /*8600*/  FMUL.FTZ R65, R117, R61 ;  /* 0x0000003d75417220 */ /* 0x000fe20000410000 */
[----:B------:R-:W-:Y:S01]  /*8610*/  FMUL.FTZ R191, R121, R191 ;  /* 0x000000bf79bf7220 */ /* 0x000fe20000410000 */
[----:B------:R-:W-:Y:S01]  /*8620*/  FFMA.FTZ R203, R168, UR49, -R203 ;  /* 0x00000031a8cb7c23 */ /* 0x000fe200080108cb */
[C---:B------:R-:W-:Y:S01]  /*8630*/  FFMA.FTZ R62, R118.reuse, R61, R63 ;  /* 0x0000003d763e7223 */ /* 0x040fe2000001003f */
        /* <DEDUP_REMOVED lines=13> */
[----:B------:R-:W-:Y:S01]  /*8710*/  FMUL.FTZ R201, R171, UR37 ;  /* 0x00000025abc97c20 */ /* 0x000fe20008410000 */
[----:B------:R-:W0:Y:S01]  /*8720*/  LDS.64 R60, [R190+0x31d8] ;  /* 0x0031d800be3c7984 */ /* 0x000e220000000a00 */
[----:B------:R-:W-:Y:S01]  /*8730*/  FFMA.FTZ R202, R170, UR49, -R67 ;  /* 0x00000031aaca7c23 */ /* 0x000fe20008010843 */
[----:B------:R-:W-:Y:S01]  /*8740*/  FADD.FTZ R64, R147, R64 ;  /* 0x0000004093407221 */ /* 0x000fe20000010000 */
[C---:B------:R-:W-:Y:S01]  /*8750*/  FMUL.FTZ R67, R125.reuse, R191 ;  /* 0x000000bf7d437220 */ /* 0x040fe20000410000 */
[----:B------:R-:W-:Y:S01]  /*8760*/  FMUL.FTZ R69, R125, R66 ;  /* 0x000000427d457220 */ /* 0x000fe20000410000 */
[----:B------:R-:W-:Y:S01]  /*8770*/  FFMA.FTZ R63, R10, R202, R63 ;  /* 0x000000ca0a3f7223 */ /* 0x000fe2000001003f */
[C---:B------:R-:W-:Y:S01]  /*8780*/  FMUL.FTZ R65, R121.reuse, R64 ;  /* 0x0000004079417220 */ /* 0x040fe20000410000 */
[----:B------:R-:W-:Y:S01]  /*8790*/  FFMA.FTZ R68, R128, R66, -R67 ;  /* 0x0000004280447223 */ /* 0x000fe20000010843 */
[----:B------:R-:W-:Y:S01]  /*87a0*/  FFMA.FTZ R201, R172, UR49, -R201 ;  /* 0x00000031acc97c23 */ /* 0x000fe200080108c9 */
        /* <DEDUP_REMOVED lines=8> */
[----:B------:R-:W-:Y:S01]  /*8830*/  FADD.FTZ R67, R148, R67 ;  /* 0x0000004394437221 */ /* 0x000fe20000010000 */
[----:B------:R-:W-:Y:S01]  /*8840*/  FMUL.FTZ R65, R123, R62 ;  /* 0x0000003e7b417220 */ /* 0x000fe20000410000 */
[----:B------:R-:W-:Y:S01]  /*8850*/  FFMA.FTZ R71, R130, R68, -R71 ;  /* 0x0000004482477223 */ /* 0x000fe20000010847 */
[----:B------:R-:W-:Y:S01]  /*8860*/  FMUL.FTZ R69, R173, UR37 ;  /* 0x00000025ad457c20 */ /* 0x000fe20008410000 */
[-C--:B------:R-:W-:Y:S01]  /*8870*/  FMUL.FTZ R63, R123, R67.reuse ;  /* 0x000000437b3f7220 */ /* 0x080fe20000410000 */
[----:B------:R-:W-:Y:S01]  /*8880*/  FFMA.FTZ R64, R124, R67, -R65 ;  /* 0x000000437c407223 */ /* 0x000fe20000010841 */
[-C--:B------:R-:W-:Y:S01]  /*8890*/  FMUL.FTZ R65, R131, R71.reuse ;  /* 0x0000004783417220 */ /* 0x080fe20000410000 */
[----:B------:R-:W-:Y:S01]  /*88a0*/  FFMA.FTZ R200, R174, UR49, -R69 ;  /* 0x00000031aec87c23 */ /* 0x000fe20008010845 */
[----:B------:R-:W-:Y:S01]  /*88b0*/  FFMA.FTZ R63, R124, R62, R63 ;  /* 0x0000003e7c3f7223 */ /* 0x000fe2000001003f */
[----:B------:R-:W-:Y:S01]  /*88c0*/  FADD.FTZ R64, R149, R64 ;  /* 0x0000004095407221 */ /* 0x000fe20000010000 */
[-C--:B------:R-:W-:Y:S01]  /*88d0*/  FMUL.FTZ R62, R131, R66.reuse ;  /* 0x00000042833e7220 */ /* 0x080fe20000410000 */
[----:B------:R-:W-:Y:S01]  /*88e0*/  FFMA.FTZ R66, R132, R66, R65 ;  /* 0x0000004284427223 */ /* 0x000fe20000010041 */
[----:B------:R-:W-:Y:S01]  /*88f0*/  FFMA.FTZ R63, R12, R200, R63 ;  /* 0x000000c80c3f7223 */ /* 0x000fe2000001003f */
[----:B------:R-:W-:Y:S01]  /*8900*/  FMUL.FTZ R65, R125, R64 ;  /* 0x000000407d417220 */ /* 0x000fe20000410000 */
[----:B------:R-:W-:Y:S01]  /*8910*/  FMUL.FTZ R199, R175, UR37 ;  /* 0x00000025afc77c20 */ /* 0x000fe20008410000 */
[----:B------:R-:W-:Y:S01]  /*8920*/  MOV R67, UR46 ;  /* 0x0000002e00437c02 */ /* 0x000fe20008000f00 */
[----:B------:R-:W-:Y:S01]  /*8930*/  FFMA.FTZ R62, R132, R71, -R62 ;  /* 0x00000047843e7223 */ /* 0x000fe2000001083e */
[-C--:B------:R-:W-:Y:S01]  /*8940*/  FFMA.FTZ R65, R128, R63.reuse, R65 ;  /* 0x0000003f80417223 */ /* 0x080fe20000010041 */
[----:B------:R-:W-:Y:S01]  /*8950*/  FMUL.FTZ R63, R125, R63 ;  /* 0x0000003f7d3f7220 */ /* 0x000fe20000410000 */
[----:B------:R-:W-:Y:S01]  /*8960*/  FFMA.FTZ R199, R176, UR49, -R199 ;  /* 0x00000031b0c77c23 */ /* 0x000fe200080108c7 */
[----:B------:R-:W-:Y:S01]  /*8970*/  ISETP.LE.OR P0, PT, R67, UR15, P0 ;  /* 0x0000000f43007c0c */ /* 0x000fe20008703670 */
[C---:B------:R-:W-:Y:S01]  /*8980*/  FMUL.FTZ R71, R133.reuse, R66 ;  /* 0x0000004285477220 */ /* 0x040fe20000410000 */
[----:B------:R-:W-:Y:S01]  /*8990*/  FFMA.FTZ R67, R128, R64, -R63 ;  /* 0x0000004080437223 */ /* 0x000fe2000001083f */
[-C--:B------:R-:W-:Y:S01]  /*89a0*/  FMUL.FTZ R69, R133, R62.reuse ;  /* 0x0000003e85457220 */ /* 0x080fe20000410000 */
[C---:B0-----:R-:W-:Y:S01]  /*89b0*/  FMUL.FTZ R63, R127.reuse, R61 ;  /* 0x0000003d7f3f7220 */ /* 0x041fe20000410000 */
[----:B------:R-:W-:Y:S01]  /*89c0*/  FFMA.FTZ R65, R14, R199, R65 ;  /* 0x000000c70e417223 */ /* 0x000fe20000010041 */
[C---:B------:R-:W-:Y:S01]  /*89d0*/  FFMA.FTZ R71, R134.reuse, R62, -R71 ;  /* 0x0000003e86477223 */ /* 0x040fe20000010847 */
[----:B------:R-:W-:Y:S01]  /*89e0*/  FMUL.FTZ R62, R127, R60 ;  /* 0x0000003c7f3e7220 */ /* 0x000fe20000410000 */
[----:B------:R-:W-:Y:S01]  /*89f0*/  FFMA.FTZ R68, R134, R66, R69 ;  /* 0x0000004286447223 */ /* 0x000fe20000010045 */
[----:B------:R-:W-:Y:S01]  /*8a00*/  FFMA.FTZ R63, R126, R60, -R63 ;  /* 0x0000003c7e3f7223 */ /* 0x000fe2000001083f */
[----:B------:R-:W-:Y:S01]  /*8a10*/  FADD.FTZ R67, R150, R67 ;  /* 0x0000004396437221 */ /* 0x000fe20000010000 */
[----:B------:R-:W-:Y:S01]  /*8a20*/  FMUL.FTZ R69, R129, R65 ;  /* 0x0000004181457220 */ /* 0x000fe20000410000 */
[----:B------:R-:W-:Y:S01]  /*8a30*/  FFMA.FTZ R62, R126, R61, R62 ;  /* 0x0000003d7e3e7223 */ /* 0x000fe2000001003e */
[----:B------:R-:W-:Y:S01]  /*8a40*/  FFMA.FTZ R227, R72, R86, R63 ;  /* 0x0000005648e37223 */ /* 0x000fe2000001003f */
[----:B------:R-:W-:Y:S01]  /*8a50*/  FMUL.FTZ R63, R177, UR37 ;  /* 0x00000025b13f7c20 */ /* 0x000fe20008410000 */
[-C--:B------:R-:W-:Y:S01]  /*8a60*/  FFMA.FTZ R60, R130, R67.reuse, -R69 ;  /* 0x00000043823c7223 */ /* 0x080fe20000010845 */
[----:B------:R-:W-:Y:S01]  /*8a70*/  FMUL.FTZ R67, R129, R67 ;  /* 0x0000004381437220 */ /* 0x000fe20000410000 */
[----:B------:R-:W-:Y:S01]  /*8a80*/  FADD.FTZ R198, RZ, R62 ;  /* 0x0000003effc67221 */ /* 0x000fe20000010000 */
[----:B------:R-:W-:Y:S01]  /*8a90*/  FMUL.FTZ R61, R139, R227 ;  /* 0x000000e38b3d7220 */ /* 0x000fe20000410000 */
[----:B------:R-:W-:Y:S01]  /*8aa0*/  FFMA.FTZ R226, R178, UR49, -R63 ;  /* 0x00000031b2e27c23 */ /* 0x000fe2000801083f */
[----:B------:R-:W-:Y:S01]  /*8ab0*/  FFMA.FTZ R64, R130, R65, R67 ;  /* 0x0000004182407223 */ /* 0x000fe20000010043 */
[----:B------:R-:W-:Y:S01]  /*8ac0*/  FADD.FTZ R62, R151, R60 ;  /* 0x0000003c973e7221 */ /* 0x000fe20000010000 */
[-C--:B------:R-:W-:Y:S01]  /*8ad0*/  FMUL.FTZ R60, R139, R198.reuse ;  /* 0x000000c68b3c7220 */ /* 0x080fe20000410000 */
[C---:B------:R-:W-:Y:S01]  /*8ae0*/  FFMA.FTZ R61, R140.reuse, R198, R61 ;  /* 0x000000c68c3d7223 */ /* 0x040fe2000001003d */
[----:B------:R-:W-:Y:S01]  /*8af0*/  FFMA.FTZ R64, R15, R226, R64 ;  /* 0x000000e20f407223 */ /* 0x000fe20000010040 */
[C---:B------:R-:W-:Y:S01]  /*8b00*/  FMUL.FTZ R63, R131.reuse, R62 ;  /* 0x0000003e833f7220 */ /* 0x040fe20000410000 */
[----:B------:R-:W-:Y:S01]  /*8b10*/  FFMA.FTZ R225, R140, R227, -R60 ;  /* 0x000000e38ce17223 */ /* 0x000fe2000001083c */
[----:B------:R-:W-:Y:S01]  /*8b20*/  FADD.FTZ R197, RZ, R61 ;  /* 0x0000003dffc57221 */ /* 0x000fe20000010000 */
[----:B------:R-:W-:Y:S01]  /*8b30*/  FMUL.FTZ R65, R131, R64 ;  /* 0x0000004083417220 */ /* 0x000fe20000410000 */
[----:B------:R-:W-:Y:S01]  /*8b40*/  FMUL.FTZ R67, R179, UR37 ;  /* 0x00000025b3437c20 */ /* 0x000fe20008410000 */
[----:B------:R-:W-:Y:S01]  /*8b50*/  FFMA.FTZ R225, R58, R85, R225 ;  /* 0x000000553ae17223 */ /* 0x000fe200000100e1 */
[C---:B------:R-:W-:Y:S01]  /*8b60*/  FMUL.FTZ R61, R137.reuse, R197 ;  /* 0x000000c5893d7220 */ /* 0x040fe20000410000 */
[C---:B------:R-:W-:Y:S01]  /*8b70*/  FFMA.FTZ R65, R132.reuse, R62, -R65 ;  /* 0x0000003e84417223 */ /* 0x040fe20000010841 */
[----:B------:R-:W-:Y:S01]  /*8b80*/  FFMA.FTZ R63, R132, R64, R63 ;  /* 0x00000040843f7223 */ /* 0x000fe2000001003f */
[-C--:B------:R-:W-:Y:S01]  /*8b90*/  FMUL.FTZ R62, R137, R225.reuse ;  /* 0x000000e1893e7220 */ /* 0x080fe20000410000 */
[----:B------:R-:W-:Y:S01]  /*8ba0*/  FFMA.FTZ R60, R138, R225, -R61 ;  /* 0x000000e18a3c7223 */ /* 0x000fe2000001083d */
[----:B------:R-:W-:Y:S01]  /*8bb0*/  FMUL.FTZ R61, R135, R71 ;  /* 0x00000047873d7220 */ /* 0x000fe20000410000 */
[----:B------:R-:W-:Y:S01]  /*8bc0*/  FFMA.FTZ R224, R180, UR49, -R67 ;  /* 0x00000031b4e07c23 */ /* 0x000fe20008010843 */
[----:B------:R-:W-:Y:S01]  /*8bd0*/  FFMA.FTZ R62, R138, R197, R62 ;  /* 0x000000c58a3e7223 */ /* 0x000fe2000001003e */
[----:B------:R-:W-:Y:S01]  /*8be0*/  FFMA.FTZ R223, R57, R84, R60 ;  /* 0x0000005439df7223 */ /* 0x000fe2000001003c */
[-C--:B------:R-:W-:Y:S01]  /*8bf0*/  FFMA.FTZ R64, R136, R68.reuse, R61 ;  /* 0x0000004488407223 */ /* 0x080fe2000001003d */
[C---:B------:R-:W-:Y:S01]  /*8c00*/  FMUL.FTZ R61, R135.reuse, R68 ;  /* 0x00000044873d7220 */ /* 0x040fe20000410000 */
[----:B------:R-:W-:Y:S01]  /*8c10*/  FADD.FTZ R196, RZ, R62 ;  /* 0x0000003effc47221 */ /* 0x000fe20000010000 */
[----:B------:R-:W-:Y:S01]  /*8c20*/  FFMA.FTZ R60, R16, R224, R63 ;  /* 0x000000e0103c7223 */ /* 0x000fe2000001003f */
[----:B------:R-:W-:Y:S01]  /*8c30*/  FADD.FTZ R65, R152, R65 ;  /* 0x0000004198417221 */ /* 0x000fe20000010000 */
[C---:B------:R-:W-:Y:S01]  /*8c40*/  FFMA.FTZ R71, R136.reuse, R71, -R61 ;  /* 0x0000004788477223 */ /* 0x040fe2000001083d */
[----:B------:R-:W-:Y:S01]  /*8c50*/  FMUL.FTZ R61, R135, R196 ;  /* 0x000000c4873d7220 */ /* 0x000fe20000410000 */
[----:B------:R-:W-:Y:S01]  /*8c60*/  FMUL.FTZ R67, R133, R60 ;  /* 0x0000003c85437220 */ /* 0x000fe20000410000 */
[-C--:B------:R-:W-:Y:S01]  /*8c70*/  FMUL.FTZ R63, R135, R223.reuse ;  /* 0x000000df873f7220 */ /* 0x080fe20000410000 */
[----:B------:R-:W-:Y:S01]  /*8c80*/  FMUL.FTZ R221, R181, UR37 ;  /* 0x00000025b5dd7c20 */ /* 0x000fe20008410000 */
[----:B------:R-:W-:Y:S01]  /*8c90*/  FFMA.FTZ R61, R136, R223, -R61 ;  /* 0x000000df883d7223 */ /* 0x000fe2000001083d */
[-C--:B------:R-:W-:Y:S01]  /*8ca0*/  FFMA.FTZ R62, R134, R65.reuse, -R67 ;  /* 0x00000041863e7223 */ /* 0x080fe20000010843 */
[----:B------:R-:W-:Y:S01]  /*8cb0*/  FFMA.FTZ R63, R136, R196, R63 ;  /* 0x000000c4883f7223 */ /* 0x000fe2000001003f */
[C---:B------:R-:W-:Y:S01]  /*8cc0*/  FMUL.FTZ R65, R133.reuse, R65 ;  /* 0x0000004185417220 */ /* 0x040fe20000410000 */
[----:B------:R-:W-:Y:S01]  /*8cd0*/  FFMA.FTZ R222, R56, R83, R61 ;  /* 0x0000005338de7223 */ /* 0x000fe2000001003d */
[----:B------:R-:W-:Y:S01]  /*8ce0*/  FFMA.FTZ R221, R182, UR49, -R221 ;  /* 0x00000031b6dd7c23 */ /* 0x000fe200080108dd */
[----:B------:R-:W-:Y:S01]  /*8cf0*/  FADD.FTZ R195, RZ, R63 ;  /* 0x0000003fffc37221 */ /* 0x000fe20000010000 */
[C---:B------:R-:W-:Y:S01]  /*8d00*/  FFMA.FTZ R60, R134.reuse, R60, R65 ;  /* 0x0000003c863c7223 */ /* 0x040fe20000010041 */
[----:B------:R-:W-:Y:S01]  /*8d10*/  FMUL.FTZ R63, R133, R222 ;  /* 0x000000de853f7220 */ /* 0x000fe20000410000 */
[----:B------:R-:W-:Y:S01]  /*8d20*/  FADD.FTZ R62, R153, R62 ;  /* 0x0000003e993e7221 */ /* 0x000fe20000010000 */
[----:B------:R-:W-:Y:S01]  /*8d30*/  FMUL.FTZ R61, R133, R195 ;  /* 0x000000c3853d7220 */ /* 0x000fe20000410000 */
[----:B------:R-:W-:Y:S01]  /*8d40*/  FFMA.FTZ R60, R17, R221, R60 ;  /* 0x000000dd113c7223 */ /* 0x000fe2000001003c */
[C---:B------:R-:W-:Y:S01]  /*8d50*/  FFMA.FTZ R63, R134.reuse, R195, R63 ;  /* 0x000000c3863f7223 */ /* 0x040fe2000001003f */
[C---:B------:R-:W-:Y:S01]  /*8d60*/  FMUL.FTZ R65, R135.reuse, R62 ;  /* 0x0000003e87417220 */ /* 0x040fe20000410000 */
[----:B------:R-:W-:Y:S01]  /*8d70*/  FFMA.FTZ R220, R134, R222, -R61 ;  /* 0x000000de86dc7223 */ /* 0x000fe2000001083d */
[----:B------:R-:W-:Y:S01]  /*8d80*/  FMUL.FTZ R61, R135, R60 ;  /* 0x0000003c873d7220 */ /* 0x000fe20000410000 */
[----:B------:R-:W-:Y:S01]  /*8d90*/  FADD.FTZ R194, RZ, R63 ;  /* 0x0000003fffc27221 */ /* 0x000fe20000010000 */
[----:B------:R-:W-:Y:S01]  /*8da0*/  FMUL.FTZ R219, R183, UR37 ;  /* 0x00000025b7db7c20 */ /* 0x000fe20008410000 */
[----:B------:R-:W-:Y:S01]  /*8db0*/  FFMA.FTZ R220, R55, R82, R220 ;  /* 0x0000005237dc7223 */ /* 0x000fe200000100dc */
[C---:B------:R-:W-:Y:S01]  /*8dc0*/  FFMA.FTZ R67, R136.reuse, R62, -R61 ;  /* 0x0000003e88437223 */ /* 0x040fe2000001083d */
[C---:B------:R-:W-:Y:S01]  /*8dd0*/  FMUL.FTZ R61, R131.reuse, R194 ;  /* 0x000000c2833d7220 */ /* 0x040fe20000410000 */
[----:B------:R-:W-:Y:S01]  /*8de0*/  FFMA.FTZ R65, R136, R60, R65 ;  /* 0x0000003c88417223 */ /* 0x000fe20000010041 */
[-C--:B------:R-:W-:Y:S01]  /*8df0*/  FMUL.FTZ R63, R131, R220.reuse ;  /* 0x000000dc833f7220 */ /* 0x080fe20000410000 */
[----:B------:R-:W-:Y:S01]  /*8e00*/  FFMA.FTZ R219, R184, UR49, -R219 ;  /* 0x00000031b8db7c23 */ /* 0x000fe200080108db */
[C---:B------:R-:W-:Y:S01]  /*8e10*/  FFMA.FTZ R218, R132.reuse, R220, -R61 ;  /* 0x000000dc84da7223 */ /* 0x040fe2000001083d */
[----:B------:R-:W-:Y:S01]  /*8e20*/  FMUL.FTZ R61, R137, R64 ;  /* 0x00000040893d7220 */ /* 0x000fe20000410000 */
[----:B------:R-:W-:Y:S01]  /*8e30*/  FFMA.FTZ R63, R132, R194, R63 ;  /* 0x000000c2843f7223 */ /* 0x000fe2000001003f */
[----:B------:R-:W-:Y:S01]  /*8e40*/  FFMA.FTZ R65, R18, R219, R65 ;  /* 0x000000db12417223 */ /* 0x000fe20000010041 */
[----:B------:R-:W-:Y:S01]  /*8e50*/  FFMA.FTZ R218, R53, R81, R218 ;  /* 0x0000005135da7223 */ /* 0x000fe200000100da */
[----:B------:R-:W-:Y:S01]  /*8e60*/  FMUL.FTZ R69, R137, R71 ;  /* 0x0000004789457220 */ /* 0x000fe20000410000 */
[----:B------:R-:W-:Y:S01]  /*8e70*/  FADD.FTZ R193, RZ, R63 ;  /* 0x0000003fffc17221 */ /* 0x000fe20000010000 */
[----:B------:R-:W-:Y:S01]  /*8e80*/  FADD.FTZ R67, R154, R67 ;  /* 0x000000439a437221 */ /* 0x000fe20000010000 */
[----:B------:R-:W-:Y:S01]  /*8e90*/  FMUL.FTZ R63, R129, R218 ;  /* 0x000000da813f7220 */ /* 0x000fe20000410000 */
[----:B------:R-:W-:Y:S01]  /*8ea0*/  FMUL.FTZ R62, R137, R65 ;  /* 0x00000041893e7220 */ /* 0x000fe20000410000 */
[----:B------:R-:W-:Y:S01]  /*8eb0*/  FFMA.FTZ R71, R138, R71, -R61 ;  /* 0x000000478a477223 */ /* 0x000fe2000001083d */
[-C--:B------:R-:W-:Y:S01]  /*8ec0*/  FMUL.FTZ R61, R129, R193.reuse ;  /* 0x000000c1813d7220 */ /* 0x080fe20000410000 */
[----:B------:R-:W-:Y:S01]  /*8ed0*/  FFMA.FTZ R63, R130, R193, R63 ;  /* 0x000000c1823f7223 */ /* 0x000fe2000001003f */
[C---:B------:R-:W-:Y:S01]  /*8ee0*/  FFMA.FTZ R60, R138.reuse, R64, R69 ;  /* 0x000000408a3c7223 */ /* 0x040fe20000010045 */
[-C--:B------:R-:W-:Y:S01]  /*8ef0*/  FFMA.FTZ R64, R138, R67.reuse, -R62 ;  /* 0x000000438a407223 */ /* 0x080fe2000001083e */
[----:B------:R-:W-:Y:S01]  /*8f00*/  FMUL.FTZ R67, R137, R67 ;  /* 0x0000004389437220 */ /* 0x000fe20000410000 */
[----:B------:R-:W-:Y:S01]  /*8f10*/  FMUL.FTZ R217, R185, UR37 ;  /* 0x00000025b9d97c20 */ /* 0x000fe20008410000 */
[----:B------:R-:W-:Y:S01]  /*8f20*/  FFMA.FTZ R61, R130, R218, -R61 ;  /* 0x000000da823d7223 */ /* 0x000fe2000001083d */
[----:B------:R-:W-:Y:S01]  /*8f30*/  FADD.FTZ R192, RZ, R63 ;  /* 0x0000003fffc07221 */ /* 0x000fe20000010000 */
[----:B------:R-:W-:Y:S01]  /*8f40*/  FFMA.FTZ R62, R138, R65, R67 ;  /* 0x000000418a3e7223 */ /* 0x000fe20000010043 */
[----:B------:R-:W-:Y:S01]  /*8f50*/  FFMA.FTZ R217, R186, UR49, -R217 ;  /* 0x00000031bad97c23 */ /* 0x000fe200080108d9 */
[----:B------:R-:W-:Y:S01]  /*8f60*/  FFMA.FTZ R216, R52, R76, R61 ;  /* 0x0000004c34d87223 */ /* 0x000fe2000001003d */
[----:B------:R-:W-:Y:S01]  /*8f70*/  FMUL.FTZ R61, R125, R192 ;  /* 0x000000c07d3d7220 */ /* 0x000fe20000410000 */
[----:B------:R-:W-:Y:S01]  /*8f80*/  FADD.FTZ R65, R155, R64 ;  /* 0x000000409b417221 */ /* 0x000fe20000010000 */
[----:B------:R-:W-:Y:S01]  /*8f90*/  FFMA.FTZ R64, R19, R217, R62 ;  /* 0x000000d913407223 */ /* 0x000fe2000001003e */
[-C--:B------:R-:W-:Y:S01]  /*8fa0*/  FMUL.FTZ R63, R125, R216.reuse ;  /* 0x000000d87d3f7220 */ /* 0x080fe20000410000 */
[C---:B------:R-:W-:Y:S01]  /*8fb0*/  FFMA.FTZ R62, R128.reuse, R216, -R61 ;  /* 0x000000d8803e7223 */ /* 0x040fe2000001083d */
[C---:B------:R-:W-:Y:S01]  /*8fc0*/  FMUL.FTZ R61, R139.reuse, R71 ;  /* 0x000000478b3d7220 */ /* 0x040fe20000410000 */
[----:B------:R-:W-:Y:S01]  /*8fd0*/  FMUL.FTZ R67, R139, R65 ;  /* 0x000000418b437220 */ /* 0x000fe20000410000 */
[----:B------:R-:W-:Y:S01]  /*8fe0*/  FFMA.FTZ R63, R128, R192, R63 ;  /* 0x000000c0803f7223 */ /* 0x000fe2000001003f */
[----:B------:R-:W-:Y:S01]  /*8ff0*/  FFMA.FTZ R215, R51, R59, R62 ;  /* 0x0000003b33d77223 */ /* 0x000fe2000001003e */
[-C--:B------:R-:W-:Y:S01]  /*9000*/  FMUL.FTZ R62, R139, R60.reuse ;  /* 0x0000003c8b3e7220 */ /* 0x080fe20000410000 */
[C---:B------:R-:W-:Y:S01]  /*9010*/  FFMA.FTZ R60, R140.reuse, R60, R61 ;  /* 0x0000003c8c3c7223 */ /* 0x040fe2000001003d */
[----:B------:R-:W-:Y:S01]  /*9020*/  FADD.FTZ R191, RZ, R63 ;  /* 0x0000003fffbf7221 */ /* 0x000fe20000010000 */
[----:B------:R-:W-:Y:S01]  /*9030*/  FMUL.FTZ R63, R123, R215 ;  /* 0x000000d77b3f7220 */ /* 0x000fe20000410000 */
[----:B------:R-:W-:Y:S01]  /*9040*/  FFMA.FTZ R61, R140, R71, -R62 ;  /* 0x000000478c3d7223 */ /* 0x000fe2000001083e */
[----:B------:R-:W-:Y:S01]  /*9050*/  FMUL.FTZ R213, R187, UR37 ;  /* 0x00000025bbd57c20 */ /* 0x000fe20008410000 */
[-C--:B------:R-:W-:Y:S01]  /*9060*/  FMUL.FTZ R62, R123, R191.reuse ;  /* 0x000000bf7b3e7220 */ /* 0x080fe20000410000 */
[----:B------:R-:W-:Y:S01]  /*9070*/  FFMA.FTZ R127, R124, R191, R63 ;  /* 0x000000bf7c7f7223 */ /* 0x000fe2000001003f */
[-C--:B------:R-:W-:Y:S01]  /*9080*/  FFMA.FTZ R69, R140, R64.reuse, R67 ;  /* 0x000000408c457223 */ /* 0x080fe20000010043 */
[----:B------:R-:W-:Y:S01]  /*9090*/  FFMA.FTZ R213, R188, UR49, -R213 ;  /* 0x00000031bcd57c23 */ /* 0x000fe200080108d5 */
[----:B------:R-:W-:Y:S01]  /*90a0*/  FFMA.FTZ R63, R124, R215, -R62 ;  /* 0x000000d77c3f7223 */ /* 0x000fe2000001083e */
[----:B------:R-:W-:Y:S01]  /*90b0*/  FADD.FTZ R127, RZ, R127 ;  /* 0x0000007fff7f7221 */ /* 0x000fe20000010000 */
[----:B------:R-:W-:Y:S01]  /*90c0*/  VOTEU.ALL UP0, P0 ;  /* 0x0000000000ff7886 */ /* 0x000fe20000000000 */
[----:B------:R-:W-:Y:S01]  /*90d0*/  FMUL.FTZ R66, R139, R64 ;  /* 0x000000408b427220 */ /* 0x000fe20000410000 */
[----:B------:R-:W-:Y:S01]  /*90e0*/  FFMA.FTZ R214, R50, R54, R63 ;  /* 0x0000003632d67223 */ /* 0x000fe2000001003f */
[C---:B------:R-:W-:Y:S01]  /*90f0*/  FMUL.FTZ R63, R121.reuse, R127 ;  /* 0x0000007f793f7220 */ /* 0x040fe20000410000 */
[----:B------:R-:W-:Y:S01]  /*9100*/  HFMA2 R64, -RZ, RZ, 1.875, 0 ;  /* 0x3f800000ff407431 */ /* 0x000fe200000001ff */
[----:B------:R-:W-:Y:S01]  /*9110*/  @!UP0 ULEA UR33, UR8, UR28, 0x4 ;  /* 0x0000001c08218291 */ /* 0x000fe2000f8e20ff */
[-C--:B------:R-:W-:Y:S01]  /*9120*/  FMUL.FTZ R62, R121, R214.reuse ;  /* 0x000000d6793e7220 */ /* 0x080fe20000410000 */
[----:B------:R-:W-:Y:S01]  /*9130*/  FFMA.FTZ R63, R122, R214, -R63 ;  /* 0x000000d67a3f7223 */ /* 0x000fe2000001083f */
[----:B------:R-:W-:Y:S01]  /*9140*/  FFMA.FTZ R209, R140, R65, -R66 ;  /* 0x000000418cd17223 */ /* 0x000fe20000010842 */
[----:B------:R-:W-:Y:S01]  /*9150*/  CS2R R66, SRZ ;  /* 0x0000000000427805 */ /* 0x000fe2000001ff00 */
[----:B------:R-:W-:Y:S01]  /*9160*/  FFMA.FTZ R126, R122, R127, R62 ;  /* 0x0000007f7a7e7223 */ /* 0x000fe2000001003e */
[----:B------:R-:W-:Y:S01]  /*9170*/  FFMA.FTZ R212, R48, R49, R63 ;  /* 0x0000003130d47223 */ /* 0x000fe2000001003f */
[----:B------:R-:W-:Y:S01]  /*9180*/  FFMA.FTZ R62, R0, R213, R69 ;  /* 0x000000d5003e7223 */ /* 0x000fe20000010045 */
[----:B------:R-:W-:Y:S01]  /*9190*/  MOV R65, RZ ;  /* 0x000000ff00417202 */ /* 0x000fe20000000f00 */
[----:B------:R-:W-:Y:S01]  /*91a0*/  FADD.FTZ R126, RZ, R126 ;  /* 0x0000007eff7e7221 */ /* 0x000fe20000010000 */
[----:B------:R-:W-:Y:S01]  /*91b0*/  FMUL.FTZ R71, R119, R212 ;  /* 0x000000d477477220 */ /* 0x000fe20000410000 */
[----:B------:R-:W-:Y:S01]  /*91c0*/  FADD.FTZ R63, R156, R209 ;  /* 0x000000d19c3f7221 */ /* 0x000fe20000010000 */
[----:B------:R-:W-:Y:S01]  /*91d0*/  ISETP.GT.U32.AND P2, PT, R189, 0x1f, PT ;  /* 0x0000001fbd00780c */ /* 0x000fe20003f44070 */
        /* <DEDUP_REMOVED lines=45> */
[C---:B------:R-:W-:Y:S01]  /*94b0*/  FMUL.FTZ R246, R69.reuse, R60 ;  /* 0x0000003c45f67220 */ /* 0x040fe20000410000 */
[-C--:B------:R-:W-:Y:S01]  /*94c0*/  FMUL.FTZ R69, R69, R62.reuse ;  /* 0x0000003e45457220 */ /* 0x080fe20000410000 */
[C---:B------:R-:W-:Y:S01]  /*94d0*/  FFMA.FTZ R241, R68.reuse, R62, -R241 ;  /* 0x0000003e44f17223 */ /* 0x040fe200000108f1 */
[C---:B------:R-:W-:Y:S01]  /*94e0*/  FFMA.FTZ R245, R68.reuse, R60, -R245 ;  /* 0x0000003c44f57223 */ /* 0x040fe200000108f5 */
[C---:B------:R-:W-:Y:S01]  /*94f0*/  FFMA.FTZ R246, R68.reuse, R61, R246 ;  /* 0x0000003d44f67223 */ /* 0x040fe200000100f6 */
[----:B------:R-:W-:Y:S01]  /*9500*/  FFMA.FTZ R248, R68, R63, R69 ;  /* 0x0000003f44f87223 */ /* 0x000fe20000010045 */
[----:B------:R-:W-:-:S03]  /*9510*/  FADD.FTZ R70, R70, R241 ;  /* 0x000000f146467221 */ /* 0x000fc60000010000 */
[----:B------:R-:W-:Y:S01]  /*9520*/  FADD.FTZ R248, R71, R248 ;  /* 0x000000f847f87221 */ /* 0x000fe20000010000 */
[----:B------:R-:W-:Y:S06]  /*9530*/  BRA.DIV UR33, `(.L_x_7228) ;  /* 0x0000007e21387947 */ /* 0x000fec000b800000 */
[----:B------:R0:W1:Y:S01]  /*9540*/  SHFL.DOWN PT, R68, R245, 0x1, 0x1f ;  /* 0x08201f00f5447f89 */ /* 0x00006200000e0000 */
[----:B------:R-:W-:-:S03]  /*9550*/  MOV R247, R70 ;  /* 0x0000004600f77202 */ /* 0x000fc60000000f00 */
[----:B------:R0:W2:Y:S04]  /*9560*/  SHFL.DOWN PT, R69, R246, 0x1, 0x1f ;  /* 0x08201f00f6457f89 */ /* 0x0000a800000e0000 */
[----:B------:R0:W3:Y:S04]  /*9570*/  SHFL.DOWN PT, R241, R70, 0x1, 0x1f ;  /* 0x08201f0046f17f89 */ /* 0x0000e800000e0000 */
[----:B------:R0:W4:Y:S02]  /*9580*/  SHFL.DOWN PT, R71, R248, 0x1, 0x1f ;  /* 0x08201f00f8477f89 */ /* 0x00012400000e0000 */
.L_x_7369:
[----:B------:R-:W-:Y:S04]  /*9590*/  BSSY.RECONVERGENT B0, `(.L_x_7229) ;  /* 0x000000d000007945 */ /* 0x000fe80003800200 */
[----:B------:R-:W-:Y:S05]  /*95a0*/  @!P2 BRA `(.L_x_7230) ;  /* 0x00000000002ca947 */ /* 0x000fea0003800000 */
[-C--:B0---4-:R-:W-:Y:S01]  /*95b0*/  FMUL.FTZ R70, R246, R71.reuse ;  /* 0x00000047f6467220 */ /* 0x091fe20000410000 */
[----:B------:R-:W-:-:S03]  /*95c0*/  FMUL.FTZ R71, R245, R71 ;  /* 0x00000047f5477220 */ /* 0x000fc60000410000 */
[-C--:B---3--:R-:W-:Y:S01]  /*95d0*/  FFMA.FTZ R70, R245, R241.reuse, -R70 ;  /* 0x000000f1f5467223 */ /* 0x088fe20000010846 */
[----:B------:R-:W-:-:S03]  /*95e0*/  FFMA.FTZ R71, R246, R241, R71 ;  /* 0x000000f1f6477223 */ /* 0x000fc60000010047 */
[----:B------:R-:W-:Y:S01]  /*95f0*/  FADD.FTZ R247, R247, R70 ;  /* 0x00000046f7f77221 */ /* 0x000fe20000010000 */
[-C--:B--2---:R-:W-:Y:S01]  /*9600*/  FMUL.FTZ R70, R246, R69.reuse ;  /* 0x00000045f6467220 */ /* 0x084fe20000410000 */
[----:B------:R-:W-:Y:S01]  /*9610*/  FMUL.FTZ R69, R245, R69 ;  /* 0x00000045f5457220 */ /* 0x000fe20000410000 */
[----:B------:R-:W-:Y:S02]  /*9620*/  FADD.FTZ R248, R248, R71 ;  /* 0x00000047f8f87221 */ /* 0x000fe40000010000 */
[C---:B-1----:R-:W-:Y:S01]  /*9630*/  FFMA.FTZ R70, R68.reuse, R245, -R70 ;  /* 0x000000f544467223 */ /* 0x042fe20000010846 */
[----:B------:R-:W-:-:S04]  /*9640*/  FFMA.FTZ R246, R68, R246, R69 ;  /* 0x000000f644f67223 */ /* 0x000fc80000010045 */
[----:B------:R-:W-:-:S07]  /*9650*/  MOV R245, R70 ;  /* 0x0000004600f57202 */ /* 0x000fce0000000f00 */
.L_x_7230:
[----:B------:R-:W-:Y:S05]  /*9660*/  BSYNC.RECONVERGENT B0 ;  /* 0x0000000000007941 */ /* 0x000fea0003800200 */
.L_x_7229:
[----:B------:R-:W-:Y:S01]  /*9670*/  UMOV UR33, 0xffffffff ;  /* 0xffffffff00217882 */ /* 0x000fe20000000000 */
[----:B------:R-:W-:Y:S02]  /*9680*/  ISETP.GT.U32.AND P2, PT, R240, 0x1d, PT ;  /* 0x0000001df000780c */ /* 0x000fe40003f44070 */
[----:B------:R-:W-:Y:S11]  /*9690*/  BRA.DIV UR33, `(.L_x_7231) ;  /* 0x0000007e21447947 */ /* 0x000ff6000b800000 */
[----:B-1----:R1:W1:Y:S04]  /*96a0*/  SHFL.DOWN PT, R68, R245, 0x2, 0x1f ;  /* 0x08401f00f5447f89 */ /* 0x00226800000e0000 */
[----:B--2---:R2:W1:Y:S04]  /*96b0*/  SHFL.DOWN PT, R69, R246, 0x2, 0x1f ;  /* 0x08401f00f6457f89 */ /* 0x00446800000e0000 */
[----:B0-----:R2:W0:Y:S04]  /*96c0*/  SHFL.DOWN PT, R70, R247, 0x2, 0x1f ;  /* 0x08401f00f7467f89 */ /* 0x00142800000e0000 */
[----:B---3--:R2:W3:Y:S02]  /*96d0*/  SHFL.DOWN PT, R241, R248, 0x2, 0x1f ;  /* 0x08401f00f8f17f89 */ /* 0x0084e400000e0000 */
.L_x_7375:
        /* <DEDUP_REMOVED lines=13> */
.L_x_7233:
[----:B------:R-:W-:Y:S05]  /*97b0*/  BSYNC.RECONVERGENT B0 ;  /* 0x0000000000007941 */ /* 0x000fea0003800200 */
.L_x_7232:
[----:B------:R-:W-:Y:S01]  /*97c0*/  UMOV UR33, 0xffffffff ;  /* 0xffffffff00217882 */ /* 0x000fe20000000000 */
[----:B------:R-:W-:Y:S02]  /*97d0*/  ISETP.GT.U32.AND P2, PT, R240, 0x1b, PT ;  /* 0x0000001bf000780c */ /* 0x000fe40003f44070 */
[----:B------:R-:W-:Y:S11]  /*97e0*/  BRA.DIV UR33, `(.L_x_7234) ;  /* 0x0000007e21647947 */ /* 0x000ff6000b800000 */
[----:B-1----:R1:W1:Y:S04]  /*97f0*/  SHFL.DOWN PT, R68, R245, 0x4, 0x1f ;  /* 0x08801f00f5447f89 */ /* 0x00226800000e0000 */
[----:B------:R1:W1:Y:S04]  /*9800*/  SHFL.DOWN PT, R69, R246, 0x4, 0x1f ;  /* 0x08801f00f6457f89 */ /* 0x00026800000e0000 */
[----:B0-----:R0:W0:Y:S04]  /*9810*/  SHFL.DOWN PT, R70, R247, 0x4, 0x1f ;  /* 0x08801f00f7467f89 */ /* 0x00102800000e0000 */
[----:B---3--:R3:W0:Y:S02]  /*9820*/  SHFL.DOWN PT, R241, R248, 0x4, 0x1f ;  /* 0x08801f00f8f17f89 */ /* 0x00862400000e0000 */
.L_x_7381:
        /* <DEDUP_REMOVED lines=13> */
.L_x_7236:
[----:B------:R-:W-:Y:S05]  /*9900*/  BSYNC.RECONVERGENT B0 ;  /* 0x0000000000007941 */ /* 0x000fea0003800200 */
.L_x_7235:
[----:B------:R-:W-:Y:S01]  /*9910*/  UMOV UR33, 0xffffffff ;  /* 0xffffffff00217882 */ /* 0x000fe20000000000 */
[----:B------:R-:W-:Y:S02]  /*9920*/  ISETP.GT.U32.AND P2, PT, R240, 0x17, PT ;  /* 0x00000017f000780c */ /* 0x000fe40003f44070 */
[----:B------:R-:W-:Y:S11]  /*9930*/  BRA.DIV UR33, `(.L_x_7237) ;  /* 0x0000007e21847947 */ /* 0x000ff6000b800000 */
[----:B-1----:R1:W1:Y:S04]  /*9940*/  SHFL.DOWN PT, R68, R245, 0x8, 0x1f ;  /* 0x09001f00f5447f89 */ /* 0x00226800000e0000 */
[----:B------:R1:W1:Y:S04]  /*9950*/  SHFL.DOWN PT, R69, R246, 0x8, 0x1f ;  /* 0x09001f00f6457f89 */ /* 0x00026800000e0000 */
[----:B0-----:R0:W0:Y:S04]  /*9960*/  SHFL.DOWN PT, R70, R247, 0x8, 0x1f ;  /* 0x09001f00f7467f89 */ /* 0x00102800000e0000 */
[----:B------:R0:W0:Y:S02]  /*9970*/  SHFL.DOWN PT, R241, R248, 0x8, 0x1f ;  /* 0x09001f00f8f17f89 */ /* 0x00002400000e0000 */
.L_x_7387:
        /* <DEDUP_REMOVED lines=13> */
.L_x_7239:
[----:B------:R-:W-:Y:S05]  /*9a50*/  BSYNC.RECONVERGENT B0 ;  /* 0x0000000000007941 */ /* 0x000fea0003800200 */
.L_x_7238:
[----:B------:R-:W-:Y:S01]  /*9a60*/  UMOV UR33, 0xffffffff ;  /* 0xffffffff00217882 */ /* 0x000fe20000000000 */
[----:B------:R-:W-:Y:S02]  /*9a70*/  ISETP.GT.U32.AND P2, PT, R240, 0xf, PT ;  /* 0x0000000ff000780c */ /* 0x000fe40003f44070 */
[----:B------:R-:W-:Y:S11]  /*9a80*/  BRA.DIV UR33, `(.L_x_7240) ;  /* 0x0000007e21a47947 */ /* 0x000ff6000b800000 */
[----:B-1----:R1:W1:Y:S04]  /*9a90*/  SHFL.DOWN PT, R68, R245, 0x10, 0x1f ;  /* 0x0a001f00f5447f89 */ /* 0x00226800000e0000 */
[----:B------:R1:W1:Y:S04]  /*9aa0*/  SHFL.DOWN PT, R69, R246, 0x10, 0x1f ;  /* 0x0a001f00f6457f89 */ /* 0x00026800000e0000 */
[----:B0-----:R0:W0:Y:S04]  /*9ab0*/  SHFL.DOWN PT, R70, R247, 0x10, 0x1f ;  /* 0x0a001f00f7467f89 */ /* 0x00102800000e0000 */
[----:B------:R0:W0:Y:S02]  /*9ac0*/  SHFL.DOWN PT, R240, R248, 0x10, 0x1f ;  /* 0x0a001f00f8f07f89 */ /* 0x00002400000e0000 */
.L_x_7393:
        /* <DEDUP_REMOVED lines=13> */
.L_x_7242:
[----:B------:R-:W-:Y:S05]  /*9ba0*/  BSYNC.RECONVERGENT B0 ;  /* 0x0000000000007941 */ /* 0x000fea0003800200 */
.L_x_7241:
[----:B------:R-:W-:Y:S01]  /*9bb0*/  UMOV UR33, 0xffffffff ;  /* 0xffffffff00217882 */ /* 0x000fe20000000000 */
[----:B------:R-:W-:Y:S02]  /*9bc0*/  ISETP.NE.AND P2, PT, R189, 0x1f, PT ;  /* 0x0000001fbd00780c */ /* 0x000fe40003f45270 */
[----:B------:R-:W-:Y:S11]  /*9bd0*/  BRA.DIV UR33, `(.L_x_7243) ;  /* 0x0000007e21c47947 */ /* 0x000ff6000b800000 */
[----:B------:R-:W5:Y:S04]  /*9be0*/  SHFL.IDX PT, R241, R246, RZ, 0x1f ;  /* 0x00001ffff6f17589 */ /* 0x000f6800000e0000 */
[----:B0-----:R-:W0:Y:S04]  /*9bf0*/  SHFL.IDX PT, R240, R245, RZ, 0x1f ;  /* 0x00001ffff5f07589 */ /* 0x001e2800000e0000 */
[----:B------:R-:W3:Y:S04]  /*9c00*/  SHFL.IDX PT, R243, R247, RZ, 0x1f ;  /* 0x00001ffff7f37589 */ /* 0x000ee800000e0000 */
[----:B------:R-:W4:Y:S04]  /*9c10*/  SHFL.IDX PT, R244, R248, RZ, 0x1f ;  /* 0x00001ffff8f47589 */ /* 0x000f2800000e0000 */
[----:B-1----:R-:W1:Y:S04]  /*9c20*/  SHFL.DOWN PT, R245, R245, 0x1, 0x1f ;  /* 0x08201f00f5f57f89 */ /* 0x002e6800000e0000 */
[----:B--2---:R-:W2:Y:S01]  /*9c30*/  SHFL.DOWN PT, R246, R246, 0x1, 0x1f ;  /* 0x08201f00f6f67f89 */ /* 0x004ea200000e0000 */
[-C--:B-----5:R-:W-:Y:S01]  /*9c40*/  FMUL.FTZ R68, R67, R241.reuse ;  /* 0x000000f143447220 */ /* 0x0a0fe20000410000 */
[-C--:B------:R-:W-:Y:S01]  /*9c50*/  FMUL.FTZ R242, R65, R241.reuse ;  /* 0x000000f141f27220 */ /* 0x080fe20000410000 */
[CC--:B------:R-:W-:Y:S01]  /*9c60*/  FMUL.FTZ R69, R66.reuse, R241.reuse ;  /* 0x000000f142457220 */ /* 0x0c0fe20000410000 */
[----:B------:R-:W1:Y:S01]  /*9c70*/  SHFL.DOWN PT, R247, R247, 0x1, 0x1f ;  /* 0x08201f00f7f77f89 */ /* 0x000e6200000e0000 */
[-C--:B0-----:R-:W-:Y:S01]  /*9c80*/  FFMA.FTZ R68, R66, R240.reuse, -R68 ;  /* 0x000000f042447223 */ /* 0x081fe20000010844 */
[CC--:B------:R-:W-:Y:S01]  /*9c90*/  FFMA.FTZ R242, R64.reuse, R240.reuse, -R242 ;  /* 0x000000f040f27223 */ /* 0x0c0fe200000108f2 */
[----:B------:R-:W-:Y:S01]  /*9ca0*/  FFMA.FTZ R69, R67, R240, R69 ;  /* 0x000000f043457223 */ /* 0x000fe20000010045 */
[----:B------:R-:W0:Y:S01]  /*9cb0*/  SHFL.IDX PT, R66, R66, RZ, 0x1f ;  /* 0x00001fff42427589 */ /* 0x000e2200000e0000 */
[----:B---3--:R-:W-:Y:S01]  /*9cc0*/  FADD.FTZ R243, R243, R68 ;  /* 0x00000044f3f37221 */ /* 0x008fe20000010000 */
[----:B------:R-:W-:-:S02]  /*9cd0*/  FMUL.FTZ R68, R64, R241 ;  /* 0x000000f140447220 */ /* 0x000fc40000410000 */
[----:B------:R-:W3:Y:S02]  /*9ce0*/  SHFL.IDX PT, R64, R64, RZ, 0x1f ;  /* 0x00001fff40407589 */ /* 0x000ee400000e0000 */
[----:B------:R-:W-:Y:S01]  /*9cf0*/  FFMA.FTZ R241, R65, R240, R68 ;  /* 0x000000f041f17223 */ /* 0x000fe20000010044 */
[----:B----4-:R-:W-:Y:S01]  /*9d00*/  FADD.FTZ R240, R244, R69 ;  /* 0x00000045f4f07221 */ /* 0x010fe20000010000 */
[----:B------:R-:W4:Y:S04]  /*9d10*/  SHFL.IDX PT, R65, R65, RZ, 0x1f ;  /* 0x00001fff41417589 */ /* 0x000f2800000e0000 */
[----:B------:R-:W0:Y:S04]  /*9d20*/  SHFL.IDX PT, R67, R67, RZ, 0x1f ;  /* 0x00001fff43437589 */ /* 0x000e2800000e0000 */
[----:B--2---:R-:W0:Y:S02]  /*9d30*/  SHFL.DOWN PT, R248, R248, 0x1, 0x1f ;  /* 0x08201f00f8f87f89 */ /* 0x004e2400000e0000 */
.L_x_7407:
[----:B------:R-:W-:Y:S04]  /*9d40*/  BSSY.RECONVERGENT B0, `(.L_x_7244) ;  /* 0x000000d000007945 */ /* 0x000fe80003800200 */
[----:B------:R-:W-:Y:S05]  /*9d50*/  @!P2 BRA `(.L_x_7245) ;  /* 0x00000000002ca947 */ /* 0x000fea0003800000 */
[-C--:B----4-:R-:W-:Y:S01]  /*9d60*/  FMUL.FTZ R68, R246, R65.reuse ;  /* 0x00000041f6447220 */ /* 0x090fe20000410000 */
[----:B-1----:R-:W-:-:S03]  /*9d70*/  FMUL.FTZ R65, R245, R65 ;  /* 0x00000041f5417220 */ /* 0x002fc60000410000 */
[CC--:B---3--:R-:W-:Y:S01]  /*9d80*/  FFMA.FTZ R68, R245.reuse, R64.reuse, -R68 ;  /* 0x00000040f5447223 */ /* 0x0c8fe20000010844 */
[C---:B------:R-:W-:Y:S01]  /*9d90*/  FFMA.FTZ R65, R246.reuse, R64, R65 ;  /* 0x00000040f6417223 */ /* 0x040fe20000010041 */
[-C--:B0-----:R-:W-:Y:S01]  /*9da0*/  FMUL.FTZ R64, R246, R67.reuse ;  /* 0x00000043f6407220 */ /* 0x081fe20000410000 */
[----:B------:R-:W-:-:S03]  /*9db0*/  FMUL.FTZ R67, R245, R67 ;  /* 0x00000043f5437220 */ /* 0x000fc60000410000 */
[-C--:B------:R-:W-:Y:S01]  /*9dc0*/  FFMA.FTZ R64, R245, R66.reuse, -R64 ;  /* 0x00000042f5407223 */ /* 0x080fe20000010840 */
[----:B------:R-:W-:-:S03]  /*9dd0*/  FFMA.FTZ R67, R246, R66, R67 ;  /* 0x00000042f6437223 */ /* 0x000fc60000010043 */
[----:B------:R-:W-:Y:S01]  /*9de0*/  FADD.FTZ R66, R247, R64 ;  /* 0x00000040f7427221 */ /* 0x000fe20000010000 */
[----:B------:R-:W-:Y:S01]  /*9df0*/  FADD.FTZ R67, R248, R67 ;  /* 0x00000043f8437221 */ /* 0x000fe20000010000 */
[----:B------:R-:W-:-:S07]  /*9e00*/  MOV R64, R68 ;  /* 0x0000004400407202 */ /* 0x000fce0000000f00 */
.L_x_7245:
[----:B------:R-:W-:Y:S05]  /*9e10*/  BSYNC.RECONVERGENT B0 ;  /* 0x0000000000007941 */ /* 0x000fea0003800200 */
.L_x_7244:
[----:B0-----:R-:W-:Y:S01]  /*9e20*/  FMUL.FTZ R69, R61, R67 ;  /* 0x000000433d457220 */ /* 0x001fe20000410000 */
[----:B---34-:R0:W-:Y:S03]  /*9e30*/  STS.128 [R239+0x35f0], R64 ;  /* 0x0035f040ef007388 */ /* 0x0181e60000000c00 */
[----:B------:R-:W-:-:S04]  /*9e40*/  FFMA.FTZ R69, R60, R66, -R69 ;  /* 0x000000423c457223 */ /* 0x000fc80000010845 */
[----:B------:R-:W-:Y:S01]  /*9e50*/  FADD.FTZ R70, R62, R69 ;  /* 0x000000453e467221 */ /* 0x000fe20000010000 */
[C---:B------:R-:W-:Y:S01]  /*9e60*/  FMUL.FTZ R69, R61.reuse, R65 ;  /* 0x000000413d457220 */ /* 0x040fe20000410000 */
[----:B------:R-:W-:-:S03]  /*9e70*/  FMUL.FTZ R62, R61, R64 ;  /* 0x000000403d3e7220 */ /* 0x000fc60000410000 */
[C---:B------:R-:W-:Y:S01]  /*9e80*/  FFMA.FTZ R68, R60.reuse, R64, -R69 ;  /* 0x000000403c447223 */ /* 0x040fe20000010845 */
[----:B------:R-:W-:Y:S01]  /*9e90*/  FFMA.FTZ R69, R60, R65, R62 ;  /* 0x000000413c457223 */ /* 0x000fe2000001003e */
[----:B------:R-:W-:Y:S01]  /*9ea0*/  FMUL.FTZ R62, R61, R66 ;  /* 0x000000423d3e7220 */ /* 0x000fe20000410000 */
[----:B0-----:R-:W-:-:S03]  /*9eb0*/  MOV R66, R243 ;  /* 0x000000f300427202 */ /* 0x001fc60000000f00 */
[----:B------:R-:W-:Y:S01]  /*9ec0*/  FFMA.FTZ R62, R60, R67, R62 ;  /* 0x000000433c3e7223 */ /* 0x000fe2000001003e */
[----:B------:R-:W-:Y:S02]  /*9ed0*/  MOV R67, R240 ;  /* 0x000000f000437202 */ /* 0x000fe40000000f00 */
[----:B------:R-:W-:Y:S01]  /*9ee0*/  MOV R65, R241 ;  /* 0x000000f100417202 */ /* 0x000fe20000000f00 */
[----:B------:R-:W-:Y:S01]  /*9ef0*/  FADD.FTZ R71, R63, R62 ;  /* 0x0000003e3f477221 */ /* 0x000fe20000010000 */
[----:B------:R-:W-:-:S04]  /*9f00*/  MOV R64, R242 ;  /* 0x000000f200407202 */ /* 0x000fc80000000f00 */
[----:B------:R0:W-:Y:S03]  /*9f10*/  STS.128 [R239+0x35e0], R68 ;  /* 0x0035e044ef007388 */ /* 0x0001e60000000c00 */
.L_x_7227:
[----:B------:R-:W-:Y:S05]  /*9f20*/  WARPSYNC.ALL ;  /* 0x0000000000007948 */ /* 0x000fea0003800000 */
[----:B------:R-:W-:Y:S01]  /*9f30*/  ISETP.NE.AND P0, PT, R189, RZ, PT ;  /* 0x000000ffbd00720c */ /* 0x000fe20003f05270 */
[----:B------:R-:W-:Y:S01]  /*9f40*/  BAR.SYNC.DEFER_BLOCKING 0x0 ;  /* 0x0000000000007b1d */ /* 0x000fe20000010000 */
[----:B------:R-:W-:Y:S01]  /*9f50*/  ULEA UR33, UR15, 0xfffff800, 0xb ;  /* 0xfffff8000f217891 */ /* 0x000fe2000f8e58ff */
[----:B0-----:R-:W-:Y:S01]  /*9f60*/  MOV R69, UR38 ;  /* 0x0000002600457c02 */ /* 0x001fe20008000f00 */
[----:B------:R-:W-:Y:S01]  /*9f70*/  FMUL.FTZ R70, R185, R225 ;  /* 0x000000e1b9467220 */ /* 0x000fe20000410000 */
[----:B------:R-:W-:Y:S01]  /*9f80*/  FADD.FTZ R235, RZ, R235 ;  /* 0x000000ebffeb7221 */ /* 0x000fe20000010000 */
[----:B------:R-:W-:Y:S01]  /*9f90*/  USHF.R.S32.HI UR50, URZ, 0x1f, UR33 ;  /* 0x0000001fff327899 */ /* 0x000fe20008011421 */
[----:B------:R-:W-:Y:S06]  /*9fa0*/  BSSY.RECONVERGENT B0, `(.L_x_7246) ;  /* 0x0000223000007945 */ /* 0x000fec0003800200 */
[----:B------:R-:W-:Y:S01]  /*9fb0*/  VOTEU.ALL UP0, P0 ;  /* 0x0000000000ff7886 */ /* 0x000fe20000000000 */
        /* <DEDUP_REMOVED lines=8> */
[----:B------:R-:W-:Y:S01]  /*a040*/  UMOV UR33, UR30 ;  /* 0x0000001e00217c82 */ /* 0x000fe20008000000 */
[----:B------:R-:W-:Y:S01]  /*a050*/  MOV R61, UR50 ;  /* 0x00000032003d7c02 */ /* 0x000fe20008000f00 */
[----:B------:R-:W-:Y:S01]  /*a060*/  FADD.FTZ R141, R141, R114 ;  /* 0x000000728d8d7221 */ /* 0x000fe20000010000 */
[----:B------:R-:W-:Y:S01]  /*a070*/  FFMA.FTZ R71, R4, R208, R71 ;  /* 0x000000d004477223 */ /* 0x000fe20000010047 */
[----:B------:R-:W-:-:S02]  /*a080*/  @!UP0 ULEA UR50, UR8, UR28, 0x4 ;  /* 0x0000001c08328291 */ /* 0x000fc4000f8e20ff */
[----:B------:R-:W-:Y:S01]  /*a090*/  IMAD.WIDE.U32 R68, R69, UR8, R60 ;  /* 0x0000000845447c25 */ /* 0x000fe2000f8e003c */
[----:B------:R-:W-:-:S03]  /*a0a0*/  MOV R61, UR39 ;  /* 0x00000027003d7c02 */ /* 0x000fc60008000f00 */
[----:B------:R-:W-:Y:S01]  /*a0b0*/  FMUL.FTZ R114, R107, R71 ;  /* 0x000000476b727220 */ /* 0x000fe20000410000 */
[C---:B------:R-:W-:Y:S01]  /*a0c0*/  LEA R62, P2, R68.reuse, UR9, 0x2 ;  /* 0x00000009443e7c11 */ /* 0x040fe2000f8410ff */
[----:B------:R-:W-:Y:S02]  /*a0d0*/  IMAD R61, R61, UR8, R69 ;  /* 0x000000083d3d7c24 */ /* 0x000fe4000f8e0245 */
[----:B------:R-:W-:Y:S01]  /*a0e0*/  FMUL.FTZ R69, R187, R227 ;  /* 0x000000e3bb457220 */ /* 0x000fe20000410000 */
[----:B------:R0:W-:Y:S02]  /*a0f0*/  @!P0 STS.128 [UR50+0x4be0], R64 ;  /* 0x004be040ff008988 */ /* 0x0001e40008000c32 */
[----:B------:R-:W-:Y:S01]  /*a100*/  LEA.HI.X R63, R68, UR14, R61, 0x2, P2 ;  /* 0x0000000e443f7c11 */ /* 0x000fe200090f143d */
[C---:B------:R-:W-:Y:S01]  /*a110*/  FFMA.FTZ R68, R186.reuse, R225, -R115 ;  /* 0x000000e1ba447223 */ /* 0x040fe20000010873 */
[C---:B------:R-:W-:Y:S01]  /*a120*/  FMUL.FTZ R115, R183.reuse, R196 ;  /* 0x000000c4b7737220 */ /* 0x040fe20000410000 */
[----:B------:R-:W-:Y:S01]  /*a130*/  FMUL.FTZ R183, R183, R223 ;  /* 0x000000dfb7b77220 */ /* 0x000fe20000410000 */
[----:B------:R-:W-:Y:S01]  /*a140*/  FFMA.FTZ R186, R186, R197, R70 ;  /* 0x000000c5baba7223 */ /* 0x000fe20000010046 */
[----:B------:R-:W-:Y:S01]  /*a150*/  FFMA.FTZ R70, R182, R222, -R185 ;  /* 0x000000deb6467223 */ /* 0x000fe200000108b9 */
[C---:B------:R-:W-:Y:S01]  /*a160*/  FFMA.FTZ R115, R184.reuse, R223, -R115 ;  /* 0x000000dfb8737223 */ /* 0x040fe20000010873 */
[----:B------:R-:W-:Y:S01]  /*a170*/  FFMA.FTZ R183, R184, R196, R183 ;  /* 0x000000c4b8b77223 */ /* 0x000fe200000100b7 */
[----:B------:R-:W-:Y:S01]  /*a180*/  FMUL.FTZ R184, R181, R222 ;  /* 0x000000deb5b87220 */ /* 0x000fe20000410000 */
[C---:B------:R-:W-:Y:S01]  /*a190*/  FMUL.FTZ R181, R179.reuse, R194 ;  /* 0x000000c2b3b57220 */ /* 0x040fe20000410000 */
[----:B------:R-:W-:Y:S01]  /*a1a0*/  FMUL.FTZ R185, R179, R220 ;  /* 0x000000dcb3b97220 */ /* 0x000fe20000410000 */
[----:B------:R-:W-:Y:S01]  /*a1b0*/  FMUL.FTZ R61, R187, R198 ;  /* 0x000000c6bb3d7220 */ /* 0x000fe20000410000 */
[----:B------:R-:W-:Y:S01]  /*a1c0*/  FFMA.FTZ R182, R182, R195, R184 ;  /* 0x000000c3b6b67223 */ /* 0x000fe200000100b8 */
[C---:B------:R-:W-:Y:S01]  /*a1d0*/  FFMA.FTZ R179, R180.reuse, R220, -R181 ;  /* 0x000000dcb4b37223 */ /* 0x040fe200000108b5 */
[----:B------:R-:W-:Y:S01]  /*a1e0*/  FFMA.FTZ R181, R180, R194, R185 ;  /* 0x000000c2b4b57223 */ /* 0x000fe200000100b9 */
[C---:B------:R-:W-:Y:S01]  /*a1f0*/  FMUL.FTZ R185, R177.reuse, R193 ;  /* 0x000000c1b1b97220 */ /* 0x040fe20000410000 */
[----:B------:R-:W-:Y:S01]  /*a200*/  FMUL.FTZ R184, R177, R218 ;  /* 0x000000dab1b87220 */ /* 0x000fe20000410000 */
[----:B------:R-:W-:Y:S01]  /*a210*/  FMUL.FTZ R177, R175, R192 ;  /* 0x000000c0afb17220 */ /* 0x000fe20000410000 */
[----:B------:R-:W-:Y:S01]  /*a220*/  FMUL.FTZ R187, R171, R127 ;  /* 0x0000007fabbb7220 */ /* 0x000fe20000410000 */
[----:B------:R-:W-:Y:S01]  /*a230*/  FFMA.FTZ R180, R178, R218, -R185 ;  /* 0x000000dab2b47223 */ /* 0x000fe200000108b9 */
[-C--:B------:R-:W-:Y:S01]  /*a240*/  FMUL.FTZ R185, R175, R216.reuse ;  /* 0x000000d8afb97220 */ /* 0x080fe20000410000 */
[----:B------:R-:W-:Y:S01]  /*a250*/  FFMA.FTZ R175, R176, R216, -R177 ;  /* 0x000000d8b0af7223 */ /* 0x000fe200000108b1 */
[C---:B------:R-:W-:Y:S01]  /*a260*/  FFMA.FTZ R61, R188.reuse, R227, -R61 ;  /* 0x000000e3bc3d7223 */ /* 0x040fe2000001083d */
[----:B------:R-:W-:Y:S01]  /*a270*/  FFMA.FTZ R69, R188, R198, R69 ;  /* 0x000000c6bc457223 */ /* 0x000fe20000010045 */
[----:B------:R-:W-:Y:S01]  /*a280*/  FFMA.FTZ R177, R176, R192, R185 ;  /* 0x000000c0b0b17223 */ /* 0x000fe200000100b9 */
[C---:B------:R-:W-:Y:S01]  /*a290*/  FMUL.FTZ R185, R173.reuse, R191 ;  /* 0x000000bfadb97220 */ /* 0x040fe20000410000 */
[----:B------:R-:W-:Y:S01]  /*a2a0*/  FMUL.FTZ R176, R173, R215 ;  /* 0x000000d7adb07220 */ /* 0x000fe20000410000 */
[----:B------:R-:W-:-:S02]  /*a2b0*/  FFMA.FTZ R178, R178, R193, R184 ;  /* 0x000000c1b2b27223 */ /* 0x000fc400000100b8 */
[C---:B------:R-:W-:Y:S01]  /*a2c0*/  FFMA.FTZ R173, R174.reuse, R215, -R185 ;  /* 0x000000d7aead7223 */ /* 0x040fe200000108b9 */
        /* <DEDUP_REMOVED lines=9> */
[----:B------:R-:W-:Y:S01]  /*a360*/  FMUL.FTZ R187, R167, R211 ;  /* 0x000000d3a7bb7220 */ /* 0x000fe20000410000 */
[----:B------:R-:W-:-:S03]  /*a370*/  FMUL.FTZ R167, R165, R210 ;  /* 0x000000d2a5a77220 */ /* 0x000fc60000410000 */
[----:B------:R-:W-:Y:S01]  /*a380*/  FFMA.FTZ R170, R168, R230, -R187 ;  /* 0x000000e6a8aa7223 */ /* 0x000fe200000108bb */
[-C--:B------:R-:W-:Y:S01]  /*a390*/  FMUL.FTZ R187, R165, R231.reuse ;  /* 0x000000e7a5bb7220 */ /* 0x080fe20000410000 */
[----:B------:R-:W-:Y:S01]  /*a3a0*/  FFMA.FTZ R165, R166, R231, -R167 ;  /* 0x000000e7a6a57223 */ /* 0x000fe200000108a7 */
[----:B------:R-:W-:Y:S01]  /*a3b0*/  FFMA.FTZ R168, R168, R211, R176 ;  /* 0x000000d3a8a87223 */ /* 0x000fe200000100b0 */
[C---:B------:R-:W-:Y:S01]  /*a3c0*/  FMUL.FTZ R176, R163.reuse, R232 ;  /* 0x000000e8a3b07220 */ /* 0x040fe20000410000 */
        /* <DEDUP_REMOVED lines=11> */
[C---:B------:R-:W-:Y:S01]  /*a480*/  FFMA.FTZ R162, R160.reuse, R234, -R187 ;  /* 0x000000eaa0a27223 */ /* 0x040fe200000108bb */
[----:B------:R-:W-:Y:S01]  /*a490*/  FFMA.FTZ R160, R160, R229, R176 ;  /* 0x000000e5a0a07223 */ /* 0x000fe200000100b0 */
[----:B------:R-:W-:Y:S01]  /*a4a0*/  FFMA.FTZ R176, R0, R61, RZ ;  /* 0x0000003d00b07223 */ /* 0x000fe200000100ff */
[-C--:B------:R-:W-:Y:S01]  /*a4b0*/  FMUL.FTZ R187, R157, R236.reuse ;  /* 0x000000ec9dbb7220 */ /* 0x080fe20000410000 */
[C---:B------:R-:W-:Y:S02]  /*a4c0*/  FFMA.FTZ R159, R158.reuse, R236, -R159 ;  /* 0x000000ec9e9f7223 */ /* 0x040fe4000001089f */
[----:B------:R-:W-:Y:S01]  /*a4d0*/  FFMA.FTZ R61, R19, R68, R176 ;  /* 0x00000044133d7223 */ /* 0x000fe200000100b0 */
[----:B------:R-:W-:Y:S01]  /*a4e0*/  FFMA.FTZ R157, R158, R235, R187 ;  /* 0x000000eb9e9d7223 */ /* 0x000fe200000100bb */
[----:B------:R-:W-:Y:S02]  /*a4f0*/  FFMA.FTZ R68, -R0, R69, RZ ;  /* 0x0000004500447223 */ /* 0x000fe400000101ff */
[----:B------:R-:W-:Y:S01]  /*a500*/  FFMA.FTZ R158, R18, R115, R61 ;  /* 0x00000073129e7223 */ /* 0x000fe2000001003d */
[----:B------:R-:W-:Y:S01]  /*a510*/  FMUL.FTZ R61, R107, R141 ;  /* 0x0000008d6b3d7220 */ /* 0x000fe20000410000 */
[----:B------:R-:W-:Y:S01]  /*a520*/  FFMA.FTZ R69, -R19, R186, R68 ;  /* 0x000000ba13457223 */ /* 0x000fe20000010144 */
[----:B------:R-:W-:Y:S01]  /*a530*/  MOV R107, UR33 ;  /* 0x00000021006b7c02 */ /* 0x000fe20008000f00 */
[----:B------:R-:W-:Y:S01]  /*a540*/  FMUL.FTZ R115, R194, UR37 ;  /* 0x00000025c2737c20 */ /* 0x000fe20008410000 */
[C---:B------:R-:W-:Y:S01]  /*a550*/  FFMA.FTZ R68, R108.reuse, R71, R61 ;  /* 0x000000476c447223 */ /* 0x040fe2000001003d */
[----:B------:R-:W-:Y:S01]  /*a560*/  FFMA.FTZ R61, R108, R141, -R114 ;  /* 0x0000008d6c3d7223 */ /* 0x000fe20000010872 */
[----:B------:R-:W-:Y:S01]  /*a570*/  FFMA.FTZ R108, -R18, R183, R69 ;  /* 0x000000b7126c7223 */ /* 0x000fe20000010145 */
[----:B------:R-:W-:Y:S01]  /*a580*/  FFMA.FTZ R69, R17, R70, R158 ;  /* 0x0000004611457223 */ /* 0x000fe2000001009e */
[----:B------:R-:W-:Y:S01]  /*a590*/  FFMA.FTZ R207, R5, R207, R68 ;  /* 0x000000cf05cf7223 */ /* 0x000fe20000010044 */
[----:B------:R-:W-:Y:S01]  /*a5a0*/  FADD.FTZ R61, R142, R61 ;  /* 0x0000003d8e3d7221 */ /* 0x000fe20000010000 */
[----:B------:R-:W-:Y:S01]  /*a5b0*/  LEA R60, R107, -R60, 0x1 ;  /* 0x8000003c6b3c7211 */ /* 0x000fe200078e08ff */
[----:B------:R-:W-:Y:S01]  /*a5c0*/  FFMA.FTZ R70, R16, R179, R69 ;  /* 0x000000b310467223 */ /* 0x000fe20000010045 */
[C---:B------:R-:W-:Y:S01]  /*a5d0*/  FMUL.FTZ R69, R109.reuse, R207 ;  /* 0x000000cf6d457220 */ /* 0x040fe20000410000 */
[-C--:B------:R-:W-:Y:S01]  /*a5e0*/  FMUL.FTZ R68, R109, R61.reuse ;  /* 0x0000003d6d447220 */ /* 0x080fe20000410000 */
[----:B------:R-:W-:Y:S01]  /*a5f0*/  FFMA.FTZ R108, -R17, R182, R108 ;  /* 0x000000b6116c7223 */ /* 0x000fe2000001016c */
[----:B------:R-:W-:Y:S01]  /*a600*/  FFMA.FTZ R107, R15, R180, R70 ;  /* 0x000000b40f6b7223 */ /* 0x000fe20000010046 */
[C---:B------:R-:W-:Y:S01]  /*a610*/  FFMA.FTZ R70, R110.reuse, R61, -R69 ;  /* 0x0000003d6e467223 */ /* 0x040fe20000010845 */
[----:B------:R-:W-:Y:S01]  /*a620*/  FFMA.FTZ R69, R110, R207, R68 ;  /* 0x000000cf6e457223 */ /* 0x000fe20000010044 */
[----:B------:R-:W-:Y:S01]  /*a630*/  FFMA.FTZ R181, -R16, R181, R108 ;  /* 0x000000b510b57223 */ /* 0x000fe2000001016c */
[----:B------:R-:W-:Y:S01]  /*a640*/  FFMA.FTZ R107, R14, R175, R107 ;  /* 0x000000af0e6b7223 */ /* 0x000fe2000001006b */
[----:B------:R-:W-:Y:S01]  /*a650*/  FADD.FTZ R68, R143, R70 ;  /* 0x000000468f447221 */ /* 0x000fe20000010000 */
[----:B------:R-:W-:Y:S01]  /*a660*/  FFMA.FTZ R206, R6, R206, R69 ;  /* 0x000000ce06ce7223 */ /* 0x000fe20000010045 */
[----:B------:R-:W-:Y:S01]  /*a670*/  FFMA.FTZ R115, R220, UR49, -R115 ;  /* 0x00000031dc737c23 */ /* 0x000fe20008010873 */
[----:B------:R-:W-:Y:S01]  /*a680*/  FFMA.FTZ R70, R12, R173, R107 ;  /* 0x000000ad0c467223 */ /* 0x000fe2000001006b */
[C---:B------:R-:W-:Y:S01]  /*a690*/  FMUL.FTZ R69, R111.reuse, R68 ;  /* 0x000000446f457220 */ /* 0x040fe20000410000 */
[----:B------:R-:W-:Y:S01]  /*a6a0*/  FMUL.FTZ R111, R111, R206 ;  /* 0x000000ce6f6f7220 */ /* 0x000fe20000410000 */
[----:B------:R-:W-:Y:S01]  /*a6b0*/  FMUL.FTZ R143, R229, UR37 ;  /* 0x00000025e58f7c20 */ /* 0x000fe20008410000 */
[----:B------:R-:W-:Y:S01]  /*a6c0*/  FFMA.FTZ R107, R11, R174, R70 ;  /* 0x000000ae0b6b7223 */ /* 0x000fe20000010046 */
[C---:B------:R-:W-:Y:S01]  /*a6d0*/  FFMA.FTZ R70, R112.reuse, R206, R69 ;  /* 0x000000ce70467223 */ /* 0x040fe20000010045 */
[----:B------:R-:W-:Y:S01]  /*a6e0*/  FFMA.FTZ R69, R112, R68, -R111 ;  /* 0x0000004470457223 */ /* 0x000fe2000001086f */
[----:B------:R-:W-:Y:S01]  /*a6f0*/  MOV R112, UR28 ;  /* 0x0000001c00707c02 */ /* 0x000fe20008000f00 */
[----:B------:R-:W-:Y:S01]  /*a700*/  FFMA.FTZ R108, R10, R169, R107 ;  /* 0x000000a90a6c7223 */ /* 0x000fe2000001006b */
[----:B------:R-:W-:Y:S01]  /*a710*/  FFMA.FTZ R205, R7, R205, R70 ;  /* 0x000000cd07cd7223 */ /* 0x000fe20000010046 */
[----:B------:R-:W-:Y:S01]  /*a720*/  FADD.FTZ R69, R144, R69 ;  /* 0x0000004590457221 */ /* 0x000fe20000010000 */
[----:B------:R-:W-:Y:S01]  /*a730*/  FMUL.FTZ R142, R61, R38 ;  /* 0x000000263d8e7220 */ /* 0x000fe20000410000 */
[----:B------:R-:W-:Y:S01]  /*a740*/  FFMA.FTZ R109, R9, R170, R108 ;  /* 0x000000aa096d7223 */ /* 0x000fe2000001006c */
        /* <DEDUP_REMOVED lines=18> */
[----:B------:R-:W-:-:S02]  /*a870*/  IMAD R109, R189, 0x84, R112 ;  /* 0x00000084bd6d7824 */ /* 0x000fc400078e0270 */
[----:B------:R-:W-:Y:S01]  /*a880*/  FMUL.FTZ R112, R198, UR49 ;  /* 0x00000031c6707c20 */ /* 0x000fe20008410000 */
[----:B------:R-:W-:Y:S01]  /*a890*/  FFMA.FTZ R108, R9, R203, R108 ;  /* 0x000000cb096c7223 */ /* 0x000fe2000001006c */
[----:B------:R-:W-:Y:S01]  /*a8a0*/  FADD.FTZ R146, R146, R117 ;  /* 0x0000007592927221 */ /* 0x000fe20000010000 */
[C---:B------:R-:W-:Y:S01]  /*a8b0*/  FMUL.FTZ R114, R0.reuse, R113 ;  /* 0x0000007100727220 */ /* 0x040fe20000410000 */
[----:B------:R-:W-:Y:S01]  /*a8c0*/  FFMA.FTZ R113, R227, UR37, R112 ;  /* 0x00000025e3717c23 */ /* 0x000fe20008010070 */
[C---:B------:R-:W-:Y:S01]  /*a8d0*/  FMUL.FTZ R111, R119.reuse, R108 ;  /* 0x0000006c776f7220 */ /* 0x040fe20000410000 */
[-C--:B------:R-:W-:Y:S01]  /*a8e0*/  FMUL.FTZ R119, R119, R146.reuse ;  /* 0x0000009277777220 */ /* 0x080fe20000410000 */
[----:B------:R-:W-:Y:S01]  /*a8f0*/  FMUL.FTZ R118, R197, UR49 ;  /* 0x00000031c5767c20 */ /* 0x000fe20008410000 */
[----:B0-----:R-:W-:Y:S01]  /*a900*/  FMUL.FTZ R66, R0, -R113 ;  /* 0x8000007100427220 */ /* 0x001fe20000410000 */
[C---:B------:R-:W-:Y:S01]  /*a910*/  FFMA.FTZ R110, R120.reuse, R146, -R111 ;  /* 0x00000092786e7223 */ /* 0x040fe2000001086f */
[----:B------:R-:W-:Y:S01]  /*a920*/  FFMA.FTZ R119, R120, R108, R119 ;  /* 0x0000006c78777223 */ /* 0x000fe20000010077 */
[----:B------:R0:W-:Y:S01]  /*a930*/  STS [R109+0x1080], R114 ;  /* 0x001080726d007388 */ /* 0x0001e20000000800 */
[----:B------:R-:W-:Y:S01]  /*a940*/  FFMA.FTZ R118, R225, UR37, R118 ;  /* 0x00000025e1767c23 */ /* 0x000fe20008010076 */
[----:B------:R-:W-:Y:S01]  /*a950*/  FADD.FTZ R110, R147, R110 ;  /* 0x0000006e936e7221 */ /* 0x000fe20000010000 */
[----:B------:R-:W-:Y:S01]  /*a960*/  FFMA.FTZ R202, R10, R202, R119 ;  /* 0x000000ca0aca7223 */ /* 0x000fe20000010077 */
[----:B------:R2:W-:Y:S01]  /*a970*/  STS [R109+0x1084], R66 ;  /* 0x001084426d007388 */ /* 0x0005e20000000800 */
[----:B------:R-:W-:Y:S01]  /*a980*/  FMUL.FTZ R113, R195, UR37 ;  /* 0x00000025c3717c20 */ /* 0x000fe20008410000 */
[C---:B------:R-:W-:Y:S01]  /*a990*/  FMUL.FTZ R111, R121.reuse, R110 ;  /* 0x0000006e796f7220 */ /* 0x040fe20000410000 */
[----:B------:R-:W-:Y:S01]  /*a9a0*/  FMUL.FTZ R121, R121, R202 ;  /* 0x000000ca79797220 */ /* 0x000fe20000410000 */
[----:B------:R-:W-:Y:S01]  /*a9b0*/  FMUL.FTZ R118, R19, -R118 ;  /* 0x8000007613767220 */ /* 0x000fe20000410000 */
[----:B------:R-:W-:Y:S01]  /*a9c0*/  FFMA.FTZ R116, R225, UR49, -R116 ;  /* 0x00000031e1747c23 */ /* 0x000fe20008010874 */
[C---:B------:R-:W-:Y:S01]  /*a9d0*/  FFMA.FTZ R112, R122.reuse, R202, R111 ;  /* 0x000000ca7a707223 */ /* 0x040fe2000001006f */
[----:B------:R-:W-:Y:S01]  /*a9e0*/  FFMA.FTZ R65, R122, R110, -R121 ;  /* 0x0000006e7a417223 */ /* 0x000fe20000010879 */
[----:B0-----:R-:W-:Y:S01]  /*a9f0*/  FMUL.FTZ R114, R196, UR49 ;  /* 0x00000031c4727c20 */ /* 0x001fe20008410000 */
[----:B------:R0:W-:Y:S01]  /*aa00*/  STS [R109+0x108c], R118 ;  /* 0x00108c766d007388 */ /* 0x0001e20000000800 */
[----:B------:R-:W-:Y:S01]  /*aa10*/  FFMA.FTZ R201, R11, R201, R112 ;  /* 0x000000c90bc97223 */ /* 0x000fe20000010070 */
[----:B------:R-:W-:Y:S01]  /*aa20*/  FADD.FTZ R65, R148, R65 ;  /* 0x0000004194417221 */ /* 0x000fe20000010000 */
[----:B------:R-:W-:Y:S01]  /*aa30*/  FMUL.FTZ R112, R196, UR37 ;  /* 0x00000025c4707c20 */ /* 0x000fe20008410000 */
[----:B------:R-:W-:Y:S01]  /*aa40*/  FFMA.FTZ R111, R223, UR37, R114 ;  /* 0x00000025df6f7c23 */ /* 0x000fe20008010072 */
[C---:B------:R-:W-:Y:S01]  /*aa50*/  FMUL.FTZ R64, R123.reuse, R201 ;  /* 0x000000c97b407220 */ /* 0x040fe20000410000 */
[----:B------:R-:W-:Y:S01]  /*aa60*/  FMUL.FTZ R67, R123, R65 ;  /* 0x000000417b437220 */ /* 0x000fe20000410000 */
[----:B------:R-:W-:Y:S01]  /*aa70*/  FMUL.FTZ R116, R19, R116 ;  /* 0x0000007413747220 */ /* 0x000fe20000410000 */
[----:B------:R-:W-:Y:S01]  /*aa80*/  FMUL.FTZ R114, R18, -R111 ;  /* 0x8000006f12727220 */ /* 0x000fe20000410000 */
[C---:B------:R-:W-:Y:S01]  /*aa90*/  FFMA.FTZ R64, R124.reuse, R65, -R64 ;  /* 0x000000417c407223 */ /* 0x040fe20000010840 */
[----:B------:R-:W-:Y:S01]  /*aaa0*/  FFMA.FTZ R67, R124, R201, R67 ;  /* 0x000000c97c437223 */ /* 0x000fe20000010043 */
[----:B------:R-:W-:Y:S01]  /*aab0*/  FMUL.FTZ R117, R194, UR49 ;  /* 0x00000031c2757c20 */ /* 0x000fe20008410000 */
[----:B------:R3:W-:Y:S01]  /*aac0*/  STS [R109+0x1088], R116 ;  /* 0x001088746d007388 */ /* 0x0007e20000000800 */
[----:B------:R-:W-:Y:S01]  /*aad0*/  FADD.FTZ R64, R149, R64 ;  /* 0x0000004095407221 */ /* 0x000fe20000010000 */
[----:B------:R-:W-:Y:S01]  /*aae0*/  FFMA.FTZ R200, R12, R200, R67 ;  /* 0x000000c80cc87223 */ /* 0x000fe20000010043 */
[----:B------:R-:W-:Y:S01]  /*aaf0*/  FFMA.FTZ R67, R223, UR49, -R112 ;  /* 0x00000031df437c23 */ /* 0x000fe20008010870 */
[----:B------:R-:W-:Y:S01]  /*ab00*/  FFMA.FTZ R112, R222, UR49, -R113 ;  /* 0x00000031de707c23 */ /* 0x000fe20008010871 */
[----:B------:R-:W-:Y:S01]  /*ab10*/  FMUL.FTZ R113, R195, UR49 ;  /* 0x00000031c3717c20 */ /* 0x000fe20008410000 */
[----:B------:R-:W-:Y:S01]  /*ab20*/  FFMA.FTZ R117, R220, UR37, R117 ;  /* 0x00000025dc757c23 */ /* 0x000fe20008010075 */
[----:B--2---:R-:W-:Y:S01]  /*ab30*/  FMUL.FTZ R66, R18, R67 ;  /* 0x0000004312427220 */ /* 0x004fe20000410000 */
[C---:B------:R-:W-:Y:S01]  /*ab40*/  FMUL.FTZ R67, R125.reuse, R200 ;  /* 0x000000c87d437220 */ /* 0x040fe20000410000 */
[----:B------:R-:W-:Y:S01]  /*ab50*/  FMUL.FTZ R125, R125, R64 ;  /* 0x000000407d7d7220 */ /* 0x000fe20000410000 */
[C---:B0-----:R-:W-:Y:S01]  /*ab60*/  FMUL.FTZ R118, R17.reuse, R112 ;  /* 0x0000007011767220 */ /* 0x041fe20000410000 */
[----:B---3--:R-:W-:Y:S01]  /*ab70*/  FFMA.FTZ R116, R222, UR37, R113 ;  /* 0x00000025de747c23 */ /* 0x008fe20008010071 */
[C---:B------:R-:W-:Y:S01]  /*ab80*/  FFMA.FTZ R67, R128.reuse, R64, -R67 ;  /* 0x0000004080437223 */ /* 0x040fe20000010843 */
[----:B------:R-:W-:Y:S01]  /*ab90*/  FFMA.FTZ R125, R128, R200, R125 ;  /* 0x000000c8807d7223 */ /* 0x000fe2000001007d */
[----:B------:R0:W-:Y:S01]  /*aba0*/  STS [R109+0x1090], R66 ;  /* 0x001090426d007388 */ /* 0x0001e20000000800 */
[----:B------:R-:W-:Y:S01]  /*abb0*/  FMUL.FTZ R116, R17, -R116 ;  /* 0x8000007411747220 */ /* 0x000fe20000410000 */
[----:B------:R-:W-:Y:S01]  /*abc0*/  FADD.FTZ R67, R150, R67 ;  /* 0x0000004396437221 */ /* 0x000fe20000010000 */
[----:B------:R-:W-:Y:S01]  /*abd0*/  FFMA.FTZ R199, R14, R199, R125 ;  /* 0x000000c70ec77223 */ /* 0x000fe2000001007d */
[----:B------:R-:W-:Y:S01]  /*abe0*/  FMUL.FTZ R113, R193, UR37 ;  /* 0x00000025c1717c20 */ /* 0x000fe20008410000 */
[----:B------:R2:W-:Y:S01]  /*abf0*/  STS [R109+0x1094], R114 ;  /* 0x001094726d007388 */ /* 0x0005e20000000800 */
[C---:B------:R-:W-:Y:S01]  /*ac00*/  FMUL.FTZ R111, R129.reuse, R67 ;  /* 0x00000043816f7220 */ /* 0x040fe20000410000 */
[-C--:B------:R-:W-:Y:S01]  /*ac10*/  FMUL.FTZ R112, R129, R199.reuse ;  /* 0x000000c781707220 */ /* 0x080fe20000410000 */
[----:B------:R-:W-:Y:S01]  /*ac20*/  FMUL.FTZ R120, R191, UR37 ;  /* 0x00000025bf787c20 */ /* 0x000fe20008410000 */
[----:B------:R3:W-:Y:S01]  /*ac30*/  STS [R109+0x109c], R116 ;  /* 0x00109c746d007388 */ /* 0x0007e20000000800 */
[C---:B0-----:R-:W-:Y:S01]  /*ac40*/  FFMA.FTZ R66, R130.reuse, R199, R111 ;  /* 0x000000c782427223 */ /* 0x041fe2000001006f */
[----:B------:R-:W-:Y:S01]  /*ac50*/  FFMA.FTZ R112, R130, R67, -R112 ;  /* 0x0000004382707223 */ /* 0x000fe20000010870 */
[----:B------:R-:W-:Y:S01]  /*ac60*/  FMUL.FTZ R121, R126, UR49 ;  /* 0x000000317e797c20 */ /* 0x000fe20008410000 */
[----:B------:R0:W-:Y:S01]  /*ac70*/  STS [R109+0x1098], R118 ;  /* 0x001098766d007388 */ /* 0x0001e20000000800 */
[----:B------:R-:W-:Y:S01]  /*ac80*/  FFMA.FTZ R226, R15, R226, R66 ;  /* 0x000000e20fe27223 */ /* 0x000fe20000010042 */
[----:B------:R-:W-:Y:S01]  /*ac90*/  FADD.FTZ R66, R151, R112 ;  /* 0x0000007097427221 */ /* 0x000fe20000010000 */
[C---:B------:R-:W-:Y:S01]  /*aca0*/  FMUL.FTZ R112, R16.reuse, R115 ;  /* 0x0000007310707220 */ /* 0x040fe20000410000 */
[----:B------:R-:W-:Y:S01]  /*acb0*/  FMUL.FTZ R115, R193, UR49 ;  /* 0x00000031c1737c20 */ /* 0x000fe20008410000 */
[----:B--2---:R-:W-:Y:S01]  /*acc0*/  FMUL.FTZ R114, R16, -R117 ;  /* 0x8000007510727220 */ /* 0x004fe20000410000 */
[C---:B------:R-:W-:Y:S01]  /*acd0*/  FMUL.FTZ R111, R131.reuse, R66 ;  /* 0x00000042836f7220 */ /* 0x040fe20000410000 */
[-C--:B------:R-:W-:Y:S01]  /*ace0*/  FMUL.FTZ R131, R131, R226.reuse ;  /* 0x000000e283837220 */ /* 0x080fe20000410000 */
[----:B---3--:R-:W-:Y:S01]  /*acf0*/  FFMA.FTZ R116, R218, UR49, -R113 ;  /* 0x00000031da747c23 */ /* 0x008fe20008010871 */
[----:B------:R2:W-:Y:S01]  /*ad00*/  STS [R109+0x10a0], R112 ;  /* 0x0010a0706d007388 */ /* 0x0005e20000000800 */
[C---:B------:R-:W-:Y:S01]  /*ad10*/  FFMA.FTZ R111, R132.reuse, R226, R111 ;  /* 0x000000e2846f7223 */ /* 0x040fe2000001006f */
[----:B------:R-:W-:Y:S01]  /*ad20*/  FFMA.FTZ R131, R132, R66, -R131 ;  /* 0x0000004284837223 */ /* 0x000fe20000010883 */
[----:B------:R-:W-:Y:S01]  /*ad30*/  FMUL.FTZ R116, R15, R116 ;  /* 0x000000740f747220 */ /* 0x000fe20000410000 */
[----:B0-----:R-:W-:Y:S01]  /*ad40*/  FFMA.FTZ R118, R218, UR37, R115 ;  /* 0x00000025da767c23 */ /* 0x001fe20008010073 */
[----:B------:R-:W-:Y:S01]  /*ad50*/  FFMA.FTZ R224, R16, R224, R111 ;  /* 0x000000e010e07223 */ /* 0x000fe2000001006f */
[----:B------:R-:W-:Y:S01]  /*ad60*/  FADD.FTZ R111, R152, R131 ;  /* 0x00000083986f7221 */ /* 0x000fe20000010000 */
[C---:B------:R-:W-:Y:S01]  /*ad70*/  FMUL.FTZ R117, R192.reuse, UR37 ;  /* 0x00000025c0757c20 */ /* 0x040fe20008410000 */
[----:B------:R-:W-:Y:S01]  /*ad80*/  FMUL.FTZ R115, R192, UR49 ;  /* 0x00000031c0737c20 */ /* 0x000fe20008410000 */
[C---:B------:R-:W-:Y:S01]  /*ad90*/  FMUL.FTZ R113, R133.reuse, R224 ;  /* 0x000000e085717220 */ /* 0x040fe20000410000 */
[-C--:B------:R-:W-:Y:S01]  /*ada0*/  FMUL.FTZ R133, R133, R111.reuse ;  /* 0x0000006f85857220 */ /* 0x080fe20000410000 */
[----:B------:R0:W-:Y:S01]  /*adb0*/  STS [R109+0x10a8], R116 ;  /* 0x0010a8746d007388 */ /* 0x0001e20000000800 */
[----:B------:R-:W-:Y:S01]  /*adc0*/  FMUL.FTZ R118, R15, -R118 ;  /* 0x800000760f767220 */ /* 0x000fe20000410000 */
[C---:B--2---:R-:W-:Y:S01]  /*add0*/  FFMA.FTZ R112, R134.reuse, R111, -R113 ;  /* 0x0000006f86707223 */ /* 0x044fe20000010871 */
[----:B------:R-:W-:Y:S01]  /*ade0*/  FFMA.FTZ R134, R134, R224, R133 ;  /* 0x000000e086867223 */ /* 0x000fe20000010085 */
[C---:B------:R-:W-:Y:S01]  /*adf0*/  FFMA.FTZ R117, R216.reuse, UR49, -R117 ;  /* 0x00000031d8757c23 */ /* 0x040fe20008010875 */
[----:B------:R-:W-:Y:S01]  /*ae00*/  FFMA.FTZ R115, R216, UR37, R115 ;  /* 0x00000025d8737c23 */ /* 0x000fe20008010073 */
[----:B------:R-:W-:Y:S01]  /*ae10*/  FADD.FTZ R112, R153, R112 ;  /* 0x0000007099707221 */ /* 0x000fe20000010000 */
[----:B------:R-:W-:Y:S01]  /*ae20*/  FFMA.FTZ R221, R17, R221, R134 ;  /* 0x000000dd11dd7223 */ /* 0x000fe20000010086 */
[----:B------:R2:W-:Y:S01]  /*ae30*/  STS [R109+0x10a4], R114 ;  /* 0x0010a4726d007388 */ /* 0x0005e20000000800 */
[----:B------:R-:W-:Y:S01]  /*ae40*/  FFMA.FTZ R227, R72, -R86, R227 ;  /* 0x8000005648e37223 */ /* 0x000fe200000100e3 */
[CC--:B------:R-:W-:Y:S01]  /*ae50*/  FMUL.FTZ R113, R135.reuse, R112.reuse ;  /* 0x0000007087717220 */ /* 0x0c0fe20000410000 */
[-C--:B------:R-:W-:Y:S01]  /*ae60*/  FMUL.FTZ R135, R135, R221.reuse ;  /* 0x000000dd87877220 */ /* 0x080fe20000410000 */
[----:B0-----:R-:W-:Y:S01]  /*ae70*/  FMUL.FTZ R116, R191, UR49 ;  /* 0x00000031bf747c20 */ /* 0x001fe20008410000 */
[----:B------:R0:W-:Y:S01]  /*ae80*/  STS [R109+0x10ac], R118 ;  /* 0x0010ac766d007388 */ /* 0x0001e20000000800 */
[C---:B------:R-:W-:Y:S01]  /*ae90*/  FFMA.FTZ R113, R136.reuse, R221, R113 ;  /* 0x000000dd88717223 */ /* 0x040fe20000010071 */
[----:B------:R-:W-:Y:S01]  /*aea0*/  FFMA.FTZ R135, R136, R112, -R135 ;  /* 0x0000007088877223 */ /* 0x000fe20000010887 */
[C---:B------:R-:W-:Y:S01]  /*aeb0*/  FFMA.FTZ R119, R215.reuse, UR37, R116 ;  /* 0x00000025d7777c23 */ /* 0x040fe20008010074 */
[----:B------:R-:W-:Y:S01]  /*aec0*/  FFMA.FTZ R125, R212, UR37, R121 ;  /* 0x00000025d47d7c23 */ /* 0x000fe20008010079 */
[----:B------:R-:W-:Y:S01]  /*aed0*/  FFMA.FTZ R219, R18, R219, R113 ;  /* 0x000000db12db7223 */ /* 0x000fe20000010071 */
[----:B------:R-:W-:Y:S01]  /*aee0*/  FADD.FTZ R113, R154, R135 ;  /* 0x000000879a717221 */ /* 0x000fe20000010000 */
[C---:B--2---:R-:W-:Y:S01]  /*aef0*/  FMUL.FTZ R114, R14.reuse, R117 ;  /* 0x000000750e727220 */ /* 0x044fe20000410000 */
[----:B------:R-:W-:Y:S01]  /*af00*/  FFMA.FTZ R117, R215, UR49, -R120 ;  /* 0x00000031d7757c23 */ /* 0x000fe20008010878 */
[C---:B------:R-:W-:Y:S01]  /*af10*/  FMUL.FTZ R116, R137.reuse, R219 ;  /* 0x000000db89747220 */ /* 0x040fe20000410000 */
[----:B0-----:R-:W-:Y:S01]  /*af20*/  FMUL.FTZ R118, R14, -R115 ;  /* 0x800000730e767220 */ /* 0x001fe20000410000 */
[-C--:B------:R-:W-:Y:S01]  /*af30*/  FMUL.FTZ R115, R137, R113.reuse ;  /* 0x0000007189737220 */ /* 0x080fe20000410000 */
[----:B------:R0:W-:Y:S01]  /*af40*/  STS [R109+0x10b0], R114 ;  /* 0x0010b0726d007388 */ /* 0x0001e20000000800 */
[----:B------:R-:W-:Y:S01]  /*af50*/  FFMA.FTZ R116, R138, R113, -R116 ;  /* 0x000000718a747223 */ /* 0x000fe20000010874 */
[C---:B------:R-:W-:Y:S01]  /*af60*/  FMUL.FTZ R120, R12.reuse, R117 ;  /* 0x000000750c787220 */ /* 0x040fe20000410000 */
[----:B------:R-:W-:Y:S01]  /*af70*/  FMUL.FTZ R117, R127, UR49 ;  /* 0x000000317f757c20 */ /* 0x000fe20008410000 */
[----:B------:R2:W-:Y:S01]  /*af80*/  STS [R109+0x10b4], R118 ;  /* 0x0010b4766d007388 */ /* 0x0005e20000000800 */
[----:B------:R-:W-:Y:S01]  /*af90*/  FMUL.FTZ R122, R12, -R119 ;  /* 0x800000770c7a7220 */ /* 0x000fe20000410000 */
[----:B------:R-:W-:Y:S01]  /*afa0*/  FMUL.FTZ R119, R126, UR37 ;  /* 0x000000257e777c20 */ /* 0x000fe20008410000 */
[----:B------:R-:W-:Y:S01]  /*afb0*/  FFMA.FTZ R124, R214, UR37, R117 ;  /* 0x00000025d67c7c23 */ /* 0x000fe20008010075 */
[----:B------:R3:W-:Y:S01]  /*afc0*/  STS [R109+0x10b8], R120 ;  /* 0x0010b8786d007388 */ /* 0x0007e20000000800 */
[----:B------:R-:W-:Y:S01]  /*afd0*/  FMUL.FTZ R129, R211, UR37 ;  /* 0x00000025d3817c20 */ /* 0x000fe20008410000 */
[----:B0-----:R-:W-:Y:S01]  /*afe0*/  FFMA.FTZ R114, R138, R219, R115 ;  /* 0x000000db8a727223 */ /* 0x001fe20000010073 */
[----:B------:R-:W-:Y:S01]  /*aff0*/  FMUL.FTZ R115, R127, UR37 ;  /* 0x000000257f737c20 */ /* 0x000fe20008410000 */
[----:B------:R-:W-:Y:S01]  /*b000*/  FFMA.FTZ R119, R212, UR49, -R119 ;  /* 0x00000031d4777c23 */ /* 0x000fe20008010877 */
[----:B------:R0:W-:Y:S01]  /*b010*/  STS [R109+0x10bc], R122 ;  /* 0x0010bc7a6d007388 */ /* 0x0001e20000000800 */
[----:B--2---:R-:W-:Y:S01]  /*b020*/  FADD.FTZ R118, R155, R116 ;  /* 0x000000749b767221 */ /* 0x004fe20000010000 */
[----:B------:R-:W-:Y:S01]  /*b030*/  FFMA.FTZ R217, R19, R217, R114 ;  /* 0x000000d913d97223 */ /* 0x000fe20000010072 */
[----:B------:R-:W-:Y:S01]  /*b040*/  FFMA.FTZ R114, R214, UR49, -R115 ;  /* 0x00000031d6727c23 */ /* 0x000fe20008010873 */
[----:B------:R-:W-:Y:S01]  /*b050*/  FFMA.FTZ R116, R58, -R85, R225 ;  /* 0x800000553a747223 */ /* 0x000fe200000100e1 */
[C---:B------:R-:W-:Y:S01]  /*b060*/  FMUL.FTZ R115, R139.reuse, R118 ;  /* 0x000000768b737220 */ /* 0x040fe20000410000 */
[-C--:B------:R-:W-:Y:S01]  /*b070*/  FMUL.FTZ R139, R139, R217.reuse ;  /* 0x000000d98b8b7220 */ /* 0x080fe20000410000 */
[C---:B---3--:R-:W-:Y:S01]  /*b080*/  FMUL.FTZ R120, R11.reuse, R114 ;  /* 0x000000720b787220 */ /* 0x048fe20000410000 */
[----:B------:R-:W-:Y:S01]  /*b090*/  FMUL.FTZ R124, R11, -R124 ;  /* 0x8000007c0b7c7220 */ /* 0x000fe20000410000 */
[C---:B------:R-:W-:Y:S01]  /*b0a0*/  FFMA.FTZ R115, R140.reuse, R217, R115 ;  /* 0x000000d98c737223 */ /* 0x040fe20000010073 */
[----:B------:R-:W-:Y:S01]  /*b0b0*/  FFMA.FTZ R117, R140, R118, -R139 ;  /* 0x000000768c757223 */ /* 0x000fe2000001088b */
[----:B0-----:R-:W-:Y:S01]  /*b0c0*/  FMUL.FTZ R122, R10, R119 ;  /* 0x000000770a7a7220 */ /* 0x001fe20000410000 */
[----:B------:R0:W-:Y:S01]  /*b0d0*/  STS [R109+0x10c0], R120 ;  /* 0x0010c0786d007388 */ /* 0x0001e20000000800 */
[----:B------:R-:W-:Y:S01]  /*b0e0*/  FFMA.FTZ R213, R0, R213, R115 ;  /* 0x000000d500d57223 */ /* 0x000fe20000010073 */
[----:B------:R-:W-:Y:S01]  /*b0f0*/  FADD.FTZ R117, R156, R117 ;  /* 0x000000759c757221 */ /* 0x000fe20000010000 */
[----:B------:R-:W-:Y:S01]  /*b100*/  FMUL.FTZ R115, R217, R85 ;  /* 0x00000055d9737220 */ /* 0x000fe20000410000 */
[----:B------:R2:W-:Y:S01]  /*b110*/  STS [R109+0x10c8], R122 ;  /* 0x0010c87a6d007388 */ /* 0x0005e20000000800 */
[-C--:B------:R-:W-:Y:S01]  /*b120*/  FMUL.FTZ R114, R213, R86.reuse ;  /* 0x00000056d5727220 */ /* 0x080fe20000410000 */
[----:B------:R-:W-:Y:S01]  /*b130*/  FMUL.FTZ R119, R117, R86 ;  /* 0x0000005675777220 */ /* 0x000fe20000410000 */
[----:B------:R-:W-:Y:S01]  /*b140*/  FMUL.FTZ R123, R197, R115 ;  /* 0x00000073c57b7220 */ /* 0x000fe20000410000 */
[----:B------:R3:W-:Y:S01]  /*b150*/  STS [R109+0x10c4], R124 ;  /* 0x0010c47c6d007388 */ /* 0x0007e20000000800 */
[----:B------:R-:W-:Y:S01]  /*b160*/  FFMA.FTZ R130, R230, UR49, -R129 ;  /* 0x00000031e6827c23 */ /* 0x000fe20008010881 */
[----:B0-----:R-:W-:Y:S01]  /*b170*/  FMUL.FTZ R120, R198, R114 ;  /* 0x00000072c6787220 */ /* 0x001fe20000410000 */
[----:B------:R-:W-:Y:S01]  /*b180*/  FMUL.FTZ R128, R10, -R125 ;  /* 0x8000007d0a807220 */ /* 0x000fe20000410000 */
[----:B------:R-:W-:Y:S01]  /*b190*/  FFMA.FTZ R223, R57, -R84, R223 ;  /* 0x8000005439df7223 */ /* 0x000fe200000100df */
[----:B------:R-:W-:Y:S01]  /*b1a0*/  FMUL.FTZ R130, R9, R130 ;  /* 0x0000008209827220 */ /* 0x000fe20000410000 */
[----:B------:R-:W-:Y:S01]  /*b1b0*/  FFMA.FTZ R121, R227, R119, -R120 ;  /* 0x00000077e3797223 */ /* 0x000fe20000010878 */
[----:B--2---:R-:W-:Y:S01]  /*b1c0*/  FMUL.FTZ R122, R118, R85 ;  /* 0x00000055767a7220 */ /* 0x004fe20000410000 */
[----:B------:R-:W-:Y:S01]  /*b1d0*/  FMUL.FTZ R120, R198, R119 ;  /* 0x00000077c6787220 */ /* 0x000fe20000410000 */
[----:B------:R0:W-:Y:S01]  /*b1e0*/  STS [R109+0x10cc], R128 ;  /* 0x0010cc806d007388 */ /* 0x0001e20000000800 */
[----:B------:R-:W-:Y:S01]  /*b1f0*/  FADD.FTZ R121, RZ, R121 ;  /* 0x00000079ff797221 */ /* 0x000fe20000010000 */
[----:B------:R-:W-:Y:S01]  /*b200*/  FMUL.FTZ R119, R197, R122 ;  /* 0x0000007ac5777220 */ /* 0x000fe20000410000 */
[----:B------:R-:W-:Y:S01]  /*b210*/  FFMA.FTZ R120, R227, R114, R120 ;  /* 0x00000072e3787223 */ /* 0x000fe20000010078 */
[C---:B---3--:R-:W-:Y:S01]  /*b220*/  FFMA.FTZ R124, R116.reuse, R122, -R123 ;  /* 0x0000007a747c7223 */ /* 0x048fe2000001087b */
[-C--:B------:R-:W-:Y:S01]  /*b230*/  FMUL.FTZ R123, R113, R84.reuse ;  /* 0x00000054717b7220 */ /* 0x080fe20000410000 */
[----:B------:R-:W-:Y:S01]  /*b240*/  FFMA.FTZ R119, R116, R115, R119 ;  /* 0x0000007374777223 */ /* 0x000fe20000010077 */
[----:B------:R-:W-:Y:S01]  /*b250*/  FADD.FTZ R120, RZ, R120 ;  /* 0x00000078ff787221 */ /* 0x000fe20000010000 */
[----:B------:R-:W-:Y:S01]  /*b260*/  FADD.FTZ R121, R121, R124 ;  /* 0x0000007c79797221 */ /* 0x000fe20000010000 */
[-C--:B------:R-:W-:Y:S01]  /*b270*/  FFMA.FTZ R222, R56, -R83.reuse, R222 ;  /* 0x8000005338de7223 */ /* 0x080fe200000100de */
[-C--:B------:R-:W-:Y:S01]  /*b280*/  FMUL.FTZ R125, R112, R83.reuse ;  /* 0x00000053707d7220 */ /* 0x080fe20000410000 */
[----:B------:R-:W-:Y:S01]  /*b290*/  FADD.FTZ R122, R120, R119 ;  /* 0x00000077787a7221 */ /* 0x000fe20000010000 */
[----:B------:R-:W-:Y:S01]  /*b2a0*/  FMUL.FTZ R120, R219, R84 ;  /* 0x00000054db787220 */ /* 0x000fe20000410000 */
[----:B------:R-:W-:Y:S01]  /*b2b0*/  FMUL.FTZ R119, R221, R83 ;  /* 0x00000053dd777220 */ /* 0x000fe20000410000 */
[----:B------:R2:W-:Y:S01]  /*b2c0*/  STS [R109+0x10d0], R130 ;  /* 0x0010d0826d007388 */ /* 0x0005e20000000800 */
[----:B------:R-:W-:Y:S01]  /*b2d0*/  FMUL.FTZ R131, R211, UR49 ;  /* 0x00000031d3837c20 */ /* 0x000fe20008410000 */
[----:B------:R-:W-:Y:S01]  /*b2e0*/  FMUL.FTZ R124, R196, R120 ;  /* 0x00000078c47c7220 */ /* 0x000fe20000410000 */
[----:B------:R-:W-:Y:S01]  /*b2f0*/  FMUL.FTZ R129, R195, R119 ;  /* 0x00000077c3817220 */ /* 0x000fe20000410000 */
[----:B------:R-:W-:Y:S01]  /*b300*/  FMUL.FTZ R134, R210, UR37 ;  /* 0x00000025d2867c20 */ /* 0x000fe20008410000 */
[----:B------:R-:W-:Y:S01]  /*b310*/  FFMA.FTZ R132, R230, UR37, R131 ;  /* 0x00000025e6847c23 */ /* 0x000fe20008010083 */
[-C--:B0-----:R-:W-:Y:S01]  /*b320*/  FFMA.FTZ R128, R223, R123.reuse, -R124 ;  /* 0x0000007bdf807223 */ /* 0x081fe2000001087c */
[----:B------:R-:W-:Y:S01]  /*b330*/  FMUL.FTZ R124, R196, R123 ;  /* 0x0000007bc47c7220 */ /* 0x000fe20000410000 */
[----:B------:R-:W-:Y:S01]  /*b340*/  FFMA.FTZ R131, R231, UR49, -R134 ;  /* 0x00000031e7837c23 */ /* 0x000fe20008010886 */
[----:B------:R-:W-:Y:S01]  /*b350*/  FFMA.FTZ R220, R55, -R82, R220 ;  /* 0x8000005237dc7223 */ /* 0x000fe200000100dc */
[-C--:B--2---:R-:W-:Y:S01]  /*b360*/  FFMA.FTZ R130, R222, R125.reuse, -R129 ;  /* 0x0000007dde827223 */ /* 0x084fe20000010881 */
[----:B------:R-:W-:Y:S01]  /*b370*/  FFMA.FTZ R123, R223, R120, R124 ;  /* 0x00000078df7b7223 */ /* 0x000fe2000001007c */
[----:B------:R-:W-:Y:S01]  /*b380*/  FMUL.FTZ R125, R195, R125 ;  /* 0x0000007dc37d7220 */ /* 0x000fe20000410000 */
[----:B------:R-:W-:Y:S01]  /*b390*/  FADD.FTZ R121, R121, R128 ;  /* 0x0000008079797221 */ /* 0x000fe20000010000 */
[----:B------:R-:W-:Y:S01]  /*b3a0*/  FMUL.FTZ R124, R8, R131 ;  /* 0x00000083087c7220 */ /* 0x000fe20000410000 */
[----:B------:R-:W-:Y:S01]  /*b3b0*/  FADD.FTZ R122, R122, R123 ;  /* 0x0000007b7a7a7221 */ /* 0x000fe20000010000 */
[----:B------:R-:W-:Y:S01]  /*b3c0*/  FFMA.FTZ R125, R222, R119, R125 ;  /* 0x00000077de7d7223 */ /* 0x000fe2000001007d */
[----:B------:R-:W-:Y:S01]  /*b3d0*/  FADD.FTZ R130, R121, R130 ;  /* 0x0000008279827221 */ /* 0x000fe20000010000 */
[-C--:B------:R-:W-:Y:S01]  /*b3e0*/  FMUL.FTZ R121, R224, R82.reuse ;  /* 0x00000052e0797220 */ /* 0x080fe20000410000 */
[----:B------:R-:W-:Y:S01]  /*b3f0*/  FMUL.FTZ R123, R226, R81 ;  /* 0x00000051e27b7220 */ /* 0x000fe20000410000 */
[----:B------:R-:W-:Y:S01]  /*b400*/  FADD.FTZ R122, R122, R125 ;  /* 0x0000007d7a7a7221 */ /* 0x000fe20000010000 */
[----:B------:R-:W-:Y:S01]  /*b410*/  FMUL.FTZ R125, R111, R82 ;  /* 0x000000526f7d7220 */ /* 0x000fe20000410000 */
[----:B------:R-:W-:Y:S01]  /*b420*/  FMUL.FTZ R129, R194, R121 ;  /* 0x00000079c2817220 */ /* 0x000fe20000410000 */
[----:B------:R0:W-:Y:S01]  /*b430*/  STS [R109+0x10d8], R124 ;  /* 0x0010d87c6d007388 */ /* 0x0001e20000000800 */
[----:B------:R-:W-:Y:S01]  /*b440*/  FMUL.FTZ R128, R210, UR49 ;  /* 0x00000031d2807c20 */ /* 0x000fe20008410000 */
[----:B------:R-:W-:Y:S01]  /*b450*/  FFMA.FTZ R218, R53, -R81, R218 ;  /* 0x8000005135da7223 */ /* 0x000fe200000100da */
[----:B------:R-:W-:Y:S01]  /*b460*/  FMUL.FTZ R131, R193, R123 ;  /* 0x0000007bc1837220 */ /* 0x000fe20000410000 */
[-C--:B------:R-:W-:Y:S01]  /*b470*/  FFMA.FTZ R129, R220, R125.reuse, -R129 ;  /* 0x0000007ddc817223 */ /* 0x080fe20000010881 */
[----:B------:R-:W-:Y:S01]  /*b480*/  FMUL.FTZ R125, R194, R125 ;  /* 0x0000007dc27d7220 */ /* 0x000fe20000410000 */
[----:B------:R-:W-:Y:S01]  /*b490*/  FFMA.FTZ R133, R231, UR37, R128 ;  /* 0x00000025e7857c23 */ /* 0x000fe20008010080 */
[----:B------:R-:W-:Y:S01]  /*b4a0*/  FMUL.FTZ R132, R9, -R132 ;  /* 0x8000008409847220 */ /* 0x000fe20000410000 */
[----:B------:R-:W-:Y:S01]  /*b4b0*/  FMUL.FTZ R135, R209, UR37 ;  /* 0x00000025d1877c20 */ /* 0x000fe20008410000 */
[----:B------:R-:W-:Y:S01]  /*b4c0*/  FFMA.FTZ R125, R220, R121, R125 ;  /* 0x00000079dc7d7223 */ /* 0x000fe2000001007d */
[----:B0-----:R-:W-:Y:S01]  /*b4d0*/  FMUL.FTZ R124, R66, R81 ;  /* 0x00000051427c7220 */ /* 0x001fe20000410000 */
[----:B------:R-:W-:Y:S01]  /*b4e0*/  FADD.FTZ R129, R130, R129 ;  /* 0x0000008182817221 */ /* 0x000fe20000010000 */
[----:B------:R0:W-:Y:S01]  /*b4f0*/  STS [R109+0x10d4], R132 ;  /* 0x0010d4846d007388 */ /* 0x0001e20000000800 */
[----:B------:R-:W-:Y:S01]  /*b500*/  FADD.FTZ R122, R122, R125 ;  /* 0x0000007d7a7a7221 */ /* 0x000fe20000010000 */
[-C--:B------:R-:W-:Y:S01]  /*b510*/  FFMA.FTZ R128, R218, R124.reuse, -R131 ;  /* 0x0000007cda807223 */ /* 0x080fe20000010883 */
[----:B------:R-:W-:Y:S01]  /*b520*/  FMUL.FTZ R131, R193, R124 ;  /* 0x0000007cc1837220 */ /* 0x000fe20000410000 */
[-C--:B------:R-:W-:Y:S01]  /*b530*/  FMUL.FTZ R125, R199, R76.reuse ;  /* 0x0000004cc77d7220 */ /* 0x080fe20000410000 */
[----:B------:R-:W-:Y:S01]  /*b540*/  FMUL.FTZ R124, R8, -R133 ;  /* 0x80000085087c7220 */ /* 0x000fe20000410000 */
[----:B------:R-:W-:Y:S01]  /*b550*/  FADD.FTZ R128, R129, R128 ;  /* 0x0000008081807221 */ /* 0x000fe20000010000 */
[----:B------:R-:W-:Y:S01]  /*b560*/  FFMA.FTZ R131, R218, R123, R131 ;  /* 0x0000007bda837223 */ /* 0x000fe20000010083 */
[-C--:B------:R-:W-:Y:S01]  /*b570*/  FFMA.FTZ R216, R52, -R76.reuse, R216 ;  /* 0x8000004c34d87223 */ /* 0x080fe200000100d8 */
[----:B------:R-:W-:Y:S01]  /*b580*/  FMUL.FTZ R129, R67, R76 ;  /* 0x0000004c43817220 */ /* 0x000fe20000410000 */
[----:B0-----:R-:W-:Y:S01]  /*b590*/  FFMA.FTZ R132, R232, UR49, -R135 ;  /* 0x00000031e8847c23 */ /* 0x001fe20008010887 */
[----:B------:R-:W-:Y:S01]  /*b5a0*/  FADD.FTZ R131, R122, R131 ;  /* 0x000000837a837221 */ /* 0x000fe20000010000 */
[----:B------:R-:W-:Y:S01]  /*b5b0*/  FMUL.FTZ R122, R200, R59 ;  /* 0x0000003bc87a7220 */ /* 0x000fe20000410000 */
[----:B------:R-:W-:Y:S01]  /*b5c0*/  FMUL.FTZ R133, R192, R125 ;  /* 0x0000007dc0857220 */ /* 0x000fe20000410000 */
[----:B------:R-:W-:Y:S01]  /*b5d0*/  FMUL.FTZ R132, R7, R132 ;  /* 0x0000008407847220 */ /* 0x000fe20000410000 */
[----:B------:R0:W-:Y:S01]  /*b5e0*/  STS [R109+0x10dc], R124 ;  /* 0x0010dc7c6d007388 */ /* 0x0001e20000000800 */
[----:B------:R-:W-:Y:S01]  /*b5f0*/  FMUL.FTZ R135, R209, UR49 ;  /* 0x00000031d1877c20 */ /* 0x000fe20008410000 */
[-C--:B------:R-:W-:Y:S01]  /*b600*/  FFMA.FTZ R215, R51, -R59.reuse, R215 ;  /* 0x8000003b33d77223 */ /* 0x080fe200000100d7 */
[----:B------:R-:W-:Y:S01]  /*b610*/  FMUL.FTZ R130, R64, R59 ;  /* 0x0000003b40827220 */ /* 0x000fe20000410000 */
[-C--:B------:R-:W-:Y:S01]  /*b620*/  FFMA.FTZ R133, R216, R129.reuse, -R133 ;  /* 0x00000081d8857223 */ /* 0x080fe20000010885 */
[----:B------:R-:W-:Y:S01]  /*b630*/  FMUL.FTZ R129, R192, R129 ;  /* 0x00000081c0817220 */ /* 0x000fe20000410000 */
[----:B------:R2:W-:Y:S01]  /*b640*/  STS [R109+0x10e0], R132 ;  /* 0x0010e0846d007388 */ /* 0x0005e20000000800 */
[----:B------:R-:W-:Y:S01]  /*b650*/  FMUL.FTZ R134, R228, UR37 ;  /* 0x00000025e4867c20 */ /* 0x000fe20008410000 */
[----:B------:R-:W-:Y:S01]  /*b660*/  FADD.FTZ R128, R128, R133 ;  /* 0x0000008580807221 */ /* 0x000fe20000010000 */
[----:B------:R-:W-:Y:S01]  /*b670*/  FFMA.FTZ R214, R50, -R54, R214 ;  /* 0x8000003632d67223 */ /* 0x000fe200000100d6 */
[----:B0-----:R-:W-:Y:S01]  /*b680*/  FMUL.FTZ R124, R191, R122 ;  /* 0x0000007abf7c7220 */ /* 0x001fe20000410000 */
[----:B------:R-:W-:Y:S01]  /*b690*/  FFMA.FTZ R137, R233, UR49, -R134 ;  /* 0x00000031e9897c23 */ /* 0x000fe20008010886 */
[----:B------:R-:W-:Y:S01]  /*b6a0*/  FFMA.FTZ R212, R48, -R49, R212 ;  /* 0x8000003130d47223 */ /* 0x000fe200000100d4 */
[----:B------:R-:W-:Y:S01]  /*b6b0*/  FMUL.FTZ R134, R228, UR49 ;  /* 0x00000031e4867c20 */ /* 0x000fe20008410000 */
[----:B------:R-:W-:Y:S01]  /*b6c0*/  FFMA.FTZ R230, R47, -R45, R230 ;  /* 0x8000002d2fe67223 */ /* 0x000fe200000100e6 */
[----:B------:R-:W-:Y:S01]  /*b6d0*/  FMUL.FTZ R136, R6, R137 ;  /* 0x0000008906887220 */ /* 0x000fe20000410000 */
[----:B--2---:R-:W-:Y:S01]  /*b6e0*/  FFMA.FTZ R132, R232, UR37, R135 ;  /* 0x00000025e8847c23 */ /* 0x004fe20008010087 */
[-C--:B------:R-:W-:Y:S01]  /*b6f0*/  FFMA.FTZ R135, R215, R130.reuse, -R124 ;  /* 0x00000082d7877223 */ /* 0x080fe2000001087c */
[----:B------:R-:W-:Y:S01]  /*b700*/  FFMA.FTZ R124, R216, R125, R129 ;  /* 0x0000007dd87c7223 */ /* 0x000fe20000010081 */
[----:B------:R-:W-:Y:S01]  /*b710*/  FMUL.FTZ R130, R191, R130 ;  /* 0x00000082bf827220 */ /* 0x000fe20000410000 */
[----:B------:R-:W-:Y:S01]  /*b720*/  FMUL.FTZ R132, R7, -R132 ;  /* 0x8000008407847220 */ /* 0x000fe20000410000 */
[----:B------:R-:W-:Y:S01]  /*b730*/  FADD.FTZ R128, R128, R135 ;  /* 0x0000008780807221 */ /* 0x000fe20000010000 */
[----:B------:R-:W-:Y:S01]  /*b740*/  FADD.FTZ R124, R131, R124 ;  /* 0x0000007c837c7221 */ /* 0x000fe20000010000 */
[----:B------:R-:W-:Y:S01]  /*b750*/  FFMA.FTZ R129, R215, R122, R130 ;  /* 0x0000007ad7817223 */ /* 0x000fe20000010082 */
[-C--:B------:R-:W-:Y:S01]  /*b760*/  FMUL.FTZ R131, R65, R54.reuse ;  /* 0x0000003641837220 */ /* 0x080fe20000410000 */
[-C--:B------:R-:W-:Y:S01]  /*b770*/  FMUL.FTZ R135, R110, R49.reuse ;  /* 0x000000316e877220 */ /* 0x080fe20000410000 */
[----:B------:R0:W-:Y:S01]  /*b780*/  STS [R109+0x10e4], R132 ;  /* 0x0010e4846d007388 */ /* 0x0001e20000000800 */
[----:B------:R-:W-:Y:S01]  /*b790*/  FADD.FTZ R130, R124, R129 ;  /* 0x000000817c827221 */ /* 0x000fe20000010000 */
[----:B------:R-:W-:Y:S01]  /*b7a0*/  FMUL.FTZ R124, R201, R54 ;  /* 0x00000036c97c7220 */ /* 0x000fe20000410000 */
[----:B------:R-:W-:Y:S01]  /*b7b0*/  FMUL.FTZ R129, R202, R49 ;  /* 0x00000031ca817220 */ /* 0x000fe20000410000 */
[----:B------:R-:W-:Y:S01]  /*b7c0*/  FFMA.FTZ R139, R233, UR37, R134 ;  /* 0x00000025e98b7c23 */ /* 0x000fe20008010086 */
[----:B------:R2:W-:Y:S01]  /*b7d0*/  STS [R109+0x10e8], R136 ;  /* 0x0010e8886d007388 */ /* 0x0005e20000000800 */
[CC--:B------:R-:W-:Y:S01]  /*b7e0*/  FMUL.FTZ R133, R127.reuse, R124.reuse ;  /* 0x0000007c7f857220 */ /* 0x0c0fe20000410000 */
[----:B------:R-:W-:Y:S01]  /*b7f0*/  FMUL.FTZ R137, R126, R129 ;  /* 0x000000817e897220 */ /* 0x000fe20000410000 */
[----:B------:R-:W-:Y:S01]  /*b800*/  FMUL.FTZ R134, R6, -R139 ;  /* 0x8000008b06867220 */ /* 0x000fe20000410000 */
[----:B------:R-:W-:Y:S01]  /*b810*/  FFMA.FTZ R231, R46, -R41, R231 ;  /* 0x800000292ee77223 */ /* 0x000fe200000100e7 */
[----:B------:R-:W-:Y:S01]  /*b820*/  FFMA.FTZ R133, R214, R131, -R133 ;  /* 0x00000083d6857223 */ /* 0x000fe20000010885 */
[----:B------:R-:W-:Y:S01]  /*b830*/  FFMA.FTZ R137, R212, R135, -R137 ;  /* 0x00000087d4897223 */ /* 0x000fe20000010889 */
[----:B------:R-:W-:Y:S01]  /*b840*/  FMUL.FTZ R131, R127, R131 ;  /* 0x000000837f837220 */ /* 0x000fe20000410000 */
[----:B0-----:R-:W-:Y:S01]  /*b850*/  FFMA.FTZ R132, R234, UR49, -R143 ;  /* 0x00000031ea847c23 */ /* 0x001fe2000801088f */
[----:B------:R-:W-:Y:S01]  /*b860*/  FADD.FTZ R128, R128, R133 ;  /* 0x0000008580807221 */ /* 0x000fe20000010000 */
[----:B------:R-:W-:Y:S01]  /*b870*/  FMUL.FTZ R135, R126, R135 ;  /* 0x000000877e877220 */ /* 0x000fe20000410000 */
[----:B------:R-:W-:Y:S01]  /*b880*/  FFMA.FTZ R131, R214, R124, R131 ;  /* 0x0000007cd6837223 */ /* 0x000fe20000010083 */
[----:B--2---:R-:W-:Y:S01]  /*b890*/  FMUL.FTZ R136, R5, R132 ;  /* 0x0000008405887220 */ /* 0x004fe20000410000 */
[----:B------:R-:W-:Y:S01]  /*b8a0*/  FADD.FTZ R137, R128, R137 ;  /* 0x0000008980897221 */ /* 0x000fe20000010000 */
[-C--:B------:R-:W-:Y:S01]  /*b8b0*/  FMUL.FTZ R128, R108, R45.reuse ;  /* 0x0000002d6c807220 */ /* 0x080fe20000410000 */
[----:B------:R-:W-:Y:S01]  /*b8c0*/  FMUL.FTZ R132, R146, R45 ;  /* 0x0000002d92847220 */ /* 0x000fe20000410000 */
[----:B------:R-:W-:Y:S01]  /*b8d0*/  FADD.FTZ R130, R130, R131 ;  /* 0x0000008382827221 */ /* 0x000fe20000010000 */
[----:B------:R-:W-:Y:S01]  /*b8e0*/  FFMA.FTZ R135, R212, R129, R135 ;  /* 0x00000081d4877223 */ /* 0x000fe20000010087 */
[----:B------:R-:W-:Y:S01]  /*b8f0*/  FMUL.FTZ R133, R211, R128 ;  /* 0x00000080d3857220 */ /* 0x000fe20000410000 */
[----:B------:R0:W-:Y:S01]  /*b900*/  STS [R109+0x10ec], R134 ;  /* 0x0010ec866d007388 */ /* 0x0001e20000000800 */
[-C--:B------:R-:W-:Y:S01]  /*b910*/  FMUL.FTZ R131, R204, R41.reuse ;  /* 0x00000029cc837220 */ /* 0x080fe20000410000 */
[----:B------:R-:W-:Y:S01]  /*b920*/  FADD.FTZ R130, R130, R135 ;  /* 0x0000008782827221 */ /* 0x000fe20000010000 */
[----:B------:R-:W-:Y:S01]  /*b930*/  FMUL.FTZ R135, R70, R41 ;  /* 0x0000002946877220 */ /* 0x000fe20000410000 */
[----:B------:R2:W-:Y:S01]  /*b940*/  STS [R109+0x10f0], R136 ;  /* 0x0010f0886d007388 */ /* 0x0005e20000000800 */
[----:B------:R-:W-:Y:S01]  /*b950*/  FMUL.FTZ R139, R229, UR49 ;  /* 0x00000031e58b7c20 */ /* 0x000fe20008410000 */
[----:B------:R-:W-:Y:S01]  /*b960*/  FFMA.FTZ R232, R44, -R40, R232 ;  /* 0x800000282ce87223 */ /* 0x000fe200000100e8 */
[C---:B------:R-:W-:Y:S01]  /*b970*/  FMUL.FTZ R143, R235.reuse, UR37 ;  /* 0x00000025eb8f7c20 */ /* 0x040fe20008410000 */
[----:B------:R-:W-:Y:S01]  /*b980*/  FMUL.FTZ R145, R235, UR49 ;  /* 0x00000031eb917c20 */ /* 0x000fe20008410000 */
[----:B------:R-:W-:Y:S01]  /*b990*/  FFMA.FTZ R138, R234, UR37, R139 ;  /* 0x00000025ea8a7c23 */ /* 0x000fe2000801008b */
[-C--:B0-----:R-:W-:Y:S01]  /*b9a0*/  FFMA.FTZ R134, R230, R132.reuse, -R133 ;  /* 0x00000084e6867223 */ /* 0x081fe20000010885 */
[----:B------:R-:W-:Y:S01]  /*b9b0*/  FMUL.FTZ R133, R211, R132 ;  /* 0x00000084d3857220 */ /* 0x000fe20000410000 */
[----:B------:R-:W-:Y:S01]  /*b9c0*/  FMUL.FTZ R132, R210, R135 ;  /* 0x00000087d2847220 */ /* 0x000fe20000410000 */
[----:B------:R-:W-:Y:S01]  /*b9d0*/  FFMA.FTZ R143, R236, UR49, -R143 ;  /* 0x00000031ec8f7c23 */ /* 0x000fe2000801088f */
[----:B--2---:R-:W-:Y:S01]  /*b9e0*/  FMUL.FTZ R136, R210, R131 ;  /* 0x00000083d2887220 */ /* 0x004fe20000410000 */
[----:B------:R-:W-:Y:S01]  /*b9f0*/  FFMA.FTZ R133, R230, R128, R133 ;  /* 0x00000080e6857223 */ /* 0x000fe20000010085 */
[----:B------:R-:W-:Y:S01]  /*ba00*/  FADD.FTZ R134, R137, R134 ;  /* 0x0000008689867221 */ /* 0x000fe20000010000 */
[----:B------:R-:W-:Y:S01]  /*ba10*/  FMUL.FTZ R138, R5, -R138 ;  /* 0x8000008a058a7220 */ /* 0x000fe20000410000 */
[C---:B------:R-:W-:Y:S01]  /*ba20*/  FFMA.FTZ R139, R231.reuse, R135, -R136 ;  /* 0x00000087e78b7223 */ /* 0x040fe20000010888 */
[----:B------:R-:W-:Y:S01]  /*ba30*/  FADD.FTZ R130, R130, R133 ;  /* 0x0000008582827221 */ /* 0x000fe20000010000 */
[----:B------:R-:W-:Y:S01]  /*ba40*/  FFMA.FTZ R133, R231, R131, R132 ;  /* 0x00000083e7857223 */ /* 0x000fe20000010084 */
[-C--:B------:R-:W-:Y:S01]  /*ba50*/  FMUL.FTZ R136, R69, R40.reuse ;  /* 0x0000002845887220 */ /* 0x080fe20000410000 */
[----:B------:R-:W-:Y:S01]  /*ba60*/  FADD.FTZ R134, R134, R139 ;  /* 0x0000008b86867221 */ /* 0x000fe20000010000 */
[----:B------:R-:W-:Y:S01]  /*ba70*/  FMUL.FTZ R140, R4, R143 ;  /* 0x0000008f048c7220 */ /* 0x000fe20000410000 */
[----:B------:R-:W-:Y:S01]  /*ba80*/  FADD.FTZ R135, R130, R133 ;  /* 0x0000008582877221 */ /* 0x000fe20000010000 */
[----:B------:R-:W-:Y:S01]  /*ba90*/  FMUL.FTZ R130, R205, R40 ;  /* 0x00000028cd827220 */ /* 0x000fe20000410000 */
[----:B------:R-:W-:Y:S01]  /*baa0*/  FFMA.FTZ R147, R236, UR37, R145 ;  /* 0x00000025ec937c23 */ /* 0x000fe20008010091 */
[-C--:B------:R-:W-:Y:S01]  /*bab0*/  FMUL.FTZ R133, R206, R39.reuse ;  /* 0x00000027ce857220 */ /* 0x080fe20000410000 */
[----:B------:R0:W-:Y:S01]  /*bac0*/  STS [R109+0x10f4], R138 ;  /* 0x0010f48a6d007388 */ /* 0x0001e20000000800 */
[----:B------:R-:W-:Y:S01]  /*bad0*/  FMUL.FTZ R137, R209, R130 ;  /* 0x00000082d1897220 */ /* 0x000fe20000410000 */
[-C--:B------:R-:W-:Y:S01]  /*bae0*/  FFMA.FTZ R233, R43, -R39.reuse, R233 ;  /* 0x800000272be97223 */ /* 0x080fe200000100e9 */
[----:B------:R-:W-:Y:S01]  /*baf0*/  FMUL.FTZ R132, R207, R38 ;  /* 0x00000026cf847220 */ /* 0x000fe20000410000 */
[----:B------:R2:W-:Y:S01]  /*bb00*/  STS [R109+0x10f8], R140 ;  /* 0x0010f88c6d007388 */ /* 0x0005e20000000800 */
[-C--:B------:R-:W-:Y:S01]  /*bb10*/  FFMA.FTZ R139, R232, R136.reuse, -R137 ;  /* 0x00000088e88b7223 */ /* 0x080fe20000010889 */
[----:B------:R-:W-:Y:S01]  /*bb20*/  FMUL.FTZ R137, R209, R136 ;  /* 0x00000088d1897220 */ /* 0x000fe20000410000 */
[----:B------:R-:W-:Y:S01]  /*bb30*/  FFMA.FTZ R234, R42, -R38, R234 ;  /* 0x800000262aea7223 */ /* 0x000fe200000100ea */
[C---:B------:R-:W-:Y:S01]  /*bb40*/  FMUL.FTZ R143, R229.reuse, R132 ;  /* 0x00000084e58f7220 */ /* 0x040fe20000410000 */
[----:B------:R-:W-:Y:S01]  /*bb50*/  FADD.FTZ R134, R134, R139 ;  /* 0x0000008b86867221 */ /* 0x000fe20000010000 */
[----:B------:R-:W-:Y:S01]  /*bb60*/  FFMA.FTZ R136, R232, R130, R137 ;  /* 0x00000082e8887223 */ /* 0x000fe20000010089 */
[----:B0-----:R-:W-:Y:S01]  /*bb70*/  FMUL.FTZ R138, R68, R39 ;  /* 0x00000027448a7220 */ /* 0x001fe20000410000 */
[-C--:B------:R-:W-:Y:S01]  /*bb80*/  FFMA.FTZ R145, R234, R142.reuse, -R143 ;  /* 0x0000008eea917223 */ /* 0x080fe2000001088f */
[----:B------:R-:W-:Y:S01]  /*bb90*/  FMUL.FTZ R143, R229, R142 ;  /* 0x0000008ee58f7220 */ /* 0x000fe20000410000 */
[----:B------:R-:W-:Y:S01]  /*bba0*/  FADD.FTZ R135, R135, R136 ;  /* 0x0000008887877221 */ /* 0x000fe20000010000 */
[----:B------:R-:W-:Y:S01]  /*bbb0*/  FMUL.FTZ R136, R4, -R147 ;  /* 0x8000009304887220 */ /* 0x000fe20000410000 */
[----:B--2---:R-:W-:Y:S01]  /*bbc0*/  FMUL.FTZ R140, R228, R133 ;  /* 0x00000085e48c7220 */ /* 0x004fe20000410000 */
[----:B------:R-:W-:Y:S01]  /*bbd0*/  FFMA.FTZ R178, -R14, R177, R178 ;  /* 0x000000b10eb27223 */ /* 0x000fe200000101b2 */
[----:B------:R-:W-:Y:S01]  /*bbe0*/  FMUL.FTZ R148, R61, UR48 ;  /* 0x000000303d947c20 */ /* 0x000fe20008410000 */
[----:B------:R-:W-:Y:S01]  /*bbf0*/  FMUL.FTZ R149, R202, UR48 ;  /* 0x00000030ca957c20 */ /* 0x000fe20008410000 */
[CC--:B------:R-:W-:Y:S01]  /*bc00*/  FFMA.FTZ R137, R233.reuse, R138.reuse, -R140 ;  /* 0x0000008ae9897223 */ /* 0x0c0fe2000001088c */
[----:B------:R0:W-:Y:S01]  /*bc10*/  STS [R109+0x10fc], R136 ;  /* 0x0010fc886d007388 */ /* 0x0001e20000000800 */
[----:B------:R-:W-:Y:S01]  /*bc20*/  FMUL.FTZ R138, R228, R138 ;  /* 0x0000008ae48a7220 */ /* 0x000fe20000410000 */
[----:B------:R-:W-:Y:S01]  /*bc30*/  FFMA.FTZ R140, R234, R132, R143 ;  /* 0x00000084ea8c7223 */ /* 0x000fe2000001008f */
[----:B------:R-:W-:Y:S01]  /*bc40*/  FADD.FTZ R134, R134, R137 ;  /* 0x0000008986867221 */ /* 0x000fe20000010000 */
[----:B------:R-:W-:Y:S01]  /*bc50*/  FFMA.FTZ R185, -R12, R185, R178 ;  /* 0x000000b90cb97223 */ /* 0x000fe200000101b2 */
[----:B------:R-:W-:Y:S01]  /*bc60*/  FFMA.FTZ R138, R233, R133, R138 ;  /* 0x00000085e98a7223 */ /* 0x000fe2000001008a */
[----:B------:R-:W-:Y:S01]  /*bc70*/  FFMA.FTZ R137, R207, UR36, R148 ;  /* 0x00000024cf897c23 */ /* 0x000fe20008010094 */
[----:B------:R-:W-:Y:S01]  /*bc80*/  FADD.FTZ R139, R134, R145 ;  /* 0x00000091868b7221 */ /* 0x000fe20000010000 */
[----:B------:R-:W-:Y:S01]  /*bc90*/  FMUL.FTZ R134, R141, UR48 ;  /* 0x000000308d867c20 */ /* 0x000fe20008410000 */
[----:B------:R-:W-:Y:S01]  /*bca0*/  FADD.FTZ R135, R135, R138 ;  /* 0x0000008a87877221 */ /* 0x000fe20000010000 */
[----:B------:R-:W-:Y:S01]  /*bcb0*/  IADD3 R138, PT, PT, R189, 0x40, RZ ;  /* 0x00000040bd8a7810 */ /* 0x000fe20007ffe0ff */
[----:B0-----:R-:W-:Y:S01]  /*bcc0*/  FMUL.FTZ R136, R207, UR48 ;  /* 0x00000030cf887c20 */ /* 0x001fe20008410000 */
[----:B------:R-:W-:Y:S01]  /*bcd0*/  FFMA.FTZ R109, R71, UR36, R134 ;  /* 0x00000024476d7c23 */ /* 0x000fe20008010086 */
[----:B------:R-:W-:Y:S01]  /*bce0*/  FADD.FTZ R140, R135, R140 ;  /* 0x0000008c878c7221 */ /* 0x000fe20000010000 */
[----:B------:R-:W-:Y:S01]  /*bcf0*/  LEA.HI R138, R138, R189, RZ, 0x1b ;  /* 0x000000bd8a8a7211 */ /* 0x000fe200078fd8ff */
[----:B------:R-:W-:Y:S01]  /*bd00*/  FMUL.FTZ R135, R206, UR48 ;  /* 0x00000030ce877c20 */ /* 0x000fe20008410000 */
[----:B------:R-:W-:Y:S01]  /*bd10*/  FFMA.FTZ R136, R61, UR36, -R136 ;  /* 0x000000243d887c23 */ /* 0x000fe20008010888 */
[----:B------:R-:W-:Y:S01]  /*bd20*/  FMUL.FTZ R61, R68, UR48 ;  /* 0x00000030443d7c20 */ /* 0x000fe20008410000 */
[----:B------:R-:W-:Y:S01]  /*bd30*/  LEA R143, R138, UR28, 0x2 ;  /* 0x0000001c8a8f7c11 */ /* 0x000fe2000f8e10ff */
[----:B------:R-:W-:Y:S01]  /*bd40*/  BAR.SYNC.DEFER_BLOCKING 0x0 ;  /* 0x0000000000007b1d */ /* 0x000fe20000010000 */
[----:B------:R-:W-:Y:S01]  /*bd50*/  FMUL.FTZ R138, R71, UR48 ;  /* 0x00000030478a7c20 */ /* 0x000fe20008410000 */
[----:B------:R-:W-:Y:S01]  /*bd60*/  FFMA.FTZ R172, -R11, R172, R185 ;  /* 0x000000ac0bac7223 */ /* 0x000fe200000101b9 */
[----:B------:R-:W-:Y:S01]  /*bd70*/  FFMA.FTZ R135, R68, UR36, -R135 ;  /* 0x0000002444877c23 */ /* 0x000fe20008010887 */
[----:B------:R-:W-:Y:S01]  /*bd80*/  FMUL.FTZ R145, R204, UR48 ;  /* 0x00000030cc917c20 */ /* 0x000fe20008410000 */
[----:B------:R-:W-:Y:S01]  /*bd90*/  FFMA.FTZ R134, R141, UR36, -R138 ;  /* 0x000000248d867c23 */ /* 0x000fe2000801088a */
[----:B------:R-:W-:Y:S01]  /*bda0*/  FMUL.FTZ R138, R205, UR48 ;  /* 0x00000030cd8a7c20 */ /* 0x000fe20008410000 */
[----:B------:R-:W-:Y:S01]  /*bdb0*/  FFMA.FTZ R68, R206, UR36, R61 ;  /* 0x00000024ce447c23 */ /* 0x000fe2000801003d */
[----:B------:R-:W-:Y:S01]  /*bdc0*/  FMUL.FTZ R61, R108, UR48 ;  /* 0x000000306c3d7c20 */ /* 0x000fe20008410000 */
[----:B------:R-:W-:Y:S01]  /*bdd0*/  FFMA.FTZ R171, -R10, R171, R172 ;  /* 0x000000ab0aab7223 */ /* 0x000fe200000101ac */
[C---:B------:R-:W-:Y:S01]  /*bde0*/  FFMA.FTZ R138, R69.reuse, UR36, -R138 ;  /* 0x00000024458a7c23 */ /* 0x040fe2000801088a */
[----:B------:R-:W-:Y:S01]  /*bdf0*/  FMUL.FTZ R148, R69, UR48 ;  /* 0x0000003045947c20 */ /* 0x000fe20008410000 */
[C---:B------:R-:W-:Y:S01]  /*be00*/  FFMA.FTZ R69, R70.reuse, UR36, -R145 ;  /* 0x0000002446457c23 */ /* 0x040fe20008010891 */
[----:B------:R-:W-:Y:S01]  /*be10*/  FMUL.FTZ R145, R70, UR48 ;  /* 0x0000003046917c20 */ /* 0x000fe20008410000 */
[----:B------:R-:W-:Y:S01]  /*be20*/  FFMA.FTZ R70, R146, UR36, -R61 ;  /* 0x0000002492467c23 */ /* 0x000fe2000801083d */
[----:B------:R-:W-:Y:S01]  /*be30*/  FFMA.FTZ R168, -R9, R168, R171 ;  /* 0x000000a809a87223 */ /* 0x000fe200000101ab */
[----:B------:R-:W-:Y:S01]  /*be40*/  FMUL.FTZ R61, R200, UR48 ;  /* 0x00000030c83d7c20 */ /* 0x000fe20008410000 */
[C---:B------:R-:W-:Y:S01]  /*be50*/  FFMA.FTZ R149, R110.reuse, UR36, -R149 ;  /* 0x000000246e957c23 */ /* 0x040fe20008010895 */
[----:B------:R-:W-:Y:S01]  /*be60*/  FMUL.FTZ R165, R110, UR48 ;  /* 0x000000306ea57c20 */ /* 0x000fe20008410000 */
[----:B------:R-:W-:Y:S01]  /*be70*/  FFMA.FTZ R167, -R8, R167, R168 ;  /* 0x000000a708a77223 */ /* 0x000fe200000101a8 */
[C---:B------:R-:W-:Y:S01]  /*be80*/  FFMA.FTZ R110, R64.reuse, UR36, -R61 ;  /* 0x00000024406e7c23 */ /* 0x040fe2000801083d */
[----:B------:R-:W-:Y:S01]  /*be90*/  FMUL.FTZ R61, R64, UR48 ;  /* 0x00000030403d7c20 */ /* 0x000fe20008410000 */
[----:B------:R-:W-:Y:S01]  /*bea0*/  FMUL.FTZ R151, R146, UR48 ;  /* 0x0000003092977c20 */ /* 0x000fe20008410000 */
[----:B------:R-:W-:Y:S01]  /*beb0*/  FFMA.FTZ R164, -R7, R164, R167 ;  /* 0x000000a407a47223 */ /* 0x000fe200000101a7 */
[----:B------:R-:W0:Y:S01]  /*bec0*/  LDS R143, [R143+0x1180] ;  /* 0x001180008f8f7984 */ /* 0x000e220000000800 */
[----:B------:R-:W-:Y:S01]  /*bed0*/  FMUL.FTZ R146, R65, UR48 ;  /* 0x0000003041927c20 */ /* 0x000fe20008410000 */
[----:B------:R-:W-:Y:S01]  /*bee0*/  FFMA.FTZ R150, R200, UR36, R61 ;  /* 0x00000024c8967c23 */ /* 0x000fe2000801003d */
[----:B------:R-:W-:Y:S01]  /*bef0*/  FMUL.FTZ R61, R226, UR48 ;  /* 0x00000030e23d7c20 */ /* 0x000fe20008410000 */
[----:B------:R-:W-:Y:S01]  /*bf00*/  FFMA.FTZ R164, -R6, R163, R164 ;  /* 0x000000a306a47223 */ /* 0x000fe200000101a4 */
[----:B------:R-:W-:Y:S01]  /*bf10*/  FMUL.FTZ R64, R199, UR48 ;  /* 0x00000030c7407c20 */ /* 0x000fe20008410000 */
[----:B------:R-:W-:Y:S01]  /*bf20*/  FFMA.FTZ R163, R201, UR36, R146 ;  /* 0x00000024c9a37c23 */ /* 0x000fe20008010092 */
[----:B------:R-:W-:Y:S01]  /*bf30*/  ISETP.GE.AND P2, PT, R60, 0x1, PT ;  /* 0x000000013c00780c */ /* 0x000fe20003f46270 */
[----:B------:R-:W-:Y:S01]  /*bf40*/  FFMA.FTZ R146, R66, UR36, -R61 ;  /* 0x0000002442927c23 */ /* 0x000fe2000801083d */
[----:B------:R-:W-:Y:S01]  /*bf50*/  FMUL.FTZ R61, R221, UR48 ;  /* 0x00000030dd3d7c20 */ /* 0x000fe20008410000 */
[C---:B------:R-:W-:Y:S01]  /*bf60*/  FFMA.FTZ R147, R67.reuse, UR36, -R64 ;  /* 0x0000002443937c23 */ /* 0x040fe20008010840 */
[----:B------:R-:W-:Y:S01]  /*bf70*/  FMUL.FTZ R64, R224, UR48 ;  /* 0x00000030e0407c20 */ /* 0x000fe20008410000 */
[----:B------:R-:W-:Y:S01]  /*bf80*/  FMUL.FTZ R153, R66, UR48 ;  /* 0x0000003042997c20 */ /* 0x000fe20008410000 */
[C---:B------:R-:W-:Y:S01]  /*bf90*/  FFMA.FTZ R66, R112.reuse, UR36, -R61 ;  /* 0x0000002470427c23 */ /* 0x040fe2000801083d */
[----:B------:R-:W-:Y:S01]  /*bfa0*/  FMUL.FTZ R158, R112, UR48 ;  /* 0x00000030709e7c20 */ /* 0x000fe20008410000 */
[----:B------:R-:W-:Y:S01]  /*bfb0*/  FMUL.FTZ R154, R67, UR48 ;  /* 0x00000030439a7c20 */ /* 0x000fe20008410000 */
[----:B------:R-:W-:Y:S01]  /*bfc0*/  FMUL.FTZ R112, R213, UR48 ;  /* 0x00000030d5707c20 */ /* 0x000fe20008410000 */
[----:B------:R-:W-:Y:S01]  /*bfd0*/  FFMA.FTZ R155, R205, UR36, R148 ;  /* 0x00000024cd9b7c23 */ /* 0x000fe20008010094 */
[----:B------:R-:W-:Y:S01]  /*bfe0*/  FFMA.FTZ R152, R204, UR36, R145 ;  /* 0x00000024cc987c23 */ /* 0x000fe20008010091 */
        /* <DEDUP_REMOVED lines=8> */
[C---:B------:R-:W-:Y:S01]  /*c070*/  FMUL.FTZ R154, R118.reuse, UR48 ;  /* 0x00000030769a7c20 */ /* 0x040fe20008410000 */
[----:B------:R-:W-:Y:S01]  /*c080*/  FMUL.FTZ R112, R117, UR48 ;  /* 0x0000003075707c20 */ /* 0x000fe20008410000 */
[----:B------:R-:W-:Y:S01]  /*c090*/  FFMA.FTZ R148, R65, UR36, -R148 ;  /* 0x0000002441947c23 */ /* 0x000fe20008010894 */
[----:B------:R-:W-:Y:S01]  /*c0a0*/  FFMA.FTZ R65, R113, UR36, -R64 ;  /* 0x0000002471417c23 */ /* 0x000fe20008010840 */
[----:B------:R-:W-:Y:S01]  /*c0b0*/  FFMA.FTZ R64, R118, UR36, -R61 ;  /* 0x0000002476407c23 */ /* 0x000fe2000801083d */
[----:B------:R-:W-:Y:S01]  /*c0c0*/  FFMA.FTZ R160, -R5, R160, R164 ;  /* 0x000000a005a07223 */ /* 0x000fe200000101a4 */
        /* <DEDUP_REMOVED lines=16> */
.L_x_7247:
[----:B------:R-:W-:Y:S05]  /*c1d0*/  BSYNC.RECONVERGENT B0 ;  /* 0x0000000000007941 */ /* 0x000fea0003800200 */
.L_x_7246:
[----:B------:R-:W-:Y:S04]  /*c1e0*/  BSSY.RECONVERGENT B0, `(.L_x_7248) ;  /* 0x0000003000007945 */ /* 0x000fe80003800200 */
[----:B------:R-:W-:Y:S05]  /*c1f0*/  @!P3 BRA `(.L_x_7249) ;  /* 0x000000000004b947 */ /* 0x000fea0003800000 */
[----:B------:R2:W-:Y:S02]  /*c200*/  REDG.E.ADD.F32.FTZ.RN.STRONG.GPU desc[UR34][R62.64+0x100], R143 ;  /* 0x0001008f3e0079a6 */ /* 0x0005e4000c12f322 */
.L_x_7249:
[----:B------:R-:W-:Y:S05]  /*c210*/  BSYNC.RECONVERGENT B0 ;  /* 0x0000000000007941 */ /* 0x000fea0003800200 */
.L_x_7248:
[-C--:B------:R-:W-:Y:S01]  /*c220*/  LEA.HI R142, R142, R189.reuse, RZ, 0x1b ;  /* 0x000000bd8e8e7211 */ /* 0x080fe200078fd8ff */
[----:B------:R-:W-:Y:S01]  /*c230*/  BSSY.RECONVERGENT B0, `(.L_x_7250) ;  /* 0x000000f000007945 */ /* 0x000fe20003800200 */
[----:B------:R-:W-:Y:S02]  /*c240*/  ISETP.GE.AND P6, PT, R60, 0x81, PT ;  /* 0x000000813c00780c */ /* 0x000fe40003fc6270 */
[----:B0-----:R-:W-:Y:S02]  /*c250*/  LEA R61, R142, UR28, 0x2 ;  /* 0x0000001c8e3d7c11 */ /* 0x001fe4000f8e10ff */
[C---:B------:R-:W-:Y:S02]  /*c260*/  IADD3 R154, PT, PT, R189.reuse, 0x100, RZ ;  /* 0x00000100bd9a7810 */ /* 0x040fe40007ffe0ff */
[----:B------:R-:W-:Y:S02]  /*c270*/  LEA.HI R144, R144, R189, RZ, 0x1b ;  /* 0x000000bd90907211 */ /* 0x000fe400078fd8ff */
[----:B------:R-:W0:Y:S01]  /*c280*/  LDS R61, [R61+0x1280] ;  /* 0x001280003d3d7984 */ /* 0x000e220000000800 */
[----:B------:R-:W-:-:S02]  /*c290*/  IADD3 R156, PT, PT, R189, 0x140, RZ ;  /* 0x00000140bd9c7810 */ /* 0x000fc40007ffe0ff */
[----:B------:R-:W-:Y:S02]  /*c2a0*/  LEA.HI R154, R154, R189, RZ, 0x1b ;  /* 0x000000bd9a9a7211 */ /* 0x000fe400078fd8ff */
[----:B------:R-:W-:Y:S02]  /*c2b0*/  LEA R144, R144, UR28, 0x2 ;  /* 0x0000001c90907c11 */ /* 0x000fe4000f8e10ff */
[C---:B------:R-:W-:Y:S02]  /*c2c0*/  ISETP.GE.AND P2, PT, R60.reuse, 0xc1, PT ;  /* 0x000000c13c00780c */ /* 0x040fe40003f46270 */
[C---:B------:R-:W-:Y:S02]  /*c2d0*/  ISETP.GE.AND P3, PT, R60.reuse, 0x101, PT ;  /* 0x000001013c00780c */ /* 0x040fe40003f66270 */
[C---:B------:R-:W-:Y:S02]  /*c2e0*/  ISETP.GE.AND P4, PT, R60.reuse, 0x141, PT ;  /* 0x000001413c00780c */ /* 0x040fe40003f86270 */
[----:B------:R-:W-:Y:S01]  /*c2f0*/  ISETP.GE.AND P5, PT, R60, 0x181, PT ;  /* 0x000001813c00780c */ /* 0x000fe20003fa6270 */
[----:B------:R-:W-:-:S12]  /*c300*/  @!P6 BRA `(.L_x_7251) ;  /* 0x000000000004e947 */ /* 0x000fd80003800000 */
[----:B0-----:R3:W-:Y:S02]  /*c310*/  REDG.E.ADD.F32.FTZ.RN.STRONG.GPU desc[UR34][R62.64+0x200], R61 ;  /* 0x0002003d3e0079a6 */ /* 0x0017e4000c12f322 */
.L_x_7251:
[----:B------:R-:W-:Y:S05]  /*c320*/  BSYNC.RECONVERGENT B0 ;  /* 0x0000000000007941 */ /* 0x000fea0003800200 */
.L_x_7250:
[----:B0--3--:R0:W3:Y:S01]  /*c330*/  LDS R61, [R144+0x1380] ;  /* 0x00138000903d7984 */ /* 0x0090e20000000800 */
[----:B------:R-:W-:Y:S01]  /*c340*/  BSSY.RECONVERGENT B0, `(.L_x_7252) ;  /* 0x0000006000007945 */ /* 0x000fe20003800200 */
[----:B------:R-:W-:Y:S02]  /*c350*/  IADD3 R142, PT, PT, R189, 0x180, RZ ;  /* 0x00000180bd8e7810 */ /* 0x000fe40007ffe0ff */
[----:B------:R-:W-:Y:S02]  /*c360*/  LEA.HI R156, R156, R189, RZ, 0x1b ;  /* 0x000000bd9c9c7211 */ /* 0x000fe400078fd8ff */
[----:B------:R-:W-:Y:S01]  /*c370*/  LEA R154, R154, UR28, 0x2 ;  /* 0x0000001c9a9a7c11 */ /* 0x000fe2000f8e10ff */
[----:B------:R-:W-:Y:S06]  /*c380*/  @!P2 BRA `(.L_x_7253) ;  /* 0x000000000004a947 */ /* 0x000fec0003800000 */
[----:B---3--:R4:W-:Y:S02]  /*c390*/  REDG.E.ADD.F32.FTZ.RN.STRONG.GPU desc[UR34][R62.64+0x300], R61 ;  /* 0x0003003d3e0079a6 */ /* 0x0089e4000c12f322 */
.L_x_7253:
[----:B------:R-:W-:Y:S05]  /*c3a0*/  BSYNC.RECONVERGENT B0 ;  /* 0x0000000000007941 */ /* 0x000fea0003800200 */
.L_x_7252:
[----:B---34-:R3:W4:Y:S01]  /*c3b0*/  LDS R61, [R154+0x1480] ;  /* 0x001480009a3d7984 */ /* 0x0187220000000800 */
[----:B------:R-:W-:Y:S01]  /*c3c0*/  BSSY.RECONVERGENT B0, `(.L_x_7254) ;  /* 0x0000005000007945 */ /* 0x000fe20003800200 */
[----:B------:R-:W-:Y:S02]  /*c3d0*/  LEA.HI R142, R142, R189, RZ, 0x1b ;  /* 0x000000bd8e8e7211 */ /* 0x000fe400078fd8ff */
[----:B------:R-:W-:Y:S01]  /*c3e0*/  LEA R156, R156, UR28, 0x2 ;  /* 0x0000001c9c9c7c11 */ /* 0x000fe2000f8e10ff */
[----:B------:R-:W-:Y:S06]  /*c3f0*/  @!P3 BRA `(.L_x_7255) ;  /* 0x000000000004b947 */ /* 0x000fec0003800000 */
[----:B----4-:R4:W-:Y:S02]  /*c400*/  REDG.E.ADD.F32.FTZ.RN.STRONG.GPU desc[UR34][R62.64+0x400], R61 ;  /* 0x0004003d3e0079a6 */ /* 0x0109e4000c12f322 */
.L_x_7255:
[----:B------:R-:W-:Y:S05]  /*c410*/  BSYNC.RECONVERGENT B0 ;  /* 0x0000000000007941 */ /* 0x000fea0003800200 */
.L_x_7254:
[----:B----4-:R4:W0:Y:S01]  /*c420*/  LDS R61, [R156+0x1580] ;  /* 0x001580009c3d7984 */ /* 0x0108220000000800 */
[----:B------:R-:W-:Y:S01]  /*c430*/  BSSY.RECONVERGENT B0, `(.L_x_7256) ;  /* 0x0000004000007945 */ /* 0x000fe20003800200 */
[----:B--2---:R-:W-:-:S03]  /*c440*/  LEA R143, R142, UR28, 0x2 ;  /* 0x0000001c8e8f7c11 */ /* 0x004fc6000f8e10ff */
[----:B------:R-:W-:Y:S05]  /*c450*/  @!P4 BRA `(.L_x_7257) ;  /* 0x000000000004c947 */ /* 0x000fea0003800000 */
[----:B0-----:R2:W-:Y:S02]  /*c460*/  REDG.E.ADD.F32.FTZ.RN.STRONG.GPU desc[UR34][R62.64+0x500], R61 ;  /* 0x0005003d3e0079a6 */ /* 0x0015e4000c12f322 */
.L_x_7257:
[----:B------:R-:W-:Y:S05]  /*c470*/  BSYNC.RECONVERGENT B0 ;  /* 0x0000000000007941 */ /* 0x000fea0003800200 */
.L_x_7256:
[----:B0-2---:R0:W2:Y:S01]  /*c480*/  LDS R61, [R143+0x1680] ;  /* 0x001680008f3d7984 */ /* 0x0050a20000000800 */
[----:B------:R-:W-:Y:S01]  /*c490*/  BSSY.RECONVERGENT B0, `(.L_x_7258) ;  /* 0x0000004000007945 */ /* 0x000fe20003800200 */
[----:B------:R-:W-:-:S03]  /*c4a0*/  IADD3 R142, PT, PT, R189, 0x1c0, RZ ;  /* 0x000001c0bd8e7810 */ /* 0x000fc60007ffe0ff */
[----:B------:R-:W-:Y:S05]  /*c4b0*/  @!P5 BRA `(.L_x_7259) ;  /* 0x000000000004d947 */ /* 0x000fea0003800000 */
[----:B--2---:R2:W-:Y:S02]  /*c4c0*/  REDG.E.ADD.F32.FTZ.RN.STRONG.GPU desc[UR34][R62.64+0x600], R61 ;  /* 0x0006003d3e0079a6 */ /* 0x0045e4000c12f322 */
.L_x_7259:
[----:B------:R-:W-:Y:S05]  /*c4d0*/  BSYNC.RECONVERGENT B0 ;  /* 0x0000000000007941 */ /* 0x000fea0003800200 */
.L_x_7258:
[----:B--2---:R-:W-:Y:S01]  /*c4e0*/  IADD3 R61, PT, PT, R189, 0x200, RZ ;  /* 0x00000200bd3d7810 */ /* 0x004fe20007ffe0ff */
[----:B------:R-:W-:Y:S01]  /*c4f0*/  BSSY.RECONVERGENT B0, `(.L_x_7260) ;  /* 0x0000010000007945 */ /* 0x000fe20003800200 */
[-C--:B------:R-:W-:Y:S02]  /*c500*/  LEA.HI R142, R142, R189.reuse, RZ, 0x1b ;  /* 0x000000bd8e8e7211 */ /* 0x080fe400078fd8ff */
[----:B------:R-:W-:Y:S02]  /*c510*/  LEA.HI R61, R61, R189, RZ, 0x1b ;  /* 0x000000bd3d3d7211 */ /* 0x000fe400078fd8ff */
[----:B------:R-:W-:Y:S02]  /*c520*/  ISETP.GE.AND P6, PT, R60, 0x1c1, PT ;  /* 0x000001c13c00780c */ /* 0x000fe40003fc6270 */
[----:B0-----:R-:W-:Y:S02]  /*c530*/  LEA R143, R61, UR28, 0x2 ;  /* 0x0000001c3d8f7c11 */ /* 0x001fe4000f8e10ff */
[----:B------:R-:W-:-:S02]  /*c540*/  LEA R61, R142, UR28, 0x2 ;  /* 0x0000001c8e3d7c11 */ /* 0x000fc4000f8e10ff */
[C---:B------:R-:W-:Y:S02]  /*c550*/  IADD3 R144, PT, PT, R189.reuse, 0x240, RZ ;  /* 0x00000240bd907810 */ /* 0x040fe40007ffe0ff */
[----:B---3--:R-:W-:Y:S02]  /*c560*/  IADD3 R154, PT, PT, R189, 0x280, RZ ;  /* 0x00000280bd9a7810 */ /* 0x008fe40007ffe0ff */
[----:B------:R-:W0:Y:S01]  /*c570*/  LDS R61, [R61+0x1780] ;  /* 0x001780003d3d7984 */ /* 0x000e220000000800 */
[----:B------:R-:W-:Y:S02]  /*c580*/  LEA.HI R144, R144, R189, RZ, 0x1b ;  /* 0x000000bd90907211 */ /* 0x000fe400078fd8ff */
[C---:B------:R-:W-:Y:S02]  /*c590*/  ISETP.GE.AND P2, PT, R60.reuse, 0x201, PT ;  /* 0x000002013c00780c */ /* 0x040fe40003f46270 */
[C---:B------:R-:W-:Y:S02]  /*c5a0*/  ISETP.GE.AND P3, PT, R60.reuse, 0x241, PT ;  /* 0x000002413c00780c */ /* 0x040fe40003f66270 */
[----:B------:R-:W-:-:S02]  /*c5b0*/  ISETP.GE.AND P4, PT, R60, 0x281, PT ;  /* 0x000002813c00780c */ /* 0x000fc40003f86270 */
[----:B------:R-:W-:Y:S01]  /*c5c0*/  ISETP.GE.AND P5, PT, R60, 0x2c1, PT ;  /* 0x000002c13c00780c */ /* 0x000fe20003fa6270 */
[----:B------:R-:W-:-:S12]  /*c5d0*/  @!P6 BRA `(.L_x_7261) ;  /* 0x000000000004e947 */ /* 0x000fd80003800000 */
[----:B0-----:R2:W-:Y:S02]  /*c5e0*/  REDG.E.ADD.F32.FTZ.RN.STRONG.GPU desc[UR34][R62.64+0x700], R61 ;  /* 0x0007003d3e0079a6 */ /* 0x0015e4000c12f322 */
.L_x_7261:
[----:B------:R-:W-:Y:S05]  /*c5f0*/  BSYNC.RECONVERGENT B0 ;  /* 0x0000000000007941 */ /* 0x000fea0003800200 */
.L_x_7260:
[----:B0-2---:R0:W2:Y:S01]  /*c600*/  LDS R61, [R143+0x1880] ;  /* 0x001880008f3d7984 */ /* 0x0050a20000000800 */
[----:B------:R-:W-:Y:S01]  /*c610*/  BSSY.RECONVERGENT B0, `(.L_x_7262) ;  /* 0x0000006000007945 */ /* 0x000fe20003800200 */
[----:B------:R-:W-:Y:S02]  /*c620*/  IADD3 R142, PT, PT, R189, 0x2c0, RZ ;  /* 0x000002c0bd8e7810 */ /* 0x000fe40007ffe0ff */
[----:B------:R-:W-:Y:S02]  /*c630*/  LEA.HI R154, R154, R189, RZ, 0x1b ;  /* 0x000000bd9a9a7211 */ /* 0x000fe400078fd8ff */
[----:B------:R-:W-:Y:S01]  /*c640*/  LEA R144, R144, UR28, 0x2 ;  /* 0x0000001c90907c11 */ /* 0x000fe2000f8e10ff */
[----:B------:R-:W-:Y:S06]  /*c650*/  @!P2 BRA `(.L_x_7263) ;  /* 0x000000000004a947 */ /* 0x000fec0003800000 */
[----:B--2---:R3:W-:Y:S02]  /*c660*/  REDG.E.ADD.F32.FTZ.RN.STRONG.GPU desc[UR34][R62.64+0x800], R61 ;  /* 0x0008003d3e0079a6 */ /* 0x0047e4000c12f322 */
.L_x_7263:
[----:B------:R-:W-:Y:S05]  /*c670*/  BSYNC.RECONVERGENT B0 ;  /* 0x0000000000007941 */ /* 0x000fea0003800200 */
.L_x_7262:
[----:B--23--:R2:W3:Y:S01]  /*c680*/  LDS R61, [R144+0x1980] ;  /* 0x00198000903d7984 */ /* 0x00c4e20000000800 */
[----:B------:R-:W-:Y:S01]  /*c690*/  BSSY.RECONVERGENT B0, `(.L_x_7264) ;  /* 0x0000005000007945 */ /* 0x000fe20003800200 */
[----:B------:R-:W-:Y:S02]  /*c6a0*/  LEA.HI R142, R142, R189, RZ, 0x1b ;  /* 0x000000bd8e8e7211 */ /* 0x000fe400078fd8ff */
[----:B------:R-:W-:Y:S01]  /*c6b0*/  LEA R154, R154, UR28, 0x2 ;  /* 0x0000001c9a9a7c11 */ /* 0x000fe2000f8e10ff */
[----:B------:R-:W-:Y:S06]  /*c6c0*/  @!P3 BRA `(.L_x_7265) ;  /* 0x000000000004b947 */ /* 0x000fec0003800000 */
[----:B---3--:R3:W-:Y:S02]  /*c6d0*/  REDG.E.ADD.F32.FTZ.RN.STRONG.GPU desc[UR34][R62.64+0x900], R61 ;  /* 0x0009003d3e0079a6 */ /* 0x0087e4000c12f322 */
.L_x_7265:
[----:B------:R-:W-:Y:S05]  /*c6e0*/  BSYNC.RECONVERGENT B0 ;  /* 0x0000000000007941 */ /* 0x000fea0003800200 */
.L_x_7264:
[----:B---3--:R3:W1:Y:S01]  /*c6f0*/  LDS R61, [R154+0x1a80] ;  /* 0x001a80009a3d7984 */ /* 0x0086620000000800 */
[----:B------:R-:W-:Y:S01]  /*c700*/  BSSY.RECONVERGENT B0, `(.L_x_7266) ;  /* 0x0000004000007945 */ /* 0x000fe20003800200 */
[----:B0-----:R-:W-:-:S03]  /*c710*/  LEA R143, R142, UR28, 0x2 ;  /* 0x0000001c8e8f7c11 */ /* 0x001fc6000f8e10ff */
[----:B------:R-:W-:Y:S05]  /*c720*/  @!P4 BRA `(.L_x_7267) ;  /* 0x000000000004c947 */ /* 0x000fea0003800000 */
[----:B-1----:R0:W-:Y:S02]  /*c730*/  REDG.E.ADD.F32.FTZ.RN.STRONG.GPU desc[UR34][R62.64+0xa00], R61 ;  /* 0x000a003d3e0079a6 */ /* 0x0021e4000c12f322 */
.L_x_7267:
[----:B------:R-:W-:Y:S05]  /*c740*/  BSYNC.RECONVERGENT B0 ;  /* 0x0000000000007941 */ /* 0x000fea0003800200 */
.L_x_7266:
[----:B01----:R0:W1:Y:S01]  /*c750*/  LDS R61, [R143+0x1b80] ;  /* 0x001b80008f3d7984 */ /* 0x0030620000000800 */
[----:B------:R-:W-:Y:S01]  /*c760*/  BSSY.RECONVERGENT B0, `(.L_x_7268) ;  /* 0x0000005000007945 */ /* 0x000fe20003800200 */
[C---:B------:R-:W-:Y:S02]  /*c770*/  IADD3 R142, PT, PT, R189.reuse, 0x300, RZ ;  /* 0x00000300bd8e7810 */ /* 0x040fe40007ffe0ff */
[----:B--2---:R-:W-:Y:S01]  /*c780*/  IADD3 R144, PT, PT, R189, 0x340, RZ ;  /* 0x00000340bd907810 */ /* 0x004fe20007ffe0ff */
[----:B------:R-:W-:Y:S06]  /*c790*/  @!P5 BRA `(.L_x_7269) ;  /* 0x000000000004d947 */ /* 0x000fec0003800000 */
[----:B-1----:R2:W-:Y:S02]  /*c7a0*/  REDG.E.ADD.F32.FTZ.RN.STRONG.GPU desc[UR34][R62.64+0xb00], R61 ;  /* 0x000b003d3e0079a6 */ /* 0x0025e4000c12f322 */
.L_x_7269:
[----:B------:R-:W-:Y:S05]  /*c7b0*/  BSYNC.RECONVERGENT B0 ;  /* 0x0000000000007941 */ /* 0x000fea0003800200 */
.L_x_7268:
[-C--:B------:R-:W-:Y:S01]  /*c7c0*/  LEA.HI R142, R142, R189.reuse, RZ, 0x1b ;  /* 0x000000bd8e8e7211 */ /* 0x080fe200078fd8ff */
[----:B------:R-:W-:Y:S01]  /*c7d0*/  BSSY.RECONVERGENT B0, `(.L_x_7270) ;  /* 0x000000f000007945 */ /* 0x000fe20003800200 */
[----:B------:R-:W-:Y:S02]  /*c7e0*/  ISETP.GE.AND P6, PT, R60, 0x301, PT ;  /* 0x000003013c00780c */ /* 0x000fe40003fc6270 */
[----:B-12---:R-:W-:Y:S02]  /*c7f0*/  LEA R61, R142, UR28, 0x2 ;  /* 0x0000001c8e3d7c11 */ /* 0x006fe4000f8e10ff */
[C---:B---3--:R-:W-:Y:S02]  /*c800*/  IADD3 R154, PT, PT, R189.reuse, 0x380, RZ ;  /* 0x00000380bd9a7810 */ /* 0x048fe40007ffe0ff */
[----:B------:R-:W-:Y:S02]  /*c810*/  LEA.HI R144, R144, R189, RZ, 0x1b ;  /* 0x000000bd90907211 */ /* 0x000fe400078fd8ff */
[----:B------:R-:W1:Y:S01]  /*c820*/  LDS R61, [R61+0x1c80] ;  /* 0x001c80003d3d7984 */ /* 0x000e620000000800 */
[----:B----4-:R-:W-:-:S02]  /*c830*/  IADD3 R156, PT, PT, R189, 0x3c0, RZ ;  /* 0x000003c0bd9c7810 */ /* 0x010fc40007ffe0ff */
        /* <DEDUP_REMOVED lines=8> */
.L_x_7271:
[----:B------:R-:W-:Y:S05]  /*c8c0*/  BSYNC.RECONVERGENT B0 ;  /* 0x0000000000007941 */ /* 0x000fea0003800200 */
.L_x_7270:
[----:B-12---:R1:W2:Y:S01]  /*c8d0*/  LDS R61, [R144+0x1d80] ;  /* 0x001d8000903d7984 */ /* 0x0062a20000000800 */
[----:B------:R-:W-:Y:S01]  /*c8e0*/  BSSY.RECONVERGENT B0, `(.L_x_7272) ;  /* 0x0000006000007945 */ /* 0x000fe20003800200 */
[----:B------:R-:W-:Y:S02]  /*c8f0*/  LOP3.LUT R142, R189, 0x400, RZ, 0xfc, !PT ;  /* 0x00000400bd8e7812 */ /* 0x000fe400078efcff */
[----:B------:R-:W-:Y:S02]  /*c900*/  LEA.HI R156, R156, R189, RZ, 0x1b ;  /* 0x000000bd9c9c7211 */ /* 0x000fe400078fd8ff */
[----:B------:R-:W-:Y:S01]  /*c910*/  LEA R154, R154, UR28, 0x2 ;  /* 0x0000001c9a9a7c11 */ /* 0x000fe2000f8e10ff */
[----:B------:R-:W-:Y:S06]  /*c920*/  @!P2 BRA `(.L_x_7273) ;  /* 0x000000000004a947 */ /* 0x000fec0003800000 */
[----:B--2---:R3:W-:Y:S02]  /*c930*/  REDG.E.ADD.F32.FTZ.RN.STRONG.GPU desc[UR34][R62.64+0xd00], R61 ;  /* 0x000d003d3e0079a6 */ /* 0x0047e4000c12f322 */
.L_x_7273:
[----:B------:R-:W-:Y:S05]  /*c940*/  BSYNC.RECONVERGENT B0 ;  /* 0x0000000000007941 */ /* 0x000fea0003800200 */
.L_x_7272:
[----:B--23--:R2:W3:Y:S01]  /*c950*/  LDS R61, [R154+0x1e80] ;  /* 0x001e80009a3d7984 */ /* 0x00c4e20000000800 */
[----:B------:R-:W-:Y:S01]  /*c960*/  BSSY.RECONVERGENT B0, `(.L_x_7274) ;  /* 0x0000005000007945 */ /* 0x000fe20003800200 */
[----:B------:R-:W-:Y:S02]  /*c970*/  LEA.HI R142, R142, R189, RZ, 0x1b ;  /* 0x000000bd8e8e7211 */ /* 0x000fe400078fd8ff */
[----:B------:R-:W-:Y:S01]  /*c980*/  LEA R156, R156, UR28, 0x2 ;  /* 0x0000001c9c9c7c11 */ /* 0x000fe2000f8e10ff */
[----:B------:R-:W-:Y:S06]  /*c990*/  @!P3 BRA `(.L_x_7275) ;  /* 0x000000000004b947 */ /* 0x000fec0003800000 */
[----:B---3--:R4:W-:Y:S02]  /*c9a0*/  REDG.E.ADD.F32.FTZ.RN.STRONG.GPU desc[UR34][R62.64+0xe00], R61 ;  /* 0x000e003d3e0079a6 */ /* 0x0089e4000c12f322 */
.L_x_7275:
[----:B------:R-:W-:Y:S05]  /*c9b0*/  BSYNC.RECONVERGENT B0 ;  /* 0x0000000000007941 */ /* 0x000fea0003800200 */
.L_x_7274:
[----:B---34-:R3:W4:Y:S01]  /*c9c0*/  LDS R61, [R156+0x1f80] ;  /* 0x001f80009c3d7984 */ /* 0x0187220000000800 */
[----:B------:R-:W-:Y:S01]  /*c9d0*/  BSSY.RECONVERGENT B0, `(.L_x_7276) ;  /* 0x0000004000007945 */ /* 0x000fe20003800200 */
[----:B0-----:R-:W-:-:S03]  /*c9e0*/  LEA R143, R142, UR28, 0x2 ;  /* 0x0000001c8e8f7c11 */ /* 0x001fc6000f8e10ff */
[----:B------:R-:W-:Y:S05]  /*c9f0*/  @!P4 BRA `(.L_x_7277) ;  /* 0x000000000004c947 */ /* 0x000fea0003800000 */
[----:B----4-:R0:W-:Y:S02]  /*ca00*/  REDG.E.ADD.F32.FTZ.RN.STRONG.GPU desc[UR34][R62.64+0xf00], R61 ;  /* 0x000f003d3e0079a6 */ /* 0x0101e4000c12f322 */
.L_x_7277:
[----:B------:R-:W-:Y:S05]  /*ca10*/  BSYNC.RECONVERGENT B0 ;  /* 0x0000000000007941 */ /* 0x000fea0003800200 */
.L_x_7276:
[----:B0---4-:R0:W4:Y:S01]  /*ca20*/  LDS R61, [R143+0x2080] ;  /* 0x002080008f3d7984 */ /* 0x0111220000000800 */
[----:B------:R-:W-:Y:S01]  /*ca30*/  BSSY.RECONVERGENT B0, `(.L_x_7278) ;  /* 0x0000005000007945 */ /* 0x000fe20003800200 */
[C---:B------:R-:W-:Y:S02]  /*ca40*/  IADD3 R142, PT, PT, R189.reuse, 0x440, RZ ;  /* 0x00000440bd8e7810 */ /* 0x040fe40007ffe0ff */
[----:B-1----:R-:W-:Y:S01]  /*ca50*/  IADD3 R144, PT, PT, R189, 0x480, RZ ;  /* 0x00000480bd907810 */ /* 0x002fe20007ffe0ff */
[----:B------:R-:W-:Y:S06]  /*ca60*/  @!P5 BRA `(.L_x_7279) ;  /* 0x000000000004d947 */ /* 0x000fec0003800000 */
[----:B----4-:R1:W-:Y:S02]  /*ca70*/  REDG.E.ADD.F32.FTZ.RN.STRONG.GPU desc[UR34][R62.64+0x1000], R61 ;  /* 0x0010003d3e0079a6 */ /* 0x0103e4000c12f322 */
.L_x_7279:
[----:B------:R-:W-:Y:S05]  /*ca80*/  BSYNC.RECONVERGENT B0 ;  /* 0x0000000000007941 */ /* 0x000fea0003800200 */
.L_x_7278:
        /* <DEDUP_REMOVED lines=16> */
.L_x_7281:
[----:B------:R-:W-:Y:S05]  /*cb90*/  BSYNC.RECONVERGENT B0 ;  /* 0x0000000000007941 */ /* 0x000fea0003800200 */
.L_x_7280:
[----:B-12---:R1:W2:Y:S01]  /*cba0*/  LDS R61, [R144+0x2280] ;  /* 0x00228000903d7984 */ /* 0x0062a20000000800 */
[----:B------:R-:W-:Y:S01]  /*cbb0*/  BSSY.RECONVERGENT B0, `(.L_x_7282) ;  /* 0x0000006000007945 */ /* 0x000fe20003800200 */
[----:B------:R-:W-:Y:S02]  /*cbc0*/  IADD3 R142, PT, PT, R189, 0x540, RZ ;  /* 0x00000540bd8e7810 */ /* 0x000fe40007ffe0ff */
[----:B------:R-:W-:Y:S02]  /*cbd0*/  LEA.HI R156, R156, R189, RZ, 0x1b ;  /* 0x000000bd9c9c7211 */ /* 0x000fe400078fd8ff */
[----:B------:R-:W-:Y:S01]  /*cbe0*/  LEA R154, R154, UR28, 0x2 ;  /* 0x0000001c9a9a7c11 */ /* 0x000fe2000f8e10ff */
[----:B------:R-:W-:Y:S06]  /*cbf0*/  @!P2 BRA `(.L_x_7283) ;  /* 0x000000000004a947 */ /* 0x000fec0003800000 */
[----:B--2---:R3:W-:Y:S02]  /*cc00*/  REDG.E.ADD.F32.FTZ.RN.STRONG.GPU desc[UR34][R62.64+0x1200], R61 ;  /* 0x0012003d3e0079a6 */ /* 0x0047e4000c12f322 */
.L_x_7283:
[----:B------:R-:W-:Y:S05]  /*cc10*/  BSYNC.RECONVERGENT B0 ;  /* 0x0000000000007941 */ /* 0x000fea0003800200 */
.L_x_7282:
[----:B--23--:R2:W3:Y:S01]  /*cc20*/  LDS R61, [R154+0x2380] ;  /* 0x002380009a3d7984 */ /* 0x00c4e20000000800 */
[----:B------:R-:W-:Y:S01]  /*cc30*/  BSSY.RECONVERGENT B0, `(.L_x_7284) ;  /* 0x0000005000007945 */ /* 0x000fe20003800200 */
[----:B------:R-:W-:Y:S02]  /*cc40*/  LEA.HI R142, R142, R189, RZ, 0x1b ;  /* 0x000000bd8e8e7211 */ /* 0x000fe400078fd8ff */
[----:B------:R-:W-:Y:S01]  /*cc50*/  LEA R156, R156, UR28, 0x2 ;  /* 0x0000001c9c9c7c11 */ /* 0x000fe2000f8e10ff */
[----:B------:R-:W-:Y:S06]  /*cc60*/  @!P3 BRA `(.L_x_7285) ;  /* 0x000000000004b947 */ /* 0x000fec0003800000 */
[----:B---3--:R4:W-:Y:S02]  /*cc70*/  REDG.E.ADD.F32.FTZ.RN.STRONG.GPU desc[UR34][R62.64+0x1300], R61 ;  /* 0x0013003d3e0079a6 */ /* 0x0089e4000c12f322 */
.L_x_7285:
[----:B------:R-:W-:Y:S05]  /*cc80*/  BSYNC.RECONVERGENT B0 ;  /* 0x0000000000007941 */ /* 0x000fea0003800200 */
.L_x_7284:
[----:B---34-:R3:W4:Y:S01]  /*cc90*/  LDS R61, [R156+0x2480] ;  /* 0x002480009c3d7984 */ /* 0x0187220000000800 */
[----:B------:R-:W-:Y:S01]  /*cca0*/  BSSY.RECONVERGENT B0, `(.L_x_7286) ;  /* 0x0000004000007945 */ /* 0x000fe20003800200 */
[----:B0-----:R-:W-:-:S03]  /*ccb0*/  LEA R143, R142, UR28, 0x2 ;  /* 0x0000001c8e8f7c11 */ /* 0x001fc6000f8e10ff */
[----:B------:R-:W-:Y:S05]  /*ccc0*/  @!P4 BRA `(.L_x_7287) ;  /* 0x000000000004c947 */ /* 0x000fea0003800000 */
[----:B----4-:R0:W-:Y:S02]  /*ccd0*/  REDG.E.ADD.F32.FTZ.RN.STRONG.GPU desc[UR34][R62.64+0x1400], R61 ;  /* 0x0014003d3e0079a6 */ /* 0x0101e4000c12f322 */
.L_x_7287:
[----:B------:R-:W-:Y:S05]  /*cce0*/  BSYNC.RECONVERGENT B0 ;  /* 0x0000000000007941 */ /* 0x000fea0003800200 */
.L_x_7286:
[----:B0---4-:R0:W4:Y:S01]  /*ccf0*/  LDS R61, [R143+0x2580] ;  /* 0x002580008f3d7984 */ /* 0x0111220000000800 */
[----:B------:R-:W-:Y:S01]  /*cd00*/  BSSY.RECONVERGENT B0, `(.L_x_7288) ;  /* 0x0000005000007945 */ /* 0x000fe20003800200 */
[C---:B------:R-:W-:Y:S02]  /*cd10*/  IADD3 R142, PT, PT, R189.reuse, 0x580, RZ ;  /* 0x00000580bd8e7810 */ /* 0x040fe40007ffe0ff */
[----:B-1----:R-:W-:Y:S01]  /*cd20*/  IADD3 R144, PT, PT, R189, 0x5c0, RZ ;  /* 0x000005c0bd907810 */ /* 0x002fe20007ffe0ff */
[----:B------:R-:W-:Y:S06]  /*cd30*/  @!P5 BRA `(.L_x_7289) ;  /* 0x000000000004d947 */ /* 0x000fec0003800000 */
[----:B----4-:R1:W-:Y:S02]  /*cd40*/  REDG.E.ADD.F32.FTZ.RN.STRONG.GPU desc[UR34][R62.64+0x1500], R61 ;  /* 0x0015003d3e0079a6 */ /* 0x0103e4000c12f322 */
.L_x_7289:
[----:B------:R-:W-:Y:S05]  /*cd50*/  BSYNC.RECONVERGENT B0 ;  /* 0x0000000000007941 */ /* 0x000fea0003800200 */
.L_x_7288:
        /* <DEDUP_REMOVED lines=16> */
.L_x_7291:
[----:B------:R-:W-:Y:S05]  /*ce60*/  BSYNC.RECONVERGENT B0 ;  /* 0x0000000000007941 */ /* 0x000fea0003800200 */
.L_x_7290:
[----:B-12---:R1:W2:Y:S01]  /*ce70*/  LDS R61, [R144+0x2780] ;  /* 0x00278000903d7984 */ /* 0x0062a20000000800 */
[----:B------:R-:W-:Y:S01]  /*ce80*/  BSSY.RECONVERGENT B0, `(.L_x_7292) ;  /* 0x0000006000007945 */ /* 0x000fe20003800200 */
[----:B------:R-:W-:Y:S02]  /*ce90*/  IADD3 R142, PT, PT, R189, 0x680, RZ ;  /* 0x00000680bd8e7810 */ /* 0x000fe40007ffe0ff */
[----:B------:R-:W-:Y:S02]  /*cea0*/  LEA.HI R156, R156, R189, RZ, 0x1b ;  /* 0x000000bd9c9c7211 */ /* 0x000fe400078fd8ff */
[----:B------:R-:W-:Y:S01]  /*ceb0*/  LEA R154, R154, UR28, 0x2 ;  /* 0x0000001c9a9a7c11 */ /* 0x000fe2000f8e10ff */
[----:B------:R-:W-:Y:S06]  /*cec0*/  @!P2 BRA `(.L_x_7293) ;  /* 0x000000000004a947 */ /* 0x000fec0003800000 */
[----:B--2---:R3:W-:Y:S02]  /*ced0*/  REDG.E.ADD.F32.FTZ.RN.STRONG.GPU desc[UR34][R62.64+0x1700], R61 ;  /* 0x0017003d3e0079a6 */ /* 0x0047e4000c12f322 */
.L_x_7293:
[----:B------:R-:W-:Y:S05]  /*cee0*/  BSYNC.RECONVERGENT B0 ;  /* 0x0000000000007941 */ /* 0x000fea0003800200 */
.L_x_7292:
[----:B--23--:R2:W3:Y:S01]  /*cef0*/  LDS R61, [R154+0x2880] ;  /* 0x002880009a3d7984 */ /* 0x00c4e20000000800 */
[----:B------:R-:W-:Y:S01]  /*cf00*/  BSSY.RECONVERGENT B0, `(.L_x_7294) ;  /* 0x0000005000007945 */ /* 0x000fe20003800200 */
[----:B------:R-:W-:Y:S02]  /*cf10*/  LEA.HI R142, R142, R189, RZ, 0x1b ;  /* 0x000000bd8e8e7211 */ /* 0x000fe400078fd8ff */
[----:B------:R-:W-:Y:S01]  /*cf20*/  LEA R156, R156, UR28, 0x2 ;  /* 0x0000001c9c9c7c11 */ /* 0x000fe2000f8e10ff */
[----:B------:R-:W-:Y:S06]  /*cf30*/  @!P3 BRA `(.L_x_7295) ;  /* 0x000000000004b947 */ /* 0x000fec0003800000 */
[----:B---3--:R4:W-:Y:S02]  /*cf40*/  REDG.E.ADD.F32.FTZ.RN.STRONG.GPU desc[UR34][R62.64+0x1800], R61 ;  /* 0x0018003d3e0079a6 */ /* 0x0089e4000c12f322 */
.L_x_7295:
[----:B------:R-:W-:Y:S05]  /*cf50*/  BSYNC.RECONVERGENT B0 ;  /* 0x0000000000007941 */ /* 0x000fea0003800200 */
.L_x_7294:
[----:B---34-:R3:W4:Y:S01]  /*cf60*/  LDS R61, [R156+0x2980] ;  /* 0x002980009c3d7984 */ /* 0x0187220000000800 */
[----:B------:R-:W-:Y:S01]  /*cf70*/  BSSY.RECONVERGENT B0, `(.L_x_7296) ;  /* 0x0000006000007945 */ /* 0x000fe20003800200 */
[C---:B-1----:R-:W-:Y:S02]  /*cf80*/  IADD3 R144, PT, PT, R189.reuse, 0x6c0, RZ ;  /* 0x000006c0bd907810 */ /* 0x042fe40007ffe0ff */
[----:B--2---:R-:W-:Y:S02]  /*cf90*/  IADD3 R154, PT, PT, R189, 0x700, RZ ;  /* 0x00000700bd9a7810 */ /* 0x004fe40007ffe0ff */
[----:B------:R-:W-:Y:S01]  /*cfa0*/  LEA R142, R142, UR28, 0x2 ;  /* 0x0000001c8e8e7c11 */ /* 0x000fe2000f8e10ff */
[----:B------:R-:W-:Y:S06]  /*cfb0*/  @!P4 BRA `(.L_x_7297) ;  /* 0x000000000004c947 */ /* 0x000fec0003800000 */
[----:B----4-:R1:W-:Y:S02]  /*cfc0*/  REDG.E.ADD.F32.FTZ.RN.STRONG.GPU desc[UR34][R62.64+0x1900], R61 ;  /* 0x0019003d3e0079a6 */ /* 0x0103e4000c12f322 */
.L_x_7297:
[----:B------:R-:W-:Y:S05]  /*cfd0*/  BSYNC.RECONVERGENT B0 ;  /* 0x0000000000007941 */ /* 0x000fea0003800200 */
.L_x_7296:
[----:B-1--4-:R1:W2:Y:S01]  /*cfe0*/  LDS R61, [R142+0x2a80] ;  /* 0x002a80008e3d7984 */ /* 0x0122a20000000800 */
[----:B------:R-:W-:Y:S01]  /*cff0*/  BSSY.RECONVERGENT B0, `(.L_x_7298) ;  /* 0x0000005000007945 */ /* 0x000fe20003800200 */
[-C--:B------:R-:W-:Y:S02]  /*d000*/  LEA.HI R144, R144, R189.reuse, RZ, 0x1b ;  /* 0x000000bd90907211 */ /* 0x080fe400078fd8ff */
[----:B------:R-:W-:Y:S01]  /*d010*/  LEA.HI R154, R154, R189, RZ, 0x1b ;  /* 0x000000bd9a9a7211 */ /* 0x000fe200078fd8ff */
[----:B------:R-:W-:Y:S06]  /*d020*/  @!P5 BRA `(.L_x_7299) ;  /* 0x000000000004d947 */ /* 0x000fec0003800000 */
[----:B--2---:R4:W-:Y:S02]  /*d030*/  REDG.E.ADD.F32.FTZ.RN.STRONG.GPU desc[UR34][R62.64+0x1a00], R61 ;  /* 0x001a003d3e0079a6 */ /* 0x0049e4000c12f322 */
.L_x_7299:
[----:B------:R-:W-:Y:S05]  /*d040*/  BSYNC.RECONVERGENT B0 ;  /* 0x0000000000007941 */ /* 0x000fea0003800200 */
.L_x_7298:
        /* <DEDUP_REMOVED lines=11> */
.L_x_7301:
[----:B------:R-:W-:Y:S05]  /*d100*/  BSYNC.RECONVERGENT B0 ;  /* 0x0000000000007941 */ /* 0x000fea0003800200 */
.L_x_7300:
[----:B--2-4-:R2:W4:Y:S01]  /*d110*/  LDS R61, [R154+0x2c80] ;  /* 0x002c80009a3d7984 */ /* 0x0145220000000800 */
[----:B------:R-:W-:Y:S04]  /*d120*/  BSSY.RECONVERGENT B0, `(.L_x_7302) ;  /* 0x0000003000007945 */ /* 0x000fe80003800200 */
[----:B------:R-:W-:Y:S05]  /*d130*/  @!P2 BRA `(.L_x_7303) ;  /* 0x000000000004a947 */ /* 0x000fea0003800000 */
[----:B----4-:R4:W-:Y:S02]  /*d140*/  REDG.E.ADD.F32.FTZ.RN.STRONG.GPU desc[UR34][R62.64+0x1c00], R61 ;  /* 0x001c003d3e0079a6 */ /* 0x0109e4000c12f322 */
.L_x_7303:
[----:B------:R-:W-:Y:S05]  /*d150*/  BSYNC.RECONVERGENT B0 ;  /* 0x0000000000007941 */ /* 0x000fea0003800200 */
.L_x_7302:
        /* <DEDUP_REMOVED lines=18> */
.L_x_7305:
[----:B------:R-:W-:Y:S05]  /*d280*/  BSYNC.RECONVERGENT B0 ;  /* 0x0000000000007941 */ /* 0x000fea0003800200 */
.L_x_7304:
[----:B-12---:R1:W2:Y:S01]  /*d290*/  LDS R61, [R154+0x2e80] ;  /* 0x002e80009a3d7984 */ /* 0x0062a20000000800 */
[----:B------:R-:W-:Y:S01]  /*d2a0*/  BSSY.RECONVERGENT B0, `(.L_x_7306) ;  /* 0x0000005000007945 */ /* 0x000fe20003800200 */
[----:B------:R-:W-:Y:S01]  /*d2b0*/  LEA R144, R144, UR28, 0x2 ;  /* 0x0000001c90907c11 */ /* 0x000fe2000f8e10ff */
[----:B------:R-:W-:Y:S02]  /*d2c0*/  FFMA.FTZ R141, R236, R143, R141 ;  /* 0x0000008fec8d7223 */ /* 0x000fe4000001008d */
[----:B------:R-:W-:Y:S05]  /*d2d0*/  @!P4 BRA `(.L_x_7307) ;  /* 0x000000000004c947 */ /* 0x000fea0003800000 */
[----:B--2---:R4:W-:Y:S02]  /*d2e0*/  REDG.E.ADD.F32.FTZ.RN.STRONG.GPU desc[UR34][R62.64+0x1e00], R61 ;  /* 0x001e003d3e0079a6 */ /* 0x0049e4000c12f322 */
.L_x_7307:
[----:B------:R-:W-:Y:S05]  /*d2f0*/  BSYNC.RECONVERGENT B0 ;  /* 0x0000000000007941 */ /* 0x000fea0003800200 */
.L_x_7306:
[----:B--2-4-:R2:W4:Y:S01]  /*d300*/  LDS R61, [R144+0x2f80] ;  /* 0x002f8000903d7984 */ /* 0x0145220000000800 */
[----:B------:R-:W-:Y:S01]  /*d310*/  BSSY.RECONVERGENT B0, `(.L_x_7308) ;  /* 0x0000004000007945 */ /* 0x000fe20003800200 */
[----:B0-----:R-:W-:-:S03]  /*d320*/  FADD.FTZ R60, R140, R141 ;  /* 0x0000008d8c3c7221 */ /* 0x001fc60000010000 */
[----:B------:R-:W-:Y:S05]  /*d330*/  @!P5 BRA `(.L_x_7309) ;  /* 0x000000000004d947 */ /* 0x000fea0003800000 */
[----:B----4-:R0:W-:Y:S02]  /*d340*/  REDG.E.ADD.F32.FTZ.RN.STRONG.GPU desc[UR34][R62.64+0x1f00], R61 ;  /* 0x001f003d3e0079a6 */ /* 0x0101e4000c12f322 */
.L_x_7309:
[----:B------:R-:W-:Y:S05]  /*d350*/  BSYNC.RECONVERGENT B0 ;  /* 0x0000000000007941 */ /* 0x000fea0003800200 */
.L_x_7308:
[----:B0---4-:R-:W-:Y:S01]  /*d360*/  FADD.FTZ R61, R139, R142 ;  /* 0x0000008e8b3d7221 */ /* 0x011fe20000010000 */
[C---:B------:R-:W-:Y:S01]  /*d370*/  FFMA.FTZ R62, R4.reuse, R159, R107 ;  /* 0x0000009f043e7223 */ /* 0x040fe2000001006b */
[----:B------:R-:W-:Y:S01]  /*d380*/  FFMA.FTZ R63, -R4, R157, R160 ;  /* 0x0000009d043f7223 */ /* 0x000fe200000101a0 */
[----:B------:R-:W0:Y:S01]  /*d390*/  SHFL.DOWN PT, R107, R60, 0x1, 0x1f ;  /* 0x08201f003c6b7f89 */ /* 0x000e2200000e0000 */
[----:B------:R-:W-:Y:S01]  /*d3a0*/  ISETP.GT.AND P2, PT, R105, 0x1e, PT ;  /* 0x0000001e6900780c */ /* 0x000fe20003f44270 */
[----:B------:R-:W-:Y:S01]  /*d3b0*/  FMUL.FTZ R236, R236, R109 ;  /* 0x0000006decec7220 */ /* 0x000fe20000410000 */
[----:B------:R-:W-:Y:S01]  /*d3c0*/  FMUL.FTZ R233, R233, R68 ;  /* 0x00000044e9e97220 */ /* 0x000fe20000410000 */
[----:B------:R-:W4:Y:S01]  /*d3d0*/  SHFL.DOWN PT, R140, R61, 0x1, 0x1f ;  /* 0x08201f003d8c7f89 */ /* 0x000f2200000e0000 */
[----:B------:R-:W-:Y:S01]  /*d3e0*/  FADD.FTZ R23, R130, R23 ;  /* 0x0000001782177221 */ /* 0x000fe20000010000 */
[----:B------:R-:W-:Y:S01]  /*d3f0*/  FFMA.FTZ R134, R235, R134, R236 ;  /* 0x00000086eb867223 */ /* 0x000fe200000100ec */
[----:B------:R-:W-:Y:S01]  /*d400*/  FMUL.FTZ R231, R231, R152 ;  /* 0x00000098e7e77220 */ /* 0x000fe20000410000 */
[----:B------:R-:W5:Y:S01]  /*d410*/  SHFL.DOWN PT, R139, R62, 0x1, 0x1f ;  /* 0x08201f003e8b7f89 */ /* 0x000f6200000e0000 */
[----:B------:R-:W-:Y:S01]  /*d420*/  FMUL.FTZ R230, R230, R151 ;  /* 0x00000097e6e67220 */ /* 0x000fe20000410000 */
[----:B------:R-:W-:Y:S01]  /*d430*/  FFMA.FTZ R134, R37, R71, R134 ;  /* 0x0000004725867223 */ /* 0x000fe20000010086 */
[----:B------:R-:W-:Y:S01]  /*d440*/  FFMA.FTZ R69, R210, R69, R231 ;  /* 0x00000045d2457223 */ /* 0x000fe200000100e7 */
[----:B------:R-:W1:Y:S01]  /*d450*/  SHFL.DOWN PT, R142, R63, 0x1, 0x1f ;  /* 0x08201f003f8e7f89 */ /* 0x000e6200000e0000 */
[----:B------:R-:W-:Y:S01]  /*d460*/  FFMA.FTZ R70, R211, R70, R230 ;  /* 0x00000046d3467223 */ /* 0x000fe200000100e6 */
[----:B------:R-:W-:Y:S01]  /*d470*/  FMUL.FTZ R111, R220, R111 ;  /* 0x0000006fdc6f7220 */ /* 0x000fe20000410000 */
        /* <DEDUP_REMOVED lines=12> */
[----:B------:R-:W-:Y:S01]  /*d540*/  FADD.FTZ R90, R69, R90 ;  /* 0x0000005a455a7221 */ /* 0x000fe20000010000 */
[----:B----4-:R-:W-:Y:S01]  /*d550*/  @!P2 FADD.FTZ R61, R61, R140 ;  /* 0x0000008c3d3da221 */ /* 0x010fe20000010000 */
[----:B------:R-:W0:Y:S01]  /*d560*/  SHFL.DOWN PT, R107, R60, 0x2, 0x1f ;  /* 0x08401f003c6b7f89 */ /* 0x000e2200000e0000 */
[----:B------:R-:W-:Y:S01]  /*d570*/  FFMA.FTZ R69, R55, R224, R194 ;  /* 0x000000e037457223 */ /* 0x000fe200000100c2 */
[----:B------:R-:W-:Y:S01]  /*d580*/  FFMA.FTZ R229, R229, R136, R234 ;  /* 0x00000088e5e57223 */ /* 0x000fe200000100ea */
[----:B-----5:R-:W-:Y:S01]  /*d590*/  @!P2 FADD.FTZ R62, R62, R139 ;  /* 0x0000008b3e3ea221 */ /* 0x020fe20000010000 */
[----:B------:R-:W4:Y:S01]  /*d5a0*/  SHFL.DOWN PT, R140, R61, 0x2, 0x1f ;  /* 0x08401f003d8c7f89 */ /* 0x000f2200000e0000 */
[----:B------:R-:W-:Y:S01]  /*d5b0*/  FFMA.FTZ R228, R228, R135, R233 ;  /* 0x00000087e4e47223 */ /* 0x000fe200000100e9 */
[----:B------:R-:W-:Y:S01]  /*d5c0*/  FFMA.FTZ R209, R209, R138, R232 ;  /* 0x0000008ad1d17223 */ /* 0x000fe200000100e8 */
        /* <DEDUP_REMOVED lines=18> */
[----:B------:R-:W-:Y:S01]  /*d6f0*/  FMUL.FTZ R222, R222, R117 ;  /* 0x00000075dede7220 */ /* 0x000fe20000410000 */
[----:B------:R-:W-:Y:S01]  /*d700*/  FADD.FTZ R78, R69, R78 ;  /* 0x0000004e454e7221 */ /* 0x000fe20000010000 */
[----:B------:R-:W-:Y:S01]  /*d710*/  BSSY.RECONVERGENT B0, `(.L_x_7310) ;  /* 0x000003a000007945 */ /* 0x000fe20003800200 */
[----:B----4-:R-:W-:Y:S01]  /*d720*/  @!P2 FADD.FTZ R61, R61, R140 ;  /* 0x0000008c3d3da221 */ /* 0x010fe20000010000 */
[----:B------:R-:W-:Y:S01]  /*d730*/  FADD.FTZ R20, R143, R20 ;  /* 0x000000148f147221 */ /* 0x000fe20000010000 */
[----:B------:R-:W-:Y:S01]  /*d740*/  FADD.FTZ R21, R132, R21 ;  /* 0x0000001584157221 */ /* 0x000fe20000010000 */
[----:B------:R-:W-:Y:S01]  /*d750*/  FADD.FTZ R95, R134, R95 ;  /* 0x0000005f865f7221 */ /* 0x000fe20000010000 */
[----:B-1----:R-:W-:Y:S01]  /*d760*/  @!P2 FADD.FTZ R62, R62, R71 ;  /* 0x000000473e3ea221 */ /* 0x002fe20000010000 */
[----:B------:R-:W0:Y:S01]  /*d770*/  SHFL.DOWN PT, R68, R61, 0x4, 0x1f ;  /* 0x08801f003d447f89 */ /* 0x000e2200000e0000 */
[----:B------:R-:W-:Y:S01]  /*d780*/  FADD.FTZ R22, R133, R22 ;  /* 0x0000001685167221 */ /* 0x000fe20000010000 */
[----:B------:R-:W-:Y:S01]  /*d790*/  FADD.FTZ R94, R229, R94 ;  /* 0x0000005ee55e7221 */ /* 0x000fe20000010000 */
[----:B-----5:R-:W-:Y:S01]  /*d7a0*/  @!P2 FADD.FTZ R63, R63, R142 ;  /* 0x0000008e3f3fa221 */ /* 0x020fe20000010000 */
[----:B------:R-:W1:Y:S01]  /*d7b0*/  SHFL.DOWN PT, R71, R60, 0x4, 0x1f ;  /* 0x08801f003c477f89 */ /* 0x000e6200000e0000 */
        /* <DEDUP_REMOVED lines=22> */
[----:B-1----:R-:W-:-:S02]  /*d920*/  @!P2 FADD.FTZ R60, R60, R71 ;  /* 0x000000473c3ca221 */ /* 0x002fc40000010000 */
[----:B------:R-:W0:Y:S01]  /*d930*/  SHFL.DOWN PT, R68, R61, 0x8, 0x1f ;  /* 0x09001f003d447f89 */ /* 0x000e2200000e0000 */
[----:B----4-:R-:W-:-:S03]  /*d940*/  @!P2 FADD.FTZ R62, R62, R107 ;  /* 0x0000006b3e3ea221 */ /* 0x010fc60000010000 */
        /* <DEDUP_REMOVED lines=16> */
[----:B-1----:R-:W-:Y:S01]  /*da50*/  FADD.FTZ R61, R61, R68 ;  /* 0x000000443d3d7221 */ /* 0x002fe20000010000 */
[----:B------:R-:W-:Y:S01]  /*da60*/  FADD.FTZ R62, R62, R71 ;  /* 0x000000473e3e7221 */ /* 0x000fe20000010000 */
[----:B------:R-:W-:-:S09]  /*da70*/  FADD.FTZ R63, R63, R70 ;  /* 0x000000463f3f7221 */ /* 0x000fd20000010000 */
[----:B------:R-:W-:-:S04]  /*da80*/  @!P2 SHF.R.U32.HI R66, RZ, 0x1, R189 ;  /* 0x00000001ff42a819 */ /* 0x000fc800000116bd */
[----:B------:R-:W-:-:S05]  /*da90*/  @!P2 LOP3.LUT R66, R66, 0x1f0, RZ, 0xc0, !PT ;  /* 0x000001f04242a812 */ /* 0x000fca00078ec0ff */
[----:B------:R0:W-:Y:S02]  /*daa0*/  @!P2 STS.128 [R66+UR28+0x3190], R60 ;  /* 0x0031903c4200a988 */ /* 0x0001e40008000c1c */
.L_x_7311:
[----:B------:R-:W-:Y:S05]  /*dab0*/  BSYNC.RECONVERGENT B0 ;  /* 0x0000000000007941 */ /* 0x000fea0003800200 */
.L_x_7310:
[----:B------:R-:W-:Y:S01]  /*dac0*/  FMUL.FTZ R223, R223, R118 ;  /* 0x00000076dfdf7220 */ /* 0x000fe20000410000 */
[----:B------:R-:W-:Y:S01]  /*dad0*/  FMUL.FTZ R116, R116, R113 ;  /* 0x0000007174747220 */ /* 0x000fe20000410000 */
[----:B------:R-:W-:Y:S01]  /*dae0*/  FMUL.FTZ R227, R227, R112 ;  /* 0x00000070e3e37220 */ /* 0x000fe20000410000 */
[----:B0-----:R-:W-:Y:S01]  /*daf0*/  FFMA.FTZ R66, R56, R221, R195 ;  /* 0x000000dd38427223 */ /* 0x001fe200000100c3 */
        /* <DEDUP_REMOVED lines=18> */
[----:B------:R-:W-:-:S04]  /*dc20*/  ULEA UR36, UR8, UR28, 0x3 ;  /* 0x0000001c08247291 */ /* 0x000fc8000f8e18ff */
[----:B------:R-:W-:-:S13]  /*dc30*/  PLOP3.LUT P0, PT, PT, PT, UP0, 0x80, 0x8 ;  /* 0x000000000008781c */ /* 0x000fda0003f0f008 */
[----:B-1--4-:R-:W1:Y:S04]  /*dc40*/  @P0 LDS.64 R68, [UR36+0x63e0] ;  /* 0x0063e024ff440984 */ /* 0x012e680008000a00 */
[----:B------:R-:W4:Y:S01]  /*dc50*/  @P0 LDS.64 R70, [UR36+0x5be0] ;  /* 0x005be024ff460984 */ /* 0x000f220008000a00 */
[----:B0-----:R-:W-:Y:S01]  /*dc60*/  FADD.FTZ R62, R66, R62 ;  /* 0x0000003e423e7221 */ /* 0x001fe20000010000 */
        /* <DEDUP_REMOVED lines=9> */
.L_x_7313:
[----:B------:R-:W-:Y:S05]  /*dd00*/  BSYNC.RECONVERGENT B0 ;  /* 0x0000000000007941 */ /* 0x000fea0003800200 */
.L_x_7312:
[----:B------:R-:W-:-:S04]  /*dd10*/  UIADD3 UR8, UPT, UPT, UR8, 0x1, URZ ;  /* 0x0000000108087890 */ /* 0x000fc8000fffe0ff */
[----:B------:R-:W-:-:S09]  /*dd20*/  UISETP.GE.AND UP0, UPT, UR8, UR47, UPT ;  /* 0x0000002f0800728c */ /* 0x000fd2000bf06270 */
[----:B------:R-:W-:Y:S05]  /*dd30*/  BRA.U !UP0, `(.L_x_7314) ;  /* 0xffffff6d08b07547 */ /* 0x000fea000b83ffff */
.L_x_7216:
[----:B------:R0:W5:Y:S01]  /*dd40*/  LDL.LU R65, [R1+0x14] ;  /* 0x0000140001417983 */ /* 0x0001620000300800 */
[C---:B------:R-:W-:Y:S01]  /*dd50*/  SHF.L.U32 R3, R189.reuse, 0x4, RZ ;  /* 0x00000004bd037819 */ /* 0x040fe200000006ff */
[----:B------:R-:W-:Y:S01]  /*dd60*/  ULEA UR12, UR15, 0xfffffc00, 0xa ;  /* 0xfffffc000f0c7891 */ /* 0x000fe2000f8e50ff */
[----:B------:R-:W-:Y:S01]  /*dd70*/  LOP3.LUT R0, R189, 0x1f, RZ, 0xc0, !PT ;  /* 0x0000001fbd007812 */ /* 0x000fe200078ec0ff */
[----:B------:R-:W2:Y:S01]  /*dd80*/  LDL.LU R64, [R1+0x10] ;  /* 0x0000100001407983 */ /* 0x000ea20000300800 */
[----:B------:R-:W-:Y:S01]  /*dd90*/  MOV R4, UR18 ;  /* 0x0000001200047c02 */ /* 0x000fe20008000f00 */
[----:B------:R-:W-:Y:S01]  /*dda0*/  UIADD3 UR33, UPT, UPT, -UR12, UR33, URZ ;  /* 0x000000210c217290 */ /* 0x000fe2000fffe1ff */
[----:B------:R-:W-:Y:S01]  /*ddb0*/  LOP3.LUT R3, R0, 0x3e00, R3, 0xf8, !PT ;  /* 0x00003e0000037812 */ /* 0x000fe200078ef803 */
[----:B0-----:R-:W3:Y:S01]  /*ddc0*/  LDL.LU R63, [R1+0xc] ;  /* 0x00000c00013f7983 */ /* 0x001ee20000300800 */
        /* <DEDUP_REMOVED lines=27> */
[----:B------:R-:W4:Y:S01]  /*df80*/  LDL.LU R60, [R1] ;  /* 0x00000000013c7983 */ /* 0x000f220000300800 */
[----:B------:R-:W-:Y:S02]  /*df90*/  LOP3.LUT R4, R3, 0xa0, RZ, 0xfc, !PT ;  /* 0x000000a003047812 */ /* 0x000fe400078efcff */
[----:B------:R-:W-:Y:S02]  /*dfa0*/  F2FP.F16.F32.PACK_AB R32, R32, R33 ;  /* 0x000000212020723e */ /* 0x000fe400000000ff */
[----:B------:R-:W-:Y:S02]  /*dfb0*/  F2FP.F16.F32.PACK_AB R30, R30, R31 ;  /* 0x0000001f1e1e723e */ /* 0x000fe400000000ff */
[----:B------:R-:W-:Y:S02]  /*dfc0*/  F2FP.F16.F32.PACK_AB R28, R28, R29 ;  /* 0x0000001d1c1c723e */ /* 0x000fe400000000ff */
[----:B------:R-:W-:-:S02]  /*dfd0*/  F2FP.F16.F32.PACK_AB R26, R26, R27 ;  /* 0x0000001b1a1a723e */ /* 0x000fc400000000ff */
[----:B------:R-:W-:Y:S01]  /*dfe0*/  F2FP.F16.F32.PACK_AB R24, R24, R25 ;  /* 0x000000191818723e */ /* 0x000fe200000000ff */
[----:B------:R-:W2:Y:S01]  /*dff0*/  @!P2 LDG.E.U16 R19, desc[UR34][R36.64] ;  /* 0x000000222413a981 */ /* 0x000ea2000c1e1500 */
[----:B------:R-:W-:Y:S02]  /*e000*/  LOP3.LUT R14, R3, 0xc0, RZ, 0xfc, !PT ;  /* 0x000000c0030e7812 */ /* 0x000fe400078efcff */
[----:B------:R-:W-:Y:S01]  /*e010*/  F2FP.F16.F32.PACK_AB R22, R22, R23 ;  /* 0x000000171616723e */ /* 0x000fe200000000ff */
[----:B------:R-:W3:Y:S01]  /*e020*/  @!P1 LDG.E.U16 R38, desc[UR34][R36.64+0x40] ;  /* 0x0000402224269981 */ /* 0x000ee2000c1e1500 */
[----:B------:R-:W-:Y:S02]  /*e030*/  ISETP.GE.AND P0, PT, R17, UR33, PT ;  /* 0x0000002111007c0c */ /* 0x000fe4000bf06270 */
[----:B------:R-:W-:Y:S01]  /*e040*/  F2FP.F16.F32.PACK_AB R20, R20, R21 ;  /* 0x000000151414723e */ /* 0x000fe200000000ff */
[----:B------:R-:W0:Y:S01]  /*e050*/  S2UR UR29, SR_CTAID.X ;  /* 0x00000000001d79c3 */ /* 0x000e220000002500 */
[----:B------:R-:W-:Y:S01]  /*e060*/  LOP3.LUT R13, R3, 0xe0, RZ, 0xfc, !PT ;  /* 0x000000e0030d7812 */ /* 0x000fe200078efcff */
[----:B------:R-:W0:Y:S01]  /*e070*/  LDCU.64 UR24, c[0x0][0x4f8] ;  /* 0x00009f00ff1877ac */ /* 0x000e220008000a00 */
[----:B------:R-:W-:-:S02]  /*e080*/  ISETP.GE.AND P4, PT, R15, UR33, PT ;  /* 0x000000210f007c0c */ /* 0x000fc4000bf86270 */
[----:B------:R-:W-:Y:S01]  /*e090*/  LOP3.LUT R12, R3, 0x100, RZ, 0xfc, !PT ;  /* 0x00000100030c7812 */ /* 0x000fe200078efcff */
[----:B------:R-:W1:Y:S01]  /*e0a0*/  LDCU.64 UR26, c[0x0][0x500] ;  /* 0x0000a000ff1a77ac */ /* 0x000e620008000a00 */
[----:B------:R-:W-:Y:S02]  /*e0b0*/  ISETP.GE.AND P6, PT, R16, UR33, PT ;  /* 0x0000002110007c0c */ /* 0x000fe4000bfc6270 */
[----:B------:R-:W-:Y:S01]  /*e0c0*/  ISETP.GE.AND P5, PT, R4, UR33, PT ;  /* 0x0000002104007c0c */ /* 0x000fe2000bfa6270 */
[----:B------:R-:W4:Y:S01]  /*e0d0*/  @!P0 LDG.E.U16 R39, desc[UR34][R36.64+0x80] ;  /* 0x0000802224278981 */ /* 0x000f22000c1e1500 */
[----:B------:R-:W-:Y:S01]  /*e0e0*/  ISETP.GE.AND P3, PT, R14, UR33, PT ;  /* 0x000000210e007c0c */ /* 0x000fe2000bf66270 */
[----:B------:R-:W1:Y:S01]  /*e0f0*/  S2UR UR8, SR_CTAID.Y ;  /* 0x00000000000879c3 */ /* 0x000e620000002600 */
[----:B------:R-:W-:Y:S01]  /*e100*/  ISETP.GE.AND P2, PT, R13, UR33, PT ;  /* 0x000000210d007c0c */ /* 0x000fe2000bf46270 */
[----:B------:R-:W1:Y:S01]  /*e110*/  LDCU.64 UR30, c[0x0][0x550] ;  /* 0x0000aa00ff1e77ac */ /* 0x000e620008000a00 */
        /* <DEDUP_REMOVED lines=8> */
[----:B------:R-:W-:Y:S02]  /*e1a0*/  LOP3.LUT R7, R3, 0x1a0, RZ, 0xfc, !PT ;  /* 0x000001a003077812 */ /* 0x000fe400078efcff */
[----:B------:R-:W-:Y:S01]  /*e1b0*/  ISETP.GE.AND P0, PT, R11, UR33, PT ;  /* 0x000000210b007c0c */ /* 0x000fe2000bf06270 */
[----:B------:R-:W4:Y:S01]  /*e1c0*/  @!P3 LDG.E.U16 R43, desc[UR34][R36.64+0x180] ;  /* 0x00018022242bb981 */ /* 0x000f22000c1e1500 */
[----:B------:R-:W-:-:S02]  /*e1d0*/  LOP3.LUT R6, R3, 0x1c0, RZ, 0xfc, !PT ;  /* 0x000001c003067812 */ /* 0x000fc400078efcff */
[----:B------:R-:W-:Y:S01]  /*e1e0*/  ISETP.GE.AND P4, PT, R10, UR33, PT ;  /* 0x000000210a007c0c */ /* 0x000fe2000bf86270 */
[----:B------:R-:W4:Y:S01]  /*e1f0*/  @!P2 LDG.E.U16 R44, desc[UR34][R36.64+0x1c0] ;  /* 0x0001c022242ca981 */ /* 0x000f22000c1e1500 */
[----:B------:R-:W-:Y:S02]  /*e200*/  LOP3.LUT R5, R3, 0x1e0, RZ, 0xfc, !PT ;  /* 0x000001e003057812 */ /* 0x000fe400078efcff */
[----:B------:R-:W-:Y:S01]  /*e210*/  ISETP.GE.AND P6, PT, R9, UR33, PT ;  /* 0x0000002109007c0c */ /* 0x000fe2000bfc6270 */
[----:B------:R-:W4:Y:S01]  /*e220*/  @!P1 LDG.E.U16 R45, desc[UR34][R36.64+0x200] ;  /* 0x00020022242d9981 */ /* 0x000f22000c1e1500 */
[----:B------:R-:W-:Y:S02]  /*e230*/  ISETP.GE.AND P5, PT, R8, UR33, PT ;  /* 0x0000002108007c0c */ /* 0x000fe4000bfa6270 */
[----:B------:R-:W-:Y:S01]  /*e240*/  ISETP.GE.AND P3, PT, R7, UR33, PT ;  /* 0x0000002107007c0c */ /* 0x000fe2000bf66270 */
[----:B------:R-:W4:Y:S01]  /*e250*/  @!P0 LDG.E.U16 R46, desc[UR34][R36.64+0x240] ;  /* 0x00024022242e8981 */ /* 0x000f22000c1e1500 */
[----:B------:R-:W-:-:S02]  /*e260*/  ISETP.GE.AND P2, PT, R6, UR33, PT ;  /* 0x0000002106007c0c */ /* 0x000fc4000bf46270 */
[----:B------:R-:W-:Y:S01]  /*e270*/  ISETP.GE.AND P1, PT, R5, UR33, PT ;  /* 0x0000002105007c0c */ /* 0x000fe2000bf26270 */
        /* <DEDUP_REMOVED lines=28> */
[----:B------:R-:W-:Y:S04]  /*e440*/  LDS.U16 R39, [R96+0xe] ;  /* 0x00000e0060277984 */ /* 0x000fe80000000400 */
[----:B------:R-:W-:Y:S04]  /*e450*/  @!P1 STL [R1+0x14], R65 ;  /* 0x0000144101009387 */ /* 0x000fe80000100800 */
[----:B--2---:R-:W2:Y:S04]  /*e460*/  LDL.LU R50, [R1+0x18] ;  /* 0x0000180001327983 */ /* 0x004ea80000300800 */
[----:B------:R-:W-:Y:S04]  /*e470*/  LDS.U16 R33, [R96+0x18] ;  /* 0x0000180060217984 */ /* 0x000fe80000000400 */
[----:B------:R-:W-:Y:S01]  /*e480*/  LDS.U16 R35, [R96+0x1c] ;  /* 0x00001c0060237984 */ /* 0x000fe20000000400 */
[----:B---3--:R-:W-:-:S02]  /*e490*/  HADD2.F32 R19, -RZ, R19.H0_H0 ;  /* 0x20000013ff137230 */ /* 0x008fc40000004100 */
[----:B----4-:R-:W-:-:S03]  /*e4a0*/  HADD2.F32 R40, -RZ, R37.H0_H0 ;  /* 0x20000025ff287230 */ /* 0x010fc60000004100 */
[----:B------:R-:W-:Y:S01]  /*e4b0*/  FADD.FTZ R42, R19, UR6 ;  /* 0x00000006132a7e21 */ /* 0x000fe20008010000 */
[----:B------:R-:W-:Y:S04]  /*e4c0*/  LDS.U16 R37, [R96+0xa] ;  /* 0x00000a0060257984 */ /* 0x000fe80000000400 */
[----:B------:R-:W3:Y:S01]  /*e4d0*/  LDS.U16 R19, [R96+0x6] ;  /* 0x0000060060137984 */ /* 0x000ee20000000400 */
[----:B------:R-:W-:Y:S01]  /*e4e0*/  FADD.FTZ R46, R40, UR6 ;  /* 0x00000006282e7e21 */ /* 0x000fe20008010000 */
[----:B------:R-:W-:Y:S01]  /*e4f0*/  FSETP.GTU.FTZ.AND P3, PT, R42, 20, PT ;  /* 0x41a000002a00780b */ /* 0x000fe20003f7c000 */
[----:B-----5:R-:W-:Y:S01]  /*e500*/  HADD2.F32 R36, -RZ, R36.H0_H0 ;  /* 0x20000024ff247230 */ /* 0x020fe20000004100 */
[----:B------:R-:W-:Y:S02]  /*e510*/  LDS.U16 R40, [R96+0x10] ;  /* 0x0000100060287984 */ /* 0x000fe40000000400 */
[----:B------:R-:W-:-:S02]  /*e520*/  FSETP.GTU.FTZ.AND P6, PT, R46, 20, PT ;  /* 0x41a000002e00780b */ /* 0x000fc40003fdc000 */
[----:B------:R-:W-:Y:S02]  /*e530*/  FADD.FTZ R44, R36, UR6 ;  /* 0x00000006242c7e21 */ /* 0x000fe40008010000 */
[----:B------:R-:W4:Y:S05]  /*e540*/  LDS.U16 R36, [R96+0x8] ;  /* 0x0000080060247984 */ /* 0x000f2a0000000400 */
[----:B------:R-:W-:-:S04]  /*e550*/  @!P3 FMUL.FTZ R42, R42, -1.4426950216293334961 ;  /* 0xbfb8aa3b2a2ab820 */ /* 0x000fc80000410000 */
[----:B------:R-:W-:Y:S02]  /*e560*/  @!P6 FMUL.FTZ R46, R46, -1.4426950216293334961 ;  /* 0xbfb8aa3b2e2ee820 */ /* 0x000fe40000410000 */
[----:B------:R-:W5:Y:S04]  /*e570*/  @!P3 MUFU.EX2 R42, R42 ;  /* 0x0000002a002ab308 */ /* 0x000f680000000800 */
[----:B------:R-:W0:Y:S01]  /*e580*/  @!P6 MUFU.EX2 R46, R46 ;  /* 0x0000002e002ee308 */ /* 0x000e220000000800 */
[----:B------:R-:W-:Y:S01]  /*e590*/  FSETP.GTU.FTZ.AND P5, PT, R44, 20, PT ;  /* 0x41a000002c00780b */ /* 0x000fe20003fbc000 */
[----:B-----5:R-:W-:Y:S01]  /*e5a0*/  @!P3 FADD.FTZ R43, R42, 1 ;  /* 0x3f8000002a2bb421 */ /* 0x020fe20000010000 */
[----:B---3--:R-:W-:Y:S02]  /*e5b0*/  HADD2.F32 R47, -RZ, R19.H0_H0 ;  /* 0x20000013ff2f7230 */ /* 0x008fe40000004100 */
[----:B0-----:R-:W-:-:S04]  /*e5c0*/  @!P6 FADD.FTZ R19, R46, 1 ;  /* 0x3f8000002e13e421 */ /* 0x001fc80000010000 */
[----:B------:R-:W0:Y:S05]  /*e5d0*/  @!P6 MUFU.RCP R42, R19 ;  /* 0x00000013002ae308 */ /* 0x000e2a0000001000 */
[----:B------:R-:W-:Y:S01]  /*e5e0*/  @!P5 FMUL.FTZ R44, R44, -1.4426950216293334961 ;  /* 0xbfb8aa3b2c2cd820 */ /* 0x000fe20000410000 */
[----:B------:R-:W-:Y:S02]  /*e5f0*/  HADD2.F32 R41, -RZ, R41.H0_H0 ;  /* 0x20000029ff297230 */ /* 0x000fe40000004100 */
[----:B------:R-:W3:Y:S01]  /*e600*/  @!P3 MUFU.RCP R48, R43 ;  /* 0x0000002b0030b308 */ /* 0x000ee20000001000 */
[----:B------:R-:W-:Y:S02]  /*e610*/  HADD2.F32 R38, -RZ, R38.H0_H0 ;  /* 0x20000026ff267230 */ /* 0x000fe40000004100 */
[----:B------:R-:W-:Y:S01]  /*e620*/  FADD.FTZ R47, R47, UR6 ;  /* 0x000000062f2f7e21 */ /* 0x000fe20008010000 */
[----:B------:R-:W-:-:S02]  /*e630*/  HADD2.F32 R39, -RZ, R39.H0_H0 ;  /* 0x20000027ff277230 */ /* 0x000fc40000004100 */
[----:B------:R-:W-:Y:S02]  /*e640*/  FADD.FTZ R41, R41, UR6 ;  /* 0x0000000629297e21 */ /* 0x000fe40008010000 */
[----:B------:R-:W5:Y:S01]  /*e650*/  @!P5 MUFU.EX2 R44, R44 ;  /* 0x0000002c002cd308 */ /* 0x000f620000000800 */
[----:B------:R-:W-:Y:S01]  /*e660*/  FSETP.GTU.FTZ.AND P0, PT, R47, 20, PT ;  /* 0x41a000002f00780b */ /* 0x000fe20003f1c000 */
[----:B------:R-:W-:Y:S01]  /*e670*/  FADD.FTZ R38, R38, UR6 ;  /* 0x0000000626267e21 */ /* 0x000fe20008010000 */
[----:B------:R-:W-:Y:S01]  /*e680*/  FADD.FTZ R39, R39, UR6 ;  /* 0x0000000627277e21 */ /* 0x000fe20008010000 */
[----:B0-----:R-:W-:Y:S01]  /*e690*/  @!P6 FMUL.FTZ R75, R75, R42 ;  /* 0x0000002a4b4be220 */ /* 0x001fe20000410000 */
[----:B------:R-:W-:-:S03]  /*e6a0*/  FSETP.GTU.FTZ.AND P6, PT, R41, 20, PT ;  /* 0x41a000002900780b */ /* 0x000fc60003fdc000 */
[----:B------:R-:W-:Y:S01]  /*e6b0*/  FSETP.GTU.FTZ.AND P4, PT, R39, 20, PT ;  /* 0x41a000002700780b */ /* 0x000fe20003f9c000 */
[----:B---3--:R-:W-:Y:S01]  /*e6c0*/  @!P3 FMUL.FTZ R73, R73, R48 ;  /* 0x000000304949b220 */ /* 0x008fe20000410000 */
[----:B------:R-:W-:Y:S01]  /*e6d0*/  FSETP.GTU.FTZ.AND P3, PT, R38, 20, PT ;  /* 0x41a000002600780b */ /* 0x000fe20003f7c000 */
[----:B----4-:R-:W-:Y:S02]  /*e6e0*/  HADD2.F32 R36, -RZ, R36.H0_H0 ;  /* 0x20000024ff247230 */ /* 0x010fe40000004100 */
[----:B------:R-:W-:Y:S02]  /*e6f0*/  HADD2.F32 R37, -RZ, R37.H0_H0 ;  /* 0x20000025ff257230 */ /* 0x000fe40000004100 */
[----:B-----5:R-:W-:Y:S01]  /*e700*/  @!P5 FADD.FTZ R45, R44, 1 ;  /* 0x3f8000002c2dd421 */ /* 0x020fe20000010000 */
[----:B------:R-:W-:Y:S01]  /*e710*/  @!P0 FMUL.FTZ R19, R47, -1.4426950216293334961 ;  /* 0xbfb8aa3b2f138820 */ /* 0x000fe20000410000 */
[----:B------:R-:W-:Y:S01]  /*e720*/  FADD.FTZ R36, R36, UR6 ;  /* 0x0000000624247e21 */ /* 0x000fe20008010000 */
[----:B------:R-:W-:Y:S01]  /*e730*/  @!P6 FMUL.FTZ R41, R41, -1.4426950216293334961 ;  /* 0xbfb8aa3b2929e820 */ /* 0x000fe20000410000 */
[----:B------:R-:W-:-:S02]  /*e740*/  FADD.FTZ R37, R37, UR6 ;  /* 0x0000000625257e21 */ /* 0x000fc40008010000 */
[----:B------:R-:W0:Y:S01]  /*e750*/  @!P5 MUFU.RCP R45, R45 ;  /* 0x0000002d002dd308 */ /* 0x000e220000001000 */
[----:B------:R-:W-:Y:S01]  /*e760*/  @!P4 FMUL.FTZ R39, R39, -1.4426950216293334961 ;  /* 0xbfb8aa3b2727c820 */ /* 0x000fe20000410000 */
[----:B------:R-:W-:Y:S01]  /*e770*/  FSETP.GTU.FTZ.AND P1, PT, R36, 20, PT ;  /* 0x41a000002400780b */ /* 0x000fe20003f3c000 */
[----:B------:R-:W-:Y:S01]  /*e780*/  @!P3 FMUL.FTZ R38, R38, -1.4426950216293334961 ;  /* 0xbfb8aa3b2626b820 */ /* 0x000fe20000410000 */
[----:B------:R-:W-:-:S04]  /*e790*/  FSETP.GTU.FTZ.AND P2, PT, R37, 20, PT ;  /* 0x41a000002500780b */ /* 0x000fc80003f5c000 */
[----:B------:R-:W3:Y:S04]  /*e7a0*/  @!P0 MUFU.EX2 R19, R19 ;  /* 0x0000001300138308 */ /* 0x000ee80000000800 */
[----:B------:R-:W4:Y:S01]  /*e7b0*/  @!P6 MUFU.EX2 R41, R41 ;  /* 0x000000290029e308 */ /* 0x000f220000000800 */
[----:B------:R-:W-:-:S03]  /*e7c0*/  HADD2.F32 R40, -RZ, R40.H0_H0 ;  /* 0x20000028ff287230 */ /* 0x000fc60000004100 */
[----:B------:R-:W5:Y:S04]  /*e7d0*/  @!P3 MUFU.EX2 R38, R38 ;  /* 0x000000260026b308 */ /* 0x000f680000000800 */
[----:B------:R-:W1:Y:S01]  /*e7e0*/  @!P4 MUFU.EX2 R39, R39 ;  /* 0x000000270027c308 */ /* 0x000e620000000800 */
[----:B------:R-:W-:Y:S01]  /*e7f0*/  FADD.FTZ R40, R40, UR6 ;  /* 0x0000000628287e21 */ /* 0x000fe20008010000 */
[----:B------:R-:W-:Y:S01]  /*e800*/  @!P1 FMUL.FTZ R36, R36, -1.4426950216293334961 ;  /* 0xbfb8aa3b24249820 */ /* 0x000fe20000410000 */
[----:B------:R-:W-:Y:S01]  /*e810*/  @!P2 FMUL.FTZ R37, R37, -1.4426950216293334961 ;  /* 0xbfb8aa3b2525a820 */ /* 0x000fe20000410000 */
[----:B---3--:R-:W-:Y:S01]  /*e820*/  @!P0 FADD.FTZ R19, R19, 1 ;  /* 0x3f80000013138421 */ /* 0x008fe20000010000 */
[----:B0-----:R-:W-:Y:S01]  /*e830*/  @!P5 FMUL.FTZ R74, R74, R45 ;  /* 0x0000002d4a4ad220 */ /* 0x001fe20000410000 */
[----:B----4-:R-:W-:Y:S01]  /*e840*/  @!P6 FADD.FTZ R41, R41, 1 ;  /* 0x3f8000002929e421 */ /* 0x010fe20000010000 */
[----:B------:R-:W-:Y:S01]  /*e850*/  FSETP.GTU.FTZ.AND P5, PT, R40, 20, PT ;  /* 0x41a000002800780b */ /* 0x000fe20003fbc000 */
[----:B------:R-:W0:Y:S01]  /*e860*/  @!P1 MUFU.EX2 R36, R36 ;  /* 0x0000002400249308 */ /* 0x000e220000000800 */
[----:B-----5:R-:W-:-:S03]  /*e870*/  @!P3 FADD.FTZ R38, R38, 1 ;  /* 0x3f8000002626b421 */ /* 0x020fc60000010000 */
[----:B------:R-:W3:Y:S01]  /*e880*/  @!P2 MUFU.EX2 R37, R37 ;  /* 0x000000250025a308 */ /* 0x000ee20000000800 */
[----:B-1----:R-:W-:-:S03]  /*e890*/  @!P4 FADD.FTZ R39, R39, 1 ;  /* 0x3f8000002727c421 */ /* 0x002fc60000010000 */
[----:B------:R1:W-:Y:S08]  /*e8a0*/  @!P0 MUFU.RCP R42, R19 ;  /* 0x00000013002a8308 */ /* 0x0003f00000001000 */
[----:B------:R-:W4:Y:S01]  /*e8b0*/  @!P6 MUFU.RCP R48, R41 ;  /* 0x000000290030e308 */ /* 0x000f220000001000 */
[----:B-1----:R-:W1:Y:S01]  /*e8c0*/  LDS.U16 R19, [R96+0x14] ;  /* 0x0000140060137984 */ /* 0x002e620000000400 */
[----:B------:R-:W-:-:S06]  /*e8d0*/  @!P5 FMUL.FTZ R40, R40, -1.4426950216293334961 ;  /* 0xbfb8aa3b2828d820 */ /* 0x000fcc0000410000 */
[----:B------:R5:W-:Y:S08]  /*e8e0*/  @!P3 MUFU.RCP R45, R38 ;  /* 0x00000026002db308 */ /* 0x000bf00000001000 */
[----:B------:R0:W-:Y:S01]  /*e8f0*/  @!P4 MUFU.RCP R46, R39 ;  /* 0x00000027002ec308 */ /* 0x0001e20000001000 */
[C---:B-----5:R-:W-:Y:S02]  /*e900*/  PRMT R38, R32.reuse, 0x7610, R38 ;  /* 0x0000761020267816 */ /* 0x060fe40000000026 */
[----:B0-----:R-:W-:-:S02]  /*e910*/  PRMT R39, R32, 0x7632, R39 ;  /* 0x0000763220277816 */ /* 0x001fc40000000027 */
[----:B------:R-:W0:Y:S01]  /*e920*/  LDS.U16 R32, [R96+0x16] ;  /* 0x0000160060207984 */ /* 0x000e220000000400 */
[----:B------:R-:W-:Y:S01]  /*e930*/  @!P1 FADD.FTZ R36, R36, 1 ;  /* 0x3f80000024249421 */ /* 0x000fe20000010000 */
[----:B---3--:R-:W-:Y:S01]  /*e940*/  @!P2 FADD.FTZ R37, R37, 1 ;  /* 0x3f8000002525a421 */ /* 0x008fe20000010000 */
[----:B------:R-:W3:Y:S01]  /*e950*/  @!P5 MUFU.EX2 R40, R40 ;  /* 0x000000280028d308 */ /* 0x000ee20000000800 */
[----:B----4-:R-:W-:Y:S01]  /*e960*/  @!P6 FMUL.FTZ R89, R89, R48 ;  /* 0x000000305959e220 */ /* 0x010fe20000410000 */
[C---:B------:R-:W-:Y:S02]  /*e970*/  PRMT R48, R34.reuse, 0x7610, R48 ;  /* 0x0000761022307816 */ /* 0x040fe40000000030 */
[----:B------:R4:W-:Y:S08]  /*e980*/  @!P2 MUFU.RCP R44, R37 ;  /* 0x00000025002ca308 */ /* 0x0009f00000001000 */
[----:B------:R5:W1:Y:S01]  /*e990*/  @!P1 MUFU.RCP R43, R36 ;  /* 0x00000024002b9308 */ /* 0x000a620000001000 */
[----:B----4-:R-:W-:-:S02]  /*e9a0*/  PRMT R37, R34, 0x7632, R37 ;  /* 0x0000763222257816 */ /* 0x010fc40000000025 */
[----:B------:R-:W4:Y:S04]  /*e9b0*/  LDS.U16 R34, [R96+0x1a] ;  /* 0x00001a0060227984 */ /* 0x000f280000000400 */
[----:B-----5:R-:W5:Y:S01]  /*e9c0*/  LDS.U16 R36, [R96+0x1e] ;  /* 0x00001e0060247984 */ /* 0x020f620000000400 */
[----:B------:R-:W-:Y:S01]  /*e9d0*/  BAR.SYNC.DEFER_BLOCKING 0x0 ;  /* 0x0000000000007b1d */ /* 0x000fe20000010000 */
[----:B------:R-:W-:Y:S02]  /*e9e0*/  HADD2.F32 R33, -RZ, R33.H0_H0 ;  /* 0x20000021ff217230 */ /* 0x000fe40000004100 */
[----:B---3--:R-:W-:Y:S01]  /*e9f0*/  @!P5 FADD.FTZ R40, R40, 1 ;  /* 0x3f8000002828d421 */ /* 0x008fe20000010000 */
[----:B------:R-:W-:-:S03]  /*ea00*/  HADD2.F32 R35, -RZ, R35.H0_H0 ;  /* 0x20000023ff237230 */ /* 0x000fc60000004100 */
[----:B------:R-:W3:Y:S01]  /*ea10*/  @!P5 MUFU.RCP R47, R40 ;  /* 0x00000028002fd308 */ /* 0x000ee20000001000 */
[----:B------:R-:W-:Y:S01]  /*ea20*/  FADD.FTZ R33, R33, UR6 ;  /* 0x0000000621217e21 */ /* 0x000fe20008010000 */
[----:B------:R-:W-:Y:S01]  /*ea30*/  FADD.FTZ R35, R35, UR6 ;  /* 0x0000000623237e21 */ /* 0x000fe20008010000 */
[----:B-1----:R-:W-:Y:S01]  /*ea40*/  @!P1 FMUL.FTZ R78, R78, R43 ;  /* 0x0000002b4e4e9220 */ /* 0x002fe20000410000 */
[----:B------:R-:W-:Y:S01]  /*ea50*/  @!P2 FMUL.FTZ R79, R79, R44 ;  /* 0x0000002c4f4fa220 */ /* 0x000fe20000410000 */
[----:B------:R-:W-:Y:S01]  /*ea60*/  @!P0 FMUL.FTZ R77, R77, R42 ;  /* 0x0000002a4d4d8220 */ /* 0x000fe20000410000 */
[----:B------:R-:W-:Y:S02]  /*ea70*/  FSETP.GTU.FTZ.AND P2, PT, R33, 20, PT ;  /* 0x41a000002100780b */ /* 0x000fe40003f5c000 */
[----:B------:R-:W-:Y:S01]  /*ea80*/  FSETP.GTU.FTZ.AND P1, PT, R35, 20, PT ;  /* 0x41a000002300780b */ /* 0x000fe20003f3c000 */
[----:B------:R-:W-:Y:S01]  /*ea90*/  HADD2.F32 R19, -RZ, R19.H0_H0 ;  /* 0x20000013ff137230 */ /* 0x000fe20000004100 */
[----:B------:R-:W-:Y:S01]  /*eaa0*/  ISETP.NE.AND P0, PT, R189, RZ, PT ;  /* 0x000000ffbd00720c */ /* 0x000fe20003f05270 */
[----:B0-----:R-:W-:Y:S01]  /*eab0*/  HADD2.F32 R32, -RZ, R32.H0_H0 ;  /* 0x20000020ff207230 */ /* 0x001fe20000004100 */
[----:B------:R-:W-:-:S02]  /*eac0*/  PRMT R29, R30, 0x7632, R29 ;  /* 0x000076321e1d7816 */ /* 0x000fc4000000001d */
[----:B------:R-:W-:Y:S01]  /*ead0*/  PRMT R27, R28, 0x7632, R27 ;  /* 0x000076321c1b7816 */ /* 0x000fe2000000001b */
[----:B------:R-:W-:Y:S01]  /*eae0*/  FADD.FTZ R19, R19, UR6 ;  /* 0x0000000613137e21 */ /* 0x000fe20008010000 */
[----:B------:R-:W-:Y:S01]  /*eaf0*/  PRMT R23, R24, 0x7632, R23 ;  /* 0x0000763218177816 */ /* 0x000fe20000000017 */
[----:B------:R0:W-:Y:S01]  /*eb00*/  STS.U16 [R96], R48 ;  /* 0x0000003060007388 */ /* 0x0001e20000000400 */
[----:B------:R-:W-:Y:S02]  /*eb10*/  PRMT R21, R22, 0x7632, R21 ;  /* 0x0000763216157816 */ /* 0x000fe40000000015 */
[----:B------:R-:W-:Y:S01]  /*eb20*/  PRMT R25, R20, 0x7632, R25 ;  /* 0x0000763214197816 */ /* 0x000fe20000000019 */
[----:B------:R1:W-:Y:S01]  /*eb30*/  STS.U16 [R96+0x8], R30 ;  /* 0x0000081e60007388 */ /* 0x0003e20000000400 */
[----:B------:R-:W-:Y:S01]  /*eb40*/  FADD.FTZ R32, R32, UR6 ;  /* 0x0000000620207e21 */ /* 0x000fe20008010000 */
[----:B0-----:R-:W-:Y:S02]  /*eb50*/  PRMT R48, R26, 0x7632, R48 ;  /* 0x000076321a307816 */ /* 0x001fe40000000030 */
[----:B------:R-:W-:Y:S01]  /*eb60*/  STS.U16 [R96+0x2], R37 ;  /* 0x0000022560007388 */ /* 0x000fe20000000400 */
[----:B------:R-:W-:-:S02]  /*eb70*/  FSETP.GTU.FTZ.AND P6, PT, R19, 20, PT ;  /* 0x41a000001300780b */ /* 0x000fc40003fdc000 */
[----:B-1----:R-:W-:Y:S01]  /*eb80*/  MOV R30, UR33 ;  /* 0x00000021001e7c02 */ /* 0x002fe20008000f00 */
[----:B------:R-:W-:Y:S01]  /*eb90*/  STS.U16 [R96+0x4], R38 ;  /* 0x0000042660007388 */ /* 0x000fe20000000400 */
[----:B------:R-:W-:Y:S01]  /*eba0*/  @!P3 FMUL.FTZ R80, R80, R45 ;  /* 0x0000002d5050b220 */ /* 0x000fe20000410000 */
[----:B---3--:R-:W-:Y:S02]  /*ebb0*/  @!P5 FMUL.FTZ R88, R88, R47 ;  /* 0x0000002f5858d220 */ /* 0x008fe40000410000 */
        /* <DEDUP_REMOVED lines=11> */
[----:B------:R0:W-:Y:S04]  /*ec70*/  STS.U16 [R96+0x1c], R20 ;  /* 0x00001c1460007388 */ /* 0x0001e80000000400 */
[----:B------:R-:W-:Y:S01]  /*ec80*/  STS.U16 [R96+0x1e], R25 ;  /* 0x00001e1960007388 */ /* 0x000fe20000000400 */
[----:B------:R-:W-:Y:S01]  /*ec90*/  NOP ;  /* 0x0000000000007918 */ /* 0x000fe20000000000 */
[----:B-1----:R-:W-:Y:S02]  /*eca0*/  @!P2 FMUL.FTZ R21, R33, -1.4426950216293334961 ;  /* 0xbfb8aa3b2115a820 */ /* 0x002fe40000410000 */
        /* <DEDUP_REMOVED lines=19> */
[----:B------:R-:W-:Y:S01]  /*ede0*/  @!P6 FMUL.FTZ R19, R19, -1.4426950216293334961 ;  /* 0xbfb8aa3b1313e820 */ /* 0x000fe20000410000 */
[----:B----4-:R-:W-:-:S02]  /*edf0*/  HADD2.F32 R34, -RZ, R34.H0_H0 ;  /* 0x20000022ff227230 */ /* 0x010fc40000004100 */
[----:B-----5:R-:W-:Y:S02]  /*ee00*/  HADD2.F32 R36, -RZ, R36.H0_H0 ;  /* 0x20000024ff247230 */ /* 0x020fe40000004100 */
[----:B0-----:R-:W-:Y:S01]  /*ee10*/  @!P3 FMUL.FTZ R20, R32, -1.4426950216293334961 ;  /* 0xbfb8aa3b2014b820 */ /* 0x001fe20000410000 */
[----:B------:R-:W-:Y:S01]  /*ee20*/  FADD.FTZ R34, R34, UR6 ;  /* 0x0000000622227e21 */ /* 0x000fe20008010000 */
[----:B------:R-:W0:Y:S01]  /*ee30*/  @!P6 MUFU.EX2 R19, R19 ;  /* 0x000000130013e308 */ /* 0x000e220000000800 */
[----:B------:R-:W-:Y:S01]  /*ee40*/  FADD.FTZ R36, R36, UR6 ;  /* 0x0000000624247e21 */ /* 0x000fe20008010000 */
[----:B------:R-:W-:Y:S02]  /*ee50*/  @!P4 FMUL.FTZ R87, R87, R46 ;  /* 0x0000002e5757c220 */ /* 0x000fe40000410000 */
[----:B------:R-:W-:Y:S01]  /*ee60*/  FSETP.GTU.FTZ.AND P5, PT, R34, 20, PT ;  /* 0x41a000002200780b */ /* 0x000fe20003fbc000 */
[----:B------:R-:W1:Y:S01]  /*ee70*/  @!P3 MUFU.EX2 R20, R20 ;  /* 0x000000140014b308 */ /* 0x000e620000000800 */
[----:B------:R-:W-:-:S03]  /*ee80*/  FSETP.GTU.FTZ.AND P4, PT, R36, 20, PT ;  /* 0x41a000002400780b */ /* 0x000fc60003f9c000 */
[----:B------:R-:W3:Y:S04]  /*ee90*/  @!P2 MUFU.EX2 R21, R21 ;  /* 0x000000150015a308 */ /* 0x000ee80000000800 */
[----:B------:R-:W4:Y:S01]  /*eea0*/  @!P1 MUFU.EX2 R23, R23 ;  /* 0x0000001700179308 */ /* 0x000f220000000800 */
[----:B------:R-:W5:Y:S01]  /*eeb0*/  LDS R26, [UR28+0x840] ;  /* 0x0008401cff1a7984 */ /* 0x000f620008000800 */
[----:B0-----:R-:W-:Y:S02]  /*eec0*/  @!P6 FADD.FTZ R19, R19, 1 ;  /* 0x3f8000001313e421 */ /* 0x001fe40000010000 */
[----:B------:R-:W-:Y:S02]  /*eed0*/  @!P5 FMUL.FTZ R22, R34, -1.4426950216293334961 ;  /* 0xbfb8aa3b2216d820 */ /* 0x000fe40000410000 */
[----:B------:R-:W-:Y:S01]  /*eee0*/  @!P4 FMUL.FTZ R24, R36, -1.4426950216293334961 ;  /* 0xbfb8aa3b2418c820 */ /* 0x000fe20000410000 */
[----:B-1----:R-:W-:Y:S01]  /*eef0*/  @!P3 FADD.FTZ R20, R20, 1 ;  /* 0x3f8000001414b421 */ /* 0x002fe20000010000 */
[----:B------:R-:W-:Y:S01]  /*ef00*/  USHF.R.S32.HI UR13, URZ, 0x1f, UR12 ;  /* 0x0000001fff0d7899 */ /* 0x000fe2000801140c */
[----:B------:R-:W0:Y:S01]  /*ef10*/  @!P6 MUFU.RCP R19, R19 ;  /* 0x000000130013e308 */ /* 0x000e220000001000 */
[----:B---3--:R-:W-:-:S02]  /*ef20*/  @!P2 FADD.FTZ R21, R21, 1 ;  /* 0x3f8000001515a421 */ /* 0x008fc40000010000 */
[----:B------:R-:W-:Y:S01]  /*ef30*/  UIMAD.WIDE.U32 UR10, UR29, UR24, UR12 ;  /* 0x000000181d0a72a5 */ /* 0x000fe2000f8e000c */
[----:B----4-:R-:W-:-:S04]  /*ef40*/  @!P1 FADD.FTZ R23, R23, 1 ;  /* 0x3f80000017179421 */ /* 0x010fc80000010000 */
[----:B------:R-:W1:Y:S04]  /*ef50*/  @!P5 MUFU.EX2 R22, R22 ;  /* 0x000000160016d308 */ /* 0x000e680000000800 */
[----:B------:R-:W3:Y:S04]  /*ef60*/  @!P4 MUFU.EX2 R24, R24 ;  /* 0x000000180018c308 */ /* 0x000ee80000000800 */
[----:B------:R-:W4:Y:S01]  /*ef70*/  @!P3 MUFU.RCP R20, R20 ;  /* 0x000000140014b308 */ /* 0x000f220000001000 */
[----:B------:R-:W-:Y:S02]  /*ef80*/  UIMAD UR11, UR29, UR25, UR11 ;  /* 0x000000191d0b72a4 */ /* 0x000fe4000f8e020b */
[----:B------:R-:W-:-:S05]  /*ef90*/  UIMAD UR24, UR8, UR27, URZ ;  /* 0x0000001b081872a4 */ /* 0x000fca000f8e02ff */
[----:B------:R-:W2:Y:S01]  /*efa0*/  @!P2 MUFU.RCP R21, R21 ;  /* 0x000000150015a308 */ /* 0x000ea20000001000 */
[----:B------:R-:W-:-:S07]  /*efb0*/  UIMAD.WIDE.U32 UR10, UR8, UR26, UR10 ;  /* 0x0000001a080a72a5 */ /* 0x000fce000f8e000a */
[----:B------:R-:W5:Y:S01]  /*efc0*/  @!P1 MUFU.RCP R23, R23 ;  /* 0x0000001700179308 */ /* 0x000f620000001000 */
[----:B-1----:R-:W-:Y:S01]  /*efd0*/  @!P5 FADD.FTZ R22, R22, 1 ;  /* 0x3f8000001616d421 */ /* 0x002fe20000010000 */
[----:B---3--:R-:W-:Y:S01]  /*efe0*/  @!P4 FADD.FTZ R24, R24, 1 ;  /* 0x3f8000001818c421 */ /* 0x008fe20000010000 */
[----:B0-----:R-:W-:Y:S01]  /*eff0*/  @!P6 FMUL.FTZ R90, R90, R19 ;  /* 0x000000135a5ae220 */ /* 0x001fe20000410000 */
[----:B------:R-:W-:Y:S01]  /*f000*/  MOV R28, UR24 ;  /* 0x00000018001c7c02 */ /* 0x000fe20008000f00 */
[----:B----4-:R-:W-:Y:S01]  /*f010*/  @!P3 FMUL.FTZ R91, R91, R20 ;  /* 0x000000145b5bb220 */ /* 0x010fe20000410000 */
[----:B------:R-:W-:Y:S01]  /*f020*/  IADD3 R19, P6, PT, R3, UR10, RZ ;  /* 0x0000000a03137c10 */ /* 0x000fe2000ffde0ff */
[----:B------:R-:W0:Y:S01]  /*f030*/  LDCU.64 UR24, c[0x0][0x520] ;  /* 0x0000a400ff1877ac */ /* 0x000e220008000a00 */
[----:B------:R-:W1:Y:S02]  /*f040*/  @!P5 MUFU.RCP R22, R22 ;  /* 0x000000160016d308 */ /* 0x000e640000001000 */
[----:B------:R-:W-:Y:S01]  /*f050*/  IADD3.X R28, PT, PT, R28, UR11, RZ, P6, !PT ;  /* 0x0000000b1c1c7c10 */ /* 0x000fe2000b7fe4ff */
[----:B--2---:R-:W-:Y:S01]  /*f060*/  @!P2 FMUL.FTZ R92, R92, R21 ;  /* 0x000000155c5ca220 */ /* 0x004fe20000410000 */
        /* <DEDUP_REMOVED lines=9> */
[----:B------:R-:W-:Y:S01]  /*f100*/  ISETP.GE.AND P1, PT, R15, R26, PT ;  /* 0x0000001a0f00720c */ /* 0x000fe20003f26270 */
[----:B-1----:R-:W-:Y:S01]  /*f110*/  @!P5 FMUL.FTZ R93, R93, R22 ;  /* 0x000000165d5dd220 */ /* 0x002fe20000410000 */
[----:B------:R-:W-:-:S05]  /*f120*/  ISETP.GE.AND P5, PT, R13, R26, PT ;  /* 0x0000001a0d00720c */ /* 0x000fca0003fa6270 */
[----:B------:R-:W-:Y:S01]  /*f130*/  @!P2 STG.E.U16 desc[UR34][R20.64], R25 ;  /* 0x000000191400a986 */ /* 0x000fe2000c101522 */
[----:B------:R-:W-:Y:S01]  /*f140*/  ISETP.GE.AND P2, PT, R16, R26, PT ;  /* 0x0000001a1000720c */ /* 0x000fe20003f46270 */
        /* <DEDUP_REMOVED lines=98> */
[----:B------:R-:W-:-:S04]  /*f770*/  FADD.FTZ R87, R80, R87 ;  /* 0x0000005750577221 */ /* 0x000fc80000010000 */
[----:B------:R-:W-:Y:S01]  /*f780*/  FADD.FTZ R88, R87, R88 ;  /* 0x0000005857587221 */ /* 0x000fe20000010000 */
[-C--:B---3--:R-:W-:Y:S02]  /*f790*/  ISETP.GE.AND P2, PT, R3, R20.reuse, PT ;  /* 0x000000140300720c */ /* 0x088fe40003f46270 */
[----:B------:R-:W-:Y:S02]  /*f7a0*/  ISETP.GE.AND P1, PT, R18, R20, PT ;  /* 0x000000141200720c */ /* 0x000fe40003f26270 */
[----:B----4-:R-:W-:-:S04]  /*f7b0*/  LEA R18, P3, R19, UR26, 0x1 ;  /* 0x0000001a13127c11 */ /* 0x010fc8000f8608ff */
        /* <DEDUP_REMOVED lines=51> */
.L_x_7183:
        /* <DEDUP_REMOVED lines=42> */
.L_x_7317:
[----:B------:R-:W-:Y:S05]  /*fd90*/  BSYNC.RECONVERGENT B0 ;  /* 0x0000000000007941 */ /* 0x000fea0003800200 */
.L_x_7316:
        /* <DEDUP_REMOVED lines=40> */
.L_x_7319:
[----:B------:R-:W-:Y:S05]  /*10020*/  BSYNC.RECONVERGENT B0 ;  /* 0x0000000000007941 */ /* 0x000fea0003800200 */
.L_x_7318:
        /* <DEDUP_REMOVED lines=15> */
.L_x_7321:
        /* <DEDUP_REMOVED lines=32> */
.L_x_7320:
[----:B------:R-:W-:Y:S05]  /*10320*/  EXIT ;  /* 0x000000000000794d */ /* 0x000fea0003800000 */
.L_x_7221:
[----:B------:R-:W-:Y:S01]  /*10330*/  MOV R198, R191 ;  /* 0x000000bf00c67202 */ /* 0x000fe20000000f00 */
[----:B------:R-:W-:Y:S01]  /*10340*/  HFMA2 R197, -RZ, RZ, 0, 5.9604644775390625e-08 ;  /* 0x00000001ffc57431 */ /* 0x000fe200000001ff */
[----:B------:R-:W-:Y:S02]  /*10350*/  MOV R200, RZ ;  /* 0x000000ff00c87202 */ /* 0x000fe40000000f00 */
[----:B------:R-:W-:-:S07]  /*10360*/  MOV R71, 0xffffffff ;  /* 0xffffffff00477802 */ /* 0x000fce0000000f00 */
[----:B01---5:R-:W-:Y:S05]  /*10370*/  WARPSYNC.COLLECTIVE R71, `(.L_x_7322) ;  /* 0x0000000047087348 */ /* 0x023fea0003c00000 */
[----:B------:R2:W3:Y:S02]  /*10380*/  SHFL.UP P6, R196, R198, R197, R200 ;  /* 0x040000c5c6c47389 */ /* 0x0004e400000c00c8 */
[----:B0123-5:R-:W-:Y:S05]  /*10390*/  ENDCOLLECTIVE ;  /* 0x000000000000791b */ /* 0x02ffea0003800000 */
.L_x_7322:
[----:B------:R-:W-:Y:S02]  /*103a0*/  MOV R198, R192 ;  /* 0x000000c000c67202 */ /* 0x000fe40000000f00 */
[----:B------:R-:W-:-:S07]  /*103b0*/  MOV R68, R196 ;  /* 0x000000c400447202 */ /* 0x000fce0000000f00 */
[----:B------:R-:W-:Y:S05]  /*103c0*/  WARPSYNC.COLLECTIVE R71, `(.L_x_7323) ;  /* 0x0000000047087348 */ /* 0x000fea0003c00000 */
[----:B------:R0:W1:Y:S02]  /*103d0*/  SHFL.UP P6, R196, R198, R197, R200 ;  /* 0x040000c5c6c47389 */ /* 0x00006400000c00c8 */
[----:B01----:R-:W-:Y:S05]  /*103e0*/  ENDCOLLECTIVE ;  /* 0x000000000000791b */ /* 0x003fea0003800000 */
.L_x_7323:
[----:B------:R-:W-:Y:S02]  /*103f0*/  MOV R198, R193 ;  /* 0x000000c100c67202 */ /* 0x000fe40000000f00 */
[----:B------:R-:W-:-:S07]  /*10400*/  MOV R69, R196 ;  /* 0x000000c400457202 */ /* 0x000fce0000000f00 */
[----:B------:R-:W-:Y:S05]  /*10410*/  WARPSYNC.COLLECTIVE R71, `(.L_x_7324) ;  /* 0x0000000047087348 */ /* 0x000fea0003c00000 */
[----:B------:R0:W1:Y:S02]  /*10420*/  SHFL.UP P6, R196, R198, R197, R200 ;  /* 0x040000c5c6c47389 */ /* 0x00006400000c00c8 */
[----:B01----:R-:W-:Y:S05]  /*10430*/  ENDCOLLECTIVE ;  /* 0x000000000000791b */ /* 0x003fea0003800000 */
.L_x_7324:
[----:B------:R-:W-:Y:S02]  /*10440*/  MOV R198, R194 ;  /* 0x000000c200c67202 */ /* 0x000fe40000000f00 */
[----:B------:R-:W-:-:S07]  /*10450*/  MOV R70, R196 ;  /* 0x000000c400467202 */ /* 0x000fce0000000f00 */
[----:B------:R-:W-:Y:S05]  /*10460*/  WARPSYNC.COLLECTIVE R71, `(.L_x_7325) ;  /* 0x0000000047087348 */ /* 0x000fea0003c00000 */
[----:B------:R0:W1:Y:S02]  /*10470*/  SHFL.UP P6, R196, R198, R197, R200 ;  /* 0x040000c5c6c47389 */ /* 0x00006400000c00c8 */
[----:B01----:R-:W-:Y:S05]  /*10480*/  ENDCOLLECTIVE ;  /* 0x000000000000791b */ /* 0x003fea0003800000 */
.L_x_7325:
[----:B------:R-:W-:Y:S01]  /*10490*/  HFMA2 R197, -RZ, RZ, 0, 1.1920928955078125e-07 ;  /* 0x00000002ffc57431 */ /* 0x000fe200000001ff */
[----:B------:R-:W-:-:S05]  /*104a0*/  MOV R195, R196 ;  /* 0x000000c400c37202 */ /* 0x000fca0000000f00 */
        /* <DEDUP_REMOVED lines=14> */
.L_x_7326:
[----:B------:R-:W-:Y:S02]  /*10590*/  MOV R198, R192 ;  /* 0x000000c000c67202 */ /* 0x000fe40000000f00 */
[----:B------:R-:W-:-:S07]  /*105a0*/  MOV R68, R196 ;  /* 0x000000c400447202 */ /* 0x000fce0000000f00 */
[----:B------:R-:W-:Y:S05]  /*105b0*/  WARPSYNC.COLLECTIVE R71, `(.L_x_7327) ;  /* 0x0000000047087348 */ /* 0x000fea0003c00000 */
[----:B------:R0:W1:Y:S02]  /*105c0*/  SHFL.UP P6, R196, R198, R197, R200 ;  /* 0x040000c5c6c47389 */ /* 0x00006400000c00c8 */
[----:B01----:R-:W-:Y:S05]  /*105d0*/  ENDCOLLECTIVE ;  /* 0x000000000000791b */ /* 0x003fea0003800000 */
.L_x_7327:
[----:B------:R-:W-:Y:S02]  /*105e0*/  MOV R198, R193 ;  /* 0x000000c100c67202 */ /* 0x000fe40000000f00 */
[----:B------:R-:W-:-:S07]  /*105f0*/  MOV R69, R196 ;  /* 0x000000c400457202 */ /* 0x000fce0000000f00 */
[----:B------:R-:W-:Y:S05]  /*10600*/  WARPSYNC.COLLECTIVE R71, `(.L_x_7328) ;  /* 0x0000000047087348 */ /* 0x000fea0003c00000 */
[----:B------:R0:W1:Y:S02]  /*10610*/  SHFL.UP P6, R196, R198, R197, R200 ;  /* 0x040000c5c6c47389 */ /* 0x00006400000c00c8 */
[----:B01----:R-:W-:Y:S05]  /*10620*/  ENDCOLLECTIVE ;  /* 0x000000000000791b */ /* 0x003fea0003800000 */
.L_x_7328:
[----:B------:R-:W-:Y:S02]  /*10630*/  MOV R198, R194 ;  /* 0x000000c200c67202 */ /* 0x000fe40000000f00 */
[----:B------:R-:W-:-:S07]  /*10640*/  MOV R70, R196 ;  /* 0x000000c400467202 */ /* 0x000fce0000000f00 */
[----:B------:R-:W-:Y:S05]  /*10650*/  WARPSYNC.COLLECTIVE R71, `(.L_x_7329) ;  /* 0x0000000047087348 */ /* 0x000fea0003c00000 */
[----:B------:R0:W1:Y:S02]  /*10660*/  SHFL.UP P6, R196, R198, R197, R200 ;  /* 0x040000c5c6c47389 */ /* 0x00006400000c00c8 */
[----:B01----:R-:W-:Y:S05]  /*10670*/  ENDCOLLECTIVE ;  /* 0x000000000000791b */ /* 0x003fea0003800000 */
.L_x_7329:
[----:B------:R-:W-:Y:S01]  /*10680*/  HFMA2 R197, -RZ, RZ, 0, 2.384185791015625e-07 ;  /* 0x00000004ffc57431 */ /* 0x000fe200000001ff */
        /* <DEDUP_REMOVED lines=15> */
.L_x_7330:
[----:B------:R-:W-:Y:S02]  /*10780*/  MOV R198, R192 ;  /* 0x000000c000c67202 */ /* 0x000fe40000000f00 */
[----:B------:R-:W-:-:S07]  /*10790*/  MOV R68, R196 ;  /* 0x000000c400447202 */ /* 0x000fce0000000f00 */
[----:B------:R-:W-:Y:S05]  /*107a0*/  WARPSYNC.COLLECTIVE R71, `(.L_x_7331) ;  /* 0x0000000047087348 */ /* 0x000fea0003c00000 */
[----:B------:R0:W1:Y:S02]  /*107b0*/  SHFL.UP P6, R196, R198, R197, R200 ;  /* 0x040000c5c6c47389 */ /* 0x00006400000c00c8 */
[----:B01----:R-:W-:Y:S05]  /*107c0*/  ENDCOLLECTIVE ;  /* 0x000000000000791b */ /* 0x003fea0003800000 */
.L_x_7331:
[----:B------:R-:W-:Y:S02]  /*107d0*/  MOV R198, R193 ;  /* 0x000000c100c67202 */ /* 0x000fe40000000f00 */
[----:B------:R-:W-:-:S07]  /*107e0*/  MOV R69, R196 ;  /* 0x000000c400457202 */ /* 0x000fce0000000f00 */
[----:B------:R-:W-:Y:S05]  /*107f0*/  WARPSYNC.COLLECTIVE R71, `(.L_x_7332) ;  /* 0x0000000047087348 */ /* 0x000fea0003c00000 */
[----:B------:R0:W1:Y:S02]  /*10800*/  SHFL.UP P6, R196, R198, R197, R200 ;  /* 0x040000c5c6c47389 */ /* 0x00006400000c00c8 */
[----:B01----:R-:W-:Y:S05]  /*10810*/  ENDCOLLECTIVE ;  /* 0x000000000000791b */ /* 0x003fea0003800000 */
.L_x_7332:
[----:B------:R-:W-:Y:S02]  /*10820*/  MOV R198, R194 ;  /* 0x000000c200c67202 */ /* 0x000fe40000000f00 */
[----:B------:R-:W-:-:S07]  /*10830*/  MOV R70, R196 ;  /* 0x000000c400467202 */ /* 0x000fce0000000f00 */
[----:B------:R-:W-:Y:S05]  /*10840*/  WARPSYNC.COLLECTIVE R71, `(.L_x_7333) ;  /* 0x0000000047087348 */ /* 0x000fea0003c00000 */
[----:B------:R0:W1:Y:S02]  /*10850*/  SHFL.UP P6, R196, R198, R197, R200 ;  /* 0x040000c5c6c47389 */ /* 0x00006400000c00c8 */
[----:B01----:R-:W-:Y:S05]  /*10860*/  ENDCOLLECTIVE ;  /* 0x000000000000791b */ /* 0x003fea0003800000 */
.L_x_7333:
[----:B------:R-:W-:Y:S01]  /*10870*/  HFMA2 R197, -RZ, RZ, 0, 4.76837158203125e-07 ;  /* 0x00000008ffc57431 */ /* 0x000fe200000001ff */
        /* <DEDUP_REMOVED lines=15> */
.L_x_7334:
[----:B------:R-:W-:Y:S02]  /*10970*/  MOV R198, R192 ;  /* 0x000000c000c67202 */ /* 0x000fe40000000f00 */
[----:B------:R-:W-:-:S07]  /*10980*/  MOV R68, R196 ;  /* 0x000000c400447202 */ /* 0x000fce0000000f00 */
[----:B------:R-:W-:Y:S05]  /*10990*/  WARPSYNC.COLLECTIVE R71, `(.L_x_7335) ;  /* 0x0000000047087348 */ /* 0x000fea0003c00000 */
[----:B------:R0:W1:Y:S02]  /*109a0*/  SHFL.UP P6, R196, R198, R197, R200 ;  /* 0x040000c5c6c47389 */ /* 0x00006400000c00c8 */
[----:B01----:R-:W-:Y:S05]  /*109b0*/  ENDCOLLECTIVE ;  /* 0x000000000000791b */ /* 0x003fea0003800000 */
.L_x_7335:
[----:B------:R-:W-:Y:S02]  /*109c0*/  MOV R198, R193 ;  /* 0x000000c100c67202 */ /* 0x000fe40000000f00 */
[----:B------:R-:W-:-:S07]  /*109d0*/  MOV R69, R196 ;  /* 0x000000c400457202 */ /* 0x000fce0000000f00 */
[----:B------:R-:W-:Y:S05]  /*109e0*/  WARPSYNC.COLLECTIVE R71, `(.L_x_7336) ;  /* 0x0000000047087348 */ /* 0x000fea0003c00000 */
[----:B------:R0:W1:Y:S02]  /*109f0*/  SHFL.UP P6, R196, R198, R197, R200 ;  /* 0x040000c5c6c47389 */ /* 0x00006400000c00c8 */
[----:B01----:R-:W-:Y:S05]  /*10a00*/  ENDCOLLECTIVE ;  /* 0x000000000000791b */ /* 0x003fea0003800000 */
.L_x_7336:
[----:B------:R-:W-:Y:S02]  /*10a10*/  MOV R198, R194 ;  /* 0x000000c200c67202 */ /* 0x000fe40000000f00 */
[----:B------:R-:W-:-:S07]  /*10a20*/  MOV R70, R196 ;  /* 0x000000c400467202 */ /* 0x000fce0000000f00 */
[----:B------:R-:W-:Y:S05]  /*10a30*/  WARPSYNC.COLLECTIVE R71, `(.L_x_7337) ;  /* 0x0000000047087348 */ /* 0x000fea0003c00000 */
[----:B------:R0:W1:Y:S02]  /*10a40*/  SHFL.UP P6, R196, R198, R197, R200 ;  /* 0x040000c5c6c47389 */ /* 0x00006400000c00c8 */
[----:B01----:R-:W-:Y:S05]  /*10a50*/  ENDCOLLECTIVE ;  /* 0x000000000000791b */ /* 0x003fea0003800000 */
.L_x_7337:
[----:B------:R-:W-:Y:S01]  /*10a60*/  HFMA2 R197, -RZ, RZ, 0, 9.5367431640625e-07 ;  /* 0x00000010ffc57431 */ /* 0x000fe200000001ff */
        /* <DEDUP_REMOVED lines=15> */
.L_x_7338:
[----:B------:R-:W-:Y:S02]  /*10b60*/  MOV R198, R192 ;  /* 0x000000c000c67202 */ /* 0x000fe40000000f00 */
[----:B------:R-:W-:-:S07]  /*10b70*/  MOV R68, R196 ;  /* 0x000000c400447202 */ /* 0x000fce0000000f00 */
[----:B------:R-:W-:Y:S05]  /*10b80*/  WARPSYNC.COLLECTIVE R71, `(.L_x_7339) ;  /* 0x0000000047087348 */ /* 0x000fea0003c00000 */
[----:B------:R0:W1:Y:S02]  /*10b90*/  SHFL.UP P6, R196, R198, R197, R200 ;  /* 0x040000c5c6c47389 */ /* 0x00006400000c00c8 */
[----:B01----:R-:W-:Y:S05]  /*10ba0*/  ENDCOLLECTIVE ;  /* 0x000000000000791b */ /* 0x003fea0003800000 */
.L_x_7339:
[----:B------:R-:W-:Y:S02]  /*10bb0*/  MOV R198, R193 ;  /* 0x000000c100c67202 */ /* 0x000fe40000000f00 */
[----:B------:R-:W-:-:S07]  /*10bc0*/  MOV R69, R196 ;  /* 0x000000c400457202 */ /* 0x000fce0000000f00 */
[----:B------:R-:W-:Y:S05]  /*10bd0*/  WARPSYNC.COLLECTIVE R71, `(.L_x_7340) ;  /* 0x0000000047087348 */ /* 0x000fea0003c00000 */
[----:B------:R0:W1:Y:S02]  /*10be0*/  SHFL.UP P6, R196, R198, R197, R200 ;  /* 0x040000c5c6c47389 */ /* 0x00006400000c00c8 */
[----:B01----:R-:W-:Y:S05]  /*10bf0*/  ENDCOLLECTIVE ;  /* 0x000000000000791b */ /* 0x003fea0003800000 */
.L_x_7340:
[----:B------:R-:W-:Y:S02]  /*10c00*/  MOV R198, R194 ;  /* 0x000000c200c67202 */ /* 0x000fe40000000f00 */
[----:B------:R-:W-:-:S07]  /*10c10*/  MOV R70, R196 ;  /* 0x000000c400467202 */ /* 0x000fce0000000f00 */
[----:B------:R-:W-:Y:S05]  /*10c20*/  WARPSYNC.COLLECTIVE R71, `(.L_x_7341) ;  /* 0x0000000047087348 */ /* 0x000fea0003c00000 */
[----:B------:R0:W1:Y:S02]  /*10c30*/  SHFL.UP P6, R196, R198, R197, R200 ;  /* 0x040000c5c6c47389 */ /* 0x00006400000c00c8 */
[----:B01----:R-:W-:Y:S05]  /*10c40*/  ENDCOLLECTIVE ;  /* 0x000000000000791b */ /* 0x003fea0003800000 */
.L_x_7341:
[----:B------:R-:W-:Y:S01]  /*10c50*/  MOV R195, R196 ;  /* 0x000000c400c37202 */ /* 0x000fe20000000f00 */
[----:B------:R-:W-:Y:S06]  /*10c60*/  BRA `(.L_x_7342) ;  /* 0xffffff7000887947 */ /* 0x000fec000383ffff */
.L_x_7222:
        /* <DEDUP_REMOVED lines=8> */
.L_x_7344:
[----:B------:R-:W-:Y:S05]  /*10cf0*/  BSYNC B0 ;  /* 0x0000000000007941 */ /* 0x000fea0003800000 */
.L_x_7343:
[----:B------:R-:W-:Y:S05]  /*10d00*/  BRA `(.L_x_7345) ;  /* 0xffffff7000947947 */ /* 0x000fea000383ffff */
.L_x_7223:
        /* <DEDUP_REMOVED lines=8> */
.L_x_7347:
[----:B------:R-:W-:Y:S05]  /*10d90*/  BSYNC B0 ;  /* 0x0000000000007941 */ /* 0x000fea0003800000 */
.L_x_7346:
[----:B------:R-:W-:Y:S05]  /*10da0*/  BRA `(.L_x_7348) ;  /* 0xffffff7000747947 */ /* 0x000fea000383ffff */
.L_x_7224:
        /* <DEDUP_REMOVED lines=8> */
.L_x_7350:
[----:B------:R-:W-:Y:S05]  /*10e30*/  BSYNC B0 ;  /* 0x0000000000007941 */ /* 0x000fea0003800000 */
.L_x_7349:
[----:B------:R-:W-:Y:S05]  /*10e40*/  BRA `(.L_x_7351) ;  /* 0xffffff7000547947 */ /* 0x000fea000383ffff */
.L_x_7225:
        /* <DEDUP_REMOVED lines=8> */
.L_x_7353:
[----:B------:R-:W-:Y:S05]  /*10ed0*/  BSYNC B0 ;  /* 0x0000000000007941 */ /* 0x000fea0003800000 */
.L_x_7352:
[----:B------:R-:W-:Y:S05]  /*10ee0*/  BRA `(.L_x_7354) ;  /* 0xffffff7000347947 */ /* 0x000fea000383ffff */
.L_x_7226:
        /* <DEDUP_REMOVED lines=8> */
.L_x_7356:
[----:B------:R-:W-:Y:S05]  /*10f70*/  BSYNC B0 ;  /* 0x0000000000007941 */ /* 0x000fea0003800000 */
.L_x_7355:
        /* <DEDUP_REMOVED lines=10> */
.L_x_7357:
[----:B------:R-:W-:Y:S02]  /*11020*/  MOV R68, 0x1f ;  /* 0x0000001f00447802 */ /* 0x000fe40000000f00 */
[----:B------:R-:W-:Y:S02]  /*11030*/  MOV R198, R193 ;  /* 0x000000c100c67202 */ /* 0x000fe40000000f00 */
[----:B------:R-:W-:-:S07]  /*11040*/  MOV R195, R196 ;  /* 0x000000c400c37202 */ /* 0x000fce0000000f00 */
[----:B------:R-:W-:Y:S05]  /*11050*/  WARPSYNC.COLLECTIVE R71, `(.L_x_7358) ;  /* 0x0000000047087348 */ /* 0x000fea0003c00000 */
[----:B------:R0:W1:Y:S02]  /*11060*/  SHFL.UP P6, R196, R198, R197, R200 ;  /* 0x040000c5c6c47389 */ /* 0x00006400000c00c8 */
[----:B01----:R-:W-:Y:S05]  /*11070*/  ENDCOLLECTIVE ;  /* 0x000000000000791b */ /* 0x003fea0003800000 */
.L_x_7358:
[----:B------:R-:W-:Y:S02]  /*11080*/  MOV R198, R194 ;  /* 0x000000c200c67202 */ /* 0x000fe40000000f00 */
[----:B------:R-:W-:-:S07]  /*11090*/  MOV R193, R196 ;  /* 0x000000c400c17202 */ /* 0x000fce0000000f00 */
[----:B------:R-:W-:Y:S05]  /*110a0*/  WARPSYNC.COLLECTIVE R71, `(.L_x_7359) ;  /* 0x0000000047087348 */ /* 0x000fea0003c00000 */
[----:B------:R0:W1:Y:S02]  /*110b0*/  SHFL.UP P6, R196, R198, R197, R200 ;  /* 0x040000c5c6c47389 */ /* 0x00006400000c00c8 */
[----:B01----:R-:W-:Y:S05]  /*110c0*/  ENDCOLLECTIVE ;  /* 0x000000000000791b */ /* 0x003fea0003800000 */
.L_x_7359:
[----:B------:R-:W-:Y:S05]  /*110d0*/  WARPSYNC.COLLECTIVE R71, `(.L_x_7360) ;  /* 0x0000000047087348 */ /* 0x000fea0003c00000 */
[----:B------:R0:W1:Y:S02]  /*110e0*/  SHFL.IDX P3, R244, R70, R69, R68 ;  /* 0x0000004546f47389 */ /* 0x0000640000060044 */
[----:B01----:R-:W-:Y:S05]  /*110f0*/  ENDCOLLECTIVE ;  /* 0x000000000000791b */ /* 0x003fea0003800000 */
.L_x_7360:
[----:B------:R-:W-:Y:S02]  /*11100*/  MOV R70, R65 ;  /* 0x0000004100467202 */ /* 0x000fe40000000f00 */
[----:B------:R-:W-:Y:S02]  /*11110*/  MOV R194, R196 ;  /* 0x000000c400c27202 */ /* 0x000fe40000000f00 */
[----:B------:R-:W-:-:S07]  /*11120*/  MOV R64, R244 ;  /* 0x000000f400407202 */ /* 0x000fce0000000f00 */
[----:B------:R-:W-:Y:S05]  /*11130*/  WARPSYNC.COLLECTIVE R71, `(.L_x_7361) ;  /* 0x0000000047087348 */ /* 0x000fea0003c00000 */
[----:B------:R0:W1:Y:S02]  /*11140*/  SHFL.IDX P3, R244, R70, R69, R68 ;  /* 0x0000004546f47389 */ /* 0x0000640000060044 */
[----:B01----:R-:W-:Y:S05]  /*11150*/  ENDCOLLECTIVE ;  /* 0x000000000000791b */ /* 0x003fea0003800000 */
.L_x_7361:
[----:B------:R-:W-:Y:S02]  /*11160*/  MOV R70, R66 ;  /* 0x0000004200467202 */ /* 0x000fe40000000f00 */
[----:B------:R-:W-:-:S07]  /*11170*/  MOV R196, R244 ;  /* 0x000000f400c47202 */ /* 0x000fce0000000f00 */
[----:B------:R-:W-:Y:S05]  /*11180*/  WARPSYNC.COLLECTIVE R71, `(.L_x_7362) ;  /* 0x0000000047087348 */ /* 0x000fea0003c00000 */
[----:B------:R0:W1:Y:S02]  /*11190*/  SHFL.IDX P3, R244, R70, R69, R68 ;  /* 0x0000004546f47389 */ /* 0x0000640000060044 */
[----:B01----:R-:W-:Y:S05]  /*111a0*/  ENDCOLLECTIVE ;  /* 0x000000000000791b */ /* 0x003fea0003800000 */
.L_x_7362:
[----:B------:R-:W-:Y:S02]  /*111b0*/  MOV R70, R67 ;  /* 0x0000004300467202 */ /* 0x000fe40000000f00 */
[----:B------:R-:W-:-:S07]  /*111c0*/  MOV R66, R244 ;  /* 0x000000f400427202 */ /* 0x000fce0000000f00 */
[----:B------:R-:W-:Y:S05]  /*111d0*/  WARPSYNC.COLLECTIVE R71, `(.L_x_7363) ;  /* 0x0000000047087348 */ /* 0x000fea0003c00000 */
[----:B------:R0:W1:Y:S02]  /*111e0*/  SHFL.IDX P3, R244, R70, R69, R68 ;  /* 0x0000004546f47389 */ /* 0x0000640000060044 */
[----:B01----:R-:W-:Y:S05]  /*111f0*/  ENDCOLLECTIVE ;  /* 0x000000000000791b */ /* 0x003fea0003800000 */
.L_x_7363:
[----:B------:R-:W-:Y:S01]  /*11200*/  MOV R67, R244 ;  /* 0x000000f400437202 */ /* 0x000fe20000000f00 */
[----:B------:R-:W-:Y:S06]  /*11210*/  BRA `(.L_x_7364) ;  /* 0xffffff6c00907947 */ /* 0x000fec000383ffff */
.L_x_7228:
        /* <DEDUP_REMOVED lines=8> */
.L_x_7365:
[----:B------:R-:W-:Y:S02]  /*112a0*/  MOV R250, R246 ;  /* 0x000000f600fa7202 */ /* 0x000fe40000000f00 */
[----:B------:R-:W-:-:S07]  /*112b0*/  MOV R68, R244 ;  /* 0x000000f400447202 */ /* 0x000fce0000000f00 */
[----:B------:R-:W-:Y:S05]  /*112c0*/  WARPSYNC.COLLECTIVE R71, `(.L_x_7366) ;  /* 0x0000000047087348 */ /* 0x000fea0003c00000 */
[----:B------:R0:W1:Y:S02]  /*112d0*/  SHFL.DOWN P0, R244, R250, R251, R252 ;  /* 0x080000fbfaf47389 */ /* 0x00006400000000fc */
[----:B01----:R-:W-:Y:S05]  /*112e0*/  ENDCOLLECTIVE ;  /* 0x000000000000791b */ /* 0x003fea0003800000 */
.L_x_7366:
[----:B------:R-:W-:Y:S02]  /*112f0*/  MOV R250, R70 ;  /* 0x0000004600fa7202 */ /* 0x000fe40000000f00 */
[----:B------:R-:W-:-:S07]  /*11300*/  MOV R69, R244 ;  /* 0x000000f400457202 */ /* 0x000fce0000000f00 */
[----:B------:R-:W-:Y:S05]  /*11310*/  WARPSYNC.COLLECTIVE R71, `(.L_x_7367) ;  /* 0x0000000047087348 */ /* 0x000fea0003c00000 */
[----:B------:R0:W1:Y:S02]  /*11320*/  SHFL.DOWN P0, R244, R250, R251, R252 ;  /* 0x080000fbfaf47389 */ /* 0x00006400000000fc */
[----:B01----:R-:W-:Y:S05]  /*11330*/  ENDCOLLECTIVE ;  /* 0x000000000000791b */ /* 0x003fea0003800000 */
.L_x_7367:
[----:B------:R-:W-:Y:S02]  /*11340*/  MOV R250, R248 ;  /* 0x000000f800fa7202 */ /* 0x000fe40000000f00 */
[----:B------:R-:W-:-:S07]  /*11350*/  MOV R241, R244 ;  /* 0x000000f400f17202 */ /* 0x000fce0000000f00 */
[----:B------:R-:W-:Y:S05]  /*11360*/  WARPSYNC.COLLECTIVE R71, `(.L_x_7368) ;  /* 0x0000000047087348 */ /* 0x000fea0003c00000 */
[----:B------:R0:W1:Y:S02]  /*11370*/  SHFL.DOWN P0, R244, R250, R251, R252 ;  /* 0x080000fbfaf47389 */ /* 0x00006400000000fc */
[----:B01----:R-:W-:Y:S05]  /*11380*/  ENDCOLLECTIVE ;  /* 0x000000000000791b */ /* 0x003fea0003800000 */
.L_x_7368:
[----:B------:R-:W-:Y:S01]  /*11390*/  MOV R71, R244 ;  /* 0x000000f400477202 */ /* 0x000fe20000000f00 */
[----:B------:R-:W-:Y:S06]  /*113a0*/  BRA `(.L_x_7369) ;  /* 0xffffff8000787947 */ /* 0x000fec000383ffff */
.L_x_7231:
        /* <DEDUP_REMOVED lines=8> */
.L_x_7371:
[----:B------:R-:W-:Y:S05]  /*11430*/  BSYNC B0 ;  /* 0x0000000000007941 */ /* 0x000fea0003800000 */
.L_x_7370:
        /* <DEDUP_REMOVED lines=8> */
.L_x_7372:
[----:B------:R-:W-:Y:S02]  /*114c0*/  MOV R250, R247 ;  /* 0x000000f700fa7202 */ /* 0x000fe40000000f00 */
[----:B------:R-:W-:-:S07]  /*114d0*/  MOV R69, R244 ;  /* 0x000000f400457202 */ /* 0x000fce0000000f00 */
[----:B------:R-:W-:Y:S05]  /*114e0*/  WARPSYNC.COLLECTIVE R71, `(.L_x_7373) ;  /* 0x0000000047087348 */ /* 0x000fea0003c00000 */
[----:B------:R0:W1:Y:S02]  /*114f0*/  SHFL.DOWN P0, R244, R250, R251, R252 ;  /* 0x080000fbfaf47389 */ /* 0x00006400000000fc */
[----:B01----:R-:W-:Y:S05]  /*11500*/  ENDCOLLECTIVE ;  /* 0x000000000000791b */ /* 0x003fea0003800000 */
.L_x_7373:
[----:B------:R-:W-:Y:S02]  /*11510*/  MOV R250, R248 ;  /* 0x000000f800fa7202 */ /* 0x000fe40000000f00 */
[----:B------:R-:W-:-:S07]  /*11520*/  MOV R70, R244 ;  /* 0x000000f400467202 */ /* 0x000fce0000000f00 */
[----:B------:R-:W-:Y:S05]  /*11530*/  WARPSYNC.COLLECTIVE R71, `(.L_x_7374) ;  /* 0x0000000047087348 */ /* 0x000fea0003c00000 */
[----:B------:R0:W1:Y:S02]  /*11540*/  SHFL.DOWN P0, R244, R250, R251, R252 ;  /* 0x080000fbfaf47389 */ /* 0x00006400000000fc */
[----:B01----:R-:W-:Y:S05]  /*11550*/  ENDCOLLECTIVE ;  /* 0x000000000000791b */ /* 0x003fea0003800000 */
.L_x_7374:
[----:B------:R-:W-:Y:S01]  /*11560*/  MOV R241, R244 ;  /* 0x000000f400f17202 */ /* 0x000fe20000000f00 */
[----:B------:R-:W-:Y:S06]  /*11570*/  BRA `(.L_x_7375) ;  /* 0xffffff8000587947 */ /* 0x000fec000383ffff */
.L_x_7234:
        /* <DEDUP_REMOVED lines=8> */
.L_x_7377:
[----:B------:R-:W-:Y:S05]  /*11600*/  BSYNC B0 ;  /* 0x0000000000007941 */ /* 0x000fea0003800000 */
.L_x_7376:
        /* <DEDUP_REMOVED lines=8> */
.L_x_7378:
[----:B------:R-:W-:Y:S02]  /*11690*/  MOV R250, R247 ;  /* 0x000000f700fa7202 */ /* 0x000fe40000000f00 */
[----:B------:R-:W-:-:S07]  /*116a0*/  MOV R69, R244 ;  /* 0x000000f400457202 */ /* 0x000fce0000000f00 */
[----:B------:R-:W-:Y:S05]  /*116b0*/  WARPSYNC.COLLECTIVE R71, `(.L_x_7379) ;  /* 0x0000000047087348 */ /* 0x000fea0003c00000 */
[----:B------:R0:W1:Y:S02]  /*116c0*/  SHFL.DOWN P0, R244, R250, R251, R252 ;  /* 0x080000fbfaf47389 */ /* 0x00006400000000fc */
[----:B01----:R-:W-:Y:S05]  /*116d0*/  ENDCOLLECTIVE ;  /* 0x000000000000791b */ /* 0x003fea0003800000 */
.L_x_7379:
[----:B------:R-:W-:Y:S02]  /*116e0*/  MOV R250, R248 ;  /* 0x000000f800fa7202 */ /* 0x000fe40000000f00 */
[----:B------:R-:W-:-:S07]  /*116f0*/  MOV R70, R244 ;  /* 0x000000f400467202 */ /* 0x000fce0000000f00 */
[----:B------:R-:W-:Y:S05]  /*11700*/  WARPSYNC.COLLECTIVE R71, `(.L_x_7380) ;  /* 0x0000000047087348 */ /* 0x000fea0003c00000 */
[----:B------:R0:W1:Y:S02]  /*11710*/  SHFL.DOWN P0, R244, R250, R251, R252 ;  /* 0x080000fbfaf47389 */ /* 0x00006400000000fc */
[----:B01----:R-:W-:Y:S05]  /*11720*/  ENDCOLLECTIVE ;  /* 0x000000000000791b */ /* 0x003fea0003800000 */
.L_x_7380:
[----:B------:R-:W-:Y:S01]  /*11730*/  MOV R241, R244 ;  /* 0x000000f400f17202 */ /* 0x000fe20000000f00 */
[----:B------:R-:W-:Y:S06]  /*11740*/  BRA `(.L_x_7381) ;  /* 0xffffff8000387947 */ /* 0x000fec000383ffff */
.L_x_7237:
        /* <DEDUP_REMOVED lines=8> */
.L_x_7383:
[----:B------:R-:W-:Y:S05]  /*117d0*/  BSYNC B0 ;  /* 0x0000000000007941 */ /* 0x000fea0003800000 */
.L_x_7382:
        /* <DEDUP_REMOVED lines=8> */
.L_x_7384:
[----:B------:R-:W-:Y:S02]  /*11860*/  MOV R250, R247 ;  /* 0x000000f700fa7202 */ /* 0x000fe40000000f00 */
[----:B------:R-:W-:-:S07]  /*11870*/  MOV R69, R244 ;  /* 0x000000f400457202 */ /* 0x000fce0000000f00 */
[----:B------:R-:W-:Y:S05]  /*11880*/  WARPSYNC.COLLECTIVE R71, `(.L_x_7385) ;  /* 0x0000000047087348 */ /* 0x000fea0003c00000 */
[----:B------:R0:W1:Y:S02]  /*11890*/  SHFL.DOWN P0, R244, R250, R251, R252 ;  /* 0x080000fbfaf47389 */ /* 0x00006400000000fc */
[----:B01----:R-:W-:Y:S05]  /*118a0*/  ENDCOLLECTIVE ;  /* 0x000000000000791b */ /* 0x003fea0003800000 */
.L_x_7385:
[----:B------:R-:W-:Y:S02]  /*118b0*/  MOV R250, R248 ;  /* 0x000000f800fa7202 */ /* 0x000fe40000000f00 */
[----:B------:R-:W-:-:S07]  /*118c0*/  MOV R70, R244 ;  /* 0x000000f400467202 */ /* 0x000fce0000000f00 */
[----:B------:R-:W-:Y:S05]  /*118d0*/  WARPSYNC.COLLECTIVE R71, `(.L_x_7386) ;  /* 0x0000000047087348 */ /* 0x000fea0003c00000 */
[----:B------:R0:W1:Y:S02]  /*118e0*/  SHFL.DOWN P0, R244, R250, R251, R252 ;  /* 0x080000fbfaf47389 */ /* 0x00006400000000fc */
[----:B01----:R-:W-:Y:S05]  /*118f0*/  ENDCOLLECTIVE ;  /* 0x000000000000791b */ /* 0x003fea0003800000 */
.L_x_7386:
[----:B------:R-:W-:Y:S01]  /*11900*/  MOV R241, R244 ;  /* 0x000000f400f17202 */ /* 0x000fe20000000f00 */
[----:B------:R-:W-:Y:S06]  /*11910*/  BRA `(.L_x_7387) ;  /* 0xffffff8000187947 */ /* 0x000fec000383ffff */
.L_x_7240:
        /* <DEDUP_REMOVED lines=8> */
.L_x_7389:
[----:B------:R-:W-:Y:S05]  /*119a0*/  BSYNC B0 ;  /* 0x0000000000007941 */ /* 0x000fea0003800000 */
.L_x_7388:
        /* <DEDUP_REMOVED lines=8> */
.L_x_7390:
[----:B------:R-:W-:Y:S02]  /*11a30*/  MOV R250, R247 ;  /* 0x000000f700fa7202 */ /* 0x000fe40000000f00 */
[----:B------:R-:W-:-:S07]  /*11a40*/  MOV R69, R244 ;  /* 0x000000f400457202 */ /* 0x000fce0000000f00 */
[----:B------:R-:W-:Y:S05]  /*11a50*/  WARPSYNC.COLLECTIVE R71, `(.L_x_7391) ;  /* 0x0000000047087348 */ /* 0x000fea0003c00000 */
[----:B------:R0:W1:Y:S02]  /*11a60*/  SHFL.DOWN P0, R244, R250, R251, R252 ;  /* 0x080000fbfaf47389 */ /* 0x00006400000000fc */
[----:B01----:R-:W-:Y:S05]  /*11a70*/  ENDCOLLECTIVE ;  /* 0x000000000000791b */ /* 0x003fea0003800000 */
.L_x_7391:
[----:B------:R-:W-:Y:S02]  /*11a80*/  MOV R250, R248 ;  /* 0x000000f800fa7202 */ /* 0x000fe40000000f00 */
[----:B------:R-:W-:-:S07]  /*11a90*/  MOV R70, R244 ;  /* 0x000000f400467202 */ /* 0x000fce0000000f00 */
[----:B------:R-:W-:Y:S05]  /*11aa0*/  WARPSYNC.COLLECTIVE R71, `(.L_x_7392) ;  /* 0x0000000047087348 */ /* 0x000fea0003c00000 */
[----:B------:R0:W1:Y:S02]  /*11ab0*/  SHFL.DOWN P0, R244, R250, R251, R252 ;  /* 0x080000fbfaf47389 */ /* 0x00006400000000fc */
[----:B01----:R-:W-:Y:S05]  /*11ac0*/  ENDCOLLECTIVE ;  /* 0x000000000000791b */ /* 0x003fea0003800000 */
.L_x_7392:
[----:B------:R-:W-:Y:S01]  /*11ad0*/  MOV R240, R244 ;  /* 0x000000f400f07202 */ /* 0x000fe20000000f00 */
[----:B------:R-:W-:Y:S06]  /*11ae0*/  BRA `(.L_x_7393) ;  /* 0xffffff7c00f87947 */ /* 0x000fec000383ffff */
.L_x_7243:
[----:B-1----:R-:W-:Y:S01]  /*11af0*/  HFMA2 R69, -RZ, RZ, 0, 0 ;  /* 0x00000000ff457431 */ /* 0x002fe200000001ff */
[----:B------:R-:W-:Y:S01]  /*11b00*/  BSSY B0, `(.L_x_7394) ;  /* 0x0000007000007945 */ /* 0x000fe20003800000 */
[----:B0-----:R-:W-:Y:S02]  /*11b10*/  MOV R70, R245 ;  /* 0x000000f500467202 */ /* 0x001fe40000000f00 */
[----:B------:R-:W-:Y:S02]  /*11b20*/  MOV R68, 0x1f ;  /* 0x0000001f00447802 */ /* 0x000fe40000000f00 */
[----:B----4-:R-:W-:-:S07]  /*11b30*/  MOV R71, 0xffffffff ;  /* 0xffffffff00477802 */ /* 0x010fce0000000f00 */
[----:B--23--:R-:W-:Y:S05]  /*11b40*/  WARPSYNC.COLLECTIVE R71, `(.L_x_7395) ;  /* 0x0000000047087348 */ /* 0x00cfea0003c00000 */
[----:B------:R0:W1:Y:S02]  /*11b50*/  SHFL.IDX P3, R244, R70, R69, R68 ;  /* 0x0000004546f47389 */ /* 0x0000640000060044 */
[----:B0123--:R-:W-:Y:S05]  /*11b60*/  ENDCOLLECTIVE ;  /* 0x000000000000791b */ /* 0x00ffea0003800000 */
.L_x_7395:
[----:B------:R-:W-:Y:S05]  /*11b70*/  BSYNC B0 ;  /* 0x0000000000007941 */ /* 0x000fea0003800000 */
.L_x_7394:
        /* <DEDUP_REMOVED lines=10> */
.L_x_7396:
[----:B------:R-:W-:Y:S02]  /*11c20*/  MOV R252, 0x1f ;  /* 0x0000001f00fc7802 */ /* 0x000fe40000000f00 */
[----:B------:R-:W-:Y:S02]  /*11c30*/  MOV R70, R247 ;  /* 0x000000f700467202 */ /* 0x000fe40000000f00 */
[----:B------:R-:W-:-:S07]  /*11c40*/  MOV R241, R244 ;  /* 0x000000f400f17202 */ /* 0x000fce0000000f00 */
[----:B------:R-:W-:Y:S05]  /*11c50*/  WARPSYNC.COLLECTIVE R71, `(.L_x_7397) ;  /* 0x0000000047087348 */ /* 0x000fea0003c00000 */
[----:B------:R0:W1:Y:S02]  /*11c60*/  SHFL.IDX P3, R244, R70, R69, R68 ;  /* 0x0000004546f47389 */ /* 0x0000640000060044 */
[----:B01----:R-:W-:Y:S05]  /*11c70*/  ENDCOLLECTIVE ;  /* 0x000000000000791b */ /* 0x003fea0003800000 */
.L_x_7397:
[----:B------:R-:W-:-:S04]  /*11c80*/  FMUL.FTZ R242, R65, R241 ;  /* 0x000000f141f27220 */ /* 0x000fc80000410000 */
[----:B------:R-:W-:Y:S01]  /*11c90*/  FFMA.FTZ R242, R64, R240, -R242 ;  /* 0x000000f040f27223 */ /* 0x000fe200000108f2 */
[-C--:B------:R-:W-:Y:S01]  /*11ca0*/  FMUL.FTZ R68, R67, R241.reuse ;  /* 0x000000f143447220 */ /* 0x080fe20000410000 */
[C---:B------:R-:W-:Y:S01]  /*11cb0*/  FMUL.FTZ R69, R66.reuse, R241 ;  /* 0x000000f142457220 */ /* 0x040fe20000410000 */
[----:B------:R-:W-:Y:S02]  /*11cc0*/  MOV R70, R248 ;  /* 0x000000f800467202 */ /* 0x000fe40000000f00 */
[----:B------:R-:W-:Y:S01]  /*11cd0*/  FFMA.FTZ R68, R66, R240, -R68 ;  /* 0x000000f042447223 */ /* 0x000fe20000010844 */
[----:B------:R-:W-:-:S05]  /*11ce0*/  MOV R243, R244 ;  /* 0x000000f400f37202 */ /* 0x000fca0000000f00 */
[----:B------:R-:W-:Y:S01]  /*11cf0*/  FADD.FTZ R243, R243, R68 ;  /* 0x00000044f3f37221 */ /* 0x000fe20000010000 */
[----:B------:R-:W-:-:S04]  /*11d00*/  FMUL.FTZ R68, R64, R241 ;  /* 0x000000f140447220 */ /* 0x000fc80000410000 */
[-C--:B------:R-:W-:Y:S01]  /*11d10*/  FFMA.FTZ R241, R65, R240.reuse, R68 ;  /* 0x000000f041f17223 */ /* 0x080fe20000010044 */
[----:B------:R-:W-:Y:S01]  /*11d20*/  FFMA.FTZ R240, R67, R240, R69 ;  /* 0x000000f043f07223 */ /* 0x000fe20000010045 */
[----:B------:R-:W-:Y:S01]  /*11d30*/  HFMA2 R69, -RZ, RZ, 0, 0 ;  /* 0x00000000ff457431 */ /* 0x000fe200000001ff */
[----:B------:R-:W-:-:S07]  /*11d40*/  MOV R68, 0x1f ;  /* 0x0000001f00447802 */ /* 0x000fce0000000f00 */
[----:B------:R-:W-:Y:S05]  /*11d50*/  WARPSYNC.COLLECTIVE R71, `(.L_x_7398) ;  /* 0x0000000047087348 */ /* 0x000fea0003c00000 */
[----:B------:R0:W1:Y:S02]  /*11d60*/  SHFL.IDX P3, R244, R70, R69, R68 ;  /* 0x0000004546f47389 */ /* 0x0000640000060044 */
[----:B01----:R-:W-:Y:S05]  /*11d70*/  ENDCOLLECTIVE ;  /* 0x000000000000791b */ /* 0x003fea0003800000 */
.L_x_7398:
[----:B------:R-:W-:Y:S01]  /*11d80*/  MOV R70, R64 ;  /* 0x0000004000467202 */ /* 0x000fe20000000f00 */
[----:B------:R-:W-:-:S07]  /*11d90*/  FADD.FTZ R240, R244, R240 ;  /* 0x000000f0f4f07221 */ /* 0x000fce0000010000 */
[----:B------:R-:W-:Y:S05]  /*11da0*/  WARPSYNC.COLLECTIVE R71, `(.L_x_7399) ;  /* 0x0000000047087348 */ /* 0x000fea0003c00000 */
[----:B------:R0:W1:Y:S02]  /*11db0*/  SHFL.DOWN P0, R244, R250, R251, R252 ;  /* 0x080000fbfaf47389 */ /* 0x00006400000000fc */
[----:B01----:R-:W-:Y:S05]  /*11dc0*/  ENDCOLLECTIVE ;  /* 0x000000000000791b */ /* 0x003fea0003800000 */
.L_x_7399:
[----:B------:R-:W-:Y:S02]  /*11dd0*/  MOV R250, R246 ;  /* 0x000000f600fa7202 */ /* 0x000fe40000000f00 */
[----:B------:R-:W-:-:S07]  /*11de0*/  MOV R245, R244 ;  /* 0x000000f400f57202 */ /* 0x000fce0000000f00 */
[----:B------:R-:W-:Y:S05]  /*11df0*/  WARPSYNC.COLLECTIVE R71, `(.L_x_7400) ;  /* 0x0000000047087348 */ /* 0x000fea0003c00000 */
[----:B------:R0:W1:Y:S02]  /*11e00*/  SHFL.DOWN P0, R244, R250, R251, R252 ;  /* 0x080000fbfaf47389 */ /* 0x00006400000000fc */
[----:B01----:R-:W-:Y:S05]  /*11e10*/  ENDCOLLECTIVE ;  /* 0x000000000000791b */ /* 0x003fea0003800000 */
.L_x_7400:
[----:B------:R-:W-:Y:S02]  /*11e20*/  MOV R250, R247 ;  /* 0x000000f700fa7202 */ /* 0x000fe40000000f00 */
[----:B------:R-:W-:-:S07]  /*11e30*/  MOV R246, R244 ;  /* 0x000000f400f67202 */ /* 0x000fce0000000f00 */
[----:B------:R-:W-:Y:S05]  /*11e40*/  WARPSYNC.COLLECTIVE R71, `(.L_x_7401) ;  /* 0x0000000047087348 */ /* 0x000fea0003c00000 */
[----:B------:R0:W1:Y:S02]  /*11e50*/  SHFL.DOWN P0, R244, R250, R251, R252 ;  /* 0x080000fbfaf47389 */ /* 0x00006400000000fc */
[----:B01----:R-:W-:Y:S05]  /*11e60*/  ENDCOLLECTIVE ;  /* 0x000000000000791b */ /* 0x003fea0003800000 */
.L_x_7401:
[----:B------:R-:W-:Y:S02]  /*11e70*/  MOV R250, R248 ;  /* 0x000000f800fa7202 */ /* 0x000fe40000000f00 */
[----:B------:R-:W-:-:S07]  /*11e80*/  MOV R247, R244 ;  /* 0x000000f400f77202 */ /* 0x000fce0000000f00 */
[----:B------:R-:W-:Y:S05]  /*11e90*/  WARPSYNC.COLLECTIVE R71, `(.L_x_7402) ;  /* 0x0000000047087348 */ /* 0x000fea0003c00000 */
[----:B------:R0:W1:Y:S02]  /*11ea0*/  SHFL.DOWN P0, R244, R250, R251, R252 ;  /* 0x080000fbfaf47389 */ /* 0x00006400000000fc */
[----:B01----:R-:W-:Y:S05]  /*11eb0*/  ENDCOLLECTIVE ;  /* 0x000000000000791b */ /* 0x003fea0003800000 */
.L_x_7402:
[----:B------:R-:W-:-:S07]  /*11ec0*/  MOV R248, R244 ;  /* 0x000000f400f87202 */ /* 0x000fce0000000f00 */
[----:B------:R-:W-:Y:S05]  /*11ed0*/  WARPSYNC.COLLECTIVE R71, `(.L_x_7403) ;  /* 0x0000000047087348 */ /* 0x000fea0003c00000 */
[----:B------:R0:W1:Y:S02]  /*11ee0*/  SHFL.IDX P3, R244, R70, R69, R68 ;  /* 0x0000004546f47389 */ /* 0x0000640000060044 */
[----:B01----:R-:W-:Y:S05]  /*11ef0*/  ENDCOLLECTIVE ;  /* 0x000000000000791b */ /* 0x003fea0003800000 */
.L_x_7403:
[----:B------:R-:W-:Y:S02]  /*11f00*/  MOV R70, R65 ;  /* 0x0000004100467202 */ /* 0x000fe40000000f00 */
[----:B------:R-:W-:-:S07]  /*11f10*/  MOV R64, R244 ;  /* 0x000000f400407202 */ /* 0x000fce0000000f00 */
[----:B------:R-:W-:Y:S05]  /*11f20*/  WARPSYNC.COLLECTIVE R71, `(.L_x_7404) ;  /* 0x0000000047087348 */ /* 0x000fea0003c00000 */
[----:B------:R0:W1:Y:S02]  /*11f30*/  SHFL.IDX P3, R244, R70, R69, R68 ;  /* 0x0000004546f47389 */ /* 0x0000640000060044 */
[----:B01----:R-:W-:Y:S05]  /*11f40*/  ENDCOLLECTIVE ;  /* 0x000000000000791b */ /* 0x003fea0003800000 */
.L_x_7404:
[----:B------:R-:W-:Y:S02]  /*11f50*/  MOV R70, R66 ;  /* 0x0000004200467202 */ /* 0x000fe40000000f00 */
[----:B------:R-:W-:-:S07]  /*11f60*/  MOV R65, R244 ;  /* 0x000000f400417202 */ /* 0x000fce0000000f00 */
[----:B------:R-:W-:Y:S05]  /*11f70*/  WARPSYNC.COLLECTIVE R71, `(.L_x_7405) ;  /* 0x0000000047087348 */ /* 0x000fea0003c00000 */
[----:B------:R0:W1:Y:S02]  /*11f80*/  SHFL.IDX P3, R244, R70, R69, R68 ;  /* 0x0000004546f47389 */ /* 0x0000640000060044 */
[----:B01----:R-:W-:Y:S05]  /*11f90*/  ENDCOLLECTIVE ;  /* 0x000000000000791b */ /* 0x003fea0003800000 */
.L_x_7405:
[----:B------:R-:W-:Y:S02]  /*11fa0*/  MOV R70, R67 ;  /* 0x0000004300467202 */ /* 0x000fe40000000f00 */
[----:B------:R-:W-:-:S07]  /*11fb0*/  MOV R66, R244 ;  /* 0x000000f400427202 */ /* 0x000fce0000000f00 */
[----:B------:R-:W-:Y:S05]  /*11fc0*/  WARPSYNC.COLLECTIVE R71, `(.L_x_7406) ;  /* 0x0000000047087348 */ /* 0x000fea0003c00000 */
[----:B------:R0:W1:Y:S02]  /*11fd0*/  SHFL.IDX P3, R244, R70, R69, R68 ;  /* 0x0000004546f47389 */ /* 0x0000640000060044 */
[----:B01----:R-:W-:Y:S05]  /*11fe0*/  ENDCOLLECTIVE ;  /* 0x000000000000791b */ /* 0x003fea0003800000 */
.L_x_7406:
[----:B------:R-:W-:Y:S01]  /*11ff0*/  MOV R67, R244 ;  /* 0x000000f400437202 */ /* 0x000fe20000000f00 */
[----:B------:R-:W-:Y:S06]  /*12000*/  BRA `(.L_x_7407) ;  /* 0xffffff7c004c7947 */ /* 0x000fec000383ffff */
.L_x_7408:
        /* <DEDUP_REMOVED lines=15> */
.L_x_18701:


//--------------------- .text._Z25selective_scan_bwd_kernelI32Selective_Scan_bwd_kernel_traitsILi64ELi16ELb0ELb0ELb1ELb1ELb1EN3c104HalfENS1_7complexIfEEEEv12SSMParamsBwd --------------------------
	.section	.text._Z25selective_scan_bwd_kernelI32Selective_Scan_bwd_kernel_traitsILi64ELi16ELb0ELb0ELb1ELb1ELb1EN3c104HalfENS1_7complexIfEEEEv12SSMParamsBwd,"ax",@progbits
	.align	128
        .global         _Z25selective_scan_bwd_kernelI32Selective_Scan_bwd_kernel_traitsILi64ELi16ELb0ELb0ELb1ELb1ELb1EN3c104HalfENS1_7complexIfEEEEv12SSMParamsBwd
        .type           _Z25selective_scan_bwd_kernelI32Selective_Scan_bwd_kernel_traitsILi64ELi16ELb0ELb0ELb1ELb1ELb1EN3c104HalfENS1_7complexIfEEEEv12SSMParamsBwd,@function
        .size           _Z25selective_scan_bwd_kernelI32Selective_Scan_bwd_kernel_traitsILi64ELi16ELb0ELb0ELb1ELb1ELb1EN3c104HalfENS1_7complexIfEEEEv12SSMParamsBwd,(.L_x_18702 - _Z25selective_scan_bwd_kernelI32Selective_Scan_bwd_kernel_traitsILi64ELi16ELb0ELb0ELb1ELb1ELb1EN3c104HalfENS1_7complexIfEEEEv12SSMParamsBwd)
        .other          _Z25selective_scan_bwd_kernelI32Selective_Scan_bwd_kernel_traitsILi64ELi16ELb0ELb0ELb1ELb1ELb1EN3c104HalfENS1_7complexIfEEEEv12SSMParamsBwd,@"STO_CUDA_ENTRY STV_DEFAULT"
_Z25selective_scan_bwd_kernelI32Selective_Scan_bwd_kernel_traitsILi64ELi16ELb0ELb0ELb1ELb1ELb1EN3c104HalfENS1_7complexIfEEEEv12SSMParamsBwd:
.text._Z25selective_scan_bwd_kernelI32Selective_Scan_bwd_kernel_traitsILi64ELi16ELb0ELb0ELb1ELb1ELb1EN3c104HalfENS1_7complexIfEEEEv12SSMParamsBwd:
        /* <DEDUP_REMOVED lines=142> */
.L_x_7542:
        /* <DEDUP_REMOVED lines=167> */
[----:B----4-:R0:W-:Y:S04]  /*1350*/  STS.U16 [R148+0x40], R26 ;  /* 0x0000401a94007388 */ /* 0x0101e80000000400 */
[----:B------:R1:W-:Y:S04]  /*1360*/  STS.U16 [R249+0x80], R28 ;  /* 0x0000801cf9007388 */ /* 0x0003e80000000400 */
[----:B-----5:R-:W-:Y:S04]  /*1370*/  STS.U16 [R237+0xc0], R30 ;  /* 0x0000c01eed007388 */ /* 0x020fe80000000400 */
[----:B---3--:R2:W-:Y:S04]  /*1380*/  STS.U16 [R106+0x100], R27 ;  /* 0x0001001b6a007388 */ /* 0x0085e80000000400 */
        /* <DEDUP_REMOVED lines=32> */
[----:B0-----:R-:W-:-:S11]  /*1590*/  PRMT R26, RZ, 0x7610, R26 ;  /* 0x00007610ff1a7816 */ /* 0x001fd6000000001a */
        /* <DEDUP_REMOVED lines=129> */
[----:B--2---:R-:W-:-:S03]  /*1db0*/  HADD2.F32 R6, -RZ, R6.H0_H0 ;  /* 0x20000006ff067230 */ /* 0x004fc60000004100 */
[----:B------:R0:W-:Y:S02]  /*1dc0*/  STL [R1+0x4], R150 ;  /* 0x0000049601007387 */ /* 0x0001e40000100800 */
[----:B------:R-:W-:Y:S02]  /*1dd0*/  FADD.FTZ R93, R6, UR7 ;  /* 0x00000007065d7e21 */ /* 0x000fe40008010000 */
[----:B------:R0:W-:Y:S01]  /*1de0*/  STL [R1], R148 ;  /* 0x0000009401007387 */ /* 0x0001e20000100800 */
[----:B------:R-:W-:Y:S02]  /*1df0*/  P2R R110, PR, RZ, 0x20 ;  /* 0x00000020ff6e7803 */ /* 0x000fe40000000000 */
[----:B------:R-:W-:Y:S01]  /*1e00*/  FSETP.GTU.FTZ.AND P5, PT, R93, 20, PT ;  /* 0x41a000005d00780b */ /* 0x000fe20003fbc000 */
        /* <DEDUP_REMOVED lines=79> */
.L_x_7411:
[----:B------:R-:W-:Y:S05]  /*2300*/  BSYNC.RECONVERGENT B0 ;  /* 0x0000000000007941 */ /* 0x000fea0003800200 */
.L_x_7410:
        /* <DEDUP_REMOVED lines=33> */
.L_x_7413:
[----:B------:R-:W-:Y:S05]  /*2520*/  BSYNC.RECONVERGENT B0 ;  /* 0x0000000000007941 */ /* 0x000fea0003800200 */
.L_x_7412:
        /* <DEDUP_REMOVED lines=33> */
.L_x_7415:
[----:B------:R-:W-:Y:S05]  /*2740*/  BSYNC.RECONVERGENT B0 ;  /* 0x0000000000007941 */ /* 0x000fea0003800200 */
.L_x_7414:
        /* <DEDUP_REMOVED lines=33> */
.L_x_7417:
[----:B------:R-:W-:Y:S05]  /*2960*/  BSYNC.RECONVERGENT B0 ;  /* 0x0000000000007941 */ /* 0x000fea0003800200 */
.L_x_7416:
        /* <DEDUP_REMOVED lines=33> */
.L_x_7419:
[----:B------:R-:W-:Y:S05]  /*2b80*/  BSYNC.RECONVERGENT B0 ;  /* 0x0000000000007941 */ /* 0x000fea0003800200 */
.L_x_7418:
        /* <DEDUP_REMOVED lines=33> */
.L_x_7421:
[----:B------:R-:W-:Y:S05]  /*2da0*/  BSYNC.RECONVERGENT B0 ;  /* 0x0000000000007941 */ /* 0x000fea0003800200 */
.L_x_7420:
        /* <DEDUP_REMOVED lines=33> */
.L_x_7423:
[----:B------:R-:W-:Y:S05]  /*2fc0*/  BSYNC.RECONVERGENT B0 ;  /* 0x0000000000007941 */ /* 0x000fea0003800200 */
.L_x_7422:
        /* <DEDUP_REMOVED lines=33> */
.L_x_7425:
[----:B------:R-:W-:Y:S05]  /*31e0*/  BSYNC.RECONVERGENT B0 ;  /* 0x0000000000007941 */ /* 0x000fea0003800200 */
.L_x_7424:
        /* <DEDUP_REMOVED lines=33> */
.L_x_7427:
[----:B------:R-:W-:Y:S05]  /*3400*/  BSYNC.RECONVERGENT B0 ;  /* 0x0000000000007941 */ /* 0x000fea0003800200 */
.L_x_7426:
        /* <DEDUP_REMOVED lines=33> */
.L_x_7429:
[----:B------:R-:W-:Y:S05]  /*3620*/  BSYNC.RECONVERGENT B0 ;  /* 0x0000000000007941 */ /* 0x000fea0003800200 */
.L_x_7428:
        /* <DEDUP_REMOVED lines=33> */
.L_x_7431:
[----:B------:R-:W-:Y:S05]  /*3840*/  BSYNC.RECONVERGENT B0 ;  /* 0x0000000000007941 */ /* 0x000fea0003800200 */
.L_x_7430:
        /* <DEDUP_REMOVED lines=33> */
.L_x_7433:
[----:B------:R-:W-:Y:S05]  /*3a60*/  BSYNC.RECONVERGENT B0 ;  /* 0x0000000000007941 */ /* 0x000fea0003800200 */
.L_x_7432:
        /* <DEDUP_REMOVED lines=33> */
.L_x_7435:
[----:B------:R-:W-:Y:S05]  /*3c80*/  BSYNC.RECONVERGENT B0 ;  /* 0x0000000000007941 */ /* 0x000fea0003800200 */
.L_x_7434:
        /* <DEDUP_REMOVED lines=33> */
.L_x_7437:
[----:B------:R-:W-:Y:S05]  /*3ea0*/  BSYNC.RECONVERGENT B0 ;  /* 0x0000000000007941 */ /* 0x000fea0003800200 */
.L_x_7436:
        /* <DEDUP_REMOVED lines=33> */
.L_x_7439:
[----:B------:R-:W-:Y:S05]  /*40c0*/  BSYNC.RECONVERGENT B0 ;  /* 0x0000000000007941 */ /* 0x000fea0003800200 */
.L_x_7438:
        /* <DEDUP_REMOVED lines=33> */
.L_x_7441:
[----:B------:R-:W-:Y:S05]  /*42e0*/  BSYNC.RECONVERGENT B0 ;  /* 0x0000000000007941 */ /* 0x000fea0003800200 */
.L_x_7440:
        /* <DEDUP_REMOVED lines=154> */
[----:B------:R-:W0:Y:S04]  /*4c90*/  LDS.U16 R44, [R94+0xc] ;  /* 0x00000c005e2c7984 */ /* 0x000e280000000400 */
[----:B------:R-:W-:Y:S04]  /*4ca0*/  LDS.U16 R46, [R94+0xe] ;  /* 0x00000e005e2e7984 */ /* 0x000fe80000000400 */
[----:B------:R-:W0:Y:S04]  /*4cb0*/  LDS.U16 R47, [R94+0x10] ;  /* 0x000010005e2f7984 */ /* 0x000e280000000400 */
[----:B------:R-:W0:Y:S04]  /*4cc0*/  LDS.U16 R49, [R94+0x12] ;  /* 0x000012005e317984 */ /* 0x000e280000000400 */
[----:B------:R-:W-:Y:S04]  /*4cd0*/  LDS.U16 R50, [R94+0x14] ;  /* 0x000014005e327984 */ /* 0x000fe80000000400 */
[----:B------:R-:W0:Y:S04]  /*4ce0*/  LDS.U16 R52, [R94+0x16] ;  /* 0x000016005e347984 */ /* 0x000e280000000400 */
[----:B------:R-:W-:Y:S04]  /*4cf0*/  LDS.U16 R55, [R94+0x18] ;  /* 0x000018005e377984 */ /* 0x000fe80000000400 */
        /* <DEDUP_REMOVED lines=12> */
[----:B------:R-:W-:-:S13]  /*4dc0*/  ISETP.NE.AND P5, PT, R68, RZ, PT ;  /* 0x000000ff4400720c */ /* 0x000fda0003fa5270 */
[----:B------:R-:W2:Y:S01]  /*4dd0*/  @!P5 LDG.E.U16 R66, desc[UR32][R4.64+0xc0] ;  /* 0x0000c0200442d981 */ /* 0x000ea2000c1e1500 */
[----:B------:R-:W-:Y:S02]  /*4de0*/  ISETP.NE.AND P5, PT, R69, RZ, PT ;  /* 0x000000ff4500720c */ /* 0x000fe40003fa5270 */
[----:B------:R-:W-:Y:S02]  /*4df0*/  PRMT R69, RZ, 0x7610, R69 ;  /* 0x00007610ff457816 */ /* 0x000fe40000000045 */
[----:B------:R-:W-:-:S09]  /*4e00*/  PRMT R68, RZ, 0x7610, R68 ;  /* 0x00007610ff447816 */ /* 0x000fd20000000044 */
[----:B------:R-:W2:Y:S01]  /*4e10*/  @!P5 LDG.E.U16 R69, desc[UR32][R4.64+0x100] ;  /* 0x000100200445d981 */ /* 0x000ea2000c1e1500 */
[----:B------:R-:W-:-:S13]  /*4e20*/  ISETP.NE.AND P5, PT, R70, RZ, PT ;  /* 0x000000ff4600720c */ /* 0x000fda0003fa5270 */
        /* <DEDUP_REMOVED lines=27> */
[----:B-----5:R-:W-:Y:S02]  /*4fe0*/  HADD2.F32 R41, -RZ, R41.H0_H0 ;  /* 0x20000029ff297230 */ /* 0x020fe40000004100 */
[----:B------:R-:W-:Y:S02]  /*4ff0*/  HADD2.F32 R30, -RZ, R30.H0_H0 ;  /* 0x2000001eff1e7230 */ /* 0x000fe40000004100 */
[----:B------:R-:W-:Y:S02]  /*5000*/  HADD2.F32 R31, -RZ, R31.H0_H0 ;  /* 0x2000001fff1f7230 */ /* 0x000fe40000004100 */
[----:B-1----:R-:W-:Y:S01]  /*5010*/  FMUL.FTZ R4, R33, -1.4426950216293334961 ;  /* 0xbfb8aa3b21047820 */ /* 0x002fe20000410000 */
[----:B------:R-:W-:Y:S01]  /*5020*/  FMUL.FTZ R5, R41, -1.4426950216293334961 ;  /* 0xbfb8aa3b29057820 */ /* 0x000fe20000410000 */
[----:B------:R-:W-:Y:S01]  /*5030*/  FMUL.FTZ R114, R30, -1.4426950216293334961 ;  /* 0xbfb8aa3b1e727820 */ /* 0x000fe20000410000 */
[----:B------:R-:W-:Y:S01]  /*5040*/  FMUL.FTZ R116, R31, -1.4426950216293334961 ;  /* 0xbfb8aa3b1f747820 */ /* 0x000fe20000410000 */
[----:B---3--:R-:W-:-:S02]  /*5050*/  FADD.FTZ R63, R63, 1 ;  /* 0x3f8000003f3f7421 */ /* 0x008fc40000010000 */
[----:B------:R-:W1:Y:S04]  /*5060*/  MUFU.EX2 R4, R4 ;  /* 0x0000000400047308 */ /* 0x000e680000000800 */
[----:B------:R-:W3:Y:S04]  /*5070*/  MUFU.EX2 R5, R5 ;  /* 0x0000000500057308 */ /* 0x000ee80000000800 */
[----:B------:R-:W4:Y:S04]  /*5080*/  MUFU.EX2 R114, R114 ;  /* 0x0000007200727308 */ /* 0x000f280000000800 */
[----:B------:R-:W5:Y:S04]  /*5090*/  MUFU.EX2 R116, R116 ;  /* 0x0000007400747308 */ /* 0x000f680000000800 */
[----:B------:R-:W5:Y:S01]  /*50a0*/  MUFU.RCP R63, R63 ;  /* 0x0000003f003f7308 */ /* 0x000f620000001000 */
[----:B-1----:R-:W-:Y:S01]  /*50b0*/  FADD.FTZ R4, R4, 1 ;  /* 0x3f80000004047421 */ /* 0x002fe20000010000 */
[----:B0-----:R-:W-:-:S02]  /*50c0*/  HADD2.F32 R44, -RZ, R44.H0_H0 ;  /* 0x2000002cff2c7230 */ /* 0x001fc40000004100 */
[----:B---3--:R-:W-:Y:S01]  /*50d0*/  FADD.FTZ R5, R5, 1 ;  /* 0x3f80000005057421 */ /* 0x008fe20000010000 */
        /* <DEDUP_REMOVED lines=8> */
[----:B------:R-:W1:Y:S01]  /*5160*/  MUFU.EX2 R118, R118 ;  /* 0x0000007600767308 */ /* 0x000e620000000800 */
[----:B------:R-:W-:-:S03]  /*5170*/  HADD2.F32 R67, -RZ, R67.H0_H0 ;  /* 0x20000043ff437230 */ /* 0x000fc60000004100 */
[----:B------:R-:W-:Y:S04]  /*5180*/  MUFU.EX2 R121, R121 ;  /* 0x0000007900797308 */ /* 0x000fe80000000800 */
[----:B------:R-:W3:Y:S01]  /*5190*/  MUFU.EX2 R120, R120 ;  /* 0x0000007800787308 */ /* 0x000ee20000000800 */
[----:B------:R-:W-:-:S05]  /*51a0*/  HADD2.F32 R49, -RZ, R49.H0_H0 ;  /* 0x20000031ff317230 */ /* 0x000fca0000004100 */
[----:B------:R-:W-:Y:S01]  /*51b0*/  FMUL.FTZ R122, R49, -1.4426950216293334961 ;  /* 0xbfb8aa3b317a7820 */ /* 0x000fe20000410000 */
[----:B------:R-:W-:Y:S04]  /*51c0*/  STS.U16 [R150], R61 ;  /* 0x0000003d96007388 */ /* 0x000fe80000000400 */
[----:B--2---:R-:W-:Y:S04]  /*51d0*/  STS.U16 [R148+0x40], R60 ;  /* 0x0000403c94007388 */ /* 0x004fe80000000400 */
        /* <DEDUP_REMOVED lines=15> */
[----:B------:R-:W3:Y:S04]  /*52d0*/  LDS.U16 R60, [R94] ;  /* 0x000000005e3c7984 */ /* 0x000ee80000000400 */
[----:B------:R-:W3:Y:S04]  /*52e0*/  LDS.U16 R61, [R94+0x2] ;  /* 0x000002005e3d7984 */ /* 0x000ee80000000400 */
[----:B------:R-:W3:Y:S04]  /*52f0*/  LDS.U16 R62, [R94+0x4] ;  /* 0x000004005e3e7984 */ /* 0x000ee80000000400 */
[----:B------:R-:W3:Y:S04]  /*5300*/  LDS.U16 R73, [R94+0x6] ;  /* 0x000006005e497984 */ /* 0x000ee80000000400 */
[----:B------:R-:W3:Y:S01]  /*5310*/  LDS.U16 R76, [R94+0x8] ;  /* 0x000008005e4c7984 */ /* 0x000ee20000000400 */
[----:B----4-:R-:W-:Y:S01]  /*5320*/  FADD.FTZ R69, R114, 1 ;  /* 0x3f80000072457421 */ /* 0x010fe20000010000 */
[----:B-----5:R-:W-:Y:S01]  /*5330*/  FADD.FTZ R66, R116, 1 ;  /* 0x3f80000074427421 */ /* 0x020fe20000010000 */
[----:B--2---:R2:W-:Y:S01]  /*5340*/  MUFU.RCP R68, R4 ;  /* 0x0000000400447308 */ /* 0x0045e20000001000 */
[----:B------:R-:W-:Y:S07]  /*5350*/  LDS.U16 R108, [R94+0xa] ;  /* 0x00000a005e6c7984 */ /* 0x000fee0000000400 */
[----:B0-----:R0:W-:Y:S01]  /*5360*/  MUFU.RCP R70, R5 ;  /* 0x0000000500467308 */ /* 0x0011e20000001000 */
[----:B--2---:R-:W2:Y:S01]  /*5370*/  LDS.U16 R4, [R94+0xc] ;  /* 0x00000c005e047984 */ /* 0x004ea20000000400 */
[----:B------:R-:W-:Y:S01]  /*5380*/  FADD.FTZ R71, R119, 1 ;  /* 0x3f80000077477421 */ /* 0x000fe20000010000 */
[----:B-1----:R-:W-:Y:S01]  /*5390*/  FADD.FTZ R74, R118, 1 ;  /* 0x3f800000764a7421 */ /* 0x002fe20000010000 */
[----:B---3--:R-:W-:Y:S01]  /*53a0*/  FADD.FTZ R109, R120, 1 ;  /* 0x3f800000786d7421 */ /* 0x008fe20000010000 */
[----:B------:R-:W-:Y:S01]  /*53b0*/  HADD2.F32 R52, -RZ, R52.H0_H0 ;  /* 0x20000034ff347230 */ /* 0x000fe20000004100 */
[----:B------:R-:W-:Y:S01]  /*53c0*/  LDS.U16 R131, [R94+0x1e] ;  /* 0x00001e005e837984 */ /* 0x000fe20000000400 */
[----:B0-----:R-:W-:Y:S01]  /*53d0*/  FADD.FTZ R5, -R63, 1 ;  /* 0x3f8000003f057421 */ /* 0x001fe20000010100 */
[----:B------:R-:W-:Y:S01]  /*53e0*/  HADD2.F32 R60, -RZ, R60.H0_H0 ;  /* 0x2000003cff3c7230 */ /* 0x000fe20000004100 */
[----:B------:R-:W0:Y:S02]  /*53f0*/  MUFU.RCP R69, R69 ;  /* 0x0000004500457308 */ /* 0x000e240000001000 */
[----:B------:R-:W-:-:S02]  /*5400*/  FFMA.FTZ R5, R32, R5, 1 ;  /* 0x3f80000020057423 */ /* 0x000fc40000010005 */
[----:B------:R-:W-:-:S04]  /*5410*/  FMUL.FTZ R112, R65, R60 ;  /* 0x0000003c41707220 */ /* 0x000fc80000410000 */
[----:B------:R-:W1:Y:S01]  /*5420*/  MUFU.RCP R66, R66 ;  /* 0x0000004200427308 */ /* 0x000e620000001000 */
[----:B------:R-:W-:-:S04]  /*5430*/  FMUL.FTZ R112, R63, R112 ;  /* 0x000000703f707220 */ /* 0x000fc80000410000 */
[----:B------:R-:W-:Y:S02]  /*5440*/  FMUL.FTZ R132, R112, R5 ;  /* 0x0000000570847220 */ /* 0x000fe40000410000 */
        /* <DEDUP_REMOVED lines=13> */
[----:B------:R-:W-:Y:S01]  /*5520*/  FADD.FTZ R118, R121, 1 ;  /* 0x3f80000079767421 */ /* 0x000fe20000010000 */
[----:B------:R-:W-:Y:S01]  /*5530*/  FMUL.FTZ R133, R114, R115 ;  /* 0x0000007372857220 */ /* 0x000fe20000410000 */
[----:B------:R-:W-:Y:S01]  /*5540*/  FMUL.FTZ R134, R117, R116 ;  /* 0x0000007475867220 */ /* 0x000fe20000410000 */
[----:B------:R-:W-:Y:S01]  /*5550*/  FADD.FTZ R116, -R68, 1 ;  /* 0x3f80000044747421 */ /* 0x000fe20000010100 */
[----:B------:R-:W1:Y:S01]  /*5560*/  LDS.U16 R121, [R94+0x10] ;  /* 0x000010005e797984 */ /* 0x000e620000000400 */
[----:B------:R-:W-:-:S02]  /*5570*/  HADD2.F32 R76, -RZ, R76.H0_H0 ;  /* 0x2000004cff4c7230 */ /* 0x000fc40000004100 */
[----:B------:R-:W-:Y:S01]  /*5580*/  FMUL.FTZ R115, R110, R73 ;  /* 0x000000496e737220 */ /* 0x000fe20000410000 */
[----:B------:R-:W4:Y:S01]  /*5590*/  MUFU.EX2 R122, R122 ;  /* 0x0000007a007a7308 */ /* 0x000f220000000800 */
[----:B------:R-:W-:Y:S02]  /*55a0*/  FFMA.FTZ R116, R33, R116, 1 ;  /* 0x3f80000021747423 */ /* 0x000fe40000010074 */
[----:B------:R-:W-:Y:S01]  /*55b0*/  FMUL.FTZ R115, R68, R115 ;  /* 0x0000007344737220 */ /* 0x000fe20000410000 */
[----:B------:R-:W5:Y:S01]  /*55c0*/  MUFU.RCP R74, R74 ;  /* 0x0000004a004a7308 */ /* 0x000f620000001000 */
[----:B------:R-:W-:Y:S01]  /*55d0*/  FMUL.FTZ R117, R111, R76 ;  /* 0x0000004c6f757220 */ /* 0x000fe20000410000 */
[----:B------:R-:W-:Y:S02]  /*55e0*/  HADD2.F32 R55, -RZ, R55.H0_H0 ;  /* 0x20000037ff377230 */ /* 0x000fe40000004100 */
[----:B------:R-:W-:-:S04]  /*55f0*/  FMUL.FTZ R135, R115, R116 ;  /* 0x0000007473877220 */ /* 0x000fc80000410000 */
[----:B------:R2:W-:Y:S01]  /*5600*/  MUFU.RCP R112, R118 ;  /* 0x0000007600707308 */ /* 0x0005e20000001000 */
[----:B------:R-:W-:Y:S02]  /*5610*/  HADD2.F32 R58, -RZ, R58.H0_H0 ;  /* 0x2000003aff3a7230 */ /* 0x000fe40000004100 */
[C---:B------:R-:W-:Y:S01]  /*5620*/  FMUL.FTZ R117, R70.reuse, R117 ;  /* 0x0000007546757220 */ /* 0x040fe20000410000 */
[----:B------:R-:W-:Y:S02]  /*5630*/  HADD2.F32 R59, -RZ, R59.H0_H0 ;  /* 0x2000003bff3b7230 */ /* 0x000fe40000004100 */
[----:B------:R-:W-:Y:S02]  /*5640*/  HADD2.F32 R116, -RZ, R53.H0_H0 ;  /* 0x20000035ff747230 */ /* 0x000fe40000004100 */
[----:B--2---:R-:W-:Y:S01]  /*5650*/  FADD.FTZ R118, -R70, 1 ;  /* 0x3f80000046767421 */ /* 0x004fe20000010100 */
[----:B------:R-:W2:Y:S01]  /*5660*/  MUFU.RCP R109, R109 ;  /* 0x0000006d006d7308 */ /* 0x000ea20000001000 */
[----:B------:R-:W-:-:S02]  /*5670*/  HADD2.F32 R56, -RZ, R56.H0_H0 ;  /* 0x20000038ff387230 */ /* 0x000fc40000004100 */
[----:B------:R-:W-:Y:S01]  /*5680*/  FFMA.FTZ R118, R41, R118, 1 ;  /* 0x3f80000029767423 */ /* 0x000fe20000010076 */
[----:B------:R-:W-:Y:S02]  /*5690*/  HADD2.F32 R53, -RZ, R4.H0_H0 ;  /* 0x20000004ff357230 */ /* 0x000fe40000004100 */
[----:B------:R-:W-:Y:S01]  /*56a0*/  FMUL.FTZ R124, R52, -1.4426950216293334961 ;  /* 0xbfb8aa3b347c7820 */ /* 0x000fe20000410000 */
[----:B------:R-:W-:Y:S02]  /*56b0*/  HADD2.F32 R50, -RZ, R50.H0_H0 ;  /* 0x20000032ff327230 */ /* 0x000fe40000004100 */
[----:B------:R-:W-:Y:S01]  /*56c0*/  FMUL.FTZ R125, R55, -1.4426950216293334961 ;  /* 0xbfb8aa3b377d7820 */ /* 0x000fe20000410000 */
[----:B------:R-:W-:Y:S01]  /*56d0*/  FMUL.FTZ R136, R117, R118 ;  /* 0x0000007675887220 */ /* 0x000fe20000410000 */
[----:B------:R-:W-:Y:S01]  /*56e0*/  FMUL.FTZ R128, R58, -1.4426950216293334961 ;  /* 0xbfb8aa3b3a807820 */ /* 0x000fe20000410000 */
[----:B------:R-:W-:Y:S01]  /*56f0*/  FMUL.FTZ R129, R59, -1.4426950216293334961 ;  /* 0xbfb8aa3b3b817820 */ /* 0x000fe20000410000 */
[----:B0-----:R-:W-:Y:S01]  /*5700*/  FADD.FTZ R117, -R71, 1 ;  /* 0x3f80000047757421 */ /* 0x001fe20000010100 */
[----:B------:R-:W-:Y:S01]  /*5710*/  FMUL.FTZ R126, R56, -1.4426950216293334961 ;  /* 0xbfb8aa3b387e7820 */ /* 0x000fe20000410000 */
[----:B------:R-:W-:Y:S01]  /*5720*/  FMUL.FTZ R118, R116, R53 ;  /* 0x0000003574767220 */ /* 0x000fe20000410000 */
[----:B------:R-:W-:Y:S01]  /*5730*/  FMUL.FTZ R123, R50, -1.4426950216293334961 ;  /* 0xbfb8aa3b327b7820 */ /* 0x000fe20000410000 */
[----:B------:R-:W0:Y:S01]  /*5740*/  MUFU.EX2 R124, R124 ;  /* 0x0000007c007c7308 */ /* 0x000e220000000800 */
[----:B----4-:R-:W-:Y:S01]  /*5750*/  FADD.FTZ R114, R122, 1 ;  /* 0x3f8000007a727421 */ /* 0x010fe20000010000 */
[----:B------:R-:W-:-:S02]  /*5760*/  HADD2.F32 R113, -RZ, R113.H0_H0 ;  /* 0x20000071ff717230 */ /* 0x000fc40000004100 */
[----:B------:R-:W-:Y:S01]  /*5770*/  FFMA.FTZ R122, R44, R117, 1 ;  /* 0x3f8000002c7a7423 */ /* 0x000fe20000010075 */
[----:B------:R-:W-:Y:S01]  /*5780*/  HADD2.F32 R108, -RZ, R108.H0_H0 ;  /* 0x2000006cff6c7230 */ /* 0x000fe20000004100 */
[----:B------:R-:W4:Y:S01]  /*5790*/  MUFU.EX2 R125, R125 ;  /* 0x0000007d007d7308 */ /* 0x000f220000000800 */
[----:B------:R-:W-:Y:S01]  /*57a0*/  FMUL.FTZ R117, R71, R118 ;  /* 0x0000007647757220 */ /* 0x000fe20000410000 */
[----:B------:R-:W1:Y:S01]  /*57b0*/  LDS.U16 R4, [R94+0x12] ;  /* 0x000012005e047984 */ /* 0x000e620000000400 */
[----:B------:R-:W-:Y:S01]  /*57c0*/  HADD2.F32 R118, -RZ, R29.H0_H0 ;  /* 0x2000001dff767230 */ /* 0x000fe20000004100 */
[----:B------:R2:W4:Y:S01]  /*57d0*/  MUFU.EX2 R127, R126 ;  /* 0x0000007e007f7308 */ /* 0x0005220000000800 */
[----:B---3--:R-:W-:-:S03]  /*57e0*/  HADD2.F32 R29, -RZ, R5.H0_H0 ;  /* 0x20000005ff1d7230 */ /* 0x008fc60000004100 */
[----:B------:R3:W4:Y:S01]  /*57f0*/  MUFU.EX2 R130, R128 ;  /* 0x0000008000827308 */ /* 0x0007220000000800 */
[----:B-----5:R-:W-:-:S03]  /*5800*/  FADD.FTZ R120, -R74, 1 ;  /* 0x3f8000004a787421 */ /* 0x020fc60000010100 */
[----:B------:R5:W-:Y:S01]  /*5810*/  MUFU.EX2 R141, R129 ;  /* 0x00000081008d7308 */ /* 0x000be20000000800 */
[----:B------:R-:W-:Y:S01]  /*5820*/  FMUL.FTZ R119, R113, R108 ;  /* 0x0000006c71777220 */ /* 0x000fe20000410000 */
[----:B--2---:R-:W-:Y:S04]  /*5830*/  LDS.U16 R126, [R94+0x14] ;  /* 0x000014005e7e7984 */ /* 0x004fe80000000400 */
[----:B---3--:R-:W2:Y:S01]  /*5840*/  LDS.U16 R128, [R94+0x16] ;  /* 0x000016005e807984 */ /* 0x008ea20000000400 */
[----:B------:R-:W3:Y:S03]  /*5850*/  MUFU.EX2 R123, R123 ;  /* 0x0000007b007b7308 */ /* 0x000ee60000000800 */
[----:B-----5:R-:W5:Y:S01]  /*5860*/  LDS.U16 R129, [R94+0x18] ;  /* 0x000018005e817984 */ /* 0x020f620000000400 */
[----:B------:R-:W-:Y:S01]  /*5870*/  FMUL.FTZ R138, R117, R122 ;  /* 0x0000007a758a7220 */ /* 0x000fe20000410000 */
[----:B------:R-:W-:Y:S01]  /*5880*/  FADD.FTZ R5, -R109, 1 ;  /* 0x3f8000006d057421 */ /* 0x000fe20000010100 */
[----:B------:R-:W-:Y:S01]  /*5890*/  FFMA.FTZ R120, R43, R120, 1 ;  /* 0x3f8000002b787423 */ /* 0x000fe20000010078 */
[----:B------:R-:W-:Y:S01]  /*58a0*/  FMUL.FTZ R119, R74, R119 ;  /* 0x000000774a777220 */ /* 0x000fe20000410000 */
[----:B------:R-:W-:Y:S01]  /*58b0*/  FMUL.FTZ R122, R118, R29 ;  /* 0x0000001d767a7220 */ /* 0x000fe20000410000 */
[----:B------:R-:W-:-:S02]  /*58c0*/  FFMA.FTZ R5, R46, R5, 1 ;  /* 0x3f8000002e057423 */ /* 0x000fc40000010005 */
[----:B------:R-:W-:Y:S01]  /*58d0*/  FMUL.FTZ R137, R119, R120 ;  /* 0x0000007877897220 */ /* 0x000fe20000410000 */
[----:B------:R-:W-:Y:S01]  /*58e0*/  FMUL.FTZ R122, R109, R122 ;  /* 0x0000007a6d7a7220 */ /* 0x000fe20000410000 */
[----:B0-----:R-:W-:Y:S01]  /*58f0*/  FADD.FTZ R119, R124, 1 ;  /* 0x3f8000007c777421 */ /* 0x001fe20000010000 */
[----:B----4-:R-:W-:Y:S01]  /*5900*/  FADD.FTZ R120, R125, 1 ;  /* 0x3f8000007d787421 */ /* 0x010fe20000010000 */
[----:B------:R-:W-:Y:S01]  /*5910*/  FADD.FTZ R125, R127, 1 ;  /* 0x3f8000007f7d7421 */ /* 0x000fe20000010000 */
[----:B------:R-:W-:Y:S01]  /*5920*/  FADD.FTZ R127, R130, 1 ;  /* 0x3f800000827f7421 */ /* 0x000fe20000010000 */
[----:B------:R-:W-:Y:S01]  /*5930*/  FMUL.FTZ R139, R122, R5 ;  /* 0x000000057a8b7220 */ /* 0x000fe20000410000 */
[----:B------:R-:W-:Y:S01]  /*5940*/  LDS.U16 R130, [R94+0x1c] ;  /* 0x00001c005e827984 */ /* 0x000fe20000000400 */
[----:B---3--:R-:W-:Y:S01]  /*5950*/  FADD.FTZ R123, R123, 1 ;  /* 0x3f8000007b7b7421 */ /* 0x008fe20000010000 */
[----:B------:R-:W-:Y:S02]  /*5960*/  MUFU.RCP R114, R114 ;  /* 0x0000007200727308 */ /* 0x000fe40000001000 */
[----:B------:R-:W0:Y:S01]  /*5970*/  LDS.U16 R5, [R94+0x1a] ;  /* 0x00001a005e057984 */ /* 0x000e220000000400 */
[----:B------:R-:W-:-:S02]  /*5980*/  HADD2.F32 R117, -RZ, R28.H0_H0 ;  /* 0x2000001cff757230 */ /* 0x000fc40000004100 */
[----:B-1----:R-:W-:-:S03]  /*5990*/  HADD2.F32 R28, -RZ, R121.H0_H0 ;  /* 0x20000079ff1c7230 */ /* 0x002fc60000004100 */
[----:B------:R-:W1:Y:S01]  /*59a0*/  MUFU.RCP R119, R119 ;  /* 0x0000007700777308 */ /* 0x000e620000001000 */
[----:B------:R-:W-:Y:S01]  /*59b0*/  FADD.FTZ R124, -R112, 1 ;  /* 0x3f800000707c7421 */ /* 0x000fe20000010100 */
[----:B------:R-:W-:-:S06]  /*59c0*/  FMUL.FTZ R121, R117, R28 ;  /* 0x0000001c75797220 */ /* 0x000fcc0000410000 */
[----:B------:R3:W4:Y:S01]  /*59d0*/  MUFU.RCP R115, R123 ;  /* 0x0000007b00737308 */ /* 0x0007220000001000 */
[----:B------:R-:W-:Y:S01]  /*59e0*/  FFMA.FTZ R124, R47, R124, 1 ;  /* 0x3f8000002f7c7423 */ /* 0x000fe2000001007c */
[----:B------:R-:W-:-:S06]  /*59f0*/  FMUL.FTZ R121, R112, R121 ;  /* 0x0000007970797220 */ /* 0x000fcc0000410000 */
[----:B------:R-:W0:Y:S01]  /*5a00*/  MUFU.RCP R120, R120 ;  /* 0x0000007800787308 */ /* 0x000e220000001000 */
[----:B------:R-:W-:Y:S01]  /*5a10*/  FMUL.FTZ R140, R121, R124 ;  /* 0x0000007c798c7220 */ /* 0x000fe20000410000 */
[----:B------:R-:W-:Y:S02]  /*5a20*/  HADD2.F32 R121, -RZ, R27.H0_H0 ;  /* 0x2000001bff797230 */ /* 0x000fe40000004100 */
[----:B-1----:R-:W-:Y:S01]  /*5a30*/  FADD.FTZ R27, -R119, 1 ;  /* 0x3f800000771b7421 */ /* 0x002fe20000010100 */
[----:B------:R-:W-:Y:S02]  /*5a40*/  HADD2.F32 R124, -RZ, R24.H0_H0 ;  /* 0x20000018ff7c7230 */ /* 0x000fe40000004100 */
[----:B------:R-:W-:Y:S01]  /*5a50*/  FADD.FTZ R24, -R114, 1 ;  /* 0x3f80000072187421 */ /* 0x000fe20000010100 */
[----:B------:R-:W-:Y:S01]  /*5a60*/  FADD.FTZ R141, R141, 1 ;  /* 0x3f8000008d8d7421 */ /* 0x000fe20000010000 */
[----:B---3--:R-:W-:Y:S02]  /*5a70*/  HADD2.F32 R123, -RZ, R25.H0_H0 ;  /* 0x20000019ff7b7230 */ /* 0x008fe40000004100 */
[----:B------:R-:W-:Y:S01]  /*5a80*/  FFMA.FTZ R145, R52, R27, 1 ;  /* 0x3f80000034917423 */ /* 0x000fe2000001001b */
[----:B------:R-:W-:-:S02]  /*5a90*/  HADD2.F32 R122, -RZ, R26.H0_H0 ;  /* 0x2000001aff7a7230 */ /* 0x000fc40000004100 */
[----:B----4-:R-:W-:Y:S01]  /*5aa0*/  FADD.FTZ R25, -R115, 1 ;  /* 0x3f80000073197421 */ /* 0x010fe20000010100 */
[----:B------:R-:W-:Y:S01]  /*5ab0*/  FFMA.FTZ R142, R49, R24, 1 ;  /* 0x3f800000318e7423 */ /* 0x000fe20000010018 */
[----:B------:R-:W-:Y:S02]  /*5ac0*/  HADD2.F32 R24, -RZ, R4.H0_H0 ;  /* 0x20000004ff187230 */ /* 0x000fe40000004100 */
[----:B--2---:R-:W-:Y:S02]  /*5ad0*/  HADD2.F32 R26, -RZ, R128.H0_H0 ;  /* 0x20000080ff1a7230 */ /* 0x004fe40000004100 */
[----:B-----5:R-:W-:Y:S01]  /*5ae0*/  HADD2.F32 R27, -RZ, R129.H0_H0 ;  /* 0x20000081ff1b7230 */ /* 0x020fe20000004100 */
[----:B------:R-:W1:Y:S01]  /*5af0*/  MUFU.RCP R125, R125 ;  /* 0x0000007d007d7308 */ /* 0x000e620000001000 */
[----:B------:R-:W-:Y:S01]  /*5b00*/  FFMA.FTZ R143, R50, R25, 1 ;  /* 0x3f800000328f7423 */ /* 0x000fe20000010019 */
[----:B------:R-:W-:Y:S02]  /*5b10*/  HADD2.F32 R25, -RZ, R126.H0_H0 ;  /* 0x2000007eff197230 */ /* 0x000fe40000004100 */
[----:B0-----:R-:W-:Y:S01]  /*5b20*/  FADD.FTZ R144, -R120, 1 ;  /* 0x3f80000078907421 */ /* 0x001fe20000010100 */
[----:B------:R-:W-:Y:S01]  /*5b30*/  FMUL.FTZ R129, R121, R24 ;  /* 0x0000001879817220 */ /* 0x000fe20000410000 */
[----:B------:R-:W-:-:S02]  /*5b40*/  FMUL.FTZ R126, R123, R26 ;  /* 0x0000001a7b7e7220 */ /* 0x000fc40000410000 */
[----:B------:R-:W0:Y:S01]  /*5b50*/  MUFU.RCP R127, R127 ;  /* 0x0000007f007f7308 */ /* 0x000e220000001000 */
[----:B------:R-:W-:-:S07]  /*5b60*/  FFMA.FTZ R147, R55, R144, 1 ;  /* 0x3f80000037937423 */ /* 0x000fce0000010090 */
[----:B------:R2:W3:Y:S01]  /*5b70*/  MUFU.RCP R146, R141 ;  /* 0x0000008d00927308 */ /* 0x0004e20000001000 */
[----:B------:R-:W-:Y:S01]  /*5b80*/  FMUL.FTZ R129, R114, R129 ;  /* 0x0000008172817220 */ /* 0x000fe20000410000 */
[----:B------:R-:W-:Y:S01]  /*5b90*/  FMUL.FTZ R126, R119, R126 ;  /* 0x0000007e777e7220 */ /* 0x000fe20000410000 */
[----:B------:R-:W-:Y:S01]  /*5ba0*/  FMUL.FTZ R4, R122, R25 ;  /* 0x000000197a047220 */ /* 0x000fe20000410000 */
[----:B--2---:R-:W-:-:S04]  /*5bb0*/  FMUL.FTZ R141, R124, R27 ;  /* 0x0000001b7c8d7220 */ /* 0x004fc80000410000 */
[----:B------:R-:W-:Y:S01]  /*5bc0*/  FMUL.FTZ R128, R120, R141 ;  /* 0x0000008d78807220 */ /* 0x000fe20000410000 */
[----:B------:R-:W-:Y:S01]  /*5bd0*/  FMUL.FTZ R141, R129, R142 ;  /* 0x0000008e818d7220 */ /* 0x000fe20000410000 */
[----:B------:R-:W-:Y:S01]  /*5be0*/  FMUL.FTZ R145, R126, R145 ;  /* 0x000000917e917220 */ /* 0x000fe20000410000 */
[----:B------:R-:W-:Y:S02]  /*5bf0*/  HADD2.F32 R129, -RZ, R23.H0_H0 ;  /* 0x20000017ff817230 */ /* 0x000fe40000004100 */
[----:B------:R-:W-:Y:S01]  /*5c00*/  FMUL.FTZ R147, R128, R147 ;  /* 0x0000009380937220 */ /* 0x000fe20000410000 */
[----:B------:R-:W-:Y:S02]  /*5c10*/  HADD2.F32 R126, -RZ, R7.H0_H0 ;  /* 0x20000007ff7e7230 */ /* 0x000fe40000004100 */
[----:B------:R-:W-:Y:S01]  /*5c20*/  FMUL.FTZ R4, R115, R4 ;  /* 0x0000000473047220 */ /* 0x000fe20000410000 */
[----:B------:R-:W-:Y:S02]  /*5c30*/  HADD2.F32 R128, -RZ, R6.H0_H0 ;  /* 0x20000006ff807230 */ /* 0x000fe40000004100 */
[----:B------:R-:W-:-:S02]  /*5c40*/  HADD2.F32 R6, -RZ, R5.H0_H0 ;  /* 0x20000005ff067230 */ /* 0x000fc40000004100 */
[----:B------:R-:W-:Y:S02]  /*5c50*/  HADD2.F32 R7, -RZ, R130.H0_H0 ;  /* 0x20000082ff077230 */ /* 0x000fe40000004100 */
[----:B------:R-:W-:Y:S02]  /*5c60*/  HADD2.F32 R23, -RZ, R131.H0_H0 ;  /* 0x20000083ff177230 */ /* 0x000fe40000004100 */
[----:B------:R-:W-:Y:S01]  /*5c70*/  FMUL.FTZ R4, R4, R143 ;  /* 0x0000008f04047220 */ /* 0x000fe20000410000 */
[----:B------:R-:W-:Y:S01]  /*5c80*/  F2FP.F16.F32.PACK_AB R144, R133, R132 ;  /* 0x000000848590723e */ /* 0x000fe200000000ff */
[----:B------:R-:W-:Y:S01]  /*5c90*/  BAR.SYNC.DEFER_BLOCKING 0x0 ;  /* 0x0000000000007b1d */ /* 0x000fe20000010000 */
[----:B-1----:R-:W-:Y:S01]  /*5ca0*/  FADD.FTZ R133, -R125, 1 ;  /* 0x3f8000007d857421 */ /* 0x002fe20000010100 */
[----:B0-----:R-:W-:Y:S01]  /*5cb0*/  FADD.FTZ R143, -R127, 1 ;  /* 0x3f8000007f8f7421 */ /* 0x001fe20000010100 */
        /* <DEDUP_REMOVED lines=176> */
[----:B------:R-:W-:Y:S01]  /*67c0*/  STS.U16 [R94], R32 ;  /* 0x000000205e007388 */ /* 0x000fe20000000400 */
[----:B-1----:R-:W-:Y:S01]  /*67d0*/  PRMT R47, R29, 0x7632, R47 ;  /* 0x000076321d2f7816 */ /* 0x002fe2000000002f */
        /* <DEDUP_REMOVED lines=9> */
[----:B------:R-:W-:Y:S01]  /*6870*/  PRMT R30, R7, 0x7632, R30 ;  /* 0x00007632071e7816 */ /* 0x000fe2000000001e */
[----:B------:R-:W-:Y:S02]  /*6880*/  STS.U16 [R94+0xc], R29 ;  /* 0x00000c1d5e007388 */ /* 0x000fe40000000400 */
[----:B------:R-:W-:-:S02]  /*6890*/  UIMAD UR15, UR27, UR15, UR9 ;  /* 0x0000000f1b0f72a4 */ /* 0x000fc4000f8e0209 */
        /* <DEDUP_REMOVED lines=11> */
[----:B0-----:R-:W-:-:S03]  /*6950*/  IADD3 R5, P1, PT, R22, UR8, RZ ;  /* 0x0000000816057c10 */ /* 0x001fc6000ff3e0ff */
        /* <DEDUP_REMOVED lines=53> */
.L_x_7442:
        /* <DEDUP_REMOVED lines=111> */
.L_x_7541:
        /* <DEDUP_REMOVED lines=9> */
[----:B-1----:R-:W-:-:S04]  /*7430*/  MOV R62, UR26 ;  /* 0x0000001a003e7c02 */ /* 0x002fc80008000f00 */
[----:B------:R-:W-:-:S06]  /*7440*/  MOV R63, UR36 ;  /* 0x00000024003f7c02 */ /* 0x000fcc0008000f00 */
[----:B------:R-:W3:Y:S01]  /*7450*/  LDG.E.64 R62, desc[UR32][R62.64] ;  /* 0x000000203e3e7981 */ /* 0x000ee2000c1e1b00 */
[----:B------:R-:W-:Y:S01]  /*7460*/  LOP3.LUT R60, R125, 0x7c00, R124, 0xf8, !PT ;  /* 0x00007c007d3c7812 */ /* 0x000fe200078ef87c */
[----:B------:R-:W-:Y:S01]  /*7470*/  HFMA2 R61, -RZ, RZ, 0, 0 ;  /* 0x00000000ff3d7431 */ /* 0x000fe200000001ff */
[----:B--2---:R-:W-:Y:S02]  /*7480*/  MOV R67, UR44 ;  /* 0x0000002c00437c02 */ /* 0x004fe40008000f00 */
[C---:B------:R-:W-:Y:S02]  /*7490*/  LOP3.LUT R64, R60.reuse, 0x20, RZ, 0xfc, !PT ;  /* 0x000000203c407812 */ /* 0x040fe400078efcff */
[----:B------:R-:W-:Y:S01]  /*74a0*/  LOP3.LUT R65, R60, 0x40, RZ, 0xfc, !PT ;  /* 0x000000403c417812 */ /* 0x000fe200078efcff */
[----:B------:R-:W-:Y:S01]  /*74b0*/  IMAD.WIDE.U32 R66, R67, UR8, R60 ;  /* 0x0000000843427c25 */ /* 0x000fe2000f8e003c */
        /* <DEDUP_REMOVED lines=60> */
[----:B------:R-:W-:Y:S02]  /*7880*/  PRMT R150, RZ, 0x7610, R150 ;  /* 0x00007610ff967816 */ /* 0x000fe40000000096 */
[----:B------:R-:W-:Y:S01]  /*7890*/  LOP3.LUT R66, R60, 0x220, RZ, 0xfc, !PT ;  /* 0x000002203c427812 */ /* 0x000fe200078efcff */
[----:B------:R-:W2:Y:S01]  /*78a0*/  @!P3 LDG.E.U16 R111, desc[UR32][R64.64+0x300] ;  /* 0x00030020406fb981 */ /* 0x000ea2000c1e1500 */
[----:B------:R-:W-:Y:S02]  /*78b0*/  PRMT R69, RZ, 0x7610, R69 ;  /* 0x00007610ff457816 */ /* 0x000fe40000000045 */
[----:B------:R-:W-:Y:S01]  /*78c0*/  ISETP.GE.AND P5, PT, R61, UR35, PT ;  /* 0x000000233d007c0c */ /* 0x000fe2000bfa6270 */
[----:B------:R-:W5:Y:S01]  /*78d0*/  @!P6 LDG.E.U16 R150, desc[UR32][R64.64] ;  /* 0x000000204096e981 */ /* 0x000f62000c1e1500 */
[----:B------:R-:W-:-:S02]  /*78e0*/  ISETP.GE.AND P3, PT, R66, UR35, PT ;  /* 0x0000002342007c0c */ /* 0x000fc4000bf66270 */
[C---:B------:R-:W-:Y:S01]  /*78f0*/  LOP3.LUT R61, R60.reuse, 0x260, RZ, 0xfc, !PT ;  /* 0x000002603c3d7812 */ /* 0x040fe200078efcff */
[----:B------:R-:W2:Y:S01]  /*7900*/  @!P4 LDG.E.U16 R69, desc[UR32][R64.64+0x380] ;  /* 0x000380204045c981 */ /* 0x000ea2000c1e1500 */
[----:B------:R-:W-:Y:S02]  /*7910*/  PRMT R71, RZ, 0x7610, R71 ;  /* 0x00007610ff477816 */ /* 0x000fe40000000047 */
[----:B------:R-:W-:Y:S02]  /*7920*/  ISETP.GE.AND P4, PT, R61, UR35, PT ;  /* 0x000000233d007c0c */ /* 0x000fe4000bf86270 */
[----:B------:R-:W-:Y:S02]  /*7930*/  PRMT R108, RZ, 0x7610, R108 ;  /* 0x00007610ff6c7816 */ /* 0x000fe4000000006c */
        /* <DEDUP_REMOVED lines=8> */
[C---:B------:R-:W-:Y:S02]  /*79c0*/  LOP3.LUT R61, R60.reuse, 0x2c0, RZ, 0xfc, !PT ;  /* 0x000002c03c3d7812 */ /* 0x040fe400078efcff */
[----:B------:R-:W-:Y:S01]  /*79d0*/  LOP3.LUT R68, R60, 0x2e0, RZ, 0xfc, !PT ;  /* 0x000002e03c447812 */ /* 0x000fe200078efcff */
[----:B------:R-:W2:Y:S01]  /*79e0*/  @!P5 LDG.E.U16 R70, desc[UR32][R64.64+0x480] ;  /* 0x000480204046d981 */ /* 0x000ea2000c1e1500 */
[----:B------:R-:W-:-:S02]  /*79f0*/  ISETP.GE.AND P2, PT, R66, UR35, PT ;  /* 0x0000002342007c0c */ /* 0x000fc4000bf46270 */
[----:B------:R-:W-:Y:S02]  /*7a00*/  ISETP.GE.AND P3, PT, R61, UR35, PT ;  /* 0x000000233d007c0c */ /* 0x000fe4000bf66270 */
[----:B------:R-:W-:Y:S02]  /*7a10*/  ISETP.GE.AND P5, PT, R68, UR35, PT ;  /* 0x0000002344007c0c */ /* 0x000fe4000bfa6270 */
[----:B------:R-:W-:Y:S02]  /*7a20*/  PRMT R66, RZ, 0x7610, R66 ;  /* 0x00007610ff427816 */ /* 0x000fe40000000042 */
[----:B------:R-:W-:Y:S02]  /*7a30*/  LOP3.LUT R61, R60, 0x300, RZ, 0xfc, !PT ;  /* 0x000003003c3d7812 */ /* 0x000fe400078efcff */
[----:B------:R-:W-:Y:S02]  /*7a40*/  PRMT R117, RZ, 0x7610, R117 ;  /* 0x00007610ff757816 */ /* 0x000fe40000000075 */
[----:B------:R-:W-:Y:S01]  /*7a50*/  PRMT R116, RZ, 0x7610, R116 ;  /* 0x00007610ff747816 */ /* 0x000fe20000000074 */
[----:B------:R-:W2:Y:S01]  /*7a60*/  @!P4 LDG.E.U16 R66, desc[UR32][R64.64+0x4c0] ;  /* 0x0004c0204042c981 */ /* 0x000ea2000c1e1500 */
[----:B------:R-:W-:-:S02]  /*7a70*/  PRMT R68, RZ, 0x7610, R68 ;  /* 0x00007610ff447816 */ /* 0x000fc40000000044 */
[----:B------:R-:W-:Y:S01]  /*7a80*/  PRMT R115, RZ, 0x7610, R115 ;  /* 0x00007610ff737816 */ /* 0x000fe20000000073 */
[----:B------:R-:W2:Y:S01]  /*7a90*/  @!P2 LDG.E.U16 R117, desc[UR32][R64.64+0x500] ;  /* 0x000500204075a981 */ /* 0x000ea2000c1e1500 */
[----:B------:R-:W-:Y:S02]  /*7aa0*/  ISETP.GE.AND P4, PT, R61, UR35, PT ;  /* 0x000000233d007c0c */ /* 0x000fe4000bf86270 */
[C---:B------:R-:W-:Y:S01]  /*7ab0*/  LOP3.LUT R61, R60.reuse, 0x320, RZ, 0xfc, !PT ;  /* 0x000003203c3d7812 */ /* 0x040fe200078efcff */
[----:B------:R-:W2:Y:S01]  /*7ac0*/  @!P0 LDG.E.U16 R116, desc[UR32][R64.64+0x540] ;  /* 0x0005402040748981 */ /* 0x000ea2000c1e1500 */
[C---:B------:R-:W-:Y:S02]  /*7ad0*/  LOP3.LUT R113, R60.reuse, 0x340, RZ, 0xfc, !PT ;  /* 0x000003403c717812 */ /* 0x040fe400078efcff */
[----:B------:R-:W-:Y:S01]  /*7ae0*/  ISETP.GE.AND P2, PT, R61, UR35, PT ;  /* 0x000000233d007c0c */ /* 0x000fe2000bf46270 */
[----:B------:R-:W2:Y:S04]  /*7af0*/  @!P3 LDG.E.U16 R68, desc[UR32][R64.64+0x580] ;  /* 0x000580204044b981 */ /* 0x000ea8000c1e1500 */
[----:B------:R-:W2:Y:S01]  /*7b00*/  @!P5 LDG.E.U16 R115, desc[UR32][R64.64+0x5c0] ;  /* 0x0005c0204073d981 */ /* 0x000ea2000c1e1500 */
[----:B------:R-:W-:-:S02]  /*7b10*/  LOP3.LUT R61, R60, 0x360, RZ, 0xfc, !PT ;  /* 0x000003603c3d7812 */ /* 0x000fc400078efcff */
        /* <DEDUP_REMOVED lines=8> */
[----:B------:R-:W-:Y:S01]  /*7ba0*/  PRMT R121, RZ, 0x7610, R121 ;  /* 0x00007610ff797816 */ /* 0x000fe20000000079 */
[----:B------:R-:W2:Y:S04]  /*7bb0*/  @!P4 LDG.E.U16 R114, desc[UR32][R64.64+0x600] ;  /* 0x000600204072c981 */ /* 0x000ea8000c1e1500 */
[----:B------:R-:W2:Y:S04]  /*7bc0*/  @!P0 LDG.E.U16 R120, desc[UR32][R64.64+0x680] ;  /* 0x0006802040788981 */ /* 0x000ea8000c1e1500 */
[----:B------:R-:W2:Y:S01]  /*7bd0*/  @!P3 LDG.E.U16 R121, desc[UR32][R64.64+0x6c0] ;  /* 0x0006c0204079b981 */ /* 0x000ea2000c1e1500 */
[----:B------:R-:W-:-:S02]  /*7be0*/  LOP3.LUT R61, R60, 0x380, RZ, 0xfc, !PT ;  /* 0x000003803c3d7812 */ /* 0x000fc400078efcff */
[----:B------:R-:W-:Y:S02]  /*7bf0*/  LOP3.LUT R60, R60, 0x3c0, RZ, 0xfc, !PT ;  /* 0x000003c03c3c7812 */ /* 0x000fe400078efcff */
[----:B------:R-:W-:Y:S02]  /*7c00*/  ISETP.GE.AND P5, PT, R61, UR35, PT ;  /* 0x000000233d007c0c */ /* 0x000fe4000bfa6270 */
[----:B------:R-:W-:Y:S02]  /*7c10*/  LOP3.LUT R61, R124, 0x3e0, R125, 0xfe, !PT ;  /* 0x000003e07c3d7812 */ /* 0x000fe400078efe7d */
[----:B------:R-:W-:Y:S02]  /*7c20*/  ISETP.GE.AND P0, PT, R60, UR35, PT ;  /* 0x000000233c007c0c */ /* 0x000fe4000bf06270 */
[----:B------:R-:W-:Y:S02]  /*7c30*/  ISETP.GE.AND P4, PT, R61, UR35, PT ;  /* 0x000000233d007c0c */ /* 0x000fe4000bf86270 */
[----:B------:R-:W-:-:S02]  /*7c40*/  PRMT R123, RZ, 0x7610, R123 ;  /* 0x00007610ff7b7816 */ /* 0x000fc4000000007b */
        /* <DEDUP_REMOVED lines=18> */
[----:B------:R-:W-:Y:S01]  /*7d70*/  FMUL.RZ R124, R60, 0.15915493667125701904 ;  /* 0x3e22f9833c7c7820 */ /* 0x000fe2000040c000 */
[----:B------:R-:W-:Y:S01]  /*7d80*/  FMUL.FTZ R60, R90, UR48 ;  /* 0x000000305a3c7c20 */ /* 0x000fe20008410000 */
[----:B------:R-:W-:Y:S03]  /*7d90*/  MUFU.SIN R127, R61 ;  /* 0x0000003d007f7308 */ /* 0x000fe60000000400 */
[----:B------:R-:W-:Y:S01]  /*7da0*/  FMUL.RZ R128, R60, 0.15915493667125701904 ;  /* 0x3e22f9833c807820 */ /* 0x000fe2000040c000 */
[----:B------:R-:W-:-:S04]  /*7db0*/  MOV R60, UR37 ;  /* 0x00000025003c7c02 */ /* 0x000fc80008000f00 */
[----:B------:R3:W-:Y:S02]  /*7dc0*/  MUFU.COS R126, R61 ;  /* 0x0000003d007e7308 */ /* 0x0007e40000000000 */
[----:B---3--:R-:W-:-:S06]  /*7dd0*/  MOV R61, UR36 ;  /* 0x00000024003d7c02 */ /* 0x008fcc0008000f00 */
[----:B------:R-:W3:Y:S01]  /*7de0*/  LDG.E.64 R60, desc[UR32][R60.64] ;  /* 0x000000203c3c7981 */ /* 0x000ee2000c1e1b00 */
[----:B------:R-:W4:Y:S01]  /*7df0*/  S2UR UR26, SR_CgaCtaId ;  /* 0x00000000001a79c3 */ /* 0x000f220000008800 */
[----:B------:R-:W-:Y:S01]  /*7e00*/  LOP3.LUT R152, R190, 0x3e0, RZ, 0xc0, !PT ;  /* 0x000003e0be987812 */ /* 0x000fe200078ec0ff */
[----:B------:R-:W-:Y:S08]  /*7e10*/  MUFU.SIN R141, R124 ;  /* 0x0000007c008d7308 */ /* 0x000ff00000000400 */
[----:B------:R1:W-:Y:S08]  /*7e20*/  MUFU.COS R145, R124 ;  /* 0x0000007c00917308 */ /* 0x0003f00000000000 */
[----:B------:R-:W-:Y:S01]  /*7e30*/  MUFU.SIN R146, R63 ;  /* 0x0000003f00927308 */ /* 0x000fe20000000400 */
[----:B-1----:R-:W-:-:S04]  /*7e40*/  FMUL.FTZ R124, R88, UR48 ;  /* 0x00000030587c7c20 */ /* 0x002fc80008410000 */
[----:B------:R-:W-:-:S03]  /*7e50*/  FMUL.RZ R140, R124, 0.15915493667125701904 ;  /* 0x3e22f9837c8c7820 */ /* 0x000fc6000040c000 */
[----:B------:R1:W-:Y:S01]  /*7e60*/  MUFU.COS R147, R63 ;  /* 0x0000003f00937308 */ /* 0x0003e20000000000 */
[----:B------:R-:W-:Y:S01]  /*7e70*/  FMUL.FTZ R124, R87, UR48 ;  /* 0x00000030577c7c20 */ /* 0x000fe20008410000 */
[----:B------:R-:W-:Y:S01]  /*7e80*/  UMOV UR25, 0x400 ;  /* 0x0000040000197882 */ /* 0x000fe20000000000 */
[----:B-1----:R-:W-:Y:S02]  /*7e90*/  IADD3 R63, PT, PT, R152, R107, RZ ;  /* 0x0000006b983f7210 */ /* 0x002fe40007ffe0ff */
[----:B------:R-:W-:Y:S01]  /*7ea0*/  FMUL.RZ R148, R124, 0.15915493667125701904 ;  /* 0x3e22f9837c947820 */ /* 0x000fe2000040c000 */
[----:B------:R-:W-:Y:S02]  /*7eb0*/  FMUL.FTZ R124, R86, UR48 ;  /* 0x00000030567c7c20 */ /* 0x000fe40008410000 */
[----:B------:R-:W-:Y:S01]  /*7ec0*/  IMAD R152, R152, 0x1f, R63 ;  /* 0x0000001f98987824 */ /* 0x000fe200078e023f */
[----:B----4-:R-:W-:Y:S01]  /*7ed0*/  ULEA UR25, UR26, UR25, 0x18 ;  /* 0x000000191a197291 */ /* 0x010fe2000f8ec0ff */
[----:B------:R-:W-:-:S03]  /*7ee0*/  FMUL.RZ R154, R124, 0.15915493667125701904 ;  /* 0x3e22f9837c9a7820 */ /* 0x000fc6000040c000 */
[C---:B------:R-:W-:Y:S01]  /*7ef0*/  LEA.HI.SX32 R125, R152.reuse, R152, 0x1b ;  /* 0x00000098987d7211 */ /* 0x040fe200078fdaff */
[----:B0-----:R-:W-:Y:S01]  /*7f00*/  FMUL.FTZ R65, R89, UR48 ;  /* 0x0000003059417c20 */ /* 0x001fe20008410000 */
[C---:B------:R-:W-:Y:S01]  /*7f10*/  IADD3 R149, PT, PT, R152.reuse, 0x20, RZ ;  /* 0x0000002098957810 */ /* 0x040fe20007ffe0ff */
[----:B------:R-:W-:Y:S01]  /*7f20*/  MUFU.SIN R130, R140 ;  /* 0x0000008c00827308 */ /* 0x000fe20000000400 */
[C---:B------:R-:W-:Y:S02]  /*7f30*/  IADD3 R151, PT, PT, R152.reuse, 0x40, RZ ;  /* 0x0000004098977810 */ /* 0x040fe40007ffe0ff */
[----:B------:R-:W-:Y:S01]  /*7f40*/  LEA R155, R125, UR25, 0x1 ;  /* 0x000000197d9b7c11 */ /* 0x000fe2000f8e08ff */
[----:B------:R-:W-:Y:S01]  /*7f50*/  FMUL.RZ R129, R65, 0.15915493667125701904 ;  /* 0x3e22f98341817820 */ /* 0x000fe2000040c000 */
[----:B------:R-:W-:-:S03]  /*7f60*/  IADD3 R157, PT, PT, R152, 0x60, RZ ;  /* 0x00000060989d7810 */ /* 0x000fc60007ffe0ff */
[----:B------:R0:W-:Y:S01]  /*7f70*/  MUFU.COS R131, R140 ;  /* 0x0000008c00837308 */ /* 0x0001e20000000000 */
[----:B------:R-:W-:Y:S01]  /*7f80*/  LEA.HI.SX32 R153, R149, R152, 0x1b ;  /* 0x0000009895997211 */ /* 0x000fe200078fdaff */
[----:B------:R-:W-:Y:S01]  /*7f90*/  FMUL.FTZ R149, R84, UR48 ;  /* 0x0000003054957c20 */ /* 0x000fe20008410000 */
[C---:B------:R-:W-:Y:S02]  /*7fa0*/  IADD3 R159, PT, PT, R152.reuse, 0x80, RZ ;  /* 0x00000080989f7810 */ /* 0x040fe40007ffe0ff */
[----:B------:R-:W-:-:S03]  /*7fb0*/  IADD3 R161, PT, PT, R152, 0xa0, RZ ;  /* 0x000000a098a17810 */ /* 0x000fc60007ffe0ff */
[----:B------:R-:W-:Y:S01]  /*7fc0*/  MUFU.SIN R124, R154 ;  /* 0x0000009a007c7308 */ /* 0x000fe20000000400 */
[----:B0-----:R-:W-:Y:S01]  /*7fd0*/  FMUL.FTZ R140, R85, UR48 ;  /* 0x00000030558c7c20 */ /* 0x001fe20008410000 */
[----:B------:R-:W-:Y:S02]  /*7fe0*/  LEA.HI.SX32 R156, R151, R152, 0x1b ;  /* 0x00000098979c7211 */ /* 0x000fe400078fdaff */
[----:B------:R-:W-:Y:S01]  /*7ff0*/  IADD3 R163, PT, PT, R152, 0xc0, RZ ;  /* 0x000000c098a37810 */ /* 0x000fe20007ffe0ff */
[----:B------:R-:W-:-:S03]  /*8000*/  FMUL.RZ R151, R140, 0.15915493667125701904 ;  /* 0x3e22f9838c977820 */ /* 0x000fc6000040c000 */
[----:B------:R0:W-:Y:S01]  /*8010*/  MUFU.COS R125, R154 ;  /* 0x0000009a007d7308 */ /* 0x0001e20000000000 */
[C---:B------:R-:W-:Y:S01]  /*8020*/  IADD3 R165, PT, PT, R152.reuse, 0xe0, RZ ;  /* 0x000000e098a57810 */ /* 0x040fe20007ffe0ff */
[----:B------:R-:W-:Y:S01]  /*8030*/  FMUL.RZ R160, R149, 0.15915493667125701904 ;  /* 0x3e22f98395a07820 */ /* 0x000fe2000040c000 */
[-C--:B------:R-:W-:Y:S02]  /*8040*/  LEA.HI.SX32 R158, R157, R152.reuse, 0x1b ;  /* 0x000000989d9e7211 */ /* 0x080fe400078fdaff */
[C---:B------:R-:W-:Y:S01]  /*8050*/  IADD3 R167, PT, PT, R152.reuse, 0x100, RZ ;  /* 0x0000010098a77810 */ /* 0x040fe20007ffe0ff */
[----:B0-----:R-:W-:Y:S01]  /*8060*/  FMUL.FTZ R154, R83, UR48 ;  /* 0x00000030539a7c20 */ /* 0x001fe20008410000 */
[-C--:B------:R-:W-:Y:S01]  /*8070*/  LEA.HI.SX32 R159, R159, R152.reuse, 0x1b ;  /* 0x000000989f9f7211 */ /* 0x080fe200078fdaff */
[----:B------:R-:W-:Y:S01]  /*8080*/  MUFU.SIN R134, R128 ;  /* 0x0000008000867308 */ /* 0x000fe20000000400 */
[----:B------:R-:W-:Y:S01]  /*8090*/  IADD3 R169, PT, PT, R152, 0x120, RZ ;  /* 0x0000012098a97810 */ /* 0x000fe20007ffe0ff */
[----:B------:R-:W-:Y:S01]  /*80a0*/  FMUL.RZ R164, R154, 0.15915493667125701904 ;  /* 0x3e22f9839aa47820 */ /* 0x000fe2000040c000 */
[----:B------:R-:W-:-:S02]  /*80b0*/  LEA.HI.SX32 R161, R161, R152, 0x1b ;  /* 0x00000098a1a17211 */ /* 0x000fc400078fdaff */
[----:B------:R-:W-:Y:S02]  /*80c0*/  LEA R154, R153, UR25, 0x1 ;  /* 0x00000019999a7c11 */ /* 0x000fe4000f8e08ff */
[----:B------:R-:W-:Y:S01]  /*80d0*/  IADD3 R171, PT, PT, R152, 0x140, RZ ;  /* 0x0000014098ab7810 */ /* 0x000fe20007ffe0ff */
[----:B------:R-:W-:Y:S01]  /*80e0*/  MUFU.COS R64, R128 ;  /* 0x0000008000407308 */ /* 0x000fe20000000000 */
[----:B------:R-:W-:Y:S02]  /*80f0*/  LEA.HI.SX32 R163, R163, R152, 0x1b ;  /* 0x00000098a3a37211 */ /* 0x000fe400078fdaff */
[----:B------:R-:W-:Y:S02]  /*8100*/  LEA R157, R156, UR25, 0x1 ;  /* 0x000000199c9d7c11 */ /* 0x000fe4000f8e08ff */
[----:B------:R-:W-:-:S03]  /*8110*/  IADD3 R173, PT, PT, R152, 0x160, RZ ;  /* 0x0000016098ad7810 */ /* 0x000fc60007ffe0ff */
[----:B------:R-:W-:Y:S01]  /*8120*/  MUFU.SIN R132, R129 ;  /* 0x0000008100847308 */ /* 0x000fe20000000400 */
[----:B------:R-:W-:Y:S02]  /*8130*/  LEA.HI.SX32 R165, R165, R152, 0x1b ;  /* 0x00000098a5a57211 */ /* 0x000fe400078fdaff */
[----:B------:R-:W-:Y:S01]  /*8140*/  LEA R158, R158, UR25, 0x1 ;  /* 0x000000199e9e7c11 */ /* 0x000fe2000f8e08ff */
[----:B-----5:R-:W-:Y:S01]  /*8150*/  STS.U16 [R155], R150 ;  /* 0x000000969b007388 */ /* 0x020fe20000000400 */
[----:B------:R-:W-:-:S03]  /*8160*/  IADD3 R175, PT, PT, R152, 0x180, RZ ;  /* 0x0000018098af7810 */ /* 0x000fc60007ffe0ff */
[----:B------:R-:W0:Y:S01]  /*8170*/  MUFU.COS R65, R129 ;  /* 0x0000008100417308 */ /* 0x000e220000000000 */
[----:B------:R-:W-:Y:S02]  /*8180*/  LEA.HI.SX32 R167, R167, R152, 0x1b ;  /* 0x00000098a7a77211 */ /* 0x000fe400078fdaff */
[----:B------:R-:W-:Y:S01]  /*8190*/  LEA R156, R159, UR25, 0x1 ;  /* 0x000000199f9c7c11 */ /* 0x000fe2000f8e08ff */
[----:B------:R-:W-:Y:S01]  /*81a0*/  STS.U16 [R154+0x40], R139 ;  /* 0x0000408b9a007388 */ /* 0x000fe20000000400 */
[----:B------:R-:W-:-:S03]  /*81b0*/  IADD3 R177, PT, PT, R152, 0x1a0, RZ ;  /* 0x000001a098b17810 */ /* 0x000fc60007ffe0ff */
[----:B------:R-:W-:Y:S01]  /*81c0*/  MUFU.SIN R128, R148 ;  /* 0x0000009400807308 */ /* 0x000fe20000000400 */
[----:B------:R-:W-:Y:S01]  /*81d0*/  LEA.HI.SX32 R169, R169, R152, 0x1b ;  /* 0x00000098a9a97211 */ /* 0x000fe200078fdaff */
[----:B--2---:R1:W-:Y:S01]  /*81e0*/  STS.U16 [R157+0x80], R138 ;  /* 0x0000808a9d007388 */ /* 0x0043e20000000400 */
[----:B------:R-:W-:-:S05]  /*81f0*/  IADD3 R179, PT, PT, R152, 0x1c0, RZ ;  /* 0x000001c098b37810 */ /* 0x000fca0007ffe0ff */
[----:B------:R-:W-:Y:S01]  /*8200*/  MUFU.COS R129, R148 ;  /* 0x0000009400817308 */ /* 0x000fe20000000000 */
[----:B------:R-:W-:Y:S02]  /*8210*/  LEA.HI.SX32 R171, R171, R152, 0x1b ;  /* 0x00000098abab7211 */ /* 0x000fe400078fdaff */
[----:B------:R-:W-:-:S05]  /*8220*/  LEA R163, R163, UR25, 0x1 ;  /* 0x00000019a3a37c11 */ /* 0x000fca000f8e08ff */
[----:B------:R-:W-:Y:S01]  /*8230*/  MUFU.SIN R140, R151 ;  /* 0x00000097008c7308 */ /* 0x000fe20000000400 */
[----:B------:R-:W-:Y:S01]  /*8240*/  IADD3 R181, PT, PT, R152, 0x1e0, RZ ;  /* 0x000001e098b57810 */ /* 0x000fe20007ffe0ff */
[----:B------:R-:W-:Y:S01]  /*8250*/  STS.U16 [R158+0xc0], R135 ;  /* 0x0000c0879e007388 */ /* 0x000fe20000000400 */
[----:B------:R-:W-:-:S05]  /*8260*/  LEA.HI.SX32 R173, R173, R152, 0x1b ;  /* 0x00000098adad7211 */ /* 0x000fca00078fdaff */
[----:B------:R-:W-:Y:S01]  /*8270*/  MUFU.COS R148, R151 ;  /* 0x0000009700947308 */ /* 0x000fe20000000000 */
[----:B------:R-:W-:Y:S01]  /*8280*/  LEA R162, R165, UR25, 0x1 ;  /* 0x00000019a5a27c11 */ /* 0x000fe2000f8e08ff */
[----:B------:R2:W-:Y:S01]  /*8290*/  STS.U16 [R156+0x100], R137 ;  /* 0x000100899c007388 */ /* 0x0005e20000000400 */
[----:B------:R-:W-:-:S05]  /*82a0*/  IADD3 R183, PT, PT, R152, 0x200, RZ ;  /* 0x0000020098b77810 */ /* 0x000fca0007ffe0ff */
[----:B------:R-:W-:Y:S01]  /*82b0*/  MUFU.SIN R149, R160 ;  /* 0x000000a000957308 */ /* 0x000fe20000000400 */
[----:B------:R-:W-:Y:S02]  /*82c0*/  LEA.HI.SX32 R175, R175, R152, 0x1b ;  /* 0x00000098afaf7211 */ /* 0x000fe400078fdaff */
[----:B------:R-:W-:-:S05]  /*82d0*/  LEA R167, R167, UR25, 0x1 ;  /* 0x00000019a7a77c11 */ /* 0x000fca000f8e08ff */
[----:B------:R4:W-:Y:S01]  /*82e0*/  MUFU.COS R151, R160 ;  /* 0x000000a000977308 */ /* 0x0009e20000000000 */
[-C--:B------:R-:W-:Y:S02]  /*82f0*/  LEA.HI.SX32 R177, R177, R152.reuse, 0x1b ;  /* 0x00000098b1b17211 */ /* 0x080fe400078fdaff */
[----:B-1----:R-:W-:Y:S02]  /*8300*/  LEA R138, R169, UR25, 0x1 ;  /* 0x00000019a98a7c11 */ /* 0x002fe4000f8e08ff */
[----:B----4-:R-:W-:Y:S02]  /*8310*/  LEA R160, R161, UR25, 0x1 ;  /* 0x00000019a1a07c11 */ /* 0x010fe4000f8e08ff */
[----:B------:R-:W-:Y:S02]  /*8320*/  LEA.HI.SX32 R179, R179, R152, 0x1b ;  /* 0x00000098b3b37211 */ /* 0x000fe400078fdaff */
[----:B--2---:R-:W-:Y:S01]  /*8330*/  LEA R156, R171, UR25, 0x1 ;  /* 0x00000019ab9c7c11 */ /* 0x004fe2000f8e08ff */
[----:B------:R-:W-:Y:S01]  /*8340*/  STS.U16 [R160+0x140], R109 ;  /* 0x0001406da0007388 */ /* 0x000fe20000000400 */
[----:B------:R-:W-:-:S02]  /*8350*/  R2UR UR37, R62 ;  /* 0x000000003e2572ca */ /* 0x000fc400000e0000 */
[-C--:B------:R-:W-:Y:S01]  /*8360*/  LEA.HI.SX32 R181, R181, R152.reuse, 0x1b ;  /* 0x00000098b5b57211 */ /* 0x080fe200078fdaff */
[----:B------:R-:W-:Y:S01]  /*8370*/  STS.U16 [R163+0x180], R112 ;  /* 0x00018070a3007388 */ /* 0x000fe20000000400 */
[----:B------:R-:W-:Y:S02]  /*8380*/  LEA R173, R173, UR25, 0x1 ;  /* 0x00000019adad7c11 */ /* 0x000fe4000f8e08ff */
[C---:B------:R-:W-:Y:S01]  /*8390*/  IADD3 R185, PT, PT, R152.reuse, 0x220, RZ ;  /* 0x0000022098b97810 */ /* 0x040fe20007ffe0ff */
[----:B------:R-:W-:Y:S01]  /*83a0*/  STS.U16 [R162+0x1c0], R119 ;  /* 0x0001c077a2007388 */ /* 0x000fe20000000400 */
[----:B------:R-:W-:Y:S02]  /*83b0*/  LEA.HI.SX32 R183, R183, R152, 0x1b ;  /* 0x00000098b7b77211 */ /* 0x000fe400078fdaff */
[----:B------:R-:W-:Y:S01]  /*83c0*/  LEA R158, R175, UR25, 0x1 ;  /* 0x00000019af9e7c11 */ /* 0x000fe2000f8e08ff */
[----:B------:R1:W-:Y:S01]  /*83d0*/  STS.U16 [R167+0x200], R136 ;  /* 0x00020088a7007388 */ /* 0x0003e20000000400 */
[----:B------:R-:W-:-:S02]  /*83e0*/  IADD3 R187, PT, PT, R152, 0x240, RZ ;  /* 0x0000024098bb7810 */ /* 0x000fc40007ffe0ff */
[----:B------:R-:W-:Y:S01]  /*83f0*/  LEA R177, R177, UR25, 0x1 ;  /* 0x00000019b1b17c11 */ /* 0x000fe2000f8e08ff */
[----:B------:R2:W-:Y:S01]  /*8400*/  STS.U16 [R138+0x240], R133 ;  /* 0x000240858a007388 */ /* 0x0005e20000000400 */
[C---:B------:R-:W-:Y:S02]  /*8410*/  IADD3 R189, PT, PT, R152.reuse, 0x260, RZ ;  /* 0x0000026098bd7810 */ /* 0x040fe40007ffe0ff */
[C---:B------:R-:W-:Y:S01]  /*8420*/  IADD3 R191, PT, PT, R152.reuse, 0x280, RZ ;  /* 0x0000028098bf7810 */ /* 0x040fe20007ffe0ff */
[----:B------:R-:W-:Y:S01]  /*8430*/  STS.U16 [R156+0x280], R67 ;  /* 0x000280439c007388 */ /* 0x000fe20000000400 */
[----:B------:R-:W-:Y:S02]  /*8440*/  LEA R181, R181, UR25, 0x1 ;  /* 0x00000019b5b57c11 */ /* 0x000fe4000f8e08ff */
[----:B-1----:R-:W-:Y:S01]  /*8450*/  LEA R136, R179, UR25, 0x1 ;  /* 0x00000019b3887c11 */ /* 0x002fe2000f8e08ff */
[----:B------:R-:W-:Y:S01]  /*8460*/  STS.U16 [R173+0x2c0], R118 ;  /* 0x0002c076ad007388 */ /* 0x000fe20000000400 */
[----:B------:R-:W-:-:S02]  /*8470*/  IADD3 R193, PT, PT, R152, 0x2a0, RZ ;  /* 0x000002a098c17810 */ /* 0x000fc40007ffe0ff */
[-C--:B------:R-:W-:Y:S01]  /*8480*/  LEA.HI.SX32 R185, R185, R152.reuse, 0x1b ;  /* 0x00000098b9b97211 */ /* 0x080fe200078fdaff */
[----:B------:R-:W-:Y:S01]  /*8490*/  STS.U16 [R158+0x300], R111 ;  /* 0x0003006f9e007388 */ /* 0x000fe20000000400 */
[----:B--2---:R-:W-:Y:S01]  /*84a0*/  LEA R138, R183, UR25, 0x1 ;  /* 0x00000019b78a7c11 */ /* 0x004fe2000f8e08ff */
[----:B------:R-:W-:Y:S01]  /*84b0*/  FMUL.FTZ R62, R79, UR48 ;  /* 0x000000304f3e7c20 */ /* 0x000fe20008410000 */
[C---:B------:R-:W-:Y:S01]  /*84c0*/  IADD3 R195, PT, PT, R152.reuse, 0x2c0, RZ ;  /* 0x000002c098c37810 */ /* 0x040fe20007ffe0ff */
[----:B------:R1:W-:Y:S01]  /*84d0*/  STS.U16 [R177+0x340], R110 ;  /* 0x0003406eb1007388 */ /* 0x0003e20000000400 */
[-C--:B------:R-:W-:Y:S02]  /*84e0*/  LEA.HI.SX32 R187, R187, R152.reuse, 0x1b ;  /* 0x00000098bbbb7211 */ /* 0x080fe400078fdaff */
[----:B------:R-:W-:Y:S01]  /*84f0*/  IADD3 R197, PT, PT, R152, 0x2e0, RZ ;  /* 0x000002e098c57810 */ /* 0x000fe20007ffe0ff */
[----:B------:R-:W-:Y:S01]  /*8500*/  STS.U16 [R136+0x380], R69 ;  /* 0x0003804588007388 */ /* 0x000fe20000000400 */
[----:B------:R-:W-:-:S02]  /*8510*/  LEA.HI.SX32 R189, R189, R152, 0x1b ;  /* 0x00000098bdbd7211 */ /* 0x000fc400078fdaff */
[-C--:B------:R-:W-:Y:S01]  /*8520*/  LEA.HI.SX32 R191, R191, R152.reuse, 0x1b ;  /* 0x00000098bfbf7211 */ /* 0x080fe200078fdaff */
[----:B------:R-:W-:Y:S01]  /*8530*/  STS.U16 [R181+0x3c0], R108 ;  /* 0x0003c06cb5007388 */ /* 0x000fe20000000400 */
[-C--:B------:R-:W-:Y:S02]  /*8540*/  LEA.HI.SX32 R193, R193, R152.reuse, 0x1b ;  /* 0x00000098c1c17211 */ /* 0x080fe400078fdaff */
[----:B------:R-:W-:Y:S01]  /*8550*/  LEA R185, R185, UR25, 0x1 ;  /* 0x00000019b9b97c11 */ /* 0x000fe2000f8e08ff */
[----:B------:R2:W-:Y:S01]  /*8560*/  STS.U16 [R138+0x400], R71 ;  /* 0x000400478a007388 */ /* 0x0005e20000000400 */
[-C--:B------:R-:W-:Y:S02]  /*8570*/  LEA.HI.SX32 R195, R195, R152.reuse, 0x1b ;  /* 0x00000098c3c37211 */ /* 0x080fe400078fdaff */
[----:B------:R-:W-:Y:S02]  /*8580*/  LEA R187, R187, UR25, 0x1 ;  /* 0x00000019bbbb7c11 */ /* 0x000fe4000f8e08ff */
[----:B------:R-:W-:-:S02]  /*8590*/  LEA.HI.SX32 R197, R197, R152, 0x1b ;  /* 0x00000098c5c57211 */ /* 0x000fc400078fdaff */
[----:B------:R-:W-:Y:S02]  /*85a0*/  LEA R189, R189, UR25, 0x1 ;  /* 0x00000019bdbd7c11 */ /* 0x000fe4000f8e08ff */
[----:B-1----:R-:W-:Y:S01]  /*85b0*/  LEA R110, R191, UR25, 0x1 ;  /* 0x00000019bf6e7c11 */ /* 0x002fe2000f8e08ff */
[----:B--2---:R-:W-:Y:S01]  /*85c0*/  FMUL.RZ R71, R62, 0.15915493667125701904 ;  /* 0x3e22f9833e477820 */ /* 0x004fe2000040c000 */
[----:B------:R-:W-:Y:S01]  /*85d0*/  MOV R62, UR37 ;  /* 0x00000025003e7c02 */ /* 0x000fe20008000f00 */
[----:B------:R-:W-:Y:S01]  /*85e0*/  STS.U16 [R185+0x440], R122 ;  /* 0x0004407ab9007388 */ /* 0x000fe20000000400 */
[----:B------:R-:W-:Y:S02]  /*85f0*/  LEA R193, R193, UR25, 0x1 ;  /* 0x00000019c1c17c11 */ /* 0x000fe4000f8e08ff */
[----:B------:R-:W-:Y:S01]  /*8600*/  LEA R195, R195, UR25, 0x1 ;  /* 0x00000019c3c37c11 */ /* 0x000fe2000f8e08ff */
[----:B------:R-:W-:Y:S01]  /*8610*/  STS.U16 [R187+0x480], R70 ;  /* 0x00048046bb007388 */ /* 0x000fe20000000400 */
[----:B------:R-:W-:Y:S01]  /*8620*/  LEA R108, R197, UR25, 0x1 ;  /* 0x00000019c56c7c11 */ /* 0x000fe2000f8e08ff */
[----:B------:R-:W-:-:S02]  /*8630*/  FMUL.FTZ R62, R62, 1.4426950216293334961 ;  /* 0x3fb8aa3b3e3e7820 */ /* 0x000fc40000410000 */
[----:B------:R-:W-:Y:S04]  /*8640*/  STS.U16 [R189+0x4c0], R66 ;  /* 0x0004c042bd007388 */ /* 0x000fe80000000400 */
[----:B------:R-:W-:Y:S04]  /*8650*/  STS.U16 [R110+0x500], R117 ;  /* 0x000500756e007388 */ /* 0x000fe80000000400 */
[----:B------:R-:W-:Y:S04]  /*8660*/  STS.U16 [R193+0x540], R116 ;  /* 0x00054074c1007388 */ /* 0x000fe80000000400 */
[----:B------:R-:W-:Y:S04]  /*8670*/  STS.U16 [R195+0x580], R68 ;  /* 0x00058044c3007388 */ /* 0x000fe80000000400 */
[----:B------:R1:W-:Y:S01]  /*8680*/  STS.U16 [R108+0x5c0], R115 ;  /* 0x0005c0736c007388 */ /* 0x0003e20000000400 */
[----:B------:R-:W-:Y:S01]  /*8690*/  IADD3 R199, PT, PT, R152, 0x300, RZ ;  /* 0x0000030098c77810 */ /* 0x000fe20007ffe0ff */
[----:B------:R-:W-:Y:S01]  /*86a0*/  FMUL.FTZ R67, R62, R92 ;  /* 0x0000005c3e437220 */ /* 0x000fe20000410000 */
[----:B------:R-:W-:Y:S01]  /*86b0*/  IADD3 R201, PT, PT, R152, 0x320, RZ ;  /* 0x0000032098c97810 */ /* 0x000fe20007ffe0ff */
[----:B-1----:R-:W-:Y:S01]  /*86c0*/  FMUL.FTZ R108, R62, R89 ;  /* 0x000000593e6c7220 */ /* 0x002fe20000410000 */
[----:B------:R-:W-:-:S02]  /*86d0*/  IADD3 R203, PT, PT, R152, 0x340, RZ ;  /* 0x0000034098cb7810 */ /* 0x000fc40007ffe0ff */
[----:B------:R-:W-:-:S03]  /*86e0*/  IADD3 R205, PT, PT, R152, 0x360, RZ ;  /* 0x0000036098cd7810 */ /* 0x000fc60007ffe0ff */
[----:B------:R-:W0:Y:S01]  /*86f0*/  MUFU.EX2 R108, R108 ;  /* 0x0000006c006c7308 */ /* 0x000e220000000800 */
[-C--:B------:R-:W-:Y:S02]  /*8700*/  LEA.HI.SX32 R199, R199, R152.reuse, 0x1b ;  /* 0x00000098c7c77211 */ /* 0x080fe400078fdaff */
[-C--:B------:R-:W-:Y:S01]  /*8710*/  LEA.HI.SX32 R201, R201, R152.reuse, 0x1b ;  /* 0x00000098c9c97211 */ /* 0x080fe200078fdaff */
[----:B------:R-:W1:Y:S01]  /*8720*/  MUFU.EX2 R67, R67 ;  /* 0x0000004300437308 */ /* 0x000e620000000800 */
[-C--:B------:R-:W-:Y:S02]  /*8730*/  LEA.HI.SX32 R203, R203, R152.reuse, 0x1b ;  /* 0x00000098cbcb7211 */ /* 0x080fe400078fdaff */
[----:B------:R-:W-:Y:S02]  /*8740*/  LEA.HI.SX32 R205, R205, R152, 0x1b ;  /* 0x00000098cdcd7211 */ /* 0x000fe400078fdaff */
[----:B------:R-:W-:Y:S02]  /*8750*/  LEA R199, R199, UR25, 0x1 ;  /* 0x00000019c7c77c11 */ /* 0x000fe4000f8e08ff */
[----:B------:R-:W-:-:S02]  /*8760*/  LEA R70, R201, UR25, 0x1 ;  /* 0x00000019c9467c11 */ /* 0x000fc4000f8e08ff */
[----:B------:R-:W-:Y:S02]  /*8770*/  LEA R203, R203, UR25, 0x1 ;  /* 0x00000019cbcb7c11 */ /* 0x000fe4000f8e08ff */
[----:B------:R-:W-:Y:S01]  /*8780*/  LEA R66, R205, UR25, 0x1 ;  /* 0x00000019cd427c11 */ /* 0x000fe2000f8e08ff */
[----:B------:R-:W-:Y:S01]  /*8790*/  STS.U16 [R199+0x600], R114 ;  /* 0x00060072c7007388 */ /* 0x000fe20000000400 */
[C---:B------:R-:W-:Y:S02]  /*87a0*/  IADD3 R207, PT, PT, R152.reuse, 0x380, RZ ;  /* 0x0000038098cf7810 */ /* 0x040fe40007ffe0ff */
[C---:B------:R-:W-:Y:S01]  /*87b0*/  IADD3 R209, PT, PT, R152.reuse, 0x3a0, RZ ;  /* 0x000003a098d17810 */ /* 0x040fe20007ffe0ff */
[----:B------:R2:W-:Y:S01]  /*87c0*/  STS.U16 [R70+0x640], R113 ;  /* 0x0006407146007388 */ /* 0x0005e20000000400 */
[C---:B------:R-:W-:Y:S02]  /*87d0*/  IADD3 R211, PT, PT, R152.reuse, 0x3c0, RZ ;  /* 0x000003c098d37810 */ /* 0x040fe40007ffe0ff */
[----:B------:R-:W-:Y:S01]  /*87e0*/  IADD3 R213, PT, PT, R152, 0x3e0, RZ ;  /* 0x000003e098d57810 */ /* 0x000fe20007ffe0ff */
[----:B------:R-:W-:Y:S01]  /*87f0*/  STS.U16 [R203+0x680], R120 ;  /* 0x00068078cb007388 */ /* 0x000fe20000000400 */
[----:B0-----:R-:W-:Y:S01]  /*8800*/  FMUL.FTZ R133, R108, R65 ;  /* 0x000000416c857220 */ /* 0x001fe20000410000 */
[C---:B------:R-:W-:Y:S01]  /*8810*/  FMUL.FTZ R65, R62.reuse, R83 ;  /* 0x000000533e417220 */ /* 0x040fe20000410000 */
[-C--:B------:R-:W-:Y:S01]  /*8820*/  LEA.HI.SX32 R207, R207, R152.reuse, 0x1b ;  /* 0x00000098cfcf7211 */ /* 0x080fe200078fdaff */
[----:B------:R0:W-:Y:S01]  /*8830*/  STS.U16 [R66+0x6c0], R121 ;  /* 0x0006c07942007388 */ /* 0x0001e20000000400 */
[----:B------:R-:W-:Y:S01]  /*8840*/  LEA.HI.SX32 R209, R209, R152, 0x1b ;  /* 0x00000098d1d17211 */ /* 0x000fe200078fdaff */
[C---:B--2---:R-:W-:Y:S01]  /*8850*/  FMUL.FTZ R70, R62.reuse, R90 ;  /* 0x0000005a3e467220 */ /* 0x044fe20000410000 */
[-C--:B------:R-:W-:Y:S01]  /*8860*/  LEA.HI.SX32 R211, R211, R152.reuse, 0x1b ;  /* 0x00000098d3d37211 */ /* 0x080fe200078fdaff */
[----:B------:R-:W2:Y:S01]  /*8870*/  MUFU.COS R153, R164 ;  /* 0x000000a400997308 */ /* 0x000ea20000000000 */
[----:B------:R-:W-:Y:S01]  /*8880*/  LEA.HI.SX32 R213, R213, R152, 0x1b ;  /* 0x00000098d5d57211 */ /* 0x000fe200078fdaff */
[C---:B-1----:R-:W-:Y:S01]  /*8890*/  FMUL.FTZ R139, R67.reuse, R147 ;  /* 0x00000093438b7220 */ /* 0x042fe20000410000 */
[----:B------:R-:W-:Y:S01]  /*88a0*/  FMUL.FTZ R138, R67, R146 ;  /* 0x00000092438a7220 */ /* 0x000fe20000410000 */
[----:B0-----:R-:W-:-:S04]  /*88b0*/  FMUL.FTZ R66, R62, R87 ;  /* 0x000000573e427220 */ /* 0x001fc80000410000 */
[----:B------:R-:W0:Y:S01]  /*88c0*/  MUFU.SIN R152, R164 ;  /* 0x000000a400987308 */ /* 0x000e220000000400 */
[----:B------:R-:W-:Y:S01]  /*88d0*/  FMUL.FTZ R67, R62, R86 ;  /* 0x000000563e437220 */ /* 0x000fe20000410000 */
[----:B------:R-:W-:-:S06]  /*88e0*/  FMUL.FTZ R135, R81, UR48 ;  /* 0x0000003051877c20 */ /* 0x000fcc0008410000 */
[----:B------:R-:W-:Y:S01]  /*88f0*/  MUFU.SIN R156, R71 ;  /* 0x00000047009c7308 */ /* 0x000fe20000000400 */
[----:B------:R-:W-:-:S07]  /*8900*/  FMUL.FTZ R109, R80, UR48 ;  /* 0x00000030506d7c20 */ /* 0x000fce0008410000 */
[----:B------:R1:W-:Y:S08]  /*8910*/  MUFU.COS R158, R71 ;  /* 0x00000047009e7308 */ /* 0x0003f00000000000 */
[----:B-1----:R1:W-:Y:S04]  /*8920*/  MUFU.EX2 R71, R70 ;  /* 0x0000004600477308 */ /* 0x0023e80000000800 */
[----:B------:R-:W2:Y:S04]  /*8930*/  MUFU.EX2 R65, R65 ;  /* 0x0000004100417308 */ /* 0x000ea80000000800 */
[----:B------:R-:W4:Y:S01]  /*8940*/  MUFU.EX2 R66, R66 ;  /* 0x0000004200427308 */ /* 0x000f220000000800 */
[----:B------:R-:W-:-:S03]  /*8950*/  FMUL.RZ R135, R135, 0.15915493667125701904 ;  /* 0x3e22f98387877820 */ /* 0x000fc6000040c000 */
[----:B------:R-:W5:Y:S01]  /*8960*/  MUFU.EX2 R67, R67 ;  /* 0x0000004300437308 */ /* 0x000f620000000800 */
[----:B------:R-:W-:Y:S01]  /*8970*/  FMUL.RZ R109, R109, 0.15915493667125701904 ;  /* 0x3e22f9836d6d7820 */ /* 0x000fe2000040c000 */
[----:B------:R-:W-:Y:S01]  /*8980*/  UIADD3 UR26, UPT, UPT, UR16, -0x1, URZ ;  /* 0xffffffff101a7890 */ /* 0x000fe2000fffe0ff */
[----:B-1----:R-:W-:Y:S01]  /*8990*/  FMUL.FTZ R70, R62, R80 ;  /* 0x000000503e467220 */ /* 0x002fe20000410000 */
[----:B------:R-:W-:Y:S02]  /*89a0*/  MUFU.SIN R112, R135 ;  /* 0x0000008700707308 */ /* 0x000fe40000000400 */
[----:B------:R-:W-:Y:S01]  /*89b0*/  ULEA.HI UR36, UR26, UR26, URZ, 0x1 ;  /* 0x0000001a1a247291 */ /* 0x000fe2000f8f08ff */
[C---:B--2---:R-:W-:Y:S01]  /*89c0*/  FMUL.FTZ R119, R65.reuse, R153 ;  /* 0x0000009941777220 */ /* 0x044fe20000410000 */
[----:B0-----:R-:W-:-:S04]  /*89d0*/  FMUL.FTZ R118, R65, R152 ;  /* 0x0000009841767220 */ /* 0x001fc80000410000 */
[----:B------:R0:W-:Y:S01]  /*89e0*/  MUFU.COS R160, R135 ;  /* 0x0000008700a07308 */ /* 0x0001e20000000000 */
[C---:B----4-:R-:W-:Y:S01]  /*89f0*/  FMUL.FTZ R129, R66.reuse, R129 ;  /* 0x0000008142817220 */ /* 0x050fe20000410000 */
[----:B------:R-:W-:Y:S01]  /*8a00*/  FMUL.FTZ R128, R66, R128 ;  /* 0x0000008042807220 */ /* 0x000fe20000410000 */
[C---:B------:R-:W-:Y:S01]  /*8a10*/  FMUL.FTZ R65, R62.reuse, R79 ;  /* 0x0000004f3e417220 */ /* 0x040fe20000410000 */
[----:B------:R-:W-:-:S04]  /*8a20*/  FMUL.FTZ R66, R62, R81 ;  /* 0x000000513e427220 */ /* 0x000fc80000410000 */
[----:B------:R-:W-:Y:S01]  /*8a30*/  MUFU.SIN R155, R109 ;  /* 0x0000006d009b7308 */ /* 0x000fe20000000400 */
[----:B0-----:R-:W-:Y:S01]  /*8a40*/  FMUL.FTZ R135, R71, R64 ;  /* 0x0000004047877220 */ /* 0x001fe20000410000 */
[----:B------:R-:W-:Y:S01]  /*8a50*/  FMUL.FTZ R64, R62, R84 ;  /* 0x000000543e407220 */ /* 0x000fe20000410000 */
[----:B------:R-:W-:-:S05]  /*8a60*/  ULOP3.LUT UR36, UR36, 0xfffffe, URZ, 0xc0, !UPT ;  /* 0x00fffffe24247892 */ /* 0x000fca000f8ec0ff */
[----:B------:R0:W1:Y:S01]  /*8a70*/  MUFU.COS R111, R109 ;  /* 0x0000006d006f7308 */ /* 0x0000620000000000 */
[C---:B-----5:R-:W-:Y:S01]  /*8a80*/  FMUL.FTZ R125, R67.reuse, R125 ;  /* 0x0000007d437d7220 */ /* 0x060fe20000410000 */
[----:B------:R-:W-:Y:S01]  /*8a90*/  FMUL.FTZ R124, R67, R124 ;  /* 0x0000007c437c7220 */ /* 0x000fe20000410000 */
[----:B0-----:R-:W-:-:S05]  /*8aa0*/  FMUL.FTZ R109, R62, R88 ;  /* 0x000000583e6d7220 */ /* 0x001fca0000410000 */
[----:B------:R-:W1:Y:S01]  /*8ab0*/  MUFU.EX2 R70, R70 ;  /* 0x0000004600467308 */ /* 0x000e620000000800 */
[----:B------:R-:W-:Y:S01]  /*8ac0*/  UIADD3 UR26, UPT, UPT, UR26, -UR36, URZ ;  /* 0x800000241a1a7290 */ /* 0x000fe2000fffe0ff */
[----:B------:R-:W-:Y:S02]  /*8ad0*/  SHF.L.U32 R63, R63, 0x5, RZ ;  /* 0x000000053f3f7819 */ /* 0x000fe400000006ff */
[----:B------:R-:W0:Y:S04]  /*8ae0*/  MUFU.EX2 R64, R64 ;  /* 0x0000004000407308 */ /* 0x000e280000000800 */
[----:B------:R-:W2:Y:S04]  /*8af0*/  MUFU.EX2 R109, R109 ;  /* 0x0000006d006d7308 */ /* 0x000ea80000000800 */
[----:B------:R-:W4:Y:S01]  /*8b00*/  MUFU.EX2 R67, R66 ;  /* 0x0000004200437308 */ /* 0x000f220000000800 */
[----:B------:R-:W-:-:S03]  /*8b10*/  LEA R110, R207, UR25, 0x1 ;  /* 0x00000019cf6e7c11 */ /* 0x000fc6000f8e08ff */
[----:B------:R-:W5:Y:S01]  /*8b20*/  MUFU.EX2 R65, R65 ;  /* 0x0000004100417308 */ /* 0x000f620000000800 */
[----:B------:R-:W-:Y:S01]  /*8b30*/  LEA R209, R209, UR25, 0x1 ;  /* 0x00000019d1d17c11 */ /* 0x000fe2000f8e08ff */
[----:B------:R-:W-:Y:S01]  /*8b40*/  ULEA UR26, UR26, UR8, 0x8 ;  /* 0x000000081a1a7291 */ /* 0x000fe2000f8e40ff */
[----:B------:R-:W-:Y:S02]  /*8b50*/  LEA.HI.SX32 R63, R63, R63, 0x1b ;  /* 0x0000003f3f3f7211 */ /* 0x000fe400078fdaff */
[----:B------:R-:W-:Y:S01]  /*8b60*/  LEA R211, R211, UR25, 0x1 ;  /* 0x00000019d3d37c11 */ /* 0x000fe2000f8e08ff */
[----:B------:R-:W-:Y:S01]  /*8b70*/  FMUL.FTZ R69, R62, R91 ;  /* 0x0000005b3e457220 */ /* 0x000fe20000410000 */
[----:B------:R-:W-:Y:S01]  /*8b80*/  LEA R68, R213, UR25, 0x1 ;  /* 0x00000019d5447c11 */ /* 0x000fe2000f8e08ff */
[----:B------:R3:W-:Y:S01]  /*8b90*/  STS.U16 [R110+0x700], R123 ;  /* 0x0007007b6e007388 */ /* 0x0007e20000000400 */
[----:B------:R-:W-:Y:S01]  /*8ba0*/  LEA R63, R63, UR25, 0x1 ;  /* 0x000000193f3f7c11 */ /* 0x000fe2000f8e08ff */
[----:B------:R-:W-:Y:S01]  /*8bb0*/  FMUL.FTZ R159, R82, UR48 ;  /* 0x00000030529f7c20 */ /* 0x000fe20008410000 */
[----:B-1----:R-:W-:Y:S01]  /*8bc0*/  FMUL.FTZ R111, R70, R111 ;  /* 0x0000006f466f7220 */ /* 0x002fe20000410000 */
[----:B------:R-:W-:Y:S01]  /*8bd0*/  STS.U16 [R209+0x740], R142 ;  /* 0x0007408ed1007388 */ /* 0x000fe20000000400 */
[C---:B------:R-:W-:Y:S01]  /*8be0*/  IADD3 R166, PT, PT, R190.reuse, 0x200, RZ ;  /* 0x00000200bea67810 */ /* 0x040fe20007ffe0ff */
[----:B------:R1:W-:Y:S01]  /*8bf0*/  MUFU.EX2 R136, R69 ;  /* 0x0000004500887308 */ /* 0x0003e20000000800 */
[----:B------:R-:W-:Y:S01]  /*8c00*/  ISETP.NE.AND P0, PT, R190, RZ, PT ;  /* 0x000000ffbe00720c */ /* 0x000fe20003f05270 */
[----:B------:R-:W-:Y:S01]  /*8c10*/  STS.U16 [R211+0x780], R144 ;  /* 0x00078090d3007388 */ /* 0x000fe20000000400 */
[----:B---3--:R-:W-:Y:S01]  /*8c20*/  FMUL.FTZ R110, R70, R155 ;  /* 0x0000009b466e7220 */ /* 0x008fe20000410000 */
[----:B------:R-:W-:-:S02]  /*8c30*/  MOV R70, UR26 ;  /* 0x0000001a00467c02 */ /* 0x000fc40008000f00 */
[----:B------:R3:W-:Y:S01]  /*8c40*/  STS.U16 [R68+0x7c0], R143 ;  /* 0x0007c08f44007388 */ /* 0x0007e20000000400 */
[C---:B0-----:R-:W-:Y:S01]  /*8c50*/  FMUL.FTZ R121, R64.reuse, R151 ;  /* 0x0000009740797220 */ /* 0x041fe20000410000 */
[----:B------:R-:W-:Y:S01]  /*8c60*/  FMUL.FTZ R120, R64, R149 ;  /* 0x0000009540787220 */ /* 0x000fe20000410000 */
[C---:B-1----:R-:W-:Y:S01]  /*8c70*/  FMUL.FTZ R69, R62.reuse, R85 ;  /* 0x000000553e457220 */ /* 0x042fe20000410000 */
[----:B------:R-:W-:Y:S01]  /*8c80*/  NOP ;  /* 0x0000000000007918 */ /* 0x000fe20000000000 */
[----:B------:R-:W-:Y:S01]  /*8c90*/  FMUL.RZ R159, R159, 0.15915493667125701904 ;  /* 0x3e22f9839f9f7820 */ /* 0x000fe2000040c000 */
[C---:B--2---:R-:W-:Y:S01]  /*8ca0*/  FMUL.FTZ R131, R109.reuse, R131 ;  /* 0x000000836d837220 */ /* 0x044fe20000410000 */
[----:B------:R-:W-:Y:S01]  /*8cb0*/  FMUL.FTZ R130, R109, R130 ;  /* 0x000000826d827220 */ /* 0x000fe20000410000 */
[C---:B---3--:R-:W-:Y:S01]  /*8cc0*/  FMUL.FTZ R68, R62.reuse, R82 ;  /* 0x000000523e447220 */ /* 0x048fe20000410000 */
[C---:B------:R-:W-:Y:S01]  /*8cd0*/  FMUL.FTZ R64, R62.reuse, R93 ;  /* 0x0000005d3e407220 */ /* 0x040fe20000410000 */
[----:B----4-:R-:W-:Y:S01]  /*8ce0*/  FMUL.FTZ R113, R67, R160 ;  /* 0x000000a043717220 */ /* 0x010fe20000410000 */
[----:B------:R-:W-:Y:S01]  /*8cf0*/  FMUL.FTZ R66, R62, R78 ;  /* 0x0000004e3e427220 */ /* 0x000fe20000410000 */
[----:B------:R-:W0:Y:S01]  /*8d00*/  LDS.U16 R174, [R63+0x1e] ;  /* 0x00001e003fae7984 */ /* 0x000e220000000400 */
[----:B-----5:R-:W-:Y:S01]  /*8d10*/  FMUL.FTZ R109, R65, R158 ;  /* 0x0000009e416d7220 */ /* 0x020fe20000410000 */
[----:B------:R-:W-:-:S02]  /*8d20*/  SEL R62, R70, R166, !P0 ;  /* 0x000000a6463e7207 */ /* 0x000fc40004000000 */
[----:B------:R-:W1:Y:S04]  /*8d30*/  LDS.U16 R188, [R63+0x2] ;  /* 0x000002003fbc7984 */ /* 0x000e680000000400 */
[----:B------:R-:W2:Y:S04]  /*8d40*/  LDS.U16 R184, [R63+0xa] ;  /* 0x00000a003fb87984 */ /* 0x000ea80000000400 */
[----:B------:R-:W3:Y:S04]  /*8d50*/  LDS.U16 R170, [R63+0x26] ;  /* 0x000026003faa7984 */ /* 0x000ee80000000400 */
[----:B------:R-:W4:Y:S01]  /*8d60*/  LDS.U16 R160, [R63+0x3a] ;  /* 0x00003a003fa07984 */ /* 0x000f220000000400 */
[----:B------:R-:W-:Y:S03]  /*8d70*/  MUFU.SIN R150, R159 ;  /* 0x0000009f00967308 */ /* 0x000fe60000000400 */
[----:B------:R-:W5:Y:S04]  /*8d80*/  LDS.U16 R186, [R63+0x6] ;  /* 0x000006003fba7984 */ /* 0x000f680000000400 */
[----:B------:R-:W5:Y:S01]  /*8d90*/  LDS.U16 R182, [R63+0xe] ;  /* 0x00000e003fb67984 */ /* 0x000f620000000400 */
[----:B------:R0:W5:Y:S03]  /*8da0*/  MUFU.COS R154, R159 ;  /* 0x0000009f009a7308 */ /* 0x0001660000000000 */
[----:B------:R-:W5:Y:S04]  /*8db0*/  LDS.U16 R180, [R63+0x12] ;  /* 0x000012003fb47984 */ /* 0x000f680000000400 */
[----:B------:R-:W5:Y:S01]  /*8dc0*/  LDS.U16 R178, [R63+0x16] ;  /* 0x000016003fb27984 */ /* 0x000f620000000400 */
[----:B------:R-:W1:Y:S03]  /*8dd0*/  MUFU.EX2 R69, R69 ;  /* 0x0000004500457308 */ /* 0x000e660000000800 */
        /* <DEDUP_REMOVED lines=22> */
[----:B0-----:R-:W0:Y:S01]  /*8f40*/  LDS.U16 R159, [R63+0x3c] ;  /* 0x00003c003f9f7984 */ /* 0x001e220000000400 */
[C---:B-1----:R-:W-:Y:S01]  /*8f50*/  FMUL.FTZ R123, R69.reuse, R148 ;  /* 0x00000094457b7220 */ /* 0x042fe20000410000 */
[----:B------:R-:W-:Y:S01]  /*8f60*/  FMUL.FTZ R122, R69, R140 ;  /* 0x0000008c457a7220 */ /* 0x000fe20000410000 */
[----:B------:R-:W-:Y:S01]  /*8f70*/  FMUL.FTZ R69, R78, UR48 ;  /* 0x000000304e457c20 */ /* 0x000fe20008410000 */
[----:B------:R-:W-:-:S02]  /*8f80*/  FMUL.FTZ R134, R71, R134 ;  /* 0x0000008647867220 */ /* 0x000fc40000410000 */
[----:B------:R1:W-:Y:S01]  /*8f90*/  MUFU.EX2 R71, R68 ;  /* 0x0000004400477308 */ /* 0x0003e20000000800 */
[----:B------:R-:W-:-:S03]  /*8fa0*/  FMUL.FTZ R112, R67, R112 ;  /* 0x0000007043707220 */ /* 0x000fc60000410000 */
[----:B------:R-:W2:Y:S01]  /*8fb0*/  MUFU.EX2 R64, R64 ;  /* 0x0000004000407308 */ /* 0x000ea20000000800 */
[----:B-1----:R-:W-:-:S04]  /*8fc0*/  FMUL.RZ R68, R69, 0.15915493667125701904 ;  /* 0x3e22f98345447820 */ /* 0x002fc8000040c000 */
[----:B------:R-:W-:Y:S01]  /*8fd0*/  MUFU.SIN R69, R68 ;  /* 0x0000004400457308 */ /* 0x000fe20000000400 */
[----:B------:R-:W-:-:S07]  /*8fe0*/  R2UR UR49, R60 ;  /* 0x000000003c3172ca */ /* 0x000fce00000e0000 */
[----:B------:R-:W1:Y:S01]  /*8ff0*/  MUFU.COS R67, R68 ;  /* 0x0000004400437308 */ /* 0x000e620000000000 */
[----:B------:R-:W-:-:S07]  /*9000*/  R2UR UR36, R61 ;  /* 0x000000003d2472ca */ /* 0x000fce00000e0000 */
[----:B------:R-:W1:Y:S01]  /*9010*/  MUFU.EX2 R66, R66 ;  /* 0x0000004200427308 */ /* 0x000e620000000800 */
[----:B------:R-:W-:Y:S01]  /*9020*/  ISETP.NE.AND P2, PT, R190, 0x3f, PT ;  /* 0x0000003fbe00780c */ /* 0x000fe20003f45270 */
[----:B------:R-:W-:Y:S02]  /*9030*/  HADD2.F32 R174, -RZ, R174.H0_H0 ;  /* 0x200000aeffae7230 */ /* 0x000fe40000004100 */
[C---:B--2---:R-:W-:Y:S01]  /*9040*/  FMUL.FTZ R126, R64.reuse, R126 ;  /* 0x0000007e407e7220 */ /* 0x044fe20000410000 */
[----:B------:R-:W-:Y:S01]  /*9050*/  FMUL.FTZ R127, R64, R127 ;  /* 0x0000007f407f7220 */ /* 0x000fe20000410000 */
[----:B------:R-:W-:Y:S01]  /*9060*/  LEA R62, R62, UR25, 0x3 ;  /* 0x000000193e3e7c11 */ /* 0x000fe2000f8e18ff */
[----:B------:R-:W-:Y:S02]  /*9070*/  HADD2.F32 R188, -RZ, R188.H0_H0 ;  /* 0x200000bcffbc7230 */ /* 0x000fe40000004100 */
[----:B------:R-:W-:Y:S02]  /*9080*/  HADD2.F32 R184, -RZ, R184.H0_H0 ;  /* 0x200000b8ffb87230 */ /* 0x000fe40000004100 */
        /* <DEDUP_REMOVED lines=15> */
[----:B------:R-:W-:Y:S01]  /*9180*/  FMUL.FTZ R117, R71, R154 ;  /* 0x0000009a47757220 */ /* 0x000fe20000410000 */
[----:B------:R-:W-:Y:S01]  /*9190*/  FMUL.FTZ R108, R65, R156 ;  /* 0x0000009c416c7220 */ /* 0x000fe20000410000 */
[----:B------:R-:W-:Y:S02]  /*91a0*/  HADD2.F32 R189, -RZ, R189.H0_H0 ;  /* 0x200000bdffbd7230 */ /* 0x000fe40000004100 */
[----:B------:R-:W-:Y:S01]  /*91b0*/  FMUL.FTZ R140, R174, UR49 ;  /* 0x00000031ae8c7c20 */ /* 0x000fe20008410000 */
[----:B------:R-:W-:Y:S02]  /*91c0*/  HADD2.F32 R185, -RZ, R185.H0_H0 ;  /* 0x200000b9ffb97230 */ /* 0x000fe40000004100 */
[----:B------:R-:W-:Y:S01]  /*91d0*/  FMUL.FTZ R116, R71, R150 ;  /* 0x0000009647747220 */ /* 0x000fe20000410000 */
[----:B------:R-:W-:-:S02]  /*91e0*/  HADD2.F32 R171, -RZ, R171.H0_H0 ;  /* 0x200000abffab7230 */ /* 0x000fc40000004100 */
[C---:B-1----:R-:W-:Y:S01]  /*91f0*/  FMUL.FTZ R156, R66.reuse, R67 ;  /* 0x00000043429c7220 */ /* 0x042fe20000410000 */
[----:B------:R-:W-:Y:S02]  /*9200*/  HADD2.F32 R161, -RZ, R161.H0_H0 ;  /* 0x200000a1ffa17230 */ /* 0x000fe40000004100 */
[----:B------:R-:W-:Y:S01]  /*9210*/  FMUL.FTZ R155, R66, R69 ;  /* 0x00000045429b7220 */ /* 0x000fe20000410000 */
[----:B------:R1:W-:Y:S01]  /*9220*/  STS.64 [R62+0x39e0], R126 ;  /* 0x0039e07e3e007388 */ /* 0x0003e20000000a00 */
        /* <DEDUP_REMOVED lines=11> */
[----:B-1----:R-:W-:Y:S01]  /*92e0*/  FMUL.FTZ R62, R186, UR49 ;  /* 0x00000031ba3e7c20 */ /* 0x002fe20008410000 */
        /* <DEDUP_REMOVED lines=8> */
[----:B0-----:R-:W-:-:S02]  /*9370*/  HADD2.F32 R159, -RZ, R159.H0_H0 ;  /* 0x2000009fff9f7230 */ /* 0x001fc40000004100 */
        /* <DEDUP_REMOVED lines=52> */
.L_x_7445:
[----:B------:R-:W-:-:S06]  /*96c0*/  LEA R114, R190, UR25, 0x3 ;  /* 0x00000019be727c11 */ /* 0x000fcc000f8e18ff */
[----:B------:R-:W0:Y:S02]  /*96d0*/  LDS.64 R114, [R114+0x49e8] ;  /* 0x0049e80072727984 */ /* 0x000e240000000a00 */
.L_x_7446:
[----:B------:R-:W-:Y:S05]  /*96e0*/  BSYNC.RECONVERGENT B0 ;  /* 0x0000000000007941 */ /* 0x000fea0003800200 */
.L_x_7444:
        /* <DEDUP_REMOVED lines=155> */
[CC--:B------:R-:W-:Y:S01]  /*a0a0*/  FMUL.FTZ R63, R155.reuse, R61.reuse ;  /* 0x0000003d9b3f7220 */ /* 0x0c0fe20000410000 */
[----:B------:R-:W-:Y:S01]  /*a0b0*/  FMUL.FTZ R62, R155, R60 ;  /* 0x0000003c9b3e7220 */ /* 0x000fe20000410000 */
[C---:B------:R-:W-:Y:S01]  /*a0c0*/  FFMA.FTZ R69, R156.reuse, R68, -R69 ;  /* 0x000000449c457223 */ /* 0x040fe20000010845 */
        /* <DEDUP_REMOVED lines=89> */
.L_x_7569:
        /* <DEDUP_REMOVED lines=13> */
.L_x_7572:
[----:B------:R-:W-:-:S03]  /*a730*/  UMOV UR26, 0xffffffff ;  /* 0xffffffff001a7882 */ /* 0x000fc60000000000 */
[----:B------:R-:W-:Y:S05]  /*a740*/  BRA.DIV UR26, `(.L_x_7450) ;  /* 0x0000008e1a387947 */ /* 0x000fea000b800000 */
.L_x_7575:
[----:B------:R-:W-:-:S03]  /*a750*/  UMOV UR26, 0xffffffff ;  /* 0xffffffff001a7882 */ /* 0x000fc60000000000 */
[----:B------:R-:W-:Y:S05]  /*a760*/  BRA.DIV UR26, `(.L_x_7451) ;  /* 0x0000008e1a587947 */ /* 0x000fea000b800000 */
.L_x_7578:
[----:B------:R-:W-:-:S03]  /*a770*/  UMOV UR26, 0xffffffff ;  /* 0xffffffff001a7882 */ /* 0x000fc60000000000 */
[----:B------:R-:W-:Y:S05]  /*a780*/  BRA.DIV UR26, `(.L_x_7452) ;  /* 0x0000008e1a787947 */ /* 0x000fea000b800000 */
.L_x_7581:
        /* <DEDUP_REMOVED lines=10> */
.L_x_7591:
        /* <DEDUP_REMOVED lines=23> */
.L_x_7447:
        /* <DEDUP_REMOVED lines=127> */
[----:B------:R-:W-:Y:S01]  /*b190*/  FFMA.FTZ R228, R177, UR49, -R228 ;  /* 0x00000031b1e47c23 */ /* 0x000fe200080108e4 */
[----:B------:R-:W-:Y:S01]  /*b1a0*/  FMUL.FTZ R64, R132, R70 ;  /* 0x0000004684407220 */ /* 0x000fe20000410000 */
[----:B------:R-:W-:Y:S01]  /*b1b0*/  FADD.FTZ R200, RZ, R62 ;  /* 0x0000003effc87221 */ /* 0x000fe20000010000 */
[----:B------:R-:W-:Y:S01]  /*b1c0*/  FFMA.FTZ R227, R77, R93, R60 ;  /* 0x0000005d4de37223 */ /* 0x000fe2000001003c */
[----:B------:R-:W-:Y:S01]  /*b1d0*/  FFMA.FTZ R65, R12, R228, R65 ;  /* 0x000000e40c417223 */ /* 0x000fe20000010041 */
[----:B------:R-:W-:Y:S01]  /*b1e0*/  FADD.FTZ R67, R148, R67 ;  /* 0x0000004394437221 */ /* 0x000fe20000010000 */
[C---:B------:R-:W-:Y:S01]  /*b1f0*/  FMUL.FTZ R60, R138.reuse, R200 ;  /* 0x000000c88a3c7220 */ /* 0x040fe20000410000 */
[----:B------:R-:W-:Y:S01]  /*b200*/  FMUL.FTZ R61, R138, R227 ;  /* 0x000000e38a3d7220 */ /* 0x000fe20000410000 */
[C---:B------:R-:W-:Y:S01]  /*b210*/  FMUL.FTZ R62, R128.reuse, R65 ;  /* 0x00000041803e7220 */ /* 0x040fe20000410000 */
[----:B------:R-:W-:Y:S01]  /*b220*/  FFMA.FTZ R69, R133, R68, R64 ;  /* 0x0000004485457223 */ /* 0x000fe20000010040 */
[C---:B------:R-:W-:Y:S01]  /*b230*/  FFMA.FTZ R60, R139.reuse, R227, -R60 ;  /* 0x000000e38b3c7223 */ /* 0x040fe2000001083c */
[----:B------:R-:W-:Y:S01]  /*b240*/  FFMA.FTZ R61, R139, R200, R61 ;  /* 0x000000c88b3d7223 */ /* 0x000fe2000001003d */
[-C--:B------:R-:W-:Y:S01]  /*b250*/  FFMA.FTZ R64, R129, R67.reuse, -R62 ;  /* 0x0000004381407223 */ /* 0x080fe2000001083e */
[----:B------:R-:W-:Y:S01]  /*b260*/  FMUL.FTZ R62, R128, R67 ;  /* 0x00000043803e7220 */ /* 0x000fe20000410000 */
[----:B------:R-:W-:Y:S01]  /*b270*/  FFMA.FTZ R226, R75, R92, R60 ;  /* 0x0000005c4be27223 */ /* 0x000fe2000001003c */
[----:B------:R-:W-:Y:S01]  /*b280*/  FADD.FTZ R199, RZ, R61 ;  /* 0x0000003dffc77221 */ /* 0x000fe20000010000 */
[----:B------:R-:W-:Y:S01]  /*b290*/  FMUL.FTZ R66, R178, UR36 ;  /* 0x00000024b2427c20 */ /* 0x000fe20008410000 */
        /* <DEDUP_REMOVED lines=91> */
[----:B------:R-:W-:Y:S01]  /*b850*/  FFMA.FTZ R65, R139, R68, -R65 ;  /* 0x000000448b417223 */ /* 0x000fe20000010841 */
[----:B------:R-:W-:Y:S01]  /*b860*/  FFMA.FTZ R214, R42, R85, R61 ;  /* 0x000000552ad67223 */ /* 0x000fe2000001003d */
[----:B------:R-:W-:Y:S01]  /*b870*/  FMUL.FTZ R60, R120, R192 ;  /* 0x000000c0783c7220 */ /* 0x000fe20000410000 */
        /* <DEDUP_REMOVED lines=8> */
[----:B------:R-:W-:Y:S01]  /*b900*/  VOTEU.ALL UP0, P0 ;  /* 0x0000000000ff7886 */ /* 0x000fe20000000000 */
[----:B------:R-:W-:Y:S01]  /*b910*/  FFMA.FTZ R64, R139, R64, R62 ;  /* 0x000000408b407223 */ /* 0x000fe2000001003e */
[----:B------:R-:W-:Y:S01]  /*b920*/  FADD.FTZ R127, RZ, R61 ;  /* 0x0000003dff7f7221 */ /* 0x000fe20000010000 */
[C---:B------:R-:W-:Y:S01]  /*b930*/  FMUL.FTZ R68, R118.reuse, R213 ;  /* 0x000000d576447220 */ /* 0x040fe20000410000 */
[----:B------:R-:W-:Y:S01]  /*b940*/  HFMA2 R60, -RZ, RZ, 1.875, 0 ;  /* 0x3f800000ff3c7431 */ /* 0x000fe200000001ff */
[----:B------:R-:W-:Y:S01]  /*b950*/  @!UP0 ULEA UR26, UR8, UR25, 0x4 ;  /* 0x00000019081a8291 */ /* 0x000fe2000f8e20ff */
[-C--:B------:R-:W-:Y:S01]  /*b960*/  FMUL.FTZ R66, R118, R127.reuse ;  /* 0x0000007f76427220 */ /* 0x080fe20000410000 */
[----:B------:R-:W-:Y:S01]  /*b970*/  FFMA.FTZ R126, R119, R127, R68 ;  /* 0x0000007f777e7223 */ /* 0x000fe20000010044 */
[----:B------:R-:W-:-:S02]  /*b980*/  CS2R R62, SRZ ;  /* 0x00000000003e7805 */ /* 0x000fc4000001ff00 */
[----:B------:R-:W-:Y:S01]  /*b990*/  MOV R61, RZ ;  /* 0x000000ff003d7202 */ /* 0x000fe20000000f00 */
[----:B------:R-:W-:Y:S01]  /*b9a0*/  FFMA.FTZ R68, R119, R213, -R66 ;  /* 0x000000d577447223 */ /* 0x000fe20000010842 */
[----:B------:R-:W-:Y:S01]  /*b9b0*/  FADD.FTZ R126, RZ, R126 ;  /* 0x0000007eff7e7221 */ /* 0x000fe20000010000 */
[----:B------:R-:W-:Y:S01]  /*b9c0*/  FFMA.FTZ R66, R0, R212, R67 ;  /* 0x000000d400427223 */ /* 0x000fe20000010043 */
[----:B------:R-:W-:Y:S01]  /*b9d0*/  FADD.FTZ R67, R154, R69 ;  /* 0x000000459a437221 */ /* 0x000fe20000010000 */
[----:B------:R-:W-:Y:S01]  /*b9e0*/  FFMA.FTZ R211, R39, R83, R68 ;  /* 0x0000005327d37223 */ /* 0x000fe20000010044 */
[-C--:B------:R-:W-:Y:S01]  /*b9f0*/  FMUL.FTZ R68, R116, R126.reuse ;  /* 0x0000007e74447220 */ /* 0x080fe20000410000 */
[----:B------:R-:W0:Y:S01]  /*ba00*/  @!P0 LDS.128 R60, [UR26+0x4be0] ;  /* 0x004be01aff3c8984 */ /* 0x000e220008000c00 */
[----:B------:R-:W-:Y:S01]  /*ba10*/  ISETP.GT.U32.AND P2, PT, R190, 0x1f, PT ;  /* 0x0000001fbe00780c */ /* 0x000fe20003f44070 */
        /* <DEDUP_REMOVED lines=12> */
[----:B-1----:R-:W-:-:S04]  /*bae0*/  FMUL.FTZ R64, R110, R209 ;  /* 0x000000d16e407220 */ /* 0x002fc80000410000 */
        /* <DEDUP_REMOVED lines=39> */
.L_x_7596:
        /* <DEDUP_REMOVED lines=13> */
.L_x_7457:
[----:B------:R-:W-:Y:S05]  /*be30*/  BSYNC.RECONVERGENT B0 ;  /* 0x0000000000007941 */ /* 0x000fea0003800200 */
.L_x_7456:
[----:B------:R-:W-:Y:S01]  /*be40*/  UMOV UR26, 0xffffffff ;  /* 0xffffffff001a7882 */ /* 0x000fe20000000000 */
[----:B------:R-:W-:Y:S02]  /*be50*/  ISETP.GT.U32.AND P2, PT, R240, 0x1d, PT ;  /* 0x0000001df000780c */ /* 0x000fe40003f44070 */
[----:B------:R-:W-:Y:S11]  /*be60*/  BRA.DIV UR26, `(.L_x_7458) ;  /* 0x0000007e1a187947 */ /* 0x000ff6000b800000 */
[----:B-1----:R1:W1:Y:S04]  /*be70*/  SHFL.DOWN PT, R68, R245, 0x2, 0x1f ;  /* 0x08401f00f5447f89 */ /* 0x00226800000e0000 */
[----:B--2---:R2:W1:Y:S04]  /*be80*/  SHFL.DOWN PT, R69, R246, 0x2, 0x1f ;  /* 0x08401f00f6457f89 */ /* 0x00446800000e0000 */
[----:B0-----:R2:W0:Y:S04]  /*be90*/  SHFL.DOWN PT, R70, R247, 0x2, 0x1f ;  /* 0x08401f00f7467f89 */ /* 0x00142800000e0000 */
[----:B---3--:R2:W3:Y:S02]  /*bea0*/  SHFL.DOWN PT, R241, R248, 0x2, 0x1f ;  /* 0x08401f00f8f17f89 */ /* 0x0084e400000e0000 */
.L_x_7602:
        /* <DEDUP_REMOVED lines=13> */
.L_x_7460:
[----:B------:R-:W-:Y:S05]  /*bf80*/  BSYNC.RECONVERGENT B0 ;  /* 0x0000000000007941 */ /* 0x000fea0003800200 */
.L_x_7459:
[----:B------:R-:W-:Y:S01]  /*bf90*/  UMOV UR26, 0xffffffff ;  /* 0xffffffff001a7882 */ /* 0x000fe20000000000 */
[----:B------:R-:W-:Y:S02]  /*bfa0*/  ISETP.GT.U32.AND P2, PT, R240, 0x1b, PT ;  /* 0x0000001bf000780c */ /* 0x000fe40003f44070 */
[----:B------:R-:W-:Y:S11]  /*bfb0*/  BRA.DIV UR26, `(.L_x_7461) ;  /* 0x0000007e1a387947 */ /* 0x000ff6000b800000 */
[----:B-1----:R1:W1:Y:S04]  /*bfc0*/  SHFL.DOWN PT, R68, R245, 0x4, 0x1f ;  /* 0x08801f00f5447f89 */ /* 0x00226800000e0000 */
[----:B------:R1:W1:Y:S04]  /*bfd0*/  SHFL.DOWN PT, R69, R246, 0x4, 0x1f ;  /* 0x08801f00f6457f89 */ /* 0x00026800000e0000 */
[----:B0-----:R0:W0:Y:S04]  /*bfe0*/  SHFL.DOWN PT, R70, R247, 0x4, 0x1f ;  /* 0x08801f00f7467f89 */ /* 0x00102800000e0000 */
[----:B---3--:R3:W0:Y:S02]  /*bff0*/  SHFL.DOWN PT, R241, R248, 0x4, 0x1f ;  /* 0x08801f00f8f17f89 */ /* 0x00862400000e0000 */
.L_x_7608:
        /* <DEDUP_REMOVED lines=13> */
.L_x_7463:
[----:B------:R-:W-:Y:S05]  /*c0d0*/  BSYNC.RECONVERGENT B0 ;  /* 0x0000000000007941 */ /* 0x000fea0003800200 */
.L_x_7462:
[----:B------:R-:W-:Y:S01]  /*c0e0*/  UMOV UR26, 0xffffffff ;  /* 0xffffffff001a7882 */ /* 0x000fe20000000000 */
[----:B------:R-:W-:Y:S02]  /*c0f0*/  ISETP.GT.U32.AND P2, PT, R240, 0x17, PT ;  /* 0x00000017f000780c */ /* 0x000fe40003f44070 */
[----:B------:R-:W-:Y:S11]  /*c100*/  BRA.DIV UR26, `(.L_x_7464) ;  /* 0x0000007e1a587947 */ /* 0x000ff6000b800000 */
[----:B-1----:R1:W1:Y:S04]  /*c110*/  SHFL.DOWN PT, R68, R245, 0x8, 0x1f ;  /* 0x09001f00f5447f89 */ /* 0x00226800000e0000 */
[----:B------:R1:W1:Y:S04]  /*c120*/  SHFL.DOWN PT, R69, R246, 0x8, 0x1f ;  /* 0x09001f00f6457f89 */ /* 0x00026800000e0000 */
[----:B0-----:R0:W0:Y:S04]  /*c130*/  SHFL.DOWN PT, R70, R247, 0x8, 0x1f ;  /* 0x09001f00f7467f89 */ /* 0x00102800000e0000 */
[----:B------:R0:W0:Y:S02]  /*c140*/  SHFL.DOWN PT, R241, R248, 0x8, 0x1f ;  /* 0x09001f00f8f17f89 */ /* 0x00002400000e0000 */
.L_x_7614:
        /* <DEDUP_REMOVED lines=13> */
.L_x_7466:
[----:B------:R-:W-:Y:S05]  /*c220*/  BSYNC.RECONVERGENT B0 ;  /* 0x0000000000007941 */ /* 0x000fea0003800200 */
.L_x_7465:
[----:B------:R-:W-:Y:S01]  /*c230*/  UMOV UR26, 0xffffffff ;  /* 0xffffffff001a7882 */ /* 0x000fe20000000000 */
[----:B------:R-:W-:Y:S02]  /*c240*/  ISETP.GT.U32.AND P2, PT, R240, 0xf, PT ;  /* 0x0000000ff000780c */ /* 0x000fe40003f44070 */
[----:B------:R-:W-:Y:S11]  /*c250*/  BRA.DIV UR26, `(.L_x_7467) ;  /* 0x0000007e1a787947 */ /* 0x000ff6000b800000 */
[----:B-1----:R1:W1:Y:S04]  /*c260*/  SHFL.DOWN PT, R68, R245, 0x10, 0x1f ;  /* 0x0a001f00f5447f89 */ /* 0x00226800000e0000 */
[----:B------:R1:W1:Y:S04]  /*c270*/  SHFL.DOWN PT, R69, R246, 0x10, 0x1f ;  /* 0x0a001f00f6457f89 */ /* 0x00026800000e0000 */
[----:B0-----:R0:W0:Y:S04]  /*c280*/  SHFL.DOWN PT, R70, R247, 0x10, 0x1f ;  /* 0x0a001f00f7467f89 */ /* 0x00102800000e0000 */
[----:B----4-:R4:W0:Y:S02]  /*c290*/  SHFL.DOWN PT, R71, R248, 0x10, 0x1f ;  /* 0x0a001f00f8477f89 */ /* 0x01082400000e0000 */
.L_x_7620:
        /* <DEDUP_REMOVED lines=13> */
.L_x_7469:
[----:B------:R-:W-:Y:S05]  /*c370*/  BSYNC.RECONVERGENT B0 ;  /* 0x0000000000007941 */ /* 0x000fea0003800200 */
.L_x_7468:
        /* <DEDUP_REMOVED lines=25> */
.L_x_7634:
        /* <DEDUP_REMOVED lines=13> */
.L_x_7472:
[----:B------:R-:W-:Y:S05]  /*c5e0*/  BSYNC.RECONVERGENT B0 ;  /* 0x0000000000007941 */ /* 0x000fea0003800200 */
.L_x_7471:
        /* <DEDUP_REMOVED lines=16> */
.L_x_7454:
        /* <DEDUP_REMOVED lines=46> */
[----:B------:R-:W-:Y:S01]  /*c9d0*/  FMUL.FTZ R172, R170, R127 ;  /* 0x0000007faaac7220 */ /* 0x000fe20000410000 */
[----:B------:R-:W-:Y:S01]  /*c9e0*/  FFMA.FTZ R68, -R17, R68, R189 ;  /* 0x0000004411447223 */ /* 0x000fe200000101bd */
        /* <DEDUP_REMOVED lines=9> */
[----:B------:R-:W-:Y:S01]  /*ca80*/  FMUL.FTZ R178, R178, R219 ;  /* 0x000000dbb2b27220 */ /* 0x000fe20000410000 */
[----:B------:R-:W-:Y:S01]  /*ca90*/  FFMA.FTZ R68, -R16, R185, R68 ;  /* 0x000000b910447223 */ /* 0x000fe20000010144 */
        /* <DEDUP_REMOVED lines=16> */
[----:B------:R-:W-:Y:S01]  /*cba0*/  FFMA.FTZ R160, R0, R65, RZ ;  /* 0x0000004100a07223 */ /* 0x000fe200000100ff */
[----:B------:R-:W-:Y:S01]  /*cbb0*/  FFMA.FTZ R178, R179, R195, R178 ;  /* 0x000000c3b3b27223 */ /* 0x000fe200000100b2 */
[----:B------:R-:W-:Y:S01]  /*cbc0*/  FFMA.FTZ R184, -R15, R184, R68 ;  /* 0x000000b80fb87223 */ /* 0x000fe20000010144 */
[----:B------:R-:W-:Y:S01]  /*cbd0*/  FFMA.FTZ R163, R161, R235, -R180 ;  /* 0x000000eba1a37223 */ /* 0x000fe200000108b4 */
[----:B------:R-:W-:Y:S01]  /*cbe0*/  FFMA.FTZ R65, R17, R66, R160 ;  /* 0x0000004211417223 */ /* 0x000fe200000100a0 */
[C---:B------:R-:W-:Y:S01]  /*cbf0*/  FMUL.FTZ R66, R158.reuse, R236 ;  /* 0x000000ec9e427220 */ /* 0x040fe20000410000 */
[----:B------:R-:W-:Y:S01]  /*cc00*/  FFMA.FTZ R161, R161, R230, R69 ;  /* 0x000000e6a1a17223 */ /* 0x000fe20000010045 */
[-C--:B------:R-:W-:Y:S01]  /*cc10*/  FMUL.FTZ R69, R158, R238.reuse ;  /* 0x000000ee9e457220 */ /* 0x080fe20000410000 */
[----:B------:R-:W-:Y:S01]  /*cc20*/  FMUL.FTZ R64, R155, R231 ;  /* 0x000000e79b407220 */ /* 0x000fe20000410000 */
[C---:B------:R-:W-:Y:S01]  /*cc30*/  FFMA.FTZ R158, R159.reuse, R238, R66 ;  /* 0x000000ee9f9e7223 */ /* 0x040fe20000010042 */
[----:B------:R-:W-:Y:S01]  /*cc40*/  FFMA.FTZ R66, R16, R67, R65 ;  /* 0x0000004310427223 */ /* 0x000fe20000010041 */
[----:B------:R-:W-:Y:S01]  /*cc50*/  FFMA.FTZ R160, R159, R236, -R69 ;  /* 0x000000ec9fa07223 */ /* 0x000fe20000010845 */
[----:B------:R-:W-:Y:S01]  /*cc60*/  FMUL.FTZ R65, R155, R157 ;  /* 0x0000009d9b417220 */ /* 0x000fe20000410000 */
[----:B------:R-:W-:Y:S01]  /*cc70*/  MOV R67, UR50 ;  /* 0x0000003200437c02 */ /* 0x000fe20008000f00 */
[----:B------:R-:W-:Y:S01]  /*cc80*/  FFMA.FTZ R159, R15, R182, R66 ;  /* 0x000000b60f9f7223 */ /* 0x000fe20000010042 */
[----:B------:R-:W-:Y:S01]  /*cc90*/  LOP3.LUT R66, R190, UR26, RZ, 0xfc, !PT ;  /* 0x0000001abe427c12 */ /* 0x000fe2000f8efcff */
[C---:B------:R-:W-:Y:S01]  /*cca0*/  FFMA.FTZ R65, R156.reuse, R231, R65 ;  /* 0x000000e79c417223 */ /* 0x040fe20000010041 */
[----:B------:R-:W-:Y:S01]  /*ccb0*/  MOV R69, UR42 ;  /* 0x0000002a00457c02 */ /* 0x000fe20008000f00 */
[----:B------:R-:W-:Y:S01]  /*ccc0*/  FFMA.FTZ R155, R156, R157, -R64 ;  /* 0x0000009d9c9b7223 */ /* 0x000fe20000010840 */
[----:B------:R-:W-:Y:S01]  /*ccd0*/  MOV R179, UR43 ;  /* 0x0000002b00b37c02 */ /* 0x000fe20008000f00 */
[----:B------:R-:W-:Y:S01]  /*cce0*/  FFMA.FTZ R208, R4, R208, R65 ;  /* 0x000000d004d07223 */ /* 0x000fe20000010041 */
[----:B------:R-:W-:Y:S01]  /*ccf0*/  UMOV UR26, UR34 ;  /* 0x00000022001a7c82 */ /* 0x000fe20008000000 */
[----:B------:R-:W-:Y:S01]  /*cd00*/  IMAD.WIDE.U32 R68, R69, UR8, R66 ;  /* 0x0000000845447c25 */ /* 0x000fe2000f8e0042 */
[----:B------:R-:W-:-:S03]  /*cd10*/  MOV R67, UR26 ;  /* 0x0000001a00437c02 */ /* 0x000fc60008000f00 */
[----:B------:R-:W-:Y:S01]  /*cd20*/  FADD.FTZ R140, R140, R155 ;  /* 0x0000009b8c8c7221 */ /* 0x000fe20000010000 */
[----:B------:R-:W-:Y:S01]  /*cd30*/  FFMA.FTZ R114, R14, R71, R159 ;  /* 0x000000470e727223 */ /* 0x000fe2000001009f */
[----:B------:R-:W-:Y:S01]  /*cd40*/  IMAD R65, R179, UR8, R69 ;  /* 0x00000008b3417c24 */ /* 0x000fe2000f8e0245 */
[----:B------:R-:W-:Y:S01]  /*cd50*/  LEA R64, P2, R68, UR10, 0x2 ;  /* 0x0000000a44407c11 */ /* 0x000fe2000f8410ff */
[----:B------:R-:W-:Y:S01]  /*cd60*/  @!UP0 ULEA UR50, UR8, UR25, 0x4 ;  /* 0x0000001908328291 */ /* 0x000fe2000f8e20ff */
[----:B------:R-:W-:Y:S01]  /*cd70*/  LEA R66, R67, -R66, 0x1 ;  /* 0x8000004243427211 */ /* 0x000fe200078e08ff */
[----:B------:R-:W-:Y:S01]  /*cd80*/  FMUL.FTZ R67, R108, R140 ;  /* 0x0000008c6c437220 */ /* 0x000fe20000410000 */
[----:B------:R-:W-:Y:S01]  /*cd90*/  LEA.HI.X R65, R68, UR11, R65, 0x2, P2 ;  /* 0x0000000b44417c11 */ /* 0x000fe200090f1441 */
[----:B------:R-:W-:Y:S01]  /*cda0*/  FMUL.FTZ R68, R108, R208 ;  /* 0x000000d06c447220 */ /* 0x000fe20000410000 */
[----:B------:R-:W-:Y:S01]  /*cdb0*/  FFMA.FTZ R69, R13, R70, R114 ;  /* 0x000000460d457223 */ /* 0x000fe20000010072 */
[----:B------:R-:W-:Y:S01]  /*cdc0*/  FMUL.FTZ R114, R196, UR49 ;  /* 0x00000031c4727c20 */ /* 0x000fe20008410000 */
        /* <DEDUP_REMOVED lines=8> */
[----:B------:R0:W-:Y:S01]  /*ce50*/  @!P0 STS.128 [UR50+0x4be0], R60 ;  /* 0x004be03cff008988 */ /* 0x0001e20008000c32 */
[C---:B------:R-:W-:Y:S01]  /*ce60*/  FMUL.FTZ R68, R110.reuse, R141 ;  /* 0x0000008d6e447220 */ /* 0x040fe20000410000 */
[----:B------:R-:W-:Y:S01]  /*ce70*/  FMUL.FTZ R110, R110, R207 ;  /* 0x000000cf6e6e7220 */ /* 0x000fe20000410000 */
        /* <DEDUP_REMOVED lines=9> */
[----:B------:R-:W-:Y:S01]  /*cf10*/  FMUL.FTZ R111, R199, UR49 ;  /* 0x00000031c76f7c20 */ /* 0x000fe20008410000 */
[C---:B------:R-:W-:Y:S01]  /*cf20*/  FMUL.FTZ R68, R112.reuse, R206 ;  /* 0x000000ce70447220 */ /* 0x040fe20000410000 */
[----:B------:R-:W-:Y:S01]  /*cf30*/  FMUL.FTZ R67, R112, R142 ;  /* 0x0000008e70437220 */ /* 0x000fe20000410000 */
[----:B------:R-:W-:Y:S01]  /*cf40*/  FFMA.FTZ R69, R7, R166, R70 ;  /* 0x000000a607457223 */ /* 0x000fe20000010046 */
[----:B0-----:R-:W-:Y:S01]  /*cf50*/  FFMA.FTZ R60, R226, UR49, -R109 ;  /* 0x00000031e23c7c23 */ /* 0x001fe2000801086d */
[C---:B------:R-:W-:Y:S01]  /*cf60*/  FFMA.FTZ R70, R113.reuse, R142, -R68 ;  /* 0x0000008e71467223 */ /* 0x040fe20000010844 */
[----:B------:R-:W-:Y:S01]  /*cf70*/  FFMA.FTZ R68, R113, R206, R67 ;  /* 0x000000ce71447223 */ /* 0x000fe20000010043 */
[----:B------:R-:W-:Y:S01]  /*cf80*/  FFMA.FTZ R108, R6, R167, R69 ;  /* 0x000000a7066c7223 */ /* 0x000fe20000010045 */
[----:B------:R-:W-:Y:S01]  /*cf90*/  MOV R69, UR25 ;  /* 0x0000001900457c02 */ /* 0x000fe20008000f00 */
[----:B------:R-:W-:Y:S01]  /*cfa0*/  FADD.FTZ R143, R143, R70 ;  /* 0x000000468f8f7221 */ /* 0x000fe20000010000 */
[----:B------:R-:W-:Y:S01]  /*cfb0*/  FFMA.FTZ R205, R7, R205, R68 ;  /* 0x000000cd07cd7223 */ /* 0x000fe20000010044 */
[----:B------:R-:W-:Y:S01]  /*cfc0*/  FFMA.FTZ R67, R5, R162, R108 ;  /* 0x000000a205437223 */ /* 0x000fe2000001006c */
[----:B------:R-:W-:Y:S01]  /*cfd0*/  FFMA.FTZ R62, R226, UR36, R111 ;  /* 0x00000024e23e7c23 */ /* 0x000fe2000801006f */
[C---:B------:R-:W-:Y:S01]  /*cfe0*/  FMUL.FTZ R70, R116.reuse, R143 ;  /* 0x0000008f74467220 */ /* 0x040fe20000410000 */
[----:B------:R-:W-:Y:S01]  /*cff0*/  FMUL.FTZ R116, R116, R205 ;  /* 0x000000cd74747220 */ /* 0x000fe20000410000 */
[----:B------:R-:W-:Y:S01]  /*d000*/  FFMA.FTZ R68, R4, R163, R67 ;  /* 0x000000a304447223 */ /* 0x000fe20000010043 */
[----:B------:R-:W-:Y:S01]  /*d010*/  FMUL.FTZ R112, R196, UR36 ;  /* 0x00000024c4707c20 */ /* 0x000fe20008410000 */
[C---:B------:R-:W-:Y:S01]  /*d020*/  FFMA.FTZ R67, R117.reuse, R205, R70 ;  /* 0x000000cd75437223 */ /* 0x040fe20000010046 */
[----:B------:R-:W-:Y:S01]  /*d030*/  FFMA.FTZ R117, R117, R143, -R116 ;  /* 0x0000008f75757223 */ /* 0x000fe20000010874 */
[----:B------:R-:W-:Y:S01]  /*d040*/  FMUL.FTZ R70, R200, UR36 ;  /* 0x00000024c8467c20 */ /* 0x000fe20008410000 */
[----:B------:R-:W-:Y:S01]  /*d050*/  FMUL.FTZ R63, R198, UR49 ;  /* 0x00000031c63f7c20 */ /* 0x000fe20008410000 */
[----:B------:R-:W-:Y:S01]  /*d060*/  FFMA.FTZ R204, R8, R204, R67 ;  /* 0x000000cc08cc7223 */ /* 0x000fe20000010043 */
[----:B------:R-:W-:Y:S01]  /*d070*/  FADD.FTZ R144, R144, R117 ;  /* 0x0000007590907221 */ /* 0x000fe20000010000 */
[----:B------:R-:W-:Y:S01]  /*d080*/  FFMA.FTZ R71, R227, UR49, -R70 ;  /* 0x00000031e3477c23 */ /* 0x000fe20008010846 */
[----:B------:R-:W-:-:S02]  /*d090*/  IMAD R67, R190, 0x84, R69 ;  /* 0x00000084be437824 */ /* 0x000fc400078e0245 */
[C---:B------:R-:W-:Y:S01]  /*d0a0*/  FMUL.FTZ R70, R118.reuse, R204 ;  /* 0x000000cc76467220 */ /* 0x040fe20000410000 */
[-C--:B------:R-:W-:Y:S01]  /*d0b0*/  FMUL.FTZ R69, R118, R144.reuse ;  /* 0x0000009076457220 */ /* 0x080fe20000410000 */
[----:B------:R-:W-:Y:S01]  /*d0c0*/  FMUL.FTZ R110, R0, R71 ;  /* 0x00000047006e7220 */ /* 0x000fe20000410000 */
[----:B------:R-:W-:Y:S01]  /*d0d0*/  FFMA.FTZ R63, R224, UR36, R63 ;  /* 0x00000024e03f7c23 */ /* 0x000fe2000801003f */
[C---:B------:R-:W-:Y:S01]  /*d0e0*/  FFMA.FTZ R108, R119.reuse, R144, -R70 ;  /* 0x00000090776c7223 */ /* 0x040fe20000010846 */
[----:B------:R-:W-:Y:S01]  /*d0f0*/  FFMA.FTZ R70, R119, R204, R69 ;  /* 0x000000cc77467223 */ /* 0x000fe20000010045 */
[----:B------:R-:W-:Y:S01]  /*d100*/  FFMA.FTZ R177, -R12, R177, R178 ;  /* 0x000000b10cb17223 */ /* 0x000fe200000101b2 */
[----:B------:R0:W-:Y:S01]  /*d110*/  STS [R67+0x1080], R110 ;  /* 0x0010806e43007388 */ /* 0x0001e20000000800 */
[----:B------:R-:W-:Y:S01]  /*d120*/  FADD.FTZ R145, R145, R108 ;  /* 0x0000006c91917221 */ /* 0x000fe20000010000 */
[----:B------:R-:W-:Y:S01]  /*d130*/  FFMA.FTZ R203, R9, R203, R70 ;  /* 0x000000cb09cb7223 */ /* 0x000fe20000010046 */
[----:B------:R-:W-:Y:S01]  /*d140*/  FMUL.FTZ R108, R200, UR49 ;  /* 0x00000031c86c7c20 */ /* 0x000fe20008410000 */
[----:B------:R-:W-:Y:S01]  /*d150*/  FFMA.FTZ R176, -R11, R176, R177 ;  /* 0x000000b00bb07223 */ /* 0x000fe200000101b1 */
[C---:B------:R-:W-:Y:S01]  /*d160*/  FMUL.FTZ R70, R120.reuse, R145 ;  /* 0x0000009178467220 */ /* 0x040fe20000410000 */
[-C--:B------:R-:W-:Y:S01]  /*d170*/  FMUL.FTZ R120, R120, R203.reuse ;  /* 0x000000cb78787220 */ /* 0x080fe20000410000 */
[----:B------:R-:W-:Y:S01]  /*d180*/  FFMA.FTZ R71, R227, UR36, R108 ;  /* 0x00000024e3477c23 */ /* 0x000fe2000801006c */
[----:B------:R-:W-:Y:S01]  /*d190*/  FMUL.FTZ R108, R17, R60 ;  /* 0x0000003c116c7220 */ /* 0x000fe20000410000 */
[C---:B------:R-:W-:Y:S01]  /*d1a0*/  FFMA.FTZ R69, R121.reuse, R203, R70 ;  /* 0x000000cb79457223 */ /* 0x040fe20000010046 */
[----:B------:R-:W-:Y:S01]  /*d1b0*/  FFMA.FTZ R121, R121, R145, -R120 ;  /* 0x0000009179797223 */ /* 0x000fe20000010878 */
[----:B0-----:R-:W-:Y:S01]  /*d1c0*/  FMUL.FTZ R110, R17, -R62 ;  /* 0x8000003e116e7220 */ /* 0x001fe20000410000 */
[----:B------:R-:W-:Y:S01]  /*d1d0*/  FMUL.FTZ R70, R0, -R71 ;  /* 0x8000004700467220 */ /* 0x000fe20000410000 */
[----:B------:R-:W-:Y:S01]  /*d1e0*/  FFMA.FTZ R202, R10, R202, R69 ;  /* 0x000000ca0aca7223 */ /* 0x000fe20000010045 */
[----:B------:R-:W-:Y:S01]  /*d1f0*/  FADD.FTZ R146, R146, R121 ;  /* 0x0000007992927221 */ /* 0x000fe20000010000 */
[----:B------:R-:W-:Y:S01]  /*d200*/  FMUL.FTZ R69, R197, UR36 ;  /* 0x00000024c5457c20 */ /* 0x000fe20008410000 */
[----:B------:R0:W-:Y:S01]  /*d210*/  STS [R67+0x1088], R108 ;  /* 0x0010886c43007388 */ /* 0x0001e20000000800 */
[C---:B------:R-:W-:Y:S01]  /*d220*/  FMUL.FTZ R61, R122.reuse, R202 ;  /* 0x000000ca7a3d7220 */ /* 0x040fe20000410000 */
[----:B------:R-:W-:Y:S01]  /*d230*/  FMUL.FTZ R60, R122, R146 ;  /* 0x000000927a3c7220 */ /* 0x000fe20000410000 */
[----:B------:R-:W-:Y:S01]  /*d240*/  FFMA.FTZ R71, R75, -R92, R226 ;  /* 0x8000005c4b477223 */ /* 0x000fe200000100e2 */
[----:B------:R1:W-:Y:S01]  /*d250*/  STS [R67+0x1084], R70 ;  /* 0x0010844643007388 */ /* 0x0003e20000000800 */
[C---:B------:R-:W-:Y:S01]  /*d260*/  FFMA.FTZ R62, R123.reuse, R146, -R61 ;  /* 0x000000927b3e7223 */ /* 0x040fe2000001083d */
[----:B------:R-:W-:Y:S01]  /*d270*/  FFMA.FTZ R60, R123, R202, R60 ;  /* 0x000000ca7b3c7223 */ /* 0x000fe2000001003c */
[----:B------:R-:W-:Y:S01]  /*d280*/  FMUL.FTZ R61, R198, UR36 ;  /* 0x00000024c63d7c20 */ /* 0x000fe20008410000 */
[----:B------:R2:W-:Y:S01]  /*d290*/  STS [R67+0x108c], R110 ;  /* 0x00108c6e43007388 */ /* 0x0005e20000000800 */
[----:B------:R-:W-:Y:S01]  /*d2a0*/  FADD.FTZ R147, R147, R62 ;  /* 0x0000003e93937221 */ /* 0x000fe20000010000 */
[----:B------:R-:W-:Y:S01]  /*d2b0*/  FFMA.FTZ R201, R11, R201, R60 ;  /* 0x000000c90bc97223 */ /* 0x000fe2000001003c */
[----:B------:R-:W-:Y:S01]  /*d2c0*/  FFMA.FTZ R61, R224, UR49, -R61 ;  /* 0x00000031e03d7c23 */ /* 0x000fe2000801083d */
[----:B0-----:R-:W-:Y:S01]  /*d2d0*/  FFMA.FTZ R108, R222, UR49, -R69 ;  /* 0x00000031de6c7c23 */ /* 0x001fe20008010845 */
[----:B------:R-:W-:Y:S01]  /*d2e0*/  FFMA.FTZ R224, R72, -R91, R224 ;  /* 0x8000005b48e07223 */ /* 0x000fe200000100e0 */
[C---:B------:R-:W-:Y:S01]  /*d2f0*/  FMUL.FTZ R60, R124.reuse, R201 ;  /* 0x000000c97c3c7220 */ /* 0x040fe20000410000 */
[----:B------:R-:W-:Y:S01]  /*d300*/  FMUL.FTZ R124, R124, R147 ;  /* 0x000000937c7c7220 */ /* 0x000fe20000410000 */
[C---:B------:R-:W-:Y:S01]  /*d310*/  FMUL.FTZ R62, R16.reuse, R61 ;  /* 0x0000003d103e7220 */ /* 0x040fe20000410000 */
[----:B-1----:R-:W-:Y:S01]  /*d320*/  FMUL.FTZ R70, R16, -R63 ;  /* 0x8000003f10467220 */ /* 0x002fe20000410000 */
[C---:B------:R-:W-:Y:S01]  /*d330*/  FFMA.FTZ R61, R125.reuse, R147, -R60 ;  /* 0x000000937d3d7223 */ /* 0x040fe2000001083c */
[----:B------:R-:W-:Y:S01]  /*d340*/  FFMA.FTZ R125, R125, R201, R124 ;  /* 0x000000c97d7d7223 */ /* 0x000fe2000001007c */
[----:B------:R-:W-:Y:S01]  /*d350*/  FMUL.FTZ R63, R197, UR49 ;  /* 0x00000031c53f7c20 */ /* 0x000fe20008410000 */
[----:B------:R0:W-:Y:S01]  /*d360*/  STS [R67+0x1090], R62 ;  /* 0x0010903e43007388 */ /* 0x0001e20000000800 */
[----:B------:R-:W-:Y:S01]  /*d370*/  FADD.FTZ R148, R148, R61 ;  /* 0x0000003d94947221 */ /* 0x000fe20000010000 */
[----:B------:R-:W-:Y:S01]  /*d380*/  FFMA.FTZ R228, R12, R228, R125 ;  /* 0x000000e40ce47223 */ /* 0x000fe2000001007d */
[----:B--2---:R-:W-:Y:S01]  /*d390*/  FMUL.FTZ R110, R15, R108 ;  /* 0x0000006c0f6e7220 */ /* 0x004fe20000410000 */
[----:B------:R-:W-:Y:S01]  /*d3a0*/  FFMA.FTZ R108, R222, UR36, R63 ;  /* 0x00000024de6c7c23 */ /* 0x000fe2000801003f */
[C---:B------:R-:W-:Y:S01]  /*d3b0*/  FMUL.FTZ R60, R128.reuse, R148 ;  /* 0x00000094803c7220 */ /* 0x040fe20000410000 */
[----:B------:R-:W-:Y:S01]  /*d3c0*/  FMUL.FTZ R61, R128, R228 ;  /* 0x000000e4803d7220 */ /* 0x000fe20000410000 */
[----:B------:R-:W-:Y:S01]  /*d3d0*/  FFMA.FTZ R63, R221, UR36, R114 ;  /* 0x00000024dd3f7c23 */ /* 0x000fe20008010072 */
[----:B------:R-:W-:Y:S01]  /*d3e0*/  FMUL.FTZ R108, R15, -R108 ;  /* 0x8000006c0f6c7220 */ /* 0x000fe20000410000 */
[C---:B------:R-:W-:Y:S01]  /*d3f0*/  FFMA.FTZ R60, R129.reuse, R228, R60 ;  /* 0x000000e4813c7223 */ /* 0x040fe2000001003c */
[----:B0-----:R-:W-:Y:S01]  /*d400*/  FFMA.FTZ R62, R129, R148, -R61 ;  /* 0x00000094813e7223 */ /* 0x001fe2000001083d */
[----:B------:R-:W-:Y:S01]  /*d410*/  FFMA.FTZ R61, R221, UR49, -R112 ;  /* 0x00000031dd3d7c23 */ /* 0x000fe20008010870 */
[----:B------:R-:W-:Y:S01]  /*d420*/  FMUL.FTZ R112, R194, UR36 ;  /* 0x00000024c2707c20 */ /* 0x000fe20008410000 */
[----:B------:R-:W-:Y:S01]  /*d430*/  FFMA.FTZ R225, R13, R225, R60 ;  /* 0x000000e10de17223 */ /* 0x000fe2000001003c */
[----:B------:R-:W-:Y:S01]  /*d440*/  FADD.FTZ R149, R149, R62 ;  /* 0x0000003e95957221 */ /* 0x000fe20000010000 */
[----:B------:R-:W-:Y:S01]  /*d450*/  FMUL.FTZ R62, R14, R61 ;  /* 0x0000003d0e3e7220 */ /* 0x000fe20000410000 */
[----:B------:R-:W-:Y:S01]  /*d460*/  STS [R67+0x109c], R108 ;  /* 0x00109c6c43007388 */ /* 0x000fe20000000800 */
[----:B------:R-:W-:Y:S01]  /*d470*/  FMUL.FTZ R114, R126, UR36 ;  /* 0x000000247e727c20 */ /* 0x000fe20008410000 */
[C---:B------:R-:W-:Y:S01]  /*d480*/  FMUL.FTZ R60, R130.reuse, R149 ;  /* 0x00000095823c7220 */ /* 0x040fe20000410000 */
[-C--:B------:R-:W-:Y:S01]  /*d490*/  FMUL.FTZ R130, R130, R225.reuse ;  /* 0x000000e182827220 */ /* 0x080fe20000410000 */
[----:B------:R0:W-:Y:S01]  /*d4a0*/  STS [R67+0x10a0], R62 ;  /* 0x0010a03e43007388 */ /* 0x0001e20000000800 */
[----:B------:R-:W-:Y:S01]  /*d4b0*/  FFMA.FTZ R109, R211, UR49, -R114 ;  /* 0x00000031d36d7c23 */ /* 0x000fe20008010872 */
[----:B------:R-:W-:Y:S01]  /*d4c0*/  FFMA.FTZ R61, R131, R225, R60 ;  /* 0x000000e1833d7223 */ /* 0x000fe2000001003c */
[----:B------:R-:W-:Y:S01]  /*d4d0*/  FMUL.FTZ R60, R195, UR36 ;  /* 0x00000024c33c7c20 */ /* 0x000fe20008410000 */
[----:B------:R-:W-:Y:S01]  /*d4e0*/  FFMA.FTZ R131, R131, R149, -R130 ;  /* 0x0000009583837223 */ /* 0x000fe20000010882 */
[----:B------:R1:W-:Y:S01]  /*d4f0*/  STS [R67+0x1094], R70 ;  /* 0x0010944643007388 */ /* 0x0003e20000000800 */
[----:B------:R-:W-:Y:S01]  /*d500*/  FFMA.FTZ R223, R14, R223, R61 ;  /* 0x000000df0edf7223 */ /* 0x000fe2000001003d */
[----:B------:R-:W-:Y:S01]  /*d510*/  FFMA.FTZ R60, R219, UR49, -R60 ;  /* 0x00000031db3c7c23 */ /* 0x000fe2000801083c */
[----:B------:R-:W-:Y:S01]  /*d520*/  FADD.FTZ R150, R150, R131 ;  /* 0x0000008396967221 */ /* 0x000fe20000010000 */
[----:B------:R-:W-:Y:S01]  /*d530*/  FFMA.FTZ R61, R217, UR49, -R112 ;  /* 0x00000031d93d7c23 */ /* 0x000fe20008010870 */
[----:B------:R2:W-:Y:S01]  /*d540*/  STS [R67+0x1098], R110 ;  /* 0x0010986e43007388 */ /* 0x0005e20000000800 */
[----:B0-----:R-:W-:Y:S01]  /*d550*/  FMUL.FTZ R62, R13, R60 ;  /* 0x0000003c0d3e7220 */ /* 0x001fe20000410000 */
[C---:B------:R-:W-:Y:S01]  /*d560*/  FMUL.FTZ R60, R132.reuse, R223 ;  /* 0x000000df843c7220 */ /* 0x040fe20000410000 */
[-C--:B------:R-:W-:Y:S01]  /*d570*/  FMUL.FTZ R132, R132, R150.reuse ;  /* 0x0000009684847220 */ /* 0x080fe20000410000 */
[----:B------:R-:W-:Y:S01]  /*d580*/  FMUL.FTZ R108, R12, R61 ;  /* 0x0000003d0c6c7220 */ /* 0x000fe20000410000 */
[----:B-1----:R-:W-:Y:S01]  /*d590*/  FMUL.FTZ R70, R14, -R63 ;  /* 0x8000003f0e467220 */ /* 0x002fe20000410000 */
[C---:B------:R-:W-:Y:S01]  /*d5a0*/  FFMA.FTZ R60, R133.reuse, R150, -R60 ;  /* 0x00000096853c7223 */ /* 0x040fe2000001083c */
[----:B------:R-:W-:Y:S01]  /*d5b0*/  FFMA.FTZ R132, R133, R223, R132 ;  /* 0x000000df85847223 */ /* 0x000fe20000010084 */
[----:B------:R0:W-:Y:S01]  /*d5c0*/  STS [R67+0x10a8], R62 ;  /* 0x0010a83e43007388 */ /* 0x0001e20000000800 */
[----:B------:R-:W-:Y:S01]  /*d5d0*/  FMUL.FTZ R112, R193, UR36 ;  /* 0x00000024c1707c20 */ /* 0x000fe20008410000 */
[----:B------:R-:W-:Y:S01]  /*d5e0*/  FADD.FTZ R151, R151, R60 ;  /* 0x0000003c97977221 */ /* 0x000fe20000010000 */
[----:B------:R-:W-:Y:S01]  /*d5f0*/  FFMA.FTZ R220, R15, R220, R132 ;  /* 0x000000dc0fdc7223 */ /* 0x000fe20000010084 */
[----:B------:R1:W-:Y:S01]  /*d600*/  STS [R67+0x10a4], R70 ;  /* 0x0010a44643007388 */ /* 0x0003e20000000800 */
[----:B--2---:R-:W-:Y:S01]  /*d610*/  FMUL.FTZ R110, R195, UR49 ;  /* 0x00000031c36e7c20 */ /* 0x004fe20008410000 */
[CC--:B------:R-:W-:Y:S01]  /*d620*/  FMUL.FTZ R60, R134.reuse, R151.reuse ;  /* 0x00000097863c7220 */ /* 0x0c0fe20000410000 */
[-C--:B------:R-:W-:Y:S01]  /*d630*/  FMUL.FTZ R134, R134, R220.reuse ;  /* 0x000000dc86867220 */ /* 0x080fe20000410000 */
[----:B------:R2:W-:Y:S01]  /*d640*/  STS [R67+0x10b0], R108 ;  /* 0x0010b06c43007388 */ /* 0x0005e20000000800 */
[----:B------:R-:W-:Y:S01]  /*d650*/  FFMA.FTZ R110, R219, UR36, R110 ;  /* 0x00000024db6e7c23 */ /* 0x000fe2000801006e */
[C---:B------:R-:W-:Y:S01]  /*d660*/  FFMA.FTZ R61, R135.reuse, R220, R60 ;  /* 0x000000dc873d7223 */ /* 0x040fe2000001003c */
[----:B------:R-:W-:Y:S01]  /*d670*/  FFMA.FTZ R135, R135, R151, -R134 ;  /* 0x0000009787877223 */ /* 0x000fe20000010886 */
[----:B0-----:R-:W-:Y:S01]  /*d680*/  FMUL.FTZ R62, R193, UR49 ;  /* 0x00000031c13e7c20 */ /* 0x001fe20008410000 */
[C---:B------:R-:W-:Y:S01]  /*d690*/  FFMA.FTZ R112, R215.reuse, UR49, -R112 ;  /* 0x00000031d7707c23 */ /* 0x040fe20008010870 */
[----:B------:R-:W-:Y:S01]  /*d6a0*/  FFMA.FTZ R218, R16, R218, R61 ;  /* 0x000000da10da7223 */ /* 0x000fe2000001003d */
[----:B------:R-:W-:Y:S01]  /*d6b0*/  FADD.FTZ R152, R152, R135 ;  /* 0x0000008798987221 */ /* 0x000fe20000010000 */
[----:B-1----:R-:W-:Y:S01]  /*d6c0*/  FMUL.FTZ R70, R194, UR49 ;  /* 0x00000031c2467c20 */ /* 0x002fe20008410000 */
[----:B------:R-:W-:Y:S01]  /*d6d0*/  FFMA.FTZ R62, R215, UR36, R62 ;  /* 0x00000024d73e7c23 */ /* 0x000fe2000801003e */
[C---:B------:R-:W-:Y:S01]  /*d6e0*/  FMUL.FTZ R61, R136.reuse, R218 ;  /* 0x000000da883d7220 */ /* 0x040fe20000410000 */
[----:B------:R-:W-:Y:S01]  /*d6f0*/  FMUL.FTZ R60, R136, R152 ;  /* 0x00000098883c7220 */ /* 0x000fe20000410000 */
[----:B------:R-:W-:Y:S01]  /*d700*/  FFMA.FTZ R63, R217, UR36, R70 ;  /* 0x00000024d93f7c23 */ /* 0x000fe20008010046 */
[----:B--2---:R-:W-:Y:S01]  /*d710*/  FMUL.FTZ R108, R11, -R62 ;  /* 0x8000003e0b6c7220 */ /* 0x004fe20000410000 */
[C---:B------:R-:W-:Y:S01]  /*d720*/  FFMA.FTZ R62, R137.reuse, R152, -R61 ;  /* 0x00000098893e7223 */ /* 0x040fe2000001083d */
[----:B------:R-:W-:Y:S01]  /*d730*/  FFMA.FTZ R60, R137, R218, R60 ;  /* 0x000000da893c7223 */ /* 0x000fe2000001003c */
[----:B------:R-:W-:Y:S01]  /*d740*/  FMUL.FTZ R70, R12, -R63 ;  /* 0x8000003f0c467220 */ /* 0x000fe20000410000 */
[----:B------:R-:W-:Y:S01]  /*d750*/  FMUL.FTZ R61, R192, UR36 ;  /* 0x00000024c03d7c20 */ /* 0x000fe20008410000 */
[----:B------:R-:W-:Y:S01]  /*d760*/  FADD.FTZ R153, R153, R62 ;  /* 0x0000003e99997221 */ /* 0x000fe20000010000 */
[----:B------:R-:W-:Y:S01]  /*d770*/  FFMA.FTZ R216, R17, R216, R60 ;  /* 0x000000d811d87223 */ /* 0x000fe2000001003c */
[----:B------:R-:W-:Y:S01]  /*d780*/  FMUL.FTZ R60, R127, UR36 ;  /* 0x000000247f3c7c20 */ /* 0x000fe20008410000 */
[----:B------:R0:W-:Y:S01]  /*d790*/  STS [R67+0x10b4], R70 ;  /* 0x0010b44643007388 */ /* 0x0001e20000000800 */
[----:B------:R-:W-:Y:S01]  /*d7a0*/  FFMA.FTZ R61, R214, UR49, -R61 ;  /* 0x00000031d63d7c23 */ /* 0x000fe2000801083d */
[----:B------:R-:W-:Y:S01]  /*d7b0*/  FMUL.FTZ R63, R192, UR49 ;  /* 0x00000031c03f7c20 */ /* 0x000fe20008410000 */
[----:B------:R-:W-:Y:S01]  /*d7c0*/  FMUL.FTZ R110, R13, -R110 ;  /* 0x8000006e0d6e7220 */ /* 0x000fe20000410000 */
[----:B------:R-:W-:Y:S01]  /*d7d0*/  FMUL.FTZ R112, R11, R112 ;  /* 0x000000700b707220 */ /* 0x000fe20000410000 */
[----:B------:R-:W-:Y:S01]  /*d7e0*/  FMUL.FTZ R62, R10, R61 ;  /* 0x0000003d0a3e7220 */ /* 0x000fe20000410000 */
[----:B------:R-:W-:Y:S01]  /*d7f0*/  FFMA.FTZ R63, R214, UR36, R63 ;  /* 0x00000024d63f7c23 */ /* 0x000fe2000801003f */
[----:B------:R1:W-:Y:S01]  /*d800*/  STS [R67+0x10bc], R108 ;  /* 0x0010bc6c43007388 */ /* 0x0003e20000000800 */
[----:B------:R-:W-:Y:S01]  /*d810*/  FMUL.FTZ R114, R8, R109 ;  /* 0x0000006d08727220 */ /* 0x000fe20000410000 */
[----:B------:R-:W-:Y:S01]  /*d820*/  FMUL.FTZ R109, R218, R91 ;  /* 0x0000005bda6d7220 */ /* 0x000fe20000410000 */
[----:B0-----:R-:W-:Y:S01]  /*d830*/  FFMA.FTZ R70, R213, UR49, -R60 ;  /* 0x00000031d5467c23 */ /* 0x001fe2000801083c */
[CC--:B------:R-:W-:Y:S01]  /*d840*/  FMUL.FTZ R60, R138.reuse, R153.reuse ;  /* 0x000000998a3c7220 */ /* 0x0c0fe20000410000 */
[----:B------:R-:W-:Y:S01]  /*d850*/  FMUL.FTZ R138, R138, R216 ;  /* 0x000000d88a8a7220 */ /* 0x000fe20000410000 */
[----:B------:R0:W-:Y:S01]  /*d860*/  STS [R67+0x10ac], R110 ;  /* 0x0010ac6e43007388 */ /* 0x0001e20000000800 */
[----:B------:R-:W-:Y:S01]  /*d870*/  FMUL.FTZ R111, R220, R90 ;  /* 0x0000005adc6f7220 */ /* 0x000fe20000410000 */
[C---:B------:R-:W-:Y:S01]  /*d880*/  FFMA.FTZ R61, R139.reuse, R216, R60 ;  /* 0x000000d88b3d7223 */ /* 0x040fe2000001003c */
[----:B------:R-:W-:Y:S01]  /*d890*/  FFMA.FTZ R139, R139, R153, -R138 ;  /* 0x000000998b8b7223 */ /* 0x000fe2000001088a */
[----:B------:R2:W-:Y:S01]  /*d8a0*/  STS [R67+0x10b8], R112 ;  /* 0x0010b87043007388 */ /* 0x0005e20000000800 */
[----:B------:R-:W-:Y:S01]  /*d8b0*/  FMUL.FTZ R60, R127, UR49 ;  /* 0x000000317f3c7c20 */ /* 0x000fe20008410000 */
[----:B------:R-:W-:Y:S01]  /*d8c0*/  FFMA.FTZ R212, R0, R212, R61 ;  /* 0x000000d400d47223 */ /* 0x000fe2000001003d */
[----:B------:R-:W-:Y:S01]  /*d8d0*/  FADD.FTZ R154, R154, R139 ;  /* 0x0000008b9a9a7221 */ /* 0x000fe20000010000 */
[-C--:B-1----:R-:W-:Y:S01]  /*d8e0*/  FFMA.FTZ R108, R77, -R93.reuse, R227 ;  /* 0x8000005d4d6c7223 */ /* 0x082fe200000100e3 */
[----:B------:R1:W-:Y:S01]  /*d8f0*/  STS [R67+0x10c0], R62 ;  /* 0x0010c03e43007388 */ /* 0x0003e20000000800 */
[----:B------:R-:W-:Y:S01]  /*d900*/  FMUL.FTZ R69, R212, R93 ;  /* 0x0000005dd4457220 */ /* 0x000fe20000410000 */
[----:B0-----:R-:W-:Y:S01]  /*d910*/  FMUL.FTZ R110, R10, -R63 ;  /* 0x8000003f0a6e7220 */ /* 0x001fe20000410000 */
[----:B------:R-:W-:Y:S01]  /*d920*/  FMUL.FTZ R61, R154, R93 ;  /* 0x0000005d9a3d7220 */ /* 0x000fe20000410000 */
[----:B------:R-:W-:Y:S01]  /*d930*/  FFMA.FTZ R222, R57, -R90, R222 ;  /* 0x8000005a39de7223 */ /* 0x000fe200000100de */
[----:B--2---:R-:W-:Y:S01]  /*d940*/  FMUL.FTZ R112, R9, R70 ;  /* 0x0000004609707220 */ /* 0x004fe20000410000 */
[----:B------:R-:W-:Y:S01]  /*d950*/  FMUL.FTZ R70, R216, R92 ;  /* 0x0000005cd8467220 */ /* 0x000fe20000410000 */
[----:B------:R-:W-:Y:S01]  /*d960*/  FMUL.FTZ R63, R200, R69 ;  /* 0x00000045c83f7220 */ /* 0x000fe20000410000 */
[----:B------:R0:W-:Y:S01]  /*d970*/  STS [R67+0x10c4], R110 ;  /* 0x0010c46e43007388 */ /* 0x0001e20000000800 */
[----:B------:R-:W-:Y:S01]  /*d980*/  FMUL.FTZ R113, R197, R111 ;  /* 0x0000006fc5717220 */ /* 0x000fe20000410000 */
[----:B-1----:R-:W-:Y:S01]  /*d990*/  FMUL.FTZ R62, R199, R70 ;  /* 0x00000046c73e7220 */ /* 0x002fe20000410000 */
[-C--:B------:R-:W-:Y:S01]  /*d9a0*/  FFMA.FTZ R63, R108, R61.reuse, -R63 ;  /* 0x0000003d6c3f7223 */ /* 0x080fe2000001083f */
[----:B------:R-:W-:Y:S01]  /*d9b0*/  FMUL.FTZ R61, R200, R61 ;  /* 0x0000003dc83d7220 */ /* 0x000fe20000410000 */
[----:B------:R1:W-:Y:S01]  /*d9c0*/  STS [R67+0x10c8], R112 ;  /* 0x0010c87043007388 */ /* 0x0003e20000000800 */
[----:B------:R-:W-:Y:S01]  /*d9d0*/  FFMA.FTZ R221, R54, -R89, R221 ;  /* 0x8000005936dd7223 */ /* 0x000fe200000100dd */
[----:B------:R-:W-:Y:S01]  /*d9e0*/  FADD.FTZ R63, RZ, R63 ;  /* 0x0000003fff3f7221 */ /* 0x000fe20000010000 */
[----:B------:R-:W-:Y:S01]  /*d9f0*/  FFMA.FTZ R61, R108, R69, R61 ;  /* 0x000000456c3d7223 */ /* 0x000fe2000001003d */
[----:B------:R-:W-:Y:S01]  /*da00*/  STS [R67+0x10d0], R114 ;  /* 0x0010d07243007388 */ /* 0x000fe20000000800 */
[----:B0-----:R-:W-:Y:S01]  /*da10*/  FFMA.FTZ R110, R213, UR36, R60 ;  /* 0x00000024d56e7c23 */ /* 0x001fe2000801003c */
[----:B------:R-:W-:Y:S01]  /*da20*/  FMUL.FTZ R60, R153, R92 ;  /* 0x0000005c993c7220 */ /* 0x000fe20000410000 */
[----:B------:R-:W-:Y:S01]  /*da30*/  FADD.FTZ R61, RZ, R61 ;  /* 0x0000003dff3d7221 */ /* 0x000fe20000010000 */
[----:B------:R-:W-:Y:S01]  /*da40*/  FFMA.FTZ R219, R51, -R88, R219 ;  /* 0x8000005833db7223 */ /* 0x000fe200000100db */
[----:B------:R-:W-:Y:S01]  /*da50*/  FMUL.FTZ R110, R9, -R110 ;  /* 0x8000006e096e7220 */ /* 0x000fe20000410000 */
[-C--:B------:R-:W-:Y:S01]  /*da60*/  FFMA.FTZ R62, R71, R60.reuse, -R62 ;  /* 0x0000003c473e7223 */ /* 0x080fe2000001083e */
[----:B------:R-:W-:Y:S01]  /*da70*/  FMUL.FTZ R60, R199, R60 ;  /* 0x0000003cc73c7220 */ /* 0x000fe20000410000 */
[----:B-1----:R-:W-:Y:S01]  /*da80*/  FMUL.FTZ R112, R126, UR49 ;  /* 0x000000317e707c20 */ /* 0x002fe20008410000 */
[----:B------:R-:W-:Y:S01]  /*da90*/  FMUL.FTZ R122, R209, UR36 ;  /* 0x00000024d17a7c20 */ /* 0x000fe20008410000 */
[----:B------:R-:W-:Y:S01]  /*daa0*/  FADD.FTZ R62, R63, R62 ;  /* 0x0000003e3f3e7221 */ /* 0x000fe20000010000 */
[----:B------:R-:W-:Y:S01]  /*dab0*/  FFMA.FTZ R60, R71, R70, R60 ;  /* 0x00000046473c7223 */ /* 0x000fe2000001003c */
[----:B------:R-:W-:Y:S01]  /*dac0*/  FMUL.FTZ R63, R198, R109 ;  /* 0x0000006dc63f7220 */ /* 0x000fe20000410000 */
[----:B------:R0:W-:Y:S01]  /*dad0*/  STS [R67+0x10cc], R110 ;  /* 0x0010cc6e43007388 */ /* 0x0001e20000000800 */
[----:B------:R-:W-:Y:S01]  /*dae0*/  FFMA.FTZ R117, R211, UR36, R112 ;  /* 0x00000024d3757c23 */ /* 0x000fe20008010070 */
[----:B------:R-:W-:Y:S01]  /*daf0*/  FADD.FTZ R60, R61, R60 ;  /* 0x0000003c3d3c7221 */ /* 0x000fe20000010000 */
[----:B------:R-:W-:Y:S01]  /*db00*/  FMUL.FTZ R61, R152, R91 ;  /* 0x0000005b983d7220 */ /* 0x000fe20000410000 */
[----:B------:R-:W-:Y:S01]  /*db10*/  FFMA.FTZ R112, R232, UR49, -R115 ;  /* 0x00000031e8707c23 */ /* 0x000fe20008010873 */
[----:B------:R-:W-:Y:S01]  /*db20*/  FMUL.FTZ R116, R8, -R117 ;  /* 0x8000007508747220 */ /* 0x000fe20000410000 */
[----:B------:R-:W-:Y:S01]  /*db30*/  FFMA.FTZ R217, R48, -R87, R217 ;  /* 0x8000005730d97223 */ /* 0x000fe200000100d9 */
[-C--:B------:R-:W-:Y:S01]  /*db40*/  FFMA.FTZ R63, R224, R61.reuse, -R63 ;  /* 0x0000003de03f7223 */ /* 0x080fe2000001083f */
[----:B------:R-:W-:Y:S01]  /*db50*/  FMUL.FTZ R61, R198, R61 ;  /* 0x0000003dc63d7220 */ /* 0x000fe20000410000 */
[----:B------:R-:W-:Y:S01]  /*db60*/  FMUL.FTZ R118, R7, R112 ;  /* 0x0000007007767220 */ /* 0x000fe20000410000 */
[----:B0-----:R-:W-:Y:S01]  /*db70*/  FMUL.FTZ R110, R151, R90 ;  /* 0x0000005a976e7220 */ /* 0x001fe20000410000 */
[----:B------:R-:W-:Y:S01]  /*db80*/  FMUL.FTZ R112, R223, R89 ;  /* 0x00000059df707220 */ /* 0x000fe20000410000 */
[----:B------:R-:W-:Y:S01]  /*db90*/  FFMA.FTZ R61, R224, R109, R61 ;  /* 0x0000006de03d7223 */ /* 0x000fe2000001003d */
[----:B------:R-:W-:Y:S01]  /*dba0*/  FADD.FTZ R62, R62, R63 ;  /* 0x0000003f3e3e7221 */ /* 0x000fe20000010000 */
[-C--:B------:R-:W-:Y:S01]  /*dbb0*/  FFMA.FTZ R115, R222, R110.reuse, -R113 ;  /* 0x0000006ede737223 */ /* 0x080fe20000010871 */
[----:B------:R-:W-:Y:S01]  /*dbc0*/  FMUL.FTZ R113, R197, R110 ;  /* 0x0000006ec5717220 */ /* 0x000fe20000410000 */
[----:B------:R-:W-:Y:S01]  /*dbd0*/  FADD.FTZ R60, R60, R61 ;  /* 0x0000003d3c3c7221 */ /* 0x000fe20000010000 */
[----:B------:R-:W-:Y:S01]  /*dbe0*/  FMUL.FTZ R61, R150, R89 ;  /* 0x00000059963d7220 */ /* 0x000fe20000410000 */
[----:B------:R-:W-:Y:S01]  /*dbf0*/  FMUL.FTZ R114, R196, R112 ;  /* 0x00000070c4727220 */ /* 0x000fe20000410000 */
[----:B------:R-:W-:Y:S01]  /*dc00*/  FFMA.FTZ R113, R222, R111, R113 ;  /* 0x0000006fde717223 */ /* 0x000fe20000010071 */
[----:B------:R-:W-:Y:S01]  /*dc10*/  FMUL.FTZ R110, R225, R88 ;  /* 0x00000058e16e7220 */ /* 0x000fe20000410000 */
[----:B------:R0:W-:Y:S01]  /*dc20*/  STS [R67+0x10d4], R116 ;  /* 0x0010d47443007388 */ /* 0x0001e20000000800 */
[-C--:B------:R-:W-:Y:S01]  /*dc30*/  FFMA.FTZ R63, R221, R61.reuse, -R114 ;  /* 0x0000003ddd3f7223 */ /* 0x080fe20000010872 */
[----:B------:R-:W-:Y:S01]  /*dc40*/  FADD.FTZ R60, R60, R113 ;  /* 0x000000713c3c7221 */ /* 0x000fe20000010000 */
[----:B------:R-:W-:Y:S01]  /*dc50*/  FMUL.FTZ R113, R210, UR49 ;  /* 0x00000031d2717c20 */ /* 0x000fe20008410000 */
[----:B------:R1:W-:Y:S01]  /*dc60*/  STS [R67+0x10d8], R118 ;  /* 0x0010d87643007388 */ /* 0x0003e20000000800 */
[----:B------:R-:W-:Y:S01]  /*dc70*/  FMUL.FTZ R114, R196, R61 ;  /* 0x0000003dc4727220 */ /* 0x000fe20000410000 */
[----:B------:R-:W-:Y:S01]  /*dc80*/  FADD.FTZ R62, R62, R115 ;  /* 0x000000733e3e7221 */ /* 0x000fe20000010000 */
[----:B------:R-:W-:Y:S01]  /*dc90*/  FFMA.FTZ R120, R232, UR36, R113 ;  /* 0x00000024e8787c23 */ /* 0x000fe20008010071 */
[----:B------:R-:W-:Y:S01]  /*dca0*/  FFMA.FTZ R115, R233, UR49, -R122 ;  /* 0x00000031e9737c23 */ /* 0x000fe2000801087a */
[----:B------:R-:W-:Y:S01]  /*dcb0*/  FFMA.FTZ R61, R221, R112, R114 ;  /* 0x00000070dd3d7223 */ /* 0x000fe20000010072 */
[----:B0-----:R-:W-:Y:S01]  /*dcc0*/  FMUL.FTZ R116, R149, R88 ;  /* 0x0000005895747220 */ /* 0x001fe20000410000 */
[----:B------:R-:W-:Y:S01]  /*dcd0*/  FMUL.FTZ R114, R228, R87 ;  /* 0x00000057e4727220 */ /* 0x000fe20000410000 */
[----:B------:R-:W-:Y:S01]  /*dce0*/  FMUL.FTZ R120, R7, -R120 ;  /* 0x8000007807787220 */ /* 0x000fe20000410000 */
[----:B------:R-:W-:Y:S01]  /*dcf0*/  FADD.FTZ R60, R60, R61 ;  /* 0x0000003d3c3c7221 */ /* 0x000fe20000010000 */
[----:B-1----:R-:W-:Y:S01]  /*dd00*/  FMUL.FTZ R118, R195, R110 ;  /* 0x0000006ec3767220 */ /* 0x002fe20000410000 */
[----:B------:R-:W-:Y:S01]  /*dd10*/  FMUL.FTZ R122, R6, R115 ;  /* 0x00000073067a7220 */ /* 0x000fe20000410000 */
[----:B------:R-:W-:Y:S01]  /*dd20*/  FADD.FTZ R62, R62, R63 ;  /* 0x0000003f3e3e7221 */ /* 0x000fe20000010000 */
[----:B------:R-:W-:Y:S01]  /*dd30*/  FMUL.FTZ R124, R209, UR49 ;  /* 0x00000031d17c7c20 */ /* 0x000fe20008410000 */
[-C--:B------:R-:W-:Y:S01]  /*dd40*/  FFMA.FTZ R113, R219, R116.reuse, -R118 ;  /* 0x00000074db717223 */ /* 0x080fe20000010876 */
[----:B------:R-:W-:Y:S01]  /*dd50*/  FMUL.FTZ R116, R195, R116 ;  /* 0x00000074c3747220 */ /* 0x000fe20000410000 */
[----:B------:R-:W-:Y:S01]  /*dd60*/  FMUL.FTZ R118, R194, R114 ;  /* 0x00000072c2767220 */ /* 0x000fe20000410000 */
[----:B------:R0:W-:Y:S01]  /*dd70*/  STS [R67+0x10dc], R120 ;  /* 0x0010dc7843007388 */ /* 0x0001e20000000800 */
[----:B------:R-:W-:Y:S01]  /*dd80*/  FADD.FTZ R62, R62, R113 ;  /* 0x000000713e3e7221 */ /* 0x000fe20000010000 */
[----:B------:R-:W-:Y:S01]  /*dd90*/  FFMA.FTZ R61, R219, R110, R116 ;  /* 0x0000006edb3d7223 */ /* 0x000fe20000010074 */
[-C--:B------:R-:W-:Y:S01]  /*dda0*/  FMUL.FTZ R116, R201, R86.reuse ;  /* 0x00000056c9747220 */ /* 0x080fe20000410000 */
[----:B------:R1:W-:Y:S01]  /*ddb0*/  STS [R67+0x10e0], R122 ;  /* 0x0010e07a43007388 */ /* 0x0003e20000000800 */
[----:B------:R-:W-:Y:S01]  /*ddc0*/  FMUL.FTZ R113, R229, UR36 ;  /* 0x00000024e5717c20 */ /* 0x000fe20008410000 */
[----:B------:R-:W-:Y:S01]  /*ddd0*/  FADD.FTZ R60, R60, R61 ;  /* 0x0000003d3c3c7221 */ /* 0x000fe20000010000 */
[----:B------:R-:W-:Y:S01]  /*dde0*/  FMUL.FTZ R61, R148, R87 ;  /* 0x00000057943d7220 */ /* 0x000fe20000410000 */
[-C--:B------:R-:W-:Y:S01]  /*ddf0*/  FFMA.FTZ R215, R45, -R86.reuse, R215 ;  /* 0x800000562dd77223 */ /* 0x080fe200000100d7 */
[----:B------:R-:W-:Y:S01]  /*de00*/  FFMA.FTZ R115, R233, UR36, R124 ;  /* 0x00000024e9737c23 */ /* 0x000fe2000801007c */
[----:B0-----:R-:W-:Y:S01]  /*de10*/  FMUL.FTZ R120, R147, R86 ;  /* 0x0000005693787220 */ /* 0x001fe20000410000 */
[-C--:B------:R-:W-:Y:S01]  /*de20*/  FFMA.FTZ R63, R217, R61.reuse, -R118 ;  /* 0x0000003dd93f7223 */ /* 0x080fe20000010876 */
[----:B------:R-:W-:Y:S01]  /*de30*/  FMUL.FTZ R118, R194, R61 ;  /* 0x0000003dc2767220 */ /* 0x000fe20000410000 */
[----:B------:R-:W-:Y:S01]  /*de40*/  FFMA.FTZ R124, R234, UR49, -R113 ;  /* 0x00000031ea7c7c23 */ /* 0x000fe20008010871 */
[----:B-1----:R-:W-:Y:S01]  /*de50*/  FMUL.FTZ R122, R193, R116 ;  /* 0x00000074c17a7220 */ /* 0x002fe20000410000 */
[----:B------:R-:W-:Y:S01]  /*de60*/  FADD.FTZ R62, R62, R63 ;  /* 0x0000003f3e3e7221 */ /* 0x000fe20000010000 */
[----:B------:R-:W-:Y:S01]  /*de70*/  FFMA.FTZ R61, R217, R114, R118 ;  /* 0x00000072d93d7223 */ /* 0x000fe20000010076 */
[----:B------:R-:W-:Y:S01]  /*de80*/  FFMA.FTZ R214, R42, -R85, R214 ;  /* 0x800000552ad67223 */ /* 0x000fe200000100d6 */
[-C--:B------:R-:W-:Y:S01]  /*de90*/  FFMA.FTZ R113, R215, R120.reuse, -R122 ;  /* 0x00000078d7717223 */ /* 0x080fe2000001087a */
[----:B------:R-:W-:Y:S01]  /*dea0*/  FMUL.FTZ R120, R193, R120 ;  /* 0x00000078c1787220 */ /* 0x000fe20000410000 */
[----:B------:R-:W-:Y:S01]  /*deb0*/  FADD.FTZ R60, R60, R61 ;  /* 0x0000003d3c3c7221 */ /* 0x000fe20000010000 */
[----:B------:R-:W-:Y:S01]  /*dec0*/  FMUL.FTZ R122, R6, -R115 ;  /* 0x80000073067a7220 */ /* 0x000fe20000410000 */
[----:B------:R-:W-:Y:S01]  /*ded0*/  FADD.FTZ R62, R62, R113 ;  /* 0x000000713e3e7221 */ /* 0x000fe20000010000 */
[----:B------:R-:W-:Y:S01]  /*dee0*/  FFMA.FTZ R61, R215, R116, R120 ;  /* 0x00000074d73d7223 */ /* 0x000fe20000010078 */
[-C--:B------:R-:W-:Y:S01]  /*def0*/  FMUL.FTZ R113, R202, R85.reuse ;  /* 0x00000055ca717220 */ /* 0x080fe20000410000 */
[----:B------:R-:W-:Y:S01]  /*df00*/  FMUL.FTZ R118, R203, R84 ;  /* 0x00000054cb767220 */ /* 0x000fe20000410000 */
[----:B------:R-:W-:Y:S01]  /*df10*/  FMUL.FTZ R124, R5, R124 ;  /* 0x0000007c057c7220 */ /* 0x000fe20000410000 */
[----:B------:R-:W-:Y:S01]  /*df20*/  FADD.FTZ R60, R60, R61 ;  /* 0x0000003d3c3c7221 */ /* 0x000fe20000010000 */
[----:B------:R-:W-:Y:S01]  /*df30*/  FMUL.FTZ R61, R146, R85 ;  /* 0x00000055923d7220 */ /* 0x000fe20000410000 */
[----:B------:R-:W-:Y:S01]  /*df40*/  FMUL.FTZ R63, R192, R113 ;  /* 0x00000071c03f7220 */ /* 0x000fe20000410000 */
[----:B------:R0:W-:Y:S01]  /*df50*/  STS [R67+0x10e4], R122 ;  /* 0x0010e47a43007388 */ /* 0x0001e20000000800 */
[----:B------:R-:W-:Y:S01]  /*df60*/  FMUL.FTZ R115, R229, UR49 ;  /* 0x00000031e5737c20 */ /* 0x000fe20008410000 */
[-C--:B------:R-:W-:Y:S01]  /*df70*/  FFMA.FTZ R213, R40, -R84.reuse, R213 ;  /* 0x8000005428d57223 */ /* 0x080fe200000100d5 */
[-C--:B------:R-:W-:Y:S01]  /*df80*/  FFMA.FTZ R63, R214, R61.reuse, -R63 ;  /* 0x0000003dd63f7223 */ /* 0x080fe2000001083f */
[----:B------:R-:W-:Y:S01]  /*df90*/  FMUL.FTZ R120, R145, R84 ;  /* 0x0000005491787220 */ /* 0x000fe20000410000 */
[----:B------:R-:W-:Y:S01]  /*dfa0*/  FMUL.FTZ R61, R192, R61 ;  /* 0x0000003dc03d7220 */ /* 0x000fe20000410000 */
[----:B------:R1:W-:Y:S01]  /*dfb0*/  STS [R67+0x10e8], R124 ;  /* 0x0010e87c43007388 */ /* 0x0003e20000000800 */
[----:B------:R-:W-:Y:S01]  /*dfc0*/  FMUL.FTZ R128, R230, UR36 ;  /* 0x00000024e6807c20 */ /* 0x000fe20008410000 */
[----:B------:R-:W-:Y:S01]  /*dfd0*/  FADD.FTZ R62, R62, R63 ;  /* 0x0000003f3e3e7221 */ /* 0x000fe20000010000 */
[----:B------:R-:W-:Y:S01]  /*dfe0*/  FFMA.FTZ R61, R214, R113, R61 ;  /* 0x00000071d63d7223 */ /* 0x000fe2000001003d */
[----:B0-----:R-:W-:Y:S01]  /*dff0*/  FMUL.FTZ R122, R127, R118 ;  /* 0x000000767f7a7220 */ /* 0x001fe20000410000 */
[----:B------:R-:W-:Y:S01]  /*e000*/  FFMA.FTZ R117, R235, UR49, -R128 ;  /* 0x00000031eb757c23 */ /* 0x000fe20008010880 */
[----:B------:R-:W-:Y:S01]  /*e010*/  FFMA.FTZ R211, R39, -R83, R211 ;  /* 0x8000005327d37223 */ /* 0x000fe200000100d3 */
[----:B------:R-:W-:Y:S01]  /*e020*/  FADD.FTZ R60, R60, R61 ;  /* 0x0000003d3c3c7221 */ /* 0x000fe20000010000 */
[----:B------:R-:W-:Y:S01]  /*e030*/  FMUL.FTZ R128, R230, UR49 ;  /* 0x00000031e6807c20 */ /* 0x000fe20008410000 */
[----:B------:R-:W-:Y:S01]  /*e040*/  FMUL.FTZ R123, R238, UR36 ;  /* 0x00000024ee7b7c20 */ /* 0x000fe20008410000 */
[----:B-1----:R-:W-:Y:S01]  /*e050*/  FFMA.FTZ R124, R234, UR36, R115 ;  /* 0x00000024ea7c7c23 */ /* 0x002fe20008010073 */
[-C--:B------:R-:W-:Y:S01]  /*e060*/  FFMA.FTZ R115, R213, R120.reuse, -R122 ;  /* 0x00000078d5737223 */ /* 0x080fe2000001087a */
[----:B------:R-:W-:Y:S01]  /*e070*/  FMUL.FTZ R120, R127, R120 ;  /* 0x000000787f787220 */ /* 0x000fe20000410000 */
[----:B------:R-:W-:Y:S01]  /*e080*/  FMUL.FTZ R130, R4, R117 ;  /* 0x0000007504827220 */ /* 0x000fe20000410000 */
[----:B------:R-:W-:Y:S01]  /*e090*/  FFMA.FTZ R232, R38, -R82, R232 ;  /* 0x8000005226e87223 */ /* 0x000fe200000100e8 */
        /* <DEDUP_REMOVED lines=8> */
[----:B------:R-:W-:Y:S01]  /*e120*/  FMUL.FTZ R119, R210, R115 ;  /* 0x00000073d2777220 */ /* 0x000fe20000410000 */
[----:B------:R-:W-:Y:S01]  /*e130*/  FFMA.FTZ R121, R235, UR36, R128 ;  /* 0x00000024eb797c23 */ /* 0x000fe20008010080 */
[----:B------:R-:W-:Y:S01]  /*e140*/  FFMA.FTZ R128, R236, UR49, -R123 ;  /* 0x00000031ec807c23 */ /* 0x000fe2000801087b */
[-C--:B------:R-:W-:Y:S01]  /*e150*/  FFMA.FTZ R63, R211, R61.reuse, -R122 ;  /* 0x0000003dd33f7223 */ /* 0x080fe2000001087a */
[----:B------:R-:W-:Y:S01]  /*e160*/  FMUL.FTZ R122, R126, R61 ;  /* 0x0000003d7e7a7220 */ /* 0x000fe20000410000 */
[-C--:B------:R-:W-:Y:S01]  /*e170*/  FFMA.FTZ R119, R232, R117.reuse, -R119 ;  /* 0x00000075e8777223 */ /* 0x080fe20000010877 */
[----:B------:R-:W-:Y:S01]  /*e180*/  FMUL.FTZ R117, R210, R117 ;  /* 0x00000075d2757220 */ /* 0x000fe20000410000 */
[----:B------:R-:W-:Y:S01]  /*e190*/  FMUL.FTZ R132, R3, R128 ;  /* 0x0000008003847220 */ /* 0x000fe20000410000 */
[----:B------:R-:W-:Y:S01]  /*e1a0*/  FFMA.FTZ R61, R211, R120, R122 ;  /* 0x00000078d33d7223 */ /* 0x000fe2000001007a */
[----:B------:R-:W-:Y:S01]  /*e1b0*/  FMUL.FTZ R125, R238, UR49 ;  /* 0x00000031ee7d7c20 */ /* 0x000fe20008410000 */
[----:B------:R-:W-:Y:S01]  /*e1c0*/  FFMA.FTZ R117, R232, R115, R117 ;  /* 0x00000073e8757223 */ /* 0x000fe20000010075 */
[----:B------:R-:W-:Y:S01]  /*e1d0*/  FMUL.FTZ R124, R5, -R124 ;  /* 0x8000007c057c7220 */ /* 0x000fe20000410000 */
[----:B------:R-:W-:Y:S01]  /*e1e0*/  FADD.FTZ R60, R60, R61 ;  /* 0x0000003d3c3c7221 */ /* 0x000fe20000010000 */
[-C--:B------:R-:W-:Y:S01]  /*e1f0*/  FMUL.FTZ R122, R206, R81.reuse ;  /* 0x00000051ce7a7220 */ /* 0x080fe20000410000 */
[----:B------:R0:W-:Y:S01]  /*e200*/  STS [R67+0x10f8], R132 ;  /* 0x0010f88443007388 */ /* 0x0001e20000000800 */
[----:B------:R-:W-:Y:S01]  /*e210*/  FADD.FTZ R62, R62, R63 ;  /* 0x0000003f3e3e7221 */ /* 0x000fe20000010000 */
[----:B------:R-:W-:Y:S01]  /*e220*/  FADD.FTZ R60, R60, R117 ;  /* 0x000000753c3c7221 */ /* 0x000fe20000010000 */
[-C--:B------:R-:W-:Y:S01]  /*e230*/  FFMA.FTZ R233, R37, -R81.reuse, R233 ;  /* 0x8000005125e97223 */ /* 0x080fe200000100e9 */
[----:B------:R1:W-:Y:S01]  /*e240*/  STS [R67+0x10f0], R130 ;  /* 0x0010f08243007388 */ /* 0x0003e20000000800 */
[----:B------:R-:W-:Y:S01]  /*e250*/  FMUL.FTZ R128, R142, R81 ;  /* 0x000000518e807220 */ /* 0x000fe20000410000 */
[-C--:B------:R-:W-:Y:S01]  /*e260*/  FMUL.FTZ R117, R207, R80.reuse ;  /* 0x00000050cf757220 */ /* 0x080fe20000410000 */
[----:B------:R-:W-:Y:S01]  /*e270*/  FADD.FTZ R62, R62, R119 ;  /* 0x000000773e3e7221 */ /* 0x000fe20000010000 */
[----:B------:R2:W-:Y:S01]  /*e280*/  STS [R67+0x10ec], R124 ;  /* 0x0010ec7c43007388 */ /* 0x0005e20000000800 */
[-C--:B------:R-:W-:Y:S01]  /*e290*/  FFMA.FTZ R234, R36, -R80.reuse, R234 ;  /* 0x8000005024ea7223 */ /* 0x080fe200000100ea */
[----:B0-----:R-:W-:Y:S01]  /*e2a0*/  FFMA.FTZ R132, R236, UR36, R125 ;  /* 0x00000024ec847c23 */ /* 0x001fe2000801007d */
[----:B------:R-:W-:Y:S01]  /*e2b0*/  FMUL.FTZ R119, R141, R80 ;  /* 0x000000508d777220 */ /* 0x000fe20000410000 */
[-C--:B------:R-:W-:Y:S01]  /*e2c0*/  FFMA.FTZ R235, R35, -R79.reuse, R235 ;  /* 0x8000004f23eb7223 */ /* 0x080fe200000100eb */
[----:B------:R-:W-:Y:S01]  /*e2d0*/  FMUL.FTZ R123, R140, R79 ;  /* 0x0000004f8c7b7220 */ /* 0x000fe20000410000 */
[----:B-1----:R-:W-:Y:S01]  /*e2e0*/  FMUL.FTZ R130, R209, R122 ;  /* 0x0000007ad1827220 */ /* 0x002fe20000410000 */
[----:B------:R-:W-:Y:S01]  /*e2f0*/  FMUL.FTZ R132, R3, -R132 ;  /* 0x8000008403847220 */ /* 0x000fe20000410000 */
[----:B------:R-:W-:Y:S01]  /*e300*/  FFMA.FTZ R173, -R10, R173, R176 ;  /* 0x000000ad0aad7223 */ /* 0x000fe200000101b0 */
[----:B------:R-:W-:Y:S01]  /*e310*/  FMUL.FTZ R125, R206, UR48 ;  /* 0x00000030ce7d7c20 */ /* 0x000fe20008410000 */
[----:B--2---:R-:W-:Y:S01]  /*e320*/  FMUL.FTZ R124, R4, -R121 ;  /* 0x80000079047c7220 */ /* 0x004fe20000410000 */
[-C--:B------:R-:W-:Y:S01]  /*e330*/  FFMA.FTZ R63, R233, R128.reuse, -R130 ;  /* 0x00000080e93f7223 */ /* 0x080fe20000010882 */
[----:B------:R-:W-:Y:S01]  /*e340*/  FMUL.FTZ R121, R229, R117 ;  /* 0x00000075e5797220 */ /* 0x000fe20000410000 */
[----:B------:R-:W-:Y:S01]  /*e350*/  FMUL.FTZ R128, R209, R128 ;  /* 0x00000080d1807220 */ /* 0x000fe20000410000 */
[----:B------:R0:W-:Y:S01]  /*e360*/  STS [R67+0x10fc], R132 ;  /* 0x0010fc8443007388 */ /* 0x0001e20000000800 */
[----:B------:R-:W-:Y:S01]  /*e370*/  FADD.FTZ R62, R62, R63 ;  /* 0x0000003f3e3e7221 */ /* 0x000fe20000010000 */
[-C--:B------:R-:W-:Y:S01]  /*e380*/  FFMA.FTZ R121, R234, R119.reuse, -R121 ;  /* 0x00000077ea797223 */ /* 0x080fe20000010879 */
[----:B------:R-:W-:Y:S01]  /*e390*/  FFMA.FTZ R61, R233, R122, R128 ;  /* 0x0000007ae93d7223 */ /* 0x000fe20000010080 */
[----:B------:R1:W-:Y:S01]  /*e3a0*/  STS [R67+0x10f4], R124 ;  /* 0x0010f47c43007388 */ /* 0x0003e20000000800 */
[----:B------:R-:W-:Y:S01]  /*e3b0*/  FMUL.FTZ R119, R229, R119 ;  /* 0x00000077e5777220 */ /* 0x000fe20000410000 */
[----:B------:R-:W-:Y:S01]  /*e3c0*/  FFMA.FTZ R172, -R9, R172, R173 ;  /* 0x000000ac09ac7223 */ /* 0x000fe200000101ad */
[----:B------:R-:W-:Y:S01]  /*e3d0*/  FADD.FTZ R60, R60, R61 ;  /* 0x0000003d3c3c7221 */ /* 0x000fe20000010000 */
[----:B------:R-:W-:Y:S01]  /*e3e0*/  FADD.FTZ R61, R62, R121 ;  /* 0x000000793e3d7221 */ /* 0x000fe20000010000 */
[----:B------:R-:W-:Y:S01]  /*e3f0*/  FFMA.FTZ R119, R234, R117, R119 ;  /* 0x00000075ea777223 */ /* 0x000fe20000010077 */
[----:B------:R-:W-:Y:S01]  /*e400*/  FMUL.FTZ R62, R157, UR48 ;  /* 0x000000309d3e7c20 */ /* 0x000fe20008410000 */
[----:B0-----:R-:W-:Y:S01]  /*e410*/  FFMA.FTZ R132, R142, UR37, -R125 ;  /* 0x000000258e847c23 */ /* 0x001fe2000801087d */
[----:B------:R-:W-:Y:S01]  /*e420*/  FMUL.FTZ R125, R144, UR48 ;  /* 0x00000030907d7c20 */ /* 0x000fe20008410000 */
[----:B------:R-:W-:Y:S01]  /*e430*/  FADD.FTZ R60, R60, R119 ;  /* 0x000000773c3c7221 */ /* 0x000fe20000010000 */
[----:B------:R-:W-:Y:S01]  /*e440*/  IADD3 R119, PT, PT, R190, 0x40, RZ ;  /* 0x00000040be777810 */ /* 0x000fe20007ffe0ff */
[----:B-1----:R-:W-:Y:S01]  /*e450*/  FMUL.FTZ R124, R208, R79 ;  /* 0x0000004fd07c7220 */ /* 0x002fe20000410000 */
[----:B------:R-:W-:Y:S01]  /*e460*/  FFMA.FTZ R67, R231, UR37, R62 ;  /* 0x00000025e7437c23 */ /* 0x000fe2000801003e */
[----:B------:R-:W-:Y:S01]  /*e470*/  FMUL.FTZ R62, R141, UR48 ;  /* 0x000000308d3e7c20 */ /* 0x000fe20008410000 */
[----:B------:R-:W-:Y:S01]  /*e480*/  LEA.HI R119, R119, R190, RZ, 0x1b ;  /* 0x000000be77777211 */ /* 0x000fe200078fd8ff */
[-C--:B------:R-:W-:Y:S01]  /*e490*/  FMUL.FTZ R128, R230, R124.reuse ;  /* 0x0000007ce6807220 */ /* 0x080fe20000410000 */
[----:B------:R-:W-:Y:S01]  /*e4a0*/  FFMA.FTZ R169, -R8, R169, R172 ;  /* 0x000000a908a97223 */ /* 0x000fe200000101ac */
[----:B------:R-:W-:Y:S01]  /*e4b0*/  FMUL.FTZ R129, R204, UR48 ;  /* 0x00000030cc817c20 */ /* 0x000fe20008410000 */
[----:B------:R-:W-:Y:S01]  /*e4c0*/  LEA R135, R119, UR25, 0x2 ;  /* 0x0000001977877c11 */ /* 0x000fe2000f8e10ff */
[----:B------:R-:W-:Y:S01]  /*e4d0*/  BAR.SYNC.DEFER_BLOCKING 0x0 ;  /* 0x0000000000007b1d */ /* 0x000fe20000010000 */
[-C--:B------:R-:W-:Y:S01]  /*e4e0*/  FFMA.FTZ R130, R235, R123.reuse, -R128 ;  /* 0x0000007beb827223 */ /* 0x080fe20000010880 */
[----:B------:R-:W-:Y:S01]  /*e4f0*/  FMUL.FTZ R128, R230, R123 ;  /* 0x0000007be6807220 */ /* 0x000fe20000410000 */
[----:B------:R-:W-:Y:S01]  /*e500*/  FMUL.FTZ R123, R140, UR48 ;  /* 0x000000308c7b7c20 */ /* 0x000fe20008410000 */
[----:B------:R-:W-:Y:S01]  /*e510*/  ISETP.GE.AND P2, PT, R66, 0x1, PT ;  /* 0x000000014200780c */ /* 0x000fe20003f46270 */
[----:B------:R-:W-:Y:S01]  /*e520*/  FADD.FTZ R61, R61, R130 ;  /* 0x000000823d3d7221 */ /* 0x000fe20000010000 */
[----:B------:R-:W-:Y:S01]  /*e530*/  FFMA.FTZ R63, R235, R124, R128 ;  /* 0x0000007ceb3f7223 */ /* 0x000fe20000010080 */
        /* <DEDUP_REMOVED lines=8> */
[----:B------:R-:W-:Y:S01]  /*e5c0*/  FFMA.FTZ R168, -R7, R168, R169 ;  /* 0x000000a807a87223 */ /* 0x000fe200000101a9 */
[----:B------:R-:W-:Y:S01]  /*e5d0*/  FMUL.FTZ R121, R208, UR48 ;  /* 0x00000030d0797c20 */ /* 0x000fe20008410000 */
[----:B------:R-:W-:Y:S01]  /*e5e0*/  FMUL.FTZ R125, R146, UR48 ;  /* 0x00000030927d7c20 */ /* 0x000fe20008410000 */
[----:B------:R-:W-:Y:S01]  /*e5f0*/  FFMA.FTZ R129, R144, UR37, -R129 ;  /* 0x0000002590817c23 */ /* 0x000fe20008010881 */
[----:B------:R-:W-:Y:S01]  /*e600*/  FFMA.FTZ R128, R141, UR37, -R128 ;  /* 0x000000258d807c23 */ /* 0x000fe20008010880 */
[----:B------:R-:W-:Y:S01]  /*e610*/  FFMA.FTZ R131, R143, UR37, -R62 ;  /* 0x000000258f837c23 */ /* 0x000fe2000801083e */
[C---:B------:R-:W-:Y:S01]  /*e620*/  FFMA.FTZ R136, R147.reuse, UR37, -R136 ;  /* 0x0000002593887c23 */ /* 0x040fe20008010888 */
[----:B------:R-:W-:Y:S01]  /*e630*/  FMUL.FTZ R144, R147, UR48 ;  /* 0x0000003093907c20 */ /* 0x000fe20008410000 */
[----:B------:R-:W-:Y:S01]  /*e640*/  FFMA.FTZ R165, -R6, R165, R168 ;  /* 0x000000a506a57223 */ /* 0x000fe200000101a8 */
[----:B------:R-:W0:Y:S01]  /*e650*/  LDS R135, [R135+0x1180] ;  /* 0x0011800087877984 */ /* 0x000e220000000800 */
[----:B------:R-:W-:Y:S01]  /*e660*/  FFMA.FTZ R121, R140, UR37, -R121 ;  /* 0x000000258c797c23 */ /* 0x000fe20008010879 */
[----:B------:R-:W-:Y:S01]  /*e670*/  FMUL.FTZ R137, R142, UR48 ;  /* 0x000000308e897c20 */ /* 0x000fe20008410000 */
[----:B------:R-:W-:Y:S01]  /*e680*/  FMUL.FTZ R62, R143, UR48 ;  /* 0x000000308f3e7c20 */ /* 0x000fe20008410000 */
[----:B------:R-:W-:Y:S01]  /*e690*/  FMUL.FTZ R141, R228, UR48 ;  /* 0x00000030e48d7c20 */ /* 0x000fe20008410000 */
[C---:B------:R-:W-:Y:S01]  /*e6a0*/  FFMA.FTZ R147, R202.reuse, UR37, R125 ;  /* 0x00000025ca937c23 */ /* 0x040fe2000801007d */
[----:B------:R-:W-:Y:S01]  /*e6b0*/  FMUL.FTZ R142, R203, UR48 ;  /* 0x00000030cb8e7c20 */ /* 0x000fe20008410000 */
[----:B------:R-:W-:Y:S01]  /*e6c0*/  FMUL.FTZ R143, R202, UR48 ;  /* 0x00000030ca8f7c20 */ /* 0x000fe20008410000 */
[----:B------:R-:W-:Y:S01]  /*e6d0*/  FMUL.FTZ R138, R225, UR48 ;  /* 0x00000030e18a7c20 */ /* 0x000fe20008410000 */
[----:B------:R-:W-:Y:S01]  /*e6e0*/  FMUL.FTZ R125, R148, UR48 ;  /* 0x00000030947d7c20 */ /* 0x000fe20008410000 */
[----:B------:R-:W-:Y:S01]  /*e6f0*/  FMUL.FTZ R140, R220, UR48 ;  /* 0x00000030dc8c7c20 */ /* 0x000fe20008410000 */
[----:B------:R-:W-:Y:S01]  /*e700*/  FMUL.FTZ R134, R216, UR48 ;  /* 0x00000030d8867c20 */ /* 0x000fe20008410000 */
[----:B------:R-:W-:Y:S01]  /*e710*/  FFMA.FTZ R165, -R5, R164, R165 ;  /* 0x000000a405a57223 */ /* 0x000fe200000101a5 */
[----:B------:R-:W-:Y:S01]  /*e720*/  FFMA.FTZ R141, R148, UR37, -R141 ;  /* 0x00000025948d7c23 */ /* 0x000fe2000801088d */
[----:B------:R-:W-:Y:S01]  /*e730*/  FFMA.FTZ R166, R206, UR37, R137 ;  /* 0x00000025cea67c23 */ /* 0x000fe20008010089 */
[C---:B------:R-:W-:Y:S01]  /*e740*/  FFMA.FTZ R142, R145.reuse, UR37, -R142 ;  /* 0x00000025918e7c23 */ /* 0x040fe2000801088e */
[----:B------:R-:W-:Y:S01]  /*e750*/  FMUL.FTZ R164, R145, UR48 ;  /* 0x0000003091a47c20 */ /* 0x000fe20008410000 */
[----:B------:R-:W-:Y:S01]  /*e760*/  FFMA.FTZ R143, R146, UR37, -R143 ;  /* 0x00000025928f7c23 */ /* 0x000fe2000801088f */
[----:B------:R-:W-:Y:S01]  /*e770*/  FMUL.FTZ R139, R223, UR48 ;  /* 0x00000030df8b7c20 */ /* 0x000fe20008410000 */
[C---:B------:R-:W-:Y:S01]  /*e780*/  FFMA.FTZ R138, R149.reuse, UR37, -R138 ;  /* 0x00000025958a7c23 */ /* 0x040fe2000801088a */
[----:B------:R-:W-:Y:S01]  /*e790*/  FMUL.FTZ R148, R149, UR48 ;  /* 0x0000003095947c20 */ /* 0x000fe20008410000 */
[----:B------:R-:W-:Y:S01]  /*e7a0*/  FFMA.FTZ R162, R228, UR37, R125 ;  /* 0x00000025e4a27c23 */ /* 0x000fe2000801007d */
        /* <DEDUP_REMOVED lines=9> */
[----:B------:R-:W-:Y:S01]  /*e840*/  FADD.FTZ R60, R60, R63 ;  /* 0x0000003f3c3c7221 */ /* 0x000fe20000010000 */
        /* <DEDUP_REMOVED lines=21> */
.L_x_7474:
[----:B------:R-:W-:Y:S05]  /*e9a0*/  BSYNC.RECONVERGENT B0 ;  /* 0x0000000000007941 */ /* 0x000fea0003800200 */
.L_x_7473:
[----:B------:R-:W-:Y:S04]  /*e9b0*/  BSSY.RECONVERGENT B0, `(.L_x_7475) ;  /* 0x0000003000007945 */ /* 0x000fe80003800200 */
[----:B------:R-:W-:Y:S05]  /*e9c0*/  @!P3 BRA `(.L_x_7476) ;  /* 0x000000000004b947 */ /* 0x000fea0003800000 */
[----:B------:R1:W-:Y:S02]  /*e9d0*/  REDG.E.ADD.F32.FTZ.RN.STRONG.GPU desc[UR32][R64.64+0x100], R135 ;  /* 0x00010087400079a6 */ /* 0x0003e4000c12f320 */
.L_x_7476:
[----:B------:R-:W-:Y:S05]  /*e9e0*/  BSYNC.RECONVERGENT B0 ;  /* 0x0000000000007941 */ /* 0x000fea0003800200 */
.L_x_7475:
        /* <DEDUP_REMOVED lines=16> */
.L_x_7478:
[----:B------:R-:W-:Y:S05]  /*eaf0*/  BSYNC.RECONVERGENT B0 ;  /* 0x0000000000007941 */ /* 0x000fea0003800200 */
.L_x_7477:
[----:B01----:R0:W1:Y:S01]  /*eb00*/  LDS R63, [R62+0x1380] ;  /* 0x001380003e3f7984 */ /* 0x0030620000000800 */
[----:B------:R-:W-:Y:S01]  /*eb10*/  BSSY.RECONVERGENT B0, `(.L_x_7479) ;  /* 0x0000006000007945 */ /* 0x000fe20003800200 */
[----:B------:R-:W-:Y:S02]  /*eb20*/  IADD3 R133, PT, PT, R190, 0x180, RZ ;  /* 0x00000180be857810 */ /* 0x000fe40007ffe0ff */
[----:B------:R-:W-:Y:S02]  /*eb30*/  LEA.HI R153, R153, R190, RZ, 0x1b ;  /* 0x000000be99997211 */ /* 0x000fe400078fd8ff */
[----:B------:R-:W-:Y:S01]  /*eb40*/  LEA R135, R135, UR25, 0x2 ;  /* 0x0000001987877c11 */ /* 0x000fe2000f8e10ff */
[----:B------:R-:W-:Y:S06]  /*eb50*/  @!P2 BRA `(.L_x_7480) ;  /* 0x000000000004a947 */ /* 0x000fec0003800000 */
[----:B-1----:R2:W-:Y:S02]  /*eb60*/  REDG.E.ADD.F32.FTZ.RN.STRONG.GPU desc[UR32][R64.64+0x300], R63 ;  /* 0x0003003f400079a6 */ /* 0x0025e4000c12f320 */
.L_x_7480:
[----:B------:R-:W-:Y:S05]  /*eb70*/  BSYNC.RECONVERGENT B0 ;  /* 0x0000000000007941 */ /* 0x000fea0003800200 */
.L_x_7479:
[----:B-12---:R1:W2:Y:S01]  /*eb80*/  LDS R63, [R135+0x1480] ;  /* 0x00148000873f7984 */ /* 0x0062a20000000800 */
[----:B------:R-:W-:Y:S01]  /*eb90*/  BSSY.RECONVERGENT B0, `(.L_x_7481) ;  /* 0x0000005000007945 */ /* 0x000fe20003800200 */
[----:B------:R-:W-:Y:S02]  /*eba0*/  LEA.HI R133, R133, R190, RZ, 0x1b ;  /* 0x000000be85857211 */ /* 0x000fe400078fd8ff */
[----:B------:R-:W-:Y:S01]  /*ebb0*/  LEA R153, R153, UR25, 0x2 ;  /* 0x0000001999997c11 */ /* 0x000fe2000f8e10ff */
[----:B------:R-:W-:Y:S06]  /*ebc0*/  @!P3 BRA `(.L_x_7482) ;  /* 0x000000000004b947 */ /* 0x000fec0003800000 */
[----:B--2---:R3:W-:Y:S02]  /*ebd0*/  REDG.E.ADD.F32.FTZ.RN.STRONG.GPU desc[UR32][R64.64+0x400], R63 ;  /* 0x0004003f400079a6 */ /* 0x0047e4000c12f320 */
.L_x_7482:
[----:B------:R-:W-:Y:S05]  /*ebe0*/  BSYNC.RECONVERGENT B0 ;  /* 0x0000000000007941 */ /* 0x000fea0003800200 */
.L_x_7481:
[----:B--23--:R2:W3:Y:S01]  /*ebf0*/  LDS R63, [R153+0x1580] ;  /* 0x00158000993f7984 */ /* 0x00c4e20000000800 */
[----:B------:R-:W-:Y:S01]  /*ec00*/  BSSY.RECONVERGENT B0, `(.L_x_7483) ;  /* 0x0000004000007945 */ /* 0x000fe20003800200 */
[----:B0-----:R-:W-:-:S03]  /*ec10*/  LEA R62, R133, UR25, 0x2 ;  /* 0x00000019853e7c11 */ /* 0x001fc6000f8e10ff */
[----:B------:R-:W-:Y:S05]  /*ec20*/  @!P4 BRA `(.L_x_7484) ;  /* 0x000000000004c947 */ /* 0x000fea0003800000 */
[----:B---3--:R0:W-:Y:S02]  /*ec30*/  REDG.E.ADD.F32.FTZ.RN.STRONG.GPU desc[UR32][R64.64+0x500], R63 ;  /* 0x0005003f400079a6 */ /* 0x0081e4000c12f320 */
.L_x_7484:
[----:B------:R-:W-:Y:S05]  /*ec40*/  BSYNC.RECONVERGENT B0 ;  /* 0x0000000000007941 */ /* 0x000fea0003800200 */
.L_x_7483:
[----:B0--3--:R0:W3:Y:S01]  /*ec50*/  LDS R63, [R62+0x1680] ;  /* 0x001680003e3f7984 */ /* 0x0090e20000000800 */
[----:B------:R-:W-:Y:S01]  /*ec60*/  BSSY.RECONVERGENT B0, `(.L_x_7485) ;  /* 0x0000004000007945 */ /* 0x000fe20003800200 */
[----:B------:R-:W-:-:S03]  /*ec70*/  IADD3 R133, PT, PT, R190, 0x1c0, RZ ;  /* 0x000001c0be857810 */ /* 0x000fc60007ffe0ff */
[----:B------:R-:W-:Y:S05]  /*ec80*/  @!P5 BRA `(.L_x_7486) ;  /* 0x000000000004d947 */ /* 0x000fea0003800000 */
[----:B---3--:R3:W-:Y:S02]  /*ec90*/  REDG.E.ADD.F32.FTZ.RN.STRONG.GPU desc[UR32][R64.64+0x600], R63 ;  /* 0x0006003f400079a6 */ /* 0x0087e4000c12f320 */
.L_x_7486:
[----:B------:R-:W-:Y:S05]  /*eca0*/  BSYNC.RECONVERGENT B0 ;  /* 0x0000000000007941 */ /* 0x000fea0003800200 */
.L_x_7485:
        /* <DEDUP_REMOVED lines=8> */
[----:B------:R-:W-:Y:S02]  /*ed30*/  ISETP.GE.AND P6, PT, R66, 0x1c1, PT ;  /* 0x000001c14200780c */ /* 0x000fe40003fc6270 */
        /* <DEDUP_REMOVED lines=8> */
.L_x_7488:
[----:B------:R-:W-:Y:S05]  /*edc0*/  BSYNC.RECONVERGENT B0 ;  /* 0x0000000000007941 */ /* 0x000fea0003800200 */
.L_x_7487:
[----:B01----:R0:W1:Y:S01]  /*edd0*/  LDS R63, [R152+0x1880] ;  /* 0x00188000983f7984 */ /* 0x0030620000000800 */
[----:B------:R-:W-:Y:S01]  /*ede0*/  BSSY.RECONVERGENT B0, `(.L_x_7489) ;  /* 0x0000006000007945 */ /* 0x000fe20003800200 */
[----:B------:R-:W-:Y:S02]  /*edf0*/  IADD3 R133, PT, PT, R190, 0x2c0, RZ ;  /* 0x000002c0be857810 */ /* 0x000fe40007ffe0ff */
[----:B------:R-:W-:Y:S02]  /*ee00*/  LEA.HI R135, R135, R190, RZ, 0x1b ;  /* 0x000000be87877211 */ /* 0x000fe400078fd8ff */
[----:B------:R-:W-:Y:S01]  /*ee10*/  LEA R62, R62, UR25, 0x2 ;  /* 0x000000193e3e7c11 */ /* 0x000fe2000f8e10ff */
[----:B------:R-:W-:Y:S06]  /*ee20*/  @!P2 BRA `(.L_x_7490) ;  /* 0x000000000004a947 */ /* 0x000fec0003800000 */
[----:B-1----:R3:W-:Y:S02]  /*ee30*/  REDG.E.ADD.F32.FTZ.RN.STRONG.GPU desc[UR32][R64.64+0x800], R63 ;  /* 0x0008003f400079a6 */ /* 0x0027e4000c12f320 */
.L_x_7490:
[----:B------:R-:W-:Y:S05]  /*ee40*/  BSYNC.RECONVERGENT B0 ;  /* 0x0000000000007941 */ /* 0x000fea0003800200 */
.L_x_7489:
[----:B-1-3--:R1:W3:Y:S01]  /*ee50*/  LDS R63, [R62+0x1980] ;  /* 0x001980003e3f7984 */ /* 0x00a2e20000000800 */
[----:B------:R-:W-:Y:S01]  /*ee60*/  BSSY.RECONVERGENT B0, `(.L_x_7491) ;  /* 0x0000005000007945 */ /* 0x000fe20003800200 */
[----:B------:R-:W-:Y:S02]  /*ee70*/  LEA.HI R133, R133, R190, RZ, 0x1b ;  /* 0x000000be85857211 */ /* 0x000fe400078fd8ff */
[----:B------:R-:W-:Y:S01]  /*ee80*/  LEA R135, R135, UR25, 0x2 ;  /* 0x0000001987877c11 */ /* 0x000fe2000f8e10ff */
[----:B------:R-:W-:Y:S06]  /*ee90*/  @!P3 BRA `(.L_x_7492) ;  /* 0x000000000004b947 */ /* 0x000fec0003800000 */
[----:B---3--:R3:W-:Y:S02]  /*eea0*/  REDG.E.ADD.F32.FTZ.RN.STRONG.GPU desc[UR32][R64.64+0x900], R63 ;  /* 0x0009003f400079a6 */ /* 0x0087e4000c12f320 */
.L_x_7492:
[----:B------:R-:W-:Y:S05]  /*eeb0*/  BSYNC.RECONVERGENT B0 ;  /* 0x0000000000007941 */ /* 0x000fea0003800200 */
.L_x_7491:
[----:B---3--:R3:W0:Y:S01]  /*eec0*/  LDS R63, [R135+0x1a80] ;  /* 0x001a8000873f7984 */ /* 0x0086220000000800 */
[----:B------:R-:W-:Y:S01]  /*eed0*/  BSSY.RECONVERGENT B0, `(.L_x_7493) ;  /* 0x0000004000007945 */ /* 0x000fe20003800200 */
[----:B-1----:R-:W-:-:S03]  /*eee0*/  LEA R62, R133, UR25, 0x2 ;  /* 0x00000019853e7c11 */ /* 0x002fc6000f8e10ff */
[----:B------:R-:W-:Y:S05]  /*eef0*/  @!P4 BRA `(.L_x_7494) ;  /* 0x000000000004c947 */ /* 0x000fea0003800000 */
[----:B0-----:R1:W-:Y:S02]  /*ef00*/  REDG.E.ADD.F32.FTZ.RN.STRONG.GPU desc[UR32][R64.64+0xa00], R63 ;  /* 0x000a003f400079a6 */ /* 0x0013e4000c12f320 */
.L_x_7494:
[----:B------:R-:W-:Y:S05]  /*ef10*/  BSYNC.RECONVERGENT B0 ;  /* 0x0000000000007941 */ /* 0x000fea0003800200 */
.L_x_7493:
[----:B01----:R0:W1:Y:S01]  /*ef20*/  LDS R63, [R62+0x1b80] ;  /* 0x001b80003e3f7984 */ /* 0x0030620000000800 */
[----:B------:R-:W-:Y:S01]  /*ef30*/  BSSY.RECONVERGENT B0, `(.L_x_7495) ;  /* 0x0000005000007945 */ /* 0x000fe20003800200 */
[C---:B------:R-:W-:Y:S02]  /*ef40*/  IADD3 R133, PT, PT, R190.reuse, 0x300, RZ ;  /* 0x00000300be857810 */ /* 0x040fe40007ffe0ff */
[----:B---3--:R-:W-:Y:S01]  /*ef50*/  IADD3 R135, PT, PT, R190, 0x340, RZ ;  /* 0x00000340be877810 */ /* 0x008fe20007ffe0ff */
[----:B------:R-:W-:Y:S06]  /*ef60*/  @!P5 BRA `(.L_x_7496) ;  /* 0x000000000004d947 */ /* 0x000fec0003800000 */
[----:B-1----:R3:W-:Y:S02]  /*ef70*/  REDG.E.ADD.F32.FTZ.RN.STRONG.GPU desc[UR32][R64.64+0xb00], R63 ;  /* 0x000b003f400079a6 */ /* 0x0027e4000c12f320 */
.L_x_7496:
[----:B------:R-:W-:Y:S05]  /*ef80*/  BSYNC.RECONVERGENT B0 ;  /* 0x0000000000007941 */ /* 0x000fea0003800200 */
.L_x_7495:
        /* <DEDUP_REMOVED lines=16> */
.L_x_7498:
[----:B------:R-:W-:Y:S05]  /*f090*/  BSYNC.RECONVERGENT B0 ;  /* 0x0000000000007941 */ /* 0x000fea0003800200 */
.L_x_7497:
[----:B01----:R0:W1:Y:S01]  /*f0a0*/  LDS R63, [R135+0x1d80] ;  /* 0x001d8000873f7984 */ /* 0x0030620000000800 */
[----:B------:R-:W-:Y:S01]  /*f0b0*/  BSSY.RECONVERGENT B0, `(.L_x_7499) ;  /* 0x0000006000007945 */ /* 0x000fe20003800200 */
[----:B------:R-:W-:Y:S02]  /*f0c0*/  LOP3.LUT R133, R190, 0x400, RZ, 0xfc, !PT ;  /* 0x00000400be857812 */ /* 0x000fe400078efcff */
[----:B------:R-:W-:Y:S02]  /*f0d0*/  LEA.HI R153, R153, R190, RZ, 0x1b ;  /* 0x000000be99997211 */ /* 0x000fe400078fd8ff */
[----:B------:R-:W-:Y:S01]  /*f0e0*/  LEA R62, R62, UR25, 0x2 ;  /* 0x000000193e3e7c11 */ /* 0x000fe2000f8e10ff */
[----:B------:R-:W-:Y:S06]  /*f0f0*/  @!P2 BRA `(.L_x_7500) ;  /* 0x000000000004a947 */ /* 0x000fec0003800000 */
[----:B-1----:R2:W-:Y:S02]  /*f100*/  REDG.E.ADD.F32.FTZ.RN.STRONG.GPU desc[UR32][R64.64+0xd00], R63 ;  /* 0x000d003f400079a6 */ /* 0x0025e4000c12f320 */
.L_x_7500:
[----:B------:R-:W-:Y:S05]  /*f110*/  BSYNC.RECONVERGENT B0 ;  /* 0x0000000000007941 */ /* 0x000fea0003800200 */
.L_x_7499:
[----:B-12---:R1:W2:Y:S01]  /*f120*/  LDS R63, [R62+0x1e80] ;  /* 0x001e80003e3f7984 */ /* 0x0062a20000000800 */
[----:B------:R-:W-:Y:S01]  /*f130*/  BSSY.RECONVERGENT B0, `(.L_x_7501) ;  /* 0x0000005000007945 */ /* 0x000fe20003800200 */
[----:B------:R-:W-:Y:S02]  /*f140*/  LEA.HI R133, R133, R190, RZ, 0x1b ;  /* 0x000000be85857211 */ /* 0x000fe400078fd8ff */
[----:B------:R-:W-:Y:S01]  /*f150*/  LEA R153, R153, UR25, 0x2 ;  /* 0x0000001999997c11 */ /* 0x000fe2000f8e10ff */
[----:B------:R-:W-:Y:S06]  /*f160*/  @!P3 BRA `(.L_x_7502) ;  /* 0x000000000004b947 */ /* 0x000fec0003800000 */
[----:B--2---:R3:W-:Y:S02]  /*f170*/  REDG.E.ADD.F32.FTZ.RN.STRONG.GPU desc[UR32][R64.64+0xe00], R63 ;  /* 0x000e003f400079a6 */ /* 0x0047e4000c12f320 */
.L_x_7502:
[----:B------:R-:W-:Y:S05]  /*f180*/  BSYNC.RECONVERGENT B0 ;  /* 0x0000000000007941 */ /* 0x000fea0003800200 */
.L_x_7501:
[----:B--23--:R2:W3:Y:S01]  /*f190*/  LDS R63, [R153+0x1f80] ;  /* 0x001f8000993f7984 */ /* 0x00c4e20000000800 */
[----:B------:R-:W-:Y:S01]  /*f1a0*/  BSSY.RECONVERGENT B0, `(.L_x_7503) ;  /* 0x0000004000007945 */ /* 0x000fe20003800200 */
[----:B-1----:R-:W-:-:S03]  /*f1b0*/  LEA R62, R133, UR25, 0x2 ;  /* 0x00000019853e7c11 */ /* 0x002fc6000f8e10ff */
[----:B------:R-:W-:Y:S05]  /*f1c0*/  @!P4 BRA `(.L_x_7504) ;  /* 0x000000000004c947 */ /* 0x000fea0003800000 */
[----:B---3--:R1:W-:Y:S02]  /*f1d0*/  REDG.E.ADD.F32.FTZ.RN.STRONG.GPU desc[UR32][R64.64+0xf00], R63 ;  /* 0x000f003f400079a6 */ /* 0x0083e4000c12f320 */
.L_x_7504:
[----:B------:R-:W-:Y:S05]  /*f1e0*/  BSYNC.RECONVERGENT B0 ;  /* 0x0000000000007941 */ /* 0x000fea0003800200 */
.L_x_7503:
[----:B-1-3--:R1:W3:Y:S01]  /*f1f0*/  LDS R63, [R62+0x2080] ;  /* 0x002080003e3f7984 */ /* 0x00a2e20000000800 */
[----:B------:R-:W-:Y:S01]  /*f200*/  BSSY.RECONVERGENT B0, `(.L_x_7505) ;  /* 0x0000005000007945 */ /* 0x000fe20003800200 */
[C---:B------:R-:W-:Y:S02]  /*f210*/  IADD3 R133, PT, PT, R190.reuse, 0x440, RZ ;  /* 0x00000440be857810 */ /* 0x040fe40007ffe0ff */
[----:B0-----:R-:W-:Y:S01]  /*f220*/  IADD3 R135, PT, PT, R190, 0x480, RZ ;  /* 0x00000480be877810 */ /* 0x001fe20007ffe0ff */
[----:B------:R-:W-:Y:S06]  /*f230*/  @!P5 BRA `(.L_x_7506) ;  /* 0x000000000004d947 */ /* 0x000fec0003800000 */
[----:B---3--:R0:W-:Y:S02]  /*f240*/  REDG.E.ADD.F32.FTZ.RN.STRONG.GPU desc[UR32][R64.64+0x1000], R63 ;  /* 0x0010003f400079a6 */ /* 0x0081e4000c12f320 */
.L_x_7506:
[----:B------:R-:W-:Y:S05]  /*f250*/  BSYNC.RECONVERGENT B0 ;  /* 0x0000000000007941 */ /* 0x000fea0003800200 */
.L_x_7505:
        /* <DEDUP_REMOVED lines=16> */
.L_x_7508:
[----:B------:R-:W-:Y:S05]  /*f360*/  BSYNC.RECONVERGENT B0 ;  /* 0x0000000000007941 */ /* 0x000fea0003800200 */
.L_x_7507:
[----:B01----:R0:W1:Y:S01]  /*f370*/  LDS R63, [R135+0x2280] ;  /* 0x00228000873f7984 */ /* 0x0030620000000800 */
[----:B------:R-:W-:Y:S01]  /*f380*/  BSSY.RECONVERGENT B0, `(.L_x_7509) ;  /* 0x0000006000007945 */ /* 0x000fe20003800200 */
[----:B------:R-:W-:Y:S02]  /*f390*/  IADD3 R133, PT, PT, R190, 0x540, RZ ;  /* 0x00000540be857810 */ /* 0x000fe40007ffe0ff */
[----:B------:R-:W-:Y:S02]  /*f3a0*/  LEA.HI R153, R153, R190, RZ, 0x1b ;  /* 0x000000be99997211 */ /* 0x000fe400078fd8ff */
[----:B------:R-:W-:Y:S01]  /*f3b0*/  LEA R62, R62, UR25, 0x2 ;  /* 0x000000193e3e7c11 */ /* 0x000fe2000f8e10ff */
[----:B------:R-:W-:Y:S06]  /*f3c0*/  @!P2 BRA `(.L_x_7510) ;  /* 0x000000000004a947 */ /* 0x000fec0003800000 */
[----:B-1----:R2:W-:Y:S02]  /*f3d0*/  REDG.E.ADD.F32.FTZ.RN.STRONG.GPU desc[UR32][R64.64+0x1200], R63 ;  /* 0x0012003f400079a6 */ /* 0x0025e4000c12f320 */
.L_x_7510:
[----:B------:R-:W-:Y:S05]  /*f3e0*/  BSYNC.RECONVERGENT B0 ;  /* 0x0000000000007941 */ /* 0x000fea0003800200 */
.L_x_7509:
[----:B-12---:R1:W2:Y:S01]  /*f3f0*/  LDS R63, [R62+0x2380] ;  /* 0x002380003e3f7984 */ /* 0x0062a20000000800 */
[----:B------:R-:W-:Y:S01]  /*f400*/  BSSY.RECONVERGENT B0, `(.L_x_7511) ;  /* 0x0000005000007945 */ /* 0x000fe20003800200 */
[----:B------:R-:W-:Y:S02]  /*f410*/  LEA.HI R133, R133, R190, RZ, 0x1b ;  /* 0x000000be85857211 */ /* 0x000fe400078fd8ff */
[----:B------:R-:W-:Y:S01]  /*f420*/  LEA R153, R153, UR25, 0x2 ;  /* 0x0000001999997c11 */ /* 0x000fe2000f8e10ff */
[----:B------:R-:W-:Y:S06]  /*f430*/  @!P3 BRA `(.L_x_7512) ;  /* 0x000000000004b947 */ /* 0x000fec0003800000 */
[----:B--2---:R3:W-:Y:S02]  /*f440*/  REDG.E.ADD.F32.FTZ.RN.STRONG.GPU desc[UR32][R64.64+0x1300], R63 ;  /* 0x0013003f400079a6 */ /* 0x0047e4000c12f320 */
.L_x_7512:
[----:B------:R-:W-:Y:S05]  /*f450*/  BSYNC.RECONVERGENT B0 ;  /* 0x0000000000007941 */ /* 0x000fea0003800200 */
.L_x_7511:
[----:B--23--:R2:W3:Y:S01]  /*f460*/  LDS R63, [R153+0x2480] ;  /* 0x00248000993f7984 */ /* 0x00c4e20000000800 */
[----:B------:R-:W-:Y:S01]  /*f470*/  BSSY.RECONVERGENT B0, `(.L_x_7513) ;  /* 0x0000004000007945 */ /* 0x000fe20003800200 */
[----:B-1----:R-:W-:-:S03]  /*f480*/  LEA R62, R133, UR25, 0x2 ;  /* 0x00000019853e7c11 */ /* 0x002fc6000f8e10ff */
[----:B------:R-:W-:Y:S05]  /*f490*/  @!P4 BRA `(.L_x_7514) ;  /* 0x000000000004c947 */ /* 0x000fea0003800000 */
[----:B---3--:R1:W-:Y:S02]  /*f4a0*/  REDG.E.ADD.F32.FTZ.RN.STRONG.GPU desc[UR32][R64.64+0x1400], R63 ;  /* 0x0014003f400079a6 */ /* 0x0083e4000c12f320 */
.L_x_7514:
[----:B------:R-:W-:Y:S05]  /*f4b0*/  BSYNC.RECONVERGENT B0 ;  /* 0x0000000000007941 */ /* 0x000fea0003800200 */
.L_x_7513:
[----:B-1-3--:R1:W3:Y:S01]  /*f4c0*/  LDS R63, [R62+0x2580] ;  /* 0x002580003e3f7984 */ /* 0x00a2e20000000800 */
[----:B------:R-:W-:Y:S01]  /*f4d0*/  BSSY.RECONVERGENT B0, `(.L_x_7515) ;  /* 0x0000005000007945 */ /* 0x000fe20003800200 */
[C---:B------:R-:W-:Y:S02]  /*f4e0*/  IADD3 R133, PT, PT, R190.reuse, 0x580, RZ ;  /* 0x00000580be857810 */ /* 0x040fe40007ffe0ff */
[----:B0-----:R-:W-:Y:S01]  /*f4f0*/  IADD3 R135, PT, PT, R190, 0x5c0, RZ ;  /* 0x000005c0be877810 */ /* 0x001fe20007ffe0ff */
[----:B------:R-:W-:Y:S06]  /*f500*/  @!P5 BRA `(.L_x_7516) ;  /* 0x000000000004d947 */ /* 0x000fec0003800000 */
[----:B---3--:R0:W-:Y:S02]  /*f510*/  REDG.E.ADD.F32.FTZ.RN.STRONG.GPU desc[UR32][R64.64+0x1500], R63 ;  /* 0x0015003f400079a6 */ /* 0x0081e4000c12f320 */
.L_x_7516:
[----:B------:R-:W-:Y:S05]  /*f520*/  BSYNC.RECONVERGENT B0 ;  /* 0x0000000000007941 */ /* 0x000fea0003800200 */
.L_x_7515:
        /* <DEDUP_REMOVED lines=16> */
.L_x_7518:
[----:B------:R-:W-:Y:S05]  /*f630*/  BSYNC.RECONVERGENT B0 ;  /* 0x0000000000007941 */ /* 0x000fea0003800200 */
.L_x_7517:
[----:B01----:R0:W1:Y:S01]  /*f640*/  LDS R63, [R135+0x2780] ;  /* 0x00278000873f7984 */ /* 0x0030620000000800 */
[----:B------:R-:W-:Y:S01]  /*f650*/  BSSY.RECONVERGENT B0, `(.L_x_7519) ;  /* 0x0000006000007945 */ /* 0x000fe20003800200 */
[----:B------:R-:W-:Y:S02]  /*f660*/  IADD3 R133, PT, PT, R190, 0x680, RZ ;  /* 0x00000680be857810 */ /* 0x000fe40007ffe0ff */
[----:B------:R-:W-:Y:S02]  /*f670*/  LEA.HI R153, R153, R190, RZ, 0x1b ;  /* 0x000000be99997211 */ /* 0x000fe400078fd8ff */
[----:B------:R-:W-:Y:S01]  /*f680*/  LEA R62, R62, UR25, 0x2 ;  /* 0x000000193e3e7c11 */ /* 0x000fe2000f8e10ff */
[----:B------:R-:W-:Y:S06]  /*f690*/  @!P2 BRA `(.L_x_7520) ;  /* 0x000000000004a947 */ /* 0x000fec0003800000 */
[----:B-1----:R2:W-:Y:S02]  /*f6a0*/  REDG.E.ADD.F32.FTZ.RN.STRONG.GPU desc[UR32][R64.64+0x1700], R63 ;  /* 0x0017003f400079a6 */ /* 0x0025e4000c12f320 */
.L_x_7520:
[----:B------:R-:W-:Y:S05]  /*f6b0*/  BSYNC.RECONVERGENT B0 ;  /* 0x0000000000007941 */ /* 0x000fea0003800200 */
.L_x_7519:
[----:B-12---:R1:W2:Y:S01]  /*f6c0*/  LDS R63, [R62+0x2880] ;  /* 0x002880003e3f7984 */ /* 0x0062a20000000800 */
[----:B------:R-:W-:Y:S01]  /*f6d0*/  BSSY.RECONVERGENT B0, `(.L_x_7521) ;  /* 0x0000005000007945 */ /* 0x000fe20003800200 */
[----:B------:R-:W-:Y:S02]  /*f6e0*/  LEA.HI R133, R133, R190, RZ, 0x1b ;  /* 0x000000be85857211 */ /* 0x000fe400078fd8ff */
[----:B------:R-:W-:Y:S01]  /*f6f0*/  LEA R152, R153, UR25, 0x2 ;  /* 0x0000001999987c11 */ /* 0x000fe2000f8e10ff */
[----:B------:R-:W-:Y:S06]  /*f700*/  @!P3 BRA `(.L_x_7522) ;  /* 0x000000000004b947 */ /* 0x000fec0003800000 */
[----:B--2---:R3:W-:Y:S02]  /*f710*/  REDG.E.ADD.F32.FTZ.RN.STRONG.GPU desc[UR32][R64.64+0x1800], R63 ;  /* 0x0018003f400079a6 */ /* 0x0047e4000c12f320 */
.L_x_7522:
[----:B------:R-:W-:Y:S05]  /*f720*/  BSYNC.RECONVERGENT B0 ;  /* 0x0000000000007941 */ /* 0x000fea0003800200 */
.L_x_7521:
[----:B--23--:R2:W3:Y:S01]  /*f730*/  LDS R63, [R152+0x2980] ;  /* 0x00298000983f7984 */ /* 0x00c4e20000000800 */
[----:B------:R-:W-:Y:S01]  /*f740*/  BSSY.RECONVERGENT B0, `(.L_x_7523) ;  /* 0x0000006000007945 */ /* 0x000fe20003800200 */
[C---:B0-----:R-:W-:Y:S02]  /*f750*/  IADD3 R135, PT, PT, R190.reuse, 0x6c0, RZ ;  /* 0x000006c0be877810 */ /* 0x041fe40007ffe0ff */
[----:B------:R-:W-:Y:S02]  /*f760*/  IADD3 R153, PT, PT, R190, 0x700, RZ ;  /* 0x00000700be997810 */ /* 0x000fe40007ffe0ff */
[----:B------:R-:W-:Y:S01]  /*f770*/  LEA R133, R133, UR25, 0x2 ;  /* 0x0000001985857c11 */ /* 0x000fe2000f8e10ff */
[----:B------:R-:W-:Y:S06]  /*f780*/  @!P4 BRA `(.L_x_7524) ;  /* 0x000000000004c947 */ /* 0x000fec0003800000 */
[----:B---3--:R0:W-:Y:S02]  /*f790*/  REDG.E.ADD.F32.FTZ.RN.STRONG.GPU desc[UR32][R64.64+0x1900], R63 ;  /* 0x0019003f400079a6 */ /* 0x0081e4000c12f320 */
.L_x_7524:
[----:B------:R-:W-:Y:S05]  /*f7a0*/  BSYNC.RECONVERGENT B0 ;  /* 0x0000000000007941 */ /* 0x000fea0003800200 */
.L_x_7523:
[----:B0--3--:R0:W3:Y:S01]  /*f7b0*/  LDS R63, [R133+0x2a80] ;  /* 0x002a8000853f7984 */ /* 0x0090e20000000800 */
[----:B------:R-:W-:Y:S01]  /*f7c0*/  BSSY.RECONVERGENT B0, `(.L_x_7525) ;  /* 0x0000005000007945 */ /* 0x000fe20003800200 */
[-C--:B------:R-:W-:Y:S02]  /*f7d0*/  LEA.HI R135, R135, R190.reuse, RZ, 0x1b ;  /* 0x000000be87877211 */ /* 0x080fe400078fd8ff */
[----:B------:R-:W-:Y:S01]  /*f7e0*/  LEA.HI R153, R153, R190, RZ, 0x1b ;  /* 0x000000be99997211 */ /* 0x000fe200078fd8ff */
[----:B------:R-:W-:Y:S06]  /*f7f0*/  @!P5 BRA `(.L_x_7526) ;  /* 0x000000000004d947 */ /* 0x000fec0003800000 */
[----:B---3--:R3:W-:Y:S02]  /*f800*/  REDG.E.ADD.F32.FTZ.RN.STRONG.GPU desc[UR32][R64.64+0x1a00], R63 ;  /* 0x001a003f400079a6 */ /* 0x0087e4000c12f320 */
.L_x_7526:
[----:B------:R-:W-:Y:S05]  /*f810*/  BSYNC.RECONVERGENT B0 ;  /* 0x0000000000007941 */ /* 0x000fea0003800200 */
.L_x_7525:
[----:B---3--:R-:W-:Y:S01]  /*f820*/  LEA R63, R135, UR25, 0x2 ;  /* 0x00000019873f7c11 */ /* 0x008fe2000f8e10ff */
        /* <DEDUP_REMOVED lines=10> */
.L_x_7528:
[----:B------:R-:W-:Y:S05]  /*f8d0*/  BSYNC.RECONVERGENT B0 ;  /* 0x0000000000007941 */ /* 0x000fea0003800200 */
.L_x_7527:
[----:B---3--:R3:W0:Y:S01]  /*f8e0*/  LDS R63, [R153+0x2c80] ;  /* 0x002c8000993f7984 */ /* 0x0086220000000800 */
[----:B------:R-:W-:Y:S04]  /*f8f0*/  BSSY.RECONVERGENT B0, `(.L_x_7529) ;  /* 0x0000003000007945 */ /* 0x000fe80003800200 */
[----:B------:R-:W-:Y:S05]  /*f900*/  @!P2 BRA `(.L_x_7530) ;  /* 0x000000000004a947 */ /* 0x000fea0003800000 */
[----:B0-----:R0:W-:Y:S02]  /*f910*/  REDG.E.ADD.F32.FTZ.RN.STRONG.GPU desc[UR32][R64.64+0x1c00], R63 ;  /* 0x001c003f400079a6 */ /* 0x0011e4000c12f320 */
.L_x_7530:
[----:B------:R-:W-:Y:S05]  /*f920*/  BSYNC.RECONVERGENT B0 ;  /* 0x0000000000007941 */ /* 0x000fea0003800200 */
.L_x_7529:
[----:B0-----:R-:W-:Y:S01]  /*f930*/  IADD3 R63, PT, PT, R190, 0x740, RZ ;  /* 0x00000740be3f7810 */ /* 0x001fe20007ffe0ff */
[-C--:B------:R-:W-:Y:S01]  /*f940*/  FMUL.FTZ R133, R231, R78.reuse ;  /* 0x0000004ee7857220 */ /* 0x080fe20000410000 */
[-C--:B------:R-:W-:Y:S01]  /*f950*/  FFMA.FTZ R236, R34, -R78.reuse, R236 ;  /* 0x8000004e22ec7223 */ /* 0x080fe200000100ec */
[----:B------:R-:W-:Y:S01]  /*f960*/  FMUL.FTZ R157, R157, R78 ;  /* 0x0000004e9d9d7220 */ /* 0x000fe20000410000 */
[-C--:B-1----:R-:W-:Y:S01]  /*f970*/  LEA.HI R62, R63, R190.reuse, RZ, 0x1b ;  /* 0x000000be3f3e7211 */ /* 0x082fe200078fd8ff */
[----:B------:R-:W-:Y:S01]  /*f980*/  FMUL.FTZ R63, R238, R133 ;  /* 0x00000085ee3f7220 */ /* 0x000fe20000410000 */
[----:B------:R-:W-:Y:S01]  /*f990*/  IADD3 R135, PT, PT, R190, 0x780, RZ ;  /* 0x00000780be877810 */ /* 0x000fe20007ffe0ff */
[----:B------:R-:W-:Y:S01]  /*f9a0*/  BSSY.RECONVERGENT B0, `(.L_x_7531) ;  /* 0x000000b000007945 */ /* 0x000fe20003800200 */
[----:B------:R-:W-:Y:S01]  /*f9b0*/  LEA R66, R62, UR25, 0x2 ;  /* 0x000000193e427c11 */ /* 0x000fe2000f8e10ff */
[-C--:B------:R-:W-:Y:S01]  /*f9c0*/  FFMA.FTZ R62, R236, R157.reuse, -R63 ;  /* 0x0000009dec3e7223 */ /* 0x080fe2000001083f */
[----:B---3--:R-:W-:Y:S01]  /*f9d0*/  IADD3 R153, PT, PT, R190, 0x7c0, RZ ;  /* 0x000007c0be997810 */ /* 0x008fe20007ffe0ff */
[----:B------:R-:W-:Y:S01]  /*f9e0*/  FMUL.FTZ R157, R238, R157 ;  /* 0x0000009dee9d7220 */ /* 0x000fe20000410000 */
[-C--:B------:R-:W-:Y:S01]  /*f9f0*/  LEA.HI R135, R135, R190.reuse, RZ, 0x1b ;  /* 0x000000be87877211 */ /* 0x080fe200078fd8ff */
[----:B------:R0:W1:Y:S01]  /*fa00*/  LDS R63, [R66+0x2d80] ;  /* 0x002d8000423f7984 */ /* 0x0000620000000800 */
[----:B------:R-:W-:-:S02]  /*fa10*/  LEA.HI R153, R153, R190, RZ, 0x1b ;  /* 0x000000be99997211 */ /* 0x000fc400078fd8ff */
[----:B------:R-:W-:Y:S01]  /*fa20*/  LEA R135, R135, UR25, 0x2 ;  /* 0x0000001987877c11 */ /* 0x000fe2000f8e10ff */
[----:B------:R-:W-:Y:S06]  /*fa30*/  @!P3 BRA `(.L_x_7532) ;  /* 0x000000000004b947 */ /* 0x000fec0003800000 */
[----:B-1----:R3:W-:Y:S02]  /*fa40*/  REDG.E.ADD.F32.FTZ.RN.STRONG.GPU desc[UR32][R64.64+0x1d00], R63 ;  /* 0x001d003f400079a6 */ /* 0x0027e4000c12f320 */
.L_x_7532:
[----:B------:R-:W-:Y:S05]  /*fa50*/  BSYNC.RECONVERGENT B0 ;  /* 0x0000000000007941 */ /* 0x000fea0003800200 */
.L_x_7531:
[----:B-1-3--:R1:W3:Y:S01]  /*fa60*/  LDS R63, [R135+0x2e80] ;  /* 0x002e8000873f7984 */ /* 0x00a2e20000000800 */
[----:B------:R-:W-:Y:S01]  /*fa70*/  BSSY.RECONVERGENT B0, `(.L_x_7533) ;  /* 0x0000005000007945 */ /* 0x000fe20003800200 */
[----:B------:R-:W-:Y:S01]  /*fa80*/  LEA R153, R153, UR25, 0x2 ;  /* 0x0000001999997c11 */ /* 0x000fe2000f8e10ff */
[----:B------:R-:W-:Y:S02]  /*fa90*/  FFMA.FTZ R157, R236, R133, R157 ;  /* 0x00000085ec9d7223 */ /* 0x000fe4000001009d */
[----:B------:R-:W-:Y:S05]  /*faa0*/  @!P4 BRA `(.L_x_7534) ;  /* 0x000000000004c947 */ /* 0x000fea0003800000 */
[----:B---3--:R3:W-:Y:S02]  /*fab0*/  REDG.E.ADD.F32.FTZ.RN.STRONG.GPU desc[UR32][R64.64+0x1e00], R63 ;  /* 0x001e003f400079a6 */ /* 0x0087e4000c12f320 */
.L_x_7534:
[----:B------:R-:W-:Y:S05]  /*fac0*/  BSYNC.RECONVERGENT B0 ;  /* 0x0000000000007941 */ /* 0x000fea0003800200 */
.L_x_7533:
[----:B---3--:R3:W0:Y:S01]  /*fad0*/  LDS R63, [R153+0x2f80] ;  /* 0x002f8000993f7984 */ /* 0x0086220000000800 */
[----:B------:R-:W-:Y:S01]  /*fae0*/  BSSY.RECONVERGENT B0, `(.L_x_7535) ;  /* 0x0000004000007945 */ /* 0x000fe20003800200 */
[----:B------:R-:W-:-:S03]  /*faf0*/  FADD.FTZ R60, R60, R157 ;  /* 0x0000009d3c3c7221 */ /* 0x000fc60000010000 */
[----:B------:R-:W-:Y:S05]  /*fb00*/  @!P5 BRA `(.L_x_7536) ;  /* 0x000000000004d947 */ /* 0x000fea0003800000 */
[----:B0-----:R0:W-:Y:S02]  /*fb10*/  REDG.E.ADD.F32.FTZ.RN.STRONG.GPU desc[UR32][R64.64+0x1f00], R63 ;  /* 0x001f003f400079a6 */ /* 0x0011e4000c12f320 */
.L_x_7536:
[----:B------:R-:W-:Y:S05]  /*fb20*/  BSYNC.RECONVERGENT B0 ;  /* 0x0000000000007941 */ /* 0x000fea0003800200 */
.L_x_7535:
[----:B------:R-:W-:Y:S01]  /*fb30*/  FADD.FTZ R61, R61, R62 ;  /* 0x0000003e3d3d7221 */ /* 0x000fe20000010000 */
[C---:B------:R-:W-:Y:S01]  /*fb40*/  FFMA.FTZ R62, R3.reuse, R160, R68 ;  /* 0x000000a0033e7223 */ /* 0x040fe20000010044 */
[----:B0-----:R-:W-:Y:S01]  /*fb50*/  FFMA.FTZ R63, -R3, R158, R161 ;  /* 0x0000009e033f7223 */ /* 0x001fe200000101a1 */
[----:B------:R-:W0:Y:S01]  /*fb60*/  SHFL.DOWN PT, R65, R60, 0x1, 0x1f ;  /* 0x08201f003c417f89 */ /* 0x000e2200000e0000 */
[----:B------:R-:W-:Y:S01]  /*fb70*/  ISETP.GT.AND P2, PT, R107, 0x1e, PT ;  /* 0x0000001e6b00780c */ /* 0x000fe20003f44270 */
[----:B------:R-:W-:Y:S01]  /*fb80*/  FMUL.FTZ R67, R236, R67 ;  /* 0x00000043ec437220 */ /* 0x000fe20000410000 */
[----:B------:R-:W-:Y:S01]  /*fb90*/  FADD.FTZ R18, R133, R18 ;  /* 0x0000001285127221 */ /* 0x000fe20000010000 */
[----:B------:R-:W5:Y:S01]  /*fba0*/  SHFL.DOWN PT, R64, R61, 0x1, 0x1f ;  /* 0x08201f003d407f89 */ /* 0x000f6200000e0000 */
[----:B------:R-:W-:Y:S01]  /*fbb0*/  FADD.FTZ R22, R115, R22 ;  /* 0x0000001673167221 */ /* 0x000fe20000010000 */
[----:B------:R-:W-:Y:S01]  /*fbc0*/  FFMA.FTZ R67, R238, R119, R67 ;  /* 0x00000077ee437223 */ /* 0x000fe20000010043 */
[----:B------:R-:W-:Y:S01]  /*fbd0*/  FMUL.FTZ R235, R235, R130 ;  /* 0x00000082ebeb7220 */ /* 0x000fe20000410000 */
[----:B-1----:R-:W1:Y:S01]  /*fbe0*/  SHFL.DOWN PT, R135, R62, 0x1, 0x1f ;  /* 0x08201f003e877f89 */ /* 0x002e6200000e0000 */
[----:B------:R-:W-:Y:S01]  /*fbf0*/  FMUL.FTZ R211, R211, R156 ;  /* 0x0000009cd3d37220 */ /* 0x000fe20000410000 */
[----:B------:R-:W-:Y:S01]  /*fc00*/  FFMA.FTZ R67, R34, R231, R67 ;  /* 0x000000e722437223 */ /* 0x000fe20000010043 */
[----:B------:R-:W-:Y:S01]  /*fc10*/  FFMA.FTZ R230, R230, R121, R235 ;  /* 0x00000079e6e67223 */ /* 0x000fe200000100eb */
[----:B------:R-:W2:Y:S01]  /*fc20*/  SHFL.DOWN PT, R66, R63, 0x1, 0x1f ;  /* 0x08201f003f427f89 */ /* 0x000ea200000e0000 */
[----:B------:R-:W-:Y:S01]  /*fc30*/  FFMA.FTZ R126, R126, R129, R211 ;  /* 0x000000817e7e7223 */ /* 0x000fe200000100d3 */
[----:B------:R-:W-:Y:S01]  /*fc40*/  FADD.FTZ R76, R67, R76 ;  /* 0x0000004c434c7221 */ /* 0x000fe20000010000 */
[----:B------:R-:W-:Y:S01]  /*fc50*/  FMUL.FTZ R234, R234, R123 ;  /* 0x0000007beaea7220 */ /* 0x000fe20000410000 */
[----:B------:R-:W-:Y:S01]  /*fc60*/  FMUL.FTZ R164, R213, R164 ;  /* 0x000000a4d5a47220 */ /* 0x000fe20000410000 */
[----:B------:R-:W-:Y:S01]  /*fc70*/  ISETP.GT.AND P3, PT, R107, 0xf, PT ;  /* 0x0000000f6b00780c */ /* 0x000fe20003f64270 */
[----:B------:R-:W-:Y:S01]  /*fc80*/  FMUL.FTZ R166, R233, R166 ;  /* 0x000000a6e9a67220 */ /* 0x000fe20000410000 */
        /* <DEDUP_REMOVED lines=8> */
[----:B------:R-:W-:Y:S01]  /*fd10*/  FMUL.FTZ R148, R219, R148 ;  /* 0x00000094db947220 */ /* 0x000fe20000410000 */
[----:B-----5:R-:W-:Y:S01]  /*fd20*/  @!P2 FADD.FTZ R61, R61, R64 ;  /* 0x000000403d3da221 */ /* 0x020fe20000010000 */
[----:B------:R-:W0:Y:S01]  /*fd30*/  SHFL.DOWN PT, R119, R60, 0x2, 0x1f ;  /* 0x08401f003c777f89 */ /* 0x000e2200000e0000 */
[----:B------:R-:W-:Y:S01]  /*fd40*/  FADD.FTZ R74, R65, R74 ;  /* 0x0000004a414a7221 */ /* 0x000fe20000010000 */
[----:B------:R-:W-:Y:S01]  /*fd50*/  FFMA.FTZ R65, R39, R204, R126 ;  /* 0x000000cc27417223 */ /* 0x000fe2000001007e */
[----:B-1----:R-:W-:Y:S01]  /*fd60*/  @!P2 FADD.FTZ R62, R62, R135 ;  /* 0x000000873e3ea221 */ /* 0x002fe20000010000 */
[----:B------:R-:W-:Y:S01]  /*fd70*/  FFMA.FTZ R64, R36, R207, R229 ;  /* 0x000000cf24407223 */ /* 0x000fe200000100e5 */
[----:B------:R-:W-:Y:S01]  /*fd80*/  FMUL.FTZ R221, R221, R146 ;  /* 0x00000092dddd7220 */ /* 0x000fe20000410000 */
[----:B------:R-:W-:Y:S01]  /*fd90*/  FADD.FTZ R56, R65, R56 ;  /* 0x0000003841387221 */ /* 0x000fe20000010000 */
[----:B--2---:R-:W-:Y:S01]  /*fda0*/  @!P2 FADD.FTZ R63, R63, R66 ;  /* 0x000000423f3fa221 */ /* 0x004fe20000010000 */
[----:B------:R-:W1:Y:S01]  /*fdb0*/  SHFL.DOWN PT, R133, R62, 0x2, 0x1f ;  /* 0x08401f003e857f89 */ /* 0x000e6200000e0000 */
[----:B------:R-:W-:Y:S01]  /*fdc0*/  ISETP.GT.AND P2, PT, R107, 0x1d, PT ;  /* 0x0000001d6b00780c */ /* 0x000fe20003f44270 */
[----:B------:R-:W-:Y:S01]  /*fdd0*/  FADD.FTZ R73, R64, R73 ;  /* 0x0000004940497221 */ /* 0x000fe20000010000 */
[----:B------:R-:W-:Y:S01]  /*fde0*/  FFMA.FTZ R64, R40, R203, R127 ;  /* 0x000000cb28407223 */ /* 0x000fe2000001007f */
[----:B------:R-:W2:Y:S01]  /*fdf0*/  SHFL.DOWN PT, R66, R61, 0x2, 0x1f ;  /* 0x08401f003d427f89 */ /* 0x000ea200000e0000 */
        /* <DEDUP_REMOVED lines=8> */
[----:B------:R-:W-:Y:S01]  /*fe80*/  FADD.FTZ R55, R64, R55 ;  /* 0x0000003740377221 */ /* 0x000fe20000010000 */
[----:B------:R-:W-:Y:S01]  /*fe90*/  FFMA.FTZ R132, R37, R206, R132 ;  /* 0x000000ce25847223 */ /* 0x000fe20000010084 */
[----:B------:R-:W-:Y:S01]  /*fea0*/  FFMA.FTZ R131, R38, R205, R131 ;  /* 0x000000cd26837223 */ /* 0x000fe20000010083 */
[----:B0-----:R-:W-:Y:S01]  /*feb0*/  @!P2 FADD.FTZ R60, R60, R119 ;  /* 0x000000773c3ca221 */ /* 0x001fe20000010000 */
[----:B------:R-:W-:Y:S01]  /*fec0*/  FFMA.FTZ R202, R42, R202, R143 ;  /* 0x000000ca2aca7223 */ /* 0x000fe2000001008f */
[----:B------:R-:W-:Y:S01]  /*fed0*/  FFMA.FTZ R201, R45, R201, R136 ;  /* 0x000000c92dc97223 */ /* 0x000fe20000010088 */
[----:B------:R-:W-:Y:S01]  /*fee0*/  FFMA.FTZ R141, R48, R228, R141 ;  /* 0x000000e4308d7223 */ /* 0x000fe2000001008d */
[----:B------:R-:W-:Y:S01]  /*fef0*/  FFMA.FTZ R138, R51, R225, R138 ;  /* 0x000000e1338a7223 */ /* 0x000fe2000001008a */
[----:B------:R-:W0:Y:S01]  /*ff00*/  SHFL.DOWN PT, R67, R60, 0x4, 0x1f ;  /* 0x08801f003c437f89 */ /* 0x000e2200000e0000 */
[----:B------:R-:W-:Y:S01]  /*ff10*/  FFMA.FTZ R64, R54, R223, R139 ;  /* 0x000000df36407223 */ /* 0x000fe2000001008b */
[----:B------:R-:W-:Y:S01]  /*ff20*/  FMUL.FTZ R222, R222, R151 ;  /* 0x00000097dede7220 */ /* 0x000fe20000410000 */
[----:B-1----:R-:W-:Y:S01]  /*ff30*/  @!P2 FADD.FTZ R62, R62, R133 ;  /* 0x000000853e3ea221 */ /* 0x002fe20000010000 */
[----:B------:R-:W-:Y:S01]  /*ff40*/  BSSY.RECONVERGENT B0, `(.L_x_7537) ;  /* 0x0000034000007945 */ /* 0x000fe20003800200 */
[----:B------:R-:W-:Y:S01]  /*ff50*/  FADD.FTZ R19, R124, R19 ;  /* 0x000000137c137221 */ /* 0x000fe20000010000 */
[----:B------:R-:W-:Y:S01]  /*ff60*/  FADD.FTZ R20, R117, R20 ;  /* 0x0000001475147221 */ /* 0x000fe20000010000 */
[----:B--2---:R-:W-:Y:S01]  /*ff70*/  @!P2 FADD.FTZ R61, R61, R66 ;  /* 0x000000423d3da221 */ /* 0x004fe20000010000 */
[----:B------:R-:W1:Y:S01]  /*ff80*/  SHFL.DOWN PT, R115, R62, 0x4, 0x1f ;  /* 0x08801f003e737f89 */ /* 0x000e6200000e0000 */
[----:B------:R-:W-:Y:S01]  /*ff90*/  FADD.FTZ R21, R122, R21 ;  /* 0x000000157a157221 */ /* 0x000fe20000010000 */
        /* <DEDUP_REMOVED lines=46> */
.L_x_7538:
[----:B------:R-:W-:Y:S05]  /*10280*/  BSYNC.RECONVERGENT B0 ;  /* 0x0000000000007941 */ /* 0x000fea0003800200 */
.L_x_7537:
        /* <DEDUP_REMOVED lines=21> */
[----:B--2---:R-:W1:Y:S01]  /*103e0*/  LDS.128 R64, [UR25+0x31a0] ;  /* 0x0031a019ff407984 */ /* 0x004e620008000c00 */
        /* <DEDUP_REMOVED lines=14> */
.L_x_7540:
[----:B------:R-:W-:Y:S05]  /*104d0*/  BSYNC.RECONVERGENT B0 ;  /* 0x0000000000007941 */ /* 0x000fea0003800200 */
.L_x_7539:
[----:B------:R-:W-:-:S04]  /*104e0*/  UIADD3 UR8, UPT, UPT, UR8, 0x1, URZ ;  /* 0x0000000108087890 */ /* 0x000fc8000fffe0ff */
[----:B------:R-:W-:-:S09]  /*104f0*/  UISETP.GE.AND UP0, UPT, UR8, UR47, UPT ;  /* 0x0000002f0800728c */ /* 0x000fd2000bf06270 */
[----:B------:R-:W-:Y:S05]  /*10500*/  BRA.U !UP0, `(.L_x_7541) ;  /* 0xffffff6d08a47547 */ /* 0x000fea000b83ffff */
.L_x_7443:
[----:B------:R1:W5:Y:S01]  /*10510*/  LDL.LU R65, [R1+0x8] ;  /* 0x0000080001417983 */ /* 0x0003620000300800 */
[C---:B------:R-:W-:Y:S01]  /*10520*/  LOP3.LUT R0, R190.reuse, 0x1f, RZ, 0xc0, !PT ;  /* 0x0000001fbe007812 */ /* 0x040fe200078ec0ff */
[----:B------:R-:W-:Y:S01]  /*10530*/  ULEA UR8, UR16, 0xfffffc00, 0xa ;  /* 0xfffffc0010087891 */ /* 0x000fe2000f8e50ff */
[----:B0-----:R-:W-:Y:S01]  /*10540*/  SHF.L.U32 R3, R190, 0x4, RZ ;  /* 0x00000004be037819 */ /* 0x001fe200000006ff */
[----:B------:R-:W2:Y:S01]  /*10550*/  LDL.LU R68, [R1+0x4] ;  /* 0x0000040001447983 */ /* 0x000ea20000300800 */
[----:B------:R-:W-:Y:S01]  /*10560*/  MOV R4, UR19 ;  /* 0x0000001300047c02 */ /* 0x000fe20008000f00 */
[----:B------:R-:W-:Y:S01]  /*10570*/  UIADD3 UR9, UPT, UPT, -UR8, UR26, URZ ;  /* 0x0000001a08097290 */ /* 0x000fe2000fffe1ff */
[----:B------:R-:W-:Y:S01]  /*10580*/  LOP3.LUT R3, R0, 0x3e00, R3, 0xf8, !PT ;  /* 0x00003e0000037812 */ /* 0x000fe200078ef803 */
[----:B------:R-:W3:Y:S01]  /*10590*/  LDL.LU R66, [R1] ;  /* 0x0000000001427983 */ /* 0x000ee20000300800 */
[----:B------:R-:W-:Y:S02]  /*105a0*/  MOV R5, UR20 ;  /* 0x0000001400057c02 */ /* 0x000fe40008000f00 */
[----:B------:R-:W-:-:S02]  /*105b0*/  PRMT R35, RZ, 0x7610, R35 ;  /* 0x00007610ff237816 */ /* 0x000fc40000000023 */
[----:B------:R-:W-:Y:S01]  /*105c0*/  PRMT R38, RZ, 0x7610, R38 ;  /* 0x00007610ff267816 */ /* 0x000fe20000000026 */
[C---:B------:R-:W-:Y:S01]  /*105d0*/  IMAD.WIDE.U32 R36, R3.reuse, 0x2, R4 ;  /* 0x0000000203247825 */ /* 0x040fe200078e0004 */
[----:B------:R-:W-:Y:S02]  /*105e0*/  LOP3.LUT R34, R3, 0x20, RZ, 0xfc, !PT ;  /* 0x0000002003227812 */ /* 0x000fe400078efcff */
        /* <DEDUP_REMOVED lines=9> */
[----:B-1----:R-:W-:-:S02]  /*10680*/  PRMT R62, RZ, 0x7610, R62 ;  /* 0x00007610ff3e7816 */ /* 0x002fc4000000003e */
[----:B------:R-:W-:Y:S02]  /*10690*/  PRMT R61, RZ, 0x7610, R61 ;  /* 0x00007610ff3d7816 */ /* 0x000fe4000000003d */
[----:B------:R-:W-:Y:S02]  /*106a0*/  PRMT R64, RZ, 0x7610, R64 ;  /* 0x00007610ff407816 */ /* 0x000fe40000000040 */
[----:B------:R-:W-:Y:S01]  /*106b0*/  PRMT R63, RZ, 0x7610, R63 ;  /* 0x00007610ff3f7816 */ /* 0x000fe2000000003f */
[----:B------:R-:W-:Y:S01]  /*106c0*/  BAR.SYNC.DEFER_BLOCKING 0x0 ;  /* 0x0000000000007b1d */ /* 0x000fe20000010000 */
[C---:B------:R-:W-:Y:S02]  /*106d0*/  LOP3.LUT R17, R3.reuse, 0x40, RZ, 0xfc, !PT ;  /* 0x0000004003117812 */ /* 0x040fe400078efcff */
[C---:B------:R-:W-:Y:S02]  /*106e0*/  LOP3.LUT R15, R3.reuse, 0x60, RZ, 0xfc, !PT ;  /* 0x00000060030f7812 */ /* 0x040fe400078efcff */
[----:B------:R-:W-:-:S02]  /*106f0*/  ISETP.GE.AND P2, PT, R3, UR9, PT ;  /* 0x0000000903007c0c */ /* 0x000fc4000bf46270 */
        /* <DEDUP_REMOVED lines=9> */
[----:B------:R-:W0:Y:S01]  /*10790*/  LDCU.64 UR26, c[0x0][0x4f8] ;  /* 0x00009f00ff1a77ac */ /* 0x000e220008000a00 */
[----:B------:R-:W-:Y:S01]  /*107a0*/  ISETP.GE.AND P4, PT, R17, UR9, PT ;  /* 0x0000000911007c0c */ /* 0x000fe2000bf86270 */
[----:B------:R-:W2:Y:S01]  /*107b0*/  @!P2 LDG.E.U16 R35, desc[UR32][R36.64] ;  /* 0x000000202423a981 */ /* 0x000ea2000c1e1500 */
[----:B------:R-:W-:Y:S01]  /*107c0*/  ISETP.GE.AND P5, PT, R15, UR9, PT ;  /* 0x000000090f007c0c */ /* 0x000fe2000bfa6270 */
[----:B------:R-:W1:Y:S01]  /*107d0*/  LDCU.64 UR28, c[0x0][0x500] ;  /* 0x0000a000ff1c77ac */ /* 0x000e620008000a00 */
[C---:B------:R-:W-:Y:S02]  /*107e0*/  LOP3.LUT R16, R3.reuse, 0x80, RZ, 0xfc, !PT ;  /* 0x0000008003107812 */ /* 0x040fe400078efcff */
[----:B------:R-:W-:-:S02]  /*107f0*/  LOP3.LUT R4, R3, 0xa0, RZ, 0xfc, !PT ;  /* 0x000000a003047812 */ /* 0x000fc400078efcff */
[C---:B------:R-:W-:Y:S02]  /*10800*/  LOP3.LUT R14, R3.reuse, 0xc0, RZ, 0xfc, !PT ;  /* 0x000000c0030e7812 */ /* 0x040fe400078efcff */
[C---:B------:R-:W-:Y:S01]  /*10810*/  LOP3.LUT R13, R3.reuse, 0xe0, RZ, 0xfc, !PT ;  /* 0x000000e0030d7812 */ /* 0x040fe200078efcff */
[----:B------:R-:W3:Y:S01]  /*10820*/  @!P3 LDG.E.U16 R38, desc[UR32][R36.64+0x40] ;  /* 0x000040202426b981 */ /* 0x000ee2000c1e1500 */
[C---:B------:R-:W-:Y:S02]  /*10830*/  LOP3.LUT R12, R3.reuse, 0x100, RZ, 0xfc, !PT ;  /* 0x00000100030c7812 */ /* 0x040fe400078efcff */
[----:B------:R-:W-:Y:S01]  /*10840*/  ISETP.GE.AND P6, PT, R16, UR9, PT ;  /* 0x0000000910007c0c */ /* 0x000fe2000bfc6270 */
[----:B------:R-:W4:Y:S01]  /*10850*/  @!P4 LDG.E.U16 R40, desc[UR32][R36.64+0x80] ;  /* 0x000080202428c981 */ /* 0x000f22000c1e1500 */
[----:B------:R-:W-:Y:S02]  /*10860*/  LOP3.LUT R11, R3, 0x120, RZ, 0xfc, !PT ;  /* 0x00000120030b7812 */ /* 0x000fe400078efcff */
[----:B------:R-:W-:Y:S01]  /*10870*/  ISETP.GE.AND P1, PT, R4, UR9, PT ;  /* 0x0000000904007c0c */ /* 0x000fe2000bf26270 */
[----:B------:R-:W4:Y:S01]  /*10880*/  @!P5 LDG.E.U16 R42, desc[UR32][R36.64+0xc0] ;  /* 0x0000c020242ad981 */ /* 0x000f22000c1e1500 */
[----:B------:R-:W-:-:S02]  /*10890*/  ISETP.GE.AND P2, PT, R14, UR9, PT ;  /* 0x000000090e007c0c */ /* 0x000fc4000bf46270 */
[----:B------:R-:W-:Y:S02]  /*108a0*/  ISETP.GE.AND P3, PT, R13, UR9, PT ;  /* 0x000000090d007c0c */ /* 0x000fe4000bf66270 */
        /* <DEDUP_REMOVED lines=50> */
[----:B--2---:R-:W2:Y:S04]  /*10bd0*/  LDL.LU R64, [R1+0xc] ;  /* 0x00000c0001407983 */ /* 0x004ea80000300800 */
[----:B------:R-:W-:Y:S01]  /*10be0*/  LDS.U16 R33, [R94+0x1a] ;  /* 0x00001a005e217984 */ /* 0x000fe20000000400 */
[----:B---3--:R-:W-:-:S05]  /*10bf0*/  HADD2.F32 R35, -RZ, R35.H0_H0 ;  /* 0x20000023ff237230 */ /* 0x008fca0000004100 */
[----:B------:R-:W-:Y:S01]  /*10c00*/  FADD.FTZ R42, R35, UR7 ;  /* 0x00000007232a7e21 */ /* 0x000fe20008010000 */
[----:B----4-:R-:W-:Y:S01]  /*10c10*/  HADD2.F32 R36, -RZ, R36.H0_H0 ;  /* 0x20000024ff247230 */ /* 0x010fe20000004100 */
[----:B------:R-:W3:Y:S01]  /*10c20*/  LDS.U16 R35, [R94+0x8] ;  /* 0x000008005e237984 */ /* 0x000ee20000000400 */
[----:B-----5:R-:W-:Y:S02]  /*10c30*/  HADD2.F32 R37, -RZ, R37.H0_H0 ;  /* 0x20000025ff257230 */ /* 0x020fe40000004100 */
[----:B------:R-:W-:Y:S01]  /*10c40*/  FSETP.GTU.FTZ.AND P3, PT, R42, 20, PT ;  /* 0x41a000002a00780b */ /* 0x000fe20003f7c000 */
[----:B------:R-:W-:Y:S02]  /*10c50*/  FADD.FTZ R48, R36, UR7 ;  /* 0x0000000724307e21 */ /* 0x000fe40008010000 */
[----:B------:R-:W-:Y:S01]  /*10c60*/  FADD.FTZ R51, R37, UR7 ;  /* 0x0000000725337e21 */ /* 0x000fe20008010000 */
[----:B------:R-:W4:Y:S04]  /*10c70*/  LDS.U16 R36, [R94+0xa] ;  /* 0x00000a005e247984 */ /* 0x000f280000000400 */
[----:B------:R-:W5:Y:S05]  /*10c80*/  LDS.U16 R37, [R94+0xc] ;  /* 0x00000c005e257984 */ /* 0x000f6a0000000400 */
[----:B------:R-:W-:Y:S01]  /*10c90*/  @!P3 FMUL.FTZ R42, R42, -1.4426950216293334961 ;  /* 0xbfb8aa3b2a2ab820 */ /* 0x000fe20000410000 */
[----:B0-----:R-:W-:-:S05]  /*10ca0*/  HADD2.F32 R38, -RZ, R38.H0_H0 ;  /* 0x20000026ff267230 */ /* 0x001fca0000004100 */
[----:B------:R-:W0:Y:S01]  /*10cb0*/  @!P3 MUFU.EX2 R42, R42 ;  /* 0x0000002a002ab308 */ /* 0x000e220000000800 */
[----:B------:R-:W-:Y:S02]  /*10cc0*/  FADD.FTZ R57, R38, UR7 ;  /* 0x0000000726397e21 */ /* 0x000fe40008010000 */
[----:B------:R-:W1:Y:S01]  /*10cd0*/  LDS.U16 R38, [R94+0xe] ;  /* 0x00000e005e267984 */ /* 0x000e620000000400 */
[----:B------:R-:W-:Y:S02]  /*10ce0*/  FSETP.GTU.FTZ.AND P5, PT, R48, 20, PT ;  /* 0x41a000003000780b */ /* 0x000fe40003fbc000 */
[----:B------:R-:W-:Y:S01]  /*10cf0*/  FSETP.GTU.FTZ.AND P1, PT, R51, 20, PT ;  /* 0x41a000003300780b */ /* 0x000fe20003f3c000 */
[----:B0-----:R-:W-:-:S04]  /*10d00*/  @!P3 FADD.FTZ R45, R42, 1 ;  /* 0x3f8000002a2db421 */ /* 0x001fc80000010000 */
[----:B------:R0:W0:Y:S06]  /*10d10*/  @!P3 MUFU.RCP R62, R45 ;  /* 0x0000002d003eb308 */ /* 0x00002c0000001000 */
[----:B------:R-:W-:Y:S01]  /*10d20*/  @!P5 FMUL.FTZ R48, R48, -1.4426950216293334961 ;  /* 0xbfb8aa3b3030d820 */ /* 0x000fe20000410000 */
[----:B---3--:R-:W-:Y:S02]  /*10d30*/  HADD2.F32 R35, -RZ, R35.H0_H0 ;  /* 0x20000023ff237230 */ /* 0x008fe40000004100 */
[----:B------:R-:W-:Y:S01]  /*10d40*/  @!P1 FMUL.FTZ R51, R51, -1.4426950216293334961 ;  /* 0xbfb8aa3b33339820 */ /* 0x000fe20000410000 */
[----:B----4-:R-:W-:-:S02]  /*10d50*/  HADD2.F32 R36, -RZ, R36.H0_H0 ;  /* 0x20000024ff247230 */ /* 0x010fc40000004100 */
[----:B------:R-:W3:Y:S01]  /*10d60*/  @!P5 MUFU.EX2 R48, R48 ;  /* 0x000000300030d308 */ /* 0x000ee20000000800 */
[----:B-----5:R-:W-:Y:S02]  /*10d70*/  HADD2.F32 R37, -RZ, R37.H0_H0 ;  /* 0x20000025ff257230 */ /* 0x020fe40000004100 */
[----:B------:R-:W-:Y:S01]  /*10d80*/  FADD.FTZ R35, R35, UR7 ;  /* 0x0000000723237e21 */ /* 0x000fe20008010000 */
[----:B------:R-:W-:Y:S02]  /*10d90*/  FADD.FTZ R36, R36, UR7 ;  /* 0x0000000724247e21 */ /* 0x000fe40008010000 */
[----:B0-----:R-:W-:Y:S01]  /*10da0*/  FADD.FTZ R45, R37, UR7 ;  /* 0x00000007252d7e21 */ /* 0x001fe20008010000 */
[----:B------:R-:W-:Y:S01]  /*10db0*/  @!P3 FMUL.FTZ R41, R41, R62 ;  /* 0x0000003e2929b220 */ /* 0x000fe20000410000 */
[----:B------:R-:W-:Y:S01]  /*10dc0*/  FSETP.GTU.FTZ.AND P3, PT, R35, 20, PT ;  /* 0x41a000002300780b */ /* 0x000fe20003f7c000 */
[----:B------:R-:W0:Y:S01]  /*10dd0*/  @!P1 MUFU.EX2 R51, R51 ;  /* 0x0000003300339308 */ /* 0x000e220000000800 */
[----:B------:R-:W-:-:S02]  /*10de0*/  FSETP.GTU.FTZ.AND P4, PT, R36, 20, PT ;  /* 0x41a000002400780b */ /* 0x000fc40003f9c000 */
[----:B------:R-:W-:Y:S01]  /*10df0*/  FSETP.GTU.FTZ.AND P6, PT, R45, 20, PT ;  /* 0x41a000002d00780b */ /* 0x000fe20003fdc000 */
[----:B---3--:R-:W-:Y:S01]  /*10e00*/  @!P5 FADD.FTZ R42, R48, 1 ;  /* 0x3f800000302ad421 */ /* 0x008fe20000010000 */
[----:B-1----:R-:W-:Y:S01]  /*10e10*/  HADD2.F32 R38, -RZ, R38.H0_H0 ;  /* 0x20000026ff267230 */ /* 0x002fe20000004100 */
[----:B------:R-:W-:-:S04]  /*10e20*/  FSETP.GTU.FTZ.AND P2, PT, R57, 20, PT ;  /* 0x41a000003900780b */ /* 0x000fc80003f5c000 */
[----:B------:R-:W1:Y:S01]  /*10e30*/  @!P5 MUFU.RCP R42, R42 ;  /* 0x0000002a002ad308 */ /* 0x000e620000001000 */
[----:B------:R-:W-:Y:S01]  /*10e40*/  FADD.FTZ R48, R38, UR7 ;  /* 0x0000000726307e21 */ /* 0x000fe20008010000 */
[----:B------:R-:W-:Y:S02]  /*10e50*/  @!P3 FMUL.FTZ R35, R35, -1.4426950216293334961 ;  /* 0xbfb8aa3b2323b820 */ /* 0x000fe40000410000 */
[----:B------:R-:W-:Y:S01]  /*10e60*/  @!P4 FMUL.FTZ R37, R36, -1.4426950216293334961 ;  /* 0xbfb8aa3b2425c820 */ /* 0x000fe20000410000 */
[----:B0-----:R-:W-:Y:S01]  /*10e70*/  @!P1 FADD.FTZ R54, R51, 1 ;  /* 0x3f80000033369421 */ /* 0x001fe20000010000 */
[----:B------:R-:W-:Y:S02]  /*10e80*/  @!P6 FMUL.FTZ R38, R45, -1.4426950216293334961 ;  /* 0xbfb8aa3b2d26e820 */ /* 0x000fe40000410000 */
[----:B------:R-:W0:Y:S04]  /*10e90*/  @!P3 MUFU.EX2 R35, R35 ;  /* 0x000000230023b308 */ /* 0x000e280000000800 */
[----:B------:R-:W3:Y:S01]  /*10ea0*/  @!P1 MUFU.RCP R61, R54 ;  /* 0x00000036003d9308 */ /* 0x000ee20000001000 */
[----:B------:R-:W-:-:S07]  /*10eb0*/  @!P2 FMUL.FTZ R57, R57, -1.4426950216293334961 ;  /* 0xbfb8aa3b3939a820 */ /* 0x000fce0000410000 */
[----:B------:R-:W4:Y:S04]  /*10ec0*/  @!P4 MUFU.EX2 R37, R37 ;  /* 0x000000250025c308 */ /* 0x000f280000000800 */
[----:B------:R-:W5:Y:S01]  /*10ed0*/  @!P6 MUFU.EX2 R38, R38 ;  /* 0x000000260026e308 */ /* 0x000f620000000800 */
[----:B------:R-:W-:Y:S02]  /*10ee0*/  HADD2.F32 R39, -RZ, R39.H0_H0 ;  /* 0x20000027ff277230 */ /* 0x000fe40000004100 */
[----:B-1----:R-:W-:Y:S01]  /*10ef0*/  @!P5 FMUL.FTZ R43, R43, R42 ;  /* 0x0000002a2b2bd220 */ /* 0x002fe20000410000 */
[----:B0-----:R-:W-:Y:S01]  /*10f00*/  @!P3 FADD.FTZ R36, R35, 1 ;  /* 0x3f8000002324b421 */ /* 0x001fe20000010000 */
[----:B------:R-:W0:Y:S01]  /*10f10*/  @!P2 MUFU.EX2 R57, R57 ;  /* 0x000000390039a308 */ /* 0x000e220000000800 */
[----:B------:R-:W-:Y:S01]  /*10f20*/  FADD.FTZ R42, R39, UR7 ;  /* 0x00000007272a7e21 */ /* 0x000fe20008010000 */
[----:B------:R-:W-:Y:S01]  /*10f30*/  FSETP.GTU.FTZ.AND P5, PT, R48, 20, PT ;  /* 0x41a000003000780b */ /* 0x000fe20003fbc000 */
[----:B----4-:R-:W-:Y:S01]  /*10f40*/  @!P4 FADD.FTZ R35, R37, 1 ;  /* 0x3f8000002523c421 */ /* 0x010fe20000010000 */
[----:B---3--:R-:W-:Y:S01]  /*10f50*/  @!P1 FMUL.FTZ R44, R44, R61 ;  /* 0x0000003d2c2c9220 */ /* 0x008fe20000410000 */
[----:B-----5:R-:W-:Y:S01]  /*10f60*/  @!P6 FADD.FTZ R37, R38, 1 ;  /* 0x3f8000002625e421 */ /* 0x020fe20000010000 */
[----:B------:R-:W-:Y:S01]  /*10f70*/  FSETP.GTU.FTZ.AND P1, PT, R42, 20, PT ;  /* 0x41a000002a00780b */ /* 0x000fe20003f3c000 */
[----:B------:R-:W-:-:S04]  /*10f80*/  HADD2.F32 R40, -RZ, R40.H0_H0 ;  /* 0x20000028ff287230 */ /* 0x000fc80000004100 */
[----:B------:R-:W1:Y:S01]  /*10f90*/  @!P6 MUFU.RCP R37, R37 ;  /* 0x000000250025e308 */ /* 0x000e620000001000 */
[----:B0-----:R-:W-:Y:S01]  /*10fa0*/  @!P2 FADD.FTZ R60, R57, 1 ;  /* 0x3f800000393ca421 */ /* 0x001fe20000010000 */
[----:B------:R-:W-:Y:S02]  /*10fb0*/  FADD.FTZ R54, R40, UR7 ;  /* 0x0000000728367e21 */ /* 0x000fe40008010000 */
[----:B------:R-:W-:-:S04]  /*10fc0*/  @!P5 FMUL.FTZ R39, R48, -1.4426950216293334961 ;  /* 0xbfb8aa3b3027d820 */ /* 0x000fc80000410000 */
[----:B------:R-:W0:Y:S01]  /*10fd0*/  @!P2 MUFU.RCP R51, R60 ;  /* 0x0000003c0033a308 */ /* 0x000e220000001000 */
[----:B------:R-:W-:-:S07]  /*10fe0*/  @!P1 FMUL.FTZ R40, R42, -1.4426950216293334961 ;  /* 0xbfb8aa3b2a289820 */ /* 0x000fce0000410000 */
[----:B------:R-:W3:Y:S01]  /*10ff0*/  @!P5 MUFU.EX2 R39, R39 ;  /* 0x000000270027d308 */ /* 0x000ee20000000800 */
[----:B-1----:R-:W-:-:S03]  /*11000*/  @!P6 FMUL.FTZ R50, R50, R37 ;  /* 0x000000253232e220 */ /* 0x002fc60000410000 */
[----:B------:R-:W1:Y:S01]  /*11010*/  @!P1 MUFU.EX2 R40, R40 ;  /* 0x0000002800289308 */ /* 0x000e620000000800 */
[----:B------:R-:W-:Y:S02]  /*11020*/  F2FP.F16.F32.PACK_AB R37, R30, R31 ;  /* 0x0000001f1e25723e */ /* 0x000fe400000000ff */
[----:B------:R-:W4:Y:S01]  /*11030*/  LDS.U16 R31, [R94+0x16] ;  /* 0x000016005e1f7984 */ /* 0x000f220000000400 */
[----:B------:R5:W-:Y:S01]  /*11040*/  @!P4 MUFU.RCP R48, R35 ;  /* 0x000000230030c308 */ /* 0x000be20000001000 */
[----:B0-----:R-:W-:Y:S02]  /*11050*/  @!P2 FMUL.FTZ R46, R46, R51 ;  /* 0x000000332e2ea220 */ /* 0x001fe40000410000 */
[----:B------:R-:W-:Y:S04]  /*11060*/  LDS.U16 R30, [R94+0x14] ;  /* 0x000014005e1e7984 */ /* 0x000fe80000000400 */
[----:B-----5:R-:W0:Y:S01]  /*11070*/  LDS.U16 R35, [R94+0x1c] ;  /* 0x00001c005e237984 */ /* 0x020e220000000400 */
[----:B------:R-:W-:Y:S01]  /*11080*/  FSETP.GTU.FTZ.AND P2, PT, R54, 20, PT ;  /* 0x41a000003600780b */ /* 0x000fe20003f5c000 */
[----:B---3--:R-:W-:Y:S01]  /*11090*/  @!P5 FADD.FTZ R38, R39, 1 ;  /* 0x3f8000002726d421 */ /* 0x008fe20000010000 */
[----:B-1----:R-:W-:Y:S01]  /*110a0*/  @!P1 FADD.FTZ R39, R40, 1 ;  /* 0x3f80000028279421 */ /* 0x002fe20000010000 */
[----:B------:R-:W1:Y:S08]  /*110b0*/  @!P3 MUFU.RCP R36, R36 ;  /* 0x000000240024b308 */ /* 0x000e700000001000 */
[----:B------:R3:W5:Y:S08]  /*110c0*/  @!P5 MUFU.RCP R45, R38 ;  /* 0x00000026002dd308 */ /* 0x0007700000001000 */
[----:B------:R1:W5:Y:S01]  /*110d0*/  @!P1 MUFU.RCP R40, R39 ;  /* 0x0000002700289308 */ /* 0x0003620000001000 */
[----:B---3--:R-:W-:Y:S01]  /*110e0*/  PRMT R38, R32, 0x7610, R38 ;  /* 0x0000761020267816 */ /* 0x008fe20000000026 */
[----:B------:R-:W-:Y:S01]  /*110f0*/  @!P2 FMUL.FTZ R42, R54, -1.4426950216293334961 ;  /* 0xbfb8aa3b362aa820 */ /* 0x000fe20000410000 */
[----:B-1----:R-:W-:-:S02]  /*11100*/  PRMT R39, R32, 0x7632, R39 ;  /* 0x0000763220277816 */ /* 0x002fc40000000027 */
[----:B------:R-:W1:Y:S03]  /*11110*/  LDS.U16 R32, [R94+0x18] ;  /* 0x000018005e207984 */ /* 0x000e660000000400 */
[----:B------:R-:W3:Y:S01]  /*11120*/  @!P2 MUFU.EX2 R42, R42 ;  /* 0x0000002a002aa308 */ /* 0x000ee20000000800 */
[----:B------:R-:W-:Y:S02]  /*11130*/  @!P3 FMUL.FTZ R47, R47, R36 ;  /* 0x000000242f2fb220 */ /* 0x000fe40000410000 */
[----:B------:R-:W2:Y:S01]  /*11140*/  LDS.U16 R36, [R94+0x1e] ;  /* 0x00001e005e247984 */ /* 0x000ea20000000400 */
[----:B------:R-:W-:Y:S01]  /*11150*/  BAR.SYNC.DEFER_BLOCKING 0x0 ;  /* 0x0000000000007b1d */ /* 0x000fe20000010000 */
[----:B----4-:R-:W-:Y:S02]  /*11160*/  HADD2.F32 R31, -RZ, R31.H0_H0 ;  /* 0x2000001fff1f7230 */ /* 0x010fe40000004100 */
[----:B------:R-:W-:-:S02]  /*11170*/  HADD2.F32 R33, -RZ, R33.H0_H0 ;  /* 0x20000021ff217230 */ /* 0x000fc40000004100 */
[----:B0-----:R-:W-:Y:S02]  /*11180*/  HADD2.F32 R35, -RZ, R35.H0_H0 ;  /* 0x20000023ff237230 */ /* 0x001fe40000004100 */
[----:B---3--:R-:W-:Y:S01]  /*11190*/  @!P2 FADD.FTZ R42, R42, 1 ;  /* 0x3f8000002a2aa421 */ /* 0x008fe20000010000 */
[----:B------:R-:W-:Y:S01]  /*111a0*/  FADD.FTZ R31, R31, UR7 ;  /* 0x000000071f1f7e21 */ /* 0x000fe20008010000 */
[----:B------:R-:W-:Y:S01]  /*111b0*/  FADD.FTZ R33, R33, UR7 ;  /* 0x0000000721217e21 */ /* 0x000fe20008010000 */
[----:B------:R-:W-:Y:S01]  /*111c0*/  FADD.FTZ R35, R35, UR7 ;  /* 0x0000000723237e21 */ /* 0x000fe20008010000 */
[----:B-----5:R-:W-:Y:S02]  /*111d0*/  @!P5 FMUL.FTZ R52, R52, R45 ;  /* 0x0000002d3434d220 */ /* 0x020fe40000410000 */
[----:B------:R-:W0:Y:S01]  /*111e0*/  @!P2 MUFU.RCP R42, R42 ;  /* 0x0000002a002aa308 */ /* 0x000e220000001000 */
[----:B------:R-:W-:Y:S01]  /*111f0*/  @!P1 FMUL.FTZ R53, R53, R40 ;  /* 0x0000002835359220 */ /* 0x000fe20000410000 */
[----:B------:R-:W-:-:S02]  /*11200*/  FSETP.GTU.FTZ.AND P3, PT, R31, 20, PT ;  /* 0x41a000001f00780b */ /* 0x000fc40003f7c000 */
[----:B------:R-:W-:Y:S02]  /*11210*/  FSETP.GTU.FTZ.AND P5, PT, R33, 20, PT ;  /* 0x41a000002100780b */ /* 0x000fe40003fbc000 */
[----:B------:R-:W-:Y:S02]  /*11220*/  FSETP.GTU.FTZ.AND P1, PT, R35, 20, PT ;  /* 0x41a000002300780b */ /* 0x000fe40003f3c000 */
[----:B------:R-:W-:Y:S01]  /*11230*/  PRMT R25, R26, 0x7632, R25 ;  /* 0x000076321a197816 */ /* 0x000fe20000000019 */
[----:B------:R-:W-:Y:S01]  /*11240*/  HADD2.F32 R30, -RZ, R30.H0_H0 ;  /* 0x2000001eff1e7230 */ /* 0x000fe20000004100 */
[----:B------:R-:W-:Y:S02]  /*11250*/  PRMT R29, R37, 0x7632, R29 ;  /* 0x00007632251d7816 */ /* 0x000fe4000000001d */
[----:B------:R-:W-:Y:S01]  /*11260*/  PRMT R40, R28, 0x7632, R40 ;  /* 0x000076321c287816 */ /* 0x000fe20000000028 */
[----:B------:R3:W-:Y:S01]  /*11270*/  STS.U16 [R94+0xe], R25 ;  /* 0x00000e195e007388 */ /* 0x0007e20000000400 */
[----:B------:R-:W-:-:S02]  /*11280*/  PRMT R23, R24, 0x7632, R23 ;  /* 0x0000763218177816 */ /* 0x000fc40000000017 */
[----:B------:R-:W-:Y:S02]  /*11290*/  PRMT R21, R22, 0x7632, R21 ;  /* 0x0000763216157816 */ /* 0x000fe40000000015 */
[----:B------:R-:W-:Y:S01]  /*112a0*/  PRMT R19, R20, 0x7632, R19 ;  /* 0x0000763214137816 */ /* 0x000fe20000000013 */
[----:B-1----:R-:W-:Y:S01]  /*112b0*/  HADD2.F32 R32, -RZ, R32.H0_H0 ;  /* 0x20000020ff207230 */ /* 0x002fe20000004100 */
[----:B------:R1:W-:Y:S01]  /*112c0*/  STS.U16 [R94+0x8], R28 ;  /* 0x0000081c5e007388 */ /* 0x0003e20000000400 */
[----:B------:R-:W-:Y:S01]  /*112d0*/  FADD.FTZ R30, R30, UR7 ;  /* 0x000000071e1e7e21 */ /* 0x000fe20008010000 */
[----:B---3--:R-:W-:Y:S02]  /*112e0*/  PRMT R25, R18, 0x7632, R25 ;  /* 0x0000763212197816 */ /* 0x008fe40000000019 */
[----:B------:R-:W-:Y:S01]  /*112f0*/  FADD.FTZ R32, R32, UR7 ;  /* 0x0000000720207e21 */ /* 0x000fe20008010000 */
[----:B------:R-:W-:Y:S01]  /*11300*/  STS.U16 [R94], R38 ;  /* 0x000000265e007388 */ /* 0x000fe20000000400 */
[----:B------:R-:W-:-:S02]  /*11310*/  FSETP.GTU.FTZ.AND P6, PT, R30, 20, PT ;  /* 0x41a000001e00780b */ /* 0x000fc40003fdc000 */
[----:B-1----:R-:W-:Y:S01]  /*11320*/  MOV R28, UR9 ;  /* 0x00000009001c7c02 */ /* 0x002fe20008000f00 */
[----:B------:R-:W-:Y:S01]  /*11330*/  STS.U16 [R94+0x2], R39 ;  /* 0x000002275e007388 */ /* 0x000fe20000000400 */
[----:B0-----:R-:W-:-:S03]  /*11340*/  @!P2 FMUL.FTZ R55, R55, R42 ;  /* 0x0000002a3737a220 */ /* 0x001fc60000410000 */
[----:B------:R-:W-:Y:S04]  /*11350*/  STS.U16 [R94+0x4], R37 ;  /* 0x000004255e007388 */ /* 0x000fe80000000400 */
        /* <DEDUP_REMOVED lines=8> */
[----:B0-----:R-:W-:-:S03]  /*113e0*/  @!P1 FMUL.FTZ R22, R35, -1.4426950216293334961 ;  /* 0xbfb8aa3b23169820 */ /* 0x001fc60000410000 */
[----:B------:R0:W-:Y:S01]  /*113f0*/  STS.U16 [R94+0x1a], R19 ;  /* 0x00001a135e007388 */ /* 0x0001e20000000400 */
[----:B-1----:R-:W-:-:S03]  /*11400*/  @!P5 FMUL.FTZ R21, R33, -1.4426950216293334961 ;  /* 0xbfb8aa3b2115d820 */ /* 0x002fc60000410000 */
[----:B------:R1:W-:Y:S04]  /*11410*/  STS.U16 [R94+0x1c], R18 ;  /* 0x00001c125e007388 */ /* 0x0003e80000000400 */
[----:B------:R-:W-:Y:S01]  /*11420*/  STS.U16 [R94+0x1e], R25 ;  /* 0x00001e195e007388 */ /* 0x000fe20000000400 */
[----:B------:R-:W-:Y:S01]  /*11430*/  NOP ;  /* 0x0000000000007918 */ /* 0x000fe20000000000 */
[----:B0-----:R-:W-:Y:S02]  /*11440*/  @!P3 FMUL.FTZ R19, R31, -1.4426950216293334961 ;  /* 0xbfb8aa3b1f13b820 */ /* 0x001fe40000410000 */
        /* <DEDUP_REMOVED lines=19> */
[----:B--2---:R-:W-:-:S02]  /*11580*/  HADD2.F32 R36, -RZ, R36.H0_H0 ;  /* 0x20000024ff247230 */ /* 0x004fc40000004100 */
[----:B-1----:R-:W-:Y:S01]  /*11590*/  @!P6 FMUL.FTZ R18, R30, -1.4426950216293334961 ;  /* 0xbfb8aa3b1e12e820 */ /* 0x002fe20000410000 */
[----:B------:R-:W-:Y:S02]  /*115a0*/  @!P2 FMUL.FTZ R20, R32, -1.4426950216293334961 ;  /* 0xbfb8aa3b2014a820 */ /* 0x000fe40000410000 */
[----:B------:R-:W-:-:S03]  /*115b0*/  FADD.FTZ R36, R36, UR7 ;  /* 0x0000000724247e21 */ /* 0x000fc60008010000 */
[----:B------:R-:W0:Y:S01]  /*115c0*/  @!P6 MUFU.EX2 R18, R18 ;  /* 0x000000120012e308 */ /* 0x000e220000000800 */
[----:B------:R-:W-:Y:S01]  /*115d0*/  @!P4 FMUL.FTZ R49, R49, R48 ;  /* 0x000000303131c220 */ /* 0x000fe20000410000 */
[----:B------:R-:W-:Y:S02]  /*115e0*/  FSETP.GTU.FTZ.AND P4, PT, R36, 20, PT ;  /* 0x41a000002400780b */ /* 0x000fe40003f9c000 */
[----:B------:R-:W1:Y:S01]  /*115f0*/  @!P2 MUFU.EX2 R20, R20 ;  /* 0x000000140014a308 */ /* 0x000e620000000800 */
[----:B------:R-:W2:Y:S03]  /*11600*/  S2UR UR12, SR_CTAID.Y ;  /* 0x00000000000c79c3 */ /* 0x000ea60000002600 */
[----:B------:R-:W3:Y:S04]  /*11610*/  @!P3 MUFU.EX2 R19, R19 ;  /* 0x000000130013b308 */ /* 0x000ee80000000800 */
[----:B------:R-:W4:Y:S01]  /*11620*/  @!P1 MUFU.EX2 R22, R22 ;  /* 0x0000001600169308 */ /* 0x000f220000000800 */
[----:B------:R-:W5:Y:S01]  /*11630*/  LDS R24, [UR25+0x840] ;  /* 0x00084019ff187984 */ /* 0x000f620008000800 */
[----:B0-----:R-:W-:Y:S01]  /*11640*/  @!P6 FADD.FTZ R18, R18, 1 ;  /* 0x3f8000001212e421 */ /* 0x001fe20000010000 */
[----:B------:R-:W-:Y:S01]  /*11650*/  @!P4 FMUL.FTZ R23, R36, -1.4426950216293334961 ;  /* 0xbfb8aa3b2417c820 */ /* 0x000fe20000410000 */
[----:B-1----:R-:W-:Y:S01]  /*11660*/  @!P2 FADD.FTZ R20, R20, 1 ;  /* 0x3f8000001414a421 */ /* 0x002fe20000010000 */
[----:B------:R-:W-:Y:S01]  /*11670*/  UMOV UR9, URZ ;  /* 0x000000ff00097c82 */ /* 0x000fe20008000000 */
[----:B------:R-:W0:Y:S01]  /*11680*/  @!P5 MUFU.EX2 R21, R21 ;  /* 0x000000150015d308 */ /* 0x000e220000000800 */
[----:B------:R-:W-:-:S03]  /*11690*/  UIMAD.WIDE.U32 UR14, UR30, UR26, UR8 ;  /* 0x0000001a1e0e72a5 */ /* 0x000fc6000f8e0008 */
[----:B------:R-:W1:Y:S01]  /*116a0*/  @!P6 MUFU.RCP R71, R18 ;  /* 0x000000120047e308 */ /* 0x000e620000001000 */
[----:B---3--:R-:W-:Y:S01]  /*116b0*/  @!P3 FADD.FTZ R19, R19, 1 ;  /* 0x3f8000001313b421 */ /* 0x008fe20000010000 */
[----:B------:R-:W-:Y:S01]  /*116c0*/  UIMAD UR15, UR30, UR27, UR15 ;  /* 0x0000001b1e0f72a4 */ /* 0x000fe2000f8e020f */
[----:B----4-:R-:W-:Y:S01]  /*116d0*/  @!P1 FADD.FTZ R22, R22, 1 ;  /* 0x3f80000016169421 */ /* 0x010fe20000010000 */
[----:B------:R-:W3:Y:S04]  /*116e0*/  LDCU.64 UR26, c[0x0][0x550] ;  /* 0x0000aa00ff1a77ac */ /* 0x000ee80008000a00 */
[----:B------:R-:W4:Y:S04]  /*116f0*/  @!P4 MUFU.EX2 R23, R23 ;  /* 0x000000170017c308 */ /* 0x000f280000000800 */
[----:B------:R-:W3:Y:S01]  /*11700*/  @!P2 MUFU.RCP R20, R20 ;  /* 0x000000140014a308 */ /* 0x000ee20000001000 */
[----:B--2---:R-:W-:Y:S01]  /*11710*/  UIMAD UR13, UR12, UR29, URZ ;  /* 0x0000001d0c0d72a4 */ /* 0x004fe2000f8e02ff */
[----:B0-----:R-:W-:Y:S01]  /*11720*/  @!P5 FADD.FTZ R21, R21, 1 ;  /* 0x3f8000001515d421 */ /* 0x001fe20000010000 */
[----:B------:R-:W-:-:S05]  /*11730*/  UIMAD.WIDE.U32 UR14, UR12, UR28, UR14 ;  /* 0x0000001c0c0e72a5 */ /* 0x000fca000f8e000e */
[----:B------:R-:W0:Y:S08]  /*11740*/  @!P3 MUFU.RCP R19, R19 ;  /* 0x000000130013b308 */ /* 0x000e300000001000 */
[----:B------:R-:W2:Y:S01]  /*11750*/  @!P1 MUFU.RCP R75, R22 ;  /* 0x00000016004b9308 */ /* 0x000ea20000001000 */
[----:B----4-:R-:W-:Y:S01]  /*11760*/  @!P4 FADD.FTZ R23, R23, 1 ;  /* 0x3f8000001717c421 */ /* 0x010fe20000010000 */
[----:B-1----:R-:W-:Y:S01]  /*11770*/  @!P6 FMUL.FTZ R56, R56, R71 ;  /* 0x000000473838e220 */ /* 0x002fe20000410000 */
[----:B------:R-:W-:Y:S01]  /*11780*/  MOV R18, UR13 ;  /* 0x0000000d00127c02 */ /* 0x000fe20008000f00 */
[----:B---3--:R-:W-:-:S04]  /*11790*/  @!P2 FMUL.FTZ R59, R59, R20 ;  /* 0x000000143b3ba220 */ /* 0x008fc80000410000 */
[----:B------:R1:W3:Y:S02]  /*117a0*/  @!P5 MUFU.RCP R26, R21 ;  /* 0x00000015001ad308 */ /* 0x0002e40000001000 */
[----:B-1----:R-:W-:-:S06]  /*117b0*/  IADD3 R21, P6, PT, R3, UR14, RZ ;  /* 0x0000000e03157c10 */ /* 0x002fcc000ffde0ff */
[----:B------:R-:W1:Y:S01]  /*117c0*/  @!P4 MUFU.RCP R23, R23 ;  /* 0x000000170017c308 */ /* 0x000e620000001000 */
[----:B------:R-:W-:Y:S01]  /*117d0*/  IADD3.X R20, PT, PT, R18, UR15, RZ, P6, !PT ;  /* 0x0000000f12147c10 */ /* 0x000fe2000b7fe4ff */
[----:B0-----:R-:W-:Y:S01]  /*117e0*/  @!P3 FMUL.FTZ R58, R58, R19 ;  /* 0x000000133a3ab220 */ /* 0x001fe20000410000 */
[----:B------:R-:W-:Y:S01]  /*117f0*/  LEA R18, P6, R21, UR26, 0x1 ;  /* 0x0000001a15127c11 */ /* 0x000fe2000f8c08ff */
[----:B--2---:R-:W-:Y:S01]  /*11800*/  @!P1 FMUL.FTZ R74, R74, R75 ;  /* 0x0000004b4a4a9220 */ /* 0x004fe20000410000 */
[----:B-----5:R-:W-:Y:S01]  /*11810*/  ISETP.GE.AND P2, PT, R3, R24, PT ;  /* 0x000000180300720c */ /* 0x020fe20003f46270 */
[----:B---3--:R-:W-:Y:S01]  /*11820*/  @!P5 FMUL.FTZ R73, R73, R26 ;  /* 0x0000001a4949d220 */ /* 0x008fe20000410000 */
[----:B------:R-:W-:Y:S01]  /*11830*/  LEA.HI.X R19, R21, UR27, R20, 0x1, P6 ;  /* 0x0000001b15137c11 */ /* 0x000fe2000b0f0c14 */
[----:B------:R-:W0:Y:S01]  /*11840*/  LDCU.64 UR14, c[0x0][0x518] ;  /* 0x0000a300ff0e77ac */ /* 0x000e220008000a00 */
[-C--:B------:R-:W-:Y:S02]  /*11850*/  ISETP.GE.AND P3, PT, R34, R24.reuse, PT ;  /* 0x000000182200720c */ /* 0x080fe40003f66270 */
[-C--:B------:R-:W-:Y:S01]  /*11860*/  ISETP.GE.AND P6, PT, R17, R24.reuse, PT ;  /* 0x000000181100720c */ /* 0x080fe20003fc6270 */
[----:B------:R-:W2:Y:S01]  /*11870*/  LDCU.64 UR26, c[0x0][0x520] ;  /* 0x0000a400ff1a77ac */ /* 0x000ea20008000a00 */
[----:B------:R-:W-:-:S02]  /*11880*/  ISETP.GE.AND P1, PT, R15, R24, PT ;  /* 0x000000180f00720c */ /* 0x000fc40003f26270 */
[-C--:B------:R-:W-:Y:S01]  /*11890*/  ISETP.GE.AND P5, PT, R13, R24.reuse, PT ;  /* 0x000000180d00720c */ /* 0x080fe20003fa6270 */
[----:B-1----:R-:W-:Y:S01]  /*118a0*/  @!P4 FMUL.FTZ R76, R76, R23 ;  /* 0x000000174c4cc220 */ /* 0x002fe20000410000 */
        /* <DEDUP_REMOVED lines=46> */
[----:B---3--:R-:W-:Y:S02]  /*11b90*/  PRMT R22, R18, 0x7632, R22 ;  /* 0x0000763212167816 */ /* 0x008fe40000000016 */
[----:B------:R-:W-:Y:S01]  /*11ba0*/  F2FP.F16.F32.PACK_AB R18, R73, R59 ;  /* 0x0000003b4912723e */ /* 0x000fe200000000ff */
[----:B------:R1:W-:Y:S01]  /*11bb0*/  STS.U16 [R94+0x6], R24 ;  /* 0x000006185e007388 */ /* 0x0003e20000000400 */
[----:B------:R-:W-:-:S03]  /*11bc0*/  PRMT R30, R19, 0x7632, R30 ;  /* 0x00007632131e7816 */ /* 0x000fc6000000001e */
[----:B------:R3:W-:Y:S01]  /*11bd0*/  STS.U16 [R94+0xa], R26 ;  /* 0x00000a1a5e007388 */ /* 0x0007e20000000400 */
[----:B-1----:R-:W-:Y:S02]  /*11be0*/  PRMT R24, R20, 0x7632, R24 ;  /* 0x0000763214187816 */ /* 0x002fe40000000018 */
[----:B---3--:R-:W-:Y:S01]  /*11bf0*/  PRMT R26, R18, 0x7632, R26 ;  /* 0x00007632121a7816 */ /* 0x008fe2000000001a */
        /* <DEDUP_REMOVED lines=32> */
[----:B0-----:R-:W-:-:S04]  /*11e00*/  UIMAD.WIDE.U32 UR8, UR30, UR14, UR8 ;  /* 0x0000000e1e0872a5 */ /* 0x001fc8000f8e0008 */
        /* <DEDUP_REMOVED lines=10> */
[----:B---3--:R-:W-:-:S03]  /*11eb0*/  IADD3 R19, P0, PT, R3, UR8, RZ ;  /* 0x0000000803137c10 */ /* 0x008fc6000ff1e0ff */
[----:B------:R-:W-:Y:S01]  /*11ec0*/  FADD.FTZ R49, R49, R50 ;  /* 0x0000003231317221 */ /* 0x000fe20000010000 */
[----:B------:R-:W-:Y:S02]  /*11ed0*/  IADD3.X R22, PT, PT, RZ, UR9, RZ, P0, !PT ;  /* 0x00000009ff167c10 */ /* 0x000fe400087fe4ff */
        /* <DEDUP_REMOVED lines=56> */
.L_x_7409:
        /* <DEDUP_REMOVED lines=42> */
.L_x_7544:
[----:B------:R-:W-:Y:S05]  /*12500*/  BSYNC.RECONVERGENT B0 ;  /* 0x0000000000007941 */ /* 0x000fea0003800200 */
.L_x_7543:
        /* <DEDUP_REMOVED lines=40> */
.L_x_7546:
[----:B------:R-:W-:Y:S05]  /*12790*/  BSYNC.RECONVERGENT B0 ;  /* 0x0000000000007941 */ /* 0x000fea0003800200 */
.L_x_7545:
        /* <DEDUP_REMOVED lines=15> */
.L_x_7548:
        /* <DEDUP_REMOVED lines=32> */
.L_x_7547:
[----:B------:R-:W-:Y:S05]  /*12a90*/  EXIT ;  /* 0x000000000000794d */ /* 0x000fea0003800000 */
.L_x_7448:
[----:B------:R-:W-:Y:S01]  /*12aa0*/  MOV R198, R192 ;  /* 0x000000c000c67202 */ /* 0x000fe20000000f00 */
[----:B------:R-:W-:Y:S01]  /*12ab0*/  HFMA2 R200, -RZ, RZ, 0, 5.9604644775390625e-08 ;  /* 0x00000001ffc87431 */ /* 0x000fe200000001ff */
[----:B------:R-:W-:Y:S02]  /*12ac0*/  MOV R201, RZ ;  /* 0x000000ff00c97202 */ /* 0x000fe40000000f00 */
[----:B------:R-:W-:-:S07]  /*12ad0*/  MOV R71, 0xffffffff ;  /* 0xffffffff00477802 */ /* 0x000fce0000000f00 */
[----:B01---5:R-:W-:Y:S05]  /*12ae0*/  WARPSYNC.COLLECTIVE R71, `(.L_x_7549) ;  /* 0x0000000047087348 */ /* 0x023fea0003c00000 */
[----:B------:R2:W3:Y:S02]  /*12af0*/  SHFL.UP P6, R196, R198, R200, R201 ;  /* 0x040000c8c6c47389 */ /* 0x0004e400000c00c9 */
[----:B0123-5:R-:W-:Y:S05]  /*12b00*/  ENDCOLLECTIVE ;  /* 0x000000000000791b */ /* 0x02ffea0003800000 */
.L_x_7549:
[----:B------:R-:W-:Y:S02]  /*12b10*/  MOV R198, R193 ;  /* 0x000000c100c67202 */ /* 0x000fe40000000f00 */
[----:B------:R-:W-:-:S07]  /*12b20*/  MOV R68, R196 ;  /* 0x000000c400447202 */ /* 0x000fce0000000f00 */
[----:B------:R-:W-:Y:S05]  /*12b30*/  WARPSYNC.COLLECTIVE R71, `(.L_x_7550) ;  /* 0x0000000047087348 */ /* 0x000fea0003c00000 */
[----:B------:R0:W1:Y:S02]  /*12b40*/  SHFL.UP P6, R196, R198, R200, R201 ;  /* 0x040000c8c6c47389 */ /* 0x00006400000c00c9 */
[----:B01----:R-:W-:Y:S05]  /*12b50*/  ENDCOLLECTIVE ;  /* 0x000000000000791b */ /* 0x003fea0003800000 */
.L_x_7550:
[----:B------:R-:W-:Y:S02]  /*12b60*/  MOV R198, R194 ;  /* 0x000000c200c67202 */ /* 0x000fe40000000f00 */
[----:B------:R-:W-:-:S07]  /*12b70*/  MOV R69, R196 ;  /* 0x000000c400457202 */ /* 0x000fce0000000f00 */
[----:B------:R-:W-:Y:S05]  /*12b80*/  WARPSYNC.COLLECTIVE R71, `(.L_x_7551) ;  /* 0x0000000047087348 */ /* 0x000fea0003c00000 */
[----:B------:R0:W1:Y:S02]  /*12b90*/  SHFL.UP P6, R196, R198, R200, R201 ;  /* 0x040000c8c6c47389 */ /* 0x00006400000c00c9 */
[----:B01----:R-:W-:Y:S05]  /*12ba0*/  ENDCOLLECTIVE ;  /* 0x000000000000791b */ /* 0x003fea0003800000 */
.L_x_7551:
[----:B------:R-:W-:Y:S02]  /*12bb0*/  MOV R198, R195 ;  /* 0x000000c300c67202 */ /* 0x000fe40000000f00 */
[----:B------:R-:W-:-:S07]  /*12bc0*/  MOV R70, R196 ;  /* 0x000000c400467202 */ /* 0x000fce0000000f00 */
[----:B------:R-:W-:Y:S05]  /*12bd0*/  WARPSYNC.COLLECTIVE R71, `(.L_x_7552) ;  /* 0x0000000047087348 */ /* 0x000fea0003c00000 */
[----:B------:R0:W1:Y:S02]  /*12be0*/  SHFL.UP P6, R196, R198, R200, R201 ;  /* 0x040000c8c6c47389 */ /* 0x00006400000c00c9 */
[----:B01----:R-:W-:Y:S05]  /*12bf0*/  ENDCOLLECTIVE ;  /* 0x000000000000791b */ /* 0x003fea0003800000 */
.L_x_7552:
        /* <DEDUP_REMOVED lines=15> */
.L_x_7553:
[----:B------:R-:W-:Y:S02]  /*12cf0*/  MOV R198, R193 ;  /* 0x000000c100c67202 */ /* 0x000fe40000000f00 */
[----:B------:R-:W-:-:S07]  /*12d00*/  MOV R68, R196 ;  /* 0x000000c400447202 */ /* 0x000fce0000000f00 */
[----:B------:R-:W-:Y:S05]  /*12d10*/  WARPSYNC.COLLECTIVE R71, `(.L_x_7554) ;  /* 0x0000000047087348 */ /* 0x000fea0003c00000 */
[----:B------:R0:W1:Y:S02]  /*12d20*/  SHFL.UP P6, R196, R198, R200, R201 ;  /* 0x040000c8c6c47389 */ /* 0x00006400000c00c9 */
[----:B01----:R-:W-:Y:S05]  /*12d30*/  ENDCOLLECTIVE ;  /* 0x000000000000791b */ /* 0x003fea0003800000 */
.L_x_7554:
[----:B------:R-:W-:Y:S02]  /*12d40*/  MOV R198, R194 ;  /* 0x000000c200c67202 */ /* 0x000fe40000000f00 */
[----:B------:R-:W-:-:S07]  /*12d50*/  MOV R69, R196 ;  /* 0x000000c400457202 */ /* 0x000fce0000000f00 */
[----:B------:R-:W-:Y:S05]  /*12d60*/  WARPSYNC.COLLECTIVE R71, `(.L_x_7555) ;  /* 0x0000000047087348 */ /* 0x000fea0003c00000 */
[----:B------:R0:W1:Y:S02]  /*12d70*/  SHFL.UP P6, R196, R198, R200, R201 ;  /* 0x040000c8c6c47389 */ /* 0x00006400000c00c9 */
[----:B01----:R-:W-:Y:S05]  /*12d80*/  ENDCOLLECTIVE ;  /* 0x000000000000791b */ /* 0x003fea0003800000 */
.L_x_7555:
[----:B------:R-:W-:Y:S02]  /*12d90*/  MOV R198, R195 ;  /* 0x000000c300c67202 */ /* 0x000fe40000000f00 */
[----:B------:R-:W-:-:S07]  /*12da0*/  MOV R70, R196 ;  /* 0x000000c400467202 */ /* 0x000fce0000000f00 */
[----:B------:R-:W-:Y:S05]  /*12db0*/  WARPSYNC.COLLECTIVE R71, `(.L_x_7556) ;  /* 0x0000000047087348 */ /* 0x000fea0003c00000 */
[----:B------:R0:W1:Y:S02]  /*12dc0*/  SHFL.UP P6, R196, R198, R200, R201 ;  /* 0x040000c8c6c47389 */ /* 0x00006400000c00c9 */
[----:B01----:R-:W-:Y:S05]  /*12dd0*/  ENDCOLLECTIVE ;  /* 0x000000000000791b */ /* 0x003fea0003800000 */
.L_x_7556:
        /* <DEDUP_REMOVED lines=15> */
.L_x_7557:
[----:B------:R-:W-:Y:S02]  /*12ed0*/  MOV R198, R193 ;  /* 0x000000c100c67202 */ /* 0x000fe40000000f00 */
[----:B------:R-:W-:-:S07]  /*12ee0*/  MOV R68, R196 ;  /* 0x000000c400447202 */ /* 0x000fce0000000f00 */
[----:B------:R-:W-:Y:S05]  /*12ef0*/  WARPSYNC.COLLECTIVE R71, `(.L_x_7558) ;  /* 0x0000000047087348 */ /* 0x000fea0003c00000 */
[----:B------:R0:W1:Y:S02]  /*12f00*/  SHFL.UP P6, R196, R198, R200, R201 ;  /* 0x040000c8c6c47389 */ /* 0x00006400000c00c9 */
[----:B01----:R-:W-:Y:S05]  /*12f10*/  ENDCOLLECTIVE ;  /* 0x000000000000791b */ /* 0x003fea0003800000 */
.L_x_7558:
[----:B------:R-:W-:Y:S02]  /*12f20*/  MOV R198, R194 ;  /* 0x000000c200c67202 */ /* 0x000fe40000000f00 */
[----:B------:R-:W-:-:S07]  /*12f30*/  MOV R69, R196 ;  /* 0x000000c400457202 */ /* 0x000fce0000000f00 */
[----:B------:R-:W-:Y:S05]  /*12f40*/  WARPSYNC.COLLECTIVE R71, `(.L_x_7559) ;  /* 0x0000000047087348 */ /* 0x000fea0003c00000 */
[----:B------:R0:W1:Y:S02]  /*12f50*/  SHFL.UP P6, R196, R198, R200, R201 ;  /* 0x040000c8c6c47389 */ /* 0x00006400000c00c9 */
[----:B01----:R-:W-:Y:S05]  /*12f60*/  ENDCOLLECTIVE ;  /* 0x000000000000791b */ /* 0x003fea0003800000 */
.L_x_7559:
[----:B------:R-:W-:Y:S02]  /*12f70*/  MOV R198, R195 ;  /* 0x000000c300c67202 */ /* 0x000fe40000000f00 */
[----:B------:R-:W-:-:S07]  /*12f80*/  MOV R70, R196 ;  /* 0x000000c400467202 */ /* 0x000fce0000000f00 */
[----:B------:R-:W-:Y:S05]  /*12f90*/  WARPSYNC.COLLECTIVE R71, `(.L_x_7560) ;  /* 0x0000000047087348 */ /* 0x000fea0003c00000 */
[----:B------:R0:W1:Y:S02]  /*12fa0*/  SHFL.UP P6, R196, R198, R200, R201 ;  /* 0x040000c8c6c47389 */ /* 0x00006400000c00c9 */
[----:B01----:R-:W-:Y:S05]  /*12fb0*/  ENDCOLLECTIVE ;  /* 0x000000000000791b */ /* 0x003fea0003800000 */
.L_x_7560:
        /* <DEDUP_REMOVED lines=15> */
.L_x_7561:
[----:B------:R-:W-:Y:S02]  /*130b0*/  MOV R198, R193 ;  /* 0x000000c100c67202 */ /* 0x000fe40000000f00 */
[----:B------:R-:W-:-:S07]  /*130c0*/  MOV R68, R196 ;  /* 0x000000c400447202 */ /* 0x000fce0000000f00 */
[----:B------:R-:W-:Y:S05]  /*130d0*/  WARPSYNC.COLLECTIVE R71, `(.L_x_7562) ;  /* 0x0000000047087348 */ /* 0x000fea0003c00000 */
[----:B------:R0:W1:Y:S02]  /*130e0*/  SHFL.UP P6, R196, R198, R200, R201 ;  /* 0x040000c8c6c47389 */ /* 0x00006400000c00c9 */
[----:B01----:R-:W-:Y:S05]  /*130f0*/  ENDCOLLECTIVE ;  /* 0x000000000000791b */ /* 0x003fea0003800000 */
.L_x_7562:
[----:B------:R-:W-:Y:S02]  /*13100*/  MOV R198, R194 ;  /* 0x000000c200c67202 */ /* 0x000fe40000000f00 */
[----:B------:R-:W-:-:S07]  /*13110*/  MOV R69, R196 ;  /* 0x000000c400457202 */ /* 0x000fce0000000f00 */
[----:B------:R-:W-:Y:S05]  /*13120*/  WARPSYNC.COLLECTIVE R71, `(.L_x_7563) ;  /* 0x0000000047087348 */ /* 0x000fea0003c00000 */
[----:B------:R0:W1:Y:S02]  /*13130*/  SHFL.UP P6, R196, R198, R200, R201 ;  /* 0x040000c8c6c47389 */ /* 0x00006400000c00c9 */
[----:B01----:R-:W-:Y:S05]  /*13140*/  ENDCOLLECTIVE ;  /* 0x000000000000791b */ /* 0x003fea0003800000 */
.L_x_7563:
[----:B------:R-:W-:Y:S02]  /*13150*/  MOV R198, R195 ;  /* 0x000000c300c67202 */ /* 0x000fe40000000f00 */
[----:B------:R-:W-:-:S07]  /*13160*/  MOV R70, R196 ;  /* 0x000000c400467202 */ /* 0x000fce0000000f00 */
[----:B------:R-:W-:Y:S05]  /*13170*/  WARPSYNC.COLLECTIVE R71, `(.L_x_7564) ;  /* 0x0000000047087348 */ /* 0x000fea0003c00000 */
[----:B------:R0:W1:Y:S02]  /*13180*/  SHFL.UP P6, R196, R198, R200, R201 ;  /* 0x040000c8c6c47389 */ /* 0x00006400000c00c9 */
[----:B01----:R-:W-:Y:S05]  /*13190*/  ENDCOLLECTIVE ;  /* 0x000000000000791b */ /* 0x003fea0003800000 */
.L_x_7564:
        /* <DEDUP_REMOVED lines=15> */
.L_x_7565:
[----:B------:R-:W-:Y:S02]  /*13290*/  MOV R198, R193 ;  /* 0x000000c100c67202 */ /* 0x000fe40000000f00 */
[----:B------:R-:W-:-:S07]  /*132a0*/  MOV R68, R196 ;  /* 0x000000c400447202 */ /* 0x000fce0000000f00 */
[----:B------:R-:W-:Y:S05]  /*132b0*/  WARPSYNC.COLLECTIVE R71, `(.L_x_7566) ;  /* 0x0000000047087348 */ /* 0x000fea0003c00000 */
[----:B------:R0:W1:Y:S02]  /*132c0*/  SHFL.UP P6, R196, R198, R200, R201 ;  /* 0x040000c8c6c47389 */ /* 0x00006400000c00c9 */
[----:B01----:R-:W-:Y:S05]  /*132d0*/  ENDCOLLECTIVE ;  /* 0x000000000000791b */ /* 0x003fea0003800000 */
.L_x_7566:
[----:B------:R-:W-:Y:S02]  /*132e0*/  MOV R198, R194 ;  /* 0x000000c200c67202 */ /* 0x000fe40000000f00 */
[----:B------:R-:W-:-:S07]  /*132f0*/  MOV R69, R196 ;  /* 0x000000c400457202 */ /* 0x000fce0000000f00 */
[----:B------:R-:W-:Y:S05]  /*13300*/  WARPSYNC.COLLECTIVE R71, `(.L_x_7567) ;  /* 0x0000000047087348 */ /* 0x000fea0003c00000 */
[----:B------:R0:W1:Y:S02]  /*13310*/  SHFL.UP P6, R196, R198, R200, R201 ;  /* 0x040000c8c6c47389 */ /* 0x00006400000c00c9 */
[----:B01----:R-:W-:Y:S05]  /*13320*/  ENDCOLLECTIVE ;  /* 0x000000000000791b */ /* 0x003fea0003800000 */
.L_x_7567:
[----:B------:R-:W-:Y:S02]  /*13330*/  MOV R198, R195 ;  /* 0x000000c300c67202 */ /* 0x000fe40000000f00 */
[----:B------:R-:W-:-:S07]  /*13340*/  MOV R70, R196 ;  /* 0x000000c400467202 */ /* 0x000fce0000000f00 */
[----:B------:R-:W-:Y:S05]  /*13350*/  WARPSYNC.COLLECTIVE R71, `(.L_x_7568) ;  /* 0x0000000047087348 */ /* 0x000fea0003c00000 */
[----:B------:R0:W1:Y:S02]  /*13360*/  SHFL.UP P6, R196, R198, R200, R201 ;  /* 0x040000c8c6c47389 */ /* 0x00006400000c00c9 */
[----:B01----:R-:W-:Y:S05]  /*13370*/  ENDCOLLECTIVE ;  /* 0x000000000000791b */ /* 0x003fea0003800000 */
.L_x_7568:
[----:B------:R-:W-:Y:S05]  /*13380*/  BRA `(.L_x_7569) ;  /* 0xffffff7000b47947 */ /* 0x000fea000383ffff */
.L_x_7449:
        /* <DEDUP_REMOVED lines=8> */
.L_x_7571:
[----:B------:R-:W-:Y:S05]  /*13410*/  BSYNC B0 ;  /* 0x0000000000007941 */ /* 0x000fea0003800000 */
.L_x_7570:
[----:B------:R-:W-:Y:S05]  /*13420*/  BRA `(.L_x_7572) ;  /* 0xffffff7000c07947 */ /* 0x000fea000383ffff */
.L_x_7450:
        /* <DEDUP_REMOVED lines=8> */
.L_x_7574:
[----:B------:R-:W-:Y:S05]  /*134b0*/  BSYNC B0 ;  /* 0x0000000000007941 */ /* 0x000fea0003800000 */
.L_x_7573:
[----:B------:R-:W-:Y:S05]  /*134c0*/  BRA `(.L_x_7575) ;  /* 0xffffff7000a07947 */ /* 0x000fea000383ffff */
.L_x_7451:
        /* <DEDUP_REMOVED lines=8> */
.L_x_7577:
[----:B------:R-:W-:Y:S05]  /*13550*/  BSYNC B0 ;  /* 0x0000000000007941 */ /* 0x000fea0003800000 */
.L_x_7576:
[----:B------:R-:W-:Y:S05]  /*13560*/  BRA `(.L_x_7578) ;  /* 0xffffff7000807947 */ /* 0x000fea000383ffff */
.L_x_7452:
        /* <DEDUP_REMOVED lines=8> */
.L_x_7580:
[----:B------:R-:W-:Y:S05]  /*135f0*/  BSYNC B0 ;  /* 0x0000000000007941 */ /* 0x000fea0003800000 */
.L_x_7579:
[----:B------:R-:W-:Y:S05]  /*13600*/  BRA `(.L_x_7581) ;  /* 0xffffff7000607947 */ /* 0x000fea000383ffff */
.L_x_7453:
        /* <DEDUP_REMOVED lines=8> */
.L_x_7583:
[----:B------:R-:W-:Y:S05]  /*13690*/  BSYNC B0 ;  /* 0x0000000000007941 */ /* 0x000fea0003800000 */
.L_x_7582:
        /* <DEDUP_REMOVED lines=10> */
.L_x_7584:
[----:B------:R-:W-:Y:S02]  /*13740*/  MOV R68, 0x1f ;  /* 0x0000001f00447802 */ /* 0x000fe40000000f00 */
[----:B------:R-:W-:Y:S02]  /*13750*/  MOV R198, R194 ;  /* 0x000000c200c67202 */ /* 0x000fe40000000f00 */
[----:B------:R-:W-:-:S07]  /*13760*/  MOV R193, R196 ;  /* 0x000000c400c17202 */ /* 0x000fce0000000f00 */
[----:B------:R-:W-:Y:S05]  /*13770*/  WARPSYNC.COLLECTIVE R71, `(.L_x_7585) ;  /* 0x0000000047087348 */ /* 0x000fea0003c00000 */
[----:B------:R0:W1:Y:S02]  /*13780*/  SHFL.UP P6, R196, R198, R200, R201 ;  /* 0x040000c8c6c47389 */ /* 0x00006400000c00c9 */
[----:B01----:R-:W-:Y:S05]  /*13790*/  ENDCOLLECTIVE ;  /* 0x000000000000791b */ /* 0x003fea0003800000 */
.L_x_7585:
[----:B------:R-:W-:Y:S02]  /*137a0*/  MOV R198, R195 ;  /* 0x000000c300c67202 */ /* 0x000fe40000000f00 */
[----:B------:R-:W-:-:S07]  /*137b0*/  MOV R194, R196 ;  /* 0x000000c400c27202 */ /* 0x000fce0000000f00 */
[----:B------:R-:W-:Y:S05]  /*137c0*/  WARPSYNC.COLLECTIVE R71, `(.L_x_7586) ;  /* 0x0000000047087348 */ /* 0x000fea0003c00000 */
[----:B------:R0:W1:Y:S02]  /*137d0*/  SHFL.UP P6, R196, R198, R200, R201 ;  /* 0x040000c8c6c47389 */ /* 0x00006400000c00c9 */
[----:B01----:R-:W-:Y:S05]  /*137e0*/  ENDCOLLECTIVE ;  /* 0x000000000000791b */ /* 0x003fea0003800000 */
.L_x_7586:
[----:B------:R-:W-:Y:S05]  /*137f0*/  WARPSYNC.COLLECTIVE R71, `(.L_x_7587) ;  /* 0x0000000047087348 */ /* 0x000fea0003c00000 */
[----:B------:R0:W1:Y:S02]  /*13800*/  SHFL.IDX P3, R244, R70, R69, R68 ;  /* 0x0000004546f47389 */ /* 0x0000640000060044 */
[----:B01----:R-:W-:Y:S05]  /*13810*/  ENDCOLLECTIVE ;  /* 0x000000000000791b */ /* 0x003fea0003800000 */
.L_x_7587:
[----:B------:R-:W-:Y:S02]  /*13820*/  MOV R70, R65 ;  /* 0x0000004100467202 */ /* 0x000fe40000000f00 */
[----:B------:R-:W-:Y:S02]  /*13830*/  MOV R195, R196 ;  /* 0x000000c400c37202 */ /* 0x000fe40000000f00 */
[----:B------:R-:W-:-:S07]  /*13840*/  MOV R64, R244 ;  /* 0x000000f400407202 */ /* 0x000fce0000000f00 */
[----:B------:R-:W-:Y:S05]  /*13850*/  WARPSYNC.COLLECTIVE R71, `(.L_x_7588) ;  /* 0x0000000047087348 */ /* 0x000fea0003c00000 */
[----:B------:R0:W1:Y:S02]  /*13860*/  SHFL.IDX P3, R244, R70, R69, R68 ;  /* 0x0000004546f47389 */ /* 0x0000640000060044 */
[----:B01----:R-:W-:Y:S05]  /*13870*/  ENDCOLLECTIVE ;  /* 0x000000000000791b */ /* 0x003fea0003800000 */
.L_x_7588:
[----:B------:R-:W-:Y:S02]  /*13880*/  MOV R70, R66 ;  /* 0x0000004200467202 */ /* 0x000fe40000000f00 */
[----:B------:R-:W-:-:S07]  /*13890*/  MOV R196, R244 ;  /* 0x000000f400c47202 */ /* 0x000fce0000000f00 */
[----:B------:R-:W-:Y:S05]  /*138a0*/  WARPSYNC.COLLECTIVE R71, `(.L_x_7589) ;  /* 0x0000000047087348 */ /* 0x000fea0003c00000 */
[----:B------:R0:W1:Y:S02]  /*138b0*/  SHFL.IDX P3, R244, R70, R69, R68 ;  /* 0x0000004546f47389 */ /* 0x0000640000060044 */
[----:B01----:R-:W-:Y:S05]  /*138c0*/  ENDCOLLECTIVE ;  /* 0x000000000000791b */ /* 0x003fea0003800000 */
.L_x_7589:
[----:B------:R-:W-:Y:S02]  /*138d0*/  MOV R70, R67 ;  /* 0x0000004300467202 */ /* 0x000fe40000000f00 */
[----:B------:R-:W-:-:S07]  /*138e0*/  MOV R66, R244 ;  /* 0x000000f400427202 */ /* 0x000fce0000000f00 */
[----:B------:R-:W-:Y:S05]  /*138f0*/  WARPSYNC.COLLECTIVE R71, `(.L_x_7590) ;  /* 0x0000000047087348 */ /* 0x000fea0003c00000 */
[----:B------:R0:W1:Y:S02]  /*13900*/  SHFL.IDX P3, R244, R70, R69, R68 ;  /* 0x0000004546f47389 */ /* 0x0000640000060044 */
[----:B01----:R-:W-:Y:S05]  /*13910*/  ENDCOLLECTIVE ;  /* 0x000000000000791b */ /* 0x003fea0003800000 */
.L_x_7590:
[----:B------:R-:W-:Y:S01]  /*13920*/  MOV R67, R244 ;  /* 0x000000f400437202 */ /* 0x000fe20000000f00 */
[----:B------:R-:W-:Y:S06]  /*13930*/  BRA `(.L_x_7591) ;  /* 0xffffff6c00bc7947 */ /* 0x000fec000383ffff */
.L_x_7455:
        /* <DEDUP_REMOVED lines=8> */
.L_x_7592:
[----:B------:R-:W-:Y:S02]  /*139c0*/  MOV R250, R246 ;  /* 0x000000f600fa7202 */ /* 0x000fe40000000f00 */
[----:B------:R-:W-:-:S07]  /*139d0*/  MOV R68, R244 ;  /* 0x000000f400447202 */ /* 0x000fce0000000f00 */
[----:B------:R-:W-:Y:S05]  /*139e0*/  WARPSYNC.COLLECTIVE R71, `(.L_x_7593) ;  /* 0x0000000047087348 */ /* 0x000fea0003c00000 */
[----:B------:R0:W1:Y:S02]  /*139f0*/  SHFL.DOWN P0, R244, R250, R251, R252 ;  /* 0x080000fbfaf47389 */ /* 0x00006400000000fc */
[----:B01----:R-:W-:Y:S05]  /*13a00*/  ENDCOLLECTIVE ;  /* 0x000000000000791b */ /* 0x003fea0003800000 */
.L_x_7593:
[----:B------:R-:W-:Y:S02]  /*13a10*/  MOV R250, R70 ;  /* 0x0000004600fa7202 */ /* 0x000fe40000000f00 */
[----:B------:R-:W-:-:S07]  /*13a20*/  MOV R69, R244 ;  /* 0x000000f400457202 */ /* 0x000fce0000000f00 */
[----:B------:R-:W-:Y:S05]  /*13a30*/  WARPSYNC.COLLECTIVE R71, `(.L_x_7594) ;  /* 0x0000000047087348 */ /* 0x000fea0003c00000 */
[----:B------:R0:W1:Y:S02]  /*13a40*/  SHFL.DOWN P0, R244, R250, R251, R252 ;  /* 0x080000fbfaf47389 */ /* 0x00006400000000fc */
[----:B01----:R-:W-:Y:S05]  /*13a50*/  ENDCOLLECTIVE ;  /* 0x000000000000791b */ /* 0x003fea0003800000 */
.L_x_7594:
[----:B------:R-:W-:Y:S02]  /*13a60*/  MOV R250, R248 ;  /* 0x000000f800fa7202 */ /* 0x000fe40000000f00 */
[----:B------:R-:W-:-:S07]  /*13a70*/  MOV R241, R244 ;  /* 0x000000f400f17202 */ /* 0x000fce0000000f00 */
[----:B------:R-:W-:Y:S05]  /*13a80*/  WARPSYNC.COLLECTIVE R71, `(.L_x_7595) ;  /* 0x0000000047087348 */ /* 0x000fea0003c00000 */
[----:B------:R0:W1:Y:S02]  /*13a90*/  SHFL.DOWN P0, R244, R250, R251, R252 ;  /* 0x080000fbfaf47389 */ /* 0x00006400000000fc */
[----:B01----:R-:W-:Y:S05]  /*13aa0*/  ENDCOLLECTIVE ;  /* 0x000000000000791b */ /* 0x003fea0003800000 */
.L_x_7595:
[----:B------:R-:W-:Y:S01]  /*13ab0*/  MOV R71, R244 ;  /* 0x000000f400477202 */ /* 0x000fe20000000f00 */
[----:B------:R-:W-:Y:S06]  /*13ac0*/  BRA `(.L_x_7596) ;  /* 0xffffff8000a47947 */ /* 0x000fec000383ffff */
.L_x_7458:
        /* <DEDUP_REMOVED lines=8> */
.L_x_7598:
[----:B------:R-:W-:Y:S05]  /*13b50*/  BSYNC B0 ;  /* 0x0000000000007941 */ /* 0x000fea0003800000 */
.L_x_7597:
        /* <DEDUP_REMOVED lines=8> */
.L_x_7599:
[----:B------:R-:W-:Y:S02]  /*13be0*/  MOV R250, R247 ;  /* 0x000000f700fa7202 */ /* 0x000fe40000000f00 */
[----:B------:R-:W-:-:S07]  /*13bf0*/  MOV R69, R244 ;  /* 0x000000f400457202 */ /* 0x000fce0000000f00 */
[----:B------:R-:W-:Y:S05]  /*13c00*/  WARPSYNC.COLLECTIVE R71, `(.L_x_7600) ;  /* 0x0000000047087348 */ /* 0x000fea0003c00000 */
[----:B------:R0:W1:Y:S02]  /*13c10*/  SHFL.DOWN P0, R244, R250, R251, R252 ;  /* 0x080000fbfaf47389 */ /* 0x00006400000000fc */
[----:B01----:R-:W-:Y:S05]  /*13c20*/  ENDCOLLECTIVE ;  /* 0x000000000000791b */ /* 0x003fea0003800000 */
.L_x_7600:
[----:B------:R-:W-:Y:S02]  /*13c30*/  MOV R250, R248 ;  /* 0x000000f800fa7202 */ /* 0x000fe40000000f00 */
[----:B------:R-:W-:-:S07]  /*13c40*/  MOV R70, R244 ;  /* 0x000000f400467202 */ /* 0x000fce0000000f00 */
[----:B------:R-:W-:Y:S05]  /*13c50*/  WARPSYNC.COLLECTIVE R71, `(.L_x_7601) ;  /* 0x0000000047087348 */ /* 0x000fea0003c00000 */
[----:B------:R0:W1:Y:S02]  /*13c60*/  SHFL.DOWN P0, R244, R250, R251, R252 ;  /* 0x080000fbfaf47389 */ /* 0x00006400000000fc */
[----:B01----:R-:W-:Y:S05]  /*13c70*/  ENDCOLLECTIVE ;  /* 0x000000000000791b */ /* 0x003fea0003800000 */
.L_x_7601:
[----:B------:R-:W-:Y:S01]  /*13c80*/  MOV R241, R244 ;  /* 0x000000f400f17202 */ /* 0x000fe20000000f00 */
[----:B------:R-:W-:Y:S06]  /*13c90*/  BRA `(.L_x_7602) ;  /* 0xffffff8000847947 */ /* 0x000fec000383ffff */
.L_x_7461:
        /* <DEDUP_REMOVED lines=8> */
.L_x_7604:
[----:B------:R-:W-:Y:S05]  /*13d20*/  BSYNC B0 ;  /* 0x0000000000007941 */ /* 0x000fea0003800000 */
.L_x_7603:
        /* <DEDUP_REMOVED lines=8> */
.L_x_7605:
[----:B------:R-:W-:Y:S02]  /*13db0*/  MOV R250, R247 ;  /* 0x000000f700fa7202 */ /* 0x000fe40000000f00 */
[----:B------:R-:W-:-:S07]  /*13dc0*/  MOV R69, R244 ;  /* 0x000000f400457202 */ /* 0x000fce0000000f00 */
[----:B------:R-:W-:Y:S05]  /*13dd0*/  WARPSYNC.COLLECTIVE R71, `(.L_x_7606) ;  /* 0x0000000047087348 */ /* 0x000fea0003c00000 */
[----:B------:R0:W1:Y:S02]  /*13de0*/  SHFL.DOWN P0, R244, R250, R251, R252 ;  /* 0x080000fbfaf47389 */ /* 0x00006400000000fc */
[----:B01----:R-:W-:Y:S05]  /*13df0*/  ENDCOLLECTIVE ;  /* 0x000000000000791b */ /* 0x003fea0003800000 */
.L_x_7606:
[----:B------:R-:W-:Y:S02]  /*13e00*/  MOV R250, R248 ;  /* 0x000000f800fa7202 */ /* 0x000fe40000000f00 */
[----:B------:R-:W-:-:S07]  /*13e10*/  MOV R70, R244 ;  /* 0x000000f400467202 */ /* 0x000fce0000000f00 */
[----:B------:R-:W-:Y:S05]  /*13e20*/  WARPSYNC.COLLECTIVE R71, `(.L_x_7607) ;  /* 0x0000000047087348 */ /* 0x000fea0003c00000 */
[----:B------:R0:W1:Y:S02]  /*13e30*/  SHFL.DOWN P0, R244, R250, R251, R252 ;  /* 0x080000fbfaf47389 */ /* 0x00006400000000fc */
[----:B01----:R-:W-:Y:S05]  /*13e40*/  ENDCOLLECTIVE ;  /* 0x000000000000791b */ /* 0x003fea0003800000 */
.L_x_7607:
[----:B------:R-:W-:Y:S01]  /*13e50*/  MOV R241, R244 ;  /* 0x000000f400f17202 */ /* 0x000fe20000000f00 */
[----:B------:R-:W-:Y:S06]  /*13e60*/  BRA `(.L_x_7608) ;  /* 0xffffff8000647947 */ /* 0x000fec000383ffff */
.L_x_7464:
        /* <DEDUP_REMOVED lines=8> */
.L_x_7610:
[----:B------:R-:W-:Y:S05]  /*13ef0*/  BSYNC B0 ;  /* 0x0000000000007941 */ /* 0x000fea0003800000 */
.L_x_7609:
        /* <DEDUP_REMOVED lines=8> */
.L_x_7611:
[----:B------:R-:W-:Y:S02]  /*13f80*/  MOV R250, R247 ;  /* 0x000000f700fa7202 */ /* 0x000fe40000000f00 */
[----:B------:R-:W-:-:S07]  /*13f90*/  MOV R69, R244 ;  /* 0x000000f400457202 */ /* 0x000fce0000000f00 */
[----:B------:R-:W-:Y:S05]  /*13fa0*/  WARPSYNC.COLLECTIVE R71, `(.L_x_7612) ;  /* 0x0000000047087348 */ /* 0x000fea0003c00000 */
[----:B------:R0:W1:Y:S02]  /*13fb0*/  SHFL.DOWN P0, R244, R250, R251, R252 ;  /* 0x080000fbfaf47389 */ /* 0x00006400000000fc */
[----:B01----:R-:W-:Y:S05]  /*13fc0*/  ENDCOLLECTIVE ;  /* 0x000000000000791b */ /* 0x003fea0003800000 */
.L_x_7612:
[----:B------:R-:W-:Y:S02]  /*13fd0*/  MOV R250, R248 ;  /* 0x000000f800fa7202 */ /* 0x000fe40000000f00 */
[----:B------:R-:W-:-:S07]  /*13fe0*/  MOV R70, R244 ;  /* 0x000000f400467202 */ /* 0x000fce0000000f00 */
[----:B------:R-:W-:Y:S05]  /*13ff0*/  WARPSYNC.COLLECTIVE R71, `(.L_x_7613) ;  /* 0x0000000047087348 */ /* 0x000fea0003c00000 */
[----:B------:R0:W1:Y:S02]  /*14000*/  SHFL.DOWN P0, R244, R250, R251, R252 ;  /* 0x080000fbfaf47389 */ /* 0x00006400000000fc */
[----:B01----:R-:W-:Y:S05]  /*14010*/  ENDCOLLECTIVE ;  /* 0x000000000000791b */ /* 0x003fea0003800000 */
.L_x_7613:
[----:B------:R-:W-:Y:S01]  /*14020*/  MOV R241, R244 ;  /* 0x000000f400f17202 */ /* 0x000fe20000000f00 */
[----:B------:R-:W-:Y:S06]  /*14030*/  BRA `(.L_x_7614) ;  /* 0xffffff8000447947 */ /* 0x000fec000383ffff */
.L_x_7467:
        /* <DEDUP_REMOVED lines=8> */
.L_x_7616:
[----:B------:R-:W-:Y:S05]  /*140c0*/  BSYNC B0 ;  /* 0x0000000000007941 */ /* 0x000fea0003800000 */
.L_x_7615:
        /* <DEDUP_REMOVED lines=8> */
.L_x_7617:
[----:B------:R-:W-:Y:S02]  /*14150*/  MOV R250, R247 ;  /* 0x000000f700fa7202 */ /* 0x000fe40000000f00 */
[----:B------:R-:W-:-:S07]  /*14160*/  MOV R69, R244 ;  /* 0x000000f400457202 */ /* 0x000fce0000000f00 */
[----:B------:R-:W-:Y:S05]  /*14170*/  WARPSYNC.COLLECTIVE R71, `(.L_x_7618) ;  /* 0x0000000047087348 */ /* 0x000fea0003c00000 */
[----:B------:R0:W1:Y:S02]  /*14180*/  SHFL.DOWN P0, R244, R250, R251, R252 ;  /* 0x080000fbfaf47389 */ /* 0x00006400000000fc */
[----:B01----:R-:W-:Y:S05]  /*14190*/  ENDCOLLECTIVE ;  /* 0x000000000000791b */ /* 0x003fea0003800000 */
.L_x_7618:
[----:B------:R-:W-:Y:S02]  /*141a0*/  MOV R250, R248 ;  /* 0x000000f800fa7202 */ /* 0x000fe40000000f00 */
[----:B------:R-:W-:-:S07]  /*141b0*/  MOV R70, R244 ;  /* 0x000000f400467202 */ /* 0x000fce0000000f00 */
[----:B------:R-:W-:Y:S05]  /*141c0*/  WARPSYNC.COLLECTIVE R71, `(.L_x_7619) ;  /* 0x0000000047087348 */ /* 0x000fea0003c00000 */
[----:B------:R0:W1:Y:S02]  /*141d0*/  SHFL.DOWN P0, R244, R250, R251, R252 ;  /* 0x080000fbfaf47389 */ /* 0x00006400000000fc */
[----:B01----:R-:W-:Y:S05]  /*141e0*/  ENDCOLLECTIVE ;  /* 0x000000000000791b */ /* 0x003fea0003800000 */
.L_x_7619:
[----:B------:R-:W-:Y:S01]  /*141f0*/  MOV R71, R244 ;  /* 0x000000f400477202 */ /* 0x000fe20000000f00 */
[----:B------:R-:W-:Y:S06]  /*14200*/  BRA `(.L_x_7620) ;  /* 0xffffff8000247947 */ /* 0x000fec000383ffff */
.L_x_7470:
        /* <DEDUP_REMOVED lines=8> */
.L_x_7622:
[----:B------:R-:W-:Y:S05]  /*14290*/  BSYNC B0 ;  /* 0x0000000000007941 */ /* 0x000fea0003800000 */
.L_x_7621:
        /* <DEDUP_REMOVED lines=10> */
.L_x_7623:
[----:B------:R-:W-:Y:S02]  /*14340*/  MOV R252, 0x1f ;  /* 0x0000001f00fc7802 */ /* 0x000fe40000000f00 */
[----:B------:R-:W-:Y:S02]  /*14350*/  MOV R70, R247 ;  /* 0x000000f700467202 */ /* 0x000fe40000000f00 */
[----:B------:R-:W-:-:S07]  /*14360*/  MOV R241, R244 ;  /* 0x000000f400f17202 */ /* 0x000fce0000000f00 */
[----:B------:R-:W-:Y:S05]  /*14370*/  WARPSYNC.COLLECTIVE R71, `(.L_x_7624) ;  /* 0x0000000047087348 */ /* 0x000fea0003c00000 */
[----:B------:R0:W1:Y:S02]  /*14380*/  SHFL.IDX P3, R244, R70, R69, R68 ;  /* 0x0000004546f47389 */ /* 0x0000640000060044 */
[----:B01----:R-:W-:Y:S05]  /*14390*/  ENDCOLLECTIVE ;  /* 0x000000000000791b */ /* 0x003fea0003800000 */
.L_x_7624:
        /* <DEDUP_REMOVED lines=15> */
.L_x_7625:
[----:B------:R-:W-:Y:S01]  /*14490*/  MOV R70, R60 ;  /* 0x0000003c00467202 */ /* 0x000fe20000000f00 */
[----:B------:R-:W-:-:S07]  /*144a0*/  FADD.FTZ R240, R244, R240 ;  /* 0x000000f0f4f07221 */ /* 0x000fce0000010000 */
[----:B------:R-:W-:Y:S05]  /*144b0*/  WARPSYNC.COLLECTIVE R71, `(.L_x_7626) ;  /* 0x0000000047087348 */ /* 0x000fea0003c00000 */
[----:B------:R0:W1:Y:S02]  /*144c0*/  SHFL.DOWN P0, R244, R250, R251, R252 ;  /* 0x080000fbfaf47389 */ /* 0x00006400000000fc */
[----:B01----:R-:W-:Y:S05]  /*144d0*/  ENDCOLLECTIVE ;  /* 0x000000000000791b */ /* 0x003fea0003800000 */
.L_x_7626:
[----:B------:R-:W-:Y:S02]  /*144e0*/  MOV R250, R246 ;  /* 0x000000f600fa7202 */ /* 0x000fe40000000f00 */
[----:B------:R-:W-:-:S07]  /*144f0*/  MOV R245, R244 ;  /* 0x000000f400f57202 */ /* 0x000fce0000000f00 */
[----:B------:R-:W-:Y:S05]  /*14500*/  WARPSYNC.COLLECTIVE R71, `(.L_x_7627) ;  /* 0x0000000047087348 */ /* 0x000fea0003c00000 */
[----:B------:R0:W1:Y:S02]  /*14510*/  SHFL.DOWN P0, R244, R250, R251, R252 ;  /* 0x080000fbfaf47389 */ /* 0x00006400000000fc */
[----:B01----:R-:W-:Y:S05]  /*14520*/  ENDCOLLECTIVE ;  /* 0x000000000000791b */ /* 0x003fea0003800000 */
.L_x_7627:
[----:B------:R-:W-:Y:S02]  /*14530*/  MOV R250, R247 ;  /* 0x000000f700fa7202 */ /* 0x000fe40000000f00 */
[----:B------:R-:W-:-:S07]  /*14540*/  MOV R246, R244 ;  /* 0x000000f400f67202 */ /* 0x000fce0000000f00 */
[----:B------:R-:W-:Y:S05]  /*14550*/  WARPSYNC.COLLECTIVE R71, `(.L_x_7628) ;  /* 0x0000000047087348 */ /* 0x000fea0003c00000 */
[----:B------:R0:W1:Y:S02]  /*14560*/  SHFL.DOWN P0, R244, R250, R251, R252 ;  /* 0x080000fbfaf47389 */ /* 0x00006400000000fc */
[----:B01----:R-:W-:Y:S05]  /*14570*/  ENDCOLLECTIVE ;  /* 0x000000000000791b */ /* 0x003fea0003800000 */
.L_x_7628:
[----:B------:R-:W-:Y:S02]  /*14580*/  MOV R250, R248 ;  /* 0x000000f800fa7202 */ /* 0x000fe40000000f00 */
[----:B------:R-:W-:-:S07]  /*14590*/  MOV R247, R244 ;  /* 0x000000f400f77202 */ /* 0x000fce0000000f00 */
[----:B------:R-:W-:Y:S05]  /*145a0*/  WARPSYNC.COLLECTIVE R71, `(.L_x_7629) ;  /* 0x0000000047087348 */ /* 0x000fea0003c00000 */
[----:B------:R0:W1:Y:S02]  /*145b0*/  SHFL.DOWN P0, R244, R250, R251, R252 ;  /* 0x080000fbfaf47389 */ /* 0x00006400000000fc */
[----:B01----:R-:W-:Y:S05]  /*145c0*/  ENDCOLLECTIVE ;  /* 0x000000000000791b */ /* 0x003fea0003800000 */
.L_x_7629:
[----:B------:R-:W-:-:S07]  /*145d0*/  MOV R248, R244 ;  /* 0x000000f400f87202 */ /* 0x000fce0000000f00 */
[----:B------:R-:W-:Y:S05]  /*145e0*/  WARPSYNC.COLLECTIVE R71, `(.L_x_7630) ;  /* 0x0000000047087348 */ /* 0x000fea0003c00000 */
[----:B------:R0:W1:Y:S02]  /*145f0*/  SHFL.IDX P3, R244, R70, R69, R68 ;  /* 0x0000004546f47389 */ /* 0x0000640000060044 */
[----:B01----:R-:W-:Y:S05]  /*14600*/  ENDCOLLECTIVE ;  /* 0x000000000000791b */ /* 0x003fea0003800000 */
.L_x_7630:
[----:B------:R-:W-:Y:S02]  /*14610*/  MOV R70, R61 ;  /* 0x0000003d00467202 */ /* 0x000fe40000000f00 */
[----:B------:R-:W-:-:S07]  /*14620*/  MOV R60, R244 ;  /* 0x000000f4003c7202 */ /* 0x000fce0000000f00 */
[----:B------:R-:W-:Y:S05]  /*14630*/  WARPSYNC.COLLECTIVE R71, `(.L_x_7631) ;  /* 0x0000000047087348 */ /* 0x000fea0003c00000 */
[----:B------:R0:W1:Y:S02]  /*14640*/  SHFL.IDX P3, R244, R70, R69, R68 ;  /* 0x0000004546f47389 */ /* 0x0000640000060044 */
[----:B01----:R-:W-:Y:S05]  /*14650*/  ENDCOLLECTIVE ;  /* 0x000000000000791b */ /* 0x003fea0003800000 */
.L_x_7631:
[----:B------:R-:W-:Y:S02]  /*14660*/  MOV R70, R62 ;  /* 0x0000003e00467202 */ /* 0x000fe40000000f00 */
[----:B------:R-:W-:-:S07]  /*14670*/  MOV R61, R244 ;  /* 0x000000f4003d7202 */ /* 0x000fce0000000f00 */
[----:B------:R-:W-:Y:S05]  /*14680*/  WARPSYNC.COLLECTIVE R71, `(.L_x_7632) ;  /* 0x0000000047087348 */ /* 0x000fea0003c00000 */
[----:B------:R0:W1:Y:S02]  /*14690*/  SHFL.IDX P3, R244, R70, R69, R68 ;  /* 0x0000004546f47389 */ /* 0x0000640000060044 */
[----:B01----:R-:W-:Y:S05]  /*146a0*/  ENDCOLLECTIVE ;  /* 0x000000000000791b */ /* 0x003fea0003800000 */
.L_x_7632:
[----:B------:R-:W-:Y:S02]  /*146b0*/  MOV R70, R63 ;  /* 0x0000003f00467202 */ /* 0x000fe40000000f00 */
[----:B------:R-:W-:-:S07]  /*146c0*/  MOV R62, R244 ;  /* 0x000000f4003e7202 */ /* 0x000fce0000000f00 */
[----:B------:R-:W-:Y:S05]  /*146d0*/  WARPSYNC.COLLECTIVE R71, `(.L_x_7633) ;  /* 0x0000000047087348 */ /* 0x000fea0003c00000 */
[----:B------:R0:W1:Y:S02]  /*146e0*/  SHFL.IDX P3, R244, R70, R69, R68 ;  /* 0x0000004546f47389 */ /* 0x0000640000060044 */
[----:B01----:R-:W-:Y:S05]  /*146f0*/  ENDCOLLECTIVE ;  /* 0x000000000000791b */ /* 0x003fea0003800000 */
.L_x_7633:
[----:B------:R-:W-:Y:S01]  /*14700*/  MOV R63, R244 ;  /* 0x000000f4003f7202 */ /* 0x000fe20000000f00 */
[----:B------:R-:W-:Y:S06]  /*14710*/  BRA `(.L_x_7634) ;  /* 0xffffff7c007c7947 */ /* 0x000fec000383ffff */
.L_x_7635:
        /* <DEDUP_REMOVED lines=14> */
.L_x_18702:


//--------------------- .text._Z25selective_scan_bwd_kernelI32Selective_Scan_bwd_kernel_traitsILi64ELi16ELb0ELb1ELb0ELb0ELb0EN3c104HalfENS1_7complexIfEEEEv12SSMParamsBwd --------------------------
	.section	.text._Z25selective_scan_bwd_kernelI32Selective_Scan_bwd_kernel_traitsILi64ELi16ELb0ELb1ELb0ELb0ELb0EN3c104HalfENS1_7complexIfEEEEv12SSMParamsBwd,"ax",@progbits
	.align	128
        .global         _Z25selective_scan_bwd_kernelI32Selective_Scan_bwd_kernel_traitsILi64ELi16ELb0ELb1ELb0ELb0ELb0EN3c104HalfENS1_7complexIfEEEEv12SSMParamsBwd
        .type           _Z25selective_scan_bwd_kernelI32Selective_Scan_bwd_kernel_traitsILi64ELi16ELb0ELb1ELb0ELb0ELb0EN3c104HalfENS1_7complexIfEEEEv12SSMParamsBwd,@function
        .size           _Z25selective_scan_bwd_kernelI32Selective_Scan_bwd_kernel_traitsILi64ELi16ELb0ELb1ELb0ELb0ELb0EN3c104HalfENS1_7complexIfEEEEv12SSMParamsBwd,(.L_x_18703 - _Z25selective_scan_bwd_kernelI32Selective_Scan_bwd_kernel_traitsILi64ELi16ELb0ELb1ELb0ELb0ELb0EN3c104HalfENS1_7complexIfEEEEv12SSMParamsBwd)
        .other          _Z25selective_scan_bwd_kernelI32Selective_Scan_bwd_kernel_traitsILi64ELi16ELb0ELb1ELb0ELb0ELb0EN3c104HalfENS1_7complexIfEEEEv12SSMParamsBwd,@"STO_CUDA_ENTRY STV_DEFAULT"
_Z25selective_scan_bwd_kernelI32Selective_Scan_bwd_kernel_traitsILi64ELi16ELb0ELb1ELb0ELb0ELb0EN3c104HalfENS1_7complexIfEEEEv12SSMParamsBwd:
.text._Z25selective_scan_bwd_kernelI32Selective_Scan_bwd_kernel_traitsILi64ELi16ELb0ELb1ELb0ELb0ELb0EN3c104HalfENS1_7complexIfEEEEv12SSMParamsBwd:
        /* <DEDUP_REMOVED lines=145> */
.L_x_7736:
        /* <DEDUP_REMOVED lines=224> */
[----:B0-----:R-:W-:Y:S02]  /*1710*/  PRMT R17, RZ, 0x7610, R17 ;  /* 0x00007610ff117816 */ /* 0x001fe40000000011 */
        /* <DEDUP_REMOVED lines=70> */
[----:B------:R-:W-:-:S13]  /*1b80*/  ISETP.NE.AND P0, PT, R24, RZ, PT ;  /* 0x000000ff1800720c */ /* 0x000fda0003f05270 */
[----:B------:R-:W3:Y:S01]  /*1b90*/  @!P0 LDG.E.U16 R21, desc[UR26][R4.64+0x40] ;  /* 0x0000401a04158981 */ /* 0x000ee2000c1e1500 */
[----:B------:R-:W-:Y:S02]  /*1ba0*/  ISETP.NE.AND P0, PT, R25, RZ, PT ;  /* 0x000000ff1900720c */ /* 0x000fe40003f05270 */
[----:B------:R-:W-:Y:S02]  /*1bb0*/  PRMT R25, RZ, 0x7610, R25 ;  /* 0x00007610ff197816 */ /* 0x000fe40000000019 */
[----:B-1----:R-:W-:-:S09]  /*1bc0*/  PRMT R22, RZ, 0x7610, R22 ;  /* 0x00007610ff167816 */ /* 0x002fd20000000016 */
        /* <DEDUP_REMOVED lines=163> */
[----:B------:R-:W-:-:S02]  /*2600*/  HADD2.F32 R3, -RZ, R3.H0_H0 ;  /* 0x20000003ff037230 */ /* 0x000fc40000004100 */
[----:B------:R-:W-:Y:S02]  /*2610*/  HFMA2 R93, -RZ, RZ, 0, 0 ;  /* 0x00000000ff5d7431 */ /* 0x000fe400000001ff */
[----:B------:R-:W-:Y:S02]  /*2620*/  HADD2.F32 R4, -RZ, R13.H0_H0 ;  /* 0x2000000dff047230 */ /* 0x000fe40000004100 */
[----:B------:R-:W-:Y:S01]  /*2630*/  FADD.FTZ R13, R11, UR6 ;  /* 0x000000060b0d7e21 */ /* 0x000fe20008010000 */
[----:B------:R-:W-:Y:S01]  /*2640*/  HADD2.F32 R12, -RZ, R12.H0_H0 ;  /* 0x2000000cff0c7230 */ /* 0x000fe20000004100 */
[----:B------:R-:W-:Y:S01]  /*2650*/  ISETP.EQ.AND P1, PT, R0, RZ, P1 ;  /* 0x000000ff0000720c */ /* 0x000fe20000f22270 */
[----:B------:R-:W-:Y:S02]  /*2660*/  HADD2.F32 R63, -RZ, R14.H0_H0 ;  /* 0x2000000eff3f7230 */ /* 0x000fe40000004100 */
[----:B------:R-:W-:Y:S01]  /*2670*/  FADD.FTZ R14, R10, UR6 ;  /* 0x000000060a0e7e21 */ /* 0x000fe20008010000 */
[----:B------:R-:W-:Y:S01]  /*2680*/  HADD2.F32 R65, -RZ, R15.H0_H0 ;  /* 0x2000000fff417230 */ /* 0x000fe20000004100 */
[----:B0-----:R-:W-:Y:S01]  /*2690*/  UIMAD.WIDE.U32 UR12, UR44, UR22, URZ ;  /* 0x000000162c0c72a5 */ /* 0x001fe2000f8e00ff */
        /* <DEDUP_REMOVED lines=48> */
.L_x_7735:
[C---:B------:R-:W-:Y:S02]  /*29a0*/  SHF.L.U32 R124, R197.reuse, 0x5, RZ ;  /* 0x00000005c57c7819 */ /* 0x040fe400000006ff */
[----:B0-----:R-:W-:Y:S02]  /*29b0*/  SHF.L.U32 R60, R197, 0x5, RZ ;  /* 0x00000005c53c7819 */ /* 0x001fe400000006ff */
[----:B------:R-:W-:Y:S02]  /*29c0*/  LOP3.LUT R64, R98, 0x7c00, R124, 0xf8, !PT ;  /* 0x00007c0062407812 */ /* 0x000fe400078ef87c */
[----:B------:R-:W-:Y:S02]  /*29d0*/  LOP3.LUT R60, R60, 0x7c1f, R197, 0xc8, !PT ;  /* 0x00007c1f3c3c7812 */ /* 0x000fe400078ec8c5 */
[----:B0-----:R-:W-:Y:S02]  /*29e0*/  MOV R63, UR42 ;  /* 0x0000002a003f7c02 */ /* 0x001fe40008000f00 */
[----:B------:R-:W-:-:S02]  /*29f0*/  MOV R61, RZ ;  /* 0x000000ff003d7202 */ /* 0x000fc40000000f00 */
[----:B------:R-:W-:Y:S02]  /*2a00*/  LOP3.LUT R66, R64, 0x20, RZ, 0xfc, !PT ;  /* 0x0000002040427812 */ /* 0x000fe400078efcff */
[----:B------:R-:W-:Y:S01]  /*2a10*/  MOV R65, UR43 ;  /* 0x0000002b00417c02 */ /* 0x000fe20008000f00 */
        /* <DEDUP_REMOVED lines=217> */
[----:B------:R-:W-:Y:S02]  /*37b0*/  LEA R130, R145, UR22, 0x1 ;  /* 0x0000001691827c11 */ /* 0x000fe4000f8e08ff */
        /* <DEDUP_REMOVED lines=21> */
[----:B------:R-:W-:Y:S04]  /*3910*/  STS.U16 [R126+0x100], R69 ;  /* 0x000100457e007388 */ /* 0x000fe80000000400 */
[----:B------:R-:W-:Y:S01]  /*3920*/  STS.U16 [R133+0x140], R70 ;  /* 0x0001404685007388 */ /* 0x000fe20000000400 */
[----:B----4-:R-:W-:-:S03]  /*3930*/  LEA R60, R149, UR22, 0x1 ;  /* 0x00000016953c7c11 */ /* 0x010fc6000f8e08ff */
[----:B------:R-:W-:Y:S01]  /*3940*/  STS.U16 [R128+0x180], R71 ;  /* 0x0001804780007388 */ /* 0x000fe20000000400 */
[----:B0-----:R-:W-:-:S03]  /*3950*/  LEA R68, R153, UR22, 0x1 ;  /* 0x0000001699447c11 */ /* 0x001fc6000f8e08ff */
[----:B------:R0:W-:Y:S04]  /*3960*/  STS.U16 [R66+0x1c0], R99 ;  /* 0x0001c06342007388 */ /* 0x0001e80000000400 */
[----:B------:R-:W-:Y:S04]  /*3970*/  STS.U16 [R139+0x200], R100 ;  /* 0x000200648b007388 */ /* 0x000fe80000000400 */
[----:B------:R-:W-:Y:S01]  /*3980*/  STS.U16 [R124+0x240], R101 ;  /* 0x000240657c007388 */ /* 0x000fe20000000400 */
[----:B0-----:R-:W-:-:S03]  /*3990*/  LEA R66, R157, UR22, 0x1 ;  /* 0x000000169d427c11 */ /* 0x001fc6000f8e08ff */
[----:B------:R-:W-:Y:S01]  /*39a0*/  STS.U16 [R143+0x280], R102 ;  /* 0x000280668f007388 */ /* 0x000fe20000000400 */
[----:B------:R-:W-:-:S03]  /*39b0*/  LEA R70, R161, UR22, 0x1 ;  /* 0x00000016a1467c11 */ /* 0x000fc6000f8e08ff */
[----:B------:R-:W-:Y:S04]  /*39c0*/  STS.U16 [R130+0x2c0], R103 ;  /* 0x0002c06782007388 */ /* 0x000fe80000000400 */
[----:B------:R-:W-:Y:S04]  /*39d0*/  STS.U16 [R147+0x300], R104 ;  /* 0x0003006893007388 */ /* 0x000fe80000000400 */
[----:B------:R0:W-:Y:S04]  /*39e0*/  STS.U16 [R60+0x340], R105 ;  /* 0x000340693c007388 */ /* 0x0001e80000000400 */
[----:B------:R-:W-:Y:S04]  /*39f0*/  STS.U16 [R151+0x380], R106 ;  /* 0x0003806a97007388 */ /* 0x000fe80000000400 */
[----:B------:R2:W-:Y:S01]  /*3a00*/  STS.U16 [R68+0x3c0], R107 ;  /* 0x0003c06b44007388 */ /* 0x0005e20000000400 */
[----:B0-----:R-:W-:-:S03]  /*3a10*/  LEA R60, R165, UR22, 0x1 ;  /* 0x00000016a53c7c11 */ /* 0x001fc6000f8e08ff */
[----:B------:R-:W-:Y:S04]  /*3a20*/  STS.U16 [R155+0x400], R108 ;  /* 0x0004006c9b007388 */ /* 0x000fe80000000400 */
[----:B------:R0:W-:Y:S01]  /*3a30*/  STS.U16 [R66+0x440], R109 ;  /* 0x0004406d42007388 */ /* 0x0001e20000000400 */
[----:B--2---:R-:W-:-:S03]  /*3a40*/  LEA R68, R169, UR22, 0x1 ;  /* 0x00000016a9447c11 */ /* 0x004fc6000f8e08ff */
[----:B------:R-:W-:Y:S04]  /*3a50*/  STS.U16 [R159+0x480], R110 ;  /* 0x0004806e9f007388 */ /* 0x000fe80000000400 */
[----:B------:R2:W-:Y:S01]  /*3a60*/  STS.U16 [R70+0x4c0], R111 ;  /* 0x0004c06f46007388 */ /* 0x0005e20000000400 */
[----:B0-----:R-:W-:-:S03]  /*3a70*/  LEA R66, R173, UR22, 0x1 ;  /* 0x00000016ad427c11 */ /* 0x001fc6000f8e08ff */
[----:B------:R-:W-:Y:S04]  /*3a80*/  STS.U16 [R163+0x500], R112 ;  /* 0x00050070a3007388 */ /* 0x000fe80000000400 */
[----:B------:R0:W-:Y:S01]  /*3a90*/  STS.U16 [R60+0x540], R113 ;  /* 0x000540713c007388 */ /* 0x0001e20000000400 */
[----:B--2---:R-:W-:-:S03]  /*3aa0*/  LEA R70, R177, UR22, 0x1 ;  /* 0x00000016b1467c11 */ /* 0x004fc6000f8e08ff */
[----:B------:R-:W-:Y:S01]  /*3ab0*/  STS.U16 [R167+0x580], R114 ;  /* 0x00058072a7007388 */ /* 0x000fe20000000400 */
[----:B------:R-:W-:-:S03]  /*3ac0*/  LEA R100, R185, UR22, 0x1 ;  /* 0x00000016b9647c11 */ /* 0x000fc6000f8e08ff */
[----:B------:R2:W-:Y:S01]  /*3ad0*/  STS.U16 [R68+0x5c0], R115 ;  /* 0x0005c07344007388 */ /* 0x0005e20000000400 */
[----:B------:R-:W-:-:S03]  /*3ae0*/  MOV R61, UR28 ;  /* 0x0000001c003d7c02 */ /* 0x000fc60008000f00 */
[----:B------:R-:W-:Y:S01]  /*3af0*/  STS.U16 [R171+0x600], R116 ;  /* 0x00060074ab007388 */ /* 0x000fe20000000400 */
[----:B0-----:R-:W-:-:S03]  /*3b00*/  MOV R60, UR47 ;  /* 0x0000002f003c7c02 */ /* 0x001fc60008000f00 */
[----:B------:R0:W-:Y:S01]  /*3b10*/  STS.U16 [R66+0x640], R117 ;  /* 0x0006407542007388 */ /* 0x0001e20000000400 */
[----:B--2---:R-:W-:-:S03]  /*3b20*/  LEA R68, R181, UR22, 0x1 ;  /* 0x00000016b5447c11 */ /* 0x004fc6000f8e08ff */
        /* <DEDUP_REMOVED lines=9> */
[----:B0-----:R-:W-:-:S04]  /*3bc0*/  FMUL.FTZ R66, R17, UR29 ;  /* 0x0000001d11427c20 */ /* 0x001fc80008410000 */
[----:B--2---:R-:W-:Y:S01]  /*3bd0*/  FMUL.RZ R68, R66, 0.15915493667125701904 ;  /* 0x3e22f98342447820 */ /* 0x004fe2000040c000 */
        /* <DEDUP_REMOVED lines=9> */
[----:B0-----:R-:W-:Y:S01]  /*3c70*/  FMUL.RZ R70, R66, 0.15915493667125701904 ;  /* 0x3e22f98342467820 */ /* 0x001fe2000040c000 */
[----:B------:R-:W-:-:S05]  /*3c80*/  FMUL.FTZ R66, R13, UR29 ;  /* 0x0000001d0d427c20 */ /* 0x000fca0008410000 */
[----:B------:R-:W-:Y:S08]  /*3c90*/  MUFU.SIN R67, R68 ;  /* 0x0000004400437308 */ /* 0x000ff00000000400 */
[----:B------:R0:W2:Y:S02]  /*3ca0*/  MUFU.COS R169, R68 ;  /* 0x0000004400a97308 */ /* 0x0000a40000000000 */
        /* <DEDUP_REMOVED lines=46> */
[----:B------:R-:W2:Y:S04]  /*3f90*/  MUFU.EX2 R66, R66 ;  /* 0x0000004200427308 */ /* 0x000ea80000000800 */
[----:B------:R-:W3:Y:S04]  /*3fa0*/  MUFU.EX2 R68, R68 ;  /* 0x0000004400447308 */ /* 0x000ee80000000800 */
[----:B------:R-:W-:Y:S01]  /*3fb0*/  MUFU.SIN R111, R70 ;  /* 0x00000046006f7308 */ /* 0x000fe20000000400 */
[C---:B--2---:R-:W-:Y:S01]  /*3fc0*/  FMUL.FTZ R169, R66.reuse, R169 ;  /* 0x000000a942a97220 */ /* 0x044fe20000410000 */
[----:B------:R-:W-:Y:S01]  /*3fd0*/  FMUL.FTZ R168, R66, R67 ;  /* 0x0000004342a87220 */ /* 0x000fe20000410000 */
[----:B------:R-:W-:-:S05]  /*3fe0*/  FMUL.FTZ R66, R11, R62 ;  /* 0x0000003e0b427220 */ /* 0x000fca0000410000 */
[----:B------:R0:W-:Y:S01]  /*3ff0*/  MUFU.COS R147, R70 ;  /* 0x0000004600937308 */ /* 0x0001e20000000000 */
[-C--:B------:R-:W-:Y:S01]  /*4000*/  FMUL.FTZ R67, R10, R62.reuse ;  /* 0x0000003e0a437220 */ /* 0x080fe20000410000 */
[C---:B---3--:R-:W-:Y:S01]  /*4010*/  FMUL.FTZ R167, R68.reuse, R167 ;  /* 0x000000a744a77220 */ /* 0x048fe20000410000 */
        /* <DEDUP_REMOVED lines=12> */
[----:B------:R-:W1:Y:S01]  /*40e0*/  MUFU.SIN R109, R101 ;  /* 0x00000065006d7308 */ /* 0x000e620000000400 */
[----:B------:R-:W-:Y:S01]  /*40f0*/  FMUL.FTZ R154, R67, R154 ;  /* 0x0000009a439a7220 */ /* 0x000fe20000410000 */
[C---:B0-----:R-:W-:Y:S01]  /*4100*/  FMUL.FTZ R165, R70.reuse, R165 ;  /* 0x000000a546a57220 */ /* 0x041fe20000410000 */
[----:B------:R-:W-:Y:S01]  /*4110*/  FMUL.FTZ R164, R70, R71 ;  /* 0x0000004746a47220 */ /* 0x000fe20000410000 */
[-C--:B------:R-:W-:Y:S01]  /*4120*/  FMUL.FTZ R103, R12, R62.reuse ;  /* 0x0000003e0c677220 */ /* 0x080fe20000410000 */
[-C--:B------:R-:W-:Y:S01]  /*4130*/  FMUL.FTZ R70, R7, R62.reuse ;  /* 0x0000003e07467220 */ /* 0x080fe20000410000 */
[C---:B--2---:R-:W-:Y:S01]  /*4140*/  FMUL.FTZ R153, R68.reuse, R153 ;  /* 0x0000009944997220 */ /* 0x044fe20000410000 */
[----:B------:R-:W-:Y:S01]  /*4150*/  FMUL.FTZ R152, R68, R107 ;  /* 0x0000006b44987220 */ /* 0x000fe20000410000 */
[----:B------:R0:W-:Y:S01]  /*4160*/  MUFU.COS R149, R101 ;  /* 0x0000006500957308 */ /* 0x0001e20000000000 */
[----:B------:R-:W-:Y:S01]  /*4170*/  FMUL.FTZ R66, R6, R62 ;  /* 0x0000003e06427220 */ /* 0x000fe20000410000 */
[C---:B---3--:R-:W-:Y:S01]  /*4180*/  FMUL.FTZ R151, R69.reuse, R108 ;  /* 0x0000006c45977220 */ /* 0x048fe20000410000 */
[----:B------:R-:W-:Y:S01]  /*4190*/  FMUL.FTZ R150, R69, R150 ;  /* 0x0000009645967220 */ /* 0x000fe20000410000 */
[-C--:B------:R-:W-:Y:S01]  /*41a0*/  FMUL.FTZ R67, R5, R62.reuse ;  /* 0x0000003e05437220 */ /* 0x080fe20000410000 */
[-C--:B------:R-:W-:Y:S01]  /*41b0*/  FMUL.FTZ R68, R4, R62.reuse ;  /* 0x0000003e04447220 */ /* 0x080fe20000410000 */
[----:B------:R-:W-:-:S02]  /*41c0*/  FMUL.FTZ R69, R3, R62 ;  /* 0x0000003e03457220 */ /* 0x000fc40000410000 */
[----:B------:R-:W2:Y:S01]  /*41d0*/  MUFU.SIN R113, R99 ;  /* 0x0000006300717308 */ /* 0x000ea20000000400 */
[----:B0-----:R-:W-:-:S07]  /*41e0*/  FMUL.FTZ R101, R13, R62 ;  /* 0x0000003e0d657220 */ /* 0x001fce0000410000 */
[----:B------:R0:W-:Y:S01]  /*41f0*/  MUFU.COS R143, R99 ;  /* 0x00000063008f7308 */ /* 0x0001e20000000000 */
[----:B------:R-:W-:Y:S01]  /*4200*/  SHF.L.U32 R64, R64, 0x5, RZ ;  /* 0x0000000540407819 */ /* 0x000fe200000006ff */
[----:B0-----:R-:W-:-:S06]  /*4210*/  FMUL.FTZ R99, R14, R62 ;  /* 0x0000003e0e637220 */ /* 0x001fcc0000410000 */
[----:B------:R-:W0:Y:S01]  /*4220*/  MUFU.COS R112, R114 ;  /* 0x0000007200707308 */ /* 0x000e220000000000 */
[----:B------:R-:W-:-:S07]  /*4230*/  LEA.HI.SX32 R64, R64, R64, 0x1b ;  /* 0x0000004040407211 */ /* 0x000fce00078fdaff */
[----:B------:R-:W3:Y:S04]  /*4240*/  MUFU.EX2 R99, R99 ;  /* 0x0000006300637308 */ /* 0x000ee80000000800 */
[----:B------:R-:W4:Y:S04]  /*4250*/  MUFU.EX2 R101, R101 ;  /* 0x0000006500657308 */ /* 0x000f280000000800 */
[----:B------:R-:W5:Y:S04]  /*4260*/  MUFU.EX2 R103, R103 ;  /* 0x0000006700677308 */ /* 0x000f680000000800 */
[----:B------:R-:W1:Y:S04]  /*4270*/  MUFU.EX2 R70, R70 ;  /* 0x0000004600467308 */ /* 0x000e680000000800 */
[----:B------:R-:W2:Y:S04]  /*4280*/  MUFU.EX2 R66, R66 ;  /* 0x0000004200427308 */ /* 0x000ea80000000800 */
[----:B------:R-:W0:Y:S04]  /*4290*/  MUFU.EX2 R67, R67 ;  /* 0x0000004300437308 */ /* 0x000e280000000800 */
[----:B------:R-:W0:Y:S04]  /*42a0*/  MUFU.EX2 R68, R68 ;  /* 0x0000004400447308 */ /* 0x000e280000000800 */
[----:B------:R-:W0:Y:S01]  /*42b0*/  MUFU.EX2 R69, R69 ;  /* 0x0000004500457308 */ /* 0x000e220000000800 */
[----:B------:R-:W-:Y:S01]  /*42c0*/  LEA R64, R64, UR22, 0x1 ;  /* 0x0000001640407c11 */ /* 0x000fe2000f8e08ff */
[C---:B---3--:R-:W-:Y:S01]  /*42d0*/  FMUL.FTZ R163, R99.reuse, R100 ;  /* 0x0000006463a37220 */ /* 0x048fe20000410000 */
[----:B------:R-:W-:Y:S01]  /*42e0*/  FMUL.FTZ R162, R99, R162 ;  /* 0x000000a263a27220 */ /* 0x000fe20000410000 */
[C---:B----4-:R-:W-:Y:S01]  /*42f0*/  FMUL.FTZ R161, R101.reuse, R102 ;  /* 0x0000006665a17220 */ /* 0x050fe20000410000 */
[----:B------:R-:W-:Y:S01]  /*4300*/  FMUL.FTZ R160, R101, R160 ;  /* 0x000000a065a07220 */ /* 0x000fe20000410000 */
[C---:B-----5:R-:W-:Y:S01]  /*4310*/  FMUL.FTZ R159, R103.reuse, R104 ;  /* 0x00000068679f7220 */ /* 0x060fe20000410000 */
[----:B------:R-:W-:Y:S01]  /*4320*/  FMUL.FTZ R158, R103, R158 ;  /* 0x0000009e679e7220 */ /* 0x000fe20000410000 */
[----:B-1----:R-:W-:Y:S01]  /*4330*/  FMUL.FTZ R148, R70, R109 ;  /* 0x0000006d46947220 */ /* 0x002fe20000410000 */
[----:B--2---:R-:W-:Y:S01]  /*4340*/  FMUL.FTZ R146, R66, R111 ;  /* 0x0000006f42927220 */ /* 0x004fe20000410000 */
[----:B0-----:R-:W-:Y:S01]  /*4350*/  FMUL.FTZ R145, R67, R110 ;  /* 0x0000006e43917220 */ /* 0x001fe20000410000 */
[----:B------:R-:W-:Y:S01]  /*4360*/  FMUL.FTZ R142, R68, R113 ;  /* 0x00000071448e7220 */ /* 0x000fe20000410000 */
[----:B------:R-:W0:Y:S01]  /*4370*/  LDS.U16 R121, [R64] ;  /* 0x0000000040797984 */ /* 0x000e220000000400 */
[----:B------:R-:W-:-:S03]  /*4380*/  FMUL.FTZ R141, R69, R112 ;  /* 0x00000070458d7220 */ /* 0x000fc60000410000 */
        /* <DEDUP_REMOVED lines=31> */
[----:B------:R-:W-:Y:S01]  /*4580*/  USHF.L.U32 UR48, UR11, 0x8, URZ ;  /* 0x000000080b307899 */ /* 0x000fe200080006ff */
[----:B------:R-:W-:-:S03]  /*4590*/  FMUL.FTZ R62, R18, R62 ;  /* 0x0000003e123e7220 */ /* 0x000fc60000410000 */
[----:B------:R-:W-:-:S04]  /*45a0*/  UIADD3 UR28, UPT, UPT, UR48, -0x100, URZ ;  /* 0xffffff00301c7890 */ /* 0x000fc8000fffe0ff */
[----:B------:R-:W-:Y:S01]  /*45b0*/  ULOP3.LUT UR28, UR28, 0x100, URZ, 0xc0, !UPT ;  /* 0x000001001c1c7892 */ /* 0x000fe2000f8ec0ff */
[----:B------:R-:W0:Y:S03]  /*45c0*/  MUFU.EX2 R62, R62 ;  /* 0x0000003e003e7308 */ /* 0x000e260000000800 */
[----:B------:R-:W-:Y:S01]  /*45d0*/  UIADD3 UR28, UPT, UPT, UR28, UR8, URZ ;  /* 0x000000081c1c7290 */ /* 0x000fe2000fffe0ff */
[----:B------:R-:W1:Y:S01]  /*45e0*/  MUFU.SIN R140, R114 ;  /* 0x00000072008c7308 */ /* 0x000e620000000400 */
[----:B------:R-:W-:Y:S01]  /*45f0*/  FMUL.FTZ R147, R66, R147 ;  /* 0x0000009342937220 */ /* 0x000fe20000410000 */
[C---:B------:R-:W-:Y:S02]  /*4600*/  ISETP.NE.AND P0, PT, R197.reuse, RZ, PT ;  /* 0x000000ffc500720c */ /* 0x040fe40003f05270 */
[----:B------:R-:W-:Y:S02]  /*4610*/  IADD3 R132, PT, PT, R197, 0x200, RZ ;  /* 0x00000200c5847810 */ /* 0x000fe40007ffe0ff */
[----:B------:R-:W-:-:S02]  /*4620*/  MOV R66, UR28 ;  /* 0x0000001c00427c02 */ /* 0x000fc40008000f00 */
[----:B------:R-:W-:Y:S02]  /*4630*/  ISETP.NE.AND P2, PT, R197, 0x3f, PT ;  /* 0x0000003fc500780c */ /* 0x000fe40003f45270 */
[----:B------:R-:W-:Y:S01]  /*4640*/  SEL R66, R66, R132, !P0 ;  /* 0x0000008442427207 */ /* 0x000fe20004000000 */
[C---:B0-----:R-:W-:Y:S01]  /*4650*/  FMUL.FTZ R122, R62.reuse, R65 ;  /* 0x000000413e7a7220 */ /* 0x041fe20000410000 */
[----:B------:R-:W-:Y:S02]  /*4660*/  FMUL.FTZ R123, R62, R63 ;  /* 0x0000003f3e7b7220 */ /* 0x000fe40000410000 */
[----:B------:R-:W-:Y:S01]  /*4670*/  LEA R66, R66, UR22, 0x3 ;  /* 0x0000001642427c11 */ /* 0x000fe2000f8e18ff */
[----:B------:R-:W-:Y:S04]  /*4680*/  BSSY.RECONVERGENT B0, `(.L_x_7638) ;  /* 0x0000053000007945 */ /* 0x000fe80003800200 */
[----:B------:R0:W-:Y:S01]  /*4690*/  STS.64 [R66+0x39e0], R122 ;  /* 0x0039e07a42007388 */ /* 0x0001e20000000a00 */
[----:B------:R-:W-:Y:S01]  /*46a0*/  FMUL.FTZ R149, R70, R149 ;  /* 0x0000009546957220 */ /* 0x000fe20000410000 */
[----:B------:R-:W-:Y:S01]  /*46b0*/  FMUL.FTZ R144, R67, R144 ;  /* 0x0000009043907220 */ /* 0x000fe20000410000 */
[----:B------:R-:W-:Y:S01]  /*46c0*/  FMUL.FTZ R143, R68, R143 ;  /* 0x0000008f448f7220 */ /* 0x000fe20000410000 */
[----:B-1----:R-:W-:Y:S01]  /*46d0*/  FMUL.FTZ R140, R69, R140 ;  /* 0x0000008c458c7220 */ /* 0x002fe20000410000 */
        /* <DEDUP_REMOVED lines=34> */
[----:B--2---:R-:W-:Y:S02]  /*4900*/  HADD2.F32 R119, -RZ, R119.H0_H0 ;  /* 0x20000077ff777230 */ /* 0x004fe40000004100 */
[----:B---3--:R-:W-:Y:S02]  /*4910*/  HADD2.F32 R118, -RZ, R118.H0_H0 ;  /* 0x20000076ff767230 */ /* 0x008fe40000004100 */
[----:B----4-:R-:W-:Y:S02]  /*4920*/  HADD2.F32 R117, -RZ, R117.H0_H0 ;  /* 0x20000075ff757230 */ /* 0x010fe40000004100 */
[----:B-----5:R-:W-:Y:S02]  /*4930*/  HADD2.F32 R116, -RZ, R116.H0_H0 ;  /* 0x20000074ff747230 */ /* 0x020fe40000004100 */
        /* <DEDUP_REMOVED lines=37> */
.L_x_7639:
[----:B------:R-:W-:-:S06]  /*4b90*/  LEA R114, R197, UR22, 0x3 ;  /* 0x00000016c5727c11 */ /* 0x000fcc000f8e18ff */
[----:B------:R-:W0:Y:S02]  /*4ba0*/  LDS.64 R114, [R114+0x49e8] ;  /* 0x0049e80072727984 */ /* 0x000e240000000a00 */
.L_x_7640:
[----:B------:R-:W-:Y:S05]  /*4bb0*/  BSYNC.RECONVERGENT B0 ;  /* 0x0000000000007941 */ /* 0x000fea0003800200 */
.L_x_7638:
        /* <DEDUP_REMOVED lines=155> */
[-C--:B------:R-:W-:Y:S01]  /*5570*/  FFMA.FTZ R64, R143, R68.reuse, -R64 ;  /* 0x000000448f407223 */ /* 0x080fe20000010840 */
[----:B------:R-:W-:Y:S01]  /*5580*/  FMUL.FTZ R68, R142, R68 ;  /* 0x000000448e447220 */ /* 0x000fe20000410000 */
[----:B------:R-:W-:Y:S01]  /*5590*/  ISETP.GT.U32.AND P2, PT, R197, 0x1f, PT ;  /* 0x0000001fc500780c */ /* 0x000fe20003f44070 */
[C---:B------:R-:W-:Y:S01]  /*55a0*/  FMUL.FTZ R70, R148.reuse, R66 ;  /* 0x0000004294467220 */ /* 0x040fe20000410000 */
[----:B------:R-:W-:Y:S01]  /*55b0*/  FMUL.FTZ R229, R3, R186 ;  /* 0x000000ba03e57220 */ /* 0x000fe20000410000 */
[----:B------:R-:W-:Y:S01]  /*55c0*/  FFMA.FTZ R65, R143, R198, R68 ;  /* 0x000000c68f417223 */ /* 0x000fe20000010044 */
[-C--:B------:R-:W-:Y:S01]  /*55d0*/  FMUL.FTZ R68, R148, R67.reuse ;  /* 0x0000004394447220 */ /* 0x080fe20000410000 */
[----:B------:R-:W-:Y:S01]  /*55e0*/  FFMA.FTZ R67, R149, R67, R70 ;  /* 0x0000004395437223 */ /* 0x000fe20000010046 */
[----:B------:R-:W-:Y:S01]  /*55f0*/  FMUL.FTZ R230, R3, R187 ;  /* 0x000000bb03e67220 */ /* 0x000fe20000410000 */
[----:B------:R-:W-:Y:S01]  /*5600*/  LEA R198, R197, UR22, 0x4 ;  /* 0x00000016c5c67c11 */ /* 0x000fe2000f8e20ff */
[----:B------:R-:W-:Y:S01]  /*5610*/  FFMA.FTZ R69, R149, R66, -R68 ;  /* 0x0000004295457223 */ /* 0x000fe20000010844 */
[----:B------:R-:W-:Y:S01]  /*5620*/  FFMA.FTZ R67, R54, R221, R67 ;  /* 0x000000dd36437223 */ /* 0x000fe20000010043 */
[----:B------:R-:W-:-:S02]  /*5630*/  LOP3.LUT R2, R2, 0xfffffffd, RZ, 0xc0, !PT ;  /* 0xfffffffd02027812 */ /* 0x000fc400078ec0ff */
[----:B------:R-:W-:Y:S01]  /*5640*/  FFMA.FTZ R69, R54, R222, R69 ;  /* 0x000000de36457223 */ /* 0x000fe20000010045 */
[----:B------:R-:W-:Y:S01]  /*5650*/  FMUL.FTZ R66, R146, R67 ;  /* 0x0000004392427220 */ /* 0x000fe20000410000 */
[----:B------:R-:W-:Y:S02]  /*5660*/  @P2 LOP3.LUT R2, R2, 0x2, RZ, 0xfc, !PT ;  /* 0x0000000202022812 */ /* 0x000fe400078efcff */
        /* <DEDUP_REMOVED lines=31> */
[C---:B------:R-:W-:Y:S01]  /*5860*/  ISETP.GE.AND P4, PT, R97.reuse, 0x10, PT ;  /* 0x000000106100780c */ /* 0x040fe20003f86270 */
[----:B------:R-:W-:Y:S01]  /*5870*/  UMOV UR28, 0xffffffff ;  /* 0xffffffff001c7882 */ /* 0x000fe20000000000 */
[----:B------:R-:W-:Y:S02]  /*5880*/  LOP3.LUT R2, R2, 0xfffffffe, RZ, 0xc0, !PT ;  /* 0xfffffffe02027812 */ /* 0x000fe400078ec0ff */
[C---:B------:R-:W-:Y:S02]  /*5890*/  ISETP.GE.AND P2, PT, R97.reuse, 0x8, PT ;  /* 0x000000086100780c */ /* 0x040fe40003f46270 */
[C---:B------:R-:W-:Y:S02]  /*58a0*/  ISETP.GE.AND P3, PT, R97.reuse, 0x4, PT ;  /* 0x000000046100780c */ /* 0x040fe40003f66270 */
[----:B------:R-:W-:-:S05]  /*58b0*/  ISETP.GE.AND P5, PT, R97, 0x1, PT ;  /* 0x000000016100780c */ /* 0x000fca0003fa6270 */
[----:B------:R-:W-:Y:S02]  /*58c0*/  @P4 LOP3.LUT R2, R2, 0x1, RZ, 0xfc, !PT ;  /* 0x0000000102024812 */ /* 0x000fe400078efcff */
[----:B------:R-:W-:Y:S02]  /*58d0*/  ISETP.GE.AND P4, PT, R97, 0x2, PT ;  /* 0x000000026100780c */ /* 0x000fe40003f86270 */
[----:B---3--:R-:W-:-:S05]  /*58e0*/  LEA R197, R197, R198, 0x4 ;  /* 0x000000c6c5c57211 */ /* 0x008fca00078e20ff */
[----:B--2---:R-:W-:Y:S04]  /*58f0*/  LDS.128 R64, [R197+0x31d0] ;  /* 0x0031d000c5407984 */ /* 0x004fe80000000c00 */
[----:B------:R-:W2:Y:S02]  /*5900*/  LDS.128 R68, [R197+0x31e0] ;  /* 0x0031e000c5447984 */ /* 0x000ea40000000c00 */
[-C--:B--2---:R-:W-:Y:S01]  /*5910*/  FMUL.FTZ R233, R67, R69.reuse ;  /* 0x0000004543e97220 */ /* 0x084fe20000410000 */
[----:B------:R-:W-:-:S03]  /*5920*/  FMUL.FTZ R246, R66, R69 ;  /* 0x0000004542f67220 */ /* 0x000fc60000410000 */
[-C--:B------:R-:W-:Y:S01]  /*5930*/  FFMA.FTZ R233, R66, R68.reuse, -R233 ;  /* 0x0000004442e97223 */ /* 0x080fe200000108e9 */
[----:B------:R-:W-:-:S03]  /*5940*/  FFMA.FTZ R246, R67, R68, R246 ;  /* 0x0000004443f67223 */ /* 0x000fc600000100f6 */
[----:B------:R-:W-:Y:S01]  /*5950*/  FADD.FTZ R242, R70, R233 ;  /* 0x000000e946f27221 */ /* 0x000fe20000010000 */
[-C--:B------:R-:W-:Y:S01]  /*5960*/  FMUL.FTZ R233, R65, R69.reuse ;  /* 0x0000004541e97220 */ /* 0x080fe20000410000 */
[C---:B------:R-:W-:Y:S01]  /*5970*/  FMUL.FTZ R70, R64.reuse, R69 ;  /* 0x0000004540467220 */ /* 0x040fe20000410000 */
[----:B------:R-:W-:Y:S02]  /*5980*/  FADD.FTZ R245, R71, R246 ;  /* 0x000000f647f57221 */ /* 0x000fe40000010000 */
[-C--:B------:R-:W-:Y:S01]  /*5990*/  FFMA.FTZ R244, R64, R68.reuse, -R233 ;  /* 0x0000004440f47223 */ /* 0x080fe200000108e9 */
[----:B------:R-:W-:Y:S01]  /*59a0*/  FFMA.FTZ R243, R65, R68, R70 ;  /* 0x0000004441f37223 */ /* 0x000fe20000010046 */
        /* <DEDUP_REMOVED lines=61> */
.L_x_7763:
        /* <DEDUP_REMOVED lines=13> */
.L_x_7766:
[----:B------:R-:W-:-:S03]  /*5e50*/  UMOV UR28, 0xffffffff ;  /* 0xffffffff001c7882 */ /* 0x000fc60000000000 */
[----:B------:R-:W-:Y:S05]  /*5e60*/  BRA.DIV UR28, `(.L_x_7644) ;  /* 0x0000007a1c907947 */ /* 0x000fea000b800000 */
.L_x_7769:
[----:B------:R-:W-:-:S03]  /*5e70*/  UMOV UR28, 0xffffffff ;  /* 0xffffffff001c7882 */ /* 0x000fc60000000000 */
[----:B------:R-:W-:Y:S05]  /*5e80*/  BRA.DIV UR28, `(.L_x_7645) ;  /* 0x0000007a1cb07947 */ /* 0x000fea000b800000 */
.L_x_7772:
[----:B------:R-:W-:-:S03]  /*5e90*/  UMOV UR28, 0xffffffff ;  /* 0xffffffff001c7882 */ /* 0x000fc60000000000 */
[----:B------:R-:W-:Y:S05]  /*5ea0*/  BRA.DIV UR28, `(.L_x_7646) ;  /* 0x0000007a1cd07947 */ /* 0x000fea000b800000 */
.L_x_7775:
        /* <DEDUP_REMOVED lines=10> */
.L_x_7785:
[C---:B0---4-:R-:W-:Y:S01]  /*5f50*/  FMUL.FTZ R69, R244.reuse, R63 ;  /* 0x0000003ff4457220 */ /* 0x051fe20000410000 */
[----:B------:R-:W-:-:S03]  /*5f60*/  FMUL.FTZ R68, R244, R61 ;  /* 0x0000003df4447220 */ /* 0x000fc60000410000 */
[C---:B---3--:R-:W-:Y:S01]  /*5f70*/  FFMA.FTZ R70, R243.reuse, R62, R69 ;  /* 0x0000003ef3467223 */ /* 0x048fe20000010045 */
[C---:B------:R-:W-:Y:S01]  /*5f80*/  FMUL.FTZ R69, R243.reuse, R63 ;  /* 0x0000003ff3457220 */ /* 0x040fe20000410000 */
[C---:B------:R-:W-:Y:S01]  /*5f90*/  FFMA.FTZ R68, R243.reuse, R60, R68 ;  /* 0x0000003cf3447223 */ /* 0x040fe20000010044 */
[----:B------:R-:W-:Y:S01]  /*5fa0*/  FMUL.FTZ R243, R243, R61 ;  /* 0x0000003df3f37220 */ /* 0x000fe20000410000 */
[----:B------:R-:W-:Y:S01]  /*5fb0*/  @P0 FADD.FTZ R63, R245, R70 ;  /* 0x00000046f53f0221 */ /* 0x000fe20000010000 */
[C---:B------:R-:W-:Y:S02]  /*5fc0*/  FFMA.FTZ R69, R244.reuse, R62, -R69 ;  /* 0x0000003ef4457223 */ /* 0x040fe40000010845 */
[----:B------:R-:W-:Y:S01]  /*5fd0*/  FSEL R61, R61, R68, !P0 ;  /* 0x000000443d3d7208 */ /* 0x000fe20004000000 */
[----:B------:R-:W-:Y:S01]  /*5fe0*/  @P0 FFMA.FTZ R60, R244, R60, -R243 ;  /* 0x0000003cf43c0223 */ /* 0x000fe200000108f3 */
[----:B------:R-:W-:Y:S01]  /*5ff0*/  @P0 FADD.FTZ R62, R242, R69 ;  /* 0x00000045f23e0221 */ /* 0x000fe20000010000 */
[----:B------:R-:W-:-:S03]  /*6000*/  FMUL.FTZ R69, R65, R63 ;  /* 0x0000003f41457220 */ /* 0x000fc60000410000 */
[CC--:B------:R-:W-:Y:S01]  /*6010*/  FMUL.FTZ R68, R65.reuse, R62.reuse ;  /* 0x0000003e41447220 */ /* 0x0c0fe20000410000 */
[C---:B------:R-:W-:Y:S01]  /*6020*/  FFMA.FTZ R71, R64.reuse, R62, -R69 ;  /* 0x0000003e40477223 */ /* 0x040fe20000010845 */
[C---:B------:R-:W-:Y:S01]  /*6030*/  FMUL.FTZ R69, R65.reuse, R61 ;  /* 0x0000003d41457220 */ /* 0x040fe20000410000 */
[----:B------:R0:W-:Y:S01]  /*6040*/  STS.128 [R197+0x31d0], R60 ;  /* 0x0031d03cc5007388 */ /* 0x0001e20000000c00 */
[C---:B------:R-:W-:Y:S01]  /*6050*/  FFMA.FTZ R70, R64.reuse, R63, R68 ;  /* 0x0000003f40467223 */ /* 0x040fe20000010044 */
[-C--:B------:R-:W-:Y:S01]  /*6060*/  FMUL.FTZ R68, R65, R60.reuse ;  /* 0x0000003c41447220 */ /* 0x080fe20000410000 */
[----:B0-----:R-:W-:-:S03]  /*6070*/  FFMA.FTZ R60, R64, R60, -R69 ;  /* 0x0000003c403c7223 */ /* 0x001fc60000010845 */
[----:B------:R-:W-:Y:S01]  /*6080*/  FFMA.FTZ R61, R64, R61, R68 ;  /* 0x0000003d403d7223 */ /* 0x000fe20000010044 */
[----:B------:R-:W-:Y:S01]  /*6090*/  FADD.FTZ R62, R66, R71 ;  /* 0x00000047423e7221 */ /* 0x000fe20000010000 */
[----:B------:R-:W-:-:S05]  /*60a0*/  FADD.FTZ R63, R67, R70 ;  /* 0x00000046433f7221 */ /* 0x000fca0000010000 */
[----:B------:R3:W-:Y:S02]  /*60b0*/  STS.128 [R197+0x31e0], R60 ;  /* 0x0031e03cc5007388 */ /* 0x0007e40000000c00 */
.L_x_7641:
[----:B---3--:R-:W3:Y:S01]  /*60c0*/  S2R R197, SR_TID.X ;  /* 0x0000000000c57919 */ /* 0x008ee20000002100 */
[----:B------:R-:W-:Y:S05]  /*60d0*/  WARPSYNC.ALL ;  /* 0x0000000000007948 */ /* 0x000fea0003800000 */
[C---:B---3--:R-:W-:Y:S01]  /*60e0*/  LOP3.LUT P0, RZ, R197.reuse, 0x1f, RZ, 0xc0, !PT ;  /* 0x0000001fc5ff7812 */ /* 0x048fe2000780c0ff */
[CC--:B-----5:R-:W-:Y:S01]  /*60f0*/  FMUL.FTZ R62, R140.reuse, R185.reuse ;  /* 0x000000b98c3e7220 */ /* 0x0e0fe20000410000 */
[-C--:B------:R-:W-:Y:S01]  /*6100*/  FMUL.FTZ R60, R140, R196.reuse ;  /* 0x000000c48c3c7220 */ /* 0x080fe20000410000 */
[----:B------:R-:W-:Y:S01]  /*6110*/  BAR.SYNC.DEFER_BLOCKING 0x0 ;  /* 0x0000000000007b1d */ /* 0x000fe20000010000 */
[----:B------:R-:W-:Y:S01]  /*6120*/  ISETP.GT.U32.AND P2, PT, R197, 0x1f, PT ;  /* 0x0000001fc500780c */ /* 0x000fe20003f44070 */
[C---:B------:R-:W-:Y:S01]  /*6130*/  FFMA.FTZ R61, R141.reuse, R196, -R62 ;  /* 0x000000c48d3d7223 */ /* 0x040fe2000001083e */
[----:B------:R-:W-:-:S03]  /*6140*/  FFMA.FTZ R60, R141, R185, R60 ;  /* 0x000000b98d3c7223 */ /* 0x000fc6000001003c */
[----:B------:R-:W-:Y:S01]  /*6150*/  FADD.FTZ R61, R170, R61 ;  /* 0x0000003daa3d7221 */ /* 0x000fe20000010000 */
[----:B------:R-:W-:-:S03]  /*6160*/  FADD.FTZ R60, R125, R60 ;  /* 0x0000003c7d3c7221 */ /* 0x000fc60000010000 */
[C---:B------:R-:W-:Y:S01]  /*6170*/  FMUL.FTZ R62, R142.reuse, R61 ;  /* 0x0000003d8e3e7220 */ /* 0x040fe20000410000 */
[----:B--2---:R-:W-:-:S03]  /*6180*/  FMUL.FTZ R64, R142, R60 ;  /* 0x0000003c8e407220 */ /* 0x004fc60000410000 */
[C---:B------:R-:W-:Y:S01]  /*6190*/  FFMA.FTZ R63, R143.reuse, R60, R62 ;  /* 0x0000003c8f3f7223 */ /* 0x040fe2000001003e */
[----:B01----:R-:W-:Y:S01]  /*61a0*/  FMUL.FTZ R60, R140, R115 ;  /* 0x000000738c3c7220 */ /* 0x003fe20000410000 */
[----:B------:R-:W-:Y:S01]  /*61b0*/  FFMA.FTZ R66, R143, R61, -R64 ;  /* 0x0000003d8f427223 */ /* 0x000fe20000010840 */
[C---:B------:R-:W-:Y:S01]  /*61c0*/  FMUL.FTZ R61, R141.reuse, R115 ;  /* 0x000000738d3d7220 */ /* 0x040fe20000410000 */
[----:B------:R-:W-:Y:S01]  /*61d0*/  FADD.FTZ R63, R126, R63 ;  /* 0x0000003f7e3f7221 */ /* 0x000fe20000010000 */
[-C--:B------:R-:W-:Y:S01]  /*61e0*/  FFMA.FTZ R60, R141, R114.reuse, -R60 ;  /* 0x000000728d3c7223 */ /* 0x080fe2000001083c */
[----:B------:R-:W-:Y:S01]  /*61f0*/  FADD.FTZ R66, R171, R66 ;  /* 0x00000042ab427221 */ /* 0x000fe20000010000 */
[----:B------:R-:W-:Y:S02]  /*6200*/  FFMA.FTZ R61, -R140, R114, -R61 ;  /* 0x000000728c3d7223 */ /* 0x000fe4000001093d */
[C---:B------:R-:W-:Y:S01]  /*6210*/  FMUL.FTZ R64, R142.reuse, R60 ;  /* 0x0000003c8e407220 */ /* 0x040fe20000410000 */
[----:B------:R-:W0:Y:S01]  /*6220*/  LDS.64 R68, [R198+0x31d8] ;  /* 0x0031d800c6447984 */ /* 0x000e220000000a00 */
[----:B------:R-:W-:-:S02]  /*6230*/  FMUL.FTZ R62, R142, R61 ;  /* 0x0000003d8e3e7220 */ /* 0x000fc40000410000 */
[C---:B------:R-:W-:Y:S01]  /*6240*/  FFMA.FTZ R64, R143.reuse, R61, -R64 ;  /* 0x0000003d8f407223 */ /* 0x040fe20000010840 */
[CC--:B------:R-:W-:Y:S01]  /*6250*/  FMUL.FTZ R61, R144.reuse, R63.reuse ;  /* 0x0000003f903d7220 */ /* 0x0c0fe20000410000 */
[----:B------:R-:W-:Y:S01]  /*6260*/  FFMA.FTZ R62, R143, R60, R62 ;  /* 0x0000003c8f3e7223 */ /* 0x000fe2000001003e */
[CC--:B------:R-:W-:Y:S02]  /*6270*/  FMUL.FTZ R60, R144.reuse, R66.reuse ;  /* 0x00000042903c7220 */ /* 0x0c0fe40000410000 */
[C---:B------:R-:W-:Y:S01]  /*6280*/  FFMA.FTZ R65, R145.reuse, R66, -R61 ;  /* 0x0000004291417223 */ /* 0x040fe2000001083d */
[C---:B------:R-:W-:Y:S01]  /*6290*/  FMUL.FTZ R61, R144.reuse, R64 ;  /* 0x00000040903d7220 */ /* 0x040fe20000410000 */
[C---:B------:R-:W-:Y:S01]  /*62a0*/  FFMA.FTZ R60, R145.reuse, R63, R60 ;  /* 0x0000003f913c7223 */ /* 0x040fe2000001003c */
[-C--:B------:R-:W-:Y:S01]  /*62b0*/  FMUL.FTZ R63, R144, R62.reuse ;  /* 0x0000003e903f7220 */ /* 0x080fe20000410000 */
[----:B------:R-:W-:Y:S01]  /*62c0*/  FADD.FTZ R65, R172, R65 ;  /* 0x00000041ac417221 */ /* 0x000fe20000010000 */
[----:B------:R-:W-:Y:S01]  /*62d0*/  FFMA.FTZ R61, R145, R62, R61 ;  /* 0x0000003e913d7223 */ /* 0x000fe2000001003d */
[----:B------:R-:W-:Y:S01]  /*62e0*/  FADD.FTZ R60, R127, R60 ;  /* 0x0000003c7f3c7221 */ /* 0x000fe20000010000 */
[----:B------:R-:W-:Y:S01]  /*62f0*/  FFMA.FTZ R63, R145, R64, -R63 ;  /* 0x00000040913f7223 */ /* 0x000fe2000001083f */
[----:B------:R-:W-:-:S02]  /*6300*/  FMUL.FTZ R62, R146, R65 ;  /* 0x00000041923e7220 */ /* 0x000fc40000410000 */
[CC--:B------:R-:W-:Y:S02]  /*6310*/  FMUL.FTZ R64, R146.reuse, R60.reuse ;  /* 0x0000003c92407220 */ /* 0x0c0fe40000410000 */
[C---:B------:R-:W-:Y:S01]  /*6320*/  FFMA.FTZ R67, R147.reuse, R60, R62 ;  /* 0x0000003c93437223 */ /* 0x040fe2000001003e */
[C---:B------:R-:W-:Y:S01]  /*6330*/  FMUL.FTZ R60, R146.reuse, R63 ;  /* 0x0000003f923c7220 */ /* 0x040fe20000410000 */
[C---:B------:R-:W-:Y:S01]  /*6340*/  FFMA.FTZ R64, R147.reuse, R65, -R64 ;  /* 0x0000004193407223 */ /* 0x040fe20000010840 */
[-C--:B------:R-:W-:Y:S01]  /*6350*/  FMUL.FTZ R62, R146, R61.reuse ;  /* 0x0000003d923e7220 */ /* 0x080fe20000410000 */
[----:B------:R-:W-:Y:S01]  /*6360*/  FADD.FTZ R67, R128, R67 ;  /* 0x0000004380437221 */ /* 0x000fe20000010000 */
[----:B------:R-:W-:Y:S01]  /*6370*/  FFMA.FTZ R60, R147, R61, R60 ;  /* 0x0000003d933c7223 */ /* 0x000fe2000001003c */
[----:B------:R-:W-:Y:S01]  /*6380*/  FADD.FTZ R64, R173, R64 ;  /* 0x00000040ad407221 */ /* 0x000fe20000010000 */
[----:B------:R-:W-:Y:S01]  /*6390*/  FFMA.FTZ R62, R147, R63, -R62 ;  /* 0x0000003f933e7223 */ /* 0x000fe2000001083e */
[C---:B------:R-:W-:Y:S01]  /*63a0*/  FMUL.FTZ R61, R148.reuse, R67 ;  /* 0x00000043943d7220 */ /* 0x040fe20000410000 */
[C---:B------:R-:W-:Y:S01]  /*63b0*/  FMUL.FTZ R63, R148.reuse, R60 ;  /* 0x0000003c943f7220 */ /* 0x040fe20000410000 */
[----:B------:R-:W-:-:S02]  /*63c0*/  FMUL.FTZ R66, R148, R64 ;  /* 0x0000004094427220 */ /* 0x000fc40000410000 */
[C---:B------:R-:W-:Y:S01]  /*63d0*/  FFMA.FTZ R65, R149.reuse, R64, -R61 ;  /* 0x0000004095417223 */ /* 0x040fe2000001083d */
[-C--:B------:R-:W-:Y:S01]  /*63e0*/  FMUL.FTZ R61, R148, R62.reuse ;  /* 0x0000003e943d7220 */ /* 0x080fe20000410000 */
[C---:B------:R-:W-:Y:S01]  /*63f0*/  FFMA.FTZ R66, R149.reuse, R67, R66 ;  /* 0x0000004395427223 */ /* 0x040fe20000010042 */
[C---:B------:R-:W-:Y:S01]  /*6400*/  FFMA.FTZ R63, R149.reuse, R62, -R63 ;  /* 0x0000003e953f7223 */ /* 0x040fe2000001083f */
[----:B------:R-:W-:Y:S01]  /*6410*/  FADD.FTZ R65, R174, R65 ;  /* 0x00000041ae417221 */ /* 0x000fe20000010000 */
[----:B------:R-:W-:Y:S01]  /*6420*/  FFMA.FTZ R61, R149, R60, R61 ;  /* 0x0000003c953d7223 */ /* 0x000fe2000001003d */
[----:B------:R-:W-:Y:S02]  /*6430*/  FADD.FTZ R66, R129, R66 ;  /* 0x0000004281427221 */ /* 0x000fe40000010000 */
[C---:B------:R-:W-:Y:S01]  /*6440*/  FMUL.FTZ R60, R150.reuse, R65 ;  /* 0x00000041963c7220 */ /* 0x040fe20000410000 */
[C---:B0-----:R-:W-:Y:S01]  /*6450*/  FMUL.FTZ R71, R123.reuse, R68 ;  /* 0x000000447b477220 */ /* 0x041fe20000410000 */
[CC--:B------:R-:W-:Y:S01]  /*6460*/  FMUL.FTZ R62, R150.reuse, R66.reuse ;  /* 0x00000042963e7220 */ /* 0x0c0fe20000410000 */
[----:B------:R-:W-:Y:S01]  /*6470*/  FMUL.FTZ R123, R123, R69 ;  /* 0x000000457b7b7220 */ /* 0x000fe20000410000 */
        /* <DEDUP_REMOVED lines=8> */
[CC--:B------:R-:W-:Y:S01]  /*6500*/  FMUL.FTZ R61, R152.reuse, R67.reuse ;  /* 0x00000043983d7220 */ /* 0x0c0fe20000410000 */
[C---:B------:R-:W-:Y:S01]  /*6510*/  FMUL.FTZ R63, R152.reuse, R60 ;  /* 0x0000003c983f7220 */ /* 0x040fe20000410000 */
[----:B------:R-:W-:Y:S01]  /*6520*/  FMUL.FTZ R66, R152, R64 ;  /* 0x0000004098427220 */ /* 0x000fe20000410000 */
[----:B------:R-:W-:Y:S01]  /*6530*/  FFMA.FTZ R68, R122, R68, -R123 ;  /* 0x000000447a447223 */ /* 0x000fe2000001087b */
[C---:B------:R-:W-:Y:S01]  /*6540*/  FFMA.FTZ R65, R153.reuse, R64, -R61 ;  /* 0x0000004099417223 */ /* 0x040fe2000001083d */
[-C--:B------:R-:W-:Y:S01]  /*6550*/  FMUL.FTZ R61, R152, R62.reuse ;  /* 0x0000003e983d7220 */ /* 0x080fe20000410000 */
[C---:B------:R-:W-:Y:S01]  /*6560*/  FFMA.FTZ R66, R153.reuse, R67, R66 ;  /* 0x0000004399427223 */ /* 0x040fe20000010042 */
[C---:B------:R-:W-:Y:S01]  /*6570*/  FFMA.FTZ R63, R153.reuse, R62, -R63 ;  /* 0x0000003e993f7223 */ /* 0x040fe2000001083f */
[----:B------:R-:W-:Y:S01]  /*6580*/  FADD.FTZ R65, R176, R65 ;  /* 0x00000041b0417221 */ /* 0x000fe20000010000 */
[----:B------:R-:W-:Y:S01]  /*6590*/  FFMA.FTZ R61, R153, R60, R61 ;  /* 0x0000003c993d7223 */ /* 0x000fe2000001003d */
[----:B------:R-:W-:Y:S01]  /*65a0*/  FADD.FTZ R66, R131, R66 ;  /* 0x0000004283427221 */ /* 0x000fe20000010000 */
[----:B------:R-:W-:Y:S01]  /*65b0*/  FFMA.FTZ R199, R77, R199, R68 ;  /* 0x000000c74dc77223 */ /* 0x000fe20000010044 */
        /* <DEDUP_REMOVED lines=20> */
[C---:B------:R-:W-:Y:S02]  /*6700*/  FMUL.FTZ R60, R158.reuse, R65 ;  /* 0x000000419e3c7220 */ /* 0x040fe40000410000 */
[----:B------:R-:W-:-:S02]  /*6710*/  FMUL.FTZ R62, R158, R66 ;  /* 0x000000429e3e7220 */ /* 0x000fc40000410000 */
        /* <DEDUP_REMOVED lines=32> */
[----:B------:R-:W-:Y:S01]  /*6920*/  FMUL.FTZ R61, R164, R62 ;  /* 0x0000003ea43d7220 */ /* 0x000fe20000410000 */
[C---:B------:R-:W-:Y:S02]  /*6930*/  FFMA.FTZ R66, R165.reuse, R67, R66 ;  /* 0x00000043a5427223 */ /* 0x040fe40000010042 */
[----:B------:R-:W-:Y:S01]  /*6940*/  FADD.FTZ R65, R182, R65 ;  /* 0x00000041b6417221 */ /* 0x000fe20000010000 */
[C---:B------:R-:W-:Y:S01]  /*6950*/  FFMA.FTZ R60, R165.reuse, R60, R61 ;  /* 0x0000003ca53c7223 */ /* 0x040fe2000001003d */
[----:B------:R-:W-:Y:S01]  /*6960*/  FFMA.FTZ R61, R165, R62, -R63 ;  /* 0x0000003ea53d7223 */ /* 0x000fe2000001083f */
[----:B------:R-:W-:Y:S01]  /*6970*/  FADD.FTZ R66, R137, R66 ;  /* 0x0000004289427221 */ /* 0x000fe20000010000 */
[----:B------:R-:W-:-:S03]  /*6980*/  FMUL.FTZ R62, R166, R65 ;  /* 0x00000041a63e7220 */ /* 0x000fc60000410000 */
[CC--:B------:R-:W-:Y:S01]  /*6990*/  FMUL.FTZ R64, R166.reuse, R66.reuse ;  /* 0x00000042a6407220 */ /* 0x0c0fe20000410000 */
[C---:B------:R-:W-:Y:S01]  /*69a0*/  FFMA.FTZ R63, R167.reuse, R66, R62 ;  /* 0x00000042a73f7223 */ /* 0x040fe2000001003e */
[----:B------:R-:W-:Y:S02]  /*69b0*/  MOV R62, UR45 ;  /* 0x0000002d003e7c02 */ /* 0x000fe40008000f00 */
[----:B------:R-:W-:Y:S01]  /*69c0*/  FFMA.FTZ R66, R167, R65, -R64 ;  /* 0x00000041a7427223 */ /* 0x000fe20000010840 */
[-C--:B------:R-:W-:Y:S01]  /*69d0*/  FMUL.FTZ R64, R166, R60.reuse ;  /* 0x0000003ca6407220 */ /* 0x080fe20000410000 */
[----:B------:R-:W-:Y:S01]  /*69e0*/  ISETP.LE.OR P0, PT, R62, UR11, P0 ;  /* 0x0000000b3e007c0c */ /* 0x000fe20008703670 */
        /* <DEDUP_REMOVED lines=8> */
[C---:B------:R-:W-:Y:S01]  /*6a70*/  FFMA.FTZ R70, R169.reuse, R63, R62 ;  /* 0x0000003fa9467223 */ /* 0x040fe2000001003e */
[----:B------:R-:W-:Y:S01]  /*6a80*/  FFMA.FTZ R67, R169, R66, -R65 ;  /* 0x00000042a9437223 */ /* 0x000fe20000010841 */
[-C--:B------:R-:W-:Y:S01]  /*6a90*/  FMUL.FTZ R62, R168, R60.reuse ;  /* 0x0000003ca83e7220 */ /* 0x080fe20000410000 */
[----:B------:R-:W-:Y:S01]  /*6aa0*/  VOTEU.ALL UP0, P0 ;  /* 0x0000000000ff7886 */ /* 0x000fe20000000000 */
[----:B------:R-:W-:Y:S01]  /*6ab0*/  FADD.FTZ R66, R139, R70 ;  /* 0x000000468b427221 */ /* 0x000fe20000010000 */
[----:B------:R-:W-:Y:S01]  /*6ac0*/  FFMA.FTZ R70, R122, R69, R71 ;  /* 0x000000457a467223 */ /* 0x000fe20000010047 */
[C---:B------:R-:W-:Y:S01]  /*6ad0*/  FFMA.FTZ R64, R169.reuse, R60, R64 ;  /* 0x0000003ca9407223 */ /* 0x040fe20000010040 */
[----:B------:R-:W-:Y:S01]  /*6ae0*/  FFMA.FTZ R65, R169, R61, -R62 ;  /* 0x0000003da9417223 */ /* 0x000fe2000001083e */
[----:B------:R-:W-:Y:S01]  /*6af0*/  @!UP0 ULEA UR28, UR8, UR22, 0x4 ;  /* 0x00000016081c8291 */ /* 0x000fe2000f8e20ff */
[----:B------:R-:W-:Y:S01]  /*6b00*/  FFMA.FTZ R200, R77, R200, R70 ;  /* 0x000000c84dc87223 */ /* 0x000fe20000010046 */
[----:B------:R-:W-:Y:S01]  /*6b10*/  HFMA2 R60, -RZ, RZ, 1.875, 0 ;  /* 0x3f800000ff3c7431 */ /* 0x000fe200000001ff */
[----:B------:R-:W-:-:S02]  /*6b20*/  CS2R R62, SRZ ;  /* 0x00000000003e7805 */ /* 0x000fc4000001ff00 */
[----:B------:R-:W-:Y:S01]  /*6b30*/  MOV R61, RZ ;  /* 0x000000ff003d7202 */ /* 0x000fe20000000f00 */
[----:B------:R-:W-:Y:S01]  /*6b40*/  FMUL.FTZ R68, R168, R200 ;  /* 0x000000c8a8447220 */ /* 0x000fe20000410000 */
[----:B------:R-:W-:-:S03]  /*6b50*/  FADD.FTZ R67, R184, R67 ;  /* 0x00000043b8437221 */ /* 0x000fc60000010000 */
[CC--:B------:R-:W-:Y:S01]  /*6b60*/  FFMA.FTZ R69, R169.reuse, R199.reuse, -R68 ;  /* 0x000000c7a9457223 */ /* 0x0c0fe20000010844 */
[----:B------:R-:W0:Y:S03]  /*6b70*/  @!P0 LDS.128 R60, [UR28+0x4be0] ;  /* 0x004be01cff3c8984 */ /* 0x000e260008000c00 */
[----:B------:R-:W-:Y:S01]  /*6b80*/  FFMA.FTZ R202, R76, R202, R69 ;  /* 0x000000ca4cca7223 */ /* 0x000fe20000010045 */
[----:B------:R-:W-:Y:S01]  /*6b90*/  FMUL.FTZ R69, R168, R199 ;  /* 0x000000c7a8457220 */ /* 0x000fe20000410000 */
[----:B------:R1:W-:Y:S03]  /*6ba0*/  STS.128 [R198+0x35e0], R64 ;  /* 0x0035e040c6007388 */ /* 0x0003e60000000c00 */
[----:B-1----:R-:W-:-:S04]  /*6bb0*/  FFMA.FTZ R64, R169, R200, R69 ;  /* 0x000000c8a9407223 */ /* 0x002fc80000010045 */
        /* <DEDUP_REMOVED lines=86> */
[----:B0-----:R-:W-:Y:S05]  /*7120*/  @P2 BRA `(.L_x_7648) ;  /* 0x0000000800b82947 */ /* 0x001fea0003800000 */
[----:B------:R-:W-:Y:S01]  /*7130*/  LEA R122, R197, R198, 0x4 ;  /* 0x000000c6c57a7211 */ /* 0x000fe200078e20ff */
[----:B------:R-:W-:-:S04]  /*7140*/  UMOV UR28, 0xffffffff ;  /* 0xffffffff001c7882 */ /* 0x000fc80000000000 */
[----:B------:R-:W-:Y:S04]  /*7150*/  LDS.128 R68, [R122+0x35e0] ;  /* 0x0035e0007a447984 */ /* 0x000fe80000000c00 */
[----:B------:R-:W0:Y:S02]  /*7160*/  LDS.128 R64, [R122+0x35f0] ;  /* 0x0035f0007a407984 */ /* 0x000e240000000c00 */
[C---:B0-----:R-:W-:Y:S01]  /*7170*/  FMUL.FTZ R98, R69.reuse, R66 ;  /* 0x0000004245627220 */ /* 0x041fe20000410000 */
[C---:B------:R-:W-:Y:S01]  /*7180*/  FMUL.FTZ R247, R69.reuse, R67 ;  /* 0x0000004345f77220 */ /* 0x040fe20000410000 */
[C---:B------:R-:W-:Y:S01]  /*7190*/  FMUL.FTZ R245, R69.reuse, R65 ;  /* 0x0000004145f57220 */ /* 0x040fe20000410000 */
[----:B------:R-:W-:Y:S01]  /*71a0*/  FMUL.FTZ R246, R69, R64 ;  /* 0x0000004045f67220 */ /* 0x000fe20000410000 */
[C---:B------:R-:W-:Y:S01]  /*71b0*/  FFMA.FTZ R248, R68.reuse, R67, R98 ;  /* 0x0000004344f87223 */ /* 0x040fe20000010062 */
[C---:B------:R-:W-:Y:S01]  /*71c0*/  FFMA.FTZ R247, R68.reuse, R66, -R247 ;  /* 0x0000004244f77223 */ /* 0x040fe200000108f7 */
[----:B------:R-:W-:Y:S01]  /*71d0*/  LOP3.LUT R98, R197, 0x1f, RZ, 0xc0, !PT ;  /* 0x0000001fc5627812 */ /* 0x000fe200078ec0ff */
[C---:B------:R-:W-:Y:S01]  /*71e0*/  FFMA.FTZ R245, R68.reuse, R64, -R245 ;  /* 0x0000004044f57223 */ /* 0x040fe200000108f5 */
[----:B------:R-:W-:Y:S01]  /*71f0*/  FFMA.FTZ R246, R68, R65, R246 ;  /* 0x0000004144f67223 */ /* 0x000fe200000100f6 */
[----:B------:R-:W-:Y:S01]  /*7200*/  FADD.FTZ R247, R70, R247 ;  /* 0x000000f746f77221 */ /* 0x000fe20000010000 */
[----:B------:R-:W-:Y:S01]  /*7210*/  ISETP.NE.AND P2, PT, R98, 0x1f, PT ;  /* 0x0000001f6200780c */ /* 0x000fe20003f45270 */
[----:B------:R-:W-:Y:S01]  /*7220*/  FADD.FTZ R248, R71, R248 ;  /* 0x000000f847f87221 */ /* 0x000fe20000010000 */
[----:B------:R-:W-:Y:S11]  /*7230*/  BRA.DIV UR28, `(.L_x_7649) ;  /* 0x0000006a1ce07947 */ /* 0x000ff6000b800000 */
[----:B------:R0:W1:Y:S04]  /*7240*/  SHFL.DOWN PT, R69, R245, 0x1, 0x1f ;  /* 0x08201f00f5457f89 */ /* 0x00006800000e0000 */
[----:B------:R0:W2:Y:S04]  /*7250*/  SHFL.DOWN PT, R70, R246, 0x1, 0x1f ;  /* 0x08201f00f6467f89 */ /* 0x0000a800000e0000 */
[----:B------:R0:W3:Y:S04]  /*7260*/  SHFL.DOWN PT, R123, R247, 0x1, 0x1f ;  /* 0x08201f00f77b7f89 */ /* 0x0000e800000e0000 */
[----:B------:R0:W4:Y:S02]  /*7270*/  SHFL.DOWN PT, R68, R248, 0x1, 0x1f ;  /* 0x08201f00f8447f89 */ /* 0x00012400000e0000 */
.L_x_7790:
[----:B------:R-:W-:Y:S04]  /*7280*/  BSSY.RECONVERGENT B0, `(.L_x_7650) ;  /* 0x000000d000007945 */ /* 0x000fe80003800200 */
[----:B------:R-:W-:Y:S05]  /*7290*/  @!P2 BRA `(.L_x_7651) ;  /* 0x00000000002ca947 */ /* 0x000fea0003800000 */
[-C--:B----4-:R-:W-:Y:S01]  /*72a0*/  FMUL.FTZ R71, R246, R68.reuse ;  /* 0x00000044f6477220 */ /* 0x090fe20000410000 */
[----:B------:R-:W-:-:S03]  /*72b0*/  FMUL.FTZ R68, R245, R68 ;  /* 0x00000044f5447220 */ /* 0x000fc60000410000 */
[-C--:B---3--:R-:W-:Y:S01]  /*72c0*/  FFMA.FTZ R71, R245, R123.reuse, -R71 ;  /* 0x0000007bf5477223 */ /* 0x088fe20000010847 */
[C---:B------:R-:W-:Y:S01]  /*72d0*/  FFMA.FTZ R123, R246.reuse, R123, R68 ;  /* 0x0000007bf67b7223 */ /* 0x040fe20000010044 */
[-C--:B--2---:R-:W-:Y:S02]  /*72e0*/  FMUL.FTZ R68, R246, R70.reuse ;  /* 0x00000046f6447220 */ /* 0x084fe40000410000 */
[----:B0-----:R-:W-:Y:S01]  /*72f0*/  FADD.FTZ R247, R247, R71 ;  /* 0x00000047f7f77221 */ /* 0x001fe20000010000 */
[----:B------:R-:W-:Y:S01]  /*7300*/  FMUL.FTZ R71, R245, R70 ;  /* 0x00000046f5477220 */ /* 0x000fe20000410000 */
[C---:B-1----:R-:W-:Y:S01]  /*7310*/  FFMA.FTZ R68, R69.reuse, R245, -R68 ;  /* 0x000000f545447223 */ /* 0x042fe20000010844 */
[----:B------:R-:W-:Y:S02]  /*7320*/  FADD.FTZ R248, R248, R123 ;  /* 0x0000007bf8f87221 */ /* 0x000fe40000010000 */
[----:B------:R-:W-:Y:S02]  /*7330*/  FFMA.FTZ R246, R69, R246, R71 ;  /* 0x000000f645f67223 */ /* 0x000fe40000010047 */
[----:B------:R-:W-:-:S07]  /*7340*/  MOV R245, R68 ;  /* 0x0000004400f57202 */ /* 0x000fce0000000f00 */
.L_x_7651:
[----:B------:R-:W-:Y:S05]  /*7350*/  BSYNC.RECONVERGENT B0 ;  /* 0x0000000000007941 */ /* 0x000fea0003800200 */
.L_x_7650:
[----:B------:R-:W-:Y:S01]  /*7360*/  UMOV UR28, 0xffffffff ;  /* 0xffffffff001c7882 */ /* 0x000fe20000000000 */
[----:B------:R-:W-:Y:S02]  /*7370*/  ISETP.GT.U32.AND P2, PT, R98, 0x1d, PT ;  /* 0x0000001d6200780c */ /* 0x000fe40003f44070 */
[----:B------:R-:W-:Y:S11]  /*7380*/  BRA.DIV UR28, `(.L_x_7652) ;  /* 0x0000006a1cec7947 */ /* 0x000ff6000b800000 */
[----:B-1----:R1:W0:Y:S04]  /*7390*/  SHFL.DOWN PT, R69, R245, 0x2, 0x1f ;  /* 0x08401f00f5457f89 */ /* 0x00222800000e0000 */
[----:B--2---:R1:W2:Y:S04]  /*73a0*/  SHFL.DOWN PT, R70, R246, 0x2, 0x1f ;  /* 0x08401f00f6467f89 */ /* 0x0042a800000e0000 */
[----:B---3--:R1:W3:Y:S04]  /*73b0*/  SHFL.DOWN PT, R123, R247, 0x2, 0x1f ;  /* 0x08401f00f77b7f89 */ /* 0x0082e800000e0000 */
[----:B------:R1:W0:Y:S02]  /*73c0*/  SHFL.DOWN PT, R71, R248, 0x2, 0x1f ;  /* 0x08401f00f8477f89 */ /* 0x00022400000e0000 */
.L_x_7796:
        /* <DEDUP_REMOVED lines=8> */
[----:B------:R-:W-:Y:S01]  /*7450*/  FADD.FTZ R248, R248, R71 ;  /* 0x00000047f8f87221 */ /* 0x000fe20000010000 */
[C---:B------:R-:W-:Y:S02]  /*7460*/  FMUL.FTZ R71, R245.reuse, R70 ;  /* 0x00000046f5477220 */ /* 0x040fe40000410000 */
[-C--:B------:R-:W-:Y:S02]  /*7470*/  FFMA.FTZ R68, R245, R69.reuse, -R68 ;  /* 0x00000045f5447223 */ /* 0x080fe40000010844 */
[----:B------:R-:W-:-:S03]  /*7480*/  FFMA.FTZ R246, R246, R69, R71 ;  /* 0x00000045f6f67223 */ /* 0x000fc60000010047 */
[----:B------:R-:W-:-:S07]  /*7490*/  MOV R245, R68 ;  /* 0x0000004400f57202 */ /* 0x000fce0000000f00 */
.L_x_7654:
[----:B------:R-:W-:Y:S05]  /*74a0*/  BSYNC.RECONVERGENT B0 ;  /* 0x0000000000007941 */ /* 0x000fea0003800200 */
.L_x_7653:
[----:B------:R-:W-:Y:S01]  /*74b0*/  UMOV UR28, 0xffffffff ;  /* 0xffffffff001c7882 */ /* 0x000fe20000000000 */
[----:B------:R-:W-:Y:S02]  /*74c0*/  ISETP.GT.U32.AND P2, PT, R98, 0x1b, PT ;  /* 0x0000001b6200780c */ /* 0x000fe40003f44070 */
[----:B------:R-:W-:Y:S11]  /*74d0*/  BRA.DIV UR28, `(.L_x_7655) ;  /* 0x0000006e1c0c7947 */ /* 0x000ff6000b800000 */
[----:B0-----:R0:W0:Y:S04]  /*74e0*/  SHFL.DOWN PT, R69, R245, 0x4, 0x1f ;  /* 0x08801f00f5457f89 */ /* 0x00102800000e0000 */
[----:B--2---:R2:W0:Y:S04]  /*74f0*/  SHFL.DOWN PT, R70, R246, 0x4, 0x1f ;  /* 0x08801f00f6467f89 */ /* 0x00442800000e0000 */
[----:B---3--:R2:W3:Y:S04]  /*7500*/  SHFL.DOWN PT, R123, R247, 0x4, 0x1f ;  /* 0x08801f00f77b7f89 */ /* 0x0084e800000e0000 */
[----:B------:R2:W0:Y:S02]  /*7510*/  SHFL.DOWN PT, R71, R248, 0x4, 0x1f ;  /* 0x08801f00f8477f89 */ /* 0x00042400000e0000 */
.L_x_7802:
        /* <DEDUP_REMOVED lines=8> */
[----:B------:R-:W-:Y:S01]  /*75a0*/  FADD.FTZ R248, R248, R71 ;  /* 0x00000047f8f87221 */ /* 0x000fe20000010000 */
[C---:B------:R-:W-:Y:S02]  /*75b0*/  FMUL.FTZ R71, R245.reuse, R70 ;  /* 0x00000046f5477220 */ /* 0x040fe40000410000 */
[-C--:B------:R-:W-:Y:S02]  /*75c0*/  FFMA.FTZ R68, R245, R69.reuse, -R68 ;  /* 0x00000045f5447223 */ /* 0x080fe40000010844 */
[----:B------:R-:W-:-:S03]  /*75d0*/  FFMA.FTZ R246, R246, R69, R71 ;  /* 0x00000045f6f67223 */ /* 0x000fc60000010047 */
[----:B------:R-:W-:-:S07]  /*75e0*/  MOV R245, R68 ;  /* 0x0000004400f57202 */ /* 0x000fce0000000f00 */
.L_x_7657:
[----:B------:R-:W-:Y:S05]  /*75f0*/  BSYNC.RECONVERGENT B0 ;  /* 0x0000000000007941 */ /* 0x000fea0003800200 */
.L_x_7656:
[----:B------:R-:W-:Y:S01]  /*7600*/  UMOV UR28, 0xffffffff ;  /* 0xffffffff001c7882 */ /* 0x000fe20000000000 */
[----:B------:R-:W-:Y:S02]  /*7610*/  ISETP.GT.U32.AND P2, PT, R98, 0x17, PT ;  /* 0x000000176200780c */ /* 0x000fe40003f44070 */
[----:B------:R-:W-:Y:S11]  /*7620*/  BRA.DIV UR28, `(.L_x_7658) ;  /* 0x0000006e1c2c7947 */ /* 0x000ff6000b800000 */
[----:B0-----:R0:W0:Y:S04]  /*7630*/  SHFL.DOWN PT, R69, R245, 0x8, 0x1f ;  /* 0x09001f00f5457f89 */ /* 0x00102800000e0000 */
[----:B------:R0:W0:Y:S04]  /*7640*/  SHFL.DOWN PT, R70, R246, 0x8, 0x1f ;  /* 0x09001f00f6467f89 */ /* 0x00002800000e0000 */
[----:B---3--:R3:W0:Y:S04]  /*7650*/  SHFL.DOWN PT, R123, R247, 0x8, 0x1f ;  /* 0x09001f00f77b7f89 */ /* 0x00862800000e0000 */
[----:B------:R3:W0:Y:S02]  /*7660*/  SHFL.DOWN PT, R71, R248, 0x8, 0x1f ;  /* 0x09001f00f8477f89 */ /* 0x00062400000e0000 */
.L_x_7808:
        /* <DEDUP_REMOVED lines=8> */
[----:B------:R-:W-:Y:S01]  /*76f0*/  FADD.FTZ R248, R248, R71 ;  /* 0x00000047f8f87221 */ /* 0x000fe20000010000 */
[C---:B------:R-:W-:Y:S02]  /*7700*/  FMUL.FTZ R71, R245.reuse, R70 ;  /* 0x00000046f5477220 */ /* 0x040fe40000410000 */
[-C--:B------:R-:W-:Y:S02]  /*7710*/  FFMA.FTZ R68, R245, R69.reuse, -R68 ;  /* 0x00000045f5447223 */ /* 0x080fe40000010844 */
[----:B------:R-:W-:-:S03]  /*7720*/  FFMA.FTZ R246, R246, R69, R71 ;  /* 0x00000045f6f67223 */ /* 0x000fc60000010047 */
[----:B------:R-:W-:-:S07]  /*7730*/  MOV R245, R68 ;  /* 0x0000004400f57202 */ /* 0x000fce0000000f00 */
.L_x_7660:
[----:B------:R-:W-:Y:S05]  /*7740*/  BSYNC.RECONVERGENT B0 ;  /* 0x0000000000007941 */ /* 0x000fea0003800200 */
.L_x_7659:
[----:B------:R-:W-:Y:S01]  /*7750*/  UMOV UR28, 0xffffffff ;  /* 0xffffffff001c7882 */ /* 0x000fe20000000000 */
[----:B------:R-:W-:Y:S02]  /*7760*/  ISETP.GT.U32.AND P2, PT, R98, 0xf, PT ;  /* 0x0000000f6200780c */ /* 0x000fe40003f44070 */
[----:B------:R-:W-:Y:S11]  /*7770*/  BRA.DIV UR28, `(.L_x_7661) ;  /* 0x0000006e1c4c7947 */ /* 0x000ff6000b800000 */
[----:B0-----:R0:W0:Y:S04]  /*7780*/  SHFL.DOWN PT, R69, R245, 0x10, 0x1f ;  /* 0x0a001f00f5457f89 */ /* 0x00102800000e0000 */
[----:B------:R0:W0:Y:S04]  /*7790*/  SHFL.DOWN PT, R70, R246, 0x10, 0x1f ;  /* 0x0a001f00f6467f89 */ /* 0x00002800000e0000 */
[----:B------:R0:W0:Y:S04]  /*77a0*/  SHFL.DOWN PT, R123, R247, 0x10, 0x1f ;  /* 0x0a001f00f77b7f89 */ /* 0x00002800000e0000 */
[----:B------:R0:W0:Y:S02]  /*77b0*/  SHFL.DOWN PT, R71, R248, 0x10, 0x1f ;  /* 0x0a001f00f8477f89 */ /* 0x00002400000e0000 */
.L_x_7814:
        /* <DEDUP_REMOVED lines=13> */
.L_x_7663:
[----:B------:R-:W-:Y:S05]  /*7890*/  BSYNC.RECONVERGENT B0 ;  /* 0x0000000000007941 */ /* 0x000fea0003800200 */
.L_x_7662:
[----:B------:R-:W-:Y:S01]  /*78a0*/  UMOV UR28, 0xffffffff ;  /* 0xffffffff001c7882 */ /* 0x000fe20000000000 */
[----:B------:R-:W-:Y:S02]  /*78b0*/  ISETP.NE.AND P2, PT, R197, 0x1f, PT ;  /* 0x0000001fc500780c */ /* 0x000fe40003f45270 */
[----:B------:R-:W-:Y:S11]  /*78c0*/  BRA.DIV UR28, `(.L_x_7664) ;  /* 0x0000006e1c6c7947 */ /* 0x000ff6000b800000 */
[----:B------:R-:W5:Y:S04]  /*78d0*/  SHFL.IDX PT, R242, R246, RZ, 0x1f ;  /* 0x00001ffff6f27589 */ /* 0x000f6800000e0000 */
[----:B0-----:R-:W0:Y:S04]  /*78e0*/  SHFL.IDX PT, R123, R245, RZ, 0x1f ;  /* 0x00001ffff57b7589 */ /* 0x001e2800000e0000 */
[----:B------:R-:W0:Y:S04]  /*78f0*/  SHFL.IDX PT, R233, R247, RZ, 0x1f ;  /* 0x00001ffff7e97589 */ /* 0x000e2800000e0000 */
[----:B-1----:R-:W-:Y:S04]  /*7900*/  SHFL.DOWN PT, R245, R245, 0x1, 0x1f ;  /* 0x08201f00f5f57f89 */ /* 0x002fe800000e0000 */
[----:B--2---:R-:W-:Y:S04]  /*7910*/  SHFL.DOWN PT, R246, R246, 0x1, 0x1f ;  /* 0x08201f00f6f67f89 */ /* 0x004fe800000e0000 */
[----:B---3--:R-:W-:Y:S01]  /*7920*/  SHFL.DOWN PT, R247, R247, 0x1, 0x1f ;  /* 0x08201f00f7f77f89 */ /* 0x008fe200000e0000 */
[-C--:B-----5:R-:W-:Y:S01]  /*7930*/  FMUL.FTZ R69, R63, R242.reuse ;  /* 0x000000f23f457220 */ /* 0x0a0fe20000410000 */
[-C--:B------:R-:W-:Y:S01]  /*7940*/  FMUL.FTZ R243, R61, R242.reuse ;  /* 0x000000f23df37220 */ /* 0x080fe20000410000 */
[----:B----4-:R-:W-:-:S02]  /*7950*/  FMUL.FTZ R68, R60, R242 ;  /* 0x000000f23c447220 */ /* 0x010fc40000410000 */
[CC--:B0-----:R-:W-:Y:S01]  /*7960*/  FFMA.FTZ R244, R62.reuse, R123.reuse, -R69 ;  /* 0x0000007b3ef47223 */ /* 0x0c1fe20000010845 */
[----:B------:R-:W-:Y:S01]  /*7970*/  FMUL.FTZ R69, R62, R242 ;  /* 0x000000f23e457220 */ /* 0x000fe20000410000 */
[-C--:B------:R-:W-:Y:S01]  /*7980*/  FFMA.FTZ R243, R60, R123.reuse, -R243 ;  /* 0x0000007b3cf37223 */ /* 0x080fe200000108f3 */
[-C--:B------:R-:W-:Y:S01]  /*7990*/  FFMA.FTZ R242, R61, R123.reuse, R68 ;  /* 0x0000007b3df27223 */ /* 0x080fe20000010044 */
[----:B------:R-:W-:Y:S01]  /*79a0*/  FADD.FTZ R244, R233, R244 ;  /* 0x000000f4e9f47221 */ /* 0x000fe20000010000 */
[----:B------:R-:W-:Y:S01]  /*79b0*/  FFMA.FTZ R69, R63, R123, R69 ;  /* 0x0000007b3f457223 */ /* 0x000fe20000010045 */
[----:B------:R-:W0:Y:S04]  /*79c0*/  SHFL.IDX PT, R233, R248, RZ, 0x1f ;  /* 0x00001ffff8e97589 */ /* 0x000e2800000e0000 */
[----:B------:R-:W1:Y:S04]  /*79d0*/  SHFL.IDX PT, R60, R60, RZ, 0x1f ;  /* 0x00001fff3c3c7589 */ /* 0x000e6800000e0000 */
[----:B------:R-:W2:Y:S04]  /*79e0*/  SHFL.IDX PT, R61, R61, RZ, 0x1f ;  /* 0x00001fff3d3d7589 */ /* 0x000ea800000e0000 */
[----:B------:R-:W3:Y:S04]  /*79f0*/  SHFL.IDX PT, R62, R62, RZ, 0x1f ;  /* 0x00001fff3e3e7589 */ /* 0x000ee800000e0000 */
[----:B------:R-:W4:Y:S04]  /*7a00*/  SHFL.IDX PT, R63, R63, RZ, 0x1f ;  /* 0x00001fff3f3f7589 */ /* 0x000f2800000e0000 */
[----:B------:R-:W1:Y:S01]  /*7a10*/  SHFL.DOWN PT, R248, R248, 0x1, 0x1f ;  /* 0x08201f00f8f87f89 */ /* 0x000e6200000e0000 */
[----:B0-----:R-:W-:-:S07]  /*7a20*/  FADD.FTZ R123, R233, R69 ;  /* 0x00000045e97b7221 */ /* 0x001fce0000010000 */
.L_x_7828:
[----:B------:R-:W-:Y:S04]  /*7a30*/  BSSY.RECONVERGENT B0, `(.L_x_7665) ;  /* 0x000000d000007945 */ /* 0x000fe80003800200 */
[----:B------:R-:W-:Y:S05]  /*7a40*/  @!P2 BRA `(.L_x_7666) ;  /* 0x00000000002ca947 */ /* 0x000fea0003800000 */
[-C--:B--2---:R-:W-:Y:S01]  /*7a50*/  FMUL.FTZ R68, R246, R61.reuse ;  /* 0x0000003df6447220 */ /* 0x084fe20000410000 */
[----:B------:R-:W-:-:S03]  /*7a60*/  FMUL.FTZ R61, R245, R61 ;  /* 0x0000003df53d7220 */ /* 0x000fc60000410000 */
[CC--:B-1----:R-:W-:Y:S01]  /*7a70*/  FFMA.FTZ R68, R245.reuse, R60.reuse, -R68 ;  /* 0x0000003cf5447223 */ /* 0x0c2fe20000010844 */
[C---:B------:R-:W-:Y:S01]  /*7a80*/  FFMA.FTZ R61, R246.reuse, R60, R61 ;  /* 0x0000003cf63d7223 */ /* 0x040fe2000001003d */
[-C--:B----4-:R-:W-:Y:S01]  /*7a90*/  FMUL.FTZ R60, R246, R63.reuse ;  /* 0x0000003ff63c7220 */ /* 0x090fe20000410000 */
[----:B------:R-:W-:-:S03]  /*7aa0*/  FMUL.FTZ R63, R245, R63 ;  /* 0x0000003ff53f7220 */ /* 0x000fc60000410000 */
[-C--:B---3--:R-:W-:Y:S01]  /*7ab0*/  FFMA.FTZ R60, R245, R62.reuse, -R60 ;  /* 0x0000003ef53c7223 */ /* 0x088fe2000001083c */
[----:B------:R-:W-:-:S03]  /*7ac0*/  FFMA.FTZ R63, R246, R62, R63 ;  /* 0x0000003ef63f7223 */ /* 0x000fc6000001003f */
[----:B------:R-:W-:Y:S01]  /*7ad0*/  FADD.FTZ R62, R247, R60 ;  /* 0x0000003cf73e7221 */ /* 0x000fe20000010000 */
[----:B------:R-:W-:Y:S01]  /*7ae0*/  FADD.FTZ R63, R248, R63 ;  /* 0x0000003ff83f7221 */ /* 0x000fe20000010000 */
[----:B------:R-:W-:-:S07]  /*7af0*/  MOV R60, R68 ;  /* 0x00000044003c7202 */ /* 0x000fce0000000f00 */
.L_x_7666:
[----:B------:R-:W-:Y:S05]  /*7b00*/  BSYNC.RECONVERGENT B0 ;  /* 0x0000000000007941 */ /* 0x000fea0003800200 */
.L_x_7665:
[CC--:B----4-:R-:W-:Y:S01]  /*7b10*/  FMUL.FTZ R69, R65.reuse, R63.reuse ;  /* 0x0000003f41457220 */ /* 0x0d0fe20000410000 */
[-C--:B---3--:R-:W-:Y:S01]  /*7b20*/  FMUL.FTZ R246, R65, R62.reuse ;  /* 0x0000003e41f67220 */ /* 0x088fe20000410000 */
[----:B-12---:R0:W-:Y:S02]  /*7b30*/  STS.128 [R122+0x35f0], R60 ;  /* 0x0035f03c7a007388 */ /* 0x0061e40000000c00 */
        /* <DEDUP_REMOVED lines=13> */
.L_x_7648:
[----:B------:R-:W-:Y:S05]  /*7c10*/  WARPSYNC.ALL ;  /* 0x0000000000007948 */ /* 0x000fea0003800000 */
[----:B------:R-:W-:Y:S01]  /*7c20*/  ISETP.NE.AND P0, PT, R197, RZ, PT ;  /* 0x000000ffc500720c */ /* 0x000fe20003f05270 */
[----:B------:R-:W-:Y:S01]  /*7c30*/  BAR.SYNC.DEFER_BLOCKING 0x0 ;  /* 0x0000000000007b1d */ /* 0x000fe20000010000 */
[----:B------:R-:W-:Y:S01]  /*7c40*/  MOV R65, UR40 ;  /* 0x0000002800417c02 */ /* 0x000fe20008000f00 */
[----:B0-----:R-:W-:Y:S01]  /*7c50*/  FMUL.FTZ R69, R17, R76 ;  /* 0x0000004c11457220 */ /* 0x001fe20000410000 */
        /* <DEDUP_REMOVED lines=9> */
[----:B-1----:R-:W-:Y:S01]  /*7cf0*/  LOP3.LUT R60, R197, UR28, RZ, 0xfc, !PT ;  /* 0x0000001cc53c7c12 */ /* 0x002fe2000f8efcff */
[----:B------:R-:W-:-:S03]  /*7d00*/  UMOV UR28, UR24 ;  /* 0x00000018001c7c82 */ /* 0x000fc60008000000 */
[----:B------:R-:W-:-:S03]  /*7d10*/  MOV R61, UR48 ;  /* 0x00000030003d7c02 */ /* 0x000fc60008000f00 */
[----:B------:R-:W-:Y:S01]  /*7d20*/  IMAD.WIDE.U32 R62, R65, UR8, R60 ;  /* 0x00000008413e7c25 */ /* 0x000fe2000f8e003c */
[----:B------:R-:W-:Y:S02]  /*7d30*/  MOV R65, UR41 ;  /* 0x0000002900417c02 */ /* 0x000fe40008000f00 */
[----:B------:R-:W-:-:S03]  /*7d40*/  LEA R64, P2, R62, UR9, 0x2 ;  /* 0x000000093e407c11 */ /* 0x000fc6000f8410ff */
[----:B------:R-:W-:-:S05]  /*7d50*/  IMAD R65, R65, UR8, R63 ;  /* 0x0000000841417c24 */ /* 0x000fca000f8e023f */
[----:B------:R-:W-:Y:S01]  /*7d60*/  LEA.HI.X R65, R62, UR10, R65, 0x2, P2 ;  /* 0x0000000a3e417c11 */ /* 0x000fe200090f1441 */
[-C--:B0-----:R-:W-:Y:S01]  /*7d70*/  FMUL.FTZ R68, R66, R115.reuse ;  /* 0x0000007342447220 */ /* 0x081fe20000410000 */
[----:B------:R-:W-:Y:S01]  /*7d80*/  FMUL.FTZ R61, R67, R115 ;  /* 0x00000073433d7220 */ /* 0x000fe20000410000 */
[----:B------:R-:W-:Y:S02]  /*7d90*/  FMUL.FTZ R115, R11, R58 ;  /* 0x0000003a0b737220 */ /* 0x000fe40000410000 */
[-C--:B------:R-:W-:Y:S01]  /*7da0*/  FFMA.FTZ R67, R67, R114.reuse, -R68 ;  /* 0x0000007243437223 */ /* 0x080fe20000010844 */
[----:B------:R-:W-:Y:S01]  /*7db0*/  FFMA.FTZ R68, R0, R199, RZ ;  /* 0x000000c700447223 */ /* 0x000fe200000100ff */
[----:B------:R-:W-:Y:S01]  /*7dc0*/  FFMA.FTZ R62, R66, R114, R61 ;  /* 0x00000072423e7223 */ /* 0x000fe2000001003d */
[----:B------:R-:W-:Y:S01]  /*7dd0*/  FMUL.FTZ R66, R18, R77 ;  /* 0x0000004d12427220 */ /* 0x000fe20000410000 */
[----:B------:R-:W-:Y:S01]  /*7de0*/  FADD.FTZ R67, R196, R67 ;  /* 0x00000043c4437221 */ /* 0x000fe20000010000 */
[----:B------:R-:W-:Y:S01]  /*7df0*/  FFMA.FTZ R61, R33, R202, R68 ;  /* 0x000000ca213d7223 */ /* 0x000fe20000010044 */
[----:B------:R-:W-:Y:S01]  /*7e00*/  FMUL.FTZ R68, R16, R75 ;  /* 0x0000004b10447220 */ /* 0x000fe20000410000 */
[-C--:B------:R-:W-:Y:S01]  /*7e10*/  FFMA.FTZ R199, -R121, R66.reuse, R199 ;  /* 0x0000004279c77223 */ /* 0x080fe200000101c7 */
[----:B------:R-:W-:Y:S01]  /*7e20*/  FFMA.FTZ R66, R120, -R66, R200 ;  /* 0x8000004278427223 */ /* 0x000fe200000100c8 */
[----:B------:R-:W-:Y:S01]  /*7e30*/  FFMA.FTZ R70, R32, R203, R61 ;  /* 0x000000cb20467223 */ /* 0x000fe2000001003d */
[----:B------:R-:W-:Y:S01]  /*7e40*/  FFMA.FTZ R200, R0, -R200, RZ ;  /* 0x800000c800c87223 */ /* 0x000fe200000100ff */
[-C--:B------:R-:W-:Y:S01]  /*7e50*/  FFMA.FTZ R203, -R117, R68.reuse, R203 ;  /* 0x0000004475cb7223 */ /* 0x080fe200000101cb */
[----:B------:R-:W-:Y:S01]  /*7e60*/  FFMA.FTZ R68, R116, -R68, R204 ;  /* 0x8000004474447223 */ /* 0x000fe200000100cc */
[----:B------:R-:W-:Y:S01]  /*7e70*/  FFMA.FTZ R61, R31, R206, R70 ;  /* 0x000000ce1f3d7223 */ /* 0x000fe20000010046 */
[----:B------:R-:W-:Y:S01]  /*7e80*/  FFMA.FTZ R63, R33, -R201, R200 ;  /* 0x800000c9213f7223 */ /* 0x000fe200000100c8 */
[----:B------:R-:W-:Y:S01]  /*7e90*/  FADD.FTZ R62, R185, R62 ;  /* 0x0000003eb93e7221 */ /* 0x000fe20000010000 */
[----:B------:R-:W-:Y:S01]  /*7ea0*/  FFMA.FTZ R202, -R119, R69, R202 ;  /* 0x0000004577ca7223 */ /* 0x000fe200000101ca */
[----:B------:R-:W-:Y:S01]  /*7eb0*/  FFMA.FTZ R114, R30, R207, R61 ;  /* 0x000000cf1e727223 */ /* 0x000fe2000001003d */
[----:B------:R-:W-:Y:S01]  /*7ec0*/  FFMA.FTZ R204, R32, -R204, R63 ;  /* 0x800000cc20cc7223 */ /* 0x000fe2000001003f */
[----:B------:R-:W-:Y:S01]  /*7ed0*/  FMUL.FTZ R63, R8, R55 ;  /* 0x00000037083f7220 */ /* 0x000fe20000410000 */
[----:B------:R-:W-:Y:S01]  /*7ee0*/  FMUL.FTZ R196, R140, R62 ;  /* 0x0000003e8cc47220 */ /* 0x000fe20000410000 */
[----:B------:R-:W-:Y:S01]  /*7ef0*/  FFMA.FTZ R61, R29, R210, R114 ;  /* 0x000000d21d3d7223 */ /* 0x000fe20000010072 */
[----:B------:R-:W-:Y:S01]  /*7f00*/  FFMA.FTZ R201, R118, -R69, R201 ;  /* 0x8000004576c97223 */ /* 0x000fe200000100c9 */
[----:B------:R-:W-:Y:S01]  /*7f10*/  FMUL.FTZ R69, R15, R74 ;  /* 0x0000004a0f457220 */ /* 0x000fe20000410000 */
[----:B------:R-:W-:Y:S01]  /*7f20*/  FFMA.FTZ R185, R141, R67, -R196 ;  /* 0x000000438db97223 */ /* 0x000fe200000108c4 */
[----:B------:R-:W-:Y:S01]  /*7f30*/  FFMA.FTZ R122, R28, R211, R61 ;  /* 0x000000d31c7a7223 */ /* 0x000fe2000001003d */
[----:B------:R-:W-:Y:S01]  /*7f40*/  FMUL.FTZ R70, R14, R73 ;  /* 0x000000490e467220 */ /* 0x000fe20000410000 */
[-C--:B------:R-:W-:Y:S01]  /*7f50*/  FFMA.FTZ R206, -R113, R69.reuse, R206 ;  /* 0x0000004571ce7223 */ /* 0x080fe200000101ce */
[----:B------:R-:W-:Y:S01]  /*7f60*/  FFMA.FTZ R69, R112, -R69, R205 ;  /* 0x8000004570457223 */ /* 0x000fe200000100cd */
[----:B------:R-:W-:Y:S01]  /*7f70*/  FFMA.FTZ R61, R27, R214, R122 ;  /* 0x000000d61b3d7223 */ /* 0x000fe2000001007a */
[----:B------:R-:W-:Y:S01]  /*7f80*/  FFMA.FTZ R205, R31, -R205, R204 ;  /* 0x800000cd1fcd7223 */ /* 0x000fe200000100cc */
[-C--:B------:R-:W-:Y:S01]  /*7f90*/  FFMA.FTZ R207, -R111, R70.reuse, R207 ;  /* 0x000000466fcf7223 */ /* 0x080fe200000101cf */
[----:B------:R-:W-:Y:S01]  /*7fa0*/  FFMA.FTZ R70, R110, -R70, R208 ;  /* 0x800000466e467223 */ /* 0x000fe200000100d0 */
[----:B------:R-:W-:Y:S01]  /*7fb0*/  FFMA.FTZ R198, R26, R215, R61 ;  /* 0x000000d71ac67223 */ /* 0x000fe2000001003d */
[----:B------:R-:W-:Y:S01]  /*7fc0*/  FFMA.FTZ R208, R30, -R208, R205 ;  /* 0x800000d01ed07223 */ /* 0x000fe200000100cd */
[----:B------:R-:W-:Y:S01]  /*7fd0*/  FFMA.FTZ R210, -R109, R71, R210 ;  /* 0x000000476dd27223 */ /* 0x000fe200000101d2 */
[----:B------:R-:W-:Y:S01]  /*7fe0*/  FMUL.FTZ R114, R12, R59 ;  /* 0x0000003b0c727220 */ /* 0x000fe20000410000 */
[----:B------:R-:W-:Y:S01]  /*7ff0*/  FFMA.FTZ R61, R25, R218, R198 ;  /* 0x000000da193d7223 */ /* 0x000fe200000100c6 */
[----:B------:R-:W-:Y:S01]  /*8000*/  FFMA.FTZ R71, R108, -R71, R209 ;  /* 0x800000476c477223 */ /* 0x000fe200000100d1 */
[----:B------:R-:W-:Y:S01]  /*8010*/  FFMA.FTZ R209, R29, -R209, R208 ;  /* 0x800000d11dd17223 */ /* 0x000fe200000100d0 */
[----:B------:R-:W-:Y:S01]  /*8020*/  FFMA.FTZ R211, -R107, R114, R211 ;  /* 0x000000726bd37223 */ /* 0x000fe200000101d3 */
[----:B------:R-:W-:Y:S01]  /*8030*/  FFMA.FTZ R198, R24, R220, R61 ;  /* 0x000000dc18c67223 */ /* 0x000fe2000001003d */
[-C--:B------:R-:W-:Y:S01]  /*8040*/  FFMA.FTZ R220, -R99, R63.reuse, R220 ;  /* 0x0000003f63dc7223 */ /* 0x080fe200000101dc */
[----:B------:R-:W-:Y:S01]  /*8050*/  FFMA.FTZ R61, R124, -R63, R219 ;  /* 0x8000003f7c3d7223 */ /* 0x000fe200000100db */
[----:B------:R-:W-:Y:S01]  /*8060*/  FMUL.FTZ R63, R140, R67 ;  /* 0x000000438c3f7220 */ /* 0x000fe20000410000 */
[----:B------:R-:W-:Y:S01]  /*8070*/  FFMA.FTZ R114, R106, -R114, R212 ;  /* 0x800000726a727223 */ /* 0x000fe200000100d4 */
[----:B------:R-:W-:Y:S01]  /*8080*/  FFMA.FTZ R212, R28, -R212, R209 ;  /* 0x800000d41cd47223 */ /* 0x000fe200000100d1 */
[----:B------:R-:W-:Y:S01]  /*8090*/  FFMA.FTZ R214, -R105, R115, R214 ;  /* 0x0000007369d67223 */ /* 0x000fe200000101d6 */
[----:B------:R-:W-:Y:S01]  /*80a0*/  FFMA.FTZ R196, R141, R62, R63 ;  /* 0x0000003e8dc47223 */ /* 0x000fe2000001003f */
[----:B------:R-:W-:Y:S01]  /*80b0*/  FADD.FTZ R63, R170, R185 ;  /* 0x000000b9aa3f7221 */ /* 0x000fe20000010000 */
[----:B------:R-:W-:Y:S01]  /*80c0*/  FFMA.FTZ R185, R23, R222, R198 ;  /* 0x000000de17b97223 */ /* 0x000fe200000100c6 */
[----:B------:R-:W-:Y:S01]  /*80d0*/  FMUL.FTZ R122, R10, R57 ;  /* 0x000000390a7a7220 */ /* 0x000fe20000410000 */
[----:B------:R-:W-:Y:S01]  /*80e0*/  FADD.FTZ R125, R125, R196 ;  /* 0x000000c47d7d7221 */ /* 0x000fe20000010000 */
[----:B------:R-:W-:Y:S01]  /*80f0*/  FMUL.FTZ R170, R142, R63 ;  /* 0x0000003f8eaa7220 */ /* 0x000fe20000410000 */
[----:B------:R-:W-:Y:S01]  /*8100*/  FFMA.FTZ R196, R22, R224, R185 ;  /* 0x000000e016c47223 */ /* 0x000fe200000100b9 */
[----:B------:R-:W-:Y:S01]  /*8110*/  FFMA.FTZ R115, R104, -R115, R213 ;  /* 0x8000007368737223 */ /* 0x000fe200000100d5 */
[-C--:B------:R-:W-:Y:S01]  /*8120*/  FMUL.FTZ R142, R142, R125.reuse ;  /* 0x0000007d8e8e7220 */ /* 0x080fe20000410000 */
[----:B------:R-:W-:Y:S01]  /*8130*/  FFMA.FTZ R141, R143, R125, R170 ;  /* 0x0000007d8f8d7223 */ /* 0x000fe200000100aa */
[----:B------:R-:W-:Y:S01]  /*8140*/  FFMA.FTZ R213, R27, -R213, R212 ;  /* 0x800000d51bd57223 */ /* 0x000fe200000100d4 */
[-C--:B------:R-:W-:Y:S01]  /*8150*/  FFMA.FTZ R215, -R103, R122.reuse, R215 ;  /* 0x0000007a67d77223 */ /* 0x080fe200000101d7 */
[----:B------:R-:W-:Y:S01]  /*8160*/  FFMA.FTZ R142, R143, R63, -R142 ;  /* 0x0000003f8f8e7223 */ /* 0x000fe2000001088e */
[----:B------:R-:W-:Y:S01]  /*8170*/  FADD.FTZ R126, R126, R141 ;  /* 0x0000008d7e7e7221 */ /* 0x000fe20000010000 */
[-C--:B------:R-:W-:Y:S01]  /*8180*/  FMUL.FTZ R209, R186, R67.reuse ;  /* 0x00000043bad17220 */ /* 0x080fe20000410000 */
[----:B------:R-:W-:Y:S01]  /*8190*/  FFMA.FTZ R122, R102, -R122, R216 ;  /* 0x8000007a667a7223 */ /* 0x000fe200000100d8 */
[----:B------:R-:W-:Y:S01]  /*81a0*/  FADD.FTZ R171, R171, R142 ;  /* 0x0000008eabab7221 */ /* 0x000fe20000010000 */
[----:B------:R-:W-:Y:S01]  /*81b0*/  FMUL.FTZ R170, R144, R126 ;  /* 0x0000007e90aa7220 */ /* 0x000fe20000410000 */
[----:B------:R-:W-:Y:S01]  /*81c0*/  FFMA.FTZ R216, R26, -R216, R213 ;  /* 0x800000d81ad87223 */ /* 0x000fe200000100d5 */
[----:B------:R-:W-:Y:S01]  /*81d0*/  FMUL.FTZ R213, R3, R67 ;  /* 0x0000004303d57220 */ /* 0x000fe20000410000 */
[-C--:B------:R-:W-:Y:S01]  /*81e0*/  FMUL.FTZ R142, R144, R171.reuse ;  /* 0x000000ab908e7220 */ /* 0x080fe20000410000 */
[----:B------:R-:W-:Y:S01]  /*81f0*/  FFMA.FTZ R143, R145, R171, -R170 ;  /* 0x000000ab918f7223 */ /* 0x000fe200000108aa */
[----:B------:R-:W-:Y:S01]  /*8200*/  FMUL.FTZ R185, R5, R52 ;  /* 0x0000003405b97220 */ /* 0x000fe20000410000 */
[----:B------:R-:W-:Y:S01]  /*8210*/  MOV R198, UR22 ;  /* 0x0000001600c67c02 */ /* 0x000fe20008000f00 */
[----:B------:R-:W-:Y:S01]  /*8220*/  FFMA.FTZ R144, R145, R126, R142 ;  /* 0x0000007e91907223 */ /* 0x000fe2000001008e */
[----:B------:R-:W-:Y:S01]  /*8230*/  FADD.FTZ R143, R172, R143 ;  /* 0x0000008fac8f7221 */ /* 0x000fe20000010000 */
[----:B------:R-:W-:Y:S01]  /*8240*/  FFMA.FTZ R145, R21, R226, R196 ;  /* 0x000000e215917223 */ /* 0x000fe200000100c4 */
[----:B------:R-:W-:Y:S01]  /*8250*/  FFMA.FTZ R226, -R191, R185, R226 ;  /* 0x000000b9bfe27223 */ /* 0x000fe200000101e2 */
[----:B------:R-:W-:Y:S01]  /*8260*/  FADD.FTZ R127, R127, R144 ;  /* 0x000000907f7f7221 */ /* 0x000fe20000010000 */
[----:B------:R-:W-:Y:S01]  /*8270*/  FMUL.FTZ R172, R146, R143 ;  /* 0x0000008f92ac7220 */ /* 0x000fe20000410000 */
[----:B------:R-:W-:Y:S01]  /*8280*/  FFMA.FTZ R144, R20, R228, R145 ;  /* 0x000000e414907223 */ /* 0x000fe20000010091 */
[----:B------:R-:W-:Y:S01]  /*8290*/  FMUL.FTZ R145, R3, R50 ;  /* 0x0000003203917220 */ /* 0x000fe20000410000 */
[-C--:B------:R-:W-:Y:S01]  /*82a0*/  FMUL.FTZ R146, R146, R127.reuse ;  /* 0x0000007f92927220 */ /* 0x080fe20000410000 */
[C---:B------:R-:W-:Y:S01]  /*82b0*/  FFMA.FTZ R205, R147.reuse, R127, R172 ;  /* 0x0000007f93cd7223 */ /* 0x040fe200000100ac */
[----:B------:R-:W-:Y:S01]  /*82c0*/  FFMA.FTZ R142, R190, -R185, R225 ;  /* 0x800000b9be8e7223 */ /* 0x000fe200000100e1 */
[----:B------:R-:W-:Y:S01]  /*82d0*/  FFMA.FTZ R196, R186, -R145, R229 ;  /* 0x80000091bac47223 */ /* 0x000fe200000100e5 */
[----:B------:R-:W-:Y:S01]  /*82e0*/  FFMA.FTZ R172, R147, R143, -R146 ;  /* 0x0000008f93ac7223 */ /* 0x000fe20000010892 */
[----:B------:R-:W-:Y:S01]  /*82f0*/  FADD.FTZ R146, R128, R205 ;  /* 0x000000cd80927221 */ /* 0x000fe20000010000 */
[----:B------:R-:W-:Y:S01]  /*8300*/  FMUL.FTZ R205, R67, UR29 ;  /* 0x0000001d43cd7c20 */ /* 0x000fe20008410000 */
[----:B------:R-:W-:Y:S01]  /*8310*/  FFMA.FTZ R145, -R187, R145, R230 ;  /* 0x00000091bb917223 */ /* 0x000fe200000101e6 */
[----:B------:R-:W-:Y:S01]  /*8320*/  FADD.FTZ R173, R173, R172 ;  /* 0x000000acadad7221 */ /* 0x000fe20000010000 */
[----:B------:R-:W-:Y:S01]  /*8330*/  FMUL.FTZ R172, R62, UR29 ;  /* 0x0000001d3eac7c20 */ /* 0x000fe20008410000 */
[----:B------:R-:W-:Y:S01]  /*8340*/  FFMA.FTZ R187, R187, R62, R209 ;  /* 0x0000003ebbbb7223 */ /* 0x000fe200000100d1 */
[----:B------:R-:W-:Y:S01]  /*8350*/  FMUL.FTZ R185, R4, R51 ;  /* 0x0000003304b97220 */ /* 0x000fe20000410000 */
[CC--:B------:R-:W-:Y:S01]  /*8360*/  FMUL.FTZ R128, R148.reuse, R173.reuse ;  /* 0x000000ad94807220 */ /* 0x0c0fe20000410000 */
[----:B------:R-:W-:Y:S01]  /*8370*/  FMUL.FTZ R148, R148, R146 ;  /* 0x0000009294947220 */ /* 0x000fe20000410000 */
[----:B------:R-:W-:Y:S01]  /*8380*/  FFMA.FTZ R209, R67, UR47, -R172 ;  /* 0x0000002f43d17c23 */ /* 0x000fe200080108ac */
[----:B------:R-:W-:Y:S01]  /*8390*/  FMUL.FTZ R67, R3, R62 ;  /* 0x0000003e03437220 */ /* 0x000fe20000410000 */
[C---:B------:R-:W-:Y:S01]  /*83a0*/  FFMA.FTZ R186, R149.reuse, R146, R128 ;  /* 0x0000009295ba7223 */ /* 0x040fe20000010080 */
[----:B------:R-:W-:Y:S01]  /*83b0*/  FFMA.FTZ R147, R149, R173, -R148 ;  /* 0x000000ad95937223 */ /* 0x000fe20000010894 */
[----:B------:R-:W-:Y:S01]  /*83c0*/  FFMA.FTZ R128, R62, UR47, R205 ;  /* 0x0000002f3e807c23 */ /* 0x000fe200080100cd */
[----:B------:R-:W-:Y:S01]  /*83d0*/  FMUL.FTZ R62, R196, R213 ;  /* 0x000000d5c43e7220 */ /* 0x000fe20000410000 */
[----:B------:R-:W-:Y:S01]  /*83e0*/  FADD.FTZ R129, R129, R186 ;  /* 0x000000ba81817221 */ /* 0x000fe20000010000 */
[----:B------:R-:W-:Y:S01]  /*83f0*/  FADD.FTZ R147, R174, R147 ;  /* 0x00000093ae937221 */ /* 0x000fe20000010000 */
[----:B------:R-:W-:Y:S01]  /*8400*/  FFMA.FTZ R228, -R189, R185, R228 ;  /* 0x000000b9bde47223 */ /* 0x000fe200000101e4 */
[----:B------:R-:W-:Y:S01]  /*8410*/  FFMA.FTZ R149, R145, R67, R62 ;  /* 0x0000004391957223 */ /* 0x000fe2000001003e */
[C---:B------:R-:W-:Y:S01]  /*8420*/  FMUL.FTZ R174, R150.reuse, R129 ;  /* 0x0000008196ae7220 */ /* 0x040fe20000410000 */
[----:B------:R-:W-:Y:S01]  /*8430*/  FMUL.FTZ R62, R150, R147 ;  /* 0x00000093963e7220 */ /* 0x000fe20000410000 */
[C---:B------:R-:W-:Y:S01]  /*8440*/  FFMA.FTZ R185, R188.reuse, -R185, R227 ;  /* 0x800000b9bcb97223 */ /* 0x040fe200000100e3 */
[----:B------:R-:W-:Y:S01]  /*8450*/  FMUL.FTZ R188, R188, R63 ;  /* 0x0000003fbcbc7220 */ /* 0x000fe20000410000 */
[C---:B------:R-:W-:Y:S01]  /*8460*/  FFMA.FTZ R174, R151.reuse, R147, -R174 ;  /* 0x0000009397ae7223 */ /* 0x040fe200000108ae */
[----:B------:R-:W-:Y:S01]  /*8470*/  FFMA.FTZ R205, R151, R129, R62 ;  /* 0x0000008197cd7223 */ /* 0x000fe2000001003e */
[----:B------:R-:W-:Y:S01]  /*8480*/  FMUL.FTZ R186, R125, UR29 ;  /* 0x0000001d7dba7c20 */ /* 0x000fe20008410000 */
[----:B------:R-:W-:Y:S01]  /*8490*/  FMUL.FTZ R62, R63, UR29 ;  /* 0x0000001d3f3e7c20 */ /* 0x000fe20008410000 */
[----:B------:R-:W-:Y:S01]  /*84a0*/  FFMA.FTZ R150, R189, R125, R188 ;  /* 0x0000007dbd967223 */ /* 0x000fe200000100bc */
[----:B------:R-:W-:Y:S01]  /*84b0*/  FADD.FTZ R130, R130, R205 ;  /* 0x000000cd82827221 */ /* 0x000fe20000010000 */
[----:B------:R-:W-:Y:S01]  /*84c0*/  FADD.FTZ R175, R175, R174 ;  /* 0x000000aeafaf7221 */ /* 0x000fe20000010000 */
[----:B------:R-:W-:Y:S01]  /*84d0*/  FFMA.FTZ R186, R63, UR47, -R186 ;  /* 0x0000002f3fba7c23 */ /* 0x000fe200080108ba */
[C---:B------:R-:W-:Y:S01]  /*84e0*/  FMUL.FTZ R188, R4.reuse, R63 ;  /* 0x0000003f04bc7220 */ /* 0x040fe20000410000 */
[----:B------:R-:W-:Y:S01]  /*84f0*/  FFMA.FTZ R151, R125, UR47, R62 ;  /* 0x0000002f7d977c23 */ /* 0x000fe2000801003e */
[----:B------:R-:W-:Y:S01]  /*8500*/  FMUL.FTZ R174, R4, R125 ;  /* 0x0000007d04ae7220 */ /* 0x000fe20000410000 */
[C---:B------:R-:W-:Y:S01]  /*8510*/  FMUL.FTZ R62, R152.reuse, R130 ;  /* 0x00000082983e7220 */ /* 0x040fe20000410000 */
[C---:B------:R-:W-:Y:S01]  /*8520*/  FMUL.FTZ R189, R185.reuse, R188 ;  /* 0x000000bcb9bd7220 */ /* 0x040fe20000410000 */
[C---:B------:R-:W-:Y:S01]  /*8530*/  FMUL.FTZ R125, R185.reuse, R186 ;  /* 0x000000bab97d7220 */ /* 0x040fe20000410000 */
[----:B------:R-:W-:Y:S01]  /*8540*/  FMUL.FTZ R205, R185, R174 ;  /* 0x000000aeb9cd7220 */ /* 0x000fe20000410000 */
[-C--:B------:R-:W-:Y:S01]  /*8550*/  FMUL.FTZ R63, R152, R175.reuse ;  /* 0x000000af983f7220 */ /* 0x080fe20000410000 */
[----:B------:R-:W-:Y:S01]  /*8560*/  FFMA.FTZ R185, R153, R175, -R62 ;  /* 0x000000af99b97223 */ /* 0x000fe2000001083e */
[----:B------:R-:W-:Y:S01]  /*8570*/  FMUL.FTZ R148, R196, R209 ;  /* 0x000000d1c4947220 */ /* 0x000fe20000410000 */
[----:B------:R-:W-:-:S02]  /*8580*/  IMAD R172, R197, 0x84, R198 ;  /* 0x00000084c5ac7824 */ /* 0x000fc400078e02c6 */
[----:B------:R-:W-:Y:S01]  /*8590*/  FFMA.FTZ R152, R153, R130, R63 ;  /* 0x0000008299987223 */ /* 0x000fe2000001003f */
[----:B------:R-:W-:Y:S01]  /*85a0*/  FADD.FTZ R153, R176, R185 ;  /* 0x000000b9b0997221 */ /* 0x000fe20000010000 */
[----:B------:R-:W-:Y:S01]  /*85b0*/  FMUL.FTZ R209, R50, R67 ;  /* 0x0000004332d17220 */ /* 0x000fe20000410000 */
[-C--:B------:R-:W-:Y:S01]  /*85c0*/  FFMA.FTZ R62, R228, R174.reuse, R189 ;  /* 0x000000aee43e7223 */ /* 0x080fe200000100bd */
[----:B------:R-:W-:Y:S01]  /*85d0*/  FADD.FTZ R131, R131, R152 ;  /* 0x0000009883837221 */ /* 0x000fe20000010000 */
[C---:B------:R-:W-:Y:S01]  /*85e0*/  FMUL.FTZ R152, R154.reuse, R153 ;  /* 0x000000999a987220 */ /* 0x040fe20000410000 */
[----:B------:R-:W-:Y:S01]  /*85f0*/  FMUL.FTZ R189, R51, R174 ;  /* 0x000000ae33bd7220 */ /* 0x000fe20000410000 */
[----:B------:R0:W-:Y:S01]  /*8600*/  STS [R172+0x10f8], R209 ;  /* 0x0010f8d1ac007388 */ /* 0x0001e20000000800 */
[-C--:B------:R-:W-:Y:S01]  /*8610*/  FMUL.FTZ R154, R154, R131.reuse ;  /* 0x000000839a9a7220 */ /* 0x080fe20000410000 */
[C---:B------:R-:W-:Y:S01]  /*8620*/  FFMA.FTZ R185, R155.reuse, R131, R152 ;  /* 0x000000839bb97223 */ /* 0x040fe20000010098 */
[----:B------:R-:W-:Y:S01]  /*8630*/  FMUL.FTZ R152, R126, UR29 ;  /* 0x0000001d7e987c20 */ /* 0x000fe20008410000 */
[-C--:B------:R-:W-:Y:S01]  /*8640*/  FFMA.FTZ R63, R228, R188.reuse, -R205 ;  /* 0x000000bce43f7223 */ /* 0x080fe200000108cd */
[----:B------:R-:W-:Y:S01]  /*8650*/  FFMA.FTZ R154, R155, R153, -R154 ;  /* 0x000000999b9a7223 */ /* 0x000fe2000001089a */
[----:B------:R-:W-:Y:S01]  /*8660*/  FADD.FTZ R132, R132, R185 ;  /* 0x000000b984847221 */ /* 0x000fe20000010000 */
[----:B------:R1:W-:Y:S01]  /*8670*/  STS [R172+0x10f0], R189 ;  /* 0x0010f0bdac007388 */ /* 0x0003e20000000800 */
[----:B------:R-:W-:Y:S01]  /*8680*/  FFMA.FTZ R185, R171, UR47, -R152 ;  /* 0x0000002fabb97c23 */ /* 0x000fe20008010898 */
[-C--:B------:R-:W-:Y:S01]  /*8690*/  FMUL.FTZ R205, R5, R171.reuse ;  /* 0x000000ab05cd7220 */ /* 0x080fe20000410000 */
[----:B0-----:R-:W-:Y:S01]  /*86a0*/  FMUL.FTZ R209, R51, R188 ;  /* 0x000000bc33d17220 */ /* 0x001fe20000410000 */
[----:B------:R-:W-:Y:S01]  /*86b0*/  FADD.FTZ R177, R177, R154 ;  /* 0x0000009ab1b17221 */ /* 0x000fe20000010000 */
[----:B------:R-:W-:Y:S01]  /*86c0*/  FMUL.FTZ R190, R190, R171 ;  /* 0x000000abbebe7220 */ /* 0x000fe20000410000 */
[----:B------:R-:W-:Y:S01]  /*86d0*/  FMUL.FTZ R155, R171, UR29 ;  /* 0x0000001dab9b7c20 */ /* 0x000fe20008410000 */
[----:B------:R-:W-:Y:S01]  /*86e0*/  FMUL.FTZ R171, R142, R185 ;  /* 0x000000b98eab7220 */ /* 0x000fe20000410000 */
[----:B------:R0:W-:Y:S01]  /*86f0*/  STS [R172+0x10f4], R209 ;  /* 0x0010f4d1ac007388 */ /* 0x0001e20000000800 */
[C---:B------:R-:W-:Y:S01]  /*8700*/  FMUL.FTZ R141, R6.reuse, R53 ;  /* 0x00000035068d7220 */ /* 0x040fe20000410000 */
[----:B-1----:R-:W-:Y:S01]  /*8710*/  FMUL.FTZ R189, R5, R126 ;  /* 0x0000007e05bd7220 */ /* 0x002fe20000410000 */
[----:B------:R-:W-:Y:S01]  /*8720*/  FMUL.FTZ R174, R127, UR29 ;  /* 0x0000001d7fae7c20 */ /* 0x000fe20008410000 */
[----:B------:R-:W-:Y:S01]  /*8730*/  FMUL.FTZ R176, R6, R143 ;  /* 0x0000008f06b07220 */ /* 0x000fe20000410000 */
[----:B------:R-:W-:Y:S01]  /*8740*/  FFMA.FTZ R224, -R193, R141, R224 ;  /* 0x0000008dc1e07223 */ /* 0x000fe200000101e0 */
[----:B------:R-:W-:Y:S01]  /*8750*/  FMUL.FTZ R185, R142, R189 ;  /* 0x000000bd8eb97220 */ /* 0x000fe20000410000 */
[C---:B------:R-:W-:Y:S01]  /*8760*/  FFMA.FTZ R141, R192.reuse, -R141, R223 ;  /* 0x8000008dc08d7223 */ /* 0x040fe200000100df */
[----:B------:R-:W-:Y:S01]  /*8770*/  FMUL.FTZ R192, R192, R143 ;  /* 0x0000008fc0c07220 */ /* 0x000fe20000410000 */
[----:B------:R-:W-:Y:S01]  /*8780*/  FFMA.FTZ R174, R143, UR47, -R174 ;  /* 0x0000002f8fae7c23 */ /* 0x000fe200080108ae */
[----:B0-----:R-:W-:Y:S01]  /*8790*/  FMUL.FTZ R209, R142, R205 ;  /* 0x000000cd8ed17220 */ /* 0x001fe20000410000 */
        /* <DEDUP_REMOVED lines=8> */
[----:B------:R-:W-:Y:S01]  /*8820*/  FADD.FTZ R133, R133, R142 ;  /* 0x0000008e85857221 */ /* 0x000fe20000010000 */
[----:B------:R-:W-:Y:S01]  /*8830*/  FADD.FTZ R157, R178, R157 ;  /* 0x0000009db29d7221 */ /* 0x000fe20000010000 */
[----:B------:R-:W-:Y:S01]  /*8840*/  FFMA.FTZ R142, R193, R127, R192 ;  /* 0x0000007fc18e7223 */ /* 0x000fe200000100c0 */
[----:B------:R-:W-:Y:S01]  /*8850*/  FFMA.FTZ R143, R127, UR47, R156 ;  /* 0x0000002f7f8f7c23 */ /* 0x000fe2000801009c */
[----:B------:R-:W-:Y:S01]  /*8860*/  FFMA.FTZ R155, R126, UR47, R155 ;  /* 0x0000002f7e9b7c23 */ /* 0x000fe2000801009b */
[C---:B------:R-:W-:Y:S01]  /*8870*/  FMUL.FTZ R154, R158.reuse, R157 ;  /* 0x0000009d9e9a7220 */ /* 0x040fe20000410000 */
[----:B------:R-:W-:Y:S01]  /*8880*/  FMUL.FTZ R158, R158, R133 ;  /* 0x000000859e9e7220 */ /* 0x000fe20000410000 */
[----:B------:R-:W-:Y:S01]  /*8890*/  FFMA.FTZ R126, R226, R189, R209 ;  /* 0x000000bde27e7223 */ /* 0x000fe200000100d1 */
[----:B------:R-:W-:Y:S01]  /*88a0*/  FFMA.FTZ R222, -R195, R140, R222 ;  /* 0x0000008cc3de7223 */ /* 0x000fe200000101de */
[C---:B------:R-:W-:Y:S01]  /*88b0*/  FFMA.FTZ R185, R159.reuse, R133, R154 ;  /* 0x000000859fb97223 */ /* 0x040fe2000001009a */
[----:B------:R-:W-:Y:S01]  /*88c0*/  FMUL.FTZ R154, R6, R127 ;  /* 0x0000007f069a7220 */ /* 0x000fe20000410000 */
[----:B------:R-:W-:Y:S01]  /*88d0*/  FFMA.FTZ R158, R159, R157, -R158 ;  /* 0x0000009d9f9e7223 */ /* 0x000fe2000001089e */
[C---:B------:R-:W-:Y:S01]  /*88e0*/  FMUL.FTZ R159, R141.reuse, R176 ;  /* 0x000000b08d9f7220 */ /* 0x040fe20000410000 */
[C---:B------:R-:W-:Y:S01]  /*88f0*/  FMUL.FTZ R127, R141.reuse, R174 ;  /* 0x000000ae8d7f7220 */ /* 0x040fe20000410000 */
[----:B------:R-:W-:Y:S01]  /*8900*/  FADD.FTZ R134, R134, R185 ;  /* 0x000000b986867221 */ /* 0x000fe20000010000 */
[-C--:B------:R-:W-:Y:S01]  /*8910*/  FMUL.FTZ R141, R141, R154.reuse ;  /* 0x0000009a8d8d7220 */ /* 0x080fe20000410000 */
[----:B------:R-:W-:Y:S01]  /*8920*/  FADD.FTZ R179, R179, R158 ;  /* 0x0000009eb3b37221 */ /* 0x000fe20000010000 */
[CC--:B------:R-:W-:Y:S01]  /*8930*/  FFMA.FTZ R156, R224.reuse, R154.reuse, R159 ;  /* 0x0000009ae09c7223 */ /* 0x0c0fe2000001009f */
[----:B------:R-:W-:Y:S01]  /*8940*/  FMUL.FTZ R185, R53, R154 ;  /* 0x0000009a35b97220 */ /* 0x000fe20000410000 */
[----:B------:R-:W-:Y:S01]  /*8950*/  FFMA.FTZ R154, R224, R176, -R141 ;  /* 0x000000b0e09a7223 */ /* 0x000fe2000001088d */
[CC--:B------:R-:W-:Y:S01]  /*8960*/  FMUL.FTZ R158, R160.reuse, R134.reuse ;  /* 0x00000086a09e7220 */ /* 0x0c0fe20000410000 */
[----:B------:R-:W-:Y:S01]  /*8970*/  FMUL.FTZ R141, R160, R179 ;  /* 0x000000b3a08d7220 */ /* 0x000fe20000410000 */
[----:B------:R-:W-:Y:S01]  /*8980*/  FMUL.FTZ R160, R146, UR29 ;  /* 0x0000001d92a07c20 */ /* 0x000fe20008410000 */
[----:B------:R-:W-:Y:S01]  /*8990*/  FMUL.FTZ R189, R52, R189 ;  /* 0x000000bd34bd7220 */ /* 0x000fe20000410000 */
[C---:B------:R-:W-:Y:S01]  /*89a0*/  FFMA.FTZ R159, R161.reuse, R179, -R158 ;  /* 0x000000b3a19f7223 */ /* 0x040fe2000001089e */
[----:B------:R-:W-:Y:S01]  /*89b0*/  FFMA.FTZ R158, R161, R134, R141 ;  /* 0x00000086a19e7223 */ /* 0x000fe2000001008d */
[----:B------:R-:W-:Y:S01]  /*89c0*/  FFMA.FTZ R140, R194, -R140, R221 ;  /* 0x8000008cc28c7223 */ /* 0x000fe200000100dd */
[----:B------:R0:W-:Y:S01]  /*89d0*/  STS [R172+0x10e0], R185 ;  /* 0x0010e0b9ac007388 */ /* 0x0001e20000000800 */
[----:B------:R-:W-:Y:S01]  /*89e0*/  FADD.FTZ R141, R180, R159 ;  /* 0x0000009fb48d7221 */ /* 0x000fe20000010000 */
[----:B------:R-:W-:Y:S01]  /*89f0*/  FADD.FTZ R135, R135, R158 ;  /* 0x0000009e87877221 */ /* 0x000fe20000010000 */
[----:B------:R-:W-:Y:S01]  /*8a00*/  FMUL.FTZ R194, R194, R173 ;  /* 0x000000adc2c27220 */ /* 0x000fe20000410000 */
[C---:B------:R-:W-:Y:S01]  /*8a10*/  FMUL.FTZ R159, R173.reuse, UR29 ;  /* 0x0000001dad9f7c20 */ /* 0x040fe20008410000 */
[C---:B------:R-:W-:Y:S01]  /*8a20*/  FMUL.FTZ R158, R162.reuse, R141 ;  /* 0x0000008da29e7220 */ /* 0x040fe20000410000 */
[----:B------:R-:W-:Y:S01]  /*8a30*/  FMUL.FTZ R162, R162, R135 ;  /* 0x00000087a2a27220 */ /* 0x000fe20000410000 */
[----:B------:R-:W-:Y:S01]  /*8a40*/  FFMA.FTZ R161, R173, UR47, -R160 ;  /* 0x0000002fada17c23 */ /* 0x000fe200080108a0 */
[----:B------:R1:W-:Y:S01]  /*8a50*/  STS [R172+0x10e8], R189 ;  /* 0x0010e8bdac007388 */ /* 0x0003e20000000800 */
[----:B------:R-:W-:Y:S01]  /*8a60*/  FMUL.FTZ R160, R129, UR29 ;  /* 0x0000001d81a07c20 */ /* 0x000fe20008410000 */
[----:B0-----:R-:W-:Y:S01]  /*8a70*/  FMUL.FTZ R185, R7, R173 ;  /* 0x000000ad07b97220 */ /* 0x001fe20000410000 */
[C---:B------:R-:W-:Y:S01]  /*8a80*/  FFMA.FTZ R162, R163.reuse, R141, -R162 ;  /* 0x0000008da3a27223 */ /* 0x040fe200000108a2 */
[----:B------:R-:W-:Y:S01]  /*8a90*/  FFMA.FTZ R173, R163, R135, R158 ;  /* 0x00000087a3ad7223 */ /* 0x000fe2000001009e */
[----:B------:R-:W-:Y:S01]  /*8aa0*/  FMUL.FTZ R163, R7, R146 ;  /* 0x0000009207a37220 */ /* 0x000fe20000410000 */
[----:B------:R-:W-:Y:S01]  /*8ab0*/  FMUL.FTZ R161, R140, R161 ;  /* 0x000000a18ca17220 */ /* 0x000fe20000410000 */
[----:B------:R-:W-:Y:S01]  /*8ac0*/  FADD.FTZ R181, R181, R162 ;  /* 0x000000a2b5b57221 */ /* 0x000fe20000010000 */
[----:B------:R-:W-:Y:S01]  /*8ad0*/  FADD.FTZ R136, R136, R173 ;  /* 0x000000ad88887221 */ /* 0x000fe20000010000 */
[----:B------:R-:W-:Y:S01]  /*8ae0*/  FMUL.FTZ R193, R140, R163 ;  /* 0x000000a38cc17220 */ /* 0x000fe20000410000 */
[----:B-1----:R-:W-:Y:S01]  /*8af0*/  FMUL.FTZ R189, R53, R176 ;  /* 0x000000b035bd7220 */ /* 0x002fe20000410000 */
[C---:B------:R-:W-:Y:S01]  /*8b00*/  FMUL.FTZ R158, R164.reuse, R181 ;  /* 0x000000b5a49e7220 */ /* 0x040fe20000410000 */
[-C--:B------:R-:W-:Y:S01]  /*8b10*/  FMUL.FTZ R164, R164, R136.reuse ;  /* 0x00000088a4a47220 */ /* 0x080fe20000410000 */
[----:B------:R-:W-:Y:S01]  /*8b20*/  FFMA.FTZ R160, R147, UR47, -R160 ;  /* 0x0000002f93a07c23 */ /* 0x000fe200080108a0 */
[C---:B------:R-:W-:Y:S01]  /*8b30*/  FMUL.FTZ R162, R8.reuse, R129 ;  /* 0x0000008108a27220 */ /* 0x040fe20000410000 */
[----:B------:R0:W-:Y:S01]  /*8b40*/  STS [R172+0x10e4], R189 ;  /* 0x0010e4bdac007388 */ /* 0x0001e20000000800 */
[C---:B------:R-:W-:Y:S01]  /*8b50*/  FFMA.FTZ R158, R165.reuse, R136, R158 ;  /* 0x00000088a59e7223 */ /* 0x040fe2000001009e */
[----:B------:R-:W-:Y:S01]  /*8b60*/  FFMA.FTZ R165, R165, R181, -R164 ;  /* 0x000000b5a5a57223 */ /* 0x000fe200000108a4 */
[----:B------:R-:W-:Y:S01]  /*8b70*/  FMUL.FTZ R164, R8, R147 ;  /* 0x0000009308a47220 */ /* 0x000fe20000410000 */
[----:B------:R-:W-:Y:S01]  /*8b80*/  FFMA.FTZ R195, R195, R146, R194 ;  /* 0x00000092c3c37223 */ /* 0x000fe200000100c2 */
[----:B------:R-:W-:Y:S01]  /*8b90*/  FFMA.FTZ R159, R146, UR47, R159 ;  /* 0x0000002f929f7c23 */ /* 0x000fe2000801009f */
[----:B------:R-:W-:Y:S01]  /*8ba0*/  FADD.FTZ R165, R182, R165 ;  /* 0x000000a5b6a57221 */ /* 0x000fe20000010000 */
[----:B------:R-:W-:Y:S01]  /*8bb0*/  FMUL.FTZ R173, R61, R164 ;  /* 0x000000a43dad7220 */ /* 0x000fe20000410000 */
[-C--:B------:R-:W-:Y:S01]  /*8bc0*/  FFMA.FTZ R146, R222, R185.reuse, -R193 ;  /* 0x000000b9de927223 */ /* 0x080fe200000108c1 */
[----:B------:R-:W-:Y:S01]  /*8bd0*/  FADD.FTZ R137, R137, R158 ;  /* 0x0000009e89897221 */ /* 0x000fe20000010000 */
[----:B0-----:R-:W-:Y:S01]  /*8be0*/  FMUL.FTZ R189, R140, R185 ;  /* 0x000000b98cbd7220 */ /* 0x001fe20000410000 */
[-C--:B------:R-:W-:Y:S01]  /*8bf0*/  FFMA.FTZ R158, R220, R162.reuse, R173 ;  /* 0x000000a2dc9e7223 */ /* 0x080fe200000100ad */
[----:B------:R-:W-:Y:S01]  /*8c00*/  FMUL.FTZ R193, R55, R162 ;  /* 0x000000a237c17220 */ /* 0x000fe20000410000 */
[----:B------:R-:W-:Y:S01]  /*8c10*/  FMUL.FTZ R205, R52, R205 ;  /* 0x000000cd34cd7220 */ /* 0x000fe20000410000 */
[-C--:B------:R-:W-:Y:S01]  /*8c20*/  FFMA.FTZ R140, R222, R163.reuse, R189 ;  /* 0x000000a3de8c7223 */ /* 0x080fe200000100bd */
[----:B------:R-:W-:Y:S01]  /*8c30*/  FMUL.FTZ R163, R54, R163 ;  /* 0x000000a336a37220 */ /* 0x000fe20000410000 */
[-C--:B------:R-:W-:Y:S01]  /*8c40*/  FFMA.FTZ R218, -R101, R123.reuse, R218 ;  /* 0x0000007b65da7223 */ /* 0x080fe200000101da */
[----:B------:R-:W-:Y:S01]  /*8c50*/  FFMA.FTZ R123, R100, -R123, R217 ;  /* 0x8000007b647b7223 */ /* 0x000fe200000100d9 */
[----:B------:R-:W-:Y:S01]  /*8c60*/  FMUL.FTZ R173, R9, R175 ;  /* 0x000000af09ad7220 */ /* 0x000fe20000410000 */
[----:B------:R-:W-:Y:S01]  /*8c70*/  FMUL.FTZ R189, R54, R185 ;  /* 0x000000b936bd7220 */ /* 0x000fe20000410000 */
[----:B------:R0:W-:Y:S01]  /*8c80*/  STS [R172+0x10d8], R163 ;  /* 0x0010d8a3ac007388 */ /* 0x0001e20000000800 */
[C---:B------:R-:W-:Y:S01]  /*8c90*/  FMUL.FTZ R186, R10.reuse, R153 ;  /* 0x000000990aba7220 */ /* 0x040fe20000410000 */
[----:B------:R-:W-:Y:S01]  /*8ca0*/  FMUL.FTZ R185, R123, R173 ;  /* 0x000000ad7bb97220 */ /* 0x000fe20000410000 */
[----:B------:R-:W-:Y:S01]  /*8cb0*/  FMUL.FTZ R178, R10, R131 ;  /* 0x000000830ab27220 */ /* 0x000fe20000410000 */
[----:B------:R1:W-:Y:S01]  /*8cc0*/  STS [R172+0x10ec], R205 ;  /* 0x0010eccdac007388 */ /* 0x0003e20000000800 */
[----:B------:R-:W-:Y:S01]  /*8cd0*/  FMUL.FTZ R180, R122, R186 ;  /* 0x000000ba7ab47220 */ /* 0x000fe20000410000 */
[----:B------:R-:W-:Y:S01]  /*8ce0*/  FMUL.FTZ R196, R196, R67 ;  /* 0x00000043c4c47220 */ /* 0x000fe20000410000 */
[-C--:B------:R-:W-:Y:S01]  /*8cf0*/  FMUL.FTZ R188, R122, R178.reuse ;  /* 0x000000b27abc7220 */ /* 0x080fe20000410000 */
[----:B------:R2:W-:Y:S01]  /*8d00*/  STS [R172+0x10dc], R189 ;  /* 0x0010dcbdac007388 */ /* 0x0005e20000000800 */
[----:B------:R-:W-:Y:S01]  /*8d10*/  FFMA.FTZ R180, R215, R178, R180 ;  /* 0x000000b2d7b47223 */ /* 0x000fe200000100b4 */
[C---:B0-----:R-:W-:Y:S01]  /*8d20*/  FMUL.FTZ R163, R61.reuse, R160 ;  /* 0x000000a03da37220 */ /* 0x041fe20000410000 */
[----:B------:R-:W-:Y:S01]  /*8d30*/  FMUL.FTZ R61, R61, R162 ;  /* 0x000000a23d3d7220 */ /* 0x000fe20000410000 */
[C---:B------:R-:W-:Y:S01]  /*8d40*/  FMUL.FTZ R162, R166.reuse, R165 ;  /* 0x000000a5a6a27220 */ /* 0x040fe20000410000 */
[-C--:B------:R-:W-:Y:S01]  /*8d50*/  FMUL.FTZ R166, R166, R137.reuse ;  /* 0x00000089a6a67220 */ /* 0x080fe20000410000 */
[-C--:B-1----:R-:W-:Y:S01]  /*8d60*/  FMUL.FTZ R205, R55, R164.reuse ;  /* 0x000000a437cd7220 */ /* 0x082fe20000410000 */
[----:B------:R-:W-:Y:S01]  /*8d70*/  FFMA.FTZ R160, R220, R164, -R61 ;  /* 0x000000a4dca07223 */ /* 0x000fe2000001083d */
[C---:B------:R-:W-:Y:S01]  /*8d80*/  FFMA.FTZ R61, R167.reuse, R137, R162 ;  /* 0x00000089a73d7223 */ /* 0x040fe200000100a2 */
[----:B------:R-:W-:Y:S01]  /*8d90*/  FFMA.FTZ R166, R167, R165, -R166 ;  /* 0x000000a5a7a67223 */ /* 0x000fe200000108a6 */
[----:B------:R-:W-:Y:S01]  /*8da0*/  FMUL.FTZ R167, R9, R130 ;  /* 0x0000008209a77220 */ /* 0x000fe20000410000 */
[----:B------:R0:W-:Y:S01]  /*8db0*/  STS [R172+0x10d0], R193 ;  /* 0x0010d0c1ac007388 */ /* 0x0001e20000000800 */
[----:B------:R-:W-:Y:S01]  /*8dc0*/  FADD.FTZ R138, R138, R61 ;  /* 0x0000003d8a8a7221 */ /* 0x000fe20000010000 */
[----:B------:R-:W-:Y:S01]  /*8dd0*/  FADD.FTZ R183, R183, R166 ;  /* 0x000000a6b7b77221 */ /* 0x000fe20000010000 */
[-C--:B--2---:R-:W-:Y:S01]  /*8de0*/  FMUL.FTZ R189, R123, R167.reuse ;  /* 0x000000a77bbd7220 */ /* 0x084fe20000410000 */
[----:B------:R-:W-:Y:S01]  /*8df0*/  FFMA.FTZ R162, R218, R167, R185 ;  /* 0x000000a7daa27223 */ /* 0x000fe200000100b9 */
[C---:B------:R-:W-:Y:S01]  /*8e00*/  FMUL.FTZ R164, R168.reuse, R138 ;  /* 0x0000008aa8a47220 */ /* 0x040fe20000410000 */
[----:B------:R-:W-:Y:S01]  /*8e10*/  FMUL.FTZ R61, R168, R183 ;  /* 0x000000b7a83d7220 */ /* 0x000fe20000410000 */
[----:B------:R1:W-:Y:S01]  /*8e20*/  STS [R172+0x10d4], R205 ;  /* 0x0010d4cdac007388 */ /* 0x0003e20000000800 */
[----:B------:R-:W-:Y:S01]  /*8e30*/  FMUL.FTZ R209, R57, R178 ;  /* 0x000000b239d17220 */ /* 0x000fe20000410000 */
[----:B------:R-:W-:Y:S01]  /*8e40*/  FFMA.FTZ R216, R25, -R217, R216 ;  /* 0x800000d919d87223 */ /* 0x000fe200000100d8 */
[----:B0-----:R-:W-:Y:S01]  /*8e50*/  FMUL.FTZ R193, R56, R167 ;  /* 0x000000a738c17220 */ /* 0x001fe20000410000 */
[CC--:B------:R-:W-:Y:S01]  /*8e60*/  FFMA.FTZ R167, R169.reuse, R183.reuse, -R164 ;  /* 0x000000b7a9a77223 */ /* 0x0c0fe200000108a4 */
[-C--:B------:R-:W-:Y:S01]  /*8e70*/  FFMA.FTZ R166, R169, R138.reuse, R61 ;  /* 0x0000008aa9a67223 */ /* 0x080fe2000001003d */
[----:B------:R-:W-:Y:S01]  /*8e80*/  FMUL.FTZ R169, R17, R183 ;  /* 0x000000b711a97220 */ /* 0x000fe20000410000 */
[-C--:B------:R-:W-:Y:S01]  /*8e90*/  FFMA.FTZ R164, R218, R173.reuse, -R189 ;  /* 0x000000addaa47223 */ /* 0x080fe200000108bd */
[----:B------:R-:W-:Y:S01]  /*8ea0*/  FADD.FTZ R167, R184, R167 ;  /* 0x000000a7b8a77221 */ /* 0x000fe20000010000 */
[----:B------:R-:W-:Y:S01]  /*8eb0*/  FADD.FTZ R139, R139, R166 ;  /* 0x000000a68b8b7221 */ /* 0x000fe20000010000 */
[----:B-1----:R-:W-:Y:S01]  /*8ec0*/  FMUL.FTZ R205, R56, R173 ;  /* 0x000000ad38cd7220 */ /* 0x002fe20000410000 */
[----:B------:R-:W-:Y:S01]  /*8ed0*/  FMUL.FTZ R173, R17, R138 ;  /* 0x0000008a11ad7220 */ /* 0x000fe20000410000 */
[C---:B------:R-:W-:Y:S01]  /*8ee0*/  FMUL.FTZ R166, R18.reuse, R167 ;  /* 0x000000a712a67220 */ /* 0x040fe20000410000 */
[----:B------:R-:W-:Y:S01]  /*8ef0*/  FMUL.FTZ R168, R18, R139 ;  /* 0x0000008b12a87220 */ /* 0x000fe20000410000 */
        /* <DEDUP_REMOVED lines=8> */
[----:B------:R-:W-:Y:S01]  /*8f80*/  STS [R172+0x10c8], R193 ;  /* 0x0010c8c1ac007388 */ /* 0x000fe20000000800 */
[----:B------:R-:W-:Y:S01]  /*8f90*/  FMUL.FTZ R189, R15, R136 ;  /* 0x000000880fbd7220 */ /* 0x000fe20000410000 */
[----:B------:R-:W-:Y:S01]  /*8fa0*/  FADD.FTZ R174, RZ, R174 ;  /* 0x000000aeffae7221 */ /* 0x000fe20000010000 */
[----:B------:R-:W-:Y:S01]  /*8fb0*/  FADD.FTZ R61, RZ, R61 ;  /* 0x0000003dff3d7221 */ /* 0x000fe20000010000 */
[----:B------:R0:W-:Y:S01]  /*8fc0*/  STS [R172+0x10cc], R205 ;  /* 0x0010cccdac007388 */ /* 0x0001e20000000800 */
[----:B------:R-:W-:Y:S01]  /*8fd0*/  FFMA.FTZ R67, R145, R213, -R196 ;  /* 0x000000d591437223 */ /* 0x000fe200000108c4 */
[----:B------:R-:W-:Y:S01]  /*8fe0*/  FADD.FTZ R182, R174, R185 ;  /* 0x000000b9aeb67221 */ /* 0x000fe20000010000 */
[C---:B------:R-:W-:Y:S01]  /*8ff0*/  FMUL.FTZ R174, R16.reuse, R165 ;  /* 0x000000a510ae7220 */ /* 0x040fe20000410000 */
[----:B------:R-:W-:Y:S01]  /*9000*/  FADD.FTZ R61, R61, R176 ;  /* 0x000000b03d3d7221 */ /* 0x000fe20000010000 */
[----:B------:R-:W-:Y:S01]  /*9010*/  FMUL.FTZ R176, R16, R137 ;  /* 0x0000008910b07220 */ /* 0x000fe20000410000 */
[----:B------:R-:W-:Y:S01]  /*9020*/  FMUL.FTZ R185, R15, R181 ;  /* 0x000000b50fb97220 */ /* 0x000fe20000410000 */
[----:B------:R-:W-:Y:S01]  /*9030*/  FMUL.FTZ R184, R68, R174 ;  /* 0x000000ae44b87220 */ /* 0x000fe20000410000 */
[----:B------:R-:W-:Y:S01]  /*9040*/  FFMA.FTZ R178, R215, R186, -R188 ;  /* 0x000000bad7b27223 */ /* 0x000fe200000108bc */
[----:B------:R-:W-:Y:S01]  /*9050*/  FMUL.FTZ R213, R50, R213 ;  /* 0x000000d532d57220 */ /* 0x000fe20000410000 */
[----:B0-----:R-:W-:Y:S01]  /*9060*/  FMUL.FTZ R205, R69, R185 ;  /* 0x000000b945cd7220 */ /* 0x001fe20000410000 */
[-C--:B------:R-:W-:Y:S01]  /*9070*/  FFMA.FTZ R193, R203, R176.reuse, R184 ;  /* 0x000000b0cbc17223 */ /* 0x080fe200000100b8 */
[----:B------:R-:W-:Y:S01]  /*9080*/  FMUL.FTZ R184, R68, R176 ;  /* 0x000000b044b87220 */ /* 0x000fe20000410000 */
[----:B------:R-:W-:Y:S01]  /*9090*/  FMUL.FTZ R217, R57, R186 ;  /* 0x000000ba39d97220 */ /* 0x000fe20000410000 */
[----:B------:R-:W-:Y:S01]  /*90a0*/  FFMA.FTZ R205, R206, R189, R205 ;  /* 0x000000bdcecd7223 */ /* 0x000fe200000100cd */
[----:B------:R-:W-:Y:S01]  /*90b0*/  FADD.FTZ R182, R182, R193 ;  /* 0x000000c1b6b67221 */ /* 0x000fe20000010000 */
[----:B------:R-:W-:Y:S01]  /*90c0*/  FFMA.FTZ R184, R203, R174, -R184 ;  /* 0x000000aecbb87223 */ /* 0x000fe200000108b8 */
[----:B------:R0:W-:Y:S01]  /*90d0*/  STS [R172+0x10fc], R213 ;  /* 0x0010fcd5ac007388 */ /* 0x0001e20000000800 */
[----:B------:R-:W-:Y:S01]  /*90e0*/  FMUL.FTZ R193, R13, R134 ;  /* 0x000000860dc17220 */ /* 0x000fe20000410000 */
[----:B------:R-:W-:Y:S01]  /*90f0*/  FADD.FTZ R188, R182, R205 ;  /* 0x000000cdb6bc7221 */ /* 0x000fe20000010000 */
[----:B------:R-:W-:Y:S01]  /*9100*/  FADD.FTZ R186, R61, R184 ;  /* 0x000000b83dba7221 */ /* 0x000fe20000010000 */
[C---:B------:R-:W-:Y:S01]  /*9110*/  FMUL.FTZ R182, R14.reuse, R141 ;  /* 0x0000008d0eb67220 */ /* 0x040fe20000410000 */
[----:B------:R-:W-:Y:S01]  /*9120*/  FMUL.FTZ R205, R69, R189 ;  /* 0x000000bd45cd7220 */ /* 0x000fe20000410000 */
[----:B------:R-:W-:Y:S01]  /*9130*/  FMUL.FTZ R184, R14, R135 ;  /* 0x000000870eb87220 */ /* 0x000fe20000410000 */
[----:B------:R-:W-:Y:S01]  /*9140*/  FMUL.FTZ R61, R13, R179 ;  /* 0x000000b30d3d7220 */ /* 0x000fe20000410000 */
[----:B------:R-:W-:Y:S01]  /*9150*/  FMUL.FTZ R190, R70, R182 ;  /* 0x000000b646be7220 */ /* 0x000fe20000410000 */
[----:B------:R-:W-:Y:S01]  /*9160*/  FFMA.FTZ R205, R206, R185, -R205 ;  /* 0x000000b9cecd7223 */ /* 0x000fe200000108cd */
[----:B0-----:R-:W-:Y:S01]  /*9170*/  FMUL.FTZ R213, R70, R184 ;  /* 0x000000b846d57220 */ /* 0x001fe20000410000 */
[----:B------:R0:W-:Y:S01]  /*9180*/  STS [R172+0x10c0], R209 ;  /* 0x0010c0d1ac007388 */ /* 0x0001e20000000800 */
[----:B------:R-:W-:Y:S01]  /*9190*/  FFMA.FTZ R216, R24, -R219, R216 ;  /* 0x800000db18d87223 */ /* 0x000fe200000100d8 */
[----:B------:R-:W-:Y:S01]  /*91a0*/  FADD.FTZ R186, R186, R205 ;  /* 0x000000cdbaba7221 */ /* 0x000fe20000010000 */
[----:B------:R-:W-:Y:S01]  /*91b0*/  FFMA.FTZ R213, R207, R182, -R213 ;  /* 0x000000b6cfd57223 */ /* 0x000fe200000108d5 */
[----:B------:R1:W-:Y:S01]  /*91c0*/  STS [R172+0x10c4], R217 ;  /* 0x0010c4d9ac007388 */ /* 0x0003e20000000800 */
[----:B------:R-:W-:Y:S01]  /*91d0*/  FMUL.FTZ R205, R71, R193 ;  /* 0x000000c147cd7220 */ /* 0x000fe20000410000 */
[----:B------:R-:W-:Y:S01]  /*91e0*/  FMUL.FTZ R192, R12, R157 ;  /* 0x0000009d0cc07220 */ /* 0x000fe20000410000 */
[----:B------:R-:W-:Y:S01]  /*91f0*/  FADD.FTZ R186, R186, R213 ;  /* 0x000000d5baba7221 */ /* 0x000fe20000010000 */
[----:B------:R-:W-:Y:S01]  /*9200*/  FFMA.FTZ R216, R23, -R221, R216 ;  /* 0x800000dd17d87223 */ /* 0x000fe200000100d8 */
[----:B------:R-:W-:Y:S01]  /*9210*/  FFMA.FTZ R205, R210, R61, -R205 ;  /* 0x0000003dd2cd7223 */ /* 0x000fe200000108cd */
[----:B0-----:R-:W-:Y:S01]  /*9220*/  FFMA.FTZ R209, R207, R184, R190 ;  /* 0x000000b8cfd17223 */ /* 0x001fe200000100be */
[----:B------:R-:W-:Y:S01]  /*9230*/  FMUL.FTZ R213, R11, R177 ;  /* 0x000000b10bd57220 */ /* 0x000fe20000410000 */
[----:B------:R-:W-:Y:S01]  /*9240*/  FMUL.FTZ R190, R12, R133 ;  /* 0x000000850cbe7220 */ /* 0x000fe20000410000 */
[----:B------:R-:W-:Y:S01]  /*9250*/  FMUL.FTZ R194, R114, R192 ;  /* 0x000000c072c27220 */ /* 0x000fe20000410000 */
[----:B-1----:R-:W-:Y:S01]  /*9260*/  FMUL.FTZ R217, R71, R61 ;  /* 0x0000003d47d97220 */ /* 0x002fe20000410000 */
[----:B------:R-:W-:Y:S01]  /*9270*/  FADD.FTZ R188, R188, R209 ;  /* 0x000000d1bcbc7221 */ /* 0x000fe20000010000 */
[----:B------:R-:W-:Y:S01]  /*9280*/  FMUL.FTZ R209, R11, R132 ;  /* 0x000000840bd17220 */ /* 0x000fe20000410000 */
[----:B------:R-:W-:Y:S01]  /*9290*/  FFMA.FTZ R216, R22, -R223, R216 ;  /* 0x800000df16d87223 */ /* 0x000fe200000100d8 */
[----:B------:R-:W-:Y:S01]  /*92a0*/  FFMA.FTZ R217, R210, R193, R217 ;  /* 0x000000c1d2d97223 */ /* 0x000fe200000100d9 */
[C---:B------:R-:W-:Y:S01]  /*92b0*/  FMUL.FTZ R223, R58.reuse, R213 ;  /* 0x000000d53adf7220 */ /* 0x040fe20000410000 */
[-C--:B------:R-:W-:Y:S01]  /*92c0*/  FFMA.FTZ R194, R211, R190.reuse, R194 ;  /* 0x000000bed3c27223 */ /* 0x080fe200000100c2 */
[-C--:B------:R-:W-:Y:S01]  /*92d0*/  FMUL.FTZ R219, R58, R209.reuse ;  /* 0x000000d13adb7220 */ /* 0x080fe20000410000 */
[----:B------:R-:W-:Y:S01]  /*92e0*/  FADD.FTZ R217, R188, R217 ;  /* 0x000000d9bcd97221 */ /* 0x000fe20000010000 */
[----:B------:R-:W-:Y:S01]  /*92f0*/  FADD.FTZ R188, R186, R205 ;  /* 0x000000cdbabc7221 */ /* 0x000fe20000010000 */
[C---:B------:R-:W-:Y:S01]  /*9300*/  FMUL.FTZ R186, R115.reuse, R209 ;  /* 0x000000d173ba7220 */ /* 0x040fe20000410000 */
[----:B------:R-:W-:Y:S01]  /*9310*/  FMUL.FTZ R205, R115, R213 ;  /* 0x000000d573cd7220 */ /* 0x000fe20000410000 */
[----:B------:R-:W-:Y:S01]  /*9320*/  FADD.FTZ R194, R217, R194 ;  /* 0x000000c2d9c27221 */ /* 0x000fe20000010000 */
[----:B------:R-:W-:Y:S01]  /*9330*/  FMUL.FTZ R189, R74, R189 ;  /* 0x000000bd4abd7220 */ /* 0x000fe20000410000 */
[----:B------:R-:W-:Y:S01]  /*9340*/  FFMA.FTZ R186, R214, R213, -R186 ;  /* 0x000000d5d6ba7223 */ /* 0x000fe200000108ba */
[-C--:B------:R-:W-:Y:S01]  /*9350*/  FMUL.FTZ R213, R59, R190.reuse ;  /* 0x000000be3bd57220 */ /* 0x080fe20000410000 */
[----:B------:R-:W-:Y:S01]  /*9360*/  FMUL.FTZ R190, R114, R190 ;  /* 0x000000be72be7220 */ /* 0x000fe20000410000 */
[----:B------:R-:W-:Y:S01]  /*9370*/  FFMA.FTZ R221, R214, R209, R205 ;  /* 0x000000d1d6dd7223 */ /* 0x000fe200000100cd */
[----:B------:R-:W-:Y:S01]  /*9380*/  FMUL.FTZ R205, R72, R193 ;  /* 0x000000c148cd7220 */ /* 0x000fe20000410000 */
[----:B------:R-:W-:Y:S01]  /*9390*/  FMUL.FTZ R193, R73, R184 ;  /* 0x000000b849c17220 */ /* 0x000fe20000410000 */
[----:B------:R-:W-:Y:S01]  /*93a0*/  FFMA.FTZ R209, R211, R192, -R190 ;  /* 0x000000c0d3d17223 */ /* 0x000fe200000108be */
[----:B------:R-:W-:Y:S01]  /*93b0*/  FADD.FTZ R221, R194, R221 ;  /* 0x000000ddc2dd7221 */ /* 0x000fe20000010000 */
[----:B------:R0:W-:Y:S01]  /*93c0*/  STS [R172+0x10bc], R223 ;  /* 0x0010bcdfac007388 */ /* 0x0001e20000000800 */
[----:B------:R-:W-:Y:S01]  /*93d0*/  FMUL.FTZ R217, R72, R61 ;  /* 0x0000003d48d97220 */ /* 0x000fe20000410000 */
[----:B------:R-:W-:Y:S01]  /*93e0*/  FADD.FTZ R209, R188, R209 ;  /* 0x000000d1bcd17221 */ /* 0x000fe20000010000 */
[----:B------:R-:W-:Y:S01]  /*93f0*/  FADD.FTZ R221, R221, R180 ;  /* 0x000000b4dddd7221 */ /* 0x000fe20000010000 */
[----:B------:R1:W-:Y:S01]  /*9400*/  STS [R172+0x1098], R189 ;  /* 0x001098bdac007388 */ /* 0x0003e20000000800 */
[----:B------:R-:W-:Y:S01]  /*9410*/  FFMA.FTZ R170, R21, -R225, R216 ;  /* 0x800000e115aa7223 */ /* 0x000fe200000100d8 */
[----:B------:R-:W-:Y:S01]  /*9420*/  MOV R225, UR28 ;  /* 0x0000001c00e17c02 */ /* 0x000fe20008000f00 */
[----:B------:R-:W-:Y:S01]  /*9430*/  FADD.FTZ R221, R221, R162 ;  /* 0x000000a2dddd7221 */ /* 0x000fe20000010000 */
[----:B------:R2:W-:Y:S01]  /*9440*/  STS [R172+0x10b8], R219 ;  /* 0x0010b8dbac007388 */ /* 0x0005e20000000800 */
[----:B------:R-:W-:Y:S01]  /*9450*/  FMUL.FTZ R162, R124, R147 ;  /* 0x000000937ca27220 */ /* 0x000fe20000410000 */
[----:B0-----:R-:W-:Y:S01]  /*9460*/  FADD.FTZ R223, R209, R186 ;  /* 0x000000bad1df7221 */ /* 0x001fe20000010000 */
[----:B------:R-:W-:Y:S01]  /*9470*/  FMUL.FTZ R209, R74, R185 ;  /* 0x000000b94ad17220 */ /* 0x000fe20000410000 */
[----:B------:R0:W-:Y:S01]  /*9480*/  STS [R172+0x10b0], R213 ;  /* 0x0010b0d5ac007388 */ /* 0x0001e20000000800 */
[C---:B------:R-:W-:Y:S01]  /*9490*/  FMUL.FTZ R185, R76.reuse, R173 ;  /* 0x000000ad4cb97220 */ /* 0x040fe20000410000 */
[----:B-1----:R-:W-:Y:S01]  /*94a0*/  FMUL.FTZ R189, R76, R169 ;  /* 0x000000a94cbd7220 */ /* 0x002fe20000410000 */
[C---:B------:R-:W-:Y:S01]  /*94b0*/  FMUL.FTZ R169, R77.reuse, R168 ;  /* 0x000000a84da97220 */ /* 0x040fe20000410000 */
[----:B------:R1:W-:Y:S01]  /*94c0*/  STS [R172+0x10a8], R205 ;  /* 0x0010a8cdac007388 */ /* 0x0003e20000000800 */
[----:B------:R-:W-:Y:S01]  /*94d0*/  FMUL.FTZ R173, R77, R166 ;  /* 0x000000a64dad7220 */ /* 0x000fe20000410000 */
[----:B--2---:R-:W-:Y:S01]  /*94e0*/  FMUL.FTZ R219, R59, R192 ;  /* 0x000000c03bdb7220 */ /* 0x004fe20000410000 */
[----:B------:R-:W-:Y:S01]  /*94f0*/  FADD.FTZ R221, R221, R158 ;  /* 0x0000009edddd7221 */ /* 0x000fe20000010000 */
[----:B------:R2:W-:Y:S01]  /*9500*/  STS [R172+0x10a0], R193 ;  /* 0x0010a0c1ac007388 */ /* 0x0005e20000000800 */
[----:B------:R-:W-:Y:S01]  /*9510*/  FADD.FTZ R223, R223, R178 ;  /* 0x000000b2dfdf7221 */ /* 0x000fe20000010000 */
[----:B0-----:R-:W-:Y:S01]  /*9520*/  FMUL.FTZ R213, R73, R182 ;  /* 0x000000b649d57220 */ /* 0x001fe20000410000 */
[----:B------:R-:W-:Y:S01]  /*9530*/  FADD.FTZ R221, R221, R140 ;  /* 0x0000008cdddd7221 */ /* 0x000fe20000010000 */
[----:B------:R-:W-:Y:S01]  /*9540*/  STS [R172+0x10b4], R219 ;  /* 0x0010b4dbac007388 */ /* 0x000fe20000000800 */
[----:B------:R-:W-:Y:S01]  /*9550*/  FADD.FTZ R223, R223, R164 ;  /* 0x000000a4dfdf7221 */ /* 0x000fe20000010000 */
[----:B-1----:R-:W-:Y:S01]  /*9560*/  FMUL.FTZ R205, R75, R174 ;  /* 0x000000ae4bcd7220 */ /* 0x002fe20000410000 */
[----:B------:R-:W-:Y:S01]  /*9570*/  FMUL.FTZ R124, R131, UR29 ;  /* 0x0000001d837c7c20 */ /* 0x000fe20008410000 */
[----:B------:R-:W-:Y:S01]  /*9580*/  STS [R172+0x10ac], R217 ;  /* 0x0010acd9ac007388 */ /* 0x000fe20000000800 */
[----:B------:R-:W-:Y:S01]  /*9590*/  FADD.FTZ R221, R221, R156 ;  /* 0x0000009cdddd7221 */ /* 0x000fe20000010000 */
[----:B--2---:R-:W-:Y:S01]  /*95a0*/  FMUL.FTZ R193, R75, R176 ;  /* 0x000000b04bc17220 */ /* 0x004fe20000410000 */
[----:B------:R-:W-:Y:S01]  /*95b0*/  FADD.FTZ R223, R223, R160 ;  /* 0x000000a0dfdf7221 */ /* 0x000fe20000010000 */
[----:B------:R-:W-:Y:S01]  /*95c0*/  STS [R172+0x10a4], R213 ;  /* 0x0010a4d5ac007388 */ /* 0x000fe20000000800 */
[----:B------:R-:W-:Y:S01]  /*95d0*/  LEA R61, R225, -R60, 0x1 ;  /* 0x8000003ce13d7211 */ /* 0x000fe200078e08ff */
[----:B------:R-:W-:Y:S01]  /*95e0*/  FADD.FTZ R221, R221, R126 ;  /* 0x0000007edddd7221 */ /* 0x000fe20000010000 */
[----:B------:R-:W-:Y:S01]  /*95f0*/  FADD.FTZ R223, R223, R146 ;  /* 0x00000092dfdf7221 */ /* 0x000fe20000010000 */
[----:B------:R0:W-:Y:S01]  /*9600*/  STS [R172+0x109c], R209 ;  /* 0x00109cd1ac007388 */ /* 0x0001e20000000800 */
[----:B------:R-:W-:Y:S01]  /*9610*/  IADD3 R126, PT, PT, R197, 0x40, RZ ;  /* 0x00000040c57e7810 */ /* 0x000fe20007ffe0ff */
[----:B------:R-:W-:Y:S01]  /*9620*/  FFMA.FTZ R170, R20, -R227, R170 ;  /* 0x800000e314aa7223 */ /* 0x000fe200000100aa */
[----:B------:R-:W-:Y:S01]  /*9630*/  ISETP.GE.AND P2, PT, R61, 0x1, PT ;  /* 0x000000013d00780c */ /* 0x000fe20003f46270 */
[----:B------:R1:W-:Y:S01]  /*9640*/  STS [R172+0x1090], R193 ;  /* 0x001090c1ac007388 */ /* 0x0003e20000000800 */
[----:B------:R-:W-:Y:S01]  /*9650*/  FADD.FTZ R223, R223, R154 ;  /* 0x0000009adfdf7221 */ /* 0x000fe20000010000 */
[----:B------:R-:W-:Y:S01]  /*9660*/  LEA.HI R126, R126, R197, RZ, 0x1b ;  /* 0x000000c57e7e7211 */ /* 0x000fe200078fd8ff */
[----:B------:R-:W-:Y:S01]  /*9670*/  FADD.FTZ R60, R221, R62 ;  /* 0x0000003edd3c7221 */ /* 0x000fe20000010000 */
[----:B------:R-:W-:Y:S01]  /*9680*/  STS [R172+0x1094], R205 ;  /* 0x001094cdac007388 */ /* 0x000fe20000000800 */
[----:B------:R-:W-:Y:S01]  /*9690*/  FADD.FTZ R152, R223, R152 ;  /* 0x00000098df987221 */ /* 0x000fe20000010000 */
[----:B0-----:R-:W-:Y:S01]  /*96a0*/  FFMA.FTZ R209, R153, UR47, -R124 ;  /* 0x0000002f99d17c23 */ /* 0x001fe2000801087c */
[----:B------:R-:W-:Y:S01]  /*96b0*/  FMUL.FTZ R124, R133, UR29 ;  /* 0x0000001d857c7c20 */ /* 0x000fe20008410000 */
[----:B------:R0:W-:Y:S01]  /*96c0*/  STS [R172+0x1088], R185 ;  /* 0x001088b9ac007388 */ /* 0x0001e20000000800 */
[----:B------:R-:W-:Y:S01]  /*96d0*/  LEA R126, R126, UR22, 0x2 ;  /* 0x000000167e7e7c11 */ /* 0x000fe2000f8e10ff */
[----:B------:R-:W-:Y:S01]  /*96e0*/  FADD.FTZ R166, R152, R63 ;  /* 0x0000003f98a67221 */ /* 0x000fe20000010000 */
[----:B-1----:R-:W-:Y:S01]  /*96f0*/  FFMA.FTZ R193, R157, UR47, -R124 ;  /* 0x0000002f9dc17c23 */ /* 0x002fe2000801087c */
[----:B------:R-:W-:Y:S01]  /*9700*/  STS [R172+0x108c], R189 ;  /* 0x00108cbdac007388 */ /* 0x000fe20000000800 */
[----:B------:R-:W-:Y:S01]  /*9710*/  FMUL.FTZ R124, R135, UR29 ;  /* 0x0000001d877c7c20 */ /* 0x000fe20008410000 */
[C---:B------:R-:W-:Y:S01]  /*9720*/  FFMA.FTZ R62, R19.reuse, R230, R144 ;  /* 0x000000e6133e7223 */ /* 0x040fe20000010090 */
[----:B------:R-:W-:Y:S01]  /*9730*/  FFMA.FTZ R63, R19, -R229, R170 ;  /* 0x800000e5133f7223 */ /* 0x000fe200000100aa */
[----:B------:R1:W-:Y:S01]  /*9740*/  STS [R172+0x1080], R169 ;  /* 0x001080a9ac007388 */ /* 0x0003e20000000800 */
[----:B------:R-:W-:Y:S01]  /*9750*/  FMUL.FTZ R164, R147, UR29 ;  /* 0x0000001d93a47c20 */ /* 0x000fe20008410000 */
[----:B0-----:R-:W-:Y:S01]  /*9760*/  FFMA.FTZ R185, R141, UR47, -R124 ;  /* 0x0000002f8db97c23 */ /* 0x001fe2000801087c */
[----:B------:R-:W-:Y:S01]  /*9770*/  FMUL.FTZ R124, R137, UR29 ;  /* 0x0000001d897c7c20 */ /* 0x000fe20008410000 */
[----:B------:R0:W-:Y:S01]  /*9780*/  STS [R172+0x1084], R173 ;  /* 0x001084adac007388 */ /* 0x0001e20000000800 */
[----:B------:R-:W-:Y:S01]  /*9790*/  FMUL.FTZ R160, R130, UR29 ;  /* 0x0000001d82a07c20 */ /* 0x000fe20008410000 */
[----:B------:R-:W-:Y:S01]  /*97a0*/  FMUL.FTZ R213, R175, UR29 ;  /* 0x0000001dafd57c20 */ /* 0x000fe20008410000 */
[----:B------:R-:W-:Y:S01]  /*97b0*/  FMUL.FTZ R158, R153, UR29 ;  /* 0x0000001d999e7c20 */ /* 0x000fe20008410000 */
[----:B------:R-:W-:Y:S01]  /*97c0*/  BAR.SYNC.DEFER_BLOCKING 0x0 ;  /* 0x0000000000007b1d */ /* 0x000fe20000010000 */
[----:B------:R-:W-:Y:S01]  /*97d0*/  FMUL.FTZ R156, R132, UR29 ;  /* 0x0000001d849c7c20 */ /* 0x000fe20008410000 */
[----:B-1----:R-:W-:Y:S01]  /*97e0*/  FFMA.FTZ R169, R165, UR47, -R124 ;  /* 0x0000002fa5a97c23 */ /* 0x002fe2000801087c */
[----:B------:R-:W-:Y:S01]  /*97f0*/  FMUL.FTZ R205, R177, UR29 ;  /* 0x0000001db1cd7c20 */ /* 0x000fe20008410000 */
[----:B------:R-:W-:Y:S01]  /*9800*/  FMUL.FTZ R154, R157, UR29 ;  /* 0x0000001d9d9a7c20 */ /* 0x000fe20008410000 */
[----:B------:R-:W-:Y:S01]  /*9810*/  FMUL.FTZ R152, R134, UR29 ;  /* 0x0000001d86987c20 */ /* 0x000fe20008410000 */
[----:B------:R-:W-:Y:S01]  /*9820*/  FMUL.FTZ R189, R179, UR29 ;  /* 0x0000001db3bd7c20 */ /* 0x000fe20008410000 */
[----:B------:R-:W-:Y:S01]  /*9830*/  FMUL.FTZ R144, R141, UR29 ;  /* 0x0000001d8d907c20 */ /* 0x000fe20008410000 */
[----:B------:R-:W-:Y:S01]  /*9840*/  FMUL.FTZ R146, R136, UR29 ;  /* 0x0000001d88927c20 */ /* 0x000fe20008410000 */
[----:B0-----:R-:W-:Y:S01]  /*9850*/  FMUL.FTZ R173, R181, UR29 ;  /* 0x0000001db5ad7c20 */ /* 0x001fe20008410000 */
[----:B------:R-:W-:Y:S01]  /*9860*/  FMUL.FTZ R140, R165, UR29 ;  /* 0x0000001da58c7c20 */ /* 0x000fe20008410000 */
[----:B------:R-:W-:Y:S01]  /*9870*/  FMUL.FTZ R147, R183, UR29 ;  /* 0x0000001db7937c20 */ /* 0x000fe20008410000 */
[----:B------:R-:W-:Y:S01]  /*9880*/  FMUL.FTZ R170, R139, UR29 ;  /* 0x0000001d8baa7c20 */ /* 0x000fe20008410000 */
[----:B------:R-:W-:Y:S01]  /*9890*/  FMUL.FTZ R124, R167, UR29 ;  /* 0x0000001da77c7c20 */ /* 0x000fe20008410000 */
[----:B------:R-:W-:Y:S01]  /*98a0*/  FADD.FTZ R60, R60, R149 ;  /* 0x000000953c3c7221 */ /* 0x000fe20000010000 */
[----:B------:R-:W-:Y:S01]  /*98b0*/  IADD3 R174, PT, PT, R197, 0x80, RZ ;  /* 0x00000080c5ae7810 */ /* 0x000fe20007ffe0ff */
[----:B------:R-:W-:Y:S01]  /*98c0*/  FFMA.FTZ R164, R129, UR47, R164 ;  /* 0x0000002f81a47c23 */ /* 0x000fe200080100a4 */
[----:B------:R-:W-:Y:S01]  /*98d0*/  IADD3 R168, PT, PT, R197, 0xc0, RZ ;  /* 0x000000c0c5a87810 */ /* 0x000fe20007ffe0ff */
[----:B------:R-:W-:Y:S01]  /*98e0*/  FFMA.FTZ R160, R175, UR47, -R160 ;  /* 0x0000002fafa07c23 */ /* 0x000fe200080108a0 */
[----:B------:R-:W-:Y:S01]  /*98f0*/  ISETP.GE.AND P3, PT, R61, 0x41, PT ;  /* 0x000000413d00780c */ /* 0x000fe20003f66270 */
[----:B------:R-:W-:Y:S01]  /*9900*/  FFMA.FTZ R213, R130, UR47, R213 ;  /* 0x0000002f82d57c23 */ /* 0x000fe200080100d5 */
[----:B------:R-:W-:Y:S01]  /*9910*/  FFMA.FTZ R158, R131, UR47, R158 ;  /* 0x0000002f839e7c23 */ /* 0x000fe2000801009e */
[----:B------:R-:W-:Y:S01]  /*9920*/  FFMA.FTZ R156, R177, UR47, -R156 ;  /* 0x0000002fb19c7c23 */ /* 0x000fe2000801089c */
[----:B------:R-:W-:Y:S01]  /*9930*/  FFMA.FTZ R205, R132, UR47, R205 ;  /* 0x0000002f84cd7c23 */ /* 0x000fe200080100cd */
[----:B------:R0:W1:Y:S01]  /*9940*/  LDS R217, [R126+0x1180] ;  /* 0x001180007ed97984 */ /* 0x0000620000000800 */
[----:B------:R-:W-:Y:S01]  /*9950*/  FFMA.FTZ R154, R133, UR47, R154 ;  /* 0x0000002f859a7c23 */ /* 0x000fe2000801009a */
[----:B------:R-:W-:Y:S01]  /*9960*/  FFMA.FTZ R152, R179, UR47, -R152 ;  /* 0x0000002fb3987c23 */ /* 0x000fe20008010898 */
[----:B------:R-:W-:Y:S01]  /*9970*/  FFMA.FTZ R189, R134, UR47, R189 ;  /* 0x0000002f86bd7c23 */ /* 0x000fe200080100bd */
[----:B------:R-:W-:Y:S01]  /*9980*/  FFMA.FTZ R144, R135, UR47, R144 ;  /* 0x0000002f87907c23 */ /* 0x000fe20008010090 */
[----:B------:R-:W-:Y:S01]  /*9990*/  FFMA.FTZ R146, R181, UR47, -R146 ;  /* 0x0000002fb5927c23 */ /* 0x000fe20008010892 */
[----:B------:R-:W-:Y:S01]  /*99a0*/  FFMA.FTZ R173, R136, UR47, R173 ;  /* 0x0000002f88ad7c23 */ /* 0x000fe200080100ad */
[----:B------:R-:W-:Y:S01]  /*99b0*/  FFMA.FTZ R140, R137, UR47, R140 ;  /* 0x0000002f898c7c23 */ /* 0x000fe2000801008c */
[C---:B0-----:R-:W-:Y:S01]  /*99c0*/  FMUL.FTZ R126, R138.reuse, UR29 ;  /* 0x0000001d8a7e7c20 */ /* 0x041fe20008410000 */
[----:B------:R-:W-:Y:S01]  /*99d0*/  FFMA.FTZ R147, R138, UR47, R147 ;  /* 0x0000002f8a937c23 */ /* 0x000fe20008010093 */
[----:B------:R-:W-:Y:S01]  /*99e0*/  FFMA.FTZ R149, R167, UR47, -R170 ;  /* 0x0000002fa7957c23 */ /* 0x000fe200080108aa */
[----:B------:R-:W-:Y:S01]  /*99f0*/  FFMA.FTZ R124, R139, UR47, R124 ;  /* 0x0000002f8b7c7c23 */ /* 0x000fe2000801007c */
[----:B------:R-:W-:Y:S01]  /*9a00*/  FFMA.FTZ R126, R183, UR47, -R126 ;  /* 0x0000002fb77e7c23 */ /* 0x000fe2000801087e */
[----:B------:R-:W-:Y:S06]  /*9a10*/  @!P2 BRA `(.L_x_7668) ;  /* 0x000000000010a947 */ /* 0x000fec0003800000 */
[----:B------:R-:W-:-:S04]  /*9a20*/  LEA.HI R170, R197, R197, RZ, 0x1b ;  /* 0x000000c5c5aa7211 */ /* 0x000fc800078fd8ff */
[----:B------:R-:W-:-:S05]  /*9a30*/  LEA R170, R170, UR22, 0x2 ;  /* 0x00000016aaaa7c11 */ /* 0x000fca000f8e10ff */
[----:B------:R-:W0:Y:S04]  /*9a40*/  LDS R219, [R170+0x1080] ;  /* 0x00108000aadb7984 */ /* 0x000e280000000800 */
[----:B0-----:R0:W-:Y:S02]  /*9a50*/  REDG.E.ADD.F32.FTZ.RN.STRONG.GPU desc[UR26][R64.64], R219 ;  /* 0x000000db400079a6 */ /* 0x0011e4000c12f31a */
.L_x_7668:
[----:B------:R-:W-:Y:S05]  /*9a60*/  BSYNC.RECONVERGENT B0 ;  /* 0x0000000000007941 */ /* 0x000fea0003800200 */
.L_x_7667:
[----:B------:R-:W-:Y:S04]  /*9a70*/  BSSY.RECONVERGENT B0, `(.L_x_7669) ;  /* 0x0000003000007945 */ /* 0x000fe80003800200 */
[----:B------:R-:W-:Y:S05]  /*9a80*/  @!P3 BRA `(.L_x_7670) ;  /* 0x000000000004b947 */ /* 0x000fea0003800000 */
[----:B-1----:R2:W-:Y:S02]  /*9a90*/  REDG.E.ADD.F32.FTZ.RN.STRONG.GPU desc[UR26][R64.64+0x100], R217 ;  /* 0x000100d9400079a6 */ /* 0x0025e4000c12f31a */
.L_x_7670:
[----:B------:R-:W-:Y:S05]  /*9aa0*/  BSYNC.RECONVERGENT B0 ;  /* 0x0000000000007941 */ /* 0x000fea0003800200 */
.L_x_7669:
[-C--:B------:R-:W-:Y:S01]  /*9ab0*/  LEA.HI R174, R174, R197.reuse, RZ, 0x1b ;  /* 0x000000c5aeae7211 */ /* 0x080fe200078fd8ff */
[----:B------:R-:W-:Y:S01]  /*9ac0*/  BSSY.RECONVERGENT B0, `(.L_x_7671) ;  /* 0x000000f000007945 */ /* 0x000fe20003800200 */
[----:B------:R-:W-:Y:S02]  /*9ad0*/  ISETP.GE.AND P6, PT, R61, 0x81, PT ;  /* 0x000000813d00780c */ /* 0x000fe40003fc6270 */
[----:B------:R-:W-:Y:S02]  /*9ae0*/  LEA R174, R174, UR22, 0x2 ;  /* 0x00000016aeae7c11 */ /* 0x000fe4000f8e10ff */
[C---:B------:R-:W-:Y:S02]  /*9af0*/  IADD3 R170, PT, PT, R197.reuse, 0x100, RZ ;  /* 0x00000100c5aa7810 */ /* 0x040fe40007ffe0ff */
[----:B------:R-:W-:Y:S01]  /*9b00*/  LEA.HI R168, R168, R197, RZ, 0x1b ;  /* 0x000000c5a8a87211 */ /* 0x000fe200078fd8ff */
[----:B-12---:R1:W2:Y:S01]  /*9b10*/  LDS R217, [R174+0x1280] ;  /* 0x00128000aed97984 */ /* 0x0062a20000000800 */
[----:B------:R-:W-:-:S02]  /*9b20*/  IADD3 R172, PT, PT, R197, 0x140, RZ ;  /* 0x00000140c5ac7810 */ /* 0x000fc40007ffe0ff */
[----:B------:R-:W-:Y:S02]  /*9b30*/  LEA.HI R170, R170, R197, RZ, 0x1b ;  /* 0x000000c5aaaa7211 */ /* 0x000fe400078fd8ff */
[----:B------:R-:W-:Y:S02]  /*9b40*/  LEA R176, R168, UR22, 0x2 ;  /* 0x00000016a8b07c11 */ /* 0x000fe4000f8e10ff */
[C---:B------:R-:W-:Y:S02]  /*9b50*/  ISETP.GE.AND P2, PT, R61.reuse, 0xc1, PT ;  /* 0x000000c13d00780c */ /* 0x040fe40003f46270 */
[C---:B------:R-:W-:Y:S02]  /*9b60*/  ISETP.GE.AND P3, PT, R61.reuse, 0x101, PT ;  /* 0x000001013d00780c */ /* 0x040fe40003f66270 */
[C---:B------:R-:W-:Y:S02]  /*9b70*/  ISETP.GE.AND P4, PT, R61.reuse, 0x141, PT ;  /* 0x000001413d00780c */ /* 0x040fe40003f86270 */
[----:B------:R-:W-:Y:S01]  /*9b80*/  ISETP.GE.AND P5, PT, R61, 0x181, PT ;  /* 0x000001813d00780c */ /* 0x000fe20003fa6270 */
[----:B-1----:R-:W-:-:S12]  /*9b90*/  @!P6 BRA `(.L_x_7672) ;  /* 0x000000000004e947 */ /* 0x002fd80003800000 */
[----:B--2---:R1:W-:Y:S02]  /*9ba0*/  REDG.E.ADD.F32.FTZ.RN.STRONG.GPU desc[UR26][R64.64+0x200], R217 ;  /* 0x000200d9400079a6 */ /* 0x0043e4000c12f31a */
.L_x_7672:
[----:B------:R-:W-:Y:S05]  /*9bb0*/  BSYNC.RECONVERGENT B0 ;  /* 0x0000000000007941 */ /* 0x000fea0003800200 */
.L_x_7671:
[----:B-12---:R1:W2:Y:S01]  /*9bc0*/  LDS R217, [R176+0x1380] ;  /* 0x00138000b0d97984 */ /* 0x0062a20000000800 */
[----:B------:R-:W-:Y:S01]  /*9bd0*/  BSSY.RECONVERGENT B0, `(.L_x_7673) ;  /* 0x0000006000007945 */ /* 0x000fe20003800200 */
[----:B------:R-:W-:Y:S02]  /*9be0*/  IADD3 R168, PT, PT, R197, 0x180, RZ ;  /* 0x00000180c5a87810 */ /* 0x000fe40007ffe0ff */
[----:B------:R-:W-:Y:S02]  /*9bf0*/  LEA.HI R172, R172, R197, RZ, 0x1b ;  /* 0x000000c5acac7211 */ /* 0x000fe400078fd8ff */
[----:B------:R-:W-:Y:S01]  /*9c00*/  LEA R170, R170, UR22, 0x2 ;  /* 0x00000016aaaa7c11 */ /* 0x000fe2000f8e10ff */
[----:B------:R-:W-:Y:S06]  /*9c10*/  @!P2 BRA `(.L_x_7674) ;  /* 0x000000000004a947 */ /* 0x000fec0003800000 */
[----:B--2---:R3:W-:Y:S02]  /*9c20*/  REDG.E.ADD.F32.FTZ.RN.STRONG.GPU desc[UR26][R64.64+0x300], R217 ;  /* 0x000300d9400079a6 */ /* 0x0047e4000c12f31a */
.L_x_7674:
[----:B------:R-:W-:Y:S05]  /*9c30*/  BSYNC.RECONVERGENT B0 ;  /* 0x0000000000007941 */ /* 0x000fea0003800200 */
.L_x_7673:
[----:B--23--:R2:W3:Y:S01]  /*9c40*/  LDS R217, [R170+0x1480] ;  /* 0x00148000aad97984 */ /* 0x00c4e20000000800 */
[----:B------:R-:W-:Y:S01]  /*9c50*/  BSSY.RECONVERGENT B0, `(.L_x_7675) ;  /* 0x0000005000007945 */ /* 0x000fe20003800200 */
[----:B------:R-:W-:Y:S02]  /*9c60*/  LEA.HI R168, R168, R197, RZ, 0x1b ;  /* 0x000000c5a8a87211 */ /* 0x000fe400078fd8ff */
[----:B------:R-:W-:Y:S01]  /*9c70*/  LEA R172, R172, UR22, 0x2 ;  /* 0x00000016acac7c11 */ /* 0x000fe2000f8e10ff */
[----:B------:R-:W-:Y:S06]  /*9c80*/  @!P3 BRA `(.L_x_7676) ;  /* 0x000000000004b947 */ /* 0x000fec0003800000 */
[----:B---3--:R4:W-:Y:S02]  /*9c90*/  REDG.E.ADD.F32.FTZ.RN.STRONG.GPU desc[UR26][R64.64+0x400], R217 ;  /* 0x000400d9400079a6 */ /* 0x0089e4000c12f31a */
.L_x_7676:
[----:B------:R-:W-:Y:S05]  /*9ca0*/  BSYNC.RECONVERGENT B0 ;  /* 0x0000000000007941 */ /* 0x000fea0003800200 */
.L_x_7675:
[----:B---34-:R3:W4:Y:S01]  /*9cb0*/  LDS R217, [R172+0x1580] ;  /* 0x00158000acd97984 */ /* 0x0187220000000800 */
[----:B------:R-:W-:Y:S01]  /*9cc0*/  BSSY.RECONVERGENT B0, `(.L_x_7677) ;  /* 0x0000004000007945 */ /* 0x000fe20003800200 */
[----:B--2---:R-:W-:-:S03]  /*9cd0*/  LEA R170, R168, UR22, 0x2 ;  /* 0x00000016a8aa7c11 */ /* 0x004fc6000f8e10ff */
[----:B------:R-:W-:Y:S05]  /*9ce0*/  @!P4 BRA `(.L_x_7678) ;  /* 0x000000000004c947 */ /* 0x000fea0003800000 */
[----:B----4-:R2:W-:Y:S02]  /*9cf0*/  REDG.E.ADD.F32.FTZ.RN.STRONG.GPU desc[UR26][R64.64+0x500], R217 ;  /* 0x000500d9400079a6 */ /* 0x0105e4000c12f31a */
.L_x_7678:
[----:B------:R-:W-:Y:S05]  /*9d00*/  BSYNC.RECONVERGENT B0 ;  /* 0x0000000000007941 */ /* 0x000fea0003800200 */
.L_x_7677:
[----:B--2-4-:R2:W4:Y:S01]  /*9d10*/  LDS R217, [R170+0x1680] ;  /* 0x00168000aad97984 */ /* 0x0145220000000800 */
[----:B------:R-:W-:Y:S01]  /*9d20*/  BSSY.RECONVERGENT B0, `(.L_x_7679) ;  /* 0x0000004000007945 */ /* 0x000fe20003800200 */
[----:B------:R-:W-:-:S03]  /*9d30*/  IADD3 R168, PT, PT, R197, 0x1c0, RZ ;  /* 0x000001c0c5a87810 */ /* 0x000fc60007ffe0ff */
[----:B------:R-:W-:Y:S05]  /*9d40*/  @!P5 BRA `(.L_x_7680) ;  /* 0x000000000004d947 */ /* 0x000fea0003800000 */
[----:B----4-:R4:W-:Y:S02]  /*9d50*/  REDG.E.ADD.F32.FTZ.RN.STRONG.GPU desc[UR26][R64.64+0x600], R217 ;  /* 0x000600d9400079a6 */ /* 0x0109e4000c12f31a */
.L_x_7680:
[----:B------:R-:W-:Y:S05]  /*9d60*/  BSYNC.RECONVERGENT B0 ;  /* 0x0000000000007941 */ /* 0x000fea0003800200 */
.L_x_7679:
[-C--:B------:R-:W-:Y:S01]  /*9d70*/  LEA.HI R168, R168, R197.reuse, RZ, 0x1b ;  /* 0x000000c5a8a87211 */ /* 0x080fe200078fd8ff */
[----:B------:R-:W-:Y:S01]  /*9d80*/  BSSY.RECONVERGENT B0, `(.L_x_7681) ;  /* 0x0000010000007945 */ /* 0x000fe20003800200 */
[----:B------:R-:W-:Y:S02]  /*9d90*/  ISETP.GE.AND P6, PT, R61, 0x1c1, PT ;  /* 0x000001c13d00780c */ /* 0x000fe40003fc6270 */
[----:B------:R-:W-:Y:S02]  /*9da0*/  LEA R168, R168, UR22, 0x2 ;  /* 0x00000016a8a87c11 */ /* 0x000fe4000f8e10ff */
[C---:B--2---:R-:W-:Y:S02]  /*9db0*/  IADD3 R170, PT, PT, R197.reuse, 0x200, RZ ;  /* 0x00000200c5aa7810 */ /* 0x044fe40007ffe0ff */
[----:B---3--:R-:W-:Y:S01]  /*9dc0*/  IADD3 R172, PT, PT, R197, 0x240, RZ ;  /* 0x00000240c5ac7810 */ /* 0x008fe20007ffe0ff */
[----:B----4-:R2:W3:Y:S01]  /*9dd0*/  LDS R217, [R168+0x1780] ;  /* 0x00178000a8d97984 */ /* 0x0104e20000000800 */
[----:B------:R-:W-:-:S02]  /*9de0*/  LEA.HI R170, R170, R197, RZ, 0x1b ;  /* 0x000000c5aaaa7211 */ /* 0x000fc400078fd8ff */
[----:B------:R-:W-:Y:S02]  /*9df0*/  IADD3 R174, PT, PT, R197, 0x280, RZ ;  /* 0x00000280c5ae7810 */ /* 0x000fe40007ffe0ff */
[----:B------:R-:W-:Y:S02]  /*9e00*/  LEA R170, R170, UR22, 0x2 ;  /* 0x00000016aaaa7c11 */ /* 0x000fe4000f8e10ff */
[----:B------:R-:W-:Y:S02]  /*9e10*/  LEA.HI R172, R172, R197, RZ, 0x1b ;  /* 0x000000c5acac7211 */ /* 0x000fe400078fd8ff */
[C---:B------:R-:W-:Y:S02]  /*9e20*/  ISETP.GE.AND P2, PT, R61.reuse, 0x201, PT ;  /* 0x000002013d00780c */ /* 0x040fe40003f46270 */
[C---:B------:R-:W-:Y:S02]  /*9e30*/  ISETP.GE.AND P3, PT, R61.reuse, 0x241, PT ;  /* 0x000002413d00780c */ /* 0x040fe40003f66270 */
[----:B------:R-:W-:-:S02]  /*9e40*/  ISETP.GE.AND P4, PT, R61, 0x281, PT ;  /* 0x000002813d00780c */ /* 0x000fc40003f86270 */
[----:B------:R-:W-:Y:S01]  /*9e50*/  ISETP.GE.AND P5, PT, R61, 0x2c1, PT ;  /* 0x000002c13d00780c */ /* 0x000fe20003fa6270 */
[----:B--2---:R-:W-:-:S12]  /*9e60*/  @!P6 BRA `(.L_x_7682) ;  /* 0x000000000004e947 */ /* 0x004fd80003800000 */
[----:B---3--:R2:W-:Y:S02]  /*9e70*/  REDG.E.ADD.F32.FTZ.RN.STRONG.GPU desc[UR26][R64.64+0x700], R217 ;  /* 0x000700d9400079a6 */ /* 0x0085e4000c12f31a */
.L_x_7682:
[----:B------:R-:W-:Y:S05]  /*9e80*/  BSYNC.RECONVERGENT B0 ;  /* 0x0000000000007941 */ /* 0x000fea0003800200 */
.L_x_7681:
[----:B--23--:R2:W3:Y:S01]  /*9e90*/  LDS R217, [R170+0x1880] ;  /* 0x00188000aad97984 */ /* 0x00c4e20000000800 */
[----:B------:R-:W-:Y:S01]  /*9ea0*/  BSSY.RECONVERGENT B0, `(.L_x_7683) ;  /* 0x0000006000007945 */ /* 0x000fe20003800200 */
[----:B------:R-:W-:Y:S02]  /*9eb0*/  IADD3 R168, PT, PT, R197, 0x2c0, RZ ;  /* 0x000002c0c5a87810 */ /* 0x000fe40007ffe0ff */
[----:B------:R-:W-:Y:S02]  /*9ec0*/  LEA.HI R174, R174, R197, RZ, 0x1b ;  /* 0x000000c5aeae7211 */ /* 0x000fe400078fd8ff */
[----:B------:R-:W-:Y:S01]  /*9ed0*/  LEA R172, R172, UR22, 0x2 ;  /* 0x00000016acac7c11 */ /* 0x000fe2000f8e10ff */
[----:B------:R-:W-:Y:S06]  /*9ee0*/  @!P2 BRA `(.L_x_7684) ;  /* 0x000000000004a947 */ /* 0x000fec0003800000 */
[----:B---3--:R4:W-:Y:S02]  /*9ef0*/  REDG.E.ADD.F32.FTZ.RN.STRONG.GPU desc[UR26][R64.64+0x800], R217 ;  /* 0x000800d9400079a6 */ /* 0x0089e4000c12f31a */
.L_x_7684:
[----:B------:R-:W-:Y:S05]  /*9f00*/  BSYNC.RECONVERGENT B0 ;  /* 0x0000000000007941 */ /* 0x000fea0003800200 */
.L_x_7683:
[----:B---34-:R3:W4:Y:S01]  /*9f10*/  LDS R217, [R172+0x1980] ;  /* 0x00198000acd97984 */ /* 0x0187220000000800 */
[----:B------:R-:W-:Y:S01]  /*9f20*/  BSSY.RECONVERGENT B0, `(.L_x_7685) ;  /* 0x0000005000007945 */ /* 0x000fe20003800200 */
[----:B------:R-:W-:Y:S02]  /*9f30*/  LEA.HI R168, R168, R197, RZ, 0x1b ;  /* 0x000000c5a8a87211 */ /* 0x000fe400078fd8ff */
[----:B------:R-:W-:Y:S01]  /*9f40*/  LEA R174, R174, UR22, 0x2 ;  /* 0x00000016aeae7c11 */ /* 0x000fe2000f8e10ff */
[----:B------:R-:W-:Y:S06]  /*9f50*/  @!P3 BRA `(.L_x_7686) ;  /* 0x000000000004b947 */ /* 0x000fec0003800000 */
[----:B----4-:R4:W-:Y:S02]  /*9f60*/  REDG.E.ADD.F32.FTZ.RN.STRONG.GPU desc[UR26][R64.64+0x900], R217 ;  /* 0x000900d9400079a6 */ /* 0x0109e4000c12f31a */
.L_x_7686:
[----:B------:R-:W-:Y:S05]  /*9f70*/  BSYNC.RECONVERGENT B0 ;  /* 0x0000000000007941 */ /* 0x000fea0003800200 */
.L_x_7685:
[----:B----4-:R4:W0:Y:S01]  /*9f80*/  LDS R217, [R174+0x1a80] ;  /* 0x001a8000aed97984 */ /* 0x0108220000000800 */
[----:B------:R-:W-:Y:S01]  /*9f90*/  BSSY.RECONVERGENT B0, `(.L_x_7687) ;  /* 0x0000004000007945 */ /* 0x000fe20003800200 */
[----:B---3--:R-:W-:-:S03]  /*9fa0*/  LEA R172, R168, UR22, 0x2 ;  /* 0x00000016a8ac7c11 */ /* 0x008fc6000f8e10ff */
[----:B------:R-:W-:Y:S05]  /*9fb0*/  @!P4 BRA `(.L_x_7688) ;  /* 0x000000000004c947 */ /* 0x000fea0003800000 */
[----:B0-----:R3:W-:Y:S02]  /*9fc0*/  REDG.E.ADD.F32.FTZ.RN.STRONG.GPU desc[UR26][R64.64+0xa00], R217 ;  /* 0x000a00d9400079a6 */ /* 0x0017e4000c12f31a */
.L_x_7688:
[----:B------:R-:W-:Y:S05]  /*9fd0*/  BSYNC.RECONVERGENT B0 ;  /* 0x0000000000007941 */ /* 0x000fea0003800200 */
.L_x_7687:
[----:B0--3--:R0:W3:Y:S01]  /*9fe0*/  LDS R217, [R172+0x1b80] ;  /* 0x001b8000acd97984 */ /* 0x0090e20000000800 */
[----:B------:R-:W-:Y:S01]  /*9ff0*/  BSSY.RECONVERGENT B0, `(.L_x_7689) ;  /* 0x0000005000007945 */ /* 0x000fe20003800200 */
[C---:B------:R-:W-:Y:S02]  /*a000*/  IADD3 R168, PT, PT, R197.reuse, 0x300, RZ ;  /* 0x00000300c5a87810 */ /* 0x040fe40007ffe0ff */
[----:B--2---:R-:W-:Y:S01]  /*a010*/  IADD3 R170, PT, PT, R197, 0x340, RZ ;  /* 0x00000340c5aa7810 */ /* 0x004fe20007ffe0ff */
[----:B------:R-:W-:Y:S06]  /*a020*/  @!P5 BRA `(.L_x_7690) ;  /* 0x000000000004d947 */ /* 0x000fec0003800000 */
[----:B---3--:R2:W-:Y:S02]  /*a030*/  REDG.E.ADD.F32.FTZ.RN.STRONG.GPU desc[UR26][R64.64+0xb00], R217 ;  /* 0x000b00d9400079a6 */ /* 0x0085e4000c12f31a */
.L_x_7690:
[----:B------:R-:W-:Y:S05]  /*a040*/  BSYNC.RECONVERGENT B0 ;  /* 0x0000000000007941 */ /* 0x000fea0003800200 */
.L_x_7689:
[-C--:B------:R-:W-:Y:S01]  /*a050*/  LEA.HI R168, R168, R197.reuse, RZ, 0x1b ;  /* 0x000000c5a8a87211 */ /* 0x080fe200078fd8ff */
[----:B------:R-:W-:Y:S01]  /*a060*/  BSSY.RECONVERGENT B0, `(.L_x_7691) ;  /* 0x000000f000007945 */ /* 0x000fe20003800200 */
[----:B------:R-:W-:Y:S02]  /*a070*/  ISETP.GE.AND P6, PT, R61, 0x301, PT ;  /* 0x000003013d00780c */ /* 0x000fe40003fc6270 */
[----:B------:R-:W-:Y:S02]  /*a080*/  LEA R168, R168, UR22, 0x2 ;  /* 0x00000016a8a87c11 */ /* 0x000fe4000f8e10ff */
[C---:B0-----:R-:W-:Y:S02]  /*a090*/  IADD3 R172, PT, PT, R197.reuse, 0x380, RZ ;  /* 0x00000380c5ac7810 */ /* 0x041fe40007ffe0ff */
[----:B------:R-:W-:Y:S01]  /*a0a0*/  LEA.HI R170, R170, R197, RZ, 0x1b ;  /* 0x000000c5aaaa7211 */ /* 0x000fe200078fd8ff */
[----:B--23--:R0:W2:Y:S01]  /*a0b0*/  LDS R217, [R168+0x1c80] ;  /* 0x001c8000a8d97984 */ /* 0x00c0a20000000800 */
[----:B----4-:R-:W-:-:S02]  /*a0c0*/  IADD3 R174, PT, PT, R197, 0x3c0, RZ ;  /* 0x000003c0c5ae7810 */ /* 0x010fc40007ffe0ff */
[----:B------:R-:W-:Y:S02]  /*a0d0*/  LEA.HI R172, R172, R197, RZ, 0x1b ;  /* 0x000000c5acac7211 */ /* 0x000fe400078fd8ff */
[----:B------:R-:W-:Y:S02]  /*a0e0*/  LEA R170, R170, UR22, 0x2 ;  /* 0x00000016aaaa7c11 */ /* 0x000fe4000f8e10ff */
[C---:B------:R-:W-:Y:S02]  /*a0f0*/  ISETP.GE.AND P2, PT, R61.reuse, 0x341, PT ;  /* 0x000003413d00780c */ /* 0x040fe40003f46270 */
[C---:B------:R-:W-:Y:S02]  /*a100*/  ISETP.GE.AND P3, PT, R61.reuse, 0x381, PT ;  /* 0x000003813d00780c */ /* 0x040fe40003f66270 */
[C---:B------:R-:W-:Y:S02]  /*a110*/  ISETP.GE.AND P4, PT, R61.reuse, 0x3c1, PT ;  /* 0x000003c13d00780c */ /* 0x040fe40003f86270 */
[----:B------:R-:W-:Y:S01]  /*a120*/  ISETP.GE.AND P5, PT, R61, 0x401, PT ;  /* 0x000004013d00780c */ /* 0x000fe20003fa6270 */
[----:B0-----:R-:W-:-:S12]  /*a130*/  @!P6 BRA `(.L_x_7692) ;  /* 0x000000000004e947 */ /* 0x001fd80003800000 */
[----:B--2---:R0:W-:Y:S02]  /*a140*/  REDG.E.ADD.F32.FTZ.RN.STRONG.GPU desc[UR26][R64.64+0xc00], R217 ;  /* 0x000c00d9400079a6 */ /* 0x0041e4000c12f31a */
.L_x_7692:
[----:B------:R-:W-:Y:S05]  /*a150*/  BSYNC.RECONVERGENT B0 ;  /* 0x0000000000007941 */ /* 0x000fea0003800200 */
.L_x_7691:
[----:B0-2---:R0:W2:Y:S01]  /*a160*/  LDS R217, [R170+0x1d80] ;  /* 0x001d8000aad97984 */ /* 0x0050a20000000800 */
[----:B------:R-:W-:Y:S01]  /*a170*/  BSSY.RECONVERGENT B0, `(.L_x_7693) ;  /* 0x0000006000007945 */ /* 0x000fe20003800200 */
[----:B------:R-:W-:Y:S02]  /*a180*/  LOP3.LUT R168, R197, 0x400, RZ, 0xfc, !PT ;  /* 0x00000400c5a87812 */ /* 0x000fe400078efcff */
[----:B------:R-:W-:Y:S02]  /*a190*/  LEA.HI R174, R174, R197, RZ, 0x1b ;  /* 0x000000c5aeae7211 */ /* 0x000fe400078fd8ff */
[----:B------:R-:W-:Y:S01]  /*a1a0*/  LEA R172, R172, UR22, 0x2 ;  /* 0x00000016acac7c11 */ /* 0x000fe2000f8e10ff */
[----:B------:R-:W-:Y:S06]  /*a1b0*/  @!P2 BRA `(.L_x_7694) ;  /* 0x000000000004a947 */ /* 0x000fec0003800000 */
[----:B--2---:R3:W-:Y:S02]  /*a1c0*/  REDG.E.ADD.F32.FTZ.RN.STRONG.GPU desc[UR26][R64.64+0xd00], R217 ;  /* 0x000d00d9400079a6 */ /* 0x0047e4000c12f31a */
.L_x_7694:
[----:B------:R-:W-:Y:S05]  /*a1d0*/  BSYNC.RECONVERGENT B0 ;  /* 0x0000000000007941 */ /* 0x000fea0003800200 */
.L_x_7693:
[----:B--23--:R2:W3:Y:S01]  /*a1e0*/  LDS R217, [R172+0x1e80] ;  /* 0x001e8000acd97984 */ /* 0x00c4e20000000800 */
[----:B------:R-:W-:Y:S01]  /*a1f0*/  BSSY.RECONVERGENT B0, `(.L_x_7695) ;  /* 0x0000005000007945 */ /* 0x000fe20003800200 */
[----:B------:R-:W-:Y:S02]  /*a200*/  LEA.HI R168, R168, R197, RZ, 0x1b ;  /* 0x000000c5a8a87211 */ /* 0x000fe400078fd8ff */
[----:B------:R-:W-:Y:S01]  /*a210*/  LEA R174, R174, UR22, 0x2 ;  /* 0x00000016aeae7c11 */ /* 0x000fe2000f8e10ff */
[----:B------:R-:W-:Y:S06]  /*a220*/  @!P3 BRA `(.L_x_7696) ;  /* 0x000000000004b947 */ /* 0x000fec0003800000 */
[----:B---3--:R4:W-:Y:S02]  /*a230*/  REDG.E.ADD.F32.FTZ.RN.STRONG.GPU desc[UR26][R64.64+0xe00], R217 ;  /* 0x000e00d9400079a6 */ /* 0x0089e4000c12f31a */
.L_x_7696:
[----:B------:R-:W-:Y:S05]  /*a240*/  BSYNC.RECONVERGENT B0 ;  /* 0x0000000000007941 */ /* 0x000fea0003800200 */
.L_x_7695:
[----:B---34-:R3:W4:Y:S01]  /*a250*/  LDS R217, [R174+0x1f80] ;  /* 0x001f8000aed97984 */ /* 0x0187220000000800 */
[----:B------:R-:W-:Y:S01]  /*a260*/  BSSY.RECONVERGENT B0, `(.L_x_7697) ;  /* 0x0000004000007945 */ /* 0x000fe20003800200 */
[----:B--2---:R-:W-:-:S03]  /*a270*/  LEA R172, R168, UR22, 0x2 ;  /* 0x00000016a8ac7c11 */ /* 0x004fc6000f8e10ff */
[----:B------:R-:W-:Y:S05]  /*a280*/  @!P4 BRA `(.L_x_7698) ;  /* 0x000000000004c947 */ /* 0x000fea0003800000 */
[----:B----4-:R2:W-:Y:S02]  /*a290*/  REDG.E.ADD.F32.FTZ.RN.STRONG.GPU desc[UR26][R64.64+0xf00], R217 ;  /* 0x000f00d9400079a6 */ /* 0x0105e4000c12f31a */
.L_x_7698:
[----:B------:R-:W-:Y:S05]  /*a2a0*/  BSYNC.RECONVERGENT B0 ;  /* 0x0000000000007941 */ /* 0x000fea0003800200 */
.L_x_7697:
[----:B--2-4-:R2:W4:Y:S01]  /*a2b0*/  LDS R217, [R172+0x2080] ;  /* 0x00208000acd97984 */ /* 0x0145220000000800 */
[----:B------:R-:W-:Y:S01]  /*a2c0*/  BSSY.RECONVERGENT B0, `(.L_x_7699) ;  /* 0x0000005000007945 */ /* 0x000fe20003800200 */
[C---:B------:R-:W-:Y:S02]  /*a2d0*/  IADD3 R168, PT, PT, R197.reuse, 0x440, RZ ;  /* 0x00000440c5a87810 */ /* 0x040fe40007ffe0ff */
[----:B0-----:R-:W-:Y:S01]  /*a2e0*/  IADD3 R170, PT, PT, R197, 0x480, RZ ;  /* 0x00000480c5aa7810 */ /* 0x001fe20007ffe0ff */
[----:B------:R-:W-:Y:S06]  /*a2f0*/  @!P5 BRA `(.L_x_7700) ;  /* 0x000000000004d947 */ /* 0x000fec0003800000 */
[----:B----4-:R0:W-:Y:S02]  /*a300*/  REDG.E.ADD.F32.FTZ.RN.STRONG.GPU desc[UR26][R64.64+0x1000], R217 ;  /* 0x001000d9400079a6 */ /* 0x0101e4000c12f31a */
.L_x_7700:
[----:B------:R-:W-:Y:S05]  /*a310*/  BSYNC.RECONVERGENT B0 ;  /* 0x0000000000007941 */ /* 0x000fea0003800200 */
.L_x_7699:
[-C--:B------:R-:W-:Y:S01]  /*a320*/  LEA.HI R168, R168, R197.reuse, RZ, 0x1b ;  /* 0x000000c5a8a87211 */ /* 0x080fe200078fd8ff */
[----:B------:R-:W-:Y:S01]  /*a330*/  BSSY.RECONVERGENT B0, `(.L_x_7701) ;  /* 0x000000f000007945 */ /* 0x000fe20003800200 */
[----:B------:R-:W-:Y:S02]  /*a340*/  ISETP.GE.AND P6, PT, R61, 0x441, PT ;  /* 0x000004413d00780c */ /* 0x000fe40003fc6270 */
[----:B------:R-:W-:Y:S02]  /*a350*/  LEA R168, R168, UR22, 0x2 ;  /* 0x00000016a8a87c11 */ /* 0x000fe4000f8e10ff */
[C---:B--2---:R-:W-:Y:S02]  /*a360*/  IADD3 R172, PT, PT, R197.reuse, 0x4c0, RZ ;  /* 0x000004c0c5ac7810 */ /* 0x044fe40007ffe0ff */
[----:B------:R-:W-:Y:S01]  /*a370*/  LEA.HI R170, R170, R197, RZ, 0x1b ;  /* 0x000000c5aaaa7211 */ /* 0x000fe200078fd8ff */
[----:B0---4-:R0:W2:Y:S01]  /*a380*/  LDS R217, [R168+0x2180] ;  /* 0x00218000a8d97984 */ /* 0x0110a20000000800 */
[----:B---3--:R-:W-:-:S02]  /*a390*/  IADD3 R174, PT, PT, R197, 0x500, RZ ;  /* 0x00000500c5ae7810 */ /* 0x008fc40007ffe0ff */
        /* <DEDUP_REMOVED lines=8> */
.L_x_7702:
[----:B------:R-:W-:Y:S05]  /*a420*/  BSYNC.RECONVERGENT B0 ;  /* 0x0000000000007941 */ /* 0x000fea0003800200 */
.L_x_7701:
[----:B0-2---:R0:W2:Y:S01]  /*a430*/  LDS R217, [R170+0x2280] ;  /* 0x00228000aad97984 */ /* 0x0050a20000000800 */
[----:B------:R-:W-:Y:S01]  /*a440*/  BSSY.RECONVERGENT B0, `(.L_x_7703) ;  /* 0x0000006000007945 */ /* 0x000fe20003800200 */
[----:B------:R-:W-:Y:S02]  /*a450*/  IADD3 R168, PT, PT, R197, 0x540, RZ ;  /* 0x00000540c5a87810 */ /* 0x000fe40007ffe0ff */
[----:B------:R-:W-:Y:S02]  /*a460*/  LEA.HI R174, R174, R197, RZ, 0x1b ;  /* 0x000000c5aeae7211 */ /* 0x000fe400078fd8ff */
[----:B------:R-:W-:Y:S01]  /*a470*/  LEA R172, R172, UR22, 0x2 ;  /* 0x00000016acac7c11 */ /* 0x000fe2000f8e10ff */
[----:B------:R-:W-:Y:S06]  /*a480*/  @!P2 BRA `(.L_x_7704) ;  /* 0x000000000004a947 */ /* 0x000fec0003800000 */
[----:B--2---:R3:W-:Y:S02]  /*a490*/  REDG.E.ADD.F32.FTZ.RN.STRONG.GPU desc[UR26][R64.64+0x1200], R217 ;  /* 0x001200d9400079a6 */ /* 0x0047e4000c12f31a */
.L_x_7704:
[----:B------:R-:W-:Y:S05]  /*a4a0*/  BSYNC.RECONVERGENT B0 ;  /* 0x0000000000007941 */ /* 0x000fea0003800200 */
.L_x_7703:
[----:B--23--:R2:W3:Y:S01]  /*a4b0*/  LDS R217, [R172+0x2380] ;  /* 0x00238000acd97984 */ /* 0x00c4e20000000800 */
[----:B------:R-:W-:Y:S01]  /*a4c0*/  BSSY.RECONVERGENT B0, `(.L_x_7705) ;  /* 0x0000005000007945 */ /* 0x000fe20003800200 */
[----:B------:R-:W-:Y:S02]  /*a4d0*/  LEA.HI R168, R168, R197, RZ, 0x1b ;  /* 0x000000c5a8a87211 */ /* 0x000fe400078fd8ff */
[----:B------:R-:W-:Y:S01]  /*a4e0*/  LEA R174, R174, UR22, 0x2 ;  /* 0x00000016aeae7c11 */ /* 0x000fe2000f8e10ff */
[----:B------:R-:W-:Y:S06]  /*a4f0*/  @!P3 BRA `(.L_x_7706) ;  /* 0x000000000004b947 */ /* 0x000fec0003800000 */
[----:B---3--:R4:W-:Y:S02]  /*a500*/  REDG.E.ADD.F32.FTZ.RN.STRONG.GPU desc[UR26][R64.64+0x1300], R217 ;  /* 0x001300d9400079a6 */ /* 0x0089e4000c12f31a */
.L_x_7706:
[----:B------:R-:W-:Y:S05]  /*a510*/  BSYNC.RECONVERGENT B0 ;  /* 0x0000000000007941 */ /* 0x000fea0003800200 */
.L_x_7705:
[----:B---34-:R3:W4:Y:S01]  /*a520*/  LDS R217, [R174+0x2480] ;  /* 0x00248000aed97984 */ /* 0x0187220000000800 */
[----:B------:R-:W-:Y:S01]  /*a530*/  BSSY.RECONVERGENT B0, `(.L_x_7707) ;  /* 0x0000004000007945 */ /* 0x000fe20003800200 */
[----:B--2---:R-:W-:-:S03]  /*a540*/  LEA R172, R168, UR22, 0x2 ;  /* 0x00000016a8ac7c11 */ /* 0x004fc6000f8e10ff */
[----:B------:R-:W-:Y:S05]  /*a550*/  @!P4 BRA `(.L_x_7708) ;  /* 0x000000000004c947 */ /* 0x000fea0003800000 */
[----:B----4-:R2:W-:Y:S02]  /*a560*/  REDG.E.ADD.F32.FTZ.RN.STRONG.GPU desc[UR26][R64.64+0x1400], R217 ;  /* 0x001400d9400079a6 */ /* 0x0105e4000c12f31a */
.L_x_7708:
[----:B------:R-:W-:Y:S05]  /*a570*/  BSYNC.RECONVERGENT B0 ;  /* 0x0000000000007941 */ /* 0x000fea0003800200 */
.L_x_7707:
[----:B--2-4-:R2:W4:Y:S01]  /*a580*/  LDS R217, [R172+0x2580] ;  /* 0x00258000acd97984 */ /* 0x0145220000000800 */
[----:B------:R-:W-:Y:S01]  /*a590*/  BSSY.RECONVERGENT B0, `(.L_x_7709) ;  /* 0x0000005000007945 */ /* 0x000fe20003800200 */
[C---:B------:R-:W-:Y:S02]  /*a5a0*/  IADD3 R168, PT, PT, R197.reuse, 0x580, RZ ;  /* 0x00000580c5a87810 */ /* 0x040fe40007ffe0ff */
[----:B0-----:R-:W-:Y:S01]  /*a5b0*/  IADD3 R170, PT, PT, R197, 0x5c0, RZ ;  /* 0x000005c0c5aa7810 */ /* 0x001fe20007ffe0ff */
[----:B------:R-:W-:Y:S06]  /*a5c0*/  @!P5 BRA `(.L_x_7710) ;  /* 0x000000000004d947 */ /* 0x000fec0003800000 */
[----:B----4-:R0:W-:Y:S02]  /*a5d0*/  REDG.E.ADD.F32.FTZ.RN.STRONG.GPU desc[UR26][R64.64+0x1500], R217 ;  /* 0x001500d9400079a6 */ /* 0x0101e4000c12f31a */
.L_x_7710:
[----:B------:R-:W-:Y:S05]  /*a5e0*/  BSYNC.RECONVERGENT B0 ;  /* 0x0000000000007941 */ /* 0x000fea0003800200 */
.L_x_7709:
        /* <DEDUP_REMOVED lines=16> */
.L_x_7712:
[----:B------:R-:W-:Y:S05]  /*a6f0*/  BSYNC.RECONVERGENT B0 ;  /* 0x0000000000007941 */ /* 0x000fea0003800200 */
.L_x_7711:
[----:B0-2---:R0:W2:Y:S01]  /*a700*/  LDS R217, [R170+0x2780] ;  /* 0x00278000aad97984 */ /* 0x0050a20000000800 */
[----:B------:R-:W-:Y:S01]  /*a710*/  BSSY.RECONVERGENT B0, `(.L_x_7713) ;  /* 0x0000006000007945 */ /* 0x000fe20003800200 */
[----:B------:R-:W-:Y:S02]  /*a720*/  IADD3 R168, PT, PT, R197, 0x680, RZ ;  /* 0x00000680c5a87810 */ /* 0x000fe40007ffe0ff */
[----:B------:R-:W-:Y:S02]  /*a730*/  LEA.HI R174, R174, R197, RZ, 0x1b ;  /* 0x000000c5aeae7211 */ /* 0x000fe400078fd8ff */
[----:B------:R-:W-:Y:S01]  /*a740*/  LEA R172, R172, UR22, 0x2 ;  /* 0x00000016acac7c11 */ /* 0x000fe2000f8e10ff */
[----:B------:R-:W-:Y:S06]  /*a750*/  @!P2 BRA `(.L_x_7714) ;  /* 0x000000000004a947 */ /* 0x000fec0003800000 */
[----:B--2---:R3:W-:Y:S02]  /*a760*/  REDG.E.ADD.F32.FTZ.RN.STRONG.GPU desc[UR26][R64.64+0x1700], R217 ;  /* 0x001700d9400079a6 */ /* 0x0047e4000c12f31a */
.L_x_7714:
[----:B------:R-:W-:Y:S05]  /*a770*/  BSYNC.RECONVERGENT B0 ;  /* 0x0000000000007941 */ /* 0x000fea0003800200 */
.L_x_7713:
[----:B--23--:R2:W3:Y:S01]  /*a780*/  LDS R217, [R172+0x2880] ;  /* 0x00288000acd97984 */ /* 0x00c4e20000000800 */
[----:B------:R-:W-:Y:S01]  /*a790*/  BSSY.RECONVERGENT B0, `(.L_x_7715) ;  /* 0x0000005000007945 */ /* 0x000fe20003800200 */
[----:B------:R-:W-:Y:S02]  /*a7a0*/  LEA.HI R168, R168, R197, RZ, 0x1b ;  /* 0x000000c5a8a87211 */ /* 0x000fe400078fd8ff */
[----:B------:R-:W-:Y:S01]  /*a7b0*/  LEA R174, R174, UR22, 0x2 ;  /* 0x00000016aeae7c11 */ /* 0x000fe2000f8e10ff */
[----:B------:R-:W-:Y:S06]  /*a7c0*/  @!P3 BRA `(.L_x_7716) ;  /* 0x000000000004b947 */ /* 0x000fec0003800000 */
[----:B---3--:R4:W-:Y:S02]  /*a7d0*/  REDG.E.ADD.F32.FTZ.RN.STRONG.GPU desc[UR26][R64.64+0x1800], R217 ;  /* 0x001800d9400079a6 */ /* 0x0089e4000c12f31a */
.L_x_7716:
[----:B------:R-:W-:Y:S05]  /*a7e0*/  BSYNC.RECONVERGENT B0 ;  /* 0x0000000000007941 */ /* 0x000fea0003800200 */
.L_x_7715:
[----:B---34-:R3:W4:Y:S01]  /*a7f0*/  LDS R217, [R174+0x2980] ;  /* 0x00298000aed97984 */ /* 0x0187220000000800 */
[----:B------:R-:W-:Y:S01]  /*a800*/  BSSY.RECONVERGENT B0, `(.L_x_7717) ;  /* 0x0000004000007945 */ /* 0x000fe20003800200 */
[----:B--2---:R-:W-:-:S03]  /*a810*/  LEA R172, R168, UR22, 0x2 ;  /* 0x00000016a8ac7c11 */ /* 0x004fc6000f8e10ff */
[----:B------:R-:W-:Y:S05]  /*a820*/  @!P4 BRA `(.L_x_7718) ;  /* 0x000000000004c947 */ /* 0x000fea0003800000 */
[----:B----4-:R2:W-:Y:S02]  /*a830*/  REDG.E.ADD.F32.FTZ.RN.STRONG.GPU desc[UR26][R64.64+0x1900], R217 ;  /* 0x001900d9400079a6 */ /* 0x0105e4000c12f31a */
.L_x_7718:
[----:B------:R-:W-:Y:S05]  /*a840*/  BSYNC.RECONVERGENT B0 ;  /* 0x0000000000007941 */ /* 0x000fea0003800200 */
.L_x_7717:
[----:B--2-4-:R2:W4:Y:S01]  /*a850*/  LDS R217, [R172+0x2a80] ;  /* 0x002a8000acd97984 */ /* 0x0145220000000800 */
[----:B------:R-:W-:Y:S01]  /*a860*/  BSSY.RECONVERGENT B0, `(.L_x_7719) ;  /* 0x0000005000007945 */ /* 0x000fe20003800200 */
[C---:B------:R-:W-:Y:S02]  /*a870*/  IADD3 R168, PT, PT, R197.reuse, 0x6c0, RZ ;  /* 0x000006c0c5a87810 */ /* 0x040fe40007ffe0ff */
[----:B0-----:R-:W-:Y:S01]  /*a880*/  IADD3 R170, PT, PT, R197, 0x700, RZ ;  /* 0x00000700c5aa7810 */ /* 0x001fe20007ffe0ff */
[----:B------:R-:W-:Y:S06]  /*a890*/  @!P5 BRA `(.L_x_7720) ;  /* 0x000000000004d947 */ /* 0x000fec0003800000 */
[----:B----4-:R0:W-:Y:S02]  /*a8a0*/  REDG.E.ADD.F32.FTZ.RN.STRONG.GPU desc[UR26][R64.64+0x1a00], R217 ;  /* 0x001a00d9400079a6 */ /* 0x0101e4000c12f31a */
.L_x_7720:
[----:B------:R-:W-:Y:S05]  /*a8b0*/  BSYNC.RECONVERGENT B0 ;  /* 0x0000000000007941 */ /* 0x000fea0003800200 */
.L_x_7719:
        /* <DEDUP_REMOVED lines=16> */
.L_x_7722:
[----:B------:R-:W-:Y:S05]  /*a9c0*/  BSYNC.RECONVERGENT B0 ;  /* 0x0000000000007941 */ /* 0x000fea0003800200 */
.L_x_7721:
[----:B------:R3:W4:Y:S01]  /*a9d0*/  LDS R61, [R170+0x2c80] ;  /* 0x002c8000aa3d7984 */ /* 0x0007220000000800 */
[----:B------:R-:W-:Y:S01]  /*a9e0*/  BSSY.RECONVERGENT B0, `(.L_x_7723) ;  /* 0x0000006000007945 */ /* 0x000fe20003800200 */
[----:B------:R-:W-:Y:S02]  /*a9f0*/  IADD3 R168, PT, PT, R197, 0x7c0, RZ ;  /* 0x000007c0c5a87810 */ /* 0x000fe40007ffe0ff */
[----:B------:R-:W-:Y:S02]  /*aa00*/  LEA.HI R174, R174, R197, RZ, 0x1b ;  /* 0x000000c5aeae7211 */ /* 0x000fe400078fd8ff */
[----:B------:R-:W-:Y:S01]  /*aa10*/  LEA R172, R172, UR22, 0x2 ;  /* 0x00000016acac7c11 */ /* 0x000fe2000f8e10ff */
[----:B------:R-:W-:Y:S06]  /*aa20*/  @!P2 BRA `(.L_x_7724) ;  /* 0x000000000004a947 */ /* 0x000fec0003800000 */
[----:B----4-:R4:W-:Y:S02]  /*aa30*/  REDG.E.ADD.F32.FTZ.RN.STRONG.GPU desc[UR26][R64.64+0x1c00], R61 ;  /* 0x001c003d400079a6 */ /* 0x0109e4000c12f31a */
.L_x_7724:
[----:B------:R-:W-:Y:S05]  /*aa40*/  BSYNC.RECONVERGENT B0 ;  /* 0x0000000000007941 */ /* 0x000fea0003800200 */
.L_x_7723:
[----:B----4-:R4:W0:Y:S01]  /*aa50*/  LDS R61, [R172+0x2d80] ;  /* 0x002d8000ac3d7984 */ /* 0x0108220000000800 */
[----:B------:R-:W-:Y:S01]  /*aa60*/  BSSY.RECONVERGENT B0, `(.L_x_7725) ;  /* 0x0000005000007945 */ /* 0x000fe20003800200 */
[----:B------:R-:W-:Y:S02]  /*aa70*/  LEA.HI R168, R168, R197, RZ, 0x1b ;  /* 0x000000c5a8a87211 */ /* 0x000fe400078fd8ff */
[----:B------:R-:W-:Y:S01]  /*aa80*/  LEA R174, R174, UR22, 0x2 ;  /* 0x00000016aeae7c11 */ /* 0x000fe2000f8e10ff */
[----:B------:R-:W-:Y:S06]  /*aa90*/  @!P3 BRA `(.L_x_7726) ;  /* 0x000000000004b947 */ /* 0x000fec0003800000 */
[----:B0-----:R0:W-:Y:S02]  /*aaa0*/  REDG.E.ADD.F32.FTZ.RN.STRONG.GPU desc[UR26][R64.64+0x1d00], R61 ;  /* 0x001d003d400079a6 */ /* 0x0011e4000c12f31a */
.L_x_7726:
[----:B------:R-:W-:Y:S05]  /*aab0*/  BSYNC.RECONVERGENT B0 ;  /* 0x0000000000007941 */ /* 0x000fea0003800200 */
.L_x_7725:
[----:B0-----:R0:W0:Y:S01]  /*aac0*/  LDS R61, [R174+0x2e80] ;  /* 0x002e8000ae3d7984 */ /* 0x0010220000000800 */
[----:B------:R-:W-:Y:S01]  /*aad0*/  BSSY.RECONVERGENT B0, `(.L_x_7727) ;  /* 0x0000004000007945 */ /* 0x000fe20003800200 */
[----:B------:R-:W-:-:S03]  /*aae0*/  LEA R168, R168, UR22, 0x2 ;  /* 0x00000016a8a87c11 */ /* 0x000fc6000f8e10ff */
[----:B------:R-:W-:Y:S05]  /*aaf0*/  @!P4 BRA `(.L_x_7728) ;  /* 0x000000000004c947 */ /* 0x000fea0003800000 */
[----:B0-----:R0:W-:Y:S02]  /*ab00*/  REDG.E.ADD.F32.FTZ.RN.STRONG.GPU desc[UR26][R64.64+0x1e00], R61 ;  /* 0x001e003d400079a6 */ /* 0x0011e4000c12f31a */
.L_x_7728:
[----:B------:R-:W-:Y:S05]  /*ab10*/  BSYNC.RECONVERGENT B0 ;  /* 0x0000000000007941 */ /* 0x000fea0003800200 */
.L_x_7727:
[----:B0-----:R-:W-:Y:S01]  /*ab20*/  FADD.FTZ R61, R166, R67 ;  /* 0x00000043a63d7221 */ /* 0x001fe20000010000 */
[----:B------:R-:W-:Y:S01]  /*ab30*/  BSSY.RECONVERGENT B0, `(.L_x_7729) ;  /* 0x0000004000007945 */ /* 0x000fe20003800200 */
[----:B------:R0:W0:Y:S03]  /*ab40*/  LDS R67, [R168+0x2f80] ;  /* 0x002f8000a8437984 */ /* 0x0000260000000800 */
[----:B------:R-:W-:Y:S05]  /*ab50*/  @!P5 BRA `(.L_x_7730) ;  /* 0x000000000004d947 */ /* 0x000fea0003800000 */
[----:B0-----:R0:W-:Y:S02]  /*ab60*/  REDG.E.ADD.F32.FTZ.RN.STRONG.GPU desc[UR26][R64.64+0x1f00], R67 ;  /* 0x001f0043400079a6 */ /* 0x0011e4000c12f31a */
.L_x_7730:
[----:B------:R-:W-:Y:S05]  /*ab70*/  BSYNC.RECONVERGENT B0 ;  /* 0x0000000000007941 */ /* 0x000fea0003800200 */
.L_x_7729:
        /* <DEDUP_REMOVED lines=8> */
[----:B--2---:R-:W2:Y:S01]  /*ac00*/  SHFL.DOWN PT, R217, R62, 0x1, 0x1f ;  /* 0x08201f003ed97f89 */ /* 0x004ea200000e0000 */
[----:B------:R-:W-:Y:S01]  /*ac10*/  FFMA.FTZ R162, R99, R129, R162 ;  /* 0x0000008163a27223 */ /* 0x000fe200000100a2 */
[----:B------:R-:W-:Y:S01]  /*ac20*/  FADD.FTZ R92, R65, R92 ;  /* 0x0000005c415c7221 */ /* 0x000fe20000010000 */
[----:B------:R-:W-:Y:S01]  /*ac30*/  FFMA.FTZ R65, R53, R142, R224 ;  /* 0x0000008e35417223 */ /* 0x000fe200000100e0 */
[----:B------:R-:W1:Y:S01]  /*ac40*/  SHFL.DOWN PT, R168, R63, 0x1, 0x1f ;  /* 0x08201f003fa87f89 */ /* 0x000e6200000e0000 */
[----:B------:R-:W-:Y:S01]  /*ac50*/  FFMA.FTZ R164, R220, R164, R163 ;  /* 0x000000a4dca47223 */ /* 0x000fe200000100a3 */
[----:B------:R-:W-:Y:S01]  /*ac60*/  FMUL.FTZ R102, R102, R153 ;  /* 0x0000009966667220 */ /* 0x000fe20000410000 */
[----:B------:R-:W-:Y:S01]  /*ac70*/  FMUL.FTZ R122, R122, R209 ;  /* 0x000000d17a7a7220 */ /* 0x000fe20000410000 */
[----:B------:R-:W-:Y:S01]  /*ac80*/  FADD.FTZ R90, R65, R90 ;  /* 0x0000005a415a7221 */ /* 0x000fe20000010000 */
[----:B------:R-:W-:Y:S01]  /*ac90*/  FMUL.FTZ R100, R100, R175 ;  /* 0x000000af64647220 */ /* 0x000fe20000410000 */
[----:B------:R-:W-:Y:S01]  /*aca0*/  FFMA.FTZ R65, R55, R162, R164 ;  /* 0x000000a237417223 */ /* 0x000fe200000100a4 */
[----:B------:R-:W-:Y:S01]  /*acb0*/  FFMA.FTZ R102, R103, R131, R102 ;  /* 0x0000008367667223 */ /* 0x000fe20000010066 */
[----:B------:R-:W-:Y:S01]  /*acc0*/  FFMA.FTZ R122, R215, R158, R122 ;  /* 0x0000009ed77a7223 */ /* 0x000fe2000001007a */
[----:B------:R-:W-:Y:S01]  /*acd0*/  FFMA.FTZ R101, R101, R130, R100 ;  /* 0x0000008265657223 */ /* 0x000fe20000010064 */
[----:B------:R-:W-:Y:S01]  /*ace0*/  FADD.FTZ R88, R65, R88 ;  /* 0x0000005841587221 */ /* 0x000fe20000010000 */
[-C--:B------:R-:W-:Y:S01]  /*acf0*/  FFMA.FTZ R41, R10, R102.reuse, R41 ;  /* 0x000000660a297223 */ /* 0x080fe20000010029 */
        /* <DEDUP_REMOVED lines=8> */
[----:B--2---:R-:W-:Y:S01]  /*ad80*/  @!P2 FADD.FTZ R62, R62, R217 ;  /* 0x000000d93e3ea221 */ /* 0x004fe20000010000 */
[----:B------:R-:W2:Y:S01]  /*ad90*/  SHFL.DOWN PT, R128, R61, 0x2, 0x1f ;  /* 0x08401f003d807f89 */ /* 0x000ea200000e0000 */
[----:B------:R-:W-:Y:S01]  /*ada0*/  FFMA.FTZ R159, R222, R159, R161 ;  /* 0x0000009fde9f7223 */ /* 0x000fe200000100a1 */
        /* <DEDUP_REMOVED lines=8> */
[----:B------:R-:W-:Y:S01]  /*ae30*/  FMUL.FTZ R104, R104, R177 ;  /* 0x000000b168687220 */ /* 0x000fe20000410000 */
[----:B------:R-:W-:Y:S01]  /*ae40*/  FMUL.FTZ R115, R115, R156 ;  /* 0x0000009c73737220 */ /* 0x000fe20000410000 */
[----:B------:R-:W-:Y:S01]  /*ae50*/  FADD.FTZ R89, R64, R89 ;  /* 0x0000005940597221 */ /* 0x000fe20000010000 */
[----:B------:R-:W-:Y:S01]  /*ae60*/  FFMA.FTZ R64, R56, R101, R123 ;  /* 0x0000006538407223 */ /* 0x000fe2000001007b */
[----:B------:R-:W-:Y:S01]  /*ae70*/  FFMA.FTZ R105, R105, R132, R104 ;  /* 0x0000008469697223 */ /* 0x000fe20000010068 */
[----:B------:R-:W-:Y:S01]  /*ae80*/  FFMA.FTZ R115, R214, R205, R115 ;  /* 0x000000cdd6737223 */ /* 0x000fe20000010073 */
[----:B------:R-:W-:Y:S01]  /*ae90*/  FMUL.FTZ R71, R71, R152 ;  /* 0x0000009847477220 */ /* 0x000fe20000410000 */
[----:B------:R-:W-:Y:S01]  /*aea0*/  FMUL.FTZ R108, R108, R179 ;  /* 0x000000b36c6c7220 */ /* 0x000fe20000410000 */
[----:B------:R-:W-:Y:S01]  /*aeb0*/  FADD.FTZ R87, R64, R87 ;  /* 0x0000005740577221 */ /* 0x000fe20000010000 */
[----:B------:R-:W-:Y:S01]  /*aec0*/  FFMA.FTZ R64, R58, R105, R115 ;  /* 0x000000693a407223 */ /* 0x000fe20000010073 */
[----:B0-----:R-:W-:Y:S01]  /*aed0*/  @!P2 FADD.FTZ R60, R60, R67 ;  /* 0x000000433c3ca221 */ /* 0x001fe20000010000 */
[----:B------:R-:W-:Y:S01]  /*aee0*/  FFMA.FTZ R71, R210, R189, R71 ;  /* 0x000000bdd2477223 */ /* 0x000fe20000010047 */
[----:B------:R-:W-:Y:S01]  /*aef0*/  FFMA.FTZ R109, R109, R134, R108 ;  /* 0x000000866d6d7223 */ /* 0x000fe2000001006c */
[----:B------:R-:W-:Y:S01]  /*af00*/  FADD.FTZ R85, R64, R85 ;  /* 0x0000005540557221 */ /* 0x000fe20000010000 */
[----:B--2---:R-:W-:Y:S01]  /*af10*/  @!P2 FADD.FTZ R61, R61, R128 ;  /* 0x000000803d3da221 */ /* 0x004fe20000010000 */
[----:B------:R-:W0:Y:S01]  /*af20*/  SHFL.DOWN PT, R67, R60, 0x4, 0x1f ;  /* 0x08801f003c437f89 */ /* 0x000e2200000e0000 */
[----:B------:R-:W-:Y:S01]  /*af30*/  FFMA.FTZ R64, R72, R109, R71 ;  /* 0x0000006d48407223 */ /* 0x000fe20000010047 */
[----:B------:R-:W-:Y:S01]  /*af40*/  FMUL.FTZ R106, R106, R157 ;  /* 0x0000009d6a6a7220 */ /* 0x000fe20000410000 */
[----:B-1----:R-:W-:Y:S01]  /*af50*/  @!P2 FADD.FTZ R62, R62, R125 ;  /* 0x0000007d3e3ea221 */ /* 0x002fe20000010000 */
        /* <DEDUP_REMOVED lines=9> */
[----:B------:R-:W-:Y:S01]  /*aff0*/  FMUL.FTZ R70, R70, R185 ;  /* 0x000000b946467220 */ /* 0x000fe20000410000 */
[----:B------:R-:W-:Y:S01]  /*b000*/  FADD.FTZ R86, R65, R86 ;  /* 0x0000005641567221 */ /* 0x000fe20000010000 */
[----:B------:R-:W-:Y:S01]  /*b010*/  ISETP.GT.AND P3, PT, R97, 0xf, PT ;  /* 0x0000000f6100780c */ /* 0x000fe20003f64270 */
[----:B------:R-:W-:Y:S01]  /*b020*/  FFMA.FTZ R65, R59, R106, R114 ;  /* 0x0000006a3b417223 */ /* 0x000fe20000010072 */
[----:B------:R-:W-:Y:S01]  /*b030*/  FFMA.FTZ R110, R111, R135, R110 ;  /* 0x000000876f6e7223 */ /* 0x000fe2000001006e */
[----:B------:R-:W-:Y:S01]  /*b040*/  FFMA.FTZ R70, R207, R144, R70 ;  /* 0x00000090cf467223 */ /* 0x000fe20000010046 */
[----:B------:R-:W-:Y:S01]  /*b050*/  FMUL.FTZ R112, R112, R181 ;  /* 0x000000b570707220 */ /* 0x000fe20000410000 */
[----:B------:R-:W-:Y:S01]  /*b060*/  FMUL.FTZ R69, R69, R146 ;  /* 0x0000009245457220 */ /* 0x000fe20000410000 */
[----:B------:R-:W-:Y:S01]  /*b070*/  FADD.FTZ R84, R65, R84 ;  /* 0x0000005441547221 */ /* 0x000fe20000010000 */
[----:B------:R-:W-:Y:S01]  /*b080*/  FFMA.FTZ R65, R73, R110, R70 ;  /* 0x0000006e49417223 */ /* 0x000fe20000010046 */
[----:B------:R-:W-:Y:S01]  /*b090*/  FFMA.FTZ R113, R113, R136, R112 ;  /* 0x0000008871717223 */ /* 0x000fe20000010070 */
[----:B0-----:R-:W-:Y:S01]  /*b0a0*/  @!P2 FADD.FTZ R60, R60, R67 ;  /* 0x000000433c3ca221 */ /* 0x001fe20000010000 */
[----:B------:R-:W-:Y:S01]  /*b0b0*/  FFMA.FTZ R69, R206, R173, R69 ;  /* 0x000000adce457223 */ /* 0x000fe20000010045 */
[----:B------:R-:W-:Y:S01]  /*b0c0*/  FADD.FTZ R83, R64, R83 ;  /* 0x0000005340537221 */ /* 0x000fe20000010000 */
[----:B------:R-:W-:Y:S01]  /*b0d0*/  FMUL.FTZ R116, R116, R165 ;  /* 0x000000a574747220 */ /* 0x000fe20000410000 */
[----:B-1----:R-:W-:Y:S01]  /*b0e0*/  @!P2 FADD.FTZ R61, R61, R100 ;  /* 0x000000643d3da221 */ /* 0x002fe20000010000 */
[----:B------:R-:W0:Y:S01]  /*b0f0*/  SHFL.DOWN PT, R67, R60, 0x8, 0x1f ;  /* 0x09001f003c437f89 */ /* 0x000e2200000e0000 */
[----:B------:R-:W-:Y:S01]  /*b100*/  FFMA.FTZ R64, R74, R113, R69 ;  /* 0x000000714a407223 */ /* 0x000fe20000010045 */
[----:B------:R-:W-:Y:S01]  /*b110*/  FADD.FTZ R82, R65, R82 ;  /* 0x0000005241527221 */ /* 0x000fe20000010000 */
[----:B--2---:R-:W-:Y:S01]  /*b120*/  @!P2 FADD.FTZ R62, R62, R99 ;  /* 0x000000633e3ea221 */ /* 0x004fe20000010000 */
[----:B------:R-:W1:Y:S01]  /*b130*/  SHFL.DOWN PT, R100, R61, 0x8, 0x1f ;  /* 0x09001f003d647f89 */ /* 0x000e6200000e0000 */
[----:B------:R-:W-:Y:S01]  /*b140*/  FMUL.FTZ R68, R68, R169 ;  /* 0x000000a944447220 */ /* 0x000fe20000410000 */
[----:B------:R-:W-:Y:S01]  /*b150*/  BSSY.RECONVERGENT B0, `(.L_x_7731) ;  /* 0x0000024000007945 */ /* 0x000fe20003800200 */
        /* <DEDUP_REMOVED lines=35> */
.L_x_7732:
[----:B------:R-:W-:Y:S05]  /*b390*/  BSYNC.RECONVERGENT B0 ;  /* 0x0000000000007941 */ /* 0x000fea0003800200 */
.L_x_7731:
        /* <DEDUP_REMOVED lines=22> */
[----:B------:R-:W-:-:S04]  /*b500*/  ULEA UR29, UR8, UR22, 0x3 ;  /* 0x00000016081d7291 */ /* 0x000fc8000f8e18ff */
[----:B------:R-:W-:-:S13]  /*b510*/  PLOP3.LUT P0, PT, PT, PT, UP0, 0x80, 0x8 ;  /* 0x000000000008781c */ /* 0x000fda0003f0f008 */
[----:B------:R-:W1:Y:S04]  /*b520*/  @P0 LDS.64 R68, [UR29+0x63e0] ;  /* 0x0063e01dff440984 */ /* 0x000e680008000a00 */
[----:B--2---:R-:W2:Y:S01]  /*b530*/  @P0 LDS.64 R70, [UR29+0x5be0] ;  /* 0x005be01dff460984 */ /* 0x004ea20008000a00 */
        /* <DEDUP_REMOVED lines=10> */
.L_x_7734:
[----:B------:R-:W-:Y:S05]  /*b5e0*/  BSYNC.RECONVERGENT B0 ;  /* 0x0000000000007941 */ /* 0x000fea0003800200 */
.L_x_7733:
[----:B------:R-:W-:-:S04]  /*b5f0*/  UIADD3 UR8, UPT, UPT, UR8, 0x1, URZ ;  /* 0x0000000108087890 */ /* 0x000fc8000fffe0ff */
[----:B------:R-:W-:-:S09]  /*b600*/  UISETP.GE.AND UP0, UPT, UR8, UR46, UPT ;  /* 0x0000002e0800728c */ /* 0x000fd2000bf06270 */
[----:B------:R-:W-:Y:S05]  /*b610*/  BRA.U !UP0, `(.L_x_7735) ;  /* 0xffffff7108e07547 */ /* 0x000fea000b83ffff */
.L_x_7637:
[----:B------:R-:W5:Y:S01]  /*b620*/  LDL.LU R64, [R1+0x4] ;  /* 0x0000040001407983 */ /* 0x000f620000300800 */
[----:B------:R-:W-:Y:S01]  /*b630*/  BAR.SYNC.DEFER_BLOCKING 0x0 ;  /* 0x0000000000007b1d */ /* 0x000fe20000010000 */
[----:B------:R-:W-:Y:S02]  /*b640*/  F2FP.F16.F32.PACK_AB R48, R48, R49 ;  /* 0x000000313030723e */ /* 0x000fe400000000ff */
[----:B------:R-:W-:Y:S02]  /*b650*/  F2FP.F16.F32.PACK_AB R46, R46, R47 ;  /* 0x0000002f2e2e723e */ /* 0x000fe400000000ff */
[----:B------:R-:W-:Y:S02]  /*b660*/  F2FP.F16.F32.PACK_AB R44, R44, R45 ;  /* 0x0000002d2c2c723e */ /* 0x000fe400000000ff */
[----:B------:R-:W-:Y:S01]  /*b670*/  F2FP.F16.F32.PACK_AB R42, R42, R43 ;  /* 0x0000002b2a2a723e */ /* 0x000fe200000000ff */
[----:B0-----:R-:W2:Y:S01]  /*b680*/  LDL.LU R62, [R1] ;  /* 0x00000000013e7983 */ /* 0x001ea20000300800 */
[----:B------:R-:W-:Y:S01]  /*b690*/  ULEA UR24, UR11, 0xfffffc00, 0xa ;  /* 0xfffffc000b187891 */ /* 0x000fe2000f8e50ff */
[----:B------:R-:W-:-:S02]  /*b6a0*/  ISETP.NE.AND P0, PT, R197, RZ, PT ;  /* 0x000000ffc500720c */ /* 0x000fc40003f05270 */
[----:B------:R-:W-:Y:S01]  /*b6b0*/  F2FP.F16.F32.PACK_AB R40, R40, R41 ;  /* 0x000000292828723e */ /* 0x000fe200000000ff */
[----:B------:R-:W3:Y:S01]  /*b6c0*/  LDL.LU R60, [R1+0x8] ;  /* 0x00000800013c7983 */ /* 0x000ee20000300800 */
        /* <DEDUP_REMOVED lines=10> */
[----:B------:R-:W-:-:S02]  /*b770*/  F2FP.F16.F32.PACK_AB R34, R34, R35 ;  /* 0x000000232222723e */ /* 0x000fc400000000ff */
[----:B------:R-:W-:Y:S01]  /*b780*/  PRMT R4, R40, 0x7632, R4 ;  /* 0x0000763228047816 */ /* 0x000fe20000000004 */
[----:B------:R0:W-:Y:S01]  /*b790*/  STS.U16 [R94+0x6], R47 ;  /* 0x0000062f5e007388 */ /* 0x0001e20000000400 */
[----:B------:R-:W-:Y:S01]  /*b7a0*/  MOV R12, UR8 ;  /* 0x00000008000c7c02 */ /* 0x000fe20008000f00 */
[----:B------:R-:W1:Y:S01]  /*b7b0*/  S2UR UR8, SR_CTAID.Y ;  /* 0x00000000000879c3 */ /* 0x000e620000002600 */
[----:B------:R-:W-:Y:S01]  /*b7c0*/  USHF.R.S32.HI UR25, URZ, 0x1f, UR24 ;  /* 0x0000001fff197899 */ /* 0x000fe20008011418 */
[----:B------:R0:W-:Y:S01]  /*b7d0*/  STS.U16 [R94+0xa], R3 ;  /* 0x00000a035e007388 */ /* 0x0001e20000000400 */
[----:B------:R-:W-:Y:S01]  /*b7e0*/  SHF.L.U32 R7, R197, 0x4, RZ ;  /* 0x00000004c5077819 */ /* 0x000fe200000006ff */
[----:B------:R-:W-:Y:S01]  /*b7f0*/  UIADD3 UR20, UP0, UPT, UR20, -0x1000, URZ ;  /* 0xfffff00014147890 */ /* 0x000fe2000ff1e0ff */
[----:B----4-:R-:W-:Y:S01]  /*b800*/  PRMT R0, R42, 0x7632, R0 ;  /* 0x000076322a007816 */ /* 0x010fe20000000000 */
[----:B------:R-:W-:Y:S01]  /*b810*/  STS.U16 [R94], R48 ;  /* 0x000000305e007388 */ /* 0x000fe20000000400 */
[----:B------:R-:W-:Y:S01]  /*b820*/  UIADD3 UR14, UP1, UPT, UR14, -0x800, URZ ;  /* 0xfffff8000e0e7890 */ /* 0x000fe2000ff3e0ff */
[----:B0-----:R-:W-:Y:S01]  /*b830*/  PRMT R47, R38, 0x7632, R47 ;  /* 0x00007632262f7816 */ /* 0x001fe2000000002f */
[----:B------:R-:W-:Y:S01]  /*b840*/  UIADD3.X UR21, UPT, UPT, UR21, -0x1, URZ, UP0, !UPT ;  /* 0xffffffff15157890 */ /* 0x000fe200087fe4ff */
[----:B------:R0:W-:Y:S01]  /*b850*/  STS.U16 [R94+0xe], R0 ;  /* 0x00000e005e007388 */ /* 0x0001e20000000400 */
[----:B------:R-:W-:Y:S01]  /*b860*/  UIMAD.WIDE.U32 UR12, UR32, UR28, UR24 ;  /* 0x0000001c200c72a5 */ /* 0x000fe2000f8e0018 */
[----:B------:R-:W-:Y:S01]  /*b870*/  PRMT R3, R36, 0x7632, R3 ;  /* 0x0000763224037816 */ /* 0x000fe20000000003 */
[----:B------:R-:W-:Y:S01]  /*b880*/  UISETP.GT.AND UP0, UPT, UR11, 0x1, UPT ;  /* 0x000000010b00788c */ /* 0x000fe2000bf04270 */
[----:B------:R-:W-:Y:S01]  /*b890*/  STS.U16 [R94+0x4], R46 ;  /* 0x0000042e5e007388 */ /* 0x000fe20000000400 */
[----:B------:R-:W-:Y:S01]  /*b8a0*/  UIMAD UR13, UR32, UR29, UR13 ;  /* 0x0000001d200d72a4 */ /* 0x000fe2000f8e020d */
[----:B------:R-:W4:Y:S02]  /*b8b0*/  LDCU.64 UR28, c[0x0][0x550] ;  /* 0x0000aa00ff1c77ac */ /* 0x000f240008000a00 */
[----:B------:R-:W-:Y:S01]  /*b8c0*/  STS.U16 [R94+0x8], R44 ;  /* 0x0000082c5e007388 */ /* 0x000fe20000000400 */
[----:B0-----:R-:W-:Y:S01]  /*b8d0*/  PRMT R0, R34, 0x7632, R0 ;  /* 0x0000763222007816 */ /* 0x001fe20000000000 */
[----:B------:R-:W-:-:S02]  /*b8e0*/  UIADD3 UR16, UP2, UPT, UR16, -0x800, URZ ;  /* 0xfffff80010107890 */ /* 0x000fc4000ff5e0ff */
[----:B------:R-:W-:Y:S01]  /*b8f0*/  STS.U16 [R94+0xc], R42 ;  /* 0x00000c2a5e007388 */ /* 0x000fe20000000400 */
[----:B------:R-:W-:Y:S02]  /*b900*/  UIADD3 UR18, UP3, UPT, UR18, -0x800, URZ ;  /* 0xfffff80012127890 */ /* 0x000fe4000ff7e0ff */
[----:B-1----:R-:W-:Y:S01]  /*b910*/  UIMAD UR23, UR8, UR31, URZ ;  /* 0x0000001f081772a4 */ /* 0x002fe2000f8e02ff */
[----:B------:R-:W-:Y:S01]  /*b920*/  STS.U16 [R94+0x10], R40 ;  /* 0x000010285e007388 */ /* 0x000fe20000000400 */
[----:B------:R-:W-:Y:S02]  /*b930*/  UIMAD.WIDE.U32 UR12, UR8, UR30, UR12 ;  /* 0x0000001e080c72a5 */ /* 0x000fe4000f8e000c */
[----:B------:R-:W-:Y:S01]  /*b940*/  UIADD3.X UR15, UPT, UPT, UR15, -0x1, URZ, UP1, !UPT ;  /* 0xffffffff0f0f7890 */ /* 0x000fe20008ffe4ff */
[----:B------:R-:W-:Y:S01]  /*b950*/  STS.U16 [R94+0x12], R4 ;  /* 0x000012045e007388 */ /* 0x000fe20000000400 */
[----:B------:R-:W-:Y:S01]  /*b960*/  MOV R8, UR23 ;  /* 0x0000001700087c02 */ /* 0x000fe20008000f00 */
[----:B------:R-:W-:-:S02]  /*b970*/  UIADD3.X UR17, UPT, UPT, UR17, -0x1, URZ, UP2, !UPT ;  /* 0xffffffff11117890 */ /* 0x000fc400097fe4ff */
        /* <DEDUP_REMOVED lines=9> */
[C---:B0-----:R-:W-:Y:S02]  /*ba10*/  LOP3.LUT R3, R197.reuse, 0x3e0, RZ, 0xc0, !PT ;  /* 0x000003e0c5037812 */ /* 0x041fe400078ec0ff */
[----:B-1----:R-:W-:Y:S01]  /*ba20*/  LOP3.LUT R0, R197, 0x1f, RZ, 0xc0, !PT ;  /* 0x0000001fc5007812 */ /* 0x002fe200078ec0ff */
        /* <DEDUP_REMOVED lines=9> */
[C---:B----4-:R-:W-:Y:S01]  /*bac0*/  LEA R4, P1, R5.reuse, UR28, 0x1 ;  /* 0x0000001c05047c11 */ /* 0x050fe2000f8208ff */
[----:B------:R-:W0:Y:S01]  /*bad0*/  LDCU.64 UR12, c[0x0][0x518] ;  /* 0x0000a300ff0c77ac */ /* 0x000e220008000a00 */
[C---:B------:R-:W-:Y:S01]  /*bae0*/  IADD3 R43, PT, PT, R10.reuse, 0x40, RZ ;  /* 0x000000400a2b7810 */ /* 0x040fe20007ffe0ff */
[----:B------:R-:W-:Y:S01]  /*baf0*/  LDS.U16 R23, [R238+0x1c0] ;  /* 0x0001c000ee177984 */ /* 0x000fe20000000400 */
[----:B------:R-:W-:Y:S01]  /*bb00*/  LEA.HI.X R5, R5, UR29, R8, 0x1, P1 ;  /* 0x0000001d05057c11 */ /* 0x000fe200088f0c08 */
        /* <DEDUP_REMOVED lines=23> */
[----:B------:R-:W-:Y:S04]  /*bc80*/  LDS.U16 R37, [R96+0x380] ;  /* 0x0003800060257984 */ /* 0x000fe80000000400 */
[----:B------:R-:W-:Y:S04]  /*bc90*/  LDS.U16 R39, [R95+0x3c0] ;  /* 0x0003c0005f277984 */ /* 0x000fe80000000400 */
[----:B-----5:R-:W-:Y:S04]  /*bca0*/  LDS.U16 R9, [R64] ;  /* 0x0000000040097984 */ /* 0x020fe80000000400 */
[----:B--2---:R-:W-:Y:S04]  /*bcb0*/  LDS.U16 R11, [R62+0x40] ;  /* 0x000040003e0b7984 */ /* 0x004fe80000000400 */
        /* <DEDUP_REMOVED lines=31> */
[----:B---3--:R-:W-:Y:S02]  /*beb0*/  FADD.FTZ R78, R78, R60 ;  /* 0x0000003c4e4e7221 */ /* 0x008fe40000010000 */
        /* <DEDUP_REMOVED lines=120> */
.L_x_7636:
        /* <DEDUP_REMOVED lines=42> */
.L_x_7738:
[----:B------:R-:W-:Y:S05]  /*c8e0*/  BSYNC.RECONVERGENT B0 ;  /* 0x0000000000007941 */ /* 0x000fea0003800200 */
.L_x_7737:
        /* <DEDUP_REMOVED lines=40> */
.L_x_7740:
[----:B------:R-:W-:Y:S05]  /*cb70*/  BSYNC.RECONVERGENT B0 ;  /* 0x0000000000007941 */ /* 0x000fea0003800200 */
.L_x_7739:
        /* <DEDUP_REMOVED lines=16> */
.L_x_7742:
        /* <DEDUP_REMOVED lines=32> */
.L_x_7741:
[----:B------:R-:W-:Y:S05]  /*ce80*/  EXIT ;  /* 0x000000000000794d */ /* 0x000fea0003800000 */
.L_x_7642:
[----:B------:R-:W-:Y:S01]  /*ce90*/  MOV R246, R244 ;  /* 0x000000f400f67202 */ /* 0x000fe20000000f00 */
[----:B------:R-:W-:Y:S01]  /*cea0*/  HFMA2 R69, -RZ, RZ, 0, 5.9604644775390625e-08 ;  /* 0x00000001ff457431 */ /* 0x000fe200000001ff */
[----:B------:R-:W-:Y:S02]  /*ceb0*/  MOV R68, RZ ;  /* 0x000000ff00447202 */ /* 0x000fe40000000f00 */
[----:B------:R-:W-:-:S07]  /*cec0*/  MOV R71, 0xffffffff ;  /* 0xffffffff00477802 */ /* 0x000fce0000000f00 */
[----:B01---5:R-:W-:Y:S05]  /*ced0*/  WARPSYNC.COLLECTIVE R71, `(.L_x_7743) ;  /* 0x0000000047087348 */ /* 0x023fea0003c00000 */
[----:B------:R2:W3:Y:S02]  /*cee0*/  SHFL.UP P6, R248, R246, R69, R68 ;  /* 0x04000045f6f87389 */ /* 0x0004e400000c0044 */
[----:B0123-5:R-:W-:Y:S05]  /*cef0*/  ENDCOLLECTIVE ;  /* 0x000000000000791b */ /* 0x02ffea0003800000 */
.L_x_7743:
[----:B------:R-:W-:Y:S02]  /*cf00*/  MOV R246, R243 ;  /* 0x000000f300f67202 */ /* 0x000fe40000000f00 */
[----:B------:R-:W-:-:S07]  /*cf10*/  MOV R70, R248 ;  /* 0x000000f800467202 */ /* 0x000fce0000000f00 */
[----:B------:R-:W-:Y:S05]  /*cf20*/  WARPSYNC.COLLECTIVE R71, `(.L_x_7744) ;  /* 0x0000000047087348 */ /* 0x000fea0003c00000 */
[----:B------:R0:W1:Y:S02]  /*cf30*/  SHFL.UP P6, R248, R246, R69, R68 ;  /* 0x04000045f6f87389 */ /* 0x00006400000c0044 */
[----:B01----:R-:W-:Y:S05]  /*cf40*/  ENDCOLLECTIVE ;  /* 0x000000000000791b */ /* 0x003fea0003800000 */
.L_x_7744:
[----:B------:R-:W-:Y:S02]  /*cf50*/  MOV R246, R242 ;  /* 0x000000f200f67202 */ /* 0x000fe40000000f00 */
[----:B------:R-:W-:-:S07]  /*cf60*/  MOV R233, R248 ;  /* 0x000000f800e97202 */ /* 0x000fce0000000f00 */
[----:B------:R-:W-:Y:S05]  /*cf70*/  WARPSYNC.COLLECTIVE R71, `(.L_x_7745) ;  /* 0x0000000047087348 */ /* 0x000fea0003c00000 */
[----:B------:R0:W1:Y:S02]  /*cf80*/  SHFL.UP P6, R248, R246, R69, R68 ;  /* 0x04000045f6f87389 */ /* 0x00006400000c0044 */
[----:B01----:R-:W-:Y:S05]  /*cf90*/  ENDCOLLECTIVE ;  /* 0x000000000000791b */ /* 0x003fea0003800000 */
.L_x_7745:
[----:B------:R-:W-:Y:S02]  /*cfa0*/  MOV R246, R245 ;  /* 0x000000f500f67202 */ /* 0x000fe40000000f00 */
[----:B------:R-:W-:-:S07]  /*cfb0*/  MOV R247, R248 ;  /* 0x000000f800f77202 */ /* 0x000fce0000000f00 */
[----:B------:R-:W-:Y:S05]  /*cfc0*/  WARPSYNC.COLLECTIVE R71, `(.L_x_7746) ;  /* 0x0000000047087348 */ /* 0x000fea0003c00000 */
[----:B------:R0:W1:Y:S02]  /*cfd0*/  SHFL.UP P6, R248, R246, R69, R68 ;  /* 0x04000045f6f87389 */ /* 0x00006400000c0044 */
[----:B01----:R-:W-:Y:S05]  /*cfe0*/  ENDCOLLECTIVE ;  /* 0x000000000000791b */ /* 0x003fea0003800000 */
.L_x_7746:
[----:B------:R-:W-:-:S05]  /*cff0*/  MOV R68, R248 ;  /* 0x000000f800447202 */ /* 0x000fca0000000f00 */
[-C--:B------:R-:W-:Y:S01]  /*d000*/  FMUL.FTZ R251, R243, R68.reuse ;  /* 0x00000044f3fb7220 */ /* 0x080fe20000410000 */
[----:B------:R-:W-:-:S03]  /*d010*/  FMUL.FTZ R68, R244, R68 ;  /* 0x00000044f4447220 */ /* 0x000fc60000410000 */
[-C--:B------:R-:W-:Y:S01]  /*d020*/  FFMA.FTZ R69, R244, R247.reuse, -R251 ;  /* 0x000000f7f4457223 */ /* 0x080fe200000108fb */
[----:B------:R-:W-:-:S03]  /*d030*/  FFMA.FTZ R68, R243, R247, R68 ;  /* 0x000000f7f3447223 */ /* 0x000fc60000010044 */
[----:B------:R-:W-:Y:S01]  /*d040*/  @P5 FADD.FTZ R242, R242, R69 ;  /* 0x00000045f2f25221 */ /* 0x000fe20000010000 */
[-C--:B------:R-:W-:Y:S01]  /*d050*/  FMUL.FTZ R69, R243, R233.reuse ;  /* 0x000000e9f3457220 */ /* 0x080fe20000410000 */
[C---:B------:R-:W-:Y:S01]  /*d060*/  FMUL.FTZ R233, R244.reuse, R233 ;  /* 0x000000e9f4e97220 */ /* 0x040fe20000410000 */
[----:B------:R-:W-:Y:S01]  /*d070*/  @P5 FADD.FTZ R245, R245, R68 ;  /* 0x00000044f5f55221 */ /* 0x000fe20000010000 */
[----:B------:R-:W-:Y:S01]  /*d080*/  MOV R68, RZ ;  /* 0x000000ff00447202 */ /* 0x000fe20000000f00 */
[-C--:B------:R-:W-:Y:S01]  /*d090*/  @P5 FFMA.FTZ R244, R244, R70.reuse, -R69 ;  /* 0x00000046f4f45223 */ /* 0x080fe20000010845 */
[----:B------:R-:W-:Y:S02]  /*d0a0*/  HFMA2 R69, -RZ, RZ, 0, 1.1920928955078125e-07 ;  /* 0x00000002ff457431 */ /* 0x000fe400000001ff */
[----:B------:R-:W-:Y:S02]  /*d0b0*/  @P5 FFMA.FTZ R243, R243, R70, R233 ;  /* 0x00000046f3f35223 */ /* 0x000fe400000100e9 */
[----:B------:R-:W-:-:S07]  /*d0c0*/  MOV R246, R244 ;  /* 0x000000f400f67202 */ /* 0x000fce0000000f00 */
[----:B------:R-:W-:Y:S05]  /*d0d0*/  WARPSYNC.COLLECTIVE R71, `(.L_x_7747) ;  /* 0x0000000047087348 */ /* 0x000fea0003c00000 */
[----:B------:R0:W1:Y:S02]  /*d0e0*/  SHFL.UP P6, R248, R246, R69, R68 ;  /* 0x04000045f6f87389 */ /* 0x00006400000c0044 */
[----:B01----:R-:W-:Y:S05]  /*d0f0*/  ENDCOLLECTIVE ;  /* 0x000000000000791b */ /* 0x003fea0003800000 */
.L_x_7747:
[----:B------:R-:W-:Y:S02]  /*d100*/  MOV R246, R243 ;  /* 0x000000f300f67202 */ /* 0x000fe40000000f00 */
[----:B------:R-:W-:-:S07]  /*d110*/  MOV R70, R248 ;  /* 0x000000f800467202 */ /* 0x000fce0000000f00 */
[----:B------:R-:W-:Y:S05]  /*d120*/  WARPSYNC.COLLECTIVE R71, `(.L_x_7748) ;  /* 0x0000000047087348 */ /* 0x000fea0003c00000 */
[----:B------:R0:W1:Y:S02]  /*d130*/  SHFL.UP P6, R248, R246, R69, R68 ;  /* 0x04000045f6f87389 */ /* 0x00006400000c0044 */
[----:B01----:R-:W-:Y:S05]  /*d140*/  ENDCOLLECTIVE ;  /* 0x000000000000791b */ /* 0x003fea0003800000 */
.L_x_7748:
[----:B------:R-:W-:Y:S02]  /*d150*/  MOV R246, R242 ;  /* 0x000000f200f67202 */ /* 0x000fe40000000f00 */
[----:B------:R-:W-:-:S07]  /*d160*/  MOV R233, R248 ;  /* 0x000000f800e97202 */ /* 0x000fce0000000f00 */
[----:B------:R-:W-:Y:S05]  /*d170*/  WARPSYNC.COLLECTIVE R71, `(.L_x_7749) ;  /* 0x0000000047087348 */ /* 0x000fea0003c00000 */
[----:B------:R0:W1:Y:S02]  /*d180*/  SHFL.UP P6, R248, R246, R69, R68 ;  /* 0x04000045f6f87389 */ /* 0x00006400000c0044 */
[----:B01----:R-:W-:Y:S05]  /*d190*/  ENDCOLLECTIVE ;  /* 0x000000000000791b */ /* 0x003fea0003800000 */
.L_x_7749:
[----:B------:R-:W-:Y:S02]  /*d1a0*/  MOV R246, R245 ;  /* 0x000000f500f67202 */ /* 0x000fe40000000f00 */
[----:B------:R-:W-:-:S07]  /*d1b0*/  MOV R247, R248 ;  /* 0x000000f800f77202 */ /* 0x000fce0000000f00 */
[----:B------:R-:W-:Y:S05]  /*d1c0*/  WARPSYNC.COLLECTIVE R71, `(.L_x_7750) ;  /* 0x0000000047087348 */ /* 0x000fea0003c00000 */
[----:B------:R0:W1:Y:S02]  /*d1d0*/  SHFL.UP P6, R248, R246, R69, R68 ;  /* 0x04000045f6f87389 */ /* 0x00006400000c0044 */
[----:B01----:R-:W-:Y:S05]  /*d1e0*/  ENDCOLLECTIVE ;  /* 0x000000000000791b */ /* 0x003fea0003800000 */
.L_x_7750:
        /* <DEDUP_REMOVED lines=11> */
[----:B------:R-:W-:Y:S02]  /*d2a0*/  HFMA2 R69, -RZ, RZ, 0, 2.384185791015625e-07 ;  /* 0x00000004ff457431 */ /* 0x000fe400000001ff */
[----:B------:R-:W-:Y:S02]  /*d2b0*/  @P4 FFMA.FTZ R243, R243, R70, R233 ;  /* 0x00000046f3f34223 */ /* 0x000fe400000100e9 */
[----:B------:R-:W-:-:S07]  /*d2c0*/  MOV R246, R244 ;  /* 0x000000f400f67202 */ /* 0x000fce0000000f00 */
[----:B------:R-:W-:Y:S05]  /*d2d0*/  WARPSYNC.COLLECTIVE R71, `(.L_x_7751) ;  /* 0x0000000047087348 */ /* 0x000fea0003c00000 */
[----:B------:R0:W1:Y:S02]  /*d2e0*/  SHFL.UP P6, R248, R246, R69, R68 ;  /* 0x04000045f6f87389 */ /* 0x00006400000c0044 */
[----:B01----:R-:W-:Y:S05]  /*d2f0*/  ENDCOLLECTIVE ;  /* 0x000000000000791b */ /* 0x003fea0003800000 */
.L_x_7751:
[----:B------:R-:W-:Y:S02]  /*d300*/  MOV R246, R243 ;  /* 0x000000f300f67202 */ /* 0x000fe40000000f00 */
[----:B------:R-:W-:-:S07]  /*d310*/  MOV R70, R248 ;  /* 0x000000f800467202 */ /* 0x000fce0000000f00 */
[----:B------:R-:W-:Y:S05]  /*d320*/  WARPSYNC.COLLECTIVE R71, `(.L_x_7752) ;  /* 0x0000000047087348 */ /* 0x000fea0003c00000 */
[----:B------:R0:W1:Y:S02]  /*d330*/  SHFL.UP P6, R248, R246, R69, R68 ;  /* 0x04000045f6f87389 */ /* 0x00006400000c0044 */
[----:B01----:R-:W-:Y:S05]  /*d340*/  ENDCOLLECTIVE ;  /* 0x000000000000791b */ /* 0x003fea0003800000 */
.L_x_7752:
[----:B------:R-:W-:Y:S02]  /*d350*/  MOV R246, R242 ;  /* 0x000000f200f67202 */ /* 0x000fe40000000f00 */
[----:B------:R-:W-:-:S07]  /*d360*/  MOV R233, R248 ;  /* 0x000000f800e97202 */ /* 0x000fce0000000f00 */
[----:B------:R-:W-:Y:S05]  /*d370*/  WARPSYNC.COLLECTIVE R71, `(.L_x_7753) ;  /* 0x0000000047087348 */ /* 0x000fea0003c00000 */
[----:B------:R0:W1:Y:S02]  /*d380*/  SHFL.UP P6, R248, R246, R69, R68 ;  /* 0x04000045f6f87389 */ /* 0x00006400000c0044 */
[----:B01----:R-:W-:Y:S05]  /*d390*/  ENDCOLLECTIVE ;  /* 0x000000000000791b */ /* 0x003fea0003800000 */
.L_x_7753:
[----:B------:R-:W-:Y:S02]  /*d3a0*/  MOV R246, R245 ;  /* 0x000000f500f67202 */ /* 0x000fe40000000f00 */
[----:B------:R-:W-:-:S07]  /*d3b0*/  MOV R247, R248 ;  /* 0x000000f800f77202 */ /* 0x000fce0000000f00 */
[----:B------:R-:W-:Y:S05]  /*d3c0*/  WARPSYNC.COLLECTIVE R71, `(.L_x_7754) ;  /* 0x0000000047087348 */ /* 0x000fea0003c00000 */
[----:B------:R0:W1:Y:S02]  /*d3d0*/  SHFL.UP P6, R248, R246, R69, R68 ;  /* 0x04000045f6f87389 */ /* 0x00006400000c0044 */
[----:B01----:R-:W-:Y:S05]  /*d3e0*/  ENDCOLLECTIVE ;  /* 0x000000000000791b */ /* 0x003fea0003800000 */
.L_x_7754:
        /* <DEDUP_REMOVED lines=11> */
[----:B------:R-:W-:Y:S02]  /*d4a0*/  HFMA2 R69, -RZ, RZ, 0, 4.76837158203125e-07 ;  /* 0x00000008ff457431 */ /* 0x000fe400000001ff */
[----:B------:R-:W-:Y:S02]  /*d4b0*/  @P3 FFMA.FTZ R243, R243, R70, R233 ;  /* 0x00000046f3f33223 */ /* 0x000fe400000100e9 */
[----:B------:R-:W-:-:S07]  /*d4c0*/  MOV R246, R244 ;  /* 0x000000f400f67202 */ /* 0x000fce0000000f00 */
[----:B------:R-:W-:Y:S05]  /*d4d0*/  WARPSYNC.COLLECTIVE R71, `(.L_x_7755) ;  /* 0x0000000047087348 */ /* 0x000fea0003c00000 */
[----:B------:R0:W1:Y:S02]  /*d4e0*/  SHFL.UP P6, R248, R246, R69, R68 ;  /* 0x04000045f6f87389 */ /* 0x00006400000c0044 */
[----:B01----:R-:W-:Y:S05]  /*d4f0*/  ENDCOLLECTIVE ;  /* 0x000000000000791b */ /* 0x003fea0003800000 */
.L_x_7755:
[----:B------:R-:W-:Y:S02]  /*d500*/  MOV R246, R243 ;  /* 0x000000f300f67202 */ /* 0x000fe40000000f00 */
[----:B------:R-:W-:-:S07]  /*d510*/  MOV R70, R248 ;  /* 0x000000f800467202 */ /* 0x000fce0000000f00 */
[----:B------:R-:W-:Y:S05]  /*d520*/  WARPSYNC.COLLECTIVE R71, `(.L_x_7756) ;  /* 0x0000000047087348 */ /* 0x000fea0003c00000 */
[----:B------:R0:W1:Y:S02]  /*d530*/  SHFL.UP P6, R248, R246, R69, R68 ;  /* 0x04000045f6f87389 */ /* 0x00006400000c0044 */
[----:B01----:R-:W-:Y:S05]  /*d540*/  ENDCOLLECTIVE ;  /* 0x000000000000791b */ /* 0x003fea0003800000 */
.L_x_7756:
[----:B------:R-:W-:Y:S02]  /*d550*/  MOV R246, R242 ;  /* 0x000000f200f67202 */ /* 0x000fe40000000f00 */
[----:B------:R-:W-:-:S07]  /*d560*/  MOV R233, R248 ;  /* 0x000000f800e97202 */ /* 0x000fce0000000f00 */
[----:B------:R-:W-:Y:S05]  /*d570*/  WARPSYNC.COLLECTIVE R71, `(.L_x_7757) ;  /* 0x0000000047087348 */ /* 0x000fea0003c00000 */
[----:B------:R0:W1:Y:S02]  /*d580*/  SHFL.UP P6, R248, R246, R69, R68 ;  /* 0x04000045f6f87389 */ /* 0x00006400000c0044 */
[----:B01----:R-:W-:Y:S05]  /*d590*/  ENDCOLLECTIVE ;  /* 0x000000000000791b */ /* 0x003fea0003800000 */
.L_x_7757:
[----:B------:R-:W-:Y:S02]  /*d5a0*/  MOV R246, R245 ;  /* 0x000000f500f67202 */ /* 0x000fe40000000f00 */
[----:B------:R-:W-:-:S07]  /*d5b0*/  MOV R247, R248 ;  /* 0x000000f800f77202 */ /* 0x000fce0000000f00 */
[----:B------:R-:W-:Y:S05]  /*d5c0*/  WARPSYNC.COLLECTIVE R71, `(.L_x_7758) ;  /* 0x0000000047087348 */ /* 0x000fea0003c00000 */
[----:B------:R0:W1:Y:S02]  /*d5d0*/  SHFL.UP P6, R248, R246, R69, R68 ;  /* 0x04000045f6f87389 */ /* 0x00006400000c0044 */
[----:B01----:R-:W-:Y:S05]  /*d5e0*/  ENDCOLLECTIVE ;  /* 0x000000000000791b */ /* 0x003fea0003800000 */
.L_x_7758:
        /* <DEDUP_REMOVED lines=11> */
[----:B------:R-:W-:Y:S02]  /*d6a0*/  HFMA2 R69, -RZ, RZ, 0, 9.5367431640625e-07 ;  /* 0x00000010ff457431 */ /* 0x000fe400000001ff */
[----:B------:R-:W-:Y:S02]  /*d6b0*/  @P2 FFMA.FTZ R243, R243, R70, R233 ;  /* 0x00000046f3f32223 */ /* 0x000fe400000100e9 */
[----:B------:R-:W-:-:S07]  /*d6c0*/  MOV R246, R244 ;  /* 0x000000f400f67202 */ /* 0x000fce0000000f00 */
[----:B------:R-:W-:Y:S05]  /*d6d0*/  WARPSYNC.COLLECTIVE R71, `(.L_x_7759) ;  /* 0x0000000047087348 */ /* 0x000fea0003c00000 */
[----:B------:R0:W1:Y:S02]  /*d6e0*/  SHFL.UP P6, R248, R246, R69, R68 ;  /* 0x04000045f6f87389 */ /* 0x00006400000c0044 */
[----:B01----:R-:W-:Y:S05]  /*d6f0*/  ENDCOLLECTIVE ;  /* 0x000000000000791b */ /* 0x003fea0003800000 */
.L_x_7759:
[----:B------:R-:W-:Y:S02]  /*d700*/  MOV R246, R243 ;  /* 0x000000f300f67202 */ /* 0x000fe40000000f00 */
[----:B------:R-:W-:-:S07]  /*d710*/  MOV R70, R248 ;  /* 0x000000f800467202 */ /* 0x000fce0000000f00 */
[----:B------:R-:W-:Y:S05]  /*d720*/  WARPSYNC.COLLECTIVE R71, `(.L_x_7760) ;  /* 0x0000000047087348 */ /* 0x000fea0003c00000 */
[----:B------:R0:W1:Y:S02]  /*d730*/  SHFL.UP P6, R248, R246, R69, R68 ;  /* 0x04000045f6f87389 */ /* 0x00006400000c0044 */
[----:B01----:R-:W-:Y:S05]  /*d740*/  ENDCOLLECTIVE ;  /* 0x000000000000791b */ /* 0x003fea0003800000 */
.L_x_7760:
[----:B------:R-:W-:Y:S02]  /*d750*/  MOV R246, R242 ;  /* 0x000000f200f67202 */ /* 0x000fe40000000f00 */
[----:B------:R-:W-:-:S07]  /*d760*/  MOV R233, R248 ;  /* 0x000000f800e97202 */ /* 0x000fce0000000f00 */
[----:B------:R-:W-:Y:S05]  /*d770*/  WARPSYNC.COLLECTIVE R71, `(.L_x_7761) ;  /* 0x0000000047087348 */ /* 0x000fea0003c00000 */
[----:B------:R0:W1:Y:S02]  /*d780*/  SHFL.UP P6, R248, R246, R69, R68 ;  /* 0x04000045f6f87389 */ /* 0x00006400000c0044 */
[----:B01----:R-:W-:Y:S05]  /*d790*/  ENDCOLLECTIVE ;  /* 0x000000000000791b */ /* 0x003fea0003800000 */
.L_x_7761:
[----:B------:R-:W-:Y:S02]  /*d7a0*/  MOV R246, R245 ;  /* 0x000000f500f67202 */ /* 0x000fe40000000f00 */
[----:B------:R-:W-:-:S07]  /*d7b0*/  MOV R247, R248 ;  /* 0x000000f800f77202 */ /* 0x000fce0000000f00 */
[----:B------:R-:W-:Y:S05]  /*d7c0*/  WARPSYNC.COLLECTIVE R71, `(.L_x_7762) ;  /* 0x0000000047087348 */ /* 0x000fea0003c00000 */
[----:B------:R0:W1:Y:S02]  /*d7d0*/  SHFL.UP P6, R248, R246, R69, R68 ;  /* 0x04000045f6f87389 */ /* 0x00006400000c0044 */
[----:B01----:R-:W-:Y:S05]  /*d7e0*/  ENDCOLLECTIVE ;  /* 0x000000000000791b */ /* 0x003fea0003800000 */
.L_x_7762:
[----:B------:R-:W-:Y:S01]  /*d7f0*/  MOV R68, R248 ;  /* 0x000000f800447202 */ /* 0x000fe20000000f00 */
[----:B------:R-:W-:Y:S06]  /*d800*/  BRA `(.L_x_7763) ;  /* 0xffffff84005c7947 */ /* 0x000fec000383ffff */
.L_x_7643:
        /* <DEDUP_REMOVED lines=8> */
.L_x_7765:
[----:B------:R-:W-:Y:S05]  /*d890*/  BSYNC B0 ;  /* 0x0000000000007941 */ /* 0x000fea0003800000 */
.L_x_7764:
[----:B------:R-:W-:Y:S05]  /*d8a0*/  BRA `(.L_x_7766) ;  /* 0xffffff8400687947 */ /* 0x000fea000383ffff */
.L_x_7644:
        /* <DEDUP_REMOVED lines=8> */
.L_x_7768:
[----:B------:R-:W-:Y:S05]  /*d930*/  BSYNC B0 ;  /* 0x0000000000007941 */ /* 0x000fea0003800000 */
.L_x_7767:
[----:B------:R-:W-:Y:S05]  /*d940*/  BRA `(.L_x_7769) ;  /* 0xffffff8400487947 */ /* 0x000fea000383ffff */
.L_x_7645:
        /* <DEDUP_REMOVED lines=8> */
.L_x_7771:
[----:B------:R-:W-:Y:S05]  /*d9d0*/  BSYNC B0 ;  /* 0x0000000000007941 */ /* 0x000fea0003800000 */
.L_x_7770:
[----:B------:R-:W-:Y:S05]  /*d9e0*/  BRA `(.L_x_7772) ;  /* 0xffffff8400287947 */ /* 0x000fea000383ffff */
.L_x_7646:
        /* <DEDUP_REMOVED lines=8> */
.L_x_7774:
[----:B------:R-:W-:Y:S05]  /*da70*/  BSYNC B0 ;  /* 0x0000000000007941 */ /* 0x000fea0003800000 */
.L_x_7773:
[----:B------:R-:W-:Y:S05]  /*da80*/  BRA `(.L_x_7775) ;  /* 0xffffff8400087947 */ /* 0x000fea000383ffff */
.L_x_7647:
        /* <DEDUP_REMOVED lines=8> */
.L_x_7777:
[----:B------:R-:W-:Y:S05]  /*db10*/  BSYNC B0 ;  /* 0x0000000000007941 */ /* 0x000fea0003800000 */
.L_x_7776:
        /* <DEDUP_REMOVED lines=9> */
.L_x_7778:
[----:B------:R-:W-:Y:S02]  /*dbb0*/  MOV R246, R242 ;  /* 0x000000f200f67202 */ /* 0x000fe40000000f00 */
[----:B------:R-:W-:-:S07]  /*dbc0*/  MOV R243, R248 ;  /* 0x000000f800f37202 */ /* 0x000fce0000000f00 */
[----:B------:R-:W-:Y:S05]  /*dbd0*/  WARPSYNC.COLLECTIVE R71, `(.L_x_7779) ;  /* 0x0000000047087348 */ /* 0x000fea0003c00000 */
[----:B------:R0:W1:Y:S02]  /*dbe0*/  SHFL.UP P6, R248, R246, R69, R68 ;  /* 0x04000045f6f87389 */ /* 0x00006400000c0044 */
[----:B01----:R-:W-:Y:S05]  /*dbf0*/  ENDCOLLECTIVE ;  /* 0x000000000000791b */ /* 0x003fea0003800000 */
.L_x_7779:
[----:B------:R-:W-:Y:S02]  /*dc00*/  MOV R246, R245 ;  /* 0x000000f500f67202 */ /* 0x000fe40000000f00 */
[----:B------:R-:W-:-:S07]  /*dc10*/  MOV R242, R248 ;  /* 0x000000f800f27202 */ /* 0x000fce0000000f00 */
[----:B------:R-:W-:Y:S05]  /*dc20*/  WARPSYNC.COLLECTIVE R71, `(.L_x_7780) ;  /* 0x0000000047087348 */ /* 0x000fea0003c00000 */
[----:B------:R0:W1:Y:S02]  /*dc30*/  SHFL.UP P6, R248, R246, R69, R68 ;  /* 0x04000045f6f87389 */ /* 0x00006400000c0044 */
[----:B01----:R-:W-:Y:S05]  /*dc40*/  ENDCOLLECTIVE ;  /* 0x000000000000791b */ /* 0x003fea0003800000 */
.L_x_7780:
[----:B------:R-:W-:Y:S01]  /*dc50*/  HFMA2 R69, -RZ, RZ, 0, 0 ;  /* 0x00000000ff457431 */ /* 0x000fe200000001ff */
[----:B------:R-:W-:-:S07]  /*dc60*/  MOV R68, 0x1f ;  /* 0x0000001f00447802 */ /* 0x000fce0000000f00 */
[----:B------:R-:W-:Y:S05]  /*dc70*/  WARPSYNC.COLLECTIVE R71, `(.L_x_7781) ;  /* 0x0000000047087348 */ /* 0x000fea0003c00000 */
[----:B------:R0:W1:Y:S02]  /*dc80*/  SHFL.IDX P3, R233, R70, R69, R68 ;  /* 0x0000004546e97389 */ /* 0x0000640000060044 */
[----:B01----:R-:W-:Y:S05]  /*dc90*/  ENDCOLLECTIVE ;  /* 0x000000000000791b */ /* 0x003fea0003800000 */
.L_x_7781:
[----:B------:R-:W-:Y:S02]  /*dca0*/  MOV R245, R248 ;  /* 0x000000f800f57202 */ /* 0x000fe40000000f00 */
[----:B------:R-:W-:Y:S02]  /*dcb0*/  MOV R70, R61 ;  /* 0x0000003d00467202 */ /* 0x000fe40000000f00 */
[----:B------:R-:W-:-:S07]  /*dcc0*/  MOV R60, R233 ;  /* 0x000000e9003c7202 */ /* 0x000fce0000000f00 */
[----:B------:R-:W-:Y:S05]  /*dcd0*/  WARPSYNC.COLLECTIVE R71, `(.L_x_7782) ;  /* 0x0000000047087348 */ /* 0x000fea0003c00000 */
[----:B------:R0:W1:Y:S02]  /*dce0*/  SHFL.IDX P3, R233, R70, R69, R68 ;  /* 0x0000004546e97389 */ /* 0x0000640000060044 */
[----:B01----:R-:W-:Y:S05]  /*dcf0*/  ENDCOLLECTIVE ;  /* 0x000000000000791b */ /* 0x003fea0003800000 */
.L_x_7782:
[----:B------:R-:W-:Y:S02]  /*dd00*/  MOV R70, R62 ;  /* 0x0000003e00467202 */ /* 0x000fe40000000f00 */
[----:B------:R-:W-:-:S07]  /*dd10*/  MOV R61, R233 ;  /* 0x000000e9003d7202 */ /* 0x000fce0000000f00 */
[----:B------:R-:W-:Y:S05]  /*dd20*/  WARPSYNC.COLLECTIVE R71, `(.L_x_7783) ;  /* 0x0000000047087348 */ /* 0x000fea0003c00000 */
[----:B------:R0:W1:Y:S02]  /*dd30*/  SHFL.IDX P3, R233, R70, R69, R68 ;  /* 0x0000004546e97389 */ /* 0x0000640000060044 */
[----:B01----:R-:W-:Y:S05]  /*dd40*/  ENDCOLLECTIVE ;  /* 0x000000000000791b */ /* 0x003fea0003800000 */
.L_x_7783:
[----:B------:R-:W-:Y:S02]  /*dd50*/  MOV R70, R63 ;  /* 0x0000003f00467202 */ /* 0x000fe40000000f00 */
[----:B------:R-:W-:-:S07]  /*dd60*/  MOV R62, R233 ;  /* 0x000000e9003e7202 */ /* 0x000fce0000000f00 */
[----:B------:R-:W-:Y:S05]  /*dd70*/  WARPSYNC.COLLECTIVE R71, `(.L_x_7784) ;  /* 0x0000000047087348 */ /* 0x000fea0003c00000 */
[----:B------:R0:W1:Y:S02]  /*dd80*/  SHFL.IDX P3, R233, R70, R69, R68 ;  /* 0x0000004546e97389 */ /* 0x0000640000060044 */
[----:B01----:R-:W-:Y:S05]  /*dd90*/  ENDCOLLECTIVE ;  /* 0x000000000000791b */ /* 0x003fea0003800000 */
.L_x_7784:
[----:B------:R-:W-:Y:S01]  /*dda0*/  MOV R63, R233 ;  /* 0x000000e9003f7202 */ /* 0x000fe20000000f00 */
[----:B------:R-:W-:Y:S06]  /*ddb0*/  BRA `(.L_x_7785) ;  /* 0xffffff8000647947 */ /* 0x000fec000383ffff */
.L_x_7649:
[----:B------:R-:W-:Y:S01]  /*ddc0*/  MOV R252, R245 ;  /* 0x000000f500fc7202 */ /* 0x000fe20000000f00 */
[----:B------:R-:W-:Y:S01]  /*ddd0*/  HFMA2 R251, -RZ, RZ, 0, 5.9604644775390625e-08 ;  /* 0x00000001fffb7431 */ /* 0x000fe200000001ff */
[----:B------:R-:W-:Y:S02]  /*dde0*/  MOV R68, 0x1f ;  /* 0x0000001f00447802 */ /* 0x000fe40000000f00 */
[----:B------:R-:W-:-:S07]  /*ddf0*/  MOV R71, 0xffffffff ;  /* 0xffffffff00477802 */ /* 0x000fce0000000f00 */
[----:B------:R-:W-:Y:S05]  /*de00*/  WARPSYNC.COLLECTIVE R71, `(.L_x_7786) ;  /* 0x0000000047087348 */ /* 0x000fea0003c00000 */
[----:B------:R0:W1:Y:S02]  /*de10*/  SHFL.DOWN P0, R233, R252, R251, R68 ;  /* 0x080000fbfce97389 */ /* 0x0000640000000044 */
[----:B01----:R-:W-:Y:S05]  /*de20*/  ENDCOLLECTIVE ;  /* 0x000000000000791b */ /* 0x003fea0003800000 */
.L_x_7786:
[----:B------:R-:W-:Y:S02]  /*de30*/  MOV R252, R246 ;  /* 0x000000f600fc7202 */ /* 0x000fe40000000f00 */
[----:B------:R-:W-:-:S07]  /*de40*/  MOV R69, R233 ;  /* 0x000000e900457202 */ /* 0x000fce0000000f00 */
[----:B------:R-:W-:Y:S05]  /*de50*/  WARPSYNC.COLLECTIVE R71, `(.L_x_7787) ;  /* 0x0000000047087348 */ /* 0x000fea0003c00000 */
[----:B------:R0:W1:Y:S02]  /*de60*/  SHFL.DOWN P0, R233, R252, R251, R68 ;  /* 0x080000fbfce97389 */ /* 0x0000640000000044 */
[----:B01----:R-:W-:Y:S05]  /*de70*/  ENDCOLLECTIVE ;  /* 0x000000000000791b */ /* 0x003fea0003800000 */
.L_x_7787:
[----:B------:R-:W-:Y:S02]  /*de80*/  MOV R252, R247 ;  /* 0x000000f700fc7202 */ /* 0x000fe40000000f00 */
[----:B------:R-:W-:-:S07]  /*de90*/  MOV R70, R233 ;  /* 0x000000e900467202 */ /* 0x000fce0000000f00 */
[----:B------:R-:W-:Y:S05]  /*dea0*/  WARPSYNC.COLLECTIVE R71, `(.L_x_7788) ;  /* 0x0000000047087348 */ /* 0x000fea0003c00000 */
[----:B------:R0:W1:Y:S02]  /*deb0*/  SHFL.DOWN P0, R233, R252, R251, R68 ;  /* 0x080000fbfce97389 */ /* 0x0000640000000044 */
[----:B01----:R-:W-:Y:S05]  /*dec0*/  ENDCOLLECTIVE ;  /* 0x000000000000791b */ /* 0x003fea0003800000 */
.L_x_7788:
[----:B------:R-:W-:Y:S02]  /*ded0*/  MOV R252, R248 ;  /* 0x000000f800fc7202 */ /* 0x000fe40000000f00 */
[----:B------:R-:W-:-:S07]  /*dee0*/  MOV R123, R233 ;  /* 0x000000e9007b7202 */ /* 0x000fce0000000f00 */
[----:B------:R-:W-:Y:S05]  /*def0*/  WARPSYNC.COLLECTIVE R71, `(.L_x_7789) ;  /* 0x0000000047087348 */ /* 0x000fea0003c00000 */
[----:B------:R0:W1:Y:S02]  /*df00*/  SHFL.DOWN P0, R233, R252, R251, R68 ;  /* 0x080000fbfce97389 */ /* 0x0000640000000044 */
[----:B01----:R-:W-:Y:S05]  /*df10*/  ENDCOLLECTIVE ;  /* 0x000000000000791b */ /* 0x003fea0003800000 */
.L_x_7789:
[----:B------:R-:W-:Y:S01]  /*df20*/  MOV R68, R233 ;  /* 0x000000e900447202 */ /* 0x000fe20000000f00 */
[----:B------:R-:W-:Y:S06]  /*df30*/  BRA `(.L_x_7790) ;  /* 0xffffff9000d07947 */ /* 0x000fec000383ffff */
.L_x_7652:
        /* <DEDUP_REMOVED lines=8> */
.L_x_7792:
[----:B------:R-:W-:Y:S05]  /*dfc0*/  BSYNC B0 ;  /* 0x0000000000007941 */ /* 0x000fea0003800000 */
.L_x_7791:
        /* <DEDUP_REMOVED lines=8> */
.L_x_7793:
[----:B------:R-:W-:Y:S02]  /*e050*/  MOV R252, R247 ;  /* 0x000000f700fc7202 */ /* 0x000fe40000000f00 */
[----:B------:R-:W-:-:S07]  /*e060*/  MOV R70, R233 ;  /* 0x000000e900467202 */ /* 0x000fce0000000f00 */
[----:B------:R-:W-:Y:S05]  /*e070*/  WARPSYNC.COLLECTIVE R71, `(.L_x_7794) ;  /* 0x0000000047087348 */ /* 0x000fea0003c00000 */
[----:B------:R0:W1:Y:S02]  /*e080*/  SHFL.DOWN P0, R233, R252, R251, R68 ;  /* 0x080000fbfce97389 */ /* 0x0000640000000044 */
[----:B01----:R-:W-:Y:S05]  /*e090*/  ENDCOLLECTIVE ;  /* 0x000000000000791b */ /* 0x003fea0003800000 */
.L_x_7794:
[----:B------:R-:W-:Y:S02]  /*e0a0*/  MOV R252, R248 ;  /* 0x000000f800fc7202 */ /* 0x000fe40000000f00 */
[----:B------:R-:W-:-:S07]  /*e0b0*/  MOV R123, R233 ;  /* 0x000000e9007b7202 */ /* 0x000fce0000000f00 */
[----:B------:R-:W-:Y:S05]  /*e0c0*/  WARPSYNC.COLLECTIVE R71, `(.L_x_7795) ;  /* 0x0000000047087348 */ /* 0x000fea0003c00000 */
[----:B------:R0:W1:Y:S02]  /*e0d0*/  SHFL.DOWN P0, R233, R252, R251, R68 ;  /* 0x080000fbfce97389 */ /* 0x0000640000000044 */
[----:B01----:R-:W-:Y:S05]  /*e0e0*/  ENDCOLLECTIVE ;  /* 0x000000000000791b */ /* 0x003fea0003800000 */
.L_x_7795:
[----:B------:R-:W-:Y:S01]  /*e0f0*/  MOV R71, R233 ;  /* 0x000000e900477202 */ /* 0x000fe20000000f00 */
[----:B------:R-:W-:Y:S06]  /*e100*/  BRA `(.L_x_7796) ;  /* 0xffffff9000b07947 */ /* 0x000fec000383ffff */
.L_x_7655:
        /* <DEDUP_REMOVED lines=8> */
.L_x_7798:
[----:B------:R-:W-:Y:S05]  /*e190*/  BSYNC B0 ;  /* 0x0000000000007941 */ /* 0x000fea0003800000 */
.L_x_7797:
        /* <DEDUP_REMOVED lines=8> */
.L_x_7799:
[----:B------:R-:W-:Y:S02]  /*e220*/  MOV R252, R247 ;  /* 0x000000f700fc7202 */ /* 0x000fe40000000f00 */
[----:B------:R-:W-:-:S07]  /*e230*/  MOV R70, R233 ;  /* 0x000000e900467202 */ /* 0x000fce0000000f00 */
[----:B------:R-:W-:Y:S05]  /*e240*/  WARPSYNC.COLLECTIVE R71, `(.L_x_7800) ;  /* 0x0000000047087348 */ /* 0x000fea0003c00000 */
[----:B------:R0:W1:Y:S02]  /*e250*/  SHFL.DOWN P0, R233, R252, R251, R68 ;  /* 0x080000fbfce97389 */ /* 0x0000640000000044 */
[----:B01----:R-:W-:Y:S05]  /*e260*/  ENDCOLLECTIVE ;  /* 0x000000000000791b */ /* 0x003fea0003800000 */
.L_x_7800:
[----:B------:R-:W-:Y:S02]  /*e270*/  MOV R252, R248 ;  /* 0x000000f800fc7202 */ /* 0x000fe40000000f00 */
[----:B------:R-:W-:-:S07]  /*e280*/  MOV R123, R233 ;  /* 0x000000e9007b7202 */ /* 0x000fce0000000f00 */
[----:B------:R-:W-:Y:S05]  /*e290*/  WARPSYNC.COLLECTIVE R71, `(.L_x_7801) ;  /* 0x0000000047087348 */ /* 0x000fea0003c00000 */
[----:B------:R0:W1:Y:S02]  /*e2a0*/  SHFL.DOWN P0, R233, R252, R251, R68 ;  /* 0x080000fbfce97389 */ /* 0x0000640000000044 */
[----:B01----:R-:W-:Y:S05]  /*e2b0*/  ENDCOLLECTIVE ;  /* 0x000000000000791b */ /* 0x003fea0003800000 */
.L_x_7801:
[----:B------:R-:W-:Y:S01]  /*e2c0*/  MOV R71, R233 ;  /* 0x000000e900477202 */ /* 0x000fe20000000f00 */
[----:B------:R-:W-:Y:S06]  /*e2d0*/  BRA `(.L_x_7802) ;  /* 0xffffff9000907947 */ /* 0x000fec000383ffff */
.L_x_7658:
        /* <DEDUP_REMOVED lines=8> */
.L_x_7804:
[----:B------:R-:W-:Y:S05]  /*e360*/  BSYNC B0 ;  /* 0x0000000000007941 */ /* 0x000fea0003800000 */
.L_x_7803:
        /* <DEDUP_REMOVED lines=8> */
.L_x_7805:
[----:B------:R-:W-:Y:S02]  /*e3f0*/  MOV R252, R247 ;  /* 0x000000f700fc7202 */ /* 0x000fe40000000f00 */
[----:B------:R-:W-:-:S07]  /*e400*/  MOV R70, R233 ;  /* 0x000000e900467202 */ /* 0x000fce0000000f00 */
[----:B------:R-:W-:Y:S05]  /*e410*/  WARPSYNC.COLLECTIVE R71, `(.L_x_7806) ;  /* 0x0000000047087348 */ /* 0x000fea0003c00000 */
[----:B------:R0:W1:Y:S02]  /*e420*/  SHFL.DOWN P0, R233, R252, R251, R68 ;  /* 0x080000fbfce97389 */ /* 0x0000640000000044 */
[----:B01----:R-:W-:Y:S05]  /*e430*/  ENDCOLLECTIVE ;  /* 0x000000000000791b */ /* 0x003fea0003800000 */
.L_x_7806:
[----:B------:R-:W-:Y:S02]  /*e440*/  MOV R252, R248 ;  /* 0x000000f800fc7202 */ /* 0x000fe40000000f00 */
[----:B------:R-:W-:-:S07]  /*e450*/  MOV R123, R233 ;  /* 0x000000e9007b7202 */ /* 0x000fce0000000f00 */
[----:B------:R-:W-:Y:S05]  /*e460*/  WARPSYNC.COLLECTIVE R71, `(.L_x_7807) ;  /* 0x0000000047087348 */ /* 0x000fea0003c00000 */
[----:B------:R0:W1:Y:S02]  /*e470*/  SHFL.DOWN P0, R233, R252, R251, R68 ;  /* 0x080000fbfce97389 */ /* 0x0000640000000044 */
[----:B01----:R-:W-:Y:S05]  /*e480*/  ENDCOLLECTIVE ;  /* 0x000000000000791b */ /* 0x003fea0003800000 */
.L_x_7807:
[----:B------:R-:W-:Y:S01]  /*e490*/  MOV R71, R233 ;  /* 0x000000e900477202 */ /* 0x000fe20000000f00 */
[----:B------:R-:W-:Y:S06]  /*e4a0*/  BRA `(.L_x_7808) ;  /* 0xffffff9000707947 */ /* 0x000fec000383ffff */
.L_x_7661:
        /* <DEDUP_REMOVED lines=8> */
.L_x_7810:
[----:B------:R-:W-:Y:S05]  /*e530*/  BSYNC B0 ;  /* 0x0000000000007941 */ /* 0x000fea0003800000 */
.L_x_7809:
        /* <DEDUP_REMOVED lines=8> */
.L_x_7811:
[----:B------:R-:W-:Y:S02]  /*e5c0*/  MOV R252, R247 ;  /* 0x000000f700fc7202 */ /* 0x000fe40000000f00 */
[----:B------:R-:W-:-:S07]  /*e5d0*/  MOV R70, R233 ;  /* 0x000000e900467202 */ /* 0x000fce0000000f00 */
[----:B------:R-:W-:Y:S05]  /*e5e0*/  WARPSYNC.COLLECTIVE R71, `(.L_x_7812) ;  /* 0x0000000047087348 */ /* 0x000fea0003c00000 */
[----:B------:R0:W1:Y:S02]  /*e5f0*/  SHFL.DOWN P0, R233, R252, R251, R68 ;  /* 0x080000fbfce97389 */ /* 0x0000640000000044 */
[----:B01----:R-:W-:Y:S05]  /*e600*/  ENDCOLLECTIVE ;  /* 0x000000000000791b */ /* 0x003fea0003800000 */
.L_x_7812:
[----:B------:R-:W-:Y:S02]  /*e610*/  MOV R252, R248 ;  /* 0x000000f800fc7202 */ /* 0x000fe40000000f00 */
[----:B------:R-:W-:-:S07]  /*e620*/  MOV R123, R233 ;  /* 0x000000e9007b7202 */ /* 0x000fce0000000f00 */
[----:B------:R-:W-:Y:S05]  /*e630*/  WARPSYNC.COLLECTIVE R71, `(.L_x_7813) ;  /* 0x0000000047087348 */ /* 0x000fea0003c00000 */
[----:B------:R0:W1:Y:S02]  /*e640*/  SHFL.DOWN P0, R233, R252, R251, R68 ;  /* 0x080000fbfce97389 */ /* 0x0000640000000044 */
[----:B01----:R-:W-:Y:S05]  /*e650*/  ENDCOLLECTIVE ;  /* 0x000000000000791b */ /* 0x003fea0003800000 */
.L_x_7813:
[----:B------:R-:W-:Y:S01]  /*e660*/  MOV R71, R233 ;  /* 0x000000e900477202 */ /* 0x000fe20000000f00 */
[----:B------:R-:W-:Y:S06]  /*e670*/  BRA `(.L_x_7814) ;  /* 0xffffff9000507947 */ /* 0x000fec000383ffff */
.L_x_7664:
        /* <DEDUP_REMOVED lines=8> */
.L_x_7816:
[----:B------:R-:W-:Y:S05]  /*e700*/  BSYNC B0 ;  /* 0x0000000000007941 */ /* 0x000fea0003800000 */
.L_x_7815:
        /* <DEDUP_REMOVED lines=10> */
.L_x_7817:
[----:B------:R-:W-:Y:S02]  /*e7b0*/  MOV R70, R247 ;  /* 0x000000f700467202 */ /* 0x000fe40000000f00 */
[----:B------:R-:W-:-:S07]  /*e7c0*/  MOV R242, R233 ;  /* 0x000000e900f27202 */ /* 0x000fce0000000f00 */
[----:B------:R-:W-:Y:S05]  /*e7d0*/  WARPSYNC.COLLECTIVE R71, `(.L_x_7818) ;  /* 0x0000000047087348 */ /* 0x000fea0003c00000 */
[----:B------:R0:W1:Y:S02]  /*e7e0*/  SHFL.IDX P3, R233, R70, R69, R68 ;  /* 0x0000004546e97389 */ /* 0x0000640000060044 */
[----:B01----:R-:W-:Y:S05]  /*e7f0*/  ENDCOLLECTIVE ;  /* 0x000000000000791b */ /* 0x003fea0003800000 */
.L_x_7818:
[----:B------:R-:W-:-:S04]  /*e800*/  FMUL.FTZ R243, R63, R242 ;  /* 0x000000f23ff37220 */ /* 0x000fc80000410000 */
[----:B------:R-:W-:Y:S01]  /*e810*/  FFMA.FTZ R244, R62, R123, -R243 ;  /* 0x0000007b3ef47223 */ /* 0x000fe200000108f3 */
[----:B------:R-:W-:-:S04]  /*e820*/  FMUL.FTZ R243, R61, R242 ;  /* 0x000000f23df37220 */ /* 0x000fc80000410000 */
[CC--:B------:R-:W-:Y:S01]  /*e830*/  FFMA.FTZ R243, R60.reuse, R123.reuse, -R243 ;  /* 0x0000007b3cf37223 */ /* 0x0c0fe200000108f3 */
        /* <DEDUP_REMOVED lines=11> */
.L_x_7819:
[----:B------:R-:W-:Y:S01]  /*e8f0*/  MOV R70, R60 ;  /* 0x0000003c00467202 */ /* 0x000fe20000000f00 */
[----:B------:R-:W-:-:S07]  /*e900*/  FADD.FTZ R123, R233, R123 ;  /* 0x0000007be97b7221 */ /* 0x000fce0000010000 */
[----:B------:R-:W-:Y:S05]  /*e910*/  WARPSYNC.COLLECTIVE R71, `(.L_x_7820) ;  /* 0x0000000047087348 */ /* 0x000fea0003c00000 */
[----:B------:R0:W1:Y:S02]  /*e920*/  SHFL.DOWN P0, R233, R252, R251, R68 ;  /* 0x080000fbfce97389 */ /* 0x0000640000000044 */
[----:B01----:R-:W-:Y:S05]  /*e930*/  ENDCOLLECTIVE ;  /* 0x000000000000791b */ /* 0x003fea0003800000 */
.L_x_7820:
[----:B------:R-:W-:Y:S02]  /*e940*/  MOV R252, R246 ;  /* 0x000000f600fc7202 */ /* 0x000fe40000000f00 */
[----:B------:R-:W-:-:S07]  /*e950*/  MOV R245, R233 ;  /* 0x000000e900f57202 */ /* 0x000fce0000000f00 */
[----:B------:R-:W-:Y:S05]  /*e960*/  WARPSYNC.COLLECTIVE R71, `(.L_x_7821) ;  /* 0x0000000047087348 */ /* 0x000fea0003c00000 */
[----:B------:R0:W1:Y:S02]  /*e970*/  SHFL.DOWN P0, R233, R252, R251, R68 ;  /* 0x080000fbfce97389 */ /* 0x0000640000000044 */
[----:B01----:R-:W-:Y:S05]  /*e980*/  ENDCOLLECTIVE ;  /* 0x000000000000791b */ /* 0x003fea0003800000 */
.L_x_7821:
[----:B------:R-:W-:Y:S02]  /*e990*/  MOV R252, R247 ;  /* 0x000000f700fc7202 */ /* 0x000fe40000000f00 */
[----:B------:R-:W-:-:S07]  /*e9a0*/  MOV R246, R233 ;  /* 0x000000e900f67202 */ /* 0x000fce0000000f00 */
[----:B------:R-:W-:Y:S05]  /*e9b0*/  WARPSYNC.COLLECTIVE R71, `(.L_x_7822) ;  /* 0x0000000047087348 */ /* 0x000fea0003c00000 */
[----:B------:R0:W1:Y:S02]  /*e9c0*/  SHFL.DOWN P0, R233, R252, R251, R68 ;  /* 0x080000fbfce97389 */ /* 0x0000640000000044 */
[----:B01----:R-:W-:Y:S05]  /*e9d0*/  ENDCOLLECTIVE ;  /* 0x000000000000791b */ /* 0x003fea0003800000 */
.L_x_7822:
[----:B------:R-:W-:Y:S02]  /*e9e0*/  MOV R252, R248 ;  /* 0x000000f800fc7202 */ /* 0x000fe40000000f00 */
[----:B------:R-:W-:-:S07]  /*e9f0*/  MOV R247, R233 ;  /* 0x000000e900f77202 */ /* 0x000fce0000000f00 */
[----:B------:R-:W-:Y:S05]  /*ea00*/  WARPSYNC.COLLECTIVE R71, `(.L_x_7823) ;  /* 0x0000000047087348 */ /* 0x000fea0003c00000 */
[----:B------:R0:W1:Y:S02]  /*ea10*/  SHFL.DOWN P0, R233, R252, R251, R68 ;  /* 0x080000fbfce97389 */ /* 0x0000640000000044 */
[----:B01----:R-:W-:Y:S05]  /*ea20*/  ENDCOLLECTIVE ;  /* 0x000000000000791b */ /* 0x003fea0003800000 */
.L_x_7823:
[----:B------:R-:W-:-:S07]  /*ea30*/  MOV R248, R233 ;  /* 0x000000e900f87202 */ /* 0x000fce0000000f00 */
[----:B------:R-:W-:Y:S05]  /*ea40*/  WARPSYNC.COLLECTIVE R71, `(.L_x_7824) ;  /* 0x0000000047087348 */ /* 0x000fea0003c00000 */
[----:B------:R0:W1:Y:S02]  /*ea50*/  SHFL.IDX P3, R233, R70, R69, R68 ;  /* 0x0000004546e97389 */ /* 0x0000640000060044 */
[----:B01----:R-:W-:Y:S05]  /*ea60*/  ENDCOLLECTIVE ;  /* 0x000000000000791b */ /* 0x003fea0003800000 */
.L_x_7824:
[----:B------:R-:W-:Y:S02]  /*ea70*/  MOV R70, R61 ;  /* 0x0000003d00467202 */ /* 0x000fe40000000f00 */
[----:B------:R-:W-:-:S07]  /*ea80*/  MOV R60, R233 ;  /* 0x000000e9003c7202 */ /* 0x000fce0000000f00 */
[----:B------:R-:W-:Y:S05]  /*ea90*/  WARPSYNC.COLLECTIVE R71, `(.L_x_7825) ;  /* 0x0000000047087348 */ /* 0x000fea0003c00000 */
[----:B------:R0:W1:Y:S02]  /*eaa0*/  SHFL.IDX P3, R233, R70, R69, R68 ;  /* 0x0000004546e97389 */ /* 0x0000640000060044 */
[----:B01----:R-:W-:Y:S05]  /*eab0*/  ENDCOLLECTIVE ;  /* 0x000000000000791b */ /* 0x003fea0003800000 */
.L_x_7825:
[----:B------:R-:W-:Y:S02]  /*eac0*/  MOV R70, R62 ;  /* 0x0000003e00467202 */ /* 0x000fe40000000f00 */
[----:B------:R-:W-:-:S07]  /*ead0*/  MOV R61, R233 ;  /* 0x000000e9003d7202 */ /* 0x000fce0000000f00 */
[----:B------:R-:W-:Y:S05]  /*eae0*/  WARPSYNC.COLLECTIVE R71, `(.L_x_7826) ;  /* 0x0000000047087348 */ /* 0x000fea0003c00000 */
[----:B------:R0:W1:Y:S02]  /*eaf0*/  SHFL.IDX P3, R233, R70, R69, R68 ;  /* 0x0000004546e97389 */ /* 0x0000640000060044 */
[----:B01----:R-:W-:Y:S05]  /*eb00*/  ENDCOLLECTIVE ;  /* 0x000000000000791b */ /* 0x003fea0003800000 */
.L_x_7826:
[----:B------:R-:W-:Y:S02]  /*eb10*/  MOV R70, R63 ;  /* 0x0000003f00467202 */ /* 0x000fe40000000f00 */
[----:B------:R-:W-:-:S07]  /*eb20*/  MOV R62, R233 ;  /* 0x000000e9003e7202 */ /* 0x000fce0000000f00 */
[----:B------:R-:W-:Y:S05]  /*eb30*/  WARPSYNC.COLLECTIVE R71, `(.L_x_7827) ;  /* 0x0000000047087348 */ /* 0x000fea0003c00000 */
[----:B------:R0:W1:Y:S02]  /*eb40*/  SHFL.IDX P3, R233, R70, R69, R68 ;  /* 0x0000004546e97389 */ /* 0x0000640000060044 */
[----:B01----:R-:W-:Y:S05]  /*eb50*/  ENDCOLLECTIVE ;  /* 0x000000000000791b */ /* 0x003fea0003800000 */
.L_x_7827:
[----:B------:R-:W-:Y:S01]  /*eb60*/  MOV R63, R233 ;  /* 0x000000e9003f7202 */ /* 0x000fe20000000f00 */
[----:B------:R-:W-:Y:S06]  /*eb70*/  BRA `(.L_x_7828) ;  /* 0xffffff8c00ac7947 */ /* 0x000fec000383ffff */
.L_x_7829:
        /* <DEDUP_REMOVED lines=16> */
.L_x_18703:


//--------------------- .text._Z25selective_scan_bwd_kernelI32Selective_Scan_bwd_kernel_traitsILi64ELi16ELb0ELb1ELb0ELb0ELb1EN3c104HalfENS1_7complexIfEEEEv12SSMParamsBwd --------------------------
	.section	.text._Z25selective_scan_bwd_kernelI32Selective_Scan_bwd_kernel_traitsILi64ELi16ELb0ELb1ELb0ELb0ELb1EN3c104HalfENS1_7complexIfEEEEv12SSMParamsBwd,"ax",@progbits
	.align	128
        .global         _Z25selective_scan_bwd_kernelI32Selective_Scan_bwd_kernel_traitsILi64ELi16ELb0ELb1ELb0ELb0ELb1EN3c104HalfENS1_7complexIfEEEEv12SSMParamsBwd
        .type           _Z25selective_scan_bwd_kernelI32Selective_Scan_bwd_kernel_traitsILi64ELi16ELb0ELb1ELb0ELb0ELb1EN3c104HalfENS1_7complexIfEEEEv12SSMParamsBwd,@function
        .size           _Z25selective_scan_bwd_kernelI32Selective_Scan_bwd_kernel_traitsILi64ELi16ELb0ELb1ELb0ELb0ELb1EN3c104HalfENS1_7complexIfEEEEv12SSMParamsBwd,(.L_x_18704 - _Z25selective_scan_bwd_kernelI32Selective_Scan_bwd_kernel_traitsILi64ELi16ELb0ELb1ELb0ELb0ELb1EN3c104HalfENS1_7complexIfEEEEv12SSMParamsBwd)
        .other          _Z25selective_scan_bwd_kernelI32Selective_Scan_bwd_kernel_traitsILi64ELi16ELb0ELb1ELb0ELb0ELb1EN3c104HalfENS1_7complexIfEEEEv12SSMParamsBwd,@"STO_CUDA_ENTRY STV_DEFAULT"
_Z25selective_scan_bwd_kernelI32Selective_Scan_bwd_kernel_traitsILi64ELi16ELb0ELb1ELb0ELb0ELb1EN3c104HalfENS1_7complexIfEEEEv12SSMParamsBwd:
.text._Z25selective_scan_bwd_kernelI32Selective_Scan_bwd_kernel_traitsILi64ELi16ELb0ELb1ELb0ELb0ELb1EN3c104HalfENS1_7complexIfEEEEv12SSMParamsBwd:
        /* <DEDUP_REMOVED lines=143> */
.L_x_7931:
        /* <DEDUP_REMOVED lines=222> */
[----:B--2---:R-:W-:-:S02]  /*16d0*/  PRMT R35, RZ, 0x7610, R35 ;  /* 0x00007610ff237816 */ /* 0x004fc40000000023 */
[----:B------:R-:W-:Y:S02]  /*16e0*/  PRMT R34, RZ, 0x7610, R34 ;  /* 0x00007610ff227816 */ /* 0x000fe40000000022 */
[----:B------:R-:W-:Y:S02]  /*16f0*/  PRMT R33, RZ, 0x7610, R33 ;  /* 0x00007610ff217816 */ /* 0x000fe40000000021 */
        /* <DEDUP_REMOVED lines=8> */
[----:B---3--:R-:W-:Y:S02]  /*1780*/  PRMT R37, RZ, 0x7610, R37 ;  /* 0x00007610ff257816 */ /* 0x008fe40000000025 */
[----:B------:R-:W-:Y:S02]  /*1790*/  PRMT R38, RZ, 0x7610, R38 ;  /* 0x00007610ff267816 */ /* 0x000fe40000000026 */
[----:B----4-:R-:W-:Y:S02]  /*17a0*/  PRMT R39, RZ, 0x7610, R39 ;  /* 0x00007610ff277816 */ /* 0x010fe40000000027 */
[----:B-----5:R-:W-:Y:S01]  /*17b0*/  PRMT R41, RZ, 0x7610, R41 ;  /* 0x00007610ff297816 */ /* 0x020fe20000000029 */
[----:B------:R-:W3:Y:S01]  /*17c0*/  @!P0 LDG.E.U16 R37, desc[UR30][R10.64+0x240] ;  /* 0x0002401e0a258981 */ /* 0x000ee2000c1e1500 */
[----:B------:R-:W-:-:S02]  /*17d0*/  PRMT R40, RZ, 0x7610, R40 ;  /* 0x00007610ff287816 */ /* 0x000fc40000000028 */
[----:B------:R-:W-:Y:S01]  /*17e0*/  PRMT R42, RZ, 0x7610, R42 ;  /* 0x00007610ff2a7816 */ /* 0x000fe2000000002a */
[----:B------:R-:W4:Y:S01]  /*17f0*/  @!P1 LDG.E.U16 R38, desc[UR30][R10.64+0x280] ;  /* 0x0002801e0a269981 */ /* 0x000f22000c1e1500 */
        /* <DEDUP_REMOVED lines=37> */
[----:B----4-:R-:W-:Y:S04]  /*1a50*/  STS.U16 [R235+0x280], R38 ;  /* 0x00028026eb007388 */ /* 0x010fe80000000400 */
[----:B-----5:R-:W-:Y:S04]  /*1a60*/  STS.U16 [R234+0x2c0], R39 ;  /* 0x0002c027ea007388 */ /* 0x020fe80000000400 */
        /* <DEDUP_REMOVED lines=37> */
[----:B-1----:R-:W-:Y:S01]  /*1cc0*/  PRMT R42, RZ, 0x7610, R42 ;  /* 0x00007610ff2a7816 */ /* 0x002fe2000000002a */
[----:B------:R-:W3:Y:S04]  /*1cd0*/  @!P4 LDG.E.U16 R62, desc[UR30][R8.64+0x340] ;  /* 0x0003401e083ec981 */ /* 0x000ee8000c1e1500 */
[----:B------:R-:W3:Y:S01]  /*1ce0*/  @!P0 LDG.E.U16 R60, desc[UR30][R8.64+0x200] ;  /* 0x0002001e083c8981 */ /* 0x000ee2000c1e1500 */
[----:B------:R-:W-:-:S03]  /*1cf0*/  ISETP.NE.AND P0, PT, R69, RZ, PT ;  /* 0x000000ff4500720c */ /* 0x000fc60003f05270 */
[----:B------:R-:W3:Y:S01]  /*1d00*/  @!P3 LDG.E.U16 R47, desc[UR30][R8.64+0x140] ;  /* 0x0001401e082fb981 */ /* 0x000ee2000c1e1500 */
[----:B------:R-:W-:-:S03]  /*1d10*/  ISETP.NE.AND P3, PT, R66, RZ, PT ;  /* 0x000000ff4200720c */ /* 0x000fc60003f65270 */
        /* <DEDUP_REMOVED lines=59> */
[----:B------:R-:W4:Y:S01]  /*20d0*/  @!P0 LDG.E.U16 R46, desc[UR30][R6.64] ;  /* 0x0000001e062e8981 */ /* 0x000f22000c1e1500 */
        /* <DEDUP_REMOVED lines=14> */
[----:B------:R-:W-:Y:S01]  /*21c0*/  PRMT R63, RZ, 0x7610, R63 ;  /* 0x00007610ff3f7816 */ /* 0x000fe2000000003f */
[----:B------:R-:W2:Y:S04]  /*21d0*/  @!P6 LDG.E.U16 R81, desc[UR30][R6.64+0x3c0] ;  /* 0x0003c01e0651e981 */ /* 0x000ea8000c1e1500 */
        /* <DEDUP_REMOVED lines=9> */
[----:B------:R-:W3:Y:S05]  /*2270*/  @!P0 LDG.E.U16 R63, desc[UR30][R6.64+0x240] ;  /* 0x0002401e063f8981 */ /* 0x000eea000c1e1500 */
        /* <DEDUP_REMOVED lines=19> */
[----:B----4-:R-:W-:Y:S04]  /*23b0*/  STS.U16 [R140], R46 ;  /* 0x0000002e8c007388 */ /* 0x010fe80000000400 */
[----:B-----5:R-:W-:Y:S04]  /*23c0*/  STS.U16 [R138+0x40], R47 ;  /* 0x0000402f8a007388 */ /* 0x020fe80000000400 */
        /* <DEDUP_REMOVED lines=9> */
[----:B------:R-:W-:Y:S04]  /*2460*/  STS.U16 [R234+0x2c0], R71 ;  /* 0x0002c047ea007388 */ /* 0x000fe80000000400 */
[----:B------:R0:W-:Y:S04]  /*2470*/  STS.U16 [R232+0x300], R79 ;  /* 0x0003004fe8007388 */ /* 0x0001e80000000400 */
[----:B------:R-:W-:Y:S04]  /*2480*/  STS.U16 [R231+0x340], R66 ;  /* 0x00034042e7007388 */ /* 0x000fe80000000400 */
[----:B------:R-:W-:Y:S04]  /*2490*/  STS.U16 [R97+0x380], R68 ;  /* 0x0003804461007388 */ /* 0x000fe80000000400 */
[----:B------:R-:W-:Y:S01]  /*24a0*/  STS.U16 [R96+0x3c0], R81 ;  /* 0x0003c05160007388 */ /* 0x000fe20000000400 */
[----:B------:R-:W-:-:S03]  /*24b0*/  NOP ;  /* 0x0000000000007918 */ /* 0x000fc60000000000 */
[----:B------:R-:W1:Y:S04]  /*24c0*/  LDS.U16 R46, [R95] ;  /* 0x000000005f2e7984 */ /* 0x000e680000000400 */
[----:B------:R-:W-:Y:S04]  /*24d0*/  LDS.U16 R6, [R95+0x2] ;  /* 0x000002005f067984 */ /* 0x000fe80000000400 */
[----:B------:R-:W-:Y:S04]  /*24e0*/  LDS.U16 R7, [R95+0x4] ;  /* 0x000004005f077984 */ /* 0x000fe80000000400 */
[----:B------:R-:W2:Y:S04]  /*24f0*/  LDS.U16 R47, [R95+0x6] ;  /* 0x000006005f2f7984 */ /* 0x000ea80000000400 */
[----:B------:R-:W3:Y:S04]  /*2500*/  LDS.U16 R48, [R95+0x8] ;  /* 0x000008005f307984 */ /* 0x000ee80000000400 */
[----:B------:R-:W4:Y:S04]  /*2510*/  LDS.U16 R50, [R95+0xa] ;  /* 0x00000a005f327984 */ /* 0x000f280000000400 */
[----:B------:R-:W5:Y:S04]  /*2520*/  LDS.U16 R60, [R95+0xc] ;  /* 0x00000c005f3c7984 */ /* 0x000f680000000400 */
[----:B------:R-:W-:Y:S04]  /*2530*/  LDS.U16 R61, [R95+0xe] ;  /* 0x00000e005f3d7984 */ /* 0x000fe80000000400 */
[----:B------:R-:W5:Y:S04]  /*2540*/  LDS.U16 R62, [R95+0x10] ;  /* 0x000010005f3e7984 */ /* 0x000f680000000400 */
[----:B------:R-:W5:Y:S04]  /*2550*/  LDS.U16 R63, [R95+0x12] ;  /* 0x000012005f3f7984 */ /* 0x000f680000000400 */
[----:B------:R-:W5:Y:S04]  /*2560*/  LDS.U16 R64, [R95+0x14] ;  /* 0x000014005f407984 */ /* 0x000f680000000400 */
[----:B------:R-:W5:Y:S04]  /*2570*/  LDS.U16 R66, [R95+0x16] ;  /* 0x000016005f427984 */ /* 0x000f680000000400 */
[----:B------:R-:W-:Y:S04]  /*2580*/  LDS.U16 R67, [R95+0x18] ;  /* 0x000018005f437984 */ /* 0x000fe80000000400 */
[----:B------:R-:W5:Y:S04]  /*2590*/  LDS.U16 R68, [R95+0x1a] ;  /* 0x00001a005f447984 */ /* 0x000f680000000400 */
[----:B------:R-:W-:Y:S04]  /*25a0*/  LDS.U16 R69, [R95+0x1c] ;  /* 0x00001c005f457984 */ /* 0x000fe80000000400 */
        /* <DEDUP_REMOVED lines=19> */
[----:B------:R-:W-:-:S09]  /*26e0*/  ISETP.GE.AND P1, PT, R17, UR17, PT ;  /* 0x0000001111007c0c */ /* 0x000fd2000bf26270 */
[----:B------:R-:W5:Y:S01]  /*26f0*/  @!P0 LDG.E.U16 R92, desc[UR30][R4.64+0x180] ;  /* 0x0001801e045c8981 */ /* 0x000f62000c1e1500 */
[----:B------:R-:W-:-:S03]  /*2700*/  ISETP.GE.AND P0, PT, R18, UR17, PT ;  /* 0x0000001112007c0c */ /* 0x000fc6000bf06270 */
[----:B------:R-:W5:Y:S01]  /*2710*/  @!P1 LDG.E.U16 R87, desc[UR30][R4.64+0x1c0] ;  /* 0x0001c01e04579981 */ /* 0x000f62000c1e1500 */
[----:B------:R-:W-:-:S09]  /*2720*/  ISETP.NE.AND P1, PT, R89, RZ, PT ;  /* 0x000000ff5900720c */ /* 0x000fd20003f25270 */
[----:B------:R-:W5:Y:S01]  /*2730*/  @!P0 LDG.E.U16 R94, desc[UR30][R4.64+0x200] ;  /* 0x0002001e045e8981 */ /* 0x000f62000c1e1500 */
[----:B------:R-:W-:Y:S02]  /*2740*/  ISETP.NE.AND P0, PT, R91, RZ, PT ;  /* 0x000000ff5b00720c */ /* 0x000fe40003f05270 */
[----:B------:R-:W-:Y:S01]  /*2750*/  PRMT R89, RZ, 0x7610, R89 ;  /* 0x00007610ff597816 */ /* 0x000fe20000000059 */
[----:B------:R-:W5:Y:S01]  /*2760*/  @!P1 LDG.E.U16 R104, desc[UR30][R4.64+0x280] ;  /* 0x0002801e04689981 */ /* 0x000f62000c1e1500 */
[----:B------:R-:W-:-:S06]  /*2770*/  PRMT R91, RZ, 0x7610, R91 ;  /* 0x00007610ff5b7816 */ /* 0x000fcc000000005b */
[----:B------:R-:W5:Y:S04]  /*2780*/  @!P2 LDG.E.U16 R91, desc[UR30][R4.64+0x2c0] ;  /* 0x0002c01e045ba981 */ /* 0x000f68000c1e1500 */
[----:B------:R0:W5:Y:S01]  /*2790*/  @!P0 LDG.E.U16 R89, desc[UR30][R4.64+0x240] ;  /* 0x0002401e04598981 */ /* 0x000162000c1e1500 */
[----:B-1----:R-:W-:-:S05]  /*27a0*/  HADD2.F32 R46, -RZ, R46.H0_H0 ;  /* 0x2000002eff2e7230 */ /* 0x002fca0000004100 */
[----:B------:R-:W-:-:S06]  /*27b0*/  FMUL.FTZ R81, R46, -1.4426950216293334961 ;  /* 0xbfb8aa3b2e517820 */ /* 0x000fcc0000410000 */
[----:B------:R-:W1:Y:S01]  /*27c0*/  MUFU.EX2 R81, R81 ;  /* 0x0000005100517308 */ /* 0x000e620000000800 */
[----:B--2---:R-:W-:Y:S02]  /*27d0*/  HADD2.F32 R47, -RZ, R47.H0_H0 ;  /* 0x2000002fff2f7230 */ /* 0x004fe40000004100 */
[----:B---3--:R-:W-:Y:S02]  /*27e0*/  HADD2.F32 R48, -RZ, R48.H0_H0 ;  /* 0x20000030ff307230 */ /* 0x008fe40000004100 */
[----:B------:R-:W-:Y:S02]  /*27f0*/  HADD2.F32 R7, -RZ, R7.H0_H0 ;  /* 0x20000007ff077230 */ /* 0x000fe40000004100 */
[----:B0-----:R-:W-:Y:S01]  /*2800*/  FMUL.FTZ R4, R47, -1.4426950216293334961 ;  /* 0xbfb8aa3b2f047820 */ /* 0x001fe20000410000 */
[----:B------:R-:W-:Y:S02]  /*2810*/  HADD2.F32 R6, -RZ, R6.H0_H0 ;  /* 0x20000006ff067230 */ /* 0x000fe40000004100 */
[----:B------:R-:W-:Y:S01]  /*2820*/  FMUL.FTZ R5, R48, -1.4426950216293334961 ;  /* 0xbfb8aa3b30057820 */ /* 0x000fe20000410000 */
[----:B------:R-:W-:-:S02]  /*2830*/  FMUL.FTZ R105, R7, -1.4426950216293334961 ;  /* 0xbfb8aa3b07697820 */ /* 0x000fc40000410000 */
[----:B------:R-:W-:Y:S01]  /*2840*/  FMUL.FTZ R103, R6, -1.4426950216293334961 ;  /* 0xbfb8aa3b06677820 */ /* 0x000fe20000410000 */
[----:B-1----:R-:W-:Y:S01]  /*2850*/  FADD.FTZ R81, R81, 1 ;  /* 0x3f80000051517421 */ /* 0x002fe20000010000 */
[----:B------:R-:W0:Y:S04]  /*2860*/  MUFU.EX2 R4, R4 ;  /* 0x0000000400047308 */ /* 0x000e280000000800 */
[----:B------:R-:W1:Y:S04]  /*2870*/  MUFU.EX2 R5, R5 ;  /* 0x0000000500057308 */ /* 0x000e680000000800 */
[----:B------:R-:W-:Y:S04]  /*2880*/  MUFU.EX2 R105, R105 ;  /* 0x0000006900697308 */ /* 0x000fe80000000800 */
[----:B------:R-:W2:Y:S08]  /*2890*/  MUFU.RCP R81, R81 ;  /* 0x0000005100517308 */ /* 0x000eb00000001000 */
[----:B------:R-:W3:Y:S01]  /*28a0*/  MUFU.EX2 R103, R103 ;  /* 0x0000006700677308 */ /* 0x000ee20000000800 */
[----:B0-----:R-:W-:Y:S01]  /*28b0*/  FADD.FTZ R4, R4, 1 ;  /* 0x3f80000004047421 */ /* 0x001fe20000010000 */
[----:B-1----:R-:W-:Y:S01]  /*28c0*/  FADD.FTZ R5, R5, 1 ;  /* 0x3f80000005057421 */ /* 0x002fe20000010000 */
[----:B----4-:R-:W-:-:S02]  /*28d0*/  HADD2.F32 R50, -RZ, R50.H0_H0 ;  /* 0x20000032ff327230 */ /* 0x010fc40000004100 */
[----:B------:R-:W-:Y:S02]  /*28e0*/  HADD2.F32 R84, -RZ, R84.H0_H0 ;  /* 0x20000054ff547230 */ /* 0x000fe40000004100 */
[----:B-----5:R-:W-:Y:S02]  /*28f0*/  HADD2.F32 R60, -RZ, R60.H0_H0 ;  /* 0x2000003cff3c7230 */ /* 0x020fe40000004100 */
[----:B------:R-:W-:Y:S01]  /*2900*/  FMUL.FTZ R107, R50, -1.4426950216293334961 ;  /* 0xbfb8aa3b326b7820 */ /* 0x000fe20000410000 */
[----:B---3--:R-:W-:Y:S02]  /*2910*/  FADD.FTZ R103, R103, 1 ;  /* 0x3f80000067677421 */ /* 0x008fe40000010000 */
[----:B------:R-:W-:Y:S01]  /*2920*/  FMUL.FTZ R109, R60, -1.4426950216293334961 ;  /* 0xbfb8aa3b3c6d7820 */ /* 0x000fe20000410000 */
[----:B------:R-:W-:Y:S02]  /*2930*/  HADD2.F32 R62, -RZ, R62.H0_H0 ;  /* 0x2000003eff3e7230 */ /* 0x000fe40000004100 */
[----:B------:R-:W0:Y:S01]  /*2940*/  MUFU.EX2 R107, R107 ;  /* 0x0000006b006b7308 */ /* 0x000e220000000800 */
[----:B------:R-:W-:-:S03]  /*2950*/  HADD2.F32 R61, -RZ, R61.H0_H0 ;  /* 0x2000003dff3d7230 */ /* 0x000fc60000004100 */
[----:B------:R-:W1:Y:S01]  /*2960*/  MUFU.EX2 R109, R109 ;  /* 0x0000006d006d7308 */ /* 0x000e620000000800 */
[----:B------:R-:W-:Y:S01]  /*2970*/  FMUL.FTZ R111, R62, -1.4426950216293334961 ;  /* 0xbfb8aa3b3e6f7820 */ /* 0x000fe20000410000 */
[----:B------:R-:W-:Y:S01]  /*2980*/  FMUL.FTZ R110, R61, -1.4426950216293334961 ;  /* 0xbfb8aa3b3d6e7820 */ /* 0x000fe20000410000 */
[----:B------:R-:W-:Y:S02]  /*2990*/  HADD2.F32 R86, -RZ, R86.H0_H0 ;  /* 0x20000056ff567230 */ /* 0x000fe40000004100 */
[----:B------:R-:W-:Y:S02]  /*29a0*/  HADD2.F32 R85, -RZ, R85.H0_H0 ;  /* 0x20000055ff557230 */ /* 0x000fe40000004100 */
[----:B------:R-:W-:Y:S01]  /*29b0*/  MUFU.EX2 R111, R111 ;  /* 0x0000006f006f7308 */ /* 0x000fe20000000800 */
[----:B------:R-:W-:Y:S02]  /*29c0*/  HADD2.F32 R63, -RZ, R63.H0_H0 ;  /* 0x2000003fff3f7230 */ /* 0x000fe40000004100 */
[----:B------:R-:W-:Y:S01]  /*29d0*/  HADD2.F32 R64, -RZ, R64.H0_H0 ;  /* 0x20000040ff407230 */ /* 0x000fe20000004100 */
[----:B------:R-:W3:Y:S01]  /*29e0*/  MUFU.EX2 R110, R110 ;  /* 0x0000006e006e7308 */ /* 0x000ee20000000800 */
[----:B------:R-:W-:-:S02]  /*29f0*/  HADD2.F32 R101, -RZ, R101.H0_H0 ;  /* 0x20000065ff657230 */ /* 0x000fc40000004100 */
[----:B------:R-:W-:Y:S01]  /*2a00*/  FMUL.FTZ R112, R63, -1.4426950216293334961 ;  /* 0xbfb8aa3b3f707820 */ /* 0x000fe20000410000 */
[----:B------:R-:W-:-:S05]  /*2a10*/  FMUL.FTZ R113, R64, -1.4426950216293334961 ;  /* 0xbfb8aa3b40717820 */ /* 0x000fca0000410000 */
[----:B------:R-:W4:Y:S04]  /*2a20*/  MUFU.EX2 R112, R112 ;  /* 0x0000007000707308 */ /* 0x000f280000000800 */
[----:B------:R-:W5:Y:S01]  /*2a30*/  MUFU.EX2 R113, R113 ;  /* 0x0000007100717308 */ /* 0x000f620000000800 */
[----:B------:R-:W-:Y:S02]  /*2a40*/  HADD2.F32 R100, -RZ, R100.H0_H0 ;  /* 0x20000064ff647230 */ /* 0x000fe40000004100 */
[----:B------:R-:W-:Y:S02]  /*2a50*/  HADD2.F32 R66, -RZ, R66.H0_H0 ;  /* 0x20000042ff427230 */ /* 0x000fe40000004100 */
[----:B------:R-:W-:Y:S02]  /*2a60*/  HADD2.F32 R68, -RZ, R68.H0_H0 ;  /* 0x20000044ff447230 */ /* 0x000fe40000004100 */
[----:B------:R-:W-:-:S02]  /*2a70*/  HADD2.F32 R70, -RZ, R70.H0_H0 ;  /* 0x20000046ff467230 */ /* 0x000fc40000004100 */
[----:B------:R-:W-:Y:S02]  /*2a80*/  HADD2.F32 R102, -RZ, R102.H0_H0 ;  /* 0x20000066ff667230 */ /* 0x000fe40000004100 */
[----:B------:R-:W-:Y:S01]  /*2a90*/  FMUL.FTZ R114, R66, -1.4426950216293334961 ;  /* 0xbfb8aa3b42727820 */ /* 0x000fe20000410000 */
[----:B------:R-:W-:Y:S02]  /*2aa0*/  HADD2.F32 R69, -RZ, R69.H0_H0 ;  /* 0x20000045ff457230 */ /* 0x000fe40000004100 */
[----:B------:R-:W-:Y:S01]  /*2ab0*/  FMUL.FTZ R116, R68, -1.4426950216293334961 ;  /* 0xbfb8aa3b44747820 */ /* 0x000fe20000410000 */
[----:B------:R-:W-:Y:S01]  /*2ac0*/  FMUL.FTZ R118, R70, -1.4426950216293334961 ;  /* 0xbfb8aa3b46767820 */ /* 0x000fe20000410000 */
[----:B------:R-:W-:Y:S02]  /*2ad0*/  HADD2.F32 R67, -RZ, R67.H0_H0 ;  /* 0x20000043ff437230 */ /* 0x000fe40000004100 */
[----:B------:R-:W-:Y:S01]  /*2ae0*/  FMUL.FTZ R117, R69, -1.4426950216293334961 ;  /* 0xbfb8aa3b45757820 */ /* 0x000fe20000410000 */
[----:B------:R-:W5:Y:S04]  /*2af0*/  MUFU.EX2 R114, R114 ;  /* 0x0000007200727308 */ /* 0x000f680000000800 */
[----:B------:R-:W5:Y:S01]  /*2b00*/  MUFU.EX2 R116, R116 ;  /* 0x0000007400747308 */ /* 0x000f620000000800 */
[----:B------:R-:W-:Y:S04]  /*2b10*/  STS.U16 [R140], R80 ;  /* 0x000000508c007388 */ /* 0x000fe80000000400 */
        /* <DEDUP_REMOVED lines=20> */
[----:B--2---:R-:W-:-:S03]  /*2c60*/  FADD.FTZ R88, R105, 1 ;  /* 0x3f80000069587421 */ /* 0x004fc60000010000 */
[----:B------:R-:W2:Y:S01]  /*2c70*/  LDS.U16 R93, [R95+0x8] ;  /* 0x000008005f5d7984 */ /* 0x000ea20000000400 */
[----:B0-----:R0:W-:Y:S03]  /*2c80*/  MUFU.RCP R90, R4 ;  /* 0x00000004005a7308 */ /* 0x0011e60000001000 */
[----:B------:R-:W-:Y:S05]  /*2c90*/  LDS.U16 R99, [R95+0xa] ;  /* 0x00000a005f637984 */ /* 0x000fea0000000400 */
[----:B-1----:R1:W-:Y:S01]  /*2ca0*/  MUFU.RCP R87, R5 ;  /* 0x0000000500577308 */ /* 0x0023e20000001000 */
[----:B0-----:R-:W0:Y:S07]  /*2cb0*/  LDS.U16 R4, [R95+0xc] ;  /* 0x00000c005f047984 */ /* 0x001e2e0000000400 */
[----:B------:R-:W2:Y:S01]  /*2cc0*/  MUFU.RCP R83, R103 ;  /* 0x0000006700537308 */ /* 0x000ea20000001000 */
[----:B-1----:R-:W-:Y:S01]  /*2cd0*/  FADD.FTZ R5, -R81, 1 ;  /* 0x3f80000051057421 */ /* 0x002fe20000010100 */
[----:B---3--:R-:W-:Y:S01]  /*2ce0*/  FADD.FTZ R89, R107, 1 ;  /* 0x3f8000006b597421 */ /* 0x008fe20000010000 */
[----:B----4-:R-:W-:Y:S01]  /*2cf0*/  FADD.FTZ R91, R109, 1 ;  /* 0x3f8000006d5b7421 */ /* 0x010fe20000010000 */
[----:B------:R-:W-:Y:S01]  /*2d00*/  FADD.FTZ R94, R110, 1 ;  /* 0x3f8000006e5e7421 */ /* 0x000fe20000010000 */
[----:B------:R-:W-:Y:S01]  /*2d10*/  LDS.U16 R119, [R95+0x18] ;  /* 0x000018005f777984 */ /* 0x000fe20000000400 */
[----:B-----5:R-:W-:-:S02]  /*2d20*/  HADD2.F32 R71, -RZ, R71.H0_H0 ;  /* 0x20000047ff477230 */ /* 0x020fc40000004100 */
[----:B------:R-:W1:Y:S01]  /*2d30*/  MUFU.RCP R88, R88 ;  /* 0x0000005800587308 */ /* 0x000e620000001000 */
[----:B------:R-:W-:Y:S01]  /*2d40*/  FFMA.FTZ R5, R46, R5, 1 ;  /* 0x3f8000002e057423 */ /* 0x000fe20000010005 */
[----:B------:R-:W-:Y:S01]  /*2d50*/  FMUL.FTZ R115, R67, -1.4426950216293334961 ;  /* 0xbfb8aa3b43737820 */ /* 0x000fe20000410000 */
[----:B------:R-:W-:Y:S01]  /*2d60*/  LDS.U16 R123, [R95+0x1e] ;  /* 0x00001e005f7b7984 */ /* 0x000fe20000000400 */
[----:B------:R-:W-:-:S04]  /*2d70*/  FMUL.FTZ R104, R84, R71 ;  /* 0x0000004754687220 */ /* 0x000fc80000410000 */
[----:B------:R-:W-:-:S04]  /*2d80*/  FMUL.FTZ R104, R81, R104 ;  /* 0x0000006851687220 */ /* 0x000fc80000410000 */
[----:B------:R-:W-:Y:S02]  /*2d90*/  FMUL.FTZ R120, R104, R5 ;  /* 0x0000000568787220 */ /* 0x000fe40000410000 */
[----:B------:R-:W3:Y:S01]  /*2da0*/  LDS.U16 R5, [R95+0xe] ;  /* 0x00000e005f057984 */ /* 0x000ee20000000400 */
[----:B------:R-:W-:Y:S02]  /*2db0*/  HADD2.F32 R79, -RZ, R79.H0_H0 ;  /* 0x2000004fff4f7230 */ /* 0x000fe40000004100 */
[----:B------:R-:W-:Y:S02]  /*2dc0*/  HADD2.F32 R80, -RZ, R80.H0_H0 ;  /* 0x20000050ff507230 */ /* 0x000fe40000004100 */
[----:B--2---:R-:W-:Y:S01]  /*2dd0*/  FADD.FTZ R103, -R83, 1 ;  /* 0x3f80000053677421 */ /* 0x004fe20000010100 */
[----:B-1----:R-:W-:Y:S01]  /*2de0*/  FADD.FTZ R108, -R88, 1 ;  /* 0x3f800000586c7421 */ /* 0x002fe20000010100 */
[----:B------:R-:W-:Y:S01]  /*2df0*/  FMUL.FTZ R106, R86, R79 ;  /* 0x0000004f566a7220 */ /* 0x000fe20000410000 */
[----:B------:R-:W-:Y:S01]  /*2e00*/  FMUL.FTZ R105, R85, R80 ;  /* 0x0000005055697220 */ /* 0x000fe20000410000 */
[----:B------:R-:W-:-:S02]  /*2e10*/  FFMA.FTZ R103, R6, R103, 1 ;  /* 0x3f80000006677423 */ /* 0x000fc40000010067 */
[----:B------:R-:W-:Y:S01]  /*2e20*/  FMUL.FTZ R106, R83, R106 ;  /* 0x0000006a536a7220 */ /* 0x000fe20000410000 */
[----:B------:R-:W-:Y:S01]  /*2e30*/  FFMA.FTZ R108, R7, R108, 1 ;  /* 0x3f800000076c7423 */ /* 0x000fe2000001006c */
[----:B------:R-:W-:Y:S01]  /*2e40*/  FMUL.FTZ R105, R88, R105 ;  /* 0x0000006958697220 */ /* 0x000fe20000410000 */
[----:B------:R-:W-:Y:S01]  /*2e50*/  HADD2.F32 R92, -RZ, R92.H0_H0 ;  /* 0x2000005cff5c7230 */ /* 0x000fe20000004100 */
[----:B------:R-:W1:Y:S01]  /*2e60*/  MUFU.RCP R89, R89 ;  /* 0x0000005900597308 */ /* 0x000e620000001000 */
[----:B------:R-:W-:Y:S01]  /*2e70*/  FMUL.FTZ R125, R106, R103 ;  /* 0x000000676a7d7220 */ /* 0x000fe20000410000 */
[----:B------:R-:W-:Y:S01]  /*2e80*/  FMUL.FTZ R124, R105, R108 ;  /* 0x0000006c697c7220 */ /* 0x000fe20000410000 */
[C---:B------:R-:W-:Y:S01]  /*2e90*/  FADD.FTZ R106, -R90.reuse, 1 ;  /* 0x3f8000005a6a7421 */ /* 0x040fe20000010100 */
[----:B------:R-:W-:Y:S01]  /*2ea0*/  FMUL.FTZ R105, R101, R92 ;  /* 0x0000005c65697220 */ /* 0x000fe20000410000 */
[----:B------:R-:W-:Y:S02]  /*2eb0*/  FADD.FTZ R107, R111, 1 ;  /* 0x3f8000006f6b7421 */ /* 0x000fe40000010000 */
[----:B------:R-:W2:Y:S01]  /*2ec0*/  LDS.U16 R111, [R95+0x10] ;  /* 0x000010005f6f7984 */ /* 0x000ea20000000400 */
[----:B------:R-:W4:Y:S01]  /*2ed0*/  MUFU.RCP R91, R91 ;  /* 0x0000005b005b7308 */ /* 0x000f220000001000 */
[----:B------:R-:W-:Y:S01]  /*2ee0*/  FFMA.FTZ R106, R47, R106, 1 ;  /* 0x3f8000002f6a7423 */ /* 0x000fe2000001006a */
[----:B------:R-:W-:Y:S01]  /*2ef0*/  FMUL.FTZ R105, R90, R105 ;  /* 0x000000695a697220 */ /* 0x000fe20000410000 */
[----:B------:R-:W-:-:S03]  /*2f00*/  HADD2.F32 R93, -RZ, R93.H0_H0 ;  /* 0x2000005dff5d7230 */ /* 0x000fc60000004100 */
[----:B------:R-:W-:Y:S01]  /*2f10*/  FMUL.FTZ R127, R105, R106 ;  /* 0x0000006a697f7220 */ /* 0x000fe20000410000 */
[----:B------:R-:W-:Y:S01]  /*2f20*/  HADD2.F32 R105, -RZ, R82.H0_H0 ;  /* 0x20000052ff697230 */ /* 0x000fe20000004100 */
[----:B------:R-:W5:Y:S01]  /*2f30*/  MUFU.RCP R94, R94 ;  /* 0x0000005e005e7308 */ /* 0x000f620000001000 */
[----:B------:R-:W-:Y:S01]  /*2f40*/  FMUL.FTZ R108, R100, R93 ;  /* 0x0000005d646c7220 */ /* 0x000fe20000410000 */
[----:B0-----:R-:W-:Y:S02]  /*2f50*/  HADD2.F32 R82, -RZ, R4.H0_H0 ;  /* 0x20000004ff527230 */ /* 0x001fe40000004100 */
[----:B------:R-:W-:-:S04]  /*2f60*/  HADD2.F32 R99, -RZ, R99.H0_H0 ;  /* 0x20000063ff637230 */ /* 0x000fc80000004100 */
[----:B------:R0:W2:Y:S01]  /*2f70*/  MUFU.RCP R103, R107 ;  /* 0x0000006b00677308 */ /* 0x0000a20000001000 */
[----:B------:R-:W-:Y:S01]  /*2f80*/  FADD.FTZ R104, R112, 1 ;  /* 0x3f80000070687421 */ /* 0x000fe20000010000 */
[----:B------:R-:W-:Y:S01]  /*2f90*/  FMUL.FTZ R108, R87, R108 ;  /* 0x0000006c576c7220 */ /* 0x000fe20000410000 */
[----:B------:R-:W-:Y:S01]  /*2fa0*/  FADD.FTZ R112, R113, 1 ;  /* 0x3f80000071707421 */ /* 0x000fe20000010000 */
[----:B------:R-:W-:Y:S01]  /*2fb0*/  FMUL.FTZ R106, R105, R82 ;  /* 0x00000052696a7220 */ /* 0x000fe20000410000 */
[----:B------:R-:W2:Y:S01]  /*2fc0*/  LDS.U16 R4, [R95+0x12] ;  /* 0x000012005f047984 */ /* 0x000ea20000000400 */
[----:B0-----:R-:W-:Y:S01]  /*2fd0*/  FADD.FTZ R107, -R87, 1 ;  /* 0x3f800000576b7421 */ /* 0x001fe20000010100 */
[C---:B-1----:R-:W-:Y:S01]  /*2fe0*/  FADD.FTZ R113, -R89.reuse, 1 ;  /* 0x3f80000059717421 */ /* 0x042fe20000010100 */
[----:B------:R-:W-:Y:S02]  /*2ff0*/  FMUL.FTZ R110, R102, R99 ;  /* 0x00000063666e7220 */ /* 0x000fe40000410000 */
[----:B------:R-:W-:Y:S01]  /*3000*/  FFMA.FTZ R109, R48, R107, 1 ;  /* 0x3f800000306d7423 */ /* 0x000fe2000001006b */
[----:B------:R-:W-:Y:S01]  /*3010*/  FFMA.FTZ R113, R50, R113, 1 ;  /* 0x3f80000032717423 */ /* 0x000fe20000010071 */
[----:B------:R-:W-:-:S02]  /*3020*/  FMUL.FTZ R110, R89, R110 ;  /* 0x0000006e596e7220 */ /* 0x000fc40000410000 */
[----:B------:R-:W-:Y:S01]  /*3030*/  FMUL.FTZ R126, R108, R109 ;  /* 0x0000006d6c7e7220 */ /* 0x000fe20000410000 */
[----:B----4-:R-:W-:Y:S01]  /*3040*/  FMUL.FTZ R108, R91, R106 ;  /* 0x0000006a5b6c7220 */ /* 0x010fe20000410000 */
[----:B------:R-:W-:Y:S01]  /*3050*/  HADD2.F32 R106, -RZ, R65.H0_H0 ;  /* 0x20000041ff6a7230 */ /* 0x000fe20000004100 */
[----:B------:R0:W1:Y:S01]  /*3060*/  MUFU.EX2 R121, R117 ;  /* 0x0000007500797308 */ /* 0x0000620000000800 */
[----:B---3--:R-:W-:-:S03]  /*3070*/  HADD2.F32 R65, -RZ, R5.H0_H0 ;  /* 0x20000005ff417230 */ /* 0x008fc60000004100 */
[----:B------:R3:W-:Y:S01]  /*3080*/  MUFU.EX2 R122, R118 ;  /* 0x00000076007a7308 */ /* 0x0007e20000000800 */
[----:B------:R-:W-:Y:S01]  /*3090*/  FMUL.FTZ R129, R110, R113 ;  /* 0x000000716e817220 */ /* 0x000fe20000410000 */
[----:B------:R-:W-:Y:S01]  /*30a0*/  FADD.FTZ R113, -R91, 1 ;  /* 0x3f8000005b717421 */ /* 0x000fe20000010100 */
[----:B------:R-:W-:Y:S01]  /*30b0*/  FMUL.FTZ R5, R106, R65 ;  /* 0x000000416a057220 */ /* 0x000fe20000410000 */
[----:B------:R5:W-:Y:S01]  /*30c0*/  MUFU.RCP R107, R112 ;  /* 0x00000070006b7308 */ /* 0x000be20000001000 */
[----:B0-----:R-:W-:Y:S04]  /*30d0*/  LDS.U16 R117, [R95+0x14] ;  /* 0x000014005f757984 */ /* 0x001fe80000000400 */
[----:B---3--:R-:W0:Y:S01]  /*30e0*/  LDS.U16 R118, [R95+0x16] ;  /* 0x000016005f767984 */ /* 0x008e220000000400 */
[----:B------:R-:W-:Y:S01]  /*30f0*/  FFMA.FTZ R113, R60, R113, 1 ;  /* 0x3f8000003c717423 */ /* 0x000fe20000010071 */
[C---:B-----5:R-:W-:Y:S01]  /*3100*/  FADD.FTZ R112, -R94.reuse, 1 ;  /* 0x3f8000005e707421 */ /* 0x060fe20000010100 */
[----:B------:R-:W3:Y:S01]  /*3110*/  MUFU.EX2 R115, R115 ;  /* 0x0000007300737308 */ /* 0x000ee20000000800 */
[----:B------:R-:W-:-:S02]  /*3120*/  FMUL.FTZ R5, R94, R5 ;  /* 0x000000055e057220 */ /* 0x000fc40000410000 */
[----:B------:R-:W-:Y:S01]  /*3130*/  FFMA.FTZ R112, R61, R112, 1 ;  /* 0x3f8000003d707423 */ /* 0x000fe20000010070 */
[----:B------:R-:W-:Y:S01]  /*3140*/  FADD.FTZ R109, R114, 1 ;  /* 0x3f800000726d7421 */ /* 0x000fe20000010000 */
[----:B------:R-:W-:Y:S01]  /*3150*/  FMUL.FTZ R128, R108, R113 ;  /* 0x000000716c807220 */ /* 0x000fe20000410000 */
[----:B------:R-:W-:Y:S01]  /*3160*/  FADD.FTZ R113, R116, 1 ;  /* 0x3f80000074717421 */ /* 0x000fe20000010000 */
[----:B-1----:R-:W-:Y:S01]  /*3170*/  FADD.FTZ R116, R121, 1 ;  /* 0x3f80000079747421 */ /* 0x002fe20000010000 */
[----:B------:R-:W-:Y:S01]  /*3180*/  FMUL.FTZ R131, R5, R112 ;  /* 0x0000007005837220 */ /* 0x000fe20000410000 */
[----:B------:R-:W-:Y:S01]  /*3190*/  LDS.U16 R121, [R95+0x1c] ;  /* 0x00001c005f797984 */ /* 0x000fe20000000400 */
[----:B------:R-:W1:Y:S03]  /*31a0*/  MUFU.RCP R104, R104 ;  /* 0x0000006800687308 */ /* 0x000e660000001000 */
[----:B------:R-:W4:Y:S01]  /*31b0*/  LDS.U16 R5, [R95+0x1a] ;  /* 0x00001a005f057984 */ /* 0x000f220000000400 */
[----:B------:R-:W-:-:S04]  /*31c0*/  HADD2.F32 R108, -RZ, R49.H0_H0 ;  /* 0x20000031ff6c7230 */ /* 0x000fc80000004100 */
[----:B------:R-:W5:Y:S01]  /*31d0*/  MUFU.RCP R109, R109 ;  /* 0x0000006d006d7308 */ /* 0x000f620000001000 */
[----:B--2---:R-:W-:Y:S02]  /*31e0*/  HADD2.F32 R49, -RZ, R111.H0_H0 ;  /* 0x2000006fff317230 */ /* 0x004fe40000004100 */
[----:B---3--:R-:W-:Y:S01]  /*31f0*/  FADD.FTZ R110, R115, 1 ;  /* 0x3f800000736e7421 */ /* 0x008fe20000010000 */
[----:B------:R-:W-:Y:S02]  /*3200*/  FADD.FTZ R111, -R103, 1 ;  /* 0x3f800000676f7421 */ /* 0x000fe40000010100 */
[----:B------:R-:W-:-:S03]  /*3210*/  FMUL.FTZ R114, R108, R49 ;  /* 0x000000316c727220 */ /* 0x000fc60000410000 */
[----:B------:R-:W2:Y:S01]  /*3220*/  MUFU.RCP R110, R110 ;  /* 0x0000006e006e7308 */ /* 0x000ea20000001000 */
[----:B------:R-:W-:Y:S01]  /*3230*/  FFMA.FTZ R111, R62, R111, 1 ;  /* 0x3f8000003e6f7423 */ /* 0x000fe2000001006f */
[----:B------:R-:W-:-:S04]  /*3240*/  FMUL.FTZ R114, R103, R114 ;  /* 0x0000007267727220 */ /* 0x000fc80000410000 */
[----:B------:R-:W-:Y:S01]  /*3250*/  FMUL.FTZ R130, R114, R111 ;  /* 0x0000006f72827220 */ /* 0x000fe20000410000 */
[----:B------:R-:W-:Y:S02]  /*3260*/  HADD2.F32 R111, -RZ, R45.H0_H0 ;  /* 0x2000002dff6f7230 */ /* 0x000fe40000004100 */
[----:B------:R-:W-:Y:S02]  /*3270*/  HADD2.F32 R114, -RZ, R42.H0_H0 ;  /* 0x2000002aff727230 */ /* 0x000fe40000004100 */
[----:B-1----:R-:W-:Y:S01]  /*3280*/  FADD.FTZ R42, -R104, 1 ;  /* 0x3f800000682a7421 */ /* 0x002fe20000010100 */
[----:B-----5:R-:W-:Y:S01]  /*3290*/  FADD.FTZ R45, -R109, 1 ;  /* 0x3f8000006d2d7421 */ /* 0x020fe20000010100 */
[----:B------:R-:W-:Y:S01]  /*32a0*/  FADD.FTZ R133, R122, 1 ;  /* 0x3f8000007a857421 */ /* 0x000fe20000010000 */
[----:B------:R-:W-:Y:S02]  /*32b0*/  HADD2.F32 R115, -RZ, R43.H0_H0 ;  /* 0x2000002bff737230 */ /* 0x000fe40000004100 */
[----:B------:R-:W-:Y:S01]  /*32c0*/  FADD.FTZ R43, -R107, 1 ;  /* 0x3f8000006b2b7421 */ /* 0x000fe20000010100 */
[----:B------:R-:W-:-:S02]  /*32d0*/  HADD2.F32 R112, -RZ, R44.H0_H0 ;  /* 0x2000002cff707230 */ /* 0x000fc40000004100 */
[----:B------:R-:W-:Y:S01]  /*32e0*/  FFMA.FTZ R122, R63, R42, 1 ;  /* 0x3f8000003f7a7423 */ /* 0x000fe2000001002a */
[----:B------:R-:W-:Y:S01]  /*32f0*/  FFMA.FTZ R137, R66, R45, 1 ;  /* 0x3f80000042897423 */ /* 0x000fe2000001002d */
[----:B------:R-:W-:Y:S01]  /*3300*/  HADD2.F32 R42, -RZ, R4.H0_H0 ;  /* 0x20000004ff2a7230 */ /* 0x000fe20000004100 */
[----:B------:R-:W1:Y:S01]  /*3310*/  MUFU.RCP R113, R113 ;  /* 0x0000007100717308 */ /* 0x000e620000001000 */
[----:B0-----:R-:W-:Y:S02]  /*3320*/  HADD2.F32 R44, -RZ, R118.H0_H0 ;  /* 0x20000076ff2c7230 */ /* 0x001fe40000004100 */
[----:B------:R-:W-:Y:S02]  /*3330*/  HADD2.F32 R45, -RZ, R119.H0_H0 ;  /* 0x20000077ff2d7230 */ /* 0x000fe40000004100 */
[----:B------:R-:W-:Y:S01]  /*3340*/  FFMA.FTZ R135, R64, R43, 1 ;  /* 0x3f80000040877423 */ /* 0x000fe2000001002b */
[----:B------:R-:W-:Y:S02]  /*3350*/  HADD2.F32 R43, -RZ, R117.H0_H0 ;  /* 0x20000075ff2b7230 */ /* 0x000fe40000004100 */
[----:B------:R-:W0:Y:S01]  /*3360*/  MUFU.RCP R116, R116 ;  /* 0x0000007400747308 */ /* 0x000e220000001000 */
[----:B--2---:R-:W-:Y:S01]  /*3370*/  FADD.FTZ R132, -R110, 1 ;  /* 0x3f8000006e847421 */ /* 0x004fe20000010100 */
[----:B------:R-:W-:Y:S01]  /*3380*/  FMUL.FTZ R117, R111, R42 ;  /* 0x0000002a6f757220 */ /* 0x000fe20000410000 */
[----:B------:R-:W-:Y:S01]  /*3390*/  FMUL.FTZ R118, R115, R44 ;  /* 0x0000002c73767220 */ /* 0x000fe20000410000 */
[----:B------:R-:W-:-:S04]  /*33a0*/  FMUL.FTZ R119, R114, R45 ;  /* 0x0000002d72777220 */ /* 0x000fc80000410000 */
[----:B------:R2:W3:Y:S01]  /*33b0*/  MUFU.RCP R139, R133 ;  /* 0x00000085008b7308 */ /* 0x0004e20000001000 */
[----:B------:R-:W-:Y:S01]  /*33c0*/  FFMA.FTZ R132, R67, R132, 1 ;  /* 0x3f80000043847423 */ /* 0x000fe20000010084 */
[----:B------:R-:W-:Y:S01]  /*33d0*/  FMUL.FTZ R117, R104, R117 ;  /* 0x0000007568757220 */ /* 0x000fe20000410000 */
[----:B------:R-:W-:Y:S01]  /*33e0*/  FMUL.FTZ R118, R109, R118 ;  /* 0x000000766d767220 */ /* 0x000fe20000410000 */
[----:B------:R-:W-:Y:S01]  /*33f0*/  FMUL.FTZ R119, R110, R119 ;  /* 0x000000776e777220 */ /* 0x000fe20000410000 */
[----:B------:R-:W-:Y:S01]  /*3400*/  F2FP.F16.F32.PACK_AB R125, R125, R120 ;  /* 0x000000787d7d723e */ /* 0x000fe200000000ff */
[----:B------:R-:W-:Y:S01]  /*3410*/  BAR.SYNC.DEFER_BLOCKING 0x0 ;  /* 0x0000000000007b1d */ /* 0x000fe20000010000 */
[----:B------:R-:W-:Y:S01]  /*3420*/  FMUL.FTZ R137, R118, R137 ;  /* 0x0000008976897220 */ /* 0x000fe20000410000 */
[----:B------:R-:W-:Y:S01]  /*3430*/  FMUL.FTZ R132, R119, R132 ;  /* 0x0000008477847220 */ /* 0x000fe20000410000 */
[----:B--2---:R-:W-:Y:S01]  /*3440*/  FMUL.FTZ R133, R117, R122 ;  /* 0x0000007a75857220 */ /* 0x004fe20000410000 */
[----:B------:R-:W-:-:S02]  /*3450*/  HADD2.F32 R120, -RZ, R41.H0_H0 ;  /* 0x20000029ff787230 */ /* 0x000fc40000004100 */
[----:B------:R-:W-:Y:S02]  /*3460*/  HADD2.F32 R122, -RZ, R9.H0_H0 ;  /* 0x20000009ff7a7230 */ /* 0x000fe40000004100 */
[----:B------:R-:W-:Y:S02]  /*3470*/  HADD2.F32 R119, -RZ, R8.H0_H0 ;  /* 0x20000008ff777230 */ /* 0x000fe40000004100 */
[----:B----4-:R-:W-:Y:S02]  /*3480*/  HADD2.F32 R41, -RZ, R5.H0_H0 ;  /* 0x20000005ff297230 */ /* 0x010fe40000004100 */
[----:B------:R-:W-:Y:S02]  /*3490*/  HADD2.F32 R117, -RZ, R121.H0_H0 ;  /* 0x20000079ff757230 */ /* 0x000fe40000004100 */
[----:B------:R-:W-:Y:S02]  /*34a0*/  HADD2.F32 R118, -RZ, R123.H0_H0 ;  /* 0x2000007bff767230 */ /* 0x000fe40000004100 */
[----:B------:R-:W-:Y:S01]  /*34b0*/  FMUL.FTZ R4, R112, R43 ;  /* 0x0000002b70047220 */ /* 0x000fe20000410000 */
[----:B-1----:R-:W-:Y:S01]  /*34c0*/  FADD.FTZ R9, -R113, 1 ;  /* 0x3f80000071097421 */ /* 0x002fe20000010100 */
[----:B0-----:R-:W-:Y:S01]  /*34d0*/  FADD.FTZ R134, -R116, 1 ;  /* 0x3f80000074867421 */ /* 0x001fe20000010100 */
[----:B---3--:R-:W-:Y:S01]  /*34e0*/  FADD.FTZ R121, -R139, 1 ;  /* 0x3f8000008b797421 */ /* 0x008fe20000010100 */
        /* <DEDUP_REMOVED lines=15> */
[----:B------:R-:W-:-:S02]  /*35e0*/  PRMT R8, R125, 0x7632, R8 ;  /* 0x000076327d087816 */ /* 0x000fc40000000008 */
[----:B------:R-:W-:Y:S02]  /*35f0*/  F2FP.F16.F32.PACK_AB R124, R127, R124 ;  /* 0x0000007c7f7c723e */ /* 0x000fe400000000ff */
        /* <DEDUP_REMOVED lines=22> */
[----:B------:R-:W-:Y:S01]  /*3760*/  STS.U16 [R95+0xe], R8 ;  /* 0x00000e085f007388 */ /* 0x000fe20000000400 */
[----:B------:R-:W-:-:S03]  /*3770*/  UIMAD.WIDE.U32 UR12, UR37, UR14, UR8 ;  /* 0x0000000e250c72a5 */ /* 0x000fc6000f8e0008 */
[----:B------:R-:W-:Y:S04]  /*3780*/  STL [R1+0x4], R140 ;  /* 0x0000048c01007387 */ /* 0x000fe80000100800 */
        /* <DEDUP_REMOVED lines=31> */
[----:B------:R-:W1:Y:S02]  /*3980*/  LDCU UR17, c[0x0][0x38c] ;  /* 0x00007180ff1177ac */ /* 0x000e640008000800 */
        /* <DEDUP_REMOVED lines=13> */
[----:B------:R-:W2:Y:S01]  /*3a60*/  LDCU.64 UR14, c[0x0][0x558] ;  /* 0x0000ab00ff0e77ac */ /* 0x000ea20008000a00 */
[----:B------:R-:W3:Y:S01]  /*3a70*/  LDS R8, [UR16+0x840] ;  /* 0x00084010ff087984 */ /* 0x000ee20008000800 */
[----:B------:R-:W-:-:S04]  /*3a80*/  UIMAD.WIDE.U32 UR12, UR36, UR18, UR12 ;  /* 0x00000012240c72a5 */ /* 0x000fc8000f8e000c */
[----:B------:R-:W-:Y:S02]  /*3a90*/  UIMAD UR13, UR36, UR19, UR13 ;  /* 0x00000013240d72a4 */ /* 0x000fe4000f8e020d */
[----:B0-----:R-:W-:Y:S01]  /*3aa0*/  IADD3 R5, P1, PT, R3, UR12, RZ ;  /* 0x0000000c03057c10 */ /* 0x001fe2000ff3e0ff */
[----:B------:R-:W0:Y:S03]  /*3ab0*/  LDCU.64 UR18, c[0x0][0x490] ;  /* 0x00009200ff1277ac */ /* 0x000e260008000a00 */
[----:B------:R-:W-:Y:S02]  /*3ac0*/  IADD3.X R124, PT, PT, RZ, UR13, RZ, P1, !PT ;  /* 0x0000000dff7c7c10 */ /* 0x000fe40008ffe4ff */
        /* <DEDUP_REMOVED lines=53> */
[----:B-1-3--:R-:W-:Y:S06]  /*3e20*/  BRA.U !UP0, `(.L_x_7831) ;  /* 0x0000000508bc7547 */ /* 0x00afec000b800000 */
        /* <DEDUP_REMOVED lines=57> */
[----:B0-----:R-:W-:-:S03]  /*41c0*/  IADD3 R5, P1, PT, R3, UR8, RZ ;  /* 0x0000000803057c10 */ /* 0x001fc6000ff3e0ff */
[----:B------:R-:W-:Y:S01]  /*41d0*/  LDS.U16 R43, [R138+0x40] ;  /* 0x000040008a2b7984 */ /* 0x000fe20000000400 */
[----:B------:R-:W-:Y:S02]  /*41e0*/  IADD3.X R44, PT, PT, RZ, UR15, RZ, P1, !PT ;  /* 0x0000000fff2c7c10 */ /* 0x000fe40008ffe4ff */
        /* <DEDUP_REMOVED lines=51> */
.L_x_7831:
[----:B------:R-:W2:Y:S01]  /*4520*/  LDL.LU R3, [R1+0xc] ;  /* 0x00000c0001037983 */ /* 0x000ea20000300800 */
[----:B------:R-:W-:Y:S01]  /*4530*/  HADD2.F32 R78, -RZ, R78.H0_H0 ;  /* 0x2000004eff4e7230 */ /* 0x000fe20000004100 */
[----:B------:R-:W-:Y:S01]  /*4540*/  UISETP.GE.AND UP0, UPT, UR17, 0x1, UPT ;  /* 0x000000011100788c */ /* 0x000fe2000bf06270 */
[----:B------:R-:W-:Y:S02]  /*4550*/  HADD2.F32 R77, -RZ, R77.H0_H0 ;  /* 0x2000004dff4d7230 */ /* 0x000fe40000004100 */
[----:B------:R-:W-:Y:S02]  /*4560*/  HFMA2 R94, -RZ, RZ, 0, 0 ;  /* 0x00000000ff5e7431 */ /* 0x000fe400000001ff */
        /* <DEDUP_REMOVED lines=114> */
[----:B------:R-:W-:Y:S01]  /*4c90*/  FADD.FTZ R4, R66, R66 ;  /* 0x0000004242047221 */ /* 0x000fe20000010000 */
[----:B------:R-:W-:Y:S01]  /*4ca0*/  MOV R94, RZ ;  /* 0x000000ff005e7202 */ /* 0x000fe20000000f00 */
[----:B------:R-:W-:-:S02]  /*4cb0*/  UIMAD UR9, UR36, UR9, UR13 ;  /* 0x00000009240972a4 */ /* 0x000fc4000f8e020d */
[----:B------:R-:W-:Y:S01]  /*4cc0*/  UIADD3 UR15, UPT, UPT, UR8, 0x800, URZ ;  /* 0x00000800080f7890 */ /* 0x000fe2000fffe0ff */
[----:B------:R-:W0:Y:S05]  /*4cd0*/  LDCU UR37, c[0x0][0x394] ;  /* 0x00007280ff2577ac */ /* 0x000e2a0008000800 */
[----:B------:R-:W-:Y:S01]  /*4ce0*/  ISETP.GE.AND P0, PT, R3, UR15, PT ;  /* 0x0000000f03007c0c */ /* 0x000fe2000bf06270 */
[----:B------:R-:W1:Y:S01]  /*4cf0*/  LDCU UR48, c[0x0][0x38c] ;  /* 0x00007180ff3077ac */ /* 0x000e620008000800 */
[----:B------:R-:W-:Y:S01]  /*4d00*/  LOP3.LUT R3, R197, 0x1f, RZ, 0xc0, !PT ;  /* 0x0000001fc5037812 */ /* 0x000fe200078ec0ff */
        /* <DEDUP_REMOVED lines=10> */
.L_x_7930:
[----:B------:R-:W-:Y:S01]  /*4db0*/  SHF.L.U32 R124, R197, 0x5, RZ ;  /* 0x00000005c57c7819 */ /* 0x000fe200000006ff */
[----:B0-----:R-:W-:Y:S01]  /*4dc0*/  HFMA2 R63, -RZ, RZ, 0, 0 ;  /* 0x00000000ff3f7431 */ /* 0x001fe200000001ff */
        /* <DEDUP_REMOVED lines=218> */
[----:B------:R-:W-:Y:S01]  /*5b70*/  LEA R128, R135, UR16, 0x1 ;  /* 0x0000001087807c11 */ /* 0x000fe2000f8e08ff */
[----:B------:R-:W-:Y:S01]  /*5b80*/  UIMAD.WIDE.U32 UR18, UR36, UR42, URZ ;  /* 0x0000002a241272a5 */ /* 0x000fe2000f8e00ff */
[----:B------:R-:W-:Y:S02]  /*5b90*/  LEA R139, R139, UR16, 0x1 ;  /* 0x000000108b8b7c11 */ /* 0x000fe4000f8e08ff */
        /* <DEDUP_REMOVED lines=23> */
[----:B------:R-:W-:Y:S04]  /*5d10*/  STS.U16 [R126+0x100], R69 ;  /* 0x000100457e007388 */ /* 0x000fe80000000400 */
[----:B------:R-:W-:Y:S01]  /*5d20*/  STS.U16 [R133+0x140], R70 ;  /* 0x0001404685007388 */ /* 0x000fe20000000400 */
[----:B--2---:R-:W-:-:S03]  /*5d30*/  LEA R60, R149, UR16, 0x1 ;  /* 0x00000010953c7c11 */ /* 0x004fc6000f8e08ff */
        /* <DEDUP_REMOVED lines=16> */
[----:B-1----:R-:W-:-:S03]  /*5e40*/  LEA R68, R169, UR16, 0x1 ;  /* 0x00000010a9447c11 */ /* 0x002fc6000f8e08ff */
[----:B------:R-:W-:Y:S04]  /*5e50*/  STS.U16 [R159+0x480], R110 ;  /* 0x0004806e9f007388 */ /* 0x000fe80000000400 */
[----:B------:R1:W-:Y:S01]  /*5e60*/  STS.U16 [R70+0x4c0], R111 ;  /* 0x0004c06f46007388 */ /* 0x0003e20000000400 */
[----:B0-----:R-:W-:-:S03]  /*5e70*/  LEA R66, R173, UR16, 0x1 ;  /* 0x00000010ad427c11 */ /* 0x001fc6000f8e08ff */
[----:B------:R-:W-:Y:S04]  /*5e80*/  STS.U16 [R163+0x500], R112 ;  /* 0x00050070a3007388 */ /* 0x000fe80000000400 */
[----:B------:R0:W-:Y:S01]  /*5e90*/  STS.U16 [R60+0x540], R113 ;  /* 0x000540713c007388 */ /* 0x0001e20000000400 */
[----:B-1----:R-:W-:-:S03]  /*5ea0*/  LEA R70, R177, UR16, 0x1 ;  /* 0x00000010b1467c11 */ /* 0x002fc6000f8e08ff */
[----:B------:R-:W-:Y:S01]  /*5eb0*/  STS.U16 [R167+0x580], R114 ;  /* 0x00058072a7007388 */ /* 0x000fe20000000400 */
[----:B------:R-:W-:-:S03]  /*5ec0*/  LEA R100, R185, UR16, 0x1 ;  /* 0x00000010b9647c11 */ /* 0x000fc6000f8e08ff */
[----:B------:R1:W-:Y:S01]  /*5ed0*/  STS.U16 [R68+0x5c0], R115 ;  /* 0x0005c07344007388 */ /* 0x0003e20000000400 */
[----:B------:R-:W-:-:S03]  /*5ee0*/  MOV R61, UR18 ;  /* 0x00000012003d7c02 */ /* 0x000fc60008000f00 */
[----:B------:R-:W-:Y:S01]  /*5ef0*/  STS.U16 [R171+0x600], R116 ;  /* 0x00060074ab007388 */ /* 0x000fe20000000400 */
[----:B0-----:R-:W-:-:S03]  /*5f00*/  MOV R60, UR19 ;  /* 0x00000013003c7c02 */ /* 0x001fc60008000f00 */
[----:B------:R0:W-:Y:S01]  /*5f10*/  STS.U16 [R66+0x640], R117 ;  /* 0x0006407542007388 */ /* 0x0001e20000000400 */
[----:B-1----:R-:W-:-:S03]  /*5f20*/  LEA R68, R181, UR16, 0x1 ;  /* 0x00000010b5447c11 */ /* 0x002fc6000f8e08ff */
        /* <DEDUP_REMOVED lines=9> */
[----:B0-----:R-:W-:-:S04]  /*5fc0*/  FMUL.FTZ R66, R49, UR18 ;  /* 0x0000001231427c20 */ /* 0x001fc80008410000 */
[----:B-1----:R-:W-:Y:S01]  /*5fd0*/  FMUL.RZ R68, R66, 0.15915493667125701904 ;  /* 0x3e22f98342447820 */ /* 0x002fe2000040c000 */
        /* <DEDUP_REMOVED lines=12> */
[----:B------:R0:W1:Y:S02]  /*60a0*/  MUFU.COS R169, R68 ;  /* 0x0000004400a97308 */ /* 0x0000640000000000 */
        /* <DEDUP_REMOVED lines=46> */
[----:B------:R-:W1:Y:S04]  /*6390*/  MUFU.EX2 R66, R66 ;  /* 0x0000004200427308 */ /* 0x000e680000000800 */
[----:B------:R-:W3:Y:S04]  /*63a0*/  MUFU.EX2 R68, R68 ;  /* 0x0000004400447308 */ /* 0x000ee80000000800 */
[----:B------:R-:W-:Y:S01]  /*63b0*/  MUFU.SIN R111, R70 ;  /* 0x00000046006f7308 */ /* 0x000fe20000000400 */
[C---:B-1----:R-:W-:Y:S01]  /*63c0*/  FMUL.FTZ R169, R66.reuse, R169 ;  /* 0x000000a942a97220 */ /* 0x042fe20000410000 */
        /* <DEDUP_REMOVED lines=17> */
[----:B------:R-:W2:Y:S01]  /*64e0*/  MUFU.SIN R109, R101 ;  /* 0x00000065006d7308 */ /* 0x000ea20000000400 */
[----:B------:R-:W-:Y:S01]  /*64f0*/  FMUL.FTZ R154, R67, R154 ;  /* 0x0000009a439a7220 */ /* 0x000fe20000410000 */
[C---:B0-----:R-:W-:Y:S01]  /*6500*/  FMUL.FTZ R165, R70.reuse, R165 ;  /* 0x000000a546a57220 */ /* 0x041fe20000410000 */
[----:B------:R-:W-:Y:S01]  /*6510*/  FMUL.FTZ R164, R70, R71 ;  /* 0x0000004746a47220 */ /* 0x000fe20000410000 */
[-C--:B------:R-:W-:Y:S01]  /*6520*/  FMUL.FTZ R103, R44, R62.reuse ;  /* 0x0000003e2c677220 */ /* 0x080fe20000410000 */
[-C--:B------:R-:W-:Y:S01]  /*6530*/  FMUL.FTZ R70, R39, R62.reuse ;  /* 0x0000003e27467220 */ /* 0x080fe20000410000 */
[C---:B-1----:R-:W-:Y:S01]  /*6540*/  FMUL.FTZ R153, R68.reuse, R153 ;  /* 0x0000009944997220 */ /* 0x042fe20000410000 */
        /* <DEDUP_REMOVED lines=8> */
[----:B------:R-:W1:Y:S01]  /*65d0*/  MUFU.SIN R113, R99 ;  /* 0x0000006300717308 */ /* 0x000e620000000400 */
[----:B0-----:R-:W-:-:S07]  /*65e0*/  FMUL.FTZ R101, R45, R62 ;  /* 0x0000003e2d657220 */ /* 0x001fce0000410000 */
[----:B------:R0:W-:Y:S01]  /*65f0*/  MUFU.COS R143, R99 ;  /* 0x00000063008f7308 */ /* 0x0001e20000000000 */
[----:B------:R-:W-:Y:S01]  /*6600*/  SHF.L.U32 R64, R64, 0x5, RZ ;  /* 0x0000000540407819 */ /* 0x000fe200000006ff */
[----:B0-----:R-:W-:-:S06]  /*6610*/  FMUL.FTZ R99, R46, R62 ;  /* 0x0000003e2e637220 */ /* 0x001fcc0000410000 */
[----:B------:R-:W0:Y:S01]  /*6620*/  MUFU.COS R112, R114 ;  /* 0x0000007200707308 */ /* 0x000e220000000000 */
[----:B------:R-:W-:-:S07]  /*6630*/  LEA.HI.SX32 R64, R64, R64, 0x1b ;  /* 0x0000004040407211 */ /* 0x000fce00078fdaff */
[----:B------:R-:W3:Y:S04]  /*6640*/  MUFU.EX2 R99, R99 ;  /* 0x0000006300637308 */ /* 0x000ee80000000800 */
[----:B------:R-:W5:Y:S04]  /*6650*/  MUFU.EX2 R101, R101 ;  /* 0x0000006500657308 */ /* 0x000f680000000800 */
[----:B------:R-:W4:Y:S04]  /*6660*/  MUFU.EX2 R103, R103 ;  /* 0x0000006700677308 */ /* 0x000f280000000800 */
[----:B------:R-:W2:Y:S04]  /*6670*/  MUFU.EX2 R70, R70 ;  /* 0x0000004600467308 */ /* 0x000ea80000000800 */
[----:B------:R-:W1:Y:S04]  /*6680*/  MUFU.EX2 R66, R66 ;  /* 0x0000004200427308 */ /* 0x000e680000000800 */
[----:B------:R-:W0:Y:S04]  /*6690*/  MUFU.EX2 R67, R67 ;  /* 0x0000004300437308 */ /* 0x000e280000000800 */
[----:B------:R-:W0:Y:S04]  /*66a0*/  MUFU.EX2 R68, R68 ;  /* 0x0000004400447308 */ /* 0x000e280000000800 */
[----:B------:R-:W0:Y:S01]  /*66b0*/  MUFU.EX2 R69, R69 ;  /* 0x0000004500457308 */ /* 0x000e220000000800 */
[----:B------:R-:W-:Y:S01]  /*66c0*/  LEA R64, R64, UR16, 0x1 ;  /* 0x0000001040407c11 */ /* 0x000fe2000f8e08ff */
[C---:B---3--:R-:W-:Y:S01]  /*66d0*/  FMUL.FTZ R163, R99.reuse, R100 ;  /* 0x0000006463a37220 */ /* 0x048fe20000410000 */
[----:B------:R-:W-:Y:S01]  /*66e0*/  FMUL.FTZ R162, R99, R162 ;  /* 0x000000a263a27220 */ /* 0x000fe20000410000 */
[C---:B-----5:R-:W-:Y:S01]  /*66f0*/  FMUL.FTZ R161, R101.reuse, R102 ;  /* 0x0000006665a17220 */ /* 0x060fe20000410000 */
[----:B------:R-:W-:Y:S01]  /*6700*/  FMUL.FTZ R160, R101, R160 ;  /* 0x000000a065a07220 */ /* 0x000fe20000410000 */
[C---:B----4-:R-:W-:Y:S01]  /*6710*/  FMUL.FTZ R159, R103.reuse, R104 ;  /* 0x00000068679f7220 */ /* 0x050fe20000410000 */
[----:B------:R-:W-:Y:S01]  /*6720*/  FMUL.FTZ R158, R103, R158 ;  /* 0x0000009e679e7220 */ /* 0x000fe20000410000 */
[----:B--2---:R-:W-:Y:S01]  /*6730*/  FMUL.FTZ R148, R70, R109 ;  /* 0x0000006d46947220 */ /* 0x004fe20000410000 */
[----:B-1----:R-:W-:Y:S01]  /*6740*/  FMUL.FTZ R146, R66, R111 ;  /* 0x0000006f42927220 */ /* 0x002fe20000410000 */
        /* <DEDUP_REMOVED lines=132> */
.L_x_7834:
[----:B------:R-:W-:-:S06]  /*6f90*/  LEA R114, R197, UR16, 0x3 ;  /* 0x00000010c5727c11 */ /* 0x000fcc000f8e18ff */
[----:B------:R-:W0:Y:S02]  /*6fa0*/  LDS.64 R114, [R114+0x49e8] ;  /* 0x0049e80072727984 */ /* 0x000e240000000a00 */
.L_x_7835:
[----:B------:R-:W-:Y:S05]  /*6fb0*/  BSYNC.RECONVERGENT B0 ;  /* 0x0000000000007941 */ /* 0x000fea0003800200 */
.L_x_7833:
[----:B------:R-:W2:Y:S01]  /*6fc0*/  @P1 LDC R64, c[0x0][0x38c] ;  /* 0x0000e300ff401b82 */ /* 0x000ea20000000800 */
[C---:B------:R-:W-:Y:S01]  /*6fd0*/  FMUL.FTZ R200, R50.reuse, R121 ;  /* 0x0000007932c87220 */ /* 0x040fe20000410000 */
[----:B------:R-:W-:Y:S01]  /*6fe0*/  MOV R61, UR20 ;  /* 0x00000014003d7c02 */ /* 0x000fe20008000f00 */
[----:B------:R-:W-:Y:S01]  /*6ff0*/  FMUL.FTZ R199, R50, R120 ;  /* 0x0000007832c77220 */ /* 0x000fe20000410000 */
[----:B------:R-:W-:Y:S02]  /*7000*/  HFMA2 R65, -RZ, RZ, 0, 9.5367431640625e-07 ;  /* 0x00000010ff417431 */ /* 0x000fe400000001ff */
[C---:B------:R-:W-:Y:S01]  /*7010*/  FMUL.FTZ R66, R78.reuse, R200 ;  /* 0x000000c84e427220 */ /* 0x040fe20000410000 */
[----:B------:R-:W-:Y:S01]  /*7020*/  @P1 IADD3 R61, PT, PT, R61, -0x2, RZ ;  /* 0xfffffffe3d3d1810 */ /* 0x000fe20007ffe0ff */
[----:B------:R-:W-:Y:S01]  /*7030*/  FMUL.FTZ R67, R78, R199 ;  /* 0x000000c74e437220 */ /* 0x000fe20000410000 */
[----:B------:R-:W-:Y:S01]  /*7040*/  MOV R60, 0x3f800000 ;  /* 0x3f800000003c7802 */ /* 0x000fe20000000f00 */
[C---:B------:R-:W-:Y:S01]  /*7050*/  FMUL.FTZ R70, R168.reuse, R66 ;  /* 0x00000042a8467220 */ /* 0x040fe20000410000 */
[----:B------:R-:W-:Y:S01]  /*7060*/  FMUL.FTZ R201, R49, R118 ;  /* 0x0000007631c97220 */ /* 0x000fe20000410000 */
[-C--:B------:R-:W-:Y:S01]  /*7070*/  FMUL.FTZ R68, R168, R67.reuse ;  /* 0x00000043a8447220 */ /* 0x080fe20000410000 */
[----:B------:R-:W-:Y:S01]  /*7080*/  CS2R R62, SRZ ;  /* 0x00000000003e7805 */ /* 0x000fe2000001ff00 */
[----:B------:R-:W-:Y:S01]  /*7090*/  FFMA.FTZ R70, R169, R67, R70 ;  /* 0x00000043a9467223 */ /* 0x000fe20000010046 */
[----:B------:R-:W-:Y:S01]  /*70a0*/  FMUL.FTZ R202, R49, R119 ;  /* 0x0000007731ca7220 */ /* 0x000fe20000410000 */
[----:B------:R-:W-:-:S02]  /*70b0*/  FFMA.FTZ R69, R169, R66, -R68 ;  /* 0x00000042a9457223 */ /* 0x000fc40000010844 */
[----:B------:R-:W-:Y:S01]  /*70c0*/  FFMA.FTZ R70, R77, R201, R70 ;  /* 0x000000c94d467223 */ /* 0x000fe20000010046 */
[----:B--2---:R-:W-:Y:S02]  /*70d0*/  @P1 IMAD R64, R61, R64, UR8 ;  /* 0x000000083d401e24 */ /* 0x004fe4000f8e0240 */
[----:B------:R-:W-:Y:S02]  /*70e0*/  HFMA2 R61, -RZ, RZ, 0, 0 ;  /* 0x00000000ff3d7431 */ /* 0x000fe400000001ff */
[----:B------:R-:W-:-:S04]  /*70f0*/  @P1 IMAD.WIDE R64, R64, R65, UR4 ;  /* 0x0000000440401e25 */ /* 0x000fc8000f8e0241 */
[----:B------:R-:W-:Y:S01]  /*7100*/  FFMA.FTZ R69, R77, R202, R69 ;  /* 0x000000ca4d457223 */ /* 0x000fe20000010045 */
[----:B------:R2:W5:Y:S01]  /*7110*/  @P1 LDG.E.128 R60, desc[UR30][R64.64] ;  /* 0x0000001e403c1981 */ /* 0x000562000c1e1d00 */
        /* <DEDUP_REMOVED lines=9> */
[C---:B--2---:R-:W-:Y:S01]  /*71b0*/  FMUL.FTZ R64, R166.reuse, R70 ;  /* 0x00000046a6407220 */ /* 0x044fe20000410000 */
[-C--:B------:R-:W-:Y:S01]  /*71c0*/  FMUL.FTZ R65, R166, R69.reuse ;  /* 0x00000045a6417220 */ /* 0x080fe20000410000 */
        /* <DEDUP_REMOVED lines=9> */
[C---:B------:R-:W-:Y:S01]  /*7260*/  FMUL.FTZ R217, R41.reuse, R100 ;  /* 0x0000006429d97220 */ /* 0x040fe20000410000 */
[C---:B------:R-:W-:Y:S01]  /*7270*/  FMUL.FTZ R66, R164.reuse, R69 ;  /* 0x00000045a4427220 */ /* 0x040fe20000410000 */
[----:B------:R-:W-:Y:S01]  /*7280*/  FMUL.FTZ R64, R164, R65 ;  /* 0x00000041a4407220 */ /* 0x000fe20000410000 */
[----:B------:R-:W-:Y:S01]  /*7290*/  FMUL.FTZ R218, R41, R101 ;  /* 0x0000006529da7220 */ /* 0x000fe20000410000 */
[----:B------:R-:W-:Y:S01]  /*72a0*/  FMUL.FTZ R219, R40, R124 ;  /* 0x0000007c28db7220 */ /* 0x000fe20000410000 */
[C---:B------:R-:W-:Y:S01]  /*72b0*/  FFMA.FTZ R66, R165.reuse, R65, R66 ;  /* 0x00000041a5427223 */ /* 0x040fe20000010042 */
[----:B------:R-:W-:Y:S01]  /*72c0*/  FFMA.FTZ R69, R165, R69, -R64 ;  /* 0x00000045a5457223 */ /* 0x000fe20000010840 */
[-C--:B------:R-:W-:Y:S01]  /*72d0*/  FMUL.FTZ R65, R123, R168.reuse ;  /* 0x000000a87b417220 */ /* 0x080fe20000410000 */
[C---:B------:R-:W-:Y:S01]  /*72e0*/  FMUL.FTZ R64, R122.reuse, R168 ;  /* 0x000000a87a407220 */ /* 0x040fe20000410000 */
[C---:B------:R-:W-:Y:S01]  /*72f0*/  FFMA.FTZ R66, R75.reuse, R205, R66 ;  /* 0x000000cd4b427223 */ /* 0x040fe20000010042 */
[----:B------:R-:W-:Y:S01]  /*7300*/  FFMA.FTZ R69, R75, R206, R69 ;  /* 0x000000ce4b457223 */ /* 0x000fe20000010045 */
[-C--:B------:R-:W-:Y:S01]  /*7310*/  FFMA.FTZ R65, R122, R169.reuse, -R65 ;  /* 0x000000a97a417223 */ /* 0x080fe20000010841 */
[----:B------:R-:W-:Y:S01]  /*7320*/  FFMA.FTZ R64, R123, R169, R64 ;  /* 0x000000a97b407223 */ /* 0x000fe20000010040 */
[C---:B------:R-:W-:Y:S01]  /*7330*/  FMUL.FTZ R68, R162.reuse, R66 ;  /* 0x00000042a2447220 */ /* 0x040fe20000410000 */
[----:B------:R-:W-:Y:S01]  /*7340*/  FMUL.FTZ R67, R162, R69 ;  /* 0x00000045a2437220 */ /* 0x000fe20000410000 */
[----:B------:R-:W-:Y:S01]  /*7350*/  FMUL.FTZ R220, R40, R99 ;  /* 0x0000006328dc7220 */ /* 0x000fe20000410000 */
[----:B------:R-:W-:Y:S01]  /*7360*/  FMUL.FTZ R221, R39, R194 ;  /* 0x000000c227dd7220 */ /* 0x000fe20000410000 */
[C---:B------:R-:W-:Y:S01]  /*7370*/  FFMA.FTZ R69, R163.reuse, R69, -R68 ;  /* 0x00000045a3457223 */ /* 0x040fe20000010844 */
[C---:B------:R-:W-:Y:S01]  /*7380*/  FMUL.FTZ R68, R166.reuse, R65 ;  /* 0x00000041a6447220 */ /* 0x040fe20000410000 */
[----:B------:R-:W-:Y:S01]  /*7390*/  FFMA.FTZ R67, R163, R66, R67 ;  /* 0x00000042a3437223 */ /* 0x000fe20000010043 */
[----:B------:R-:W-:Y:S01]  /*73a0*/  FMUL.FTZ R66, R166, R64 ;  /* 0x00000040a6427220 */ /* 0x000fe20000410000 */
        /* <DEDUP_REMOVED lines=40> */
[----:B------:R-:W-:Y:S01]  /*7630*/  FMUL.FTZ R222, R39, R195 ;  /* 0x000000c327de7220 */ /* 0x000fe20000410000 */
[C---:B------:R-:W-:Y:S01]  /*7640*/  FFMA.FTZ R64, R157.reuse, R67, -R64 ;  /* 0x000000439d407223 */ /* 0x040fe20000010840 */
[C---:B------:R-:W-:Y:S01]  /*7650*/  FMUL.FTZ R223, R38.reuse, R192 ;  /* 0x000000c026df7220 */ /* 0x040fe20000410000 */
[----:B------:R-:W-:Y:S01]  /*7660*/  FFMA.FTZ R65, R157, R66, R65 ;  /* 0x000000429d417223 */ /* 0x000fe20000010041 */
[----:B------:R-:W-:Y:S01]  /*7670*/  FMUL.FTZ R224, R38, R193 ;  /* 0x000000c126e07220 */ /* 0x000fe20000410000 */
[C---:B------:R-:W-:Y:S01]  /*7680*/  FMUL.FTZ R66, R154.reuse, R64 ;  /* 0x000000409a427220 */ /* 0x040fe20000410000 */
[C---:B------:R-:W-:Y:S01]  /*7690*/  FMUL.FTZ R225, R37.reuse, R190 ;  /* 0x000000be25e17220 */ /* 0x040fe20000410000 */
[C---:B------:R-:W-:Y:S01]  /*76a0*/  FMUL.FTZ R67, R154.reuse, R65 ;  /* 0x000000419a437220 */ /* 0x040fe20000410000 */
[----:B------:R-:W-:Y:S01]  /*76b0*/  FMUL.FTZ R226, R37, R191 ;  /* 0x000000bf25e27220 */ /* 0x000fe20000410000 */
[C---:B------:R-:W-:Y:S01]  /*76c0*/  FFMA.FTZ R66, R155.reuse, R65, R66 ;  /* 0x000000419b427223 */ /* 0x040fe20000010042 */
[C---:B------:R-:W-:Y:S01]  /*76d0*/  FMUL.FTZ R65, R154.reuse, R69 ;  /* 0x000000459a417220 */ /* 0x040fe20000410000 */
[C---:B------:R-:W-:Y:S01]  /*76e0*/  FFMA.FTZ R67, R155.reuse, R64, -R67 ;  /* 0x000000409b437223 */ /* 0x040fe20000010843 */
[----:B------:R-:W-:Y:S01]  /*76f0*/  FMUL.FTZ R64, R154, R70 ;  /* 0x000000469a407220 */ /* 0x000fe20000410000 */
[C---:B------:R-:W-:Y:S01]  /*7700*/  FMUL.FTZ R68, R152.reuse, R66 ;  /* 0x0000004298447220 */ /* 0x040fe20000410000 */
[C---:B------:R-:W-:Y:S01]  /*7710*/  FFMA.FTZ R65, R155.reuse, R70, R65 ;  /* 0x000000469b417223 */ /* 0x040fe20000010041 */
[----:B------:R-:W-:Y:S01]  /*7720*/  FMUL.FTZ R71, R152, R67 ;  /* 0x0000004398477220 */ /* 0x000fe20000410000 */
[----:B------:R-:W-:Y:S01]  /*7730*/  FFMA.FTZ R69, R155, R69, -R64 ;  /* 0x000000459b457223 */ /* 0x000fe20000010840 */
[C---:B------:R-:W-:Y:S01]  /*7740*/  FFMA.FTZ R68, R153.reuse, R67, -R68 ;  /* 0x0000004399447223 */ /* 0x040fe20000010844 */
[C---:B------:R-:W-:Y:S01]  /*7750*/  FFMA.FTZ R65, R58.reuse, R215, R65 ;  /* 0x000000d73a417223 */ /* 0x040fe20000010041 */
[----:B------:R-:W-:Y:S01]  /*7760*/  FFMA.FTZ R71, R153, R66, R71 ;  /* 0x0000004299477223 */ /* 0x000fe20000010047 */
[----:B------:R-:W-:Y:S01]  /*7770*/  FFMA.FTZ R69, R58, R216, R69 ;  /* 0x000000d83a457223 */ /* 0x000fe20000010045 */
[----:B------:R-:W-:Y:S01]  /*7780*/  FMUL.FTZ R64, R150, R68 ;  /* 0x0000004496407220 */ /* 0x000fe20000410000 */
[----:B------:R-:W-:Y:S01]  /*7790*/  FMUL.FTZ R227, R36, R188 ;  /* 0x000000bc24e37220 */ /* 0x000fe20000410000 */
        /* <DEDUP_REMOVED lines=14> */
[C---:B------:R-:W-:Y:S01]  /*7880*/  FMUL.FTZ R64, R146.reuse, R68 ;  /* 0x0000004492407220 */ /* 0x040fe20000410000 */
[----:B------:R-:W-:Y:S01]  /*7890*/  ISETP.GT.U32.AND P2, PT, R197, 0x1f, PT ;  /* 0x0000001fc500780c */ /* 0x000fe20003f44070 */
[----:B------:R-:W-:Y:S01]  /*78a0*/  FMUL.FTZ R65, R146, R70 ;  /* 0x0000004692417220 */ /* 0x000fe20000410000 */
        /* <DEDUP_REMOVED lines=9> */
[C---:B------:R-:W-:Y:S01]  /*7940*/  FFMA.FTZ R198, R145.reuse, R68, -R198 ;  /* 0x0000004491c67223 */ /* 0x040fe200000108c6 */
[C---:B------:R-:W-:Y:S01]  /*7950*/  FFMA.FTZ R69, R56.reuse, R220, R69 ;  /* 0x000000dc38457223 */ /* 0x040fe20000010045 */
[----:B------:R-:W-:Y:S01]  /*7960*/  FFMA.FTZ R67, R145, R70, R67 ;  /* 0x0000004691437223 */ /* 0x000fe20000010043 */
[----:B------:R-:W-:Y:S01]  /*7970*/  FFMA.FTZ R66, R56, R219, R65 ;  /* 0x000000db38427223 */ /* 0x000fe20000010041 */
[C---:B------:R-:W-:Y:S01]  /*7980*/  FMUL.FTZ R68, R142.reuse, R198 ;  /* 0x000000c68e447220 */ /* 0x040fe20000410000 */
[----:B------:R-:W-:Y:S01]  /*7990*/  FMUL.FTZ R230, R35, R187 ;  /* 0x000000bb23e67220 */ /* 0x000fe20000410000 */
[-C--:B------:R-:W-:Y:S01]  /*79a0*/  FMUL.FTZ R64, R142, R67.reuse ;  /* 0x000000438e407220 */ /* 0x080fe20000410000 */
[----:B------:R-:W-:Y:S01]  /*79b0*/  LOP3.LUT R2, R2, 0xfffffffd, RZ, 0xc0, !PT ;  /* 0xfffffffd02027812 */ /* 0x000fe200078ec0ff */
[C---:B------:R-:W-:Y:S01]  /*79c0*/  FFMA.FTZ R65, R143.reuse, R67, R68 ;  /* 0x000000438f417223 */ /* 0x040fe20000010044 */
[C---:B------:R-:W-:Y:S01]  /*79d0*/  FMUL.FTZ R68, R148.reuse, R66 ;  /* 0x0000004294447220 */ /* 0x040fe20000410000 */
[-C--:B------:R-:W-:Y:S01]  /*79e0*/  FMUL.FTZ R67, R148, R69.reuse ;  /* 0x0000004594437220 */ /* 0x080fe20000410000 */
[----:B------:R-:W-:Y:S01]  /*79f0*/  FFMA.FTZ R64, R143, R198, -R64 ;  /* 0x000000c68f407223 */ /* 0x000fe20000010840 */
[----:B------:R-:W-:Y:S01]  /*7a00*/  LEA R198, R197, UR16, 0x4 ;  /* 0x00000010c5c67c11 */ /* 0x000fe2000f8e20ff */
[C---:B------:R-:W-:Y:S01]  /*7a10*/  FFMA.FTZ R69, R149.reuse, R69, -R68 ;  /* 0x0000004595457223 */ /* 0x040fe20000010844 */
[----:B------:R-:W-:Y:S01]  /*7a20*/  FFMA.FTZ R66, R149, R66, R67 ;  /* 0x0000004295427223 */ /* 0x000fe20000010043 */
[----:B------:R-:W-:-:S02]  /*7a30*/  @P2 LOP3.LUT R2, R2, 0x2, RZ, 0xfc, !PT ;  /* 0x0000000202022812 */ /* 0x000fc400078efcff */
        /* <DEDUP_REMOVED lines=34> */
[----:B------:R-:W-:Y:S01]  /*7c60*/  ISETP.GE.AND P4, PT, R98, 0x10, PT ;  /* 0x000000106200780c */ /* 0x000fe20003f86270 */
        /* <DEDUP_REMOVED lines=11> */
[CC--:B------:R-:W-:Y:S01]  /*7d20*/  FMUL.FTZ R243, R65.reuse, R69.reuse ;  /* 0x0000004541f37220 */ /* 0x0c0fe20000410000 */
[----:B------:R-:W-:Y:S02]  /*7d30*/  FMUL.FTZ R244, R64, R69 ;  /* 0x0000004540f47220 */ /* 0x000fe40000410000 */
[-C--:B------:R-:W-:Y:S01]  /*7d40*/  FFMA.FTZ R233, R66, R68.reuse, -R233 ;  /* 0x0000004442e97223 */ /* 0x080fe200000108e9 */
[-C--:B------:R-:W-:Y:S01]  /*7d50*/  FFMA.FTZ R243, R64, R68.reuse, -R243 ;  /* 0x0000004440f37223 */ /* 0x080fe200000108f3 */
[----:B------:R-:W-:-:S02]  /*7d60*/  FFMA.FTZ R244, R65, R68, R244 ;  /* 0x0000004441f47223 */ /* 0x000fc400000100f4 */
[----:B------:R-:W-:Y:S01]  /*7d70*/  FADD.FTZ R242, R70, R233 ;  /* 0x000000e946f27221 */ /* 0x000fe20000010000 */
[----:B------:R-:W-:-:S04]  /*7d80*/  FMUL.FTZ R70, R66, R69 ;  /* 0x0000004542467220 */ /* 0x000fc80000410000 */
[----:B------:R-:W-:-:S04]  /*7d90*/  FFMA.FTZ R70, R67, R68, R70 ;  /* 0x0000004443467223 */ /* 0x000fc80000010046 */
[----:B------:R-:W-:Y:S01]  /*7da0*/  FADD.FTZ R245, R71, R70 ;  /* 0x0000004647f57221 */ /* 0x000fe20000010000 */
[----:B------:R-:W-:Y:S06]  /*7db0*/  BRA.DIV UR17, `(.L_x_7837) ;  /* 0x0000007611187947 */ /* 0x000fec000b800000 */
[----:B------:R-:W2:Y:S04]  /*7dc0*/  SHFL.UP PT, R68, R245, 0x1, RZ ;  /* 0x04200000f5447989 */ /* 0x000ea800000e00ff */
[----:B------:R-:W3:Y:S04]  /*7dd0*/  SHFL.UP PT, R247, R242, 0x1, RZ ;  /* 0x04200000f2f77989 */ /* 0x000ee800000e00ff */
[----:B------:R-:W4:Y:S01]  /*7de0*/  SHFL.UP PT, R233, R244, 0x1, RZ ;  /* 0x04200000f4e97989 */ /* 0x000f2200000e00ff */
[-C--:B--2---:R-:W-:Y:S01]  /*7df0*/  FMUL.FTZ R70, R244, R68.reuse ;  /* 0x00000044f4467220 */ /* 0x084fe20000410000 */
[----:B------:R-:W-:-:S03]  /*7e00*/  FMUL.FTZ R69, R243, R68 ;  /* 0x00000044f3457220 */ /* 0x000fc60000410000 */
[-C--:B---3--:R-:W-:Y:S01]  /*7e10*/  FFMA.FTZ R68, R243, R247.reuse, -R70 ;  /* 0x000000f7f3447223 */ /* 0x088fe20000010846 */
[----:B------:R-:W-:Y:S01]  /*7e20*/  FFMA.FTZ R247, R244, R247, R69 ;  /* 0x000000f7f4f77223 */ /* 0x000fe20000010045 */
[----:B------:R-:W2:Y:S02]  /*7e30*/  SHFL.UP PT, R70, R243, 0x1, RZ ;  /* 0x04200000f3467989 */ /* 0x000ea400000e00ff */
[----:B------:R-:W-:Y:S01]  /*7e40*/  @P5 FADD.FTZ R242, R242, R68 ;  /* 0x00000044f2f25221 */ /* 0x000fe20000010000 */
[----:B------:R-:W-:Y:S01]  /*7e50*/  @P5 FADD.FTZ R245, R245, R247 ;  /* 0x000000f7f5f55221 */ /* 0x000fe20000010000 */
[CC--:B----4-:R-:W-:Y:S01]  /*7e60*/  FMUL.FTZ R69, R244.reuse, R233.reuse ;  /* 0x000000e9f4457220 */ /* 0x0d0fe20000410000 */
[C---:B------:R-:W-:Y:S02]  /*7e70*/  FMUL.FTZ R233, R243.reuse, R233 ;  /* 0x000000e9f3e97220 */ /* 0x040fe40000410000 */
[----:B------:R-:W-:Y:S04]  /*7e80*/  SHFL.UP PT, R247, R242, 0x2, RZ ;  /* 0x04400000f2f77989 */ /* 0x000fe800000e00ff */
[----:B------:R-:W3:Y:S01]  /*7e90*/  SHFL.UP PT, R68, R245, 0x2, RZ ;  /* 0x04400000f5447989 */ /* 0x000ee200000e00ff */
[-C--:B--2---:R-:W-:Y:S01]  /*7ea0*/  @P5 FFMA.FTZ R243, R243, R70.reuse, -R69 ;  /* 0x00000046f3f35223 */ /* 0x084fe20000010845 */
[----:B------:R-:W-:-:S05]  /*7eb0*/  @P5 FFMA.FTZ R244, R244, R70, R233 ;  /* 0x00000046f4f45223 */ /* 0x000fca00000100e9 */
[----:B------:R-:W2:Y:S01]  /*7ec0*/  SHFL.UP PT, R233, R244, 0x2, RZ ;  /* 0x04400000f4e97989 */ /* 0x000ea200000e00ff */
[-C--:B---3--:R-:W-:Y:S01]  /*7ed0*/  FMUL.FTZ R71, R243, R68.reuse ;  /* 0x00000044f3477220 */ /* 0x088fe20000410000 */
[----:B------:R-:W-:-:S03]  /*7ee0*/  FMUL.FTZ R70, R244, R68 ;  /* 0x00000044f4467220 */ /* 0x000fc60000410000 */
[-C--:B------:R-:W-:Y:S01]  /*7ef0*/  FFMA.FTZ R68, R244, R247.reuse, R71 ;  /* 0x000000f7f4447223 */ /* 0x080fe20000010047 */
[----:B------:R-:W-:Y:S02]  /*7f00*/  FFMA.FTZ R69, R243, R247, -R70 ;  /* 0x000000f7f3457223 */ /* 0x000fe40000010846 */
[----:B------:R-:W3:Y:S01]  /*7f10*/  SHFL.UP PT, R70, R243, 0x2, RZ ;  /* 0x04400000f3467989 */ /* 0x000ee200000e00ff */
[----:B------:R-:W-:Y:S01]  /*7f20*/  @P4 FADD.FTZ R245, R245, R68 ;  /* 0x00000044f5f54221 */ /* 0x000fe20000010000 */
[----:B------:R-:W-:-:S04]  /*7f30*/  @P4 FADD.FTZ R242, R242, R69 ;  /* 0x00000045f2f24221 */ /* 0x000fc80000010000 */
[----:B------:R-:W4:Y:S04]  /*7f40*/  SHFL.UP PT, R68, R245, 0x4, RZ ;  /* 0x04800000f5447989 */ /* 0x000f2800000e00ff */
[----:B------:R-:W0:Y:S01]  /*7f50*/  SHFL.UP PT, R247, R242, 0x4, RZ ;  /* 0x04800000f2f77989 */ /* 0x000e2200000e00ff */
[-C--:B--2---:R-:W-:Y:S01]  /*7f60*/  FMUL.FTZ R246, R244, R233.reuse ;  /* 0x000000e9f4f67220 */ /* 0x084fe20000410000 */
[----:B------:R-:W-:-:S03]  /*7f70*/  FMUL.FTZ R233, R243, R233 ;  /* 0x000000e9f3e97220 */ /* 0x000fc60000410000 */
[-C--:B---3--:R-:W-:Y:S01]  /*7f80*/  @P4 FFMA.FTZ R243, R243, R70.reuse, -R246 ;  /* 0x00000046f3f34223 */ /* 0x088fe200000108f6 */
[----:B------:R-:W-:-:S03]  /*7f90*/  @P4 FFMA.FTZ R244, R244, R70, R233 ;  /* 0x00000046f4f44223 */ /* 0x000fc600000100e9 */
[CC--:B----4-:R-:W-:Y:S01]  /*7fa0*/  FMUL.FTZ R71, R243.reuse, R68.reuse ;  /* 0x00000044f3477220 */ /* 0x0d0fe20000410000 */
[C---:B------:R-:W-:Y:S01]  /*7fb0*/  FMUL.FTZ R70, R244.reuse, R68 ;  /* 0x00000044f4467220 */ /* 0x040fe20000410000 */
[----:B------:R-:W2:Y:S02]  /*7fc0*/  SHFL.UP PT, R233, R244, 0x4, RZ ;  /* 0x04800000f4e97989 */ /* 0x000ea400000e00ff */
[-C--:B0-----:R-:W-:Y:S01]  /*7fd0*/  FFMA.FTZ R68, R244, R247.reuse, R71 ;  /* 0x000000f7f4447223 */ /* 0x081fe20000010047 */
[----:B------:R-:W-:Y:S02]  /*7fe0*/  FFMA.FTZ R69, R243, R247, -R70 ;  /* 0x000000f7f3457223 */ /* 0x000fe40000010846 */
[----:B------:R-:W0:Y:S01]  /*7ff0*/  SHFL.UP PT, R70, R243, 0x4, RZ ;  /* 0x04800000f3467989 */ /* 0x000e2200000e00ff */
[----:B------:R-:W-:Y:S01]  /*8000*/  @P3 FADD.FTZ R245, R245, R68 ;  /* 0x00000044f5f53221 */ /* 0x000fe20000010000 */
[----:B------:R-:W-:-:S04]  /*8010*/  @P3 FADD.FTZ R242, R242, R69 ;  /* 0x00000045f2f23221 */ /* 0x000fc80000010000 */
[----:B------:R-:W3:Y:S04]  /*8020*/  SHFL.UP PT, R68, R245, 0x8, RZ ;  /* 0x05000000f5447989 */ /* 0x000ee800000e00ff */
[----:B------:R-:W4:Y:S01]  /*8030*/  SHFL.UP PT, R247, R242, 0x8, RZ ;  /* 0x05000000f2f77989 */ /* 0x000f2200000e00ff */
[-C--:B--2---:R-:W-:Y:S01]  /*8040*/  FMUL.FTZ R246, R244, R233.reuse ;  /* 0x000000e9f4f67220 */ /* 0x084fe20000410000 */
[----:B------:R-:W-:-:S04]  /*8050*/  FMUL.FTZ R233, R243, R233 ;  /* 0x000000e9f3e97220 */ /* 0x000fc80000410000 */
[-C--:B0-----:R-:W-:Y:S01]  /*8060*/  @P3 FFMA.FTZ R244, R244, R70.reuse, R233 ;  /* 0x00000046f4f43223 */ /* 0x081fe200000100e9 */
[----:B------:R-:W-:-:S04]  /*8070*/  @P3 FFMA.FTZ R243, R243, R70, -R246 ;  /* 0x00000046f3f33223 */ /* 0x000fc800000108f6 */
[----:B------:R-:W0:Y:S01]  /*8080*/  SHFL.UP PT, R233, R244, 0x8, RZ ;  /* 0x05000000f4e97989 */ /* 0x000e2200000e00ff */
[-C--:B---3--:R-:W-:Y:S01]  /*8090*/  FMUL.FTZ R70, R244, R68.reuse ;  /* 0x00000044f4467220 */ /* 0x088fe20000410000 */
[----:B------:R-:W-:-:S03]  /*80a0*/  FMUL.FTZ R71, R243, R68 ;  /* 0x00000044f3477220 */ /* 0x000fc60000410000 */
[-C--:B----4-:R-:W-:Y:S01]  /*80b0*/  FFMA.FTZ R69, R243, R247.reuse, -R70 ;  /* 0x000000f7f3457223 */ /* 0x090fe20000010846 */
[----:B------:R-:W-:Y:S01]  /*80c0*/  FFMA.FTZ R68, R244, R247, R71 ;  /* 0x000000f7f4447223 */ /* 0x000fe20000010047 */
[----:B------:R-:W2:Y:S02]  /*80d0*/  SHFL.UP PT, R70, R243, 0x8, RZ ;  /* 0x05000000f3467989 */ /* 0x000ea400000e00ff */
[----:B------:R-:W-:Y:S01]  /*80e0*/  @P2 FADD.FTZ R242, R242, R69 ;  /* 0x00000045f2f22221 */ /* 0x000fe20000010000 */
[----:B------:R-:W-:-:S04]  /*80f0*/  @P2 FADD.FTZ R245, R245, R68 ;  /* 0x00000044f5f52221 */ /* 0x000fc80000010000 */
[----:B------:R3:W4:Y:S04]  /*8100*/  SHFL.UP PT, R247, R242, 0x10, RZ ;  /* 0x06000000f2f77989 */ /* 0x00072800000e00ff */
[----:B------:R3:W1:Y:S01]  /*8110*/  SHFL.UP PT, R68, R245, 0x10, RZ ;  /* 0x06000000f5447989 */ /* 0x00066200000e00ff */
[-C--:B0-----:R-:W-:Y:S01]  /*8120*/  FMUL.FTZ R246, R244, R233.reuse ;  /* 0x000000e9f4f67220 */ /* 0x081fe20000410000 */
[----:B------:R-:W-:-:S03]  /*8130*/  FMUL.FTZ R233, R243, R233 ;  /* 0x000000e9f3e97220 */ /* 0x000fc60000410000 */
[-C--:B--2---:R-:W-:Y:S01]  /*8140*/  @P2 FFMA.FTZ R243, R243, R70.reuse, -R246 ;  /* 0x00000046f3f32223 */ /* 0x084fe200000108f6 */
[----:B------:R-:W-:-:S04]  /*8150*/  @P2 FFMA.FTZ R244, R244, R70, R233 ;  /* 0x00000046f4f42223 */ /* 0x000fc800000100e9 */
[----:B------:R3:W0:Y:S04]  /*8160*/  SHFL.UP PT, R70, R243, 0x10, RZ ;  /* 0x06000000f3467989 */ /* 0x00062800000e00ff */
[----:B----4-:R3:W2:Y:S02]  /*8170*/  SHFL.UP PT, R233, R244, 0x10, RZ ;  /* 0x06000000f4e97989 */ /* 0x0106a400000e00ff */
.L_x_7958:
[----:B------:R-:W-:Y:S01]  /*8180*/  ISETP.GE.AND P2, PT, R98, 0x10, PT ;  /* 0x000000106200780c */ /* 0x000fe20003f46270 */
[CC--:B-1----:R-:W-:Y:S01]  /*8190*/  FMUL.FTZ R69, R244.reuse, R68.reuse ;  /* 0x00000044f4457220 */ /* 0x0c2fe20000410000 */
[C---:B------:R-:W-:Y:S01]  /*81a0*/  FMUL.FTZ R68, R243.reuse, R68 ;  /* 0x00000044f3447220 */ /* 0x040fe20000410000 */
[C---:B--2---:R-:W-:Y:S01]  /*81b0*/  FMUL.FTZ R71, R244.reuse, R233 ;  /* 0x000000e9f4477220 */ /* 0x044fe20000410000 */
[----:B------:R-:W-:Y:S01]  /*81c0*/  UMOV UR17, 0xffffffff ;  /* 0xffffffff00117882 */ /* 0x000fe20000000000 */
[CC--:B------:R-:W-:Y:S01]  /*81d0*/  FFMA.FTZ R69, R243.reuse, R247.reuse, -R69 ;  /* 0x000000f7f3457223 */ /* 0x0c0fe20000010845 */
[----:B------:R-:W-:Y:S01]  /*81e0*/  FFMA.FTZ R68, R244, R247, R68 ;  /* 0x000000f7f4447223 */ /* 0x000fe20000010044 */
[----:B------:R-:W-:-:S06]  /*81f0*/  FMUL.FTZ R233, R243, R233 ;  /* 0x000000e9f3e97220 */ /* 0x000fcc0000410000 */
[-C--:B0--3--:R-:W-:Y:S01]  /*8200*/  @P2 FFMA.FTZ R243, R243, R70.reuse, -R71 ;  /* 0x00000046f3f32223 */ /* 0x089fe20000010847 */
[----:B------:R-:W-:Y:S01]  /*8210*/  @P2 FFMA.FTZ R244, R244, R70, R233 ;  /* 0x00000046f4f42223 */ /* 0x000fe200000100e9 */
[----:B------:R-:W-:Y:S01]  /*8220*/  @P2 FADD.FTZ R242, R242, R69 ;  /* 0x00000045f2f22221 */ /* 0x000fe20000010000 */
[----:B------:R-:W-:Y:S01]  /*8230*/  @P2 FADD.FTZ R245, R245, R68 ;  /* 0x00000044f5f52221 */ /* 0x000fe20000010000 */
[----:B------:R-:W-:Y:S06]  /*8240*/  BRA.DIV UR17, `(.L_x_7838) ;  /* 0x0000007a11547947 */ /* 0x000fec000b800000 */
.L_x_7961:
[----:B------:R-:W-:-:S03]  /*8250*/  UMOV UR17, 0xffffffff ;  /* 0xffffffff00117882 */ /* 0x000fc60000000000 */
[----:B------:R-:W-:Y:S05]  /*8260*/  BRA.DIV UR17, `(.L_x_7839) ;  /* 0x0000007a11747947 */ /* 0x000fea000b800000 */
.L_x_7964:
[----:B------:R-:W-:-:S03]  /*8270*/  UMOV UR17, 0xffffffff ;  /* 0xffffffff00117882 */ /* 0x000fc60000000000 */
[----:B------:R-:W-:Y:S05]  /*8280*/  BRA.DIV UR17, `(.L_x_7840) ;  /* 0x0000007a11947947 */ /* 0x000fea000b800000 */
.L_x_7967:
[----:B------:R-:W-:-:S03]  /*8290*/  UMOV UR17, 0xffffffff ;  /* 0xffffffff00117882 */ /* 0x000fc60000000000 */
[----:B------:R-:W-:Y:S05]  /*82a0*/  BRA.DIV UR17, `(.L_x_7841) ;  /* 0x0000007a11b47947 */ /* 0x000fea000b800000 */
.L_x_7970:
[----:B------:R-:W-:-:S03]  /*82b0*/  UMOV UR17, 0xffffffff ;  /* 0xffffffff00117882 */ /* 0x000fc60000000000 */
[----:B------:R-:W-:Y:S05]  /*82c0*/  BRA.DIV UR17, `(.L_x_7842) ;  /* 0x0000007a11d47947 */ /* 0x000fea000b800000 */
[----:B-----5:R-:W0:Y:S04]  /*82d0*/  SHFL.IDX PT, R61, R61, RZ, 0x1f ;  /* 0x00001fff3d3d7589 */ /* 0x020e2800000e0000 */
[----:B------:R-:W1:Y:S04]  /*82e0*/  SHFL.IDX PT, R60, R60, RZ, 0x1f ;  /* 0x00001fff3c3c7589 */ /* 0x000e6800000e0000 */
[----:B------:R-:W2:Y:S04]  /*82f0*/  SHFL.IDX PT, R62, R62, RZ, 0x1f ;  /* 0x00001fff3e3e7589 */ /* 0x000ea800000e0000 */
[----:B------:R-:W3:Y:S04]  /*8300*/  SHFL.IDX PT, R63, R63, RZ, 0x1f ;  /* 0x00001fff3f3f7589 */ /* 0x000ee800000e0000 */
[----:B------:R-:W4:Y:S04]  /*8310*/  SHFL.UP PT, R243, R243, 0x1, RZ ;  /* 0x04200000f3f37989 */ /* 0x000f2800000e00ff */
[----:B------:R-:W0:Y:S04]  /*8320*/  SHFL.UP PT, R244, R244, 0x1, RZ ;  /* 0x04200000f4f47989 */ /* 0x000e2800000e00ff */
[----:B------:R-:W0:Y:S04]  /*8330*/  SHFL.UP PT, R242, R242, 0x1, RZ ;  /* 0x04200000f2f27989 */ /* 0x000e2800000e00ff */
[----:B-1----:R-:W0:Y:S02]  /*8340*/  SHFL.UP PT, R245, R245, 0x1, RZ ;  /* 0x04200000f5f57989 */ /* 0x002e2400000e00ff */
.L_x_7980:
[CC--:B---34-:R-:W-:Y:S01]  /*8350*/  FMUL.FTZ R71, R243.reuse, R63.reuse ;  /* 0x0000003ff3477220 */ /* 0x0d8fe20000410000 */
[C---:B0-----:R-:W-:Y:S01]  /*8360*/  FMUL.FTZ R246, R244.reuse, R63 ;  /* 0x0000003ff4f67220 */ /* 0x041fe20000410000 */
[CC--:B------:R-:W-:Y:S02]  /*8370*/  FMUL.FTZ R69, R243.reuse, R61.reuse ;  /* 0x0000003df3457220 */ /* 0x0c0fe40000410000 */
[CC--:B--2---:R-:W-:Y:S01]  /*8380*/  FFMA.FTZ R70, R244.reuse, R62.reuse, R71 ;  /* 0x0000003ef4467223 */ /* 0x0c4fe20000010047 */
        /* <DEDUP_REMOVED lines=19> */
.L_x_7836:
        /* <DEDUP_REMOVED lines=70> */
[-C--:B------:R-:W-:Y:S01]  /*8920*/  FMUL.FTZ R66, R152, R64.reuse ;  /* 0x0000004098427220 */ /* 0x080fe20000410000 */
[----:B------:R-:W-:Y:S01]  /*8930*/  FFMA.FTZ R71, R122, R69, R71 ;  /* 0x000000457a477223 */ /* 0x000fe20000010047 */
[C---:B------:R-:W-:Y:S01]  /*8940*/  FFMA.FTZ R65, R153.reuse, R64, -R61 ;  /* 0x0000004099417223 */ /* 0x040fe2000001083d */
[-C--:B------:R-:W-:Y:S01]  /*8950*/  FMUL.FTZ R61, R152, R62.reuse ;  /* 0x0000003e983d7220 */ /* 0x080fe20000410000 */
[C---:B------:R-:W-:Y:S01]  /*8960*/  FFMA.FTZ R66, R153.reuse, R67, R66 ;  /* 0x0000004399427223 */ /* 0x040fe20000010042 */
[C---:B------:R-:W-:Y:S01]  /*8970*/  FFMA.FTZ R63, R153.reuse, R62, -R63 ;  /* 0x0000003e993f7223 */ /* 0x040fe2000001083f */
[----:B------:R-:W-:Y:S01]  /*8980*/  FADD.FTZ R65, R176, R65 ;  /* 0x00000041b0417221 */ /* 0x000fe20000010000 */
[----:B------:R-:W-:Y:S01]  /*8990*/  FFMA.FTZ R61, R153, R60, R61 ;  /* 0x0000003c993d7223 */ /* 0x000fe2000001003d */
[----:B------:R-:W-:Y:S01]  /*89a0*/  FADD.FTZ R66, R131, R66 ;  /* 0x0000004283427221 */ /* 0x000fe20000010000 */
[----:B------:R-:W-:Y:S01]  /*89b0*/  FFMA.FTZ R123, R122, R68, -R123 ;  /* 0x000000447a7b7223 */ /* 0x000fe2000001087b */
[----:B------:R-:W-:Y:S01]  /*89c0*/  FMUL.FTZ R60, R154, R65 ;  /* 0x000000419a3c7220 */ /* 0x000fe20000410000 */
[----:B------:R-:W-:Y:S01]  /*89d0*/  FFMA.FTZ R199, R78, R199, R71 ;  /* 0x000000c74ec77223 */ /* 0x000fe20000010047 */
[----:B------:R-:W-:Y:S01]  /*89e0*/  FMUL.FTZ R62, R154, R66 ;  /* 0x000000429a3e7220 */ /* 0x000fe20000410000 */
[----:B------:R-:W-:Y:S01]  /*89f0*/  FFMA.FTZ R200, R78, R200, R123 ;  /* 0x000000c84ec87223 */ /* 0x000fe2000001007b */
        /* <DEDUP_REMOVED lines=11> */
[----:B------:R-:W-:Y:S01]  /*8ab0*/  FMUL.FTZ R68, R168, R199 ;  /* 0x000000c7a8447220 */ /* 0x000fe20000410000 */
        /* <DEDUP_REMOVED lines=8> */
[----:B------:R-:W-:-:S02]  /*8b40*/  FMUL.FTZ R60, R158, R65 ;  /* 0x000000419e3c7220 */ /* 0x000fc40000410000 */
[C---:B------:R-:W-:Y:S01]  /*8b50*/  FMUL.FTZ R62, R158.reuse, R66 ;  /* 0x000000429e3e7220 */ /* 0x040fe20000410000 */
        /* <DEDUP_REMOVED lines=22> */
[CC--:B------:R-:W-:Y:S01]  /*8cc0*/  FMUL.FTZ R62, R162.reuse, R66.reuse ;  /* 0x00000042a23e7220 */ /* 0x0c0fe20000410000 */
        /* <DEDUP_REMOVED lines=22> */
[----:B------:R-:W-:Y:S01]  /*8e30*/  MOV R62, UR37 ;  /* 0x00000025003e7c02 */ /* 0x000fe20008000f00 */
[----:B------:R-:W-:Y:S01]  /*8e40*/  FFMA.FTZ R66, R167, R65, -R64 ;  /* 0x00000041a7427223 */ /* 0x000fe20000010840 */
[-C--:B------:R-:W-:Y:S01]  /*8e50*/  FMUL.FTZ R64, R166, R60.reuse ;  /* 0x0000003ca6407220 */ /* 0x080fe20000410000 */
[----:B------:R-:W-:Y:S01]  /*8e60*/  FADD.FTZ R61, R138, R61 ;  /* 0x0000003d8a3d7221 */ /* 0x000fe20000010000 */
[----:B------:R-:W-:Y:S01]  /*8e70*/  ISETP.LE.OR P0, PT, R62, UR20, P0 ;  /* 0x000000143e007c0c */ /* 0x000fe20008703670 */
[-C--:B------:R-:W-:Y:S01]  /*8e80*/  FMUL.FTZ R62, R166, R63.reuse ;  /* 0x0000003fa63e7220 */ /* 0x080fe20000410000 */
[----:B------:R-:W-:Y:S01]  /*8e90*/  FADD.FTZ R66, R183, R66 ;  /* 0x00000042b7427221 */ /* 0x000fe20000010000 */
[C---:B------:R-:W-:Y:S01]  /*8ea0*/  FFMA.FTZ R63, R167.reuse, R63, -R64 ;  /* 0x0000003fa73f7223 */ /* 0x040fe20000010840 */
[C---:B------:R-:W-:Y:S01]  /*8eb0*/  FMUL.FTZ R65, R168.reuse, R61 ;  /* 0x0000003da8417220 */ /* 0x040fe20000410000 */
[----:B------:R-:W-:Y:S01]  /*8ec0*/  FFMA.FTZ R62, R167, R60, R62 ;  /* 0x0000003ca73e7223 */ /* 0x000fe2000001003e */
[CC--:B------:R-:W-:Y:S01]  /*8ed0*/  FMUL.FTZ R60, R168.reuse, R66.reuse ;  /* 0x00000042a83c7220 */ /* 0x0c0fe20000410000 */
[----:B------:R-:W-:Y:S01]  /*8ee0*/  FMUL.FTZ R64, R168, R63 ;  /* 0x0000003fa8407220 */ /* 0x000fe20000410000 */
[----:B------:R-:W-:-:S02]  /*8ef0*/  FFMA.FTZ R67, R169, R66, -R65 ;  /* 0x00000042a9437223 */ /* 0x000fc40000010841 */
[C---:B------:R-:W-:Y:S01]  /*8f00*/  FFMA.FTZ R70, R169.reuse, R61, R60 ;  /* 0x0000003da9467223 */ /* 0x040fe2000001003c */
[-C--:B------:R-:W-:Y:S01]  /*8f10*/  FMUL.FTZ R60, R168, R62.reuse ;  /* 0x0000003ea83c7220 */ /* 0x080fe20000410000 */
[C---:B------:R-:W-:Y:S01]  /*8f20*/  FFMA.FTZ R64, R169.reuse, R62, R64 ;  /* 0x0000003ea9407223 */ /* 0x040fe20000010040 */
[----:B------:R-:W-:Y:S01]  /*8f30*/  VOTEU.ALL UP0, P0 ;  /* 0x0000000000ff7886 */ /* 0x000fe20000000000 */
[----:B------:R-:W-:Y:S01]  /*8f40*/  MOV R61, RZ ;  /* 0x000000ff003d7202 */ /* 0x000fe20000000f00 */
[----:B------:R-:W-:Y:S01]  /*8f50*/  FFMA.FTZ R65, R169, R63, -R60 ;  /* 0x0000003fa9417223 */ /* 0x000fe2000001083c */
[----:B------:R-:W-:Y:S01]  /*8f60*/  HFMA2 R60, -RZ, RZ, 1.875, 0 ;  /* 0x3f800000ff3c7431 */ /* 0x000fe200000001ff */
[----:B------:R-:W-:Y:S01]  /*8f70*/  CS2R R62, SRZ ;  /* 0x00000000003e7805 */ /* 0x000fe2000001ff00 */
[----:B------:R-:W-:Y:S01]  /*8f80*/  @!UP0 ULEA UR17, UR8, UR16, 0x4 ;  /* 0x0000001008118291 */ /* 0x000fe2000f8e20ff */
[----:B------:R-:W-:Y:S01]  /*8f90*/  FADD.FTZ R66, R139, R70 ;  /* 0x000000468b427221 */ /* 0x000fe20000010000 */
[----:B------:R-:W-:-:S07]  /*8fa0*/  FADD.FTZ R67, R184, R67 ;  /* 0x00000043b8437221 */ /* 0x000fce0000010000 */
[----:B------:R-:W0:Y:S04]  /*8fb0*/  @!P0 LDS.128 R60, [UR17+0x4be0] ;  /* 0x004be011ff3c8984 */ /* 0x000e280008000c00 */
[----:B------:R1:W-:Y:S02]  /*8fc0*/  STS.128 [R198+0x35e0], R64 ;  /* 0x0035e040c6007388 */ /* 0x0003e40000000c00 */
[----:B-1----:R-:W-:-:S04]  /*8fd0*/  FMUL.FTZ R64, R166, R202 ;  /* 0x000000caa6407220 */ /* 0x002fc80000410000 */
        /* <DEDUP_REMOVED lines=85> */
[C---:B------:R-:W-:Y:S01]  /*9530*/  LEA R122, R197.reuse, R198, 0x4 ;  /* 0x000000c6c57a7211 */ /* 0x040fe200078e20ff */
[----:B------:R-:W-:Y:S01]  /*9540*/  UMOV UR17, 0xffffffff ;  /* 0xffffffff00117882 */ /* 0x000fe20000000000 */
[----:B------:R-:W-:-:S03]  /*9550*/  LOP3.LUT R3, R197, 0x1f, RZ, 0xc0, !PT ;  /* 0x0000001fc5037812 */ /* 0x000fc600078ec0ff */
[----:B------:R-:W-:Y:S01]  /*9560*/  LDS.128 R68, [R122+0x35e0] ;  /* 0x0035e0007a447984 */ /* 0x000fe20000000c00 */
[----:B------:R-:W-:-:S03]  /*9570*/  ISETP.NE.AND P2, PT, R3, 0x1f, PT ;  /* 0x0000001f0300780c */ /* 0x000fc60003f45270 */
        /* <DEDUP_REMOVED lines=12> */
[----:B------:R0:W1:Y:S04]  /*9640*/  SHFL.DOWN PT, R69, R245, 0x1, 0x1f ;  /* 0x08201f00f5457f89 */ /* 0x00006800000e0000 */
[----:B------:R0:W2:Y:S04]  /*9650*/  SHFL.DOWN PT, R70, R246, 0x1, 0x1f ;  /* 0x08201f00f6467f89 */ /* 0x0000a800000e0000 */
[----:B------:R0:W3:Y:S04]  /*9660*/  SHFL.DOWN PT, R123, R247, 0x1, 0x1f ;  /* 0x08201f00f77b7f89 */ /* 0x0000e800000e0000 */
[----:B------:R0:W4:Y:S02]  /*9670*/  SHFL.DOWN PT, R68, R248, 0x1, 0x1f ;  /* 0x08201f00f8447f89 */ /* 0x00012400000e0000 */
.L_x_7985:
[----:B------:R-:W-:Y:S04]  /*9680*/  BSSY.RECONVERGENT B0, `(.L_x_7845) ;  /* 0x000000c000007945 */ /* 0x000fe80003800200 */
[----:B------:R-:W-:Y:S05]  /*9690*/  @!P2 BRA `(.L_x_7846) ;  /* 0x000000000028a947 */ /* 0x000fea0003800000 */
[CC--:B----4-:R-:W-:Y:S01]  /*96a0*/  FMUL.FTZ R71, R245.reuse, R68.reuse ;  /* 0x00000044f5477220 */ /* 0x0d0fe20000410000 */
[C---:B------:R-:W-:Y:S01]  /*96b0*/  FMUL.FTZ R242, R246.reuse, R68 ;  /* 0x00000044f6f27220 */ /* 0x040fe20000410000 */
[C---:B--2---:R-:W-:Y:S02]  /*96c0*/  FMUL.FTZ R68, R246.reuse, R70 ;  /* 0x00000046f6447220 */ /* 0x044fe40000410000 */
[-C--:B---3--:R-:W-:Y:S01]  /*96d0*/  FFMA.FTZ R71, R246, R123.reuse, R71 ;  /* 0x0000007bf6477223 */ /* 0x088fe20000010047 */
[----:B------:R-:W-:-:S03]  /*96e0*/  FFMA.FTZ R242, R245, R123, -R242 ;  /* 0x0000007bf5f27223 */ /* 0x000fc600000108f2 */
[----:B0-----:R-:W-:Y:S01]  /*96f0*/  FADD.FTZ R248, R248, R71 ;  /* 0x00000047f8f87221 */ /* 0x001fe20000010000 */
[----:B------:R-:W-:Y:S01]  /*9700*/  FMUL.FTZ R71, R245, R70 ;  /* 0x00000046f5477220 */ /* 0x000fe20000410000 */
[----:B------:R-:W-:Y:S01]  /*9710*/  FADD.FTZ R247, R247, R242 ;  /* 0x000000f2f7f77221 */ /* 0x000fe20000010000 */
[C---:B-1----:R-:W-:Y:S02]  /*9720*/  FFMA.FTZ R245, R69.reuse, R245, -R68 ;  /* 0x000000f545f57223 */ /* 0x042fe40000010844 */
[----:B------:R-:W-:-:S07]  /*9730*/  FFMA.FTZ R246, R69, R246, R71 ;  /* 0x000000f645f67223 */ /* 0x000fce0000010047 */
.L_x_7846:
[----:B------:R-:W-:Y:S05]  /*9740*/  BSYNC.RECONVERGENT B0 ;  /* 0x0000000000007941 */ /* 0x000fea0003800200 */
.L_x_7845:
[----:B------:R-:W-:Y:S01]  /*9750*/  UMOV UR17, 0xffffffff ;  /* 0xffffffff00117882 */ /* 0x000fe20000000000 */
[----:B------:R-:W-:Y:S02]  /*9760*/  ISETP.GT.U32.AND P2, PT, R3, 0x1d, PT ;  /* 0x0000001d0300780c */ /* 0x000fe40003f44070 */
[----:B------:R-:W-:Y:S11]  /*9770*/  BRA.DIV UR17, `(.L_x_7847) ;  /* 0x0000006a11d07947 */ /* 0x000ff6000b800000 */
[----:B-1----:R1:W0:Y:S04]  /*9780*/  SHFL.DOWN PT, R69, R245, 0x2, 0x1f ;  /* 0x08401f00f5457f89 */ /* 0x00222800000e0000 */
[----:B--2---:R1:W2:Y:S04]  /*9790*/  SHFL.DOWN PT, R70, R246, 0x2, 0x1f ;  /* 0x08401f00f6467f89 */ /* 0x0042a800000e0000 */
[----:B---3--:R1:W3:Y:S04]  /*97a0*/  SHFL.DOWN PT, R123, R247, 0x2, 0x1f ;  /* 0x08401f00f77b7f89 */ /* 0x0082e800000e0000 */
[----:B------:R1:W0:Y:S02]  /*97b0*/  SHFL.DOWN PT, R242, R248, 0x2, 0x1f ;  /* 0x08401f00f8f27f89 */ /* 0x00022400000e0000 */
.L_x_7991:
[----:B------:R-:W-:Y:S04]  /*97c0*/  BSSY.RECONVERGENT B0, `(.L_x_7848) ;  /* 0x000000c000007945 */ /* 0x000fe80003800200 */
[----:B------:R-:W-:Y:S05]  /*97d0*/  @P2 BRA `(.L_x_7849) ;  /* 0x0000000000282947 */ /* 0x000fea0003800000 */
[-C--:B0---4-:R-:W-:Y:S01]  /*97e0*/  FMUL.FTZ R68, R246, R242.reuse ;  /* 0x000000f2f6447220 */ /* 0x091fe20000410000 */
[----:B------:R-:W-:-:S03]  /*97f0*/  FMUL.FTZ R71, R245, R242 ;  /* 0x000000f2f5477220 */ /* 0x000fc60000410000 */
[-C--:B---3--:R-:W-:Y:S01]  /*9800*/  FFMA.FTZ R68, R245, R123.reuse, -R68 ;  /* 0x0000007bf5447223 */ /* 0x088fe20000010844 */
[----:B------:R-:W-:-:S03]  /*9810*/  FFMA.FTZ R71, R246, R123, R71 ;  /* 0x0000007bf6477223 */ /* 0x000fc60000010047 */
[----:B-1----:R-:W-:Y:S01]  /*9820*/  FADD.FTZ R247, R247, R68 ;  /* 0x00000044f7f77221 */ /* 0x002fe20000010000 */
[----:B------:R-:W-:Y:S01]  /*9830*/  FADD.FTZ R248, R248, R71 ;  /* 0x00000047f8f87221 */ /* 0x000fe20000010000 */
[-C--:B--2---:R-:W-:Y:S01]  /*9840*/  FMUL.FTZ R68, R246, R70.reuse ;  /* 0x00000046f6447220 */ /* 0x084fe20000410000 */
[----:B------:R-:W-:-:S03]  /*9850*/  FMUL.FTZ R71, R245, R70 ;  /* 0x00000046f5477220 */ /* 0x000fc60000410000 */
[-C--:B------:R-:W-:Y:S01]  /*9860*/  FFMA.FTZ R245, R245, R69.reuse, -R68 ;  /* 0x00000045f5f57223 */ /* 0x080fe20000010844 */
[----:B------:R-:W-:-:S07]  /*9870*/  FFMA.FTZ R246, R246, R69, R71 ;  /* 0x00000045f6f67223 */ /* 0x000fce0000010047 */
.L_x_7849:
[----:B------:R-:W-:Y:S05]  /*9880*/  BSYNC.RECONVERGENT B0 ;  /* 0x0000000000007941 */ /* 0x000fea0003800200 */
.L_x_7848:
[----:B------:R-:W-:Y:S01]  /*9890*/  UMOV UR17, 0xffffffff ;  /* 0xffffffff00117882 */ /* 0x000fe20000000000 */
[----:B------:R-:W-:Y:S02]  /*98a0*/  ISETP.GT.U32.AND P2, PT, R3, 0x1b, PT ;  /* 0x0000001b0300780c */ /* 0x000fe40003f44070 */
[----:B------:R-:W-:Y:S11]  /*98b0*/  BRA.DIV UR17, `(.L_x_7850) ;  /* 0x0000006a11f47947 */ /* 0x000ff6000b800000 */
[----:B0-----:R0:W0:Y:S04]  /*98c0*/  SHFL.DOWN PT, R69, R245, 0x4, 0x1f ;  /* 0x08801f00f5457f89 */ /* 0x00102800000e0000 */
[----:B--2---:R2:W0:Y:S04]  /*98d0*/  SHFL.DOWN PT, R70, R246, 0x4, 0x1f ;  /* 0x08801f00f6467f89 */ /* 0x00442800000e0000 */
[----:B---3--:R2:W3:Y:S04]  /*98e0*/  SHFL.DOWN PT, R123, R247, 0x4, 0x1f ;  /* 0x08801f00f77b7f89 */ /* 0x0084e800000e0000 */
[----:B------:R2:W0:Y:S02]  /*98f0*/  SHFL.DOWN PT, R242, R248, 0x4, 0x1f ;  /* 0x08801f00f8f27f89 */ /* 0x00042400000e0000 */
.L_x_7997:
[----:B------:R-:W-:Y:S04]  /*9900*/  BSSY.RECONVERGENT B0, `(.L_x_7851) ;  /* 0x000000c000007945 */ /* 0x000fe80003800200 */
[----:B------:R-:W-:Y:S05]  /*9910*/  @P2 BRA `(.L_x_7852) ;  /* 0x0000000000282947 */ /* 0x000fea0003800000 */
[-C--:B0---4-:R-:W-:Y:S01]  /*9920*/  FMUL.FTZ R68, R246, R242.reuse ;  /* 0x000000f2f6447220 */ /* 0x091fe20000410000 */
[----:B------:R-:W-:-:S03]  /*9930*/  FMUL.FTZ R71, R245, R242 ;  /* 0x000000f2f5477220 */ /* 0x000fc60000410000 */
[-C--:B---3--:R-:W-:Y:S01]  /*9940*/  FFMA.FTZ R68, R245, R123.reuse, -R68 ;  /* 0x0000007bf5447223 */ /* 0x088fe20000010844 */
[----:B------:R-:W-:-:S03]  /*9950*/  FFMA.FTZ R71, R246, R123, R71 ;  /* 0x0000007bf6477223 */ /* 0x000fc60000010047 */
[----:B-12---:R-:W-:Y:S01]  /*9960*/  FADD.FTZ R247, R247, R68 ;  /* 0x00000044f7f77221 */ /* 0x006fe20000010000 */
[----:B------:R-:W-:Y:S01]  /*9970*/  FADD.FTZ R248, R248, R71 ;  /* 0x00000047f8f87221 */ /* 0x000fe20000010000 */
[-C--:B------:R-:W-:Y:S01]  /*9980*/  FMUL.FTZ R68, R246, R70.reuse ;  /* 0x00000046f6447220 */ /* 0x080fe20000410000 */
[----:B------:R-:W-:-:S03]  /*9990*/  FMUL.FTZ R71, R245, R70 ;  /* 0x00000046f5477220 */ /* 0x000fc60000410000 */
[-C--:B------:R-:W-:Y:S01]  /*99a0*/  FFMA.FTZ R245, R245, R69.reuse, -R68 ;  /* 0x00000045f5f57223 */ /* 0x080fe20000010844 */
[----:B------:R-:W-:-:S07]  /*99b0*/  FFMA.FTZ R246, R246, R69, R71 ;  /* 0x00000045f6f67223 */ /* 0x000fce0000010047 */
.L_x_7852:
[----:B------:R-:W-:Y:S05]  /*99c0*/  BSYNC.RECONVERGENT B0 ;  /* 0x0000000000007941 */ /* 0x000fea0003800200 */
.L_x_7851:
[----:B------:R-:W-:Y:S01]  /*99d0*/  UMOV UR17, 0xffffffff ;  /* 0xffffffff00117882 */ /* 0x000fe20000000000 */
[----:B------:R-:W-:Y:S02]  /*99e0*/  ISETP.GT.U32.AND P2, PT, R3, 0x17, PT ;  /* 0x000000170300780c */ /* 0x000fe40003f44070 */
[----:B------:R-:W-:Y:S11]  /*99f0*/  BRA.DIV UR17, `(.L_x_7853) ;  /* 0x0000006e11187947 */ /* 0x000ff6000b800000 */
[----:B0-----:R0:W0:Y:S04]  /*9a00*/  SHFL.DOWN PT, R69, R245, 0x8, 0x1f ;  /* 0x09001f00f5457f89 */ /* 0x00102800000e0000 */
[----:B------:R0:W0:Y:S04]  /*9a10*/  SHFL.DOWN PT, R70, R246, 0x8, 0x1f ;  /* 0x09001f00f6467f89 */ /* 0x00002800000e0000 */
[----:B---3--:R3:W0:Y:S04]  /*9a20*/  SHFL.DOWN PT, R123, R247, 0x8, 0x1f ;  /* 0x09001f00f77b7f89 */ /* 0x00862800000e0000 */
[----:B------:R3:W0:Y:S02]  /*9a30*/  SHFL.DOWN PT, R242, R248, 0x8, 0x1f ;  /* 0x09001f00f8f27f89 */ /* 0x00062400000e0000 */
.L_x_8003:
[----:B------:R-:W-:Y:S04]  /*9a40*/  BSSY.RECONVERGENT B0, `(.L_x_7854) ;  /* 0x000000c000007945 */ /* 0x000fe80003800200 */
[----:B------:R-:W-:Y:S05]  /*9a50*/  @P2 BRA `(.L_x_7855) ;  /* 0x0000000000282947 */ /* 0x000fea0003800000 */
[-C--:B0---4-:R-:W-:Y:S01]  /*9a60*/  FMUL.FTZ R68, R246, R242.reuse ;  /* 0x000000f2f6447220 */ /* 0x091fe20000410000 */
[----:B------:R-:W-:-:S03]  /*9a70*/  FMUL.FTZ R71, R245, R242 ;  /* 0x000000f2f5477220 */ /* 0x000fc60000410000 */
[-C--:B------:R-:W-:Y:S01]  /*9a80*/  FFMA.FTZ R68, R245, R123.reuse, -R68 ;  /* 0x0000007bf5447223 */ /* 0x080fe20000010844 */
[----:B------:R-:W-:-:S03]  /*9a90*/  FFMA.FTZ R71, R246, R123, R71 ;  /* 0x0000007bf6477223 */ /* 0x000fc60000010047 */
[----:B-123--:R-:W-:Y:S01]  /*9aa0*/  FADD.FTZ R247, R247, R68 ;  /* 0x00000044f7f77221 */ /* 0x00efe20000010000 */
[----:B------:R-:W-:Y:S01]  /*9ab0*/  FADD.FTZ R248, R248, R71 ;  /* 0x00000047f8f87221 */ /* 0x000fe20000010000 */
[-C--:B------:R-:W-:Y:S01]  /*9ac0*/  FMUL.FTZ R68, R246, R70.reuse ;  /* 0x00000046f6447220 */ /* 0x080fe20000410000 */
[----:B------:R-:W-:-:S03]  /*9ad0*/  FMUL.FTZ R71, R245, R70 ;  /* 0x00000046f5477220 */ /* 0x000fc60000410000 */
[-C--:B------:R-:W-:Y:S01]  /*9ae0*/  FFMA.FTZ R245, R245, R69.reuse, -R68 ;  /* 0x00000045f5f57223 */ /* 0x080fe20000010844 */
[----:B------:R-:W-:-:S07]  /*9af0*/  FFMA.FTZ R246, R246, R69, R71 ;  /* 0x00000045f6f67223 */ /* 0x000fce0000010047 */
.L_x_7855:
[----:B------:R-:W-:Y:S05]  /*9b00*/  BSYNC.RECONVERGENT B0 ;  /* 0x0000000000007941 */ /* 0x000fea0003800200 */
.L_x_7854:
[----:B------:R-:W-:Y:S01]  /*9b10*/  UMOV UR17, 0xffffffff ;  /* 0xffffffff00117882 */ /* 0x000fe20000000000 */
[----:B------:R-:W-:Y:S02]  /*9b20*/  ISETP.GT.U32.AND P2, PT, R3, 0xf, PT ;  /* 0x0000000f0300780c */ /* 0x000fe40003f44070 */
[----:B------:R-:W-:Y:S11]  /*9b30*/  BRA.DIV UR17, `(.L_x_7856) ;  /* 0x0000006e113c7947 */ /* 0x000ff6000b800000 */
[----:B0-----:R0:W0:Y:S04]  /*9b40*/  SHFL.DOWN PT, R69, R245, 0x10, 0x1f ;  /* 0x0a001f00f5457f89 */ /* 0x00102800000e0000 */
[----:B------:R0:W0:Y:S04]  /*9b50*/  SHFL.DOWN PT, R70, R246, 0x10, 0x1f ;  /* 0x0a001f00f6467f89 */ /* 0x00002800000e0000 */
[----:B------:R0:W0:Y:S04]  /*9b60*/  SHFL.DOWN PT, R123, R247, 0x10, 0x1f ;  /* 0x0a001f00f77b7f89 */ /* 0x00002800000e0000 */
[----:B------:R0:W0:Y:S02]  /*9b70*/  SHFL.DOWN PT, R242, R248, 0x10, 0x1f ;  /* 0x0a001f00f8f27f89 */ /* 0x00002400000e0000 */
.L_x_8009:
        /* <DEDUP_REMOVED lines=12> */
.L_x_7858:
[----:B------:R-:W-:Y:S05]  /*9c40*/  BSYNC.RECONVERGENT B0 ;  /* 0x0000000000007941 */ /* 0x000fea0003800200 */
.L_x_7857:
[----:B------:R-:W-:Y:S01]  /*9c50*/  UMOV UR17, 0xffffffff ;  /* 0xffffffff00117882 */ /* 0x000fe20000000000 */
[----:B------:R-:W-:Y:S02]  /*9c60*/  ISETP.NE.AND P2, PT, R197, 0x1f, PT ;  /* 0x0000001fc500780c */ /* 0x000fe40003f45270 */
[----:B------:R-:W-:Y:S11]  /*9c70*/  BRA.DIV UR17, `(.L_x_7859) ;  /* 0x0000006e11607947 */ /* 0x000ff6000b800000 */
[----:B0-----:R-:W0:Y:S04]  /*9c80*/  SHFL.IDX PT, R242, R246, RZ, 0x1f ;  /* 0x00001ffff6f27589 */ /* 0x001e2800000e0000 */
[----:B------:R-:W5:Y:S04]  /*9c90*/  SHFL.IDX PT, R123, R245, RZ, 0x1f ;  /* 0x00001ffff57b7589 */ /* 0x000f6800000e0000 */
[----:B------:R-:W5:Y:S04]  /*9ca0*/  SHFL.IDX PT, R233, R247, RZ, 0x1f ;  /* 0x00001ffff7e97589 */ /* 0x000f6800000e0000 */
[----:B-1----:R-:W-:Y:S04]  /*9cb0*/  SHFL.DOWN PT, R245, R245, 0x1, 0x1f ;  /* 0x08201f00f5f57f89 */ /* 0x002fe800000e0000 */
[----:B--2---:R-:W-:Y:S04]  /*9cc0*/  SHFL.DOWN PT, R246, R246, 0x1, 0x1f ;  /* 0x08201f00f6f67f89 */ /* 0x004fe800000e0000 */
[----:B---3--:R-:W-:Y:S01]  /*9cd0*/  SHFL.DOWN PT, R247, R247, 0x1, 0x1f ;  /* 0x08201f00f7f77f89 */ /* 0x008fe200000e0000 */
[-C--:B0-----:R-:W-:Y:S01]  /*9ce0*/  FMUL.FTZ R69, R63, R242.reuse ;  /* 0x000000f23f457220 */ /* 0x081fe20000410000 */
[-C--:B----4-:R-:W-:Y:S01]  /*9cf0*/  FMUL.FTZ R68, R60, R242.reuse ;  /* 0x000000f23c447220 */ /* 0x090fe20000410000 */
[----:B------:R-:W-:-:S02]  /*9d00*/  FMUL.FTZ R243, R61, R242 ;  /* 0x000000f23df37220 */ /* 0x000fc40000410000 */
[CC--:B-----5:R-:W-:Y:S01]  /*9d10*/  FFMA.FTZ R244, R62.reuse, R123.reuse, -R69 ;  /* 0x0000007b3ef47223 */ /* 0x0e0fe20000010845 */
[----:B------:R-:W-:Y:S01]  /*9d20*/  FMUL.FTZ R69, R62, R242 ;  /* 0x000000f23e457220 */ /* 0x000fe20000410000 */
[-C--:B------:R-:W-:Y:S01]  /*9d30*/  FFMA.FTZ R242, R61, R123.reuse, R68 ;  /* 0x0000007b3df27223 */ /* 0x080fe20000010044 */
[-C--:B------:R-:W-:Y:S01]  /*9d40*/  FFMA.FTZ R243, R60, R123.reuse, -R243 ;  /* 0x0000007b3cf37223 */ /* 0x080fe200000108f3 */
        /* <DEDUP_REMOVED lines=9> */
.L_x_8023:
[----:B------:R-:W-:Y:S04]  /*9de0*/  BSSY.RECONVERGENT B0, `(.L_x_7860) ;  /* 0x000000d000007945 */ /* 0x000fe80003800200 */
[----:B------:R-:W-:Y:S05]  /*9df0*/  @!P2 BRA `(.L_x_7861) ;  /* 0x00000000002ca947 */ /* 0x000fea0003800000 */
[CC--:B--2---:R-:W-:Y:S01]  /*9e00*/  FMUL.FTZ R68, R246.reuse, R61.reuse ;  /* 0x0000003df6447220 */ /* 0x0c4fe20000410000 */
[C---:B------:R-:W-:Y:S01]  /*9e10*/  FMUL.FTZ R61, R245.reuse, R61 ;  /* 0x0000003df53d7220 */ /* 0x040fe20000410000 */
[CC--:B----4-:R-:W-:Y:S01]  /*9e20*/  FMUL.FTZ R69, R246.reuse, R63.reuse ;  /* 0x0000003ff6457220 */ /* 0x0d0fe20000410000 */
[C---:B------:R-:W-:Y:S01]  /*9e30*/  FMUL.FTZ R63, R245.reuse, R63 ;  /* 0x0000003ff53f7220 */ /* 0x040fe20000410000 */
[CC--:B-1----:R-:W-:Y:S01]  /*9e40*/  FFMA.FTZ R68, R245.reuse, R60.reuse, -R68 ;  /* 0x0000003cf5447223 */ /* 0x0c2fe20000010844 */
[C---:B------:R-:W-:Y:S01]  /*9e50*/  FFMA.FTZ R61, R246.reuse, R60, R61 ;  /* 0x0000003cf63d7223 */ /* 0x040fe2000001003d */
[-C--:B---3--:R-:W-:Y:S01]  /*9e60*/  FFMA.FTZ R60, R245, R62.reuse, -R69 ;  /* 0x0000003ef53c7223 */ /* 0x088fe20000010845 */
[----:B------:R-:W-:-:S03]  /*9e70*/  FFMA.FTZ R63, R246, R62, R63 ;  /* 0x0000003ef63f7223 */ /* 0x000fc6000001003f */
[----:B------:R-:W-:Y:S01]  /*9e80*/  FADD.FTZ R62, R247, R60 ;  /* 0x0000003cf73e7221 */ /* 0x000fe20000010000 */
[----:B------:R-:W-:Y:S01]  /*9e90*/  FADD.FTZ R63, R248, R63 ;  /* 0x0000003ff83f7221 */ /* 0x000fe20000010000 */
[----:B------:R-:W-:-:S07]  /*9ea0*/  MOV R60, R68 ;  /* 0x00000044003c7202 */ /* 0x000fce0000000f00 */
.L_x_7861:
[----:B------:R-:W-:Y:S05]  /*9eb0*/  BSYNC.RECONVERGENT B0 ;  /* 0x0000000000007941 */ /* 0x000fea0003800200 */
.L_x_7860:
[C---:B----4-:R-:W-:Y:S01]  /*9ec0*/  FMUL.FTZ R71, R65.reuse, R63 ;  /* 0x0000003f41477220 */ /* 0x050fe20000410000 */
[C---:B---3--:R-:W-:Y:S01]  /*9ed0*/  FMUL.FTZ R68, R65.reuse, R62 ;  /* 0x0000003e41447220 */ /* 0x048fe20000410000 */
[C---:B--2---:R-:W-:Y:S01]  /*9ee0*/  FMUL.FTZ R69, R65.reuse, R61 ;  /* 0x0000003d41457220 */ /* 0x044fe20000410000 */
[----:B-1----:R-:W-:Y:S01]  /*9ef0*/  FMUL.FTZ R70, R65, R60 ;  /* 0x0000003c41467220 */ /* 0x002fe20000410000 */
        /* <DEDUP_REMOVED lines=12> */
.L_x_7843:
[----:B------:R-:W-:Y:S05]  /*9fc0*/  WARPSYNC.ALL ;  /* 0x0000000000007948 */ /* 0x000fea0003800000 */
[----:B------:R-:W-:Y:S01]  /*9fd0*/  ISETP.NE.AND P0, PT, R197, RZ, PT ;  /* 0x000000ffc500720c */ /* 0x000fe20003f05270 */
[----:B------:R-:W-:Y:S01]  /*9fe0*/  BAR.SYNC.DEFER_BLOCKING 0x0 ;  /* 0x0000000000007b1d */ /* 0x000fe20000010000 */
[----:B------:R-:W-:Y:S01]  /*9ff0*/  MOV R65, UR44 ;  /* 0x0000002c00417c02 */ /* 0x000fe20008000f00 */
        /* <DEDUP_REMOVED lines=10> */
[----:B-1----:R-:W-:-:S04]  /*a0a0*/  LOP3.LUT R60, R197, UR17, RZ, 0xfc, !PT ;  /* 0x00000011c53c7c12 */ /* 0x002fc8000f8efcff */
[----:B------:R-:W-:Y:S01]  /*a0b0*/  MOV R61, UR29 ;  /* 0x0000001d003d7c02 */ /* 0x000fe20008000f00 */
[----:B------:R-:W-:Y:S02]  /*a0c0*/  UMOV UR29, UR14 ;  /* 0x0000000e001d7c82 */ /* 0x000fe40008000000 */
[----:B------:R-:W-:Y:S01]  /*a0d0*/  IMAD.WIDE.U32 R62, R65, UR8, R60 ;  /* 0x00000008413e7c25 */ /* 0x000fe2000f8e003c */
[----:B------:R-:W-:Y:S02]  /*a0e0*/  MOV R65, UR45 ;  /* 0x0000002d00417c02 */ /* 0x000fe40008000f00 */
[----:B------:R-:W-:-:S03]  /*a0f0*/  LEA R64, P2, R62, UR10, 0x2 ;  /* 0x0000000a3e407c11 */ /* 0x000fc6000f8410ff */
[----:B------:R-:W-:Y:S02]  /*a100*/  IMAD R65, R65, UR8, R63 ;  /* 0x0000000841417c24 */ /* 0x000fe4000f8e023f */
[----:B------:R-:W-:-:S03]  /*a110*/  FMUL.FTZ R63, R49, R77 ;  /* 0x0000004d313f7220 */ /* 0x000fc60000410000 */
[----:B------:R-:W-:Y:S01]  /*a120*/  LEA.HI.X R65, R62, UR11, R65, 0x2, P2 ;  /* 0x0000000b3e417c11 */ /* 0x000fe200090f1441 */
[-C--:B0-----:R-:W-:Y:S01]  /*a130*/  FMUL.FTZ R61, R67, R115.reuse ;  /* 0x00000073433d7220 */ /* 0x081fe20000410000 */
[C---:B------:R-:W-:Y:S01]  /*a140*/  FMUL.FTZ R68, R66.reuse, R115 ;  /* 0x0000007342447220 */ /* 0x040fe20000410000 */
[----:B------:R-:W-:Y:S02]  /*a150*/  FMUL.FTZ R115, R43, R59 ;  /* 0x0000003b2b737220 */ /* 0x000fe40000410000 */
[----:B------:R-:W-:Y:S01]  /*a160*/  FFMA.FTZ R62, R66, R114, R61 ;  /* 0x00000072423e7223 */ /* 0x000fe2000001003d */
[C---:B------:R-:W-:Y:S01]  /*a170*/  FFMA.FTZ R61, R0.reuse, R200, RZ ;  /* 0x000000c8003d7223 */ /* 0x040fe200000100ff */
[----:B------:R-:W-:Y:S01]  /*a180*/  FFMA.FTZ R67, R67, R114, -R68 ;  /* 0x0000007243437223 */ /* 0x000fe20000010844 */
[----:B------:R-:W-:Y:S01]  /*a190*/  FFMA.FTZ R68, R0, -R199, RZ ;  /* 0x800000c700447223 */ /* 0x000fe200000100ff */
[----:B------:R-:W-:Y:S01]  /*a1a0*/  FADD.FTZ R62, R185, R62 ;  /* 0x0000003eb93e7221 */ /* 0x000fe20000010000 */
[C---:B------:R-:W-:Y:S01]  /*a1b0*/  FFMA.FTZ R70, R18.reuse, R202, R61 ;  /* 0x000000ca12467223 */ /* 0x040fe2000001003d */
[----:B------:R-:W-:Y:S01]  /*a1c0*/  FFMA.FTZ R202, -R119, R63, R202 ;  /* 0x0000003f77ca7223 */ /* 0x000fe200000101ca */
[----:B------:R-:W-:Y:S01]  /*a1d0*/  FFMA.FTZ R114, R18, -R201, R68 ;  /* 0x800000c912727223 */ /* 0x000fe20000010044 */
[----:B------:R-:W-:Y:S01]  /*a1e0*/  FFMA.FTZ R201, R118, -R63, R201 ;  /* 0x8000003f76c97223 */ /* 0x000fe200000100c9 */
[C---:B------:R-:W-:Y:S01]  /*a1f0*/  FFMA.FTZ R61, R17.reuse, R204, R70 ;  /* 0x000000cc113d7223 */ /* 0x040fe20000010046 */
[----:B------:R-:W-:Y:S01]  /*a200*/  FMUL.FTZ R63, R46, R74 ;  /* 0x0000004a2e3f7220 */ /* 0x000fe20000410000 */
[----:B------:R-:W-:Y:S01]  /*a210*/  FADD.FTZ R196, R196, R67 ;  /* 0x00000043c4c47221 */ /* 0x000fe20000010000 */
[----:B------:R-:W-:Y:S01]  /*a220*/  FMUL.FTZ R68, R48, R76 ;  /* 0x0000004c30447220 */ /* 0x000fe20000410000 */
[----:B------:R-:W-:Y:S01]  /*a230*/  FFMA.FTZ R70, R16, R206, R61 ;  /* 0x000000ce10467223 */ /* 0x000fe2000001003d */
[----:B------:R-:W-:Y:S01]  /*a240*/  FFMA.FTZ R114, R17, -R203, R114 ;  /* 0x800000cb11727223 */ /* 0x000fe20000010072 */
[----:B------:R-:W-:Y:S01]  /*a250*/  FMUL.FTZ R66, R50, R78 ;  /* 0x0000004e32427220 */ /* 0x000fe20000410000 */
[----:B------:R-:W-:Y:S01]  /*a260*/  FFMA.FTZ R204, -R117, R68, R204 ;  /* 0x0000004475cc7223 */ /* 0x000fe200000101cc */
[----:B------:R-:W-:Y:S01]  /*a270*/  FFMA.FTZ R61, R15, R208, R70 ;  /* 0x000000d00f3d7223 */ /* 0x000fe20000010046 */
[-C--:B------:R-:W-:Y:S01]  /*a280*/  FFMA.FTZ R208, -R111, R63.reuse, R208 ;  /* 0x0000003f6fd07223 */ /* 0x080fe200000101d0 */
[----:B------:R-:W-:Y:S01]  /*a290*/  FFMA.FTZ R70, R110, -R63, R207 ;  /* 0x8000003f6e467223 */ /* 0x000fe200000100cf */
[----:B------:R-:W-:Y:S01]  /*a2a0*/  FMUL.FTZ R63, R42, R58 ;  /* 0x0000003a2a3f7220 */ /* 0x000fe20000410000 */
[----:B------:R-:W-:Y:S01]  /*a2b0*/  FFMA.FTZ R122, R14, R210, R61 ;  /* 0x000000d20e7a7223 */ /* 0x000fe2000001003d */
[----:B------:R-:W-:Y:S01]  /*a2c0*/  FFMA.FTZ R68, R116, -R68, R203 ;  /* 0x8000004474447223 */ /* 0x000fe200000100cb */
[----:B------:R-:W-:Y:S01]  /*a2d0*/  FMUL.FTZ R203, R35, R51 ;  /* 0x0000003323cb7220 */ /* 0x000fe20000410000 */
[----:B------:R-:W-:Y:S01]  /*a2e0*/  FFMA.FTZ R200, -R121, R66, R200 ;  /* 0x0000004279c87223 */ /* 0x000fe200000101c8 */
[----:B------:R-:W-:Y:S01]  /*a2f0*/  FFMA.FTZ R61, R13, R212, R122 ;  /* 0x000000d40d3d7223 */ /* 0x000fe2000001007a */
[----:B------:R-:W-:Y:S01]  /*a300*/  FFMA.FTZ R66, R120, -R66, R199 ;  /* 0x8000004278427223 */ /* 0x000fe200000100c7 */
[----:B------:R-:W-:Y:S01]  /*a310*/  FMUL.FTZ R199, R36, R52 ;  /* 0x0000003424c77220 */ /* 0x000fe20000410000 */
[-C--:B------:R-:W-:Y:S01]  /*a320*/  FFMA.FTZ R206, -R113, R69.reuse, R206 ;  /* 0x0000004571ce7223 */ /* 0x080fe200000101ce */
        /* <DEDUP_REMOVED lines=8> */
[----:B------:R-:W-:Y:S01]  /*a3b0*/  FFMA.FTZ R242, R10, R218, R61 ;  /* 0x000000da0af27223 */ /* 0x000fe2000001003d */
[----:B------:R-:W-:Y:S01]  /*a3c0*/  FFMA.FTZ R114, R15, -R207, R114 ;  /* 0x800000cf0f727223 */ /* 0x000fe20000010072 */
[-C--:B------:R-:W-:Y:S01]  /*a3d0*/  FFMA.FTZ R218, -R101, R123.reuse, R218 ;  /* 0x0000007b65da7223 */ /* 0x080fe200000101da */
[----:B------:R-:W-:Y:S01]  /*a3e0*/  FFMA.FTZ R123, R100, -R123, R217 ;  /* 0x8000007b647b7223 */ /* 0x000fe200000100d9 */
[----:B------:R-:W-:Y:S01]  /*a3f0*/  FFMA.FTZ R61, R9, R220, R242 ;  /* 0x000000dc093d7223 */ /* 0x000fe200000100f2 */
[----:B------:R-:W-:Y:S01]  /*a400*/  FMUL.FTZ R242, R140, R62 ;  /* 0x0000003e8cf27220 */ /* 0x000fe20000410000 */
[----:B------:R-:W-:Y:S01]  /*a410*/  FFMA.FTZ R198, R14, -R209, R114 ;  /* 0x800000d10ec67223 */ /* 0x000fe20000010072 */
[----:B------:R-:W-:Y:S01]  /*a420*/  FFMA.FTZ R115, R104, -R115, R213 ;  /* 0x8000007368737223 */ /* 0x000fe200000100d5 */
[----:B------:R-:W-:Y:S01]  /*a430*/  FFMA.FTZ R246, R8, R222, R61 ;  /* 0x000000de08f67223 */ /* 0x000fe2000001003d */
[-C--:B------:R-:W-:Y:S01]  /*a440*/  FFMA.FTZ R222, -R195, R63.reuse, R222 ;  /* 0x0000003fc3de7223 */ /* 0x080fe200000101de */
[----:B------:R-:W-:Y:S01]  /*a450*/  FFMA.FTZ R61, R194, -R63, R221 ;  /* 0x8000003fc23d7223 */ /* 0x000fe200000100dd */
[-C--:B------:R-:W-:Y:S01]  /*a460*/  FMUL.FTZ R63, R140, R196.reuse ;  /* 0x000000c48c3f7220 */ /* 0x080fe20000410000 */
[----:B------:R-:W-:Y:S01]  /*a470*/  FFMA.FTZ R67, R141, R196, -R242 ;  /* 0x000000c48d437223 */ /* 0x000fe200000108f2 */
[----:B------:R-:W-:Y:S01]  /*a480*/  FFMA.FTZ R185, R7, R224, R246 ;  /* 0x000000e007b97223 */ /* 0x000fe200000100f6 */
[----:B------:R-:W-:Y:S01]  /*a490*/  FFMA.FTZ R198, R13, -R211, R198 ;  /* 0x800000d30dc67223 */ /* 0x000fe200000100c6 */
[----:B------:R-:W-:Y:S01]  /*a4a0*/  FFMA.FTZ R140, R141, R62, R63 ;  /* 0x0000003e8d8c7223 */ /* 0x000fe2000001003f */
[----:B------:R-:W-:Y:S01]  /*a4b0*/  FADD.FTZ R63, R170, R67 ;  /* 0x00000043aa3f7221 */ /* 0x000fe20000010000 */
[----:B------:R-:W-:Y:S01]  /*a4c0*/  FFMA.FTZ R242, R6, R226, R185 ;  /* 0x000000e206f27223 */ /* 0x000fe200000100b9 */
[----:B------:R-:W-:Y:S01]  /*a4d0*/  FMUL.FTZ R185, R186, R196 ;  /* 0x000000c4bab97220 */ /* 0x000fe20000410000 */
[----:B------:R-:W-:Y:S01]  /*a4e0*/  FADD.FTZ R125, R125, R140 ;  /* 0x0000008c7d7d7221 */ /* 0x000fe20000010000 */
[----:B------:R-:W-:Y:S01]  /*a4f0*/  FMUL.FTZ R140, R142, R63 ;  /* 0x0000003f8e8c7220 */ /* 0x000fe20000410000 */
[----:B------:R-:W-:Y:S01]  /*a500*/  FMUL.FTZ R67, R38, R54 ;  /* 0x0000003626437220 */ /* 0x000fe20000410000 */
[----:B------:R-:W-:Y:S01]  /*a510*/  FFMA.FTZ R198, R12, -R213, R198 ;  /* 0x800000d50cc67223 */ /* 0x000fe200000100c6 */
[-C--:B------:R-:W-:Y:S01]  /*a520*/  FMUL.FTZ R142, R142, R125.reuse ;  /* 0x0000007d8e8e7220 */ /* 0x080fe20000410000 */
[----:B------:R-:W-:Y:S01]  /*a530*/  FFMA.FTZ R141, R143, R125, R140 ;  /* 0x0000007d8f8d7223 */ /* 0x000fe2000001008c */
[----:B------:R-:W-:Y:S01]  /*a540*/  FMUL.FTZ R140, R37, R53 ;  /* 0x00000035258c7220 */ /* 0x000fe20000410000 */
[----:B------:R-:W-:Y:S01]  /*a550*/  FFMA.FTZ R224, -R193, R67, R224 ;  /* 0x00000043c1e07223 */ /* 0x000fe200000101e0 */
[----:B------:R-:W-:Y:S01]  /*a560*/  FFMA.FTZ R142, R143, R63, -R142 ;  /* 0x0000003f8f8e7223 */ /* 0x000fe2000001088e */
[----:B------:R-:W-:Y:S01]  /*a570*/  FADD.FTZ R126, R126, R141 ;  /* 0x0000008d7e7e7221 */ /* 0x000fe20000010000 */
[----:B------:R-:W-:Y:S01]  /*a580*/  FFMA.FTZ R141, R5, R228, R242 ;  /* 0x000000e4058d7223 */ /* 0x000fe200000100f2 */
[----:B------:R-:W-:Y:S01]  /*a590*/  FMUL.FTZ R242, R35, R196 ;  /* 0x000000c423f27220 */ /* 0x000fe20000410000 */
[----:B------:R-:W-:Y:S01]  /*a5a0*/  FADD.FTZ R171, R171, R142 ;  /* 0x0000008eabab7221 */ /* 0x000fe20000010000 */
[----:B------:R-:W-:Y:S01]  /*a5b0*/  FMUL.FTZ R170, R144, R126 ;  /* 0x0000007e90aa7220 */ /* 0x000fe20000410000 */
[-C--:B------:R-:W-:Y:S01]  /*a5c0*/  FFMA.FTZ R228, -R189, R199.reuse, R228 ;  /* 0x000000c7bde47223 */ /* 0x080fe200000101e4 */
[----:B------:R-:W-:Y:S01]  /*a5d0*/  FFMA.FTZ R199, R188, -R199, R227 ;  /* 0x800000c7bcc77223 */ /* 0x000fe200000100e3 */
[-C--:B------:R-:W-:Y:S01]  /*a5e0*/  FMUL.FTZ R142, R144, R171.reuse ;  /* 0x000000ab908e7220 */ /* 0x080fe20000410000 */
[----:B------:R-:W-:Y:S01]  /*a5f0*/  FFMA.FTZ R143, R145, R171, -R170 ;  /* 0x000000ab918f7223 */ /* 0x000fe200000108aa */
[----:B------:R-:W-:Y:S01]  /*a600*/  FMUL.FTZ R188, R188, R63 ;  /* 0x0000003fbcbc7220 */ /* 0x000fe20000410000 */
[----:B------:R-:W-:Y:S01]  /*a610*/  FFMA.FTZ R226, -R191, R140, R226 ;  /* 0x0000008cbfe27223 */ /* 0x000fe200000101e2 */
[----:B------:R-:W-:Y:S01]  /*a620*/  FFMA.FTZ R144, R145, R126, R142 ;  /* 0x0000007e91907223 */ /* 0x000fe2000001008e */
[----:B------:R-:W-:Y:S01]  /*a630*/  FADD.FTZ R143, R172, R143 ;  /* 0x0000008fac8f7221 */ /* 0x000fe20000010000 */
[----:B------:R-:W-:Y:S01]  /*a640*/  FFMA.FTZ R172, R186, -R203, R229 ;  /* 0x800000cbbaac7223 */ /* 0x000fe200000100e5 */
[----:B------:R-:W-:Y:S01]  /*a650*/  FFMA.FTZ R140, R190, -R140, R225 ;  /* 0x8000008cbe8c7223 */ /* 0x000fe200000100e1 */
[----:B------:R-:W-:Y:S01]  /*a660*/  FADD.FTZ R145, R127, R144 ;  /* 0x000000907f917221 */ /* 0x000fe20000010000 */
[C---:B------:R-:W-:Y:S01]  /*a670*/  FMUL.FTZ R170, R146.reuse, R143 ;  /* 0x0000008f92aa7220 */ /* 0x040fe20000410000 */
[C---:B------:R-:W-:Y:S01]  /*a680*/  FFMA.FTZ R127, -R187.reuse, R203, R230 ;  /* 0x000000cbbb7f7223 */ /* 0x040fe200000101e6 */
[----:B------:R-:W-:Y:S01]  /*a690*/  FFMA.FTZ R144, R187, R62, R185 ;  /* 0x0000003ebb907223 */ /* 0x000fe200000100b9 */
[-C--:B------:R-:W-:Y:S01]  /*a6a0*/  FMUL.FTZ R146, R146, R145.reuse ;  /* 0x0000009192927220 */ /* 0x080fe20000410000 */
[C---:B------:R-:W-:Y:S01]  /*a6b0*/  FFMA.FTZ R187, R147.reuse, R145, R170 ;  /* 0x0000009193bb7223 */ /* 0x040fe200000100aa */
[----:B------:R-:W-:Y:S01]  /*a6c0*/  FMUL.FTZ R185, R62, UR18 ;  /* 0x000000123eb97c20 */ /* 0x000fe20008410000 */
[----:B------:R-:W-:Y:S01]  /*a6d0*/  MOV R170, UR16 ;  /* 0x0000001000aa7c02 */ /* 0x000fe20008000f00 */
[----:B------:R-:W-:Y:S01]  /*a6e0*/  FFMA.FTZ R186, R147, R143, -R146 ;  /* 0x0000008f93ba7223 */ /* 0x000fe20000010892 */
[C---:B------:R-:W-:Y:S01]  /*a6f0*/  FMUL.FTZ R147, R196.reuse, UR18 ;  /* 0x00000012c4937c20 */ /* 0x040fe20008410000 */
[----:B------:R-:W-:Y:S01]  /*a700*/  FFMA.FTZ R203, R196, UR19, -R185 ;  /* 0x00000013c4cb7c23 */ /* 0x000fe200080108b9 */
[----:B------:R-:W-:Y:S01]  /*a710*/  FMUL.FTZ R196, R172, R242 ;  /* 0x000000f2acc47220 */ /* 0x000fe20000410000 */
[----:B------:R-:W-:-:S02]  /*a720*/  IMAD R185, R197, 0x84, R170 ;  /* 0x00000084c5b97824 */ /* 0x000fc400078e02aa */
[----:B------:R-:W-:Y:S01]  /*a730*/  FFMA.FTZ R146, R62, UR19, R147 ;  /* 0x000000133e927c23 */ /* 0x000fe20008010093 */
[----:B------:R-:W-:Y:S01]  /*a740*/  FMUL.FTZ R62, R35, R62 ;  /* 0x0000003e233e7220 */ /* 0x000fe20000410000 */
[----:B------:R-:W-:Y:S01]  /*a750*/  FADD.FTZ R173, R173, R186 ;  /* 0x000000baadad7221 */ /* 0x000fe20000010000 */
[----:B------:R-:W-:Y:S01]  /*a760*/  FMUL.FTZ R170, R172, R203 ;  /* 0x000000cbacaa7220 */ /* 0x000fe20000410000 */
[----:B------:R-:W-:Y:S01]  /*a770*/  FADD.FTZ R128, R128, R187 ;  /* 0x000000bb80807221 */ /* 0x000fe20000010000 */
[-C--:B------:R-:W-:Y:S01]  /*a780*/  FMUL.FTZ R147, R172, R62.reuse ;  /* 0x0000003eac937220 */ /* 0x080fe20000410000 */
[-C--:B------:R-:W-:Y:S01]  /*a790*/  FFMA.FTZ R172, R127, R62.reuse, R196 ;  /* 0x0000003e7fac7223 */ /* 0x080fe200000100c4 */
[----:B------:R-:W-:Y:S01]  /*a7a0*/  FMUL.FTZ R196, R51, R62 ;  /* 0x0000003e33c47220 */ /* 0x000fe20000410000 */
[C---:B------:R-:W-:Y:S01]  /*a7b0*/  FMUL.FTZ R62, R148.reuse, R173 ;  /* 0x000000ad943e7220 */ /* 0x040fe20000410000 */
[-C--:B------:R-:W-:Y:S01]  /*a7c0*/  FMUL.FTZ R148, R148, R128.reuse ;  /* 0x0000008094947220 */ /* 0x080fe20000410000 */
[----:B------:R-:W-:Y:S01]  /*a7d0*/  FMUL.FTZ R186, R125, UR18 ;  /* 0x000000127dba7c20 */ /* 0x000fe20008410000 */
[----:B------:R-:W-:Y:S01]  /*a7e0*/  FMUL.FTZ R203, R36, R63 ;  /* 0x0000003f24cb7220 */ /* 0x000fe20000410000 */
[C---:B------:R-:W-:Y:S01]  /*a7f0*/  FFMA.FTZ R62, R149.reuse, R128, R62 ;  /* 0x00000080953e7223 */ /* 0x040fe2000001003e */
[----:B------:R-:W-:Y:S01]  /*a800*/  FFMA.FTZ R187, R149, R173, -R148 ;  /* 0x000000ad95bb7223 */ /* 0x000fe20000010894 */
[----:B------:R-:W-:Y:S01]  /*a810*/  FFMA.FTZ R186, R63, UR19, -R186 ;  /* 0x000000133fba7c23 */ /* 0x000fe200080108ba */
[-C--:B------:R-:W-:Y:S01]  /*a820*/  FFMA.FTZ R189, R189, R125.reuse, R188 ;  /* 0x0000007dbdbd7223 */ /* 0x080fe200000100bc */
[----:B------:R-:W-:Y:S01]  /*a830*/  FADD.FTZ R129, R129, R62 ;  /* 0x0000003e81817221 */ /* 0x000fe20000010000 */
[----:B------:R-:W-:Y:S01]  /*a840*/  FMUL.FTZ R62, R63, UR18 ;  /* 0x000000123f3e7c20 */ /* 0x000fe20008410000 */
[----:B------:R-:W-:Y:S01]  /*a850*/  FADD.FTZ R187, R174, R187 ;  /* 0x000000bbaebb7221 */ /* 0x000fe20000010000 */
[----:B------:R-:W-:Y:S01]  /*a860*/  FMUL.FTZ R63, R36, R125 ;  /* 0x0000007d243f7220 */ /* 0x000fe20000410000 */
[----:B------:R-:W-:Y:S01]  /*a870*/  FMUL.FTZ R205, R199, R203 ;  /* 0x000000cbc7cd7220 */ /* 0x000fe20000410000 */
[----:B------:R-:W-:Y:S01]  /*a880*/  FFMA.FTZ R149, R125, UR19, R62 ;  /* 0x000000137d957c23 */ /* 0x000fe2000801003e */
[C---:B------:R-:W-:Y:S01]  /*a890*/  FMUL.FTZ R62, R150.reuse, R129 ;  /* 0x00000081963e7220 */ /* 0x040fe20000410000 */
[----:B------:R-:W-:Y:S01]  /*a8a0*/  FMUL.FTZ R150, R150, R187 ;  /* 0x000000bb96967220 */ /* 0x000fe20000410000 */
[----:B------:R-:W-:Y:S01]  /*a8b0*/  FMUL.FTZ R125, R199, R186 ;  /* 0x000000bac77d7220 */ /* 0x000fe20000410000 */
[----:B------:R-:W-:Y:S01]  /*a8c0*/  FMUL.FTZ R190, R190, R171 ;  /* 0x000000abbebe7220 */ /* 0x000fe20000410000 */
[C---:B------:R-:W-:Y:S01]  /*a8d0*/  FFMA.FTZ R148, R151.reuse, R187, -R62 ;  /* 0x000000bb97947223 */ /* 0x040fe2000001083e */
[----:B------:R-:W-:Y:S01]  /*a8e0*/  FFMA.FTZ R151, R151, R129, R150 ;  /* 0x0000008197977223 */ /* 0x000fe20000010096 */
[-C--:B------:R-:W-:Y:S01]  /*a8f0*/  FMUL.FTZ R199, R199, R63.reuse ;  /* 0x0000003fc7c77220 */ /* 0x080fe20000410000 */
[----:B------:R-:W-:Y:S01]  /*a900*/  FMUL.FTZ R174, R126, UR18 ;  /* 0x000000127eae7c20 */ /* 0x000fe20008410000 */
[----:B------:R-:W-:Y:S01]  /*a910*/  FADD.FTZ R175, R175, R148 ;  /* 0x00000094afaf7221 */ /* 0x000fe20000010000 */
[----:B------:R-:W-:Y:S01]  /*a920*/  FADD.FTZ R130, R130, R151 ;  /* 0x0000009782827221 */ /* 0x000fe20000010000 */
[----:B------:R-:W-:Y:S01]  /*a930*/  FMUL.FTZ R151, R171, UR18 ;  /* 0x00000012ab977c20 */ /* 0x000fe20008410000 */
[----:B------:R-:W-:Y:S01]  /*a940*/  FFMA.FTZ R62, R228, R63, R205 ;  /* 0x0000003fe43e7223 */ /* 0x000fe200000100cd */
[C---:B------:R-:W-:Y:S01]  /*a950*/  FMUL.FTZ R148, R152.reuse, R175 ;  /* 0x000000af98947220 */ /* 0x040fe20000410000 */
[-C--:B------:R-:W-:Y:S01]  /*a960*/  FMUL.FTZ R152, R152, R130.reuse ;  /* 0x0000008298987220 */ /* 0x080fe20000410000 */
[----:B------:R-:W-:Y:S01]  /*a970*/  FMUL.FTZ R186, R52, R63 ;  /* 0x0000003f34ba7220 */ /* 0x000fe20000410000 */
[----:B------:R-:W-:Y:S01]  /*a980*/  FFMA.FTZ R63, R228, R203, -R199 ;  /* 0x000000cbe43f7223 */ /* 0x000fe200000108c7 */
[C---:B------:R-:W-:Y:S01]  /*a990*/  FFMA.FTZ R150, R153.reuse, R130, R148 ;  /* 0x0000008299967223 */ /* 0x040fe20000010094 */
[----:B------:R-:W-:Y:S01]  /*a9a0*/  FFMA.FTZ R153, R153, R175, -R152 ;  /* 0x000000af99997223 */ /* 0x000fe20000010898 */
[-C--:B------:R-:W-:Y:S01]  /*a9b0*/  FFMA.FTZ R148, R191, R126.reuse, R190 ;  /* 0x0000007ebf947223 */ /* 0x080fe200000100be */
[----:B------:R-:W-:Y:S01]  /*a9c0*/  FMUL.FTZ R188, R52, R203 ;  /* 0x000000cb34bc7220 */ /* 0x000fe20000410000 */
[----:B------:R-:W-:Y:S01]  /*a9d0*/  FADD.FTZ R131, R131, R150 ;  /* 0x0000009683837221 */ /* 0x000fe20000010000 */
[----:B------:R-:W-:Y:S01]  /*a9e0*/  FADD.FTZ R153, R176, R153 ;  /* 0x00000099b0997221 */ /* 0x000fe20000010000 */
[----:B------:R-:W-:Y:S01]  /*a9f0*/  FFMA.FTZ R191, R171, UR19, -R174 ;  /* 0x00000013abbf7c23 */ /* 0x000fe200080108ae */
[C---:B------:R-:W-:Y:S01]  /*aa00*/  FMUL.FTZ R203, R37.reuse, R171 ;  /* 0x000000ab25cb7220 */ /* 0x040fe20000410000 */
[----:B------:R-:W-:Y:S01]  /*aa10*/  FFMA.FTZ R151, R126, UR19, R151 ;  /* 0x000000137e977c23 */ /* 0x000fe20008010097 */
[----:B------:R-:W-:Y:S01]  /*aa20*/  FMUL.FTZ R199, R37, R126 ;  /* 0x0000007e25c77220 */ /* 0x000fe20000410000 */
[C---:B------:R-:W-:Y:S01]  /*aa30*/  FMUL.FTZ R126, R154.reuse, R131 ;  /* 0x000000839a7e7220 */ /* 0x040fe20000410000 */
[----:B------:R-:W-:Y:S01]  /*aa40*/  FMUL.FTZ R154, R154, R153 ;  /* 0x000000999a9a7220 */ /* 0x000fe20000410000 */
[C---:B------:R-:W-:Y:S01]  /*aa50*/  FMUL.FTZ R171, R140.reuse, R191 ;  /* 0x000000bf8cab7220 */ /* 0x040fe20000410000 */
[C---:B------:R-:W-:Y:S01]  /*aa60*/  FMUL.FTZ R205, R140.reuse, R203 ;  /* 0x000000cb8ccd7220 */ /* 0x040fe20000410000 */
[----:B------:R-:W-:Y:S01]  /*aa70*/  FMUL.FTZ R191, R140, R199 ;  /* 0x000000c78cbf7220 */ /* 0x000fe20000410000 */
[C---:B------:R-:W-:Y:S01]  /*aa80*/  FFMA.FTZ R140, R155.reuse, R153, -R126 ;  /* 0x000000999b8c7223 */ /* 0x040fe2000001087e */
[----:B------:R-:W-:Y:S01]  /*aa90*/  FFMA.FTZ R155, R155, R131, R154 ;  /* 0x000000839b9b7223 */ /* 0x000fe2000001009a */
[----:B------:R-:W-:Y:S01]  /*aaa0*/  FFMA.FTZ R67, R192, -R67, R223 ;  /* 0x80000043c0437223 */ /* 0x000fe200000100df */
[----:B------:R-:W-:Y:S01]  /*aab0*/  FMUL.FTZ R154, R145, UR18 ;  /* 0x00000012919a7c20 */ /* 0x000fe20008410000 */
[----:B------:R-:W-:Y:S01]  /*aac0*/  FADD.FTZ R177, R177, R140 ;  /* 0x0000008cb1b17221 */ /* 0x000fe20000010000 */
[----:B------:R-:W-:Y:S01]  /*aad0*/  FADD.FTZ R132, R132, R155 ;  /* 0x0000009b84847221 */ /* 0x000fe20000010000 */
[----:B------:R-:W-:Y:S01]  /*aae0*/  FMUL.FTZ R192, R192, R143 ;  /* 0x0000008fc0c07220 */ /* 0x000fe20000410000 */
[----:B------:R-:W-:Y:S01]  /*aaf0*/  FMUL.FTZ R152, R143, UR18 ;  /* 0x000000128f987c20 */ /* 0x000fe20008410000 */
[C---:B------:R-:W-:Y:S01]  /*ab00*/  FMUL.FTZ R150, R156.reuse, R177 ;  /* 0x000000b19c967220 */ /* 0x040fe20000410000 */
[-C--:B------:R-:W-:Y:S01]  /*ab10*/  FMUL.FTZ R156, R156, R132.reuse ;  /* 0x000000849c9c7220 */ /* 0x080fe20000410000 */
[CC--:B------:R-:W-:Y:S01]  /*ab20*/  FFMA.FTZ R126, R226.reuse, R199.reuse, R205 ;  /* 0x000000c7e27e7223 */ /* 0x0c0fe200000100cd */
[----:B------:R-:W-:Y:S01]  /*ab30*/  FMUL.FTZ R174, R53, R199 ;  /* 0x000000c735ae7220 */ /* 0x000fe20000410000 */
[C---:B------:R-:W-:Y:S01]  /*ab40*/  FFMA.FTZ R150, R157.reuse, R132, R150 ;  /* 0x000000849d967223 */ /* 0x040fe20000010096 */
[----:B------:R-:W-:Y:S01]  /*ab50*/  FFMA.FTZ R157, R157, R177, -R156 ;  /* 0x000000b19d9d7223 */ /* 0x000fe2000001089c */
[----:B------:R-:W-:Y:S01]  /*ab60*/  FFMA.FTZ R140, R226, R203, -R191 ;  /* 0x000000cbe28c7223 */ /* 0x000fe200000108bf */
[----:B------:R-:W-:Y:S01]  /*ab70*/  FFMA.FTZ R154, R143, UR19, -R154 ;  /* 0x000000138f9a7c23 */ /* 0x000fe2000801089a */
[C---:B------:R-:W-:Y:S01]  /*ab80*/  FMUL.FTZ R199, R38.reuse, R143 ;  /* 0x0000008f26c77220 */ /* 0x040fe20000410000 */
[-C--:B------:R-:W-:Y:S01]  /*ab90*/  FFMA.FTZ R193, R193, R145.reuse, R192 ;  /* 0x00000091c1c17223 */ /* 0x080fe200000100c0 */
[----:B------:R-:W-:Y:S01]  /*aba0*/  FFMA.FTZ R143, R145, UR19, R152 ;  /* 0x00000013918f7c23 */ /* 0x000fe20008010098 */
[----:B------:R-:W-:Y:S01]  /*abb0*/  FMUL.FTZ R191, R38, R145 ;  /* 0x0000009126bf7220 */ /* 0x000fe20000410000 */
[----:B------:R-:W-:Y:S01]  /*abc0*/  FADD.FTZ R145, R178, R157 ;  /* 0x0000009db2917221 */ /* 0x000fe20000010000 */
[----:B------:R-:W-:Y:S01]  /*abd0*/  FADD.FTZ R133, R133, R150 ;  /* 0x0000009685857221 */ /* 0x000fe20000010000 */
[----:B------:R-:W-:Y:S01]  /*abe0*/  FMUL.FTZ R157, R67, R199 ;  /* 0x000000c7439d7220 */ /* 0x000fe20000410000 */
[----:B------:R-:W-:Y:S01]  /*abf0*/  FMUL.FTZ R176, R53, R203 ;  /* 0x000000cb35b07220 */ /* 0x000fe20000410000 */
[C---:B------:R-:W-:Y:S01]  /*ac00*/  FMUL.FTZ R150, R158.reuse, R145 ;  /* 0x000000919e967220 */ /* 0x040fe20000410000 */
[----:B------:R-:W-:Y:S01]  /*ac10*/  FMUL.FTZ R158, R158, R133 ;  /* 0x000000859e9e7220 */ /* 0x000fe20000410000 */
[C---:B------:R-:W-:Y:S01]  /*ac20*/  FMUL.FTZ R155, R67.reuse, R154 ;  /* 0x0000009a439b7220 */ /* 0x040fe20000410000 */
[-C--:B------:R-:W-:Y:S01]  /*ac30*/  FMUL.FTZ R203, R67, R191.reuse ;  /* 0x000000bf43cb7220 */ /* 0x080fe20000410000 */
[----:B------:R-:W-:Y:S01]  /*ac40*/  FFMA.FTZ R67, R224, R191, R157 ;  /* 0x000000bfe0437223 */ /* 0x000fe2000001009d */
        /* <DEDUP_REMOVED lines=9> */
[-C--:B------:R-:W-:Y:S01]  /*ace0*/  FMUL.FTZ R160, R160, R134.reuse ;  /* 0x00000086a0a07220 */ /* 0x080fe20000410000 */
[----:B------:R-:W-:Y:S01]  /*acf0*/  FFMA.FTZ R156, R173, UR19, -R156 ;  /* 0x00000013ad9c7c23 */ /* 0x000fe2000801089c */
[----:B------:R-:W-:Y:S01]  /*ad00*/  FMUL.FTZ R158, R39, R173 ;  /* 0x000000ad279e7220 */ /* 0x000fe20000410000 */
[C---:B------:R-:W-:Y:S01]  /*ad10*/  FFMA.FTZ R154, R161.reuse, R134, R154 ;  /* 0x00000086a19a7223 */ /* 0x040fe2000001009a */
[----:B------:R0:W-:Y:S01]  /*ad20*/  STS [R185+0x10e8], R174 ;  /* 0x0010e8aeb9007388 */ /* 0x0001e20000000800 */
[----:B------:R-:W-:Y:S01]  /*ad30*/  FFMA.FTZ R159, R161, R179, -R160 ;  /* 0x000000b3a19f7223 */ /* 0x000fe200000108a0 */
[----:B------:R-:W-:Y:S01]  /*ad40*/  FMUL.FTZ R161, R61, R158 ;  /* 0x0000009e3da17220 */ /* 0x000fe20000410000 */
[----:B------:R-:W-:Y:S01]  /*ad50*/  FADD.FTZ R154, R135, R154 ;  /* 0x0000009a879a7221 */ /* 0x000fe20000010000 */
[----:B------:R-:W-:Y:S01]  /*ad60*/  FFMA.FTZ R135, R128, UR19, R157 ;  /* 0x0000001380877c23 */ /* 0x000fe2000801009d */
[----:B------:R-:W-:Y:S01]  /*ad70*/  FMUL.FTZ R128, R39, R128 ;  /* 0x0000008027807220 */ /* 0x000fe20000410000 */
[----:B------:R1:W-:Y:S01]  /*ad80*/  STS [R185+0x10ec], R176 ;  /* 0x0010ecb0b9007388 */ /* 0x0003e20000000800 */
[C---:B------:R-:W-:Y:S01]  /*ad90*/  FMUL.FTZ R157, R61.reuse, R156 ;  /* 0x0000009c3d9d7220 */ /* 0x040fe20000410000 */
[----:B------:R-:W-:Y:S01]  /*ada0*/  FADD.FTZ R159, R180, R159 ;  /* 0x0000009fb49f7221 */ /* 0x000fe20000010000 */
[-C--:B------:R-:W-:Y:S01]  /*adb0*/  FMUL.FTZ R61, R61, R128.reuse ;  /* 0x000000803d3d7220 */ /* 0x080fe20000410000 */
[----:B0-----:R-:W-:Y:S01]  /*adc0*/  FMUL.FTZ R174, R54, R191 ;  /* 0x000000bf36ae7220 */ /* 0x001fe20000410000 */
[----:B------:R-:W-:Y:S01]  /*add0*/  FFMA.FTZ R198, R11, -R215, R198 ;  /* 0x800000d70bc67223 */ /* 0x000fe200000100c6 */
[----:B------:R-:W-:Y:S01]  /*ade0*/  FFMA.FTZ R156, R222, R128, R161 ;  /* 0x00000080de9c7223 */ /* 0x000fe200000100a1 */
[----:B------:R-:W-:Y:S01]  /*adf0*/  FMUL.FTZ R161, R40, R129 ;  /* 0x0000008128a17220 */ /* 0x000fe20000410000 */
[----:B------:R-:W-:Y:S01]  /*ae00*/  FMUL.FTZ R195, R42, R153 ;  /* 0x000000992ac37220 */ /* 0x000fe20000410000 */
[----:B------:R0:W-:Y:S01]  /*ae10*/  STS [R185+0x10e0], R174 ;  /* 0x0010e0aeb9007388 */ /* 0x0001e20000000800 */
[----:B-1----:R-:W-:Y:S01]  /*ae20*/  FMUL.FTZ R176, R54, R199 ;  /* 0x000000c736b07220 */ /* 0x002fe20000410000 */
[----:B------:R-:W-:Y:S01]  /*ae30*/  FFMA.FTZ R244, R10, -R217, R198 ;  /* 0x800000d90af47223 */ /* 0x000fe200000100c6 */
[----:B------:R-:W-:Y:S01]  /*ae40*/  FMUL.FTZ R198, R40, R56 ;  /* 0x0000003828c67220 */ /* 0x000fe20000410000 */
[----:B------:R-:W-:Y:S01]  /*ae50*/  FMUL.FTZ R180, R43, R132 ;  /* 0x000000842bb47220 */ /* 0x000fe20000410000 */
[----:B------:R1:W-:Y:S01]  /*ae60*/  STS [R185+0x10f0], R186 ;  /* 0x0010f0bab9007388 */ /* 0x0003e20000000800 */
[----:B------:R-:W-:Y:S01]  /*ae70*/  FFMA.FTZ R150, R224, R199, -R203 ;  /* 0x000000c7e0967223 */ /* 0x000fe200000108cb */
[-C--:B------:R-:W-:Y:S01]  /*ae80*/  FFMA.FTZ R220, -R99, R198.reuse, R220 ;  /* 0x000000c663dc7223 */ /* 0x080fe200000101dc */
[----:B------:R-:W-:Y:S01]  /*ae90*/  FFMA.FTZ R198, R124, -R198, R219 ;  /* 0x800000c67cc67223 */ /* 0x000fe200000100db */
[----:B------:R2:W-:Y:S01]  /*aea0*/  STS [R185+0x10e4], R176 ;  /* 0x0010e4b0b9007388 */ /* 0x0005e20000000800 */
[----:B0-----:R-:W-:Y:S01]  /*aeb0*/  FMUL.FTZ R174, R55, R128 ;  /* 0x0000008037ae7220 */ /* 0x001fe20000410000 */
[----:B------:R-:W-:Y:S01]  /*aec0*/  FFMA.FTZ R128, R222, R158, -R61 ;  /* 0x0000009ede807223 */ /* 0x000fe2000001083d */
[----:B------:R-:W-:Y:S01]  /*aed0*/  FMUL.FTZ R61, R162, R159 ;  /* 0x0000009fa23d7220 */ /* 0x000fe20000410000 */
[----:B------:R-:W-:Y:S01]  /*aee0*/  FMUL.FTZ R173, R198, R161 ;  /* 0x000000a1c6ad7220 */ /* 0x000fe20000410000 */
[----:B------:R-:W-:Y:S01]  /*aef0*/  STS [R185+0x10f4], R188 ;  /* 0x0010f4bcb9007388 */ /* 0x000fe20000000800 */
[----:B-1----:R-:W-:Y:S01]  /*af00*/  FMUL.FTZ R186, R58, R195 ;  /* 0x000000c33aba7220 */ /* 0x002fe20000410000 */
[----:B------:R-:W-:Y:S01]  /*af10*/  FFMA.FTZ R61, R163, R154, R61 ;  /* 0x0000009aa33d7223 */ /* 0x000fe2000001003d */
[-C--:B------:R-:W-:Y:S01]  /*af20*/  FFMA.FTZ R210, -R109, R71.reuse, R210 ;  /* 0x000000476dd27223 */ /* 0x080fe200000101d2 */
[----:B------:R0:W-:Y:S01]  /*af30*/  STS [R185+0x10d8], R174 ;  /* 0x0010d8aeb9007388 */ /* 0x0001e20000000800 */
[----:B--2---:R-:W-:Y:S01]  /*af40*/  FMUL.FTZ R176, R55, R158 ;  /* 0x0000009e37b07220 */ /* 0x004fe20000410000 */
[----:B------:R-:W-:Y:S01]  /*af50*/  FMUL.FTZ R158, R162, R154 ;  /* 0x0000009aa29e7220 */ /* 0x000fe20000410000 */
[----:B------:R-:W-:Y:S01]  /*af60*/  FADD.FTZ R136, R136, R61 ;  /* 0x0000003d88887221 */ /* 0x000fe20000010000 */
[----:B------:R1:W-:Y:S01]  /*af70*/  STS [R185+0x10c4], R186 ;  /* 0x0010c4bab9007388 */ /* 0x0003e20000000800 */
[----:B------:R-:W-:Y:S01]  /*af80*/  FFMA.FTZ R71, R108, -R71, R209 ;  /* 0x800000476c477223 */ /* 0x000fe200000100d1 */
[----:B------:R-:W-:Y:S01]  /*af90*/  FFMA.FTZ R158, R163, R159, -R158 ;  /* 0x0000009fa39e7223 */ /* 0x000fe2000001089e */
[----:B------:R-:W-:Y:S01]  /*afa0*/  FMUL.FTZ R163, R40, R187 ;  /* 0x000000bb28a37220 */ /* 0x000fe20000410000 */
[----:B------:R2:W-:Y:S01]  /*afb0*/  STS [R185+0x10dc], R176 ;  /* 0x0010dcb0b9007388 */ /* 0x0005e20000000800 */
[----:B------:R-:W-:Y:S01]  /*afc0*/  FMUL.FTZ R114, R44, R72 ;  /* 0x000000482c727220 */ /* 0x000fe20000410000 */
[----:B------:R-:W-:Y:S01]  /*afd0*/  FADD.FTZ R181, R181, R158 ;  /* 0x0000009eb5b57221 */ /* 0x000fe20000010000 */
[----:B------:R-:W-:Y:S01]  /*afe0*/  FMUL.FTZ R61, R198, R163 ;  /* 0x000000a3c63d7220 */ /* 0x000fe20000410000 */
[----:B0-----:R-:W-:Y:S01]  /*aff0*/  FMUL.FTZ R174, R41, R175 ;  /* 0x000000af29ae7220 */ /* 0x001fe20000410000 */
[----:B------:R-:W-:Y:S01]  /*b000*/  FMUL.FTZ R178, R56, R163 ;  /* 0x000000a338b27220 */ /* 0x000fe20000410000 */
[C---:B------:R-:W-:Y:S01]  /*b010*/  FMUL.FTZ R160, R164.reuse, R181 ;  /* 0x000000b5a4a07220 */ /* 0x040fe20000410000 */
[----:B------:R-:W-:Y:S01]  /*b020*/  FMUL.FTZ R164, R164, R136 ;  /* 0x00000088a4a47220 */ /* 0x000fe20000410000 */
[-C--:B------:R-:W-:Y:S01]  /*b030*/  FFMA.FTZ R158, R220, R161.reuse, R61 ;  /* 0x000000a1dc9e7223 */ /* 0x080fe2000001003d */
[----:B-1----:R-:W-:Y:S01]  /*b040*/  FMUL.FTZ R186, R45, R134 ;  /* 0x000000862dba7220 */ /* 0x002fe20000410000 */
[----:B--2---:R-:W-:Y:S01]  /*b050*/  FMUL.FTZ R176, R56, R161 ;  /* 0x000000a138b07220 */ /* 0x004fe20000410000 */
[C---:B------:R-:W-:Y:S01]  /*b060*/  FFMA.FTZ R161, R165.reuse, R181, -R164 ;  /* 0x000000b5a5a17223 */ /* 0x040fe200000108a4 */
[----:B------:R-:W-:Y:S01]  /*b070*/  FFMA.FTZ R162, R165, R136, R160 ;  /* 0x00000088a5a27223 */ /* 0x000fe200000100a0 */
[----:B------:R-:W-:Y:S01]  /*b080*/  FFMA.FTZ R160, R220, R163, -R173 ;  /* 0x000000a3dca07223 */ /* 0x000fe200000108ad */
[----:B------:R-:W-:Y:S01]  /*b090*/  FMUL.FTZ R164, R41, R130 ;  /* 0x0000008229a47220 */ /* 0x000fe20000410000 */
[----:B------:R-:W-:Y:S01]  /*b0a0*/  FADD.FTZ R161, R182, R161 ;  /* 0x000000a1b6a17221 */ /* 0x000fe20000010000 */
[----:B------:R-:W-:Y:S01]  /*b0b0*/  FADD.FTZ R137, R137, R162 ;  /* 0x000000a289897221 */ /* 0x000fe20000010000 */
[C---:B------:R-:W-:Y:S01]  /*b0c0*/  FMUL.FTZ R163, R123.reuse, R174 ;  /* 0x000000ae7ba37220 */ /* 0x040fe20000410000 */
[-C--:B------:R-:W-:Y:S01]  /*b0d0*/  FMUL.FTZ R165, R123, R164.reuse ;  /* 0x000000a47ba57220 */ /* 0x080fe20000410000 */
[C---:B------:R-:W-:Y:S01]  /*b0e0*/  FMUL.FTZ R162, R166.reuse, R161 ;  /* 0x000000a1a6a27220 */ /* 0x040fe20000410000 */
[----:B------:R-:W-:Y:S01]  /*b0f0*/  FMUL.FTZ R166, R166, R137 ;  /* 0x00000089a6a67220 */ /* 0x000fe20000410000 */
[----:B------:R0:W-:Y:S01]  /*b100*/  STS [R185+0x10d0], R176 ;  /* 0x0010d0b0b9007388 */ /* 0x0001e20000000800 */
[----:B------:R-:W-:Y:S01]  /*b110*/  FMUL.FTZ R173, R122, R195 ;  /* 0x000000c37aad7220 */ /* 0x000fe20000410000 */
[C---:B------:R-:W-:Y:S01]  /*b120*/  FFMA.FTZ R61, R167.reuse, R137, R162 ;  /* 0x00000089a73d7223 */ /* 0x040fe200000100a2 */
[----:B------:R-:W-:Y:S01]  /*b130*/  FFMA.FTZ R166, R167, R161, -R166 ;  /* 0x000000a1a7a67223 */ /* 0x000fe200000108a6 */
[----:B------:R-:W-:Y:S01]  /*b140*/  FFMA.FTZ R162, R218, R164, R163 ;  /* 0x000000a4daa27223 */ /* 0x000fe200000100a3 */
[----:B------:R1:W-:Y:S01]  /*b150*/  STS [R185+0x10d4], R178 ;  /* 0x0010d4b2b9007388 */ /* 0x0003e20000000800 */
[----:B------:R-:W-:Y:S01]  /*b160*/  FADD.FTZ R138, R138, R61 ;  /* 0x0000003d8a8a7221 */ /* 0x000fe20000010000 */
[----:B------:R-:W-:Y:S01]  /*b170*/  FADD.FTZ R183, R183, R166 ;  /* 0x000000a6b7b77221 */ /* 0x000fe20000010000 */
[----:B------:R-:W-:Y:S01]  /*b180*/  FMUL.FTZ R61, R42, R131 ;  /* 0x000000832a3d7220 */ /* 0x000fe20000410000 */
[----:B------:R-:W-:Y:S01]  /*b190*/  FFMA.FTZ R212, -R107, R114, R212 ;  /* 0x000000726bd47223 */ /* 0x000fe200000101d4 */
[----:B0-----:R-:W-:Y:S01]  /*b1a0*/  FMUL.FTZ R176, R57, R164 ;  /* 0x000000a439b07220 */ /* 0x001fe20000410000 */
[C---:B------:R-:W-:Y:S01]  /*b1b0*/  FMUL.FTZ R166, R168.reuse, R183 ;  /* 0x000000b7a8a67220 */ /* 0x040fe20000410000 */
[----:B------:R-:W-:Y:S01]  /*b1c0*/  FMUL.FTZ R168, R168, R138 ;  /* 0x0000008aa8a87220 */ /* 0x000fe20000410000 */
[----:B------:R-:W-:Y:S01]  /*b1d0*/  FFMA.FTZ R164, R218, R174, -R165 ;  /* 0x000000aedaa47223 */ /* 0x000fe200000108a5 */
[----:B------:R-:W-:Y:S01]  /*b1e0*/  FFMA.FTZ R173, R216, R61, R173 ;  /* 0x0000003dd8ad7223 */ /* 0x000fe200000100ad */
[CC--:B------:R-:W-:Y:S01]  /*b1f0*/  FFMA.FTZ R166, R169.reuse, R138.reuse, R166 ;  /* 0x0000008aa9a67223 */ /* 0x0c0fe200000100a6 */
[----:B------:R-:W-:Y:S01]  /*b200*/  FFMA.FTZ R163, R169, R183, -R168 ;  /* 0x000000b7a9a37223 */ /* 0x000fe200000108a8 */
[-C--:B------:R-:W-:Y:S01]  /*b210*/  FMUL.FTZ R182, R58, R61.reuse ;  /* 0x0000003d3ab67220 */ /* 0x080fe20000410000 */
[----:B------:R-:W-:Y:S01]  /*b220*/  FMUL.FTZ R168, R49, R138 ;  /* 0x0000008a31a87220 */ /* 0x000fe20000410000 */
[----:B------:R-:W-:Y:S01]  /*b230*/  FADD.FTZ R139, R139, R166 ;  /* 0x000000a68b8b7221 */ /* 0x000fe20000010000 */
[----:B------:R-:W-:Y:S01]  /*b240*/  FADD.FTZ R163, R184, R163 ;  /* 0x000000a3b8a37221 */ /* 0x000fe20000010000 */
[----:B------:R-:W-:Y:S01]  /*b250*/  FMUL.FTZ R166, R122, R61 ;  /* 0x0000003d7aa67220 */ /* 0x000fe20000410000 */
[----:B-1----:R-:W-:Y:S01]  /*b260*/  FMUL.FTZ R178, R57, R174 ;  /* 0x000000ae39b27220 */ /* 0x002fe20000410000 */
[C---:B------:R-:W-:Y:S01]  /*b270*/  FMUL.FTZ R167, R50.reuse, R139 ;  /* 0x0000008b32a77220 */ /* 0x040fe20000410000 */
[----:B------:R-:W-:Y:S01]  /*b280*/  FMUL.FTZ R165, R50, R163 ;  /* 0x000000a332a57220 */ /* 0x000fe20000410000 */
[----:B------:R-:W-:Y:S01]  /*b290*/  FFMA.FTZ R169, R216, R195, -R166 ;  /* 0x000000c3d8a97223 */ /* 0x000fe200000108a6 */
[----:B------:R-:W-:Y:S01]  /*b2a0*/  FMUL.FTZ R166, R49, R183 ;  /* 0x000000b731a67220 */ /* 0x000fe20000410000 */
[----:B------:R0:W-:Y:S01]  /*b2b0*/  STS [R185+0x10c8], R176 ;  /* 0x0010c8b0b9007388 */ /* 0x0001e20000000800 */
[----:B------:R-:W-:Y:S01]  /*b2c0*/  FMUL.FTZ R61, R66, R165 ;  /* 0x000000a5423d7220 */ /* 0x000fe20000410000 */
[C---:B------:R-:W-:Y:S01]  /*b2d0*/  FMUL.FTZ R199, R201.reuse, R168 ;  /* 0x000000a8c9c77220 */ /* 0x040fe20000410000 */
[----:B------:R-:W-:Y:S01]  /*b2e0*/  FMUL.FTZ R191, R201, R166 ;  /* 0x000000a6c9bf7220 */ /* 0x000fe20000410000 */
[----:B------:R1:W-:Y:S01]  /*b2f0*/  STS [R185+0x10cc], R178 ;  /* 0x0010ccb2b9007388 */ /* 0x0003e20000000800 */
[----:B------:R-:W-:Y:S01]  /*b300*/  FFMA.FTZ R61, R200, R167, R61 ;  /* 0x000000a7c83d7223 */ /* 0x000fe2000001003d */
[----:B------:R-:W-:Y:S01]  /*b310*/  FMUL.FTZ R195, R48, R137 ;  /* 0x0000008930c37220 */ /* 0x000fe20000410000 */
[----:B------:R-:W-:Y:S01]  /*b320*/  FFMA.FTZ R174, R202, R168, R191 ;  /* 0x000000a8caae7223 */ /* 0x000fe200000100bf */
[----:B------:R-:W-:Y:S01]  /*b330*/  FMUL.FTZ R184, R43, R177 ;  /* 0x000000b12bb87220 */ /* 0x000fe20000410000 */
[----:B------:R-:W-:Y:S01]  /*b340*/  FADD.FTZ R61, RZ, R61 ;  /* 0x0000003dff3d7221 */ /* 0x000fe20000010000 */
[----:B------:R-:W-:Y:S01]  /*b350*/  FMUL.FTZ R191, R48, R161 ;  /* 0x000000a130bf7220 */ /* 0x000fe20000410000 */
[----:B------:R-:W-:Y:S01]  /*b360*/  STS [R185+0x10c0], R182 ;  /* 0x0010c0b6b9007388 */ /* 0x000fe20000000800 */
[----:B------:R-:W-:Y:S01]  /*b370*/  FMUL.FTZ R188, R59, R184 ;  /* 0x000000b83bbc7220 */ /* 0x000fe20000410000 */
[----:B0-----:R-:W-:Y:S01]  /*b380*/  FADD.FTZ R176, R61, R174 ;  /* 0x000000ae3db07221 */ /* 0x001fe20000010000 */
[----:B------:R-:W-:Y:S01]  /*b390*/  FMUL.FTZ R61, R66, R167 ;  /* 0x000000a7423d7220 */ /* 0x000fe20000410000 */
[----:B-1----:R-:W-:Y:S01]  /*b3a0*/  FMUL.FTZ R178, R59, R180 ;  /* 0x000000b43bb27220 */ /* 0x002fe20000410000 */
[----:B------:R-:W-:Y:S01]  /*b3b0*/  FFMA.FTZ R174, R202, R166, -R199 ;  /* 0x000000a6caae7223 */ /* 0x000fe200000108c7 */
[----:B------:R-:W-:Y:S01]  /*b3c0*/  FMUL.FTZ R199, R115, R184 ;  /* 0x000000b873c77220 */ /* 0x000fe20000410000 */
[----:B------:R-:W-:Y:S01]  /*b3d0*/  FFMA.FTZ R61, R200, R165, -R61 ;  /* 0x000000a5c83d7223 */ /* 0x000fe2000001083d */
[----:B------:R-:W-:Y:S01]  /*b3e0*/  FMUL.FTZ R203, R68, R191 ;  /* 0x000000bf44cb7220 */ /* 0x000fe20000410000 */
[----:B------:R0:W-:Y:S01]  /*b3f0*/  STS [R185+0x10b8], R178 ;  /* 0x0010b8b2b9007388 */ /* 0x0001e20000000800 */
[----:B------:R-:W-:Y:S01]  /*b400*/  FFMA.FTZ R114, R106, -R114, R211 ;  /* 0x800000726a727223 */ /* 0x000fe200000100d3 */
[----:B------:R-:W-:Y:S01]  /*b410*/  FADD.FTZ R61, RZ, R61 ;  /* 0x0000003dff3d7221 */ /* 0x000fe20000010000 */
[-C--:B------:R-:W-:Y:S01]  /*b420*/  FFMA.FTZ R203, R204, R195.reuse, R203 ;  /* 0x000000c3cccb7223 */ /* 0x080fe200000100cb */
[----:B------:R1:W-:Y:S01]  /*b430*/  STS [R185+0x10bc], R188 ;  /* 0x0010bcbcb9007388 */ /* 0x0003e20000000800 */
[----:B------:R-:W-:Y:S01]  /*b440*/  FFMA.FTZ R147, R127, R242, -R147 ;  /* 0x000000f27f937223 */ /* 0x000fe20000010893 */
[----:B------:R-:W-:Y:S01]  /*b450*/  FADD.FTZ R61, R61, R174 ;  /* 0x000000ae3d3d7221 */ /* 0x000fe20000010000 */
[-C--:B------:R-:W-:Y:S01]  /*b460*/  FFMA.FTZ R174, R214, R180.reuse, R199 ;  /* 0x000000b4d6ae7223 */ /* 0x080fe200000100c7 */
[----:B------:R-:W-:Y:S01]  /*b470*/  FMUL.FTZ R199, R115, R180 ;  /* 0x000000b473c77220 */ /* 0x000fe20000410000 */
[----:B------:R-:W-:Y:S01]  /*b480*/  FMUL.FTZ R180, R47, R136 ;  /* 0x000000882fb47220 */ /* 0x000fe20000410000 */
[----:B0-----:R-:W-:Y:S01]  /*b490*/  FMUL.FTZ R178, R68, R195 ;  /* 0x000000c344b27220 */ /* 0x001fe20000410000 */
[----:B------:R-:W-:Y:S01]  /*b4a0*/  FADD.FTZ R182, R176, R203 ;  /* 0x000000cbb0b67221 */ /* 0x000fe20000010000 */
[----:B------:R-:W-:Y:S01]  /*b4b0*/  FFMA.FTZ R176, R214, R184, -R199 ;  /* 0x000000b8d6b07223 */ /* 0x000fe200000108c7 */
[----:B------:R-:W-:Y:S01]  /*b4c0*/  FMUL.FTZ R207, R69, R180 ;  /* 0x000000b445cf7220 */ /* 0x000fe20000410000 */
[----:B------:R-:W-:Y:S01]  /*b4d0*/  FFMA.FTZ R178, R204, R191, -R178 ;  /* 0x000000bfccb27223 */ /* 0x000fe200000108b2 */
[C---:B------:R-:W-:Y:S01]  /*b4e0*/  FMUL.FTZ R199, R46.reuse, R159 ;  /* 0x0000009f2ec77220 */ /* 0x040fe20000410000 */
[----:B------:R-:W-:Y:S01]  /*b4f0*/  FMUL.FTZ R203, R46, R154 ;  /* 0x0000009a2ecb7220 */ /* 0x000fe20000410000 */
[----:B------:R-:W-:Y:S01]  /*b500*/  FMUL.FTZ R242, R51, R242 ;  /* 0x000000f233f27220 */ /* 0x000fe20000410000 */
[----:B------:R-:W-:Y:S01]  /*b510*/  FADD.FTZ R61, R61, R178 ;  /* 0x000000b23d3d7221 */ /* 0x000fe20000010000 */
[----:B------:R-:W-:Y:S01]  /*b520*/  FMUL.FTZ R178, R47, R181 ;  /* 0x000000b52fb27220 */ /* 0x000fe20000410000 */
[C---:B------:R-:W-:Y:S01]  /*b530*/  FMUL.FTZ R168, R77.reuse, R168 ;  /* 0x000000a84da87220 */ /* 0x040fe20000410000 */
[----:B------:R-:W-:Y:S01]  /*b540*/  FMUL.FTZ R166, R77, R166 ;  /* 0x000000a64da67220 */ /* 0x000fe20000410000 */
[----:B------:R-:W-:Y:S01]  /*b550*/  STS [R185+0x10f8], R196 ;  /* 0x0010f8c4b9007388 */ /* 0x000fe20000000800 */
[-C--:B------:R-:W-:Y:S01]  /*b560*/  FMUL.FTZ R205, R69, R178.reuse ;  /* 0x000000b245cd7220 */ /* 0x080fe20000410000 */
[-C--:B------:R-:W-:Y:S01]  /*b570*/  FFMA.FTZ R184, R206, R178.reuse, -R207 ;  /* 0x000000b2ceb87223 */ /* 0x080fe200000108cf */
[----:B------:R-:W-:Y:S01]  /*b580*/  FMUL.FTZ R207, R70, R199 ;  /* 0x000000c746cf7220 */ /* 0x000fe20000410000 */
[----:B------:R-:W-:Y:S01]  /*b590*/  FMUL.FTZ R178, R75, R178 ;  /* 0x000000b24bb27220 */ /* 0x000fe20000410000 */
[-C--:B------:R-:W-:Y:S01]  /*b5a0*/  FFMA.FTZ R205, R206, R180.reuse, R205 ;  /* 0x000000b4cecd7223 */ /* 0x080fe200000100cd */
[----:B------:R-:W-:Y:S01]  /*b5b0*/  FADD.FTZ R61, R61, R184 ;  /* 0x000000b83d3d7221 */ /* 0x000fe20000010000 */
[-C--:B------:R-:W-:Y:S01]  /*b5c0*/  FFMA.FTZ R184, R208, R203.reuse, R207 ;  /* 0x000000cbd0b87223 */ /* 0x080fe200000100cf */
[----:B------:R-:W-:Y:S01]  /*b5d0*/  FMUL.FTZ R207, R70, R203 ;  /* 0x000000cb46cf7220 */ /* 0x000fe20000410000 */
[----:B------:R-:W-:Y:S01]  /*b5e0*/  FADD.FTZ R205, R182, R205 ;  /* 0x000000cdb6cd7221 */ /* 0x000fe20000010000 */
[----:B------:R-:W-:Y:S01]  /*b5f0*/  FMUL.FTZ R182, R45, R179 ;  /* 0x000000b32db67220 */ /* 0x000fe20000410000 */
[----:B------:R-:W-:Y:S01]  /*b600*/  FMUL.FTZ R180, R75, R180 ;  /* 0x000000b44bb47220 */ /* 0x000fe20000410000 */
[----:B------:R-:W-:Y:S01]  /*b610*/  STS [R185+0x10fc], R242 ;  /* 0x0010fcf2b9007388 */ /* 0x000fe20000000800 */
[----:B------:R-:W-:Y:S01]  /*b620*/  FADD.FTZ R205, R205, R184 ;  /* 0x000000b8cdcd7221 */ /* 0x000fe20000010000 */
[----:B------:R-:W-:Y:S01]  /*b630*/  FFMA.FTZ R184, R208, R199, -R207 ;  /* 0x000000c7d0b87223 */ /* 0x000fe200000108cf */
[C---:B------:R-:W-:Y:S01]  /*b640*/  FMUL.FTZ R209, R71.reuse, R182 ;  /* 0x000000b647d17220 */ /* 0x040fe20000410000 */
[----:B------:R-:W-:Y:S01]  /*b650*/  FMUL.FTZ R207, R71, R186 ;  /* 0x000000ba47cf7220 */ /* 0x000fe20000410000 */
[----:B------:R-:W-:Y:S01]  /*b660*/  FMUL.FTZ R190, R73, R182 ;  /* 0x000000b649be7220 */ /* 0x000fe20000410000 */
[----:B------:R-:W-:Y:S01]  /*b670*/  FADD.FTZ R61, R61, R184 ;  /* 0x000000b83d3d7221 */ /* 0x000fe20000010000 */
[C---:B-1----:R-:W-:Y:S01]  /*b680*/  FFMA.FTZ R188, R210.reuse, R186, R209 ;  /* 0x000000bad2bc7223 */ /* 0x042fe200000100d1 */
[----:B------:R-:W-:Y:S01]  /*b690*/  FFMA.FTZ R184, R210, R182, -R207 ;  /* 0x000000b6d2b87223 */ /* 0x000fe200000108cf */
[C---:B------:R-:W-:Y:S01]  /*b6a0*/  FMUL.FTZ R207, R44.reuse, R145 ;  /* 0x000000912ccf7220 */ /* 0x040fe20000410000 */
[----:B------:R-:W-:Y:S01]  /*b6b0*/  FMUL.FTZ R186, R73, R186 ;  /* 0x000000ba49ba7220 */ /* 0x000fe20000410000 */
[----:B------:R-:W-:Y:S01]  /*b6c0*/  FADD.FTZ R188, R205, R188 ;  /* 0x000000bccdbc7221 */ /* 0x000fe20000010000 */
[----:B------:R-:W-:Y:S01]  /*b6d0*/  FADD.FTZ R184, R61, R184 ;  /* 0x000000b83db87221 */ /* 0x000fe20000010000 */
[----:B------:R-:W-:Y:S01]  /*b6e0*/  FMUL.FTZ R205, R44, R133 ;  /* 0x000000852ccd7220 */ /* 0x000fe20000410000 */
[-C--:B------:R-:W-:Y:S01]  /*b6f0*/  FMUL.FTZ R61, R114, R207.reuse ;  /* 0x000000cf723d7220 */ /* 0x080fe20000410000 */
[----:B------:R-:W-:Y:S01]  /*b700*/  FMUL.FTZ R194, R72, R207 ;  /* 0x000000cf48c27220 */ /* 0x000fe20000410000 */
[----:B------:R-:W-:Y:S01]  /*b710*/  FMUL.FTZ R182, R74, R199 ;  /* 0x000000c74ab67220 */ /* 0x000fe20000410000 */
[-C--:B------:R-:W-:Y:S01]  /*b720*/  FMUL.FTZ R192, R72, R205.reuse ;  /* 0x000000cd48c07220 */ /* 0x080fe20000410000 */
[-C--:B------:R-:W-:Y:S01]  /*b730*/  FFMA.FTZ R209, R212, R205.reuse, R61 ;  /* 0x000000cdd4d17223 */ /* 0x080fe2000001003d */
[----:B------:R-:W-:Y:S01]  /*b740*/  FMUL.FTZ R205, R114, R205 ;  /* 0x000000cd72cd7220 */ /* 0x000fe20000410000 */
[----:B------:R-:W-:Y:S01]  /*b750*/  MOV R61, UR29 ;  /* 0x0000001d003d7c02 */ /* 0x000fe20008000f00 */
[----:B------:R-:W-:Y:S01]  /*b760*/  STS [R185+0x10b4], R194 ;  /* 0x0010b4c2b9007388 */ /* 0x000fe20000000800 */
[----:B------:R-:W-:Y:S01]  /*b770*/  FADD.FTZ R209, R188, R209 ;  /* 0x000000d1bcd17221 */ /* 0x000fe20000010000 */
[----:B------:R-:W-:Y:S01]  /*b780*/  FFMA.FTZ R205, R212, R207, -R205 ;  /* 0x000000cfd4cd7223 */ /* 0x000fe200000108cd */
[----:B------:R-:W-:Y:S01]  /*b790*/  LEA R61, R61, -R60, 0x1 ;  /* 0x8000003c3d3d7211 */ /* 0x000fe200078e08ff */
[----:B------:R-:W-:Y:S01]  /*b7a0*/  FMUL.FTZ R60, R74, R203 ;  /* 0x000000cb4a3c7220 */ /* 0x000fe20000410000 */
[----:B------:R-:W-:Y:S01]  /*b7b0*/  FADD.FTZ R174, R209, R174 ;  /* 0x000000aed1ae7221 */ /* 0x000fe20000010000 */
[----:B------:R-:W-:Y:S01]  /*b7c0*/  FADD.FTZ R205, R184, R205 ;  /* 0x000000cdb8cd7221 */ /* 0x000fe20000010000 */
[----:B------:R-:W-:Y:S01]  /*b7d0*/  STS [R185+0x10b0], R192 ;  /* 0x0010b0c0b9007388 */ /* 0x000fe20000000800 */
[----:B------:R-:W-:Y:S01]  /*b7e0*/  FFMA.FTZ R244, R9, -R219, R244 ;  /* 0x800000db09f47223 */ /* 0x000fe200000100f4 */
[----:B------:R-:W-:Y:S01]  /*b7f0*/  FADD.FTZ R173, R174, R173 ;  /* 0x000000adaead7221 */ /* 0x000fe20000010000 */
[----:B------:R-:W-:Y:S01]  /*b800*/  FADD.FTZ R176, R205, R176 ;  /* 0x000000b0cdb07221 */ /* 0x000fe20000010000 */
[----:B------:R0:W-:Y:S01]  /*b810*/  STS [R185+0x10a0], R60 ;  /* 0x0010a03cb9007388 */ /* 0x0001e20000000800 */
[----:B------:R-:W-:Y:S01]  /*b820*/  FFMA.FTZ R244, R8, -R221, R244 ;  /* 0x800000dd08f47223 */ /* 0x000fe200000100f4 */
[----:B------:R-:W-:Y:S01]  /*b830*/  FADD.FTZ R173, R173, R162 ;  /* 0x000000a2adad7221 */ /* 0x000fe20000010000 */
[----:B------:R-:W-:Y:S01]  /*b840*/  FADD.FTZ R169, R176, R169 ;  /* 0x000000a9b0a97221 */ /* 0x000fe20000010000 */
[C---:B------:R-:W-:Y:S01]  /*b850*/  FMUL.FTZ R162, R76.reuse, R191 ;  /* 0x000000bf4ca27220 */ /* 0x040fe20000410000 */
[----:B------:R-:W-:Y:S01]  /*b860*/  STS [R185+0x10a8], R186 ;  /* 0x0010a8bab9007388 */ /* 0x000fe20000000800 */
[----:B------:R-:W-:Y:S01]  /*b870*/  FADD.FTZ R173, R173, R158 ;  /* 0x0000009eadad7221 */ /* 0x000fe20000010000 */
[----:B------:R-:W-:Y:S01]  /*b880*/  FADD.FTZ R169, R169, R164 ;  /* 0x000000a4a9a97221 */ /* 0x000fe20000010000 */
[----:B------:R-:W-:Y:S01]  /*b890*/  FFMA.FTZ R223, R7, -R223, R244 ;  /* 0x800000df07df7223 */ /* 0x000fe200000100f4 */
[----:B------:R-:W-:Y:S01]  /*b8a0*/  STS [R185+0x10ac], R190 ;  /* 0x0010acbeb9007388 */ /* 0x000fe20000000800 */
[----:B0-----:R-:W-:Y:S01]  /*b8b0*/  FMUL.FTZ R60, R76, R195 ;  /* 0x000000c34c3c7220 */ /* 0x001fe20000410000 */
[----:B------:R-:W-:Y:S01]  /*b8c0*/  FADD.FTZ R169, R169, R160 ;  /* 0x000000a0a9a97221 */ /* 0x000fe20000010000 */
[----:B------:R-:W-:Y:S01]  /*b8d0*/  FADD.FTZ R156, R173, R156 ;  /* 0x0000009cad9c7221 */ /* 0x000fe20000010000 */
[----:B------:R-:W-:Y:S01]  /*b8e0*/  STS [R185+0x10a4], R182 ;  /* 0x0010a4b6b9007388 */ /* 0x000fe20000000800 */
[----:B------:R-:W-:Y:S01]  /*b8f0*/  FFMA.FTZ R244, R6, -R225, R223 ;  /* 0x800000e106f47223 */ /* 0x000fe200000100df */
        /* <DEDUP_REMOVED lines=9> */
[----:B------:R-:W-:Y:S01]  /*b990*/  FFMA.FTZ R142, R5, -R227, R244 ;  /* 0x800000e3058e7223 */ /* 0x000fe200000100f4 */
[----:B------:R0:W-:Y:S01]  /*b9a0*/  STS [R185+0x1090], R60 ;  /* 0x0010903cb9007388 */ /* 0x0001e20000000800 */
[----:B------:R-:W-:Y:S01]  /*b9b0*/  ISETP.GE.AND P2, PT, R61, 0x1, PT ;  /* 0x000000013d00780c */ /* 0x000fe20003f46270 */
[----:B------:R-:W-:Y:S01]  /*b9c0*/  FADD.FTZ R156, R140, R63 ;  /* 0x0000003f8c9c7221 */ /* 0x000fe20000010000 */
[----:B------:R-:W-:Y:S01]  /*b9d0*/  FFMA.FTZ R63, R4, -R229, R142 ;  /* 0x800000e5043f7223 */ /* 0x000fe2000001008e */
[----:B------:R1:W-:Y:S01]  /*b9e0*/  STS [R185+0x1094], R162 ;  /* 0x001094a2b9007388 */ /* 0x0003e20000000800 */
[----:B------:R-:W-:Y:S01]  /*b9f0*/  FMUL.FTZ R142, R124, R187 ;  /* 0x000000bb7c8e7220 */ /* 0x000fe20000410000 */
[----:B------:R-:W-:Y:S01]  /*ba00*/  FMUL.FTZ R124, R187, UR18 ;  /* 0x00000012bb7c7c20 */ /* 0x000fe20008410000 */
[----:B------:R-:W-:Y:S01]  /*ba10*/  FADD.FTZ R67, R67, R62 ;  /* 0x0000003e43437221 */ /* 0x000fe20000010000 */
[----:B------:R-:W-:Y:S01]  /*ba20*/  STS [R185+0x1088], R168 ;  /* 0x001088a8b9007388 */ /* 0x000fe20000000800 */
[----:B------:R-:W-:Y:S01]  /*ba30*/  FMUL.FTZ R209, R175, UR18 ;  /* 0x00000012afd17c20 */ /* 0x000fe20008410000 */
[----:B0-----:R-:W-:Y:S01]  /*ba40*/  IADD3 R60, PT, PT, R197, 0x40, RZ ;  /* 0x00000040c53c7810 */ /* 0x001fe20007ffe0ff */
[----:B------:R-:W-:Y:S01]  /*ba50*/  FFMA.FTZ R213, R129, UR19, R124 ;  /* 0x0000001381d57c23 */ /* 0x000fe2000801007c */
[----:B------:R-:W-:Y:S01]  /*ba60*/  STS [R185+0x108c], R166 ;  /* 0x00108ca6b9007388 */ /* 0x000fe20000000800 */
[----:B------:R-:W-:Y:S01]  /*ba70*/  FMUL.FTZ R124, R153, UR18 ;  /* 0x00000012997c7c20 */ /* 0x000fe20008410000 */
[----:B------:R-:W-:Y:S01]  /*ba80*/  LEA.HI R126, R60, R197, RZ, 0x1b ;  /* 0x000000c53c7e7211 */ /* 0x000fe200078fd8ff */
[----:B-1----:R-:W-:Y:S01]  /*ba90*/  FMUL.FTZ R162, R137, UR18 ;  /* 0x0000001289a27c20 */ /* 0x002fe20008410000 */
[----:B------:R-:W-:Y:S01]  /*baa0*/  STS [R185+0x1080], R128 ;  /* 0x00108080b9007388 */ /* 0x000fe20000000800 */
[----:B------:R-:W-:Y:S01]  /*bab0*/  FFMA.FTZ R205, R131, UR19, R124 ;  /* 0x0000001383cd7c23 */ /* 0x000fe2000801007c */
[----:B------:R-:W-:Y:S01]  /*bac0*/  LEA R215, R126, UR16, 0x2 ;  /* 0x000000107ed77c11 */ /* 0x000fe2000f8e10ff */
[----:B------:R-:W-:Y:S01]  /*bad0*/  FMUL.FTZ R126, R129, UR18 ;  /* 0x00000012817e7c20 */ /* 0x000fe20008410000 */
[----:B------:R0:W-:Y:S01]  /*bae0*/  STS [R185+0x1084], R150 ;  /* 0x00108496b9007388 */ /* 0x0001e20000000800 */
[----:B------:R-:W-:Y:S01]  /*baf0*/  FMUL.FTZ R124, R145, UR18 ;  /* 0x00000012917c7c20 */ /* 0x000fe20008410000 */
[----:B------:R-:W-:Y:S01]  /*bb00*/  FADD.FTZ R60, R67, R172 ;  /* 0x000000ac433c7221 */ /* 0x000fe20000010000 */
[----:B------:R-:W-:Y:S01]  /*bb10*/  FFMA.FTZ R211, R187, UR19, -R126 ;  /* 0x00000013bbd37c23 */ /* 0x000fe2000801087e */
[----:B------:R-:W-:Y:S01]  /*bb20*/  BAR.SYNC.DEFER_BLOCKING 0x0 ;  /* 0x0000000000007b1d */ /* 0x000fe20000010000 */
        /* <DEDUP_REMOVED lines=9> */
[----:B0-----:R-:W-:Y:S01]  /*bbc0*/  FMUL.FTZ R150, R130, UR18 ;  /* 0x0000001282967c20 */ /* 0x001fe20008410000 */
[----:B------:R-:W-:Y:S01]  /*bbd0*/  FMUL.FTZ R203, R177, UR18 ;  /* 0x00000012b1cb7c20 */ /* 0x000fe20008410000 */
[----:B------:R-:W-:Y:S01]  /*bbe0*/  FFMA.FTZ R199, R145, UR19, -R126 ;  /* 0x0000001391c77c23 */ /* 0x000fe2000801087e */
[----:B------:R-:W-:Y:S01]  /*bbf0*/  FFMA.FTZ R169, R137, UR19, R124 ;  /* 0x0000001389a97c23 */ /* 0x000fe2000801007c */
        /* <DEDUP_REMOVED lines=9> */
[----:B------:R-:W-:Y:S01]  /*bc90*/  FFMA.FTZ R62, R4, R230, R141 ;  /* 0x000000e6043e7223 */ /* 0x000fe2000001008d */
[----:B------:R-:W0:Y:S01]  /*bca0*/  LDS R215, [R215+0x1180] ;  /* 0x00118000d7d77984 */ /* 0x000e220000000800 */
[----:B------:R-:W-:Y:S01]  /*bcb0*/  IADD3 R160, PT, PT, R197, 0x80, RZ ;  /* 0x00000080c5a07810 */ /* 0x000fe20007ffe0ff */
[----:B------:R-:W-:Y:S01]  /*bcc0*/  FFMA.FTZ R150, R175, UR19, -R150 ;  /* 0x00000013af967c23 */ /* 0x000fe20008010896 */
[----:B------:R-:W-:Y:S01]  /*bcd0*/  IADD3 R158, PT, PT, R197, 0xc0, RZ ;  /* 0x000000c0c59e7810 */ /* 0x000fe20007ffe0ff */
[----:B------:R-:W-:Y:S01]  /*bce0*/  FFMA.FTZ R209, R130, UR19, R209 ;  /* 0x0000001382d17c23 */ /* 0x000fe200080100d1 */
[----:B------:R-:W-:Y:S01]  /*bcf0*/  ISETP.GE.AND P3, PT, R61, 0x41, PT ;  /* 0x000000413d00780c */ /* 0x000fe20003f66270 */
[----:B------:R-:W-:Y:S01]  /*bd00*/  FFMA.FTZ R140, R177, UR19, -R140 ;  /* 0x00000013b18c7c23 */ /* 0x000fe2000801088c */
[----:B------:R-:W-:Y:S01]  /*bd10*/  FFMA.FTZ R203, R132, UR19, R203 ;  /* 0x0000001384cb7c23 */ /* 0x000fe200080100cb */
[----:B------:R-:W-:Y:S01]  /*bd20*/  FFMA.FTZ R128, R179, UR19, -R128 ;  /* 0x00000013b3807c23 */ /* 0x000fe20008010880 */
        /* <DEDUP_REMOVED lines=8> */
[----:B------:R-:W-:Y:S06]  /*bdb0*/  @!P2 BRA `(.L_x_7863) ;  /* 0x000000000010a947 */ /* 0x000fec0003800000 */
[----:B------:R-:W-:-:S04]  /*bdc0*/  LEA.HI R162, R197, R197, RZ, 0x1b ;  /* 0x000000c5c5a27211 */ /* 0x000fc800078fd8ff */
[----:B------:R-:W-:-:S05]  /*bdd0*/  LEA R162, R162, UR16, 0x2 ;  /* 0x00000010a2a27c11 */ /* 0x000fca000f8e10ff */
[----:B------:R-:W1:Y:S04]  /*bde0*/  LDS R217, [R162+0x1080] ;  /* 0x00108000a2d97984 */ /* 0x000e680000000800 */
[----:B-1----:R1:W-:Y:S02]  /*bdf0*/  REDG.E.ADD.F32.FTZ.RN.STRONG.GPU desc[UR30][R64.64], R217 ;  /* 0x000000d9400079a6 */ /* 0x0023e4000c12f31e */
.L_x_7863:
[----:B------:R-:W-:Y:S05]  /*be00*/  BSYNC.RECONVERGENT B0 ;  /* 0x0000000000007941 */ /* 0x000fea0003800200 */
.L_x_7862:
[----:B------:R-:W-:Y:S04]  /*be10*/  BSSY.RECONVERGENT B0, `(.L_x_7864) ;  /* 0x0000003000007945 */ /* 0x000fe80003800200 */
[----:B------:R-:W-:Y:S05]  /*be20*/  @!P3 BRA `(.L_x_7865) ;  /* 0x000000000004b947 */ /* 0x000fea0003800000 */
[----:B0-----:R2:W-:Y:S02]  /*be30*/  REDG.E.ADD.F32.FTZ.RN.STRONG.GPU desc[UR30][R64.64+0x100], R215 ;  /* 0x000100d7400079a6 */ /* 0x0015e4000c12f31e */
.L_x_7865:
[----:B------:R-:W-:Y:S05]  /*be40*/  BSYNC.RECONVERGENT B0 ;  /* 0x0000000000007941 */ /* 0x000fea0003800200 */
.L_x_7864:
[-C--:B------:R-:W-:Y:S01]  /*be50*/  LEA.HI R160, R160, R197.reuse, RZ, 0x1b ;  /* 0x000000c5a0a07211 */ /* 0x080fe200078fd8ff */
[----:B------:R-:W-:Y:S01]  /*be60*/  BSSY.RECONVERGENT B0, `(.L_x_7866) ;  /* 0x000000f000007945 */ /* 0x000fe20003800200 */
[----:B------:R-:W-:Y:S02]  /*be70*/  ISETP.GE.AND P6, PT, R61, 0x81, PT ;  /* 0x000000813d00780c */ /* 0x000fe40003fc6270 */
[----:B------:R-:W-:Y:S02]  /*be80*/  LEA R160, R160, UR16, 0x2 ;  /* 0x00000010a0a07c11 */ /* 0x000fe4000f8e10ff */
[C---:B------:R-:W-:Y:S02]  /*be90*/  IADD3 R162, PT, PT, R197.reuse, 0x100, RZ ;  /* 0x00000100c5a27810 */ /* 0x040fe40007ffe0ff */
[----:B------:R-:W-:Y:S01]  /*bea0*/  LEA.HI R158, R158, R197, RZ, 0x1b ;  /* 0x000000c59e9e7211 */ /* 0x000fe200078fd8ff */
[----:B0-2---:R0:W2:Y:S01]  /*beb0*/  LDS R215, [R160+0x1280] ;  /* 0x00128000a0d77984 */ /* 0x0050a20000000800 */
[----:B------:R-:W-:-:S02]  /*bec0*/  IADD3 R164, PT, PT, R197, 0x140, RZ ;  /* 0x00000140c5a47810 */ /* 0x000fc40007ffe0ff */
        /* <DEDUP_REMOVED lines=8> */
.L_x_7867:
[----:B------:R-:W-:Y:S05]  /*bf50*/  BSYNC.RECONVERGENT B0 ;  /* 0x0000000000007941 */ /* 0x000fea0003800200 */
.L_x_7866:
[----:B0-2---:R0:W2:Y:S01]  /*bf60*/  LDS R215, [R166+0x1380] ;  /* 0x00138000a6d77984 */ /* 0x0050a20000000800 */
[----:B------:R-:W-:Y:S01]  /*bf70*/  BSSY.RECONVERGENT B0, `(.L_x_7868) ;  /* 0x0000006000007945 */ /* 0x000fe20003800200 */
[----:B------:R-:W-:Y:S02]  /*bf80*/  IADD3 R158, PT, PT, R197, 0x180, RZ ;  /* 0x00000180c59e7810 */ /* 0x000fe40007ffe0ff */
[----:B------:R-:W-:Y:S02]  /*bf90*/  LEA.HI R164, R164, R197, RZ, 0x1b ;  /* 0x000000c5a4a47211 */ /* 0x000fe400078fd8ff */
[----:B------:R-:W-:Y:S01]  /*bfa0*/  LEA R162, R162, UR16, 0x2 ;  /* 0x00000010a2a27c11 */ /* 0x000fe2000f8e10ff */
[----:B------:R-:W-:Y:S06]  /*bfb0*/  @!P2 BRA `(.L_x_7869) ;  /* 0x000000000004a947 */ /* 0x000fec0003800000 */
[----:B--2---:R3:W-:Y:S02]  /*bfc0*/  REDG.E.ADD.F32.FTZ.RN.STRONG.GPU desc[UR30][R64.64+0x300], R215 ;  /* 0x000300d7400079a6 */ /* 0x0047e4000c12f31e */
.L_x_7869:
[----:B------:R-:W-:Y:S05]  /*bfd0*/  BSYNC.RECONVERGENT B0 ;  /* 0x0000000000007941 */ /* 0x000fea0003800200 */
.L_x_7868:
[----:B--23--:R2:W3:Y:S01]  /*bfe0*/  LDS R215, [R162+0x1480] ;  /* 0x00148000a2d77984 */ /* 0x00c4e20000000800 */
[----:B------:R-:W-:Y:S01]  /*bff0*/  BSSY.RECONVERGENT B0, `(.L_x_7870) ;  /* 0x0000005000007945 */ /* 0x000fe20003800200 */
[----:B------:R-:W-:Y:S02]  /*c000*/  LEA.HI R158, R158, R197, RZ, 0x1b ;  /* 0x000000c59e9e7211 */ /* 0x000fe400078fd8ff */
[----:B------:R-:W-:Y:S01]  /*c010*/  LEA R164, R164, UR16, 0x2 ;  /* 0x00000010a4a47c11 */ /* 0x000fe2000f8e10ff */
[----:B------:R-:W-:Y:S06]  /*c020*/  @!P3 BRA `(.L_x_7871) ;  /* 0x000000000004b947 */ /* 0x000fec0003800000 */
[----:B---3--:R4:W-:Y:S02]  /*c030*/  REDG.E.ADD.F32.FTZ.RN.STRONG.GPU desc[UR30][R64.64+0x400], R215 ;  /* 0x000400d7400079a6 */ /* 0x0089e4000c12f31e */
.L_x_7871:
[----:B------:R-:W-:Y:S05]  /*c040*/  BSYNC.RECONVERGENT B0 ;  /* 0x0000000000007941 */ /* 0x000fea0003800200 */
.L_x_7870:
[----:B---34-:R3:W4:Y:S01]  /*c050*/  LDS R215, [R164+0x1580] ;  /* 0x00158000a4d77984 */ /* 0x0187220000000800 */
[----:B------:R-:W-:Y:S01]  /*c060*/  BSSY.RECONVERGENT B0, `(.L_x_7872) ;  /* 0x0000004000007945 */ /* 0x000fe20003800200 */
[----:B------:R-:W-:-:S03]  /*c070*/  LEA R160, R158, UR16, 0x2 ;  /* 0x000000109ea07c11 */ /* 0x000fc6000f8e10ff */
[----:B------:R-:W-:Y:S05]  /*c080*/  @!P4 BRA `(.L_x_7873) ;  /* 0x000000000004c947 */ /* 0x000fea0003800000 */
[----:B----4-:R4:W-:Y:S02]  /*c090*/  REDG.E.ADD.F32.FTZ.RN.STRONG.GPU desc[UR30][R64.64+0x500], R215 ;  /* 0x000500d7400079a6 */ /* 0x0109e4000c12f31e */
.L_x_7873:
[----:B------:R-:W-:Y:S05]  /*c0a0*/  BSYNC.RECONVERGENT B0 ;  /* 0x0000000000007941 */ /* 0x000fea0003800200 */
.L_x_7872:
[----:B----4-:R4:W0:Y:S01]  /*c0b0*/  LDS R215, [R160+0x1680] ;  /* 0x00168000a0d77984 */ /* 0x0108220000000800 */
[----:B------:R-:W-:Y:S01]  /*c0c0*/  BSSY.RECONVERGENT B0, `(.L_x_7874) ;  /* 0x0000004000007945 */ /* 0x000fe20003800200 */
[----:B------:R-:W-:-:S03]  /*c0d0*/  IADD3 R158, PT, PT, R197, 0x1c0, RZ ;  /* 0x000001c0c59e7810 */ /* 0x000fc60007ffe0ff */
[----:B------:R-:W-:Y:S05]  /*c0e0*/  @!P5 BRA `(.L_x_7875) ;  /* 0x000000000004d947 */ /* 0x000fea0003800000 */
[----:B0-----:R0:W-:Y:S02]  /*c0f0*/  REDG.E.ADD.F32.FTZ.RN.STRONG.GPU desc[UR30][R64.64+0x600], R215 ;  /* 0x000600d7400079a6 */ /* 0x0011e4000c12f31e */
.L_x_7875:
[----:B------:R-:W-:Y:S05]  /*c100*/  BSYNC.RECONVERGENT B0 ;  /* 0x0000000000007941 */ /* 0x000fea0003800200 */
.L_x_7874:
[-C--:B------:R-:W-:Y:S01]  /*c110*/  LEA.HI R158, R158, R197.reuse, RZ, 0x1b ;  /* 0x000000c59e9e7211 */ /* 0x080fe200078fd8ff */
[----:B------:R-:W-:Y:S01]  /*c120*/  BSSY.RECONVERGENT B0, `(.L_x_7876) ;  /* 0x0000010000007945 */ /* 0x000fe20003800200 */
[----:B------:R-:W-:Y:S02]  /*c130*/  ISETP.GE.AND P6, PT, R61, 0x1c1, PT ;  /* 0x000001c13d00780c */ /* 0x000fe40003fc6270 */
[----:B------:R-:W-:Y:S02]  /*c140*/  LEA R158, R158, UR16, 0x2 ;  /* 0x000000109e9e7c11 */ /* 0x000fe4000f8e10ff */
[C---:B----4-:R-:W-:Y:S02]  /*c150*/  IADD3 R160, PT, PT, R197.reuse, 0x200, RZ ;  /* 0x00000200c5a07810 */ /* 0x050fe40007ffe0ff */
[----:B--2---:R-:W-:Y:S01]  /*c160*/  IADD3 R162, PT, PT, R197, 0x240, RZ ;  /* 0x00000240c5a27810 */ /* 0x004fe20007ffe0ff */
[----:B0-----:R0:W2:Y:S01]  /*c170*/  LDS R215, [R158+0x1780] ;  /* 0x001780009ed77984 */ /* 0x0010a20000000800 */
[----:B------:R-:W-:-:S02]  /*c180*/  LEA.HI R160, R160, R197, RZ, 0x1b ;  /* 0x000000c5a0a07211 */ /* 0x000fc400078fd8ff */
[----:B---3--:R-:W-:Y:S02]  /*c190*/  IADD3 R164, PT, PT, R197, 0x280, RZ ;  /* 0x00000280c5a47810 */ /* 0x008fe40007ffe0ff */
[----:B------:R-:W-:Y:S02]  /*c1a0*/  LEA R160, R160, UR16, 0x2 ;  /* 0x00000010a0a07c11 */ /* 0x000fe4000f8e10ff */
[----:B------:R-:W-:Y:S02]  /*c1b0*/  LEA.HI R162, R162, R197, RZ, 0x1b ;  /* 0x000000c5a2a27211 */ /* 0x000fe400078fd8ff */
[C---:B------:R-:W-:Y:S02]  /*c1c0*/  ISETP.GE.AND P2, PT, R61.reuse, 0x201, PT ;  /* 0x000002013d00780c */ /* 0x040fe40003f46270 */
[C---:B------:R-:W-:Y:S02]  /*c1d0*/  ISETP.GE.AND P3, PT, R61.reuse, 0x241, PT ;  /* 0x000002413d00780c */ /* 0x040fe40003f66270 */
[----:B------:R-:W-:-:S02]  /*c1e0*/  ISETP.GE.AND P4, PT, R61, 0x281, PT ;  /* 0x000002813d00780c */ /* 0x000fc40003f86270 */
[----:B------:R-:W-:Y:S01]  /*c1f0*/  ISETP.GE.AND P5, PT, R61, 0x2c1, PT ;  /* 0x000002c13d00780c */ /* 0x000fe20003fa6270 */
[----:B0-----:R-:W-:-:S12]  /*c200*/  @!P6 BRA `(.L_x_7877) ;  /* 0x000000000004e947 */ /* 0x001fd80003800000 */
[----:B--2---:R0:W-:Y:S02]  /*c210*/  REDG.E.ADD.F32.FTZ.RN.STRONG.GPU desc[UR30][R64.64+0x700], R215 ;  /* 0x000700d7400079a6 */ /* 0x0041e4000c12f31e */
.L_x_7877:
[----:B------:R-:W-:Y:S05]  /*c220*/  BSYNC.RECONVERGENT B0 ;  /* 0x0000000000007941 */ /* 0x000fea0003800200 */
.L_x_7876:
[----:B0-2---:R0:W2:Y:S01]  /*c230*/  LDS R215, [R160+0x1880] ;  /* 0x00188000a0d77984 */ /* 0x0050a20000000800 */
[----:B------:R-:W-:Y:S01]  /*c240*/  BSSY.RECONVERGENT B0, `(.L_x_7878) ;  /* 0x0000006000007945 */ /* 0x000fe20003800200 */
[----:B------:R-:W-:Y:S02]  /*c250*/  IADD3 R158, PT, PT, R197, 0x2c0, RZ ;  /* 0x000002c0c59e7810 */ /* 0x000fe40007ffe0ff */
[----:B------:R-:W-:Y:S02]  /*c260*/  LEA.HI R164, R164, R197, RZ, 0x1b ;  /* 0x000000c5a4a47211 */ /* 0x000fe400078fd8ff */
[----:B------:R-:W-:Y:S01]  /*c270*/  LEA R162, R162, UR16, 0x2 ;  /* 0x00000010a2a27c11 */ /* 0x000fe2000f8e10ff */
[----:B------:R-:W-:Y:S06]  /*c280*/  @!P2 BRA `(.L_x_7879) ;  /* 0x000000000004a947 */ /* 0x000fec0003800000 */
[----:B--2---:R3:W-:Y:S02]  /*c290*/  REDG.E.ADD.F32.FTZ.RN.STRONG.GPU desc[UR30][R64.64+0x800], R215 ;  /* 0x000800d7400079a6 */ /* 0x0047e4000c12f31e */
.L_x_7879:
[----:B------:R-:W-:Y:S05]  /*c2a0*/  BSYNC.RECONVERGENT B0 ;  /* 0x0000000000007941 */ /* 0x000fea0003800200 */
.L_x_7878:
[----:B--23--:R2:W3:Y:S01]  /*c2b0*/  LDS R215, [R162+0x1980] ;  /* 0x00198000a2d77984 */ /* 0x00c4e20000000800 */
[----:B------:R-:W-:Y:S01]  /*c2c0*/  BSSY.RECONVERGENT B0, `(.L_x_7880) ;  /* 0x0000005000007945 */ /* 0x000fe20003800200 */
[----:B------:R-:W-:Y:S02]  /*c2d0*/  LEA.HI R158, R158, R197, RZ, 0x1b ;  /* 0x000000c59e9e7211 */ /* 0x000fe400078fd8ff */
[----:B------:R-:W-:Y:S01]  /*c2e0*/  LEA R164, R164, UR16, 0x2 ;  /* 0x00000010a4a47c11 */ /* 0x000fe2000f8e10ff */
[----:B------:R-:W-:Y:S06]  /*c2f0*/  @!P3 BRA `(.L_x_7881) ;  /* 0x000000000004b947 */ /* 0x000fec0003800000 */
[----:B---3--:R4:W-:Y:S02]  /*c300*/  REDG.E.ADD.F32.FTZ.RN.STRONG.GPU desc[UR30][R64.64+0x900], R215 ;  /* 0x000900d7400079a6 */ /* 0x0089e4000c12f31e */
.L_x_7881:
[----:B------:R-:W-:Y:S05]  /*c310*/  BSYNC.RECONVERGENT B0 ;  /* 0x0000000000007941 */ /* 0x000fea0003800200 */
.L_x_7880:
[----:B---34-:R3:W4:Y:S01]  /*c320*/  LDS R215, [R164+0x1a80] ;  /* 0x001a8000a4d77984 */ /* 0x0187220000000800 */
[----:B------:R-:W-:Y:S01]  /*c330*/  BSSY.RECONVERGENT B0, `(.L_x_7882) ;  /* 0x0000004000007945 */ /* 0x000fe20003800200 */
[----:B--2---:R-:W-:-:S03]  /*c340*/  LEA R162, R158, UR16, 0x2 ;  /* 0x000000109ea27c11 */ /* 0x004fc6000f8e10ff */
[----:B------:R-:W-:Y:S05]  /*c350*/  @!P4 BRA `(.L_x_7883) ;  /* 0x000000000004c947 */ /* 0x000fea0003800000 */
[----:B----4-:R2:W-:Y:S02]  /*c360*/  REDG.E.ADD.F32.FTZ.RN.STRONG.GPU desc[UR30][R64.64+0xa00], R215 ;  /* 0x000a00d7400079a6 */ /* 0x0105e4000c12f31e */
.L_x_7883:
[----:B------:R-:W-:Y:S05]  /*c370*/  BSYNC.RECONVERGENT B0 ;  /* 0x0000000000007941 */ /* 0x000fea0003800200 */
.L_x_7882:
[----:B--2-4-:R2:W4:Y:S01]  /*c380*/  LDS R215, [R162+0x1b80] ;  /* 0x001b8000a2d77984 */ /* 0x0145220000000800 */
[----:B------:R-:W-:Y:S01]  /*c390*/  BSSY.RECONVERGENT B0, `(.L_x_7884) ;  /* 0x0000005000007945 */ /* 0x000fe20003800200 */
[C---:B------:R-:W-:Y:S02]  /*c3a0*/  IADD3 R158, PT, PT, R197.reuse, 0x300, RZ ;  /* 0x00000300c59e7810 */ /* 0x040fe40007ffe0ff */
[----:B0-----:R-:W-:Y:S01]  /*c3b0*/  IADD3 R160, PT, PT, R197, 0x340, RZ ;  /* 0x00000340c5a07810 */ /* 0x001fe20007ffe0ff */
[----:B------:R-:W-:Y:S06]  /*c3c0*/  @!P5 BRA `(.L_x_7885) ;  /* 0x000000000004d947 */ /* 0x000fec0003800000 */
[----:B----4-:R0:W-:Y:S02]  /*c3d0*/  REDG.E.ADD.F32.FTZ.RN.STRONG.GPU desc[UR30][R64.64+0xb00], R215 ;  /* 0x000b00d7400079a6 */ /* 0x0101e4000c12f31e */
.L_x_7885:
[----:B------:R-:W-:Y:S05]  /*c3e0*/  BSYNC.RECONVERGENT B0 ;  /* 0x0000000000007941 */ /* 0x000fea0003800200 */
.L_x_7884:
        /* <DEDUP_REMOVED lines=16> */
.L_x_7887:
[----:B------:R-:W-:Y:S05]  /*c4f0*/  BSYNC.RECONVERGENT B0 ;  /* 0x0000000000007941 */ /* 0x000fea0003800200 */
.L_x_7886:
[----:B0-2---:R0:W2:Y:S01]  /*c500*/  LDS R215, [R160+0x1d80] ;  /* 0x001d8000a0d77984 */ /* 0x0050a20000000800 */
[----:B------:R-:W-:Y:S01]  /*c510*/  BSSY.RECONVERGENT B0, `(.L_x_7888) ;  /* 0x0000006000007945 */ /* 0x000fe20003800200 */
[----:B------:R-:W-:Y:S02]  /*c520*/  LOP3.LUT R158, R197, 0x400, RZ, 0xfc, !PT ;  /* 0x00000400c59e7812 */ /* 0x000fe400078efcff */
[----:B------:R-:W-:Y:S02]  /*c530*/  LEA.HI R164, R164, R197, RZ, 0x1b ;  /* 0x000000c5a4a47211 */ /* 0x000fe400078fd8ff */
[----:B------:R-:W-:Y:S01]  /*c540*/  LEA R162, R162, UR16, 0x2 ;  /* 0x00000010a2a27c11 */ /* 0x000fe2000f8e10ff */
[----:B------:R-:W-:Y:S06]  /*c550*/  @!P2 BRA `(.L_x_7889) ;  /* 0x000000000004a947 */ /* 0x000fec0003800000 */
[----:B--2---:R3:W-:Y:S02]  /*c560*/  REDG.E.ADD.F32.FTZ.RN.STRONG.GPU desc[UR30][R64.64+0xd00], R215 ;  /* 0x000d00d7400079a6 */ /* 0x0047e4000c12f31e */
.L_x_7889:
[----:B------:R-:W-:Y:S05]  /*c570*/  BSYNC.RECONVERGENT B0 ;  /* 0x0000000000007941 */ /* 0x000fea0003800200 */
.L_x_7888:
[----:B--23--:R2:W3:Y:S01]  /*c580*/  LDS R215, [R162+0x1e80] ;  /* 0x001e8000a2d77984 */ /* 0x00c4e20000000800 */
[----:B------:R-:W-:Y:S01]  /*c590*/  BSSY.RECONVERGENT B0, `(.L_x_7890) ;  /* 0x0000005000007945 */ /* 0x000fe20003800200 */
[----:B------:R-:W-:Y:S02]  /*c5a0*/  LEA.HI R158, R158, R197, RZ, 0x1b ;  /* 0x000000c59e9e7211 */ /* 0x000fe400078fd8ff */
[----:B------:R-:W-:Y:S01]  /*c5b0*/  LEA R164, R164, UR16, 0x2 ;  /* 0x00000010a4a47c11 */ /* 0x000fe2000f8e10ff */
[----:B------:R-:W-:Y:S06]  /*c5c0*/  @!P3 BRA `(.L_x_7891) ;  /* 0x000000000004b947 */ /* 0x000fec0003800000 */
[----:B---3--:R4:W-:Y:S02]  /*c5d0*/  REDG.E.ADD.F32.FTZ.RN.STRONG.GPU desc[UR30][R64.64+0xe00], R215 ;  /* 0x000e00d7400079a6 */ /* 0x0089e4000c12f31e */
.L_x_7891:
[----:B------:R-:W-:Y:S05]  /*c5e0*/  BSYNC.RECONVERGENT B0 ;  /* 0x0000000000007941 */ /* 0x000fea0003800200 */
.L_x_7890:
[----:B---34-:R3:W4:Y:S01]  /*c5f0*/  LDS R215, [R164+0x1f80] ;  /* 0x001f8000a4d77984 */ /* 0x0187220000000800 */
[----:B------:R-:W-:Y:S01]  /*c600*/  BSSY.RECONVERGENT B0, `(.L_x_7892) ;  /* 0x0000004000007945 */ /* 0x000fe20003800200 */
[----:B--2---:R-:W-:-:S03]  /*c610*/  LEA R162, R158, UR16, 0x2 ;  /* 0x000000109ea27c11 */ /* 0x004fc6000f8e10ff */
[----:B------:R-:W-:Y:S05]  /*c620*/  @!P4 BRA `(.L_x_7893) ;  /* 0x000000000004c947 */ /* 0x000fea0003800000 */
[----:B----4-:R2:W-:Y:S02]  /*c630*/  REDG.E.ADD.F32.FTZ.RN.STRONG.GPU desc[UR30][R64.64+0xf00], R215 ;  /* 0x000f00d7400079a6 */ /* 0x0105e4000c12f31e */
.L_x_7893:
[----:B------:R-:W-:Y:S05]  /*c640*/  BSYNC.RECONVERGENT B0 ;  /* 0x0000000000007941 */ /* 0x000fea0003800200 */
.L_x_7892:
[----:B--2-4-:R2:W4:Y:S01]  /*c650*/  LDS R215, [R162+0x2080] ;  /* 0x00208000a2d77984 */ /* 0x0145220000000800 */
[----:B------:R-:W-:Y:S01]  /*c660*/  BSSY.RECONVERGENT B0, `(.L_x_7894) ;  /* 0x0000005000007945 */ /* 0x000fe20003800200 */
[C---:B------:R-:W-:Y:S02]  /*c670*/  IADD3 R158, PT, PT, R197.reuse, 0x440, RZ ;  /* 0x00000440c59e7810 */ /* 0x040fe40007ffe0ff */
[----:B0-----:R-:W-:Y:S01]  /*c680*/  IADD3 R160, PT, PT, R197, 0x480, RZ ;  /* 0x00000480c5a07810 */ /* 0x001fe20007ffe0ff */
[----:B------:R-:W-:Y:S06]  /*c690*/  @!P5 BRA `(.L_x_7895) ;  /* 0x000000000004d947 */ /* 0x000fec0003800000 */
[----:B----4-:R0:W-:Y:S02]  /*c6a0*/  REDG.E.ADD.F32.FTZ.RN.STRONG.GPU desc[UR30][R64.64+0x1000], R215 ;  /* 0x001000d7400079a6 */ /* 0x0101e4000c12f31e */
.L_x_7895:
[----:B------:R-:W-:Y:S05]  /*c6b0*/  BSYNC.RECONVERGENT B0 ;  /* 0x0000000000007941 */ /* 0x000fea0003800200 */
.L_x_7894:
        /* <DEDUP_REMOVED lines=16> */
.L_x_7897:
[----:B------:R-:W-:Y:S05]  /*c7c0*/  BSYNC.RECONVERGENT B0 ;  /* 0x0000000000007941 */ /* 0x000fea0003800200 */
.L_x_7896:
[----:B0-2---:R0:W2:Y:S01]  /*c7d0*/  LDS R215, [R160+0x2280] ;  /* 0x00228000a0d77984 */ /* 0x0050a20000000800 */
[----:B------:R-:W-:Y:S01]  /*c7e0*/  BSSY.RECONVERGENT B0, `(.L_x_7898) ;  /* 0x0000006000007945 */ /* 0x000fe20003800200 */
[----:B------:R-:W-:Y:S02]  /*c7f0*/  IADD3 R158, PT, PT, R197, 0x540, RZ ;  /* 0x00000540c59e7810 */ /* 0x000fe40007ffe0ff */
[----:B------:R-:W-:Y:S02]  /*c800*/  LEA.HI R164, R164, R197, RZ, 0x1b ;  /* 0x000000c5a4a47211 */ /* 0x000fe400078fd8ff */
[----:B------:R-:W-:Y:S01]  /*c810*/  LEA R162, R162, UR16, 0x2 ;  /* 0x00000010a2a27c11 */ /* 0x000fe2000f8e10ff */
[----:B------:R-:W-:Y:S06]  /*c820*/  @!P2 BRA `(.L_x_7899) ;  /* 0x000000000004a947 */ /* 0x000fec0003800000 */
[----:B--2---:R3:W-:Y:S02]  /*c830*/  REDG.E.ADD.F32.FTZ.RN.STRONG.GPU desc[UR30][R64.64+0x1200], R215 ;  /* 0x001200d7400079a6 */ /* 0x0047e4000c12f31e */
.L_x_7899:
[----:B------:R-:W-:Y:S05]  /*c840*/  BSYNC.RECONVERGENT B0 ;  /* 0x0000000000007941 */ /* 0x000fea0003800200 */
.L_x_7898:
[----:B--23--:R2:W3:Y:S01]  /*c850*/  LDS R215, [R162+0x2380] ;  /* 0x00238000a2d77984 */ /* 0x00c4e20000000800 */
[----:B------:R-:W-:Y:S01]  /*c860*/  BSSY.RECONVERGENT B0, `(.L_x_7900) ;  /* 0x0000005000007945 */ /* 0x000fe20003800200 */
[----:B------:R-:W-:Y:S02]  /*c870*/  LEA.HI R158, R158, R197, RZ, 0x1b ;  /* 0x000000c59e9e7211 */ /* 0x000fe400078fd8ff */
[----:B------:R-:W-:Y:S01]  /*c880*/  LEA R164, R164, UR16, 0x2 ;  /* 0x00000010a4a47c11 */ /* 0x000fe2000f8e10ff */
[----:B------:R-:W-:Y:S06]  /*c890*/  @!P3 BRA `(.L_x_7901) ;  /* 0x000000000004b947 */ /* 0x000fec0003800000 */
[----:B---3--:R4:W-:Y:S02]  /*c8a0*/  REDG.E.ADD.F32.FTZ.RN.STRONG.GPU desc[UR30][R64.64+0x1300], R215 ;  /* 0x001300d7400079a6 */ /* 0x0089e4000c12f31e */
.L_x_7901:
[----:B------:R-:W-:Y:S05]  /*c8b0*/  BSYNC.RECONVERGENT B0 ;  /* 0x0000000000007941 */ /* 0x000fea0003800200 */
.L_x_7900:
[----:B---34-:R3:W4:Y:S01]  /*c8c0*/  LDS R215, [R164+0x2480] ;  /* 0x00248000a4d77984 */ /* 0x0187220000000800 */
[----:B------:R-:W-:Y:S01]  /*c8d0*/  BSSY.RECONVERGENT B0, `(.L_x_7902) ;  /* 0x0000004000007945 */ /* 0x000fe20003800200 */
[----:B--2---:R-:W-:-:S03]  /*c8e0*/  LEA R162, R158, UR16, 0x2 ;  /* 0x000000109ea27c11 */ /* 0x004fc6000f8e10ff */
[----:B------:R-:W-:Y:S05]  /*c8f0*/  @!P4 BRA `(.L_x_7903) ;  /* 0x000000000004c947 */ /* 0x000fea0003800000 */
[----:B----4-:R2:W-:Y:S02]  /*c900*/  REDG.E.ADD.F32.FTZ.RN.STRONG.GPU desc[UR30][R64.64+0x1400], R215 ;  /* 0x001400d7400079a6 */ /* 0x0105e4000c12f31e */
.L_x_7903:
[----:B------:R-:W-:Y:S05]  /*c910*/  BSYNC.RECONVERGENT B0 ;  /* 0x0000000000007941 */ /* 0x000fea0003800200 */
.L_x_7902:
[----:B--2-4-:R2:W4:Y:S01]  /*c920*/  LDS R215, [R162+0x2580] ;  /* 0x00258000a2d77984 */ /* 0x0145220000000800 */
[----:B------:R-:W-:Y:S01]  /*c930*/  BSSY.RECONVERGENT B0, `(.L_x_7904) ;  /* 0x0000005000007945 */ /* 0x000fe20003800200 */
[C---:B------:R-:W-:Y:S02]  /*c940*/  IADD3 R158, PT, PT, R197.reuse, 0x580, RZ ;  /* 0x00000580c59e7810 */ /* 0x040fe40007ffe0ff */
[----:B0-----:R-:W-:Y:S01]  /*c950*/  IADD3 R160, PT, PT, R197, 0x5c0, RZ ;  /* 0x000005c0c5a07810 */ /* 0x001fe20007ffe0ff */
[----:B------:R-:W-:Y:S06]  /*c960*/  @!P5 BRA `(.L_x_7905) ;  /* 0x000000000004d947 */ /* 0x000fec0003800000 */
[----:B----4-:R0:W-:Y:S02]  /*c970*/  REDG.E.ADD.F32.FTZ.RN.STRONG.GPU desc[UR30][R64.64+0x1500], R215 ;  /* 0x001500d7400079a6 */ /* 0x0101e4000c12f31e */
.L_x_7905:
[----:B------:R-:W-:Y:S05]  /*c980*/  BSYNC.RECONVERGENT B0 ;  /* 0x0000000000007941 */ /* 0x000fea0003800200 */
.L_x_7904:
        /* <DEDUP_REMOVED lines=16> */
.L_x_7907:
[----:B------:R-:W-:Y:S05]  /*ca90*/  BSYNC.RECONVERGENT B0 ;  /* 0x0000000000007941 */ /* 0x000fea0003800200 */
.L_x_7906:
[----:B0-2---:R0:W2:Y:S01]  /*caa0*/  LDS R215, [R160+0x2780] ;  /* 0x00278000a0d77984 */ /* 0x0050a20000000800 */
[----:B------:R-:W-:Y:S01]  /*cab0*/  BSSY.RECONVERGENT B0, `(.L_x_7908) ;  /* 0x0000006000007945 */ /* 0x000fe20003800200 */
[----:B------:R-:W-:Y:S02]  /*cac0*/  IADD3 R158, PT, PT, R197, 0x680, RZ ;  /* 0x00000680c59e7810 */ /* 0x000fe40007ffe0ff */
[----:B------:R-:W-:Y:S02]  /*cad0*/  LEA.HI R164, R164, R197, RZ, 0x1b ;  /* 0x000000c5a4a47211 */ /* 0x000fe400078fd8ff */
[----:B------:R-:W-:Y:S01]  /*cae0*/  LEA R162, R162, UR16, 0x2 ;  /* 0x00000010a2a27c11 */ /* 0x000fe2000f8e10ff */
[----:B------:R-:W-:Y:S06]  /*caf0*/  @!P2 BRA `(.L_x_7909) ;  /* 0x000000000004a947 */ /* 0x000fec0003800000 */
[----:B--2---:R3:W-:Y:S02]  /*cb00*/  REDG.E.ADD.F32.FTZ.RN.STRONG.GPU desc[UR30][R64.64+0x1700], R215 ;  /* 0x001700d7400079a6 */ /* 0x0047e4000c12f31e */
.L_x_7909:
[----:B------:R-:W-:Y:S05]  /*cb10*/  BSYNC.RECONVERGENT B0 ;  /* 0x0000000000007941 */ /* 0x000fea0003800200 */
.L_x_7908:
[----:B--23--:R2:W3:Y:S01]  /*cb20*/  LDS R215, [R162+0x2880] ;  /* 0x00288000a2d77984 */ /* 0x00c4e20000000800 */
[----:B------:R-:W-:Y:S01]  /*cb30*/  BSSY.RECONVERGENT B0, `(.L_x_7910) ;  /* 0x0000005000007945 */ /* 0x000fe20003800200 */
[----:B------:R-:W-:Y:S02]  /*cb40*/  LEA.HI R158, R158, R197, RZ, 0x1b ;  /* 0x000000c59e9e7211 */ /* 0x000fe400078fd8ff */
[----:B------:R-:W-:Y:S01]  /*cb50*/  LEA R164, R164, UR16, 0x2 ;  /* 0x00000010a4a47c11 */ /* 0x000fe2000f8e10ff */
[----:B------:R-:W-:Y:S06]  /*cb60*/  @!P3 BRA `(.L_x_7911) ;  /* 0x000000000004b947 */ /* 0x000fec0003800000 */
[----:B---3--:R4:W-:Y:S02]  /*cb70*/  REDG.E.ADD.F32.FTZ.RN.STRONG.GPU desc[UR30][R64.64+0x1800], R215 ;  /* 0x001800d7400079a6 */ /* 0x0089e4000c12f31e */
.L_x_7911:
[----:B------:R-:W-:Y:S05]  /*cb80*/  BSYNC.RECONVERGENT B0 ;  /* 0x0000000000007941 */ /* 0x000fea0003800200 */
.L_x_7910:
[----:B---34-:R3:W4:Y:S01]  /*cb90*/  LDS R215, [R164+0x2980] ;  /* 0x00298000a4d77984 */ /* 0x0187220000000800 */
[----:B------:R-:W-:Y:S01]  /*cba0*/  BSSY.RECONVERGENT B0, `(.L_x_7912) ;  /* 0x0000004000007945 */ /* 0x000fe20003800200 */
[----:B--2---:R-:W-:-:S03]  /*cbb0*/  LEA R162, R158, UR16, 0x2 ;  /* 0x000000109ea27c11 */ /* 0x004fc6000f8e10ff */
[----:B------:R-:W-:Y:S05]  /*cbc0*/  @!P4 BRA `(.L_x_7913) ;  /* 0x000000000004c947 */ /* 0x000fea0003800000 */
[----:B----4-:R2:W-:Y:S02]  /*cbd0*/  REDG.E.ADD.F32.FTZ.RN.STRONG.GPU desc[UR30][R64.64+0x1900], R215 ;  /* 0x001900d7400079a6 */ /* 0x0105e4000c12f31e */
.L_x_7913:
[----:B------:R-:W-:Y:S05]  /*cbe0*/  BSYNC.RECONVERGENT B0 ;  /* 0x0000000000007941 */ /* 0x000fea0003800200 */
.L_x_7912:
[----:B--2-4-:R2:W4:Y:S01]  /*cbf0*/  LDS R215, [R162+0x2a80] ;  /* 0x002a8000a2d77984 */ /* 0x0145220000000800 */
[----:B------:R-:W-:Y:S01]  /*cc00*/  BSSY.RECONVERGENT B0, `(.L_x_7914) ;  /* 0x0000005000007945 */ /* 0x000fe20003800200 */
[C---:B------:R-:W-:Y:S02]  /*cc10*/  IADD3 R158, PT, PT, R197.reuse, 0x6c0, RZ ;  /* 0x000006c0c59e7810 */ /* 0x040fe40007ffe0ff */
[----:B0-----:R-:W-:Y:S01]  /*cc20*/  IADD3 R160, PT, PT, R197, 0x700, RZ ;  /* 0x00000700c5a07810 */ /* 0x001fe20007ffe0ff */
[----:B------:R-:W-:Y:S06]  /*cc30*/  @!P5 BRA `(.L_x_7915) ;  /* 0x000000000004d947 */ /* 0x000fec0003800000 */
[----:B----4-:R0:W-:Y:S02]  /*cc40*/  REDG.E.ADD.F32.FTZ.RN.STRONG.GPU desc[UR30][R64.64+0x1a00], R215 ;  /* 0x001a00d7400079a6 */ /* 0x0101e4000c12f31e */
.L_x_7915:
[----:B------:R-:W-:Y:S05]  /*cc50*/  BSYNC.RECONVERGENT B0 ;  /* 0x0000000000007941 */ /* 0x000fea0003800200 */
.L_x_7914:
        /* <DEDUP_REMOVED lines=16> */
.L_x_7917:
[----:B------:R-:W-:Y:S05]  /*cd60*/  BSYNC.RECONVERGENT B0 ;  /* 0x0000000000007941 */ /* 0x000fea0003800200 */
.L_x_7916:
[----:B------:R3:W4:Y:S01]  /*cd70*/  LDS R61, [R160+0x2c80] ;  /* 0x002c8000a03d7984 */ /* 0x0007220000000800 */
[----:B------:R-:W-:Y:S01]  /*cd80*/  BSSY.RECONVERGENT B0, `(.L_x_7918) ;  /* 0x0000006000007945 */ /* 0x000fe20003800200 */
[----:B------:R-:W-:Y:S02]  /*cd90*/  IADD3 R158, PT, PT, R197, 0x7c0, RZ ;  /* 0x000007c0c59e7810 */ /* 0x000fe40007ffe0ff */
[----:B------:R-:W-:Y:S02]  /*cda0*/  LEA.HI R164, R164, R197, RZ, 0x1b ;  /* 0x000000c5a4a47211 */ /* 0x000fe400078fd8ff */
[----:B------:R-:W-:Y:S01]  /*cdb0*/  LEA R162, R162, UR16, 0x2 ;  /* 0x00000010a2a27c11 */ /* 0x000fe2000f8e10ff */
[----:B------:R-:W-:Y:S06]  /*cdc0*/  @!P2 BRA `(.L_x_7919) ;  /* 0x000000000004a947 */ /* 0x000fec0003800000 */
[----:B----4-:R4:W-:Y:S02]  /*cdd0*/  REDG.E.ADD.F32.FTZ.RN.STRONG.GPU desc[UR30][R64.64+0x1c00], R61 ;  /* 0x001c003d400079a6 */ /* 0x0109e4000c12f31e */
.L_x_7919:
[----:B------:R-:W-:Y:S05]  /*cde0*/  BSYNC.RECONVERGENT B0 ;  /* 0x0000000000007941 */ /* 0x000fea0003800200 */
.L_x_7918:
[----:B----4-:R4:W0:Y:S01]  /*cdf0*/  LDS R61, [R162+0x2d80] ;  /* 0x002d8000a23d7984 */ /* 0x0108220000000800 */
[----:B------:R-:W-:Y:S01]  /*ce00*/  BSSY.RECONVERGENT B0, `(.L_x_7920) ;  /* 0x0000005000007945 */ /* 0x000fe20003800200 */
[----:B------:R-:W-:Y:S02]  /*ce10*/  LEA.HI R158, R158, R197, RZ, 0x1b ;  /* 0x000000c59e9e7211 */ /* 0x000fe400078fd8ff */
[----:B------:R-:W-:Y:S01]  /*ce20*/  LEA R164, R164, UR16, 0x2 ;  /* 0x00000010a4a47c11 */ /* 0x000fe2000f8e10ff */
[----:B------:R-:W-:Y:S06]  /*ce30*/  @!P3 BRA `(.L_x_7921) ;  /* 0x000000000004b947 */ /* 0x000fec0003800000 */
[----:B0-----:R0:W-:Y:S02]  /*ce40*/  REDG.E.ADD.F32.FTZ.RN.STRONG.GPU desc[UR30][R64.64+0x1d00], R61 ;  /* 0x001d003d400079a6 */ /* 0x0011e4000c12f31e */
.L_x_7921:
[----:B------:R-:W-:Y:S05]  /*ce50*/  BSYNC.RECONVERGENT B0 ;  /* 0x0000000000007941 */ /* 0x000fea0003800200 */
.L_x_7920:
[----:B0-----:R0:W0:Y:S01]  /*ce60*/  LDS R61, [R164+0x2e80] ;  /* 0x002e8000a43d7984 */ /* 0x0010220000000800 */
[----:B------:R-:W-:Y:S01]  /*ce70*/  BSSY.RECONVERGENT B0, `(.L_x_7922) ;  /* 0x0000004000007945 */ /* 0x000fe20003800200 */
[----:B------:R-:W-:-:S03]  /*ce80*/  LEA R158, R158, UR16, 0x2 ;  /* 0x000000109e9e7c11 */ /* 0x000fc6000f8e10ff */
[----:B------:R-:W-:Y:S05]  /*ce90*/  @!P4 BRA `(.L_x_7923) ;  /* 0x000000000004c947 */ /* 0x000fea0003800000 */
[----:B0-----:R0:W-:Y:S02]  /*cea0*/  REDG.E.ADD.F32.FTZ.RN.STRONG.GPU desc[UR30][R64.64+0x1e00], R61 ;  /* 0x001e003d400079a6 */ /* 0x0011e4000c12f31e */
.L_x_7923:
[----:B------:R-:W-:Y:S05]  /*ceb0*/  BSYNC.RECONVERGENT B0 ;  /* 0x0000000000007941 */ /* 0x000fea0003800200 */
.L_x_7922:
[----:B0-----:R-:W-:Y:S01]  /*cec0*/  FADD.FTZ R61, R156, R147 ;  /* 0x000000939c3d7221 */ /* 0x001fe20000010000 */
[----:B------:R-:W-:Y:S01]  /*ced0*/  BSSY.RECONVERGENT B0, `(.L_x_7924) ;  /* 0x0000004000007945 */ /* 0x000fe20003800200 */
[----:B------:R0:W0:Y:S03]  /*cee0*/  LDS R147, [R158+0x2f80] ;  /* 0x002f80009e937984 */ /* 0x0000260000000800 */
[----:B------:R-:W-:Y:S05]  /*cef0*/  @!P5 BRA `(.L_x_7925) ;  /* 0x000000000004d947 */ /* 0x000fea0003800000 */
[----:B0-----:R0:W-:Y:S02]  /*cf00*/  REDG.E.ADD.F32.FTZ.RN.STRONG.GPU desc[UR30][R64.64+0x1f00], R147 ;  /* 0x001f0093400079a6 */ /* 0x0011e4000c12f31e */
.L_x_7925:
[----:B------:R-:W-:Y:S05]  /*cf10*/  BSYNC.RECONVERGENT B0 ;  /* 0x0000000000007941 */ /* 0x000fea0003800200 */
.L_x_7924:
[----:B0-----:R-:W0:Y:S01]  /*cf20*/  SHFL.DOWN PT, R147, R60, 0x1, 0x1f ;  /* 0x08201f003c937f89 */ /* 0x001e2200000e0000 */
[----:B------:R-:W-:Y:S01]  /*cf30*/  ISETP.GT.AND P2, PT, R98, 0x1e, PT ;  /* 0x0000001e6200780c */ /* 0x000fe20003f44270 */
[----:B------:R-:W-:Y:S01]  /*cf40*/  FFMA.FTZ R146, R127, R146, R170 ;  /* 0x000000927f927223 */ /* 0x000fe200000100aa */
[----:B------:R-:W-:Y:S01]  /*cf50*/  FFMA.FTZ R125, R228, R149, R125 ;  /* 0x00000095e47d7223 */ /* 0x000fe2000001007d */
[----:B------:R-:W5:Y:S01]  /*cf60*/  SHFL.DOWN PT, R156, R61, 0x1, 0x1f ;  /* 0x08201f003d9c7f89 */ /* 0x000f6200000e0000 */
[-C--:B------:R-:W-:Y:S01]  /*cf70*/  FFMA.FTZ R19, R35, R144.reuse, R19 ;  /* 0x0000009023137223 */ /* 0x080fe20000010013 */
[----:B-1----:R-:W-:Y:S01]  /*cf80*/  FFMA.FTZ R65, R51, R144, R146 ;  /* 0x0000009033417223 */ /* 0x002fe20000010092 */
[----:B------:R-:W-:Y:S01]  /*cf90*/  FFMA.FTZ R64, R52, R189, R125 ;  /* 0x000000bd34407223 */ /* 0x000fe2000001007d */
[----:B--2---:R-:W1:Y:S01]  /*cfa0*/  SHFL.DOWN PT, R215, R62, 0x1, 0x1f ;  /* 0x08201f003ed77f89 */ /* 0x004e6200000e0000 */
[----:B------:R-:W-:Y:S01]  /*cfb0*/  FFMA.FTZ R226, R226, R151, R171 ;  /* 0x00000097e2e27223 */ /* 0x000fe200000100ab */
[----:B------:R-:W-:Y:S01]  /*cfc0*/  FADD.FTZ R94, R65, R94 ;  /* 0x0000005e415e7221 */ /* 0x000fe20000010000 */
[----:B------:R-:W-:Y:S01]  /*cfd0*/  FFMA.FTZ R143, R224, R143, R155 ;  /* 0x0000008fe08f7223 */ /* 0x000fe2000001009b */
[----:B------:R-:W2:Y:S01]  /*cfe0*/  SHFL.DOWN PT, R158, R63, 0x1, 0x1f ;  /* 0x08201f003f9e7f89 */ /* 0x000ea200000e0000 */
[----:B------:R-:W-:Y:S01]  /*cff0*/  FFMA.FTZ R65, R53, R148, R226 ;  /* 0x0000009435417223 */ /* 0x000fe200000100e2 */
[----:B------:R-:W-:Y:S01]  /*d000*/  FFMA.FTZ R222, R222, R135, R157 ;  /* 0x00000087dede7223 */ /* 0x000fe2000001009d */
[----:B------:R-:W-:Y:S01]  /*d010*/  FMUL.FTZ R100, R100, R175 ;  /* 0x000000af64647220 */ /* 0x000fe20000410000 */
[----:B------:R-:W-:Y:S01]  /*d020*/  FMUL.FTZ R211, R198, R211 ;  /* 0x000000d3c6d37220 */ /* 0x000fe20000410000 */
[----:B------:R-:W-:Y:S01]  /*d030*/  FMUL.FTZ R123, R123, R150 ;  /* 0x000000967b7b7220 */ /* 0x000fe20000410000 */
[----:B------:R-:W-:Y:S01]  /*d040*/  FADD.FTZ R93, R64, R93 ;  /* 0x0000005d405d7221 */ /* 0x000fe20000010000 */
[----:B------:R-:W-:Y:S01]  /*d050*/  FADD.FTZ R92, R65, R92 ;  /* 0x0000005c415c7221 */ /* 0x000fe20000010000 */
[----:B------:R-:W-:Y:S01]  /*d060*/  FFMA.FTZ R64, R54, R193, R143 ;  /* 0x000000c136407223 */ /* 0x000fe2000001008f */
[----:B------:R-:W-:Y:S01]  /*d070*/  FFMA.FTZ R65, R55, R152, R222 ;  /* 0x0000009837417223 */ /* 0x000fe200000100de */
[----:B------:R-:W-:Y:S01]  /*d080*/  FFMA.FTZ R99, R99, R129, R142 ;  /* 0x0000008163637223 */ /* 0x000fe2000001008e */
[----:B------:R-:W-:Y:S01]  /*d090*/  FFMA.FTZ R100, R101, R130, R100 ;  /* 0x0000008265647223 */ /* 0x000fe20000010064 */
[----:B0-----:R-:W-:Y:S01]  /*d0a0*/  @!P2 FADD.FTZ R60, R60, R147 ;  /* 0x000000933c3ca221 */ /* 0x001fe20000010000 */
[----:B------:R-:W-:Y:S01]  /*d0b0*/  FMUL.FTZ R102, R102, R153 ;  /* 0x0000009966667220 */ /* 0x000fe20000410000 */
[----:B------:R-:W-:Y:S01]  /*d0c0*/  FFMA.FTZ R211, R220, R213, R211 ;  /* 0x000000d5dcd37223 */ /* 0x000fe200000100d3 */
[----:B------:R-:W-:Y:S01]  /*d0d0*/  FFMA.FTZ R218, R218, R209, R123 ;  /* 0x000000d1dada7223 */ /* 0x000fe2000001007b */
[----:B-----5:R-:W-:Y:S01]  /*d0e0*/  @!P2 FADD.FTZ R61, R61, R156 ;  /* 0x0000009c3d3da221 */ /* 0x020fe20000010000 */
[----:B------:R-:W0:Y:S01]  /*d0f0*/  SHFL.DOWN PT, R125, R60, 0x2, 0x1f ;  /* 0x08401f003c7d7f89 */ /* 0x000e2200000e0000 */
[----:B------:R-:W-:Y:S01]  /*d100*/  FADD.FTZ R91, R64, R91 ;  /* 0x0000005b405b7221 */ /* 0x000fe20000010000 */
[----:B------:R-:W-:Y:S01]  /*d110*/  FADD.FTZ R90, R65, R90 ;  /* 0x0000005a415a7221 */ /* 0x000fe20000010000 */
[----:B-1----:R-:W-:Y:S01]  /*d120*/  @!P2 FADD.FTZ R62, R62, R215 ;  /* 0x000000d73e3ea221 */ /* 0x002fe20000010000 */
[----:B------:R-:W1:Y:S01]  /*d130*/  SHFL.DOWN PT, R144, R61, 0x2, 0x1f ;  /* 0x08401f003d907f89 */ /* 0x000e6200000e0000 */
[-C--:B------:R-:W-:Y:S01]  /*d140*/  FFMA.FTZ R24, R40, R99.reuse, R24 ;  /* 0x0000006328187223 */ /* 0x080fe20000010018 */
[----:B------:R-:W-:Y:S01]  /*d150*/  FFMA.FTZ R64, R56, R99, R211 ;  /* 0x0000006338407223 */ /* 0x000fe200000100d3 */
[----:B--2---:R-:W-:Y:S01]  /*d160*/  @!P2 FADD.FTZ R63, R63, R158 ;  /* 0x0000009e3f3fa221 */ /* 0x004fe20000010000 */
[----:B------:R-:W2:Y:S01]  /*d170*/  SHFL.DOWN PT, R127, R62, 0x2, 0x1f ;  /* 0x08401f003e7f7f89 */ /* 0x000ea200000e0000 */
[----:B------:R-:W-:Y:S01]  /*d180*/  ISETP.GT.AND P2, PT, R98, 0x1d, PT ;  /* 0x0000001d6200780c */ /* 0x000fe20003f44270 */
[----:B------:R-:W-:Y:S01]  /*d190*/  FFMA.FTZ R103, R103, R131, R102 ;  /* 0x0000008367677223 */ /* 0x000fe20000010066 */
[-C--:B------:R-:W-:Y:S01]  /*d1a0*/  FFMA.FTZ R25, R41, R100.reuse, R25 ;  /* 0x0000006429197223 */ /* 0x080fe20000010019 */
[----:B------:R-:W5:Y:S01]  /*d1b0*/  SHFL.DOWN PT, R146, R63, 0x2, 0x1f ;  /* 0x08401f003f927f89 */ /* 0x000f6200000e0000 */
        /* <DEDUP_REMOVED lines=9> */
[----:B------:R-:W-:Y:S01]  /*d250*/  FADD.FTZ R88, R65, R88 ;  /* 0x0000005841587221 */ /* 0x000fe20000010000 */
[----:B------:R-:W-:Y:S01]  /*d260*/  FFMA.FTZ R205, R216, R205, R207 ;  /* 0x000000cdd8cd7223 */ /* 0x000fe200000100cf */
[----:B0-----:R-:W-:Y:S01]  /*d270*/  @!P2 FADD.FTZ R60, R60, R125 ;  /* 0x0000007d3c3ca221 */ /* 0x001fe20000010000 */
[----:B------:R-:W-:Y:S01]  /*d280*/  FFMA.FTZ R65, R59, R104, R214 ;  /* 0x000000683b417223 */ /* 0x000fe200000100d6 */
[----:B------:R-:W-:Y:S01]  /*d290*/  FFMA.FTZ R108, R109, R134, R108 ;  /* 0x000000866d6c7223 */ /* 0x000fe2000001006c */
[----:B------:R-:W-:Y:S01]  /*d2a0*/  FMUL.FTZ R106, R106, R145 ;  /* 0x000000916a6a7220 */ /* 0x000fe20000410000 */
[----:B-1----:R-:W-:Y:S01]  /*d2b0*/  @!P2 FADD.FTZ R61, R61, R144 ;  /* 0x000000903d3da221 */ /* 0x002fe20000010000 */
[----:B------:R-:W0:Y:S01]  /*d2c0*/  SHFL.DOWN PT, R99, R60, 0x4, 0x1f ;  /* 0x08801f003c637f89 */ /* 0x000e2200000e0000 */
[----:B------:R-:W-:Y:S01]  /*d2d0*/  FMUL.FTZ R199, R114, R199 ;  /* 0x000000c772c77220 */ /* 0x000fe20000410000 */
[----:B------:R-:W-:Y:S01]  /*d2e0*/  FMUL.FTZ R112, R112, R181 ;  /* 0x000000b570707220 */ /* 0x000fe20000410000 */
[----:B--2---:R-:W-:Y:S01]  /*d2f0*/  @!P2 FADD.FTZ R62, R62, R127 ;  /* 0x0000007f3e3ea221 */ /* 0x004fe20000010000 */
[----:B------:R-:W1:Y:S01]  /*d300*/  SHFL.DOWN PT, R100, R61, 0x4, 0x1f ;  /* 0x08801f003d647f89 */ /* 0x000e6200000e0000 */
[----:B------:R-:W-:Y:S01]  /*d310*/  FMUL.FTZ R69, R69, R126 ;  /* 0x0000007e45457220 */ /* 0x000fe20000410000 */
[----:B------:R-:W-:Y:S01]  /*d320*/  FADD.FTZ R89, R64, R89 ;  /* 0x0000005940597221 */ /* 0x000fe20000010000 */
[----:B-----5:R-:W-:Y:S01]  /*d330*/  @!P2 FADD.FTZ R63, R63, R146 ;  /* 0x000000923f3fa221 */ /* 0x020fe20000010000 */
[----:B------:R-:W2:Y:S01]  /*d340*/  SHFL.DOWN PT, R101, R62, 0x4, 0x1f ;  /* 0x08801f003e657f89 */ /* 0x000ea200000e0000 */
[C---:B------:R-:W-:Y:S01]  /*d350*/  ISETP.GT.AND P2, PT, R98.reuse, 0x1b, PT ;  /* 0x0000001b6200780c */ /* 0x040fe20003f44270 */
        /* <DEDUP_REMOVED lines=24> */
[----:B------:R-:W-:Y:S01]  /*d4e0*/  FMUL.FTZ R116, R116, R161 ;  /* 0x000000a174747220 */ /* 0x000fe20000410000 */
[----:B------:R-:W-:Y:S01]  /*d4f0*/  FMUL.FTZ R167, R68, R167 ;  /* 0x000000a744a77220 */ /* 0x000fe20000410000 */
[----:B-----5:R-:W-:Y:S01]  /*d500*/  @!P2 FADD.FTZ R63, R63, R102 ;  /* 0x000000663f3fa221 */ /* 0x020fe20000010000 */
[----:B------:R-:W2:Y:S01]  /*d510*/  SHFL.DOWN PT, R99, R62, 0x8, 0x1f ;  /* 0x09001f003e637f89 */ /* 0x000ea200000e0000 */
[----:B------:R-:W-:Y:S01]  /*d520*/  ISETP.GT.AND P2, PT, R98, 0x17, PT ;  /* 0x000000176200780c */ /* 0x000fe20003f44270 */
[----:B------:R-:W-:Y:S01]  /*d530*/  FADD.FTZ R82, R65, R82 ;  /* 0x0000005241527221 */ /* 0x000fe20000010000 */
[----:B------:R-:W-:Y:S01]  /*d540*/  BSSY.RECONVERGENT B0, `(.L_x_7926) ;  /* 0x0000020000007945 */ /* 0x000fe20003800200 */
        /* <DEDUP_REMOVED lines=31> */
.L_x_7927:
[----:B------:R-:W-:Y:S05]  /*d740*/  BSYNC.RECONVERGENT B0 ;  /* 0x0000000000007941 */ /* 0x000fea0003800200 */
.L_x_7926:
        /* <DEDUP_REMOVED lines=24> */
[----:B--2---:R-:W1:Y:S04]  /*d8d0*/  @P2 LDS.64 R68, [UR17+0x63e0] ;  /* 0x0063e011ff442984 */ /* 0x004e680008000a00 */
[----:B------:R-:W2:Y:S01]  /*d8e0*/  @P2 LDS.64 R70, [UR17+0x5be0] ;  /* 0x005be011ff462984 */ /* 0x000ea20008000a00 */
        /* <DEDUP_REMOVED lines=10> */
.L_x_7929:
[----:B------:R-:W-:Y:S05]  /*d990*/  BSYNC.RECONVERGENT B0 ;  /* 0x0000000000007941 */ /* 0x000fea0003800200 */
.L_x_7928:
[----:B------:R-:W-:-:S04]  /*d9a0*/  UIADD3 UR8, UPT, UPT, UR8, 0x1, URZ ;  /* 0x0000000108087890 */ /* 0x000fc8000fffe0ff */
[----:B------:R-:W-:-:S09]  /*d9b0*/  UISETP.GE.AND UP0, UPT, UR8, UR48, UPT ;  /* 0x000000300800728c */ /* 0x000fd2000bf06270 */
[----:B------:R-:W-:Y:S05]  /*d9c0*/  BRA.U !UP0, `(.L_x_7930) ;  /* 0xffffff7108f87547 */ /* 0x000fea000b83ffff */
.L_x_7832:
[----:B------:R-:W5:Y:S01]  /*d9d0*/  LDL.LU R64, [R1+0x4] ;  /* 0x0000040001407983 */ /* 0x000f620000300800 */
[----:B------:R-:W-:Y:S01]  /*d9e0*/  F2FP.F16.F32.PACK_AB R33, R33, R34 ;  /* 0x000000222121723e */ /* 0x000fe200000000ff */
[----:B------:R-:W-:Y:S01]  /*d9f0*/  BAR.SYNC.DEFER_BLOCKING 0x0 ;  /* 0x0000000000007b1d */ /* 0x000fe20000010000 */
[----:B------:R-:W-:Y:S02]  /*da00*/  F2FP.F16.F32.PACK_AB R31, R31, R32 ;  /* 0x000000201f1f723e */ /* 0x000fe400000000ff */
[----:B------:R-:W-:Y:S02]  /*da10*/  F2FP.F16.F32.PACK_AB R29, R29, R30 ;  /* 0x0000001e1d1d723e */ /* 0x000fe400000000ff */
[----:B------:R-:W-:Y:S01]  /*da20*/  F2FP.F16.F32.PACK_AB R27, R27, R28 ;  /* 0x0000001c1b1b723e */ /* 0x000fe200000000ff */
[----:B------:R-:W-:Y:S01]  /*da30*/  UIMAD UR29, UR20, -0x400, UR29 ;  /* 0xfffffc00141d78a4 */ /* 0x000fe2000f8e021d */
[----:B0-----:R-:W2:Y:S01]  /*da40*/  LDL.LU R62, [R1] ;  /* 0x00000000013e7983 */ /* 0x001ea20000300800 */
[----:B------:R-:W-:-:S02]  /*da50*/  F2FP.F16.F32.PACK_AB R25, R25, R26 ;  /* 0x0000001a1919723e */ /* 0x000fc400000000ff */
[----:B------:R-:W-:Y:S01]  /*da60*/  F2FP.F16.F32.PACK_AB R23, R23, R24 ;  /* 0x000000181717723e */ /* 0x000fe200000000ff */
[----:B------:R-:W3:Y:S01]  /*da70*/  LDL.LU R60, [R1+0x8] ;  /* 0x00000800013c7983 */ /* 0x000ee20000300800 */
[----:B------:R-:W-:Y:S01]  /*da80*/  PRMT R0, R33, 0x7632, R0 ;  /* 0x0000763221007816 */ /* 0x000fe20000000000 */
[----:B------:R-:W-:Y:S01]  /*da90*/  UIADD3 UR29, UPT, UPT, UR29, 0x400, URZ ;  /* 0x000004001d1d7890 */ /* 0x000fe2000fffe0ff */
[----:B------:R-:W-:Y:S01]  /*daa0*/  PRMT R3, R31, 0x7632, R3 ;  /* 0x000076321f037816 */ /* 0x000fe20000000003 */
[----:B------:R-:W0:Y:S01]  /*dab0*/  S2UR UR34, SR_CTAID.X ;  /* 0x00000000002279c3 */ /* 0x000e220000002500 */
[----:B------:R-:W-:Y:S01]  /*dac0*/  PRMT R4, R29, 0x7632, R4 ;  /* 0x000076321d047816 */ /* 0x000fe20000000004 */
[----:B------:R-:W0:Y:S01]  /*dad0*/  LDCU.64 UR18, c[0x0][0x4f8] ;  /* 0x00009f00ff1277ac */ /* 0x000e220008000a00 */
[----:B------:R-:W-:Y:S02]  /*dae0*/  F2FP.F16.F32.PACK_AB R21, R21, R22 ;  /* 0x000000161515723e */ /* 0x000fe400000000ff */
[----:B------:R-:W-:Y:S01]  /*daf0*/  F2FP.F16.F32.PACK_AB R19, R19, R20 ;  /* 0x000000141313723e */ /* 0x000fe200000000ff */
        /* <DEDUP_REMOVED lines=8> */
[----:B------:R-:W-:-:S02]  /*db80*/  UIADD3 UR27, UP0, UPT, UR27, -0x1000, URZ ;  /* 0xfffff0001b1b7890 */ /* 0x000fc4000ff1e0ff */
[----:B------:R0:W-:Y:S01]  /*db90*/  STS.U16 [R95+0xa], R4 ;  /* 0x00000a045f007388 */ /* 0x0001e20000000400 */
[----:B------:R-:W-:Y:S01]  /*dba0*/  UIADD3 UR21, UP1, UPT, UR21, -0x800, URZ ;  /* 0xfffff80015157890 */ /* 0x000fe2000ff3e0ff */
[----:B----4-:R-:W-:Y:S01]  /*dbb0*/  PRMT R0, R27, 0x7632, R0 ;  /* 0x000076321b007816 */ /* 0x010fe20000000000 */
[----:B------:R-:W-:Y:S01]  /*dbc0*/  UIADD3.X UR28, UPT, UPT, UR28, -0x1, URZ, UP0, !UPT ;  /* 0xffffffff1c1c7890 */ /* 0x000fe200087fe4ff */
[----:B------:R-:W-:Y:S01]  /*dbd0*/  STS.U16 [R95], R33 ;  /* 0x000000215f007388 */ /* 0x000fe20000000400 */
        /* <DEDUP_REMOVED lines=9> */
[----:B------:R-:W4:Y:S02]  /*dc70*/  LDCU.64 UR18, c[0x0][0x550] ;  /* 0x0000aa00ff1277ac */ /* 0x000f240008000a00 */
[----:B------:R4:W-:Y:S01]  /*dc80*/  STS.U16 [R95+0x8], R29 ;  /* 0x0000081d5f007388 */ /* 0x0009e20000000400 */
[----:B0-----:R-:W-:Y:S01]  /*dc90*/  PRMT R0, R21, 0x7632, R0 ;  /* 0x0000763215007816 */ /* 0x001fe20000000000 */
[----:B-1----:R-:W-:-:S02]  /*dca0*/  UIMAD UR13, UR12, UR33, URZ ;  /* 0x000000210c0d72a4 */ /* 0x002fc4000f8e02ff */
[----:B------:R-:W-:Y:S01]  /*dcb0*/  STS.U16 [R95+0xc], R27 ;  /* 0x00000c1b5f007388 */ /* 0x000fe20000000400 */
[----:B------:R-:W-:Y:S02]  /*dcc0*/  UIMAD.WIDE.U32 UR14, UR12, UR32, UR14 ;  /* 0x000000200c0e72a5 */ /* 0x000fe4000f8e000e */
[----:B------:R-:W-:Y:S01]  /*dcd0*/  UIADD3.X UR22, UPT, UPT, UR22, -0x1, URZ, UP1, !UPT ;  /* 0xffffffff16167890 */ /* 0x000fe20008ffe4ff */
[----:B------:R-:W-:Y:S01]  /*dce0*/  STS.U16 [R95+0x10], R25 ;  /* 0x000010195f007388 */ /* 0x000fe20000000400 */
[----:B------:R-:W-:Y:S01]  /*dcf0*/  MOV R8, UR13 ;  /* 0x0000000d00087c02 */ /* 0x000fe20008000f00 */
[----:B------:R-:W-:Y:S01]  /*dd00*/  UIADD3.X UR24, UPT, UPT, UR24, -0x1, URZ, UP2, !UPT ;  /* 0xffffffff18187890 */ /* 0x000fe200097fe4ff */
[----:B----4-:R-:W-:Y:S01]  /*dd10*/  SHF.L.U32 R29, R197, 0x4, RZ ;  /* 0x00000004c51d7819 */ /* 0x010fe200000006ff */
[----:B------:R-:W-:Y:S01]  /*dd20*/  STS.U16 [R95+0x12], R5 ;  /* 0x000012055f007388 */ /* 0x000fe20000000400 */
[----:B------:R-:W-:-:S03]  /*dd30*/  UIADD3.X UR26, UPT, UPT, UR26, -0x1, URZ, UP3, !UPT ;  /* 0xffffffff1a1a7890 */ /* 0x000fc60009ffe4ff */
[----:B------:R-:W-:Y:S04]  /*dd40*/  STS.U16 [R95+0x14], R23 ;  /* 0x000014175f007388 */ /* 0x000fe80000000400 */
        /* <DEDUP_REMOVED lines=45> */
[----:B-----5:R-:W-:Y:S04]  /*e020*/  LDS.U16 R3, [R64] ;  /* 0x0000000040037984 */ /* 0x020fe80000000400 */
[----:B--2---:R-:W-:Y:S04]  /*e030*/  LDS.U16 R7, [R62+0x40] ;  /* 0x000040003e077984 */ /* 0x004fe80000000400 */
        /* <DEDUP_REMOVED lines=16> */
[-C--:B------:R-:W-:Y:S02]  /*e140*/  ISETP.GE.AND P4, PT, R61, R6.reuse, PT ;  /* 0x000000063d00720c */ /* 0x080fe40003f86270 */
[----:B-1----:R-:W-:Y:S01]  /*e150*/  F2FP.F16.F32.PACK_AB R3, R80, R79 ;  /* 0x0000004f5003723e */ /* 0x002fe200000000ff */
[----:B------:R1:W-:Y:S01]  /*e160*/  @!P2 STG.E.U16 desc[UR30][R4.64+0xc0], R11 ;  /* 0x0000c00b0400a986 */ /* 0x0003e2000c10151e */
[-C--:B------:R-:W-:Y:S01]  /*e170*/  ISETP.GE.AND P2, PT, R55, R6.reuse, PT ;  /* 0x000000063700720c */ /* 0x080fe20003f46270 */
[----:B---3--:R-:W-:Y:S01]  /*e180*/  FADD.FTZ R79, R79, R60 ;  /* 0x0000003c4f4f7221 */ /* 0x008fe20000010000 */
        /* <DEDUP_REMOVED lines=27> */
[----:B------:R-:W-:Y:S01]  /*e340*/  PRMT R8, R5, 0x7610, R8 ;  /* 0x0000761005087816 */ /* 0x000fe20000000008 */
[----:B------:R-:W-:Y:S01]  /*e350*/  FADD.FTZ R82, R81, R82 ;  /* 0x0000005251527221 */ /* 0x000fe20000010000 */
[----:B------:R-:W-:Y:S02]  /*e360*/  PRMT R9, R5, 0x7632, R9 ;  /* 0x0000763205097816 */ /* 0x000fe40000000009 */
[----:B------:R-:W-:Y:S01]  /*e370*/  PRMT R13, R4, 0x7610, R13 ;  /* 0x00007610040d7816 */ /* 0x000fe2000000000d */
        /* <DEDUP_REMOVED lines=11> */
[----:B-1----:R-:W-:Y:S01]  /*e430*/  PRMT R6, R3, 0x7610, R6 ;  /* 0x0000761003067816 */ /* 0x002fe20000000006 */
        /* <DEDUP_REMOVED lines=8> */
[----:B-1----:R-:W-:Y:S01]  /*e4c0*/  PRMT R11, R3, 0x7610, R11 ;  /* 0x00007610030b7816 */ /* 0x002fe2000000000b */
        /* <DEDUP_REMOVED lines=80> */
.L_x_7830:
        /* <DEDUP_REMOVED lines=42> */
.L_x_7933:
[----:B------:R-:W-:Y:S05]  /*ec70*/  BSYNC.RECONVERGENT B0 ;  /* 0x0000000000007941 */ /* 0x000fea0003800200 */
.L_x_7932:
        /* <DEDUP_REMOVED lines=40> */
.L_x_7935:
[----:B------:R-:W-:Y:S05]  /*ef00*/  BSYNC.RECONVERGENT B0 ;  /* 0x0000000000007941 */ /* 0x000fea0003800200 */
.L_x_7934:
        /* <DEDUP_REMOVED lines=16> */
.L_x_7937:
        /* <DEDUP_REMOVED lines=32> */
.L_x_7936:
[----:B------:R-:W-:Y:S05]  /*f210*/  EXIT ;  /* 0x000000000000794d */ /* 0x000fea0003800000 */
.L_x_7837:
[----:B------:R-:W-:Y:S01]  /*f220*/  MOV R246, R243 ;  /* 0x000000f300f67202 */ /* 0x000fe20000000f00 */
[----:B------:R-:W-:Y:S01]  /*f230*/  HFMA2 R69, -RZ, RZ, 0, 5.9604644775390625e-08 ;  /* 0x00000001ff457431 */ /* 0x000fe200000001ff */
[----:B------:R-:W-:Y:S02]  /*f240*/  MOV R68, RZ ;  /* 0x000000ff00447202 */ /* 0x000fe40000000f00 */
[----:B------:R-:W-:-:S07]  /*f250*/  MOV R71, 0xffffffff ;  /* 0xffffffff00477802 */ /* 0x000fce0000000f00 */
[----:B01---5:R-:W-:Y:S05]  /*f260*/  WARPSYNC.COLLECTIVE R71, `(.L_x_7938) ;  /* 0x0000000047087348 */ /* 0x023fea0003c00000 */
[----:B------:R2:W3:Y:S02]  /*f270*/  SHFL.UP P6, R248, R246, R69, R68 ;  /* 0x04000045f6f87389 */ /* 0x0004e400000c0044 */
[----:B0123-5:R-:W-:Y:S05]  /*f280*/  ENDCOLLECTIVE ;  /* 0x000000000000791b */ /* 0x02ffea0003800000 */
.L_x_7938:
[----:B------:R-:W-:Y:S02]  /*f290*/  MOV R246, R244 ;  /* 0x000000f400f67202 */ /* 0x000fe40000000f00 */
[----:B------:R-:W-:-:S07]  /*f2a0*/  MOV R70, R248 ;  /* 0x000000f800467202 */ /* 0x000fce0000000f00 */
[----:B------:R-:W-:Y:S05]  /*f2b0*/  WARPSYNC.COLLECTIVE R71, `(.L_x_7939) ;  /* 0x0000000047087348 */ /* 0x000fea0003c00000 */
[----:B------:R0:W1:Y:S02]  /*f2c0*/  SHFL.UP P6, R248, R246, R69, R68 ;  /* 0x04000045f6f87389 */ /* 0x00006400000c0044 */
[----:B01----:R-:W-:Y:S05]  /*f2d0*/  ENDCOLLECTIVE ;  /* 0x000000000000791b */ /* 0x003fea0003800000 */
.L_x_7939:
[----:B------:R-:W-:Y:S02]  /*f2e0*/  MOV R246, R242 ;  /* 0x000000f200f67202 */ /* 0x000fe40000000f00 */
[----:B------:R-:W-:-:S07]  /*f2f0*/  MOV R233, R248 ;  /* 0x000000f800e97202 */ /* 0x000fce0000000f00 */
[----:B------:R-:W-:Y:S05]  /*f300*/  WARPSYNC.COLLECTIVE R71, `(.L_x_7940) ;  /* 0x0000000047087348 */ /* 0x000fea0003c00000 */
[----:B------:R0:W1:Y:S02]  /*f310*/  SHFL.UP P6, R248, R246, R69, R68 ;  /* 0x04000045f6f87389 */ /* 0x00006400000c0044 */
[----:B01----:R-:W-:Y:S05]  /*f320*/  ENDCOLLECTIVE ;  /* 0x000000000000791b */ /* 0x003fea0003800000 */
.L_x_7940:
[-C--:B------:R-:W-:Y:S01]  /*f330*/  FMUL.FTZ R252, R244, R233.reuse ;  /* 0x000000e9f4fc7220 */ /* 0x080fe20000410000 */
[----:B------:R-:W-:Y:S01]  /*f340*/  FMUL.FTZ R233, R243, R233 ;  /* 0x000000e9f3e97220 */ /* 0x000fe20000410000 */
[----:B------:R-:W-:Y:S02]  /*f350*/  MOV R246, R245 ;  /* 0x000000f500f67202 */ /* 0x000fe40000000f00 */
[----:B------:R-:W-:-:S07]  /*f360*/  MOV R247, R248 ;  /* 0x000000f800f77202 */ /* 0x000fce0000000f00 */
[----:B------:R-:W-:Y:S05]  /*f370*/  WARPSYNC.COLLECTIVE R71, `(.L_x_7941) ;  /* 0x0000000047087348 */ /* 0x000fea0003c00000 */
[----:B------:R0:W1:Y:S02]  /*f380*/  SHFL.UP P6, R248, R246, R69, R68 ;  /* 0x04000045f6f87389 */ /* 0x00006400000c0044 */
[----:B01----:R-:W-:Y:S05]  /*f390*/  ENDCOLLECTIVE ;  /* 0x000000000000791b */ /* 0x003fea0003800000 */
.L_x_7941:
[----:B------:R-:W-:-:S05]  /*f3a0*/  MOV R68, R248 ;  /* 0x000000f800447202 */ /* 0x000fca0000000f00 */
[-C--:B------:R-:W-:Y:S01]  /*f3b0*/  FMUL.FTZ R248, R244, R68.reuse ;  /* 0x00000044f4f87220 */ /* 0x080fe20000410000 */
[----:B------:R-:W-:-:S03]  /*f3c0*/  FMUL.FTZ R68, R243, R68 ;  /* 0x00000044f3447220 */ /* 0x000fc60000410000 */
[CC--:B------:R-:W-:Y:S01]  /*f3d0*/  FFMA.FTZ R69, R243.reuse, R247.reuse, -R248 ;  /* 0x000000f7f3457223 */ /* 0x0c0fe200000108f8 */
[-C--:B------:R-:W-:Y:S01]  /*f3e0*/  @P5 FFMA.FTZ R243, R243, R70.reuse, -R252 ;  /* 0x00000046f3f35223 */ /* 0x080fe200000108fc */
[----:B------:R-:W-:Y:S01]  /*f3f0*/  FFMA.FTZ R248, R244, R247, R68 ;  /* 0x000000f7f4f87223 */ /* 0x000fe20000010044 */
[----:B------:R-:W-:Y:S01]  /*f400*/  MOV R68, RZ ;  /* 0x000000ff00447202 */ /* 0x000fe20000000f00 */
[----:B------:R-:W-:Y:S01]  /*f410*/  @P5 FADD.FTZ R242, R242, R69 ;  /* 0x00000045f2f25221 */ /* 0x000fe20000010000 */
[----:B------:R-:W-:Y:S01]  /*f420*/  HFMA2 R69, -RZ, RZ, 0, 1.1920928955078125e-07 ;  /* 0x00000002ff457431 */ /* 0x000fe200000001ff */
[----:B------:R-:W-:Y:S01]  /*f430*/  MOV R246, R243 ;  /* 0x000000f300f67202 */ /* 0x000fe20000000f00 */
[----:B------:R-:W-:Y:S01]  /*f440*/  @P5 FADD.FTZ R245, R245, R248 ;  /* 0x000000f8f5f55221 */ /* 0x000fe20000010000 */
[----:B------:R-:W-:-:S07]  /*f450*/  @P5 FFMA.FTZ R244, R244, R70, R233 ;  /* 0x00000046f4f45223 */ /* 0x000fce00000100e9 */
[----:B------:R-:W-:Y:S05]  /*f460*/  WARPSYNC.COLLECTIVE R71, `(.L_x_7942) ;  /* 0x0000000047087348 */ /* 0x000fea0003c00000 */
[----:B------:R0:W1:Y:S02]  /*f470*/  SHFL.UP P6, R248, R246, R69, R68 ;  /* 0x04000045f6f87389 */ /* 0x00006400000c0044 */
[----:B01----:R-:W-:Y:S05]  /*f480*/  ENDCOLLECTIVE ;  /* 0x000000000000791b */ /* 0x003fea0003800000 */
.L_x_7942:
[----:B------:R-:W-:Y:S02]  /*f490*/  MOV R246, R244 ;  /* 0x000000f400f67202 */ /* 0x000fe40000000f00 */
[----:B------:R-:W-:-:S07]  /*f4a0*/  MOV R70, R248 ;  /* 0x000000f800467202 */ /* 0x000fce0000000f00 */
[----:B------:R-:W-:Y:S05]  /*f4b0*/  WARPSYNC.COLLECTIVE R71, `(.L_x_7943) ;  /* 0x0000000047087348 */ /* 0x000fea0003c00000 */
[----:B------:R0:W1:Y:S02]  /*f4c0*/  SHFL.UP P6, R248, R246, R69, R68 ;  /* 0x04000045f6f87389 */ /* 0x00006400000c0044 */
[----:B01----:R-:W-:Y:S05]  /*f4d0*/  ENDCOLLECTIVE ;  /* 0x000000000000791b */ /* 0x003fea0003800000 */
.L_x_7943:
[----:B------:R-:W-:Y:S02]  /*f4e0*/  MOV R246, R242 ;  /* 0x000000f200f67202 */ /* 0x000fe40000000f00 */
[----:B------:R-:W-:-:S07]  /*f4f0*/  MOV R233, R248 ;  /* 0x000000f800e97202 */ /* 0x000fce0000000f00 */
[----:B------:R-:W-:Y:S05]  /*f500*/  WARPSYNC.COLLECTIVE R71, `(.L_x_7944) ;  /* 0x0000000047087348 */ /* 0x000fea0003c00000 */
[----:B------:R0:W1:Y:S02]  /*f510*/  SHFL.UP P6, R248, R246, R69, R68 ;  /* 0x04000045f6f87389 */ /* 0x00006400000c0044 */
[----:B01----:R-:W-:Y:S05]  /*f520*/  ENDCOLLECTIVE ;  /* 0x000000000000791b */ /* 0x003fea0003800000 */
.L_x_7944:
[-C--:B------:R-:W-:Y:S01]  /*f530*/  FMUL.FTZ R252, R244, R233.reuse ;  /* 0x000000e9f4fc7220 */ /* 0x080fe20000410000 */
[----:B------:R-:W-:Y:S01]  /*f540*/  FMUL.FTZ R233, R243, R233 ;  /* 0x000000e9f3e97220 */ /* 0x000fe20000410000 */
[----:B------:R-:W-:Y:S02]  /*f550*/  MOV R246, R245 ;  /* 0x000000f500f67202 */ /* 0x000fe40000000f00 */
[----:B------:R-:W-:-:S07]  /*f560*/  MOV R247, R248 ;  /* 0x000000f800f77202 */ /* 0x000fce0000000f00 */
[----:B------:R-:W-:Y:S05]  /*f570*/  WARPSYNC.COLLECTIVE R71, `(.L_x_7945) ;  /* 0x0000000047087348 */ /* 0x000fea0003c00000 */
[----:B------:R0:W1:Y:S02]  /*f580*/  SHFL.UP P6, R248, R246, R69, R68 ;  /* 0x04000045f6f87389 */ /* 0x00006400000c0044 */
[----:B01----:R-:W-:Y:S05]  /*f590*/  ENDCOLLECTIVE ;  /* 0x000000000000791b */ /* 0x003fea0003800000 */
.L_x_7945:
        /* <DEDUP_REMOVED lines=8> */
[----:B------:R-:W-:Y:S01]  /*f620*/  HFMA2 R69, -RZ, RZ, 0, 2.384185791015625e-07 ;  /* 0x00000004ff457431 */ /* 0x000fe200000001ff */
[----:B------:R-:W-:Y:S01]  /*f630*/  MOV R246, R243 ;  /* 0x000000f300f67202 */ /* 0x000fe20000000f00 */
[----:B------:R-:W-:Y:S01]  /*f640*/  @P4 FADD.FTZ R245, R245, R248 ;  /* 0x000000f8f5f54221 */ /* 0x000fe20000010000 */
[----:B------:R-:W-:-:S07]  /*f650*/  @P4 FFMA.FTZ R244, R244, R70, R233 ;  /* 0x00000046f4f44223 */ /* 0x000fce00000100e9 */
[----:B------:R-:W-:Y:S05]  /*f660*/  WARPSYNC.COLLECTIVE R71, `(.L_x_7946) ;  /* 0x0000000047087348 */ /* 0x000fea0003c00000 */
[----:B------:R0:W1:Y:S02]  /*f670*/  SHFL.UP P6, R248, R246, R69, R68 ;  /* 0x04000045f6f87389 */ /* 0x00006400000c0044 */
[----:B01----:R-:W-:Y:S05]  /*f680*/  ENDCOLLECTIVE ;  /* 0x000000000000791b */ /* 0x003fea0003800000 */
.L_x_7946:
[----:B------:R-:W-:Y:S02]  /*f690*/  MOV R246, R244 ;  /* 0x000000f400f67202 */ /* 0x000fe40000000f00 */
[----:B------:R-:W-:-:S07]  /*f6a0*/  MOV R70, R248 ;  /* 0x000000f800467202 */ /* 0x000fce0000000f00 */
[----:B------:R-:W-:Y:S05]  /*f6b0*/  WARPSYNC.COLLECTIVE R71, `(.L_x_7947) ;  /* 0x0000000047087348 */ /* 0x000fea0003c00000 */
[----:B------:R0:W1:Y:S02]  /*f6c0*/  SHFL.UP P6, R248, R246, R69, R68 ;  /* 0x04000045f6f87389 */ /* 0x00006400000c0044 */
[----:B01----:R-:W-:Y:S05]  /*f6d0*/  ENDCOLLECTIVE ;  /* 0x000000000000791b */ /* 0x003fea0003800000 */
.L_x_7947:
[----:B------:R-:W-:Y:S02]  /*f6e0*/  MOV R246, R242 ;  /* 0x000000f200f67202 */ /* 0x000fe40000000f00 */
[----:B------:R-:W-:-:S07]  /*f6f0*/  MOV R233, R248 ;  /* 0x000000f800e97202 */ /* 0x000fce0000000f00 */
[----:B------:R-:W-:Y:S05]  /*f700*/  WARPSYNC.COLLECTIVE R71, `(.L_x_7948) ;  /* 0x0000000047087348 */ /* 0x000fea0003c00000 */
[----:B------:R0:W1:Y:S02]  /*f710*/  SHFL.UP P6, R248, R246, R69, R68 ;  /* 0x04000045f6f87389 */ /* 0x00006400000c0044 */
[----:B01----:R-:W-:Y:S05]  /*f720*/  ENDCOLLECTIVE ;  /* 0x000000000000791b */ /* 0x003fea0003800000 */
.L_x_7948:
[-C--:B------:R-:W-:Y:S01]  /*f730*/  FMUL.FTZ R252, R244, R233.reuse ;  /* 0x000000e9f4fc7220 */ /* 0x080fe20000410000 */
[----:B------:R-:W-:Y:S01]  /*f740*/  FMUL.FTZ R233, R243, R233 ;  /* 0x000000e9f3e97220 */ /* 0x000fe20000410000 */
[----:B------:R-:W-:Y:S02]  /*f750*/  MOV R246, R245 ;  /* 0x000000f500f67202 */ /* 0x000fe40000000f00 */
[----:B------:R-:W-:-:S07]  /*f760*/  MOV R247, R248 ;  /* 0x000000f800f77202 */ /* 0x000fce0000000f00 */
[----:B------:R-:W-:Y:S05]  /*f770*/  WARPSYNC.COLLECTIVE R71, `(.L_x_7949) ;  /* 0x0000000047087348 */ /* 0x000fea0003c00000 */
[----:B------:R0:W1:Y:S02]  /*f780*/  SHFL.UP P6, R248, R246, R69, R68 ;  /* 0x04000045f6f87389 */ /* 0x00006400000c0044 */
[----:B01----:R-:W-:Y:S05]  /*f790*/  ENDCOLLECTIVE ;  /* 0x000000000000791b */ /* 0x003fea0003800000 */
.L_x_7949:
        /* <DEDUP_REMOVED lines=8> */
[----:B------:R-:W-:Y:S01]  /*f820*/  HFMA2 R69, -RZ, RZ, 0, 4.76837158203125e-07 ;  /* 0x00000008ff457431 */ /* 0x000fe200000001ff */
[----:B------:R-:W-:Y:S01]  /*f830*/  MOV R246, R243 ;  /* 0x000000f300f67202 */ /* 0x000fe20000000f00 */
[----:B------:R-:W-:Y:S01]  /*f840*/  @P3 FADD.FTZ R245, R245, R248 ;  /* 0x000000f8f5f53221 */ /* 0x000fe20000010000 */
[----:B------:R-:W-:-:S07]  /*f850*/  @P3 FFMA.FTZ R244, R244, R70, R233 ;  /* 0x00000046f4f43223 */ /* 0x000fce00000100e9 */
[----:B------:R-:W-:Y:S05]  /*f860*/  WARPSYNC.COLLECTIVE R71, `(.L_x_7950) ;  /* 0x0000000047087348 */ /* 0x000fea0003c00000 */
[----:B------:R0:W1:Y:S02]  /*f870*/  SHFL.UP P6, R248, R246, R69, R68 ;  /* 0x04000045f6f87389 */ /* 0x00006400000c0044 */
[----:B01----:R-:W-:Y:S05]  /*f880*/  ENDCOLLECTIVE ;  /* 0x000000000000791b */ /* 0x003fea0003800000 */
.L_x_7950:
[----:B------:R-:W-:Y:S02]  /*f890*/  MOV R246, R244 ;  /* 0x000000f400f67202 */ /* 0x000fe40000000f00 */
[----:B------:R-:W-:-:S07]  /*f8a0*/  MOV R70, R248 ;  /* 0x000000f800467202 */ /* 0x000fce0000000f00 */
[----:B------:R-:W-:Y:S05]  /*f8b0*/  WARPSYNC.COLLECTIVE R71, `(.L_x_7951) ;  /* 0x0000000047087348 */ /* 0x000fea0003c00000 */
[----:B------:R0:W1:Y:S02]  /*f8c0*/  SHFL.UP P6, R248, R246, R69, R68 ;  /* 0x04000045f6f87389 */ /* 0x00006400000c0044 */
[----:B01----:R-:W-:Y:S05]  /*f8d0*/  ENDCOLLECTIVE ;  /* 0x000000000000791b */ /* 0x003fea0003800000 */
.L_x_7951:
[----:B------:R-:W-:Y:S02]  /*f8e0*/  MOV R246, R242 ;  /* 0x000000f200f67202 */ /* 0x000fe40000000f00 */
[----:B------:R-:W-:-:S07]  /*f8f0*/  MOV R233, R248 ;  /* 0x000000f800e97202 */ /* 0x000fce0000000f00 */
[----:B------:R-:W-:Y:S05]  /*f900*/  WARPSYNC.COLLECTIVE R71, `(.L_x_7952) ;  /* 0x0000000047087348 */ /* 0x000fea0003c00000 */
[----:B------:R0:W1:Y:S02]  /*f910*/  SHFL.UP P6, R248, R246, R69, R68 ;  /* 0x04000045f6f87389 */ /* 0x00006400000c0044 */
[----:B01----:R-:W-:Y:S05]  /*f920*/  ENDCOLLECTIVE ;  /* 0x000000000000791b */ /* 0x003fea0003800000 */
.L_x_7952:
[-C--:B------:R-:W-:Y:S01]  /*f930*/  FMUL.FTZ R252, R244, R233.reuse ;  /* 0x000000e9f4fc7220 */ /* 0x080fe20000410000 */
[----:B------:R-:W-:Y:S01]  /*f940*/  FMUL.FTZ R233, R243, R233 ;  /* 0x000000e9f3e97220 */ /* 0x000fe20000410000 */
[----:B------:R-:W-:Y:S02]  /*f950*/  MOV R246, R245 ;  /* 0x000000f500f67202 */ /* 0x000fe40000000f00 */
[----:B------:R-:W-:-:S07]  /*f960*/  MOV R247, R248 ;  /* 0x000000f800f77202 */ /* 0x000fce0000000f00 */
[----:B------:R-:W-:Y:S05]  /*f970*/  WARPSYNC.COLLECTIVE R71, `(.L_x_7953) ;  /* 0x0000000047087348 */ /* 0x000fea0003c00000 */
[----:B------:R0:W1:Y:S02]  /*f980*/  SHFL.UP P6, R248, R246, R69, R68 ;  /* 0x04000045f6f87389 */ /* 0x00006400000c0044 */
[----:B01----:R-:W-:Y:S05]  /*f990*/  ENDCOLLECTIVE ;  /* 0x000000000000791b */ /* 0x003fea0003800000 */
.L_x_7953:
        /* <DEDUP_REMOVED lines=8> */
[----:B------:R-:W-:Y:S01]  /*fa20*/  HFMA2 R69, -RZ, RZ, 0, 9.5367431640625e-07 ;  /* 0x00000010ff457431 */ /* 0x000fe200000001ff */
[----:B------:R-:W-:Y:S01]  /*fa30*/  MOV R246, R243 ;  /* 0x000000f300f67202 */ /* 0x000fe20000000f00 */
[----:B------:R-:W-:Y:S01]  /*fa40*/  @P2 FADD.FTZ R245, R245, R248 ;  /* 0x000000f8f5f52221 */ /* 0x000fe20000010000 */
[----:B------:R-:W-:-:S07]  /*fa50*/  @P2 FFMA.FTZ R244, R244, R70, R233 ;  /* 0x00000046f4f42223 */ /* 0x000fce00000100e9 */
[----:B------:R-:W-:Y:S05]  /*fa60*/  WARPSYNC.COLLECTIVE R71, `(.L_x_7954) ;  /* 0x0000000047087348 */ /* 0x000fea0003c00000 */
[----:B------:R0:W1:Y:S02]  /*fa70*/  SHFL.UP P6, R248, R246, R69, R68 ;  /* 0x04000045f6f87389 */ /* 0x00006400000c0044 */
[----:B01----:R-:W-:Y:S05]  /*fa80*/  ENDCOLLECTIVE ;  /* 0x000000000000791b */ /* 0x003fea0003800000 */
.L_x_7954:
[----:B------:R-:W-:Y:S02]  /*fa90*/  MOV R246, R244 ;  /* 0x000000f400f67202 */ /* 0x000fe40000000f00 */
[----:B------:R-:W-:-:S07]  /*faa0*/  MOV R70, R248 ;  /* 0x000000f800467202 */ /* 0x000fce0000000f00 */
[----:B------:R-:W-:Y:S05]  /*fab0*/  WARPSYNC.COLLECTIVE R71, `(.L_x_7955) ;  /* 0x0000000047087348 */ /* 0x000fea0003c00000 */
[----:B------:R0:W1:Y:S02]  /*fac0*/  SHFL.UP P6, R248, R246, R69, R68 ;  /* 0x04000045f6f87389 */ /* 0x00006400000c0044 */
[----:B01----:R-:W-:Y:S05]  /*fad0*/  ENDCOLLECTIVE ;  /* 0x000000000000791b */ /* 0x003fea0003800000 */
.L_x_7955:
[----:B------:R-:W-:Y:S02]  /*fae0*/  MOV R246, R242 ;  /* 0x000000f200f67202 */ /* 0x000fe40000000f00 */
[----:B------:R-:W-:-:S07]  /*faf0*/  MOV R233, R248 ;  /* 0x000000f800e97202 */ /* 0x000fce0000000f00 */
[----:B------:R-:W-:Y:S05]  /*fb00*/  WARPSYNC.COLLECTIVE R71, `(.L_x_7956) ;  /* 0x0000000047087348 */ /* 0x000fea0003c00000 */
[----:B------:R0:W1:Y:S02]  /*fb10*/  SHFL.UP P6, R248, R246, R69, R68 ;  /* 0x04000045f6f87389 */ /* 0x00006400000c0044 */
[----:B01----:R-:W-:Y:S05]  /*fb20*/  ENDCOLLECTIVE ;  /* 0x000000000000791b */ /* 0x003fea0003800000 */
.L_x_7956:
[----:B------:R-:W-:Y:S02]  /*fb30*/  MOV R246, R245 ;  /* 0x000000f500f67202 */ /* 0x000fe40000000f00 */
[----:B------:R-:W-:-:S07]  /*fb40*/  MOV R247, R248 ;  /* 0x000000f800f77202 */ /* 0x000fce0000000f00 */
[----:B------:R-:W-:Y:S05]  /*fb50*/  WARPSYNC.COLLECTIVE R71, `(.L_x_7957) ;  /* 0x0000000047087348 */ /* 0x000fea0003c00000 */
[----:B------:R0:W1:Y:S02]  /*fb60*/  SHFL.UP P6, R248, R246, R69, R68 ;  /* 0x04000045f6f87389 */ /* 0x00006400000c0044 */
[----:B01----:R-:W-:Y:S05]  /*fb70*/  ENDCOLLECTIVE ;  /* 0x000000000000791b */ /* 0x003fea0003800000 */
.L_x_7957:
[----:B------:R-:W-:Y:S01]  /*fb80*/  MOV R68, R248 ;  /* 0x000000f800447202 */ /* 0x000fe20000000f00 */
[----:B------:R-:W-:Y:S06]  /*fb90*/  BRA `(.L_x_7958) ;  /* 0xffffff8400787947 */ /* 0x000fec000383ffff */
.L_x_7838:
[----:B------:R-:W-:Y:S01]  /*fba0*/  HFMA2 R69, -RZ, RZ, 0, 1.847743988037109375e-06 ;  /* 0x0000001fff457431 */ /* 0x000fe200000001ff */
[----:B------:R-:W-:Y:S01]  /*fbb0*/  BSSY B0, `(.L_x_7959) ;  /* 0x0000007000007945 */ /* 0x000fe20003800000 */
[----:B------:R-:W-:Y:S02]  /*fbc0*/  MOV R70, R243 ;  /* 0x000000f300467202 */ /* 0x000fe40000000f00 */
[----:B------:R-:W-:Y:S02]  /*fbd0*/  MOV R68, 0x1f ;  /* 0x0000001f00447802 */ /* 0x000fe40000000f00 */
[----:B------:R-:W-:-:S07]  /*fbe0*/  MOV R71, 0xffffffff ;  /* 0xffffffff00477802 */ /* 0x000fce0000000f00 */
[----:B-----5:R-:W-:Y:S05]  /*fbf0*/  WARPSYNC.COLLECTIVE R71, `(.L_x_7960) ;  /* 0x0000000047087348 */ /* 0x020fea0003c00000 */
[----:B------:R0:W1:Y:S02]  /*fc00*/  SHFL.IDX P3, R233, R70, R69, R68 ;  /* 0x0000004546e97389 */ /* 0x0000640000060044 */
[----:B01---5:R-:W-:Y:S05]  /*fc10*/  ENDCOLLECTIVE ;  /* 0x000000000000791b */ /* 0x023fea0003800000 */
.L_x_7960:
[----:B------:R-:W-:Y:S05]  /*fc20*/  BSYNC B0 ;  /* 0x0000000000007941 */ /* 0x000fea0003800000 */
.L_x_7959:
[----:B------:R-:W-:Y:S05]  /*fc30*/  BRA `(.L_x_7961) ;  /* 0xffffff8400847947 */ /* 0x000fea000383ffff */
.L_x_7839:
        /* <DEDUP_REMOVED lines=8> */
.L_x_7963:
[----:B------:R-:W-:Y:S05]  /*fcc0*/  BSYNC B0 ;  /* 0x0000000000007941 */ /* 0x000fea0003800000 */
.L_x_7962:
[----:B------:R-:W-:Y:S05]  /*fcd0*/  BRA `(.L_x_7964) ;  /* 0xffffff8400647947 */ /* 0x000fea000383ffff */
.L_x_7840:
        /* <DEDUP_REMOVED lines=8> */
.L_x_7966:
[----:B------:R-:W-:Y:S05]  /*fd60*/  BSYNC B0 ;  /* 0x0000000000007941 */ /* 0x000fea0003800000 */
.L_x_7965:
[----:B------:R-:W-:Y:S05]  /*fd70*/  BRA `(.L_x_7967) ;  /* 0xffffff8400447947 */ /* 0x000fea000383ffff */
.L_x_7841:
        /* <DEDUP_REMOVED lines=8> */
.L_x_7969:
[----:B------:R-:W-:Y:S05]  /*fe00*/  BSYNC B0 ;  /* 0x0000000000007941 */ /* 0x000fea0003800000 */
.L_x_7968:
[----:B------:R-:W-:Y:S05]  /*fe10*/  BRA `(.L_x_7970) ;  /* 0xffffff8400247947 */ /* 0x000fea000383ffff */
.L_x_7842:
[----:B------:R-:W-:Y:S01]  /*fe20*/  HFMA2 R69, -RZ, RZ, 0, 5.9604644775390625e-08 ;  /* 0x00000001ff457431 */ /* 0x000fe200000001ff */
[----:B------:R-:W-:Y:S01]  /*fe30*/  BSSY B0, `(.L_x_7971) ;  /* 0x0000007000007945 */ /* 0x000fe20003800000 */
[----:B------:R-:W-:Y:S02]  /*fe40*/  MOV R246, R243 ;  /* 0x000000f300f67202 */ /* 0x000fe40000000f00 */
[----:B------:R-:W-:Y:S02]  /*fe50*/  MOV R68, RZ ;  /* 0x000000ff00447202 */ /* 0x000fe40000000f00 */
[----:B------:R-:W-:-:S07]  /*fe60*/  MOV R71, 0xffffffff ;  /* 0xffffffff00477802 */ /* 0x000fce0000000f00 */
[----:B-----5:R-:W-:Y:S05]  /*fe70*/  WARPSYNC.COLLECTIVE R71, `(.L_x_7972) ;  /* 0x0000000047087348 */ /* 0x020fea0003c00000 */
[----:B------:R0:W1:Y:S02]  /*fe80*/  SHFL.UP P6, R248, R246, R69, R68 ;  /* 0x04000045f6f87389 */ /* 0x00006400000c0044 */
[----:B01---5:R-:W-:Y:S05]  /*fe90*/  ENDCOLLECTIVE ;  /* 0x000000000000791b */ /* 0x023fea0003800000 */
.L_x_7972:
[----:B------:R-:W-:Y:S05]  /*fea0*/  BSYNC B0 ;  /* 0x0000000000007941 */ /* 0x000fea0003800000 */
.L_x_7971:
        /* <DEDUP_REMOVED lines=9> */
.L_x_7973:
[----:B------:R-:W-:Y:S02]  /*ff40*/  MOV R246, R242 ;  /* 0x000000f200f67202 */ /* 0x000fe40000000f00 */
[----:B------:R-:W-:-:S07]  /*ff50*/  MOV R244, R248 ;  /* 0x000000f800f47202 */ /* 0x000fce0000000f00 */
[----:B------:R-:W-:Y:S05]  /*ff60*/  WARPSYNC.COLLECTIVE R71, `(.L_x_7974) ;  /* 0x0000000047087348 */ /* 0x000fea0003c00000 */
[----:B------:R0:W1:Y:S02]  /*ff70*/  SHFL.UP P6, R248, R246, R69, R68 ;  /* 0x04000045f6f87389 */ /* 0x00006400000c0044 */
[----:B01----:R-:W-:Y:S05]  /*ff80*/  ENDCOLLECTIVE ;  /* 0x000000000000791b */ /* 0x003fea0003800000 */
.L_x_7974:
[----:B------:R-:W-:Y:S02]  /*ff90*/  MOV R246, R245 ;  /* 0x000000f500f67202 */ /* 0x000fe40000000f00 */
[----:B------:R-:W-:-:S07]  /*ffa0*/  MOV R242, R248 ;  /* 0x000000f800f27202 */ /* 0x000fce0000000f00 */
[----:B------:R-:W-:Y:S05]  /*ffb0*/  WARPSYNC.COLLECTIVE R71, `(.L_x_7975) ;  /* 0x0000000047087348 */ /* 0x000fea0003c00000 */
[----:B------:R0:W1:Y:S02]  /*ffc0*/  SHFL.UP P6, R248, R246, R69, R68 ;  /* 0x04000045f6f87389 */ /* 0x00006400000c0044 */
[----:B01----:R-:W-:Y:S05]  /*ffd0*/  ENDCOLLECTIVE ;  /* 0x000000000000791b */ /* 0x003fea0003800000 */
.L_x_7975:
[----:B------:R-:W-:Y:S01]  /*ffe0*/  HFMA2 R69, -RZ, RZ, 0, 0 ;  /* 0x00000000ff457431 */ /* 0x000fe200000001ff */
[----:B------:R-:W-:-:S07]  /*fff0*/  MOV R68, 0x1f ;  /* 0x0000001f00447802 */ /* 0x000fce0000000f00 */
[----:B------:R-:W-:Y:S05]  /*10000*/  WARPSYNC.COLLECTIVE R71, `(.L_x_7976) ;  /* 0x0000000047087348 */ /* 0x000fea0003c00000 */
[----:B------:R0:W1:Y:S02]  /*10010*/  SHFL.IDX P3, R233, R70, R69, R68 ;  /* 0x0000004546e97389 */ /* 0x0000640000060044 */
[----:B01----:R-:W-:Y:S05]  /*10020*/  ENDCOLLECTIVE ;  /* 0x000000000000791b */ /* 0x003fea0003800000 */
.L_x_7976:
[----:B------:R-:W-:Y:S02]  /*10030*/  MOV R245, R248 ;  /* 0x000000f800f57202 */ /* 0x000fe40000000f00 */
[----:B------:R-:W-:Y:S02]  /*10040*/  MOV R70, R61 ;  /* 0x0000003d00467202 */ /* 0x000fe40000000f00 */
[----:B------:R-:W-:-:S07]  /*10050*/  MOV R60, R233 ;  /* 0x000000e9003c7202 */ /* 0x000fce0000000f00 */
[----:B------:R-:W-:Y:S05]  /*10060*/  WARPSYNC.COLLECTIVE R71, `(.L_x_7977) ;  /* 0x0000000047087348 */ /* 0x000fea0003c00000 */
[----:B------:R0:W1:Y:S02]  /*10070*/  SHFL.IDX P3, R233, R70, R69, R68 ;  /* 0x0000004546e97389 */ /* 0x0000640000060044 */
[----:B01----:R-:W-:Y:S05]  /*10080*/  ENDCOLLECTIVE ;  /* 0x000000000000791b */ /* 0x003fea0003800000 */
.L_x_7977:
[----:B------:R-:W-:Y:S02]  /*10090*/  MOV R70, R62 ;  /* 0x0000003e00467202 */ /* 0x000fe40000000f00 */
[----:B------:R-:W-:-:S07]  /*100a0*/  MOV R61, R233 ;  /* 0x000000e9003d7202 */ /* 0x000fce0000000f00 */
[----:B------:R-:W-:Y:S05]  /*100b0*/  WARPSYNC.COLLECTIVE R71, `(.L_x_7978) ;  /* 0x0000000047087348 */ /* 0x000fea0003c00000 */
[----:B------:R0:W1:Y:S02]  /*100c0*/  SHFL.IDX P3, R233, R70, R69, R68 ;  /* 0x0000004546e97389 */ /* 0x0000640000060044 */
[----:B01----:R-:W-:Y:S05]  /*100d0*/  ENDCOLLECTIVE ;  /* 0x000000000000791b */ /* 0x003fea0003800000 */
.L_x_7978:
[----:B------:R-:W-:Y:S02]  /*100e0*/  MOV R70, R63 ;  /* 0x0000003f00467202 */ /* 0x000fe40000000f00 */
[----:B------:R-:W-:-:S07]  /*100f0*/  MOV R62, R233 ;  /* 0x000000e9003e7202 */ /* 0x000fce0000000f00 */
[----:B------:R-:W-:Y:S05]  /*10100*/  WARPSYNC.COLLECTIVE R71, `(.L_x_7979) ;  /* 0x0000000047087348 */ /* 0x000fea0003c00000 */
[----:B------:R0:W1:Y:S02]  /*10110*/  SHFL.IDX P3, R233, R70, R69, R68 ;  /* 0x0000004546e97389 */ /* 0x0000640000060044 */
[----:B01----:R-:W-:Y:S05]  /*10120*/  ENDCOLLECTIVE ;  /* 0x000000000000791b */ /* 0x003fea0003800000 */
.L_x_7979:
[----:B------:R-:W-:Y:S01]  /*10130*/  MOV R63, R233 ;  /* 0x000000e9003f7202 */ /* 0x000fe20000000f00 */
[----:B------:R-:W-:Y:S06]  /*10140*/  BRA `(.L_x_7980) ;  /* 0xffffff8000807947 */ /* 0x000fec000383ffff */
.L_x_7844:
[----:B------:R-:W-:Y:S01]  /*10150*/  MOV R233, R245 ;  /* 0x000000f500e97202 */ /* 0x000fe20000000f00 */
[----:B------:R-:W-:Y:S01]  /*10160*/  HFMA2 R251, -RZ, RZ, 0, 5.9604644775390625e-08 ;  /* 0x00000001fffb7431 */ /* 0x000fe200000001ff */
[----:B------:R-:W-:Y:S02]  /*10170*/  MOV R252, 0x1f ;  /* 0x0000001f00fc7802 */ /* 0x000fe40000000f00 */
[----:B------:R-:W-:-:S07]  /*10180*/  MOV R71, 0xffffffff ;  /* 0xffffffff00477802 */ /* 0x000fce0000000f00 */
[----:B------:R-:W-:Y:S05]  /*10190*/  WARPSYNC.COLLECTIVE R71, `(.L_x_7981) ;  /* 0x0000000047087348 */ /* 0x000fea0003c00000 */
[----:B------:R0:W1:Y:S02]  /*101a0*/  SHFL.DOWN P0, R68, R233, R251, R252 ;  /* 0x080000fbe9447389 */ /* 0x00006400000000fc */
[----:B01----:R-:W-:Y:S05]  /*101b0*/  ENDCOLLECTIVE ;  /* 0x000000000000791b */ /* 0x003fea0003800000 */
.L_x_7981:
[----:B------:R-:W-:Y:S02]  /*101c0*/  MOV R233, R246 ;  /* 0x000000f600e97202 */ /* 0x000fe40000000f00 */
[----:B------:R-:W-:-:S07]  /*101d0*/  MOV R69, R68 ;  /* 0x0000004400457202 */ /* 0x000fce0000000f00 */
[----:B------:R-:W-:Y:S05]  /*101e0*/  WARPSYNC.COLLECTIVE R71, `(.L_x_7982) ;  /* 0x0000000047087348 */ /* 0x000fea0003c00000 */
[----:B------:R0:W1:Y:S02]  /*101f0*/  SHFL.DOWN P0, R68, R233, R251, R252 ;  /* 0x080000fbe9447389 */ /* 0x00006400000000fc */
[----:B01----:R-:W-:Y:S05]  /*10200*/  ENDCOLLECTIVE ;  /* 0x000000000000791b */ /* 0x003fea0003800000 */
.L_x_7982:
[----:B------:R-:W-:Y:S02]  /*10210*/  MOV R233, R247 ;  /* 0x000000f700e97202 */ /* 0x000fe40000000f00 */
[----:B------:R-:W-:-:S07]  /*10220*/  MOV R70, R68 ;  /* 0x0000004400467202 */ /* 0x000fce0000000f00 */
[----:B------:R-:W-:Y:S05]  /*10230*/  WARPSYNC.COLLECTIVE R71, `(.L_x_7983) ;  /* 0x0000000047087348 */ /* 0x000fea0003c00000 */
[----:B------:R0:W1:Y:S02]  /*10240*/  SHFL.DOWN P0, R68, R233, R251, R252 ;  /* 0x080000fbe9447389 */ /* 0x00006400000000fc */
[----:B01----:R-:W-:Y:S05]  /*10250*/  ENDCOLLECTIVE ;  /* 0x000000000000791b */ /* 0x003fea0003800000 */
.L_x_7983:
[----:B------:R-:W-:Y:S02]  /*10260*/  MOV R233, R248 ;  /* 0x000000f800e97202 */ /* 0x000fe40000000f00 */
[----:B------:R-:W-:-:S07]  /*10270*/  MOV R123, R68 ;  /* 0x00000044007b7202 */ /* 0x000fce0000000f00 */
[----:B------:R-:W-:Y:S05]  /*10280*/  WARPSYNC.COLLECTIVE R71, `(.L_x_7984) ;  /* 0x0000000047087348 */ /* 0x000fea0003c00000 */
[----:B------:R0:W1:Y:S02]  /*10290*/  SHFL.DOWN P0, R68, R233, R251, R252 ;  /* 0x080000fbe9447389 */ /* 0x00006400000000fc */
[----:B01----:R-:W-:Y:S05]  /*102a0*/  ENDCOLLECTIVE ;  /* 0x000000000000791b */ /* 0x003fea0003800000 */
.L_x_7984:
[----:B------:R-:W-:Y:S05]  /*102b0*/  BRA `(.L_x_7985) ;  /* 0xffffff9000f07947 */ /* 0x000fea000383ffff */
.L_x_7847:
        /* <DEDUP_REMOVED lines=8> */
.L_x_7987:
[----:B------:R-:W-:Y:S05]  /*10340*/  BSYNC B0 ;  /* 0x0000000000007941 */ /* 0x000fea0003800000 */
.L_x_7986:
        /* <DEDUP_REMOVED lines=8> */
.L_x_7988:
[----:B------:R-:W-:Y:S02]  /*103d0*/  MOV R233, R247 ;  /* 0x000000f700e97202 */ /* 0x000fe40000000f00 */
[----:B------:R-:W-:-:S07]  /*103e0*/  MOV R70, R68 ;  /* 0x0000004400467202 */ /* 0x000fce0000000f00 */
[----:B------:R-:W-:Y:S05]  /*103f0*/  WARPSYNC.COLLECTIVE R71, `(.L_x_7989) ;  /* 0x0000000047087348 */ /* 0x000fea0003c00000 */
[----:B------:R0:W1:Y:S02]  /*10400*/  SHFL.DOWN P0, R68, R233, R251, R252 ;  /* 0x080000fbe9447389 */ /* 0x00006400000000fc */
[----:B01----:R-:W-:Y:S05]  /*10410*/  ENDCOLLECTIVE ;  /* 0x000000000000791b */ /* 0x003fea0003800000 */
.L_x_7989:
[----:B------:R-:W-:Y:S02]  /*10420*/  MOV R233, R248 ;  /* 0x000000f800e97202 */ /* 0x000fe40000000f00 */
[----:B------:R-:W-:-:S07]  /*10430*/  MOV R123, R68 ;  /* 0x00000044007b7202 */ /* 0x000fce0000000f00 */
[----:B------:R-:W-:Y:S05]  /*10440*/  WARPSYNC.COLLECTIVE R71, `(.L_x_7990) ;  /* 0x0000000047087348 */ /* 0x000fea0003c00000 */
[----:B------:R0:W1:Y:S02]  /*10450*/  SHFL.DOWN P0, R68, R233, R251, R252 ;  /* 0x080000fbe9447389 */ /* 0x00006400000000fc */
[----:B01----:R-:W-:Y:S05]  /*10460*/  ENDCOLLECTIVE ;  /* 0x000000000000791b */ /* 0x003fea0003800000 */
.L_x_7990:
[----:B------:R-:W-:Y:S01]  /*10470*/  MOV R242, R68 ;  /* 0x0000004400f27202 */ /* 0x000fe20000000f00 */
[----:B------:R-:W-:Y:S06]  /*10480*/  BRA `(.L_x_7991) ;  /* 0xffffff9000cc7947 */ /* 0x000fec000383ffff */
.L_x_7850:
[----:B------:R-:W-:Y:S01]  /*10490*/  HFMA2 R251, -RZ, RZ, 0, 2.384185791015625e-07 ;  /* 0x00000004fffb7431 */ /* 0x000fe200000001ff */
[----:B------:R-:W-:Y:S01]  /*104a0*/  BSSY B0, `(.L_x_7992) ;  /* 0x0000007000007945 */ /* 0x000fe20003800000 */
[----:B------:R-:W-:Y:S02]  /*104b0*/  MOV R233, R245 ;  /* 0x000000f500e97202 */ /* 0x000fe40000000f00 */
[----:B------:R-:W-:Y:S02]  /*104c0*/  MOV R252, 0x1f ;  /* 0x0000001f00fc7802 */ /* 0x000fe40000000f00 */
[----:B------:R-:W-:-:S07]  /*104d0*/  MOV R71, 0xffffffff ;  /* 0xffffffff00477802 */ /* 0x000fce0000000f00 */
[----:B01234-:R-:W-:Y:S05]  /*104e0*/  WARPSYNC.COLLECTIVE R71, `(.L_x_7993) ;  /* 0x0000000047087348 */ /* 0x01ffea0003c00000 */
[----:B----4-:R4:W0:Y:S02]  /*104f0*/  SHFL.DOWN P0, R68, R233, R251, R252 ;  /* 0x080000fbe9447389 */ /* 0x01082400000000fc */
[----:B01234-:R-:W-:Y:S05]  /*10500*/  ENDCOLLECTIVE ;  /* 0x000000000000791b */ /* 0x01ffea0003800000 */
.L_x_7993:
[----:B------:R-:W-:Y:S05]  /*10510*/  BSYNC B0 ;  /* 0x0000000000007941 */ /* 0x000fea0003800000 */
.L_x_7992:
        /* <DEDUP_REMOVED lines=8> */
.L_x_7994:
[----:B------:R-:W-:Y:S02]  /*105a0*/  MOV R233, R247 ;  /* 0x000000f700e97202 */ /* 0x000fe40000000f00 */
[----:B------:R-:W-:-:S07]  /*105b0*/  MOV R70, R68 ;  /* 0x0000004400467202 */ /* 0x000fce0000000f00 */
[----:B------:R-:W-:Y:S05]  /*105c0*/  WARPSYNC.COLLECTIVE R71, `(.L_x_7995) ;  /* 0x0000000047087348 */ /* 0x000fea0003c00000 */
[----:B------:R0:W1:Y:S02]  /*105d0*/  SHFL.DOWN P0, R68, R233, R251, R252 ;  /* 0x080000fbe9447389 */ /* 0x00006400000000fc */
[----:B01----:R-:W-:Y:S05]  /*105e0*/  ENDCOLLECTIVE ;  /* 0x000000000000791b */ /* 0x003fea0003800000 */
.L_x_7995:
[----:B------:R-:W-:Y:S02]  /*105f0*/  MOV R233, R248 ;  /* 0x000000f800e97202 */ /* 0x000fe40000000f00 */
[----:B------:R-:W-:-:S07]  /*10600*/  MOV R123, R68 ;  /* 0x00000044007b7202 */ /* 0x000fce0000000f00 */
[----:B------:R-:W-:Y:S05]  /*10610*/  WARPSYNC.COLLECTIVE R71, `(.L_x_7996) ;  /* 0x0000000047087348 */ /* 0x000fea0003c00000 */
[----:B------:R0:W1:Y:S02]  /*10620*/  SHFL.DOWN P0, R68, R233, R251, R252 ;  /* 0x080000fbe9447389 */ /* 0x00006400000000fc */
[----:B01----:R-:W-:Y:S05]  /*10630*/  ENDCOLLECTIVE ;  /* 0x000000000000791b */ /* 0x003fea0003800000 */
.L_x_7996:
[----:B------:R-:W-:Y:S01]  /*10640*/  MOV R242, R68 ;  /* 0x0000004400f27202 */ /* 0x000fe20000000f00 */
[----:B------:R-:W-:Y:S06]  /*10650*/  BRA `(.L_x_7997) ;  /* 0xffffff9000a87947 */ /* 0x000fec000383ffff */
.L_x_7853:
[----:B------:R-:W-:Y:S01]  /*10660*/  HFMA2 R251, -RZ, RZ, 0, 4.76837158203125e-07 ;  /* 0x00000008fffb7431 */ /* 0x000fe200000001ff */
[----:B------:R-:W-:Y:S01]  /*10670*/  BSSY B0, `(.L_x_7998) ;  /* 0x0000007000007945 */ /* 0x000fe20003800000 */
[----:B------:R-:W-:Y:S02]  /*10680*/  MOV R233, R245 ;  /* 0x000000f500e97202 */ /* 0x000fe40000000f00 */
[----:B------:R-:W-:Y:S02]  /*10690*/  MOV R252, 0x1f ;  /* 0x0000001f00fc7802 */ /* 0x000fe40000000f00 */
[----:B------:R-:W-:-:S07]  /*106a0*/  MOV R71, 0xffffffff ;  /* 0xffffffff00477802 */ /* 0x000fce0000000f00 */
[----:B01234-:R-:W-:Y:S05]  /*106b0*/  WARPSYNC.COLLECTIVE R71, `(.L_x_7999) ;  /* 0x0000000047087348 */ /* 0x01ffea0003c00000 */
[----:B----4-:R4:W0:Y:S02]  /*106c0*/  SHFL.DOWN P0, R68, R233, R251, R252 ;  /* 0x080000fbe9447389 */ /* 0x01082400000000fc */
[----:B01234-:R-:W-:Y:S05]  /*106d0*/  ENDCOLLECTIVE ;  /* 0x000000000000791b */ /* 0x01ffea0003800000 */
.L_x_7999:
[----:B------:R-:W-:Y:S05]  /*106e0*/  BSYNC B0 ;  /* 0x0000000000007941 */ /* 0x000fea0003800000 */
.L_x_7998:
        /* <DEDUP_REMOVED lines=8> */
.L_x_8000:
[----:B------:R-:W-:Y:S02]  /*10770*/  MOV R233, R247 ;  /* 0x000000f700e97202 */ /* 0x000fe40000000f00 */
[----:B------:R-:W-:-:S07]  /*10780*/  MOV R70, R68 ;  /* 0x0000004400467202 */ /* 0x000fce0000000f00 */
[----:B------:R-:W-:Y:S05]  /*10790*/  WARPSYNC.COLLECTIVE R71, `(.L_x_8001) ;  /* 0x0000000047087348 */ /* 0x000fea0003c00000 */
[----:B------:R0:W1:Y:S02]  /*107a0*/  SHFL.DOWN P0, R68, R233, R251, R252 ;  /* 0x080000fbe9447389 */ /* 0x00006400000000fc */
[----:B01----:R-:W-:Y:S05]  /*107b0*/  ENDCOLLECTIVE ;  /* 0x000000000000791b */ /* 0x003fea0003800000 */
.L_x_8001:
[----:B------:R-:W-:Y:S02]  /*107c0*/  MOV R233, R248 ;  /* 0x000000f800e97202 */ /* 0x000fe40000000f00 */
[----:B------:R-:W-:-:S07]  /*107d0*/  MOV R123, R68 ;  /* 0x00000044007b7202 */ /* 0x000fce0000000f00 */
[----:B------:R-:W-:Y:S05]  /*107e0*/  WARPSYNC.COLLECTIVE R71, `(.L_x_8002) ;  /* 0x0000000047087348 */ /* 0x000fea0003c00000 */
[----:B------:R0:W1:Y:S02]  /*107f0*/  SHFL.DOWN P0, R68, R233, R251, R252 ;  /* 0x080000fbe9447389 */ /* 0x00006400000000fc */
[----:B01----:R-:W-:Y:S05]  /*10800*/  ENDCOLLECTIVE ;  /* 0x000000000000791b */ /* 0x003fea0003800000 */
.L_x_8002:
[----:B------:R-:W-:Y:S01]  /*10810*/  MOV R242, R68 ;  /* 0x0000004400f27202 */ /* 0x000fe20000000f00 */
[----:B------:R-:W-:Y:S06]  /*10820*/  BRA `(.L_x_8003) ;  /* 0xffffff9000847947 */ /* 0x000fec000383ffff */
.L_x_7856:
[----:B------:R-:W-:Y:S01]  /*10830*/  HFMA2 R251, -RZ, RZ, 0, 9.5367431640625e-07 ;  /* 0x00000010fffb7431 */ /* 0x000fe200000001ff */
[----:B------:R-:W-:Y:S01]  /*10840*/  BSSY B0, `(.L_x_8004) ;  /* 0x0000007000007945 */ /* 0x000fe20003800000 */
[----:B------:R-:W-:Y:S02]  /*10850*/  MOV R233, R245 ;  /* 0x000000f500e97202 */ /* 0x000fe40000000f00 */
[----:B------:R-:W-:Y:S02]  /*10860*/  MOV R252, 0x1f ;  /* 0x0000001f00fc7802 */ /* 0x000fe40000000f00 */
[----:B------:R-:W-:-:S07]  /*10870*/  MOV R71, 0xffffffff ;  /* 0xffffffff00477802 */ /* 0x000fce0000000f00 */
[----:B01234-:R-:W-:Y:S05]  /*10880*/  WARPSYNC.COLLECTIVE R71, `(.L_x_8005) ;  /* 0x0000000047087348 */ /* 0x01ffea0003c00000 */
[----:B----4-:R4:W0:Y:S02]  /*10890*/  SHFL.DOWN P0, R68, R233, R251, R252 ;  /* 0x080000fbe9447389 */ /* 0x01082400000000fc */
[----:B01234-:R-:W-:Y:S05]  /*108a0*/  ENDCOLLECTIVE ;  /* 0x000000000000791b */ /* 0x01ffea0003800000 */
.L_x_8005:
[----:B------:R-:W-:Y:S05]  /*108b0*/  BSYNC B0 ;  /* 0x0000000000007941 */ /* 0x000fea0003800000 */
.L_x_8004:
        /* <DEDUP_REMOVED lines=8> */
.L_x_8006:
[----:B------:R-:W-:Y:S02]  /*10940*/  MOV R233, R247 ;  /* 0x000000f700e97202 */ /* 0x000fe40000000f00 */
[----:B------:R-:W-:-:S07]  /*10950*/  MOV R70, R68 ;  /* 0x0000004400467202 */ /* 0x000fce0000000f00 */
[----:B------:R-:W-:Y:S05]  /*10960*/  WARPSYNC.COLLECTIVE R71, `(.L_x_8007) ;  /* 0x0000000047087348 */ /* 0x000fea0003c00000 */
[----:B------:R0:W1:Y:S02]  /*10970*/  SHFL.DOWN P0, R68, R233, R251, R252 ;  /* 0x080000fbe9447389 */ /* 0x00006400000000fc */
[----:B01----:R-:W-:Y:S05]  /*10980*/  ENDCOLLECTIVE ;  /* 0x000000000000791b */ /* 0x003fea0003800000 */
.L_x_8007:
[----:B------:R-:W-:Y:S02]  /*10990*/  MOV R233, R248 ;  /* 0x000000f800e97202 */ /* 0x000fe40000000f00 */
[----:B------:R-:W-:-:S07]  /*109a0*/  MOV R123, R68 ;  /* 0x00000044007b7202 */ /* 0x000fce0000000f00 */
[----:B------:R-:W-:Y:S05]  /*109b0*/  WARPSYNC.COLLECTIVE R71, `(.L_x_8008) ;  /* 0x0000000047087348 */ /* 0x000fea0003c00000 */
[----:B------:R0:W1:Y:S02]  /*109c0*/  SHFL.DOWN P0, R68, R233, R251, R252 ;  /* 0x080000fbe9447389 */ /* 0x00006400000000fc */
[----:B01----:R-:W-:Y:S05]  /*109d0*/  ENDCOLLECTIVE ;  /* 0x000000000000791b */ /* 0x003fea0003800000 */
.L_x_8008:
[----:B------:R-:W-:Y:S01]  /*109e0*/  MOV R242, R68 ;  /* 0x0000004400f27202 */ /* 0x000fe20000000f00 */
[----:B------:R-:W-:Y:S06]  /*109f0*/  BRA `(.L_x_8009) ;  /* 0xffffff9000607947 */ /* 0x000fec000383ffff */
.L_x_7859:
        /* <DEDUP_REMOVED lines=8> */
.L_x_8011:
[----:B------:R-:W-:Y:S05]  /*10a80*/  BSYNC B0 ;  /* 0x0000000000007941 */ /* 0x000fea0003800000 */
.L_x_8010:
        /* <DEDUP_REMOVED lines=10> */
.L_x_8012:
[----:B------:R-:W-:Y:S02]  /*10b30*/  MOV R70, R247 ;  /* 0x000000f700467202 */ /* 0x000fe40000000f00 */
[----:B------:R-:W-:-:S07]  /*10b40*/  MOV R242, R233 ;  /* 0x000000e900f27202 */ /* 0x000fce0000000f00 */
[----:B------:R-:W-:Y:S05]  /*10b50*/  WARPSYNC.COLLECTIVE R71, `(.L_x_8013) ;  /* 0x0000000047087348 */ /* 0x000fea0003c00000 */
[----:B------:R0:W1:Y:S02]  /*10b60*/  SHFL.IDX P3, R233, R70, R69, R68 ;  /* 0x0000004546e97389 */ /* 0x0000640000060044 */
[----:B01----:R-:W-:Y:S05]  /*10b70*/  ENDCOLLECTIVE ;  /* 0x000000000000791b */ /* 0x003fea0003800000 */
.L_x_8013:
        /* <DEDUP_REMOVED lines=15> */
.L_x_8014:
[----:B------:R-:W-:Y:S01]  /*10c70*/  MOV R70, R60 ;  /* 0x0000003c00467202 */ /* 0x000fe20000000f00 */
[----:B------:R-:W-:Y:S01]  /*10c80*/  FADD.FTZ R123, R233, R123 ;  /* 0x0000007be97b7221 */ /* 0x000fe20000010000 */
[----:B------:R-:W-:-:S07]  /*10c90*/  MOV R233, R245 ;  /* 0x000000f500e97202 */ /* 0x000fce0000000f00 */
[----:B------:R-:W-:Y:S05]  /*10ca0*/  WARPSYNC.COLLECTIVE R71, `(.L_x_8015) ;  /* 0x0000000047087348 */ /* 0x000fea0003c00000 */
[----:B------:R0:W1:Y:S02]  /*10cb0*/  SHFL.DOWN P0, R68, R233, R251, R252 ;  /* 0x080000fbe9447389 */ /* 0x00006400000000fc */
[----:B01----:R-:W-:Y:S05]  /*10cc0*/  ENDCOLLECTIVE ;  /* 0x000000000000791b */ /* 0x003fea0003800000 */
.L_x_8015:
[----:B------:R-:W-:Y:S02]  /*10cd0*/  MOV R233, R246 ;  /* 0x000000f600e97202 */ /* 0x000fe40000000f00 */
[----:B------:R-:W-:-:S07]  /*10ce0*/  MOV R245, R68 ;  /* 0x0000004400f57202 */ /* 0x000fce0000000f00 */
[----:B------:R-:W-:Y:S05]  /*10cf0*/  WARPSYNC.COLLECTIVE R71, `(.L_x_8016) ;  /* 0x0000000047087348 */ /* 0x000fea0003c00000 */
[----:B------:R0:W1:Y:S02]  /*10d00*/  SHFL.DOWN P0, R68, R233, R251, R252 ;  /* 0x080000fbe9447389 */ /* 0x00006400000000fc */
[----:B01----:R-:W-:Y:S05]  /*10d10*/  ENDCOLLECTIVE ;  /* 0x000000000000791b */ /* 0x003fea0003800000 */
.L_x_8016:
[----:B------:R-:W-:Y:S02]  /*10d20*/  MOV R233, R247 ;  /* 0x000000f700e97202 */ /* 0x000fe40000000f00 */
[----:B------:R-:W-:-:S07]  /*10d30*/  MOV R246, R68 ;  /* 0x0000004400f67202 */ /* 0x000fce0000000f00 */
[----:B------:R-:W-:Y:S05]  /*10d40*/  WARPSYNC.COLLECTIVE R71, `(.L_x_8017) ;  /* 0x0000000047087348 */ /* 0x000fea0003c00000 */
[----:B------:R0:W1:Y:S02]  /*10d50*/  SHFL.DOWN P0, R68, R233, R251, R252 ;  /* 0x080000fbe9447389 */ /* 0x00006400000000fc */
[----:B01----:R-:W-:Y:S05]  /*10d60*/  ENDCOLLECTIVE ;  /* 0x000000000000791b */ /* 0x003fea0003800000 */
.L_x_8017:
[----:B------:R-:W-:Y:S02]  /*10d70*/  MOV R233, R248 ;  /* 0x000000f800e97202 */ /* 0x000fe40000000f00 */
[----:B------:R-:W-:-:S07]  /*10d80*/  MOV R247, R68 ;  /* 0x0000004400f77202 */ /* 0x000fce0000000f00 */
[----:B------:R-:W-:Y:S05]  /*10d90*/  WARPSYNC.COLLECTIVE R71, `(.L_x_8018) ;  /* 0x0000000047087348 */ /* 0x000fea0003c00000 */
[----:B------:R0:W1:Y:S02]  /*10da0*/  SHFL.DOWN P0, R68, R233, R251, R252 ;  /* 0x080000fbe9447389 */ /* 0x00006400000000fc */
[----:B01----:R-:W-:Y:S05]  /*10db0*/  ENDCOLLECTIVE ;  /* 0x000000000000791b */ /* 0x003fea0003800000 */
.L_x_8018:
[----:B------:R-:W-:Y:S01]  /*10dc0*/  MOV R248, R68 ;  /* 0x0000004400f87202 */ /* 0x000fe20000000f00 */
[----:B------:R-:W-:-:S07]  /*10dd0*/  HFMA2 R68, -RZ, RZ, 0, 1.847743988037109375e-06 ;  /* 0x0000001fff447431 */ /* 0x000fce00000001ff */
[----:B------:R-:W-:Y:S05]  /*10de0*/  WARPSYNC.COLLECTIVE R71, `(.L_x_8019) ;  /* 0x0000000047087348 */ /* 0x000fea0003c00000 */
[----:B------:R0:W1:Y:S02]  /*10df0*/  SHFL.IDX P3, R233, R70, R69, R68 ;  /* 0x0000004546e97389 */ /* 0x0000640000060044 */
[----:B01----:R-:W-:Y:S05]  /*10e00*/  ENDCOLLECTIVE ;  /* 0x000000000000791b */ /* 0x003fea0003800000 */
.L_x_8019:
[----:B------:R-:W-:Y:S02]  /*10e10*/  MOV R70, R61 ;  /* 0x0000003d00467202 */ /* 0x000fe40000000f00 */
[----:B------:R-:W-:-:S07]  /*10e20*/  MOV R60, R233 ;  /* 0x000000e9003c7202 */ /* 0x000fce0000000f00 */
[----:B------:R-:W-:Y:S05]  /*10e30*/  WARPSYNC.COLLECTIVE R71, `(.L_x_8020) ;  /* 0x0000000047087348 */ /* 0x000fea0003c00000 */
[----:B------:R0:W1:Y:S02]  /*10e40*/  SHFL.IDX P3, R233, R70, R69, R68 ;  /* 0x0000004546e97389 */ /* 0x0000640000060044 */
[----:B01----:R-:W-:Y:S05]  /*10e50*/  ENDCOLLECTIVE ;  /* 0x000000000000791b */ /* 0x003fea0003800000 */
.L_x_8020:
[----:B------:R-:W-:Y:S02]  /*10e60*/  MOV R70, R62 ;  /* 0x0000003e00467202 */ /* 0x000fe40000000f00 */
[----:B------:R-:W-:-:S07]  /*10e70*/  MOV R61, R233 ;  /* 0x000000e9003d7202 */ /* 0x000fce0000000f00 */
[----:B------:R-:W-:Y:S05]  /*10e80*/  WARPSYNC.COLLECTIVE R71, `(.L_x_8021) ;  /* 0x0000000047087348 */ /* 0x000fea0003c00000 */
[----:B------:R0:W1:Y:S02]  /*10e90*/  SHFL.IDX P3, R233, R70, R69, R68 ;  /* 0x0000004546e97389 */ /* 0x0000640000060044 */
[----:B01----:R-:W-:Y:S05]  /*10ea0*/  ENDCOLLECTIVE ;  /* 0x000000000000791b */ /* 0x003fea0003800000 */
.L_x_8021:
[----:B------:R-:W-:Y:S02]  /*10eb0*/  MOV R70, R63 ;  /* 0x0000003f00467202 */ /* 0x000fe40000000f00 */
[----:B------:R-:W-:-:S07]  /*10ec0*/  MOV R62, R233 ;  /* 0x000000e9003e7202 */ /* 0x000fce0000000f00 */
[----:B------:R-:W-:Y:S05]  /*10ed0*/  WARPSYNC.COLLECTIVE R71, `(.L_x_8022) ;  /* 0x0000000047087348 */ /* 0x000fea0003c00000 */
[----:B------:R0:W1:Y:S02]  /*10ee0*/  SHFL.IDX P3, R233, R70, R69, R68 ;  /* 0x0000004546e97389 */ /* 0x0000640000060044 */
[----:B01----:R-:W-:Y:S05]  /*10ef0*/  ENDCOLLECTIVE ;  /* 0x000000000000791b */ /* 0x003fea0003800000 */
.L_x_8022:
[----:B------:R-:W-:Y:S01]  /*10f00*/  MOV R63, R233 ;  /* 0x000000e9003f7202 */ /* 0x000fe20000000f00 */
[----:B------:R-:W-:Y:S06]  /*10f10*/  BRA `(.L_x_8023) ;  /* 0xffffff8c00b07947 */ /* 0x000fec000383ffff */
.L_x_8024:
        /* <DEDUP_REMOVED lines=14> */
.L_x_18704:


//--------------------- .text._Z25selective_scan_bwd_kernelI32Selective_Scan_bwd_kernel_traitsILi64ELi16ELb0ELb1ELb0ELb1ELb0EN3c104HalfENS1_7complexIfEEEEv12SSMParamsBwd --------------------------
	.section	.text._Z25selective_scan_bwd_kernelI32Selective_Scan_bwd_kernel_traitsILi64ELi16ELb0ELb1ELb0ELb1ELb0EN3c104HalfENS1_7complexIfEEEEv12SSMParamsBwd,"ax",@progbits
	.align	128
        .global         _Z25selective_scan_bwd_kernelI32Selective_Scan_bwd_kernel_traitsILi64ELi16ELb0ELb1ELb0ELb1ELb0EN3c104HalfENS1_7complexIfEEEEv12SSMParamsBwd
        .type           _Z25selective_scan_bwd_kernelI32Selective_Scan_bwd_kernel_traitsILi64ELi16ELb0ELb1ELb0ELb1ELb0EN3c104HalfENS1_7complexIfEEEEv12SSMParamsBwd,@function
        .size           _Z25selective_scan_bwd_kernelI32Selective_Scan_bwd_kernel_traitsILi64ELi16ELb0ELb1ELb0ELb1ELb0EN3c104HalfENS1_7complexIfEEEEv12SSMParamsBwd,(.L_x_18705 - _Z25selective_scan_bwd_kernelI32Selective_Scan_bwd_kernel_traitsILi64ELi16ELb0ELb1ELb0ELb1ELb0EN3c104HalfENS1_7complexIfEEEEv12SSMParamsBwd)
        .other          _Z25selective_scan_bwd_kernelI32Selective_Scan_bwd_kernel_traitsILi64ELi16ELb0ELb1ELb0ELb1ELb0EN3c104HalfENS1_7complexIfEEEEv12SSMParamsBwd,@"STO_CUDA_ENTRY STV_DEFAULT"
_Z25selective_scan_bwd_kernelI32Selective_Scan_bwd_kernel_traitsILi64ELi16ELb0ELb1ELb0ELb1ELb0EN3c104HalfENS1_7complexIfEEEEv12SSMParamsBwd:
.text._Z25selective_scan_bwd_kernelI32Selective_Scan_bwd_kernel_traitsILi64ELi16ELb0ELb1ELb0ELb1ELb0EN3c104HalfENS1_7complexIfEEEEv12SSMParamsBwd:
        /* <DEDUP_REMOVED lines=145> */
.L_x_8157:
        /* <DEDUP_REMOVED lines=70> */
[----:B------:R-:W-:Y:S02]  /*0d70*/  LOP3.LUT R30, R31, 0x1c0, RZ, 0xfc, !PT ;  /* 0x000001c01f1e7812 */ /* 0x000fe400078efcff */
        /* <DEDUP_REMOVED lines=96> */
[----:B------:R-:W-:Y:S04]  /*1380*/  STS.U16 [R250+0xc0], R13 ;  /* 0x0000c00dfa007388 */ /* 0x000fe80000000400 */
[----:B------:R2:W-:Y:S01]  /*1390*/  STS.U16 [R249+0x100], R12 ;  /* 0x0001000cf9007388 */ /* 0x0005e20000000400 */
        /* <DEDUP_REMOVED lines=164> */
[----:B0-----:R-:W-:-:S03]  /*1de0*/  PRMT R4, RZ, 0x7610, R4 ;  /* 0x00007610ff047816 */ /* 0x001fc60000000004 */
        /* <DEDUP_REMOVED lines=24> */
[----:B------:R-:W-:Y:S02]  /*1f70*/  CS2R R76, SRZ ;  /* 0x00000000004c7805 */ /* 0x000fe4000001ff00 */
[----:B------:R-:W-:-:S02]  /*1f80*/  FSETP.GTU.FTZ.AND P2, PT, R82, 20, PT ;  /* 0x41a000005200780b */ /* 0x000fc40003f5c000 */
[----:B------:R-:W-:Y:S02]  /*1f90*/  FSETP.GTU.FTZ.AND P3, PT, R81, 20, PT ;  /* 0x41a000005100780b */ /* 0x000fe40003f7c000 */
[----:B------:R-:W-:Y:S02]  /*1fa0*/  FSETP.GTU.FTZ.AND P4, PT, R80, 20, PT ;  /* 0x41a000005000780b */ /* 0x000fe40003f9c000 */
[----:B------:R-:W-:Y:S02]  /*1fb0*/  FSETP.GTU.FTZ.AND P5, PT, R79, 20, PT ;  /* 0x41a000004f00780b */ /* 0x000fe40003fbc000 */
[----:B------:R-:W-:Y:S01]  /*1fc0*/  MOV R78, RZ ;  /* 0x000000ff004e7202 */ /* 0x000fe20000000f00 */
[----:B------:R0:W-:Y:S04]  /*1fd0*/  STS.U16 [R75], R8 ;  /* 0x000000084b007388 */ /* 0x0001e80000000400 */
        /* <DEDUP_REMOVED lines=32> */
[----:B0-----:R-:W-:-:S02]  /*21e0*/  HFMA2 R75, -RZ, RZ, 0, 0 ;  /* 0x00000000ff4b7431 */ /* 0x001fc400000001ff */
        /* <DEDUP_REMOVED lines=32> */
.L_x_8027:
[----:B------:R-:W-:Y:S05]  /*23f0*/  BSYNC.RECONVERGENT B0 ;  /* 0x0000000000007941 */ /* 0x000fea0003800200 */
.L_x_8026:
        /* <DEDUP_REMOVED lines=38> */
.L_x_8029:
[----:B------:R-:W-:Y:S05]  /*2660*/  BSYNC.RECONVERGENT B0 ;  /* 0x0000000000007941 */ /* 0x000fea0003800200 */
.L_x_8028:
        /* <DEDUP_REMOVED lines=39> */
.L_x_8031:
[----:B------:R-:W-:Y:S05]  /*28e0*/  BSYNC.RECONVERGENT B0 ;  /* 0x0000000000007941 */ /* 0x000fea0003800200 */
.L_x_8030:
        /* <DEDUP_REMOVED lines=39> */
.L_x_8033:
[----:B------:R-:W-:Y:S05]  /*2b60*/  BSYNC.RECONVERGENT B0 ;  /* 0x0000000000007941 */ /* 0x000fea0003800200 */
.L_x_8032:
        /* <DEDUP_REMOVED lines=39> */
.L_x_8035:
[----:B------:R-:W-:Y:S05]  /*2de0*/  BSYNC.RECONVERGENT B0 ;  /* 0x0000000000007941 */ /* 0x000fea0003800200 */
.L_x_8034:
        /* <DEDUP_REMOVED lines=39> */
.L_x_8037:
[----:B------:R-:W-:Y:S05]  /*3060*/  BSYNC.RECONVERGENT B0 ;  /* 0x0000000000007941 */ /* 0x000fea0003800200 */
.L_x_8036:
        /* <DEDUP_REMOVED lines=40> */
.L_x_8039:
[----:B------:R-:W-:Y:S05]  /*32f0*/  BSYNC.RECONVERGENT B0 ;  /* 0x0000000000007941 */ /* 0x000fea0003800200 */
.L_x_8038:
        /* <DEDUP_REMOVED lines=39> */
.L_x_8041:
[----:B------:R-:W-:Y:S05]  /*3570*/  BSYNC.RECONVERGENT B0 ;  /* 0x0000000000007941 */ /* 0x000fea0003800200 */
.L_x_8040:
        /* <DEDUP_REMOVED lines=39> */
.L_x_8043:
[----:B------:R-:W-:Y:S05]  /*37f0*/  BSYNC.RECONVERGENT B0 ;  /* 0x0000000000007941 */ /* 0x000fea0003800200 */
.L_x_8042:
        /* <DEDUP_REMOVED lines=39> */
.L_x_8045:
[----:B------:R-:W-:Y:S05]  /*3a70*/  BSYNC.RECONVERGENT B0 ;  /* 0x0000000000007941 */ /* 0x000fea0003800200 */
.L_x_8044:
        /* <DEDUP_REMOVED lines=44> */
.L_x_8047:
[----:B------:R-:W-:Y:S05]  /*3d40*/  BSYNC.RECONVERGENT B0 ;  /* 0x0000000000007941 */ /* 0x000fea0003800200 */
.L_x_8046:
        /* <DEDUP_REMOVED lines=32> */
.L_x_8049:
[----:B------:R-:W-:Y:S05]  /*3f50*/  BSYNC.RECONVERGENT B0 ;  /* 0x0000000000007941 */ /* 0x000fea0003800200 */
.L_x_8048:
        /* <DEDUP_REMOVED lines=32> */
.L_x_8051:
[----:B------:R-:W-:Y:S05]  /*4160*/  BSYNC.RECONVERGENT B0 ;  /* 0x0000000000007941 */ /* 0x000fea0003800200 */
.L_x_8050:
        /* <DEDUP_REMOVED lines=32> */
.L_x_8053:
[----:B------:R-:W-:Y:S05]  /*4370*/  BSYNC.RECONVERGENT B0 ;  /* 0x0000000000007941 */ /* 0x000fea0003800200 */
.L_x_8052:
        /* <DEDUP_REMOVED lines=32> */
.L_x_8055:
[----:B------:R-:W-:Y:S05]  /*4580*/  BSYNC.RECONVERGENT B0 ;  /* 0x0000000000007941 */ /* 0x000fea0003800200 */
.L_x_8054:
        /* <DEDUP_REMOVED lines=32> */
.L_x_8057:
[----:B------:R-:W-:Y:S05]  /*4790*/  BSYNC.RECONVERGENT B0 ;  /* 0x0000000000007941 */ /* 0x000fea0003800200 */
.L_x_8056:
        /* <DEDUP_REMOVED lines=69> */
.L_x_8156:
[C---:B------:R-:W-:Y:S02]  /*4bf0*/  SHF.L.U32 R97, R197.reuse, 0x5, RZ ;  /* 0x00000005c5617819 */ /* 0x040fe400000006ff */
[----:B0-----:R-:W-:Y:S02]  /*4c00*/  SHF.L.U32 R60, R197, 0x5, RZ ;  /* 0x00000005c53c7819 */ /* 0x001fe400000006ff */
[----:B------:R-:W-:Y:S02]  /*4c10*/  LOP3.LUT R64, R98, 0x7c00, R97, 0xf8, !PT ;  /* 0x00007c0062407812 */ /* 0x000fe400078ef861 */
[----:B------:R-:W-:Y:S02]  /*4c20*/  LOP3.LUT R60, R60, 0x7c1f, R197, 0xc8, !PT ;  /* 0x00007c1f3c3c7812 */ /* 0x000fe400078ec8c5 */
[----:B0-----:R-:W-:Y:S02]  /*4c30*/  MOV R63, UR42 ;  /* 0x0000002a003f7c02 */ /* 0x001fe40008000f00 */
[----:B------:R-:W-:-:S02]  /*4c40*/  MOV R61, RZ ;  /* 0x000000ff003d7202 */ /* 0x000fc40000000f00 */
[----:B------:R-:W-:Y:S02]  /*4c50*/  LOP3.LUT R66, R64, 0x20, RZ, 0xfc, !PT ;  /* 0x0000002040427812 */ /* 0x000fe400078efcff */
[----:B----4-:R-:W-:Y:S01]  /*4c60*/  MOV R65, UR43 ;  /* 0x0000002b00417c02 */ /* 0x010fe20008000f00 */
        /* <DEDUP_REMOVED lines=20> */
[----:B-1----:R-:W-:-:S02]  /*4db0*/  PRMT R68, RZ, 0x7610, R68 ;  /* 0x00007610ff447816 */ /* 0x002fc40000000044 */
        /* <DEDUP_REMOVED lines=329> */
[----:B------:R-:W-:Y:S01]  /*6250*/  FMUL.FTZ R67, R62, R52 ;  /* 0x000000343e437220 */ /* 0x000fe20000410000 */
[C---:B---3--:R-:W-:Y:S01]  /*6260*/  FMUL.FTZ R165, R68.reuse, R165 ;  /* 0x000000a544a57220 */ /* 0x048fe20000410000 */
        /* <DEDUP_REMOVED lines=16> */
[C---:B------:R-:W-:Y:S01]  /*6370*/  FMUL.FTZ R103, R62.reuse, R74 ;  /* 0x0000004a3e677220 */ /* 0x040fe20000410000 */
[----:B------:R-:W-:Y:S01]  /*6380*/  FMUL.FTZ R70, R62, R39 ;  /* 0x000000273e467220 */ /* 0x000fe20000410000 */
[C---:B--2---:R-:W-:Y:S01]  /*6390*/  FMUL.FTZ R151, R68.reuse, R151 ;  /* 0x0000009744977220 */ /* 0x044fe20000410000 */
[----:B------:R-:W-:Y:S01]  /*63a0*/  FMUL.FTZ R150, R68, R107 ;  /* 0x0000006b44967220 */ /* 0x000fe20000410000 */
[----:B------:R0:W-:Y:S01]  /*63b0*/  MUFU.COS R147, R101 ;  /* 0x0000006500937308 */ /* 0x0001e20000000000 */
[C---:B------:R-:W-:Y:S01]  /*63c0*/  FMUL.FTZ R66, R62.reuse, R38 ;  /* 0x000000263e427220 */ /* 0x040fe20000410000 */
[C---:B---3--:R-:W-:Y:S01]  /*63d0*/  FMUL.FTZ R149, R69.reuse, R108 ;  /* 0x0000006c45957220 */ /* 0x048fe20000410000 */
[----:B------:R-:W-:Y:S01]  /*63e0*/  FMUL.FTZ R148, R69, R148 ;  /* 0x0000009445947220 */ /* 0x000fe20000410000 */
[C---:B------:R-:W-:Y:S01]  /*63f0*/  FMUL.FTZ R67, R62.reuse, R37 ;  /* 0x000000253e437220 */ /* 0x040fe20000410000 */
[C---:B------:R-:W-:Y:S01]  /*6400*/  FMUL.FTZ R68, R62.reuse, R36 ;  /* 0x000000243e447220 */ /* 0x040fe20000410000 */
        /* <DEDUP_REMOVED lines=157> */
.L_x_8060:
[----:B------:R-:W-:-:S06]  /*6de0*/  LEA R114, R197, UR22, 0x3 ;  /* 0x00000016c5727c11 */ /* 0x000fcc000f8e18ff */
[----:B------:R-:W0:Y:S02]  /*6df0*/  LDS.64 R114, [R114+0x49e8] ;  /* 0x0049e80072727984 */ /* 0x000e240000000a00 */
.L_x_8061:
[----:B------:R-:W-:Y:S05]  /*6e00*/  BSYNC.RECONVERGENT B0 ;  /* 0x0000000000007941 */ /* 0x000fea0003800200 */
.L_x_8059:
        /* <DEDUP_REMOVED lines=154> */
[----:B------:R-:W-:Y:S01]  /*77b0*/  FFMA.FTZ R70, R149, R67, R70 ;  /* 0x0000004395467223 */ /* 0x000fe20000010046 */
[----:B------:R-:W-:Y:S01]  /*77c0*/  ISETP.GT.U32.AND P2, PT, R197, 0x1f, PT ;  /* 0x0000001fc500780c */ /* 0x000fe20003f44070 */
[----:B------:R-:W-:Y:S01]  /*77d0*/  FMUL.FTZ R229, R184, R34 ;  /* 0x00000022b8e57220 */ /* 0x000fe20000410000 */
[----:B------:R-:W-:Y:S01]  /*77e0*/  FFMA.FTZ R69, R149, R66, -R68 ;  /* 0x0000004295457223 */ /* 0x000fe20000010844 */
[----:B------:R-:W-:Y:S01]  /*77f0*/  FFMA.FTZ R70, R45, R219, R70 ;  /* 0x000000db2d467223 */ /* 0x000fe20000010046 */
[----:B------:R-:W-:Y:S01]  /*7800*/  FMUL.FTZ R230, R185, R34 ;  /* 0x00000022b9e67220 */ /* 0x000fe20000410000 */
[----:B------:R-:W-:Y:S01]  /*7810*/  LEA R198, R197, UR22, 0x4 ;  /* 0x00000016c5c67c11 */ /* 0x000fe2000f8e20ff */
[----:B------:R-:W-:Y:S01]  /*7820*/  FFMA.FTZ R69, R45, R220, R69 ;  /* 0x000000dc2d457223 */ /* 0x000fe20000010045 */
[----:B------:R-:W-:Y:S01]  /*7830*/  FMUL.FTZ R66, R146, R70 ;  /* 0x0000004692427220 */ /* 0x000fe20000410000 */
[----:B------:R-:W-:-:S02]  /*7840*/  LOP3.LUT R2, R2, 0xfffffffd, RZ, 0xc0, !PT ;  /* 0xfffffffd02027812 */ /* 0x000fc400078ec0ff */
[-C--:B------:R-:W-:Y:S01]  /*7850*/  FMUL.FTZ R67, R146, R69.reuse ;  /* 0x0000004592437220 */ /* 0x080fe20000410000 */
[C---:B------:R-:W-:Y:S02]  /*7860*/  FFMA.FTZ R69, R147.reuse, R69, -R66 ;  /* 0x0000004593457223 */ /* 0x040fe40000010842 */
[----:B------:R-:W-:Y:S01]  /*7870*/  @P2 LOP3.LUT R2, R2, 0x2, RZ, 0xfc, !PT ;  /* 0x0000000202022812 */ /* 0x000fe200078efcff */
        /* <DEDUP_REMOVED lines=48> */
[-C--:B------:R-:W-:Y:S01]  /*7b80*/  FMUL.FTZ R243, R64, R69.reuse ;  /* 0x0000004540f37220 */ /* 0x080fe20000410000 */
[C---:B------:R-:W-:Y:S01]  /*7b90*/  FMUL.FTZ R69, R66.reuse, R69 ;  /* 0x0000004542457220 */ /* 0x040fe20000410000 */
[-C--:B------:R-:W-:Y:S01]  /*7ba0*/  FFMA.FTZ R233, R66, R68.reuse, -R233 ;  /* 0x0000004442e97223 */ /* 0x080fe200000108e9 */
[-C--:B------:R-:W-:Y:S01]  /*7bb0*/  FFMA.FTZ R244, R64, R68.reuse, -R244 ;  /* 0x0000004440f47223 */ /* 0x080fe200000108f4 */
[-C--:B------:R-:W-:Y:S01]  /*7bc0*/  FFMA.FTZ R243, R65, R68.reuse, R243 ;  /* 0x0000004441f37223 */ /* 0x080fe200000100f3 */
[----:B------:R-:W-:Y:S01]  /*7bd0*/  FFMA.FTZ R68, R67, R68, R69 ;  /* 0x0000004443447223 */ /* 0x000fe20000010045 */
[----:B------:R-:W-:-:S03]  /*7be0*/  FADD.FTZ R242, R70, R233 ;  /* 0x000000e946f27221 */ /* 0x000fc60000010000 */
        /* <DEDUP_REMOVED lines=62> */
.L_x_8184:
        /* <DEDUP_REMOVED lines=13> */
.L_x_8187:
[----:B------:R-:W-:-:S03]  /*80a0*/  UMOV UR28, 0xffffffff ;  /* 0xffffffff001c7882 */ /* 0x000fc60000000000 */
[----:B------:R-:W-:Y:S05]  /*80b0*/  BRA.DIV UR28, `(.L_x_8065) ;  /* 0x000000861cf07947 */ /* 0x000fea000b800000 */
.L_x_8190:
[----:B------:R-:W-:-:S03]  /*80c0*/  UMOV UR28, 0xffffffff ;  /* 0xffffffff001c7882 */ /* 0x000fc60000000000 */
[----:B------:R-:W-:Y:S05]  /*80d0*/  BRA.DIV UR28, `(.L_x_8066) ;  /* 0x0000008a1c107947 */ /* 0x000fea000b800000 */
.L_x_8193:
[----:B------:R-:W-:-:S03]  /*80e0*/  UMOV UR28, 0xffffffff ;  /* 0xffffffff001c7882 */ /* 0x000fc60000000000 */
[----:B------:R-:W-:Y:S05]  /*80f0*/  BRA.DIV UR28, `(.L_x_8067) ;  /* 0x0000008a1c307947 */ /* 0x000fea000b800000 */
.L_x_8196:
        /* <DEDUP_REMOVED lines=10> */
.L_x_8206:
[CC--:B0---4-:R-:W-:Y:S01]  /*81a0*/  FMUL.FTZ R70, R243.reuse, R63.reuse ;  /* 0x0000003ff3467220 */ /* 0x0d1fe20000410000 */
[C---:B------:R-:W-:Y:S01]  /*81b0*/  FMUL.FTZ R69, R244.reuse, R63 ;  /* 0x0000003ff4457220 */ /* 0x040fe20000410000 */
[CC--:B------:R-:W-:Y:S02]  /*81c0*/  FMUL.FTZ R68, R244.reuse, R61.reuse ;  /* 0x0000003df4447220 */ /* 0x0c0fe40000410000 */
[-C--:B---3--:R-:W-:Y:S01]  /*81d0*/  FFMA.FTZ R70, R244, R62.reuse, -R70 ;  /* 0x0000003ef4467223 */ /* 0x088fe20000010846 */
[C---:B------:R-:W-:Y:S01]  /*81e0*/  FFMA.FTZ R69, R243.reuse, R62, R69 ;  /* 0x0000003ef3457223 */ /* 0x040fe20000010045 */
[C---:B------:R-:W-:Y:S01]  /*81f0*/  FFMA.FTZ R68, R243.reuse, R60, R68 ;  /* 0x0000003cf3447223 */ /* 0x040fe20000010044 */
[----:B------:R-:W-:Y:S01]  /*8200*/  FMUL.FTZ R243, R243, R61 ;  /* 0x0000003df3f37220 */ /* 0x000fe20000410000 */
[----:B------:R-:W-:Y:S01]  /*8210*/  @P0 FADD.FTZ R62, R242, R70 ;  /* 0x00000046f23e0221 */ /* 0x000fe20000010000 */
[----:B------:R-:W-:Y:S02]  /*8220*/  @P0 FADD.FTZ R63, R245, R69 ;  /* 0x00000045f53f0221 */ /* 0x000fe40000010000 */
[----:B------:R-:W-:Y:S01]  /*8230*/  FSEL R61, R61, R68, !P0 ;  /* 0x000000443d3d7208 */ /* 0x000fe20004000000 */
[C---:B------:R-:W-:Y:S01]  /*8240*/  FMUL.FTZ R68, R65.reuse, R62 ;  /* 0x0000003e41447220 */ /* 0x040fe20000410000 */
[----:B------:R-:W-:Y:S01]  /*8250*/  @P0 FFMA.FTZ R60, R244, R60, -R243 ;  /* 0x0000003cf43c0223 */ /* 0x000fe200000108f3 */
[----:B------:R-:W-:-:S02]  /*8260*/  FMUL.FTZ R69, R65, R63 ;  /* 0x0000003f41457220 */ /* 0x000fc40000410000 */
[C---:B------:R-:W-:Y:S01]  /*8270*/  FFMA.FTZ R70, R64.reuse, R63, R68 ;  /* 0x0000003f40467223 */ /* 0x040fe20000010044 */
[CC--:B------:R-:W-:Y:S01]  /*8280*/  FMUL.FTZ R71, R65.reuse, R61.reuse ;  /* 0x0000003d41477220 */ /* 0x0c0fe20000410000 */
        /* <DEDUP_REMOVED lines=8> */
.L_x_8062:
        /* <DEDUP_REMOVED lines=37> */
[CC--:B------:R-:W-:Y:S01]  /*8560*/  FMUL.FTZ R66, R144.reuse, R62.reuse ;  /* 0x0000003e90427220 */ /* 0x0c0fe20000410000 */
[C---:B------:R-:W-:Y:S01]  /*8570*/  FMUL.FTZ R61, R144.reuse, R63 ;  /* 0x0000003f903d7220 */ /* 0x040fe20000410000 */
[C---:B------:R-:W-:Y:S01]  /*8580*/  FFMA.FTZ R67, R145.reuse, R62, R64 ;  /* 0x0000003e91437223 */ /* 0x040fe20000010040 */
[-C--:B------:R-:W-:Y:S01]  /*8590*/  FMUL.FTZ R62, R144, R60.reuse ;  /* 0x0000003c903e7220 */ /* 0x080fe20000410000 */
[C---:B------:R-:W-:Y:S01]  /*85a0*/  FFMA.FTZ R66, R145.reuse, R65, -R66 ;  /* 0x0000004191427223 */ /* 0x040fe20000010842 */
[C---:B------:R-:W-:Y:S01]  /*85b0*/  FFMA.FTZ R60, R145.reuse, R60, R61 ;  /* 0x0000003c913c7223 */ /* 0x040fe2000001003d */
[----:B------:R-:W-:Y:S01]  /*85c0*/  FADD.FTZ R67, R126, R67 ;  /* 0x000000437e437221 */ /* 0x000fe20000010000 */
[----:B------:R-:W-:Y:S01]  /*85d0*/  FFMA.FTZ R62, R145, R63, -R62 ;  /* 0x0000003f913e7223 */ /* 0x000fe2000001083e */
[----:B------:R-:W-:Y:S01]  /*85e0*/  FADD.FTZ R66, R171, R66 ;  /* 0x00000042ab427221 */ /* 0x000fe20000010000 */
[C---:B------:R-:W-:Y:S01]  /*85f0*/  FMUL.FTZ R63, R146.reuse, R60 ;  /* 0x0000003c923f7220 */ /* 0x040fe20000410000 */
[----:B------:R-:W-:-:S02]  /*8600*/  FMUL.FTZ R61, R146, R67 ;  /* 0x00000043923d7220 */ /* 0x000fc40000410000 */
[C---:B------:R-:W-:Y:S01]  /*8610*/  FMUL.FTZ R64, R146.reuse, R66 ;  /* 0x0000004292407220 */ /* 0x040fe20000410000 */
[C---:B------:R-:W-:Y:S01]  /*8620*/  FFMA.FTZ R63, R147.reuse, R62, -R63 ;  /* 0x0000003e933f7223 */ /* 0x040fe2000001083f */
[C---:B------:R-:W-:Y:S01]  /*8630*/  FFMA.FTZ R65, R147.reuse, R66, -R61 ;  /* 0x0000004293417223 */ /* 0x040fe2000001083d */
[----:B------:R-:W-:Y:S01]  /*8640*/  FMUL.FTZ R61, R146, R62 ;  /* 0x0000003e923d7220 */ /* 0x000fe20000410000 */
[C---:B------:R-:W-:Y:S02]  /*8650*/  FFMA.FTZ R64, R147.reuse, R67, R64 ;  /* 0x0000004393407223 */ /* 0x040fe40000010040 */
[----:B------:R-:W-:Y:S01]  /*8660*/  FADD.FTZ R65, R172, R65 ;  /* 0x00000041ac417221 */ /* 0x000fe20000010000 */
[----:B------:R-:W-:Y:S01]  /*8670*/  FFMA.FTZ R60, R147, R60, R61 ;  /* 0x0000003c933c7223 */ /* 0x000fe2000001003d */
[----:B------:R-:W-:Y:S01]  /*8680*/  FADD.FTZ R64, R127, R64 ;  /* 0x000000407f407221 */ /* 0x000fe20000010000 */
[C---:B------:R-:W-:Y:S01]  /*8690*/  FMUL.FTZ R61, R148.reuse, R63 ;  /* 0x0000003f943d7220 */ /* 0x040fe20000410000 */
[C---:B------:R-:W-:Y:S01]  /*86a0*/  FMUL.FTZ R62, R148.reuse, R65 ;  /* 0x00000041943e7220 */ /* 0x040fe20000410000 */
[C---:B0-----:R-:W-:Y:S01]  /*86b0*/  FMUL.FTZ R71, R123.reuse, R68 ;  /* 0x000000447b477220 */ /* 0x041fe20000410000 */
[CC--:B------:R-:W-:Y:S01]  /*86c0*/  FMUL.FTZ R66, R148.reuse, R64.reuse ;  /* 0x0000004094427220 */ /* 0x0c0fe20000410000 */
[----:B------:R-:W-:Y:S01]  /*86d0*/  FMUL.FTZ R123, R123, R69 ;  /* 0x000000457b7b7220 */ /* 0x000fe20000410000 */
        /* <DEDUP_REMOVED lines=8> */
[----:B------:R-:W-:Y:S01]  /*8760*/  FMUL.FTZ R61, R150, R67 ;  /* 0x00000043963d7220 */ /* 0x000fe20000410000 */
[----:B------:R-:W-:Y:S01]  /*8770*/  FFMA.FTZ R71, R122, R69, R71 ;  /* 0x000000457a477223 */ /* 0x000fe20000010047 */
[C---:B------:R-:W-:Y:S01]  /*8780*/  FMUL.FTZ R64, R150.reuse, R66 ;  /* 0x0000004296407220 */ /* 0x040fe20000410000 */
[C---:B------:R-:W-:Y:S01]  /*8790*/  FFMA.FTZ R63, R151.reuse, R62, -R63 ;  /* 0x0000003e973f7223 */ /* 0x040fe2000001083f */
[C---:B------:R-:W-:Y:S01]  /*87a0*/  FFMA.FTZ R65, R151.reuse, R66, -R61 ;  /* 0x0000004297417223 */ /* 0x040fe2000001083d */
[----:B------:R-:W-:Y:S01]  /*87b0*/  FMUL.FTZ R61, R150, R62 ;  /* 0x0000003e963d7220 */ /* 0x000fe20000410000 */
[C---:B------:R-:W-:Y:S01]  /*87c0*/  FFMA.FTZ R64, R151.reuse, R67, R64 ;  /* 0x0000004397407223 */ /* 0x040fe20000010040 */
[----:B------:R-:W-:Y:S01]  /*87d0*/  FFMA.FTZ R123, R122, R68, -R123 ;  /* 0x000000447a7b7223 */ /* 0x000fe2000001087b */
[----:B------:R-:W-:Y:S01]  /*87e0*/  FADD.FTZ R65, R174, R65 ;  /* 0x00000041ae417221 */ /* 0x000fe20000010000 */
[----:B------:R-:W-:Y:S01]  /*87f0*/  FFMA.FTZ R60, R151, R60, R61 ;  /* 0x0000003c973c7223 */ /* 0x000fe2000001003d */
[----:B------:R-:W-:Y:S01]  /*8800*/  FADD.FTZ R64, R129, R64 ;  /* 0x0000004081407221 */ /* 0x000fe20000010000 */
[C---:B------:R-:W-:Y:S01]  /*8810*/  FMUL.FTZ R61, R152.reuse, R63 ;  /* 0x0000003f983d7220 */ /* 0x040fe20000410000 */
[----:B------:R-:W-:Y:S01]  /*8820*/  FMUL.FTZ R62, R152, R65 ;  /* 0x00000041983e7220 */ /* 0x000fe20000410000 */
[----:B------:R-:W-:Y:S01]  /*8830*/  FFMA.FTZ R199, R58, R199, R71 ;  /* 0x000000c73ac77223 */ /* 0x000fe20000010047 */
[----:B------:R-:W-:Y:S01]  /*8840*/  FMUL.FTZ R66, R152, R64 ;  /* 0x0000004098427220 */ /* 0x000fe20000410000 */
[----:B------:R-:W-:Y:S01]  /*8850*/  FFMA.FTZ R200, R58, R200, R123 ;  /* 0x000000c83ac87223 */ /* 0x000fe2000001007b */
        /* <DEDUP_REMOVED lines=9> */
[----:B------:R-:W-:Y:S01]  /*88f0*/  FMUL.FTZ R68, R166, R199 ;  /* 0x000000c7a6447220 */ /* 0x000fe20000410000 */
[C---:B------:R-:W-:Y:S01]  /*8900*/  FMUL.FTZ R64, R154.reuse, R66 ;  /* 0x000000429a407220 */ /* 0x040fe20000410000 */
[C---:B------:R-:W-:Y:S01]  /*8910*/  FFMA.FTZ R63, R155.reuse, R62, -R63 ;  /* 0x0000003e9b3f7223 */ /* 0x040fe2000001083f */
[C---:B------:R-:W-:Y:S01]  /*8920*/  FFMA.FTZ R65, R155.reuse, R66, -R61 ;  /* 0x000000429b417223 */ /* 0x040fe2000001083d */
[----:B------:R-:W-:Y:S01]  /*8930*/  FMUL.FTZ R61, R154, R62 ;  /* 0x0000003e9a3d7220 */ /* 0x000fe20000410000 */
[----:B------:R-:W-:Y:S01]  /*8940*/  FFMA.FTZ R64, R155, R67, R64 ;  /* 0x000000439b407223 */ /* 0x000fe20000010040 */
[----:B------:R-:W-:Y:S01]  /*8950*/  FFMA.FTZ R69, R167, R200, -R68 ;  /* 0x000000c8a7457223 */ /* 0x000fe20000010844 */
[----:B------:R-:W-:Y:S01]  /*8960*/  FADD.FTZ R65, R176, R65 ;  /* 0x00000041b0417221 */ /* 0x000fe20000010000 */
[----:B------:R-:W-:Y:S01]  /*8970*/  FFMA.FTZ R60, R155, R60, R61 ;  /* 0x0000003c9b3c7223 */ /* 0x000fe2000001003d */
[----:B------:R-:W-:Y:S01]  /*8980*/  FADD.FTZ R64, R131, R64 ;  /* 0x0000004083407221 */ /* 0x000fe20000010000 */
[C---:B------:R-:W-:Y:S01]  /*8990*/  FMUL.FTZ R61, R156.reuse, R63 ;  /* 0x0000003f9c3d7220 */ /* 0x040fe20000410000 */
[----:B------:R-:W-:Y:S01]  /*89a0*/  FMUL.FTZ R62, R156, R65 ;  /* 0x000000419c3e7220 */ /* 0x000fe20000410000 */
[----:B------:R-:W-:Y:S01]  /*89b0*/  FMUL.FTZ R68, R166, R200 ;  /* 0x000000c8a6447220 */ /* 0x000fe20000410000 */
[-C--:B------:R-:W-:Y:S01]  /*89c0*/  FMUL.FTZ R66, R156, R64.reuse ;  /* 0x000000409c427220 */ /* 0x080fe20000410000 */
        /* <DEDUP_REMOVED lines=19> */
[----:B------:R-:W-:-:S02]  /*8b00*/  FMUL.FTZ R62, R160, R65 ;  /* 0x00000041a03e7220 */ /* 0x000fc40000410000 */
[CC--:B------:R-:W-:Y:S02]  /*8b10*/  FMUL.FTZ R66, R160.reuse, R64.reuse ;  /* 0x00000040a0427220 */ /* 0x0c0fe40000410000 */
        /* <DEDUP_REMOVED lines=9> */
[CC--:B------:R-:W-:Y:S02]  /*8bb0*/  FMUL.FTZ R64, R162.reuse, R66.reuse ;  /* 0x00000042a2407220 */ /* 0x0c0fe40000410000 */
        /* <DEDUP_REMOVED lines=10> */
[----:B------:R-:W-:Y:S01]  /*8c60*/  MOV R62, UR45 ;  /* 0x0000002d003e7c02 */ /* 0x000fe20008000f00 */
[-C--:B------:R-:W-:Y:S01]  /*8c70*/  FMUL.FTZ R64, R164, R60.reuse ;  /* 0x0000003ca4407220 */ /* 0x080fe20000410000 */
[----:B------:R-:W-:Y:S01]  /*8c80*/  FFMA.FTZ R66, R165, R65, -R66 ;  /* 0x00000041a5427223 */ /* 0x000fe20000010842 */
[----:B------:R-:W-:Y:S01]  /*8c90*/  FADD.FTZ R63, R136, R63 ;  /* 0x0000003f883f7221 */ /* 0x000fe20000010000 */
[----:B------:R-:W-:Y:S01]  /*8ca0*/  ISETP.LE.OR P0, PT, R62, UR13, P0 ;  /* 0x0000000d3e007c0c */ /* 0x000fe20008703670 */
[-C--:B------:R-:W-:Y:S01]  /*8cb0*/  FMUL.FTZ R62, R164, R61.reuse ;  /* 0x0000003da43e7220 */ /* 0x080fe20000410000 */
[----:B------:R-:W-:Y:S01]  /*8cc0*/  FADD.FTZ R66, R181, R66 ;  /* 0x00000042b5427221 */ /* 0x000fe20000010000 */
[C---:B------:R-:W-:Y:S01]  /*8cd0*/  FFMA.FTZ R61, R165.reuse, R61, -R64 ;  /* 0x0000003da53d7223 */ /* 0x040fe20000010840 */
[C---:B------:R-:W-:Y:S01]  /*8ce0*/  FMUL.FTZ R65, R166.reuse, R63 ;  /* 0x0000003fa6417220 */ /* 0x040fe20000410000 */
[----:B------:R-:W-:Y:S01]  /*8cf0*/  FFMA.FTZ R60, R165, R60, R62 ;  /* 0x0000003ca53c7223 */ /* 0x000fe2000001003e */
[----:B------:R-:W-:-:S03]  /*8d00*/  FMUL.FTZ R62, R166, R66 ;  /* 0x00000042a63e7220 */ /* 0x000fc60000410000 */
[C---:B------:R-:W-:Y:S01]  /*8d10*/  FMUL.FTZ R64, R166.reuse, R60 ;  /* 0x0000003ca6407220 */ /* 0x040fe20000410000 */
[C---:B------:R-:W-:Y:S01]  /*8d20*/  FFMA.FTZ R70, R167.reuse, R63, R62 ;  /* 0x0000003fa7467223 */ /* 0x040fe2000001003e */
[-C--:B------:R-:W-:Y:S01]  /*8d30*/  FMUL.FTZ R62, R166, R61.reuse ;  /* 0x0000003da63e7220 */ /* 0x080fe20000410000 */
[C---:B------:R-:W-:Y:S01]  /*8d40*/  FFMA.FTZ R63, R167.reuse, R66, -R65 ;  /* 0x00000042a73f7223 */ /* 0x040fe20000010841 */
[----:B------:R-:W-:Y:S01]  /*8d50*/  VOTEU.ALL UP0, P0 ;  /* 0x0000000000ff7886 */ /* 0x000fe20000000000 */
[C---:B------:R-:W-:Y:S01]  /*8d60*/  FFMA.FTZ R61, R167.reuse, R61, -R64 ;  /* 0x0000003da73d7223 */ /* 0x040fe20000010840 */
[----:B------:R-:W-:Y:S01]  /*8d70*/  HFMA2 R64, -RZ, RZ, 1.875, 0 ;  /* 0x3f800000ff407431 */ /* 0x000fe200000001ff */
[----:B------:R-:W-:Y:S02]  /*8d80*/  CS2R R66, SRZ ;  /* 0x0000000000427805 */ /* 0x000fe4000001ff00 */
[----:B------:R-:W-:Y:S01]  /*8d90*/  MOV R65, RZ ;  /* 0x000000ff00417202 */ /* 0x000fe20000000f00 */
[----:B------:R-:W-:Y:S01]  /*8da0*/  @!UP0 ULEA UR28, UR8, UR22, 0x4 ;  /* 0x00000016081c8291 */ /* 0x000fe2000f8e20ff */
[----:B------:R-:W-:Y:S01]  /*8db0*/  FFMA.FTZ R60, R167, R60, R62 ;  /* 0x0000003ca73c7223 */ /* 0x000fe2000001003e */
[----:B------:R-:W-:Y:S01]  /*8dc0*/  FADD.FTZ R62, R137, R70 ;  /* 0x00000046893e7221 */ /* 0x000fe20000010000 */
[----:B------:R-:W-:-:S06]  /*8dd0*/  FADD.FTZ R63, R182, R63 ;  /* 0x0000003fb63f7221 */ /* 0x000fcc0000010000 */
[----:B------:R-:W0:Y:S04]  /*8de0*/  @!P0 LDS.128 R64, [UR28+0x4be0] ;  /* 0x004be01cff408984 */ /* 0x000e280008000c00 */
[----:B------:R1:W-:Y:S02]  /*8df0*/  STS.128 [R198+0x35e0], R60 ;  /* 0x0035e03cc6007388 */ /* 0x0003e40000000c00 */
[----:B-1----:R-:W-:Y:S01]  /*8e00*/  FFMA.FTZ R61, R167, R199, R68 ;  /* 0x000000c7a73d7223 */ /* 0x002fe20000010044 */
[----:B------:R-:W-:-:S03]  /*8e10*/  FMUL.FTZ R60, R164, R201 ;  /* 0x000000c9a43c7220 */ /* 0x000fc60000410000 */
        /* <DEDUP_REMOVED lines=96> */
[C---:B------:R-:W-:Y:S01]  /*9420*/  FFMA.FTZ R245, R68.reuse, R60, -R245 ;  /* 0x0000003c44f57223 */ /* 0x040fe200000108f5 */
[----:B------:R-:W-:Y:S01]  /*9430*/  FFMA.FTZ R246, R68, R61, R246 ;  /* 0x0000003d44f67223 */ /* 0x000fe200000100f6 */
[----:B------:R-:W-:Y:S01]  /*9440*/  FADD.FTZ R248, R71, R98 ;  /* 0x0000006247f87221 */ /* 0x000fe20000010000 */
[----:B------:R-:W-:Y:S01]  /*9450*/  LOP3.LUT R98, R197, 0x1f, RZ, 0xc0, !PT ;  /* 0x0000001fc5627812 */ /* 0x000fe200078ec0ff */
[----:B------:R-:W-:-:S03]  /*9460*/  FADD.FTZ R70, R70, R123 ;  /* 0x0000007b46467221 */ /* 0x000fc60000010000 */
[----:B------:R-:W-:Y:S01]  /*9470*/  ISETP.NE.AND P2, PT, R98, 0x1f, PT ;  /* 0x0000001f6200780c */ /* 0x000fe20003f45270 */
[----:B------:R-:W-:-:S12]  /*9480*/  BRA.DIV UR28, `(.L_x_8070) ;  /* 0x0000007a1c407947 */ /* 0x000fd8000b800000 */
[----:B------:R0:W1:Y:S01]  /*9490*/  SHFL.DOWN PT, R69, R245, 0x1, 0x1f ;  /* 0x08201f00f5457f89 */ /* 0x00006200000e0000 */
[----:B------:R-:W-:-:S03]  /*94a0*/  MOV R247, R70 ;  /* 0x0000004600f77202 */ /* 0x000fc60000000f00 */
[----:B------:R0:W2:Y:S04]  /*94b0*/  SHFL.DOWN PT, R123, R246, 0x1, 0x1f ;  /* 0x08201f00f67b7f89 */ /* 0x0000a800000e0000 */
[----:B------:R0:W3:Y:S04]  /*94c0*/  SHFL.DOWN PT, R242, R70, 0x1, 0x1f ;  /* 0x08201f0046f27f89 */ /* 0x0000e800000e0000 */
[----:B------:R0:W4:Y:S02]  /*94d0*/  SHFL.DOWN PT, R68, R248, 0x1, 0x1f ;  /* 0x08201f00f8447f89 */ /* 0x00012400000e0000 */
.L_x_8211:
        /* <DEDUP_REMOVED lines=13> */
.L_x_8072:
[----:B------:R-:W-:Y:S05]  /*95b0*/  BSYNC.RECONVERGENT B0 ;  /* 0x0000000000007941 */ /* 0x000fea0003800200 */
.L_x_8071:
[----:B------:R-:W-:Y:S01]  /*95c0*/  UMOV UR28, 0xffffffff ;  /* 0xffffffff001c7882 */ /* 0x000fe20000000000 */
[----:B------:R-:W-:Y:S02]  /*95d0*/  ISETP.GT.U32.AND P2, PT, R98, 0x1d, PT ;  /* 0x0000001d6200780c */ /* 0x000fe40003f44070 */
[----:B------:R-:W-:Y:S11]  /*95e0*/  BRA.DIV UR28, `(.L_x_8073) ;  /* 0x0000007a1c4c7947 */ /* 0x000ff6000b800000 */
[----:B-1----:R1:W1:Y:S04]  /*95f0*/  SHFL.DOWN PT, R69, R245, 0x2, 0x1f ;  /* 0x08401f00f5457f89 */ /* 0x00226800000e0000 */
[----:B0-----:R0:W0:Y:S04]  /*9600*/  SHFL.DOWN PT, R70, R246, 0x2, 0x1f ;  /* 0x08401f00f6467f89 */ /* 0x00102800000e0000 */
[----:B--2---:R2:W0:Y:S04]  /*9610*/  SHFL.DOWN PT, R123, R247, 0x2, 0x1f ;  /* 0x08401f00f77b7f89 */ /* 0x00442800000e0000 */
[----:B------:R2:W0:Y:S02]  /*9620*/  SHFL.DOWN PT, R71, R248, 0x2, 0x1f ;  /* 0x08401f00f8477f89 */ /* 0x00042400000e0000 */
.L_x_8217:
[----:B------:R-:W-:Y:S04]  /*9630*/  BSSY.RECONVERGENT B0, `(.L_x_8074) ;  /* 0x000000d000007945 */ /* 0x000fe80003800200 */
[----:B------:R-:W-:Y:S05]  /*9640*/  @P2 BRA `(.L_x_8075) ;  /* 0x00000000002c2947 */ /* 0x000fea0003800000 */
[-C--:B0---4-:R-:W-:Y:S01]  /*9650*/  FMUL.FTZ R68, R246, R71.reuse ;  /* 0x00000047f6447220 */ /* 0x091fe20000410000 */
[----:B------:R-:W-:-:S03]  /*9660*/  FMUL.FTZ R71, R245, R71 ;  /* 0x00000047f5477220 */ /* 0x000fc60000410000 */
[-C--:B------:R-:W-:Y:S01]  /*9670*/  FFMA.FTZ R68, R245, R123.reuse, -R68 ;  /* 0x0000007bf5447223 */ /* 0x080fe20000010844 */
[----:B------:R-:W-:-:S03]  /*9680*/  FFMA.FTZ R71, R246, R123, R71 ;  /* 0x0000007bf6477223 */ /* 0x000fc60000010047 */
[----:B--2---:R-:W-:Y:S01]  /*9690*/  FADD.FTZ R247, R247, R68 ;  /* 0x00000044f7f77221 */ /* 0x004fe20000010000 */
[-C--:B------:R-:W-:Y:S01]  /*96a0*/  FMUL.FTZ R68, R246, R70.reuse ;  /* 0x00000046f6447220 */ /* 0x080fe20000410000 */
[----:B------:R-:W-:Y:S01]  /*96b0*/  FADD.FTZ R248, R248, R71 ;  /* 0x00000047f8f87221 */ /* 0x000fe20000010000 */
[C---:B------:R-:W-:Y:S02]  /*96c0*/  FMUL.FTZ R71, R245.reuse, R70 ;  /* 0x00000046f5477220 */ /* 0x040fe40000410000 */
[-C--:B-1----:R-:W-:Y:S02]  /*96d0*/  FFMA.FTZ R68, R245, R69.reuse, -R68 ;  /* 0x00000045f5447223 */ /* 0x082fe40000010844 */
[----:B------:R-:W-:-:S03]  /*96e0*/  FFMA.FTZ R246, R246, R69, R71 ;  /* 0x00000045f6f67223 */ /* 0x000fc60000010047 */
[----:B------:R-:W-:-:S07]  /*96f0*/  MOV R245, R68 ;  /* 0x0000004400f57202 */ /* 0x000fce0000000f00 */
.L_x_8075:
[----:B------:R-:W-:Y:S05]  /*9700*/  BSYNC.RECONVERGENT B0 ;  /* 0x0000000000007941 */ /* 0x000fea0003800200 */
.L_x_8074:
[----:B------:R-:W-:Y:S01]  /*9710*/  UMOV UR28, 0xffffffff ;  /* 0xffffffff001c7882 */ /* 0x000fe20000000000 */
[----:B------:R-:W-:Y:S02]  /*9720*/  ISETP.GT.U32.AND P2, PT, R98, 0x1b, PT ;  /* 0x0000001b6200780c */ /* 0x000fe40003f44070 */
[----:B------:R-:W-:Y:S11]  /*9730*/  BRA.DIV UR28, `(.L_x_8076) ;  /* 0x0000007a1c6c7947 */ /* 0x000ff6000b800000 */
[----:B-1----:R1:W1:Y:S04]  /*9740*/  SHFL.DOWN PT, R69, R245, 0x4, 0x1f ;  /* 0x08801f00f5457f89 */ /* 0x00226800000e0000 */
[----:B0-----:R0:W0:Y:S04]  /*9750*/  SHFL.DOWN PT, R70, R246, 0x4, 0x1f ;  /* 0x08801f00f6467f89 */ /* 0x00102800000e0000 */
[----:B------:R0:W0:Y:S04]  /*9760*/  SHFL.DOWN PT, R123, R247, 0x4, 0x1f ;  /* 0x08801f00f77b7f89 */ /* 0x00002800000e0000 */
[----:B------:R0:W0:Y:S02]  /*9770*/  SHFL.DOWN PT, R71, R248, 0x4, 0x1f ;  /* 0x08801f00f8477f89 */ /* 0x00002400000e0000 */
.L_x_8223:
        /* <DEDUP_REMOVED lines=13> */
.L_x_8078:
[----:B------:R-:W-:Y:S05]  /*9850*/  BSYNC.RECONVERGENT B0 ;  /* 0x0000000000007941 */ /* 0x000fea0003800200 */
.L_x_8077:
[----:B------:R-:W-:Y:S01]  /*9860*/  UMOV UR28, 0xffffffff ;  /* 0xffffffff001c7882 */ /* 0x000fe20000000000 */
[----:B------:R-:W-:Y:S02]  /*9870*/  ISETP.GT.U32.AND P2, PT, R98, 0x17, PT ;  /* 0x000000176200780c */ /* 0x000fe40003f44070 */
[----:B------:R-:W-:Y:S11]  /*9880*/  BRA.DIV UR28, `(.L_x_8079) ;  /* 0x0000007a1c8c7947 */ /* 0x000ff6000b800000 */
[----:B-1----:R1:W1:Y:S04]  /*9890*/  SHFL.DOWN PT, R69, R245, 0x8, 0x1f ;  /* 0x09001f00f5457f89 */ /* 0x00226800000e0000 */
[----:B0-----:R0:W0:Y:S04]  /*98a0*/  SHFL.DOWN PT, R70, R246, 0x8, 0x1f ;  /* 0x09001f00f6467f89 */ /* 0x00102800000e0000 */
[----:B------:R0:W0:Y:S04]  /*98b0*/  SHFL.DOWN PT, R123, R247, 0x8, 0x1f ;  /* 0x09001f00f77b7f89 */ /* 0x00002800000e0000 */
[----:B------:R0:W0:Y:S02]  /*98c0*/  SHFL.DOWN PT, R71, R248, 0x8, 0x1f ;  /* 0x09001f00f8477f89 */ /* 0x00002400000e0000 */
.L_x_8229:
        /* <DEDUP_REMOVED lines=13> */
.L_x_8081:
[----:B------:R-:W-:Y:S05]  /*99a0*/  BSYNC.RECONVERGENT B0 ;  /* 0x0000000000007941 */ /* 0x000fea0003800200 */
.L_x_8080:
[----:B------:R-:W-:Y:S01]  /*99b0*/  UMOV UR28, 0xffffffff ;  /* 0xffffffff001c7882 */ /* 0x000fe20000000000 */
[----:B------:R-:W-:Y:S02]  /*99c0*/  ISETP.GT.U32.AND P2, PT, R98, 0xf, PT ;  /* 0x0000000f6200780c */ /* 0x000fe40003f44070 */
[----:B------:R-:W-:Y:S11]  /*99d0*/  BRA.DIV UR28, `(.L_x_8082) ;  /* 0x0000007a1cac7947 */ /* 0x000ff6000b800000 */
[----:B-1----:R1:W1:Y:S04]  /*99e0*/  SHFL.DOWN PT, R69, R245, 0x10, 0x1f ;  /* 0x0a001f00f5457f89 */ /* 0x00226800000e0000 */
[----:B0-----:R0:W0:Y:S04]  /*99f0*/  SHFL.DOWN PT, R70, R246, 0x10, 0x1f ;  /* 0x0a001f00f6467f89 */ /* 0x00102800000e0000 */
[----:B------:R0:W0:Y:S04]  /*9a00*/  SHFL.DOWN PT, R123, R247, 0x10, 0x1f ;  /* 0x0a001f00f77b7f89 */ /* 0x00002800000e0000 */
[----:B------:R0:W0:Y:S02]  /*9a10*/  SHFL.DOWN PT, R71, R248, 0x10, 0x1f ;  /* 0x0a001f00f8477f89 */ /* 0x00002400000e0000 */
.L_x_8235:
        /* <DEDUP_REMOVED lines=13> */
.L_x_8084:
[----:B------:R-:W-:Y:S05]  /*9af0*/  BSYNC.RECONVERGENT B0 ;  /* 0x0000000000007941 */ /* 0x000fea0003800200 */
.L_x_8083:
[----:B------:R-:W-:Y:S01]  /*9b00*/  UMOV UR28, 0xffffffff ;  /* 0xffffffff001c7882 */ /* 0x000fe20000000000 */
[----:B------:R-:W-:Y:S02]  /*9b10*/  ISETP.NE.AND P2, PT, R197, 0x1f, PT ;  /* 0x0000001fc500780c */ /* 0x000fe40003f45270 */
[----:B------:R-:W-:Y:S11]  /*9b20*/  BRA.DIV UR28, `(.L_x_8085) ;  /* 0x0000007a1ccc7947 */ /* 0x000ff6000b800000 */
[----:B---3--:R-:W4:Y:S04]  /*9b30*/  SHFL.IDX PT, R242, R246, RZ, 0x1f ;  /* 0x00001ffff6f27589 */ /* 0x008f2800000e0000 */
[----:B0-----:R-:W0:Y:S04]  /*9b40*/  SHFL.IDX PT, R123, R245, RZ, 0x1f ;  /* 0x00001ffff57b7589 */ /* 0x001e2800000e0000 */
[----:B------:R-:W3:Y:S04]  /*9b50*/  SHFL.IDX PT, R244, R247, RZ, 0x1f ;  /* 0x00001ffff7f47589 */ /* 0x000ee800000e0000 */
[----:B------:R-:W5:Y:S04]  /*9b60*/  SHFL.IDX PT, R233, R248, RZ, 0x1f ;  /* 0x00001ffff8e97589 */ /* 0x000f6800000e0000 */
[----:B-1----:R-:W1:Y:S04]  /*9b70*/  SHFL.DOWN PT, R245, R245, 0x1, 0x1f ;  /* 0x08201f00f5f57f89 */ /* 0x002e6800000e0000 */
[----:B------:R-:W1:Y:S01]  /*9b80*/  SHFL.DOWN PT, R246, R246, 0x1, 0x1f ;  /* 0x08201f00f6f67f89 */ /* 0x000e6200000e0000 */
[-C--:B----4-:R-:W-:Y:S01]  /*9b90*/  FMUL.FTZ R68, R67, R242.reuse ;  /* 0x000000f243447220 */ /* 0x090fe20000410000 */
[-C--:B------:R-:W-:Y:S01]  /*9ba0*/  FMUL.FTZ R243, R65, R242.reuse ;  /* 0x000000f241f37220 */ /* 0x080fe20000410000 */
[CC--:B------:R-:W-:Y:S01]  /*9bb0*/  FMUL.FTZ R69, R66.reuse, R242.reuse ;  /* 0x000000f242457220 */ /* 0x0c0fe20000410000 */
[----:B--2---:R-:W2:Y:S01]  /*9bc0*/  SHFL.DOWN PT, R247, R247, 0x1, 0x1f ;  /* 0x08201f00f7f77f89 */ /* 0x004ea200000e0000 */
[-C--:B0-----:R-:W-:Y:S01]  /*9bd0*/  FFMA.FTZ R68, R66, R123.reuse, -R68 ;  /* 0x0000007b42447223 */ /* 0x081fe20000010844 */
[-C--:B------:R-:W-:Y:S01]  /*9be0*/  FFMA.FTZ R243, R64, R123.reuse, -R243 ;  /* 0x0000007b40f37223 */ /* 0x080fe200000108f3 */
[----:B------:R-:W-:Y:S01]  /*9bf0*/  FFMA.FTZ R69, R67, R123, R69 ;  /* 0x0000007b43457223 */ /* 0x000fe20000010045 */
[----:B------:R-:W0:Y:S01]  /*9c00*/  SHFL.IDX PT, R66, R66, RZ, 0x1f ;  /* 0x00001fff42427589 */ /* 0x000e2200000e0000 */
[----:B---3--:R-:W-:Y:S01]  /*9c10*/  FADD.FTZ R244, R244, R68 ;  /* 0x00000044f4f47221 */ /* 0x008fe20000010000 */
[----:B------:R-:W-:-:S02]  /*9c20*/  FMUL.FTZ R68, R64, R242 ;  /* 0x000000f240447220 */ /* 0x000fc40000410000 */
[----:B------:R-:W3:Y:S02]  /*9c30*/  SHFL.IDX PT, R64, R64, RZ, 0x1f ;  /* 0x00001fff40407589 */ /* 0x000ee400000e0000 */
[----:B------:R-:W-:Y:S01]  /*9c40*/  FFMA.FTZ R242, R65, R123, R68 ;  /* 0x0000007b41f27223 */ /* 0x000fe20000010044 */
[----:B-----5:R-:W-:Y:S01]  /*9c50*/  FADD.FTZ R123, R233, R69 ;  /* 0x00000045e97b7221 */ /* 0x020fe20000010000 */
[----:B------:R-:W4:Y:S04]  /*9c60*/  SHFL.IDX PT, R65, R65, RZ, 0x1f ;  /* 0x00001fff41417589 */ /* 0x000f2800000e0000 */
[----:B------:R-:W0:Y:S04]  /*9c70*/  SHFL.IDX PT, R67, R67, RZ, 0x1f ;  /* 0x00001fff43437589 */ /* 0x000e2800000e0000 */
[----:B-1----:R-:W0:Y:S02]  /*9c80*/  SHFL.DOWN PT, R248, R248, 0x1, 0x1f ;  /* 0x08201f00f8f87f89 */ /* 0x002e2400000e0000 */
.L_x_8249:
[----:B------:R-:W-:Y:S04]  /*9c90*/  BSSY.RECONVERGENT B0, `(.L_x_8086) ;  /* 0x000000d000007945 */ /* 0x000fe80003800200 */
[----:B------:R-:W-:Y:S05]  /*9ca0*/  @!P2 BRA `(.L_x_8087) ;  /* 0x00000000002ca947 */ /* 0x000fea0003800000 */
[-C--:B----4-:R-:W-:Y:S01]  /*9cb0*/  FMUL.FTZ R68, R246, R65.reuse ;  /* 0x00000041f6447220 */ /* 0x090fe20000410000 */
[----:B------:R-:W-:-:S03]  /*9cc0*/  FMUL.FTZ R65, R245, R65 ;  /* 0x00000041f5417220 */ /* 0x000fc60000410000 */
[CC--:B---3--:R-:W-:Y:S01]  /*9cd0*/  FFMA.FTZ R68, R245.reuse, R64.reuse, -R68 ;  /* 0x00000040f5447223 */ /* 0x0c8fe20000010844 */
[C---:B------:R-:W-:Y:S01]  /*9ce0*/  FFMA.FTZ R65, R246.reuse, R64, R65 ;  /* 0x00000040f6417223 */ /* 0x040fe20000010041 */
[-C--:B0-----:R-:W-:Y:S01]  /*9cf0*/  FMUL.FTZ R64, R246, R67.reuse ;  /* 0x00000043f6407220 */ /* 0x081fe20000410000 */
[----:B------:R-:W-:-:S03]  /*9d00*/  FMUL.FTZ R67, R245, R67 ;  /* 0x00000043f5437220 */ /* 0x000fc60000410000 */
[-C--:B------:R-:W-:Y:S01]  /*9d10*/  FFMA.FTZ R64, R245, R66.reuse, -R64 ;  /* 0x00000042f5407223 */ /* 0x080fe20000010840 */
[----:B------:R-:W-:-:S03]  /*9d20*/  FFMA.FTZ R67, R246, R66, R67 ;  /* 0x00000042f6437223 */ /* 0x000fc60000010043 */
[----:B--2---:R-:W-:Y:S01]  /*9d30*/  FADD.FTZ R66, R247, R64 ;  /* 0x00000040f7427221 */ /* 0x004fe20000010000 */
[----:B------:R-:W-:Y:S01]  /*9d40*/  FADD.FTZ R67, R248, R67 ;  /* 0x00000043f8437221 */ /* 0x000fe20000010000 */
[----:B------:R-:W-:-:S07]  /*9d50*/  MOV R64, R68 ;  /* 0x0000004400407202 */ /* 0x000fce0000000f00 */
.L_x_8087:
[----:B------:R-:W-:Y:S05]  /*9d60*/  BSYNC.RECONVERGENT B0 ;  /* 0x0000000000007941 */ /* 0x000fea0003800200 */
.L_x_8086:
        /* <DEDUP_REMOVED lines=16> */
.L_x_8069:
[----:B------:R-:W-:Y:S05]  /*9e70*/  WARPSYNC.ALL ;  /* 0x0000000000007948 */ /* 0x000fea0003800000 */
[----:B------:R-:W-:Y:S01]  /*9e80*/  ISETP.NE.AND P0, PT, R197, RZ, PT ;  /* 0x000000ffc500720c */ /* 0x000fe20003f05270 */
[----:B------:R-:W-:Y:S01]  /*9e90*/  BAR.SYNC.DEFER_BLOCKING 0x0 ;  /* 0x0000000000007b1d */ /* 0x000fe20000010000 */
[----:B0-----:R-:W-:Y:S01]  /*9ea0*/  MOV R69, UR40 ;  /* 0x0000002800457c02 */ /* 0x001fe20008000f00 */
[----:B------:R-:W-:Y:S01]  /*9eb0*/  FFMA.FTZ R68, R0, R200, RZ ;  /* 0x000000c800447223 */ /* 0x000fe200000100ff */
        /* <DEDUP_REMOVED lines=11> */
[----:B------:R-:W-:-:S03]  /*9f70*/  MOV R63, UR48 ;  /* 0x00000030003f7c02 */ /* 0x000fc60008000f00 */
[----:B-1----:R-:W-:Y:S01]  /*9f80*/  IMAD.WIDE.U32 R66, R69, UR8, R62 ;  /* 0x0000000845427c25 */ /* 0x002fe2000f8e003e */
[----:B------:R-:W-:-:S03]  /*9f90*/  MOV R63, UR41 ;  /* 0x00000029003f7c02 */ /* 0x000fc60008000f00 */
[----:B------:R-:W-:Y:S01]  /*9fa0*/  FMUL.FTZ R69, R53, R80 ;  /* 0x0000005035457220 */ /* 0x000fe20000410000 */
[----:B------:R-:W-:Y:S01]  /*9fb0*/  LEA R64, P2, R66, UR9, 0x2 ;  /* 0x0000000942407c11 */ /* 0x000fe2000f8410ff */
[----:B------:R-:W-:Y:S02]  /*9fc0*/  IMAD R63, R63, UR8, R67 ;  /* 0x000000083f3f7c24 */ /* 0x000fe4000f8e0243 */
[----:B------:R-:W-:-:S03]  /*9fd0*/  FMUL.FTZ R67, R56, R83 ;  /* 0x0000005338437220 */ /* 0x000fc60000410000 */
[----:B------:R-:W-:Y:S01]  /*9fe0*/  LEA.HI.X R65, R66, UR12, R63, 0x2, P2 ;  /* 0x0000000c42417c11 */ /* 0x000fe200090f143f */
[-C--:B0-----:R-:W-:Y:S01]  /*9ff0*/  FMUL.FTZ R63, R61, R115.reuse ;  /* 0x000000733d3f7220 */ /* 0x081fe20000410000 */
[C---:B------:R-:W-:Y:S01]  /*a000*/  FMUL.FTZ R66, R60.reuse, R115 ;  /* 0x000000733c427220 */ /* 0x040fe20000410000 */
[----:B------:R-:W-:Y:S02]  /*a010*/  FMUL.FTZ R115, R49, R57 ;  /* 0x0000003931737220 */ /* 0x000fe40000410000 */
[-C--:B------:R-:W-:Y:S01]  /*a020*/  FFMA.FTZ R60, R60, R114.reuse, R63 ;  /* 0x000000723c3c7223 */ /* 0x080fe2000001003f */
[----:B------:R-:W-:Y:S01]  /*a030*/  FFMA.FTZ R63, R17, R201, R68 ;  /* 0x000000c9113f7223 */ /* 0x000fe20000010044 */
[----:B------:R-:W-:Y:S01]  /*a040*/  FFMA.FTZ R61, R61, R114, -R66 ;  /* 0x000000723d3d7223 */ /* 0x000fe20000010842 */
[----:B------:R-:W-:Y:S01]  /*a050*/  FMUL.FTZ R66, R58, R84 ;  /* 0x000000543a427220 */ /* 0x000fe20000410000 */
[----:B------:R-:W-:Y:S01]  /*a060*/  FFMA.FTZ R201, -R118, R67, R201 ;  /* 0x0000004376c97223 */ /* 0x000fe200000101c9 */
[----:B------:R-:W-:Y:S01]  /*a070*/  FFMA.FTZ R70, R16, R204, R63 ;  /* 0x000000cc10467223 */ /* 0x000fe2000001003f */
[----:B------:R-:W-:Y:S01]  /*a080*/  FADD.FTZ R60, R183, R60 ;  /* 0x0000003cb73c7221 */ /* 0x000fe20000010000 */
[-C--:B------:R-:W-:Y:S01]  /*a090*/  FFMA.FTZ R200, -R120, R66.reuse, R200 ;  /* 0x0000004278c87223 */ /* 0x080fe200000101c8 */
[----:B------:R-:W-:Y:S01]  /*a0a0*/  FFMA.FTZ R66, R119, -R66, R199 ;  /* 0x8000004277427223 */ /* 0x000fe200000100c7 */
[----:B------:R-:W-:Y:S01]  /*a0b0*/  FFMA.FTZ R63, R15, R205, R70 ;  /* 0x000000cd0f3f7223 */ /* 0x000fe20000010046 */
[----:B------:R-:W-:Y:S01]  /*a0c0*/  FFMA.FTZ R199, R0, -R199, RZ ;  /* 0x800000c700c77223 */ /* 0x000fe200000100ff */
[----:B------:R-:W-:Y:S01]  /*a0d0*/  FADD.FTZ R61, R196, R61 ;  /* 0x0000003dc43d7221 */ /* 0x000fe20000010000 */
[----:B------:R-:W-:Y:S01]  /*a0e0*/  FMUL.FTZ R196, R138, R60 ;  /* 0x0000003c8ac47220 */ /* 0x000fe20000410000 */
[----:B------:R-:W-:Y:S01]  /*a0f0*/  FFMA.FTZ R70, R14, R208, R63 ;  /* 0x000000d00e467223 */ /* 0x000fe2000001003f */
[----:B------:R-:W-:Y:S01]  /*a100*/  FFMA.FTZ R68, R17, -R202, R199 ;  /* 0x800000ca11447223 */ /* 0x000fe200000100c7 */
[----:B------:R-:W-:Y:S01]  /*a110*/  FFMA.FTZ R202, R117, -R67, R202 ;  /* 0x8000004375ca7223 */ /* 0x000fe200000100ca */
[----:B------:R-:W-:Y:S01]  /*a120*/  FMUL.FTZ R67, R55, R82 ;  /* 0x0000005237437220 */ /* 0x000fe20000410000 */
[----:B------:R-:W-:Y:S01]  /*a130*/  FFMA.FTZ R63, R13, R209, R70 ;  /* 0x000000d10d3f7223 */ /* 0x000fe20000010046 */
[-C--:B------:R-:W-:Y:S01]  /*a140*/  FFMA.FTZ R208, -R110, R69.reuse, R208 ;  /* 0x000000456ed07223 */ /* 0x080fe200000101d0 */
[----:B------:R-:W-:Y:S01]  /*a150*/  FFMA.FTZ R69, R109, -R69, R207 ;  /* 0x800000456d457223 */ /* 0x000fe200000100cf */
[-C--:B------:R-:W-:Y:S01]  /*a160*/  FFMA.FTZ R204, -R116, R67.reuse, R204 ;  /* 0x0000004374cc7223 */ /* 0x080fe200000101cc */
[----:B------:R-:W-:Y:S01]  /*a170*/  FFMA.FTZ R114, R12, R212, R63 ;  /* 0x000000d40c727223 */ /* 0x000fe2000001003f */
[----:B------:R-:W-:Y:S01]  /*a180*/  FFMA.FTZ R67, R113, -R67, R203 ;  /* 0x8000004371437223 */ /* 0x000fe200000100cb */
[----:B------:R-:W-:Y:S01]  /*a190*/  FFMA.FTZ R203, R16, -R203, R68 ;  /* 0x800000cb10cb7223 */ /* 0x000fe20000010044 */
[----:B------:R-:W-:Y:S01]  /*a1a0*/  FMUL.FTZ R68, R54, R81 ;  /* 0x0000005136447220 */ /* 0x000fe20000410000 */
[----:B------:R-:W-:Y:S01]  /*a1b0*/  FFMA.FTZ R63, R11, R213, R114 ;  /* 0x000000d50b3f7223 */ /* 0x000fe20000010072 */
[-C--:B------:R-:W-:Y:S01]  /*a1c0*/  FFMA.FTZ R209, -R108, R71.reuse, R209 ;  /* 0x000000476cd17223 */ /* 0x080fe200000101d1 */
[----:B------:R-:W-:Y:S01]  /*a1d0*/  FFMA.FTZ R70, R107, -R71, R210 ;  /* 0x800000476b467223 */ /* 0x000fe200000100d2 */
[----:B------:R-:W-:Y:S01]  /*a1e0*/  FFMA.FTZ R205, -R112, R68, R205 ;  /* 0x0000004470cd7223 */ /* 0x000fe200000101cd */
[----:B------:R-:W-:Y:S01]  /*a1f0*/  FFMA.FTZ R122, R10, R216, R63 ;  /* 0x000000d80a7a7223 */ /* 0x000fe2000001003f */
[----:B------:R-:W-:Y:S01]  /*a200*/  FFMA.FTZ R68, R111, -R68, R206 ;  /* 0x800000446f447223 */ /* 0x000fe200000100ce */
[----:B------:R-:W-:Y:S01]  /*a210*/  FFMA.FTZ R206, R15, -R206, R203 ;  /* 0x800000ce0fce7223 */ /* 0x000fe200000100cb */
[----:B------:R-:W-:Y:S01]  /*a220*/  FFMA.FTZ R203, R139, R61, -R196 ;  /* 0x0000003d8bcb7223 */ /* 0x000fe200000108c4 */
[----:B------:R-:W-:Y:S01]  /*a230*/  FFMA.FTZ R63, R9, R218, R122 ;  /* 0x000000da093f7223 */ /* 0x000fe2000001007a */
[----:B------:R-:W-:Y:S01]  /*a240*/  FMUL.FTZ R71, R50, R74 ;  /* 0x0000004a32477220 */ /* 0x000fe20000410000 */
[----:B------:R-:W-:Y:S01]  /*a250*/  FFMA.FTZ R207, R14, -R207, R206 ;  /* 0x800000cf0ecf7223 */ /* 0x000fe200000100ce */
[----:B------:R-:W-:Y:S01]  /*a260*/  FFMA.FTZ R114, R103, -R115, R214 ;  /* 0x8000007367727223 */ /* 0x000fe200000100d6 */
[----:B------:R-:W-:Y:S01]  /*a270*/  FFMA.FTZ R198, R8, R220, R63 ;  /* 0x000000dc08c67223 */ /* 0x000fe2000001003f */
[-C--:B------:R-:W-:Y:S01]  /*a280*/  FFMA.FTZ R212, -R106, R71.reuse, R212 ;  /* 0x000000476ad47223 */ /* 0x080fe200000101d4 */
[----:B------:R-:W-:Y:S01]  /*a290*/  FFMA.FTZ R210, R13, -R210, R207 ;  /* 0x800000d20dd27223 */ /* 0x000fe200000100cf */
[----:B------:R-:W-:Y:S01]  /*a2a0*/  FFMA.FTZ R71, R105, -R71, R211 ;  /* 0x8000004769477223 */ /* 0x000fe200000100d3 */
[----:B------:R-:W-:Y:S01]  /*a2b0*/  FFMA.FTZ R199, R7, R222, R198 ;  /* 0x000000de07c77223 */ /* 0x000fe200000100c6 */
[----:B------:R-:W-:Y:S01]  /*a2c0*/  FMUL.FTZ R183, R42, R38 ;  /* 0x000000262ab77220 */ /* 0x000fe20000410000 */
[----:B------:R-:W-:Y:S01]  /*a2d0*/  FFMA.FTZ R211, R12, -R211, R210 ;  /* 0x800000d30cd37223 */ /* 0x000fe200000100d2 */
[----:B------:R-:W-:Y:S01]  /*a2e0*/  FFMA.FTZ R218, -R100, R123, R218 ;  /* 0x0000007b64da7223 */ /* 0x000fe200000101da */
[----:B------:R-:W-:Y:S01]  /*a2f0*/  FFMA.FTZ R198, R6, R224, R199 ;  /* 0x000000e006c67223 */ /* 0x000fe200000100c7 */
[----:B------:R-:W-:Y:S01]  /*a300*/  FMUL.FTZ R199, R138, R61 ;  /* 0x0000003d8ac77220 */ /* 0x000fe20000410000 */
[----:B------:R-:W-:Y:S01]  /*a310*/  FFMA.FTZ R214, R11, -R214, R211 ;  /* 0x800000d60bd67223 */ /* 0x000fe200000100d3 */
[----:B------:R-:W-:Y:S01]  /*a320*/  FMUL.FTZ R138, R41, R37 ;  /* 0x00000025298a7220 */ /* 0x000fe20000410000 */
[----:B------:R-:W-:Y:S01]  /*a330*/  FFMA.FTZ R224, -R191, R183, R224 ;  /* 0x000000b7bfe07223 */ /* 0x000fe200000101e0 */
[----:B------:R-:W-:Y:S01]  /*a340*/  FFMA.FTZ R196, R139, R60, R199 ;  /* 0x0000003c8bc47223 */ /* 0x000fe200000100c7 */
[----:B------:R-:W-:Y:S01]  /*a350*/  FADD.FTZ R139, R168, R203 ;  /* 0x000000cba88b7221 */ /* 0x000fe20000010000 */
[----:B------:R-:W-:Y:S01]  /*a360*/  FFMA.FTZ R203, R5, R226, R198 ;  /* 0x000000e205cb7223 */ /* 0x000fe200000100c6 */
[-C--:B------:R-:W-:Y:S01]  /*a370*/  FFMA.FTZ R226, -R189, R138.reuse, R226 ;  /* 0x0000008abde27223 */ /* 0x080fe200000101e2 */
[----:B------:R-:W-:Y:S01]  /*a380*/  FADD.FTZ R121, R121, R196 ;  /* 0x000000c479797221 */ /* 0x000fe20000010000 */
[----:B------:R-:W-:Y:S01]  /*a390*/  FMUL.FTZ R168, R140, R139 ;  /* 0x0000008b8ca87220 */ /* 0x000fe20000410000 */
[----:B------:R-:W-:Y:S01]  /*a3a0*/  FFMA.FTZ R138, R188, -R138, R225 ;  /* 0x8000008abc8a7223 */ /* 0x000fe200000100e1 */
[----:B------:R-:W-:Y:S01]  /*a3b0*/  FFMA.FTZ R183, R190, -R183, R223 ;  /* 0x800000b7beb77223 */ /* 0x000fe200000100df */
[-C--:B------:R-:W-:Y:S01]  /*a3c0*/  FMUL.FTZ R140, R140, R121.reuse ;  /* 0x000000798c8c7220 */ /* 0x080fe20000410000 */
[----:B------:R-:W-:Y:S01]  /*a3d0*/  FFMA.FTZ R199, R141, R121, R168 ;  /* 0x000000798dc77223 */ /* 0x000fe200000100a8 */
[----:B------:R-:W-:Y:S01]  /*a3e0*/  FMUL.FTZ R198, R121, UR29 ;  /* 0x0000001d79c67c20 */ /* 0x000fe20008410000 */
[----:B------:R-:W-:Y:S01]  /*a3f0*/  FFMA.FTZ R122, R99, -R123, R217 ;  /* 0x8000007b637a7223 */ /* 0x000fe200000100d9 */
[----:B------:R-:W-:Y:S01]  /*a400*/  FFMA.FTZ R196, R141, R139, -R140 ;  /* 0x0000008b8dc47223 */ /* 0x000fe2000001088c */
[----:B------:R-:W-:Y:S01]  /*a410*/  FADD.FTZ R124, R124, R199 ;  /* 0x000000c77c7c7221 */ /* 0x000fe20000010000 */
[----:B------:R-:W-:Y:S01]  /*a420*/  FFMA.FTZ R140, R4, R228, R203 ;  /* 0x000000e4048c7223 */ /* 0x000fe200000100cb */
[----:B------:R-:W-:Y:S01]  /*a430*/  FMUL.FTZ R141, R40, R36 ;  /* 0x00000024288d7220 */ /* 0x000fe20000410000 */
[----:B------:R-:W-:Y:S01]  /*a440*/  FADD.FTZ R169, R169, R196 ;  /* 0x000000c4a9a97221 */ /* 0x000fe20000010000 */
[C---:B------:R-:W-:Y:S01]  /*a450*/  FMUL.FTZ R196, R142.reuse, R124 ;  /* 0x0000007c8ec47220 */ /* 0x040fe20000410000 */
[----:B------:R-:W-:Y:S01]  /*a460*/  FFMA.FTZ R198, R139, UR47, -R198 ;  /* 0x0000002f8bc67c23 */ /* 0x000fe200080108c6 */
[----:B------:R-:W-:Y:S01]  /*a470*/  FFMA.FTZ R228, -R187, R141, R228 ;  /* 0x0000008dbbe47223 */ /* 0x000fe200000101e4 */
[-C--:B------:R-:W-:Y:S01]  /*a480*/  FMUL.FTZ R199, R142, R169.reuse ;  /* 0x000000a98ec77220 */ /* 0x080fe20000410000 */
[----:B------:R-:W-:Y:S01]  /*a490*/  FFMA.FTZ R203, R143, R169, -R196 ;  /* 0x000000a98fcb7223 */ /* 0x000fe200000108c4 */
[----:B------:R-:W-:Y:S01]  /*a4a0*/  FMUL.FTZ R142, R35, R34 ;  /* 0x00000022238e7220 */ /* 0x000fe20000410000 */
[----:B------:R-:W-:Y:S01]  /*a4b0*/  FFMA.FTZ R141, R186, -R141, R227 ;  /* 0x8000008dba8d7223 */ /* 0x000fe200000100e3 */
[----:B------:R-:W-:Y:S01]  /*a4c0*/  FFMA.FTZ R196, R143, R124, R199 ;  /* 0x0000007c8fc47223 */ /* 0x000fe200000100c7 */
[----:B------:R-:W-:Y:S01]  /*a4d0*/  FADD.FTZ R143, R170, R203 ;  /* 0x000000cbaa8f7221 */ /* 0x000fe20000010000 */
[C---:B------:R-:W-:Y:S01]  /*a4e0*/  FMUL.FTZ R199, R184.reuse, R61 ;  /* 0x0000003db8c77220 */ /* 0x040fe20000410000 */
[-C--:B------:R-:W-:Y:S01]  /*a4f0*/  FFMA.FTZ R184, R184, -R142.reuse, R229 ;  /* 0x8000008eb8b87223 */ /* 0x080fe200000100e5 */
[----:B------:R-:W-:Y:S01]  /*a500*/  FADD.FTZ R125, R125, R196 ;  /* 0x000000c47d7d7221 */ /* 0x000fe20000010000 */
[C---:B------:R-:W-:Y:S01]  /*a510*/  FMUL.FTZ R170, R144.reuse, R143 ;  /* 0x0000008f90aa7220 */ /* 0x040fe20000410000 */
[C---:B------:R-:W-:Y:S01]  /*a520*/  FFMA.FTZ R142, -R185.reuse, R142, R230 ;  /* 0x0000008eb98e7223 */ /* 0x040fe200000101e6 */
[----:B------:R-:W-:Y:S01]  /*a530*/  FFMA.FTZ R185, R185, R60, R199 ;  /* 0x0000003cb9b97223 */ /* 0x000fe200000100c7 */
[-C--:B------:R-:W-:Y:S01]  /*a540*/  FMUL.FTZ R144, R144, R125.reuse ;  /* 0x0000007d90907220 */ /* 0x080fe20000410000 */
[----:B------:R-:W-:Y:S01]  /*a550*/  FFMA.FTZ R199, R145, R125, R170 ;  /* 0x0000007d91c77223 */ /* 0x000fe200000100aa */
[----:B------:R-:W-:Y:S01]  /*a560*/  FMUL.FTZ R170, R60, UR29 ;  /* 0x0000001d3caa7c20 */ /* 0x000fe20008410000 */
[----:B------:R-:W-:Y:S01]  /*a570*/  FMUL.FTZ R196, R139, UR29 ;  /* 0x0000001d8bc47c20 */ /* 0x000fe20008410000 */
[----:B------:R-:W-:Y:S01]  /*a580*/  FFMA.FTZ R144, R145, R143, -R144 ;  /* 0x0000008f91907223 */ /* 0x000fe20000010890 */
[----:B------:R-:W-:Y:S01]  /*a590*/  FADD.FTZ R126, R126, R199 ;  /* 0x000000c77e7e7221 */ /* 0x000fe20000010000 */
[CC--:B------:R-:W-:Y:S01]  /*a5a0*/  FMUL.FTZ R199, R61.reuse, R34.reuse ;  /* 0x000000223dc77220 */ /* 0x0c0fe20000410000 */
[----:B------:R-:W-:Y:S01]  /*a5b0*/  FMUL.FTZ R145, R61, UR29 ;  /* 0x0000001d3d917c20 */ /* 0x000fe20008410000 */
[----:B------:R-:W-:Y:S01]  /*a5c0*/  FADD.FTZ R144, R171, R144 ;  /* 0x00000090ab907221 */ /* 0x000fe20000010000 */
[----:B------:R-:W-:Y:S01]  /*a5d0*/  FFMA.FTZ R171, R61, UR47, -R170 ;  /* 0x0000002f3dab7c23 */ /* 0x000fe200080108aa */
[----:B------:R-:W-:Y:S01]  /*a5e0*/  FMUL.FTZ R61, R60, R34 ;  /* 0x000000223c3d7220 */ /* 0x000fe20000410000 */
[----:B------:R-:W-:Y:S01]  /*a5f0*/  FMUL.FTZ R203, R184, R199 ;  /* 0x000000c7b8cb7220 */ /* 0x000fe20000410000 */
[----:B------:R-:W-:Y:S01]  /*a600*/  FFMA.FTZ R145, R60, UR47, R145 ;  /* 0x0000002f3c917c23 */ /* 0x000fe20008010091 */
[C---:B------:R-:W-:Y:S01]  /*a610*/  FMUL.FTZ R171, R184.reuse, R171 ;  /* 0x000000abb8ab7220 */ /* 0x040fe20000410000 */
[-C--:B------:R-:W-:Y:S01]  /*a620*/  FMUL.FTZ R207, R184, R61.reuse ;  /* 0x0000003db8cf7220 */ /* 0x080fe20000410000 */
[-C--:B------:R-:W-:Y:S01]  /*a630*/  FMUL.FTZ R211, R35, R61.reuse ;  /* 0x0000003d23d37220 */ /* 0x080fe20000410000 */
[----:B------:R-:W-:Y:S01]  /*a640*/  FFMA.FTZ R60, R142, R61, R203 ;  /* 0x0000003d8e3c7223 */ /* 0x000fe200000100cb */
[C---:B------:R-:W-:Y:S01]  /*a650*/  FMUL.FTZ R184, R146.reuse, R144 ;  /* 0x0000009092b87220 */ /* 0x040fe20000410000 */
[-C--:B------:R-:W-:Y:S01]  /*a660*/  FMUL.FTZ R61, R146, R126.reuse ;  /* 0x0000007e923d7220 */ /* 0x080fe20000410000 */
[----:B------:R-:W-:Y:S01]  /*a670*/  FMUL.FTZ R146, R186, R139 ;  /* 0x0000008bba927220 */ /* 0x000fe20000410000 */
[----:B------:R-:W-:Y:S01]  /*a680*/  MOV R170, UR22 ;  /* 0x0000001600aa7c02 */ /* 0x000fe20008000f00 */
[C---:B------:R-:W-:Y:S01]  /*a690*/  FFMA.FTZ R184, R147.reuse, R126, R184 ;  /* 0x0000007e93b87223 */ /* 0x040fe200000100b8 */
[----:B------:R-:W-:Y:S01]  /*a6a0*/  FFMA.FTZ R147, R147, R144, -R61 ;  /* 0x0000009093937223 */ /* 0x000fe2000001083d */
[----:B------:R-:W-:Y:S01]  /*a6b0*/  FFMA.FTZ R146, R187, R121, R146 ;  /* 0x00000079bb927223 */ /* 0x000fe20000010092 */
[----:B------:R-:W-:Y:S01]  /*a6c0*/  FMUL.FTZ R187, R139, R36 ;  /* 0x000000248bbb7220 */ /* 0x000fe20000410000 */
[----:B------:R-:W-:Y:S01]  /*a6d0*/  FADD.FTZ R184, R127, R184 ;  /* 0x000000b87fb87221 */ /* 0x000fe20000010000 */
[----:B------:R-:W-:Y:S01]  /*a6e0*/  FADD.FTZ R172, R172, R147 ;  /* 0x00000093acac7221 */ /* 0x000fe20000010000 */
[----:B------:R-:W-:-:S02]  /*a6f0*/  IMAD R170, R197, 0x84, R170 ;  /* 0x00000084c5aa7824 */ /* 0x000fc400078e02aa */
[----:B------:R-:W-:Y:S01]  /*a700*/  FMUL.FTZ R139, R141, R187 ;  /* 0x000000bb8d8b7220 */ /* 0x000fe20000410000 */
[C---:B------:R-:W-:Y:S01]  /*a710*/  FMUL.FTZ R127, R148.reuse, R184 ;  /* 0x000000b8947f7220 */ /* 0x040fe20000410000 */
[-C--:B------:R-:W-:Y:S01]  /*a720*/  FMUL.FTZ R186, R148, R172.reuse ;  /* 0x000000ac94ba7220 */ /* 0x080fe20000410000 */
[----:B------:R-:W-:Y:S01]  /*a730*/  FMUL.FTZ R188, R188, R169 ;  /* 0x000000a9bcbc7220 */ /* 0x000fe20000410000 */
[----:B------:R-:W-:Y:S01]  /*a740*/  FMUL.FTZ R190, R190, R143 ;  /* 0x0000008fbebe7220 */ /* 0x000fe20000410000 */
[C---:B------:R-:W-:Y:S01]  /*a750*/  FFMA.FTZ R148, R149.reuse, R172, -R127 ;  /* 0x000000ac95947223 */ /* 0x040fe2000001087f */
[----:B------:R-:W-:Y:S01]  /*a760*/  FFMA.FTZ R147, R149, R184, R186 ;  /* 0x000000b895937223 */ /* 0x000fe200000100ba */
[C---:B------:R-:W-:Y:S01]  /*a770*/  FMUL.FTZ R149, R121.reuse, R36 ;  /* 0x0000002479957220 */ /* 0x040fe20000410000 */
[----:B------:R-:W-:Y:S01]  /*a780*/  FFMA.FTZ R127, R121, UR47, R196 ;  /* 0x0000002f797f7c23 */ /* 0x000fe200080100c4 */
[----:B------:R-:W-:Y:S01]  /*a790*/  FADD.FTZ R148, R173, R148 ;  /* 0x00000094ad947221 */ /* 0x000fe20000010000 */
[C---:B------:R-:W-:Y:S01]  /*a7a0*/  FMUL.FTZ R121, R141.reuse, R198 ;  /* 0x000000c68d797220 */ /* 0x040fe20000410000 */
[-C--:B------:R-:W-:Y:S01]  /*a7b0*/  FMUL.FTZ R186, R141, R149.reuse ;  /* 0x000000958dba7220 */ /* 0x080fe20000410000 */
[----:B------:R-:W-:Y:S01]  /*a7c0*/  FADD.FTZ R128, R128, R147 ;  /* 0x0000009380807221 */ /* 0x000fe20000010000 */
[-C--:B------:R-:W-:Y:S01]  /*a7d0*/  FFMA.FTZ R139, R228, R149.reuse, R139 ;  /* 0x00000095e48b7223 */ /* 0x080fe2000001008b */
        /* <DEDUP_REMOVED lines=8> */
[C---:B------:R-:W-:Y:S01]  /*a860*/  FFMA.FTZ R151, R169.reuse, UR47, -R150 ;  /* 0x0000002fa9977c23 */ /* 0x040fe20008010896 */
[----:B------:R-:W-:Y:S01]  /*a870*/  FMUL.FTZ R173, R169, R37 ;  /* 0x00000025a9ad7220 */ /* 0x000fe20000410000 */
[----:B------:R-:W-:Y:S01]  /*a880*/  FADD.FTZ R129, R129, R186 ;  /* 0x000000ba81817221 */ /* 0x000fe20000010000 */
[----:B------:R-:W-:Y:S01]  /*a890*/  FADD.FTZ R174, R174, R147 ;  /* 0x00000093aeae7221 */ /* 0x000fe20000010000 */
[----:B------:R-:W-:Y:S01]  /*a8a0*/  FFMA.FTZ R189, R189, R124, R188 ;  /* 0x0000007cbdbd7223 */ /* 0x000fe200000100bc */
[----:B------:R-:W-:Y:S01]  /*a8b0*/  FMUL.FTZ R187, R40, R187 ;  /* 0x000000bb28bb7220 */ /* 0x000fe20000410000 */
[----:B------:R-:W-:Y:S01]  /*a8c0*/  FMUL.FTZ R123, R45, R43 ;  /* 0x0000002b2d7b7220 */ /* 0x000fe20000410000 */
[----:B0-----:R-:W-:Y:S01]  /*a8d0*/  FMUL.FTZ R149, R169, UR29 ;  /* 0x0000001da9957c20 */ /* 0x001fe20008410000 */
[----:B------:R-:W-:Y:S01]  /*a8e0*/  FMUL.FTZ R169, R124, R37 ;  /* 0x000000257ca97220 */ /* 0x000fe20000410000 */
[----:B------:R-:W-:Y:S01]  /*a8f0*/  FFMA.FTZ R213, -R104, R115, R213 ;  /* 0x0000007368d57223 */ /* 0x000fe200000101d5 */
[----:B------:R0:W-:Y:S01]  /*a900*/  STS [R170+0x10f4], R187 ;  /* 0x0010f4bbaa007388 */ /* 0x0001e20000000800 */
[----:B------:R-:W-:Y:S01]  /*a910*/  FFMA.FTZ R147, R124, UR47, R149 ;  /* 0x0000002f7c937c23 */ /* 0x000fe20008010095 */
[C---:B------:R-:W-:Y:S01]  /*a920*/  FMUL.FTZ R124, R152.reuse, R129 ;  /* 0x00000081987c7220 */ /* 0x040fe20000410000 */
[-C--:B------:R-:W-:Y:S01]  /*a930*/  FMUL.FTZ R152, R152, R174.reuse ;  /* 0x000000ae98987220 */ /* 0x080fe20000410000 */
[C---:B------:R-:W-:Y:S01]  /*a940*/  FMUL.FTZ R149, R138.reuse, R151 ;  /* 0x000000978a957220 */ /* 0x040fe20000410000 */
[----:B------:R-:W-:Y:S01]  /*a950*/  FMUL.FTZ R151, R138, R169 ;  /* 0x000000a98a977220 */ /* 0x000fe20000410000 */
[C---:B------:R-:W-:Y:S01]  /*a960*/  FFMA.FTZ R124, R153.reuse, R174, -R124 ;  /* 0x000000ae997c7223 */ /* 0x040fe2000001087c */
[----:B------:R-:W-:Y:S01]  /*a970*/  FFMA.FTZ R153, R153, R129, R152 ;  /* 0x0000008199997223 */ /* 0x000fe20000010098 */
[----:B------:R-:W-:Y:S01]  /*a980*/  FFMA.FTZ R220, -R195, R123, R220 ;  /* 0x0000007bc3dc7223 */ /* 0x000fe200000101dc */
[-C--:B------:R-:W-:Y:S01]  /*a990*/  FFMA.FTZ R151, R226, R173.reuse, -R151 ;  /* 0x000000ade2977223 */ /* 0x080fe20000010897 */
[----:B------:R-:W-:Y:S01]  /*a9a0*/  FADD.FTZ R124, R175, R124 ;  /* 0x0000007caf7c7221 */ /* 0x000fe20000010000 */
[----:B------:R-:W-:Y:S01]  /*a9b0*/  FADD.FTZ R130, R130, R153 ;  /* 0x0000009982827221 */ /* 0x000fe20000010000 */
[-C--:B0-----:R-:W-:Y:S01]  /*a9c0*/  FMUL.FTZ R187, R138, R173.reuse ;  /* 0x000000ad8abb7220 */ /* 0x081fe20000410000 */
[C---:B------:R-:W-:Y:S01]  /*a9d0*/  FMUL.FTZ R173, R41.reuse, R173 ;  /* 0x000000ad29ad7220 */ /* 0x040fe20000410000 */
[C---:B------:R-:W-:Y:S01]  /*a9e0*/  FMUL.FTZ R150, R154.reuse, R124 ;  /* 0x0000007c9a967220 */ /* 0x040fe20000410000 */
[-C--:B------:R-:W-:Y:S01]  /*a9f0*/  FMUL.FTZ R153, R154, R130.reuse ;  /* 0x000000829a997220 */ /* 0x080fe20000410000 */
[-C--:B------:R-:W-:Y:S01]  /*aa00*/  FFMA.FTZ R138, R226, R169.reuse, R187 ;  /* 0x000000a9e28a7223 */ /* 0x080fe200000100bb */
[----:B------:R-:W-:Y:S01]  /*aa10*/  FMUL.FTZ R169, R41, R169 ;  /* 0x000000a929a97220 */ /* 0x000fe20000410000 */
[C---:B------:R-:W-:Y:S01]  /*aa20*/  FFMA.FTZ R152, R155.reuse, R130, R150 ;  /* 0x000000829b987223 */ /* 0x040fe20000010096 */
[----:B------:R-:W-:Y:S01]  /*aa30*/  FFMA.FTZ R153, R155, R124, -R153 ;  /* 0x0000007c9b997223 */ /* 0x000fe20000010899 */
[C---:B------:R-:W-:Y:S01]  /*aa40*/  FMUL.FTZ R154, R125.reuse, UR29 ;  /* 0x0000001d7d9a7c20 */ /* 0x040fe20008410000 */
[----:B------:R-:W-:Y:S01]  /*aa50*/  FMUL.FTZ R155, R125, R38 ;  /* 0x000000267d9b7220 */ /* 0x000fe20000410000 */
[----:B------:R-:W-:Y:S01]  /*aa60*/  FADD.FTZ R131, R131, R152 ;  /* 0x0000009883837221 */ /* 0x000fe20000010000 */
[C---:B------:R-:W-:Y:S01]  /*aa70*/  FMUL.FTZ R152, R143.reuse, UR29 ;  /* 0x0000001d8f987c20 */ /* 0x040fe20008410000 */
[----:B------:R0:W-:Y:S01]  /*aa80*/  STS [R170+0x10e8], R169 ;  /* 0x0010e8a9aa007388 */ /* 0x0001e20000000800 */
[----:B------:R-:W-:Y:S01]  /*aa90*/  FADD.FTZ R176, R176, R153 ;  /* 0x00000099b0b07221 */ /* 0x000fe20000010000 */
[----:B------:R-:W-:Y:S01]  /*aaa0*/  FFMA.FTZ R154, R143, UR47, -R154 ;  /* 0x0000002f8f9a7c23 */ /* 0x000fe2000801089a */
[----:B------:R-:W-:Y:S01]  /*aab0*/  FFMA.FTZ R150, R191, R125, R190 ;  /* 0x0000007dbf967223 */ /* 0x000fe200000100be */
[----:B------:R1:W-:Y:S01]  /*aac0*/  STS [R170+0x10ec], R173 ;  /* 0x0010ecadaa007388 */ /* 0x0003e20000000800 */
[----:B------:R-:W-:Y:S01]  /*aad0*/  FFMA.FTZ R63, R194, -R123, R219 ;  /* 0x8000007bc23f7223 */ /* 0x000fe200000100db */
[----:B------:R-:W-:Y:S01]  /*aae0*/  FMUL.FTZ R123, R44, R39 ;  /* 0x000000272c7b7220 */ /* 0x000fe20000410000 */
[-C--:B------:R-:W-:Y:S01]  /*aaf0*/  FMUL.FTZ R115, R48, R52.reuse ;  /* 0x0000003430737220 */ /* 0x080fe20000410000 */
[----:B------:R-:W-:Y:S01]  /*ab00*/  FMUL.FTZ R191, R174, R52 ;  /* 0x00000034aebf7220 */ /* 0x000fe20000410000 */
[----:B------:R-:W-:Y:S01]  /*ab10*/  FFMA.FTZ R61, R142, R199, -R207 ;  /* 0x000000c78e3d7223 */ /* 0x000fe200000108cf */
[----:B0-----:R-:W-:Y:S01]  /*ab20*/  FMUL.FTZ R169, R143, R38 ;  /* 0x000000268fa97220 */ /* 0x001fe20000410000 */
[----:B------:R-:W-:Y:S01]  /*ab30*/  FFMA.FTZ R143, R125, UR47, R152 ;  /* 0x0000002f7d8f7c23 */ /* 0x000fe20008010098 */
[C---:B------:R-:W-:Y:S01]  /*ab40*/  FMUL.FTZ R152, R156.reuse, R131 ;  /* 0x000000839c987220 */ /* 0x040fe20000410000 */
[----:B------:R-:W-:Y:S01]  /*ab50*/  FMUL.FTZ R156, R156, R176 ;  /* 0x000000b09c9c7220 */ /* 0x000fe20000410000 */
[C---:B------:R-:W-:Y:S01]  /*ab60*/  FMUL.FTZ R153, R183.reuse, R169 ;  /* 0x000000a9b7997220 */ /* 0x040fe20000410000 */
[----:B------:R-:W-:Y:S01]  /*ab70*/  FMUL.FTZ R125, R183, R154 ;  /* 0x0000009ab77d7220 */ /* 0x000fe20000410000 */
[C---:B------:R-:W-:Y:S01]  /*ab80*/  FFMA.FTZ R152, R157.reuse, R176, -R152 ;  /* 0x000000b09d987223 */ /* 0x040fe20000010898 */
[----:B------:R-:W-:Y:S01]  /*ab90*/  FFMA.FTZ R157, R157, R131, R156 ;  /* 0x000000839d9d7223 */ /* 0x000fe2000001009c */
[-C--:B------:R-:W-:Y:S01]  /*aba0*/  FMUL.FTZ R183, R183, R155.reuse ;  /* 0x0000009bb7b77220 */ /* 0x080fe20000410000 */
[-C--:B------:R-:W-:Y:S01]  /*abb0*/  FFMA.FTZ R153, R224, R155.reuse, R153 ;  /* 0x0000009be0997223 */ /* 0x080fe20000010099 */
[----:B------:R-:W-:Y:S01]  /*abc0*/  FADD.FTZ R152, R177, R152 ;  /* 0x00000098b1987221 */ /* 0x000fe20000010000 */
[----:B------:R-:W-:Y:S01]  /*abd0*/  FADD.FTZ R132, R132, R157 ;  /* 0x0000009d84847221 */ /* 0x000fe20000010000 */
[----:B-1----:R-:W-:Y:S01]  /*abe0*/  FMUL.FTZ R173, R42, R155 ;  /* 0x0000009b2aad7220 */ /* 0x002fe20000410000 */
[----:B------:R-:W-:Y:S01]  /*abf0*/  FFMA.FTZ R154, R224, R169, -R183 ;  /* 0x000000a9e09a7223 */ /* 0x000fe200000108b7 */
[C---:B------:R-:W-:Y:S01]  /*ac00*/  FMUL.FTZ R156, R158.reuse, R152 ;  /* 0x000000989e9c7220 */ /* 0x040fe20000410000 */
[-C--:B------:R-:W-:Y:S01]  /*ac10*/  FMUL.FTZ R155, R158, R132.reuse ;  /* 0x000000849e9b7220 */ /* 0x080fe20000410000 */
[----:B------:R-:W-:Y:S01]  /*ac20*/  FFMA.FTZ R222, -R193, R123, R222 ;  /* 0x0000007bc1de7223 */ /* 0x000fe200000101de */
[----:B------:R-:W-:Y:S01]  /*ac30*/  FMUL.FTZ R169, R42, R169 ;  /* 0x000000a92aa97220 */ /* 0x000fe20000410000 */
[C---:B------:R-:W-:Y:S01]  /*ac40*/  FFMA.FTZ R156, R159.reuse, R132, R156 ;  /* 0x000000849f9c7223 */ /* 0x040fe2000001009c */
[----:B------:R-:W-:Y:S01]  /*ac50*/  FFMA.FTZ R159, R159, R152, -R155 ;  /* 0x000000989f9f7223 */ /* 0x000fe2000001089b */
[C---:B------:R-:W-:Y:S01]  /*ac60*/  FFMA.FTZ R123, R192.reuse, -R123, R221 ;  /* 0x8000007bc07b7223 */ /* 0x040fe200000100dd */
[----:B------:R-:W-:Y:S01]  /*ac70*/  FMUL.FTZ R192, R192, R144 ;  /* 0x00000090c0c07220 */ /* 0x000fe20000410000 */
[----:B------:R-:W-:Y:S01]  /*ac80*/  FMUL.FTZ R157, R126, UR29 ;  /* 0x0000001d7e9d7c20 */ /* 0x000fe20008410000 */
[----:B------:R-:W-:Y:S01]  /*ac90*/  FMUL.FTZ R155, R144, UR29 ;  /* 0x0000001d909b7c20 */ /* 0x000fe20008410000 */
[----:B------:R-:W-:Y:S01]  /*aca0*/  FADD.FTZ R178, R178, R159 ;  /* 0x0000009fb2b27221 */ /* 0x000fe20000010000 */
[----:B------:R-:W-:Y:S01]  /*acb0*/  FADD.FTZ R133, R133, R156 ;  /* 0x0000009c85857221 */ /* 0x000fe20000010000 */
[----:B------:R0:W-:Y:S01]  /*acc0*/  STS [R170+0x10e0], R173 ;  /* 0x0010e0adaa007388 */ /* 0x0001e20000000800 */
[----:B------:R-:W-:Y:S01]  /*acd0*/  FFMA.FTZ R193, R193, R126, R192 ;  /* 0x0000007ec1c17223 */ /* 0x000fe200000100c0 */
[----:B------:R-:W-:Y:S01]  /*ace0*/  FFMA.FTZ R156, R144, UR47, -R157 ;  /* 0x0000002f909c7c23 */ /* 0x000fe2000801089d */
[----:B------:R-:W-:Y:S01]  /*acf0*/  FFMA.FTZ R155, R126, UR47, R155 ;  /* 0x0000002f7e9b7c23 */ /* 0x000fe2000801009b */
[----:B------:R1:W-:Y:S01]  /*ad00*/  STS [R170+0x10e4], R169 ;  /* 0x0010e4a9aa007388 */ /* 0x0003e20000000800 */
[----:B------:R-:W-:Y:S01]  /*ad10*/  FMUL.FTZ R159, R160, R133 ;  /* 0x00000085a09f7220 */ /* 0x000fe20000410000 */
[----:B------:R-:W-:Y:S01]  /*ad20*/  FMUL.FTZ R157, R123, R156 ;  /* 0x0000009c7b9d7220 */ /* 0x000fe20000410000 */
[-C--:B------:R-:W-:Y:S01]  /*ad30*/  FFMA.FTZ R216, -R102, R115.reuse, R216 ;  /* 0x0000007366d87223 */ /* 0x080fe200000101d8 */
[----:B------:R-:W-:Y:S01]  /*ad40*/  FFMA.FTZ R115, R101, -R115, R215 ;  /* 0x8000007365737223 */ /* 0x000fe200000100d7 */
[----:B------:R-:W-:Y:S01]  /*ad50*/  FMUL.FTZ R199, R35, R199 ;  /* 0x000000c723c77220 */ /* 0x000fe20000410000 */
[----:B0-----:R-:W-:Y:S01]  /*ad60*/  FMUL.FTZ R173, R144, R39 ;  /* 0x0000002790ad7220 */ /* 0x001fe20000410000 */
[----:B------:R-:W-:Y:S01]  /*ad70*/  FMUL.FTZ R144, R194, R172 ;  /* 0x000000acc2907220 */ /* 0x000fe20000410000 */
[-C--:B------:R-:W-:Y:S01]  /*ad80*/  FMUL.FTZ R188, R152, R79.reuse ;  /* 0x0000004f98bc7220 */ /* 0x080fe20000410000 */
[----:B------:R-:W-:Y:S01]  /*ad90*/  FMUL.FTZ R190, R132, R79 ;  /* 0x0000004f84be7220 */ /* 0x000fe20000410000 */
[----:B-1----:R-:W-:Y:S01]  /*ada0*/  FMUL.FTZ R169, R126, R39 ;  /* 0x000000277ea97220 */ /* 0x002fe20000410000 */
[----:B------:R-:W-:Y:S01]  /*adb0*/  FMUL.FTZ R126, R160, R178 ;  /* 0x000000b2a07e7220 */ /* 0x000fe20000410000 */
[----:B------:R-:W-:Y:S01]  /*adc0*/  FMUL.FTZ R175, R123, R173 ;  /* 0x000000ad7baf7220 */ /* 0x000fe20000410000 */
[----:B------:R-:W-:Y:S01]  /*add0*/  FFMA.FTZ R144, R195, R184, R144 ;  /* 0x000000b8c3907223 */ /* 0x000fe20000010090 */
[----:B------:R-:W-:Y:S01]  /*ade0*/  FMUL.FTZ R177, R123, R169 ;  /* 0x000000a97bb17220 */ /* 0x000fe20000410000 */
[C---:B------:R-:W-:Y:S01]  /*adf0*/  FFMA.FTZ R123, R161.reuse, R133, R126 ;  /* 0x00000085a17b7223 */ /* 0x040fe2000001007e */
[----:B------:R-:W-:Y:S01]  /*ae00*/  FFMA.FTZ R126, R161, R178, -R159 ;  /* 0x000000b2a17e7223 */ /* 0x000fe2000001089f */
[----:B------:R-:W-:Y:S01]  /*ae10*/  FMUL.FTZ R159, R184, UR29 ;  /* 0x0000001db89f7c20 */ /* 0x000fe20008410000 */
[-C--:B------:R-:W-:Y:S01]  /*ae20*/  FFMA.FTZ R158, R222, R169.reuse, R175 ;  /* 0x000000a9de9e7223 */ /* 0x080fe200000100af */
[----:B------:R-:W-:Y:S01]  /*ae30*/  FADD.FTZ R134, R134, R123 ;  /* 0x0000007b86867221 */ /* 0x000fe20000010000 */
[----:B------:R-:W-:Y:S01]  /*ae40*/  FADD.FTZ R126, R179, R126 ;  /* 0x0000007eb37e7221 */ /* 0x000fe20000010000 */
[----:B------:R-:W-:Y:S01]  /*ae50*/  FMUL.FTZ R169, R44, R169 ;  /* 0x000000a92ca97220 */ /* 0x000fe20000410000 */
[-C--:B------:R-:W-:Y:S01]  /*ae60*/  FFMA.FTZ R160, R222, R173.reuse, -R177 ;  /* 0x000000addea07223 */ /* 0x080fe200000108b1 */
[C---:B------:R-:W-:Y:S01]  /*ae70*/  FMUL.FTZ R123, R162.reuse, R134 ;  /* 0x00000086a27b7220 */ /* 0x040fe20000410000 */
[----:B------:R-:W-:Y:S01]  /*ae80*/  FMUL.FTZ R156, R162, R126 ;  /* 0x0000007ea29c7220 */ /* 0x000fe20000410000 */
[----:B------:R-:W-:Y:S01]  /*ae90*/  FFMA.FTZ R162, R172, UR47, -R159 ;  /* 0x0000002faca27c23 */ /* 0x000fe2000801089f */
[----:B------:R0:W-:Y:S01]  /*aea0*/  STS [R170+0x10d8], R169 ;  /* 0x0010d8a9aa007388 */ /* 0x0001e20000000800 */
[----:B------:R-:W-:Y:S01]  /*aeb0*/  FMUL.FTZ R173, R44, R173 ;  /* 0x000000ad2cad7220 */ /* 0x000fe20000410000 */
[C---:B------:R-:W-:Y:S01]  /*aec0*/  FFMA.FTZ R156, R163.reuse, R134, R156 ;  /* 0x00000086a39c7223 */ /* 0x040fe2000001009c */
[----:B------:R-:W-:Y:S01]  /*aed0*/  FFMA.FTZ R163, R163, R126, -R123 ;  /* 0x0000007ea3a37223 */ /* 0x000fe2000001087b */
[C---:B------:R-:W-:Y:S01]  /*aee0*/  FMUL.FTZ R123, R172.reuse, UR29 ;  /* 0x0000001dac7b7c20 */ /* 0x040fe20008410000 */
[-C--:B------:R-:W-:Y:S01]  /*aef0*/  FMUL.FTZ R172, R172, R43.reuse ;  /* 0x0000002bacac7220 */ /* 0x080fe20000410000 */
[----:B------:R-:W-:Y:S01]  /*af00*/  FADD.FTZ R135, R135, R156 ;  /* 0x0000009c87877221 */ /* 0x000fe20000010000 */
[----:B------:R-:W-:Y:S01]  /*af10*/  FADD.FTZ R180, R180, R163 ;  /* 0x000000a3b4b47221 */ /* 0x000fe20000010000 */
[C---:B------:R-:W-:Y:S01]  /*af20*/  FFMA.FTZ R123, R184.reuse, UR47, R123 ;  /* 0x0000002fb87b7c23 */ /* 0x040fe2000801007b */
[----:B------:R-:W-:Y:S01]  /*af30*/  FMUL.FTZ R184, R184, R43 ;  /* 0x0000002bb8b87220 */ /* 0x000fe20000410000 */
[C---:B------:R-:W-:Y:S01]  /*af40*/  FMUL.FTZ R161, R63.reuse, R172 ;  /* 0x000000ac3fa17220 */ /* 0x040fe20000410000 */
[C---:B------:R-:W-:Y:S01]  /*af50*/  FMUL.FTZ R159, R63.reuse, R162 ;  /* 0x000000a23f9f7220 */ /* 0x040fe20000410000 */
[----:B------:R-:W-:Y:S01]  /*af60*/  FMUL.FTZ R156, R164, R180 ;  /* 0x000000b4a49c7220 */ /* 0x000fe20000410000 */
[-C--:B------:R-:W-:Y:S01]  /*af70*/  FMUL.FTZ R163, R63, R184.reuse ;  /* 0x000000b83fa37220 */ /* 0x080fe20000410000 */
[----:B------:R-:W-:Y:S01]  /*af80*/  FFMA.FTZ R63, R220, R184, R161 ;  /* 0x000000b8dc3f7223 */ /* 0x000fe200000100a1 */
[----:B0-----:R-:W-:Y:S01]  /*af90*/  FMUL.FTZ R169, R148, R47 ;  /* 0x0000002f94a97220 */ /* 0x001fe20000410000 */
[-C--:B------:R-:W-:Y:S01]  /*afa0*/  FFMA.FTZ R161, R165, R135.reuse, R156 ;  /* 0x00000087a5a17223 */ /* 0x080fe2000001009c */
[----:B------:R-:W-:Y:S01]  /*afb0*/  FFMA.FTZ R162, R220, R172, -R163 ;  /* 0x000000acdca27223 */ /* 0x000fe200000108a3 */
[----:B------:R-:W-:Y:S01]  /*afc0*/  FMUL.FTZ R163, R164, R135 ;  /* 0x00000087a4a37220 */ /* 0x000fe20000410000 */
[----:B------:R-:W-:Y:S01]  /*afd0*/  FMUL.FTZ R175, R45, R184 ;  /* 0x000000b82daf7220 */ /* 0x000fe20000410000 */
[----:B------:R-:W-:Y:S01]  /*afe0*/  FADD.FTZ R136, R136, R161 ;  /* 0x000000a188887221 */ /* 0x000fe20000010000 */
[----:B------:R0:W-:Y:S01]  /*aff0*/  STS [R170+0x10dc], R173 ;  /* 0x0010dcadaa007388 */ /* 0x0001e20000000800 */
[----:B------:R-:W-:Y:S01]  /*b000*/  FFMA.FTZ R156, R165, R180, -R163 ;  /* 0x000000b4a59c7223 */ /* 0x000fe200000108a3 */
[----:B------:R-:W-:Y:S01]  /*b010*/  FMUL.FTZ R165, R128, R47 ;  /* 0x0000002f80a57220 */ /* 0x000fe20000410000 */
[----:B------:R-:W-:Y:S01]  /*b020*/  FMUL.FTZ R163, R122, R169 ;  /* 0x000000a97aa37220 */ /* 0x000fe20000410000 */
[----:B------:R-:W-:Y:S01]  /*b030*/  FMUL.FTZ R164, R166, R136 ;  /* 0x00000088a6a47220 */ /* 0x000fe20000410000 */
[----:B------:R-:W-:Y:S01]  /*b040*/  FADD.FTZ R156, R181, R156 ;  /* 0x0000009cb59c7221 */ /* 0x000fe20000010000 */
[----:B------:R1:W-:Y:S01]  /*b050*/  STS [R170+0x10d0], R175 ;  /* 0x0010d0afaa007388 */ /* 0x0003e20000000800 */
[-C--:B------:R-:W-:Y:S01]  /*b060*/  FFMA.FTZ R163, R218, R165.reuse, R163 ;  /* 0x000000a5daa37223 */ /* 0x080fe200000100a3 */
[----:B------:R-:W-:Y:S01]  /*b070*/  FMUL.FTZ R177, R45, R172 ;  /* 0x000000ac2db17220 */ /* 0x000fe20000410000 */
[----:B------:R-:W-:Y:S01]  /*b080*/  FMUL.FTZ R161, R166, R156 ;  /* 0x0000009ca6a17220 */ /* 0x000fe20000410000 */
[----:B0-----:R-:W-:Y:S01]  /*b090*/  FMUL.FTZ R173, R122, R165 ;  /* 0x000000a57aad7220 */ /* 0x001fe20000410000 */
[----:B------:R-:W-:Y:S01]  /*b0a0*/  FMUL.FTZ R179, R129, R52 ;  /* 0x0000003481b37220 */ /* 0x000fe20000410000 */
[----:B------:R-:W-:Y:S01]  /*b0b0*/  FMUL.FTZ R181, R134, R81 ;  /* 0x0000005186b57220 */ /* 0x000fe20000410000 */
[C---:B------:R-:W-:Y:S01]  /*b0c0*/  FFMA.FTZ R166, R167.reuse, R136, R161 ;  /* 0x00000088a7a67223 */ /* 0x040fe200000100a1 */
[----:B------:R0:W-:Y:S01]  /*b0d0*/  STS [R170+0x10d4], R177 ;  /* 0x0010d4b1aa007388 */ /* 0x0001e20000000800 */
[----:B------:R-:W-:Y:S01]  /*b0e0*/  FMUL.FTZ R195, R48, R179 ;  /* 0x000000b330c37220 */ /* 0x000fe20000410000 */
[----:B-1----:R-:W-:Y:S01]  /*b0f0*/  FMUL.FTZ R175, R46, R165 ;  /* 0x000000a52eaf7220 */ /* 0x002fe20000410000 */
[----:B------:R-:W-:Y:S01]  /*b100*/  FFMA.FTZ R165, R167, R156, -R164 ;  /* 0x0000009ca7a57223 */ /* 0x000fe200000108a4 */
[----:B------:R-:W-:Y:S01]  /*b110*/  FADD.FTZ R137, R137, R166 ;  /* 0x000000a689897221 */ /* 0x000fe20000010000 */
[----:B------:R-:W-:Y:S01]  /*b120*/  FFMA.FTZ R164, R218, R169, -R173 ;  /* 0x000000a9daa47223 */ /* 0x000fe200000108ad */
[----:B------:R-:W-:Y:S01]  /*b130*/  FMUL.FTZ R173, R136, R83 ;  /* 0x0000005388ad7220 */ /* 0x000fe20000410000 */
[----:B------:R-:W-:Y:S01]  /*b140*/  FADD.FTZ R182, R182, R165 ;  /* 0x000000a5b6b67221 */ /* 0x000fe20000010000 */
[-C--:B------:R-:W-:Y:S01]  /*b150*/  FMUL.FTZ R167, R137, R84.reuse ;  /* 0x0000005489a77220 */ /* 0x080fe20000410000 */
[----:B------:R1:W-:Y:S01]  /*b160*/  STS [R170+0x10c8], R175 ;  /* 0x0010c8afaa007388 */ /* 0x0003e20000000800 */
[----:B0-----:R-:W-:Y:S01]  /*b170*/  FMUL.FTZ R177, R46, R169 ;  /* 0x000000a92eb17220 */ /* 0x001fe20000410000 */
[----:B------:R-:W-:Y:S01]  /*b180*/  FMUL.FTZ R165, R182, R84 ;  /* 0x00000054b6a57220 */ /* 0x000fe20000410000 */
[----:B------:R-:W-:Y:S01]  /*b190*/  FMUL.FTZ R166, R66, R167 ;  /* 0x000000a742a67220 */ /* 0x000fe20000410000 */
[----:B------:R-:W-:Y:S01]  /*b1a0*/  FMUL.FTZ R169, R156, R83 ;  /* 0x000000539ca97220 */ /* 0x000fe20000410000 */
[----:B------:R-:W-:Y:S01]  /*b1b0*/  FMUL.FTZ R184, R202, R173 ;  /* 0x000000adcab87220 */ /* 0x000fe20000410000 */
[-C--:B------:R-:W-:Y:S01]  /*b1c0*/  FMUL.FTZ R161, R66, R165.reuse ;  /* 0x000000a542a17220 */ /* 0x080fe20000410000 */
[----:B------:R-:W-:Y:S01]  /*b1d0*/  FFMA.FTZ R166, R200, R165, -R166 ;  /* 0x000000a5c8a67223 */ /* 0x000fe200000108a6 */
[----:B------:R-:W-:Y:S01]  /*b1e0*/  FMUL.FTZ R172, R202, R169 ;  /* 0x000000a9caac7220 */ /* 0x000fe20000410000 */
[----:B------:R0:W-:Y:S01]  /*b1f0*/  STS [R170+0x10cc], R177 ;  /* 0x0010ccb1aa007388 */ /* 0x0001e20000000800 */
[----:B------:R-:W-:Y:S01]  /*b200*/  FFMA.FTZ R161, R200, R167, R161 ;  /* 0x000000a7c8a17223 */ /* 0x000fe200000100a1 */
[C---:B-1----:R-:W-:Y:S01]  /*b210*/  FFMA.FTZ R175, R201.reuse, R169, -R184 ;  /* 0x000000a9c9af7223 */ /* 0x042fe200000108b8 */
[----:B------:R-:W-:Y:S01]  /*b220*/  FADD.FTZ R166, RZ, R166 ;  /* 0x000000a6ffa67221 */ /* 0x000fe20000010000 */
[----:B------:R-:W-:Y:S01]  /*b230*/  FFMA.FTZ R172, R201, R173, R172 ;  /* 0x000000adc9ac7223 */ /* 0x000fe200000100ac */
[----:B------:R-:W-:Y:S01]  /*b240*/  FADD.FTZ R161, RZ, R161 ;  /* 0x000000a1ffa17221 */ /* 0x000fe20000010000 */
[----:B------:R-:W-:Y:S01]  /*b250*/  FMUL.FTZ R192, R68, R181 ;  /* 0x000000b544c07220 */ /* 0x000fe20000410000 */
[----:B------:R-:W-:Y:S01]  /*b260*/  FADD.FTZ R183, R166, R175 ;  /* 0x000000afa6b77221 */ /* 0x000fe20000010000 */
[-C--:B------:R-:W-:Y:S01]  /*b270*/  FMUL.FTZ R166, R180, R82.reuse ;  /* 0x00000052b4a67220 */ /* 0x080fe20000410000 */
[----:B------:R-:W-:Y:S01]  /*b280*/  FADD.FTZ R161, R161, R172 ;  /* 0x000000aca1a17221 */ /* 0x000fe20000010000 */
[----:B0-----:R-:W-:Y:S01]  /*b290*/  FMUL.FTZ R177, R115, R191 ;  /* 0x000000bf73b17220 */ /* 0x001fe20000410000 */
[----:B------:R-:W-:Y:S01]  /*b2a0*/  FMUL.FTZ R172, R135, R82 ;  /* 0x0000005287ac7220 */ /* 0x000fe20000410000 */
[----:B------:R-:W-:Y:S01]  /*b2b0*/  FMUL.FTZ R187, R67, R166 ;  /* 0x000000a643bb7220 */ /* 0x000fe20000410000 */
[-C--:B------:R-:W-:Y:S01]  /*b2c0*/  FMUL.FTZ R175, R115, R179.reuse ;  /* 0x000000b373af7220 */ /* 0x080fe20000410000 */
[----:B------:R-:W-:Y:S01]  /*b2d0*/  FFMA.FTZ R177, R216, R179, R177 ;  /* 0x000000b3d8b17223 */ /* 0x000fe200000100b1 */
[----:B------:R-:W-:Y:S01]  /*b2e0*/  FMUL.FTZ R179, R126, R81 ;  /* 0x000000517eb37220 */ /* 0x000fe20000410000 */
[-C--:B------:R-:W-:Y:S01]  /*b2f0*/  FFMA.FTZ R184, R204, R172.reuse, R187 ;  /* 0x000000acccb87223 */ /* 0x080fe200000100bb */
[----:B------:R-:W-:Y:S01]  /*b300*/  FMUL.FTZ R187, R67, R172 ;  /* 0x000000ac43bb7220 */ /* 0x000fe20000410000 */
[----:B------:R0:W-:Y:S01]  /*b310*/  STS [R170+0x10fc], R199 ;  /* 0x0010fcc7aa007388 */ /* 0x0001e20000000800 */
[----:B------:R-:W-:Y:S01]  /*b320*/  FMUL.FTZ R186, R68, R179 ;  /* 0x000000b344ba7220 */ /* 0x000fe20000410000 */
[----:B------:R-:W-:Y:S01]  /*b330*/  FADD.FTZ R161, R161, R184 ;  /* 0x000000b8a1a17221 */ /* 0x000fe20000010000 */
[----:B------:R-:W-:Y:S01]  /*b340*/  FFMA.FTZ R184, R204, R166, -R187 ;  /* 0x000000a6ccb87223 */ /* 0x000fe200000108bb */
[----:B------:R-:W-:Y:S01]  /*b350*/  FFMA.FTZ R175, R216, R191, -R175 ;  /* 0x000000bfd8af7223 */ /* 0x000fe200000108af */
[C---:B------:R-:W-:Y:S01]  /*b360*/  FFMA.FTZ R186, R205.reuse, R181, R186 ;  /* 0x000000b5cdba7223 */ /* 0x040fe200000100ba */
[----:B------:R-:W-:Y:S01]  /*b370*/  FFMA.FTZ R192, R205, R179, -R192 ;  /* 0x000000b3cdc07223 */ /* 0x000fe200000108c0 */
[----:B------:R-:W-:Y:S01]  /*b380*/  FADD.FTZ R183, R183, R184 ;  /* 0x000000b8b7b77221 */ /* 0x000fe20000010000 */
[-C--:B------:R-:W-:Y:S01]  /*b390*/  FMUL.FTZ R184, R178, R80.reuse ;  /* 0x00000050b2b87220 */ /* 0x080fe20000410000 */
[----:B------:R-:W-:Y:S01]  /*b3a0*/  FADD.FTZ R161, R161, R186 ;  /* 0x000000baa1a17221 */ /* 0x000fe20000010000 */
[----:B------:R-:W-:Y:S01]  /*b3b0*/  FMUL.FTZ R186, R133, R80 ;  /* 0x0000005085ba7220 */ /* 0x000fe20000410000 */
[----:B0-----:R-:W-:Y:S01]  /*b3c0*/  FMUL.FTZ R199, R48, R191 ;  /* 0x000000bf30c77220 */ /* 0x001fe20000410000 */
[C---:B------:R-:W-:Y:S01]  /*b3d0*/  FMUL.FTZ R187, R69.reuse, R184 ;  /* 0x000000b845bb7220 */ /* 0x040fe20000410000 */
[----:B------:R-:W-:Y:S01]  /*b3e0*/  FMUL.FTZ R196, R70, R188 ;  /* 0x000000bc46c47220 */ /* 0x000fe20000410000 */
[-C--:B------:R-:W-:Y:S01]  /*b3f0*/  FMUL.FTZ R191, R69, R186.reuse ;  /* 0x000000ba45bf7220 */ /* 0x080fe20000410000 */
[----:B------:R-:W-:Y:S01]  /*b400*/  FADD.FTZ R183, R183, R192 ;  /* 0x000000c0b7b77221 */ /* 0x000fe20000010000 */
[C---:B------:R-:W-:Y:S01]  /*b410*/  FFMA.FTZ R194, R208.reuse, R186, R187 ;  /* 0x000000bad0c27223 */ /* 0x040fe200000100bb */
[----:B------:R-:W-:Y:S01]  /*b420*/  FFMA.FTZ R196, R209, R190, R196 ;  /* 0x000000bed1c47223 */ /* 0x000fe200000100c4 */
[----:B------:R-:W-:Y:S01]  /*b430*/  FFMA.FTZ R192, R208, R184, -R191 ;  /* 0x000000b8d0c07223 */ /* 0x000fe200000108bf */
[----:B------:R0:W-:Y:S01]  /*b440*/  STS [R170+0x10c0], R195 ;  /* 0x0010c0c3aa007388 */ /* 0x0001e20000000800 */
[----:B------:R-:W-:Y:S01]  /*b450*/  FADD.FTZ R161, R161, R194 ;  /* 0x000000c2a1a17221 */ /* 0x000fe20000010000 */
[----:B------:R-:W-:Y:S01]  /*b460*/  FMUL.FTZ R194, R70, R190 ;  /* 0x000000be46c27220 */ /* 0x000fe20000410000 */
[----:B------:R-:W-:Y:S01]  /*b470*/  FADD.FTZ R183, R183, R192 ;  /* 0x000000c0b7b77221 */ /* 0x000fe20000010000 */
[----:B------:R1:W-:Y:S01]  /*b480*/  STS [R170+0x10c4], R199 ;  /* 0x0010c4c7aa007388 */ /* 0x0003e20000000800 */
[----:B------:R-:W-:Y:S01]  /*b490*/  FADD.FTZ R161, R161, R196 ;  /* 0x000000c4a1a17221 */ /* 0x000fe20000010000 */
[----:B------:R-:W-:Y:S01]  /*b4a0*/  FFMA.FTZ R194, R209, R188, -R194 ;  /* 0x000000bcd1c27223 */ /* 0x000fe200000108c2 */
[-C--:B------:R-:W-:Y:S01]  /*b4b0*/  FMUL.FTZ R196, R124, R57.reuse ;  /* 0x000000397cc47220 */ /* 0x080fe20000410000 */
[----:B------:R-:W-:Y:S01]  /*b4c0*/  FMUL.FTZ R192, R130, R57 ;  /* 0x0000003982c07220 */ /* 0x000fe20000410000 */
[-C--:B------:R-:W-:Y:S01]  /*b4d0*/  FMUL.FTZ R191, R131, R74.reuse ;  /* 0x0000004a83bf7220 */ /* 0x080fe20000410000 */
[----:B0-----:R-:W-:Y:S01]  /*b4e0*/  FMUL.FTZ R195, R176, R74 ;  /* 0x0000004ab0c37220 */ /* 0x001fe20000410000 */
[----:B------:R-:W-:Y:S01]  /*b4f0*/  FADD.FTZ R187, R183, R194 ;  /* 0x000000c2b7bb7221 */ /* 0x000fe20000010000 */
[C---:B------:R-:W-:Y:S01]  /*b500*/  FMUL.FTZ R194, R114.reuse, R196 ;  /* 0x000000c472c27220 */ /* 0x040fe20000410000 */
[----:B------:R0:W-:Y:S01]  /*b510*/  STS [R170+0x10f8], R211 ;  /* 0x0010f8d3aa007388 */ /* 0x0001e20000000800 */
[----:B-1----:R-:W-:Y:S01]  /*b520*/  FMUL.FTZ R199, R71, R195 ;  /* 0x000000c347c77220 */ /* 0x002fe20000410000 */
[CC--:B------:R-:W-:Y:S01]  /*b530*/  FMUL.FTZ R207, R49.reuse, R192.reuse ;  /* 0x000000c031cf7220 */ /* 0x0c0fe20000410000 */
[----:B------:R-:W-:Y:S01]  /*b540*/  FMUL.FTZ R183, R114, R192 ;  /* 0x000000c072b77220 */ /* 0x000fe20000410000 */
[----:B------:R-:W-:Y:S01]  /*b550*/  FMUL.FTZ R203, R50, R191 ;  /* 0x000000bf32cb7220 */ /* 0x000fe20000410000 */
[----:B------:R-:W-:Y:S01]  /*b560*/  FFMA.FTZ R214, R10, -R215, R214 ;  /* 0x800000d70ad67223 */ /* 0x000fe200000100d6 */
[-C--:B------:R-:W-:Y:S01]  /*b570*/  FMUL.FTZ R215, R49, R196.reuse ;  /* 0x000000c431d77220 */ /* 0x080fe20000410000 */
[C---:B------:R-:W-:Y:S01]  /*b580*/  FFMA.FTZ R183, R213.reuse, R196, -R183 ;  /* 0x000000c4d5b77223 */ /* 0x040fe200000108b7 */
[----:B------:R1:W-:Y:S01]  /*b590*/  STS [R170+0x10b8], R207 ;  /* 0x0010b8cfaa007388 */ /* 0x0003e20000000800 */
[----:B------:R-:W-:Y:S01]  /*b5a0*/  FMUL.FTZ R181, R54, R181 ;  /* 0x000000b536b57220 */ /* 0x000fe20000410000 */
[----:B0-----:R-:W-:Y:S01]  /*b5b0*/  FFMA.FTZ R211, R213, R192, R194 ;  /* 0x000000c0d5d37223 */ /* 0x001fe200000100c2 */
[-C--:B------:R-:W-:Y:S01]  /*b5c0*/  FFMA.FTZ R192, R212, R191.reuse, R199 ;  /* 0x000000bfd4c07223 */ /* 0x080fe200000100c7 */
[----:B------:R-:W-:Y:S01]  /*b5d0*/  FMUL.FTZ R191, R71, R191 ;  /* 0x000000bf47bf7220 */ /* 0x000fe20000410000 */
[----:B------:R-:W-:Y:S01]  /*b5e0*/  FMUL.FTZ R199, R51, R188 ;  /* 0x000000bc33c77220 */ /* 0x000fe20000410000 */
[----:B------:R-:W-:Y:S01]  /*b5f0*/  FMUL.FTZ R179, R54, R179 ;  /* 0x000000b336b37220 */ /* 0x000fe20000410000 */
[----:B------:R-:W-:Y:S01]  /*b600*/  FADD.FTZ R194, R161, R192 ;  /* 0x000000c0a1c27221 */ /* 0x000fe20000010000 */
[-C--:B------:R-:W-:Y:S01]  /*b610*/  FFMA.FTZ R192, R212, R195.reuse, -R191 ;  /* 0x000000c3d4c07223 */ /* 0x080fe200000108bf */
[----:B------:R-:W-:Y:S01]  /*b620*/  FMUL.FTZ R191, R53, R186 ;  /* 0x000000ba35bf7220 */ /* 0x000fe20000410000 */
[----:B-1----:R-:W-:Y:S01]  /*b630*/  FMUL.FTZ R207, R50, R195 ;  /* 0x000000c332cf7220 */ /* 0x002fe20000410000 */
[----:B------:R-:W-:Y:S01]  /*b640*/  FADD.FTZ R194, R194, R211 ;  /* 0x000000d3c2c27221 */ /* 0x000fe20000010000 */
[----:B------:R-:W-:Y:S01]  /*b650*/  FADD.FTZ R192, R187, R192 ;  /* 0x000000c0bbc07221 */ /* 0x000fe20000010000 */
        /* <DEDUP_REMOVED lines=15> */
[----:B------:R-:W-:Y:S01]  /*b750*/  STS [R170+0x10bc], R215 ;  /* 0x0010bcd7aa007388 */ /* 0x000fe20000000800 */
[----:B------:R-:W-:Y:S01]  /*b760*/  FADD.FTZ R177, R177, R162 ;  /* 0x000000a2b1b17221 */ /* 0x000fe20000010000 */
[----:B------:R-:W-:Y:S01]  /*b770*/  FFMA.FTZ R214, R9, -R217, R214 ;  /* 0x800000d909d67223 */ /* 0x000fe200000100d6 */
[----:B------:R-:W-:Y:S01]  /*b780*/  FADD.FTZ R153, R158, R153 ;  /* 0x000000999e997221 */ /* 0x000fe20000010000 */
[----:B------:R-:W-:Y:S01]  /*b790*/  STS [R170+0x10b0], R203 ;  /* 0x0010b0cbaa007388 */ /* 0x000fe20000000800 */
[----:B------:R-:W-:Y:S01]  /*b7a0*/  FADD.FTZ R177, R177, R160 ;  /* 0x000000a0b1b17221 */ /* 0x000fe20000010000 */
[----:B------:R-:W-:Y:S01]  /*b7b0*/  FFMA.FTZ R214, R8, -R219, R214 ;  /* 0x800000db08d67223 */ /* 0x000fe200000100d6 */
[----:B------:R-:W-:Y:S01]  /*b7c0*/  FADD.FTZ R138, R153, R138 ;  /* 0x0000008a998a7221 */ /* 0x000fe20000010000 */
[----:B------:R-:W-:Y:S01]  /*b7d0*/  STS [R170+0x10b4], R207 ;  /* 0x0010b4cfaa007388 */ /* 0x000fe20000000800 */
[----:B------:R-:W-:Y:S01]  /*b7e0*/  FADD.FTZ R154, R177, R154 ;  /* 0x0000009ab19a7221 */ /* 0x000fe20000010000 */
[----:B------:R-:W-:Y:S01]  /*b7f0*/  MOV R161, UR28 ;  /* 0x0000001c00a17c02 */ /* 0x000fe20008000f00 */
[----:B------:R-:W-:Y:S01]  /*b800*/  FADD.FTZ R139, R138, R139 ;  /* 0x0000008b8a8b7221 */ /* 0x000fe20000010000 */
[----:B------:R-:W-:Y:S01]  /*b810*/  STS [R170+0x10a8], R195 ;  /* 0x0010a8c3aa007388 */ /* 0x000fe20000000800 */
[----:B------:R-:W-:Y:S01]  /*b820*/  IADD3 R138, PT, PT, R197, 0x40, RZ ;  /* 0x00000040c58a7810 */ /* 0x000fe20007ffe0ff */
[----:B------:R-:W-:Y:S01]  /*b830*/  FADD.FTZ R154, R154, R151 ;  /* 0x000000979a9a7221 */ /* 0x000fe20000010000 */
[----:B------:R-:W-:Y:S01]  /*b840*/  FADD.FTZ R60, R139, R60 ;  /* 0x0000003c8b3c7221 */ /* 0x000fe20000010000 */
[----:B------:R-:W-:Y:S01]  /*b850*/  STS [R170+0x10ac], R199 ;  /* 0x0010acc7aa007388 */ /* 0x000fe20000000800 */
[----:B------:R-:W-:Y:S01]  /*b860*/  LEA.HI R138, R138, R197, RZ, 0x1b ;  /* 0x000000c58a8a7211 */ /* 0x000fe200078fd8ff */
[----:B------:R-:W-:Y:S01]  /*b870*/  FMUL.FTZ R139, R129, UR29 ;  /* 0x0000001d818b7c20 */ /* 0x000fe20008410000 */
[----:B------:R-:W-:Y:S01]  /*b880*/  FFMA.FTZ R214, R7, -R221, R214 ;  /* 0x800000dd07d67223 */ /* 0x000fe200000100d6 */
[----:B------:R-:W-:Y:S01]  /*b890*/  STS [R170+0x10a0], R191 ;  /* 0x0010a0bfaa007388 */ /* 0x000fe20000000800 */
[----:B------:R-:W-:Y:S01]  /*b8a0*/  FADD.FTZ R172, R154, R141 ;  /* 0x0000008d9aac7221 */ /* 0x000fe20000010000 */
[----:B------:R-:W-:Y:S01]  /*b8b0*/  FFMA.FTZ R166, R174, UR47, -R139 ;  /* 0x0000002faea67c23 */ /* 0x000fe2000801088b */
[----:B------:R-:W-:Y:S01]  /*b8c0*/  FMUL.FTZ R139, R131, UR29 ;  /* 0x0000001d838b7c20 */ /* 0x000fe20008410000 */
[----:B------:R-:W-:Y:S01]  /*b8d0*/  STS [R170+0x10a4], R187 ;  /* 0x0010a4bbaa007388 */ /* 0x000fe20000000800 */
[----:B------:R-:W-:Y:S01]  /*b8e0*/  LEA R161, R161, -R62, 0x1 ;  /* 0x8000003ea1a17211 */ /* 0x000fe200078e08ff */
[----:B------:R-:W-:Y:S01]  /*b8f0*/  FMUL.FTZ R141, R124, UR29 ;  /* 0x0000001d7c8d7c20 */ /* 0x000fe20008410000 */
[----:B------:R-:W-:Y:S01]  /*b900*/  FFMA.FTZ R214, R6, -R223, R214 ;  /* 0x800000df06d67223 */ /* 0x000fe200000100d6 */
[----:B------:R0:W-:Y:S01]  /*b910*/  STS [R170+0x1098], R181 ;  /* 0x001098b5aa007388 */ /* 0x0001e20000000800 */
[----:B------:R-:W-:Y:S01]  /*b920*/  FFMA.FTZ R162, R176, UR47, -R139 ;  /* 0x0000002fb0a27c23 */ /* 0x000fe2000801088b */
[----:B------:R-:W-:Y:S01]  /*b930*/  ISETP.GE.AND P2, PT, R161, 0x1, PT ;  /* 0x00000001a100780c */ /* 0x000fe20003f46270 */
[----:B------:R-:W-:Y:S01]  /*b940*/  FFMA.FTZ R164, R130, UR47, R141 ;  /* 0x0000002f82a47c23 */ /* 0x000fe2000801008d */
[----:B------:R-:W-:Y:S01]  /*b950*/  STS [R170+0x109c], R179 ;  /* 0x00109cb3aa007388 */ /* 0x000fe20000000800 */
[----:B------:R-:W-:Y:S01]  /*b960*/  FMUL.FTZ R139, R133, UR29 ;  /* 0x0000001d858b7c20 */ /* 0x000fe20008410000 */
[----:B------:R-:W-:Y:S01]  /*b970*/  FMUL.FTZ R141, R152, UR29 ;  /* 0x0000001d988d7c20 */ /* 0x000fe20008410000 */
[----:B------:R-:W-:Y:S01]  /*b980*/  FFMA.FTZ R214, R5, -R225, R214 ;  /* 0x800000e105d67223 */ /* 0x000fe200000100d6 */
[----:B------:R-:W-:Y:S01]  /*b990*/  STS [R170+0x1090], R163 ;  /* 0x001090a3aa007388 */ /* 0x000fe20000000800 */
[----:B------:R-:W-:Y:S01]  /*b9a0*/  FFMA.FTZ R158, R178, UR47, -R139 ;  /* 0x0000002fb29e7c23 */ /* 0x000fe2000801088b */
[----:B0-----:R-:W-:Y:S01]  /*b9b0*/  LEA R181, R138, UR22, 0x2 ;  /* 0x000000168ab57c11 */ /* 0x001fe2000f8e10ff */
[----:B------:R-:W-:Y:S01]  /*b9c0*/  FMUL.FTZ R138, R174, UR29 ;  /* 0x0000001dae8a7c20 */ /* 0x000fe20008410000 */
[----:B------:R0:W-:Y:S01]  /*b9d0*/  STS [R170+0x1094], R175 ;  /* 0x001094afaa007388 */ /* 0x0001e20000000800 */
[----:B------:R-:W-:Y:S01]  /*b9e0*/  FFMA.FTZ R160, R132, UR47, R141 ;  /* 0x0000002f84a07c23 */ /* 0x000fe2000801008d */
[----:B------:R-:W-:Y:S01]  /*b9f0*/  FMUL.FTZ R139, R135, UR29 ;  /* 0x0000001d878b7c20 */ /* 0x000fe20008410000 */
[----:B------:R-:W-:Y:S01]  /*ba00*/  FFMA.FTZ R168, R4, -R227, R214 ;  /* 0x800000e304a87223 */ /* 0x000fe200000100d6 */
[----:B------:R-:W-:Y:S01]  /*ba10*/  STS [R170+0x1088], R173 ;  /* 0x001088adaa007388 */ /* 0x000fe20000000800 */
[----:B------:R-:W-:Y:S01]  /*ba20*/  FMUL.FTZ R141, R126, UR29 ;  /* 0x0000001d7e8d7c20 */ /* 0x000fe20008410000 */
[C---:B------:R-:W-:Y:S01]  /*ba30*/  FFMA.FTZ R62, R3.reuse, R230, R140 ;  /* 0x000000e6033e7223 */ /* 0x040fe2000001008c */
[----:B------:R-:W-:Y:S01]  /*ba40*/  FFMA.FTZ R140, R180, UR47, -R139 ;  /* 0x0000002fb48c7c23 */ /* 0x000fe2000801088b */
[----:B------:R1:W-:Y:S01]  /*ba50*/  STS [R170+0x108c], R169 ;  /* 0x00108ca9aa007388 */ /* 0x0003e20000000800 */
[----:B------:R-:W-:Y:S01]  /*ba60*/  FFMA.FTZ R63, R3, -R229, R168 ;  /* 0x800000e5033f7223 */ /* 0x000fe200000100a8 */
[----:B0-----:R-:W-:Y:S01]  /*ba70*/  FFMA.FTZ R175, R129, UR47, R138 ;  /* 0x0000002f81af7c23 */ /* 0x001fe2000801008a */
[----:B------:R-:W-:Y:S01]  /*ba80*/  FMUL.FTZ R138, R176, UR29 ;  /* 0x0000001db08a7c20 */ /* 0x000fe20008410000 */
[----:B------:R0:W-:Y:S01]  /*ba90*/  STS [R170+0x1080], R167 ;  /* 0x001080a7aa007388 */ /* 0x0001e20000000800 */
[----:B------:R-:W-:Y:S01]  /*baa0*/  FFMA.FTZ R154, R134, UR47, R141 ;  /* 0x0000002f869a7c23 */ /* 0x000fe2000801008d */
[----:B------:R-:W-:Y:S01]  /*bab0*/  FMUL.FTZ R139, R156, UR29 ;  /* 0x0000001d9c8b7c20 */ /* 0x000fe20008410000 */
[----:B------:R-:W-:Y:S01]  /*bac0*/  FMUL.FTZ R179, R128, UR29 ;  /* 0x0000001d80b37c20 */ /* 0x000fe20008410000 */
[----:B------:R3:W-:Y:S01]  /*bad0*/  STS [R170+0x1084], R165 ;  /* 0x001084a5aa007388 */ /* 0x0007e20000000800 */
[----:B------:R-:W-:Y:S01]  /*bae0*/  FMUL.FTZ R177, R148, UR29 ;  /* 0x0000001d94b17c20 */ /* 0x000fe20008410000 */
[----:B-1----:R-:W-:Y:S01]  /*baf0*/  FFMA.FTZ R169, R131, UR47, R138 ;  /* 0x0000002f83a97c23 */ /* 0x002fe2000801008a */
[----:B------:R-:W-:Y:S01]  /*bb00*/  FMUL.FTZ R138, R178, UR29 ;  /* 0x0000001db28a7c20 */ /* 0x000fe20008410000 */
[----:B------:R-:W-:Y:S01]  /*bb10*/  BAR.SYNC.DEFER_BLOCKING 0x0 ;  /* 0x0000000000007b1d */ /* 0x000fe20000010000 */
[----:B------:R-:W-:Y:S01]  /*bb20*/  FMUL.FTZ R173, R130, UR29 ;  /* 0x0000001d82ad7c20 */ /* 0x000fe20008410000 */
[----:B0-----:R-:W-:Y:S01]  /*bb30*/  FMUL.FTZ R167, R132, UR29 ;  /* 0x0000001d84a77c20 */ /* 0x001fe20008410000 */
[----:B------:R-:W-:Y:S01]  /*bb40*/  FFMA.FTZ R163, R133, UR47, R138 ;  /* 0x0000002f85a37c23 */ /* 0x000fe2000801008a */
[----:B------:R-:W-:Y:S01]  /*bb50*/  FMUL.FTZ R138, R180, UR29 ;  /* 0x0000001db48a7c20 */ /* 0x000fe20008410000 */
[----:B------:R-:W-:Y:S01]  /*bb60*/  FMUL.FTZ R141, R136, UR29 ;  /* 0x0000001d888d7c20 */ /* 0x000fe20008410000 */
[----:B---3--:R-:W-:Y:S01]  /*bb70*/  FMUL.FTZ R165, R134, UR29 ;  /* 0x0000001d86a57c20 */ /* 0x008fe20008410000 */
[----:B------:R-:W-:Y:S01]  /*bb80*/  FMUL.FTZ R151, R137, UR29 ;  /* 0x0000001d89977c20 */ /* 0x000fe20008410000 */
[----:B------:R-:W-:Y:S01]  /*bb90*/  FMUL.FTZ R168, R182, UR29 ;  /* 0x0000001db6a87c20 */ /* 0x000fe20008410000 */
[----:B------:R-:W-:Y:S01]  /*bba0*/  FFMA.FTZ R153, R135, UR47, R138 ;  /* 0x0000002f87997c23 */ /* 0x000fe2000801008a */
[----:B------:R-:W-:Y:S01]  /*bbb0*/  FFMA.FTZ R138, R136, UR47, R139 ;  /* 0x0000002f888a7c23 */ /* 0x000fe2000801008b */
[C---:B------:R-:W-:Y:S01]  /*bbc0*/  IADD3 R184, PT, PT, R197.reuse, 0x80, RZ ;  /* 0x00000080c5b87810 */ /* 0x040fe20007ffe0ff */
[----:B------:R-:W-:Y:S01]  /*bbd0*/  FFMA.FTZ R179, R148, UR47, -R179 ;  /* 0x0000002f94b37c23 */ /* 0x000fe200080108b3 */
        /* <DEDUP_REMOVED lines=8> */
[----:B------:R-:W-:Y:S01]  /*bc60*/  FFMA.FTZ R139, R137, UR47, R168 ;  /* 0x0000002f898b7c23 */ /* 0x000fe200080100a8 */
[----:B------:R-:W0:Y:S01]  /*bc70*/  LDS R181, [R181+0x1180] ;  /* 0x00118000b5b57984 */ /* 0x000e220000000800 */
[----:B------:R-:W-:Y:S05]  /*bc80*/  @!P2 BRA `(.L_x_8089) ;  /* 0x000000000010a947 */ /* 0x000fea0003800000 */
[----:B------:R-:W-:-:S04]  /*bc90*/  LEA.HI R168, R197, R197, RZ, 0x1b ;  /* 0x000000c5c5a87211 */ /* 0x000fc800078fd8ff */
[----:B------:R-:W-:-:S05]  /*bca0*/  LEA R168, R168, UR22, 0x2 ;  /* 0x00000016a8a87c11 */ /* 0x000fca000f8e10ff */
[----:B------:R-:W1:Y:S04]  /*bcb0*/  LDS R183, [R168+0x1080] ;  /* 0x00108000a8b77984 */ /* 0x000e680000000800 */
[----:B-1----:R1:W-:Y:S02]  /*bcc0*/  REDG.E.ADD.F32.FTZ.RN.STRONG.GPU desc[UR26][R64.64], R183 ;  /* 0x000000b7400079a6 */ /* 0x0023e4000c12f31a */
.L_x_8089:
[----:B------:R-:W-:Y:S05]  /*bcd0*/  BSYNC.RECONVERGENT B0 ;  /* 0x0000000000007941 */ /* 0x000fea0003800200 */
.L_x_8088:
[----:B------:R-:W-:Y:S04]  /*bce0*/  BSSY.RECONVERGENT B0, `(.L_x_8090) ;  /* 0x0000003000007945 */ /* 0x000fe80003800200 */
[----:B------:R-:W-:Y:S05]  /*bcf0*/  @!P3 BRA `(.L_x_8091) ;  /* 0x000000000004b947 */ /* 0x000fea0003800000 */
[----:B0-----:R3:W-:Y:S02]  /*bd00*/  REDG.E.ADD.F32.FTZ.RN.STRONG.GPU desc[UR26][R64.64+0x100], R181 ;  /* 0x000100b5400079a6 */ /* 0x0017e4000c12f31a */
.L_x_8091:
[----:B------:R-:W-:Y:S05]  /*bd10*/  BSYNC.RECONVERGENT B0 ;  /* 0x0000000000007941 */ /* 0x000fea0003800200 */
.L_x_8090:
[-C--:B------:R-:W-:Y:S01]  /*bd20*/  LEA.HI R184, R184, R197.reuse, RZ, 0x1b ;  /* 0x000000c5b8b87211 */ /* 0x080fe200078fd8ff */
[----:B------:R-:W-:Y:S01]  /*bd30*/  BSSY.RECONVERGENT B0, `(.L_x_8092) ;  /* 0x000000f000007945 */ /* 0x000fe20003800200 */
[----:B------:R-:W-:Y:S02]  /*bd40*/  ISETP.GE.AND P6, PT, R161, 0x81, PT ;  /* 0x00000081a100780c */ /* 0x000fe40003fc6270 */
[----:B0--3--:R-:W-:Y:S02]  /*bd50*/  LEA R181, R184, UR22, 0x2 ;  /* 0x00000016b8b57c11 */ /* 0x009fe4000f8e10ff */
        /* <DEDUP_REMOVED lines=12> */
.L_x_8093:
[----:B------:R-:W-:Y:S05]  /*be20*/  BSYNC.RECONVERGENT B0 ;  /* 0x0000000000007941 */ /* 0x000fea0003800200 */
.L_x_8092:
[----:B0--3--:R0:W3:Y:S01]  /*be30*/  LDS R181, [R186+0x1380] ;  /* 0x00138000bab57984 */ /* 0x0090e20000000800 */
[----:B------:R-:W-:Y:S01]  /*be40*/  BSSY.RECONVERGENT B0, `(.L_x_8094) ;  /* 0x0000006000007945 */ /* 0x000fe20003800200 */
[----:B------:R-:W-:Y:S02]  /*be50*/  IADD3 R184, PT, PT, R197, 0x180, RZ ;  /* 0x00000180c5b87810 */ /* 0x000fe40007ffe0ff */
[----:B------:R-:W-:Y:S02]  /*be60*/  LEA.HI R170, R170, R197, RZ, 0x1b ;  /* 0x000000c5aaaa7211 */ /* 0x000fe400078fd8ff */
[----:B------:R-:W-:Y:S01]  /*be70*/  LEA R168, R168, UR22, 0x2 ;  /* 0x00000016a8a87c11 */ /* 0x000fe2000f8e10ff */
[----:B------:R-:W-:Y:S06]  /*be80*/  @!P2 BRA `(.L_x_8095) ;  /* 0x000000000004a947 */ /* 0x000fec0003800000 */
[----:B---3--:R4:W-:Y:S02]  /*be90*/  REDG.E.ADD.F32.FTZ.RN.STRONG.GPU desc[UR26][R64.64+0x300], R181 ;  /* 0x000300b5400079a6 */ /* 0x0089e4000c12f31a */
.L_x_8095:
[----:B------:R-:W-:Y:S05]  /*bea0*/  BSYNC.RECONVERGENT B0 ;  /* 0x0000000000007941 */ /* 0x000fea0003800200 */
.L_x_8094:
[----:B---34-:R3:W4:Y:S01]  /*beb0*/  LDS R181, [R168+0x1480] ;  /* 0x00148000a8b57984 */ /* 0x0187220000000800 */
[----:B------:R-:W-:Y:S01]  /*bec0*/  BSSY.RECONVERGENT B0, `(.L_x_8096) ;  /* 0x0000005000007945 */ /* 0x000fe20003800200 */
[----:B------:R-:W-:Y:S02]  /*bed0*/  LEA.HI R184, R184, R197, RZ, 0x1b ;  /* 0x000000c5b8b87211 */ /* 0x000fe400078fd8ff */
[----:B------:R-:W-:Y:S01]  /*bee0*/  LEA R170, R170, UR22, 0x2 ;  /* 0x00000016aaaa7c11 */ /* 0x000fe2000f8e10ff */
[----:B------:R-:W-:Y:S06]  /*bef0*/  @!P3 BRA `(.L_x_8097) ;  /* 0x000000000004b947 */ /* 0x000fec0003800000 */
[----:B----4-:R4:W-:Y:S02]  /*bf00*/  REDG.E.ADD.F32.FTZ.RN.STRONG.GPU desc[UR26][R64.64+0x400], R181 ;  /* 0x000400b5400079a6 */ /* 0x0109e4000c12f31a */
.L_x_8097:
[----:B------:R-:W-:Y:S05]  /*bf10*/  BSYNC.RECONVERGENT B0 ;  /* 0x0000000000007941 */ /* 0x000fea0003800200 */
.L_x_8096:
[----:B----4-:R4:W0:Y:S01]  /*bf20*/  LDS R181, [R170+0x1580] ;  /* 0x00158000aab57984 */ /* 0x0108220000000800 */
[----:B------:R-:W-:Y:S01]  /*bf30*/  BSSY.RECONVERGENT B0, `(.L_x_8098) ;  /* 0x0000004000007945 */ /* 0x000fe20003800200 */
[----:B------:R-:W-:-:S03]  /*bf40*/  LEA R184, R184, UR22, 0x2 ;  /* 0x00000016b8b87c11 */ /* 0x000fc6000f8e10ff */
[----:B------:R-:W-:Y:S05]  /*bf50*/  @!P4 BRA `(.L_x_8099) ;  /* 0x000000000004c947 */ /* 0x000fea0003800000 */
[----:B0-----:R0:W-:Y:S02]  /*bf60*/  REDG.E.ADD.F32.FTZ.RN.STRONG.GPU desc[UR26][R64.64+0x500], R181 ;  /* 0x000500b5400079a6 */ /* 0x0011e4000c12f31a */
.L_x_8099:
[----:B------:R-:W-:Y:S05]  /*bf70*/  BSYNC.RECONVERGENT B0 ;  /* 0x0000000000007941 */ /* 0x000fea0003800200 */
.L_x_8098:
[----:B0-----:R0:W0:Y:S01]  /*bf80*/  LDS R181, [R184+0x1680] ;  /* 0x00168000b8b57984 */ /* 0x0010220000000800 */
[----:B------:R-:W-:Y:S01]  /*bf90*/  BSSY.RECONVERGENT B0, `(.L_x_8100) ;  /* 0x0000004000007945 */ /* 0x000fe20003800200 */
[----:B---3--:R-:W-:-:S03]  /*bfa0*/  IADD3 R168, PT, PT, R197, 0x1c0, RZ ;  /* 0x000001c0c5a87810 */ /* 0x008fc60007ffe0ff */
[----:B------:R-:W-:Y:S05]  /*bfb0*/  @!P5 BRA `(.L_x_8101) ;  /* 0x000000000004d947 */ /* 0x000fea0003800000 */
[----:B0-----:R3:W-:Y:S02]  /*bfc0*/  REDG.E.ADD.F32.FTZ.RN.STRONG.GPU desc[UR26][R64.64+0x600], R181 ;  /* 0x000600b5400079a6 */ /* 0x0017e4000c12f31a */
.L_x_8101:
[----:B------:R-:W-:Y:S05]  /*bfd0*/  BSYNC.RECONVERGENT B0 ;  /* 0x0000000000007941 */ /* 0x000fea0003800200 */
.L_x_8100:
[-C--:B------:R-:W-:Y:S01]  /*bfe0*/  LEA.HI R168, R168, R197.reuse, RZ, 0x1b ;  /* 0x000000c5a8a87211 */ /* 0x080fe200078fd8ff */
[----:B------:R-:W-:Y:S01]  /*bff0*/  BSSY.RECONVERGENT B0, `(.L_x_8102) ;  /* 0x0000010000007945 */ /* 0x000fe20003800200 */
[----:B------:R-:W-:Y:S02]  /*c000*/  ISETP.GE.AND P6, PT, R161, 0x1c1, PT ;  /* 0x000001c1a100780c */ /* 0x000fe40003fc6270 */
[----:B------:R-:W-:Y:S02]  /*c010*/  LEA R168, R168, UR22, 0x2 ;  /* 0x00000016a8a87c11 */ /* 0x000fe4000f8e10ff */
[C---:B----4-:R-:W-:Y:S02]  /*c020*/  IADD3 R170, PT, PT, R197.reuse, 0x200, RZ ;  /* 0x00000200c5aa7810 */ /* 0x050fe40007ffe0ff */
[----:B0-----:R-:W-:Y:S01]  /*c030*/  IADD3 R184, PT, PT, R197, 0x240, RZ ;  /* 0x00000240c5b87810 */ /* 0x001fe20007ffe0ff */
[----:B---3--:R0:W3:Y:S01]  /*c040*/  LDS R181, [R168+0x1780] ;  /* 0x00178000a8b57984 */ /* 0x0080e20000000800 */
        /* <DEDUP_REMOVED lines=8> */
[----:B0-----:R-:W-:-:S12]  /*c0d0*/  @!P6 BRA `(.L_x_8103) ;  /* 0x000000000004e947 */ /* 0x001fd80003800000 */
[----:B---3--:R0:W-:Y:S02]  /*c0e0*/  REDG.E.ADD.F32.FTZ.RN.STRONG.GPU desc[UR26][R64.64+0x700], R181 ;  /* 0x000700b5400079a6 */ /* 0x0081e4000c12f31a */
.L_x_8103:
[----:B------:R-:W-:Y:S05]  /*c0f0*/  BSYNC.RECONVERGENT B0 ;  /* 0x0000000000007941 */ /* 0x000fea0003800200 */
.L_x_8102:
[----:B0--3--:R0:W3:Y:S01]  /*c100*/  LDS R181, [R170+0x1880] ;  /* 0x00188000aab57984 */ /* 0x0090e20000000800 */
[----:B------:R-:W-:Y:S01]  /*c110*/  BSSY.RECONVERGENT B0, `(.L_x_8104) ;  /* 0x0000006000007945 */ /* 0x000fe20003800200 */
[----:B------:R-:W-:Y:S02]  /*c120*/  IADD3 R168, PT, PT, R197, 0x2c0, RZ ;  /* 0x000002c0c5a87810 */ /* 0x000fe40007ffe0ff */
[----:B------:R-:W-:Y:S02]  /*c130*/  LEA.HI R186, R186, R197, RZ, 0x1b ;  /* 0x000000c5baba7211 */ /* 0x000fe400078fd8ff */
[----:B------:R-:W-:Y:S01]  /*c140*/  LEA R184, R184, UR22, 0x2 ;  /* 0x00000016b8b87c11 */ /* 0x000fe2000f8e10ff */
[----:B------:R-:W-:Y:S06]  /*c150*/  @!P2 BRA `(.L_x_8105) ;  /* 0x000000000004a947 */ /* 0x000fec0003800000 */
[----:B---3--:R4:W-:Y:S02]  /*c160*/  REDG.E.ADD.F32.FTZ.RN.STRONG.GPU desc[UR26][R64.64+0x800], R181 ;  /* 0x000800b5400079a6 */ /* 0x0089e4000c12f31a */
.L_x_8105:
[----:B------:R-:W-:Y:S05]  /*c170*/  BSYNC.RECONVERGENT B0 ;  /* 0x0000000000007941 */ /* 0x000fea0003800200 */
.L_x_8104:
[----:B---34-:R3:W4:Y:S01]  /*c180*/  LDS R181, [R184+0x1980] ;  /* 0x00198000b8b57984 */ /* 0x0187220000000800 */
[----:B------:R-:W-:Y:S01]  /*c190*/  BSSY.RECONVERGENT B0, `(.L_x_8106) ;  /* 0x0000005000007945 */ /* 0x000fe20003800200 */
[----:B------:R-:W-:Y:S02]  /*c1a0*/  LEA.HI R168, R168, R197, RZ, 0x1b ;  /* 0x000000c5a8a87211 */ /* 0x000fe400078fd8ff */
[----:B------:R-:W-:Y:S01]  /*c1b0*/  LEA R186, R186, UR22, 0x2 ;  /* 0x00000016baba7c11 */ /* 0x000fe2000f8e10ff */
[----:B------:R-:W-:Y:S06]  /*c1c0*/  @!P3 BRA `(.L_x_8107) ;  /* 0x000000000004b947 */ /* 0x000fec0003800000 */
[----:B----4-:R4:W-:Y:S02]  /*c1d0*/  REDG.E.ADD.F32.FTZ.RN.STRONG.GPU desc[UR26][R64.64+0x900], R181 ;  /* 0x000900b5400079a6 */ /* 0x0109e4000c12f31a */
.L_x_8107:
[----:B------:R-:W-:Y:S05]  /*c1e0*/  BSYNC.RECONVERGENT B0 ;  /* 0x0000000000007941 */ /* 0x000fea0003800200 */
.L_x_8106:
[----:B----4-:R4:W0:Y:S01]  /*c1f0*/  LDS R181, [R186+0x1a80] ;  /* 0x001a8000bab57984 */ /* 0x0108220000000800 */
[----:B------:R-:W-:Y:S01]  /*c200*/  BSSY.RECONVERGENT B0, `(.L_x_8108) ;  /* 0x0000004000007945 */ /* 0x000fe20003800200 */
[----:B-1----:R-:W-:-:S03]  /*c210*/  LEA R183, R168, UR22, 0x2 ;  /* 0x00000016a8b77c11 */ /* 0x002fc6000f8e10ff */
[----:B------:R-:W-:Y:S05]  /*c220*/  @!P4 BRA `(.L_x_8109) ;  /* 0x000000000004c947 */ /* 0x000fea0003800000 */
[----:B0-----:R1:W-:Y:S02]  /*c230*/  REDG.E.ADD.F32.FTZ.RN.STRONG.GPU desc[UR26][R64.64+0xa00], R181 ;  /* 0x000a00b5400079a6 */ /* 0x0013e4000c12f31a */
.L_x_8109:
[----:B------:R-:W-:Y:S05]  /*c240*/  BSYNC.RECONVERGENT B0 ;  /* 0x0000000000007941 */ /* 0x000fea0003800200 */
.L_x_8108:
[----:B01----:R0:W1:Y:S01]  /*c250*/  LDS R181, [R183+0x1b80] ;  /* 0x001b8000b7b57984 */ /* 0x0030620000000800 */
[----:B------:R-:W-:Y:S01]  /*c260*/  BSSY.RECONVERGENT B0, `(.L_x_8110) ;  /* 0x0000005000007945 */ /* 0x000fe20003800200 */
[C---:B------:R-:W-:Y:S02]  /*c270*/  IADD3 R168, PT, PT, R197.reuse, 0x300, RZ ;  /* 0x00000300c5a87810 */ /* 0x040fe40007ffe0ff */
[----:B------:R-:W-:Y:S01]  /*c280*/  IADD3 R170, PT, PT, R197, 0x340, RZ ;  /* 0x00000340c5aa7810 */ /* 0x000fe20007ffe0ff */
[----:B------:R-:W-:Y:S06]  /*c290*/  @!P5 BRA `(.L_x_8111) ;  /* 0x000000000004d947 */ /* 0x000fec0003800000 */
[----:B-1----:R1:W-:Y:S02]  /*c2a0*/  REDG.E.ADD.F32.FTZ.RN.STRONG.GPU desc[UR26][R64.64+0xb00], R181 ;  /* 0x000b00b5400079a6 */ /* 0x0023e4000c12f31a */
.L_x_8111:
[----:B------:R-:W-:Y:S05]  /*c2b0*/  BSYNC.RECONVERGENT B0 ;  /* 0x0000000000007941 */ /* 0x000fea0003800200 */
.L_x_8110:
[-C--:B------:R-:W-:Y:S01]  /*c2c0*/  LEA.HI R168, R168, R197.reuse, RZ, 0x1b ;  /* 0x000000c5a8a87211 */ /* 0x080fe200078fd8ff */
[----:B------:R-:W-:Y:S01]  /*c2d0*/  BSSY.RECONVERGENT B0, `(.L_x_8112) ;  /* 0x000000f000007945 */ /* 0x000fe20003800200 */
[----:B------:R-:W-:Y:S02]  /*c2e0*/  ISETP.GE.AND P6, PT, R161, 0x301, PT ;  /* 0x00000301a100780c */ /* 0x000fe40003fc6270 */
[----:B------:R-:W-:Y:S02]  /*c2f0*/  LEA R168, R168, UR22, 0x2 ;  /* 0x00000016a8a87c11 */ /* 0x000fe4000f8e10ff */
[C---:B---3--:R-:W-:Y:S02]  /*c300*/  IADD3 R184, PT, PT, R197.reuse, 0x380, RZ ;  /* 0x00000380c5b87810 */ /* 0x048fe40007ffe0ff */
[----:B------:R-:W-:Y:S01]  /*c310*/  LEA.HI R170, R170, R197, RZ, 0x1b ;  /* 0x000000c5aaaa7211 */ /* 0x000fe200078fd8ff */
[----:B-1----:R1:W3:Y:S01]  /*c320*/  LDS R181, [R168+0x1c80] ;  /* 0x001c8000a8b57984 */ /* 0x0022e20000000800 */
        /* <DEDUP_REMOVED lines=8> */
[----:B---3--:R4:W-:Y:S02]  /*c3b0*/  REDG.E.ADD.F32.FTZ.RN.STRONG.GPU desc[UR26][R64.64+0xc00], R181 ;  /* 0x000c00b5400079a6 */ /* 0x0089e4000c12f31a */
.L_x_8113:
[----:B------:R-:W-:Y:S05]  /*c3c0*/  BSYNC.RECONVERGENT B0 ;  /* 0x0000000000007941 */ /* 0x000fea0003800200 */
.L_x_8112:
[----:B---34-:R3:W4:Y:S01]  /*c3d0*/  LDS R181, [R170+0x1d80] ;  /* 0x001d8000aab57984 */ /* 0x0187220000000800 */
[----:B------:R-:W-:Y:S01]  /*c3e0*/  BSSY.RECONVERGENT B0, `(.L_x_8114) ;  /* 0x0000006000007945 */ /* 0x000fe20003800200 */
[----:B-1----:R-:W-:Y:S02]  /*c3f0*/  LOP3.LUT R168, R197, 0x400, RZ, 0xfc, !PT ;  /* 0x00000400c5a87812 */ /* 0x002fe400078efcff */
[----:B------:R-:W-:Y:S02]  /*c400*/  LEA.HI R186, R186, R197, RZ, 0x1b ;  /* 0x000000c5baba7211 */ /* 0x000fe400078fd8ff */
[----:B------:R-:W-:Y:S01]  /*c410*/  LEA R184, R184, UR22, 0x2 ;  /* 0x00000016b8b87c11 */ /* 0x000fe2000f8e10ff */
[----:B------:R-:W-:Y:S06]  /*c420*/  @!P2 BRA `(.L_x_8115) ;  /* 0x000000000004a947 */ /* 0x000fec0003800000 */
[----:B----4-:R1:W-:Y:S02]  /*c430*/  REDG.E.ADD.F32.FTZ.RN.STRONG.GPU desc[UR26][R64.64+0xd00], R181 ;  /* 0x000d00b5400079a6 */ /* 0x0103e4000c12f31a */
.L_x_8115:
[----:B------:R-:W-:Y:S05]  /*c440*/  BSYNC.RECONVERGENT B0 ;  /* 0x0000000000007941 */ /* 0x000fea0003800200 */
.L_x_8114:
[----:B-1--4-:R1:W4:Y:S01]  /*c450*/  LDS R181, [R184+0x1e80] ;  /* 0x001e8000b8b57984 */ /* 0x0123220000000800 */
[----:B------:R-:W-:Y:S01]  /*c460*/  BSSY.RECONVERGENT B0, `(.L_x_8116) ;  /* 0x0000005000007945 */ /* 0x000fe20003800200 */
[----:B------:R-:W-:Y:S02]  /*c470*/  LEA.HI R168, R168, R197, RZ, 0x1b ;  /* 0x000000c5a8a87211 */ /* 0x000fe400078fd8ff */
[----:B------:R-:W-:Y:S01]  /*c480*/  LEA R186, R186, UR22, 0x2 ;  /* 0x00000016baba7c11 */ /* 0x000fe2000f8e10ff */
[----:B------:R-:W-:Y:S06]  /*c490*/  @!P3 BRA `(.L_x_8117) ;  /* 0x000000000004b947 */ /* 0x000fec0003800000 */
[----:B----4-:R4:W-:Y:S02]  /*c4a0*/  REDG.E.ADD.F32.FTZ.RN.STRONG.GPU desc[UR26][R64.64+0xe00], R181 ;  /* 0x000e00b5400079a6 */ /* 0x0109e4000c12f31a */
.L_x_8117:
[----:B------:R-:W-:Y:S05]  /*c4b0*/  BSYNC.RECONVERGENT B0 ;  /* 0x0000000000007941 */ /* 0x000fea0003800200 */
.L_x_8116:
[----:B----4-:R4:W1:Y:S01]  /*c4c0*/  LDS R181, [R186+0x1f80] ;  /* 0x001f8000bab57984 */ /* 0x0108620000000800 */
[----:B------:R-:W-:Y:S01]  /*c4d0*/  BSSY.RECONVERGENT B0, `(.L_x_8118) ;  /* 0x0000004000007945 */ /* 0x000fe20003800200 */
[----:B0-----:R-:W-:-:S03]  /*c4e0*/  LEA R183, R168, UR22, 0x2 ;  /* 0x00000016a8b77c11 */ /* 0x001fc6000f8e10ff */
[----:B------:R-:W-:Y:S05]  /*c4f0*/  @!P4 BRA `(.L_x_8119) ;  /* 0x000000000004c947 */ /* 0x000fea0003800000 */
[----:B-1----:R0:W-:Y:S02]  /*c500*/  REDG.E.ADD.F32.FTZ.RN.STRONG.GPU desc[UR26][R64.64+0xf00], R181 ;  /* 0x000f00b5400079a6 */ /* 0x0021e4000c12f31a */
.L_x_8119:
[----:B------:R-:W-:Y:S05]  /*c510*/  BSYNC.RECONVERGENT B0 ;  /* 0x0000000000007941 */ /* 0x000fea0003800200 */
.L_x_8118:
[----:B01----:R0:W1:Y:S01]  /*c520*/  LDS R181, [R183+0x2080] ;  /* 0x00208000b7b57984 */ /* 0x0030620000000800 */
[----:B------:R-:W-:Y:S01]  /*c530*/  BSSY.RECONVERGENT B0, `(.L_x_8120) ;  /* 0x0000005000007945 */ /* 0x000fe20003800200 */
[C---:B------:R-:W-:Y:S02]  /*c540*/  IADD3 R168, PT, PT, R197.reuse, 0x440, RZ ;  /* 0x00000440c5a87810 */ /* 0x040fe40007ffe0ff */
[----:B---3--:R-:W-:Y:S01]  /*c550*/  IADD3 R170, PT, PT, R197, 0x480, RZ ;  /* 0x00000480c5aa7810 */ /* 0x008fe20007ffe0ff */
[----:B------:R-:W-:Y:S06]  /*c560*/  @!P5 BRA `(.L_x_8121) ;  /* 0x000000000004d947 */ /* 0x000fec0003800000 */
[----:B-1----:R3:W-:Y:S02]  /*c570*/  REDG.E.ADD.F32.FTZ.RN.STRONG.GPU desc[UR26][R64.64+0x1000], R181 ;  /* 0x001000b5400079a6 */ /* 0x0027e4000c12f31a */
.L_x_8121:
[----:B------:R-:W-:Y:S05]  /*c580*/  BSYNC.RECONVERGENT B0 ;  /* 0x0000000000007941 */ /* 0x000fea0003800200 */
.L_x_8120:
[-C--:B------:R-:W-:Y:S01]  /*c590*/  LEA.HI R168, R168, R197.reuse, RZ, 0x1b ;  /* 0x000000c5a8a87211 */ /* 0x080fe200078fd8ff */
[----:B------:R-:W-:Y:S01]  /*c5a0*/  BSSY.RECONVERGENT B0, `(.L_x_8122) ;  /* 0x000000f000007945 */ /* 0x000fe20003800200 */
[----:B------:R-:W-:Y:S02]  /*c5b0*/  ISETP.GE.AND P6, PT, R161, 0x441, PT ;  /* 0x00000441a100780c */ /* 0x000fe40003fc6270 */
[----:B------:R-:W-:Y:S02]  /*c5c0*/  LEA R168, R168, UR22, 0x2 ;  /* 0x00000016a8a87c11 */ /* 0x000fe4000f8e10ff */
[C---:B------:R-:W-:Y:S02]  /*c5d0*/  IADD3 R184, PT, PT, R197.reuse, 0x4c0, RZ ;  /* 0x000004c0c5b87810 */ /* 0x040fe40007ffe0ff */
[----:B------:R-:W-:Y:S01]  /*c5e0*/  LEA.HI R170, R170, R197, RZ, 0x1b ;  /* 0x000000c5aaaa7211 */ /* 0x000fe200078fd8ff */
[----:B-1-3--:R1:W3:Y:S01]  /*c5f0*/  LDS R181, [R168+0x2180] ;  /* 0x00218000a8b57984 */ /* 0x00a2e20000000800 */
        /* <DEDUP_REMOVED lines=9> */
.L_x_8123:
[----:B------:R-:W-:Y:S05]  /*c690*/  BSYNC.RECONVERGENT B0 ;  /* 0x0000000000007941 */ /* 0x000fea0003800200 */
.L_x_8122:
[----:B---34-:R3:W4:Y:S01]  /*c6a0*/  LDS R181, [R170+0x2280] ;  /* 0x00228000aab57984 */ /* 0x0187220000000800 */
[----:B------:R-:W-:Y:S01]  /*c6b0*/  BSSY.RECONVERGENT B0, `(.L_x_8124) ;  /* 0x0000006000007945 */ /* 0x000fe20003800200 */
[----:B-1----:R-:W-:Y:S02]  /*c6c0*/  IADD3 R168, PT, PT, R197, 0x540, RZ ;  /* 0x00000540c5a87810 */ /* 0x002fe40007ffe0ff */
[----:B------:R-:W-:Y:S02]  /*c6d0*/  LEA.HI R186, R186, R197, RZ, 0x1b ;  /* 0x000000c5baba7211 */ /* 0x000fe400078fd8ff */
[----:B------:R-:W-:Y:S01]  /*c6e0*/  LEA R184, R184, UR22, 0x2 ;  /* 0x00000016b8b87c11 */ /* 0x000fe2000f8e10ff */
[----:B------:R-:W-:Y:S06]  /*c6f0*/  @!P2 BRA `(.L_x_8125) ;  /* 0x000000000004a947 */ /* 0x000fec0003800000 */
[----:B----4-:R1:W-:Y:S02]  /*c700*/  REDG.E.ADD.F32.FTZ.RN.STRONG.GPU desc[UR26][R64.64+0x1200], R181 ;  /* 0x001200b5400079a6 */ /* 0x0103e4000c12f31a */
.L_x_8125:
[----:B------:R-:W-:Y:S05]  /*c710*/  BSYNC.RECONVERGENT B0 ;  /* 0x0000000000007941 */ /* 0x000fea0003800200 */
.L_x_8124:
[----:B-1--4-:R1:W4:Y:S01]  /*c720*/  LDS R181, [R184+0x2380] ;  /* 0x00238000b8b57984 */ /* 0x0123220000000800 */
[----:B------:R-:W-:Y:S01]  /*c730*/  BSSY.RECONVERGENT B0, `(.L_x_8126) ;  /* 0x0000005000007945 */ /* 0x000fe20003800200 */
[----:B------:R-:W-:Y:S02]  /*c740*/  LEA.HI R168, R168, R197, RZ, 0x1b ;  /* 0x000000c5a8a87211 */ /* 0x000fe400078fd8ff */
[----:B------:R-:W-:Y:S01]  /*c750*/  LEA R186, R186, UR22, 0x2 ;  /* 0x00000016baba7c11 */ /* 0x000fe2000f8e10ff */
[----:B------:R-:W-:Y:S06]  /*c760*/  @!P3 BRA `(.L_x_8127) ;  /* 0x000000000004b947 */ /* 0x000fec0003800000 */
[----:B----4-:R4:W-:Y:S02]  /*c770*/  REDG.E.ADD.F32.FTZ.RN.STRONG.GPU desc[UR26][R64.64+0x1300], R181 ;  /* 0x001300b5400079a6 */ /* 0x0109e4000c12f31a */
.L_x_8127:
[----:B------:R-:W-:Y:S05]  /*c780*/  BSYNC.RECONVERGENT B0 ;  /* 0x0000000000007941 */ /* 0x000fea0003800200 */
.L_x_8126:
[----:B----4-:R4:W1:Y:S01]  /*c790*/  LDS R181, [R186+0x2480] ;  /* 0x00248000bab57984 */ /* 0x0108620000000800 */
[----:B------:R-:W-:Y:S01]  /*c7a0*/  BSSY.RECONVERGENT B0, `(.L_x_8128) ;  /* 0x0000004000007945 */ /* 0x000fe20003800200 */
[----:B0-----:R-:W-:-:S03]  /*c7b0*/  LEA R183, R168, UR22, 0x2 ;  /* 0x00000016a8b77c11 */ /* 0x001fc6000f8e10ff */
[----:B------:R-:W-:Y:S05]  /*c7c0*/  @!P4 BRA `(.L_x_8129) ;  /* 0x000000000004c947 */ /* 0x000fea0003800000 */
[----:B-1----:R0:W-:Y:S02]  /*c7d0*/  REDG.E.ADD.F32.FTZ.RN.STRONG.GPU desc[UR26][R64.64+0x1400], R181 ;  /* 0x001400b5400079a6 */ /* 0x0021e4000c12f31a */
.L_x_8129:
[----:B------:R-:W-:Y:S05]  /*c7e0*/  BSYNC.RECONVERGENT B0 ;  /* 0x0000000000007941 */ /* 0x000fea0003800200 */
.L_x_8128:
[----:B01----:R0:W1:Y:S01]  /*c7f0*/  LDS R181, [R183+0x2580] ;  /* 0x00258000b7b57984 */ /* 0x0030620000000800 */
[----:B------:R-:W-:Y:S01]  /*c800*/  BSSY.RECONVERGENT B0, `(.L_x_8130) ;  /* 0x0000005000007945 */ /* 0x000fe20003800200 */
[C---:B------:R-:W-:Y:S02]  /*c810*/  IADD3 R168, PT, PT, R197.reuse, 0x580, RZ ;  /* 0x00000580c5a87810 */ /* 0x040fe40007ffe0ff */
[----:B---3--:R-:W-:Y:S01]  /*c820*/  IADD3 R170, PT, PT, R197, 0x5c0, RZ ;  /* 0x000005c0c5aa7810 */ /* 0x008fe20007ffe0ff */
[----:B------:R-:W-:Y:S06]  /*c830*/  @!P5 BRA `(.L_x_8131) ;  /* 0x000000000004d947 */ /* 0x000fec0003800000 */
[----:B-1----:R3:W-:Y:S02]  /*c840*/  REDG.E.ADD.F32.FTZ.RN.STRONG.GPU desc[UR26][R64.64+0x1500], R181 ;  /* 0x001500b5400079a6 */ /* 0x0027e4000c12f31a */
.L_x_8131:
[----:B------:R-:W-:Y:S05]  /*c850*/  BSYNC.RECONVERGENT B0 ;  /* 0x0000000000007941 */ /* 0x000fea0003800200 */
.L_x_8130:
        /* <DEDUP_REMOVED lines=16> */
.L_x_8133:
[----:B------:R-:W-:Y:S05]  /*c960*/  BSYNC.RECONVERGENT B0 ;  /* 0x0000000000007941 */ /* 0x000fea0003800200 */
.L_x_8132:
[----:B---34-:R3:W4:Y:S01]  /*c970*/  LDS R181, [R170+0x2780] ;  /* 0x00278000aab57984 */ /* 0x0187220000000800 */
[----:B------:R-:W-:Y:S01]  /*c980*/  BSSY.RECONVERGENT B0, `(.L_x_8134) ;  /* 0x0000006000007945 */ /* 0x000fe20003800200 */
[----:B-1----:R-:W-:Y:S02]  /*c990*/  IADD3 R168, PT, PT, R197, 0x680, RZ ;  /* 0x00000680c5a87810 */ /* 0x002fe40007ffe0ff */
[----:B------:R-:W-:Y:S02]  /*c9a0*/  LEA.HI R186, R186, R197, RZ, 0x1b ;  /* 0x000000c5baba7211 */ /* 0x000fe400078fd8ff */
[----:B------:R-:W-:Y:S01]  /*c9b0*/  LEA R184, R184, UR22, 0x2 ;  /* 0x00000016b8b87c11 */ /* 0x000fe2000f8e10ff */
[----:B------:R-:W-:Y:S06]  /*c9c0*/  @!P2 BRA `(.L_x_8135) ;  /* 0x000000000004a947 */ /* 0x000fec0003800000 */
[----:B----4-:R1:W-:Y:S02]  /*c9d0*/  REDG.E.ADD.F32.FTZ.RN.STRONG.GPU desc[UR26][R64.64+0x1700], R181 ;  /* 0x001700b5400079a6 */ /* 0x0103e4000c12f31a */
.L_x_8135:
[----:B------:R-:W-:Y:S05]  /*c9e0*/  BSYNC.RECONVERGENT B0 ;  /* 0x0000000000007941 */ /* 0x000fea0003800200 */
.L_x_8134:
[----:B-1--4-:R1:W4:Y:S01]  /*c9f0*/  LDS R181, [R184+0x2880] ;  /* 0x00288000b8b57984 */ /* 0x0123220000000800 */
[----:B------:R-:W-:Y:S01]  /*ca00*/  BSSY.RECONVERGENT B0, `(.L_x_8136) ;  /* 0x0000005000007945 */ /* 0x000fe20003800200 */
[----:B------:R-:W-:Y:S02]  /*ca10*/  LEA.HI R168, R168, R197, RZ, 0x1b ;  /* 0x000000c5a8a87211 */ /* 0x000fe400078fd8ff */
[----:B------:R-:W-:Y:S01]  /*ca20*/  LEA R186, R186, UR22, 0x2 ;  /* 0x00000016baba7c11 */ /* 0x000fe2000f8e10ff */
[----:B------:R-:W-:Y:S06]  /*ca30*/  @!P3 BRA `(.L_x_8137) ;  /* 0x000000000004b947 */ /* 0x000fec0003800000 */
[----:B----4-:R4:W-:Y:S02]  /*ca40*/  REDG.E.ADD.F32.FTZ.RN.STRONG.GPU desc[UR26][R64.64+0x1800], R181 ;  /* 0x001800b5400079a6 */ /* 0x0109e4000c12f31a */
.L_x_8137:
[----:B------:R-:W-:Y:S05]  /*ca50*/  BSYNC.RECONVERGENT B0 ;  /* 0x0000000000007941 */ /* 0x000fea0003800200 */
.L_x_8136:
[----:B----4-:R4:W1:Y:S01]  /*ca60*/  LDS R181, [R186+0x2980] ;  /* 0x00298000bab57984 */ /* 0x0108620000000800 */
[----:B------:R-:W-:Y:S01]  /*ca70*/  BSSY.RECONVERGENT B0, `(.L_x_8138) ;  /* 0x0000004000007945 */ /* 0x000fe20003800200 */
[----:B0-----:R-:W-:-:S03]  /*ca80*/  LEA R183, R168, UR22, 0x2 ;  /* 0x00000016a8b77c11 */ /* 0x001fc6000f8e10ff */
[----:B------:R-:W-:Y:S05]  /*ca90*/  @!P4 BRA `(.L_x_8139) ;  /* 0x000000000004c947 */ /* 0x000fea0003800000 */
[----:B-1----:R0:W-:Y:S02]  /*caa0*/  REDG.E.ADD.F32.FTZ.RN.STRONG.GPU desc[UR26][R64.64+0x1900], R181 ;  /* 0x001900b5400079a6 */ /* 0x0021e4000c12f31a */
.L_x_8139:
[----:B------:R-:W-:Y:S05]  /*cab0*/  BSYNC.RECONVERGENT B0 ;  /* 0x0000000000007941 */ /* 0x000fea0003800200 */
.L_x_8138:
[----:B01----:R0:W1:Y:S01]  /*cac0*/  LDS R181, [R183+0x2a80] ;  /* 0x002a8000b7b57984 */ /* 0x0030620000000800 */
[----:B------:R-:W-:Y:S01]  /*cad0*/  BSSY.RECONVERGENT B0, `(.L_x_8140) ;  /* 0x0000005000007945 */ /* 0x000fe20003800200 */
[C---:B------:R-:W-:Y:S02]  /*cae0*/  IADD3 R168, PT, PT, R197.reuse, 0x6c0, RZ ;  /* 0x000006c0c5a87810 */ /* 0x040fe40007ffe0ff */
[----:B---3--:R-:W-:Y:S01]  /*caf0*/  IADD3 R170, PT, PT, R197, 0x700, RZ ;  /* 0x00000700c5aa7810 */ /* 0x008fe20007ffe0ff */
[----:B------:R-:W-:Y:S06]  /*cb00*/  @!P5 BRA `(.L_x_8141) ;  /* 0x000000000004d947 */ /* 0x000fec0003800000 */
[----:B-1----:R3:W-:Y:S02]  /*cb10*/  REDG.E.ADD.F32.FTZ.RN.STRONG.GPU desc[UR26][R64.64+0x1a00], R181 ;  /* 0x001a00b5400079a6 */ /* 0x0027e4000c12f31a */
.L_x_8141:
[----:B------:R-:W-:Y:S05]  /*cb20*/  BSYNC.RECONVERGENT B0 ;  /* 0x0000000000007941 */ /* 0x000fea0003800200 */
.L_x_8140:
        /* <DEDUP_REMOVED lines=16> */
.L_x_8143:
[----:B------:R-:W-:Y:S05]  /*cc30*/  BSYNC.RECONVERGENT B0 ;  /* 0x0000000000007941 */ /* 0x000fea0003800200 */
.L_x_8142:
[----:B------:R0:W0:Y:S01]  /*cc40*/  LDS R161, [R170+0x2c80] ;  /* 0x002c8000aaa17984 */ /* 0x0000220000000800 */
[----:B------:R-:W-:Y:S01]  /*cc50*/  BSSY.RECONVERGENT B0, `(.L_x_8144) ;  /* 0x0000006000007945 */ /* 0x000fe20003800200 */
[----:B-1----:R-:W-:Y:S02]  /*cc60*/  IADD3 R168, PT, PT, R197, 0x7c0, RZ ;  /* 0x000007c0c5a87810 */ /* 0x002fe40007ffe0ff */
[----:B------:R-:W-:Y:S02]  /*cc70*/  LEA.HI R186, R186, R197, RZ, 0x1b ;  /* 0x000000c5baba7211 */ /* 0x000fe400078fd8ff */
[----:B------:R-:W-:Y:S01]  /*cc80*/  LEA R184, R184, UR22, 0x2 ;  /* 0x00000016b8b87c11 */ /* 0x000fe2000f8e10ff */
[----:B------:R-:W-:Y:S06]  /*cc90*/  @!P2 BRA `(.L_x_8145) ;  /* 0x000000000004a947 */ /* 0x000fec0003800000 */
[----:B0-----:R1:W-:Y:S02]  /*cca0*/  REDG.E.ADD.F32.FTZ.RN.STRONG.GPU desc[UR26][R64.64+0x1c00], R161 ;  /* 0x001c00a1400079a6 */ /* 0x0013e4000c12f31a */
.L_x_8145:
[----:B------:R-:W-:Y:S05]  /*ccb0*/  BSYNC.RECONVERGENT B0 ;  /* 0x0000000000007941 */ /* 0x000fea0003800200 */
.L_x_8144:
[----:B01----:R0:W1:Y:S01]  /*ccc0*/  LDS R161, [R184+0x2d80] ;  /* 0x002d8000b8a17984 */ /* 0x0030620000000800 */
[----:B------:R-:W-:Y:S01]  /*ccd0*/  BSSY.RECONVERGENT B0, `(.L_x_8146) ;  /* 0x0000005000007945 */ /* 0x000fe20003800200 */
[----:B------:R-:W-:Y:S02]  /*cce0*/  LEA.HI R168, R168, R197, RZ, 0x1b ;  /* 0x000000c5a8a87211 */ /* 0x000fe400078fd8ff */
[----:B------:R-:W-:Y:S01]  /*ccf0*/  LEA R186, R186, UR22, 0x2 ;  /* 0x00000016baba7c11 */ /* 0x000fe2000f8e10ff */
[----:B------:R-:W-:Y:S06]  /*cd00*/  @!P3 BRA `(.L_x_8147) ;  /* 0x000000000004b947 */ /* 0x000fec0003800000 */
[----:B-1----:R1:W-:Y:S02]  /*cd10*/  REDG.E.ADD.F32.FTZ.RN.STRONG.GPU desc[UR26][R64.64+0x1d00], R161 ;  /* 0x001d00a1400079a6 */ /* 0x0023e4000c12f31a */
.L_x_8147:
[----:B------:R-:W-:Y:S05]  /*cd20*/  BSYNC.RECONVERGENT B0 ;  /* 0x0000000000007941 */ /* 0x000fea0003800200 */
.L_x_8146:
[----:B-1----:R1:W0:Y:S01]  /*cd30*/  LDS R161, [R186+0x2e80] ;  /* 0x002e8000baa17984 */ /* 0x0022220000000800 */
[----:B------:R-:W-:Y:S01]  /*cd40*/  BSSY.RECONVERGENT B0, `(.L_x_8148) ;  /* 0x0000004000007945 */ /* 0x000fe20003800200 */
[----:B------:R-:W-:-:S03]  /*cd50*/  LEA R168, R168, UR22, 0x2 ;  /* 0x00000016a8a87c11 */ /* 0x000fc6000f8e10ff */
[----:B------:R-:W-:Y:S05]  /*cd60*/  @!P4 BRA `(.L_x_8149) ;  /* 0x000000000004c947 */ /* 0x000fea0003800000 */
[----:B0-----:R0:W-:Y:S02]  /*cd70*/  REDG.E.ADD.F32.FTZ.RN.STRONG.GPU desc[UR26][R64.64+0x1e00], R161 ;  /* 0x001e00a1400079a6 */ /* 0x0011e4000c12f31a */
.L_x_8149:
[----:B------:R-:W-:Y:S05]  /*cd80*/  BSYNC.RECONVERGENT B0 ;  /* 0x0000000000007941 */ /* 0x000fea0003800200 */
.L_x_8148:
[----:B0-----:R0:W0:Y:S01]  /*cd90*/  LDS R161, [R168+0x2f80] ;  /* 0x002f8000a8a17984 */ /* 0x0010220000000800 */
[----:B------:R-:W-:Y:S01]  /*cda0*/  BSSY.RECONVERGENT B0, `(.L_x_8150) ;  /* 0x0000004000007945 */ /* 0x000fe20003800200 */
[----:B------:R-:W-:-:S03]  /*cdb0*/  FADD.FTZ R61, R172, R61 ;  /* 0x0000003dac3d7221 */ /* 0x000fc60000010000 */
[----:B------:R-:W-:Y:S05]  /*cdc0*/  @!P5 BRA `(.L_x_8151) ;  /* 0x000000000004d947 */ /* 0x000fea0003800000 */
[----:B0-----:R0:W-:Y:S02]  /*cdd0*/  REDG.E.ADD.F32.FTZ.RN.STRONG.GPU desc[UR26][R64.64+0x1f00], R161 ;  /* 0x001f00a1400079a6 */ /* 0x0011e4000c12f31a */
.L_x_8151:
[----:B------:R-:W-:Y:S05]  /*cde0*/  BSYNC.RECONVERGENT B0 ;  /* 0x0000000000007941 */ /* 0x000fea0003800200 */
.L_x_8150:
[----:B0---4-:R-:W0:Y:S01]  /*cdf0*/  SHFL.DOWN PT, R65, R60, 0x1, 0x1f ;  /* 0x08201f003c417f89 */ /* 0x011e2200000e0000 */
        /* <DEDUP_REMOVED lines=9> */
[----:B------:R-:W-:Y:S01]  /*ce90*/  FADD.FTZ R93, R142, R93 ;  /* 0x0000005d8e5d7221 */ /* 0x000fe20000010000 */
[----:B------:R-:W-:Y:S01]  /*cea0*/  FADD.FTZ R92, R121, R92 ;  /* 0x0000005c795c7221 */ /* 0x000fe20000010000 */
[----:B------:R-:W1:Y:S01]  /*ceb0*/  SHFL.DOWN PT, R168, R63, 0x1, 0x1f ;  /* 0x08201f003fa87f89 */ /* 0x000e6200000e0000 */
        /* <DEDUP_REMOVED lines=14> */
[----:B------:R-:W-:Y:S01]  /*cfa0*/  FMUL.FTZ R107, R107, R152 ;  /* 0x000000986b6b7220 */ /* 0x000fe20000410000 */
[----:B----4-:R-:W-:Y:S01]  /*cfb0*/  @!P2 FADD.FTZ R61, R61, R64 ;  /* 0x000000403d3da221 */ /* 0x010fe20000010000 */
[----:B------:R-:W0:Y:S01]  /*cfc0*/  SHFL.DOWN PT, R121, R60, 0x2, 0x1f ;  /* 0x08401f003c797f89 */ /* 0x000e2200000e0000 */
[----:B------:R-:W-:Y:S01]  /*cfd0*/  FFMA.FTZ R64, R44, R193, R155 ;  /* 0x000000c12c407223 */ /* 0x000fe2000001009b */
[----:B------:R-:W-:Y:S01]  /*cfe0*/  FADD.FTZ R88, R65, R88 ;  /* 0x0000005841587221 */ /* 0x000fe20000010000 */
[----:B-----5:R-:W-:Y:S01]  /*cff0*/  @!P2 FADD.FTZ R62, R62, R161 ;  /* 0x000000a13e3ea221 */ /* 0x020fe20000010000 */
[----:B------:R-:W4:Y:S01]  /*d000*/  SHFL.DOWN PT, R142, R61, 0x2, 0x1f ;  /* 0x08401f003d8e7f89 */ /* 0x000f2200000e0000 */
[----:B------:R-:W-:Y:S01]  /*d010*/  FADD.FTZ R89, R64, R89 ;  /* 0x0000005940597221 */ /* 0x000fe20000010000 */
[----:B------:R-:W-:Y:S01]  /*d020*/  FFMA.FTZ R64, R46, R99, R177 ;  /* 0x000000632e407223 */ /* 0x000fe200000100b1 */
[----:B-1----:R-:W-:Y:S01]  /*d030*/  @!P2 FADD.FTZ R63, R63, R168 ;  /* 0x000000a83f3fa221 */ /* 0x002fe20000010000 */
[----:B------:R-:W1:Y:S01]  /*d040*/  SHFL.DOWN PT, R127, R62, 0x2, 0x1f ;  /* 0x08401f003e7f7f89 */ /* 0x000e6200000e0000 */
[----:B------:R-:W-:Y:S01]  /*d050*/  ISETP.GT.AND P2, PT, R96, 0x1d, PT ;  /* 0x0000001d6000780c */ /* 0x000fe20003f44270 */
[----:B------:R-:W-:Y:S01]  /*d060*/  FMUL.FTZ R70, R70, R167 ;  /* 0x000000a746467220 */ /* 0x000fe20000410000 */
[----:B------:R-:W-:Y:S01]  /*d070*/  FMUL.FTZ R109, R109, R178 ;  /* 0x000000b26d6d7220 */ /* 0x000fe20000410000 */
[----:B------:R-:W5:Y:S01]  /*d080*/  SHFL.DOWN PT, R146, R63, 0x2, 0x1f ;  /* 0x08401f003f927f89 */ /* 0x000f6200000e0000 */
[----:B------:R-:W-:Y:S01]  /*d090*/  FMUL.FTZ R69, R69, R158 ;  /* 0x0000009e45457220 */ /* 0x000fe20000410000 */
[----:B------:R-:W-:Y:S01]  /*d0a0*/  ISETP.GT.AND P3, PT, R96, 0xf, PT ;  /* 0x0000000f6000780c */ /* 0x000fe20003f64270 */
        /* <DEDUP_REMOVED lines=11> */
[----:B------:R-:W-:Y:S01]  /*d160*/  FFMA.FTZ R70, R51, R107, R70 ;  /* 0x0000006b33467223 */ /* 0x000fe20000010046 */
[----:B------:R-:W-:Y:S01]  /*d170*/  FMUL.FTZ R67, R67, R140 ;  /* 0x0000008c43437220 */ /* 0x000fe20000410000 */
[----:B----4-:R-:W-:Y:S01]  /*d180*/  @!P2 FADD.FTZ R61, R61, R142 ;  /* 0x0000008e3d3da221 */ /* 0x010fe20000010000 */
        /* <DEDUP_REMOVED lines=15> */
[----:B------:R-:W-:Y:S01]  /*d280*/  FADD.FTZ R87, R64, R87 ;  /* 0x0000005740577221 */ /* 0x000fe20000010000 */
[----:B------:R-:W-:Y:S01]  /*d290*/  FFMA.FTZ R226, R41, R189, R226 ;  /* 0x000000bd29e27223 */ /* 0x000fe200000100e2 */
[----:B------:R-:W-:Y:S01]  /*d2a0*/  FFMA.FTZ R125, R42, R150, R125 ;  /* 0x000000962a7d7223 */ /* 0x000fe2000001007d */
[----:B------:R-:W-:Y:S01]  /*d2b0*/  FFMA.FTZ R114, R49, R103, R114 ;  /* 0x0000006731727223 */ /* 0x000fe20000010072 */
[----:B------:R-:W-:Y:S01]  /*d2c0*/  FFMA.FTZ R71, R50, R106, R71 ;  /* 0x0000006a32477223 */ /* 0x000fe20000010047 */
[----:B------:R-:W-:Y:S01]  /*d2d0*/  FADD.FTZ R77, R70, R77 ;  /* 0x0000004d464d7221 */ /* 0x000fe20000010000 */
[----:B------:R-:W-:Y:S01]  /*d2e0*/  FMUL.FTZ R113, R113, R180 ;  /* 0x000000b471717220 */ /* 0x000fe20000410000 */
[----:B------:R-:W-:Y:S01]  /*d2f0*/  FFMA.FTZ R64, R54, R111, R205 ;  /* 0x0000006f36407223 */ /* 0x000fe200000100cd */
[----:B------:R-:W-:Y:S01]  /*d300*/  FFMA.FTZ R204, R204, R153, R67 ;  /* 0x00000099cccc7223 */ /* 0x000fe20000010043 */
[----:B0-----:R-:W-:Y:S01]  /*d310*/  @!P2 FADD.FTZ R60, R60, R65 ;  /* 0x000000413c3ca221 */ /* 0x001fe20000010000 */
[----:B------:R-:W-:Y:S01]  /*d320*/  FFMA.FTZ R65, R53, R110, R208 ;  /* 0x0000006e35417223 */ /* 0x000fe200000100d0 */
[----:B------:R-:W-:Y:S01]  /*d330*/  BSSY.RECONVERGENT B0, `(.L_x_8152) ;  /* 0x000002c000007945 */ /* 0x000fe20003800200 */
[----:B------:R-:W-:Y:S01]  /*d340*/  FFMA.FTZ R18, R185, R34, R18 ;  /* 0x00000022b9127223 */ /* 0x000fe20000010012 */
[----:B-1----:R-:W-:Y:S01]  /*d350*/  @!P2 FADD.FTZ R61, R61, R100 ;  /* 0x000000643d3da221 */ /* 0x002fe20000010000 */
[----:B------:R-:W-:Y:S01]  /*d360*/  FADD.FTZ R76, R65, R76 ;  /* 0x0000004c414c7221 */ /* 0x000fe20000010000 */
[----:B------:R-:W-:Y:S01]  /*d370*/  FFMA.FTZ R20, R189, R37, R20 ;  /* 0x00000025bd147223 */ /* 0x000fe20000010014 */
[----:B------:R-:W-:Y:S01]  /*d380*/  FFMA.FTZ R21, R150, R38, R21 ;  /* 0x0000002696157223 */ /* 0x000fe20000010015 */
[----:B----4-:R-:W-:Y:S01]  /*d390*/  @!P2 FADD.FTZ R62, R62, R99 ;  /* 0x000000633e3ea221 */ /* 0x010fe20000010000 */
[----:B------:R-:W0:Y:S01]  /*d3a0*/  SHFL.DOWN PT, R100, R61, 0x8, 0x1f ;  /* 0x09001f003d647f89 */ /* 0x000e2200000e0000 */
[----:B------:R-:W-:Y:S01]  /*d3b0*/  FADD.FTZ R91, R226, R91 ;  /* 0x0000005be25b7221 */ /* 0x000fe20000010000 */
[----:B------:R-:W-:Y:S01]  /*d3c0*/  FFMA.FTZ R22, R193, R39, R22 ;  /* 0x00000027c1167223 */ /* 0x000fe20000010016 */
[----:B-----5:R-:W-:Y:S01]  /*d3d0*/  @!P2 FADD.FTZ R63, R63, R102 ;  /* 0x000000663f3fa221 */ /* 0x020fe20000010000 */
[----:B------:R-:W1:Y:S01]  /*d3e0*/  SHFL.DOWN PT, R99, R60, 0x8, 0x1f ;  /* 0x09001f003c637f89 */ /* 0x000e6200000e0000 */
[----:B------:R-:W-:Y:S01]  /*d3f0*/  ISETP.GT.AND P2, PT, R96, 0x17, PT ;  /* 0x000000176000780c */ /* 0x000fe20003f44270 */
[----:B------:R-:W-:Y:S01]  /*d400*/  FADD.FTZ R90, R125, R90 ;  /* 0x0000005a7d5a7221 */ /* 0x000fe20000010000 */
[----:B------:R-:W-:Y:S01]  /*d410*/  FFMA.FTZ R23, R144, R43, R23 ;  /* 0x0000002b90177223 */ /* 0x000fe20000010017 */
[----:B------:R-:W4:Y:S01]  /*d420*/  SHFL.DOWN PT, R101, R62, 0x8, 0x1f ;  /* 0x09001f003e657f89 */ /* 0x000f2200000e0000 */
[----:B------:R-:W-:Y:S01]  /*d430*/  FADD.FTZ R86, R115, R86 ;  /* 0x0000005673567221 */ /* 0x000fe20000010000 */
[----:B------:R-:W-:Y:S01]  /*d440*/  FFMA.FTZ R26, R103, R57, R26 ;  /* 0x00000039671a7223 */ /* 0x000fe2000001001a */
[----:B------:R-:W-:Y:S01]  /*d450*/  FADD.FTZ R85, R114, R85 ;  /* 0x0000005572557221 */ /* 0x000fe20000010000 */
[----:B------:R-:W5:Y:S01]  /*d460*/  SHFL.DOWN PT, R102, R63, 0x8, 0x1f ;  /* 0x09001f003f667f89 */ /* 0x000f6200000e0000 */
[----:B------:R-:W-:Y:S01]  /*d470*/  FFMA.FTZ R27, R106, R74, R27 ;  /* 0x0000004a6a1b7223 */ /* 0x000fe2000001001b */
[----:B------:R-:W-:Y:S01]  /*d480*/  FFMA.FTZ R28, R107, R79, R28 ;  /* 0x0000004f6b1c7223 */ /* 0x000fe2000001001c */
[----:B------:R-:W-:Y:S01]  /*d490*/  FADD.FTZ R78, R71, R78 ;  /* 0x0000004e474e7221 */ /* 0x000fe20000010000 */
[----:B------:R-:W-:Y:S01]  /*d4a0*/  FFMA.FTZ R29, R110, R80, R29 ;  /* 0x000000506e1d7223 */ /* 0x000fe2000001001d */
[----:B------:R-:W-:Y:S01]  /*d4b0*/  FFMA.FTZ R30, R111, R81, R30 ;  /* 0x000000516f1e7223 */ /* 0x000fe2000001001e */
[----:B------:R-:W-:Y:S01]  /*d4c0*/  FFMA.FTZ R116, R116, R135, R113 ;  /* 0x0000008774747223 */ /* 0x000fe20000010071 */
[----:B------:R-:W-:Y:S01]  /*d4d0*/  FADD.FTZ R75, R64, R75 ;  /* 0x0000004b404b7221 */ /* 0x000fe20000010000 */
        /* <DEDUP_REMOVED lines=17> */
.L_x_8153:
[----:B------:R-:W-:Y:S05]  /*d5f0*/  BSYNC.RECONVERGENT B0 ;  /* 0x0000000000007941 */ /* 0x000fea0003800200 */
.L_x_8152:
        /* <DEDUP_REMOVED lines=21> */
[----:B----4-:R-:W0:Y:S01]  /*d750*/  LDS.128 R64, [UR22+0x31a0] ;  /* 0x0031a016ff407984 */ /* 0x010e220008000c00 */
[----:B------:R-:W-:-:S04]  /*d760*/  ULEA UR29, UR8, UR22, 0x3 ;  /* 0x00000016081d7291 */ /* 0x000fc8000f8e18ff */
[----:B------:R-:W-:-:S13]  /*d770*/  PLOP3.LUT P0, PT, PT, PT, UP0, 0x80, 0x8 ;  /* 0x000000000008781c */ /* 0x000fda0003f0f008 */
[----:B-1----:R-:W1:Y:S04]  /*d780*/  @P0 LDS.64 R68, [UR29+0x63e0] ;  /* 0x0063e01dff440984 */ /* 0x002e680008000a00 */
        /* <DEDUP_REMOVED lines=11> */
.L_x_8155:
[----:B------:R-:W-:Y:S05]  /*d840*/  BSYNC.RECONVERGENT B0 ;  /* 0x0000000000007941 */ /* 0x000fea0003800200 */
.L_x_8154:
[----:B------:R-:W-:-:S04]  /*d850*/  UIADD3 UR8, UPT, UPT, UR8, 0x1, URZ ;  /* 0x0000000108087890 */ /* 0x000fc8000fffe0ff */
[----:B------:R-:W-:-:S09]  /*d860*/  UISETP.GE.AND UP0, UPT, UR8, UR46, UPT ;  /* 0x0000002e0800728c */ /* 0x000fd2000bf06270 */
[----:B------:R-:W-:Y:S05]  /*d870*/  BRA.U !UP0, `(.L_x_8156) ;  /* 0xffffff7108dc7547 */ /* 0x000fea000b83ffff */
.L_x_8058:
[----:B0-----:R0:W5:Y:S01]  /*d880*/  LDL.LU R61, [R1+0xc] ;  /* 0x00000c00013d7983 */ /* 0x0011620000300800 */
[C---:B------:R-:W-:Y:S01]  /*d890*/  SHF.L.U32 R3, R197.reuse, 0x4, RZ ;  /* 0x00000004c5037819 */ /* 0x040fe200000006ff */
[----:B------:R-:W-:Y:S01]  /*d8a0*/  ULEA UR24, UR13, 0xfffffc00, 0xa ;  /* 0xfffffc000d187891 */ /* 0x000fe2000f8e50ff */
[----:B------:R-:W-:Y:S01]  /*d8b0*/  LOP3.LUT R0, R197, 0x1f, RZ, 0xc0, !PT ;  /* 0x0000001fc5007812 */ /* 0x000fe200078ec0ff */
[----:B------:R-:W2:Y:S01]  /*d8c0*/  LDL.LU R64, [R1+0x8] ;  /* 0x0000080001407983 */ /* 0x000ea20000300800 */
[----:B------:R-:W-:Y:S01]  /*d8d0*/  MOV R4, UR16 ;  /* 0x0000001000047c02 */ /* 0x000fe20008000f00 */
[----:B------:R-:W-:Y:S01]  /*d8e0*/  UIADD3 UR10, UPT, UPT, -UR24, UR28, URZ ;  /* 0x0000001c180a7290 */ /* 0x000fe2000fffe1ff */
[----:B------:R-:W-:Y:S01]  /*d8f0*/  LOP3.LUT R3, R0, 0x3e00, R3, 0xf8, !PT ;  /* 0x00003e0000037812 */ /* 0x000fe200078ef803 */
[----:B------:R-:W3:Y:S01]  /*d900*/  LDL.LU R62, [R1+0x4] ;  /* 0x00000400013e7983 */ /* 0x000ee20000300800 */
[----:B------:R-:W-:Y:S02]  /*d910*/  MOV R5, UR17 ;  /* 0x0000001100057c02 */ /* 0x000fe40008000f00 */
[----:B------:R-:W-:Y:S01]  /*d920*/  PRMT R35, RZ, 0x7610, R35 ;  /* 0x00007610ff237816 */ /* 0x000fe20000000023 */
[----:B------:R-:W4:Y:S01]  /*d930*/  LDL.LU R60, [R1] ;  /* 0x00000000013c7983 */ /* 0x000f220000300800 */
[C---:B------:R-:W-:Y:S01]  /*d940*/  LOP3.LUT R34, R3.reuse, 0x20, RZ, 0xfc, !PT ;  /* 0x0000002003227812 */ /* 0x040fe200078efcff */
[C---:B------:R-:W-:Y:S01]  /*d950*/  IMAD.WIDE.U32 R36, R3.reuse, 0x2, R4 ;  /* 0x0000000203247825 */ /* 0x040fe200078e0004 */
[----:B------:R-:W-:Y:S01]  /*d960*/  ISETP.GE.AND P2, PT, R3, UR10, PT ;  /* 0x0000000a03007c0c */ /* 0x000fe2000bf46270 */
[----:B------:R-:W-:Y:S01]  /*d970*/  BAR.SYNC.DEFER_BLOCKING 0x0 ;  /* 0x0000000000007b1d */ /* 0x000fe20000010000 */
[----:B------:R-:W-:-:S02]  /*d980*/  ISETP.GE.AND P1, PT, R34, UR10, PT ;  /* 0x0000000a22007c0c */ /* 0x000fc4000bf26270 */
[C---:B------:R-:W-:Y:S02]  /*d990*/  LOP3.LUT R17, R3.reuse, 0x40, RZ, 0xfc, !PT ;  /* 0x0000004003117812 */ /* 0x040fe400078efcff */
        /* <DEDUP_REMOVED lines=9> */
[----:B------:R-:W-:Y:S01]  /*da30*/  PRMT R46, RZ, 0x7610, R46 ;  /* 0x00007610ff2e7816 */ /* 0x000fe2000000002e */
[----:B------:R-:W2:Y:S01]  /*da40*/  @!P2 LDG.E.U16 R35, desc[UR26][R36.64] ;  /* 0x0000001a2423a981 */ /* 0x000ea2000c1e1500 */
[----:B------:R-:W-:-:S02]  /*da50*/  LOP3.LUT R16, R3, 0x80, RZ, 0xfc, !PT ;  /* 0x0000008003107812 */ /* 0x000fc400078efcff */
[----:B------:R-:W-:Y:S01]  /*da60*/  PRMT R47, RZ, 0x7610, R47 ;  /* 0x00007610ff2f7816 */ /* 0x000fe2000000002f */
[----:B------:R-:W3:Y:S01]  /*da70*/  @!P1 LDG.E.U16 R38, desc[UR26][R36.64+0x40] ;  /* 0x0000401a24269981 */ /* 0x000ee2000c1e1500 */
[----:B------:R-:W-:Y:S02]  /*da80*/  LOP3.LUT R4, R3, 0xa0, RZ, 0xfc, !PT ;  /* 0x000000a003047812 */ /* 0x000fe400078efcff */
[----:B------:R-:W-:Y:S02]  /*da90*/  PRMT R48, RZ, 0x7610, R48 ;  /* 0x00007610ff307816 */ /* 0x000fe40000000030 */
[----:B------:R-:W-:Y:S02]  /*daa0*/  PRMT R49, RZ, 0x7610, R49 ;  /* 0x00007610ff317816 */ /* 0x000fe40000000031 */
[----:B------:R-:W-:Y:S02]  /*dab0*/  PRMT R51, RZ, 0x7610, R51 ;  /* 0x00007610ff337816 */ /* 0x000fe40000000033 */
[----:B------:R-:W-:-:S02]  /*dac0*/  PRMT R50, RZ, 0x7610, R50 ;  /* 0x00007610ff327816 */ /* 0x000fc40000000032 */
[----:B------:R-:W-:Y:S02]  /*dad0*/  F2FP.F16.F32.PACK_AB R31, R30, R31 ;  /* 0x0000001f1e1f723e */ /* 0x000fe400000000ff */
[----:B------:R-:W-:Y:S02]  /*dae0*/  F2FP.F16.F32.PACK_AB R32, R32, R33 ;  /* 0x000000212020723e */ /* 0x000fe400000000ff */
[----:B------:R-:W-:Y:S02]  /*daf0*/  F2FP.F16.F32.PACK_AB R28, R28, R29 ;  /* 0x0000001d1c1c723e */ /* 0x000fe400000000ff */
[----:B------:R-:W-:Y:S02]  /*db00*/  F2FP.F16.F32.PACK_AB R26, R26, R27 ;  /* 0x0000001b1a1a723e */ /* 0x000fe400000000ff */
[----:B------:R-:W-:Y:S02]  /*db10*/  F2FP.F16.F32.PACK_AB R24, R24, R25 ;  /* 0x000000191818723e */ /* 0x000fe400000000ff */
[----:B------:R-:W-:-:S02]  /*db20*/  F2FP.F16.F32.PACK_AB R22, R22, R23 ;  /* 0x000000171616723e */ /* 0x000fc400000000ff */
[----:B------:R-:W-:Y:S02]  /*db30*/  F2FP.F16.F32.PACK_AB R20, R20, R21 ;  /* 0x000000151414723e */ /* 0x000fe400000000ff */
[----:B------:R-:W-:Y:S01]  /*db40*/  F2FP.F16.F32.PACK_AB R18, R18, R19 ;  /* 0x000000131212723e */ /* 0x000fe200000000ff */
[----:B------:R-:W1:Y:S01]  /*db50*/  S2UR UR32, SR_CTAID.X ;  /* 0x00000000002079c3 */ /* 0x000e620000002500 */
[----:B------:R-:W-:Y:S01]  /*db60*/  LOP3.LUT R14, R3, 0xc0, RZ, 0xfc, !PT ;  /* 0x000000c0030e7812 */ /* 0x000fe200078efcff */
[----:B------:R-:W1:Y:S01]  /*db70*/  LDCU.64 UR28, c[0x0][0x4f8] ;  /* 0x00009f00ff1c77ac */ /* 0x000e620008000a00 */
[----:B------:R-:W-:Y:S02]  /*db80*/  ISETP.GE.AND P0, PT, R17, UR10, PT ;  /* 0x0000000a11007c0c */ /* 0x000fe4000bf06270 */
[----:B------:R-:W-:Y:S01]  /*db90*/  LOP3.LUT R13, R3, 0xe0, RZ, 0xfc, !PT ;  /* 0x000000e0030d7812 */ /* 0x000fe200078efcff */
[----:B------:R-:W0:Y:S01]  /*dba0*/  LDCU.64 UR30, c[0x0][0x500] ;  /* 0x0000a000ff1e77ac */ /* 0x000e220008000a00 */
[----:B------:R-:W-:-:S02]  /*dbb0*/  ISETP.GE.AND P4, PT, R15, UR10, PT ;  /* 0x0000000a0f007c0c */ /* 0x000fc4000bf86270 */
[----:B------:R-:W-:Y:S02]  /*dbc0*/  LOP3.LUT R12, R3, 0x100, RZ, 0xfc, !PT ;  /* 0x00000100030c7812 */ /* 0x000fe400078efcff */
[----:B------:R-:W-:Y:S02]  /*dbd0*/  ISETP.GE.AND P6, PT, R16, UR10, PT ;  /* 0x0000000a10007c0c */ /* 0x000fe4000bfc6270 */
        /* <DEDUP_REMOVED lines=56> */
[----:B------:R-:W-:Y:S04]  /*df60*/  LDS.U16 R41, [R94+0x12] ;  /* 0x000012005e297984 */ /* 0x000fe80000000400 */
[----:B------:R-:W-:Y:S04]  /*df70*/  LDS.U16 R33, [R94+0x1a] ;  /* 0x00001a005e217984 */ /* 0x000fe80000000400 */
[----:B------:R-:W-:Y:S01]  /*df80*/  LDS.U16 R30, [R94+0x14] ;  /* 0x000014005e1e7984 */ /* 0x000fe20000000400 */
[----:B---3--:R-:W-:-:S02]  /*df90*/  HADD2.F32 R35, -RZ, R35.H0_H0 ;  /* 0x20000023ff237230 */ /* 0x008fc40000004100 */
[----:B----4-:R-:W-:-:S03]  /*dfa0*/  HADD2.F32 R36, -RZ, R36.H0_H0 ;  /* 0x20000024ff247230 */ /* 0x010fc60000004100 */
[----:B------:R-:W-:Y:S02]  /*dfb0*/  FADD.FTZ R42, R35, UR6 ;  /* 0x00000006232a7e21 */ /* 0x000fe40008010000 */
[----:B------:R-:W3:Y:S01]  /*dfc0*/  LDS.U16 R35, [R94+0x6] ;  /* 0x000006005e237984 */ /* 0x000ee20000000400 */
[----:B------:R-:W-:Y:S02]  /*dfd0*/  FADD.FTZ R44, R36, UR6 ;  /* 0x00000006242c7e21 */ /* 0x000fe40008010000 */
[----:B------:R-:W-:Y:S01]  /*dfe0*/  FSETP.GTU.FTZ.AND P3, PT, R42, 20, PT ;  /* 0x41a000002a00780b */ /* 0x000fe20003f7c000 */
[----:B-----5:R-:W-:Y:S01]  /*dff0*/  HADD2.F32 R40, -RZ, R37.H0_H0 ;  /* 0x20000025ff287230 */ /* 0x020fe20000004100 */
[----:B------:R-:W-:Y:S01]  /*e000*/  LDS.U16 R36, [R94+0x8] ;  /* 0x000008005e247984 */ /* 0x000fe20000000400 */
[----:B------:R-:W-:-:S03]  /*e010*/  FSETP.GTU.FTZ.AND P5, PT, R44, 20, PT ;  /* 0x41a000002c00780b */ /* 0x000fc60003fbc000 */
[----:B------:R-:W-:Y:S01]  /*e020*/  FADD.FTZ R46, R40, UR6 ;  /* 0x00000006282e7e21 */ /* 0x000fe20008010000 */
[----:B------:R-:W-:Y:S04]  /*e030*/  LDS.U16 R37, [R94+0xa] ;  /* 0x00000a005e257984 */ /* 0x000fe80000000400 */
[----:B------:R-:W4:Y:S02]  /*e040*/  LDS.U16 R40, [R94+0x10] ;  /* 0x000010005e287984 */ /* 0x000f240000000400 */
[----:B------:R-:W-:-:S03]  /*e050*/  @!P3 FMUL.FTZ R42, R42, -1.4426950216293334961 ;  /* 0xbfb8aa3b2a2ab820 */ /* 0x000fc60000410000 */
[----:B------:R-:W-:-:S03]  /*e060*/  @!P5 FMUL.FTZ R44, R44, -1.4426950216293334961 ;  /* 0xbfb8aa3b2c2cd820 */ /* 0x000fc60000410000 */
[----:B------:R-:W5:Y:S04]  /*e070*/  @!P3 MUFU.EX2 R42, R42 ;  /* 0x0000002a002ab308 */ /* 0x000f680000000800 */
[----:B------:R-:W0:Y:S01]  /*e080*/  @!P5 MUFU.EX2 R44, R44 ;  /* 0x0000002c002cd308 */ /* 0x000e220000000800 */
[----:B------:R-:W-:Y:S01]  /*e090*/  FSETP.GTU.FTZ.AND P6, PT, R46, 20, PT ;  /* 0x41a000002e00780b */ /* 0x000fe20003fdc000 */
[----:B-----5:R-:W-:-:S04]  /*e0a0*/  @!P3 FADD.FTZ R43, R42, 1 ;  /* 0x3f8000002a2bb421 */ /* 0x020fc80000010000 */
[----:B------:R-:W5:Y:S01]  /*e0b0*/  @!P3 MUFU.RCP R48, R43 ;  /* 0x0000002b0030b308 */ /* 0x000f620000001000 */
[----:B0-----:R-:W-:-:S07]  /*e0c0*/  @!P5 FADD.FTZ R45, R44, 1 ;  /* 0x3f8000002c2dd421 */ /* 0x001fce0000010000 */
[----:B------:R-:W-:Y:S01]  /*e0d0*/  @!P6 FMUL.FTZ R46, R46, -1.4426950216293334961 ;  /* 0xbfb8aa3b2e2ee820 */ /* 0x000fe20000410000 */
[----:B---3--:R-:W-:Y:S02]  /*e0e0*/  HADD2.F32 R47, -RZ, R35.H0_H0 ;  /* 0x20000023ff2f7230 */ /* 0x008fe40000004100 */
[----:B------:R-:W-:Y:S01]  /*e0f0*/  HADD2.F32 R38, -RZ, R38.H0_H0 ;  /* 0x20000026ff267230 */ /* 0x000fe20000004100 */
[----:B------:R-:W0:Y:S01]  /*e100*/  @!P5 MUFU.RCP R45, R45 ;  /* 0x0000002d002dd308 */ /* 0x000e220000001000 */
[----:B------:R-:W-:Y:S02]  /*e110*/  HADD2.F32 R39, -RZ, R39.H0_H0 ;  /* 0x20000027ff277230 */ /* 0x000fe40000004100 */
[----:B------:R-:W-:Y:S01]  /*e120*/  FADD.FTZ R47, R47, UR6 ;  /* 0x000000062f2f7e21 */ /* 0x000fe20008010000 */
[----:B------:R-:W-:Y:S02]  /*e130*/  FADD.FTZ R38, R38, UR6 ;  /* 0x0000000626267e21 */ /* 0x000fe40008010000 */
[----:B------:R-:W-:-:S02]  /*e140*/  FADD.FTZ R39, R39, UR6 ;  /* 0x0000000627277e21 */ /* 0x000fc40008010000 */
[----:B------:R-:W3:Y:S01]  /*e150*/  @!P6 MUFU.EX2 R46, R46 ;  /* 0x0000002e002ee308 */ /* 0x000ee20000000800 */
[----:B----4-:R-:W-:Y:S02]  /*e160*/  HADD2.F32 R40, -RZ, R40.H0_H0 ;  /* 0x20000028ff287230 */ /* 0x010fe40000004100 */
[----:B-----5:R-:W-:Y:S01]  /*e170*/  @!P3 FMUL.FTZ R59, R59, R48 ;  /* 0x000000303b3bb220 */ /* 0x020fe20000410000 */
[----:B------:R-:W-:Y:S02]  /*e180*/  FSETP.GTU.FTZ.AND P0, PT, R47, 20, PT ;  /* 0x41a000002f00780b */ /* 0x000fe40003f1c000 */
[----:B------:R-:W-:Y:S01]  /*e190*/  FSETP.GTU.FTZ.AND P3, PT, R38, 20, PT ;  /* 0x41a000002600780b */ /* 0x000fe20003f7c000 */
[----:B------:R-:W-:Y:S01]  /*e1a0*/  FADD.FTZ R40, R40, UR6 ;  /* 0x0000000628287e21 */ /* 0x000fe20008010000 */
[----:B------:R-:W-:Y:S01]  /*e1b0*/  FSETP.GTU.FTZ.AND P4, PT, R39, 20, PT ;  /* 0x41a000002700780b */ /* 0x000fe20003f9c000 */
[----:B0-----:R-:W-:-:S03]  /*e1c0*/  @!P5 FMUL.FTZ R72, R72, R45 ;  /* 0x0000002d4848d220 */ /* 0x001fc60000410000 */
[----:B------:R-:W-:Y:S01]  /*e1d0*/  FSETP.GTU.FTZ.AND P5, PT, R40, 20, PT ;  /* 0x41a000002800780b */ /* 0x000fe20003fbc000 */
[----:B---3--:R-:W-:Y:S01]  /*e1e0*/  @!P6 FADD.FTZ R35, R46, 1 ;  /* 0x3f8000002e23e421 */ /* 0x008fe20000010000 */
[----:B------:R-:W-:-:S03]  /*e1f0*/  HADD2.F32 R37, -RZ, R37.H0_H0 ;  /* 0x20000025ff257230 */ /* 0x000fc60000004100 */
[----:B------:R0:W3:Y:S02]  /*e200*/  @!P6 MUFU.RCP R42, R35 ;  /* 0x00000023002ae308 */ /* 0x0000e40000001000 */
[----:B------:R-:W-:Y:S02]  /*e210*/  @!P3 FMUL.FTZ R38, R38, -1.4426950216293334961 ;  /* 0xbfb8aa3b2626b820 */ /* 0x000fe40000410000 */
[----:B------:R-:W-:Y:S01]  /*e220*/  @!P4 FMUL.FTZ R39, R39, -1.4426950216293334961 ;  /* 0xbfb8aa3b2727c820 */ /* 0x000fe20000410000 */
[----:B------:R-:W-:Y:S01]  /*e230*/  FADD.FTZ R37, R37, UR6 ;  /* 0x0000000625257e21 */ /* 0x000fe20008010000 */
[----:B0-----:R-:W-:Y:S02]  /*e240*/  @!P0 FMUL.FTZ R35, R47, -1.4426950216293334961 ;  /* 0xbfb8aa3b2f238820 */ /* 0x001fe40000410000 */
[----:B------:R-:W0:Y:S01]  /*e250*/  @!P3 MUFU.EX2 R38, R38 ;  /* 0x000000260026b308 */ /* 0x000e220000000800 */
[----:B------:R-:W-:Y:S01]  /*e260*/  @!P5 FMUL.FTZ R40, R40, -1.4426950216293334961 ;  /* 0xbfb8aa3b2828d820 */ /* 0x000fe20000410000 */
[----:B------:R-:W-:-:S02]  /*e270*/  HADD2.F32 R36, -RZ, R36.H0_H0 ;  /* 0x20000024ff247230 */ /* 0x000fc40000004100 */
[----:B------:R-:W4:Y:S04]  /*e280*/  @!P4 MUFU.EX2 R39, R39 ;  /* 0x000000270027c308 */ /* 0x000f280000000800 */
[----:B------:R-:W5:Y:S01]  /*e290*/  @!P0 MUFU.EX2 R35, R35 ;  /* 0x0000002300238308 */ /* 0x000f620000000800 */
[----:B------:R-:W-:Y:S01]  /*e2a0*/  FSETP.GTU.FTZ.AND P2, PT, R37, 20, PT ;  /* 0x41a000002500780b */ /* 0x000fe20003f5c000 */
[----:B------:R-:W-:Y:S02]  /*e2b0*/  FADD.FTZ R36, R36, UR6 ;  /* 0x0000000624247e21 */ /* 0x000fe40008010000 */
[----:B------:R-:W1:Y:S03]  /*e2c0*/  @!P5 MUFU.EX2 R40, R40 ;  /* 0x000000280028d308 */ /* 0x000e660000000800 */
[----:B------:R-:W-:Y:S01]  /*e2d0*/  FSETP.GTU.FTZ.AND P1, PT, R36, 20, PT ;  /* 0x41a000002400780b */ /* 0x000fe20003f3c000 */
[----:B0-----:R-:W-:Y:S01]  /*e2e0*/  @!P3 FADD.FTZ R38, R38, 1 ;  /* 0x3f8000002626b421 */ /* 0x001fe20000010000 */
[----:B----4-:R-:W-:Y:S01]  /*e2f0*/  @!P4 FADD.FTZ R39, R39, 1 ;  /* 0x3f8000002727c421 */ /* 0x010fe20000010000 */
[----:B-----5:R-:W-:Y:S01]  /*e300*/  @!P0 FADD.FTZ R35, R35, 1 ;  /* 0x3f80000023238421 */ /* 0x020fe20000010000 */
[----:B------:R-:W-:-:S02]  /*e310*/  HADD2.F32 R41, -RZ, R41.H0_H0 ;  /* 0x20000029ff297230 */ /* 0x000fc40000004100 */
[----:B---3--:R-:W-:Y:S01]  /*e320*/  @!P6 FMUL.FTZ R73, R73, R42 ;  /* 0x0000002a4949e220 */ /* 0x008fe20000410000 */
[----:B------:R-:W-:Y:S01]  /*e330*/  @!P2 FMUL.FTZ R37, R37, -1.4426950216293334961 ;  /* 0xbfb8aa3b2525a820 */ /* 0x000fe20000410000 */
[----:B------:R0:W-:Y:S01]  /*e340*/  @!P3 MUFU.RCP R45, R38 ;  /* 0x00000026002db308 */ /* 0x0001e20000001000 */
[----:B-1----:R-:W-:Y:S01]  /*e350*/  @!P5 FADD.FTZ R40, R40, 1 ;  /* 0x3f8000002828d421 */ /* 0x002fe20000010000 */
[----:B------:R-:W-:-:S06]  /*e360*/  FADD.FTZ R41, R41, UR6 ;  /* 0x0000000629297e21 */ /* 0x000fcc0008010000 */
[----:B------:R1:W-:Y:S01]  /*e370*/  @!P4 MUFU.RCP R46, R39 ;  /* 0x00000027002ec308 */ /* 0x0003e20000001000 */
[----:B0-----:R-:W-:Y:S01]  /*e380*/  PRMT R38, R31, 0x7610, R38 ;  /* 0x000076101f267816 */ /* 0x001fe20000000026 */
[----:B------:R-:W-:-:S06]  /*e390*/  @!P1 FMUL.FTZ R36, R36, -1.4426950216293334961 ;  /* 0xbfb8aa3b24249820 */ /* 0x000fcc0000410000 */
[----:B------:R0:W-:Y:S01]  /*e3a0*/  @!P0 MUFU.RCP R42, R35 ;  /* 0x00000023002a8308 */ /* 0x0001e20000001000 */
[----:B-1----:R-:W-:Y:S02]  /*e3b0*/  PRMT R39, R31, 0x7632, R39 ;  /* 0x000076321f277816 */ /* 0x002fe40000000027 */
[----:B------:R-:W1:Y:S04]  /*e3c0*/  LDS.U16 R31, [R94+0x16] ;  /* 0x000016005e1f7984 */ /* 0x000e680000000400 */
[----:B0-----:R-:W0:Y:S01]  /*e3d0*/  LDS.U16 R35, [R94+0x1c] ;  /* 0x00001c005e237984 */ /* 0x001e220000000400 */
[----:B------:R-:W3:Y:S04]  /*e3e0*/  @!P2 MUFU.EX2 R37, R37 ;  /* 0x000000250025a308 */ /* 0x000ee80000000800 */
[----:B------:R-:W4:Y:S01]  /*e3f0*/  @!P5 MUFU.RCP R47, R40 ;  /* 0x00000028002fd308 */ /* 0x000f220000001000 */
[----:B------:R-:W-:-:S07]  /*e400*/  FSETP.GTU.FTZ.AND P6, PT, R41, 20, PT ;  /* 0x41a000002900780b */ /* 0x000fce0003fdc000 */
[----:B------:R-:W5:Y:S01]  /*e410*/  @!P1 MUFU.EX2 R36, R36 ;  /* 0x0000002400249308 */ /* 0x000f620000000800 */
[----:B---3--:R-:W-:-:S05]  /*e420*/  @!P2 FADD.FTZ R37, R37, 1 ;  /* 0x3f8000002525a421 */ /* 0x008fca0000010000 */
[----:B------:R-:W-:Y:S01]  /*e430*/  @!P6 FMUL.FTZ R41, R41, -1.4426950216293334961 ;  /* 0xbfb8aa3b2929e820 */ /* 0x000fe20000410000 */
[----:B------:R3:W-:Y:S01]  /*e440*/  @!P2 MUFU.RCP R44, R37 ;  /* 0x00000025002ca308 */ /* 0x0007e20000001000 */
[----:B----4-:R-:W-:Y:S01]  /*e450*/  @!P5 FMUL.FTZ R86, R86, R47 ;  /* 0x0000002f5656d220 */ /* 0x010fe20000410000 */
[----:B------:R-:W-:Y:S01]  /*e460*/  PRMT R47, R32, 0x7610, R47 ;  /* 0x00007610202f7816 */ /* 0x000fe2000000002f */
[----:B-----5:R-:W-:Y:S01]  /*e470*/  @!P1 FADD.FTZ R36, R36, 1 ;  /* 0x3f80000024249421 */ /* 0x020fe20000010000 */
[----:B---3--:R-:W-:Y:S02]  /*e480*/  PRMT R37, R32, 0x7632, R37 ;  /* 0x0000763220257816 */ /* 0x008fe40000000025 */
[----:B------:R-:W3:Y:S02]  /*e490*/  LDS.U16 R32, [R94+0x18] ;  /* 0x000018005e207984 */ /* 0x000ee40000000400 */
[----:B------:R-:W4:Y:S04]  /*e4a0*/  @!P6 MUFU.EX2 R41, R41 ;  /* 0x000000290029e308 */ /* 0x000f280000000800 */
[----:B------:R5:W0:Y:S02]  /*e4b0*/  @!P1 MUFU.RCP R43, R36 ;  /* 0x00000024002b9308 */ /* 0x000a240000001000 */
[----:B-----5:R-:W5:Y:S01]  /*e4c0*/  LDS.U16 R36, [R94+0x1e] ;  /* 0x00001e005e247984 */ /* 0x020f620000000400 */
[----:B------:R-:W-:Y:S01]  /*e4d0*/  BAR.SYNC.DEFER_BLOCKING 0x0 ;  /* 0x0000000000007b1d */ /* 0x000fe20000010000 */
[----:B-1----:R-:W-:-:S02]  /*e4e0*/  HADD2.F32 R31, -RZ, R31.H0_H0 ;  /* 0x2000001fff1f7230 */ /* 0x002fc40000004100 */
[----:B----4-:R-:W-:Y:S01]  /*e4f0*/  @!P6 FADD.FTZ R41, R41, 1 ;  /* 0x3f8000002929e421 */ /* 0x010fe20000010000 */
[----:B------:R-:W-:Y:S02]  /*e500*/  HADD2.F32 R33, -RZ, R33.H0_H0 ;  /* 0x20000021ff217230 */ /* 0x000fe40000004100 */
[----:B0-----:R-:W-:Y:S01]  /*e510*/  HADD2.F32 R35, -RZ, R35.H0_H0 ;  /* 0x20000023ff237230 */ /* 0x001fe20000004100 */
[----:B------:R-:W0:Y:S01]  /*e520*/  @!P6 MUFU.RCP R48, R41 ;  /* 0x000000290030e308 */ /* 0x000e220000001000 */
[----:B------:R-:W-:Y:S01]  /*e530*/  FADD.FTZ R31, R31, UR6 ;  /* 0x000000061f1f7e21 */ /* 0x000fe20008010000 */
[----:B------:R-:W-:Y:S02]  /*e540*/  FADD.FTZ R33, R33, UR6 ;  /* 0x0000000621217e21 */ /* 0x000fe40008010000 */
[----:B------:R-:W-:Y:S01]  /*e550*/  FADD.FTZ R35, R35, UR6 ;  /* 0x0000000623237e21 */ /* 0x000fe20008010000 */
[----:B------:R-:W-:Y:S01]  /*e560*/  @!P1 FMUL.FTZ R76, R76, R43 ;  /* 0x0000002b4c4c9220 */ /* 0x000fe20000410000 */
[----:B------:R-:W-:Y:S01]  /*e570*/  @!P3 FMUL.FTZ R78, R78, R45 ;  /* 0x0000002d4e4eb220 */ /* 0x000fe20000410000 */
[----:B------:R-:W-:Y:S01]  /*e580*/  FSETP.GTU.FTZ.AND P3, PT, R31, 20, PT ;  /* 0x41a000001f00780b */ /* 0x000fe20003f7c000 */
[----:B------:R-:W-:Y:S01]  /*e590*/  @!P0 FMUL.FTZ R75, R75, R42 ;  /* 0x0000002a4b4b8220 */ /* 0x000fe20000410000 */
[----:B------:R-:W-:-:S02]  /*e5a0*/  FSETP.GTU.FTZ.AND P5, PT, R33, 20, PT ;  /* 0x41a000002100780b */ /* 0x000fc40003fbc000 */
[----:B------:R-:W-:Y:S02]  /*e5b0*/  FSETP.GTU.FTZ.AND P1, PT, R35, 20, PT ;  /* 0x41a000002300780b */ /* 0x000fe40003f3c000 */
[----:B------:R-:W-:Y:S01]  /*e5c0*/  ISETP.NE.AND P0, PT, R197, RZ, PT ;  /* 0x000000ffc500720c */ /* 0x000fe20003f05270 */
[----:B------:R-:W-:Y:S01]  /*e5d0*/  HADD2.F32 R30, -RZ, R30.H0_H0 ;  /* 0x2000001eff1e7230 */ /* 0x000fe20000004100 */
[----:B------:R-:W-:Y:S02]  /*e5e0*/  PRMT R27, R28, 0x7632, R27 ;  /* 0x000076321c1b7816 */ /* 0x000fe4000000001b */
[----:B------:R-:W-:Y:S01]  /*e5f0*/  PRMT R25, R26, 0x7632, R25 ;  /* 0x000076321a197816 */ /* 0x000fe20000000019 */
[----:B------:R1:W-:Y:S01]  /*e600*/  STS.U16 [R94], R47 ;  /* 0x0000002f5e007388 */ /* 0x0003e20000000400 */
[----:B------:R-:W-:Y:S02]  /*e610*/  PRMT R21, R22, 0x7632, R21 ;  /* 0x0000763216157816 */ /* 0x000fe40000000015 */
[----:B------:R-:W-:-:S02]  /*e620*/  PRMT R19, R20, 0x7632, R19 ;  /* 0x0000763214137816 */ /* 0x000fc40000000013 */
[----:B------:R-:W-:Y:S01]  /*e630*/  PRMT R23, R18, 0x7632, R23 ;  /* 0x0000763212177816 */ /* 0x000fe20000000017 */
[----:B------:R4:W-:Y:S01]  /*e640*/  STS.U16 [R94+0x4], R38 ;  /* 0x000004265e007388 */ /* 0x0009e20000000400 */
[----:B------:R-:W-:Y:S01]  /*e650*/  FADD.FTZ R30, R30, UR6 ;  /* 0x000000061e1e7e21 */ /* 0x000fe20008010000 */
[----:B-1----:R-:W-:Y:S02]  /*e660*/  PRMT R47, R24, 0x7632, R47 ;  /* 0x00007632182f7816 */ /* 0x002fe4000000002f */
[----:B------:R-:W-:Y:S01]  /*e670*/  STS.U16 [R94+0x2], R37 ;  /* 0x000002255e007388 */ /* 0x000fe20000000400 */
[----:B0-----:R-:W-:Y:S01]  /*e680*/  @!P6 FMUL.FTZ R87, R87, R48 ;  /* 0x000000305757e220 */ /* 0x001fe20000410000 */
[----:B----4-:R-:W-:Y:S02]  /*e690*/  MOV R38, UR10 ;  /* 0x0000000a00267c02 */ /* 0x010fe40008000f00 */
[----:B------:R-:W-:Y:S01]  /*e6a0*/  STS.U16 [R94+0x6], R39 ;  /* 0x000006275e007388 */ /* 0x000fe20000000400 */
[----:B------:R-:W-:Y:S01]  /*e6b0*/  FSETP.GTU.FTZ.AND P6, PT, R30, 20, PT ;  /* 0x41a000001e00780b */ /* 0x000fe20003fdc000 */
[----:B---3--:R-:W-:-:S02]  /*e6c0*/  HADD2.F32 R32, -RZ, R32.H0_H0 ;  /* 0x20000020ff207230 */ /* 0x008fc40000004100 */
        /* <DEDUP_REMOVED lines=13> */
[----:B------:R3:W-:Y:S01]  /*e7a0*/  STS.U16 [R94+0x1e], R23 ;  /* 0x00001e175e007388 */ /* 0x0007e20000000400 */
[----:B------:R-:W-:Y:S01]  /*e7b0*/  NOP ;  /* 0x0000000000007918 */ /* 0x000fe20000000000 */
[----:B0-----:R-:W-:Y:S02]  /*e7c0*/  @!P3 FMUL.FTZ R19, R31, -1.4426950216293334961 ;  /* 0xbfb8aa3b1f13b820 */ /* 0x001fe40000410000 */
        /* <DEDUP_REMOVED lines=19> */
[----:B------:R-:W-:-:S03]  /*e900*/  @!P2 FMUL.FTZ R77, R77, R44 ;  /* 0x0000002c4d4da220 */ /* 0x000fc60000410000 */
[----:B------:R-:W-:Y:S01]  /*e910*/  FSETP.GTU.FTZ.AND P2, PT, R32, 20, PT ;  /* 0x41a000002000780b */ /* 0x000fe20003f5c000 */
[----:B-1----:R-:W-:Y:S01]  /*e920*/  @!P6 FMUL.FTZ R18, R30, -1.4426950216293334961 ;  /* 0xbfb8aa3b1e12e820 */ /* 0x002fe20000410000 */
[----:B-----5:R-:W-:Y:S02]  /*e930*/  HADD2.F32 R36, -RZ, R36.H0_H0 ;  /* 0x20000024ff247230 */ /* 0x020fe40000004100 */
[----:B------:R-:W-:-:S03]  /*e940*/  @!P4 FMUL.FTZ R85, R85, R46 ;  /* 0x0000002e5555c220 */ /* 0x000fc60000410000 */
[----:B------:R-:W-:Y:S01]  /*e950*/  FADD.FTZ R36, R36, UR6 ;  /* 0x0000000624247e21 */ /* 0x000fe20008010000 */
[----:B------:R-:W0:Y:S01]  /*e960*/  @!P6 MUFU.EX2 R18, R18 ;  /* 0x000000120012e308 */ /* 0x000e220000000800 */
[----:B------:R-:W1:Y:S03]  /*e970*/  S2UR UR8, SR_CTAID.Y ;  /* 0x00000000000879c3 */ /* 0x000e660000002600 */
[----:B------:R-:W-:Y:S01]  /*e980*/  FSETP.GTU.FTZ.AND P4, PT, R36, 20, PT ;  /* 0x41a000002400780b */ /* 0x000fe20003f9c000 */
[----:B------:R-:W-:Y:S01]  /*e990*/  @!P2 FMUL.FTZ R20, R32, -1.4426950216293334961 ;  /* 0xbfb8aa3b2014a820 */ /* 0x000fe20000410000 */
[----:B------:R-:W4:Y:S04]  /*e9a0*/  @!P3 MUFU.EX2 R19, R19 ;  /* 0x000000130013b308 */ /* 0x000f280000000800 */
[----:B------:R-:W5:Y:S01]  /*e9b0*/  @!P1 MUFU.EX2 R22, R22 ;  /* 0x0000001600169308 */ /* 0x000f620000000800 */
[----:B------:R-:W2:Y:S03]  /*e9c0*/  LDS R24, [UR22+0x840] ;  /* 0x00084016ff187984 */ /* 0x000ea60008000800 */
[----:B------:R-:W1:Y:S01]  /*e9d0*/  @!P2 MUFU.EX2 R20, R20 ;  /* 0x000000140014a308 */ /* 0x000e620000000800 */
[----:B0-----:R-:W-:Y:S01]  /*e9e0*/  @!P6 FADD.FTZ R18, R18, 1 ;  /* 0x3f8000001212e421 */ /* 0x001fe20000010000 */
[----:B------:R-:W-:Y:S01]  /*e9f0*/  USHF.R.S32.HI UR25, URZ, 0x1f, UR24 ;  /* 0x0000001fff197899 */ /* 0x000fe20008011418 */
[----:B---3--:R-:W-:-:S02]  /*ea00*/  @!P4 FMUL.FTZ R23, R36, -1.4426950216293334961 ;  /* 0xbfb8aa3b2417c820 */ /* 0x008fc40000410000 */
[----:B------:R-:W0:Y:S01]  /*ea10*/  @!P6 MUFU.RCP R57, R18 ;  /* 0x000000120039e308 */ /* 0x000e220000001000 */
[----:B------:R-:W-:Y:S01]  /*ea20*/  UIMAD.WIDE.U32 UR10, UR32, UR28, UR24 ;  /* 0x0000001c200a72a5 */ /* 0x000fe2000f8e0018 */
[----:B----4-:R-:W-:Y:S01]  /*ea30*/  @!P3 FADD.FTZ R19, R19, 1 ;  /* 0x3f8000001313b421 */ /* 0x010fe20000010000 */
[----:B-----5:R-:W-:Y:S02]  /*ea40*/  @!P1 FADD.FTZ R22, R22, 1 ;  /* 0x3f80000016169421 */ /* 0x020fe40000010000 */
[----:B------:R-:W-:Y:S01]  /*ea50*/  UIMAD UR11, UR32, UR29, UR11 ;  /* 0x0000001d200b72a4 */ /* 0x000fe2000f8e020b */
[----:B------:R-:W3:Y:S02]  /*ea60*/  LDCU.64 UR28, c[0x0][0x550] ;  /* 0x0000aa00ff1c77ac */ /* 0x000ee40008000a00 */
[----:B------:R-:W4:Y:S01]  /*ea70*/  @!P5 MUFU.EX2 R21, R21 ;  /* 0x000000150015d308 */ /* 0x000f220000000800 */
[----:B-1----:R-:W-:-:S03]  /*ea80*/  @!P2 FADD.FTZ R20, R20, 1 ;  /* 0x3f8000001414a421 */ /* 0x002fc60000010000 */
[----:B------:R-:W1:Y:S01]  /*ea90*/  @!P4 MUFU.EX2 R23, R23 ;  /* 0x000000170017c308 */ /* 0x000e620000000800 */
[----:B------:R-:W-:-:S03]  /*eaa0*/  UIMAD UR23, UR8, UR31, URZ ;  /* 0x0000001f081772a4 */ /* 0x000fc6000f8e02ff */
[----:B------:R5:W3:Y:S01]  /*eab0*/  @!P3 MUFU.RCP R26, R19 ;  /* 0x00000013001ab308 */ /* 0x000ae20000001000 */
[----:B------:R-:W-:-:S07]  /*eac0*/  UIMAD.WIDE.U32 UR10, UR8, UR30, UR10 ;  /* 0x0000001e080a72a5 */ /* 0x000fce000f8e000a */
[----:B------:R-:W2:Y:S08]  /*ead0*/  @!P2 MUFU.RCP R61, R20 ;  /* 0x00000014003da308 */ /* 0x000eb00000001000 */
[----:B------:R3:W2:Y:S01]  /*eae0*/  @!P1 MUFU.RCP R63, R22 ;  /* 0x00000016003f9308 */ /* 0x0006a20000001000 */
[----:B0-----:R-:W-:Y:S01]  /*eaf0*/  @!P6 FMUL.FTZ R88, R88, R57 ;  /* 0x000000395858e220 */ /* 0x001fe20000410000 */
[----:B------:R-:W-:Y:S01]  /*eb00*/  MOV R18, UR23 ;  /* 0x0000001700127c02 */ /* 0x000fe20008000f00 */
[----:B----4-:R-:W-:Y:S01]  /*eb10*/  @!P5 FADD.FTZ R21, R21, 1 ;  /* 0x3f8000001515d421 */ /* 0x010fe20000010000 */
[----:B-----5:R-:W-:Y:S01]  /*eb20*/  IADD3 R19, P6, PT, R3, UR10, RZ ;  /* 0x0000000a03137c10 */ /* 0x020fe2000ffde0ff */
[----:B-1----:R-:W-:-:S03]  /*eb30*/  @!P4 FADD.FTZ R23, R23, 1 ;  /* 0x3f8000001717c421 */ /* 0x002fc60000010000 */
[----:B------:R-:W0:Y:S01]  /*eb40*/  @!P5 MUFU.RCP R28, R21 ;  /* 0x00000015001cd308 */ /* 0x000e220000001000 */
[----:B---3--:R-:W-:Y:S01]  /*eb50*/  IADD3.X R22, PT, PT, R18, UR11, RZ, P6, !PT ;  /* 0x0000000b12167c10 */ /* 0x008fe2000b7fe4ff */
[----:B------:R-:W-:Y:S01]  /*eb60*/  @!P3 FMUL.FTZ R89, R89, R26 ;  /* 0x0000001a5959b220 */ /* 0x000fe20000410000 */
[----:B------:R-:W-:Y:S01]  /*eb70*/  LEA R18, P6, R19, UR28, 0x1 ;  /* 0x0000001c13127c11 */ /* 0x000fe2000f8c08ff */
[----:B--2---:R-:W-:-:S04]  /*eb80*/  @!P2 FMUL.FTZ R90, R90, R61 ;  /* 0x0000003d5a5aa220 */ /* 0x004fc80000410000 */
[----:B------:R-:W1:Y:S01]  /*eb90*/  @!P4 MUFU.RCP R20, R23 ;  /* 0x000000170014c308 */ /* 0x000e620000001000 */
[----:B------:R-:W-:Y:S01]  /*eba0*/  LEA.HI.X R19, R19, UR29, R22, 0x1, P6 ;  /* 0x0000001d13137c11 */ /* 0x000fe2000b0f0c16 */
[----:B------:R-:W-:Y:S01]  /*ebb0*/  @!P1 FMUL.FTZ R92, R92, R63 ;  /* 0x0000003f5c5c9220 */ /* 0x000fe20000410000 */
[-C--:B------:R-:W-:Y:S01]  /*ebc0*/  ISETP.GE.AND P2, PT, R3, R24.reuse, PT ;  /* 0x000000180300720c */ /* 0x080fe20003f46270 */
[----:B------:R-:W2:Y:S01]  /*ebd0*/  LDCU.64 UR10, c[0x0][0x518] ;  /* 0x0000a300ff0a77ac */ /* 0x000ea20008000a00 */
[-C--:B------:R-:W-:Y:S02]  /*ebe0*/  ISETP.GE.AND P3, PT, R34, R24.reuse, PT ;  /* 0x000000182200720c */ /* 0x080fe40003f66270 */
[-C--:B------:R-:W-:Y:S01]  /*ebf0*/  ISETP.GE.AND P6, PT, R17, R24.reuse, PT ;  /* 0x000000181100720c */ /* 0x080fe20003fc6270 */
[----:B------:R-:W3:Y:S01]  /*ec00*/  LDCU.64 UR28, c[0x0][0x560] ;  /* 0x0000ac00ff1c77ac */ /* 0x000ee20008000a00 */
[----:B------:R-:W-:Y:S01]  /*ec10*/  ISETP.GE.AND P1, PT, R15, R24, PT ;  /* 0x000000180f00720c */ /* 0x000fe20003f26270 */
[----:B0-----:R-:W-:Y:S01]  /*ec20*/  @!P5 FMUL.FTZ R91, R91, R28 ;  /* 0x0000001c5b5bd220 */ /* 0x001fe20000410000 */
[----:B------:R-:W-:-:S05]  /*ec30*/  ISETP.GE.AND P5, PT, R13, R24, PT ;  /* 0x000000180d00720c */ /* 0x000fca0003fa6270 */
[----:B------:R-:W-:Y:S01]  /*ec40*/  @!P2 STG.E.U16 desc[UR26][R18.64], R25 ;  /* 0x000000191200a986 */ /* 0x000fe2000c10151a */
[----:B------:R-:W-:Y:S01]  /*ec50*/  ISETP.GE.AND P2, PT, R16, R24, PT ;  /* 0x000000181000720c */ /* 0x000fe20003f46270 */
        /* <DEDUP_REMOVED lines=45> */
[----:B-1----:R-:W-:Y:S02]  /*ef30*/  PRMT R22, R18, 0x7632, R22 ;  /* 0x0000763212167816 */ /* 0x002fe40000000016 */
[----:B------:R-:W-:Y:S01]  /*ef40*/  F2FP.F16.F32.PACK_AB R18, R91, R90 ;  /* 0x0000005a5b12723e */ /* 0x000fe200000000ff */
[----:B------:R0:W-:Y:S01]  /*ef50*/  STS.U16 [R94+0x4], R47 ;  /* 0x0000042f5e007388 */ /* 0x0001e20000000400 */
[----:B------:R-:W-:-:S03]  /*ef60*/  PRMT R28, R19, 0x7632, R28 ;  /* 0x00007632131c7816 */ /* 0x000fc6000000001c */
[----:B------:R1:W-:Y:S01]  /*ef70*/  STS.U16 [R94+0x8], R24 ;  /* 0x000008185e007388 */ /* 0x0003e20000000400 */
[----:B0-----:R-:W-:Y:S02]  /*ef80*/  PRMT R47, R20, 0x7632, R47 ;  /* 0x00007632142f7816 */ /* 0x001fe4000000002f */
[----:B-1----:R-:W-:Y:S01]  /*ef90*/  PRMT R24, R18, 0x7632, R24 ;  /* 0x0000763212187816 */ /* 0x002fe20000000018 */
        /* <DEDUP_REMOVED lines=32> */
[----:B------:R-:W1:Y:S01]  /*f1a0*/  LDS R20, [UR22+0x840] ;  /* 0x00084016ff147984 */ /* 0x000e620008000800 */
[----:B------:R-:W4:Y:S01]  /*f1b0*/  LDCU.64 UR22, c[0x0][0x520] ;  /* 0x0000a400ff1677ac */ /* 0x000f220008000a00 */
[----:B------:R-:W-:Y:S01]  /*f1c0*/  FADD.FTZ R72, R59, R72 ;  /* 0x000000483b487221 */ /* 0x000fe20000010000 */
[----:B--2---:R-:W-:-:S03]  /*f1d0*/  UIMAD.WIDE.U32 UR24, UR32, UR10, UR24 ;  /* 0x0000000a201872a5 */ /* 0x004fc6000f8e0018 */
        /* <DEDUP_REMOVED lines=14> */
[-C--:B-1----:R-:W-:Y:S02]  /*f2c0*/  ISETP.GE.AND P2, PT, R3, R20.reuse, PT ;  /* 0x000000140300720c */ /* 0x082fe40003f46270 */
        /* <DEDUP_REMOVED lines=52> */
.L_x_8025:
        /* <DEDUP_REMOVED lines=42> */
.L_x_8159:
[----:B------:R-:W-:Y:S05]  /*f8b0*/  BSYNC.RECONVERGENT B0 ;  /* 0x0000000000007941 */ /* 0x000fea0003800200 */
.L_x_8158:
        /* <DEDUP_REMOVED lines=40> */
.L_x_8161:
[----:B------:R-:W-:Y:S05]  /*fb40*/  BSYNC.RECONVERGENT B0 ;  /* 0x0000000000007941 */ /* 0x000fea0003800200 */
.L_x_8160:
        /* <DEDUP_REMOVED lines=16> */
.L_x_8163:
        /* <DEDUP_REMOVED lines=32> */
.L_x_8162:
[----:B------:R-:W-:Y:S05]  /*fe50*/  EXIT ;  /* 0x000000000000794d */ /* 0x000fea0003800000 */
.L_x_8063:
[----:B------:R-:W-:Y:S01]  /*fe60*/  MOV R246, R244 ;  /* 0x000000f400f67202 */ /* 0x000fe20000000f00 */
[----:B------:R-:W-:Y:S01]  /*fe70*/  HFMA2 R69, -RZ, RZ, 0, 5.9604644775390625e-08 ;  /* 0x00000001ff457431 */ /* 0x000fe200000001ff */
[----:B------:R-:W-:Y:S02]  /*fe80*/  MOV R68, RZ ;  /* 0x000000ff00447202 */ /* 0x000fe40000000f00 */
[----:B------:R-:W-:-:S07]  /*fe90*/  MOV R71, 0xffffffff ;  /* 0xffffffff00477802 */ /* 0x000fce0000000f00 */
[----:B01---5:R-:W-:Y:S05]  /*fea0*/  WARPSYNC.COLLECTIVE R71, `(.L_x_8164) ;  /* 0x0000000047087348 */ /* 0x023fea0003c00000 */
[----:B------:R2:W3:Y:S02]  /*feb0*/  SHFL.UP P6, R248, R246, R69, R68 ;  /* 0x04000045f6f87389 */ /* 0x0004e400000c0044 */
[----:B0123-5:R-:W-:Y:S05]  /*fec0*/  ENDCOLLECTIVE ;  /* 0x000000000000791b */ /* 0x02ffea0003800000 */
.L_x_8164:
[----:B------:R-:W-:Y:S02]  /*fed0*/  MOV R246, R243 ;  /* 0x000000f300f67202 */ /* 0x000fe40000000f00 */
[----:B------:R-:W-:-:S07]  /*fee0*/  MOV R70, R248 ;  /* 0x000000f800467202 */ /* 0x000fce0000000f00 */
[----:B------:R-:W-:Y:S05]  /*fef0*/  WARPSYNC.COLLECTIVE R71, `(.L_x_8165) ;  /* 0x0000000047087348 */ /* 0x000fea0003c00000 */
[----:B------:R0:W1:Y:S02]  /*ff00*/  SHFL.UP P6, R248, R246, R69, R68 ;  /* 0x04000045f6f87389 */ /* 0x00006400000c0044 */
[----:B01----:R-:W-:Y:S05]  /*ff10*/  ENDCOLLECTIVE ;  /* 0x000000000000791b */ /* 0x003fea0003800000 */
.L_x_8165:
[----:B------:R-:W-:Y:S02]  /*ff20*/  MOV R246, R242 ;  /* 0x000000f200f67202 */ /* 0x000fe40000000f00 */
[----:B------:R-:W-:-:S07]  /*ff30*/  MOV R233, R248 ;  /* 0x000000f800e97202 */ /* 0x000fce0000000f00 */
[----:B------:R-:W-:Y:S05]  /*ff40*/  WARPSYNC.COLLECTIVE R71, `(.L_x_8166) ;  /* 0x0000000047087348 */ /* 0x000fea0003c00000 */
[----:B------:R0:W1:Y:S02]  /*ff50*/  SHFL.UP P6, R248, R246, R69, R68 ;  /* 0x04000045f6f87389 */ /* 0x00006400000c0044 */
[----:B01----:R-:W-:Y:S05]  /*ff60*/  ENDCOLLECTIVE ;  /* 0x000000000000791b */ /* 0x003fea0003800000 */
.L_x_8166:
[----:B------:R-:W-:Y:S02]  /*ff70*/  MOV R246, R245 ;  /* 0x000000f500f67202 */ /* 0x000fe40000000f00 */
[----:B------:R-:W-:-:S07]  /*ff80*/  MOV R247, R248 ;  /* 0x000000f800f77202 */ /* 0x000fce0000000f00 */
[----:B------:R-:W-:Y:S05]  /*ff90*/  WARPSYNC.COLLECTIVE R71, `(.L_x_8167) ;  /* 0x0000000047087348 */ /* 0x000fea0003c00000 */
[----:B------:R0:W1:Y:S02]  /*ffa0*/  SHFL.UP P6, R248, R246, R69, R68 ;  /* 0x04000045f6f87389 */ /* 0x00006400000c0044 */
[----:B01----:R-:W-:Y:S05]  /*ffb0*/  ENDCOLLECTIVE ;  /* 0x000000000000791b */ /* 0x003fea0003800000 */
.L_x_8167:
        /* <DEDUP_REMOVED lines=17> */
.L_x_8168:
[----:B------:R-:W-:Y:S02]  /*100d0*/  MOV R246, R243 ;  /* 0x000000f300f67202 */ /* 0x000fe40000000f00 */
[----:B------:R-:W-:-:S07]  /*100e0*/  MOV R70, R248 ;  /* 0x000000f800467202 */ /* 0x000fce0000000f00 */
[----:B------:R-:W-:Y:S05]  /*100f0*/  WARPSYNC.COLLECTIVE R71, `(.L_x_8169) ;  /* 0x0000000047087348 */ /* 0x000fea0003c00000 */
[----:B------:R0:W1:Y:S02]  /*10100*/  SHFL.UP P6, R248, R246, R69, R68 ;  /* 0x04000045f6f87389 */ /* 0x00006400000c0044 */
[----:B01----:R-:W-:Y:S05]  /*10110*/  ENDCOLLECTIVE ;  /* 0x000000000000791b */ /* 0x003fea0003800000 */
.L_x_8169:
[----:B------:R-:W-:Y:S02]  /*10120*/  MOV R246, R242 ;  /* 0x000000f200f67202 */ /* 0x000fe40000000f00 */
[----:B------:R-:W-:-:S07]  /*10130*/  MOV R233, R248 ;  /* 0x000000f800e97202 */ /* 0x000fce0000000f00 */
[----:B------:R-:W-:Y:S05]  /*10140*/  WARPSYNC.COLLECTIVE R71, `(.L_x_8170) ;  /* 0x0000000047087348 */ /* 0x000fea0003c00000 */
[----:B------:R0:W1:Y:S02]  /*10150*/  SHFL.UP P6, R248, R246, R69, R68 ;  /* 0x04000045f6f87389 */ /* 0x00006400000c0044 */
[----:B01----:R-:W-:Y:S05]  /*10160*/  ENDCOLLECTIVE ;  /* 0x000000000000791b */ /* 0x003fea0003800000 */
.L_x_8170:
[----:B------:R-:W-:Y:S02]  /*10170*/  MOV R246, R245 ;  /* 0x000000f500f67202 */ /* 0x000fe40000000f00 */
[----:B------:R-:W-:-:S07]  /*10180*/  MOV R247, R248 ;  /* 0x000000f800f77202 */ /* 0x000fce0000000f00 */
[----:B------:R-:W-:Y:S05]  /*10190*/  WARPSYNC.COLLECTIVE R71, `(.L_x_8171) ;  /* 0x0000000047087348 */ /* 0x000fea0003c00000 */
[----:B------:R0:W1:Y:S02]  /*101a0*/  SHFL.UP P6, R248, R246, R69, R68 ;  /* 0x04000045f6f87389 */ /* 0x00006400000c0044 */
[----:B01----:R-:W-:Y:S05]  /*101b0*/  ENDCOLLECTIVE ;  /* 0x000000000000791b */ /* 0x003fea0003800000 */
.L_x_8171:
        /* <DEDUP_REMOVED lines=17> */
.L_x_8172:
[----:B------:R-:W-:Y:S02]  /*102d0*/  MOV R246, R243 ;  /* 0x000000f300f67202 */ /* 0x000fe40000000f00 */
[----:B------:R-:W-:-:S07]  /*102e0*/  MOV R70, R248 ;  /* 0x000000f800467202 */ /* 0x000fce0000000f00 */
[----:B------:R-:W-:Y:S05]  /*102f0*/  WARPSYNC.COLLECTIVE R71, `(.L_x_8173) ;  /* 0x0000000047087348 */ /* 0x000fea0003c00000 */
[----:B------:R0:W1:Y:S02]  /*10300*/  SHFL.UP P6, R248, R246, R69, R68 ;  /* 0x04000045f6f87389 */ /* 0x00006400000c0044 */
[----:B01----:R-:W-:Y:S05]  /*10310*/  ENDCOLLECTIVE ;  /* 0x000000000000791b */ /* 0x003fea0003800000 */
.L_x_8173:
[----:B------:R-:W-:Y:S02]  /*10320*/  MOV R246, R242 ;  /* 0x000000f200f67202 */ /* 0x000fe40000000f00 */
[----:B------:R-:W-:-:S07]  /*10330*/  MOV R233, R248 ;  /* 0x000000f800e97202 */ /* 0x000fce0000000f00 */
[----:B------:R-:W-:Y:S05]  /*10340*/  WARPSYNC.COLLECTIVE R71, `(.L_x_8174) ;  /* 0x0000000047087348 */ /* 0x000fea0003c00000 */
[----:B------:R0:W1:Y:S02]  /*10350*/  SHFL.UP P6, R248, R246, R69, R68 ;  /* 0x04000045f6f87389 */ /* 0x00006400000c0044 */
[----:B01----:R-:W-:Y:S05]  /*10360*/  ENDCOLLECTIVE ;  /* 0x000000000000791b */ /* 0x003fea0003800000 */
.L_x_8174:
[----:B------:R-:W-:Y:S02]  /*10370*/  MOV R246, R245 ;  /* 0x000000f500f67202 */ /* 0x000fe40000000f00 */
[----:B------:R-:W-:-:S07]  /*10380*/  MOV R247, R248 ;  /* 0x000000f800f77202 */ /* 0x000fce0000000f00 */
[----:B------:R-:W-:Y:S05]  /*10390*/  WARPSYNC.COLLECTIVE R71, `(.L_x_8175) ;  /* 0x0000000047087348 */ /* 0x000fea0003c00000 */
[----:B------:R0:W1:Y:S02]  /*103a0*/  SHFL.UP P6, R248, R246, R69, R68 ;  /* 0x04000045f6f87389 */ /* 0x00006400000c0044 */
[----:B01----:R-:W-:Y:S05]  /*103b0*/  ENDCOLLECTIVE ;  /* 0x000000000000791b */ /* 0x003fea0003800000 */
.L_x_8175:
        /* <DEDUP_REMOVED lines=17> */
.L_x_8176:
[----:B------:R-:W-:Y:S02]  /*104d0*/  MOV R246, R243 ;  /* 0x000000f300f67202 */ /* 0x000fe40000000f00 */
[----:B------:R-:W-:-:S07]  /*104e0*/  MOV R70, R248 ;  /* 0x000000f800467202 */ /* 0x000fce0000000f00 */
[----:B------:R-:W-:Y:S05]  /*104f0*/  WARPSYNC.COLLECTIVE R71, `(.L_x_8177) ;  /* 0x0000000047087348 */ /* 0x000fea0003c00000 */
[----:B------:R0:W1:Y:S02]  /*10500*/  SHFL.UP P6, R248, R246, R69, R68 ;  /* 0x04000045f6f87389 */ /* 0x00006400000c0044 */
[----:B01----:R-:W-:Y:S05]  /*10510*/  ENDCOLLECTIVE ;  /* 0x000000000000791b */ /* 0x003fea0003800000 */
.L_x_8177:
[----:B------:R-:W-:Y:S02]  /*10520*/  MOV R246, R242 ;  /* 0x000000f200f67202 */ /* 0x000fe40000000f00 */
[----:B------:R-:W-:-:S07]  /*10530*/  MOV R233, R248 ;  /* 0x000000f800e97202 */ /* 0x000fce0000000f00 */
[----:B------:R-:W-:Y:S05]  /*10540*/  WARPSYNC.COLLECTIVE R71, `(.L_x_8178) ;  /* 0x0000000047087348 */ /* 0x000fea0003c00000 */
[----:B------:R0:W1:Y:S02]  /*10550*/  SHFL.UP P6, R248, R246, R69, R68 ;  /* 0x04000045f6f87389 */ /* 0x00006400000c0044 */
[----:B01----:R-:W-:Y:S05]  /*10560*/  ENDCOLLECTIVE ;  /* 0x000000000000791b */ /* 0x003fea0003800000 */
.L_x_8178:
[----:B------:R-:W-:Y:S02]  /*10570*/  MOV R246, R245 ;  /* 0x000000f500f67202 */ /* 0x000fe40000000f00 */
[----:B------:R-:W-:-:S07]  /*10580*/  MOV R247, R248 ;  /* 0x000000f800f77202 */ /* 0x000fce0000000f00 */
[----:B------:R-:W-:Y:S05]  /*10590*/  WARPSYNC.COLLECTIVE R71, `(.L_x_8179) ;  /* 0x0000000047087348 */ /* 0x000fea0003c00000 */
[----:B------:R0:W1:Y:S02]  /*105a0*/  SHFL.UP P6, R248, R246, R69, R68 ;  /* 0x04000045f6f87389 */ /* 0x00006400000c0044 */
[----:B01----:R-:W-:Y:S05]  /*105b0*/  ENDCOLLECTIVE ;  /* 0x000000000000791b */ /* 0x003fea0003800000 */
.L_x_8179:
        /* <DEDUP_REMOVED lines=17> */
.L_x_8180:
[----:B------:R-:W-:Y:S02]  /*106d0*/  MOV R246, R243 ;  /* 0x000000f300f67202 */ /* 0x000fe40000000f00 */
[----:B------:R-:W-:-:S07]  /*106e0*/  MOV R70, R248 ;  /* 0x000000f800467202 */ /* 0x000fce0000000f00 */
[----:B------:R-:W-:Y:S05]  /*106f0*/  WARPSYNC.COLLECTIVE R71, `(.L_x_8181) ;  /* 0x0000000047087348 */ /* 0x000fea0003c00000 */
[----:B------:R0:W1:Y:S02]  /*10700*/  SHFL.UP P6, R248, R246, R69, R68 ;  /* 0x04000045f6f87389 */ /* 0x00006400000c0044 */
[----:B01----:R-:W-:Y:S05]  /*10710*/  ENDCOLLECTIVE ;  /* 0x000000000000791b */ /* 0x003fea0003800000 */
.L_x_8181:
[----:B------:R-:W-:Y:S02]  /*10720*/  MOV R246, R242 ;  /* 0x000000f200f67202 */ /* 0x000fe40000000f00 */
[----:B------:R-:W-:-:S07]  /*10730*/  MOV R233, R248 ;  /* 0x000000f800e97202 */ /* 0x000fce0000000f00 */
[----:B------:R-:W-:Y:S05]  /*10740*/  WARPSYNC.COLLECTIVE R71, `(.L_x_8182) ;  /* 0x0000000047087348 */ /* 0x000fea0003c00000 */
[----:B------:R0:W1:Y:S02]  /*10750*/  SHFL.UP P6, R248, R246, R69, R68 ;  /* 0x04000045f6f87389 */ /* 0x00006400000c0044 */
[----:B01----:R-:W-:Y:S05]  /*10760*/  ENDCOLLECTIVE ;  /* 0x000000000000791b */ /* 0x003fea0003800000 */
.L_x_8182:
[----:B------:R-:W-:Y:S02]  /*10770*/  MOV R246, R245 ;  /* 0x000000f500f67202 */ /* 0x000fe40000000f00 */
[----:B------:R-:W-:-:S07]  /*10780*/  MOV R247, R248 ;  /* 0x000000f800f77202 */ /* 0x000fce0000000f00 */
[----:B------:R-:W-:Y:S05]  /*10790*/  WARPSYNC.COLLECTIVE R71, `(.L_x_8183) ;  /* 0x0000000047087348 */ /* 0x000fea0003c00000 */
[----:B------:R0:W1:Y:S02]  /*107a0*/  SHFL.UP P6, R248, R246, R69, R68 ;  /* 0x04000045f6f87389 */ /* 0x00006400000c0044 */
[----:B01----:R-:W-:Y:S05]  /*107b0*/  ENDCOLLECTIVE ;  /* 0x000000000000791b */ /* 0x003fea0003800000 */
.L_x_8183:
[----:B------:R-:W-:Y:S01]  /*107c0*/  MOV R68, R248 ;  /* 0x000000f800447202 */ /* 0x000fe20000000f00 */
[----:B------:R-:W-:Y:S06]  /*107d0*/  BRA `(.L_x_8184) ;  /* 0xffffff7400fc7947 */ /* 0x000fec000383ffff */
.L_x_8064:
        /* <DEDUP_REMOVED lines=8> */
.L_x_8186:
[----:B------:R-:W-:Y:S05]  /*10860*/  BSYNC B0 ;  /* 0x0000000000007941 */ /* 0x000fea0003800000 */
.L_x_8185:
[----:B------:R-:W-:Y:S05]  /*10870*/  BRA `(.L_x_8187) ;  /* 0xffffff7800087947 */ /* 0x000fea000383ffff */
.L_x_8065:
        /* <DEDUP_REMOVED lines=8> */
.L_x_8189:
[----:B------:R-:W-:Y:S05]  /*10900*/  BSYNC B0 ;  /* 0x0000000000007941 */ /* 0x000fea0003800000 */
.L_x_8188:
[----:B------:R-:W-:Y:S05]  /*10910*/  BRA `(.L_x_8190) ;  /* 0xffffff7400e87947 */ /* 0x000fea000383ffff */
.L_x_8066:
        /* <DEDUP_REMOVED lines=8> */
.L_x_8192:
[----:B------:R-:W-:Y:S05]  /*109a0*/  BSYNC B0 ;  /* 0x0000000000007941 */ /* 0x000fea0003800000 */
.L_x_8191:
[----:B------:R-:W-:Y:S05]  /*109b0*/  BRA `(.L_x_8193) ;  /* 0xffffff7400c87947 */ /* 0x000fea000383ffff */
.L_x_8067:
        /* <DEDUP_REMOVED lines=8> */
.L_x_8195:
[----:B------:R-:W-:Y:S05]  /*10a40*/  BSYNC B0 ;  /* 0x0000000000007941 */ /* 0x000fea0003800000 */
.L_x_8194:
[----:B------:R-:W-:Y:S05]  /*10a50*/  BRA `(.L_x_8196) ;  /* 0xffffff7400a87947 */ /* 0x000fea000383ffff */
.L_x_8068:
        /* <DEDUP_REMOVED lines=8> */
.L_x_8198:
[----:B------:R-:W-:Y:S05]  /*10ae0*/  BSYNC B0 ;  /* 0x0000000000007941 */ /* 0x000fea0003800000 */
.L_x_8197:
        /* <DEDUP_REMOVED lines=9> */
.L_x_8199:
[----:B------:R-:W-:Y:S02]  /*10b80*/  MOV R246, R242 ;  /* 0x000000f200f67202 */ /* 0x000fe40000000f00 */
[----:B------:R-:W-:-:S07]  /*10b90*/  MOV R243, R248 ;  /* 0x000000f800f37202 */ /* 0x000fce0000000f00 */
[----:B------:R-:W-:Y:S05]  /*10ba0*/  WARPSYNC.COLLECTIVE R71, `(.L_x_8200) ;  /* 0x0000000047087348 */ /* 0x000fea0003c00000 */
[----:B------:R0:W1:Y:S02]  /*10bb0*/  SHFL.UP P6, R248, R246, R69, R68 ;  /* 0x04000045f6f87389 */ /* 0x00006400000c0044 */
[----:B01----:R-:W-:Y:S05]  /*10bc0*/  ENDCOLLECTIVE ;  /* 0x000000000000791b */ /* 0x003fea0003800000 */
.L_x_8200:
[----:B------:R-:W-:Y:S02]  /*10bd0*/  MOV R246, R245 ;  /* 0x000000f500f67202 */ /* 0x000fe40000000f00 */
[----:B------:R-:W-:-:S07]  /*10be0*/  MOV R242, R248 ;  /* 0x000000f800f27202 */ /* 0x000fce0000000f00 */
[----:B------:R-:W-:Y:S05]  /*10bf0*/  WARPSYNC.COLLECTIVE R71, `(.L_x_8201) ;  /* 0x0000000047087348 */ /* 0x000fea0003c00000 */
[----:B------:R0:W1:Y:S02]  /*10c00*/  SHFL.UP P6, R248, R246, R69, R68 ;  /* 0x04000045f6f87389 */ /* 0x00006400000c0044 */
[----:B01----:R-:W-:Y:S05]  /*10c10*/  ENDCOLLECTIVE ;  /* 0x000000000000791b */ /* 0x003fea0003800000 */
.L_x_8201:
[----:B------:R-:W-:Y:S01]  /*10c20*/  HFMA2 R69, -RZ, RZ, 0, 0 ;  /* 0x00000000ff457431 */ /* 0x000fe200000001ff */
[----:B------:R-:W-:-:S07]  /*10c30*/  MOV R68, 0x1f ;  /* 0x0000001f00447802 */ /* 0x000fce0000000f00 */
[----:B------:R-:W-:Y:S05]  /*10c40*/  WARPSYNC.COLLECTIVE R71, `(.L_x_8202) ;  /* 0x0000000047087348 */ /* 0x000fea0003c00000 */
[----:B------:R0:W1:Y:S02]  /*10c50*/  SHFL.IDX P3, R233, R70, R69, R68 ;  /* 0x0000004546e97389 */ /* 0x0000640000060044 */
[----:B01----:R-:W-:Y:S05]  /*10c60*/  ENDCOLLECTIVE ;  /* 0x000000000000791b */ /* 0x003fea0003800000 */
.L_x_8202:
[----:B------:R-:W-:Y:S02]  /*10c70*/  MOV R245, R248 ;  /* 0x000000f800f57202 */ /* 0x000fe40000000f00 */
[----:B------:R-:W-:Y:S02]  /*10c80*/  MOV R70, R61 ;  /* 0x0000003d00467202 */ /* 0x000fe40000000f00 */
[----:B------:R-:W-:-:S07]  /*10c90*/  MOV R60, R233 ;  /* 0x000000e9003c7202 */ /* 0x000fce0000000f00 */
[----:B------:R-:W-:Y:S05]  /*10ca0*/  WARPSYNC.COLLECTIVE R71, `(.L_x_8203) ;  /* 0x0000000047087348 */ /* 0x000fea0003c00000 */
[----:B------:R0:W1:Y:S02]  /*10cb0*/  SHFL.IDX P3, R233, R70, R69, R68 ;  /* 0x0000004546e97389 */ /* 0x0000640000060044 */
[----:B01----:R-:W-:Y:S05]  /*10cc0*/  ENDCOLLECTIVE ;  /* 0x000000000000791b */ /* 0x003fea0003800000 */
.L_x_8203:
[----:B------:R-:W-:Y:S02]  /*10cd0*/  MOV R70, R62 ;  /* 0x0000003e00467202 */ /* 0x000fe40000000f00 */
[----:B------:R-:W-:-:S07]  /*10ce0*/  MOV R61, R233 ;  /* 0x000000e9003d7202 */ /* 0x000fce0000000f00 */
[----:B------:R-:W-:Y:S05]  /*10cf0*/  WARPSYNC.COLLECTIVE R71, `(.L_x_8204) ;  /* 0x0000000047087348 */ /* 0x000fea0003c00000 */
[----:B------:R0:W1:Y:S02]  /*10d00*/  SHFL.IDX P3, R233, R70, R69, R68 ;  /* 0x0000004546e97389 */ /* 0x0000640000060044 */
[----:B01----:R-:W-:Y:S05]  /*10d10*/  ENDCOLLECTIVE ;  /* 0x000000000000791b */ /* 0x003fea0003800000 */
.L_x_8204:
[----:B------:R-:W-:Y:S02]  /*10d20*/  MOV R70, R63 ;  /* 0x0000003f00467202 */ /* 0x000fe40000000f00 */
[----:B------:R-:W-:-:S07]  /*10d30*/  MOV R62, R233 ;  /* 0x000000e9003e7202 */ /* 0x000fce0000000f00 */
[----:B------:R-:W-:Y:S05]  /*10d40*/  WARPSYNC.COLLECTIVE R71, `(.L_x_8205) ;  /* 0x0000000047087348 */ /* 0x000fea0003c00000 */
[----:B------:R0:W1:Y:S02]  /*10d50*/  SHFL.IDX P3, R233, R70, R69, R68 ;  /* 0x0000004546e97389 */ /* 0x0000640000060044 */
[----:B01----:R-:W-:Y:S05]  /*10d60*/  ENDCOLLECTIVE ;  /* 0x000000000000791b */ /* 0x003fea0003800000 */
.L_x_8205:
[----:B------:R-:W-:Y:S01]  /*10d70*/  MOV R63, R233 ;  /* 0x000000e9003f7202 */ /* 0x000fe20000000f00 */
[----:B------:R-:W-:Y:S06]  /*10d80*/  BRA `(.L_x_8206) ;  /* 0xffffff7400047947 */ /* 0x000fec000383ffff */
.L_x_8070:
        /* <DEDUP_REMOVED lines=8> */
.L_x_8207:
[----:B------:R-:W-:Y:S02]  /*10e10*/  MOV R252, R246 ;  /* 0x000000f600fc7202 */ /* 0x000fe40000000f00 */
[----:B------:R-:W-:-:S07]  /*10e20*/  MOV R69, R233 ;  /* 0x000000e900457202 */ /* 0x000fce0000000f00 */
[----:B------:R-:W-:Y:S05]  /*10e30*/  WARPSYNC.COLLECTIVE R71, `(.L_x_8208) ;  /* 0x0000000047087348 */ /* 0x000fea0003c00000 */
[----:B------:R0:W1:Y:S02]  /*10e40*/  SHFL.DOWN P0, R233, R252, R251, R68 ;  /* 0x080000fbfce97389 */ /* 0x0000640000000044 */
[----:B01----:R-:W-:Y:S05]  /*10e50*/  ENDCOLLECTIVE ;  /* 0x000000000000791b */ /* 0x003fea0003800000 */
.L_x_8208:
[----:B------:R-:W-:Y:S02]  /*10e60*/  MOV R252, R70 ;  /* 0x0000004600fc7202 */ /* 0x000fe40000000f00 */
[----:B------:R-:W-:-:S07]  /*10e70*/  MOV R123, R233 ;  /* 0x000000e9007b7202 */ /* 0x000fce0000000f00 */
[----:B------:R-:W-:Y:S05]  /*10e80*/  WARPSYNC.COLLECTIVE R71, `(.L_x_8209) ;  /* 0x0000000047087348 */ /* 0x000fea0003c00000 */
[----:B------:R0:W1:Y:S02]  /*10e90*/  SHFL.DOWN P0, R233, R252, R251, R68 ;  /* 0x080000fbfce97389 */ /* 0x0000640000000044 */
[----:B01----:R-:W-:Y:S05]  /*10ea0*/  ENDCOLLECTIVE ;  /* 0x000000000000791b */ /* 0x003fea0003800000 */
.L_x_8209:
[----:B------:R-:W-:Y:S02]  /*10eb0*/  MOV R252, R248 ;  /* 0x000000f800fc7202 */ /* 0x000fe40000000f00 */
[----:B------:R-:W-:-:S07]  /*10ec0*/  MOV R242, R233 ;  /* 0x000000e900f27202 */ /* 0x000fce0000000f00 */
[----:B------:R-:W-:Y:S05]  /*10ed0*/  WARPSYNC.COLLECTIVE R71, `(.L_x_8210) ;  /* 0x0000000047087348 */ /* 0x000fea0003c00000 */
[----:B------:R0:W1:Y:S02]  /*10ee0*/  SHFL.DOWN P0, R233, R252, R251, R68 ;  /* 0x080000fbfce97389 */ /* 0x0000640000000044 */
[----:B01----:R-:W-:Y:S05]  /*10ef0*/  ENDCOLLECTIVE ;  /* 0x000000000000791b */ /* 0x003fea0003800000 */
.L_x_8210:
[----:B------:R-:W-:Y:S01]  /*10f00*/  MOV R68, R233 ;  /* 0x000000e900447202 */ /* 0x000fe20000000f00 */
[----:B------:R-:W-:Y:S06]  /*10f10*/  BRA `(.L_x_8211) ;  /* 0xffffff8400707947 */ /* 0x000fec000383ffff */
.L_x_8073:
        /* <DEDUP_REMOVED lines=8> */
.L_x_8213:
[----:B------:R-:W-:Y:S05]  /*10fa0*/  BSYNC B0 ;  /* 0x0000000000007941 */ /* 0x000fea0003800000 */
.L_x_8212:
        /* <DEDUP_REMOVED lines=8> */
.L_x_8214:
[----:B------:R-:W-:Y:S02]  /*11030*/  MOV R252, R247 ;  /* 0x000000f700fc7202 */ /* 0x000fe40000000f00 */
[----:B------:R-:W-:-:S07]  /*11040*/  MOV R70, R233 ;  /* 0x000000e900467202 */ /* 0x000fce0000000f00 */
[----:B------:R-:W-:Y:S05]  /*11050*/  WARPSYNC.COLLECTIVE R71, `(.L_x_8215) ;  /* 0x0000000047087348 */ /* 0x000fea0003c00000 */
[----:B------:R0:W1:Y:S02]  /*11060*/  SHFL.DOWN P0, R233, R252, R251, R68 ;  /* 0x080000fbfce97389 */ /* 0x0000640000000044 */
[----:B01----:R-:W-:Y:S05]  /*11070*/  ENDCOLLECTIVE ;  /* 0x000000000000791b */ /* 0x003fea0003800000 */
.L_x_8215:
[----:B------:R-:W-:Y:S02]  /*11080*/  MOV R252, R248 ;  /* 0x000000f800fc7202 */ /* 0x000fe40000000f00 */
[----:B------:R-:W-:-:S07]  /*11090*/  MOV R123, R233 ;  /* 0x000000e9007b7202 */ /* 0x000fce0000000f00 */
[----:B------:R-:W-:Y:S05]  /*110a0*/  WARPSYNC.COLLECTIVE R71, `(.L_x_8216) ;  /* 0x0000000047087348 */ /* 0x000fea0003c00000 */
[----:B------:R0:W1:Y:S02]  /*110b0*/  SHFL.DOWN P0, R233, R252, R251, R68 ;  /* 0x080000fbfce97389 */ /* 0x0000640000000044 */
[----:B01----:R-:W-:Y:S05]  /*110c0*/  ENDCOLLECTIVE ;  /* 0x000000000000791b */ /* 0x003fea0003800000 */
.L_x_8216:
[----:B------:R-:W-:Y:S01]  /*110d0*/  MOV R71, R233 ;  /* 0x000000e900477202 */ /* 0x000fe20000000f00 */
[----:B------:R-:W-:Y:S06]  /*110e0*/  BRA `(.L_x_8217) ;  /* 0xffffff8400507947 */ /* 0x000fec000383ffff */
.L_x_8076:
        /* <DEDUP_REMOVED lines=8> */
.L_x_8219:
[----:B------:R-:W-:Y:S05]  /*11170*/  BSYNC B0 ;  /* 0x0000000000007941 */ /* 0x000fea0003800000 */
.L_x_8218:
        /* <DEDUP_REMOVED lines=8> */
.L_x_8220:
[----:B------:R-:W-:Y:S02]  /*11200*/  MOV R252, R247 ;  /* 0x000000f700fc7202 */ /* 0x000fe40000000f00 */
[----:B------:R-:W-:-:S07]  /*11210*/  MOV R70, R233 ;  /* 0x000000e900467202 */ /* 0x000fce0000000f00 */
[----:B------:R-:W-:Y:S05]  /*11220*/  WARPSYNC.COLLECTIVE R71, `(.L_x_8221) ;  /* 0x0000000047087348 */ /* 0x000fea0003c00000 */
[----:B------:R0:W1:Y:S02]  /*11230*/  SHFL.DOWN P0, R233, R252, R251, R68 ;  /* 0x080000fbfce97389 */ /* 0x0000640000000044 */
[----:B01----:R-:W-:Y:S05]  /*11240*/  ENDCOLLECTIVE ;  /* 0x000000000000791b */ /* 0x003fea0003800000 */
.L_x_8221:
[----:B------:R-:W-:Y:S02]  /*11250*/  MOV R252, R248 ;  /* 0x000000f800fc7202 */ /* 0x000fe40000000f00 */
[----:B------:R-:W-:-:S07]  /*11260*/  MOV R123, R233 ;  /* 0x000000e9007b7202 */ /* 0x000fce0000000f00 */
[----:B------:R-:W-:Y:S05]  /*11270*/  WARPSYNC.COLLECTIVE R71, `(.L_x_8222) ;  /* 0x0000000047087348 */ /* 0x000fea0003c00000 */
[----:B------:R0:W1:Y:S02]  /*11280*/  SHFL.DOWN P0, R233, R252, R251, R68 ;  /* 0x080000fbfce97389 */ /* 0x0000640000000044 */
[----:B01----:R-:W-:Y:S05]  /*11290*/  ENDCOLLECTIVE ;  /* 0x000000000000791b */ /* 0x003fea0003800000 */
.L_x_8222:
[----:B------:R-:W-:Y:S01]  /*112a0*/  MOV R71, R233 ;  /* 0x000000e900477202 */ /* 0x000fe20000000f00 */
[----:B------:R-:W-:Y:S06]  /*112b0*/  BRA `(.L_x_8223) ;  /* 0xffffff8400307947 */ /* 0x000fec000383ffff */
.L_x_8079:
        /* <DEDUP_REMOVED lines=8> */
.L_x_8225:
[----:B------:R-:W-:Y:S05]  /*11340*/  BSYNC B0 ;  /* 0x0000000000007941 */ /* 0x000fea0003800000 */
.L_x_8224:
        /* <DEDUP_REMOVED lines=8> */
.L_x_8226:
[----:B------:R-:W-:Y:S02]  /*113d0*/  MOV R252, R247 ;  /* 0x000000f700fc7202 */ /* 0x000fe40000000f00 */
[----:B------:R-:W-:-:S07]  /*113e0*/  MOV R70, R233 ;  /* 0x000000e900467202 */ /* 0x000fce0000000f00 */
[----:B------:R-:W-:Y:S05]  /*113f0*/  WARPSYNC.COLLECTIVE R71, `(.L_x_8227) ;  /* 0x0000000047087348 */ /* 0x000fea0003c00000 */
[----:B------:R0:W1:Y:S02]  /*11400*/  SHFL.DOWN P0, R233, R252, R251, R68 ;  /* 0x080000fbfce97389 */ /* 0x0000640000000044 */
[----:B01----:R-:W-:Y:S05]  /*11410*/  ENDCOLLECTIVE ;  /* 0x000000000000791b */ /* 0x003fea0003800000 */
.L_x_8227:
[----:B------:R-:W-:Y:S02]  /*11420*/  MOV R252, R248 ;  /* 0x000000f800fc7202 */ /* 0x000fe40000000f00 */
[----:B------:R-:W-:-:S07]  /*11430*/  MOV R123, R233 ;  /* 0x000000e9007b7202 */ /* 0x000fce0000000f00 */
[----:B------:R-:W-:Y:S05]  /*11440*/  WARPSYNC.COLLECTIVE R71, `(.L_x_8228) ;  /* 0x0000000047087348 */ /* 0x000fea0003c00000 */
[----:B------:R0:W1:Y:S02]  /*11450*/  SHFL.DOWN P0, R233, R252, R251, R68 ;  /* 0x080000fbfce97389 */ /* 0x0000640000000044 */
[----:B01----:R-:W-:Y:S05]  /*11460*/  ENDCOLLECTIVE ;  /* 0x000000000000791b */ /* 0x003fea0003800000 */
.L_x_8228:
[----:B------:R-:W-:Y:S01]  /*11470*/  MOV R71, R233 ;  /* 0x000000e900477202 */ /* 0x000fe20000000f00 */
[----:B------:R-:W-:Y:S06]  /*11480*/  BRA `(.L_x_8229) ;  /* 0xffffff8400107947 */ /* 0x000fec000383ffff */
.L_x_8082:
        /* <DEDUP_REMOVED lines=8> */
.L_x_8231:
[----:B------:R-:W-:Y:S05]  /*11510*/  BSYNC B0 ;  /* 0x0000000000007941 */ /* 0x000fea0003800000 */
.L_x_8230:
        /* <DEDUP_REMOVED lines=8> */
.L_x_8232:
[----:B------:R-:W-:Y:S02]  /*115a0*/  MOV R252, R247 ;  /* 0x000000f700fc7202 */ /* 0x000fe40000000f00 */
[----:B------:R-:W-:-:S07]  /*115b0*/  MOV R70, R233 ;  /* 0x000000e900467202 */ /* 0x000fce0000000f00 */
[----:B------:R-:W-:Y:S05]  /*115c0*/  WARPSYNC.COLLECTIVE R71, `(.L_x_8233) ;  /* 0x0000000047087348 */ /* 0x000fea0003c00000 */
[----:B------:R0:W1:Y:S02]  /*115d0*/  SHFL.DOWN P0, R233, R252, R251, R68 ;  /* 0x080000fbfce97389 */ /* 0x0000640000000044 */
[----:B01----:R-:W-:Y:S05]  /*115e0*/  ENDCOLLECTIVE ;  /* 0x000000000000791b */ /* 0x003fea0003800000 */
.L_x_8233:
[----:B------:R-:W-:Y:S02]  /*115f0*/  MOV R252, R248 ;  /* 0x000000f800fc7202 */ /* 0x000fe40000000f00 */
[----:B------:R-:W-:-:S07]  /*11600*/  MOV R123, R233 ;  /* 0x000000e9007b7202 */ /* 0x000fce0000000f00 */
[----:B------:R-:W-:Y:S05]  /*11610*/  WARPSYNC.COLLECTIVE R71, `(.L_x_8234) ;  /* 0x0000000047087348 */ /* 0x000fea0003c00000 */
[----:B------:R0:W1:Y:S02]  /*11620*/  SHFL.DOWN P0, R233, R252, R251, R68 ;  /* 0x080000fbfce97389 */ /* 0x0000640000000044 */
[----:B01----:R-:W-:Y:S05]  /*11630*/  ENDCOLLECTIVE ;  /* 0x000000000000791b */ /* 0x003fea0003800000 */
.L_x_8234:
[----:B------:R-:W-:Y:S01]  /*11640*/  MOV R71, R233 ;  /* 0x000000e900477202 */ /* 0x000fe20000000f00 */
[----:B------:R-:W-:Y:S06]  /*11650*/  BRA `(.L_x_8235) ;  /* 0xffffff8000f07947 */ /* 0x000fec000383ffff */
.L_x_8085:
[----:B-1----:R-:W-:Y:S01]  /*11660*/  HFMA2 R69, -RZ, RZ, 0, 0 ;  /* 0x00000000ff457431 */ /* 0x002fe200000001ff */
[----:B------:R-:W-:Y:S01]  /*11670*/  BSSY B0, `(.L_x_8236) ;  /* 0x0000007000007945 */ /* 0x000fe20003800000 */
[----:B0-----:R-:W-:Y:S02]  /*11680*/  MOV R70, R245 ;  /* 0x000000f500467202 */ /* 0x001fe40000000f00 */
[----:B----4-:R-:W-:Y:S02]  /*11690*/  MOV R68, 0x1f ;  /* 0x0000001f00447802 */ /* 0x010fe40000000f00 */
[----:B------:R-:W-:-:S07]  /*116a0*/  MOV R71, 0xffffffff ;  /* 0xffffffff00477802 */ /* 0x000fce0000000f00 */
[----:B--23--:R-:W-:Y:S05]  /*116b0*/  WARPSYNC.COLLECTIVE R71, `(.L_x_8237) ;  /* 0x0000000047087348 */ /* 0x00cfea0003c00000 */
[----:B------:R0:W1:Y:S02]  /*116c0*/  SHFL.IDX P3, R233, R70, R69, R68 ;  /* 0x0000004546e97389 */ /* 0x0000640000060044 */
[----:B0123--:R-:W-:Y:S05]  /*116d0*/  ENDCOLLECTIVE ;  /* 0x000000000000791b */ /* 0x00ffea0003800000 */
.L_x_8237:
[----:B------:R-:W-:Y:S05]  /*116e0*/  BSYNC B0 ;  /* 0x0000000000007941 */ /* 0x000fea0003800000 */
.L_x_8236:
        /* <DEDUP_REMOVED lines=10> */
.L_x_8238:
[----:B------:R-:W-:Y:S02]  /*11790*/  MOV R70, R247 ;  /* 0x000000f700467202 */ /* 0x000fe40000000f00 */
[----:B------:R-:W-:-:S07]  /*117a0*/  MOV R242, R233 ;  /* 0x000000e900f27202 */ /* 0x000fce0000000f00 */
[----:B------:R-:W-:Y:S05]  /*117b0*/  WARPSYNC.COLLECTIVE R71, `(.L_x_8239) ;  /* 0x0000000047087348 */ /* 0x000fea0003c00000 */
[----:B------:R0:W1:Y:S02]  /*117c0*/  SHFL.IDX P3, R233, R70, R69, R68 ;  /* 0x0000004546e97389 */ /* 0x0000640000060044 */
[----:B01----:R-:W-:Y:S05]  /*117d0*/  ENDCOLLECTIVE ;  /* 0x000000000000791b */ /* 0x003fea0003800000 */
.L_x_8239:
[----:B------:R-:W-:-:S04]  /*117e0*/  FMUL.FTZ R243, R65, R242 ;  /* 0x000000f241f37220 */ /* 0x000fc80000410000 */
[-C--:B------:R-:W-:Y:S01]  /*117f0*/  FFMA.FTZ R243, R64, R123.reuse, -R243 ;  /* 0x0000007b40f37223 */ /* 0x080fe200000108f3 */
        /* <DEDUP_REMOVED lines=14> */
.L_x_8240:
[----:B------:R-:W-:Y:S01]  /*118e0*/  MOV R70, R64 ;  /* 0x0000004000467202 */ /* 0x000fe20000000f00 */
[----:B------:R-:W-:-:S07]  /*118f0*/  FADD.FTZ R123, R233, R123 ;  /* 0x0000007be97b7221 */ /* 0x000fce0000010000 */
[----:B------:R-:W-:Y:S05]  /*11900*/  WARPSYNC.COLLECTIVE R71, `(.L_x_8241) ;  /* 0x0000000047087348 */ /* 0x000fea0003c00000 */
[----:B------:R0:W1:Y:S02]  /*11910*/  SHFL.DOWN P0, R233, R252, R251, R68 ;  /* 0x080000fbfce97389 */ /* 0x0000640000000044 */
[----:B01----:R-:W-:Y:S05]  /*11920*/  ENDCOLLECTIVE ;  /* 0x000000000000791b */ /* 0x003fea0003800000 */
.L_x_8241:
[----:B------:R-:W-:Y:S02]  /*11930*/  MOV R252, R246 ;  /* 0x000000f600fc7202 */ /* 0x000fe40000000f00 */
[----:B------:R-:W-:-:S07]  /*11940*/  MOV R245, R233 ;  /* 0x000000e900f57202 */ /* 0x000fce0000000f00 */
[----:B------:R-:W-:Y:S05]  /*11950*/  WARPSYNC.COLLECTIVE R71, `(.L_x_8242) ;  /* 0x0000000047087348 */ /* 0x000fea0003c00000 */
[----:B------:R0:W1:Y:S02]  /*11960*/  SHFL.DOWN P0, R233, R252, R251, R68 ;  /* 0x080000fbfce97389 */ /* 0x0000640000000044 */
[----:B01----:R-:W-:Y:S05]  /*11970*/  ENDCOLLECTIVE ;  /* 0x000000000000791b */ /* 0x003fea0003800000 */
.L_x_8242:
[----:B------:R-:W-:Y:S02]  /*11980*/  MOV R252, R247 ;  /* 0x000000f700fc7202 */ /* 0x000fe40000000f00 */
[----:B------:R-:W-:-:S07]  /*11990*/  MOV R246, R233 ;  /* 0x000000e900f67202 */ /* 0x000fce0000000f00 */
[----:B------:R-:W-:Y:S05]  /*119a0*/  WARPSYNC.COLLECTIVE R71, `(.L_x_8243) ;  /* 0x0000000047087348 */ /* 0x000fea0003c00000 */
[----:B------:R0:W1:Y:S02]  /*119b0*/  SHFL.DOWN P0, R233, R252, R251, R68 ;  /* 0x080000fbfce97389 */ /* 0x0000640000000044 */
[----:B01----:R-:W-:Y:S05]  /*119c0*/  ENDCOLLECTIVE ;  /* 0x000000000000791b */ /* 0x003fea0003800000 */
.L_x_8243:
[----:B------:R-:W-:Y:S02]  /*119d0*/  MOV R252, R248 ;  /* 0x000000f800fc7202 */ /* 0x000fe40000000f00 */
[----:B------:R-:W-:-:S07]  /*119e0*/  MOV R247, R233 ;  /* 0x000000e900f77202 */ /* 0x000fce0000000f00 */
[----:B------:R-:W-:Y:S05]  /*119f0*/  WARPSYNC.COLLECTIVE R71, `(.L_x_8244) ;  /* 0x0000000047087348 */ /* 0x000fea0003c00000 */
[----:B------:R0:W1:Y:S02]  /*11a00*/  SHFL.DOWN P0, R233, R252, R251, R68 ;  /* 0x080000fbfce97389 */ /* 0x0000640000000044 */
[----:B01----:R-:W-:Y:S05]  /*11a10*/  ENDCOLLECTIVE ;  /* 0x000000000000791b */ /* 0x003fea0003800000 */
.L_x_8244:
[----:B------:R-:W-:-:S07]  /*11a20*/  MOV R248, R233 ;  /* 0x000000e900f87202 */ /* 0x000fce0000000f00 */
[----:B------:R-:W-:Y:S05]  /*11a30*/  WARPSYNC.COLLECTIVE R71, `(.L_x_8245) ;  /* 0x0000000047087348 */ /* 0x000fea0003c00000 */
[----:B------:R0:W1:Y:S02]  /*11a40*/  SHFL.IDX P3, R233, R70, R69, R68 ;  /* 0x0000004546e97389 */ /* 0x0000640000060044 */
[----:B01----:R-:W-:Y:S05]  /*11a50*/  ENDCOLLECTIVE ;  /* 0x000000000000791b */ /* 0x003fea0003800000 */
.L_x_8245:
[----:B------:R-:W-:Y:S02]  /*11a60*/  MOV R70, R65 ;  /* 0x0000004100467202 */ /* 0x000fe40000000f00 */
[----:B------:R-:W-:-:S07]  /*11a70*/  MOV R64, R233 ;  /* 0x000000e900407202 */ /* 0x000fce0000000f00 */
[----:B------:R-:W-:Y:S05]  /*11a80*/  WARPSYNC.COLLECTIVE R71, `(.L_x_8246) ;  /* 0x0000000047087348 */ /* 0x000fea0003c00000 */
[----:B------:R0:W1:Y:S02]  /*11a90*/  SHFL.IDX P3, R233, R70, R69, R68 ;  /* 0x0000004546e97389 */ /* 0x0000640000060044 */
[----:B01----:R-:W-:Y:S05]  /*11aa0*/  ENDCOLLECTIVE ;  /* 0x000000000000791b */ /* 0x003fea0003800000 */
.L_x_8246:
[----:B------:R-:W-:Y:S02]  /*11ab0*/  MOV R70, R66 ;  /* 0x0000004200467202 */ /* 0x000fe40000000f00 */
[----:B------:R-:W-:-:S07]  /*11ac0*/  MOV R65, R233 ;  /* 0x000000e900417202 */ /* 0x000fce0000000f00 */
[----:B------:R-:W-:Y:S05]  /*11ad0*/  WARPSYNC.COLLECTIVE R71, `(.L_x_8247) ;  /* 0x0000000047087348 */ /* 0x000fea0003c00000 */
[----:B------:R0:W1:Y:S02]  /*11ae0*/  SHFL.IDX P3, R233, R70, R69, R68 ;  /* 0x0000004546e97389 */ /* 0x0000640000060044 */
[----:B01----:R-:W-:Y:S05]  /*11af0*/  ENDCOLLECTIVE ;  /* 0x000000000000791b */ /* 0x003fea0003800000 */
.L_x_8247:
[----:B------:R-:W-:Y:S02]  /*11b00*/  MOV R70, R67 ;  /* 0x0000004300467202 */ /* 0x000fe40000000f00 */
[----:B------:R-:W-:-:S07]  /*11b10*/  MOV R66, R233 ;  /* 0x000000e900427202 */ /* 0x000fce0000000f00 */
[----:B------:R-:W-:Y:S05]  /*11b20*/  WARPSYNC.COLLECTIVE R71, `(.L_x_8248) ;  /* 0x0000000047087348 */ /* 0x000fea0003c00000 */
[----:B------:R0:W1:Y:S02]  /*11b30*/  SHFL.IDX P3, R233, R70, R69, R68 ;  /* 0x0000004546e97389 */ /* 0x0000640000060044 */
[----:B01----:R-:W-:Y:S05]  /*11b40*/  ENDCOLLECTIVE ;  /* 0x000000000000791b */ /* 0x003fea0003800000 */
.L_x_8248:
[----:B------:R-:W-:Y:S01]  /*11b50*/  MOV R67, R233 ;  /* 0x000000e900437202 */ /* 0x000fe20000000f00 */
[----:B------:R-:W-:Y:S06]  /*11b60*/  BRA `(.L_x_8249) ;  /* 0xffffff8000487947 */ /* 0x000fec000383ffff */
.L_x_8250:
        /* <DEDUP_REMOVED lines=9> */
.L_x_18705:


//--------------------- .text._Z25selective_scan_bwd_kernelI32Selective_Scan_bwd_kernel_traitsILi64ELi16ELb0ELb1ELb0ELb1ELb1EN3c104HalfENS1_7complexIfEEEEv12SSMParamsBwd --------------------------
	.section	.text._Z25selective_scan_bwd_kernelI32Selective_Scan_bwd_kernel_traitsILi64ELi16ELb0ELb1ELb0ELb1ELb1EN3c104HalfENS1_7complexIfEEEEv12SSMParamsBwd,"ax",@progbits
	.align	128
        .global         _Z25selective_scan_bwd_kernelI32Selective_Scan_bwd_kernel_traitsILi64ELi16ELb0ELb1ELb0ELb1ELb1EN3c104HalfENS1_7complexIfEEEEv12SSMParamsBwd
        .type           _Z25selective_scan_bwd_kernelI32Selective_Scan_bwd_kernel_traitsILi64ELi16ELb0ELb1ELb0ELb1ELb1EN3c104HalfENS1_7complexIfEEEEv12SSMParamsBwd,@function
        .size           _Z25selective_scan_bwd_kernelI32Selective_Scan_bwd_kernel_traitsILi64ELi16ELb0ELb1ELb0ELb1ELb1EN3c104HalfENS1_7complexIfEEEEv12SSMParamsBwd,(.L_x_18706 - _Z25selective_scan_bwd_kernelI32Selective_Scan_bwd_kernel_traitsILi64ELi16ELb0ELb1ELb0ELb1ELb1EN3c104HalfENS1_7complexIfEEEEv12SSMParamsBwd)
        .other          _Z25selective_scan_bwd_kernelI32Selective_Scan_bwd_kernel_traitsILi64ELi16ELb0ELb1ELb0ELb1ELb1EN3c104HalfENS1_7complexIfEEEEv12SSMParamsBwd,@"STO_CUDA_ENTRY STV_DEFAULT"
_Z25selective_scan_bwd_kernelI32Selective_Scan_bwd_kernel_traitsILi64ELi16ELb0ELb1ELb0ELb1ELb1EN3c104HalfENS1_7complexIfEEEEv12SSMParamsBwd:
.text._Z25selective_scan_bwd_kernelI32Selective_Scan_bwd_kernel_traitsILi64ELi16ELb0ELb1ELb0ELb1ELb1EN3c104HalfENS1_7complexIfEEEEv12SSMParamsBwd:
        /* <DEDUP_REMOVED lines=142> */
.L_x_8384:
        /* <DEDUP_REMOVED lines=263> */
[----:B-----5:R-:W-:Y:S04]  /*1950*/  STS.U16 [R140], R23 ;  /* 0x000000178c007388 */ /* 0x020fe80000000400 */
[----:B------:R-:W-:Y:S04]  /*1960*/  STS.U16 [R138+0x40], R25 ;  /* 0x000040198a007388 */ /* 0x000fe80000000400 */
        /* <DEDUP_REMOVED lines=56> */
[----:B-1----:R-:W-:Y:S01]  /*1cf0*/  PRMT R46, RZ, 0x7610, R46 ;  /* 0x00007610ff2e7816 */ /* 0x002fe2000000002e */
        /* <DEDUP_REMOVED lines=96> */
.L_x_8253:
[----:B------:R-:W-:Y:S05]  /*2300*/  BSYNC.RECONVERGENT B0 ;  /* 0x0000000000007941 */ /* 0x000fea0003800200 */
.L_x_8252:
        /* <DEDUP_REMOVED lines=33> */
.L_x_8255:
[----:B------:R-:W-:Y:S05]  /*2520*/  BSYNC.RECONVERGENT B0 ;  /* 0x0000000000007941 */ /* 0x000fea0003800200 */
.L_x_8254:
        /* <DEDUP_REMOVED lines=33> */
.L_x_8257:
[----:B------:R-:W-:Y:S05]  /*2740*/  BSYNC.RECONVERGENT B0 ;  /* 0x0000000000007941 */ /* 0x000fea0003800200 */
.L_x_8256:
        /* <DEDUP_REMOVED lines=33> */
.L_x_8259:
[----:B------:R-:W-:Y:S05]  /*2960*/  BSYNC.RECONVERGENT B0 ;  /* 0x0000000000007941 */ /* 0x000fea0003800200 */
.L_x_8258:
        /* <DEDUP_REMOVED lines=33> */
.L_x_8261:
[----:B------:R-:W-:Y:S05]  /*2b80*/  BSYNC.RECONVERGENT B0 ;  /* 0x0000000000007941 */ /* 0x000fea0003800200 */
.L_x_8260:
        /* <DEDUP_REMOVED lines=33> */
.L_x_8263:
[----:B------:R-:W-:Y:S05]  /*2da0*/  BSYNC.RECONVERGENT B0 ;  /* 0x0000000000007941 */ /* 0x000fea0003800200 */
.L_x_8262:
        /* <DEDUP_REMOVED lines=33> */
.L_x_8265:
[----:B------:R-:W-:Y:S05]  /*2fc0*/  BSYNC.RECONVERGENT B0 ;  /* 0x0000000000007941 */ /* 0x000fea0003800200 */
.L_x_8264:
        /* <DEDUP_REMOVED lines=33> */
.L_x_8267:
[----:B------:R-:W-:Y:S05]  /*31e0*/  BSYNC.RECONVERGENT B0 ;  /* 0x0000000000007941 */ /* 0x000fea0003800200 */
.L_x_8266:
        /* <DEDUP_REMOVED lines=33> */
.L_x_8269:
[----:B------:R-:W-:Y:S05]  /*3400*/  BSYNC.RECONVERGENT B0 ;  /* 0x0000000000007941 */ /* 0x000fea0003800200 */
.L_x_8268:
        /* <DEDUP_REMOVED lines=33> */
.L_x_8271:
[----:B------:R-:W-:Y:S05]  /*3620*/  BSYNC.RECONVERGENT B0 ;  /* 0x0000000000007941 */ /* 0x000fea0003800200 */
.L_x_8270:
        /* <DEDUP_REMOVED lines=33> */
.L_x_8273:
[----:B------:R-:W-:Y:S05]  /*3840*/  BSYNC.RECONVERGENT B0 ;  /* 0x0000000000007941 */ /* 0x000fea0003800200 */
.L_x_8272:
        /* <DEDUP_REMOVED lines=33> */
.L_x_8275:
[----:B------:R-:W-:Y:S05]  /*3a60*/  BSYNC.RECONVERGENT B0 ;  /* 0x0000000000007941 */ /* 0x000fea0003800200 */
.L_x_8274:
        /* <DEDUP_REMOVED lines=33> */
.L_x_8277:
[----:B------:R-:W-:Y:S05]  /*3c80*/  BSYNC.RECONVERGENT B0 ;  /* 0x0000000000007941 */ /* 0x000fea0003800200 */
.L_x_8276:
        /* <DEDUP_REMOVED lines=33> */
.L_x_8279:
[----:B------:R-:W-:Y:S05]  /*3ea0*/  BSYNC.RECONVERGENT B0 ;  /* 0x0000000000007941 */ /* 0x000fea0003800200 */
.L_x_8278:
        /* <DEDUP_REMOVED lines=33> */
.L_x_8281:
[----:B------:R-:W-:Y:S05]  /*40c0*/  BSYNC.RECONVERGENT B0 ;  /* 0x0000000000007941 */ /* 0x000fea0003800200 */
.L_x_8280:
        /* <DEDUP_REMOVED lines=33> */
.L_x_8283:
[----:B------:R-:W-:Y:S05]  /*42e0*/  BSYNC.RECONVERGENT B0 ;  /* 0x0000000000007941 */ /* 0x000fea0003800200 */
.L_x_8282:
        /* <DEDUP_REMOVED lines=155> */
[----:B------:R-:W-:Y:S04]  /*4ca0*/  LDS.U16 R46, [R94+0xe] ;  /* 0x00000e005e2e7984 */ /* 0x000fe80000000400 */
        /* <DEDUP_REMOVED lines=28> */
[----:B------:R-:W-:-:S13]  /*4e70*/  ISETP.NE.AND P5, PT, R102, RZ, PT ;  /* 0x000000ff6600720c */ /* 0x000fda0003fa5270 */
        /* <DEDUP_REMOVED lines=22> */
[----:B----4-:R-:W-:Y:S02]  /*4fe0*/  HADD2.F32 R41, -RZ, R41.H0_H0 ;  /* 0x20000029ff297230 */ /* 0x010fe40000004100 */
[----:B------:R-:W-:Y:S02]  /*4ff0*/  HADD2.F32 R31, -RZ, R31.H0_H0 ;  /* 0x2000001fff1f7230 */ /* 0x000fe40000004100 */
[----:B-1----:R-:W-:Y:S01]  /*5000*/  FMUL.FTZ R4, R33, -1.4426950216293334961 ;  /* 0xbfb8aa3b21047820 */ /* 0x002fe20000410000 */
[----:B------:R-:W-:Y:S02]  /*5010*/  HADD2.F32 R30, -RZ, R30.H0_H0 ;  /* 0x2000001eff1e7230 */ /* 0x000fe40000004100 */
[----:B------:R-:W-:Y:S01]  /*5020*/  FMUL.FTZ R5, R41, -1.4426950216293334961 ;  /* 0xbfb8aa3b29057820 */ /* 0x000fe20000410000 */
[----:B------:R-:W-:-:S02]  /*5030*/  FMUL.FTZ R106, R31, -1.4426950216293334961 ;  /* 0xbfb8aa3b1f6a7820 */ /* 0x000fc40000410000 */
[----:B------:R-:W-:Y:S01]  /*5040*/  FMUL.FTZ R104, R30, -1.4426950216293334961 ;  /* 0xbfb8aa3b1e687820 */ /* 0x000fe20000410000 */
[----:B--2---:R-:W-:Y:S01]  /*5050*/  FADD.FTZ R63, R63, 1 ;  /* 0x3f8000003f3f7421 */ /* 0x004fe20000010000 */
[----:B------:R-:W1:Y:S04]  /*5060*/  MUFU.EX2 R4, R4 ;  /* 0x0000000400047308 */ /* 0x000e680000000800 */
[----:B------:R-:W2:Y:S04]  /*5070*/  MUFU.EX2 R5, R5 ;  /* 0x0000000500057308 */ /* 0x000ea80000000800 */
[----:B------:R-:W-:Y:S04]  /*5080*/  MUFU.EX2 R106, R106 ;  /* 0x0000006a006a7308 */ /* 0x000fe80000000800 */
[----:B------:R-:W3:Y:S08]  /*5090*/  MUFU.RCP R63, R63 ;  /* 0x0000003f003f7308 */ /* 0x000ef00000001000 */
[----:B------:R-:W4:Y:S01]  /*50a0*/  MUFU.EX2 R104, R104 ;  /* 0x0000006800687308 */ /* 0x000f220000000800 */
[----:B-1----:R-:W-:Y:S01]  /*50b0*/  FADD.FTZ R4, R4, 1 ;  /* 0x3f80000004047421 */ /* 0x002fe20000010000 */
[----:B-----5:R-:W-:-:S02]  /*50c0*/  HADD2.F32 R44, -RZ, R44.H0_H0 ;  /* 0x2000002cff2c7230 */ /* 0x020fc40000004100 */
[----:B--2---:R-:W-:Y:S01]  /*50d0*/  FADD.FTZ R5, R5, 1 ;  /* 0x3f80000005057421 */ /* 0x004fe20000010000 */
[----:B------:R-:W-:Y:S02]  /*50e0*/  HADD2.F32 R43, -RZ, R43.H0_H0 ;  /* 0x2000002bff2b7230 */ /* 0x000fe40000004100 */
[----:B------:R-:W-:Y:S01]  /*50f0*/  FMUL.FTZ R109, R44, -1.4426950216293334961 ;  /* 0xbfb8aa3b2c6d7820 */ /* 0x000fe20000410000 */
[----:B0-----:R-:W-:Y:S02]  /*5100*/  HADD2.F32 R47, -RZ, R47.H0_H0 ;  /* 0x2000002fff2f7230 */ /* 0x001fe40000004100 */
[----:B----4-:R-:W-:Y:S01]  /*5110*/  FADD.FTZ R104, R104, 1 ;  /* 0x3f80000068687421 */ /* 0x010fe20000010000 */
[----:B------:R-:W-:Y:S02]  /*5120*/  HADD2.F32 R46, -RZ, R46.H0_H0 ;  /* 0x2000002eff2e7230 */ /* 0x000fe40000004100 */
[----:B------:R-:W0:Y:S01]  /*5130*/  MUFU.EX2 R109, R109 ;  /* 0x0000006d006d7308 */ /* 0x000e220000000800 */
[----:B------:R-:W-:Y:S01]  /*5140*/  FMUL.FTZ R108, R43, -1.4426950216293334961 ;  /* 0xbfb8aa3b2b6c7820 */ /* 0x000fe20000410000 */
[----:B------:R-:W-:Y:S01]  /*5150*/  FMUL.FTZ R111, R47, -1.4426950216293334961 ;  /* 0xbfb8aa3b2f6f7820 */ /* 0x000fe20000410000 */
[----:B------:R-:W-:Y:S01]  /*5160*/  FMUL.FTZ R110, R46, -1.4426950216293334961 ;  /* 0xbfb8aa3b2e6e7820 */ /* 0x000fe20000410000 */
[----:B------:R-:W-:-:S03]  /*5170*/  HADD2.F32 R67, -RZ, R67.H0_H0 ;  /* 0x20000043ff437230 */ /* 0x000fc60000004100 */
[----:B------:R-:W1:Y:S04]  /*5180*/  MUFU.EX2 R108, R108 ;  /* 0x0000006c006c7308 */ /* 0x000e680000000800 */
[----:B------:R-:W-:Y:S04]  /*5190*/  MUFU.EX2 R111, R111 ;  /* 0x0000006f006f7308 */ /* 0x000fe80000000800 */
[----:B------:R-:W2:Y:S01]  /*51a0*/  MUFU.EX2 R110, R110 ;  /* 0x0000006e006e7308 */ /* 0x000ea20000000800 */
[----:B------:R-:W-:Y:S01]  /*51b0*/  HADD2.F32 R49, -RZ, R49.H0_H0 ;  /* 0x20000031ff317230 */ /* 0x000fe20000004100 */
[----:B------:R-:W-:Y:S04]  /*51c0*/  STS.U16 [R140], R62 ;  /* 0x0000003e8c007388 */ /* 0x000fe80000000400 */
[----:B------:R-:W-:Y:S04]  /*51d0*/  STS.U16 [R138+0x40], R60 ;  /* 0x0000403c8a007388 */ /* 0x000fe80000000400 */
[----:B------:R-:W-:Y:S04]  /*51e0*/  STS.U16 [R250+0x80], R61 ;  /* 0x0000803dfa007388 */ /* 0x000fe80000000400 */
[----:B------:R4:W-:Y:S04]  /*51f0*/  STS.U16 [R249+0xc0], R66 ;  /* 0x0000c042f9007388 */ /* 0x0009e80000000400 */
[----:B------:R5:W-:Y:S04]  /*5200*/  STS.U16 [R241+0x100], R68 ;  /* 0x00010044f1007388 */ /* 0x000be80000000400 */
[----:B------:R-:W-:Y:S04]  /*5210*/  STS.U16 [R240+0x140], R69 ;  /* 0x00014045f0007388 */ /* 0x000fe80000000400 */
[----:B------:R3:W-:Y:S04]  /*5220*/  STS.U16 [R239+0x180], R70 ;  /* 0x00018046ef007388 */ /* 0x0007e80000000400 */
[----:B------:R0:W-:Y:S04]  /*5230*/  STS.U16 [R238+0x1c0], R71 ;  /* 0x0001c047ee007388 */ /* 0x0001e80000000400 */
        /* <DEDUP_REMOVED lines=9> */
[----:B------:R-:W2:Y:S04]  /*52d0*/  LDS.U16 R60, [R94] ;  /* 0x000000005e3c7984 */ /* 0x000ea80000000400 */
[----:B------:R-:W2:Y:S04]  /*52e0*/  LDS.U16 R61, [R94+0x2] ;  /* 0x000002005e3d7984 */ /* 0x000ea80000000400 */
[----:B------:R-:W2:Y:S04]  /*52f0*/  LDS.U16 R62, [R94+0x4] ;  /* 0x000004005e3e7984 */ /* 0x000ea80000000400 */
[----:B------:R-:W2:Y:S04]  /*5300*/  LDS.U16 R73, [R94+0x6] ;  /* 0x000006005e497984 */ /* 0x000ea80000000400 */
[----:B------:R-:W2:Y:S01]  /*5310*/  LDS.U16 R76, [R94+0x8] ;  /* 0x000008005e4c7984 */ /* 0x000ea20000000400 */
[----:B----4-:R-:W-:Y:S01]  /*5320*/  FADD.FTZ R66, R106, 1 ;  /* 0x3f8000006a427421 */ /* 0x010fe20000010000 */
[----:B-----5:R4:W-:Y:S02]  /*5330*/  MUFU.RCP R68, R4 ;  /* 0x0000000400447308 */ /* 0x0209e40000001000 */
[----:B------:R-:W-:Y:S06]  /*5340*/  LDS.U16 R98, [R94+0xa] ;  /* 0x00000a005e627984 */ /* 0x000fec0000000400 */
[----:B---3--:R3:W-:Y:S01]  /*5350*/  MUFU.RCP R70, R5 ;  /* 0x0000000500467308 */ /* 0x0087e20000001000 */
[----:B----4-:R-:W4:Y:S07]  /*5360*/  LDS.U16 R4, [R94+0xc] ;  /* 0x00000c005e047984 */ /* 0x010f2e0000000400 */
[----:B------:R-:W5:Y:S01]  /*5370*/  MUFU.RCP R69, R104 ;  /* 0x0000006800457308 */ /* 0x000f620000001000 */
[----:B---3--:R-:W-:Y:S01]  /*5380*/  FADD.FTZ R5, -R63, 1 ;  /* 0x3f8000003f057421 */ /* 0x008fe20000010100 */
[----:B0-----:R-:W-:Y:S01]  /*5390*/  FADD.FTZ R71, R109, 1 ;  /* 0x3f8000006d477421 */ /* 0x001fe20000010000 */
[----:B------:R-:W-:Y:S01]  /*53a0*/  FMUL.FTZ R112, R49, -1.4426950216293334961 ;  /* 0xbfb8aa3b31707820 */ /* 0x000fe20000410000 */
[----:B-1----:R-:W-:Y:S01]  /*53b0*/  FADD.FTZ R74, R108, 1 ;  /* 0x3f8000006c4a7421 */ /* 0x002fe20000010000 */
[----:B--2---:R-:W-:Y:S01]  /*53c0*/  FADD.FTZ R99, R110, 1 ;  /* 0x3f8000006e637421 */ /* 0x004fe20000010000 */
[----:B------:R-:W-:Y:S01]  /*53d0*/  HADD2.F32 R60, -RZ, R60.H0_H0 ;  /* 0x2000003cff3c7230 */ /* 0x000fe20000004100 */
[----:B------:R-:W-:Y:S01]  /*53e0*/  LDS.U16 R121, [R94+0x1e] ;  /* 0x00001e005e797984 */ /* 0x000fe20000000400 */
[----:B------:R-:W0:Y:S03]  /*53f0*/  MUFU.RCP R66, R66 ;  /* 0x0000004200427308 */ /* 0x000e260000001000 */
[----:B------:R-:W-:Y:S01]  /*5400*/  FMUL.FTZ R102, R65, R60 ;  /* 0x0000003c41667220 */ /* 0x000fe20000410000 */
[----:B------:R-:W-:-:S03]  /*5410*/  FFMA.FTZ R5, R32, R5, 1 ;  /* 0x3f80000020057423 */ /* 0x000fc60000010005 */
[----:B------:R-:W-:-:S04]  /*5420*/  FMUL.FTZ R102, R63, R102 ;  /* 0x000000663f667220 */ /* 0x000fc80000410000 */
[----:B------:R-:W-:Y:S02]  /*5430*/  FMUL.FTZ R122, R102, R5 ;  /* 0x00000005667a7220 */ /* 0x000fe40000410000 */
[----:B------:R-:W1:Y:S01]  /*5440*/  LDS.U16 R5, [R94+0xe] ;  /* 0x00000e005e057984 */ /* 0x000e620000000400 */
[----:B------:R-:W-:Y:S02]  /*5450*/  HADD2.F32 R61, -RZ, R61.H0_H0 ;  /* 0x2000003dff3d7230 */ /* 0x000fe40000004100 */
[----:B------:R-:W-:Y:S02]  /*5460*/  HADD2.F32 R62, -RZ, R62.H0_H0 ;  /* 0x2000003eff3e7230 */ /* 0x000fe40000004100 */
[----:B-----5:R-:W-:Y:S01]  /*5470*/  FADD.FTZ R105, -R69, 1 ;  /* 0x3f80000045697421 */ /* 0x020fe20000010100 */
[----:B0-----:R-:W-:Y:S01]  /*5480*/  FADD.FTZ R106, -R66, 1 ;  /* 0x3f800000426a7421 */ /* 0x001fe20000010100 */
[----:B------:R-:W-:Y:S01]  /*5490*/  FMUL.FTZ R104, R64, R61 ;  /* 0x0000003d40687220 */ /* 0x000fe20000410000 */
[----:B------:R-:W-:Y:S01]  /*54a0*/  FMUL.FTZ R107, R67, R62 ;  /* 0x0000003e436b7220 */ /* 0x000fe20000410000 */
[----:B------:R-:W-:-:S02]  /*54b0*/  FFMA.FTZ R105, R30, R105, 1 ;  /* 0x3f8000001e697423 */ /* 0x000fc40000010069 */
[----:B------:R-:W-:Y:S01]  /*54c0*/  FMUL.FTZ R104, R69, R104 ;  /* 0x0000006845687220 */ /* 0x000fe20000410000 */
[----:B------:R-:W-:Y:S01]  /*54d0*/  FFMA.FTZ R106, R31, R106, 1 ;  /* 0x3f8000001f6a7423 */ /* 0x000fe2000001006a */
[----:B------:R-:W-:Y:S01]  /*54e0*/  FMUL.FTZ R107, R66, R107 ;  /* 0x0000006b426b7220 */ /* 0x000fe20000410000 */
[----:B------:R-:W-:Y:S01]  /*54f0*/  HADD2.F32 R73, -RZ, R73.H0_H0 ;  /* 0x20000049ff497230 */ /* 0x000fe20000004100 */
[----:B------:R-:W0:Y:S01]  /*5500*/  MUFU.RCP R71, R71 ;  /* 0x0000004700477308 */ /* 0x000e220000001000 */
[----:B------:R-:W-:Y:S01]  /*5510*/  FADD.FTZ R108, R111, 1 ;  /* 0x3f8000006f6c7421 */ /* 0x000fe20000010000 */
[----:B------:R-:W-:Y:S01]  /*5520*/  FMUL.FTZ R123, R104, R105 ;  /* 0x00000069687b7220 */ /* 0x000fe20000410000 */
[----:B------:R-:W-:Y:S01]  /*5530*/  FMUL.FTZ R124, R107, R106 ;  /* 0x0000006a6b7c7220 */ /* 0x000fe20000410000 */
[----:B------:R-:W-:Y:S01]  /*5540*/  FADD.FTZ R106, -R68, 1 ;  /* 0x3f800000446a7421 */ /* 0x000fe20000010100 */
[----:B------:R-:W2:Y:S01]  /*5550*/  LDS.U16 R111, [R94+0x10] ;  /* 0x000010005e6f7984 */ /* 0x000ea20000000400 */
[----:B------:R-:W-:-:S02]  /*5560*/  HADD2.F32 R76, -RZ, R76.H0_H0 ;  /* 0x2000004cff4c7230 */ /* 0x000fc40000004100 */
[----:B------:R-:W-:Y:S01]  /*5570*/  FMUL.FTZ R105, R100, R73 ;  /* 0x0000004964697220 */ /* 0x000fe20000410000 */
[----:B------:R-:W3:Y:S01]  /*5580*/  MUFU.EX2 R112, R112 ;  /* 0x0000007000707308 */ /* 0x000ee20000000800 */
[----:B------:R-:W-:Y:S02]  /*5590*/  FFMA.FTZ R106, R33, R106, 1 ;  /* 0x3f800000216a7423 */ /* 0x000fe4000001006a */
[----:B------:R-:W-:Y:S01]  /*55a0*/  FMUL.FTZ R105, R68, R105 ;  /* 0x0000006944697220 */ /* 0x000fe20000410000 */
[----:B------:R-:W5:Y:S01]  /*55b0*/  MUFU.RCP R74, R74 ;  /* 0x0000004a004a7308 */ /* 0x000f620000001000 */
[----:B------:R-:W-:Y:S01]  /*55c0*/  FMUL.FTZ R107, R101, R76 ;  /* 0x0000004c656b7220 */ /* 0x000fe20000410000 */
[----:B------:R-:W-:Y:S02]  /*55d0*/  HADD2.F32 R52, -RZ, R52.H0_H0 ;  /* 0x20000034ff347230 */ /* 0x000fe40000004100 */
[----:B------:R-:W-:Y:S01]  /*55e0*/  FMUL.FTZ R125, R105, R106 ;  /* 0x0000006a697d7220 */ /* 0x000fe20000410000 */
[----:B------:R-:W-:-:S03]  /*55f0*/  HADD2.F32 R55, -RZ, R55.H0_H0 ;  /* 0x20000037ff377230 */ /* 0x000fc60000004100 */
[----:B------:R4:W-:Y:S01]  /*5600*/  MUFU.RCP R102, R108 ;  /* 0x0000006c00667308 */ /* 0x0009e20000001000 */
[----:B------:R-:W-:Y:S02]  /*5610*/  HADD2.F32 R58, -RZ, R58.H0_H0 ;  /* 0x2000003aff3a7230 */ /* 0x000fe40000004100 */
[C---:B------:R-:W-:Y:S01]  /*5620*/  FMUL.FTZ R107, R70.reuse, R107 ;  /* 0x0000006b466b7220 */ /* 0x040fe20000410000 */
[----:B------:R-:W-:Y:S02]  /*5630*/  HADD2.F32 R59, -RZ, R59.H0_H0 ;  /* 0x2000003bff3b7230 */ /* 0x000fe40000004100 */
[----:B------:R-:W-:Y:S02]  /*5640*/  HADD2.F32 R106, -RZ, R53.H0_H0 ;  /* 0x20000035ff6a7230 */ /* 0x000fe40000004100 */
[----:B----4-:R-:W-:Y:S01]  /*5650*/  FADD.FTZ R108, -R70, 1 ;  /* 0x3f800000466c7421 */ /* 0x010fe20000010100 */
[----:B------:R-:W4:Y:S01]  /*5660*/  MUFU.RCP R99, R99 ;  /* 0x0000006300637308 */ /* 0x000f220000001000 */
        /* <DEDUP_REMOVED lines=14> */
[----:B---3--:R-:W-:Y:S01]  /*5750*/  FADD.FTZ R104, R112, 1 ;  /* 0x3f80000070687421 */ /* 0x008fe20000010000 */
[----:B------:R-:W-:-:S02]  /*5760*/  HADD2.F32 R103, -RZ, R103.H0_H0 ;  /* 0x20000067ff677230 */ /* 0x000fc40000004100 */
[----:B------:R-:W-:Y:S01]  /*5770*/  FFMA.FTZ R112, R44, R107, 1 ;  /* 0x3f8000002c707423 */ /* 0x000fe2000001006b */
[----:B------:R-:W-:Y:S01]  /*5780*/  HADD2.F32 R98, -RZ, R98.H0_H0 ;  /* 0x20000062ff627230 */ /* 0x000fe20000004100 */
[----:B------:R-:W3:Y:S01]  /*5790*/  MUFU.EX2 R115, R115 ;  /* 0x0000007300737308 */ /* 0x000ee20000000800 */
[----:B------:R-:W-:Y:S01]  /*57a0*/  FMUL.FTZ R107, R71, R108 ;  /* 0x0000006c476b7220 */ /* 0x000fe20000410000 */
[----:B------:R-:W2:Y:S01]  /*57b0*/  LDS.U16 R4, [R94+0x12] ;  /* 0x000012005e047984 */ /* 0x000ea20000000400 */
[----:B------:R-:W-:Y:S01]  /*57c0*/  HADD2.F32 R108, -RZ, R29.H0_H0 ;  /* 0x2000001dff6c7230 */ /* 0x000fe20000004100 */
[----:B------:R4:W3:Y:S01]  /*57d0*/  MUFU.EX2 R117, R116 ;  /* 0x0000007400757308 */ /* 0x0008e20000000800 */
[----:B-1----:R-:W-:-:S03]  /*57e0*/  HADD2.F32 R29, -RZ, R5.H0_H0 ;  /* 0x20000005ff1d7230 */ /* 0x002fc60000004100 */
[----:B------:R1:W3:Y:S01]  /*57f0*/  MUFU.EX2 R120, R118 ;  /* 0x0000007600787308 */ /* 0x0002e20000000800 */
[----:B-----5:R-:W-:-:S03]  /*5800*/  FADD.FTZ R110, -R74, 1 ;  /* 0x3f8000004a6e7421 */ /* 0x020fc60000010100 */
[----:B------:R5:W-:Y:S01]  /*5810*/  MUFU.EX2 R131, R119 ;  /* 0x0000007700837308 */ /* 0x000be20000000800 */
[----:B------:R-:W-:Y:S01]  /*5820*/  FMUL.FTZ R109, R103, R98 ;  /* 0x00000062676d7220 */ /* 0x000fe20000410000 */
[----:B----4-:R-:W-:Y:S04]  /*5830*/  LDS.U16 R116, [R94+0x14] ;  /* 0x000014005e747984 */ /* 0x010fe80000000400 */
[----:B-1----:R-:W1:Y:S01]  /*5840*/  LDS.U16 R118, [R94+0x16] ;  /* 0x000016005e767984 */ /* 0x002e620000000400 */
[----:B------:R-:W4:Y:S03]  /*5850*/  MUFU.EX2 R113, R113 ;  /* 0x0000007100717308 */ /* 0x000f260000000800 */
        /* <DEDUP_REMOVED lines=10> */
[----:B---3--:R-:W-:Y:S01]  /*5900*/  FADD.FTZ R110, R115, 1 ;  /* 0x3f800000736e7421 */ /* 0x008fe20000010000 */
[----:B------:R-:W-:Y:S01]  /*5910*/  FADD.FTZ R115, R117, 1 ;  /* 0x3f80000075737421 */ /* 0x000fe20000010000 */
[----:B------:R-:W-:Y:S01]  /*5920*/  FADD.FTZ R117, R120, 1 ;  /* 0x3f80000078757421 */ /* 0x000fe20000010000 */
[----:B------:R-:W-:Y:S01]  /*5930*/  FMUL.FTZ R129, R112, R5 ;  /* 0x0000000570817220 */ /* 0x000fe20000410000 */
[----:B------:R-:W-:Y:S01]  /*5940*/  LDS.U16 R120, [R94+0x1c] ;  /* 0x00001c005e787984 */ /* 0x000fe20000000400 */
[----:B----4-:R-:W-:Y:S01]  /*5950*/  FADD.FTZ R113, R113, 1 ;  /* 0x3f80000071717421 */ /* 0x010fe20000010000 */
[----:B------:R-:W-:Y:S02]  /*5960*/  MUFU.RCP R104, R104 ;  /* 0x0000006800687308 */ /* 0x000fe40000001000 */
[----:B------:R-:W0:Y:S01]  /*5970*/  LDS.U16 R5, [R94+0x1a] ;  /* 0x00001a005e057984 */ /* 0x000e220000000400 */
[----:B------:R-:W-:-:S02]  /*5980*/  HADD2.F32 R107, -RZ, R28.H0_H0 ;  /* 0x2000001cff6b7230 */ /* 0x000fc40000004100 */
[----:B--2---:R-:W-:-:S03]  /*5990*/  HADD2.F32 R28, -RZ, R111.H0_H0 ;  /* 0x2000006fff1c7230 */ /* 0x004fc60000004100 */
[----:B------:R-:W2:Y:S01]  /*59a0*/  MUFU.RCP R109, R109 ;  /* 0x0000006d006d7308 */ /* 0x000ea20000001000 */
        /* <DEDUP_REMOVED lines=8> */
[----:B--2---:R-:W-:Y:S01]  /*5a30*/  FADD.FTZ R27, -R109, 1 ;  /* 0x3f8000006d1b7421 */ /* 0x004fe20000010100 */
        /* <DEDUP_REMOVED lines=9> */
[----:B-1----:R-:W-:Y:S02]  /*5ad0*/  HADD2.F32 R26, -RZ, R118.H0_H0 ;  /* 0x20000076ff1a7230 */ /* 0x002fe40000004100 */
        /* <DEDUP_REMOVED lines=285> */
.L_x_8284:
        /* <DEDUP_REMOVED lines=111> */
.L_x_8383:
[----:B------:R-:W-:Y:S01]  /*73a0*/  SHF.L.U32 R124, R197, 0x5, RZ ;  /* 0x00000005c57c7819 */ /* 0x000fe200000006ff */
[----:B0-----:R-:W-:Y:S01]  /*73b0*/  HFMA2 R63, -RZ, RZ, 0, 0 ;  /* 0x00000000ff3f7431 */ /* 0x001fe200000001ff */
[----:B01----:R-:W-:Y:S02]  /*73c0*/  MOV R65, UR44 ;  /* 0x0000002c00417c02 */ /* 0x003fe40008000f00 */
        /* <DEDUP_REMOVED lines=372> */
[C---:B------:R-:W-:Y:S01]  /*8b10*/  FMUL.FTZ R103, R62.reuse, R87 ;  /* 0x000000573e677220 */ /* 0x040fe20000410000 */
[----:B------:R-:W-:Y:S01]  /*8b20*/  FMUL.FTZ R70, R62, R82 ;  /* 0x000000523e467220 */ /* 0x000fe20000410000 */
[C---:B-1----:R-:W-:Y:S01]  /*8b30*/  FMUL.FTZ R153, R68.reuse, R153 ;  /* 0x0000009944997220 */ /* 0x042fe20000410000 */
        /* <DEDUP_REMOVED lines=35> */
[----:B------:R-:W-:Y:S01]  /*8d70*/  FMUL.FTZ R141, R69, R112 ;  /* 0x00000070458d7220 */ /* 0x000fe20000410000 */
[----:B------:R-:W-:-:S02]  /*8d80*/  UIADD3 UR26, UPT, UPT, UR16, -0x1, URZ ;  /* 0xffffffff101a7890 */ /* 0x000fc4000fffe0ff */
        /* <DEDUP_REMOVED lines=31> */
[----:B------:R-:W-:Y:S01]  /*8f80*/  ULEA.HI UR27, UR26, UR26, URZ, 0x1 ;  /* 0x0000001a1a1b7291 */ /* 0x000fe2000f8f08ff */
[----:B------:R-:W-:-:S03]  /*8f90*/  FMUL.FTZ R62, R62, R93 ;  /* 0x0000005d3e3e7220 */ /* 0x000fc60000410000 */
[----:B------:R-:W-:-:S04]  /*8fa0*/  ULOP3.LUT UR27, UR27, 0xfffffe, URZ, 0xc0, !UPT ;  /* 0x00fffffe1b1b7892 */ /* 0x000fc8000f8ec0ff */
[----:B------:R-:W-:Y:S01]  /*8fb0*/  UIADD3 UR26, UPT, UPT, UR26, -UR27, URZ ;  /* 0x8000001b1a1a7290 */ /* 0x000fe2000fffe0ff */
[----:B------:R-:W0:Y:S03]  /*8fc0*/  MUFU.EX2 R62, R62 ;  /* 0x0000003e003e7308 */ /* 0x000e260000000800 */
[----:B------:R-:W-:Y:S01]  /*8fd0*/  ULEA UR26, UR26, UR8, 0x8 ;  /* 0x000000081a1a7291 */ /* 0x000fe2000f8e40ff */
        /* <DEDUP_REMOVED lines=92> */
.L_x_8287:
[----:B------:R-:W-:-:S06]  /*95a0*/  LEA R114, R197, UR25, 0x3 ;  /* 0x00000019c5727c11 */ /* 0x000fcc000f8e18ff */
[----:B------:R-:W0:Y:S02]  /*95b0*/  LDS.64 R114, [R114+0x49e8] ;  /* 0x0049e80072727984 */ /* 0x000e240000000a00 */
.L_x_8288:
[----:B------:R-:W-:Y:S05]  /*95c0*/  BSYNC.RECONVERGENT B0 ;  /* 0x0000000000007941 */ /* 0x000fea0003800200 */
.L_x_8286:
        /* <DEDUP_REMOVED lines=25> */
[-C--:B------:R-:W-:Y:S01]  /*9760*/  FMUL.FTZ R203, R117, R91.reuse ;  /* 0x0000005b75cb7220 */ /* 0x080fe20000410000 */
[----:B------:R-:W-:Y:S01]  /*9770*/  FMUL.FTZ R204, R116, R91 ;  /* 0x0000005b74cc7220 */ /* 0x000fe20000410000 */
[-C--:B------:R-:W-:Y:S01]  /*9780*/  FMUL.FTZ R205, R112, R90.reuse ;  /* 0x0000005a70cd7220 */ /* 0x080fe20000410000 */
        /* <DEDUP_REMOVED lines=14> */
[-C--:B------:R-:W-:Y:S01]  /*9870*/  FMUL.FTZ R209, R108, R88.reuse ;  /* 0x000000586cd17220 */ /* 0x080fe20000410000 */
[----:B------:R-:W-:Y:S01]  /*9880*/  FFMA.FTZ R70, R165, R69, R70 ;  /* 0x00000045a5467223 */ /* 0x000fe20000010046 */
[C---:B------:R-:W-:Y:S01]  /*9890*/  FMUL.FTZ R66, R164.reuse, R65 ;  /* 0x00000041a4427220 */ /* 0x040fe20000410000 */
        /* <DEDUP_REMOVED lines=9> */
[----:B------:R-:W-:Y:S01]  /*9930*/  FMUL.FTZ R65, R162, R66 ;  /* 0x00000042a2417220 */ /* 0x000fe20000410000 */
[----:B------:R-:W-:Y:S01]  /*9940*/  FFMA.FTZ R71, R165, R71, -R64 ;  /* 0x00000047a5477223 */ /* 0x000fe20000010840 */
[----:B------:R-:W-:Y:S01]  /*9950*/  FMUL.FTZ R213, R104, R86 ;  /* 0x0000005668d57220 */ /* 0x000fe20000410000 */
[CC--:B------:R-:W-:Y:S01]  /*9960*/  FMUL.FTZ R64, R162.reuse, R68.reuse ;  /* 0x00000044a2407220 */ /* 0x0c0fe20000410000 */
        /* <DEDUP_REMOVED lines=92> */
[-C--:B------:R-:W-:Y:S01]  /*9f30*/  FMUL.FTZ R66, R150, R67.reuse ;  /* 0x0000004396427220 */ /* 0x080fe20000410000 */
[-C--:B------:R-:W-:Y:S01]  /*9f40*/  FMUL.FTZ R229, R186, R78.reuse ;  /* 0x0000004ebae57220 */ /* 0x080fe20000410000 */
[----:B------:R-:W-:Y:S01]  /*9f50*/  FMUL.FTZ R230, R187, R78 ;  /* 0x0000004ebbe67220 */ /* 0x000fe20000410000 */
[C---:B------:R-:W-:Y:S01]  /*9f60*/  FFMA.FTZ R67, R151.reuse, R67, -R64 ;  /* 0x0000004397437223 */ /* 0x040fe20000010840 */
[C---:B------:R-:W-:Y:S01]  /*9f70*/  FMUL.FTZ R64, R142.reuse, R69 ;  /* 0x000000458e407220 */ /* 0x040fe20000410000 */
[----:B------:R-:W-:Y:S01]  /*9f80*/  FFMA.FTZ R66, R151, R65, R66 ;  /* 0x0000004197427223 */ /* 0x000fe20000010042 */
[----:B------:R-:W-:Y:S01]  /*9f90*/  LEA R198, R197, UR25, 0x4 ;  /* 0x00000019c5c67c11 */ /* 0x000fe2000f8e20ff */
[----:B------:R-:W-:Y:S01]  /*9fa0*/  FFMA.FTZ R67, R39, R220, R67 ;  /* 0x000000dc27437223 */ /* 0x000fe20000010043 */
[-C--:B------:R-:W-:Y:S01]  /*9fb0*/  FFMA.FTZ R64, R143, R68.reuse, -R64 ;  /* 0x000000448f407223 */ /* 0x080fe20000010840 */
[----:B------:R-:W-:Y:S01]  /*9fc0*/  FMUL.FTZ R68, R142, R68 ;  /* 0x000000448e447220 */ /* 0x000fe20000410000 */
[----:B------:R-:W-:Y:S01]  /*9fd0*/  FFMA.FTZ R66, R39, R219, R66 ;  /* 0x000000db27427223 */ /* 0x000fe20000010042 */
[----:B------:R-:W-:-:S02]  /*9fe0*/  LOP3.LUT R2, R2, 0xfffffffd, RZ, 0xc0, !PT ;  /* 0xfffffffd02027812 */ /* 0x000fc400078ec0ff */
[----:B------:R-:W-:Y:S01]  /*9ff0*/  FFMA.FTZ R65, R143, R69, R68 ;  /* 0x000000458f417223 */ /* 0x000fe20000010044 */
        /* <DEDUP_REMOVED lines=121> */
.L_x_8411:
        /* <DEDUP_REMOVED lines=13> */
.L_x_8414:
[----:B------:R-:W-:-:S03]  /*a860*/  UMOV UR26, 0xffffffff ;  /* 0xffffffff001a7882 */ /* 0x000fc60000000000 */
[----:B------:R-:W-:Y:S05]  /*a870*/  BRA.DIV UR26, `(.L_x_8292) ;  /* 0x000000861adc7947 */ /* 0x000fea000b800000 */
.L_x_8417:
[----:B------:R-:W-:-:S03]  /*a880*/  UMOV UR26, 0xffffffff ;  /* 0xffffffff001a7882 */ /* 0x000fc60000000000 */
[----:B------:R-:W-:Y:S05]  /*a890*/  BRA.DIV UR26, `(.L_x_8293) ;  /* 0x000000861afc7947 */ /* 0x000fea000b800000 */
.L_x_8420:
[----:B------:R-:W-:-:S03]  /*a8a0*/  UMOV UR26, 0xffffffff ;  /* 0xffffffff001a7882 */ /* 0x000fc60000000000 */
[----:B------:R-:W-:Y:S05]  /*a8b0*/  BRA.DIV UR26, `(.L_x_8294) ;  /* 0x0000008a1a1c7947 */ /* 0x000fea000b800000 */
.L_x_8423:
        /* <DEDUP_REMOVED lines=10> */
.L_x_8433:
        /* <DEDUP_REMOVED lines=23> */
.L_x_8289:
        /* <DEDUP_REMOVED lines=169> */
[----:B------:R-:W-:Y:S01]  /*b560*/  FADD.FTZ R67, R184, R67 ;  /* 0x00000043b8437221 */ /* 0x000fe20000010000 */
[-C--:B------:R-:W-:Y:S02]  /*b570*/  FMUL.FTZ R69, R168, R199.reuse ;  /* 0x000000c7a8457220 */ /* 0x080fe40000410000 */
[----:B------:R-:W-:Y:S01]  /*b580*/  FFMA.FTZ R68, R169, R199, -R68 ;  /* 0x000000c7a9447223 */ /* 0x000fe20000010844 */
[----:B------:R-:W0:Y:S03]  /*b590*/  @!P0 LDS.128 R60, [UR26+0x4be0] ;  /* 0x004be01aff3c8984 */ /* 0x000e260008000c00 */
[----:B------:R-:W-:Y:S01]  /*b5a0*/  FFMA.FTZ R202, R75, R202, R68 ;  /* 0x000000ca4bca7223 */ /* 0x000fe20000010044 */
[----:B------:R1:W-:Y:S02]  /*b5b0*/  STS.128 [R198+0x35e0], R64 ;  /* 0x0035e040c6007388 */ /* 0x0003e40000000c00 */
[----:B-1----:R-:W-:-:S04]  /*b5c0*/  FFMA.FTZ R64, R169, R200, R69 ;  /* 0x000000c8a9407223 */ /* 0x002fc80000010045 */
        /* <DEDUP_REMOVED lines=108> */
.L_x_8438:
        /* <DEDUP_REMOVED lines=13> */
.L_x_8299:
[----:B------:R-:W-:Y:S05]  /*bd60*/  BSYNC.RECONVERGENT B0 ;  /* 0x0000000000007941 */ /* 0x000fea0003800200 */
.L_x_8298:
[----:B------:R-:W-:Y:S01]  /*bd70*/  UMOV UR26, 0xffffffff ;  /* 0xffffffff001a7882 */ /* 0x000fe20000000000 */
[----:B------:R-:W-:Y:S02]  /*bd80*/  ISETP.GT.U32.AND P2, PT, R98, 0x1d, PT ;  /* 0x0000001d6200780c */ /* 0x000fe40003f44070 */
[----:B------:R-:W-:Y:S11]  /*bd90*/  BRA.DIV UR26, `(.L_x_8300) ;  /* 0x0000007a1a387947 */ /* 0x000ff6000b800000 */
[----:B-1----:R1:W0:Y:S04]  /*bda0*/  SHFL.DOWN PT, R69, R245, 0x2, 0x1f ;  /* 0x08401f00f5457f89 */ /* 0x00222800000e0000 */
[----:B--2---:R1:W2:Y:S04]  /*bdb0*/  SHFL.DOWN PT, R70, R246, 0x2, 0x1f ;  /* 0x08401f00f6467f89 */ /* 0x0042a800000e0000 */
[----:B---3--:R1:W3:Y:S04]  /*bdc0*/  SHFL.DOWN PT, R123, R247, 0x2, 0x1f ;  /* 0x08401f00f77b7f89 */ /* 0x0082e800000e0000 */
[----:B------:R1:W0:Y:S02]  /*bdd0*/  SHFL.DOWN PT, R71, R248, 0x2, 0x1f ;  /* 0x08401f00f8477f89 */ /* 0x00022400000e0000 */
.L_x_8444:
        /* <DEDUP_REMOVED lines=13> */
.L_x_8302:
[----:B------:R-:W-:Y:S05]  /*beb0*/  BSYNC.RECONVERGENT B0 ;  /* 0x0000000000007941 */ /* 0x000fea0003800200 */
.L_x_8301:
[----:B------:R-:W-:Y:S01]  /*bec0*/  UMOV UR26, 0xffffffff ;  /* 0xffffffff001a7882 */ /* 0x000fe20000000000 */
[----:B------:R-:W-:Y:S02]  /*bed0*/  ISETP.GT.U32.AND P2, PT, R98, 0x1b, PT ;  /* 0x0000001b6200780c */ /* 0x000fe40003f44070 */
[----:B------:R-:W-:Y:S11]  /*bee0*/  BRA.DIV UR26, `(.L_x_8303) ;  /* 0x0000007a1a587947 */ /* 0x000ff6000b800000 */
[----:B0-----:R0:W0:Y:S04]  /*bef0*/  SHFL.DOWN PT, R69, R245, 0x4, 0x1f ;  /* 0x08801f00f5457f89 */ /* 0x00102800000e0000 */
[----:B--2---:R2:W0:Y:S04]  /*bf00*/  SHFL.DOWN PT, R70, R246, 0x4, 0x1f ;  /* 0x08801f00f6467f89 */ /* 0x00442800000e0000 */
[----:B---3--:R2:W3:Y:S04]  /*bf10*/  SHFL.DOWN PT, R123, R247, 0x4, 0x1f ;  /* 0x08801f00f77b7f89 */ /* 0x0084e800000e0000 */
[----:B------:R2:W0:Y:S02]  /*bf20*/  SHFL.DOWN PT, R71, R248, 0x4, 0x1f ;  /* 0x08801f00f8477f89 */ /* 0x00042400000e0000 */
.L_x_8450:
        /* <DEDUP_REMOVED lines=13> */
.L_x_8305:
[----:B------:R-:W-:Y:S05]  /*c000*/  BSYNC.RECONVERGENT B0 ;  /* 0x0000000000007941 */ /* 0x000fea0003800200 */
.L_x_8304:
[----:B------:R-:W-:Y:S01]  /*c010*/  UMOV UR26, 0xffffffff ;  /* 0xffffffff001a7882 */ /* 0x000fe20000000000 */
[----:B------:R-:W-:Y:S02]  /*c020*/  ISETP.GT.U32.AND P2, PT, R98, 0x17, PT ;  /* 0x000000176200780c */ /* 0x000fe40003f44070 */
[----:B------:R-:W-:Y:S11]  /*c030*/  BRA.DIV UR26, `(.L_x_8306) ;  /* 0x0000007a1a787947 */ /* 0x000ff6000b800000 */
[----:B0-----:R0:W0:Y:S04]  /*c040*/  SHFL.DOWN PT, R69, R245, 0x8, 0x1f ;  /* 0x09001f00f5457f89 */ /* 0x00102800000e0000 */
[----:B------:R0:W0:Y:S04]  /*c050*/  SHFL.DOWN PT, R70, R246, 0x8, 0x1f ;  /* 0x09001f00f6467f89 */ /* 0x00002800000e0000 */
[----:B---3--:R3:W0:Y:S04]  /*c060*/  SHFL.DOWN PT, R123, R247, 0x8, 0x1f ;  /* 0x09001f00f77b7f89 */ /* 0x00862800000e0000 */
[----:B------:R3:W0:Y:S02]  /*c070*/  SHFL.DOWN PT, R71, R248, 0x8, 0x1f ;  /* 0x09001f00f8477f89 */ /* 0x00062400000e0000 */
.L_x_8456:
        /* <DEDUP_REMOVED lines=13> */
.L_x_8308:
[----:B------:R-:W-:Y:S05]  /*c150*/  BSYNC.RECONVERGENT B0 ;  /* 0x0000000000007941 */ /* 0x000fea0003800200 */
.L_x_8307:
[----:B------:R-:W-:Y:S01]  /*c160*/  UMOV UR26, 0xffffffff ;  /* 0xffffffff001a7882 */ /* 0x000fe20000000000 */
[----:B------:R-:W-:Y:S02]  /*c170*/  ISETP.GT.U32.AND P2, PT, R98, 0xf, PT ;  /* 0x0000000f6200780c */ /* 0x000fe40003f44070 */
[----:B------:R-:W-:Y:S11]  /*c180*/  BRA.DIV UR26, `(.L_x_8309) ;  /* 0x0000007a1a987947 */ /* 0x000ff6000b800000 */
[----:B0-----:R0:W0:Y:S04]  /*c190*/  SHFL.DOWN PT, R69, R245, 0x10, 0x1f ;  /* 0x0a001f00f5457f89 */ /* 0x00102800000e0000 */
[----:B------:R0:W0:Y:S04]  /*c1a0*/  SHFL.DOWN PT, R70, R246, 0x10, 0x1f ;  /* 0x0a001f00f6467f89 */ /* 0x00002800000e0000 */
[----:B------:R0:W0:Y:S04]  /*c1b0*/  SHFL.DOWN PT, R123, R247, 0x10, 0x1f ;  /* 0x0a001f00f77b7f89 */ /* 0x00002800000e0000 */
[----:B------:R0:W0:Y:S02]  /*c1c0*/  SHFL.DOWN PT, R71, R248, 0x10, 0x1f ;  /* 0x0a001f00f8477f89 */ /* 0x00002400000e0000 */
.L_x_8462:
        /* <DEDUP_REMOVED lines=13> */
.L_x_8311:
[----:B------:R-:W-:Y:S05]  /*c2a0*/  BSYNC.RECONVERGENT B0 ;  /* 0x0000000000007941 */ /* 0x000fea0003800200 */
.L_x_8310:
        /* <DEDUP_REMOVED lines=25> */
.L_x_8476:
        /* <DEDUP_REMOVED lines=13> */
.L_x_8314:
[----:B------:R-:W-:Y:S05]  /*c510*/  BSYNC.RECONVERGENT B0 ;  /* 0x0000000000007941 */ /* 0x000fea0003800200 */
.L_x_8313:
        /* <DEDUP_REMOVED lines=16> */
.L_x_8296:
        /* <DEDUP_REMOVED lines=53> */
[----:B------:R-:W-:Y:S01]  /*c970*/  FADD.FTZ R170, R170, R185 ;  /* 0x000000b9aaaa7221 */ /* 0x000fe20000010000 */
[----:B------:R-:W-:Y:S01]  /*c980*/  FFMA.FTZ R61, R11, R214, R122 ;  /* 0x000000d60b3d7223 */ /* 0x000fe2000001007a */
[----:B------:R-:W-:Y:S01]  /*c990*/  FFMA.FTZ R69, R112, -R69, R205 ;  /* 0x8000004570457223 */ /* 0x000fe200000100cd */
[----:B------:R-:W-:Y:S01]  /*c9a0*/  FFMA.FTZ R205, R15, -R205, R204 ;  /* 0x800000cd0fcd7223 */ /* 0x000fe200000100cc */
[----:B------:R-:W-:Y:S01]  /*c9b0*/  FMUL.FTZ R196, R142, R170 ;  /* 0x000000aa8ec47220 */ /* 0x000fe20000410000 */
[----:B------:R-:W-:Y:S01]  /*c9c0*/  FFMA.FTZ R198, R10, R215, R61 ;  /* 0x000000d70ac67223 */ /* 0x000fe2000001003d */
[-C--:B------:R-:W-:Y:S01]  /*c9d0*/  FFMA.FTZ R207, -R111, R70.reuse, R207 ;  /* 0x000000466fcf7223 */ /* 0x080fe200000101cf */
[----:B------:R-:W-:Y:S01]  /*c9e0*/  FFMA.FTZ R70, R110, -R70, R208 ;  /* 0x800000466e467223 */ /* 0x000fe200000100d0 */
[----:B------:R-:W-:Y:S01]  /*c9f0*/  FFMA.FTZ R208, R14, -R208, R205 ;  /* 0x800000d00ed07223 */ /* 0x000fe200000100cd */
[----:B------:R-:W-:Y:S01]  /*ca00*/  FFMA.FTZ R61, R9, R218, R198 ;  /* 0x000000da093d7223 */ /* 0x000fe200000100c6 */
[----:B------:R-:W-:Y:S01]  /*ca10*/  FFMA.FTZ R210, -R109, R71, R210 ;  /* 0x000000476dd27223 */ /* 0x000fe200000101d2 */
[----:B------:R-:W-:Y:S01]  /*ca20*/  FMUL.FTZ R114, R48, R87 ;  /* 0x0000005730727220 */ /* 0x000fe20000410000 */
[----:B------:R-:W-:Y:S01]  /*ca30*/  FMUL.FTZ R200, R34, R78 ;  /* 0x0000004e22c87220 */ /* 0x000fe20000410000 */
[----:B------:R-:W-:Y:S01]  /*ca40*/  FFMA.FTZ R198, R8, R220, R61 ;  /* 0x000000dc08c67223 */ /* 0x000fe2000001003d */
[-C--:B------:R-:W-:Y:S01]  /*ca50*/  FFMA.FTZ R220, -R99, R63.reuse, R220 ;  /* 0x0000003f63dc7223 */ /* 0x080fe200000101dc */
[----:B------:R-:W-:Y:S01]  /*ca60*/  FFMA.FTZ R61, R124, -R63, R219 ;  /* 0x8000003f7c3d7223 */ /* 0x000fe200000100db */
[----:B------:R-:W-:Y:S01]  /*ca70*/  FMUL.FTZ R63, R140, R67 ;  /* 0x000000438c3f7220 */ /* 0x000fe20000410000 */
[----:B------:R-:W-:Y:S01]  /*ca80*/  FFMA.FTZ R185, R7, R222, R198 ;  /* 0x000000de07b97223 */ /* 0x000fe200000100c6 */
[----:B------:R-:W-:Y:S01]  /*ca90*/  FFMA.FTZ R71, R108, -R71, R209 ;  /* 0x800000476c477223 */ /* 0x000fe200000100d1 */
[----:B------:R-:W-:Y:S01]  /*caa0*/  FFMA.FTZ R209, R13, -R209, R208 ;  /* 0x800000d10dd17223 */ /* 0x000fe200000100d0 */
[----:B------:R-:W-:Y:S01]  /*cab0*/  FFMA.FTZ R140, R141, R62, R63 ;  /* 0x0000003e8d8c7223 */ /* 0x000fe2000001003f */
[-C--:B------:R-:W-:Y:S01]  /*cac0*/  FFMA.FTZ R211, -R107, R114.reuse, R211 ;  /* 0x000000726bd37223 */ /* 0x080fe200000101d3 */
[----:B------:R-:W-:Y:S01]  /*cad0*/  FFMA.FTZ R114, R106, -R114, R212 ;  /* 0x800000726a727223 */ /* 0x000fe200000100d4 */
[----:B------:R-:W-:Y:S01]  /*cae0*/  FFMA.FTZ R212, R12, -R212, R209 ;  /* 0x800000d40cd47223 */ /* 0x000fe200000100d1 */
[----:B------:R-:W-:Y:S01]  /*caf0*/  FADD.FTZ R140, R125, R140 ;  /* 0x0000008c7d8c7221 */ /* 0x000fe20000010000 */
[----:B------:R-:W-:Y:S01]  /*cb00*/  FMUL.FTZ R209, R67, R78 ;  /* 0x0000004e43d17220 */ /* 0x000fe20000410000 */
[----:B------:R-:W-:Y:S01]  /*cb10*/  FMUL.FTZ R63, R38, R82 ;  /* 0x00000052263f7220 */ /* 0x000fe20000410000 */
[----:B------:R-:W-:Y:S01]  /*cb20*/  FFMA.FTZ R218, -R101, R123, R218 ;  /* 0x0000007b65da7223 */ /* 0x000fe200000101da */
[-C--:B------:R-:W-:Y:S01]  /*cb30*/  FMUL.FTZ R141, R142, R140.reuse ;  /* 0x0000008c8e8d7220 */ /* 0x080fe20000410000 */
[----:B------:R-:W-:Y:S01]  /*cb40*/  FFMA.FTZ R125, R143, R140, R196 ;  /* 0x0000008c8f7d7223 */ /* 0x000fe200000100c4 */
[----:B------:R-:W-:Y:S01]  /*cb50*/  FFMA.FTZ R196, R6, R224, R185 ;  /* 0x000000e006c47223 */ /* 0x000fe200000100b9 */
[----:B------:R-:W-:Y:S01]  /*cb60*/  FMUL.FTZ R185, R35, R79 ;  /* 0x0000004f23b97220 */ /* 0x000fe20000410000 */
[----:B------:R-:W-:Y:S01]  /*cb70*/  FFMA.FTZ R142, R143, R170, -R141 ;  /* 0x000000aa8f8e7223 */ /* 0x000fe2000001088d */
[----:B------:R-:W-:Y:S01]  /*cb80*/  FADD.FTZ R126, R126, R125 ;  /* 0x0000007d7e7e7221 */ /* 0x000fe20000010000 */
[----:B------:R-:W-:Y:S01]  /*cb90*/  FFMA.FTZ R143, R5, R226, R196 ;  /* 0x000000e2058f7223 */ /* 0x000fe200000100c4 */
[----:B------:R-:W-:Y:S01]  /*cba0*/  FMUL.FTZ R141, R36, R80 ;  /* 0x00000050248d7220 */ /* 0x000fe20000410000 */
[----:B------:R-:W-:Y:S01]  /*cbb0*/  FADD.FTZ R171, R171, R142 ;  /* 0x0000008eabab7221 */ /* 0x000fe20000010000 */
[----:B------:R-:W-:Y:S01]  /*cbc0*/  FMUL.FTZ R125, R37, R81 ;  /* 0x00000051257d7220 */ /* 0x000fe20000410000 */
[----:B------:R-:W-:Y:S01]  /*cbd0*/  FFMA.FTZ R222, -R195, R63, R222 ;  /* 0x0000003fc3de7223 */ /* 0x000fe200000101de */
[----:B------:R-:W-:Y:S01]  /*cbe0*/  FFMA.FTZ R226, -R191, R141, R226 ;  /* 0x0000008dbfe27223 */ /* 0x000fe200000101e2 */
[C---:B------:R-:W-:Y:S01]  /*cbf0*/  FMUL.FTZ R142, R144.reuse, R171 ;  /* 0x000000ab908e7220 */ /* 0x040fe20000410000 */
[-C--:B------:R-:W-:Y:S01]  /*cc00*/  FMUL.FTZ R144, R144, R126.reuse ;  /* 0x0000007e90907220 */ /* 0x080fe20000410000 */
[C---:B------:R-:W-:Y:S01]  /*cc10*/  FFMA.FTZ R141, R190.reuse, -R141, R225 ;  /* 0x8000008dbe8d7223 */ /* 0x040fe200000100e1 */
[-C--:B------:R-:W-:Y:S01]  /*cc20*/  FMUL.FTZ R190, R190, R171.reuse ;  /* 0x000000abbebe7220 */ /* 0x080fe20000410000 */
[C---:B------:R-:W-:Y:S01]  /*cc30*/  FFMA.FTZ R142, R145.reuse, R126, R142 ;  /* 0x0000007e918e7223 */ /* 0x040fe2000001008e */
[----:B------:R-:W-:Y:S01]  /*cc40*/  FFMA.FTZ R145, R145, R171, -R144 ;  /* 0x000000ab91917223 */ /* 0x000fe20000010890 */
[----:B------:R-:W-:Y:S01]  /*cc50*/  FFMA.FTZ R144, R4, R228, R143 ;  /* 0x000000e404907223 */ /* 0x000fe2000001008f */
[----:B------:R-:W-:Y:S01]  /*cc60*/  FFMA.FTZ R228, -R189, R185, R228 ;  /* 0x000000b9bde47223 */ /* 0x000fe200000101e4 */
[----:B------:R-:W-:Y:S01]  /*cc70*/  FADD.FTZ R142, R127, R142 ;  /* 0x0000008e7f8e7221 */ /* 0x000fe20000010000 */
[----:B------:R-:W-:Y:S01]  /*cc80*/  FADD.FTZ R172, R172, R145 ;  /* 0x00000091acac7221 */ /* 0x000fe20000010000 */
[C---:B------:R-:W-:Y:S01]  /*cc90*/  FMUL.FTZ R145, R186.reuse, R67 ;  /* 0x00000043ba917220 */ /* 0x040fe20000410000 */
[----:B------:R-:W-:Y:S01]  /*cca0*/  FFMA.FTZ R186, R186, -R200, R229 ;  /* 0x800000c8baba7223 */ /* 0x000fe200000100e5 */
[C---:B------:R-:W-:Y:S01]  /*ccb0*/  FMUL.FTZ R127, R146.reuse, R142 ;  /* 0x0000008e927f7220 */ /* 0x040fe20000410000 */
[----:B------:R-:W-:Y:S01]  /*ccc0*/  FMUL.FTZ R198, R146, R172 ;  /* 0x000000ac92c67220 */ /* 0x000fe20000410000 */
[C---:B------:R-:W-:Y:S01]  /*ccd0*/  FFMA.FTZ R185, R188.reuse, -R185, R227 ;  /* 0x800000b9bcb97223 */ /* 0x040fe200000100e3 */
[----:B------:R-:W-:Y:S01]  /*cce0*/  FMUL.FTZ R188, R188, R170 ;  /* 0x000000aabcbc7220 */ /* 0x000fe20000410000 */
[C---:B------:R-:W-:Y:S01]  /*ccf0*/  FFMA.FTZ R146, R147.reuse, R172, -R127 ;  /* 0x000000ac93927223 */ /* 0x040fe2000001087f */
[----:B------:R-:W-:Y:S01]  /*cd00*/  FFMA.FTZ R143, R147, R142, R198 ;  /* 0x0000008e938f7223 */ /* 0x000fe200000100c6 */
[C---:B------:R-:W-:Y:S01]  /*cd10*/  FFMA.FTZ R127, -R187.reuse, R200, R230 ;  /* 0x000000c8bb7f7223 */ /* 0x040fe200000101e6 */
[----:B------:R-:W-:Y:S01]  /*cd20*/  FFMA.FTZ R187, R187, R62, R145 ;  /* 0x0000003ebbbb7223 */ /* 0x000fe20000010091 */
[----:B------:R-:W-:Y:S01]  /*cd30*/  FADD.FTZ R173, R173, R146 ;  /* 0x00000092adad7221 */ /* 0x000fe20000010000 */
[----:B------:R-:W-:Y:S01]  /*cd40*/  FADD.FTZ R143, R128, R143 ;  /* 0x0000008f808f7221 */ /* 0x000fe20000010000 */
        /* <DEDUP_REMOVED lines=9> */
[----:B------:R-:W-:Y:S01]  /*cde0*/  FMUL.FTZ R62, R186, R209 ;  /* 0x000000d1ba3e7220 */ /* 0x000fe20000410000 */
[----:B------:R-:W-:Y:S01]  /*cdf0*/  FADD.FTZ R148, R129, R148 ;  /* 0x0000009481947221 */ /* 0x000fe20000010000 */
[----:B------:R-:W-:Y:S01]  /*ce00*/  FADD.FTZ R174, R174, R149 ;  /* 0x00000095aeae7221 */ /* 0x000fe20000010000 */
[----:B------:R-:W-:Y:S01]  /*ce10*/  FMUL.FTZ R146, R186, R205 ;  /* 0x000000cdba927220 */ /* 0x000fe20000410000 */
[-C--:B------:R-:W-:Y:S01]  /*ce20*/  FFMA.FTZ R145, R127, R67.reuse, R62 ;  /* 0x000000437f917223 */ /* 0x080fe2000001003e */
[C---:B------:R-:W-:Y:S01]  /*ce30*/  FMUL.FTZ R149, R150.reuse, R148 ;  /* 0x0000009496957220 */ /* 0x040fe20000410000 */
[----:B------:R-:W-:Y:S01]  /*ce40*/  FMUL.FTZ R62, R150, R174 ;  /* 0x000000ae963e7220 */ /* 0x000fe20000410000 */
[-C--:B------:R-:W-:Y:S01]  /*ce50*/  FMUL.FTZ R186, R186, R67.reuse ;  /* 0x00000043baba7220 */ /* 0x080fe20000410000 */
[----:B------:R-:W-:Y:S01]  /*ce60*/  FFMA.FTZ R150, R189, R140, R188 ;  /* 0x0000008cbd967223 */ /* 0x000fe200000100bc */
[----:B------:R-:W-:Y:S01]  /*ce70*/  FMUL.FTZ R189, R140, UR47 ;  /* 0x0000002f8cbd7c20 */ /* 0x000fe20008410000 */
[C---:B------:R-:W-:Y:S01]  /*ce80*/  FFMA.FTZ R129, R151.reuse, R148, R62 ;  /* 0x0000009497817223 */ /* 0x040fe2000001003e */
[----:B------:R-:W-:Y:S01]  /*ce90*/  FMUL.FTZ R198, R34, R67 ;  /* 0x0000004322c67220 */ /* 0x000fe20000410000 */
[----:B------:R-:W-:Y:S01]  /*cea0*/  FFMA.FTZ R62, R151, R174, -R149 ;  /* 0x000000ae973e7223 */ /* 0x000fe20000010895 */
[----:B------:R-:W-:Y:S01]  /*ceb0*/  FFMA.FTZ R67, R127, R209, -R186 ;  /* 0x000000d17f437223 */ /* 0x000fe200000108ba */
[----:B------:R-:W-:Y:S01]  /*cec0*/  FADD.FTZ R130, R130, R129 ;  /* 0x0000008182827221 */ /* 0x000fe20000010000 */
[C---:B------:R-:W-:Y:S01]  /*ced0*/  FMUL.FTZ R129, R170.reuse, UR47 ;  /* 0x0000002faa817c20 */ /* 0x040fe20008410000 */
[C---:B------:R-:W-:Y:S01]  /*cee0*/  FFMA.FTZ R186, R170.reuse, UR48, -R189 ;  /* 0x00000030aaba7c23 */ /* 0x040fe200080108bd */
[-C--:B------:R-:W-:Y:S01]  /*cef0*/  FMUL.FTZ R170, R170, R79.reuse ;  /* 0x0000004faaaa7220 */ /* 0x080fe20000410000 */
[----:B------:R-:W-:Y:S01]  /*cf00*/  FADD.FTZ R175, R175, R62 ;  /* 0x0000003eafaf7221 */ /* 0x000fe20000010000 */
[C---:B------:R-:W-:Y:S01]  /*cf10*/  FFMA.FTZ R129, R140.reuse, UR48, R129 ;  /* 0x000000308c817c23 */ /* 0x040fe20008010081 */
[----:B------:R-:W-:Y:S01]  /*cf20*/  FMUL.FTZ R140, R140, R79 ;  /* 0x0000004f8c8c7220 */ /* 0x000fe20000410000 */
[C---:B------:R-:W-:Y:S01]  /*cf30*/  FMUL.FTZ R62, R152.reuse, R130 ;  /* 0x00000082983e7220 */ /* 0x040fe20000410000 */
[C---:B------:R-:W-:Y:S01]  /*cf40*/  FMUL.FTZ R189, R185.reuse, R170 ;  /* 0x000000aab9bd7220 */ /* 0x040fe20000410000 */
[-C--:B------:R-:W-:Y:S01]  /*cf50*/  FMUL.FTZ R151, R152, R175.reuse ;  /* 0x000000af98977220 */ /* 0x080fe20000410000 */
[C---:B------:R-:W-:Y:S01]  /*cf60*/  FMUL.FTZ R149, R185.reuse, R186 ;  /* 0x000000bab9957220 */ /* 0x040fe20000410000 */
[-C--:B------:R-:W-:Y:S01]  /*cf70*/  FMUL.FTZ R205, R185, R140.reuse ;  /* 0x0000008cb9cd7220 */ /* 0x080fe20000410000 */
[----:B------:R-:W-:Y:S01]  /*cf80*/  FFMA.FTZ R185, R153, R175, -R62 ;  /* 0x000000af99b97223 */ /* 0x000fe2000001083e */
[-C--:B------:R-:W-:Y:S01]  /*cf90*/  FFMA.FTZ R62, R228, R140.reuse, R189 ;  /* 0x0000008ce43e7223 */ /* 0x080fe200000100bd */
[----:B------:R-:W-:Y:S01]  /*cfa0*/  FMUL.FTZ R186, R35, R140 ;  /* 0x0000008c23ba7220 */ /* 0x000fe20000410000 */
[----:B------:R-:W-:Y:S01]  /*cfb0*/  FFMA.FTZ R140, R153, R130, R151 ;  /* 0x00000082998c7223 */ /* 0x000fe20000010097 */
[----:B------:R-:W-:Y:S01]  /*cfc0*/  FADD.FTZ R176, R176, R185 ;  /* 0x000000b9b0b07221 */ /* 0x000fe20000010000 */
[----:B------:R-:W-:Y:S01]  /*cfd0*/  MOV R200, UR25 ;  /* 0x0000001900c87c02 */ /* 0x000fe20008000f00 */
[----:B------:R-:W-:Y:S01]  /*cfe0*/  FFMA.FTZ R191, R191, R126, R190 ;  /* 0x0000007ebfbf7223 */ /* 0x000fe200000100be */
[----:B------:R-:W-:Y:S01]  /*cff0*/  FADD.FTZ R140, R131, R140 ;  /* 0x0000008c838c7221 */ /* 0x000fe20000010000 */
[----:B------:R-:W-:Y:S01]  /*d000*/  FMUL.FTZ R152, R154, R176 ;  /* 0x000000b09a987220 */ /* 0x000fe20000410000 */
[----:B------:R-:W-:Y:S01]  /*d010*/  FFMA.FTZ R151, R228, R170, -R205 ;  /* 0x000000aae4977223 */ /* 0x000fe200000108cd */
[----:B------:R-:W-:-:S02]  /*d020*/  IMAD R147, R197, 0x84, R200 ;  /* 0x00000084c5937824 */ /* 0x000fc400078e02c8 */
[-C--:B------:R-:W-:Y:S01]  /*d030*/  FMUL.FTZ R153, R154, R140.reuse ;  /* 0x0000008c9a997220 */ /* 0x080fe20000410000 */
[----:B------:R-:W-:Y:S01]  /*d040*/  FFMA.FTZ R131, R155, R140, R152 ;  /* 0x0000008c9b837223 */ /* 0x000fe20000010098 */
[----:B------:R-:W-:Y:S01]  /*d050*/  FMUL.FTZ R154, R126, UR47 ;  /* 0x0000002f7e9a7c20 */ /* 0x000fe20008410000 */
[----:B------:R-:W-:Y:S01]  /*d060*/  FMUL.FTZ R170, R35, R170 ;  /* 0x000000aa23aa7220 */ /* 0x000fe20000410000 */
[----:B------:R-:W-:Y:S01]  /*d070*/  FFMA.FTZ R152, R155, R176, -R153 ;  /* 0x000000b09b987223 */ /* 0x000fe20000010899 */
[----:B------:R-:W-:Y:S01]  /*d080*/  FMUL.FTZ R153, R171, UR47 ;  /* 0x0000002fab997c20 */ /* 0x000fe20008410000 */
[----:B------:R-:W-:Y:S01]  /*d090*/  FADD.FTZ R132, R132, R131 ;  /* 0x0000008384847221 */ /* 0x000fe20000010000 */
[CC--:B------:R-:W-:Y:S01]  /*d0a0*/  FMUL.FTZ R155, R126.reuse, R80.reuse ;  /* 0x000000507e9b7220 */ /* 0x0c0fe20000410000 */
[----:B------:R-:W-:Y:S01]  /*d0b0*/  FADD.FTZ R177, R177, R152 ;  /* 0x00000098b1b17221 */ /* 0x000fe20000010000 */
[----:B------:R-:W-:Y:S01]  /*d0c0*/  FFMA.FTZ R131, R126, UR48, R153 ;  /* 0x000000307e837c23 */ /* 0x000fe20008010099 */
[C---:B------:R-:W-:Y:S01]  /*d0d0*/  FFMA.FTZ R154, R171.reuse, UR48, -R154 ;  /* 0x00000030ab9a7c23 */ /* 0x040fe2000801089a */
[----:B------:R-:W-:Y:S01]  /*d0e0*/  FMUL.FTZ R171, R171, R80 ;  /* 0x00000050abab7220 */ /* 0x000fe20000410000 */
[C---:B------:R-:W-:Y:S01]  /*d0f0*/  FMUL.FTZ R126, R156.reuse, R177 ;  /* 0x000000b19c7e7220 */ /* 0x040fe20000410000 */
[-C--:B------:R-:W-:Y:S01]  /*d100*/  FMUL.FTZ R156, R156, R132.reuse ;  /* 0x000000849c9c7220 */ /* 0x080fe20000410000 */
[----:B------:R-:W-:Y:S01]  /*d110*/  FMUL.FTZ R189, R141, R155 ;  /* 0x0000009b8dbd7220 */ /* 0x000fe20000410000 */
[----:B------:R0:W-:Y:S01]  /*d120*/  STS [R147+0x10f0], R186 ;  /* 0x0010f0ba93007388 */ /* 0x0001e20000000800 */
[C---:B------:R-:W-:Y:S01]  /*d130*/  FFMA.FTZ R126, R157.reuse, R132, R126 ;  /* 0x000000849d7e7223 */ /* 0x040fe2000001007e */
[----:B------:R-:W-:Y:S01]  /*d140*/  FFMA.FTZ R157, R157, R177, -R156 ;  /* 0x000000b19d9d7223 */ /* 0x000fe2000001089c */
[C---:B------:R-:W-:Y:S01]  /*d150*/  FMUL.FTZ R153, R141.reuse, R154 ;  /* 0x0000009a8d997220 */ /* 0x040fe20000410000 */
[-C--:B------:R-:W-:Y:S01]  /*d160*/  FMUL.FTZ R185, R141, R171.reuse ;  /* 0x000000ab8db97220 */ /* 0x080fe20000410000 */
[----:B------:R-:W-:Y:S01]  /*d170*/  FFMA.FTZ R154, R226, R171, -R189 ;  /* 0x000000abe29a7223 */ /* 0x000fe200000108bd */
[----:B------:R-:W-:Y:S01]  /*d180*/  FADD.FTZ R178, R178, R157 ;  /* 0x0000009db2b27221 */ /* 0x000fe20000010000 */
[----:B------:R-:W-:Y:S01]  /*d190*/  FADD.FTZ R126, R133, R126 ;  /* 0x0000007e857e7221 */ /* 0x000fe20000010000 */
[----:B------:R-:W-:Y:S01]  /*d1a0*/  FFMA.FTZ R224, -R193, R125, R224 ;  /* 0x0000007dc1e07223 */ /* 0x000fe200000101e0 */
[----:B------:R1:W-:Y:S01]  /*d1b0*/  STS [R147+0x10f4], R170 ;  /* 0x0010f4aa93007388 */ /* 0x0003e20000000800 */
[----:B0-----:R-:W-:Y:S01]  /*d1c0*/  FMUL.FTZ R186, R36, R171 ;  /* 0x000000ab24ba7220 */ /* 0x001fe20000410000 */
[----:B------:R-:W-:Y:S01]  /*d1d0*/  FMUL.FTZ R171, R142, UR47 ;  /* 0x0000002f8eab7c20 */ /* 0x000fe20008410000 */
[C---:B------:R-:W-:Y:S01]  /*d1e0*/  FMUL.FTZ R156, R158.reuse, R178 ;  /* 0x000000b29e9c7220 */ /* 0x040fe20000410000 */
[----:B------:R-:W-:Y:S01]  /*d1f0*/  FMUL.FTZ R133, R158, R126 ;  /* 0x0000007e9e857220 */ /* 0x000fe20000410000 */
[----:B------:R-:W-:Y:S01]  /*d200*/  FMUL.FTZ R152, R192, R172 ;  /* 0x000000acc0987220 */ /* 0x000fe20000410000 */
[C---:B------:R-:W-:Y:S01]  /*d210*/  FMUL.FTZ R157, R172.reuse, UR47 ;  /* 0x0000002fac9d7c20 */ /* 0x040fe20008410000 */
[----:B------:R-:W-:Y:S01]  /*d220*/  FFMA.FTZ R158, R172, UR48, -R171 ;  /* 0x00000030ac9e7c23 */ /* 0x000fe200080108ab */
[----:B------:R-:W-:Y:S01]  /*d230*/  FFMA.FTZ R125, R192, -R125, R223 ;  /* 0x8000007dc07d7223 */ /* 0x000fe200000100df */
[-C--:B------:R-:W-:Y:S01]  /*d240*/  FFMA.FTZ R141, R226, R155.reuse, R185 ;  /* 0x0000009be28d7223 */ /* 0x080fe200000100b9 */
[----:B-1----:R-:W-:Y:S01]  /*d250*/  FMUL.FTZ R170, R36, R155 ;  /* 0x0000009b24aa7220 */ /* 0x002fe20000410000 */
[-C--:B------:R-:W-:Y:S01]  /*d260*/  FMUL.FTZ R172, R172, R81.reuse ;  /* 0x00000051acac7220 */ /* 0x080fe20000410000 */
[C---:B------:R-:W-:Y:S01]  /*d270*/  FFMA.FTZ R155, R159.reuse, R126, R156 ;  /* 0x0000007e9f9b7223 */ /* 0x040fe2000001009c */
[----:B------:R-:W-:Y:S01]  /*d280*/  FFMA.FTZ R156, R159, R178, -R133 ;  /* 0x000000b29f9c7223 */ /* 0x000fe20000010885 */
[----:B------:R-:W-:Y:S01]  /*d290*/  FFMA.FTZ R152, R193, R142, R152 ;  /* 0x0000008ec1987223 */ /* 0x000fe20000010098 */
[C---:B------:R-:W-:Y:S01]  /*d2a0*/  FFMA.FTZ R133, R142.reuse, UR48, R157 ;  /* 0x000000308e857c23 */ /* 0x040fe2000801009d */
[----:B------:R-:W-:Y:S01]  /*d2b0*/  FMUL.FTZ R142, R142, R81 ;  /* 0x000000518e8e7220 */ /* 0x000fe20000410000 */
[----:B------:R-:W-:Y:S01]  /*d2c0*/  FMUL.FTZ R157, R125, R172 ;  /* 0x000000ac7d9d7220 */ /* 0x000fe20000410000 */
[----:B------:R-:W-:Y:S01]  /*d2d0*/  FADD.FTZ R134, R134, R155 ;  /* 0x0000009b86867221 */ /* 0x000fe20000010000 */
[----:B------:R-:W-:Y:S01]  /*d2e0*/  FADD.FTZ R179, R179, R156 ;  /* 0x0000009cb3b37221 */ /* 0x000fe20000010000 */
[----:B------:R0:W-:Y:S01]  /*d2f0*/  STS [R147+0x10ec], R186 ;  /* 0x0010ecba93007388 */ /* 0x0001e20000000800 */
[C---:B------:R-:W-:Y:S01]  /*d300*/  FMUL.FTZ R155, R125.reuse, R158 ;  /* 0x0000009e7d9b7220 */ /* 0x040fe20000410000 */
[-C--:B------:R-:W-:Y:S01]  /*d310*/  FMUL.FTZ R125, R125, R142.reuse ;  /* 0x0000008e7d7d7220 */ /* 0x080fe20000410000 */
[----:B------:R-:W-:Y:S01]  /*d320*/  FFMA.FTZ R156, R224, R142, R157 ;  /* 0x0000008ee09c7223 */ /* 0x000fe2000001009d */
[----:B------:R-:W-:Y:S01]  /*d330*/  FMUL.FTZ R157, R160, R179 ;  /* 0x000000b3a09d7220 */ /* 0x000fe20000410000 */
[----:B------:R1:W-:Y:S01]  /*d340*/  STS [R147+0x10e8], R170 ;  /* 0x0010e8aa93007388 */ /* 0x0003e20000000800 */
[C---:B------:R-:W-:Y:S01]  /*d350*/  FFMA.FTZ R63, R194.reuse, -R63, R221 ;  /* 0x8000003fc23f7223 */ /* 0x040fe200000100dd */
[----:B------:R-:W-:Y:S01]  /*d360*/  FMUL.FTZ R194, R194, R173 ;  /* 0x000000adc2c27220 */ /* 0x000fe20000410000 */
[----:B------:R-:W-:Y:S01]  /*d370*/  FFMA.FTZ R123, R100, -R123, R217 ;  /* 0x8000007b647b7223 */ /* 0x000fe200000100d9 */
[----:B------:R-:W-:Y:S01]  /*d380*/  FFMA.FTZ R125, R224, R172, -R125 ;  /* 0x000000ace07d7223 */ /* 0x000fe2000001087d */
[----:B0-----:R-:W-:Y:S01]  /*d390*/  FMUL.FTZ R186, R37, R142 ;  /* 0x0000008e25ba7220 */ /* 0x001fe20000410000 */
[----:B------:R-:W-:Y:S01]  /*d3a0*/  FMUL.FTZ R142, R160, R134 ;  /* 0x00000086a08e7220 */ /* 0x000fe20000410000 */
[----:B------:R-:W-:Y:S01]  /*d3b0*/  FMUL.FTZ R160, R173, UR47 ;  /* 0x0000002fada07c20 */ /* 0x000fe20008410000 */
[----:B------:R-:W-:Y:S01]  /*d3c0*/  FFMA.FTZ R195, R195, R143, R194 ;  /* 0x0000008fc3c37223 */ /* 0x000fe200000100c2 */
[----:B------:R-:W-:Y:S01]  /*d3d0*/  FMUL.FTZ R172, R37, R172 ;  /* 0x000000ac25ac7220 */ /* 0x000fe20000410000 */
[C---:B------:R-:W-:Y:S01]  /*d3e0*/  FFMA.FTZ R159, R161.reuse, R179, -R142 ;  /* 0x000000b3a19f7223 */ /* 0x040fe2000001088e */
[----:B------:R-:W-:Y:S01]  /*d3f0*/  FFMA.FTZ R142, R161, R134, R157 ;  /* 0x00000086a18e7223 */ /* 0x000fe2000001009d */
[----:B-1----:R-:W-:Y:S01]  /*d400*/  FMUL.FTZ R170, R143, UR47 ;  /* 0x0000002f8faa7c20 */ /* 0x002fe20008410000 */
[----:B------:R-:W-:Y:S01]  /*d410*/  FMUL.FTZ R122, R42, R85 ;  /* 0x000000552a7a7220 */ /* 0x000fe20000410000 */
[----:B------:R-:W-:Y:S01]  /*d420*/  FADD.FTZ R180, R180, R159 ;  /* 0x0000009fb4b47221 */ /* 0x000fe20000010000 */
[----:B------:R-:W-:Y:S01]  /*d430*/  FADD.FTZ R142, R135, R142 ;  /* 0x0000008e878e7221 */ /* 0x000fe20000010000 */
[C---:B------:R-:W-:Y:S01]  /*d440*/  FFMA.FTZ R170, R173.reuse, UR48, -R170 ;  /* 0x00000030adaa7c23 */ /* 0x040fe200080108aa */
[----:B------:R-:W-:Y:S01]  /*d450*/  FMUL.FTZ R173, R173, R82 ;  /* 0x00000052adad7220 */ /* 0x000fe20000410000 */
[C---:B------:R-:W-:Y:S01]  /*d460*/  FMUL.FTZ R158, R162.reuse, R180 ;  /* 0x000000b4a29e7220 */ /* 0x040fe20000410000 */
[----:B------:R-:W-:Y:S01]  /*d470*/  FMUL.FTZ R135, R162, R142 ;  /* 0x0000008ea2877220 */ /* 0x000fe20000410000 */
[----:B------:R-:W-:Y:S01]  /*d480*/  FMUL.FTZ R159, R143, R82 ;  /* 0x000000528f9f7220 */ /* 0x000fe20000410000 */
[----:B------:R-:W-:Y:S01]  /*d490*/  FMUL.FTZ R161, R63, R173 ;  /* 0x000000ad3fa17220 */ /* 0x000fe20000410000 */
[C---:B------:R-:W-:Y:S01]  /*d4a0*/  FFMA.FTZ R157, R163.reuse, R142, R158 ;  /* 0x0000008ea39d7223 */ /* 0x040fe2000001009e */
[----:B------:R-:W-:Y:S01]  /*d4b0*/  FFMA.FTZ R158, R163, R180, -R135 ;  /* 0x000000b4a39e7223 */ /* 0x000fe20000010887 */
[----:B------:R-:W-:Y:S01]  /*d4c0*/  FFMA.FTZ R135, R143, UR48, R160 ;  /* 0x000000308f877c23 */ /* 0x000fe200080100a0 */
[----:B------:R-:W-:Y:S01]  /*d4d0*/  FMUL.FTZ R143, R63, R170 ;  /* 0x000000aa3f8f7220 */ /* 0x000fe20000410000 */
[----:B------:R-:W-:Y:S01]  /*d4e0*/  FADD.FTZ R136, R136, R157 ;  /* 0x0000009d88887221 */ /* 0x000fe20000010000 */
[----:B------:R-:W-:Y:S01]  /*d4f0*/  FADD.FTZ R181, R181, R158 ;  /* 0x0000009eb5b57221 */ /* 0x000fe20000010000 */
[-C--:B------:R-:W-:Y:S01]  /*d500*/  FMUL.FTZ R163, R63, R159.reuse ;  /* 0x0000009f3fa37220 */ /* 0x080fe20000410000 */
[-C--:B------:R-:W-:Y:S01]  /*d510*/  FFMA.FTZ R63, R222, R159.reuse, R161 ;  /* 0x0000009fde3f7223 */ /* 0x080fe200000100a1 */
[----:B------:R-:W-:Y:S01]  /*d520*/  FMUL.FTZ R170, R38, R159 ;  /* 0x0000009f26aa7220 */ /* 0x000fe20000410000 */
[C---:B------:R-:W-:Y:S01]  /*d530*/  FMUL.FTZ R158, R164.reuse, R181 ;  /* 0x000000b5a49e7220 */ /* 0x040fe20000410000 */
[-C--:B------:R-:W-:Y:S01]  /*d540*/  FMUL.FTZ R164, R164, R136.reuse ;  /* 0x00000088a4a47220 */ /* 0x080fe20000410000 */
[C---:B------:R-:W-:Y:S01]  /*d550*/  FMUL.FTZ R159, R148.reuse, UR47 ;  /* 0x0000002f949f7c20 */ /* 0x040fe20008410000 */
[----:B------:R-:W-:Y:S01]  /*d560*/  FMUL.FTZ R162, R148, R83 ;  /* 0x0000005394a27220 */ /* 0x000fe20000410000 */
[C---:B------:R-:W-:Y:S01]  /*d570*/  FFMA.FTZ R158, R165.reuse, R136, R158 ;  /* 0x00000088a59e7223 */ /* 0x040fe2000001009e */
[----:B------:R-:W-:Y:S01]  /*d580*/  FFMA.FTZ R165, R165, R181, -R164 ;  /* 0x000000b5a5a57223 */ /* 0x000fe200000108a4 */
[C---:B------:R-:W-:Y:S01]  /*d590*/  FFMA.FTZ R160, R174.reuse, UR48, -R159 ;  /* 0x00000030aea07c23 */ /* 0x040fe2000801089f */
[----:B------:R-:W-:Y:S01]  /*d5a0*/  FMUL.FTZ R164, R174, R83 ;  /* 0x00000053aea47220 */ /* 0x000fe20000410000 */
[----:B------:R-:W-:Y:S01]  /*d5b0*/  FADD.FTZ R158, R137, R158 ;  /* 0x0000009e899e7221 */ /* 0x000fe20000010000 */
[----:B------:R-:W-:Y:S01]  /*d5c0*/  FADD.FTZ R182, R182, R165 ;  /* 0x000000a5b6b67221 */ /* 0x000fe20000010000 */
[C---:B------:R-:W-:Y:S01]  /*d5d0*/  FMUL.FTZ R137, R61.reuse, R160 ;  /* 0x000000a03d897220 */ /* 0x040fe20000410000 */
[----:B------:R-:W-:Y:S01]  /*d5e0*/  FFMA.FTZ R157, R222, R173, -R163 ;  /* 0x000000adde9d7223 */ /* 0x000fe200000108a3 */
[C---:B------:R-:W-:Y:S01]  /*d5f0*/  FMUL.FTZ R163, R166.reuse, R158 ;  /* 0x0000009ea6a37220 */ /* 0x040fe20000410000 */
[----:B------:R-:W-:Y:S01]  /*d600*/  FMUL.FTZ R160, R166, R182 ;  /* 0x000000b6a6a07220 */ /* 0x000fe20000410000 */
[C---:B------:R-:W-:Y:S01]  /*d610*/  FMUL.FTZ R159, R61.reuse, R164 ;  /* 0x000000a43d9f7220 */ /* 0x040fe20000410000 */
[----:B------:R-:W-:Y:S01]  /*d620*/  FMUL.FTZ R161, R61, R162 ;  /* 0x000000a23da17220 */ /* 0x000fe20000410000 */
[----:B------:R0:W-:Y:S01]  /*d630*/  STS [R147+0x10e4], R172 ;  /* 0x0010e4ac93007388 */ /* 0x0001e20000000800 */
[C---:B------:R-:W-:Y:S01]  /*d640*/  FFMA.FTZ R61, R167.reuse, R158, R160 ;  /* 0x0000009ea73d7223 */ /* 0x040fe200000100a0 */
[----:B------:R-:W-:Y:S01]  /*d650*/  FFMA.FTZ R160, R167, R182, -R163 ;  /* 0x000000b6a7a07223 */ /* 0x000fe200000108a3 */
[----:B------:R-:W-:Y:S01]  /*d660*/  FMUL.FTZ R167, R175, R84 ;  /* 0x00000054afa77220 */ /* 0x000fe20000410000 */
[-C--:B------:R-:W-:Y:S01]  /*d670*/  FFMA.FTZ R159, R220, R162.reuse, R159 ;  /* 0x000000a2dc9f7223 */ /* 0x080fe2000001009f */
[----:B------:R-:W-:Y:S01]  /*d680*/  FADD.FTZ R138, R138, R61 ;  /* 0x0000003d8a8a7221 */ /* 0x000fe20000010000 */
[----:B------:R-:W-:Y:S01]  /*d690*/  FMUL.FTZ R162, R39, R162 ;  /* 0x000000a227a27220 */ /* 0x000fe20000410000 */
[----:B------:R-:W-:Y:S01]  /*d6a0*/  FMUL.FTZ R163, R130, R84 ;  /* 0x0000005482a37220 */ /* 0x000fe20000410000 */
[----:B------:R-:W-:Y:S01]  /*d6b0*/  FADD.FTZ R183, R183, R160 ;  /* 0x000000a0b7b77221 */ /* 0x000fe20000010000 */
[----:B------:R-:W-:Y:S01]  /*d6c0*/  FMUL.FTZ R165, R123, R167 ;  /* 0x000000a77ba57220 */ /* 0x000fe20000410000 */
[C---:B------:R-:W-:Y:S01]  /*d6d0*/  FMUL.FTZ R160, R168.reuse, R138 ;  /* 0x0000008aa8a07220 */ /* 0x040fe20000410000 */
[----:B------:R1:W-:Y:S01]  /*d6e0*/  STS [R147+0x10d0], R162 ;  /* 0x0010d0a293007388 */ /* 0x0003e20000000800 */
[----:B------:R-:W-:Y:S01]  /*d6f0*/  FMUL.FTZ R61, R168, R183 ;  /* 0x000000b7a83d7220 */ /* 0x000fe20000410000 */
[----:B0-----:R-:W-:Y:S01]  /*d700*/  FMUL.FTZ R172, R38, R173 ;  /* 0x000000ad26ac7220 */ /* 0x001fe20000410000 */
[----:B------:R-:W-:Y:S01]  /*d710*/  FFMA.FTZ R161, R220, R164, -R161 ;  /* 0x000000a4dca17223 */ /* 0x000fe200000108a1 */
[----:B------:R0:W-:Y:S01]  /*d720*/  STS [R147+0x10d8], R170 ;  /* 0x0010d8aa93007388 */ /* 0x0001e20000000800 */
[----:B------:R-:W-:Y:S01]  /*d730*/  FMUL.FTZ R168, R183, R92 ;  /* 0x0000005cb7a87220 */ /* 0x000fe20000410000 */
[-C--:B------:R-:W-:Y:S01]  /*d740*/  FMUL.FTZ R171, R123, R163.reuse ;  /* 0x000000a37bab7220 */ /* 0x080fe20000410000 */
[-C--:B------:R-:W-:Y:S01]  /*d750*/  FFMA.FTZ R215, -R103, R122.reuse, R215 ;  /* 0x0000007a67d77223 */ /* 0x080fe200000101d7 */
[----:B------:R2:W-:Y:S01]  /*d760*/  STS [R147+0x10dc], R172 ;  /* 0x0010dcac93007388 */ /* 0x0005e20000000800 */
[----:B------:R-:W-:Y:S01]  /*d770*/  FFMA.FTZ R122, R102, -R122, R216 ;  /* 0x8000007a667a7223 */ /* 0x000fe200000100d8 */
[----:B-1----:R-:W-:Y:S01]  /*d780*/  FFMA.FTZ R162, R218, R163, R165 ;  /* 0x000000a3daa27223 */ /* 0x002fe200000100a5 */
[C---:B------:R-:W-:Y:S01]  /*d790*/  FFMA.FTZ R165, R169.reuse, R183, -R160 ;  /* 0x000000b7a9a57223 */ /* 0x040fe200000108a0 */
[----:B------:R-:W-:Y:S01]  /*d7a0*/  FFMA.FTZ R160, R169, R138, R61 ;  /* 0x0000008aa9a07223 */ /* 0x000fe2000001003d */
[----:B------:R1:W-:Y:S01]  /*d7b0*/  STS [R147+0x10e0], R186 ;  /* 0x0010e0ba93007388 */ /* 0x0003e20000000800 */
[----:B0-----:R-:W-:Y:S01]  /*d7c0*/  FMUL.FTZ R170, R39, R164 ;  /* 0x000000a427aa7220 */ /* 0x001fe20000410000 */
[----:B------:R-:W-:Y:S01]  /*d7d0*/  FADD.FTZ R184, R184, R165 ;  /* 0x000000a5b8b87221 */ /* 0x000fe20000010000 */
[----:B------:R-:W-:Y:S01]  /*d7e0*/  FADD.FTZ R160, R139, R160 ;  /* 0x000000a08ba07221 */ /* 0x000fe20000010000 */
[----:B------:R-:W-:Y:S01]  /*d7f0*/  FMUL.FTZ R139, R201, R168 ;  /* 0x000000a8c98b7220 */ /* 0x000fe20000410000 */
[----:B------:R-:W-:Y:S01]  /*d800*/  FMUL.FTZ R185, R176, R85 ;  /* 0x00000055b0b97220 */ /* 0x000fe20000410000 */
[-C--:B------:R-:W-:Y:S01]  /*d810*/  FMUL.FTZ R164, R184, R93.reuse ;  /* 0x0000005db8a47220 */ /* 0x080fe20000410000 */
[----:B------:R-:W-:Y:S01]  /*d820*/  FMUL.FTZ R166, R160, R93 ;  /* 0x0000005da0a67220 */ /* 0x000fe20000410000 */
[----:B------:R0:W-:Y:S01]  /*d830*/  STS [R147+0x10d4], R170 ;  /* 0x0010d4aa93007388 */ /* 0x0001e20000000800 */
[----:B------:R-:W-:Y:S01]  /*d840*/  FMUL.FTZ R188, R40, R167 ;  /* 0x000000a728bc7220 */ /* 0x000fe20000410000 */
[C---:B--2---:R-:W-:Y:S01]  /*d850*/  FMUL.FTZ R172, R66.reuse, R164 ;  /* 0x000000a442ac7220 */ /* 0x044fe20000410000 */
[-C--:B------:R-:W-:Y:S01]  /*d860*/  FMUL.FTZ R61, R66, R166.reuse ;  /* 0x000000a6423d7220 */ /* 0x080fe20000410000 */
[----:B-1----:R-:W-:Y:S01]  /*d870*/  FMUL.FTZ R186, R40, R163 ;  /* 0x000000a328ba7220 */ /* 0x002fe20000410000 */
[----:B------:R-:W-:Y:S01]  /*d880*/  FFMA.FTZ R163, R218, R167, -R171 ;  /* 0x000000a7daa37223 */ /* 0x000fe200000108ab */
[C---:B------:R-:W-:Y:S01]  /*d890*/  FFMA.FTZ R172, R199.reuse, R166, R172 ;  /* 0x000000a6c7ac7223 */ /* 0x040fe200000100ac */
[----:B------:R-:W-:Y:S01]  /*d8a0*/  FFMA.FTZ R61, R199, R164, -R61 ;  /* 0x000000a4c73d7223 */ /* 0x000fe2000001083d */
[----:B------:R-:W-:Y:S01]  /*d8b0*/  STS [R147+0x10f8], R198 ;  /* 0x0010f8c693007388 */ /* 0x000fe20000000800 */
[----:B------:R-:W-:Y:S01]  /*d8c0*/  FMUL.FTZ R200, R34, R209 ;  /* 0x000000d122c87220 */ /* 0x000fe20000410000 */
[----:B0-----:R-:W-:Y:S01]  /*d8d0*/  FMUL.FTZ R170, R138, R92 ;  /* 0x0000005c8aaa7220 */ /* 0x001fe20000410000 */
[----:B------:R-:W-:Y:S01]  /*d8e0*/  FADD.FTZ R172, RZ, R172 ;  /* 0x000000acffac7221 */ /* 0x000fe20000010000 */
[----:B------:R0:W-:Y:S01]  /*d8f0*/  STS [R147+0x10c8], R186 ;  /* 0x0010c8ba93007388 */ /* 0x0001e20000000800 */
[----:B------:R-:W-:Y:S01]  /*d900*/  FADD.FTZ R61, RZ, R61 ;  /* 0x0000003dff3d7221 */ /* 0x000fe20000010000 */
[-C--:B------:R-:W-:Y:S01]  /*d910*/  FMUL.FTZ R165, R201, R170.reuse ;  /* 0x000000aac9a57220 */ /* 0x080fe20000410000 */
[----:B------:R-:W-:Y:S01]  /*d920*/  FFMA.FTZ R139, R202, R170, R139 ;  /* 0x000000aaca8b7223 */ /* 0x000fe2000001008b */
[----:B------:R1:W-:Y:S01]  /*d930*/  STS [R147+0x10cc], R188 ;  /* 0x0010ccbc93007388 */ /* 0x0003e20000000800 */
[-C--:B------:R-:W-:Y:S01]  /*d940*/  FFMA.FTZ R214, -R105, R115.reuse, R214 ;  /* 0x0000007369d67223 */ /* 0x080fe200000101d6 */
[----:B------:R-:W-:Y:S01]  /*d950*/  FFMA.FTZ R115, R104, -R115, R213 ;  /* 0x8000007368737223 */ /* 0x000fe200000100d5 */
[----:B------:R-:W-:Y:S01]  /*d960*/  FADD.FTZ R171, R172, R139 ;  /* 0x0000008bacab7221 */ /* 0x000fe20000010000 */
[----:B------:R-:W-:Y:S01]  /*d970*/  FMUL.FTZ R172, R122, R185 ;  /* 0x000000b97aac7220 */ /* 0x000fe20000410000 */
[----:B------:R-:W-:Y:S01]  /*d980*/  FMUL.FTZ R139, R182, R91 ;  /* 0x0000005bb68b7220 */ /* 0x000fe20000410000 */
[----:B0-----:R-:W-:Y:S01]  /*d990*/  FFMA.FTZ R186, R202, R168, -R165 ;  /* 0x000000a8caba7223 */ /* 0x001fe200000108a5 */
[----:B------:R-:W-:Y:S01]  /*d9a0*/  FMUL.FTZ R165, R140, R85 ;  /* 0x000000558ca57220 */ /* 0x000fe20000410000 */
[----:B------:R0:W-:Y:S01]  /*d9b0*/  STS [R147+0x10fc], R200 ;  /* 0x0010fcc893007388 */ /* 0x0001e20000000800 */
[----:B------:R-:W-:Y:S01]  /*d9c0*/  FMUL.FTZ R205, R178, R87 ;  /* 0x00000057b2cd7220 */ /* 0x000fe20000410000 */
[----:B------:R-:W-:Y:S01]  /*d9d0*/  FADD.FTZ R61, R61, R186 ;  /* 0x000000ba3d3d7221 */ /* 0x000fe20000010000 */
[-C--:B------:R-:W-:Y:S01]  /*d9e0*/  FMUL.FTZ R186, R122, R165.reuse ;  /* 0x000000a57aba7220 */ /* 0x080fe20000410000 */
[-C--:B------:R-:W-:Y:S01]  /*d9f0*/  FFMA.FTZ R169, R215, R165.reuse, R172 ;  /* 0x000000a5d7a97223 */ /* 0x080fe200000100ac */
[----:B------:R-:W-:Y:S01]  /*da00*/  FMUL.FTZ R198, R42, R165 ;  /* 0x000000a52ac67220 */ /* 0x000fe20000410000 */
[----:B------:R-:W-:Y:S01]  /*da10*/  FMUL.FTZ R165, R158, R91 ;  /* 0x0000005b9ea57220 */ /* 0x000fe20000410000 */
[----:B-1----:R-:W-:Y:S01]  /*da20*/  FMUL.FTZ R188, R68, R139 ;  /* 0x0000008b44bc7220 */ /* 0x002fe20000410000 */
[-C--:B------:R-:W-:Y:S01]  /*da30*/  FMUL.FTZ R172, R181, R90.reuse ;  /* 0x0000005ab5ac7220 */ /* 0x080fe20000410000 */
[----:B------:R-:W-:Y:S01]  /*da40*/  FFMA.FTZ R167, R215, R185, -R186 ;  /* 0x000000b9d7a77223 */ /* 0x000fe200000108ba */
[----:B------:R-:W-:Y:S01]  /*da50*/  FMUL.FTZ R186, R136, R90 ;  /* 0x0000005a88ba7220 */ /* 0x000fe20000410000 */
[-C--:B------:R-:W-:Y:S01]  /*da60*/  FFMA.FTZ R188, R203, R165.reuse, R188 ;  /* 0x000000a5cbbc7223 */ /* 0x080fe200000100bc */
[----:B------:R-:W-:Y:S01]  /*da70*/  FMUL.FTZ R173, R69, R172 ;  /* 0x000000ac45ad7220 */ /* 0x000fe20000410000 */
[----:B------:R-:W-:Y:S01]  /*da80*/  FMUL.FTZ R190, R68, R165 ;  /* 0x000000a544be7220 */ /* 0x000fe20000410000 */
[----:B0-----:R-:W-:Y:S01]  /*da90*/  FMUL.FTZ R200, R42, R185 ;  /* 0x000000b92ac87220 */ /* 0x001fe20000410000 */
[----:B------:R-:W-:Y:S01]  /*daa0*/  FADD.FTZ R171, R171, R188 ;  /* 0x000000bcabab7221 */ /* 0x000fe20000010000 */
[-C--:B------:R-:W-:Y:S01]  /*dab0*/  FFMA.FTZ R188, R206, R186.reuse, R173 ;  /* 0x000000bacebc7223 */ /* 0x080fe200000100ad */
[----:B------:R-:W-:Y:S01]  /*dac0*/  FFMA.FTZ R190, R203, R139, -R190 ;  /* 0x0000008bcbbe7223 */ /* 0x000fe200000108be */
[----:B------:R-:W-:Y:S01]  /*dad0*/  FMUL.FTZ R185, R69, R186 ;  /* 0x000000ba45b97220 */ /* 0x000fe20000410000 */
[----:B------:R0:W-:Y:S01]  /*dae0*/  STS [R147+0x10c0], R198 ;  /* 0x0010c0c693007388 */ /* 0x0001e20000000800 */
[----:B------:R-:W-:Y:S01]  /*daf0*/  FADD.FTZ R189, R171, R188 ;  /* 0x000000bcabbd7221 */ /* 0x000fe20000010000 */
[-C--:B------:R-:W-:Y:S01]  /*db00*/  FMUL.FTZ R171, R180, R89.reuse ;  /* 0x00000059b4ab7220 */ /* 0x080fe20000410000 */
[----:B------:R-:W-:Y:S01]  /*db10*/  FADD.FTZ R173, R61, R190 ;  /* 0x000000be3dad7221 */ /* 0x000fe20000010000 */
[----:B------:R-:W-:Y:S01]  /*db20*/  FMUL.FTZ R61, R142, R89 ;  /* 0x000000598e3d7220 */ /* 0x000fe20000410000 */
[----:B------:R-:W-:Y:S01]  /*db30*/  FMUL.FTZ R188, R179, R88 ;  /* 0x00000058b3bc7220 */ /* 0x000fe20000410000 */
[----:B------:R-:W-:Y:S01]  /*db40*/  FMUL.FTZ R194, R70, R171 ;  /* 0x000000ab46c27220 */ /* 0x000fe20000410000 */
[----:B------:R-:W-:Y:S01]  /*db50*/  FFMA.FTZ R192, R206, R172, -R185 ;  /* 0x000000accec07223 */ /* 0x000fe200000108b9 */
[----:B------:R-:W-:Y:S01]  /*db60*/  FMUL.FTZ R190, R134, R88 ;  /* 0x0000005886be7220 */ /* 0x000fe20000410000 */
[----:B------:R-:W-:Y:S01]  /*db70*/  FMUL.FTZ R185, R71, R188 ;  /* 0x000000bc47b97220 */ /* 0x000fe20000410000 */
[-C--:B------:R-:W-:Y:S01]  /*db80*/  FFMA.FTZ R194, R207, R61.reuse, R194 ;  /* 0x0000003dcfc27223 */ /* 0x080fe200000100c2 */
[----:B0-----:R-:W-:Y:S01]  /*db90*/  FMUL.FTZ R198, R70, R61 ;  /* 0x0000003d46c67220 */ /* 0x001fe20000410000 */
[----:B------:R-:W-:Y:S01]  /*dba0*/  FADD.FTZ R173, R173, R192 ;  /* 0x000000c0adad7221 */ /* 0x000fe20000010000 */
[-C--:B------:R-:W-:Y:S01]  /*dbb0*/  FFMA.FTZ R192, R210, R190.reuse, R185 ;  /* 0x000000bed2c07223 */ /* 0x080fe200000100b9 */
[----:B------:R-:W-:Y:S01]  /*dbc0*/  FADD.FTZ R189, R189, R194 ;  /* 0x000000c2bdbd7221 */ /* 0x000fe20000010000 */
[----:B------:R-:W-:Y:S01]  /*dbd0*/  FFMA.FTZ R198, R207, R171, -R198 ;  /* 0x000000abcfc67223 */ /* 0x000fe200000108c6 */
[----:B------:R-:W-:Y:S01]  /*dbe0*/  FMUL.FTZ R185, R71, R190 ;  /* 0x000000be47b97220 */ /* 0x000fe20000410000 */
[----:B------:R-:W-:Y:S01]  /*dbf0*/  FMUL.FTZ R194, R132, R86 ;  /* 0x0000005684c27220 */ /* 0x000fe20000410000 */
[----:B------:R-:W-:Y:S01]  /*dc00*/  FADD.FTZ R189, R189, R192 ;  /* 0x000000c0bdbd7221 */ /* 0x000fe20000010000 */
[----:B------:R-:W-:Y:S01]  /*dc10*/  FADD.FTZ R173, R173, R198 ;  /* 0x000000c6adad7221 */ /* 0x000fe20000010000 */
[----:B------:R-:W-:Y:S01]  /*dc20*/  FFMA.FTZ R192, R210, R188, -R185 ;  /* 0x000000bcd2c07223 */ /* 0x000fe200000108b9 */
[----:B------:R-:W-:Y:S01]  /*dc30*/  FMUL.FTZ R198, R177, R86 ;  /* 0x00000056b1c67220 */ /* 0x000fe20000410000 */
[----:B------:R-:W-:Y:S01]  /*dc40*/  FMUL.FTZ R193, R115, R194 ;  /* 0x000000c273c17220 */ /* 0x000fe20000410000 */
[----:B------:R-:W-:Y:S01]  /*dc50*/  FFMA.FTZ R213, R11, -R213, R212 ;  /* 0x800000d50bd57223 */ /* 0x000fe200000100d4 */
[----:B------:R-:W-:Y:S01]  /*dc60*/  FADD.FTZ R185, R173, R192 ;  /* 0x000000c0adb97221 */ /* 0x000fe20000010000 */
[-C--:B------:R-:W-:Y:S01]  /*dc70*/  FMUL.FTZ R173, R115, R198.reuse ;  /* 0x000000c673ad7220 */ /* 0x080fe20000410000 */
[----:B------:R-:W-:Y:S01]  /*dc80*/  FMUL.FTZ R192, R114, R205 ;  /* 0x000000cd72c07220 */ /* 0x000fe20000410000 */
[C---:B------:R-:W-:Y:S01]  /*dc90*/  FMUL.FTZ R212, R45.reuse, R198 ;  /* 0x000000c62dd47220 */ /* 0x040fe20000410000 */
[-C--:B------:R-:W-:Y:S01]  /*dca0*/  FMUL.FTZ R204, R45, R194.reuse ;  /* 0x000000c22dcc7220 */ /* 0x080fe20000410000 */
[C---:B------:R-:W-:Y:S01]  /*dcb0*/  FFMA.FTZ R208, R214.reuse, R194, R173 ;  /* 0x000000c2d6d07223 */ /* 0x040fe200000100ad */
[----:B------:R-:W-:Y:S01]  /*dcc0*/  FFMA.FTZ R173, R214, R198, -R193 ;  /* 0x000000c6d6ad7223 */ /* 0x000fe200000108c1 */
[----:B------:R-:W-:Y:S01]  /*dcd0*/  FMUL.FTZ R193, R126, R87 ;  /* 0x000000577ec17220 */ /* 0x000fe20000410000 */
[----:B------:R-:W-:Y:S01]  /*dce0*/  FMUL.FTZ R194, R51, R188 ;  /* 0x000000bc33c27220 */ /* 0x000fe20000410000 */
[----:B------:R0:W-:Y:S01]  /*dcf0*/  STS [R147+0x10c4], R200 ;  /* 0x0010c4c893007388 */ /* 0x0001e20000000800 */
[----:B------:R-:W-:Y:S01]  /*dd00*/  FMUL.FTZ R188, R54, R61 ;  /* 0x0000003d36bc7220 */ /* 0x000fe20000410000 */
[-C--:B------:R-:W-:Y:S01]  /*dd10*/  FFMA.FTZ R192, R211, R193.reuse, R192 ;  /* 0x000000c1d3c07223 */ /* 0x080fe200000100c0 */
[C---:B------:R-:W-:Y:S01]  /*dd20*/  FMUL.FTZ R186, R57.reuse, R186 ;  /* 0x000000ba39ba7220 */ /* 0x040fe20000410000 */
[----:B------:R-:W-:Y:S01]  /*dd30*/  STS [R147+0x10b8], R204 ;  /* 0x0010b8cc93007388 */ /* 0x000fe20000000800 */
[----:B------:R-:W-:Y:S01]  /*dd40*/  FMUL.FTZ R172, R57, R172 ;  /* 0x000000ac39ac7220 */ /* 0x000fe20000410000 */
[----:B------:R-:W-:Y:S01]  /*dd50*/  FADD.FTZ R189, R189, R192 ;  /* 0x000000c0bdbd7221 */ /* 0x000fe20000010000 */
[----:B------:R-:W-:Y:S01]  /*dd60*/  FMUL.FTZ R192, R114, R193 ;  /* 0x000000c172c07220 */ /* 0x000fe20000410000 */
[----:B------:R1:W-:Y:S01]  /*dd70*/  STS [R147+0x10a0], R188 ;  /* 0x0010a0bc93007388 */ /* 0x0003e20000000800 */
[----:B------:R-:W-:Y:S01]  /*dd80*/  FMUL.FTZ R170, R75, R170 ;  /* 0x000000aa4baa7220 */ /* 0x000fe20000410000 */
[----:B------:R-:W-:Y:S01]  /*dd90*/  FADD.FTZ R208, R189, R208 ;  /* 0x000000d0bdd07221 */ /* 0x000fe20000010000 */
[----:B------:R-:W-:Y:S01]  /*dda0*/  FFMA.FTZ R198, R211, R205, -R192 ;  /* 0x000000cdd3c67223 */ /* 0x000fe200000108c0 */
[----:B0-----:R-:W-:Y:S01]  /*ddb0*/  FMUL.FTZ R200, R48, R193 ;  /* 0x000000c130c87220 */ /* 0x001fe20000410000 */
[----:B------:R-:W-:Y:S01]  /*ddc0*/  MOV R193, UR26 ;  /* 0x0000001a00c17c02 */ /* 0x000fe20008000f00 */
[----:B------:R-:W-:Y:S01]  /*ddd0*/  FADD.FTZ R169, R208, R169 ;  /* 0x000000a9d0a97221 */ /* 0x000fe20000010000 */
[----:B------:R-:W-:Y:S01]  /*dde0*/  FADD.FTZ R198, R185, R198 ;  /* 0x000000c6b9c67221 */ /* 0x000fe20000010000 */
[----:B------:R-:W-:Y:S01]  /*ddf0*/  FMUL.FTZ R192, R51, R190 ;  /* 0x000000be33c07220 */ /* 0x000fe20000410000 */
[----:B------:R-:W-:Y:S01]  /*de00*/  LEA R61, R193, -R60, 0x1 ;  /* 0x8000003cc13d7211 */ /* 0x000fe200078e08ff */
[----:B-1----:R-:W-:Y:S01]  /*de10*/  FADD.FTZ R188, R169, R162 ;  /* 0x000000a2a9bc7221 */ /* 0x002fe20000010000 */
[----:B------:R-:W-:Y:S01]  /*de20*/  FADD.FTZ R198, R198, R173 ;  /* 0x000000adc6c67221 */ /* 0x000fe20000010000 */
[----:B------:R-:W-:Y:S01]  /*de30*/  FMUL.FTZ R204, R48, R205 ;  /* 0x000000cd30cc7220 */ /* 0x000fe20000410000 */
[----:B------:R-:W-:Y:S01]  /*de40*/  FMUL.FTZ R190, R54, R171 ;  /* 0x000000ab36be7220 */ /* 0x000fe20000410000 */
[----:B------:R-:W-:Y:S01]  /*de50*/  FMUL.FTZ R60, R72, R165 ;  /* 0x000000a5483c7220 */ /* 0x000fe20000410000 */
[----:B------:R-:W-:Y:S01]  /*de60*/  FADD.FTZ R198, R198, R167 ;  /* 0x000000a7c6c67221 */ /* 0x000fe20000010000 */
[----:B------:R-:W-:Y:S01]  /*de70*/  FMUL.FTZ R162, R72, R139 ;  /* 0x0000008b48a27220 */ /* 0x000fe20000410000 */
[----:B------:R-:W-:Y:S01]  /*de80*/  FMUL.FTZ R168, R75, R168 ;  /* 0x000000a84ba87220 */ /* 0x000fe20000410000 */
[C---:B------:R-:W-:Y:S01]  /*de90*/  FMUL.FTZ R166, R77.reuse, R166 ;  /* 0x000000a64da67220 */ /* 0x040fe20000410000 */
[----:B------:R-:W-:Y:S01]  /*dea0*/  FADD.FTZ R198, R198, R163 ;  /* 0x000000a3c6c67221 */ /* 0x000fe20000010000 */
        /* <DEDUP_REMOVED lines=16> */
[----:B------:R-:W-:Y:S01]  /*dfb0*/  IADD3 R156, PT, PT, R197, 0x40, RZ ;  /* 0x00000040c59c7810 */ /* 0x000fe20007ffe0ff */
[----:B------:R-:W-:Y:S01]  /*dfc0*/  FMUL.FTZ R125, R176, UR47 ;  /* 0x0000002fb07d7c20 */ /* 0x000fe20008410000 */
[----:B------:R-:W-:Y:S01]  /*dfd0*/  STS [R147+0x10ac], R194 ;  /* 0x0010acc293007388 */ /* 0x000fe20000000800 */
[----:B------:R-:W-:Y:S01]  /*dfe0*/  FFMA.FTZ R216, R7, -R221, R216 ;  /* 0x800000dd07d87223 */ /* 0x000fe200000100d8 */
[----:B------:R-:W-:Y:S01]  /*dff0*/  LEA.HI R156, R156, R197, RZ, 0x1b ;  /* 0x000000c59c9c7211 */ /* 0x000fe200078fd8ff */
[----:B------:R-:W-:Y:S01]  /*e000*/  FADD.FTZ R188, R154, R151 ;  /* 0x000000979abc7221 */ /* 0x000fe20000010000 */
[----:B------:R-:W-:Y:S01]  /*e010*/  STS [R147+0x10a4], R190 ;  /* 0x0010a4be93007388 */ /* 0x000fe20000000800 */
[----:B------:R-:W-:Y:S01]  /*e020*/  ISETP.GE.AND P2, PT, R61, 0x1, PT ;  /* 0x000000013d00780c */ /* 0x000fe20003f46270 */
[----:B------:R-:W-:Y:S01]  /*e030*/  FFMA.FTZ R216, R6, -R223, R216 ;  /* 0x800000df06d87223 */ /* 0x000fe200000100d8 */
[----:B------:R-:W-:Y:S01]  /*e040*/  LEA R156, R156, UR25, 0x2 ;  /* 0x000000199c9c7c11 */ /* 0x000fe2000f8e10ff */
[----:B------:R-:W-:Y:S01]  /*e050*/  STS [R147+0x1098], R186 ;  /* 0x001098ba93007388 */ /* 0x000fe20000000800 */
[----:B------:R-:W-:Y:S01]  /*e060*/  FMUL.FTZ R165, R174, UR47 ;  /* 0x0000002faea57c20 */ /* 0x000fe20008410000 */
[----:B------:R-:W-:Y:S01]  /*e070*/  FFMA.FTZ R196, R5, -R225, R216 ;  /* 0x800000e105c47223 */ /* 0x000fe200000100d8 */
[----:B------:R-:W-:Y:S01]  /*e080*/  FMUL.FTZ R163, R175, UR47 ;  /* 0x0000002fafa37c20 */ /* 0x000fe20008410000 */
[----:B------:R0:W-:Y:S01]  /*e090*/  STS [R147+0x109c], R172 ;  /* 0x00109cac93007388 */ /* 0x0001e20000000800 */
[----:B------:R-:W-:Y:S01]  /*e0a0*/  FMUL.FTZ R161, R140, UR47 ;  /* 0x0000002f8ca17c20 */ /* 0x000fe20008410000 */
[----:B------:R-:W-:Y:S01]  /*e0b0*/  FFMA.FTZ R196, R4, -R227, R196 ;  /* 0x800000e304c47223 */ /* 0x000fe200000100c4 */
[----:B------:R-:W-:Y:S01]  /*e0c0*/  FMUL.FTZ R159, R177, UR47 ;  /* 0x0000002fb19f7c20 */ /* 0x000fe20008410000 */
[----:B------:R1:W-:Y:S01]  /*e0d0*/  STS [R147+0x1090], R60 ;  /* 0x0010903c93007388 */ /* 0x0003e20000000800 */
[----:B------:R-:W-:Y:S01]  /*e0e0*/  FMUL.FTZ R157, R126, UR47 ;  /* 0x0000002f7e9d7c20 */ /* 0x000fe20008410000 */
[----:B------:R-:W-:Y:S01]  /*e0f0*/  FMUL.FTZ R151, R179, UR47 ;  /* 0x0000002fb3977c20 */ /* 0x000fe20008410000 */
[----:B------:R-:W-:Y:S01]  /*e100*/  FMUL.FTZ R139, R160, UR47 ;  /* 0x0000002fa08b7c20 */ /* 0x000fe20008410000 */
[----:B------:R2:W-:Y:S01]  /*e110*/  STS [R147+0x1094], R162 ;  /* 0x001094a293007388 */ /* 0x0005e20000000800 */
[----:B------:R-:W-:Y:S01]  /*e120*/  FMUL.FTZ R167, R184, UR47 ;  /* 0x0000002fb8a77c20 */ /* 0x000fe20008410000 */
[----:B0-----:R-:W-:Y:S01]  /*e130*/  FMUL.FTZ R172, R130, UR47 ;  /* 0x0000002f82ac7c20 */ /* 0x001fe20008410000 */
[----:B------:R-:W-:Y:S01]  /*e140*/  FMUL.FTZ R186, R124, R174 ;  /* 0x000000ae7cba7220 */ /* 0x000fe20000410000 */
[----:B------:R0:W-:Y:S01]  /*e150*/  STS [R147+0x1088], R170 ;  /* 0x001088aa93007388 */ /* 0x0001e20000000800 */
[----:B------:R-:W-:Y:S01]  /*e160*/  FFMA.FTZ R63, R3, -R229, R196 ;  /* 0x800000e5033f7223 */ /* 0x000fe200000100c4 */
[----:B-1----:R-:W-:Y:S01]  /*e170*/  FADD.FTZ R60, R141, R62 ;  /* 0x0000003e8d3c7221 */ /* 0x002fe20000010000 */
[----:B------:R-:W-:Y:S01]  /*e180*/  FFMA.FTZ R62, R3, R230, R144 ;  /* 0x000000e6033e7223 */ /* 0x000fe20000010090 */
[----:B------:R1:W-:Y:S01]  /*e190*/  STS [R147+0x108c], R168 ;  /* 0x00108ca893007388 */ /* 0x0003e20000000800 */
[----:B------:R-:W-:Y:S01]  /*e1a0*/  FMUL.FTZ R141, R158, UR47 ;  /* 0x0000002f9e8d7c20 */ /* 0x000fe20008410000 */
[----:B------:R-:W-:Y:S01]  /*e1b0*/  FADD.FTZ R60, R60, R145 ;  /* 0x000000913c3c7221 */ /* 0x000fe20000010000 */
[----:B--2---:R-:W-:Y:S01]  /*e1c0*/  FMUL.FTZ R162, R136, UR47 ;  /* 0x0000002f88a27c20 */ /* 0x004fe20008410000 */
[----:B------:R2:W-:Y:S01]  /*e1d0*/  STS [R147+0x1080], R166 ;  /* 0x001080a693007388 */ /* 0x0005e20000000800 */
[----:B------:R-:W-:Y:S01]  /*e1e0*/  FMUL.FTZ R145, R181, UR47 ;  /* 0x0000002fb5917c20 */ /* 0x000fe20008410000 */
[----:B0-----:R-:W-:Y:S01]  /*e1f0*/  FFMA.FTZ R170, R140, UR48, R125 ;  /* 0x000000308caa7c23 */ /* 0x001fe2000801007d */
[----:B------:R-:W-:Y:S01]  /*e200*/  FMUL.FTZ R125, R178, UR47 ;  /* 0x0000002fb27d7c20 */ /* 0x000fe20008410000 */
[----:B------:R0:W-:Y:S01]  /*e210*/  STS [R147+0x1084], R164 ;  /* 0x001084a493007388 */ /* 0x0001e20000000800 */
[----:B------:R-:W-:Y:S01]  /*e220*/  FMUL.FTZ R144, R138, UR47 ;  /* 0x0000002f8a907c20 */ /* 0x000fe20008410000 */
[----:B-1----:R-:W-:Y:S01]  /*e230*/  FMUL.FTZ R168, R132, UR47 ;  /* 0x0000002f84a87c20 */ /* 0x002fe20008410000 */
[C---:B------:R-:W-:Y:S01]  /*e240*/  IADD3 R192, PT, PT, R197.reuse, 0x80, RZ ;  /* 0x00000080c5c07810 */ /* 0x040fe20007ffe0ff */
[----:B------:R-:W-:Y:S01]  /*e250*/  BAR.SYNC.DEFER_BLOCKING 0x0 ;  /* 0x0000000000007b1d */ /* 0x000fe20000010000 */
[----:B------:R-:W-:Y:S01]  /*e260*/  IADD3 R190, PT, PT, R197, 0xc0, RZ ;  /* 0x000000c0c5be7810 */ /* 0x000fe20007ffe0ff */
[----:B--2---:R-:W-:Y:S01]  /*e270*/  FFMA.FTZ R166, R126, UR48, R125 ;  /* 0x000000307ea67c23 */ /* 0x004fe2000801007d */
[----:B------:R-:W-:Y:S01]  /*e280*/  FMUL.FTZ R125, R180, UR47 ;  /* 0x0000002fb47d7c20 */ /* 0x000fe20008410000 */
[----:B------:R-:W-:Y:S01]  /*e290*/  ISETP.GE.AND P3, PT, R61, 0x41, PT ;  /* 0x000000413d00780c */ /* 0x000fe20003f66270 */
[----:B------:R-:W-:Y:S01]  /*e2a0*/  FFMA.FTZ R165, R148, UR48, R165 ;  /* 0x0000003094a57c23 */ /* 0x000fe200080100a5 */
[----:B0-----:R-:W-:Y:S01]  /*e2b0*/  FMUL.FTZ R164, R134, UR47 ;  /* 0x0000002f86a47c20 */ /* 0x001fe20008410000 */
[----:B------:R-:W-:Y:S01]  /*e2c0*/  FMUL.FTZ R147, R142, UR47 ;  /* 0x0000002f8e937c20 */ /* 0x000fe20008410000 */
[----:B------:R-:W-:Y:S01]  /*e2d0*/  FFMA.FTZ R172, R175, UR48, -R172 ;  /* 0x00000030afac7c23 */ /* 0x000fe200080108ac */
[----:B------:R-:W-:Y:S01]  /*e2e0*/  FFMA.FTZ R163, R130, UR48, R163 ;  /* 0x0000003082a37c23 */ /* 0x000fe200080100a3 */
[----:B------:R-:W-:Y:S01]  /*e2f0*/  FFMA.FTZ R161, R176, UR48, -R161 ;  /* 0x00000030b0a17c23 */ /* 0x000fe200080108a1 */
        /* <DEDUP_REMOVED lines=10> */
[----:B------:R-:W-:Y:S01]  /*e3a0*/  FFMA.FTZ R139, R184, UR48, -R139 ;  /* 0x00000030b88b7c23 */ /* 0x000fe2000801088b */
[----:B------:R-:W-:Y:S01]  /*e3b0*/  FFMA.FTZ R124, R160, UR48, R167 ;  /* 0x00000030a07c7c23 */ /* 0x000fe200080100a7 */
[----:B------:R0:W1:Y:S02]  /*e3c0*/  LDS R169, [R156+0x1180] ;  /* 0x001180009ca97984 */ /* 0x0000640000000800 */
[----:B0-----:R-:W-:Y:S01]  /*e3d0*/  FFMA.FTZ R156, R142, UR48, R125 ;  /* 0x000000308e9c7c23 */ /* 0x001fe2000801007d */
[----:B------:R-:W-:-:S04]  /*e3e0*/  FMUL.FTZ R125, R182, UR47 ;  /* 0x0000002fb67d7c20 */ /* 0x000fc80008410000 */
[----:B------:R-:W-:Y:S01]  /*e3f0*/  FFMA.FTZ R154, R158, UR48, R125 ;  /* 0x000000309e9a7c23 */ /* 0x000fe2000801007d */
[----:B------:R-:W-:-:S04]  /*e400*/  FMUL.FTZ R125, R183, UR47 ;  /* 0x0000002fb77d7c20 */ /* 0x000fc80008410000 */
[----:B------:R-:W-:Y:S01]  /*e410*/  FFMA.FTZ R125, R138, UR48, R125 ;  /* 0x000000308a7d7c23 */ /* 0x000fe2000801007d */
[----:B------:R-:W-:Y:S06]  /*e420*/  @!P2 BRA `(.L_x_8316) ;  /* 0x000000000010a947 */ /* 0x000fec0003800000 */
[----:B------:R-:W-:-:S04]  /*e430*/  LEA.HI R167, R197, R197, RZ, 0x1b ;  /* 0x000000c5c5a77211 */ /* 0x000fc800078fd8ff */
[----:B------:R-:W-:-:S06]  /*e440*/  LEA R167, R167, UR25, 0x2 ;  /* 0x00000019a7a77c11 */ /* 0x000fcc000f8e10ff */
[----:B------:R-:W0:Y:S04]  /*e450*/  LDS R167, [R167+0x1080] ;  /* 0x00108000a7a77984 */ /* 0x000e280000000800 */
[----:B0-----:R0:W-:Y:S02]  /*e460*/  REDG.E.ADD.F32.FTZ.RN.STRONG.GPU desc[UR28][R64.64], R167 ;  /* 0x000000a7400079a6 */ /* 0x0011e4000c12f31c */
.L_x_8316:
[----:B------:R-:W-:Y:S05]  /*e470*/  BSYNC.RECONVERGENT B0 ;  /* 0x0000000000007941 */ /* 0x000fea0003800200 */
.L_x_8315:
[----:B------:R-:W-:Y:S04]  /*e480*/  BSSY.RECONVERGENT B0, `(.L_x_8317) ;  /* 0x0000003000007945 */ /* 0x000fe80003800200 */
[----:B------:R-:W-:Y:S05]  /*e490*/  @!P3 BRA `(.L_x_8318) ;  /* 0x000000000004b947 */ /* 0x000fea0003800000 */
[----:B-1----:R2:W-:Y:S02]  /*e4a0*/  REDG.E.ADD.F32.FTZ.RN.STRONG.GPU desc[UR28][R64.64+0x100], R169 ;  /* 0x000100a9400079a6 */ /* 0x0025e4000c12f31c */
.L_x_8318:
[----:B------:R-:W-:Y:S05]  /*e4b0*/  BSYNC.RECONVERGENT B0 ;  /* 0x0000000000007941 */ /* 0x000fea0003800200 */
.L_x_8317:
        /* <DEDUP_REMOVED lines=9> */
[----:B-12---:R-:W-:Y:S02]  /*e550*/  LEA R169, R190, UR25, 0x2 ;  /* 0x00000019bea97c11 */ /* 0x006fe4000f8e10ff */
[C---:B------:R-:W-:Y:S02]  /*e560*/  ISETP.GE.AND P2, PT, R61.reuse, 0xc1, PT ;  /* 0x000000c13d00780c */ /* 0x040fe40003f46270 */
[C---:B------:R-:W-:Y:S02]  /*e570*/  ISETP.GE.AND P3, PT, R61.reuse, 0x101, PT ;  /* 0x000001013d00780c */ /* 0x040fe40003f66270 */
[C---:B------:R-:W-:Y:S02]  /*e580*/  ISETP.GE.AND P4, PT, R61.reuse, 0x141, PT ;  /* 0x000001413d00780c */ /* 0x040fe40003f86270 */
[----:B------:R-:W-:Y:S01]  /*e590*/  ISETP.GE.AND P5, PT, R61, 0x181, PT ;  /* 0x000001813d00780c */ /* 0x000fe20003fa6270 */
[----:B------:R-:W-:-:S12]  /*e5a0*/  @!P6 BRA `(.L_x_8320) ;  /* 0x000000000004e947 */ /* 0x000fd80003800000 */
[----:B0-----:R1:W-:Y:S02]  /*e5b0*/  REDG.E.ADD.F32.FTZ.RN.STRONG.GPU desc[UR28][R64.64+0x200], R167 ;  /* 0x000200a7400079a6 */ /* 0x0013e4000c12f31c */
.L_x_8320:
[----:B------:R-:W-:Y:S05]  /*e5c0*/  BSYNC.RECONVERGENT B0 ;  /* 0x0000000000007941 */ /* 0x000fea0003800200 */
.L_x_8319:
[----:B01----:R0:W1:Y:S01]  /*e5d0*/  LDS R167, [R169+0x1380] ;  /* 0x00138000a9a77984 */ /* 0x0030620000000800 */
[----:B------:R-:W-:Y:S01]  /*e5e0*/  BSSY.RECONVERGENT B0, `(.L_x_8321) ;  /* 0x0000006000007945 */ /* 0x000fe20003800200 */
[----:B------:R-:W-:Y:S02]  /*e5f0*/  IADD3 R190, PT, PT, R197, 0x180, RZ ;  /* 0x00000180c5be7810 */ /* 0x000fe40007ffe0ff */
[----:B------:R-:W-:Y:S02]  /*e600*/  LEA.HI R194, R194, R197, RZ, 0x1b ;  /* 0x000000c5c2c27211 */ /* 0x000fe400078fd8ff */
[----:B------:R-:W-:Y:S01]  /*e610*/  LEA R174, R174, UR25, 0x2 ;  /* 0x00000019aeae7c11 */ /* 0x000fe2000f8e10ff */
[----:B------:R-:W-:Y:S06]  /*e620*/  @!P2 BRA `(.L_x_8322) ;  /* 0x000000000004a947 */ /* 0x000fec0003800000 */
[----:B-1----:R2:W-:Y:S02]  /*e630*/  REDG.E.ADD.F32.FTZ.RN.STRONG.GPU desc[UR28][R64.64+0x300], R167 ;  /* 0x000300a7400079a6 */ /* 0x0025e4000c12f31c */
.L_x_8322:
[----:B------:R-:W-:Y:S05]  /*e640*/  BSYNC.RECONVERGENT B0 ;  /* 0x0000000000007941 */ /* 0x000fea0003800200 */
.L_x_8321:
[----:B-12---:R1:W2:Y:S01]  /*e650*/  LDS R167, [R174+0x1480] ;  /* 0x00148000aea77984 */ /* 0x0062a20000000800 */
[----:B------:R-:W-:Y:S01]  /*e660*/  BSSY.RECONVERGENT B0, `(.L_x_8323) ;  /* 0x0000005000007945 */ /* 0x000fe20003800200 */
[----:B------:R-:W-:Y:S02]  /*e670*/  LEA.HI R190, R190, R197, RZ, 0x1b ;  /* 0x000000c5bebe7211 */ /* 0x000fe400078fd8ff */
[----:B------:R-:W-:Y:S01]  /*e680*/  LEA R194, R194, UR25, 0x2 ;  /* 0x00000019c2c27c11 */ /* 0x000fe2000f8e10ff */
[----:B------:R-:W-:Y:S06]  /*e690*/  @!P3 BRA `(.L_x_8324) ;  /* 0x000000000004b947 */ /* 0x000fec0003800000 */
[----:B--2---:R3:W-:Y:S02]  /*e6a0*/  REDG.E.ADD.F32.FTZ.RN.STRONG.GPU desc[UR28][R64.64+0x400], R167 ;  /* 0x000400a7400079a6 */ /* 0x0047e4000c12f31c */
.L_x_8324:
[----:B------:R-:W-:Y:S05]  /*e6b0*/  BSYNC.RECONVERGENT B0 ;  /* 0x0000000000007941 */ /* 0x000fea0003800200 */
.L_x_8323:
[----:B--23--:R2:W3:Y:S01]  /*e6c0*/  LDS R167, [R194+0x1580] ;  /* 0x00158000c2a77984 */ /* 0x00c4e20000000800 */
[----:B------:R-:W-:Y:S01]  /*e6d0*/  BSSY.RECONVERGENT B0, `(.L_x_8325) ;  /* 0x0000004000007945 */ /* 0x000fe20003800200 */
[----:B------:R-:W-:-:S03]  /*e6e0*/  LEA R190, R190, UR25, 0x2 ;  /* 0x00000019bebe7c11 */ /* 0x000fc6000f8e10ff */
[----:B------:R-:W-:Y:S05]  /*e6f0*/  @!P4 BRA `(.L_x_8326) ;  /* 0x000000000004c947 */ /* 0x000fea0003800000 */
[----:B---3--:R4:W-:Y:S02]  /*e700*/  REDG.E.ADD.F32.FTZ.RN.STRONG.GPU desc[UR28][R64.64+0x500], R167 ;  /* 0x000500a7400079a6 */ /* 0x0089e4000c12f31c */
.L_x_8326:
[----:B------:R-:W-:Y:S05]  /*e710*/  BSYNC.RECONVERGENT B0 ;  /* 0x0000000000007941 */ /* 0x000fea0003800200 */
.L_x_8325:
[----:B---34-:R3:W4:Y:S01]  /*e720*/  LDS R167, [R190+0x1680] ;  /* 0x00168000bea77984 */ /* 0x0187220000000800 */
[----:B------:R-:W-:Y:S01]  /*e730*/  BSSY.RECONVERGENT B0, `(.L_x_8327) ;  /* 0x0000004000007945 */ /* 0x000fe20003800200 */
[----:B-1----:R-:W-:-:S03]  /*e740*/  IADD3 R174, PT, PT, R197, 0x1c0, RZ ;  /* 0x000001c0c5ae7810 */ /* 0x002fc60007ffe0ff */
[----:B------:R-:W-:Y:S05]  /*e750*/  @!P5 BRA `(.L_x_8328) ;  /* 0x000000000004d947 */ /* 0x000fea0003800000 */
[----:B----4-:R1:W-:Y:S02]  /*e760*/  REDG.E.ADD.F32.FTZ.RN.STRONG.GPU desc[UR28][R64.64+0x600], R167 ;  /* 0x000600a7400079a6 */ /* 0x0103e4000c12f31c */
.L_x_8328:
[----:B------:R-:W-:Y:S05]  /*e770*/  BSYNC.RECONVERGENT B0 ;  /* 0x0000000000007941 */ /* 0x000fea0003800200 */
.L_x_8327:
[----:B-1--4-:R-:W-:Y:S01]  /*e780*/  IADD3 R167, PT, PT, R197, 0x200, RZ ;  /* 0x00000200c5a77810 */ /* 0x012fe20007ffe0ff */
[----:B------:R-:W-:Y:S01]  /*e790*/  BSSY.RECONVERGENT B0, `(.L_x_8329) ;  /* 0x0000010000007945 */ /* 0x000fe20003800200 */
[-C--:B------:R-:W-:Y:S02]  /*e7a0*/  LEA.HI R174, R174, R197.reuse, RZ, 0x1b ;  /* 0x000000c5aeae7211 */ /* 0x080fe400078fd8ff */
[----:B------:R-:W-:Y:S02]  /*e7b0*/  LEA.HI R167, R167, R197, RZ, 0x1b ;  /* 0x000000c5a7a77211 */ /* 0x000fe400078fd8ff */
[----:B------:R-:W-:Y:S02]  /*e7c0*/  ISETP.GE.AND P6, PT, R61, 0x1c1, PT ;  /* 0x000001c13d00780c */ /* 0x000fe40003fc6270 */
[----:B0-----:R-:W-:Y:S02]  /*e7d0*/  LEA R169, R167, UR25, 0x2 ;  /* 0x00000019a7a97c11 */ /* 0x001fe4000f8e10ff */
[----:B------:R-:W-:-:S02]  /*e7e0*/  LEA R167, R174, UR25, 0x2 ;  /* 0x00000019aea77c11 */ /* 0x000fc4000f8e10ff */
[C---:B---3--:R-:W-:Y:S02]  /*e7f0*/  IADD3 R190, PT, PT, R197.reuse, 0x240, RZ ;  /* 0x00000240c5be7810 */ /* 0x048fe40007ffe0ff */
[----:B------:R-:W-:Y:S02]  /*e800*/  IADD3 R192, PT, PT, R197, 0x280, RZ ;  /* 0x00000280c5c07810 */ /* 0x000fe40007ffe0ff */
        /* <DEDUP_REMOVED lines=8> */
.L_x_8330:
[----:B------:R-:W-:Y:S05]  /*e890*/  BSYNC.RECONVERGENT B0 ;  /* 0x0000000000007941 */ /* 0x000fea0003800200 */
.L_x_8329:
[----:B01----:R0:W1:Y:S01]  /*e8a0*/  LDS R167, [R169+0x1880] ;  /* 0x00188000a9a77984 */ /* 0x0030620000000800 */
[----:B------:R-:W-:Y:S01]  /*e8b0*/  BSSY.RECONVERGENT B0, `(.L_x_8331) ;  /* 0x0000006000007945 */ /* 0x000fe20003800200 */
[----:B------:R-:W-:Y:S02]  /*e8c0*/  IADD3 R174, PT, PT, R197, 0x2c0, RZ ;  /* 0x000002c0c5ae7810 */ /* 0x000fe40007ffe0ff */
[----:B------:R-:W-:Y:S02]  /*e8d0*/  LEA.HI R192, R192, R197, RZ, 0x1b ;  /* 0x000000c5c0c07211 */ /* 0x000fe400078fd8ff */
[----:B------:R-:W-:Y:S01]  /*e8e0*/  LEA R190, R190, UR25, 0x2 ;  /* 0x00000019bebe7c11 */ /* 0x000fe2000f8e10ff */
[----:B------:R-:W-:Y:S06]  /*e8f0*/  @!P2 BRA `(.L_x_8332) ;  /* 0x000000000004a947 */ /* 0x000fec0003800000 */
[----:B-1----:R3:W-:Y:S02]  /*e900*/  REDG.E.ADD.F32.FTZ.RN.STRONG.GPU desc[UR28][R64.64+0x800], R167 ;  /* 0x000800a7400079a6 */ /* 0x0027e4000c12f31c */
.L_x_8332:
[----:B------:R-:W-:Y:S05]  /*e910*/  BSYNC.RECONVERGENT B0 ;  /* 0x0000000000007941 */ /* 0x000fea0003800200 */
.L_x_8331:
[----:B-1-3--:R1:W3:Y:S01]  /*e920*/  LDS R167, [R190+0x1980] ;  /* 0x00198000bea77984 */ /* 0x00a2e20000000800 */
[----:B------:R-:W-:Y:S01]  /*e930*/  BSSY.RECONVERGENT B0, `(.L_x_8333) ;  /* 0x0000005000007945 */ /* 0x000fe20003800200 */
[----:B------:R-:W-:Y:S02]  /*e940*/  LEA.HI R174, R174, R197, RZ, 0x1b ;  /* 0x000000c5aeae7211 */ /* 0x000fe400078fd8ff */
[----:B------:R-:W-:Y:S01]  /*e950*/  LEA R192, R192, UR25, 0x2 ;  /* 0x00000019c0c07c11 */ /* 0x000fe2000f8e10ff */
[----:B------:R-:W-:Y:S06]  /*e960*/  @!P3 BRA `(.L_x_8334) ;  /* 0x000000000004b947 */ /* 0x000fec0003800000 */
[----:B---3--:R4:W-:Y:S02]  /*e970*/  REDG.E.ADD.F32.FTZ.RN.STRONG.GPU desc[UR28][R64.64+0x900], R167 ;  /* 0x000900a7400079a6 */ /* 0x0089e4000c12f31c */
.L_x_8334:
[----:B------:R-:W-:Y:S05]  /*e980*/  BSYNC.RECONVERGENT B0 ;  /* 0x0000000000007941 */ /* 0x000fea0003800200 */
.L_x_8333:
[----:B---34-:R3:W4:Y:S01]  /*e990*/  LDS R167, [R192+0x1a80] ;  /* 0x001a8000c0a77984 */ /* 0x0187220000000800 */
[----:B------:R-:W-:Y:S01]  /*e9a0*/  BSSY.RECONVERGENT B0, `(.L_x_8335) ;  /* 0x0000004000007945 */ /* 0x000fe20003800200 */
[----:B0-----:R-:W-:-:S03]  /*e9b0*/  LEA R169, R174, UR25, 0x2 ;  /* 0x00000019aea97c11 */ /* 0x001fc6000f8e10ff */
[----:B------:R-:W-:Y:S05]  /*e9c0*/  @!P4 BRA `(.L_x_8336) ;  /* 0x000000000004c947 */ /* 0x000fea0003800000 */
[----:B----4-:R0:W-:Y:S02]  /*e9d0*/  REDG.E.ADD.F32.FTZ.RN.STRONG.GPU desc[UR28][R64.64+0xa00], R167 ;  /* 0x000a00a7400079a6 */ /* 0x0101e4000c12f31c */
.L_x_8336:
[----:B------:R-:W-:Y:S05]  /*e9e0*/  BSYNC.RECONVERGENT B0 ;  /* 0x0000000000007941 */ /* 0x000fea0003800200 */
.L_x_8335:
[----:B0---4-:R0:W4:Y:S01]  /*e9f0*/  LDS R167, [R169+0x1b80] ;  /* 0x001b8000a9a77984 */ /* 0x0111220000000800 */
[----:B------:R-:W-:Y:S01]  /*ea00*/  BSSY.RECONVERGENT B0, `(.L_x_8337) ;  /* 0x0000005000007945 */ /* 0x000fe20003800200 */
[C---:B------:R-:W-:Y:S02]  /*ea10*/  IADD3 R174, PT, PT, R197.reuse, 0x300, RZ ;  /* 0x00000300c5ae7810 */ /* 0x040fe40007ffe0ff */
[----:B-1----:R-:W-:Y:S01]  /*ea20*/  IADD3 R190, PT, PT, R197, 0x340, RZ ;  /* 0x00000340c5be7810 */ /* 0x002fe20007ffe0ff */
[----:B------:R-:W-:Y:S06]  /*ea30*/  @!P5 BRA `(.L_x_8338) ;  /* 0x000000000004d947 */ /* 0x000fec0003800000 */
[----:B----4-:R1:W-:Y:S02]  /*ea40*/  REDG.E.ADD.F32.FTZ.RN.STRONG.GPU desc[UR28][R64.64+0xb00], R167 ;  /* 0x000b00a7400079a6 */ /* 0x0103e4000c12f31c */
.L_x_8338:
[----:B------:R-:W-:Y:S05]  /*ea50*/  BSYNC.RECONVERGENT B0 ;  /* 0x0000000000007941 */ /* 0x000fea0003800200 */
.L_x_8337:
[-C--:B------:R-:W-:Y:S01]  /*ea60*/  LEA.HI R174, R174, R197.reuse, RZ, 0x1b ;  /* 0x000000c5aeae7211 */ /* 0x080fe200078fd8ff */
[----:B------:R-:W-:Y:S01]  /*ea70*/  BSSY.RECONVERGENT B0, `(.L_x_8339) ;  /* 0x000000f000007945 */ /* 0x000fe20003800200 */
[----:B------:R-:W-:Y:S02]  /*ea80*/  ISETP.GE.AND P6, PT, R61, 0x301, PT ;  /* 0x000003013d00780c */ /* 0x000fe40003fc6270 */
[----:B-1--4-:R-:W-:Y:S02]  /*ea90*/  LEA R167, R174, UR25, 0x2 ;  /* 0x00000019aea77c11 */ /* 0x012fe4000f8e10ff */
[C---:B---3--:R-:W-:Y:S02]  /*eaa0*/  IADD3 R192, PT, PT, R197.reuse, 0x380, RZ ;  /* 0x00000380c5c07810 */ /* 0x048fe40007ffe0ff */
[----:B------:R-:W-:Y:S02]  /*eab0*/  LEA.HI R190, R190, R197, RZ, 0x1b ;  /* 0x000000c5bebe7211 */ /* 0x000fe400078fd8ff */
[----:B------:R-:W1:Y:S01]  /*eac0*/  LDS R167, [R167+0x1c80] ;  /* 0x001c8000a7a77984 */ /* 0x000e620000000800 */
[----:B--2---:R-:W-:-:S02]  /*ead0*/  IADD3 R194, PT, PT, R197, 0x3c0, RZ ;  /* 0x000003c0c5c27810 */ /* 0x004fc40007ffe0ff */
        /* <DEDUP_REMOVED lines=8> */
.L_x_8340:
[----:B------:R-:W-:Y:S05]  /*eb60*/  BSYNC.RECONVERGENT B0 ;  /* 0x0000000000007941 */ /* 0x000fea0003800200 */
.L_x_8339:
[----:B-12---:R1:W2:Y:S01]  /*eb70*/  LDS R167, [R190+0x1d80] ;  /* 0x001d8000bea77984 */ /* 0x0062a20000000800 */
[----:B------:R-:W-:Y:S01]  /*eb80*/  BSSY.RECONVERGENT B0, `(.L_x_8341) ;  /* 0x0000006000007945 */ /* 0x000fe20003800200 */
[----:B------:R-:W-:Y:S02]  /*eb90*/  LOP3.LUT R174, R197, 0x400, RZ, 0xfc, !PT ;  /* 0x00000400c5ae7812 */ /* 0x000fe400078efcff */
[----:B------:R-:W-:Y:S02]  /*eba0*/  LEA.HI R194, R194, R197, RZ, 0x1b ;  /* 0x000000c5c2c27211 */ /* 0x000fe400078fd8ff */
[----:B------:R-:W-:Y:S01]  /*ebb0*/  LEA R192, R192, UR25, 0x2 ;  /* 0x00000019c0c07c11 */ /* 0x000fe2000f8e10ff */
[----:B------:R-:W-:Y:S06]  /*ebc0*/  @!P2 BRA `(.L_x_8342) ;  /* 0x000000000004a947 */ /* 0x000fec0003800000 */
[----:B--2---:R3:W-:Y:S02]  /*ebd0*/  REDG.E.ADD.F32.FTZ.RN.STRONG.GPU desc[UR28][R64.64+0xd00], R167 ;  /* 0x000d00a7400079a6 */ /* 0x0047e4000c12f31c */
.L_x_8342:
[----:B------:R-:W-:Y:S05]  /*ebe0*/  BSYNC.RECONVERGENT B0 ;  /* 0x0000000000007941 */ /* 0x000fea0003800200 */
.L_x_8341:
[----:B--23--:R2:W3:Y:S01]  /*ebf0*/  LDS R167, [R192+0x1e80] ;  /* 0x001e8000c0a77984 */ /* 0x00c4e20000000800 */
[----:B------:R-:W-:Y:S01]  /*ec00*/  BSSY.RECONVERGENT B0, `(.L_x_8343) ;  /* 0x0000005000007945 */ /* 0x000fe20003800200 */
[----:B------:R-:W-:Y:S02]  /*ec10*/  LEA.HI R174, R174, R197, RZ, 0x1b ;  /* 0x000000c5aeae7211 */ /* 0x000fe400078fd8ff */
[----:B------:R-:W-:Y:S01]  /*ec20*/  LEA R194, R194, UR25, 0x2 ;  /* 0x00000019c2c27c11 */ /* 0x000fe2000f8e10ff */
[----:B------:R-:W-:Y:S06]  /*ec30*/  @!P3 BRA `(.L_x_8344) ;  /* 0x000000000004b947 */ /* 0x000fec0003800000 */
[----:B---3--:R4:W-:Y:S02]  /*ec40*/  REDG.E.ADD.F32.FTZ.RN.STRONG.GPU desc[UR28][R64.64+0xe00], R167 ;  /* 0x000e00a7400079a6 */ /* 0x0089e4000c12f31c */
.L_x_8344:
[----:B------:R-:W-:Y:S05]  /*ec50*/  BSYNC.RECONVERGENT B0 ;  /* 0x0000000000007941 */ /* 0x000fea0003800200 */
.L_x_8343:
[----:B---34-:R3:W4:Y:S01]  /*ec60*/  LDS R167, [R194+0x1f80] ;  /* 0x001f8000c2a77984 */ /* 0x0187220000000800 */
[----:B------:R-:W-:Y:S01]  /*ec70*/  BSSY.RECONVERGENT B0, `(.L_x_8345) ;  /* 0x0000004000007945 */ /* 0x000fe20003800200 */
[----:B0-----:R-:W-:-:S03]  /*ec80*/  LEA R169, R174, UR25, 0x2 ;  /* 0x00000019aea97c11 */ /* 0x001fc6000f8e10ff */
[----:B------:R-:W-:Y:S05]  /*ec90*/  @!P4 BRA `(.L_x_8346) ;  /* 0x000000000004c947 */ /* 0x000fea0003800000 */
[----:B----4-:R0:W-:Y:S02]  /*eca0*/  REDG.E.ADD.F32.FTZ.RN.STRONG.GPU desc[UR28][R64.64+0xf00], R167 ;  /* 0x000f00a7400079a6 */ /* 0x0101e4000c12f31c */
.L_x_8346:
[----:B------:R-:W-:Y:S05]  /*ecb0*/  BSYNC.RECONVERGENT B0 ;  /* 0x0000000000007941 */ /* 0x000fea0003800200 */
.L_x_8345:
[----:B0---4-:R0:W4:Y:S01]  /*ecc0*/  LDS R167, [R169+0x2080] ;  /* 0x00208000a9a77984 */ /* 0x0111220000000800 */
[----:B------:R-:W-:Y:S01]  /*ecd0*/  BSSY.RECONVERGENT B0, `(.L_x_8347) ;  /* 0x0000005000007945 */ /* 0x000fe20003800200 */
[C---:B------:R-:W-:Y:S02]  /*ece0*/  IADD3 R174, PT, PT, R197.reuse, 0x440, RZ ;  /* 0x00000440c5ae7810 */ /* 0x040fe40007ffe0ff */
[----:B-1----:R-:W-:Y:S01]  /*ecf0*/  IADD3 R190, PT, PT, R197, 0x480, RZ ;  /* 0x00000480c5be7810 */ /* 0x002fe20007ffe0ff */
[----:B------:R-:W-:Y:S06]  /*ed00*/  @!P5 BRA `(.L_x_8348) ;  /* 0x000000000004d947 */ /* 0x000fec0003800000 */
[----:B----4-:R1:W-:Y:S02]  /*ed10*/  REDG.E.ADD.F32.FTZ.RN.STRONG.GPU desc[UR28][R64.64+0x1000], R167 ;  /* 0x001000a7400079a6 */ /* 0x0103e4000c12f31c */
.L_x_8348:
[----:B------:R-:W-:Y:S05]  /*ed20*/  BSYNC.RECONVERGENT B0 ;  /* 0x0000000000007941 */ /* 0x000fea0003800200 */
.L_x_8347:
        /* <DEDUP_REMOVED lines=16> */
.L_x_8350:
[----:B------:R-:W-:Y:S05]  /*ee30*/  BSYNC.RECONVERGENT B0 ;  /* 0x0000000000007941 */ /* 0x000fea0003800200 */
.L_x_8349:
[----:B-12---:R1:W2:Y:S01]  /*ee40*/  LDS R167, [R190+0x2280] ;  /* 0x00228000bea77984 */ /* 0x0062a20000000800 */
[----:B------:R-:W-:Y:S01]  /*ee50*/  BSSY.RECONVERGENT B0, `(.L_x_8351) ;  /* 0x0000006000007945 */ /* 0x000fe20003800200 */
[----:B------:R-:W-:Y:S02]  /*ee60*/  IADD3 R174, PT, PT, R197, 0x540, RZ ;  /* 0x00000540c5ae7810 */ /* 0x000fe40007ffe0ff */
[----:B------:R-:W-:Y:S02]  /*ee70*/  LEA.HI R194, R194, R197, RZ, 0x1b ;  /* 0x000000c5c2c27211 */ /* 0x000fe400078fd8ff */
[----:B------:R-:W-:Y:S01]  /*ee80*/  LEA R192, R192, UR25, 0x2 ;  /* 0x00000019c0c07c11 */ /* 0x000fe2000f8e10ff */
[----:B------:R-:W-:Y:S06]  /*ee90*/  @!P2 BRA `(.L_x_8352) ;  /* 0x000000000004a947 */ /* 0x000fec0003800000 */
[----:B--2---:R3:W-:Y:S02]  /*eea0*/  REDG.E.ADD.F32.FTZ.RN.STRONG.GPU desc[UR28][R64.64+0x1200], R167 ;  /* 0x001200a7400079a6 */ /* 0x0047e4000c12f31c */
.L_x_8352:
[----:B------:R-:W-:Y:S05]  /*eeb0*/  BSYNC.RECONVERGENT B0 ;  /* 0x0000000000007941 */ /* 0x000fea0003800200 */
.L_x_8351:
[----:B--23--:R2:W3:Y:S01]  /*eec0*/  LDS R167, [R192+0x2380] ;  /* 0x00238000c0a77984 */ /* 0x00c4e20000000800 */
[----:B------:R-:W-:Y:S01]  /*eed0*/  BSSY.RECONVERGENT B0, `(.L_x_8353) ;  /* 0x0000005000007945 */ /* 0x000fe20003800200 */
[----:B------:R-:W-:Y:S02]  /*eee0*/  LEA.HI R174, R174, R197, RZ, 0x1b ;  /* 0x000000c5aeae7211 */ /* 0x000fe400078fd8ff */
[----:B------:R-:W-:Y:S01]  /*eef0*/  LEA R194, R194, UR25, 0x2 ;  /* 0x00000019c2c27c11 */ /* 0x000fe2000f8e10ff */
[----:B------:R-:W-:Y:S06]  /*ef00*/  @!P3 BRA `(.L_x_8354) ;  /* 0x000000000004b947 */ /* 0x000fec0003800000 */
[----:B---3--:R4:W-:Y:S02]  /*ef10*/  REDG.E.ADD.F32.FTZ.RN.STRONG.GPU desc[UR28][R64.64+0x1300], R167 ;  /* 0x001300a7400079a6 */ /* 0x0089e4000c12f31c */
.L_x_8354:
[----:B------:R-:W-:Y:S05]  /*ef20*/  BSYNC.RECONVERGENT B0 ;  /* 0x0000000000007941 */ /* 0x000fea0003800200 */
.L_x_8353:
[----:B---34-:R3:W4:Y:S01]  /*ef30*/  LDS R167, [R194+0x2480] ;  /* 0x00248000c2a77984 */ /* 0x0187220000000800 */
[----:B------:R-:W-:Y:S01]  /*ef40*/  BSSY.RECONVERGENT B0, `(.L_x_8355) ;  /* 0x0000004000007945 */ /* 0x000fe20003800200 */
[----:B0-----:R-:W-:-:S03]  /*ef50*/  LEA R169, R174, UR25, 0x2 ;  /* 0x00000019aea97c11 */ /* 0x001fc6000f8e10ff */
[----:B------:R-:W-:Y:S05]  /*ef60*/  @!P4 BRA `(.L_x_8356) ;  /* 0x000000000004c947 */ /* 0x000fea0003800000 */
[----:B----4-:R0:W-:Y:S02]  /*ef70*/  REDG.E.ADD.F32.FTZ.RN.STRONG.GPU desc[UR28][R64.64+0x1400], R167 ;  /* 0x001400a7400079a6 */ /* 0x0101e4000c12f31c */
.L_x_8356:
[----:B------:R-:W-:Y:S05]  /*ef80*/  BSYNC.RECONVERGENT B0 ;  /* 0x0000000000007941 */ /* 0x000fea0003800200 */
.L_x_8355:
[----:B0---4-:R0:W4:Y:S01]  /*ef90*/  LDS R167, [R169+0x2580] ;  /* 0x00258000a9a77984 */ /* 0x0111220000000800 */
[----:B------:R-:W-:Y:S01]  /*efa0*/  BSSY.RECONVERGENT B0, `(.L_x_8357) ;  /* 0x0000005000007945 */ /* 0x000fe20003800200 */
[C---:B------:R-:W-:Y:S02]  /*efb0*/  IADD3 R174, PT, PT, R197.reuse, 0x580, RZ ;  /* 0x00000580c5ae7810 */ /* 0x040fe40007ffe0ff */
[----:B-1----:R-:W-:Y:S01]  /*efc0*/  IADD3 R190, PT, PT, R197, 0x5c0, RZ ;  /* 0x000005c0c5be7810 */ /* 0x002fe20007ffe0ff */
[----:B------:R-:W-:Y:S06]  /*efd0*/  @!P5 BRA `(.L_x_8358) ;  /* 0x000000000004d947 */ /* 0x000fec0003800000 */
[----:B----4-:R1:W-:Y:S02]  /*efe0*/  REDG.E.ADD.F32.FTZ.RN.STRONG.GPU desc[UR28][R64.64+0x1500], R167 ;  /* 0x001500a7400079a6 */ /* 0x0103e4000c12f31c */
.L_x_8358:
[----:B------:R-:W-:Y:S05]  /*eff0*/  BSYNC.RECONVERGENT B0 ;  /* 0x0000000000007941 */ /* 0x000fea0003800200 */
.L_x_8357:
        /* <DEDUP_REMOVED lines=16> */
.L_x_8360:
[----:B------:R-:W-:Y:S05]  /*f100*/  BSYNC.RECONVERGENT B0 ;  /* 0x0000000000007941 */ /* 0x000fea0003800200 */
.L_x_8359:
[----:B-12---:R1:W2:Y:S01]  /*f110*/  LDS R167, [R190+0x2780] ;  /* 0x00278000bea77984 */ /* 0x0062a20000000800 */
[----:B------:R-:W-:Y:S01]  /*f120*/  BSSY.RECONVERGENT B0, `(.L_x_8361) ;  /* 0x0000006000007945 */ /* 0x000fe20003800200 */
[----:B------:R-:W-:Y:S02]  /*f130*/  IADD3 R174, PT, PT, R197, 0x680, RZ ;  /* 0x00000680c5ae7810 */ /* 0x000fe40007ffe0ff */
[----:B------:R-:W-:Y:S02]  /*f140*/  LEA.HI R194, R194, R197, RZ, 0x1b ;  /* 0x000000c5c2c27211 */ /* 0x000fe400078fd8ff */
[----:B------:R-:W-:Y:S01]  /*f150*/  LEA R192, R192, UR25, 0x2 ;  /* 0x00000019c0c07c11 */ /* 0x000fe2000f8e10ff */
[----:B------:R-:W-:Y:S06]  /*f160*/  @!P2 BRA `(.L_x_8362) ;  /* 0x000000000004a947 */ /* 0x000fec0003800000 */
[----:B--2---:R3:W-:Y:S02]  /*f170*/  REDG.E.ADD.F32.FTZ.RN.STRONG.GPU desc[UR28][R64.64+0x1700], R167 ;  /* 0x001700a7400079a6 */ /* 0x0047e4000c12f31c */
.L_x_8362:
[----:B------:R-:W-:Y:S05]  /*f180*/  BSYNC.RECONVERGENT B0 ;  /* 0x0000000000007941 */ /* 0x000fea0003800200 */
.L_x_8361:
[----:B--23--:R2:W3:Y:S01]  /*f190*/  LDS R167, [R192+0x2880] ;  /* 0x00288000c0a77984 */ /* 0x00c4e20000000800 */
[----:B------:R-:W-:Y:S01]  /*f1a0*/  BSSY.RECONVERGENT B0, `(.L_x_8363) ;  /* 0x0000005000007945 */ /* 0x000fe20003800200 */
[----:B------:R-:W-:Y:S02]  /*f1b0*/  LEA.HI R174, R174, R197, RZ, 0x1b ;  /* 0x000000c5aeae7211 */ /* 0x000fe400078fd8ff */
[----:B------:R-:W-:Y:S01]  /*f1c0*/  LEA R194, R194, UR25, 0x2 ;  /* 0x00000019c2c27c11 */ /* 0x000fe2000f8e10ff */
[----:B------:R-:W-:Y:S06]  /*f1d0*/  @!P3 BRA `(.L_x_8364) ;  /* 0x000000000004b947 */ /* 0x000fec0003800000 */
[----:B---3--:R4:W-:Y:S02]  /*f1e0*/  REDG.E.ADD.F32.FTZ.RN.STRONG.GPU desc[UR28][R64.64+0x1800], R167 ;  /* 0x001800a7400079a6 */ /* 0x0089e4000c12f31c */
.L_x_8364:
[----:B------:R-:W-:Y:S05]  /*f1f0*/  BSYNC.RECONVERGENT B0 ;  /* 0x0000000000007941 */ /* 0x000fea0003800200 */
.L_x_8363:
[----:B---34-:R3:W4:Y:S01]  /*f200*/  LDS R167, [R194+0x2980] ;  /* 0x00298000c2a77984 */ /* 0x0187220000000800 */
[----:B------:R-:W-:Y:S01]  /*f210*/  BSSY.RECONVERGENT B0, `(.L_x_8365) ;  /* 0x0000004000007945 */ /* 0x000fe20003800200 */
[----:B0-----:R-:W-:-:S03]  /*f220*/  LEA R169, R174, UR25, 0x2 ;  /* 0x00000019aea97c11 */ /* 0x001fc6000f8e10ff */
[----:B------:R-:W-:Y:S05]  /*f230*/  @!P4 BRA `(.L_x_8366) ;  /* 0x000000000004c947 */ /* 0x000fea0003800000 */
[----:B----4-:R0:W-:Y:S02]  /*f240*/  REDG.E.ADD.F32.FTZ.RN.STRONG.GPU desc[UR28][R64.64+0x1900], R167 ;  /* 0x001900a7400079a6 */ /* 0x0101e4000c12f31c */
.L_x_8366:
[----:B------:R-:W-:Y:S05]  /*f250*/  BSYNC.RECONVERGENT B0 ;  /* 0x0000000000007941 */ /* 0x000fea0003800200 */
.L_x_8365:
[----:B0---4-:R0:W4:Y:S01]  /*f260*/  LDS R167, [R169+0x2a80] ;  /* 0x002a8000a9a77984 */ /* 0x0111220000000800 */
[----:B------:R-:W-:Y:S01]  /*f270*/  BSSY.RECONVERGENT B0, `(.L_x_8367) ;  /* 0x0000005000007945 */ /* 0x000fe20003800200 */
[C---:B------:R-:W-:Y:S02]  /*f280*/  IADD3 R174, PT, PT, R197.reuse, 0x6c0, RZ ;  /* 0x000006c0c5ae7810 */ /* 0x040fe40007ffe0ff */
[----:B-1----:R-:W-:Y:S01]  /*f290*/  IADD3 R190, PT, PT, R197, 0x700, RZ ;  /* 0x00000700c5be7810 */ /* 0x002fe20007ffe0ff */
[----:B------:R-:W-:Y:S06]  /*f2a0*/  @!P5 BRA `(.L_x_8368) ;  /* 0x000000000004d947 */ /* 0x000fec0003800000 */
[----:B----4-:R1:W-:Y:S02]  /*f2b0*/  REDG.E.ADD.F32.FTZ.RN.STRONG.GPU desc[UR28][R64.64+0x1a00], R167 ;  /* 0x001a00a7400079a6 */ /* 0x0103e4000c12f31c */
.L_x_8368:
[----:B------:R-:W-:Y:S05]  /*f2c0*/  BSYNC.RECONVERGENT B0 ;  /* 0x0000000000007941 */ /* 0x000fea0003800200 */
.L_x_8367:
        /* <DEDUP_REMOVED lines=16> */
.L_x_8370:
[----:B------:R-:W-:Y:S05]  /*f3d0*/  BSYNC.RECONVERGENT B0 ;  /* 0x0000000000007941 */ /* 0x000fea0003800200 */
.L_x_8369:
[----:B------:R3:W4:Y:S01]  /*f3e0*/  LDS R61, [R190+0x2c80] ;  /* 0x002c8000be3d7984 */ /* 0x0007220000000800 */
[----:B------:R-:W-:Y:S01]  /*f3f0*/  BSSY.RECONVERGENT B0, `(.L_x_8371) ;  /* 0x0000006000007945 */ /* 0x000fe20003800200 */
[----:B------:R-:W-:Y:S02]  /*f400*/  IADD3 R174, PT, PT, R197, 0x7c0, RZ ;  /* 0x000007c0c5ae7810 */ /* 0x000fe40007ffe0ff */
[----:B------:R-:W-:Y:S02]  /*f410*/  LEA.HI R194, R194, R197, RZ, 0x1b ;  /* 0x000000c5c2c27211 */ /* 0x000fe400078fd8ff */
[----:B------:R-:W-:Y:S01]  /*f420*/  LEA R192, R192, UR25, 0x2 ;  /* 0x00000019c0c07c11 */ /* 0x000fe2000f8e10ff */
[----:B------:R-:W-:Y:S06]  /*f430*/  @!P2 BRA `(.L_x_8372) ;  /* 0x000000000004a947 */ /* 0x000fec0003800000 */
[----:B----4-:R4:W-:Y:S02]  /*f440*/  REDG.E.ADD.F32.FTZ.RN.STRONG.GPU desc[UR28][R64.64+0x1c00], R61 ;  /* 0x001c003d400079a6 */ /* 0x0109e4000c12f31c */
.L_x_8372:
[----:B------:R-:W-:Y:S05]  /*f450*/  BSYNC.RECONVERGENT B0 ;  /* 0x0000000000007941 */ /* 0x000fea0003800200 */
.L_x_8371:
[----:B----4-:R4:W0:Y:S01]  /*f460*/  LDS R61, [R192+0x2d80] ;  /* 0x002d8000c03d7984 */ /* 0x0108220000000800 */
[----:B------:R-:W-:Y:S01]  /*f470*/  BSSY.RECONVERGENT B0, `(.L_x_8373) ;  /* 0x0000005000007945 */ /* 0x000fe20003800200 */
[----:B------:R-:W-:Y:S02]  /*f480*/  LEA.HI R174, R174, R197, RZ, 0x1b ;  /* 0x000000c5aeae7211 */ /* 0x000fe400078fd8ff */
[----:B------:R-:W-:Y:S01]  /*f490*/  LEA R194, R194, UR25, 0x2 ;  /* 0x00000019c2c27c11 */ /* 0x000fe2000f8e10ff */
[----:B------:R-:W-:Y:S06]  /*f4a0*/  @!P3 BRA `(.L_x_8374) ;  /* 0x000000000004b947 */ /* 0x000fec0003800000 */
[----:B0-----:R0:W-:Y:S02]  /*f4b0*/  REDG.E.ADD.F32.FTZ.RN.STRONG.GPU desc[UR28][R64.64+0x1d00], R61 ;  /* 0x001d003d400079a6 */ /* 0x0011e4000c12f31c */
.L_x_8374:
[----:B------:R-:W-:Y:S05]  /*f4c0*/  BSYNC.RECONVERGENT B0 ;  /* 0x0000000000007941 */ /* 0x000fea0003800200 */
.L_x_8373:
[----:B0-----:R0:W0:Y:S01]  /*f4d0*/  LDS R61, [R194+0x2e80] ;  /* 0x002e8000c23d7984 */ /* 0x0010220000000800 */
[----:B------:R-:W-:Y:S01]  /*f4e0*/  BSSY.RECONVERGENT B0, `(.L_x_8375) ;  /* 0x0000004000007945 */ /* 0x000fe20003800200 */
[----:B------:R-:W-:-:S03]  /*f4f0*/  LEA R174, R174, UR25, 0x2 ;  /* 0x00000019aeae7c11 */ /* 0x000fc6000f8e10ff */
[----:B------:R-:W-:Y:S05]  /*f500*/  @!P4 BRA `(.L_x_8376) ;  /* 0x000000000004c947 */ /* 0x000fea0003800000 */
[----:B0-----:R0:W-:Y:S02]  /*f510*/  REDG.E.ADD.F32.FTZ.RN.STRONG.GPU desc[UR28][R64.64+0x1e00], R61 ;  /* 0x001e003d400079a6 */ /* 0x0011e4000c12f31c */
.L_x_8376:
[----:B------:R-:W-:Y:S05]  /*f520*/  BSYNC.RECONVERGENT B0 ;  /* 0x0000000000007941 */ /* 0x000fea0003800200 */
.L_x_8375:
[----:B0-----:R-:W-:Y:S01]  /*f530*/  FADD.FTZ R61, R188, R67 ;  /* 0x00000043bc3d7221 */ /* 0x001fe20000010000 */
[----:B------:R-:W-:Y:S01]  /*f540*/  BSSY.RECONVERGENT B0, `(.L_x_8377) ;  /* 0x0000004000007945 */ /* 0x000fe20003800200 */
[----:B------:R0:W0:Y:S03]  /*f550*/  LDS R67, [R174+0x2f80] ;  /* 0x002f8000ae437984 */ /* 0x0000260000000800 */
[----:B------:R-:W-:Y:S05]  /*f560*/  @!P5 BRA `(.L_x_8378) ;  /* 0x000000000004d947 */ /* 0x000fea0003800000 */
[----:B0-----:R0:W-:Y:S02]  /*f570*/  REDG.E.ADD.F32.FTZ.RN.STRONG.GPU desc[UR28][R64.64+0x1f00], R67 ;  /* 0x001f0043400079a6 */ /* 0x0011e4000c12f31c */
.L_x_8378:
[----:B------:R-:W-:Y:S05]  /*f580*/  BSYNC.RECONVERGENT B0 ;  /* 0x0000000000007941 */ /* 0x000fea0003800200 */
.L_x_8377:
[----:B0-----:R-:W0:Y:S01]  /*f590*/  SHFL.DOWN PT, R67, R60, 0x1, 0x1f ;  /* 0x08201f003c437f89 */ /* 0x001e2200000e0000 */
[----:B------:R-:W-:Y:S01]  /*f5a0*/  ISETP.GT.AND P2, PT, R97, 0x1e, PT ;  /* 0x0000001e6100780c */ /* 0x000fe20003f44270 */
[----:B------:R-:W-:Y:S01]  /*f5b0*/  FFMA.FTZ R127, R127, R128, R146 ;  /* 0x000000807f7f7223 */ /* 0x000fe20000010092 */
[----:B------:R-:W-:Y:S01]  /*f5c0*/  FFMA.FTZ R228, R228, R129, R149 ;  /* 0x00000081e4e47223 */ /* 0x000fe20000010095 */
[----:B------:R-:W5:Y:S01]  /*f5d0*/  SHFL.DOWN PT, R174, R61, 0x1, 0x1f ;  /* 0x08201f003dae7f89 */ /* 0x000f6200000e0000 */
[----:B------:R-:W-:Y:S01]  /*f5e0*/  FFMA.FTZ R186, R99, R148, R186 ;  /* 0x0000009463ba7223 */ /* 0x000fe200000100ba */
[----:B------:R-:W-:Y:S01]  /*f5f0*/  FFMA.FTZ R127, R34, R187, R127 ;  /* 0x000000bb227f7223 */ /* 0x000fe2000001007f */
[----:B--2---:R-:W-:Y:S01]  /*f600*/  FFMA.FTZ R65, R35, R150, R228 ;  /* 0x0000009623417223 */ /* 0x004fe200000100e4 */
[----:B-1----:R-:W1:Y:S01]  /*f610*/  SHFL.DOWN PT, R167, R62, 0x1, 0x1f ;  /* 0x08201f003ea77f89 */ /* 0x002e6200000e0000 */
[----:B------:R-:W-:Y:S01]  /*f620*/  FFMA.FTZ R220, R220, R165, R137 ;  /* 0x000000a5dcdc7223 */ /* 0x000fe20000010089 */
[----:B------:R-:W-:Y:S01]  /*f630*/  FADD.FTZ R76, R127, R76 ;  /* 0x0000004c7f4c7221 */ /* 0x000fe20000010000 */
[----:B------:R-:W-:Y:S01]  /*f640*/  FADD.FTZ R74, R65, R74 ;  /* 0x0000004a414a7221 */ /* 0x000fe20000010000 */
[----:B------:R-:W2:Y:S01]  /*f650*/  SHFL.DOWN PT, R188, R63, 0x1, 0x1f ;  /* 0x08201f003fbc7f89 */ /* 0x000ea200000e0000 */
[----:B------:R-:W-:Y:S01]  /*f660*/  FMUL.FTZ R100, R100, R175 ;  /* 0x000000af64647220 */ /* 0x000fe20000410000 */
[----:B------:R-:W-:Y:S01]  /*f670*/  FFMA.FTZ R65, R39, R186, R220 ;  /* 0x000000ba27417223 */ /* 0x000fe200000100dc */
[----:B------:R-:W-:Y:S01]  /*f680*/  FMUL.FTZ R122, R122, R161 ;  /* 0x000000a17a7a7220 */ /* 0x000fe20000410000 */
[----:B------:R-:W-:Y:S01]  /*f690*/  FFMA.FTZ R131, R226, R131, R153 ;  /* 0x00000083e2837223 */ /* 0x000fe20000010099 */
[----:B------:R-:W-:Y:S01]  /*f6a0*/  FFMA.FTZ R101, R101, R130, R100 ;  /* 0x0000008265657223 */ /* 0x000fe20000010064 */
[----:B------:R-:W-:Y:S01]  /*f6b0*/  FADD.FTZ R56, R65, R56 ;  /* 0x0000003841387221 */ /* 0x000fe20000010000 */
[----:B------:R-:W-:Y:S01]  /*f6c0*/  FFMA.FTZ R215, R215, R170, R122 ;  /* 0x000000aad7d77223 */ /* 0x000fe2000001007a */
[----:B------:R-:W-:Y:S01]  /*f6d0*/  FMUL.FTZ R123, R123, R172 ;  /* 0x000000ac7b7b7220 */ /* 0x000fe20000410000 */
[----:B------:R-:W-:Y:S01]  /*f6e0*/  FFMA.FTZ R64, R36, R191, R131 ;  /* 0x000000bf24407223 */ /* 0x000fe20000010083 */
[----:B------:R-:W-:Y:S01]  /*f6f0*/  ISETP.GT.AND P3, PT, R97, 0xf, PT ;  /* 0x0000000f6100780c */ /* 0x000fe20003f64270 */
[----:B------:R-:W-:Y:S01]  /*f700*/  FMUL.FTZ R102, R102, R176 ;  /* 0x000000b066667220 */ /* 0x000fe20000410000 */
[----:B0-----:R-:W-:Y:S01]  /*f710*/  @!P2 FADD.FTZ R60, R60, R67 ;  /* 0x000000433c3ca221 */ /* 0x001fe20000010000 */
[----:B------:R-:W-:Y:S01]  /*f720*/  FFMA.FTZ R123, R218, R163, R123 ;  /* 0x000000a3da7b7223 */ /* 0x000fe2000001007b */
[----:B------:R-:W-:Y:S01]  /*f730*/  FADD.FTZ R73, R64, R73 ;  /* 0x0000004940497221 */ /* 0x000fe20000010000 */
[----:B------:R-:W-:Y:S01]  /*f740*/  FMUL.FTZ R104, R104, R177 ;  /* 0x000000b168687220 */ /* 0x000fe20000410000 */
[----:B-----5:R-:W-:Y:S01]  /*f750*/  @!P2 FADD.FTZ R61, R61, R174 ;  /* 0x000000ae3d3da221 */ /* 0x020fe20000010000 */
[----:B------:R-:W0:Y:S01]  /*f760*/  SHFL.DOWN PT, R67, R60, 0x2, 0x1f ;  /* 0x08401f003c437f89 */ /* 0x000e2200000e0000 */
[----:B------:R-:W-:Y:S01]  /*f770*/  FFMA.FTZ R64, R40, R101, R123 ;  /* 0x0000006528407223 */ /* 0x000fe2000001007b */
[----:B------:R-:W-:Y:S01]  /*f780*/  FMUL.FTZ R110, R110, R180 ;  /* 0x000000b46e6e7220 */ /* 0x000fe20000410000 */
[----:B-1----:R-:W-:Y:S01]  /*f790*/  @!P2 FADD.FTZ R62, R62, R167 ;  /* 0x000000a73e3ea221 */ /* 0x002fe20000010000 */
[----:B------:R-:W1:Y:S01]  /*f7a0*/  SHFL.DOWN PT, R128, R61, 0x2, 0x1f ;  /* 0x08401f003d807f89 */ /* 0x000e6200000e0000 */
[----:B------:R-:W-:Y:S01]  /*f7b0*/  FADD.FTZ R55, R64, R55 ;  /* 0x0000003740377221 */ /* 0x000fe20000010000 */
[----:B------:R-:W-:Y:S01]  /*f7c0*/  FMUL.FTZ R112, R112, R181 ;  /* 0x000000b570707220 */ /* 0x000fe20000410000 */
[----:B--2---:R-:W-:Y:S01]  /*f7d0*/  @!P2 FADD.FTZ R63, R63, R188 ;  /* 0x000000bc3f3fa221 */ /* 0x004fe20000010000 */
[----:B------:R-:W2:Y:S01]  /*f7e0*/  SHFL.DOWN PT, R127, R62, 0x2, 0x1f ;  /* 0x08401f003e7f7f89 */ /* 0x000ea200000e0000 */
        /* <DEDUP_REMOVED lines=13> */
[----:B------:R-:W-:Y:S01]  /*f8c0*/  FMUL.FTZ R68, R68, R141 ;  /* 0x0000008d44447220 */ /* 0x000fe20000410000 */
        /* <DEDUP_REMOVED lines=30> */
[----:B0-----:R-:W-:Y:S01]  /*fab0*/  @!P2 FADD.FTZ R60, R60, R65 ;  /* 0x000000413c3ca221 */ /* 0x001fe20000010000 */
[----:B------:R-:W-:Y:S01]  /*fac0*/  FFMA.FTZ R113, R57, R113, R206 ;  /* 0x0000007139717223 */ /* 0x000fe200000100ce */
[----:B------:R-:W-:Y:S01]  /*fad0*/  FFMA.FTZ R203, R203, R154, R68 ;  /* 0x0000009acbcb7223 */ /* 0x000fe20000010044 */
[----:B------:R-:W-:Y:S01]  /*fae0*/  BSSY.RECONVERGENT B0, `(.L_x_8379) ;  /* 0x000002c000007945 */ /* 0x000fe20003800200 */
        /* <DEDUP_REMOVED lines=24> */
[----:B------:R-:W-:Y:S01]  /*fc70*/  FFMA.FTZ R116, R117, R158, R116 ;  /* 0x0000009e75747223 */ /* 0x000fe20000010074 */
[----:B0-----:R-:W-:Y:S01]  /*fc80*/  @!P2 FADD.FTZ R60, R60, R65 ;  /* 0x000000413c3ca221 */ /* 0x001fe20000010000 */
[----:B------:R-:W-:Y:S01]  /*fc90*/  FADD.FTZ R46, R113, R46 ;  /* 0x0000002e712e7221 */ /* 0x000fe20000010000 */
        /* <DEDUP_REMOVED lines=16> */
.L_x_8380:
[----:B------:R-:W-:Y:S05]  /*fda0*/  BSYNC.RECONVERGENT B0 ;  /* 0x0000000000007941 */ /* 0x000fea0003800200 */
.L_x_8379:
        /* <DEDUP_REMOVED lines=21> */
[----:B01----:R-:W0:Y:S01]  /*ff00*/  LDS.128 R64, [UR25+0x31a0] ;  /* 0x0031a019ff407984 */ /* 0x003e220008000c00 */
        /* <DEDUP_REMOVED lines=14> */
.L_x_8382:
[----:B------:R-:W-:Y:S05]  /*fff0*/  BSYNC.RECONVERGENT B0 ;  /* 0x0000000000007941 */ /* 0x000fea0003800200 */
.L_x_8381:
[----:B------:R-:W-:-:S04]  /*10000*/  UIADD3 UR8, UPT, UPT, UR8, 0x1, URZ ;  /* 0x0000000108087890 */ /* 0x000fc8000fffe0ff */
[----:B------:R-:W-:-:S09]  /*10010*/  UISETP.GE.AND UP0, UPT, UR8, UR46, UPT ;  /* 0x0000002e0800728c */ /* 0x000fd2000bf06270 */
[----:B------:R-:W-:Y:S05]  /*10020*/  BRA.U !UP0, `(.L_x_8383) ;  /* 0xffffff7108dc7547 */ /* 0x000fea000b83ffff */
.L_x_8285:
[----:B0-----:R0:W5:Y:S01]  /*10030*/  LDL.LU R64, [R1+0x8] ;  /* 0x0000080001407983 */ /* 0x0011620000300800 */
[C---:B------:R-:W-:Y:S01]  /*10040*/  LOP3.LUT R0, R197.reuse, 0x1f, RZ, 0xc0, !PT ;  /* 0x0000001fc5007812 */ /* 0x040fe200078ec0ff */
[----:B------:R-:W-:Y:S01]  /*10050*/  ULEA UR8, UR16, 0xfffffc00, 0xa ;  /* 0xfffffc0010087891 */ /* 0x000fe2000f8e50ff */
[----:B------:R-:W-:Y:S01]  /*10060*/  SHF.L.U32 R3, R197, 0x4, RZ ;  /* 0x00000004c5037819 */ /* 0x000fe200000006ff */
[----:B--2---:R-:W2:Y:S01]  /*10070*/  LDL.LU R68, [R1+0x4] ;  /* 0x0000040001447983 */ /* 0x004ea20000300800 */
        /* <DEDUP_REMOVED lines=21> */
[----:B-1----:R-:W-:Y:S01]  /*101d0*/  PRMT R65, RZ, 0x7610, R65 ;  /* 0x00007610ff417816 */ /* 0x002fe20000000041 */
        /* <DEDUP_REMOVED lines=11> */
[----:B------:R-:W1:Y:S01]  /*10290*/  S2UR UR32, SR_CTAID.X ;  /* 0x00000000002079c3 */ /* 0x000e620000002500 */
[----:B------:R-:W-:Y:S01]  /*102a0*/  ISETP.GE.AND P3, PT, R34, UR9, PT ;  /* 0x0000000922007c0c */ /* 0x000fe2000bf66270 */
[----:B------:R-:W1:Y:S01]  /*102b0*/  LDCU.64 UR26, c[0x0][0x4f8] ;  /* 0x00009f00ff1a77ac */ /* 0x000e620008000a00 */
[----:B------:R-:W-:Y:S01]  /*102c0*/  ISETP.GE.AND P4, PT, R17, UR9, PT ;  /* 0x0000000911007c0c */ /* 0x000fe2000bf86270 */
[----:B------:R-:W2:Y:S01]  /*102d0*/  @!P2 LDG.E.U16 R35, desc[UR28][R36.64] ;  /* 0x0000001c2423a981 */ /* 0x000ea2000c1e1500 */
[----:B------:R-:W-:Y:S01]  /*102e0*/  ISETP.GE.AND P5, PT, R15, UR9, PT ;  /* 0x000000090f007c0c */ /* 0x000fe2000bfa6270 */
[----:B------:R-:W4:Y:S01]  /*102f0*/  LDCU.64 UR30, c[0x0][0x500] ;  /* 0x0000a000ff1e77ac */ /* 0x000f220008000a00 */
        /* <DEDUP_REMOVED lines=63> */
[----:B0-----:R-:W5:Y:S04]  /*106f0*/  LDL.LU R64, [R1+0xc] ;  /* 0x00000c0001407983 */ /* 0x001f680000300800 */
[----:B------:R-:W-:Y:S01]  /*10700*/  LDS.U16 R33, [R94+0x1a] ;  /* 0x00001a005e217984 */ /* 0x000fe20000000400 */
[----:B--2---:R-:W-:-:S05]  /*10710*/  HADD2.F32 R35, -RZ, R35.H0_H0 ;  /* 0x20000023ff237230 */ /* 0x004fca0000004100 */
[----:B------:R-:W-:Y:S01]  /*10720*/  FADD.FTZ R42, R35, UR7 ;  /* 0x00000007232a7e21 */ /* 0x000fe20008010000 */
[----:B---3--:R-:W-:Y:S01]  /*10730*/  HADD2.F32 R36, -RZ, R36.H0_H0 ;  /* 0x20000024ff247230 */ /* 0x008fe20000004100 */
[----:B------:R-:W0:Y:S01]  /*10740*/  LDS.U16 R35, [R94+0x8] ;  /* 0x000008005e237984 */ /* 0x000e220000000400 */
[----:B----4-:R-:W-:Y:S02]  /*10750*/  HADD2.F32 R37, -RZ, R37.H0_H0 ;  /* 0x20000025ff257230 */ /* 0x010fe40000004100 */
[----:B------:R-:W-:Y:S01]  /*10760*/  FSETP.GTU.FTZ.AND P3, PT, R42, 20, PT ;  /* 0x41a000002a00780b */ /* 0x000fe20003f7c000 */
[----:B------:R-:W-:Y:S02]  /*10770*/  FADD.FTZ R48, R36, UR7 ;  /* 0x0000000724307e21 */ /* 0x000fe40008010000 */
[----:B------:R-:W-:Y:S01]  /*10780*/  FADD.FTZ R51, R37, UR7 ;  /* 0x0000000725337e21 */ /* 0x000fe20008010000 */
[----:B------:R-:W2:Y:S04]  /*10790*/  LDS.U16 R36, [R94+0xa] ;  /* 0x00000a005e247984 */ /* 0x000ea80000000400 */
[----:B------:R-:W3:Y:S05]  /*107a0*/  LDS.U16 R37, [R94+0xc] ;  /* 0x00000c005e257984 */ /* 0x000eea0000000400 */
[----:B------:R-:W-:Y:S01]  /*107b0*/  @!P3 FMUL.FTZ R42, R42, -1.4426950216293334961 ;  /* 0xbfb8aa3b2a2ab820 */ /* 0x000fe20000410000 */
[----:B-----5:R-:W-:-:S05]  /*107c0*/  HADD2.F32 R38, -RZ, R38.H0_H0 ;  /* 0x20000026ff267230 */ /* 0x020fca0000004100 */
[----:B------:R-:W4:Y:S01]  /*107d0*/  @!P3 MUFU.EX2 R42, R42 ;  /* 0x0000002a002ab308 */ /* 0x000f220000000800 */
[----:B------:R-:W-:Y:S02]  /*107e0*/  FADD.FTZ R57, R38, UR7 ;  /* 0x0000000726397e21 */ /* 0x000fe40008010000 */
[----:B------:R-:W5:Y:S01]  /*107f0*/  LDS.U16 R38, [R94+0xe] ;  /* 0x00000e005e267984 */ /* 0x000f620000000400 */
[----:B------:R-:W-:Y:S02]  /*10800*/  FSETP.GTU.FTZ.AND P5, PT, R48, 20, PT ;  /* 0x41a000003000780b */ /* 0x000fe40003fbc000 */
[----:B------:R-:W-:Y:S01]  /*10810*/  FSETP.GTU.FTZ.AND P1, PT, R51, 20, PT ;  /* 0x41a000003300780b */ /* 0x000fe20003f3c000 */
[----:B----4-:R-:W-:-:S04]  /*10820*/  @!P3 FADD.FTZ R45, R42, 1 ;  /* 0x3f8000002a2db421 */ /* 0x010fc80000010000 */
[----:B------:R4:W1:Y:S06]  /*10830*/  @!P3 MUFU.RCP R62, R45 ;  /* 0x0000002d003eb308 */ /* 0x00086c0000001000 */
[----:B------:R-:W-:Y:S01]  /*10840*/  @!P5 FMUL.FTZ R48, R48, -1.4426950216293334961 ;  /* 0xbfb8aa3b3030d820 */ /* 0x000fe20000410000 */
[----:B0-----:R-:W-:Y:S02]  /*10850*/  HADD2.F32 R35, -RZ, R35.H0_H0 ;  /* 0x20000023ff237230 */ /* 0x001fe40000004100 */
[----:B------:R-:W-:Y:S01]  /*10860*/  @!P1 FMUL.FTZ R51, R51, -1.4426950216293334961 ;  /* 0xbfb8aa3b33339820 */ /* 0x000fe20000410000 */
[----:B--2---:R-:W-:-:S02]  /*10870*/  HADD2.F32 R36, -RZ, R36.H0_H0 ;  /* 0x20000024ff247230 */ /* 0x004fc40000004100 */
[----:B------:R-:W0:Y:S01]  /*10880*/  @!P5 MUFU.EX2 R48, R48 ;  /* 0x000000300030d308 */ /* 0x000e220000000800 */
[----:B---3--:R-:W-:Y:S02]  /*10890*/  HADD2.F32 R37, -RZ, R37.H0_H0 ;  /* 0x20000025ff257230 */ /* 0x008fe40000004100 */
[----:B------:R-:W-:Y:S01]  /*108a0*/  FADD.FTZ R35, R35, UR7 ;  /* 0x0000000723237e21 */ /* 0x000fe20008010000 */
[----:B------:R-:W-:Y:S02]  /*108b0*/  FADD.FTZ R36, R36, UR7 ;  /* 0x0000000724247e21 */ /* 0x000fe40008010000 */
[----:B----4-:R-:W-:Y:S01]  /*108c0*/  FADD.FTZ R45, R37, UR7 ;  /* 0x00000007252d7e21 */ /* 0x010fe20008010000 */
[----:B-1----:R-:W-:Y:S01]  /*108d0*/  @!P3 FMUL.FTZ R41, R41, R62 ;  /* 0x0000003e2929b220 */ /* 0x002fe20000410000 */
[----:B------:R-:W-:Y:S01]  /*108e0*/  FSETP.GTU.FTZ.AND P3, PT, R35, 20, PT ;  /* 0x41a000002300780b */ /* 0x000fe20003f7c000 */
[----:B------:R-:W1:Y:S01]  /*108f0*/  @!P1 MUFU.EX2 R51, R51 ;  /* 0x0000003300339308 */ /* 0x000e620000000800 */
[----:B------:R-:W-:-:S02]  /*10900*/  FSETP.GTU.FTZ.AND P4, PT, R36, 20, PT ;  /* 0x41a000002400780b */ /* 0x000fc40003f9c000 */
[----:B------:R-:W-:Y:S01]  /*10910*/  FSETP.GTU.FTZ.AND P6, PT, R45, 20, PT ;  /* 0x41a000002d00780b */ /* 0x000fe20003fdc000 */
[----:B0-----:R-:W-:Y:S01]  /*10920*/  @!P5 FADD.FTZ R42, R48, 1 ;  /* 0x3f800000302ad421 */ /* 0x001fe20000010000 */
[----:B-----5:R-:W-:Y:S01]  /*10930*/  HADD2.F32 R38, -RZ, R38.H0_H0 ;  /* 0x20000026ff267230 */ /* 0x020fe20000004100 */
[----:B------:R-:W-:-:S04]  /*10940*/  FSETP.GTU.FTZ.AND P2, PT, R57, 20, PT ;  /* 0x41a000003900780b */ /* 0x000fc80003f5c000 */
[----:B------:R-:W0:Y:S01]  /*10950*/  @!P5 MUFU.RCP R42, R42 ;  /* 0x0000002a002ad308 */ /* 0x000e220000001000 */
[----:B------:R-:W-:Y:S01]  /*10960*/  FADD.FTZ R48, R38, UR7 ;  /* 0x0000000726307e21 */ /* 0x000fe20008010000 */
[----:B------:R-:W-:Y:S02]  /*10970*/  @!P3 FMUL.FTZ R35, R35, -1.4426950216293334961 ;  /* 0xbfb8aa3b2323b820 */ /* 0x000fe40000410000 */
[----:B------:R-:W-:Y:S01]  /*10980*/  @!P4 FMUL.FTZ R37, R36, -1.4426950216293334961 ;  /* 0xbfb8aa3b2425c820 */ /* 0x000fe20000410000 */
[----:B-1----:R-:W-:Y:S01]  /*10990*/  @!P1 FADD.FTZ R54, R51, 1 ;  /* 0x3f80000033369421 */ /* 0x002fe20000010000 */
[----:B------:R-:W-:Y:S02]  /*109a0*/  @!P6 FMUL.FTZ R38, R45, -1.4426950216293334961 ;  /* 0xbfb8aa3b2d26e820 */ /* 0x000fe40000410000 */
[----:B------:R-:W1:Y:S04]  /*109b0*/  @!P3 MUFU.EX2 R35, R35 ;  /* 0x000000230023b308 */ /* 0x000e680000000800 */
[----:B------:R-:W2:Y:S01]  /*109c0*/  @!P1 MUFU.RCP R61, R54 ;  /* 0x00000036003d9308 */ /* 0x000ea20000001000 */
[----:B------:R-:W-:-:S07]  /*109d0*/  @!P2 FMUL.FTZ R57, R57, -1.4426950216293334961 ;  /* 0xbfb8aa3b3939a820 */ /* 0x000fce0000410000 */
[----:B------:R-:W3:Y:S04]  /*109e0*/  @!P4 MUFU.EX2 R37, R37 ;  /* 0x000000250025c308 */ /* 0x000ee80000000800 */
[----:B------:R-:W4:Y:S01]  /*109f0*/  @!P6 MUFU.EX2 R38, R38 ;  /* 0x000000260026e308 */ /* 0x000f220000000800 */
[----:B------:R-:W-:Y:S02]  /*10a00*/  HADD2.F32 R39, -RZ, R39.H0_H0 ;  /* 0x20000027ff277230 */ /* 0x000fe40000004100 */
[----:B0-----:R-:W-:Y:S01]  /*10a10*/  @!P5 FMUL.FTZ R43, R43, R42 ;  /* 0x0000002a2b2bd220 */ /* 0x001fe20000410000 */
[----:B-1----:R-:W-:Y:S01]  /*10a20*/  @!P3 FADD.FTZ R36, R35, 1 ;  /* 0x3f8000002324b421 */ /* 0x002fe20000010000 */
[----:B------:R-:W0:Y:S01]  /*10a30*/  @!P2 MUFU.EX2 R57, R57 ;  /* 0x000000390039a308 */ /* 0x000e220000000800 */
[----:B------:R-:W-:Y:S01]  /*10a40*/  FADD.FTZ R42, R39, UR7 ;  /* 0x00000007272a7e21 */ /* 0x000fe20008010000 */
[----:B------:R-:W-:Y:S01]  /*10a50*/  FSETP.GTU.FTZ.AND P5, PT, R48, 20, PT ;  /* 0x41a000003000780b */ /* 0x000fe20003fbc000 */
[----:B---3--:R-:W-:Y:S01]  /*10a60*/  @!P4 FADD.FTZ R35, R37, 1 ;  /* 0x3f8000002523c421 */ /* 0x008fe20000010000 */
[----:B--2---:R-:W-:Y:S01]  /*10a70*/  @!P1 FMUL.FTZ R44, R44, R61 ;  /* 0x0000003d2c2c9220 */ /* 0x004fe20000410000 */
[----:B----4-:R-:W-:Y:S01]  /*10a80*/  @!P6 FADD.FTZ R37, R38, 1 ;  /* 0x3f8000002625e421 */ /* 0x010fe20000010000 */
        /* <DEDUP_REMOVED lines=8> */
[----:B------:R-:W2:Y:S01]  /*10b10*/  @!P5 MUFU.EX2 R39, R39 ;  /* 0x000000270027d308 */ /* 0x000ea20000000800 */
[----:B-1----:R-:W-:-:S03]  /*10b20*/  @!P6 FMUL.FTZ R50, R50, R37 ;  /* 0x000000253232e220 */ /* 0x002fc60000410000 */
[----:B------:R-:W1:Y:S01]  /*10b30*/  @!P1 MUFU.EX2 R40, R40 ;  /* 0x0000002800289308 */ /* 0x000e620000000800 */
[----:B------:R-:W-:Y:S02]  /*10b40*/  F2FP.F16.F32.PACK_AB R37, R30, R31 ;  /* 0x0000001f1e25723e */ /* 0x000fe400000000ff */
[----:B------:R-:W3:Y:S01]  /*10b50*/  LDS.U16 R31, [R94+0x16] ;  /* 0x000016005e1f7984 */ /* 0x000ee20000000400 */
[----:B------:R4:W-:Y:S01]  /*10b60*/  @!P4 MUFU.RCP R48, R35 ;  /* 0x000000230030c308 */ /* 0x0009e20000001000 */
[----:B0-----:R-:W-:Y:S02]  /*10b70*/  @!P2 FMUL.FTZ R46, R46, R51 ;  /* 0x000000332e2ea220 */ /* 0x001fe40000410000 */
[----:B------:R-:W-:Y:S04]  /*10b80*/  LDS.U16 R30, [R94+0x14] ;  /* 0x000014005e1e7984 */ /* 0x000fe80000000400 */
[----:B----4-:R-:W0:Y:S01]  /*10b90*/  LDS.U16 R35, [R94+0x1c] ;  /* 0x00001c005e237984 */ /* 0x010e220000000400 */
[----:B------:R-:W-:Y:S01]  /*10ba0*/  FSETP.GTU.FTZ.AND P2, PT, R54, 20, PT ;  /* 0x41a000003600780b */ /* 0x000fe20003f5c000 */
[----:B--2---:R-:W-:Y:S01]  /*10bb0*/  @!P5 FADD.FTZ R38, R39, 1 ;  /* 0x3f8000002726d421 */ /* 0x004fe20000010000 */
[----:B-1----:R-:W-:Y:S01]  /*10bc0*/  @!P1 FADD.FTZ R39, R40, 1 ;  /* 0x3f80000028279421 */ /* 0x002fe20000010000 */
[----:B------:R-:W1:Y:S08]  /*10bd0*/  @!P3 MUFU.RCP R36, R36 ;  /* 0x000000240024b308 */ /* 0x000e700000001000 */
[----:B------:R2:W4:Y:S08]  /*10be0*/  @!P5 MUFU.RCP R45, R38 ;  /* 0x00000026002dd308 */ /* 0x0005300000001000 */
[----:B------:R5:W4:Y:S01]  /*10bf0*/  @!P1 MUFU.RCP R40, R39 ;  /* 0x0000002700289308 */ /* 0x000b220000001000 */
[----:B--2---:R-:W-:Y:S01]  /*10c00*/  PRMT R38, R32, 0x7610, R38 ;  /* 0x0000761020267816 */ /* 0x004fe20000000026 */
[----:B------:R-:W-:Y:S01]  /*10c10*/  @!P2 FMUL.FTZ R42, R54, -1.4426950216293334961 ;  /* 0xbfb8aa3b362aa820 */ /* 0x000fe20000410000 */
[----:B-----5:R-:W-:-:S02]  /*10c20*/  PRMT R39, R32, 0x7632, R39 ;  /* 0x0000763220277816 */ /* 0x020fc40000000027 */
[----:B------:R-:W2:Y:S03]  /*10c30*/  LDS.U16 R32, [R94+0x18] ;  /* 0x000018005e207984 */ /* 0x000ea60000000400 */
[----:B------:R-:W5:Y:S01]  /*10c40*/  @!P2 MUFU.EX2 R42, R42 ;  /* 0x0000002a002aa308 */ /* 0x000f620000000800 */
[----:B-1----:R-:W-:Y:S02]  /*10c50*/  @!P3 FMUL.FTZ R47, R47, R36 ;  /* 0x000000242f2fb220 */ /* 0x002fe40000410000 */
[----:B------:R-:W1:Y:S01]  /*10c60*/  LDS.U16 R36, [R94+0x1e] ;  /* 0x00001e005e247984 */ /* 0x000e620000000400 */
[----:B------:R-:W-:Y:S01]  /*10c70*/  BAR.SYNC.DEFER_BLOCKING 0x0 ;  /* 0x0000000000007b1d */ /* 0x000fe20000010000 */
[----:B---3--:R-:W-:Y:S02]  /*10c80*/  HADD2.F32 R31, -RZ, R31.H0_H0 ;  /* 0x2000001fff1f7230 */ /* 0x008fe40000004100 */
[----:B------:R-:W-:-:S02]  /*10c90*/  HADD2.F32 R33, -RZ, R33.H0_H0 ;  /* 0x20000021ff217230 */ /* 0x000fc40000004100 */
[----:B0-----:R-:W-:Y:S02]  /*10ca0*/  HADD2.F32 R35, -RZ, R35.H0_H0 ;  /* 0x20000023ff237230 */ /* 0x001fe40000004100 */
[----:B-----5:R-:W-:Y:S01]  /*10cb0*/  @!P2 FADD.FTZ R42, R42, 1 ;  /* 0x3f8000002a2aa421 */ /* 0x020fe20000010000 */
[----:B------:R-:W-:Y:S01]  /*10cc0*/  FADD.FTZ R31, R31, UR7 ;  /* 0x000000071f1f7e21 */ /* 0x000fe20008010000 */
[----:B------:R-:W-:Y:S01]  /*10cd0*/  FADD.FTZ R33, R33, UR7 ;  /* 0x0000000721217e21 */ /* 0x000fe20008010000 */
[----:B------:R-:W-:Y:S01]  /*10ce0*/  FADD.FTZ R35, R35, UR7 ;  /* 0x0000000723237e21 */ /* 0x000fe20008010000 */
[----:B----4-:R-:W-:Y:S02]  /*10cf0*/  @!P5 FMUL.FTZ R52, R52, R45 ;  /* 0x0000002d3434d220 */ /* 0x010fe40000410000 */
        /* <DEDUP_REMOVED lines=13> */
[----:B--2---:R-:W-:Y:S01]  /*10dd0*/  HADD2.F32 R32, -RZ, R32.H0_H0 ;  /* 0x20000020ff207230 */ /* 0x004fe20000004100 */
[----:B------:R2:W-:Y:S01]  /*10de0*/  STS.U16 [R94+0x8], R28 ;  /* 0x0000081c5e007388 */ /* 0x0005e20000000400 */
[----:B------:R-:W-:Y:S01]  /*10df0*/  FADD.FTZ R30, R30, UR7 ;  /* 0x000000071e1e7e21 */ /* 0x000fe20008010000 */
[----:B---3--:R-:W-:Y:S02]  /*10e00*/  PRMT R25, R18, 0x7632, R25 ;  /* 0x0000763212197816 */ /* 0x008fe40000000019 */
[----:B------:R-:W-:Y:S01]  /*10e10*/  FADD.FTZ R32, R32, UR7 ;  /* 0x0000000720207e21 */ /* 0x000fe20008010000 */
[----:B------:R-:W-:Y:S01]  /*10e20*/  STS.U16 [R94], R38 ;  /* 0x000000265e007388 */ /* 0x000fe20000000400 */
[----:B------:R-:W-:-:S02]  /*10e30*/  FSETP.GTU.FTZ.AND P6, PT, R30, 20, PT ;  /* 0x41a000001e00780b */ /* 0x000fc40003fdc000 */
[----:B--2---:R-:W-:Y:S01]  /*10e40*/  MOV R28, UR9 ;  /* 0x00000009001c7c02 */ /* 0x004fe20008000f00 */
        /* <DEDUP_REMOVED lines=13> */
[----:B--2---:R-:W-:-:S03]  /*10f20*/  @!P5 FMUL.FTZ R21, R33, -1.4426950216293334961 ;  /* 0xbfb8aa3b2115d820 */ /* 0x004fc60000410000 */
        /* <DEDUP_REMOVED lines=23> */
[----:B-1----:R-:W-:-:S02]  /*110a0*/  HADD2.F32 R36, -RZ, R36.H0_H0 ;  /* 0x20000024ff247230 */ /* 0x002fc40000004100 */
[----:B--2---:R-:W-:Y:S01]  /*110b0*/  @!P6 FMUL.FTZ R18, R30, -1.4426950216293334961 ;  /* 0xbfb8aa3b1e12e820 */ /* 0x004fe20000410000 */
        /* <DEDUP_REMOVED lines=204> */
.L_x_8251:
        /* <DEDUP_REMOVED lines=42> */
.L_x_8386:
[----:B------:R-:W-:Y:S05]  /*12020*/  BSYNC.RECONVERGENT B0 ;  /* 0x0000000000007941 */ /* 0x000fea0003800200 */
.L_x_8385:
        /* <DEDUP_REMOVED lines=40> */
.L_x_8388:
[----:B------:R-:W-:Y:S05]  /*122b0*/  BSYNC.RECONVERGENT B0 ;  /* 0x0000000000007941 */ /* 0x000fea0003800200 */
.L_x_8387:
        /* <DEDUP_REMOVED lines=16> */
.L_x_8390:
        /* <DEDUP_REMOVED lines=32> */
.L_x_8389:
[----:B------:R-:W-:Y:S05]  /*125c0*/  EXIT ;  /* 0x000000000000794d */ /* 0x000fea0003800000 */
.L_x_8290:
[----:B------:R-:W-:Y:S01]  /*125d0*/  MOV R246, R244 ;  /* 0x000000f400f67202 */ /* 0x000fe20000000f00 */
[----:B------:R-:W-:Y:S01]  /*125e0*/  HFMA2 R69, -RZ, RZ, 0, 5.9604644775390625e-08 ;  /* 0x00000001ff457431 */ /* 0x000fe200000001ff */
[----:B------:R-:W-:Y:S02]  /*125f0*/  MOV R68, RZ ;  /* 0x000000ff00447202 */ /* 0x000fe40000000f00 */
[----:B------:R-:W-:-:S07]  /*12600*/  MOV R71, 0xffffffff ;  /* 0xffffffff00477802 */ /* 0x000fce0000000f00 */
[----:B01---5:R-:W-:Y:S05]  /*12610*/  WARPSYNC.COLLECTIVE R71, `(.L_x_8391) ;  /* 0x0000000047087348 */ /* 0x023fea0003c00000 */
[----:B------:R2:W3:Y:S02]  /*12620*/  SHFL.UP P6, R248, R246, R69, R68 ;  /* 0x04000045f6f87389 */ /* 0x0004e400000c0044 */
[----:B0123-5:R-:W-:Y:S05]  /*12630*/  ENDCOLLECTIVE ;  /* 0x000000000000791b */ /* 0x02ffea0003800000 */
.L_x_8391:
[----:B------:R-:W-:Y:S02]  /*12640*/  MOV R246, R243 ;  /* 0x000000f300f67202 */ /* 0x000fe40000000f00 */
[----:B------:R-:W-:-:S07]  /*12650*/  MOV R70, R248 ;  /* 0x000000f800467202 */ /* 0x000fce0000000f00 */
[----:B------:R-:W-:Y:S05]  /*12660*/  WARPSYNC.COLLECTIVE R71, `(.L_x_8392) ;  /* 0x0000000047087348 */ /* 0x000fea0003c00000 */
[----:B------:R0:W1:Y:S02]  /*12670*/  SHFL.UP P6, R248, R246, R69, R68 ;  /* 0x04000045f6f87389 */ /* 0x00006400000c0044 */
[----:B01----:R-:W-:Y:S05]  /*12680*/  ENDCOLLECTIVE ;  /* 0x000000000000791b */ /* 0x003fea0003800000 */
.L_x_8392:
[----:B------:R-:W-:Y:S02]  /*12690*/  MOV R246, R242 ;  /* 0x000000f200f67202 */ /* 0x000fe40000000f00 */
[----:B------:R-:W-:-:S07]  /*126a0*/  MOV R233, R248 ;  /* 0x000000f800e97202 */ /* 0x000fce0000000f00 */
[----:B------:R-:W-:Y:S05]  /*126b0*/  WARPSYNC.COLLECTIVE R71, `(.L_x_8393) ;  /* 0x0000000047087348 */ /* 0x000fea0003c00000 */
[----:B------:R0:W1:Y:S02]  /*126c0*/  SHFL.UP P6, R248, R246, R69, R68 ;  /* 0x04000045f6f87389 */ /* 0x00006400000c0044 */
[----:B01----:R-:W-:Y:S05]  /*126d0*/  ENDCOLLECTIVE ;  /* 0x000000000000791b */ /* 0x003fea0003800000 */
.L_x_8393:
[----:B------:R-:W-:Y:S02]  /*126e0*/  MOV R246, R245 ;  /* 0x000000f500f67202 */ /* 0x000fe40000000f00 */
[----:B------:R-:W-:-:S07]  /*126f0*/  MOV R247, R248 ;  /* 0x000000f800f77202 */ /* 0x000fce0000000f00 */
[----:B------:R-:W-:Y:S05]  /*12700*/  WARPSYNC.COLLECTIVE R71, `(.L_x_8394) ;  /* 0x0000000047087348 */ /* 0x000fea0003c00000 */
[----:B------:R0:W1:Y:S02]  /*12710*/  SHFL.UP P6, R248, R246, R69, R68 ;  /* 0x04000045f6f87389 */ /* 0x00006400000c0044 */
[----:B01----:R-:W-:Y:S05]  /*12720*/  ENDCOLLECTIVE ;  /* 0x000000000000791b */ /* 0x003fea0003800000 */
.L_x_8394:
        /* <DEDUP_REMOVED lines=17> */
.L_x_8395:
[----:B------:R-:W-:Y:S02]  /*12840*/  MOV R246, R243 ;  /* 0x000000f300f67202 */ /* 0x000fe40000000f00 */
[----:B------:R-:W-:-:S07]  /*12850*/  MOV R70, R248 ;  /* 0x000000f800467202 */ /* 0x000fce0000000f00 */
[----:B------:R-:W-:Y:S05]  /*12860*/  WARPSYNC.COLLECTIVE R71, `(.L_x_8396) ;  /* 0x0000000047087348 */ /* 0x000fea0003c00000 */
[----:B------:R0:W1:Y:S02]  /*12870*/  SHFL.UP P6, R248, R246, R69, R68 ;  /* 0x04000045f6f87389 */ /* 0x00006400000c0044 */
[----:B01----:R-:W-:Y:S05]  /*12880*/  ENDCOLLECTIVE ;  /* 0x000000000000791b */ /* 0x003fea0003800000 */
.L_x_8396:
[----:B------:R-:W-:Y:S02]  /*12890*/  MOV R246, R242 ;  /* 0x000000f200f67202 */ /* 0x000fe40000000f00 */
[----:B------:R-:W-:-:S07]  /*128a0*/  MOV R233, R248 ;  /* 0x000000f800e97202 */ /* 0x000fce0000000f00 */
[----:B------:R-:W-:Y:S05]  /*128b0*/  WARPSYNC.COLLECTIVE R71, `(.L_x_8397) ;  /* 0x0000000047087348 */ /* 0x000fea0003c00000 */
[----:B------:R0:W1:Y:S02]  /*128c0*/  SHFL.UP P6, R248, R246, R69, R68 ;  /* 0x04000045f6f87389 */ /* 0x00006400000c0044 */
[----:B01----:R-:W-:Y:S05]  /*128d0*/  ENDCOLLECTIVE ;  /* 0x000000000000791b */ /* 0x003fea0003800000 */
.L_x_8397:
[----:B------:R-:W-:Y:S02]  /*128e0*/  MOV R246, R245 ;  /* 0x000000f500f67202 */ /* 0x000fe40000000f00 */
[----:B------:R-:W-:-:S07]  /*128f0*/  MOV R247, R248 ;  /* 0x000000f800f77202 */ /* 0x000fce0000000f00 */
[----:B------:R-:W-:Y:S05]  /*12900*/  WARPSYNC.COLLECTIVE R71, `(.L_x_8398) ;  /* 0x0000000047087348 */ /* 0x000fea0003c00000 */
[----:B------:R0:W1:Y:S02]  /*12910*/  SHFL.UP P6, R248, R246, R69, R68 ;  /* 0x04000045f6f87389 */ /* 0x00006400000c0044 */
[----:B01----:R-:W-:Y:S05]  /*12920*/  ENDCOLLECTIVE ;  /* 0x000000000000791b */ /* 0x003fea0003800000 */
.L_x_8398:
        /* <DEDUP_REMOVED lines=17> */
.L_x_8399:
[----:B------:R-:W-:Y:S02]  /*12a40*/  MOV R246, R243 ;  /* 0x000000f300f67202 */ /* 0x000fe40000000f00 */
[----:B------:R-:W-:-:S07]  /*12a50*/  MOV R70, R248 ;  /* 0x000000f800467202 */ /* 0x000fce0000000f00 */
[----:B------:R-:W-:Y:S05]  /*12a60*/  WARPSYNC.COLLECTIVE R71, `(.L_x_8400) ;  /* 0x0000000047087348 */ /* 0x000fea0003c00000 */
[----:B------:R0:W1:Y:S02]  /*12a70*/  SHFL.UP P6, R248, R246, R69, R68 ;  /* 0x04000045f6f87389 */ /* 0x00006400000c0044 */
[----:B01----:R-:W-:Y:S05]  /*12a80*/  ENDCOLLECTIVE ;  /* 0x000000000000791b */ /* 0x003fea0003800000 */
.L_x_8400:
[----:B------:R-:W-:Y:S02]  /*12a90*/  MOV R246, R242 ;  /* 0x000000f200f67202 */ /* 0x000fe40000000f00 */
[----:B------:R-:W-:-:S07]  /*12aa0*/  MOV R233, R248 ;  /* 0x000000f800e97202 */ /* 0x000fce0000000f00 */
[----:B------:R-:W-:Y:S05]  /*12ab0*/  WARPSYNC.COLLECTIVE R71, `(.L_x_8401) ;  /* 0x0000000047087348 */ /* 0x000fea0003c00000 */
[----:B------:R0:W1:Y:S02]  /*12ac0*/  SHFL.UP P6, R248, R246, R69, R68 ;  /* 0x04000045f6f87389 */ /* 0x00006400000c0044 */
[----:B01----:R-:W-:Y:S05]  /*12ad0*/  ENDCOLLECTIVE ;  /* 0x000000000000791b */ /* 0x003fea0003800000 */
.L_x_8401:
[----:B------:R-:W-:Y:S02]  /*12ae0*/  MOV R246, R245 ;  /* 0x000000f500f67202 */ /* 0x000fe40000000f00 */
[----:B------:R-:W-:-:S07]  /*12af0*/  MOV R247, R248 ;  /* 0x000000f800f77202 */ /* 0x000fce0000000f00 */
[----:B------:R-:W-:Y:S05]  /*12b00*/  WARPSYNC.COLLECTIVE R71, `(.L_x_8402) ;  /* 0x0000000047087348 */ /* 0x000fea0003c00000 */
[----:B------:R0:W1:Y:S02]  /*12b10*/  SHFL.UP P6, R248, R246, R69, R68 ;  /* 0x04000045f6f87389 */ /* 0x00006400000c0044 */
[----:B01----:R-:W-:Y:S05]  /*12b20*/  ENDCOLLECTIVE ;  /* 0x000000000000791b */ /* 0x003fea0003800000 */
.L_x_8402:
        /* <DEDUP_REMOVED lines=17> */
.L_x_8403:
[----:B------:R-:W-:Y:S02]  /*12c40*/  MOV R246, R243 ;  /* 0x000000f300f67202 */ /* 0x000fe40000000f00 */
[----:B------:R-:W-:-:S07]  /*12c50*/  MOV R70, R248 ;  /* 0x000000f800467202 */ /* 0x000fce0000000f00 */
[----:B------:R-:W-:Y:S05]  /*12c60*/  WARPSYNC.COLLECTIVE R71, `(.L_x_8404) ;  /* 0x0000000047087348 */ /* 0x000fea0003c00000 */
[----:B------:R0:W1:Y:S02]  /*12c70*/  SHFL.UP P6, R248, R246, R69, R68 ;  /* 0x04000045f6f87389 */ /* 0x00006400000c0044 */
[----:B01----:R-:W-:Y:S05]  /*12c80*/  ENDCOLLECTIVE ;  /* 0x000000000000791b */ /* 0x003fea0003800000 */
.L_x_8404:
[----:B------:R-:W-:Y:S02]  /*12c90*/  MOV R246, R242 ;  /* 0x000000f200f67202 */ /* 0x000fe40000000f00 */
[----:B------:R-:W-:-:S07]  /*12ca0*/  MOV R233, R248 ;  /* 0x000000f800e97202 */ /* 0x000fce0000000f00 */
[----:B------:R-:W-:Y:S05]  /*12cb0*/  WARPSYNC.COLLECTIVE R71, `(.L_x_8405) ;  /* 0x0000000047087348 */ /* 0x000fea0003c00000 */
[----:B------:R0:W1:Y:S02]  /*12cc0*/  SHFL.UP P6, R248, R246, R69, R68 ;  /* 0x04000045f6f87389 */ /* 0x00006400000c0044 */
[----:B01----:R-:W-:Y:S05]  /*12cd0*/  ENDCOLLECTIVE ;  /* 0x000000000000791b */ /* 0x003fea0003800000 */
.L_x_8405:
[----:B------:R-:W-:Y:S02]  /*12ce0*/  MOV R246, R245 ;  /* 0x000000f500f67202 */ /* 0x000fe40000000f00 */
[----:B------:R-:W-:-:S07]  /*12cf0*/  MOV R247, R248 ;  /* 0x000000f800f77202 */ /* 0x000fce0000000f00 */
[----:B------:R-:W-:Y:S05]  /*12d00*/  WARPSYNC.COLLECTIVE R71, `(.L_x_8406) ;  /* 0x0000000047087348 */ /* 0x000fea0003c00000 */
[----:B------:R0:W1:Y:S02]  /*12d10*/  SHFL.UP P6, R248, R246, R69, R68 ;  /* 0x04000045f6f87389 */ /* 0x00006400000c0044 */
[----:B01----:R-:W-:Y:S05]  /*12d20*/  ENDCOLLECTIVE ;  /* 0x000000000000791b */ /* 0x003fea0003800000 */
.L_x_8406:
        /* <DEDUP_REMOVED lines=17> */
.L_x_8407:
[----:B------:R-:W-:Y:S02]  /*12e40*/  MOV R246, R243 ;  /* 0x000000f300f67202 */ /* 0x000fe40000000f00 */
[----:B------:R-:W-:-:S07]  /*12e50*/  MOV R70, R248 ;  /* 0x000000f800467202 */ /* 0x000fce0000000f00 */
[----:B------:R-:W-:Y:S05]  /*12e60*/  WARPSYNC.COLLECTIVE R71, `(.L_x_8408) ;  /* 0x0000000047087348 */ /* 0x000fea0003c00000 */
[----:B------:R0:W1:Y:S02]  /*12e70*/  SHFL.UP P6, R248, R246, R69, R68 ;  /* 0x04000045f6f87389 */ /* 0x00006400000c0044 */
[----:B01----:R-:W-:Y:S05]  /*12e80*/  ENDCOLLECTIVE ;  /* 0x000000000000791b */ /* 0x003fea0003800000 */
.L_x_8408:
[----:B------:R-:W-:Y:S02]  /*12e90*/  MOV R246, R242 ;  /* 0x000000f200f67202 */ /* 0x000fe40000000f00 */
[----:B------:R-:W-:-:S07]  /*12ea0*/  MOV R233, R248 ;  /* 0x000000f800e97202 */ /* 0x000fce0000000f00 */
[----:B------:R-:W-:Y:S05]  /*12eb0*/  WARPSYNC.COLLECTIVE R71, `(.L_x_8409) ;  /* 0x0000000047087348 */ /* 0x000fea0003c00000 */
[----:B------:R0:W1:Y:S02]  /*12ec0*/  SHFL.UP P6, R248, R246, R69, R68 ;  /* 0x04000045f6f87389 */ /* 0x00006400000c0044 */
[----:B01----:R-:W-:Y:S05]  /*12ed0*/  ENDCOLLECTIVE ;  /* 0x000000000000791b */ /* 0x003fea0003800000 */
.L_x_8409:
[----:B------:R-:W-:Y:S02]  /*12ee0*/  MOV R246, R245 ;  /* 0x000000f500f67202 */ /* 0x000fe40000000f00 */
[----:B------:R-:W-:-:S07]  /*12ef0*/  MOV R247, R248 ;  /* 0x000000f800f77202 */ /* 0x000fce0000000f00 */
[----:B------:R-:W-:Y:S05]  /*12f00*/  WARPSYNC.COLLECTIVE R71, `(.L_x_8410) ;  /* 0x0000000047087348 */ /* 0x000fea0003c00000 */
[----:B------:R0:W1:Y:S02]  /*12f10*/  SHFL.UP P6, R248, R246, R69, R68 ;  /* 0x04000045f6f87389 */ /* 0x00006400000c0044 */
[----:B01----:R-:W-:Y:S05]  /*12f20*/  ENDCOLLECTIVE ;  /* 0x000000000000791b */ /* 0x003fea0003800000 */
.L_x_8410:
[----:B------:R-:W-:Y:S01]  /*12f30*/  MOV R68, R248 ;  /* 0x000000f800447202 */ /* 0x000fe20000000f00 */
[----:B------:R-:W-:Y:S06]  /*12f40*/  BRA `(.L_x_8411) ;  /* 0xffffff7800107947 */ /* 0x000fec000383ffff */
.L_x_8291:
        /* <DEDUP_REMOVED lines=8> */
.L_x_8413:
[----:B------:R-:W-:Y:S05]  /*12fd0*/  BSYNC B0 ;  /* 0x0000000000007941 */ /* 0x000fea0003800000 */
.L_x_8412:
[----:B------:R-:W-:Y:S05]  /*12fe0*/  BRA `(.L_x_8414) ;  /* 0xffffff78001c7947 */ /* 0x000fea000383ffff */
.L_x_8292:
        /* <DEDUP_REMOVED lines=8> */
.L_x_8416:
[----:B------:R-:W-:Y:S05]  /*13070*/  BSYNC B0 ;  /* 0x0000000000007941 */ /* 0x000fea0003800000 */
.L_x_8415:
[----:B------:R-:W-:Y:S05]  /*13080*/  BRA `(.L_x_8417) ;  /* 0xffffff7400fc7947 */ /* 0x000fea000383ffff */
.L_x_8293:
        /* <DEDUP_REMOVED lines=8> */
.L_x_8419:
[----:B------:R-:W-:Y:S05]  /*13110*/  BSYNC B0 ;  /* 0x0000000000007941 */ /* 0x000fea0003800000 */
.L_x_8418:
[----:B------:R-:W-:Y:S05]  /*13120*/  BRA `(.L_x_8420) ;  /* 0xffffff7400dc7947 */ /* 0x000fea000383ffff */
.L_x_8294:
        /* <DEDUP_REMOVED lines=8> */
.L_x_8422:
[----:B------:R-:W-:Y:S05]  /*131b0*/  BSYNC B0 ;  /* 0x0000000000007941 */ /* 0x000fea0003800000 */
.L_x_8421:
[----:B------:R-:W-:Y:S05]  /*131c0*/  BRA `(.L_x_8423) ;  /* 0xffffff7400bc7947 */ /* 0x000fea000383ffff */
.L_x_8295:
        /* <DEDUP_REMOVED lines=8> */
.L_x_8425:
[----:B------:R-:W-:Y:S05]  /*13250*/  BSYNC B0 ;  /* 0x0000000000007941 */ /* 0x000fea0003800000 */
.L_x_8424:
        /* <DEDUP_REMOVED lines=9> */
.L_x_8426:
[----:B------:R-:W-:Y:S02]  /*132f0*/  MOV R246, R242 ;  /* 0x000000f200f67202 */ /* 0x000fe40000000f00 */
[----:B------:R-:W-:-:S07]  /*13300*/  MOV R243, R248 ;  /* 0x000000f800f37202 */ /* 0x000fce0000000f00 */
[----:B------:R-:W-:Y:S05]  /*13310*/  WARPSYNC.COLLECTIVE R71, `(.L_x_8427) ;  /* 0x0000000047087348 */ /* 0x000fea0003c00000 */
[----:B------:R0:W1:Y:S02]  /*13320*/  SHFL.UP P6, R248, R246, R69, R68 ;  /* 0x04000045f6f87389 */ /* 0x00006400000c0044 */
[----:B01----:R-:W-:Y:S05]  /*13330*/  ENDCOLLECTIVE ;  /* 0x000000000000791b */ /* 0x003fea0003800000 */
.L_x_8427:
[----:B------:R-:W-:Y:S02]  /*13340*/  MOV R246, R245 ;  /* 0x000000f500f67202 */ /* 0x000fe40000000f00 */
[----:B------:R-:W-:-:S07]  /*13350*/  MOV R242, R248 ;  /* 0x000000f800f27202 */ /* 0x000fce0000000f00 */
[----:B------:R-:W-:Y:S05]  /*13360*/  WARPSYNC.COLLECTIVE R71, `(.L_x_8428) ;  /* 0x0000000047087348 */ /* 0x000fea0003c00000 */
[----:B------:R0:W1:Y:S02]  /*13370*/  SHFL.UP P6, R248, R246, R69, R68 ;  /* 0x04000045f6f87389 */ /* 0x00006400000c0044 */
[----:B01----:R-:W-:Y:S05]  /*13380*/  ENDCOLLECTIVE ;  /* 0x000000000000791b */ /* 0x003fea0003800000 */
.L_x_8428:
[----:B------:R-:W-:Y:S01]  /*13390*/  HFMA2 R69, -RZ, RZ, 0, 0 ;  /* 0x00000000ff457431 */ /* 0x000fe200000001ff */
[----:B------:R-:W-:-:S07]  /*133a0*/  MOV R68, 0x1f ;  /* 0x0000001f00447802 */ /* 0x000fce0000000f00 */
[----:B------:R-:W-:Y:S05]  /*133b0*/  WARPSYNC.COLLECTIVE R71, `(.L_x_8429) ;  /* 0x0000000047087348 */ /* 0x000fea0003c00000 */
[----:B------:R0:W1:Y:S02]  /*133c0*/  SHFL.IDX P3, R233, R70, R69, R68 ;  /* 0x0000004546e97389 */ /* 0x0000640000060044 */
[----:B01----:R-:W-:Y:S05]  /*133d0*/  ENDCOLLECTIVE ;  /* 0x000000000000791b */ /* 0x003fea0003800000 */
.L_x_8429:
[----:B------:R-:W-:Y:S02]  /*133e0*/  MOV R245, R248 ;  /* 0x000000f800f57202 */ /* 0x000fe40000000f00 */
[----:B------:R-:W-:Y:S02]  /*133f0*/  MOV R70, R61 ;  /* 0x0000003d00467202 */ /* 0x000fe40000000f00 */
[----:B------:R-:W-:-:S07]  /*13400*/  MOV R60, R233 ;  /* 0x000000e9003c7202 */ /* 0x000fce0000000f00 */
[----:B------:R-:W-:Y:S05]  /*13410*/  WARPSYNC.COLLECTIVE R71, `(.L_x_8430) ;  /* 0x0000000047087348 */ /* 0x000fea0003c00000 */
[----:B------:R0:W1:Y:S02]  /*13420*/  SHFL.IDX P3, R233, R70, R69, R68 ;  /* 0x0000004546e97389 */ /* 0x0000640000060044 */
[----:B01----:R-:W-:Y:S05]  /*13430*/  ENDCOLLECTIVE ;  /* 0x000000000000791b */ /* 0x003fea0003800000 */
.L_x_8430:
[----:B------:R-:W-:Y:S02]  /*13440*/  MOV R70, R62 ;  /* 0x0000003e00467202 */ /* 0x000fe40000000f00 */
[----:B------:R-:W-:-:S07]  /*13450*/  MOV R61, R233 ;  /* 0x000000e9003d7202 */ /* 0x000fce0000000f00 */
[----:B------:R-:W-:Y:S05]  /*13460*/  WARPSYNC.COLLECTIVE R71, `(.L_x_8431) ;  /* 0x0000000047087348 */ /* 0x000fea0003c00000 */
[----:B------:R0:W1:Y:S02]  /*13470*/  SHFL.IDX P3, R233, R70, R69, R68 ;  /* 0x0000004546e97389 */ /* 0x0000640000060044 */
[----:B01----:R-:W-:Y:S05]  /*13480*/  ENDCOLLECTIVE ;  /* 0x000000000000791b */ /* 0x003fea0003800000 */
.L_x_8431:
[----:B------:R-:W-:Y:S02]  /*13490*/  MOV R70, R63 ;  /* 0x0000003f00467202 */ /* 0x000fe40000000f00 */
[----:B------:R-:W-:-:S07]  /*134a0*/  MOV R62, R233 ;  /* 0x000000e9003e7202 */ /* 0x000fce0000000f00 */
[----:B------:R-:W-:Y:S05]  /*134b0*/  WARPSYNC.COLLECTIVE R71, `(.L_x_8432) ;  /* 0x0000000047087348 */ /* 0x000fea0003c00000 */
[----:B------:R0:W1:Y:S02]  /*134c0*/  SHFL.IDX P3, R233, R70, R69, R68 ;  /* 0x0000004546e97389 */ /* 0x0000640000060044 */
[----:B01----:R-:W-:Y:S05]  /*134d0*/  ENDCOLLECTIVE ;  /* 0x000000000000791b */ /* 0x003fea0003800000 */
.L_x_8432:
[----:B------:R-:W-:Y:S01]  /*134e0*/  MOV R63, R233 ;  /* 0x000000e9003f7202 */ /* 0x000fe20000000f00 */
[----:B------:R-:W-:Y:S06]  /*134f0*/  BRA `(.L_x_8433) ;  /* 0xffffff7400187947 */ /* 0x000fec000383ffff */
.L_x_8297:
[----:B------:R-:W-:Y:S01]  /*13500*/  MOV R252, R245 ;  /* 0x000000f500fc7202 */ /* 0x000fe20000000f00 */
[----:B------:R-:W-:Y:S01]  /*13510*/  HFMA2 R251, -RZ, RZ, 0, 5.9604644775390625e-08 ;  /* 0x00000001fffb7431 */ /* 0x000fe200000001ff */
[----:B------:R-:W-:Y:S02]  /*13520*/  MOV R68, 0x1f ;  /* 0x0000001f00447802 */ /* 0x000fe40000000f00 */
[----:B------:R-:W-:-:S07]  /*13530*/  MOV R71, 0xffffffff ;  /* 0xffffffff00477802 */ /* 0x000fce0000000f00 */
[----:B------:R-:W-:Y:S05]  /*13540*/  WARPSYNC.COLLECTIVE R71, `(.L_x_8434) ;  /* 0x0000000047087348 */ /* 0x000fea0003c00000 */
[----:B------:R0:W1:Y:S02]  /*13550*/  SHFL.DOWN P0, R233, R252, R251, R68 ;  /* 0x080000fbfce97389 */ /* 0x0000640000000044 */
[----:B01----:R-:W-:Y:S05]  /*13560*/  ENDCOLLECTIVE ;  /* 0x000000000000791b */ /* 0x003fea0003800000 */
.L_x_8434:
[----:B------:R-:W-:Y:S02]  /*13570*/  MOV R252, R246 ;  /* 0x000000f600fc7202 */ /* 0x000fe40000000f00 */
[----:B------:R-:W-:-:S07]  /*13580*/  MOV R69, R233 ;  /* 0x000000e900457202 */ /* 0x000fce0000000f00 */
[----:B------:R-:W-:Y:S05]  /*13590*/  WARPSYNC.COLLECTIVE R71, `(.L_x_8435) ;  /* 0x0000000047087348 */ /* 0x000fea0003c00000 */
[----:B------:R0:W1:Y:S02]  /*135a0*/  SHFL.DOWN P0, R233, R252, R251, R68 ;  /* 0x080000fbfce97389 */ /* 0x0000640000000044 */
[----:B01----:R-:W-:Y:S05]  /*135b0*/  ENDCOLLECTIVE ;  /* 0x000000000000791b */ /* 0x003fea0003800000 */
.L_x_8435:
[----:B------:R-:W-:Y:S02]  /*135c0*/  MOV R252, R247 ;  /* 0x000000f700fc7202 */ /* 0x000fe40000000f00 */
[----:B------:R-:W-:-:S07]  /*135d0*/  MOV R70, R233 ;  /* 0x000000e900467202 */ /* 0x000fce0000000f00 */
[----:B------:R-:W-:Y:S05]  /*135e0*/  WARPSYNC.COLLECTIVE R71, `(.L_x_8436) ;  /* 0x0000000047087348 */ /* 0x000fea0003c00000 */
[----:B------:R0:W1:Y:S02]  /*135f0*/  SHFL.DOWN P0, R233, R252, R251, R68 ;  /* 0x080000fbfce97389 */ /* 0x0000640000000044 */
[----:B01----:R-:W-:Y:S05]  /*13600*/  ENDCOLLECTIVE ;  /* 0x000000000000791b */ /* 0x003fea0003800000 */
.L_x_8436:
[----:B------:R-:W-:Y:S02]  /*13610*/  MOV R252, R248 ;  /* 0x000000f800fc7202 */ /* 0x000fe40000000f00 */
[----:B------:R-:W-:-:S07]  /*13620*/  MOV R123, R233 ;  /* 0x000000e9007b7202 */ /* 0x000fce0000000f00 */
[----:B------:R-:W-:Y:S05]  /*13630*/  WARPSYNC.COLLECTIVE R71, `(.L_x_8437) ;  /* 0x0000000047087348 */ /* 0x000fea0003c00000 */
[----:B------:R0:W1:Y:S02]  /*13640*/  SHFL.DOWN P0, R233, R252, R251, R68 ;  /* 0x080000fbfce97389 */ /* 0x0000640000000044 */
[----:B01----:R-:W-:Y:S05]  /*13650*/  ENDCOLLECTIVE ;  /* 0x000000000000791b */ /* 0x003fea0003800000 */
.L_x_8437:
[----:B------:R-:W-:Y:S01]  /*13660*/  MOV R68, R233 ;  /* 0x000000e900447202 */ /* 0x000fe20000000f00 */
[----:B------:R-:W-:Y:S06]  /*13670*/  BRA `(.L_x_8438) ;  /* 0xffffff8400847947 */ /* 0x000fec000383ffff */
.L_x_8300:
        /* <DEDUP_REMOVED lines=8> */
.L_x_8440:
[----:B------:R-:W-:Y:S05]  /*13700*/  BSYNC B0 ;  /* 0x0000000000007941 */ /* 0x000fea0003800000 */
.L_x_8439:
        /* <DEDUP_REMOVED lines=8> */
.L_x_8441:
[----:B------:R-:W-:Y:S02]  /*13790*/  MOV R252, R247 ;  /* 0x000000f700fc7202 */ /* 0x000fe40000000f00 */
[----:B------:R-:W-:-:S07]  /*137a0*/  MOV R70, R233 ;  /* 0x000000e900467202 */ /* 0x000fce0000000f00 */
[----:B------:R-:W-:Y:S05]  /*137b0*/  WARPSYNC.COLLECTIVE R71, `(.L_x_8442) ;  /* 0x0000000047087348 */ /* 0x000fea0003c00000 */
[----:B------:R0:W1:Y:S02]  /*137c0*/  SHFL.DOWN P0, R233, R252, R251, R68 ;  /* 0x080000fbfce97389 */ /* 0x0000640000000044 */
[----:B01----:R-:W-:Y:S05]  /*137d0*/  ENDCOLLECTIVE ;  /* 0x000000000000791b */ /* 0x003fea0003800000 */
.L_x_8442:
[----:B------:R-:W-:Y:S02]  /*137e0*/  MOV R252, R248 ;  /* 0x000000f800fc7202 */ /* 0x000fe40000000f00 */
[----:B------:R-:W-:-:S07]  /*137f0*/  MOV R123, R233 ;  /* 0x000000e9007b7202 */ /* 0x000fce0000000f00 */
[----:B------:R-:W-:Y:S05]  /*13800*/  WARPSYNC.COLLECTIVE R71, `(.L_x_8443) ;  /* 0x0000000047087348 */ /* 0x000fea0003c00000 */
[----:B------:R0:W1:Y:S02]  /*13810*/  SHFL.DOWN P0, R233, R252, R251, R68 ;  /* 0x080000fbfce97389 */ /* 0x0000640000000044 */
[----:B01----:R-:W-:Y:S05]  /*13820*/  ENDCOLLECTIVE ;  /* 0x000000000000791b */ /* 0x003fea0003800000 */
.L_x_8443:
[----:B------:R-:W-:Y:S01]  /*13830*/  MOV R71, R233 ;  /* 0x000000e900477202 */ /* 0x000fe20000000f00 */
[----:B------:R-:W-:Y:S06]  /*13840*/  BRA `(.L_x_8444) ;  /* 0xffffff8400647947 */ /* 0x000fec000383ffff */
.L_x_8303:
        /* <DEDUP_REMOVED lines=8> */
.L_x_8446:
[----:B------:R-:W-:Y:S05]  /*138d0*/  BSYNC B0 ;  /* 0x0000000000007941 */ /* 0x000fea0003800000 */
.L_x_8445:
        /* <DEDUP_REMOVED lines=8> */
.L_x_8447:
[----:B------:R-:W-:Y:S02]  /*13960*/  MOV R252, R247 ;  /* 0x000000f700fc7202 */ /* 0x000fe40000000f00 */
[----:B------:R-:W-:-:S07]  /*13970*/  MOV R70, R233 ;  /* 0x000000e900467202 */ /* 0x000fce0000000f00 */
[----:B------:R-:W-:Y:S05]  /*13980*/  WARPSYNC.COLLECTIVE R71, `(.L_x_8448) ;  /* 0x0000000047087348 */ /* 0x000fea0003c00000 */
[----:B------:R0:W1:Y:S02]  /*13990*/  SHFL.DOWN P0, R233, R252, R251, R68 ;  /* 0x080000fbfce97389 */ /* 0x0000640000000044 */
[----:B01----:R-:W-:Y:S05]  /*139a0*/  ENDCOLLECTIVE ;  /* 0x000000000000791b */ /* 0x003fea0003800000 */
.L_x_8448:
[----:B------:R-:W-:Y:S02]  /*139b0*/  MOV R252, R248 ;  /* 0x000000f800fc7202 */ /* 0x000fe40000000f00 */
[----:B------:R-:W-:-:S07]  /*139c0*/  MOV R123, R233 ;  /* 0x000000e9007b7202 */ /* 0x000fce0000000f00 */
[----:B------:R-:W-:Y:S05]  /*139d0*/  WARPSYNC.COLLECTIVE R71, `(.L_x_8449) ;  /* 0x0000000047087348 */ /* 0x000fea0003c00000 */
[----:B------:R0:W1:Y:S02]  /*139e0*/  SHFL.DOWN P0, R233, R252, R251, R68 ;  /* 0x080000fbfce97389 */ /* 0x0000640000000044 */
[----:B01----:R-:W-:Y:S05]  /*139f0*/  ENDCOLLECTIVE ;  /* 0x000000000000791b */ /* 0x003fea0003800000 */
.L_x_8449:
[----:B------:R-:W-:Y:S01]  /*13a00*/  MOV R71, R233 ;  /* 0x000000e900477202 */ /* 0x000fe20000000f00 */
[----:B------:R-:W-:Y:S06]  /*13a10*/  BRA `(.L_x_8450) ;  /* 0xffffff8400447947 */ /* 0x000fec000383ffff */
.L_x_8306:
        /* <DEDUP_REMOVED lines=8> */
.L_x_8452:
[----:B------:R-:W-:Y:S05]  /*13aa0*/  BSYNC B0 ;  /* 0x0000000000007941 */ /* 0x000fea0003800000 */
.L_x_8451:
        /* <DEDUP_REMOVED lines=8> */
.L_x_8453:
[----:B------:R-:W-:Y:S02]  /*13b30*/  MOV R252, R247 ;  /* 0x000000f700fc7202 */ /* 0x000fe40000000f00 */
[----:B------:R-:W-:-:S07]  /*13b40*/  MOV R70, R233 ;  /* 0x000000e900467202 */ /* 0x000fce0000000f00 */
[----:B------:R-:W-:Y:S05]  /*13b50*/  WARPSYNC.COLLECTIVE R71, `(.L_x_8454) ;  /* 0x0000000047087348 */ /* 0x000fea0003c00000 */
[----:B------:R0:W1:Y:S02]  /*13b60*/  SHFL.DOWN P0, R233, R252, R251, R68 ;  /* 0x080000fbfce97389 */ /* 0x0000640000000044 */
[----:B01----:R-:W-:Y:S05]  /*13b70*/  ENDCOLLECTIVE ;  /* 0x000000000000791b */ /* 0x003fea0003800000 */
.L_x_8454:
[----:B------:R-:W-:Y:S02]  /*13b80*/  MOV R252, R248 ;  /* 0x000000f800fc7202 */ /* 0x000fe40000000f00 */
[----:B------:R-:W-:-:S07]  /*13b90*/  MOV R123, R233 ;  /* 0x000000e9007b7202 */ /* 0x000fce0000000f00 */
[----:B------:R-:W-:Y:S05]  /*13ba0*/  WARPSYNC.COLLECTIVE R71, `(.L_x_8455) ;  /* 0x0000000047087348 */ /* 0x000fea0003c00000 */
[----:B------:R0:W1:Y:S02]  /*13bb0*/  SHFL.DOWN P0, R233, R252, R251, R68 ;  /* 0x080000fbfce97389 */ /* 0x0000640000000044 */
[----:B01----:R-:W-:Y:S05]  /*13bc0*/  ENDCOLLECTIVE ;  /* 0x000000000000791b */ /* 0x003fea0003800000 */
.L_x_8455:
[----:B------:R-:W-:Y:S01]  /*13bd0*/  MOV R71, R233 ;  /* 0x000000e900477202 */ /* 0x000fe20000000f00 */
[----:B------:R-:W-:Y:S06]  /*13be0*/  BRA `(.L_x_8456) ;  /* 0xffffff8400247947 */ /* 0x000fec000383ffff */
.L_x_8309:
        /* <DEDUP_REMOVED lines=8> */
.L_x_8458:
[----:B------:R-:W-:Y:S05]  /*13c70*/  BSYNC B0 ;  /* 0x0000000000007941 */ /* 0x000fea0003800000 */
.L_x_8457:
        /* <DEDUP_REMOVED lines=8> */
.L_x_8459:
[----:B------:R-:W-:Y:S02]  /*13d00*/  MOV R252, R247 ;  /* 0x000000f700fc7202 */ /* 0x000fe40000000f00 */
[----:B------:R-:W-:-:S07]  /*13d10*/  MOV R70, R233 ;  /* 0x000000e900467202 */ /* 0x000fce0000000f00 */
[----:B------:R-:W-:Y:S05]  /*13d20*/  WARPSYNC.COLLECTIVE R71, `(.L_x_8460) ;  /* 0x0000000047087348 */ /* 0x000fea0003c00000 */
[----:B------:R0:W1:Y:S02]  /*13d30*/  SHFL.DOWN P0, R233, R252, R251, R68 ;  /* 0x080000fbfce97389 */ /* 0x0000640000000044 */
[----:B01----:R-:W-:Y:S05]  /*13d40*/  ENDCOLLECTIVE ;  /* 0x000000000000791b */ /* 0x003fea0003800000 */
.L_x_8460:
[----:B------:R-:W-:Y:S02]  /*13d50*/  MOV R252, R248 ;  /* 0x000000f800fc7202 */ /* 0x000fe40000000f00 */
[----:B------:R-:W-:-:S07]  /*13d60*/  MOV R123, R233 ;  /* 0x000000e9007b7202 */ /* 0x000fce0000000f00 */
[----:B------:R-:W-:Y:S05]  /*13d70*/  WARPSYNC.COLLECTIVE R71, `(.L_x_8461) ;  /* 0x0000000047087348 */ /* 0x000fea0003c00000 */
[----:B------:R0:W1:Y:S02]  /*13d80*/  SHFL.DOWN P0, R233, R252, R251, R68 ;  /* 0x080000fbfce97389 */ /* 0x0000640000000044 */
[----:B01----:R-:W-:Y:S05]  /*13d90*/  ENDCOLLECTIVE ;  /* 0x000000000000791b */ /* 0x003fea0003800000 */
.L_x_8461:
[----:B------:R-:W-:Y:S01]  /*13da0*/  MOV R71, R233 ;  /* 0x000000e900477202 */ /* 0x000fe20000000f00 */
[----:B------:R-:W-:Y:S06]  /*13db0*/  BRA `(.L_x_8462) ;  /* 0xffffff8400047947 */ /* 0x000fec000383ffff */
.L_x_8312:
        /* <DEDUP_REMOVED lines=8> */
.L_x_8464:
[----:B------:R-:W-:Y:S05]  /*13e40*/  BSYNC B0 ;  /* 0x0000000000007941 */ /* 0x000fea0003800000 */
.L_x_8463:
        /* <DEDUP_REMOVED lines=10> */
.L_x_8465:
[----:B------:R-:W-:Y:S02]  /*13ef0*/  MOV R70, R247 ;  /* 0x000000f700467202 */ /* 0x000fe40000000f00 */
[----:B------:R-:W-:-:S07]  /*13f00*/  MOV R242, R233 ;  /* 0x000000e900f27202 */ /* 0x000fce0000000f00 */
[----:B------:R-:W-:Y:S05]  /*13f10*/  WARPSYNC.COLLECTIVE R71, `(.L_x_8466) ;  /* 0x0000000047087348 */ /* 0x000fea0003c00000 */
[----:B------:R0:W1:Y:S02]  /*13f20*/  SHFL.IDX P3, R233, R70, R69, R68 ;  /* 0x0000004546e97389 */ /* 0x0000640000060044 */
[----:B01----:R-:W-:Y:S05]  /*13f30*/  ENDCOLLECTIVE ;  /* 0x000000000000791b */ /* 0x003fea0003800000 */
.L_x_8466:
        /* <DEDUP_REMOVED lines=15> */
.L_x_8467:
[----:B------:R-:W-:Y:S01]  /*14030*/  MOV R70, R60 ;  /* 0x0000003c00467202 */ /* 0x000fe20000000f00 */
[----:B------:R-:W-:-:S07]  /*14040*/  FADD.FTZ R123, R233, R123 ;  /* 0x0000007be97b7221 */ /* 0x000fce0000010000 */
[----:B------:R-:W-:Y:S05]  /*14050*/  WARPSYNC.COLLECTIVE R71, `(.L_x_8468) ;  /* 0x0000000047087348 */ /* 0x000fea0003c00000 */
[----:B------:R0:W1:Y:S02]  /*14060*/  SHFL.DOWN P0, R233, R252, R251, R68 ;  /* 0x080000fbfce97389 */ /* 0x0000640000000044 */
[----:B01----:R-:W-:Y:S05]  /*14070*/  ENDCOLLECTIVE ;  /* 0x000000000000791b */ /* 0x003fea0003800000 */
.L_x_8468:
[----:B------:R-:W-:Y:S02]  /*14080*/  MOV R252, R246 ;  /* 0x000000f600fc7202 */ /* 0x000fe40000000f00 */
[----:B------:R-:W-:-:S07]  /*14090*/  MOV R245, R233 ;  /* 0x000000e900f57202 */ /* 0x000fce0000000f00 */
[----:B------:R-:W-:Y:S05]  /*140a0*/  WARPSYNC.COLLECTIVE R71, `(.L_x_8469) ;  /* 0x0000000047087348 */ /* 0x000fea0003c00000 */
[----:B------:R0:W1:Y:S02]  /*140b0*/  SHFL.DOWN P0, R233, R252, R251, R68 ;  /* 0x080000fbfce97389 */ /* 0x0000640000000044 */
[----:B01----:R-:W-:Y:S05]  /*140c0*/  ENDCOLLECTIVE ;  /* 0x000000000000791b */ /* 0x003fea0003800000 */
.L_x_8469:
[----:B------:R-:W-:Y:S02]  /*140d0*/  MOV R252, R247 ;  /* 0x000000f700fc7202 */ /* 0x000fe40000000f00 */
[----:B------:R-:W-:-:S07]  /*140e0*/  MOV R246, R233 ;  /* 0x000000e900f67202 */ /* 0x000fce0000000f00 */
[----:B------:R-:W-:Y:S05]  /*140f0*/  WARPSYNC.COLLECTIVE R71, `(.L_x_8470) ;  /* 0x0000000047087348 */ /* 0x000fea0003c00000 */
[----:B------:R0:W1:Y:S02]  /*14100*/  SHFL.DOWN P0, R233, R252, R251, R68 ;  /* 0x080000fbfce97389 */ /* 0x0000640000000044 */
[----:B01----:R-:W-:Y:S05]  /*14110*/  ENDCOLLECTIVE ;  /* 0x000000000000791b */ /* 0x003fea0003800000 */
.L_x_8470:
[----:B------:R-:W-:Y:S02]  /*14120*/  MOV R252, R248 ;  /* 0x000000f800fc7202 */ /* 0x000fe40000000f00 */
[----:B------:R-:W-:-:S07]  /*14130*/  MOV R247, R233 ;  /* 0x000000e900f77202 */ /* 0x000fce0000000f00 */
[----:B------:R-:W-:Y:S05]  /*14140*/  WARPSYNC.COLLECTIVE R71, `(.L_x_8471) ;  /* 0x0000000047087348 */ /* 0x000fea0003c00000 */
[----:B------:R0:W1:Y:S02]  /*14150*/  SHFL.DOWN P0, R233, R252, R251, R68 ;  /* 0x080000fbfce97389 */ /* 0x0000640000000044 */
[----:B01----:R-:W-:Y:S05]  /*14160*/  ENDCOLLECTIVE ;  /* 0x000000000000791b */ /* 0x003fea0003800000 */
.L_x_8471:
[----:B------:R-:W-:-:S07]  /*14170*/  MOV R248, R233 ;  /* 0x000000e900f87202 */ /* 0x000fce0000000f00 */
[----:B------:R-:W-:Y:S05]  /*14180*/  WARPSYNC.COLLECTIVE R71, `(.L_x_8472) ;  /* 0x0000000047087348 */ /* 0x000fea0003c00000 */
[----:B------:R0:W1:Y:S02]  /*14190*/  SHFL.IDX P3, R233, R70, R69, R68 ;  /* 0x0000004546e97389 */ /* 0x0000640000060044 */
[----:B01----:R-:W-:Y:S05]  /*141a0*/  ENDCOLLECTIVE ;  /* 0x000000000000791b */ /* 0x003fea0003800000 */
.L_x_8472:
[----:B------:R-:W-:Y:S02]  /*141b0*/  MOV R70, R61 ;  /* 0x0000003d00467202 */ /* 0x000fe40000000f00 */
[----:B------:R-:W-:-:S07]  /*141c0*/  MOV R60, R233 ;  /* 0x000000e9003c7202 */ /* 0x000fce0000000f00 */
[----:B------:R-:W-:Y:S05]  /*141d0*/  WARPSYNC.COLLECTIVE R71, `(.L_x_8473) ;  /* 0x0000000047087348 */ /* 0x000fea0003c00000 */
[----:B------:R0:W1:Y:S02]  /*141e0*/  SHFL.IDX P3, R233, R70, R69, R68 ;  /* 0x0000004546e97389 */ /* 0x0000640000060044 */
[----:B01----:R-:W-:Y:S05]  /*141f0*/  ENDCOLLECTIVE ;  /* 0x000000000000791b */ /* 0x003fea0003800000 */
.L_x_8473:
[----:B------:R-:W-:Y:S02]  /*14200*/  MOV R70, R62 ;  /* 0x0000003e00467202 */ /* 0x000fe40000000f00 */
[----:B------:R-:W-:-:S07]  /*14210*/  MOV R61, R233 ;  /* 0x000000e9003d7202 */ /* 0x000fce0000000f00 */
[----:B------:R-:W-:Y:S05]  /*14220*/  WARPSYNC.COLLECTIVE R71, `(.L_x_8474) ;  /* 0x0000000047087348 */ /* 0x000fea0003c00000 */
[----:B------:R0:W1:Y:S02]  /*14230*/  SHFL.IDX P3, R233, R70, R69, R68 ;  /* 0x0000004546e97389 */ /* 0x0000640000060044 */
[----:B01----:R-:W-:Y:S05]  /*14240*/  ENDCOLLECTIVE ;  /* 0x000000000000791b */ /* 0x003fea0003800000 */
.L_x_8474:
[----:B------:R-:W-:Y:S02]  /*14250*/  MOV R70, R63 ;  /* 0x0000003f00467202 */ /* 0x000fe40000000f00 */
[----:B------:R-:W-:-:S07]  /*14260*/  MOV R62, R233 ;  /* 0x000000e9003e7202 */ /* 0x000fce0000000f00 */
[----:B------:R-:W-:Y:S05]  /*14270*/  WARPSYNC.COLLECTIVE R71, `(.L_x_8475) ;  /* 0x0000000047087348 */ /* 0x000fea0003c00000 */
[----:B------:R0:W1:Y:S02]  /*14280*/  SHFL.IDX P3, R233, R70, R69, R68 ;  /* 0x0000004546e97389 */ /* 0x0000640000060044 */
[----:B01----:R-:W-:Y:S05]  /*14290*/  ENDCOLLECTIVE ;  /* 0x000000000000791b */ /* 0x003fea0003800000 */
.L_x_8475:
[----:B------:R-:W-:Y:S01]  /*142a0*/  MOV R63, R233 ;  /* 0x000000e9003f7202 */ /* 0x000fe20000000f00 */
[----:B------:R-:W-:Y:S06]  /*142b0*/  BRA `(.L_x_8476) ;  /* 0xffffff8000607947 */ /* 0x000fec000383ffff */
.L_x_8477:
        /* <DEDUP_REMOVED lines=12> */
.L_x_18706:


//--------------------- .text._Z25selective_scan_bwd_kernelI32Selective_Scan_bwd_kernel_traitsILi64ELi16ELb0ELb1ELb1ELb0ELb0EN3c104HalfENS1_7complexIfEEEEv12SSMParamsBwd --------------------------
	.section	.text._Z25selective_scan_bwd_kernelI32Selective_Scan_bwd_kernel_traitsILi64ELi16ELb0ELb1ELb1ELb0ELb0EN3c104HalfENS1_7complexIfEEEEv12SSMParamsBwd,"ax",@progbits
	.align	128
        .global         _Z25selective_scan_bwd_kernelI32Selective_Scan_bwd_kernel_traitsILi64ELi16ELb0ELb1ELb1ELb0ELb0EN3c104HalfENS1_7complexIfEEEEv12SSMParamsBwd
        .type           _Z25selective_scan_bwd_kernelI32Selective_Scan_bwd_kernel_traitsILi64ELi16ELb0ELb1ELb1ELb0ELb0EN3c104HalfENS1_7complexIfEEEEv12SSMParamsBwd,@function
        .size           _Z25selective_scan_bwd_kernelI32Selective_Scan_bwd_kernel_traitsILi64ELi16ELb0ELb1ELb1ELb0ELb0EN3c104HalfENS1_7complexIfEEEEv12SSMParamsBwd,(.L_x_18707 - _Z25selective_scan_bwd_kernelI32Selective_Scan_bwd_kernel_traitsILi64ELi16ELb0ELb1ELb1ELb0ELb0EN3c104HalfENS1_7complexIfEEEEv12SSMParamsBwd)
        .other          _Z25selective_scan_bwd_kernelI32Selective_Scan_bwd_kernel_traitsILi64ELi16ELb0ELb1ELb1ELb0ELb0EN3c104HalfENS1_7complexIfEEEEv12SSMParamsBwd,@"STO_CUDA_ENTRY STV_DEFAULT"
_Z25selective_scan_bwd_kernelI32Selective_Scan_bwd_kernel_traitsILi64ELi16ELb0ELb1ELb1ELb0ELb0EN3c104HalfENS1_7complexIfEEEEv12SSMParamsBwd:
.text._Z25selective_scan_bwd_kernelI32Selective_Scan_bwd_kernel_traitsILi64ELi16ELb0ELb1ELb1ELb0ELb0EN3c104HalfENS1_7complexIfEEEEv12SSMParamsBwd:
        /* <DEDUP_REMOVED lines=175> */
.L_x_8576:
        /* <DEDUP_REMOVED lines=169> */
[----:B----4-:R-:W-:Y:S04]  /*1580*/  STS.U16 [R59+0xc0], R13 ;  /* 0x0000c00d3b007388 */ /* 0x010fe80000000400 */
[----:B------:R-:W-:Y:S04]  /*1590*/  STS.U16 [R250+0x100], R15 ;  /* 0x0001000ffa007388 */ /* 0x000fe80000000400 */
[----:B------:R4:W-:Y:S04]  /*15a0*/  STS.U16 [R249+0x140], R14 ;  /* 0x0001400ef9007388 */ /* 0x0009e80000000400 */
        /* <DEDUP_REMOVED lines=210> */
[----:B------:R-:W0:Y:S04]  /*22d0*/  LDS.U16 R29, [R191+0x16] ;  /* 0x00001600bf1d7984 */ /* 0x000e280000000400 */
[----:B------:R-:W0:Y:S04]  /*22e0*/  LDS.U16 R30, [R191+0x18] ;  /* 0x00001800bf1e7984 */ /* 0x000e280000000400 */
[----:B------:R-:W0:Y:S04]  /*22f0*/  LDS.U16 R31, [R191+0x1a] ;  /* 0x00001a00bf1f7984 */ /* 0x000e280000000400 */
[----:B------:R-:W0:Y:S01]  /*2300*/  LDS.U16 R32, [R191+0x1c] ;  /* 0x00001c00bf207984 */ /* 0x000e220000000400 */
[----:B-1----:R-:W-:-:S02]  /*2310*/  HADD2.F32 R34, -RZ, R3.H0_H0 ;  /* 0x20000003ff227230 */ /* 0x002fc40000004100 */
[----:B------:R-:W-:Y:S01]  /*2320*/  FFMA.FTZ R35, R33, R174, R36 ;  /* 0x000000ae21237223 */ /* 0x000fe20000010024 */
[----:B--2---:R-:W-:Y:S01]  /*2330*/  HADD2.F32 R3, -RZ, R20.H0_H0 ;  /* 0x20000014ff037230 */ /* 0x004fe20000004100 */
[----:B------:R-:W1:Y:S02]  /*2340*/  LDS.U16 R2, [R191+0x1e] ;  /* 0x00001e00bf027984 */ /* 0x000e640000000400 */
[----:B------:R-:W-:Y:S01]  /*2350*/  FFMA.FTZ R36, R34, R173, R35 ;  /* 0x000000ad22247223 */ /* 0x000fe20000010023 */
[----:B---3--:R-:W-:-:S03]  /*2360*/  HADD2.F32 R20, -RZ, R21.H0_H0 ;  /* 0x20000015ff147230 */ /* 0x008fc60000004100 */
[----:B------:R-:W-:Y:S01]  /*2370*/  FFMA.FTZ R35, R3, R172, R36 ;  /* 0x000000ac03237223 */ /* 0x000fe20000010024 */
[----:B----4-:R-:W-:-:S03]  /*2380*/  HADD2.F32 R21, -RZ, R22.H0_H0 ;  /* 0x20000016ff157230 */ /* 0x010fc60000004100 */
[----:B------:R-:W-:Y:S01]  /*2390*/  FFMA.FTZ R36, R20, R171, R35 ;  /* 0x000000ab14247223 */ /* 0x000fe20000010023 */
[----:B-----5:R-:W-:-:S03]  /*23a0*/  HADD2.F32 R22, -RZ, R23.H0_H0 ;  /* 0x20000017ff167230 */ /* 0x020fc60000004100 */
        /* <DEDUP_REMOVED lines=10> */
[----:B0-----:R-:W-:Y:S02]  /*2450*/  HADD2.F32 R28, -RZ, R29.H0_H0 ;  /* 0x2000001dff1c7230 */ /* 0x001fe40000004100 */
[----:B------:R-:W-:Y:S02]  /*2460*/  HADD2.F32 R29, -RZ, R30.H0_H0 ;  /* 0x2000001eff1d7230 */ /* 0x000fe40000004100 */
[----:B------:R-:W-:-:S02]  /*2470*/  HADD2.F32 R30, -RZ, R31.H0_H0 ;  /* 0x2000001fff1e7230 */ /* 0x000fc40000004100 */
[----:B------:R-:W-:Y:S02]  /*2480*/  HADD2.F32 R31, -RZ, R32.H0_H0 ;  /* 0x20000020ff1f7230 */ /* 0x000fe40000004100 */
[----:B------:R-:W-:-:S04]  /*2490*/  FFMA.FTZ R32, R26, R165, R35 ;  /* 0x000000a51a207223 */ /* 0x000fc80000010023 */
[----:B------:R-:W-:-:S04]  /*24a0*/  FFMA.FTZ R35, R27, R164, R32 ;  /* 0x000000a41b237223 */ /* 0x000fc80000010020 */
[----:B------:R-:W-:-:S04]  /*24b0*/  FFMA.FTZ R32, R28, R163, R35 ;  /* 0x000000a31c207223 */ /* 0x000fc80000010023 */
[----:B------:R-:W-:Y:S01]  /*24c0*/  FFMA.FTZ R35, R29, R162, R32 ;  /* 0x000000a21d237223 */ /* 0x000fe20000010020 */
[----:B------:R-:W-:-:S03]  /*24d0*/  HADD2.F32 R159, -RZ, R159.H0_H0 ;  /* 0x2000009fff9f7230 */ /* 0x000fc60000004100 */
[----:B------:R-:W-:Y:S01]  /*24e0*/  FFMA.FTZ R32, R30, R161, R35 ;  /* 0x000000a11e207223 */ /* 0x000fe20000010023 */
[----:B-1----:R-:W-:-:S03]  /*24f0*/  HADD2.F32 R2, -RZ, R2.H0_H0 ;  /* 0x20000002ff027230 */ /* 0x002fc60000004100 */
[----:B------:R-:W-:-:S04]  /*2500*/  FFMA.FTZ R35, R31, R160, R32 ;  /* 0x000000a01f237223 */ /* 0x000fc80000010020 */
[----:B------:R-:W-:-:S05]  /*2510*/  FFMA.FTZ R32, R2, R159, R35 ;  /* 0x0000009f02207223 */ /* 0x000fca0000010023 */
[----:B------:R0:W-:Y:S01]  /*2520*/  STL [R1+0x14], R32 ;  /* 0x0000142001007387 */ /* 0x0001e20000100800 */
[----:B------:R-:W-:Y:S01]  /*2530*/  UISETP.GE.AND UP0, UPT, UR8, 0x1, UPT ;  /* 0x000000010800788c */ /* 0x000fe2000bf06270 */
[----:B------:R-:W-:Y:S01]  /*2540*/  HFMA2 R190, -RZ, RZ, 0, 0 ;  /* 0x00000000ffbe7431 */ /* 0x000fe200000001ff */
[----:B------:R-:W-:Y:S02]  /*2550*/  CS2R R188, SRZ ;  /* 0x0000000000bc7805 */ /* 0x000fe4000001ff00 */
[----:B------:R-:W-:Y:S02]  /*2560*/  CS2R R186, SRZ ;  /* 0x0000000000ba7805 */ /* 0x000fe4000001ff00 */
[----:B------:R-:W-:Y:S02]  /*2570*/  CS2R R184, SRZ ;  /* 0x0000000000b87805 */ /* 0x000fe4000001ff00 */
[----:B------:R-:W-:Y:S02]  /*2580*/  CS2R R182, SRZ ;  /* 0x0000000000b67805 */ /* 0x000fe4000001ff00 */
[----:B------:R-:W-:-:S02]  /*2590*/  CS2R R180, SRZ ;  /* 0x0000000000b47805 */ /* 0x000fc4000001ff00 */
        /* <DEDUP_REMOVED lines=53> */
[----:B------:R-:W-:Y:S01]  /*28f0*/  FADD.FTZ R135, R24, R24 ;  /* 0x0000001818877221 */ /* 0x000fe20000010000 */
[----:B------:R-:W-:Y:S01]  /*2900*/  HADD2.F32 R18, -RZ, R18.H0_H0 ;  /* 0x20000012ff127230 */ /* 0x000fe20000004100 */
[----:B------:R-:W-:Y:S01]  /*2910*/  ULEA UR8, UR32, -UR8, 0x1 ;  /* 0x8000000820087291 */ /* 0x000fe2000f8e08ff */
[----:B------:R-:W-:Y:S02]  /*2920*/  HADD2.F32 R19, -RZ, R19.H0_H0 ;  /* 0x20000013ff137230 */ /* 0x000fe40000004100 */
[----:B------:R-:W-:Y:S01]  /*2930*/  FADD.FTZ R134, R25, R25 ;  /* 0x0000001919867221 */ /* 0x000fe20000010000 */
[----:B------:R-:W-:Y:S01]  /*2940*/  FADD.FTZ R133, R26, R26 ;  /* 0x0000001a1a857221 */ /* 0x000fe20000010000 */
[----:B------:R-:W-:Y:S01]  /*2950*/  UIADD3 UR31, UPT, UPT, UR8, 0x800, URZ ;  /* 0x00000800081f7890 */ /* 0x000fe2000fffe0ff */
[----:B------:R-:W-:Y:S01]  /*2960*/  FADD.FTZ R132, R27, R27 ;  /* 0x0000001b1b847221 */ /* 0x000fe20000010000 */
[----:B------:R-:W-:Y:S01]  /*2970*/  FADD.FTZ R131, R28, R28 ;  /* 0x0000001c1c837221 */ /* 0x000fe20000010000 */
[----:B------:R-:W-:Y:S01]  /*2980*/  FADD.FTZ R130, R29, R29 ;  /* 0x0000001d1d827221 */ /* 0x000fe20000010000 */
[----:B------:R-:W-:Y:S01]  /*2990*/  FADD.FTZ R129, R30, R30 ;  /* 0x0000001e1e817221 */ /* 0x000fe20000010000 */
[----:B------:R-:W-:Y:S01]  /*29a0*/  FADD.FTZ R128, R31, R31 ;  /* 0x0000001f1f807221 */ /* 0x000fe20000010000 */
[----:B------:R-:W-:Y:S01]  /*29b0*/  ISETP.GE.AND P1, PT, R117, UR31, PT ;  /* 0x0000001f75007c0c */ /* 0x000fe2000bf26270 */
[----:B------:R-:W-:Y:S01]  /*29c0*/  FADD.FTZ R127, R2, R2 ;  /* 0x00000002027f7221 */ /* 0x000fe20000010000 */
[----:B------:R-:W-:Y:S01]  /*29d0*/  MOV R190, RZ ;  /* 0x000000ff00be7202 */ /* 0x000fe20000000f00 */
[----:B------:R-:W-:Y:S01]  /*29e0*/  FADD.FTZ R126, R4, UR6 ;  /* 0x00000006047e7e21 */ /* 0x000fe20008010000 */
[----:B------:R-:W-:Y:S01]  /*29f0*/  LOP3.LUT R193, R197, 0x1f, RZ, 0xc0, !PT ;  /* 0x0000001fc5c17812 */ /* 0x000fe200078ec0ff */
        /* <DEDUP_REMOVED lines=26> */
.L_x_8575:
[----:B------:R-:W-:Y:S01]  /*2ba0*/  LOP3.LUT R0, R193, 0x7c00, R231, 0xf8, !PT ;  /* 0x00007c00c1007812 */ /* 0x000fe200078ef8e7 */
        /* <DEDUP_REMOVED lines=14> */
[----:B------:R-:W-:Y:S01]  /*2c90*/  LOP3.LUT R89, R0, 0xe0, RZ, 0xfc, !PT ;  /* 0x000000e000597812 */ /* 0x000fe200078efcff */
[----:B------:R-:W5:Y:S01]  /*2ca0*/  @!P0 LDG.E.U16 R15, desc[UR26][R4.64+0x40] ;  /* 0x0000401a040f8981 */ /* 0x000f62000c1e1500 */
[----:B------:R-:W-:Y:S02]  /*2cb0*/  ISETP.GE.AND P0, PT, R90, UR31, PT ;  /* 0x0000001f5a007c0c */ /* 0x000fe4000bf06270 */
[----:B------:R-:W-:Y:S02]  /*2cc0*/  PRMT R49, RZ, 0x7610, R49 ;  /* 0x00007610ff317816 */ /* 0x000fe40000000031 */
[C---:B------:R-:W-:Y:S02]  /*2cd0*/  LOP3.LUT R86, R0.reuse, 0x100, RZ, 0xfc, !PT ;  /* 0x0000010000567812 */ /* 0x040fe400078efcff */
[----:B------:R-:W-:Y:S02]  /*2ce0*/  PRMT R24, RZ, 0x7610, R24 ;  /* 0x00007610ff187816 */ /* 0x000fe40000000018 */
[----:B------:R-:W-:-:S02]  /*2cf0*/  LOP3.LUT R84, R0, 0x120, RZ, 0xfc, !PT ;  /* 0x0000012000547812 */ /* 0x000fc400078efcff */
[----:B------:R-:W-:Y:S02]  /*2d00*/  PRMT R25, RZ, 0x7610, R25 ;  /* 0x00007610ff197816 */ /* 0x000fe40000000019 */
[C---:B------:R-:W-:Y:S01]  /*2d10*/  LOP3.LUT R82, R0.reuse, 0x140, RZ, 0xfc, !PT ;  /* 0x0000014000527812 */ /* 0x040fe200078efcff */
[----:B--2---:R-:W2:Y:S01]  /*2d20*/  @!P0 LDG.E.U16 R18, desc[UR26][R4.64+0x180] ;  /* 0x0001801a04128981 */ /* 0x004ea2000c1e1500 */
[----:B------:R-:W-:Y:S02]  /*2d30*/  ISETP.GE.AND P0, PT, R89, UR31, PT ;  /* 0x0000001f59007c0c */ /* 0x000fe4000bf06270 */
[----:B------:R-:W-:Y:S02]  /*2d40*/  PRMT R22, RZ, 0x7610, R22 ;  /* 0x00007610ff167816 */ /* 0x000fe40000000016 */
[----:B------:R-:W-:Y:S02]  /*2d50*/  LOP3.LUT R81, R0, 0x160, RZ, 0xfc, !PT ;  /* 0x0000016000517812 */ /* 0x000fe400078efcff */
[----:B------:R-:W-:-:S02]  /*2d60*/  PRMT R23, RZ, 0x7610, R23 ;  /* 0x00007610ff177816 */ /* 0x000fc40000000017 */
[C---:B------:R-:W-:Y:S02]  /*2d70*/  LOP3.LUT R80, R0.reuse, 0x180, RZ, 0xfc, !PT ;  /* 0x0000018000507812 */ /* 0x040fe400078efcff */
[----:B------:R-:W-:Y:S02]  /*2d80*/  PRMT R28, RZ, 0x7610, R28 ;  /* 0x00007610ff1c7816 */ /* 0x000fe4000000001c */
[----:B------:R-:W-:Y:S01]  /*2d90*/  LOP3.LUT R79, R0, 0x1a0, RZ, 0xfc, !PT ;  /* 0x000001a0004f7812 */ /* 0x000fe200078efcff */
        /* <DEDUP_REMOVED lines=190> */
[----:B------:R-:W-:Y:S02]  /*3980*/  LEA R11, R11, UR28, 0x1 ;  /* 0x0000001c0b0b7c11 */ /* 0x000fe4000f8e08ff */
[----:B------:R-:W-:Y:S01]  /*3990*/  LEA R12, R12, UR28, 0x1 ;  /* 0x0000001c0c0c7c11 */ /* 0x000fe2000f8e08ff */
[----:B--2---:R-:W-:Y:S01]  /*39a0*/  STS.U16 [R7+0x80], R26 ;  /* 0x0000801a07007388 */ /* 0x004fe20000000400 */
[----:B------:R-:W-:-:S02]  /*39b0*/  LEA R14, R52, UR28, 0x1 ;  /* 0x0000001c340e7c11 */ /* 0x000fc4000f8e08ff */
[----:B-1----:R-:W-:Y:S01]  /*39c0*/  LEA R13, R50, UR28, 0x1 ;  /* 0x0000001c320d7c11 */ /* 0x002fe2000f8e08ff */
[----:B----4-:R1:W-:Y:S01]  /*39d0*/  STS.U16 [R8+0xc0], R19 ;  /* 0x0000c01308007388 */ /* 0x0103e20000000400 */
[----:B------:R-:W-:Y:S02]  /*39e0*/  LEA R16, R16, UR28, 0x1 ;  /* 0x0000001c10107c11 */ /* 0x000fe4000f8e08ff */
[----:B---3--:R-:W-:Y:S01]  /*39f0*/  LEA R15, R54, UR28, 0x1 ;  /* 0x0000001c360f7c11 */ /* 0x008fe2000f8e08ff */
[----:B------:R-:W-:Y:S04]  /*3a00*/  STS.U16 [R9+0x100], R20 ;  /* 0x0001001409007388 */ /* 0x000fe80000000400 */
[----:B------:R2:W-:Y:S04]  /*3a10*/  STS.U16 [R10+0x140], R17 ;  /* 0x000140110a007388 */ /* 0x0005e80000000400 */
[----:B------:R3:W-:Y:S01]  /*3a20*/  STS.U16 [R11+0x180], R18 ;  /* 0x000180120b007388 */ /* 0x0007e20000000400 */
[----:B-1----:R-:W-:-:S03]  /*3a30*/  LEA R19, R62, UR28, 0x1 ;  /* 0x0000001c3e137c11 */ /* 0x002fc6000f8e08ff */
[----:B------:R-:W-:Y:S01]  /*3a40*/  STS.U16 [R12+0x1c0], R49 ;  /* 0x0001c0310c007388 */ /* 0x000fe20000000400 */
[----:B--2---:R-:W-:-:S03]  /*3a50*/  LEA R17, R58, UR28, 0x1 ;  /* 0x0000001c3a117c11 */ /* 0x004fc6000f8e08ff */
[----:B------:R1:W-:Y:S01]  /*3a60*/  STS.U16 [R13+0x200], R24 ;  /* 0x000200180d007388 */ /* 0x0003e20000000400 */
[----:B---3--:R-:W-:-:S03]  /*3a70*/  LEA R18, R60, UR28, 0x1 ;  /* 0x0000001c3c127c11 */ /* 0x008fc6000f8e08ff */
[----:B------:R2:W-:Y:S01]  /*3a80*/  STS.U16 [R14+0x240], R25 ;  /* 0x000240190e007388 */ /* 0x0005e20000000400 */
[----:B------:R-:W-:Y:S02]  /*3a90*/  LEA R20, R64, UR28, 0x1 ;  /* 0x0000001c40147c11 */ /* 0x000fe4000f8e08ff */
[----:B------:R-:W-:Y:S01]  /*3aa0*/  LEA R21, R21, UR28, 0x1 ;  /* 0x0000001c15157c11 */ /* 0x000fe2000f8e08ff */
[----:B------:R-:W-:Y:S01]  /*3ab0*/  STS.U16 [R15+0x280], R22 ;  /* 0x000280160f007388 */ /* 0x000fe20000000400 */
[----:B------:R-:W-:-:S03]  /*3ac0*/  LEA R26, R68, UR28, 0x1 ;  /* 0x0000001c441a7c11 */ /* 0x000fc6000f8e08ff */
[----:B------:R3:W-:Y:S01]  /*3ad0*/  STS.U16 [R16+0x2c0], R23 ;  /* 0x0002c01710007388 */ /* 0x0007e20000000400 */
[----:B-1----:R-:W-:Y:S02]  /*3ae0*/  LEA R24, R72, UR28, 0x1 ;  /* 0x0000001c48187c11 */ /* 0x002fe4000f8e08ff */
[----:B--2---:R-:W-:Y:S01]  /*3af0*/  LEA R25, R70, UR28, 0x1 ;  /* 0x0000001c46197c11 */ /* 0x004fe2000f8e08ff */
[----:B------:R-:W-:Y:S01]  /*3b00*/  STS.U16 [R17+0x300], R28 ;  /* 0x0003001c11007388 */ /* 0x000fe20000000400 */
[----:B------:R-:W-:-:S03]  /*3b10*/  UIMAD UR33, UR8, UR35, UR33 ;  /* 0x00000023082172a4 */ /* 0x000fc6000f8e0221 */
[----:B------:R1:W-:Y:S01]  /*3b20*/  STS.U16 [R18+0x340], R29 ;  /* 0x0003401d12007388 */ /* 0x0003e20000000400 */
[----:B------:R-:W-:Y:S01]  /*3b30*/  ULEA UR49, UP0, UR32, UR36, 0x3 ;  /* 0x0000002420317291 */ /* 0x000fe2000f8018ff */
[----:B---3--:R-:W-:Y:S02]  /*3b40*/  LEA R23, R92, UR28, 0x1 ;  /* 0x0000001c5c177c11 */ /* 0x008fe4000f8e08ff */
[----:B------:R-:W-:Y:S01]  /*3b50*/  STS.U16 [R19+0x380], R46 ;  /* 0x0003802e13007388 */ /* 0x000fe20000000400 */
[----:B------:R-:W-:-:S03]  /*3b60*/  LEA R22, R94, UR28, 0x1 ;  /* 0x0000001c5e167c11 */ /* 0x000fc6000f8e08ff */
[----:B------:R2:W-:Y:S01]  /*3b70*/  STS.U16 [R20+0x3c0], R27 ;  /* 0x0003c01b14007388 */ /* 0x0005e20000000400 */
[----:B------:R-:W-:-:S03]  /*3b80*/  LEA R60, R98, UR28, 0x1 ;  /* 0x0000001c623c7c11 */ /* 0x000fc6000f8e08ff */
[----:B------:R3:W-:Y:S01]  /*3b90*/  STS.U16 [R21+0x400], R30 ;  /* 0x0004001e15007388 */ /* 0x0007e20000000400 */
[----:B------:R-:W-:Y:S01]  /*3ba0*/  P2R R53, PR, RZ, 0x1 ;  /* 0x00000001ff357803 */ /* 0x000fe20000000000 */
[----:B------:R-:W-:Y:S02]  /*3bb0*/  ULEA.HI.X UR32, UR32, UR37, UR33, 0x3, UP0 ;  /* 0x0000002520207291 */ /* 0x000fe400080f1c21 */
[----:B------:R-:W-:Y:S01]  /*3bc0*/  STS.U16 [R26+0x440], R43 ;  /* 0x0004402b1a007388 */ /* 0x000fe20000000400 */
[----:B-1----:R-:W-:Y:S02]  /*3bd0*/  LEA R29, R102, UR28, 0x1 ;  /* 0x0000001c661d7c11 */ /* 0x002fe4000f8e08ff */
[----:B--2---:R-:W-:Y:S01]  /*3be0*/  LEA R27, R100, UR28, 0x1 ;  /* 0x0000001c641b7c11 */ /* 0x004fe2000f8e08ff */
[----:B------:R-:W-:Y:S01]  /*3bf0*/  STS.U16 [R25+0x480], R44 ;  /* 0x0004802c19007388 */ /* 0x000fe20000000400 */
[----:B---3--:R-:W-:-:S03]  /*3c00*/  LEA R30, R96, UR28, 0x1 ;  /* 0x0000001c601e7c11 */ /* 0x008fc6000f8e08ff */
[----:B------:R-:W-:Y:S01]  /*3c10*/  STS.U16 [R24+0x4c0], R47 ;  /* 0x0004c02f18007388 */ /* 0x000fe20000000400 */
[----:B------:R-:W-:Y:S02]  /*3c20*/  ISETP.GE.AND P0, PT, R117, UR31, PT ;  /* 0x0000001f75007c0c */ /* 0x000fe4000bf06270 */
[----:B------:R-:W-:Y:S01]  /*3c30*/  LEA R28, R104, UR28, 0x1 ;  /* 0x0000001c681c7c11 */ /* 0x000fe2000f8e08ff */
        /* <DEDUP_REMOVED lines=20> */
[----:B------:R-:W-:Y:S04]  /*3d80*/  STS.U16 [R64+0x740], R35 ;  /* 0x0007402340007388 */ /* 0x000fe80000000400 */
[----:B------:R1:W-:Y:S04]  /*3d90*/  STS.U16 [R63+0x780], R34 ;  /* 0x000780223f007388 */ /* 0x0003e80000000400 */
[----:B------:R3:W-:Y:S01]  /*3da0*/  STS.U16 [R62+0x7c0], R33 ;  /* 0x0007c0213e007388 */ /* 0x0007e20000000400 */
[----:B------:R-:W-:-:S03]  /*3db0*/  NOP ;  /* 0x0000000000007918 */ /* 0x000fc60000000000 */
[----:B------:R-:W4:Y:S01]  /*3dc0*/  @!P0 LDG.E.U16 R211, desc[UR26][R2.64] ;  /* 0x0000001a02d38981 */ /* 0x000f22000c1e1500 */
        /* <DEDUP_REMOVED lines=89> */
[----:B0-----:R-:W-:Y:S01]  /*4360*/  FMUL.FTZ R2, R120, UR33 ;  /* 0x0000002178027c20 */ /* 0x001fe20008410000 */
[----:B------:R-:W-:Y:S02]  /*4370*/  FMUL.FTZ R32, R124, UR33 ;  /* 0x000000217c207c20 */ /* 0x000fe40008410000 */
[----:B-1----:R-:W-:Y:S01]  /*4380*/  FMUL.RZ R34, R5, 0.15915493667125701904 ;  /* 0x3e22f98305227820 */ /* 0x002fe2000040c000 */
[----:B------:R-:W-:Y:S01]  /*4390*/  FMUL.RZ R3, R2, 0.15915493667125701904 ;  /* 0x3e22f98302037820 */ /* 0x000fe2000040c000 */
[----:B------:R-:W-:Y:S01]  /*43a0*/  FMUL.FTZ R2, R119, UR33 ;  /* 0x0000002177027c20 */ /* 0x000fe20008410000 */
[----:B------:R-:W-:Y:S01]  /*43b0*/  FMUL.RZ R36, R32, 0.15915493667125701904 ;  /* 0x3e22f98320247820 */ /* 0x000fe2000040c000 */
[----:B------:R-:W-:Y:S01]  /*43c0*/  MUFU.SIN R103, R34 ;  /* 0x0000002200677308 */ /* 0x000fe20000000400 */
[----:B------:R-:W-:-:S07]  /*43d0*/  FMUL.FTZ R32, R121, UR33 ;  /* 0x0000002179207c20 */ /* 0x000fce0008410000 */
[----:B------:R0:W1:Y:S01]  /*43e0*/  MUFU.COS R5, R34 ;  /* 0x0000002200057308 */ /* 0x0000620000000000 */
[----:B------:R-:W-:Y:S01]  /*43f0*/  FMUL.RZ R32, R32, 0.15915493667125701904 ;  /* 0x3e22f98320207820 */ /* 0x000fe2000040c000 */
[----:B0-----:R-:W-:Y:S01]  /*4400*/  FMUL.RZ R34, R2, 0.15915493667125701904 ;  /* 0x3e22f98302227820 */ /* 0x001fe2000040c000 */
[----:B------:R-:W-:-:S05]  /*4410*/  FMUL.FTZ R2, R118, UR33 ;  /* 0x0000002176027c20 */ /* 0x000fca0008410000 */
[----:B------:R-:W-:Y:S08]  /*4420*/  MUFU.SIN R101, R36 ;  /* 0x0000002400657308 */ /* 0x000ff00000000400 */
[----:B---3--:R0:W2:Y:S02]  /*4430*/  MUFU.COS R33, R36 ;  /* 0x0000002400217308 */ /* 0x0080a40000000000 */
[----:B0-----:R-:W-:Y:S01]  /*4440*/  FMUL.RZ R36, R2, 0.15915493667125701904 ;  /* 0x3e22f98302247820 */ /* 0x001fe2000040c000 */
[----:B------:R-:W-:-:S05]  /*4450*/  FMUL.FTZ R2, R116, UR33 ;  /* 0x0000002174027c20 */ /* 0x000fca0008410000 */
[----:B------:R-:W-:Y:S08]  /*4460*/  MUFU.SIN R99, R32 ;  /* 0x0000002000637308 */ /* 0x000ff00000000400 */
[----:B------:R0:W3:Y:S02]  /*4470*/  MUFU.COS R35, R32 ;  /* 0x0000002000237308 */ /* 0x0000e40000000000 */
[----:B0-----:R-:W-:Y:S01]  /*4480*/  FMUL.RZ R32, R2, 0.15915493667125701904 ;  /* 0x3e22f98302207820 */ /* 0x001fe2000040c000 */
[----:B------:R-:W-:-:S05]  /*4490*/  FMUL.FTZ R2, R113, UR33 ;  /* 0x0000002171027c20 */ /* 0x000fca0008410000 */
[----:B------:R-:W-:Y:S08]  /*44a0*/  MUFU.SIN R97, R3 ;  /* 0x0000000300617308 */ /* 0x000ff00000000400 */
        /* <DEDUP_REMOVED lines=8> */
[----:B------:R-:W-:-:S07]  /*4530*/  R2UR UR46, R4 ;  /* 0x00000000042e72ca */ /* 0x000fce00000e0000 */
        /* <DEDUP_REMOVED lines=8> */
[----:B------:R0:W-:Y:S01]  /*45c0*/  MUFU.COS R90, R3 ;  /* 0x00000003005a7308 */ /* 0x0001e20000000000 */
[----:B------:R-:W-:Y:S01]  /*45d0*/  MOV R4, UR46 ;  /* 0x0000002e00047c02 */ /* 0x000fe20008000f00 */
        /* <DEDUP_REMOVED lines=10> */
[----:B------:R-:W-:-:S06]  /*4680*/  FMUL.FTZ R2, R106, UR33 ;  /* 0x000000216a027c20 */ /* 0x000fcc0008410000 */
[----:B------:R0:W-:Y:S01]  /*4690*/  MUFU.COS R82, R3 ;  /* 0x0000000300527308 */ /* 0x0001e20000000000 */
[----:B------:R-:W-:Y:S01]  /*46a0*/  FMUL.RZ R39, R2, 0.15915493667125701904 ;  /* 0x3e22f98302277820 */ /* 0x000fe2000040c000 */
[----:B0-----:R-:W-:-:S04]  /*46b0*/  FMUL.FTZ R3, R4, 1.4426950216293334961 ;  /* 0x3fb8aa3b04037820 */ /* 0x001fc80000410000 */
[-C--:B------:R-:W-:Y:S02]  /*46c0*/  FMUL.FTZ R2, R125, R3.reuse ;  /* 0x000000037d027220 */ /* 0x080fe40000410000 */
[----:B------:R-:W-:Y:S01]  /*46d0*/  MUFU.SIN R83, R32 ;  /* 0x0000002000537308 */ /* 0x000fe20000000400 */
[----:B------:R-:W-:-:S07]  /*46e0*/  FMUL.FTZ R4, R124, R3 ;  /* 0x000000037c047220 */ /* 0x000fce0000410000 */
[----:B------:R-:W1:Y:S04]  /*46f0*/  MUFU.EX2 R2, R2 ;  /* 0x0000000200027308 */ /* 0x000e680000000800 */
[----:B------:R0:W5:Y:S08]  /*4700*/  MUFU.COS R84, R32 ;  /* 0x0000002000547308 */ /* 0x0001700000000000 */
[----:B------:R-:W-:Y:S01]  /*4710*/  MUFU.SIN R79, R34 ;  /* 0x00000022004f7308 */ /* 0x000fe20000000400 */
[----:B0-----:R-:W-:-:S07]  /*4720*/  FMUL.FTZ R32, R121, R3 ;  /* 0x0000000379207220 */ /* 0x001fce0000410000 */
[----:B------:R0:W5:Y:S02]  /*4730*/  MUFU.COS R80, R34 ;  /* 0x0000002200507308 */ /* 0x0001640000000000 */
[----:B0-----:R-:W-:-:S06]  /*4740*/  FMUL.FTZ R34, R120, R3 ;  /* 0x0000000378227220 */ /* 0x001fcc0000410000 */
[----:B------:R-:W2:Y:S04]  /*4750*/  MUFU.EX2 R4, R4 ;  /* 0x0000000400047308 */ /* 0x000ea80000000800 */
[----:B------:R-:W3:Y:S04]  /*4760*/  MUFU.EX2 R32, R32 ;  /* 0x0000002000207308 */ /* 0x000ee80000000800 */
[----:B------:R-:W4:Y:S01]  /*4770*/  MUFU.EX2 R34, R34 ;  /* 0x0000002200227308 */ /* 0x000f220000000800 */
[C---:B-1----:R-:W-:Y:S01]  /*4780*/  FMUL.FTZ R104, R2.reuse, R5 ;  /* 0x0000000502687220 */ /* 0x042fe20000410000 */
[----:B------:R-:W-:Y:S01]  /*4790*/  FMUL.FTZ R103, R2, R103 ;  /* 0x0000006702677220 */ /* 0x000fe20000410000 */
[-C--:B------:R-:W-:Y:S01]  /*47a0*/  FMUL.FTZ R2, R112, R3.reuse ;  /* 0x0000000370027220 */ /* 0x080fe20000410000 */
[----:B------:R-:W-:Y:S01]  /*47b0*/  MUFU.SIN R77, R36 ;  /* 0x00000024004d7308 */ /* 0x000fe20000000400 */
[----:B------:R-:W-:Y:S01]  /*47c0*/  FMUL.FTZ R38, R118, R3 ;  /* 0x0000000376267220 */ /* 0x000fe20000410000 */
[C---:B--2---:R-:W-:Y:S01]  /*47d0*/  FMUL.FTZ R102, R4.reuse, R33 ;  /* 0x0000002104667220 */ /* 0x044fe20000410000 */
[----:B------:R-:W-:Y:S01]  /*47e0*/  FMUL.FTZ R101, R4, R101 ;  /* 0x0000006504657220 */ /* 0x000fe20000410000 */
[-C--:B------:R-:W-:Y:S01]  /*47f0*/  FMUL.FTZ R40, R113, R3.reuse ;  /* 0x0000000371287220 */ /* 0x080fe20000410000 */
[----:B------:R-:W-:Y:S01]  /*4800*/  FMUL.FTZ R4, R111, R3 ;  /* 0x000000036f047220 */ /* 0x000fe20000410000 */
[----:B---3--:R-:W-:-:S02]  /*4810*/  FMUL.FTZ R100, R32, R35 ;  /* 0x0000002320647220 */ /* 0x008fc40000410000 */
[----:B------:R-:W5:Y:S01]  /*4820*/  MUFU.EX2 R2, R2 ;  /* 0x0000000200027308 */ /* 0x000f620000000800 */
[----:B------:R-:W-:Y:S01]  /*4830*/  FMUL.FTZ R99, R32, R99 ;  /* 0x0000006320637220 */ /* 0x000fe20000410000 */
[C---:B----4-:R-:W-:Y:S01]  /*4840*/  FMUL.FTZ R98, R34.reuse, R37 ;  /* 0x0000002522627220 */ /* 0x050fe20000410000 */
[----:B------:R-:W-:Y:S01]  /*4850*/  FMUL.FTZ R97, R34, R97 ;  /* 0x0000006122617220 */ /* 0x000fe20000410000 */
[----:B------:R0:W1:Y:S01]  /*4860*/  MUFU.COS R78, R36 ;  /* 0x00000024004e7308 */ /* 0x0000620000000000 */
[-C--:B------:R-:W-:Y:S01]  /*4870*/  FMUL.FTZ R5, R110, R3.reuse ;  /* 0x000000036e057220 */ /* 0x080fe20000410000 */
[-C--:B------:R-:W-:Y:S01]  /*4880*/  FMUL.FTZ R32, R109, R3.reuse ;  /* 0x000000036d207220 */ /* 0x080fe20000410000 */
[-C--:B------:R-:W-:Y:S01]  /*4890*/  FMUL.FTZ R33, R108, R3.reuse ;  /* 0x000000036c217220 */ /* 0x080fe20000410000 */
[-C--:B------:R-:W-:Y:S01]  /*48a0*/  FMUL.FTZ R34, R107, R3.reuse ;  /* 0x000000036b227220 */ /* 0x080fe20000410000 */
[----:B------:R-:W-:-:S03]  /*48b0*/  FMUL.FTZ R35, R106, R3 ;  /* 0x000000036a237220 */ /* 0x000fc60000410000 */
[----:B------:R-:W-:Y:S01]  /*48c0*/  MUFU.SIN R75, R39 ;  /* 0x00000027004b7308 */ /* 0x000fe20000000400 */
[----:B0-----:R-:W-:-:S07]  /*48d0*/  FMUL.FTZ R36, R119, R3 ;  /* 0x0000000377247220 */ /* 0x001fce0000410000 */
[----:B------:R0:W2:Y:S01]  /*48e0*/  MUFU.COS R76, R39 ;  /* 0x00000027004c7308 */ /* 0x0000a20000000000 */
[----:B------:R-:W-:Y:S01]  /*48f0*/  SHF.L.U32 R31, R31, 0x5, RZ ;  /* 0x000000051f1f7819 */ /* 0x000fe200000006ff */
[----:B0-----:R-:W-:-:S06]  /*4900*/  FMUL.FTZ R39, R116, R3 ;  /* 0x0000000374277220 */ /* 0x001fcc0000410000 */
[----:B------:R-:W0:Y:S04]  /*4910*/  MUFU.EX2 R36, R36 ;  /* 0x0000002400247308 */ /* 0x000e280000000800 */
[----:B------:R-:W3:Y:S04]  /*4920*/  MUFU.EX2 R38, R38 ;  /* 0x0000002600267308 */ /* 0x000ee80000000800 */
[----:B------:R-:W4:Y:S04]  /*4930*/  MUFU.EX2 R39, R39 ;  /* 0x0000002700277308 */ /* 0x000f280000000800 */
[----:B------:R-:W1:Y:S04]  /*4940*/  MUFU.EX2 R40, R40 ;  /* 0x0000002800287308 */ /* 0x000e680000000800 */
[----:B------:R-:W2:Y:S04]  /*4950*/  MUFU.EX2 R4, R4 ;  /* 0x0000000400047308 */ /* 0x000ea80000000800 */
[----:B------:R-:W2:Y:S04]  /*4960*/  MUFU.EX2 R5, R5 ;  /* 0x0000000500057308 */ /* 0x000ea80000000800 */
[----:B------:R-:W2:Y:S04]  /*4970*/  MUFU.EX2 R32, R32 ;  /* 0x0000002000207308 */ /* 0x000ea80000000800 */
[----:B------:R-:W2:Y:S04]  /*4980*/  MUFU.EX2 R33, R33 ;  /* 0x0000002100217308 */ /* 0x000ea80000000800 */
[----:B------:R-:W2:Y:S04]  /*4990*/  MUFU.EX2 R34, R34 ;  /* 0x0000002200227308 */ /* 0x000ea80000000800 */
[----:B------:R-:W2:Y:S01]  /*49a0*/  MUFU.EX2 R35, R35 ;  /* 0x0000002300237308 */ /* 0x000ea20000000800 */
[C---:B-----5:R-:W-:Y:S01]  /*49b0*/  FMUL.FTZ R88, R2.reuse, R88 ;  /* 0x0000005802587220 */ /* 0x060fe20000410000 */
[----:B------:R-:W-:Y:S01]  /*49c0*/  FMUL.FTZ R87, R2, R87 ;  /* 0x0000005702577220 */ /* 0x000fe20000410000 */
[----:B------:R-:W-:-:S04]  /*49d0*/  LEA.HI.SX32 R2, R31, R31, 0x1b ;  /* 0x0000001f1f027211 */ /* 0x000fc800078fdaff */
[----:B------:R-:W-:Y:S01]  /*49e0*/  LEA R2, R2, UR28, 0x1 ;  /* 0x0000001c02027c11 */ /* 0x000fe2000f8e08ff */
[C---:B0-----:R-:W-:Y:S01]  /*49f0*/  FMUL.FTZ R96, R36.reuse, R96 ;  /* 0x0000006024607220 */ /* 0x041fe20000410000 */
[----:B------:R-:W-:Y:S01]  /*4a00*/  ISETP.NE.AND P0, PT, R51, RZ, PT ;  /* 0x000000ff3300720c */ /* 0x000fe20003f05270 */
[----:B------:R-:W-:Y:S01]  /*4a10*/  FMUL.FTZ R95, R36, R95 ;  /* 0x0000005f245f7220 */ /* 0x000fe20000410000 */
[C---:B---3--:R-:W-:Y:S01]  /*4a20*/  FMUL.FTZ R94, R38.reuse, R94 ;  /* 0x0000005e265e7220 */ /* 0x048fe20000410000 */
[----:B------:R-:W-:Y:S01]  /*4a30*/  FMUL.FTZ R93, R38, R93 ;  /* 0x0000005d265d7220 */ /* 0x000fe20000410000 */
[C---:B----4-:R-:W-:Y:S01]  /*4a40*/  FMUL.FTZ R92, R39.reuse, R92 ;  /* 0x0000005c275c7220 */ /* 0x050fe20000410000 */
[----:B------:R-:W-:Y:S01]  /*4a50*/  FMUL.FTZ R91, R39, R91 ;  /* 0x0000005b275b7220 */ /* 0x000fe20000410000 */
[C---:B-1----:R-:W-:Y:S01]  /*4a60*/  FMUL.FTZ R90, R40.reuse, R90 ;  /* 0x0000005a285a7220 */ /* 0x042fe20000410000 */
[----:B------:R-:W-:Y:S01]  /*4a70*/  FMUL.FTZ R89, R40, R89 ;  /* 0x0000005928597220 */ /* 0x000fe20000410000 */
[C---:B--2---:R-:W-:Y:S01]  /*4a80*/  FMUL.FTZ R86, R4.reuse, R86 ;  /* 0x0000005604567220 */ /* 0x044fe20000410000 */
        /* <DEDUP_REMOVED lines=44> */
[----:B------:R-:W-:Y:S04]  /*4d50*/  STS.U16 [R6+0x10c0], R209 ;  /* 0x0010c0d106007388 */ /* 0x000fe80000000400 */
[----:B------:R-:W-:Y:S04]  /*4d60*/  STS.U16 [R7+0x1100], R202 ;  /* 0x001100ca07007388 */ /* 0x000fe80000000400 */
[----:B------:R-:W-:Y:S04]  /*4d70*/  STS.U16 [R8+0x1140], R207 ;  /* 0x001140cf08007388 */ /* 0x000fe80000000400 */
[----:B------:R-:W-:Y:S04]  /*4d80*/  STS.U16 [R9+0x1180], R200 ;  /* 0x001180c809007388 */ /* 0x000fe80000000400 */
[----:B------:R-:W-:Y:S01]  /*4d90*/  STS.U16 [R10+0x11c0], R205 ;  /* 0x0011c0cd0a007388 */ /* 0x000fe20000000400 */
[----:B------:R-:W-:-:S03]  /*4da0*/  FMUL.FTZ R212, R126, UR33 ;  /* 0x000000217ed47c20 */ /* 0x000fc60008410000 */
[----:B------:R-:W-:Y:S01]  /*4db0*/  STS.U16 [R11+0x1200], R198 ;  /* 0x001200c60b007388 */ /* 0x000fe20000000400 */
[----:B------:R-:W-:-:S03]  /*4dc0*/  USHF.L.U32 UR49, UR19, 0x8, URZ ;  /* 0x0000000813317899 */ /* 0x000fc600080006ff */
[----:B------:R-:W-:Y:S04]  /*4dd0*/  STS.U16 [R12+0x1240], R203 ;  /* 0x001240cb0c007388 */ /* 0x000fe80000000400 */
[----:B------:R-:W-:Y:S04]  /*4de0*/  STS.U16 [R13+0x1280], R196 ;  /* 0x001280c40d007388 */ /* 0x000fe80000000400 */
[----:B------:R-:W-:Y:S01]  /*4df0*/  STS.U16 [R14+0x12c0], R201 ;  /* 0x0012c0c90e007388 */ /* 0x000fe20000000400 */
[----:B------:R-:W-:-:S03]  /*4e00*/  FMUL.RZ R212, R212, 0.15915493667125701904 ;  /* 0x3e22f983d4d47820 */ /* 0x000fc6000040c000 */
[----:B------:R-:W-:Y:S01]  /*4e10*/  STS.U16 [R15+0x1300], R194 ;  /* 0x001300c20f007388 */ /* 0x000fe20000000400 */
[----:B------:R-:W-:-:S03]  /*4e20*/  UIADD3 UR32, UPT, UPT, UR49, -0x100, URZ ;  /* 0xffffff0031207890 */ /* 0x000fc6000fffe0ff */
[----:B------:R-:W-:Y:S01]  /*4e30*/  STS.U16 [R16+0x1340], R199 ;  /* 0x001340c710007388 */ /* 0x000fe20000000400 */
[----:B------:R-:W-:-:S03]  /*4e40*/  FMUL.FTZ R3, R126, R3 ;  /* 0x000000037e037220 */ /* 0x000fc60000410000 */
[----:B------:R1:W-:Y:S04]  /*4e50*/  STS.U16 [R17+0x1380], R122 ;  /* 0x0013807a11007388 */ /* 0x0003e80000000400 */
[----:B------:R-:W-:Y:S01]  /*4e60*/  STS.U16 [R18+0x13c0], R195 ;  /* 0x0013c0c312007388 */ /* 0x000fe20000000400 */
[----:B0-----:R-:W-:Y:S03]  /*4e70*/  MUFU.SIN R0, R212 ;  /* 0x000000d400007308 */ /* 0x001fe60000000400 */
[----:B------:R-:W-:Y:S01]  /*4e80*/  STS.U16 [R19+0x1400], R114 ;  /* 0x0014007213007388 */ /* 0x000fe20000000400 */
[----:B------:R-:W-:-:S03]  /*4e90*/  ULOP3.LUT UR32, UR32, 0x100, URZ, 0xc0, !UPT ;  /* 0x0000010020207892 */ /* 0x000fc6000f8ec0ff */
[----:B------:R-:W-:Y:S01]  /*4ea0*/  STS.U16 [R20+0x1440], R123 ;  /* 0x0014407b14007388 */ /* 0x000fe20000000400 */
[----:B-1----:R-:W0:Y:S03]  /*4eb0*/  MUFU.COS R122, R212 ;  /* 0x000000d4007a7308 */ /* 0x002e260000000000 */
[----:B------:R-:W-:Y:S04]  /*4ec0*/  STS.U16 [R21+0x1480], R204 ;  /* 0x001480cc15007388 */ /* 0x000fe80000000400 */
[----:B------:R-:W-:Y:S01]  /*4ed0*/  STS.U16 [R26+0x14c0], R213 ;  /* 0x0014c0d51a007388 */ /* 0x000fe20000000400 */
[----:B------:R-:W0:Y:S03]  /*4ee0*/  MUFU.EX2 R3, R3 ;  /* 0x0000000300037308 */ /* 0x000e260000000800 */
[----:B------:R-:W-:Y:S01]  /*4ef0*/  STS.U16 [R25+0x1500], R74 ;  /* 0x0015004a19007388 */ /* 0x000fe20000000400 */
[----:B------:R-:W-:-:S03]  /*4f00*/  UIADD3 UR32, UPT, UPT, UR32, UR8, URZ ;  /* 0x0000000820207290 */ /* 0x000fc6000fffe0ff */
[----:B------:R-:W-:Y:S01]  /*4f10*/  STS.U16 [R24+0x1540], R115 ;  /* 0x0015407318007388 */ /* 0x000fe20000000400 */
[----:B------:R-:W-:-:S03]  /*4f20*/  ISETP.NE.AND P1, PT, R197, RZ, PT ;  /* 0x000000ffc500720c */ /* 0x000fc60003f25270 */
[----:B------:R-:W-:Y:S01]  /*4f30*/  STS.U16 [R23+0x1580], R70 ;  /* 0x0015804617007388 */ /* 0x000fe20000000400 */
[----:B------:R-:W-:-:S03]  /*4f40*/  IADD3 R214, PT, PT, R197, 0x200, RZ ;  /* 0x00000200c5d67810 */ /* 0x000fc60007ffe0ff */
[----:B------:R-:W-:Y:S04]  /*4f50*/  STS.U16 [R22+0x15c0], R71 ;  /* 0x0015c04716007388 */ /* 0x000fe80000000400 */
[----:B------:R-:W-:Y:S04]  /*4f60*/  STS.U16 [R30+0x1600], R73 ;  /* 0x001600491e007388 */ /* 0x000fe80000000400 */
[----:B------:R-:W-:Y:S01]  /*4f70*/  STS.U16 [R60+0x1640], R217 ;  /* 0x001640d93c007388 */ /* 0x000fe20000000400 */
[----:B------:R-:W-:-:S03]  /*4f80*/  SEL R6, R214, UR32, P1 ;  /* 0x00000020d6067c07 */ /* 0x000fc60008800000 */
[----:B------:R-:W-:Y:S04]  /*4f90*/  STS.U16 [R27+0x1680], R210 ;  /* 0x001680d21b007388 */ /* 0x000fe80000000400 */
[----:B------:R-:W-:Y:S04]  /*4fa0*/  STS.U16 [R29+0x16c0], R208 ;  /* 0x0016c0d01d007388 */ /* 0x000fe80000000400 */
[----:B------:R-:W-:Y:S04]  /*4fb0*/  STS.U16 [R28+0x1700], R215 ;  /* 0x001700d71c007388 */ /* 0x000fe80000000400 */
[----:B------:R1:W-:Y:S04]  /*4fc0*/  STS.U16 [R65+0x1740], R206 ;  /* 0x001740ce41007388 */ /* 0x0003e80000000400 */
[----:B------:R-:W-:Y:S04]  /*4fd0*/  STS.U16 [R61+0x1780], R68 ;  /* 0x001780443d007388 */ /* 0x000fe80000000400 */
[----:B------:R-:W-:Y:S01]  /*4fe0*/  STS.U16 [R64+0x17c0], R69 ;  /* 0x0017c04540007388 */ /* 0x000fe20000000400 */
[----:B-1----:R-:W-:-:S03]  /*4ff0*/  LEA R65, R6, UR28, 0x3 ;  /* 0x0000001c06417c11 */ /* 0x002fc6000f8e18ff */
[----:B------:R-:W-:Y:S04]  /*5000*/  STS.U16 [R63+0x1800], R66 ;  /* 0x001800423f007388 */ /* 0x000fe80000000400 */
[----:B------:R-:W-:Y:S01]  /*5010*/  STS.U16 [R62+0x1840], R67 ;  /* 0x001840433e007388 */ /* 0x000fe20000000400 */
[----:B------:R-:W-:-:S03]  /*5020*/  NOP ;  /* 0x0000000000007918 */ /* 0x000fc60000000000 */
[----:B------:R-:W1:Y:S01]  /*5030*/  LDS.U16 R6, [R2+0x10aa] ;  /* 0x0010aa0002067984 */ /* 0x000e620000000400 */
[C---:B0-----:R-:W-:Y:S01]  /*5040*/  FMUL.FTZ R122, R3.reuse, R122 ;  /* 0x0000007a037a7220 */ /* 0x041fe20000410000 */
[----:B------:R-:W-:Y:S02]  /*5050*/  FMUL.FTZ R123, R3, R0 ;  /* 0x00000000037b7220 */ /* 0x000fe40000410000 */
[----:B------:R-:W0:Y:S04]  /*5060*/  LDS.U16 R60, [R2+0x1098] ;  /* 0x00109800023c7984 */ /* 0x000e280000000400 */
        /* <DEDUP_REMOVED lines=29> */
[----:B------:R3:W5:Y:S01]  /*5240*/  LDS.U16 R17, [R2+0x10be] ;  /* 0x0010be0002117984 */ /* 0x0007620000000400 */
[----:B------:R-:W-:Y:S01]  /*5250*/  ISETP.NE.AND P2, PT, R197, 0x3f, PT ;  /* 0x0000003fc500780c */ /* 0x000fe20003f45270 */
[----:B-1----:R-:W-:-:S02]  /*5260*/  HADD2.F32 R115, -RZ, R6.H0_H0 ;  /* 0x20000006ff737230 */ /* 0x002fc40000004100 */
[----:B0-----:R-:W-:Y:S02]  /*5270*/  HADD2.F32 R69, -RZ, R60.H0_H0 ;  /* 0x2000003cff457230 */ /* 0x001fe40000004100 */
[----:B--2---:R-:W-:Y:S01]  /*5280*/  HADD2.F32 R6, -RZ, R7.H0_H0 ;  /* 0x20000007ff067230 */ /* 0x004fe20000004100 */
[----:B------:R0:W-:Y:S01]  /*5290*/  STS.64 [R65+0x6b60], R122 ;  /* 0x006b607a41007388 */ /* 0x0001e20000000a00 */
[----:B------:R-:W-:Y:S02]  /*52a0*/  HADD2.F32 R74, -RZ, R5.H0_H0 ;  /* 0x20000005ff4a7230 */ /* 0x000fe40000004100 */
[----:B------:R-:W-:Y:S02]  /*52b0*/  HADD2.F32 R73, -RZ, R4.H0_H0 ;  /* 0x20000004ff497230 */ /* 0x000fe40000004100 */
        /* <DEDUP_REMOVED lines=14> */
[----:B0-----:R-:W-:Y:S02]  /*53a0*/  HADD2.F32 R65, -RZ, R27.H0_H0 ;  /* 0x2000001bff417230 */ /* 0x001fe40000004100 */
        /* <DEDUP_REMOVED lines=14> */
[----:B------:R-:W-:Y:S01]  /*5490*/  FMUL.FTZ R8, R131, R6 ;  /* 0x0000000683087220 */ /* 0x000fe20000410000 */
[----:B------:R-:W-:Y:S01]  /*54a0*/  BSSY.RECONVERGENT B0, `(.L_x_8480) ;  /* 0x000004b000007945 */ /* 0x000fe20003800200 */
[----:B------:R-:W-:Y:S01]  /*54b0*/  FMUL.FTZ R26, R140, R23 ;  /* 0x000000178c1a7220 */ /* 0x000fe20000410000 */
[----:B------:R-:W-:Y:S01]  /*54c0*/  FMUL.FTZ R6, R130, R195 ;  /* 0x000000c382067220 */ /* 0x000fe20000410000 */
[C---:B------:R-:W-:Y:S01]  /*54d0*/  FMUL.FTZ R30, R142.reuse, R19 ;  /* 0x000000138e1e7220 */ /* 0x040fe20000410000 */
[----:B------:R-:W-:Y:S01]  /*54e0*/  FMUL.FTZ R29, R142, -R5 ;  /* 0x800000058e1d7220 */ /* 0x000fe20000410000 */
[C---:B------:R-:W-:Y:S01]  /*54f0*/  FMUL.FTZ R28, R141.reuse, R2 ;  /* 0x000000028d1c7220 */ /* 0x040fe20000410000 */
[----:B------:R-:W-:Y:S01]  /*5500*/  FMUL.FTZ R27, R141, -R22 ;  /* 0x800000168d1b7220 */ /* 0x000fe20000410000 */
[----:B------:R-:W-:Y:S01]  /*5510*/  FMUL.FTZ R25, R140, -R21 ;  /* 0x800000158c197220 */ /* 0x000fe20000410000 */
[----:B------:R-:W-:Y:S01]  /*5520*/  FMUL.FTZ R23, R139, -R4 ;  /* 0x800000048b177220 */ /* 0x000fe20000410000 */
[----:B------:R-:W-:Y:S01]  /*5530*/  FMUL.FTZ R11, R133, -R0 ;  /* 0x80000000850b7220 */ /* 0x000fe20000410000 */
[----:B------:R-:W-:Y:S01]  /*5540*/  FMUL.FTZ R10, R132, R3 ;  /* 0x00000003840a7220 */ /* 0x000fe20000410000 */
[----:B------:R-:W-:Y:S01]  /*5550*/  FMUL.FTZ R195, R127, R194 ;  /* 0x000000c27fc37220 */ /* 0x000fe20000410000 */
[----:B------:R-:W-:-:S02]  /*5560*/  HADD2.F32 R72, -RZ, R72.H0_H0 ;  /* 0x20000048ff487230 */ /* 0x000fc40000004100 */
[----:B------:R-:W-:Y:S01]  /*5570*/  FMUL.FTZ R24, R139, R24 ;  /* 0x000000188b187220 */ /* 0x000fe20000410000 */
[----:B------:R-:W-:Y:S02]  /*5580*/  HADD2.F32 R59, -RZ, R59.H0_H0 ;  /* 0x2000003bff3b7230 */ /* 0x000fe40000004100 */
[C---:B------:R-:W-:Y:S01]  /*5590*/  FMUL.FTZ R22, R138.reuse, R65 ;  /* 0x000000418a167220 */ /* 0x040fe20000410000 */
[----:B------:R-:W-:Y:S02]  /*55a0*/  HADD2.F32 R58, -RZ, R58.H0_H0 ;  /* 0x2000003aff3a7230 */ /* 0x000fe40000004100 */
[----:B------:R-:W-:Y:S01]  /*55b0*/  FMUL.FTZ R21, R138, -R67 ;  /* 0x800000438a157220 */ /* 0x000fe20000410000 */
[----:B------:R-:W-:Y:S02]  /*55c0*/  HADD2.F32 R57, -RZ, R57.H0_H0 ;  /* 0x20000039ff397230 */ /* 0x000fe40000004100 */
[----:B------:R-:W-:Y:S01]  /*55d0*/  FMUL.FTZ R20, R137, R20 ;  /* 0x0000001489147220 */ /* 0x000fe20000410000 */
[----:B------:R-:W-:-:S02]  /*55e0*/  HADD2.F32 R56, -RZ, R56.H0_H0 ;  /* 0x20000038ff387230 */ /* 0x000fc40000004100 */
[----:B------:R-:W-:Y:S01]  /*55f0*/  FMUL.FTZ R19, R137, -R66 ;  /* 0x8000004289137220 */ /* 0x000fe20000410000 */
        /* <DEDUP_REMOVED lines=51> */
.L_x_8481:
[----:B------:R-:W-:-:S06]  /*5930*/  LEA R114, R197, UR28, 0x3 ;  /* 0x0000001cc5727c11 */ /* 0x000fcc000f8e18ff */
[----:B------:R-:W0:Y:S02]  /*5940*/  LDS.64 R114, [R114+0x7b68] ;  /* 0x007b680072727984 */ /* 0x000e240000000a00 */
.L_x_8482:
[----:B------:R-:W-:Y:S05]  /*5950*/  BSYNC.RECONVERGENT B0 ;  /* 0x0000000000007941 */ /* 0x000fea0003800200 */
.L_x_8480:
        /* <DEDUP_REMOVED lines=17> */
[----:B------:R-:W-:Y:S01]  /*5a70*/  FFMA.FTZ R67, R122, R104, -R67 ;  /* 0x000000687a437223 */ /* 0x000fe20000010843 */
[C---:B------:R-:W-:Y:S01]  /*5a80*/  FMUL.FTZ R227, R125.reuse, R59 ;  /* 0x0000003b7de37220 */ /* 0x040fe20000410000 */
[----:B------:R2:W5:Y:S01]  /*5a90*/  @P0 LDG.E.128 R60, desc[UR26][R64.64] ;  /* 0x0000001a403c0981 */ /* 0x000562000c1e1d00 */
        /* <DEDUP_REMOVED lines=11> */
[-C--:B------:R-:W-:Y:S01]  /*5b50*/  FFMA.FTZ R71, R102, R69.reuse, -R71 ;  /* 0x0000004566477223 */ /* 0x080fe20000010847 */
[----:B------:R-:W-:Y:S01]  /*5b60*/  FMUL.FTZ R69, R101, R69 ;  /* 0x0000004565457220 */ /* 0x000fe20000410000 */
[----:B------:R-:W-:Y:S01]  /*5b70*/  FFMA.FTZ R64, R123, R104, R64 ;  /* 0x000000687b407223 */ /* 0x000fe20000010040 */
[----:B------:R-:W-:Y:S01]  /*5b80*/  FMUL.FTZ R221, R120, R54 ;  /* 0x0000003678dd7220 */ /* 0x000fe20000410000 */
[----:B------:R-:W-:Y:S01]  /*5b90*/  FFMA.FTZ R71, R172, R225, R71 ;  /* 0x000000e1ac477223 */ /* 0x000fe20000010047 */
[C---:B------:R-:W-:Y:S01]  /*5ba0*/  FFMA.FTZ R69, R102.reuse, R68, R69 ;  /* 0x0000004466457223 */ /* 0x040fe20000010045 */
[-C--:B------:R-:W-:Y:S01]  /*5bb0*/  FFMA.FTZ R65, R102, R64.reuse, R65 ;  /* 0x0000004066417223 */ /* 0x080fe20000010041 */
[----:B------:R-:W-:Y:S01]  /*5bc0*/  FMUL.FTZ R64, R101, R64 ;  /* 0x0000004065407220 */ /* 0x000fe20000410000 */
[C---:B------:R-:W-:Y:S01]  /*5bd0*/  FMUL.FTZ R68, R99.reuse, R71 ;  /* 0x0000004763447220 */ /* 0x040fe20000410000 */
[----:B------:R-:W-:Y:S01]  /*5be0*/  FFMA.FTZ R69, R172, R224, R69 ;  /* 0x000000e0ac457223 */ /* 0x000fe20000010045 */
[----:B------:R-:W-:Y:S01]  /*5bf0*/  FMUL.FTZ R220, R120, R53 ;  /* 0x0000003578dc7220 */ /* 0x000fe20000410000 */
[----:B------:R-:W-:Y:S01]  /*5c00*/  FFMA.FTZ R64, R102, R67, -R64 ;  /* 0x0000004366407223 */ /* 0x000fe20000010840 */
[----:B------:R-:W-:Y:S01]  /*5c10*/  FMUL.FTZ R67, R99, R65 ;  /* 0x0000004163437220 */ /* 0x000fe20000410000 */
[C---:B------:R-:W-:Y:S01]  /*5c20*/  FFMA.FTZ R68, R100.reuse, R69, R68 ;  /* 0x0000004564447223 */ /* 0x040fe20000010044 */
[----:B------:R-:W-:Y:S01]  /*5c30*/  FMUL.FTZ R219, R119, R51 ;  /* 0x0000003377db7220 */ /* 0x000fe20000410000 */
[CC--:B------:R-:W-:Y:S01]  /*5c40*/  FMUL.FTZ R66, R99.reuse, R64.reuse ;  /* 0x0000004063427220 */ /* 0x0c0fe20000410000 */
[C---:B------:R-:W-:Y:S01]  /*5c50*/  FFMA.FTZ R67, R100.reuse, R64, -R67 ;  /* 0x0000004064437223 */ /* 0x040fe20000010843 */
[----:B------:R-:W-:Y:S01]  /*5c60*/  FMUL.FTZ R64, R99, R69 ;  /* 0x0000004563407220 */ /* 0x000fe20000410000 */
[----:B------:R-:W-:Y:S01]  /*5c70*/  FFMA.FTZ R68, R171, R223, R68 ;  /* 0x000000dfab447223 */ /* 0x000fe20000010044 */
[C---:B------:R-:W-:Y:S01]  /*5c80*/  FFMA.FTZ R66, R100.reuse, R65, R66 ;  /* 0x0000004164427223 */ /* 0x040fe20000010042 */
[C---:B------:R-:W-:Y:S01]  /*5c90*/  FMUL.FTZ R69, R97.reuse, R67 ;  /* 0x0000004361457220 */ /* 0x040fe20000410000 */
[----:B------:R-:W-:Y:S01]  /*5ca0*/  FFMA.FTZ R71, R100, R71, -R64 ;  /* 0x0000004764477223 */ /* 0x000fe20000010840 */
[C---:B------:R-:W-:Y:S01]  /*5cb0*/  FMUL.FTZ R64, R97.reuse, R68 ;  /* 0x0000004461407220 */ /* 0x040fe20000410000 */
[-C--:B------:R-:W-:Y:S01]  /*5cc0*/  FMUL.FTZ R65, R97, R66.reuse ;  /* 0x0000004261417220 */ /* 0x080fe20000410000 */
[C---:B------:R-:W-:Y:S01]  /*5cd0*/  FFMA.FTZ R69, R98.reuse, R66, R69 ;  /* 0x0000004262457223 */ /* 0x040fe20000010045 */
[----:B------:R-:W-:Y:S01]  /*5ce0*/  FFMA.FTZ R71, R171, R222, R71 ;  /* 0x000000deab477223 */ /* 0x000fe20000010047 */
[----:B------:R-:W-:Y:S01]  /*5cf0*/  FMUL.FTZ R218, R119, R52 ;  /* 0x0000003477da7220 */ /* 0x000fe20000410000 */
[----:B------:R-:W-:Y:S01]  /*5d00*/  FFMA.FTZ R65, R98, R67, -R65 ;  /* 0x0000004362417223 */ /* 0x000fe20000010841 */
[----:B------:R-:W-:Y:S01]  /*5d10*/  FMUL.FTZ R217, R118, R50 ;  /* 0x0000003276d97220 */ /* 0x000fe20000410000 */
[-C--:B------:R-:W-:Y:S01]  /*5d20*/  FFMA.FTZ R67, R98, R71.reuse, -R64 ;  /* 0x0000004762437223 */ /* 0x080fe20000010840 */
[----:B------:R-:W-:Y:S01]  /*5d30*/  FMUL.FTZ R71, R97, R71 ;  /* 0x0000004761477220 */ /* 0x000fe20000410000 */
[C---:B------:R-:W-:Y:S01]  /*5d40*/  FMUL.FTZ R199, R95.reuse, R65 ;  /* 0x000000415fc77220 */ /* 0x040fe20000410000 */
[----:B------:R-:W-:Y:S01]  /*5d50*/  FMUL.FTZ R216, R118, R49 ;  /* 0x0000003176d87220 */ /* 0x000fe20000410000 */
[----:B------:R-:W-:Y:S01]  /*5d60*/  FFMA.FTZ R67, R170, R221, R67 ;  /* 0x000000ddaa437223 */ /* 0x000fe20000010043 */
[----:B------:R-:W-:Y:S01]  /*5d70*/  FFMA.FTZ R71, R98, R68, R71 ;  /* 0x0000004462477223 */ /* 0x000fe20000010047 */
[-C--:B------:R-:W-:Y:S01]  /*5d80*/  FFMA.FTZ R199, R96, R69.reuse, R199 ;  /* 0x0000004560c77223 */ /* 0x080fe200000100c7 */
[----:B------:R-:W-:Y:S01]  /*5d90*/  FMUL.FTZ R69, R95, R69 ;  /* 0x000000455f457220 */ /* 0x000fe20000410000 */
[----:B------:R-:W-:Y:S01]  /*5da0*/  FMUL.FTZ R215, R116, R47 ;  /* 0x0000002f74d77220 */ /* 0x000fe20000410000 */
[----:B------:R-:W-:Y:S01]  /*5db0*/  FFMA.FTZ R71, R170, R220, R71 ;  /* 0x000000dcaa477223 */ /* 0x000fe20000010047 */
        /* <DEDUP_REMOVED lines=11> */
[----:B------:R-:W-:Y:S01]  /*5e70*/  FMUL.FTZ R64, R91, R201 ;  /* 0x000000c95b407220 */ /* 0x000fe20000410000 */
[----:B------:R-:W-:Y:S01]  /*5e80*/  FFMA.FTZ R67, R169, R218, R67 ;  /* 0x000000daa9437223 */ /* 0x000fe20000010043 */
[----:B------:R-:W-:Y:S01]  /*5e90*/  FMUL.FTZ R65, R91, R199 ;  /* 0x000000c75b417220 */ /* 0x000fe20000410000 */
[----:B------:R-:W-:Y:S01]  /*5ea0*/  FFMA.FTZ R66, R169, R219, R66 ;  /* 0x000000dba9427223 */ /* 0x000fe20000010042 */
[C---:B------:R-:W-:Y:S01]  /*5eb0*/  FFMA.FTZ R64, R92.reuse, R199, R64 ;  /* 0x000000c75c407223 */ /* 0x040fe20000010040 */
        /* <DEDUP_REMOVED lines=18> */
[----:B------:R-:W-:Y:S01]  /*5fe0*/  FMUL.FTZ R199, R87, R201 ;  /* 0x000000c957c77220 */ /* 0x000fe20000410000 */
[-C--:B------:R-:W-:Y:S01]  /*5ff0*/  FMUL.FTZ R64, R91, R67.reuse ;  /* 0x000000435b407220 */ /* 0x080fe20000410000 */
[----:B------:R-:W-:Y:S01]  /*6000*/  FFMA.FTZ R66, R92, R67, R69 ;  /* 0x000000435c427223 */ /* 0x000fe20000010045 */
[C---:B------:R-:W-:Y:S01]  /*6010*/  FFMA.FTZ R71, R88.reuse, R201, -R71 ;  /* 0x000000c958477223 */ /* 0x040fe20000010847 */
[----:B------:R-:W-:Y:S01]  /*6020*/  FFMA.FTZ R199, R88, R68, R199 ;  /* 0x0000004458c77223 */ /* 0x000fe200000100c7 */
[----:B------:R-:W-:Y:S01]  /*6030*/  FFMA.FTZ R65, R92, R65, -R64 ;  /* 0x000000415c417223 */ /* 0x000fe20000010840 */
[----:B------:R-:W-:Y:S01]  /*6040*/  FFMA.FTZ R66, R167, R215, R66 ;  /* 0x000000d7a7427223 */ /* 0x000fe20000010042 */
[C---:B------:R-:W-:Y:S01]  /*6050*/  FMUL.FTZ R64, R85.reuse, R71 ;  /* 0x0000004755407220 */ /* 0x040fe20000410000 */
[----:B------:R-:W-:Y:S01]  /*6060*/  FMUL.FTZ R67, R85, R199 ;  /* 0x000000c755437220 */ /* 0x000fe20000410000 */
[----:B------:R-:W-:Y:S01]  /*6070*/  FFMA.FTZ R65, R167, R214, R65 ;  /* 0x000000d6a7417223 */ /* 0x000fe20000010041 */
[----:B------:R-:W-:Y:S01]  /*6080*/  FMUL.FTZ R207, R110, R39 ;  /* 0x000000276ecf7220 */ /* 0x000fe20000410000 */
[C---:B------:R-:W-:Y:S01]  /*6090*/  FFMA.FTZ R64, R86.reuse, R199, R64 ;  /* 0x000000c756407223 */ /* 0x040fe20000010040 */
        /* <DEDUP_REMOVED lines=25> */
[-C--:B------:R-:W-:Y:S01]  /*6230*/  FMUL.FTZ R65, R79, R201.reuse ;  /* 0x000000c94f417220 */ /* 0x080fe20000410000 */
[----:B------:R-:W-:Y:S01]  /*6240*/  FFMA.FTZ R67, R165, R210, R67 ;  /* 0x000000d2a5437223 */ /* 0x000fe20000010043 */
[----:B------:R-:W-:Y:S01]  /*6250*/  FMUL.FTZ R202, R108, R36 ;  /* 0x000000246cca7220 */ /* 0x000fe20000410000 */
[C---:B------:R-:W-:Y:S01]  /*6260*/  FFMA.FTZ R201, R80.reuse, R201, R64 ;  /* 0x000000c950c97223 */ /* 0x040fe20000010040 */
[----:B------:R-:W-:Y:S01]  /*6270*/  FFMA.FTZ R199, R80, R199, -R65 ;  /* 0x000000c750c77223 */ /* 0x000fe20000010841 */
[C---:B------:R-:W-:Y:S01]  /*6280*/  FMUL.FTZ R65, R85.reuse, R66 ;  /* 0x0000004255417220 */ /* 0x040fe20000410000 */
[-C--:B------:R-:W-:Y:S01]  /*6290*/  FMUL.FTZ R69, R85, R67.reuse ;  /* 0x0000004355457220 */ /* 0x080fe20000410000 */
[----:B------:R-:W-:Y:S01]  /*62a0*/  FMUL.FTZ R200, R107, R34 ;  /* 0x000000226bc87220 */ /* 0x000fe20000410000 */
[----:B------:R-:W-:Y:S01]  /*62b0*/  ISETP.GT.U32.AND P2, PT, R197, 0x1f, PT ;  /* 0x0000001fc500780c */ /* 0x000fe20003f44070 */
[C---:B------:R-:W-:Y:S01]  /*62c0*/  FFMA.FTZ R65, R86.reuse, R67, -R65 ;  /* 0x0000004356417223 */ /* 0x040fe20000010841 */
[----:B------:R-:W-:Y:S01]  /*62d0*/  FFMA.FTZ R69, R86, R66, R69 ;  /* 0x0000004256457223 */ /* 0x000fe20000010045 */
[C---:B------:R-:W-:Y:S01]  /*62e0*/  FMUL.FTZ R67, R77.reuse, R201 ;  /* 0x000000c94d437220 */ /* 0x040fe20000410000 */
[----:B------:R-:W-:Y:S01]  /*62f0*/  FMUL.FTZ R198, R106, R32 ;  /* 0x000000206ac67220 */ /* 0x000fe20000410000 */
[C---:B------:R-:W-:Y:S01]  /*6300*/  FFMA.FTZ R66, R164.reuse, R208, R65 ;  /* 0x000000d0a4427223 */ /* 0x040fe20000010041 */
[----:B------:R-:W-:Y:S01]  /*6310*/  FFMA.FTZ R69, R164, R209, R69 ;  /* 0x000000d1a4457223 */ /* 0x000fe20000010045 */
[CC--:B------:R-:W-:Y:S01]  /*6320*/  FFMA.FTZ R64, R78.reuse, R199.reuse, -R67 ;  /* 0x000000c74e407223 */ /* 0x0c0fe20000010843 */
[----:B------:R-:W-:Y:S01]  /*6330*/  FMUL.FTZ R199, R77, R199 ;  /* 0x000000c74dc77220 */ /* 0x000fe20000410000 */
[CC--:B------:R-:W-:Y:S01]  /*6340*/  FMUL.FTZ R68, R83.reuse, R66.reuse ;  /* 0x0000004253447220 */ /* 0x0c0fe20000410000 */
[----:B------:R-:W-:Y:S01]  /*6350*/  FMUL.FTZ R67, R83, R69 ;  /* 0x0000004553437220 */ /* 0x000fe20000410000 */
[----:B------:R-:W-:Y:S01]  /*6360*/  LEA R196, R197, UR28, 0x4 ;  /* 0x0000001cc5c47c11 */ /* 0x000fe2000f8e20ff */
[----:B------:R-:W-:Y:S01]  /*6370*/  FFMA.FTZ R65, R78, R201, R199 ;  /* 0x000000c94e417223 */ /* 0x000fe200000100c7 */
[C---:B------:R-:W-:Y:S01]  /*6380*/  FFMA.FTZ R68, R84.reuse, R69, R68 ;  /* 0x0000004554447223 */ /* 0x040fe20000010044 */
[----:B------:R-:W-:Y:S01]  /*6390*/  FFMA.FTZ R67, R84, R66, -R67 ;  /* 0x0000004254437223 */ /* 0x000fe20000010843 */
[----:B------:R-:W-:Y:S01]  /*63a0*/  FMUL.FTZ R201, R107, R33 ;  /* 0x000000216bc97220 */ /* 0x000fe20000410000 */
[----:B------:R-:W-:Y:S01]  /*63b0*/  FMUL.FTZ R199, R106, R31 ;  /* 0x0000001f6ac77220 */ /* 0x000fe20000410000 */
[C---:B------:R-:W-:Y:S01]  /*63c0*/  FFMA.FTZ R68, R163.reuse, R207, R68 ;  /* 0x000000cfa3447223 */ /* 0x040fe20000010044 */
[----:B------:R-:W-:Y:S01]  /*63d0*/  FFMA.FTZ R67, R163, R206, R67 ;  /* 0x000000cea3437223 */ /* 0x000fe20000010043 */
[----:B------:R-:W-:-:S02]  /*63e0*/  LOP3.LUT R105, R105, 0xfffffffd, RZ, 0xc0, !PT ;  /* 0xfffffffd69697812 */ /* 0x000fc400078ec0ff */
        /* <DEDUP_REMOVED lines=115> */
.L_x_8602:
[----:B------:R-:W-:Y:S01]  /*6b20*/  ISETP.GE.AND P2, PT, R192, 0x10, PT ;  /* 0x00000010c000780c */ /* 0x000fe20003f46270 */
[CC--:B0-----:R-:W-:Y:S01]  /*6b30*/  FMUL.FTZ R69, R243.reuse, R68.reuse ;  /* 0x00000044f3457220 */ /* 0x0c1fe20000410000 */
[C---:B------:R-:W-:Y:S01]  /*6b40*/  FMUL.FTZ R68, R244.reuse, R68 ;  /* 0x00000044f4447220 */ /* 0x040fe20000410000 */
[CC--:B------:R-:W-:Y:S01]  /*6b50*/  FMUL.FTZ R71, R243.reuse, R230.reuse ;  /* 0x000000e6f3477220 */ /* 0x0c0fe20000410000 */
        /* <DEDUP_REMOVED lines=9> */
.L_x_8605:
[----:B------:R-:W-:-:S03]  /*6bf0*/  UMOV UR32, 0xffffffff ;  /* 0xffffffff00207882 */ /* 0x000fc60000000000 */
[----:B------:R-:W-:Y:S05]  /*6c00*/  BRA.DIV UR32, `(.L_x_8486) ;  /* 0x0000007e208c7947 */ /* 0x000fea000b800000 */
.L_x_8608:
[----:B------:R-:W-:-:S03]  /*6c10*/  UMOV UR32, 0xffffffff ;  /* 0xffffffff00207882 */ /* 0x000fc60000000000 */
[----:B------:R-:W-:Y:S05]  /*6c20*/  BRA.DIV UR32, `(.L_x_8487) ;  /* 0x0000007e20ac7947 */ /* 0x000fea000b800000 */
.L_x_8611:
[----:B------:R-:W-:-:S03]  /*6c30*/  UMOV UR32, 0xffffffff ;  /* 0xffffffff00207882 */ /* 0x000fc60000000000 */
[----:B------:R-:W-:Y:S05]  /*6c40*/  BRA.DIV UR32, `(.L_x_8488) ;  /* 0x0000007e20cc7947 */ /* 0x000fea000b800000 */
.L_x_8614:
        /* <DEDUP_REMOVED lines=10> */
.L_x_8624:
        /* <DEDUP_REMOVED lines=23> */
.L_x_8483:
[----:B---3--:R-:W3:Y:S01]  /*6e60*/  S2R R197, SR_TID.X ;  /* 0x0000000000c57919 */ /* 0x008ee20000002100 */
[----:B------:R-:W-:Y:S05]  /*6e70*/  WARPSYNC.ALL ;  /* 0x0000000000007948 */ /* 0x000fea0003800000 */
[----:B---3--:R-:W-:Y:S01]  /*6e80*/  LOP3.LUT P1, RZ, R197, 0x1f, RZ, 0xc0, !PT ;  /* 0x0000001fc5ff7812 */ /* 0x008fe2000782c0ff */
        /* <DEDUP_REMOVED lines=8> */
[C---:B--2---:R-:W-:Y:S01]  /*6f10*/  FMUL.FTZ R65, R77.reuse, R63 ;  /* 0x0000003f4d417220 */ /* 0x044fe20000410000 */
[----:B------:R-:W-:-:S03]  /*6f20*/  FMUL.FTZ R60, R77, R61 ;  /* 0x0000003d4d3c7220 */ /* 0x000fc60000410000 */
[C---:B------:R-:W-:Y:S01]  /*6f30*/  FFMA.FTZ R67, R78.reuse, R61, R65 ;  /* 0x0000003d4e437223 */ /* 0x040fe20000010041 */
[----:B------:R-:W-:Y:S01]  /*6f40*/  FFMA.FTZ R62, R78, R63, -R60 ;  /* 0x0000003f4e3e7223 */ /* 0x000fe2000001083c */
[-C--:B01----:R-:W-:Y:S01]  /*6f50*/  FMUL.FTZ R60, R76, R115.reuse ;  /* 0x000000734c3c7220 */ /* 0x083fe20000410000 */
        /* <DEDUP_REMOVED lines=10> */
[----:B------:R-:W-:Y:S01]  /*7000*/  FFMA.FTZ R65, R78, R60, -R65 ;  /* 0x0000003c4e417223 */ /* 0x000fe20000010841 */
[----:B------:R-:W-:Y:S01]  /*7010*/  FMUL.FTZ R61, R79, R62 ;  /* 0x0000003e4f3d7220 */ /* 0x000fe20000410000 */
[----:B------:R-:W-:Y:S01]  /*7020*/  FADD.FTZ R64, R5, R64 ;  /* 0x0000004005407221 */ /* 0x000fe20000010000 */
[C---:B------:R-:W-:Y:S01]  /*7030*/  FMUL.FTZ R62, R79.reuse, R63 ;  /* 0x0000003f4f3e7220 */ /* 0x040fe20000410000 */
[----:B------:R-:W-:Y:S01]  /*7040*/  FMUL.FTZ R60, R79, R65 ;  /* 0x000000414f3c7220 */ /* 0x000fe20000410000 */
[C---:B------:R-:W-:Y:S02]  /*7050*/  FFMA.FTZ R61, R80.reuse, R67, R61 ;  /* 0x00000043503d7223 */ /* 0x040fe4000001003d */
[C---:B------:R-:W-:Y:S01]  /*7060*/  FFMA.FTZ R62, R80.reuse, R65, -R62 ;  /* 0x00000041503e7223 */ /* 0x040fe2000001083e */
[----:B------:R-:W-:Y:S01]  /*7070*/  FFMA.FTZ R60, R80, R63, R60 ;  /* 0x0000003f503c7223 */ /* 0x000fe2000001003c */
[----:B------:R-:W-:Y:S01]  /*7080*/  FADD.FTZ R61, R6, R61 ;  /* 0x0000003d063d7221 */ /* 0x000fe20000010000 */
[----:B------:R-:W-:-:S03]  /*7090*/  FMUL.FTZ R63, R81, R64 ;  /* 0x00000040513f7220 */ /* 0x000fc60000410000 */
[CC--:B------:R-:W-:Y:S01]  /*70a0*/  FMUL.FTZ R67, R81.reuse, R61.reuse ;  /* 0x0000003d51437220 */ /* 0x0c0fe20000410000 */
[C---:B------:R-:W-:Y:S01]  /*70b0*/  FFMA.FTZ R65, R82.reuse, R61, R63 ;  /* 0x0000003d52417223 */ /* 0x040fe2000001003f */
[C---:B------:R-:W-:Y:S01]  /*70c0*/  FMUL.FTZ R63, R81.reuse, R60 ;  /* 0x0000003c513f7220 */ /* 0x040fe20000410000 */
[----:B------:R-:W-:Y:S01]  /*70d0*/  FMUL.FTZ R61, R81, R62 ;  /* 0x0000003e513d7220 */ /* 0x000fe20000410000 */
[----:B------:R-:W-:Y:S01]  /*70e0*/  FFMA.FTZ R64, R82, R64, -R67 ;  /* 0x0000004052407223 */ /* 0x000fe20000010843 */
[----:B------:R-:W-:Y:S01]  /*70f0*/  FADD.FTZ R65, R8, R65 ;  /* 0x0000004108417221 */ /* 0x000fe20000010000 */
[C---:B------:R-:W-:Y:S01]  /*7100*/  FFMA.FTZ R63, R82.reuse, R62, -R63 ;  /* 0x0000003e523f7223 */ /* 0x040fe2000001083f */
[----:B------:R-:W-:Y:S01]  /*7110*/  FFMA.FTZ R61, R82, R60, R61 ;  /* 0x0000003c523d7223 */ /* 0x000fe2000001003d */
[----:B------:R-:W-:Y:S01]  /*7120*/  FADD.FTZ R64, R7, R64 ;  /* 0x0000004007407221 */ /* 0x000fe20000010000 */
        /* <DEDUP_REMOVED lines=8> */
[----:B------:R-:W-:-:S03]  /*71b0*/  FADD.FTZ R64, R9, R64 ;  /* 0x0000004009407221 */ /* 0x000fc60000010000 */
[----:B------:R-:W-:Y:S01]  /*71c0*/  FADD.FTZ R67, R10, R67 ;  /* 0x000000430a437221 */ /* 0x000fe20000010000 */
[----:B------:R-:W-:-:S03]  /*71d0*/  FMUL.FTZ R61, R85, R64 ;  /* 0x00000040553d7220 */ /* 0x000fc60000410000 */
[CC--:B------:R-:W-:Y:S01]  /*71e0*/  FMUL.FTZ R63, R85.reuse, R67.reuse ;  /* 0x00000043553f7220 */ /* 0x0c0fe20000410000 */
[C---:B------:R-:W-:Y:S01]  /*71f0*/  FFMA.FTZ R67, R86.reuse, R67, R61 ;  /* 0x0000004356437223 */ /* 0x040fe2000001003d */
[C---:B------:R-:W-:Y:S02]  /*7200*/  FMUL.FTZ R61, R85.reuse, R62 ;  /* 0x0000003e553d7220 */ /* 0x040fe40000410000 */
[----:B------:R-:W-:Y:S01]  /*7210*/  FFMA.FTZ R64, R86, R64, -R63 ;  /* 0x0000004056407223 */ /* 0x000fe2000001083f */
        /* <DEDUP_REMOVED lines=8> */
[C---:B------:R-:W-:Y:S01]  /*72a0*/  FFMA.FTZ R64, R88.reuse, R64, -R69 ;  /* 0x0000004058407223 */ /* 0x040fe20000010845 */
[-C--:B------:R-:W-:Y:S01]  /*72b0*/  FMUL.FTZ R60, R87, R63.reuse ;  /* 0x0000003f573c7220 */ /* 0x080fe20000410000 */
[C---:B------:R-:W-:Y:S01]  /*72c0*/  FFMA.FTZ R62, R88.reuse, R63, -R62 ;  /* 0x0000003f583e7223 */ /* 0x040fe2000001083e */
[C---:B------:R-:W-:Y:S01]  /*72d0*/  FFMA.FTZ R65, R88.reuse, R67, R65 ;  /* 0x0000004358417223 */ /* 0x040fe20000010041 */
[----:B------:R-:W-:Y:S01]  /*72e0*/  FADD.FTZ R64, R13, R64 ;  /* 0x000000400d407221 */ /* 0x000fe20000010000 */
[----:B------:R-:W-:-:S02]  /*72f0*/  FFMA.FTZ R60, R88, R61, R60 ;  /* 0x0000003d583c7223 */ /* 0x000fc4000001003c */
        /* <DEDUP_REMOVED lines=35> */
[----:B------:R-:W-:Y:S01]  /*7530*/  FMUL.FTZ R60, R95, R63 ;  /* 0x0000003f5f3c7220 */ /* 0x000fe20000410000 */
[----:B------:R-:W0:Y:S01]  /*7540*/  LDS.64 R68, [R196+0x6358] ;  /* 0x00635800c4447984 */ /* 0x000e220000000a00 */
[C---:B------:R-:W-:Y:S01]  /*7550*/  FFMA.FTZ R65, R96.reuse, R67, R65 ;  /* 0x0000004360417223 */ /* 0x040fe20000010041 */
[----:B------:R-:W-:Y:S01]  /*7560*/  FADD.FTZ R64, R21, R64 ;  /* 0x0000004015407221 */ /* 0x000fe20000010000 */
[C---:B------:R-:W-:Y:S01]  /*7570*/  FFMA.FTZ R62, R96.reuse, R63, -R62 ;  /* 0x0000003f603e7223 */ /* 0x040fe2000001083e */
[----:B------:R-:W-:Y:S01]  /*7580*/  FFMA.FTZ R60, R96, R61, R60 ;  /* 0x0000003d603c7223 */ /* 0x000fe2000001003c */
[----:B------:R-:W-:Y:S01]  /*7590*/  FADD.FTZ R65, R22, R65 ;  /* 0x0000004116417221 */ /* 0x000fe20000010000 */
[----:B------:R-:W-:-:S03]  /*75a0*/  FMUL.FTZ R61, R97, R64 ;  /* 0x00000040613d7220 */ /* 0x000fc60000410000 */
[CC--:B------:R-:W-:Y:S01]  /*75b0*/  FMUL.FTZ R63, R97.reuse, R65.reuse ;  /* 0x00000041613f7220 */ /* 0x0c0fe20000410000 */
[C---:B------:R-:W-:Y:S01]  /*75c0*/  FFMA.FTZ R65, R98.reuse, R65, R61 ;  /* 0x0000004162417223 */ /* 0x040fe2000001003d */
[C---:B------:R-:W-:Y:S02]  /*75d0*/  FMUL.FTZ R61, R97.reuse, R62 ;  /* 0x0000003e613d7220 */ /* 0x040fe40000410000 */
[C---:B------:R-:W-:Y:S01]  /*75e0*/  FFMA.FTZ R64, R98.reuse, R64, -R63 ;  /* 0x0000004062407223 */ /* 0x040fe2000001083f */
[-C--:B------:R-:W-:Y:S01]  /*75f0*/  FMUL.FTZ R63, R97, R60.reuse ;  /* 0x0000003c613f7220 */ /* 0x080fe20000410000 */
[----:B------:R-:W-:Y:S01]  /*7600*/  FFMA.FTZ R60, R98, R60, R61 ;  /* 0x0000003c623c7223 */ /* 0x000fe2000001003d */
[----:B------:R-:W-:Y:S01]  /*7610*/  FADD.FTZ R65, R24, R65 ;  /* 0x0000004118417221 */ /* 0x000fe20000010000 */
[----:B------:R-:W-:Y:S01]  /*7620*/  FADD.FTZ R64, R23, R64 ;  /* 0x0000004017407221 */ /* 0x000fe20000010000 */
[----:B------:R-:W-:Y:S01]  /*7630*/  FFMA.FTZ R63, R98, R62, -R63 ;  /* 0x0000003e623f7223 */ /* 0x000fe2000001083f */
[C---:B------:R-:W-:Y:S01]  /*7640*/  FMUL.FTZ R62, R99.reuse, R60 ;  /* 0x0000003c633e7220 */ /* 0x040fe20000410000 */
[C---:B------:R-:W-:Y:S01]  /*7650*/  FMUL.FTZ R67, R99.reuse, R65 ;  /* 0x0000004163437220 */ /* 0x040fe20000410000 */
[----:B------:R-:W-:-:S03]  /*7660*/  FMUL.FTZ R61, R99, R64 ;  /* 0x00000040633d7220 */ /* 0x000fc60000410000 */
[C---:B------:R-:W-:Y:S01]  /*7670*/  FFMA.FTZ R64, R100.reuse, R64, -R67 ;  /* 0x0000004064407223 */ /* 0x040fe20000010843 */
[----:B------:R-:W-:Y:S01]  /*7680*/  FFMA.FTZ R65, R100, R65, R61 ;  /* 0x0000004164417223 */ /* 0x000fe2000001003d */
[-C--:B------:R-:W-:Y:S02]  /*7690*/  FMUL.FTZ R61, R99, R63.reuse ;  /* 0x0000003f633d7220 */ /* 0x080fe40000410000 */
[----:B------:R-:W-:Y:S01]  /*76a0*/  FADD.FTZ R64, R25, R64 ;  /* 0x0000004019407221 */ /* 0x000fe20000010000 */
[----:B------:R-:W-:Y:S01]  /*76b0*/  FADD.FTZ R65, R26, R65 ;  /* 0x000000411a417221 */ /* 0x000fe20000010000 */
[C---:B------:R-:W-:Y:S01]  /*76c0*/  FFMA.FTZ R60, R100.reuse, R60, R61 ;  /* 0x0000003c643c7223 */ /* 0x040fe2000001003d */
[----:B------:R-:W-:Y:S01]  /*76d0*/  FFMA.FTZ R61, R100, R63, -R62 ;  /* 0x0000003f643d7223 */ /* 0x000fe2000001083e */
[----:B------:R-:W-:Y:S01]  /*76e0*/  MOV R62, UR47 ;  /* 0x0000002f003e7c02 */ /* 0x000fe20008000f00 */
[C---:B------:R-:W-:Y:S01]  /*76f0*/  FMUL.FTZ R67, R101.reuse, R65 ;  /* 0x0000004165437220 */ /* 0x040fe20000410000 */
[----:B------:R-:W-:-:S02]  /*7700*/  FMUL.FTZ R63, R101, R64 ;  /* 0x00000040653f7220 */ /* 0x000fc40000410000 */
[----:B------:R-:W-:Y:S01]  /*7710*/  ISETP.LE.OR P1, PT, R62, UR19, P1 ;  /* 0x000000133e007c0c */ /* 0x000fe20008f23670 */
[C---:B------:R-:W-:Y:S01]  /*7720*/  FFMA.FTZ R64, R102.reuse, R64, -R67 ;  /* 0x0000004066407223 */ /* 0x040fe20000010843 */
[----:B------:R-:W-:Y:S01]  /*7730*/  FMUL.FTZ R62, R101, R60 ;  /* 0x0000003c653e7220 */ /* 0x000fe20000410000 */
[----:B------:R-:W-:Y:S01]  /*7740*/  FFMA.FTZ R65, R102, R65, R63 ;  /* 0x0000004166417223 */ /* 0x000fe2000001003f */
[CC--:B0-----:R-:W-:Y:S01]  /*7750*/  FMUL.FTZ R71, R123.reuse, R68.reuse ;  /* 0x000000447b477220 */ /* 0x0c1fe20000410000 */
[----:B------:R-:W-:Y:S01]  /*7760*/  FMUL.FTZ R123, R123, R69 ;  /* 0x000000457b7b7220 */ /* 0x000fe20000410000 */
[----:B------:R-:W-:Y:S01]  /*7770*/  FADD.FTZ R64, R27, R64 ;  /* 0x000000401b407221 */ /* 0x000fe20000010000 */
[----:B------:R-:W-:Y:S01]  /*7780*/  FMUL.FTZ R63, R101, R61 ;  /* 0x0000003d653f7220 */ /* 0x000fe20000410000 */
[C---:B------:R-:W-:Y:S01]  /*7790*/  FFMA.FTZ R71, R122.reuse, R69, R71 ;  /* 0x000000457a477223 */ /* 0x040fe20000010047 */
[----:B------:R-:W-:Y:S01]  /*77a0*/  FFMA.FTZ R123, R122, R68, -R123 ;  /* 0x000000447a7b7223 */ /* 0x000fe2000001087b */
[----:B------:R-:W-:Y:S01]  /*77b0*/  FFMA.FTZ R62, R102, R61, -R62 ;  /* 0x0000003d663e7223 */ /* 0x000fe2000001083e */
[----:B------:R-:W-:Y:S01]  /*77c0*/  FADD.FTZ R65, R28, R65 ;  /* 0x000000411c417221 */ /* 0x000fe20000010000 */
[----:B------:R-:W-:Y:S01]  /*77d0*/  FFMA.FTZ R229, R174, R229, R71 ;  /* 0x000000e5aee57223 */ /* 0x000fe20000010047 */
[C---:B------:R-:W-:Y:S01]  /*77e0*/  FMUL.FTZ R61, R103.reuse, R64 ;  /* 0x00000040673d7220 */ /* 0x040fe20000410000 */
[----:B------:R-:W-:Y:S01]  /*77f0*/  FFMA.FTZ R60, R102, R60, R63 ;  /* 0x0000003c663c7223 */ /* 0x000fe2000001003f */
[----:B------:R-:W-:Y:S01]  /*7800*/  FFMA.FTZ R228, R174, R228, R123 ;  /* 0x000000e4aee47223 */ /* 0x000fe2000001007b */
[C---:B------:R-:W-:Y:S01]  /*7810*/  FMUL.FTZ R69, R103.reuse, R229 ;  /* 0x000000e567457220 */ /* 0x040fe20000410000 */
[----:B------:R-:W-:Y:S01]  /*7820*/  VOTEU.ALL UP0, P1 ;  /* 0x0000000000ff7886 */ /* 0x000fe20000800000 */
[CC--:B------:R-:W-:Y:S01]  /*7830*/  FMUL.FTZ R67, R103.reuse, R65.reuse ;  /* 0x0000004167437220 */ /* 0x0c0fe20000410000 */
[C---:B------:R-:W-:Y:S01]  /*7840*/  FFMA.FTZ R63, R104.reuse, R65, R61 ;  /* 0x00000041683f7223 */ /* 0x040fe2000001003d */
[C---:B------:R-:W-:Y:S01]  /*7850*/  FMUL.FTZ R61, R103.reuse, R62 ;  /* 0x0000003e673d7220 */ /* 0x040fe20000410000 */
[----:B------:R-:W-:Y:S01]  /*7860*/  FMUL.FTZ R65, R103, R60 ;  /* 0x0000003c67417220 */ /* 0x000fe20000410000 */
[C---:B------:R-:W-:Y:S01]  /*7870*/  FFMA.FTZ R68, R104.reuse, R228, -R69 ;  /* 0x000000e468447223 */ /* 0x040fe20000010845 */
[----:B------:R-:W-:Y:S01]  /*7880*/  @!UP0 ULEA UR32, UR8, UR28, 0x4 ;  /* 0x0000001c08208291 */ /* 0x000fe2000f8e20ff */
[C---:B------:R-:W-:Y:S01]  /*7890*/  FFMA.FTZ R70, R104.reuse, R64, -R67 ;  /* 0x0000004068467223 */ /* 0x040fe20000010843 */
[C---:B------:R-:W-:Y:S01]  /*78a0*/  FFMA.FTZ R64, R104.reuse, R60, R61 ;  /* 0x0000003c68407223 */ /* 0x040fe2000001003d */
[----:B------:R-:W-:Y:S01]  /*78b0*/  FFMA.FTZ R65, R104, R62, -R65 ;  /* 0x0000003e68417223 */ /* 0x000fe20000010841 */
[----:B------:R-:W-:Y:S01]  /*78c0*/  FADD.FTZ R66, R30, R63 ;  /* 0x0000003f1e427221 */ /* 0x000fe20000010000 */
[----:B------:R-:W-:Y:S01]  /*78d0*/  FFMA.FTZ R226, R173, R226, R68 ;  /* 0x000000e2ade27223 */ /* 0x000fe20000010044 */
[----:B------:R-:W-:Y:S01]  /*78e0*/  HFMA2 R60, -RZ, RZ, 1.875, 0 ;  /* 0x3f800000ff3c7431 */ /* 0x000fe200000001ff */
[----:B------:R-:W-:-:S02]  /*78f0*/  CS2R R62, SRZ ;  /* 0x00000000003e7805 */ /* 0x000fc4000001ff00 */
[----:B------:R-:W-:Y:S01]  /*7900*/  MOV R61, RZ ;  /* 0x000000ff003d7202 */ /* 0x000fe20000000f00 */
[----:B------:R-:W-:Y:S01]  /*7910*/  FMUL.FTZ R68, R103, R228 ;  /* 0x000000e467447220 */ /* 0x000fe20000410000 */
[----:B------:R-:W-:-:S03]  /*7920*/  FADD.FTZ R67, R29, R70 ;  /* 0x000000461d437221 */ /* 0x000fc60000010000 */
[----:B------:R-:W-:Y:S01]  /*7930*/  FFMA.FTZ R68, R104, R229, R68 ;  /* 0x000000e568447223 */ /* 0x000fe20000010044 */
[----:B------:R-:W0:Y:S03]  /*7940*/  @!P1 LDS.128 R60, [UR32+0x7d60] ;  /* 0x007d6020ff3c9984 */ /* 0x000e260008000c00 */
[----:B------:R-:W-:Y:S01]  /*7950*/  FFMA.FTZ R227, R173, R227, R68 ;  /* 0x000000e3ade37223 */ /* 0x000fe20000010044 */
[----:B------:R1:W-:Y:S02]  /*7960*/  STS.128 [R196+0x6760], R64 ;  /* 0x00676040c4007388 */ /* 0x0003e40000000c00 */
[----:B-1----:R-:W-:-:S04]  /*7970*/  FMUL.FTZ R65, R101, R226 ;  /* 0x000000e265417220 */ /* 0x002fc80000410000 */
        /* <DEDUP_REMOVED lines=56> */
[----:B------:R-:W-:-:S03]  /*7d00*/  FMUL.FTZ R64, R83, R208 ;  /* 0x000000d053407220 */ /* 0x000fc60000410000 */
[----:B------:R-:W-:Y:S01]  /*7d10*/  FMUL.FTZ R65, R81, R206 ;  /* 0x000000ce51417220 */ /* 0x000fe20000410000 */
[----:B------:R-:W-:-:S04]  /*7d20*/  FFMA.FTZ R64, R84, R209, R64 ;  /* 0x000000d154407223 */ /* 0x000fc80000010040 */
        /* <DEDUP_REMOVED lines=47> */
.L_x_8629:
        /* <DEDUP_REMOVED lines=13> */
.L_x_8493:
[----:B------:R-:W-:Y:S05]  /*80f0*/  BSYNC.RECONVERGENT B0 ;  /* 0x0000000000007941 */ /* 0x000fea0003800200 */
.L_x_8492:
[----:B------:R-:W-:Y:S01]  /*8100*/  UMOV UR32, 0xffffffff ;  /* 0xffffffff00207882 */ /* 0x000fe20000000000 */
[----:B------:R-:W-:Y:S02]  /*8110*/  ISETP.GT.U32.AND P2, PT, R193, 0x1d, PT ;  /* 0x0000001dc100780c */ /* 0x000fe40003f44070 */
[----:B------:R-:W-:Y:S11]  /*8120*/  BRA.DIV UR32, `(.L_x_8494) ;  /* 0x0000006e20e47947 */ /* 0x000ff6000b800000 */
[----:B-1----:R1:W0:Y:S04]  /*8130*/  SHFL.DOWN PT, R69, R245, 0x2, 0x1f ;  /* 0x08401f00f5457f89 */ /* 0x00222800000e0000 */
[----:B--2---:R1:W2:Y:S04]  /*8140*/  SHFL.DOWN PT, R70, R246, 0x2, 0x1f ;  /* 0x08401f00f6467f89 */ /* 0x0042a800000e0000 */
[----:B---3--:R1:W3:Y:S04]  /*8150*/  SHFL.DOWN PT, R123, R247, 0x2, 0x1f ;  /* 0x08401f00f77b7f89 */ /* 0x0082e800000e0000 */
[----:B------:R1:W0:Y:S02]  /*8160*/  SHFL.DOWN PT, R71, R248, 0x2, 0x1f ;  /* 0x08401f00f8477f89 */ /* 0x00022400000e0000 */
.L_x_8635:
        /* <DEDUP_REMOVED lines=13> */
.L_x_8496:
[----:B------:R-:W-:Y:S05]  /*8240*/  BSYNC.RECONVERGENT B0 ;  /* 0x0000000000007941 */ /* 0x000fea0003800200 */
.L_x_8495:
[----:B------:R-:W-:Y:S01]  /*8250*/  UMOV UR32, 0xffffffff ;  /* 0xffffffff00207882 */ /* 0x000fe20000000000 */
[----:B------:R-:W-:Y:S02]  /*8260*/  ISETP.GT.U32.AND P2, PT, R193, 0x1b, PT ;  /* 0x0000001bc100780c */ /* 0x000fe40003f44070 */
[----:B------:R-:W-:Y:S11]  /*8270*/  BRA.DIV UR32, `(.L_x_8497) ;  /* 0x0000007220047947 */ /* 0x000ff6000b800000 */
[----:B0-----:R0:W0:Y:S04]  /*8280*/  SHFL.DOWN PT, R69, R245, 0x4, 0x1f ;  /* 0x08801f00f5457f89 */ /* 0x00102800000e0000 */
[----:B--2---:R2:W0:Y:S04]  /*8290*/  SHFL.DOWN PT, R70, R246, 0x4, 0x1f ;  /* 0x08801f00f6467f89 */ /* 0x00442800000e0000 */
[----:B---3--:R2:W3:Y:S04]  /*82a0*/  SHFL.DOWN PT, R123, R247, 0x4, 0x1f ;  /* 0x08801f00f77b7f89 */ /* 0x0084e800000e0000 */
[----:B------:R2:W0:Y:S02]  /*82b0*/  SHFL.DOWN PT, R71, R248, 0x4, 0x1f ;  /* 0x08801f00f8477f89 */ /* 0x00042400000e0000 */
.L_x_8641:
        /* <DEDUP_REMOVED lines=13> */
.L_x_8499:
[----:B------:R-:W-:Y:S05]  /*8390*/  BSYNC.RECONVERGENT B0 ;  /* 0x0000000000007941 */ /* 0x000fea0003800200 */
.L_x_8498:
[----:B------:R-:W-:Y:S01]  /*83a0*/  UMOV UR32, 0xffffffff ;  /* 0xffffffff00207882 */ /* 0x000fe20000000000 */
[----:B------:R-:W-:Y:S02]  /*83b0*/  ISETP.GT.U32.AND P2, PT, R193, 0x17, PT ;  /* 0x00000017c100780c */ /* 0x000fe40003f44070 */
[----:B------:R-:W-:Y:S11]  /*83c0*/  BRA.DIV UR32, `(.L_x_8500) ;  /* 0x0000007220247947 */ /* 0x000ff6000b800000 */
[----:B0-----:R0:W0:Y:S04]  /*83d0*/  SHFL.DOWN PT, R69, R245, 0x8, 0x1f ;  /* 0x09001f00f5457f89 */ /* 0x00102800000e0000 */
[----:B------:R0:W0:Y:S04]  /*83e0*/  SHFL.DOWN PT, R70, R246, 0x8, 0x1f ;  /* 0x09001f00f6467f89 */ /* 0x00002800000e0000 */
[----:B---3--:R3:W0:Y:S04]  /*83f0*/  SHFL.DOWN PT, R123, R247, 0x8, 0x1f ;  /* 0x09001f00f77b7f89 */ /* 0x00862800000e0000 */
[----:B------:R3:W0:Y:S02]  /*8400*/  SHFL.DOWN PT, R71, R248, 0x8, 0x1f ;  /* 0x09001f00f8477f89 */ /* 0x00062400000e0000 */
.L_x_8647:
        /* <DEDUP_REMOVED lines=13> */
.L_x_8502:
[----:B------:R-:W-:Y:S05]  /*84e0*/  BSYNC.RECONVERGENT B0 ;  /* 0x0000000000007941 */ /* 0x000fea0003800200 */
.L_x_8501:
[----:B------:R-:W-:Y:S01]  /*84f0*/  UMOV UR32, 0xffffffff ;  /* 0xffffffff00207882 */ /* 0x000fe20000000000 */
[----:B------:R-:W-:Y:S02]  /*8500*/  ISETP.GT.U32.AND P2, PT, R193, 0xf, PT ;  /* 0x0000000fc100780c */ /* 0x000fe40003f44070 */
[----:B------:R-:W-:Y:S11]  /*8510*/  BRA.DIV UR32, `(.L_x_8503) ;  /* 0x0000007220447947 */ /* 0x000ff6000b800000 */
[----:B0-----:R0:W0:Y:S04]  /*8520*/  SHFL.DOWN PT, R69, R245, 0x10, 0x1f ;  /* 0x0a001f00f5457f89 */ /* 0x00102800000e0000 */
[----:B------:R0:W0:Y:S04]  /*8530*/  SHFL.DOWN PT, R70, R246, 0x10, 0x1f ;  /* 0x0a001f00f6467f89 */ /* 0x00002800000e0000 */
[----:B------:R0:W0:Y:S04]  /*8540*/  SHFL.DOWN PT, R123, R247, 0x10, 0x1f ;  /* 0x0a001f00f77b7f89 */ /* 0x00002800000e0000 */
[----:B------:R0:W0:Y:S02]  /*8550*/  SHFL.DOWN PT, R71, R248, 0x10, 0x1f ;  /* 0x0a001f00f8477f89 */ /* 0x00002400000e0000 */
.L_x_8653:
        /* <DEDUP_REMOVED lines=13> */
.L_x_8505:
[----:B------:R-:W-:Y:S05]  /*8630*/  BSYNC.RECONVERGENT B0 ;  /* 0x0000000000007941 */ /* 0x000fea0003800200 */
.L_x_8504:
        /* <DEDUP_REMOVED lines=12> */
[-C--:B0-----:R-:W-:Y:S01]  /*8700*/  FFMA.FTZ R69, R62, R123.reuse, -R69 ;  /* 0x0000007b3e457223 */ /* 0x081fe20000010845 */
[-C--:B------:R-:W-:Y:S02]  /*8710*/  FFMA.FTZ R243, R60, R123.reuse, -R243 ;  /* 0x0000007b3cf37223 */ /* 0x080fe400000108f3 */
[----:B------:R-:W-:Y:S01]  /*8720*/  SHFL.IDX PT, R60, R60, RZ, 0x1f ;  /* 0x00001fff3c3c7589 */ /* 0x000fe200000e0000 */
[----:B------:R-:W-:Y:S01]  /*8730*/  FADD.FTZ R244, R230, R69 ;  /* 0x00000045e6f47221 */ /* 0x000fe20000010000 */
        /* <DEDUP_REMOVED lines=9> */
.L_x_8667:
        /* <DEDUP_REMOVED lines=13> */
.L_x_8508:
[----:B------:R-:W-:Y:S05]  /*88a0*/  BSYNC.RECONVERGENT B0 ;  /* 0x0000000000007941 */ /* 0x000fea0003800200 */
.L_x_8507:
        /* <DEDUP_REMOVED lines=16> */
.L_x_8490:
[----:B------:R-:W-:Y:S05]  /*89b0*/  WARPSYNC.ALL ;  /* 0x0000000000007948 */ /* 0x000fea0003800000 */
[----:B------:R-:W-:Y:S01]  /*89c0*/  ISETP.NE.AND P1, PT, R197, RZ, PT ;  /* 0x000000ffc500720c */ /* 0x000fe20003f25270 */
[----:B------:R-:W-:Y:S01]  /*89d0*/  BAR.SYNC.DEFER_BLOCKING 0x0 ;  /* 0x0000000000007b1d */ /* 0x000fe20000010000 */
[----:B0-----:R-:W-:Y:S01]  /*89e0*/  MOV R69, UR38 ;  /* 0x0000002600457c02 */ /* 0x001fe20008000f00 */
[----:B------:R-:W-:Y:S01]  /*89f0*/  FMUL.FTZ R243, R141, R226 ;  /* 0x000000e28df37220 */ /* 0x000fe20000410000 */
[----:B------:R-:W-:Y:S01]  /*8a00*/  MOV R71, UR39 ;  /* 0x0000002700477c02 */ /* 0x000fe20008000f00 */
[----:B------:R-:W-:Y:S01]  /*8a10*/  FMUL.FTZ R245, R140, -R224 ;  /* 0x800000e08cf57220 */ /* 0x000fe20000410000 */
[----:B------:R-:W-:-:S07]  /*8a20*/  IADD3 R122, PT, PT, R197, 0x200, RZ ;  /* 0x00000200c57a7810 */ /* 0x000fce0007ffe0ff */
[----:B------:R-:W-:Y:S01]  /*8a30*/  VOTEU.ALL UP0, P1 ;  /* 0x0000000000ff7886 */ /* 0x000fe20000800000 */
[-C--:B------:R-:W-:Y:S01]  /*8a40*/  LEA.HI R123, R197, R197.reuse, RZ, 0x1b ;  /* 0x000000c5c57b7211 */ /* 0x080fe200078fd8ff */
[----:B------:R-:W-:Y:S01]  /*8a50*/  FMUL.FTZ R247, R139, R222 ;  /* 0x000000de8bf77220 */ /* 0x000fe20000410000 */
[----:B------:R-:W-:Y:S01]  /*8a60*/  LEA.HI R122, R122, R197, RZ, 0x1b ;  /* 0x000000c57a7a7211 */ /* 0x000fe200078fd8ff */
[----:B------:R-:W-:Y:S01]  /*8a70*/  BSSY.RECONVERGENT B0, `(.L_x_8509) ;  /* 0x00002b1000007945 */ /* 0x000fe20003800200 */
[----:B------:R-:W-:Y:S02]  /*8a80*/  @!UP0 ULEA UR32, UR8, UR28, 0x4 ;  /* 0x0000001c08208291 */ /* 0x000fe4000f8e20ff */
[----:B------:R-:W-:Y:S01]  /*8a90*/  LEA R122, R122, UR28, 0x2 ;  /* 0x0000001c7a7a7c11 */ /* 0x000fe2000f8e10ff */
[----:B------:R-:W0:Y:S06]  /*8aa0*/  LDS.64 R64, [R196+0x6768] ;  /* 0x00676800c4407984 */ /* 0x000e2c0000000a00 */
[----:B------:R1:W-:Y:S01]  /*8ab0*/  @!P1 STS.128 [UR32+0x7d60], R60 ;  /* 0x007d603cff009988 */ /* 0x0003e20008000c20 */
[----:B------:R-:W-:-:S04]  /*8ac0*/  ULEA UR32, UR19, 0xfffff800, 0xb ;  /* 0xfffff80013207891 */ /* 0x000fc8000f8e58ff */
[----:B------:R-:W-:Y:S01]  /*8ad0*/  USHF.R.S32.HI UR49, URZ, 0x1f, UR32 ;  /* 0x0000001fff317899 */ /* 0x000fe20008011420 */
[-C--:B0-----:R-:W-:Y:S01]  /*8ae0*/  FMUL.FTZ R67, R65, R115.reuse ;  /* 0x0000007341437220 */ /* 0x081fe20000410000 */
[C---:B------:R-:W-:Y:S01]  /*8af0*/  FMUL.FTZ R68, R64.reuse, R115 ;  /* 0x0000007340447220 */ /* 0x040fe20000410000 */
[----:B------:R-:W-:Y:S02]  /*8b00*/  LEA R115, R123, UR28, 0x2 ;  /* 0x0000001c7b737c11 */ /* 0x000fe4000f8e10ff */
[-C--:B------:R-:W-:Y:S01]  /*8b10*/  FFMA.FTZ R66, R64, R114.reuse, R67 ;  /* 0x0000007240427223 */ /* 0x080fe20000010043 */
[----:B------:R-:W-:Y:S01]  /*8b20*/  FFMA.FTZ R67, R65, R114, -R68 ;  /* 0x0000007241437223 */ /* 0x000fe20000010844 */
[----:B------:R-:W-:Y:S01]  /*8b30*/  LOP3.LUT R64, R197, UR32, RZ, 0xfc, !PT ;  /* 0x00000020c5407c12 */ /* 0x000fe2000f8efcff */
[----:B------:R-:W-:Y:S01]  /*8b40*/  UMOV UR32, UR30 ;  /* 0x0000001e00207c82 */ /* 0x000fe20008000000 */
[----:B------:R-:W-:Y:S01]  /*8b50*/  MOV R65, UR49 ;  /* 0x0000003100417c02 */ /* 0x000fe20008000f00 */
[----:B------:R-:W-:Y:S01]  /*8b60*/  FADD.FTZ R194, R194, R67 ;  /* 0x00000043c2c27221 */ /* 0x000fe20000010000 */
[----:B------:R-:W-:Y:S01]  /*8b70*/  MOV R67, UR40 ;  /* 0x0000002800437c02 */ /* 0x000fe20008000f00 */
[----:B------:R-:W-:Y:S01]  /*8b80*/  FADD.FTZ R195, R195, R66 ;  /* 0x00000042c3c37221 */ /* 0x000fe20000010000 */
[----:B------:R-:W-:Y:S01]  /*8b90*/  IADD3 R114, PT, PT, R197, 0x7c0, RZ ;  /* 0x000007c0c5727810 */ /* 0x000fe20007ffe0ff */
[----:B-1----:R-:W-:-:S04]  /*8ba0*/  IMAD.WIDE.U32 R62, R69, UR8, R64 ;  /* 0x00000008453e7c25 */ /* 0x002fc8000f8e0040 */
[----:B------:R-:W-:Y:S01]  /*8bb0*/  FMUL.FTZ R68, R31, R194 ;  /* 0x000000c21f447220 */ /* 0x000fe20000410000 */
[----:B------:R-:W-:Y:S01]  /*8bc0*/  FMUL.FTZ R69, R195, UR33 ;  /* 0x00000021c3457c20 */ /* 0x000fe20008410000 */
[----:B------:R-:W-:Y:S01]  /*8bd0*/  FMUL.FTZ R70, R106, R195 ;  /* 0x000000c36a467220 */ /* 0x000fe20000410000 */
[----:B------:R-:W-:Y:S01]  /*8be0*/  IMAD R61, R71, UR8, R63 ;  /* 0x00000008473d7c24 */ /* 0x000fe2000f8e023f */
[----:B------:R-:W-:Y:S01]  /*8bf0*/  MOV R63, UR41 ;  /* 0x00000029003f7c02 */ /* 0x000fe20008000f00 */
[----:B------:R-:W-:Y:S01]  /*8c00*/  IMAD.WIDE.U32 R66, R67, UR8, R64 ;  /* 0x0000000843427c25 */ /* 0x000fe2000f8e0040 */
[----:B------:R-:W-:-:S03]  /*8c10*/  LEA R60, P2, R62, UR15, 0x2 ;  /* 0x0000000f3e3c7c11 */ /* 0x000fc6000f8410ff */
[CC--:B------:R-:W-:Y:S01]  /*8c20*/  FMUL.FTZ R65, R75.reuse, R194.reuse ;  /* 0x000000c24b417220 */ /* 0x0c0fe20000410000 */
[-C--:B------:R-:W-:Y:S01]  /*8c30*/  FMUL.FTZ R75, R75, R195.reuse ;  /* 0x000000c34b4b7220 */ /* 0x080fe20000410000 */
[----:B------:R-:W-:Y:S01]  /*8c40*/  IMAD R63, R63, UR8, R67 ;  /* 0x000000083f3f7c24 */ /* 0x000fe2000f8e0243 */
[----:B------:R-:W-:Y:S01]  /*8c50*/  LEA.HI.X R61, R62, UR16, R61, 0x2, P2 ;  /* 0x000000103e3d7c11 */ /* 0x000fe200090f143d */
[-C--:B------:R-:W-:Y:S01]  /*8c60*/  FFMA.FTZ R68, R32, R195.reuse, R68 ;  /* 0x000000c320447223 */ /* 0x080fe20000010044 */
[----:B------:R-:W-:Y:S01]  /*8c70*/  LEA R62, P2, R66, UR17, 0x2 ;  /* 0x00000011423e7c11 */ /* 0x000fe2000f8410ff */
[C---:B------:R-:W-:Y:S01]  /*8c80*/  FFMA.FTZ R75, R76.reuse, R194, -R75 ;  /* 0x000000c24c4b7223 */ /* 0x040fe2000001084b */
[----:B------:R-:W-:Y:S01]  /*8c90*/  FFMA.FTZ R65, R76, R195, R65 ;  /* 0x000000c34c417223 */ /* 0x000fe20000010041 */
[----:B------:R-:W-:Y:S01]  /*8ca0*/  FMUL.FTZ R71, R159, R70 ;  /* 0x000000469f477220 */ /* 0x000fe20000410000 */
[----:B------:R-:W-:Y:S01]  /*8cb0*/  LEA.HI.X R63, R66, UR18, R63, 0x2, P2 ;  /* 0x00000012423f7c11 */ /* 0x000fe200090f143f */
[----:B------:R-:W-:Y:S01]  /*8cc0*/  FMUL.FTZ R66, R106, R159 ;  /* 0x0000009f6a427220 */ /* 0x000fe20000410000 */
[----:B------:R-:W-:Y:S01]  /*8cd0*/  FADD.FTZ R2, R2, R65 ;  /* 0x0000004102027221 */ /* 0x000fe20000010000 */
[----:B------:R-:W-:Y:S01]  /*8ce0*/  FFMA.FTZ R143, R106, R68, R143 ;  /* 0x000000446a8f7223 */ /* 0x000fe2000001008f */
[----:B------:R-:W-:Y:S01]  /*8cf0*/  UIADD3 UR49, UPT, UPT, UR28, 0x2100, URZ ;  /* 0x000021001c317890 */ /* 0x000fe2000fffe0ff */
[-C--:B------:R-:W-:Y:S01]  /*8d00*/  FFMA.FTZ R67, R31, -R66.reuse, R199 ;  /* 0x800000421f437223 */ /* 0x080fe200000100c7 */
[----:B------:R-:W-:Y:S01]  /*8d10*/  FFMA.FTZ R31, -R32, R66, R198 ;  /* 0x00000042201f7223 */ /* 0x000fe200000101c6 */
[C---:B------:R-:W-:Y:S01]  /*8d20*/  FFMA.FTZ R66, R194.reuse, UR46, -R69 ;  /* 0x0000002ec2427c23 */ /* 0x040fe20008010845 */
[----:B------:R-:W-:Y:S01]  /*8d30*/  FMUL.FTZ R32, R194, UR33 ;  /* 0x00000021c2207c20 */ /* 0x000fe20008410000 */
[----:B------:R-:W-:Y:S01]  /*8d40*/  FMUL.FTZ R194, R106, R194 ;  /* 0x000000c26ac27220 */ /* 0x000fe20000410000 */
[----:B------:R-:W-:Y:S01]  /*8d50*/  FMUL.FTZ R199, R127, -R199 ;  /* 0x800000c77fc77220 */ /* 0x000fe20000410000 */
[----:B------:R-:W-:Y:S01]  /*8d60*/  FMUL.FTZ R76, R67, R66 ;  /* 0x00000042434c7220 */ /* 0x000fe20000410000 */
[----:B------:R-:W-:Y:S01]  /*8d70*/  FADD.FTZ R66, R0, R75 ;  /* 0x0000004b00427221 */ /* 0x000fe20000010000 */
[----:B------:R-:W-:Y:S01]  /*8d80*/  FFMA.FTZ R32, R195, UR46, R32 ;  /* 0x0000002ec3207c23 */ /* 0x000fe20008010020 */
[C---:B------:R-:W-:Y:S01]  /*8d90*/  FMUL.FTZ R0, R67.reuse, R194 ;  /* 0x000000c243007220 */ /* 0x040fe20000410000 */
[----:B------:R-:W-:Y:S01]  /*8da0*/  FMUL.FTZ R67, R67, R70 ;  /* 0x0000004643437220 */ /* 0x000fe20000410000 */
[----:B------:R-:W-:Y:S01]  /*8db0*/  FMUL.FTZ R69, R33, R66 ;  /* 0x0000004221457220 */ /* 0x000fe20000410000 */
[C---:B------:R-:W-:Y:S01]  /*8dc0*/  FFMA.FTZ R76, R31.reuse, R32, R76 ;  /* 0x000000201f4c7223 */ /* 0x040fe2000001004c */
[C---:B------:R-:W-:Y:S01]  /*8dd0*/  FFMA.FTZ R0, R31.reuse, R70, R0 ;  /* 0x000000461f007223 */ /* 0x040fe20000010000 */
[----:B------:R-:W-:Y:S01]  /*8de0*/  FFMA.FTZ R31, R31, R194, -R67 ;  /* 0x000000c21f1f7223 */ /* 0x000fe20000010843 */
[----:B------:R-:W-:Y:S01]  /*8df0*/  MOV R32, UR28 ;  /* 0x0000001c00207c02 */ /* 0x000fe20008000f00 */
[----:B------:R-:W-:Y:S01]  /*8e00*/  FMUL.FTZ R67, R107, R160 ;  /* 0x000000a06b437220 */ /* 0x000fe20000410000 */
[----:B------:R-:W-:Y:S01]  /*8e10*/  FMUL.FTZ R75, R159, R194 ;  /* 0x000000c29f4b7220 */ /* 0x000fe20000410000 */
[C---:B------:R-:W-:Y:S01]  /*8e20*/  FMUL.FTZ R65, R77.reuse, R66 ;  /* 0x000000424d417220 */ /* 0x040fe20000410000 */
[----:B------:R-:W-:Y:S01]  /*8e30*/  FMUL.FTZ R77, R77, R2 ;  /* 0x000000024d4d7220 */ /* 0x000fe20000410000 */
[----:B------:R-:W-:-:S02]  /*8e40*/  IMAD R32, R197, 0x84, R32 ;  /* 0x00000084c5207824 */ /* 0x000fc400078e0220 */
[-C--:B------:R-:W-:Y:S01]  /*8e50*/  FFMA.FTZ R70, R33, -R67.reuse, R201 ;  /* 0x8000004321467223 */ /* 0x080fe200000100c9 */
[-C--:B------:R-:W-:Y:S01]  /*8e60*/  FFMA.FTZ R33, R34, R2.reuse, R69 ;  /* 0x0000000222217223 */ /* 0x080fe20000010045 */
[----:B------:R-:W-:Y:S01]  /*8e70*/  FMUL.FTZ R69, R2, UR33 ;  /* 0x0000002102457c20 */ /* 0x000fe20008410000 */
[C---:B------:R-:W-:Y:S01]  /*8e80*/  FFMA.FTZ R65, R78.reuse, R2, R65 ;  /* 0x000000024e417223 */ /* 0x040fe20000010041 */
[----:B------:R0:W-:Y:S01]  /*8e90*/  STS [R32+0x2178], R71 ;  /* 0x0021784720007388 */ /* 0x0001e20000000800 */
[----:B------:R-:W-:Y:S01]  /*8ea0*/  FFMA.FTZ R78, R78, R66, -R77 ;  /* 0x000000424e4e7223 */ /* 0x000fe2000001084d */
[----:B------:R-:W-:Y:S01]  /*8eb0*/  FFMA.FTZ R67, -R34, R67, R200 ;  /* 0x0000004322437223 */ /* 0x000fe200000101c8 */
[----:B------:R-:W-:Y:S01]  /*8ec0*/  FFMA.FTZ R77, R159, R68, R76 ;  /* 0x000000449f4d7223 */ /* 0x000fe2000001004c */
[----:B------:R1:W-:Y:S01]  /*8ed0*/  STS [R32+0x217c], R75 ;  /* 0x00217c4b20007388 */ /* 0x0003e20000000800 */
[----:B------:R-:W-:Y:S01]  /*8ee0*/  FADD.FTZ R65, R4, R65 ;  /* 0x0000004104417221 */ /* 0x000fe20000010000 */
[----:B------:R-:W-:Y:S01]  /*8ef0*/  FADD.FTZ R4, R3, R78 ;  /* 0x0000004e03047221 */ /* 0x000fe20000010000 */
[----:B------:R-:W-:Y:S01]  /*8f00*/  FFMA.FTZ R144, R107, R33, R144 ;  /* 0x000000216b907223 */ /* 0x000fe20000010090 */
[----:B------:R-:W-:Y:S01]  /*8f10*/  FADD.FTZ R190, R77, R190 ;  /* 0x000000be4dbe7221 */ /* 0x000fe20000010000 */
[----:B------:R-:W-:Y:S01]  /*8f20*/  FMUL.FTZ R77, R119, R169 ;  /* 0x000000a9774d7220 */ /* 0x000fe20000410000 */
[C---:B0-----:R-:W-:Y:S01]  /*8f30*/  FFMA.FTZ R71, R66.reuse, UR46, -R69 ;  /* 0x0000002e42477c23 */ /* 0x041fe20008010845 */
[----:B------:R-:W-:Y:S01]  /*8f40*/  FMUL.FTZ R69, R66, UR33 ;  /* 0x0000002142457c20 */ /* 0x000fe20008410000 */
[----:B------:R-:W-:Y:S01]  /*8f50*/  FMUL.FTZ R76, R108, R4 ;  /* 0x000000046c4c7220 */ /* 0x000fe20000410000 */
[----:B------:R-:W-:Y:S01]  /*8f60*/  FMUL.FTZ R195, R142, R228 ;  /* 0x000000e48ec37220 */ /* 0x000fe20000410000 */
[C---:B-1----:R-:W-:Y:S01]  /*8f70*/  FMUL.FTZ R75, R107.reuse, R66 ;  /* 0x000000426b4b7220 */ /* 0x042fe20000410000 */
[----:B------:R-:W-:Y:S01]  /*8f80*/  FFMA.FTZ R34, R2, UR46, R69 ;  /* 0x0000002e02227c23 */ /* 0x000fe20008010045 */
[C---:B------:R-:W-:Y:S01]  /*8f90*/  FMUL.FTZ R68, R70.reuse, R71 ;  /* 0x0000004746447220 */ /* 0x040fe20000410000 */
[----:B------:R-:W-:Y:S01]  /*8fa0*/  FMUL.FTZ R71, R107, R2 ;  /* 0x000000026b477220 */ /* 0x000fe20000410000 */
[----:B------:R-:W-:Y:S01]  /*8fb0*/  FMUL.FTZ R2, R70, R75 ;  /* 0x0000004b46027220 */ /* 0x000fe20000410000 */
[----:B------:R-:W-:Y:S01]  /*8fc0*/  FMUL.FTZ R66, R35, R4 ;  /* 0x0000000423427220 */ /* 0x000fe20000410000 */
[C---:B------:R-:W-:Y:S01]  /*8fd0*/  FFMA.FTZ R69, R67.reuse, R34, R68 ;  /* 0x0000002243457223 */ /* 0x040fe20000010044 */
[----:B------:R-:W-:Y:S01]  /*8fe0*/  FMUL.FTZ R68, R108, R161 ;  /* 0x000000a16c447220 */ /* 0x000fe20000410000 */
[-C--:B------:R-:W-:Y:S01]  /*8ff0*/  FMUL.FTZ R70, R70, R71.reuse ;  /* 0x0000004746467220 */ /* 0x080fe20000410000 */
[-C--:B------:R-:W-:Y:S01]  /*9000*/  FFMA.FTZ R2, R67, R71.reuse, R2 ;  /* 0x0000004743027223 */ /* 0x080fe20000010002 */
[----:B------:R-:W-:Y:S01]  /*9010*/  FMUL.FTZ R71, R160, R71 ;  /* 0x00000047a0477220 */ /* 0x000fe20000410000 */
[-C--:B------:R-:W-:Y:S01]  /*9020*/  FFMA.FTZ R35, R35, -R68.reuse, R203 ;  /* 0x8000004423237223 */ /* 0x080fe200000100cb */
[----:B------:R-:W-:Y:S01]  /*9030*/  FFMA.FTZ R3, R67, R75, -R70 ;  /* 0x0000004b43037223 */ /* 0x000fe20000010846 */
[C---:B------:R-:W-:Y:S01]  /*9040*/  FFMA.FTZ R68, -R36.reuse, R68, R202 ;  /* 0x0000004424447223 */ /* 0x040fe200000101ca */
[CC--:B------:R-:W-:Y:S01]  /*9050*/  FMUL.FTZ R67, R79.reuse, R4.reuse ;  /* 0x000000044f437220 */ /* 0x0c0fe20000410000 */
[-C--:B------:R-:W-:Y:S01]  /*9060*/  FFMA.FTZ R36, R36, R65.reuse, R66 ;  /* 0x0000004124247223 */ /* 0x080fe20000010042 */
[----:B------:R-:W-:Y:S01]  /*9070*/  FMUL.FTZ R79, R79, R65 ;  /* 0x000000414f4f7220 */ /* 0x000fe20000410000 */
[----:B------:R-:W-:Y:S01]  /*9080*/  FMUL.FTZ R66, R4, UR33 ;  /* 0x0000002104427c20 */ /* 0x000fe20008410000 */
[----:B------:R0:W-:Y:S01]  /*9090*/  STS [R32+0x2170], R71 ;  /* 0x0021704720007388 */ /* 0x0001e20000000800 */
[----:B------:R-:W-:Y:S01]  /*90a0*/  FFMA.FTZ R78, R160, R33, R69 ;  /* 0x00000021a04e7223 */ /* 0x000fe20000010045 */
[CC--:B------:R-:W-:Y:S01]  /*90b0*/  FFMA.FTZ R67, R80.reuse, R65.reuse, R67 ;  /* 0x0000004150437223 */ /* 0x0c0fe20000010043 */
[----:B------:R-:W-:Y:S01]  /*90c0*/  FFMA.FTZ R34, R80, R4, -R79 ;  /* 0x0000000450227223 */ /* 0x000fe2000001084f */
[----:B------:R-:W-:Y:S01]  /*90d0*/  FFMA.FTZ R33, R65, UR46, R66 ;  /* 0x0000002e41217c23 */ /* 0x000fe20008010042 */
[----:B------:R-:W-:Y:S01]  /*90e0*/  FMUL.FTZ R66, R108, R65 ;  /* 0x000000416c427220 */ /* 0x000fe20000410000 */
[----:B------:R-:W-:Y:S01]  /*90f0*/  FADD.FTZ R6, R6, R67 ;  /* 0x0000004306067221 */ /* 0x000fe20000010000 */
[----:B------:R-:W-:Y:S01]  /*9100*/  FADD.FTZ R34, R5, R34 ;  /* 0x0000002205227221 */ /* 0x000fe20000010000 */
[C---:B------:R-:W-:Y:S01]  /*9110*/  FMUL.FTZ R67, R35.reuse, R76 ;  /* 0x0000004c23437220 */ /* 0x040fe20000410000 */
[----:B------:R-:W-:Y:S01]  /*9120*/  FMUL.FTZ R5, R35, R66 ;  /* 0x0000004223057220 */ /* 0x000fe20000410000 */
[----:B0-----:R-:W-:Y:S01]  /*9130*/  FMUL.FTZ R71, R65, UR33 ;  /* 0x0000002141477c20 */ /* 0x001fe20008410000 */
[C---:B------:R-:W-:Y:S01]  /*9140*/  FMUL.FTZ R69, R161.reuse, R76 ;  /* 0x0000004ca1457220 */ /* 0x040fe20000410000 */
[----:B------:R-:W-:Y:S01]  /*9150*/  FFMA.FTZ R145, R108, R36, R145 ;  /* 0x000000246c917223 */ /* 0x000fe20000010091 */
[----:B------:R-:W-:Y:S01]  /*9160*/  FFMA.FTZ R5, R68, R76, -R5 ;  /* 0x0000004c44057223 */ /* 0x000fe20000010805 */
[----:B------:R-:W-:Y:S01]  /*9170*/  FFMA.FTZ R70, R4, UR46, -R71 ;  /* 0x0000002e04467c23 */ /* 0x000fe20008010847 */
[-C--:B------:R-:W-:Y:S01]  /*9180*/  FFMA.FTZ R4, R68, R66.reuse, R67 ;  /* 0x0000004244047223 */ /* 0x080fe20000010043 */
[----:B------:R-:W-:Y:S01]  /*9190*/  FMUL.FTZ R67, R161, R66 ;  /* 0x00000042a1437220 */ /* 0x000fe20000410000 */
[----:B------:R0:W-:Y:S01]  /*91a0*/  STS [R32+0x216c], R69 ;  /* 0x00216c4520007388 */ /* 0x0001e20000000800 */
[----:B------:R-:W-:Y:S01]  /*91b0*/  FMUL.FTZ R65, R35, R70 ;  /* 0x0000004623417220 */ /* 0x000fe20000410000 */
[-C--:B------:R-:W-:Y:S01]  /*91c0*/  FMUL.FTZ R35, R37, R34.reuse ;  /* 0x0000002225237220 */ /* 0x080fe20000410000 */
[----:B------:R-:W-:Y:S01]  /*91d0*/  FMUL.FTZ R75, R160, R75 ;  /* 0x0000004ba04b7220 */ /* 0x000fe20000410000 */
[----:B------:R1:W-:Y:S01]  /*91e0*/  STS [R32+0x2168], R67 ;  /* 0x0021684320007388 */ /* 0x0003e20000000800 */
[----:B------:R-:W-:Y:S01]  /*91f0*/  FFMA.FTZ R68, R68, R33, R65 ;  /* 0x0000002144447223 */ /* 0x000fe20000010041 */
[C---:B------:R-:W-:Y:S01]  /*9200*/  FMUL.FTZ R33, R81.reuse, R34 ;  /* 0x0000002251217220 */ /* 0x040fe20000410000 */
[----:B------:R-:W-:Y:S01]  /*9210*/  FMUL.FTZ R81, R81, R6 ;  /* 0x0000000651517220 */ /* 0x000fe20000410000 */
[----:B------:R-:W-:Y:S01]  /*9220*/  FMUL.FTZ R65, R109, R162 ;  /* 0x000000a26d417220 */ /* 0x000fe20000410000 */
[-C--:B------:R-:W-:Y:S01]  /*9230*/  FFMA.FTZ R35, R38, R6.reuse, R35 ;  /* 0x0000000626237223 */ /* 0x080fe20000010023 */
[----:B------:R-:W-:Y:S01]  /*9240*/  FFMA.FTZ R33, R82, R6, R33 ;  /* 0x0000000652217223 */ /* 0x000fe20000010021 */
[----:B0-----:R-:W-:Y:S01]  /*9250*/  FMUL.FTZ R69, R6, UR33 ;  /* 0x0000002106457c20 */ /* 0x001fe20008410000 */
[----:B------:R-:W-:Y:S01]  /*9260*/  FFMA.FTZ R82, R82, R34, -R81 ;  /* 0x0000002252527223 */ /* 0x000fe20000010851 */
[----:B------:R-:W-:Y:S01]  /*9270*/  FFMA.FTZ R71, R161, R36, R68 ;  /* 0x00000024a1477223 */ /* 0x000fe20000010044 */
[----:B-1----:R-:W-:Y:S01]  /*9280*/  FMUL.FTZ R67, R34, UR33 ;  /* 0x0000002122437c20 */ /* 0x002fe20008410000 */
[----:B------:R-:W-:Y:S01]  /*9290*/  FADD.FTZ R33, R8, R33 ;  /* 0x0000002108217221 */ /* 0x000fe20000010000 */
[-C--:B------:R-:W-:Y:S01]  /*92a0*/  FFMA.FTZ R37, R37, -R65.reuse, R205 ;  /* 0x8000004125257223 */ /* 0x080fe200000100cd */
[----:B------:R-:W-:Y:S01]  /*92b0*/  FFMA.FTZ R36, R34, UR46, -R69 ;  /* 0x0000002e22247c23 */ /* 0x000fe20008010845 */
[----:B------:R-:W-:Y:S01]  /*92c0*/  FFMA.FTZ R8, R6, UR46, R67 ;  /* 0x0000002e06087c23 */ /* 0x000fe20008010043 */
[C---:B------:R-:W-:Y:S01]  /*92d0*/  FMUL.FTZ R6, R109.reuse, R6 ;  /* 0x000000066d067220 */ /* 0x040fe20000410000 */
[----:B------:R-:W-:Y:S01]  /*92e0*/  FMUL.FTZ R34, R109, R34 ;  /* 0x000000226d227220 */ /* 0x000fe20000410000 */
[----:B------:R-:W-:Y:S01]  /*92f0*/  FADD.FTZ R82, R7, R82 ;  /* 0x0000005207527221 */ /* 0x000fe20000010000 */
[----:B------:R-:W-:Y:S01]  /*9300*/  FFMA.FTZ R65, -R38, R65, R204 ;  /* 0x0000004126417223 */ /* 0x000fe200000101cc */
[C---:B------:R-:W-:Y:S01]  /*9310*/  FMUL.FTZ R7, R37.reuse, R6 ;  /* 0x0000000625077220 */ /* 0x040fe20000410000 */
[C---:B------:R-:W-:Y:S01]  /*9320*/  FMUL.FTZ R38, R37.reuse, R34 ;  /* 0x0000002225267220 */ /* 0x040fe20000410000 */
[----:B------:R-:W-:Y:S01]  /*9330*/  FMUL.FTZ R36, R37, R36 ;  /* 0x0000002425247220 */ /* 0x000fe20000410000 */
[C---:B------:R-:W-:Y:S01]  /*9340*/  FMUL.FTZ R67, R162.reuse, R6 ;  /* 0x00000006a2437220 */ /* 0x040fe20000410000 */
[-C--:B------:R-:W-:Y:S01]  /*9350*/  FMUL.FTZ R69, R162, R34.reuse ;  /* 0x00000022a2457220 */ /* 0x080fe20000410000 */
[C---:B------:R-:W-:Y:S01]  /*9360*/  FFMA.FTZ R7, R65.reuse, R34, -R7 ;  /* 0x0000002241077223 */ /* 0x040fe20000010807 */
[C---:B------:R-:W-:Y:S01]  /*9370*/  FFMA.FTZ R6, R65.reuse, R6, R38 ;  /* 0x0000000641067223 */ /* 0x040fe20000010026 */
[----:B------:R-:W-:Y:S01]  /*9380*/  FMUL.FTZ R34, R110, R163 ;  /* 0x000000a36e227220 */ /* 0x000fe20000410000 */
[----:B------:R-:W-:Y:S01]  /*9390*/  FFMA.FTZ R65, R65, R8, R36 ;  /* 0x0000000841417223 */ /* 0x000fe20000010024 */
[-C--:B------:R-:W-:Y:S01]  /*93a0*/  FMUL.FTZ R37, R83, R82.reuse ;  /* 0x0000005253257220 */ /* 0x080fe20000410000 */
[C---:B------:R-:W-:Y:S01]  /*93b0*/  FMUL.FTZ R8, R39.reuse, R82 ;  /* 0x0000005227087220 */ /* 0x040fe20000410000 */
[-C--:B------:R-:W-:Y:S01]  /*93c0*/  FFMA.FTZ R39, R39, -R34.reuse, R207 ;  /* 0x8000002227277223 */ /* 0x080fe200000100cf */
[----:B------:R-:W-:Y:S01]  /*93d0*/  FFMA.FTZ R34, -R40, R34, R206 ;  /* 0x0000002228227223 */ /* 0x000fe200000101ce */
[-C--:B------:R-:W-:Y:S01]  /*93e0*/  FFMA.FTZ R37, R84, R33.reuse, R37 ;  /* 0x0000002154257223 */ /* 0x080fe20000010025 */
[-C--:B------:R-:W-:Y:S01]  /*93f0*/  FFMA.FTZ R40, R40, R33.reuse, R8 ;  /* 0x0000002128287223 */ /* 0x080fe20000010008 */
[----:B------:R-:W-:Y:S01]  /*9400*/  FMUL.FTZ R8, R82, UR33 ;  /* 0x0000002152087c20 */ /* 0x000fe20008410000 */
[-C--:B------:R-:W-:Y:S01]  /*9410*/  FMUL.FTZ R83, R83, R33.reuse ;  /* 0x0000002153537220 */ /* 0x080fe20000410000 */
[C---:B------:R-:W-:Y:S01]  /*9420*/  FMUL.FTZ R36, R33.reuse, UR33 ;  /* 0x0000002121247c20 */ /* 0x040fe20008410000 */
[----:B------:R-:W-:Y:S01]  /*9430*/  FADD.FTZ R10, R10, R37 ;  /* 0x000000250a0a7221 */ /* 0x000fe20000010000 */
[----:B------:R-:W-:Y:S01]  /*9440*/  FFMA.FTZ R37, R33, UR46, R8 ;  /* 0x0000002e21257c23 */ /* 0x000fe20008010008 */
[-C--:B------:R-:W-:Y:S01]  /*9450*/  FFMA.FTZ R84, R84, R82.reuse, -R83 ;  /* 0x0000005254547223 */ /* 0x080fe20000010853 */
[----:B------:R-:W-:Y:S01]  /*9460*/  FMUL.FTZ R8, R110, R33 ;  /* 0x000000216e087220 */ /* 0x000fe20000410000 */
[----:B------:R-:W-:Y:S01]  /*9470*/  FFMA.FTZ R36, R82, UR46, -R36 ;  /* 0x0000002e52247c23 */ /* 0x000fe20008010824 */
[-C--:B------:R-:W-:Y:S01]  /*9480*/  FFMA.FTZ R146, R109, R35.reuse, R146 ;  /* 0x000000236d927223 */ /* 0x080fe20000010092 */
[----:B------:R-:W-:Y:S01]  /*9490*/  FFMA.FTZ R66, R162, R35, R65 ;  /* 0x00000023a2427223 */ /* 0x000fe20000010041 */
[----:B------:R-:W-:Y:S01]  /*94a0*/  FMUL.FTZ R38, R110, R82 ;  /* 0x000000526e267220 */ /* 0x000fe20000410000 */
[----:B------:R-:W-:Y:S01]  /*94b0*/  FADD.FTZ R84, R9, R84 ;  /* 0x0000005409547221 */ /* 0x000fe20000010000 */
[C---:B------:R-:W-:Y:S01]  /*94c0*/  FMUL.FTZ R35, R39.reuse, R8 ;  /* 0x0000000827237220 */ /* 0x040fe20000410000 */
[C---:B------:R-:W-:Y:S01]  /*94d0*/  FMUL.FTZ R9, R39.reuse, R36 ;  /* 0x0000002427097220 */ /* 0x040fe20000410000 */
[-C--:B------:R-:W-:Y:S01]  /*94e0*/  FMUL.FTZ R33, R39, R38.reuse ;  /* 0x0000002627217220 */ /* 0x080fe20000410000 */
[-C--:B------:R-:W-:Y:S01]  /*94f0*/  FMUL.FTZ R65, R163, R38.reuse ;  /* 0x00000026a3417220 */ /* 0x080fe20000410000 */
[C---:B------:R-:W-:Y:S01]  /*9500*/  FFMA.FTZ R35, R34.reuse, R38, -R35 ;  /* 0x0000002622237223 */ /* 0x040fe20000010823 */
[C---:B------:R-:W-:Y:S01]  /*9510*/  FFMA.FTZ R38, R34.reuse, R37, R9 ;  /* 0x0000002522267223 */ /* 0x040fe20000010009 */
[----:B------:R-:W-:Y:S01]  /*9520*/  FMUL.FTZ R9, R85, R84 ;  /* 0x0000005455097220 */ /* 0x000fe20000410000 */
[-C--:B------:R-:W-:Y:S01]  /*9530*/  FMUL.FTZ R39, R163, R8.reuse ;  /* 0x00000008a3277220 */ /* 0x080fe20000410000 */
[----:B------:R-:W-:Y:S01]  /*9540*/  FFMA.FTZ R36, R34, R8, R33 ;  /* 0x0000000822247223 */ /* 0x000fe20000010021 */
[----:B------:R-:W-:Y:S01]  /*9550*/  FMUL.FTZ R8, R111, R164 ;  /* 0x000000a46f087220 */ /* 0x000fe20000410000 */
[-C--:B------:R-:W-:Y:S01]  /*9560*/  FFMA.FTZ R9, R86, R10.reuse, R9 ;  /* 0x0000000a56097223 */ /* 0x080fe20000010009 */
[----:B------:R-:W-:Y:S01]  /*9570*/  FMUL.FTZ R37, R84, UR33 ;  /* 0x0000002154257c20 */ /* 0x000fe20008410000 */
[----:B------:R-:W-:Y:S01]  /*9580*/  FMUL.FTZ R85, R85, R10 ;  /* 0x0000000a55557220 */ /* 0x000fe20000410000 */
[----:B------:R-:W-:Y:S01]  /*9590*/  FADD.FTZ R188, R71, R188 ;  /* 0x000000bc47bc7221 */ /* 0x000fe20000010000 */
[----:B------:R-:W-:Y:S01]  /*95a0*/  FMUL.FTZ R34, R10, UR33 ;  /* 0x000000210a227c20 */ /* 0x000fe20008410000 */
[----:B------:R0:W-:Y:S01]  /*95b0*/  STS [R32+0x2158], R39 ;  /* 0x0021582720007388 */ /* 0x0001e20000000800 */
[C---:B------:R-:W-:Y:S01]  /*95c0*/  FMUL.FTZ R33, R41.reuse, R84 ;  /* 0x0000005429217220 */ /* 0x040fe20000410000 */
[----:B------:R-:W-:Y:S01]  /*95d0*/  FADD.FTZ R71, R12, R9 ;  /* 0x000000090c477221 */ /* 0x000fe20000010000 */
[----:B------:R-:W-:Y:S01]  /*95e0*/  FFMA.FTZ R41, R41, -R8, R209 ;  /* 0x8000000829297223 */ /* 0x000fe200000100d1 */
[----:B------:R-:W-:Y:S01]  /*95f0*/  FFMA.FTZ R9, R10, UR46, R37 ;  /* 0x0000002e0a097c23 */ /* 0x000fe20008010025 */
[----:B------:R-:W-:Y:S01]  /*9600*/  FFMA.FTZ R86, R86, R84, -R85 ;  /* 0x0000005456567223 */ /* 0x000fe20000010855 */
[C---:B------:R-:W-:Y:S01]  /*9610*/  FMUL.FTZ R37, R111.reuse, R10 ;  /* 0x0000000a6f257220 */ /* 0x040fe20000410000 */
[----:B------:R-:W-:Y:S01]  /*9620*/  FFMA.FTZ R34, R84, UR46, -R34 ;  /* 0x0000002e54227c23 */ /* 0x000fe20008010822 */
[----:B------:R1:W-:Y:S01]  /*9630*/  STS [R32+0x215c], R65 ;  /* 0x00215c4120007388 */ /* 0x0003e20000000800 */
[C---:B------:R-:W-:Y:S01]  /*9640*/  FFMA.FTZ R8, -R42.reuse, R8, R208 ;  /* 0x000000082a087223 */ /* 0x040fe200000101d0 */
[----:B0-----:R-:W-:Y:S01]  /*9650*/  FMUL.FTZ R39, R111, R84 ;  /* 0x000000546f277220 */ /* 0x001fe20000410000 */
[----:B------:R-:W-:Y:S01]  /*9660*/  FFMA.FTZ R33, R42, R10, R33 ;  /* 0x0000000a2a217223 */ /* 0x000fe20000010021 */
[----:B------:R-:W-:Y:S01]  /*9670*/  FADD.FTZ R86, R11, R86 ;  /* 0x000000560b567221 */ /* 0x000fe20000010000 */
[C---:B------:R-:W-:Y:S01]  /*9680*/  FMUL.FTZ R10, R41.reuse, R37 ;  /* 0x00000025290a7220 */ /* 0x040fe20000410000 */
[----:B------:R0:W-:Y:S01]  /*9690*/  STS [R32+0x2164], R69 ;  /* 0x0021644520007388 */ /* 0x0001e20000000800 */
[----:B------:R-:W-:Y:S01]  /*96a0*/  FMUL.FTZ R11, R41, R34 ;  /* 0x00000022290b7220 */ /* 0x000fe20000410000 */
[-C--:B------:R-:W-:Y:S01]  /*96b0*/  FFMA.FTZ R147, R110, R40.reuse, R147 ;  /* 0x000000286e937223 */ /* 0x080fe20000010093 */
[----:B------:R-:W-:Y:S01]  /*96c0*/  FFMA.FTZ R148, R111, R33, R148 ;  /* 0x000000216f947223 */ /* 0x000fe20000010094 */
[----:B-1----:R-:W-:Y:S01]  /*96d0*/  FMUL.FTZ R65, R41, R39 ;  /* 0x0000002729417220 */ /* 0x002fe20000410000 */
[----:B------:R1:W-:Y:S01]  /*96e0*/  STS [R32+0x2160], R67 ;  /* 0x0021604320007388 */ /* 0x0003e20000000800 */
[-C--:B------:R-:W-:Y:S01]  /*96f0*/  FMUL.FTZ R41, R164, R37.reuse ;  /* 0x00000025a4297220 */ /* 0x080fe20000410000 */
[----:B------:R-:W-:Y:S01]  /*9700*/  FADD.FTZ R187, R66, R187 ;  /* 0x000000bb42bb7221 */ /* 0x000fe20000010000 */
[----:B------:R-:W-:Y:S01]  /*9710*/  FADD.FTZ R189, R78, R189 ;  /* 0x000000bd4ebd7221 */ /* 0x000fe20000010000 */
[----:B------:R-:W-:Y:S01]  /*9720*/  STS [R32+0x2174], R75 ;  /* 0x0021744b20007388 */ /* 0x000fe20000000800 */
[----:B0-----:R-:W-:Y:S01]  /*9730*/  FFMA.FTZ R69, R163, R40, R38 ;  /* 0x00000028a3457223 */ /* 0x001fe20000010026 */
[C---:B------:R-:W-:Y:S01]  /*9740*/  FFMA.FTZ R38, R8.reuse, R37, R65 ;  /* 0x0000002508267223 */ /* 0x040fe20000010041 */
[----:B------:R-:W-:Y:S01]  /*9750*/  FFMA.FTZ R37, R8, R39, -R10 ;  /* 0x0000002708257223 */ /* 0x000fe2000001080a */
[----:B------:R-:W-:Y:S01]  /*9760*/  FMUL.FTZ R10, R86, UR33 ;  /* 0x00000021560a7c20 */ /* 0x000fe20008410000 */
[----:B------:R-:W-:Y:S01]  /*9770*/  FMUL.FTZ R40, R112, R71 ;  /* 0x0000004770287220 */ /* 0x000fe20000410000 */
[----:B-1----:R-:W-:Y:S01]  /*9780*/  FMUL.FTZ R67, R164, R39 ;  /* 0x00000027a4437220 */ /* 0x002fe20000410000 */
[----:B------:R-:W-:Y:S01]  /*9790*/  FFMA.FTZ R39, R8, R9, R11 ;  /* 0x0000000908277223 */ /* 0x000fe2000001000b */
[----:B------:R-:W-:Y:S01]  /*97a0*/  FMUL.FTZ R8, R112, R165 ;  /* 0x000000a570087220 */ /* 0x000fe20000410000 */
[-C--:B------:R-:W-:Y:S01]  /*97b0*/  FMUL.FTZ R11, R43, R86.reuse ;  /* 0x000000562b0b7220 */ /* 0x080fe20000410000 */
[C---:B------:R-:W-:Y:S01]  /*97c0*/  FMUL.FTZ R9, R87.reuse, R86 ;  /* 0x0000005657097220 */ /* 0x040fe20000410000 */
[-C--:B------:R-:W-:Y:S01]  /*97d0*/  FMUL.FTZ R87, R87, R71.reuse ;  /* 0x0000004757577220 */ /* 0x080fe20000410000 */
[-C--:B------:R-:W-:Y:S01]  /*97e0*/  FFMA.FTZ R43, R43, -R8.reuse, R211 ;  /* 0x800000082b2b7223 */ /* 0x080fe200000100d3 */
[C---:B------:R-:W-:Y:S01]  /*97f0*/  FFMA.FTZ R8, -R44.reuse, R8, R210 ;  /* 0x000000082c087223 */ /* 0x040fe200000101d2 */
[-C--:B------:R-:W-:Y:S01]  /*9800*/  FFMA.FTZ R44, R44, R71.reuse, R11 ;  /* 0x000000472c2c7223 */ /* 0x080fe2000001000b */
[C---:B------:R-:W-:Y:S01]  /*9810*/  FMUL.FTZ R11, R71.reuse, UR33 ;  /* 0x00000021470b7c20 */ /* 0x040fe20008410000 */
[C---:B------:R-:W-:Y:S01]  /*9820*/  FFMA.FTZ R9, R88.reuse, R71, R9 ;  /* 0x0000004758097223 */ /* 0x040fe20000010009 */
[----:B------:R-:W-:Y:S01]  /*9830*/  FFMA.FTZ R88, R88, R86, -R87 ;  /* 0x0000005658587223 */ /* 0x000fe20000010857 */
[----:B------:R-:W-:Y:S01]  /*9840*/  FFMA.FTZ R34, R164, R33, R39 ;  /* 0x00000021a4227223 */ /* 0x000fe20000010027 */
[----:B------:R-:W-:Y:S01]  /*9850*/  FFMA.FTZ R12, R86, UR46, -R11 ;  /* 0x0000002e560c7c23 */ /* 0x000fe2000801080b */
[----:B------:R-:W-:Y:S01]  /*9860*/  FADD.FTZ R42, R14, R9 ;  /* 0x000000090e2a7221 */ /* 0x000fe20000010000 */
[----:B------:R-:W-:Y:S01]  /*9870*/  FFMA.FTZ R9, R71, UR46, R10 ;  /* 0x0000002e47097c23 */ /* 0x000fe2000801000a */
[----:B------:R-:W-:Y:S01]  /*9880*/  FADD.FTZ R88, R13, R88 ;  /* 0x000000580d587221 */ /* 0x000fe20000010000 */
[----:B------:R-:W-:Y:S01]  /*9890*/  FMUL.FTZ R11, R43, R12 ;  /* 0x0000000c2b0b7220 */ /* 0x000fe20000410000 */
[----:B------:R-:W-:Y:S01]  /*98a0*/  FMUL.FTZ R14, R112, R86 ;  /* 0x00000056700e7220 */ /* 0x000fe20000410000 */
[-C--:B------:R-:W-:Y:S01]  /*98b0*/  FMUL.FTZ R33, R165, R40.reuse ;  /* 0x00000028a5217220 */ /* 0x080fe20000410000 */
[----:B------:R-:W-:Y:S01]  /*98c0*/  FMUL.FTZ R39, R43, R40 ;  /* 0x000000282b277220 */ /* 0x000fe20000410000 */
[----:B------:R-:W-:Y:S01]  /*98d0*/  FFMA.FTZ R12, R8, R9, R11 ;  /* 0x00000009080c7223 */ /* 0x000fe2000001000b */
[C---:B------:R-:W-:Y:S01]  /*98e0*/  FMUL.FTZ R9, R89.reuse, R88 ;  /* 0x0000005859097220 */ /* 0x040fe20000410000 */
[----:B------:R-:W-:Y:S01]  /*98f0*/  FMUL.FTZ R89, R89, R42 ;  /* 0x0000002a59597220 */ /* 0x000fe20000410000 */
[----:B------:R-:W-:Y:S01]  /*9900*/  FMUL.FTZ R13, R43, R14 ;  /* 0x0000000e2b0d7220 */ /* 0x000fe20000410000 */
[----:B------:R-:W-:Y:S01]  /*9910*/  FMUL.FTZ R11, R45, R88 ;  /* 0x000000582d0b7220 */ /* 0x000fe20000410000 */
[C---:B------:R-:W-:Y:S01]  /*9920*/  FFMA.FTZ R9, R90.reuse, R42, R9 ;  /* 0x0000002a5a097223 */ /* 0x040fe20000010009 */
[----:B------:R-:W-:Y:S01]  /*9930*/  FFMA.FTZ R90, R90, R88, -R89 ;  /* 0x000000585a5a7223 */ /* 0x000fe20000010859 */
[C---:B------:R-:W-:Y:S01]  /*9940*/  FFMA.FTZ R40, R8.reuse, R40, R13 ;  /* 0x0000002808287223 */ /* 0x040fe2000001000d */
[----:B------:R-:W-:Y:S01]  /*9950*/  FFMA.FTZ R39, R8, R14, -R39 ;  /* 0x0000000e08277223 */ /* 0x000fe20000010827 */
[----:B------:R0:W-:Y:S01]  /*9960*/  STS [R32+0x2148], R33 ;  /* 0x0021482120007388 */ /* 0x0001e20000000800 */
[----:B------:R-:W-:Y:S01]  /*9970*/  FMUL.FTZ R8, R113, R166 ;  /* 0x000000a671087220 */ /* 0x000fe20000410000 */
[----:B------:R-:W-:Y:S01]  /*9980*/  FADD.FTZ R15, R15, R90 ;  /* 0x0000005a0f0f7221 */ /* 0x000fe20000010000 */
[----:B------:R-:W-:Y:S01]  /*9990*/  FMUL.FTZ R13, R42, UR33 ;  /* 0x000000212a0d7c20 */ /* 0x000fe20008410000 */
[----:B------:R1:W-:Y:S01]  /*99a0*/  STS [R32+0x2150], R41 ;  /* 0x0021502920007388 */ /* 0x0003e20000000800 */
[-C--:B------:R-:W-:Y:S01]  /*99b0*/  FFMA.FTZ R45, R45, -R8.reuse, R212 ;  /* 0x800000082d2d7223 */ /* 0x080fe200000100d4 */
[----:B------:R-:W-:Y:S01]  /*99c0*/  FFMA.FTZ R10, -R46, R8, R213 ;  /* 0x000000082e0a7223 */ /* 0x000fe200000101d5 */
[----:B------:R-:W-:Y:S01]  /*99d0*/  FFMA.FTZ R71, R165, R44, R12 ;  /* 0x0000002ca5477223 */ /* 0x000fe2000001000c */
[----:B------:R-:W-:Y:S01]  /*99e0*/  FMUL.FTZ R12, R88, UR33 ;  /* 0x00000021580c7c20 */ /* 0x000fe20008410000 */
[----:B------:R-:W-:Y:S01]  /*99f0*/  FADD.FTZ R186, R69, R186 ;  /* 0x000000ba45ba7221 */ /* 0x000fe20000010000 */
[----:B0-----:R-:W-:Y:S01]  /*9a00*/  FFMA.FTZ R33, R46, R42, R11 ;  /* 0x0000002a2e217223 */ /* 0x001fe2000001000b */
[----:B------:R-:W-:Y:S01]  /*9a10*/  FADD.FTZ R11, R16, R9 ;  /* 0x00000009100b7221 */ /* 0x000fe20000010000 */
[----:B------:R-:W-:Y:S01]  /*9a20*/  FMUL.FTZ R9, R91, R15 ;  /* 0x0000000f5b097220 */ /* 0x000fe20000410000 */
[----:B------:R0:W-:Y:S01]  /*9a30*/  STS [R32+0x2154], R67 ;  /* 0x0021544320007388 */ /* 0x0001e20000000800 */
[----:B-1----:R-:W-:Y:S01]  /*9a40*/  FMUL.FTZ R41, R165, R14 ;  /* 0x0000000ea5297220 */ /* 0x002fe20000410000 */
[-C--:B------:R-:W-:Y:S01]  /*9a50*/  FMUL.FTZ R8, R91, R11.reuse ;  /* 0x0000000b5b087220 */ /* 0x080fe20000410000 */
[----:B------:R-:W-:Y:S01]  /*9a60*/  FFMA.FTZ R9, R92, R11, R9 ;  /* 0x0000000b5c097223 */ /* 0x000fe20000010009 */
[----:B------:R-:W-:Y:S01]  /*9a70*/  FFMA.FTZ R14, R88, UR46, -R13 ;  /* 0x0000002e580e7c23 */ /* 0x000fe2000801080d */
[----:B------:R-:W-:Y:S01]  /*9a80*/  FMUL.FTZ R69, R113, R88 ;  /* 0x0000005871457220 */ /* 0x000fe20000410000 */
[----:B------:R-:W-:Y:S01]  /*9a90*/  FFMA.FTZ R8, R92, R15, -R8 ;  /* 0x0000000f5c087223 */ /* 0x000fe20000010808 */
[----:B------:R-:W-:Y:S01]  /*9aa0*/  FADD.FTZ R13, R18, R9 ;  /* 0x00000009120d7221 */ /* 0x000fe20000010000 */
[----:B------:R-:W-:Y:S01]  /*9ab0*/  FFMA.FTZ R43, R42, UR46, R12 ;  /* 0x0000002e2a2b7c23 */ /* 0x000fe2000801000c */
[----:B------:R-:W-:Y:S01]  /*9ac0*/  FMUL.FTZ R65, R45, R14 ;  /* 0x0000000e2d417220 */ /* 0x000fe20000410000 */
[----:B------:R-:W-:Y:S01]  /*9ad0*/  FADD.FTZ R17, R17, R8 ;  /* 0x0000000811117221 */ /* 0x000fe20000010000 */
[----:B------:R-:W-:Y:S01]  /*9ae0*/  FMUL.FTZ R8, R93, R13 ;  /* 0x0000000d5d087220 */ /* 0x000fe20000410000 */
[----:B0-----:R-:W-:Y:S01]  /*9af0*/  FMUL.FTZ R67, R113, R42 ;  /* 0x0000002a71437220 */ /* 0x001fe20000410000 */
[----:B------:R0:W-:Y:S01]  /*9b00*/  STS [R32+0x214c], R41 ;  /* 0x00214c2920007388 */ /* 0x0001e20000000800 */
[-C--:B------:R-:W-:Y:S01]  /*9b10*/  FMUL.FTZ R9, R93, R17.reuse ;  /* 0x000000115d097220 */ /* 0x080fe20000410000 */
[----:B------:R-:W-:Y:S01]  /*9b20*/  FFMA.FTZ R8, R94, R17, -R8 ;  /* 0x000000115e087223 */ /* 0x000fe20000010808 */
[----:B------:R-:W-:Y:S01]  /*9b30*/  FFMA.FTZ R149, R112, R44, R149 ;  /* 0x0000002c70957223 */ /* 0x000fe20000010095 */
[----:B------:R-:W-:Y:S01]  /*9b40*/  FMUL.FTZ R42, R45, R67 ;  /* 0x000000432d2a7220 */ /* 0x000fe20000410000 */
[----:B------:R-:W-:Y:S01]  /*9b50*/  FFMA.FTZ R9, R94, R13, R9 ;  /* 0x0000000d5e097223 */ /* 0x000fe20000010009 */
[----:B------:R-:W-:Y:S01]  /*9b60*/  FFMA.FTZ R65, R10, R43, R65 ;  /* 0x0000002b0a417223 */ /* 0x000fe20000010041 */
[----:B------:R-:W-:Y:S01]  /*9b70*/  FADD.FTZ R44, R19, R8 ;  /* 0x00000008132c7221 */ /* 0x000fe20000010000 */
[----:B------:R-:W-:Y:S01]  /*9b80*/  FMUL.FTZ R12, R116, R167 ;  /* 0x000000a7740c7220 */ /* 0x000fe20000410000 */
[----:B------:R-:W-:Y:S01]  /*9b90*/  FADD.FTZ R43, R20, R9 ;  /* 0x00000009142b7221 */ /* 0x000fe20000010000 */
[-C--:B0-----:R-:W-:Y:S01]  /*9ba0*/  FMUL.FTZ R41, R45, R69.reuse ;  /* 0x000000452d297220 */ /* 0x081fe20000410000 */
[C---:B------:R-:W-:Y:S01]  /*9bb0*/  FFMA.FTZ R42, R10.reuse, R69, -R42 ;  /* 0x000000450a2a7223 */ /* 0x040fe2000001082a */
[C---:B------:R-:W-:Y:S01]  /*9bc0*/  FMUL.FTZ R9, R95.reuse, R44 ;  /* 0x0000002c5f097220 */ /* 0x040fe20000410000 */
[----:B------:R-:W-:Y:S01]  /*9bd0*/  FMUL.FTZ R95, R95, R43 ;  /* 0x0000002b5f5f7220 */ /* 0x000fe20000410000 */
[----:B------:R-:W-:Y:S01]  /*9be0*/  FFMA.FTZ R41, R10, R67, R41 ;  /* 0x000000430a297223 */ /* 0x000fe20000010029 */
[C---:B------:R-:W-:Y:S01]  /*9bf0*/  FMUL.FTZ R10, R47.reuse, R15 ;  /* 0x0000000f2f0a7220 */ /* 0x040fe20000410000 */
[-C--:B------:R-:W-:Y:S01]  /*9c00*/  FFMA.FTZ R47, R47, -R12.reuse, R215 ;  /* 0x8000000c2f2f7223 */ /* 0x080fe200000100d7 */
[----:B------:R-:W-:Y:S01]  /*9c10*/  FFMA.FTZ R12, -R48, R12, R214 ;  /* 0x0000000c300c7223 */ /* 0x000fe200000101d6 */
[----:B------:R-:W-:Y:S01]  /*9c20*/  FFMA.FTZ R9, R96, R43, R9 ;  /* 0x0000002b60097223 */ /* 0x000fe20000010009 */
[----:B------:R-:W-:Y:S01]  /*9c30*/  FFMA.FTZ R48, R48, R11, R10 ;  /* 0x0000000b30307223 */ /* 0x000fe2000001000a */
[----:B------:R-:W-:Y:S01]  /*9c40*/  FFMA.FTZ R96, R96, R44, -R95 ;  /* 0x0000002c60607223 */ /* 0x000fe2000001085f */
[----:B------:R-:W-:Y:S01]  /*9c50*/  FMUL.FTZ R10, R11, UR33 ;  /* 0x000000210b0a7c20 */ /* 0x000fe20008410000 */
[----:B------:R-:W-:Y:S01]  /*9c60*/  FMUL.FTZ R8, R15, UR33 ;  /* 0x000000210f087c20 */ /* 0x000fe20008410000 */
[----:B------:R-:W-:Y:S01]  /*9c70*/  FADD.FTZ R9, R22, R9 ;  /* 0x0000000916097221 */ /* 0x000fe20000010000 */
[----:B------:R-:W-:Y:S01]  /*9c80*/  FADD.FTZ R21, R21, R96 ;  /* 0x0000006015157221 */ /* 0x000fe20000010000 */
[----:B------:R-:W-:Y:S01]  /*9c90*/  FFMA.FTZ R10, R15, UR46, -R10 ;  /* 0x0000002e0f0a7c23 */ /* 0x000fe2000801080a */
[C---:B------:R-:W-:Y:S01]  /*9ca0*/  FMUL.FTZ R16, R116.reuse, R15 ;  /* 0x0000000f74107220 */ /* 0x040fe20000410000 */
[----:B------:R-:W-:Y:S01]  /*9cb0*/  FFMA.FTZ R15, R11, UR46, R8 ;  /* 0x0000002e0b0f7c23 */ /* 0x000fe20008010008 */
[----:B------:R-:W-:Y:S01]  /*9cc0*/  FMUL.FTZ R14, R116, R11 ;  /* 0x0000000b740e7220 */ /* 0x000fe20000410000 */
[C---:B------:R-:W-:Y:S01]  /*9cd0*/  FMUL.FTZ R8, R97.reuse, R9 ;  /* 0x0000000961087220 */ /* 0x040fe20000410000 */
[-C--:B------:R-:W-:Y:S01]  /*9ce0*/  FMUL.FTZ R11, R97, R21.reuse ;  /* 0x00000015610b7220 */ /* 0x080fe20000410000 */
[C---:B------:R-:W-:Y:S01]  /*9cf0*/  FMUL.FTZ R45, R47.reuse, R16 ;  /* 0x000000102f2d7220 */ /* 0x040fe20000410000 */
[C---:B------:R-:W-:Y:S01]  /*9d00*/  FMUL.FTZ R19, R47.reuse, R10 ;  /* 0x0000000a2f137220 */ /* 0x040fe20000410000 */
[C---:B------:R-:W-:Y:S01]  /*9d10*/  FFMA.FTZ R8, R98.reuse, R21, -R8 ;  /* 0x0000001562087223 */ /* 0x040fe20000010808 */
[----:B------:R-:W-:Y:S01]  /*9d20*/  FFMA.FTZ R11, R98, R9, R11 ;  /* 0x00000009620b7223 */ /* 0x000fe2000001000b */
[----:B------:R-:W-:Y:S01]  /*9d30*/  FMUL.FTZ R47, R47, R14 ;  /* 0x0000000e2f2f7220 */ /* 0x000fe20000410000 */
[----:B------:R-:W-:Y:S01]  /*9d40*/  FFMA.FTZ R18, R166, R33, R65 ;  /* 0x00000021a6127223 */ /* 0x000fe20000010041 */
[----:B------:R-:W-:Y:S01]  /*9d50*/  FADD.FTZ R8, R23, R8 ;  /* 0x0000000817087221 */ /* 0x000fe20000010000 */
[----:B------:R-:W-:Y:S01]  /*9d60*/  FADD.FTZ R24, R24, R11 ;  /* 0x0000000b18187221 */ /* 0x000fe20000010000 */
[----:B------:R-:W-:Y:S01]  /*9d70*/  FMUL.FTZ R65, R167, R16 ;  /* 0x00000010a7417220 */ /* 0x000fe20000410000 */
[C---:B------:R-:W-:Y:S01]  /*9d80*/  FFMA.FTZ R45, R12.reuse, R14, R45 ;  /* 0x0000000e0c2d7223 */ /* 0x040fe2000001002d */
[C---:B------:R-:W-:Y:S01]  /*9d90*/  FMUL.FTZ R11, R99.reuse, R8 ;  /* 0x00000008630b7220 */ /* 0x040fe20000410000 */
[----:B------:R-:W-:Y:S01]  /*9da0*/  FMUL.FTZ R99, R99, R24 ;  /* 0x0000001863637220 */ /* 0x000fe20000410000 */
[----:B------:R-:W-:Y:S01]  /*9db0*/  FFMA.FTZ R46, R12, R16, -R47 ;  /* 0x000000100c2e7223 */ /* 0x000fe2000001082f */
[----:B------:R-:W-:Y:S01]  /*9dc0*/  FMUL.FTZ R10, R49, R17 ;  /* 0x00000011310a7220 */ /* 0x000fe20000410000 */
[C---:B------:R-:W-:Y:S01]  /*9dd0*/  FFMA.FTZ R11, R100.reuse, R24, R11 ;  /* 0x00000018640b7223 */ /* 0x040fe2000001000b */
[----:B------:R-:W-:Y:S01]  /*9de0*/  FFMA.FTZ R100, R100, R8, -R99 ;  /* 0x0000000864647223 */ /* 0x000fe20000010863 */
[----:B------:R-:W-:Y:S01]  /*9df0*/  FFMA.FTZ R150, R113, R33, R150 ;  /* 0x0000002171967223 */ /* 0x000fe20000010096 */
[----:B------:R-:W-:Y:S01]  /*9e00*/  FFMA.FTZ R12, R12, R15, R19 ;  /* 0x0000000f0c0c7223 */ /* 0x000fe20000010013 */
[----:B------:R-:W-:Y:S01]  /*9e10*/  FADD.FTZ R11, R26, R11 ;  /* 0x0000000b1a0b7221 */ /* 0x000fe20000010000 */
[----:B------:R-:W-:Y:S01]  /*9e20*/  FADD.FTZ R25, R25, R100 ;  /* 0x0000006419197221 */ /* 0x000fe20000010000 */
[----:B------:R-:W-:Y:S01]  /*9e30*/  FMUL.FTZ R33, R167, R14 ;  /* 0x0000000ea7217220 */ /* 0x000fe20000410000 */
[----:B------:R-:W-:Y:S01]  /*9e40*/  FADD.FTZ R183, R18, R183 ;  /* 0x000000b712b77221 */ /* 0x000fe20000010000 */
[----:B------:R-:W-:Y:S01]  /*9e50*/  FMUL.FTZ R14, R13, UR33 ;  /* 0x000000210d0e7c20 */ /* 0x000fe20008410000 */
[C---:B------:R-:W-:Y:S01]  /*9e60*/  FMUL.FTZ R15, R101.reuse, R25 ;  /* 0x00000019650f7220 */ /* 0x040fe20000410000 */
[----:B------:R0:W-:Y:S01]  /*9e70*/  STS [R32+0x213c], R65 ;  /* 0x00213c4120007388 */ /* 0x0001e20000000800 */
[----:B------:R-:W-:Y:S01]  /*9e80*/  FMUL.FTZ R18, R118, R168 ;  /* 0x000000a876127220 */ /* 0x000fe20000410000 */
[----:B------:R-:W-:Y:S01]  /*9e90*/  FFMA.FTZ R47, R50, R13, R10 ;  /* 0x0000000d322f7223 */ /* 0x000fe2000001000a */
[-C--:B------:R-:W-:Y:S01]  /*9ea0*/  FMUL.FTZ R10, R101, R11.reuse ;  /* 0x0000000b650a7220 */ /* 0x080fe20000410000 */
[C---:B------:R-:W-:Y:S01]  /*9eb0*/  FFMA.FTZ R15, R102.reuse, R11, R15 ;  /* 0x0000000b660f7223 */ /* 0x040fe2000001000f */
[----:B------:R-:W-:Y:S01]  /*9ec0*/  FFMA.FTZ R14, R17, UR46, -R14 ;  /* 0x0000002e110e7c23 */ /* 0x000fe2000801080e */
[----:B------:R-:W-:Y:S01]  /*9ed0*/  FFMA.FTZ R49, R49, -R18, R216 ;  /* 0x8000001231317223 */ /* 0x000fe200000100d8 */
[----:B------:R1:W-:Y:S01]  /*9ee0*/  STS [R32+0x2138], R33 ;  /* 0x0021382120007388 */ /* 0x0003e20000000800 */
[----:B------:R-:W-:Y:S01]  /*9ef0*/  FFMA.FTZ R10, R102, R25, -R10 ;  /* 0x00000019660a7223 */ /* 0x000fe2000001080a */
[----:B------:R-:W-:Y:S01]  /*9f00*/  FADD.FTZ R28, R28, R15 ;  /* 0x0000000f1c1c7221 */ /* 0x000fe20000010000 */
[----:B0-----:R-:W-:Y:S01]  /*9f10*/  FFMA.FTZ R65, R167, R48, R12 ;  /* 0x00000030a7417223 */ /* 0x001fe2000001000c */
[----:B------:R-:W-:Y:S01]  /*9f20*/  FMUL.FTZ R12, R17, UR33 ;  /* 0x00000021110c7c20 */ /* 0x000fe20008410000 */
[----:B------:R-:W-:Y:S01]  /*9f30*/  FMUL.FTZ R17, R118, R17 ;  /* 0x0000001176117220 */ /* 0x000fe20000410000 */
[----:B------:R-:W-:Y:S01]  /*9f40*/  FFMA.FTZ R18, -R50, R18, R217 ;  /* 0x0000001232127223 */ /* 0x000fe200000101d9 */
[----:B------:R-:W-:Y:S01]  /*9f50*/  FADD.FTZ R10, R27, R10 ;  /* 0x0000000a1b0a7221 */ /* 0x000fe20000010000 */
[----:B------:R-:W-:Y:S01]  /*9f60*/  FFMA.FTZ R151, R116, R48, R151 ;  /* 0x0000003074977223 */ /* 0x000fe20000010097 */
[----:B------:R-:W-:Y:S01]  /*9f70*/  FMUL.FTZ R15, R49, R17 ;  /* 0x00000011310f7220 */ /* 0x000fe20000410000 */
[----:B-1----:R-:W-:Y:S01]  /*9f80*/  FFMA.FTZ R33, R13, UR46, R12 ;  /* 0x0000002e0d217c23 */ /* 0x002fe2000801000c */
[----:B------:R-:W-:Y:S01]  /*9f90*/  FMUL.FTZ R13, R118, R13 ;  /* 0x0000000d760d7220 */ /* 0x000fe20000410000 */
[C---:B------:R-:W-:Y:S01]  /*9fa0*/  FMUL.FTZ R75, R49.reuse, R14 ;  /* 0x0000000e314b7220 */ /* 0x040fe20000410000 */
[----:B------:R-:W-:Y:S01]  /*9fb0*/  FMUL.FTZ R16, R126, R174 ;  /* 0x000000ae7e107220 */ /* 0x000fe20000410000 */
[----:B------:R-:W-:Y:S01]  /*9fc0*/  FMUL.FTZ R67, R166, R67 ;  /* 0x00000043a6437220 */ /* 0x000fe20000410000 */
[-C--:B------:R-:W-:Y:S01]  /*9fd0*/  FMUL.FTZ R48, R49, R13.reuse ;  /* 0x0000000d31307220 */ /* 0x080fe20000410000 */
[-C--:B------:R-:W-:Y:S01]  /*9fe0*/  FFMA.FTZ R49, R18, R13.reuse, R15 ;  /* 0x0000000d12317223 */ /* 0x080fe2000001000f */
[----:B------:R-:W-:Y:S01]  /*9ff0*/  FMUL.FTZ R19, R168, R13 ;  /* 0x0000000da8137220 */ /* 0x000fe20000410000 */
[C---:B------:R-:W-:Y:S01]  /*a000*/  FMUL.FTZ R13, R103.reuse, R10 ;  /* 0x0000000a670d7220 */ /* 0x040fe20000410000 */
[-C--:B------:R-:W-:Y:S01]  /*a010*/  FMUL.FTZ R103, R103, R28.reuse ;  /* 0x0000001c67677220 */ /* 0x080fe20000410000 */
[-C--:B------:R-:W-:Y:S01]  /*a020*/  FFMA.FTZ R48, R18, R17.reuse, -R48 ;  /* 0x0000001112307223 */ /* 0x080fe20000010830 */
[----:B------:R-:W-:Y:S01]  /*a030*/  FMUL.FTZ R23, R168, R17 ;  /* 0x00000011a8177220 */ /* 0x000fe20000410000 */
[C---:B------:R-:W-:Y:S01]  /*a040*/  FFMA.FTZ R13, R104.reuse, R28, R13 ;  /* 0x0000001c680d7223 */ /* 0x040fe2000001000d */
[----:B------:R-:W-:Y:S01]  /*a050*/  FFMA.FTZ R104, R104, R10, -R103 ;  /* 0x0000000a68687223 */ /* 0x000fe20000010867 */
[----:B------:R-:W-:Y:S01]  /*a060*/  FADD.FTZ R182, R65, R182 ;  /* 0x000000b641b67221 */ /* 0x000fe20000010000 */
[----:B------:R-:W-:Y:S01]  /*a070*/  FMUL.FTZ R14, R125, R173 ;  /* 0x000000ad7d0e7220 */ /* 0x000fe20000410000 */
[-C--:B------:R-:W-:Y:S01]  /*a080*/  FFMA.FTZ R17, -R74, R16.reuse, R228 ;  /* 0x000000104a117223 */ /* 0x080fe200000101e4 */
[----:B------:R-:W-:Y:S01]  /*a090*/  FADD.FTZ R29, R29, R104 ;  /* 0x000000681d1d7221 */ /* 0x000fe20000010000 */
[----:B------:R-:W-:Y:S01]  /*a0a0*/  FADD.FTZ R13, R30, R13 ;  /* 0x0000000d1e0d7221 */ /* 0x000fe20000010000 */
[----:B------:R-:W-:Y:S01]  /*a0b0*/  FFMA.FTZ R16, R73, -R16, R229 ;  /* 0x8000001049107223 */ /* 0x000fe200000100e5 */
[----:B------:R-:W-:Y:S01]  /*a0c0*/  FMUL.FTZ R69, R166, R69 ;  /* 0x00000045a6457220 */ /* 0x000fe20000410000 */
[----:B------:R-:W-:Y:S01]  /*a0d0*/  FMUL.FTZ R65, R126, R29 ;  /* 0x0000001d7e417220 */ /* 0x000fe20000410000 */
[----:B------:R0:W-:Y:S01]  /*a0e0*/  STS [R32+0x2140], R67 ;  /* 0x0021404320007388 */ /* 0x0001e20000000800 */
[----:B------:R-:W-:Y:S01]  /*a0f0*/  FFMA.FTZ R15, -R72, R14, R226 ;  /* 0x0000000e480f7223 */ /* 0x000fe200000101e2 */
[----:B------:R-:W-:Y:S01]  /*a100*/  FMUL.FTZ R22, R124, R172 ;  /* 0x000000ac7c167220 */ /* 0x000fe20000410000 */
[----:B------:R-:W-:Y:S01]  /*a110*/  FFMA.FTZ R14, R59, -R14, R227 ;  /* 0x8000000e3b0e7223 */ /* 0x000fe200000100e3 */
[C---:B------:R-:W-:Y:S01]  /*a120*/  FMUL.FTZ R50, R125.reuse, R10 ;  /* 0x0000000a7d327220 */ /* 0x040fe20000410000 */
[----:B------:R-:W-:Y:S01]  /*a130*/  FMUL.FTZ R20, R16, R65 ;  /* 0x0000004110147220 */ /* 0x000fe20000410000 */
[----:B------:R1:W-:Y:S01]  /*a140*/  STS [R32+0x2144], R69 ;  /* 0x0021444520007388 */ /* 0x0003e20000000800 */
[----:B------:R-:W-:Y:S01]  /*a150*/  FFMA.FTZ R12, -R58, R22, R225 ;  /* 0x000000163a0c7223 */ /* 0x000fe200000101e1 */
[----:B------:R-:W-:Y:S01]  /*a160*/  FMUL.FTZ R66, R125, R28 ;  /* 0x0000001c7d427220 */ /* 0x000fe20000410000 */
[----:B------:R-:W-:Y:S01]  /*a170*/  FMUL.FTZ R30, R14, R50 ;  /* 0x000000320e1e7220 */ /* 0x000fe20000410000 */
[----:B0-----:R-:W-:Y:S01]  /*a180*/  FMUL.FTZ R67, R126, R13 ;  /* 0x0000000d7e437220 */ /* 0x001fe20000410000 */
[----:B------:R-:W-:Y:S01]  /*a190*/  FFMA.FTZ R22, R57, -R22, R224 ;  /* 0x8000001639167223 */ /* 0x000fe200000100e0 */
[----:B------:R0:W-:Y:S01]  /*a1a0*/  STS [R32+0x2130], R19 ;  /* 0x0021301320007388 */ /* 0x0001e20000000800 */
[----:B------:R-:W-:Y:S01]  /*a1b0*/  FADD.FTZ R184, R71, R184 ;  /* 0x000000b847b87221 */ /* 0x000fe20000010000 */
[-C--:B------:R-:W-:Y:S01]  /*a1c0*/  FMUL.FTZ R26, R16, R67.reuse ;  /* 0x00000043101a7220 */ /* 0x080fe20000410000 */
[C---:B------:R-:W-:Y:S01]  /*a1d0*/  FFMA.FTZ R20, R17.reuse, R67, R20 ;  /* 0x0000004311147223 */ /* 0x040fe20000010014 */
[C---:B-1----:R-:W-:Y:S01]  /*a1e0*/  FMUL.FTZ R69, R124.reuse, R25 ;  /* 0x000000197c457220 */ /* 0x042fe20000410000 */
[----:B------:R1:W-:Y:S01]  /*a1f0*/  STS [R32+0x2134], R23 ;  /* 0x0021341720007388 */ /* 0x0003e20000000800 */
[----:B------:R-:W-:Y:S01]  /*a200*/  FFMA.FTZ R26, R17, R65, -R26 ;  /* 0x00000041111a7223 */ /* 0x000fe2000001081a */
[----:B------:R-:W-:Y:S01]  /*a210*/  FADD.FTZ R20, RZ, R20 ;  /* 0x00000014ff147221 */ /* 0x000fe20000010000 */
[----:B------:R-:W-:Y:S01]  /*a220*/  FMUL.FTZ R71, R124, R11 ;  /* 0x0000000b7c477220 */ /* 0x000fe20000410000 */
[C---:B------:R-:W-:Y:S01]  /*a230*/  FMUL.FTZ R27, R22.reuse, R69 ;  /* 0x00000045161b7220 */ /* 0x040fe20000410000 */
[-C--:B0-----:R-:W-:Y:S01]  /*a240*/  FFMA.FTZ R19, R15, R66.reuse, R30 ;  /* 0x000000420f137223 */ /* 0x081fe2000001001e */
[----:B------:R-:W-:Y:S01]  /*a250*/  FADD.FTZ R26, RZ, R26 ;  /* 0x0000001aff1a7221 */ /* 0x000fe20000010000 */
[----:B------:R-:W-:Y:S01]  /*a260*/  FMUL.FTZ R30, R22, R71 ;  /* 0x00000047161e7220 */ /* 0x000fe20000410000 */
[----:B------:R-:W-:Y:S01]  /*a270*/  FFMA.FTZ R81, R18, R33, R75 ;  /* 0x0000002112517223 */ /* 0x000fe2000001004b */
[----:B------:R-:W-:Y:S01]  /*a280*/  FADD.FTZ R19, R20, R19 ;  /* 0x0000001314137221 */ /* 0x000fe20000010000 */
[----:B-1----:R-:W-:Y:S01]  /*a290*/  FMUL.FTZ R23, R14, R66 ;  /* 0x000000420e177220 */ /* 0x002fe20000410000 */
[C---:B------:R-:W-:Y:S01]  /*a2a0*/  FFMA.FTZ R20, R12.reuse, R71, R27 ;  /* 0x000000470c147223 */ /* 0x040fe2000001001b */
[----:B------:R-:W-:Y:S01]  /*a2b0*/  FMUL.FTZ R18, R121, R171 ;  /* 0x000000ab79127220 */ /* 0x000fe20000410000 */
[----:B------:R-:W-:Y:S01]  /*a2c0*/  FFMA.FTZ R30, R12, R69, -R30 ;  /* 0x000000450c1e7223 */ /* 0x000fe2000001081e */
[----:B------:R-:W-:Y:S01]  /*a2d0*/  FFMA.FTZ R23, R15, R50, -R23 ;  /* 0x000000320f177223 */ /* 0x000fe20000010817 */
[C---:B------:R-:W-:Y:S01]  /*a2e0*/  FMUL.FTZ R68, R121.reuse, R8 ;  /* 0x0000000879447220 */ /* 0x040fe20000410000 */
[----:B------:R-:W-:Y:S01]  /*a2f0*/  FMUL.FTZ R70, R121, R24 ;  /* 0x0000001879467220 */ /* 0x000fe20000410000 */
[----:B------:R-:W-:Y:S01]  /*a300*/  FADD.FTZ R185, R34, R185 ;  /* 0x000000b922b97221 */ /* 0x000fe20000010000 */
[----:B------:R-:W-:Y:S01]  /*a310*/  FADD.FTZ R23, R26, R23 ;  /* 0x000000171a177221 */ /* 0x000fe20000010000 */
[----:B------:R-:W-:Y:S01]  /*a320*/  FADD.FTZ R26, R19, R20 ;  /* 0x00000014131a7221 */ /* 0x000fe20000010000 */
[-C--:B------:R-:W-:Y:S01]  /*a330*/  FFMA.FTZ R20, R55, -R18.reuse, R223 ;  /* 0x8000001237147223 */ /* 0x080fe200000100df */
[----:B------:R-:W-:Y:S01]  /*a340*/  FFMA.FTZ R19, -R56, R18, R222 ;  /* 0x0000001238137223 */ /* 0x000fe200000101de */
[----:B------:R-:W-:Y:S01]  /*a350*/  FADD.FTZ R30, R23, R30 ;  /* 0x0000001e171e7221 */ /* 0x000fe20000010000 */
[----:B------:R-:W-:Y:S01]  /*a360*/  FMUL.FTZ R75, R120, R170 ;  /* 0x000000aa784b7220 */ /* 0x000fe20000410000 */
[C---:B------:R-:W-:Y:S01]  /*a370*/  FMUL.FTZ R34, R20.reuse, R68 ;  /* 0x0000004414227220 */ /* 0x040fe20000410000 */
[----:B------:R-:W-:Y:S01]  /*a380*/  FMUL.FTZ R23, R20, R70 ;  /* 0x0000004614177220 */ /* 0x000fe20000410000 */
[C---:B------:R-:W-:Y:S01]  /*a390*/  FFMA.FTZ R18, R51.reuse, -R77, R219 ;  /* 0x8000004d33127223 */ /* 0x040fe200000100db */
[----:B------:R-:W-:Y:S01]  /*a3a0*/  FMUL.FTZ R76, R51, R44 ;  /* 0x0000002c334c7220 */ /* 0x000fe20000410000 */
[C---:B------:R-:W-:Y:S01]  /*a3b0*/  FFMA.FTZ R27, R19.reuse, R70, R34 ;  /* 0x00000046131b7223 */ /* 0x040fe20000010022 */
[----:B------:R-:W-:Y:S01]  /*a3c0*/  FFMA.FTZ R33, R19, R68, -R23 ;  /* 0x0000004413217223 */ /* 0x000fe20000010817 */
[----:B------:R-:W-:Y:S01]  /*a3d0*/  FFMA.FTZ R34, -R54, R75, R221 ;  /* 0x0000004b36227223 */ /* 0x000fe200000101dd */
[----:B------:R-:W-:Y:S01]  /*a3e0*/  FFMA.FTZ R23, -R52, R77, R218 ;  /* 0x0000004d34177223 */ /* 0x000fe200000101da */
[----:B------:R-:W-:Y:S01]  /*a3f0*/  FADD.FTZ R26, R26, R27 ;  /* 0x0000001b1a1a7221 */ /* 0x000fe20000010000 */
[----:B------:R-:W-:Y:S01]  /*a400*/  FADD.FTZ R51, R30, R33 ;  /* 0x000000211e337221 */ /* 0x000fe20000010000 */
[----:B------:R-:W-:Y:S01]  /*a410*/  FFMA.FTZ R33, R53, -R75, R220 ;  /* 0x8000004b35217223 */ /* 0x000fe200000100dc */
[----:B------:R-:W-:Y:S01]  /*a420*/  FMUL.FTZ R27, R43, UR33 ;  /* 0x000000212b1b7c20 */ /* 0x000fe20008410000 */
[----:B------:R-:W-:Y:S01]  /*a430*/  FMUL.FTZ R75, R120, R9 ;  /* 0x00000009784b7220 */ /* 0x000fe20000410000 */
[----:B------:R-:W-:Y:S01]  /*a440*/  FFMA.FTZ R52, R52, R43, R76 ;  /* 0x0000002b34347223 */ /* 0x000fe2000001004c */
[----:B------:R-:W-:Y:S01]  /*a450*/  FMUL.FTZ R30, R44, UR33 ;  /* 0x000000212c1e7c20 */ /* 0x000fe20008410000 */
[----:B------:R-:W-:Y:S01]  /*a460*/  FMUL.FTZ R77, R120, R21 ;  /* 0x00000015784d7220 */ /* 0x000fe20000410000 */
[----:B------:R-:W-:Y:S01]  /*a470*/  FFMA.FTZ R27, R44, UR46, -R27 ;  /* 0x0000002e2c1b7c23 */ /* 0x000fe2000801081b */
[----:B------:R-:W-:Y:S01]  /*a480*/  FMUL.FTZ R78, R119, R44 ;  /* 0x0000002c774e7220 */ /* 0x000fe20000410000 */
[----:B------:R-:W-:Y:S01]  /*a490*/  FMUL.FTZ R44, R33, R75 ;  /* 0x0000004b212c7220 */ /* 0x000fe20000410000 */
[----:B------:R-:W-:Y:S01]  /*a4a0*/  FMUL.FTZ R76, R119, R43 ;  /* 0x0000002b774c7220 */ /* 0x000fe20000410000 */
[-C--:B------:R-:W-:Y:S01]  /*a4b0*/  FMUL.FTZ R79, R33, R77.reuse ;  /* 0x0000004d214f7220 */ /* 0x080fe20000410000 */
[----:B------:R-:W-:Y:S01]  /*a4c0*/  FFMA.FTZ R30, R43, UR46, R30 ;  /* 0x0000002e2b1e7c23 */ /* 0x000fe2000801001e */
[----:B------:R-:W-:Y:S01]  /*a4d0*/  FFMA.FTZ R44, R34, R77, -R44 ;  /* 0x0000004d222c7223 */ /* 0x000fe2000001082c */
[----:B------:R-:W-:Y:S01]  /*a4e0*/  FMUL.FTZ R43, R18, R76 ;  /* 0x0000004c122b7220 */ /* 0x000fe20000410000 */
[----:B------:R-:W-:Y:S01]  /*a4f0*/  FFMA.FTZ R79, R34, R75, R79 ;  /* 0x0000004b224f7223 */ /* 0x000fe2000001004f */
[-C--:B------:R-:W-:Y:S01]  /*a500*/  FMUL.FTZ R80, R18, R78.reuse ;  /* 0x0000004e12507220 */ /* 0x080fe20000410000 */
[----:B------:R-:W-:Y:S01]  /*a510*/  FADD.FTZ R44, R51, R44 ;  /* 0x0000002c332c7221 */ /* 0x000fe20000010000 */
[C---:B------:R-:W-:Y:S01]  /*a520*/  FFMA.FTZ R43, R23.reuse, R78, -R43 ;  /* 0x0000004e172b7223 */ /* 0x040fe2000001082b */
[----:B------:R-:W-:Y:S01]  /*a530*/  FADD.FTZ R79, R26, R79 ;  /* 0x0000004f1a4f7221 */ /* 0x000fe20000010000 */
[-C--:B------:R-:W-:Y:S01]  /*a540*/  FFMA.FTZ R80, R23, R76.reuse, R80 ;  /* 0x0000004c17507223 */ /* 0x080fe20000010050 */
[-C--:B------:R-:W-:Y:S01]  /*a550*/  FFMA.FTZ R152, R118, R47.reuse, R152 ;  /* 0x0000002f76987223 */ /* 0x080fe20000010098 */
[----:B------:R-:W-:Y:S01]  /*a560*/  FADD.FTZ R43, R44, R43 ;  /* 0x0000002b2c2b7221 */ /* 0x000fe20000010000 */
[----:B------:R-:W-:Y:S01]  /*a570*/  FFMA.FTZ R26, R168, R47, R81 ;  /* 0x0000002fa81a7223 */ /* 0x000fe20000010051 */
        /* <DEDUP_REMOVED lines=31> */
[----:B------:R-:W-:Y:S01]  /*a770*/  IADD3 R6, PT, PT, R197, 0xc0, RZ ;  /* 0x000000c0c5067810 */ /* 0x000fe20007ffe0ff */
[----:B------:R-:W-:Y:S01]  /*a780*/  FADD.FTZ R45, R45, R4 ;  /* 0x000000042d2d7221 */ /* 0x000fe20000010000 */
[----:B------:R-:W-:Y:S01]  /*a790*/  STS [R32+0x2124], R77 ;  /* 0x0021244d20007388 */ /* 0x000fe20000000800 */
[----:B------:R-:W-:Y:S01]  /*a7a0*/  FADD.FTZ R42, R42, R3 ;  /* 0x000000032a2a7221 */ /* 0x000fe20000010000 */
[----:B------:R-:W-:Y:S01]  /*a7b0*/  IADD3 R4, PT, PT, R197, 0x80, RZ ;  /* 0x00000080c5047810 */ /* 0x000fe20007ffe0ff */
[----:B------:R-:W-:Y:S01]  /*a7c0*/  FADD.FTZ R45, R45, R2 ;  /* 0x000000022d2d7221 */ /* 0x000fe20000010000 */
[----:B------:R-:W-:Y:S01]  /*a7d0*/  STS [R32+0x2118], R41 ;  /* 0x0021182920007388 */ /* 0x000fe20000000800 */
[----:B------:R-:W-:Y:S01]  /*a7e0*/  IADD3 R2, PT, PT, R197, 0x40, RZ ;  /* 0x00000040c5027810 */ /* 0x000fe20007ffe0ff */
[----:B------:R-:W-:Y:S01]  /*a7f0*/  FMUL.FTZ R225, R140, R225 ;  /* 0x000000e18ce17220 */ /* 0x000fe20000410000 */
[----:B------:R-:W-:Y:S01]  /*a800*/  FADD.FTZ R3, R45, R0 ;  /* 0x000000002d037221 */ /* 0x000fe20000010000 */
[----:B------:R-:W-:Y:S01]  /*a810*/  STS [R32+0x211c], R43 ;  /* 0x00211c2b20007388 */ /* 0x000fe20000000800 */
[----:B------:R-:W-:Y:S01]  /*a820*/  FADD.FTZ R0, R42, R31 ;  /* 0x0000001f2a007221 */ /* 0x000fe20000010000 */
[C---:B------:R-:W-:Y:S01]  /*a830*/  IADD3 R36, PT, PT, R197.reuse, 0x100, RZ ;  /* 0x00000100c5247810 */ /* 0x040fe20007ffe0ff */
[----:B------:R-:W-:Y:S01]  /*a840*/  FMUL.FTZ R229, R142, -R229 ;  /* 0x800000e58ee57220 */ /* 0x000fe20000410000 */
[----:B------:R-:W-:Y:S01]  /*a850*/  STS [R32+0x2110], R71 ;  /* 0x0021104720007388 */ /* 0x000fe20000000800 */
[----:B------:R-:W-:Y:S01]  /*a860*/  IADD3 R38, PT, PT, R197, 0x140, RZ ;  /* 0x00000140c5267810 */ /* 0x000fe20007ffe0ff */
[----:B------:R-:W-:Y:S01]  /*a870*/  FMUL.FTZ R223, R139, -R223 ;  /* 0x800000df8bdf7220 */ /* 0x000fe20000410000 */
[C---:B------:R-:W-:Y:S01]  /*a880*/  IADD3 R40, PT, PT, R197.reuse, 0x180, RZ ;  /* 0x00000180c5287810 */ /* 0x040fe20007ffe0ff */
[----:B------:R-:W-:Y:S01]  /*a890*/  STS [R32+0x2114], R69 ;  /* 0x0021144520007388 */ /* 0x000fe20000000800 */
[C---:B------:R-:W-:Y:S01]  /*a8a0*/  IADD3 R42, PT, PT, R197.reuse, 0x1c0, RZ ;  /* 0x000001c0c52a7810 */ /* 0x040fe20007ffe0ff */
[----:B------:R-:W-:Y:S01]  /*a8b0*/  FMUL.FTZ R221, R138, R221 ;  /* 0x000000dd8add7220 */ /* 0x000fe20000410000 */
[C---:B------:R-:W-:Y:S01]  /*a8c0*/  IADD3 R44, PT, PT, R197.reuse, 0x240, RZ ;  /* 0x00000240c52c7810 */ /* 0x040fe20007ffe0ff */
[----:B------:R-:W-:Y:S01]  /*a8d0*/  STS [R32+0x2108], R35 ;  /* 0x0021082320007388 */ /* 0x000fe20000000800 */
[----:B------:R-:W-:Y:S01]  /*a8e0*/  IADD3 R46, PT, PT, R197, 0x280, RZ ;  /* 0x00000280c52e7810 */ /* 0x000fe20007ffe0ff */
[----:B------:R-:W-:Y:S01]  /*a8f0*/  FMUL.FTZ R219, R137, -R219 ;  /* 0x800000db89db7220 */ /* 0x000fe20000410000 */
[C---:B------:R-:W-:Y:S01]  /*a900*/  IADD3 R48, PT, PT, R197.reuse, 0x2c0, RZ ;  /* 0x000002c0c5307810 */ /* 0x040fe20007ffe0ff */
[----:B------:R0:W-:Y:S01]  /*a910*/  STS [R32+0x210c], R7 ;  /* 0x00210c0720007388 */ /* 0x0001e20000000800 */
        /* <DEDUP_REMOVED lines=8> */
[C---:B------:R-:W-:Y:S01]  /*a9a0*/  LOP3.LUT R76, R197.reuse, 0x400, RZ, 0xfc, !PT ;  /* 0x00000400c54c7812 */ /* 0x040fe200078efcff */
[----:B------:R-:W-:Y:S01]  /*a9b0*/  FMUL.FTZ R213, R134, R213 ;  /* 0x000000d586d57220 */ /* 0x000fe20000410000 */
[C---:B------:R-:W-:Y:S01]  /*a9c0*/  IADD3 R78, PT, PT, R197.reuse, 0x440, RZ ;  /* 0x00000440c54e7810 */ /* 0x040fe20007ffe0ff */
[----:B------:R-:W-:Y:S01]  /*a9d0*/  BAR.SYNC.DEFER_BLOCKING 0x0 ;  /* 0x0000000000007b1d */ /* 0x000fe20000010000 */
[C---:B------:R-:W-:Y:S01]  /*a9e0*/  IADD3 R80, PT, PT, R197.reuse, 0x480, RZ ;  /* 0x00000480c5507810 */ /* 0x040fe20007ffe0ff */
[----:B------:R-:W-:Y:S01]  /*a9f0*/  FMUL.FTZ R209, R132, -R209 ;  /* 0x800000d184d17220 */ /* 0x000fe20000410000 */
[----:B------:R-:W-:Y:S01]  /*aa00*/  IADD3 R82, PT, PT, R197, 0x4c0, RZ ;  /* 0x000004c0c5527810 */ /* 0x000fe20007ffe0ff */
[----:B------:R-:W-:Y:S01]  /*aa10*/  FMUL.FTZ R227, R141, -R227 ;  /* 0x800000e38de37220 */ /* 0x000fe20000410000 */
[----:B------:R-:W-:Y:S01]  /*aa20*/  IADD3 R84, PT, PT, R197, 0x500, RZ ;  /* 0x00000500c5547810 */ /* 0x000fe20007ffe0ff */
[----:B------:R-:W-:Y:S01]  /*aa30*/  FMUL.FTZ R211, R133, -R211 ;  /* 0x800000d385d37220 */ /* 0x000fe20000410000 */
[----:B------:R-:W-:Y:S01]  /*aa40*/  IADD3 R86, PT, PT, R197, 0x540, RZ ;  /* 0x00000540c5567810 */ /* 0x000fe20007ffe0ff */
[----:B------:R-:W-:Y:S01]  /*aa50*/  FMUL.FTZ R207, R131, -R207 ;  /* 0x800000cf83cf7220 */ /* 0x000fe20000410000 */
[C---:B------:R-:W-:Y:S01]  /*aa60*/  IADD3 R88, PT, PT, R197.reuse, 0x580, RZ ;  /* 0x00000580c5587810 */ /* 0x040fe20007ffe0ff */
[----:B------:R-:W-:Y:S01]  /*aa70*/  FMUL.FTZ R205, R130, -R205 ;  /* 0x800000cd82cd7220 */ /* 0x000fe20000410000 */
[----:B------:R-:W-:Y:S01]  /*aa80*/  IADD3 R90, PT, PT, R197, 0x5c0, RZ ;  /* 0x000005c0c55a7810 */ /* 0x000fe20007ffe0ff */
[----:B------:R-:W-:Y:S01]  /*aa90*/  FMUL.FTZ R203, R129, -R203 ;  /* 0x800000cb81cb7220 */ /* 0x000fe20000410000 */
[C---:B------:R-:W-:Y:S01]  /*aaa0*/  IADD3 R92, PT, PT, R197.reuse, 0x600, RZ ;  /* 0x00000600c55c7810 */ /* 0x040fe20007ffe0ff */
[----:B------:R-:W-:Y:S01]  /*aab0*/  FMUL.FTZ R201, R128, -R201 ;  /* 0x800000c980c97220 */ /* 0x000fe20000410000 */
[----:B------:R-:W-:Y:S01]  /*aac0*/  IADD3 R94, PT, PT, R197, 0x640, RZ ;  /* 0x00000640c55e7810 */ /* 0x000fe20007ffe0ff */
[----:B------:R-:W-:Y:S01]  /*aad0*/  FMUL.FTZ R194, R21, UR33 ;  /* 0x0000002115c27c20 */ /* 0x000fe20008410000 */
[----:B------:R-:W-:-:S02]  /*aae0*/  IADD3 R96, PT, PT, R197, 0x680, RZ ;  /* 0x00000680c5607810 */ /* 0x000fc40007ffe0ff */
[C---:B------:R-:W-:Y:S02]  /*aaf0*/  IADD3 R98, PT, PT, R197.reuse, 0x6c0, RZ ;  /* 0x000006c0c5627810 */ /* 0x040fe40007ffe0ff */
[C---:B------:R-:W-:Y:S02]  /*ab00*/  IADD3 R100, PT, PT, R197.reuse, 0x700, RZ ;  /* 0x00000700c5647810 */ /* 0x040fe40007ffe0ff */
[C---:B------:R-:W-:Y:S01]  /*ab10*/  IADD3 R102, PT, PT, R197.reuse, 0x740, RZ ;  /* 0x00000740c5667810 */ /* 0x040fe20007ffe0ff */
[----:B------:R-:W2:Y:S01]  /*ab20*/  LDS R115, [R115+0x2100] ;  /* 0x0021000073737984 */ /* 0x000ea20000000800 */
[----:B------:R-:W-:Y:S02]  /*ab30*/  IADD3 R104, PT, PT, R197, 0x780, RZ ;  /* 0x00000780c5687810 */ /* 0x000fe40007ffe0ff */
[-C--:B------:R-:W-:Y:S01]  /*ab40*/  LEA.HI R2, R2, R197.reuse, RZ, 0x1b ;  /* 0x000000c502027211 */ /* 0x080fe200078fd8ff */
[----:B------:R-:W3:Y:S01]  /*ab50*/  LDS R89, [R122+0x2900] ;  /* 0x002900007a597984 */ /* 0x000ee20000000800 */
        /* <DEDUP_REMOVED lines=15> */
[-C--:B0-----:R-:W-:Y:S02]  /*ac50*/  LEA.HI R7, R80, R197.reuse, RZ, 0x1b ;  /* 0x000000c550077211 */ /* 0x081fe400078fd8ff */
        /* <DEDUP_REMOVED lines=10> */
[-C--:B-1----:R-:W-:Y:S02]  /*ad00*/  LEA.HI R65, R102, R197.reuse, RZ, 0x1b ;  /* 0x000000c566417211 */ /* 0x082fe400078fd8ff */
[-C--:B------:R-:W-:Y:S02]  /*ad10*/  LEA.HI R67, R104, R197.reuse, RZ, 0x1b ;  /* 0x000000c568437211 */ /* 0x080fe400078fd8ff */
[----:B------:R-:W-:Y:S02]  /*ad20*/  LEA.HI R69, R114, R197, RZ, 0x1b ;  /* 0x000000c572457211 */ /* 0x000fe400078fd8ff */
        /* <DEDUP_REMOVED lines=43> */
[----:B------:R-:W-:-:S03]  /*afe0*/  LEA R2, R69, UR28, 0x2 ;  /* 0x0000001c45027c11 */ /* 0x000fc6000f8e10ff */
        /* <DEDUP_REMOVED lines=21> */
[----:B----4-:R-:W-:-:S03]  /*b140*/  MOV R225, UR32 ;  /* 0x0000002000e17c02 */ /* 0x010fc60008000f00 */
[----:B------:R4:W-:Y:S01]  /*b150*/  STS [R32+0x4224], R195 ;  /* 0x004224c320007388 */ /* 0x0009e20000000800 */
[----:B------:R-:W-:Y:S01]  /*b160*/  LEA R64, R225, -R64, 0x1 ;  /* 0x80000040e1407211 */ /* 0x000fe200078e08ff */
[----:B--2---:R-:W-:Y:S02]  /*b170*/  FMUL.FTZ R229, R137, R218 ;  /* 0x000000da89e57220 */ /* 0x004fe40000410000 */
[----:B------:R2:W-:Y:S01]  /*b180*/  STS [R32+0x4220], R221 ;  /* 0x004220dd20007388 */ /* 0x0005e20000000800 */
[----:B------:R-:W-:Y:S01]  /*b190*/  FMUL.FTZ R225, R135, R214 ;  /* 0x000000d687e17220 */ /* 0x000fe20000410000 */
[----:B-----5:R-:W-:Y:S01]  /*b1a0*/  FMUL.FTZ R223, R136, -R216 ;  /* 0x800000d888df7220 */ /* 0x020fe20000410000 */
[C---:B------:R-:W-:Y:S01]  /*b1b0*/  ISETP.GE.AND P2, PT, R64.reuse, 0x1, PT ;  /* 0x000000014000780c */ /* 0x040fe20003f46270 */
[----:B------:R5:W-:Y:S01]  /*b1c0*/  STS [R32+0x422c], R219 ;  /* 0x00422cdb20007388 */ /* 0x000be20000000800 */
[----:B------:R-:W-:Y:S01]  /*b1d0*/  ISETP.GE.AND P3, PT, R64, 0x41, PT ;  /* 0x000000414000780c */ /* 0x000fe20003f66270 */
[----:B----4-:R-:W-:-:S02]  /*b1e0*/  FMUL.FTZ R195, R134, -R212 ;  /* 0x800000d486c37220 */ /* 0x010fc40000410000 */
[----:B------:R4:W-:Y:S01]  /*b1f0*/  STS [R32+0x4230], R217 ;  /* 0x004230d920007388 */ /* 0x0009e20000000800 */
[----:B--2---:R-:W-:-:S03]  /*b200*/  FMUL.FTZ R221, R132, R208 ;  /* 0x000000d084dd7220 */ /* 0x004fc60000410000 */
[----:B------:R2:W-:Y:S01]  /*b210*/  STS [R32+0x423c], R215 ;  /* 0x00423cd720007388 */ /* 0x0005e20000000800 */
[----:B-----5:R-:W-:-:S03]  /*b220*/  FMUL.FTZ R219, R133, R210 ;  /* 0x000000d285db7220 */ /* 0x020fc60000410000 */
[----:B------:R5:W-:Y:S01]  /*b230*/  STS [R32+0x4240], R213 ;  /* 0x004240d520007388 */ /* 0x000be20000000800 */
[----:B----4-:R-:W-:Y:S01]  /*b240*/  FMUL.FTZ R217, R129, R202 ;  /* 0x000000ca81d97220 */ /* 0x010fe20000410000 */
[----:B------:R-:W-:Y:S02]  /*b250*/  LEA R202, R123, UR49, 0x2 ;  /* 0x000000317bca7c11 */ /* 0x000fe4000f8e10ff */
[----:B------:R4:W-:Y:S01]  /*b260*/  STS [R32+0x4244], R195 ;  /* 0x004244c320007388 */ /* 0x0009e20000000800 */
[----:B------:R-:W-:Y:S01]  /*b270*/  FMUL.FTZ R123, R8, UR33 ;  /* 0x00000021087b7c20 */ /* 0x000fe20008410000 */
[----:B--2---:R-:W-:Y:S02]  /*b280*/  FMUL.FTZ R215, R130, R204 ;  /* 0x000000cc82d77220 */ /* 0x004fe40000410000 */
[----:B------:R2:W-:Y:S01]  /*b290*/  STS [R32+0x4254], R209 ;  /* 0x004254d120007388 */ /* 0x0005e20000000800 */
[----:B------:R-:W-:Y:S01]  /*b2a0*/  FFMA.FTZ R196, R24, UR46, R123 ;  /* 0x0000002e18c47c23 */ /* 0x000fe2000801007b */
[----:B-----5:R-:W-:Y:S01]  /*b2b0*/  FMUL.FTZ R213, R131, R206 ;  /* 0x000000ce83d57220 */ /* 0x020fe20000410000 */
[----:B------:R-:W-:Y:S01]  /*b2c0*/  FMUL.FTZ R123, R10, UR33 ;  /* 0x000000210a7b7c20 */ /* 0x000fe20008410000 */
[----:B------:R-:W-:Y:S01]  /*b2d0*/  STS [R32+0x4208], R243 ;  /* 0x004208f320007388 */ /* 0x000fe20000000800 */
[----:B----4-:R-:W-:Y:S01]  /*b2e0*/  FMUL.FTZ R195, R128, R200 ;  /* 0x000000c880c37220 */ /* 0x010fe20000410000 */
[----:B------:R-:W-:-:S02]  /*b2f0*/  FMUL.FTZ R200, R13, UR33 ;  /* 0x000000210dc87c20 */ /* 0x000fc40008410000 */
[----:B------:R-:W-:Y:S01]  /*b300*/  STS [R32+0x420c], R227 ;  /* 0x00420ce320007388 */ /* 0x000fe20000000800 */
[----:B--2---:R-:W-:Y:S01]  /*b310*/  FMUL.FTZ R209, R127, R198 ;  /* 0x000000c67fd17220 */ /* 0x004fe20000410000 */
[----:B------:R-:W-:Y:S02]  /*b320*/  FMUL.FTZ R198, R9, UR33 ;  /* 0x0000002109c67c20 */ /* 0x000fe40008410000 */
[----:B------:R-:W-:Y:S02]  /*b330*/  STS [R32+0x4214], R245 ;  /* 0x004214f520007388 */ /* 0x000fe40000000800 */
[----:B------:R-:W-:Y:S02]  /*b340*/  FFMA.FTZ R198, R21, UR46, -R198 ;  /* 0x0000002e15c67c23 */ /* 0x000fe400080108c6 */
        /* <DEDUP_REMOVED lines=13> */
[----:B--2---:R-:W-:Y:S01]  /*b420*/  FFMA.FTZ R205, R9, UR46, R194 ;  /* 0x0000002e09cd7c23 */ /* 0x004fe200080100c2 */
[----:B------:R-:W-:-:S02]  /*b430*/  FMUL.FTZ R194, R11, UR33 ;  /* 0x000000210bc27c20 */ /* 0x000fc40008410000 */
[----:B------:R2:W-:Y:S04]  /*b440*/  STS [R32+0x4270], R195 ;  /* 0x004270c320007388 */ /* 0x0005e80000000800 */
[----:B------:R5:W-:Y:S01]  /*b450*/  STS [R32+0x4274], R201 ;  /* 0x004274c920007388 */ /* 0x000be20000000800 */
[----:B----4-:R-:W-:-:S03]  /*b460*/  FMUL.FTZ R203, R24, UR33 ;  /* 0x0000002118cb7c20 */ /* 0x010fc60008410000 */
[----:B------:R-:W-:Y:S01]  /*b470*/  STS [R32+0x4278], R209 ;  /* 0x004278d120007388 */ /* 0x000fe20000000800 */
[----:B--2---:R-:W-:Y:S01]  /*b480*/  FMUL.FTZ R195, R28, UR33 ;  /* 0x000000211cc37c20 */ /* 0x004fe20008410000 */
[----:B------:R-:W-:Y:S02]  /*b490*/  FFMA.FTZ R203, R8, UR46, -R203 ;  /* 0x0000002e08cb7c23 */ /* 0x000fe400080108cb */
[----:B------:R2:W-:Y:S01]  /*b4a0*/  STS [R32+0x427c], R199 ;  /* 0x00427cc720007388 */ /* 0x0005e20000000800 */
[----:B-----5:R-:W-:Y:S01]  /*b4b0*/  FFMA.FTZ R201, R25, UR46, -R194 ;  /* 0x0000002e19c97c23 */ /* 0x020fe200080108c2 */
[----:B------:R-:W-:Y:S01]  /*b4c0*/  FFMA.FTZ R194, R28, UR46, R123 ;  /* 0x0000002e1cc27c23 */ /* 0x000fe2000801007b */
[----:B------:R-:W-:Y:S01]  /*b4d0*/  FFMA.FTZ R195, R10, UR46, -R195 ;  /* 0x0000002e0ac37c23 */ /* 0x000fe200080108c3 */
[----:B------:R-:W-:Y:S01]  /*b4e0*/  FFMA.FTZ R123, R29, UR46, -R200 ;  /* 0x0000002e1d7b7c23 */ /* 0x000fe200080108c8 */
[----:B--2---:R-:W-:-:S04]  /*b4f0*/  FMUL.FTZ R32, R25, UR33 ;  /* 0x0000002119207c20 */ /* 0x004fc80008410000 */
[----:B------:R-:W-:Y:S01]  /*b500*/  FFMA.FTZ R199, R11, UR46, R32 ;  /* 0x0000002e0bc77c23 */ /* 0x000fe20008010020 */
[----:B------:R-:W-:-:S04]  /*b510*/  FMUL.FTZ R32, R29, UR33 ;  /* 0x000000211d207c20 */ /* 0x000fc80008410000 */
[----:B------:R-:W-:Y:S01]  /*b520*/  FFMA.FTZ R32, R13, UR46, R32 ;  /* 0x0000002e0d207c23 */ /* 0x000fe20008010020 */
[----:B------:R-:W-:Y:S06]  /*b530*/  BAR.SYNC.DEFER_BLOCKING 0x0 ;  /* 0x0000000000007b1d */ /* 0x000fec0000010000 */
[----:B01-3--:R-:W-:Y:S05]  /*b540*/  @!P2 BRA `(.L_x_8510) ;  /* 0x00000000000ca947 */ /* 0x00bfea0003800000 */
[----:B------:R-:W0:Y:S04]  /*b550*/  LDS R207, [R202+0x2100] ;  /* 0x00210000cacf7984 */ /* 0x000e280000000800 */
[----:B------:R1:W-:Y:S04]  /*b560*/  REDG.E.ADD.F32.FTZ.RN.STRONG.GPU desc[UR26][R60.64], R115 ;  /* 0x000000733c0079a6 */ /* 0x0003e8000c12f31a */
[----:B0-----:R1:W-:Y:S02]  /*b570*/  REDG.E.ADD.F32.FTZ.RN.STRONG.GPU desc[UR26][R62.64], R207 ;  /* 0x000000cf3e0079a6 */ /* 0x0013e4000c12f31a */
.L_x_8510:
[----:B------:R-:W-:Y:S05]  /*b580*/  BSYNC.RECONVERGENT B0 ;  /* 0x0000000000007941 */ /* 0x000fea0003800200 */
.L_x_8509:
[----:B-1----:R0:W1:Y:S01]  /*b590*/  LDS R115, [R114+0x4300] ;  /* 0x0043000072737984 */ /* 0x0020620000000800 */
[----:B------:R-:W-:Y:S04]  /*b5a0*/  BSSY.RECONVERGENT B0, `(.L_x_8511) ;  /* 0x0000004000007945 */ /* 0x000fe80003800200 */
[----:B------:R-:W-:Y:S05]  /*b5b0*/  @!P3 BRA `(.L_x_8512) ;  /* 0x000000000008b947 */ /* 0x000fea0003800000 */
[----:B------:R2:W-:Y:S04]  /*b5c0*/  REDG.E.ADD.F32.FTZ.RN.STRONG.GPU desc[UR26][R60.64+0x100], R103 ;  /* 0x000100673c0079a6 */ /* 0x0005e8000c12f31a */
[----:B-1----:R2:W-:Y:S02]  /*b5d0*/  REDG.E.ADD.F32.FTZ.RN.STRONG.GPU desc[UR26][R62.64+0x100], R115 ;  /* 0x000100733e0079a6 */ /* 0x0025e4000c12f31a */
.L_x_8512:
[----:B------:R-:W-:Y:S05]  /*b5e0*/  BSYNC.RECONVERGENT B0 ;  /* 0x0000000000007941 */ /* 0x000fea0003800200 */
.L_x_8511:
        /* <DEDUP_REMOVED lines=10> */
.L_x_8514:
[----:B------:R-:W-:Y:S05]  /*b690*/  BSYNC.RECONVERGENT B0 ;  /* 0x0000000000007941 */ /* 0x000fea0003800200 */
.L_x_8513:
[----:B--2---:R2:W4:Y:S01]  /*b6a0*/  LDS R101, [R102+0x4500] ;  /* 0x0045000066657984 */ /* 0x0045220000000800 */
[----:B------:R-:W-:Y:S04]  /*b6b0*/  BSSY.RECONVERGENT B0, `(.L_x_8515) ;  /* 0x0000004000007945 */ /* 0x000fe80003800200 */
[----:B------:R-:W-:Y:S05]  /*b6c0*/  @!P2 BRA `(.L_x_8516) ;  /* 0x000000000008a947 */ /* 0x000fea0003800000 */
[----:B------:R0:W-:Y:S04]  /*b6d0*/  REDG.E.ADD.F32.FTZ.RN.STRONG.GPU desc[UR26][R60.64+0x300], R99 ;  /* 0x000300633c0079a6 */ /* 0x0001e8000c12f31a */
[----:B----4-:R0:W-:Y:S02]  /*b6e0*/  REDG.E.ADD.F32.FTZ.RN.STRONG.GPU desc[UR26][R62.64+0x300], R101 ;  /* 0x000300653e0079a6 */ /* 0x0101e4000c12f31a */
.L_x_8516:
[----:B------:R-:W-:Y:S05]  /*b6f0*/  BSYNC.RECONVERGENT B0 ;  /* 0x0000000000007941 */ /* 0x000fea0003800200 */
.L_x_8515:
[----:B0-----:R0:W0:Y:S01]  /*b700*/  LDS R99, [R100+0x4600] ;  /* 0x0046000064637984 */ /* 0x0010220000000800 */
[----:B------:R-:W-:Y:S04]  /*b710*/  BSSY.RECONVERGENT B0, `(.L_x_8517) ;  /* 0x0000004000007945 */ /* 0x000fe80003800200 */
[----:B------:R-:W-:Y:S05]  /*b720*/  @!P3 BRA `(.L_x_8518) ;  /* 0x000000000008b947 */ /* 0x000fea0003800000 */
[----:B------:R1:W-:Y:S04]  /*b730*/  REDG.E.ADD.F32.FTZ.RN.STRONG.GPU desc[UR26][R60.64+0x400], R97 ;  /* 0x000400613c0079a6 */ /* 0x0003e8000c12f31a */
[----:B0-----:R0:W-:Y:S02]  /*b740*/  REDG.E.ADD.F32.FTZ.RN.STRONG.GPU desc[UR26][R62.64+0x400], R99 ;  /* 0x000400633e0079a6 */ /* 0x0011e4000c12f31a */
.L_x_8518:
[----:B------:R-:W-:Y:S05]  /*b750*/  BSYNC.RECONVERGENT B0 ;  /* 0x0000000000007941 */ /* 0x000fea0003800200 */
.L_x_8517:
[----:B-1----:R1:W0:Y:S01]  /*b760*/  LDS R97, [R98+0x4700] ;  /* 0x0047000062617984 */ /* 0x0022220000000800 */
[----:B------:R-:W-:Y:S04]  /*b770*/  BSSY.RECONVERGENT B0, `(.L_x_8519) ;  /* 0x0000004000007945 */ /* 0x000fe80003800200 */
[----:B------:R-:W-:Y:S05]  /*b780*/  @!P4 BRA `(.L_x_8520) ;  /* 0x000000000008c947 */ /* 0x000fea0003800000 */
[----:B------:R1:W-:Y:S04]  /*b790*/  REDG.E.ADD.F32.FTZ.RN.STRONG.GPU desc[UR26][R60.64+0x500], R95 ;  /* 0x0005005f3c0079a6 */ /* 0x0003e8000c12f31a */
[----:B0-----:R1:W-:Y:S02]  /*b7a0*/  REDG.E.ADD.F32.FTZ.RN.STRONG.GPU desc[UR26][R62.64+0x500], R97 ;  /* 0x000500613e0079a6 */ /* 0x0013e4000c12f31a */
.L_x_8520:
[----:B------:R-:W-:Y:S05]  /*b7b0*/  BSYNC.RECONVERGENT B0 ;  /* 0x0000000000007941 */ /* 0x000fea0003800200 */
.L_x_8519:
[----:B-1----:R1:W0:Y:S01]  /*b7c0*/  LDS R95, [R96+0x4800] ;  /* 0x00480000605f7984 */ /* 0x0022220000000800 */
[----:B------:R-:W-:Y:S04]  /*b7d0*/  BSSY.RECONVERGENT B0, `(.L_x_8521) ;  /* 0x0000004000007945 */ /* 0x000fe80003800200 */
[----:B------:R-:W-:Y:S05]  /*b7e0*/  @!P5 BRA `(.L_x_8522) ;  /* 0x000000000008d947 */ /* 0x000fea0003800000 */
[----:B------:R1:W-:Y:S04]  /*b7f0*/  REDG.E.ADD.F32.FTZ.RN.STRONG.GPU desc[UR26][R60.64+0x600], R93 ;  /* 0x0006005d3c0079a6 */ /* 0x0003e8000c12f31a */
[----:B0-----:R1:W-:Y:S02]  /*b800*/  REDG.E.ADD.F32.FTZ.RN.STRONG.GPU desc[UR26][R62.64+0x600], R95 ;  /* 0x0006005f3e0079a6 */ /* 0x0013e4000c12f31a */
.L_x_8522:
[----:B------:R-:W-:Y:S05]  /*b810*/  BSYNC.RECONVERGENT B0 ;  /* 0x0000000000007941 */ /* 0x000fea0003800200 */
.L_x_8521:
        /* <DEDUP_REMOVED lines=10> */
.L_x_8524:
[----:B------:R-:W-:Y:S05]  /*b8c0*/  BSYNC.RECONVERGENT B0 ;  /* 0x0000000000007941 */ /* 0x000fea0003800200 */
.L_x_8523:
[----:B-1----:R1:W0:Y:S01]  /*b8d0*/  LDS R91, [R122+0x4a00] ;  /* 0x004a00007a5b7984 */ /* 0x0022220000000800 */
[----:B------:R-:W-:Y:S04]  /*b8e0*/  BSSY.RECONVERGENT B0, `(.L_x_8525) ;  /* 0x0000004000007945 */ /* 0x000fe80003800200 */
[----:B------:R-:W-:Y:S05]  /*b8f0*/  @!P2 BRA `(.L_x_8526) ;  /* 0x000000000008a947 */ /* 0x000fea0003800000 */
[----:B------:R1:W-:Y:S04]  /*b900*/  REDG.E.ADD.F32.FTZ.RN.STRONG.GPU desc[UR26][R60.64+0x800], R89 ;  /* 0x000800593c0079a6 */ /* 0x0003e8000c12f31a */
[----:B0-----:R1:W-:Y:S02]  /*b910*/  REDG.E.ADD.F32.FTZ.RN.STRONG.GPU desc[UR26][R62.64+0x800], R91 ;  /* 0x0008005b3e0079a6 */ /* 0x0013e4000c12f31a */
.L_x_8526:
[----:B------:R-:W-:Y:S05]  /*b920*/  BSYNC.RECONVERGENT B0 ;  /* 0x0000000000007941 */ /* 0x000fea0003800200 */
.L_x_8525:
[----:B-1----:R1:W0:Y:S01]  /*b930*/  LDS R89, [R92+0x4b00] ;  /* 0x004b00005c597984 */ /* 0x0022220000000800 */
[----:B------:R-:W-:Y:S04]  /*b940*/  BSSY.RECONVERGENT B0, `(.L_x_8527) ;  /* 0x0000004000007945 */ /* 0x000fe80003800200 */
[----:B------:R-:W-:Y:S05]  /*b950*/  @!P3 BRA `(.L_x_8528) ;  /* 0x000000000008b947 */ /* 0x000fea0003800000 */
[----:B------:R1:W-:Y:S04]  /*b960*/  REDG.E.ADD.F32.FTZ.RN.STRONG.GPU desc[UR26][R60.64+0x900], R87 ;  /* 0x000900573c0079a6 */ /* 0x0003e8000c12f31a */
[----:B0-----:R1:W-:Y:S02]  /*b970*/  REDG.E.ADD.F32.FTZ.RN.STRONG.GPU desc[UR26][R62.64+0x900], R89 ;  /* 0x000900593e0079a6 */ /* 0x0013e4000c12f31a */
.L_x_8528:
[----:B------:R-:W-:Y:S05]  /*b980*/  BSYNC.RECONVERGENT B0 ;  /* 0x0000000000007941 */ /* 0x000fea0003800200 */
.L_x_8527:
[----:B-1----:R1:W0:Y:S01]  /*b990*/  LDS R87, [R90+0x4c00] ;  /* 0x004c00005a577984 */ /* 0x0022220000000800 */
[----:B------:R-:W-:Y:S04]  /*b9a0*/  BSSY.RECONVERGENT B0, `(.L_x_8529) ;  /* 0x0000004000007945 */ /* 0x000fe80003800200 */
[----:B------:R-:W-:Y:S05]  /*b9b0*/  @!P4 BRA `(.L_x_8530) ;  /* 0x000000000008c947 */ /* 0x000fea0003800000 */
[----:B------:R1:W-:Y:S04]  /*b9c0*/  REDG.E.ADD.F32.FTZ.RN.STRONG.GPU desc[UR26][R60.64+0xa00], R85 ;  /* 0x000a00553c0079a6 */ /* 0x0003e8000c12f31a */
[----:B0-----:R1:W-:Y:S02]  /*b9d0*/  REDG.E.ADD.F32.FTZ.RN.STRONG.GPU desc[UR26][R62.64+0xa00], R87 ;  /* 0x000a00573e0079a6 */ /* 0x0013e4000c12f31a */
.L_x_8530:
[----:B------:R-:W-:Y:S05]  /*b9e0*/  BSYNC.RECONVERGENT B0 ;  /* 0x0000000000007941 */ /* 0x000fea0003800200 */
.L_x_8529:
[----:B-1----:R1:W0:Y:S01]  /*b9f0*/  LDS R85, [R88+0x4d00] ;  /* 0x004d000058557984 */ /* 0x0022220000000800 */
[----:B------:R-:W-:Y:S04]  /*ba00*/  BSSY.RECONVERGENT B0, `(.L_x_8531) ;  /* 0x0000004000007945 */ /* 0x000fe80003800200 */
[----:B------:R-:W-:Y:S05]  /*ba10*/  @!P5 BRA `(.L_x_8532) ;  /* 0x000000000008d947 */ /* 0x000fea0003800000 */
[----:B------:R1:W-:Y:S04]  /*ba20*/  REDG.E.ADD.F32.FTZ.RN.STRONG.GPU desc[UR26][R60.64+0xb00], R83 ;  /* 0x000b00533c0079a6 */ /* 0x0003e8000c12f31a */
[----:B0-----:R1:W-:Y:S02]  /*ba30*/  REDG.E.ADD.F32.FTZ.RN.STRONG.GPU desc[UR26][R62.64+0xb00], R85 ;  /* 0x000b00553e0079a6 */ /* 0x0013e4000c12f31a */
.L_x_8532:
[----:B------:R-:W-:Y:S05]  /*ba40*/  BSYNC.RECONVERGENT B0 ;  /* 0x0000000000007941 */ /* 0x000fea0003800200 */
.L_x_8531:
        /* <DEDUP_REMOVED lines=10> */
.L_x_8534:
[----:B------:R-:W-:Y:S05]  /*baf0*/  BSYNC.RECONVERGENT B0 ;  /* 0x0000000000007941 */ /* 0x000fea0003800200 */
.L_x_8533:
[----:B-1----:R1:W0:Y:S01]  /*bb00*/  LDS R81, [R84+0x4f00] ;  /* 0x004f000054517984 */ /* 0x0022220000000800 */
[----:B------:R-:W-:Y:S04]  /*bb10*/  BSSY.RECONVERGENT B0, `(.L_x_8535) ;  /* 0x0000004000007945 */ /* 0x000fe80003800200 */
[----:B------:R-:W-:Y:S05]  /*bb20*/  @!P2 BRA `(.L_x_8536) ;  /* 0x000000000008a947 */ /* 0x000fea0003800000 */
[----:B------:R1:W-:Y:S04]  /*bb30*/  REDG.E.ADD.F32.FTZ.RN.STRONG.GPU desc[UR26][R60.64+0xd00], R79 ;  /* 0x000d004f3c0079a6 */ /* 0x0003e8000c12f31a */
[----:B0-----:R1:W-:Y:S02]  /*bb40*/  REDG.E.ADD.F32.FTZ.RN.STRONG.GPU desc[UR26][R62.64+0xd00], R81 ;  /* 0x000d00513e0079a6 */ /* 0x0013e4000c12f31a */
.L_x_8536:
[----:B------:R-:W-:Y:S05]  /*bb50*/  BSYNC.RECONVERGENT B0 ;  /* 0x0000000000007941 */ /* 0x000fea0003800200 */
.L_x_8535:
[----:B-1----:R1:W0:Y:S01]  /*bb60*/  LDS R79, [R82+0x5000] ;  /* 0x00500000524f7984 */ /* 0x0022220000000800 */
[----:B------:R-:W-:Y:S04]  /*bb70*/  BSSY.RECONVERGENT B0, `(.L_x_8537) ;  /* 0x0000004000007945 */ /* 0x000fe80003800200 */
[----:B------:R-:W-:Y:S05]  /*bb80*/  @!P3 BRA `(.L_x_8538) ;  /* 0x000000000008b947 */ /* 0x000fea0003800000 */
[----:B------:R1:W-:Y:S04]  /*bb90*/  REDG.E.ADD.F32.FTZ.RN.STRONG.GPU desc[UR26][R60.64+0xe00], R77 ;  /* 0x000e004d3c0079a6 */ /* 0x0003e8000c12f31a */
[----:B0-----:R1:W-:Y:S02]  /*bba0*/  REDG.E.ADD.F32.FTZ.RN.STRONG.GPU desc[UR26][R62.64+0xe00], R79 ;  /* 0x000e004f3e0079a6 */ /* 0x0013e4000c12f31a */
.L_x_8538:
[----:B------:R-:W-:Y:S05]  /*bbb0*/  BSYNC.RECONVERGENT B0 ;  /* 0x0000000000007941 */ /* 0x000fea0003800200 */
.L_x_8537:
[----:B-1----:R1:W0:Y:S01]  /*bbc0*/  LDS R77, [R80+0x5100] ;  /* 0x00510000504d7984 */ /* 0x0022220000000800 */
[----:B------:R-:W-:Y:S04]  /*bbd0*/  BSSY.RECONVERGENT B0, `(.L_x_8539) ;  /* 0x0000004000007945 */ /* 0x000fe80003800200 */
[----:B------:R-:W-:Y:S05]  /*bbe0*/  @!P4 BRA `(.L_x_8540) ;  /* 0x000000000008c947 */ /* 0x000fea0003800000 */
[----:B------:R1:W-:Y:S04]  /*bbf0*/  REDG.E.ADD.F32.FTZ.RN.STRONG.GPU desc[UR26][R60.64+0xf00], R75 ;  /* 0x000f004b3c0079a6 */ /* 0x0003e8000c12f31a */
[----:B0-----:R1:W-:Y:S02]  /*bc00*/  REDG.E.ADD.F32.FTZ.RN.STRONG.GPU desc[UR26][R62.64+0xf00], R77 ;  /* 0x000f004d3e0079a6 */ /* 0x0013e4000c12f31a */
.L_x_8540:
[----:B------:R-:W-:Y:S05]  /*bc10*/  BSYNC.RECONVERGENT B0 ;  /* 0x0000000000007941 */ /* 0x000fea0003800200 */
.L_x_8539:
[----:B-1----:R1:W0:Y:S01]  /*bc20*/  LDS R75, [R78+0x5200] ;  /* 0x005200004e4b7984 */ /* 0x0022220000000800 */
[----:B------:R-:W-:Y:S04]  /*bc30*/  BSSY.RECONVERGENT B0, `(.L_x_8541) ;  /* 0x0000004000007945 */ /* 0x000fe80003800200 */
[----:B------:R-:W-:Y:S05]  /*bc40*/  @!P5 BRA `(.L_x_8542) ;  /* 0x000000000008d947 */ /* 0x000fea0003800000 */
[----:B------:R1:W-:Y:S04]  /*bc50*/  REDG.E.ADD.F32.FTZ.RN.STRONG.GPU desc[UR26][R60.64+0x1000], R71 ;  /* 0x001000473c0079a6 */ /* 0x0003e8000c12f31a */
[----:B0-----:R1:W-:Y:S02]  /*bc60*/  REDG.E.ADD.F32.FTZ.RN.STRONG.GPU desc[UR26][R62.64+0x1000], R75 ;  /* 0x0010004b3e0079a6 */ /* 0x0013e4000c12f31a */
.L_x_8542:
[----:B------:R-:W-:Y:S05]  /*bc70*/  BSYNC.RECONVERGENT B0 ;  /* 0x0000000000007941 */ /* 0x000fea0003800200 */
.L_x_8541:
        /* <DEDUP_REMOVED lines=10> */
.L_x_8544:
[----:B------:R-:W-:Y:S05]  /*bd20*/  BSYNC.RECONVERGENT B0 ;  /* 0x0000000000007941 */ /* 0x000fea0003800200 */
.L_x_8543:
[----:B-1----:R1:W0:Y:S01]  /*bd30*/  LDS R69, [R70+0x5400] ;  /* 0x0054000046457984 */ /* 0x0022220000000800 */
[----:B------:R-:W-:Y:S04]  /*bd40*/  BSSY.RECONVERGENT B0, `(.L_x_8545) ;  /* 0x0000004000007945 */ /* 0x000fe80003800200 */
[----:B------:R-:W-:Y:S05]  /*bd50*/  @!P2 BRA `(.L_x_8546) ;  /* 0x000000000008a947 */ /* 0x000fea0003800000 */
[----:B------:R1:W-:Y:S04]  /*bd60*/  REDG.E.ADD.F32.FTZ.RN.STRONG.GPU desc[UR26][R60.64+0x1200], R67 ;  /* 0x001200433c0079a6 */ /* 0x0003e8000c12f31a */
[----:B0-----:R1:W-:Y:S02]  /*bd70*/  REDG.E.ADD.F32.FTZ.RN.STRONG.GPU desc[UR26][R62.64+0x1200], R69 ;  /* 0x001200453e0079a6 */ /* 0x0013e4000c12f31a */
.L_x_8546:
[----:B------:R-:W-:Y:S05]  /*bd80*/  BSYNC.RECONVERGENT B0 ;  /* 0x0000000000007941 */ /* 0x000fea0003800200 */
.L_x_8545:
[----:B-1----:R1:W0:Y:S01]  /*bd90*/  LDS R67, [R68+0x5500] ;  /* 0x0055000044437984 */ /* 0x0022220000000800 */
[----:B------:R-:W-:Y:S04]  /*bda0*/  BSSY.RECONVERGENT B0, `(.L_x_8547) ;  /* 0x0000004000007945 */ /* 0x000fe80003800200 */
[----:B------:R-:W-:Y:S05]  /*bdb0*/  @!P3 BRA `(.L_x_8548) ;  /* 0x000000000008b947 */ /* 0x000fea0003800000 */
[----:B------:R1:W-:Y:S04]  /*bdc0*/  REDG.E.ADD.F32.FTZ.RN.STRONG.GPU desc[UR26][R60.64+0x1300], R65 ;  /* 0x001300413c0079a6 */ /* 0x0003e8000c12f31a */
[----:B0-----:R1:W-:Y:S02]  /*bdd0*/  REDG.E.ADD.F32.FTZ.RN.STRONG.GPU desc[UR26][R62.64+0x1300], R67 ;  /* 0x001300433e0079a6 */ /* 0x0013e4000c12f31a */
.L_x_8548:
[----:B------:R-:W-:Y:S05]  /*bde0*/  BSYNC.RECONVERGENT B0 ;  /* 0x0000000000007941 */ /* 0x000fea0003800200 */
.L_x_8547:
[----:B-1----:R1:W0:Y:S01]  /*bdf0*/  LDS R65, [R66+0x5600] ;  /* 0x0056000042417984 */ /* 0x0022220000000800 */
[----:B------:R-:W-:Y:S04]  /*be00*/  BSSY.RECONVERGENT B0, `(.L_x_8549) ;  /* 0x0000004000007945 */ /* 0x000fe80003800200 */
[----:B------:R-:W-:Y:S05]  /*be10*/  @!P4 BRA `(.L_x_8550) ;  /* 0x000000000008c947 */ /* 0x000fea0003800000 */
[----:B------:R1:W-:Y:S04]  /*be20*/  REDG.E.ADD.F32.FTZ.RN.STRONG.GPU desc[UR26][R60.64+0x1400], R51 ;  /* 0x001400333c0079a6 */ /* 0x0003e8000c12f31a */
[----:B0-----:R1:W-:Y:S02]  /*be30*/  REDG.E.ADD.F32.FTZ.RN.STRONG.GPU desc[UR26][R62.64+0x1400], R65 ;  /* 0x001400413e0079a6 */ /* 0x0013e4000c12f31a */
.L_x_8550:
[----:B------:R-:W-:Y:S05]  /*be40*/  BSYNC.RECONVERGENT B0 ;  /* 0x0000000000007941 */ /* 0x000fea0003800200 */
.L_x_8549:
[----:B-1----:R1:W0:Y:S01]  /*be50*/  LDS R51, [R50+0x5700] ;  /* 0x0057000032337984 */ /* 0x0022220000000800 */
[----:B------:R-:W-:Y:S04]  /*be60*/  BSSY.RECONVERGENT B0, `(.L_x_8551) ;  /* 0x0000004000007945 */ /* 0x000fe80003800200 */
[----:B------:R-:W-:Y:S05]  /*be70*/  @!P5 BRA `(.L_x_8552) ;  /* 0x000000000008d947 */ /* 0x000fea0003800000 */
[----:B------:R1:W-:Y:S04]  /*be80*/  REDG.E.ADD.F32.FTZ.RN.STRONG.GPU desc[UR26][R60.64+0x1500], R49 ;  /* 0x001500313c0079a6 */ /* 0x0003e8000c12f31a */
[----:B0-----:R1:W-:Y:S02]  /*be90*/  REDG.E.ADD.F32.FTZ.RN.STRONG.GPU desc[UR26][R62.64+0x1500], R51 ;  /* 0x001500333e0079a6 */ /* 0x0013e4000c12f31a */
.L_x_8552:
[----:B------:R-:W-:Y:S05]  /*bea0*/  BSYNC.RECONVERGENT B0 ;  /* 0x0000000000007941 */ /* 0x000fea0003800200 */
.L_x_8551:
        /* <DEDUP_REMOVED lines=10> */
.L_x_8554:
[----:B------:R-:W-:Y:S05]  /*bf50*/  BSYNC.RECONVERGENT B0 ;  /* 0x0000000000007941 */ /* 0x000fea0003800200 */
.L_x_8553:
[----:B-1----:R1:W0:Y:S01]  /*bf60*/  LDS R47, [R46+0x5900] ;  /* 0x005900002e2f7984 */ /* 0x0022220000000800 */
[----:B------:R-:W-:Y:S04]  /*bf70*/  BSSY.RECONVERGENT B0, `(.L_x_8555) ;  /* 0x0000004000007945 */ /* 0x000fe80003800200 */
[----:B------:R-:W-:Y:S05]  /*bf80*/  @!P2 BRA `(.L_x_8556) ;  /* 0x000000000008a947 */ /* 0x000fea0003800000 */
[----:B------:R1:W-:Y:S04]  /*bf90*/  REDG.E.ADD.F32.FTZ.RN.STRONG.GPU desc[UR26][R60.64+0x1700], R45 ;  /* 0x0017002d3c0079a6 */ /* 0x0003e8000c12f31a */
[----:B0-----:R1:W-:Y:S02]  /*bfa0*/  REDG.E.ADD.F32.FTZ.RN.STRONG.GPU desc[UR26][R62.64+0x1700], R47 ;  /* 0x0017002f3e0079a6 */ /* 0x0013e4000c12f31a */
.L_x_8556:
[----:B------:R-:W-:Y:S05]  /*bfb0*/  BSYNC.RECONVERGENT B0 ;  /* 0x0000000000007941 */ /* 0x000fea0003800200 */
.L_x_8555:
[----:B-1----:R1:W0:Y:S01]  /*bfc0*/  LDS R45, [R44+0x5a00] ;  /* 0x005a00002c2d7984 */ /* 0x0022220000000800 */
[----:B------:R-:W-:Y:S04]  /*bfd0*/  BSSY.RECONVERGENT B0, `(.L_x_8557) ;  /* 0x0000004000007945 */ /* 0x000fe80003800200 */
[----:B------:R-:W-:Y:S05]  /*bfe0*/  @!P3 BRA `(.L_x_8558) ;  /* 0x000000000008b947 */ /* 0x000fea0003800000 */
[----:B------:R1:W-:Y:S04]  /*bff0*/  REDG.E.ADD.F32.FTZ.RN.STRONG.GPU desc[UR26][R60.64+0x1800], R43 ;  /* 0x0018002b3c0079a6 */ /* 0x0003e8000c12f31a */
[----:B0-----:R1:W-:Y:S02]  /*c000*/  REDG.E.ADD.F32.FTZ.RN.STRONG.GPU desc[UR26][R62.64+0x1800], R45 ;  /* 0x0018002d3e0079a6 */ /* 0x0013e4000c12f31a */
.L_x_8558:
[----:B------:R-:W-:Y:S05]  /*c010*/  BSYNC.RECONVERGENT B0 ;  /* 0x0000000000007941 */ /* 0x000fea0003800200 */
.L_x_8557:
[----:B-1----:R1:W0:Y:S01]  /*c020*/  LDS R43, [R42+0x5b00] ;  /* 0x005b00002a2b7984 */ /* 0x0022220000000800 */
[----:B------:R-:W-:Y:S04]  /*c030*/  BSSY.RECONVERGENT B0, `(.L_x_8559) ;  /* 0x0000004000007945 */ /* 0x000fe80003800200 */
[----:B------:R-:W-:Y:S05]  /*c040*/  @!P4 BRA `(.L_x_8560) ;  /* 0x000000000008c947 */ /* 0x000fea0003800000 */
[----:B------:R1:W-:Y:S04]  /*c050*/  REDG.E.ADD.F32.FTZ.RN.STRONG.GPU desc[UR26][R60.64+0x1900], R41 ;  /* 0x001900293c0079a6 */ /* 0x0003e8000c12f31a */
[----:B0-----:R1:W-:Y:S02]  /*c060*/  REDG.E.ADD.F32.FTZ.RN.STRONG.GPU desc[UR26][R62.64+0x1900], R43 ;  /* 0x0019002b3e0079a6 */ /* 0x0013e4000c12f31a */
.L_x_8560:
[----:B------:R-:W-:Y:S05]  /*c070*/  BSYNC.RECONVERGENT B0 ;  /* 0x0000000000007941 */ /* 0x000fea0003800200 */
.L_x_8559:
[----:B-1----:R1:W0:Y:S01]  /*c080*/  LDS R41, [R40+0x5c00] ;  /* 0x005c000028297984 */ /* 0x0022220000000800 */
[----:B------:R-:W-:Y:S04]  /*c090*/  BSSY.RECONVERGENT B0, `(.L_x_8561) ;  /* 0x0000004000007945 */ /* 0x000fe80003800200 */
[----:B------:R-:W-:Y:S05]  /*c0a0*/  @!P5 BRA `(.L_x_8562) ;  /* 0x000000000008d947 */ /* 0x000fea0003800000 */
[----:B------:R1:W-:Y:S04]  /*c0b0*/  REDG.E.ADD.F32.FTZ.RN.STRONG.GPU desc[UR26][R60.64+0x1a00], R39 ;  /* 0x001a00273c0079a6 */ /* 0x0003e8000c12f31a */
[----:B0-----:R1:W-:Y:S02]  /*c0c0*/  REDG.E.ADD.F32.FTZ.RN.STRONG.GPU desc[UR26][R62.64+0x1a00], R41 ;  /* 0x001a00293e0079a6 */ /* 0x0013e4000c12f31a */
.L_x_8562:
[----:B------:R-:W-:Y:S05]  /*c0d0*/  BSYNC.RECONVERGENT B0 ;  /* 0x0000000000007941 */ /* 0x000fea0003800200 */
.L_x_8561:
        /* <DEDUP_REMOVED lines=10> */
.L_x_8564:
[----:B------:R-:W-:Y:S05]  /*c180*/  BSYNC.RECONVERGENT B0 ;  /* 0x0000000000007941 */ /* 0x000fea0003800200 */
.L_x_8563:
[----:B-1----:R1:W0:Y:S01]  /*c190*/  LDS R37, [R36+0x5e00] ;  /* 0x005e000024257984 */ /* 0x0022220000000800 */
[----:B------:R-:W-:Y:S04]  /*c1a0*/  BSSY.RECONVERGENT B0, `(.L_x_8565) ;  /* 0x0000004000007945 */ /* 0x000fe80003800200 */
[----:B------:R-:W-:Y:S05]  /*c1b0*/  @!P2 BRA `(.L_x_8566) ;  /* 0x000000000008a947 */ /* 0x000fea0003800000 */
[----:B------:R1:W-:Y:S04]  /*c1c0*/  REDG.E.ADD.F32.FTZ.RN.STRONG.GPU desc[UR26][R60.64+0x1c00], R35 ;  /* 0x001c00233c0079a6 */ /* 0x0003e8000c12f31a */
[----:B0-----:R1:W-:Y:S02]  /*c1d0*/  REDG.E.ADD.F32.FTZ.RN.STRONG.GPU desc[UR26][R62.64+0x1c00], R37 ;  /* 0x001c00253e0079a6 */ /* 0x0013e4000c12f31a */
.L_x_8566:
[----:B------:R-:W-:Y:S05]  /*c1e0*/  BSYNC.RECONVERGENT B0 ;  /* 0x0000000000007941 */ /* 0x000fea0003800200 */
.L_x_8565:
[----:B-1----:R1:W0:Y:S01]  /*c1f0*/  LDS R35, [R6+0x5f00] ;  /* 0x005f000006237984 */ /* 0x0022220000000800 */
[----:B------:R-:W-:Y:S04]  /*c200*/  BSSY.RECONVERGENT B0, `(.L_x_8567) ;  /* 0x0000004000007945 */ /* 0x000fe80003800200 */
[----:B------:R-:W-:Y:S05]  /*c210*/  @!P3 BRA `(.L_x_8568) ;  /* 0x000000000008b947 */ /* 0x000fea0003800000 */
[----:B------:R1:W-:Y:S04]  /*c220*/  REDG.E.ADD.F32.FTZ.RN.STRONG.GPU desc[UR26][R60.64+0x1d00], R31 ;  /* 0x001d001f3c0079a6 */ /* 0x0003e8000c12f31a */
[----:B0-----:R1:W-:Y:S02]  /*c230*/  REDG.E.ADD.F32.FTZ.RN.STRONG.GPU desc[UR26][R62.64+0x1d00], R35 ;  /* 0x001d00233e0079a6 */ /* 0x0013e4000c12f31a */
.L_x_8568:
[----:B------:R-:W-:Y:S05]  /*c240*/  BSYNC.RECONVERGENT B0 ;  /* 0x0000000000007941 */ /* 0x000fea0003800200 */
.L_x_8567:
[----:B-1----:R1:W0:Y:S01]  /*c250*/  LDS R31, [R4+0x6000] ;  /* 0x00600000041f7984 */ /* 0x0022220000000800 */
[----:B------:R-:W-:Y:S04]  /*c260*/  BSSY.RECONVERGENT B0, `(.L_x_8569) ;  /* 0x0000004000007945 */ /* 0x000fe80003800200 */
[----:B------:R-:W-:Y:S05]  /*c270*/  @!P4 BRA `(.L_x_8570) ;  /* 0x000000000008c947 */ /* 0x000fea0003800000 */
[----:B------:R1:W-:Y:S04]  /*c280*/  REDG.E.ADD.F32.FTZ.RN.STRONG.GPU desc[UR26][R60.64+0x1e00], R7 ;  /* 0x001e00073c0079a6 */ /* 0x0003e8000c12f31a */
[----:B0-----:R1:W-:Y:S02]  /*c290*/  REDG.E.ADD.F32.FTZ.RN.STRONG.GPU desc[UR26][R62.64+0x1e00], R31 ;  /* 0x001e001f3e0079a6 */ /* 0x0013e4000c12f31a */
.L_x_8570:
[----:B------:R-:W-:Y:S05]  /*c2a0*/  BSYNC.RECONVERGENT B0 ;  /* 0x0000000000007941 */ /* 0x000fea0003800200 */
.L_x_8569:
[----:B-1----:R1:W0:Y:S01]  /*c2b0*/  LDS R7, [R2+0x6100] ;  /* 0x0061000002077984 */ /* 0x0022220000000800 */
[----:B------:R-:W-:Y:S04]  /*c2c0*/  BSSY.RECONVERGENT B0, `(.L_x_8571) ;  /* 0x0000004000007945 */ /* 0x000fe80003800200 */
[----:B------:R-:W-:Y:S05]  /*c2d0*/  @!P5 BRA `(.L_x_8572) ;  /* 0x000000000008d947 */ /* 0x000fea0003800000 */
[----:B------:R1:W-:Y:S04]  /*c2e0*/  REDG.E.ADD.F32.FTZ.RN.STRONG.GPU desc[UR26][R60.64+0x1f00], R5 ;  /* 0x001f00053c0079a6 */ /* 0x0003e8000c12f31a */
[----:B0-----:R1:W-:Y:S02]  /*c2f0*/  REDG.E.ADD.F32.FTZ.RN.STRONG.GPU desc[UR26][R62.64+0x1f00], R7 ;  /* 0x001f00073e0079a6 */ /* 0x0013e4000c12f31a */
.L_x_8572:
[----:B------:R-:W-:Y:S05]  /*c300*/  BSYNC.RECONVERGENT B0 ;  /* 0x0000000000007941 */ /* 0x000fea0003800200 */
.L_x_8571:
[----:B-1----:R-:W1:Y:S01]  /*c310*/  SHFL.DOWN PT, R2, R3, 0x1, 0x1f ;  /* 0x08201f0003027f89 */ /* 0x002e6200000e0000 */
[----:B------:R-:W-:Y:S01]  /*c320*/  ISETP.GT.AND P2, PT, R192, 0x1e, PT ;  /* 0x0000001ec000780c */ /* 0x000fe20003f44270 */
[----:B------:R-:W-:Y:S01]  /*c330*/  FMUL.FTZ R18, R18, R27 ;  /* 0x0000001b12127220 */ /* 0x000fe20000410000 */
[----:B------:R-:W-:Y:S01]  /*c340*/  FMUL.FTZ R21, R53, R21 ;  /* 0x0000001535157220 */ /* 0x000fe20000410000 */
[----:B------:R-:W5:Y:S01]  /*c350*/  SHFL.DOWN PT, R5, R0, 0x1, 0x1f ;  /* 0x08201f0000057f89 */ /* 0x000f6200000e0000 */
[----:B------:R-:W-:Y:S01]  /*c360*/  FMUL.FTZ R33, R33, R198 ;  /* 0x000000c621217220 */ /* 0x000fe20000410000 */
[----:B------:R-:W-:Y:S01]  /*c370*/  FFMA.FTZ R18, R23, R30, R18 ;  /* 0x0000001e17127223 */ /* 0x000fe20000010012 */
        /* <DEDUP_REMOVED lines=12> */
[----:B0-----:R-:W-:Y:S01]  /*c440*/  FFMA.FTZ R7, R171, R24, R20 ;  /* 0x00000018ab077223 */ /* 0x001fe20000010014 */
[----:B------:R-:W-:Y:S01]  /*c450*/  FFMA.FTZ R25, R58, R11, R25 ;  /* 0x0000000b3a197223 */ /* 0x000fe20000010019 */
[----:B------:R-:W-:Y:S01]  /*c460*/  FFMA.FTZ R199, R12, R199, R201 ;  /* 0x000000c70cc77223 */ /* 0x000fe200000100c9 */
[----:B------:R-:W-:Y:S01]  /*c470*/  FFMA.FTZ R28, R72, R28, R59 ;  /* 0x0000001c481c7223 */ /* 0x000fe2000001003b */
[----:B------:R-:W-:Y:S01]  /*c480*/  FFMA.FTZ R14, R15, R194, R14 ;  /* 0x000000c20f0e7223 */ /* 0x000fe2000001000e */
[----:B-1----:R-:W-:Y:S01]  /*c490*/  @!P2 FADD.FTZ R3, R3, R2 ;  /* 0x000000020303a221 */ /* 0x002fe20000010000 */
[----:B------:R-:W-:Y:S01]  /*c4a0*/  FFMA.FTZ R29, R74, R13, R29 ;  /* 0x0000000d4a1d7223 */ /* 0x000fe2000001001d */
[----:B------:R-:W-:Y:S01]  /*c4b0*/  FFMA.FTZ R17, R17, R32, R16 ;  /* 0x0000002011117223 */ /* 0x000fe20000010010 */
[----:B------:R-:W-:Y:S01]  /*c4c0*/  FADD.FTZ R178, R7, R178 ;  /* 0x000000b207b27221 */ /* 0x000fe20000010000 */
[----:B-----5:R-:W-:Y:S01]  /*c4d0*/  @!P2 FADD.FTZ R0, R0, R5 ;  /* 0x000000050000a221 */ /* 0x020fe20000010000 */
[----:B------:R-:W0:Y:S01]  /*c4e0*/  SHFL.DOWN PT, R2, R3, 0x2, 0x1f ;  /* 0x08401f0003027f89 */ /* 0x000e2200000e0000 */
[----:B------:R-:W-:Y:S01]  /*c4f0*/  ISETP.GT.AND P2, PT, R192, 0x1d, PT ;  /* 0x0000001dc000780c */ /* 0x000fe20003f44270 */
[----:B------:R-:W-:Y:S01]  /*c500*/  FFMA.FTZ R7, R173, R28, R14 ;  /* 0x0000001cad077223 */ /* 0x000fe2000001000e */
[----:B------:R-:W-:Y:S01]  /*c510*/  BSSY.RECONVERGENT B0, `(.L_x_8573) ;  /* 0x0000035000007945 */ /* 0x000fe20003800200 */
[----:B------:R-:W1:Y:S01]  /*c520*/  SHFL.DOWN PT, R5, R0, 0x2, 0x1f ;  /* 0x08401f0000057f89 */ /* 0x000e6200000e0000 */
[----:B------:R-:W-:Y:S01]  /*c530*/  FADD.FTZ R181, R26, R181 ;  /* 0x000000b51ab57221 */ /* 0x000fe20000010000 */
[----:B------:R-:W-:Y:S01]  /*c540*/  FFMA.FTZ R153, R119, R52, R153 ;  /* 0x0000003477997223 */ /* 0x000fe20000010099 */
[----:B------:R-:W-:Y:S01]  /*c550*/  FFMA.FTZ R154, R120, R21, R154 ;  /* 0x00000015789a7223 */ /* 0x000fe2000001009a */
[----:B------:R-:W-:Y:S01]  /*c560*/  FFMA.FTZ R155, R121, R24, R155 ;  /* 0x00000018799b7223 */ /* 0x000fe2000001009b */
[----:B------:R-:W-:Y:S01]  /*c570*/  FFMA.FTZ R156, R124, R25, R156 ;  /* 0x000000197c9c7223 */ /* 0x000fe2000001009c */
[----:B------:R-:W-:Y:S01]  /*c580*/  FFMA.FTZ R157, R125, R28, R157 ;  /* 0x0000001c7d9d7223 */ /* 0x000fe2000001009d */
        /* <DEDUP_REMOVED lines=19> */
[----:B------:R-:W1:Y:S01]  /*c6c0*/  SHFL.DOWN PT, R27, R0, 0x10, 0x1f ;  /* 0x0a001f00001b7f89 */ /* 0x000e6200000e0000 */
[----:B------:R-:W-:Y:S01]  /*c6d0*/  FFMA.FTZ R2, R174, R29, R17 ;  /* 0x0000001dae027223 */ /* 0x000fe20000010011 */
[----:B------:R-:W-:-:S03]  /*c6e0*/  FADD.FTZ R180, R5, R180 ;  /* 0x000000b405b47221 */ /* 0x000fc60000010000 */
[----:B------:R-:W-:-:S05]  /*c6f0*/  FADD.FTZ R175, R2, R175 ;  /* 0x000000af02af7221 */ /* 0x000fca0000010000 */
[----:B------:R-:W-:-:S04]  /*c700*/  @!P2 SHF.R.U32.HI R5, RZ, 0x2, R197 ;  /* 0x00000002ff05a819 */ /* 0x000fc800000116c5 */
[----:B------:R-:W-:Y:S01]  /*c710*/  @!P2 LOP3.LUT R6, R5, 0xf8, RZ, 0xc0, !PT ;  /* 0x000000f80506a812 */ /* 0x000fe200078ec0ff */
[----:B0-----:R-:W-:Y:S01]  /*c720*/  FADD.FTZ R4, R3, R4 ;  /* 0x0000000403047221 */ /* 0x001fe20000010000 */
[----:B-1----:R-:W-:-:S05]  /*c730*/  FADD.FTZ R5, R0, R27 ;  /* 0x0000001b00057221 */ /* 0x002fca0000010000 */
[----:B------:R0:W-:Y:S02]  /*c740*/  @!P2 STS.64 [R6+UR28+0x6308], R4 ;  /* 0x006308040600a988 */ /* 0x0001e40008000a1c */
[----:B0-----:R-:W-:-:S04]  /*c750*/  FFMA.FTZ R6, R172, R25, R199 ;  /* 0x00000019ac067223 */ /* 0x001fc800000100c7 */
[----:B------:R-:W-:Y:S01]  /*c760*/  FADD.FTZ R177, R6, R177 ;  /* 0x000000b106b17221 */ /* 0x000fe20000010000 */
[----:B------:R-:W-:Y:S06]  /*c770*/  BAR.SYNC.DEFER_BLOCKING 0x0 ;  /* 0x0000000000007b1d */ /* 0x000fec0000010000 */
[----:B------:R-:W-:Y:S05]  /*c780*/  @P1 BRA `(.L_x_8574) ;  /* 0x0000000000341947 */ /* 0x000fea0003800000 */
[----:B------:R-:W-:Y:S01]  /*c790*/  UISETP.NE.AND UP0, UPT, UR19, UR47, UPT ;  /* 0x0000002f1300728c */ /* 0x000fe2000bf05270 */
[----:B------:R-:W0:Y:S01]  /*c7a0*/  LDS.64 R6, [UR28+0x6310] ;  /* 0x0063101cff067984 */ /* 0x000e220008000a00 */
[----:B------:R-:W-:Y:S01]  /*c7b0*/  ULEA UR33, UR8, UR28, 0x3 ;  /* 0x0000001c08217291 */ /* 0x000fe2000f8e18ff */
[----:B------:R-:W-:-:S03]  /*c7c0*/  ISETP.GT.AND P1, PT, R192, 0xf, PT ;  /* 0x0000000fc000780c */ /* 0x000fc60003f24270 */
[----:B------:R-:W-:Y:S02]  /*c7d0*/  PLOP3.LUT P2, PT, PT, PT, UP0, 0x80, 0x8 ;  /* 0x000000000008781c */ /* 0x000fe40003f4f008 */
[----:B------:R-:W-:Y:S02]  /*c7e0*/  FSEL R3, R3, R4, P1 ;  /* 0x0000000403037208 */ /* 0x000fe40000800000 */
[----:B------:R-:W-:-:S09]  /*c7f0*/  FSEL R0, R0, R5, P1 ;  /* 0x0000000500007208 */ /* 0x000fd20000800000 */
[----:B------:R-:W1:Y:S01]  /*c800*/  @P2 LDS.64 R8, [UR33+0x8d60] ;  /* 0x008d6021ff082984 */ /* 0x000e620008000a00 */
[----:B0-----:R-:W-:Y:S01]  /*c810*/  FADD.FTZ R6, R6, R3 ;  /* 0x0000000306067221 */ /* 0x001fe20000010000 */
[----:B------:R-:W-:-:S03]  /*c820*/  FADD.FTZ R7, R7, R0 ;  /* 0x0000000007077221 */ /* 0x000fc60000010000 */
[----:B-1----:R-:W-:Y:S01]  /*c830*/  @P2 FADD.FTZ R6, R6, R8 ;  /* 0x0000000806062221 */ /* 0x002fe20000010000 */
[----:B------:R-:W-:-:S05]  /*c840*/  @P2 FADD.FTZ R7, R7, R9 ;  /* 0x0000000907072221 */ /* 0x000fca0000010000 */
[----:B------:R0:W-:Y:S02]  /*c850*/  STS.64 [UR33+0x8d60], R6 ;  /* 0x008d6006ff007988 */ /* 0x0001e40008000a21 */
.L_x_8574:
[----:B------:R-:W-:Y:S05]  /*c860*/  BSYNC.RECONVERGENT B0 ;  /* 0x0000000000007941 */ /* 0x000fea0003800200 */
.L_x_8573:
[----:B------:R-:W-:-:S04]  /*c870*/  UIADD3 UR8, UPT, UPT, UR8, 0x1, URZ ;  /* 0x0000000108087890 */ /* 0x000fc8000fffe0ff */
[----:B------:R-:W-:-:S09]  /*c880*/  UISETP.GE.AND UP0, UPT, UR8, UR48, UPT ;  /* 0x000000300800728c */ /* 0x000fd2000bf06270 */
[----:B------:R-:W-:Y:S05]  /*c890*/  BRA.U !UP0, `(.L_x_8575) ;  /* 0xffffff6108c07547 */ /* 0x000fea000b83ffff */
.L_x_8479:
        /* <DEDUP_REMOVED lines=13> */
[----:B------:R-:W4:Y:S01]  /*c970*/  LDL.LU R18, [R1] ;  /* 0x0000000001127983 */ /* 0x000f220000300800 */
[----:B------:R-:W-:Y:S01]  /*c980*/  F2FP.F16.F32.PACK_AB R143, R143, R144 ;  /* 0x000000908f8f723e */ /* 0x000fe200000000ff */
[----:B------:R-:W1:Y:S01]  /*c990*/  S2UR UR36, SR_CTAID.X ;  /* 0x00000000002479c3 */ /* 0x000e620000002500 */
[----:B------:R-:W0:Y:S01]  /*c9a0*/  LDCU.64 UR34, c[0x0][0x500] ;  /* 0x0000a000ff2277ac */ /* 0x000e220008000a00 */
[----:B------:R-:W4:Y:S01]  /*c9b0*/  LDL.LU R16, [R1+0x10] ;  /* 0x0000100001107983 */ /* 0x000f220000300800 */
[----:B------:R-:W-:-:S02]  /*c9c0*/  PRMT R0, R157, 0x7632, R0 ;  /* 0x000076329d007816 */ /* 0x000fc40000000000 */
[----:B------:R-:W-:Y:S01]  /*c9d0*/  PRMT R2, R155, 0x7632, R2 ;  /* 0x000076329b027816 */ /* 0x000fe20000000002 */
[----:B------:R-:W-:Y:S01]  /*c9e0*/  UIADD3 UR8, UPT, UPT, -UR30, UR32, URZ ;  /* 0x000000201e087290 */ /* 0x000fe2000fffe1ff */
[----:B------:R-:W-:Y:S01]  /*c9f0*/  PRMT R3, R153, 0x7632, R3 ;  /* 0x0000763299037816 */ /* 0x000fe20000000003 */
[----:B------:R0:W-:Y:S01]  /*ca00*/  STS.U16 [R191+0x2], R0 ;  /* 0x00000200bf007388 */ /* 0x0001e20000000400 */
[----:B------:R-:W-:Y:S01]  /*ca10*/  PRMT R4, R149, 0x7632, R4 ;  /* 0x0000763295047816 */ /* 0x000fe20000000004 */
[----:B------:R-:W1:Y:S01]  /*ca20*/  LDCU.64 UR32, c[0x0][0x4f8] ;  /* 0x00009f00ff2077ac */ /* 0x000e620008000a00 */
[C---:B------:R-:W-:Y:S01]  /*ca30*/  SHF.L.U32 R5, R197.reuse, 0x4, RZ ;  /* 0x00000004c5057819 */ /* 0x040fe200000006ff */
[----:B------:R0:W-:Y:S01]  /*ca40*/  STS.U16 [R191+0x6], R2 ;  /* 0x00000602bf007388 */ /* 0x0001e20000000400 */
[----:B------:R-:W-:Y:S01]  /*ca50*/  MOV R10, UR8 ;  /* 0x00000008000a7c02 */ /* 0x000fe20008000f00 */
[----:B------:R-:W-:Y:S01]  /*ca60*/  USHF.R.S32.HI UR31, URZ, 0x1f, UR30 ;  /* 0x0000001fff1f7899 */ /* 0x000fe2000801141e */
[----:B------:R-:W-:Y:S01]  /*ca70*/  LOP3.LUT R9, R197, 0x3e0, RZ, 0xc0, !PT ;  /* 0x000003e0c5097812 */ /* 0x000fe200078ec0ff */
[----:B------:R1:W-:Y:S01]  /*ca80*/  STS.U16 [R191+0xa], R3 ;  /* 0x00000a03bf007388 */ /* 0x0003e20000000400 */
[----:B------:R-:W1:Y:S01]  /*ca90*/  S2UR UR8, SR_CTAID.Y ;  /* 0x00000000000879c3 */ /* 0x000e620000002600 */
[----:B0-----:R-:W-:Y:S01]  /*caa0*/  PRMT R0, R151, 0x7632, R0 ;  /* 0x0000763297007816 */ /* 0x001fe20000000000 */
[----:B------:R-:W-:Y:S01]  /*cab0*/  UIADD3 UR22, UP0, UPT, UR22, -0x1000, URZ ;  /* 0xfffff00016167890 */ /* 0x000fe2000ff1e0ff */
[----:B------:R-:W-:Y:S01]  /*cac0*/  STS.U16 [R191], R157 ;  /* 0x0000009dbf007388 */ /* 0x000fe20000000400 */
[----:B------:R-:W-:Y:S01]  /*cad0*/  UIADD3 UR24, UP1, UPT, UR24, -0x1000, URZ ;  /* 0xfffff00018187890 */ /* 0x000fe2000ff3e0ff */
[----:B------:R-:W-:Y:S01]  /*cae0*/  PRMT R2, R147, 0x7632, R2 ;  /* 0x0000763293027816 */ /* 0x000fe20000000002 */
[----:B------:R-:W-:Y:S01]  /*caf0*/  UIADD3.X UR23, UPT, UPT, UR23, -0x1, URZ, UP0, !UPT ;  /* 0xffffffff17177890 */ /* 0x000fe200087fe4ff */
[----:B------:R0:W-:Y:S01]  /*cb00*/  STS.U16 [R191+0xe], R0 ;  /* 0x00000e00bf007388 */ /* 0x0001e20000000400 */
[----:B------:R-:W-:Y:S01]  /*cb10*/  UISETP.GT.AND UP0, UPT, UR19, 0x1, UPT ;  /* 0x000000011300788c */ /* 0x000fe2000bf04270 */
[----:B-1----:R-:W-:Y:S01]  /*cb20*/  PRMT R3, R145, 0x7632, R3 ;  /* 0x0000763291037816 */ /* 0x002fe20000000003 */
[----:B------:R-:W-:Y:S01]  /*cb30*/  UIADD3 UR20, UP2, UPT, UR20, -0x800, URZ ;  /* 0xfffff80014147890 */ /* 0x000fe2000ff5e0ff */
[----:B------:R-:W-:Y:S01]  /*cb40*/  STS.U16 [R191+0x4], R155 ;  /* 0x0000049bbf007388 */ /* 0x000fe20000000400 */
[----:B------:R-:W-:-:S02]  /*cb50*/  UIMAD.WIDE.U32 UR10, UR36, UR32, UR30 ;  /* 0x00000020240a72a5 */ /* 0x000fc4000f8e001e */
[----:B------:R-:W-:Y:S01]  /*cb60*/  UIADD3 UR9, UP3, UPT, UR9, -0x800, URZ ;  /* 0xfffff80009097890 */ /* 0x000fe2000ff7e0ff */
[----:B------:R-:W-:Y:S01]  /*cb70*/  STS.U16 [R191+0x8], R153 ;  /* 0x00000899bf007388 */ /* 0x000fe20000000400 */
[----:B------:R-:W-:Y:S01]  /*cb80*/  UIMAD UR11, UR36, UR33, UR11 ;  /* 0x00000021240b72a4 */ /* 0x000fe2000f8e020b */
[----:B0-----:R-:W-:Y:S01]  /*cb90*/  PRMT R0, R143, 0x7632, R0 ;  /* 0x000076328f007816 */ /* 0x001fe20000000000 */
[----:B------:R-:W0:Y:S01]  /*cba0*/  LDCU.64 UR32, c[0x0][0x550] ;  /* 0x0000aa00ff2077ac */ /* 0x000e220008000a00 */
[----:B------:R-:W-:Y:S01]  /*cbb0*/  STS.U16 [R191+0xc], R151 ;  /* 0x00000c97bf007388 */ /* 0x000fe20000000400 */
[----:B------:R-:W-:-:S03]  /*cbc0*/  UIADD3 UR14, UP4, UPT, UR14, -0x800, URZ ;  /* 0xfffff8000e0e7890 */ /* 0x000fc6000ff9e0ff */
        /* <DEDUP_REMOVED lines=27> */
[C---:B0-----:R-:W-:Y:S01]  /*cd80*/  LEA R2, P1, R3.reuse, UR32, 0x1 ;  /* 0x0000002003027c11 */ /* 0x041fe2000f8208ff */
        /* <DEDUP_REMOVED lines=27> */
[----:B-----5:R-:W-:Y:S04]  /*cf40*/  LDS.U16 R7, [R24] ;  /* 0x0000000018077984 */ /* 0x020fe80000000400 */
[----:B--2---:R-:W-:Y:S04]  /*cf50*/  LDS.U16 R11, [R22+0x40] ;  /* 0x00004000160b7984 */ /* 0x004fe80000000400 */
        /* <DEDUP_REMOVED lines=154> */
.L_x_8478:
        /* <DEDUP_REMOVED lines=42> */
.L_x_8578:
[----:B------:R-:W-:Y:S05]  /*dba0*/  BSYNC.RECONVERGENT B0 ;  /* 0x0000000000007941 */ /* 0x000fea0003800200 */
.L_x_8577:
        /* <DEDUP_REMOVED lines=40> */
.L_x_8580:
[----:B------:R-:W-:Y:S05]  /*de30*/  BSYNC.RECONVERGENT B0 ;  /* 0x0000000000007941 */ /* 0x000fea0003800200 */
.L_x_8579:
        /* <DEDUP_REMOVED lines=11> */
.L_x_8581:
        /* <DEDUP_REMOVED lines=19> */
.L_x_8484:
[----:B------:R-:W-:Y:S01]  /*e020*/  MOV R246, R244 ;  /* 0x000000f400f67202 */ /* 0x000fe20000000f00 */
[----:B------:R-:W-:Y:S01]  /*e030*/  HFMA2 R69, -RZ, RZ, 0, 5.9604644775390625e-08 ;  /* 0x00000001ff457431 */ /* 0x000fe200000001ff */
[----:B------:R-:W-:Y:S02]  /*e040*/  MOV R68, RZ ;  /* 0x000000ff00447202 */ /* 0x000fe40000000f00 */
[----:B------:R-:W-:-:S07]  /*e050*/  MOV R71, 0xffffffff ;  /* 0xffffffff00477802 */ /* 0x000fce0000000f00 */
[----:B01---5:R-:W-:Y:S05]  /*e060*/  WARPSYNC.COLLECTIVE R71, `(.L_x_8582) ;  /* 0x0000000047087348 */ /* 0x023fea0003c00000 */
[----:B------:R2:W3:Y:S02]  /*e070*/  SHFL.UP P6, R248, R246, R69, R68 ;  /* 0x04000045f6f87389 */ /* 0x0004e400000c0044 */
[----:B0123-5:R-:W-:Y:S05]  /*e080*/  ENDCOLLECTIVE ;  /* 0x000000000000791b */ /* 0x02ffea0003800000 */
.L_x_8582:
[----:B------:R-:W-:Y:S02]  /*e090*/  MOV R246, R243 ;  /* 0x000000f300f67202 */ /* 0x000fe40000000f00 */
[----:B------:R-:W-:-:S07]  /*e0a0*/  MOV R70, R248 ;  /* 0x000000f800467202 */ /* 0x000fce0000000f00 */
[----:B------:R-:W-:Y:S05]  /*e0b0*/  WARPSYNC.COLLECTIVE R71, `(.L_x_8583) ;  /* 0x0000000047087348 */ /* 0x000fea0003c00000 */
[----:B------:R0:W1:Y:S02]  /*e0c0*/  SHFL.UP P6, R248, R246, R69, R68 ;  /* 0x04000045f6f87389 */ /* 0x00006400000c0044 */
[----:B01----:R-:W-:Y:S05]  /*e0d0*/  ENDCOLLECTIVE ;  /* 0x000000000000791b */ /* 0x003fea0003800000 */
.L_x_8583:
[----:B------:R-:W-:Y:S02]  /*e0e0*/  MOV R246, R242 ;  /* 0x000000f200f67202 */ /* 0x000fe40000000f00 */
[----:B------:R-:W-:-:S07]  /*e0f0*/  MOV R230, R248 ;  /* 0x000000f800e67202 */ /* 0x000fce0000000f00 */
[----:B------:R-:W-:Y:S05]  /*e100*/  WARPSYNC.COLLECTIVE R71, `(.L_x_8584) ;  /* 0x0000000047087348 */ /* 0x000fea0003c00000 */
[----:B------:R0:W1:Y:S02]  /*e110*/  SHFL.UP P6, R248, R246, R69, R68 ;  /* 0x04000045f6f87389 */ /* 0x00006400000c0044 */
[----:B01----:R-:W-:Y:S05]  /*e120*/  ENDCOLLECTIVE ;  /* 0x000000000000791b */ /* 0x003fea0003800000 */
.L_x_8584:
[----:B------:R-:W-:Y:S02]  /*e130*/  MOV R246, R245 ;  /* 0x000000f500f67202 */ /* 0x000fe40000000f00 */
[----:B------:R-:W-:-:S07]  /*e140*/  MOV R247, R248 ;  /* 0x000000f800f77202 */ /* 0x000fce0000000f00 */
[----:B------:R-:W-:Y:S05]  /*e150*/  WARPSYNC.COLLECTIVE R71, `(.L_x_8585) ;  /* 0x0000000047087348 */ /* 0x000fea0003c00000 */
[----:B------:R0:W1:Y:S02]  /*e160*/  SHFL.UP P6, R248, R246, R69, R68 ;  /* 0x04000045f6f87389 */ /* 0x00006400000c0044 */
[----:B01----:R-:W-:Y:S05]  /*e170*/  ENDCOLLECTIVE ;  /* 0x000000000000791b */ /* 0x003fea0003800000 */
.L_x_8585:
        /* <DEDUP_REMOVED lines=17> */
.L_x_8586:
[----:B------:R-:W-:Y:S02]  /*e290*/  MOV R246, R243 ;  /* 0x000000f300f67202 */ /* 0x000fe40000000f00 */
[----:B------:R-:W-:-:S07]  /*e2a0*/  MOV R70, R248 ;  /* 0x000000f800467202 */ /* 0x000fce0000000f00 */
[----:B------:R-:W-:Y:S05]  /*e2b0*/  WARPSYNC.COLLECTIVE R71, `(.L_x_8587) ;  /* 0x0000000047087348 */ /* 0x000fea0003c00000 */
[----:B------:R0:W1:Y:S02]  /*e2c0*/  SHFL.UP P6, R248, R246, R69, R68 ;  /* 0x04000045f6f87389 */ /* 0x00006400000c0044 */
[----:B01----:R-:W-:Y:S05]  /*e2d0*/  ENDCOLLECTIVE ;  /* 0x000000000000791b */ /* 0x003fea0003800000 */
.L_x_8587:
[----:B------:R-:W-:Y:S02]  /*e2e0*/  MOV R246, R242 ;  /* 0x000000f200f67202 */ /* 0x000fe40000000f00 */
[----:B------:R-:W-:-:S07]  /*e2f0*/  MOV R230, R248 ;  /* 0x000000f800e67202 */ /* 0x000fce0000000f00 */
[----:B------:R-:W-:Y:S05]  /*e300*/  WARPSYNC.COLLECTIVE R71, `(.L_x_8588) ;  /* 0x0000000047087348 */ /* 0x000fea0003c00000 */
[----:B------:R0:W1:Y:S02]  /*e310*/  SHFL.UP P6, R248, R246, R69, R68 ;  /* 0x04000045f6f87389 */ /* 0x00006400000c0044 */
[----:B01----:R-:W-:Y:S05]  /*e320*/  ENDCOLLECTIVE ;  /* 0x000000000000791b */ /* 0x003fea0003800000 */
.L_x_8588:
[----:B------:R-:W-:Y:S02]  /*e330*/  MOV R246, R245 ;  /* 0x000000f500f67202 */ /* 0x000fe40000000f00 */
[----:B------:R-:W-:-:S07]  /*e340*/  MOV R247, R248 ;  /* 0x000000f800f77202 */ /* 0x000fce0000000f00 */
[----:B------:R-:W-:Y:S05]  /*e350*/  WARPSYNC.COLLECTIVE R71, `(.L_x_8589) ;  /* 0x0000000047087348 */ /* 0x000fea0003c00000 */
[----:B------:R0:W1:Y:S02]  /*e360*/  SHFL.UP P6, R248, R246, R69, R68 ;  /* 0x04000045f6f87389 */ /* 0x00006400000c0044 */
[----:B01----:R-:W-:Y:S05]  /*e370*/  ENDCOLLECTIVE ;  /* 0x000000000000791b */ /* 0x003fea0003800000 */
.L_x_8589:
        /* <DEDUP_REMOVED lines=17> */
.L_x_8590:
[----:B------:R-:W-:Y:S02]  /*e490*/  MOV R246, R243 ;  /* 0x000000f300f67202 */ /* 0x000fe40000000f00 */
[----:B------:R-:W-:-:S07]  /*e4a0*/  MOV R70, R248 ;  /* 0x000000f800467202 */ /* 0x000fce0000000f00 */
[----:B------:R-:W-:Y:S05]  /*e4b0*/  WARPSYNC.COLLECTIVE R71, `(.L_x_8591) ;  /* 0x0000000047087348 */ /* 0x000fea0003c00000 */
[----:B------:R0:W1:Y:S02]  /*e4c0*/  SHFL.UP P6, R248, R246, R69, R68 ;  /* 0x04000045f6f87389 */ /* 0x00006400000c0044 */
[----:B01----:R-:W-:Y:S05]  /*e4d0*/  ENDCOLLECTIVE ;  /* 0x000000000000791b */ /* 0x003fea0003800000 */
.L_x_8591:
[----:B------:R-:W-:Y:S02]  /*e4e0*/  MOV R246, R242 ;  /* 0x000000f200f67202 */ /* 0x000fe40000000f00 */
[----:B------:R-:W-:-:S07]  /*e4f0*/  MOV R230, R248 ;  /* 0x000000f800e67202 */ /* 0x000fce0000000f00 */
[----:B------:R-:W-:Y:S05]  /*e500*/  WARPSYNC.COLLECTIVE R71, `(.L_x_8592) ;  /* 0x0000000047087348 */ /* 0x000fea0003c00000 */
[----:B------:R0:W1:Y:S02]  /*e510*/  SHFL.UP P6, R248, R246, R69, R68 ;  /* 0x04000045f6f87389 */ /* 0x00006400000c0044 */
[----:B01----:R-:W-:Y:S05]  /*e520*/  ENDCOLLECTIVE ;  /* 0x000000000000791b */ /* 0x003fea0003800000 */
.L_x_8592:
[----:B------:R-:W-:Y:S02]  /*e530*/  MOV R246, R245 ;  /* 0x000000f500f67202 */ /* 0x000fe40000000f00 */
[----:B------:R-:W-:-:S07]  /*e540*/  MOV R247, R248 ;  /* 0x000000f800f77202 */ /* 0x000fce0000000f00 */
[----:B------:R-:W-:Y:S05]  /*e550*/  WARPSYNC.COLLECTIVE R71, `(.L_x_8593) ;  /* 0x0000000047087348 */ /* 0x000fea0003c00000 */
[----:B------:R0:W1:Y:S02]  /*e560*/  SHFL.UP P6, R248, R246, R69, R68 ;  /* 0x04000045f6f87389 */ /* 0x00006400000c0044 */
[----:B01----:R-:W-:Y:S05]  /*e570*/  ENDCOLLECTIVE ;  /* 0x000000000000791b */ /* 0x003fea0003800000 */
.L_x_8593:
        /* <DEDUP_REMOVED lines=17> */
.L_x_8594:
[----:B------:R-:W-:Y:S02]  /*e690*/  MOV R246, R243 ;  /* 0x000000f300f67202 */ /* 0x000fe40000000f00 */
[----:B------:R-:W-:-:S07]  /*e6a0*/  MOV R70, R248 ;  /* 0x000000f800467202 */ /* 0x000fce0000000f00 */
[----:B------:R-:W-:Y:S05]  /*e6b0*/  WARPSYNC.COLLECTIVE R71, `(.L_x_8595) ;  /* 0x0000000047087348 */ /* 0x000fea0003c00000 */
[----:B------:R0:W1:Y:S02]  /*e6c0*/  SHFL.UP P6, R248, R246, R69, R68 ;  /* 0x04000045f6f87389 */ /* 0x00006400000c0044 */
[----:B01----:R-:W-:Y:S05]  /*e6d0*/  ENDCOLLECTIVE ;  /* 0x000000000000791b */ /* 0x003fea0003800000 */
.L_x_8595:
[----:B------:R-:W-:Y:S02]  /*e6e0*/  MOV R246, R242 ;  /* 0x000000f200f67202 */ /* 0x000fe40000000f00 */
[----:B------:R-:W-:-:S07]  /*e6f0*/  MOV R230, R248 ;  /* 0x000000f800e67202 */ /* 0x000fce0000000f00 */
[----:B------:R-:W-:Y:S05]  /*e700*/  WARPSYNC.COLLECTIVE R71, `(.L_x_8596) ;  /* 0x0000000047087348 */ /* 0x000fea0003c00000 */
[----:B------:R0:W1:Y:S02]  /*e710*/  SHFL.UP P6, R248, R246, R69, R68 ;  /* 0x04000045f6f87389 */ /* 0x00006400000c0044 */
[----:B01----:R-:W-:Y:S05]  /*e720*/  ENDCOLLECTIVE ;  /* 0x000000000000791b */ /* 0x003fea0003800000 */
.L_x_8596:
[----:B------:R-:W-:Y:S02]  /*e730*/  MOV R246, R245 ;  /* 0x000000f500f67202 */ /* 0x000fe40000000f00 */
[----:B------:R-:W-:-:S07]  /*e740*/  MOV R247, R248 ;  /* 0x000000f800f77202 */ /* 0x000fce0000000f00 */
[----:B------:R-:W-:Y:S05]  /*e750*/  WARPSYNC.COLLECTIVE R71, `(.L_x_8597) ;  /* 0x0000000047087348 */ /* 0x000fea0003c00000 */
[----:B------:R0:W1:Y:S02]  /*e760*/  SHFL.UP P6, R248, R246, R69, R68 ;  /* 0x04000045f6f87389 */ /* 0x00006400000c0044 */
[----:B01----:R-:W-:Y:S05]  /*e770*/  ENDCOLLECTIVE ;  /* 0x000000000000791b */ /* 0x003fea0003800000 */
.L_x_8597:
        /* <DEDUP_REMOVED lines=17> */
.L_x_8598:
[----:B------:R-:W-:Y:S02]  /*e890*/  MOV R246, R243 ;  /* 0x000000f300f67202 */ /* 0x000fe40000000f00 */
[----:B------:R-:W-:-:S07]  /*e8a0*/  MOV R70, R248 ;  /* 0x000000f800467202 */ /* 0x000fce0000000f00 */
[----:B------:R-:W-:Y:S05]  /*e8b0*/  WARPSYNC.COLLECTIVE R71, `(.L_x_8599) ;  /* 0x0000000047087348 */ /* 0x000fea0003c00000 */
[----:B------:R0:W1:Y:S02]  /*e8c0*/  SHFL.UP P6, R248, R246, R69, R68 ;  /* 0x04000045f6f87389 */ /* 0x00006400000c0044 */
[----:B01----:R-:W-:Y:S05]  /*e8d0*/  ENDCOLLECTIVE ;  /* 0x000000000000791b */ /* 0x003fea0003800000 */
.L_x_8599:
[----:B------:R-:W-:Y:S02]  /*e8e0*/  MOV R246, R242 ;  /* 0x000000f200f67202 */ /* 0x000fe40000000f00 */
[----:B------:R-:W-:-:S07]  /*e8f0*/  MOV R230, R248 ;  /* 0x000000f800e67202 */ /* 0x000fce0000000f00 */
[----:B------:R-:W-:Y:S05]  /*e900*/  WARPSYNC.COLLECTIVE R71, `(.L_x_8600) ;  /* 0x0000000047087348 */ /* 0x000fea0003c00000 */
[----:B------:R0:W1:Y:S02]  /*e910*/  SHFL.UP P6, R248, R246, R69, R68 ;  /* 0x04000045f6f87389 */ /* 0x00006400000c0044 */
[----:B01----:R-:W-:Y:S05]  /*e920*/  ENDCOLLECTIVE ;  /* 0x000000000000791b */ /* 0x003fea0003800000 */
.L_x_8600:
[----:B------:R-:W-:Y:S02]  /*e930*/  MOV R246, R245 ;  /* 0x000000f500f67202 */ /* 0x000fe40000000f00 */
[----:B------:R-:W-:-:S07]  /*e940*/  MOV R247, R248 ;  /* 0x000000f800f77202 */ /* 0x000fce0000000f00 */
[----:B------:R-:W-:Y:S05]  /*e950*/  WARPSYNC.COLLECTIVE R71, `(.L_x_8601) ;  /* 0x0000000047087348 */ /* 0x000fea0003c00000 */
[----:B------:R0:W1:Y:S02]  /*e960*/  SHFL.UP P6, R248, R246, R69, R68 ;  /* 0x04000045f6f87389 */ /* 0x00006400000c0044 */
[----:B01----:R-:W-:Y:S05]  /*e970*/  ENDCOLLECTIVE ;  /* 0x000000000000791b */ /* 0x003fea0003800000 */
.L_x_8601:
[----:B------:R-:W-:Y:S01]  /*e980*/  MOV R68, R248 ;  /* 0x000000f800447202 */ /* 0x000fe20000000f00 */
[----:B------:R-:W-:Y:S06]  /*e990*/  BRA `(.L_x_8602) ;  /* 0xffffff8000607947 */ /* 0x000fec000383ffff */
.L_x_8485:
        /* <DEDUP_REMOVED lines=8> */
.L_x_8604:
[----:B------:R-:W-:Y:S05]  /*ea20*/  BSYNC B0 ;  /* 0x0000000000007941 */ /* 0x000fea0003800000 */
.L_x_8603:
[----:B------:R-:W-:Y:S05]  /*ea30*/  BRA `(.L_x_8605) ;  /* 0xffffff80006c7947 */ /* 0x000fea000383ffff */
.L_x_8486:
        /* <DEDUP_REMOVED lines=8> */
.L_x_8607:
[----:B------:R-:W-:Y:S05]  /*eac0*/  BSYNC B0 ;  /* 0x0000000000007941 */ /* 0x000fea0003800000 */
.L_x_8606:
[----:B------:R-:W-:Y:S05]  /*ead0*/  BRA `(.L_x_8608) ;  /* 0xffffff80004c7947 */ /* 0x000fea000383ffff */
.L_x_8487:
        /* <DEDUP_REMOVED lines=8> */
.L_x_8610:
[----:B------:R-:W-:Y:S05]  /*eb60*/  BSYNC B0 ;  /* 0x0000000000007941 */ /* 0x000fea0003800000 */
.L_x_8609:
[----:B------:R-:W-:Y:S05]  /*eb70*/  BRA `(.L_x_8611) ;  /* 0xffffff80002c7947 */ /* 0x000fea000383ffff */
.L_x_8488:
        /* <DEDUP_REMOVED lines=8> */
.L_x_8613:
[----:B------:R-:W-:Y:S05]  /*ec00*/  BSYNC B0 ;  /* 0x0000000000007941 */ /* 0x000fea0003800000 */
.L_x_8612:
[----:B------:R-:W-:Y:S05]  /*ec10*/  BRA `(.L_x_8614) ;  /* 0xffffff80000c7947 */ /* 0x000fea000383ffff */
.L_x_8489:
        /* <DEDUP_REMOVED lines=8> */
.L_x_8616:
[----:B------:R-:W-:Y:S05]  /*eca0*/  BSYNC B0 ;  /* 0x0000000000007941 */ /* 0x000fea0003800000 */
.L_x_8615:
        /* <DEDUP_REMOVED lines=9> */
.L_x_8617:
[----:B------:R-:W-:Y:S02]  /*ed40*/  MOV R246, R242 ;  /* 0x000000f200f67202 */ /* 0x000fe40000000f00 */
[----:B------:R-:W-:-:S07]  /*ed50*/  MOV R243, R248 ;  /* 0x000000f800f37202 */ /* 0x000fce0000000f00 */
[----:B------:R-:W-:Y:S05]  /*ed60*/  WARPSYNC.COLLECTIVE R71, `(.L_x_8618) ;  /* 0x0000000047087348 */ /* 0x000fea0003c00000 */
[----:B------:R0:W1:Y:S02]  /*ed70*/  SHFL.UP P6, R248, R246, R69, R68 ;  /* 0x04000045f6f87389 */ /* 0x00006400000c0044 */
[----:B01----:R-:W-:Y:S05]  /*ed80*/  ENDCOLLECTIVE ;  /* 0x000000000000791b */ /* 0x003fea0003800000 */
.L_x_8618:
[----:B------:R-:W-:Y:S02]  /*ed90*/  MOV R246, R245 ;  /* 0x000000f500f67202 */ /* 0x000fe40000000f00 */
[----:B------:R-:W-:-:S07]  /*eda0*/  MOV R242, R248 ;  /* 0x000000f800f27202 */ /* 0x000fce0000000f00 */
[----:B------:R-:W-:Y:S05]  /*edb0*/  WARPSYNC.COLLECTIVE R71, `(.L_x_8619) ;  /* 0x0000000047087348 */ /* 0x000fea0003c00000 */
[----:B------:R0:W1:Y:S02]  /*edc0*/  SHFL.UP P6, R248, R246, R69, R68 ;  /* 0x04000045f6f87389 */ /* 0x00006400000c0044 */
[----:B01----:R-:W-:Y:S05]  /*edd0*/  ENDCOLLECTIVE ;  /* 0x000000000000791b */ /* 0x003fea0003800000 */
.L_x_8619:
[----:B------:R-:W-:Y:S01]  /*ede0*/  HFMA2 R69, -RZ, RZ, 0, 0 ;  /* 0x00000000ff457431 */ /* 0x000fe200000001ff */
[----:B------:R-:W-:-:S07]  /*edf0*/  MOV R68, 0x1f ;  /* 0x0000001f00447802 */ /* 0x000fce0000000f00 */
[----:B------:R-:W-:Y:S05]  /*ee00*/  WARPSYNC.COLLECTIVE R71, `(.L_x_8620) ;  /* 0x0000000047087348 */ /* 0x000fea0003c00000 */
[----:B------:R0:W1:Y:S02]  /*ee10*/  SHFL.IDX P3, R230, R70, R69, R68 ;  /* 0x0000004546e67389 */ /* 0x0000640000060044 */
[----:B01----:R-:W-:Y:S05]  /*ee20*/  ENDCOLLECTIVE ;  /* 0x000000000000791b */ /* 0x003fea0003800000 */
.L_x_8620:
[----:B------:R-:W-:Y:S02]  /*ee30*/  MOV R245, R248 ;  /* 0x000000f800f57202 */ /* 0x000fe40000000f00 */
[----:B------:R-:W-:Y:S02]  /*ee40*/  MOV R70, R61 ;  /* 0x0000003d00467202 */ /* 0x000fe40000000f00 */
[----:B------:R-:W-:-:S07]  /*ee50*/  MOV R60, R230 ;  /* 0x000000e6003c7202 */ /* 0x000fce0000000f00 */
[----:B------:R-:W-:Y:S05]  /*ee60*/  WARPSYNC.COLLECTIVE R71, `(.L_x_8621) ;  /* 0x0000000047087348 */ /* 0x000fea0003c00000 */
[----:B------:R0:W1:Y:S02]  /*ee70*/  SHFL.IDX P3, R230, R70, R69, R68 ;  /* 0x0000004546e67389 */ /* 0x0000640000060044 */
[----:B01----:R-:W-:Y:S05]  /*ee80*/  ENDCOLLECTIVE ;  /* 0x000000000000791b */ /* 0x003fea0003800000 */
.L_x_8621:
[----:B------:R-:W-:Y:S02]  /*ee90*/  MOV R70, R62 ;  /* 0x0000003e00467202 */ /* 0x000fe40000000f00 */
[----:B------:R-:W-:-:S07]  /*eea0*/  MOV R61, R230 ;  /* 0x000000e6003d7202 */ /* 0x000fce0000000f00 */
[----:B------:R-:W-:Y:S05]  /*eeb0*/  WARPSYNC.COLLECTIVE R71, `(.L_x_8622) ;  /* 0x0000000047087348 */ /* 0x000fea0003c00000 */
[----:B------:R0:W1:Y:S02]  /*eec0*/  SHFL.IDX P3, R230, R70, R69, R68 ;  /* 0x0000004546e67389 */ /* 0x0000640000060044 */
[----:B01----:R-:W-:Y:S05]  /*eed0*/  ENDCOLLECTIVE ;  /* 0x000000000000791b */ /* 0x003fea0003800000 */
.L_x_8622:
[----:B------:R-:W-:Y:S02]  /*eee0*/  MOV R70, R63 ;  /* 0x0000003f00467202 */ /* 0x000fe40000000f00 */
[----:B------:R-:W-:-:S07]  /*eef0*/  MOV R62, R230 ;  /* 0x000000e6003e7202 */ /* 0x000fce0000000f00 */
[----:B------:R-:W-:Y:S05]  /*ef00*/  WARPSYNC.COLLECTIVE R71, `(.L_x_8623) ;  /* 0x0000000047087348 */ /* 0x000fea0003c00000 */
[----:B------:R0:W1:Y:S02]  /*ef10*/  SHFL.IDX P3, R230, R70, R69, R68 ;  /* 0x0000004546e67389 */ /* 0x0000640000060044 */
[----:B01----:R-:W-:Y:S05]  /*ef20*/  ENDCOLLECTIVE ;  /* 0x000000000000791b */ /* 0x003fea0003800000 */
.L_x_8623:
[----:B------:R-:W-:Y:S01]  /*ef30*/  MOV R63, R230 ;  /* 0x000000e6003f7202 */ /* 0x000fe20000000f00 */
[----:B------:R-:W-:Y:S06]  /*ef40*/  BRA `(.L_x_8624) ;  /* 0xffffff7c00687947 */ /* 0x000fec000383ffff */
.L_x_8491:
[----:B------:R-:W-:Y:S01]  /*ef50*/  MOV R252, R245 ;  /* 0x000000f500fc7202 */ /* 0x000fe20000000f00 */
[----:B------:R-:W-:Y:S01]  /*ef60*/  HFMA2 R251, -RZ, RZ, 0, 5.9604644775390625e-08 ;  /* 0x00000001fffb7431 */ /* 0x000fe200000001ff */
[----:B------:R-:W-:Y:S02]  /*ef70*/  MOV R230, 0x1f ;  /* 0x0000001f00e67802 */ /* 0x000fe40000000f00 */
[----:B------:R-:W-:-:S07]  /*ef80*/  MOV R71, 0xffffffff ;  /* 0xffffffff00477802 */ /* 0x000fce0000000f00 */
[----:B------:R-:W-:Y:S05]  /*ef90*/  WARPSYNC.COLLECTIVE R71, `(.L_x_8625) ;  /* 0x0000000047087348 */ /* 0x000fea0003c00000 */
[----:B------:R0:W1:Y:S02]  /*efa0*/  SHFL.DOWN P1, R68, R252, R251, R230 ;  /* 0x080000fbfc447389 */ /* 0x00006400000200e6 */
[----:B01----:R-:W-:Y:S05]  /*efb0*/  ENDCOLLECTIVE ;  /* 0x000000000000791b */ /* 0x003fea0003800000 */
.L_x_8625:
[----:B------:R-:W-:Y:S02]  /*efc0*/  MOV R252, R246 ;  /* 0x000000f600fc7202 */ /* 0x000fe40000000f00 */
[----:B------:R-:W-:-:S07]  /*efd0*/  MOV R69, R68 ;  /* 0x0000004400457202 */ /* 0x000fce0000000f00 */
[----:B------:R-:W-:Y:S05]  /*efe0*/  WARPSYNC.COLLECTIVE R71, `(.L_x_8626) ;  /* 0x0000000047087348 */ /* 0x000fea0003c00000 */
[----:B------:R0:W1:Y:S02]  /*eff0*/  SHFL.DOWN P1, R68, R252, R251, R230 ;  /* 0x080000fbfc447389 */ /* 0x00006400000200e6 */
[----:B01----:R-:W-:Y:S05]  /*f000*/  ENDCOLLECTIVE ;  /* 0x000000000000791b */ /* 0x003fea0003800000 */
.L_x_8626:
[----:B------:R-:W-:Y:S02]  /*f010*/  MOV R252, R247 ;  /* 0x000000f700fc7202 */ /* 0x000fe40000000f00 */
[----:B------:R-:W-:-:S07]  /*f020*/  MOV R70, R68 ;  /* 0x0000004400467202 */ /* 0x000fce0000000f00 */
[----:B------:R-:W-:Y:S05]  /*f030*/  WARPSYNC.COLLECTIVE R71, `(.L_x_8627) ;  /* 0x0000000047087348 */ /* 0x000fea0003c00000 */
[----:B------:R0:W1:Y:S02]  /*f040*/  SHFL.DOWN P1, R68, R252, R251, R230 ;  /* 0x080000fbfc447389 */ /* 0x00006400000200e6 */
[----:B01----:R-:W-:Y:S05]  /*f050*/  ENDCOLLECTIVE ;  /* 0x000000000000791b */ /* 0x003fea0003800000 */
.L_x_8627:
[----:B------:R-:W-:Y:S02]  /*f060*/  MOV R252, R248 ;  /* 0x000000f800fc7202 */ /* 0x000fe40000000f00 */
[----:B------:R-:W-:-:S07]  /*f070*/  MOV R123, R68 ;  /* 0x00000044007b7202 */ /* 0x000fce0000000f00 */
[----:B------:R-:W-:Y:S05]  /*f080*/  WARPSYNC.COLLECTIVE R71, `(.L_x_8628) ;  /* 0x0000000047087348 */ /* 0x000fea0003c00000 */
[----:B------:R0:W1:Y:S02]  /*f090*/  SHFL.DOWN P1, R68, R252, R251, R230 ;  /* 0x080000fbfc447389 */ /* 0x00006400000200e6 */
[----:B01----:R-:W-:Y:S05]  /*f0a0*/  ENDCOLLECTIVE ;  /* 0x000000000000791b */ /* 0x003fea0003800000 */
.L_x_8628:
[----:B------:R-:W-:Y:S05]  /*f0b0*/  BRA `(.L_x_8629) ;  /* 0xffffff8c00d87947 */ /* 0x000fea000383ffff */
.L_x_8494:
        /* <DEDUP_REMOVED lines=8> */
.L_x_8631:
[----:B------:R-:W-:Y:S05]  /*f140*/  BSYNC B0 ;  /* 0x0000000000007941 */ /* 0x000fea0003800000 */
.L_x_8630:
        /* <DEDUP_REMOVED lines=8> */
.L_x_8632:
[----:B------:R-:W-:Y:S02]  /*f1d0*/  MOV R252, R247 ;  /* 0x000000f700fc7202 */ /* 0x000fe40000000f00 */
[----:B------:R-:W-:-:S07]  /*f1e0*/  MOV R70, R68 ;  /* 0x0000004400467202 */ /* 0x000fce0000000f00 */
[----:B------:R-:W-:Y:S05]  /*f1f0*/  WARPSYNC.COLLECTIVE R71, `(.L_x_8633) ;  /* 0x0000000047087348 */ /* 0x000fea0003c00000 */
[----:B------:R0:W1:Y:S02]  /*f200*/  SHFL.DOWN P1, R68, R252, R251, R230 ;  /* 0x080000fbfc447389 */ /* 0x00006400000200e6 */
[----:B01----:R-:W-:Y:S05]  /*f210*/  ENDCOLLECTIVE ;  /* 0x000000000000791b */ /* 0x003fea0003800000 */
.L_x_8633:
[----:B------:R-:W-:Y:S02]  /*f220*/  MOV R252, R248 ;  /* 0x000000f800fc7202 */ /* 0x000fe40000000f00 */
[----:B------:R-:W-:-:S07]  /*f230*/  MOV R123, R68 ;  /* 0x00000044007b7202 */ /* 0x000fce0000000f00 */
[----:B------:R-:W-:Y:S05]  /*f240*/  WARPSYNC.COLLECTIVE R71, `(.L_x_8634) ;  /* 0x0000000047087348 */ /* 0x000fea0003c00000 */
[----:B------:R0:W1:Y:S02]  /*f250*/  SHFL.DOWN P1, R68, R252, R251, R230 ;  /* 0x080000fbfc447389 */ /* 0x00006400000200e6 */
[----:B01----:R-:W-:Y:S05]  /*f260*/  ENDCOLLECTIVE ;  /* 0x000000000000791b */ /* 0x003fea0003800000 */
.L_x_8634:
[----:B------:R-:W-:Y:S01]  /*f270*/  MOV R71, R68 ;  /* 0x0000004400477202 */ /* 0x000fe20000000f00 */
[----:B------:R-:W-:Y:S06]  /*f280*/  BRA `(.L_x_8635) ;  /* 0xffffff8c00b87947 */ /* 0x000fec000383ffff */
.L_x_8497:
        /* <DEDUP_REMOVED lines=8> */
.L_x_8637:
[----:B------:R-:W-:Y:S05]  /*f310*/  BSYNC B0 ;  /* 0x0000000000007941 */ /* 0x000fea0003800000 */
.L_x_8636:
        /* <DEDUP_REMOVED lines=8> */
.L_x_8638:
[----:B------:R-:W-:Y:S02]  /*f3a0*/  MOV R252, R247 ;  /* 0x000000f700fc7202 */ /* 0x000fe40000000f00 */
[----:B------:R-:W-:-:S07]  /*f3b0*/  MOV R70, R68 ;  /* 0x0000004400467202 */ /* 0x000fce0000000f00 */
[----:B------:R-:W-:Y:S05]  /*f3c0*/  WARPSYNC.COLLECTIVE R71, `(.L_x_8639) ;  /* 0x0000000047087348 */ /* 0x000fea0003c00000 */
[----:B------:R0:W1:Y:S02]  /*f3d0*/  SHFL.DOWN P1, R68, R252, R251, R230 ;  /* 0x080000fbfc447389 */ /* 0x00006400000200e6 */
[----:B01----:R-:W-:Y:S05]  /*f3e0*/  ENDCOLLECTIVE ;  /* 0x000000000000791b */ /* 0x003fea0003800000 */
.L_x_8639:
[----:B------:R-:W-:Y:S02]  /*f3f0*/  MOV R252, R248 ;  /* 0x000000f800fc7202 */ /* 0x000fe40000000f00 */
[----:B------:R-:W-:-:S07]  /*f400*/  MOV R123, R68 ;  /* 0x00000044007b7202 */ /* 0x000fce0000000f00 */
[----:B------:R-:W-:Y:S05]  /*f410*/  WARPSYNC.COLLECTIVE R71, `(.L_x_8640) ;  /* 0x0000000047087348 */ /* 0x000fea0003c00000 */
[----:B------:R0:W1:Y:S02]  /*f420*/  SHFL.DOWN P1, R68, R252, R251, R230 ;  /* 0x080000fbfc447389 */ /* 0x00006400000200e6 */
[----:B01----:R-:W-:Y:S05]  /*f430*/  ENDCOLLECTIVE ;  /* 0x000000000000791b */ /* 0x003fea0003800000 */
.L_x_8640:
[----:B------:R-:W-:Y:S01]  /*f440*/  MOV R71, R68 ;  /* 0x0000004400477202 */ /* 0x000fe20000000f00 */
[----:B------:R-:W-:Y:S06]  /*f450*/  BRA `(.L_x_8641) ;  /* 0xffffff8c00987947 */ /* 0x000fec000383ffff */
.L_x_8500:
        /* <DEDUP_REMOVED lines=8> */
.L_x_8643:
[----:B------:R-:W-:Y:S05]  /*f4e0*/  BSYNC B0 ;  /* 0x0000000000007941 */ /* 0x000fea0003800000 */
.L_x_8642:
        /* <DEDUP_REMOVED lines=8> */
.L_x_8644:
[----:B------:R-:W-:Y:S02]  /*f570*/  MOV R252, R247 ;  /* 0x000000f700fc7202 */ /* 0x000fe40000000f00 */
[----:B------:R-:W-:-:S07]  /*f580*/  MOV R70, R68 ;  /* 0x0000004400467202 */ /* 0x000fce0000000f00 */
[----:B------:R-:W-:Y:S05]  /*f590*/  WARPSYNC.COLLECTIVE R71, `(.L_x_8645) ;  /* 0x0000000047087348 */ /* 0x000fea0003c00000 */
[----:B------:R0:W1:Y:S02]  /*f5a0*/  SHFL.DOWN P1, R68, R252, R251, R230 ;  /* 0x080000fbfc447389 */ /* 0x00006400000200e6 */
[----:B01----:R-:W-:Y:S05]  /*f5b0*/  ENDCOLLECTIVE ;  /* 0x000000000000791b */ /* 0x003fea0003800000 */
.L_x_8645:
[----:B------:R-:W-:Y:S02]  /*f5c0*/  MOV R252, R248 ;  /* 0x000000f800fc7202 */ /* 0x000fe40000000f00 */
[----:B------:R-:W-:-:S07]  /*f5d0*/  MOV R123, R68 ;  /* 0x00000044007b7202 */ /* 0x000fce0000000f00 */
[----:B------:R-:W-:Y:S05]  /*f5e0*/  WARPSYNC.COLLECTIVE R71, `(.L_x_8646) ;  /* 0x0000000047087348 */ /* 0x000fea0003c00000 */
[----:B------:R0:W1:Y:S02]  /*f5f0*/  SHFL.DOWN P1, R68, R252, R251, R230 ;  /* 0x080000fbfc447389 */ /* 0x00006400000200e6 */
[----:B01----:R-:W-:Y:S05]  /*f600*/  ENDCOLLECTIVE ;  /* 0x000000000000791b */ /* 0x003fea0003800000 */
.L_x_8646:
[----:B------:R-:W-:Y:S01]  /*f610*/  MOV R71, R68 ;  /* 0x0000004400477202 */ /* 0x000fe20000000f00 */
[----:B------:R-:W-:Y:S06]  /*f620*/  BRA `(.L_x_8647) ;  /* 0xffffff8c00787947 */ /* 0x000fec000383ffff */
.L_x_8503:
        /* <DEDUP_REMOVED lines=8> */
.L_x_8649:
[----:B------:R-:W-:Y:S05]  /*f6b0*/  BSYNC B0 ;  /* 0x0000000000007941 */ /* 0x000fea0003800000 */
.L_x_8648:
        /* <DEDUP_REMOVED lines=8> */
.L_x_8650:
[----:B------:R-:W-:Y:S02]  /*f740*/  MOV R252, R247 ;  /* 0x000000f700fc7202 */ /* 0x000fe40000000f00 */
[----:B------:R-:W-:-:S07]  /*f750*/  MOV R70, R68 ;  /* 0x0000004400467202 */ /* 0x000fce0000000f00 */
[----:B------:R-:W-:Y:S05]  /*f760*/  WARPSYNC.COLLECTIVE R71, `(.L_x_8651) ;  /* 0x0000000047087348 */ /* 0x000fea0003c00000 */
[----:B------:R0:W1:Y:S02]  /*f770*/  SHFL.DOWN P1, R68, R252, R251, R230 ;  /* 0x080000fbfc447389 */ /* 0x00006400000200e6 */
[----:B01----:R-:W-:Y:S05]  /*f780*/  ENDCOLLECTIVE ;  /* 0x000000000000791b */ /* 0x003fea0003800000 */
.L_x_8651:
[----:B------:R-:W-:Y:S02]  /*f790*/  MOV R252, R248 ;  /* 0x000000f800fc7202 */ /* 0x000fe40000000f00 */
[----:B------:R-:W-:-:S07]  /*f7a0*/  MOV R123, R68 ;  /* 0x00000044007b7202 */ /* 0x000fce0000000f00 */
[----:B------:R-:W-:Y:S05]  /*f7b0*/  WARPSYNC.COLLECTIVE R71, `(.L_x_8652) ;  /* 0x0000000047087348 */ /* 0x000fea0003c00000 */
[----:B------:R0:W1:Y:S02]  /*f7c0*/  SHFL.DOWN P1, R68, R252, R251, R230 ;  /* 0x080000fbfc447389 */ /* 0x00006400000200e6 */
[----:B01----:R-:W-:Y:S05]  /*f7d0*/  ENDCOLLECTIVE ;  /* 0x000000000000791b */ /* 0x003fea0003800000 */
.L_x_8652:
[----:B------:R-:W-:Y:S01]  /*f7e0*/  MOV R71, R68 ;  /* 0x0000004400477202 */ /* 0x000fe20000000f00 */
[----:B------:R-:W-:Y:S06]  /*f7f0*/  BRA `(.L_x_8653) ;  /* 0xffffff8c00587947 */ /* 0x000fec000383ffff */
.L_x_8506:
        /* <DEDUP_REMOVED lines=8> */
.L_x_8655:
[----:B------:R-:W-:Y:S05]  /*f880*/  BSYNC B0 ;  /* 0x0000000000007941 */ /* 0x000fea0003800000 */
.L_x_8654:
        /* <DEDUP_REMOVED lines=10> */
.L_x_8656:
[----:B------:R-:W-:Y:S02]  /*f930*/  MOV R70, R247 ;  /* 0x000000f700467202 */ /* 0x000fe40000000f00 */
[----:B------:R-:W-:-:S07]  /*f940*/  MOV R242, R230 ;  /* 0x000000e600f27202 */ /* 0x000fce0000000f00 */
[----:B------:R-:W-:Y:S05]  /*f950*/  WARPSYNC.COLLECTIVE R71, `(.L_x_8657) ;  /* 0x0000000047087348 */ /* 0x000fea0003c00000 */
[----:B------:R0:W1:Y:S02]  /*f960*/  SHFL.IDX P3, R230, R70, R69, R68 ;  /* 0x0000004546e67389 */ /* 0x0000640000060044 */
[----:B01----:R-:W-:Y:S05]  /*f970*/  ENDCOLLECTIVE ;  /* 0x000000000000791b */ /* 0x003fea0003800000 */
.L_x_8657:
[----:B------:R-:W-:-:S04]  /*f980*/  FMUL.FTZ R243, R63, R242 ;  /* 0x000000f23ff37220 */ /* 0x000fc80000410000 */
[-C--:B------:R-:W-:Y:S01]  /*f990*/  FFMA.FTZ R243, R62, R123.reuse, -R243 ;  /* 0x0000007b3ef37223 */ /* 0x080fe200000108f3 */
[-C--:B------:R-:W-:Y:S01]  /*f9a0*/  FMUL.FTZ R68, R60, R242.reuse ;  /* 0x000000f23c447220 */ /* 0x080fe20000410000 */
[----:B------:R-:W-:Y:S01]  /*f9b0*/  FMUL.FTZ R69, R62, R242 ;  /* 0x000000f23e457220 */ /* 0x000fe20000410000 */
[----:B------:R-:W-:Y:S01]  /*f9c0*/  MOV R70, R248 ;  /* 0x000000f800467202 */ /* 0x000fe20000000f00 */
[----:B------:R-:W-:Y:S01]  /*f9d0*/  FADD.FTZ R244, R230, R243 ;  /* 0x000000f3e6f47221 */ /* 0x000fe20000010000 */
[C---:B------:R-:W-:Y:S01]  /*f9e0*/  FMUL.FTZ R243, R61.reuse, R242 ;  /* 0x000000f23df37220 */ /* 0x040fe20000410000 */
[-C--:B------:R-:W-:Y:S01]  /*f9f0*/  FFMA.FTZ R242, R61, R123.reuse, R68 ;  /* 0x0000007b3df27223 */ /* 0x080fe20000010044 */
[----:B------:R-:W-:Y:S02]  /*fa00*/  MOV R68, 0x1f ;  /* 0x0000001f00447802 */ /* 0x000fe40000000f00 */
[-C--:B------:R-:W-:Y:S01]  /*fa10*/  FFMA.FTZ R243, R60, R123.reuse, -R243 ;  /* 0x0000007b3cf37223 */ /* 0x080fe200000108f3 */
[----:B------:R-:W-:Y:S01]  /*fa20*/  FFMA.FTZ R123, R63, R123, R69 ;  /* 0x0000007b3f7b7223 */ /* 0x000fe20000010045 */
[----:B------:R-:W-:-:S07]  /*fa30*/  HFMA2 R69, -RZ, RZ, 0, 0 ;  /* 0x00000000ff457431 */ /* 0x000fce00000001ff */
[----:B------:R-:W-:Y:S05]  /*fa40*/  WARPSYNC.COLLECTIVE R71, `(.L_x_8658) ;  /* 0x0000000047087348 */ /* 0x000fea0003c00000 */
[----:B------:R0:W1:Y:S02]  /*fa50*/  SHFL.IDX P3, R230, R70, R69, R68 ;  /* 0x0000004546e67389 */ /* 0x0000640000060044 */
[----:B01----:R-:W-:Y:S05]  /*fa60*/  ENDCOLLECTIVE ;  /* 0x000000000000791b */ /* 0x003fea0003800000 */
.L_x_8658:
[----:B------:R-:W-:Y:S01]  /*fa70*/  MOV R70, R60 ;  /* 0x0000003c00467202 */ /* 0x000fe20000000f00 */
[----:B------:R-:W-:Y:S01]  /*fa80*/  FADD.FTZ R123, R230, R123 ;  /* 0x0000007be67b7221 */ /* 0x000fe20000010000 */
[----:B------:R-:W-:-:S07]  /*fa90*/  MOV R230, 0x1f ;  /* 0x0000001f00e67802 */ /* 0x000fce0000000f00 */
[----:B------:R-:W-:Y:S05]  /*faa0*/  WARPSYNC.COLLECTIVE R71, `(.L_x_8659) ;  /* 0x0000000047087348 */ /* 0x000fea0003c00000 */
[----:B------:R0:W1:Y:S02]  /*fab0*/  SHFL.DOWN P1, R68, R252, R251, R230 ;  /* 0x080000fbfc447389 */ /* 0x00006400000200e6 */
[----:B01----:R-:W-:Y:S05]  /*fac0*/  ENDCOLLECTIVE ;  /* 0x000000000000791b */ /* 0x003fea0003800000 */
.L_x_8659:
[----:B------:R-:W-:Y:S02]  /*fad0*/  MOV R252, R246 ;  /* 0x000000f600fc7202 */ /* 0x000fe40000000f00 */
[----:B------:R-:W-:-:S07]  /*fae0*/  MOV R245, R68 ;  /* 0x0000004400f57202 */ /* 0x000fce0000000f00 */
[----:B------:R-:W-:Y:S05]  /*faf0*/  WARPSYNC.COLLECTIVE R71, `(.L_x_8660) ;  /* 0x0000000047087348 */ /* 0x000fea0003c00000 */
[----:B------:R0:W1:Y:S02]  /*fb00*/  SHFL.DOWN P1, R68, R252, R251, R230 ;  /* 0x080000fbfc447389 */ /* 0x00006400000200e6 */
[----:B01----:R-:W-:Y:S05]  /*fb10*/  ENDCOLLECTIVE ;  /* 0x000000000000791b */ /* 0x003fea0003800000 */
.L_x_8660:
[----:B------:R-:W-:Y:S02]  /*fb20*/  MOV R252, R247 ;  /* 0x000000f700fc7202 */ /* 0x000fe40000000f00 */
[----:B------:R-:W-:-:S07]  /*fb30*/  MOV R246, R68 ;  /* 0x0000004400f67202 */ /* 0x000fce0000000f00 */
[----:B------:R-:W-:Y:S05]  /*fb40*/  WARPSYNC.COLLECTIVE R71, `(.L_x_8661) ;  /* 0x0000000047087348 */ /* 0x000fea0003c00000 */
[----:B------:R0:W1:Y:S02]  /*fb50*/  SHFL.DOWN P1, R68, R252, R251, R230 ;  /* 0x080000fbfc447389 */ /* 0x00006400000200e6 */
[----:B01----:R-:W-:Y:S05]  /*fb60*/  ENDCOLLECTIVE ;  /* 0x000000000000791b */ /* 0x003fea0003800000 */
.L_x_8661:
[----:B------:R-:W-:Y:S02]  /*fb70*/  MOV R252, R248 ;  /* 0x000000f800fc7202 */ /* 0x000fe40000000f00 */
[----:B------:R-:W-:-:S07]  /*fb80*/  MOV R247, R68 ;  /* 0x0000004400f77202 */ /* 0x000fce0000000f00 */
[----:B------:R-:W-:Y:S05]  /*fb90*/  WARPSYNC.COLLECTIVE R71, `(.L_x_8662) ;  /* 0x0000000047087348 */ /* 0x000fea0003c00000 */
[----:B------:R0:W1:Y:S02]  /*fba0*/  SHFL.DOWN P1, R68, R252, R251, R230 ;  /* 0x080000fbfc447389 */ /* 0x00006400000200e6 */
[----:B01----:R-:W-:Y:S05]  /*fbb0*/  ENDCOLLECTIVE ;  /* 0x000000000000791b */ /* 0x003fea0003800000 */
.L_x_8662:
[----:B------:R-:W-:Y:S01]  /*fbc0*/  MOV R248, R68 ;  /* 0x0000004400f87202 */ /* 0x000fe20000000f00 */
[----:B------:R-:W-:-:S07]  /*fbd0*/  HFMA2 R68, -RZ, RZ, 0, 1.847743988037109375e-06 ;  /* 0x0000001fff447431 */ /* 0x000fce00000001ff */
[----:B------:R-:W-:Y:S05]  /*fbe0*/  WARPSYNC.COLLECTIVE R71, `(.L_x_8663) ;  /* 0x0000000047087348 */ /* 0x000fea0003c00000 */
[----:B------:R0:W1:Y:S02]  /*fbf0*/  SHFL.IDX P3, R230, R70, R69, R68 ;  /* 0x0000004546e67389 */ /* 0x0000640000060044 */
[----:B01----:R-:W-:Y:S05]  /*fc00*/  ENDCOLLECTIVE ;  /* 0x000000000000791b */ /* 0x003fea0003800000 */
.L_x_8663:
[----:B------:R-:W-:Y:S02]  /*fc10*/  MOV R70, R61 ;  /* 0x0000003d00467202 */ /* 0x000fe40000000f00 */
[----:B------:R-:W-:-:S07]  /*fc20*/  MOV R60, R230 ;  /* 0x000000e6003c7202 */ /* 0x000fce0000000f00 */
[----:B------:R-:W-:Y:S05]  /*fc30*/  WARPSYNC.COLLECTIVE R71, `(.L_x_8664) ;  /* 0x0000000047087348 */ /* 0x000fea0003c00000 */
[----:B------:R0:W1:Y:S02]  /*fc40*/  SHFL.IDX P3, R230, R70, R69, R68 ;  /* 0x0000004546e67389 */ /* 0x0000640000060044 */
[----:B01----:R-:W-:Y:S05]  /*fc50*/  ENDCOLLECTIVE ;  /* 0x000000000000791b */ /* 0x003fea0003800000 */
.L_x_8664:
[----:B------:R-:W-:Y:S02]  /*fc60*/  MOV R70, R62 ;  /* 0x0000003e00467202 */ /* 0x000fe40000000f00 */
[----:B------:R-:W-:-:S07]  /*fc70*/  MOV R61, R230 ;  /* 0x000000e6003d7202 */ /* 0x000fce0000000f00 */
[----:B------:R-:W-:Y:S05]  /*fc80*/  WARPSYNC.COLLECTIVE R71, `(.L_x_8665) ;  /* 0x0000000047087348 */ /* 0x000fea0003c00000 */
[----:B------:R0:W1:Y:S02]  /*fc90*/  SHFL.IDX P3, R230, R70, R69, R68 ;  /* 0x0000004546e67389 */ /* 0x0000640000060044 */
[----:B01----:R-:W-:Y:S05]  /*fca0*/  ENDCOLLECTIVE ;  /* 0x000000000000791b */ /* 0x003fea0003800000 */
.L_x_8665:
[----:B------:R-:W-:Y:S02]  /*fcb0*/  MOV R70, R63 ;  /* 0x0000003f00467202 */ /* 0x000fe40000000f00 */
[----:B------:R-:W-:-:S07]  /*fcc0*/  MOV R62, R230 ;  /* 0x000000e6003e7202 */ /* 0x000fce0000000f00 */
[----:B------:R-:W-:Y:S05]  /*fcd0*/  WARPSYNC.COLLECTIVE R71, `(.L_x_8666) ;  /* 0x0000000047087348 */ /* 0x000fea0003c00000 */
[----:B------:R0:W1:Y:S02]  /*fce0*/  SHFL.IDX P3, R230, R70, R69, R68 ;  /* 0x0000004546e67389 */ /* 0x0000640000060044 */
[----:B01----:R-:W-:Y:S05]  /*fcf0*/  ENDCOLLECTIVE ;  /* 0x000000000000791b */ /* 0x003fea0003800000 */
.L_x_8666:
[----:B------:R-:W-:Y:S01]  /*fd00*/  MOV R63, R230 ;  /* 0x000000e6003f7202 */ /* 0x000fe20000000f00 */
[----:B------:R-:W-:Y:S06]  /*fd10*/  BRA `(.L_x_8667) ;  /* 0xffffff8800ac7947 */ /* 0x000fec000383ffff */
.L_x_8668:
        /* <DEDUP_REMOVED lines=14> */
.L_x_18707:


//--------------------- .text._Z25selective_scan_bwd_kernelI32Selective_Scan_bwd_kernel_traitsILi64ELi16ELb0ELb1ELb1ELb0ELb1EN3c104HalfENS1_7complexIfEEEEv12SSMParamsBwd --------------------------
	.section	.text._Z25selective_scan_bwd_kernelI32Selective_Scan_bwd_kernel_traitsILi64ELi16ELb0ELb1ELb1ELb0ELb1EN3c104HalfENS1_7complexIfEEEEv12SSMParamsBwd,"ax",@progbits
	.align	128
        .global         _Z25selective_scan_bwd_kernelI32Selective_Scan_bwd_kernel_traitsILi64ELi16ELb0ELb1ELb1ELb0ELb1EN3c104HalfENS1_7complexIfEEEEv12SSMParamsBwd
        .type           _Z25selective_scan_bwd_kernelI32Selective_Scan_bwd_kernel_traitsILi64ELi16ELb0ELb1ELb1ELb0ELb1EN3c104HalfENS1_7complexIfEEEEv12SSMParamsBwd,@function
        .size           _Z25selective_scan_bwd_kernelI32Selective_Scan_bwd_kernel_traitsILi64ELi16ELb0ELb1ELb1ELb0ELb1EN3c104HalfENS1_7complexIfEEEEv12SSMParamsBwd,(.L_x_18708 - _Z25selective_scan_bwd_kernelI32Selective_Scan_bwd_kernel_traitsILi64ELi16ELb0ELb1ELb1ELb0ELb1EN3c104HalfENS1_7complexIfEEEEv12SSMParamsBwd)
        .other          _Z25selective_scan_bwd_kernelI32Selective_Scan_bwd_kernel_traitsILi64ELi16ELb0ELb1ELb1ELb0ELb1EN3c104HalfENS1_7complexIfEEEEv12SSMParamsBwd,@"STO_CUDA_ENTRY STV_DEFAULT"
_Z25selective_scan_bwd_kernelI32Selective_Scan_bwd_kernel_traitsILi64ELi16ELb0ELb1ELb1ELb0ELb1EN3c104HalfENS1_7complexIfEEEEv12SSMParamsBwd:
.text._Z25selective_scan_bwd_kernelI32Selective_Scan_bwd_kernel_traitsILi64ELi16ELb0ELb1ELb1ELb0ELb1EN3c104HalfENS1_7complexIfEEEEv12SSMParamsBwd:
        /* <DEDUP_REMOVED lines=175> */
.L_x_8768:
        /* <DEDUP_REMOVED lines=123> */
[C---:B------:R-:W-:Y:S02]  /*12a0*/  IADD3 R46, PT, PT, R43.reuse, 0x20, RZ ;  /* 0x000000202b2e7810 */ /* 0x040fe40007ffe0ff */
        /* <DEDUP_REMOVED lines=17> */
[----:B------:R-:W-:Y:S02]  /*13c0*/  IADD3 R60, PT, PT, R43, 0x120, RZ ;  /* 0x000001202b3c7810 */ /* 0x000fe40007ffe0ff */
        /* <DEDUP_REMOVED lines=54> */
[----:B---3--:R-:W-:Y:S04]  /*1730*/  STS.U16 [R250+0x80], R31 ;  /* 0x0000801ffa007388 */ /* 0x008fe80000000400 */
        /* <DEDUP_REMOVED lines=98> */
[----:B------:R-:W-:Y:S04]  /*1d60*/  STS.U16 [R241+0x100], R32 ;  /* 0x00010020f1007388 */ /* 0x000fe80000000400 */
        /* <DEDUP_REMOVED lines=29> */
[----:B------:R-:W3:Y:S01]  /*1f40*/  @!P0 LDG.E.U16 R41, desc[UR34][R6.64] ;  /* 0x0000002206298981 */ /* 0x000ee2000c1e1500 */
[----:B------:R-:W-:-:S13]  /*1f50*/  ISETP.NE.AND P0, PT, R56, RZ, PT ;  /* 0x000000ff3800720c */ /* 0x000fda0003f05270 */
[----:B------:R-:W4:Y:S01]  /*1f60*/  @!P0 LDG.E.U16 R43, desc[UR34][R6.64+0x40] ;  /* 0x00004022062b8981 */ /* 0x000f22000c1e1500 */
        /* <DEDUP_REMOVED lines=18> */
[----:B-1----:R-:W-:Y:S02]  /*2090*/  PRMT R42, RZ, 0x7610, R42 ;  /* 0x00007610ff2a7816 */ /* 0x002fe4000000002a */
[----:B------:R-:W-:Y:S02]  /*20a0*/  PRMT R53, RZ, 0x7610, R53 ;  /* 0x00007610ff357816 */ /* 0x000fe40000000035 */
[----:B--2---:R-:W-:Y:S02]  /*20b0*/  PRMT R44, RZ, 0x7610, R44 ;  /* 0x00007610ff2c7816 */ /* 0x004fe4000000002c */
        /* <DEDUP_REMOVED lines=30> */
[----:B---3--:R-:W-:Y:S04]  /*22a0*/  STS.U16 [R122], R41 ;  /* 0x000000297a007388 */ /* 0x008fe80000000400 */
[----:B----4-:R-:W-:Y:S04]  /*22b0*/  STS.U16 [R120+0x40], R43 ;  /* 0x0000402b78007388 */ /* 0x010fe80000000400 */
[----:B-----5:R0:W-:Y:S04]  /*22c0*/  STS.U16 [R250+0x80], R45 ;  /* 0x0000802dfa007388 */ /* 0x0201e80000000400 */
[----:B------:R1:W-:Y:S04]  /*22d0*/  STS.U16 [R249+0xc0], R46 ;  /* 0x0000c02ef9007388 */ /* 0x0003e80000000400 */
[----:B------:R-:W-:Y:S04]  /*22e0*/  STS.U16 [R241+0x100], R48 ;  /* 0x00010030f1007388 */ /* 0x000fe80000000400 */
[----:B------:R-:W-:Y:S04]  /*22f0*/  STS.U16 [R240+0x140], R47 ;  /* 0x0001402ff0007388 */ /* 0x000fe80000000400 */
[----:B------:R-:W-:Y:S04]  /*2300*/  STS.U16 [R239+0x180], R50 ;  /* 0x00018032ef007388 */ /* 0x000fe80000000400 */
[----:B------:R3:W-:Y:S04]  /*2310*/  STS.U16 [R238+0x1c0], R49 ;  /* 0x0001c031ee007388 */ /* 0x0007e80000000400 */
[----:B--2---:R-:W-:Y:S04]  /*2320*/  STS.U16 [R237+0x200], R40 ;  /* 0x00020028ed007388 */ /* 0x004fe80000000400 */
        /* <DEDUP_REMOVED lines=27> */
[----:B------:R-:W5:Y:S01]  /*24e0*/  @!P0 LDG.E.U16 R45, desc[UR34][R4.64] ;  /* 0x00000022042d8981 */ /* 0x000f62000c1e1500 */
        /* <DEDUP_REMOVED lines=10> */
[----:B--2---:R-:W-:-:S11]  /*2590*/  PRMT R51, RZ, 0x7610, R51 ;  /* 0x00007610ff337816 */ /* 0x004fd60000000033 */
[----:B------:R-:W2:Y:S01]  /*25a0*/  @!P0 LDG.E.U16 R50, desc[UR34][R4.64+0x100] ;  /* 0x0001002204328981 */ /* 0x000ea2000c1e1500 */
[----:B------:R-:W-:Y:S02]  /*25b0*/  ISETP.NE.AND P0, PT, R71, RZ, PT ;  /* 0x000000ff4700720c */ /* 0x000fe40003f05270 */
[----:B------:R-:W-:-:S11]  /*25c0*/  PRMT R56, RZ, 0x7610, R56 ;  /* 0x00007610ff387816 */ /* 0x000fd60000000038 */
[----:B------:R-:W2:Y:S01]  /*25d0*/  @!P0 LDG.E.U16 R51, desc[UR34][R4.64+0x140] ;  /* 0x0001402204338981 */ /* 0x000ea2000c1e1500 */
[----:B------:R-:W-:Y:S02]  /*25e0*/  ISETP.NE.AND P0, PT, R72, RZ, PT ;  /* 0x000000ff4800720c */ /* 0x000fe40003f05270 */
[----:B----4-:R-:W-:-:S11]  /*25f0*/  PRMT R53, RZ, 0x7610, R53 ;  /* 0x00007610ff357816 */ /* 0x010fd60000000035 */
[----:B------:R-:W4:Y:S01]  /*2600*/  @!P0 LDG.E.U16 R56, desc[UR34][R4.64+0x180] ;  /* 0x0001802204388981 */ /* 0x000f22000c1e1500 */
[----:B------:R-:W-:Y:S02]  /*2610*/  ISETP.NE.AND P0, PT, R73, RZ, PT ;  /* 0x000000ff4900720c */ /* 0x000fe40003f05270 */
[----:B------:R-:W-:-:S11]  /*2620*/  PRMT R58, RZ, 0x7610, R58 ;  /* 0x00007610ff3a7816 */ /* 0x000fd6000000003a */
        /* <DEDUP_REMOVED lines=38> */
[----:B------:R-:W-:Y:S04]  /*2890*/  STS.U16 [R122], R45 ;  /* 0x0000002d7a007388 */ /* 0x000fe80000000400 */
[----:B---3--:R-:W-:Y:S04]  /*28a0*/  STS.U16 [R120+0x40], R46 ;  /* 0x0000402e78007388 */ /* 0x008fe80000000400 */
[----:B------:R-:W-:Y:S04]  /*28b0*/  STS.U16 [R250+0x80], R49 ;  /* 0x00008031fa007388 */ /* 0x000fe80000000400 */
[----:B------:R-:W-:Y:S04]  /*28c0*/  STS.U16 [R249+0xc0], R48 ;  /* 0x0000c030f9007388 */ /* 0x000fe80000000400 */
[----:B--2---:R-:W-:Y:S04]  /*28d0*/  STS.U16 [R241+0x100], R50 ;  /* 0x00010032f1007388 */ /* 0x004fe80000000400 */
        /* <DEDUP_REMOVED lines=13> */
[----:B------:R-:W1:Y:S04]  /*29b0*/  LDS.U16 R4, [R190+0x2] ;  /* 0x00000200be047984 */ /* 0x000e680000000400 */
        /* <DEDUP_REMOVED lines=54> */
[----:B-1----:R-:W-:-:S05]  /*2d20*/  HADD2.F32 R4, -RZ, R4.H0_H0 ;  /* 0x20000004ff047230 */ /* 0x002fca0000004100 */
[----:B------:R-:W-:Y:S01]  /*2d30*/  FMUL.FTZ R67, R4, -1.4426950216293334961 ;  /* 0xbfb8aa3b04437820 */ /* 0x000fe20000410000 */
[----:B--2---:R-:W-:-:S05]  /*2d40*/  HADD2.F32 R46, -RZ, R46.H0_H0 ;  /* 0x2000002eff2e7230 */ /* 0x004fca0000004100 */
[----:B------:R-:W1:Y:S01]  /*2d50*/  MUFU.EX2 R67, R67 ;  /* 0x0000004300437308 */ /* 0x000e620000000800 */
[----:B0-----:R-:W-:Y:S01]  /*2d60*/  FMUL.FTZ R2, R46, -1.4426950216293334961 ;  /* 0xbfb8aa3b2e027820 */ /* 0x001fe20000410000 */
[----:B---3--:R-:W-:-:S05]  /*2d70*/  HADD2.F32 R48, -RZ, R48.H0_H0 ;  /* 0x20000030ff307230 */ /* 0x008fca0000004100 */
[----:B------:R-:W-:Y:S01]  /*2d80*/  MUFU.EX2 R2, R2 ;  /* 0x0000000200027308 */ /* 0x000fe20000000800 */
[----:B------:R-:W-:Y:S01]  /*2d90*/  FMUL.FTZ R3, R48, -1.4426950216293334961 ;  /* 0xbfb8aa3b30037820 */ /* 0x000fe20000410000 */
[----:B------:R-:W-:Y:S02]  /*2da0*/  HADD2.F32 R5, -RZ, R5.H0_H0 ;  /* 0x20000005ff057230 */ /* 0x000fe40000004100 */
[----:B-1----:R-:W-:-:S03]  /*2db0*/  FADD.FTZ R67, R67, 1 ;  /* 0x3f80000043437421 */ /* 0x002fc60000010000 */
[----:B------:R-:W0:Y:S01]  /*2dc0*/  MUFU.EX2 R3, R3 ;  /* 0x0000000300037308 */ /* 0x000e220000000800 */
[----:B------:R-:W-:Y:S01]  /*2dd0*/  ISETP.NE.AND P1, PT, R197, RZ, PT ;  /* 0x000000ffc500720c */ /* 0x000fe20003f25270 */
[----:B------:R-:W-:Y:S02]  /*2de0*/  HADD2.F32 R45, -RZ, R45.H0_H0 ;  /* 0x2000002dff2d7230 */ /* 0x000fe40000004100 */
[----:B------:R-:W-:Y:S01]  /*2df0*/  FMUL.FTZ R85, R5, -1.4426950216293334961 ;  /* 0xbfb8aa3b05557820 */ /* 0x000fe20000410000 */
[----:B------:R-:W1:Y:S02]  /*2e00*/  MUFU.RCP R67, R67 ;  /* 0x0000004300437308 */ /* 0x000e640000001000 */
[----:B------:R-:W-:Y:S01]  /*2e10*/  FMUL.FTZ R62, R45, -1.4426950216293334961 ;  /* 0xbfb8aa3b2d3e7820 */ /* 0x000fe20000410000 */
[----:B----4-:R-:W-:Y:S02]  /*2e20*/  HADD2.F32 R50, -RZ, R50.H0_H0 ;  /* 0x20000032ff327230 */ /* 0x010fe40000004100 */
[----:B-----5:R-:W-:-:S03]  /*2e30*/  HADD2.F32 R51, -RZ, R51.H0_H0 ;  /* 0x20000033ff337230 */ /* 0x020fc60000004100 */
[----:B------:R-:W-:Y:S01]  /*2e40*/  MUFU.EX2 R85, R85 ;  /* 0x0000005500557308 */ /* 0x000fe20000000800 */
[----:B0-----:R-:W-:Y:S01]  /*2e50*/  FADD.FTZ R3, R3, 1 ;  /* 0x3f80000003037421 */ /* 0x001fe20000010000 */
[----:B------:R-:W-:Y:S02]  /*2e60*/  FMUL.FTZ R88, R50, -1.4426950216293334961 ;  /* 0xbfb8aa3b32587820 */ /* 0x000fe40000410000 */
[----:B------:R-:W0:Y:S01]  /*2e70*/  MUFU.EX2 R62, R62 ;  /* 0x0000003e003e7308 */ /* 0x000e220000000800 */
[----:B------:R-:W-:Y:S02]  /*2e80*/  HADD2.F32 R49, -RZ, R49.H0_H0 ;  /* 0x20000031ff317230 */ /* 0x000fe40000004100 */
[----:B------:R-:W-:Y:S01]  /*2e90*/  FMUL.FTZ R89, R51, -1.4426950216293334961 ;  /* 0xbfb8aa3b33597820 */ /* 0x000fe20000410000 */
[----:B------:R-:W2:Y:S02]  /*2ea0*/  MUFU.EX2 R88, R88 ;  /* 0x0000005800587308 */ /* 0x000ea40000000800 */
[----:B------:R-:W-:-:S03]  /*2eb0*/  FMUL.FTZ R87, R49, -1.4426950216293334961 ;  /* 0xbfb8aa3b31577820 */ /* 0x000fc60000410000 */
[----:B------:R-:W3:Y:S04]  /*2ec0*/  MUFU.EX2 R89, R89 ;  /* 0x0000005900597308 */ /* 0x000ee80000000800 */
[----:B------:R-:W4:Y:S01]  /*2ed0*/  MUFU.EX2 R87, R87 ;  /* 0x0000005700577308 */ /* 0x000f220000000800 */
[----:B0-----:R-:W-:Y:S01]  /*2ee0*/  FADD.FTZ R62, R62, 1 ;  /* 0x3f8000003e3e7421 */ /* 0x001fe20000010000 */
[----:B------:R-:W-:-:S05]  /*2ef0*/  HADD2.F32 R53, -RZ, R53.H0_H0 ;  /* 0x20000035ff357230 */ /* 0x000fca0000004100 */
[----:B------:R-:W0:Y:S01]  /*2f00*/  MUFU.RCP R62, R62 ;  /* 0x0000003e003e7308 */ /* 0x000e220000001000 */
[----:B------:R-:W-:Y:S01]  /*2f10*/  FMUL.FTZ R90, R53, -1.4426950216293334961 ;  /* 0xbfb8aa3b355a7820 */ /* 0x000fe20000410000 */
[----:B------:R-:W-:Y:S02]  /*2f20*/  HADD2.F32 R54, -RZ, R54.H0_H0 ;  /* 0x20000036ff367230 */ /* 0x000fe40000004100 */
[----:B------:R-:W-:Y:S02]  /*2f30*/  HADD2.F32 R55, -RZ, R55.H0_H0 ;  /* 0x20000037ff377230 */ /* 0x000fe40000004100 */
[----:B------:R-:W-:Y:S02]  /*2f40*/  HADD2.F32 R69, -RZ, R69.H0_H0 ;  /* 0x20000045ff457230 */ /* 0x000fe40000004100 */
[----:B------:R-:W-:Y:S01]  /*2f50*/  FMUL.FTZ R91, R54, -1.4426950216293334961 ;  /* 0xbfb8aa3b365b7820 */ /* 0x000fe20000410000 */
[----:B------:R-:W5:Y:S01]  /*2f60*/  MUFU.EX2 R90, R90 ;  /* 0x0000005a005a7308 */ /* 0x000f620000000800 */
[----:B------:R-:W-:Y:S01]  /*2f70*/  FMUL.FTZ R92, R55, -1.4426950216293334961 ;  /* 0xbfb8aa3b375c7820 */ /* 0x000fe20000410000 */
[----:B------:R-:W-:-:S02]  /*2f80*/  HADD2.F32 R57, -RZ, R57.H0_H0 ;  /* 0x20000039ff397230 */ /* 0x000fc40000004100 */
[----:B------:R-:W-:Y:S02]  /*2f90*/  HADD2.F32 R68, -RZ, R68.H0_H0 ;  /* 0x20000044ff447230 */ /* 0x000fe40000004100 */
[----:B------:R-:W-:Y:S02]  /*2fa0*/  HADD2.F32 R56, -RZ, R56.H0_H0 ;  /* 0x20000038ff387230 */ /* 0x000fe40000004100 */
[----:B------:R-:W-:Y:S02]  /*2fb0*/  HADD2.F32 R66, -RZ, R66.H0_H0 ;  /* 0x20000042ff427230 */ /* 0x000fe40000004100 */
[----:B------:R-:W-:Y:S01]  /*2fc0*/  FMUL.FTZ R95, R57, -1.4426950216293334961 ;  /* 0xbfb8aa3b395f7820 */ /* 0x000fe20000410000 */
[----:B------:R-:W5:Y:S01]  /*2fd0*/  MUFU.EX2 R91, R91 ;  /* 0x0000005b005b7308 */ /* 0x000f620000000800 */
[----:B------:R-:W-:Y:S01]  /*2fe0*/  FMUL.FTZ R93, R56, -1.4426950216293334961 ;  /* 0xbfb8aa3b385d7820 */ /* 0x000fe20000410000 */
[----:B------:R-:W-:Y:S02]  /*2ff0*/  HADD2.F32 R60, -RZ, R60.H0_H0 ;  /* 0x2000003cff3c7230 */ /* 0x000fe40000004100 */
[----:B------:R-:W5:Y:S01]  /*3000*/  MUFU.EX2 R92, R92 ;  /* 0x0000005c005c7308 */ /* 0x000f620000000800 */
[----:B------:R-:W-:Y:S01]  /*3010*/  HADD2.F32 R79, -RZ, R79.H0_H0 ;  /* 0x2000004fff4f7230 */ /* 0x000fe20000004100 */
[----:B------:R-:W-:Y:S04]  /*3020*/  STS.U16 [R122], R61 ;  /* 0x0000003d7a007388 */ /* 0x000fe80000000400 */
        /* <DEDUP_REMOVED lines=16> */
[----:B------:R-:W5:Y:S01]  /*3130*/  LDS.U16 R64, [R190+0x2] ;  /* 0x00000200be407984 */ /* 0x000f620000000400 */
[----:B-1----:R-:W-:-:S03]  /*3140*/  FADD.FTZ R71, R2, 1 ;  /* 0x3f80000002477421 */ /* 0x002fc60000010000 */
[----:B------:R-:W1:Y:S01]  /*3150*/  LDS.U16 R65, [R190+0x4] ;  /* 0x00000400be417984 */ /* 0x000e620000000400 */
[----:B------:R-:W-:Y:S02]  /*3160*/  MOV R2, UR24 ;  /* 0x0000001800027c02 */ /* 0x000fe40008000f00 */
[----:B--2---:R-:W-:Y:S01]  /*3170*/  MOV R77, 0xfffffc00 ;  /* 0xfffffc00004d7802 */ /* 0x004fe20000000f00 */
[----:B------:R-:W2:Y:S04]  /*3180*/  LDS.U16 R61, [R190] ;  /* 0x00000000be3d7984 */ /* 0x000ea80000000400 */
[----:B------:R-:W2:Y:S01]  /*3190*/  LDS.U16 R74, [R190+0x6] ;  /* 0x00000600be4a7984 */ /* 0x000ea20000000400 */
[----:B------:R-:W-:-:S03]  /*31a0*/  @!P1 IMAD R2, R2, R77, UR10 ;  /* 0x0000000a02029e24 */ /* 0x000fc6000f8e024d */
[----:B------:R-:W2:Y:S01]  /*31b0*/  LDS.U16 R77, [R190+0x8] ;  /* 0x00000800be4d7984 */ /* 0x000ea20000000400 */
[----:B------:R4:W-:Y:S03]  /*31c0*/  MUFU.RCP R73, R3 ;  /* 0x0000000300497308 */ /* 0x0009e60000001000 */
[----:B------:R-:W2:Y:S01]  /*31d0*/  LDS.U16 R78, [R190+0xa] ;  /* 0x00000a00be4e7984 */ /* 0x000ea20000000400 */
[----:B------:R-:W-:Y:S01]  /*31e0*/  FADD.FTZ R70, R85, 1 ;  /* 0x3f80000055467421 */ /* 0x000fe20000010000 */
[----:B------:R-:W-:Y:S01]  /*31f0*/  FADD.FTZ R75, R88, 1 ;  /* 0x3f800000584b7421 */ /* 0x000fe20000010000 */
[----:B---3--:R-:W-:Y:S01]  /*3200*/  FADD.FTZ R76, R89, 1 ;  /* 0x3f800000594c7421 */ /* 0x008fe20000010000 */
[----:B------:R-:W-:Y:S01]  /*3210*/  LDS.U16 R88, [R190+0xe] ;  /* 0x00000e00be587984 */ /* 0x000fe20000000400 */
[----:B----4-:R-:W-:Y:S02]  /*3220*/  FADD.FTZ R3, -R67, 1 ;  /* 0x3f80000043037421 */ /* 0x010fe40000010100 */
[----:B------:R-:W3:Y:S01]  /*3230*/  MUFU.RCP R70, R70 ;  /* 0x0000004600467308 */ /* 0x000ee20000001000 */
[----:B------:R-:W-:Y:S01]  /*3240*/  LDS.U16 R89, [R190+0x10] ;  /* 0x00001000be597984 */ /* 0x000fe20000000400 */
[----:B------:R-:W-:-:S03]  /*3250*/  FFMA.FTZ R85, R4, R3, 1 ;  /* 0x3f80000004557423 */ /* 0x000fc60000010003 */
[----:B------:R-:W4:Y:S03]  /*3260*/  LDS.U16 R3, [R190+0xc] ;  /* 0x00000c00be037984 */ /* 0x000f260000000400 */
[----:B------:R-:W3:Y:S01]  /*3270*/  MUFU.RCP R71, R71 ;  /* 0x0000004700477308 */ /* 0x000ee20000001000 */
[----:B------:R-:W-:Y:S01]  /*3280*/  FADD.FTZ R72, R87, 1 ;  /* 0x3f80000057487421 */ /* 0x000fe20000010000 */
[----:B------:R-:W-:Y:S02]  /*3290*/  HADD2.F32 R58, -RZ, R58.H0_H0 ;  /* 0x2000003aff3a7230 */ /* 0x000fe40000004100 */
[----:B0-----:R-:W-:Y:S01]  /*32a0*/  FADD.FTZ R82, -R62, 1 ;  /* 0x3f8000003e527421 */ /* 0x001fe20000010100 */
[----:B------:R-:W-:Y:S02]  /*32b0*/  HADD2.F32 R80, -RZ, R80.H0_H0 ;  /* 0x20000050ff507230 */ /* 0x000fe40000004100 */
[----:B------:R-:W-:Y:S01]  /*32c0*/  FMUL.FTZ R99, R60, -1.4426950216293334961 ;  /* 0xbfb8aa3b3c637820 */ /* 0x000fe20000410000 */
[----:B-----5:R-:W-:-:S02]  /*32d0*/  HADD2.F32 R64, -RZ, R64.H0_H0 ;  /* 0x20000040ff407230 */ /* 0x020fc40000004100 */
[----:B------:R-:W-:Y:S01]  /*32e0*/  HADD2.F32 R59, -RZ, R59.H0_H0 ;  /* 0x2000003bff3b7230 */ /* 0x000fe20000004100 */
[----:B------:R-:W0:Y:S01]  /*32f0*/  MUFU.EX2 R94, R93 ;  /* 0x0000005d005e7308 */ /* 0x000e220000000800 */
[----:B-1----:R-:W-:Y:S02]  /*3300*/  HADD2.F32 R65, -RZ, R65.H0_H0 ;  /* 0x20000041ff417230 */ /* 0x002fe40000004100 */
[----:B------:R-:W-:Y:S01]  /*3310*/  FMUL.FTZ R84, R69, R64 ;  /* 0x0000004045547220 */ /* 0x000fe20000410000 */
[----:B------:R-:W-:Y:S01]  /*3320*/  FADD.FTZ R90, R90, 1 ;  /* 0x3f8000005a5a7421 */ /* 0x000fe20000010000 */
[----:B------:R-:W1:Y:S01]  /*3330*/  MUFU.RCP R72, R72 ;  /* 0x0000004800487308 */ /* 0x000e620000001000 */
[----:B--2---:R-:W-:Y:S02]  /*3340*/  HADD2.F32 R61, -RZ, R61.H0_H0 ;  /* 0x2000003dff3d7230 */ /* 0x004fe40000004100 */
[----:B---3--:R-:W-:Y:S01]  /*3350*/  FADD.FTZ R86, -R70, 1 ;  /* 0x3f80000046567421 */ /* 0x008fe20000010100 */
[----:B------:R-:W-:Y:S01]  /*3360*/  FMUL.FTZ R87, R68, R65 ;  /* 0x0000004144577220 */ /* 0x000fe20000410000 */
[----:B------:R-:W-:Y:S01]  /*3370*/  FMUL.FTZ R84, R67, R84 ;  /* 0x0000005443547220 */ /* 0x000fe20000410000 */
[----:B------:R-:W-:-:S02]  /*3380*/  HADD2.F32 R74, -RZ, R74.H0_H0 ;  /* 0x2000004aff4a7230 */ /* 0x000fc40000004100 */
[----:B------:R-:W-:Y:S01]  /*3390*/  FMUL.FTZ R83, R66, R61 ;  /* 0x0000003d42537220 */ /* 0x000fe20000410000 */
[----:B------:R-:W-:Y:S01]  /*33a0*/  FFMA.FTZ R86, R5, R86, 1 ;  /* 0x3f80000005567423 */ /* 0x000fe20000010056 */
[----:B------:R-:W2:Y:S01]  /*33b0*/  MUFU.RCP R75, R75 ;  /* 0x0000004b004b7308 */ /* 0x000ea20000001000 */
[----:B------:R-:W-:Y:S01]  /*33c0*/  FMUL.FTZ R87, R70, R87 ;  /* 0x0000005746577220 */ /* 0x000fe20000410000 */
[----:B------:R-:W-:Y:S01]  /*33d0*/  FMUL.FTZ R100, R84, R85 ;  /* 0x0000005554647220 */ /* 0x000fe20000410000 */
[----:B------:R-:W-:Y:S02]  /*33e0*/  HADD2.F32 R77, -RZ, R77.H0_H0 ;  /* 0x2000004dff4d7230 */ /* 0x000fe40000004100 */
[----:B------:R-:W-:Y:S01]  /*33f0*/  FFMA.FTZ R82, R45, R82, 1 ;  /* 0x3f8000002d527423 */ /* 0x000fe20000010052 */
[----:B------:R-:W-:Y:S01]  /*3400*/  FADD.FTZ R85, -R71, 1 ;  /* 0x3f80000047557421 */ /* 0x000fe20000010100 */
[----:B------:R-:W-:Y:S01]  /*3410*/  FMUL.FTZ R84, R79, R74 ;  /* 0x0000004a4f547220 */ /* 0x000fe20000410000 */
[----:B------:R-:W-:Y:S01]  /*3420*/  FMUL.FTZ R96, R58, -1.4426950216293334961 ;  /* 0xbfb8aa3b3a607820 */ /* 0x000fe20000410000 */
[----:B------:R-:W3:Y:S01]  /*3430*/  MUFU.EX2 R95, R95 ;  /* 0x0000005f005f7308 */ /* 0x000ee20000000800 */
[----:B------:R-:W-:Y:S01]  /*3440*/  FMUL.FTZ R83, R62, R83 ;  /* 0x000000533e537220 */ /* 0x000fe20000410000 */
[----:B------:R-:W-:Y:S01]  /*3450*/  FMUL.FTZ R104, R87, R86 ;  /* 0x0000005657687220 */ /* 0x000fe20000410000 */
[----:B------:R-:W-:Y:S01]  /*3460*/  FADD.FTZ R87, -R73, 1 ;  /* 0x3f80000049577421 */ /* 0x000fe20000010100 */
[----:B------:R5:W-:Y:S01]  /*3470*/  MUFU.EX2 R112, R99 ;  /* 0x0000006300707308 */ /* 0x000be20000000800 */
[----:B------:R-:W-:Y:S01]  /*3480*/  FFMA.FTZ R85, R46, R85, 1 ;  /* 0x3f8000002e557423 */ /* 0x000fe20000010055 */
[----:B------:R-:W-:Y:S01]  /*3490*/  FMUL.FTZ R86, R80, R77 ;  /* 0x0000004d50567220 */ /* 0x000fe20000410000 */
[----:B------:R-:W-:Y:S01]  /*34a0*/  FMUL.FTZ R84, R71, R84 ;  /* 0x0000005447547220 */ /* 0x000fe20000410000 */
[----:B------:R-:W-:Y:S01]  /*34b0*/  FMUL.FTZ R97, R59, -1.4426950216293334961 ;  /* 0xbfb8aa3b3b617820 */ /* 0x000fe20000410000 */
[----:B------:R0:W2:Y:S01]  /*34c0*/  MUFU.EX2 R98, R96 ;  /* 0x0000006000627308 */ /* 0x0000a20000000800 */
[----:B------:R-:W-:Y:S01]  /*34d0*/  HADD2.F32 R81, -RZ, R81.H0_H0 ;  /* 0x20000051ff517230 */ /* 0x000fe20000004100 */
[----:B------:R-:W-:Y:S01]  /*34e0*/  LDS.U16 R103, [R190+0x1e] ;  /* 0x00001e00be677984 */ /* 0x000fe20000000400 */
[----:B------:R-:W-:-:S02]  /*34f0*/  HADD2.F32 R78, -RZ, R78.H0_H0 ;  /* 0x2000004eff4e7230 */ /* 0x000fc40000004100 */
[----:B-----5:R-:W-:Y:S02]  /*3500*/  FMUL.FTZ R99, R83, R82 ;  /* 0x0000005253637220 */ /* 0x020fe40000410000 */
[----:B------:R5:W-:Y:S01]  /*3510*/  MUFU.RCP R82, R90 ;  /* 0x0000005a00527308 */ /* 0x000be20000001000 */
[----:B------:R-:W-:Y:S01]  /*3520*/  FMUL.FTZ R107, R84, R85 ;  /* 0x00000055546b7220 */ /* 0x000fe20000410000 */
[----:B------:R-:W-:Y:S01]  /*3530*/  FADD.FTZ R83, R91, 1 ;  /* 0x3f8000005b537421 */ /* 0x000fe20000010000 */
[----:B------:R-:W-:Y:S01]  /*3540*/  FADD.FTZ R93, R92, 1 ;  /* 0x3f8000005c5d7421 */ /* 0x000fe20000010000 */
[----:B------:R-:W-:Y:S02]  /*3550*/  HADD2.F32 R84, -RZ, R63.H0_H0 ;  /* 0x2000003fff547230 */ /* 0x000fe40000004100 */
[----:B-1----:R-:W-:Y:S01]  /*3560*/  FADD.FTZ R92, -R72, 1 ;  /* 0x3f800000485c7421 */ /* 0x002fe20000010100 */
[----:B------:R-:W-:Y:S01]  /*3570*/  FMUL.FTZ R91, R81, R78 ;  /* 0x0000004e515b7220 */ /* 0x000fe20000410000 */
[----:B0-----:R-:W-:Y:S01]  /*3580*/  LDS.U16 R96, [R190+0x16] ;  /* 0x00001600be607984 */ /* 0x001fe20000000400 */
[----:B-----5:R-:W-:Y:S01]  /*3590*/  FFMA.FTZ R90, R48, R87, 1 ;  /* 0x3f800000305a7423 */ /* 0x020fe20000010057 */
[----:B------:R-:W-:Y:S01]  /*35a0*/  FMUL.FTZ R87, R73, R86 ;  /* 0x0000005649577220 */ /* 0x000fe20000410000 */
[----:B------:R0:W1:Y:S01]  /*35b0*/  MUFU.EX2 R101, R97 ;  /* 0x0000006100657308 */ /* 0x0000620000000800 */
[----:B----4-:R-:W-:-:S02]  /*35c0*/  HADD2.F32 R63, -RZ, R3.H0_H0 ;  /* 0x20000003ff3f7230 */ /* 0x010fc40000004100 */
[----:B------:R-:W4:Y:S01]  /*35d0*/  LDS.U16 R3, [R190+0x12] ;  /* 0x00001200be037984 */ /* 0x000f220000000400 */
[----:B------:R-:W-:Y:S01]  /*35e0*/  FMUL.FTZ R106, R87, R90 ;  /* 0x0000005a576a7220 */ /* 0x000fe20000410000 */
[----:B------:R-:W-:Y:S01]  /*35f0*/  FADD.FTZ R87, R94, 1 ;  /* 0x3f8000005e577421 */ /* 0x000fe20000010000 */
[----:B------:R-:W-:Y:S01]  /*3600*/  FFMA.FTZ R92, R49, R92, 1 ;  /* 0x3f800000315c7423 */ /* 0x000fe2000001005c */
[----:B0-----:R-:W0:Y:S01]  /*3610*/  LDS.U16 R97, [R190+0x18] ;  /* 0x00001800be617984 */ /* 0x001e220000000400 */
[----:B------:R-:W-:Y:S01]  /*3620*/  FMUL.FTZ R91, R72, R91 ;  /* 0x0000005b485b7220 */ /* 0x000fe20000410000 */
[----:B---3--:R-:W-:Y:S01]  /*3630*/  FADD.FTZ R94, R95, 1 ;  /* 0x3f8000005f5e7421 */ /* 0x008fe20000010000 */
[----:B--2---:R-:W-:Y:S01]  /*3640*/  FADD.FTZ R85, -R75, 1 ;  /* 0x3f8000004b557421 */ /* 0x004fe20000010100 */
[----:B------:R-:W2:Y:S01]  /*3650*/  LDS.U16 R95, [R190+0x14] ;  /* 0x00001400be5f7984 */ /* 0x000ea20000000400 */
[----:B------:R-:W3:Y:S01]  /*3660*/  MUFU.RCP R76, R76 ;  /* 0x0000004c004c7308 */ /* 0x000ee20000001000 */
[----:B------:R-:W-:Y:S01]  /*3670*/  FMUL.FTZ R109, R91, R92 ;  /* 0x0000005c5b6d7220 */ /* 0x000fe20000410000 */
[----:B------:R-:W-:Y:S01]  /*3680*/  FFMA.FTZ R92, R50, R85, 1 ;  /* 0x3f800000325c7423 */ /* 0x000fe20000010055 */
[----:B------:R-:W-:Y:S01]  /*3690*/  FADD.FTZ R102, R98, 1 ;  /* 0x3f80000062667421 */ /* 0x000fe20000010000 */
[----:B------:R-:W-:-:S02]  /*36a0*/  HADD2.F32 R85, -RZ, R52.H0_H0 ;  /* 0x20000034ff557230 */ /* 0x000fc40000004100 */
[----:B------:R-:W-:Y:S02]  /*36b0*/  HADD2.F32 R52, -RZ, R88.H0_H0 ;  /* 0x20000058ff347230 */ /* 0x000fe40000004100 */
[----:B------:R-:W-:Y:S02]  /*36c0*/  HADD2.F32 R88, -RZ, R47.H0_H0 ;  /* 0x2000002fff587230 */ /* 0x000fe40000004100 */
[----:B-1----:R-:W-:Y:S01]  /*36d0*/  FADD.FTZ R98, R101, 1 ;  /* 0x3f80000065627421 */ /* 0x002fe20000010000 */
[----:B------:R-:W-:Y:S01]  /*36e0*/  HADD2.F32 R47, -RZ, R89.H0_H0 ;  /* 0x20000059ff2f7230 */ /* 0x000fe20000004100 */
[----:B------:R-:W1:Y:S01]  /*36f0*/  LDS.U16 R101, [R190+0x1a] ;  /* 0x00001a00be657984 */ /* 0x000e620000000400 */
[----:B------:R5:W-:Y:S01]  /*3700*/  MUFU.RCP R89, R102 ;  /* 0x0000006600597308 */ /* 0x000be20000001000 */
[----:B------:R-:W-:Y:S02]  /*3710*/  FMUL.FTZ R90, R84, R63 ;  /* 0x0000003f545a7220 */ /* 0x000fe40000410000 */
[----:B-----5:R-:W5:Y:S05]  /*3720*/  LDS.U16 R102, [R190+0x1c] ;  /* 0x00001c00be667984 */ /* 0x020f6a0000000400 */
[----:B------:R-:W4:Y:S01]  /*3730*/  MUFU.RCP R83, R83 ;  /* 0x0000005300537308 */ /* 0x000f220000001000 */
[----:B------:R-:W-:-:S04]  /*3740*/  FMUL.FTZ R91, R75, R90 ;  /* 0x0000005a4b5b7220 */ /* 0x000fc80000410000 */
[----:B------:R-:W-:-:S03]  /*3750*/  FMUL.FTZ R108, R91, R92 ;  /* 0x0000005c5b6c7220 */ /* 0x000fc60000410000 */
[----:B------:R0:W-:Y:S01]  /*3760*/  MUFU.RCP R86, R93 ;  /* 0x0000005d00567308 */ /* 0x0001e20000001000 */
[----:B---3--:R-:W-:Y:S01]  /*3770*/  FADD.FTZ R92, -R76, 1 ;  /* 0x3f8000004c5c7421 */ /* 0x008fe20000010100 */
[----:B------:R-:W-:-:S06]  /*3780*/  FMUL.FTZ R91, R85, R52 ;  /* 0x00000034555b7220 */ /* 0x000fcc0000410000 */
[----:B------:R-:W3:Y:S01]  /*3790*/  MUFU.RCP R87, R87 ;  /* 0x0000005700577308 */ /* 0x000ee20000001000 */
[----:B0-----:R-:W-:Y:S01]  /*37a0*/  FMUL.FTZ R93, R88, R47 ;  /* 0x0000002f585d7220 */ /* 0x001fe20000410000 */
[----:B------:R-:W-:Y:S01]  /*37b0*/  FFMA.FTZ R92, R51, R92, 1 ;  /* 0x3f800000335c7423 */ /* 0x000fe2000001005c */
[----:B------:R-:W-:-:S05]  /*37c0*/  FMUL.FTZ R91, R76, R91 ;  /* 0x0000005b4c5b7220 */ /* 0x000fca0000410000 */
[----:B------:R0:W2:Y:S01]  /*37d0*/  MUFU.RCP R90, R94 ;  /* 0x0000005e005a7308 */ /* 0x0000a20000001000 */
[C---:B------:R-:W-:Y:S01]  /*37e0*/  FMUL.FTZ R93, R82.reuse, R93 ;  /* 0x0000005d525d7220 */ /* 0x040fe20000410000 */
[----:B0-----:R-:W-:-:S04]  /*37f0*/  FADD.FTZ R94, -R82, 1 ;  /* 0x3f800000525e7421 */ /* 0x001fc80000010100 */
[----:B------:R-:W-:Y:S01]  /*3800*/  FFMA.FTZ R94, R53, R94, 1 ;  /* 0x3f800000355e7423 */ /* 0x000fe2000001005e */
[----:B------:R-:W-:Y:S01]  /*3810*/  FMUL.FTZ R111, R91, R92 ;  /* 0x0000005c5b6f7220 */ /* 0x000fe20000410000 */
[----:B------:R-:W-:Y:S02]  /*3820*/  HADD2.F32 R92, -RZ, R44.H0_H0 ;  /* 0x2000002cff5c7230 */ /* 0x000fe40000004100 */
[----:B------:R-:W-:Y:S01]  /*3830*/  FMUL.FTZ R110, R93, R94 ;  /* 0x0000005e5d6e7220 */ /* 0x000fe20000410000 */
[----:B------:R-:W-:Y:S02]  /*3840*/  HADD2.F32 R93, -RZ, R41.H0_H0 ;  /* 0x20000029ff5d7230 */ /* 0x000fe40000004100 */
[----:B------:R-:W-:Y:S01]  /*3850*/  FADD.FTZ R44, R112, 1 ;  /* 0x3f800000702c7421 */ /* 0x000fe20000010000 */
[----:B----4-:R-:W-:Y:S01]  /*3860*/  FADD.FTZ R41, -R83, 1 ;  /* 0x3f80000053297421 */ /* 0x010fe20000010100 */
[----:B------:R-:W-:Y:S02]  /*3870*/  HADD2.F32 R91, -RZ, R43.H0_H0 ;  /* 0x2000002bff5b7230 */ /* 0x000fe40000004100 */
[----:B---3--:R-:W-:Y:S01]  /*3880*/  FADD.FTZ R43, -R87, 1 ;  /* 0x3f800000572b7421 */ /* 0x008fe20000010100 */
[----:B------:R-:W-:Y:S01]  /*3890*/  HADD2.F32 R94, -RZ, R42.H0_H0 ;  /* 0x2000002aff5e7230 */ /* 0x000fe20000004100 */
[----:B------:R0:W-:Y:S01]  /*38a0*/  MUFU.RCP R117, R44 ;  /* 0x0000002c00757308 */ /* 0x0001e20000001000 */
[----:B------:R-:W-:Y:S01]  /*38b0*/  FADD.FTZ R42, -R86, 1 ;  /* 0x3f800000562a7421 */ /* 0x000fe20000010100 */
[----:B------:R-:W-:Y:S01]  /*38c0*/  FFMA.FTZ R113, R54, R41, 1 ;  /* 0x3f80000036717423 */ /* 0x000fe20000010029 */
[----:B------:R-:W-:-:S02]  /*38d0*/  HADD2.F32 R41, -RZ, R3.H0_H0 ;  /* 0x20000003ff297230 */ /* 0x000fc40000004100 */
[----:B------:R-:W-:Y:S01]  /*38e0*/  FFMA.FTZ R115, R56, R43, 1 ;  /* 0x3f80000038737423 */ /* 0x000fe2000001002b */
[----:B------:R-:W-:Y:S02]  /*38f0*/  FFMA.FTZ R112, R55, R42, 1 ;  /* 0x3f80000037707423 */ /* 0x000fe4000001002a */
[----:B------:R-:W3:Y:S01]  /*3900*/  MUFU.RCP R98, R98 ;  /* 0x0000006200627308 */ /* 0x000ee20000001000 */
[----:B0-----:R-:W-:Y:S02]  /*3910*/  HADD2.F32 R44, -RZ, R97.H0_H0 ;  /* 0x20000061ff2c7230 */ /* 0x001fe40000004100 */
[----:B--2---:R-:W-:Y:S01]  /*3920*/  FADD.FTZ R114, -R90, 1 ;  /* 0x3f8000005a727421 */ /* 0x004fe20000010100 */
[----:B------:R-:W-:Y:S02]  /*3930*/  HADD2.F32 R42, -RZ, R95.H0_H0 ;  /* 0x2000005fff2a7230 */ /* 0x000fe40000004100 */
[----:B------:R-:W-:Y:S02]  /*3940*/  HADD2.F32 R43, -RZ, R96.H0_H0 ;  /* 0x20000060ff2b7230 */ /* 0x000fe40000004100 */
[----:B------:R-:W-:Y:S01]  /*3950*/  FMUL.FTZ R96, R92, R41 ;  /* 0x000000295c607220 */ /* 0x000fe20000410000 */
[----:B------:R-:W-:Y:S01]  /*3960*/  FMUL.FTZ R95, R93, R44 ;  /* 0x0000002c5d5f7220 */ /* 0x000fe20000410000 */
[----:B------:R-:W-:Y:S01]  /*3970*/  FFMA.FTZ R116, R57, R114, 1 ;  /* 0x3f80000039747423 */ /* 0x000fe20000010072 */
        /* <DEDUP_REMOVED lines=8> */
[----:B------:R-:W-:Y:S01]  /*3a00*/  FMUL.FTZ R3, R86, R3 ;  /* 0x0000000356037220 */ /* 0x000fe20000410000 */
[----:B------:R-:W-:Y:S01]  /*3a10*/  FMUL.FTZ R114, R87, R114 ;  /* 0x0000007257727220 */ /* 0x000fe20000410000 */
[----:B------:R-:W-:-:S02]  /*3a20*/  HADD2.F32 R40, -RZ, R40.H0_H0 ;  /* 0x20000028ff287230 */ /* 0x000fc40000004100 */
[----:B------:R-:W-:Y:S02]  /*3a30*/  HADD2.F32 R99, -RZ, R7.H0_H0 ;  /* 0x20000007ff637230 */ /* 0x000fe40000004100 */
[----:B------:R-:W-:Y:S02]  /*3a40*/  HADD2.F32 R100, -RZ, R6.H0_H0 ;  /* 0x20000006ff647230 */ /* 0x000fe40000004100 */
[----:B-1----:R-:W-:Y:S02]  /*3a50*/  HADD2.F32 R95, -RZ, R101.H0_H0 ;  /* 0x20000065ff5f7230 */ /* 0x002fe40000004100 */
[----:B-----5:R-:W-:Y:S02]  /*3a60*/  HADD2.F32 R96, -RZ, R102.H0_H0 ;  /* 0x20000066ff607230 */ /* 0x020fe40000004100 */
[----:B------:R-:W-:Y:S02]  /*3a70*/  HADD2.F32 R97, -RZ, R103.H0_H0 ;  /* 0x20000067ff617230 */ /* 0x000fe40000004100 */
[----:B------:R-:W-:Y:S01]  /*3a80*/  FMUL.FTZ R3, R3, R112 ;  /* 0x0000007003037220 */ /* 0x000fe20000410000 */
[----:B------:R-:W-:Y:S01]  /*3a90*/  FMUL.FTZ R114, R114, R115 ;  /* 0x0000007372727220 */ /* 0x000fe20000410000 */
[----:B------:R-:W-:Y:S01]  /*3aa0*/  FADD.FTZ R7, -R89, 1 ;  /* 0x3f80000059077421 */ /* 0x000fe20000010100 */
[----:B---3--:R-:W-:Y:S01]  /*3ab0*/  FADD.FTZ R112, -R98, 1 ;  /* 0x3f80000062707421 */ /* 0x008fe20000010100 */
        /* <DEDUP_REMOVED lines=28> */
[----:B------:R-:W-:-:S02]  /*3c80*/  PRMT R112, R101, 0x7632, R112 ;  /* 0x0000763265707816 */ /* 0x000fc40000000070 */
[----:B0-----:R-:W-:Y:S01]  /*3c90*/  PRMT R6, R108, 0x7632, R6 ;  /* 0x000076326c067816 */ /* 0x001fe20000000006 */
[----:B------:R0:W-:Y:S01]  /*3ca0*/  STS.U16 [R190+0xc], R108 ;  /* 0x00000c6cbe007388 */ /* 0x0001e20000000400 */
[C---:B-1----:R-:W-:Y:S02]  /*3cb0*/  PRMT R104, R7.reuse, 0x7610, R104 ;  /* 0x0000761007687816 */ /* 0x042fe40000000068 */
[----:B--2---:R-:W-:Y:S02]  /*3cc0*/  PRMT R106, R7, 0x7632, R106 ;  /* 0x00007632076a7816 */ /* 0x004fe4000000006a */
[----:B0-----:R-:W-:Y:S02]  /*3cd0*/  PRMT R108, R101, 0x7610, R108 ;  /* 0x00007610656c7816 */ /* 0x001fe4000000006c */
[----:B------:R-:W-:Y:S01]  /*3ce0*/  @!P1 IADD3 R2, PT, PT, R2, 0x400, RZ ;  /* 0x0000040002029810 */ /* 0x000fe20007ffe0ff */
[----:B------:R-:W-:Y:S04]  /*3cf0*/  STS.U16 [R190], R118 ;  /* 0x00000076be007388 */ /* 0x000fe80000000400 */
        /* <DEDUP_REMOVED lines=114> */
[----:B------:R-:W-:Y:S01]  /*4420*/  MOV R2, UR24 ;  /* 0x0000001800027c02 */ /* 0x000fe20008000f00 */
[----:B------:R-:W-:Y:S01]  /*4430*/  FMUL.FTZ R65, R70, R65 ;  /* 0x0000004146417220 */ /* 0x000fe20000410000 */
[----:B------:R-:W-:Y:S01]  /*4440*/  MOV R41, 0xfffffc00 ;  /* 0xfffffc0000297802 */ /* 0x000fe20000000f00 */
        /* <DEDUP_REMOVED lines=13> */
[----:B------:R-:W-:Y:S01]  /*4520*/  @!P1 IMAD R2, R2, R41, UR10 ;  /* 0x0000000a02029e24 */ /* 0x000fe2000f8e0229 */
[----:B------:R-:W-:Y:S01]  /*4530*/  F2FP.F16.F32.PACK_AB R46, R46, R65 ;  /* 0x000000412e2e723e */ /* 0x000fe200000000ff */
[----:B------:R-:W0:Y:S01]  /*4540*/  LDCU.128 UR12, c[0x0][0x430] ;  /* 0x00008600ff0c77ac */ /* 0x000e220008000c00 */
[----:B------:R-:W-:Y:S01]  /*4550*/  PRMT R41, R61, 0x7632, R41 ;  /* 0x000076323d297816 */ /* 0x000fe20000000029 */
[----:B------:R-:W-:Y:S01]  /*4560*/  STS.U16 [R190], R61 ;  /* 0x0000003dbe007388 */ /* 0x000fe20000000400 */
[----:B------:R-:W-:-:S02]  /*4570*/  F2FP.F16.F32.PACK_AB R3, R3, R48 ;  /* 0x000000300303723e */ /* 0x000fc400000000ff */
[----:B------:R-:W-:Y:S01]  /*4580*/  F2FP.F16.F32.PACK_AB R50, R51, R50 ;  /* 0x000000323332723e */ /* 0x000fe200000000ff */
[----:B------:R1:W-:Y:S01]  /*4590*/  STS.U16 [R190+0x2], R41 ;  /* 0x00000229be007388 */ /* 0x0003e20000000400 */
[----:B------:R-:W-:Y:S02]  /*45a0*/  F2FP.F16.F32.PACK_AB R47, R54, R47 ;  /* 0x0000002f362f723e */ /* 0x000fe400000000ff */
[----:B------:R-:W-:Y:S01]  /*45b0*/  F2FP.F16.F32.PACK_AB R42, R43, R42 ;  /* 0x0000002a2b2a723e */ /* 0x000fe200000000ff */
[----:B------:R-:W-:Y:S01]  /*45c0*/  STS.U16 [R190+0x4], R46 ;  /* 0x0000042ebe007388 */ /* 0x000fe20000000400 */
[----:B------:R-:W-:Y:S02]  /*45d0*/  F2FP.F16.F32.PACK_AB R44, R95, R44 ;  /* 0x0000002c5f2c723e */ /* 0x000fe400000000ff */
[----:B------:R-:W-:Y:S01]  /*45e0*/  F2FP.F16.F32.PACK_AB R59, R60, R59 ;  /* 0x0000003b3c3b723e */ /* 0x000fe200000000ff */
[----:B------:R2:W-:Y:S01]  /*45f0*/  STS.U16 [R190+0x8], R3 ;  /* 0x00000803be007388 */ /* 0x0005e20000000400 */
[----:B------:R-:W-:-:S02]  /*4600*/  PRMT R48, R46, 0x7632, R48 ;  /* 0x000076322e307816 */ /* 0x000fc40000000030 */
[----:B------:R-:W-:Y:S01]  /*4610*/  PRMT R52, R3, 0x7632, R52 ;  /* 0x0000763203347816 */ /* 0x000fe20000000034 */
[----:B------:R-:W-:Y:S01]  /*4620*/  STS.U16 [R190+0xc], R50 ;  /* 0x00000c32be007388 */ /* 0x000fe20000000400 */
[----:B-1----:R-:W-:Y:S01]  /*4630*/  PRMT R41, R50, 0x7632, R41 ;  /* 0x0000763232297816 */ /* 0x002fe20000000029 */
[----:B0-----:R-:W-:Y:S01]  /*4640*/  UIMAD.WIDE.U32 UR8, UR37, UR12, UR8 ;  /* 0x0000000c250872a5 */ /* 0x001fe2000f8e0008 */
[----:B------:R-:W-:Y:S01]  /*4650*/  PRMT R43, R47, 0x7632, R43 ;  /* 0x000076322f2b7816 */ /* 0x000fe2000000002b */
[----:B------:R-:W-:Y:S01]  /*4660*/  STS.U16 [R190+0x6], R48 ;  /* 0x00000630be007388 */ /* 0x000fe20000000400 */
[----:B------:R-:W-:Y:S01]  /*4670*/  PRMT R95, R42, 0x7632, R95 ;  /* 0x000076322a5f7816 */ /* 0x000fe2000000005f */
[----:B------:R-:W-:Y:S01]  /*4680*/  UIMAD UR9, UR37, UR13, UR9 ;  /* 0x0000000d250972a4 */ /* 0x000fe2000f8e0209 */
[----:B--2---:R-:W-:Y:S01]  /*4690*/  PRMT R3, R44, 0x7632, R3 ;  /* 0x000076322c037816 */ /* 0x004fe20000000003 */
[----:B------:R-:W-:Y:S01]  /*46a0*/  STS.U16 [R190+0xa], R52 ;  /* 0x00000a34be007388 */ /* 0x000fe20000000400 */
[----:B------:R-:W-:Y:S01]  /*46b0*/  PRMT R46, R59, 0x7632, R46 ;  /* 0x000076323b2e7816 */ /* 0x000fe2000000002e */
[----:B------:R-:W-:Y:S01]  /*46c0*/  UIMAD.WIDE.U32 UR8, UR36, UR14, UR8 ;  /* 0x0000000e240872a5 */ /* 0x000fe2000f8e0008 */
[----:B------:R-:W-:Y:S01]  /*46d0*/  @!P1 IADD3 R2, PT, PT, R2, 0x400, RZ ;  /* 0x0000040002029810 */ /* 0x000fe20007ffe0ff */
        /* <DEDUP_REMOVED lines=66> */
.L_x_8670:
[----:B0-----:R-:W2:Y:S01]  /*4b00*/  LDL.LU R2, [R1+0xc] ;  /* 0x00000c0001027983 */ /* 0x001ea20000300800 */
[----:B------:R-:W-:Y:S01]  /*4b10*/  HADD2.F32 R173, -RZ, R173.H0_H0 ;  /* 0x200000adffad7230 */ /* 0x000fe20000004100 */
[----:B------:R-:W-:Y:S01]  /*4b20*/  UISETP.GE.AND UP0, UPT, UR17, 0x1, UPT ;  /* 0x000000011100788c */ /* 0x000fe2000bf06270 */
        /* <DEDUP_REMOVED lines=116> */
[----:B------:R-:W-:Y:S01]  /*5270*/  FADD.FTZ R106, R49, R49 ;  /* 0x00000031316a7221 */ /* 0x000fe20000010000 */
[----:B------:R-:W-:Y:S01]  /*5280*/  LOP3.LUT R193, R197, 0x1f, RZ, 0xc0, !PT ;  /* 0x0000001fc5c17812 */ /* 0x000fe200078ec0ff */
[----:B------:R-:W-:-:S02]  /*5290*/  UIADD3 UR15, UPT, UPT, UR8, 0x800, URZ ;  /* 0x00000800080f7890 */ /* 0x000fc4000fffe0ff */
[----:B------:R-:W-:Y:S01]  /*52a0*/  UIMAD UR9, UR36, UR9, UR13 ;  /* 0x00000009240972a4 */ /* 0x000fe2000f8e020d */
[----:B------:R-:W0:Y:S03]  /*52b0*/  LDCU UR49, c[0x0][0x394] ;  /* 0x00007280ff3177ac */ /* 0x000e260008000800 */
[----:B------:R-:W-:Y:S01]  /*52c0*/  ISETP.GE.AND P1, PT, R0, UR15, PT ;  /* 0x0000000f00007c0c */ /* 0x000fe2000bf26270 */
[----:B------:R-:W1:Y:S01]  /*52d0*/  LDCU UR50, c[0x0][0x38c] ;  /* 0x00007180ff3277ac */ /* 0x000e620008000800 */
[----:B------:R-:W2:Y:S01]  /*52e0*/  LDCU UR14, c[0x0][0x388] ;  /* 0x00007100ff0e77ac */ /* 0x000ea20008000800 */
[----:B------:R-:W3:Y:S10]  /*52f0*/  LDCU.64 UR42, c[0x0][0x3a8] ;  /* 0x00007500ff2a77ac */ /* 0x000ef40008000a00 */
[----:B------:R-:W-:Y:S01]  /*5300*/  @P1 LOP3.LUT R105, R105, 0x4000000, RZ, 0xfc, !PT ;  /* 0x0400000069691812 */ /* 0x000fe200078efcff */
[----:B------:R-:W4:Y:S01]  /*5310*/  LDCU.64 UR40, c[0x0][0x440] ;  /* 0x00008800ff2877ac */ /* 0x000f220008000a00 */
[----:B------:R-:W0:Y:S01]  /*5320*/  LDCU.64 UR38, c[0x0][0x4d0] ;  /* 0x00009a00ff2677ac */ /* 0x000e220008000a00 */
[----:B------:R-:W0:Y:S01]  /*5330*/  LDCU.64 UR36, c[0x0][0x4f0] ;  /* 0x00009e00ff2477ac */ /* 0x000e220008000a00 */
[----:B------:R-:W0:Y:S01]  /*5340*/  LDCU.64 UR44, c[0x0][0x3c0] ;  /* 0x00007800ff2c77ac */ /* 0x000e220008000a00 */
[----:B------:R-:W0:Y:S01]  /*5350*/  LDCU.64 UR46, c[0x0][0x3e0] ;  /* 0x00007c00ff2e77ac */ /* 0x000e220008000a00 */
[----:B-1----:R-:W-:-:S05]  /*5360*/  UMOV UR8, URZ ;  /* 0x000000ff00087c82 */ /* 0x002fca0008000000 */
.L_x_8767:
[----:B------:R-:W-:Y:S02]  /*5370*/  SHF.L.U32 R10, R197, 0x5, RZ ;  /* 0x00000005c50a7819 */ /* 0x000fe400000006ff */
[----:B01----:R-:W-:Y:S02]  /*5380*/  MOV R7, UR44 ;  /* 0x0000002c00077c02 */ /* 0x003fe40008000f00 */
[----:B------:R-:W-:Y:S02]  /*5390*/  LOP3.LUT R93, R10, 0x7c1f, R197, 0xc8, !PT ;  /* 0x00007c1f0a5d7812 */ /* 0x000fe400078ec8c5 */
[----:B------:R-:W-:Y:S02]  /*53a0*/  LOP3.LUT R0, R193, 0x7c00, R10, 0xf8, !PT ;  /* 0x00007c00c1007812 */ /* 0x000fe400078ef80a */
[----:B------:R-:W-:Y:S02]  /*53b0*/  MOV R2, R93 ;  /* 0x0000005d00027202 */ /* 0x000fe40000000f00 */
[----:B------:R-:W-:-:S02]  /*53c0*/  MOV R3, RZ ;  /* 0x000000ff00037202 */ /* 0x000fc40000000f00 */
[----:B------:R-:W-:Y:S02]  /*53d0*/  LOP3.LUT R87, R0, 0x20, RZ, 0xfc, !PT ;  /* 0x0000002000577812 */ /* 0x000fe400078efcff */
[----:B------:R-:W-:Y:S01]  /*53e0*/  MOV R5, UR45 ;  /* 0x0000002d00057c02 */ /* 0x000fe20008000f00 */
[----:B------:R-:W-:Y:S01]  /*53f0*/  IMAD.WIDE.U32 R6, R7, UR8, R2 ;  /* 0x0000000807067c25 */ /* 0x000fe2000f8e0002 */
[----:B------:R-:W-:Y:S02]  /*5400*/  P2R R51, PR, RZ, 0x1 ;  /* 0x00000001ff337803 */ /* 0x000fe40000000000 */
[----:B------:R-:W-:Y:S01]  /*5410*/  ISETP.GE.AND P0, PT, R87, UR15, PT ;  /* 0x0000000f57007c0c */ /* 0x000fe2000bf06270 */
[----:B------:R-:W-:Y:S01]  /*5420*/  IMAD R5, R5, UR8, R7 ;  /* 0x0000000805057c24 */ /* 0x000fe2000f8e0207 */
[----:B------:R-:W-:Y:S02]  /*5430*/  LEA R4, P2, R6, UR30, 0x1 ;  /* 0x0000001e06047c11 */ /* 0x000fe4000f8408ff */
[----:B------:R-:W-:-:S02]  /*5440*/  PRMT R15, RZ, 0x7610, R15 ;  /* 0x00007610ff0f7816 */ /* 0x000fc4000000000f */
[----:B------:R-:W-:Y:S02]  /*5450*/  LEA.HI.X R5, R6, UR31, R5, 0x1, P2 ;  /* 0x0000001f06057c11 */ /* 0x000fe400090f0c05 */
[C---:B------:R-:W-:Y:S02]  /*5460*/  LOP3.LUT R90, R0.reuse, 0xc0, RZ, 0xfc, !PT ;  /* 0x000000c0005a7812 */ /* 0x040fe400078efcff */
[----:B------:R-:W-:Y:S02]  /*5470*/  PRMT R18, RZ, 0x7610, R18 ;  /* 0x00007610ff127816 */ /* 0x000fe40000000012 */
[----:B------:R-:W-:Y:S01]  /*5480*/  LOP3.LUT R89, R0, 0xe0, RZ, 0xfc, !PT ;  /* 0x000000e000597812 */ /* 0x000fe200078efcff */
[----:B------:R-:W5:Y:S01]  /*5490*/  @!P0 LDG.E.U16 R15, desc[UR34][R4.64+0x40] ;  /* 0x00004022040f8981 */ /* 0x000f62000c1e1500 */
[----:B------:R-:W-:Y:S02]  /*54a0*/  ISETP.GE.AND P0, PT, R90, UR15, PT ;  /* 0x0000000f5a007c0c */ /* 0x000fe4000bf06270 */
[----:B------:R-:W-:-:S02]  /*54b0*/  PRMT R49, RZ, 0x7610, R49 ;  /* 0x00007610ff317816 */ /* 0x000fc40000000031 */
[C---:B------:R-:W-:Y:S02]  /*54c0*/  LOP3.LUT R86, R0.reuse, 0x100, RZ, 0xfc, !PT ;  /* 0x0000010000567812 */ /* 0x040fe400078efcff */
[----:B------:R-:W-:Y:S02]  /*54d0*/  PRMT R24, RZ, 0x7610, R24 ;  /* 0x00007610ff187816 */ /* 0x000fe40000000018 */
[C---:B------:R-:W-:Y:S02]  /*54e0*/  LOP3.LUT R84, R0.reuse, 0x120, RZ, 0xfc, !PT ;  /* 0x0000012000547812 */ /* 0x040fe400078efcff */
[----:B------:R-:W-:Y:S02]  /*54f0*/  PRMT R25, RZ, 0x7610, R25 ;  /* 0x00007610ff197816 */ /* 0x000fe40000000019 */
[----:B------:R-:W-:Y:S01]  /*5500*/  LOP3.LUT R82, R0, 0x140, RZ, 0xfc, !PT ;  /* 0x0000014000527812 */ /* 0x000fe200078efcff */
[----:B--2---:R-:W2:Y:S01]  /*5510*/  @!P0 LDG.E.U16 R18, desc[UR34][R4.64+0x180] ;  /* 0x0001802204128981 */ /* 0x004ea2000c1e1500 */
[----:B------:R-:W-:-:S02]  /*5520*/  ISETP.GE.AND P0, PT, R89, UR15, PT ;  /* 0x0000000f59007c0c */ /* 0x000fc4000bf06270 */
[----:B------:R-:W-:Y:S02]  /*5530*/  PRMT R22, RZ, 0x7610, R22 ;  /* 0x00007610ff167816 */ /* 0x000fe40000000016 */
        /* <DEDUP_REMOVED lines=514> */
[----:B------:R-:W-:Y:S01]  /*7560*/  STS.U16 [R7+0x1100], R202 ;  /* 0x001100ca07007388 */ /* 0x000fe20000000400 */
[----:B------:R-:W-:-:S03]  /*7570*/  FMUL.FTZ R212, R157, UR17 ;  /* 0x000000119dd47c20 */ /* 0x000fc60008410000 */
[----:B------:R-:W-:Y:S04]  /*7580*/  STS.U16 [R8+0x1140], R207 ;  /* 0x001140cf08007388 */ /* 0x000fe80000000400 */
[----:B------:R-:W-:Y:S04]  /*7590*/  STS.U16 [R9+0x1180], R200 ;  /* 0x001180c809007388 */ /* 0x000fe80000000400 */
[----:B------:R-:W-:Y:S04]  /*75a0*/  STS.U16 [R10+0x11c0], R205 ;  /* 0x0011c0cd0a007388 */ /* 0x000fe80000000400 */
[----:B------:R-:W-:Y:S01]  /*75b0*/  STS.U16 [R11+0x1200], R198 ;  /* 0x001200c60b007388 */ /* 0x000fe20000000400 */
[----:B------:R-:W-:-:S03]  /*75c0*/  FMUL.RZ R212, R212, 0.15915493667125701904 ;  /* 0x3e22f983d4d47820 */ /* 0x000fc6000040c000 */
[----:B------:R-:W-:Y:S04]  /*75d0*/  STS.U16 [R12+0x1240], R203 ;  /* 0x001240cb0c007388 */ /* 0x000fe80000000400 */
[----:B------:R-:W-:Y:S01]  /*75e0*/  STS.U16 [R13+0x1280], R196 ;  /* 0x001280c40d007388 */ /* 0x000fe20000000400 */
[----:B------:R-:W-:-:S03]  /*75f0*/  USHF.L.U32 UR19, UR24, 0x8, URZ ;  /* 0x0000000818137899 */ /* 0x000fc600080006ff */
[----:B------:R-:W-:Y:S01]  /*7600*/  STS.U16 [R14+0x12c0], R201 ;  /* 0x0012c0c90e007388 */ /* 0x000fe20000000400 */
[----:B------:R-:W-:-:S03]  /*7610*/  FMUL.FTZ R3, R157, R3 ;  /* 0x000000039d037220 */ /* 0x000fc60000410000 */
[----:B------:R-:W-:Y:S01]  /*7620*/  STS.U16 [R15+0x1300], R194 ;  /* 0x001300c20f007388 */ /* 0x000fe20000000400 */
[----:B0-----:R-:W0:Y:S03]  /*7630*/  MUFU.SIN R0, R212 ;  /* 0x000000d400007308 */ /* 0x001e260000000400 */
[----:B------:R-:W-:Y:S04]  /*7640*/  STS.U16 [R16+0x1340], R199 ;  /* 0x001340c710007388 */ /* 0x000fe80000000400 */
[----:B------:R1:W-:Y:S01]  /*7650*/  STS.U16 [R17+0x1380], R122 ;  /* 0x0013807a11007388 */ /* 0x0003e20000000400 */
[----:B------:R-:W-:-:S03]  /*7660*/  UIADD3 UR10, UPT, UPT, UR19, -0x100, URZ ;  /* 0xffffff00130a7890 */ /* 0x000fc6000fffe0ff */
[----:B------:R-:W-:Y:S04]  /*7670*/  STS.U16 [R18+0x13c0], R195 ;  /* 0x0013c0c312007388 */ /* 0x000fe80000000400 */
[----:B------:R-:W-:Y:S01]  /*7680*/  STS.U16 [R19+0x1400], R114 ;  /* 0x0014007213007388 */ /* 0x000fe20000000400 */
[----:B-1----:R-:W1:Y:S03]  /*7690*/  MUFU.COS R122, R212 ;  /* 0x000000d4007a7308 */ /* 0x002e660000000000 */
[----:B------:R0:W-:Y:S04]  /*76a0*/  STS.U16 [R20+0x1440], R123 ;  /* 0x0014407b14007388 */ /* 0x0001e80000000400 */
[----:B------:R-:W-:Y:S01]  /*76b0*/  STS.U16 [R21+0x1480], R204 ;  /* 0x001480cc15007388 */ /* 0x000fe20000000400 */
[----:B------:R-:W0:Y:S03]  /*76c0*/  MUFU.EX2 R3, R3 ;  /* 0x0000000300037308 */ /* 0x000e260000000800 */
[----:B------:R-:W-:Y:S01]  /*76d0*/  STS.U16 [R26+0x14c0], R213 ;  /* 0x0014c0d51a007388 */ /* 0x000fe20000000400 */
[----:B------:R-:W-:-:S03]  /*76e0*/  ULOP3.LUT UR10, UR10, 0x100, URZ, 0xc0, !UPT ;  /* 0x000001000a0a7892 */ /* 0x000fc6000f8ec0ff */
[----:B------:R-:W-:Y:S04]  /*76f0*/  STS.U16 [R25+0x1500], R74 ;  /* 0x0015004a19007388 */ /* 0x000fe80000000400 */
[----:B------:R-:W-:Y:S04]  /*7700*/  STS.U16 [R24+0x1540], R115 ;  /* 0x0015407318007388 */ /* 0x000fe80000000400 */
[----:B------:R-:W-:Y:S01]  /*7710*/  STS.U16 [R23+0x1580], R70 ;  /* 0x0015804617007388 */ /* 0x000fe20000000400 */
[----:B------:R-:W-:-:S03]  /*7720*/  UIADD3 UR10, UPT, UPT, UR10, UR8, URZ ;  /* 0x000000080a0a7290 */ /* 0x000fc6000fffe0ff */
[----:B------:R-:W-:Y:S04]  /*7730*/  STS.U16 [R22+0x15c0], R71 ;  /* 0x0015c04716007388 */ /* 0x000fe80000000400 */
        /* <DEDUP_REMOVED lines=8> */
[----:B------:R2:W-:Y:S04]  /*77c0*/  STS.U16 [R65+0x1740], R206 ;  /* 0x001740ce41007388 */ /* 0x0005e80000000400 */
[----:B------:R-:W-:Y:S01]  /*77d0*/  STS.U16 [R61+0x1780], R68 ;  /* 0x001780443d007388 */ /* 0x000fe20000000400 */
[----:B0-----:R-:W-:-:S03]  /*77e0*/  FMUL.FTZ R123, R3, R0 ;  /* 0x00000000037b7220 */ /* 0x001fc60000410000 */
[----:B------:R-:W-:Y:S01]  /*77f0*/  STS.U16 [R64+0x17c0], R69 ;  /* 0x0017c04540007388 */ /* 0x000fe20000000400 */
[----:B-1----:R-:W-:-:S03]  /*7800*/  FMUL.FTZ R122, R3, R122 ;  /* 0x0000007a037a7220 */ /* 0x002fc60000410000 */
[----:B------:R-:W-:Y:S04]  /*7810*/  STS.U16 [R63+0x1800], R66 ;  /* 0x001800423f007388 */ /* 0x000fe80000000400 */
[----:B------:R-:W-:Y:S01]  /*7820*/  STS.U16 [R62+0x1840], R67 ;  /* 0x001840433e007388 */ /* 0x000fe20000000400 */
[----:B------:R-:W-:-:S03]  /*7830*/  NOP ;  /* 0x0000000000007918 */ /* 0x000fc60000000000 */
[----:B------:R-:W0:Y:S01]  /*7840*/  LDS.U16 R0, [R2+0x10a6] ;  /* 0x0010a60002007984 */ /* 0x000e220000000400 */
[----:B--2---:R-:W-:-:S03]  /*7850*/  LEA R65, R6, UR16, 0x3 ;  /* 0x0000001006417c11 */ /* 0x004fc6000f8e18ff */
        /* <DEDUP_REMOVED lines=32> */
[----:B0-----:R-:W-:-:S02]  /*7a60*/  HADD2.F32 R71, -RZ, R0.H0_H0 ;  /* 0x20000000ff477230 */ /* 0x001fc40000004100 */
[----:B-1----:R-:W-:Y:S02]  /*7a70*/  HADD2.F32 R0, -RZ, R3.H0_H0 ;  /* 0x20000003ff007230 */ /* 0x002fe40000004100 */
        /* <DEDUP_REMOVED lines=33> */
[C---:B------:R-:W-:Y:S01]  /*7c90*/  FMUL.FTZ R8, R110.reuse, R7 ;  /* 0x000000076e087220 */ /* 0x040fe20000410000 */
[----:B------:R-:W-:Y:S01]  /*7ca0*/  BSSY.RECONVERGENT B0, `(.L_x_8672) ;  /* 0x000004b000007945 */ /* 0x000fe20003800200 */
[----:B------:R-:W-:Y:S01]  /*7cb0*/  FMUL.FTZ R30, R125, R2 ;  /* 0x000000027d1e7220 */ /* 0x000fe20000410000 */
[----:B------:R-:W-:Y:S01]  /*7cc0*/  FMUL.FTZ R25, R121, -R24 ;  /* 0x8000001879197220 */ /* 0x000fe20000410000 */
[----:B------:R-:W-:Y:S01]  /*7cd0*/  FMUL.FTZ R7, R110, -R3 ;  /* 0x800000036e077220 */ /* 0x000fe20000410000 */
[----:B------:R-:W-:Y:S01]  /*7ce0*/  FMUL.FTZ R29, R125, -R20 ;  /* 0x800000147d1d7220 */ /* 0x000fe20000410000 */
[C---:B------:R-:W-:Y:S01]  /*7cf0*/  FMUL.FTZ R28, R124.reuse, R21 ;  /* 0x000000157c1c7220 */ /* 0x040fe20000410000 */
[----:B------:R-:W-:Y:S01]  /*7d00*/  FMUL.FTZ R27, R124, -R5 ;  /* 0x800000057c1b7220 */ /* 0x000fe20000410000 */
[----:B------:R-:W-:Y:S01]  /*7d10*/  FMUL.FTZ R26, R121, R4 ;  /* 0x00000004791a7220 */ /* 0x000fe20000410000 */
[----:B------:R-:W-:Y:S01]  /*7d20*/  FMUL.FTZ R24, R120, R19 ;  /* 0x0000001378187220 */ /* 0x000fe20000410000 */
[C---:B------:R-:W-:Y:S01]  /*7d30*/  FMUL.FTZ R10, R111.reuse, R0 ;  /* 0x000000006f0a7220 */ /* 0x040fe20000410000 */
[----:B------:R-:W-:Y:S01]  /*7d40*/  FMUL.FTZ R9, R111, -R6 ;  /* 0x800000066f097220 */ /* 0x000fe20000410000 */
[----:B------:R-:W-:Y:S01]  /*7d50*/  FMUL.FTZ R3, R108, -R195 ;  /* 0x800000c36c037220 */ /* 0x000fe20000410000 */
        /* <DEDUP_REMOVED lines=61> */
.L_x_8673:
[----:B------:R-:W-:-:S06]  /*8130*/  LEA R114, R197, UR16, 0x3 ;  /* 0x00000010c5727c11 */ /* 0x000fcc000f8e18ff */
[----:B------:R-:W0:Y:S02]  /*8140*/  LDS.64 R114, [R114+0x7b68] ;  /* 0x007b680072727984 */ /* 0x000e240000000a00 */
.L_x_8674:
[----:B------:R-:W-:Y:S05]  /*8150*/  BSYNC.RECONVERGENT B0 ;  /* 0x0000000000007941 */ /* 0x000fea0003800200 */
.L_x_8672:
        /* <DEDUP_REMOVED lines=18> */
[----:B------:R2:W5:Y:S01]  /*8280*/  @P0 LDG.E.128 R60, desc[UR34][R64.64] ;  /* 0x00000022403c0981 */ /* 0x000562000c1e1d00 */
[----:B------:R-:W-:Y:S01]  /*8290*/  FFMA.FTZ R69, R104, R66, -R69 ;  /* 0x0000004268457223 */ /* 0x000fe20000010845 */
[C---:B------:R-:W-:Y:S01]  /*82a0*/  FMUL.FTZ R226, R156.reuse, R72 ;  /* 0x000000489ce27220 */ /* 0x040fe20000410000 */
[----:B------:R-:W-:Y:S01]  /*82b0*/  FMUL.FTZ R227, R156, R59 ;  /* 0x0000003b9ce37220 */ /* 0x000fe20000410000 */
[C---:B------:R-:W-:Y:S01]  /*82c0*/  FMUL.FTZ R225, R155.reuse, R58 ;  /* 0x0000003a9be17220 */ /* 0x040fe20000410000 */
[----:B------:R-:W-:Y:S01]  /*82d0*/  FMUL.FTZ R224, R155, R57 ;  /* 0x000000399be07220 */ /* 0x000fe20000410000 */
[C---:B------:R-:W-:Y:S01]  /*82e0*/  FFMA.FTZ R69, R172.reuse, R226, R69 ;  /* 0x000000e2ac457223 */ /* 0x040fe20000010045 */
[----:B------:R-:W-:Y:S01]  /*82f0*/  FFMA.FTZ R71, R172, R227, R71 ;  /* 0x000000e3ac477223 */ /* 0x000fe20000010047 */
[C---:B------:R-:W-:Y:S01]  /*8300*/  FMUL.FTZ R223, R154.reuse, R55 ;  /* 0x000000379adf7220 */ /* 0x040fe20000410000 */
[----:B------:R-:W-:Y:S01]  /*8310*/  FMUL.FTZ R222, R154, R56 ;  /* 0x000000389ade7220 */ /* 0x000fe20000410000 */
[----:B--2---:R-:W-:Y:S01]  /*8320*/  FMUL.FTZ R64, R122, R103 ;  /* 0x000000677a407220 */ /* 0x004fe20000410000 */
[C---:B------:R-:W-:Y:S01]  /*8330*/  FMUL.FTZ R65, R101.reuse, R67 ;  /* 0x0000004365417220 */ /* 0x040fe20000410000 */
[C---:B------:R-:W-:Y:S01]  /*8340*/  FMUL.FTZ R68, R101.reuse, R69 ;  /* 0x0000004565447220 */ /* 0x040fe20000410000 */
[-C--:B------:R-:W-:Y:S01]  /*8350*/  FMUL.FTZ R199, R101, R71.reuse ;  /* 0x0000004765c77220 */ /* 0x080fe20000410000 */
[----:B------:R-:W-:Y:S01]  /*8360*/  FFMA.FTZ R64, R123, R104, R64 ;  /* 0x000000687b407223 */ /* 0x000fe20000010040 */
[----:B------:R-:W-:Y:S01]  /*8370*/  FMUL.FTZ R221, R153, R54 ;  /* 0x0000003699dd7220 */ /* 0x000fe20000410000 */
[C---:B------:R-:W-:Y:S01]  /*8380*/  FFMA.FTZ R71, R102.reuse, R71, R68 ;  /* 0x0000004766477223 */ /* 0x040fe20000010044 */
[C---:B------:R-:W-:Y:S01]  /*8390*/  FFMA.FTZ R66, R102.reuse, R69, -R199 ;  /* 0x0000004566427223 */ /* 0x040fe200000108c7 */
[CC--:B------:R-:W-:Y:S01]  /*83a0*/  FFMA.FTZ R65, R102.reuse, R64.reuse, R65 ;  /* 0x0000004066417223 */ /* 0x0c0fe20000010041 */
[----:B------:R-:W-:Y:S01]  /*83b0*/  FMUL.FTZ R64, R101, R64 ;  /* 0x0000004065407220 */ /* 0x000fe20000410000 */
[C---:B------:R-:W-:Y:S01]  /*83c0*/  FFMA.FTZ R71, R171.reuse, R224, R71 ;  /* 0x000000e0ab477223 */ /* 0x040fe20000010047 */
[----:B------:R-:W-:Y:S01]  /*83d0*/  FFMA.FTZ R66, R171, R225, R66 ;  /* 0x000000e1ab427223 */ /* 0x000fe20000010042 */
[----:B------:R-:W-:Y:S01]  /*83e0*/  FMUL.FTZ R220, R153, R53 ;  /* 0x0000003599dc7220 */ /* 0x000fe20000410000 */
        /* <DEDUP_REMOVED lines=9> */
[C---:B------:R-:W-:Y:S01]  /*8480*/  FMUL.FTZ R199, R97.reuse, R67 ;  /* 0x0000004361c77220 */ /* 0x040fe20000410000 */
[C---:B------:R-:W-:Y:S01]  /*8490*/  FFMA.FTZ R71, R170.reuse, R223, R71 ;  /* 0x000000dfaa477223 */ /* 0x040fe20000010047 */
[----:B------:R-:W-:Y:S01]  /*84a0*/  FFMA.FTZ R69, R170, R222, R69 ;  /* 0x000000deaa457223 */ /* 0x000fe20000010045 */
[CC--:B------:R-:W-:Y:S01]  /*84b0*/  FMUL.FTZ R65, R97.reuse, R68.reuse ;  /* 0x0000004461417220 */ /* 0x0c0fe20000410000 */
[----:B------:R-:W-:Y:S01]  /*84c0*/  FFMA.FTZ R199, R98, R68, R199 ;  /* 0x0000004462c77223 */ /* 0x000fe200000100c7 */
[C---:B------:R-:W-:Y:S01]  /*84d0*/  FMUL.FTZ R64, R97.reuse, R71 ;  /* 0x0000004761407220 */ /* 0x040fe20000410000 */
[----:B------:R-:W-:Y:S01]  /*84e0*/  FMUL.FTZ R219, R152, R51 ;  /* 0x0000003398db7220 */ /* 0x000fe20000410000 */
[----:B------:R-:W-:Y:S01]  /*84f0*/  FFMA.FTZ R65, R98, R67, -R65 ;  /* 0x0000004362417223 */ /* 0x000fe20000010841 */
[----:B------:R-:W-:Y:S01]  /*8500*/  FMUL.FTZ R218, R152, R52 ;  /* 0x0000003498da7220 */ /* 0x000fe20000410000 */
[CC--:B------:R-:W-:Y:S01]  /*8510*/  FFMA.FTZ R64, R98.reuse, R69.reuse, -R64 ;  /* 0x0000004562407223 */ /* 0x0c0fe20000010840 */
[----:B------:R-:W-:Y:S01]  /*8520*/  FMUL.FTZ R69, R97, R69 ;  /* 0x0000004561457220 */ /* 0x000fe20000410000 */
[----:B------:R-:W-:Y:S01]  /*8530*/  FMUL.FTZ R67, R95, R65 ;  /* 0x000000415f437220 */ /* 0x000fe20000410000 */
[----:B------:R-:W-:Y:S01]  /*8540*/  FMUL.FTZ R217, R151, R50 ;  /* 0x0000003297d97220 */ /* 0x000fe20000410000 */
[----:B------:R-:W-:Y:S01]  /*8550*/  FFMA.FTZ R64, R169, R221, R64 ;  /* 0x000000dda9407223 */ /* 0x000fe20000010040 */
[----:B------:R-:W-:Y:S01]  /*8560*/  FFMA.FTZ R69, R98, R71, R69 ;  /* 0x0000004762457223 */ /* 0x000fe20000010045 */
[CC--:B------:R-:W-:Y:S01]  /*8570*/  FFMA.FTZ R67, R96.reuse, R199.reuse, R67 ;  /* 0x000000c760437223 */ /* 0x0c0fe20000010043 */
[C---:B------:R-:W-:Y:S01]  /*8580*/  FMUL.FTZ R199, R95.reuse, R199 ;  /* 0x000000c75fc77220 */ /* 0x040fe20000410000 */
[----:B------:R-:W-:Y:S01]  /*8590*/  FMUL.FTZ R71, R95, R64 ;  /* 0x000000405f477220 */ /* 0x000fe20000410000 */
[----:B------:R-:W-:Y:S01]  /*85a0*/  FFMA.FTZ R69, R169, R220, R69 ;  /* 0x000000dca9457223 */ /* 0x000fe20000010045 */
        /* <DEDUP_REMOVED lines=10> */
[CC--:B------:R-:W-:Y:S01]  /*8650*/  FMUL.FTZ R69, R91.reuse, R199.reuse ;  /* 0x000000c75b457220 */ /* 0x0c0fe20000410000 */
        /* <DEDUP_REMOVED lines=21> */
[-C--:B------:R-:W-:Y:S01]  /*87b0*/  FMUL.FTZ R69, R91, R64.reuse ;  /* 0x000000405b457220 */ /* 0x080fe20000410000 */
        /* <DEDUP_REMOVED lines=53> */
[CC--:B------:R-:W-:Y:S01]  /*8b10*/  FFMA.FTZ R64, R78.reuse, R71.reuse, -R65 ;  /* 0x000000474e407223 */ /* 0x0c0fe20000010841 */
[----:B------:R-:W-:Y:S01]  /*8b20*/  FMUL.FTZ R65, R77, R71 ;  /* 0x000000474d417220 */ /* 0x000fe20000410000 */
[C---:B------:R-:W-:Y:S01]  /*8b30*/  FMUL.FTZ R71, R83.reuse, R67 ;  /* 0x0000004353477220 */ /* 0x040fe20000410000 */
[-C--:B------:R-:W-:Y:S01]  /*8b40*/  FMUL.FTZ R69, R83, R66.reuse ;  /* 0x0000004253457220 */ /* 0x080fe20000410000 */
[C---:B------:R-:W-:Y:S01]  /*8b50*/  ISETP.GT.U32.AND P2, PT, R197.reuse, 0x1f, PT ;  /* 0x0000001fc500780c */ /* 0x040fe20003f44070 */
[----:B------:R-:W-:Y:S01]  /*8b60*/  FFMA.FTZ R65, R78, R199, R65 ;  /* 0x000000c74e417223 */ /* 0x000fe20000010041 */
[C---:B------:R-:W-:Y:S01]  /*8b70*/  FFMA.FTZ R71, R84.reuse, R66, R71 ;  /* 0x0000004254477223 */ /* 0x040fe20000010047 */
[----:B------:R-:W-:Y:S01]  /*8b80*/  FFMA.FTZ R69, R84, R67, -R69 ;  /* 0x0000004354457223 */ /* 0x000fe20000010845 */
[C---:B------:R-:W-:Y:S01]  /*8b90*/  FMUL.FTZ R199, R142.reuse, R31 ;  /* 0x0000001f8ec77220 */ /* 0x040fe20000410000 */
[----:B------:R-:W-:Y:S01]  /*8ba0*/  FMUL.FTZ R198, R142, R32 ;  /* 0x000000208ec67220 */ /* 0x000fe20000410000 */
[C---:B------:R-:W-:Y:S01]  /*8bb0*/  FFMA.FTZ R71, R162.reuse, R207, R71 ;  /* 0x000000cfa2477223 */ /* 0x040fe20000010047 */
[----:B------:R-:W-:Y:S01]  /*8bc0*/  FFMA.FTZ R69, R162, R206, R69 ;  /* 0x000000cea2457223 */ /* 0x000fe20000010045 */
[----:B------:R-:W-:-:S02]  /*8bd0*/  LEA R196, R197, UR16, 0x4 ;  /* 0x00000010c5c47c11 */ /* 0x000fc4000f8e20ff */
[C---:B------:R-:W-:Y:S01]  /*8be0*/  FMUL.FTZ R67, R81.reuse, R71 ;  /* 0x0000004751437220 */ /* 0x040fe20000410000 */
[-C--:B------:R-:W-:Y:S01]  /*8bf0*/  FMUL.FTZ R66, R81, R69.reuse ;  /* 0x0000004551427220 */ /* 0x080fe20000410000 */
[----:B------:R-:W-:Y:S02]  /*8c00*/  LOP3.LUT R105, R105, 0xfffffffd, RZ, 0xc0, !PT ;  /* 0xfffffffd69697812 */ /* 0x000fe400078ec0ff */
[C---:B------:R-:W-:Y:S01]  /*8c10*/  FFMA.FTZ R67, R82.reuse, R69, -R67 ;  /* 0x0000004552437223 */ /* 0x040fe20000010843 */
[----:B------:R-:W-:Y:S01]  /*8c20*/  FFMA.FTZ R66, R82, R71, R66 ;  /* 0x0000004752427223 */ /* 0x000fe20000010042 */
[----:B------:R-:W-:Y:S02]  /*8c30*/  @P2 LOP3.LUT R105, R105, 0x2, RZ, 0xfc, !PT ;  /* 0x0000000269692812 */ /* 0x000fe400078efcff */
        /* <DEDUP_REMOVED lines=110> */
.L_x_8794:
        /* <DEDUP_REMOVED lines=13> */
.L_x_8797:
[----:B------:R-:W-:-:S03]  /*93f0*/  UMOV UR10, 0xffffffff ;  /* 0xffffffff000a7882 */ /* 0x000fc60000000000 */
[----:B------:R-:W-:Y:S05]  /*9400*/  BRA.DIV UR10, `(.L_x_8678) ;  /* 0x0000007e0a747947 */ /* 0x000fea000b800000 */
.L_x_8800:
[----:B------:R-:W-:-:S03]  /*9410*/  UMOV UR10, 0xffffffff ;  /* 0xffffffff000a7882 */ /* 0x000fc60000000000 */
[----:B------:R-:W-:Y:S05]  /*9420*/  BRA.DIV UR10, `(.L_x_8679) ;  /* 0x0000007e0a947947 */ /* 0x000fea000b800000 */
.L_x_8803:
[----:B------:R-:W-:-:S03]  /*9430*/  UMOV UR10, 0xffffffff ;  /* 0xffffffff000a7882 */ /* 0x000fc60000000000 */
[----:B------:R-:W-:Y:S05]  /*9440*/  BRA.DIV UR10, `(.L_x_8680) ;  /* 0x0000007e0ab47947 */ /* 0x000fea000b800000 */
.L_x_8806:
        /* <DEDUP_REMOVED lines=10> */
.L_x_8816:
        /* <DEDUP_REMOVED lines=23> */
.L_x_8675:
        /* <DEDUP_REMOVED lines=26> */
[----:B------:R-:W-:Y:S01]  /*9800*/  FMUL.FTZ R61, R79, R62 ;  /* 0x0000003e4f3d7220 */ /* 0x000fe20000410000 */
[----:B------:R-:W-:Y:S01]  /*9810*/  FFMA.FTZ R65, R78, R60, -R65 ;  /* 0x0000003c4e417223 */ /* 0x000fe20000010841 */
[----:B------:R-:W-:Y:S01]  /*9820*/  FADD.FTZ R64, R5, R64 ;  /* 0x0000004005407221 */ /* 0x000fe20000010000 */
[C---:B------:R-:W-:Y:S01]  /*9830*/  FMUL.FTZ R62, R79.reuse, R63 ;  /* 0x0000003f4f3e7220 */ /* 0x040fe20000410000 */
[C---:B------:R-:W-:Y:S01]  /*9840*/  FFMA.FTZ R61, R80.reuse, R67, R61 ;  /* 0x00000043503d7223 */ /* 0x040fe2000001003d */
[-C--:B------:R-:W-:Y:S02]  /*9850*/  FMUL.FTZ R60, R79, R65.reuse ;  /* 0x000000414f3c7220 */ /* 0x080fe40000410000 */
        /* <DEDUP_REMOVED lines=81> */
[----:B------:R-:W-:Y:S01]  /*9d70*/  FADD.FTZ R64, R21, R64 ;  /* 0x0000004015407221 */ /* 0x000fe20000010000 */
[----:B------:R-:W0:Y:S01]  /*9d80*/  LDS.64 R68, [R196+0x6358] ;  /* 0x00635800c4447984 */ /* 0x000e220000000a00 */
[----:B------:R-:W-:-:S02]  /*9d90*/  FADD.FTZ R65, R22, R65 ;  /* 0x0000004116417221 */ /* 0x000fc40000010000 */
        /* <DEDUP_REMOVED lines=12> */
[----:B------:R-:W-:-:S02]  /*9e60*/  FMUL.FTZ R61, R99, R64 ;  /* 0x00000040633d7220 */ /* 0x000fc40000410000 */
[C---:B------:R-:W-:Y:S02]  /*9e70*/  FFMA.FTZ R64, R100.reuse, R64, -R67 ;  /* 0x0000004064407223 */ /* 0x040fe40000010843 */
[----:B------:R-:W-:Y:S01]  /*9e80*/  FFMA.FTZ R65, R100, R65, R61 ;  /* 0x0000004164417223 */ /* 0x000fe2000001003d */
[-C--:B------:R-:W-:Y:S01]  /*9e90*/  FMUL.FTZ R61, R99, R63.reuse ;  /* 0x0000003f633d7220 */ /* 0x080fe20000410000 */
[----:B------:R-:W-:Y:S02]  /*9ea0*/  FADD.FTZ R64, R25, R64 ;  /* 0x0000004019407221 */ /* 0x000fe40000010000 */
[----:B------:R-:W-:Y:S01]  /*9eb0*/  FADD.FTZ R65, R26, R65 ;  /* 0x000000411a417221 */ /* 0x000fe20000010000 */
[C---:B------:R-:W-:Y:S01]  /*9ec0*/  FFMA.FTZ R60, R100.reuse, R60, R61 ;  /* 0x0000003c643c7223 */ /* 0x040fe2000001003d */
[----:B------:R-:W-:Y:S01]  /*9ed0*/  FFMA.FTZ R61, R100, R63, -R62 ;  /* 0x0000003f643d7223 */ /* 0x000fe2000001083e */
[C---:B------:R-:W-:Y:S01]  /*9ee0*/  FMUL.FTZ R63, R101.reuse, R64 ;  /* 0x00000040653f7220 */ /* 0x040fe20000410000 */
[----:B------:R-:W-:Y:S01]  /*9ef0*/  FMUL.FTZ R67, R101, R65 ;  /* 0x0000004165437220 */ /* 0x000fe20000410000 */
[----:B------:R-:W-:-:S02]  /*9f00*/  MOV R62, UR49 ;  /* 0x00000031003e7c02 */ /* 0x000fc40008000f00 */
[C---:B------:R-:W-:Y:S01]  /*9f10*/  FFMA.FTZ R65, R102.reuse, R65, R63 ;  /* 0x0000004166417223 */ /* 0x040fe2000001003f */
[----:B------:R-:W-:Y:S01]  /*9f20*/  FFMA.FTZ R64, R102, R64, -R67 ;  /* 0x0000004066407223 */ /* 0x000fe20000010843 */
[----:B------:R-:W-:Y:S01]  /*9f30*/  ISETP.LE.OR P1, PT, R62, UR24, P1 ;  /* 0x000000183e007c0c */ /* 0x000fe20008f23670 */
[----:B------:R-:W-:Y:S01]  /*9f40*/  FMUL.FTZ R62, R101, R60 ;  /* 0x0000003c653e7220 */ /* 0x000fe20000410000 */
[----:B------:R-:W-:Y:S01]  /*9f50*/  FADD.FTZ R65, R28, R65 ;  /* 0x000000411c417221 */ /* 0x000fe20000010000 */
[----:B------:R-:W-:Y:S01]  /*9f60*/  FADD.FTZ R64, R27, R64 ;  /* 0x000000401b407221 */ /* 0x000fe20000010000 */
[-C--:B------:R-:W-:Y:S01]  /*9f70*/  FMUL.FTZ R63, R101, R61.reuse ;  /* 0x0000003d653f7220 */ /* 0x080fe20000410000 */
[----:B------:R-:W-:Y:S01]  /*9f80*/  FFMA.FTZ R62, R102, R61, -R62 ;  /* 0x0000003d663e7223 */ /* 0x000fe2000001083e */
[----:B------:R-:W-:Y:S01]  /*9f90*/  FMUL.FTZ R67, R103, R65 ;  /* 0x0000004167437220 */ /* 0x000fe20000410000 */
[C---:B0-----:R-:W-:Y:S01]  /*9fa0*/  FMUL.FTZ R71, R123.reuse, R68 ;  /* 0x000000447b477220 */ /* 0x041fe20000410000 */
[-C--:B------:R-:W-:Y:S01]  /*9fb0*/  FMUL.FTZ R123, R123, R69.reuse ;  /* 0x000000457b7b7220 */ /* 0x080fe20000410000 */
[-C--:B------:R-:W-:Y:S01]  /*9fc0*/  FMUL.FTZ R61, R103, R64.reuse ;  /* 0x00000040673d7220 */ /* 0x080fe20000410000 */
[----:B------:R-:W-:Y:S01]  /*9fd0*/  FFMA.FTZ R70, R104, R64, -R67 ;  /* 0x0000004068467223 */ /* 0x000fe20000010843 */
[----:B------:R-:W-:Y:S01]  /*9fe0*/  FFMA.FTZ R60, R102, R60, R63 ;  /* 0x0000003c663c7223 */ /* 0x000fe2000001003f */
[C---:B------:R-:W-:Y:S01]  /*9ff0*/  FFMA.FTZ R123, R122.reuse, R68, -R123 ;  /* 0x000000447a7b7223 */ /* 0x040fe2000001087b */
[----:B------:R-:W-:Y:S01]  /*a000*/  VOTEU.ALL UP0, P1 ;  /* 0x0000000000ff7886 */ /* 0x000fe20000800000 */
[----:B------:R-:W-:Y:S01]  /*a010*/  FADD.FTZ R67, R29, R70 ;  /* 0x000000461d437221 */ /* 0x000fe20000010000 */
[----:B------:R-:W-:Y:S01]  /*a020*/  FFMA.FTZ R70, R122, R69, R71 ;  /* 0x000000457a467223 */ /* 0x000fe20000010047 */
[C---:B------:R-:W-:Y:S01]  /*a030*/  FFMA.FTZ R63, R104.reuse, R65, R61 ;  /* 0x00000041683f7223 */ /* 0x040fe2000001003d */
[C---:B------:R-:W-:Y:S01]  /*a040*/  FMUL.FTZ R61, R103.reuse, R62 ;  /* 0x0000003e673d7220 */ /* 0x040fe20000410000 */
[----:B------:R-:W-:Y:S01]  /*a050*/  FMUL.FTZ R65, R103, R60 ;  /* 0x0000003c67417220 */ /* 0x000fe20000410000 */
[C---:B------:R-:W-:Y:S01]  /*a060*/  FFMA.FTZ R229, R173.reuse, R229, R70 ;  /* 0x000000e5ade57223 */ /* 0x040fe20000010046 */
[----:B------:R-:W-:Y:S01]  /*a070*/  FFMA.FTZ R228, R173, R228, R123 ;  /* 0x000000e4ade47223 */ /* 0x000fe2000001007b */
[----:B------:R-:W-:Y:S01]  /*a080*/  @!UP0 ULEA UR10, UR8, UR16, 0x4 ;  /* 0x00000010080a8291 */ /* 0x000fe2000f8e20ff */
[C---:B------:R-:W-:Y:S01]  /*a090*/  FFMA.FTZ R64, R104.reuse, R60, R61 ;  /* 0x0000003c68407223 */ /* 0x040fe2000001003d */
[----:B------:R-:W-:Y:S01]  /*a0a0*/  FMUL.FTZ R69, R103, R229 ;  /* 0x000000e567457220 */ /* 0x000fe20000410000 */
[----:B------:R-:W-:Y:S01]  /*a0b0*/  FFMA.FTZ R65, R104, R62, -R65 ;  /* 0x0000003e68417223 */ /* 0x000fe20000010841 */
[----:B------:R-:W-:Y:S01]  /*a0c0*/  FADD.FTZ R66, R30, R63 ;  /* 0x0000003f1e427221 */ /* 0x000fe20000010000 */
[----:B------:R-:W-:Y:S01]  /*a0d0*/  HFMA2 R60, -RZ, RZ, 1.875, 0 ;  /* 0x3f800000ff3c7431 */ /* 0x000fe200000001ff */
[----:B------:R-:W-:-:S02]  /*a0e0*/  CS2R R62, SRZ ;  /* 0x00000000003e7805 */ /* 0x000fc4000001ff00 */
[----:B------:R-:W-:Y:S01]  /*a0f0*/  MOV R61, RZ ;  /* 0x000000ff003d7202 */ /* 0x000fe20000000f00 */
[-C--:B------:R-:W-:Y:S01]  /*a100*/  FFMA.FTZ R69, R104, R228.reuse, -R69 ;  /* 0x000000e468457223 */ /* 0x080fe20000010845 */
[----:B------:R-:W-:-:S03]  /*a110*/  FMUL.FTZ R68, R103, R228 ;  /* 0x000000e467447220 */ /* 0x000fc60000410000 */
[----:B------:R-:W-:Y:S01]  /*a120*/  FFMA.FTZ R226, R172, R226, R69 ;  /* 0x000000e2ace27223 */ /* 0x000fe20000010045 */
[----:B------:R-:W-:Y:S01]  /*a130*/  FFMA.FTZ R68, R104, R229, R68 ;  /* 0x000000e568447223 */ /* 0x000fe20000010044 */
[----:B------:R-:W0:Y:S03]  /*a140*/  @!P1 LDS.128 R60, [UR10+0x7d60] ;  /* 0x007d600aff3c9984 */ /* 0x000e260008000c00 */
[----:B------:R-:W-:Y:S01]  /*a150*/  FFMA.FTZ R227, R172, R227, R68 ;  /* 0x000000e3ace37223 */ /* 0x000fe20000010044 */
[----:B------:R1:W-:Y:S02]  /*a160*/  STS.128 [R196+0x6760], R64 ;  /* 0x00676040c4007388 */ /* 0x0003e40000000c00 */
[----:B-1----:R-:W-:-:S04]  /*a170*/  FMUL.FTZ R65, R101, R226 ;  /* 0x000000e265417220 */ /* 0x002fc80000410000 */
        /* <DEDUP_REMOVED lines=51> */
[----:B------:R-:W-:-:S04]  /*a4b0*/  FFMA.FTZ R65, R86, R210, -R65 ;  /* 0x000000d256417223 */ /* 0x000fc80000010841 */
[----:B------:R-:W-:Y:S01]  /*a4c0*/  FFMA.FTZ R208, R163, R208, R65 ;  /* 0x000000d0a3d07223 */ /* 0x000fe20000010041 */
[----:B------:R-:W-:-:S03]  /*a4d0*/  FMUL.FTZ R65, R83, R209 ;  /* 0x000000d153417220 */ /* 0x000fc60000410000 */
[-C--:B------:R-:W-:Y:S01]  /*a4e0*/  FMUL.FTZ R64, R83, R208.reuse ;  /* 0x000000d053407220 */ /* 0x080fe20000410000 */
[----:B------:R-:W-:-:S03]  /*a4f0*/  FFMA.FTZ R65, R84, R208, -R65 ;  /* 0x000000d054417223 */ /* 0x000fc60000010841 */
[----:B------:R-:W-:Y:S01]  /*a500*/  FFMA.FTZ R64, R84, R209, R64 ;  /* 0x000000d154407223 */ /* 0x000fe20000010040 */
[----:B------:R-:W-:-:S03]  /*a510*/  FFMA.FTZ R206, R162, R206, R65 ;  /* 0x000000cea2ce7223 */ /* 0x000fc60000010041 */
[----:B------:R-:W-:Y:S01]  /*a520*/  FFMA.FTZ R207, R162, R207, R64 ;  /* 0x000000cfa2cf7223 */ /* 0x000fe20000010040 */
[----:B------:R-:W-:-:S04]  /*a530*/  FMUL.FTZ R65, R81, R206 ;  /* 0x000000ce51417220 */ /* 0x000fc80000410000 */
        /* <DEDUP_REMOVED lines=46> */
.L_x_8821:
        /* <DEDUP_REMOVED lines=13> */
.L_x_8685:
[----:B------:R-:W-:Y:S05]  /*a8f0*/  BSYNC.RECONVERGENT B0 ;  /* 0x0000000000007941 */ /* 0x000fea0003800200 */
.L_x_8684:
[----:B------:R-:W-:Y:S01]  /*a900*/  UMOV UR10, 0xffffffff ;  /* 0xffffffff000a7882 */ /* 0x000fe20000000000 */
[----:B------:R-:W-:Y:S02]  /*a910*/  ISETP.GT.U32.AND P2, PT, R193, 0x1d, PT ;  /* 0x0000001dc100780c */ /* 0x000fe40003f44070 */
[----:B------:R-:W-:Y:S11]  /*a920*/  BRA.DIV UR10, `(.L_x_8686) ;  /* 0x0000006e0acc7947 */ /* 0x000ff6000b800000 */
[----:B-1----:R1:W0:Y:S04]  /*a930*/  SHFL.DOWN PT, R69, R245, 0x2, 0x1f ;  /* 0x08401f00f5457f89 */ /* 0x00222800000e0000 */
[----:B--2---:R1:W2:Y:S04]  /*a940*/  SHFL.DOWN PT, R70, R246, 0x2, 0x1f ;  /* 0x08401f00f6467f89 */ /* 0x0042a800000e0000 */
[----:B---3--:R1:W3:Y:S04]  /*a950*/  SHFL.DOWN PT, R123, R247, 0x2, 0x1f ;  /* 0x08401f00f77b7f89 */ /* 0x0082e800000e0000 */
[----:B------:R1:W0:Y:S02]  /*a960*/  SHFL.DOWN PT, R71, R248, 0x2, 0x1f ;  /* 0x08401f00f8477f89 */ /* 0x00022400000e0000 */
.L_x_8827:
        /* <DEDUP_REMOVED lines=13> */
.L_x_8688:
[----:B------:R-:W-:Y:S05]  /*aa40*/  BSYNC.RECONVERGENT B0 ;  /* 0x0000000000007941 */ /* 0x000fea0003800200 */
.L_x_8687:
[----:B------:R-:W-:Y:S01]  /*aa50*/  UMOV UR10, 0xffffffff ;  /* 0xffffffff000a7882 */ /* 0x000fe20000000000 */
[----:B------:R-:W-:Y:S02]  /*aa60*/  ISETP.GT.U32.AND P2, PT, R193, 0x1b, PT ;  /* 0x0000001bc100780c */ /* 0x000fe40003f44070 */
[----:B------:R-:W-:Y:S11]  /*aa70*/  BRA.DIV UR10, `(.L_x_8689) ;  /* 0x0000006e0aec7947 */ /* 0x000ff6000b800000 */
[----:B0-----:R0:W0:Y:S04]  /*aa80*/  SHFL.DOWN PT, R69, R245, 0x4, 0x1f ;  /* 0x08801f00f5457f89 */ /* 0x00102800000e0000 */
[----:B--2---:R2:W0:Y:S04]  /*aa90*/  SHFL.DOWN PT, R70, R246, 0x4, 0x1f ;  /* 0x08801f00f6467f89 */ /* 0x00442800000e0000 */
[----:B---3--:R2:W3:Y:S04]  /*aaa0*/  SHFL.DOWN PT, R123, R247, 0x4, 0x1f ;  /* 0x08801f00f77b7f89 */ /* 0x0084e800000e0000 */
[----:B------:R2:W0:Y:S02]  /*aab0*/  SHFL.DOWN PT, R71, R248, 0x4, 0x1f ;  /* 0x08801f00f8477f89 */ /* 0x00042400000e0000 */
.L_x_8833:
        /* <DEDUP_REMOVED lines=13> */
.L_x_8691:
[----:B------:R-:W-:Y:S05]  /*ab90*/  BSYNC.RECONVERGENT B0 ;  /* 0x0000000000007941 */ /* 0x000fea0003800200 */
.L_x_8690:
[----:B------:R-:W-:Y:S01]  /*aba0*/  UMOV UR10, 0xffffffff ;  /* 0xffffffff000a7882 */ /* 0x000fe20000000000 */
[----:B------:R-:W-:Y:S02]  /*abb0*/  ISETP.GT.U32.AND P2, PT, R193, 0x17, PT ;  /* 0x00000017c100780c */ /* 0x000fe40003f44070 */
[----:B------:R-:W-:Y:S11]  /*abc0*/  BRA.DIV UR10, `(.L_x_8692) ;  /* 0x000000720a0c7947 */ /* 0x000ff6000b800000 */
[----:B0-----:R0:W0:Y:S04]  /*abd0*/  SHFL.DOWN PT, R69, R245, 0x8, 0x1f ;  /* 0x09001f00f5457f89 */ /* 0x00102800000e0000 */
[----:B------:R0:W0:Y:S04]  /*abe0*/  SHFL.DOWN PT, R70, R246, 0x8, 0x1f ;  /* 0x09001f00f6467f89 */ /* 0x00002800000e0000 */
[----:B---3--:R3:W0:Y:S04]  /*abf0*/  SHFL.DOWN PT, R123, R247, 0x8, 0x1f ;  /* 0x09001f00f77b7f89 */ /* 0x00862800000e0000 */
[----:B------:R3:W0:Y:S02]  /*ac00*/  SHFL.DOWN PT, R71, R248, 0x8, 0x1f ;  /* 0x09001f00f8477f89 */ /* 0x00062400000e0000 */
.L_x_8839:
        /* <DEDUP_REMOVED lines=13> */
.L_x_8694:
[----:B------:R-:W-:Y:S05]  /*ace0*/  BSYNC.RECONVERGENT B0 ;  /* 0x0000000000007941 */ /* 0x000fea0003800200 */
.L_x_8693:
[----:B------:R-:W-:Y:S01]  /*acf0*/  UMOV UR10, 0xffffffff ;  /* 0xffffffff000a7882 */ /* 0x000fe20000000000 */
[----:B------:R-:W-:Y:S02]  /*ad00*/  ISETP.GT.U32.AND P2, PT, R193, 0xf, PT ;  /* 0x0000000fc100780c */ /* 0x000fe40003f44070 */
[----:B------:R-:W-:Y:S11]  /*ad10*/  BRA.DIV UR10, `(.L_x_8695) ;  /* 0x000000720a2c7947 */ /* 0x000ff6000b800000 */
[----:B0-----:R0:W0:Y:S04]  /*ad20*/  SHFL.DOWN PT, R69, R245, 0x10, 0x1f ;  /* 0x0a001f00f5457f89 */ /* 0x00102800000e0000 */
[----:B------:R0:W0:Y:S04]  /*ad30*/  SHFL.DOWN PT, R70, R246, 0x10, 0x1f ;  /* 0x0a001f00f6467f89 */ /* 0x00002800000e0000 */
[----:B------:R0:W0:Y:S04]  /*ad40*/  SHFL.DOWN PT, R123, R247, 0x10, 0x1f ;  /* 0x0a001f00f77b7f89 */ /* 0x00002800000e0000 */
[----:B------:R0:W0:Y:S02]  /*ad50*/  SHFL.DOWN PT, R71, R248, 0x10, 0x1f ;  /* 0x0a001f00f8477f89 */ /* 0x00002400000e0000 */
.L_x_8845:
        /* <DEDUP_REMOVED lines=13> */
.L_x_8697:
[----:B------:R-:W-:Y:S05]  /*ae30*/  BSYNC.RECONVERGENT B0 ;  /* 0x0000000000007941 */ /* 0x000fea0003800200 */
.L_x_8696:
        /* <DEDUP_REMOVED lines=25> */
.L_x_8859:
        /* <DEDUP_REMOVED lines=13> */
.L_x_8700:
[----:B------:R-:W-:Y:S05]  /*b0a0*/  BSYNC.RECONVERGENT B0 ;  /* 0x0000000000007941 */ /* 0x000fea0003800200 */
.L_x_8699:
        /* <DEDUP_REMOVED lines=16> */
.L_x_8682:
        /* <DEDUP_REMOVED lines=9> */
[----:B------:R-:W-:Y:S01]  /*b240*/  FMUL.FTZ R247, R120, R222 ;  /* 0x000000de78f77220 */ /* 0x000fe20000410000 */
[----:B------:R-:W-:Y:S01]  /*b250*/  BSSY.RECONVERGENT B0, `(.L_x_8701) ;  /* 0x00002b1000007945 */ /* 0x000fe20003800200 */
[----:B------:R-:W-:Y:S02]  /*b260*/  LEA.HI R122, R122, R197, RZ, 0x1b ;  /* 0x000000c57a7a7211 */ /* 0x000fe400078fd8ff */
[----:B------:R-:W-:Y:S02]  /*b270*/  @!UP0 ULEA UR10, UR8, UR16, 0x4 ;  /* 0x00000010080a8291 */ /* 0x000fe4000f8e20ff */
[----:B------:R-:W-:Y:S01]  /*b280*/  LEA R122, R122, UR16, 0x2 ;  /* 0x000000107a7a7c11 */ /* 0x000fe2000f8e10ff */
[----:B------:R-:W0:Y:S06]  /*b290*/  LDS.64 R64, [R196+0x6768] ;  /* 0x00676800c4407984 */ /* 0x000e2c0000000a00 */
[----:B------:R1:W-:Y:S01]  /*b2a0*/  @!P1 STS.128 [UR10+0x7d60], R60 ;  /* 0x007d603cff009988 */ /* 0x0003e20008000c0a */
[----:B------:R-:W-:-:S04]  /*b2b0*/  ULEA UR10, UR24, 0xfffff800, 0xb ;  /* 0xfffff800180a7891 */ /* 0x000fc8000f8e58ff */
[----:B------:R-:W-:Y:S01]  /*b2c0*/  USHF.R.S32.HI UR19, URZ, 0x1f, UR10 ;  /* 0x0000001fff137899 */ /* 0x000fe2000801140a */
[-C--:B0-----:R-:W-:Y:S01]  /*b2d0*/  FMUL.FTZ R67, R65, R115.reuse ;  /* 0x0000007341437220 */ /* 0x081fe20000410000 */
[----:B------:R-:W-:-:S03]  /*b2e0*/  FMUL.FTZ R68, R64, R115 ;  /* 0x0000007340447220 */ /* 0x000fc60000410000 */
        /* <DEDUP_REMOVED lines=8> */
[----:B------:R-:W-:Y:S01]  /*b370*/  LEA.HI R114, R197, R197, RZ, 0x1b ;  /* 0x000000c5c5727211 */ /* 0x000fe200078fd8ff */
[----:B-1----:R-:W-:-:S04]  /*b380*/  IMAD.WIDE.U32 R62, R69, UR8, R64 ;  /* 0x00000008453e7c25 */ /* 0x002fc8000f8e0040 */
[----:B------:R-:W-:Y:S01]  /*b390*/  FMUL.FTZ R69, R195, UR17 ;  /* 0x00000011c3457c20 */ /* 0x000fe20008410000 */
[----:B------:R-:W-:Y:S01]  /*b3a0*/  LEA R114, R114, UR16, 0x2 ;  /* 0x0000001072727c11 */ /* 0x000fe2000f8e10ff */
[----:B------:R-:W-:Y:S01]  /*b3b0*/  IMAD R61, R71, UR8, R63 ;  /* 0x00000008473d7c24 */ /* 0x000fe2000f8e023f */
[----:B------:R-:W-:Y:S01]  /*b3c0*/  MOV R63, UR37 ;  /* 0x00000025003f7c02 */ /* 0x000fe20008000f00 */
[----:B------:R-:W-:Y:S01]  /*b3d0*/  IMAD.WIDE.U32 R66, R67, UR8, R64 ;  /* 0x0000000843427c25 */ /* 0x000fe2000f8e0040 */
[----:B------:R-:W-:-:S03]  /*b3e0*/  LEA R60, P2, R62, UR20, 0x2 ;  /* 0x000000143e3c7c11 */ /* 0x000fc6000f8410ff */
[----:B------:R-:W-:Y:S01]  /*b3f0*/  FMUL.FTZ R65, R142, R158 ;  /* 0x0000009e8e417220 */ /* 0x000fe20000410000 */
[----:B------:R-:W-:Y:S01]  /*b400*/  FFMA.FTZ R69, R194, UR18, -R69 ;  /* 0x00000012c2457c23 */ /* 0x000fe20008010845 */
[----:B------:R-:W-:Y:S01]  /*b410*/  IMAD R63, R63, UR8, R67 ;  /* 0x000000083f3f7c24 */ /* 0x000fe2000f8e0243 */
[----:B------:R-:W-:Y:S01]  /*b420*/  LEA.HI.X R61, R62, UR21, R61, 0x2, P2 ;  /* 0x000000153e3d7c11 */ /* 0x000fe200090f143d */
[CC--:B------:R-:W-:Y:S01]  /*b430*/  FMUL.FTZ R67, R75.reuse, R194.reuse ;  /* 0x000000c24b437220 */ /* 0x0c0fe20000410000 */
[----:B------:R-:W-:Y:S01]  /*b440*/  LEA R62, P2, R66, UR22, 0x2 ;  /* 0x00000016423e7c11 */ /* 0x000fe2000f8410ff */
[----:B------:R-:W-:Y:S01]  /*b450*/  FMUL.FTZ R75, R75, R195 ;  /* 0x000000c34b4b7220 */ /* 0x000fe20000410000 */
[C---:B------:R-:W-:Y:S01]  /*b460*/  FFMA.FTZ R68, R31.reuse, -R65, R199 ;  /* 0x800000411f447223 */ /* 0x040fe200000100c7 */
[----:B------:R-:W-:Y:S01]  /*b470*/  FFMA.FTZ R67, R76, R195, R67 ;  /* 0x000000c34c437223 */ /* 0x000fe20000010043 */
[----:B------:R-:W-:Y:S01]  /*b480*/  LEA.HI.X R63, R66, UR23, R63, 0x2, P2 ;  /* 0x00000017423f7c11 */ /* 0x000fe200090f143f */
[-C--:B------:R-:W-:Y:S01]  /*b490*/  FMUL.FTZ R66, R31, R194.reuse ;  /* 0x000000c21f427220 */ /* 0x080fe20000410000 */
[-C--:B------:R-:W-:Y:S01]  /*b4a0*/  FFMA.FTZ R75, R76, R194.reuse, -R75 ;  /* 0x000000c24c4b7223 */ /* 0x080fe2000001084b */
[----:B------:R-:W-:Y:S01]  /*b4b0*/  FFMA.FTZ R31, -R32, R65, R198 ;  /* 0x00000041201f7223 */ /* 0x000fe200000101c6 */
[----:B------:R-:W-:Y:S01]  /*b4c0*/  FMUL.FTZ R70, R68, R69 ;  /* 0x0000004544467220 */ /* 0x000fe20000410000 */
[-C--:B------:R-:W-:Y:S01]  /*b4d0*/  FFMA.FTZ R65, R32, R195.reuse, R66 ;  /* 0x000000c320417223 */ /* 0x080fe20000010042 */
[----:B------:R-:W-:Y:S01]  /*b4e0*/  FMUL.FTZ R32, R194, UR17 ;  /* 0x00000011c2207c20 */ /* 0x000fe20008410000 */
[----:B------:R-:W-:Y:S01]  /*b4f0*/  FADD.FTZ R66, R0, R75 ;  /* 0x0000004b00427221 */ /* 0x000fe20000010000 */
[----:B------:R-:W-:Y:S01]  /*b500*/  FMUL.FTZ R69, R142, R194 ;  /* 0x000000c28e457220 */ /* 0x000fe20000410000 */
[----:B------:R-:W-:Y:S01]  /*b510*/  FADD.FTZ R2, R2, R67 ;  /* 0x0000004302027221 */ /* 0x000fe20000010000 */
[----:B------:R-:W-:Y:S01]  /*b520*/  FFMA.FTZ R32, R195, UR18, R32 ;  /* 0x00000012c3207c23 */ /* 0x000fe20008010020 */
[----:B------:R-:W-:Y:S01]  /*b530*/  FMUL.FTZ R195, R142, R195 ;  /* 0x000000c38ec37220 */ /* 0x000fe20000410000 */
[----:B------:R-:W-:Y:S01]  /*b540*/  FMUL.FTZ R67, R77, R66 ;  /* 0x000000424d437220 */ /* 0x000fe20000410000 */
[C---:B------:R-:W-:Y:S01]  /*b550*/  FMUL.FTZ R0, R68.reuse, R69 ;  /* 0x0000004544007220 */ /* 0x040fe20000410000 */
[----:B------:R-:W-:Y:S01]  /*b560*/  FFMA.FTZ R71, R31, R32, R70 ;  /* 0x000000201f477223 */ /* 0x000fe20000010046 */
[----:B------:R-:W-:Y:S01]  /*b570*/  FMUL.FTZ R68, R68, R195 ;  /* 0x000000c344447220 */ /* 0x000fe20000410000 */
[-C--:B------:R-:W-:Y:S01]  /*b580*/  FMUL.FTZ R77, R77, R2.reuse ;  /* 0x000000024d4d7220 */ /* 0x080fe20000410000 */
[----:B------:R-:W-:Y:S01]  /*b590*/  FFMA.FTZ R75, R78, R2, R67 ;  /* 0x000000024e4b7223 */ /* 0x000fe20000010043 */
[----:B------:R-:W-:Y:S01]  /*b5a0*/  FMUL.FTZ R67, R143, R159 ;  /* 0x0000009f8f437220 */ /* 0x000fe20000410000 */
[-C--:B------:R-:W-:Y:S01]  /*b5b0*/  FFMA.FTZ R126, R142, R65.reuse, R126 ;  /* 0x000000418e7e7223 */ /* 0x080fe2000001007e */
[----:B------:R-:W-:Y:S01]  /*b5c0*/  FFMA.FTZ R76, R158, R65, R71 ;  /* 0x000000419e4c7223 */ /* 0x000fe20000010047 */
[C---:B------:R-:W-:Y:S01]  /*b5d0*/  FFMA.FTZ R0, R31.reuse, R195, R0 ;  /* 0x000000c31f007223 */ /* 0x040fe20000010000 */
[----:B------:R-:W-:Y:S01]  /*b5e0*/  FMUL.FTZ R65, R2, UR17 ;  /* 0x0000001102417c20 */ /* 0x000fe20008410000 */
[-C--:B------:R-:W-:Y:S01]  /*b5f0*/  FFMA.FTZ R31, R31, R69.reuse, -R68 ;  /* 0x000000451f1f7223 */ /* 0x080fe20000010844 */
[----:B------:R-:W-:Y:S01]  /*b600*/  FMUL.FTZ R115, R158, R69 ;  /* 0x000000459e737220 */ /* 0x000fe20000410000 */
[-C--:B------:R-:W-:Y:S01]  /*b610*/  FFMA.FTZ R78, R78, R66.reuse, -R77 ;  /* 0x000000424e4e7223 */ /* 0x080fe2000001084d */
[C---:B------:R-:W-:Y:S01]  /*b620*/  FMUL.FTZ R77, R33.reuse, R66 ;  /* 0x00000042214d7220 */ /* 0x040fe20000410000 */
[-C--:B------:R-:W-:Y:S01]  /*b630*/  FFMA.FTZ R69, R33, -R67.reuse, R201 ;  /* 0x8000004321457223 */ /* 0x080fe200000100c9 */
[----:B------:R-:W-:Y:S01]  /*b640*/  FADD.FTZ R33, R4, R75 ;  /* 0x0000004b04217221 */ /* 0x000fe20000010000 */
[C---:B------:R-:W-:Y:S01]  /*b650*/  FFMA.FTZ R4, R66.reuse, UR18, -R65 ;  /* 0x0000001242047c23 */ /* 0x040fe20008010841 */
[----:B------:R-:W-:Y:S01]  /*b660*/  FMUL.FTZ R65, R66, UR17 ;  /* 0x0000001142417c20 */ /* 0x000fe20008410000 */
[----:B------:R-:W-:Y:S01]  /*b670*/  FFMA.FTZ R67, -R34, R67, R200 ;  /* 0x0000004322437223 */ /* 0x000fe200000101c8 */
[----:B------:R-:W-:Y:S01]  /*b680*/  MOV R32, UR16 ;  /* 0x0000001000207c02 */ /* 0x000fe20008000f00 */
[----:B------:R-:W-:Y:S01]  /*b690*/  FMUL.FTZ R70, R69, R4 ;  /* 0x0000000445467220 */ /* 0x000fe20000410000 */
[----:B------:R-:W-:Y:S01]  /*b6a0*/  FFMA.FTZ R68, R2, UR18, R65 ;  /* 0x0000001202447c23 */ /* 0x000fe20008010041 */
[----:B------:R-:W-:Y:S01]  /*b6b0*/  FFMA.FTZ R34, R34, R2, R77 ;  /* 0x0000000222227223 */ /* 0x000fe2000001004d */
[----:B------:R-:W-:Y:S01]  /*b6c0*/  FADD.FTZ R4, R3, R78 ;  /* 0x0000004e03047221 */ /* 0x000fe20000010000 */
[----:B------:R-:W-:-:S02]  /*b6d0*/  IMAD R32, R197, 0x84, R32 ;  /* 0x00000084c5207824 */ /* 0x000fc400078e0220 */
[----:B------:R-:W-:Y:S01]  /*b6e0*/  FFMA.FTZ R68, R67, R68, R70 ;  /* 0x0000004443447223 */ /* 0x000fe20000010046 */
[C---:B------:R-:W-:Y:S01]  /*b6f0*/  FMUL.FTZ R70, R143.reuse, R66 ;  /* 0x000000428f467220 */ /* 0x040fe20000410000 */
[----:B------:R-:W-:Y:S01]  /*b700*/  FMUL.FTZ R66, R143, R2 ;  /* 0x000000028f427220 */ /* 0x000fe20000410000 */
[C---:B------:R-:W-:Y:S01]  /*b710*/  FMUL.FTZ R65, R79.reuse, R4 ;  /* 0x000000044f417220 */ /* 0x040fe20000410000 */
[-C--:B------:R-:W-:Y:S01]  /*b720*/  FMUL.FTZ R79, R79, R33.reuse ;  /* 0x000000214f4f7220 */ /* 0x080fe20000410000 */
[C---:B------:R-:W-:Y:S01]  /*b730*/  FMUL.FTZ R2, R69.reuse, R70 ;  /* 0x0000004645027220 */ /* 0x040fe20000410000 */
[-C--:B------:R-:W-:Y:S01]  /*b740*/  FMUL.FTZ R3, R69, R66.reuse ;  /* 0x0000004245037220 */ /* 0x080fe20000410000 */
[----:B------:R-:W-:Y:S01]  /*b750*/  FMUL.FTZ R71, R159, R66 ;  /* 0x000000429f477220 */ /* 0x000fe20000410000 */
[----:B------:R-:W-:Y:S01]  /*b760*/  FFMA.FTZ R127, R143, R34, R127 ;  /* 0x000000228f7f7223 */ /* 0x000fe2000001007f */
[C---:B------:R-:W-:Y:S01]  /*b770*/  FFMA.FTZ R2, R67.reuse, R66, R2 ;  /* 0x0000004243027223 */ /* 0x040fe20000010002 */
[----:B------:R-:W-:Y:S01]  /*b780*/  FFMA.FTZ R3, R67, R70, -R3 ;  /* 0x0000004643037223 */ /* 0x000fe20000010803 */
[----:B------:R-:W-:Y:S01]  /*b790*/  FMUL.FTZ R67, R144, R160 ;  /* 0x000000a090437220 */ /* 0x000fe20000410000 */
[----:B------:R0:W-:Y:S01]  /*b7a0*/  STS [R32+0x2170], R71 ;  /* 0x0021704720007388 */ /* 0x0001e20000000800 */
[----:B------:R-:W-:Y:S01]  /*b7b0*/  FMUL.FTZ R66, R35, R4 ;  /* 0x0000000423427220 */ /* 0x000fe20000410000 */
[C---:B------:R-:W-:Y:S01]  /*b7c0*/  FFMA.FTZ R75, R159.reuse, R34, R68 ;  /* 0x000000229f4b7223 */ /* 0x040fe20000010044 */
[----:B------:R-:W-:Y:S01]  /*b7d0*/  FFMA.FTZ R65, R80, R33, R65 ;  /* 0x0000002150417223 */ /* 0x000fe20000010041 */
[----:B------:R-:W-:Y:S01]  /*b7e0*/  FMUL.FTZ R34, R4, UR17 ;  /* 0x0000001104227c20 */ /* 0x000fe20008410000 */
[----:B------:R-:W-:Y:S01]  /*b7f0*/  FMUL.FTZ R77, R159, R70 ;  /* 0x000000469f4d7220 */ /* 0x000fe20000410000 */
[-C--:B------:R-:W-:Y:S01]  /*b800*/  FFMA.FTZ R80, R80, R4.reuse, -R79 ;  /* 0x0000000450507223 */ /* 0x080fe2000001084f */
[----:B------:R-:W-:Y:S01]  /*b810*/  FFMA.FTZ R69, R35, -R67, R203 ;  /* 0x8000004323457223 */ /* 0x000fe200000100cb */
[-C--:B------:R-:W-:Y:S01]  /*b820*/  FFMA.FTZ R35, R36, R33.reuse, R66 ;  /* 0x0000002124237223 */ /* 0x080fe20000010042 */
[C---:B------:R-:W-:Y:S01]  /*b830*/  FMUL.FTZ R70, R144.reuse, R4 ;  /* 0x0000000490467220 */ /* 0x040fe20000410000 */
[C---:B0-----:R-:W-:Y:S01]  /*b840*/  FMUL.FTZ R71, R33.reuse, UR17 ;  /* 0x0000001121477c20 */ /* 0x041fe20008410000 */
[----:B------:R-:W-:Y:S01]  /*b850*/  FMUL.FTZ R68, R144, R33 ;  /* 0x0000002190447220 */ /* 0x000fe20000410000 */
[----:B------:R-:W-:Y:S01]  /*b860*/  FFMA.FTZ R67, -R36, R67, R202 ;  /* 0x0000004324437223 */ /* 0x000fe200000101ca */
[----:B------:R-:W-:Y:S01]  /*b870*/  FFMA.FTZ R36, R33, UR18, R34 ;  /* 0x0000001221247c23 */ /* 0x000fe20008010022 */
[----:B------:R-:W-:Y:S01]  /*b880*/  FFMA.FTZ R66, R4, UR18, -R71 ;  /* 0x0000001204427c23 */ /* 0x000fe20008010847 */
[----:B------:R-:W-:Y:S01]  /*b890*/  FADD.FTZ R34, R5, R80 ;  /* 0x0000005005227221 */ /* 0x000fe20000010000 */
        /* <DEDUP_REMOVED lines=8> */
[-C--:B------:R-:W-:Y:S01]  /*b920*/  FMUL.FTZ R33, R81, R34.reuse ;  /* 0x0000002251217220 */ /* 0x080fe20000410000 */
[----:B------:R-:W-:Y:S01]  /*b930*/  FMUL.FTZ R65, R37, R34 ;  /* 0x0000002225417220 */ /* 0x000fe20000410000 */
[----:B------:R-:W-:Y:S01]  /*b940*/  FMUL.FTZ R81, R81, R6 ;  /* 0x0000000651517220 */ /* 0x000fe20000410000 */
[-C--:B------:R-:W-:Y:S01]  /*b950*/  FFMA.FTZ R37, R37, -R36.reuse, R205 ;  /* 0x8000002425257223 */ /* 0x080fe200000100cd */
[----:B------:R-:W-:Y:S01]  /*b960*/  FFMA.FTZ R36, -R38, R36, R204 ;  /* 0x0000002426247223 */ /* 0x000fe200000101cc */
[-C--:B------:R-:W-:Y:S01]  /*b970*/  FFMA.FTZ R33, R82, R6.reuse, R33 ;  /* 0x0000000652217223 */ /* 0x080fe20000010021 */
[----:B------:R-:W-:Y:S01]  /*b980*/  FFMA.FTZ R38, R38, R6, R65 ;  /* 0x0000000626267223 */ /* 0x000fe20000010041 */
[----:B------:R-:W-:Y:S01]  /*b990*/  FMUL.FTZ R65, R6, UR17 ;  /* 0x0000001106417c20 */ /* 0x000fe20008410000 */
[-C--:B------:R-:W-:Y:S01]  /*b9a0*/  FFMA.FTZ R128, R144, R35.reuse, R128 ;  /* 0x0000002390807223 */ /* 0x080fe20000010080 */
[----:B------:R-:W-:Y:S01]  /*b9b0*/  FFMA.FTZ R66, R160, R35, R67 ;  /* 0x00000023a0427223 */ /* 0x000fe20000010043 */
[----:B------:R-:W-:Y:S01]  /*b9c0*/  FMUL.FTZ R35, R34, UR17 ;  /* 0x0000001122237c20 */ /* 0x000fe20008410000 */
[----:B------:R-:W-:Y:S01]  /*b9d0*/  FADD.FTZ R33, R8, R33 ;  /* 0x0000002108217221 */ /* 0x000fe20000010000 */
[----:B------:R-:W-:Y:S01]  /*b9e0*/  FFMA.FTZ R8, R34, UR18, -R65 ;  /* 0x0000001222087c23 */ /* 0x000fe20008010841 */
[-C--:B------:R-:W-:Y:S01]  /*b9f0*/  FFMA.FTZ R82, R82, R34.reuse, -R81 ;  /* 0x0000002252527223 */ /* 0x080fe20000010851 */
[C---:B------:R-:W-:Y:S01]  /*ba00*/  FMUL.FTZ R34, R145.reuse, R34 ;  /* 0x0000002291227220 */ /* 0x040fe20000410000 */
[----:B------:R-:W-:Y:S01]  /*ba10*/  FFMA.FTZ R35, R6, UR18, R35 ;  /* 0x0000001206237c23 */ /* 0x000fe20008010023 */
[----:B------:R-:W-:Y:S01]  /*ba20*/  FMUL.FTZ R6, R145, R6 ;  /* 0x0000000691067220 */ /* 0x000fe20000410000 */
[----:B------:R-:W-:Y:S01]  /*ba30*/  FMUL.FTZ R65, R37, R8 ;  /* 0x0000000825417220 */ /* 0x000fe20000410000 */
[----:B------:R-:W-:Y:S01]  /*ba40*/  FADD.FTZ R82, R7, R82 ;  /* 0x0000005207527221 */ /* 0x000fe20000010000 */
[----:B------:R-:W-:Y:S01]  /*ba50*/  FMUL.FTZ R69, R160, R68 ;  /* 0x00000044a0457220 */ /* 0x000fe20000410000 */
[C---:B------:R-:W-:Y:S01]  /*ba60*/  FMUL.FTZ R7, R37.reuse, R34 ;  /* 0x0000002225077220 */ /* 0x040fe20000410000 */
[----:B------:R-:W-:Y:S01]  /*ba70*/  FADD.FTZ R187, R66, R187 ;  /* 0x000000bb42bb7221 */ /* 0x000fe20000010000 */
[----:B------:R-:W-:Y:S01]  /*ba80*/  FMUL.FTZ R37, R37, R6 ;  /* 0x0000000625257220 */ /* 0x000fe20000410000 */
[C---:B------:R-:W-:Y:S01]  /*ba90*/  FFMA.FTZ R66, R36.reuse, R35, R65 ;  /* 0x0000002324427223 */ /* 0x040fe20000010041 */
[----:B------:R-:W-:Y:S01]  /*baa0*/  FMUL.FTZ R35, R83, R82 ;  /* 0x0000005253237220 */ /* 0x000fe20000410000 */
[----:B------:R-:W-:Y:S01]  /*bab0*/  FMUL.FTZ R67, R161, R6 ;  /* 0x00000006a1437220 */ /* 0x000fe20000410000 */
[----:B------:R-:W-:Y:S01]  /*bac0*/  FMUL.FTZ R8, R39, R82 ;  /* 0x0000005227087220 */ /* 0x000fe20000410000 */
[----:B------:R0:W-:Y:S01]  /*bad0*/  STS [R32+0x2168], R69 ;  /* 0x0021684520007388 */ /* 0x0001e20000000800 */
[C---:B------:R-:W-:Y:S01]  /*bae0*/  FFMA.FTZ R6, R36.reuse, R6, R7 ;  /* 0x0000000624067223 */ /* 0x040fe20000010007 */
[----:B------:R-:W-:Y:S01]  /*baf0*/  FFMA.FTZ R7, R36, R34, -R37 ;  /* 0x0000002224077223 */ /* 0x000fe20000010825 */
[-C--:B------:R-:W-:Y:S01]  /*bb00*/  FFMA.FTZ R37, R84, R33.reuse, R35 ;  /* 0x0000002154257223 */ /* 0x080fe20000010023 */
[-C--:B------:R-:W-:Y:S01]  /*bb10*/  FMUL.FTZ R83, R83, R33.reuse ;  /* 0x0000002153537220 */ /* 0x080fe20000410000 */
[-C--:B------:R-:W-:Y:S01]  /*bb20*/  FFMA.FTZ R35, R40, R33.reuse, R8 ;  /* 0x0000002128237223 */ /* 0x080fe20000010008 */
[----:B------:R-:W-:Y:S01]  /*bb30*/  FMUL.FTZ R36, R33, UR17 ;  /* 0x0000001121247c20 */ /* 0x000fe20008410000 */
[----:B------:R-:W-:Y:S01]  /*bb40*/  FMUL.FTZ R8, R82, UR17 ;  /* 0x0000001152087c20 */ /* 0x000fe20008410000 */
[----:B------:R1:W-:Y:S01]  /*bb50*/  STS [R32+0x2160], R67 ;  /* 0x0021604320007388 */ /* 0x0003e20000000800 */
[----:B------:R-:W-:Y:S01]  /*bb60*/  FFMA.FTZ R84, R84, R82, -R83 ;  /* 0x0000005254547223 */ /* 0x000fe20000010853 */
[----:B0-----:R-:W-:Y:S01]  /*bb70*/  FMUL.FTZ R69, R161, R34 ;  /* 0x00000022a1457220 */ /* 0x001fe20000410000 */
[----:B------:R-:W-:Y:S01]  /*bb80*/  FMUL.FTZ R34, R146, R162 ;  /* 0x000000a292227220 */ /* 0x000fe20000410000 */
[----:B------:R-:W-:Y:S01]  /*bb90*/  FFMA.FTZ R36, R82, UR18, -R36 ;  /* 0x0000001252247c23 */ /* 0x000fe20008010824 */
[----:B------:R-:W-:Y:S01]  /*bba0*/  FFMA.FTZ R65, R33, UR18, R8 ;  /* 0x0000001221417c23 */ /* 0x000fe20008010008 */
[----:B------:R-:W-:Y:S01]  /*bbb0*/  FADD.FTZ R10, R10, R37 ;  /* 0x000000250a0a7221 */ /* 0x000fe20000010000 */
[-C--:B------:R-:W-:Y:S01]  /*bbc0*/  FFMA.FTZ R39, R39, -R34.reuse, R207 ;  /* 0x8000002227277223 */ /* 0x080fe200000100cf */
[----:B------:R-:W-:Y:S01]  /*bbd0*/  FMUL.FTZ R33, R146, R33 ;  /* 0x0000002192217220 */ /* 0x000fe20000410000 */
[----:B------:R-:W-:Y:S01]  /*bbe0*/  FFMA.FTZ R34, -R40, R34, R206 ;  /* 0x0000002228227223 */ /* 0x000fe200000101ce */
[----:B-1----:R-:W-:Y:S01]  /*bbf0*/  FMUL.FTZ R67, R146, R82 ;  /* 0x0000005292437220 */ /* 0x002fe20000410000 */
[----:B------:R-:W-:Y:S01]  /*bc00*/  FADD.FTZ R84, R9, R84 ;  /* 0x0000005409547221 */ /* 0x000fe20000010000 */
[C---:B------:R-:W-:Y:S01]  /*bc10*/  FMUL.FTZ R9, R39.reuse, R36 ;  /* 0x0000002427097220 */ /* 0x040fe20000410000 */
[C---:B------:R-:W-:Y:S01]  /*bc20*/  FMUL.FTZ R36, R39.reuse, R33 ;  /* 0x0000002127247220 */ /* 0x040fe20000410000 */
[----:B------:R-:W-:Y:S01]  /*bc30*/  FMUL.FTZ R37, R39, R67 ;  /* 0x0000004327257220 */ /* 0x000fe20000410000 */
[----:B------:R-:W-:Y:S01]  /*bc40*/  FMUL.FTZ R8, R147, R163 ;  /* 0x000000a393087220 */ /* 0x000fe20000410000 */
[-C--:B------:R-:W-:Y:S01]  /*bc50*/  FMUL.FTZ R39, R162, R33.reuse ;  /* 0x00000021a2277220 */ /* 0x080fe20000410000 */
[----:B------:R-:W-:Y:S01]  /*bc60*/  FMUL.FTZ R71, R160, R70 ;  /* 0x00000046a0477220 */ /* 0x000fe20000410000 */
[C---:B------:R-:W-:Y:S01]  /*bc70*/  FFMA.FTZ R37, R34.reuse, R33, R37 ;  /* 0x0000002122257223 */ /* 0x040fe20000010025 */
[-C--:B------:R-:W-:Y:S01]  /*bc80*/  FMUL.FTZ R33, R41, R84.reuse ;  /* 0x0000005429217220 */ /* 0x080fe20000410000 */
[C---:B------:R-:W-:Y:S01]  /*bc90*/  FFMA.FTZ R65, R34.reuse, R65, R9 ;  /* 0x0000004122417223 */ /* 0x040fe20000010009 */
[----:B------:R-:W-:Y:S01]  /*bca0*/  FMUL.FTZ R9, R85, R84 ;  /* 0x0000005455097220 */ /* 0x000fe20000410000 */
[----:B------:R-:W-:Y:S01]  /*bcb0*/  FFMA.FTZ R41, R41, -R8, R209 ;  /* 0x8000000829297223 */ /* 0x000fe200000100d1 */
[-C--:B------:R-:W-:Y:S01]  /*bcc0*/  FFMA.FTZ R36, R34, R67.reuse, -R36 ;  /* 0x0000004322247223 */ /* 0x080fe20000010824 */
[----:B------:R-:W-:Y:S01]  /*bcd0*/  FMUL.FTZ R85, R85, R10 ;  /* 0x0000000a55557220 */ /* 0x000fe20000410000 */
[C---:B------:R-:W-:Y:S01]  /*bce0*/  FFMA.FTZ R8, -R42.reuse, R8, R208 ;  /* 0x000000082a087223 */ /* 0x040fe200000101d0 */
[----:B------:R0:W-:Y:S01]  /*bcf0*/  STS [R32+0x2164], R69 ;  /* 0x0021644520007388 */ /* 0x0001e20000000800 */
[----:B------:R-:W-:Y:S01]  /*bd00*/  FFMA.FTZ R42, R42, R10, R33 ;  /* 0x0000000a2a2a7223 */ /* 0x000fe20000010021 */
[----:B------:R-:W-:Y:S01]  /*bd10*/  FMUL.FTZ R34, R10, UR17 ;  /* 0x000000110a227c20 */ /* 0x000fe20008410000 */
[----:B------:R-:W-:Y:S01]  /*bd20*/  FMUL.FTZ R33, R84, UR17 ;  /* 0x0000001154217c20 */ /* 0x000fe20008410000 */
[----:B------:R1:W-:Y:S01]  /*bd30*/  STS [R32+0x216c], R71 ;  /* 0x00216c4720007388 */ /* 0x0003e20000000800 */
[----:B------:R-:W-:Y:S01]  /*bd40*/  FFMA.FTZ R129, R145, R38, R129 ;  /* 0x0000002691817223 */ /* 0x000fe20000010081 */
[C---:B------:R-:W-:Y:S01]  /*bd50*/  FFMA.FTZ R9, R86.reuse, R10, R9 ;  /* 0x0000000a56097223 */ /* 0x040fe20000010009 */
[----:B------:R-:W-:Y:S01]  /*bd60*/  FFMA.FTZ R86, R86, R84, -R85 ;  /* 0x0000005456567223 */ /* 0x000fe20000010855 */
[----:B------:R-:W-:Y:S01]  /*bd70*/  FFMA.FTZ R34, R84, UR18, -R34 ;  /* 0x0000001254227c23 */ /* 0x000fe20008010822 */
[----:B------:R-:W-:Y:S01]  /*bd80*/  FFMA.FTZ R33, R10, UR18, R33 ;  /* 0x000000120a217c23 */ /* 0x000fe20008010021 */
[----:B0-----:R-:W-:Y:S01]  /*bd90*/  FMUL.FTZ R69, R162, R67 ;  /* 0x00000043a2457220 */ /* 0x001fe20000410000 */
[----:B------:R0:W-:Y:S01]  /*bda0*/  STS [R32+0x2158], R39 ;  /* 0x0021582720007388 */ /* 0x0001e20000000800 */
[----:B------:R-:W-:Y:S01]  /*bdb0*/  FMUL.FTZ R10, R147, R10 ;  /* 0x0000000a930a7220 */ /* 0x000fe20000410000 */
[----:B------:R-:W-:Y:S01]  /*bdc0*/  FADD.FTZ R86, R11, R86 ;  /* 0x000000560b567221 */ /* 0x000fe20000010000 */
[----:B-1----:R-:W-:Y:S01]  /*bdd0*/  FFMA.FTZ R71, R161, R38, R66 ;  /* 0x00000026a1477223 */ /* 0x002fe20000010042 */
[----:B------:R-:W-:Y:S01]  /*bde0*/  FMUL.FTZ R38, R147, R84 ;  /* 0x0000005493267220 */ /* 0x000fe20000410000 */
[----:B------:R1:W-:Y:S01]  /*bdf0*/  STS [R32+0x215c], R69 ;  /* 0x00215c4520007388 */ /* 0x0003e20000000800 */
[-C--:B------:R-:W-:Y:S01]  /*be00*/  FFMA.FTZ R130, R146, R35.reuse, R130 ;  /* 0x0000002392827223 */ /* 0x080fe20000010082 */
[----:B------:R-:W-:Y:S01]  /*be10*/  FFMA.FTZ R40, R162, R35, R65 ;  /* 0x00000023a2287223 */ /* 0x000fe20000010041 */
[----:B------:R-:W-:Y:S01]  /*be20*/  FMUL.FTZ R35, R163, R10 ;  /* 0x0000000aa3237220 */ /* 0x000fe20000410000 */
[----:B------:R-:W-:Y:S01]  /*be30*/  FMUL.FTZ R11, R43, R86 ;  /* 0x000000562b0b7220 */ /* 0x000fe20000410000 */
[-C--:B0-----:R-:W-:Y:S01]  /*be40*/  FMUL.FTZ R39, R41, R38.reuse ;  /* 0x0000002629277220 */ /* 0x081fe20000410000 */
[----:B------:R-:W-:Y:S01]  /*be50*/  FMUL.FTZ R65, R163, R38 ;  /* 0x00000026a3417220 */ /* 0x000fe20000410000 */
[----:B------:R-:W-:Y:S01]  /*be60*/  FFMA.FTZ R131, R147, R42, R131 ;  /* 0x0000002a93837223 */ /* 0x000fe20000010083 */
[----:B------:R0:W-:Y:S01]  /*be70*/  STS [R32+0x2150], R35 ;  /* 0x0021502320007388 */ /* 0x0001e20000000800 */
[----:B------:R-:W-:Y:S01]  /*be80*/  FFMA.FTZ R39, R8, R10, R39 ;  /* 0x0000000a08277223 */ /* 0x000fe20000010027 */
[----:B-1----:R-:W-:Y:S01]  /*be90*/  FADD.FTZ R69, R12, R9 ;  /* 0x000000090c457221 */ /* 0x002fe20000010000 */
[C---:B------:R-:W-:Y:S01]  /*bea0*/  FMUL.FTZ R9, R41.reuse, R34 ;  /* 0x0000002229097220 */ /* 0x040fe20000410000 */
[----:B------:R-:W-:Y:S01]  /*beb0*/  FMUL.FTZ R41, R41, R10 ;  /* 0x0000000a29297220 */ /* 0x000fe20000410000 */
[----:B------:R-:W-:Y:S01]  /*bec0*/  FADD.FTZ R185, R40, R185 ;  /* 0x000000b928b97221 */ /* 0x000fe20000010000 */
[----:B------:R1:W-:Y:S01]  /*bed0*/  STS [R32+0x2154], R65 ;  /* 0x0021544120007388 */ /* 0x0003e20000000800 */
[C---:B------:R-:W-:Y:S01]  /*bee0*/  FFMA.FTZ R10, R8.reuse, R33, R9 ;  /* 0x00000021080a7223 */ /* 0x040fe20000010009 */
[C---:B------:R-:W-:Y:S01]  /*bef0*/  FMUL.FTZ R9, R87.reuse, R86 ;  /* 0x0000005657097220 */ /* 0x040fe20000410000 */
[----:B------:R-:W-:Y:S01]  /*bf00*/  FFMA.FTZ R38, R8, R38, -R41 ;  /* 0x0000002608267223 */ /* 0x000fe20000010829 */
[-C--:B------:R-:W-:Y:S01]  /*bf10*/  FMUL.FTZ R87, R87, R69.reuse ;  /* 0x0000004557577220 */ /* 0x080fe20000410000 */
[----:B------:R-:W-:Y:S01]  /*bf20*/  FMUL.FTZ R8, R148, R164 ;  /* 0x000000a494087220 */ /* 0x000fe20000410000 */
[-C--:B------:R-:W-:Y:S01]  /*bf30*/  FFMA.FTZ R33, R44, R69.reuse, R11 ;  /* 0x000000452c217223 */ /* 0x080fe2000001000b */
[----:B------:R-:W-:Y:S01]  /*bf40*/  FMUL.FTZ R11, R69, UR17 ;  /* 0x00000011450b7c20 */ /* 0x000fe20008410000 */
[CC--:B------:R-:W-:Y:S01]  /*bf50*/  FFMA.FTZ R9, R88.reuse, R69.reuse, R9 ;  /* 0x0000004558097223 */ /* 0x0c0fe20000010009 */
[----:B------:R-:W-:Y:S01]  /*bf60*/  FFMA.FTZ R88, R88, R86, -R87 ;  /* 0x0000005658587223 */ /* 0x000fe20000010857 */
[----:B------:R-:W-:Y:S01]  /*bf70*/  FFMA.FTZ R43, R43, -R8, R211 ;  /* 0x800000082b2b7223 */ /* 0x000fe200000100d3 */
[----:B------:R-:W-:Y:S01]  /*bf80*/  FFMA.FTZ R67, R163, R42, R10 ;  /* 0x0000002aa3437223 */ /* 0x000fe2000001000a */
[----:B0-----:R-:W-:Y:S01]  /*bf90*/  FMUL.FTZ R35, R148, R86 ;  /* 0x0000005694237220 */ /* 0x001fe20000410000 */
[C---:B------:R-:W-:Y:S01]  /*bfa0*/  FMUL.FTZ R10, R86.reuse, UR17 ;  /* 0x00000011560a7c20 */ /* 0x040fe20008410000 */
[----:B------:R-:W-:Y:S01]  /*bfb0*/  FFMA.FTZ R12, R86, UR18, -R11 ;  /* 0x00000012560c7c23 */ /* 0x000fe2000801080b */
[----:B------:R-:W-:Y:S01]  /*bfc0*/  FMUL.FTZ R41, R148, R69 ;  /* 0x0000004594297220 */ /* 0x000fe20000410000 */
[----:B------:R-:W-:Y:S01]  /*bfd0*/  FADD.FTZ R88, R13, R88 ;  /* 0x000000580d587221 */ /* 0x000fe20000010000 */
[----:B------:R-:W-:Y:S01]  /*bfe0*/  FFMA.FTZ R8, -R44, R8, R210 ;  /* 0x000000082c087223 */ /* 0x000fe200000101d2 */
[----:B------:R-:W-:Y:S01]  /*bff0*/  FADD.FTZ R42, R14, R9 ;  /* 0x000000090e2a7221 */ /* 0x000fe20000010000 */
[----:B------:R-:W-:Y:S01]  /*c000*/  FMUL.FTZ R13, R43, R35 ;  /* 0x000000232b0d7220 */ /* 0x000fe20000410000 */
[----:B------:R-:W-:Y:S01]  /*c010*/  FFMA.FTZ R9, R69, UR18, R10 ;  /* 0x0000001245097c23 */ /* 0x000fe2000801000a */
[C---:B------:R-:W-:Y:S01]  /*c020*/  FMUL.FTZ R11, R43.reuse, R12 ;  /* 0x0000000c2b0b7220 */ /* 0x040fe20000410000 */
[-C--:B------:R-:W-:Y:S01]  /*c030*/  FMUL.FTZ R40, R43, R41.reuse ;  /* 0x000000292b287220 */ /* 0x080fe20000410000 */
[-C--:B------:R-:W-:Y:S01]  /*c040*/  FMUL.FTZ R43, R164, R41.reuse ;  /* 0x00000029a42b7220 */ /* 0x080fe20000410000 */
[C---:B------:R-:W-:Y:S01]  /*c050*/  FFMA.FTZ R41, R8.reuse, R41, R13 ;  /* 0x0000002908297223 */ /* 0x040fe2000001000d */
[C---:B------:R-:W-:Y:S01]  /*c060*/  FFMA.FTZ R13, R8.reuse, R9, R11 ;  /* 0x00000009080d7223 */ /* 0x040fe2000001000b */
[C---:B------:R-:W-:Y:S01]  /*c070*/  FMUL.FTZ R9, R89.reuse, R88 ;  /* 0x0000005859097220 */ /* 0x040fe20000410000 */
[-C--:B------:R-:W-:Y:S01]  /*c080*/  FMUL.FTZ R89, R89, R42.reuse ;  /* 0x0000002a59597220 */ /* 0x080fe20000410000 */
[----:B------:R-:W-:Y:S01]  /*c090*/  FFMA.FTZ R40, R8, R35, -R40 ;  /* 0x0000002308287223 */ /* 0x000fe20000010828 */
[----:B------:R-:W-:Y:S01]  /*c0a0*/  FMUL.FTZ R8, R149, R165 ;  /* 0x000000a595087220 */ /* 0x000fe20000410000 */
[C---:B------:R-:W-:Y:S01]  /*c0b0*/  FFMA.FTZ R9, R90.reuse, R42, R9 ;  /* 0x0000002a5a097223 */ /* 0x040fe20000010009 */
[-C--:B------:R-:W-:Y:S01]  /*c0c0*/  FFMA.FTZ R90, R90, R88.reuse, -R89 ;  /* 0x000000585a5a7223 */ /* 0x080fe20000010859 */
[----:B------:R-:W-:Y:S01]  /*c0d0*/  FMUL.FTZ R11, R45, R88 ;  /* 0x000000582d0b7220 */ /* 0x000fe20000410000 */
[----:B------:R-:W-:Y:S01]  /*c0e0*/  FFMA.FTZ R10, -R46, R8, R213 ;  /* 0x000000082e0a7223 */ /* 0x000fe200000101d5 */
[----:B------:R-:W-:Y:S01]  /*c0f0*/  FADD.FTZ R9, R16, R9 ;  /* 0x0000000910097221 */ /* 0x000fe20000010000 */
[----:B------:R-:W-:Y:S01]  /*c100*/  FADD.FTZ R15, R15, R90 ;  /* 0x0000005a0f0f7221 */ /* 0x000fe20000010000 */
[----:B------:R-:W-:Y:S01]  /*c110*/  FFMA.FTZ R46, R46, R42, R11 ;  /* 0x0000002a2e2e7223 */ /* 0x000fe2000001000b */
[----:B------:R-:W-:Y:S01]  /*c120*/  FFMA.FTZ R45, R45, -R8, R212 ;  /* 0x800000082d2d7223 */ /* 0x000fe200000100d4 */
[C---:B------:R-:W-:Y:S01]  /*c130*/  FMUL.FTZ R8, R91.reuse, R9 ;  /* 0x000000095b087220 */ /* 0x040fe20000410000 */
[----:B------:R-:W-:Y:S01]  /*c140*/  FMUL.FTZ R11, R91, R15 ;  /* 0x0000000f5b0b7220 */ /* 0x000fe20000410000 */
[----:B------:R-:W-:Y:S01]  /*c150*/  FFMA.FTZ R44, R164, R33, R13 ;  /* 0x00000021a42c7223 */ /* 0x000fe2000001000d */
[----:B------:R-:W-:Y:S01]  /*c160*/  FMUL.FTZ R13, R42, UR17 ;  /* 0x000000112a0d7c20 */ /* 0x000fe20008410000 */
[----:B------:R-:W-:Y:S01]  /*c170*/  FMUL.FTZ R12, R88, UR17 ;  /* 0x00000011580c7c20 */ /* 0x000fe20008410000 */
[C---:B------:R-:W-:Y:S01]  /*c180*/  FFMA.FTZ R11, R92.reuse, R9, R11 ;  /* 0x000000095c0b7223 */ /* 0x040fe2000001000b */
[C---:B------:R-:W-:Y:S01]  /*c190*/  FMUL.FTZ R34, R149.reuse, R88 ;  /* 0x0000005895227220 */ /* 0x040fe20000410000 */
[----:B------:R-:W-:Y:S01]  /*c1a0*/  FFMA.FTZ R8, R92, R15, -R8 ;  /* 0x0000000f5c087223 */ /* 0x000fe20000010808 */
[----:B------:R-:W-:Y:S01]  /*c1b0*/  FFMA.FTZ R14, R88, UR18, -R13 ;  /* 0x00000012580e7c23 */ /* 0x000fe2000801080d */
[----:B------:R-:W-:Y:S01]  /*c1c0*/  FADD.FTZ R18, R18, R11 ;  /* 0x0000000b12127221 */ /* 0x000fe20000010000 */
[----:B------:R-:W-:Y:S01]  /*c1d0*/  FFMA.FTZ R13, R42, UR18, R12 ;  /* 0x000000122a0d7c23 */ /* 0x000fe2000801000c */
[----:B------:R-:W-:Y:S01]  /*c1e0*/  FMUL.FTZ R16, R149, R42 ;  /* 0x0000002a95107220 */ /* 0x000fe20000410000 */
[----:B------:R-:W-:Y:S01]  /*c1f0*/  FMUL.FTZ R11, R45, R34 ;  /* 0x000000222d0b7220 */ /* 0x000fe20000410000 */
[----:B------:R-:W-:Y:S01]  /*c200*/  FADD.FTZ R12, R17, R8 ;  /* 0x00000008110c7221 */ /* 0x000fe20000010000 */
[----:B------:R-:W-:Y:S01]  /*c210*/  FADD.FTZ R183, R44, R183 ;  /* 0x000000b72cb77221 */ /* 0x000fe20000010000 */
[----:B------:R0:W-:Y:S01]  /*c220*/  STS [R32+0x2148], R43 ;  /* 0x0021482b20007388 */ /* 0x0001e20000000800 */
[----:B------:R-:W-:Y:S01]  /*c230*/  FFMA.FTZ R42, R10, R16, R11 ;  /* 0x000000100a2a7223 */ /* 0x000fe2000001000b */
[C---:B------:R-:W-:Y:S01]  /*c240*/  FMUL.FTZ R11, R93.reuse, R12 ;  /* 0x0000000c5d0b7220 */ /* 0x040fe20000410000 */
[----:B------:R-:W-:Y:S01]  /*c250*/  FMUL.FTZ R93, R93, R18 ;  /* 0x000000125d5d7220 */ /* 0x000fe20000410000 */
[----:B------:R-:W-:Y:S01]  /*c260*/  FFMA.FTZ R132, R148, R33, R132 ;  /* 0x0000002194847223 */ /* 0x000fe20000010084 */
[----:B------:R-:W-:Y:S01]  /*c270*/  FMUL.FTZ R33, R45, R14 ;  /* 0x0000000e2d217220 */ /* 0x000fe20000410000 */
[C---:B------:R-:W-:Y:S01]  /*c280*/  FFMA.FTZ R11, R94.reuse, R18, R11 ;  /* 0x000000125e0b7223 */ /* 0x040fe2000001000b */
[----:B------:R-:W-:Y:S01]  /*c290*/  FFMA.FTZ R44, R94, R12, -R93 ;  /* 0x0000000c5e2c7223 */ /* 0x000fe2000001085d */
[----:B-1----:R-:W-:Y:S01]  /*c2a0*/  FMUL.FTZ R65, R164, R35 ;  /* 0x00000023a4417220 */ /* 0x002fe20000410000 */
[----:B------:R-:W-:Y:S01]  /*c2b0*/  FMUL.FTZ R8, R47, R15 ;  /* 0x0000000f2f087220 */ /* 0x000fe20000410000 */
[----:B0-----:R-:W-:Y:S01]  /*c2c0*/  FMUL.FTZ R43, R45, R16 ;  /* 0x000000102d2b7220 */ /* 0x001fe20000410000 */
[----:B------:R-:W-:Y:S01]  /*c2d0*/  FADD.FTZ R44, R19, R44 ;  /* 0x0000002c132c7221 */ /* 0x000fe20000010000 */
[----:B------:R-:W-:Y:S01]  /*c2e0*/  FADD.FTZ R45, R20, R11 ;  /* 0x0000000b142d7221 */ /* 0x000fe20000010000 */
[----:B------:R-:W-:Y:S01]  /*c2f0*/  FMUL.FTZ R35, R165, R34 ;  /* 0x00000022a5237220 */ /* 0x000fe20000410000 */
[----:B------:R-:W-:Y:S01]  /*c300*/  FFMA.FTZ R14, R10, R13, R33 ;  /* 0x0000000d0a0e7223 */ /* 0x000fe20000010021 */
[C---:B------:R-:W-:Y:S01]  /*c310*/  FMUL.FTZ R11, R95.reuse, R44 ;  /* 0x0000002c5f0b7220 */ /* 0x040fe20000410000 */
[----:B------:R-:W-:Y:S01]  /*c320*/  FMUL.FTZ R95, R95, R45 ;  /* 0x0000002d5f5f7220 */ /* 0x000fe20000410000 */
[----:B------:R-:W-:Y:S01]  /*c330*/  FFMA.FTZ R19, R48, R9, R8 ;  /* 0x0000000930137223 */ /* 0x000fe20000010008 */
[----:B------:R-:W-:Y:S01]  /*c340*/  FMUL.FTZ R17, R165, R16 ;  /* 0x00000010a5117220 */ /* 0x000fe20000410000 */
[----:B------:R0:W-:Y:S01]  /*c350*/  STS [R32+0x2144], R35 ;  /* 0x0021442320007388 */ /* 0x0001e20000000800 */
[C---:B------:R-:W-:Y:S01]  /*c360*/  FFMA.FTZ R8, R96.reuse, R44, -R95 ;  /* 0x0000002c60087223 */ /* 0x040fe2000001085f */
[----:B------:R-:W-:Y:S01]  /*c370*/  FFMA.FTZ R11, R96, R45, R11 ;  /* 0x0000002d600b7223 */ /* 0x000fe2000001000b */
[----:B------:R-:W-:Y:S01]  /*c380*/  FMUL.FTZ R16, R9, UR17 ;  /* 0x0000001109107c20 */ /* 0x000fe20008410000 */
[----:B------:R-:W-:Y:S01]  /*c390*/  FFMA.FTZ R43, R10, R34, -R43 ;  /* 0x000000220a2b7223 */ /* 0x000fe2000001082b */
[----:B------:R-:W-:Y:S01]  /*c3a0*/  FADD.FTZ R8, R21, R8 ;  /* 0x0000000815087221 */ /* 0x000fe20000010000 */
[----:B------:R1:W-:Y:S01]  /*c3b0*/  STS [R32+0x2140], R17 ;  /* 0x0021401120007388 */ /* 0x0003e20000000800 */
[----:B------:R-:W-:Y:S01]  /*c3c0*/  FMUL.FTZ R10, R150, R166 ;  /* 0x000000a6960a7220 */ /* 0x000fe20000410000 */
[----:B------:R-:W-:Y:S01]  /*c3d0*/  FADD.FTZ R22, R22, R11 ;  /* 0x0000000b16167221 */ /* 0x000fe20000010000 */
[----:B------:R-:W-:Y:S01]  /*c3e0*/  FFMA.FTZ R16, R15, UR18, -R16 ;  /* 0x000000120f107c23 */ /* 0x000fe20008010810 */
[----:B0-----:R-:W-:Y:S01]  /*c3f0*/  FFMA.FTZ R35, R165, R46, R14 ;  /* 0x0000002ea5237223 */ /* 0x001fe2000001000e */
[----:B------:R-:W-:Y:S01]  /*c400*/  FMUL.FTZ R14, R15, UR17 ;  /* 0x000000110f0e7c20 */ /* 0x000fe20008410000 */
[-C--:B------:R-:W-:Y:S01]  /*c410*/  FFMA.FTZ R47, R47, -R10.reuse, R215 ;  /* 0x8000000a2f2f7223 */ /* 0x080fe200000100d7 */
[----:B------:R-:W-:Y:S01]  /*c420*/  FFMA.FTZ R10, -R48, R10, R214 ;  /* 0x0000000a300a7223 */ /* 0x000fe200000101d6 */
[----:B------:R-:W-:Y:S01]  /*c430*/  FFMA.FTZ R133, R149, R46, R133 ;  /* 0x0000002e95857223 */ /* 0x000fe20000010085 */
[----:B------:R-:W-:Y:S01]  /*c440*/  FFMA.FTZ R11, R9, UR18, R14 ;  /* 0x00000012090b7c23 */ /* 0x000fe2000801000e */
[C---:B-1----:R-:W-:Y:S01]  /*c450*/  FMUL.FTZ R17, R150.reuse, R15 ;  /* 0x0000000f96117220 */ /* 0x042fe20000410000 */
[----:B------:R-:W-:Y:S01]  /*c460*/  FMUL.FTZ R15, R150, R9 ;  /* 0x00000009960f7220 */ /* 0x000fe20000410000 */
[C---:B------:R-:W-:Y:S01]  /*c470*/  FMUL.FTZ R9, R97.reuse, R8 ;  /* 0x0000000861097220 */ /* 0x040fe20000410000 */
[----:B------:R-:W-:Y:S01]  /*c480*/  FMUL.FTZ R97, R97, R22 ;  /* 0x0000001661617220 */ /* 0x000fe20000410000 */
[C---:B------:R-:W-:Y:S01]  /*c490*/  FMUL.FTZ R21, R47.reuse, R17 ;  /* 0x000000112f157220 */ /* 0x040fe20000410000 */
[C---:B------:R-:W-:Y:S01]  /*c4a0*/  FMUL.FTZ R13, R47.reuse, R16 ;  /* 0x000000102f0d7220 */ /* 0x040fe20000410000 */
[C---:B------:R-:W-:Y:S01]  /*c4b0*/  FFMA.FTZ R9, R98.reuse, R22, R9 ;  /* 0x0000001662097223 */ /* 0x040fe20000010009 */
[----:B------:R-:W-:Y:S01]  /*c4c0*/  FFMA.FTZ R98, R98, R8, -R97 ;  /* 0x0000000862627223 */ /* 0x000fe20000010861 */
[-C--:B------:R-:W-:Y:S01]  /*c4d0*/  FMUL.FTZ R47, R47, R15.reuse ;  /* 0x0000000f2f2f7220 */ /* 0x080fe20000410000 */
[-C--:B------:R-:W-:Y:S01]  /*c4e0*/  FFMA.FTZ R46, R10, R15.reuse, R21 ;  /* 0x0000000f0a2e7223 */ /* 0x080fe20000010015 */
[----:B------:R-:W-:Y:S01]  /*c4f0*/  FADD.FTZ R9, R24, R9 ;  /* 0x0000000918097221 */ /* 0x000fe20000010000 */
[----:B------:R-:W-:Y:S01]  /*c500*/  FMUL.FTZ R21, R166, R15 ;  /* 0x0000000fa6157220 */ /* 0x000fe20000410000 */
[----:B------:R-:W-:Y:S01]  /*c510*/  FADD.FTZ R23, R23, R98 ;  /* 0x0000006217177221 */ /* 0x000fe20000010000 */
[C---:B------:R-:W-:Y:S01]  /*c520*/  FFMA.FTZ R47, R10.reuse, R17, -R47 ;  /* 0x000000110a2f7223 */ /* 0x040fe2000001082f */
        /* <DEDUP_REMOVED lines=8> */
[-C--:B------:R-:W-:Y:S01]  /*c5b0*/  FFMA.FTZ R49, R49, -R17.reuse, R216 ;  /* 0x8000001131317223 */ /* 0x080fe200000100d8 */
[C---:B------:R-:W-:Y:S01]  /*c5c0*/  FFMA.FTZ R17, -R50.reuse, R17, R217 ;  /* 0x0000001132117223 */ /* 0x040fe200000101d9 */
[----:B------:R-:W-:Y:S01]  /*c5d0*/  FADD.FTZ R10, R25, R10 ;  /* 0x0000000a190a7221 */ /* 0x000fe20000010000 */
[----:B------:R-:W-:Y:S01]  /*c5e0*/  FFMA.FTZ R50, R50, R18, R13 ;  /* 0x0000001232327223 */ /* 0x000fe2000001000d */
[----:B------:R-:W-:Y:S01]  /*c5f0*/  FADD.FTZ R26, R26, R11 ;  /* 0x0000000b1a1a7221 */ /* 0x000fe20000010000 */
[----:B------:R-:W-:Y:S01]  /*c600*/  FMUL.FTZ R13, R12, UR17 ;  /* 0x000000110c0d7c20 */ /* 0x000fe20008410000 */
[C---:B------:R-:W-:Y:S01]  /*c610*/  FMUL.FTZ R11, R101.reuse, R10 ;  /* 0x0000000a650b7220 */ /* 0x040fe20000410000 */
[----:B------:R-:W-:Y:S01]  /*c620*/  FFMA.FTZ R20, R166, R19, R15 ;  /* 0x00000013a6147223 */ /* 0x000fe2000001000f */
[----:B------:R-:W-:Y:S01]  /*c630*/  FMUL.FTZ R101, R101, R26 ;  /* 0x0000001a65657220 */ /* 0x000fe20000410000 */
[C---:B------:R-:W-:Y:S01]  /*c640*/  FMUL.FTZ R15, R18.reuse, UR17 ;  /* 0x00000011120f7c20 */ /* 0x040fe20008410000 */
[----:B------:R-:W-:Y:S01]  /*c650*/  FFMA.FTZ R34, R18, UR18, R13 ;  /* 0x0000001212227c23 */ /* 0x000fe2000801000d */
[C---:B------:R-:W-:Y:S01]  /*c660*/  FMUL.FTZ R18, R151.reuse, R18 ;  /* 0x0000001297127220 */ /* 0x040fe20000410000 */
[C---:B------:R-:W-:Y:S01]  /*c670*/  FFMA.FTZ R11, R102.reuse, R26, R11 ;  /* 0x0000001a660b7223 */ /* 0x040fe2000001000b */
[----:B------:R-:W-:Y:S01]  /*c680*/  FFMA.FTZ R102, R102, R10, -R101 ;  /* 0x0000000a66667223 */ /* 0x000fe20000010865 */
[----:B------:R-:W-:Y:S01]  /*c690*/  FFMA.FTZ R14, R12, UR18, -R15 ;  /* 0x000000120c0e7c23 */ /* 0x000fe2000801080f */
[----:B------:R-:W-:Y:S01]  /*c6a0*/  FMUL.FTZ R12, R151, R12 ;  /* 0x0000000c970c7220 */ /* 0x000fe20000410000 */
[----:B------:R-:W-:Y:S01]  /*c6b0*/  FMUL.FTZ R13, R49, R18 ;  /* 0x00000012310d7220 */ /* 0x000fe20000410000 */
[----:B------:R-:W-:Y:S01]  /*c6c0*/  FADD.FTZ R11, R28, R11 ;  /* 0x0000000b1c0b7221 */ /* 0x000fe20000010000 */
[----:B------:R-:W-:Y:S01]  /*c6d0*/  FADD.FTZ R27, R27, R102 ;  /* 0x000000661b1b7221 */ /* 0x000fe20000010000 */
[-C--:B------:R-:W-:Y:S01]  /*c6e0*/  FMUL.FTZ R16, R49, R12.reuse ;  /* 0x0000000c31107220 */ /* 0x080fe20000410000 */
[-C--:B------:R-:W-:Y:S01]  /*c6f0*/  FFMA.FTZ R48, R17, R12.reuse, -R13 ;  /* 0x0000000c11307223 */ /* 0x080fe2000001080d */
[----:B------:R-:W-:Y:S01]  /*c700*/  FMUL.FTZ R25, R167, R12 ;  /* 0x0000000ca7197220 */ /* 0x000fe20000410000 */
[C---:B------:R-:W-:Y:S01]  /*c710*/  FMUL.FTZ R12, R103.reuse, R11 ;  /* 0x0000000b670c7220 */ /* 0x040fe20000410000 */
[----:B------:R-:W-:Y:S01]  /*c720*/  FMUL.FTZ R13, R103, R27 ;  /* 0x0000001b670d7220 */ /* 0x000fe20000410000 */
[----:B------:R-:W-:Y:S01]  /*c730*/  FFMA.FTZ R134, R150, R19, R134 ;  /* 0x0000001396867223 */ /* 0x000fe20000010086 */
[----:B------:R-:W-:Y:S01]  /*c740*/  FMUL.FTZ R28, R49, R14 ;  /* 0x0000000e311c7220 */ /* 0x000fe20000410000 */
[C---:B------:R-:W-:Y:S01]  /*c750*/  FFMA.FTZ R12, R104.reuse, R27, -R12 ;  /* 0x0000001b680c7223 */ /* 0x040fe2000001080c */
[----:B------:R-:W-:Y:S01]  /*c760*/  FFMA.FTZ R13, R104, R11, R13 ;  /* 0x0000000b680d7223 */ /* 0x000fe2000001000d */
[-C--:B------:R-:W-:Y:S01]  /*c770*/  FFMA.FTZ R49, R17, R18.reuse, R16 ;  /* 0x0000001211317223 */ /* 0x080fe20000010010 */
[----:B------:R-:W-:Y:S01]  /*c780*/  FMUL.FTZ R19, R167, R18 ;  /* 0x00000012a7137220 */ /* 0x000fe20000410000 */
[----:B------:R-:W-:Y:S01]  /*c790*/  FMUL.FTZ R15, R157, R173 ;  /* 0x000000ad9d0f7220 */ /* 0x000fe20000410000 */
[----:B------:R-:W-:Y:S01]  /*c7a0*/  FADD.FTZ R18, R29, R12 ;  /* 0x0000000c1d127221 */ /* 0x000fe20000010000 */
[----:B------:R-:W-:Y:S01]  /*c7b0*/  FADD.FTZ R30, R30, R13 ;  /* 0x0000000d1e1e7221 */ /* 0x000fe20000010000 */
[----:B------:R-:W-:Y:S01]  /*c7c0*/  FMUL.FTZ R13, R156, R172 ;  /* 0x000000ac9c0d7220 */ /* 0x000fe20000410000 */
[-C--:B------:R-:W-:Y:S01]  /*c7d0*/  FFMA.FTZ R16, -R74, R15.reuse, R228 ;  /* 0x0000000f4a107223 */ /* 0x080fe200000101e4 */
[----:B------:R-:W-:Y:S01]  /*c7e0*/  FFMA.FTZ R15, R73, -R15, R229 ;  /* 0x8000000f490f7223 */ /* 0x000fe200000100e5 */
[----:B------:R-:W-:Y:S01]  /*c7f0*/  FMUL.FTZ R66, R157, R18 ;  /* 0x000000129d427220 */ /* 0x000fe20000410000 */
[----:B------:R0:W-:Y:S01]  /*c800*/  STS [R32+0x214c], R65 ;  /* 0x00214c4120007388 */ /* 0x0001e20000000800 */
[-C--:B------:R-:W-:Y:S01]  /*c810*/  FFMA.FTZ R14, -R72, R13.reuse, R226 ;  /* 0x0000000d480e7223 */ /* 0x080fe200000101e2 */
[----:B------:R-:W-:Y:S01]  /*c820*/  FFMA.FTZ R13, R59, -R13, R227 ;  /* 0x8000000d3b0d7223 */ /* 0x000fe200000100e3 */
[----:B------:R-:W-:Y:S01]  /*c830*/  FMUL.FTZ R68, R157, R30 ;  /* 0x0000001e9d447220 */ /* 0x000fe20000410000 */
[----:B------:R1:W-:Y:S01]  /*c840*/  STS [R32+0x2138], R21 ;  /* 0x0021381520007388 */ /* 0x0003e20000000800 */
[----:B------:R-:W-:Y:S01]  /*c850*/  FADD.FTZ R184, R67, R184 ;  /* 0x000000b843b87221 */ /* 0x000fe20000010000 */
[----:B------:R-:W-:Y:S01]  /*c860*/  FMUL.FTZ R67, R156, R11 ;  /* 0x0000000b9c437220 */ /* 0x000fe20000410000 */
[----:B------:R-:W-:Y:S01]  /*c870*/  FMUL.FTZ R70, R155, R10 ;  /* 0x0000000a9b467220 */ /* 0x000fe20000410000 */
[----:B------:R2:W-:Y:S01]  /*c880*/  STS [R32+0x2130], R19 ;  /* 0x0021301320007388 */ /* 0x0005e20000000800 */
[----:B------:R-:W-:Y:S01]  /*c890*/  FADD.FTZ R181, R20, R181 ;  /* 0x000000b514b57221 */ /* 0x000fe20000010000 */
[----:B0-----:R-:W-:Y:S01]  /*c8a0*/  FMUL.FTZ R65, R156, R27 ;  /* 0x0000001b9c417220 */ /* 0x001fe20000410000 */
[----:B------:R-:W-:Y:S01]  /*c8b0*/  FADD.FTZ R189, R76, R189 ;  /* 0x000000bd4cbd7221 */ /* 0x000fe20000010000 */
[----:B------:R0:W-:Y:S01]  /*c8c0*/  STS [R32+0x2134], R25 ;  /* 0x0021341920007388 */ /* 0x0001e20000000800 */
[----:B------:R-:W-:Y:S01]  /*c8d0*/  FMUL.FTZ R24, R13, R67 ;  /* 0x000000430d187220 */ /* 0x000fe20000410000 */
[----:B-1----:R-:W-:Y:S01]  /*c8e0*/  FMUL.FTZ R21, R155, R171 ;  /* 0x000000ab9b157220 */ /* 0x002fe20000410000 */
[-C--:B------:R-:W-:Y:S01]  /*c8f0*/  FMUL.FTZ R29, R13, R65.reuse ;  /* 0x000000410d1d7220 */ /* 0x080fe20000410000 */
[----:B------:R-:W-:Y:S01]  /*c900*/  FMUL.FTZ R76, R155, R26 ;  /* 0x0000001a9b4c7220 */ /* 0x000fe20000410000 */
[----:B------:R-:W-:Y:S01]  /*c910*/  FFMA.FTZ R24, R14, R65, -R24 ;  /* 0x000000410e187223 */ /* 0x000fe20000010818 */
[----:B--2---:R-:W-:Y:S01]  /*c920*/  FMUL.FTZ R19, R15, R66 ;  /* 0x000000420f137220 */ /* 0x004fe20000410000 */
[-C--:B------:R-:W-:Y:S01]  /*c930*/  FFMA.FTZ R12, -R58, R21.reuse, R225 ;  /* 0x000000153a0c7223 */ /* 0x080fe200000101e1 */
[----:B------:R-:W-:Y:S01]  /*c940*/  FFMA.FTZ R21, R57, -R21, R224 ;  /* 0x8000001539157223 */ /* 0x000fe200000100e0 */
[----:B------:R-:W-:Y:S01]  /*c950*/  FFMA.FTZ R20, R14, R67, R29 ;  /* 0x000000430e147223 */ /* 0x000fe2000001001d */
[-C--:B0-----:R-:W-:Y:S01]  /*c960*/  FMUL.FTZ R25, R15, R68.reuse ;  /* 0x000000440f197220 */ /* 0x081fe20000410000 */
[C---:B------:R-:W-:Y:S01]  /*c970*/  FFMA.FTZ R19, R16.reuse, R68, R19 ;  /* 0x0000004410137223 */ /* 0x040fe20000010013 */
[----:B------:R-:W-:Y:S01]  /*c980*/  FMUL.FTZ R29, R21, R70 ;  /* 0x00000046151d7220 */ /* 0x000fe20000410000 */
[----:B------:R-:W-:Y:S01]  /*c990*/  FFMA.FTZ R84, R17, R34, R28 ;  /* 0x0000002211547223 */ /* 0x000fe2000001001c */
[----:B------:R-:W-:Y:S01]  /*c9a0*/  FFMA.FTZ R25, R16, R66, -R25 ;  /* 0x0000004210197223 */ /* 0x000fe20000010819 */
[----:B------:R-:W-:Y:S01]  /*c9b0*/  FADD.FTZ R19, RZ, R19 ;  /* 0x00000013ff137221 */ /* 0x000fe20000010000 */
[----:B------:R-:W-:Y:S01]  /*c9c0*/  FMUL.FTZ R17, R154, R170 ;  /* 0x000000aa9a117220 */ /* 0x000fe20000410000 */
[----:B------:R-:W-:Y:S01]  /*c9d0*/  FADD.FTZ R186, R71, R186 ;  /* 0x000000ba47ba7221 */ /* 0x000fe20000010000 */
[----:B------:R-:W-:Y:S01]  /*c9e0*/  FADD.FTZ R25, RZ, R25 ;  /* 0x00000019ff197221 */ /* 0x000fe20000010000 */
[----:B------:R-:W-:Y:S01]  /*c9f0*/  FADD.FTZ R19, R19, R20 ;  /* 0x0000001413137221 */ /* 0x000fe20000010000 */
[----:B------:R-:W-:Y:S01]  /*ca00*/  FFMA.FTZ R20, R12, R76, R29 ;  /* 0x0000004c0c147223 */ /* 0x000fe2000001001d */
[----:B------:R0:W-:Y:S01]  /*ca10*/  STS [R32+0x213c], R33 ;  /* 0x00213c2120007388 */ /* 0x0001e20000000800 */
[----:B------:R-:W-:Y:S01]  /*ca20*/  FADD.FTZ R24, R25, R24 ;  /* 0x0000001819187221 */ /* 0x000fe20000010000 */
[C---:B------:R-:W-:Y:S01]  /*ca30*/  FMUL.FTZ R71, R154.reuse, R9 ;  /* 0x000000099a477220 */ /* 0x040fe20000410000 */
[----:B------:R-:W-:Y:S01]  /*ca40*/  FADD.FTZ R25, R19, R20 ;  /* 0x0000001413197221 */ /* 0x000fe20000010000 */
[----:B------:R-:W-:Y:S01]  /*ca50*/  FFMA.FTZ R20, R55, -R17, R223 ;  /* 0x8000001137147223 */ /* 0x000fe200000100df */
[----:B------:R-:W-:Y:S01]  /*ca60*/  FMUL.FTZ R69, R154, R23 ;  /* 0x000000179a457220 */ /* 0x000fe20000410000 */
[----:B------:R-:W-:Y:S01]  /*ca70*/  FFMA.FTZ R19, -R56, R17, R222 ;  /* 0x0000001138137223 */ /* 0x000fe200000101de */
[----:B------:R-:W-:Y:S01]  /*ca80*/  FADD.FTZ R182, R35, R182 ;  /* 0x000000b623b67221 */ /* 0x000fe20000010000 */
[----:B------:R-:W-:Y:S01]  /*ca90*/  FMUL.FTZ R34, R20, R71 ;  /* 0x0000004714227220 */ /* 0x000fe20000410000 */
[----:B------:R-:W-:Y:S01]  /*caa0*/  FMUL.FTZ R35, R152, R168 ;  /* 0x000000a898237220 */ /* 0x000fe20000410000 */
[----:B0-----:R-:W-:Y:S01]  /*cab0*/  FMUL.FTZ R33, R21, R76 ;  /* 0x0000004c15217220 */ /* 0x001fe20000410000 */
[----:B------:R-:W-:Y:S01]  /*cac0*/  FMUL.FTZ R29, R153, R169 ;  /* 0x000000a9991d7220 */ /* 0x000fe20000410000 */
[----:B------:R-:W-:Y:S01]  /*cad0*/  FFMA.FTZ R34, R19, R69, -R34 ;  /* 0x0000004513227223 */ /* 0x000fe20000010822 */
[C---:B------:R-:W-:Y:S01]  /*cae0*/  FFMA.FTZ R17, R51.reuse, -R35, R219 ;  /* 0x8000002333117223 */ /* 0x040fe200000100db */
[----:B------:R-:W-:Y:S01]  /*caf0*/  FFMA.FTZ R33, R12, R70, -R33 ;  /* 0x000000460c217223 */ /* 0x000fe20000010821 */
[-C--:B------:R-:W-:Y:S01]  /*cb00*/  FMUL.FTZ R78, R51, R44.reuse ;  /* 0x0000002c334e7220 */ /* 0x080fe20000410000 */
[----:B------:R-:W-:Y:S01]  /*cb10*/  FMUL.FTZ R80, R44, UR17 ;  /* 0x000000112c507c20 */ /* 0x000fe20008410000 */
[----:B------:R0:W-:Y:S01]  /*cb20*/  STS [R32+0x2174], R77 ;  /* 0x0021744d20007388 */ /* 0x0001e20000000800 */
[----:B------:R-:W-:Y:S01]  /*cb30*/  FADD.FTZ R33, R24, R33 ;  /* 0x0000002118217221 */ /* 0x000fe20000010000 */
[----:B------:R-:W-:Y:S01]  /*cb40*/  FMUL.FTZ R24, R20, R69 ;  /* 0x0000004514187220 */ /* 0x000fe20000410000 */
[----:B------:R-:W-:Y:S01]  /*cb50*/  FMUL.FTZ R79, R152, R44 ;  /* 0x0000002c984f7220 */ /* 0x000fe20000410000 */
[----:B------:R-:W-:Y:S01]  /*cb60*/  FADD.FTZ R188, R75, R188 ;  /* 0x000000bc4bbc7221 */ /* 0x000fe20000010000 */
[----:B------:R-:W-:Y:S01]  /*cb70*/  FADD.FTZ R51, R33, R34 ;  /* 0x0000002221337221 */ /* 0x000fe20000010000 */
[----:B------:R-:W-:Y:S01]  /*cb80*/  FFMA.FTZ R28, R19, R71, R24 ;  /* 0x00000047131c7223 */ /* 0x000fe20000010018 */
[-C--:B------:R-:W-:Y:S01]  /*cb90*/  FFMA.FTZ R34, -R54, R29.reuse, R221 ;  /* 0x0000001d36227223 */ /* 0x080fe200000101dd */
[----:B------:R-:W-:Y:S01]  /*cba0*/  FFMA.FTZ R33, R53, -R29, R220 ;  /* 0x8000001d35217223 */ /* 0x000fe200000100dc */
[C---:B------:R-:W-:Y:S01]  /*cbb0*/  FFMA.FTZ R24, -R52.reuse, R35, R218 ;  /* 0x0000002334187223 */ /* 0x040fe200000101da */
[----:B------:R-:W-:Y:S01]  /*cbc0*/  FMUL.FTZ R29, R45, UR17 ;  /* 0x000000112d1d7c20 */ /* 0x000fe20008410000 */
[-C--:B------:R-:W-:Y:S01]  /*cbd0*/  FFMA.FTZ R35, R52, R45.reuse, R78 ;  /* 0x0000002d34237223 */ /* 0x080fe2000001004e */
[----:B------:R-:W-:Y:S01]  /*cbe0*/  FMUL.FTZ R52, R153, R22 ;  /* 0x0000001699347220 */ /* 0x000fe20000410000 */
[----:B------:R-:W-:Y:S01]  /*cbf0*/  FADD.FTZ R25, R25, R28 ;  /* 0x0000001c19197221 */ /* 0x000fe20000010000 */
[----:B------:R-:W-:Y:S01]  /*cc00*/  FFMA.FTZ R28, R44, UR18, -R29 ;  /* 0x000000122c1c7c23 */ /* 0x000fe2000801081d */
[----:B------:R-:W-:Y:S01]  /*cc10*/  FFMA.FTZ R29, R45, UR18, R80 ;  /* 0x000000122d1d7c23 */ /* 0x000fe20008010050 */
[----:B------:R-:W-:Y:S01]  /*cc20*/  FMUL.FTZ R78, R153, R8 ;  /* 0x00000008994e7220 */ /* 0x000fe20000410000 */
[C---:B0-----:R-:W-:Y:S01]  /*cc30*/  FMUL.FTZ R77, R33.reuse, R52 ;  /* 0x00000034214d7220 */ /* 0x041fe20000410000 */
[----:B------:R-:W-:Y:S01]  /*cc40*/  FMUL.FTZ R45, R152, R45 ;  /* 0x0000002d982d7220 */ /* 0x000fe20000410000 */
[----:B------:R-:W-:Y:S01]  /*cc50*/  FMUL.FTZ R195, R158, R195 ;  /* 0x000000c39ec37220 */ /* 0x000fe20000410000 */
[-C--:B------:R-:W-:Y:S01]  /*cc60*/  FMUL.FTZ R75, R33, R78.reuse ;  /* 0x0000004e214b7220 */ /* 0x080fe20000410000 */
[----:B------:R-:W-:Y:S01]  /*cc70*/  FFMA.FTZ R80, R34, R78, -R77 ;  /* 0x0000004e22507223 */ /* 0x000fe2000001084d */
[----:B------:R-:W-:Y:S01]  /*cc80*/  FMUL.FTZ R82, R17, R45 ;  /* 0x0000002d11527220 */ /* 0x000fe20000410000 */
[----:B------:R-:W-:Y:S01]  /*cc90*/  FMUL.FTZ R71, R170, R71 ;  /* 0x00000047aa477220 */ /* 0x000fe20000410000 */
[-C--:B------:R-:W-:Y:S01]  /*cca0*/  FFMA.FTZ R44, R34, R52.reuse, R75 ;  /* 0x00000034222c7223 */ /* 0x080fe2000001004b */
[----:B------:R-:W-:Y:S01]  /*ccb0*/  FADD.FTZ R51, R51, R80 ;  /* 0x0000005033337221 */ /* 0x000fe20000010000 */
[-C--:B------:R-:W-:Y:S01]  /*ccc0*/  FFMA.FTZ R82, R24, R79.reuse, -R82 ;  /* 0x0000004f18527223 */ /* 0x080fe20000010852 */
[-C--:B------:R-:W-:Y:S01]  /*ccd0*/  FMUL.FTZ R75, R17, R79.reuse ;  /* 0x0000004f114b7220 */ /* 0x080fe20000410000 */
[----:B------:R-:W-:Y:S01]  /*cce0*/  FADD.FTZ R44, R25, R44 ;  /* 0x0000002c192c7221 */ /* 0x000fe20000010000 */
[----:B------:R-:W-:Y:S01]  /*ccf0*/  FMUL.FTZ R79, R168, R79 ;  /* 0x0000004fa84f7220 */ /* 0x000fe20000410000 */
[----:B------:R-:W-:Y:S01]  /*cd00*/  FADD.FTZ R51, R51, R82 ;  /* 0x0000005233337221 */ /* 0x000fe20000010000 */
[----:B------:R-:W-:Y:S01]  /*cd10*/  FFMA.FTZ R75, R24, R45, R75 ;  /* 0x0000002d184b7223 */ /* 0x000fe2000001004b */
[----:B------:R-:W-:Y:S01]  /*cd20*/  FMUL.FTZ R69, R170, R69 ;  /* 0x00000045aa457220 */ /* 0x000fe20000410000 */
        /* <DEDUP_REMOVED lines=11> */
[----:B------:R0:W-:Y:S01]  /*cde0*/  STS [R32+0x2178], R195 ;  /* 0x002178c320007388 */ /* 0x0001e20000000800 */
[-C--:B------:R-:W-:Y:S01]  /*cdf0*/  FFMA.FTZ R135, R151, R50.reuse, R135 ;  /* 0x0000003297877223 */ /* 0x080fe20000010087 */
[----:B------:R-:W-:Y:S01]  /*ce00*/  FADD.FTZ R43, R43, R40 ;  /* 0x000000282b2b7221 */ /* 0x000fe20000010000 */
[----:B------:R-:W-:Y:S01]  /*ce10*/  FADD.FTZ R42, R49, R42 ;  /* 0x0000002a312a7221 */ /* 0x000fe20000010000 */
[----:B------:R-:W-:Y:S01]  /*ce20*/  STS [R32+0x217c], R115 ;  /* 0x00217c7320007388 */ /* 0x000fe20000000800 */
[----:B------:R-:W-:Y:S01]  /*ce30*/  FFMA.FTZ R25, R167, R50, R84 ;  /* 0x00000032a7197223 */ /* 0x000fe20000010054 */
        /* <DEDUP_REMOVED lines=10> */
[C---:B------:R-:W-:Y:S01]  /*cee0*/  FMUL.FTZ R7, R173.reuse, R66 ;  /* 0x00000042ad077220 */ /* 0x040fe20000410000 */
        /* <DEDUP_REMOVED lines=9> */
[----:B------:R-:W-:Y:S01]  /*cf80*/  IADD3 R4, PT, PT, R197, 0x80, RZ ;  /* 0x00000080c5047810 */ /* 0x000fe20007ffe0ff */
[----:B0-----:R-:W-:Y:S01]  /*cf90*/  FMUL.FTZ R195, R125, R228 ;  /* 0x000000e47dc37220 */ /* 0x001fe20000410000 */
[----:B------:R-:W-:Y:S01]  /*cfa0*/  FADD.FTZ R37, R37, R2 ;  /* 0x0000000225257221 */ /* 0x000fe20000010000 */
[----:B------:R-:W-:Y:S01]  /*cfb0*/  STS [R32+0x211c], R69 ;  /* 0x00211c4520007388 */ /* 0x000fe20000000800 */
[----:B------:R-:W-:Y:S01]  /*cfc0*/  IADD3 R2, PT, PT, R197, 0x40, RZ ;  /* 0x00000040c5027810 */ /* 0x000fe20007ffe0ff */
[----:B------:R-:W-:Y:S01]  /*cfd0*/  FMUL.FTZ R225, R121, R225 ;  /* 0x000000e179e17220 */ /* 0x000fe20000410000 */
[----:B------:R-:W-:Y:S01]  /*cfe0*/  FADD.FTZ R3, R37, R0 ;  /* 0x0000000025037221 */ /* 0x000fe20000010000 */
[----:B------:R-:W-:Y:S01]  /*cff0*/  STS [R32+0x2110], R39 ;  /* 0x0021102720007388 */ /* 0x000fe20000000800 */
[----:B------:R-:W-:Y:S01]  /*d000*/  FADD.FTZ R0, R36, R31 ;  /* 0x0000001f24007221 */ /* 0x000fe20000010000 */
[----:B------:R-:W-:Y:S01]  /*d010*/  IADD3 R36, PT, PT, R197, 0x100, RZ ;  /* 0x00000100c5247810 */ /* 0x000fe20007ffe0ff */
[----:B------:R-:W-:Y:S01]  /*d020*/  FMUL.FTZ R229, R125, -R229 ;  /* 0x800000e57de57220 */ /* 0x000fe20000410000 */
[----:B------:R-:W-:Y:S01]  /*d030*/  STS [R32+0x2114], R41 ;  /* 0x0021142920007388 */ /* 0x000fe20000000800 */
[C---:B------:R-:W-:Y:S01]  /*d040*/  IADD3 R38, PT, PT, R197.reuse, 0x140, RZ ;  /* 0x00000140c5267810 */ /* 0x040fe20007ffe0ff */
[----:B------:R-:W-:Y:S01]  /*d050*/  FMUL.FTZ R223, R120, -R223 ;  /* 0x800000df78df7220 */ /* 0x000fe20000410000 */
[C---:B------:R-:W-:Y:S01]  /*d060*/  IADD3 R40, PT, PT, R197.reuse, 0x180, RZ ;  /* 0x00000180c5287810 */ /* 0x040fe20007ffe0ff */
[----:B------:R-:W-:Y:S01]  /*d070*/  STS [R32+0x2108], R67 ;  /* 0x0021084320007388 */ /* 0x000fe20000000800 */
[----:B------:R-:W-:Y:S01]  /*d080*/  IADD3 R42, PT, PT, R197, 0x1c0, RZ ;  /* 0x000001c0c52a7810 */ /* 0x000fe20007ffe0ff */
[----:B------:R-:W-:Y:S01]  /*d090*/  FMUL.FTZ R221, R119, R221 ;  /* 0x000000dd77dd7220 */ /* 0x000fe20000410000 */
[C---:B------:R-:W-:Y:S01]  /*d0a0*/  IADD3 R44, PT, PT, R197.reuse, 0x240, RZ ;  /* 0x00000240c52c7810 */ /* 0x040fe20007ffe0ff */
[----:B------:R-:W-:Y:S01]  /*d0b0*/  STS [R32+0x210c], R65 ;  /* 0x00210c4120007388 */ /* 0x000fe20000000800 */
[C---:B------:R-:W-:Y:S01]  /*d0c0*/  IADD3 R46, PT, PT, R197.reuse, 0x280, RZ ;  /* 0x00000280c52e7810 */ /* 0x040fe20007ffe0ff */
[----:B------:R-:W-:Y:S01]  /*d0d0*/  FMUL.FTZ R219, R118, -R219 ;  /* 0x800000db76db7220 */ /* 0x000fe20000410000 */
[C---:B------:R-:W-:Y:S01]  /*d0e0*/  IADD3 R48, PT, PT, R197.reuse, 0x2c0, RZ ;  /* 0x000002c0c5307810 */ /* 0x040fe20007ffe0ff */
[----:B------:R0:W-:Y:S01]  /*d0f0*/  STS [R32+0x2100], R5 ;  /* 0x0021000520007388 */ /* 0x0001e20000000800 */
[----:B------:R-:W-:Y:S01]  /*d100*/  IADD3 R50, PT, PT, R197, 0x300, RZ ;  /* 0x00000300c5327810 */ /* 0x000fe20007ffe0ff */
[----:B------:R-:W-:Y:S01]  /*d110*/  FMUL.FTZ R217, R117, R217 ;  /* 0x000000d975d97220 */ /* 0x000fe20000410000 */
[C---:B------:R-:W-:Y:S01]  /*d120*/  IADD3 R52, PT, PT, R197.reuse, 0x340, RZ ;  /* 0x00000340c5347810 */ /* 0x040fe20007ffe0ff */
[----:B------:R1:W-:Y:S01]  /*d130*/  STS [R32+0x2104], R7 ;  /* 0x0021040720007388 */ /* 0x0003e20000000800 */
[C---:B------:R-:W-:Y:S01]  /*d140*/  IADD3 R66, PT, PT, R197.reuse, 0x380, RZ ;  /* 0x00000380c5427810 */ /* 0x040fe20007ffe0ff */
[----:B------:R-:W-:Y:S01]  /*d150*/  FMUL.FTZ R215, R116, -R215 ;  /* 0x800000d774d77220 */ /* 0x000fe20000410000 */
[C---:B------:R-:W-:Y:S01]  /*d160*/  IADD3 R68, PT, PT, R197.reuse, 0x3c0, RZ ;  /* 0x000003c0c5447810 */ /* 0x040fe20007ffe0ff */
[----:B------:R-:W-:Y:S01]  /*d170*/  BAR.SYNC.DEFER_BLOCKING 0x0 ;  /* 0x0000000000007b1d */ /* 0x000fe20000010000 */
[----:B------:R-:W-:Y:S01]  /*d180*/  LOP3.LUT R70, R197, 0x400, RZ, 0xfc, !PT ;  /* 0x00000400c5467812 */ /* 0x000fe200078efcff */
[----:B------:R-:W-:Y:S01]  /*d190*/  FMUL.FTZ R213, R113, R213 ;  /* 0x000000d571d57220 */ /* 0x000fe20000410000 */
[C---:B------:R-:W-:Y:S01]  /*d1a0*/  IADD3 R76, PT, PT, R197.reuse, 0x440, RZ ;  /* 0x00000440c54c7810 */ /* 0x040fe20007ffe0ff */
[----:B------:R-:W-:Y:S01]  /*d1b0*/  FMUL.FTZ R211, R112, -R211 ;  /* 0x800000d370d37220 */ /* 0x000fe20000410000 */
[----:B------:R-:W-:Y:S01]  /*d1c0*/  IADD3 R78, PT, PT, R197, 0x480, RZ ;  /* 0x00000480c54e7810 */ /* 0x000fe20007ffe0ff */
[----:B------:R-:W-:Y:S01]  /*d1d0*/  FMUL.FTZ R209, R111, -R209 ;  /* 0x800000d16fd17220 */ /* 0x000fe20000410000 */
[C---:B------:R-:W-:Y:S01]  /*d1e0*/  IADD3 R80, PT, PT, R197.reuse, 0x4c0, RZ ;  /* 0x000004c0c5507810 */ /* 0x040fe20007ffe0ff */
        /* <DEDUP_REMOVED lines=14> */
[C---:B------:R-:W-:Y:S01]  /*d2d0*/  IADD3 R96, PT, PT, R197.reuse, 0x6c0, RZ ;  /* 0x000006c0c5607810 */ /* 0x040fe20007ffe0ff */
[----:B------:R-:W2:Y:S01]  /*d2e0*/  LDS R123, [R114+0x2100] ;  /* 0x00210000727b7984 */ /* 0x000ea20000000800 */
[C---:B------:R-:W-:Y:S02]  /*d2f0*/  IADD3 R98, PT, PT, R197.reuse, 0x700, RZ ;  /* 0x00000700c5627810 */ /* 0x040fe40007ffe0ff */
[C---:B------:R-:W-:Y:S01]  /*d300*/  IADD3 R100, PT, PT, R197.reuse, 0x740, RZ ;  /* 0x00000740c5647810 */ /* 0x040fe20007ffe0ff */
[----:B------:R-:W3:Y:S01]  /*d310*/  LDS R91, [R122+0x2900] ;  /* 0x002900007a5b7984 */ /* 0x000ee20000000800 */
[C---:B------:R-:W-:Y:S02]  /*d320*/  IADD3 R102, PT, PT, R197.reuse, 0x780, RZ ;  /* 0x00000780c5667810 */ /* 0x040fe40007ffe0ff */
[----:B------:R-:W-:Y:S02]  /*d330*/  IADD3 R104, PT, PT, R197, 0x7c0, RZ ;  /* 0x000007c0c5687810 */ /* 0x000fe40007ffe0ff */
        /* <DEDUP_REMOVED lines=16> */
[-C--:B-1----:R-:W-:Y:S02]  /*d440*/  LEA.HI R7, R78, R197.reuse, RZ, 0x1b ;  /* 0x000000c54e077211 */ /* 0x082fe400078fd8ff */
        /* <DEDUP_REMOVED lines=13> */
[----:B------:R-:W-:-:S02]  /*d520*/  LEA R104, R2, UR16, 0x2 ;  /* 0x0000001002687c11 */ /* 0x000fc4000f8e10ff */
[----:B------:R-:W-:Y:S02]  /*d530*/  LEA R102, R4, UR16, 0x2 ;  /* 0x0000001004667c11 */ /* 0x000fe4000f8e10ff */
        /* <DEDUP_REMOVED lines=69> */
[C---:B------:R-:W-:Y:S01]  /*d990*/  ISETP.GE.AND P2, PT, R64.reuse, 0x1, PT ;  /* 0x000000014000780c */ /* 0x040fe20003f46270 */
[----:B-----5:R-:W-:Y:S01]  /*d9a0*/  FMUL.FTZ R223, R117, -R216 ;  /* 0x800000d875df7220 */ /* 0x020fe20000410000 */
        /* <DEDUP_REMOVED lines=8> */
[----:B----4-:R-:W-:-:S03]  /*da30*/  FMUL.FTZ R217, R108, R202 ;  /* 0x000000ca6cd97220 */ /* 0x010fc60000410000 */
[----:B------:R4:W-:Y:S01]  /*da40*/  STS [R32+0x4240], R213 ;  /* 0x004240d520007388 */ /* 0x0009e20000000800 */
[----:B--2---:R-:W-:-:S03]  /*da50*/  FMUL.FTZ R195, R22, UR17 ;  /* 0x0000001116c37c20 */ /* 0x004fc60008410000 */
[----:B------:R2:W-:Y:S01]  /*da60*/  STS [R32+0x424c], R211 ;  /* 0x00424cd320007388 */ /* 0x0005e20000000800 */
[----:B-----5:R-:W-:-:S03]  /*da70*/  FMUL.FTZ R215, R109, R204 ;  /* 0x000000cc6dd77220 */ /* 0x020fc60000410000 */
[----:B------:R5:W-:Y:S01]  /*da80*/  STS [R32+0x4254], R209 ;  /* 0x004254d120007388 */ /* 0x000be20000000800 */
[----:B----4-:R-:W-:-:S03]  /*da90*/  FMUL.FTZ R213, R110, R206 ;  /* 0x000000ce6ed57220 */ /* 0x010fc60000410000 */
[----:B------:R-:W-:Y:S01]  /*daa0*/  STS [R32+0x4208], R243 ;  /* 0x004208f320007388 */ /* 0x000fe20000000800 */
[----:B--2---:R-:W-:Y:S01]  /*dab0*/  FMUL.FTZ R211, R106, R198 ;  /* 0x000000c66ad37220 */ /* 0x004fe20000410000 */
[----:B------:R-:W-:Y:S02]  /*dac0*/  FMUL.FTZ R198, R23, UR17 ;  /* 0x0000001117c67c20 */ /* 0x000fe40008410000 */
[----:B------:R-:W-:Y:S01]  /*dad0*/  STS [R32+0x420c], R227 ;  /* 0x00420ce320007388 */ /* 0x000fe20000000800 */
[----:B-----5:R-:W-:Y:S01]  /*dae0*/  FMUL.FTZ R209, R107, R200 ;  /* 0x000000c86bd17220 */ /* 0x020fe20000410000 */
[----:B------:R-:W-:Y:S01]  /*daf0*/  FFMA.FTZ R200, R8, UR18, -R195 ;  /* 0x0000001208c87c23 */ /* 0x000fe200080108c3 */
[----:B------:R-:W-:Y:S01]  /*db00*/  FMUL.FTZ R195, R26, UR17 ;  /* 0x000000111ac37c20 */ /* 0x000fe20008410000 */
[----:B------:R-:W-:Y:S01]  /*db10*/  STS [R32+0x4214], R245 ;  /* 0x004214f520007388 */ /* 0x000fe20000000800 */
[----:B------:R-:W-:Y:S02]  /*db20*/  FFMA.FTZ R198, R9, UR18, R198 ;  /* 0x0000001209c67c23 */ /* 0x000fe400080100c6 */
[----:B------:R-:W-:Y:S01]  /*db30*/  FFMA.FTZ R196, R10, UR18, -R195 ;  /* 0x000000120ac47c23 */ /* 0x000fe200080108c3 */
[----:B------:R-:W-:Y:S01]  /*db40*/  STS [R32+0x4218], R247 ;  /* 0x004218f720007388 */ /* 0x000fe20000000800 */
[----:B------:R-:W-:-:S03]  /*db50*/  FMUL.FTZ R195, R18, UR17 ;  /* 0x0000001112c37c20 */ /* 0x000fc60008410000 */
[----:B------:R-:W-:Y:S01]  /*db60*/  STS [R32+0x4228], R229 ;  /* 0x004228e520007388 */ /* 0x000fe20000000800 */
[----:B------:R-:W-:-:S03]  /*db70*/  FFMA.FTZ R195, R30, UR18, R195 ;  /* 0x000000121ec37c23 */ /* 0x000fc600080100c3 */
        /* <DEDUP_REMOVED lines=8> */
[----:B--2---:R-:W-:-:S03]  /*dc00*/  FMUL.FTZ R207, R30, UR17 ;  /* 0x000000111ecf7c20 */ /* 0x004fc60008410000 */
[----:B------:R-:W-:Y:S04]  /*dc10*/  STS [R32+0x4268], R217 ;  /* 0x004268d920007388 */ /* 0x000fe80000000800 */
[----:B------:R2:W-:Y:S01]  /*dc20*/  STS [R32+0x426c], R203 ;  /* 0x00426ccb20007388 */ /* 0x0005e20000000800 */
[----:B----4-:R-:W-:-:S03]  /*dc30*/  FMUL.FTZ R205, R8, UR17 ;  /* 0x0000001108cd7c20 */ /* 0x010fc60008410000 */
[----:B------:R-:W-:Y:S01]  /*dc40*/  STS [R32+0x4270], R209 ;  /* 0x004270d120007388 */ /* 0x000fe20000000800 */
[----:B------:R-:W-:-:S03]  /*dc50*/  FFMA.FTZ R205, R22, UR18, R205 ;  /* 0x0000001216cd7c23 */ /* 0x000fc600080100cd */
[----:B------:R4:W-:Y:S01]  /*dc60*/  STS [R32+0x4274], R201 ;  /* 0x004274c920007388 */ /* 0x0009e20000000800 */
[----:B--2---:R-:W-:Y:S01]  /*dc70*/  FFMA.FTZ R203, R23, UR18, -R194 ;  /* 0x0000001217cb7c23 */ /* 0x004fe200080108c2 */
[----:B------:R-:W-:Y:S02]  /*dc80*/  FMUL.FTZ R194, R11, UR17 ;  /* 0x000000110bc27c20 */ /* 0x000fe40008410000 */
[----:B------:R-:W-:Y:S02]  /*dc90*/  STS [R32+0x4278], R211 ;  /* 0x004278d320007388 */ /* 0x000fe40000000800 */
[----:B------:R-:W-:Y:S02]  /*dca0*/  FFMA.FTZ R194, R27, UR18, -R194 ;  /* 0x000000121bc27c23 */ /* 0x000fe400080108c2 */
[----:B------:R2:W-:Y:S01]  /*dcb0*/  STS [R32+0x427c], R199 ;  /* 0x00427cc720007388 */ /* 0x0005e20000000800 */
[----:B----4-:R-:W-:-:S04]  /*dcc0*/  FMUL.FTZ R201, R10, UR17 ;  /* 0x000000110ac97c20 */ /* 0x010fc80008410000 */
[----:B------:R-:W-:Y:S01]  /*dcd0*/  FFMA.FTZ R201, R26, UR18, R201 ;  /* 0x000000121ac97c23 */ /* 0x000fe200080100c9 */
[----:B--2---:R-:W-:-:S04]  /*dce0*/  FMUL.FTZ R32, R27, UR17 ;  /* 0x000000111b207c20 */ /* 0x004fc80008410000 */
[----:B------:R-:W-:Y:S01]  /*dcf0*/  FFMA.FTZ R199, R11, UR18, R32 ;  /* 0x000000120bc77c23 */ /* 0x000fe20008010020 */
[----:B------:R-:W-:Y:S01]  /*dd00*/  FFMA.FTZ R32, R18, UR18, -R207 ;  /* 0x0000001212207c23 */ /* 0x000fe200080108cf */
[----:B------:R-:W-:Y:S06]  /*dd10*/  BAR.SYNC.DEFER_BLOCKING 0x0 ;  /* 0x0000000000007b1d */ /* 0x000fec0000010000 */
[----:B01-3--:R-:W-:Y:S05]  /*dd20*/  @!P2 BRA `(.L_x_8702) ;  /* 0x00000000000ca947 */ /* 0x00bfea0003800000 */
[----:B------:R-:W0:Y:S04]  /*dd30*/  LDS R207, [R114+0x4200] ;  /* 0x0042000072cf7984 */ /* 0x000e280000000800 */
[----:B------:R1:W-:Y:S04]  /*dd40*/  REDG.E.ADD.F32.FTZ.RN.STRONG.GPU desc[UR34][R60.64], R123 ;  /* 0x0000007b3c0079a6 */ /* 0x0003e8000c12f322 */
[----:B0-----:R1:W-:Y:S02]  /*dd50*/  REDG.E.ADD.F32.FTZ.RN.STRONG.GPU desc[UR34][R62.64], R207 ;  /* 0x000000cf3e0079a6 */ /* 0x0013e4000c12f322 */
.L_x_8702:
[----:B------:R-:W-:Y:S05]  /*dd60*/  BSYNC.RECONVERGENT B0 ;  /* 0x0000000000007941 */ /* 0x000fea0003800200 */
.L_x_8701:
[----:B-1----:R0:W1:Y:S01]  /*dd70*/  LDS R123, [R104+0x4300] ;  /* 0x00430000687b7984 */ /* 0x0020620000000800 */
[----:B------:R-:W-:Y:S04]  /*dd80*/  BSSY.RECONVERGENT B0, `(.L_x_8703) ;  /* 0x0000004000007945 */ /* 0x000fe80003800200 */
[----:B------:R-:W-:Y:S05]  /*dd90*/  @!P3 BRA `(.L_x_8704) ;  /* 0x000000000008b947 */ /* 0x000fea0003800000 */
[----:B------:R2:W-:Y:S04]  /*dda0*/  REDG.E.ADD.F32.FTZ.RN.STRONG.GPU desc[UR34][R60.64+0x100], R115 ;  /* 0x000100733c0079a6 */ /* 0x0005e8000c12f322 */
[----:B-1----:R2:W-:Y:S02]  /*ddb0*/  REDG.E.ADD.F32.FTZ.RN.STRONG.GPU desc[UR34][R62.64+0x100], R123 ;  /* 0x0001007b3e0079a6 */ /* 0x0025e4000c12f322 */
.L_x_8704:
[----:B------:R-:W-:Y:S05]  /*ddc0*/  BSYNC.RECONVERGENT B0 ;  /* 0x0000000000007941 */ /* 0x000fea0003800200 */
.L_x_8703:
        /* <DEDUP_REMOVED lines=10> */
.L_x_8706:
[----:B------:R-:W-:Y:S05]  /*de70*/  BSYNC.RECONVERGENT B0 ;  /* 0x0000000000007941 */ /* 0x000fea0003800200 */
.L_x_8705:
[----:B--2---:R2:W4:Y:S01]  /*de80*/  LDS R103, [R100+0x4500] ;  /* 0x0045000064677984 */ /* 0x0045220000000800 */
[----:B------:R-:W-:Y:S04]  /*de90*/  BSSY.RECONVERGENT B0, `(.L_x_8707) ;  /* 0x0000004000007945 */ /* 0x000fe80003800200 */
[----:B------:R-:W-:Y:S05]  /*dea0*/  @!P2 BRA `(.L_x_8708) ;  /* 0x000000000008a947 */ /* 0x000fea0003800000 */
[----:B------:R0:W-:Y:S04]  /*deb0*/  REDG.E.ADD.F32.FTZ.RN.STRONG.GPU desc[UR34][R60.64+0x300], R101 ;  /* 0x000300653c0079a6 */ /* 0x0001e8000c12f322 */
[----:B----4-:R0:W-:Y:S02]  /*dec0*/  REDG.E.ADD.F32.FTZ.RN.STRONG.GPU desc[UR34][R62.64+0x300], R103 ;  /* 0x000300673e0079a6 */ /* 0x0101e4000c12f322 */
.L_x_8708:
[----:B------:R-:W-:Y:S05]  /*ded0*/  BSYNC.RECONVERGENT B0 ;  /* 0x0000000000007941 */ /* 0x000fea0003800200 */
.L_x_8707:
[----:B0-----:R0:W0:Y:S01]  /*dee0*/  LDS R101, [R98+0x4600] ;  /* 0x0046000062657984 */ /* 0x0010220000000800 */
[----:B------:R-:W-:Y:S04]  /*def0*/  BSSY.RECONVERGENT B0, `(.L_x_8709) ;  /* 0x0000004000007945 */ /* 0x000fe80003800200 */
[----:B------:R-:W-:Y:S05]  /*df00*/  @!P3 BRA `(.L_x_8710) ;  /* 0x000000000008b947 */ /* 0x000fea0003800000 */
[----:B------:R1:W-:Y:S04]  /*df10*/  REDG.E.ADD.F32.FTZ.RN.STRONG.GPU desc[UR34][R60.64+0x400], R99 ;  /* 0x000400633c0079a6 */ /* 0x0003e8000c12f322 */
[----:B0-----:R0:W-:Y:S02]  /*df20*/  REDG.E.ADD.F32.FTZ.RN.STRONG.GPU desc[UR34][R62.64+0x400], R101 ;  /* 0x000400653e0079a6 */ /* 0x0011e4000c12f322 */
.L_x_8710:
[----:B------:R-:W-:Y:S05]  /*df30*/  BSYNC.RECONVERGENT B0 ;  /* 0x0000000000007941 */ /* 0x000fea0003800200 */
.L_x_8709:
[----:B-1----:R1:W0:Y:S01]  /*df40*/  LDS R99, [R96+0x4700] ;  /* 0x0047000060637984 */ /* 0x0022220000000800 */
[----:B------:R-:W-:Y:S04]  /*df50*/  BSSY.RECONVERGENT B0, `(.L_x_8711) ;  /* 0x0000004000007945 */ /* 0x000fe80003800200 */
[----:B------:R-:W-:Y:S05]  /*df60*/  @!P4 BRA `(.L_x_8712) ;  /* 0x000000000008c947 */ /* 0x000fea0003800000 */
[----:B------:R1:W-:Y:S04]  /*df70*/  REDG.E.ADD.F32.FTZ.RN.STRONG.GPU desc[UR34][R60.64+0x500], R97 ;  /* 0x000500613c0079a6 */ /* 0x0003e8000c12f322 */
[----:B0-----:R1:W-:Y:S02]  /*df80*/  REDG.E.ADD.F32.FTZ.RN.STRONG.GPU desc[UR34][R62.64+0x500], R99 ;  /* 0x000500633e0079a6 */ /* 0x0013e4000c12f322 */
.L_x_8712:
[----:B------:R-:W-:Y:S05]  /*df90*/  BSYNC.RECONVERGENT B0 ;  /* 0x0000000000007941 */ /* 0x000fea0003800200 */
.L_x_8711:
[----:B-1----:R1:W0:Y:S01]  /*dfa0*/  LDS R97, [R94+0x4800] ;  /* 0x004800005e617984 */ /* 0x0022220000000800 */
[----:B------:R-:W-:Y:S04]  /*dfb0*/  BSSY.RECONVERGENT B0, `(.L_x_8713) ;  /* 0x0000004000007945 */ /* 0x000fe80003800200 */
[----:B------:R-:W-:Y:S05]  /*dfc0*/  @!P5 BRA `(.L_x_8714) ;  /* 0x000000000008d947 */ /* 0x000fea0003800000 */
[----:B------:R1:W-:Y:S04]  /*dfd0*/  REDG.E.ADD.F32.FTZ.RN.STRONG.GPU desc[UR34][R60.64+0x600], R95 ;  /* 0x0006005f3c0079a6 */ /* 0x0003e8000c12f322 */
[----:B0-----:R1:W-:Y:S02]  /*dfe0*/  REDG.E.ADD.F32.FTZ.RN.STRONG.GPU desc[UR34][R62.64+0x600], R97 ;  /* 0x000600613e0079a6 */ /* 0x0013e4000c12f322 */
.L_x_8714:
[----:B------:R-:W-:Y:S05]  /*dff0*/  BSYNC.RECONVERGENT B0 ;  /* 0x0000000000007941 */ /* 0x000fea0003800200 */
.L_x_8713:
        /* <DEDUP_REMOVED lines=10> */
.L_x_8716:
[----:B------:R-:W-:Y:S05]  /*e0a0*/  BSYNC.RECONVERGENT B0 ;  /* 0x0000000000007941 */ /* 0x000fea0003800200 */
.L_x_8715:
[----:B-1----:R1:W0:Y:S01]  /*e0b0*/  LDS R93, [R122+0x4a00] ;  /* 0x004a00007a5d7984 */ /* 0x0022220000000800 */
[----:B------:R-:W-:Y:S04]  /*e0c0*/  BSSY.RECONVERGENT B0, `(.L_x_8717) ;  /* 0x0000004000007945 */ /* 0x000fe80003800200 */
[----:B------:R-:W-:Y:S05]  /*e0d0*/  @!P2 BRA `(.L_x_8718) ;  /* 0x000000000008a947 */ /* 0x000fea0003800000 */
[----:B------:R1:W-:Y:S04]  /*e0e0*/  REDG.E.ADD.F32.FTZ.RN.STRONG.GPU desc[UR34][R60.64+0x800], R91 ;  /* 0x0008005b3c0079a6 */ /* 0x0003e8000c12f322 */
[----:B0-----:R1:W-:Y:S02]  /*e0f0*/  REDG.E.ADD.F32.FTZ.RN.STRONG.GPU desc[UR34][R62.64+0x800], R93 ;  /* 0x0008005d3e0079a6 */ /* 0x0013e4000c12f322 */
.L_x_8718:
[----:B------:R-:W-:Y:S05]  /*e100*/  BSYNC.RECONVERGENT B0 ;  /* 0x0000000000007941 */ /* 0x000fea0003800200 */
.L_x_8717:
[----:B-1----:R1:W0:Y:S01]  /*e110*/  LDS R91, [R90+0x4b00] ;  /* 0x004b00005a5b7984 */ /* 0x0022220000000800 */
[----:B------:R-:W-:Y:S04]  /*e120*/  BSSY.RECONVERGENT B0, `(.L_x_8719) ;  /* 0x0000004000007945 */ /* 0x000fe80003800200 */
[----:B------:R-:W-:Y:S05]  /*e130*/  @!P3 BRA `(.L_x_8720) ;  /* 0x000000000008b947 */ /* 0x000fea0003800000 */
[----:B------:R1:W-:Y:S04]  /*e140*/  REDG.E.ADD.F32.FTZ.RN.STRONG.GPU desc[UR34][R60.64+0x900], R89 ;  /* 0x000900593c0079a6 */ /* 0x0003e8000c12f322 */
[----:B0-----:R1:W-:Y:S02]  /*e150*/  REDG.E.ADD.F32.FTZ.RN.STRONG.GPU desc[UR34][R62.64+0x900], R91 ;  /* 0x0009005b3e0079a6 */ /* 0x0013e4000c12f322 */
.L_x_8720:
[----:B------:R-:W-:Y:S05]  /*e160*/  BSYNC.RECONVERGENT B0 ;  /* 0x0000000000007941 */ /* 0x000fea0003800200 */
.L_x_8719:
[----:B-1----:R1:W0:Y:S01]  /*e170*/  LDS R89, [R88+0x4c00] ;  /* 0x004c000058597984 */ /* 0x0022220000000800 */
[----:B------:R-:W-:Y:S04]  /*e180*/  BSSY.RECONVERGENT B0, `(.L_x_8721) ;  /* 0x0000004000007945 */ /* 0x000fe80003800200 */
[----:B------:R-:W-:Y:S05]  /*e190*/  @!P4 BRA `(.L_x_8722) ;  /* 0x000000000008c947 */ /* 0x000fea0003800000 */
[----:B------:R1:W-:Y:S04]  /*e1a0*/  REDG.E.ADD.F32.FTZ.RN.STRONG.GPU desc[UR34][R60.64+0xa00], R87 ;  /* 0x000a00573c0079a6 */ /* 0x0003e8000c12f322 */
[----:B0-----:R1:W-:Y:S02]  /*e1b0*/  REDG.E.ADD.F32.FTZ.RN.STRONG.GPU desc[UR34][R62.64+0xa00], R89 ;  /* 0x000a00593e0079a6 */ /* 0x0013e4000c12f322 */
.L_x_8722:
[----:B------:R-:W-:Y:S05]  /*e1c0*/  BSYNC.RECONVERGENT B0 ;  /* 0x0000000000007941 */ /* 0x000fea0003800200 */
.L_x_8721:
[----:B-1----:R1:W0:Y:S01]  /*e1d0*/  LDS R87, [R86+0x4d00] ;  /* 0x004d000056577984 */ /* 0x0022220000000800 */
[----:B------:R-:W-:Y:S04]  /*e1e0*/  BSSY.RECONVERGENT B0, `(.L_x_8723) ;  /* 0x0000004000007945 */ /* 0x000fe80003800200 */
[----:B------:R-:W-:Y:S05]  /*e1f0*/  @!P5 BRA `(.L_x_8724) ;  /* 0x000000000008d947 */ /* 0x000fea0003800000 */
[----:B------:R1:W-:Y:S04]  /*e200*/  REDG.E.ADD.F32.FTZ.RN.STRONG.GPU desc[UR34][R60.64+0xb00], R85 ;  /* 0x000b00553c0079a6 */ /* 0x0003e8000c12f322 */
[----:B0-----:R1:W-:Y:S02]  /*e210*/  REDG.E.ADD.F32.FTZ.RN.STRONG.GPU desc[UR34][R62.64+0xb00], R87 ;  /* 0x000b00573e0079a6 */ /* 0x0013e4000c12f322 */
.L_x_8724:
[----:B------:R-:W-:Y:S05]  /*e220*/  BSYNC.RECONVERGENT B0 ;  /* 0x0000000000007941 */ /* 0x000fea0003800200 */
.L_x_8723:
        /* <DEDUP_REMOVED lines=10> */
.L_x_8726:
[----:B------:R-:W-:Y:S05]  /*e2d0*/  BSYNC.RECONVERGENT B0 ;  /* 0x0000000000007941 */ /* 0x000fea0003800200 */
.L_x_8725:
[----:B-1----:R1:W0:Y:S01]  /*e2e0*/  LDS R83, [R82+0x4f00] ;  /* 0x004f000052537984 */ /* 0x0022220000000800 */
[----:B------:R-:W-:Y:S04]  /*e2f0*/  BSSY.RECONVERGENT B0, `(.L_x_8727) ;  /* 0x0000004000007945 */ /* 0x000fe80003800200 */
[----:B------:R-:W-:Y:S05]  /*e300*/  @!P2 BRA `(.L_x_8728) ;  /* 0x000000000008a947 */ /* 0x000fea0003800000 */
[----:B------:R1:W-:Y:S04]  /*e310*/  REDG.E.ADD.F32.FTZ.RN.STRONG.GPU desc[UR34][R60.64+0xd00], R81 ;  /* 0x000d00513c0079a6 */ /* 0x0003e8000c12f322 */
[----:B0-----:R1:W-:Y:S02]  /*e320*/  REDG.E.ADD.F32.FTZ.RN.STRONG.GPU desc[UR34][R62.64+0xd00], R83 ;  /* 0x000d00533e0079a6 */ /* 0x0013e4000c12f322 */
.L_x_8728:
[----:B------:R-:W-:Y:S05]  /*e330*/  BSYNC.RECONVERGENT B0 ;  /* 0x0000000000007941 */ /* 0x000fea0003800200 */
.L_x_8727:
[----:B-1----:R1:W0:Y:S01]  /*e340*/  LDS R81, [R80+0x5000] ;  /* 0x0050000050517984 */ /* 0x0022220000000800 */
[----:B------:R-:W-:Y:S04]  /*e350*/  BSSY.RECONVERGENT B0, `(.L_x_8729) ;  /* 0x0000004000007945 */ /* 0x000fe80003800200 */
[----:B------:R-:W-:Y:S05]  /*e360*/  @!P3 BRA `(.L_x_8730) ;  /* 0x000000000008b947 */ /* 0x000fea0003800000 */
[----:B------:R1:W-:Y:S04]  /*e370*/  REDG.E.ADD.F32.FTZ.RN.STRONG.GPU desc[UR34][R60.64+0xe00], R79 ;  /* 0x000e004f3c0079a6 */ /* 0x0003e8000c12f322 */
[----:B0-----:R1:W-:Y:S02]  /*e380*/  REDG.E.ADD.F32.FTZ.RN.STRONG.GPU desc[UR34][R62.64+0xe00], R81 ;  /* 0x000e00513e0079a6 */ /* 0x0013e4000c12f322 */
.L_x_8730:
[----:B------:R-:W-:Y:S05]  /*e390*/  BSYNC.RECONVERGENT B0 ;  /* 0x0000000000007941 */ /* 0x000fea0003800200 */
.L_x_8729:
[----:B-1----:R1:W0:Y:S01]  /*e3a0*/  LDS R79, [R78+0x5100] ;  /* 0x005100004e4f7984 */ /* 0x0022220000000800 */
[----:B------:R-:W-:Y:S04]  /*e3b0*/  BSSY.RECONVERGENT B0, `(.L_x_8731) ;  /* 0x0000004000007945 */ /* 0x000fe80003800200 */
[----:B------:R-:W-:Y:S05]  /*e3c0*/  @!P4 BRA `(.L_x_8732) ;  /* 0x000000000008c947 */ /* 0x000fea0003800000 */
[----:B------:R1:W-:Y:S04]  /*e3d0*/  REDG.E.ADD.F32.FTZ.RN.STRONG.GPU desc[UR34][R60.64+0xf00], R77 ;  /* 0x000f004d3c0079a6 */ /* 0x0003e8000c12f322 */
[----:B0-----:R1:W-:Y:S02]  /*e3e0*/  REDG.E.ADD.F32.FTZ.RN.STRONG.GPU desc[UR34][R62.64+0xf00], R79 ;  /* 0x000f004f3e0079a6 */ /* 0x0013e4000c12f322 */
.L_x_8732:
[----:B------:R-:W-:Y:S05]  /*e3f0*/  BSYNC.RECONVERGENT B0 ;  /* 0x0000000000007941 */ /* 0x000fea0003800200 */
.L_x_8731:
[----:B-1----:R1:W0:Y:S01]  /*e400*/  LDS R77, [R76+0x5200] ;  /* 0x005200004c4d7984 */ /* 0x0022220000000800 */
[----:B------:R-:W-:Y:S04]  /*e410*/  BSSY.RECONVERGENT B0, `(.L_x_8733) ;  /* 0x0000004000007945 */ /* 0x000fe80003800200 */
[----:B------:R-:W-:Y:S05]  /*e420*/  @!P5 BRA `(.L_x_8734) ;  /* 0x000000000008d947 */ /* 0x000fea0003800000 */
[----:B------:R1:W-:Y:S04]  /*e430*/  REDG.E.ADD.F32.FTZ.RN.STRONG.GPU desc[UR34][R60.64+0x1000], R75 ;  /* 0x0010004b3c0079a6 */ /* 0x0003e8000c12f322 */
[----:B0-----:R1:W-:Y:S02]  /*e440*/  REDG.E.ADD.F32.FTZ.RN.STRONG.GPU desc[UR34][R62.64+0x1000], R77 ;  /* 0x0010004d3e0079a6 */ /* 0x0013e4000c12f322 */
.L_x_8734:
[----:B------:R-:W-:Y:S05]  /*e450*/  BSYNC.RECONVERGENT B0 ;  /* 0x0000000000007941 */ /* 0x000fea0003800200 */
.L_x_8733:
        /* <DEDUP_REMOVED lines=10> */
.L_x_8736:
[----:B------:R-:W-:Y:S05]  /*e500*/  BSYNC.RECONVERGENT B0 ;  /* 0x0000000000007941 */ /* 0x000fea0003800200 */
.L_x_8735:
[----:B-1----:R1:W0:Y:S01]  /*e510*/  LDS R71, [R68+0x5400] ;  /* 0x0054000044477984 */ /* 0x0022220000000800 */
[----:B------:R-:W-:Y:S04]  /*e520*/  BSSY.RECONVERGENT B0, `(.L_x_8737) ;  /* 0x0000004000007945 */ /* 0x000fe80003800200 */
[----:B------:R-:W-:Y:S05]  /*e530*/  @!P2 BRA `(.L_x_8738) ;  /* 0x000000000008a947 */ /* 0x000fea0003800000 */
[----:B------:R1:W-:Y:S04]  /*e540*/  REDG.E.ADD.F32.FTZ.RN.STRONG.GPU desc[UR34][R60.64+0x1200], R69 ;  /* 0x001200453c0079a6 */ /* 0x0003e8000c12f322 */
[----:B0-----:R1:W-:Y:S02]  /*e550*/  REDG.E.ADD.F32.FTZ.RN.STRONG.GPU desc[UR34][R62.64+0x1200], R71 ;  /* 0x001200473e0079a6 */ /* 0x0013e4000c12f322 */
.L_x_8738:
[----:B------:R-:W-:Y:S05]  /*e560*/  BSYNC.RECONVERGENT B0 ;  /* 0x0000000000007941 */ /* 0x000fea0003800200 */
.L_x_8737:
[----:B-1----:R1:W0:Y:S01]  /*e570*/  LDS R69, [R66+0x5500] ;  /* 0x0055000042457984 */ /* 0x0022220000000800 */
[----:B------:R-:W-:Y:S04]  /*e580*/  BSSY.RECONVERGENT B0, `(.L_x_8739) ;  /* 0x0000004000007945 */ /* 0x000fe80003800200 */
[----:B------:R-:W-:Y:S05]  /*e590*/  @!P3 BRA `(.L_x_8740) ;  /* 0x000000000008b947 */ /* 0x000fea0003800000 */
[----:B------:R1:W-:Y:S04]  /*e5a0*/  REDG.E.ADD.F32.FTZ.RN.STRONG.GPU desc[UR34][R60.64+0x1300], R67 ;  /* 0x001300433c0079a6 */ /* 0x0003e8000c12f322 */
[----:B0-----:R1:W-:Y:S02]  /*e5b0*/  REDG.E.ADD.F32.FTZ.RN.STRONG.GPU desc[UR34][R62.64+0x1300], R69 ;  /* 0x001300453e0079a6 */ /* 0x0013e4000c12f322 */
.L_x_8740:
[----:B------:R-:W-:Y:S05]  /*e5c0*/  BSYNC.RECONVERGENT B0 ;  /* 0x0000000000007941 */ /* 0x000fea0003800200 */
.L_x_8739:
[----:B-1----:R1:W0:Y:S01]  /*e5d0*/  LDS R67, [R52+0x5600] ;  /* 0x0056000034437984 */ /* 0x0022220000000800 */
[----:B------:R-:W-:Y:S04]  /*e5e0*/  BSSY.RECONVERGENT B0, `(.L_x_8741) ;  /* 0x0000004000007945 */ /* 0x000fe80003800200 */
[----:B------:R-:W-:Y:S05]  /*e5f0*/  @!P4 BRA `(.L_x_8742) ;  /* 0x000000000008c947 */ /* 0x000fea0003800000 */
[----:B------:R1:W-:Y:S04]  /*e600*/  REDG.E.ADD.F32.FTZ.RN.STRONG.GPU desc[UR34][R60.64+0x1400], R65 ;  /* 0x001400413c0079a6 */ /* 0x0003e8000c12f322 */
[----:B0-----:R1:W-:Y:S02]  /*e610*/  REDG.E.ADD.F32.FTZ.RN.STRONG.GPU desc[UR34][R62.64+0x1400], R67 ;  /* 0x001400433e0079a6 */ /* 0x0013e4000c12f322 */
.L_x_8742:
[----:B------:R-:W-:Y:S05]  /*e620*/  BSYNC.RECONVERGENT B0 ;  /* 0x0000000000007941 */ /* 0x000fea0003800200 */
.L_x_8741:
[----:B-1----:R1:W0:Y:S01]  /*e630*/  LDS R65, [R50+0x5700] ;  /* 0x0057000032417984 */ /* 0x0022220000000800 */
[----:B------:R-:W-:Y:S04]  /*e640*/  BSSY.RECONVERGENT B0, `(.L_x_8743) ;  /* 0x0000004000007945 */ /* 0x000fe80003800200 */
[----:B------:R-:W-:Y:S05]  /*e650*/  @!P5 BRA `(.L_x_8744) ;  /* 0x000000000008d947 */ /* 0x000fea0003800000 */
[----:B------:R1:W-:Y:S04]  /*e660*/  REDG.E.ADD.F32.FTZ.RN.STRONG.GPU desc[UR34][R60.64+0x1500], R51 ;  /* 0x001500333c0079a6 */ /* 0x0003e8000c12f322 */
[----:B0-----:R1:W-:Y:S02]  /*e670*/  REDG.E.ADD.F32.FTZ.RN.STRONG.GPU desc[UR34][R62.64+0x1500], R65 ;  /* 0x001500413e0079a6 */ /* 0x0013e4000c12f322 */
.L_x_8744:
[----:B------:R-:W-:Y:S05]  /*e680*/  BSYNC.RECONVERGENT B0 ;  /* 0x0000000000007941 */ /* 0x000fea0003800200 */
.L_x_8743:
        /* <DEDUP_REMOVED lines=10> */
.L_x_8746:
[----:B------:R-:W-:Y:S05]  /*e730*/  BSYNC.RECONVERGENT B0 ;  /* 0x0000000000007941 */ /* 0x000fea0003800200 */
.L_x_8745:
[----:B-1----:R1:W0:Y:S01]  /*e740*/  LDS R49, [R46+0x5900] ;  /* 0x005900002e317984 */ /* 0x0022220000000800 */
[----:B------:R-:W-:Y:S04]  /*e750*/  BSSY.RECONVERGENT B0, `(.L_x_8747) ;  /* 0x0000004000007945 */ /* 0x000fe80003800200 */
[----:B------:R-:W-:Y:S05]  /*e760*/  @!P2 BRA `(.L_x_8748) ;  /* 0x000000000008a947 */ /* 0x000fea0003800000 */
[----:B------:R1:W-:Y:S04]  /*e770*/  REDG.E.ADD.F32.FTZ.RN.STRONG.GPU desc[UR34][R60.64+0x1700], R47 ;  /* 0x0017002f3c0079a6 */ /* 0x0003e8000c12f322 */
[----:B0-----:R1:W-:Y:S02]  /*e780*/  REDG.E.ADD.F32.FTZ.RN.STRONG.GPU desc[UR34][R62.64+0x1700], R49 ;  /* 0x001700313e0079a6 */ /* 0x0013e4000c12f322 */
.L_x_8748:
[----:B------:R-:W-:Y:S05]  /*e790*/  BSYNC.RECONVERGENT B0 ;  /* 0x0000000000007941 */ /* 0x000fea0003800200 */
.L_x_8747:
[----:B-1----:R1:W0:Y:S01]  /*e7a0*/  LDS R47, [R44+0x5a00] ;  /* 0x005a00002c2f7984 */ /* 0x0022220000000800 */
[----:B------:R-:W-:Y:S04]  /*e7b0*/  BSSY.RECONVERGENT B0, `(.L_x_8749) ;  /* 0x0000004000007945 */ /* 0x000fe80003800200 */
[----:B------:R-:W-:Y:S05]  /*e7c0*/  @!P3 BRA `(.L_x_8750) ;  /* 0x000000000008b947 */ /* 0x000fea0003800000 */
[----:B------:R1:W-:Y:S04]  /*e7d0*/  REDG.E.ADD.F32.FTZ.RN.STRONG.GPU desc[UR34][R60.64+0x1800], R45 ;  /* 0x0018002d3c0079a6 */ /* 0x0003e8000c12f322 */
[----:B0-----:R1:W-:Y:S02]  /*e7e0*/  REDG.E.ADD.F32.FTZ.RN.STRONG.GPU desc[UR34][R62.64+0x1800], R47 ;  /* 0x0018002f3e0079a6 */ /* 0x0013e4000c12f322 */
.L_x_8750:
[----:B------:R-:W-:Y:S05]  /*e7f0*/  BSYNC.RECONVERGENT B0 ;  /* 0x0000000000007941 */ /* 0x000fea0003800200 */
.L_x_8749:
[----:B-1----:R1:W0:Y:S01]  /*e800*/  LDS R45, [R42+0x5b00] ;  /* 0x005b00002a2d7984 */ /* 0x0022220000000800 */
[----:B------:R-:W-:Y:S04]  /*e810*/  BSSY.RECONVERGENT B0, `(.L_x_8751) ;  /* 0x0000004000007945 */ /* 0x000fe80003800200 */
[----:B------:R-:W-:Y:S05]  /*e820*/  @!P4 BRA `(.L_x_8752) ;  /* 0x000000000008c947 */ /* 0x000fea0003800000 */
[----:B------:R1:W-:Y:S04]  /*e830*/  REDG.E.ADD.F32.FTZ.RN.STRONG.GPU desc[UR34][R60.64+0x1900], R43 ;  /* 0x0019002b3c0079a6 */ /* 0x0003e8000c12f322 */
[----:B0-----:R1:W-:Y:S02]  /*e840*/  REDG.E.ADD.F32.FTZ.RN.STRONG.GPU desc[UR34][R62.64+0x1900], R45 ;  /* 0x0019002d3e0079a6 */ /* 0x0013e4000c12f322 */
.L_x_8752:
[----:B------:R-:W-:Y:S05]  /*e850*/  BSYNC.RECONVERGENT B0 ;  /* 0x0000000000007941 */ /* 0x000fea0003800200 */
.L_x_8751:
[----:B-1----:R1:W0:Y:S01]  /*e860*/  LDS R43, [R40+0x5c00] ;  /* 0x005c0000282b7984 */ /* 0x0022220000000800 */
[----:B------:R-:W-:Y:S04]  /*e870*/  BSSY.RECONVERGENT B0, `(.L_x_8753) ;  /* 0x0000004000007945 */ /* 0x000fe80003800200 */
[----:B------:R-:W-:Y:S05]  /*e880*/  @!P5 BRA `(.L_x_8754) ;  /* 0x000000000008d947 */ /* 0x000fea0003800000 */
[----:B------:R1:W-:Y:S04]  /*e890*/  REDG.E.ADD.F32.FTZ.RN.STRONG.GPU desc[UR34][R60.64+0x1a00], R41 ;  /* 0x001a00293c0079a6 */ /* 0x0003e8000c12f322 */
[----:B0-----:R1:W-:Y:S02]  /*e8a0*/  REDG.E.ADD.F32.FTZ.RN.STRONG.GPU desc[UR34][R62.64+0x1a00], R43 ;  /* 0x001a002b3e0079a6 */ /* 0x0013e4000c12f322 */
.L_x_8754:
[----:B------:R-:W-:Y:S05]  /*e8b0*/  BSYNC.RECONVERGENT B0 ;  /* 0x0000000000007941 */ /* 0x000fea0003800200 */
.L_x_8753:
        /* <DEDUP_REMOVED lines=10> */
.L_x_8756:
[----:B------:R-:W-:Y:S05]  /*e960*/  BSYNC.RECONVERGENT B0 ;  /* 0x0000000000007941 */ /* 0x000fea0003800200 */
.L_x_8755:
[----:B-1----:R1:W0:Y:S01]  /*e970*/  LDS R39, [R36+0x5e00] ;  /* 0x005e000024277984 */ /* 0x0022220000000800 */
[----:B------:R-:W-:Y:S04]  /*e980*/  BSSY.RECONVERGENT B0, `(.L_x_8757) ;  /* 0x0000004000007945 */ /* 0x000fe80003800200 */
[----:B------:R-:W-:Y:S05]  /*e990*/  @!P2 BRA `(.L_x_8758) ;  /* 0x000000000008a947 */ /* 0x000fea0003800000 */
[----:B------:R1:W-:Y:S04]  /*e9a0*/  REDG.E.ADD.F32.FTZ.RN.STRONG.GPU desc[UR34][R60.64+0x1c00], R37 ;  /* 0x001c00253c0079a6 */ /* 0x0003e8000c12f322 */
[----:B0-----:R1:W-:Y:S02]  /*e9b0*/  REDG.E.ADD.F32.FTZ.RN.STRONG.GPU desc[UR34][R62.64+0x1c00], R39 ;  /* 0x001c00273e0079a6 */ /* 0x0013e4000c12f322 */
.L_x_8758:
[----:B------:R-:W-:Y:S05]  /*e9c0*/  BSYNC.RECONVERGENT B0 ;  /* 0x0000000000007941 */ /* 0x000fea0003800200 */
.L_x_8757:
[----:B-1----:R1:W0:Y:S01]  /*e9d0*/  LDS R37, [R6+0x5f00] ;  /* 0x005f000006257984 */ /* 0x0022220000000800 */
[----:B------:R-:W-:Y:S04]  /*e9e0*/  BSSY.RECONVERGENT B0, `(.L_x_8759) ;  /* 0x0000004000007945 */ /* 0x000fe80003800200 */
[----:B------:R-:W-:Y:S05]  /*e9f0*/  @!P3 BRA `(.L_x_8760) ;  /* 0x000000000008b947 */ /* 0x000fea0003800000 */
[----:B------:R1:W-:Y:S04]  /*ea00*/  REDG.E.ADD.F32.FTZ.RN.STRONG.GPU desc[UR34][R60.64+0x1d00], R31 ;  /* 0x001d001f3c0079a6 */ /* 0x0003e8000c12f322 */
[----:B0-----:R1:W-:Y:S02]  /*ea10*/  REDG.E.ADD.F32.FTZ.RN.STRONG.GPU desc[UR34][R62.64+0x1d00], R37 ;  /* 0x001d00253e0079a6 */ /* 0x0013e4000c12f322 */
.L_x_8760:
[----:B------:R-:W-:Y:S05]  /*ea20*/  BSYNC.RECONVERGENT B0 ;  /* 0x0000000000007941 */ /* 0x000fea0003800200 */
.L_x_8759:
[----:B-1----:R1:W0:Y:S01]  /*ea30*/  LDS R31, [R4+0x6000] ;  /* 0x00600000041f7984 */ /* 0x0022220000000800 */
[----:B------:R-:W-:Y:S04]  /*ea40*/  BSSY.RECONVERGENT B0, `(.L_x_8761) ;  /* 0x0000004000007945 */ /* 0x000fe80003800200 */
[----:B------:R-:W-:Y:S05]  /*ea50*/  @!P4 BRA `(.L_x_8762) ;  /* 0x000000000008c947 */ /* 0x000fea0003800000 */
[----:B------:R1:W-:Y:S04]  /*ea60*/  REDG.E.ADD.F32.FTZ.RN.STRONG.GPU desc[UR34][R60.64+0x1e00], R7 ;  /* 0x001e00073c0079a6 */ /* 0x0003e8000c12f322 */
[----:B0-----:R1:W-:Y:S02]  /*ea70*/  REDG.E.ADD.F32.FTZ.RN.STRONG.GPU desc[UR34][R62.64+0x1e00], R31 ;  /* 0x001e001f3e0079a6 */ /* 0x0013e4000c12f322 */
.L_x_8762:
[----:B------:R-:W-:Y:S05]  /*ea80*/  BSYNC.RECONVERGENT B0 ;  /* 0x0000000000007941 */ /* 0x000fea0003800200 */
.L_x_8761:
[----:B-1----:R1:W0:Y:S01]  /*ea90*/  LDS R7, [R2+0x6100] ;  /* 0x0061000002077984 */ /* 0x0022220000000800 */
[----:B------:R-:W-:Y:S04]  /*eaa0*/  BSSY.RECONVERGENT B0, `(.L_x_8763) ;  /* 0x0000004000007945 */ /* 0x000fe80003800200 */
[----:B------:R-:W-:Y:S05]  /*eab0*/  @!P5 BRA `(.L_x_8764) ;  /* 0x000000000008d947 */ /* 0x000fea0003800000 */
[----:B------:R1:W-:Y:S04]  /*eac0*/  REDG.E.ADD.F32.FTZ.RN.STRONG.GPU desc[UR34][R60.64+0x1f00], R5 ;  /* 0x001f00053c0079a6 */ /* 0x0003e8000c12f322 */
[----:B0-----:R1:W-:Y:S02]  /*ead0*/  REDG.E.ADD.F32.FTZ.RN.STRONG.GPU desc[UR34][R62.64+0x1f00], R7 ;  /* 0x001f00073e0079a6 */ /* 0x0013e4000c12f322 */
.L_x_8764:
[----:B------:R-:W-:Y:S05]  /*eae0*/  BSYNC.RECONVERGENT B0 ;  /* 0x0000000000007941 */ /* 0x000fea0003800200 */
.L_x_8763:
        /* <DEDUP_REMOVED lines=32> */
[----:B------:R-:W-:Y:S01]  /*ecf0*/  FFMA.FTZ R7, R173, R30, R16 ;  /* 0x0000001ead077223 */ /* 0x000fe20000010010 */
[----:B------:R-:W1:Y:S01]  /*ed00*/  SHFL.DOWN PT, R5, R0, 0x2, 0x1f ;  /* 0x08401f0000057f89 */ /* 0x000e6200000e0000 */
[----:B------:R-:W-:Y:S01]  /*ed10*/  BSSY.RECONVERGENT B0, `(.L_x_8765) ;  /* 0x0000033000007945 */ /* 0x000fe20003800200 */
[----:B------:R-:W-:Y:S01]  /*ed20*/  FADD.FTZ R180, R25, R180 ;  /* 0x000000b419b47221 */ /* 0x000fe20000010000 */
[----:B------:R-:W-:Y:S01]  /*ed30*/  FFMA.FTZ R136, R152, R35, R136 ;  /* 0x0000002398887223 */ /* 0x000fe20000010088 */
[----:B------:R-:W-:Y:S01]  /*ed40*/  FFMA.FTZ R137, R153, R22, R137 ;  /* 0x0000001699897223 */ /* 0x000fe20000010089 */
[----:B------:R-:W-:Y:S01]  /*ed50*/  FFMA.FTZ R138, R154, R23, R138 ;  /* 0x000000179a8a7223 */ /* 0x000fe2000001008a */
[----:B------:R-:W-:Y:S01]  /*ed60*/  FFMA.FTZ R139, R155, R26, R139 ;  /* 0x0000001a9b8b7223 */ /* 0x000fe2000001008b */
[----:B------:R-:W-:Y:S01]  /*ed70*/  FFMA.FTZ R140, R156, R27, R140 ;  /* 0x0000001b9c8c7223 */ /* 0x000fe2000001008c */
[----:B------:R-:W-:Y:S01]  /*ed80*/  FADD.FTZ R176, R9, R176 ;  /* 0x000000b009b07221 */ /* 0x000fe20000010000 */
[----:B------:R-:W-:Y:S01]  /*ed90*/  FFMA.FTZ R141, R157, R30, R141 ;  /* 0x0000001e9d8d7223 */ /* 0x000fe2000001008d */
[----:B------:R-:W-:Y:S01]  /*eda0*/  FADD.FTZ R174, R7, R174 ;  /* 0x000000ae07ae7221 */ /* 0x000fe20000010000 */
        /* <DEDUP_REMOVED lines=15> */
[----:B------:R-:W-:Y:S01]  /*eea0*/  FADD.FTZ R179, R2, R179 ;  /* 0x000000b302b37221 */ /* 0x000fe20000010000 */
[----:B------:R-:W-:Y:S01]  /*eeb0*/  FFMA.FTZ R2, R170, R23, R19 ;  /* 0x00000017aa027223 */ /* 0x000fe20000010013 */
[----:B------:R-:W1:Y:S03]  /*eec0*/  SHFL.DOWN PT, R5, R0, 0x10, 0x1f ;  /* 0x0a001f0000057f89 */ /* 0x000e6600000e0000 */
[----:B------:R-:W-:Y:S01]  /*eed0*/  FADD.FTZ R177, R2, R177 ;  /* 0x000000b102b17221 */ /* 0x000fe20000010000 */
[----:B------:R-:W-:-:S04]  /*eee0*/  FFMA.FTZ R2, R172, R27, R13 ;  /* 0x0000001bac027223 */ /* 0x000fc8000001000d */
[----:B------:R-:W-:Y:S02]  /*eef0*/  FADD.FTZ R175, R2, R175 ;  /* 0x000000af02af7221 */ /* 0x000fe40000010000 */
[----:B------:R-:W-:-:S04]  /*ef00*/  @!P2 SHF.R.U32.HI R6, RZ, 0x2, R197 ;  /* 0x00000002ff06a819 */ /* 0x000fc800000116c5 */
[----:B------:R-:W-:Y:S01]  /*ef10*/  @!P2 LOP3.LUT R6, R6, 0xf8, RZ, 0xc0, !PT ;  /* 0x000000f80606a812 */ /* 0x000fe200078ec0ff */
[----:B0-----:R-:W-:Y:S01]  /*ef20*/  FADD.FTZ R4, R3, R4 ;  /* 0x0000000403047221 */ /* 0x001fe20000010000 */
[----:B-1----:R-:W-:-:S05]  /*ef30*/  FADD.FTZ R5, R0, R5 ;  /* 0x0000000500057221 */ /* 0x002fca0000010000 */
[----:B------:R0:W-:Y:S01]  /*ef40*/  @!P2 STS.64 [R6+UR16+0x6308], R4 ;  /* 0x006308040600a988 */ /* 0x0001e20008000a10 */
[----:B------:R-:W-:Y:S06]  /*ef50*/  BAR.SYNC.DEFER_BLOCKING 0x0 ;  /* 0x0000000000007b1d */ /* 0x000fec0000010000 */
[----:B------:R-:W-:Y:S05]  /*ef60*/  @P1 BRA `(.L_x_8766) ;  /* 0x0000000000341947 */ /* 0x000fea0003800000 */
[----:B------:R-:W-:Y:S01]  /*ef70*/  UISETP.NE.AND UP0, UPT, UR24, UR49, UPT ;  /* 0x000000311800728c */ /* 0x000fe2000bf05270 */
[----:B0-----:R-:W0:Y:S01]  /*ef80*/  LDS.64 R6, [UR16+0x6310] ;  /* 0x00631010ff067984 */ /* 0x001e220008000a00 */
        /* <DEDUP_REMOVED lines=11> */
.L_x_8766:
[----:B------:R-:W-:Y:S05]  /*f040*/  BSYNC.RECONVERGENT B0 ;  /* 0x0000000000007941 */ /* 0x000fea0003800200 */
.L_x_8765:
[----:B------:R-:W-:-:S04]  /*f050*/  UIADD3 UR8, UPT, UPT, UR8, 0x1, URZ ;  /* 0x0000000108087890 */ /* 0x000fc8000fffe0ff */
[----:B------:R-:W-:-:S09]  /*f060*/  UISETP.GE.AND UP0, UPT, UR8, UR50, UPT ;  /* 0x000000320800728c */ /* 0x000fd2000bf06270 */
[----:B------:R-:W-:Y:S05]  /*f070*/  BRA.U !UP0, `(.L_x_8767) ;  /* 0xffffff6108bc7547 */ /* 0x000fea000b83ffff */
.L_x_8671:
[----:B------:R-:W5:Y:S01]  /*f080*/  LDL.LU R20, [R1+0x4] ;  /* 0x0000040001147983 */ /* 0x000f620000300800 */
[----:B------:R-:W-:Y:S01]  /*f090*/  BAR.SYNC.DEFER_BLOCKING 0x0 ;  /* 0x0000000000007b1d */ /* 0x000fe20000010000 */
[----:B------:R-:W-:Y:S02]  /*f0a0*/  F2FP.F16.F32.PACK_AB R140, R140, R141 ;  /* 0x0000008d8c8c723e */ /* 0x000fe400000000ff */
[----:B------:R-:W-:Y:S02]  /*f0b0*/  F2FP.F16.F32.PACK_AB R138, R138, R139 ;  /* 0x0000008b8a8a723e */ /* 0x000fe400000000ff */
[----:B------:R-:W-:Y:S02]  /*f0c0*/  F2FP.F16.F32.PACK_AB R136, R136, R137 ;  /* 0x000000898888723e */ /* 0x000fe400000000ff */
[----:B------:R-:W-:Y:S01]  /*f0d0*/  F2FP.F16.F32.PACK_AB R134, R134, R135 ;  /* 0x000000878686723e */ /* 0x000fe200000000ff */
[----:B------:R-:W2:Y:S01]  /*f0e0*/  LDL.LU R18, [R1] ;  /* 0x0000000001127983 */ /* 0x000ea20000300800 */
[----:B------:R-:W-:Y:S01]  /*f0f0*/  UIMAD UR10, UR24, -0x400, UR10 ;  /* 0xfffffc00180a78a4 */ /* 0x000fe2000f8e020a */
[----:B------:R-:W-:-:S02]  /*f100*/  F2FP.F16.F32.PACK_AB R132, R132, R133 ;  /* 0x000000858484723e */ /* 0x000fc400000000ff */
[----:B------:R-:W-:Y:S01]  /*f110*/  F2FP.F16.F32.PACK_AB R130, R130, R131 ;  /* 0x000000838282723e */ /* 0x000fe200000000ff */
[----:B------:R-:W3:Y:S01]  /*f120*/  LDL.LU R16, [R1+0x8] ;  /* 0x0000080001107983 */ /* 0x000ee20000300800 */
[----:B------:R-:W-:Y:S01]  /*f130*/  PRMT R95, R140, 0x7632, R95 ;  /* 0x000076328c5f7816 */ /* 0x000fe2000000005f */
[----:B------:R-:W-:Y:S01]  /*f140*/  UIADD3 UR10, UPT, UPT, UR10, 0x400, URZ ;  /* 0x000004000a0a7890 */ /* 0x000fe2000fffe0ff */
[----:B------:R-:W-:Y:S01]  /*f150*/  PRMT R0, R138, 0x7632, R0 ;  /* 0x000076328a007816 */ /* 0x000fe20000000000 */
[----:B------:R-:W1:Y:S01]  /*f160*/  S2UR UR17, SR_CTAID.X ;  /* 0x00000000001179c3 */ /* 0x000e620000002500 */
[----:B0-----:R-:W-:Y:S01]  /*f170*/  PRMT R2, R136, 0x7632, R2 ;  /* 0x0000763288027816 */ /* 0x001fe20000000002 */
[----:B------:R-:W1:Y:S01]  /*f180*/  LDCU.64 UR14, c[0x0][0x4f8] ;  /* 0x00009f00ff0e77ac */ /* 0x000e620008000a00 */
[----:B------:R-:W-:Y:S02]  /*f190*/  F2FP.F16.F32.PACK_AB R128, R128, R129 ;  /* 0x000000818080723e */ /* 0x000fe400000000ff */
[----:B------:R-:W-:Y:S01]  /*f1a0*/  F2FP.F16.F32.PACK_AB R126, R126, R127 ;  /* 0x0000007f7e7e723e */ /* 0x000fe200000000ff */
[----:B------:R-:W0:Y:S01]  /*f1b0*/  LDCU.64 UR18, c[0x0][0x500] ;  /* 0x0000a000ff1277ac */ /* 0x000e220008000a00 */
[----:B------:R4:W-:Y:S01]  /*f1c0*/  STS.U16 [R190+0x2], R95 ;  /* 0x0000025fbe007388 */ /* 0x0009e20000000400 */
[----:B------:R-:W-:-:S02]  /*f1d0*/  PRMT R3, R132, 0x7632, R3 ;  /* 0x0000763284037816 */ /* 0x000fc40000000003 */
[----:B------:R-:W-:Y:S01]  /*f1e0*/  MOV R8, UR10 ;  /* 0x0000000a00087c02 */ /* 0x000fe20008000f00 */
[----:B------:R0:W-:Y:S01]  /*f1f0*/  STS.U16 [R190+0x6], R0 ;  /* 0x00000600be007388 */ /* 0x0001e20000000400 */
[----:B------:R-:W1:Y:S01]  /*f200*/  S2UR UR10, SR_CTAID.Y ;  /* 0x00000000000a79c3 */ /* 0x000e620000002600 */
[----:B------:R-:W-:Y:S01]  /*f210*/  USHF.L.U32 UR8, UR24, 0xa, URZ ;  /* 0x0000000a18087899 */ /* 0x000fe200080006ff */
[----:B------:R-:W-:Y:S01]  /*f220*/  SHF.L.U32 R5, R197, 0x4, RZ ;  /* 0x00000004c5057819 */ /* 0x000fe200000006ff */
[----:B------:R1:W-:Y:S01]  /*f230*/  STS.U16 [R190+0xa], R2 ;  /* 0x00000a02be007388 */ /* 0x0003e20000000400 */
[----:B------:R-:W-:Y:S01]  /*f240*/  UMOV UR9, URZ ;  /* 0x000000ff00097c82 */ /* 0x000fe20008000000 */
[----:B----4-:R-:W-:Y:S01]  /*f250*/  PRMT R95, R134, 0x7632, R95 ;  /* 0x00007632865f7816 */ /* 0x010fe2000000005f */
[----:B------:R-:W-:Y:S01]  /*f260*/  UIADD3 UR8, UPT, UPT, UR8, -0x400, URZ ;  /* 0xfffffc0008087890 */ /* 0x000fe2000fffe0ff */
[----:B------:R-:W-:Y:S01]  /*f270*/  STS.U16 [R190], R140 ;  /* 0x0000008cbe007388 */ /* 0x000fe20000000400 */
[----:B------:R-:W4:Y:S01]  /*f280*/  LDCU.64 UR36, c[0x0][0x550] ;  /* 0x0000aa00ff2477ac */ /* 0x000f220008000a00 */
[----:B0-----:R-:W-:-:S02]  /*f290*/  PRMT R0, R130, 0x7632, R0 ;  /* 0x0000763282007816 */ /* 0x001fc40000000000 */
[----:B------:R0:W-:Y:S01]  /*f2a0*/  STS.U16 [R190+0xe], R95 ;  /* 0x00000e5fbe007388 */ /* 0x0001e20000000400 */
[----:B-1----:R-:W-:Y:S01]  /*f2b0*/  UIMAD.WIDE.U32 UR12, UR17, UR14, UR8 ;  /* 0x0000000e110c72a5 */ /* 0x002fe2000f8e0008 */
[----:B------:R-:W-:Y:S01]  /*f2c0*/  PRMT R2, R126, 0x7632, R2 ;  /* 0x000076327e027816 */ /* 0x000fe20000000002 */
[----:B------:R-:W-:Y:S01]  /*f2d0*/  UIADD3 UR30, UP0, UPT, UR30, -0x1000, URZ ;  /* 0xfffff0001e1e7890 */ /* 0x000fe2000ff1e0ff */
[----:B------:R-:W-:Y:S01]  /*f2e0*/  STS.U16 [R190+0x4], R138 ;  /* 0x0000048abe007388 */ /* 0x000fe20000000400 */
[----:B------:R-:W-:Y:S02]  /*f2f0*/  UIMAD UR13, UR17, UR15, UR13 ;  /* 0x0000000f110d72a4 */ /* 0x000fe4000f8e020d */
[----:B------:R-:W-:Y:S01]  /*f300*/  UIADD3.X UR31, UPT, UPT, UR31, -0x1, URZ, UP0, !UPT ;  /* 0xffffffff1f1f7890 */ /* 0x000fe200087fe4ff */
[----:B------:R-:W-:Y:S01]  /*f310*/  STS.U16 [R190+0x8], R136 ;  /* 0x00000888be007388 */ /* 0x000fe20000000400 */
[----:B------:R-:W-:Y:S01]  /*f320*/  UISETP.GT.AND UP0, UPT, UR24, 0x1, UPT ;  /* 0x000000011800788c */ /* 0x000fe2000bf04270 */
[----:B0-----:R-:W-:Y:S01]  /*f330*/  PRMT R95, R128, 0x7632, R95 ;  /* 0x00007632805f7816 */ /* 0x001fe2000000005f */
[----:B------:R-:W-:Y:S01]  /*f340*/  UIADD3 UR32, UP1, UPT, UR32, -0x1000, URZ ;  /* 0xfffff00020207890 */ /* 0x000fe2000ff3e0ff */
[----:B------:R-:W-:Y:S01]  /*f350*/  STS.U16 [R190+0xc], R134 ;  /* 0x00000c86be007388 */ /* 0x000fe20000000400 */
[----:B------:R-:W-:-:S02]  /*f360*/  UIMAD UR14, UR10, UR19, URZ ;  /* 0x000000130a0e72a4 */ /* 0x000fc4000f8e02ff */
[----:B------:R-:W-:Y:S01]  /*f370*/  UIMAD.WIDE.U32 UR12, UR10, UR18, UR12 ;  /* 0x000000120a0c72a5 */ /* 0x000fe2000f8e000c */
[----:B------:R-:W-:Y:S01]  /*f380*/  STS.U16 [R190+0x10], R132 ;  /* 0x00001084be007388 */ /* 0x000fe20000000400 */
[----:B------:R-:W-:Y:S02]  /*f390*/  UIADD3 UR25, UP2, UPT, UR25, -0x800, URZ ;  /* 0xfffff80019197890 */ /* 0x000fe4000ff5e0ff */
[----:B------:R-:W-:Y:S01]  /*f3a0*/  MOV R6, UR14 ;  /* 0x0000000e00067c02 */ /* 0x000fe20008000f00 */
[----:B------:R-:W-:Y:S01]  /*f3b0*/  STS.U16 [R190+0x12], R3 ;  /* 0x00001203be007388 */ /* 0x000fe20000000400 */
[----:B------:R-:W-:Y:S02]  /*f3c0*/  UIADD3 UR26, UP3, UPT, UR26, -0x800, URZ ;  /* 0xfffff8001a1a7890 */ /* 0x000fe4000ff7e0ff */
[----:B------:R-:W-:Y:S01]  /*f3d0*/  UIADD3 UR28, UP4, UPT, UR28, -0x800, URZ ;  /* 0xfffff8001c1c7890 */ /* 0x000fe2000ff9e0ff */
[----:B------:R-:W-:Y:S01]  /*f3e0*/  STS.U16 [R190+0x14], R130 ;  /* 0x00001482be007388 */ /* 0x000fe20000000400 */
[----:B------:R-:W0:Y:S03]  /*f3f0*/  LDCU.64 UR14, c[0x0][0x520] ;  /* 0x0000a400ff0e77ac */ /* 0x000e260008000a00 */
[----:B------:R1:W-:Y:S01]  /*f400*/  STS.U16 [R190+0x16], R0 ;  /* 0x00001600be007388 */ /* 0x0003e20000000400 */
[----:B------:R-:W-:-:S02]  /*f410*/  UIADD3.X UR33, UPT, UPT, UR33, -0x1, URZ, UP1, !UPT ;  /* 0xffffffff21217890 */ /* 0x000fc40008ffe4ff */
[----:B------:R-:W-:Y:S01]  /*f420*/  UIADD3.X UR11, UPT, UPT, UR11, -0x1, URZ, UP2, !UPT ;  /* 0xffffffff0b0b7890 */ /* 0x000fe200097fe4ff */
[----:B------:R-:W-:Y:S01]  /*f430*/  STS.U16 [R190+0x18], R128 ;  /* 0x00001880be007388 */ /* 0x000fe20000000400 */
[----:B------:R-:W-:Y:S02]  /*f440*/  UIADD3.X UR27, UPT, UPT, UR27, -0x1, URZ, UP3, !UPT ;  /* 0xffffffff1b1b7890 */ /* 0x000fe40009ffe4ff */
[----:B------:R-:W-:Y:S01]  /*f450*/  UIADD3.X UR29, UPT, UPT, UR29, -0x1, URZ, UP4, !UPT ;  /* 0xffffffff1d1d7890 */ /* 0x000fe2000a7fe4ff */
[----:B------:R-:W-:Y:S01]  /*f460*/  STS.U16 [R190+0x1a], R95 ;  /* 0x00001a5fbe007388 */ /* 0x000fe20000000400 */
[----:B-1----:R-:W-:-:S03]  /*f470*/  LOP3.LUT R0, R197, 0x1f, RZ, 0xc0, !PT ;  /* 0x0000001fc5007812 */ /* 0x002fc600078ec0ff */
[----:B------:R-:W-:Y:S01]  /*f480*/  STS.U16 [R190+0x1c], R126 ;  /* 0x00001c7ebe007388 */ /* 0x000fe20000000400 */
[----:B------:R-:W-:-:S03]  /*f490*/  LOP3.LUT R5, R0, 0x3e00, R5, 0xf8, !PT ;  /* 0x00003e0000057812 */ /* 0x000fc600078ef805 */
[----:B------:R4:W-:Y:S01]  /*f4a0*/  STS.U16 [R190+0x1e], R2 ;  /* 0x00001e02be007388 */ /* 0x0009e20000000400 */
[----:B------:R-:W-:-:S03]  /*f4b0*/  NOP ;  /* 0x0000000000007918 */ /* 0x000fc60000000000 */
[----:B------:R-:W-:Y:S01]  /*f4c0*/  LDS.U16 R11, [R250+0x80] ;  /* 0x00008000fa0b7984 */ /* 0x000fe20000000400 */
[C---:B------:R-:W-:Y:S02]  /*f4d0*/  IADD3 R3, P0, PT, R5.reuse, UR12, RZ ;  /* 0x0000000c05037c10 */ /* 0x040fe4000ff1e0ff */
[----:B------:R-:W-:Y:S01]  /*f4e0*/  LOP3.LUT R39, R5, 0x20, RZ, 0xfc, !PT ;  /* 0x0000002005277812 */ /* 0x000fe200078efcff */
[----:B------:R-:W-:Y:S01]  /*f4f0*/  LDS.U16 R13, [R249+0xc0] ;  /* 0x0000c000f90d7984 */ /* 0x000fe20000000400 */
[----:B------:R-:W-:Y:S01]  /*f500*/  IADD3.X R6, PT, PT, R6, UR13, RZ, P0, !PT ;  /* 0x0000000d06067c10 */ /* 0x000fe200087fe4ff */
[----:B------:R-:W1:Y:S01]  /*f510*/  LDCU.64 UR12, c[0x0][0x518] ;  /* 0x0000a300ff0c77ac */ /* 0x000e620008000a00 */
[----:B----4-:R-:W-:Y:S01]  /*f520*/  LEA R2, P0, R3, UR36, 0x1 ;  /* 0x0000002403027c11 */ /* 0x010fe2000f8008ff */
        /* <DEDUP_REMOVED lines=74> */
[----:B0-----:R-:W-:-:S02]  /*f9d0*/  PRMT R11, R4, 0x7632, R11 ;  /* 0x00007632040b7816 */ /* 0x001fc4000000000b */
        /* <DEDUP_REMOVED lines=24> */
[----:B--2---:R-:W-:Y:S01]  /*fb60*/  PRMT R6, R2, 0x7632, R6 ;  /* 0x0000763202067816 */ /* 0x004fe20000000006 */
[----:B------:R-:W-:Y:S01]  /*fb70*/  FADD.FTZ R183, R182, R183 ;  /* 0x000000b7b6b77221 */ /* 0x000fe20000010000 */
[----:B------:R-:W-:Y:S01]  /*fb80*/  F2FP.F16.F32.PACK_AB R2, R187, R186 ;  /* 0x000000babb02723e */ /* 0x000fe200000000ff */
[----:B------:R0:W-:Y:S01]  /*fb90*/  STS.U16 [R190+0xc], R95 ;  /* 0x00000c5fbe007388 */ /* 0x0001e20000000400 */
[----:B---3--:R-:W-:Y:S01]  /*fba0*/  PRMT R10, R4, 0x7632, R10 ;  /* 0x00007632040a7816 */ /* 0x008fe2000000000a */
        /* <DEDUP_REMOVED lines=20> */
[----:B0-----:R-:W-:Y:S01]  /*fcf0*/  IADD3 R3, P0, PT, R5, UR8, RZ ;  /* 0x0000000805037c10 */ /* 0x001fe2000ff1e0ff */
[----:B------:R-:W-:Y:S02]  /*fd00*/  UIADD3 UR8, UPT, UPT, UR24, -0x1, URZ ;  /* 0xffffffff18087890 */ /* 0x000fe4000fffe0ff */
[----:B------:R-:W-:Y:S01]  /*fd10*/  LDS.U16 R9, [R18+0x40] ;  /* 0x0000400012097984 */ /* 0x000fe20000000400 */
[----:B------:R-:W-:Y:S02]  /*fd20*/  IADD3.X R6, PT, PT, RZ, UR9, RZ, P0, !PT ;  /* 0x00000009ff067c10 */ /* 0x000fe400087fe4ff */
[C---:B-1----:R-:W-:Y:S01]  /*fd30*/  LEA R2, P3, R3.reuse, UR12, 0x1 ;  /* 0x0000000c03027c11 */ /* 0x042fe2000f8608ff */
        /* <DEDUP_REMOVED lines=54> */
.L_x_8669:
        /* <DEDUP_REMOVED lines=42> */
.L_x_8770:
[----:B------:R-:W-:Y:S05]  /*10340*/  BSYNC.RECONVERGENT B0 ;  /* 0x0000000000007941 */ /* 0x000fea0003800200 */
.L_x_8769:
        /* <DEDUP_REMOVED lines=40> */
.L_x_8772:
[----:B------:R-:W-:Y:S05]  /*105d0*/  BSYNC.RECONVERGENT B0 ;  /* 0x0000000000007941 */ /* 0x000fea0003800200 */
.L_x_8771:
        /* <DEDUP_REMOVED lines=11> */
.L_x_8773:
        /* <DEDUP_REMOVED lines=19> */
.L_x_8676:
[----:B------:R-:W-:Y:S01]  /*107c0*/  MOV R246, R244 ;  /* 0x000000f400f67202 */ /* 0x000fe20000000f00 */
[----:B------:R-:W-:Y:S01]  /*107d0*/  HFMA2 R69, -RZ, RZ, 0, 5.9604644775390625e-08 ;  /* 0x00000001ff457431 */ /* 0x000fe200000001ff */
[----:B------:R-:W-:Y:S02]  /*107e0*/  MOV R68, RZ ;  /* 0x000000ff00447202 */ /* 0x000fe40000000f00 */
[----:B------:R-:W-:-:S07]  /*107f0*/  MOV R71, 0xffffffff ;  /* 0xffffffff00477802 */ /* 0x000fce0000000f00 */
[----:B01---5:R-:W-:Y:S05]  /*10800*/  WARPSYNC.COLLECTIVE R71, `(.L_x_8774) ;  /* 0x0000000047087348 */ /* 0x023fea0003c00000 */
[----:B------:R2:W3:Y:S02]  /*10810*/  SHFL.UP P6, R248, R246, R69, R68 ;  /* 0x04000045f6f87389 */ /* 0x0004e400000c0044 */
[----:B0123-5:R-:W-:Y:S05]  /*10820*/  ENDCOLLECTIVE ;  /* 0x000000000000791b */ /* 0x02ffea0003800000 */
.L_x_8774:
[----:B------:R-:W-:Y:S02]  /*10830*/  MOV R246, R243 ;  /* 0x000000f300f67202 */ /* 0x000fe40000000f00 */
[----:B------:R-:W-:-:S07]  /*10840*/  MOV R70, R248 ;  /* 0x000000f800467202 */ /* 0x000fce0000000f00 */
[----:B------:R-:W-:Y:S05]  /*10850*/  WARPSYNC.COLLECTIVE R71, `(.L_x_8775) ;  /* 0x0000000047087348 */ /* 0x000fea0003c00000 */
[----:B------:R0:W1:Y:S02]  /*10860*/  SHFL.UP P6, R248, R246, R69, R68 ;  /* 0x04000045f6f87389 */ /* 0x00006400000c0044 */
[----:B01----:R-:W-:Y:S05]  /*10870*/  ENDCOLLECTIVE ;  /* 0x000000000000791b */ /* 0x003fea0003800000 */
.L_x_8775:
[----:B------:R-:W-:Y:S02]  /*10880*/  MOV R246, R242 ;  /* 0x000000f200f67202 */ /* 0x000fe40000000f00 */
[----:B------:R-:W-:-:S07]  /*10890*/  MOV R230, R248 ;  /* 0x000000f800e67202 */ /* 0x000fce0000000f00 */
[----:B------:R-:W-:Y:S05]  /*108a0*/  WARPSYNC.COLLECTIVE R71, `(.L_x_8776) ;  /* 0x0000000047087348 */ /* 0x000fea0003c00000 */
[----:B------:R0:W1:Y:S02]  /*108b0*/  SHFL.UP P6, R248, R246, R69, R68 ;  /* 0x04000045f6f87389 */ /* 0x00006400000c0044 */
[----:B01----:R-:W-:Y:S05]  /*108c0*/  ENDCOLLECTIVE ;  /* 0x000000000000791b */ /* 0x003fea0003800000 */
.L_x_8776:
[----:B------:R-:W-:Y:S02]  /*108d0*/  MOV R246, R245 ;  /* 0x000000f500f67202 */ /* 0x000fe40000000f00 */
[----:B------:R-:W-:-:S07]  /*108e0*/  MOV R247, R248 ;  /* 0x000000f800f77202 */ /* 0x000fce0000000f00 */
[----:B------:R-:W-:Y:S05]  /*108f0*/  WARPSYNC.COLLECTIVE R71, `(.L_x_8777) ;  /* 0x0000000047087348 */ /* 0x000fea0003c00000 */
[----:B------:R0:W1:Y:S02]  /*10900*/  SHFL.UP P6, R248, R246, R69, R68 ;  /* 0x04000045f6f87389 */ /* 0x00006400000c0044 */
[----:B01----:R-:W-:Y:S05]  /*10910*/  ENDCOLLECTIVE ;  /* 0x000000000000791b */ /* 0x003fea0003800000 */
.L_x_8777:
        /* <DEDUP_REMOVED lines=17> */
.L_x_8778:
[----:B------:R-:W-:Y:S02]  /*10a30*/  MOV R246, R243 ;  /* 0x000000f300f67202 */ /* 0x000fe40000000f00 */
[----:B------:R-:W-:-:S07]  /*10a40*/  MOV R70, R248 ;  /* 0x000000f800467202 */ /* 0x000fce0000000f00 */
[----:B------:R-:W-:Y:S05]  /*10a50*/  WARPSYNC.COLLECTIVE R71, `(.L_x_8779) ;  /* 0x0000000047087348 */ /* 0x000fea0003c00000 */
[----:B------:R0:W1:Y:S02]  /*10a60*/  SHFL.UP P6, R248, R246, R69, R68 ;  /* 0x04000045f6f87389 */ /* 0x00006400000c0044 */
[----:B01----:R-:W-:Y:S05]  /*10a70*/  ENDCOLLECTIVE ;  /* 0x000000000000791b */ /* 0x003fea0003800000 */
.L_x_8779:
[----:B------:R-:W-:Y:S02]  /*10a80*/  MOV R246, R242 ;  /* 0x000000f200f67202 */ /* 0x000fe40000000f00 */
[----:B------:R-:W-:-:S07]  /*10a90*/  MOV R230, R248 ;  /* 0x000000f800e67202 */ /* 0x000fce0000000f00 */
[----:B------:R-:W-:Y:S05]  /*10aa0*/  WARPSYNC.COLLECTIVE R71, `(.L_x_8780) ;  /* 0x0000000047087348 */ /* 0x000fea0003c00000 */
[----:B------:R0:W1:Y:S02]  /*10ab0*/  SHFL.UP P6, R248, R246, R69, R68 ;  /* 0x04000045f6f87389 */ /* 0x00006400000c0044 */
[----:B01----:R-:W-:Y:S05]  /*10ac0*/  ENDCOLLECTIVE ;  /* 0x000000000000791b */ /* 0x003fea0003800000 */
.L_x_8780:
[----:B------:R-:W-:Y:S02]  /*10ad0*/  MOV R246, R245 ;  /* 0x000000f500f67202 */ /* 0x000fe40000000f00 */
[----:B------:R-:W-:-:S07]  /*10ae0*/  MOV R247, R248 ;  /* 0x000000f800f77202 */ /* 0x000fce0000000f00 */
[----:B------:R-:W-:Y:S05]  /*10af0*/  WARPSYNC.COLLECTIVE R71, `(.L_x_8781) ;  /* 0x0000000047087348 */ /* 0x000fea0003c00000 */
[----:B------:R0:W1:Y:S02]  /*10b00*/  SHFL.UP P6, R248, R246, R69, R68 ;  /* 0x04000045f6f87389 */ /* 0x00006400000c0044 */
[----:B01----:R-:W-:Y:S05]  /*10b10*/  ENDCOLLECTIVE ;  /* 0x000000000000791b */ /* 0x003fea0003800000 */
.L_x_8781:
        /* <DEDUP_REMOVED lines=17> */
.L_x_8782:
[----:B------:R-:W-:Y:S02]  /*10c30*/  MOV R246, R243 ;  /* 0x000000f300f67202 */ /* 0x000fe40000000f00 */
[----:B------:R-:W-:-:S07]  /*10c40*/  MOV R70, R248 ;  /* 0x000000f800467202 */ /* 0x000fce0000000f00 */
[----:B------:R-:W-:Y:S05]  /*10c50*/  WARPSYNC.COLLECTIVE R71, `(.L_x_8783) ;  /* 0x0000000047087348 */ /* 0x000fea0003c00000 */
[----:B------:R0:W1:Y:S02]  /*10c60*/  SHFL.UP P6, R248, R246, R69, R68 ;  /* 0x04000045f6f87389 */ /* 0x00006400000c0044 */
[----:B01----:R-:W-:Y:S05]  /*10c70*/  ENDCOLLECTIVE ;  /* 0x000000000000791b */ /* 0x003fea0003800000 */
.L_x_8783:
[----:B------:R-:W-:Y:S02]  /*10c80*/  MOV R246, R242 ;  /* 0x000000f200f67202 */ /* 0x000fe40000000f00 */
[----:B------:R-:W-:-:S07]  /*10c90*/  MOV R230, R248 ;  /* 0x000000f800e67202 */ /* 0x000fce0000000f00 */
[----:B------:R-:W-:Y:S05]  /*10ca0*/  WARPSYNC.COLLECTIVE R71, `(.L_x_8784) ;  /* 0x0000000047087348 */ /* 0x000fea0003c00000 */
[----:B------:R0:W1:Y:S02]  /*10cb0*/  SHFL.UP P6, R248, R246, R69, R68 ;  /* 0x04000045f6f87389 */ /* 0x00006400000c0044 */
[----:B01----:R-:W-:Y:S05]  /*10cc0*/  ENDCOLLECTIVE ;  /* 0x000000000000791b */ /* 0x003fea0003800000 */
.L_x_8784:
[----:B------:R-:W-:Y:S02]  /*10cd0*/  MOV R246, R245 ;  /* 0x000000f500f67202 */ /* 0x000fe40000000f00 */
[----:B------:R-:W-:-:S07]  /*10ce0*/  MOV R247, R248 ;  /* 0x000000f800f77202 */ /* 0x000fce0000000f00 */
[----:B------:R-:W-:Y:S05]  /*10cf0*/  WARPSYNC.COLLECTIVE R71, `(.L_x_8785) ;  /* 0x0000000047087348 */ /* 0x000fea0003c00000 */
[----:B------:R0:W1:Y:S02]  /*10d00*/  SHFL.UP P6, R248, R246, R69, R68 ;  /* 0x04000045f6f87389 */ /* 0x00006400000c0044 */
[----:B01----:R-:W-:Y:S05]  /*10d10*/  ENDCOLLECTIVE ;  /* 0x000000000000791b */ /* 0x003fea0003800000 */
.L_x_8785:
        /* <DEDUP_REMOVED lines=17> */
.L_x_8786:
[----:B------:R-:W-:Y:S02]  /*10e30*/  MOV R246, R243 ;  /* 0x000000f300f67202 */ /* 0x000fe40000000f00 */
[----:B------:R-:W-:-:S07]  /*10e40*/  MOV R70, R248 ;  /* 0x000000f800467202 */ /* 0x000fce0000000f00 */
[----:B------:R-:W-:Y:S05]  /*10e50*/  WARPSYNC.COLLECTIVE R71, `(.L_x_8787) ;  /* 0x0000000047087348 */ /* 0x000fea0003c00000 */
[----:B------:R0:W1:Y:S02]  /*10e60*/  SHFL.UP P6, R248, R246, R69, R68 ;  /* 0x04000045f6f87389 */ /* 0x00006400000c0044 */
[----:B01----:R-:W-:Y:S05]  /*10e70*/  ENDCOLLECTIVE ;  /* 0x000000000000791b */ /* 0x003fea0003800000 */
.L_x_8787:
[----:B------:R-:W-:Y:S02]  /*10e80*/  MOV R246, R242 ;  /* 0x000000f200f67202 */ /* 0x000fe40000000f00 */
[----:B------:R-:W-:-:S07]  /*10e90*/  MOV R230, R248 ;  /* 0x000000f800e67202 */ /* 0x000fce0000000f00 */
[----:B------:R-:W-:Y:S05]  /*10ea0*/  WARPSYNC.COLLECTIVE R71, `(.L_x_8788) ;  /* 0x0000000047087348 */ /* 0x000fea0003c00000 */
[----:B------:R0:W1:Y:S02]  /*10eb0*/  SHFL.UP P6, R248, R246, R69, R68 ;  /* 0x04000045f6f87389 */ /* 0x00006400000c0044 */
[----:B01----:R-:W-:Y:S05]  /*10ec0*/  ENDCOLLECTIVE ;  /* 0x000000000000791b */ /* 0x003fea0003800000 */
.L_x_8788:
[----:B------:R-:W-:Y:S02]  /*10ed0*/  MOV R246, R245 ;  /* 0x000000f500f67202 */ /* 0x000fe40000000f00 */
[----:B------:R-:W-:-:S07]  /*10ee0*/  MOV R247, R248 ;  /* 0x000000f800f77202 */ /* 0x000fce0000000f00 */
[----:B------:R-:W-:Y:S05]  /*10ef0*/  WARPSYNC.COLLECTIVE R71, `(.L_x_8789) ;  /* 0x0000000047087348 */ /* 0x000fea0003c00000 */
[----:B------:R0:W1:Y:S02]  /*10f00*/  SHFL.UP P6, R248, R246, R69, R68 ;  /* 0x04000045f6f87389 */ /* 0x00006400000c0044 */
[----:B01----:R-:W-:Y:S05]  /*10f10*/  ENDCOLLECTIVE ;  /* 0x000000000000791b */ /* 0x003fea0003800000 */
.L_x_8789:
        /* <DEDUP_REMOVED lines=17> */
.L_x_8790:
[----:B------:R-:W-:Y:S02]  /*11030*/  MOV R246, R243 ;  /* 0x000000f300f67202 */ /* 0x000fe40000000f00 */
[----:B------:R-:W-:-:S07]  /*11040*/  MOV R70, R248 ;  /* 0x000000f800467202 */ /* 0x000fce0000000f00 */
[----:B------:R-:W-:Y:S05]  /*11050*/  WARPSYNC.COLLECTIVE R71, `(.L_x_8791) ;  /* 0x0000000047087348 */ /* 0x000fea0003c00000 */
[----:B------:R0:W1:Y:S02]  /*11060*/  SHFL.UP P6, R248, R246, R69, R68 ;  /* 0x04000045f6f87389 */ /* 0x00006400000c0044 */
[----:B01----:R-:W-:Y:S05]  /*11070*/  ENDCOLLECTIVE ;  /* 0x000000000000791b */ /* 0x003fea0003800000 */
.L_x_8791:
[----:B------:R-:W-:Y:S02]  /*11080*/  MOV R246, R242 ;  /* 0x000000f200f67202 */ /* 0x000fe40000000f00 */
[----:B------:R-:W-:-:S07]  /*11090*/  MOV R230, R248 ;  /* 0x000000f800e67202 */ /* 0x000fce0000000f00 */
[----:B------:R-:W-:Y:S05]  /*110a0*/  WARPSYNC.COLLECTIVE R71, `(.L_x_8792) ;  /* 0x0000000047087348 */ /* 0x000fea0003c00000 */
[----:B------:R0:W1:Y:S02]  /*110b0*/  SHFL.UP P6, R248, R246, R69, R68 ;  /* 0x04000045f6f87389 */ /* 0x00006400000c0044 */
[----:B01----:R-:W-:Y:S05]  /*110c0*/  ENDCOLLECTIVE ;  /* 0x000000000000791b */ /* 0x003fea0003800000 */
.L_x_8792:
[----:B------:R-:W-:Y:S02]  /*110d0*/  MOV R246, R245 ;  /* 0x000000f500f67202 */ /* 0x000fe40000000f00 */
[----:B------:R-:W-:-:S07]  /*110e0*/  MOV R247, R248 ;  /* 0x000000f800f77202 */ /* 0x000fce0000000f00 */
[----:B------:R-:W-:Y:S05]  /*110f0*/  WARPSYNC.COLLECTIVE R71, `(.L_x_8793) ;  /* 0x0000000047087348 */ /* 0x000fea0003c00000 */
[----:B------:R0:W1:Y:S02]  /*11100*/  SHFL.UP P6, R248, R246, R69, R68 ;  /* 0x04000045f6f87389 */ /* 0x00006400000c0044 */
[----:B01----:R-:W-:Y:S05]  /*11110*/  ENDCOLLECTIVE ;  /* 0x000000000000791b */ /* 0x003fea0003800000 */
.L_x_8793:
[----:B------:R-:W-:Y:S01]  /*11120*/  MOV R68, R248 ;  /* 0x000000f800447202 */ /* 0x000fe20000000f00 */
[----:B------:R-:W-:Y:S06]  /*11130*/  BRA `(.L_x_8794) ;  /* 0xffffff8000787947 */ /* 0x000fec000383ffff */
.L_x_8677:
        /* <DEDUP_REMOVED lines=8> */
.L_x_8796:
[----:B------:R-:W-:Y:S05]  /*111c0*/  BSYNC B0 ;  /* 0x0000000000007941 */ /* 0x000fea0003800000 */
.L_x_8795:
[----:B------:R-:W-:Y:S05]  /*111d0*/  BRA `(.L_x_8797) ;  /* 0xffffff8000847947 */ /* 0x000fea000383ffff */
.L_x_8678:
        /* <DEDUP_REMOVED lines=8> */
.L_x_8799:
[----:B------:R-:W-:Y:S05]  /*11260*/  BSYNC B0 ;  /* 0x0000000000007941 */ /* 0x000fea0003800000 */
.L_x_8798:
[----:B------:R-:W-:Y:S05]  /*11270*/  BRA `(.L_x_8800) ;  /* 0xffffff8000647947 */ /* 0x000fea000383ffff */
.L_x_8679:
        /* <DEDUP_REMOVED lines=8> */
.L_x_8802:
[----:B------:R-:W-:Y:S05]  /*11300*/  BSYNC B0 ;  /* 0x0000000000007941 */ /* 0x000fea0003800000 */
.L_x_8801:
[----:B------:R-:W-:Y:S05]  /*11310*/  BRA `(.L_x_8803) ;  /* 0xffffff8000447947 */ /* 0x000fea000383ffff */
.L_x_8680:
        /* <DEDUP_REMOVED lines=8> */
.L_x_8805:
[----:B------:R-:W-:Y:S05]  /*113a0*/  BSYNC B0 ;  /* 0x0000000000007941 */ /* 0x000fea0003800000 */
.L_x_8804:
[----:B------:R-:W-:Y:S05]  /*113b0*/  BRA `(.L_x_8806) ;  /* 0xffffff8000247947 */ /* 0x000fea000383ffff */
.L_x_8681:
        /* <DEDUP_REMOVED lines=8> */
.L_x_8808:
[----:B------:R-:W-:Y:S05]  /*11440*/  BSYNC B0 ;  /* 0x0000000000007941 */ /* 0x000fea0003800000 */
.L_x_8807:
        /* <DEDUP_REMOVED lines=9> */
.L_x_8809:
[----:B------:R-:W-:Y:S02]  /*114e0*/  MOV R246, R242 ;  /* 0x000000f200f67202 */ /* 0x000fe40000000f00 */
[----:B------:R-:W-:-:S07]  /*114f0*/  MOV R243, R248 ;  /* 0x000000f800f37202 */ /* 0x000fce0000000f00 */
[----:B------:R-:W-:Y:S05]  /*11500*/  WARPSYNC.COLLECTIVE R71, `(.L_x_8810) ;  /* 0x0000000047087348 */ /* 0x000fea0003c00000 */
[----:B------:R0:W1:Y:S02]  /*11510*/  SHFL.UP P6, R248, R246, R69, R68 ;  /* 0x04000045f6f87389 */ /* 0x00006400000c0044 */
[----:B01----:R-:W-:Y:S05]  /*11520*/  ENDCOLLECTIVE ;  /* 0x000000000000791b */ /* 0x003fea0003800000 */
.L_x_8810:
[----:B------:R-:W-:Y:S02]  /*11530*/  MOV R246, R245 ;  /* 0x000000f500f67202 */ /* 0x000fe40000000f00 */
[----:B------:R-:W-:-:S07]  /*11540*/  MOV R242, R248 ;  /* 0x000000f800f27202 */ /* 0x000fce0000000f00 */
[----:B------:R-:W-:Y:S05]  /*11550*/  WARPSYNC.COLLECTIVE R71, `(.L_x_8811) ;  /* 0x0000000047087348 */ /* 0x000fea0003c00000 */
[----:B------:R0:W1:Y:S02]  /*11560*/  SHFL.UP P6, R248, R246, R69, R68 ;  /* 0x04000045f6f87389 */ /* 0x00006400000c0044 */
[----:B01----:R-:W-:Y:S05]  /*11570*/  ENDCOLLECTIVE ;  /* 0x000000000000791b */ /* 0x003fea0003800000 */
.L_x_8811:
[----:B------:R-:W-:Y:S01]  /*11580*/  HFMA2 R69, -RZ, RZ, 0, 0 ;  /* 0x00000000ff457431 */ /* 0x000fe200000001ff */
[----:B------:R-:W-:-:S07]  /*11590*/  MOV R68, 0x1f ;  /* 0x0000001f00447802 */ /* 0x000fce0000000f00 */
[----:B------:R-:W-:Y:S05]  /*115a0*/  WARPSYNC.COLLECTIVE R71, `(.L_x_8812) ;  /* 0x0000000047087348 */ /* 0x000fea0003c00000 */
[----:B------:R0:W1:Y:S02]  /*115b0*/  SHFL.IDX P3, R230, R70, R69, R68 ;  /* 0x0000004546e67389 */ /* 0x0000640000060044 */
[----:B01----:R-:W-:Y:S05]  /*115c0*/  ENDCOLLECTIVE ;  /* 0x000000000000791b */ /* 0x003fea0003800000 */
.L_x_8812:
[----:B------:R-:W-:Y:S02]  /*115d0*/  MOV R245, R248 ;  /* 0x000000f800f57202 */ /* 0x000fe40000000f00 */
[----:B------:R-:W-:Y:S02]  /*115e0*/  MOV R70, R61 ;  /* 0x0000003d00467202 */ /* 0x000fe40000000f00 */
[----:B------:R-:W-:-:S07]  /*115f0*/  MOV R60, R230 ;  /* 0x000000e6003c7202 */ /* 0x000fce0000000f00 */
[----:B------:R-:W-:Y:S05]  /*11600*/  WARPSYNC.COLLECTIVE R71, `(.L_x_8813) ;  /* 0x0000000047087348 */ /* 0x000fea0003c00000 */
[----:B------:R0:W1:Y:S02]  /*11610*/  SHFL.IDX P3, R230, R70, R69, R68 ;  /* 0x0000004546e67389 */ /* 0x0000640000060044 */
[----:B01----:R-:W-:Y:S05]  /*11620*/  ENDCOLLECTIVE ;  /* 0x000000000000791b */ /* 0x003fea0003800000 */
.L_x_8813:
[----:B------:R-:W-:Y:S02]  /*11630*/  MOV R70, R62 ;  /* 0x0000003e00467202 */ /* 0x000fe40000000f00 */
[----:B------:R-:W-:-:S07]  /*11640*/  MOV R61, R230 ;  /* 0x000000e6003d7202 */ /* 0x000fce0000000f00 */
[----:B------:R-:W-:Y:S05]  /*11650*/  WARPSYNC.COLLECTIVE R71, `(.L_x_8814) ;  /* 0x0000000047087348 */ /* 0x000fea0003c00000 */
[----:B------:R0:W1:Y:S02]  /*11660*/  SHFL.IDX P3, R230, R70, R69, R68 ;  /* 0x0000004546e67389 */ /* 0x0000640000060044 */
[----:B01----:R-:W-:Y:S05]  /*11670*/  ENDCOLLECTIVE ;  /* 0x000000000000791b */ /* 0x003fea0003800000 */
.L_x_8814:
[----:B------:R-:W-:Y:S02]  /*11680*/  MOV R70, R63 ;  /* 0x0000003f00467202 */ /* 0x000fe40000000f00 */
[----:B------:R-:W-:-:S07]  /*11690*/  MOV R62, R230 ;  /* 0x000000e6003e7202 */ /* 0x000fce0000000f00 */
[----:B------:R-:W-:Y:S05]  /*116a0*/  WARPSYNC.COLLECTIVE R71, `(.L_x_8815) ;  /* 0x0000000047087348 */ /* 0x000fea0003c00000 */
[----:B------:R0:W1:Y:S02]  /*116b0*/  SHFL.IDX P3, R230, R70, R69, R68 ;  /* 0x0000004546e67389 */ /* 0x0000640000060044 */
[----:B01----:R-:W-:Y:S05]  /*116c0*/  ENDCOLLECTIVE ;  /* 0x000000000000791b */ /* 0x003fea0003800000 */
.L_x_8815:
[----:B------:R-:W-:Y:S01]  /*116d0*/  MOV R63, R230 ;  /* 0x000000e6003f7202 */ /* 0x000fe20000000f00 */
[----:B------:R-:W-:Y:S06]  /*116e0*/  BRA `(.L_x_8816) ;  /* 0xffffff7c00807947 */ /* 0x000fec000383ffff */
.L_x_8683:
[----:B------:R-:W-:Y:S01]  /*116f0*/  MOV R252, R245 ;  /* 0x000000f500fc7202 */ /* 0x000fe20000000f00 */
[----:B------:R-:W-:Y:S01]  /*11700*/  HFMA2 R251, -RZ, RZ, 0, 5.9604644775390625e-08 ;  /* 0x00000001fffb7431 */ /* 0x000fe200000001ff */
[----:B------:R-:W-:Y:S02]  /*11710*/  MOV R230, 0x1f ;  /* 0x0000001f00e67802 */ /* 0x000fe40000000f00 */
[----:B------:R-:W-:-:S07]  /*11720*/  MOV R71, 0xffffffff ;  /* 0xffffffff00477802 */ /* 0x000fce0000000f00 */
[----:B------:R-:W-:Y:S05]  /*11730*/  WARPSYNC.COLLECTIVE R71, `(.L_x_8817) ;  /* 0x0000000047087348 */ /* 0x000fea0003c00000 */
[----:B------:R0:W1:Y:S02]  /*11740*/  SHFL.DOWN P1, R68, R252, R251, R230 ;  /* 0x080000fbfc447389 */ /* 0x00006400000200e6 */
[----:B01----:R-:W-:Y:S05]  /*11750*/  ENDCOLLECTIVE ;  /* 0x000000000000791b */ /* 0x003fea0003800000 */
.L_x_8817:
[----:B------:R-:W-:Y:S02]  /*11760*/  MOV R252, R246 ;  /* 0x000000f600fc7202 */ /* 0x000fe40000000f00 */
[----:B------:R-:W-:-:S07]  /*11770*/  MOV R69, R68 ;  /* 0x0000004400457202 */ /* 0x000fce0000000f00 */
[----:B------:R-:W-:Y:S05]  /*11780*/  WARPSYNC.COLLECTIVE R71, `(.L_x_8818) ;  /* 0x0000000047087348 */ /* 0x000fea0003c00000 */
[----:B------:R0:W1:Y:S02]  /*11790*/  SHFL.DOWN P1, R68, R252, R251, R230 ;  /* 0x080000fbfc447389 */ /* 0x00006400000200e6 */
[----:B01----:R-:W-:Y:S05]  /*117a0*/  ENDCOLLECTIVE ;  /* 0x000000000000791b */ /* 0x003fea0003800000 */
.L_x_8818:
[----:B------:R-:W-:Y:S02]  /*117b0*/  MOV R252, R247 ;  /* 0x000000f700fc7202 */ /* 0x000fe40000000f00 */
[----:B------:R-:W-:-:S07]  /*117c0*/  MOV R70, R68 ;  /* 0x0000004400467202 */ /* 0x000fce0000000f00 */
[----:B------:R-:W-:Y:S05]  /*117d0*/  WARPSYNC.COLLECTIVE R71, `(.L_x_8819) ;  /* 0x0000000047087348 */ /* 0x000fea0003c00000 */
[----:B------:R0:W1:Y:S02]  /*117e0*/  SHFL.DOWN P1, R68, R252, R251, R230 ;  /* 0x080000fbfc447389 */ /* 0x00006400000200e6 */
[----:B01----:R-:W-:Y:S05]  /*117f0*/  ENDCOLLECTIVE ;  /* 0x000000000000791b */ /* 0x003fea0003800000 */
.L_x_8819:
[----:B------:R-:W-:Y:S02]  /*11800*/  MOV R252, R248 ;  /* 0x000000f800fc7202 */ /* 0x000fe40000000f00 */
[----:B------:R-:W-:-:S07]  /*11810*/  MOV R123, R68 ;  /* 0x00000044007b7202 */ /* 0x000fce0000000f00 */
[----:B------:R-:W-:Y:S05]  /*11820*/  WARPSYNC.COLLECTIVE R71, `(.L_x_8820) ;  /* 0x0000000047087348 */ /* 0x000fea0003c00000 */
[----:B------:R0:W1:Y:S02]  /*11830*/  SHFL.DOWN P1, R68, R252, R251, R230 ;  /* 0x080000fbfc447389 */ /* 0x00006400000200e6 */
[----:B01----:R-:W-:Y:S05]  /*11840*/  ENDCOLLECTIVE ;  /* 0x000000000000791b */ /* 0x003fea0003800000 */
.L_x_8820:
[----:B------:R-:W-:Y:S05]  /*11850*/  BRA `(.L_x_8821) ;  /* 0xffffff8c00f07947 */ /* 0x000fea000383ffff */
.L_x_8686:
        /* <DEDUP_REMOVED lines=8> */
.L_x_8823:
[----:B------:R-:W-:Y:S05]  /*118e0*/  BSYNC B0 ;  /* 0x0000000000007941 */ /* 0x000fea0003800000 */
.L_x_8822:
        /* <DEDUP_REMOVED lines=8> */
.L_x_8824:
[----:B------:R-:W-:Y:S02]  /*11970*/  MOV R252, R247 ;  /* 0x000000f700fc7202 */ /* 0x000fe40000000f00 */
[----:B------:R-:W-:-:S07]  /*11980*/  MOV R70, R68 ;  /* 0x0000004400467202 */ /* 0x000fce0000000f00 */
[----:B------:R-:W-:Y:S05]  /*11990*/  WARPSYNC.COLLECTIVE R71, `(.L_x_8825) ;  /* 0x0000000047087348 */ /* 0x000fea0003c00000 */
[----:B------:R0:W1:Y:S02]  /*119a0*/  SHFL.DOWN P1, R68, R252, R251, R230 ;  /* 0x080000fbfc447389 */ /* 0x00006400000200e6 */
[----:B01----:R-:W-:Y:S05]  /*119b0*/  ENDCOLLECTIVE ;  /* 0x000000000000791b */ /* 0x003fea0003800000 */
.L_x_8825:
[----:B------:R-:W-:Y:S02]  /*119c0*/  MOV R252, R248 ;  /* 0x000000f800fc7202 */ /* 0x000fe40000000f00 */
[----:B------:R-:W-:-:S07]  /*119d0*/  MOV R123, R68 ;  /* 0x00000044007b7202 */ /* 0x000fce0000000f00 */
[----:B------:R-:W-:Y:S05]  /*119e0*/  WARPSYNC.COLLECTIVE R71, `(.L_x_8826) ;  /* 0x0000000047087348 */ /* 0x000fea0003c00000 */
[----:B------:R0:W1:Y:S02]  /*119f0*/  SHFL.DOWN P1, R68, R252, R251, R230 ;  /* 0x080000fbfc447389 */ /* 0x00006400000200e6 */
[----:B01----:R-:W-:Y:S05]  /*11a00*/  ENDCOLLECTIVE ;  /* 0x000000000000791b */ /* 0x003fea0003800000 */
.L_x_8826:
[----:B------:R-:W-:Y:S01]  /*11a10*/  MOV R71, R68 ;  /* 0x0000004400477202 */ /* 0x000fe20000000f00 */
[----:B------:R-:W-:Y:S06]  /*11a20*/  BRA `(.L_x_8827) ;  /* 0xffffff8c00d07947 */ /* 0x000fec000383ffff */
.L_x_8689:
        /* <DEDUP_REMOVED lines=8> */
.L_x_8829:
[----:B------:R-:W-:Y:S05]  /*11ab0*/  BSYNC B0 ;  /* 0x0000000000007941 */ /* 0x000fea0003800000 */
.L_x_8828:
        /* <DEDUP_REMOVED lines=8> */
.L_x_8830:
[----:B------:R-:W-:Y:S02]  /*11b40*/  MOV R252, R247 ;  /* 0x000000f700fc7202 */ /* 0x000fe40000000f00 */
[----:B------:R-:W-:-:S07]  /*11b50*/  MOV R70, R68 ;  /* 0x0000004400467202 */ /* 0x000fce0000000f00 */
[----:B------:R-:W-:Y:S05]  /*11b60*/  WARPSYNC.COLLECTIVE R71, `(.L_x_8831) ;  /* 0x0000000047087348 */ /* 0x000fea0003c00000 */
[----:B------:R0:W1:Y:S02]  /*11b70*/  SHFL.DOWN P1, R68, R252, R251, R230 ;  /* 0x080000fbfc447389 */ /* 0x00006400000200e6 */
[----:B01----:R-:W-:Y:S05]  /*11b80*/  ENDCOLLECTIVE ;  /* 0x000000000000791b */ /* 0x003fea0003800000 */
.L_x_8831:
[----:B------:R-:W-:Y:S02]  /*11b90*/  MOV R252, R248 ;  /* 0x000000f800fc7202 */ /* 0x000fe40000000f00 */
[----:B------:R-:W-:-:S07]  /*11ba0*/  MOV R123, R68 ;  /* 0x00000044007b7202 */ /* 0x000fce0000000f00 */
[----:B------:R-:W-:Y:S05]  /*11bb0*/  WARPSYNC.COLLECTIVE R71, `(.L_x_8832) ;  /* 0x0000000047087348 */ /* 0x000fea0003c00000 */
[----:B------:R0:W1:Y:S02]  /*11bc0*/  SHFL.DOWN P1, R68, R252, R251, R230 ;  /* 0x080000fbfc447389 */ /* 0x00006400000200e6 */
[----:B01----:R-:W-:Y:S05]  /*11bd0*/  ENDCOLLECTIVE ;  /* 0x000000000000791b */ /* 0x003fea0003800000 */
.L_x_8832:
[----:B------:R-:W-:Y:S01]  /*11be0*/  MOV R71, R68 ;  /* 0x0000004400477202 */ /* 0x000fe20000000f00 */
[----:B------:R-:W-:Y:S06]  /*11bf0*/  BRA `(.L_x_8833) ;  /* 0xffffff8c00b07947 */ /* 0x000fec000383ffff */
.L_x_8692:
        /* <DEDUP_REMOVED lines=8> */
.L_x_8835:
[----:B------:R-:W-:Y:S05]  /*11c80*/  BSYNC B0 ;  /* 0x0000000000007941 */ /* 0x000fea0003800000 */
.L_x_8834:
        /* <DEDUP_REMOVED lines=8> */
.L_x_8836:
[----:B------:R-:W-:Y:S02]  /*11d10*/  MOV R252, R247 ;  /* 0x000000f700fc7202 */ /* 0x000fe40000000f00 */
[----:B------:R-:W-:-:S07]  /*11d20*/  MOV R70, R68 ;  /* 0x0000004400467202 */ /* 0x000fce0000000f00 */
[----:B------:R-:W-:Y:S05]  /*11d30*/  WARPSYNC.COLLECTIVE R71, `(.L_x_8837) ;  /* 0x0000000047087348 */ /* 0x000fea0003c00000 */
[----:B------:R0:W1:Y:S02]  /*11d40*/  SHFL.DOWN P1, R68, R252, R251, R230 ;  /* 0x080000fbfc447389 */ /* 0x00006400000200e6 */
[----:B01----:R-:W-:Y:S05]  /*11d50*/  ENDCOLLECTIVE ;  /* 0x000000000000791b */ /* 0x003fea0003800000 */
.L_x_8837:
[----:B------:R-:W-:Y:S02]  /*11d60*/  MOV R252, R248 ;  /* 0x000000f800fc7202 */ /* 0x000fe40000000f00 */
[----:B------:R-:W-:-:S07]  /*11d70*/  MOV R123, R68 ;  /* 0x00000044007b7202 */ /* 0x000fce0000000f00 */
[----:B------:R-:W-:Y:S05]  /*11d80*/  WARPSYNC.COLLECTIVE R71, `(.L_x_8838) ;  /* 0x0000000047087348 */ /* 0x000fea0003c00000 */
[----:B------:R0:W1:Y:S02]  /*11d90*/  SHFL.DOWN P1, R68, R252, R251, R230 ;  /* 0x080000fbfc447389 */ /* 0x00006400000200e6 */
[----:B01----:R-:W-:Y:S05]  /*11da0*/  ENDCOLLECTIVE ;  /* 0x000000000000791b */ /* 0x003fea0003800000 */
.L_x_8838:
[----:B------:R-:W-:Y:S01]  /*11db0*/  MOV R71, R68 ;  /* 0x0000004400477202 */ /* 0x000fe20000000f00 */
[----:B------:R-:W-:Y:S06]  /*11dc0*/  BRA `(.L_x_8839) ;  /* 0xffffff8c00907947 */ /* 0x000fec000383ffff */
.L_x_8695:
        /* <DEDUP_REMOVED lines=8> */
.L_x_8841:
[----:B------:R-:W-:Y:S05]  /*11e50*/  BSYNC B0 ;  /* 0x0000000000007941 */ /* 0x000fea0003800000 */
.L_x_8840:
        /* <DEDUP_REMOVED lines=8> */
.L_x_8842:
[----:B------:R-:W-:Y:S02]  /*11ee0*/  MOV R252, R247 ;  /* 0x000000f700fc7202 */ /* 0x000fe40000000f00 */
[----:B------:R-:W-:-:S07]  /*11ef0*/  MOV R70, R68 ;  /* 0x0000004400467202 */ /* 0x000fce0000000f00 */
[----:B------:R-:W-:Y:S05]  /*11f00*/  WARPSYNC.COLLECTIVE R71, `(.L_x_8843) ;  /* 0x0000000047087348 */ /* 0x000fea0003c00000 */
[----:B------:R0:W1:Y:S02]  /*11f10*/  SHFL.DOWN P1, R68, R252, R251, R230 ;  /* 0x080000fbfc447389 */ /* 0x00006400000200e6 */
[----:B01----:R-:W-:Y:S05]  /*11f20*/  ENDCOLLECTIVE ;  /* 0x000000000000791b */ /* 0x003fea0003800000 */
.L_x_8843:
[----:B------:R-:W-:Y:S02]  /*11f30*/  MOV R252, R248 ;  /* 0x000000f800fc7202 */ /* 0x000fe40000000f00 */
[----:B------:R-:W-:-:S07]  /*11f40*/  MOV R123, R68 ;  /* 0x00000044007b7202 */ /* 0x000fce0000000f00 */
[----:B------:R-:W-:Y:S05]  /*11f50*/  WARPSYNC.COLLECTIVE R71, `(.L_x_8844) ;  /* 0x0000000047087348 */ /* 0x000fea0003c00000 */
[----:B------:R0:W1:Y:S02]  /*11f60*/  SHFL.DOWN P1, R68, R252, R251, R230 ;  /* 0x080000fbfc447389 */ /* 0x00006400000200e6 */
[----:B01----:R-:W-:Y:S05]  /*11f70*/  ENDCOLLECTIVE ;  /* 0x000000000000791b */ /* 0x003fea0003800000 */
.L_x_8844:
[----:B------:R-:W-:Y:S01]  /*11f80*/  MOV R71, R68 ;  /* 0x0000004400477202 */ /* 0x000fe20000000f00 */
[----:B------:R-:W-:Y:S06]  /*11f90*/  BRA `(.L_x_8845) ;  /* 0xffffff8c00707947 */ /* 0x000fec000383ffff */
.L_x_8698:
        /* <DEDUP_REMOVED lines=8> */
.L_x_8847:
[----:B------:R-:W-:Y:S05]  /*12020*/  BSYNC B0 ;  /* 0x0000000000007941 */ /* 0x000fea0003800000 */
.L_x_8846:
        /* <DEDUP_REMOVED lines=10> */
.L_x_8848:
[----:B------:R-:W-:Y:S02]  /*120d0*/  MOV R70, R247 ;  /* 0x000000f700467202 */ /* 0x000fe40000000f00 */
[----:B------:R-:W-:-:S07]  /*120e0*/  MOV R242, R230 ;  /* 0x000000e600f27202 */ /* 0x000fce0000000f00 */
[----:B------:R-:W-:Y:S05]  /*120f0*/  WARPSYNC.COLLECTIVE R71, `(.L_x_8849) ;  /* 0x0000000047087348 */ /* 0x000fea0003c00000 */
[----:B------:R0:W1:Y:S02]  /*12100*/  SHFL.IDX P3, R230, R70, R69, R68 ;  /* 0x0000004546e67389 */ /* 0x0000640000060044 */
[----:B01----:R-:W-:Y:S05]  /*12110*/  ENDCOLLECTIVE ;  /* 0x000000000000791b */ /* 0x003fea0003800000 */
.L_x_8849:
        /* <DEDUP_REMOVED lines=15> */
.L_x_8850:
[----:B------:R-:W-:Y:S01]  /*12210*/  MOV R70, R60 ;  /* 0x0000003c00467202 */ /* 0x000fe20000000f00 */
[----:B------:R-:W-:Y:S01]  /*12220*/  FADD.FTZ R123, R230, R123 ;  /* 0x0000007be67b7221 */ /* 0x000fe20000010000 */
[----:B------:R-:W-:-:S07]  /*12230*/  MOV R230, 0x1f ;  /* 0x0000001f00e67802 */ /* 0x000fce0000000f00 */
[----:B------:R-:W-:Y:S05]  /*12240*/  WARPSYNC.COLLECTIVE R71, `(.L_x_8851) ;  /* 0x0000000047087348 */ /* 0x000fea0003c00000 */
[----:B------:R0:W1:Y:S02]  /*12250*/  SHFL.DOWN P1, R68, R252, R251, R230 ;  /* 0x080000fbfc447389 */ /* 0x00006400000200e6 */
[----:B01----:R-:W-:Y:S05]  /*12260*/  ENDCOLLECTIVE ;  /* 0x000000000000791b */ /* 0x003fea0003800000 */
.L_x_8851:
[----:B------:R-:W-:Y:S02]  /*12270*/  MOV R252, R246 ;  /* 0x000000f600fc7202 */ /* 0x000fe40000000f00 */
[----:B------:R-:W-:-:S07]  /*12280*/  MOV R245, R68 ;  /* 0x0000004400f57202 */ /* 0x000fce0000000f00 */
[----:B------:R-:W-:Y:S05]  /*12290*/  WARPSYNC.COLLECTIVE R71, `(.L_x_8852) ;  /* 0x0000000047087348 */ /* 0x000fea0003c00000 */
[----:B------:R0:W1:Y:S02]  /*122a0*/  SHFL.DOWN P1, R68, R252, R251, R230 ;  /* 0x080000fbfc447389 */ /* 0x00006400000200e6 */
[----:B01----:R-:W-:Y:S05]  /*122b0*/  ENDCOLLECTIVE ;  /* 0x000000000000791b */ /* 0x003fea0003800000 */
.L_x_8852:
[----:B------:R-:W-:Y:S02]  /*122c0*/  MOV R252, R247 ;  /* 0x000000f700fc7202 */ /* 0x000fe40000000f00 */
[----:B------:R-:W-:-:S07]  /*122d0*/  MOV R246, R68 ;  /* 0x0000004400f67202 */ /* 0x000fce0000000f00 */
[----:B------:R-:W-:Y:S05]  /*122e0*/  WARPSYNC.COLLECTIVE R71, `(.L_x_8853) ;  /* 0x0000000047087348 */ /* 0x000fea0003c00000 */
[----:B------:R0:W1:Y:S02]  /*122f0*/  SHFL.DOWN P1, R68, R252, R251, R230 ;  /* 0x080000fbfc447389 */ /* 0x00006400000200e6 */
[----:B01----:R-:W-:Y:S05]  /*12300*/  ENDCOLLECTIVE ;  /* 0x000000000000791b */ /* 0x003fea0003800000 */
.L_x_8853:
[----:B------:R-:W-:Y:S02]  /*12310*/  MOV R252, R248 ;  /* 0x000000f800fc7202 */ /* 0x000fe40000000f00 */
[----:B------:R-:W-:-:S07]  /*12320*/  MOV R247, R68 ;  /* 0x0000004400f77202 */ /* 0x000fce0000000f00 */
[----:B------:R-:W-:Y:S05]  /*12330*/  WARPSYNC.COLLECTIVE R71, `(.L_x_8854) ;  /* 0x0000000047087348 */ /* 0x000fea0003c00000 */
[----:B------:R0:W1:Y:S02]  /*12340*/  SHFL.DOWN P1, R68, R252, R251, R230 ;  /* 0x080000fbfc447389 */ /* 0x00006400000200e6 */
[----:B01----:R-:W-:Y:S05]  /*12350*/  ENDCOLLECTIVE ;  /* 0x000000000000791b */ /* 0x003fea0003800000 */
.L_x_8854:
[----:B------:R-:W-:Y:S01]  /*12360*/  MOV R248, R68 ;  /* 0x0000004400f87202 */ /* 0x000fe20000000f00 */
[----:B------:R-:W-:-:S07]  /*12370*/  HFMA2 R68, -RZ, RZ, 0, 1.847743988037109375e-06 ;  /* 0x0000001fff447431 */ /* 0x000fce00000001ff */
[----:B------:R-:W-:Y:S05]  /*12380*/  WARPSYNC.COLLECTIVE R71, `(.L_x_8855) ;  /* 0x0000000047087348 */ /* 0x000fea0003c00000 */
[----:B------:R0:W1:Y:S02]  /*12390*/  SHFL.IDX P3, R230, R70, R69, R68 ;  /* 0x0000004546e67389 */ /* 0x0000640000060044 */
[----:B01----:R-:W-:Y:S05]  /*123a0*/  ENDCOLLECTIVE ;  /* 0x000000000000791b */ /* 0x003fea0003800000 */
.L_x_8855:
[----:B------:R-:W-:Y:S02]  /*123b0*/  MOV R70, R61 ;  /* 0x0000003d00467202 */ /* 0x000fe40000000f00 */
[----:B------:R-:W-:-:S07]  /*123c0*/  MOV R60, R230 ;  /* 0x000000e6003c7202 */ /* 0x000fce0000000f00 */
[----:B------:R-:W-:Y:S05]  /*123d0*/  WARPSYNC.COLLECTIVE R71, `(.L_x_8856) ;  /* 0x0000000047087348 */ /* 0x000fea0003c00000 */
[----:B------:R0:W1:Y:S02]  /*123e0*/  SHFL.IDX P3, R230, R70, R69, R68 ;  /* 0x0000004546e67389 */ /* 0x0000640000060044 */
[----:B01----:R-:W-:Y:S05]  /*123f0*/  ENDCOLLECTIVE ;  /* 0x000000000000791b */ /* 0x003fea0003800000 */
.L_x_8856:
[----:B------:R-:W-:Y:S02]  /*12400*/  MOV R70, R62 ;  /* 0x0000003e00467202 */ /* 0x000fe40000000f00 */
[----:B------:R-:W-:-:S07]  /*12410*/  MOV R61, R230 ;  /* 0x000000e6003d7202 */ /* 0x000fce0000000f00 */
[----:B------:R-:W-:Y:S05]  /*12420*/  WARPSYNC.COLLECTIVE R71, `(.L_x_8857) ;  /* 0x0000000047087348 */ /* 0x000fea0003c00000 */
[----:B------:R0:W1:Y:S02]  /*12430*/  SHFL.IDX P3, R230, R70, R69, R68 ;  /* 0x0000004546e67389 */ /* 0x0000640000060044 */
[----:B01----:R-:W-:Y:S05]  /*12440*/  ENDCOLLECTIVE ;  /* 0x000000000000791b */ /* 0x003fea0003800000 */
.L_x_8857:
[----:B------:R-:W-:Y:S02]  /*12450*/  MOV R70, R63 ;  /* 0x0000003f00467202 */ /* 0x000fe40000000f00 */
[----:B------:R-:W-:-:S07]  /*12460*/  MOV R62, R230 ;  /* 0x000000e6003e7202 */ /* 0x000fce0000000f00 */
[----:B------:R-:W-:Y:S05]  /*12470*/  WARPSYNC.COLLECTIVE R71, `(.L_x_8858) ;  /* 0x0000000047087348 */ /* 0x000fea0003c00000 */
[----:B------:R0:W1:Y:S02]  /*12480*/  SHFL.IDX P3, R230, R70, R69, R68 ;  /* 0x0000004546e67389 */ /* 0x0000640000060044 */
[----:B01----:R-:W-:Y:S05]  /*12490*/  ENDCOLLECTIVE ;  /* 0x000000000000791b */ /* 0x003fea0003800000 */
.L_x_8858:
[----:B------:R-:W-:Y:S01]  /*124a0*/  MOV R63, R230 ;  /* 0x000000e6003f7202 */ /* 0x000fe20000000f00 */
[----:B------:R-:W-:Y:S06]  /*124b0*/  BRA `(.L_x_8859) ;  /* 0xffffff8800c47947 */ /* 0x000fec000383ffff */
.L_x_8860:
        /* <DEDUP_REMOVED lines=12> */
.L_x_18708:


//--------------------- .text._Z25selective_scan_bwd_kernelI32Selective_Scan_bwd_kernel_traitsILi64ELi16ELb0ELb1ELb1ELb1ELb0EN3c104HalfENS1_7complexIfEEEEv12SSMParamsBwd --------------------------
	.section	.text._Z25selective_scan_bwd_kernelI32Selective_Scan_bwd_kernel_traitsILi64ELi16ELb0ELb1ELb1ELb1ELb0EN3c104HalfENS1_7complexIfEEEEv12SSMParamsBwd,"ax",@progbits
	.align	128
        .global         _Z25selective_scan_bwd_kernelI32Selective_Scan_bwd_kernel_traitsILi64ELi16ELb0ELb1ELb1ELb1ELb0EN3c104HalfENS1_7complexIfEEEEv12SSMParamsBwd
        .type           _Z25selective_scan_bwd_kernelI32Selective_Scan_bwd_kernel_traitsILi64ELi16ELb0ELb1ELb1ELb1ELb0EN3c104HalfENS1_7complexIfEEEEv12SSMParamsBwd,@function
        .size           _Z25selective_scan_bwd_kernelI32Selective_Scan_bwd_kernel_traitsILi64ELi16ELb0ELb1ELb1ELb1ELb0EN3c104HalfENS1_7complexIfEEEEv12SSMParamsBwd,(.L_x_18709 - _Z25selective_scan_bwd_kernelI32Selective_Scan_bwd_kernel_traitsILi64ELi16ELb0ELb1ELb1ELb1ELb0EN3c104HalfENS1_7complexIfEEEEv12SSMParamsBwd)
        .other          _Z25selective_scan_bwd_kernelI32Selective_Scan_bwd_kernel_traitsILi64ELi16ELb0ELb1ELb1ELb1ELb0EN3c104HalfENS1_7complexIfEEEEv12SSMParamsBwd,@"STO_CUDA_ENTRY STV_DEFAULT"
_Z25selective_scan_bwd_kernelI32Selective_Scan_bwd_kernel_traitsILi64ELi16ELb0ELb1ELb1ELb1ELb0EN3c104HalfENS1_7complexIfEEEEv12SSMParamsBwd:
.text._Z25selective_scan_bwd_kernelI32Selective_Scan_bwd_kernel_traitsILi64ELi16ELb0ELb1ELb1ELb1ELb0EN3c104HalfENS1_7complexIfEEEEv12SSMParamsBwd:
        /* <DEDUP_REMOVED lines=174> */
.L_x_8991:
        /* <DEDUP_REMOVED lines=168> */
[----:B---3--:R-:W-:Y:S04]  /*1560*/  STS.U16 [R62+0x80], R10 ;  /* 0x0000800a3e007388 */ /* 0x008fe80000000400 */
[----:B------:R2:W-:Y:S04]  /*1570*/  STS.U16 [R250+0xc0], R11 ;  /* 0x0000c00bfa007388 */ /* 0x0005e80000000400 */
[----:B------:R3:W-:Y:S04]  /*1580*/  STS.U16 [R249+0x100], R12 ;  /* 0x0001000cf9007388 */ /* 0x0007e80000000400 */
[----:B------:R-:W-:Y:S04]  /*1590*/  STS.U16 [R241+0x140], R14 ;  /* 0x0001400ef1007388 */ /* 0x000fe80000000400 */
[----:B-----5:R4:W-:Y:S04]  /*15a0*/  STS.U16 [R240+0x180], R13 ;  /* 0x0001800df0007388 */ /* 0x0209e80000000400 */
        /* <DEDUP_REMOVED lines=86> */
[----:B------:R0:W-:Y:S04]  /*1b10*/  STS.U16 [R63+0x40], R8 ;  /* 0x000040083f007388 */ /* 0x0001e80000000400 */
[----:B--2---:R-:W-:Y:S04]  /*1b20*/  STS.U16 [R62+0x80], R9 ;  /* 0x000080093e007388 */ /* 0x004fe80000000400 */
[----:B------:R-:W-:Y:S04]  /*1b30*/  STS.U16 [R250+0xc0], R11 ;  /* 0x0000c00bfa007388 */ /* 0x000fe80000000400 */
[----:B---3--:R-:W-:Y:S04]  /*1b40*/  STS.U16 [R249+0x100], R10 ;  /* 0x0001000af9007388 */ /* 0x008fe80000000400 */
[----:B----4-:R-:W-:Y:S04]  /*1b50*/  STS.U16 [R241+0x140], R12 ;  /* 0x0001400cf1007388 */ /* 0x010fe80000000400 */
[----:B------:R-:W-:Y:S04]  /*1b60*/  STS.U16 [R240+0x180], R13 ;  /* 0x0001800df0007388 */ /* 0x000fe80000000400 */
[----:B------:R-:W-:Y:S04]  /*1b70*/  STS.U16 [R239+0x1c0], R14 ;  /* 0x0001c00eef007388 */ /* 0x000fe80000000400 */
[----:B-----5:R-:W-:Y:S04]  /*1b80*/  STS.U16 [R238+0x200], R15 ;  /* 0x0002000fee007388 */ /* 0x020fe80000000400 */
        /* <DEDUP_REMOVED lines=66> */
[----:B------:R1:W-:Y:S01]  /*1fb0*/  STL [R1+0x8], R64 ;  /* 0x0000084001007387 */ /* 0x0003e20000100800 */
[----:B0-----:R-:W-:-:S03]  /*1fc0*/  PRMT R2, RZ, 0x7610, R2 ;  /* 0x00007610ff027816 */ /* 0x001fc60000000002 */
[----:B------:R1:W-:Y:S04]  /*1fd0*/  STL [R1+0x4], R63 ;  /* 0x0000043f01007387 */ /* 0x0003e80000100800 */
[----:B------:R1:W-:Y:S04]  /*1fe0*/  STL [R1], R62 ;  /* 0x0000003e01007387 */ /* 0x0003e80000100800 */
[----:B------:R1:W-:Y:S01]  /*1ff0*/  STL.S16 [R1+0xc], R2 ;  /* 0x00000c0201007387 */ /* 0x0003e20000100600 */
[----:B--2---:R-:W-:-:S05]  /*2000*/  HADD2.F32 R21, -RZ, R21.H0_H0 ;  /* 0x20000015ff157230 */ /* 0x004fca0000004100 */
[----:B------:R-:W-:-:S05]  /*2010*/  FADD.FTZ R181, R21, UR6 ;  /* 0x0000000615b57e21 */ /* 0x000fca0008010000 */
[----:B------:R-:W-:Y:S01]  /*2020*/  FSETP.GTU.FTZ.AND P0, PT, R181, 20, PT ;  /* 0x41a00000b500780b */ /* 0x000fe20003f1c000 */
[----:B---3--:R-:W-:Y:S02]  /*2030*/  HADD2.F32 R23, -RZ, R23.H0_H0 ;  /* 0x20000017ff177230 */ /* 0x008fe40000004100 */
[----:B----4-:R-:W-:Y:S02]  /*2040*/  HADD2.F32 R24, -RZ, R24.H0_H0 ;  /* 0x20000018ff187230 */ /* 0x010fe40000004100 */
[----:B-----5:R-:W-:Y:S02]  /*2050*/  HADD2.F32 R25, -RZ, R25.H0_H0 ;  /* 0x20000019ff197230 */ /* 0x020fe40000004100 */
        /* <DEDUP_REMOVED lines=17> */
[----:B------:R-:W-:Y:S02]  /*2170*/  CS2R R172, SRZ ;  /* 0x0000000000ac7805 */ /* 0x000fe4000001ff00 */
[----:B------:R-:W-:Y:S01]  /*2180*/  FSETP.GTU.FTZ.AND P3, PT, R178, 20, PT ;  /* 0x41a00000b200780b */ /* 0x000fe20003f7c000 */
[----:B------:R-:W-:Y:S01]  /*2190*/  FADD.FTZ R171, R28, UR6 ;  /* 0x000000061cab7e21 */ /* 0x000fe20008010000 */
[----:B------:R-:W-:Y:S02]  /*21a0*/  FSETP.GTU.FTZ.AND P4, PT, R177, 20, PT ;  /* 0x41a00000b100780b */ /* 0x000fe40003f9c000 */
[----:B------:R-:W-:Y:S01]  /*21b0*/  FSETP.GTU.FTZ.AND P5, PT, R176, 20, PT ;  /* 0x41a00000b000780b */ /* 0x000fe20003fbc000 */
        /* <DEDUP_REMOVED lines=64> */
.L_x_8863:
[----:B------:R-:W-:Y:S05]  /*25c0*/  BSYNC.RECONVERGENT B0 ;  /* 0x0000000000007941 */ /* 0x000fea0003800200 */
.L_x_8862:
        /* <DEDUP_REMOVED lines=38> */
.L_x_8865:
[----:B------:R-:W-:Y:S05]  /*2830*/  BSYNC.RECONVERGENT B0 ;  /* 0x0000000000007941 */ /* 0x000fea0003800200 */
.L_x_8864:
        /* <DEDUP_REMOVED lines=39> */
.L_x_8867:
[----:B------:R-:W-:Y:S05]  /*2ab0*/  BSYNC.RECONVERGENT B0 ;  /* 0x0000000000007941 */ /* 0x000fea0003800200 */
.L_x_8866:
        /* <DEDUP_REMOVED lines=39> */
.L_x_8869:
[----:B------:R-:W-:Y:S05]  /*2d30*/  BSYNC.RECONVERGENT B0 ;  /* 0x0000000000007941 */ /* 0x000fea0003800200 */
.L_x_8868:
        /* <DEDUP_REMOVED lines=39> */
.L_x_8871:
[----:B------:R-:W-:Y:S05]  /*2fb0*/  BSYNC.RECONVERGENT B0 ;  /* 0x0000000000007941 */ /* 0x000fea0003800200 */
.L_x_8870:
        /* <DEDUP_REMOVED lines=39> */
.L_x_8873:
[----:B------:R-:W-:Y:S05]  /*3230*/  BSYNC.RECONVERGENT B0 ;  /* 0x0000000000007941 */ /* 0x000fea0003800200 */
.L_x_8872:
        /* <DEDUP_REMOVED lines=40> */
.L_x_8875:
[----:B------:R-:W-:Y:S05]  /*34c0*/  BSYNC.RECONVERGENT B0 ;  /* 0x0000000000007941 */ /* 0x000fea0003800200 */
.L_x_8874:
[----:B------:R-:W-:Y:S02]  /*34d0*/  HADD2.F32 R6, -RZ, R17.H0_H0 ;  /* 0x20000011ff067230 */ /* 0x000fe40000004100 */
[----:B-1----:R-:W-:Y:S01]  /*34e0*/  FFMA.FTZ R17, R19, R164, R22 ;  /* 0x000000a413117223 */ /* 0x002fe20000010016 */
        /* <DEDUP_REMOVED lines=37> */
.L_x_8877:
[----:B------:R-:W-:Y:S05]  /*3740*/  BSYNC.RECONVERGENT B0 ;  /* 0x0000000000007941 */ /* 0x000fea0003800200 */
.L_x_8876:
        /* <DEDUP_REMOVED lines=39> */
.L_x_8879:
[----:B------:R-:W-:Y:S05]  /*39c0*/  BSYNC.RECONVERGENT B0 ;  /* 0x0000000000007941 */ /* 0x000fea0003800200 */
.L_x_8878:
        /* <DEDUP_REMOVED lines=39> */
.L_x_8881:
[----:B------:R-:W-:Y:S05]  /*3c40*/  BSYNC.RECONVERGENT B0 ;  /* 0x0000000000007941 */ /* 0x000fea0003800200 */
.L_x_8880:
        /* <DEDUP_REMOVED lines=44> */
.L_x_8883:
[----:B------:R-:W-:Y:S05]  /*3f10*/  BSYNC.RECONVERGENT B0 ;  /* 0x0000000000007941 */ /* 0x000fea0003800200 */
.L_x_8882:
        /* <DEDUP_REMOVED lines=32> */
.L_x_8885:
[----:B------:R-:W-:Y:S05]  /*4120*/  BSYNC.RECONVERGENT B0 ;  /* 0x0000000000007941 */ /* 0x000fea0003800200 */
.L_x_8884:
        /* <DEDUP_REMOVED lines=32> */
.L_x_8887:
[----:B------:R-:W-:Y:S05]  /*4330*/  BSYNC.RECONVERGENT B0 ;  /* 0x0000000000007941 */ /* 0x000fea0003800200 */
.L_x_8886:
        /* <DEDUP_REMOVED lines=32> */
.L_x_8889:
[----:B------:R-:W-:Y:S05]  /*4540*/  BSYNC.RECONVERGENT B0 ;  /* 0x0000000000007941 */ /* 0x000fea0003800200 */
.L_x_8888:
        /* <DEDUP_REMOVED lines=32> */
.L_x_8891:
[----:B------:R-:W-:Y:S05]  /*4750*/  BSYNC.RECONVERGENT B0 ;  /* 0x0000000000007941 */ /* 0x000fea0003800200 */
.L_x_8890:
        /* <DEDUP_REMOVED lines=32> */
.L_x_8893:
[----:B------:R-:W-:Y:S05]  /*4960*/  BSYNC.RECONVERGENT B0 ;  /* 0x0000000000007941 */ /* 0x000fea0003800200 */
.L_x_8892:
        /* <DEDUP_REMOVED lines=68> */
.L_x_8990:
[----:B------:R-:W-:Y:S02]  /*4db0*/  SHF.L.U32 R10, R197, 0x5, RZ ;  /* 0x00000005c50a7819 */ /* 0x000fe400000006ff */
[----:B01----:R-:W-:Y:S02]  /*4dc0*/  MOV R7, UR42 ;  /* 0x0000002a00077c02 */ /* 0x003fe40008000f00 */
        /* <DEDUP_REMOVED lines=246> */
[----:B---3--:R-:W-:Y:S01]  /*5d30*/  LEA R23, R70, UR28, 0x1 ;  /* 0x0000001c46177c11 */ /* 0x008fe2000f8e08ff */
[----:B------:R-:W-:Y:S02]  /*5d40*/  UIMAD UR33, UR8, UR41, UR33 ;  /* 0x00000029082172a4 */ /* 0x000fe4000f8e0221 */
[----:B------:R-:W-:Y:S01]  /*5d50*/  STS.U16 [R19+0x380], R46 ;  /* 0x0003802e13007388 */ /* 0x000fe20000000400 */
[----:B------:R-:W-:Y:S01]  /*5d60*/  ULEA UR49, UP0, UR32, UR38, 0x3 ;  /* 0x0000002620317291 */ /* 0x000fe2000f8018ff */
[----:B------:R-:W-:Y:S02]  /*5d70*/  LEA R25, R94, UR28, 0x1 ;  /* 0x0000001c5e197c11 */ /* 0x000fe4000f8e08ff */
[----:B------:R1:W-:Y:S01]  /*5d80*/  STS.U16 [R20+0x3c0], R27 ;  /* 0x0003c01b14007388 */ /* 0x0003e20000000400 */
[----:B------:R-:W-:-:S03]  /*5d90*/  LEA R26, R96, UR28, 0x1 ;  /* 0x0000001c601a7c11 */ /* 0x000fc6000f8e08ff */
[----:B------:R2:W-:Y:S01]  /*5da0*/  STS.U16 [R21+0x400], R30 ;  /* 0x0004001e15007388 */ /* 0x0005e20000000400 */
[----:B------:R-:W-:Y:S01]  /*5db0*/  LEA R60, R100, UR28, 0x1 ;  /* 0x0000001c643c7c11 */ /* 0x000fe2000f8e08ff */
[----:B------:R-:W-:Y:S02]  /*5dc0*/  ULEA.HI.X UR32, UR32, UR39, UR33, 0x3, UP0 ;  /* 0x0000002720207291 */ /* 0x000fe400080f1c21 */
[----:B------:R-:W-:Y:S01]  /*5dd0*/  STS.U16 [R22+0x440], R43 ;  /* 0x0004402b16007388 */ /* 0x000fe20000000400 */
[----:B------:R-:W-:Y:S02]  /*5de0*/  P2R R53, PR, RZ, 0x1 ;  /* 0x00000001ff357803 */ /* 0x000fe40000000000 */
[----:B-1----:R-:W-:Y:S01]  /*5df0*/  LEA R27, R102, UR28, 0x1 ;  /* 0x0000001c661b7c11 */ /* 0x002fe2000f8e08ff */
[----:B------:R-:W-:Y:S01]  /*5e00*/  STS.U16 [R23+0x480], R44 ;  /* 0x0004802c17007388 */ /* 0x000fe20000000400 */
[----:B--2---:R-:W-:-:S03]  /*5e10*/  LEA R30, R98, UR28, 0x1 ;  /* 0x0000001c621e7c11 */ /* 0x004fc6000f8e08ff */
[----:B------:R-:W-:Y:S01]  /*5e20*/  STS.U16 [R24+0x4c0], R47 ;  /* 0x0004c02f18007388 */ /* 0x000fe20000000400 */
[----:B------:R-:W-:Y:S02]  /*5e30*/  LEA R29, R104, UR28, 0x1 ;  /* 0x0000001c681d7c11 */ /* 0x000fe4000f8e08ff */
[----:B------:R-:W-:Y:S01]  /*5e40*/  ISETP.GE.AND P0, PT, R113, UR31, PT ;  /* 0x0000001f71007c0c */ /* 0x000fe2000bf06270 */
[----:B------:R-:W-:Y:S01]  /*5e50*/  STS.U16 [R25+0x500], R42 ;  /* 0x0005002a19007388 */ /* 0x000fe20000000400 */
[----:B------:R-:W-:Y:S02]  /*5e60*/  LEA R28, R114, UR28, 0x1 ;  /* 0x0000001c721c7c11 */ /* 0x000fe4000f8e08ff */
[----:B------:R-:W-:Y:S01]  /*5e70*/  LEA R65, R65, UR28, 0x1 ;  /* 0x0000001c41417c11 */ /* 0x000fe2000f8e08ff */
[----:B------:R-:W-:Y:S01]  /*5e80*/  STS.U16 [R26+0x540], R45 ;  /* 0x0005402d1a007388 */ /* 0x000fe20000000400 */
[----:B------:R-:W-:Y:S02]  /*5e90*/  LEA R61, R61, UR28, 0x1 ;  /* 0x0000001c3d3d7c11 */ /* 0x000fe4000f8e08ff */
[----:B------:R-:W-:-:S02]  /*5ea0*/  LEA R64, R196, UR28, 0x1 ;  /* 0x0000001cc4407c11 */ /* 0x000fc4000f8e08ff */
[----:B0-----:R-:W-:Y:S01]  /*5eb0*/  MOV R4, UR49 ;  /* 0x0000003100047c02 */ /* 0x001fe20008000f00 */
[----:B------:R-:W-:Y:S01]  /*5ec0*/  STS.U16 [R30+0x580], R37 ;  /* 0x000580251e007388 */ /* 0x000fe20000000400 */
[----:B------:R-:W-:Y:S02]  /*5ed0*/  MOV R5, UR32 ;  /* 0x0000002000057c02 */ /* 0x000fe40008000f00 */
[----:B------:R-:W-:Y:S02]  /*5ee0*/  LEA R63, R63, UR28, 0x1 ;  /* 0x0000001c3f3f7c11 */ /* 0x000fe4000f8e08ff */
[----:B------:R-:W-:Y:S02]  /*5ef0*/  LEA R62, R200, UR28, 0x1 ;  /* 0x0000001cc83e7c11 */ /* 0x000fe4000f8e08ff */
[----:B------:R-:W-:Y:S01]  /*5f00*/  PRMT R215, RZ, 0x7610, R215 ;  /* 0x00007610ffd77816 */ /* 0x000fe200000000d7 */
[----:B------:R-:W2:Y:S04]  /*5f10*/  LDG.E.64 R4, desc[UR26][R4.64] ;  /* 0x0000001a04047981 */ /* 0x000ea8000c1e1b00 */
[----:B------:R-:W-:Y:S01]  /*5f20*/  STS.U16 [R60+0x5c0], R41 ;  /* 0x0005c0293c007388 */ /* 0x000fe20000000400 */
[----:B------:R-:W-:-:S02]  /*5f30*/  P2R R59, PR, RZ, 0x2 ;  /* 0x00000002ff3b7803 */ /* 0x000fc40000000000 */
        /* <DEDUP_REMOVED lines=147> */
[----:B------:R0:W-:Y:S08]  /*6870*/  MUFU.COS R86, R36 ;  /* 0x0000002400567308 */ /* 0x0001f00000000000 */
[----:B------:R-:W-:Y:S01]  /*6880*/  MUFU.SIN R81, R3 ;  /* 0x0000000300517308 */ /* 0x000fe20000000400 */
[----:B0-----:R-:W-:Y:S01]  /*6890*/  FMUL.RZ R36, R2, 0.15915493667125701904 ;  /* 0x3e22f98302247820 */ /* 0x001fe2000040c000 */
[----:B------:R-:W-:-:S06]  /*68a0*/  FMUL.FTZ R2, R143, UR33 ;  /* 0x000000218f027c20 */ /* 0x000fcc0008410000 */
[----:B------:R0:W5:Y:S01]  /*68b0*/  MUFU.COS R82, R3 ;  /* 0x0000000300527308 */ /* 0x0001620000000000 */
[----:B------:R-:W-:Y:S01]  /*68c0*/  FMUL.RZ R38, R2, 0.15915493667125701904 ;  /* 0x3e22f98302267820 */ /* 0x000fe2000040c000 */
[----:B0-----:R-:W-:-:S04]  /*68d0*/  FMUL.FTZ R3, R4, 1.4426950216293334961 ;  /* 0x3fb8aa3b04037820 */ /* 0x001fc80000410000 */
[C---:B------:R-:W-:Y:S02]  /*68e0*/  FMUL.FTZ R2, R3.reuse, R180 ;  /* 0x000000b403027220 */ /* 0x040fe40000410000 */
[----:B------:R-:W-:Y:S01]  /*68f0*/  MUFU.SIN R83, R32 ;  /* 0x0000002000537308 */ /* 0x000fe20000000400 */
[----:B------:R-:W-:-:S07]  /*6900*/  FMUL.FTZ R4, R3, R179 ;  /* 0x000000b303047220 */ /* 0x000fce0000410000 */
[----:B------:R-:W1:Y:S04]  /*6910*/  MUFU.EX2 R2, R2 ;  /* 0x0000000200027308 */ /* 0x000e680000000800 */
[----:B------:R0:W-:Y:S08]  /*6920*/  MUFU.COS R84, R32 ;  /* 0x0000002000547308 */ /* 0x0001f00000000000 */
        /* <DEDUP_REMOVED lines=9> */
[C---:B------:R-:W-:Y:S01]  /*69c0*/  FMUL.FTZ R2, R3.reuse, R156 ;  /* 0x0000009c03027220 */ /* 0x040fe20000410000 */
[----:B------:R-:W-:Y:S01]  /*69d0*/  MUFU.SIN R77, R36 ;  /* 0x00000024004d7308 */ /* 0x000fe20000000400 */
[C---:B------:R-:W-:Y:S01]  /*69e0*/  FMUL.FTZ R37, R3.reuse, R171 ;  /* 0x000000ab03257220 */ /* 0x040fe20000410000 */
[----:B--2---:R-:W-:Y:S01]  /*69f0*/  FMUL.FTZ R102, R4, R33 ;  /* 0x0000002104667220 */ /* 0x004fe20000410000 */
[C---:B------:R-:W-:Y:S01]  /*6a00*/  FMUL.FTZ R39, R3.reuse, R161 ;  /* 0x000000a103277220 */ /* 0x040fe20000410000 */
[----:B------:R-:W-:Y:S01]  /*6a10*/  FMUL.FTZ R33, R3, R146 ;  /* 0x0000009203217220 */ /* 0x000fe20000410000 */
[----:B---3--:R-:W-:-:S03]  /*6a20*/  FMUL.FTZ R100, R32, R35 ;  /* 0x0000002320647220 */ /* 0x008fc60000410000 */
[----:B------:R-:W5:Y:S01]  /*6a30*/  MUFU.EX2 R2, R2 ;  /* 0x0000000200027308 */ /* 0x000f620000000800 */
[----:B------:R-:W-:Y:S01]  /*6a40*/  FMUL.FTZ R99, R32, R99 ;  /* 0x0000006320637220 */ /* 0x000fe20000410000 */
[C---:B----4-:R-:W-:Y:S01]  /*6a50*/  FMUL.FTZ R98, R34.reuse, R98 ;  /* 0x0000006222627220 */ /* 0x050fe20000410000 */
[----:B------:R-:W-:Y:S01]  /*6a60*/  FMUL.FTZ R97, R34, R97 ;  /* 0x0000006122617220 */ /* 0x000fe20000410000 */
[----:B------:R0:W1:Y:S01]  /*6a70*/  MUFU.COS R78, R36 ;  /* 0x00000024004e7308 */ /* 0x0000620000000000 */
[C---:B------:R-:W-:Y:S01]  /*6a80*/  FMUL.FTZ R32, R3.reuse, R147 ;  /* 0x0000009303207220 */ /* 0x040fe20000410000 */
[C---:B------:R-:W-:Y:S01]  /*6a90*/  FMUL.FTZ R34, R3.reuse, R145 ;  /* 0x0000009103227220 */ /* 0x040fe20000410000 */
[----:B------:R-:W-:-:S05]  /*6aa0*/  FMUL.FTZ R35, R3, R143 ;  /* 0x0000008f03237220 */ /* 0x000fca0000410000 */
[----:B------:R-:W-:Y:S01]  /*6ab0*/  MUFU.SIN R75, R38 ;  /* 0x00000026004b7308 */ /* 0x000fe20000000400 */
[----:B0-----:R-:W-:-:S07]  /*6ac0*/  FMUL.FTZ R36, R3, R176 ;  /* 0x000000b003247220 */ /* 0x001fce0000410000 */
[----:B------:R0:W2:Y:S01]  /*6ad0*/  MUFU.COS R76, R38 ;  /* 0x00000026004c7308 */ /* 0x0000a20000000000 */
[----:B------:R-:W-:Y:S01]  /*6ae0*/  FMUL.FTZ R101, R4, R101 ;  /* 0x0000006504657220 */ /* 0x000fe20000410000 */
[C---:B------:R-:W-:Y:S01]  /*6af0*/  FMUL.FTZ R4, R3.reuse, R152 ;  /* 0x0000009803047220 */ /* 0x040fe20000410000 */
[----:B0-----:R-:W-:-:S05]  /*6b00*/  FMUL.FTZ R38, R3, R166 ;  /* 0x000000a603267220 */ /* 0x001fca0000410000 */
[----:B------:R-:W0:Y:S01]  /*6b10*/  MUFU.EX2 R36, R36 ;  /* 0x0000002400247308 */ /* 0x000e220000000800 */
[----:B------:R-:W-:-:S03]  /*6b20*/  SHF.L.U32 R31, R31, 0x5, RZ ;  /* 0x000000051f1f7819 */ /* 0x000fc600000006ff */
[----:B------:R-:W3:Y:S04]  /*6b30*/  MUFU.EX2 R37, R37 ;  /* 0x0000002500257308 */ /* 0x000ee80000000800 */
[----:B------:R-:W4:Y:S04]  /*6b40*/  MUFU.EX2 R38, R38 ;  /* 0x0000002600267308 */ /* 0x000f280000000800 */
[----:B------:R-:W1:Y:S04]  /*6b50*/  MUFU.EX2 R39, R39 ;  /* 0x0000002700277308 */ /* 0x000e680000000800 */
[----:B------:R-:W2:Y:S04]  /*6b60*/  MUFU.EX2 R32, R32 ;  /* 0x0000002000207308 */ /* 0x000ea80000000800 */
[----:B------:R-:W2:Y:S04]  /*6b70*/  MUFU.EX2 R33, R33 ;  /* 0x0000002100217308 */ /* 0x000ea80000000800 */
[----:B------:R-:W2:Y:S04]  /*6b80*/  MUFU.EX2 R34, R34 ;  /* 0x0000002200227308 */ /* 0x000ea80000000800 */
[----:B------:R-:W2:Y:S01]  /*6b90*/  MUFU.EX2 R35, R35 ;  /* 0x0000002300237308 */ /* 0x000ea20000000800 */
[----:B------:R-:W-:Y:S01]  /*6ba0*/  FMUL.FTZ R5, R3, R148 ;  /* 0x0000009403057220 */ /* 0x000fe20000410000 */
[C---:B-----5:R-:W-:Y:S01]  /*6bb0*/  FMUL.FTZ R88, R2.reuse, R88 ;  /* 0x0000005802587220 */ /* 0x060fe20000410000 */
[----:B------:R-:W-:Y:S01]  /*6bc0*/  FMUL.FTZ R87, R2, R87 ;  /* 0x0000005702577220 */ /* 0x000fe20000410000 */
[----:B------:R-:W-:Y:S01]  /*6bd0*/  LEA.HI.SX32 R2, R31, R31, 0x1b ;  /* 0x0000001f1f027211 */ /* 0x000fe200078fdaff */
[----:B------:R-:W5:Y:S03]  /*6be0*/  MUFU.EX2 R4, R4 ;  /* 0x0000000400047308 */ /* 0x000f660000000800 */
[----:B------:R-:W-:Y:S01]  /*6bf0*/  LEA R2, R2, UR28, 0x1 ;  /* 0x0000001c02027c11 */ /* 0x000fe2000f8e08ff */
[----:B------:R-:W5:Y:S01]  /*6c00*/  MUFU.EX2 R5, R5 ;  /* 0x0000000500057308 */ /* 0x000f620000000800 */
[----:B------:R-:W-:Y:S01]  /*6c10*/  ISETP.NE.AND P0, PT, R51, RZ, PT ;  /* 0x000000ff3300720c */ /* 0x000fe20003f05270 */
[C---:B0-----:R-:W-:Y:S01]  /*6c20*/  FMUL.FTZ R96, R36.reuse, R96 ;  /* 0x0000006024607220 */ /* 0x041fe20000410000 */
        /* <DEDUP_REMOVED lines=48> */
[----:B------:R-:W-:Y:S01]  /*6f30*/  STS.U16 [R6+0x10c0], R213 ;  /* 0x0010c0d506007388 */ /* 0x000fe20000000400 */
[----:B-----5:R-:W-:-:S03]  /*6f40*/  FMUL.FTZ R86, R4, R86 ;  /* 0x0000005604567220 */ /* 0x020fc60000410000 */
[----:B------:R-:W-:Y:S01]  /*6f50*/  STS.U16 [R7+0x1100], R204 ;  /* 0x001100cc07007388 */ /* 0x000fe20000000400 */
[----:B------:R-:W-:-:S03]  /*6f60*/  FMUL.FTZ R85, R4, R85 ;  /* 0x0000005504557220 */ /* 0x000fc60000410000 */
[----:B------:R-:W-:Y:S01]  /*6f70*/  STS.U16 [R8+0x1140], R211 ;  /* 0x001140d308007388 */ /* 0x000fe20000000400 */
[----:B------:R-:W-:-:S03]  /*6f80*/  FMUL.FTZ R4, R181, UR33 ;  /* 0x00000021b5047c20 */ /* 0x000fc60008410000 */
[----:B------:R-:W-:Y:S04]  /*6f90*/  STS.U16 [R9+0x1180], R202 ;  /* 0x001180ca09007388 */ /* 0x000fe80000000400 */
[----:B------:R-:W-:Y:S01]  /*6fa0*/  STS.U16 [R10+0x11c0], R209 ;  /* 0x0011c0d10a007388 */ /* 0x000fe20000000400 */
[----:B------:R-:W-:-:S03]  /*6fb0*/  FMUL.FTZ R84, R5, R84 ;  /* 0x0000005405547220 */ /* 0x000fc60000410000 */
[----:B------:R-:W-:Y:S01]  /*6fc0*/  STS.U16 [R11+0x1200], R200 ;  /* 0x001200c80b007388 */ /* 0x000fe20000000400 */
[----:B------:R-:W-:-:S03]  /*6fd0*/  FMUL.FTZ R83, R5, R83 ;  /* 0x0000005305537220 */ /* 0x000fc60000410000 */
[----:B------:R-:W-:Y:S01]  /*6fe0*/  STS.U16 [R12+0x1240], R207 ;  /* 0x001240cf0c007388 */ /* 0x000fe20000000400 */
[----:B------:R-:W-:Y:S01]  /*6ff0*/  FMUL.RZ R5, R4, 0.15915493667125701904 ;  /* 0x3e22f98304057820 */ /* 0x000fe2000040c000 */
[----:B------:R-:W-:Y:S02]  /*7000*/  USHF.L.U32 UR49, UR19, 0x8, URZ ;  /* 0x0000000813317899 */ /* 0x000fe400080006ff */
[----:B------:R-:W-:Y:S01]  /*7010*/  STS.U16 [R13+0x1280], R198 ;  /* 0x001280c60d007388 */ /* 0x000fe20000000400 */
[----:B------:R-:W-:-:S03]  /*7020*/  FMUL.FTZ R3, R3, R181 ;  /* 0x000000b503037220 */ /* 0x000fc60000410000 */
[----:B------:R-:W-:Y:S04]  /*7030*/  STS.U16 [R14+0x12c0], R205 ;  /* 0x0012c0cd0e007388 */ /* 0x000fe80000000400 */
[----:B------:R-:W-:Y:S01]  /*7040*/  STS.U16 [R15+0x1300], R196 ;  /* 0x001300c40f007388 */ /* 0x000fe20000000400 */
[----:B0-----:R-:W0:Y:S03]  /*7050*/  MUFU.SIN R0, R5 ;  /* 0x0000000500007308 */ /* 0x001e260000000400 */
[----:B------:R-:W-:Y:S01]  /*7060*/  STS.U16 [R16+0x1340], R203 ;  /* 0x001340cb10007388 */ /* 0x000fe20000000400 */
[----:B------:R-:W-:-:S03]  /*7070*/  UIADD3 UR32, UPT, UPT, UR49, -0x100, URZ ;  /* 0xffffff0031207890 */ /* 0x000fc6000fffe0ff */
[----:B------:R-:W-:Y:S01]  /*7080*/  STS.U16 [R17+0x1380], R194 ;  /* 0x001380c211007388 */ /* 0x000fe20000000400 */
[----:B------:R1:W2:Y:S03]  /*7090*/  MUFU.COS R4, R5 ;  /* 0x0000000500047308 */ /* 0x0002a60000000000 */
[----:B------:R-:W-:Y:S04]  /*70a0*/  STS.U16 [R18+0x13c0], R201 ;  /* 0x0013c0c912007388 */ /* 0x000fe80000000400 */
        /* <DEDUP_REMOVED lines=13> */
[----:B------:R0:W-:Y:S04]  /*7180*/  STS.U16 [R30+0x1600], R123 ;  /* 0x0016007b1e007388 */ /* 0x0001e80000000400 */
[----:B------:R-:W-:Y:S04]  /*7190*/  STS.U16 [R60+0x1640], R71 ;  /* 0x001640473c007388 */ /* 0x000fe80000000400 */
[----:B------:R-:W-:Y:S01]  /*71a0*/  STS.U16 [R27+0x1680], R212 ;  /* 0x001680d41b007388 */ /* 0x000fe20000000400 */
[----:B-1----:R-:W-:-:S03]  /*71b0*/  SEL R5, R214, UR32, P1 ;  /* 0x00000020d6057c07 */ /* 0x002fc60008800000 */
[----:B------:R-:W-:Y:S04]  /*71c0*/  STS.U16 [R29+0x16c0], R210 ;  /* 0x0016c0d21d007388 */ /* 0x000fe80000000400 */
[----:B------:R-:W-:Y:S04]  /*71d0*/  STS.U16 [R28+0x1700], R219 ;  /* 0x001700db1c007388 */ /* 0x000fe80000000400 */
[----:B------:R1:W-:Y:S04]  /*71e0*/  STS.U16 [R65+0x1740], R208 ;  /* 0x001740d041007388 */ /* 0x0003e80000000400 */
[----:B------:R-:W-:Y:S01]  /*71f0*/  STS.U16 [R61+0x1780], R68 ;  /* 0x001780443d007388 */ /* 0x000fe20000000400 */
[----:B0-----:R-:W-:-:S03]  /*7200*/  FMUL.FTZ R123, R3, R0 ;  /* 0x00000000037b7220 */ /* 0x001fc60000410000 */
[----:B------:R-:W-:Y:S04]  /*7210*/  STS.U16 [R64+0x17c0], R69 ;  /* 0x0017c04540007388 */ /* 0x000fe80000000400 */
[----:B------:R-:W-:Y:S01]  /*7220*/  STS.U16 [R63+0x1800], R66 ;  /* 0x001800423f007388 */ /* 0x000fe20000000400 */
[----:B-1----:R-:W-:-:S03]  /*7230*/  LEA R65, R5, UR28, 0x3 ;  /* 0x0000001c05417c11 */ /* 0x002fc6000f8e18ff */
[----:B------:R-:W-:Y:S01]  /*7240*/  STS.U16 [R62+0x1840], R67 ;  /* 0x001840433e007388 */ /* 0x000fe20000000400 */
[----:B------:R-:W-:-:S03]  /*7250*/  NOP ;  /* 0x0000000000007918 */ /* 0x000fc60000000000 */
[----:B------:R-:W0:Y:S01]  /*7260*/  LDS.U16 R0, [R2+0x10a4] ;  /* 0x0010a40002007984 */ /* 0x000e220000000400 */
[----:B--2---:R-:W-:-:S03]  /*7270*/  FMUL.FTZ R122, R3, R4 ;  /* 0x00000004037a7220 */ /* 0x004fc60000410000 */
[----:B------:R-:W1:Y:S04]  /*7280*/  LDS.U16 R18, [R2+0x1080] ;  /* 0x0010800002127984 */ /* 0x000e680000000400 */
[----:B------:R-:W-:Y:S04]  /*7290*/  LDS.U16 R21, [R2+0x1086] ;  /* 0x0010860002157984 */ /* 0x000fe80000000400 */
        /* <DEDUP_REMOVED lines=31> */
[----:B-1----:R-:W-:Y:S01]  /*7490*/  HADD2.F32 R63, -RZ, R18.H0_H0 ;  /* 0x20000012ff3f7230 */ /* 0x002fe20000004100 */
[----:B------:R0:W-:Y:S01]  /*74a0*/  STS.64 [R65+0x6b60], R122 ;  /* 0x006b607a41007388 */ /* 0x0001e20000000a00 */
[----:B--2---:R-:W-:Y:S02]  /*74b0*/  HADD2.F32 R23, -RZ, R23.H0_H0 ;  /* 0x20000017ff177230 */ /* 0x004fe40000004100 */
[----:B---3--:R-:W-:Y:S02]  /*74c0*/  HADD2.F32 R2, -RZ, R21.H0_H0 ;  /* 0x20000015ff027230 */ /* 0x008fe40000004100 */
[----:B------:R-:W-:Y:S02]  /*74d0*/  HADD2.F32 R71, -RZ, R60.H0_H0 ;  /* 0x2000003cff477230 */ /* 0x000fe40000004100 */
[----:B----4-:R-:W-:Y:S02]  /*74e0*/  HADD2.F32 R0, -RZ, R5.H0_H0 ;  /* 0x20000005ff007230 */ /* 0x010fe40000004100 */
[----:B-----5:R-:W-:-:S02]  /*74f0*/  HADD2.F32 R19, -RZ, R19.H0_H0 ;  /* 0x20000013ff137230 */ /* 0x020fc40000004100 */
        /* <DEDUP_REMOVED lines=26> */
[----:B------:R-:W-:Y:S01]  /*76a0*/  FMUL.FTZ R25, R124, -R23 ;  /* 0x800000177c197220 */ /* 0x000fe20000410000 */
[----:B------:R-:W-:Y:S01]  /*76b0*/  FMUL.FTZ R29, R126, -R19 ;  /* 0x800000137e1d7220 */ /* 0x000fe20000410000 */
[C---:B------:R-:W-:Y:S01]  /*76c0*/  FMUL.FTZ R28, R125.reuse, R20 ;  /* 0x000000147d1c7220 */ /* 0x040fe20000410000 */
[----:B------:R-:W-:Y:S01]  /*76d0*/  FMUL.FTZ R27, R125, -R2 ;  /* 0x800000027d1b7220 */ /* 0x000fe20000410000 */
[----:B------:R-:W-:Y:S01]  /*76e0*/  FMUL.FTZ R26, R124, R21 ;  /* 0x000000157c1a7220 */ /* 0x000fe20000410000 */
[----:B------:R-:W-:Y:S01]  /*76f0*/  FMUL.FTZ R23, R121, -R18 ;  /* 0x8000001279177220 */ /* 0x000fe20000410000 */
[C---:B------:R-:W-:Y:S01]  /*7700*/  FMUL.FTZ R12, R112.reuse, R195 ;  /* 0x000000c3700c7220 */ /* 0x040fe20000410000 */
[----:B------:R-:W-:Y:S01]  /*7710*/  FMUL.FTZ R11, R112, -R3 ;  /* 0x80000003700b7220 */ /* 0x000fe20000410000 */
[C---:B------:R-:W-:Y:S01]  /*7720*/  FMUL.FTZ R10, R111.reuse, R4 ;  /* 0x000000046f0a7220 */ /* 0x040fe20000410000 */
[----:B------:R-:W-:Y:S01]  /*7730*/  FMUL.FTZ R9, R111, -R0 ;  /* 0x800000006f097220 */ /* 0x000fe20000410000 */
[----:B------:R-:W-:Y:S01]  /*7740*/  FMUL.FTZ R8, R110, R5 ;  /* 0x000000056e087220 */ /* 0x000fe20000410000 */
[----:B------:R-:W-:-:S02]  /*7750*/  HADD2.F32 R74, -RZ, R74.H0_H0 ;  /* 0x2000004aff4a7230 */ /* 0x000fc40000004100 */
[----:B------:R-:W-:Y:S01]  /*7760*/  FMUL.FTZ R30, R126, R63 ;  /* 0x0000003f7e1e7220 */ /* 0x000fe20000410000 */
        /* <DEDUP_REMOVED lines=62> */
.L_x_8896:
[----:B------:R-:W-:-:S06]  /*7b50*/  LEA R114, R197, UR28, 0x3 ;  /* 0x0000001cc5727c11 */ /* 0x000fcc000f8e18ff */
[----:B------:R-:W0:Y:S02]  /*7b60*/  LDS.64 R114, [R114+0x7b68] ;  /* 0x007b680072727984 */ /* 0x000e240000000a00 */
.L_x_8897:
[----:B------:R-:W-:Y:S05]  /*7b70*/  BSYNC.RECONVERGENT B0 ;  /* 0x0000000000007941 */ /* 0x000fea0003800200 */
.L_x_8895:
        /* <DEDUP_REMOVED lines=9> */
[CC--:B------:R-:W-:Y:S01]  /*7c10*/  FMUL.FTZ R69, R103.reuse, R67.reuse ;  /* 0x0000004367457220 */ /* 0x0c0fe20000410000 */
[----:B------:R-:W-:Y:S01]  /*7c20*/  FMUL.FTZ R68, R103, R66 ;  /* 0x0000004267447220 */ /* 0x000fe20000410000 */
[----:B------:R-:W-:Y:S01]  /*7c30*/  FMUL.FTZ R226, R72, R180 ;  /* 0x000000b448e27220 */ /* 0x000fe20000410000 */
[----:B------:R-:W-:Y:S01]  /*7c40*/  MOV R60, 0x3f800000 ;  /* 0x3f800000003c7802 */ /* 0x000fe20000000f00 */
[C---:B------:R-:W-:Y:S01]  /*7c50*/  FFMA.FTZ R69, R104.reuse, R66, -R69 ;  /* 0x0000004268457223 */ /* 0x040fe20000010845 */
[----:B------:R-:W-:Y:S01]  /*7c60*/  FFMA.FTZ R68, R104, R67, R68 ;  /* 0x0000004368447223 */ /* 0x000fe20000010044 */
[----:B------:R-:W-:-:S02]  /*7c70*/  FMUL.FTZ R227, R59, R180 ;  /* 0x000000b43be37220 */ /* 0x000fc40000410000 */
[----:B------:R-:W-:Y:S01]  /*7c80*/  FFMA.FTZ R69, R165, R226, R69 ;  /* 0x000000e2a5457223 */ /* 0x000fe20000010045 */
        /* <DEDUP_REMOVED lines=14> */
[-C--:B------:R-:W-:Y:S01]  /*7d70*/  FMUL.FTZ R219, R51, R176.reuse ;  /* 0x000000b033db7220 */ /* 0x080fe20000410000 */
[----:B------:R-:W-:Y:S01]  /*7d80*/  FMUL.FTZ R218, R52, R176 ;  /* 0x000000b034da7220 */ /* 0x000fe20000410000 */
[----:B--2---:R-:W-:Y:S01]  /*7d90*/  FMUL.FTZ R65, R101, R68 ;  /* 0x0000004465417220 */ /* 0x004fe20000410000 */
[----:B------:R-:W-:Y:S01]  /*7da0*/  FMUL.FTZ R64, R122, R103 ;  /* 0x000000677a407220 */ /* 0x000fe20000410000 */
[-C--:B------:R-:W-:Y:S01]  /*7db0*/  FMUL.FTZ R216, R50, R171.reuse ;  /* 0x000000ab32d87220 */ /* 0x080fe20000410000 */
[----:B------:R-:W-:Y:S01]  /*7dc0*/  FMUL.FTZ R217, R49, R171 ;  /* 0x000000ab31d97220 */ /* 0x000fe20000410000 */
[----:B------:R-:W-:Y:S01]  /*7dd0*/  FFMA.FTZ R65, R102, R69, -R65 ;  /* 0x0000004566417223 */ /* 0x000fe20000010841 */
[----:B------:R-:W-:Y:S01]  /*7de0*/  FMUL.FTZ R69, R99, R67 ;  /* 0x0000004363457220 */ /* 0x000fe20000410000 */
[----:B------:R-:W-:Y:S01]  /*7df0*/  FFMA.FTZ R64, R123, R104, R64 ;  /* 0x000000687b407223 */ /* 0x000fe20000010040 */
[----:B------:R-:W-:Y:S01]  /*7e00*/  FMUL.FTZ R215, R47, R166 ;  /* 0x000000a62fd77220 */ /* 0x000fe20000410000 */
[----:B------:R-:W-:Y:S01]  /*7e10*/  FFMA.FTZ R66, R164, R224, R65 ;  /* 0x000000e0a4427223 */ /* 0x000fe20000010041 */
[----:B------:R-:W-:Y:S01]  /*7e20*/  FMUL.FTZ R65, R123, R103 ;  /* 0x000000677b417220 */ /* 0x000fe20000410000 */
[----:B------:R-:W-:Y:S01]  /*7e30*/  FMUL.FTZ R214, R48, R166 ;  /* 0x000000a630d67220 */ /* 0x000fe20000410000 */
[----:B------:R-:W-:Y:S01]  /*7e40*/  FMUL.FTZ R213, R45, R161 ;  /* 0x000000a12dd57220 */ /* 0x000fe20000410000 */
        /* <DEDUP_REMOVED lines=24> */
[CC--:B------:R-:W-:Y:S01]  /*7fd0*/  FMUL.FTZ R70, R95.reuse, R71.reuse ;  /* 0x000000475f467220 */ /* 0x0c0fe20000410000 */
[----:B------:R-:W-:Y:S01]  /*7fe0*/  FFMA.FTZ R67, R98, R64, R67 ;  /* 0x0000004062437223 */ /* 0x000fe20000010043 */
[C---:B------:R-:W-:Y:S01]  /*7ff0*/  FFMA.FTZ R71, R96.reuse, R71, -R68 ;  /* 0x0000004760477223 */ /* 0x040fe20000010844 */
[C---:B------:R-:W-:Y:S01]  /*8000*/  FMUL.FTZ R64, R95.reuse, R66 ;  /* 0x000000425f407220 */ /* 0x040fe20000410000 */
[----:B------:R-:W-:Y:S01]  /*8010*/  FFMA.FTZ R199, R96, R199, R70 ;  /* 0x000000c760c77223 */ /* 0x000fe20000010046 */
        /* <DEDUP_REMOVED lines=8> */
[CC--:B------:R-:W-:Y:S01]  /*80a0*/  FMUL.FTZ R67, R93.reuse, R65.reuse ;  /* 0x000000415d437220 */ /* 0x0c0fe20000410000 */
[----:B------:R-:W-:Y:S01]  /*80b0*/  FMUL.FTZ R210, R44, R156 ;  /* 0x0000009c2cd27220 */ /* 0x000fe20000410000 */
[C---:B------:R-:W-:Y:S01]  /*80c0*/  FFMA.FTZ R66, R94.reuse, R65, -R66 ;  /* 0x000000415e427223 */ /* 0x040fe20000010842 */
[C---:B------:R-:W-:Y:S01]  /*80d0*/  FMUL.FTZ R65, R93.reuse, R199 ;  /* 0x000000c75d417220 */ /* 0x040fe20000410000 */
[C---:B------:R-:W-:Y:S01]  /*80e0*/  FFMA.FTZ R67, R94.reuse, R64, R67 ;  /* 0x000000405e437223 */ /* 0x040fe20000010043 */
[-C--:B------:R-:W-:Y:S01]  /*80f0*/  FMUL.FTZ R64, R93, R71.reuse ;  /* 0x000000475d407220 */ /* 0x080fe20000410000 */
[C---:B------:R-:W-:Y:S01]  /*8100*/  FMUL.FTZ R68, R91.reuse, R66 ;  /* 0x000000425b447220 */ /* 0x040fe20000410000 */
[C---:B------:R-:W-:Y:S01]  /*8110*/  FFMA.FTZ R65, R94.reuse, R71, -R65 ;  /* 0x000000475e417223 */ /* 0x040fe20000010841 */
[----:B------:R-:W-:Y:S01]  /*8120*/  FMUL.FTZ R69, R91, R67 ;  /* 0x000000435b457220 */ /* 0x000fe20000410000 */
[----:B------:R-:W-:Y:S01]  /*8130*/  FFMA.FTZ R64, R94, R199, R64 ;  /* 0x000000c75e407223 */ /* 0x000fe20000010040 */
[C---:B------:R-:W-:Y:S01]  /*8140*/  FFMA.FTZ R68, R92.reuse, R67, R68 ;  /* 0x000000435c447223 */ /* 0x040fe20000010044 */
[C---:B------:R-:W-:Y:S01]  /*8150*/  FFMA.FTZ R65, R159.reuse, R216, R65 ;  /* 0x000000d89f417223 */ /* 0x040fe20000010041 */
[----:B------:R-:W-:Y:S01]  /*8160*/  FFMA.FTZ R69, R92, R66, -R69 ;  /* 0x000000425c457223 */ /* 0x000fe20000010845 */
[----:B------:R-:W-:Y:S01]  /*8170*/  FFMA.FTZ R64, R159, R217, R64 ;  /* 0x000000d99f407223 */ /* 0x000fe20000010040 */
[----:B------:R-:W-:Y:S01]  /*8180*/  FMUL.FTZ R66, R89, R68 ;  /* 0x0000004459427220 */ /* 0x000fe20000410000 */
[-C--:B------:R-:W-:Y:S01]  /*8190*/  FMUL.FTZ R209, R41, R152.reuse ;  /* 0x0000009829d17220 */ /* 0x080fe20000410000 */
[-C--:B------:R-:W-:Y:S01]  /*81a0*/  FMUL.FTZ R67, R89, R69.reuse ;  /* 0x0000004559437220 */ /* 0x080fe20000410000 */
[----:B------:R-:W-:Y:S01]  /*81b0*/  FMUL.FTZ R208, R42, R152 ;  /* 0x000000982ad07220 */ /* 0x000fe20000410000 */
[C---:B------:R-:W-:Y:S01]  /*81c0*/  FFMA.FTZ R66, R90.reuse, R69, -R66 ;  /* 0x000000455a427223 */ /* 0x040fe20000010842 */
        /* <DEDUP_REMOVED lines=8> */
[----:B------:R-:W-:Y:S01]  /*8250*/  FFMA.FTZ R69, R158, R215, R69 ;  /* 0x000000d79e457223 */ /* 0x000fe20000010045 */
[----:B------:R-:W-:Y:S01]  /*8260*/  FFMA.FTZ R71, R88, R66, -R71 ;  /* 0x0000004258477223 */ /* 0x000fe20000010847 */
[----:B------:R-:W-:Y:S01]  /*8270*/  FFMA.FTZ R67, R158, R214, R67 ;  /* 0x000000d69e437223 */ /* 0x000fe20000010043 */
[----:B------:R-:W-:Y:S01]  /*8280*/  FMUL.FTZ R64, R85, R199 ;  /* 0x000000c755407220 */ /* 0x000fe20000410000 */
[-C--:B------:R-:W-:Y:S01]  /*8290*/  FMUL.FTZ R207, R39, R148.reuse ;  /* 0x0000009427cf7220 */ /* 0x080fe20000410000 */
[-C--:B------:R-:W-:Y:S01]  /*82a0*/  FMUL.FTZ R65, R85, R71.reuse ;  /* 0x0000004755417220 */ /* 0x080fe20000410000 */
[----:B------:R-:W-:Y:S01]  /*82b0*/  FMUL.FTZ R206, R40, R148 ;  /* 0x0000009428ce7220 */ /* 0x000fe20000410000 */
[C---:B------:R-:W-:Y:S01]  /*82c0*/  FFMA.FTZ R71, R86.reuse, R71, -R64 ;  /* 0x0000004756477223 */ /* 0x040fe20000010840 */
[C---:B------:R-:W-:Y:S01]  /*82d0*/  FMUL.FTZ R64, R89.reuse, R67 ;  /* 0x0000004359407220 */ /* 0x040fe20000410000 */
[----:B------:R-:W-:Y:S01]  /*82e0*/  FFMA.FTZ R199, R86, R199, R65 ;  /* 0x000000c756c77223 */ /* 0x000fe20000010041 */
[----:B------:R-:W-:Y:S01]  /*82f0*/  FMUL.FTZ R65, R89, R69 ;  /* 0x0000004559417220 */ /* 0x000fe20000410000 */
[C---:B------:R-:W-:Y:S01]  /*8300*/  FMUL.FTZ R66, R83.reuse, R71 ;  /* 0x0000004753427220 */ /* 0x040fe20000410000 */
[C---:B------:R-:W-:Y:S01]  /*8310*/  FFMA.FTZ R64, R90.reuse, R69, R64 ;  /* 0x000000455a407223 */ /* 0x040fe20000010040 */
[----:B------:R-:W-:Y:S01]  /*8320*/  FMUL.FTZ R201, R83, R199 ;  /* 0x000000c753c97220 */ /* 0x000fe20000410000 */
[----:B------:R-:W-:Y:S01]  /*8330*/  FFMA.FTZ R65, R90, R67, -R65 ;  /* 0x000000435a417223 */ /* 0x000fe20000010841 */
[C---:B------:R-:W-:Y:S01]  /*8340*/  FFMA.FTZ R66, R84.reuse, R199, R66 ;  /* 0x000000c754427223 */ /* 0x040fe20000010042 */
[C---:B------:R-:W-:Y:S01]  /*8350*/  FFMA.FTZ R64, R157.reuse, R213, R64 ;  /* 0x000000d59d407223 */ /* 0x040fe20000010040 */
[----:B------:R-:W-:Y:S01]  /*8360*/  FFMA.FTZ R201, R84, R71, -R201 ;  /* 0x0000004754c97223 */ /* 0x000fe200000108c9 */
[----:B------:R-:W-:Y:S01]  /*8370*/  FFMA.FTZ R65, R157, R212, R65 ;  /* 0x000000d49d417223 */ /* 0x000fe20000010041 */
[-C--:B------:R-:W-:Y:S01]  /*8380*/  FMUL.FTZ R68, R81, R66.reuse ;  /* 0x0000004251447220 */ /* 0x080fe20000410000 */
[----:B------:R-:W-:Y:S01]  /*8390*/  FMUL.FTZ R205, R37, R147 ;  /* 0x0000009325cd7220 */ /* 0x000fe20000410000 */
[----:B------:R-:W-:Y:S01]  /*83a0*/  FMUL.FTZ R67, R81, R201 ;  /* 0x000000c951437220 */ /* 0x000fe20000410000 */
[C---:B------:R-:W-:Y:S01]  /*83b0*/  FMUL.FTZ R69, R87.reuse, R65 ;  /* 0x0000004157457220 */ /* 0x040fe20000410000 */
[----:B------:R-:W-:Y:S01]  /*83c0*/  FFMA.FTZ R68, R82, R201, -R68 ;  /* 0x000000c952447223 */ /* 0x000fe20000010844 */
[----:B------:R-:W-:Y:S01]  /*83d0*/  FMUL.FTZ R204, R38, R147 ;  /* 0x0000009326cc7220 */ /* 0x000fe20000410000 */
[----:B------:R-:W-:Y:S01]  /*83e0*/  FFMA.FTZ R66, R82, R66, R67 ;  /* 0x0000004252427223 */ /* 0x000fe20000010043 */
[----:B------:R-:W-:Y:S01]  /*83f0*/  FMUL.FTZ R67, R87, R64 ;  /* 0x0000004057437220 */ /* 0x000fe20000410000 */
[C---:B------:R-:W-:Y:S01]  /*8400*/  FMUL.FTZ R199, R79.reuse, R68 ;  /* 0x000000444fc77220 */ /* 0x040fe20000410000 */
[C---:B------:R-:W-:Y:S01]  /*8410*/  FFMA.FTZ R64, R88.reuse, R64, R69 ;  /* 0x0000004058407223 */ /* 0x040fe20000010045 */
[-C--:B------:R-:W-:Y:S01]  /*8420*/  FMUL.FTZ R71, R79, R66.reuse ;  /* 0x000000424f477220 */ /* 0x080fe20000410000 */
[----:B------:R-:W-:Y:S01]  /*8430*/  FFMA.FTZ R67, R88, R65, -R67 ;  /* 0x0000004158437223 */ /* 0x000fe20000010843 */
[C---:B------:R-:W-:Y:S01]  /*8440*/  FFMA.FTZ R199, R80.reuse, R66, R199 ;  /* 0x0000004250c77223 */ /* 0x040fe200000100c7 */
[C---:B------:R-:W-:Y:S01]  /*8450*/  FFMA.FTZ R66, R155.reuse, R211, R64 ;  /* 0x000000d39b427223 */ /* 0x040fe20000010040 */
[----:B------:R-:W-:Y:S01]  /*8460*/  FFMA.FTZ R71, R80, R68, -R71 ;  /* 0x0000004450477223 */ /* 0x000fe20000010847 */
[----:B------:R-:W-:Y:S01]  /*8470*/  FFMA.FTZ R67, R155, R210, R67 ;  /* 0x000000d29b437223 */ /* 0x000fe20000010043 */
[----:B------:R-:W-:Y:S01]  /*8480*/  FMUL.FTZ R65, R77, R199 ;  /* 0x000000c74d417220 */ /* 0x000fe20000410000 */
[----:B------:R-:W-:Y:S01]  /*8490*/  FMUL.FTZ R69, R85, R66 ;  /* 0x0000004255457220 */ /* 0x000fe20000410000 */
[-C--:B------:R-:W-:Y:S01]  /*84a0*/  FMUL.FTZ R68, R77, R71.reuse ;  /* 0x000000474d447220 */ /* 0x080fe20000410000 */
[-C--:B------:R-:W-:Y:S01]  /*84b0*/  FMUL.FTZ R203, R35, R146.reuse ;  /* 0x0000009223cb7220 */ /* 0x080fe20000410000 */
[----:B------:R-:W-:Y:S01]  /*84c0*/  FFMA.FTZ R64, R78, R71, -R65 ;  /* 0x000000474e407223 */ /* 0x000fe20000010841 */
[-C--:B------:R-:W-:Y:S01]  /*84d0*/  FMUL.FTZ R71, R85, R67.reuse ;  /* 0x0000004355477220 */ /* 0x080fe20000410000 */
[----:B------:R-:W-:Y:S01]  /*84e0*/  FFMA.FTZ R69, R86, R67, -R69 ;  /* 0x0000004356457223 */ /* 0x000fe20000010845 */
[----:B------:R-:W-:Y:S01]  /*84f0*/  FMUL.FTZ R202, R36, R146 ;  /* 0x0000009224ca7220 */ /* 0x000fe20000410000 */
[-C--:B------:R-:W-:Y:S01]  /*8500*/  FMUL.FTZ R201, R33, R145.reuse ;  /* 0x0000009121c97220 */ /* 0x080fe20000410000 */
[----:B------:R-:W-:Y:S01]  /*8510*/  FFMA.FTZ R71, R86, R66, R71 ;  /* 0x0000004256477223 */ /* 0x000fe20000010047 */
[----:B------:R-:W-:Y:S01]  /*8520*/  FFMA.FTZ R69, R154, R208, R69 ;  /* 0x000000d09a457223 */ /* 0x000fe20000010045 */
[----:B------:R-:W-:Y:S01]  /*8530*/  FMUL.FTZ R200, R34, R145 ;  /* 0x0000009122c87220 */ /* 0x000fe20000410000 */
[----:B------:R-:W-:Y:S01]  /*8540*/  FFMA.FTZ R65, R78, R199, R68 ;  /* 0x000000c74e417223 */ /* 0x000fe20000010044 */
[----:B------:R-:W-:Y:S01]  /*8550*/  FFMA.FTZ R71, R154, R209, R71 ;  /* 0x000000d19a477223 */ /* 0x000fe20000010047 */
[----:B------:R-:W-:Y:S01]  /*8560*/  FMUL.FTZ R66, R83, R69 ;  /* 0x0000004553427220 */ /* 0x000fe20000410000 */
[----:B------:R-:W-:Y:S01]  /*8570*/  ISETP.GT.U32.AND P2, PT, R197, 0x1f, PT ;  /* 0x0000001fc500780c */ /* 0x000fe20003f44070 */
[----:B------:R-:W-:Y:S01]  /*8580*/  FMUL.FTZ R199, R31, R143 ;  /* 0x0000008f1fc77220 */ /* 0x000fe20000410000 */
        /* <DEDUP_REMOVED lines=8> */
[----:B------:R-:W-:Y:S02]  /*8610*/  FMUL.FTZ R69, R81, R66 ;  /* 0x0000004251457220 */ /* 0x000fe40000410000 */
[----:B------:R-:W-:Y:S01]  /*8620*/  @P2 LOP3.LUT R105, R105, 0x2, RZ, 0xfc, !PT ;  /* 0x0000000269692812 */ /* 0x000fe200078efcff */
        /* <DEDUP_REMOVED lines=23> */
[----:B------:R-:W-:Y:S02]  /*87a0*/  FFMA.FTZ R65, R76, R65, R66 ;  /* 0x000000414c417223 */ /* 0x000fe40000010042 */
[----:B------:R-:W-:Y:S01]  /*87b0*/  FFMA.FTZ R66, R144, R198, R69 ;  /* 0x000000c690427223 */ /* 0x000fe20000010045 */
[----:B------:R-:W-:Y:S01]  /*87c0*/  FFMA.FTZ R64, R76, R64, -R67 ;  /* 0x000000404c407223 */ /* 0x000fe20000010843 */
        /* <DEDUP_REMOVED lines=19> */
[----:B------:R-:W-:-:S03]  /*8900*/  FFMA.FTZ R244, R64, R68, -R244 ;  /* 0x0000004440f47223 */ /* 0x000fc600000108f4 */
[----:B------:R-:W-:Y:S01]  /*8910*/  FADD.FTZ R242, R70, R243 ;  /* 0x000000f346f27221 */ /* 0x000fe20000010000 */
[-C--:B------:R-:W-:Y:S01]  /*8920*/  FMUL.FTZ R243, R64, R69.reuse ;  /* 0x0000004540f37220 */ /* 0x080fe20000410000 */
[----:B------:R-:W-:-:S03]  /*8930*/  FMUL.FTZ R69, R66, R69 ;  /* 0x0000004542457220 */ /* 0x000fc60000410000 */
[-C--:B------:R-:W-:Y:S01]  /*8940*/  FFMA.FTZ R243, R65, R68.reuse, R243 ;  /* 0x0000004441f37223 */ /* 0x080fe200000100f3 */
        /* <DEDUP_REMOVED lines=63> */
.L_x_9017:
        /* <DEDUP_REMOVED lines=13> */
.L_x_9020:
[----:B------:R-:W-:-:S03]  /*8e10*/  UMOV UR32, 0xffffffff ;  /* 0xffffffff00207882 */ /* 0x000fc60000000000 */
[----:B------:R-:W-:Y:S05]  /*8e20*/  BRA.DIV UR32, `(.L_x_8901) ;  /* 0x0000008a20dc7947 */ /* 0x000fea000b800000 */
.L_x_9023:
[----:B------:R-:W-:-:S03]  /*8e30*/  UMOV UR32, 0xffffffff ;  /* 0xffffffff00207882 */ /* 0x000fc60000000000 */
[----:B------:R-:W-:Y:S05]  /*8e40*/  BRA.DIV UR32, `(.L_x_8902) ;  /* 0x0000008a20fc7947 */ /* 0x000fea000b800000 */
.L_x_9026:
[----:B------:R-:W-:-:S03]  /*8e50*/  UMOV UR32, 0xffffffff ;  /* 0xffffffff00207882 */ /* 0x000fc60000000000 */
[----:B------:R-:W-:Y:S05]  /*8e60*/  BRA.DIV UR32, `(.L_x_8903) ;  /* 0x0000008e201c7947 */ /* 0x000fea000b800000 */
.L_x_9029:
        /* <DEDUP_REMOVED lines=10> */
.L_x_9039:
[CC--:B0---4-:R-:W-:Y:S01]  /*8f10*/  FMUL.FTZ R69, R244.reuse, R63.reuse ;  /* 0x0000003ff4457220 */ /* 0x0d1fe20000410000 */
[C---:B------:R-:W-:Y:S01]  /*8f20*/  FMUL.FTZ R70, R243.reuse, R63 ;  /* 0x0000003ff3467220 */ /* 0x040fe20000410000 */
[CC--:B------:R-:W-:Y:S02]  /*8f30*/  FMUL.FTZ R68, R244.reuse, R61.reuse ;  /* 0x0000003df4447220 */ /* 0x0c0fe40000410000 */
[CC--:B---3--:R-:W-:Y:S01]  /*8f40*/  FFMA.FTZ R69, R243.reuse, R62.reuse, R69 ;  /* 0x0000003ef3457223 */ /* 0x0c8fe20000010045 */
[----:B------:R-:W-:Y:S01]  /*8f50*/  FFMA.FTZ R70, R244, R62, -R70 ;  /* 0x0000003ef4467223 */ /* 0x000fe20000010846 */
[C---:B------:R-:W-:Y:S01]  /*8f60*/  FFMA.FTZ R68, R243.reuse, R60, R68 ;  /* 0x0000003cf3447223 */ /* 0x040fe20000010044 */
[----:B------:R-:W-:Y:S01]  /*8f70*/  FMUL.FTZ R243, R243, R61 ;  /* 0x0000003df3f37220 */ /* 0x000fe20000410000 */
[----:B------:R-:W-:Y:S01]  /*8f80*/  @P1 FADD.FTZ R63, R245, R69 ;  /* 0x00000045f53f1221 */ /* 0x000fe20000010000 */
[----:B------:R-:W-:Y:S02]  /*8f90*/  @P1 FADD.FTZ R62, R242, R70 ;  /* 0x00000046f23e1221 */ /* 0x000fe40000010000 */
[----:B------:R-:W-:Y:S01]  /*8fa0*/  FSEL R61, R61, R68, !P1 ;  /* 0x000000443d3d7208 */ /* 0x000fe20004800000 */
[C---:B------:R-:W-:Y:S01]  /*8fb0*/  FMUL.FTZ R69, R65.reuse, R63 ;  /* 0x0000003f41457220 */ /* 0x040fe20000410000 */
[----:B------:R-:W-:Y:S01]  /*8fc0*/  FMUL.FTZ R68, R65, R62 ;  /* 0x0000003e41447220 */ /* 0x000fe20000410000 */
[----:B------:R-:W-:-:S02]  /*8fd0*/  @P1 FFMA.FTZ R60, R244, R60, -R243 ;  /* 0x0000003cf43c1223 */ /* 0x000fc400000108f3 */
        /* <DEDUP_REMOVED lines=10> */
.L_x_8898:
        /* <DEDUP_REMOVED lines=141> */
[----:B------:R-:W-:Y:S01]  /*9950*/  FFMA.FTZ R65, R102, R65, R63 ;  /* 0x0000004166417223 */ /* 0x000fe2000001003f */
[----:B------:R-:W-:Y:S01]  /*9960*/  FMUL.FTZ R63, R101, R61 ;  /* 0x0000003d653f7220 */ /* 0x000fe20000410000 */
[C---:B0-----:R-:W-:Y:S01]  /*9970*/  FMUL.FTZ R71, R123.reuse, R68 ;  /* 0x000000447b477220 */ /* 0x041fe20000410000 */
[-C--:B------:R-:W-:Y:S01]  /*9980*/  FMUL.FTZ R123, R123, R69.reuse ;  /* 0x000000457b7b7220 */ /* 0x080fe20000410000 */
[----:B------:R-:W-:Y:S01]  /*9990*/  FADD.FTZ R64, R27, R64 ;  /* 0x000000401b407221 */ /* 0x000fe20000010000 */
[----:B------:R-:W-:Y:S01]  /*99a0*/  FMUL.FTZ R62, R101, R60 ;  /* 0x0000003c653e7220 */ /* 0x000fe20000410000 */
[----:B------:R-:W-:Y:S01]  /*99b0*/  FFMA.FTZ R70, R122, R69, R71 ;  /* 0x000000457a467223 */ /* 0x000fe20000010047 */
[----:B------:R-:W-:Y:S01]  /*99c0*/  FADD.FTZ R65, R28, R65 ;  /* 0x000000411c417221 */ /* 0x000fe20000010000 */
[----:B------:R-:W-:Y:S01]  /*99d0*/  FFMA.FTZ R123, R122, R68, -R123 ;  /* 0x000000447a7b7223 */ /* 0x000fe2000001087b */
[C---:B------:R-:W-:Y:S01]  /*99e0*/  FFMA.FTZ R60, R102.reuse, R60, R63 ;  /* 0x0000003c663c7223 */ /* 0x040fe2000001003f */
[----:B------:R-:W-:Y:S01]  /*99f0*/  FFMA.FTZ R229, R167, R229, R70 ;  /* 0x000000e5a7e57223 */ /* 0x000fe20000010046 */
[C---:B------:R-:W-:Y:S01]  /*9a00*/  FMUL.FTZ R63, R103.reuse, R64 ;  /* 0x00000040673f7220 */ /* 0x040fe20000410000 */
[----:B------:R-:W-:Y:S01]  /*9a10*/  FFMA.FTZ R61, R102, R61, -R62 ;  /* 0x0000003d663d7223 */ /* 0x000fe2000001083e */
[----:B------:R-:W-:Y:S01]  /*9a20*/  FMUL.FTZ R67, R103, R65 ;  /* 0x0000004167437220 */ /* 0x000fe20000410000 */
[----:B------:R-:W-:Y:S01]  /*9a30*/  FFMA.FTZ R228, R167, R228, R123 ;  /* 0x000000e4a7e47223 */ /* 0x000fe2000001007b */
[C---:B------:R-:W-:Y:S01]  /*9a40*/  FMUL.FTZ R69, R103.reuse, R229 ;  /* 0x000000e567457220 */ /* 0x040fe20000410000 */
[----:B------:R-:W-:Y:S01]  /*9a50*/  VOTEU.ALL UP0, P1 ;  /* 0x0000000000ff7886 */ /* 0x000fe20000800000 */
[C---:B------:R-:W-:Y:S01]  /*9a60*/  FFMA.FTZ R65, R104.reuse, R65, R63 ;  /* 0x0000004168417223 */ /* 0x040fe2000001003f */
[CC--:B------:R-:W-:Y:S01]  /*9a70*/  FMUL.FTZ R63, R103.reuse, R61.reuse ;  /* 0x0000003d673f7220 */ /* 0x0c0fe20000410000 */
[----:B------:R-:W-:Y:S01]  /*9a80*/  FMUL.FTZ R62, R103, R60 ;  /* 0x0000003c673e7220 */ /* 0x000fe20000410000 */
[C---:B------:R-:W-:Y:S01]  /*9a90*/  FFMA.FTZ R64, R104.reuse, R64, -R67 ;  /* 0x0000004068407223 */ /* 0x040fe20000010843 */
[C---:B------:R-:W-:Y:S01]  /*9aa0*/  FFMA.FTZ R68, R104.reuse, R228, -R69 ;  /* 0x000000e468447223 */ /* 0x040fe20000010845 */
[----:B------:R-:W-:Y:S01]  /*9ab0*/  @!UP0 ULEA UR32, UR8, UR28, 0x4 ;  /* 0x0000001c08208291 */ /* 0x000fe2000f8e20ff */
[C---:B------:R-:W-:Y:S01]  /*9ac0*/  FFMA.FTZ R60, R104.reuse, R60, R63 ;  /* 0x0000003c683c7223 */ /* 0x040fe2000001003f */
[----:B------:R-:W-:Y:S01]  /*9ad0*/  FFMA.FTZ R61, R104, R61, -R62 ;  /* 0x0000003d683d7223 */ /* 0x000fe2000001083e */
[----:B------:R-:W-:Y:S01]  /*9ae0*/  FADD.FTZ R62, R30, R65 ;  /* 0x000000411e3e7221 */ /* 0x000fe20000010000 */
[----:B------:R-:W-:Y:S01]  /*9af0*/  FADD.FTZ R63, R29, R64 ;  /* 0x000000401d3f7221 */ /* 0x000fe20000010000 */
[----:B------:R-:W-:Y:S01]  /*9b00*/  FFMA.FTZ R226, R165, R226, R68 ;  /* 0x000000e2a5e27223 */ /* 0x000fe20000010044 */
[----:B------:R-:W-:Y:S01]  /*9b10*/  HFMA2 R64, -RZ, RZ, 1.875, 0 ;  /* 0x3f800000ff407431 */ /* 0x000fe200000001ff */
[----:B------:R-:W-:-:S02]  /*9b20*/  CS2R R66, SRZ ;  /* 0x0000000000427805 */ /* 0x000fc4000001ff00 */
[----:B------:R-:W-:Y:S01]  /*9b30*/  MOV R65, RZ ;  /* 0x000000ff00417202 */ /* 0x000fe20000000f00 */
[----:B------:R-:W-:-:S04]  /*9b40*/  FMUL.FTZ R68, R103, R228 ;  /* 0x000000e467447220 */ /* 0x000fc80000410000 */
        /* <DEDUP_REMOVED lines=112> */
.L_x_9044:
        /* <DEDUP_REMOVED lines=13> */
.L_x_8908:
[----:B------:R-:W-:Y:S05]  /*a320*/  BSYNC.RECONVERGENT B0 ;  /* 0x0000000000007941 */ /* 0x000fea0003800200 */
.L_x_8907:
[----:B------:R-:W-:Y:S01]  /*a330*/  UMOV UR32, 0xffffffff ;  /* 0xffffffff00207882 */ /* 0x000fe20000000000 */
[----:B------:R-:W-:Y:S02]  /*a340*/  ISETP.GT.U32.AND P2, PT, R193, 0x1d, PT ;  /* 0x0000001dc100780c */ /* 0x000fe40003f44070 */
[----:B------:R-:W-:Y:S11]  /*a350*/  BRA.DIV UR32, `(.L_x_8909) ;  /* 0x0000007e20347947 */ /* 0x000ff6000b800000 */
[----:B-1----:R1:W1:Y:S04]  /*a360*/  SHFL.DOWN PT, R69, R245, 0x2, 0x1f ;  /* 0x08401f00f5457f89 */ /* 0x00226800000e0000 */
[----:B0-----:R0:W0:Y:S04]  /*a370*/  SHFL.DOWN PT, R70, R246, 0x2, 0x1f ;  /* 0x08401f00f6467f89 */ /* 0x00102800000e0000 */
[----:B--2---:R2:W0:Y:S04]  /*a380*/  SHFL.DOWN PT, R123, R247, 0x2, 0x1f ;  /* 0x08401f00f77b7f89 */ /* 0x00442800000e0000 */
[----:B------:R2:W0:Y:S02]  /*a390*/  SHFL.DOWN PT, R71, R248, 0x2, 0x1f ;  /* 0x08401f00f8477f89 */ /* 0x00042400000e0000 */
.L_x_9050:
        /* <DEDUP_REMOVED lines=13> */
.L_x_8911:
[----:B------:R-:W-:Y:S05]  /*a470*/  BSYNC.RECONVERGENT B0 ;  /* 0x0000000000007941 */ /* 0x000fea0003800200 */
.L_x_8910:
[----:B------:R-:W-:Y:S01]  /*a480*/  UMOV UR32, 0xffffffff ;  /* 0xffffffff00207882 */ /* 0x000fe20000000000 */
[----:B------:R-:W-:Y:S02]  /*a490*/  ISETP.GT.U32.AND P2, PT, R193, 0x1b, PT ;  /* 0x0000001bc100780c */ /* 0x000fe40003f44070 */
[----:B------:R-:W-:Y:S11]  /*a4a0*/  BRA.DIV UR32, `(.L_x_8912) ;  /* 0x0000007e20547947 */ /* 0x000ff6000b800000 */
[----:B-1----:R1:W1:Y:S04]  /*a4b0*/  SHFL.DOWN PT, R69, R245, 0x4, 0x1f ;  /* 0x08801f00f5457f89 */ /* 0x00226800000e0000 */
[----:B0-----:R0:W0:Y:S04]  /*a4c0*/  SHFL.DOWN PT, R70, R246, 0x4, 0x1f ;  /* 0x08801f00f6467f89 */ /* 0x00102800000e0000 */
[----:B------:R0:W0:Y:S04]  /*a4d0*/  SHFL.DOWN PT, R123, R247, 0x4, 0x1f ;  /* 0x08801f00f77b7f89 */ /* 0x00002800000e0000 */
[----:B------:R0:W0:Y:S02]  /*a4e0*/  SHFL.DOWN PT, R71, R248, 0x4, 0x1f ;  /* 0x08801f00f8477f89 */ /* 0x00002400000e0000 */
.L_x_9056:
        /* <DEDUP_REMOVED lines=13> */
.L_x_8914:
[----:B------:R-:W-:Y:S05]  /*a5c0*/  BSYNC.RECONVERGENT B0 ;  /* 0x0000000000007941 */ /* 0x000fea0003800200 */
.L_x_8913:
[----:B------:R-:W-:Y:S01]  /*a5d0*/  UMOV UR32, 0xffffffff ;  /* 0xffffffff00207882 */ /* 0x000fe20000000000 */
[----:B------:R-:W-:Y:S02]  /*a5e0*/  ISETP.GT.U32.AND P2, PT, R193, 0x17, PT ;  /* 0x00000017c100780c */ /* 0x000fe40003f44070 */
[----:B------:R-:W-:Y:S11]  /*a5f0*/  BRA.DIV UR32, `(.L_x_8915) ;  /* 0x0000007e20747947 */ /* 0x000ff6000b800000 */
[----:B-1----:R1:W1:Y:S04]  /*a600*/  SHFL.DOWN PT, R69, R245, 0x8, 0x1f ;  /* 0x09001f00f5457f89 */ /* 0x00226800000e0000 */
[----:B0-----:R0:W0:Y:S04]  /*a610*/  SHFL.DOWN PT, R70, R246, 0x8, 0x1f ;  /* 0x09001f00f6467f89 */ /* 0x00102800000e0000 */
[----:B------:R0:W0:Y:S04]  /*a620*/  SHFL.DOWN PT, R123, R247, 0x8, 0x1f ;  /* 0x09001f00f77b7f89 */ /* 0x00002800000e0000 */
[----:B------:R0:W0:Y:S02]  /*a630*/  SHFL.DOWN PT, R71, R248, 0x8, 0x1f ;  /* 0x09001f00f8477f89 */ /* 0x00002400000e0000 */
.L_x_9062:
        /* <DEDUP_REMOVED lines=13> */
.L_x_8917:
[----:B------:R-:W-:Y:S05]  /*a710*/  BSYNC.RECONVERGENT B0 ;  /* 0x0000000000007941 */ /* 0x000fea0003800200 */
.L_x_8916:
[----:B------:R-:W-:Y:S01]  /*a720*/  UMOV UR32, 0xffffffff ;  /* 0xffffffff00207882 */ /* 0x000fe20000000000 */
[----:B------:R-:W-:Y:S02]  /*a730*/  ISETP.GT.U32.AND P2, PT, R193, 0xf, PT ;  /* 0x0000000fc100780c */ /* 0x000fe40003f44070 */
[----:B------:R-:W-:Y:S11]  /*a740*/  BRA.DIV UR32, `(.L_x_8918) ;  /* 0x0000007e20947947 */ /* 0x000ff6000b800000 */
[----:B-1----:R1:W1:Y:S04]  /*a750*/  SHFL.DOWN PT, R69, R245, 0x10, 0x1f ;  /* 0x0a001f00f5457f89 */ /* 0x00226800000e0000 */
[----:B0-----:R0:W0:Y:S04]  /*a760*/  SHFL.DOWN PT, R70, R246, 0x10, 0x1f ;  /* 0x0a001f00f6467f89 */ /* 0x00102800000e0000 */
[----:B------:R0:W0:Y:S04]  /*a770*/  SHFL.DOWN PT, R123, R247, 0x10, 0x1f ;  /* 0x0a001f00f77b7f89 */ /* 0x00002800000e0000 */
[----:B------:R0:W0:Y:S02]  /*a780*/  SHFL.DOWN PT, R71, R248, 0x10, 0x1f ;  /* 0x0a001f00f8477f89 */ /* 0x00002400000e0000 */
.L_x_9068:
        /* <DEDUP_REMOVED lines=13> */
.L_x_8920:
[----:B------:R-:W-:Y:S05]  /*a860*/  BSYNC.RECONVERGENT B0 ;  /* 0x0000000000007941 */ /* 0x000fea0003800200 */
.L_x_8919:
        /* <DEDUP_REMOVED lines=25> */
.L_x_9082:
        /* <DEDUP_REMOVED lines=13> */
.L_x_8923:
[----:B------:R-:W-:Y:S05]  /*aad0*/  BSYNC.RECONVERGENT B0 ;  /* 0x0000000000007941 */ /* 0x000fea0003800200 */
.L_x_8922:
        /* <DEDUP_REMOVED lines=16> */
.L_x_8905:
[----:B------:R-:W-:Y:S05]  /*abe0*/  WARPSYNC.ALL ;  /* 0x0000000000007948 */ /* 0x000fea0003800000 */
[C---:B------:R-:W-:Y:S01]  /*abf0*/  ISETP.NE.AND P1, PT, R197.reuse, RZ, PT ;  /* 0x000000ffc500720c */ /* 0x040fe20003f25270 */
[----:B------:R-:W-:Y:S01]  /*ac00*/  BAR.SYNC.DEFER_BLOCKING 0x0 ;  /* 0x0000000000007b1d */ /* 0x000fe20000010000 */
[----:B0-----:R-:W-:Y:S01]  /*ac10*/  IADD3 R122, PT, PT, R197, 0x200, RZ ;  /* 0x00000200c57a7810 */ /* 0x001fe20007ffe0ff */
[----:B------:R-:W-:Y:S01]  /*ac20*/  FMUL.FTZ R243, R124, R224 ;  /* 0x000000e07cf37220 */ /* 0x000fe20000410000 */
[----:B------:R-:W-:-:S09]  /*ac30*/  FMUL.FTZ R245, R121, R222 ;  /* 0x000000de79f57220 */ /* 0x000fd20000410000 */
        /* <DEDUP_REMOVED lines=9> */
[----:B------:R-:W-:Y:S01]  /*acd0*/  MOV R65, UR49 ;  /* 0x0000003100417c02 */ /* 0x000fe20008000f00 */
[----:B------:R-:W-:Y:S01]  /*ace0*/  UIADD3 UR49, UPT, UPT, UR28, 0x2100, URZ ;  /* 0x000021001c317890 */ /* 0x000fe2000fffe0ff */
[----:B------:R-:W-:-:S05]  /*acf0*/  MOV R67, UR34 ;  /* 0x0000002200437c02 */ /* 0x000fca0008000f00 */
[----:B------:R-:W-:-:S04]  /*ad00*/  IMAD.WIDE.U32 R66, R67, UR8, R64 ;  /* 0x0000000843427c25 */ /* 0x000fc8000f8e0040 */
[-C--:B0-----:R-:W-:Y:S01]  /*ad10*/  FMUL.FTZ R63, R61, R115.reuse ;  /* 0x000000733d3f7220 */ /* 0x081fe20000410000 */
[----:B------:R-:W-:-:S03]  /*ad20*/  FMUL.FTZ R62, R60, R115 ;  /* 0x000000733c3e7220 */ /* 0x000fc60000410000 */
[-C--:B------:R-:W-:Y:S01]  /*ad30*/  FFMA.FTZ R68, R60, R114.reuse, R63 ;  /* 0x000000723c447223 */ /* 0x080fe2000001003f */
[----:B------:R-:W-:Y:S01]  /*ad40*/  MOV R63, UR36 ;  /* 0x00000024003f7c02 */ /* 0x000fe20008000f00 */
[----:B------:R-:W-:Y:S01]  /*ad50*/  FFMA.FTZ R69, R61, R114, -R62 ;  /* 0x000000723d457223 */ /* 0x000fe2000001083e */
[----:B------:R-:W-:Y:S01]  /*ad60*/  MOV R61, UR37 ;  /* 0x00000025003d7c02 */ /* 0x000fe20008000f00 */
[----:B------:R-:W-:Y:S01]  /*ad70*/  FADD.FTZ R195, R195, R68 ;  /* 0x00000044c3c37221 */ /* 0x000fe20000010000 */
[----:B------:R-:W-:Y:S01]  /*ad80*/  LEA.HI R114, R122, R197, RZ, 0x1b ;  /* 0x000000c57a727211 */ /* 0x000fe200078fd8ff */
[----:B------:R-:W-:-:S04]  /*ad90*/  IMAD.WIDE.U32 R62, R63, UR8, R64 ;  /* 0x000000083f3e7c25 */ /* 0x000fc8000f8e0040 */
[----:B------:R-:W-:Y:S01]  /*ada0*/  FADD.FTZ R194, R194, R69 ;  /* 0x00000045c2c27221 */ /* 0x000fe20000010000 */
[----:B------:R-:W-:Y:S01]  /*adb0*/  FMUL.FTZ R65, R144, R143 ;  /* 0x0000008f90417220 */ /* 0x000fe20000410000 */
[----:B------:R-:W-:Y:S01]  /*adc0*/  LEA.HI R122, R197, R197, RZ, 0x1b ;  /* 0x000000c5c57a7211 */ /* 0x000fe200078fd8ff */
[----:B------:R-:W-:Y:S01]  /*add0*/  IMAD R61, R61, UR8, R63 ;  /* 0x000000083d3d7c24 */ /* 0x000fe2000f8e023f */
[----:B------:R-:W-:Y:S01]  /*ade0*/  MOV R63, UR35 ;  /* 0x00000023003f7c02 */ /* 0x000fe20008000f00 */
[CC--:B------:R-:W-:Y:S01]  /*adf0*/  FMUL.FTZ R68, R31.reuse, R194.reuse ;  /* 0x000000c21f447220 */ /* 0x0c0fe20000410000 */
[----:B------:R-:W-:Y:S01]  /*ae00*/  LEA R60, P2, R62, UR15, 0x2 ;  /* 0x0000000f3e3c7c11 */ /* 0x000fe2000f8410ff */
[-C--:B------:R-:W-:Y:S01]  /*ae10*/  FFMA.FTZ R69, R31, -R65.reuse, R199 ;  /* 0x800000411f457223 */ /* 0x080fe200000100c7 */
[----:B------:R-:W-:Y:S01]  /*ae20*/  FFMA.FTZ R31, -R32, R65, R198 ;  /* 0x00000041201f7223 */ /* 0x000fe200000101c6 */
[----:B------:R-:W-:Y:S01]  /*ae30*/  IMAD R63, R63, UR8, R67 ;  /* 0x000000083f3f7c24 */ /* 0x000fe2000f8e0243 */
[----:B------:R-:W-:Y:S01]  /*ae40*/  LEA.HI.X R61, R62, UR16, R61, 0x2, P2 ;  /* 0x000000103e3d7c11 */ /* 0x000fe200090f143d */
[----:B------:R-:W-:Y:S01]  /*ae50*/  FMUL.FTZ R65, R195, UR33 ;  /* 0x00000021c3417c20 */ /* 0x000fe20008410000 */
[----:B------:R-:W-:Y:S01]  /*ae60*/  LEA R62, P2, R66, UR17, 0x2 ;  /* 0x00000011423e7c11 */ /* 0x000fe2000f8410ff */
[-C--:B------:R-:W-:Y:S01]  /*ae70*/  FFMA.FTZ R68, R32, R195.reuse, R68 ;  /* 0x000000c320447223 */ /* 0x080fe20000010044 */
[----:B------:R-:W-:Y:S01]  /*ae80*/  FMUL.FTZ R32, R194, UR33 ;  /* 0x00000021c2207c20 */ /* 0x000fe20008410000 */
[C---:B------:R-:W-:Y:S01]  /*ae90*/  FMUL.FTZ R67, R75.reuse, R194 ;  /* 0x000000c24b437220 */ /* 0x040fe20000410000 */
[----:B------:R-:W-:Y:S01]  /*aea0*/  LEA.HI.X R63, R66, UR18, R63, 0x2, P2 ;  /* 0x00000012423f7c11 */ /* 0x000fe200090f143f */
[----:B------:R-:W-:Y:S01]  /*aeb0*/  FFMA.FTZ R66, R194, UR46, -R65 ;  /* 0x0000002ec2427c23 */ /* 0x000fe20008010841 */
[-C--:B------:R-:W-:Y:S01]  /*aec0*/  FMUL.FTZ R75, R75, R195.reuse ;  /* 0x000000c34b4b7220 */ /* 0x080fe20000410000 */
[----:B------:R-:W-:Y:S01]  /*aed0*/  FFMA.FTZ R32, R195, UR46, R32 ;  /* 0x0000002ec3207c23 */ /* 0x000fe20008010020 */
[C---:B------:R-:W-:Y:S01]  /*aee0*/  FFMA.FTZ R67, R76.reuse, R195, R67 ;  /* 0x000000c34c437223 */ /* 0x040fe20000010043 */
[----:B------:R-:W-:Y:S01]  /*aef0*/  FMUL.FTZ R70, R69, R66 ;  /* 0x0000004245467220 */ /* 0x000fe20000410000 */
[----:B------:R-:W-:Y:S01]  /*af00*/  FFMA.FTZ R75, R76, R194, -R75 ;  /* 0x000000c24c4b7223 */ /* 0x000fe2000001084b */
[-C--:B------:R-:W-:Y:S01]  /*af10*/  FMUL.FTZ R194, R194, R143.reuse ;  /* 0x0000008fc2c27220 */ /* 0x080fe20000410000 */
[----:B------:R-:W-:Y:S01]  /*af20*/  FADD.FTZ R2, R2, R67 ;  /* 0x0000004302027221 */ /* 0x000fe20000010000 */
[----:B------:R-:W-:Y:S01]  /*af30*/  FFMA.FTZ R65, R31, R32, R70 ;  /* 0x000000201f417223 */ /* 0x000fe20000010046 */
[-C--:B------:R-:W-:Y:S01]  /*af40*/  FMUL.FTZ R70, R195, R143.reuse ;  /* 0x0000008fc3467220 */ /* 0x080fe20000410000 */
[----:B------:R-:W-:Y:S01]  /*af50*/  FADD.FTZ R66, R0, R75 ;  /* 0x0000004b00427221 */ /* 0x000fe20000010000 */
[C---:B------:R-:W-:Y:S01]  /*af60*/  FMUL.FTZ R0, R69.reuse, R194 ;  /* 0x000000c245007220 */ /* 0x040fe20000410000 */
[----:B------:R-:W-:Y:S01]  /*af70*/  FFMA.FTZ R127, R68, R143, R127 ;  /* 0x0000008f447f7223 */ /* 0x000fe2000001007f */
[----:B------:R-:W-:Y:S01]  /*af80*/  FMUL.FTZ R69, R69, R70 ;  /* 0x0000004645457220 */ /* 0x000fe20000410000 */
[----:B------:R-:W-:Y:S01]  /*af90*/  FMUL.FTZ R67, R77, R66 ;  /* 0x000000424d437220 */ /* 0x000fe20000410000 */
[----:B------:R-:W-:Y:S01]  /*afa0*/  FFMA.FTZ R0, R31, R70, R0 ;  /* 0x000000461f007223 */ /* 0x000fe20000010000 */
[----:B------:R-:W-:Y:S01]  /*afb0*/  FMUL.FTZ R71, R33, R66 ;  /* 0x0000004221477220 */ /* 0x000fe20000410000 */
[----:B------:R-:W-:Y:S01]  /*afc0*/  FFMA.FTZ R31, R31, R194, -R69 ;  /* 0x000000c21f1f7223 */ /* 0x000fe20000010845 */
[----:B------:R-:W-:Y:S01]  /*afd0*/  FMUL.FTZ R69, R149, R145 ;  /* 0x0000009195457220 */ /* 0x000fe20000410000 */
[-C--:B------:R-:W-:Y:S01]  /*afe0*/  FFMA.FTZ R75, R78, R2.reuse, R67 ;  /* 0x000000024e4b7223 */ /* 0x080fe20000010043 */
[-C--:B------:R-:W-:Y:S01]  /*aff0*/  FMUL.FTZ R77, R77, R2.reuse ;  /* 0x000000024d4d7220 */ /* 0x080fe20000410000 */
[----:B------:R-:W-:Y:S01]  /*b000*/  MOV R32, UR28 ;  /* 0x0000001c00207c02 */ /* 0x000fe20008000f00 */
[-C--:B------:R-:W-:Y:S01]  /*b010*/  FFMA.FTZ R67, R33, -R69.reuse, R201 ;  /* 0x8000004521437223 */ /* 0x080fe200000100c9 */
[----:B------:R-:W-:Y:S01]  /*b020*/  FFMA.FTZ R33, R34, R2, R71 ;  /* 0x0000000222217223 */ /* 0x000fe20000010047 */
[----:B------:R-:W-:Y:S01]  /*b030*/  FFMA.FTZ R71, R144, R68, R65 ;  /* 0x0000004490477223 */ /* 0x000fe20000010041 */
[----:B------:R-:W-:Y:S01]  /*b040*/  FADD.FTZ R65, R4, R75 ;  /* 0x0000004b04417221 */ /* 0x000fe20000010000 */
[----:B------:R-:W-:Y:S01]  /*b050*/  FMUL.FTZ R75, R2, UR33 ;  /* 0x00000021024b7c20 */ /* 0x000fe20008410000 */
[----:B------:R-:W-:Y:S01]  /*b060*/  FFMA.FTZ R69, -R34, R69, R200 ;  /* 0x0000004522457223 */ /* 0x000fe200000101c8 */
[----:B------:R-:W-:Y:S01]  /*b070*/  FFMA.FTZ R78, R78, R66, -R77 ;  /* 0x000000424e4e7223 */ /* 0x000fe2000001084d */
[----:B------:R-:W-:Y:S01]  /*b080*/  FADD.FTZ R190, R71, R190 ;  /* 0x000000be47be7221 */ /* 0x000fe20000010000 */
[C---:B------:R-:W-:Y:S01]  /*b090*/  FFMA.FTZ R4, R66.reuse, UR46, -R75 ;  /* 0x0000002e42047c23 */ /* 0x040fe2000801084b */
[----:B------:R-:W-:Y:S01]  /*b0a0*/  FMUL.FTZ R75, R66, UR33 ;  /* 0x00000021424b7c20 */ /* 0x000fe20008410000 */
[----:B------:R-:W-:Y:S01]  /*b0b0*/  FFMA.FTZ R128, R33, R145, R128 ;  /* 0x0000009121807223 */ /* 0x000fe20000010080 */
[----:B------:R-:W-:Y:S01]  /*b0c0*/  FMUL.FTZ R115, R144, R70 ;  /* 0x0000004690737220 */ /* 0x000fe20000410000 */
[----:B------:R-:W-:Y:S01]  /*b0d0*/  FMUL.FTZ R68, R67, R4 ;  /* 0x0000000443447220 */ /* 0x000fe20000410000 */
[----:B------:R-:W-:Y:S01]  /*b0e0*/  FFMA.FTZ R34, R2, UR46, R75 ;  /* 0x0000002e02227c23 */ /* 0x000fe2000801004b */
[----:B------:R-:W-:Y:S01]  /*b0f0*/  FADD.FTZ R4, R3, R78 ;  /* 0x0000004e03047221 */ /* 0x000fe20000010000 */
[----:B------:R-:W-:Y:S01]  /*b100*/  FMUL.FTZ R70, R65, R146 ;  /* 0x0000009241467220 */ /* 0x000fe20000410000 */
[----:B------:R-:W-:-:S02]  /*b110*/  IMAD R32, R197, 0x84, R32 ;  /* 0x00000084c5207824 */ /* 0x000fc400078e0220 */
[----:B------:R-:W-:Y:S01]  /*b120*/  FFMA.FTZ R34, R69, R34, R68 ;  /* 0x0000002245227223 */ /* 0x000fe20000010044 */
[-C--:B------:R-:W-:Y:S01]  /*b130*/  FMUL.FTZ R68, R66, R145.reuse ;  /* 0x0000009142447220 */ /* 0x080fe20000410000 */
[----:B------:R-:W-:Y:S01]  /*b140*/  FMUL.FTZ R66, R2, R145 ;  /* 0x0000009102427220 */ /* 0x000fe20000410000 */
[----:B------:R-:W-:Y:S01]  /*b150*/  FMUL.FTZ R76, R4, R146 ;  /* 0x00000092044c7220 */ /* 0x000fe20000410000 */
[----:B------:R-:W-:Y:S01]  /*b160*/  FFMA.FTZ R78, R149, R33, R34 ;  /* 0x00000021954e7223 */ /* 0x000fe20000010022 */
[C---:B------:R-:W-:Y:S01]  /*b170*/  FMUL.FTZ R2, R67.reuse, R68 ;  /* 0x0000004443027220 */ /* 0x040fe20000410000 */
[----:B------:R-:W-:Y:S01]  /*b180*/  FMUL.FTZ R3, R67, R66 ;  /* 0x0000004243037220 */ /* 0x000fe20000410000 */
[----:B------:R-:W-:Y:S01]  /*b190*/  FMUL.FTZ R71, R149, R68 ;  /* 0x0000004495477220 */ /* 0x000fe20000410000 */
[C---:B------:R-:W-:Y:S01]  /*b1a0*/  FMUL.FTZ R67, R79.reuse, R4 ;  /* 0x000000044f437220 */ /* 0x040fe20000410000 */
[-C--:B------:R-:W-:Y:S01]  /*b1b0*/  FMUL.FTZ R79, R79, R65.reuse ;  /* 0x000000414f4f7220 */ /* 0x080fe20000410000 */
[C---:B------:R-:W-:Y:S01]  /*b1c0*/  FFMA.FTZ R3, R69.reuse, R68, -R3 ;  /* 0x0000004445037223 */ /* 0x040fe20000010803 */
[----:B------:R-:W-:Y:S01]  /*b1d0*/  FMUL.FTZ R68, R150, R146 ;  /* 0x0000009296447220 */ /* 0x000fe20000410000 */
[-C--:B------:R-:W-:Y:S01]  /*b1e0*/  FFMA.FTZ R2, R69, R66.reuse, R2 ;  /* 0x0000004245027223 */ /* 0x080fe20000010002 */
[----:B------:R-:W-:Y:S01]  /*b1f0*/  FMUL.FTZ R75, R149, R66 ;  /* 0x00000042954b7220 */ /* 0x000fe20000410000 */
[-C--:B------:R-:W-:Y:S01]  /*b200*/  FMUL.FTZ R66, R35, R4.reuse ;  /* 0x0000000423427220 */ /* 0x080fe20000410000 */
[CC--:B------:R-:W-:Y:S01]  /*b210*/  FFMA.FTZ R67, R80.reuse, R65.reuse, R67 ;  /* 0x0000004150437223 */ /* 0x0c0fe20000010043 */
[----:B------:R-:W-:Y:S01]  /*b220*/  FMUL.FTZ R33, R65, UR33 ;  /* 0x0000002141217c20 */ /* 0x000fe20008410000 */
[----:B------:R-:W-:Y:S01]  /*b230*/  FFMA.FTZ R80, R80, R4, -R79 ;  /* 0x0000000450507223 */ /* 0x000fe2000001084f */
[-C--:B------:R-:W-:Y:S01]  /*b240*/  FFMA.FTZ R69, R35, -R68.reuse, R203 ;  /* 0x8000004423457223 */ /* 0x080fe200000100cb */
[C---:B------:R-:W-:Y:S01]  /*b250*/  FFMA.FTZ R35, -R36.reuse, R68, R202 ;  /* 0x0000004424237223 */ /* 0x040fe200000101ca */
[----:B------:R-:W-:Y:S01]  /*b260*/  FFMA.FTZ R36, R36, R65, R66 ;  /* 0x0000004124247223 */ /* 0x000fe20000010042 */
[C---:B------:R-:W-:Y:S01]  /*b270*/  FMUL.FTZ R66, R4.reuse, UR33 ;  /* 0x0000002104427c20 */ /* 0x040fe20008410000 */
[----:B------:R-:W-:Y:S01]  /*b280*/  FFMA.FTZ R68, R4, UR46, -R33 ;  /* 0x0000002e04447c23 */ /* 0x000fe20008010821 */
[----:B------:R-:W-:Y:S01]  /*b290*/  FADD.FTZ R34, R5, R80 ;  /* 0x0000005005227221 */ /* 0x000fe20000010000 */
[----:B------:R-:W-:Y:S01]  /*b2a0*/  FADD.FTZ R6, R6, R67 ;  /* 0x0000004306067221 */ /* 0x000fe20000010000 */
[----:B------:R-:W-:Y:S01]  /*b2b0*/  FFMA.FTZ R66, R65, UR46, R66 ;  /* 0x0000002e41427c23 */ /* 0x000fe20008010042 */
[C---:B------:R-:W-:Y:S01]  /*b2c0*/  FMUL.FTZ R4, R69.reuse, R76 ;  /* 0x0000004c45047220 */ /* 0x040fe20000410000 */
[C---:B------:R-:W-:Y:S01]  /*b2d0*/  FMUL.FTZ R68, R69.reuse, R68 ;  /* 0x0000004445447220 */ /* 0x040fe20000410000 */
[-C--:B------:R-:W-:Y:S01]  /*b2e0*/  FMUL.FTZ R5, R69, R70.reuse ;  /* 0x0000004645057220 */ /* 0x080fe20000410000 */
[----:B------:R-:W-:Y:S01]  /*b2f0*/  FMUL.FTZ R67, R150, R70 ;  /* 0x0000004696437220 */ /* 0x000fe20000410000 */
[-C--:B------:R-:W-:Y:S01]  /*b300*/  FMUL.FTZ R33, R81, R34.reuse ;  /* 0x0000002251217220 */ /* 0x080fe20000410000 */
[----:B------:R-:W-:Y:S01]  /*b310*/  FMUL.FTZ R65, R37, R34 ;  /* 0x0000002225417220 */ /* 0x000fe20000410000 */
[C---:B------:R-:W-:Y:S01]  /*b320*/  FFMA.FTZ R4, R35.reuse, R70, R4 ;  /* 0x0000004623047223 */ /* 0x040fe20000010004 */
[C---:B------:R-:W-:Y:S01]  /*b330*/  FFMA.FTZ R5, R35.reuse, R76, -R5 ;  /* 0x0000004c23057223 */ /* 0x040fe20000010805 */
[----:B------:R-:W-:Y:S01]  /*b340*/  FFMA.FTZ R69, R35, R66, R68 ;  /* 0x0000004223457223 */ /* 0x000fe20000010044 */
[----:B------:R0:W-:Y:S01]  /*b350*/  STS [R32+0x2168], R67 ;  /* 0x0021684320007388 */ /* 0x0001e20000000800 */
[-C--:B------:R-:W-:Y:S01]  /*b360*/  FFMA.FTZ R35, R82, R6.reuse, R33 ;  /* 0x0000000652237223 */ /* 0x080fe20000010021 */
[-C--:B------:R-:W-:Y:S01]  /*b370*/  FMUL.FTZ R81, R81, R6.reuse ;  /* 0x0000000651517220 */ /* 0x080fe20000410000 */
[----:B------:R-:W-:Y:S01]  /*b380*/  FFMA.FTZ R33, R38, R6, R65 ;  /* 0x0000000626217223 */ /* 0x000fe20000010041 */
[-C--:B------:R-:W-:Y:S01]  /*b390*/  FMUL.FTZ R66, R151, R147.reuse ;  /* 0x0000009397427220 */ /* 0x080fe20000410000 */
[----:B------:R-:W-:Y:S01]  /*b3a0*/  FMUL.FTZ R65, R34, UR33 ;  /* 0x0000002122417c20 */ /* 0x000fe20008410000 */
[----:B------:R-:W-:Y:S01]  /*b3b0*/  FADD.FTZ R35, R8, R35 ;  /* 0x0000002308237221 */ /* 0x000fe20000010000 */
[----:B------:R-:W-:Y:S01]  /*b3c0*/  FFMA.FTZ R82, R82, R34, -R81 ;  /* 0x0000002252527223 */ /* 0x000fe20000010851 */
[-C--:B------:R-:W-:Y:S01]  /*b3d0*/  FFMA.FTZ R37, R37, -R66.reuse, R205 ;  /* 0x8000004225257223 */ /* 0x080fe200000100cd */
[C---:B------:R-:W-:Y:S01]  /*b3e0*/  FFMA.FTZ R65, R6.reuse, UR46, R65 ;  /* 0x0000002e06417c23 */ /* 0x040fe20008010041 */
[C---:B0-----:R-:W-:Y:S01]  /*b3f0*/  FMUL.FTZ R67, R6.reuse, UR33 ;  /* 0x0000002106437c20 */ /* 0x041fe20008410000 */
[-C--:B------:R-:W-:Y:S01]  /*b400*/  FMUL.FTZ R6, R6, R147.reuse ;  /* 0x0000009306067220 */ /* 0x080fe20000410000 */
[----:B------:R0:W-:Y:S01]  /*b410*/  STS [R32+0x2174], R71 ;  /* 0x0021744720007388 */ /* 0x0001e20000000800 */
[----:B------:R-:W-:Y:S01]  /*b420*/  FADD.FTZ R82, R7, R82 ;  /* 0x0000005207527221 */ /* 0x000fe20000010000 */
[C---:B------:R-:W-:Y:S01]  /*b430*/  FFMA.FTZ R8, R34.reuse, UR46, -R67 ;  /* 0x0000002e22087c23 */ /* 0x040fe20008010843 */
[-C--:B------:R-:W-:Y:S01]  /*b440*/  FMUL.FTZ R34, R34, R147.reuse ;  /* 0x0000009322227220 */ /* 0x080fe20000410000 */
[----:B------:R-:W-:Y:S01]  /*b450*/  FFMA.FTZ R66, -R38, R66, R204 ;  /* 0x0000004226427223 */ /* 0x000fe200000101cc */
[----:B------:R1:W-:Y:S01]  /*b460*/  STS [R32+0x2170], R75 ;  /* 0x0021704b20007388 */ /* 0x0003e20000000800 */
[C---:B------:R-:W-:Y:S01]  /*b470*/  FMUL.FTZ R67, R37.reuse, R8 ;  /* 0x0000000825437220 */ /* 0x040fe20000410000 */
[C---:B------:R-:W-:Y:S01]  /*b480*/  FMUL.FTZ R7, R37.reuse, R34 ;  /* 0x0000002225077220 */ /* 0x040fe20000410000 */
[----:B------:R-:W-:Y:S01]  /*b490*/  FMUL.FTZ R37, R37, R6 ;  /* 0x0000000625257220 */ /* 0x000fe20000410000 */
[----:B------:R-:W-:Y:S01]  /*b4a0*/  FMUL.FTZ R8, R39, R82 ;  /* 0x0000005227087220 */ /* 0x000fe20000410000 */
[----:B0-----:R-:W-:Y:S01]  /*b4b0*/  FMUL.FTZ R71, R150, R76 ;  /* 0x0000004c96477220 */ /* 0x001fe20000410000 */
[----:B------:R-:W-:Y:S01]  /*b4c0*/  FFMA.FTZ R129, R36, R146, R129 ;  /* 0x0000009224817223 */ /* 0x000fe20000010081 */
[----:B------:R-:W-:Y:S01]  /*b4d0*/  FFMA.FTZ R130, R33, R147, R130 ;  /* 0x0000009321827223 */ /* 0x000fe20000010082 */
[----:B------:R-:W-:Y:S01]  /*b4e0*/  FADD.FTZ R189, R78, R189 ;  /* 0x000000bd4ebd7221 */ /* 0x000fe20000010000 */
[----:B------:R-:W-:Y:S01]  /*b4f0*/  FMUL.FTZ R123, R144, R194 ;  /* 0x000000c2907b7220 */ /* 0x000fe20000410000 */
[----:B-1----:R-:W-:Y:S01]  /*b500*/  FFMA.FTZ R75, R150, R36, R69 ;  /* 0x00000024964b7223 */ /* 0x002fe20000010045 */
[-C--:B------:R-:W-:Y:S01]  /*b510*/  FMUL.FTZ R69, R151, R6.reuse ;  /* 0x0000000697457220 */ /* 0x080fe20000410000 */
[----:B------:R0:W-:Y:S01]  /*b520*/  STS [R32+0x216c], R71 ;  /* 0x00216c4720007388 */ /* 0x0001e20000000800 */
[C---:B------:R-:W-:Y:S01]  /*b530*/  FFMA.FTZ R6, R66.reuse, R6, R7 ;  /* 0x0000000642067223 */ /* 0x040fe20000010007 */
[C---:B------:R-:W-:Y:S01]  /*b540*/  FFMA.FTZ R7, R66.reuse, R34, -R37 ;  /* 0x0000002242077223 */ /* 0x040fe20000010825 */
[CC--:B------:R-:W-:Y:S01]  /*b550*/  FMUL.FTZ R37, R83.reuse, R82.reuse ;  /* 0x0000005253257220 */ /* 0x0c0fe20000410000 */
[----:B------:R-:W-:Y:S01]  /*b560*/  FFMA.FTZ R66, R66, R65, R67 ;  /* 0x0000004142427223 */ /* 0x000fe20000010043 */
[-C--:B------:R-:W-:Y:S01]  /*b570*/  FMUL.FTZ R83, R83, R35.reuse ;  /* 0x0000002353537220 */ /* 0x080fe20000410000 */
[----:B------:R-:W-:Y:S01]  /*b580*/  STS [R32+0x2160], R69 ;  /* 0x0021604520007388 */ /* 0x000fe20000000800 */
[C---:B------:R-:W-:Y:S01]  /*b590*/  FFMA.FTZ R37, R84.reuse, R35, R37 ;  /* 0x0000002354257223 */ /* 0x040fe20000010025 */
[C---:B------:R-:W-:Y:S01]  /*b5a0*/  FFMA.FTZ R66, R151.reuse, R33, R66 ;  /* 0x0000002197427223 */ /* 0x040fe20000010042 */
[----:B------:R-:W-:Y:S01]  /*b5b0*/  FFMA.FTZ R84, R84, R82, -R83 ;  /* 0x0000005254547223 */ /* 0x000fe20000010853 */
[----:B0-----:R-:W-:Y:S01]  /*b5c0*/  FMUL.FTZ R71, R151, R34 ;  /* 0x0000002297477220 */ /* 0x001fe20000410000 */
[-C--:B------:R-:W-:Y:S01]  /*b5d0*/  FMUL.FTZ R34, R153, R148.reuse ;  /* 0x0000009499227220 */ /* 0x080fe20000410000 */
[----:B------:R-:W-:Y:S01]  /*b5e0*/  FADD.FTZ R33, R10, R37 ;  /* 0x000000250a217221 */ /* 0x000fe20000010000 */
[----:B------:R-:W-:Y:S01]  /*b5f0*/  FMUL.FTZ R10, R82, R148 ;  /* 0x00000094520a7220 */ /* 0x000fe20000410000 */
[----:B------:R-:W-:Y:S01]  /*b600*/  FADD.FTZ R84, R9, R84 ;  /* 0x0000005409547221 */ /* 0x000fe20000010000 */
[-C--:B------:R-:W-:Y:S01]  /*b610*/  FFMA.FTZ R39, R39, -R34.reuse, R207 ;  /* 0x8000002227277223 */ /* 0x080fe200000100cf */
[C---:B------:R-:W-:Y:S01]  /*b620*/  FFMA.FTZ R36, -R40.reuse, R34, R206 ;  /* 0x0000002228247223 */ /* 0x040fe200000101ce */
[----:B------:R-:W-:Y:S01]  /*b630*/  FMUL.FTZ R34, R35, UR33 ;  /* 0x0000002123227c20 */ /* 0x000fe20008410000 */
[----:B------:R-:W-:Y:S01]  /*b640*/  FFMA.FTZ R40, R40, R35, R8 ;  /* 0x0000002328287223 */ /* 0x000fe20000010008 */
[C---:B------:R-:W-:Y:S01]  /*b650*/  FMUL.FTZ R8, R82.reuse, UR33 ;  /* 0x0000002152087c20 */ /* 0x040fe20008410000 */
[----:B------:R-:W-:Y:S01]  /*b660*/  FMUL.FTZ R67, R153, R10 ;  /* 0x0000000a99437220 */ /* 0x000fe20000410000 */
[----:B------:R-:W-:Y:S01]  /*b670*/  FFMA.FTZ R34, R82, UR46, -R34 ;  /* 0x0000002e52227c23 */ /* 0x000fe20008010822 */
[----:B------:R0:W-:Y:S01]  /*b680*/  STS [R32+0x2164], R71 ;  /* 0x0021644720007388 */ /* 0x0001e20000000800 */
[C---:B------:R-:W-:Y:S01]  /*b690*/  FFMA.FTZ R37, R35.reuse, UR46, R8 ;  /* 0x0000002e23257c23 */ /* 0x040fe20008010008 */
[----:B------:R-:W-:Y:S01]  /*b6a0*/  FMUL.FTZ R8, R35, R148 ;  /* 0x0000009423087220 */ /* 0x000fe20000410000 */
[C---:B------:R-:W-:Y:S01]  /*b6b0*/  FMUL.FTZ R35, R39.reuse, R10 ;  /* 0x0000000a27237220 */ /* 0x040fe20000410000 */
[C---:B------:R-:W-:Y:S01]  /*b6c0*/  FMUL.FTZ R9, R39.reuse, R34 ;  /* 0x0000002227097220 */ /* 0x040fe20000410000 */
[----:B------:R-:W-:Y:S01]  /*b6d0*/  FFMA.FTZ R131, R40, R148, R131 ;  /* 0x0000009428837223 */ /* 0x000fe20000010083 */
[-C--:B------:R-:W-:Y:S01]  /*b6e0*/  FMUL.FTZ R39, R39, R8.reuse ;  /* 0x0000000827277220 */ /* 0x080fe20000410000 */
[-C--:B------:R-:W-:Y:S01]  /*b6f0*/  FMUL.FTZ R65, R153, R8.reuse ;  /* 0x0000000899417220 */ /* 0x080fe20000410000 */
[C---:B------:R-:W-:Y:S01]  /*b700*/  FFMA.FTZ R34, R36.reuse, R8, R35 ;  /* 0x0000000824227223 */ /* 0x040fe20000010023 */
[C---:B------:R-:W-:Y:S01]  /*b710*/  FFMA.FTZ R38, R36.reuse, R37, R9 ;  /* 0x0000002524267223 */ /* 0x040fe20000010009 */
[-C--:B------:R-:W-:Y:S01]  /*b720*/  FMUL.FTZ R9, R85, R84.reuse ;  /* 0x0000005455097220 */ /* 0x080fe20000410000 */
[----:B------:R-:W-:Y:S01]  /*b730*/  FMUL.FTZ R8, R41, R84 ;  /* 0x0000005429087220 */ /* 0x000fe20000410000 */
[----:B------:R-:W-:Y:S01]  /*b740*/  FFMA.FTZ R35, R36, R10, -R39 ;  /* 0x0000000a24237223 */ /* 0x000fe20000010827 */
[-C--:B------:R-:W-:Y:S01]  /*b750*/  FMUL.FTZ R85, R85, R33.reuse ;  /* 0x0000002155557220 */ /* 0x080fe20000410000 */
[----:B------:R-:W-:Y:S01]  /*b760*/  FMUL.FTZ R10, R154, R152 ;  /* 0x000000989a0a7220 */ /* 0x000fe20000410000 */
[-C--:B------:R-:W-:Y:S01]  /*b770*/  FFMA.FTZ R9, R86, R33.reuse, R9 ;  /* 0x0000002156097223 */ /* 0x080fe20000010009 */
[----:B------:R-:W-:Y:S01]  /*b780*/  FFMA.FTZ R39, R42, R33, R8 ;  /* 0x000000212a277223 */ /* 0x000fe20000010008 */
[----:B------:R-:W-:Y:S01]  /*b790*/  FMUL.FTZ R36, R33, UR33 ;  /* 0x0000002121247c20 */ /* 0x000fe20008410000 */
[----:B------:R-:W-:Y:S01]  /*b7a0*/  FMUL.FTZ R8, R84, UR33 ;  /* 0x0000002154087c20 */ /* 0x000fe20008410000 */
[----:B------:R1:W-:Y:S01]  /*b7b0*/  STS [R32+0x2158], R65 ;  /* 0x0021584120007388 */ /* 0x0003e20000000800 */
[----:B------:R-:W-:Y:S01]  /*b7c0*/  FFMA.FTZ R86, R86, R84, -R85 ;  /* 0x0000005456567223 */ /* 0x000fe20000010855 */
[----:B------:R-:W-:Y:S01]  /*b7d0*/  FFMA.FTZ R41, R41, -R10, R209 ;  /* 0x8000000a29297223 */ /* 0x000fe200000100d1 */
[----:B0-----:R-:W-:Y:S01]  /*b7e0*/  FADD.FTZ R71, R12, R9 ;  /* 0x000000090c477221 */ /* 0x001fe20000010000 */
[----:B------:R-:W-:Y:S01]  /*b7f0*/  FFMA.FTZ R36, R84, UR46, -R36 ;  /* 0x0000002e54247c23 */ /* 0x000fe20008010824 */
[C---:B------:R-:W-:Y:S01]  /*b800*/  FFMA.FTZ R9, R33.reuse, UR46, R8 ;  /* 0x0000002e21097c23 */ /* 0x040fe20008010008 */
[----:B------:R-:W-:Y:S01]  /*b810*/  FMUL.FTZ R33, R33, R152 ;  /* 0x0000009821217220 */ /* 0x000fe20000410000 */
[----:B------:R-:W-:Y:S01]  /*b820*/  FFMA.FTZ R10, -R42, R10, R208 ;  /* 0x0000000a2a0a7223 */ /* 0x000fe200000101d0 */
[----:B------:R-:W-:Y:S01]  /*b830*/  FADD.FTZ R86, R11, R86 ;  /* 0x000000560b567221 */ /* 0x000fe20000010000 */
[C---:B------:R-:W-:Y:S01]  /*b840*/  FMUL.FTZ R11, R41.reuse, R36 ;  /* 0x00000024290b7220 */ /* 0x040fe20000410000 */
[----:B-1----:R-:W-:Y:S01]  /*b850*/  FMUL.FTZ R65, R84, R152 ;  /* 0x0000009854417220 */ /* 0x002fe20000410000 */
[----:B------:R-:W-:Y:S01]  /*b860*/  FMUL.FTZ R36, R41, R33 ;  /* 0x0000002129247220 */ /* 0x000fe20000410000 */
[----:B------:R-:W-:Y:S01]  /*b870*/  FMUL.FTZ R8, R155, R156 ;  /* 0x0000009c9b087220 */ /* 0x000fe20000410000 */
[----:B------:R-:W-:Y:S01]  /*b880*/  FFMA.FTZ R69, R153, R40, R38 ;  /* 0x0000002899457223 */ /* 0x000fe20000010026 */
[----:B------:R-:W-:Y:S01]  /*b890*/  FMUL.FTZ R37, R41, R65 ;  /* 0x0000004129257220 */ /* 0x000fe20000410000 */
[----:B------:R-:W-:Y:S01]  /*b8a0*/  FMUL.FTZ R41, R154, R33 ;  /* 0x000000219a297220 */ /* 0x000fe20000410000 */
[----:B------:R-:W-:Y:S01]  /*b8b0*/  FFMA.FTZ R36, R10, R65, -R36 ;  /* 0x000000410a247223 */ /* 0x000fe20000010824 */
[----:B------:R-:W-:Y:S01]  /*b8c0*/  FMUL.FTZ R38, R86, R156 ;  /* 0x0000009c56267220 */ /* 0x000fe20000410000 */
[C---:B------:R-:W-:Y:S01]  /*b8d0*/  FFMA.FTZ R37, R10.reuse, R33, R37 ;  /* 0x000000210a257223 */ /* 0x040fe20000010025 */
[----:B------:R-:W-:Y:S01]  /*b8e0*/  FFMA.FTZ R33, R10, R9, R11 ;  /* 0x000000090a217223 */ /* 0x000fe2000001000b */
[C---:B------:R-:W-:Y:S01]  /*b8f0*/  FMUL.FTZ R11, R43.reuse, R86 ;  /* 0x000000562b0b7220 */ /* 0x040fe20000410000 */
[-C--:B------:R-:W-:Y:S01]  /*b900*/  FFMA.FTZ R43, R43, -R8.reuse, R211 ;  /* 0x800000082b2b7223 */ /* 0x080fe200000100d3 */
[C---:B------:R-:W-:Y:S01]  /*b910*/  FFMA.FTZ R8, -R44.reuse, R8, R210 ;  /* 0x000000082c087223 */ /* 0x040fe200000101d2 */
[-C--:B------:R-:W-:Y:S01]  /*b920*/  FMUL.FTZ R9, R87, R86.reuse ;  /* 0x0000005657097220 */ /* 0x080fe20000410000 */
[-C--:B------:R-:W-:Y:S01]  /*b930*/  FFMA.FTZ R44, R44, R71.reuse, R11 ;  /* 0x000000472c2c7223 */ /* 0x080fe2000001000b */
[----:B------:R-:W-:Y:S01]  /*b940*/  FMUL.FTZ R11, R71, UR33 ;  /* 0x00000021470b7c20 */ /* 0x000fe20008410000 */
[-C--:B------:R-:W-:Y:S01]  /*b950*/  FMUL.FTZ R87, R87, R71.reuse ;  /* 0x0000004757577220 */ /* 0x080fe20000410000 */
[----:B------:R-:W-:Y:S01]  /*b960*/  FFMA.FTZ R9, R88, R71, R9 ;  /* 0x0000004758097223 */ /* 0x000fe20000010009 */
[C---:B------:R-:W-:Y:S01]  /*b970*/  FMUL.FTZ R10, R86.reuse, UR33 ;  /* 0x00000021560a7c20 */ /* 0x040fe20008410000 */
[----:B------:R-:W-:Y:S01]  /*b980*/  FFMA.FTZ R12, R86, UR46, -R11 ;  /* 0x0000002e560c7c23 */ /* 0x000fe2000801080b */
[----:B------:R-:W-:Y:S01]  /*b990*/  FFMA.FTZ R88, R88, R86, -R87 ;  /* 0x0000005658587223 */ /* 0x000fe20000010857 */
[----:B------:R-:W-:Y:S01]  /*b9a0*/  FADD.FTZ R14, R14, R9 ;  /* 0x000000090e0e7221 */ /* 0x000fe20000010000 */
[----:B------:R-:W-:Y:S01]  /*b9b0*/  FFMA.FTZ R9, R71, UR46, R10 ;  /* 0x0000002e47097c23 */ /* 0x000fe2000801000a */
[----:B------:R-:W-:Y:S01]  /*b9c0*/  FMUL.FTZ R11, R43, R12 ;  /* 0x0000000c2b0b7220 */ /* 0x000fe20000410000 */
[----:B------:R-:W-:Y:S01]  /*b9d0*/  FADD.FTZ R88, R13, R88 ;  /* 0x000000580d587221 */ /* 0x000fe20000010000 */
[----:B------:R-:W-:Y:S01]  /*b9e0*/  FMUL.FTZ R10, R71, R156 ;  /* 0x0000009c470a7220 */ /* 0x000fe20000410000 */
[----:B------:R-:W-:Y:S01]  /*b9f0*/  FFMA.FTZ R132, R39, R152, R132 ;  /* 0x0000009827847223 */ /* 0x000fe20000010084 */
[----:B------:R-:W-:Y:S01]  /*ba00*/  FFMA.FTZ R12, R8, R9, R11 ;  /* 0x00000009080c7223 */ /* 0x000fe2000001000b */
[----:B------:R-:W-:Y:S01]  /*ba10*/  FFMA.FTZ R40, R154, R39, R33 ;  /* 0x000000279a287223 */ /* 0x000fe20000010021 */
[----:B------:R-:W-:Y:S01]  /*ba20*/  FMUL.FTZ R9, R89, R88 ;  /* 0x0000005859097220 */ /* 0x000fe20000410000 */
[----:B------:R-:W-:Y:S01]  /*ba30*/  FMUL.FTZ R39, R43, R38 ;  /* 0x000000262b277220 */ /* 0x000fe20000410000 */
[----:B------:R-:W-:Y:S01]  /*ba40*/  FMUL.FTZ R89, R89, R14 ;  /* 0x0000000e59597220 */ /* 0x000fe20000410000 */
[----:B------:R-:W-:Y:S01]  /*ba50*/  FMUL.FTZ R43, R43, R10 ;  /* 0x0000000a2b2b7220 */ /* 0x000fe20000410000 */
[C---:B------:R-:W-:Y:S01]  /*ba60*/  FFMA.FTZ R9, R90.reuse, R14, R9 ;  /* 0x0000000e5a097223 */ /* 0x040fe20000010009 */
[C---:B------:R-:W-:Y:S01]  /*ba70*/  FMUL.FTZ R33, R155.reuse, R38 ;  /* 0x000000269b217220 */ /* 0x040fe20000410000 */
[----:B------:R-:W-:Y:S01]  /*ba80*/  FFMA.FTZ R90, R90, R88, -R89 ;  /* 0x000000585a5a7223 */ /* 0x000fe20000010859 */
[-C--:B------:R-:W-:Y:S01]  /*ba90*/  FMUL.FTZ R13, R155, R10.reuse ;  /* 0x0000000a9b0d7220 */ /* 0x080fe20000410000 */
[C---:B------:R-:W-:Y:S01]  /*baa0*/  FFMA.FTZ R39, R8.reuse, R10, R39 ;  /* 0x0000000a08277223 */ /* 0x040fe20000010027 */
[----:B------:R-:W-:Y:S01]  /*bab0*/  FFMA.FTZ R38, R8, R38, -R43 ;  /* 0x0000002608267223 */ /* 0x000fe2000001082b */
[----:B------:R-:W-:Y:S01]  /*bac0*/  FMUL.FTZ R8, R157, R161 ;  /* 0x000000a19d087220 */ /* 0x000fe20000410000 */
[----:B------:R0:W-:Y:S01]  /*bad0*/  STS [R32+0x215c], R67 ;  /* 0x00215c4320007388 */ /* 0x0001e20000000800 */
[----:B------:R-:W-:Y:S01]  /*bae0*/  FMUL.FTZ R11, R45, R88 ;  /* 0x000000582d0b7220 */ /* 0x000fe20000410000 */
[----:B------:R-:W-:Y:S01]  /*baf0*/  FADD.FTZ R9, R16, R9 ;  /* 0x0000000910097221 */ /* 0x000fe20000010000 */
[----:B------:R-:W-:Y:S01]  /*bb00*/  FADD.FTZ R15, R15, R90 ;  /* 0x0000005a0f0f7221 */ /* 0x000fe20000010000 */
[----:B------:R1:W-:Y:S01]  /*bb10*/  STS [R32+0x2148], R13 ;  /* 0x0021480d20007388 */ /* 0x0003e20000000800 */
[-C--:B------:R-:W-:Y:S01]  /*bb20*/  FFMA.FTZ R45, R45, -R8.reuse, R213 ;  /* 0x800000082d2d7223 */ /* 0x080fe200000100d5 */
[----:B------:R-:W-:Y:S01]  /*bb30*/  FFMA.FTZ R10, -R46, R8, R212 ;  /* 0x000000082e0a7223 */ /* 0x000fe200000101d4 */
[----:B------:R-:W-:Y:S01]  /*bb40*/  FMUL.FTZ R8, R91, R9 ;  /* 0x000000095b087220 */ /* 0x000fe20000410000 */
[----:B------:R3:W-:Y:S01]  /*bb50*/  STS [R32+0x214c], R33 ;  /* 0x00214c2120007388 */ /* 0x0007e20000000800 */
[----:B------:R-:W-:Y:S01]  /*bb60*/  FMUL.FTZ R16, R88, R161 ;  /* 0x000000a158107220 */ /* 0x000fe20000410000 */
[----:B0-----:R-:W-:Y:S01]  /*bb70*/  FMUL.FTZ R67, R154, R65 ;  /* 0x000000419a437220 */ /* 0x001fe20000410000 */
[----:B------:R-:W-:Y:S01]  /*bb80*/  FFMA.FTZ R65, R155, R44, R12 ;  /* 0x0000002c9b417223 */ /* 0x000fe2000001000c */
[----:B------:R-:W-:Y:S01]  /*bb90*/  FMUL.FTZ R12, R14, UR33 ;  /* 0x000000210e0c7c20 */ /* 0x000fe20008410000 */
[-C--:B------:R-:W-:Y:S01]  /*bba0*/  FFMA.FTZ R8, R92, R15.reuse, -R8 ;  /* 0x0000000f5c087223 */ /* 0x080fe20000010808 */
[----:B-1----:R-:W-:Y:S01]  /*bbb0*/  FFMA.FTZ R13, R46, R14, R11 ;  /* 0x0000000e2e0d7223 */ /* 0x002fe2000001000b */
[----:B------:R-:W-:Y:S01]  /*bbc0*/  FMUL.FTZ R11, R91, R15 ;  /* 0x0000000f5b0b7220 */ /* 0x000fe20000410000 */
[C---:B------:R-:W-:Y:S01]  /*bbd0*/  FFMA.FTZ R12, R88.reuse, UR46, -R12 ;  /* 0x0000002e580c7c23 */ /* 0x040fe2000801080c */
[----:B------:R0:W-:Y:S01]  /*bbe0*/  STS [R32+0x2150], R41 ;  /* 0x0021502920007388 */ /* 0x0001e20000000800 */
[----:B---3--:R-:W-:Y:S01]  /*bbf0*/  FMUL.FTZ R33, R88, UR33 ;  /* 0x0000002158217c20 */ /* 0x008fe20008410000 */
[----:B------:R-:W-:Y:S01]  /*bc00*/  FFMA.FTZ R11, R92, R9, R11 ;  /* 0x000000095c0b7223 */ /* 0x000fe2000001000b */
[----:B------:R-:W-:Y:S01]  /*bc10*/  FMUL.FTZ R43, R45, R12 ;  /* 0x0000000c2d2b7220 */ /* 0x000fe20000410000 */
[----:B------:R-:W-:Y:S01]  /*bc20*/  FADD.FTZ R12, R17, R8 ;  /* 0x00000008110c7221 */ /* 0x000fe20000010000 */
[----:B------:R-:W-:Y:S01]  /*bc30*/  FFMA.FTZ R33, R14, UR46, R33 ;  /* 0x0000002e0e217c23 */ /* 0x000fe20008010021 */
[----:B------:R-:W-:Y:S01]  /*bc40*/  FADD.FTZ R18, R18, R11 ;  /* 0x0000000b12127221 */ /* 0x000fe20000010000 */
[----:B------:R-:W-:Y:S01]  /*bc50*/  FMUL.FTZ R14, R14, R161 ;  /* 0x000000a10e0e7220 */ /* 0x000fe20000410000 */
[C---:B------:R-:W-:Y:S01]  /*bc60*/  FMUL.FTZ R11, R93.reuse, R12 ;  /* 0x0000000c5d0b7220 */ /* 0x040fe20000410000 */
[----:B------:R-:W-:Y:S01]  /*bc70*/  FADD.FTZ R185, R40, R185 ;  /* 0x000000b928b97221 */ /* 0x000fe20000010000 */
[----:B------:R-:W-:Y:S01]  /*bc80*/  FMUL.FTZ R93, R93, R18 ;  /* 0x000000125d5d7220 */ /* 0x000fe20000410000 */
[C---:B0-----:R-:W-:Y:S01]  /*bc90*/  FMUL.FTZ R41, R45.reuse, R16 ;  /* 0x000000102d297220 */ /* 0x041fe20000410000 */
[----:B------:R-:W-:Y:S01]  /*bca0*/  FMUL.FTZ R45, R45, R14 ;  /* 0x0000000e2d2d7220 */ /* 0x000fe20000410000 */
[C---:B------:R-:W-:Y:S01]  /*bcb0*/  FFMA.FTZ R11, R94.reuse, R18, R11 ;  /* 0x000000125e0b7223 */ /* 0x040fe2000001000b */
[----:B------:R-:W-:Y:S01]  /*bcc0*/  FFMA.FTZ R42, R94, R12, -R93 ;  /* 0x0000000c5e2a7223 */ /* 0x000fe2000001085d */
[CC--:B------:R-:W-:Y:S01]  /*bcd0*/  FFMA.FTZ R41, R10.reuse, R14.reuse, R41 ;  /* 0x0000000e0a297223 */ /* 0x0c0fe20000010029 */
[----:B------:R-:W-:Y:S01]  /*bce0*/  FMUL.FTZ R17, R157, R14 ;  /* 0x0000000e9d117220 */ /* 0x000fe20000410000 */
[C---:B------:R-:W-:Y:S01]  /*bcf0*/  FFMA.FTZ R14, R10.reuse, R33, R43 ;  /* 0x000000210a0e7223 */ /* 0x040fe2000001002b */
[----:B------:R-:W-:Y:S01]  /*bd00*/  FADD.FTZ R42, R19, R42 ;  /* 0x0000002a132a7221 */ /* 0x000fe20000010000 */
[----:B------:R-:W-:Y:S01]  /*bd10*/  FFMA.FTZ R40, R10, R16, -R45 ;  /* 0x000000100a287223 */ /* 0x000fe2000001082d */
[----:B------:R-:W-:Y:S01]  /*bd20*/  FADD.FTZ R43, R20, R11 ;  /* 0x0000000b142b7221 */ /* 0x000fe20000010000 */
[----:B------:R-:W-:Y:S01]  /*bd30*/  FMUL.FTZ R10, R158, R166 ;  /* 0x000000a69e0a7220 */ /* 0x000fe20000410000 */
[----:B------:R-:W-:Y:S01]  /*bd40*/  FMUL.FTZ R8, R47, R15 ;  /* 0x0000000f2f087220 */ /* 0x000fe20000410000 */
[C---:B------:R-:W-:Y:S01]  /*bd50*/  FMUL.FTZ R11, R95.reuse, R42 ;  /* 0x0000002a5f0b7220 */ /* 0x040fe20000410000 */
[----:B------:R-:W-:Y:S01]  /*bd60*/  FMUL.FTZ R95, R95, R43 ;  /* 0x0000002b5f5f7220 */ /* 0x000fe20000410000 */
[-C--:B------:R-:W-:Y:S01]  /*bd70*/  FFMA.FTZ R47, R47, -R10.reuse, R215 ;  /* 0x8000000a2f2f7223 */ /* 0x080fe200000100d7 */
[C---:B------:R-:W-:Y:S01]  /*bd80*/  FFMA.FTZ R10, -R48.reuse, R10, R214 ;  /* 0x0000000a300a7223 */ /* 0x040fe200000101d6 */
[----:B------:R-:W-:Y:S01]  /*bd90*/  FFMA.FTZ R48, R48, R9, R8 ;  /* 0x0000000930307223 */ /* 0x000fe20000010008 */
[C---:B------:R-:W-:Y:S01]  /*bda0*/  FFMA.FTZ R8, R96.reuse, R42, -R95 ;  /* 0x0000002a60087223 */ /* 0x040fe2000001085f */
[C---:B------:R-:W-:Y:S01]  /*bdb0*/  FMUL.FTZ R45, R157.reuse, R16 ;  /* 0x000000109d2d7220 */ /* 0x040fe20000410000 */
[----:B------:R-:W-:Y:S01]  /*bdc0*/  FFMA.FTZ R11, R96, R43, R11 ;  /* 0x0000002b600b7223 */ /* 0x000fe2000001000b */
[----:B------:R-:W-:Y:S01]  /*bdd0*/  FFMA.FTZ R20, R157, R13, R14 ;  /* 0x0000000d9d147223 */ /* 0x000fe2000001000e */
[----:B------:R-:W-:Y:S01]  /*bde0*/  FMUL.FTZ R16, R9, UR33 ;  /* 0x0000002109107c20 */ /* 0x000fe20008410000 */
[----:B------:R-:W-:Y:S01]  /*bdf0*/  FMUL.FTZ R14, R15, UR33 ;  /* 0x000000210f0e7c20 */ /* 0x000fe20008410000 */
[----:B------:R-:W-:Y:S01]  /*be00*/  FADD.FTZ R8, R21, R8 ;  /* 0x0000000815087221 */ /* 0x000fe20000010000 */
[----:B------:R0:W-:Y:S01]  /*be10*/  STS [R32+0x2140], R17 ;  /* 0x0021401120007388 */ /* 0x0001e20000000800 */
[----:B------:R-:W-:Y:S01]  /*be20*/  FADD.FTZ R22, R22, R11 ;  /* 0x0000000b16167221 */ /* 0x000fe20000010000 */
[----:B------:R-:W-:Y:S01]  /*be30*/  FFMA.FTZ R16, R15, UR46, -R16 ;  /* 0x0000002e0f107c23 */ /* 0x000fe20008010810 */
[----:B------:R-:W-:Y:S01]  /*be40*/  FFMA.FTZ R11, R9, UR46, R14 ;  /* 0x0000002e090b7c23 */ /* 0x000fe2000801000e */
[----:B------:R1:W-:Y:S01]  /*be50*/  STS [R32+0x2144], R45 ;  /* 0x0021442d20007388 */ /* 0x0003e20000000800 */
[----:B------:R-:W-:Y:S01]  /*be60*/  FFMA.FTZ R134, R13, R161, R134 ;  /* 0x000000a10d867223 */ /* 0x000fe20000010086 */
[----:B------:R-:W-:Y:S01]  /*be70*/  FMUL.FTZ R13, R47, R16 ;  /* 0x000000102f0d7220 */ /* 0x000fe20000410000 */
[----:B------:R-:W-:Y:S01]  /*be80*/  FFMA.FTZ R133, R44, R156, R133 ;  /* 0x0000009c2c857223 */ /* 0x000fe20000010085 */
[-C--:B------:R-:W-:Y:S01]  /*be90*/  FFMA.FTZ R135, R48, R166.reuse, R135 ;  /* 0x000000a630877223 */ /* 0x080fe20000010087 */
[----:B------:R-:W-:Y:S01]  /*bea0*/  FADD.FTZ R187, R66, R187 ;  /* 0x000000bb42bb7221 */ /* 0x000fe20000010000 */
[-C--:B0-----:R-:W-:Y:S01]  /*beb0*/  FMUL.FTZ R17, R15, R166.reuse ;  /* 0x000000a60f117220 */ /* 0x081fe20000410000 */
[----:B------:R-:W-:Y:S01]  /*bec0*/  FMUL.FTZ R15, R9, R166 ;  /* 0x000000a6090f7220 */ /* 0x000fe20000410000 */
[C---:B------:R-:W-:Y:S01]  /*bed0*/  FMUL.FTZ R9, R97.reuse, R8 ;  /* 0x0000000861097220 */ /* 0x040fe20000410000 */
[-C--:B------:R-:W-:Y:S01]  /*bee0*/  FMUL.FTZ R97, R97, R22.reuse ;  /* 0x0000001661617220 */ /* 0x080fe20000410000 */
[C---:B------:R-:W-:Y:S01]  /*bef0*/  FMUL.FTZ R19, R47.reuse, R17 ;  /* 0x000000112f137220 */ /* 0x040fe20000410000 */
[-C--:B-1----:R-:W-:Y:S01]  /*bf00*/  FMUL.FTZ R45, R47, R15.reuse ;  /* 0x0000000f2f2d7220 */ /* 0x082fe20000410000 */
[C---:B------:R-:W-:Y:S01]  /*bf10*/  FFMA.FTZ R9, R98.reuse, R22, R9 ;  /* 0x0000001662097223 */ /* 0x040fe20000010009 */
[----:B------:R-:W-:Y:S01]  /*bf20*/  FFMA.FTZ R98, R98, R8, -R97 ;  /* 0x0000000862627223 */ /* 0x000fe20000010861 */
[C---:B------:R-:W-:Y:S01]  /*bf30*/  FFMA.FTZ R44, R10.reuse, R15, R19 ;  /* 0x0000000f0a2c7223 */ /* 0x040fe20000010013 */
[----:B------:R-:W-:Y:S01]  /*bf40*/  FFMA.FTZ R45, R10, R17, -R45 ;  /* 0x000000110a2d7223 */ /* 0x000fe2000001082d */
[----:B------:R-:W-:Y:S01]  /*bf50*/  FADD.FTZ R9, R24, R9 ;  /* 0x0000000918097221 */ /* 0x000fe20000010000 */
[----:B------:R-:W-:Y:S01]  /*bf60*/  FADD.FTZ R23, R23, R98 ;  /* 0x0000006217177221 */ /* 0x000fe20000010000 */
[----:B------:R-:W-:Y:S01]  /*bf70*/  FFMA.FTZ R13, R10, R11, R13 ;  /* 0x0000000b0a0d7223 */ /* 0x000fe2000001000d */
[C---:B------:R-:W-:Y:S01]  /*bf80*/  FMUL.FTZ R15, R158.reuse, R15 ;  /* 0x0000000f9e0f7220 */ /* 0x040fe20000410000 */
[C---:B------:R-:W-:Y:S01]  /*bf90*/  FMUL.FTZ R10, R99.reuse, R9 ;  /* 0x00000009630a7220 */ /* 0x040fe20000410000 */
[----:B------:R-:W-:Y:S01]  /*bfa0*/  FMUL.FTZ R11, R99, R23 ;  /* 0x00000017630b7220 */ /* 0x000fe20000410000 */
[----:B------:R-:W-:Y:S01]  /*bfb0*/  FMUL.FTZ R19, R158, R17 ;  /* 0x000000119e137220 */ /* 0x000fe20000410000 */
[----:B------:R-:W-:Y:S01]  /*bfc0*/  FMUL.FTZ R17, R159, R171 ;  /* 0x000000ab9f117220 */ /* 0x000fe20000410000 */
[C---:B------:R-:W-:Y:S01]  /*bfd0*/  FFMA.FTZ R10, R100.reuse, R23, -R10 ;  /* 0x00000017640a7223 */ /* 0x040fe2000001080a */
[----:B------:R-:W-:Y:S01]  /*bfe0*/  FFMA.FTZ R11, R100, R9, R11 ;  /* 0x00000009640b7223 */ /* 0x000fe2000001000b */
[----:B------:R0:W-:Y:S01]  /*bff0*/  STS [R32+0x2138], R15 ;  /* 0x0021380f20007388 */ /* 0x0001e20000000800 */
[----:B------:R-:W-:Y:S01]  /*c000*/  FMUL.FTZ R47, R49, R12 ;  /* 0x0000000c312f7220 */ /* 0x000fe20000410000 */
[----:B------:R-:W-:Y:S01]  /*c010*/  FADD.FTZ R10, R25, R10 ;  /* 0x0000000a190a7221 */ /* 0x000fe20000010000 */
[----:B------:R-:W-:Y:S01]  /*c020*/  FADD.FTZ R26, R26, R11 ;  /* 0x0000000b1a1a7221 */ /* 0x000fe20000010000 */
[----:B------:R-:W-:Y:S01]  /*c030*/  FFMA.FTZ R25, R158, R48, R13 ;  /* 0x000000309e197223 */ /* 0x000fe2000001000d */
[----:B------:R-:W-:Y:S01]  /*c040*/  FMUL.FTZ R13, R12, UR33 ;  /* 0x000000210c0d7c20 */ /* 0x000fe20008410000 */
[C---:B------:R-:W-:Y:S01]  /*c050*/  FMUL.FTZ R11, R101.reuse, R10 ;  /* 0x0000000a650b7220 */ /* 0x040fe20000410000 */
[----:B------:R-:W-:Y:S01]  /*c060*/  FMUL.FTZ R101, R101, R26 ;  /* 0x0000001a65657220 */ /* 0x000fe20000410000 */
[----:B------:R-:W-:Y:S01]  /*c070*/  FFMA.FTZ R49, R49, -R17, R217 ;  /* 0x8000001131317223 */ /* 0x000fe200000100d9 */
[----:B------:R-:W-:Y:S01]  /*c080*/  FFMA.FTZ R47, R50, R18, R47 ;  /* 0x00000012322f7223 */ /* 0x000fe2000001002f */
[C---:B0-----:R-:W-:Y:S01]  /*c090*/  FMUL.FTZ R15, R18.reuse, UR33 ;  /* 0x00000021120f7c20 */ /* 0x041fe20008410000 */
[C---:B------:R-:W-:Y:S01]  /*c0a0*/  FFMA.FTZ R78, R18.reuse, UR46, R13 ;  /* 0x0000002e124e7c23 */ /* 0x040fe2000801000d */
[-C--:B------:R-:W-:Y:S01]  /*c0b0*/  FMUL.FTZ R18, R18, R171.reuse ;  /* 0x000000ab12127220 */ /* 0x080fe20000410000 */
[----:B------:R-:W-:Y:S01]  /*c0c0*/  FFMA.FTZ R11, R102, R26, R11 ;  /* 0x0000001a660b7223 */ /* 0x000fe2000001000b */
[C---:B------:R-:W-:Y:S01]  /*c0d0*/  FFMA.FTZ R14, R12.reuse, UR46, -R15 ;  /* 0x0000002e0c0e7c23 */ /* 0x040fe2000801080f */
[----:B------:R-:W-:Y:S01]  /*c0e0*/  FMUL.FTZ R12, R12, R171 ;  /* 0x000000ab0c0c7220 */ /* 0x000fe20000410000 */
[----:B------:R-:W-:Y:S01]  /*c0f0*/  FFMA.FTZ R102, R102, R10, -R101 ;  /* 0x0000000a66667223 */ /* 0x000fe20000010865 */
[----:B------:R-:W-:Y:S01]  /*c100*/  FFMA.FTZ R17, -R50, R17, R216 ;  /* 0x0000001132117223 */ /* 0x000fe200000101d8 */
[C---:B------:R-:W-:Y:S01]  /*c110*/  FMUL.FTZ R80, R49.reuse, R14 ;  /* 0x0000000e31507220 */ /* 0x040fe20000410000 */
[C---:B------:R-:W-:Y:S01]  /*c120*/  FMUL.FTZ R48, R49.reuse, R12 ;  /* 0x0000000c31307220 */ /* 0x040fe20000410000 */
[----:B------:R-:W-:Y:S01]  /*c130*/  FMUL.FTZ R49, R49, R18 ;  /* 0x0000001231317220 */ /* 0x000fe20000410000 */
[----:B------:R-:W-:Y:S01]  /*c140*/  FADD.FTZ R11, R28, R11 ;  /* 0x0000000b1c0b7221 */ /* 0x000fe20000010000 */
[----:B------:R-:W-:Y:S01]  /*c150*/  FADD.FTZ R27, R27, R102 ;  /* 0x000000661b1b7221 */ /* 0x000fe20000010000 */
[-C--:B------:R-:W-:Y:S01]  /*c160*/  FMUL.FTZ R21, R159, R12.reuse ;  /* 0x0000000c9f157220 */ /* 0x080fe20000410000 */
[----:B------:R-:W-:Y:S01]  /*c170*/  FFMA.FTZ R46, R17, R12, -R49 ;  /* 0x0000000c112e7223 */ /* 0x000fe20000010831 */
[C---:B------:R-:W-:Y:S01]  /*c180*/  FMUL.FTZ R12, R103.reuse, R11 ;  /* 0x0000000b670c7220 */ /* 0x040fe20000410000 */
[-C--:B------:R-:W-:Y:S01]  /*c190*/  FMUL.FTZ R13, R103, R27.reuse ;  /* 0x0000001b670d7220 */ /* 0x080fe20000410000 */
[----:B------:R0:W-:Y:S01]  /*c1a0*/  STS [R32+0x213c], R19 ;  /* 0x00213c1320007388 */ /* 0x0001e20000000800 */
[----:B------:R-:W-:Y:S01]  /*c1b0*/  FFMA.FTZ R48, R17, R18, R48 ;  /* 0x0000001211307223 */ /* 0x000fe20000010030 */
[C---:B------:R-:W-:Y:S01]  /*c1c0*/  FFMA.FTZ R12, R104.reuse, R27, -R12 ;  /* 0x0000001b680c7223 */ /* 0x040fe2000001080c */
[----:B------:R-:W-:Y:S01]  /*c1d0*/  FFMA.FTZ R13, R104, R11, R13 ;  /* 0x0000000b680d7223 */ /* 0x000fe2000001000d */
[----:B------:R-:W-:Y:S01]  /*c1e0*/  FMUL.FTZ R15, R167, R181 ;  /* 0x000000b5a70f7220 */ /* 0x000fe20000410000 */
[----:B------:R-:W-:Y:S01]  /*c1f0*/  FADD.FTZ R183, R20, R183 ;  /* 0x000000b714b77221 */ /* 0x000fe20000010000 */
[----:B------:R1:W-:Y:S01]  /*c200*/  STS [R32+0x2134], R21 ;  /* 0x0021341520007388 */ /* 0x0003e20000000800 */
[----:B------:R-:W-:Y:S01]  /*c210*/  FADD.FTZ R30, R30, R13 ;  /* 0x0000000d1e1e7221 */ /* 0x000fe20000010000 */
[----:B------:R-:W-:Y:S01]  /*c220*/  FMUL.FTZ R13, R165, R180 ;  /* 0x000000b4a50d7220 */ /* 0x000fe20000410000 */
[-C--:B------:R-:W-:Y:S01]  /*c230*/  FFMA.FTZ R16, -R74, R15.reuse, R228 ;  /* 0x0000000f4a107223 */ /* 0x080fe200000101e4 */
[----:B0-----:R-:W-:Y:S01]  /*c240*/  FMUL.FTZ R19, R159, R18 ;  /* 0x000000129f137220 */ /* 0x001fe20000410000 */
[----:B------:R-:W-:Y:S01]  /*c250*/  FADD.FTZ R18, R29, R12 ;  /* 0x0000000c1d127221 */ /* 0x000fe20000010000 */
[----:B------:R-:W-:Y:S01]  /*c260*/  FFMA.FTZ R15, R73, -R15, R229 ;  /* 0x8000000f490f7223 */ /* 0x000fe200000100e5 */
[----:B------:R-:W-:Y:S01]  /*c270*/  FMUL.FTZ R66, R30, R181 ;  /* 0x000000b51e427220 */ /* 0x000fe20000410000 */
[----:B------:R-:W-:Y:S01]  /*c280*/  FFMA.FTZ R14, -R72, R13, R226 ;  /* 0x0000000d480e7223 */ /* 0x000fe200000101e2 */
[----:B------:R-:W-:Y:S01]  /*c290*/  FMUL.FTZ R50, R18, R181 ;  /* 0x000000b512327220 */ /* 0x000fe20000410000 */
[----:B------:R0:W-:Y:S01]  /*c2a0*/  STS [R32+0x2130], R19 ;  /* 0x0021301320007388 */ /* 0x0001e20000000800 */
[----:B------:R-:W-:Y:S01]  /*c2b0*/  FMUL.FTZ R20, R164, R179 ;  /* 0x000000b3a4147220 */ /* 0x000fe20000410000 */
[----:B------:R-:W-:Y:S01]  /*c2c0*/  FFMA.FTZ R13, R59, -R13, R227 ;  /* 0x8000000d3b0d7223 */ /* 0x000fe200000100e3 */
[-C--:B------:R-:W-:Y:S01]  /*c2d0*/  FMUL.FTZ R68, R27, R180.reuse ;  /* 0x000000b41b447220 */ /* 0x080fe20000410000 */
[----:B------:R-:W-:Y:S01]  /*c2e0*/  FMUL.FTZ R70, R11, R180 ;  /* 0x000000b40b467220 */ /* 0x000fe20000410000 */
[----:B-1----:R-:W-:Y:S01]  /*c2f0*/  FMUL.FTZ R21, R15, R66 ;  /* 0x000000420f157220 */ /* 0x002fe20000410000 */
[----:B------:R-:W-:Y:S01]  /*c300*/  FADD.FTZ R182, R25, R182 ;  /* 0x000000b619b67221 */ /* 0x000fe20000010000 */
[----:B------:R-:W-:Y:S01]  /*c310*/  FADD.FTZ R184, R65, R184 ;  /* 0x000000b841b87221 */ /* 0x000fe20000010000 */
[----:B------:R-:W-:Y:S01]  /*c320*/  FFMA.FTZ R12, -R58, R20, R224 ;  /* 0x000000143a0c7223 */ /* 0x000fe200000101e0 */
[----:B------:R-:W-:Y:S01]  /*c330*/  FMUL.FTZ R25, R13, R68 ;  /* 0x000000440d197220 */ /* 0x000fe20000410000 */
[----:B0-----:R-:W-:Y:S01]  /*c340*/  FMUL.FTZ R19, R15, R50 ;  /* 0x000000320f137220 */ /* 0x001fe20000410000 */
[----:B------:R-:W-:Y:S01]  /*c350*/  FFMA.FTZ R20, R57, -R20, R225 ;  /* 0x8000001439147223 */ /* 0x000fe200000100e1 */
[-C--:B------:R-:W-:Y:S01]  /*c360*/  FMUL.FTZ R65, R26, R179.reuse ;  /* 0x000000b31a417220 */ /* 0x080fe20000410000 */
[----:B------:R-:W-:Y:S01]  /*c370*/  FMUL.FTZ R49, R10, R179 ;  /* 0x000000b30a317220 */ /* 0x000fe20000410000 */
[C---:B------:R-:W-:Y:S01]  /*c380*/  FFMA.FTZ R19, R16.reuse, R66, R19 ;  /* 0x0000004210137223 */ /* 0x040fe20000010013 */
[----:B------:R-:W-:Y:S01]  /*c390*/  FMUL.FTZ R29, R13, R70 ;  /* 0x000000460d1d7220 */ /* 0x000fe20000410000 */
[----:B------:R-:W-:Y:S01]  /*c3a0*/  FFMA.FTZ R21, R16, R50, -R21 ;  /* 0x0000003210157223 */ /* 0x000fe20000010815 */
[C---:B------:R-:W-:Y:S01]  /*c3b0*/  FFMA.FTZ R24, R14.reuse, R70, R25 ;  /* 0x000000460e187223 */ /* 0x040fe20000010019 */
[----:B------:R-:W-:Y:S01]  /*c3c0*/  FADD.FTZ R19, RZ, R19 ;  /* 0x00000013ff137221 */ /* 0x000fe20000010000 */
[----:B------:R-:W-:Y:S01]  /*c3d0*/  FFMA.FTZ R28, R14, R68, -R29 ;  /* 0x000000440e1c7223 */ /* 0x000fe2000001081d */
[----:B------:R-:W-:Y:S01]  /*c3e0*/  FADD.FTZ R21, RZ, R21 ;  /* 0x00000015ff157221 */ /* 0x000fe20000010000 */
[C---:B------:R-:W-:Y:S01]  /*c3f0*/  FMUL.FTZ R25, R20.reuse, R49 ;  /* 0x0000003114197220 */ /* 0x040fe20000410000 */
[-C--:B------:R-:W-:Y:S01]  /*c400*/  FMUL.FTZ R76, R20, R65.reuse ;  /* 0x00000041144c7220 */ /* 0x080fe20000410000 */
[----:B------:R-:W-:Y:S01]  /*c410*/  FADD.FTZ R19, R19, R24 ;  /* 0x0000001813137221 */ /* 0x000fe20000010000 */
[----:B------:R-:W-:Y:S01]  /*c420*/  FADD.FTZ R21, R21, R28 ;  /* 0x0000001c15157221 */ /* 0x000fe20000010000 */
[C---:B------:R-:W-:Y:S01]  /*c430*/  FFMA.FTZ R24, R12.reuse, R65, R25 ;  /* 0x000000410c187223 */ /* 0x040fe20000010019 */
[----:B------:R-:W-:Y:S01]  /*c440*/  FFMA.FTZ R76, R12, R49, -R76 ;  /* 0x000000310c4c7223 */ /* 0x000fe2000001084c */
[----:B------:R-:W-:Y:S01]  /*c450*/  FFMA.FTZ R92, R17, R78, R80 ;  /* 0x0000004e115c7223 */ /* 0x000fe20000010050 */
[-C--:B------:R-:W-:Y:S01]  /*c460*/  FMUL.FTZ R17, R163, R178.reuse ;  /* 0x000000b2a3117220 */ /* 0x080fe20000410000 */
[----:B------:R-:W-:Y:S01]  /*c470*/  FADD.FTZ R24, R19, R24 ;  /* 0x0000001813187221 */ /* 0x000fe20000010000 */
[----:B------:R-:W-:Y:S01]  /*c480*/  FADD.FTZ R25, R21, R76 ;  /* 0x0000004c15197221 */ /* 0x000fe20000010000 */
[-C--:B------:R-:W-:Y:S01]  /*c490*/  FMUL.FTZ R76, R23, R178.reuse ;  /* 0x000000b2174c7220 */ /* 0x080fe20000410000 */
[-C--:B------:R-:W-:Y:S01]  /*c4a0*/  FFMA.FTZ R19, R55, -R17.reuse, R223 ;  /* 0x8000001137137223 */ /* 0x080fe200000100df */
[----:B------:R-:W-:Y:S01]  /*c4b0*/  FMUL.FTZ R78, R9, R178 ;  /* 0x000000b2094e7220 */ /* 0x000fe20000410000 */
[----:B------:R-:W-:Y:S01]  /*c4c0*/  FFMA.FTZ R17, -R56, R17, R222 ;  /* 0x0000001138117223 */ /* 0x000fe200000101de */
[----:B------:R0:W-:Y:S01]  /*c4d0*/  STS [R32+0x2154], R67 ;  /* 0x0021544320007388 */ /* 0x0001e20000000800 */
[C---:B------:R-:W-:Y:S01]  /*c4e0*/  FMUL.FTZ R28, R19.reuse, R76 ;  /* 0x0000004c131c7220 */ /* 0x040fe20000410000 */
[----:B------:R-:W-:Y:S01]  /*c4f0*/  FMUL.FTZ R21, R19, R78 ;  /* 0x0000004e13157220 */ /* 0x000fe20000410000 */
[----:B------:R-:W-:Y:S01]  /*c500*/  FMUL.FTZ R33, R160, R176 ;  /* 0x000000b0a0217220 */ /* 0x000fe20000410000 */
[----:B------:R-:W-:Y:S01]  /*c510*/  FMUL.FTZ R80, R51, R42 ;  /* 0x0000002a33507220 */ /* 0x000fe20000410000 */
[C---:B------:R-:W-:Y:S01]  /*c520*/  FFMA.FTZ R29, R17.reuse, R78, R28 ;  /* 0x0000004e111d7223 */ /* 0x040fe2000001001c */
[----:B------:R-:W-:Y:S01]  /*c530*/  FFMA.FTZ R28, R17, R76, -R21 ;  /* 0x0000004c111c7223 */ /* 0x000fe20000010815 */
[----:B------:R-:W-:Y:S01]  /*c540*/  FFMA.FTZ R21, -R52, R33, R218 ;  /* 0x0000002134157223 */ /* 0x000fe200000101da */
[-C--:B------:R-:W-:Y:S01]  /*c550*/  FMUL.FTZ R82, R8, R177.reuse ;  /* 0x000000b108527220 */ /* 0x080fe20000410000 */
[----:B------:R-:W-:Y:S01]  /*c560*/  FADD.FTZ R24, R24, R29 ;  /* 0x0000001d18187221 */ /* 0x000fe20000010000 */
[----:B0-----:R-:W-:Y:S01]  /*c570*/  FMUL.FTZ R67, R162, R177 ;  /* 0x000000b1a2437220 */ /* 0x001fe20000410000 */
[----:B------:R-:W-:Y:S01]  /*c580*/  FADD.FTZ R28, R25, R28 ;  /* 0x0000001c191c7221 */ /* 0x000fe20000010000 */
[----:B------:R-:W-:Y:S01]  /*c590*/  FFMA.FTZ R52, R52, R43, R80 ;  /* 0x0000002b34347223 */ /* 0x000fe20000010050 */
[----:B------:R-:W-:Y:S01]  /*c5a0*/  FMUL.FTZ R25, R43, UR33 ;  /* 0x000000212b197c20 */ /* 0x000fe20008410000 */
[----:B------:R-:W-:Y:S01]  /*c5b0*/  FFMA.FTZ R29, R53, -R67, R221 ;  /* 0x80000043351d7223 */ /* 0x000fe200000100dd */
[----:B------:R-:W-:Y:S01]  /*c5c0*/  FADD.FTZ R186, R69, R186 ;  /* 0x000000ba45ba7221 */ /* 0x000fe20000010000 */
[----:B------:R-:W-:Y:S01]  /*c5d0*/  FMUL.FTZ R80, R22, R177 ;  /* 0x000000b116507220 */ /* 0x000fe20000410000 */
[----:B------:R-:W-:Y:S01]  /*c5e0*/  FFMA.FTZ R69, R51, -R33, R219 ;  /* 0x8000002133457223 */ /* 0x000fe200000100db */
[----:B------:R-:W-:Y:S01]  /*c5f0*/  FFMA.FTZ R33, -R54, R67, R220 ;  /* 0x0000004336217223 */ /* 0x000fe200000101dc */
[C---:B------:R-:W-:Y:S01]  /*c600*/  FMUL.FTZ R84, R29.reuse, R82 ;  /* 0x000000521d547220 */ /* 0x040fe20000410000 */
[C---:B------:R-:W-:Y:S01]  /*c610*/  FMUL.FTZ R86, R42.reuse, UR33 ;  /* 0x000000212a567c20 */ /* 0x040fe20008410000 */
[C---:B------:R-:W-:Y:S01]  /*c620*/  FFMA.FTZ R88, R42.reuse, UR46, -R25 ;  /* 0x0000002e2a587c23 */ /* 0x040fe20008010819 */
[----:B------:R-:W-:Y:S01]  /*c630*/  FMUL.FTZ R90, R42, R176 ;  /* 0x000000b02a5a7220 */ /* 0x000fe20000410000 */
[----:B------:R-:W-:Y:S01]  /*c640*/  FMUL.FTZ R67, R29, R80 ;  /* 0x000000501d437220 */ /* 0x000fe20000410000 */
[----:B------:R-:W-:Y:S01]  /*c650*/  FMUL.FTZ R42, R43, R176 ;  /* 0x000000b02b2a7220 */ /* 0x000fe20000410000 */
[----:B------:R-:W-:Y:S01]  /*c660*/  FFMA.FTZ R51, R33, R80, R84 ;  /* 0x0000005021337223 */ /* 0x000fe20000010054 */
[----:B------:R-:W-:Y:S01]  /*c670*/  FFMA.FTZ R25, R43, UR46, R86 ;  /* 0x0000002e2b197c23 */ /* 0x000fe20008010056 */
[----:B------:R-:W-:Y:S01]  /*c680*/  FFMA.FTZ R67, R33, R82, -R67 ;  /* 0x0000005221437223 */ /* 0x000fe20000010843 */
[C---:B------:R-:W-:Y:S01]  /*c690*/  FMUL.FTZ R43, R69.reuse, R42 ;  /* 0x0000002a452b7220 */ /* 0x040fe20000410000 */
[----:B------:R-:W-:Y:S01]  /*c6a0*/  FADD.FTZ R51, R24, R51 ;  /* 0x0000003318337221 */ /* 0x000fe20000010000 */
[-C--:B------:R-:W-:Y:S01]  /*c6b0*/  FMUL.FTZ R24, R69, R90.reuse ;  /* 0x0000005a45187220 */ /* 0x080fe20000410000 */
[----:B------:R-:W-:Y:S01]  /*c6c0*/  FADD.FTZ R67, R28, R67 ;  /* 0x000000431c437221 */ /* 0x000fe20000010000 */
[----:B------:R-:W-:Y:S01]  /*c6d0*/  FFMA.FTZ R86, R21, R90, -R43 ;  /* 0x0000005a15567223 */ /* 0x000fe2000001082b */
[----:B------:R-:W-:Y:S01]  /*c6e0*/  FFMA.FTZ R136, R47, R171, R136 ;  /* 0x000000ab2f887223 */ /* 0x000fe20000010088 */
[----:B------:R-:W-:Y:S01]  /*c6f0*/  FFMA.FTZ R84, R21, R42, R24 ;  /* 0x0000002a15547223 */ /* 0x000fe20000010018 */
[----:B------:R-:W-:Y:S01]  /*c700*/  FFMA.FTZ R28, R159, R47, R92 ;  /* 0x0000002f9f1c7223 */ /* 0x000fe2000001005c */
        /* <DEDUP_REMOVED lines=25> */
[----:B------:R-:W-:Y:S01]  /*c8a0*/  FMUL.FTZ R35, R165, R70 ;  /* 0x00000046a5237220 */ /* 0x000fe20000410000 */
[----:B------:R-:W-:Y:S01]  /*c8b0*/  FADD.FTZ R37, R37, R34 ;  /* 0x0000002225257221 */ /* 0x000fe20000010000 */
[----:B------:R-:W-:Y:S01]  /*c8c0*/  STS [R32+0x2128], R69 ;  /* 0x0021284520007388 */ /* 0x000fe20000000800 */
[----:B------:R-:W-:Y:S01]  /*c8d0*/  FADD.FTZ R36, R36, R7 ;  /* 0x0000000724247221 */ /* 0x000fe20000010000 */
[----:B------:R-:W-:Y:S01]  /*c8e0*/  FMUL.FTZ R7, R167, R50 ;  /* 0x00000032a7077220 */ /* 0x000fe20000410000 */
[----:B------:R-:W-:Y:S01]  /*c8f0*/  FADD.FTZ R39, R37, R6 ;  /* 0x0000000625277221 */ /* 0x000fe20000010000 */
[----:B------:R-:W-:Y:S01]  /*c900*/  FMUL.FTZ R37, R165, R68 ;  /* 0x00000044a5257220 */ /* 0x000fe20000410000 */
        /* <DEDUP_REMOVED lines=8> */
[----:B------:R-:W-:Y:S01]  /*c990*/  IADD3 R2, PT, PT, R197, 0x40, RZ ;  /* 0x00000040c5027810 */ /* 0x000fe20007ffe0ff */
[----:B0-----:R-:W-:Y:S01]  /*c9a0*/  FMUL.FTZ R123, R126, R228 ;  /* 0x000000e47e7b7220 */ /* 0x001fe20000410000 */
[----:B------:R-:W-:Y:S01]  /*c9b0*/  STS [R32+0x2124], R45 ;  /* 0x0021242d20007388 */ /* 0x000fe20000000800 */
[----:B------:R-:W-:Y:S01]  /*c9c0*/  FADD.FTZ R3, R39, R0 ;  /* 0x0000000027037221 */ /* 0x000fe20000010000 */
[----:B------:R-:W-:Y:S01]  /*c9d0*/  FADD.FTZ R0, R36, R31 ;  /* 0x0000001f24007221 */ /* 0x000fe20000010000 */
[C---:B------:R-:W-:Y:S01]  /*c9e0*/  IADD3 R6, PT, PT, R197.reuse, 0xc0, RZ ;  /* 0x000000c0c5067810 */ /* 0x040fe20007ffe0ff */
[----:B------:R-:W-:Y:S01]  /*c9f0*/  STS [R32+0x2118], R41 ;  /* 0x0021182920007388 */ /* 0x000fe20000000800 */
[----:B------:R-:W-:Y:S01]  /*ca00*/  IADD3 R34, PT, PT, R197, 0x100, RZ ;  /* 0x00000100c5227810 */ /* 0x000fe20007ffe0ff */
[----:B------:R-:W-:Y:S01]  /*ca10*/  FADD.FTZ R188, R75, R188 ;  /* 0x000000bc4bbc7221 */ /* 0x000fe20000010000 */
[C---:B------:R-:W-:Y:S01]  /*ca20*/  IADD3 R36, PT, PT, R197.reuse, 0x140, RZ ;  /* 0x00000140c5247810 */ /* 0x040fe20007ffe0ff */
        /* <DEDUP_REMOVED lines=9> */
[----:B------:R-:W-:Y:S01]  /*cac0*/  IADD3 R48, PT, PT, R197, 0x300, RZ ;  /* 0x00000300c5307810 */ /* 0x000fe20007ffe0ff */
[----:B------:R-:W-:Y:S01]  /*cad0*/  FMUL.FTZ R223, R121, -R223 ;  /* 0x800000df79df7220 */ /* 0x000fe20000410000 */
[C---:B------:R-:W-:Y:S01]  /*cae0*/  IADD3 R50, PT, PT, R197.reuse, 0x340, RZ ;  /* 0x00000340c5327810 */ /* 0x040fe20007ffe0ff */
[----:B------:R-:W-:Y:S01]  /*caf0*/  STS [R32+0x2108], R35 ;  /* 0x0021082320007388 */ /* 0x000fe20000000800 */
[----:B------:R-:W-:Y:S01]  /*cb00*/  IADD3 R66, PT, PT, R197, 0x380, RZ ;  /* 0x00000380c5427810 */ /* 0x000fe20007ffe0ff */
[----:B------:R-:W-:Y:S01]  /*cb10*/  FMUL.FTZ R219, R119, -R219 ;  /* 0x800000db77db7220 */ /* 0x000fe20000410000 */
[C---:B------:R-:W-:Y:S01]  /*cb20*/  IADD3 R68, PT, PT, R197.reuse, 0x3c0, RZ ;  /* 0x000003c0c5447810 */ /* 0x040fe20007ffe0ff */
[----:B------:R-:W-:Y:S01]  /*cb30*/  STS [R32+0x210c], R37 ;  /* 0x00210c2520007388 */ /* 0x000fe20000000800 */
[C---:B------:R-:W-:Y:S01]  /*cb40*/  LOP3.LUT R70, R197.reuse, 0x400, RZ, 0xfc, !PT ;  /* 0x00000400c5467812 */ /* 0x040fe200078efcff */
[----:B------:R-:W-:Y:S01]  /*cb50*/  FMUL.FTZ R217, R118, -R217 ;  /* 0x800000d976d97220 */ /* 0x000fe20000410000 */
[C---:B------:R-:W-:Y:S01]  /*cb60*/  IADD3 R76, PT, PT, R197.reuse, 0x440, RZ ;  /* 0x00000440c54c7810 */ /* 0x040fe20007ffe0ff */
[----:B------:R0:W-:Y:S01]  /*cb70*/  STS [R32+0x2100], R5 ;  /* 0x0021000520007388 */ /* 0x0001e20000000800 */
[----:B------:R-:W-:Y:S01]  /*cb80*/  IADD3 R78, PT, PT, R197, 0x480, RZ ;  /* 0x00000480c54e7810 */ /* 0x000fe20007ffe0ff */
[----:B------:R-:W-:Y:S01]  /*cb90*/  FMUL.FTZ R215, R117, -R215 ;  /* 0x800000d775d77220 */ /* 0x000fe20000410000 */
[C---:B------:R-:W-:Y:S01]  /*cba0*/  IADD3 R80, PT, PT, R197.reuse, 0x4c0, RZ ;  /* 0x000004c0c5507810 */ /* 0x040fe20007ffe0ff */
[----:B------:R1:W-:Y:S01]  /*cbb0*/  STS [R32+0x2104], R7 ;  /* 0x0021040720007388 */ /* 0x0003e20000000800 */
        /* <DEDUP_REMOVED lines=24> */
[-C--:B------:R-:W-:Y:S01]  /*cd40*/  LEA.HI R2, R2, R197.reuse, RZ, 0x1b ;  /* 0x000000c502027211 */ /* 0x080fe200078fd8ff */
[C---:B------:R-:W-:Y:S01]  /*cd50*/  FMUL.FTZ R194, R23.reuse, UR33 ;  /* 0x0000002117c27c20 */ /* 0x040fe20008410000 */
        /* <DEDUP_REMOVED lines=16> */
[----:B0-----:R-:W-:-:S02]  /*ce60*/  LEA.HI R5, R76, R197, RZ, 0x1b ;  /* 0x000000c54c057211 */ /* 0x001fc400078fd8ff */
[-C--:B-1----:R-:W-:Y:S02]  /*ce70*/  LEA.HI R7, R78, R197.reuse, RZ, 0x1b ;  /* 0x000000c54e077211 */ /* 0x082fe400078fd8ff */
        /* <DEDUP_REMOVED lines=12> */
[----:B------:R-:W-:Y:S02]  /*cf40*/  LEA.HI R69, R104, R197, RZ, 0x1b ;  /* 0x000000c568457211 */ /* 0x000fe400078fd8ff */
[----:B------:R-:W-:Y:S01]  /*cf50*/  LEA R115, R122, UR28, 0x2 ;  /* 0x0000001c7a737c11 */ /* 0x000fe2000f8e10ff */
[----:B------:R-:W-:Y:S01]  /*cf60*/  BAR.SYNC.DEFER_BLOCKING 0x0 ;  /* 0x0000000000007b1d */ /* 0x000fe20000010000 */
        /* <DEDUP_REMOVED lines=68> */
[----:B--2---:R-:W-:-:S03]  /*d3b0*/  MOV R225, UR32 ;  /* 0x0000002000e17c02 */ /* 0x004fc60008000f00 */
[----:B------:R2:W-:Y:S01]  /*d3c0*/  STS [R32+0x4220], R123 ;  /* 0x0042207b20007388 */ /* 0x0005e20000000800 */
[----:B------:R-:W-:Y:S01]  /*d3d0*/  LEA R64, R225, -R64, 0x1 ;  /* 0x80000040e1407211 */ /* 0x000fe200078e08ff */
[----:B-1----:R-:W-:Y:S02]  /*d3e0*/  FMUL.FTZ R195, R119, R218 ;  /* 0x000000da77c37220 */ /* 0x002fe40000410000 */
[----:B------:R1:W-:Y:S01]  /*d3f0*/  STS [R32+0x422c], R219 ;  /* 0x00422cdb20007388 */ /* 0x0003e20000000800 */
[----:B------:R-:W-:Y:S01]  /*d400*/  FMUL.FTZ R225, R117, R214 ;  /* 0x000000d675e17220 */ /* 0x000fe20000410000 */
[----:B------:R-:W-:Y:S01]  /*d410*/  ISETP.GE.AND P2, PT, R64, 0x1, PT ;  /* 0x000000014000780c */ /* 0x000fe20003f46270 */
[----:B-----5:R-:W-:Y:S01]  /*d420*/  FMUL.FTZ R223, R118, R216 ;  /* 0x000000d876df7220 */ /* 0x020fe20000410000 */
[----:B------:R5:W-:Y:S01]  /*d430*/  STS [R32+0x4228], R195 ;  /* 0x004228c320007388 */ /* 0x000be20000000800 */
[----:B------:R-:W-:Y:S01]  /*d440*/  ISETP.GE.AND P3, PT, R64, 0x41, PT ;  /* 0x000000414000780c */ /* 0x000fe20003f66270 */
[----:B--2---:R-:W-:-:S02]  /*d450*/  FMUL.FTZ R123, R116, R212 ;  /* 0x000000d4747b7220 */ /* 0x004fc40000410000 */
[----:B------:R2:W-:Y:S01]  /*d460*/  STS [R32+0x4234], R217 ;  /* 0x004234d920007388 */ /* 0x0005e20000000800 */
[----:B-1----:R-:W-:-:S03]  /*d470*/  FMUL.FTZ R219, R111, R208 ;  /* 0x000000d06fdb7220 */ /* 0x002fc60000410000 */
[----:B------:R1:W-:Y:S01]  /*d480*/  STS [R32+0x4240], R123 ;  /* 0x0042407b20007388 */ /* 0x0003e20000000800 */
[----:B-----5:R-:W-:-:S03]  /*d490*/  FMUL.FTZ R195, R112, R210 ;  /* 0x000000d270c37220 */ /* 0x020fc60000410000 */
[----:B------:R5:W-:Y:S01]  /*d4a0*/  STS [R32+0x423c], R215 ;  /* 0x00423cd720007388 */ /* 0x000be20000000800 */
[----:B--2---:R-:W-:Y:S01]  /*d4b0*/  FMUL.FTZ R217, R108, R202 ;  /* 0x000000ca6cd97220 */ /* 0x004fe20000410000 */
[----:B------:R-:W-:Y:S02]  /*d4c0*/  LEA R202, R122, UR49, 0x2 ;  /* 0x000000317aca7c11 */ /* 0x000fe4000f8e10ff */
[----:B------:R2:W-:Y:S01]  /*d4d0*/  STS [R32+0x424c], R211 ;  /* 0x00424cd320007388 */ /* 0x0005e20000000800 */
[----:B------:R-:W-:Y:S01]  /*d4e0*/  FMUL.FTZ R122, R11, UR33 ;  /* 0x000000210b7a7c20 */ /* 0x000fe20008410000 */
[----:B-1----:R-:W-:Y:S02]  /*d4f0*/  FMUL.FTZ R123, R110, R206 ;  /* 0x000000ce6e7b7220 */ /* 0x002fe40000410000 */
[----:B------:R1:W-:Y:S01]  /*d500*/  STS [R32+0x4254], R209 ;  /* 0x004254d120007388 */ /* 0x0003e20000000800 */
[----:B------:R-:W-:Y:S01]  /*d510*/  FFMA.FTZ R122, R27, UR46, -R122 ;  /* 0x0000002e1b7a7c23 */ /* 0x000fe2000801087a */
[----:B-----5:R-:W-:-:S02]  /*d520*/  FMUL.FTZ R215, R109, R204 ;  /* 0x000000cc6dd77220 */ /* 0x020fc40000410000 */
[----:B------:R5:W-:Y:S01]  /*d530*/  STS [R32+0x4258], R123 ;  /* 0x0042587b20007388 */ /* 0x000be20000000800 */
[----:B--2---:R-:W-:-:S03]  /*d540*/  FMUL.FTZ R211, R106, R198 ;  /* 0x000000c66ad37220 */ /* 0x004fc60000410000 */
[----:B------:R2:W-:Y:S01]  /*d550*/  STS [R32+0x4248], R195 ;  /* 0x004248c320007388 */ /* 0x0005e20000000800 */
[----:B-1----:R-:W-:-:S03]  /*d560*/  FMUL.FTZ R209, R107, R200 ;  /* 0x000000c86bd17220 */ /* 0x002fc60000410000 */
[----:B------:R-:W-:Y:S01]  /*d570*/  STS [R32+0x4204], R229 ;  /* 0x004204e520007388 */ /* 0x000fe20000000800 */
[----:B-----5:R-:W-:-:S03]  /*d580*/  FMUL.FTZ R123, R8, UR33 ;  /* 0x00000021087b7c20 */ /* 0x020fc60008410000 */
[----:B------:R-:W-:Y:S01]  /*d590*/  STS [R32+0x420c], R227 ;  /* 0x00420ce320007388 */ /* 0x000fe20000000800 */
[C---:B--2---:R-:W-:Y:S01]  /*d5a0*/  FMUL.FTZ R195, R22.reuse, UR33 ;  /* 0x0000002116c37c20 */ /* 0x044fe20008410000 */
[----:B------:R-:W-:Y:S02]  /*d5b0*/  FFMA.FTZ R198, R22, UR46, R123 ;  /* 0x0000002e16c67c23 */ /* 0x000fe4000801007b */
[----:B------:R-:W-:Y:S01]  /*d5c0*/  STS [R32+0x4210], R243 ;  /* 0x004210f320007388 */ /* 0x000fe20000000800 */
[----:B------:R-:W-:Y:S01]  /*d5d0*/  FMUL.FTZ R123, R18, UR33 ;  /* 0x00000021127b7c20 */ /* 0x000fe20008410000 */
[----:B------:R-:W-:Y:S02]  /*d5e0*/  FFMA.FTZ R200, R8, UR46, -R195 ;  /* 0x0000002e08c87c23 */ /* 0x000fe400080108c3 */
[----:B------:R-:W-:Y:S01]  /*d5f0*/  STS [R32+0x4218], R245 ;  /* 0x004218f520007388 */ /* 0x000fe20000000800 */
[----:B------:R-:W-:-:S03]  /*d600*/  FFMA.FTZ R123, R30, UR46, R123 ;  /* 0x0000002e1e7b7c23 */ /* 0x000fc6000801007b */
        /* <DEDUP_REMOVED lines=13> */
[----:B------:R-:W-:Y:S04]  /*d6e0*/  STS [R32+0x4278], R211 ;  /* 0x004278d320007388 */ /* 0x000fe80000000800 */
[----:B------:R1:W-:Y:S01]  /*d6f0*/  STS [R32+0x427c], R199 ;  /* 0x00427cc720007388 */ /* 0x0003e20000000800 */
[----:B--2---:R-:W-:-:S04]  /*d700*/  FMUL.FTZ R201, R26, UR33 ;  /* 0x000000211ac97c20 */ /* 0x004fc80008410000 */
[C---:B------:R-:W-:Y:S01]  /*d710*/  FFMA.FTZ R201, R10.reuse, UR46, -R201 ;  /* 0x0000002e0ac97c23 */ /* 0x040fe200080108c9 */
[----:B-1----:R-:W-:Y:S01]  /*d720*/  FMUL.FTZ R32, R27, UR33 ;  /* 0x000000211b207c20 */ /* 0x002fe20008410000 */
[----:B------:R-:W-:-:S03]  /*d730*/  FMUL.FTZ R199, R10, UR33 ;  /* 0x000000210ac77c20 */ /* 0x000fc60008410000 */
[----:B------:R-:W-:Y:S01]  /*d740*/  FFMA.FTZ R195, R11, UR46, R32 ;  /* 0x0000002e0bc37c23 */ /* 0x000fe20008010020 */
[----:B------:R-:W-:Y:S01]  /*d750*/  FFMA.FTZ R199, R26, UR46, R199 ;  /* 0x0000002e1ac77c23 */ /* 0x000fe200080100c7 */
[----:B------:R-:W-:Y:S01]  /*d760*/  FFMA.FTZ R32, R18, UR46, -R203 ;  /* 0x0000002e12207c23 */ /* 0x000fe200080108cb */
[----:B------:R-:W-:Y:S06]  /*d770*/  BAR.SYNC.DEFER_BLOCKING 0x0 ;  /* 0x0000000000007b1d */ /* 0x000fec0000010000 */
[----:B0--34-:R-:W-:Y:S05]  /*d780*/  @!P2 BRA `(.L_x_8925) ;  /* 0x00000000000ca947 */ /* 0x019fea0003800000 */
[----:B------:R-:W0:Y:S04]  /*d790*/  LDS R203, [R202+0x2100] ;  /* 0x00210000cacb7984 */ /* 0x000e280000000800 */
[----:B------:R1:W-:Y:S04]  /*d7a0*/  REDG.E.ADD.F32.FTZ.RN.STRONG.GPU desc[UR26][R60.64], R115 ;  /* 0x000000733c0079a6 */ /* 0x0003e8000c12f31a */
[----:B0-----:R1:W-:Y:S02]  /*d7b0*/  REDG.E.ADD.F32.FTZ.RN.STRONG.GPU desc[UR26][R62.64], R203 ;  /* 0x000000cb3e0079a6 */ /* 0x0013e4000c12f31a */
.L_x_8925:
[----:B------:R-:W-:Y:S05]  /*d7c0*/  BSYNC.RECONVERGENT B0 ;  /* 0x0000000000007941 */ /* 0x000fea0003800200 */
.L_x_8924:
[----:B-1----:R0:W1:Y:S01]  /*d7d0*/  LDS R115, [R104+0x4300] ;  /* 0x0043000068737984 */ /* 0x0020620000000800 */
[----:B------:R-:W-:Y:S04]  /*d7e0*/  BSSY.RECONVERGENT B0, `(.L_x_8926) ;  /* 0x0000004000007945 */ /* 0x000fe80003800200 */
[----:B------:R-:W-:Y:S05]  /*d7f0*/  @!P3 BRA `(.L_x_8927) ;  /* 0x000000000008b947 */ /* 0x000fea0003800000 */
[----:B------:R2:W-:Y:S04]  /*d800*/  REDG.E.ADD.F32.FTZ.RN.STRONG.GPU desc[UR26][R60.64+0x100], R103 ;  /* 0x000100673c0079a6 */ /* 0x0005e8000c12f31a */
[----:B-1----:R2:W-:Y:S02]  /*d810*/  REDG.E.ADD.F32.FTZ.RN.STRONG.GPU desc[UR26][R62.64+0x100], R115 ;  /* 0x000100733e0079a6 */ /* 0x0025e4000c12f31a */
.L_x_8927:
[----:B------:R-:W-:Y:S05]  /*d820*/  BSYNC.RECONVERGENT B0 ;  /* 0x0000000000007941 */ /* 0x000fea0003800200 */
.L_x_8926:
        /* <DEDUP_REMOVED lines=10> */
.L_x_8929:
[----:B------:R-:W-:Y:S05]  /*d8d0*/  BSYNC.RECONVERGENT B0 ;  /* 0x0000000000007941 */ /* 0x000fea0003800200 */
.L_x_8928:
[----:B--2---:R2:W4:Y:S01]  /*d8e0*/  LDS R101, [R100+0x4500] ;  /* 0x0045000064657984 */ /* 0x0045220000000800 */
[----:B------:R-:W-:Y:S04]  /*d8f0*/  BSSY.RECONVERGENT B0, `(.L_x_8930) ;  /* 0x0000004000007945 */ /* 0x000fe80003800200 */
[----:B------:R-:W-:Y:S05]  /*d900*/  @!P2 BRA `(.L_x_8931) ;  /* 0x000000000008a947 */ /* 0x000fea0003800000 */
[----:B------:R0:W-:Y:S04]  /*d910*/  REDG.E.ADD.F32.FTZ.RN.STRONG.GPU desc[UR26][R60.64+0x300], R99 ;  /* 0x000300633c0079a6 */ /* 0x0001e8000c12f31a */
[----:B----4-:R0:W-:Y:S02]  /*d920*/  REDG.E.ADD.F32.FTZ.RN.STRONG.GPU desc[UR26][R62.64+0x300], R101 ;  /* 0x000300653e0079a6 */ /* 0x0101e4000c12f31a */
.L_x_8931:
[----:B------:R-:W-:Y:S05]  /*d930*/  BSYNC.RECONVERGENT B0 ;  /* 0x0000000000007941 */ /* 0x000fea0003800200 */
.L_x_8930:
[----:B0-----:R0:W0:Y:S01]  /*d940*/  LDS R99, [R98+0x4600] ;  /* 0x0046000062637984 */ /* 0x0010220000000800 */
[----:B------:R-:W-:Y:S04]  /*d950*/  BSSY.RECONVERGENT B0, `(.L_x_8932) ;  /* 0x0000004000007945 */ /* 0x000fe80003800200 */
[----:B------:R-:W-:Y:S05]  /*d960*/  @!P3 BRA `(.L_x_8933) ;  /* 0x000000000008b947 */ /* 0x000fea0003800000 */
[----:B------:R1:W-:Y:S04]  /*d970*/  REDG.E.ADD.F32.FTZ.RN.STRONG.GPU desc[UR26][R60.64+0x400], R97 ;  /* 0x000400613c0079a6 */ /* 0x0003e8000c12f31a */
[----:B0-----:R0:W-:Y:S02]  /*d980*/  REDG.E.ADD.F32.FTZ.RN.STRONG.GPU desc[UR26][R62.64+0x400], R99 ;  /* 0x000400633e0079a6 */ /* 0x0011e4000c12f31a */
.L_x_8933:
[----:B------:R-:W-:Y:S05]  /*d990*/  BSYNC.RECONVERGENT B0 ;  /* 0x0000000000007941 */ /* 0x000fea0003800200 */
.L_x_8932:
[----:B-1----:R1:W0:Y:S01]  /*d9a0*/  LDS R97, [R96+0x4700] ;  /* 0x0047000060617984 */ /* 0x0022220000000800 */
[----:B------:R-:W-:Y:S04]  /*d9b0*/  BSSY.RECONVERGENT B0, `(.L_x_8934) ;  /* 0x0000004000007945 */ /* 0x000fe80003800200 */
[----:B------:R-:W-:Y:S05]  /*d9c0*/  @!P4 BRA `(.L_x_8935) ;  /* 0x000000000008c947 */ /* 0x000fea0003800000 */
[----:B------:R1:W-:Y:S04]  /*d9d0*/  REDG.E.ADD.F32.FTZ.RN.STRONG.GPU desc[UR26][R60.64+0x500], R95 ;  /* 0x0005005f3c0079a6 */ /* 0x0003e8000c12f31a */
[----:B0-----:R1:W-:Y:S02]  /*d9e0*/  REDG.E.ADD.F32.FTZ.RN.STRONG.GPU desc[UR26][R62.64+0x500], R97 ;  /* 0x000500613e0079a6 */ /* 0x0013e4000c12f31a */
.L_x_8935:
[----:B------:R-:W-:Y:S05]  /*d9f0*/  BSYNC.RECONVERGENT B0 ;  /* 0x0000000000007941 */ /* 0x000fea0003800200 */
.L_x_8934:
[----:B-1----:R1:W0:Y:S01]  /*da00*/  LDS R95, [R94+0x4800] ;  /* 0x004800005e5f7984 */ /* 0x0022220000000800 */
[----:B------:R-:W-:Y:S04]  /*da10*/  BSSY.RECONVERGENT B0, `(.L_x_8936) ;  /* 0x0000004000007945 */ /* 0x000fe80003800200 */
[----:B------:R-:W-:Y:S05]  /*da20*/  @!P5 BRA `(.L_x_8937) ;  /* 0x000000000008d947 */ /* 0x000fea0003800000 */
[----:B------:R1:W-:Y:S04]  /*da30*/  REDG.E.ADD.F32.FTZ.RN.STRONG.GPU desc[UR26][R60.64+0x600], R93 ;  /* 0x0006005d3c0079a6 */ /* 0x0003e8000c12f31a */
[----:B0-----:R1:W-:Y:S02]  /*da40*/  REDG.E.ADD.F32.FTZ.RN.STRONG.GPU desc[UR26][R62.64+0x600], R95 ;  /* 0x0006005f3e0079a6 */ /* 0x0013e4000c12f31a */
.L_x_8937:
[----:B------:R-:W-:Y:S05]  /*da50*/  BSYNC.RECONVERGENT B0 ;  /* 0x0000000000007941 */ /* 0x000fea0003800200 */
.L_x_8936:
        /* <DEDUP_REMOVED lines=10> */
.L_x_8939:
[----:B------:R-:W-:Y:S05]  /*db00*/  BSYNC.RECONVERGENT B0 ;  /* 0x0000000000007941 */ /* 0x000fea0003800200 */
.L_x_8938:
[----:B-1----:R1:W0:Y:S01]  /*db10*/  LDS R91, [R114+0x4a00] ;  /* 0x004a0000725b7984 */ /* 0x0022220000000800 */
[----:B------:R-:W-:Y:S04]  /*db20*/  BSSY.RECONVERGENT B0, `(.L_x_8940) ;  /* 0x0000004000007945 */ /* 0x000fe80003800200 */
[----:B------:R-:W-:Y:S05]  /*db30*/  @!P2 BRA `(.L_x_8941) ;  /* 0x000000000008a947 */ /* 0x000fea0003800000 */
[----:B------:R1:W-:Y:S04]  /*db40*/  REDG.E.ADD.F32.FTZ.RN.STRONG.GPU desc[UR26][R60.64+0x800], R89 ;  /* 0x000800593c0079a6 */ /* 0x0003e8000c12f31a */
[----:B0-----:R1:W-:Y:S02]  /*db50*/  REDG.E.ADD.F32.FTZ.RN.STRONG.GPU desc[UR26][R62.64+0x800], R91 ;  /* 0x0008005b3e0079a6 */ /* 0x0013e4000c12f31a */
.L_x_8941:
[----:B------:R-:W-:Y:S05]  /*db60*/  BSYNC.RECONVERGENT B0 ;  /* 0x0000000000007941 */ /* 0x000fea0003800200 */
.L_x_8940:
[----:B-1----:R1:W0:Y:S01]  /*db70*/  LDS R89, [R90+0x4b00] ;  /* 0x004b00005a597984 */ /* 0x0022220000000800 */
[----:B------:R-:W-:Y:S04]  /*db80*/  BSSY.RECONVERGENT B0, `(.L_x_8942) ;  /* 0x0000004000007945 */ /* 0x000fe80003800200 */
[----:B------:R-:W-:Y:S05]  /*db90*/  @!P3 BRA `(.L_x_8943) ;  /* 0x000000000008b947 */ /* 0x000fea0003800000 */
[----:B------:R1:W-:Y:S04]  /*dba0*/  REDG.E.ADD.F32.FTZ.RN.STRONG.GPU desc[UR26][R60.64+0x900], R87 ;  /* 0x000900573c0079a6 */ /* 0x0003e8000c12f31a */
[----:B0-----:R1:W-:Y:S02]  /*dbb0*/  REDG.E.ADD.F32.FTZ.RN.STRONG.GPU desc[UR26][R62.64+0x900], R89 ;  /* 0x000900593e0079a6 */ /* 0x0013e4000c12f31a */
.L_x_8943:
[----:B------:R-:W-:Y:S05]  /*dbc0*/  BSYNC.RECONVERGENT B0 ;  /* 0x0000000000007941 */ /* 0x000fea0003800200 */
.L_x_8942:
[----:B-1----:R1:W0:Y:S01]  /*dbd0*/  LDS R87, [R88+0x4c00] ;  /* 0x004c000058577984 */ /* 0x0022220000000800 */
[----:B------:R-:W-:Y:S04]  /*dbe0*/  BSSY.RECONVERGENT B0, `(.L_x_8944) ;  /* 0x0000004000007945 */ /* 0x000fe80003800200 */
[----:B------:R-:W-:Y:S05]  /*dbf0*/  @!P4 BRA `(.L_x_8945) ;  /* 0x000000000008c947 */ /* 0x000fea0003800000 */
[----:B------:R1:W-:Y:S04]  /*dc00*/  REDG.E.ADD.F32.FTZ.RN.STRONG.GPU desc[UR26][R60.64+0xa00], R85 ;  /* 0x000a00553c0079a6 */ /* 0x0003e8000c12f31a */
[----:B0-----:R1:W-:Y:S02]  /*dc10*/  REDG.E.ADD.F32.FTZ.RN.STRONG.GPU desc[UR26][R62.64+0xa00], R87 ;  /* 0x000a00573e0079a6 */ /* 0x0013e4000c12f31a */
.L_x_8945:
[----:B------:R-:W-:Y:S05]  /*dc20*/  BSYNC.RECONVERGENT B0 ;  /* 0x0000000000007941 */ /* 0x000fea0003800200 */
.L_x_8944:
[----:B-1----:R1:W0:Y:S01]  /*dc30*/  LDS R85, [R86+0x4d00] ;  /* 0x004d000056557984 */ /* 0x0022220000000800 */
[----:B------:R-:W-:Y:S04]  /*dc40*/  BSSY.RECONVERGENT B0, `(.L_x_8946) ;  /* 0x0000004000007945 */ /* 0x000fe80003800200 */
[----:B------:R-:W-:Y:S05]  /*dc50*/  @!P5 BRA `(.L_x_8947) ;  /* 0x000000000008d947 */ /* 0x000fea0003800000 */
[----:B------:R1:W-:Y:S04]  /*dc60*/  REDG.E.ADD.F32.FTZ.RN.STRONG.GPU desc[UR26][R60.64+0xb00], R83 ;  /* 0x000b00533c0079a6 */ /* 0x0003e8000c12f31a */
[----:B0-----:R1:W-:Y:S02]  /*dc70*/  REDG.E.ADD.F32.FTZ.RN.STRONG.GPU desc[UR26][R62.64+0xb00], R85 ;  /* 0x000b00553e0079a6 */ /* 0x0013e4000c12f31a */
.L_x_8947:
[----:B------:R-:W-:Y:S05]  /*dc80*/  BSYNC.RECONVERGENT B0 ;  /* 0x0000000000007941 */ /* 0x000fea0003800200 */
.L_x_8946:
        /* <DEDUP_REMOVED lines=10> */
.L_x_8949:
[----:B------:R-:W-:Y:S05]  /*dd30*/  BSYNC.RECONVERGENT B0 ;  /* 0x0000000000007941 */ /* 0x000fea0003800200 */
.L_x_8948:
[----:B-1----:R1:W0:Y:S01]  /*dd40*/  LDS R81, [R82+0x4f00] ;  /* 0x004f000052517984 */ /* 0x0022220000000800 */
[----:B------:R-:W-:Y:S04]  /*dd50*/  BSSY.RECONVERGENT B0, `(.L_x_8950) ;  /* 0x0000004000007945 */ /* 0x000fe80003800200 */
[----:B------:R-:W-:Y:S05]  /*dd60*/  @!P2 BRA `(.L_x_8951) ;  /* 0x000000000008a947 */ /* 0x000fea0003800000 */
[----:B------:R1:W-:Y:S04]  /*dd70*/  REDG.E.ADD.F32.FTZ.RN.STRONG.GPU desc[UR26][R60.64+0xd00], R79 ;  /* 0x000d004f3c0079a6 */ /* 0x0003e8000c12f31a */
[----:B0-----:R1:W-:Y:S02]  /*dd80*/  REDG.E.ADD.F32.FTZ.RN.STRONG.GPU desc[UR26][R62.64+0xd00], R81 ;  /* 0x000d00513e0079a6 */ /* 0x0013e4000c12f31a */
.L_x_8951:
[----:B------:R-:W-:Y:S05]  /*dd90*/  BSYNC.RECONVERGENT B0 ;  /* 0x0000000000007941 */ /* 0x000fea0003800200 */
.L_x_8950:
[----:B-1----:R1:W0:Y:S01]  /*dda0*/  LDS R79, [R80+0x5000] ;  /* 0x00500000504f7984 */ /* 0x0022220000000800 */
[----:B------:R-:W-:Y:S04]  /*ddb0*/  BSSY.RECONVERGENT B0, `(.L_x_8952) ;  /* 0x0000004000007945 */ /* 0x000fe80003800200 */
[----:B------:R-:W-:Y:S05]  /*ddc0*/  @!P3 BRA `(.L_x_8953) ;  /* 0x000000000008b947 */ /* 0x000fea0003800000 */
[----:B------:R1:W-:Y:S04]  /*ddd0*/  REDG.E.ADD.F32.FTZ.RN.STRONG.GPU desc[UR26][R60.64+0xe00], R77 ;  /* 0x000e004d3c0079a6 */ /* 0x0003e8000c12f31a */
[----:B0-----:R1:W-:Y:S02]  /*dde0*/  REDG.E.ADD.F32.FTZ.RN.STRONG.GPU desc[UR26][R62.64+0xe00], R79 ;  /* 0x000e004f3e0079a6 */ /* 0x0013e4000c12f31a */
.L_x_8953:
[----:B------:R-:W-:Y:S05]  /*ddf0*/  BSYNC.RECONVERGENT B0 ;  /* 0x0000000000007941 */ /* 0x000fea0003800200 */
.L_x_8952:
[----:B-1----:R1:W0:Y:S01]  /*de00*/  LDS R77, [R78+0x5100] ;  /* 0x005100004e4d7984 */ /* 0x0022220000000800 */
[----:B------:R-:W-:Y:S04]  /*de10*/  BSSY.RECONVERGENT B0, `(.L_x_8954) ;  /* 0x0000004000007945 */ /* 0x000fe80003800200 */
[----:B------:R-:W-:Y:S05]  /*de20*/  @!P4 BRA `(.L_x_8955) ;  /* 0x000000000008c947 */ /* 0x000fea0003800000 */
[----:B------:R1:W-:Y:S04]  /*de30*/  REDG.E.ADD.F32.FTZ.RN.STRONG.GPU desc[UR26][R60.64+0xf00], R75 ;  /* 0x000f004b3c0079a6 */ /* 0x0003e8000c12f31a */
[----:B0-----:R1:W-:Y:S02]  /*de40*/  REDG.E.ADD.F32.FTZ.RN.STRONG.GPU desc[UR26][R62.64+0xf00], R77 ;  /* 0x000f004d3e0079a6 */ /* 0x0013e4000c12f31a */
.L_x_8955:
[----:B------:R-:W-:Y:S05]  /*de50*/  BSYNC.RECONVERGENT B0 ;  /* 0x0000000000007941 */ /* 0x000fea0003800200 */
.L_x_8954:
[----:B-1----:R1:W0:Y:S01]  /*de60*/  LDS R75, [R76+0x5200] ;  /* 0x005200004c4b7984 */ /* 0x0022220000000800 */
[----:B------:R-:W-:Y:S04]  /*de70*/  BSSY.RECONVERGENT B0, `(.L_x_8956) ;  /* 0x0000004000007945 */ /* 0x000fe80003800200 */
[----:B------:R-:W-:Y:S05]  /*de80*/  @!P5 BRA `(.L_x_8957) ;  /* 0x000000000008d947 */ /* 0x000fea0003800000 */
[----:B------:R1:W-:Y:S04]  /*de90*/  REDG.E.ADD.F32.FTZ.RN.STRONG.GPU desc[UR26][R60.64+0x1000], R71 ;  /* 0x001000473c0079a6 */ /* 0x0003e8000c12f31a */
[----:B0-----:R1:W-:Y:S02]  /*dea0*/  REDG.E.ADD.F32.FTZ.RN.STRONG.GPU desc[UR26][R62.64+0x1000], R75 ;  /* 0x0010004b3e0079a6 */ /* 0x0013e4000c12f31a */
.L_x_8957:
[----:B------:R-:W-:Y:S05]  /*deb0*/  BSYNC.RECONVERGENT B0 ;  /* 0x0000000000007941 */ /* 0x000fea0003800200 */
.L_x_8956:
        /* <DEDUP_REMOVED lines=10> */
.L_x_8959:
[----:B------:R-:W-:Y:S05]  /*df60*/  BSYNC.RECONVERGENT B0 ;  /* 0x0000000000007941 */ /* 0x000fea0003800200 */
.L_x_8958:
[----:B-1----:R1:W0:Y:S01]  /*df70*/  LDS R69, [R68+0x5400] ;  /* 0x0054000044457984 */ /* 0x0022220000000800 */
[----:B------:R-:W-:Y:S04]  /*df80*/  BSSY.RECONVERGENT B0, `(.L_x_8960) ;  /* 0x0000004000007945 */ /* 0x000fe80003800200 */
[----:B------:R-:W-:Y:S05]  /*df90*/  @!P2 BRA `(.L_x_8961) ;  /* 0x000000000008a947 */ /* 0x000fea0003800000 */
[----:B------:R1:W-:Y:S04]  /*dfa0*/  REDG.E.ADD.F32.FTZ.RN.STRONG.GPU desc[UR26][R60.64+0x1200], R67 ;  /* 0x001200433c0079a6 */ /* 0x0003e8000c12f31a */
[----:B0-----:R1:W-:Y:S02]  /*dfb0*/  REDG.E.ADD.F32.FTZ.RN.STRONG.GPU desc[UR26][R62.64+0x1200], R69 ;  /* 0x001200453e0079a6 */ /* 0x0013e4000c12f31a */
.L_x_8961:
[----:B------:R-:W-:Y:S05]  /*dfc0*/  BSYNC.RECONVERGENT B0 ;  /* 0x0000000000007941 */ /* 0x000fea0003800200 */
.L_x_8960:
[----:B-1----:R1:W0:Y:S01]  /*dfd0*/  LDS R67, [R66+0x5500] ;  /* 0x0055000042437984 */ /* 0x0022220000000800 */
[----:B------:R-:W-:Y:S04]  /*dfe0*/  BSSY.RECONVERGENT B0, `(.L_x_8962) ;  /* 0x0000004000007945 */ /* 0x000fe80003800200 */
[----:B------:R-:W-:Y:S05]  /*dff0*/  @!P3 BRA `(.L_x_8963) ;  /* 0x000000000008b947 */ /* 0x000fea0003800000 */
[----:B------:R1:W-:Y:S04]  /*e000*/  REDG.E.ADD.F32.FTZ.RN.STRONG.GPU desc[UR26][R60.64+0x1300], R65 ;  /* 0x001300413c0079a6 */ /* 0x0003e8000c12f31a */
[----:B0-----:R1:W-:Y:S02]  /*e010*/  REDG.E.ADD.F32.FTZ.RN.STRONG.GPU desc[UR26][R62.64+0x1300], R67 ;  /* 0x001300433e0079a6 */ /* 0x0013e4000c12f31a */
.L_x_8963:
[----:B------:R-:W-:Y:S05]  /*e020*/  BSYNC.RECONVERGENT B0 ;  /* 0x0000000000007941 */ /* 0x000fea0003800200 */
.L_x_8962:
[----:B-1----:R1:W0:Y:S01]  /*e030*/  LDS R65, [R50+0x5600] ;  /* 0x0056000032417984 */ /* 0x0022220000000800 */
[----:B------:R-:W-:Y:S04]  /*e040*/  BSSY.RECONVERGENT B0, `(.L_x_8964) ;  /* 0x0000004000007945 */ /* 0x000fe80003800200 */
[----:B------:R-:W-:Y:S05]  /*e050*/  @!P4 BRA `(.L_x_8965) ;  /* 0x000000000008c947 */ /* 0x000fea0003800000 */
[----:B------:R1:W-:Y:S04]  /*e060*/  REDG.E.ADD.F32.FTZ.RN.STRONG.GPU desc[UR26][R60.64+0x1400], R51 ;  /* 0x001400333c0079a6 */ /* 0x0003e8000c12f31a */
[----:B0-----:R1:W-:Y:S02]  /*e070*/  REDG.E.ADD.F32.FTZ.RN.STRONG.GPU desc[UR26][R62.64+0x1400], R65 ;  /* 0x001400413e0079a6 */ /* 0x0013e4000c12f31a */
.L_x_8965:
[----:B------:R-:W-:Y:S05]  /*e080*/  BSYNC.RECONVERGENT B0 ;  /* 0x0000000000007941 */ /* 0x000fea0003800200 */
.L_x_8964:
[----:B-1----:R1:W0:Y:S01]  /*e090*/  LDS R51, [R48+0x5700] ;  /* 0x0057000030337984 */ /* 0x0022220000000800 */
[----:B------:R-:W-:Y:S04]  /*e0a0*/  BSSY.RECONVERGENT B0, `(.L_x_8966) ;  /* 0x0000004000007945 */ /* 0x000fe80003800200 */
[----:B------:R-:W-:Y:S05]  /*e0b0*/  @!P5 BRA `(.L_x_8967) ;  /* 0x000000000008d947 */ /* 0x000fea0003800000 */
[----:B------:R1:W-:Y:S04]  /*e0c0*/  REDG.E.ADD.F32.FTZ.RN.STRONG.GPU desc[UR26][R60.64+0x1500], R49 ;  /* 0x001500313c0079a6 */ /* 0x0003e8000c12f31a */
[----:B0-----:R1:W-:Y:S02]  /*e0d0*/  REDG.E.ADD.F32.FTZ.RN.STRONG.GPU desc[UR26][R62.64+0x1500], R51 ;  /* 0x001500333e0079a6 */ /* 0x0013e4000c12f31a */
.L_x_8967:
[----:B------:R-:W-:Y:S05]  /*e0e0*/  BSYNC.RECONVERGENT B0 ;  /* 0x0000000000007941 */ /* 0x000fea0003800200 */
.L_x_8966:
        /* <DEDUP_REMOVED lines=10> */
.L_x_8969:
[----:B------:R-:W-:Y:S05]  /*e190*/  BSYNC.RECONVERGENT B0 ;  /* 0x0000000000007941 */ /* 0x000fea0003800200 */
.L_x_8968:
[----:B-1----:R1:W0:Y:S01]  /*e1a0*/  LDS R47, [R44+0x5900] ;  /* 0x005900002c2f7984 */ /* 0x0022220000000800 */
[----:B------:R-:W-:Y:S04]  /*e1b0*/  BSSY.RECONVERGENT B0, `(.L_x_8970) ;  /* 0x0000004000007945 */ /* 0x000fe80003800200 */
[----:B------:R-:W-:Y:S05]  /*e1c0*/  @!P2 BRA `(.L_x_8971) ;  /* 0x000000000008a947 */ /* 0x000fea0003800000 */
[----:B------:R1:W-:Y:S04]  /*e1d0*/  REDG.E.ADD.F32.FTZ.RN.STRONG.GPU desc[UR26][R60.64+0x1700], R45 ;  /* 0x0017002d3c0079a6 */ /* 0x0003e8000c12f31a */
[----:B0-----:R1:W-:Y:S02]  /*e1e0*/  REDG.E.ADD.F32.FTZ.RN.STRONG.GPU desc[UR26][R62.64+0x1700], R47 ;  /* 0x0017002f3e0079a6 */ /* 0x0013e4000c12f31a */
.L_x_8971:
[----:B------:R-:W-:Y:S05]  /*e1f0*/  BSYNC.RECONVERGENT B0 ;  /* 0x0000000000007941 */ /* 0x000fea0003800200 */
.L_x_8970:
[----:B-1----:R1:W0:Y:S01]  /*e200*/  LDS R45, [R42+0x5a00] ;  /* 0x005a00002a2d7984 */ /* 0x0022220000000800 */
[----:B------:R-:W-:Y:S04]  /*e210*/  BSSY.RECONVERGENT B0, `(.L_x_8972) ;  /* 0x0000004000007945 */ /* 0x000fe80003800200 */
[----:B------:R-:W-:Y:S05]  /*e220*/  @!P3 BRA `(.L_x_8973) ;  /* 0x000000000008b947 */ /* 0x000fea0003800000 */
[----:B------:R1:W-:Y:S04]  /*e230*/  REDG.E.ADD.F32.FTZ.RN.STRONG.GPU desc[UR26][R60.64+0x1800], R43 ;  /* 0x0018002b3c0079a6 */ /* 0x0003e8000c12f31a */
[----:B0-----:R1:W-:Y:S02]  /*e240*/  REDG.E.ADD.F32.FTZ.RN.STRONG.GPU desc[UR26][R62.64+0x1800], R45 ;  /* 0x0018002d3e0079a6 */ /* 0x0013e4000c12f31a */
.L_x_8973:
[----:B------:R-:W-:Y:S05]  /*e250*/  BSYNC.RECONVERGENT B0 ;  /* 0x0000000000007941 */ /* 0x000fea0003800200 */
.L_x_8972:
[----:B-1----:R1:W0:Y:S01]  /*e260*/  LDS R43, [R40+0x5b00] ;  /* 0x005b0000282b7984 */ /* 0x0022220000000800 */
[----:B------:R-:W-:Y:S04]  /*e270*/  BSSY.RECONVERGENT B0, `(.L_x_8974) ;  /* 0x0000004000007945 */ /* 0x000fe80003800200 */
[----:B------:R-:W-:Y:S05]  /*e280*/  @!P4 BRA `(.L_x_8975) ;  /* 0x000000000008c947 */ /* 0x000fea0003800000 */
[----:B------:R1:W-:Y:S04]  /*e290*/  REDG.E.ADD.F32.FTZ.RN.STRONG.GPU desc[UR26][R60.64+0x1900], R41 ;  /* 0x001900293c0079a6 */ /* 0x0003e8000c12f31a */
[----:B0-----:R1:W-:Y:S02]  /*e2a0*/  REDG.E.ADD.F32.FTZ.RN.STRONG.GPU desc[UR26][R62.64+0x1900], R43 ;  /* 0x0019002b3e0079a6 */ /* 0x0013e4000c12f31a */
.L_x_8975:
[----:B------:R-:W-:Y:S05]  /*e2b0*/  BSYNC.RECONVERGENT B0 ;  /* 0x0000000000007941 */ /* 0x000fea0003800200 */
.L_x_8974:
[----:B-1----:R1:W0:Y:S01]  /*e2c0*/  LDS R41, [R38+0x5c00] ;  /* 0x005c000026297984 */ /* 0x0022220000000800 */
[----:B------:R-:W-:Y:S04]  /*e2d0*/  BSSY.RECONVERGENT B0, `(.L_x_8976) ;  /* 0x0000004000007945 */ /* 0x000fe80003800200 */
[----:B------:R-:W-:Y:S05]  /*e2e0*/  @!P5 BRA `(.L_x_8977) ;  /* 0x000000000008d947 */ /* 0x000fea0003800000 */
[----:B------:R1:W-:Y:S04]  /*e2f0*/  REDG.E.ADD.F32.FTZ.RN.STRONG.GPU desc[UR26][R60.64+0x1a00], R39 ;  /* 0x001a00273c0079a6 */ /* 0x0003e8000c12f31a */
[----:B0-----:R1:W-:Y:S02]  /*e300*/  REDG.E.ADD.F32.FTZ.RN.STRONG.GPU desc[UR26][R62.64+0x1a00], R41 ;  /* 0x001a00293e0079a6 */ /* 0x0013e4000c12f31a */
.L_x_8977:
[----:B------:R-:W-:Y:S05]  /*e310*/  BSYNC.RECONVERGENT B0 ;  /* 0x0000000000007941 */ /* 0x000fea0003800200 */
.L_x_8976:
        /* <DEDUP_REMOVED lines=10> */
.L_x_8979:
[----:B------:R-:W-:Y:S05]  /*e3c0*/  BSYNC.RECONVERGENT B0 ;  /* 0x0000000000007941 */ /* 0x000fea0003800200 */
.L_x_8978:
[----:B-1----:R1:W0:Y:S01]  /*e3d0*/  LDS R37, [R34+0x5e00] ;  /* 0x005e000022257984 */ /* 0x0022220000000800 */
[----:B------:R-:W-:Y:S04]  /*e3e0*/  BSSY.RECONVERGENT B0, `(.L_x_8980) ;  /* 0x0000004000007945 */ /* 0x000fe80003800200 */
[----:B------:R-:W-:Y:S05]  /*e3f0*/  @!P2 BRA `(.L_x_8981) ;  /* 0x000000000008a947 */ /* 0x000fea0003800000 */
[----:B------:R1:W-:Y:S04]  /*e400*/  REDG.E.ADD.F32.FTZ.RN.STRONG.GPU desc[UR26][R60.64+0x1c00], R35 ;  /* 0x001c00233c0079a6 */ /* 0x0003e8000c12f31a */
[----:B0-----:R1:W-:Y:S02]  /*e410*/  REDG.E.ADD.F32.FTZ.RN.STRONG.GPU desc[UR26][R62.64+0x1c00], R37 ;  /* 0x001c00253e0079a6 */ /* 0x0013e4000c12f31a */
.L_x_8981:
[----:B------:R-:W-:Y:S05]  /*e420*/  BSYNC.RECONVERGENT B0 ;  /* 0x0000000000007941 */ /* 0x000fea0003800200 */
.L_x_8980:
[----:B-1----:R1:W0:Y:S01]  /*e430*/  LDS R35, [R6+0x5f00] ;  /* 0x005f000006237984 */ /* 0x0022220000000800 */
[----:B------:R-:W-:Y:S04]  /*e440*/  BSSY.RECONVERGENT B0, `(.L_x_8982) ;  /* 0x0000004000007945 */ /* 0x000fe80003800200 */
[----:B------:R-:W-:Y:S05]  /*e450*/  @!P3 BRA `(.L_x_8983) ;  /* 0x000000000008b947 */ /* 0x000fea0003800000 */
[----:B------:R1:W-:Y:S04]  /*e460*/  REDG.E.ADD.F32.FTZ.RN.STRONG.GPU desc[UR26][R60.64+0x1d00], R31 ;  /* 0x001d001f3c0079a6 */ /* 0x0003e8000c12f31a */
[----:B0-----:R1:W-:Y:S02]  /*e470*/  REDG.E.ADD.F32.FTZ.RN.STRONG.GPU desc[UR26][R62.64+0x1d00], R35 ;  /* 0x001d00233e0079a6 */ /* 0x0013e4000c12f31a */
.L_x_8983:
[----:B------:R-:W-:Y:S05]  /*e480*/  BSYNC.RECONVERGENT B0 ;  /* 0x0000000000007941 */ /* 0x000fea0003800200 */
.L_x_8982:
[----:B-1----:R1:W0:Y:S01]  /*e490*/  LDS R31, [R4+0x6000] ;  /* 0x00600000041f7984 */ /* 0x0022220000000800 */
[----:B------:R-:W-:Y:S04]  /*e4a0*/  BSSY.RECONVERGENT B0, `(.L_x_8984) ;  /* 0x0000004000007945 */ /* 0x000fe80003800200 */
[----:B------:R-:W-:Y:S05]  /*e4b0*/  @!P4 BRA `(.L_x_8985) ;  /* 0x000000000008c947 */ /* 0x000fea0003800000 */
[----:B------:R1:W-:Y:S04]  /*e4c0*/  REDG.E.ADD.F32.FTZ.RN.STRONG.GPU desc[UR26][R60.64+0x1e00], R7 ;  /* 0x001e00073c0079a6 */ /* 0x0003e8000c12f31a */
[----:B0-----:R1:W-:Y:S02]  /*e4d0*/  REDG.E.ADD.F32.FTZ.RN.STRONG.GPU desc[UR26][R62.64+0x1e00], R31 ;  /* 0x001e001f3e0079a6 */ /* 0x0013e4000c12f31a */
.L_x_8985:
[----:B------:R-:W-:Y:S05]  /*e4e0*/  BSYNC.RECONVERGENT B0 ;  /* 0x0000000000007941 */ /* 0x000fea0003800200 */
.L_x_8984:
[----:B-1----:R1:W0:Y:S01]  /*e4f0*/  LDS R7, [R2+0x6100] ;  /* 0x0061000002077984 */ /* 0x0022220000000800 */
[----:B------:R-:W-:Y:S04]  /*e500*/  BSSY.RECONVERGENT B0, `(.L_x_8986) ;  /* 0x0000004000007945 */ /* 0x000fe80003800200 */
[----:B------:R-:W-:Y:S05]  /*e510*/  @!P5 BRA `(.L_x_8987) ;  /* 0x000000000008d947 */ /* 0x000fea0003800000 */
[----:B------:R1:W-:Y:S04]  /*e520*/  REDG.E.ADD.F32.FTZ.RN.STRONG.GPU desc[UR26][R60.64+0x1f00], R5 ;  /* 0x001f00053c0079a6 */ /* 0x0003e8000c12f31a */
[----:B0-----:R1:W-:Y:S02]  /*e530*/  REDG.E.ADD.F32.FTZ.RN.STRONG.GPU desc[UR26][R62.64+0x1f00], R7 ;  /* 0x001f00073e0079a6 */ /* 0x0013e4000c12f31a */
.L_x_8987:
[----:B------:R-:W-:Y:S05]  /*e540*/  BSYNC.RECONVERGENT B0 ;  /* 0x0000000000007941 */ /* 0x000fea0003800200 */
.L_x_8986:
[----:B-1----:R-:W1:Y:S01]  /*e550*/  SHFL.DOWN PT, R2, R3, 0x1, 0x1f ;  /* 0x08201f0003027f89 */ /* 0x002e6200000e0000 */
[----:B------:R-:W-:Y:S01]  /*e560*/  ISETP.GT.AND P2, PT, R192, 0x1e, PT ;  /* 0x0000001ec000780c */ /* 0x000fe20003f44270 */
[----:B------:R-:W-:Y:S01]  /*e570*/  FMUL.FTZ R23, R55, R23 ;  /* 0x0000001737177220 */ /* 0x000fe20000410000 */
[----:B------:R-:W-:Y:S01]  /*e580*/  FMUL.FTZ R196, R19, R196 ;  /* 0x000000c413c47220 */ /* 0x000fe20000410000 */
[----:B------:R-:W5:Y:S01]  /*e590*/  SHFL.DOWN PT, R5, R0, 0x1, 0x1f ;  /* 0x08201f0000057f89 */ /* 0x000f6200000e0000 */
        /* <DEDUP_REMOVED lines=21> */
[----:B------:R-:W-:Y:S01]  /*e6f0*/  FADD.FTZ R172, R7, R172 ;  /* 0x000000ac07ac7221 */ /* 0x000fe20000010000 */
[----:B------:R-:W-:Y:S01]  /*e700*/  FFMA.FTZ R25, R160, R52, R25 ;  /* 0x00000034a0197223 */ /* 0x000fe20000010019 */
[----:B-----5:R-:W-:Y:S01]  /*e710*/  @!P2 FADD.FTZ R0, R0, R5 ;  /* 0x000000050000a221 */ /* 0x020fe20000010000 */
[----:B------:R-:W0:Y:S01]  /*e720*/  SHFL.DOWN PT, R2, R3, 0x2, 0x1f ;  /* 0x08401f0003027f89 */ /* 0x000e2200000e0000 */
[----:B------:R-:W-:Y:S01]  /*e730*/  ISETP.GT.AND P2, PT, R192, 0x1d, PT ;  /* 0x0000001dc000780c */ /* 0x000fe20003f44270 */
[----:B------:R-:W-:Y:S01]  /*e740*/  FFMA.FTZ R199, R164, R57, R199 ;  /* 0x00000039a4c77223 */ /* 0x000fe200000100c7 */
[----:B------:R-:W-:Y:S01]  /*e750*/  FFMA.FTZ R14, R165, R72, R14 ;  /* 0x00000048a50e7223 */ /* 0x000fe2000001000e */
[----:B------:R-:W1:Y:S01]  /*e760*/  SHFL.DOWN PT, R5, R0, 0x2, 0x1f ;  /* 0x08401f0000057f89 */ /* 0x000e6200000e0000 */
[----:B------:R-:W-:Y:S01]  /*e770*/  FFMA.FTZ R7, R167, R73, R16 ;  /* 0x00000049a7077223 */ /* 0x000fe20000010010 */
[----:B------:R-:W-:Y:S01]  /*e780*/  BSSY.RECONVERGENT B0, `(.L_x_8988) ;  /* 0x0000031000007945 */ /* 0x000fe20003800200 */
[----:B------:R-:W-:Y:S01]  /*e790*/  FADD.FTZ R175, R28, R175 ;  /* 0x000000af1caf7221 */ /* 0x000fe20000010000 */
[----:B------:R-:W-:Y:S01]  /*e7a0*/  FFMA.FTZ R137, R52, R176, R137 ;  /* 0x000000b034897223 */ /* 0x000fe20000010089 */
[----:B------:R-:W-:Y:S01]  /*e7b0*/  FADD.FTZ R174, R25, R174 ;  /* 0x000000ae19ae7221 */ /* 0x000fe20000010000 */
[----:B------:R-:W-:Y:S01]  /*e7c0*/  FFMA.FTZ R138, R53, R177, R138 ;  /* 0x000000b1358a7223 */ /* 0x000fe2000001008a */
[----:B------:R-:W-:Y:S01]  /*e7d0*/  FFMA.FTZ R139, R56, R178, R139 ;  /* 0x000000b2388b7223 */ /* 0x000fe2000001008b */
[----:B------:R-:W-:Y:S01]  /*e7e0*/  FFMA.FTZ R140, R57, R179, R140 ;  /* 0x000000b3398c7223 */ /* 0x000fe2000001008c */
[----:B------:R-:W-:Y:S01]  /*e7f0*/  FFMA.FTZ R141, R72, R180, R141 ;  /* 0x000000b4488d7223 */ /* 0x000fe2000001008d */
[----:B------:R-:W-:Y:S01]  /*e800*/  FADD.FTZ R170, R199, R170 ;  /* 0x000000aac7aa7221 */ /* 0x000fe20000010000 */
[----:B------:R-:W-:Y:S01]  /*e810*/  FFMA.FTZ R142, R73, R181, R142 ;  /* 0x000000b5498e7223 */ /* 0x000fe2000001008e */
[----:B------:R-:W-:Y:S01]  /*e820*/  FADD.FTZ R169, R14, R169 ;  /* 0x000000a90ea97221 */ /* 0x000fe20000010000 */
        /* <DEDUP_REMOVED lines=16> */
[----:B------:R-:W-:Y:S02]  /*e930*/  FADD.FTZ R173, R2, R173 ;  /* 0x000000ad02ad7221 */ /* 0x000fe40000010000 */
[----:B------:R-:W1:Y:S10]  /*e940*/  SHFL.DOWN PT, R5, R0, 0x10, 0x1f ;  /* 0x0a001f0000057f89 */ /* 0x000e7400000e0000 */
        /* <DEDUP_REMOVED lines=20> */
.L_x_8989:
[----:B------:R-:W-:Y:S05]  /*ea90*/  BSYNC.RECONVERGENT B0 ;  /* 0x0000000000007941 */ /* 0x000fea0003800200 */
.L_x_8988:
[----:B------:R-:W-:-:S04]  /*eaa0*/  UIADD3 UR8, UPT, UPT, UR8, 0x1, URZ ;  /* 0x0000000108087890 */ /* 0x000fc8000fffe0ff */
[----:B------:R-:W-:-:S09]  /*eab0*/  UISETP.GE.AND UP0, UPT, UR8, UR48, UPT ;  /* 0x000000300800728c */ /* 0x000fd2000bf06270 */
[----:B------:R-:W-:Y:S05]  /*eac0*/  BRA.U !UP0, `(.L_x_8990) ;  /* 0xffffff6108b87547 */ /* 0x000fea000b83ffff */
.L_x_8894:
[----:B------:R1:W5:Y:S01]  /*ead0*/  LDL.LU R35, [R1+0xc] ;  /* 0x00000c0001237983 */ /* 0x0003620000300800 */
[C---:B------:R-:W-:Y:S01]  /*eae0*/  SHF.L.U32 R3, R197.reuse, 0x4, RZ ;  /* 0x00000004c5037819 */ /* 0x040fe200000006ff */
[----:B------:R-:W-:Y:S01]  /*eaf0*/  ULEA UR30, UR19, 0xfffffc00, 0xa ;  /* 0xfffffc00131e7891 */ /* 0x000fe2000f8e50ff */
[----:B------:R-:W-:Y:S01]  /*eb00*/  LOP3.LUT R0, R197, 0x1f, RZ, 0xc0, !PT ;  /* 0x0000001fc5007812 */ /* 0x000fe200078ec0ff */
[----:B------:R-:W2:Y:S01]  /*eb10*/  LDL.LU R40, [R1+0x8] ;  /* 0x0000080001287983 */ /* 0x000ea20000300800 */
[----:B0-----:R-:W-:Y:S01]  /*eb20*/  MOV R4, UR9 ;  /* 0x0000000900047c02 */ /* 0x001fe20008000f00 */
        /* <DEDUP_REMOVED lines=39> */
[----:B------:R-:W0:Y:S01]  /*eda0*/  S2UR UR36, SR_CTAID.X ;  /* 0x00000000002479c3 */ /* 0x000e220000002500 */
[----:B------:R-:W-:Y:S01]  /*edb0*/  LOP3.LUT R13, R2, 0xc0, RZ, 0xfc, !PT ;  /* 0x000000c0020d7812 */ /* 0x000fe200078efcff */
[----:B------:R-:W0:Y:S01]  /*edc0*/  LDCU.64 UR32, c[0x0][0x4f8] ;  /* 0x00009f00ff2077ac */ /* 0x000e220008000a00 */
        /* <DEDUP_REMOVED lines=16> */
[C---:B-1----:R-:W-:Y:S01]  /*eed0*/  LOP3.LUT R7, R2.reuse, 0x180, RZ, 0xfc, !PT ;  /* 0x0000018002077812 */ /* 0x042fe200078efcff */
        /* <DEDUP_REMOVED lines=41> */
[----:B------:R-:W-:Y:S04]  /*f170*/  LDS.U16 R22, [R191+0xe] ;  /* 0x00000e00bf167984 */ /* 0x000fe80000000400 */
[----:B------:R-:W-:Y:S04]  /*f180*/  LDS.U16 R21, [R191+0xc] ;  /* 0x00000c00bf157984 */ /* 0x000fe80000000400 */
[----:B------:R-:W-:Y:S04]  /*f190*/  @!P1 STL [R1+0xc], R35 ;  /* 0x00000c2301009387 */ /* 0x000fe80000100800 */
[----:B-1----:R-:W5:Y:S04]  /*f1a0*/  LDL.LU R32, [R1+0x10] ;  /* 0x0000100001207983 */ /* 0x002f680000300800 */
[----:B------:R-:W-:Y:S01]  /*f1b0*/  LDS.U16 R24, [R191+0x12] ;  /* 0x00001200bf187984 */ /* 0x000fe20000000400 */
[----:B--2---:R-:W-:-:S02]  /*f1c0*/  HADD2.F32 R18, -RZ, R18.H0_H0 ;  /* 0x20000012ff127230 */ /* 0x004fc40000004100 */
[----:B---3--:R-:W-:-:S03]  /*f1d0*/  HADD2.F32 R19, -RZ, R19.H0_H0 ;  /* 0x20000013ff137230 */ /* 0x008fc60000004100 */
[----:B------:R-:W-:Y:S02]  /*f1e0*/  FADD.FTZ R25, R18, UR6 ;  /* 0x0000000612197e21 */ /* 0x000fe40008010000 */
[----:B------:R-:W1:Y:S01]  /*f1f0*/  LDS.U16 R18, [R191+0x6] ;  /* 0x00000600bf127984 */ /* 0x000e620000000400 */
[----:B------:R-:W-:-:S03]  /*f200*/  FADD.FTZ R27, R19, UR6 ;  /* 0x00000006131b7e21 */ /* 0x000fc60008010000 */
[----:B------:R-:W2:Y:S01]  /*f210*/  LDS.U16 R19, [R191+0x8] ;  /* 0x00000800bf137984 */ /* 0x000ea20000000400 */
[----:B----4-:R-:W-:Y:S01]  /*f220*/  HADD2.F32 R23, -RZ, R20.H0_H0 ;  /* 0x20000014ff177230 */ /* 0x010fe20000004100 */
[----:B------:R-:W-:Y:S02]  /*f230*/  FSETP.GTU.FTZ.AND P5, PT, R27, 20, PT ;  /* 0x41a000001b00780b */ /* 0x000fe40003fbc000 */
[----:B------:R-:W3:Y:S01]  /*f240*/  LDS.U16 R20, [R191+0xa] ;  /* 0x00000a00bf147984 */ /* 0x000ee20000000400 */
[----:B------:R-:W-:Y:S01]  /*f250*/  FSETP.GTU.FTZ.AND P3, PT, R25, 20, PT ;  /* 0x41a000001900780b */ /* 0x000fe20003f7c000 */
[----:B------:R-:W-:Y:S02]  /*f260*/  FADD.FTZ R29, R23, UR6 ;  /* 0x00000006171d7e21 */ /* 0x000fe40008010000 */
[----:B------:R-:W4:Y:S03]  /*f270*/  LDS.U16 R23, [R191+0x10] ;  /* 0x00001000bf177984 */ /* 0x000f260000000400 */
[----:B------:R-:W-:-:S04]  /*f280*/  FSETP.GTU.FTZ.AND P6, PT, R29, 20, PT ;  /* 0x41a000001d00780b */ /* 0x000fc80003fdc000 */
[----:B------:R-:W-:-:S03]  /*f290*/  @!P5 FMUL.FTZ R27, R27, -1.4426950216293334961 ;  /* 0xbfb8aa3b1b1bd820 */ /* 0x000fc60000410000 */
[----:B------:R-:W-:-:S03]  /*f2a0*/  @!P3 FMUL.FTZ R25, R25, -1.4426950216293334961 ;  /* 0xbfb8aa3b1919b820 */ /* 0x000fc60000410000 */
[----:B------:R-:W0:Y:S04]  /*f2b0*/  @!P5 MUFU.EX2 R27, R27 ;  /* 0x0000001b001bd308 */ /* 0x000e280000000800 */
[----:B------:R-:W2:Y:S01]  /*f2c0*/  @!P3 MUFU.EX2 R25, R25 ;  /* 0x000000190019b308 */ /* 0x000ea20000000800 */
[----:B------:R-:W-:Y:S01]  /*f2d0*/  @!P6 FMUL.FTZ R29, R29, -1.4426950216293334961 ;  /* 0xbfb8aa3b1d1de820 */ /* 0x000fe20000410000 */
[----:B-1----:R-:W-:-:S05]  /*f2e0*/  HADD2.F32 R30, -RZ, R18.H0_H0 ;  /* 0x20000012ff1e7230 */ /* 0x002fca0000004100 */
[----:B------:R-:W1:Y:S01]  /*f2f0*/  @!P6 MUFU.EX2 R29, R29 ;  /* 0x0000001d001de308 */ /* 0x000e620000000800 */
[----:B0-----:R-:W-:Y:S01]  /*f300*/  @!P5 FADD.FTZ R28, R27, 1 ;  /* 0x3f8000001b1cd421 */ /* 0x001fe20000010000 */
[----:B--2---:R-:W-:Y:S02]  /*f310*/  HADD2.F32 R19, -RZ, R19.H0_H0 ;  /* 0x20000013ff137230 */ /* 0x004fe40000004100 */
[----:B------:R-:W-:Y:S01]  /*f320*/  FADD.FTZ R30, R30, UR6 ;  /* 0x000000061e1e7e21 */ /* 0x000fe20008010000 */
[----:B------:R-:W-:Y:S01]  /*f330*/  @!P3 FADD.FTZ R26, R25, 1 ;  /* 0x3f800000191ab421 */ /* 0x000fe20000010000 */
[----:B------:R-:W-:Y:S01]  /*f340*/  HADD2.F32 R22, -RZ, R22.H0_H0 ;  /* 0x20000016ff167230 */ /* 0x000fe20000004100 */
[----:B------:R-:W0:Y:S01]  /*f350*/  @!P5 MUFU.RCP R28, R28 ;  /* 0x0000001c001cd308 */ /* 0x000e220000001000 */
[----:B------:R-:W-:Y:S01]  /*f360*/  FADD.FTZ R19, R19, UR6 ;  /* 0x0000000613137e21 */ /* 0x000fe20008010000 */
[----:B---3--:R-:W-:Y:S01]  /*f370*/  HADD2.F32 R20, -RZ, R20.H0_H0 ;  /* 0x20000014ff147230 */ /* 0x008fe20000004100 */
[----:B------:R-:W-:-:S05]  /*f380*/  FSETP.GTU.FTZ.AND P0, PT, R30, 20, PT ;  /* 0x41a000001e00780b */ /* 0x000fca0003f1c000 */
[----:B------:R-:W2:Y:S01]  /*f390*/  @!P3 MUFU.RCP R31, R26 ;  /* 0x0000001a001fb308 */ /* 0x000ea20000001000 */
[----:B------:R-:W-:Y:S01]  /*f3a0*/  FSETP.GTU.FTZ.AND P1, PT, R19, 20, PT ;  /* 0x41a000001300780b */ /* 0x000fe20003f3c000 */
[----:B------:R-:W-:Y:S01]  /*f3b0*/  FADD.FTZ R20, R20, UR6 ;  /* 0x0000000614147e21 */ /* 0x000fe20008010000 */
[----:B------:R-:W-:Y:S01]  /*f3c0*/  FADD.FTZ R22, R22, UR6 ;  /* 0x0000000616167e21 */ /* 0x000fe20008010000 */
[----:B-1----:R-:W-:Y:S01]  /*f3d0*/  @!P6 FADD.FTZ R18, R29, 1 ;  /* 0x3f8000001d12e421 */ /* 0x002fe20000010000 */
[----:B------:R-:W-:Y:S02]  /*f3e0*/  HADD2.F32 R21, -RZ, R21.H0_H0 ;  /* 0x20000015ff157230 */ /* 0x000fe40000004100 */
[----:B----4-:R-:W-:Y:S01]  /*f3f0*/  HADD2.F32 R23, -RZ, R23.H0_H0 ;  /* 0x20000017ff177230 */ /* 0x010fe20000004100 */
[----:B------:R-:W-:Y:S02]  /*f400*/  FSETP.GTU.FTZ.AND P2, PT, R20, 20, PT ;  /* 0x41a000001400780b */ /* 0x000fe40003f5c000 */
[----:B------:R-:W-:Y:S01]  /*f410*/  FSETP.GTU.FTZ.AND P4, PT, R22, 20, PT ;  /* 0x41a000001600780b */ /* 0x000fe20003f9c000 */
[----:B------:R1:W3:Y:S01]  /*f420*/  @!P6 MUFU.RCP R25, R18 ;  /* 0x000000120019e308 */ /* 0x0002e20000001000 */
[----:B------:R-:W-:Y:S01]  /*f430*/  FADD.FTZ R21, R21, UR6 ;  /* 0x0000000615157e21 */ /* 0x000fe20008010000 */
[----:B------:R-:W-:Y:S01]  /*f440*/  FADD.FTZ R23, R23, UR6 ;  /* 0x0000000617177e21 */ /* 0x000fe20008010000 */
[----:B------:R-:W-:Y:S01]  /*f450*/  @!P1 FMUL.FTZ R19, R19, -1.4426950216293334961 ;  /* 0xbfb8aa3b13139820 */ /* 0x000fe20000410000 */
[----:B0-----:R-:W-:Y:S01]  /*f460*/  @!P5 FMUL.FTZ R169, R169, R28 ;  /* 0x0000001ca9a9d220 */ /* 0x001fe20000410000 */
[----:B-1----:R-:W-:Y:S01]  /*f470*/  @!P0 FMUL.FTZ R18, R30, -1.4426950216293334961 ;  /* 0xbfb8aa3b1e128820 */ /* 0x002fe20000410000 */
[----:B--2---:R-:W-:Y:S01]  /*f480*/  @!P3 FMUL.FTZ R168, R168, R31 ;  /* 0x0000001fa8a8b220 */ /* 0x004fe20000410000 */
        /* <DEDUP_REMOVED lines=8> */
[----:B------:R-:W2:Y:S01]  /*f510*/  @!P2 MUFU.EX2 R20, R20 ;  /* 0x000000140014a308 */ /* 0x000ea20000000800 */
        /* <DEDUP_REMOVED lines=10> */
[----:B--2---:R-:W-:Y:S01]  /*f5c0*/  @!P2 FADD.FTZ R20, R20, 1 ;  /* 0x3f8000001414a421 */ /* 0x004fe20000010000 */
[----:B---3--:R-:W-:Y:S01]  /*f5d0*/  @!P4 FADD.FTZ R22, R22, 1 ;  /* 0x3f8000001616c421 */ /* 0x008fe20000010000 */
[----:B----4-:R-:W2:Y:S05]  /*f5e0*/  LDS.U16 R18, [R191+0x14] ;  /* 0x00001400bf127984 */ /* 0x010eaa0000000400 */
[----:B------:R3:W4:Y:S01]  /*f5f0*/  @!P1 MUFU.RCP R26, R19 ;  /* 0x00000013001a9308 */ /* 0x0007220000001000 */
[----:B------:R-:W-:Y:S01]  /*f600*/  @!P6 FMUL.FTZ R24, R24, -1.4426950216293334961 ;  /* 0xbfb8aa3b1818e820 */ /* 0x000fe20000410000 */
[----:B---3--:R-:W3:Y:S06]  /*f610*/  LDS.U16 R19, [R191+0x16] ;  /* 0x00001600bf137984 */ /* 0x008eec0000000400 */
[----:B------:R4:W2:Y:S01]  /*f620*/  @!P2 MUFU.RCP R27, R20 ;  /* 0x00000014001ba308 */ /* 0x0008a20000001000 */
[----:B0-----:R-:W-:Y:S01]  /*f630*/  @!P3 FADD.FTZ R21, R21, 1 ;  /* 0x3f8000001515b421 */ /* 0x001fe20000010000 */
[----:B-1----:R-:W-:-:S06]  /*f640*/  @!P5 FADD.FTZ R23, R23, 1 ;  /* 0x3f8000001717d421 */ /* 0x002fcc0000010000 */
[----:B------:R0:W-:Y:S01]  /*f650*/  @!P4 MUFU.RCP R29, R22 ;  /* 0x00000016001dc308 */ /* 0x0001e20000001000 */
[----:B----4-:R-:W1:Y:S04]  /*f660*/  LDS.U16 R20, [R191+0x18] ;  /* 0x00001800bf147984 */ /* 0x010e680000000400 */
[----:B0-----:R-:W0:Y:S03]  /*f670*/  LDS.U16 R22, [R191+0x1c] ;  /* 0x00001c00bf167984 */ /* 0x001e260000000400 */
[----:B------:R-:W4:Y:S04]  /*f680*/  @!P6 MUFU.EX2 R24, R24 ;  /* 0x000000180018e308 */ /* 0x000f280000000800 */
[----:B------:R2:W3:Y:S08]  /*f690*/  @!P3 MUFU.RCP R28, R21 ;  /* 0x00000015001cb308 */ /* 0x0004f00000001000 */
[----:B------:R4:W-:Y:S01]  /*f6a0*/  @!P5 MUFU.RCP R30, R23 ;  /* 0x00000017001ed308 */ /* 0x0009e20000001000 */
[----:B--2---:R-:W2:Y:S04]  /*f6b0*/  LDS.U16 R21, [R191+0x1a] ;  /* 0x00001a00bf157984 */ /* 0x004ea80000000400 */
[----:B----4-:R-:W4:Y:S01]  /*f6c0*/  LDS.U16 R23, [R191+0x1e] ;  /* 0x00001e00bf177984 */ /* 0x010f220000000400 */
        /* <DEDUP_REMOVED lines=10> */
[----:B---3--:R-:W-:-:S02]  /*f770*/  PRMT R24, R141, 0x7632, R24 ;  /* 0x000076328d187816 */ /* 0x008fc40000000018 */
[----:B------:R-:W-:Y:S01]  /*f780*/  ISETP.NE.AND P0, PT, R197, RZ, PT ;  /* 0x000000ffc500720c */ /* 0x000fe20003f05270 */
[----:B------:R-:W-:Y:S02]  /*f790*/  HADD2.F32 R19, -RZ, R19.H0_H0 ;  /* 0x20000013ff137230 */ /* 0x000fe40000004100 */
[----:B------:R-:W-:Y:S01]  /*f7a0*/  FADD.FTZ R18, R18, UR6 ;  /* 0x0000000612127e21 */ /* 0x000fe20008010000 */
[----:B------:R-:W-:Y:S01]  /*f7b0*/  @!P3 FMUL.FTZ R175, R175, R28 ;  /* 0x0000001cafafb220 */ /* 0x000fe20000410000 */
[----:B------:R3:W-:Y:S04]  /*f7c0*/  STS.U16 [R191+0x2], R24 ;  /* 0x00000218bf007388 */ /* 0x0007e80000000400 */
[----:B------:R0:W-:Y:S04]  /*f7d0*/  STS.U16 [R191+0x6], R25 ;  /* 0x00000619bf007388 */ /* 0x0001e80000000400 */
[----:B------:R1:W-:Y:S01]  /*f7e0*/  STS.U16 [R191+0xa], R26 ;  /* 0x00000a1abf007388 */ /* 0x0003e20000000400 */
[----:B---3--:R-:W-:-:S03]  /*f7f0*/  PRMT R24, R133, 0x7632, R24 ;  /* 0x0000763285187816 */ /* 0x008fc60000000018 */
[----:B------:R3:W-:Y:S01]  /*f800*/  STS.U16 [R191+0xe], R27 ;  /* 0x00000e1bbf007388 */ /* 0x0007e20000000400 */
[----:B0-----:R-:W-:Y:S02]  /*f810*/  PRMT R25, R131, 0x7632, R25 ;  /* 0x0000763283197816 */ /* 0x001fe40000000019 */
[----:B-1----:R-:W-:Y:S02]  /*f820*/  PRMT R26, R129, 0x7632, R26 ;  /* 0x00007632811a7816 */ /* 0x002fe4000000001a */
[----:B---3--:R-:W-:Y:S01]  /*f830*/  PRMT R27, R127, 0x7632, R27 ;  /* 0x000076327f1b7816 */ /* 0x008fe2000000001b */
        /* <DEDUP_REMOVED lines=44> */
[----:B--2---:R-:W-:Y:S02]  /*fb00*/  HADD2.F32 R21, -RZ, R21.H0_H0 ;  /* 0x20000015ff157230 */ /* 0x004fe40000004100 */
[----:B----4-:R-:W-:Y:S02]  /*fb10*/  HADD2.F32 R23, -RZ, R23.H0_H0 ;  /* 0x20000017ff177230 */ /* 0x010fe40000004100 */
[----:B------:R-:W-:Y:S01]  /*fb20*/  @!P3 FMUL.FTZ R19, R19, -1.4426950216293334961 ;  /* 0xbfb8aa3b1313b820 */ /* 0x000fe20000410000 */
[----:B------:R-:W-:Y:S01]  /*fb30*/  FADD.FTZ R21, R21, UR6 ;  /* 0x0000000615157e21 */ /* 0x000fe20008010000 */
[----:B------:R-:W1:Y:S01]  /*fb40*/  @!P6 MUFU.EX2 R18, R18 ;  /* 0x000000120012e308 */ /* 0x000e620000000800 */
[----:B------:R-:W-:Y:S01]  /*fb50*/  FADD.FTZ R23, R23, UR6 ;  /* 0x0000000617177e21 */ /* 0x000fe20008010000 */
[----:B------:R-:W-:Y:S01]  /*fb60*/  @!P5 FMUL.FTZ R183, R183, R30 ;  /* 0x0000001eb7b7d220 */ /* 0x000fe20000410000 */
        /* <DEDUP_REMOVED lines=10> */
[----:B------:R-:W-:Y:S01]  /*fc10*/  USHF.R.S32.HI UR31, URZ, 0x1f, UR30 ;  /* 0x0000001fff1f7899 */ /* 0x000fe2000801141e */
[----:B--2---:R-:W-:Y:S02]  /*fc20*/  @!P3 FADD.FTZ R19, R19, 1 ;  /* 0x3f8000001313b421 */ /* 0x004fe40000010000 */
[----:B------:R-:W-:-:S02]  /*fc30*/  @!P5 FMUL.FTZ R21, R21, -1.4426950216293334961 ;  /* 0xbfb8aa3b1515d820 */ /* 0x000fc40000410000 */
[----:B------:R-:W-:Y:S01]  /*fc40*/  @!P4 FMUL.FTZ R23, R23, -1.4426950216293334961 ;  /* 0xbfb8aa3b1717c820 */ /* 0x000fe20000410000 */
[----:B------:R-:W1:Y:S01]  /*fc50*/  @!P6 MUFU.RCP R18, R18 ;  /* 0x000000120012e308 */ /* 0x000e620000001000 */
[----:B------:R-:W-:Y:S01]  /*fc60*/  UIMAD.WIDE.U32 UR10, UR36, UR32, UR30 ;  /* 0x00000020240a72a5 */ /* 0x000fe2000f8e001e */
[----:B----4-:R-:W-:-:S03]  /*fc70*/  @!P2 FADD.FTZ R20, R20, 1 ;  /* 0x3f8000001414a421 */ /* 0x010fc60000010000 */
[----:B------:R-:W-:Y:S01]  /*fc80*/  UIMAD UR11, UR36, UR33, UR11 ;  /* 0x00000021240b72a4 */ /* 0x000fe2000f8e020b */
[----:B0-----:R-:W-:Y:S01]  /*fc90*/  @!P1 FADD.FTZ R22, R22, 1 ;  /* 0x3f80000016169421 */ /* 0x001fe20000010000 */
[----:B------:R-:W0:Y:S01]  /*fca0*/  LDCU.64 UR32, c[0x0][0x550] ;  /* 0x0000aa00ff2077ac */ /* 0x000e220008000a00 */
[----:B------:R-:W2:Y:S04]  /*fcb0*/  @!P5 MUFU.EX2 R21, R21 ;  /* 0x000000150015d308 */ /* 0x000ea80000000800 */
[----:B------:R-:W4:Y:S04]  /*fcc0*/  @!P4 MUFU.EX2 R23, R23 ;  /* 0x000000170017c308 */ /* 0x000f280000000800 */
[----:B------:R-:W0:Y:S01]  /*fcd0*/  @!P3 MUFU.RCP R19, R19 ;  /* 0x000000130013b308 */ /* 0x000e220000001000 */
[----:B---3--:R-:W-:-:S02]  /*fce0*/  UIMAD UR29, UR8, UR35, URZ ;  /* 0x00000023081d72a4 */ /* 0x008fc4000f8e02ff */
[----:B------:R-:W-:-:S05]  /*fcf0*/  UIMAD.WIDE.U32 UR10, UR8, UR34, UR10 ;  /* 0x00000022080a72a5 */ /* 0x000fca000f8e000a */
[----:B------:R-:W3:Y:S08]  /*fd00*/  @!P2 MUFU.RCP R20, R20 ;  /* 0x000000140014a308 */ /* 0x000ef00000001000 */
[----:B------:R-:W5:Y:S01]  /*fd10*/  @!P1 MUFU.RCP R22, R22 ;  /* 0x0000001600169308 */ /* 0x000f620000001000 */
[----:B--2---:R-:W-:Y:S01]  /*fd20*/  @!P5 FADD.FTZ R21, R21, 1 ;  /* 0x3f8000001515d421 */ /* 0x004fe20000010000 */
[----:B----4-:R-:W-:Y:S01]  /*fd30*/  @!P4 FADD.FTZ R23, R23, 1 ;  /* 0x3f8000001717c421 */ /* 0x010fe20000010000 */
[----:B-1----:R-:W-:Y:S01]  /*fd40*/  @!P6 FMUL.FTZ R185, R185, R18 ;  /* 0x00000012b9b9e220 */ /* 0x002fe20000410000 */
[----:B------:R-:W-:-:S02]  /*fd50*/  MOV R18, UR29 ;  /* 0x0000001d00127c02 */ /* 0x000fc40008000f00 */
[----:B------:R-:W-:Y:S01]  /*fd60*/  IADD3 R26, P6, PT, R2, UR10, RZ ;  /* 0x0000000a021a7c10 */ /* 0x000fe2000ffde0ff */
[----:B0-----:R-:W-:Y:S01]  /*fd70*/  @!P3 FMUL.FTZ R186, R186, R19 ;  /* 0x00000013babab220 */ /* 0x001fe20000410000 */
[----:B------:R-:W0:Y:S02]  /*fd80*/  @!P5 MUFU.RCP R21, R21 ;  /* 0x000000150015d308 */ /* 0x000e240000001000 */
[----:B------:R-:W-:Y:S01]  /*fd90*/  IADD3.X R19, PT, PT, R18, UR11, RZ, P6, !PT ;  /* 0x0000000b12137c10 */ /* 0x000fe2000b7fe4ff */
[----:B---3--:R-:W-:Y:S01]  /*fda0*/  @!P2 FMUL.FTZ R187, R187, R20 ;  /* 0x00000014bbbba220 */ /* 0x008fe20000410000 */
[C---:B------:R-:W-:Y:S01]  /*fdb0*/  LEA R18, P6, R26.reuse, UR32, 0x1 ;  /* 0x000000201a127c11 */ /* 0x040fe2000f8c08ff */
[----:B------:R-:W1:Y:S03]  /*fdc0*/  LDCU.64 UR10, c[0x0][0x518] ;  /* 0x0000a300ff0a77ac */ /* 0x000e660008000a00 */
[----:B------:R-:W2:Y:S01]  /*fdd0*/  @!P4 MUFU.RCP R23, R23 ;  /* 0x000000170017c308 */ /* 0x000ea20000001000 */
[----:B------:R-:W-:Y:S01]  /*fde0*/  LEA.HI.X R19, R26, UR33, R19, 0x1, P6 ;  /* 0x000000211a137c11 */ /* 0x000fe2000b0f0c13 */
[----:B-----5:R-:W-:Y:S01]  /*fdf0*/  @!P1 FMUL.FTZ R189, R189, R22 ;  /* 0x00000016bdbd9220 */ /* 0x020fe20000410000 */
        /* <DEDUP_REMOVED lines=166> */
.L_x_8861:
        /* <DEDUP_REMOVED lines=42> */
.L_x_8993:
[----:B------:R-:W-:Y:S05]  /*10b00*/  BSYNC.RECONVERGENT B0 ;  /* 0x0000000000007941 */ /* 0x000fea0003800200 */
.L_x_8992:
        /* <DEDUP_REMOVED lines=40> */
.L_x_8995:
[----:B------:R-:W-:Y:S05]  /*10d90*/  BSYNC.RECONVERGENT B0 ;  /* 0x0000000000007941 */ /* 0x000fea0003800200 */
.L_x_8994:
        /* <DEDUP_REMOVED lines=11> */
.L_x_8996:
        /* <DEDUP_REMOVED lines=19> */
.L_x_8899:
[----:B------:R-:W-:Y:S01]  /*10f80*/  MOV R246, R244 ;  /* 0x000000f400f67202 */ /* 0x000fe20000000f00 */
[----:B------:R-:W-:Y:S01]  /*10f90*/  HFMA2 R69, -RZ, RZ, 0, 5.9604644775390625e-08 ;  /* 0x00000001ff457431 */ /* 0x000fe200000001ff */
[----:B------:R-:W-:Y:S02]  /*10fa0*/  MOV R68, RZ ;  /* 0x000000ff00447202 */ /* 0x000fe40000000f00 */
[----:B------:R-:W-:-:S07]  /*10fb0*/  MOV R71, 0xffffffff ;  /* 0xffffffff00477802 */ /* 0x000fce0000000f00 */
[----:B01---5:R-:W-:Y:S05]  /*10fc0*/  WARPSYNC.COLLECTIVE R71, `(.L_x_8997) ;  /* 0x0000000047087348 */ /* 0x023fea0003c00000 */
[----:B------:R2:W3:Y:S02]  /*10fd0*/  SHFL.UP P6, R248, R246, R69, R68 ;  /* 0x04000045f6f87389 */ /* 0x0004e400000c0044 */
[----:B0123-5:R-:W-:Y:S05]  /*10fe0*/  ENDCOLLECTIVE ;  /* 0x000000000000791b */ /* 0x02ffea0003800000 */
.L_x_8997:
[----:B------:R-:W-:Y:S02]  /*10ff0*/  MOV R246, R243 ;  /* 0x000000f300f67202 */ /* 0x000fe40000000f00 */
[----:B------:R-:W-:-:S07]  /*11000*/  MOV R70, R248 ;  /* 0x000000f800467202 */ /* 0x000fce0000000f00 */
[----:B------:R-:W-:Y:S05]  /*11010*/  WARPSYNC.COLLECTIVE R71, `(.L_x_8998) ;  /* 0x0000000047087348 */ /* 0x000fea0003c00000 */
[----:B------:R0:W1:Y:S02]  /*11020*/  SHFL.UP P6, R248, R246, R69, R68 ;  /* 0x04000045f6f87389 */ /* 0x00006400000c0044 */
[----:B01----:R-:W-:Y:S05]  /*11030*/  ENDCOLLECTIVE ;  /* 0x000000000000791b */ /* 0x003fea0003800000 */
.L_x_8998:
[----:B------:R-:W-:Y:S02]  /*11040*/  MOV R246, R242 ;  /* 0x000000f200f67202 */ /* 0x000fe40000000f00 */
[----:B------:R-:W-:-:S07]  /*11050*/  MOV R230, R248 ;  /* 0x000000f800e67202 */ /* 0x000fce0000000f00 */
[----:B------:R-:W-:Y:S05]  /*11060*/  WARPSYNC.COLLECTIVE R71, `(.L_x_8999) ;  /* 0x0000000047087348 */ /* 0x000fea0003c00000 */
[----:B------:R0:W1:Y:S02]  /*11070*/  SHFL.UP P6, R248, R246, R69, R68 ;  /* 0x04000045f6f87389 */ /* 0x00006400000c0044 */
[----:B01----:R-:W-:Y:S05]  /*11080*/  ENDCOLLECTIVE ;  /* 0x000000000000791b */ /* 0x003fea0003800000 */
.L_x_8999:
[----:B------:R-:W-:Y:S02]  /*11090*/  MOV R246, R245 ;  /* 0x000000f500f67202 */ /* 0x000fe40000000f00 */
[----:B------:R-:W-:-:S07]  /*110a0*/  MOV R247, R248 ;  /* 0x000000f800f77202 */ /* 0x000fce0000000f00 */
[----:B------:R-:W-:Y:S05]  /*110b0*/  WARPSYNC.COLLECTIVE R71, `(.L_x_9000) ;  /* 0x0000000047087348 */ /* 0x000fea0003c00000 */
[----:B------:R0:W1:Y:S02]  /*110c0*/  SHFL.UP P6, R248, R246, R69, R68 ;  /* 0x04000045f6f87389 */ /* 0x00006400000c0044 */
[----:B01----:R-:W-:Y:S05]  /*110d0*/  ENDCOLLECTIVE ;  /* 0x000000000000791b */ /* 0x003fea0003800000 */
.L_x_9000:
        /* <DEDUP_REMOVED lines=17> */
.L_x_9001:
[----:B------:R-:W-:Y:S02]  /*111f0*/  MOV R246, R243 ;  /* 0x000000f300f67202 */ /* 0x000fe40000000f00 */
[----:B------:R-:W-:-:S07]  /*11200*/  MOV R70, R248 ;  /* 0x000000f800467202 */ /* 0x000fce0000000f00 */
[----:B------:R-:W-:Y:S05]  /*11210*/  WARPSYNC.COLLECTIVE R71, `(.L_x_9002) ;  /* 0x0000000047087348 */ /* 0x000fea0003c00000 */
[----:B------:R0:W1:Y:S02]  /*11220*/  SHFL.UP P6, R248, R246, R69, R68 ;  /* 0x04000045f6f87389 */ /* 0x00006400000c0044 */
[----:B01----:R-:W-:Y:S05]  /*11230*/  ENDCOLLECTIVE ;  /* 0x000000000000791b */ /* 0x003fea0003800000 */
.L_x_9002:
[----:B------:R-:W-:Y:S02]  /*11240*/  MOV R246, R242 ;  /* 0x000000f200f67202 */ /* 0x000fe40000000f00 */
[----:B------:R-:W-:-:S07]  /*11250*/  MOV R230, R248 ;  /* 0x000000f800e67202 */ /* 0x000fce0000000f00 */
[----:B------:R-:W-:Y:S05]  /*11260*/  WARPSYNC.COLLECTIVE R71, `(.L_x_9003) ;  /* 0x0000000047087348 */ /* 0x000fea0003c00000 */
[----:B------:R0:W1:Y:S02]  /*11270*/  SHFL.UP P6, R248, R246, R69, R68 ;  /* 0x04000045f6f87389 */ /* 0x00006400000c0044 */
[----:B01----:R-:W-:Y:S05]  /*11280*/  ENDCOLLECTIVE ;  /* 0x000000000000791b */ /* 0x003fea0003800000 */
.L_x_9003:
[----:B------:R-:W-:Y:S02]  /*11290*/  MOV R246, R245 ;  /* 0x000000f500f67202 */ /* 0x000fe40000000f00 */
[----:B------:R-:W-:-:S07]  /*112a0*/  MOV R247, R248 ;  /* 0x000000f800f77202 */ /* 0x000fce0000000f00 */
[----:B------:R-:W-:Y:S05]  /*112b0*/  WARPSYNC.COLLECTIVE R71, `(.L_x_9004) ;  /* 0x0000000047087348 */ /* 0x000fea0003c00000 */
[----:B------:R0:W1:Y:S02]  /*112c0*/  SHFL.UP P6, R248, R246, R69, R68 ;  /* 0x04000045f6f87389 */ /* 0x00006400000c0044 */
[----:B01----:R-:W-:Y:S05]  /*112d0*/  ENDCOLLECTIVE ;  /* 0x000000000000791b */ /* 0x003fea0003800000 */
.L_x_9004:
        /* <DEDUP_REMOVED lines=17> */
.L_x_9005:
[----:B------:R-:W-:Y:S02]  /*113f0*/  MOV R246, R243 ;  /* 0x000000f300f67202 */ /* 0x000fe40000000f00 */
[----:B------:R-:W-:-:S07]  /*11400*/  MOV R70, R248 ;  /* 0x000000f800467202 */ /* 0x000fce0000000f00 */
[----:B------:R-:W-:Y:S05]  /*11410*/  WARPSYNC.COLLECTIVE R71, `(.L_x_9006) ;  /* 0x0000000047087348 */ /* 0x000fea0003c00000 */
[----:B------:R0:W1:Y:S02]  /*11420*/  SHFL.UP P6, R248, R246, R69, R68 ;  /* 0x04000045f6f87389 */ /* 0x00006400000c0044 */
[----:B01----:R-:W-:Y:S05]  /*11430*/  ENDCOLLECTIVE ;  /* 0x000000000000791b */ /* 0x003fea0003800000 */
.L_x_9006:
[----:B------:R-:W-:Y:S02]  /*11440*/  MOV R246, R242 ;  /* 0x000000f200f67202 */ /* 0x000fe40000000f00 */
[----:B------:R-:W-:-:S07]  /*11450*/  MOV R230, R248 ;  /* 0x000000f800e67202 */ /* 0x000fce0000000f00 */
[----:B------:R-:W-:Y:S05]  /*11460*/  WARPSYNC.COLLECTIVE R71, `(.L_x_9007) ;  /* 0x0000000047087348 */ /* 0x000fea0003c00000 */
[----:B------:R0:W1:Y:S02]  /*11470*/  SHFL.UP P6, R248, R246, R69, R68 ;  /* 0x04000045f6f87389 */ /* 0x00006400000c0044 */
[----:B01----:R-:W-:Y:S05]  /*11480*/  ENDCOLLECTIVE ;  /* 0x000000000000791b */ /* 0x003fea0003800000 */
.L_x_9007:
[----:B------:R-:W-:Y:S02]  /*11490*/  MOV R246, R245 ;  /* 0x000000f500f67202 */ /* 0x000fe40000000f00 */
[----:B------:R-:W-:-:S07]  /*114a0*/  MOV R247, R248 ;  /* 0x000000f800f77202 */ /* 0x000fce0000000f00 */
[----:B------:R-:W-:Y:S05]  /*114b0*/  WARPSYNC.COLLECTIVE R71, `(.L_x_9008) ;  /* 0x0000000047087348 */ /* 0x000fea0003c00000 */
[----:B------:R0:W1:Y:S02]  /*114c0*/  SHFL.UP P6, R248, R246, R69, R68 ;  /* 0x04000045f6f87389 */ /* 0x00006400000c0044 */
[----:B01----:R-:W-:Y:S05]  /*114d0*/  ENDCOLLECTIVE ;  /* 0x000000000000791b */ /* 0x003fea0003800000 */
.L_x_9008:
        /* <DEDUP_REMOVED lines=17> */
.L_x_9009:
[----:B------:R-:W-:Y:S02]  /*115f0*/  MOV R246, R243 ;  /* 0x000000f300f67202 */ /* 0x000fe40000000f00 */
[----:B------:R-:W-:-:S07]  /*11600*/  MOV R70, R248 ;  /* 0x000000f800467202 */ /* 0x000fce0000000f00 */
[----:B------:R-:W-:Y:S05]  /*11610*/  WARPSYNC.COLLECTIVE R71, `(.L_x_9010) ;  /* 0x0000000047087348 */ /* 0x000fea0003c00000 */
[----:B------:R0:W1:Y:S02]  /*11620*/  SHFL.UP P6, R248, R246, R69, R68 ;  /* 0x04000045f6f87389 */ /* 0x00006400000c0044 */
[----:B01----:R-:W-:Y:S05]  /*11630*/  ENDCOLLECTIVE ;  /* 0x000000000000791b */ /* 0x003fea0003800000 */
.L_x_9010:
[----:B------:R-:W-:Y:S02]  /*11640*/  MOV R246, R242 ;  /* 0x000000f200f67202 */ /* 0x000fe40000000f00 */
[----:B------:R-:W-:-:S07]  /*11650*/  MOV R230, R248 ;  /* 0x000000f800e67202 */ /* 0x000fce0000000f00 */
[----:B------:R-:W-:Y:S05]  /*11660*/  WARPSYNC.COLLECTIVE R71, `(.L_x_9011) ;  /* 0x0000000047087348 */ /* 0x000fea0003c00000 */
[----:B------:R0:W1:Y:S02]  /*11670*/  SHFL.UP P6, R248, R246, R69, R68 ;  /* 0x04000045f6f87389 */ /* 0x00006400000c0044 */
[----:B01----:R-:W-:Y:S05]  /*11680*/  ENDCOLLECTIVE ;  /* 0x000000000000791b */ /* 0x003fea0003800000 */
.L_x_9011:
[----:B------:R-:W-:Y:S02]  /*11690*/  MOV R246, R245 ;  /* 0x000000f500f67202 */ /* 0x000fe40000000f00 */
[----:B------:R-:W-:-:S07]  /*116a0*/  MOV R247, R248 ;  /* 0x000000f800f77202 */ /* 0x000fce0000000f00 */
[----:B------:R-:W-:Y:S05]  /*116b0*/  WARPSYNC.COLLECTIVE R71, `(.L_x_9012) ;  /* 0x0000000047087348 */ /* 0x000fea0003c00000 */
[----:B------:R0:W1:Y:S02]  /*116c0*/  SHFL.UP P6, R248, R246, R69, R68 ;  /* 0x04000045f6f87389 */ /* 0x00006400000c0044 */
[----:B01----:R-:W-:Y:S05]  /*116d0*/  ENDCOLLECTIVE ;  /* 0x000000000000791b */ /* 0x003fea0003800000 */
.L_x_9012:
        /* <DEDUP_REMOVED lines=17> */
.L_x_9013:
[----:B------:R-:W-:Y:S02]  /*117f0*/  MOV R246, R243 ;  /* 0x000000f300f67202 */ /* 0x000fe40000000f00 */
[----:B------:R-:W-:-:S07]  /*11800*/  MOV R70, R248 ;  /* 0x000000f800467202 */ /* 0x000fce0000000f00 */
[----:B------:R-:W-:Y:S05]  /*11810*/  WARPSYNC.COLLECTIVE R71, `(.L_x_9014) ;  /* 0x0000000047087348 */ /* 0x000fea0003c00000 */
[----:B------:R0:W1:Y:S02]  /*11820*/  SHFL.UP P6, R248, R246, R69, R68 ;  /* 0x04000045f6f87389 */ /* 0x00006400000c0044 */
[----:B01----:R-:W-:Y:S05]  /*11830*/  ENDCOLLECTIVE ;  /* 0x000000000000791b */ /* 0x003fea0003800000 */
.L_x_9014:
[----:B------:R-:W-:Y:S02]  /*11840*/  MOV R246, R242 ;  /* 0x000000f200f67202 */ /* 0x000fe40000000f00 */
[----:B------:R-:W-:-:S07]  /*11850*/  MOV R230, R248 ;  /* 0x000000f800e67202 */ /* 0x000fce0000000f00 */
[----:B------:R-:W-:Y:S05]  /*11860*/  WARPSYNC.COLLECTIVE R71, `(.L_x_9015) ;  /* 0x0000000047087348 */ /* 0x000fea0003c00000 */
[----:B------:R0:W1:Y:S02]  /*11870*/  SHFL.UP P6, R248, R246, R69, R68 ;  /* 0x04000045f6f87389 */ /* 0x00006400000c0044 */
[----:B01----:R-:W-:Y:S05]  /*11880*/  ENDCOLLECTIVE ;  /* 0x000000000000791b */ /* 0x003fea0003800000 */
.L_x_9015:
[----:B------:R-:W-:Y:S02]  /*11890*/  MOV R246, R245 ;  /* 0x000000f500f67202 */ /* 0x000fe40000000f00 */
[----:B------:R-:W-:-:S07]  /*118a0*/  MOV R247, R248 ;  /* 0x000000f800f77202 */ /* 0x000fce0000000f00 */
[----:B------:R-:W-:Y:S05]  /*118b0*/  WARPSYNC.COLLECTIVE R71, `(.L_x_9016) ;  /* 0x0000000047087348 */ /* 0x000fea0003c00000 */
[----:B------:R0:W1:Y:S02]  /*118c0*/  SHFL.UP P6, R248, R246, R69, R68 ;  /* 0x04000045f6f87389 */ /* 0x00006400000c0044 */
[----:B01----:R-:W-:Y:S05]  /*118d0*/  ENDCOLLECTIVE ;  /* 0x000000000000791b */ /* 0x003fea0003800000 */
.L_x_9016:
[----:B------:R-:W-:Y:S01]  /*118e0*/  MOV R68, R248 ;  /* 0x000000f800447202 */ /* 0x000fe20000000f00 */
[----:B------:R-:W-:Y:S06]  /*118f0*/  BRA `(.L_x_9017) ;  /* 0xffffff7400107947 */ /* 0x000fec000383ffff */
.L_x_8900:
        /* <DEDUP_REMOVED lines=8> */
.L_x_9019:
[----:B------:R-:W-:Y:S05]  /*11980*/  BSYNC B0 ;  /* 0x0000000000007941 */ /* 0x000fea0003800000 */
.L_x_9018:
[----:B------:R-:W-:Y:S05]  /*11990*/  BRA `(.L_x_9020) ;  /* 0xffffff74001c7947 */ /* 0x000fea000383ffff */
.L_x_8901:
        /* <DEDUP_REMOVED lines=8> */
.L_x_9022:
[----:B------:R-:W-:Y:S05]  /*11a20*/  BSYNC B0 ;  /* 0x0000000000007941 */ /* 0x000fea0003800000 */
.L_x_9021:
[----:B------:R-:W-:Y:S05]  /*11a30*/  BRA `(.L_x_9023) ;  /* 0xffffff7000fc7947 */ /* 0x000fea000383ffff */
.L_x_8902:
        /* <DEDUP_REMOVED lines=8> */
.L_x_9025:
[----:B------:R-:W-:Y:S05]  /*11ac0*/  BSYNC B0 ;  /* 0x0000000000007941 */ /* 0x000fea0003800000 */
.L_x_9024:
[----:B------:R-:W-:Y:S05]  /*11ad0*/  BRA `(.L_x_9026) ;  /* 0xffffff7000dc7947 */ /* 0x000fea000383ffff */
.L_x_8903:
        /* <DEDUP_REMOVED lines=8> */
.L_x_9028:
[----:B------:R-:W-:Y:S05]  /*11b60*/  BSYNC B0 ;  /* 0x0000000000007941 */ /* 0x000fea0003800000 */
.L_x_9027:
[----:B------:R-:W-:Y:S05]  /*11b70*/  BRA `(.L_x_9029) ;  /* 0xffffff7000bc7947 */ /* 0x000fea000383ffff */
.L_x_8904:
        /* <DEDUP_REMOVED lines=8> */
.L_x_9031:
[----:B------:R-:W-:Y:S05]  /*11c00*/  BSYNC B0 ;  /* 0x0000000000007941 */ /* 0x000fea0003800000 */
.L_x_9030:
        /* <DEDUP_REMOVED lines=9> */
.L_x_9032:
[----:B------:R-:W-:Y:S02]  /*11ca0*/  MOV R246, R242 ;  /* 0x000000f200f67202 */ /* 0x000fe40000000f00 */
[----:B------:R-:W-:-:S07]  /*11cb0*/  MOV R243, R248 ;  /* 0x000000f800f37202 */ /* 0x000fce0000000f00 */
[----:B------:R-:W-:Y:S05]  /*11cc0*/  WARPSYNC.COLLECTIVE R71, `(.L_x_9033) ;  /* 0x0000000047087348 */ /* 0x000fea0003c00000 */
[----:B------:R0:W1:Y:S02]  /*11cd0*/  SHFL.UP P6, R248, R246, R69, R68 ;  /* 0x04000045f6f87389 */ /* 0x00006400000c0044 */
[----:B01----:R-:W-:Y:S05]  /*11ce0*/  ENDCOLLECTIVE ;  /* 0x000000000000791b */ /* 0x003fea0003800000 */
.L_x_9033:
[----:B------:R-:W-:Y:S02]  /*11cf0*/  MOV R246, R245 ;  /* 0x000000f500f67202 */ /* 0x000fe40000000f00 */
[----:B------:R-:W-:-:S07]  /*11d00*/  MOV R242, R248 ;  /* 0x000000f800f27202 */ /* 0x000fce0000000f00 */
[----:B------:R-:W-:Y:S05]  /*11d10*/  WARPSYNC.COLLECTIVE R71, `(.L_x_9034) ;  /* 0x0000000047087348 */ /* 0x000fea0003c00000 */
[----:B------:R0:W1:Y:S02]  /*11d20*/  SHFL.UP P6, R248, R246, R69, R68 ;  /* 0x04000045f6f87389 */ /* 0x00006400000c0044 */
[----:B01----:R-:W-:Y:S05]  /*11d30*/  ENDCOLLECTIVE ;  /* 0x000000000000791b */ /* 0x003fea0003800000 */
.L_x_9034:
[----:B------:R-:W-:Y:S01]  /*11d40*/  HFMA2 R69, -RZ, RZ, 0, 0 ;  /* 0x00000000ff457431 */ /* 0x000fe200000001ff */
[----:B------:R-:W-:-:S07]  /*11d50*/  MOV R68, 0x1f ;  /* 0x0000001f00447802 */ /* 0x000fce0000000f00 */
[----:B------:R-:W-:Y:S05]  /*11d60*/  WARPSYNC.COLLECTIVE R71, `(.L_x_9035) ;  /* 0x0000000047087348 */ /* 0x000fea0003c00000 */
[----:B------:R0:W1:Y:S02]  /*11d70*/  SHFL.IDX P3, R230, R70, R69, R68 ;  /* 0x0000004546e67389 */ /* 0x0000640000060044 */
[----:B01----:R-:W-:Y:S05]  /*11d80*/  ENDCOLLECTIVE ;  /* 0x000000000000791b */ /* 0x003fea0003800000 */
.L_x_9035:
[----:B------:R-:W-:Y:S02]  /*11d90*/  MOV R245, R248 ;  /* 0x000000f800f57202 */ /* 0x000fe40000000f00 */
[----:B------:R-:W-:Y:S02]  /*11da0*/  MOV R70, R61 ;  /* 0x0000003d00467202 */ /* 0x000fe40000000f00 */
[----:B------:R-:W-:-:S07]  /*11db0*/  MOV R60, R230 ;  /* 0x000000e6003c7202 */ /* 0x000fce0000000f00 */
[----:B------:R-:W-:Y:S05]  /*11dc0*/  WARPSYNC.COLLECTIVE R71, `(.L_x_9036) ;  /* 0x0000000047087348 */ /* 0x000fea0003c00000 */
[----:B------:R0:W1:Y:S02]  /*11dd0*/  SHFL.IDX P3, R230, R70, R69, R68 ;  /* 0x0000004546e67389 */ /* 0x0000640000060044 */
[----:B01----:R-:W-:Y:S05]  /*11de0*/  ENDCOLLECTIVE ;  /* 0x000000000000791b */ /* 0x003fea0003800000 */
.L_x_9036:
[----:B------:R-:W-:Y:S02]  /*11df0*/  MOV R70, R62 ;  /* 0x0000003e00467202 */ /* 0x000fe40000000f00 */
[----:B------:R-:W-:-:S07]  /*11e00*/  MOV R61, R230 ;  /* 0x000000e6003d7202 */ /* 0x000fce0000000f00 */
[----:B------:R-:W-:Y:S05]  /*11e10*/  WARPSYNC.COLLECTIVE R71, `(.L_x_9037) ;  /* 0x0000000047087348 */ /* 0x000fea0003c00000 */
[----:B------:R0:W1:Y:S02]  /*11e20*/  SHFL.IDX P3, R230, R70, R69, R68 ;  /* 0x0000004546e67389 */ /* 0x0000640000060044 */
[----:B01----:R-:W-:Y:S05]  /*11e30*/  ENDCOLLECTIVE ;  /* 0x000000000000791b */ /* 0x003fea0003800000 */
.L_x_9037:
[----:B------:R-:W-:Y:S02]  /*11e40*/  MOV R70, R63 ;  /* 0x0000003f00467202 */ /* 0x000fe40000000f00 */
[----:B------:R-:W-:-:S07]  /*11e50*/  MOV R62, R230 ;  /* 0x000000e6003e7202 */ /* 0x000fce0000000f00 */
[----:B------:R-:W-:Y:S05]  /*11e60*/  WARPSYNC.COLLECTIVE R71, `(.L_x_9038) ;  /* 0x0000000047087348 */ /* 0x000fea0003c00000 */
[----:B------:R0:W1:Y:S02]  /*11e70*/  SHFL.IDX P3, R230, R70, R69, R68 ;  /* 0x0000004546e67389 */ /* 0x0000640000060044 */
[----:B01----:R-:W-:Y:S05]  /*11e80*/  ENDCOLLECTIVE ;  /* 0x000000000000791b */ /* 0x003fea0003800000 */
.L_x_9038:
[----:B------:R-:W-:Y:S01]  /*11e90*/  MOV R63, R230 ;  /* 0x000000e6003f7202 */ /* 0x000fe20000000f00 */
[----:B------:R-:W-:Y:S06]  /*11ea0*/  BRA `(.L_x_9039) ;  /* 0xffffff7000187947 */ /* 0x000fec000383ffff */
.L_x_8906:
        /* <DEDUP_REMOVED lines=8> */
.L_x_9040:
[----:B------:R-:W-:Y:S02]  /*11f30*/  MOV R252, R246 ;  /* 0x000000f600fc7202 */ /* 0x000fe40000000f00 */
[----:B------:R-:W-:-:S07]  /*11f40*/  MOV R69, R68 ;  /* 0x0000004400457202 */ /* 0x000fce0000000f00 */
[----:B------:R-:W-:Y:S05]  /*11f50*/  WARPSYNC.COLLECTIVE R71, `(.L_x_9041) ;  /* 0x0000000047087348 */ /* 0x000fea0003c00000 */
[----:B------:R0:W1:Y:S02]  /*11f60*/  SHFL.DOWN P1, R68, R252, R251, R230 ;  /* 0x080000fbfc447389 */ /* 0x00006400000200e6 */
[----:B01----:R-:W-:Y:S05]  /*11f70*/  ENDCOLLECTIVE ;  /* 0x000000000000791b */ /* 0x003fea0003800000 */
.L_x_9041:
[----:B------:R-:W-:Y:S02]  /*11f80*/  MOV R252, R70 ;  /* 0x0000004600fc7202 */ /* 0x000fe40000000f00 */
[----:B------:R-:W-:-:S07]  /*11f90*/  MOV R123, R68 ;  /* 0x00000044007b7202 */ /* 0x000fce0000000f00 */
[----:B------:R-:W-:Y:S05]  /*11fa0*/  WARPSYNC.COLLECTIVE R71, `(.L_x_9042) ;  /* 0x0000000047087348 */ /* 0x000fea0003c00000 */
[----:B------:R0:W1:Y:S02]  /*11fb0*/  SHFL.DOWN P1, R68, R252, R251, R230 ;  /* 0x080000fbfc447389 */ /* 0x00006400000200e6 */
[----:B01----:R-:W-:Y:S05]  /*11fc0*/  ENDCOLLECTIVE ;  /* 0x000000000000791b */ /* 0x003fea0003800000 */
.L_x_9042:
[----:B------:R-:W-:Y:S02]  /*11fd0*/  MOV R252, R248 ;  /* 0x000000f800fc7202 */ /* 0x000fe40000000f00 */
[----:B------:R-:W-:-:S07]  /*11fe0*/  MOV R242, R68 ;  /* 0x0000004400f27202 */ /* 0x000fce0000000f00 */
[----:B------:R-:W-:Y:S05]  /*11ff0*/  WARPSYNC.COLLECTIVE R71, `(.L_x_9043) ;  /* 0x0000000047087348 */ /* 0x000fea0003c00000 */
[----:B------:R0:W1:Y:S02]  /*12000*/  SHFL.DOWN P1, R68, R252, R251, R230 ;  /* 0x080000fbfc447389 */ /* 0x00006400000200e6 */
[----:B01----:R-:W-:Y:S05]  /*12010*/  ENDCOLLECTIVE ;  /* 0x000000000000791b */ /* 0x003fea0003800000 */
.L_x_9043:
[----:B------:R-:W-:Y:S05]  /*12020*/  BRA `(.L_x_9044) ;  /* 0xffffff8000887947 */ /* 0x000fea000383ffff */
.L_x_8909:
        /* <DEDUP_REMOVED lines=8> */
.L_x_9046:
[----:B------:R-:W-:Y:S05]  /*120b0*/  BSYNC B0 ;  /* 0x0000000000007941 */ /* 0x000fea0003800000 */
.L_x_9045:
        /* <DEDUP_REMOVED lines=8> */
.L_x_9047:
[----:B------:R-:W-:Y:S02]  /*12140*/  MOV R252, R247 ;  /* 0x000000f700fc7202 */ /* 0x000fe40000000f00 */
[----:B------:R-:W-:-:S07]  /*12150*/  MOV R70, R68 ;  /* 0x0000004400467202 */ /* 0x000fce0000000f00 */
[----:B------:R-:W-:Y:S05]  /*12160*/  WARPSYNC.COLLECTIVE R71, `(.L_x_9048) ;  /* 0x0000000047087348 */ /* 0x000fea0003c00000 */
[----:B------:R0:W1:Y:S02]  /*12170*/  SHFL.DOWN P1, R68, R252, R251, R230 ;  /* 0x080000fbfc447389 */ /* 0x00006400000200e6 */
[----:B01----:R-:W-:Y:S05]  /*12180*/  ENDCOLLECTIVE ;  /* 0x000000000000791b */ /* 0x003fea0003800000 */
.L_x_9048:
[----:B------:R-:W-:Y:S02]  /*12190*/  MOV R252, R248 ;  /* 0x000000f800fc7202 */ /* 0x000fe40000000f00 */
[----:B------:R-:W-:-:S07]  /*121a0*/  MOV R123, R68 ;  /* 0x00000044007b7202 */ /* 0x000fce0000000f00 */
[----:B------:R-:W-:Y:S05]  /*121b0*/  WARPSYNC.COLLECTIVE R71, `(.L_x_9049) ;  /* 0x0000000047087348 */ /* 0x000fea0003c00000 */
[----:B------:R0:W1:Y:S02]  /*121c0*/  SHFL.DOWN P1, R68, R252, R251, R230 ;  /* 0x080000fbfc447389 */ /* 0x00006400000200e6 */
[----:B01----:R-:W-:Y:S05]  /*121d0*/  ENDCOLLECTIVE ;  /* 0x000000000000791b */ /* 0x003fea0003800000 */
.L_x_9049:
[----:B------:R-:W-:Y:S01]  /*121e0*/  MOV R71, R68 ;  /* 0x0000004400477202 */ /* 0x000fe20000000f00 */
[----:B------:R-:W-:Y:S06]  /*121f0*/  BRA `(.L_x_9050) ;  /* 0xffffff8000687947 */ /* 0x000fec000383ffff */
.L_x_8912:
        /* <DEDUP_REMOVED lines=8> */
.L_x_9052:
[----:B------:R-:W-:Y:S05]  /*12280*/  BSYNC B0 ;  /* 0x0000000000007941 */ /* 0x000fea0003800000 */
.L_x_9051:
        /* <DEDUP_REMOVED lines=8> */
.L_x_9053:
[----:B------:R-:W-:Y:S02]  /*12310*/  MOV R252, R247 ;  /* 0x000000f700fc7202 */ /* 0x000fe40000000f00 */
[----:B------:R-:W-:-:S07]  /*12320*/  MOV R70, R68 ;  /* 0x0000004400467202 */ /* 0x000fce0000000f00 */
[----:B------:R-:W-:Y:S05]  /*12330*/  WARPSYNC.COLLECTIVE R71, `(.L_x_9054) ;  /* 0x0000000047087348 */ /* 0x000fea0003c00000 */
[----:B------:R0:W1:Y:S02]  /*12340*/  SHFL.DOWN P1, R68, R252, R251, R230 ;  /* 0x080000fbfc447389 */ /* 0x00006400000200e6 */
[----:B01----:R-:W-:Y:S05]  /*12350*/  ENDCOLLECTIVE ;  /* 0x000000000000791b */ /* 0x003fea0003800000 */
.L_x_9054:
[----:B------:R-:W-:Y:S02]  /*12360*/  MOV R252, R248 ;  /* 0x000000f800fc7202 */ /* 0x000fe40000000f00 */
[----:B------:R-:W-:-:S07]  /*12370*/  MOV R123, R68 ;  /* 0x00000044007b7202 */ /* 0x000fce0000000f00 */
[----:B------:R-:W-:Y:S05]  /*12380*/  WARPSYNC.COLLECTIVE R71, `(.L_x_9055) ;  /* 0x0000000047087348 */ /* 0x000fea0003c00000 */
[----:B------:R0:W1:Y:S02]  /*12390*/  SHFL.DOWN P1, R68, R252, R251, R230 ;  /* 0x080000fbfc447389 */ /* 0x00006400000200e6 */
[----:B01----:R-:W-:Y:S05]  /*123a0*/  ENDCOLLECTIVE ;  /* 0x000000000000791b */ /* 0x003fea0003800000 */
.L_x_9055:
[----:B------:R-:W-:Y:S01]  /*123b0*/  MOV R71, R68 ;  /* 0x0000004400477202 */ /* 0x000fe20000000f00 */
[----:B------:R-:W-:Y:S06]  /*123c0*/  BRA `(.L_x_9056) ;  /* 0xffffff8000487947 */ /* 0x000fec000383ffff */
.L_x_8915:
        /* <DEDUP_REMOVED lines=8> */
.L_x_9058:
[----:B------:R-:W-:Y:S05]  /*12450*/  BSYNC B0 ;  /* 0x0000000000007941 */ /* 0x000fea0003800000 */
.L_x_9057:
        /* <DEDUP_REMOVED lines=8> */
.L_x_9059:
[----:B------:R-:W-:Y:S02]  /*124e0*/  MOV R252, R247 ;  /* 0x000000f700fc7202 */ /* 0x000fe40000000f00 */
[----:B------:R-:W-:-:S07]  /*124f0*/  MOV R70, R68 ;  /* 0x0000004400467202 */ /* 0x000fce0000000f00 */
[----:B------:R-:W-:Y:S05]  /*12500*/  WARPSYNC.COLLECTIVE R71, `(.L_x_9060) ;  /* 0x0000000047087348 */ /* 0x000fea0003c00000 */
[----:B------:R0:W1:Y:S02]  /*12510*/  SHFL.DOWN P1, R68, R252, R251, R230 ;  /* 0x080000fbfc447389 */ /* 0x00006400000200e6 */
[----:B01----:R-:W-:Y:S05]  /*12520*/  ENDCOLLECTIVE ;  /* 0x000000000000791b */ /* 0x003fea0003800000 */
.L_x_9060:
[----:B------:R-:W-:Y:S02]  /*12530*/  MOV R252, R248 ;  /* 0x000000f800fc7202 */ /* 0x000fe40000000f00 */
[----:B------:R-:W-:-:S07]  /*12540*/  MOV R123, R68 ;  /* 0x00000044007b7202 */ /* 0x000fce0000000f00 */
[----:B------:R-:W-:Y:S05]  /*12550*/  WARPSYNC.COLLECTIVE R71, `(.L_x_9061) ;  /* 0x0000000047087348 */ /* 0x000fea0003c00000 */
[----:B------:R0:W1:Y:S02]  /*12560*/  SHFL.DOWN P1, R68, R252, R251, R230 ;  /* 0x080000fbfc447389 */ /* 0x00006400000200e6 */
[----:B01----:R-:W-:Y:S05]  /*12570*/  ENDCOLLECTIVE ;  /* 0x000000000000791b */ /* 0x003fea0003800000 */
.L_x_9061:
[----:B------:R-:W-:Y:S01]  /*12580*/  MOV R71, R68 ;  /* 0x0000004400477202 */ /* 0x000fe20000000f00 */
[----:B------:R-:W-:Y:S06]  /*12590*/  BRA `(.L_x_9062) ;  /* 0xffffff8000287947 */ /* 0x000fec000383ffff */
.L_x_8918:
        /* <DEDUP_REMOVED lines=8> */
.L_x_9064:
[----:B------:R-:W-:Y:S05]  /*12620*/  BSYNC B0 ;  /* 0x0000000000007941 */ /* 0x000fea0003800000 */
.L_x_9063:
        /* <DEDUP_REMOVED lines=8> */
.L_x_9065:
[----:B------:R-:W-:Y:S02]  /*126b0*/  MOV R252, R247 ;  /* 0x000000f700fc7202 */ /* 0x000fe40000000f00 */
[----:B------:R-:W-:-:S07]  /*126c0*/  MOV R70, R68 ;  /* 0x0000004400467202 */ /* 0x000fce0000000f00 */
[----:B------:R-:W-:Y:S05]  /*126d0*/  WARPSYNC.COLLECTIVE R71, `(.L_x_9066) ;  /* 0x0000000047087348 */ /* 0x000fea0003c00000 */
[----:B------:R0:W1:Y:S02]  /*126e0*/  SHFL.DOWN P1, R68, R252, R251, R230 ;  /* 0x080000fbfc447389 */ /* 0x00006400000200e6 */
[----:B01----:R-:W-:Y:S05]  /*126f0*/  ENDCOLLECTIVE ;  /* 0x000000000000791b */ /* 0x003fea0003800000 */
.L_x_9066:
[----:B------:R-:W-:Y:S02]  /*12700*/  MOV R252, R248 ;  /* 0x000000f800fc7202 */ /* 0x000fe40000000f00 */
[----:B------:R-:W-:-:S07]  /*12710*/  MOV R123, R68 ;  /* 0x00000044007b7202 */ /* 0x000fce0000000f00 */
[----:B------:R-:W-:Y:S05]  /*12720*/  WARPSYNC.COLLECTIVE R71, `(.L_x_9067) ;  /* 0x0000000047087348 */ /* 0x000fea0003c00000 */
[----:B------:R0:W1:Y:S02]  /*12730*/  SHFL.DOWN P1, R68, R252, R251, R230 ;  /* 0x080000fbfc447389 */ /* 0x00006400000200e6 */
[----:B01----:R-:W-:Y:S05]  /*12740*/  ENDCOLLECTIVE ;  /* 0x000000000000791b */ /* 0x003fea0003800000 */
.L_x_9067:
[----:B------:R-:W-:Y:S01]  /*12750*/  MOV R71, R68 ;  /* 0x0000004400477202 */ /* 0x000fe20000000f00 */
[----:B------:R-:W-:Y:S06]  /*12760*/  BRA `(.L_x_9068) ;  /* 0xffffff8000087947 */ /* 0x000fec000383ffff */
.L_x_8921:
        /* <DEDUP_REMOVED lines=8> */
.L_x_9070:
[----:B------:R-:W-:Y:S05]  /*127f0*/  BSYNC B0 ;  /* 0x0000000000007941 */ /* 0x000fea0003800000 */
.L_x_9069:
        /* <DEDUP_REMOVED lines=10> */
.L_x_9071:
[----:B------:R-:W-:Y:S02]  /*128a0*/  MOV R70, R247 ;  /* 0x000000f700467202 */ /* 0x000fe40000000f00 */
[----:B------:R-:W-:-:S07]  /*128b0*/  MOV R242, R230 ;  /* 0x000000e600f27202 */ /* 0x000fce0000000f00 */
[----:B------:R-:W-:Y:S05]  /*128c0*/  WARPSYNC.COLLECTIVE R71, `(.L_x_9072) ;  /* 0x0000000047087348 */ /* 0x000fea0003c00000 */
[----:B------:R0:W1:Y:S02]  /*128d0*/  SHFL.IDX P3, R230, R70, R69, R68 ;  /* 0x0000004546e67389 */ /* 0x0000640000060044 */
[----:B01----:R-:W-:Y:S05]  /*128e0*/  ENDCOLLECTIVE ;  /* 0x000000000000791b */ /* 0x003fea0003800000 */
.L_x_9072:
        /* <DEDUP_REMOVED lines=16> */
.L_x_9073:
[----:B------:R-:W-:Y:S01]  /*129f0*/  MOV R70, R64 ;  /* 0x0000004000467202 */ /* 0x000fe20000000f00 */
[----:B------:R-:W-:Y:S01]  /*12a00*/  FADD.FTZ R123, R230, R123 ;  /* 0x0000007be67b7221 */ /* 0x000fe20000010000 */
[----:B------:R-:W-:-:S07]  /*12a10*/  MOV R230, 0x1f ;  /* 0x0000001f00e67802 */ /* 0x000fce0000000f00 */
[----:B------:R-:W-:Y:S05]  /*12a20*/  WARPSYNC.COLLECTIVE R71, `(.L_x_9074) ;  /* 0x0000000047087348 */ /* 0x000fea0003c00000 */
[----:B------:R0:W1:Y:S02]  /*12a30*/  SHFL.DOWN P1, R68, R252, R251, R230 ;  /* 0x080000fbfc447389 */ /* 0x00006400000200e6 */
[----:B01----:R-:W-:Y:S05]  /*12a40*/  ENDCOLLECTIVE ;  /* 0x000000000000791b */ /* 0x003fea0003800000 */
.L_x_9074:
[----:B------:R-:W-:Y:S02]  /*12a50*/  MOV R252, R246 ;  /* 0x000000f600fc7202 */ /* 0x000fe40000000f00 */
[----:B------:R-:W-:-:S07]  /*12a60*/  MOV R245, R68 ;  /* 0x0000004400f57202 */ /* 0x000fce0000000f00 */
[----:B------:R-:W-:Y:S05]  /*12a70*/  WARPSYNC.COLLECTIVE R71, `(.L_x_9075) ;  /* 0x0000000047087348 */ /* 0x000fea0003c00000 */
[----:B------:R0:W1:Y:S02]  /*12a80*/  SHFL.DOWN P1, R68, R252, R251, R230 ;  /* 0x080000fbfc447389 */ /* 0x00006400000200e6 */
[----:B01----:R-:W-:Y:S05]  /*12a90*/  ENDCOLLECTIVE ;  /* 0x000000000000791b */ /* 0x003fea0003800000 */
.L_x_9075:
[----:B------:R-:W-:Y:S02]  /*12aa0*/  MOV R252, R247 ;  /* 0x000000f700fc7202 */ /* 0x000fe40000000f00 */
[----:B------:R-:W-:-:S07]  /*12ab0*/  MOV R246, R68 ;  /* 0x0000004400f67202 */ /* 0x000fce0000000f00 */
[----:B------:R-:W-:Y:S05]  /*12ac0*/  WARPSYNC.COLLECTIVE R71, `(.L_x_9076) ;  /* 0x0000000047087348 */ /* 0x000fea0003c00000 */
[----:B------:R0:W1:Y:S02]  /*12ad0*/  SHFL.DOWN P1, R68, R252, R251, R230 ;  /* 0x080000fbfc447389 */ /* 0x00006400000200e6 */
[----:B01----:R-:W-:Y:S05]  /*12ae0*/  ENDCOLLECTIVE ;  /* 0x000000000000791b */ /* 0x003fea0003800000 */
.L_x_9076:
[----:B------:R-:W-:Y:S02]  /*12af0*/  MOV R252, R248 ;  /* 0x000000f800fc7202 */ /* 0x000fe40000000f00 */
[----:B------:R-:W-:-:S07]  /*12b00*/  MOV R247, R68 ;  /* 0x0000004400f77202 */ /* 0x000fce0000000f00 */
[----:B------:R-:W-:Y:S05]  /*12b10*/  WARPSYNC.COLLECTIVE R71, `(.L_x_9077) ;  /* 0x0000000047087348 */ /* 0x000fea0003c00000 */
[----:B------:R0:W1:Y:S02]  /*12b20*/  SHFL.DOWN P1, R68, R252, R251, R230 ;  /* 0x080000fbfc447389 */ /* 0x00006400000200e6 */
[----:B01----:R-:W-:Y:S05]  /*12b30*/  ENDCOLLECTIVE ;  /* 0x000000000000791b */ /* 0x003fea0003800000 */
.L_x_9077:
[----:B------:R-:W-:Y:S01]  /*12b40*/  MOV R248, R68 ;  /* 0x0000004400f87202 */ /* 0x000fe20000000f00 */
[----:B------:R-:W-:-:S07]  /*12b50*/  HFMA2 R68, -RZ, RZ, 0, 1.847743988037109375e-06 ;  /* 0x0000001fff447431 */ /* 0x000fce00000001ff */
[----:B------:R-:W-:Y:S05]  /*12b60*/  WARPSYNC.COLLECTIVE R71, `(.L_x_9078) ;  /* 0x0000000047087348 */ /* 0x000fea0003c00000 */
[----:B------:R0:W1:Y:S02]  /*12b70*/  SHFL.IDX P3, R230, R70, R69, R68 ;  /* 0x0000004546e67389 */ /* 0x0000640000060044 */
[----:B01----:R-:W-:Y:S05]  /*12b80*/  ENDCOLLECTIVE ;  /* 0x000000000000791b */ /* 0x003fea0003800000 */
.L_x_9078:
[----:B------:R-:W-:Y:S02]  /*12b90*/  MOV R70, R65 ;  /* 0x0000004100467202 */ /* 0x000fe40000000f00 */
[----:B------:R-:W-:-:S07]  /*12ba0*/  MOV R64, R230 ;  /* 0x000000e600407202 */ /* 0x000fce0000000f00 */
[----:B------:R-:W-:Y:S05]  /*12bb0*/  WARPSYNC.COLLECTIVE R71, `(.L_x_9079) ;  /* 0x0000000047087348 */ /* 0x000fea0003c00000 */
[----:B------:R0:W1:Y:S02]  /*12bc0*/  SHFL.IDX P3, R230, R70, R69, R68 ;  /* 0x0000004546e67389 */ /* 0x0000640000060044 */
[----:B01----:R-:W-:Y:S05]  /*12bd0*/  ENDCOLLECTIVE ;  /* 0x000000000000791b */ /* 0x003fea0003800000 */
.L_x_9079:
[----:B------:R-:W-:Y:S02]  /*12be0*/  MOV R70, R66 ;  /* 0x0000004200467202 */ /* 0x000fe40000000f00 */
[----:B------:R-:W-:-:S07]  /*12bf0*/  MOV R65, R230 ;  /* 0x000000e600417202 */ /* 0x000fce0000000f00 */
[----:B------:R-:W-:Y:S05]  /*12c00*/  WARPSYNC.COLLECTIVE R71, `(.L_x_9080) ;  /* 0x0000000047087348 */ /* 0x000fea0003c00000 */
[----:B------:R0:W1:Y:S02]  /*12c10*/  SHFL.IDX P3, R230, R70, R69, R68 ;  /* 0x0000004546e67389 */ /* 0x0000640000060044 */
[----:B01----:R-:W-:Y:S05]  /*12c20*/  ENDCOLLECTIVE ;  /* 0x000000000000791b */ /* 0x003fea0003800000 */
.L_x_9080:
[----:B------:R-:W-:Y:S02]  /*12c30*/  MOV R70, R67 ;  /* 0x0000004300467202 */ /* 0x000fe40000000f00 */
[----:B------:R-:W-:-:S07]  /*12c40*/  MOV R66, R230 ;  /* 0x000000e600427202 */ /* 0x000fce0000000f00 */
[----:B------:R-:W-:Y:S05]  /*12c50*/  WARPSYNC.COLLECTIVE R71, `(.L_x_9081) ;  /* 0x0000000047087348 */ /* 0x000fea0003c00000 */
[----:B------:R0:W1:Y:S02]  /*12c60*/  SHFL.IDX P3, R230, R70, R69, R68 ;  /* 0x0000004546e67389 */ /* 0x0000640000060044 */
[----:B01----:R-:W-:Y:S05]  /*12c70*/  ENDCOLLECTIVE ;  /* 0x000000000000791b */ /* 0x003fea0003800000 */
.L_x_9081:
[----:B------:R-:W-:Y:S01]  /*12c80*/  MOV R67, R230 ;  /* 0x000000e600437202 */ /* 0x000fe20000000f00 */
[----:B------:R-:W-:Y:S06]  /*12c90*/  BRA `(.L_x_9082) ;  /* 0xffffff7c00587947 */ /* 0x000fec000383ffff */
.L_x_9083:
        /* <DEDUP_REMOVED lines=14> */
.L_x_18709:


//--------------------- .text._Z25selective_scan_bwd_kernelI32Selective_Scan_bwd_kernel_traitsILi64ELi16ELb0ELb1ELb1ELb1ELb1EN3c104HalfENS1_7complexIfEEEEv12SSMParamsBwd --------------------------
	.section	.text._Z25selective_scan_bwd_kernelI32Selective_Scan_bwd_kernel_traitsILi64ELi16ELb0ELb1ELb1ELb1ELb1EN3c104HalfENS1_7complexIfEEEEv12SSMParamsBwd,"ax",@progbits
	.align	128
        .global         _Z25selective_scan_bwd_kernelI32Selective_Scan_bwd_kernel_traitsILi64ELi16ELb0ELb1ELb1ELb1ELb1EN3c104HalfENS1_7complexIfEEEEv12SSMParamsBwd
        .type           _Z25selective_scan_bwd_kernelI32Selective_Scan_bwd_kernel_traitsILi64ELi16ELb0ELb1ELb1ELb1ELb1EN3c104HalfENS1_7complexIfEEEEv12SSMParamsBwd,@function
        .size           _Z25selective_scan_bwd_kernelI32Selective_Scan_bwd_kernel_traitsILi64ELi16ELb0ELb1ELb1ELb1ELb1EN3c104HalfENS1_7complexIfEEEEv12SSMParamsBwd,(.L_x_18710 - _Z25selective_scan_bwd_kernelI32Selective_Scan_bwd_kernel_traitsILi64ELi16ELb0ELb1ELb1ELb1ELb1EN3c104HalfENS1_7complexIfEEEEv12SSMParamsBwd)
        .other          _Z25selective_scan_bwd_kernelI32Selective_Scan_bwd_kernel_traitsILi64ELi16ELb0ELb1ELb1ELb1ELb1EN3c104HalfENS1_7complexIfEEEEv12SSMParamsBwd,@"STO_CUDA_ENTRY STV_DEFAULT"
_Z25selective_scan_bwd_kernelI32Selective_Scan_bwd_kernel_traitsILi64ELi16ELb0ELb1ELb1ELb1ELb1EN3c104HalfENS1_7complexIfEEEEv12SSMParamsBwd:
.text._Z25selective_scan_bwd_kernelI32Selective_Scan_bwd_kernel_traitsILi64ELi16ELb0ELb1ELb1ELb1ELb1EN3c104HalfENS1_7complexIfEEEEv12SSMParamsBwd:
        /* <DEDUP_REMOVED lines=178> */
.L_x_9215:
        /* <DEDUP_REMOVED lines=169> */
[----:B------:R-:W-:Y:S04]  /*15b0*/  STS.U16 [R250+0x80], R27 ;  /* 0x0000801bfa007388 */ /* 0x000fe80000000400 */
[----:B-----5:R2:W-:Y:S04]  /*15c0*/  STS.U16 [R249+0xc0], R26 ;  /* 0x0000c01af9007388 */ /* 0x0205e80000000400 */
        /* <DEDUP_REMOVED lines=110> */
[----:B------:R-:W3:Y:S04]  /*1cb0*/  LDS.U16 R4, [R190] ;  /* 0x00000000be047984 */ /* 0x000ee80000000400 */
        /* <DEDUP_REMOVED lines=52> */
[----:B---3--:R-:W-:-:S03]  /*2000*/  HADD2.F32 R4, -RZ, R4.H0_H0 ;  /* 0x20000004ff047230 */ /* 0x008fc60000004100 */
[----:B------:R0:W-:Y:S02]  /*2010*/  STL [R1+0x4], R102 ;  /* 0x0000046601007387 */ /* 0x0001e40000100800 */
[----:B------:R-:W-:Y:S02]  /*2020*/  FADD.FTZ R189, R4, UR7 ;  /* 0x0000000704bd7e21 */ /* 0x000fe40008010000 */
[----:B------:R0:W-:Y:S01]  /*2030*/  STL [R1], R100 ;  /* 0x0000006401007387 */ /* 0x0001e20000100800 */
[----:B------:R-:W-:Y:S02]  /*2040*/  P2R R71, PR, RZ, 0x20 ;  /* 0x00000020ff477803 */ /* 0x000fe40000000000 */
[----:B------:R-:W-:Y:S01]  /*2050*/  FSETP.GTU.FTZ.AND P5, PT, R189, 20, PT ;  /* 0x41a00000bd00780b */ /* 0x000fe20003fbc000 */
        /* <DEDUP_REMOVED lines=39> */
[----:B--2---:R0:W-:Y:S04]  /*22d0*/  STS.U16 [R237+0x200], R36 ;  /* 0x00020024ed007388 */ /* 0x0041e80000000400 */
        /* <DEDUP_REMOVED lines=39> */
.L_x_9086:
[----:B------:R-:W-:Y:S05]  /*2550*/  BSYNC.RECONVERGENT B0 ;  /* 0x0000000000007941 */ /* 0x000fea0003800200 */
.L_x_9085:
        /* <DEDUP_REMOVED lines=33> */
.L_x_9088:
[----:B------:R-:W-:Y:S05]  /*2770*/  BSYNC.RECONVERGENT B0 ;  /* 0x0000000000007941 */ /* 0x000fea0003800200 */
.L_x_9087:
        /* <DEDUP_REMOVED lines=33> */
.L_x_9090:
[----:B------:R-:W-:Y:S05]  /*2990*/  BSYNC.RECONVERGENT B0 ;  /* 0x0000000000007941 */ /* 0x000fea0003800200 */
.L_x_9089:
        /* <DEDUP_REMOVED lines=33> */
.L_x_9092:
[----:B------:R-:W-:Y:S05]  /*2bb0*/  BSYNC.RECONVERGENT B0 ;  /* 0x0000000000007941 */ /* 0x000fea0003800200 */
.L_x_9091:
        /* <DEDUP_REMOVED lines=33> */
.L_x_9094:
[----:B------:R-:W-:Y:S05]  /*2dd0*/  BSYNC.RECONVERGENT B0 ;  /* 0x0000000000007941 */ /* 0x000fea0003800200 */
.L_x_9093:
        /* <DEDUP_REMOVED lines=33> */
.L_x_9096:
[----:B------:R-:W-:Y:S05]  /*2ff0*/  BSYNC.RECONVERGENT B0 ;  /* 0x0000000000007941 */ /* 0x000fea0003800200 */
.L_x_9095:
        /* <DEDUP_REMOVED lines=33> */
.L_x_9098:
[----:B------:R-:W-:Y:S05]  /*3210*/  BSYNC.RECONVERGENT B0 ;  /* 0x0000000000007941 */ /* 0x000fea0003800200 */
.L_x_9097:
        /* <DEDUP_REMOVED lines=33> */
.L_x_9100:
[----:B------:R-:W-:Y:S05]  /*3430*/  BSYNC.RECONVERGENT B0 ;  /* 0x0000000000007941 */ /* 0x000fea0003800200 */
.L_x_9099:
        /* <DEDUP_REMOVED lines=33> */
.L_x_9102:
[----:B------:R-:W-:Y:S05]  /*3650*/  BSYNC.RECONVERGENT B0 ;  /* 0x0000000000007941 */ /* 0x000fea0003800200 */
.L_x_9101:
        /* <DEDUP_REMOVED lines=33> */
.L_x_9104:
[----:B------:R-:W-:Y:S05]  /*3870*/  BSYNC.RECONVERGENT B0 ;  /* 0x0000000000007941 */ /* 0x000fea0003800200 */
.L_x_9103:
        /* <DEDUP_REMOVED lines=33> */
.L_x_9106:
[----:B------:R-:W-:Y:S05]  /*3a90*/  BSYNC.RECONVERGENT B0 ;  /* 0x0000000000007941 */ /* 0x000fea0003800200 */
.L_x_9105:
        /* <DEDUP_REMOVED lines=33> */
.L_x_9108:
[----:B------:R-:W-:Y:S05]  /*3cb0*/  BSYNC.RECONVERGENT B0 ;  /* 0x0000000000007941 */ /* 0x000fea0003800200 */
.L_x_9107:
        /* <DEDUP_REMOVED lines=33> */
.L_x_9110:
[----:B------:R-:W-:Y:S05]  /*3ed0*/  BSYNC.RECONVERGENT B0 ;  /* 0x0000000000007941 */ /* 0x000fea0003800200 */
.L_x_9109:
        /* <DEDUP_REMOVED lines=33> */
.L_x_9112:
[----:B------:R-:W-:Y:S05]  /*40f0*/  BSYNC.RECONVERGENT B0 ;  /* 0x0000000000007941 */ /* 0x000fea0003800200 */
.L_x_9111:
        /* <DEDUP_REMOVED lines=33> */
.L_x_9114:
[----:B------:R-:W-:Y:S05]  /*4310*/  BSYNC.RECONVERGENT B0 ;  /* 0x0000000000007941 */ /* 0x000fea0003800200 */
.L_x_9113:
        /* <DEDUP_REMOVED lines=33> */
.L_x_9116:
[----:B------:R-:W-:Y:S05]  /*4530*/  BSYNC.RECONVERGENT B0 ;  /* 0x0000000000007941 */ /* 0x000fea0003800200 */
.L_x_9115:
[----:B------:R-:W1:Y:S01]  /*4540*/  S2UR UR34, SR_CTAID.X ;  /* 0x00000000002279c3 */ /* 0x000e620000002500 */
[----:B------:R-:W1:Y:S01]  /*4550*/  LDCU.128 UR12, c[0x0][0x410] ;  /* 0x00008200ff0c77ac */ /* 0x000e620008000c00 */
[----:B0-----:R-:W-:Y:S01]  /*4560*/  P2R R51, PR, RZ, 0x1 ;  /* 0x00000001ff337803 */ /* 0x001fe20000000000 */
[----:B------:R-:W0:Y:S01]  /*4570*/  LDS.U16 R50, [R190] ;  /* 0x00000000be327984 */ /* 0x000e220000000400 */
        /* <DEDUP_REMOVED lines=16> */
[----:B-1----:R-:W-:Y:S01]  /*4680*/  UIMAD.WIDE.U32 UR36, UR34, UR12, UR8 ;  /* 0x0000000c222472a5 */ /* 0x002fe2000f8e0008 */
[----:B------:R-:W-:Y:S01]  /*4690*/  LDS.U16 R36, [R190+0xc] ;  /* 0x00000c00be247984 */ /* 0x000fe20000000400 */
        /* <DEDUP_REMOVED lines=18> */
[----:B------:R-:W1:Y:S01]  /*47c0*/  LDCU.128 UR12, c[0x0][0x420] ;  /* 0x00008400ff0c77ac */ /* 0x000e620008000c00 */
        /* <DEDUP_REMOVED lines=9> */
[----:B------:R-:W-:-:S02]  /*4860*/  PRMT R42, RZ, 0x7610, R42 ;  /* 0x00007610ff2a7816 */ /* 0x000fc4000000002a */
[----:B------:R-:W-:Y:S01]  /*4870*/  PRMT R35, RZ, 0x7610, R35 ;  /* 0x00007610ff237816 */ /* 0x000fe20000000023 */
[----:B-1----:R-:W-:Y:S01]  /*4880*/  UIMAD.WIDE.U32 UR36, UR34, UR12, UR8 ;  /* 0x0000000c222472a5 */ /* 0x002fe2000f8e0008 */
[----:B------:R-:W-:Y:S02]  /*4890*/  PRMT R44, RZ, 0x7610, R44 ;  /* 0x00007610ff2c7816 */ /* 0x000fe4000000002c */
[----:B------:R-:W-:Y:S01]  /*48a0*/  ISETP.NE.AND P6, PT, R71, RZ, PT ;  /* 0x000000ff4700720c */ /* 0x000fe20003fc5270 */
        /* <DEDUP_REMOVED lines=11> */
[----:B0-----:R-:W-:Y:S01]  /*4960*/  HADD2.F32 R50, -RZ, R50.H0_H0 ;  /* 0x20000032ff327230 */ /* 0x001fe20000004100 */
[----:B------:R-:W-:Y:S01]  /*4970*/  IADD3 R3, P5, PT, R21, UR12, RZ ;  /* 0x0000000c15037c10 */ /* 0x000fe2000ffbe0ff */
[----:B------:R-:W0:Y:S03]  /*4980*/  LDCU.64 UR12, c[0x0][0x488] ;  /* 0x00009100ff0c77ac */ /* 0x000e260008000a00 */
[----:B------:R-:W-:Y:S01]  /*4990*/  IADD3.X R4, PT, PT, RZ, UR15, RZ, P5, !PT ;  /* 0x0000000fff047c10 */ /* 0x000fe2000affe4ff */
[----:B--2---:R-:W-:Y:S01]  /*49a0*/  HADD2.F32 R58, -RZ, R58.H0_H0 ;  /* 0x2000003aff3a7230 */ /* 0x004fe20000004100 */
[----:B------:R-:W1:Y:S01]  /*49b0*/  LDCU.64 UR14, c[0x0][0x508] ;  /* 0x0000a100ff0e77ac */ /* 0x000e620008000a00 */
[----:B----4-:R-:W-:-:S02]  /*49c0*/  HADD2.F32 R64, -RZ, R64.H0_H0 ;  /* 0x20000040ff407230 */ /* 0x010fc40000004100 */
[----:B-----5:R-:W-:Y:S01]  /*49d0*/  HADD2.F32 R68, -RZ, R68.H0_H0 ;  /* 0x20000044ff447230 */ /* 0x020fe20000004100 */
        /* <DEDUP_REMOVED lines=77> */
[----:B------:R-:W4:Y:S04]  /*4eb0*/  LDS.U16 R31, [R190+0x8] ;  /* 0x00000800be1f7984 */ /* 0x000f280000000400 */
[----:B------:R-:W-:Y:S04]  /*4ec0*/  LDS.U16 R33, [R190+0xa] ;  /* 0x00000a00be217984 */ /* 0x000fe80000000400 */
[----:B------:R-:W-:Y:S04]  /*4ed0*/  LDS.U16 R35, [R190+0xc] ;  /* 0x00000c00be237984 */ /* 0x000fe80000000400 */
[----:B------:R-:W-:Y:S04]  /*4ee0*/  LDS.U16 R37, [R190+0xe] ;  /* 0x00000e00be257984 */ /* 0x000fe80000000400 */
[----:B------:R-:W5:Y:S04]  /*4ef0*/  LDS.U16 R38, [R190+0x10] ;  /* 0x00001000be267984 */ /* 0x000f680000000400 */
[----:B------:R-:W1:Y:S04]  /*4f00*/  LDS.U16 R39, [R190+0x12] ;  /* 0x00001200be277984 */ /* 0x000e680000000400 */
[----:B------:R-:W-:Y:S04]  /*4f10*/  LDS.U16 R40, [R190+0x14] ;  /* 0x00001400be287984 */ /* 0x000fe80000000400 */
[----:B------:R-:W1:Y:S04]  /*4f20*/  LDS.U16 R41, [R190+0x16] ;  /* 0x00001600be297984 */ /* 0x000e680000000400 */
[----:B------:R-:W1:Y:S04]  /*4f30*/  LDS.U16 R42, [R190+0x18] ;  /* 0x00001800be2a7984 */ /* 0x000e680000000400 */
[----:B------:R-:W-:Y:S04]  /*4f40*/  LDS.U16 R44, [R190+0x1a] ;  /* 0x00001a00be2c7984 */ /* 0x000fe80000000400 */
[----:B------:R-:W-:Y:S04]  /*4f50*/  LDS.U16 R45, [R190+0x1c] ;  /* 0x00001c00be2d7984 */ /* 0x000fe80000000400 */
[----:B------:R-:W1:Y:S01]  /*4f60*/  LDS.U16 R46, [R190+0x1e] ;  /* 0x00001e00be2e7984 */ /* 0x000e620000000400 */
[----:B------:R-:W-:Y:S06]  /*4f70*/  BAR.SYNC.DEFER_BLOCKING 0x0 ;  /* 0x0000000000007b1d */ /* 0x000fec0000010000 */
[----:B------:R-:W5:Y:S01]  /*4f80*/  @!P5 LDG.E.U16 R43, desc[UR32][R2.64] ;  /* 0x00000020022bd981 */ /* 0x000f62000c1e1500 */
[----:B------:R-:W-:-:S02]  /*4f90*/  ISETP.NE.AND P5, PT, R47, RZ, PT ;  /* 0x000000ff2f00720c */ /* 0x000fc40003fa5270 */
[----:B------:R-:W-:-:S11]  /*4fa0*/  PRMT R47, RZ, 0x7610, R47 ;  /* 0x00007610ff2f7816 */ /* 0x000fd6000000002f */
[----:B------:R-:W5:Y:S01]  /*4fb0*/  @!P5 LDG.E.U16 R47, desc[UR32][R2.64+0x40] ;  /* 0x00004020022fd981 */ /* 0x000f62000c1e1500 */
[----:B------:R-:W-:Y:S02]  /*4fc0*/  ISETP.NE.AND P5, PT, R49, RZ, PT ;  /* 0x000000ff3100720c */ /* 0x000fe40003fa5270 */
[----:B------:R-:W-:Y:S02]  /*4fd0*/  PRMT R49, RZ, 0x7610, R49 ;  /* 0x00007610ff317816 */ /* 0x000fe40000000031 */
[----:B0-----:R-:W-:-:S09]  /*4fe0*/  PRMT R48, RZ, 0x7610, R48 ;  /* 0x00007610ff307816 */ /* 0x001fd20000000030 */
        /* <DEDUP_REMOVED lines=17> */
[----:B------:R-:W-:Y:S02]  /*5100*/  PRMT R60, RZ, 0x7610, R60 ;  /* 0x00007610ff3c7816 */ /* 0x000fe4000000003c */
[----:B------:R-:W-:Y:S02]  /*5110*/  PRMT R59, RZ, 0x7610, R59 ;  /* 0x00007610ff3b7816 */ /* 0x000fe4000000003b */
[----:B------:R-:W-:Y:S02]  /*5120*/  PRMT R62, RZ, 0x7610, R62 ;  /* 0x00007610ff3e7816 */ /* 0x000fe4000000003e */
[----:B------:R-:W-:Y:S01]  /*5130*/  PRMT R61, RZ, 0x7610, R61 ;  /* 0x00007610ff3d7816 */ /* 0x000fe2000000003d */
[----:B------:R-:W3:Y:S04]  /*5140*/  @!P6 LDG.E.U16 R60, desc[UR32][R2.64+0x280] ;  /* 0x00028020023ce981 */ /* 0x000ee8000c1e1500 */
[----:B------:R-:W3:Y:S01]  /*5150*/  @!P5 LDG.E.U16 R56, desc[UR32][R2.64+0x200] ;  /* 0x000200200238d981 */ /* 0x000ee2000c1e1500 */
        /* <DEDUP_REMOVED lines=8> */
[----:B------:R0:W3:Y:S01]  /*51e0*/  @!P4 LDG.E.U16 R72, desc[UR32][R2.64+0x3c0] ;  /* 0x0003c0200248c981 */ /* 0x0000e2000c1e1500 */
[----:B----4-:R-:W-:-:S02]  /*51f0*/  HADD2.F32 R31, -RZ, R31.H0_H0 ;  /* 0x2000001fff1f7230 */ /* 0x010fc40000004100 */
[----:B-----5:R-:W-:Y:S02]  /*5200*/  HADD2.F32 R38, -RZ, R38.H0_H0 ;  /* 0x20000026ff267230 */ /* 0x020fe40000004100 */
[----:B------:R-:W-:Y:S02]  /*5210*/  HADD2.F32 R33, -RZ, R33.H0_H0 ;  /* 0x20000021ff217230 */ /* 0x000fe40000004100 */
[----:B------:R-:W-:Y:S02]  /*5220*/  HADD2.F32 R27, -RZ, R27.H0_H0 ;  /* 0x2000001bff1b7230 */ /* 0x000fe40000004100 */
[----:B-1----:R-:W-:Y:S02]  /*5230*/  HADD2.F32 R39, -RZ, R39.H0_H0 ;  /* 0x20000027ff277230 */ /* 0x002fe40000004100 */
[----:B------:R-:W-:Y:S02]  /*5240*/  HADD2.F32 R28, -RZ, R28.H0_H0 ;  /* 0x2000001cff1c7230 */ /* 0x000fe40000004100 */
[----:B------:R-:W-:-:S03]  /*5250*/  FMUL.FTZ R63, R27, -1.4426950216293334961 ;  /* 0xbfb8aa3b1b3f7820 */ /* 0x000fc60000410000 */
[----:B------:R-:W-:-:S03]  /*5260*/  FMUL.FTZ R65, R28, -1.4426950216293334961 ;  /* 0xbfb8aa3b1c417820 */ /* 0x000fc60000410000 */
[----:B------:R-:W1:Y:S01]  /*5270*/  MUFU.EX2 R63, R63 ;  /* 0x0000003f003f7308 */ /* 0x000e620000000800 */
[----:B------:R-:W-:-:S03]  /*5280*/  HADD2.F32 R37, -RZ, R37.H0_H0 ;  /* 0x20000025ff257230 */ /* 0x000fc60000004100 */
[----:B------:R-:W-:Y:S01]  /*5290*/  MUFU.EX2 R65, R65 ;  /* 0x0000004100417308 */ /* 0x000fe20000000800 */
[----:B------:R-:W-:Y:S02]  /*52a0*/  HADD2.F32 R41, -RZ, R41.H0_H0 ;  /* 0x20000029ff297230 */ /* 0x000fe40000004100 */
[----:B------:R-:W-:Y:S02]  /*52b0*/  HADD2.F32 R29, -RZ, R29.H0_H0 ;  /* 0x2000001dff1d7230 */ /* 0x000fe40000004100 */
[----:B------:R-:W-:Y:S02]  /*52c0*/  HADD2.F32 R30, -RZ, R30.H0_H0 ;  /* 0x2000001eff1e7230 */ /* 0x000fe40000004100 */
[----:B------:R-:W-:Y:S02]  /*52d0*/  HADD2.F32 R35, -RZ, R35.H0_H0 ;  /* 0x20000023ff237230 */ /* 0x000fe40000004100 */
[----:B0-----:R-:W-:Y:S01]  /*52e0*/  FMUL.FTZ R2, R29, -1.4426950216293334961 ;  /* 0xbfb8aa3b1d027820 */ /* 0x001fe20000410000 */
[----:B------:R-:W-:-:S02]  /*52f0*/  HADD2.F32 R40, -RZ, R40.H0_H0 ;  /* 0x20000028ff287230 */ /* 0x000fc40000004100 */
[----:B------:R-:W-:-:S03]  /*5300*/  FMUL.FTZ R3, R30, -1.4426950216293334961 ;  /* 0xbfb8aa3b1e037820 */ /* 0x000fc60000410000 */
[----:B------:R-:W0:Y:S04]  /*5310*/  MUFU.EX2 R2, R2 ;  /* 0x0000000200027308 */ /* 0x000e280000000800 */
[----:B------:R-:W-:Y:S01]  /*5320*/  MUFU.EX2 R3, R3 ;  /* 0x0000000300037308 */ /* 0x000fe20000000800 */
[----:B------:R-:W-:Y:S02]  /*5330*/  HADD2.F32 R42, -RZ, R42.H0_H0 ;  /* 0x2000002aff2a7230 */ /* 0x000fe40000004100 */
[----:B------:R-:W-:Y:S02]  /*5340*/  HADD2.F32 R46, -RZ, R46.H0_H0 ;  /* 0x2000002eff2e7230 */ /* 0x000fe40000004100 */
[----:B------:R-:W-:Y:S02]  /*5350*/  HADD2.F32 R45, -RZ, R45.H0_H0 ;  /* 0x2000002dff2d7230 */ /* 0x000fe40000004100 */
[----:B------:R-:W-:-:S02]  /*5360*/  HADD2.F32 R44, -RZ, R44.H0_H0 ;  /* 0x2000002cff2c7230 */ /* 0x000fc40000004100 */
[----:B------:R-:W-:Y:S01]  /*5370*/  HADD2.F32 R53, -RZ, R53.H0_H0 ;  /* 0x20000035ff357230 */ /* 0x000fe20000004100 */
[----:B------:R4:W-:Y:S04]  /*5380*/  STS.U16 [R102], R43 ;  /* 0x0000002b66007388 */ /* 0x0009e80000000400 */
[----:B------:R5:W-:Y:S01]  /*5390*/  STS.U16 [R100+0x40], R47 ;  /* 0x0000402f64007388 */ /* 0x000be20000000400 */
[----:B----4-:R-:W-:-:S04]  /*53a0*/  FMUL.FTZ R43, R31, -1.4426950216293334961 ;  /* 0xbfb8aa3b1f2b7820 */ /* 0x010fc80000410000 */
[----:B------:R4:W-:Y:S01]  /*53b0*/  MUFU.EX2 R67, R43 ;  /* 0x0000002b00437308 */ /* 0x0009e20000000800 */
[----:B------:R-:W-:Y:S01]  /*53c0*/  STS.U16 [R250+0x80], R49 ;  /* 0x00008031fa007388 */ /* 0x000fe20000000400 */
[----:B----4-:R-:W-:Y:S01]  /*53d0*/  FMUL.FTZ R43, R38, -1.4426950216293334961 ;  /* 0xbfb8aa3b262b7820 */ /* 0x010fe20000410000 */
[----:B-----5:R-:W-:Y:S02]  /*53e0*/  FMUL.FTZ R47, R33, -1.4426950216293334961 ;  /* 0xbfb8aa3b212f7820 */ /* 0x020fe40000410000 */
[----:B--2---:R-:W-:Y:S01]  /*53f0*/  STS.U16 [R249+0xc0], R48 ;  /* 0x0000c030f9007388 */ /* 0x004fe20000000400 */
[----:B------:R-:W-:Y:S03]  /*5400*/  MUFU.EX2 R73, R43 ;  /* 0x0000002b00497308 */ /* 0x000fe60000000800 */
[----:B------:R-:W-:Y:S04]  /*5410*/  STS.U16 [R241+0x100], R52 ;  /* 0x00010034f1007388 */ /* 0x000fe80000000400 */
[----:B---3--:R-:W-:Y:S04]  /*5420*/  STS.U16 [R240+0x140], R51 ;  /* 0x00014033f0007388 */ /* 0x008fe80000000400 */
[----:B------:R-:W-:Y:S04]  /*5430*/  STS.U16 [R239+0x180], R54 ;  /* 0x00018036ef007388 */ /* 0x000fe80000000400 */
[----:B------:R2:W-:Y:S04]  /*5440*/  STS.U16 [R238+0x1c0], R55 ;  /* 0x0001c037ee007388 */ /* 0x0005e80000000400 */
[----:B------:R-:W-:Y:S01]  /*5450*/  STS.U16 [R237+0x200], R56 ;  /* 0x00020038ed007388 */ /* 0x000fe20000000400 */
[----:B--2---:R2:W3:Y:S03]  /*5460*/  MUFU.EX2 R55, R47 ;  /* 0x0000002f00377308 */ /* 0x0044e60000000800 */
[----:B------:R-:W-:Y:S04]  /*5470*/  STS.U16 [R236+0x240], R57 ;  /* 0x00024039ec007388 */ /* 0x000fe80000000400 */
[----:B------:R3:W-:Y:S04]  /*5480*/  STS.U16 [R235+0x280], R60 ;  /* 0x0002803ceb007388 */ /* 0x0007e80000000400 */
[----:B------:R4:W-:Y:S04]  /*5490*/  STS.U16 [R234+0x2c0], R59 ;  /* 0x0002c03bea007388 */ /* 0x0009e80000000400 */
[----:B------:R-:W-:Y:S04]  /*54a0*/  STS.U16 [R233+0x300], R62 ;  /* 0x0003003ee9007388 */ /* 0x000fe80000000400 */
[----:B------:R-:W-:Y:S01]  /*54b0*/  STS.U16 [R232+0x340], R61 ;  /* 0x0003403de8007388 */ /* 0x000fe20000000400 */
[----:B--2---:R-:W-:-:S03]  /*54c0*/  FMUL.FTZ R47, R39, -1.4426950216293334961 ;  /* 0xbfb8aa3b272f7820 */ /* 0x004fc60000410000 */
[----:B------:R-:W-:Y:S04]  /*54d0*/  STS.U16 [R231+0x380], R70 ;  /* 0x00038046e7007388 */ /* 0x000fe80000000400 */
[----:B------:R-:W-:Y:S01]  /*54e0*/  STS.U16 [R191+0x3c0], R72 ;  /* 0x0003c048bf007388 */ /* 0x000fe20000000400 */
[----:B------:R-:W-:-:S03]  /*54f0*/  NOP ;  /* 0x0000000000007918 */ /* 0x000fc60000000000 */
[----:B------:R-:W2:Y:S01]  /*5500*/  LDS.U16 R43, [R190] ;  /* 0x00000000be2b7984 */ /* 0x000ea20000000400 */
[----:B------:R5:W-:Y:S01]  /*5510*/  MUFU.EX2 R75, R47 ;  /* 0x0000002f004b7308 */ /* 0x000be20000000800 */
[----:B------:R-:W-:Y:S01]  /*5520*/  FMUL.FTZ R49, R37, -1.4426950216293334961 ;  /* 0xbfb8aa3b25317820 */ /* 0x000fe20000410000 */
[----:B-1----:R-:W-:Y:S01]  /*5530*/  FADD.FTZ R52, R63, 1 ;  /* 0x3f8000003f347421 */ /* 0x002fe20000010000 */
[----:B------:R-:W-:Y:S01]  /*5540*/  FMUL.FTZ R48, R35, -1.4426950216293334961 ;  /* 0xbfb8aa3b23307820 */ /* 0x000fe20000410000 */
[----:B------:R-:W-:Y:S01]  /*5550*/  FMUL.FTZ R51, R42, -1.4426950216293334961 ;  /* 0xbfb8aa3b2a337820 */ /* 0x000fe20000410000 */
[----:B0-----:R-:W-:Y:S01]  /*5560*/  FADD.FTZ R54, R2, 1 ;  /* 0x3f80000002367421 */ /* 0x001fe20000010000 */
[----:B---3--:R-:W-:Y:S01]  /*5570*/  FADD.FTZ R60, R55, 1 ;  /* 0x3f800000373c7421 */ /* 0x008fe20000010000 */
[----:B----4-:R-:W-:Y:S01]  /*5580*/  FMUL.FTZ R59, R46, -1.4426950216293334961 ;  /* 0xbfb8aa3b2e3b7820 */ /* 0x010fe20000410000 */
[----:B------:R-:W-:Y:S01]  /*5590*/  FMUL.FTZ R57, R45, -1.4426950216293334961 ;  /* 0xbfb8aa3b2d397820 */ /* 0x000fe20000410000 */
[----:B-----5:R-:W0:Y:S01]  /*55a0*/  LDS.U16 R47, [R190+0x2] ;  /* 0x00000200be2f7984 */ /* 0x020e220000000400 */
[----:B------:R1:W-:Y:S03]  /*55b0*/  MUFU.EX2 R71, R49 ;  /* 0x0000003100477308 */ /* 0x0003e60000000800 */
[----:B------:R-:W-:Y:S01]  /*55c0*/  LDS.U16 R55, [R190+0x6] ;  /* 0x00000600be377984 */ /* 0x000fe20000000400 */
[----:B------:R-:W3:Y:S01]  /*55d0*/  MUFU.RCP R52, R52 ;  /* 0x0000003400347308 */ /* 0x000ee20000001000 */
[----:B------:R-:W-:-:S02]  /*55e0*/  FMUL.FTZ R56, R44, -1.4426950216293334961 ;  /* 0xbfb8aa3b2c387820 */ /* 0x000fc40000410000 */
[----:B------:R-:W-:Y:S01]  /*55f0*/  LDS.U16 R81, [R190+0x14] ;  /* 0x00001400be517984 */ /* 0x000fe20000000400 */
[----:B-1----:R-:W-:Y:S01]  /*5600*/  FMUL.FTZ R49, R41, -1.4426950216293334961 ;  /* 0xbfb8aa3b29317820 */ /* 0x002fe20000410000 */
[----:B------:R-:W-:Y:S02]  /*5610*/  HADD2.F32 R66, -RZ, R66.H0_H0 ;  /* 0x20000042ff427230 */ /* 0x000fe40000004100 */
[----:B------:R-:W-:Y:S01]  /*5620*/  LDS.U16 R82, [R190+0x18] ;  /* 0x00001800be527984 */ /* 0x000fe20000000400 */
[----:B------:R1:W-:Y:S03]  /*5630*/  MUFU.EX2 R77, R49 ;  /* 0x00000031004d7308 */ /* 0x0003e60000000800 */
[----:B------:R-:W-:Y:S01]  /*5640*/  LDS.U16 R84, [R190+0x1c] ;  /* 0x00001c00be547984 */ /* 0x000fe20000000400 */
[----:B------:R4:W5:Y:S03]  /*5650*/  MUFU.EX2 R69, R48 ;  /* 0x0000003000457308 */ /* 0x0009660000000800 */
[----:B------:R-:W-:Y:S01]  /*5660*/  LDS.U16 R85, [R190+0x1e] ;  /* 0x00001e00be557984 */ /* 0x000fe20000000400 */
[----:B-1----:R-:W-:Y:S01]  /*5670*/  FADD.FTZ R49, R65, 1 ;  /* 0x3f80000041317421 */ /* 0x002fe20000010000 */
[----:B----4-:R-:W-:-:S05]  /*5680*/  FMUL.FTZ R48, R40, -1.4426950216293334961 ;  /* 0xbfb8aa3b28307820 */ /* 0x010fca0000410000 */
[----:B------:R-:W1:Y:S01]  /*5690*/  MUFU.RCP R49, R49 ;  /* 0x0000003100317308 */ /* 0x000e620000001000 */
[----:B--2---:R-:W-:-:S07]  /*56a0*/  HADD2.F32 R43, -RZ, R43.H0_H0 ;  /* 0x2000002bff2b7230 */ /* 0x004fce0000004100 */
[----:B------:R2:W-:Y:S02]  /*56b0*/  MUFU.EX2 R76, R48 ;  /* 0x00000030004c7308 */ /* 0x0005e40000000800 */
[----:B--2---:R-:W2:Y:S02]  /*56c0*/  LDS.U16 R48, [R190+0x4] ;  /* 0x00000400be307984 */ /* 0x004ea40000000400 */
[----:B------:R4:W5:Y:S01]  /*56d0*/  MUFU.EX2 R79, R51 ;  /* 0x00000033004f7308 */ /* 0x0009620000000800 */
[----:B---3--:R-:W-:Y:S01]  /*56e0*/  FADD.FTZ R2, -R52, 1 ;  /* 0x3f80000034027421 */ /* 0x008fe20000010100 */
[----:B0-----:R-:W-:Y:S02]  /*56f0*/  HADD2.F32 R47, -RZ, R47.H0_H0 ;  /* 0x2000002fff2f7230 */ /* 0x001fe40000004100 */
[----:B------:R0:W-:Y:S01]  /*5700*/  MUFU.EX2 R94, R59 ;  /* 0x0000003b005e7308 */ /* 0x0001e20000000800 */
[----:B------:R-:W-:Y:S01]  /*5710*/  FFMA.FTZ R61, R27, R2, 1 ;  /* 0x3f8000001b3d7423 */ /* 0x000fe20000010002 */
[----:B----4-:R-:W-:Y:S01]  /*5720*/  FADD.FTZ R51, R3, 1 ;  /* 0x3f80000003337421 */ /* 0x010fe20000010000 */
[----:B------:R-:W-:Y:S01]  /*5730*/  FMUL.FTZ R3, R50, R43 ;  /* 0x0000002b32037220 */ /* 0x000fe20000410000 */
[----:B------:R-:W-:Y:S01]  /*5740*/  FMUL.FTZ R72, R58, R47 ;  /* 0x0000002f3a487220 */ /* 0x000fe20000410000 */
[----:B0-----:R-:W0:Y:S02]  /*5750*/  LDS.U16 R59, [R190+0xa] ;  /* 0x00000a00be3b7984 */ /* 0x001e240000000400 */
[----:B------:R-:W-:Y:S01]  /*5760*/  FMUL.FTZ R2, R52, R3 ;  /* 0x0000000334027220 */ /* 0x000fe20000410000 */
[C---:B-1----:R-:W-:Y:S01]  /*5770*/  FADD.FTZ R3, -R49.reuse, 1 ;  /* 0x3f80000031037421 */ /* 0x042fe20000010100 */
[----:B------:R-:W-:-:S03]  /*5780*/  FMUL.FTZ R72, R49, R72 ;  /* 0x0000004831487220 */ /* 0x000fc60000410000 */
[----:B------:R-:W-:Y:S01]  /*5790*/  FFMA.FTZ R3, R28, R3, 1 ;  /* 0x3f8000001c037423 */ /* 0x000fe20000010003 */
[----:B------:R-:W1:Y:S03]  /*57a0*/  MUFU.RCP R54, R54 ;  /* 0x0000003600367308 */ /* 0x000e660000001000 */
[----:B------:R-:W-:Y:S02]  /*57b0*/  FMUL.FTZ R87, R72, R3 ;  /* 0x0000000348577220 */ /* 0x000fe40000410000 */
[----:B------:R-:W3:Y:S03]  /*57c0*/  LDS.U16 R3, [R190+0xc] ;  /* 0x00000c00be037984 */ /* 0x000ee60000000400 */
[----:B------:R4:W-:Y:S02]  /*57d0*/  MUFU.EX2 R83, R57 ;  /* 0x0000003900537308 */ /* 0x0009e40000000800 */
[----:B----4-:R-:W4:Y:S02]  /*57e0*/  LDS.U16 R57, [R190+0x8] ;  /* 0x00000800be397984 */ /* 0x010f240000000400 */
[----:B------:R-:W5:Y:S01]  /*57f0*/  MUFU.RCP R51, R51 ;  /* 0x0000003300337308 */ /* 0x000f620000001000 */
[----:B--2---:R-:W-:-:S02]  /*5800*/  HADD2.F32 R48, -RZ, R48.H0_H0 ;  /* 0x20000030ff307230 */ /* 0x004fc40000004100 */
[----:B------:R-:W-:Y:S01]  /*5810*/  FMUL.FTZ R2, R2, R61 ;  /* 0x0000003d02027220 */ /* 0x000fe20000410000 */
[----:B-1----:R-:W-:-:S04]  /*5820*/  FADD.FTZ R74, -R54, 1 ;  /* 0x3f800000364a7421 */ /* 0x002fc80000010100 */
[----:B------:R1:W2:Y:S01]  /*5830*/  MUFU.EX2 R80, R56 ;  /* 0x0000003800507308 */ /* 0x0002a20000000800 */
[----:B------:R-:W-:-:S03]  /*5840*/  FMUL.FTZ R61, R53, R48 ;  /* 0x00000030353d7220 */ /* 0x000fc60000410000 */
[----:B------:R-:W2:Y:S01]  /*5850*/  MUFU.RCP R60, R60 ;  /* 0x0000003c003c7308 */ /* 0x000ea20000001000 */
[----:B-1----:R-:W-:Y:S02]  /*5860*/  FADD.FTZ R56, R67, 1 ;  /* 0x3f80000043387421 */ /* 0x002fe40000010000 */
[----:B------:R-:W1:Y:S01]  /*5870*/  LDS.U16 R67, [R190+0xe] ;  /* 0x00000e00be437984 */ /* 0x000e620000000400 */
[----:B------:R-:W-:Y:S01]  /*5880*/  FADD.FTZ R65, R73, 1 ;  /* 0x3f80000049417421 */ /* 0x000fe20000010000 */
[----:B------:R-:W-:Y:S01]  /*5890*/  FFMA.FTZ R74, R29, R74, 1 ;  /* 0x3f8000001d4a7423 */ /* 0x000fe2000001004a */
[----:B------:R-:W-:Y:S01]  /*58a0*/  FMUL.FTZ R63, R54, R61 ;  /* 0x0000003d363f7220 */ /* 0x000fe20000410000 */
[----:B------:R-:W-:Y:S01]  /*58b0*/  HADD2.F32 R55, -RZ, R55.H0_H0 ;  /* 0x20000037ff377230 */ /* 0x000fe20000004100 */
[----:B------:R-:W1:Y:S02]  /*58c0*/  LDS.U16 R73, [R190+0x10] ;  /* 0x00001000be497984 */ /* 0x000e640000000400 */
[----:B------:R-:W-:Y:S01]  /*58d0*/  FMUL.FTZ R86, R63, R74 ;  /* 0x0000004a3f567220 */ /* 0x000fe20000410000 */
[C---:B-----5:R-:W-:Y:S01]  /*58e0*/  FADD.FTZ R63, -R51.reuse, 1 ;  /* 0x3f800000333f7421 */ /* 0x060fe20000010100 */
[----:B------:R-:W-:Y:S01]  /*58f0*/  FMUL.FTZ R74, R64, R55 ;  /* 0x00000037404a7220 */ /* 0x000fe20000410000 */
[----:B0-----:R-:W-:Y:S01]  /*5900*/  HADD2.F32 R59, -RZ, R59.H0_H0 ;  /* 0x2000003bff3b7230 */ /* 0x001fe20000004100 */
[----:B------:R-:W0:Y:S01]  /*5910*/  MUFU.RCP R56, R56 ;  /* 0x0000003800387308 */ /* 0x000e220000001000 */
[----:B------:R-:W-:Y:S01]  /*5920*/  FFMA.FTZ R63, R30, R63, 1 ;  /* 0x3f8000001e3f7423 */ /* 0x000fe2000001003f */
[----:B------:R-:W-:Y:S01]  /*5930*/  FMUL.FTZ R74, R51, R74 ;  /* 0x0000004a334a7220 */ /* 0x000fe20000410000 */
[----:B------:R-:W-:Y:S01]  /*5940*/  FADD.FTZ R62, R69, 1 ;  /* 0x3f800000453e7421 */ /* 0x000fe20000010000 */
[----:B--2---:R-:W-:Y:S01]  /*5950*/  FADD.FTZ R78, -R60, 1 ;  /* 0x3f8000003c4e7421 */ /* 0x004fe20000010100 */
[----:B------:R-:W-:Y:S01]  /*5960*/  FMUL.FTZ R69, R68, R59 ;  /* 0x0000003b44457220 */ /* 0x000fe20000410000 */
[----:B------:R-:W-:Y:S01]  /*5970*/  FMUL.FTZ R89, R74, R63 ;  /* 0x0000003f4a597220 */ /* 0x000fe20000410000 */
[----:B------:R-:W-:Y:S01]  /*5980*/  FADD.FTZ R70, R71, 1 ;  /* 0x3f80000047467421 */ /* 0x000fe20000010000 */
[----:B------:R-:W-:-:S02]  /*5990*/  HADD2.F32 R63, -RZ, R36.H0_H0 ;  /* 0x20000024ff3f7230 */ /* 0x000fc40000004100 */
[----:B------:R-:W-:Y:S01]  /*59a0*/  FFMA.FTZ R78, R33, R78, 1 ;  /* 0x3f800000214e7423 */ /* 0x000fe2000001004e */
[----:B------:R-:W-:Y:S01]  /*59b0*/  FMUL.FTZ R71, R60, R69 ;  /* 0x000000453c477220 */ /* 0x000fe20000410000 */
[----:B------:R-:W-:Y:S02]  /*59c0*/  HADD2.F32 R36, -RZ, R32.H0_H0 ;  /* 0x20000020ff247230 */ /* 0x000fe40000004100 */
[----:B---3--:R-:W-:Y:S02]  /*59d0*/  HADD2.F32 R32, -RZ, R3.H0_H0 ;  /* 0x20000003ff207230 */ /* 0x008fe40000004100 */
[----:B------:R-:W2:Y:S01]  /*59e0*/  LDS.U16 R3, [R190+0x16] ;  /* 0x00001600be037984 */ /* 0x000ea20000000400 */
[----:B------:R-:W3:Y:S01]  /*59f0*/  MUFU.RCP R62, R62 ;  /* 0x0000003e003e7308 */ /* 0x000ee20000001000 */
[----:B------:R-:W-:Y:S01]  /*5a00*/  FMUL.FTZ R91, R71, R78 ;  /* 0x0000004e475b7220 */ /* 0x000fe20000410000 */
[----:B----4-:R-:W-:Y:S02]  /*5a10*/  HADD2.F32 R57, -RZ, R57.H0_H0 ;  /* 0x20000039ff397230 */ /* 0x010fe40000004100 */
[----:B------:R-:W-:-:S02]  /*5a20*/  FADD.FTZ R71, R79, 1 ;  /* 0x3f8000004f477421 */ /* 0x000fc40000010000 */
[----:B------:R-:W4:Y:S01]  /*5a30*/  LDS.U16 R79, [R190+0x12] ;  /* 0x00001200be4f7984 */ /* 0x000f220000000400 */
[----:B------:R-:W-:Y:S01]  /*5a40*/  FADD.FTZ R72, R75, 1 ;  /* 0x3f8000004b487421 */ /* 0x000fe20000010000 */
[----:B------:R-:W-:Y:S01]  /*5a50*/  FADD.FTZ R75, R76, 1 ;  /* 0x3f8000004c4b7421 */ /* 0x000fe20000010000 */
[----:B------:R-:W5:Y:S01]  /*5a60*/  MUFU.RCP R70, R70 ;  /* 0x0000004600467308 */ /* 0x000f620000001000 */
[----:B0-----:R-:W-:Y:S01]  /*5a70*/  FADD.FTZ R76, -R56, 1 ;  /* 0x3f800000384c7421 */ /* 0x001fe20000010100 */
[----:B------:R-:W-:-:S06]  /*5a80*/  FADD.FTZ R92, R80, 1 ;  /* 0x3f800000505c7421 */ /* 0x000fcc0000010000 */
[----:B------:R0:W2:Y:S01]  /*5a90*/  MUFU.RCP R61, R65 ;  /* 0x00000041003d7308 */ /* 0x0000a20000001000 */
[----:B------:R-:W-:Y:S01]  /*5aa0*/  FFMA.FTZ R76, R31, R76, 1 ;  /* 0x3f8000001f4c7423 */ /* 0x000fe2000001004c */
[----:B------:R-:W-:Y:S01]  /*5ab0*/  FADD.FTZ R80, R83, 1 ;  /* 0x3f80000053507421 */ /* 0x000fe20000010000 */
[----:B------:R-:W-:Y:S01]  /*5ac0*/  FADD.FTZ R74, R77, 1 ;  /* 0x3f8000004d4a7421 */ /* 0x000fe20000010000 */
[----:B------:R-:W4:Y:S01]  /*5ad0*/  LDS.U16 R83, [R190+0x1a] ;  /* 0x00001a00be537984 */ /* 0x000f220000000400 */
[----:B0-----:R-:W-:-:S04]  /*5ae0*/  FMUL.FTZ R65, R66, R57 ;  /* 0x0000003942417220 */ /* 0x001fc80000410000 */
[----:B------:R-:W-:Y:S01]  /*5af0*/  FMUL.FTZ R65, R56, R65 ;  /* 0x0000004138417220 */ /* 0x000fe20000410000 */
[----:B------:R-:W0:Y:S03]  /*5b00*/  MUFU.RCP R72, R72 ;  /* 0x0000004800487308 */ /* 0x000e260000001000 */
[----:B------:R-:W-:Y:S01]  /*5b10*/  FMUL.FTZ R88, R65, R76 ;  /* 0x0000004c41587220 */ /* 0x000fe20000410000 */
[----:B------:R-:W-:Y:S02]  /*5b20*/  HADD2.F32 R65, -RZ, R34.H0_H0 ;  /* 0x20000022ff417230 */ /* 0x000fe40000004100 */
[----:B-1----:R-:W-:Y:S02]  /*5b30*/  HADD2.F32 R34, -RZ, R67.H0_H0 ;  /* 0x20000043ff227230 */ /* 0x002fe40000004100 */
[----:B------:R-:W-:Y:S01]  /*5b40*/  FMUL.FTZ R67, R63, R32 ;  /* 0x000000203f437220 */ /* 0x000fe20000410000 */
[----:B---3--:R-:W-:Y:S01]  /*5b50*/  FADD.FTZ R76, -R62, 1 ;  /* 0x3f8000003e4c7421 */ /* 0x008fe20000010100 */
[----:B------:R1:W-:Y:S01]  /*5b60*/  MUFU.RCP R69, R75 ;  /* 0x0000004b00457308 */ /* 0x0003e20000001000 */
[----:B-----5:R-:W-:Y:S01]  /*5b70*/  FADD.FTZ R78, -R70, 1 ;  /* 0x3f800000464e7421 */ /* 0x020fe20000010100 */
[----:B------:R-:W-:Y:S01]  /*5b80*/  FMUL.FTZ R77, R65, R34 ;  /* 0x00000022414d7220 */ /* 0x000fe20000410000 */
[----:B------:R-:W-:-:S05]  /*5b90*/  FFMA.FTZ R76, R35, R76, 1 ;  /* 0x3f800000234c7423 */ /* 0x000fca000001004c */
[----:B------:R-:W3:Y:S01]  /*5ba0*/  MUFU.RCP R74, R74 ;  /* 0x0000004a004a7308 */ /* 0x000ee20000001000 */
[----:B-1----:R-:W-:Y:S01]  /*5bb0*/  FMUL.FTZ R75, R62, R67 ;  /* 0x000000433e4b7220 */ /* 0x002fe20000410000 */
[----:B------:R-:W-:Y:S02]  /*5bc0*/  HADD2.F32 R67, -RZ, R73.H0_H0 ;  /* 0x20000049ff437230 */ /* 0x000fe40000004100 */
[----:B------:R-:W-:Y:S01]  /*5bd0*/  FFMA.FTZ R78, R37, R78, 1 ;  /* 0x3f800000254e7423 */ /* 0x000fe2000001004e */
[----:B------:R-:W-:Y:S01]  /*5be0*/  FMUL.FTZ R73, R70, R77 ;  /* 0x0000004d46497220 */ /* 0x000fe20000410000 */
[----:B------:R-:W-:Y:S01]  /*5bf0*/  FMUL.FTZ R90, R75, R76 ;  /* 0x0000004c4b5a7220 */ /* 0x000fe20000410000 */
[----:B--2---:R-:W-:Y:S01]  /*5c00*/  FADD.FTZ R75, -R61, 1 ;  /* 0x3f8000003d4b7421 */ /* 0x004fe20000010100 */
[----:B------:R-:W-:Y:S01]  /*5c10*/  FMUL.FTZ R76, R36, R67 ;  /* 0x00000043244c7220 */ /* 0x000fe20000410000 */
[----:B------:R-:W1:Y:S01]  /*5c20*/  MUFU.RCP R71, R71 ;  /* 0x0000004700477308 */ /* 0x000e620000001000 */
[----:B------:R-:W-:Y:S01]  /*5c30*/  FMUL.FTZ R93, R73, R78 ;  /* 0x0000004e495d7220 */ /* 0x000fe20000410000 */
[----:B------:R-:W-:Y:S01]  /*5c40*/  FFMA.FTZ R75, R38, R75, 1 ;  /* 0x3f800000264b7423 */ /* 0x000fe2000001004b */
[----:B------:R-:W-:Y:S01]  /*5c50*/  FMUL.FTZ R76, R61, R76 ;  /* 0x0000004c3d4c7220 */ /* 0x000fe20000410000 */
[----:B------:R-:W-:-:S02]  /*5c60*/  HADD2.F32 R78, -RZ, R24.H0_H0 ;  /* 0x20000018ff4e7230 */ /* 0x000fc40000004100 */
[----:B0-----:R-:W-:Y:S01]  /*5c70*/  FADD.FTZ R24, -R72, 1 ;  /* 0x3f80000048187421 */ /* 0x001fe20000010100 */
[----:B------:R-:W-:Y:S01]  /*5c80*/  FADD.FTZ R98, R94, 1 ;  /* 0x3f8000005e627421 */ /* 0x000fe20000010000 */
[----:B------:R0:W2:Y:S01]  /*5c90*/  MUFU.RCP R77, R92 ;  /* 0x0000005c004d7308 */ /* 0x0000a20000001000 */
[----:B------:R-:W-:Y:S02]  /*5ca0*/  HADD2.F32 R73, -RZ, R25.H0_H0 ;  /* 0x20000019ff497230 */ /* 0x000fe40000004100 */
[----:B------:R-:W-:Y:S01]  /*5cb0*/  FFMA.FTZ R94, R39, R24, 1 ;  /* 0x3f800000275e7423 */ /* 0x000fe20000010018 */
[----:B------:R-:W-:Y:S02]  /*5cc0*/  HADD2.F32 R24, -RZ, R81.H0_H0 ;  /* 0x20000051ff187230 */ /* 0x000fe40000004100 */
[----:B------:R-:W-:Y:S02]  /*5cd0*/  HADD2.F32 R25, -RZ, R3.H0_H0 ;  /* 0x20000003ff197230 */ /* 0x000fe40000004100 */
[----:B0-----:R-:W-:Y:S01]  /*5ce0*/  FMUL.FTZ R92, R76, R75 ;  /* 0x0000004b4c5c7220 */ /* 0x001fe20000410000 */
[----:B------:R-:W-:-:S02]  /*5cf0*/  HADD2.F32 R76, -RZ, R26.H0_H0 ;  /* 0x2000001aff4c7230 */ /* 0x000fc40000004100 */
[----:B---3--:R-:W-:Y:S01]  /*5d00*/  FADD.FTZ R26, -R74, 1 ;  /* 0x3f8000004a1a7421 */ /* 0x008fe20000010100 */
[----:B------:R-:W-:Y:S02]  /*5d10*/  HADD2.F32 R75, -RZ, R23.H0_H0 ;  /* 0x20000017ff4b7230 */ /* 0x000fe40000004100 */
[----:B------:R-:W-:Y:S01]  /*5d20*/  FADD.FTZ R23, -R69, 1 ;  /* 0x3f80000045177421 */ /* 0x000fe20000010100 */
[----:B------:R-:W0:Y:S01]  /*5d30*/  MUFU.RCP R80, R80 ;  /* 0x0000005000507308 */ /* 0x000e220000001000 */
[----:B------:R-:W-:Y:S01]  /*5d40*/  FFMA.FTZ R96, R41, R26, 1 ;  /* 0x3f80000029607423 */ /* 0x000fe2000001001a */
[----:B------:R-:W-:Y:S02]  /*5d50*/  HADD2.F32 R26, -RZ, R82.H0_H0 ;  /* 0x20000052ff1a7230 */ /* 0x000fe40000004100 */
[----:B------:R-:W-:Y:S01]  /*5d60*/  FFMA.FTZ R95, R40, R23, 1 ;  /* 0x3f800000285f7423 */ /* 0x000fe20000010017 */
[----:B----4-:R-:W-:Y:S02]  /*5d70*/  HADD2.F32 R23, -RZ, R79.H0_H0 ;  /* 0x2000004fff177230 */ /* 0x010fe40000004100 */
[----:B------:R-:W-:Y:S01]  /*5d80*/  FMUL.FTZ R82, R73, R24 ;  /* 0x0000001849527220 */ /* 0x000fe20000410000 */
[----:B------:R3:W4:Y:S01]  /*5d90*/  MUFU.RCP R101, R98 ;  /* 0x0000006200657308 */ /* 0x0007220000001000 */
[----:B------:R-:W-:-:S02]  /*5da0*/  FMUL.FTZ R79, R78, R25 ;  /* 0x000000194e4f7220 */ /* 0x000fc40000410000 */
[----:B------:R-:W-:Y:S01]  /*5db0*/  FMUL.FTZ R82, R69, R82 ;  /* 0x0000005245527220 */ /* 0x000fe20000410000 */
[----:B-1----:R-:W-:Y:S01]  /*5dc0*/  FADD.FTZ R97, -R71, 1 ;  /* 0x3f80000047617421 */ /* 0x002fe20000010100 */
[----:B------:R-:W-:Y:S01]  /*5dd0*/  FMUL.FTZ R79, R74, R79 ;  /* 0x0000004f4a4f7220 */ /* 0x000fe20000410000 */
[----:B------:R-:W-:Y:S01]  /*5de0*/  FMUL.FTZ R3, R76, R23 ;  /* 0x000000174c037220 */ /* 0x000fe20000410000 */
[----:B------:R-:W-:Y:S01]  /*5df0*/  ISETP.NE.AND P1, PT, R197, RZ, PT ;  /* 0x000000ffc500720c */ /* 0x000fe20003f25270 */
[----:B---3--:R-:W-:Y:S01]  /*5e00*/  FMUL.FTZ R98, R75, R26 ;  /* 0x0000001a4b627220 */ /* 0x008fe20000410000 */
[----:B------:R-:W-:Y:S01]  /*5e10*/  FMUL.FTZ R95, R82, R95 ;  /* 0x0000005f525f7220 */ /* 0x000fe20000410000 */
[----:B------:R-:W-:Y:S01]  /*5e20*/  FMUL.FTZ R96, R79, R96 ;  /* 0x000000604f607220 */ /* 0x000fe20000410000 */
[----:B------:R-:W-:Y:S02]  /*5e30*/  HADD2.F32 R79, -RZ, R22.H0_H0 ;  /* 0x20000016ff4f7230 */ /* 0x000fe40000004100 */
[----:B------:R-:W-:Y:S01]  /*5e40*/  FFMA.FTZ R97, R42, R97, 1 ;  /* 0x3f8000002a617423 */ /* 0x000fe20000010061 */
[----:B------:R-:W-:-:S02]  /*5e50*/  HADD2.F32 R81, -RZ, R5.H0_H0 ;  /* 0x20000005ff517230 */ /* 0x000fc40000004100 */
[----:B------:R-:W-:Y:S01]  /*5e60*/  FMUL.FTZ R3, R72, R3 ;  /* 0x0000000348037220 */ /* 0x000fe20000410000 */
[----:B------:R-:W-:Y:S02]  /*5e70*/  HADD2.F32 R82, -RZ, R4.H0_H0 ;  /* 0x20000004ff527230 */ /* 0x000fe40000004100 */
[----:B------:R-:W-:Y:S01]  /*5e80*/  FMUL.FTZ R98, R71, R98 ;  /* 0x0000006247627220 */ /* 0x000fe20000410000 */
[----:B------:R-:W-:Y:S02]  /*5e90*/  HADD2.F32 R22, -RZ, R83.H0_H0 ;  /* 0x20000053ff167230 */ /* 0x000fe40000004100 */
[----:B------:R-:W-:Y:S02]  /*5ea0*/  HADD2.F32 R4, -RZ, R84.H0_H0 ;  /* 0x20000054ff047230 */ /* 0x000fe40000004100 */
[----:B------:R-:W-:Y:S02]  /*5eb0*/  HADD2.F32 R5, -RZ, R85.H0_H0 ;  /* 0x20000055ff057230 */ /* 0x000fe40000004100 */
[----:B------:R-:W-:Y:S01]  /*5ec0*/  FMUL.FTZ R3, R3, R94 ;  /* 0x0000005e03037220 */ /* 0x000fe20000410000 */
[----:B------:R-:W-:Y:S01]  /*5ed0*/  FMUL.FTZ R97, R98, R97 ;  /* 0x0000006162617220 */ /* 0x000fe20000410000 */
[----:B--2---:R-:W-:Y:S01]  /*5ee0*/  FADD.FTZ R99, -R77, 1 ;  /* 0x3f8000004d637421 */ /* 0x004fe20000010100 */
[----:B0-----:R-:W-:Y:S01]  /*5ef0*/  FADD.FTZ R94, -R80, 1 ;  /* 0x3f800000505e7421 */ /* 0x001fe20000010100 */
[----:B----4-:R-:W-:Y:S01]  /*5f00*/  FADD.FTZ R103, -R101, 1 ;  /* 0x3f80000065677421 */ /* 0x010fe20000010100 */
        /* <DEDUP_REMOVED lines=11> */
[----:B------:R-:W-:Y:S01]  /*5fc0*/  F2FP.F16.F32.PACK_AB R90, R93, R90 ;  /* 0x0000005a5d5a723e */ /* 0x000fe200000000ff */
[----:B------:R-:W-:Y:S01]  /*5fd0*/  FMUL.FTZ R84, R84, R99 ;  /* 0x0000006354547220 */ /* 0x000fe20000410000 */
[----:B------:R-:W-:-:S03]  /*5fe0*/  FMUL.FTZ R83, R83, R94 ;  /* 0x0000005e53537220 */ /* 0x000fc60000410000 */
[----:B------:R-:W-:Y:S01]  /*5ff0*/  VOTEU.ALL UP0, P1 ;  /* 0x0000000000ff7886 */ /* 0x000fe20000800000 */
[----:B------:R-:W-:Y:S01]  /*6000*/  FMUL.FTZ R98, R98, R103 ;  /* 0x0000006762627220 */ /* 0x000fe20000410000 */
[----:B------:R-:W-:Y:S02]  /*6010*/  PRMT R85, R2, 0x7632, R85 ;  /* 0x0000763202557816 */ /* 0x000fe40000000055 */
[----:B------:R-:W-:Y:S01]  /*6020*/  F2FP.F16.F32.PACK_AB R86, R89, R86 ;  /* 0x000000565956723e */ /* 0x000fe200000000ff */
[----:B------:R-:W-:Y:S01]  /*6030*/  @!UP0 UIMAD UR12, UR20, -0x400, UR10 ;  /* 0xfffffc00140c88a4 */ /* 0x000fe2000f8e020a */
        /* <DEDUP_REMOVED lines=8> */
[----:B------:R1:W-:Y:S01]  /*60c0*/  STS.U16 [R190+0x2], R85 ;  /* 0x00000255be007388 */ /* 0x0003e20000000400 */
[----:B0-----:R-:W-:-:S03]  /*60d0*/  PRMT R2, R90, 0x7632, R2 ;  /* 0x000076325a027816 */ /* 0x001fc60000000002 */
[----:B------:R0:W-:Y:S01]  /*60e0*/  STS.U16 [R190+0x4], R86 ;  /* 0x00000456be007388 */ /* 0x0001e20000000400 */
[----:B-1----:R-:W-:-:S03]  /*60f0*/  PRMT R85, R3, 0x7632, R85 ;  /* 0x0000763203557816 */ /* 0x002fc60000000055 */
[----:B------:R1:W-:Y:S04]  /*6100*/  STS.U16 [R190+0xe], R2 ;  /* 0x00000e02be007388 */ /* 0x0003e80000000400 */
[----:B------:R2:W-:Y:S01]  /*6110*/  STS.U16 [R190+0x8], R88 ;  /* 0x00000858be007388 */ /* 0x0005e20000000400 */
[----:B0-----:R-:W-:-:S03]  /*6120*/  PRMT R86, R95, 0x7632, R86 ;  /* 0x000076325f567816 */ /* 0x001fc60000000056 */
[----:B------:R0:W-:Y:S01]  /*6130*/  STS.U16 [R190+0xc], R90 ;  /* 0x00000c5abe007388 */ /* 0x0001e20000000400 */
[----:B-1----:R-:W-:-:S03]  /*6140*/  MOV R2, UR12 ;  /* 0x0000000c00027c02 */ /* 0x002fc60008000f00 */
[----:B------:R1:W-:Y:S01]  /*6150*/  STS.U16 [R190+0x10], R3 ;  /* 0x00001003be007388 */ /* 0x0003e20000000400 */
[----:B--2---:R-:W-:Y:S02]  /*6160*/  PRMT R88, R84, 0x7632, R88 ;  /* 0x0000763254587816 */ /* 0x004fe40000000058 */
[C---:B0-----:R-:W-:Y:S02]  /*6170*/  PRMT R90, R83.reuse, 0x7632, R90 ;  /* 0x00007632535a7816 */ /* 0x041fe4000000005a */
[----:B-1----:R-:W-:Y:S02]  /*6180*/  PRMT R3, R83, 0x7610, R3 ;  /* 0x0000761053037816 */ /* 0x002fe40000000003 */
[----:B------:R-:W-:Y:S01]  /*6190*/  @!P1 IADD3 R2, PT, PT, R2, 0x400, RZ ;  /* 0x0000040002029810 */ /* 0x000fe20007ffe0ff */
        /* <DEDUP_REMOVED lines=29> */
[----:B------:R-:W2:Y:S01]  /*6370*/  LDS R84, [UR30+0x840] ;  /* 0x0008401eff547984 */ /* 0x000ea20008000800 */
[----:B------:R-:W-:Y:S01]  /*6380*/  UIMAD UR13, UR34, UR15, UR13 ;  /* 0x0000000f220d72a4 */ /* 0x000fe2000f8e020d */
[----:B------:R-:W1:Y:S03]  /*6390*/  LDCU.64 UR14, c[0x0][0x558] ;  /* 0x0000ab00ff0e77ac */ /* 0x000e660008000a00 */
[----:B------:R-:W-:-:S04]  /*63a0*/  UIMAD.WIDE.U32 UR12, UR31, UR36, UR12 ;  /* 0x000000241f0c72a5 */ /* 0x000fc8000f8e000c */
[----:B------:R-:W-:Y:S02]  /*63b0*/  UIMAD UR13, UR31, UR37, UR13 ;  /* 0x000000251f0d72a4 */ /* 0x000fe4000f8e020d */
[----:B0-----:R-:W-:Y:S01]  /*63c0*/  IADD3 R3, P0, PT, R21, UR12, RZ ;  /* 0x0000000c15037c10 */ /* 0x001fe2000ff1e0ff */
[----:B------:R-:W0:Y:S03]  /*63d0*/  LDCU.64 UR36, c[0x0][0x490] ;  /* 0x00009200ff2477ac */ /* 0x000e260008000a00 */
[----:B------:R-:W-:Y:S02]  /*63e0*/  IADD3.X R86, PT, PT, RZ, UR13, RZ, P0, !PT ;  /* 0x0000000dff567c10 */ /* 0x000fe400087fe4ff */
[----:B-1----:R-:W-:-:S04]  /*63f0*/  LEA R2, P2, R3, UR14, 0x1 ;  /* 0x0000000e03027c11 */ /* 0x002fc8000f8408ff */
[----:B------:R-:W-:Y:S02]  /*6400*/  LEA.HI.X R3, R3, UR15, R86, 0x1, P2 ;  /* 0x0000000f03037c11 */ /* 0x000fe400090f0c56 */
[-C--:B--2---:R-:W-:Y:S02]  /*6410*/  ISETP.GE.AND P0, PT, R21, R84.reuse, PT ;  /* 0x000000541500720c */ /* 0x084fe40003f06270 */
[----:B------:R-:W-:-:S11]  /*6420*/  ISETP.GE.AND P5, PT, R20, R84, PT ;  /* 0x000000541400720c */ /* 0x000fd60003fa6270 */
[----:B------:R-:W-:Y:S01]  /*6430*/  @!P0 STG.E.U16 desc[UR32][R2.64], R83 ;  /* 0x0000005302008986 */ /* 0x000fe2000c101520 */
[-C--:B------:R-:W-:Y:S02]  /*6440*/  ISETP.GE.AND P0, PT, R7, R84.reuse, PT ;  /* 0x000000540700720c */ /* 0x080fe40003f06270 */
[-C--:B------:R-:W-:Y:S01]  /*6450*/  ISETP.GE.AND P2, PT, R8, R84.reuse, PT ;  /* 0x000000540800720c */ /* 0x080fe20003f46270 */
[----:B------:R-:W-:Y:S01]  /*6460*/  @!P5 STG.E.U16 desc[UR32][R2.64+0x40], R85 ;  /* 0x000040550200d986 */ /* 0x000fe2000c101520 */
[-C--:B------:R-:W-:Y:S02]  /*6470*/  ISETP.GE.AND P3, PT, R9, R84.reuse, PT ;  /* 0x000000540900720c */ /* 0x080fe40003f66270 */
[-C--:B------:R-:W-:Y:S02]  /*6480*/  ISETP.GE.AND P4, PT, R10, R84.reuse, PT ;  /* 0x000000540a00720c */ /* 0x080fe40003f86270 */
[----:B------:R-:W-:-:S05]  /*6490*/  ISETP.GE.AND P5, PT, R11, R84, PT ;  /* 0x000000540b00720c */ /* 0x000fca0003fa6270 */
        /* <DEDUP_REMOVED lines=19> */
[----:B------:R-:W-:Y:S01]  /*65d0*/  @!P0 STG.E.U16 desc[UR32][R2.64+0x3c0], R117 ;  /* 0x0003c07502008986 */ /* 0x000fe2000c101520 */
[----:B0-----:R-:W-:-:S03]  /*65e0*/  UISETP.NE.U32.AND UP0, UPT, UR36, URZ, UPT ;  /* 0x000000ff2400728c */ /* 0x001fc6000bf05070 */
[----:B------:R-:W-:Y:S01]  /*65f0*/  @!P6 STG.E.U16 desc[UR32][R2.64+0x200], R99 ;  /* 0x000200630200e986 */ /* 0x000fe2000c101520 */
[----:B------:R-:W-:Y:S01]  /*6600*/  ISETP.GE.AND P6, PT, R17, R84, PT ;  /* 0x000000541100720c */ /* 0x000fe20003fc6270 */
        /* <DEDUP_REMOVED lines=17> */
[----:B------:R0:W-:Y:S01]  /*6720*/  @!P6 STG.E.U16 desc[UR32][R2.64+0x340], R113 ;  /* 0x000340710200e986 */ /* 0x0001e2000c101520 */
        /* <DEDUP_REMOVED lines=28> */
[----:B------:R-:W-:Y:S01]  /*68f0*/  VOTEU.ALL UP0, P1 ;  /* 0x0000000000ff7886 */ /* 0x000fe20000800000 */
[----:B------:R-:W-:Y:S01]  /*6900*/  PRMT R95, R2, 0x7632, R95 ;  /* 0x00007632025f7816 */ /* 0x000fe2000000005f */
        /* <DEDUP_REMOVED lines=11> */
[----:B------:R-:W-:Y:S01]  /*69c0*/  @!UP0 UIMAD UR12, UR20, -0x400, UR10 ;  /* 0xfffffc00140c88a4 */ /* 0x000fe2000f8e020a */
[----:B------:R0:W-:Y:S01]  /*69d0*/  STS.U16 [R190], R2 ;  /* 0x00000002be007388 */ /* 0x0001e20000000400 */
[----:B------:R-:W-:-:S02]  /*69e0*/  PRMT R22, R48, 0x7632, R22 ;  /* 0x0000763230167816 */ /* 0x000fc40000000016 */
[----:B------:R-:W-:Y:S01]  /*69f0*/  F2FP.F16.F32.PACK_AB R56, R59, R56 ;  /* 0x000000383b38723e */ /* 0x000fe200000000ff */
[----:B------:R1:W-:Y:S01]  /*6a00*/  STS.U16 [R190+0x2], R95 ;  /* 0x0000025fbe007388 */ /* 0x0003e20000000400 */
[----:B------:R-:W-:Y:S02]  /*6a10*/  F2FP.F16.F32.PACK_AB R24, R25, R24 ;  /* 0x000000181918723e */ /* 0x000fe400000000ff */
[----:B------:R-:W-:Y:S01]  /*6a20*/  F2FP.F16.F32.PACK_AB R3, R3, R26 ;  /* 0x0000001a0303723e */ /* 0x000fe200000000ff */
[----:B------:R2:W-:Y:S01]  /*6a30*/  STS.U16 [R190+0x6], R22 ;  /* 0x00000616be007388 */ /* 0x0005e20000000400 */
[----:B------:R-:W-:Y:S02]  /*6a40*/  F2FP.F16.F32.PACK_AB R4, R5, R4 ;  /* 0x000000040504723e */ /* 0x000fe400000000ff */
[----:B0-----:R-:W-:Y:S01]  /*6a50*/  PRMT R2, R32, 0x7632, R2 ;  /* 0x0000763220027816 */ /* 0x001fe20000000002 */
[----:B------:R-:W-:Y:S01]  /*6a60*/  STS.U16 [R190+0x4], R48 ;  /* 0x00000430be007388 */ /* 0x000fe20000000400 */
[----:B------:R-:W-:-:S02]  /*6a70*/  PRMT R34, R56, 0x7632, R34 ;  /* 0x0000763238227816 */ /* 0x000fc40000000022 */
[----:B-1----:R-:W-:Y:S01]  /*6a80*/  PRMT R95, R23, 0x7632, R95 ;  /* 0x00007632175f7816 */ /* 0x002fe2000000005f */
[----:B------:R0:W-:Y:S01]  /*6a90*/  STS.U16 [R190+0xe], R2 ;  /* 0x00000e02be007388 */ /* 0x0001e20000000400 */
[----:B------:R-:W-:Y:S02]  /*6aa0*/  PRMT R26, R3, 0x7632, R26 ;  /* 0x00007632031a7816 */ /* 0x000fe4000000001a */
[----:B--2---:R-:W-:Y:S01]  /*6ab0*/  PRMT R22, R24, 0x7632, R22 ;  /* 0x0000763218167816 */ /* 0x004fe20000000016 */
[----:B------:R1:W-:Y:S04]  /*6ac0*/  STS.U16 [R190+0x12], R95 ;  /* 0x0000125fbe007388 */ /* 0x0003e80000000400 */
[----:B------:R-:W-:Y:S01]  /*6ad0*/  STS.U16 [R190+0x8], R56 ;  /* 0x00000838be007388 */ /* 0x000fe20000000400 */
[----:B0-----:R-:W-:Y:S01]  /*6ae0*/  MOV R2, UR12 ;  /* 0x0000000c00027c02 */ /* 0x001fe20008000f00 */
[----:B------:R-:W0:Y:S02]  /*6af0*/  LDCU.128 UR12, c[0x0][0x430] ;  /* 0x00008600ff0c77ac */ /* 0x000e240008000c00 */
[----:B------:R-:W-:Y:S01]  /*6b00*/  STS.U16 [R190+0xa], R34 ;  /* 0x00000a22be007388 */ /* 0x000fe20000000400 */
[----:B-1----:R-:W-:-:S02]  /*6b10*/  PRMT R95, R4, 0x7632, R95 ;  /* 0x00007632045f7816 */ /* 0x002fc4000000005f */
[----:B------:R-:W-:Y:S01]  /*6b20*/  @!P1 IADD3 R2, PT, PT, R2, 0x400, RZ ;  /* 0x0000040002029810 */ /* 0x000fe20007ffe0ff */
[----:B------:R-:W-:Y:S04]  /*6b30*/  STS.U16 [R190+0xc], R32 ;  /* 0x00000c20be007388 */ /* 0x000fe80000000400 */
[----:B------:R-:W-:Y:S04]  /*6b40*/  STS.U16 [R190+0x10], R23 ;  /* 0x00001017be007388 */ /* 0x000fe80000000400 */
[----:B------:R-:W-:Y:S04]  /*6b50*/  STS.U16 [R190+0x14], R24 ;  /* 0x00001418be007388 */ /* 0x000fe80000000400 */
[----:B------:R-:W-:Y:S01]  /*6b60*/  STS.U16 [R190+0x16], R22 ;  /* 0x00001616be007388 */ /* 0x000fe20000000400 */
[----:B0-----:R-:W-:-:S03]  /*6b70*/  UIMAD.WIDE.U32 UR8, UR34, UR12, UR8 ;  /* 0x0000000c220872a5 */ /* 0x001fc6000f8e0008 */
[----:B------:R0:W-:Y:S01]  /*6b80*/  STS.U16 [R190+0x18], R3 ;  /* 0x00001803be007388 */ /* 0x0001e20000000400 */
[----:B------:R-:W-:-:S03]  /*6b90*/  UIMAD UR9, UR34, UR13, UR9 ;  /* 0x0000000d220972a4 */ /* 0x000fc6000f8e0209 */
[----:B------:R-:W-:Y:S01]  /*6ba0*/  STS.U16 [R190+0x1a], R26 ;  /* 0x00001a1abe007388 */ /* 0x000fe20000000400 */
[----:B------:R-:W-:-:S03]  /*6bb0*/  UIMAD.WIDE.U32 UR8, UR31, UR14, UR8 ;  /* 0x0000000e1f0872a5 */ /* 0x000fc6000f8e0008 */
[----:B------:R-:W-:Y:S01]  /*6bc0*/  STS.U16 [R190+0x1c], R4 ;  /* 0x00001c04be007388 */ /* 0x000fe20000000400 */
[----:B------:R-:W-:Y:S02]  /*6bd0*/  UIMAD UR15, UR31, UR15, UR9 ;  /* 0x0000000f1f0f72a4 */ /* 0x000fe4000f8e0209 */
[----:B0-----:R-:W-:Y:S01]  /*6be0*/  IADD3 R3, P0, PT, R21, UR8, RZ ;  /* 0x0000000815037c10 */ /* 0x001fe2000ff1e0ff */
[----:B------:R-:W-:Y:S01]  /*6bf0*/  STS.U16 [R190+0x1e], R95 ;  /* 0x00001e5fbe007388 */ /* 0x000fe20000000400 */
[----:B------:R-:W-:-:S03]  /*6c00*/  NOP ;  /* 0x0000000000007918 */ /* 0x000fc60000000000 */
[----:B------:R-:W-:Y:S01]  /*6c10*/  LDS.U16 R5, [R102] ;  /* 0x0000000066057984 */ /* 0x000fe20000000400 */
[----:B------:R-:W-:-:S03]  /*6c20*/  IADD3.X R22, PT, PT, RZ, UR15, RZ, P0, !PT ;  /* 0x0000000fff167c10 */ /* 0x000fc600087fe4ff */
        /* <DEDUP_REMOVED lines=52> */
.L_x_9117:
        /* <DEDUP_REMOVED lines=95> */
[----:B------:R-:W-:Y:S01]  /*7560*/  UIMAD UR31, UR31, UR9, UR13 ;  /* 0x000000091f1f72a4 */ /* 0x000fe2000f8e020d */
[----:B------:R-:W-:Y:S01]  /*7570*/  LOP3.LUT R193, R197, 0x1f, RZ, 0xc0, !PT ;  /* 0x0000001fc5c17812 */ /* 0x000fe200078ec0ff */
[----:B------:R-:W-:Y:S01]  /*7580*/  UIADD3 UR14, UPT, UPT, UR8, 0x800, URZ ;  /* 0x00000800080e7890 */ /* 0x000fe2000fffe0ff */
[----:B------:R-:W0:Y:S05]  /*7590*/  LDCU UR48, c[0x0][0x394] ;  /* 0x00007280ff3077ac */ /* 0x000e2a0008000800 */
        /* <DEDUP_REMOVED lines=11> */
.L_x_9214:
[----:B------:R-:W-:Y:S01]  /*7650*/  SHF.L.U32 R10, R197, 0x5, RZ ;  /* 0x00000005c50a7819 */ /* 0x000fe200000006ff */
[----:B------:R-:W-:Y:S01]  /*7660*/  HFMA2 R3, -RZ, RZ, 0, 0 ;  /* 0x00000000ff037431 */ /* 0x000fe200000001ff */
[----:B0-----:R-:W-:Y:S02]  /*7670*/  MOV R7, UR44 ;  /* 0x0000002c00077c02 */ /* 0x001fe40008000f00 */
[----:B------:R-:W-:Y:S02]  /*7680*/  LOP3.LUT R91, R10, 0x7c1f, R197, 0xc8, !PT ;  /* 0x00007c1f0a5b7812 */ /* 0x000fe400078ec8c5 */
[----:B------:R-:W-:Y:S02]  /*7690*/  LOP3.LUT R0, R193, 0x7c00, R10, 0xf8, !PT ;  /* 0x00007c00c1007812 */ /* 0x000fe400078ef80a */
[----:B-1----:R-:W-:Y:S02]  /*76a0*/  MOV R2, R91 ;  /* 0x0000005b00027202 */ /* 0x002fe40000000f00 */
        /* <DEDUP_REMOVED lines=237> */
[----:B------:R2:W-:Y:S01]  /*8580*/  STS.U16 [R15+0x280], R24 ;  /* 0x000280180f007388 */ /* 0x0005e20000000400 */
[----:B-1----:R-:W-:-:S03]  /*8590*/  LEA R22, R68, UR30, 0x1 ;  /* 0x0000001e44167c11 */ /* 0x002fc6000f8e08ff */
[----:B------:R1:W-:Y:S01]  /*85a0*/  STS.U16 [R16+0x2c0], R23 ;  /* 0x0002c01710007388 */ /* 0x0003e20000000400 */
[----:B------:R-:W-:-:S03]  /*85b0*/  UIMAD UR10, UR8, UR43, UR35 ;  /* 0x0000002b080a72a4 */ /* 0x000fc6000f8e0223 */
[----:B------:R-:W-:Y:S01]  /*85c0*/  STS.U16 [R17+0x300], R28 ;  /* 0x0003001c11007388 */ /* 0x000fe20000000400 */
[----:B------:R-:W-:Y:S01]  /*85d0*/  ULEA UR35, UP0, UR34, UR40, 0x3 ;  /* 0x0000002822237291 */ /* 0x000fe2000f8018ff */
[----:B--2---:R-:W-:Y:S02]  /*85e0*/  LEA R24, R92, UR30, 0x1 ;  /* 0x0000001e5c187c11 */ /* 0x004fe4000f8e08ff */
[----:B------:R2:W-:Y:S01]  /*85f0*/  STS.U16 [R18+0x340], R29 ;  /* 0x0003401d12007388 */ /* 0x0005e20000000400 */
[----:B-1----:R-:W-:-:S03]  /*8600*/  LEA R23, R70, UR30, 0x1 ;  /* 0x0000001e46177c11 */ /* 0x002fc6000f8e08ff */
[----:B------:R-:W-:Y:S01]  /*8610*/  STS.U16 [R19+0x380], R46 ;  /* 0x0003802e13007388 */ /* 0x000fe20000000400 */
[----:B------:R-:W-:Y:S02]  /*8620*/  LEA R25, R94, UR30, 0x1 ;  /* 0x0000001e5e197c11 */ /* 0x000fe4000f8e08ff */
[----:B------:R-:W-:Y:S01]  /*8630*/  LEA R26, R96, UR30, 0x1 ;  /* 0x0000001e601a7c11 */ /* 0x000fe2000f8e08ff */
[----:B------:R1:W-:Y:S01]  /*8640*/  STS.U16 [R20+0x3c0], R27 ;  /* 0x0003c01b14007388 */ /* 0x0003e20000000400 */
[----:B------:R-:W-:-:S03]  /*8650*/  LEA R60, R100, UR30, 0x1 ;  /* 0x0000001e643c7c11 */ /* 0x000fc6000f8e08ff */
[----:B------:R3:W-:Y:S01]  /*8660*/  STS.U16 [R21+0x400], R30 ;  /* 0x0004001e15007388 */ /* 0x0007e20000000400 */
[----:B------:R-:W-:Y:S01]  /*8670*/  P2R R53, PR, RZ, 0x1 ;  /* 0x00000001ff357803 */ /* 0x000fe20000000000 */
[----:B------:R-:W-:Y:S02]  /*8680*/  ULEA.HI.X UR34, UR34, UR41, UR10, 0x3, UP0 ;  /* 0x0000002922227291 */ /* 0x000fe400080f1c0a */
[----:B------:R-:W-:Y:S01]  /*8690*/  STS.U16 [R22+0x440], R43 ;  /* 0x0004402b16007388 */ /* 0x000fe20000000400 */
[----:B--2---:R-:W-:Y:S02]  /*86a0*/  LEA R29, R104, UR30, 0x1 ;  /* 0x0000001e681d7c11 */ /* 0x004fe4000f8e08ff */
[----:B-1----:R-:W-:Y:S01]  /*86b0*/  LEA R27, R102, UR30, 0x1 ;  /* 0x0000001e661b7c11 */ /* 0x002fe2000f8e08ff */
        /* <DEDUP_REMOVED lines=214> */
[----:B------:R-:W2:Y:S01]  /*9420*/  MUFU.EX2 R35, R35 ;  /* 0x0000002300237308 */ /* 0x000ea20000000800 */
[C---:B-----5:R-:W-:Y:S01]  /*9430*/  FMUL.FTZ R88, R2.reuse, R88 ;  /* 0x0000005802587220 */ /* 0x060fe20000410000 */
[----:B------:R-:W-:Y:S01]  /*9440*/  FMUL.FTZ R87, R2, R87 ;  /* 0x0000005702577220 */ /* 0x000fe20000410000 */
[----:B------:R-:W-:Y:S01]  /*9450*/  FMUL.FTZ R5, R3, R178 ;  /* 0x000000b203057220 */ /* 0x000fe20000410000 */
[----:B------:R-:W-:Y:S01]  /*9460*/  LEA.HI.SX32 R2, R31, R31, 0x1b ;  /* 0x0000001f1f027211 */ /* 0x000fe200078fdaff */
[----:B------:R-:W-:Y:S01]  /*9470*/  FMUL.FTZ R101, R4, R101 ;  /* 0x0000006504657220 */ /* 0x000fe20000410000 */
[----:B------:R-:W-:-:S02]  /*9480*/  FMUL.FTZ R4, R3, R179 ;  /* 0x000000b303047220 */ /* 0x000fc40000410000 */
        /* <DEDUP_REMOVED lines=19> */
[----:B------:R-:W-:Y:S01]  /*95c0*/  LDS.U16 R74, [R2] ;  /* 0x00000000024a7984 */ /* 0x000fe20000000400 */
[----:B------:R-:W0:Y:S03]  /*95d0*/  MUFU.EX2 R4, R4 ;  /* 0x0000000400047308 */ /* 0x000e260000000800 */
        /* <DEDUP_REMOVED lines=34> */
[----:B------:R-:W-:Y:S01]  /*9800*/  STS.U16 [R8+0x1140], R211 ;  /* 0x001140d308007388 */ /* 0x000fe20000000400 */
[----:B-1----:R-:W-:-:S03]  /*9810*/  FMUL.FTZ R0, R189, UR34 ;  /* 0x00000022bd007c20 */ /* 0x002fc60008410000 */
[----:B------:R-:W-:Y:S01]  /*9820*/  STS.U16 [R9+0x1180], R204 ;  /* 0x001180cc09007388 */ /* 0x000fe20000000400 */
[----:B------:R-:W-:-:S03]  /*9830*/  UIADD3 UR10, UPT, UPT, UR20, -0x1, URZ ;  /* 0xffffffff140a7890 */ /* 0x000fc6000fffe0ff */
[----:B------:R-:W-:Y:S04]  /*9840*/  STS.U16 [R10+0x11c0], R209 ;  /* 0x0011c0d10a007388 */ /* 0x000fe80000000400 */
[----:B------:R-:W-:Y:S01]  /*9850*/  STS.U16 [R11+0x1200], R202 ;  /* 0x001200ca0b007388 */ /* 0x000fe20000000400 */
[----:B-----5:R-:W-:-:S03]  /*9860*/  FMUL.FTZ R84, R5, R84 ;  /* 0x0000005405547220 */ /* 0x020fc60000410000 */
[----:B------:R-:W-:Y:S01]  /*9870*/  STS.U16 [R12+0x1240], R207 ;  /* 0x001240cf0c007388 */ /* 0x000fe20000000400 */
[----:B------:R-:W-:-:S03]  /*9880*/  FMUL.FTZ R83, R5, R83 ;  /* 0x0000005305537220 */ /* 0x000fc60000410000 */
[----:B------:R-:W-:Y:S01]  /*9890*/  STS.U16 [R13+0x1280], R200 ;  /* 0x001280c80d007388 */ /* 0x000fe20000000400 */
[----:B------:R-:W-:Y:S01]  /*98a0*/  FMUL.RZ R5, R0, 0.15915493667125701904 ;  /* 0x3e22f98300057820 */ /* 0x000fe2000040c000 */
[----:B------:R-:W-:Y:S02]  /*98b0*/  ULEA.HI UR15, UR10, UR10, URZ, 0x1 ;  /* 0x0000000a0a0f7291 */ /* 0x000fe4000f8f08ff */
[----:B------:R-:W-:Y:S01]  /*98c0*/  STS.U16 [R14+0x12c0], R205 ;  /* 0x0012c0cd0e007388 */ /* 0x000fe20000000400 */
[----:B------:R-:W-:-:S03]  /*98d0*/  FMUL.FTZ R3, R3, R189 ;  /* 0x000000bd03037220 */ /* 0x000fc60000410000 */
[----:B------:R-:W-:Y:S04]  /*98e0*/  STS.U16 [R15+0x1300], R198 ;  /* 0x001300c60f007388 */ /* 0x000fe80000000400 */
[----:B------:R-:W-:Y:S01]  /*98f0*/  STS.U16 [R16+0x1340], R203 ;  /* 0x001340cb10007388 */ /* 0x000fe20000000400 */
[----:B0-----:R-:W-:-:S03]  /*9900*/  FMUL.FTZ R86, R4, R86 ;  /* 0x0000005604567220 */ /* 0x001fc60000410000 */
[----:B------:R-:W-:Y:S01]  /*9910*/  STS.U16 [R17+0x1380], R196 ;  /* 0x001380c411007388 */ /* 0x000fe20000000400 */
[----:B------:R-:W-:Y:S01]  /*9920*/  FMUL.FTZ R85, R4, R85 ;  /* 0x0000005504557220 */ /* 0x000fe20000410000 */
[----:B------:R-:W0:Y:S02]  /*9930*/  MUFU.SIN R0, R5 ;  /* 0x0000000500007308 */ /* 0x000e240000000400 */
[----:B------:R-:W-:Y:S01]  /*9940*/  STS.U16 [R18+0x13c0], R201 ;  /* 0x0013c0c912007388 */ /* 0x000fe20000000400 */
[----:B------:R-:W-:-:S03]  /*9950*/  ULOP3.LUT UR15, UR15, 0xfffffe, URZ, 0xc0, !UPT ;  /* 0x00fffffe0f0f7892 */ /* 0x000fc6000f8ec0ff */
[----:B------:R-:W-:Y:S02]  /*9960*/  STS.U16 [R19+0x1400], R194 ;  /* 0x001400c213007388 */ /* 0x000fe40000000400 */
[----:B------:R1:W2:Y:S02]  /*9970*/  MUFU.COS R4, R5 ;  /* 0x0000000500047308 */ /* 0x0002a40000000000 */
[----:B------:R-:W-:Y:S01]  /*9980*/  STS.U16 [R20+0x1440], R199 ;  /* 0x001440c714007388 */ /* 0x000fe20000000400 */
[----:B------:R-:W-:-:S03]  /*9990*/  UIADD3 UR10, UPT, UPT, UR10, -UR15, URZ ;  /* 0x8000000f0a0a7290 */ /* 0x000fc6000fffe0ff */
[----:B------:R-:W-:Y:S02]  /*99a0*/  STS.U16 [R21+0x1480], R122 ;  /* 0x0014807a15007388 */ /* 0x000fe40000000400 */
[----:B------:R-:W0:Y:S02]  /*99b0*/  MUFU.EX2 R3, R3 ;  /* 0x0000000300037308 */ /* 0x000e240000000800 */
[----:B------:R-:W-:Y:S04]  /*99c0*/  STS.U16 [R22+0x14c0], R217 ;  /* 0x0014c0d916007388 */ /* 0x000fe80000000400 */
[----:B------:R-:W-:Y:S04]  /*99d0*/  STS.U16 [R23+0x1500], R114 ;  /* 0x0015007217007388 */ /* 0x000fe80000000400 */
[----:B------:R-:W-:Y:S01]  /*99e0*/  STS.U16 [R24+0x1540], R195 ;  /* 0x001540c318007388 */ /* 0x000fe20000000400 */
[----:B------:R-:W-:-:S03]  /*99f0*/  ULEA UR10, UR10, UR8, 0x8 ;  /* 0x000000080a0a7291 */ /* 0x000fc6000f8e40ff */
[----:B------:R-:W-:Y:S04]  /*9a00*/  STS.U16 [R25+0x1580], R70 ;  /* 0x0015804619007388 */ /* 0x000fe80000000400 */
[----:B------:R-:W-:Y:S01]  /*9a10*/  STS.U16 [R26+0x15c0], R115 ;  /* 0x0015c0731a007388 */ /* 0x000fe20000000400 */
[----:B------:R-:W-:-:S03]  /*9a20*/  ISETP.NE.AND P1, PT, R197, RZ, PT ;  /* 0x000000ffc500720c */ /* 0x000fc60003f25270 */
[----:B------:R0:W-:Y:S01]  /*9a30*/  STS.U16 [R30+0x1600], R123 ;  /* 0x0016007b1e007388 */ /* 0x0001e20000000400 */
[----:B------:R-:W-:-:S03]  /*9a40*/  IADD3 R214, PT, PT, R197, 0x200, RZ ;  /* 0x00000200c5d67810 */ /* 0x000fc60007ffe0ff */
[----:B------:R-:W-:Y:S04]  /*9a50*/  STS.U16 [R60+0x1640], R71 ;  /* 0x001640473c007388 */ /* 0x000fe80000000400 */
[----:B------:R-:W-:Y:S04]  /*9a60*/  STS.U16 [R27+0x1680], R212 ;  /* 0x001680d41b007388 */ /* 0x000fe80000000400 */
[----:B------:R-:W-:Y:S01]  /*9a70*/  STS.U16 [R29+0x16c0], R210 ;  /* 0x0016c0d21d007388 */ /* 0x000fe20000000400 */
[----:B-1----:R-:W-:-:S03]  /*9a80*/  SEL R5, R214, UR10, P1 ;  /* 0x0000000ad6057c07 */ /* 0x002fc60008800000 */
[----:B------:R-:W-:Y:S04]  /*9a90*/  STS.U16 [R28+0x1700], R219 ;  /* 0x001700db1c007388 */ /* 0x000fe80000000400 */
[----:B------:R1:W-:Y:S04]  /*9aa0*/  STS.U16 [R65+0x1740], R208 ;  /* 0x001740d041007388 */ /* 0x0003e80000000400 */
[----:B------:R-:W-:Y:S04]  /*9ab0*/  STS.U16 [R61+0x1780], R68 ;  /* 0x001780443d007388 */ /* 0x000fe80000000400 */
[----:B------:R-:W-:Y:S01]  /*9ac0*/  STS.U16 [R64+0x17c0], R69 ;  /* 0x0017c04540007388 */ /* 0x000fe20000000400 */
[----:B0-----:R-:W-:-:S03]  /*9ad0*/  FMUL.FTZ R123, R3, R0 ;  /* 0x00000000037b7220 */ /* 0x001fc60000410000 */
[----:B------:R-:W-:Y:S01]  /*9ae0*/  STS.U16 [R63+0x1800], R66 ;  /* 0x001800423f007388 */ /* 0x000fe20000000400 */
[----:B--2---:R-:W-:-:S03]  /*9af0*/  FMUL.FTZ R122, R3, R4 ;  /* 0x00000004037a7220 */ /* 0x004fc60000410000 */
[----:B------:R-:W-:Y:S01]  /*9b00*/  STS.U16 [R62+0x1840], R67 ;  /* 0x001840433e007388 */ /* 0x000fe20000000400 */
[----:B------:R-:W-:-:S03]  /*9b10*/  NOP ;  /* 0x0000000000007918 */ /* 0x000fc60000000000 */
[----:B------:R-:W-:Y:S01]  /*9b20*/  LDS.U16 R19, [R2+0x1082] ;  /* 0x0010820002137984 */ /* 0x000fe20000000400 */
[----:B-1----:R-:W-:-:S03]  /*9b30*/  LEA R65, R5, UR30, 0x3 ;  /* 0x0000001e05417c11 */ /* 0x002fc6000f8e18ff */
[----:B------:R-:W-:Y:S04]  /*9b40*/  LDS.U16 R20, [R2+0x1084] ;  /* 0x0010840002147984 */ /* 0x000fe80000000400 */
[----:B------:R-:W0:Y:S04]  /*9b50*/  LDS.U16 R0, [R2+0x10a4] ;  /* 0x0010a40002007984 */ /* 0x000e280000000400 */
        /* <DEDUP_REMOVED lines=36> */
[----:B------:R-:W-:Y:S02]  /*9da0*/  HADD2.F32 R20, -RZ, R23.H0_H0 ;  /* 0x20000017ff147230 */ /* 0x000fe40000004100 */
[----:B------:R-:W-:-:S02]  /*9db0*/  HADD2.F32 R18, -RZ, R18.H0_H0 ;  /* 0x20000012ff127230 */ /* 0x000fc40000004100 */
        /* <DEDUP_REMOVED lines=26> */
[C---:B------:R-:W-:Y:S01]  /*9f60*/  FMUL.FTZ R29, R125.reuse, -R2 ;  /* 0x800000027d1d7220 */ /* 0x040fe20000410000 */
[----:B------:R-:W-:Y:S01]  /*9f70*/  FMUL.FTZ R11, R112, -R3 ;  /* 0x80000003700b7220 */ /* 0x000fe20000410000 */
[----:B------:R-:W-:Y:S01]  /*9f80*/  FMUL.FTZ R30, R125, R18 ;  /* 0x000000127d1e7220 */ /* 0x000fe20000410000 */
[C---:B------:R-:W-:Y:S01]  /*9f90*/  FMUL.FTZ R28, R124.reuse, R19 ;  /* 0x000000137c1c7220 */ /* 0x040fe20000410000 */
[----:B------:R-:W-:Y:S01]  /*9fa0*/  FMUL.FTZ R27, R124, -R21 ;  /* 0x800000157c1b7220 */ /* 0x000fe20000410000 */
[C---:B------:R-:W-:Y:S01]  /*9fb0*/  FMUL.FTZ R26, R121.reuse, R22 ;  /* 0x00000016791a7220 */ /* 0x040fe20000410000 */
[----:B------:R-:W-:Y:S01]  /*9fc0*/  FMUL.FTZ R25, R121, -R20 ;  /* 0x8000001479197220 */ /* 0x000fe20000410000 */
[----:B------:R-:W-:Y:S01]  /*9fd0*/  FMUL.FTZ R24, R120, R23 ;  /* 0x0000001778187220 */ /* 0x000fe20000410000 */
[C---:B------:R-:W-:Y:S01]  /*9fe0*/  FMUL.FTZ R10, R111.reuse, R4 ;  /* 0x000000046f0a7220 */ /* 0x040fe20000410000 */
[----:B------:R-:W-:Y:S01]  /*9ff0*/  FMUL.FTZ R9, R111, -R0 ;  /* 0x800000006f097220 */ /* 0x000fe20000410000 */
[----:B------:R-:W-:Y:S01]  /*a000*/  FMUL.FTZ R8, R110, R5 ;  /* 0x000000056e087220 */ /* 0x000fe20000410000 */
        /* <DEDUP_REMOVED lines=65> */
.L_x_9120:
[----:B------:R-:W-:-:S06]  /*a420*/  LEA R114, R197, UR30, 0x3 ;  /* 0x0000001ec5727c11 */ /* 0x000fcc000f8e18ff */
[----:B------:R-:W0:Y:S02]  /*a430*/  LDS.64 R114, [R114+0x7b68] ;  /* 0x007b680072727984 */ /* 0x000e240000000a00 */
.L_x_9121:
[----:B------:R-:W-:Y:S05]  /*a440*/  BSYNC.RECONVERGENT B0 ;  /* 0x0000000000007941 */ /* 0x000fea0003800200 */
.L_x_9119:
        /* <DEDUP_REMOVED lines=11> */
[-C--:B------:R-:W-:Y:S01]  /*a500*/  FMUL.FTZ R226, R72, R188.reuse ;  /* 0x000000bc48e27220 */ /* 0x080fe20000410000 */
[----:B------:R-:W-:Y:S01]  /*a510*/  FMUL.FTZ R227, R59, R188 ;  /* 0x000000bc3be37220 */ /* 0x000fe20000410000 */
[C---:B------:R-:W-:Y:S01]  /*a520*/  FFMA.FTZ R69, R104.reuse, R66, -R69 ;  /* 0x0000004268457223 */ /* 0x040fe20000010845 */
[----:B------:R-:W-:Y:S01]  /*a530*/  FFMA.FTZ R68, R104, R67, R68 ;  /* 0x0000004368447223 */ /* 0x000fe20000010044 */
[----:B------:R-:W-:-:S02]  /*a540*/  MOV R60, 0x3f800000 ;  /* 0x3f800000003c7802 */ /* 0x000fc40000000f00 */
[C---:B------:R-:W-:Y:S01]  /*a550*/  FFMA.FTZ R69, R171.reuse, R226, R69 ;  /* 0x000000e2ab457223 */ /* 0x040fe20000010045 */
[----:B------:R-:W-:Y:S01]  /*a560*/  FFMA.FTZ R68, R171, R227, R68 ;  /* 0x000000e3ab447223 */ /* 0x000fe20000010044 */
[----:B--2---:R-:W-:Y:S02]  /*a570*/  @P0 IMAD R64, R61, R64, UR8 ;  /* 0x000000083d400e24 */ /* 0x004fe4000f8e0240 */
[----:B------:R-:W-:Y:S02]  /*a580*/  HFMA2 R61, -RZ, RZ, 0, 0 ;  /* 0x00000000ff3d7431 */ /* 0x000fe400000001ff */
[----:B------:R-:W-:-:S04]  /*a590*/  @P0 IMAD.WIDE R64, R64, R65, UR4 ;  /* 0x0000000440400e25 */ /* 0x000fc8000f8e0241 */
[----:B------:R-:W-:Y:S01]  /*a5a0*/  FMUL.FTZ R67, R101, R69 ;  /* 0x0000004565437220 */ /* 0x000fe20000410000 */
[----:B------:R2:W5:Y:S03]  /*a5b0*/  @P0 LDG.E.128 R60, desc[UR32][R64.64] ;  /* 0x00000020403c0981 */ /* 0x000566000c1e1d00 */
[----:B------:R-:W-:Y:S01]  /*a5c0*/  FFMA.FTZ R67, R102, R68, R67 ;  /* 0x0000004466437223 */ /* 0x000fe20000010043 */
[-C--:B------:R-:W-:Y:S01]  /*a5d0*/  FMUL.FTZ R225, R57, R187.reuse ;  /* 0x000000bb39e17220 */ /* 0x080fe20000410000 */
[----:B------:R-:W-:Y:S01]  /*a5e0*/  FMUL.FTZ R224, R58, R187 ;  /* 0x000000bb3ae07220 */ /* 0x000fe20000410000 */
[-C--:B------:R-:W-:Y:S01]  /*a5f0*/  FMUL.FTZ R223, R55, R186.reuse ;  /* 0x000000ba37df7220 */ /* 0x080fe20000410000 */
[----:B------:R-:W-:Y:S01]  /*a600*/  FMUL.FTZ R222, R56, R186 ;  /* 0x000000ba38de7220 */ /* 0x000fe20000410000 */
[----:B------:R-:W-:Y:S01]  /*a610*/  FFMA.FTZ R67, R168, R225, R67 ;  /* 0x000000e1a8437223 */ /* 0x000fe20000010043 */
[-C--:B------:R-:W-:Y:S01]  /*a620*/  FMUL.FTZ R221, R53, R185.reuse ;  /* 0x000000b935dd7220 */ /* 0x080fe20000410000 */
[----:B------:R-:W-:Y:S01]  /*a630*/  FMUL.FTZ R220, R54, R185 ;  /* 0x000000b936dc7220 */ /* 0x000fe20000410000 */
[----:B------:R-:W-:Y:S01]  /*a640*/  FMUL.FTZ R218, R52, R184 ;  /* 0x000000b834da7220 */ /* 0x000fe20000410000 */
[----:B--2---:R-:W-:Y:S01]  /*a650*/  FMUL.FTZ R65, R101, R68 ;  /* 0x0000004465417220 */ /* 0x004fe20000410000 */
[----:B------:R-:W-:Y:S01]  /*a660*/  FMUL.FTZ R64, R122, R103 ;  /* 0x000000677a407220 */ /* 0x000fe20000410000 */
[----:B------:R-:W-:Y:S01]  /*a670*/  FMUL.FTZ R219, R51, R184 ;  /* 0x000000b833db7220 */ /* 0x000fe20000410000 */
[----:B------:R-:W-:Y:S01]  /*a680*/  FMUL.FTZ R217, R49, R183 ;  /* 0x000000b731d97220 */ /* 0x000fe20000410000 */
[----:B------:R-:W-:Y:S01]  /*a690*/  FFMA.FTZ R65, R102, R69, -R65 ;  /* 0x0000004566417223 */ /* 0x000fe20000010841 */
[----:B------:R-:W-:Y:S01]  /*a6a0*/  FMUL.FTZ R69, R99, R67 ;  /* 0x0000004363457220 */ /* 0x000fe20000410000 */
[C---:B------:R-:W-:Y:S01]  /*a6b0*/  FFMA.FTZ R64, R123.reuse, R104, R64 ;  /* 0x000000687b407223 */ /* 0x040fe20000010040 */
[----:B------:R-:W-:Y:S01]  /*a6c0*/  FMUL.FTZ R216, R50, R183 ;  /* 0x000000b732d87220 */ /* 0x000fe20000410000 */
[----:B------:R-:W-:Y:S01]  /*a6d0*/  FFMA.FTZ R66, R168, R224, R65 ;  /* 0x000000e0a8427223 */ /* 0x000fe20000010041 */
[----:B------:R-:W-:Y:S01]  /*a6e0*/  FMUL.FTZ R65, R123, R103 ;  /* 0x000000677b417220 */ /* 0x000fe20000410000 */
[-C--:B------:R-:W-:Y:S01]  /*a6f0*/  FMUL.FTZ R214, R48, R182.reuse ;  /* 0x000000b630d67220 */ /* 0x080fe20000410000 */
        /* <DEDUP_REMOVED lines=29> */
[C---:B------:R-:W-:Y:S01]  /*a8d0*/  FFMA.FTZ R70, R96.reuse, R199, R70 ;  /* 0x000000c760467223 */ /* 0x040fe20000010046 */
[-C--:B------:R-:W-:Y:S01]  /*a8e0*/  FMUL.FTZ R65, R95, R67.reuse ;  /* 0x000000435f417220 */ /* 0x080fe20000410000 */
[C---:B------:R-:W-:Y:S01]  /*a8f0*/  FFMA.FTZ R71, R159.reuse, R218, R71 ;  /* 0x000000da9f477223 */ /* 0x040fe20000010047 */
[C---:B------:R-:W-:Y:S01]  /*a900*/  FFMA.FTZ R64, R96.reuse, R67, R64 ;  /* 0x0000004360407223 */ /* 0x040fe20000010040 */
[----:B------:R-:W-:Y:S01]  /*a910*/  FFMA.FTZ R70, R159, R219, R70 ;  /* 0x000000db9f467223 */ /* 0x000fe20000010046 */
[----:B------:R-:W-:Y:S01]  /*a920*/  FFMA.FTZ R65, R96, R66, -R65 ;  /* 0x0000004260417223 */ /* 0x000fe20000010841 */
[C---:B------:R-:W-:Y:S01]  /*a930*/  FMUL.FTZ R69, R93.reuse, R71 ;  /* 0x000000475d457220 */ /* 0x040fe20000410000 */
[----:B------:R-:W-:Y:S01]  /*a940*/  FMUL.FTZ R66, R93, R64 ;  /* 0x000000405d427220 */ /* 0x000fe20000410000 */
[----:B------:R-:W-:Y:S01]  /*a950*/  FMUL.FTZ R213, R45, R181 ;  /* 0x000000b52dd57220 */ /* 0x000fe20000410000 */
[CC--:B------:R-:W-:Y:S01]  /*a960*/  FMUL.FTZ R67, R93.reuse, R65.reuse ;  /* 0x000000415d437220 */ /* 0x0c0fe20000410000 */
[CC--:B------:R-:W-:Y:S01]  /*a970*/  FFMA.FTZ R69, R94.reuse, R70.reuse, R69 ;  /* 0x000000465e457223 */ /* 0x0c0fe20000010045 */
[C---:B------:R-:W-:Y:S01]  /*a980*/  FFMA.FTZ R66, R94.reuse, R65, -R66 ;  /* 0x000000415e427223 */ /* 0x040fe20000010842 */
[----:B------:R-:W-:Y:S01]  /*a990*/  FMUL.FTZ R65, R93, R70 ;  /* 0x000000465d417220 */ /* 0x000fe20000410000 */
[----:B------:R-:W-:Y:S01]  /*a9a0*/  FFMA.FTZ R67, R94, R64, R67 ;  /* 0x000000405e437223 */ /* 0x000fe20000010043 */
[----:B------:R-:W-:Y:S01]  /*a9b0*/  FFMA.FTZ R69, R156, R217, R69 ;  /* 0x000000d99c457223 */ /* 0x000fe20000010045 */
[C---:B------:R-:W-:Y:S01]  /*a9c0*/  FMUL.FTZ R64, R91.reuse, R66 ;  /* 0x000000425b407220 */ /* 0x040fe20000410000 */
[----:B------:R-:W-:Y:S01]  /*a9d0*/  FFMA.FTZ R65, R94, R71, -R65 ;  /* 0x000000475e417223 */ /* 0x000fe20000010841 */
[----:B------:R-:W-:Y:S01]  /*a9e0*/  FMUL.FTZ R199, R91, R67 ;  /* 0x000000435bc77220 */ /* 0x000fe20000410000 */
[----:B------:R-:W-:Y:S01]  /*a9f0*/  FMUL.FTZ R212, R46, R181 ;  /* 0x000000b52ed47220 */ /* 0x000fe20000410000 */
[----:B------:R-:W-:Y:S01]  /*aa00*/  FFMA.FTZ R64, R92, R67, R64 ;  /* 0x000000435c407223 */ /* 0x000fe20000010040 */
[----:B------:R-:W-:Y:S01]  /*aa10*/  FFMA.FTZ R65, R156, R216, R65 ;  /* 0x000000d89c417223 */ /* 0x000fe20000010041 */
[----:B------:R-:W-:Y:S01]  /*aa20*/  FFMA.FTZ R199, R92, R66, -R199 ;  /* 0x000000425cc77223 */ /* 0x000fe200000108c7 */
        /* <DEDUP_REMOVED lines=19> */
[----:B------:R-:W-:Y:S01]  /*ab60*/  FMUL.FTZ R65, R85, R71 ;  /* 0x0000004755417220 */ /* 0x000fe20000410000 */
[----:B------:R-:W-:Y:S01]  /*ab70*/  FMUL.FTZ R69, R89, R67 ;  /* 0x0000004359457220 */ /* 0x000fe20000410000 */
[C---:B------:R-:W-:Y:S01]  /*ab80*/  FFMA.FTZ R66, R86.reuse, R71, -R66 ;  /* 0x0000004756427223 */ /* 0x040fe20000010842 */
        /* <DEDUP_REMOVED lines=43> */
[----:B------:R-:W-:Y:S01]  /*ae40*/  ISETP.GT.U32.AND P2, PT, R197, 0x1f, PT ;  /* 0x0000001fc500780c */ /* 0x000fe20003f44070 */
[-C--:B------:R-:W-:Y:S01]  /*ae50*/  FMUL.FTZ R199, R31, R174.reuse ;  /* 0x000000ae1fc77220 */ /* 0x080fe20000410000 */
[----:B------:R-:W-:Y:S01]  /*ae60*/  FMUL.FTZ R198, R32, R174 ;  /* 0x000000ae20c67220 */ /* 0x000fe20000410000 */
[-C--:B------:R-:W-:Y:S01]  /*ae70*/  FMUL.FTZ R67, R83, R66.reuse ;  /* 0x0000004253437220 */ /* 0x080fe20000410000 */
[----:B------:R-:W-:Y:S01]  /*ae80*/  FFMA.FTZ R69, R84, R66, R69 ;  /* 0x0000004254457223 */ /* 0x000fe20000010045 */
[----:B------:R-:W-:-:S02]  /*ae90*/  LEA R196, R197, UR30, 0x4 ;  /* 0x0000001ec5c47c11 */ /* 0x000fc4000f8e20ff */
[----:B------:R-:W-:Y:S01]  /*aea0*/  FFMA.FTZ R67, R84, R71, -R67 ;  /* 0x0000004754437223 */ /* 0x000fe20000010843 */
[C---:B------:R-:W-:Y:S01]  /*aeb0*/  FFMA.FTZ R69, R146.reuse, R207, R69 ;  /* 0x000000cf92457223 */ /* 0x040fe20000010045 */
[----:B------:R-:W-:Y:S02]  /*aec0*/  LOP3.LUT R105, R105, 0xfffffffd, RZ, 0xc0, !PT ;  /* 0xfffffffd69697812 */ /* 0x000fe400078ec0ff */
        /* <DEDUP_REMOVED lines=116> */
.L_x_9241:
        /* <DEDUP_REMOVED lines=13> */
.L_x_9244:
[----:B------:R-:W-:-:S03]  /*b6e0*/  UMOV UR10, 0xffffffff ;  /* 0xffffffff000a7882 */ /* 0x000fc60000000000 */
[----:B------:R-:W-:Y:S05]  /*b6f0*/  BRA.DIV UR10, `(.L_x_9125) ;  /* 0x0000008a0acc7947 */ /* 0x000fea000b800000 */
.L_x_9247:
[----:B------:R-:W-:-:S03]  /*b700*/  UMOV UR10, 0xffffffff ;  /* 0xffffffff000a7882 */ /* 0x000fc60000000000 */
[----:B------:R-:W-:Y:S05]  /*b710*/  BRA.DIV UR10, `(.L_x_9126) ;  /* 0x0000008a0aec7947 */ /* 0x000fea000b800000 */
.L_x_9250:
[----:B------:R-:W-:-:S03]  /*b720*/  UMOV UR10, 0xffffffff ;  /* 0xffffffff000a7882 */ /* 0x000fc60000000000 */
[----:B------:R-:W-:Y:S05]  /*b730*/  BRA.DIV UR10, `(.L_x_9127) ;  /* 0x0000008e0a0c7947 */ /* 0x000fea000b800000 */
.L_x_9253:
        /* <DEDUP_REMOVED lines=10> */
.L_x_9263:
        /* <DEDUP_REMOVED lines=23> */
.L_x_9122:
        /* <DEDUP_REMOVED lines=285> */
.L_x_9268:
        /* <DEDUP_REMOVED lines=13> */
.L_x_9132:
[----:B------:R-:W-:Y:S05]  /*cbf0*/  BSYNC.RECONVERGENT B0 ;  /* 0x0000000000007941 */ /* 0x000fea0003800200 */
.L_x_9131:
[----:B------:R-:W-:Y:S01]  /*cc00*/  UMOV UR10, 0xffffffff ;  /* 0xffffffff000a7882 */ /* 0x000fe20000000000 */
[----:B------:R-:W-:Y:S02]  /*cc10*/  ISETP.GT.U32.AND P2, PT, R193, 0x1d, PT ;  /* 0x0000001dc100780c */ /* 0x000fe40003f44070 */
[----:B------:R-:W-:Y:S11]  /*cc20*/  BRA.DIV UR10, `(.L_x_9133) ;  /* 0x0000007e0a247947 */ /* 0x000ff6000b800000 */
[----:B-1----:R1:W1:Y:S04]  /*cc30*/  SHFL.DOWN PT, R69, R245, 0x2, 0x1f ;  /* 0x08401f00f5457f89 */ /* 0x00226800000e0000 */
[----:B0-----:R0:W0:Y:S04]  /*cc40*/  SHFL.DOWN PT, R70, R246, 0x2, 0x1f ;  /* 0x08401f00f6467f89 */ /* 0x00102800000e0000 */
[----:B--2---:R2:W0:Y:S04]  /*cc50*/  SHFL.DOWN PT, R123, R247, 0x2, 0x1f ;  /* 0x08401f00f77b7f89 */ /* 0x00442800000e0000 */
[----:B------:R2:W0:Y:S02]  /*cc60*/  SHFL.DOWN PT, R71, R248, 0x2, 0x1f ;  /* 0x08401f00f8477f89 */ /* 0x00042400000e0000 */
.L_x_9274:
        /* <DEDUP_REMOVED lines=13> */
.L_x_9135:
[----:B------:R-:W-:Y:S05]  /*cd40*/  BSYNC.RECONVERGENT B0 ;  /* 0x0000000000007941 */ /* 0x000fea0003800200 */
.L_x_9134:
[----:B------:R-:W-:Y:S01]  /*cd50*/  UMOV UR10, 0xffffffff ;  /* 0xffffffff000a7882 */ /* 0x000fe20000000000 */
[----:B------:R-:W-:Y:S02]  /*cd60*/  ISETP.GT.U32.AND P2, PT, R193, 0x1b, PT ;  /* 0x0000001bc100780c */ /* 0x000fe40003f44070 */
[----:B------:R-:W-:Y:S11]  /*cd70*/  BRA.DIV UR10, `(.L_x_9136) ;  /* 0x0000007e0a447947 */ /* 0x000ff6000b800000 */
[----:B-1----:R1:W1:Y:S04]  /*cd80*/  SHFL.DOWN PT, R69, R245, 0x4, 0x1f ;  /* 0x08801f00f5457f89 */ /* 0x00226800000e0000 */
[----:B0-----:R0:W0:Y:S04]  /*cd90*/  SHFL.DOWN PT, R70, R246, 0x4, 0x1f ;  /* 0x08801f00f6467f89 */ /* 0x00102800000e0000 */
[----:B------:R0:W0:Y:S04]  /*cda0*/  SHFL.DOWN PT, R123, R247, 0x4, 0x1f ;  /* 0x08801f00f77b7f89 */ /* 0x00002800000e0000 */
[----:B------:R0:W0:Y:S02]  /*cdb0*/  SHFL.DOWN PT, R71, R248, 0x4, 0x1f ;  /* 0x08801f00f8477f89 */ /* 0x00002400000e0000 */
.L_x_9280:
        /* <DEDUP_REMOVED lines=13> */
.L_x_9138:
[----:B------:R-:W-:Y:S05]  /*ce90*/  BSYNC.RECONVERGENT B0 ;  /* 0x0000000000007941 */ /* 0x000fea0003800200 */
.L_x_9137:
[----:B------:R-:W-:Y:S01]  /*cea0*/  UMOV UR10, 0xffffffff ;  /* 0xffffffff000a7882 */ /* 0x000fe20000000000 */
[----:B------:R-:W-:Y:S02]  /*ceb0*/  ISETP.GT.U32.AND P2, PT, R193, 0x17, PT ;  /* 0x00000017c100780c */ /* 0x000fe40003f44070 */
[----:B------:R-:W-:Y:S11]  /*cec0*/  BRA.DIV UR10, `(.L_x_9139) ;  /* 0x0000007e0a647947 */ /* 0x000ff6000b800000 */
[----:B-1----:R1:W1:Y:S04]  /*ced0*/  SHFL.DOWN PT, R69, R245, 0x8, 0x1f ;  /* 0x09001f00f5457f89 */ /* 0x00226800000e0000 */
[----:B0-----:R0:W0:Y:S04]  /*cee0*/  SHFL.DOWN PT, R70, R246, 0x8, 0x1f ;  /* 0x09001f00f6467f89 */ /* 0x00102800000e0000 */
[----:B------:R0:W0:Y:S04]  /*cef0*/  SHFL.DOWN PT, R123, R247, 0x8, 0x1f ;  /* 0x09001f00f77b7f89 */ /* 0x00002800000e0000 */
[----:B------:R0:W0:Y:S02]  /*cf00*/  SHFL.DOWN PT, R71, R248, 0x8, 0x1f ;  /* 0x09001f00f8477f89 */ /* 0x00002400000e0000 */
.L_x_9286:
        /* <DEDUP_REMOVED lines=13> */
.L_x_9141:
[----:B------:R-:W-:Y:S05]  /*cfe0*/  BSYNC.RECONVERGENT B0 ;  /* 0x0000000000007941 */ /* 0x000fea0003800200 */
.L_x_9140:
[----:B------:R-:W-:Y:S01]  /*cff0*/  UMOV UR10, 0xffffffff ;  /* 0xffffffff000a7882 */ /* 0x000fe20000000000 */
[----:B------:R-:W-:Y:S02]  /*d000*/  ISETP.GT.U32.AND P2, PT, R193, 0xf, PT ;  /* 0x0000000fc100780c */ /* 0x000fe40003f44070 */
[----:B------:R-:W-:Y:S11]  /*d010*/  BRA.DIV UR10, `(.L_x_9142) ;  /* 0x0000007e0a847947 */ /* 0x000ff6000b800000 */
[----:B-1----:R1:W1:Y:S04]  /*d020*/  SHFL.DOWN PT, R69, R245, 0x10, 0x1f ;  /* 0x0a001f00f5457f89 */ /* 0x00226800000e0000 */
[----:B0-----:R0:W0:Y:S04]  /*d030*/  SHFL.DOWN PT, R70, R246, 0x10, 0x1f ;  /* 0x0a001f00f6467f89 */ /* 0x00102800000e0000 */
[----:B------:R0:W0:Y:S04]  /*d040*/  SHFL.DOWN PT, R123, R247, 0x10, 0x1f ;  /* 0x0a001f00f77b7f89 */ /* 0x00002800000e0000 */
[----:B------:R0:W0:Y:S02]  /*d050*/  SHFL.DOWN PT, R71, R248, 0x10, 0x1f ;  /* 0x0a001f00f8477f89 */ /* 0x00002400000e0000 */
.L_x_9292:
        /* <DEDUP_REMOVED lines=13> */
.L_x_9144:
[----:B------:R-:W-:Y:S05]  /*d130*/  BSYNC.RECONVERGENT B0 ;  /* 0x0000000000007941 */ /* 0x000fea0003800200 */
.L_x_9143:
        /* <DEDUP_REMOVED lines=25> */
.L_x_9306:
        /* <DEDUP_REMOVED lines=13> */
.L_x_9147:
[----:B------:R-:W-:Y:S05]  /*d3a0*/  BSYNC.RECONVERGENT B0 ;  /* 0x0000000000007941 */ /* 0x000fea0003800200 */
.L_x_9146:
        /* <DEDUP_REMOVED lines=16> */
.L_x_9129:
[----:B------:R-:W-:Y:S05]  /*d4b0*/  WARPSYNC.ALL ;  /* 0x0000000000007948 */ /* 0x000fea0003800000 */
[C---:B------:R-:W-:Y:S01]  /*d4c0*/  ISETP.NE.AND P1, PT, R197.reuse, RZ, PT ;  /* 0x000000ffc500720c */ /* 0x040fe20003f25270 */
[----:B------:R-:W-:Y:S01]  /*d4d0*/  BAR.SYNC.DEFER_BLOCKING 0x0 ;  /* 0x0000000000007b1d */ /* 0x000fe20000010000 */
[----:B0-----:R-:W-:Y:S01]  /*d4e0*/  IADD3 R122, PT, PT, R197, 0x200, RZ ;  /* 0x00000200c57a7810 */ /* 0x001fe20007ffe0ff */
[----:B------:R-:W-:Y:S01]  /*d4f0*/  FMUL.FTZ R243, R124, R226 ;  /* 0x000000e27cf37220 */ /* 0x000fe20000410000 */
[----:B------:R-:W-:Y:S01]  /*d500*/  FMUL.FTZ R245, R121, R224 ;  /* 0x000000e079f57220 */ /* 0x000fe20000410000 */
[----:B--2---:R-:W-:-:S08]  /*d510*/  FMUL.FTZ R247, R120, R222 ;  /* 0x000000de78f77220 */ /* 0x004fd00000410000 */
        /* <DEDUP_REMOVED lines=9> */
[----:B------:R-:W-:Y:S02]  /*d5b0*/  MOV R65, UR15 ;  /* 0x0000000f00417c02 */ /* 0x000fe40008000f00 */
        /* <DEDUP_REMOVED lines=13> */
[----:B------:R-:W-:Y:S01]  /*d690*/  LEA R114, R114, UR30, 0x2 ;  /* 0x0000001e72727c11 */ /* 0x000fe2000f8e10ff */
[----:B------:R-:W-:Y:S01]  /*d6a0*/  IMAD R61, R61, UR8, R63 ;  /* 0x000000083d3d7c24 */ /* 0x000fe2000f8e023f */
[----:B------:R-:W-:Y:S01]  /*d6b0*/  MOV R63, UR37 ;  /* 0x00000025003f7c02 */ /* 0x000fe20008000f00 */
[-C--:B------:R-:W-:Y:S01]  /*d6c0*/  FMUL.FTZ R69, R75, R194.reuse ;  /* 0x000000c24b457220 */ /* 0x080fe20000410000 */
[C---:B------:R-:W-:Y:S01]  /*d6d0*/  LEA R60, P2, R62.reuse, UR16, 0x2 ;  /* 0x000000103e3c7c11 */ /* 0x040fe2000f8410ff */
[----:B------:R-:W-:Y:S01]  /*d6e0*/  FFMA.FTZ R68, R31, -R65, R199 ;  /* 0x800000411f447223 */ /* 0x000fe200000100c7 */
[-C--:B------:R-:W-:Y:S01]  /*d6f0*/  FMUL.FTZ R75, R75, R195.reuse ;  /* 0x000000c34b4b7220 */ /* 0x080fe20000410000 */
[----:B------:R-:W-:Y:S01]  /*d700*/  IMAD R63, R63, UR8, R67 ;  /* 0x000000083f3f7c24 */ /* 0x000fe2000f8e0243 */
[----:B------:R-:W-:Y:S01]  /*d710*/  LEA.HI.X R61, R62, UR17, R61, 0x2, P2 ;  /* 0x000000113e3d7c11 */ /* 0x000fe200090f143d */
[----:B------:R-:W-:Y:S01]  /*d720*/  FMUL.FTZ R67, R195, UR34 ;  /* 0x00000022c3437c20 */ /* 0x000fe20008410000 */
[----:B------:R-:W-:Y:S01]  /*d730*/  LEA R62, P2, R66, UR18, 0x2 ;  /* 0x00000012423e7c11 */ /* 0x000fe2000f8410ff */
[CC--:B------:R-:W-:Y:S01]  /*d740*/  FFMA.FTZ R75, R76.reuse, R194.reuse, -R75 ;  /* 0x000000c24c4b7223 */ /* 0x0c0fe2000001084b */
[----:B------:R-:W-:Y:S01]  /*d750*/  FFMA.FTZ R69, R76, R195, R69 ;  /* 0x000000c34c457223 */ /* 0x000fe20000010045 */
[----:B------:R-:W-:Y:S01]  /*d760*/  FFMA.FTZ R67, R194, UR35, -R67 ;  /* 0x00000023c2437c23 */ /* 0x000fe20008010843 */
[----:B------:R-:W-:Y:S01]  /*d770*/  LEA.HI.X R63, R66, UR19, R63, 0x2, P2 ;  /* 0x00000013423f7c11 */ /* 0x000fe200090f143f */
[----:B------:R-:W-:Y:S01]  /*d780*/  FMUL.FTZ R66, R31, R194 ;  /* 0x000000c21f427220 */ /* 0x000fe20000410000 */
[----:B------:R-:W-:Y:S01]  /*d790*/  FFMA.FTZ R31, -R32, R65, R198 ;  /* 0x00000041201f7223 */ /* 0x000fe200000101c6 */
[-C--:B------:R-:W-:Y:S01]  /*d7a0*/  FMUL.FTZ R71, R194, R174.reuse ;  /* 0x000000aec2477220 */ /* 0x080fe20000410000 */
[----:B------:R-:W-:Y:S01]  /*d7b0*/  FMUL.FTZ R70, R68, R67 ;  /* 0x0000004344467220 */ /* 0x000fe20000410000 */
[----:B------:R-:W-:Y:S01]  /*d7c0*/  FFMA.FTZ R65, R32, R195, R66 ;  /* 0x000000c320417223 */ /* 0x000fe20000010042 */
[----:B------:R-:W-:Y:S01]  /*d7d0*/  FMUL.FTZ R32, R194, UR34 ;  /* 0x00000022c2207c20 */ /* 0x000fe20008410000 */
[----:B------:R-:W-:Y:S01]  /*d7e0*/  FADD.FTZ R66, R0, R75 ;  /* 0x0000004b00427221 */ /* 0x000fe20000010000 */
[-C--:B------:R-:W-:Y:S01]  /*d7f0*/  FMUL.FTZ R0, R68, R71.reuse ;  /* 0x0000004744007220 */ /* 0x080fe20000410000 */
[----:B------:R-:W-:Y:S01]  /*d800*/  FADD.FTZ R2, R2, R69 ;  /* 0x0000004502027221 */ /* 0x000fe20000010000 */
[C---:B------:R-:W-:Y:S01]  /*d810*/  FFMA.FTZ R32, R195.reuse, UR35, R32 ;  /* 0x00000023c3207c23 */ /* 0x040fe20008010020 */
[----:B------:R-:W-:Y:S01]  /*d820*/  FMUL.FTZ R195, R195, R174 ;  /* 0x000000aec3c37220 */ /* 0x000fe20000410000 */
[----:B------:R-:W-:Y:S01]  /*d830*/  FMUL.FTZ R69, R77, R66 ;  /* 0x000000424d457220 */ /* 0x000fe20000410000 */
[----:B------:R-:W-:Y:S01]  /*d840*/  FMUL.FTZ R115, R142, R71 ;  /* 0x000000478e737220 */ /* 0x000fe20000410000 */
[C---:B------:R-:W-:Y:S01]  /*d850*/  FFMA.FTZ R67, R31.reuse, R32, R70 ;  /* 0x000000201f437223 */ /* 0x040fe20000010046 */
[-C--:B------:R-:W-:Y:S01]  /*d860*/  FMUL.FTZ R68, R68, R195.reuse ;  /* 0x000000c344447220 */ /* 0x080fe20000410000 */
[----:B------:R-:W-:Y:S01]  /*d870*/  FFMA.FTZ R0, R31, R195, R0 ;  /* 0x000000c31f007223 */ /* 0x000fe20000010000 */
[----:B------:R-:W-:Y:S01]  /*d880*/  FFMA.FTZ R126, R65, R174, R126 ;  /* 0x000000ae417e7223 */ /* 0x000fe2000001007e */
[----:B------:R-:W-:Y:S01]  /*d890*/  FFMA.FTZ R67, R142, R65, R67 ;  /* 0x000000418e437223 */ /* 0x000fe20000010043 */
[----:B------:R-:W-:Y:S01]  /*d8a0*/  FFMA.FTZ R31, R31, R71, -R68 ;  /* 0x000000471f1f7223 */ /* 0x000fe20000010844 */
[----:B------:R-:W-:Y:S01]  /*d8b0*/  FFMA.FTZ R71, R78, R2, R69 ;  /* 0x000000024e477223 */ /* 0x000fe20000010045 */
[----:B------:R-:W-:Y:S01]  /*d8c0*/  FMUL.FTZ R69, R143, R175 ;  /* 0x000000af8f457220 */ /* 0x000fe20000410000 */
[----:B------:R-:W-:Y:S01]  /*d8d0*/  FMUL.FTZ R65, R2, UR34 ;  /* 0x0000002202417c20 */ /* 0x000fe20008410000 */
[----:B------:R-:W-:Y:S01]  /*d8e0*/  FMUL.FTZ R75, R33, R66 ;  /* 0x00000042214b7220 */ /* 0x000fe20000410000 */
[----:B------:R-:W-:Y:S01]  /*d8f0*/  FMUL.FTZ R77, R77, R2 ;  /* 0x000000024d4d7220 */ /* 0x000fe20000410000 */
[-C--:B------:R-:W-:Y:S01]  /*d900*/  FFMA.FTZ R68, R33, -R69.reuse, R201 ;  /* 0x8000004521447223 */ /* 0x080fe200000100c9 */
[----:B------:R-:W-:Y:S01]  /*d910*/  FADD.FTZ R33, R4, R71 ;  /* 0x0000004704217221 */ /* 0x000fe20000010000 */
[C---:B------:R-:W-:Y:S01]  /*d920*/  FFMA.FTZ R71, R66.reuse, UR35, -R65 ;  /* 0x0000002342477c23 */ /* 0x040fe20008010841 */
[----:B------:R-:W-:Y:S01]  /*d930*/  FMUL.FTZ R65, R66, UR34 ;  /* 0x0000002242417c20 */ /* 0x000fe20008410000 */
[----:B------:R-:W-:Y:S01]  /*d940*/  FFMA.FTZ R78, R78, R66, -R77 ;  /* 0x000000424e4e7223 */ /* 0x000fe2000001084d */
[----:B------:R-:W-:Y:S01]  /*d950*/  FFMA.FTZ R69, -R34, R69, R200 ;  /* 0x0000004522457223 */ /* 0x000fe200000101c8 */
[----:B------:R-:W-:Y:S01]  /*d960*/  FMUL.FTZ R76, R68, R71 ;  /* 0x00000047444c7220 */ /* 0x000fe20000410000 */
[----:B------:R-:W-:Y:S01]  /*d970*/  FFMA.FTZ R70, R2, UR35, R65 ;  /* 0x0000002302467c23 */ /* 0x000fe20008010041 */
[----:B------:R-:W-:Y:S01]  /*d980*/  FADD.FTZ R4, R3, R78 ;  /* 0x0000004e03047221 */ /* 0x000fe20000010000 */
[----:B------:R-:W-:Y:S01]  /*d990*/  FFMA.FTZ R34, R34, R2, R75 ;  /* 0x0000000222227223 */ /* 0x000fe2000001004b */
[----:B------:R-:W-:Y:S01]  /*d9a0*/  FADD.FTZ R172, R67, R172 ;  /* 0x000000ac43ac7221 */ /* 0x000fe20000010000 */
[----:B------:R-:W-:Y:S01]  /*d9b0*/  FFMA.FTZ R70, R69, R70, R76 ;  /* 0x0000004645467223 */ /* 0x000fe2000001004c */
[-C--:B------:R-:W-:Y:S01]  /*d9c0*/  FMUL.FTZ R76, R66, R175.reuse ;  /* 0x000000af424c7220 */ /* 0x080fe20000410000 */
[----:B------:R-:W-:Y:S01]  /*d9d0*/  FMUL.FTZ R66, R2, R175 ;  /* 0x000000af02427220 */ /* 0x000fe20000410000 */
[----:B------:R-:W-:Y:S01]  /*d9e0*/  FMUL.FTZ R65, R79, R4 ;  /* 0x000000044f417220 */ /* 0x000fe20000410000 */
[----:B------:R-:W-:Y:S01]  /*d9f0*/  MOV R32, UR30 ;  /* 0x0000001e00207c02 */ /* 0x000fe20008000f00 */
[C---:B------:R-:W-:Y:S01]  /*da00*/  FMUL.FTZ R2, R68.reuse, R76 ;  /* 0x0000004c44027220 */ /* 0x040fe20000410000 */
[-C--:B------:R-:W-:Y:S01]  /*da10*/  FMUL.FTZ R3, R68, R66.reuse ;  /* 0x0000004244037220 */ /* 0x080fe20000410000 */
[----:B------:R-:W-:Y:S01]  /*da20*/  FFMA.FTZ R67, R80, R33, R65 ;  /* 0x0000002150437223 */ /* 0x000fe20000010041 */
[-C--:B------:R-:W-:Y:S01]  /*da30*/  FMUL.FTZ R71, R143, R66.reuse ;  /* 0x000000428f477220 */ /* 0x080fe20000410000 */
[----:B------:R-:W-:Y:S01]  /*da40*/  FFMA.FTZ R2, R69, R66, R2 ;  /* 0x0000004245027223 */ /* 0x000fe20000010002 */
[----:B------:R-:W-:Y:S01]  /*da50*/  FMUL.FTZ R65, R144, R176 ;  /* 0x000000b090417220 */ /* 0x000fe20000410000 */
[----:B------:R-:W-:Y:S01]  /*da60*/  FMUL.FTZ R66, R35, R4 ;  /* 0x0000000423427220 */ /* 0x000fe20000410000 */
[----:B------:R-:W-:Y:S01]  /*da70*/  FFMA.FTZ R3, R69, R76, -R3 ;  /* 0x0000004c45037223 */ /* 0x000fe20000010803 */
[----:B------:R-:W-:Y:S01]  /*da80*/  FMUL.FTZ R69, R33, UR34 ;  /* 0x0000002221457c20 */ /* 0x000fe20008410000 */
[-C--:B------:R-:W-:Y:S01]  /*da90*/  FFMA.FTZ R68, R35, -R65.reuse, R203 ;  /* 0x8000004123447223 */ /* 0x080fe200000100cb */
[C---:B------:R-:W-:Y:S01]  /*daa0*/  FFMA.FTZ R65, -R36.reuse, R65, R202 ;  /* 0x0000004124417223 */ /* 0x040fe200000101ca */
[-C--:B------:R-:W-:Y:S01]  /*dab0*/  FFMA.FTZ R35, R36, R33.reuse, R66 ;  /* 0x0000002124237223 */ /* 0x080fe20000010042 */
[----:B------:R-:W-:Y:S01]  /*dac0*/  FMUL.FTZ R36, R4, UR34 ;  /* 0x0000002204247c20 */ /* 0x000fe20008410000 */
[----:B------:R-:W-:Y:S01]  /*dad0*/  FMUL.FTZ R79, R79, R33 ;  /* 0x000000214f4f7220 */ /* 0x000fe20000410000 */
[----:B------:R-:W-:Y:S01]  /*dae0*/  FADD.FTZ R6, R6, R67 ;  /* 0x0000004306067221 */ /* 0x000fe20000010000 */
[C---:B------:R-:W-:Y:S01]  /*daf0*/  FFMA.FTZ R69, R4.reuse, UR35, -R69 ;  /* 0x0000002304457c23 */ /* 0x040fe20008010845 */
[-C--:B------:R-:W-:Y:S01]  /*db00*/  FMUL.FTZ R67, R4, R176.reuse ;  /* 0x000000b004437220 */ /* 0x080fe20000410000 */
[C---:B------:R-:W-:Y:S01]  /*db10*/  FFMA.FTZ R36, R33.reuse, UR35, R36 ;  /* 0x0000002321247c23 */ /* 0x040fe20008010024 */
[----:B------:R-:W-:Y:S01]  /*db20*/  FMUL.FTZ R33, R33, R176 ;  /* 0x000000b021217220 */ /* 0x000fe20000410000 */
[----:B------:R-:W-:-:S02]  /*db30*/  IMAD R32, R197, 0x84, R32 ;  /* 0x00000084c5207824 */ /* 0x000fc400078e0220 */
[----:B------:R-:W-:Y:S01]  /*db40*/  FFMA.FTZ R80, R80, R4, -R79 ;  /* 0x0000000450507223 */ /* 0x000fe2000001084f */
[C---:B------:R-:W-:Y:S01]  /*db50*/  FMUL.FTZ R4, R68.reuse, R67 ;  /* 0x0000004344047220 */ /* 0x040fe20000410000 */
[C---:B------:R-:W-:Y:S01]  /*db60*/  FMUL.FTZ R66, R68.reuse, R69 ;  /* 0x0000004544427220 */ /* 0x040fe20000410000 */
[----:B------:R-:W-:Y:S01]  /*db70*/  FMUL.FTZ R68, R68, R33 ;  /* 0x0000002144447220 */ /* 0x000fe20000410000 */
[----:B------:R-:W-:Y:S01]  /*db80*/  FFMA.FTZ R127, R34, R175, R127 ;  /* 0x000000af227f7223 */ /* 0x000fe2000001007f */
[----:B------:R-:W-:Y:S01]  /*db90*/  FFMA.FTZ R75, R143, R34, R70 ;  /* 0x000000228f4b7223 */ /* 0x000fe20000010046 */
[----:B------:R0:W-:Y:S01]  /*dba0*/  STS [R32+0x2170], R71 ;  /* 0x0021704720007388 */ /* 0x0001e20000000800 */
[----:B------:R-:W-:Y:S01]  /*dbb0*/  FADD.FTZ R34, R5, R80 ;  /* 0x0000005005227221 */ /* 0x000fe20000010000 */
[C---:B------:R-:W-:Y:S01]  /*dbc0*/  FFMA.FTZ R5, R65.reuse, R67, -R68 ;  /* 0x0000004341057223 */ /* 0x040fe20000010844 */
[-C--:B------:R-:W-:Y:S01]  /*dbd0*/  FFMA.FTZ R4, R65, R33.reuse, R4 ;  /* 0x0000002141047223 */ /* 0x080fe20000010004 */
[----:B------:R-:W-:Y:S01]  /*dbe0*/  FMUL.FTZ R69, R144, R33 ;  /* 0x0000002190457220 */ /* 0x000fe20000410000 */
[C---:B------:R-:W-:Y:S01]  /*dbf0*/  FMUL.FTZ R33, R81.reuse, R34 ;  /* 0x0000002251217220 */ /* 0x040fe20000410000 */
[----:B------:R-:W-:Y:S01]  /*dc00*/  FMUL.FTZ R81, R81, R6 ;  /* 0x0000000651517220 */ /* 0x000fe20000410000 */
[----:B------:R-:W-:Y:S01]  /*dc10*/  FFMA.FTZ R128, R35, R176, R128 ;  /* 0x000000b023807223 */ /* 0x000fe20000010080 */
[----:B------:R-:W-:Y:S01]  /*dc20*/  FMUL.FTZ R77, R143, R76 ;  /* 0x0000004c8f4d7220 */ /* 0x000fe20000410000 */
[----:B------:R-:W-:Y:S01]  /*dc30*/  FFMA.FTZ R33, R82, R6, R33 ;  /* 0x0000000652217223 */ /* 0x000fe20000010021 */
[----:B0-----:R-:W-:Y:S01]  /*dc40*/  FMUL.FTZ R71, R144, R67 ;  /* 0x0000004390477220 */ /* 0x001fe20000410000 */
[----:B------:R-:W-:Y:S01]  /*dc50*/  FFMA.FTZ R67, R65, R36, R66 ;  /* 0x0000002441437223 */ /* 0x000fe20000010042 */
[----:B------:R-:W-:Y:S01]  /*dc60*/  FMUL.FTZ R36, R145, R177 ;  /* 0x000000b191247220 */ /* 0x000fe20000410000 */
[C---:B------:R-:W-:Y:S01]  /*dc70*/  FMUL.FTZ R65, R37.reuse, R34 ;  /* 0x0000002225417220 */ /* 0x040fe20000410000 */
[----:B------:R-:W-:Y:S01]  /*dc80*/  FADD.FTZ R33, R8, R33 ;  /* 0x0000002108217221 */ /* 0x000fe20000010000 */
[----:B------:R-:W-:Y:S01]  /*dc90*/  FFMA.FTZ R66, R144, R35, R67 ;  /* 0x0000002390427223 */ /* 0x000fe20000010043 */
[-C--:B------:R-:W-:Y:S01]  /*dca0*/  FFMA.FTZ R37, R37, -R36.reuse, R205 ;  /* 0x8000002425257223 */ /* 0x080fe200000100cd */
[C---:B------:R-:W-:Y:S01]  /*dcb0*/  FFMA.FTZ R36, -R38.reuse, R36, R204 ;  /* 0x0000002426247223 */ /* 0x040fe200000101cc */
[----:B------:R-:W-:Y:S01]  /*dcc0*/  FFMA.FTZ R38, R38, R6, R65 ;  /* 0x0000000626267223 */ /* 0x000fe20000010041 */
[----:B------:R-:W-:Y:S01]  /*dcd0*/  FMUL.FTZ R65, R6, UR34 ;  /* 0x0000002206417c20 */ /* 0x000fe20008410000 */
[----:B------:R-:W-:Y:S01]  /*dce0*/  FMUL.FTZ R35, R34, UR34 ;  /* 0x0000002222237c20 */ /* 0x000fe20008410000 */
[----:B------:R-:W-:Y:S01]  /*dcf0*/  FFMA.FTZ R82, R82, R34, -R81 ;  /* 0x0000002252527223 */ /* 0x000fe20000010851 */
[----:B------:R0:W-:Y:S01]  /*dd00*/  STS [R32+0x2168], R69 ;  /* 0x0021684520007388 */ /* 0x0001e20000000800 */
[C---:B------:R-:W-:Y:S01]  /*dd10*/  FFMA.FTZ R8, R34.reuse, UR35, -R65 ;  /* 0x0000002322087c23 */ /* 0x040fe20008010841 */
[-C--:B------:R-:W-:Y:S01]  /*dd20*/  FMUL.FTZ R34, R34, R177.reuse ;  /* 0x000000b122227220 */ /* 0x080fe20000410000 */
[C---:B------:R-:W-:Y:S01]  /*dd30*/  FFMA.FTZ R35, R6.reuse, UR35, R35 ;  /* 0x0000002306237c23 */ /* 0x040fe20008010023 */
[----:B------:R-:W-:Y:S01]  /*dd40*/  FMUL.FTZ R6, R6, R177 ;  /* 0x000000b106067220 */ /* 0x000fe20000410000 */
[----:B------:R-:W-:Y:S01]  /*dd50*/  FADD.FTZ R82, R7, R82 ;  /* 0x0000005207527221 */ /* 0x000fe20000010000 */
[C---:B------:R-:W-:Y:S01]  /*dd60*/  FMUL.FTZ R7, R37.reuse, R34 ;  /* 0x0000002225077220 */ /* 0x040fe20000410000 */
[C---:B------:R-:W-:Y:S01]  /*dd70*/  FMUL.FTZ R65, R37.reuse, R8 ;  /* 0x0000000825417220 */ /* 0x040fe20000410000 */
[-C--:B------:R-:W-:Y:S01]  /*dd80*/  FMUL.FTZ R37, R37, R6.reuse ;  /* 0x0000000625257220 */ /* 0x080fe20000410000 */
[CC--:B------:R-:W-:Y:S01]  /*dd90*/  FMUL.FTZ R67, R145.reuse, R6.reuse ;  /* 0x0000000691437220 */ /* 0x0c0fe20000410000 */
[----:B------:R-:W-:Y:S01]  /*dda0*/  FFMA.FTZ R6, R36, R6, R7 ;  /* 0x0000000624067223 */ /* 0x000fe20000010007 */
[----:B------:R-:W-:Y:S01]  /*ddb0*/  FADD.FTZ R169, R66, R169 ;  /* 0x000000a942a97221 */ /* 0x000fe20000010000 */
[-C--:B0-----:R-:W-:Y:S01]  /*ddc0*/  FMUL.FTZ R69, R145, R34.reuse ;  /* 0x0000002291457220 */ /* 0x081fe20000410000 */
[C---:B------:R-:W-:Y:S01]  /*ddd0*/  FFMA.FTZ R7, R36.reuse, R34, -R37 ;  /* 0x0000002224077223 */ /* 0x040fe20000010825 */
[----:B------:R-:W-:Y:S01]  /*dde0*/  FFMA.FTZ R66, R36, R35, R65 ;  /* 0x0000002324427223 */ /* 0x000fe20000010041 */
[----:B------:R-:W-:Y:S01]  /*ddf0*/  FMUL.FTZ R35, R83, R82 ;  /* 0x0000005253237220 */ /* 0x000fe20000410000 */
[----:B------:R-:W-:Y:S01]  /*de00*/  FMUL.FTZ R34, R146, R178 ;  /* 0x000000b292227220 */ /* 0x000fe20000410000 */
[----:B------:R-:W-:Y:S01]  /*de10*/  FMUL.FTZ R8, R39, R82 ;  /* 0x0000005227087220 */ /* 0x000fe20000410000 */
[-C--:B------:R-:W-:Y:S01]  /*de20*/  FMUL.FTZ R83, R83, R33.reuse ;  /* 0x0000002153537220 */ /* 0x080fe20000410000 */
[-C--:B------:R-:W-:Y:S01]  /*de30*/  FFMA.FTZ R37, R84, R33.reuse, R35 ;  /* 0x0000002154257223 */ /* 0x080fe20000010023 */
[-C--:B------:R-:W-:Y:S01]  /*de40*/  FFMA.FTZ R36, R39, -R34.reuse, R207 ;  /* 0x8000002227247223 */ /* 0x080fe200000100cf */
[C---:B------:R-:W-:Y:S01]  /*de50*/  FFMA.FTZ R39, -R40.reuse, R34, R206 ;  /* 0x0000002228277223 */ /* 0x040fe200000101ce */
[----:B------:R-:W-:Y:S01]  /*de60*/  FFMA.FTZ R35, R40, R33, R8 ;  /* 0x0000002128237223 */ /* 0x000fe20000010008 */
[C---:B------:R-:W-:Y:S01]  /*de70*/  FMUL.FTZ R34, R33.reuse, UR34 ;  /* 0x0000002221227c20 */ /* 0x040fe20008410000 */
[----:B------:R-:W-:Y:S01]  /*de80*/  FMUL.FTZ R8, R82, UR34 ;  /* 0x0000002252087c20 */ /* 0x000fe20008410000 */
[----:B------:R-:W-:Y:S01]  /*de90*/  FADD.FTZ R10, R10, R37 ;  /* 0x000000250a0a7221 */ /* 0x000fe20000010000 */
[CC--:B------:R-:W-:Y:S01]  /*dea0*/  FMUL.FTZ R65, R82.reuse, R178.reuse ;  /* 0x000000b252417220 */ /* 0x0c0fe20000410000 */
[----:B------:R-:W-:Y:S01]  /*deb0*/  FFMA.FTZ R37, R82, UR35, -R34 ;  /* 0x0000002352257c23 */ /* 0x000fe20008010822 */
[C---:B------:R-:W-:Y:S01]  /*dec0*/  FFMA.FTZ R8, R33.reuse, UR35, R8 ;  /* 0x0000002321087c23 */ /* 0x040fe20008010008 */
[----:B------:R-:W-:Y:S01]  /*ded0*/  FMUL.FTZ R33, R33, R178 ;  /* 0x000000b221217220 */ /* 0x000fe20000410000 */
[----:B------:R-:W-:Y:S01]  /*dee0*/  FFMA.FTZ R129, R38, R177, R129 ;  /* 0x000000b126817223 */ /* 0x000fe20000010081 */
[----:B------:R-:W-:Y:S01]  /*def0*/  FFMA.FTZ R66, R145, R38, R66 ;  /* 0x0000002691427223 */ /* 0x000fe20000010042 */
[----:B------:R-:W-:Y:S01]  /*df00*/  FFMA.FTZ R84, R84, R82, -R83 ;  /* 0x0000005254547223 */ /* 0x000fe20000010853 */
[C---:B------:R-:W-:Y:S01]  /*df10*/  FMUL.FTZ R34, R36.reuse, R65 ;  /* 0x0000004124227220 */ /* 0x040fe20000410000 */
[C---:B------:R-:W-:Y:S01]  /*df20*/  FMUL.FTZ R38, R36.reuse, R37 ;  /* 0x0000002524267220 */ /* 0x040fe20000410000 */
[-C--:B------:R-:W-:Y:S01]  /*df30*/  FMUL.FTZ R36, R36, R33.reuse ;  /* 0x0000002124247220 */ /* 0x080fe20000410000 */
[----:B------:R-:W-:Y:S01]  /*df40*/  FADD.FTZ R84, R9, R84 ;  /* 0x0000005409547221 */ /* 0x000fe20000010000 */
[CC--:B------:R-:W-:Y:S01]  /*df50*/  FFMA.FTZ R34, R39.reuse, R33.reuse, R34 ;  /* 0x0000002127227223 */ /* 0x0c0fe20000010022 */
[----:B------:R-:W-:Y:S01]  /*df60*/  FMUL.FTZ R37, R146, R33 ;  /* 0x0000002192257220 */ /* 0x000fe20000410000 */
[C---:B------:R-:W-:Y:S01]  /*df70*/  FFMA.FTZ R36, R39.reuse, R65, -R36 ;  /* 0x0000004127247223 */ /* 0x040fe20000010824 */
[----:B------:R-:W-:Y:S01]  /*df80*/  FFMA.FTZ R39, R39, R8, R38 ;  /* 0x0000000827277223 */ /* 0x000fe20000010026 */
[----:B------:R-:W-:Y:S01]  /*df90*/  FMUL.FTZ R8, R147, R179 ;  /* 0x000000b393087220 */ /* 0x000fe20000410000 */
[-C--:B------:R-:W-:Y:S01]  /*dfa0*/  FMUL.FTZ R9, R85, R84.reuse ;  /* 0x0000005455097220 */ /* 0x080fe20000410000 */
[----:B------:R0:W-:Y:S01]  /*dfb0*/  STS [R32+0x2160], R67 ;  /* 0x0021604320007388 */ /* 0x0001e20000000800 */
[----:B------:R-:W-:Y:S01]  /*dfc0*/  FMUL.FTZ R33, R41, R84 ;  /* 0x0000005429217220 */ /* 0x000fe20000410000 */
[----:B------:R-:W-:Y:S01]  /*dfd0*/  FMUL.FTZ R85, R85, R10 ;  /* 0x0000000a55557220 */ /* 0x000fe20000410000 */
[----:B------:R-:W-:Y:S01]  /*dfe0*/  FFMA.FTZ R41, R41, -R8, R209 ;  /* 0x8000000829297223 */ /* 0x000fe200000100d1 */
[----:B------:R1:W-:Y:S01]  /*dff0*/  STS [R32+0x2158], R37 ;  /* 0x0021582520007388 */ /* 0x0003e20000000800 */
[----:B------:R-:W-:Y:S01]  /*e000*/  FFMA.FTZ R9, R86, R10, R9 ;  /* 0x0000000a56097223 */ /* 0x000fe20000010009 */
[C---:B------:R-:W-:Y:S01]  /*e010*/  FFMA.FTZ R8, -R42.reuse, R8, R208 ;  /* 0x000000082a087223 */ /* 0x040fe200000101d0 */
[----:B------:R-:W-:Y:S01]  /*e020*/  FFMA.FTZ R42, R42, R10, R33 ;  /* 0x0000000a2a2a7223 */ /* 0x000fe20000010021 */
[----:B------:R-:W-:Y:S01]  /*e030*/  FFMA.FTZ R86, R86, R84, -R85 ;  /* 0x0000005456567223 */ /* 0x000fe20000010855 */
[----:B------:R-:W-:Y:S01]  /*e040*/  FMUL.FTZ R33, R84, UR34 ;  /* 0x0000002254217c20 */ /* 0x000fe20008410000 */
[----:B0-----:R-:W-:Y:S01]  /*e050*/  FMUL.FTZ R67, R146, R65 ;  /* 0x0000004192437220 */ /* 0x001fe20000410000 */
[-C--:B------:R-:W-:Y:S01]  /*e060*/  FMUL.FTZ R40, R84, R179.reuse ;  /* 0x000000b354287220 */ /* 0x080fe20000410000 */
[----:B------:R-:W-:Y:S01]  /*e070*/  FADD.FTZ R86, R11, R86 ;  /* 0x000000560b567221 */ /* 0x000fe20000010000 */
[C---:B------:R-:W-:Y:S01]  /*e080*/  FFMA.FTZ R33, R10.reuse, UR35, R33 ;  /* 0x000000230a217c23 */ /* 0x040fe20008010021 */
[C---:B-1----:R-:W-:Y:S01]  /*e090*/  FMUL.FTZ R37, R10.reuse, UR34 ;  /* 0x000000220a257c20 */ /* 0x042fe20008410000 */
[----:B------:R0:W-:Y:S01]  /*e0a0*/  STS [R32+0x215c], R67 ;  /* 0x00215c4320007388 */ /* 0x0001e20000000800 */
[----:B------:R-:W-:Y:S01]  /*e0b0*/  FMUL.FTZ R10, R10, R179 ;  /* 0x000000b30a0a7220 */ /* 0x000fe20000410000 */
[----:B------:R-:W-:Y:S01]  /*e0c0*/  FMUL.FTZ R11, R41, R40 ;  /* 0x00000028290b7220 */ /* 0x000fe20000410000 */
[----:B------:R-:W-:Y:S01]  /*e0d0*/  FFMA.FTZ R130, R35, R178, R130 ;  /* 0x000000b223827223 */ /* 0x000fe20000010082 */
[----:B------:R-:W-:Y:S01]  /*e0e0*/  FFMA.FTZ R65, R146, R35, R39 ;  /* 0x0000002392417223 */ /* 0x000fe20000010027 */
[-C--:B------:R-:W-:Y:S01]  /*e0f0*/  FMUL.FTZ R35, R147, R10.reuse ;  /* 0x0000000a93237220 */ /* 0x080fe20000410000 */
[----:B------:R-:W-:Y:S01]  /*e100*/  FFMA.FTZ R38, R8, R10, R11 ;  /* 0x0000000a08267223 */ /* 0x000fe2000001000b */
[----:B------:R-:W-:Y:S01]  /*e110*/  FMUL.FTZ R11, R43, R86 ;  /* 0x000000562b0b7220 */ /* 0x000fe20000410000 */
[----:B------:R-:W-:Y:S01]  /*e120*/  FMUL.FTZ R39, R147, R40 ;  /* 0x0000002893277220 */ /* 0x000fe20000410000 */
[----:B------:R-:W-:Y:S01]  /*e130*/  FADD.FTZ R166, R65, R166 ;  /* 0x000000a641a67221 */ /* 0x000fe20000010000 */
[----:B0-----:R-:W-:Y:S01]  /*e140*/  FADD.FTZ R67, R12, R9 ;  /* 0x000000090c437221 */ /* 0x001fe20000010000 */
[----:B------:R-:W-:Y:S01]  /*e150*/  FFMA.FTZ R12, R84, UR35, -R37 ;  /* 0x00000023540c7c23 */ /* 0x000fe20008010825 */
[C---:B------:R-:W-:Y:S01]  /*e160*/  FMUL.FTZ R37, R41.reuse, R10 ;  /* 0x0000000a29257220 */ /* 0x040fe20000410000 */
[----:B------:R0:W-:Y:S01]  /*e170*/  STS [R32+0x2154], R39 ;  /* 0x0021542720007388 */ /* 0x0001e20000000800 */
[----:B------:R-:W-:Y:S01]  /*e180*/  FFMA.FTZ R131, R42, R179, R131 ;  /* 0x000000b32a837223 */ /* 0x000fe20000010083 */
[----:B------:R-:W-:Y:S01]  /*e190*/  FMUL.FTZ R9, R41, R12 ;  /* 0x0000000c29097220 */ /* 0x000fe20000410000 */
[----:B------:R-:W-:Y:S01]  /*e1a0*/  FFMA.FTZ R37, R8, R40, -R37 ;  /* 0x0000002808257223 */ /* 0x000fe20000010825 */
[----:B------:R1:W-:Y:S01]  /*e1b0*/  STS [R32+0x2150], R35 ;  /* 0x0021502320007388 */ /* 0x0003e20000000800 */
[----:B------:R-:W-:Y:S01]  /*e1c0*/  FADD.FTZ R167, R66, R167 ;  /* 0x000000a742a77221 */ /* 0x000fe20000010000 */
[----:B------:R-:W-:Y:S01]  /*e1d0*/  FFMA.FTZ R10, R8, R33, R9 ;  /* 0x00000021080a7223 */ /* 0x000fe20000010009 */
[C---:B------:R-:W-:Y:S01]  /*e1e0*/  FMUL.FTZ R9, R87.reuse, R86 ;  /* 0x0000005657097220 */ /* 0x040fe20000410000 */
[-C--:B------:R-:W-:Y:S01]  /*e1f0*/  FMUL.FTZ R87, R87, R67.reuse ;  /* 0x0000004357577220 */ /* 0x080fe20000410000 */
[----:B------:R-:W-:Y:S01]  /*e200*/  FMUL.FTZ R8, R148, R180 ;  /* 0x000000b494087220 */ /* 0x000fe20000410000 */
[-C--:B------:R-:W-:Y:S01]  /*e210*/  FFMA.FTZ R33, R44, R67.reuse, R11 ;  /* 0x000000432c217223 */ /* 0x080fe2000001000b */
[----:B------:R-:W-:Y:S01]  /*e220*/  FMUL.FTZ R11, R67, UR34 ;  /* 0x00000022430b7c20 */ /* 0x000fe20008410000 */
[C---:B------:R-:W-:Y:S01]  /*e230*/  FFMA.FTZ R9, R88.reuse, R67, R9 ;  /* 0x0000004358097223 */ /* 0x040fe20000010009 */
[----:B------:R-:W-:Y:S01]  /*e240*/  FFMA.FTZ R88, R88, R86, -R87 ;  /* 0x0000005658587223 */ /* 0x000fe20000010857 */
[----:B------:R-:W-:Y:S01]  /*e250*/  FFMA.FTZ R43, R43, -R8, R211 ;  /* 0x800000082b2b7223 */ /* 0x000fe200000100d3 */
[----:B------:R-:W-:Y:S01]  /*e260*/  FFMA.FTZ R65, R147, R42, R10 ;  /* 0x0000002a93417223 */ /* 0x000fe2000001000a */
[C---:B0-----:R-:W-:Y:S01]  /*e270*/  FMUL.FTZ R39, R86.reuse, R180 ;  /* 0x000000b456277220 */ /* 0x041fe20000410000 */
[C---:B------:R-:W-:Y:S01]  /*e280*/  FMUL.FTZ R10, R86.reuse, UR34 ;  /* 0x00000022560a7c20 */ /* 0x040fe20008410000 */
[----:B------:R-:W-:Y:S01]  /*e290*/  FFMA.FTZ R12, R86, UR35, -R11 ;  /* 0x00000023560c7c23 */ /* 0x000fe2000801080b */
[----:B------:R-:W-:Y:S01]  /*e2a0*/  FADD.FTZ R88, R13, R88 ;  /* 0x000000580d587221 */ /* 0x000fe20000010000 */
[----:B------:R-:W-:Y:S01]  /*e2b0*/  FFMA.FTZ R8, -R44, R8, R210 ;  /* 0x000000082c087223 */ /* 0x000fe200000101d2 */
[----:B------:R-:W-:Y:S01]  /*e2c0*/  FADD.FTZ R14, R14, R9 ;  /* 0x000000090e0e7221 */ /* 0x000fe20000010000 */
[----:B-1----:R-:W-:Y:S01]  /*e2d0*/  FMUL.FTZ R35, R67, R180 ;  /* 0x000000b443237220 */ /* 0x002fe20000410000 */
[----:B------:R-:W-:Y:S01]  /*e2e0*/  FMUL.FTZ R13, R43, R39 ;  /* 0x000000272b0d7220 */ /* 0x000fe20000410000 */
[----:B------:R-:W-:Y:S01]  /*e2f0*/  FFMA.FTZ R9, R67, UR35, R10 ;  /* 0x0000002343097c23 */ /* 0x000fe2000801000a */
[C---:B------:R-:W-:Y:S01]  /*e300*/  FMUL.FTZ R11, R43.reuse, R12 ;  /* 0x0000000c2b0b7220 */ /* 0x040fe20000410000 */
[-C--:B------:R-:W-:Y:S01]  /*e310*/  FMUL.FTZ R10, R43, R35.reuse ;  /* 0x000000232b0a7220 */ /* 0x080fe20000410000 */
[----:B------:R-:W-:Y:S01]  /*e320*/  FFMA.FTZ R40, R8, R35, R13 ;  /* 0x0000002308287223 */ /* 0x000fe2000001000d */
[----:B------:R-:W-:Y:S01]  /*e330*/  FMUL.FTZ R43, R148, R39 ;  /* 0x00000027942b7220 */ /* 0x000fe20000410000 */
        /* <DEDUP_REMOVED lines=13> */
[----:B------:R-:W-:Y:S01]  /*e410*/  FMUL.FTZ R12, R14, UR34 ;  /* 0x000000220e0c7c20 */ /* 0x000fe20008410000 */
[C---:B------:R-:W-:Y:S01]  /*e420*/  FMUL.FTZ R11, R91.reuse, R15 ;  /* 0x0000000f5b0b7220 */ /* 0x040fe20000410000 */
[-C--:B------:R-:W-:Y:S01]  /*e430*/  FMUL.FTZ R8, R91, R9.reuse ;  /* 0x000000095b087220 */ /* 0x080fe20000410000 */
[----:B------:R0:W-:Y:S01]  /*e440*/  STS [R32+0x214c], R43 ;  /* 0x00214c2b20007388 */ /* 0x0001e20000000800 */
[----:B------:R-:W-:Y:S01]  /*e450*/  FFMA.FTZ R12, R88, UR35, -R12 ;  /* 0x00000023580c7c23 */ /* 0x000fe2000801080c */
[C---:B------:R-:W-:Y:S01]  /*e460*/  FFMA.FTZ R11, R92.reuse, R9, R11 ;  /* 0x000000095c0b7223 */ /* 0x040fe2000001000b */
[----:B------:R-:W-:Y:S01]  /*e470*/  FFMA.FTZ R8, R92, R15, -R8 ;  /* 0x0000000f5c087223 */ /* 0x000fe20000010808 */
[C---:B------:R-:W-:Y:S01]  /*e480*/  FMUL.FTZ R41, R148.reuse, R35 ;  /* 0x0000002394297220 */ /* 0x040fe20000410000 */
[----:B------:R-:W-:Y:S01]  /*e490*/  FFMA.FTZ R132, R33, R180, R132 ;  /* 0x000000b421847223 */ /* 0x000fe20000010084 */
[----:B------:R-:W-:Y:S01]  /*e4a0*/  FFMA.FTZ R16, R148, R33, R13 ;  /* 0x0000002194107223 */ /* 0x000fe2000001000d */
[----:B------:R-:W-:Y:S01]  /*e4b0*/  FADD.FTZ R18, R18, R11 ;  /* 0x0000000b12127221 */ /* 0x000fe20000010000 */
[-C--:B------:R-:W-:Y:S01]  /*e4c0*/  FMUL.FTZ R35, R14, R181.reuse ;  /* 0x000000b50e237220 */ /* 0x080fe20000410000 */
[----:B------:R-:W-:Y:S01]  /*e4d0*/  FMUL.FTZ R33, R45, R12 ;  /* 0x0000000c2d217220 */ /* 0x000fe20000410000 */
[C---:B0-----:R-:W-:Y:S01]  /*e4e0*/  FMUL.FTZ R43, R88.reuse, R181 ;  /* 0x000000b5582b7220 */ /* 0x041fe20000410000 */
[----:B------:R-:W-:Y:S01]  /*e4f0*/  FADD.FTZ R12, R17, R8 ;  /* 0x00000008110c7221 */ /* 0x000fe20000010000 */
[----:B------:R-:W-:Y:S01]  /*e500*/  FMUL.FTZ R13, R88, UR34 ;  /* 0x00000022580d7c20 */ /* 0x000fe20008410000 */
[----:B------:R0:W-:Y:S01]  /*e510*/  STS [R32+0x2148], R41 ;  /* 0x0021482920007388 */ /* 0x0001e20000000800 */
[CC--:B------:R-:W-:Y:S01]  /*e520*/  FMUL.FTZ R11, R45.reuse, R43.reuse ;  /* 0x0000002b2d0b7220 */ /* 0x0c0fe20000410000 */
[----:B------:R-:W-:Y:S01]  /*e530*/  FMUL.FTZ R17, R150, R43 ;  /* 0x0000002b96117220 */ /* 0x000fe20000410000 */
[----:B------:R-:W-:Y:S01]  /*e540*/  FFMA.FTZ R13, R14, UR35, R13 ;  /* 0x000000230e0d7c23 */ /* 0x000fe2000801000d */
[-C--:B------:R-:W-:Y:S01]  /*e550*/  FMUL.FTZ R14, R45, R35.reuse ;  /* 0x000000232d0e7220 */ /* 0x080fe20000410000 */
[----:B------:R-:W-:Y:S01]  /*e560*/  FFMA.FTZ R42, R10, R35, R11 ;  /* 0x000000230a2a7223 */ /* 0x000fe2000001000b */
[C---:B------:R-:W-:Y:S01]  /*e570*/  FMUL.FTZ R11, R93.reuse, R12 ;  /* 0x0000000c5d0b7220 */ /* 0x040fe20000410000 */
[-C--:B------:R-:W-:Y:S01]  /*e580*/  FMUL.FTZ R93, R93, R18.reuse ;  /* 0x000000125d5d7220 */ /* 0x080fe20000410000 */
[----:B------:R-:W-:Y:S01]  /*e590*/  FMUL.FTZ R8, R47, R15 ;  /* 0x0000000f2f087220 */ /* 0x000fe20000410000 */
[----:B------:R-:W-:Y:S01]  /*e5a0*/  FADD.FTZ R163, R16, R163 ;  /* 0x000000a310a37221 */ /* 0x000fe20000010000 */
[C---:B------:R-:W-:Y:S01]  /*e5b0*/  FFMA.FTZ R11, R94.reuse, R18, R11 ;  /* 0x000000125e0b7223 */ /* 0x040fe2000001000b */
[----:B------:R-:W-:Y:S01]  /*e5c0*/  FFMA.FTZ R44, R94, R12, -R93 ;  /* 0x0000000c5e2c7223 */ /* 0x000fe2000001085d */
[----:B0-----:R-:W-:Y:S01]  /*e5d0*/  FFMA.FTZ R41, R10, R43, -R14 ;  /* 0x0000002b0a297223 */ /* 0x001fe2000001080e */
[----:B------:R-:W-:Y:S01]  /*e5e0*/  FMUL.FTZ R14, R15, UR34 ;  /* 0x000000220f0e7c20 */ /* 0x000fe20008410000 */
[----:B------:R-:W-:Y:S01]  /*e5f0*/  FADD.FTZ R43, R20, R11 ;  /* 0x0000000b142b7221 */ /* 0x000fe20000010000 */
[----:B------:R-:W-:Y:S01]  /*e600*/  FADD.FTZ R44, R19, R44 ;  /* 0x0000002c132c7221 */ /* 0x000fe20000010000 */
[----:B------:R-:W-:Y:S01]  /*e610*/  FFMA.FTZ R19, R48, R9, R8 ;  /* 0x0000000930137223 */ /* 0x000fe20000010008 */
[----:B------:R-:W-:Y:S01]  /*e620*/  FFMA.FTZ R13, R10, R13, R33 ;  /* 0x0000000d0a0d7223 */ /* 0x000fe20000010021 */
[----:B------:R-:W-:Y:S01]  /*e630*/  FMUL.FTZ R10, R153, R182 ;  /* 0x000000b6990a7220 */ /* 0x000fe20000410000 */
[C---:B------:R-:W-:Y:S01]  /*e640*/  FMUL.FTZ R11, R95.reuse, R44 ;  /* 0x0000002c5f0b7220 */ /* 0x040fe20000410000 */
[-C--:B------:R-:W-:Y:S01]  /*e650*/  FMUL.FTZ R95, R95, R43.reuse ;  /* 0x0000002b5f5f7220 */ /* 0x080fe20000410000 */
[----:B------:R-:W-:Y:S01]  /*e660*/  FMUL.FTZ R16, R9, UR34 ;  /* 0x0000002209107c20 */ /* 0x000fe20008410000 */
[----:B------:R-:W-:Y:S01]  /*e670*/  FFMA.FTZ R47, R47, -R10, R215 ;  /* 0x8000000a2f2f7223 */ /* 0x000fe200000100d7 */
[C---:B------:R-:W-:Y:S01]  /*e680*/  FFMA.FTZ R11, R96.reuse, R43, R11 ;  /* 0x0000002b600b7223 */ /* 0x040fe2000001000b */
[----:B------:R-:W-:Y:S01]  /*e690*/  FFMA.FTZ R8, R96, R44, -R95 ;  /* 0x0000002c60087223 */ /* 0x000fe2000001085f */
[C---:B------:R-:W-:Y:S01]  /*e6a0*/  FFMA.FTZ R16, R15.reuse, UR35, -R16 ;  /* 0x000000230f107c23 */ /* 0x040fe20008010810 */
[-C--:B------:R-:W-:Y:S01]  /*e6b0*/  FMUL.FTZ R20, R15, R182.reuse ;  /* 0x000000b60f147220 */ /* 0x080fe20000410000 */
[----:B------:R-:W-:Y:S01]  /*e6c0*/  FADD.FTZ R22, R22, R11 ;  /* 0x0000000b16167221 */ /* 0x000fe20000010000 */
[----:B------:R-:W-:Y:S01]  /*e6d0*/  FADD.FTZ R8, R21, R8 ;  /* 0x0000000815087221 */ /* 0x000fe20000010000 */
[C---:B------:R-:W-:Y:S01]  /*e6e0*/  FFMA.FTZ R11, R9.reuse, UR35, R14 ;  /* 0x00000023090b7c23 */ /* 0x040fe2000801000e */
[----:B------:R-:W-:Y:S01]  /*e6f0*/  FMUL.FTZ R14, R9, R182 ;  /* 0x000000b6090e7220 */ /* 0x000fe20000410000 */
[----:B------:R-:W-:Y:S01]  /*e700*/  FFMA.FTZ R10, -R48, R10, R214 ;  /* 0x0000000a300a7223 */ /* 0x000fe200000101d6 */
        /* <DEDUP_REMOVED lines=8> */
[----:B------:R-:W-:Y:S01]  /*e790*/  FADD.FTZ R9, R24, R9 ;  /* 0x0000000918097221 */ /* 0x000fe20000010000 */
[----:B------:R-:W-:Y:S01]  /*e7a0*/  FADD.FTZ R23, R23, R98 ;  /* 0x0000006217177221 */ /* 0x000fe20000010000 */
[----:B------:R-:W-:Y:S01]  /*e7b0*/  FFMA.FTZ R133, R46, R181, R133 ;  /* 0x000000b52e857223 */ /* 0x000fe20000010085 */
[CC--:B------:R-:W-:Y:S01]  /*e7c0*/  FFMA.FTZ R45, R10.reuse, R14.reuse, R45 ;  /* 0x0000000e0a2d7223 */ /* 0x0c0fe2000001002d */
[----:B------:R-:W-:Y:S01]  /*e7d0*/  FMUL.FTZ R15, R153, R14 ;  /* 0x0000000e990f7220 */ /* 0x000fe20000410000 */
[C---:B------:R-:W-:Y:S01]  /*e7e0*/  FFMA.FTZ R46, R10.reuse, R20, -R47 ;  /* 0x000000140a2e7223 */ /* 0x040fe2000001082f */
[----:B------:R-:W-:Y:S01]  /*e7f0*/  FFMA.FTZ R14, R10, R11, R13 ;  /* 0x0000000b0a0e7223 */ /* 0x000fe2000001000d */
[C---:B------:R-:W-:Y:S01]  /*e800*/  FMUL.FTZ R10, R99.reuse, R9 ;  /* 0x00000009630a7220 */ /* 0x040fe20000410000 */
[-C--:B------:R-:W-:Y:S01]  /*e810*/  FMUL.FTZ R11, R99, R23.reuse ;  /* 0x00000017630b7220 */ /* 0x080fe20000410000 */
[----:B------:R0:W-:Y:S01]  /*e820*/  STS [R32+0x2144], R17 ;  /* 0x0021441120007388 */ /* 0x0001e20000000800 */
        /* <DEDUP_REMOVED lines=8> */
[----:B------:R-:W-:Y:S01]  /*e8b0*/  FADD.FTZ R161, R48, R161 ;  /* 0x000000a130a17221 */ /* 0x000fe20000010000 */
[----:B0-----:R-:W-:Y:S01]  /*e8c0*/  FMUL.FTZ R17, R156, R183 ;  /* 0x000000b79c117220 */ /* 0x001fe20000410000 */
[C---:B------:R-:W-:Y:S01]  /*e8d0*/  FMUL.FTZ R11, R101.reuse, R10 ;  /* 0x0000000a650b7220 */ /* 0x040fe20000410000 */
[----:B------:R-:W-:Y:S01]  /*e8e0*/  FMUL.FTZ R101, R101, R26 ;  /* 0x0000001a65657220 */ /* 0x000fe20000410000 */
[----:B------:R0:W-:Y:S01]  /*e8f0*/  STS [R32+0x213c], R21 ;  /* 0x00213c1520007388 */ /* 0x0001e20000000800 */
[-C--:B------:R-:W-:Y:S01]  /*e900*/  FFMA.FTZ R49, R49, -R17.reuse, R217 ;  /* 0x8000001131317223 */ /* 0x080fe200000100d9 */
[C---:B------:R-:W-:Y:S01]  /*e910*/  FFMA.FTZ R17, -R50.reuse, R17, R216 ;  /* 0x0000001132117223 */ /* 0x040fe200000101d8 */
[----:B------:R-:W-:Y:S01]  /*e920*/  FFMA.FTZ R50, R50, R18, R13 ;  /* 0x0000001232327223 */ /* 0x000fe2000001000d */
[----:B------:R-:W-:Y:S01]  /*e930*/  FMUL.FTZ R13, R12, UR34 ;  /* 0x000000220c0d7c20 */ /* 0x000fe20008410000 */
[----:B-1----:R-:W-:Y:S01]  /*e940*/  FMUL.FTZ R15, R18, UR34 ;  /* 0x00000022120f7c20 */ /* 0x002fe20008410000 */
[C---:B------:R-:W-:Y:S01]  /*e950*/  FFMA.FTZ R11, R102.reuse, R26, R11 ;  /* 0x0000001a660b7223 */ /* 0x040fe2000001000b */
[----:B------:R-:W-:Y:S01]  /*e960*/  FFMA.FTZ R102, R102, R10, -R101 ;  /* 0x0000000a66667223 */ /* 0x000fe20000010865 */
[C---:B------:R-:W-:Y:S01]  /*e970*/  FFMA.FTZ R80, R18.reuse, UR35, R13 ;  /* 0x0000002312507c23 */ /* 0x040fe2000801000d */
[-C--:B------:R-:W-:Y:S01]  /*e980*/  FMUL.FTZ R18, R18, R183.reuse ;  /* 0x000000b712127220 */ /* 0x080fe20000410000 */
[C---:B------:R-:W-:Y:S01]  /*e990*/  FFMA.FTZ R14, R12.reuse, UR35, -R15 ;  /* 0x000000230c0e7c23 */ /* 0x040fe2000801080f */
[----:B------:R-:W-:Y:S01]  /*e9a0*/  FMUL.FTZ R12, R12, R183 ;  /* 0x000000b70c0c7220 */ /* 0x000fe20000410000 */
[----:B------:R-:W-:Y:S01]  /*e9b0*/  FADD.FTZ R11, R28, R11 ;  /* 0x0000000b1c0b7221 */ /* 0x000fe20000010000 */
[----:B------:R-:W-:Y:S01]  /*e9c0*/  FMUL.FTZ R47, R49, R18 ;  /* 0x00000012312f7220 */ /* 0x000fe20000410000 */
[----:B------:R-:W-:Y:S01]  /*e9d0*/  FADD.FTZ R27, R27, R102 ;  /* 0x000000661b1b7221 */ /* 0x000fe20000010000 */
[-C--:B------:R-:W-:Y:S01]  /*e9e0*/  FMUL.FTZ R48, R49, R12.reuse ;  /* 0x0000000c31307220 */ /* 0x080fe20000410000 */
[-C--:B0-----:R-:W-:Y:S01]  /*e9f0*/  FMUL.FTZ R21, R156, R12.reuse ;  /* 0x0000000c9c157220 */ /* 0x081fe20000410000 */
[----:B------:R-:W-:Y:S01]  /*ea00*/  FFMA.FTZ R47, R17, R12, -R47 ;  /* 0x0000000c112f7223 */ /* 0x000fe2000001082f */
[C---:B------:R-:W-:Y:S01]  /*ea10*/  FMUL.FTZ R12, R103.reuse, R11 ;  /* 0x0000000b670c7220 */ /* 0x040fe20000410000 */
[-C--:B------:R-:W-:Y:S01]  /*ea20*/  FMUL.FTZ R13, R103, R27.reuse ;  /* 0x0000001b670d7220 */ /* 0x080fe20000410000 */
[----:B------:R-:W-:Y:S01]  /*ea30*/  FFMA.FTZ R134, R19, R182, R134 ;  /* 0x000000b613867223 */ /* 0x000fe20000010086 */
[-C--:B------:R-:W-:Y:S01]  /*ea40*/  FFMA.FTZ R48, R17, R18.reuse, R48 ;  /* 0x0000001211307223 */ /* 0x080fe20000010030 */
[C---:B------:R-:W-:Y:S01]  /*ea50*/  FFMA.FTZ R12, R104.reuse, R27, -R12 ;  /* 0x0000001b680c7223 */ /* 0x040fe2000001080c */
[----:B------:R-:W-:Y:S01]  /*ea60*/  FFMA.FTZ R13, R104, R11, R13 ;  /* 0x0000000b680d7223 */ /* 0x000fe2000001000d */
[----:B------:R-:W-:Y:S01]  /*ea70*/  FMUL.FTZ R19, R156, R18 ;  /* 0x000000129c137220 */ /* 0x000fe20000410000 */
[----:B------:R-:W-:Y:S01]  /*ea80*/  FMUL.FTZ R15, R173, R189 ;  /* 0x000000bdad0f7220 */ /* 0x000fe20000410000 */
[----:B------:R-:W-:Y:S01]  /*ea90*/  FADD.FTZ R18, R29, R12 ;  /* 0x0000000c1d127221 */ /* 0x000fe20000010000 */
[----:B------:R-:W-:Y:S01]  /*eaa0*/  FADD.FTZ R30, R30, R13 ;  /* 0x0000000d1e1e7221 */ /* 0x000fe20000010000 */
[----:B------:R-:W-:Y:S01]  /*eab0*/  FMUL.FTZ R13, R171, R188 ;  /* 0x000000bcab0d7220 */ /* 0x000fe20000410000 */
[-C--:B------:R-:W-:Y:S01]  /*eac0*/  FFMA.FTZ R16, -R74, R15.reuse, R228 ;  /* 0x0000000f4a107223 */ /* 0x080fe200000101e4 */
[----:B------:R-:W-:Y:S01]  /*ead0*/  FFMA.FTZ R15, R73, -R15, R229 ;  /* 0x8000000f490f7223 */ /* 0x000fe200000100e5 */
[-C--:B------:R-:W-:Y:S01]  /*eae0*/  FMUL.FTZ R66, R18, R189.reuse ;  /* 0x000000bd12427220 */ /* 0x080fe20000410000 */
[----:B------:R-:W-:Y:S01]  /*eaf0*/  FMUL.FTZ R68, R30, R189 ;  /* 0x000000bd1e447220 */ /* 0x000fe20000410000 */
[----:B------:R-:W-:Y:S01]  /*eb00*/  FMUL.FTZ R82, R49, R14 ;  /* 0x0000000e31527220 */ /* 0x000fe20000410000 */
[----:B------:R0:W-:Y:S01]  /*eb10*/  STS [R32+0x2130], R19 ;  /* 0x0021301320007388 */ /* 0x0001e20000000800 */
[----:B------:R-:W-:Y:S01]  /*eb20*/  FFMA.FTZ R14, -R72, R13, R226 ;  /* 0x0000000d480e7223 */ /* 0x000fe200000101e2 */
[----:B------:R-:W-:Y:S01]  /*eb30*/  FMUL.FTZ R20, R168, R187 ;  /* 0x000000bba8147220 */ /* 0x000fe20000410000 */
[----:B------:R-:W-:Y:S01]  /*eb40*/  FFMA.FTZ R13, R59, -R13, R227 ;  /* 0x8000000d3b0d7223 */ /* 0x000fe200000100e3 */
[----:B------:R1:W-:Y:S01]  /*eb50*/  STS [R32+0x2134], R21 ;  /* 0x0021341520007388 */ /* 0x0003e20000000800 */
[-C--:B------:R-:W-:Y:S01]  /*eb60*/  FMUL.FTZ R70, R27, R188.reuse ;  /* 0x000000bc1b467220 */ /* 0x080fe20000410000 */
[----:B------:R-:W-:Y:S01]  /*eb70*/  FMUL.FTZ R76, R11, R188 ;  /* 0x000000bc0b4c7220 */ /* 0x000fe20000410000 */
[----:B------:R-:W-:Y:S01]  /*eb80*/  FADD.FTZ R160, R25, R160 ;  /* 0x000000a019a07221 */ /* 0x000fe20000010000 */
[----:B------:R-:W-:Y:S01]  /*eb90*/  FADD.FTZ R164, R65, R164 ;  /* 0x000000a441a47221 */ /* 0x000fe20000010000 */
[----:B------:R-:W-:Y:S01]  /*eba0*/  FFMA.FTZ R12, -R58, R20, R224 ;  /* 0x000000143a0c7223 */ /* 0x000fe200000101e0 */
[----:B0-----:R-:W-:Y:S01]  /*ebb0*/  FMUL.FTZ R19, R15, R66 ;  /* 0x000000420f137220 */ /* 0x001fe20000410000 */
[----:B------:R-:W-:Y:S01]  /*ebc0*/  FMUL.FTZ R25, R13, R70 ;  /* 0x000000460d197220 */ /* 0x000fe20000410000 */
[----:B------:R-:W-:Y:S01]  /*ebd0*/  FFMA.FTZ R20, R57, -R20, R225 ;  /* 0x8000001439147223 */ /* 0x000fe200000100e1 */
[-C--:B------:R-:W-:Y:S01]  /*ebe0*/  FMUL.FTZ R65, R26, R187.reuse ;  /* 0x000000bb1a417220 */ /* 0x080fe20000410000 */
[-C--:B-1----:R-:W-:Y:S01]  /*ebf0*/  FMUL.FTZ R21, R15, R68.reuse ;  /* 0x000000440f157220 */ /* 0x082fe20000410000 */
[----:B------:R-:W-:Y:S01]  /*ec00*/  FFMA.FTZ R19, R16, R68, R19 ;  /* 0x0000004410137223 */ /* 0x000fe20000010013 */
[----:B------:R-:W-:Y:S01]  /*ec10*/  FMUL.FTZ R49, R10, R187 ;  /* 0x000000bb0a317220 */ /* 0x000fe20000410000 */
        /* <DEDUP_REMOVED lines=8> */
[----:B------:R0:W-:Y:S01]  /*eca0*/  STS [R32+0x216c], R71 ;  /* 0x00216c4720007388 */ /* 0x0001e20000000800 */
[----:B------:R-:W-:Y:S01]  /*ecb0*/  FADD.FTZ R19, R19, R24 ;  /* 0x0000001813137221 */ /* 0x000fe20000010000 */
[----:B------:R-:W-:Y:S01]  /*ecc0*/  FADD.FTZ R21, R21, R28 ;  /* 0x0000001c15157221 */ /* 0x000fe20000010000 */
[C---:B------:R-:W-:Y:S01]  /*ecd0*/  FFMA.FTZ R24, R12.reuse, R65, R25 ;  /* 0x000000410c187223 */ /* 0x040fe20000010019 */
[----:B------:R-:W-:Y:S01]  /*ece0*/  FFMA.FTZ R78, R12, R49, -R78 ;  /* 0x000000310c4e7223 */ /* 0x000fe2000001084e */
[----:B------:R-:W-:Y:S01]  /*ecf0*/  FMUL.FTZ R35, R150, R35 ;  /* 0x0000002396237220 */ /* 0x000fe20000410000 */
[----:B------:R-:W-:Y:S01]  /*ed00*/  FMUL.FTZ R67, R162, R185 ;  /* 0x000000b9a2437220 */ /* 0x000fe20000410000 */
[----:B------:R-:W-:Y:S01]  /*ed10*/  FADD.FTZ R24, R19, R24 ;  /* 0x0000001813187221 */ /* 0x000fe20000010000 */
[----:B------:R-:W-:Y:S01]  /*ed20*/  FADD.FTZ R25, R21, R78 ;  /* 0x0000004e15197221 */ /* 0x000fe20000010000 */
[----:B------:R-:W-:Y:S01]  /*ed30*/  FMUL.FTZ R78, R23, R186 ;  /* 0x000000ba174e7220 */ /* 0x000fe20000410000 */
[----:B0-----:R-:W-:Y:S01]  /*ed40*/  FFMA.FTZ R71, R17, R80, R82 ;  /* 0x0000005011477223 */ /* 0x001fe20000010052 */
[-C--:B------:R-:W-:Y:S01]  /*ed50*/  FMUL.FTZ R17, R165, R186.reuse ;  /* 0x000000baa5117220 */ /* 0x080fe20000410000 */
[----:B------:R-:W-:Y:S01]  /*ed60*/  FMUL.FTZ R80, R9, R186 ;  /* 0x000000ba09507220 */ /* 0x000fe20000410000 */
[----:B------:R-:W-:Y:S01]  /*ed70*/  FMUL.FTZ R82, R51, R44 ;  /* 0x0000002c33527220 */ /* 0x000fe20000410000 */
[----:B------:R0:W-:Y:S01]  /*ed80*/  STS [R32+0x2140], R35 ;  /* 0x0021402320007388 */ /* 0x0001e20000000800 */
[-C--:B------:R-:W-:Y:S01]  /*ed90*/  FFMA.FTZ R19, R55, -R17.reuse, R223 ;  /* 0x8000001137137223 */ /* 0x080fe200000100df */
[----:B------:R-:W-:Y:S01]  /*eda0*/  FFMA.FTZ R17, -R56, R17, R222 ;  /* 0x0000001138117223 */ /* 0x000fe200000101de */
[----:B------:R-:W-:Y:S01]  /*edb0*/  FMUL.FTZ R33, R159, R184 ;  /* 0x000000b89f217220 */ /* 0x000fe20000410000 */
[----:B------:R1:W-:Y:S01]  /*edc0*/  STS [R32+0x2164], R69 ;  /* 0x0021644520007388 */ /* 0x0003e20000000800 */
[C---:B------:R-:W-:Y:S01]  /*edd0*/  FMUL.FTZ R28, R19.reuse, R78 ;  /* 0x0000004e131c7220 */ /* 0x040fe20000410000 */
[----:B------:R-:W-:Y:S01]  /*ede0*/  FMUL.FTZ R21, R19, R80 ;  /* 0x0000005013157220 */ /* 0x000fe20000410000 */
[C---:B------:R-:W-:Y:S01]  /*edf0*/  FMUL.FTZ R84, R44.reuse, UR34 ;  /* 0x000000222c547c20 */ /* 0x040fe20008410000 */
[----:B------:R-:W-:Y:S01]  /*ee00*/  FMUL.FTZ R88, R44, R184 ;  /* 0x000000b82c587220 */ /* 0x000fe20000410000 */
[C---:B------:R-:W-:Y:S01]  /*ee10*/  FFMA.FTZ R29, R17.reuse, R80, R28 ;  /* 0x00000050111d7223 */ /* 0x040fe2000001001c */
[----:B------:R-:W-:Y:S01]  /*ee20*/  FFMA.FTZ R28, R17, R78, -R21 ;  /* 0x0000004e111c7223 */ /* 0x000fe20000010815 */
[----:B0-----:R-:W-:Y:S01]  /*ee30*/  FFMA.FTZ R35, R52, R43, R82 ;  /* 0x0000002b34237223 */ /* 0x001fe20000010052 */
[----:B------:R-:W-:Y:S01]  /*ee40*/  FMUL.FTZ R82, R8, R185 ;  /* 0x000000b908527220 */ /* 0x000fe20000410000 */
[----:B------:R-:W-:Y:S01]  /*ee50*/  FADD.FTZ R24, R24, R29 ;  /* 0x0000001d18187221 */ /* 0x000fe20000010000 */
[----:B------:R-:W-:Y:S01]  /*ee60*/  FFMA.FTZ R29, R53, -R67, R221 ;  /* 0x80000043351d7223 */ /* 0x000fe200000100dd */
[-C--:B-1----:R-:W-:Y:S01]  /*ee70*/  FFMA.FTZ R69, R51, -R33.reuse, R219 ;  /* 0x8000002133457223 */ /* 0x082fe200000100db */
[----:B------:R-:W-:Y:S01]  /*ee80*/  FFMA.FTZ R21, -R52, R33, R218 ;  /* 0x0000002134157223 */ /* 0x000fe200000101da */
[----:B------:R-:W-:Y:S01]  /*ee90*/  FADD.FTZ R25, R25, R28 ;  /* 0x0000001c19197221 */ /* 0x000fe20000010000 */
[----:B------:R-:W-:Y:S01]  /*eea0*/  FMUL.FTZ R51, R43, UR34 ;  /* 0x000000222b337c20 */ /* 0x000fe20008410000 */
[----:B------:R-:W-:Y:S01]  /*eeb0*/  FFMA.FTZ R33, -R54, R67, R220 ;  /* 0x0000004336217223 */ /* 0x000fe200000101dc */
[----:B------:R-:W-:Y:S01]  /*eec0*/  FMUL.FTZ R52, R22, R185 ;  /* 0x000000b916347220 */ /* 0x000fe20000410000 */
[C---:B------:R-:W-:Y:S01]  /*eed0*/  FMUL.FTZ R28, R29.reuse, R82 ;  /* 0x000000521d1c7220 */ /* 0x040fe20000410000 */
[----:B------:R-:W-:Y:S01]  /*eee0*/  FFMA.FTZ R86, R44, UR35, -R51 ;  /* 0x000000232c567c23 */ /* 0x000fe20008010833 */
[----:B------:R-:W-:Y:S01]  /*eef0*/  FMUL.FTZ R195, R142, R195 ;  /* 0x000000c38ec37220 */ /* 0x000fe20000410000 */
[-C--:B------:R-:W-:Y:S01]  /*ef00*/  FMUL.FTZ R67, R29, R52.reuse ;  /* 0x000000341d437220 */ /* 0x080fe20000410000 */
[----:B------:R-:W-:Y:S01]  /*ef10*/  FFMA.FTZ R51, R33, R52, R28 ;  /* 0x0000003421337223 */ /* 0x000fe2000001001c */
[C---:B------:R-:W-:Y:S01]  /*ef20*/  FFMA.FTZ R28, R43.reuse, UR35, R84 ;  /* 0x000000232b1c7c23 */ /* 0x040fe20008010054 */
[----:B------:R-:W-:Y:S01]  /*ef30*/  FMUL.FTZ R84, R43, R184 ;  /* 0x000000b82b547220 */ /* 0x000fe20000410000 */
[----:B------:R-:W-:Y:S01]  /*ef40*/  FFMA.FTZ R44, R33, R82, -R67 ;  /* 0x00000052212c7223 */ /* 0x000fe20000010843 */
[----:B------:R-:W-:Y:S01]  /*ef50*/  FADD.FTZ R51, R24, R51 ;  /* 0x0000003318337221 */ /* 0x000fe20000010000 */
[C---:B------:R-:W-:Y:S01]  /*ef60*/  FMUL.FTZ R24, R69.reuse, R88 ;  /* 0x0000005845187220 */ /* 0x040fe20000410000 */
[-C--:B------:R-:W-:Y:S01]  /*ef70*/  FMUL.FTZ R43, R69, R84.reuse ;  /* 0x00000054452b7220 */ /* 0x080fe20000410000 */
[----:B------:R-:W-:Y:S01]  /*ef80*/  FADD.FTZ R44, R25, R44 ;  /* 0x0000002c192c7221 */ /* 0x000fe20000010000 */
[-C--:B------:R-:W-:Y:S01]  /*ef90*/  FMUL.FTZ R67, R159, R84.reuse ;  /* 0x000000549f437220 */ /* 0x080fe20000410000 */
[C---:B------:R-:W-:Y:S01]  /*efa0*/  FFMA.FTZ R90, R21.reuse, R84, R24 ;  /* 0x00000054155a7223 */ /* 0x040fe20000010018 */
[----:B------:R-:W-:Y:S01]  /*efb0*/  FFMA.FTZ R43, R21, R88, -R43 ;  /* 0x00000058152b7223 */ /* 0x000fe2000001082b */
        /* <DEDUP_REMOVED lines=9> */
[----:B------:R0:W-:Y:S01]  /*f050*/  STS [R32+0x2178], R195 ;  /* 0x002178c320007388 */ /* 0x0001e20000000800 */
[----:B------:R-:W-:Y:S01]  /*f060*/  FADD.FTZ R51, R48, R45 ;  /* 0x0000002d30337221 */ /* 0x000fe20000010000 */
[----:B------:R-:W-:Y:S01]  /*f070*/  FADD.FTZ R46, R43, R46 ;  /* 0x0000002e2b2e7221 */ /* 0x000fe20000010000 */
[----:B------:R-:W-:Y:S01]  /*f080*/  FMUL.FTZ R45, R162, R82 ;  /* 0x00000052a22d7220 */ /* 0x000fe20000410000 */
[----:B------:R-:W-:Y:S01]  /*f090*/  FMUL.FTZ R43, R165, R78 ;  /* 0x0000004ea52b7220 */ /* 0x000fe20000410000 */
        /* <DEDUP_REMOVED lines=10> */
[----:B------:R-:W-:Y:S01]  /*f140*/  FFMA.FTZ R135, R50, R183, R135 ;  /* 0x000000b732877223 */ /* 0x000fe20000010087 */
        /* <DEDUP_REMOVED lines=19> */
[C---:B------:R-:W-:Y:S01]  /*f280*/  IADD3 R2, PT, PT, R197.reuse, 0x40, RZ ;  /* 0x00000040c5027810 */ /* 0x040fe20007ffe0ff */
[----:B------:R-:W-:Y:S01]  /*f290*/  STS [R32+0x211c], R43 ;  /* 0x00211c2b20007388 */ /* 0x000fe20000000800 */
[----:B------:R-:W-:Y:S01]  /*f2a0*/  IADD3 R4, PT, PT, R197, 0x80, RZ ;  /* 0x00000080c5047810 */ /* 0x000fe20007ffe0ff */
[----:B0-----:R-:W-:Y:S01]  /*f2b0*/  FMUL.FTZ R195, R125, R228 ;  /* 0x000000e47dc37220 */ /* 0x001fe20000410000 */
[C---:B------:R-:W-:Y:S01]  /*f2c0*/  IADD3 R6, PT, PT, R197.reuse, 0xc0, RZ ;  /* 0x000000c0c5067810 */ /* 0x040fe20007ffe0ff */
[----:B------:R-:W-:Y:S01]  /*f2d0*/  STS [R32+0x2110], R65 ;  /* 0x0021104120007388 */ /* 0x000fe20000000800 */
[----:B------:R-:W-:Y:S01]  /*f2e0*/  IADD3 R34, PT, PT, R197, 0x100, RZ ;  /* 0x00000100c5227810 */ /* 0x000fe20007ffe0ff */
[----:B------:R-:W-:Y:S01]  /*f2f0*/  FADD.FTZ R170, R75, R170 ;  /* 0x000000aa4baa7221 */ /* 0x000fe20000010000 */
        /* <DEDUP_REMOVED lines=10> */
[C---:B------:R-:W-:Y:S01]  /*f3a0*/  IADD3 R46, PT, PT, R197.reuse, 0x2c0, RZ ;  /* 0x000002c0c52e7810 */ /* 0x040fe20007ffe0ff */
        /* <DEDUP_REMOVED lines=9> */
[C---:B------:R-:W-:Y:S01]  /*f440*/  LOP3.LUT R68, R197.reuse, 0x400, RZ, 0xfc, !PT ;  /* 0x00000400c5447812 */ /* 0x040fe200078efcff */
[----:B------:R-:W-:Y:S01]  /*f450*/  BAR.SYNC.DEFER_BLOCKING 0x0 ;  /* 0x0000000000007b1d */ /* 0x000fe20000010000 */
        /* <DEDUP_REMOVED lines=20> */
[----:B------:R-:W-:Y:S01]  /*f5a0*/  IADD3 R94, PT, PT, R197, 0x6c0, RZ ;  /* 0x000006c0c55e7810 */ /* 0x000fe20007ffe0ff */
[----:B------:R-:W-:Y:S01]  /*f5b0*/  FMUL.FTZ R196, R9, UR34 ;  /* 0x0000002209c47c20 */ /* 0x000fe20008410000 */
[C---:B------:R-:W-:Y:S01]  /*f5c0*/  IADD3 R96, PT, PT, R197.reuse, 0x700, RZ ;  /* 0x00000700c5607810 */ /* 0x040fe20007ffe0ff */
[----:B------:R-:W2:Y:S01]  /*f5d0*/  LDS R91, [R114+0x2900] ;  /* 0x00290000725b7984 */ /* 0x000ea20000000800 */
[----:B------:R-:W-:Y:S01]  /*f5e0*/  IADD3 R98, PT, PT, R197, 0x740, RZ ;  /* 0x00000740c5627810 */ /* 0x000fe20007ffe0ff */
[----:B------:R-:W-:Y:S01]  /*f5f0*/  FMUL.FTZ R194, R23, UR34 ;  /* 0x0000002217c27c20 */ /* 0x000fe20008410000 */
[----:B------:R-:W-:Y:S01]  /*f600*/  IADD3 R100, PT, PT, R197, 0x780, RZ ;  /* 0x00000780c5647810 */ /* 0x000fe20007ffe0ff */
[----:B------:R-:W-:Y:S01]  /*f610*/  FMUL.FTZ R122, R11, UR34 ;  /* 0x000000220b7a7c20 */ /* 0x000fe20008410000 */
[----:B------:R-:W-:Y:S01]  /*f620*/  IADD3 R102, PT, PT, R197, 0x7c0, RZ ;  /* 0x000007c0c5667810 */ /* 0x000fe20007ffe0ff */
[----:B------:R-:W-:Y:S01]  /*f630*/  FFMA.FTZ R196, R23, UR35, -R196 ;  /* 0x0000002317c47c23 */ /* 0x000fe200080108c4 */
[-C--:B------:R-:W-:Y:S01]  /*f640*/  LEA.HI R2, R2, R197.reuse, RZ, 0x1b ;  /* 0x000000c502027211 */ /* 0x080fe200078fd8ff */
[----:B------:R-:W-:Y:S01]  /*f650*/  FFMA.FTZ R194, R9, UR35, R194 ;  /* 0x0000002309c27c23 */ /* 0x000fe200080100c2 */
[-C--:B------:R-:W-:Y:S01]  /*f660*/  LEA.HI R4, R4, R197.reuse, RZ, 0x1b ;  /* 0x000000c504047211 */ /* 0x080fe200078fd8ff */
[----:B------:R-:W-:Y:S01]  /*f670*/  FFMA.FTZ R122, R27, UR35, -R122 ;  /* 0x000000231b7a7c23 */ /* 0x000fe2000801087a */
        /* <DEDUP_REMOVED lines=14> */
[-C--:B0-----:R-:W-:Y:S02]  /*f760*/  LEA.HI R5, R70, R197.reuse, RZ, 0x1b ;  /* 0x000000c546057211 */ /* 0x081fe400078fd8ff */
[-C--:B-1----:R-:W-:Y:S02]  /*f770*/  LEA.HI R7, R76, R197.reuse, RZ, 0x1b ;  /* 0x000000c54c077211 */ /* 0x082fe400078fd8ff */
        /* <DEDUP_REMOVED lines=86> */
[C---:B------:R-:W-:Y:S01]  /*fce0*/  ISETP.GE.AND P2, PT, R64.reuse, 0x1, PT ;  /* 0x000000014000780c */ /* 0x040fe20003f46270 */
        /* <DEDUP_REMOVED lines=9> */
[----:B--2---:R-:W-:-:S03]  /*fd80*/  FMUL.FTZ R217, R108, R202 ;  /* 0x000000ca6cd97220 */ /* 0x004fc60000410000 */
[----:B------:R2:W-:Y:S01]  /*fd90*/  STS [R32+0x4244], R213 ;  /* 0x004244d520007388 */ /* 0x0005e20000000800 */
[----:B-1----:R-:W-:-:S03]  /*fda0*/  FMUL.FTZ R195, R110, R206 ;  /* 0x000000ce6ec37220 */ /* 0x002fc60000410000 */
[----:B------:R1:W-:Y:S01]  /*fdb0*/  STS [R32+0x424c], R211 ;  /* 0x00424cd320007388 */ /* 0x0003e20000000800 */
[----:B-----5:R-:W-:-:S03]  /*fdc0*/  FMUL.FTZ R215, R109, R204 ;  /* 0x000000cc6dd77220 */ /* 0x020fc60000410000 */
[----:B------:R5:W-:Y:S01]  /*fdd0*/  STS [R32+0x4254], R209 ;  /* 0x004254d120007388 */ /* 0x000be20000000800 */
[----:B--2---:R-:W-:Y:S01]  /*fde0*/  FMUL.FTZ R213, R106, -R199 ;  /* 0x800000c76ad57220 */ /* 0x004fe20000410000 */
[----:B------:R-:W-:Y:S02]  /*fdf0*/  FMUL.FTZ R199, R22, UR34 ;  /* 0x0000002216c77c20 */ /* 0x000fe40008410000 */
[----:B------:R2:W-:Y:S01]  /*fe00*/  STS [R32+0x4258], R195 ;  /* 0x004258c320007388 */ /* 0x0005e20000000800 */
[----:B-1----:R-:W-:-:S03]  /*fe10*/  FMUL.FTZ R211, R106, R198 ;  /* 0x000000c66ad37220 */ /* 0x002fc60000410000 */
[----:B------:R-:W-:Y:S01]  /*fe20*/  STS [R32+0x4208], R243 ;  /* 0x004208f320007388 */ /* 0x000fe20000000800 */
[----:B-----5:R-:W-:Y:S01]  /*fe30*/  FMUL.FTZ R209, R107, R200 ;  /* 0x000000c86bd17220 */ /* 0x020fe20000410000 */
[C---:B------:R-:W-:Y:S02]  /*fe40*/  FFMA.FTZ R200, R8.reuse, UR35, -R199 ;  /* 0x0000002308c87c23 */ /* 0x040fe400080108c7 */
[----:B------:R-:W-:Y:S01]  /*fe50*/  STS [R32+0x420c], R227 ;  /* 0x00420ce320007388 */ /* 0x000fe20000000800 */
[----:B--2---:R-:W-:-:S03]  /*fe60*/  FMUL.FTZ R195, R8, UR34 ;  /* 0x0000002208c37c20 */ /* 0x004fc60008410000 */
[----:B------:R-:W-:Y:S01]  /*fe70*/  STS [R32+0x4210], R245 ;  /* 0x004210f520007388 */ /* 0x000fe20000000800 */
[----:B------:R-:W-:Y:S01]  /*fe80*/  FFMA.FTZ R198, R22, UR35, R195 ;  /* 0x0000002316c67c23 */ /* 0x000fe200080100c3 */
[----:B------:R-:W-:Y:S02]  /*fe90*/  FMUL.FTZ R195, R18, UR34 ;  /* 0x0000002212c37c20 */ /* 0x000fe40008410000 */
[----:B------:R-:W-:Y:S02]  /*fea0*/  STS [R32+0x4218], R247 ;  /* 0x004218f720007388 */ /* 0x000fe40000000800 */
[C---:B------:R-:W-:Y:S02]  /*feb0*/  FFMA.FTZ R195, R30.reuse, UR35, R195 ;  /* 0x000000231ec37c23 */ /* 0x040fe400080100c3 */
        /* <DEDUP_REMOVED lines=13> */
[----:B--2---:R-:W-:-:S03]  /*ff90*/  FMUL.FTZ R203, R26, UR34 ;  /* 0x000000221acb7c20 */ /* 0x004fc60008410000 */
[----:B------:R-:W-:Y:S01]  /*ffa0*/  STS [R32+0x4278], R211 ;  /* 0x004278d320007388 */ /* 0x000fe20000000800 */
[----:B------:R-:W-:-:S03]  /*ffb0*/  FFMA.FTZ R203, R10, UR35, -R203 ;  /* 0x000000230acb7c23 */ /* 0x000fc600080108cb */
[----:B------:R2:W-:Y:S01]  /*ffc0*/  STS [R32+0x427c], R213 ;  /* 0x00427cd520007388 */ /* 0x0005e20000000800 */
[----:B-1----:R-:W-:-:S04]  /*ffd0*/  FMUL.FTZ R201, R10, UR34 ;  /* 0x000000220ac97c20 */ /* 0x002fc80008410000 */
[----:B------:R-:W-:Y:S01]  /*ffe0*/  FFMA.FTZ R201, R26, UR35, R201 ;  /* 0x000000231ac97c23 */ /* 0x000fe200080100c9 */
[----:B--2---:R-:W-:-:S04]  /*fff0*/  FMUL.FTZ R32, R27, UR34 ;  /* 0x000000221b207c20 */ /* 0x004fc80008410000 */
[----:B------:R-:W-:Y:S01]  /*10000*/  FFMA.FTZ R199, R11, UR35, R32 ;  /* 0x000000230bc77c23 */ /* 0x000fe20008010020 */
[----:B------:R-:W-:Y:S01]  /*10010*/  FFMA.FTZ R32, R18, UR35, -R205 ;  /* 0x0000002312207c23 */ /* 0x000fe200080108cd */
[----:B------:R-:W-:Y:S06]  /*10020*/  BAR.SYNC.DEFER_BLOCKING 0x0 ;  /* 0x0000000000007b1d */ /* 0x000fec0000010000 */
[----:B0--34-:R-:W-:Y:S05]  /*10030*/  @!P2 BRA `(.L_x_9149) ;  /* 0x00000000000ca947 */ /* 0x019fea0003800000 */
[----:B------:R-:W0:Y:S04]  /*10040*/  LDS R205, [R104+0x4200] ;  /* 0x0042000068cd7984 */ /* 0x000e280000000800 */
[----:B------:R1:W-:Y:S04]  /*10050*/  REDG.E.ADD.F32.FTZ.RN.STRONG.GPU desc[UR32][R60.64], R123 ;  /* 0x0000007b3c0079a6 */ /* 0x0003e8000c12f320 */
[----:B0-----:R1:W-:Y:S02]  /*10060*/  REDG.E.ADD.F32.FTZ.RN.STRONG.GPU desc[UR32][R62.64], R205 ;  /* 0x000000cd3e0079a6 */ /* 0x0013e4000c12f320 */
.L_x_9149:
[----:B------:R-:W-:Y:S05]  /*10070*/  BSYNC.RECONVERGENT B0 ;  /* 0x0000000000007941 */ /* 0x000fea0003800200 */
.L_x_9148:
[----:B-1----:R0:W1:Y:S01]  /*10080*/  LDS R123, [R102+0x4300] ;  /* 0x00430000667b7984 */ /* 0x0020620000000800 */
[----:B------:R-:W-:Y:S04]  /*10090*/  BSSY.RECONVERGENT B0, `(.L_x_9150) ;  /* 0x0000004000007945 */ /* 0x000fe80003800200 */
[----:B------:R-:W-:Y:S05]  /*100a0*/  @!P3 BRA `(.L_x_9151) ;  /* 0x000000000008b947 */ /* 0x000fea0003800000 */
[----:B------:R2:W-:Y:S04]  /*100b0*/  REDG.E.ADD.F32.FTZ.RN.STRONG.GPU desc[UR32][R60.64+0x100], R115 ;  /* 0x000100733c0079a6 */ /* 0x0005e8000c12f320 */
[----:B-1----:R2:W-:Y:S02]  /*100c0*/  REDG.E.ADD.F32.FTZ.RN.STRONG.GPU desc[UR32][R62.64+0x100], R123 ;  /* 0x0001007b3e0079a6 */ /* 0x0025e4000c12f320 */
.L_x_9151:
[----:B------:R-:W-:Y:S05]  /*100d0*/  BSYNC.RECONVERGENT B0 ;  /* 0x0000000000007941 */ /* 0x000fea0003800200 */
.L_x_9150:
        /* <DEDUP_REMOVED lines=10> */
.L_x_9153:
[----:B------:R-:W-:Y:S05]  /*10180*/  BSYNC.RECONVERGENT B0 ;  /* 0x0000000000007941 */ /* 0x000fea0003800200 */
.L_x_9152:
[----:B--2---:R2:W4:Y:S01]  /*10190*/  LDS R103, [R98+0x4500] ;  /* 0x0045000062677984 */ /* 0x0045220000000800 */
[----:B------:R-:W-:Y:S04]  /*101a0*/  BSSY.RECONVERGENT B0, `(.L_x_9154) ;  /* 0x0000004000007945 */ /* 0x000fe80003800200 */
[----:B------:R-:W-:Y:S05]  /*101b0*/  @!P2 BRA `(.L_x_9155) ;  /* 0x000000000008a947 */ /* 0x000fea0003800000 */
[----:B------:R0:W-:Y:S04]  /*101c0*/  REDG.E.ADD.F32.FTZ.RN.STRONG.GPU desc[UR32][R60.64+0x300], R101 ;  /* 0x000300653c0079a6 */ /* 0x0001e8000c12f320 */
[----:B----4-:R0:W-:Y:S02]  /*101d0*/  REDG.E.ADD.F32.FTZ.RN.STRONG.GPU desc[UR32][R62.64+0x300], R103 ;  /* 0x000300673e0079a6 */ /* 0x0101e4000c12f320 */
.L_x_9155:
[----:B------:R-:W-:Y:S05]  /*101e0*/  BSYNC.RECONVERGENT B0 ;  /* 0x0000000000007941 */ /* 0x000fea0003800200 */
.L_x_9154:
[----:B0-----:R0:W0:Y:S01]  /*101f0*/  LDS R101, [R96+0x4600] ;  /* 0x0046000060657984 */ /* 0x0010220000000800 */
[----:B------:R-:W-:Y:S04]  /*10200*/  BSSY.RECONVERGENT B0, `(.L_x_9156) ;  /* 0x0000004000007945 */ /* 0x000fe80003800200 */
[----:B------:R-:W-:Y:S05]  /*10210*/  @!P3 BRA `(.L_x_9157) ;  /* 0x000000000008b947 */ /* 0x000fea0003800000 */
[----:B------:R1:W-:Y:S04]  /*10220*/  REDG.E.ADD.F32.FTZ.RN.STRONG.GPU desc[UR32][R60.64+0x400], R99 ;  /* 0x000400633c0079a6 */ /* 0x0003e8000c12f320 */
[----:B0-----:R0:W-:Y:S02]  /*10230*/  REDG.E.ADD.F32.FTZ.RN.STRONG.GPU desc[UR32][R62.64+0x400], R101 ;  /* 0x000400653e0079a6 */ /* 0x0011e4000c12f320 */
.L_x_9157:
[----:B------:R-:W-:Y:S05]  /*10240*/  BSYNC.RECONVERGENT B0 ;  /* 0x0000000000007941 */ /* 0x000fea0003800200 */
.L_x_9156:
[----:B-1----:R1:W0:Y:S01]  /*10250*/  LDS R99, [R94+0x4700] ;  /* 0x004700005e637984 */ /* 0x0022220000000800 */
[----:B------:R-:W-:Y:S04]  /*10260*/  BSSY.RECONVERGENT B0, `(.L_x_9158) ;  /* 0x0000004000007945 */ /* 0x000fe80003800200 */
[----:B------:R-:W-:Y:S05]  /*10270*/  @!P4 BRA `(.L_x_9159) ;  /* 0x000000000008c947 */ /* 0x000fea0003800000 */
[----:B------:R1:W-:Y:S04]  /*10280*/  REDG.E.ADD.F32.FTZ.RN.STRONG.GPU desc[UR32][R60.64+0x500], R97 ;  /* 0x000500613c0079a6 */ /* 0x0003e8000c12f320 */
[----:B0-----:R1:W-:Y:S02]  /*10290*/  REDG.E.ADD.F32.FTZ.RN.STRONG.GPU desc[UR32][R62.64+0x500], R99 ;  /* 0x000500633e0079a6 */ /* 0x0013e4000c12f320 */
.L_x_9159:
[----:B------:R-:W-:Y:S05]  /*102a0*/  BSYNC.RECONVERGENT B0 ;  /* 0x0000000000007941 */ /* 0x000fea0003800200 */
.L_x_9158:
[----:B-1----:R1:W0:Y:S01]  /*102b0*/  LDS R97, [R92+0x4800] ;  /* 0x004800005c617984 */ /* 0x0022220000000800 */
[----:B------:R-:W-:Y:S04]  /*102c0*/  BSSY.RECONVERGENT B0, `(.L_x_9160) ;  /* 0x0000004000007945 */ /* 0x000fe80003800200 */
[----:B------:R-:W-:Y:S05]  /*102d0*/  @!P5 BRA `(.L_x_9161) ;  /* 0x000000000008d947 */ /* 0x000fea0003800000 */
[----:B------:R1:W-:Y:S04]  /*102e0*/  REDG.E.ADD.F32.FTZ.RN.STRONG.GPU desc[UR32][R60.64+0x600], R95 ;  /* 0x0006005f3c0079a6 */ /* 0x0003e8000c12f320 */
[----:B0-----:R1:W-:Y:S02]  /*102f0*/  REDG.E.ADD.F32.FTZ.RN.STRONG.GPU desc[UR32][R62.64+0x600], R97 ;  /* 0x000600613e0079a6 */ /* 0x0013e4000c12f320 */
.L_x_9161:
[----:B------:R-:W-:Y:S05]  /*10300*/  BSYNC.RECONVERGENT B0 ;  /* 0x0000000000007941 */ /* 0x000fea0003800200 */
.L_x_9160:
        /* <DEDUP_REMOVED lines=10> */
.L_x_9163:
[----:B------:R-:W-:Y:S05]  /*103b0*/  BSYNC.RECONVERGENT B0 ;  /* 0x0000000000007941 */ /* 0x000fea0003800200 */
.L_x_9162:
[----:B-1----:R1:W0:Y:S01]  /*103c0*/  LDS R93, [R114+0x4a00] ;  /* 0x004a0000725d7984 */ /* 0x0022220000000800 */
[----:B------:R-:W-:Y:S04]  /*103d0*/  BSSY.RECONVERGENT B0, `(.L_x_9164) ;  /* 0x0000004000007945 */ /* 0x000fe80003800200 */
[----:B------:R-:W-:Y:S05]  /*103e0*/  @!P2 BRA `(.L_x_9165) ;  /* 0x000000000008a947 */ /* 0x000fea0003800000 */
[----:B------:R1:W-:Y:S04]  /*103f0*/  REDG.E.ADD.F32.FTZ.RN.STRONG.GPU desc[UR32][R60.64+0x800], R91 ;  /* 0x0008005b3c0079a6 */ /* 0x0003e8000c12f320 */
[----:B0-----:R1:W-:Y:S02]  /*10400*/  REDG.E.ADD.F32.FTZ.RN.STRONG.GPU desc[UR32][R62.64+0x800], R93 ;  /* 0x0008005d3e0079a6 */ /* 0x0013e4000c12f320 */
.L_x_9165:
[----:B------:R-:W-:Y:S05]  /*10410*/  BSYNC.RECONVERGENT B0 ;  /* 0x0000000000007941 */ /* 0x000fea0003800200 */
.L_x_9164:
[----:B-1----:R1:W0:Y:S01]  /*10420*/  LDS R91, [R88+0x4b00] ;  /* 0x004b0000585b7984 */ /* 0x0022220000000800 */
[----:B------:R-:W-:Y:S04]  /*10430*/  BSSY.RECONVERGENT B0, `(.L_x_9166) ;  /* 0x0000004000007945 */ /* 0x000fe80003800200 */
[----:B------:R-:W-:Y:S05]  /*10440*/  @!P3 BRA `(.L_x_9167) ;  /* 0x000000000008b947 */ /* 0x000fea0003800000 */
[----:B------:R1:W-:Y:S04]  /*10450*/  REDG.E.ADD.F32.FTZ.RN.STRONG.GPU desc[UR32][R60.64+0x900], R89 ;  /* 0x000900593c0079a6 */ /* 0x0003e8000c12f320 */
[----:B0-----:R1:W-:Y:S02]  /*10460*/  REDG.E.ADD.F32.FTZ.RN.STRONG.GPU desc[UR32][R62.64+0x900], R91 ;  /* 0x0009005b3e0079a6 */ /* 0x0013e4000c12f320 */
.L_x_9167:
[----:B------:R-:W-:Y:S05]  /*10470*/  BSYNC.RECONVERGENT B0 ;  /* 0x0000000000007941 */ /* 0x000fea0003800200 */
.L_x_9166:
[----:B-1----:R1:W0:Y:S01]  /*10480*/  LDS R89, [R86+0x4c00] ;  /* 0x004c000056597984 */ /* 0x0022220000000800 */
[----:B------:R-:W-:Y:S04]  /*10490*/  BSSY.RECONVERGENT B0, `(.L_x_9168) ;  /* 0x0000004000007945 */ /* 0x000fe80003800200 */
[----:B------:R-:W-:Y:S05]  /*104a0*/  @!P4 BRA `(.L_x_9169) ;  /* 0x000000000008c947 */ /* 0x000fea0003800000 */
[----:B------:R1:W-:Y:S04]  /*104b0*/  REDG.E.ADD.F32.FTZ.RN.STRONG.GPU desc[UR32][R60.64+0xa00], R87 ;  /* 0x000a00573c0079a6 */ /* 0x0003e8000c12f320 */
[----:B0-----:R1:W-:Y:S02]  /*104c0*/  REDG.E.ADD.F32.FTZ.RN.STRONG.GPU desc[UR32][R62.64+0xa00], R89 ;  /* 0x000a00593e0079a6 */ /* 0x0013e4000c12f320 */
.L_x_9169:
[----:B------:R-:W-:Y:S05]  /*104d0*/  BSYNC.RECONVERGENT B0 ;  /* 0x0000000000007941 */ /* 0x000fea0003800200 */
.L_x_9168:
[----:B-1----:R1:W0:Y:S01]  /*104e0*/  LDS R87, [R84+0x4d00] ;  /* 0x004d000054577984 */ /* 0x0022220000000800 */
[----:B------:R-:W-:Y:S04]  /*104f0*/  BSSY.RECONVERGENT B0, `(.L_x_9170) ;  /* 0x0000004000007945 */ /* 0x000fe80003800200 */
[----:B------:R-:W-:Y:S05]  /*10500*/  @!P5 BRA `(.L_x_9171) ;  /* 0x000000000008d947 */ /* 0x000fea0003800000 */
[----:B------:R1:W-:Y:S04]  /*10510*/  REDG.E.ADD.F32.FTZ.RN.STRONG.GPU desc[UR32][R60.64+0xb00], R85 ;  /* 0x000b00553c0079a6 */ /* 0x0003e8000c12f320 */
[----:B0-----:R1:W-:Y:S02]  /*10520*/  REDG.E.ADD.F32.FTZ.RN.STRONG.GPU desc[UR32][R62.64+0xb00], R87 ;  /* 0x000b00573e0079a6 */ /* 0x0013e4000c12f320 */
.L_x_9171:
[----:B------:R-:W-:Y:S05]  /*10530*/  BSYNC.RECONVERGENT B0 ;  /* 0x0000000000007941 */ /* 0x000fea0003800200 */
.L_x_9170:
        /* <DEDUP_REMOVED lines=10> */
.L_x_9173:
[----:B------:R-:W-:Y:S05]  /*105e0*/  BSYNC.RECONVERGENT B0 ;  /* 0x0000000000007941 */ /* 0x000fea0003800200 */
.L_x_9172:
[----:B-1----:R1:W0:Y:S01]  /*105f0*/  LDS R83, [R80+0x4f00] ;  /* 0x004f000050537984 */ /* 0x0022220000000800 */
[----:B------:R-:W-:Y:S04]  /*10600*/  BSSY.RECONVERGENT B0, `(.L_x_9174) ;  /* 0x0000004000007945 */ /* 0x000fe80003800200 */
[----:B------:R-:W-:Y:S05]  /*10610*/  @!P2 BRA `(.L_x_9175) ;  /* 0x000000000008a947 */ /* 0x000fea0003800000 */
[----:B------:R1:W-:Y:S04]  /*10620*/  REDG.E.ADD.F32.FTZ.RN.STRONG.GPU desc[UR32][R60.64+0xd00], R81 ;  /* 0x000d00513c0079a6 */ /* 0x0003e8000c12f320 */
[----:B0-----:R1:W-:Y:S02]  /*10630*/  REDG.E.ADD.F32.FTZ.RN.STRONG.GPU desc[UR32][R62.64+0xd00], R83 ;  /* 0x000d00533e0079a6 */ /* 0x0013e4000c12f320 */
.L_x_9175:
[----:B------:R-:W-:Y:S05]  /*10640*/  BSYNC.RECONVERGENT B0 ;  /* 0x0000000000007941 */ /* 0x000fea0003800200 */
.L_x_9174:
[----:B-1----:R1:W0:Y:S01]  /*10650*/  LDS R81, [R78+0x5000] ;  /* 0x005000004e517984 */ /* 0x0022220000000800 */
[----:B------:R-:W-:Y:S04]  /*10660*/  BSSY.RECONVERGENT B0, `(.L_x_9176) ;  /* 0x0000004000007945 */ /* 0x000fe80003800200 */
[----:B------:R-:W-:Y:S05]  /*10670*/  @!P3 BRA `(.L_x_9177) ;  /* 0x000000000008b947 */ /* 0x000fea0003800000 */
[----:B------:R1:W-:Y:S04]  /*10680*/  REDG.E.ADD.F32.FTZ.RN.STRONG.GPU desc[UR32][R60.64+0xe00], R79 ;  /* 0x000e004f3c0079a6 */ /* 0x0003e8000c12f320 */
[----:B0-----:R1:W-:Y:S02]  /*10690*/  REDG.E.ADD.F32.FTZ.RN.STRONG.GPU desc[UR32][R62.64+0xe00], R81 ;  /* 0x000e00513e0079a6 */ /* 0x0013e4000c12f320 */
.L_x_9177:
[----:B------:R-:W-:Y:S05]  /*106a0*/  BSYNC.RECONVERGENT B0 ;  /* 0x0000000000007941 */ /* 0x000fea0003800200 */
.L_x_9176:
[----:B-1----:R1:W0:Y:S01]  /*106b0*/  LDS R79, [R76+0x5100] ;  /* 0x005100004c4f7984 */ /* 0x0022220000000800 */
[----:B------:R-:W-:Y:S04]  /*106c0*/  BSSY.RECONVERGENT B0, `(.L_x_9178) ;  /* 0x0000004000007945 */ /* 0x000fe80003800200 */
[----:B------:R-:W-:Y:S05]  /*106d0*/  @!P4 BRA `(.L_x_9179) ;  /* 0x000000000008c947 */ /* 0x000fea0003800000 */
[----:B------:R1:W-:Y:S04]  /*106e0*/  REDG.E.ADD.F32.FTZ.RN.STRONG.GPU desc[UR32][R60.64+0xf00], R77 ;  /* 0x000f004d3c0079a6 */ /* 0x0003e8000c12f320 */
[----:B0-----:R1:W-:Y:S02]  /*106f0*/  REDG.E.ADD.F32.FTZ.RN.STRONG.GPU desc[UR32][R62.64+0xf00], R79 ;  /* 0x000f004f3e0079a6 */ /* 0x0013e4000c12f320 */
.L_x_9179:
[----:B------:R-:W-:Y:S05]  /*10700*/  BSYNC.RECONVERGENT B0 ;  /* 0x0000000000007941 */ /* 0x000fea0003800200 */
.L_x_9178:
[----:B-1----:R1:W0:Y:S01]  /*10710*/  LDS R77, [R70+0x5200] ;  /* 0x00520000464d7984 */ /* 0x0022220000000800 */
[----:B------:R-:W-:Y:S04]  /*10720*/  BSSY.RECONVERGENT B0, `(.L_x_9180) ;  /* 0x0000004000007945 */ /* 0x000fe80003800200 */
[----:B------:R-:W-:Y:S05]  /*10730*/  @!P5 BRA `(.L_x_9181) ;  /* 0x000000000008d947 */ /* 0x000fea0003800000 */
[----:B------:R1:W-:Y:S04]  /*10740*/  REDG.E.ADD.F32.FTZ.RN.STRONG.GPU desc[UR32][R60.64+0x1000], R75 ;  /* 0x0010004b3c0079a6 */ /* 0x0003e8000c12f320 */
[----:B0-----:R1:W-:Y:S02]  /*10750*/  REDG.E.ADD.F32.FTZ.RN.STRONG.GPU desc[UR32][R62.64+0x1000], R77 ;  /* 0x0010004d3e0079a6 */ /* 0x0013e4000c12f320 */
.L_x_9181:
[----:B------:R-:W-:Y:S05]  /*10760*/  BSYNC.RECONVERGENT B0 ;  /* 0x0000000000007941 */ /* 0x000fea0003800200 */
.L_x_9180:
        /* <DEDUP_REMOVED lines=10> */
.L_x_9183:
[----:B------:R-:W-:Y:S05]  /*10810*/  BSYNC.RECONVERGENT B0 ;  /* 0x0000000000007941 */ /* 0x000fea0003800200 */
.L_x_9182:
[----:B-1----:R1:W0:Y:S01]  /*10820*/  LDS R71, [R66+0x5400] ;  /* 0x0054000042477984 */ /* 0x0022220000000800 */
[----:B------:R-:W-:Y:S04]  /*10830*/  BSSY.RECONVERGENT B0, `(.L_x_9184) ;  /* 0x0000004000007945 */ /* 0x000fe80003800200 */
[----:B------:R-:W-:Y:S05]  /*10840*/  @!P2 BRA `(.L_x_9185) ;  /* 0x000000000008a947 */ /* 0x000fea0003800000 */
[----:B------:R1:W-:Y:S04]  /*10850*/  REDG.E.ADD.F32.FTZ.RN.STRONG.GPU desc[UR32][R60.64+0x1200], R69 ;  /* 0x001200453c0079a6 */ /* 0x0003e8000c12f320 */
[----:B0-----:R1:W-:Y:S02]  /*10860*/  REDG.E.ADD.F32.FTZ.RN.STRONG.GPU desc[UR32][R62.64+0x1200], R71 ;  /* 0x001200473e0079a6 */ /* 0x0013e4000c12f320 */
.L_x_9185:
[----:B------:R-:W-:Y:S05]  /*10870*/  BSYNC.RECONVERGENT B0 ;  /* 0x0000000000007941 */ /* 0x000fea0003800200 */
.L_x_9184:
[----:B-1----:R1:W0:Y:S01]  /*10880*/  LDS R69, [R52+0x5500] ;  /* 0x0055000034457984 */ /* 0x0022220000000800 */
[----:B------:R-:W-:Y:S04]  /*10890*/  BSSY.RECONVERGENT B0, `(.L_x_9186) ;  /* 0x0000004000007945 */ /* 0x000fe80003800200 */
[----:B------:R-:W-:Y:S05]  /*108a0*/  @!P3 BRA `(.L_x_9187) ;  /* 0x000000000008b947 */ /* 0x000fea0003800000 */
[----:B------:R1:W-:Y:S04]  /*108b0*/  REDG.E.ADD.F32.FTZ.RN.STRONG.GPU desc[UR32][R60.64+0x1300], R67 ;  /* 0x001300433c0079a6 */ /* 0x0003e8000c12f320 */
[----:B0-----:R1:W-:Y:S02]  /*108c0*/  REDG.E.ADD.F32.FTZ.RN.STRONG.GPU desc[UR32][R62.64+0x1300], R69 ;  /* 0x001300453e0079a6 */ /* 0x0013e4000c12f320 */
.L_x_9187:
[----:B------:R-:W-:Y:S05]  /*108d0*/  BSYNC.RECONVERGENT B0 ;  /* 0x0000000000007941 */ /* 0x000fea0003800200 */
.L_x_9186:
[----:B-1----:R1:W0:Y:S01]  /*108e0*/  LDS R67, [R50+0x5600] ;  /* 0x0056000032437984 */ /* 0x0022220000000800 */
[----:B------:R-:W-:Y:S04]  /*108f0*/  BSSY.RECONVERGENT B0, `(.L_x_9188) ;  /* 0x0000004000007945 */ /* 0x000fe80003800200 */
[----:B------:R-:W-:Y:S05]  /*10900*/  @!P4 BRA `(.L_x_9189) ;  /* 0x000000000008c947 */ /* 0x000fea0003800000 */
[----:B------:R1:W-:Y:S04]  /*10910*/  REDG.E.ADD.F32.FTZ.RN.STRONG.GPU desc[UR32][R60.64+0x1400], R65 ;  /* 0x001400413c0079a6 */ /* 0x0003e8000c12f320 */
[----:B0-----:R1:W-:Y:S02]  /*10920*/  REDG.E.ADD.F32.FTZ.RN.STRONG.GPU desc[UR32][R62.64+0x1400], R67 ;  /* 0x001400433e0079a6 */ /* 0x0013e4000c12f320 */
.L_x_9189:
[----:B------:R-:W-:Y:S05]  /*10930*/  BSYNC.RECONVERGENT B0 ;  /* 0x0000000000007941 */ /* 0x000fea0003800200 */
.L_x_9188:
[----:B-1----:R1:W0:Y:S01]  /*10940*/  LDS R65, [R48+0x5700] ;  /* 0x0057000030417984 */ /* 0x0022220000000800 */
[----:B------:R-:W-:Y:S04]  /*10950*/  BSSY.RECONVERGENT B0, `(.L_x_9190) ;  /* 0x0000004000007945 */ /* 0x000fe80003800200 */
[----:B------:R-:W-:Y:S05]  /*10960*/  @!P5 BRA `(.L_x_9191) ;  /* 0x000000000008d947 */ /* 0x000fea0003800000 */
[----:B------:R1:W-:Y:S04]  /*10970*/  REDG.E.ADD.F32.FTZ.RN.STRONG.GPU desc[UR32][R60.64+0x1500], R51 ;  /* 0x001500333c0079a6 */ /* 0x0003e8000c12f320 */
[----:B0-----:R1:W-:Y:S02]  /*10980*/  REDG.E.ADD.F32.FTZ.RN.STRONG.GPU desc[UR32][R62.64+0x1500], R65 ;  /* 0x001500413e0079a6 */ /* 0x0013e4000c12f320 */
.L_x_9191:
[----:B------:R-:W-:Y:S05]  /*10990*/  BSYNC.RECONVERGENT B0 ;  /* 0x0000000000007941 */ /* 0x000fea0003800200 */
.L_x_9190:
        /* <DEDUP_REMOVED lines=10> */
.L_x_9193:
[----:B------:R-:W-:Y:S05]  /*10a40*/  BSYNC.RECONVERGENT B0 ;  /* 0x0000000000007941 */ /* 0x000fea0003800200 */
.L_x_9192:
[----:B-1----:R1:W0:Y:S01]  /*10a50*/  LDS R49, [R44+0x5900] ;  /* 0x005900002c317984 */ /* 0x0022220000000800 */
[----:B------:R-:W-:Y:S04]  /*10a60*/  BSSY.RECONVERGENT B0, `(.L_x_9194) ;  /* 0x0000004000007945 */ /* 0x000fe80003800200 */
[----:B------:R-:W-:Y:S05]  /*10a70*/  @!P2 BRA `(.L_x_9195) ;  /* 0x000000000008a947 */ /* 0x000fea0003800000 */
[----:B------:R1:W-:Y:S04]  /*10a80*/  REDG.E.ADD.F32.FTZ.RN.STRONG.GPU desc[UR32][R60.64+0x1700], R47 ;  /* 0x0017002f3c0079a6 */ /* 0x0003e8000c12f320 */
[----:B0-----:R1:W-:Y:S02]  /*10a90*/  REDG.E.ADD.F32.FTZ.RN.STRONG.GPU desc[UR32][R62.64+0x1700], R49 ;  /* 0x001700313e0079a6 */ /* 0x0013e4000c12f320 */
.L_x_9195:
[----:B------:R-:W-:Y:S05]  /*10aa0*/  BSYNC.RECONVERGENT B0 ;  /* 0x0000000000007941 */ /* 0x000fea0003800200 */
.L_x_9194:
[----:B-1----:R1:W0:Y:S01]  /*10ab0*/  LDS R47, [R42+0x5a00] ;  /* 0x005a00002a2f7984 */ /* 0x0022220000000800 */
[----:B------:R-:W-:Y:S04]  /*10ac0*/  BSSY.RECONVERGENT B0, `(.L_x_9196) ;  /* 0x0000004000007945 */ /* 0x000fe80003800200 */
[----:B------:R-:W-:Y:S05]  /*10ad0*/  @!P3 BRA `(.L_x_9197) ;  /* 0x000000000008b947 */ /* 0x000fea0003800000 */
[----:B------:R1:W-:Y:S04]  /*10ae0*/  REDG.E.ADD.F32.FTZ.RN.STRONG.GPU desc[UR32][R60.64+0x1800], R45 ;  /* 0x0018002d3c0079a6 */ /* 0x0003e8000c12f320 */
[----:B0-----:R1:W-:Y:S02]  /*10af0*/  REDG.E.ADD.F32.FTZ.RN.STRONG.GPU desc[UR32][R62.64+0x1800], R47 ;  /* 0x0018002f3e0079a6 */ /* 0x0013e4000c12f320 */
.L_x_9197:
[----:B------:R-:W-:Y:S05]  /*10b00*/  BSYNC.RECONVERGENT B0 ;  /* 0x0000000000007941 */ /* 0x000fea0003800200 */
.L_x_9196:
[----:B-1----:R1:W0:Y:S01]  /*10b10*/  LDS R45, [R40+0x5b00] ;  /* 0x005b0000282d7984 */ /* 0x0022220000000800 */
[----:B------:R-:W-:Y:S04]  /*10b20*/  BSSY.RECONVERGENT B0, `(.L_x_9198) ;  /* 0x0000004000007945 */ /* 0x000fe80003800200 */
[----:B------:R-:W-:Y:S05]  /*10b30*/  @!P4 BRA `(.L_x_9199) ;  /* 0x000000000008c947 */ /* 0x000fea0003800000 */
[----:B------:R1:W-:Y:S04]  /*10b40*/  REDG.E.ADD.F32.FTZ.RN.STRONG.GPU desc[UR32][R60.64+0x1900], R43 ;  /* 0x0019002b3c0079a6 */ /* 0x0003e8000c12f320 */
[----:B0-----:R1:W-:Y:S02]  /*10b50*/  REDG.E.ADD.F32.FTZ.RN.STRONG.GPU desc[UR32][R62.64+0x1900], R45 ;  /* 0x0019002d3e0079a6 */ /* 0x0013e4000c12f320 */
.L_x_9199:
[----:B------:R-:W-:Y:S05]  /*10b60*/  BSYNC.RECONVERGENT B0 ;  /* 0x0000000000007941 */ /* 0x000fea0003800200 */
.L_x_9198:
[----:B-1----:R1:W0:Y:S01]  /*10b70*/  LDS R43, [R38+0x5c00] ;  /* 0x005c0000262b7984 */ /* 0x0022220000000800 */
[----:B------:R-:W-:Y:S04]  /*10b80*/  BSSY.RECONVERGENT B0, `(.L_x_9200) ;  /* 0x0000004000007945 */ /* 0x000fe80003800200 */
[----:B------:R-:W-:Y:S05]  /*10b90*/  @!P5 BRA `(.L_x_9201) ;  /* 0x000000000008d947 */ /* 0x000fea0003800000 */
[----:B------:R1:W-:Y:S04]  /*10ba0*/  REDG.E.ADD.F32.FTZ.RN.STRONG.GPU desc[UR32][R60.64+0x1a00], R41 ;  /* 0x001a00293c0079a6 */ /* 0x0003e8000c12f320 */
[----:B0-----:R1:W-:Y:S02]  /*10bb0*/  REDG.E.ADD.F32.FTZ.RN.STRONG.GPU desc[UR32][R62.64+0x1a00], R43 ;  /* 0x001a002b3e0079a6 */ /* 0x0013e4000c12f320 */
.L_x_9201:
[----:B------:R-:W-:Y:S05]  /*10bc0*/  BSYNC.RECONVERGENT B0 ;  /* 0x0000000000007941 */ /* 0x000fea0003800200 */
.L_x_9200:
        /* <DEDUP_REMOVED lines=10> */
.L_x_9203:
[----:B------:R-:W-:Y:S05]  /*10c70*/  BSYNC.RECONVERGENT B0 ;  /* 0x0000000000007941 */ /* 0x000fea0003800200 */
.L_x_9202:
[----:B-1----:R1:W0:Y:S01]  /*10c80*/  LDS R39, [R34+0x5e00] ;  /* 0x005e000022277984 */ /* 0x0022220000000800 */
[----:B------:R-:W-:Y:S04]  /*10c90*/  BSSY.RECONVERGENT B0, `(.L_x_9204) ;  /* 0x0000004000007945 */ /* 0x000fe80003800200 */
[----:B------:R-:W-:Y:S05]  /*10ca0*/  @!P2 BRA `(.L_x_9205) ;  /* 0x000000000008a947 */ /* 0x000fea0003800000 */
[----:B------:R1:W-:Y:S04]  /*10cb0*/  REDG.E.ADD.F32.FTZ.RN.STRONG.GPU desc[UR32][R60.64+0x1c00], R37 ;  /* 0x001c00253c0079a6 */ /* 0x0003e8000c12f320 */
[----:B0-----:R1:W-:Y:S02]  /*10cc0*/  REDG.E.ADD.F32.FTZ.RN.STRONG.GPU desc[UR32][R62.64+0x1c00], R39 ;  /* 0x001c00273e0079a6 */ /* 0x0013e4000c12f320 */
.L_x_9205:
[----:B------:R-:W-:Y:S05]  /*10cd0*/  BSYNC.RECONVERGENT B0 ;  /* 0x0000000000007941 */ /* 0x000fea0003800200 */
.L_x_9204:
[----:B-1----:R1:W0:Y:S01]  /*10ce0*/  LDS R37, [R6+0x5f00] ;  /* 0x005f000006257984 */ /* 0x0022220000000800 */
[----:B------:R-:W-:Y:S04]  /*10cf0*/  BSSY.RECONVERGENT B0, `(.L_x_9206) ;  /* 0x0000004000007945 */ /* 0x000fe80003800200 */
[----:B------:R-:W-:Y:S05]  /*10d00*/  @!P3 BRA `(.L_x_9207) ;  /* 0x000000000008b947 */ /* 0x000fea0003800000 */
[----:B------:R1:W-:Y:S04]  /*10d10*/  REDG.E.ADD.F32.FTZ.RN.STRONG.GPU desc[UR32][R60.64+0x1d00], R31 ;  /* 0x001d001f3c0079a6 */ /* 0x0003e8000c12f320 */
[----:B0-----:R1:W-:Y:S02]  /*10d20*/  REDG.E.ADD.F32.FTZ.RN.STRONG.GPU desc[UR32][R62.64+0x1d00], R37 ;  /* 0x001d00253e0079a6 */ /* 0x0013e4000c12f320 */
.L_x_9207:
[----:B------:R-:W-:Y:S05]  /*10d30*/  BSYNC.RECONVERGENT B0 ;  /* 0x0000000000007941 */ /* 0x000fea0003800200 */
.L_x_9206:
[----:B-1----:R1:W0:Y:S01]  /*10d40*/  LDS R31, [R4+0x6000] ;  /* 0x00600000041f7984 */ /* 0x0022220000000800 */
[----:B------:R-:W-:Y:S04]  /*10d50*/  BSSY.RECONVERGENT B0, `(.L_x_9208) ;  /* 0x0000004000007945 */ /* 0x000fe80003800200 */
[----:B------:R-:W-:Y:S05]  /*10d60*/  @!P4 BRA `(.L_x_9209) ;  /* 0x000000000008c947 */ /* 0x000fea0003800000 */
[----:B------:R1:W-:Y:S04]  /*10d70*/  REDG.E.ADD.F32.FTZ.RN.STRONG.GPU desc[UR32][R60.64+0x1e00], R7 ;  /* 0x001e00073c0079a6 */ /* 0x0003e8000c12f320 */
[----:B0-----:R1:W-:Y:S02]  /*10d80*/  REDG.E.ADD.F32.FTZ.RN.STRONG.GPU desc[UR32][R62.64+0x1e00], R31 ;  /* 0x001e001f3e0079a6 */ /* 0x0013e4000c12f320 */
.L_x_9209:
[----:B------:R-:W-:Y:S05]  /*10d90*/  BSYNC.RECONVERGENT B0 ;  /* 0x0000000000007941 */ /* 0x000fea0003800200 */
.L_x_9208:
[----:B-1----:R1:W0:Y:S01]  /*10da0*/  LDS R7, [R2+0x6100] ;  /* 0x0061000002077984 */ /* 0x0022220000000800 */
[----:B------:R-:W-:Y:S04]  /*10db0*/  BSSY.RECONVERGENT B0, `(.L_x_9210) ;  /* 0x0000004000007945 */ /* 0x000fe80003800200 */
[----:B------:R-:W-:Y:S05]  /*10dc0*/  @!P5 BRA `(.L_x_9211) ;  /* 0x000000000008d947 */ /* 0x000fea0003800000 */
[----:B------:R1:W-:Y:S04]  /*10dd0*/  REDG.E.ADD.F32.FTZ.RN.STRONG.GPU desc[UR32][R60.64+0x1f00], R5 ;  /* 0x001f00053c0079a6 */ /* 0x0003e8000c12f320 */
[----:B0-----:R1:W-:Y:S02]  /*10de0*/  REDG.E.ADD.F32.FTZ.RN.STRONG.GPU desc[UR32][R62.64+0x1f00], R7 ;  /* 0x001f00073e0079a6 */ /* 0x0013e4000c12f320 */
.L_x_9211:
[----:B------:R-:W-:Y:S05]  /*10df0*/  BSYNC.RECONVERGENT B0 ;  /* 0x0000000000007941 */ /* 0x000fea0003800200 */
.L_x_9210:
        /* <DEDUP_REMOVED lines=64> */
[----:B------:R-:W-:-:S04]  /*11200*/  @!P2 SHF.R.U32.HI R2, RZ, 0x2, R197 ;  /* 0x00000002ff02a819 */ /* 0x000fc800000116c5 */
[----:B------:R-:W-:Y:S01]  /*11210*/  @!P2 LOP3.LUT R2, R2, 0xf8, RZ, 0xc0, !PT ;  /* 0x000000f80202a812 */ /* 0x000fe200078ec0ff */
[----:B-1----:R-:W-:Y:S01]  /*11220*/  FADD.FTZ R4, R3, R4 ;  /* 0x0000000403047221 */ /* 0x002fe20000010000 */
[----:B-----5:R-:W-:-:S05]  /*11230*/  FADD.FTZ R5, R0, R5 ;  /* 0x0000000500057221 */ /* 0x020fca0000010000 */
        /* <DEDUP_REMOVED lines=10> */
[----:B------:R-:W5:Y:S01]  /*112e0*/  @P3 LDS.64 R8, [UR15+0x8d60] ;  /* 0x008d600fff083984 */ /* 0x000f620008000a00 */
[----:B0-----:R-:W-:Y:S01]  /*112f0*/  FADD.FTZ R6, R6, R3 ;  /* 0x0000000306067221 */ /* 0x001fe20000010000 */
[----:B------:R-:W-:-:S03]  /*11300*/  FADD.FTZ R7, R7, R0 ;  /* 0x0000000007077221 */ /* 0x000fc60000010000 */
[----:B-----5:R-:W-:Y:S01]  /*11310*/  @P3 FADD.FTZ R6, R6, R8 ;  /* 0x0000000806063221 */ /* 0x020fe20000010000 */
[----:B------:R-:W-:-:S05]  /*11320*/  @P3 FADD.FTZ R7, R7, R9 ;  /* 0x0000000907073221 */ /* 0x000fca0000010000 */
[----:B------:R0:W-:Y:S02]  /*11330*/  STS.64 [UR15+0x8d60], R6 ;  /* 0x008d6006ff007988 */ /* 0x0001e40008000a0f */
.L_x_9213:
[----:B------:R-:W-:Y:S05]  /*11340*/  BSYNC.RECONVERGENT B0 ;  /* 0x0000000000007941 */ /* 0x000fea0003800200 */
.L_x_9212:
[----:B------:R-:W-:-:S04]  /*11350*/  UIADD3 UR8, UPT, UPT, UR8, 0x1, URZ ;  /* 0x0000000108087890 */ /* 0x000fc8000fffe0ff */
[----:B------:R-:W-:-:S09]  /*11360*/  UISETP.GE.AND UP0, UPT, UR8, UR49, UPT ;  /* 0x000000310800728c */ /* 0x000fd2000bf06270 */
[----:B------:R-:W-:Y:S05]  /*11370*/  BRA.U !UP0, `(.L_x_9214) ;  /* 0xffffff6108b47547 */ /* 0x000fea000b83ffff */
.L_x_9118:
[----:B------:R0:W5:Y:S01]  /*11380*/  LDL.LU R35, [R1+0x8] ;  /* 0x0000080001237983 */ /* 0x0001620000300800 */
[----:B------:R-:W-:Y:S01]  /*11390*/  USHF.L.U32 UR8, UR20, 0xa, URZ ;  /* 0x0000000a14087899 */ /* 0x000fe200080006ff */
[C---:B------:R-:W-:Y:S02]  /*113a0*/  LOP3.LUT R0, R197.reuse, 0x1f, RZ, 0xc0, !PT ;  /* 0x0000001fc5007812 */ /* 0x040fe400078ec0ff */
[----:B-1----:R-:W-:Y:S01]  /*113b0*/  MOV R4, UR22 ;  /* 0x0000001600047c02 */ /* 0x002fe20008000f00 */
[----:B------:R-:W-:Y:S01]  /*113c0*/  UIADD3 UR8, UPT, UPT, UR8, -0x400, URZ ;  /* 0xfffffc0008087890 */ /* 0x000fe2000fffe0ff */
[----:B------:R-:W-:Y:S01]  /*113d0*/  SHF.L.U32 R197, R197, 0x4, RZ ;  /* 0x00000004c5c57819 */ /* 0x000fe200000006ff */
[----:B------:R-:W2:Y:S01]  /*113e0*/  LDL.LU R38, [R1+0x4] ;  /* 0x0000040001267983 */ /* 0x000ea20000300800 */
[----:B------:R-:W-:Y:S01]  /*113f0*/  MOV R5, UR23 ;  /* 0x0000001700057c02 */ /* 0x000fe20008000f00 */
[----:B------:R-:W-:Y:S01]  /*11400*/  UIADD3 UR10, UPT, UPT, -UR8, UR10, URZ ;  /* 0x0000000a080a7290 */ /* 0x000fe2000fffe1ff */
[----:B0-----:R-:W-:Y:S01]  /*11410*/  LOP3.LUT R2, R0, 0x3e00, R197, 0xf8, !PT ;  /* 0x00003e0000027812 */ /* 0x001fe200078ef8c5 */
[----:B------:R-:W3:Y:S01]  /*11420*/  LDL.LU R36, [R1] ;  /* 0x0000000001247983 */ /* 0x000ee20000300800 */
        /* <DEDUP_REMOVED lines=30> */
[----:B------:R-:W-:Y:S01]  /*11610*/  ISETP.GE.AND P3, PT, R17, UR10, PT ;  /* 0x0000000a11007c0c */ /* 0x000fe2000bf66270 */
[----:B------:R-:W2:Y:S01]  /*11620*/  @!P2 LDG.E.U16 R20, desc[UR32][R18.64] ;  /* 0x000000201214a981 */ /* 0x000ea2000c1e1500 */
[----:B------:R-:W-:Y:S01]  /*11630*/  ISETP.GE.AND P4, PT, R16, UR10, PT ;  /* 0x0000000a10007c0c */ /* 0x000fe2000bf86270 */
[----:B------:R-:W0:Y:S01]  /*11640*/  LDCU.64 UR14, c[0x0][0x4f8] ;  /* 0x00009f00ff0e77ac */ /* 0x000e220008000a00 */
[----:B------:R-:W-:Y:S02]  /*11650*/  ISETP.GE.AND P5, PT, R14, UR10, PT ;  /* 0x0000000a0e007c0c */ /* 0x000fe4000bfa6270 */
[C---:B------:R-:W-:Y:S01]  /*11660*/  LOP3.LUT R15, R2.reuse, 0x80, RZ, 0xfc, !PT ;  /* 0x00000080020f7812 */ /* 0x040fe200078efcff */
[----:B------:R-:W1:Y:S01]  /*11670*/  LDCU.64 UR34, c[0x0][0x500] ;  /* 0x0000a000ff2277ac */ /* 0x000e620008000a00 */
[----:B------:R-:W-:-:S02]  /*11680*/  LOP3.LUT R3, R2, 0xa0, RZ, 0xfc, !PT ;  /* 0x000000a002037812 */ /* 0x000fc400078efcff */
[C---:B------:R-:W-:Y:S01]  /*11690*/  LOP3.LUT R13, R2.reuse, 0xc0, RZ, 0xfc, !PT ;  /* 0x000000c0020d7812 */ /* 0x040fe200078efcff */
[----:B------:R-:W-:Y:S01]  /*116a0*/  UMOV UR9, URZ ;  /* 0x000000ff00097c82 */ /* 0x000fe20008000000 */
[C---:B------:R-:W-:Y:S01]  /*116b0*/  LOP3.LUT R12, R2.reuse, 0xe0, RZ, 0xfc, !PT ;  /* 0x000000e0020c7812 */ /* 0x040fe200078efcff */
[----:B------:R-:W3:Y:S01]  /*116c0*/  @!P3 LDG.E.U16 R21, desc[UR32][R18.64+0x40] ;  /* 0x000040201215b981 */ /* 0x000ee2000c1e1500 */
[C---:B------:R-:W-:Y:S01]  /*116d0*/  LOP3.LUT R11, R2.reuse, 0x100, RZ, 0xfc, !PT ;  /* 0x00000100020b7812 */ /* 0x040fe200078efcff */
[----:B------:R-:W4:Y:S01]  /*116e0*/  LDCU.64 UR36, c[0x0][0x550] ;  /* 0x0000aa00ff2477ac */ /* 0x000f220008000a00 */
        /* <DEDUP_REMOVED lines=67> */
[----:B------:R-:W-:Y:S01]  /*11b20*/  FADD.FTZ R27, R20, UR7 ;  /* 0x00000007141b7e21 */ /* 0x000fe20008010000 */
[----:B0-----:R-:W-:Y:S01]  /*11b30*/  HADD2.F32 R21, -RZ, R21.H0_H0 ;  /* 0x20000015ff157230 */ /* 0x001fe20000004100 */
[----:B------:R-:W0:Y:S03]  /*11b40*/  LDS.U16 R20, [R190+0xc] ;  /* 0x00000c00be147984 */ /* 0x000e260000000400 */
[----:B------:R-:W-:Y:S02]  /*11b50*/  FSETP.GTU.FTZ.AND P0, PT, R27, 20, PT ;  /* 0x41a000001b00780b */ /* 0x000fe40003f1c000 */
[----:B------:R-:W-:Y:S01]  /*11b60*/  @!P3 FMUL.FTZ R24, R24, -1.4426950216293334961 ;  /* 0xbfb8aa3b1818b820 */ /* 0x000fe20000410000 */
[----:B------:R-:W-:Y:S02]  /*11b70*/  FADD.FTZ R29, R21, UR7 ;  /* 0x00000007151d7e21 */ /* 0x000fe40008010000 */
[----:B------:R-:W5:Y:S01]  /*11b80*/  LDS.U16 R21, [R190+0xe] ;  /* 0x00000e00be157984 */ /* 0x000f620000000400 */
[----:B------:R-:W-:-:S02]  /*11b90*/  @!P5 FMUL.FTZ R26, R26, -1.4426950216293334961 ;  /* 0xbfb8aa3b1a1ad820 */ /* 0x000fc40000410000 */
[----:B------:R-:W1:Y:S04]  /*11ba0*/  @!P3 MUFU.EX2 R24, R24 ;  /* 0x000000180018b308 */ /* 0x000e680000000800 */
[----:B------:R-:W3:Y:S01]  /*11bb0*/  @!P5 MUFU.EX2 R26, R26 ;  /* 0x0000001a001ad308 */ /* 0x000ee20000000800 */
[----:B------:R-:W-:-:S06]  /*11bc0*/  @!P0 FMUL.FTZ R27, R27, -1.4426950216293334961 ;  /* 0xbfb8aa3b1b1b8820 */ /* 0x000fcc0000410000 */
[----:B------:R-:W4:Y:S01]  /*11bd0*/  @!P0 MUFU.EX2 R27, R27 ;  /* 0x0000001b001b8308 */ /* 0x000f220000000800 */
[----:B-1----:R-:W-:Y:S01]  /*11be0*/  @!P3 FADD.FTZ R25, R24, 1 ;  /* 0x3f8000001819b421 */ /* 0x002fe20000010000 */
[----:B------:R-:W-:-:S03]  /*11bf0*/  FSETP.GTU.FTZ.AND P2, PT, R29, 20, PT ;  /* 0x41a000001d00780b */ /* 0x000fc60003f5c000 */
[----:B------:R-:W1:Y:S01]  /*11c00*/  @!P3 MUFU.RCP R32, R25 ;  /* 0x000000190020b308 */ /* 0x000e620000001000 */
[----:B---3--:R-:W-:Y:S01]  /*11c10*/  @!P5 FADD.FTZ R24, R26, 1 ;  /* 0x3f8000001a18d421 */ /* 0x008fe20000010000 */
[----:B------:R-:W-:Y:S02]  /*11c20*/  HADD2.F32 R18, -RZ, R18.H0_H0 ;  /* 0x20000012ff127230 */ /* 0x000fe40000004100 */
[----:B----4-:R-:W-:-:S04]  /*11c30*/  @!P0 FADD.FTZ R28, R27, 1 ;  /* 0x3f8000001b1c8421 */ /* 0x010fc80000010000 */
[----:B------:R-:W3:Y:S01]  /*11c40*/  @!P5 MUFU.RCP R24, R24 ;  /* 0x000000180018d308 */ /* 0x000ee20000001000 */
[----:B------:R-:W-:Y:S02]  /*11c50*/  HADD2.F32 R19, -RZ, R19.H0_H0 ;  /* 0x20000013ff137230 */ /* 0x000fe40000004100 */
[----:B------:R-:W-:Y:S01]  /*11c60*/  @!P2 FMUL.FTZ R29, R29, -1.4426950216293334961 ;  /* 0xbfb8aa3b1d1da820 */ /* 0x000fe20000410000 */
[----:B------:R-:W-:-:S04]  /*11c70*/  FADD.FTZ R18, R18, UR7 ;  /* 0x0000000712127e21 */ /* 0x000fc80008010000 */
[----:B------:R-:W4:Y:S01]  /*11c80*/  @!P0 MUFU.RCP R31, R28 ;  /* 0x0000001c001f8308 */ /* 0x000f220000001000 */
[----:B------:R-:W-:Y:S01]  /*11c90*/  FADD.FTZ R19, R19, UR7 ;  /* 0x0000000713137e21 */ /* 0x000fe20008010000 */
[----:B-1----:R-:W-:Y:S01]  /*11ca0*/  @!P3 FMUL.FTZ R149, R149, R32 ;  /* 0x000000209595b220 */ /* 0x002fe20000410000 */
[----:B0-----:R-:W-:Y:S01]  /*11cb0*/  HADD2.F32 R20, -RZ, R20.H0_H0 ;  /* 0x20000014ff147230 */ /* 0x001fe20000004100 */
[----:B------:R-:W-:Y:S01]  /*11cc0*/  FSETP.GTU.FTZ.AND P3, PT, R18, 20, PT ;  /* 0x41a000001200780b */ /* 0x000fe20003f7c000 */
[----:B-----5:R-:W-:Y:S01]  /*11cd0*/  HADD2.F32 R21, -RZ, R21.H0_H0 ;  /* 0x20000015ff157230 */ /* 0x020fe20000004100 */
[----:B------:R-:W-:Y:S01]  /*11ce0*/  FSETP.GTU.FTZ.AND P4, PT, R19, 20, PT ;  /* 0x41a000001300780b */ /* 0x000fe20003f9c000 */
[----:B------:R-:W-:Y:S01]  /*11cf0*/  HADD2.F32 R22, -RZ, R22.H0_H0 ;  /* 0x20000016ff167230 */ /* 0x000fe20000004100 */
[----:B------:R-:W0:Y:S01]  /*11d00*/  @!P2 MUFU.EX2 R29, R29 ;  /* 0x0000001d001da308 */ /* 0x000e220000000800 */
[----:B------:R-:W-:Y:S01]  /*11d10*/  FADD.FTZ R25, R20, UR7 ;  /* 0x0000000714197e21 */ /* 0x000fe20008010000 */
[----:B------:R-:W-:Y:S01]  /*11d20*/  FADD.FTZ R26, R21, UR7 ;  /* 0x00000007151a7e21 */ /* 0x000fe20008010000 */
[----:B---3--:R-:W-:Y:S01]  /*11d30*/  @!P5 FMUL.FTZ R151, R151, R24 ;  /* 0x000000189797d220 */ /* 0x008fe20000410000 */
[----:B------:R-:W-:-:S02]  /*11d40*/  FADD.FTZ R24, R22, UR7 ;  /* 0x0000000716187e21 */ /* 0x000fc40008010000 */
[----:B------:R-:W-:Y:S02]  /*11d50*/  FSETP.GTU.FTZ.AND P6, PT, R25, 20, PT ;  /* 0x41a000001900780b */ /* 0x000fe40003fdc000 */
[----:B------:R-:W-:Y:S01]  /*11d60*/  FSETP.GTU.FTZ.AND P5, PT, R26, 20, PT ;  /* 0x41a000001a00780b */ /* 0x000fe20003fbc000 */
[----:B----4-:R-:W-:Y:S01]  /*11d70*/  @!P0 FMUL.FTZ R152, R152, R31 ;  /* 0x0000001f98988220 */ /* 0x010fe20000410000 */
[----:B------:R-:W-:Y:S01]  /*11d80*/  FSETP.GTU.FTZ.AND P0, PT, R24, 20, PT ;  /* 0x41a000001800780b */ /* 0x000fe20003f1c000 */
[----:B------:R-:W-:Y:S01]  /*11d90*/  @!P3 FMUL.FTZ R18, R18, -1.4426950216293334961 ;  /* 0xbfb8aa3b1212b820 */ /* 0x000fe20000410000 */
[----:B------:R-:W-:Y:S01]  /*11da0*/  @!P4 FMUL.FTZ R20, R19, -1.4426950216293334961 ;  /* 0xbfb8aa3b1314c820 */ /* 0x000fe20000410000 */
[----:B0-----:R-:W-:Y:S01]  /*11db0*/  @!P2 FADD.FTZ R30, R29, 1 ;  /* 0x3f8000001d1ea421 */ /* 0x001fe20000010000 */
[----:B------:R-:W-:-:S03]  /*11dc0*/  HADD2.F32 R23, -RZ, R23.H0_H0 ;  /* 0x20000017ff177230 */ /* 0x000fc60000004100 */
[----:B------:R-:W0:Y:S02]  /*11dd0*/  @!P2 MUFU.RCP R27, R30 ;  /* 0x0000001e001ba308 */ /* 0x000e240000001000 */
[----:B------:R-:W-:Y:S01]  /*11de0*/  @!P6 FMUL.FTZ R21, R25, -1.4426950216293334961 ;  /* 0xbfb8aa3b1915e820 */ /* 0x000fe20000410000 */
[----:B------:R-:W-:Y:S01]  /*11df0*/  FADD.FTZ R28, R23, UR7 ;  /* 0x00000007171c7e21 */ /* 0x000fe20008010000 */
[----:B------:R-:W-:-:S04]  /*11e00*/  @!P5 FMUL.FTZ R22, R26, -1.4426950216293334961 ;  /* 0xbfb8aa3b1a16d820 */ /* 0x000fc80000410000 */
[----:B------:R-:W1:Y:S04]  /*11e10*/  @!P3 MUFU.EX2 R18, R18 ;  /* 0x000000120012b308 */ /* 0x000e680000000800 */
[----:B------:R-:W3:Y:S01]  /*11e20*/  @!P4 MUFU.EX2 R20, R20 ;  /* 0x000000140014c308 */ /* 0x000ee20000000800 */
[----:B------:R-:W-:-:S03]  /*11e30*/  @!P0 FMUL.FTZ R23, R24, -1.4426950216293334961 ;  /* 0xbfb8aa3b18178820 */ /* 0x000fc60000410000 */
[----:B------:R-:W4:Y:S04]  /*11e40*/  @!P6 MUFU.EX2 R21, R21 ;  /* 0x000000150015e308 */ /* 0x000f280000000800 */
[----:B------:R-:W5:Y:S04]  /*11e50*/  @!P5 MUFU.EX2 R22, R22 ;  /* 0x000000160016d308 */ /* 0x000f680000000800 */
[----:B------:R-:W5:Y:S01]  /*11e60*/  @!P0 MUFU.EX2 R23, R23 ;  /* 0x0000001700178308 */ /* 0x000f620000000800 */
[----:B-1----:R-:W-:Y:S01]  /*11e70*/  @!P3 FADD.FTZ R19, R18, 1 ;  /* 0x3f8000001213b421 */ /* 0x002fe20000010000 */
[----:B---3--:R-:W-:Y:S01]  /*11e80*/  @!P4 FADD.FTZ R18, R20, 1 ;  /* 0x3f8000001412c421 */ /* 0x008fe20000010000 */
[----:B0-----:R-:W-:Y:S01]  /*11e90*/  @!P2 FMUL.FTZ R154, R154, R27 ;  /* 0x0000001b9a9aa220 */ /* 0x001fe20000410000 */
[----:B------:R-:W-:Y:S01]  /*11ea0*/  FSETP.GTU.FTZ.AND P2, PT, R28, 20, PT ;  /* 0x41a000001c00780b */ /* 0x000fe20003f5c000 */
[----:B----4-:R-:W-:-:S03]  /*11eb0*/  @!P6 FADD.FTZ R20, R21, 1 ;  /* 0x3f8000001514e421 */ /* 0x010fc60000010000 */
[----:B------:R-:W0:Y:S01]  /*11ec0*/  @!P4 MUFU.RCP R18, R18 ;  /* 0x000000120012c308 */ /* 0x000e220000001000 */
[----:B-----5:R-:W-:Y:S01]  /*11ed0*/  @!P5 FADD.FTZ R21, R22, 1 ;  /* 0x3f8000001615d421 */ /* 0x020fe20000010000 */
[----:B------:R-:W-:-:S07]  /*11ee0*/  @!P0 FADD.FTZ R22, R23, 1 ;  /* 0x3f80000017168421 */ /* 0x000fce0000010000 */
[----:B------:R-:W-:Y:S01]  /*11ef0*/  @!P2 FMUL.FTZ R24, R28, -1.4426950216293334961 ;  /* 0xbfb8aa3b1c18a820 */ /* 0x000fe20000410000 */
[----:B------:R-:W-:Y:S01]  /*11f00*/  @!P5 MUFU.RCP R21, R21 ;  /* 0x000000150015d308 */ /* 0x000fe20000001000 */
[----:B------:R-:W-:Y:S07]  /*11f10*/  LDS.U16 R23, [R190+0x1e] ;  /* 0x00001e00be177984 */ /* 0x000fee0000000400 */
[----:B------:R-:W1:Y:S01]  /*11f20*/  @!P0 MUFU.RCP R22, R22 ;  /* 0x0000001600168308 */ /* 0x000e620000001000 */
[----:B0-----:R-:W-:-:S02]  /*11f30*/  @!P4 FMUL.FTZ R157, R157, R18 ;  /* 0x000000129d9dc220 */ /* 0x001fc40000410000 */
[----:B------:R-:W0:Y:S05]  /*11f40*/  LDS.U16 R18, [R190+0x14] ;  /* 0x00001400be127984 */ /* 0x000e2a0000000400 */
[----:B------:R-:W3:Y:S04]  /*11f50*/  @!P2 MUFU.EX2 R24, R24 ;  /* 0x000000180018a308 */ /* 0x000ee80000000800 */
[----:B------:R4:W-:Y:S02]  /*11f60*/  @!P6 MUFU.RCP R25, R20 ;  /* 0x000000140019e308 */ /* 0x0009e40000001000 */
[----:B----4-:R-:W4:Y:S06]  /*11f70*/  LDS.U16 R20, [R190+0x18] ;  /* 0x00001800be147984 */ /* 0x010f2c0000000400 */
[----:B------:R5:W0:Y:S01]  /*11f80*/  @!P3 MUFU.RCP R26, R19 ;  /* 0x00000013001ab308 */ /* 0x000a220000001000 */
[----:B-1----:R-:W-:-:S02]  /*11f90*/  @!P0 FMUL.FTZ R161, R161, R22 ;  /* 0x00000016a1a18220 */ /* 0x002fc40000410000 */
[----:B------:R-:W-:Y:S01]  /*11fa0*/  LDS.U16 R22, [R190+0x1c] ;  /* 0x00001c00be167984 */ /* 0x000fe20000000400 */
[----:B---3--:R-:W-:-:S03]  /*11fb0*/  @!P2 FADD.FTZ R24, R24, 1 ;  /* 0x3f8000001818a421 */ /* 0x008fc60000010000 */
[----:B-----5:R-:W1:Y:S01]  /*11fc0*/  LDS.U16 R19, [R190+0x16] ;  /* 0x00001600be137984 */ /* 0x020e620000000400 */
[----:B------:R-:W-:Y:S02]  /*11fd0*/  @!P5 FMUL.FTZ R160, R160, R21 ;  /* 0x00000015a0a0d220 */ /* 0x000fe40000410000 */
[----:B------:R-:W3:Y:S01]  /*11fe0*/  @!P2 MUFU.RCP R24, R24 ;  /* 0x000000180018a308 */ /* 0x000ee20000001000 */
[----:B------:R-:W5:Y:S01]  /*11ff0*/  LDS.U16 R21, [R190+0x1a] ;  /* 0x00001a00be157984 */ /* 0x000f620000000400 */
[----:B------:R-:W-:Y:S01]  /*12000*/  BAR.SYNC.DEFER_BLOCKING 0x0 ;  /* 0x0000000000007b1d */ /* 0x000fe20000010000 */
[----:B0-----:R-:W-:Y:S01]  /*12010*/  @!P3 FMUL.FTZ R155, R155, R26 ;  /* 0x0000001a9b9bb220 */ /* 0x001fe20000410000 */
[----:B------:R-:W-:Y:S01]  /*12020*/  @!P6 FMUL.FTZ R158, R158, R25 ;  /* 0x000000199e9ee220 */ /* 0x000fe20000410000 */
[----:B------:R-:W-:Y:S02]  /*12030*/  PRMT R95, R140, 0x7632, R95 ;  /* 0x000076328c5f7816 */ /* 0x000fe4000000005f */
[----:B------:R-:W-:-:S02]  /*12040*/  PRMT R25, R136, 0x7632, R25 ;  /* 0x0000763288197816 */ /* 0x000fc40000000019 */
[----:B------:R-:W-:Y:S01]  /*12050*/  PRMT R26, R134, 0x7632, R26 ;  /* 0x00007632861a7816 */ /* 0x000fe2000000001a */
[----:B------:R-:W-:Y:S02]  /*12060*/  HADD2.F32 R18, -RZ, R18.H0_H0 ;  /* 0x20000012ff127230 */ /* 0x000fe40000004100 */
[----:B---3--:R-:W-:Y:S01]  /*12070*/  @!P2 FMUL.FTZ R163, R163, R24 ;  /* 0x00000018a3a3a220 */ /* 0x008fe20000410000 */
[----:B------:R-:W-:Y:S02]  /*12080*/  PRMT R24, R138, 0x7632, R24 ;  /* 0x000076328a187816 */ /* 0x000fe40000000018 */
[----:B------:R-:W-:Y:S01]  /*12090*/  FADD.FTZ R18, R18, UR7 ;  /* 0x0000000712127e21 */ /* 0x000fe20008010000 */
[----:B------:R-:W-:Y:S01]  /*120a0*/  MOV R28, UR10 ;  /* 0x0000000a001c7c02 */ /* 0x000fe20008000f00 */
[----:B----4-:R-:W-:Y:S01]  /*120b0*/  HADD2.F32 R20, -RZ, R20.H0_H0 ;  /* 0x20000014ff147230 */ /* 0x010fe20000004100 */
[----:B------:R0:W-:Y:S04]  /*120c0*/  STS.U16 [R190+0x2], R95 ;  /* 0x0000025fbe007388 */ /* 0x0001e80000000400 */
[----:B------:R3:W-:Y:S04]  /*120d0*/  STS.U16 [R190+0x6], R24 ;  /* 0x00000618be007388 */ /* 0x0007e80000000400 */
[----:B------:R4:W-:Y:S01]  /*120e0*/  STS.U16 [R190+0xa], R25 ;  /* 0x00000a19be007388 */ /* 0x0009e20000000400 */
[----:B0-----:R-:W-:-:S03]  /*120f0*/  PRMT R95, R132, 0x7632, R95 ;  /* 0x00007632845f7816 */ /* 0x001fc6000000005f */
[----:B------:R0:W-:Y:S01]  /*12100*/  STS.U16 [R190+0xe], R26 ;  /* 0x00000e1abe007388 */ /* 0x0001e20000000400 */
[----:B---3--:R-:W-:Y:S02]  /*12110*/  PRMT R24, R130, 0x7632, R24 ;  /* 0x0000763282187816 */ /* 0x008fe40000000018 */
[----:B----4-:R-:W-:Y:S02]  /*12120*/  PRMT R25, R128, 0x7632, R25 ;  /* 0x0000763280197816 */ /* 0x010fe40000000019 */
[----:B0-----:R-:W-:Y:S01]  /*12130*/  PRMT R26, R126, 0x7632, R26 ;  /* 0x000076327e1a7816 */ /* 0x001fe2000000001a */
[----:B-1----:R-:W-:Y:S02]  /*12140*/  HADD2.F32 R19, -RZ, R19.H0_H0 ;  /* 0x20000013ff137230 */ /* 0x002fe40000004100 */
[----:B------:R-:W-:Y:S01]  /*12150*/  FADD.FTZ R20, R20, UR7 ;  /* 0x0000000714147e21 */ /* 0x000fe20008010000 */
[----:B------:R-:W-:Y:S01]  /*12160*/  STS.U16 [R190], R140 ;  /* 0x0000008cbe007388 */ /* 0x000fe20000000400 */
        /* <DEDUP_REMOVED lines=15> */
[----:B------:R-:W-:Y:S01]  /*12260*/  FADD.FTZ R19, R19, UR7 ;  /* 0x0000000713137e21 */ /* 0x000fe20008010000 */
[----:B------:R-:W-:Y:S02]  /*12270*/  FSETP.GTU.FTZ.AND P2, PT, R20, 20, PT ;  /* 0x41a000001400780b */ /* 0x000fe40003f5c000 */
        /* <DEDUP_REMOVED lines=18> */
[----:B------:R-:W-:Y:S01]  /*123a0*/  FSETP.GTU.FTZ.AND P3, PT, R19, 20, PT ;  /* 0x41a000001300780b */ /* 0x000fe20003f7c000 */
[----:B-----5:R-:W-:-:S02]  /*123b0*/  HADD2.F32 R21, -RZ, R21.H0_H0 ;  /* 0x20000015ff157230 */ /* 0x020fc40000004100 */
[----:B------:R-:W-:Y:S01]  /*123c0*/  FSETP.GTU.FTZ.AND P0, PT, R22, 20, PT ;  /* 0x41a000001600780b */ /* 0x000fe20003f1c000 */
[----:B------:R-:W-:Y:S02]  /*123d0*/  HADD2.F32 R23, -RZ, R23.H0_H0 ;  /* 0x20000017ff177230 */ /* 0x000fe40000004100 */
[----:B------:R-:W-:Y:S01]  /*123e0*/  @!P6 FMUL.FTZ R18, R18, -1.4426950216293334961 ;  /* 0xbfb8aa3b1212e820 */ /* 0x000fe20000410000 */
[----:B------:R-:W-:Y:S01]  /*123f0*/  FADD.FTZ R21, R21, UR7 ;  /* 0x0000000715157e21 */ /* 0x000fe20008010000 */
[----:B------:R-:W-:Y:S01]  /*12400*/  @!P2 FMUL.FTZ R20, R20, -1.4426950216293334961 ;  /* 0xbfb8aa3b1414a820 */ /* 0x000fe20000410000 */
[----:B------:R-:W-:-:S03]  /*12410*/  FADD.FTZ R23, R23, UR7 ;  /* 0x0000000717177e21 */ /* 0x000fc60008010000 */
[----:B------:R-:W1:Y:S01]  /*12420*/  @!P6 MUFU.EX2 R18, R18 ;  /* 0x000000120012e308 */ /* 0x000e620000000800 */
[----:B------:R-:W-:Y:S01]  /*12430*/  FSETP.GTU.FTZ.AND P5, PT, R21, 20, PT ;  /* 0x41a000001500780b */ /* 0x000fe20003fbc000 */
[----:B------:R-:W-:Y:S02]  /*12440*/  @!P3 FMUL.FTZ R19, R19, -1.4426950216293334961 ;  /* 0xbfb8aa3b1313b820 */ /* 0x000fe40000410000 */
[----:B------:R-:W3:Y:S01]  /*12450*/  @!P2 MUFU.EX2 R20, R20 ;  /* 0x000000140014a308 */ /* 0x000ee20000000800 */
[----:B------:R-:W-:Y:S01]  /*12460*/  FSETP.GTU.FTZ.AND P4, PT, R23, 20, PT ;  /* 0x41a000001700780b */ /* 0x000fe20003f9c000 */
[----:B------:R-:W-:Y:S01]  /*12470*/  @!P0 FMUL.FTZ R22, R22, -1.4426950216293334961 ;  /* 0xbfb8aa3b16168820 */ /* 0x000fe20000410000 */
[----:B------:R-:W4:Y:S01]  /*12480*/  S2UR UR10, SR_CTAID.Y ;  /* 0x00000000000a79c3 */ /* 0x000f220000002600 */
[----:B------:R-:W5:Y:S01]  /*12490*/  @!P3 MUFU.EX2 R19, R19 ;  /* 0x000000130013b308 */ /* 0x000f620000000800 */
[----:B------:R-:W2:Y:S03]  /*124a0*/  LDS R24, [UR30+0x840] ;  /* 0x0008401eff187984 */ /* 0x000ea60008000800 */
[----:B------:R-:W0:Y:S02]  /*124b0*/  @!P0 MUFU.EX2 R22, R22 ;  /* 0x0000001600168308 */ /* 0x000e240000000800 */
[----:B------:R-:W-:Y:S01]  /*124c0*/  @!P5 FMUL.FTZ R21, R21, -1.4426950216293334961 ;  /* 0xbfb8aa3b1515d820 */ /* 0x000fe20000410000 */
[----:B-1----:R-:W-:-:S03]  /*124d0*/  @!P6 FADD.FTZ R18, R18, 1 ;  /* 0x3f8000001212e421 */ /* 0x002fc60000010000 */
[----:B------:R-:W-:Y:S01]  /*124e0*/  @!P4 FMUL.FTZ R23, R23, -1.4426950216293334961 ;  /* 0xbfb8aa3b1717c820 */ /* 0x000fe20000410000 */
[----:B---3--:R-:W-:Y:S01]  /*124f0*/  @!P2 FADD.FTZ R20, R20, 1 ;  /* 0x3f8000001414a421 */ /* 0x008fe20000010000 */
[----:B------:R-:W1:Y:S01]  /*12500*/  @!P6 MUFU.RCP R57, R18 ;  /* 0x000000120039e308 */ /* 0x000e620000001000 */
[----:B------:R-:W-:Y:S01]  /*12510*/  UIMAD.WIDE.U32 UR12, UR31, UR14, UR8 ;  /* 0x0000000e1f0c72a5 */ /* 0x000fe2000f8e0008 */
[----:B-----5:R-:W-:-:S06]  /*12520*/  @!P3 FADD.FTZ R19, R19, 1 ;  /* 0x3f8000001313b421 */ /* 0x020fcc0000010000 */
[----:B------:R-:W3:Y:S01]  /*12530*/  @!P5 MUFU.EX2 R21, R21 ;  /* 0x000000150015d308 */ /* 0x000ee20000000800 */
[----:B0-----:R-:W-:-:S03]  /*12540*/  @!P0 FADD.FTZ R22, R22, 1 ;  /* 0x3f80000016168421 */ /* 0x001fc60000010000 */
[----:B------:R-:W0:Y:S04]  /*12550*/  @!P4 MUFU.EX2 R23, R23 ;  /* 0x000000170017c308 */ /* 0x000e280000000800 */
[----:B------:R-:W5:Y:S01]  /*12560*/  @!P2 MUFU.RCP R20, R20 ;  /* 0x000000140014a308 */ /* 0x000f620000001000 */
[----:B------:R-:W-:Y:S02]  /*12570*/  UIMAD UR13, UR31, UR15, UR13 ;  /* 0x0000000f1f0d72a4 */ /* 0x000fe4000f8e020d */
[----:B----4-:R-:W-:-:S05]  /*12580*/  UIMAD UR14, UR10, UR35, URZ ;  /* 0x000000230a0e72a4 */ /* 0x010fca000f8e02ff */
[----:B------:R-:W4:Y:S01]  /*12590*/  @!P3 MUFU.RCP R19, R19 ;  /* 0x000000130013b308 */ /* 0x000f220000001000 */
[----:B------:R-:W-:Y:S01]  /*125a0*/  UIMAD.WIDE.U32 UR12, UR10, UR34, UR12 ;  /* 0x000000220a0c72a5 */ /* 0x000fe2000f8e000c */
[----:B---3--:R-:W-:-:S06]  /*125b0*/  @!P5 FADD.FTZ R21, R21, 1 ;  /* 0x3f8000001515d421 */ /* 0x008fcc0000010000 */
[----:B------:R-:W3:Y:S01]  /*125c0*/  @!P0 MUFU.RCP R59, R22 ;  /* 0x00000016003b8308 */ /* 0x000ee20000001000 */
[----:B0-----:R-:W-:Y:S01]  /*125d0*/  @!P4 FADD.FTZ R23, R23, 1 ;  /* 0x3f8000001717c421 */ /* 0x001fe20000010000 */
[----:B-1----:R-:W-:Y:S01]  /*125e0*/  @!P6 FMUL.FTZ R164, R164, R57 ;  /* 0x00000039a4a4e220 */ /* 0x002fe20000410000 */
[----:B------:R-:W-:Y:S01]  /*125f0*/  MOV R18, UR14 ;  /* 0x0000000e00127c02 */ /* 0x000fe20008000f00 */
[----:B-----5:R-:W-:-:S04]  /*12600*/  @!P2 FMUL.FTZ R167, R167, R20 ;  /* 0x00000014a7a7a220 */ /* 0x020fc80000410000 */
[----:B------:R0:W1:Y:S01]  /*12610*/  @!P5 MUFU.RCP R26, R21 ;  /* 0x00000015001ad308 */ /* 0x0000620000001000 */
[----:B------:R-:W5:Y:S01]  /*12620*/  LDCU.64 UR14, c[0x0][0x520] ;  /* 0x0000a400ff0e77ac */ /* 0x000f620008000a00 */
[----:B0-----:R-:W-:-:S06]  /*12630*/  IADD3 R21, P6, PT, R2, UR12, RZ ;  /* 0x0000000c02157c10 */ /* 0x001fcc000ffde0ff */
[----:B------:R-:W0:Y:S01]  /*12640*/  @!P4 MUFU.RCP R23, R23 ;  /* 0x000000170017c308 */ /* 0x000e220000001000 */
[----:B------:R-:W-:Y:S01]  /*12650*/  IADD3.X R20, PT, PT, R18, UR13, RZ, P6, !PT ;  /* 0x0000000d12147c10 */ /* 0x000fe2000b7fe4ff */
[----:B----4-:R-:W-:Y:S01]  /*12660*/  @!P3 FMUL.FTZ R166, R166, R19 ;  /* 0x00000013a6a6b220 */ /* 0x010fe20000410000 */
[----:B------:R-:W-:Y:S01]  /*12670*/  LEA R18, P6, R21, UR36, 0x1 ;  /* 0x0000002415127c11 */ /* 0x000fe2000f8c08ff */
[----:B---3--:R-:W-:Y:S01]  /*12680*/  @!P0 FMUL.FTZ R170, R170, R59 ;  /* 0x0000003baaaa8220 */ /* 0x008fe20000410000 */
[----:B--2---:R-:W-:Y:S01]  /*12690*/  ISETP.GE.AND P2, PT, R2, R24, PT ;  /* 0x000000180200720c */ /* 0x004fe20003f46270 */
[----:B-1----:R-:W-:Y:S01]  /*126a0*/  @!P5 FMUL.FTZ R169, R169, R26 ;  /* 0x0000001aa9a9d220 */ /* 0x002fe20000410000 */
[----:B------:R-:W-:Y:S01]  /*126b0*/  LEA.HI.X R19, R21, UR37, R20, 0x1, P6 ;  /* 0x0000002515137c11 */ /* 0x000fe2000b0f0c14 */
[----:B------:R-:W1:Y:S01]  /*126c0*/  LDCU.64 UR12, c[0x0][0x518] ;  /* 0x0000a300ff0c77ac */ /* 0x000e620008000a00 */
[-C--:B------:R-:W-:Y:S02]  /*126d0*/  ISETP.GE.AND P3, PT, R17, R24.reuse, PT ;  /* 0x000000181100720c */ /* 0x080fe40003f66270 */
[----:B------:R-:W-:-:S02]  /*126e0*/  ISETP.GE.AND P6, PT, R16, R24, PT ;  /* 0x000000181000720c */ /* 0x000fc40003fc6270 */
[-C--:B------:R-:W-:Y:S02]  /*126f0*/  ISETP.GE.AND P0, PT, R14, R24.reuse, PT ;  /* 0x000000180e00720c */ /* 0x080fe40003f06270 */
[-C--:B------:R-:W-:Y:S01]  /*12700*/  ISETP.GE.AND P5, PT, R12, R24.reuse, PT ;  /* 0x000000180c00720c */ /* 0x080fe20003fa6270 */
[----:B0-----:R-:W-:Y:S01]  /*12710*/  @!P4 FMUL.FTZ R172, R172, R23 ;  /* 0x00000017acacc220 */ /* 0x001fe20000410000 */
        /* <DEDUP_REMOVED lines=92> */
[----:B-----5:R-:W-:-:S03]  /*12ce0*/  UIMAD.WIDE.U32 UR8, UR10, UR14, UR8 ;  /* 0x0000000e0a0872a5 */ /* 0x020fc6000f8e0008 */
[----:B------:R-:W-:Y:S01]  /*12cf0*/  FADD.FTZ R154, R154, R155 ;  /* 0x0000009b9a9a7221 */ /* 0x000fe20000010000 */
[----:B------:R-:W-:-:S03]  /*12d00*/  UIMAD UR9, UR10, UR15, UR9 ;  /* 0x0000000f0a0972a4 */ /* 0x000fc6000f8e0209 */
[----:B------:R-:W-:Y:S01]  /*12d10*/  FADD.FTZ R157, R154, R157 ;  /* 0x0000009d9a9d7221 */ /* 0x000fe20000010000 */
[----:B--2---:R-:W-:-:S03]  /*12d20*/  IADD3 R19, P0, PT, R2, UR8, RZ ;  /* 0x0000000802137c10 */ /* 0x004fc6000ff1e0ff */
        /* <DEDUP_REMOVED lines=60> */
.L_x_9084:
        /* <DEDUP_REMOVED lines=42> */
.L_x_9217:
[----:B------:R-:W-:Y:S05]  /*13390*/  BSYNC.RECONVERGENT B0 ;  /* 0x0000000000007941 */ /* 0x000fea0003800200 */
.L_x_9216:
        /* <DEDUP_REMOVED lines=40> */
.L_x_9219:
[----:B------:R-:W-:Y:S05]  /*13620*/  BSYNC.RECONVERGENT B0 ;  /* 0x0000000000007941 */ /* 0x000fea0003800200 */
.L_x_9218:
        /* <DEDUP_REMOVED lines=11> */
.L_x_9220:
        /* <DEDUP_REMOVED lines=19> */
.L_x_9123:
[----:B------:R-:W-:Y:S01]  /*13810*/  MOV R246, R244 ;  /* 0x000000f400f67202 */ /* 0x000fe20000000f00 */
[----:B------:R-:W-:Y:S01]  /*13820*/  HFMA2 R69, -RZ, RZ, 0, 5.9604644775390625e-08 ;  /* 0x00000001ff457431 */ /* 0x000fe200000001ff */
[----:B------:R-:W-:Y:S02]  /*13830*/  MOV R68, RZ ;  /* 0x000000ff00447202 */ /* 0x000fe40000000f00 */
[----:B------:R-:W-:-:S07]  /*13840*/  MOV R71, 0xffffffff ;  /* 0xffffffff00477802 */ /* 0x000fce0000000f00 */
[----:B01---5:R-:W-:Y:S05]  /*13850*/  WARPSYNC.COLLECTIVE R71, `(.L_x_9221) ;  /* 0x0000000047087348 */ /* 0x023fea0003c00000 */
[----:B------:R2:W3:Y:S02]  /*13860*/  SHFL.UP P6, R248, R246, R69, R68 ;  /* 0x04000045f6f87389 */ /* 0x0004e400000c0044 */
[----:B0123-5:R-:W-:Y:S05]  /*13870*/  ENDCOLLECTIVE ;  /* 0x000000000000791b */ /* 0x02ffea0003800000 */
.L_x_9221:
[----:B------:R-:W-:Y:S02]  /*13880*/  MOV R246, R243 ;  /* 0x000000f300f67202 */ /* 0x000fe40000000f00 */
[----:B------:R-:W-:-:S07]  /*13890*/  MOV R70, R248 ;  /* 0x000000f800467202 */ /* 0x000fce0000000f00 */
[----:B------:R-:W-:Y:S05]  /*138a0*/  WARPSYNC.COLLECTIVE R71, `(.L_x_9222) ;  /* 0x0000000047087348 */ /* 0x000fea0003c00000 */
[----:B------:R0:W1:Y:S02]  /*138b0*/  SHFL.UP P6, R248, R246, R69, R68 ;  /* 0x04000045f6f87389 */ /* 0x00006400000c0044 */
[----:B01----:R-:W-:Y:S05]  /*138c0*/  ENDCOLLECTIVE ;  /* 0x000000000000791b */ /* 0x003fea0003800000 */
.L_x_9222:
[----:B------:R-:W-:Y:S02]  /*138d0*/  MOV R246, R242 ;  /* 0x000000f200f67202 */ /* 0x000fe40000000f00 */
[----:B------:R-:W-:-:S07]  /*138e0*/  MOV R230, R248 ;  /* 0x000000f800e67202 */ /* 0x000fce0000000f00 */
[----:B------:R-:W-:Y:S05]  /*138f0*/  WARPSYNC.COLLECTIVE R71, `(.L_x_9223) ;  /* 0x0000000047087348 */ /* 0x000fea0003c00000 */
[----:B------:R0:W1:Y:S02]  /*13900*/  SHFL.UP P6, R248, R246, R69, R68 ;  /* 0x04000045f6f87389 */ /* 0x00006400000c0044 */
[----:B01----:R-:W-:Y:S05]  /*13910*/  ENDCOLLECTIVE ;  /* 0x000000000000791b */ /* 0x003fea0003800000 */
.L_x_9223:
[----:B------:R-:W-:Y:S02]  /*13920*/  MOV R246, R245 ;  /* 0x000000f500f67202 */ /* 0x000fe40000000f00 */
[----:B------:R-:W-:-:S07]  /*13930*/  MOV R247, R248 ;  /* 0x000000f800f77202 */ /* 0x000fce0000000f00 */
[----:B------:R-:W-:Y:S05]  /*13940*/  WARPSYNC.COLLECTIVE R71, `(.L_x_9224) ;  /* 0x0000000047087348 */ /* 0x000fea0003c00000 */
[----:B------:R0:W1:Y:S02]  /*13950*/  SHFL.UP P6, R248, R246, R69, R68 ;  /* 0x04000045f6f87389 */ /* 0x00006400000c0044 */
[----:B01----:R-:W-:Y:S05]  /*13960*/  ENDCOLLECTIVE ;  /* 0x000000000000791b */ /* 0x003fea0003800000 */
.L_x_9224:
        /* <DEDUP_REMOVED lines=17> */
.L_x_9225:
[----:B------:R-:W-:Y:S02]  /*13a80*/  MOV R246, R243 ;  /* 0x000000f300f67202 */ /* 0x000fe40000000f00 */
[----:B------:R-:W-:-:S07]  /*13a90*/  MOV R70, R248 ;  /* 0x000000f800467202 */ /* 0x000fce0000000f00 */
[----:B------:R-:W-:Y:S05]  /*13aa0*/  WARPSYNC.COLLECTIVE R71, `(.L_x_9226) ;  /* 0x0000000047087348 */ /* 0x000fea0003c00000 */
[----:B------:R0:W1:Y:S02]  /*13ab0*/  SHFL.UP P6, R248, R246, R69, R68 ;  /* 0x04000045f6f87389 */ /* 0x00006400000c0044 */
[----:B01----:R-:W-:Y:S05]  /*13ac0*/  ENDCOLLECTIVE ;  /* 0x000000000000791b */ /* 0x003fea0003800000 */
.L_x_9226:
[----:B------:R-:W-:Y:S02]  /*13ad0*/  MOV R246, R242 ;  /* 0x000000f200f67202 */ /* 0x000fe40000000f00 */
[----:B------:R-:W-:-:S07]  /*13ae0*/  MOV R230, R248 ;  /* 0x000000f800e67202 */ /* 0x000fce0000000f00 */
[----:B------:R-:W-:Y:S05]  /*13af0*/  WARPSYNC.COLLECTIVE R71, `(.L_x_9227) ;  /* 0x0000000047087348 */ /* 0x000fea0003c00000 */
[----:B------:R0:W1:Y:S02]  /*13b00*/  SHFL.UP P6, R248, R246, R69, R68 ;  /* 0x04000045f6f87389 */ /* 0x00006400000c0044 */
[----:B01----:R-:W-:Y:S05]  /*13b10*/  ENDCOLLECTIVE ;  /* 0x000000000000791b */ /* 0x003fea0003800000 */
.L_x_9227:
[----:B------:R-:W-:Y:S02]  /*13b20*/  MOV R246, R245 ;  /* 0x000000f500f67202 */ /* 0x000fe40000000f00 */
[----:B------:R-:W-:-:S07]  /*13b30*/  MOV R247, R248 ;  /* 0x000000f800f77202 */ /* 0x000fce0000000f00 */
[----:B------:R-:W-:Y:S05]  /*13b40*/  WARPSYNC.COLLECTIVE R71, `(.L_x_9228) ;  /* 0x0000000047087348 */ /* 0x000fea0003c00000 */
[----:B------:R0:W1:Y:S02]  /*13b50*/  SHFL.UP P6, R248, R246, R69, R68 ;  /* 0x04000045f6f87389 */ /* 0x00006400000c0044 */
[----:B01----:R-:W-:Y:S05]  /*13b60*/  ENDCOLLECTIVE ;  /* 0x000000000000791b */ /* 0x003fea0003800000 */
.L_x_9228:
        /* <DEDUP_REMOVED lines=17> */
.L_x_9229:
[----:B------:R-:W-:Y:S02]  /*13c80*/  MOV R246, R243 ;  /* 0x000000f300f67202 */ /* 0x000fe40000000f00 */
[----:B------:R-:W-:-:S07]  /*13c90*/  MOV R70, R248 ;  /* 0x000000f800467202 */ /* 0x000fce0000000f00 */
[----:B------:R-:W-:Y:S05]  /*13ca0*/  WARPSYNC.COLLECTIVE R71, `(.L_x_9230) ;  /* 0x0000000047087348 */ /* 0x000fea0003c00000 */
[----:B------:R0:W1:Y:S02]  /*13cb0*/  SHFL.UP P6, R248, R246, R69, R68 ;  /* 0x04000045f6f87389 */ /* 0x00006400000c0044 */
[----:B01----:R-:W-:Y:S05]  /*13cc0*/  ENDCOLLECTIVE ;  /* 0x000000000000791b */ /* 0x003fea0003800000 */
.L_x_9230:
[----:B------:R-:W-:Y:S02]  /*13cd0*/  MOV R246, R242 ;  /* 0x000000f200f67202 */ /* 0x000fe40000000f00 */
[----:B------:R-:W-:-:S07]  /*13ce0*/  MOV R230, R248 ;  /* 0x000000f800e67202 */ /* 0x000fce0000000f00 */
[----:B------:R-:W-:Y:S05]  /*13cf0*/  WARPSYNC.COLLECTIVE R71, `(.L_x_9231) ;  /* 0x0000000047087348 */ /* 0x000fea0003c00000 */
[----:B------:R0:W1:Y:S02]  /*13d00*/  SHFL.UP P6, R248, R246, R69, R68 ;  /* 0x04000045f6f87389 */ /* 0x00006400000c0044 */
[----:B01----:R-:W-:Y:S05]  /*13d10*/  ENDCOLLECTIVE ;  /* 0x000000000000791b */ /* 0x003fea0003800000 */
.L_x_9231:
[----:B------:R-:W-:Y:S02]  /*13d20*/  MOV R246, R245 ;  /* 0x000000f500f67202 */ /* 0x000fe40000000f00 */
[----:B------:R-:W-:-:S07]  /*13d30*/  MOV R247, R248 ;  /* 0x000000f800f77202 */ /* 0x000fce0000000f00 */
[----:B------:R-:W-:Y:S05]  /*13d40*/  WARPSYNC.COLLECTIVE R71, `(.L_x_9232) ;  /* 0x0000000047087348 */ /* 0x000fea0003c00000 */
[----:B------:R0:W1:Y:S02]  /*13d50*/  SHFL.UP P6, R248, R246, R69, R68 ;  /* 0x04000045f6f87389 */ /* 0x00006400000c0044 */
[----:B01----:R-:W-:Y:S05]  /*13d60*/  ENDCOLLECTIVE ;  /* 0x000000000000791b */ /* 0x003fea0003800000 */
.L_x_9232:
        /* <DEDUP_REMOVED lines=17> */
.L_x_9233:
[----:B------:R-:W-:Y:S02]  /*13e80*/  MOV R246, R243 ;  /* 0x000000f300f67202 */ /* 0x000fe40000000f00 */
[----:B------:R-:W-:-:S07]  /*13e90*/  MOV R70, R248 ;  /* 0x000000f800467202 */ /* 0x000fce0000000f00 */
[----:B------:R-:W-:Y:S05]  /*13ea0*/  WARPSYNC.COLLECTIVE R71, `(.L_x_9234) ;  /* 0x0000000047087348 */ /* 0x000fea0003c00000 */
[----:B------:R0:W1:Y:S02]  /*13eb0*/  SHFL.UP P6, R248, R246, R69, R68 ;  /* 0x04000045f6f87389 */ /* 0x00006400000c0044 */
[----:B01----:R-:W-:Y:S05]  /*13ec0*/  ENDCOLLECTIVE ;  /* 0x000000000000791b */ /* 0x003fea0003800000 */
.L_x_9234:
[----:B------:R-:W-:Y:S02]  /*13ed0*/  MOV R246, R242 ;  /* 0x000000f200f67202 */ /* 0x000fe40000000f00 */
[----:B------:R-:W-:-:S07]  /*13ee0*/  MOV R230, R248 ;  /* 0x000000f800e67202 */ /* 0x000fce0000000f00 */
[----:B------:R-:W-:Y:S05]  /*13ef0*/  WARPSYNC.COLLECTIVE R71, `(.L_x_9235) ;  /* 0x0000000047087348 */ /* 0x000fea0003c00000 */
[----:B------:R0:W1:Y:S02]  /*13f00*/  SHFL.UP P6, R248, R246, R69, R68 ;  /* 0x04000045f6f87389 */ /* 0x00006400000c0044 */
[----:B01----:R-:W-:Y:S05]  /*13f10*/  ENDCOLLECTIVE ;  /* 0x000000000000791b */ /* 0x003fea0003800000 */
.L_x_9235:
[----:B------:R-:W-:Y:S02]  /*13f20*/  MOV R246, R245 ;  /* 0x000000f500f67202 */ /* 0x000fe40000000f00 */
[----:B------:R-:W-:-:S07]  /*13f30*/  MOV R247, R248 ;  /* 0x000000f800f77202 */ /* 0x000fce0000000f00 */
[----:B------:R-:W-:Y:S05]  /*13f40*/  WARPSYNC.COLLECTIVE R71, `(.L_x_9236) ;  /* 0x0000000047087348 */ /* 0x000fea0003c00000 */
[----:B------:R0:W1:Y:S02]  /*13f50*/  SHFL.UP P6, R248, R246, R69, R68 ;  /* 0x04000045f6f87389 */ /* 0x00006400000c0044 */
[----:B01----:R-:W-:Y:S05]  /*13f60*/  ENDCOLLECTIVE ;  /* 0x000000000000791b */ /* 0x003fea0003800000 */
.L_x_9236:
        /* <DEDUP_REMOVED lines=17> */
.L_x_9237:
[----:B------:R-:W-:Y:S02]  /*14080*/  MOV R246, R243 ;  /* 0x000000f300f67202 */ /* 0x000fe40000000f00 */
[----:B------:R-:W-:-:S07]  /*14090*/  MOV R70, R248 ;  /* 0x000000f800467202 */ /* 0x000fce0000000f00 */
[----:B------:R-:W-:Y:S05]  /*140a0*/  WARPSYNC.COLLECTIVE R71, `(.L_x_9238) ;  /* 0x0000000047087348 */ /* 0x000fea0003c00000 */
[----:B------:R0:W1:Y:S02]  /*140b0*/  SHFL.UP P6, R248, R246, R69, R68 ;  /* 0x04000045f6f87389 */ /* 0x00006400000c0044 */
[----:B01----:R-:W-:Y:S05]  /*140c0*/  ENDCOLLECTIVE ;  /* 0x000000000000791b */ /* 0x003fea0003800000 */
.L_x_9238:
[----:B------:R-:W-:Y:S02]  /*140d0*/  MOV R246, R242 ;  /* 0x000000f200f67202 */ /* 0x000fe40000000f00 */
[----:B------:R-:W-:-:S07]  /*140e0*/  MOV R230, R248 ;  /* 0x000000f800e67202 */ /* 0x000fce0000000f00 */
[----:B------:R-:W-:Y:S05]  /*140f0*/  WARPSYNC.COLLECTIVE R71, `(.L_x_9239) ;  /* 0x0000000047087348 */ /* 0x000fea0003c00000 */
[----:B------:R0:W1:Y:S02]  /*14100*/  SHFL.UP P6, R248, R246, R69, R68 ;  /* 0x04000045f6f87389 */ /* 0x00006400000c0044 */
[----:B01----:R-:W-:Y:S05]  /*14110*/  ENDCOLLECTIVE ;  /* 0x000000000000791b */ /* 0x003fea0003800000 */
.L_x_9239:
[----:B------:R-:W-:Y:S02]  /*14120*/  MOV R246, R245 ;  /* 0x000000f500f67202 */ /* 0x000fe40000000f00 */
[----:B------:R-:W-:-:S07]  /*14130*/  MOV R247, R248 ;  /* 0x000000f800f77202 */ /* 0x000fce0000000f00 */
[----:B------:R-:W-:Y:S05]  /*14140*/  WARPSYNC.COLLECTIVE R71, `(.L_x_9240) ;  /* 0x0000000047087348 */ /* 0x000fea0003c00000 */
[----:B------:R0:W1:Y:S02]  /*14150*/  SHFL.UP P6, R248, R246, R69, R68 ;  /* 0x04000045f6f87389 */ /* 0x00006400000c0044 */
[----:B01----:R-:W-:Y:S05]  /*14160*/  ENDCOLLECTIVE ;  /* 0x000000000000791b */ /* 0x003fea0003800000 */
.L_x_9240:
[----:B------:R-:W-:Y:S01]  /*14170*/  MOV R68, R248 ;  /* 0x000000f800447202 */ /* 0x000fe20000000f00 */
[----:B------:R-:W-:Y:S06]  /*14180*/  BRA `(.L_x_9241) ;  /* 0xffffff7400207947 */ /* 0x000fec000383ffff */
.L_x_9124:
        /* <DEDUP_REMOVED lines=8> */
.L_x_9243:
[----:B------:R-:W-:Y:S05]  /*14210*/  BSYNC B0 ;  /* 0x0000000000007941 */ /* 0x000fea0003800000 */
.L_x_9242:
[----:B------:R-:W-:Y:S05]  /*14220*/  BRA `(.L_x_9244) ;  /* 0xffffff74002c7947 */ /* 0x000fea000383ffff */
.L_x_9125:
        /* <DEDUP_REMOVED lines=8> */
.L_x_9246:
[----:B------:R-:W-:Y:S05]  /*142b0*/  BSYNC B0 ;  /* 0x0000000000007941 */ /* 0x000fea0003800000 */
.L_x_9245:
[----:B------:R-:W-:Y:S05]  /*142c0*/  BRA `(.L_x_9247) ;  /* 0xffffff74000c7947 */ /* 0x000fea000383ffff */
.L_x_9126:
        /* <DEDUP_REMOVED lines=8> */
.L_x_9249:
[----:B------:R-:W-:Y:S05]  /*14350*/  BSYNC B0 ;  /* 0x0000000000007941 */ /* 0x000fea0003800000 */
.L_x_9248:
[----:B------:R-:W-:Y:S05]  /*14360*/  BRA `(.L_x_9250) ;  /* 0xffffff7000ec7947 */ /* 0x000fea000383ffff */
.L_x_9127:
        /* <DEDUP_REMOVED lines=8> */
.L_x_9252:
[----:B------:R-:W-:Y:S05]  /*143f0*/  BSYNC B0 ;  /* 0x0000000000007941 */ /* 0x000fea0003800000 */
.L_x_9251:
[----:B------:R-:W-:Y:S05]  /*14400*/  BRA `(.L_x_9253) ;  /* 0xffffff7000cc7947 */ /* 0x000fea000383ffff */
.L_x_9128:
        /* <DEDUP_REMOVED lines=8> */
.L_x_9255:
[----:B------:R-:W-:Y:S05]  /*14490*/  BSYNC B0 ;  /* 0x0000000000007941 */ /* 0x000fea0003800000 */
.L_x_9254:
        /* <DEDUP_REMOVED lines=9> */
.L_x_9256:
[----:B------:R-:W-:Y:S02]  /*14530*/  MOV R246, R242 ;  /* 0x000000f200f67202 */ /* 0x000fe40000000f00 */
[----:B------:R-:W-:-:S07]  /*14540*/  MOV R243, R248 ;  /* 0x000000f800f37202 */ /* 0x000fce0000000f00 */
[----:B------:R-:W-:Y:S05]  /*14550*/  WARPSYNC.COLLECTIVE R71, `(.L_x_9257) ;  /* 0x0000000047087348 */ /* 0x000fea0003c00000 */
[----:B------:R0:W1:Y:S02]  /*14560*/  SHFL.UP P6, R248, R246, R69, R68 ;  /* 0x04000045f6f87389 */ /* 0x00006400000c0044 */
[----:B01----:R-:W-:Y:S05]  /*14570*/  ENDCOLLECTIVE ;  /* 0x000000000000791b */ /* 0x003fea0003800000 */
.L_x_9257:
[----:B------:R-:W-:Y:S02]  /*14580*/  MOV R246, R245 ;  /* 0x000000f500f67202 */ /* 0x000fe40000000f00 */
[----:B------:R-:W-:-:S07]  /*14590*/  MOV R242, R248 ;  /* 0x000000f800f27202 */ /* 0x000fce0000000f00 */
[----:B------:R-:W-:Y:S05]  /*145a0*/  WARPSYNC.COLLECTIVE R71, `(.L_x_9258) ;  /* 0x0000000047087348 */ /* 0x000fea0003c00000 */
[----:B------:R0:W1:Y:S02]  /*145b0*/  SHFL.UP P6, R248, R246, R69, R68 ;  /* 0x04000045f6f87389 */ /* 0x00006400000c0044 */
[----:B01----:R-:W-:Y:S05]  /*145c0*/  ENDCOLLECTIVE ;  /* 0x000000000000791b */ /* 0x003fea0003800000 */
.L_x_9258:
[----:B------:R-:W-:Y:S01]  /*145d0*/  HFMA2 R69, -RZ, RZ, 0, 0 ;  /* 0x00000000ff457431 */ /* 0x000fe200000001ff */
[----:B------:R-:W-:-:S07]  /*145e0*/  MOV R68, 0x1f ;  /* 0x0000001f00447802 */ /* 0x000fce0000000f00 */
[----:B------:R-:W-:Y:S05]  /*145f0*/  WARPSYNC.COLLECTIVE R71, `(.L_x_9259) ;  /* 0x0000000047087348 */ /* 0x000fea0003c00000 */
[----:B------:R0:W1:Y:S02]  /*14600*/  SHFL.IDX P3, R230, R70, R69, R68 ;  /* 0x0000004546e67389 */ /* 0x0000640000060044 */
[----:B01----:R-:W-:Y:S05]  /*14610*/  ENDCOLLECTIVE ;  /* 0x000000000000791b */ /* 0x003fea0003800000 */
.L_x_9259:
[----:B------:R-:W-:Y:S02]  /*14620*/  MOV R245, R248 ;  /* 0x000000f800f57202 */ /* 0x000fe40000000f00 */
[----:B------:R-:W-:Y:S02]  /*14630*/  MOV R70, R61 ;  /* 0x0000003d00467202 */ /* 0x000fe40000000f00 */
[----:B------:R-:W-:-:S07]  /*14640*/  MOV R60, R230 ;  /* 0x000000e6003c7202 */ /* 0x000fce0000000f00 */
[----:B------:R-:W-:Y:S05]  /*14650*/  WARPSYNC.COLLECTIVE R71, `(.L_x_9260) ;  /* 0x0000000047087348 */ /* 0x000fea0003c00000 */
[----:B------:R0:W1:Y:S02]  /*14660*/  SHFL.IDX P3, R230, R70, R69, R68 ;  /* 0x0000004546e67389 */ /* 0x0000640000060044 */
[----:B01----:R-:W-:Y:S05]  /*14670*/  ENDCOLLECTIVE ;  /* 0x000000000000791b */ /* 0x003fea0003800000 */
.L_x_9260:
[----:B------:R-:W-:Y:S02]  /*14680*/  MOV R70, R62 ;  /* 0x0000003e00467202 */ /* 0x000fe40000000f00 */
[----:B------:R-:W-:-:S07]  /*14690*/  MOV R61, R230 ;  /* 0x000000e6003d7202 */ /* 0x000fce0000000f00 */
[----:B------:R-:W-:Y:S05]  /*146a0*/  WARPSYNC.COLLECTIVE R71, `(.L_x_9261) ;  /* 0x0000000047087348 */ /* 0x000fea0003c00000 */
[----:B------:R0:W1:Y:S02]  /*146b0*/  SHFL.IDX P3, R230, R70, R69, R68 ;  /* 0x0000004546e67389 */ /* 0x0000640000060044 */
[----:B01----:R-:W-:Y:S05]  /*146c0*/  ENDCOLLECTIVE ;  /* 0x000000000000791b */ /* 0x003fea0003800000 */
.L_x_9261:
[----:B------:R-:W-:Y:S02]  /*146d0*/  MOV R70, R63 ;  /* 0x0000003f00467202 */ /* 0x000fe40000000f00 */
[----:B------:R-:W-:-:S07]  /*146e0*/  MOV R62, R230 ;  /* 0x000000e6003e7202 */ /* 0x000fce0000000f00 */
[----:B------:R-:W-:Y:S05]  /*146f0*/  WARPSYNC.COLLECTIVE R71, `(.L_x_9262) ;  /* 0x0000000047087348 */ /* 0x000fea0003c00000 */
[----:B------:R0:W1:Y:S02]  /*14700*/  SHFL.IDX P3, R230, R70, R69, R68 ;  /* 0x0000004546e67389 */ /* 0x0000640000060044 */
[----:B01----:R-:W-:Y:S05]  /*14710*/  ENDCOLLECTIVE ;  /* 0x000000000000791b */ /* 0x003fea0003800000 */
.L_x_9262:
[----:B------:R-:W-:Y:S01]  /*14720*/  MOV R63, R230 ;  /* 0x000000e6003f7202 */ /* 0x000fe20000000f00 */
[----:B------:R-:W-:Y:S06]  /*14730*/  BRA `(.L_x_9263) ;  /* 0xffffff7000287947 */ /* 0x000fec000383ffff */
.L_x_9130:
        /* <DEDUP_REMOVED lines=8> */
.L_x_9264:
[----:B------:R-:W-:Y:S02]  /*147c0*/  MOV R252, R246 ;  /* 0x000000f600fc7202 */ /* 0x000fe40000000f00 */
[----:B------:R-:W-:-:S07]  /*147d0*/  MOV R69, R68 ;  /* 0x0000004400457202 */ /* 0x000fce0000000f00 */
[----:B------:R-:W-:Y:S05]  /*147e0*/  WARPSYNC.COLLECTIVE R71, `(.L_x_9265) ;  /* 0x0000000047087348 */ /* 0x000fea0003c00000 */
[----:B------:R0:W1:Y:S02]  /*147f0*/  SHFL.DOWN P1, R68, R252, R251, R230 ;  /* 0x080000fbfc447389 */ /* 0x00006400000200e6 */
[----:B01----:R-:W-:Y:S05]  /*14800*/  ENDCOLLECTIVE ;  /* 0x000000000000791b */ /* 0x003fea0003800000 */
.L_x_9265:
[----:B------:R-:W-:Y:S02]  /*14810*/  MOV R252, R70 ;  /* 0x0000004600fc7202 */ /* 0x000fe40000000f00 */
[----:B------:R-:W-:-:S07]  /*14820*/  MOV R123, R68 ;  /* 0x00000044007b7202 */ /* 0x000fce0000000f00 */
[----:B------:R-:W-:Y:S05]  /*14830*/  WARPSYNC.COLLECTIVE R71, `(.L_x_9266) ;  /* 0x0000000047087348 */ /* 0x000fea0003c00000 */
[----:B------:R0:W1:Y:S02]  /*14840*/  SHFL.DOWN P1, R68, R252, R251, R230 ;  /* 0x080000fbfc447389 */ /* 0x00006400000200e6 */
[----:B01----:R-:W-:Y:S05]  /*14850*/  ENDCOLLECTIVE ;  /* 0x000000000000791b */ /* 0x003fea0003800000 */
.L_x_9266:
[----:B------:R-:W-:Y:S02]  /*14860*/  MOV R252, R248 ;  /* 0x000000f800fc7202 */ /* 0x000fe40000000f00 */
[----:B------:R-:W-:-:S07]  /*14870*/  MOV R242, R68 ;  /* 0x0000004400f27202 */ /* 0x000fce0000000f00 */
[----:B------:R-:W-:Y:S05]  /*14880*/  WARPSYNC.COLLECTIVE R71, `(.L_x_9267) ;  /* 0x0000000047087348 */ /* 0x000fea0003c00000 */
[----:B------:R0:W1:Y:S02]  /*14890*/  SHFL.DOWN P1, R68, R252, R251, R230 ;  /* 0x080000fbfc447389 */ /* 0x00006400000200e6 */
[----:B01----:R-:W-:Y:S05]  /*148a0*/  ENDCOLLECTIVE ;  /* 0x000000000000791b */ /* 0x003fea0003800000 */
.L_x_9267:
[----:B------:R-:W-:Y:S05]  /*148b0*/  BRA `(.L_x_9268) ;  /* 0xffffff8000987947 */ /* 0x000fea000383ffff */
.L_x_9133:
        /* <DEDUP_REMOVED lines=8> */
.L_x_9270:
[----:B------:R-:W-:Y:S05]  /*14940*/  BSYNC B0 ;  /* 0x0000000000007941 */ /* 0x000fea0003800000 */
.L_x_9269:
        /* <DEDUP_REMOVED lines=8> */
.L_x_9271:
[----:B------:R-:W-:Y:S02]  /*149d0*/  MOV R252, R247 ;  /* 0x000000f700fc7202 */ /* 0x000fe40000000f00 */
[----:B------:R-:W-:-:S07]  /*149e0*/  MOV R70, R68 ;  /* 0x0000004400467202 */ /* 0x000fce0000000f00 */
[----:B------:R-:W-:Y:S05]  /*149f0*/  WARPSYNC.COLLECTIVE R71, `(.L_x_9272) ;  /* 0x0000000047087348 */ /* 0x000fea0003c00000 */
[----:B------:R0:W1:Y:S02]  /*14a00*/  SHFL.DOWN P1, R68, R252, R251, R230 ;  /* 0x080000fbfc447389 */ /* 0x00006400000200e6 */
[----:B01----:R-:W-:Y:S05]  /*14a10*/  ENDCOLLECTIVE ;  /* 0x000000000000791b */ /* 0x003fea0003800000 */
.L_x_9272:
[----:B------:R-:W-:Y:S02]  /*14a20*/  MOV R252, R248 ;  /* 0x000000f800fc7202 */ /* 0x000fe40000000f00 */
[----:B------:R-:W-:-:S07]  /*14a30*/  MOV R123, R68 ;  /* 0x00000044007b7202 */ /* 0x000fce0000000f00 */
[----:B------:R-:W-:Y:S05]  /*14a40*/  WARPSYNC.COLLECTIVE R71, `(.L_x_9273) ;  /* 0x0000000047087348 */ /* 0x000fea0003c00000 */
[----:B------:R0:W1:Y:S02]  /*14a50*/  SHFL.DOWN P1, R68, R252, R251, R230 ;  /* 0x080000fbfc447389 */ /* 0x00006400000200e6 */
[----:B01----:R-:W-:Y:S05]  /*14a60*/  ENDCOLLECTIVE ;  /* 0x000000000000791b */ /* 0x003fea0003800000 */
.L_x_9273:
[----:B------:R-:W-:Y:S01]  /*14a70*/  MOV R71, R68 ;  /* 0x0000004400477202 */ /* 0x000fe20000000f00 */
[----:B------:R-:W-:Y:S06]  /*14a80*/  BRA `(.L_x_9274) ;  /* 0xffffff8000787947 */ /* 0x000fec000383ffff */
.L_x_9136:
        /* <DEDUP_REMOVED lines=8> */
.L_x_9276:
[----:B------:R-:W-:Y:S05]  /*14b10*/  BSYNC B0 ;  /* 0x0000000000007941 */ /* 0x000fea0003800000 */
.L_x_9275:
        /* <DEDUP_REMOVED lines=8> */
.L_x_9277:
[----:B------:R-:W-:Y:S02]  /*14ba0*/  MOV R252, R247 ;  /* 0x000000f700fc7202 */ /* 0x000fe40000000f00 */
[----:B------:R-:W-:-:S07]  /*14bb0*/  MOV R70, R68 ;  /* 0x0000004400467202 */ /* 0x000fce0000000f00 */
[----:B------:R-:W-:Y:S05]  /*14bc0*/  WARPSYNC.COLLECTIVE R71, `(.L_x_9278) ;  /* 0x0000000047087348 */ /* 0x000fea0003c00000 */
[----:B------:R0:W1:Y:S02]  /*14bd0*/  SHFL.DOWN P1, R68, R252, R251, R230 ;  /* 0x080000fbfc447389 */ /* 0x00006400000200e6 */
[----:B01----:R-:W-:Y:S05]  /*14be0*/  ENDCOLLECTIVE ;  /* 0x000000000000791b */ /* 0x003fea0003800000 */
.L_x_9278:
[----:B------:R-:W-:Y:S02]  /*14bf0*/  MOV R252, R248 ;  /* 0x000000f800fc7202 */ /* 0x000fe40000000f00 */
[----:B------:R-:W-:-:S07]  /*14c00*/  MOV R123, R68 ;  /* 0x00000044007b7202 */ /* 0x000fce0000000f00 */
[----:B------:R-:W-:Y:S05]  /*14c10*/  WARPSYNC.COLLECTIVE R71, `(.L_x_9279) ;  /* 0x0000000047087348 */ /* 0x000fea0003c00000 */
[----:B------:R0:W1:Y:S02]  /*14c20*/  SHFL.DOWN P1, R68, R252, R251, R230 ;  /* 0x080000fbfc447389 */ /* 0x00006400000200e6 */
[----:B01----:R-:W-:Y:S05]  /*14c30*/  ENDCOLLECTIVE ;  /* 0x000000000000791b */ /* 0x003fea0003800000 */
.L_x_9279:
[----:B------:R-:W-:Y:S01]  /*14c40*/  MOV R71, R68 ;  /* 0x0000004400477202 */ /* 0x000fe20000000f00 */
[----:B------:R-:W-:Y:S06]  /*14c50*/  BRA `(.L_x_9280) ;  /* 0xffffff8000587947 */ /* 0x000fec000383ffff */
.L_x_9139:
        /* <DEDUP_REMOVED lines=8> */
.L_x_9282:
[----:B------:R-:W-:Y:S05]  /*14ce0*/  BSYNC B0 ;  /* 0x0000000000007941 */ /* 0x000fea0003800000 */
.L_x_9281:
        /* <DEDUP_REMOVED lines=8> */
.L_x_9283:
[----:B------:R-:W-:Y:S02]  /*14d70*/  MOV R252, R247 ;  /* 0x000000f700fc7202 */ /* 0x000fe40000000f00 */
[----:B------:R-:W-:-:S07]  /*14d80*/  MOV R70, R68 ;  /* 0x0000004400467202 */ /* 0x000fce0000000f00 */
[----:B------:R-:W-:Y:S05]  /*14d90*/  WARPSYNC.COLLECTIVE R71, `(.L_x_9284) ;  /* 0x0000000047087348 */ /* 0x000fea0003c00000 */
[----:B------:R0:W1:Y:S02]  /*14da0*/  SHFL.DOWN P1, R68, R252, R251, R230 ;  /* 0x080000fbfc447389 */ /* 0x00006400000200e6 */
[----:B01----:R-:W-:Y:S05]  /*14db0*/  ENDCOLLECTIVE ;  /* 0x000000000000791b */ /* 0x003fea0003800000 */
.L_x_9284:
[----:B------:R-:W-:Y:S02]  /*14dc0*/  MOV R252, R248 ;  /* 0x000000f800fc7202 */ /* 0x000fe40000000f00 */
[----:B------:R-:W-:-:S07]  /*14dd0*/  MOV R123, R68 ;  /* 0x00000044007b7202 */ /* 0x000fce0000000f00 */
[----:B------:R-:W-:Y:S05]  /*14de0*/  WARPSYNC.COLLECTIVE R71, `(.L_x_9285) ;  /* 0x0000000047087348 */ /* 0x000fea0003c00000 */
[----:B------:R0:W1:Y:S02]  /*14df0*/  SHFL.DOWN P1, R68, R252, R251, R230 ;  /* 0x080000fbfc447389 */ /* 0x00006400000200e6 */
[----:B01----:R-:W-:Y:S05]  /*14e00*/  ENDCOLLECTIVE ;  /* 0x000000000000791b */ /* 0x003fea0003800000 */
.L_x_9285:
[----:B------:R-:W-:Y:S01]  /*14e10*/  MOV R71, R68 ;  /* 0x0000004400477202 */ /* 0x000fe20000000f00 */
[----:B------:R-:W-:Y:S06]  /*14e20*/  BRA `(.L_x_9286) ;  /* 0xffffff8000387947 */ /* 0x000fec000383ffff */
.L_x_9142:
        /* <DEDUP_REMOVED lines=8> */
.L_x_9288:
[----:B------:R-:W-:Y:S05]  /*14eb0*/  BSYNC B0 ;  /* 0x0000000000007941 */ /* 0x000fea0003800000 */
.L_x_9287:
        /* <DEDUP_REMOVED lines=8> */
.L_x_9289:
[----:B------:R-:W-:Y:S02]  /*14f40*/  MOV R252, R247 ;  /* 0x000000f700fc7202 */ /* 0x000fe40000000f00 */
[----:B------:R-:W-:-:S07]  /*14f50*/  MOV R70, R68 ;  /* 0x0000004400467202 */ /* 0x000fce0000000f00 */
[----:B------:R-:W-:Y:S05]  /*14f60*/  WARPSYNC.COLLECTIVE R71, `(.L_x_9290) ;  /* 0x0000000047087348 */ /* 0x000fea0003c00000 */
[----:B------:R0:W1:Y:S02]  /*14f70*/  SHFL.DOWN P1, R68, R252, R251, R230 ;  /* 0x080000fbfc447389 */ /* 0x00006400000200e6 */
[----:B01----:R-:W-:Y:S05]  /*14f80*/  ENDCOLLECTIVE ;  /* 0x000000000000791b */ /* 0x003fea0003800000 */
.L_x_9290:
[----:B------:R-:W-:Y:S02]  /*14f90*/  MOV R252, R248 ;  /* 0x000000f800fc7202 */ /* 0x000fe40000000f00 */
[----:B------:R-:W-:-:S07]  /*14fa0*/  MOV R123, R68 ;  /* 0x00000044007b7202 */ /* 0x000fce0000000f00 */
[----:B------:R-:W-:Y:S05]  /*14fb0*/  WARPSYNC.COLLECTIVE R71, `(.L_x_9291) ;  /* 0x0000000047087348 */ /* 0x000fea0003c00000 */
[----:B------:R0:W1:Y:S02]  /*14fc0*/  SHFL.DOWN P1, R68, R252, R251, R230 ;  /* 0x080000fbfc447389 */ /* 0x00006400000200e6 */
[----:B01----:R-:W-:Y:S05]  /*14fd0*/  ENDCOLLECTIVE ;  /* 0x000000000000791b */ /* 0x003fea0003800000 */
.L_x_9291:
[----:B------:R-:W-:Y:S01]  /*14fe0*/  MOV R71, R68 ;  /* 0x0000004400477202 */ /* 0x000fe20000000f00 */
[----:B------:R-:W-:Y:S06]  /*14ff0*/  BRA `(.L_x_9292) ;  /* 0xffffff8000187947 */ /* 0x000fec000383ffff */
.L_x_9145:
        /* <DEDUP_REMOVED lines=8> */
.L_x_9294:
[----:B------:R-:W-:Y:S05]  /*15080*/  BSYNC B0 ;  /* 0x0000000000007941 */ /* 0x000fea0003800000 */
.L_x_9293:
        /* <DEDUP_REMOVED lines=10> */
.L_x_9295:
[----:B------:R-:W-:Y:S02]  /*15130*/  MOV R70, R247 ;  /* 0x000000f700467202 */ /* 0x000fe40000000f00 */
[----:B------:R-:W-:-:S07]  /*15140*/  MOV R242, R230 ;  /* 0x000000e600f27202 */ /* 0x000fce0000000f00 */
[----:B------:R-:W-:Y:S05]  /*15150*/  WARPSYNC.COLLECTIVE R71, `(.L_x_9296) ;  /* 0x0000000047087348 */ /* 0x000fea0003c00000 */
[----:B------:R0:W1:Y:S02]  /*15160*/  SHFL.IDX P3, R230, R70, R69, R68 ;  /* 0x0000004546e67389 */ /* 0x0000640000060044 */
[----:B01----:R-:W-:Y:S05]  /*15170*/  ENDCOLLECTIVE ;  /* 0x000000000000791b */ /* 0x003fea0003800000 */
.L_x_9296:
        /* <DEDUP_REMOVED lines=16> */
.L_x_9297:
[----:B------:R-:W-:Y:S01]  /*15280*/  MOV R70, R64 ;  /* 0x0000004000467202 */ /* 0x000fe20000000f00 */
[----:B------:R-:W-:Y:S01]  /*15290*/  FADD.FTZ R123, R230, R123 ;  /* 0x0000007be67b7221 */ /* 0x000fe20000010000 */
[----:B------:R-:W-:-:S07]  /*152a0*/  MOV R230, 0x1f ;  /* 0x0000001f00e67802 */ /* 0x000fce0000000f00 */
[----:B------:R-:W-:Y:S05]  /*152b0*/  WARPSYNC.COLLECTIVE R71, `(.L_x_9298) ;  /* 0x0000000047087348 */ /* 0x000fea0003c00000 */
[----:B------:R0:W1:Y:S02]  /*152c0*/  SHFL.DOWN P1, R68, R252, R251, R230 ;  /* 0x080000fbfc447389 */ /* 0x00006400000200e6 */
[----:B01----:R-:W-:Y:S05]  /*152d0*/  ENDCOLLECTIVE ;  /* 0x000000000000791b */ /* 0x003fea0003800000 */
.L_x_9298:
[----:B------:R-:W-:Y:S02]  /*152e0*/  MOV R252, R246 ;  /* 0x000000f600fc7202 */ /* 0x000fe40000000f00 */
[----:B------:R-:W-:-:S07]  /*152f0*/  MOV R245, R68 ;  /* 0x0000004400f57202 */ /* 0x000fce0000000f00 */
[----:B------:R-:W-:Y:S05]  /*15300*/  WARPSYNC.COLLECTIVE R71, `(.L_x_9299) ;  /* 0x0000000047087348 */ /* 0x000fea0003c00000 */
[----:B------:R0:W1:Y:S02]  /*15310*/  SHFL.DOWN P1, R68, R252, R251, R230 ;  /* 0x080000fbfc447389 */ /* 0x00006400000200e6 */
[----:B01----:R-:W-:Y:S05]  /*15320*/  ENDCOLLECTIVE ;  /* 0x000000000000791b */ /* 0x003fea0003800000 */
.L_x_9299:
[----:B------:R-:W-:Y:S02]  /*15330*/  MOV R252, R247 ;  /* 0x000000f700fc7202 */ /* 0x000fe40000000f00 */
[----:B------:R-:W-:-:S07]  /*15340*/  MOV R246, R68 ;  /* 0x0000004400f67202 */ /* 0x000fce0000000f00 */
[----:B------:R-:W-:Y:S05]  /*15350*/  WARPSYNC.COLLECTIVE R71, `(.L_x_9300) ;  /* 0x0000000047087348 */ /* 0x000fea0003c00000 */
[----:B------:R0:W1:Y:S02]  /*15360*/  SHFL.DOWN P1, R68, R252, R251, R230 ;  /* 0x080000fbfc447389 */ /* 0x00006400000200e6 */
[----:B01----:R-:W-:Y:S05]  /*15370*/  ENDCOLLECTIVE ;  /* 0x000000000000791b */ /* 0x003fea0003800000 */
.L_x_9300:
[----:B------:R-:W-:Y:S02]  /*15380*/  MOV R252, R248 ;  /* 0x000000f800fc7202 */ /* 0x000fe40000000f00 */
[----:B------:R-:W-:-:S07]  /*15390*/  MOV R247, R68 ;  /* 0x0000004400f77202 */ /* 0x000fce0000000f00 */
[----:B------:R-:W-:Y:S05]  /*153a0*/  WARPSYNC.COLLECTIVE R71, `(.L_x_9301) ;  /* 0x0000000047087348 */ /* 0x000fea0003c00000 */
[----:B------:R0:W1:Y:S02]  /*153b0*/  SHFL.DOWN P1, R68, R252, R251, R230 ;  /* 0x080000fbfc447389 */ /* 0x00006400000200e6 */
[----:B01----:R-:W-:Y:S05]  /*153c0*/  ENDCOLLECTIVE ;  /* 0x000000000000791b */ /* 0x003fea0003800000 */
.L_x_9301:
[----:B------:R-:W-:Y:S01]  /*153d0*/  MOV R248, R68 ;  /* 0x0000004400f87202 */ /* 0x000fe20000000f00 */
[----:B------:R-:W-:-:S07]  /*153e0*/  HFMA2 R68, -RZ, RZ, 0, 1.847743988037109375e-06 ;  /* 0x0000001fff447431 */ /* 0x000fce00000001ff */
[----:B------:R-:W-:Y:S05]  /*153f0*/  WARPSYNC.COLLECTIVE R71, `(.L_x_9302) ;  /* 0x0000000047087348 */ /* 0x000fea0003c00000 */
[----:B------:R0:W1:Y:S02]  /*15400*/  SHFL.IDX P3, R230, R70, R69, R68 ;  /* 0x0000004546e67389 */ /* 0x0000640000060044 */
[----:B01----:R-:W-:Y:S05]  /*15410*/  ENDCOLLECTIVE ;  /* 0x000000000000791b */ /* 0x003fea0003800000 */
.L_x_9302:
[----:B------:R-:W-:Y:S02]  /*15420*/  MOV R70, R65 ;  /* 0x0000004100467202 */ /* 0x000fe40000000f00 */
[----:B------:R-:W-:-:S07]  /*15430*/  MOV R64, R230 ;  /* 0x000000e600407202 */ /* 0x000fce0000000f00 */
[----:B------:R-:W-:Y:S05]  /*15440*/  WARPSYNC.COLLECTIVE R71, `(.L_x_9303) ;  /* 0x0000000047087348 */ /* 0x000fea0003c00000 */
[----:B------:R0:W1:Y:S02]  /*15450*/  SHFL.IDX P3, R230, R70, R69, R68 ;  /* 0x0000004546e67389 */ /* 0x0000640000060044 */
[----:B01----:R-:W-:Y:S05]  /*15460*/  ENDCOLLECTIVE ;  /* 0x000000000000791b */ /* 0x003fea0003800000 */
.L_x_9303:
[----:B------:R-:W-:Y:S02]  /*15470*/  MOV R70, R66 ;  /* 0x0000004200467202 */ /* 0x000fe40000000f00 */
[----:B------:R-:W-:-:S07]  /*15480*/  MOV R65, R230 ;  /* 0x000000e600417202 */ /* 0x000fce0000000f00 */
[----:B------:R-:W-:Y:S05]  /*15490*/  WARPSYNC.COLLECTIVE R71, `(.L_x_9304) ;  /* 0x0000000047087348 */ /* 0x000fea0003c00000 */
[----:B------:R0:W1:Y:S02]  /*154a0*/  SHFL.IDX P3, R230, R70, R69, R68 ;  /* 0x0000004546e67389 */ /* 0x0000640000060044 */
[----:B01----:R-:W-:Y:S05]  /*154b0*/  ENDCOLLECTIVE ;  /* 0x000000000000791b */ /* 0x003fea0003800000 */
.L_x_9304:
[----:B------:R-:W-:Y:S02]  /*154c0*/  MOV R70, R67 ;  /* 0x0000004300467202 */ /* 0x000fe40000000f00 */
[----:B------:R-:W-:-:S07]  /*154d0*/  MOV R66, R230 ;  /* 0x000000e600427202 */ /* 0x000fce0000000f00 */
[----:B------:R-:W-:Y:S05]  /*154e0*/  WARPSYNC.COLLECTIVE R71, `(.L_x_9305) ;  /* 0x0000000047087348 */ /* 0x000fea0003c00000 */
[----:B------:R0:W1:Y:S02]  /*154f0*/  SHFL.IDX P3, R230, R70, R69, R68 ;  /* 0x0000004546e67389 */ /* 0x0000640000060044 */
[----:B01----:R-:W-:Y:S05]  /*15500*/  ENDCOLLECTIVE ;  /* 0x000000000000791b */ /* 0x003fea0003800000 */
.L_x_9305:
[----:B------:R-:W-:Y:S01]  /*15510*/  MOV R67, R230 ;  /* 0x000000e600437202 */ /* 0x000fe20000000f00 */
[----:B------:R-:W-:Y:S06]  /*15520*/  BRA `(.L_x_9306) ;  /* 0xffffff7c00687947 */ /* 0x000fec000383ffff */
.L_x_9307:
        /* <DEDUP_REMOVED lines=13> */
.L_x_18710:


//--------------------- .text._Z25selective_scan_bwd_kernelI32Selective_Scan_bwd_kernel_traitsILi64ELi16ELb1ELb0ELb0ELb0ELb0EN3c104HalfENS1_7complexIfEEEEv12SSMParamsBwd --------------------------
	.section	.text._Z25selective_scan_bwd_kernelI32Selective_Scan_bwd_kernel_traitsILi64ELi16ELb1ELb0ELb0ELb0ELb0EN3c104HalfENS1_7complexIfEEEEv12SSMParamsBwd,"ax",@progbits
	.align	128
        .global         _Z25selective_scan_bwd_kernelI32Selective_Scan_bwd_kernel_traitsILi64ELi16ELb1ELb0ELb0ELb0ELb0EN3c104HalfENS1_7complexIfEEEEv12SSMParamsBwd
        .type           _Z25selective_scan_bwd_kernelI32Selective_Scan_bwd_kernel_traitsILi64ELi16ELb1ELb0ELb0ELb0ELb0EN3c104HalfENS1_7complexIfEEEEv12SSMParamsBwd,@function
        .size           _Z25selective_scan_bwd_kernelI32Selective_Scan_bwd_kernel_traitsILi64ELi16ELb1ELb0ELb0ELb0ELb0EN3c104HalfENS1_7complexIfEEEEv12SSMParamsBwd,(.L_x_18711 - _Z25selective_scan_bwd_kernelI32Selective_Scan_bwd_kernel_traitsILi64ELi16ELb1ELb0ELb0ELb0ELb0EN3c104HalfENS1_7complexIfEEEEv12SSMParamsBwd)
        .other          _Z25selective_scan_bwd_kernelI32Selective_Scan_bwd_kernel_traitsILi64ELi16ELb1ELb0ELb0ELb0ELb0EN3c104HalfENS1_7complexIfEEEEv12SSMParamsBwd,@"STO_CUDA_ENTRY STV_DEFAULT"
_Z25selective_scan_bwd_kernelI32Selective_Scan_bwd_kernel_traitsILi64ELi16ELb1ELb0ELb0ELb0ELb0EN3c104HalfENS1_7complexIfEEEEv12SSMParamsBwd:
.text._Z25selective_scan_bwd_kernelI32Selective_Scan_bwd_kernel_traitsILi64ELi16ELb1ELb0ELb0ELb0ELb0EN3c104HalfENS1_7complexIfEEEEv12SSMParamsBwd:
        /* <DEDUP_REMOVED lines=25> */
[----:B------:R-:W1:Y:S01]  /*0190*/  LDCU.128 UR12, c[0x0][0x460] ;  /* 0x00008c00ff0c77ac */ /* 0x000e620008000c00 */
[----:B------:R-:W-:-:S03]  /*01a0*/  MOV R3, UR7 ;  /* 0x0000000700037c02 */ /* 0x000fc60008000f00 */
[----:B---3--:R3:W5:Y:S04]  /*01b0*/  @P1 LDG.E R86, desc[UR24][R4.64] ;  /* 0x0000001804561981 */ /* 0x008768000c1e1900 */
[----:B------:R3:W5:Y:S01]  /*01c0*/  @P0 LDG.E R87, desc[UR24][R2.64] ;  /* 0x0000001802570981 */ /* 0x000762000c1e1900 */
[----:B----4-:R-:W-:Y:S02]  /*01d0*/  UIMAD.WIDE.U32 UR10, UR28, UR32, URZ ;  /* 0x000000201c0a72a5 */ /* 0x010fe4000f8e00ff */
[----:B------:R-:W-:Y:S02]  /*01e0*/  UIMAD.WIDE.U32 UR6, UR28, UR20, URZ ;  /* 0x000000141c0672a5 */ /* 0x000fe4000f8e00ff */
[----:B------:R-:W-:Y:S02]  /*01f0*/  UIMAD UR11, UR28, UR33, UR11 ;  /* 0x000000211c0b72a4 */ /* 0x000fe4000f8e020b */
[----:B------:R-:W-:-:S02]  /*0200*/  UIMAD UR7, UR28, UR21, UR7 ;  /* 0x000000151c0772a4 */ /* 0x000fc4000f8e0207 */
[----:B------:R-:W-:Y:S02]  /*0210*/  UIMAD.WIDE.U32 UR18, UR8, UR34, UR10 ;  /* 0x00000022081272a5 */ /* 0x000fe4000f8e000a */
[----:B------:R-:W-:Y:S02]  /*0220*/  UIMAD.WIDE.U32 UR6, UR8, UR22, UR6 ;  /* 0x00000016080672a5 */ /* 0x000fe4000f8e0006 */
[----:B0-----:R-:W-:Y:S02]  /*0230*/  UISETP.NE.U32.AND UP0, UPT, UR16, URZ, UPT ;  /* 0x000000ff1000728c */ /* 0x001fe4000bf05070 */
[----:B------:R-:W-:Y:S02]  /*0240*/  UIMAD UR9, UR8, UR35, UR19 ;  /* 0x00000023080972a4 */ /* 0x000fe4000f8e0213 */
[----:B--2---:R-:W-:Y:S02]  /*0250*/  ULEA UR19, UR29, 0xfffffc00, 0xa ;  /* 0xfffffc001d137891 */ /* 0x004fe4000f8e50ff */
[----:B------:R-:W-:-:S02]  /*0260*/  UIMAD UR7, UR8, UR23, UR7 ;  /* 0x00000017080772a4 */ /* 0x000fc4000f8e0207 */
[----:B------:R-:W-:Y:S01]  /*0270*/  UISETP.NE.AND.EX UP0, UPT, UR17, URZ, UPT, UP0 ;  /* 0x000000ff1100728c */ /* 0x000fe2000bf05300 */
[----:B------:R-:W0:Y:S01]  /*0280*/  LDCU.64 UR32, c[0x0][0x3d8] ;  /* 0x00007b00ff2077ac */ /* 0x000e220008000a00 */
[----:B------:R-:W2:Y:S01]  /*0290*/  LDCU.64 UR16, c[0x0][0x3b8] ;  /* 0x00007700ff1077ac */ /* 0x000ea20008000a00 */
[----:B-1----:R-:W-:Y:S02]  /*02a0*/  UIMAD.WIDE.U32 UR20, UR28, UR30, URZ ;  /* 0x0000001e1c1472a5 */ /* 0x002fe4000f8e00ff */
[----:B------:R-:W-:Y:S02]  /*02b0*/  UIADD3 UR27, UP1, UPT, UR19, UR6, URZ ;  /* 0x00000006131b7290 */ /* 0x000fe4000ff3e0ff */
[----:B------:R-:W-:Y:S02]  /*02c0*/  UIADD3 UR23, UP3, UPT, UR19, UR18, URZ ;  /* 0x0000001213177290 */ /* 0x000fe4000ff7e0ff */
[----:B------:R-:W-:Y:S02]  /*02d0*/  USHF.R.S32.HI UR18, URZ, 0x1f, UR19 ;  /* 0x0000001fff127899 */ /* 0x000fe40008011413 */
[----:B------:R-:W-:-:S02]  /*02e0*/  ULEA UR26, UP2, UR27, UR12, 0x1 ;  /* 0x0000000c1b1a7291 */ /* 0x000fc4000f8408ff */
[----:B------:R-:W-:Y:S01]  /*02f0*/  UIADD3.X UR12, UPT, UPT, UR18, UR7, URZ, UP1, !UPT ;  /* 0x00000007120c7290 */ /* 0x000fe20008ffe4ff */
[----:B------:R-:W1:Y:S03]  /*0300*/  LDCU.64 UR10, c[0x0][0x4a0] ;  /* 0x00009400ff0a77ac */ /* 0x000e660008000a00 */
[----:B------:R-:W-:Y:S02]  /*0310*/  ULEA.HI.X UR27, UR27, UR13, UR12, 0x1, UP2 ;  /* 0x0000000d1b1b7291 */ /* 0x000fe400090f0c0c */
[----:B------:R-:W-:Y:S01]  /*0320*/  UIMAD UR13, UR28, UR31, UR21 ;  /* 0x0000001f1c0d72a4 */ /* 0x000fe2000f8e0215 */
[----:B------:R-:W4:Y:S01]  /*0330*/  @UP0 LDCU UR21, c[0x0][0x384] ;  /* 0x00007080ff1507ac */ /* 0x000f220008000800 */
[----:B------:R-:W-:Y:S02]  /*0340*/  ULEA UR22, UP4, UR23, UR14, 0x1 ;  /* 0x0000000e17167291 */ /* 0x000fe4000f8808ff */
[----:B------:R-:W-:-:S02]  /*0350*/  UIADD3.X UR9, UPT, UPT, UR18, UR9, URZ, UP3, !UPT ;  /* 0x0000000912097290 */ /* 0x000fc40009ffe4ff */
[----:B0-----:R-:W-:Y:S02]  /*0360*/  UIMAD.WIDE.U32 UR6, UR8, UR32, URZ ;  /* 0x00000020080672a5 */ /* 0x001fe4000f8e00ff */
[----:B------:R-:W-:Y:S02]  /*0370*/  ULEA.HI.X UR23, UR23, UR15, UR9, 0x1, UP4 ;  /* 0x0000000f17177291 */ /* 0x000fe4000a0f0c09 */
[----:B--2---:R-:W-:Y:S01]  /*0380*/  UIMAD.WIDE.U32 UR14, UR8, UR16, URZ ;  /* 0x00000010080e72a5 */ /* 0x004fe2000f8e00ff */
[----:B------:R-:W0:Y:S01]  /*0390*/  @UP0 LDCU UR16, c[0x0][0x38c] ;  /* 0x00007180ff1007ac */ /* 0x000e220008000800 */
[----:B------:R-:W-:Y:S01]  /*03a0*/  UIMAD UR9, UR8, UR33, UR7 ;  /* 0x00000021080972a4 */ /* 0x000fe2000f8e0207 */
[----:B------:R-:W2:Y:S01]  /*03b0*/  @UP0 LDCU.64 UR32, c[0x0][0x480] ;  /* 0x00009000ff2007ac */ /* 0x000ea20008000a00 */
[----:B------:R-:W-:Y:S02]  /*03c0*/  ULEA UR7, UP1, UR6, UR4, 0x3 ;  /* 0x0000000406077291 */ /* 0x000fe4000f8218ff */
[----:B----4-:R-:W-:Y:S01]  /*03d0*/  @UP0 UIMAD UR4, UR28, UR21, UR8 ;  /* 0x000000151c0402a4 */ /* 0x010fe2000f8e0208 */
[----:B------:R-:W4:Y:S03]  /*03e0*/  LDCU.64 UR30, c[0x0][0x448] ;  /* 0x00008900ff1e77ac */ /* 0x000f260008000a00 */
[----:B------:R-:W-:Y:S01]  /*03f0*/  @UP0 UIMAD UR4, UR4, UR29, URZ ;  /* 0x0000001d040402a4 */ /* 0x000fe2000f8e02ff */
[----:B------:R-:W3:Y:S01]  /*0400*/  LDCU.64 UR34, c[0x0][0x528] ;  /* 0x0000a500ff2277ac */ /* 0x000ee20008000a00 */
[----:B------:R-:W-:-:S02]  /*0410*/  ULEA.HI.X UR9, UR6, UR5, UR9, 0x3, UP1 ;  /* 0x0000000506097291 */ /* 0x000fc400088f1c09 */
[----:B0-----:R-:W-:Y:S01]  /*0420*/  @UP0 UIMAD UR6, UR4, UR16, URZ ;  /* 0x00000010040602a4 */ /* 0x001fe2000f8e02ff */
[----:B------:R-:W-:Y:S02]  /*0430*/  UMOV UR5, URZ ;  /* 0x000000ff00057c82 */ /* 0x000fe40008000000 */
[----:B------:R-:W-:Y:S01]  /*0440*/  UMOV UR4, URZ ;  /* 0x000000ff00047c82 */ /* 0x000fe20008000000 */
[----:B------:R-:W-:Y:S01]  /*0450*/  UMOV UR12, UR20 ;  /* 0x00000014000c7c82 */ /* 0x000fe20008000000 */
[----:B--2---:R-:W-:Y:S02]  /*0460*/  @UP0 UIMAD.WIDE UR4, UR6, 0x10, UR32 ;  /* 0x00000010060408a5 */ /* 0x004fe4000f8e0220 */
[----:B------:R-:W-:Y:S02]  /*0470*/  UISETP.GE.AND UP0, UPT, UR29, 0x1, UPT ;  /* 0x000000011d00788c */ /* 0x000fe4000bf06270 */
[----:B-1----:R-:W-:-:S04]  /*0480*/  UIMAD.WIDE.U32 UR12, UR8, UR10, UR12 ;  /* 0x0000000a080c72a5 */ /* 0x002fc8000f8e000c */
[----:B------:R-:W-:Y:S02]  /*0490*/  UIMAD UR11, UR8, UR11, UR13 ;  /* 0x0000000b080b72a4 */ /* 0x000fe4000f8e020d */
[----:B------:R-:W-:Y:S01]  /*04a0*/  UIADD3 UR19, UP2, UPT, UR19, UR12, URZ ;  /* 0x0000000c13137290 */ /* 0x000fe2000ff5e0ff */
[----:B------:R-:W-:Y:S01]  /*04b0*/  CS2R R84, SRZ ;  /* 0x0000000000547805 */ /* 0x000fe2000001ff00 */
[----:B------:R-:W-:Y:S02]  /*04c0*/  UIMAD UR17, UR8, UR17, UR15 ;  /* 0x00000011081172a4 */ /* 0x000fe4000f8e020f */
[----:B------:R-:W-:Y:S02]  /*04d0*/  UIADD3.X UR21, UPT, UPT, UR18, UR11, URZ, UP2, !UPT ;  /* 0x0000000b12157290 */ /* 0x000fe400097fe4ff */
[----:B----4-:R-:W-:Y:S02]  /*04e0*/  ULEA UR12, UP1, UR14, UR30, 0x3 ;  /* 0x0000001e0e0c7291 */ /* 0x010fe4000f8218ff */
[----:B---3--:R-:W-:-:S02]  /*04f0*/  ULEA UR20, UP2, UR19, UR34, 0x1 ;  /* 0x0000002213147291 */ /* 0x008fc4000f8408ff */
[----:B------:R-:W-:Y:S02]  /*0500*/  ULEA.HI.X UR13, UR14, UR31, UR17, 0x3, UP1 ;  /* 0x0000001f0e0d7291 */ /* 0x000fe400088f1c11 */
[----:B------:R-:W-:Y:S01]  /*0510*/  ULEA.HI.X UR21, UR19, UR35, UR21, 0x1, UP2 ;  /* 0x0000002313157291 */ /* 0x000fe200090f0c15 */
[----:B------:R-:W-:Y:S11]  /*0520*/  BRA.U !UP0, `(.L_x_9308) ;  /* 0x0000006d08207547 */ /* 0x000ff6000b800000 */
[----:B------:R-:W0:Y:S01]  /*0530*/  S2R R83, SR_TID.X ;  /* 0x0000000000537919 */ /* 0x000e220000002100 */
[----:B------:R-:W1:Y:S01]  /*0540*/  S2UR UR18, SR_CgaCtaId ;  /* 0x00000000001279c3 */ /* 0x000e620000008800 */
[----:B------:R-:W2:Y:S01]  /*0550*/  LDCU.64 UR14, c[0x0][0x3a0] ;  /* 0x00007400ff0e77ac */ /* 0x000ea20008000a00 */
[----:B------:R-:W-:Y:S01]  /*0560*/  CS2R R84, SRZ ;  /* 0x0000000000547805 */ /* 0x000fe2000001ff00 */
[----:B------:R-:W-:Y:S01]  /*0570*/  UMOV UR6, 0x400 ;  /* 0x0000040000067882 */ /* 0x000fe20000000000 */
[----:B------:R-:W-:Y:S01]  /*0580*/  UMOV UR16, UR26 ;  /* 0x0000001a00107c82 */ /* 0x000fe20008000000 */
[----:B------:R-:W-:Y:S01]  /*0590*/  UMOV UR17, UR27 ;  /* 0x0000001b00117c82 */ /* 0x000fe20008000000 */
[----:B------:R-:W-:Y:S01]  /*05a0*/  UMOV UR19, UR23 ;  /* 0x0000001700137c82 */ /* 0x000fe20008000000 */
[----:B--2---:R-:W-:Y:S01]  /*05b0*/  UIMAD.WIDE.U32 UR10, UR8, UR14, URZ ;  /* 0x0000000e080a72a5 */ /* 0x004fe2000f8e00ff */
[----:B------:R-:W2:Y:S01]  /*05c0*/  LDCU UR14, c[0x0][0x394] ;  /* 0x00007280ff0e77ac */ /* 0x000ea20008000800 */
[----:B-1----:R-:W-:-:S02]  /*05d0*/  ULEA UR6, UR18, UR6, 0x18 ;  /* 0x0000000612067291 */ /* 0x002fc4000f8ec0ff */
[----:B------:R-:W-:Y:S01]  /*05e0*/  UIMAD UR15, UR8, UR15, UR11 ;  /* 0x0000000f080f72a4 */ /* 0x000fe2000f8e020b */
[----:B------:R-:W-:Y:S01]  /*05f0*/  UMOV UR18, UR22 ;  /* 0x0000001600127c82 */ /* 0x000fe20008000000 */
[C---:B0-----:R-:W-:Y:S02]  /*0600*/  SHF.L.U32 R81, R83.reuse, 0x1, RZ ;  /* 0x0000000153517819 */ /* 0x041fe400000006ff */
[C---:B------:R-:W-:Y:S02]  /*0610*/  LEA R82, R83.reuse, UR6, 0x4 ;  /* 0x0000000653527c11 */ /* 0x040fe4000f8e20ff */
[----:B------:R-:W-:Y:S02]  /*0620*/  LOP3.LUT R80, R83, 0x1f, RZ, 0xc0, !PT ;  /* 0x0000001f53507812 */ /* 0x000fe400078ec0ff */
[----:B------:R-:W-:Y:S02]  /*0630*/  LOP3.LUT R81, R81, 0x7c0, RZ, 0xc0, !PT ;  /* 0x000007c051517812 */ /* 0x000fe400078ec0ff */
[----:B------:R-:W-:-:S02]  /*0640*/  LEA R197, R83, UR6, 0x3 ;  /* 0x0000000653c57c11 */ /* 0x000fc4000f8e18ff */
[----:B--2---:R-:W-:-:S07]  /*0650*/  LEA R79, R83, R82, 0x4 ;  /* 0x00000052534f7211 */ /* 0x004fce00078e20ff */
.L_x_9344:
        /* <DEDUP_REMOVED lines=25> */
[----:B------:R-:W2:Y:S01]  /*07f0*/  LDG.E.128 R32, desc[UR24][R12.64+0x200] ;  /* 0x000200180c207981 */ /* 0x000ea2000c1e1d00 */
[----:B------:R-:W-:-:S02]  /*0800*/  MOV R2, UR20 ;  /* 0x0000001400027c02 */ /* 0x000fc40008000f00 */
[----:B------:R-:W-:-:S03]  /*0810*/  MOV R3, UR21 ;  /* 0x0000001500037c02 */ /* 0x000fc60008000f00 */
[----:B------:R-:W-:Y:S01]  /*0820*/  IMAD.WIDE.U32 R2, R5, 0x10, R2 ;  /* 0x0000001005027825 */ /* 0x000fe200078e0002 */
[----:B----4-:R-:W-:Y:S04]  /*0830*/  STS.128 [R77], R28 ;  /* 0x0000001c4d007388 */ /* 0x010fe80000000c00 */
[----:B--2---:R-:W-:Y:S01]  /*0840*/  STS.128 [R77+0x200], R32 ;  /* 0x000200204d007388 */ /* 0x004fe20000000c00 */
[----:B------:R-:W-:-:S03]  /*0850*/  NOP ;  /* 0x0000000000007918 */ /* 0x000fc60000000000 */
[----:B------:R-:W-:Y:S04]  /*0860*/  LDS.128 R4, [R76] ;  /* 0x000000004c047984 */ /* 0x000fe80000000c00 */
[----:B------:R-:W-:Y:S01]  /*0870*/  LDS.128 R8, [R76+0x10] ;  /* 0x000010004c087984 */ /* 0x000fe20000000c00 */
[----:B------:R-:W-:Y:S06]  /*0880*/  BAR.SYNC.DEFER_BLOCKING 0x0 ;  /* 0x0000000000007b1d */ /* 0x000fec0000010000 */
[----:B-1----:R-:W2:Y:S04]  /*0890*/  LDG.E.128 R16, desc[UR24][R2.64] ;  /* 0x0000001802107981 */ /* 0x002ea8000c1e1d00 */
[----:B------:R-:W4:Y:S01]  /*08a0*/  LDG.E.128 R12, desc[UR24][R2.64+0x200] ;  /* 0x00020018020c7981 */ /* 0x000f22000c1e1d00 */
[--C-:B------:R-:W-:Y:S01]  /*08b0*/  HADD2.F32 R75, -RZ, R20.reuse.H0_H0 ;  /* 0x20000014ff4b7230 */ /* 0x100fe20000004100 */
        /* <DEDUP_REMOVED lines=17> */
[----:B------:R-:W-:-:S02]  /*09d0*/  HADD2.F32 R66, -RZ, R24.H1_H1 ;  /* 0x30000018ff427230 */ /* 0x000fc40000004100 */
[--C-:B------:R-:W-:Y:S02]  /*09e0*/  HADD2.F32 R65, -RZ, R25.reuse.H0_H0 ;  /* 0x20000019ff417230 */ /* 0x100fe40000004100 */
[----:B------:R-:W-:Y:S02]  /*09f0*/  HADD2.F32 R64, -RZ, R25.H1_H1 ;  /* 0x30000019ff407230 */ /* 0x000fe40000004100 */
[--C-:B------:R-:W-:Y:S02]  /*0a00*/  HADD2.F32 R63, -RZ, R26.reuse.H0_H0 ;  /* 0x2000001aff3f7230 */ /* 0x100fe40000004100 */
[----:B------:R-:W-:Y:S02]  /*0a10*/  HADD2.F32 R62, -RZ, R26.H1_H1 ;  /* 0x3000001aff3e7230 */ /* 0x000fe40000004100 */
[--C-:B------:R-:W-:Y:S02]  /*0a20*/  HADD2.F32 R61, -RZ, R27.reuse.H0_H0 ;  /* 0x2000001bff3d7230 */ /* 0x100fe40000004100 */
[----:B------:R-:W-:Y:S01]  /*0a30*/  HADD2.F32 R60, -RZ, R27.H1_H1 ;  /* 0x3000001bff3c7230 */ /* 0x000fe20000004100 */
[----:B--2---:R-:W-:Y:S04]  /*0a40*/  STS.128 [R77], R16 ;  /* 0x000000104d007388 */ /* 0x004fe80000000c00 */
[----:B----4-:R-:W-:Y:S01]  /*0a50*/  STS.128 [R77+0x200], R12 ;  /* 0x0002000c4d007388 */ /* 0x010fe20000000c00 */
        /* <DEDUP_REMOVED lines=8> */
[-C--:B-----5:R-:W-:Y:S01]  /*0ae0*/  FMUL.FTZ R43, R3, R87.reuse ;  /* 0x00000057032b7220 */ /* 0x0a0fe20000410000 */
[--C-:B------:R-:W-:Y:S02]  /*0af0*/  HADD2.F32 R12, -RZ, R30.reuse.H0_H0 ;  /* 0x2000001eff0c7230 */ /* 0x100fe40000004100 */
[C---:B------:R-:W-:Y:S01]  /*0b00*/  FFMA.FTZ R13, R138.reuse, R74, R13 ;  /* 0x0000004a8a0d7223 */ /* 0x040fe2000001000d */
[----:B------:R-:W-:Y:S02]  /*0b10*/  HADD2.F32 R134, -RZ, R30.H1_H1 ;  /* 0x3000001eff867230 */ /* 0x000fe40000004100 */
[----:B------:R-:W-:Y:S01]  /*0b20*/  FMUL.FTZ R42, R138, R87 ;  /* 0x000000578a2a7220 */ /* 0x000fe20000410000 */
[--C-:B------:R-:W-:Y:S02]  /*0b30*/  HADD2.F32 R14, -RZ, R31.reuse.H0_H0 ;  /* 0x2000001fff0e7230 */ /* 0x100fe40000004100 */
[----:B------:R-:W-:Y:S01]  /*0b40*/  FFMA.FTZ R13, R2, R73, R13 ;  /* 0x00000049020d7223 */ /* 0x000fe2000001000d */
[----:B------:R-:W-:-:S02]  /*0b50*/  HADD2.F32 R132, -RZ, R31.H1_H1 ;  /* 0x3000001fff847230 */ /* 0x000fc40000004100 */
[-C--:B------:R-:W-:Y:S01]  /*0b60*/  FMUL.FTZ R41, R2, R87.reuse ;  /* 0x0000005702297220 */ /* 0x080fe20000410000 */
[--C-:B-1----:R-:W-:Y:S02]  /*0b70*/  HADD2.F32 R16, -RZ, R32.reuse.H0_H0 ;  /* 0x20000020ff107230 */ /* 0x102fe40000004100 */
[C---:B------:R-:W-:Y:S01]  /*0b80*/  FFMA.FTZ R13, R136.reuse, R72, R13 ;  /* 0x00000048880d7223 */ /* 0x040fe2000001000d */
[----:B------:R-:W-:Y:S02]  /*0b90*/  HADD2.F32 R130, -RZ, R32.H1_H1 ;  /* 0x30000020ff827230 */ /* 0x000fe40000004100 */
[----:B------:R-:W-:Y:S01]  /*0ba0*/  FMUL.FTZ R40, R136, R87 ;  /* 0x0000005788287220 */ /* 0x000fe20000410000 */
[--C-:B------:R-:W-:Y:S02]  /*0bb0*/  HADD2.F32 R18, -RZ, R33.reuse.H0_H0 ;  /* 0x20000021ff127230 */ /* 0x100fe40000004100 */
[----:B------:R-:W-:Y:S01]  /*0bc0*/  FFMA.FTZ R13, R12, R71, R13 ;  /* 0x000000470c0d7223 */ /* 0x000fe2000001000d */
[----:B------:R-:W-:-:S02]  /*0bd0*/  HADD2.F32 R128, -RZ, R33.H1_H1 ;  /* 0x30000021ff807230 */ /* 0x000fc40000004100 */
[-C--:B------:R-:W-:Y:S01]  /*0be0*/  FMUL.FTZ R39, R12, R87.reuse ;  /* 0x000000570c277220 */ /* 0x080fe20000410000 */
        /* <DEDUP_REMOVED lines=8> */
[CC--:B------:R-:W-:Y:S01]  /*0c70*/  FMUL.FTZ R36, R132.reuse, R87.reuse ;  /* 0x0000005784247220 */ /* 0x0c0fe20000410000 */
        /* <DEDUP_REMOVED lines=10> */
[----:B------:R-:W-:-:S02]  /*0d20*/  FMUL.FTZ R28, R123, R87 ;  /* 0x000000577b1c7220 */ /* 0x000fc40000410000 */
        /* <DEDUP_REMOVED lines=8> */
[----:B------:R-:W-:Y:S01]  /*0db0*/  FADD.FTZ R127, R20, R20 ;  /* 0x00000014147f7221 */ /* 0x000fe20000010000 */
[----:B------:R-:W-:Y:S01]  /*0dc0*/  FADD.FTZ R125, R22, R22 ;  /* 0x00000016167d7221 */ /* 0x000fe20000010000 */
[----:B------:R-:W0:Y:S01]  /*0dd0*/  LDC.64 R116, c[0x0][0x3e0] ;  /* 0x0000f800ff747b82 */ /* 0x000e220000000a00 */
[--C-:B------:R-:W-:Y:S01]  /*0de0*/  HADD2.F32 R15, -RZ, R5.reuse.H0_H0 ;  /* 0x20000005ff0f7230 */ /* 0x100fe20000004100 */
[----:B------:R-:W-:Y:S01]  /*0df0*/  UISETP.NE.AND UP0, UPT, UR14, 0x1, UPT ;  /* 0x000000010e00788c */ /* 0x000fe2000bf05270 */
[----:B------:R-:W-:Y:S01]  /*0e00*/  HADD2.F32 R119, -RZ, R5.H1_H1 ;  /* 0x30000005ff777230 */ /* 0x000fe20000004100 */
[----:B------:R-:W-:Y:S01]  /*0e10*/  UIADD3 UR6, UPT, UPT, UR14, -0x1, URZ ;  /* 0xffffffff0e067890 */ /* 0x000fe2000fffe0ff */
[--C-:B------:R-:W-:Y:S02]  /*0e20*/  HADD2.F32 R17, -RZ, R7.reuse.H0_H0 ;  /* 0x20000007ff117230 */ /* 0x100fe40000004100 */
[----:B------:R-:W-:Y:S01]  /*0e30*/  FADD.FTZ R122, R15, R86 ;  /* 0x000000560f7a7221 */ /* 0x000fe20000010000 */
[----:B------:R-:W-:Y:S01]  /*0e40*/  HADD2.F32 R111, -RZ, R7.H1_H1 ;  /* 0x30000007ff6f7230 */ /* 0x000fe20000004100 */
[----:B------:R-:W1:Y:S01]  /*0e50*/  LDC.64 R114, c[0x0][0x3c0] ;  /* 0x0000f000ff727b82 */ /* 0x000e620000000a00 */
[--C-:B------:R-:W-:Y:S01]  /*0e60*/  HADD2.F32 R19, -RZ, R9.reuse.H0_H0 ;  /* 0x20000009ff137230 */ /* 0x100fe20000004100 */
[----:B------:R-:W-:Y:S01]  /*0e70*/  USHF.L.U32 UR6, UR6, 0x8, URZ ;  /* 0x0000000806067899 */ /* 0x000fe200080006ff */
[----:B------:R-:W-:Y:S01]  /*0e80*/  HADD2.F32 R107, -RZ, R9.H1_H1 ;  /* 0x30000009ff6b7230 */ /* 0x000fe20000004100 */
[----:B------:R-:W-:Y:S01]  /*0e90*/  PLOP3.LUT P1, PT, PT, PT, UP0, 0x80, 0x8 ;  /* 0x000000000008781c */ /* 0x000fe20003f2f008 */
[----:B------:R-:W-:-:S02]  /*0ea0*/  HADD2.F32 R25, -RZ, R11.H0_H0 ;  /* 0x2000000bff197230 */ /* 0x000fc40000004100 */
[--C-:B------:R-:W-:Y:S01]  /*0eb0*/  FADD.FTZ R119, R119, R86.reuse ;  /* 0x0000005677777221 */ /* 0x100fe20000010000 */
[--C-:B------:R-:W-:Y:S01]  /*0ec0*/  HADD2.F32 R13, -RZ, R4.reuse.H0_H0 ;  /* 0x20000004ff0d7230 */ /* 0x100fe20000004100 */
[----:B------:R-:W2:Y:S01]  /*0ed0*/  LDC.64 R22, c[0x0][0x440] ;  /* 0x00011000ff167b82 */ /* 0x000ea20000000a00 */
[----:B------:R-:W-:Y:S02]  /*0ee0*/  HADD2.F32 R121, -RZ, R4.H1_H1 ;  /* 0x30000004ff797230 */ /* 0x000fe40000004100 */
[--C-:B------:R-:W-:Y:S01]  /*0ef0*/  FADD.FTZ R118, R17, R86.reuse ;  /* 0x0000005611767221 */ /* 0x100fe20000010000 */
[--C-:B------:R-:W-:Y:S02]  /*0f00*/  HADD2.F32 R5, -RZ, R6.reuse.H0_H0 ;  /* 0x20000006ff057230 */ /* 0x100fe40000004100 */
[--C-:B------:R-:W-:Y:S01]  /*0f10*/  FADD.FTZ R124, R13, R86.reuse ;  /* 0x000000560d7c7221 */ /* 0x100fe20000010000 */
[----:B------:R-:W-:Y:S02]  /*0f20*/  HADD2.F32 R113, -RZ, R6.H1_H1 ;  /* 0x30000006ff717230 */ /* 0x000fe40000004100 */
[----:B------:R-:W-:Y:S01]  /*0f30*/  FADD.FTZ R121, R121, R86 ;  /* 0x0000005679797221 */ /* 0x000fe20000010000 */
[--C-:B------:R-:W-:Y:S01]  /*0f40*/  HADD2.F32 R7, -RZ, R8.reuse.H0_H0 ;  /* 0x20000008ff077230 */ /* 0x100fe20000004100 */
[----:B------:R-:W3:Y:S01]  /*0f50*/  LDC.64 R20, c[0x0][0x3a8] ;  /* 0x0000ea00ff147b82 */ /* 0x000ee20000000a00 */
[----:B------:R-:W-:-:S02]  /*0f60*/  HADD2.F32 R109, -RZ, R8.H1_H1 ;  /* 0x30000008ff6d7230 */ /* 0x000fc40000004100 */
[--C-:B------:R-:W-:Y:S01]  /*0f70*/  FADD.FTZ R120, R5, R86.reuse ;  /* 0x0000005605787221 */ /* 0x100fe20000010000 */
[--C-:B------:R-:W-:Y:S02]  /*0f80*/  HADD2.F32 R9, -RZ, R10.reuse.H0_H0 ;  /* 0x2000000aff097230 */ /* 0x100fe40000004100 */
[--C-:B------:R-:W-:Y:S01]  /*0f90*/  FADD.FTZ R113, R113, R86.reuse ;  /* 0x0000005671717221 */ /* 0x100fe20000010000 */
[----:B------:R-:W-:Y:S02]  /*0fa0*/  HADD2.F32 R105, -RZ, R10.H1_H1 ;  /* 0x3000000aff697230 */ /* 0x000fe40000004100 */
[--C-:B------:R-:W-:Y:S01]  /*0fb0*/  FADD.FTZ R111, R111, R86.reuse ;  /* 0x000000566f6f7221 */ /* 0x100fe20000010000 */
[----:B------:R-:W-:Y:S02]  /*0fc0*/  HADD2.F32 R11, -RZ, R11.H1_H1 ;  /* 0x3000000bff0b7230 */ /* 0x000fe40000004100 */
        /* <DEDUP_REMOVED lines=8> */
[----:B------:R-:W-:-:S02]  /*1050*/  HFMA2 R59, -RZ, RZ, 0, 0 ;  /* 0x00000000ff3b7431 */ /* 0x000fc400000001ff */
        /* <DEDUP_REMOVED lines=31> */
[----:B------:R-:W-:Y:S01]  /*1250*/  ULOP3.LUT UR23, UR6, 0x100, URZ, 0xc0, !UPT ;  /* 0x0000010006177892 */ /* 0x000fe2000f8ec0ff */
[----:B------:R-:W4:Y:S01]  /*1260*/  LDCU UR27, c[0x0][0x394] ;  /* 0x00007280ff1b77ac */ /* 0x000f220008000800 */
[----:B------:R-:W0:Y:S01]  /*1270*/  LDCU UR29, c[0x0][0x38c] ;  /* 0x00007180ff1d77ac */ /* 0x000e220008000800 */
[----:B-123--:R-:W-:-:S09]  /*1280*/  UMOV UR6, URZ ;  /* 0x000000ff00067c82 */ /* 0x00efd20008000000 */
.L_x_9343:
[----:B01----:R-:W-:Y:S02]  /*1290*/  MOV R4, UR10 ;  /* 0x0000000a00047c02 */ /* 0x003fe40008000f00 */
[----:B------:R-:W-:Y:S02]  /*12a0*/  MOV R3, UR15 ;  /* 0x0000000f00037c02 */ /* 0x000fe40008000f00 */
[----:B------:R-:W-:Y:S02]  /*12b0*/  MOV R2, R4 ;  /* 0x0000000400027202 */ /* 0x000fe40000000f00 */
[----:B------:R-:W-:-:S03]  /*12c0*/  MOV R5, UR11 ;  /* 0x0000000b00057c02 */ /* 0x000fc60008000f00 */
[----:B------:R-:W-:-:S04]  /*12d0*/  IMAD.WIDE.U32 R2, R20, UR6, R2 ;  /* 0x0000000614027c25 */ /* 0x000fc8000f8e0002 */
[----:B------:R-:W-:Y:S01]  /*12e0*/  IMAD R3, R21, UR6, R3 ;  /* 0x0000000615037c24 */ /* 0x000fe2000f8e0203 */
[----:B------:R-:W-:-:S04]  /*12f0*/  LEA R24, P0, R2, R22, 0x3 ;  /* 0x0000001602187211 */ /* 0x000fc800078018ff */
[----:B------:R-:W-:-:S06]  /*1300*/  LEA.HI.X R25, R2, R23, R3, 0x3, P0 ;  /* 0x0000001702197211 */ /* 0x000fcc00000f1c03 */
[----:B------:R-:W2:Y:S01]  /*1310*/  LDG.E.64 R24, desc[UR24][R24.64] ;  /* 0x0000001818187981 */ /* 0x000ea2000c1e1b00 */
[----:B------:R-:W-:-:S04]  /*1320*/  IMAD.WIDE.U32 R2, R114, UR6, RZ ;  /* 0x0000000672027c25 */ /* 0x000fc8000f8e00ff */
[----:B0-----:R-:W-:Y:S01]  /*1330*/  IMAD.WIDE.U32 R4, R116, UR6, RZ ;  /* 0x0000000674047c25 */ /* 0x001fe2000f8e00ff */
[----:B------:R-:W-:-:S03]  /*1340*/  LEA R6, P0, R2, UR12, 0x3 ;  /* 0x0000000c02067c11 */ /* 0x000fc6000f8018ff */
[----:B------:R-:W-:Y:S01]  /*1350*/  IMAD R7, R115, UR6, R3 ;  /* 0x0000000673077c24 */ /* 0x000fe2000f8e0203 */
[----:B------:R-:W-:Y:S01]  /*1360*/  LEA R8, P2, R4, UR7, 0x3 ;  /* 0x0000000704087c11 */ /* 0x000fe2000f8418ff */
[----:B------:R-:W-:-:S03]  /*1370*/  IMAD R3, R117, UR6, R5 ;  /* 0x0000000675037c24 */ /* 0x000fc6000f8e0205 */
[----:B------:R-:W-:Y:S02]  /*1380*/  LEA.HI.X R7, R2, UR13, R7, 0x3, P0 ;  /* 0x0000000d02077c11 */ /* 0x000fe400080f1c07 */
[----:B------:R-:W-:-:S03]  /*1390*/  LEA.HI.X R9, R4, UR9, R3, 0x3, P2 ;  /* 0x0000000904097c11 */ /* 0x000fc600090f1c03 */
[----:B---3--:R0:W3:Y:S04]  /*13a0*/  LDG.E.64 R2, desc[UR24][R6.64] ;  /* 0x0000001806027981 */ /* 0x0080e8000c1e1b00 */
[----:B------:R1:W3:Y:S01]  /*13b0*/  LDG.E.64 R4, desc[UR24][R8.64] ;  /* 0x0000001808047981 */ /* 0x0002e2000c1e1b00 */
[----:B------:R-:W5:Y:S01]  /*13c0*/  S2UR UR26, SR_CgaCtaId ;  /* 0x00000000001a79c3 */ /* 0x000f620000008800 */
[C---:B------:R-:W-:Y:S01]  /*13d0*/  ISETP.NE.AND P0, PT, R83.reuse, RZ, PT ;  /* 0x000000ff5300720c */ /* 0x040fe20003f05270 */
[----:B------:R-:W-:Y:S01]  /*13e0*/  UMOV UR22, 0x400 ;  /* 0x0000040000167882 */ /* 0x000fe20000000000 */
[----:B------:R-:W-:Y:S01]  /*13f0*/  ISETP.NE.AND P2, PT, R83, 0x3f, PT ;  /* 0x0000003f5300780c */ /* 0x000fe20003f45270 */
[----:B------:R-:W-:Y:S01]  /*1400*/  BSSY.RECONVERGENT B0, `(.L_x_9310) ;  /* 0x00000b9000007945 */ /* 0x000fe20003800200 */
[----:B-----5:R-:W-:Y:S01]  /*1410*/  ULEA UR26, UR26, UR22, 0x18 ;  /* 0x000000161a1a7291 */ /* 0x020fe2000f8ec0ff */
[----:B--2---:R-:W-:Y:S01]  /*1420*/  FMUL.FTZ R11, R24, 1.4426950216293334961 ;  /* 0x3fb8aa3b180b7820 */ /* 0x004fe20000410000 */
[CC--:B0-----:R-:W-:Y:S01]  /*1430*/  FMUL.FTZ R7, R122.reuse, R25.reuse ;  /* 0x000000197a077220 */ /* 0x0c1fe20000410000 */
[-C--:B----4-:R-:W-:Y:S01]  /*1440*/  FMUL.FTZ R12, R121, R25.reuse ;  /* 0x00000019790c7220 */ /* 0x090fe20000410000 */
[----:B-1----:R-:W-:Y:S01]  /*1450*/  FMUL.FTZ R8, R119, R25 ;  /* 0x0000001977087220 */ /* 0x002fe20000410000 */
[-C--:B------:R-:W-:Y:S01]  /*1460*/  FMUL.FTZ R6, R121, R11.reuse ;  /* 0x0000000b79067220 */ /* 0x080fe20000410000 */
[----:B------:R-:W-:Y:S01]  /*1470*/  FMUL.RZ R16, R7, 0.15915493667125701904 ;  /* 0x3e22f98307107820 */ /* 0x000fe2000040c000 */
[----:B------:R-:W-:Y:S01]  /*1480*/  FMUL.FTZ R7, R122, R11 ;  /* 0x0000000b7a077220 */ /* 0x000fe20000410000 */
[----:B------:R-:W-:Y:S01]  /*1490*/  FMUL.RZ R12, R12, 0.15915493667125701904 ;  /* 0x3e22f9830c0c7820 */ /* 0x000fe2000040c000 */
[----:B------:R0:W1:Y:S01]  /*14a0*/  MUFU.EX2 R200, R6 ;  /* 0x0000000600c87308 */ /* 0x0000620000000800 */
[----:B------:R-:W-:Y:S01]  /*14b0*/  FMUL.RZ R18, R8, 0.15915493667125701904 ;  /* 0x3e22f98308127820 */ /* 0x000fe2000040c000 */
[----:B------:R-:W-:Y:S01]  /*14c0*/  FMUL.FTZ R10, R124, R25 ;  /* 0x000000197c0a7220 */ /* 0x000fe20000410000 */
[-C--:B------:R-:W-:Y:S01]  /*14d0*/  FMUL.FTZ R8, R119, R11.reuse ;  /* 0x0000000b77087220 */ /* 0x080fe20000410000 */
[----:B------:R2:W-:Y:S02]  /*14e0*/  MUFU.EX2 R198, R7 ;  /* 0x0000000700c67308 */ /* 0x0005e40000000800 */
[----:B------:R-:W-:Y:S01]  /*14f0*/  FMUL.RZ R14, R10, 0.15915493667125701904 ;  /* 0x3e22f9830a0e7820 */ /* 0x000fe2000040c000 */
[----:B------:R-:W-:Y:S01]  /*1500*/  FMUL.FTZ R10, R124, R11 ;  /* 0x0000000b7c0a7220 */ /* 0x000fe20000410000 */
[----:B------:R-:W-:Y:S01]  /*1510*/  MUFU.SIN R15, R12 ;  /* 0x0000000c000f7308 */ /* 0x000fe20000000400 */
[-C--:B0-----:R-:W-:Y:S01]  /*1520*/  FMUL.FTZ R6, R120, R25.reuse ;  /* 0x0000001978067220 */ /* 0x081fe20000410000 */
[----:B--2---:R-:W-:-:S03]  /*1530*/  FMUL.FTZ R7, R113, R25 ;  /* 0x0000001971077220 */ /* 0x004fc60000410000 */
[----:B------:R-:W-:Y:S01]  /*1540*/  FMUL.RZ R26, R6, 0.15915493667125701904 ;  /* 0x3e22f983061a7820 */ /* 0x000fe2000040c000 */
[-C--:B------:R-:W-:Y:S02]  /*1550*/  FMUL.FTZ R6, R120, R11.reuse ;  /* 0x0000000b78067220 */ /* 0x080fe40000410000 */
[----:B------:R-:W1:Y:S01]  /*1560*/  MUFU.COS R201, R12 ;  /* 0x0000000c00c97308 */ /* 0x000e620000000000 */
[----:B------:R-:W-:Y:S01]  /*1570*/  FMUL.RZ R139, R7, 0.15915493667125701904 ;  /* 0x3e22f983078b7820 */ /* 0x000fe2000040c000 */
[----:B------:R-:W-:-:S06]  /*1580*/  FMUL.FTZ R7, R113, R11 ;  /* 0x0000000b71077220 */ /* 0x000fcc0000410000 */
[----:B------:R0:W2:Y:S04]  /*1590*/  MUFU.EX2 R193, R6 ;  /* 0x0000000600c17308 */ /* 0x0000a80000000800 */
[----:B------:R5:W-:Y:S04]  /*15a0*/  MUFU.EX2 R191, R7 ;  /* 0x0000000700bf7308 */ /* 0x000be80000000800 */
[----:B------:R-:W-:Y:S01]  /*15b0*/  MUFU.SIN R12, R26 ;  /* 0x0000001a000c7308 */ /* 0x000fe20000000400 */
[C---:B0-----:R-:W-:Y:S01]  /*15c0*/  FMUL.FTZ R6, R111.reuse, R25 ;  /* 0x000000196f067220 */ /* 0x041fe20000410000 */
[C---:B-1----:R-:W-:Y:S01]  /*15d0*/  FMUL.FTZ R201, R200.reuse, R201 ;  /* 0x000000c9c8c97220 */ /* 0x042fe20000410000 */
[----:B------:R-:W-:Y:S01]  /*15e0*/  FMUL.FTZ R200, R200, R15 ;  /* 0x0000000fc8c87220 */ /* 0x000fe20000410000 */
[----:B-----5:R-:W-:Y:S01]  /*15f0*/  FMUL.FTZ R7, R112, R25 ;  /* 0x0000001970077220 */ /* 0x020fe20000410000 */
[----:B------:R-:W-:Y:S01]  /*1600*/  FMUL.RZ R141, R6, 0.15915493667125701904 ;  /* 0x3e22f983068d7820 */ /* 0x000fe2000040c000 */
[----:B------:R-:W-:-:S02]  /*1610*/  FMUL.FTZ R6, R111, R11 ;  /* 0x0000000b6f067220 */ /* 0x000fc40000410000 */
[----:B------:R-:W2:Y:S01]  /*1620*/  MUFU.COS R194, R26 ;  /* 0x0000001a00c27308 */ /* 0x000ea20000000000 */
[----:B------:R-:W-:Y:S01]  /*1630*/  FMUL.RZ R143, R7, 0.15915493667125701904 ;  /* 0x3e22f983078f7820 */ /* 0x000fe2000040c000 */
[----:B------:R-:W-:-:S06]  /*1640*/  FMUL.FTZ R7, R112, R11 ;  /* 0x0000000b70077220 */ /* 0x000fcc0000410000 */
[----:B------:R0:W-:Y:S04]  /*1650*/  MUFU.EX2 R187, R6 ;  /* 0x0000000600bb7308 */ /* 0x0001e80000000800 */
[----:B------:R1:W5:Y:S04]  /*1660*/  MUFU.EX2 R185, R7 ;  /* 0x0000000700b97308 */ /* 0x0003680000000800 */
[----:B------:R-:W-:Y:S01]  /*1670*/  MUFU.SIN R195, R18 ;  /* 0x0000001200c37308 */ /* 0x000fe20000000400 */
[-C--:B0-----:R-:W-:Y:S01]  /*1680*/  FMUL.FTZ R6, R110, R25.reuse ;  /* 0x000000196e067220 */ /* 0x081fe20000410000 */
[C---:B--2---:R-:W-:Y:S01]  /*1690*/  FMUL.FTZ R194, R193.reuse, R194 ;  /* 0x000000c2c1c27220 */ /* 0x044fe20000410000 */
[----:B------:R-:W-:Y:S01]  /*16a0*/  FMUL.FTZ R193, R193, R12 ;  /* 0x0000000cc1c17220 */ /* 0x000fe20000410000 */
[----:B-1----:R-:W-:Y:S01]  /*16b0*/  FMUL.FTZ R7, R107, R25 ;  /* 0x000000196b077220 */ /* 0x002fe20000410000 */
[----:B------:R-:W-:Y:S01]  /*16c0*/  FMUL.RZ R147, R6, 0.15915493667125701904 ;  /* 0x3e22f98306937820 */ /* 0x000fe2000040c000 */
[----:B------:R-:W-:-:S02]  /*16d0*/  FMUL.FTZ R6, R110, R11 ;  /* 0x0000000b6e067220 */ /* 0x000fc40000410000 */
[----:B------:R-:W-:Y:S08]  /*16e0*/  MUFU.COS R19, R18 ;  /* 0x0000001200137308 */ /* 0x000ff00000000000 */
[----:B------:R-:W-:Y:S08]  /*16f0*/  MUFU.SIN R26, R143 ;  /* 0x0000008f001a7308 */ /* 0x000ff00000000400 */
[----:B------:R0:W5:Y:S08]  /*1700*/  MUFU.COS R186, R143 ;  /* 0x0000008f00ba7308 */ /* 0x0001700000000000 */
[----:B------:R-:W-:Y:S01]  /*1710*/  MUFU.SIN R9, R16 ;  /* 0x0000001000097308 */ /* 0x000fe20000000400 */
[----:B0-----:R-:W-:Y:S01]  /*1720*/  FMUL.RZ R143, R7, 0.15915493667125701904 ;  /* 0x3e22f983078f7820 */ /* 0x001fe2000040c000 */
[----:B------:R-:W-:-:S06]  /*1730*/  FMUL.FTZ R7, R107, R11 ;  /* 0x0000000b6b077220 */ /* 0x000fcc0000410000 */
[----:B------:R0:W1:Y:S01]  /*1740*/  MUFU.COS R199, R16 ;  /* 0x0000001000c77308 */ /* 0x0000620000000000 */
[C---:B-----5:R-:W-:Y:S01]  /*1750*/  FMUL.FTZ R186, R185.reuse, R186 ;  /* 0x000000bab9ba7220 */ /* 0x060fe20000410000 */
[----:B------:R-:W-:-:S06]  /*1760*/  FMUL.FTZ R185, R185, R26 ;  /* 0x0000001ab9b97220 */ /* 0x000fcc0000410000 */
[----:B------:R-:W2:Y:S01]  /*1770*/  MUFU.EX2 R8, R8 ;  /* 0x0000000800087308 */ /* 0x000ea20000000800 */
[----:B0-----:R-:W-:-:S03]  /*1780*/  FMUL.FTZ R16, R118, R25 ;  /* 0x0000001976107220 */ /* 0x001fc60000410000 */
[----:B------:R0:W5:Y:S01]  /*1790*/  MUFU.EX2 R181, R6 ;  /* 0x0000000600b57308 */ /* 0x0001620000000800 */
[----:B------:R-:W-:Y:S01]  /*17a0*/  FMUL.RZ R140, R16, 0.15915493667125701904 ;  /* 0x3e22f983108c7820 */ /* 0x000fe2000040c000 */
[----:B------:R-:W-:Y:S02]  /*17b0*/  FMUL.FTZ R16, R118, R11 ;  /* 0x0000000b76107220 */ /* 0x000fe40000410000 */
[----:B------:R-:W-:Y:S01]  /*17c0*/  MUFU.SIN R17, R14 ;  /* 0x0000000e00117308 */ /* 0x000fe20000000400 */
[C---:B-1----:R-:W-:Y:S01]  /*17d0*/  FMUL.FTZ R199, R198.reuse, R199 ;  /* 0x000000c7c6c77220 */ /* 0x042fe20000410000 */
[----:B------:R-:W-:Y:S01]  /*17e0*/  FMUL.FTZ R198, R198, R9 ;  /* 0x00000009c6c67220 */ /* 0x000fe20000410000 */
[----:B0-----:R-:W-:Y:S01]  /*17f0*/  FMUL.FTZ R6, R105, R25 ;  /* 0x0000001969067220 */ /* 0x001fe20000410000 */
[C---:B--2---:R-:W-:Y:S01]  /*1800*/  FMUL.FTZ R196, R8.reuse, R19 ;  /* 0x0000001308c47220 */ /* 0x044fe20000410000 */
[----:B------:R-:W-:-:S03]  /*1810*/  FMUL.FTZ R195, R8, R195 ;  /* 0x000000c308c37220 */ /* 0x000fc60000410000 */
[----:B------:R-:W-:Y:S01]  /*1820*/  MUFU.COS R13, R14 ;  /* 0x0000000e000d7308 */ /* 0x000fe20000000000 */
[----:B------:R-:W-:Y:S01]  /*1830*/  FMUL.RZ R150, R6, 0.15915493667125701904 ;  /* 0x3e22f98306967820 */ /* 0x000fe2000040c000 */
[----:B---3--:R-:W-:-:S04]  /*1840*/  FMUL.FTZ R6, R2, R5 ;  /* 0x0000000502067220 */ /* 0x008fc80000410000 */
[----:B------:R-:W-:Y:S02]  /*1850*/  FFMA.FTZ R6, R3, R4, R6 ;  /* 0x0000000403067223 */ /* 0x000fe40000010006 */
[----:B------:R0:W-:Y:S02]  /*1860*/  MUFU.EX2 R179, R7 ;  /* 0x0000000700b37308 */ /* 0x0001e40000000800 */
[-C--:B------:R-:W-:Y:S01]  /*1870*/  FMUL.FTZ R154, R0, -R6.reuse ;  /* 0x80000006009a7220 */ /* 0x080fe20000410000 */
[-C--:B------:R-:W-:Y:S01]  /*1880*/  FMUL.FTZ R153, R138, -R6.reuse ;  /* 0x800000068a997220 */ /* 0x080fe20000410000 */
[----:B------:R-:W-:Y:S01]  /*1890*/  MUFU.SIN R14, R139 ;  /* 0x0000008b000e7308 */ /* 0x000fe20000000400 */
[-C--:B------:R-:W-:Y:S01]  /*18a0*/  FMUL.FTZ R152, R137, -R6.reuse ;  /* 0x8000000689987220 */ /* 0x080fe20000410000 */
[----:B------:R-:W-:Y:S01]  /*18b0*/  FMUL.FTZ R151, R136, -R6 ;  /* 0x8000000688977220 */ /* 0x000fe20000410000 */
[----:B0-----:R-:W-:-:S05]  /*18c0*/  FMUL.FTZ R7, R3, R5 ;  /* 0x0000000503077220 */ /* 0x001fca0000410000 */
[----:B------:R0:W1:Y:S01]  /*18d0*/  MUFU.COS R192, R139 ;  /* 0x0000008b00c07308 */ /* 0x0000620000000000 */
[----:B------:R-:W-:Y:S01]  /*18e0*/  FFMA.FTZ R7, R2, R4, -R7 ;  /* 0x0000000402077223 */ /* 0x000fe20000010807 */
[----:B------:R-:W-:-:S03]  /*18f0*/  FMUL.FTZ R2, R104, R25 ;  /* 0x0000001968027220 */ /* 0x000fc60000410000 */
[----:B------:R-:W-:Y:S01]  /*1900*/  FMUL.FTZ R170, R0, R7 ;  /* 0x0000000700aa7220 */ /* 0x000fe20000410000 */
[----:B------:R-:W-:Y:S01]  /*1910*/  FMUL.RZ R3, R2, 0.15915493667125701904 ;  /* 0x3e22f98302037820 */ /* 0x000fe2000040c000 */
[----:B------:R-:W-:Y:S01]  /*1920*/  MOV R2, UR6 ;  /* 0x0000000600027c02 */ /* 0x000fe20008000f00 */
[----:B------:R-:W-:Y:S01]  /*1930*/  MUFU.SIN R189, R140 ;  /* 0x0000008c00bd7308 */ /* 0x000fe20000000400 */
[----:B0-----:R-:W-:Y:S01]  /*1940*/  FMUL.FTZ R139, R109, R25 ;  /* 0x000000196d8b7220 */ /* 0x001fe20000410000 */
[-C--:B------:R-:W-:Y:S01]  /*1950*/  FMUL.FTZ R169, R138, R7.reuse ;  /* 0x000000078aa97220 */ /* 0x080fe20000410000 */
[----:B------:R-:W-:Y:S01]  /*1960*/  IADD3 R2, PT, PT, R2, UR23, RZ ;  /* 0x0000001702027c10 */ /* 0x000fe2000fffe0ff */
[----:B------:R-:W-:Y:S01]  /*1970*/  FMUL.FTZ R168, R137, R7 ;  /* 0x0000000789a87220 */ /* 0x000fe20000410000 */
[----:B------:R-:W-:Y:S01]  /*1980*/  FMUL.RZ R145, R139, 0.15915493667125701904 ;  /* 0x3e22f9838b917820 */ /* 0x000fe2000040c000 */
[----:B------:R-:W-:Y:S01]  /*1990*/  FMUL.FTZ R139, R109, R11 ;  /* 0x0000000b6d8b7220 */ /* 0x000fe20000410000 */
[----:B------:R-:W-:Y:S01]  /*19a0*/  @P0 IADD3 R2, PT, PT, R83, 0x200, RZ ;  /* 0x0000020053020810 */ /* 0x000fe20007ffe0ff */
[----:B------:R-:W-:Y:S01]  /*19b0*/  MUFU.COS R27, R140 ;  /* 0x0000008c001b7308 */ /* 0x000fe20000000000 */
[-C--:B------:R-:W-:Y:S01]  /*19c0*/  FMUL.FTZ R167, R136, R7.reuse ;  /* 0x0000000788a77220 */ /* 0x080fe20000410000 */
[C---:B-1----:R-:W-:Y:S01]  /*19d0*/  FMUL.FTZ R192, R191.reuse, R192 ;  /* 0x000000c0bfc07220 */ /* 0x042fe20000410000 */
[----:B------:R-:W-:Y:S01]  /*19e0*/  LEA R2, R2, UR26, 0x3 ;  /* 0x0000001a02027c11 */ /* 0x000fe2000f8e18ff */
[----:B------:R-:W-:Y:S01]  /*19f0*/  FMUL.FTZ R191, R191, R14 ;  /* 0x0000000ebfbf7220 */ /* 0x000fe20000410000 */
        /* <DEDUP_REMOVED lines=10> */
[-C--:B------:R-:W-:Y:S01]  /*1aa0*/  FMUL.FTZ R157, R126, R7.reuse ;  /* 0x000000077e9d7220 */ /* 0x080fe20000410000 */
[----:B------:R0:W1:Y:S01]  /*1ab0*/  MUFU.COS R188, R141 ;  /* 0x0000008d00bc7308 */ /* 0x0000620000000000 */
[-C--:B------:R-:W-:Y:S01]  /*1ac0*/  FMUL.FTZ R156, R125, R7.reuse ;  /* 0x000000077d9c7220 */ /* 0x080fe20000410000 */
[----:B------:R-:W-:-:S06]  /*1ad0*/  FMUL.FTZ R155, R123, R7 ;  /* 0x000000077b9b7220 */ /* 0x000fcc0000410000 */
[----:B------:R-:W-:Y:S01]  /*1ae0*/  MUFU.SIN R142, R147 ;  /* 0x00000093008e7308 */ /* 0x000fe20000000400 */
[----:B0-----:R-:W-:-:S04]  /*1af0*/  FMUL.FTZ R141, R108, R25 ;  /* 0x000000196c8d7220 */ /* 0x001fc80000410000 */
[----:B------:R-:W-:Y:S01]  /*1b00*/  FMUL.RZ R149, R141, 0.15915493667125701904 ;  /* 0x3e22f9838d957820 */ /* 0x000fe2000040c000 */
[----:B------:R-:W-:Y:S02]  /*1b10*/  FMUL.FTZ R141, R108, R11 ;  /* 0x0000000b6c8d7220 */ /* 0x000fe40000410000 */
[----:B------:R0:W5:Y:S01]  /*1b20*/  MUFU.COS R182, R147 ;  /* 0x0000009300b67308 */ /* 0x0001620000000000 */
[C---:B-1----:R-:W-:Y:S01]  /*1b30*/  FMUL.FTZ R188, R187.reuse, R188 ;  /* 0x000000bcbbbc7220 */ /* 0x042fe20000410000 */
[----:B------:R-:W-:-:S06]  /*1b40*/  FMUL.FTZ R187, R187, R18 ;  /* 0x00000012bbbb7220 */ /* 0x000fcc0000410000 */
[----:B------:R-:W1:Y:S01]  /*1b50*/  MUFU.EX2 R16, R16 ;  /* 0x0000001000107308 */ /* 0x000e620000000800 */
[----:B0-----:R-:W-:-:S03]  /*1b60*/  FMUL.FTZ R147, R106, R25 ;  /* 0x000000196a937220 */ /* 0x001fc60000410000 */
[----:B------:R-:W0:Y:S01]  /*1b70*/  MUFU.EX2 R10, R10 ;  /* 0x0000000a000a7308 */ /* 0x000e220000000800 */
[----:B------:R-:W-:-:S03]  /*1b80*/  FMUL.RZ R147, R147, 0.15915493667125701904 ;  /* 0x3e22f98393937820 */ /* 0x000fc6000040c000 */
[----:B------:R-:W-:Y:S01]  /*1b90*/  MUFU.SIN R140, R145 ;  /* 0x00000091008c7308 */ /* 0x000fe20000000400 */
[C---:B-----5:R-:W-:Y:S01]  /*1ba0*/  FMUL.FTZ R182, R181.reuse, R182 ;  /* 0x000000b6b5b67220 */ /* 0x060fe20000410000 */
[----:B------:R-:W-:Y:S01]  /*1bb0*/  FMUL.FTZ R181, R181, R142 ;  /* 0x0000008eb5b57220 */ /* 0x000fe20000410000 */
[----:B------:R-:W-:Y:S01]  /*1bc0*/  FMUL.FTZ R142, R127, -R6 ;  /* 0x800000067f8e7220 */ /* 0x000fe20000410000 */
[C---:B-1----:R-:W-:Y:S01]  /*1bd0*/  FMUL.FTZ R190, R16.reuse, R27 ;  /* 0x0000001b10be7220 */ /* 0x042fe20000410000 */
[----:B------:R-:W-:-:S03]  /*1be0*/  FMUL.FTZ R189, R16, R189 ;  /* 0x000000bd10bd7220 */ /* 0x000fc60000410000 */
[----:B------:R1:W-:Y:S01]  /*1bf0*/  MUFU.COS R184, R145 ;  /* 0x0000009100b87308 */ /* 0x0003e20000000000 */
[C---:B0-----:R-:W-:Y:S01]  /*1c00*/  FMUL.FTZ R16, R10.reuse, R13 ;  /* 0x0000000d0a107220 */ /* 0x041fe20000410000 */
[----:B------:R-:W-:-:S06]  /*1c10*/  FMUL.FTZ R17, R10, R17 ;  /* 0x000000110a117220 */ /* 0x000fcc0000410000 */
[----:B------:R-:W-:Y:S01]  /*1c20*/  MUFU.SIN R144, R143 ;  /* 0x0000008f00907308 */ /* 0x000fe20000000400 */
[-C--:B-1----:R-:W-:Y:S01]  /*1c30*/  FMUL.FTZ R145, R106, R11.reuse ;  /* 0x0000000b6a917220 */ /* 0x082fe20000410000 */
[----:B------:R0:W-:Y:S06]  /*1c40*/  STS.64 [R2+0x10b0], R16 ;  /* 0x0010b01002007388 */ /* 0x0001ec0000000a00 */
[----:B------:R1:W2:Y:S08]  /*1c50*/  MUFU.COS R180, R143 ;  /* 0x0000008f00b47308 */ /* 0x0002b00000000000 */
[----:B------:R-:W-:Y:S01]  /*1c60*/  MUFU.SIN R146, R149 ;  /* 0x0000009500927308 */ /* 0x000fe20000000400 */
[-C--:B-1----:R-:W-:Y:S01]  /*1c70*/  FMUL.FTZ R143, R105, R11.reuse ;  /* 0x0000000b698f7220 */ /* 0x082fe20000410000 */
[----:B------:R-:W-:-:S06]  /*1c80*/  FMUL.FTZ R11, R104, R11 ;  /* 0x0000000b680b7220 */ /* 0x000fcc0000410000 */
[----:B------:R1:W3:Y:S01]  /*1c90*/  MUFU.COS R178, R149 ;  /* 0x0000009500b27308 */ /* 0x0002e20000000000 */
[C---:B--2---:R-:W-:Y:S01]  /*1ca0*/  FMUL.FTZ R180, R179.reuse, R180 ;  /* 0x000000b4b3b47220 */ /* 0x044fe20000410000 */
[----:B------:R-:W-:Y:S01]  /*1cb0*/  FMUL.FTZ R179, R179, R144 ;  /* 0x00000090b3b37220 */ /* 0x000fe20000410000 */
[----:B------:R-:W-:-:S05]  /*1cc0*/  FMUL.FTZ R144, R129, -R6 ;  /* 0x8000000681907220 */ /* 0x000fca0000410000 */
[----:B------:R-:W-:Y:S01]  /*1cd0*/  MUFU.SIN R148, R150 ;  /* 0x0000009600947308 */ /* 0x000fe20000000400 */
[----:B-1----:R-:W-:-:S07]  /*1ce0*/  FMUL.FTZ R149, R134, -R6 ;  /* 0x8000000686957220 */ /* 0x002fce0000410000 */
[----:B------:R1:W2:Y:S08]  /*1cf0*/  MUFU.COS R176, R150 ;  /* 0x0000009600b07308 */ /* 0x0002b00000000000 */
[----:B------:R-:W-:Y:S01]  /*1d00*/  MUFU.SIN R4, R147 ;  /* 0x0000009300047308 */ /* 0x000fe20000000400 */
[----:B-1----:R-:W-:-:S07]  /*1d10*/  FMUL.FTZ R150, R135, -R6 ;  /* 0x8000000687967220 */ /* 0x002fce0000410000 */
[----:B------:R1:W5:Y:S08]  /*1d20*/  MUFU.COS R8, R147 ;  /* 0x0000009300087308 */ /* 0x0003700000000000 */
[----:B------:R-:W-:Y:S01]  /*1d30*/  MUFU.SIN R172, R3 ;  /* 0x0000000300ac7308 */ /* 0x000fe20000000400 */
[----:B-1----:R-:W-:-:S07]  /*1d40*/  FMUL.FTZ R147, R132, -R6 ;  /* 0x8000000684937220 */ /* 0x002fce0000410000 */
[----:B------:R-:W1:Y:S08]  /*1d50*/  MUFU.COS R174, R3 ;  /* 0x0000000300ae7308 */ /* 0x000e700000000000 */
[----:B------:R-:W4:Y:S04]  /*1d60*/  MUFU.EX2 R139, R139 ;  /* 0x0000008b008b7308 */ /* 0x000f280000000800 */
[----:B------:R-:W3:Y:S04]  /*1d70*/  MUFU.EX2 R141, R141 ;  /* 0x0000008d008d7308 */ /* 0x000ee80000000800 */
[----:B------:R-:W2:Y:S04]  /*1d80*/  MUFU.EX2 R143, R143 ;  /* 0x0000008f008f7308 */ /* 0x000ea80000000800 */
[----:B------:R-:W5:Y:S01]  /*1d90*/  MUFU.EX2 R145, R145 ;  /* 0x0000009100917308 */ /* 0x000f620000000800 */
[C---:B----4-:R-:W-:Y:S01]  /*1da0*/  FMUL.FTZ R184, R139.reuse, R184 ;  /* 0x000000b88bb87220 */ /* 0x050fe20000410000 */
[----:B------:R-:W-:-:S02]  /*1db0*/  FMUL.FTZ R183, R139, R140 ;  /* 0x0000008c8bb77220 */ /* 0x000fc40000410000 */
[----:B------:R-:W1:Y:S01]  /*1dc0*/  MUFU.EX2 R11, R11 ;  /* 0x0000000b000b7308 */ /* 0x000e620000000800 */
[----:B------:R-:W-:Y:S01]  /*1dd0*/  FMUL.FTZ R140, R125, -R6 ;  /* 0x800000067d8c7220 */ /* 0x000fe20000410000 */
[C---:B---3--:R-:W-:Y:S01]  /*1de0*/  FMUL.FTZ R178, R141.reuse, R178 ;  /* 0x000000b28db27220 */ /* 0x048fe20000410000 */
[----:B------:R-:W-:Y:S01]  /*1df0*/  FMUL.FTZ R177, R141, R146 ;  /* 0x000000928db17220 */ /* 0x000fe20000410000 */
[-C--:B------:R-:W-:Y:S01]  /*1e00*/  FMUL.FTZ R146, R131, -R6.reuse ;  /* 0x8000000683927220 */ /* 0x080fe20000410000 */
[----:B------:R-:W-:Y:S01]  /*1e10*/  FMUL.FTZ R141, R126, -R6 ;  /* 0x800000067e8d7220 */ /* 0x000fe20000410000 */
[C---:B--2---:R-:W-:Y:S01]  /*1e20*/  FMUL.FTZ R176, R143.reuse, R176 ;  /* 0x000000b08fb07220 */ /* 0x044fe20000410000 */
[----:B------:R-:W-:Y:S01]  /*1e30*/  FMUL.FTZ R175, R143, R148 ;  /* 0x000000948faf7220 */ /* 0x000fe20000410000 */
[-C--:B------:R-:W-:Y:S01]  /*1e40*/  FMUL.FTZ R148, R133, -R6.reuse ;  /* 0x8000000685947220 */ /* 0x080fe20000410000 */
[----:B------:R-:W-:Y:S01]  /*1e50*/  FMUL.FTZ R143, R128, -R6 ;  /* 0x80000006808f7220 */ /* 0x000fe20000410000 */
[C---:B-----5:R-:W-:Y:S01]  /*1e60*/  FMUL.FTZ R173, R145.reuse, R8 ;  /* 0x0000000891ad7220 */ /* 0x060fe20000410000 */
[----:B------:R-:W-:Y:S01]  /*1e70*/  FMUL.FTZ R171, R145, R4 ;  /* 0x0000000491ab7220 */ /* 0x000fe20000410000 */
[-C--:B------:R-:W-:Y:S01]  /*1e80*/  FMUL.FTZ R145, R130, -R6.reuse ;  /* 0x8000000682917220 */ /* 0x080fe20000410000 */
[----:B------:R-:W-:Y:S01]  /*1e90*/  FMUL.FTZ R139, R123, -R6 ;  /* 0x800000067b8b7220 */ /* 0x000fe20000410000 */
[C---:B-1----:R-:W-:Y:S01]  /*1ea0*/  FMUL.FTZ R174, R11.reuse, R174 ;  /* 0x000000ae0bae7220 */ /* 0x042fe20000410000 */
[----:B------:R-:W-:Y:S01]  /*1eb0*/  FMUL.FTZ R172, R11, R172 ;  /* 0x000000ac0bac7220 */ /* 0x000fe20000410000 */
[----:B------:R-:W-:Y:S06]  /*1ec0*/  BAR.SYNC.DEFER_BLOCKING 0x0 ;  /* 0x0000000000007b1d */ /* 0x000fec0000010000 */
[----:B0-----:R-:W-:Y:S05]  /*1ed0*/  @P2 BRA `(.L_x_9311) ;  /* 0x0000000000282947 */ /* 0x001fea0003800000 */
        /* <DEDUP_REMOVED lines=8> */
[----:B------:R-:W2:Y:S01]  /*1f60*/  LDS.64 R26, [UR22+0x10b0] ;  /* 0x0010b016ff1a7984 */ /* 0x000ea20008000a00 */
[----:B------:R-:W-:Y:S05]  /*1f70*/  BRA `(.L_x_9312) ;  /* 0x0000000000047947 */ /* 0x000fea0003800000 */
.L_x_9311:
[----:B------:R0:W1:Y:S02]  /*1f80*/  LDS.64 R26, [R197+0x20b8] ;  /* 0x0020b800c51a7984 */ /* 0x0000640000000a00 */
.L_x_9312:
[----:B------:R-:W-:Y:S05]  /*1f90*/  BSYNC.RECONVERGENT B0 ;  /* 0x0000000000007941 */ /* 0x000fea0003800200 */
.L_x_9310:
[----:B------:R-:W3:Y:S01]  /*1fa0*/  @P1 LDC R3, c[0x0][0x38c] ;  /* 0x0000e300ff031b82 */ /* 0x000ee20000000800 */
[----:B------:R-:W-:Y:S01]  /*1fb0*/  MOV R2, UR14 ;  /* 0x0000000e00027c02 */ /* 0x000fe20008000f00 */
[----:B------:R-:W-:Y:S01]  /*1fc0*/  HFMA2 R9, -RZ, RZ, 0, 9.5367431640625e-07 ;  /* 0x00000010ff097431 */ /* 0x000fe200000001ff */
[----:B------:R-:W-:Y:S02]  /*1fd0*/  MOV R4, 0x3f800000 ;  /* 0x3f80000000047802 */ /* 0x000fe40000000f00 */
[----:B------:R-:W-:Y:S02]  /*1fe0*/  CS2R R6, SRZ ;  /* 0x0000000000067805 */ /* 0x000fe4000001ff00 */
[----:B------:R-:W-:Y:S01]  /*1ff0*/  @P1 IADD3 R2, PT, PT, R2, -0x2, RZ ;  /* 0xfffffffe02021810 */ /* 0x000fe20007ffe0ff */
[----:B------:R-:W-:Y:S01]  /*2000*/  FMUL.FTZ R10, RZ, R200 ;  /* 0x000000c8ff0a7220 */ /* 0x000fe20000410000 */
[----:B------:R-:W-:-:S03]  /*2010*/  HFMA2 R5, -RZ, RZ, 0, 0 ;  /* 0x00000000ff057431 */ /* 0x000fc600000001ff */
[----:B---3--:R-:W-:-:S04]  /*2020*/  @P1 IMAD R2, R2, R3, UR6 ;  /* 0x0000000602021e24 */ /* 0x008fc8000f8e0203 */
[----:B------:R-:W-:-:S04]  /*2030*/  @P1 IMAD.WIDE R8, R2, R9, UR4 ;  /* 0x0000000402081e25 */ /* 0x000fc8000f8e0209 */
[C---:B------:R-:W-:Y:S01]  /*2040*/  FMUL.FTZ R2, R103.reuse, R200 ;  /* 0x000000c867027220 */ /* 0x040fe20000410000 */
[----:B------:R-:W-:-:S03]  /*2050*/  FFMA.FTZ R3, R103, R201, -R10 ;  /* 0x000000c967037223 */ /* 0x000fc6000001080a */
        /* <DEDUP_REMOVED lines=12> */
[-C--:B---3--:R-:W-:Y:S01]  /*2120*/  FMUL.FTZ R9, R195, R10.reuse ;  /* 0x0000000ac3097220 */ /* 0x088fe20000410000 */
        /* <DEDUP_REMOVED lines=12> */
[----:B------:R-:W-:Y:S01]  /*21f0*/  FFMA.FTZ R3, R192, R2, -R3 ;  /* 0x00000002c0037223 */ /* 0x000fe20000010803 */
[-C--:B------:R-:W-:Y:S02]  /*2200*/  FMUL.FTZ R2, R16, R200.reuse ;  /* 0x000000c810027220 */ /* 0x080fe40000410000 */
        /* <DEDUP_REMOVED lines=8> */
[----:B------:R-:W-:Y:S01]  /*2290*/  FFMA.FTZ R11, R190, R8, R11 ;  /* 0x00000008be0b7223 */ /* 0x000fe2000001000b */
[-C--:B------:R-:W-:Y:S02]  /*22a0*/  FMUL.FTZ R8, R198, R2.reuse ;  /* 0x00000002c6087220 */ /* 0x080fe40000410000 */
[----:B------:R-:W-:Y:S01]  /*22b0*/  FFMA.FTZ R12, R190, R9, -R10 ;  /* 0x00000009be0c7223 */ /* 0x000fe2000001080a */
[-C--:B------:R-:W-:Y:S01]  /*22c0*/  FMUL.FTZ R10, R198, R3.reuse ;  /* 0x00000003c60a7220 */ /* 0x080fe20000410000 */
[----:B------:R-:W-:Y:S01]  /*22d0*/  FADD.FTZ R11, RZ, R11 ;  /* 0x0000000bff0b7221 */ /* 0x000fe20000010000 */
[----:B------:R-:W-:Y:S01]  /*22e0*/  FFMA.FTZ R8, R199, R3, -R8 ;  /* 0x00000003c7087223 */ /* 0x000fe20000010808 */
[----:B------:R-:W-:Y:S01]  /*22f0*/  FADD.FTZ R12, R97, R12 ;  /* 0x0000000c610c7221 */ /* 0x000fe20000010000 */
[----:B------:R-:W-:Y:S01]  /*2300*/  FFMA.FTZ R10, R199, R2, R10 ;  /* 0x00000002c70a7223 */ /* 0x000fe2000001000a */
[-C--:B------:R-:W-:Y:S01]  /*2310*/  FMUL.FTZ R13, R187, R11.reuse ;  /* 0x0000000bbb0d7220 */ /* 0x080fe20000410000 */
[----:B------:R-:W-:Y:S01]  /*2320*/  FMUL.FTZ R9, R195, R8 ;  /* 0x00000008c3097220 */ /* 0x000fe20000410000 */
[----:B------:R-:W-:Y:S01]  /*2330*/  FMUL.FTZ R2, R187, R12 ;  /* 0x0000000cbb027220 */ /* 0x000fe20000410000 */
[----:B------:R-:W-:Y:S01]  /*2340*/  FMUL.FTZ R3, R195, R10 ;  /* 0x0000000ac3037220 */ /* 0x000fe20000410000 */
[----:B------:R-:W-:Y:S01]  /*2350*/  FFMA.FTZ R13, R188, R12, -R13 ;  /* 0x0000000cbc0d7223 */ /* 0x000fe2000001080d */
[----:B------:R-:W-:Y:S01]  /*2360*/  FFMA.FTZ R9, R196, R10, R9 ;  /* 0x0000000ac4097223 */ /* 0x000fe20000010009 */
[----:B------:R-:W-:Y:S01]  /*2370*/  FFMA.FTZ R2, R188, R11, R2 ;  /* 0x0000000bbc027223 */ /* 0x000fe20000010002 */
[----:B------:R-:W-:Y:S01]  /*2380*/  FFMA.FTZ R3, R196, R8, -R3 ;  /* 0x00000008c4037223 */ /* 0x000fe20000010803 */
[----:B------:R-:W-:-:S02]  /*2390*/  FADD.FTZ R13, R96, R13 ;  /* 0x0000000d600d7221 */ /* 0x000fc40000010000 */
        /* <DEDUP_REMOVED lines=84> */
[----:B------:R-:W-:Y:S01]  /*28e0*/  FADD.FTZ R11, R89, R12 ;  /* 0x0000000c590b7221 */ /* 0x000fe20000010000 */
[C---:B------:R-:W-:Y:S01]  /*28f0*/  FFMA.FTZ R3, R173.reuse, R2, -R3 ;  /* 0x00000002ad037223 */ /* 0x040fe20000010803 */
[----:B------:R-:W-:Y:S01]  /*2900*/  FFMA.FTZ R9, R173, R8, R10 ;  /* 0x00000008ad097223 */ /* 0x000fe2000001000a */
        /* <DEDUP_REMOVED lines=8> */
[----:B------:R-:W-:Y:S01]  /*2990*/  FADD.FTZ R10, R88, R15 ;  /* 0x0000000f580a7221 */ /* 0x000fe20000010000 */
[----:B------:R-:W-:Y:S01]  /*29a0*/  FADD.FTZ R11, RZ, R11 ;  /* 0x0000000bff0b7221 */ /* 0x000fe20000010000 */
[----:B------:R-:W-:-:S04]  /*29b0*/  P2R R2, PR, RZ, 0x4 ;  /* 0x00000004ff027803 */ /* 0x000fc80000000000 */
[----:B------:R3:W-:Y:S01]  /*29c0*/  STS.128 [R82+0x8a0], R8 ;  /* 0x0008a00852007388 */ /* 0x0007e20000000c00 */
[----:B------:R-:W-:Y:S06]  /*29d0*/  BAR.SYNC.DEFER_BLOCKING 0x0 ;  /* 0x0000000000007b1d */ /* 0x000fec0000010000 */
[----:B------:R-:W-:Y:S05]  /*29e0*/  @P2 BRA `(.L_x_9313) ;  /* 0x0000000800102947 */ /* 0x000fea0003800000 */
[----:B---3--:R-:W-:Y:S01]  /*29f0*/  LDS.128 R8, [R79+0x8a0] ;  /* 0x0008a0004f087984 */ /* 0x008fe20000000c00 */
[C---:B------:R-:W-:Y:S01]  /*2a00*/  ISETP.GE.AND P4, PT, R78.reuse, 0x10, PT ;  /* 0x000000104e00780c */ /* 0x040fe20003f86270 */
[----:B------:R-:W-:Y:S01]  /*2a10*/  UMOV UR22, 0xffffffff ;  /* 0xffffffff00167882 */ /* 0x000fe20000000000 */
[C---:B------:R-:W-:Y:S01]  /*2a20*/  ISETP.GE.AND P2, PT, R78.reuse, 0x8, PT ;  /* 0x000000084e00780c */ /* 0x040fe20003f46270 */
[----:B------:R-:W3:Y:S01]  /*2a30*/  LDS.128 R12, [R79+0x8b0] ;  /* 0x0008b0004f0c7984 */ /* 0x000ee20000000c00 */
[C---:B------:R-:W-:Y:S02]  /*2a40*/  ISETP.GE.AND P3, PT, R78.reuse, 0x4, PT ;  /* 0x000000044e00780c */ /* 0x040fe40003f66270 */
[----:B------:R-:W-:Y:S01]  /*2a50*/  ISETP.GE.AND P5, PT, R78, 0x1, PT ;  /* 0x000000014e00780c */ /* 0x000fe20003fa6270 */
[-C--:B---3--:R-:W-:Y:S01]  /*2a60*/  FMUL.FTZ R2, R10, R13.reuse ;  /* 0x0000000d0a027220 */ /* 0x088fe20000410000 */
[-C--:B------:R-:W-:Y:S01]  /*2a70*/  FMUL.FTZ R19, R11, R13.reuse ;  /* 0x0000000d0b137220 */ /* 0x080fe20000410000 */
[-C--:B------:R-:W-:Y:S01]  /*2a80*/  FMUL.FTZ R3, R9, R13.reuse ;  /* 0x0000000d09037220 */ /* 0x080fe20000410000 */
[----:B------:R-:W-:Y:S01]  /*2a90*/  FMUL.FTZ R18, R8, R13 ;  /* 0x0000000d08127220 */ /* 0x000fe20000410000 */
[-C--:B------:R-:W-:Y:S01]  /*2aa0*/  FFMA.FTZ R2, R11, R12.reuse, R2 ;  /* 0x0000000c0b027223 */ /* 0x080fe20000010002 */
[-C--:B------:R-:W-:Y:S01]  /*2ab0*/  FFMA.FTZ R19, R10, R12.reuse, -R19 ;  /* 0x0000000c0a137223 */ /* 0x080fe20000010813 */
[-C--:B------:R-:W-:Y:S01]  /*2ac0*/  FFMA.FTZ R13, R8, R12.reuse, -R3 ;  /* 0x0000000c080d7223 */ /* 0x080fe20000010803 */
[----:B------:R-:W-:Y:S01]  /*2ad0*/  FFMA.FTZ R18, R9, R12, R18 ;  /* 0x0000000c09127223 */ /* 0x000fe20000010012 */
[----:B------:R-:W-:Y:S01]  /*2ae0*/  FADD.FTZ R202, R15, R2 ;  /* 0x000000020fca7221 */ /* 0x000fe20000010000 */
[----:B------:R-:W-:Y:S01]  /*2af0*/  P2R R2, PR, RZ, 0x10 ;  /* 0x00000010ff027803 */ /* 0x000fe20000000000 */
[----:B------:R-:W-:Y:S01]  /*2b00*/  FADD.FTZ R19, R14, R19 ;  /* 0x000000130e137221 */ /* 0x000fe20000010000 */
[----:B------:R-:W-:Y:S01]  /*2b10*/  ISETP.GE.AND P4, PT, R78, 0x2, PT ;  /* 0x000000024e00780c */ /* 0x000fe20003f86270 */
[----:B------:R-:W-:-:S12]  /*2b20*/  BRA.DIV UR22, `(.L_x_9314) ;  /* 0x00000052164c7947 */ /* 0x000fd8000b800000 */
[----:B------:R-:W3:Y:S04]  /*2b30*/  SHFL.UP PT, R15, R202, 0x1, RZ ;  /* 0x04200000ca0f7989 */ /* 0x000ee800000e00ff */
[----:B------:R-:W4:Y:S04]  /*2b40*/  SHFL.UP PT, R14, R19, 0x1, RZ ;  /* 0x04200000130e7989 */ /* 0x000f2800000e00ff */
[----:B------:R-:W0:Y:S04]  /*2b50*/  SHFL.UP PT, R12, R18, 0x1, RZ ;  /* 0x04200000120c7989 */ /* 0x000e2800000e00ff */
[----:B------:R-:W1:Y:S01]  /*2b60*/  SHFL.UP PT, R3, R13, 0x1, RZ ;  /* 0x042000000d037989 */ /* 0x000e6200000e00ff */
[-C--:B---3--:R-:W-:Y:S01]  /*2b70*/  FMUL.FTZ R203, R13, R15.reuse ;  /* 0x0000000f0dcb7220 */ /* 0x088fe20000410000 */
[----:B------:R-:W-:-:S03]  /*2b80*/  FMUL.FTZ R2, R18, R15 ;  /* 0x0000000f12027220 */ /* 0x000fc60000410000 */
[-C--:B----4-:R-:W-:Y:S01]  /*2b90*/  FFMA.FTZ R203, R18, R14.reuse, R203 ;  /* 0x0000000e12cb7223 */ /* 0x090fe200000100cb */
[C---:B------:R-:W-:Y:S01]  /*2ba0*/  FFMA.FTZ R14, R13.reuse, R14, -R2 ;  /* 0x0000000e0d0e7223 */ /* 0x040fe20000010802 */
[-C--:B0-----:R-:W-:Y:S02]  /*2bb0*/  FMUL.FTZ R15, R13, R12.reuse ;  /* 0x0000000c0d0f7220 */ /* 0x081fe40000410000 */
[----:B------:R-:W-:Y:S01]  /*2bc0*/  @P5 FADD.FTZ R202, R202, R203 ;  /* 0x000000cbcaca5221 */ /* 0x000fe20000010000 */
[C---:B------:R-:W-:Y:S01]  /*2bd0*/  FMUL.FTZ R2, R18.reuse, R12 ;  /* 0x0000000c12027220 */ /* 0x040fe20000410000 */
[----:B------:R-:W-:Y:S01]  /*2be0*/  @P5 FADD.FTZ R19, R19, R14 ;  /* 0x0000000e13135221 */ /* 0x000fe20000010000 */
[-C--:B-1----:R-:W-:Y:S02]  /*2bf0*/  @P5 FFMA.FTZ R18, R18, R3.reuse, R15 ;  /* 0x0000000312125223 */ /* 0x082fe4000001000f */
[----:B------:R-:W0:Y:S01]  /*2c00*/  SHFL.UP PT, R15, R202, 0x2, RZ ;  /* 0x04400000ca0f7989 */ /* 0x000e2200000e00ff */
[----:B------:R-:W-:-:S03]  /*2c10*/  @P5 FFMA.FTZ R13, R13, R3, -R2 ;  /* 0x000000030d0d5223 */ /* 0x000fc60000010802 */
[----:B------:R-:W1:Y:S04]  /*2c20*/  SHFL.UP PT, R14, R19, 0x2, RZ ;  /* 0x04400000130e7989 */ /* 0x000e6800000e00ff */
[----:B------:R-:W3:Y:S04]  /*2c30*/  SHFL.UP PT, R12, R18, 0x2, RZ ;  /* 0x04400000120c7989 */ /* 0x000ee800000e00ff */
[----:B------:R-:W4:Y:S01]  /*2c40*/  SHFL.UP PT, R3, R13, 0x2, RZ ;  /* 0x044000000d037989 */ /* 0x000f2200000e00ff */
[-C--:B0-----:R-:W-:Y:S01]  /*2c50*/  FMUL.FTZ R203, R13, R15.reuse ;  /* 0x0000000f0dcb7220 */ /* 0x081fe20000410000 */
[----:B------:R-:W-:-:S03]  /*2c60*/  FMUL.FTZ R2, R18, R15 ;  /* 0x0000000f12027220 */ /* 0x000fc60000410000 */
[-C--:B-1----:R-:W-:Y:S01]  /*2c70*/  FFMA.FTZ R203, R18, R14.reuse, R203 ;  /* 0x0000000e12cb7223 */ /* 0x082fe200000100cb */
        /* <DEDUP_REMOVED lines=39> */
.L_x_9371:
        /* <DEDUP_REMOVED lines=13> */
.L_x_9374:
[----:B------:R-:W-:-:S03]  /*2fc0*/  UMOV UR22, 0xffffffff ;  /* 0xffffffff00167882 */ /* 0x000fc60000000000 */
[----:B------:R-:W-:Y:S05]  /*2fd0*/  BRA.DIV UR22, `(.L_x_9316) ;  /* 0x0000005616887947 */ /* 0x000fea000b800000 */
.L_x_9377:
[----:B------:R-:W-:-:S03]  /*2fe0*/  UMOV UR22, 0xffffffff ;  /* 0xffffffff00167882 */ /* 0x000fc60000000000 */
[----:B------:R-:W-:Y:S05]  /*2ff0*/  BRA.DIV UR22, `(.L_x_9317) ;  /* 0x0000005616a87947 */ /* 0x000fea000b800000 */
.L_x_9380:
[----:B------:R-:W-:-:S03]  /*3000*/  UMOV UR22, 0xffffffff ;  /* 0xffffffff00167882 */ /* 0x000fc60000000000 */
[----:B------:R-:W-:Y:S05]  /*3010*/  BRA.DIV UR22, `(.L_x_9318) ;  /* 0x0000005616c87947 */ /* 0x000fea000b800000 */
.L_x_9383:
        /* <DEDUP_REMOVED lines=10> */
.L_x_9393:
        /* <DEDUP_REMOVED lines=23> */
.L_x_9313:
[----:B------:R-:W-:Y:S05]  /*3230*/  WARPSYNC.ALL ;  /* 0x0000000000007948 */ /* 0x000fea0003800000 */
[C---:B----45:R-:W-:Y:S01]  /*3240*/  FMUL.FTZ R7, R172.reuse, R139 ;  /* 0x0000008bac077220 */ /* 0x070fe20000410000 */
[----:B------:R-:W-:Y:S01]  /*3250*/  FMUL.FTZ R2, R172, R155 ;  /* 0x0000009bac027220 */ /* 0x000fe20000410000 */
[-C--:B-12---:R-:W-:Y:S01]  /*3260*/  FMUL.FTZ R5, R174, R27.reuse ;  /* 0x0000001bae057220 */ /* 0x086fe20000410000 */
[----:B------:R-:W-:Y:S01]  /*3270*/  FMUL.FTZ R3, R172, R27 ;  /* 0x0000001bac037220 */ /* 0x000fe20000410000 */
[C---:B------:R-:W-:Y:S01]  /*3280*/  FFMA.FTZ R7, R174.reuse, R155, R7 ;  /* 0x0000009bae077223 */ /* 0x040fe20000010007 */
[----:B---3--:R-:W-:Y:S01]  /*3290*/  FFMA.FTZ R9, R174, R139, -R2 ;  /* 0x0000008bae097223 */ /* 0x008fe20000010802 */
[-C--:B------:R-:W-:Y:S01]  /*32a0*/  FFMA.FTZ R4, -R172, R26.reuse, -R5 ;  /* 0x0000001aac047223 */ /* 0x080fe20000010905 */
[----:B------:R-:W-:Y:S01]  /*32b0*/  FFMA.FTZ R2, R174, R26, -R3 ;  /* 0x0000001aae027223 */ /* 0x000fe20000010803 */
[----:B------:R-:W-:Y:S01]  /*32c0*/  FADD.FTZ R6, R156, R7 ;  /* 0x000000079c067221 */ /* 0x000fe20000010000 */
[----:B------:R-:W-:Y:S01]  /*32d0*/  FADD.FTZ R8, R140, R9 ;  /* 0x000000098c087221 */ /* 0x000fe20000010000 */
[C---:B------:R-:W-:Y:S01]  /*32e0*/  FMUL.FTZ R10, R171.reuse, R4 ;  /* 0x00000004ab0a7220 */ /* 0x040fe20000410000 */
[----:B------:R-:W-:Y:S01]  /*32f0*/  BAR.SYNC.DEFER_BLOCKING 0x0 ;  /* 0x0000000000007b1d */ /* 0x000fe20000010000 */
[C---:B------:R-:W-:Y:S01]  /*3300*/  FMUL.FTZ R7, R171.reuse, R6 ;  /* 0x00000006ab077220 */ /* 0x040fe20000410000 */
[C---:B------:R-:W-:Y:S01]  /*3310*/  FMUL.FTZ R3, R171.reuse, R2 ;  /* 0x00000002ab037220 */ /* 0x040fe20000410000 */
[----:B------:R-:W-:Y:S01]  /*3320*/  FMUL.FTZ R5, R171, R8 ;  /* 0x00000008ab057220 */ /* 0x000fe20000410000 */
[C---:B------:R-:W-:Y:S01]  /*3330*/  FFMA.FTZ R10, R173.reuse, R2, R10 ;  /* 0x00000002ad0a7223 */ /* 0x040fe2000001000a */
[C---:B------:R-:W-:Y:S01]  /*3340*/  FFMA.FTZ R8, R173.reuse, R8, -R7 ;  /* 0x00000008ad087223 */ /* 0x040fe20000010807 */
[C---:B------:R-:W-:Y:S01]  /*3350*/  FFMA.FTZ R3, R173.reuse, R4, -R3 ;  /* 0x00000004ad037223 */ /* 0x040fe20000010803 */
[----:B------:R-:W-:Y:S01]  /*3360*/  FFMA.FTZ R6, R173, R6, R5 ;  /* 0x00000006ad067223 */ /* 0x000fe20000010005 */
[----:B------:R-:W-:Y:S01]  /*3370*/  FMUL.FTZ R7, R175, R10 ;  /* 0x0000000aaf077220 */ /* 0x000fe20000410000 */
[----:B------:R-:W-:Y:S01]  /*3380*/  FADD.FTZ R8, R141, R8 ;  /* 0x000000088d087221 */ /* 0x000fe20000010000 */
[-C--:B------:R-:W-:Y:S01]  /*3390*/  FMUL.FTZ R5, R175, R3.reuse ;  /* 0x00000003af057220 */ /* 0x080fe20000410000 */
[----:B------:R-:W-:Y:S01]  /*33a0*/  FADD.FTZ R6, R157, R6 ;  /* 0x000000069d067221 */ /* 0x000fe20000010000 */
[C---:B------:R-:W-:Y:S01]  /*33b0*/  FFMA.FTZ R7, R176.reuse, R3, -R7 ;  /* 0x00000003b0077223 */ /* 0x040fe20000010807 */
[C---:B------:R-:W-:Y:S01]  /*33c0*/  FMUL.FTZ R3, R175.reuse, R8 ;  /* 0x00000008af037220 */ /* 0x040fe20000410000 */
[C---:B------:R-:W-:Y:S01]  /*33d0*/  FFMA.FTZ R5, R176.reuse, R10, R5 ;  /* 0x0000000ab0057223 */ /* 0x040fe20000010005 */
[-C--:B------:R-:W-:Y:S01]  /*33e0*/  FMUL.FTZ R9, R175, R6.reuse ;  /* 0x00000006af097220 */ /* 0x080fe20000410000 */
[C---:B------:R-:W-:Y:S01]  /*33f0*/  FMUL.FTZ R11, R177.reuse, R7 ;  /* 0x00000007b10b7220 */ /* 0x040fe20000410000 */
[C---:B------:R-:W-:Y:S01]  /*3400*/  FFMA.FTZ R3, R176.reuse, R6, R3 ;  /* 0x00000006b0037223 */ /* 0x040fe20000010003 */
[CC--:B------:R-:W-:Y:S01]  /*3410*/  FMUL.FTZ R2, R177.reuse, R5.reuse ;  /* 0x00000005b1027220 */ /* 0x0c0fe20000410000 */
[----:B------:R-:W-:Y:S01]  /*3420*/  FFMA.FTZ R9, R176, R8, -R9 ;  /* 0x00000008b0097223 */ /* 0x000fe20000010809 */
[----:B------:R-:W-:Y:S01]  /*3430*/  FFMA.FTZ R11, R178, R5, R11 ;  /* 0x00000005b20b7223 */ /* 0x000fe2000001000b */
[----:B------:R-:W-:Y:S01]  /*3440*/  FADD.FTZ R4, R158, R3 ;  /* 0x000000039e047221 */ /* 0x000fe20000010000 */
[----:B------:R-:W-:Y:S01]  /*3450*/  FFMA.FTZ R7, R178, R7, -R2 ;  /* 0x00000007b2077223 */ /* 0x000fe20000010802 */
[----:B------:R-:W-:Y:S01]  /*3460*/  FADD.FTZ R9, R142, R9 ;  /* 0x000000098e097221 */ /* 0x000fe20000010000 */
[----:B------:R-:W1:Y:S01]  /*3470*/  LDS.64 R2, [R82+0x8a8] ;  /* 0x0008a80052027984 */ /* 0x000e620000000a00 */
        /* <DEDUP_REMOVED lines=9> */
[-C--:B------:R-:W-:Y:S01]  /*3510*/  FMUL.FTZ R7, R181, R15.reuse ;  /* 0x0000000fb5077220 */ /* 0x080fe20000410000 */
[----:B------:R-:W-:Y:S01]  /*3520*/  FADD.FTZ R4, R159, R4 ;  /* 0x000000049f047221 */ /* 0x000fe20000010000 */
        /* <DEDUP_REMOVED lines=29> */
[C---:B------:R-:W-:Y:S01]  /*3700*/  FFMA.FTZ R7, R184.reuse, R4, R5 ;  /* 0x00000004b8077223 */ /* 0x040fe20000010005 */
[C---:B-1----:R-:W-:Y:S01]  /*3710*/  FMUL.FTZ R5, R17.reuse, R2 ;  /* 0x0000000211057220 */ /* 0x042fe20000410000 */
[----:B------:R-:W-:Y:S01]  /*3720*/  FMUL.FTZ R17, R17, R3 ;  /* 0x0000000311117220 */ /* 0x000fe20000410000 */
[C---:B------:R-:W-:Y:S01]  /*3730*/  FMUL.FTZ R11, R189.reuse, R13 ;  /* 0x0000000dbd0b7220 */ /* 0x040fe20000410000 */
[----:B------:R-:W-:Y:S01]  /*3740*/  FFMA.FTZ R9, R184, R6, -R9 ;  /* 0x00000006b8097223 */ /* 0x000fe20000010809 */
[C---:B------:R-:W-:Y:S01]  /*3750*/  FFMA.FTZ R5, R16.reuse, R3, R5 ;  /* 0x0000000310057223 */ /* 0x040fe20000010005 */
[----:B------:R-:W-:Y:S01]  /*3760*/  FFMA.FTZ R216, R16, R2, -R17 ;  /* 0x0000000210d87223 */ /* 0x000fe20000010811 */
[-C--:B------:R-:W-:Y:S01]  /*3770*/  FMUL.FTZ R2, R189, R8.reuse ;  /* 0x00000008bd027220 */ /* 0x080fe20000410000 */
[C---:B------:R-:W-:Y:S01]  /*3780*/  FFMA.FTZ R11, R190.reuse, R8, -R11 ;  /* 0x00000008be0b7223 */ /* 0x040fe2000001080b */
[----:B------:R-:W-:Y:S01]  /*3790*/  FADD.FTZ R213, RZ, R5 ;  /* 0x00000005ffd57221 */ /* 0x000fe20000010000 */
[----:B------:R-:W-:Y:S01]  /*37a0*/  FADD.FTZ R216, R103, R216 ;  /* 0x000000d867d87221 */ /* 0x000fe20000010000 */
[----:B------:R-:W-:Y:S01]  /*37b0*/  FFMA.FTZ R13, R190, R13, R2 ;  /* 0x0000000dbe0d7223 */ /* 0x000fe20000010002 */
[C---:B------:R-:W-:Y:S01]  /*37c0*/  FMUL.FTZ R3, R191.reuse, R11 ;  /* 0x0000000bbf037220 */ /* 0x040fe20000410000 */
[C---:B------:R-:W-:Y:S01]  /*37d0*/  FMUL.FTZ R2, R200.reuse, R213 ;  /* 0x000000d5c8027220 */ /* 0x040fe20000410000 */
[-C--:B------:R-:W-:Y:S01]  /*37e0*/  FMUL.FTZ R4, R200, R216.reuse ;  /* 0x000000d8c8047220 */ /* 0x080fe20000410000 */
[----:B------:R-:W-:Y:S01]  /*37f0*/  FADD.FTZ R9, R146, R9 ;  /* 0x0000000992097221 */ /* 0x000fe20000010000 */
[----:B------:R-:W-:Y:S01]  /*3800*/  FMUL.FTZ R6, R191, R13 ;  /* 0x0000000dbf067220 */ /* 0x000fe20000410000 */
[C---:B------:R-:W-:Y:S01]  /*3810*/  FFMA.FTZ R219, R201.reuse, R216, -R2 ;  /* 0x000000d8c9db7223 */ /* 0x040fe20000010802 */
[----:B------:R-:W-:Y:S01]  /*3820*/  FFMA.FTZ R4, R201, R213, R4 ;  /* 0x000000d5c9047223 */ /* 0x000fe20000010004 */
[----:B------:R-:W-:Y:S01]  /*3830*/  FFMA.FTZ R13, R192, R13, R3 ;  /* 0x0000000dc00d7223 */ /* 0x000fe20000010003 */
[----:B------:R-:W-:Y:S01]  /*3840*/  FADD.FTZ R7, R162, R7 ;  /* 0x00000007a2077221 */ /* 0x000fe20000010000 */
[----:B------:R-:W-:Y:S01]  /*3850*/  FADD.FTZ R219, R102, R219 ;  /* 0x000000db66db7221 */ /* 0x000fe20000010000 */
[----:B------:R-:W-:Y:S01]  /*3860*/  FADD.FTZ R211, RZ, R4 ;  /* 0x00000004ffd37221 */ /* 0x000fe20000010000 */
[----:B------:R-:W-:Y:S01]  /*3870*/  FMUL.FTZ R3, R185, R9 ;  /* 0x00000009b9037220 */ /* 0x000fe20000410000 */
[----:B------:R-:W-:Y:S01]  /*3880*/  FFMA.FTZ R11, R192, R11, -R6 ;  /* 0x0000000bc00b7223 */ /* 0x000fe20000010806 */
[C---:B------:R-:W-:Y:S01]  /*3890*/  FMUL.FTZ R4, R198.reuse, R219 ;  /* 0x000000dbc6047220 */ /* 0x040fe20000410000 */
[----:B------:R-:W-:Y:S01]  /*38a0*/  FMUL.FTZ R2, R198, R211 ;  /* 0x000000d3c6027220 */ /* 0x000fe20000410000 */
[----:B------:R-:W-:Y:S01]  /*38b0*/  FFMA.FTZ R6, R186, R7, R3 ;  /* 0x00000007ba067223 */ /* 0x000fe20000010003 */
[----:B------:R-:W-:Y:S01]  /*38c0*/  FMUL.FTZ R3, R193, R11 ;  /* 0x0000000bc1037220 */ /* 0x000fe20000410000 */
[C---:B------:R-:W-:Y:S01]  /*38d0*/  FFMA.FTZ R4, R199.reuse, R211, R4 ;  /* 0x000000d3c7047223 */ /* 0x040fe20000010004 */
[----:B------:R-:W-:Y:S01]  /*38e0*/  FFMA.FTZ R2, R199, R219, -R2 ;  /* 0x000000dbc7027223 */ /* 0x000fe20000010802 */
[----:B------:R-:W-:Y:S01]  /*38f0*/  FMUL.FTZ R8, R185, R7 ;  /* 0x00000007b9087220 */ /* 0x000fe20000410000 */
[----:B------:R-:W-:Y:S01]  /*3900*/  FADD.FTZ R6, R163, R6 ;  /* 0x00000006a3067221 */ /* 0x000fe20000010000 */
[----:B------:R-:W-:Y:S01]  /*3910*/  FADD.FTZ R208, RZ, R4 ;  /* 0x00000004ffd07221 */ /* 0x000fe20000010000 */
[----:B------:R-:W-:Y:S01]  /*3920*/  FADD.FTZ R214, R101, R2 ;  /* 0x0000000265d67221 */ /* 0x000fe20000010000 */
[-C--:B------:R-:W-:Y:S01]  /*3930*/  FMUL.FTZ R2, R193, R13.reuse ;  /* 0x0000000dc1027220 */ /* 0x080fe20000410000 */
[----:B------:R-:W-:Y:S01]  /*3940*/  FFMA.FTZ R13, R194, R13, R3 ;  /* 0x0000000dc20d7223 */ /* 0x000fe20000010003 */
[C---:B------:R-:W-:Y:S01]  /*3950*/  FMUL.FTZ R3, R195.reuse, R208 ;  /* 0x000000d0c3037220 */ /* 0x040fe20000410000 */
[-C--:B------:R-:W-:Y:S01]  /*3960*/  FMUL.FTZ R5, R195, R214.reuse ;  /* 0x000000d6c3057220 */ /* 0x080fe20000410000 */
[----:B------:R-:W-:Y:S01]  /*3970*/  FFMA.FTZ R8, R186, R9, -R8 ;  /* 0x00000009ba087223 */ /* 0x000fe20000010808 */
[----:B------:R-:W-:Y:S01]  /*3980*/  FFMA.FTZ R4, R194, R11, -R2 ;  /* 0x0000000bc2047223 */ /* 0x000fe20000010802 */
[C---:B------:R-:W-:Y:S01]  /*3990*/  FFMA.FTZ R3, R196.reuse, R214, -R3 ;  /* 0x000000d6c4037223 */ /* 0x040fe20000010803 */
[----:B------:R-:W-:Y:S01]  /*39a0*/  FFMA.FTZ R5, R196, R208, R5 ;  /* 0x000000d0c4057223 */ /* 0x000fe20000010005 */
[----:B------:R-:W-:Y:S01]  /*39b0*/  FADD.FTZ R8, R147, R8 ;  /* 0x0000000893087221 */ /* 0x000fe20000010000 */
[----:B------:R-:W-:Y:S01]  /*39c0*/  UISETP.GE.AND UP0, UPT, UR14, UR27, UPT ;  /* 0x0000001b0e00728c */ /* 0x000fe2000bf06270 */
[----:B------:R-:W-:Y:S01]  /*39d0*/  FADD.FTZ R221, R100, R3 ;  /* 0x0000000364dd7221 */ /* 0x000fe20000010000 */
[----:B------:R-:W-:Y:S01]  /*39e0*/  FADD.FTZ R209, RZ, R5 ;  /* 0x00000005ffd17221 */ /* 0x000fe20000010000 */
        /* <DEDUP_REMOVED lines=20> */
[----:B------:R-:W-:Y:S01]  /*3b30*/  FADD.FTZ R11, R148, R11 ;  /* 0x0000000b940b7221 */ /* 0x000fe20000010000 */
[----:B------:R-:W-:Y:S01]  /*3b40*/  FFMA.FTZ R9, R199, R4, -R9 ;  /* 0x00000004c7097223 */ /* 0x000fe20000010809 */
[----:B------:R-:W-:Y:S01]  /*3b50*/  FADD.FTZ R225, R98, R3 ;  /* 0x0000000362e17221 */ /* 0x000fe20000010000 */
[----:B------:R-:W-:Y:S01]  /*3b60*/  FADD.FTZ R207, RZ, R5 ;  /* 0x00000005ffcf7221 */ /* 0x000fe20000010000 */
[----:B------:R-:W-:Y:S01]  /*3b70*/  FADD.FTZ R7, R164, R7 ;  /* 0x00000007a4077221 */ /* 0x000fe20000010000 */
[C---:B------:R-:W-:Y:S01]  /*3b80*/  FMUL.FTZ R3, R189.reuse, R11 ;  /* 0x0000000bbd037220 */ /* 0x040fe20000410000 */
[C---:B------:R-:W-:Y:S01]  /*3b90*/  FMUL.FTZ R4, R189.reuse, R225 ;  /* 0x000000e1bd047220 */ /* 0x040fe20000410000 */
[----:B------:R-:W-:Y:S01]  /*3ba0*/  FMUL.FTZ R2, R189, R207 ;  /* 0x000000cfbd027220 */ /* 0x000fe20000410000 */
[----:B------:R-:W-:Y:S01]  /*3bb0*/  FFMA.FTZ R8, R199, R6, R8 ;  /* 0x00000006c7087223 */ /* 0x000fe20000010008 */
[C---:B------:R-:W-:Y:S01]  /*3bc0*/  FFMA.FTZ R6, R190.reuse, R7, R3 ;  /* 0x00000007be067223 */ /* 0x040fe20000010003 */
[C---:B------:R-:W-:Y:S01]  /*3bd0*/  FFMA.FTZ R4, R190.reuse, R207, R4 ;  /* 0x000000cfbe047223 */ /* 0x040fe20000010004 */
[C---:B------:R-:W-:Y:S01]  /*3be0*/  FFMA.FTZ R2, R190.reuse, R225, -R2 ;  /* 0x000000e1be027223 */ /* 0x040fe20000010802 */
[----:B------:R-:W-:Y:S01]  /*3bf0*/  FMUL.FTZ R10, R189, R7 ;  /* 0x00000007bd0a7220 */ /* 0x000fe20000410000 */
[----:B------:R-:W-:Y:S01]  /*3c00*/  FADD.FTZ R6, R165, R6 ;  /* 0x00000006a5067221 */ /* 0x000fe20000010000 */
[----:B------:R-:W-:Y:S01]  /*3c10*/  FADD.FTZ R204, RZ, R4 ;  /* 0x00000004ffcc7221 */ /* 0x000fe20000010000 */
[----:B------:R-:W-:Y:S01]  /*3c20*/  FADD.FTZ R212, R97, R2 ;  /* 0x0000000261d47221 */ /* 0x000fe20000010000 */
[----:B------:R-:W-:Y:S01]  /*3c30*/  FFMA.FTZ R10, R190, R11, -R10 ;  /* 0x0000000bbe0a7223 */ /* 0x000fe2000001080a */
[----:B------:R-:W-:Y:S01]  /*3c40*/  FMUL.FTZ R11, R191, R6 ;  /* 0x00000006bf0b7220 */ /* 0x000fe20000410000 */
[C---:B------:R-:W-:Y:S01]  /*3c50*/  FMUL.FTZ R3, R187.reuse, R204 ;  /* 0x000000ccbb037220 */ /* 0x040fe20000410000 */
[-C--:B------:R-:W-:Y:S01]  /*3c60*/  FMUL.FTZ R5, R187, R212.reuse ;  /* 0x000000d4bb057220 */ /* 0x080fe20000410000 */
[----:B------:R-:W-:Y:S01]  /*3c70*/  FADD.FTZ R10, R149, R10 ;  /* 0x0000000a950a7221 */ /* 0x000fe20000010000 */
[----:B------:R-:W-:Y:S01]  /*3c80*/  PLOP3.LUT P0, PT, PT, PT, UP0, 0x80, 0x8 ;  /* 0x000000000008781c */ /* 0x000fe20003f0f008 */
[C---:B------:R-:W-:Y:S01]  /*3c90*/  FFMA.FTZ R3, R188.reuse, R212, -R3 ;  /* 0x000000d4bc037223 */ /* 0x040fe20000010803 */
[----:B------:R-:W-:Y:S01]  /*3ca0*/  FFMA.FTZ R5, R188, R204, R5 ;  /* 0x000000ccbc057223 */ /* 0x000fe20000010005 */
[-C--:B------:R-:W-:Y:S01]  /*3cb0*/  FMUL.FTZ R7, R191, R10.reuse ;  /* 0x0000000abf077220 */ /* 0x080fe20000410000 */
[----:B------:R-:W-:Y:S01]  /*3cc0*/  FFMA.FTZ R11, R192, R10, -R11 ;  /* 0x0000000ac00b7223 */ /* 0x000fe2000001080b */
[----:B------:R-:W-:Y:S01]  /*3cd0*/  FADD.FTZ R227, R96, R3 ;  /* 0x0000000360e37221 */ /* 0x000fe20000010000 */
        /* <DEDUP_REMOVED lines=10> */
[C---:B------:R-:W-:Y:S01]  /*3d80*/  FFMA.FTZ R4, R194.reuse, R7, R5 ;  /* 0x00000007c2047223 */ /* 0x040fe20000010005 */
[----:B------:R-:W-:Y:S01]  /*3d90*/  FADD.FTZ R202, RZ, R3 ;  /* 0x00000003ffca7221 */ /* 0x000fe20000010000 */
[----:B------:R-:W-:Y:S01]  /*3da0*/  FADD.FTZ R228, R95, R2 ;  /* 0x000000025fe47221 */ /* 0x000fe20000010000 */
        /* <DEDUP_REMOVED lines=17> */
[----:B------:R-:W-:Y:S01]  /*3ec0*/  FMUL.FTZ R4, R198, R11 ;  /* 0x0000000bc6047220 */ /* 0x000fe20000410000 */
[C---:B------:R-:W-:Y:S01]  /*3ed0*/  FFMA.FTZ R3, R182.reuse, R203, R3 ;  /* 0x000000cbb6037223 */ /* 0x040fe20000010003 */
[----:B------:R-:W-:Y:S01]  /*3ee0*/  FFMA.FTZ R2, R182, R223, -R2 ;  /* 0x000000dfb6027223 */ /* 0x000fe20000010802 */
[-C--:B------:R-:W-:Y:S01]  /*3ef0*/  FMUL.FTZ R6, R198, R7.reuse ;  /* 0x00000007c6067220 */ /* 0x080fe20000410000 */
[----:B------:R-:W-:Y:S01]  /*3f00*/  FFMA.FTZ R10, R199, R7, R4 ;  /* 0x00000007c70a7223 */ /* 0x000fe20000010004 */
[----:B------:R-:W-:Y:S01]  /*3f10*/  FADD.FTZ R210, RZ, R3 ;  /* 0x00000003ffd27221 */ /* 0x000fe20000010000 */
[----:B------:R-:W-:Y:S01]  /*3f20*/  FADD.FTZ R222, R93, R2 ;  /* 0x000000025dde7221 */ /* 0x000fe20000010000 */
[----:B------:R-:W-:Y:S01]  /*3f30*/  FFMA.FTZ R12, R199, R11, -R6 ;  /* 0x0000000bc70c7223 */ /* 0x000fe20000010806 */
[----:B------:R-:W-:Y:S01]  /*3f40*/  FADD.FTZ R10, R169, R10 ;  /* 0x0000000aa90a7221 */ /* 0x000fe20000010000 */
[C---:B------:R-:W-:Y:S01]  /*3f50*/  FMUL.FTZ R3, R179.reuse, R210 ;  /* 0x000000d2b3037220 */ /* 0x040fe20000410000 */
[----:B------:R-:W-:Y:S01]  /*3f60*/  FMUL.FTZ R5, R179, R222 ;  /* 0x000000deb3057220 */ /* 0x000fe20000410000 */
[----:B------:R-:W-:Y:S01]  /*3f70*/  FADD.FTZ R12, R153, R12 ;  /* 0x0000000c990c7221 */ /* 0x000fe20000010000 */
[----:B------:R-:W-:Y:S01]  /*3f80*/  FMUL.FTZ R11, R200, R10 ;  /* 0x0000000ac80b7220 */ /* 0x000fe20000410000 */
[C---:B------:R-:W-:Y:S01]  /*3f90*/  FFMA.FTZ R3, R180.reuse, R222, -R3 ;  /* 0x000000deb4037223 */ /* 0x040fe20000010803 */
[----:B------:R-:W-:Y:S01]  /*3fa0*/  FFMA.FTZ R215, R180, R210, R5 ;  /* 0x000000d2b4d77223 */ /* 0x000fe20000010005 */
[-C--:B------:R-:W-:Y:S01]  /*3fb0*/  FMUL.FTZ R14, R200, R12.reuse ;  /* 0x0000000cc80e7220 */ /* 0x080fe20000410000 */
[C---:B------:R-:W-:Y:S01]  /*3fc0*/  FFMA.FTZ R15, R201.reuse, R12, -R11 ;  /* 0x0000000cc90f7223 */ /* 0x040fe2000001080b */
[----:B------:R-:W-:Y:S01]  /*3fd0*/  FADD.FTZ R217, R92, R3 ;  /* 0x000000035cd97221 */ /* 0x000fe20000010000 */
[----:B------:R-:W-:Y:S01]  /*3fe0*/  FADD.FTZ R215, RZ, R215 ;  /* 0x000000d7ffd77221 */ /* 0x000fe20000010000 */
[----:B------:R-:W-:Y:S01]  /*3ff0*/  FFMA.FTZ R13, R201, R10, R14 ;  /* 0x0000000ac90d7223 */ /* 0x000fe2000001000e */
[----:B------:R-:W-:Y:S01]  /*4000*/  FMUL.FTZ R10, R200, R8 ;  /* 0x00000008c80a7220 */ /* 0x000fe20000410000 */
[C---:B------:R-:W-:Y:S01]  /*4010*/  FMUL.FTZ R3, R177.reuse, R217 ;  /* 0x000000d9b1037220 */ /* 0x040fe20000410000 */
[-C--:B------:R-:W-:Y:S01]  /*4020*/  FMUL.FTZ R2, R177, R215.reuse ;  /* 0x000000d7b1027220 */ /* 0x080fe20000410000 */
[----:B------:R-:W-:Y:S01]  /*4030*/  ISETP.NE.OR P0, PT, R80, RZ, P0 ;  /* 0x000000ff5000720c */ /* 0x000fe20000705670 */
[----:B------:R-:W-:Y:S01]  /*4040*/  ULEA UR22, UR6, UR26, 0x4 ;  /* 0x0000001a06167291 */ /* 0x000fe2000f8e20ff */
[C---:B------:R-:W-:Y:S01]  /*4050*/  FFMA.FTZ R3, R178.reuse, R215, R3 ;  /* 0x000000d7b2037223 */ /* 0x040fe20000010003 */
[----:B------:R-:W-:Y:S01]  /*4060*/  FFMA.FTZ R2, R178, R217, -R2 ;  /* 0x000000d9b2027223 */ /* 0x000fe20000010802 */
[----:B------:R-:W-:Y:S01]  /*4070*/  ISETP.GT.U32.AND P2, PT, R83, 0x1f, PT ;  /* 0x0000001f5300780c */ /* 0x000fe20003f44070 */
[----:B------:R-:W-:-:S02]  /*4080*/  HFMA2 R4, -RZ, RZ, 1.875, 0 ;  /* 0x3f800000ff047431 */ /* 0x000fc400000001ff */
[----:B------:R-:W-:Y:S01]  /*4090*/  FADD.FTZ R218, RZ, R3 ;  /* 0x00000003ffda7221 */ /* 0x000fe20000010000 */
[----:B------:R-:W-:Y:S01]  /*40a0*/  FADD.FTZ R230, R91, R2 ;  /* 0x000000025be67221 */ /* 0x000fe20000010000 */
[-C--:B------:R-:W-:Y:S01]  /*40b0*/  FMUL.FTZ R2, R200, R9.reuse ;  /* 0x00000009c8027220 */ /* 0x080fe20000410000 */
[----:B------:R-:W-:Y:S01]  /*40c0*/  CS2R R6, SRZ ;  /* 0x0000000000067805 */ /* 0x000fe2000001ff00 */
[C---:B------:R-:W-:Y:S01]  /*40d0*/  FMUL.FTZ R3, R175.reuse, R218 ;  /* 0x000000daaf037220 */ /* 0x040fe20000410000 */
[----:B------:R-:W-:Y:S01]  /*40e0*/  FMUL.FTZ R11, R175, R230 ;  /* 0x000000e6af0b7220 */ /* 0x000fe20000410000 */
[C---:B------:R-:W-:Y:S01]  /*40f0*/  FFMA.FTZ R8, R201.reuse, R8, R2 ;  /* 0x00000008c9087223 */ /* 0x040fe20000010002 */
[----:B------:R-:W-:Y:S01]  /*4100*/  MOV R5, RZ ;  /* 0x000000ff00057202 */ /* 0x000fe20000000f00 */
[C---:B------:R-:W-:Y:S01]  /*4110*/  FFMA.FTZ R3, R176.reuse, R230, -R3 ;  /* 0x000000e6b0037223 */ /* 0x040fe20000010803 */
[----:B------:R-:W-:Y:S01]  /*4120*/  FFMA.FTZ R11, R176, R218, R11 ;  /* 0x000000dab00b7223 */ /* 0x000fe2000001000b */
[----:B------:R-:W-:Y:S01]  /*4130*/  FFMA.FTZ R9, R201, R9, -R10 ;  /* 0x00000009c9097223 */ /* 0x000fe2000001080a */
[----:B------:R-:W-:Y:S01]  /*4140*/  FADD.FTZ R10, R170, R13 ;  /* 0x0000000daa0a7221 */ /* 0x000fe20000010000 */
[----:B------:R-:W-:Y:S01]  /*4150*/  FADD.FTZ R220, R90, R3 ;  /* 0x000000035adc7221 */ /* 0x000fe20000010000 */
[----:B------:R-:W-:Y:S01]  /*4160*/  FADD.FTZ R226, RZ, R11 ;  /* 0x0000000bffe27221 */ /* 0x000fe20000010000 */
[----:B------:R-:W-:Y:S01]  /*4170*/  FADD.FTZ R11, R154, R15 ;  /* 0x0000000f9a0b7221 */ /* 0x000fe20000010000 */
[----:B------:R-:W1:Y:S01]  /*4180*/  @!P0 LDS.128 R4, [UR22+0x22b0] ;  /* 0x0022b016ff048984 */ /* 0x000e620008000c00 */
[C---:B------:R-:W-:Y:S01]  /*4190*/  FMUL.FTZ R2, R171.reuse, R220 ;  /* 0x000000dcab027220 */ /* 0x040fe20000410000 */
[----:B------:R-:W-:-:S02]  /*41a0*/  FMUL.FTZ R3, R171, R226 ;  /* 0x000000e2ab037220 */ /* 0x000fc40000410000 */
[----:B------:R2:W-:Y:S01]  /*41b0*/  STS.128 [R82+0xcb0], R8 ;  /* 0x000cb00852007388 */ /* 0x0005e20000000c00 */
[C---:B------:R-:W-:Y:S01]  /*41c0*/  FFMA.FTZ R229, R173.reuse, R226, R2 ;  /* 0x000000e2ade57223 */ /* 0x040fe20000010002 */
[----:B------:R-:W-:-:S03]  /*41d0*/  FFMA.FTZ R2, R173, R220, -R3 ;  /* 0x000000dcad027223 */ /* 0x000fc60000010803 */
        /* <DEDUP_REMOVED lines=8> */
[----:B--2---:R-:W-:Y:S05]  /*4260*/  @P2 BRA `(.L_x_9320) ;  /* 0x0000000800b02947 */ /* 0x004fea0003800000 */
[----:B------:R-:W-:Y:S01]  /*4270*/  LDS.128 R12, [R79+0xcb0] ;  /* 0x000cb0004f0c7984 */ /* 0x000fe20000000c00 */
[----:B------:R-:W-:Y:S01]  /*4280*/  UMOV UR30, 0xffffffff ;  /* 0xffffffff001e7882 */ /* 0x000fe20000000000 */
[----:B------:R-:W-:Y:S02]  /*4290*/  ISETP.NE.AND P2, PT, R80, 0x1f, PT ;  /* 0x0000001f5000780c */ /* 0x000fe40003f45270 */
[----:B------:R-:W2:Y:S02]  /*42a0*/  LDS.128 R8, [R79+0xcc0] ;  /* 0x000cc0004f087984 */ /* 0x000ea40000000c00 */
[C---:B--2---:R-:W-:Y:S01]  /*42b0*/  FMUL.FTZ R17, R13.reuse, R11 ;  /* 0x0000000b0d117220 */ /* 0x044fe20000410000 */
        /* <DEDUP_REMOVED lines=10> */
[----:B------:R2:W3:Y:S01]  /*4360*/  SHFL.DOWN PT, R3, R18, 0x1, 0x1f ;  /* 0x08201f0012037f89 */ /* 0x0004e200000e0000 */
[----:B------:R-:W-:-:S03]  /*4370*/  MOV R16, R14 ;  /* 0x0000000e00107202 */ /* 0x000fc60000000f00 */
[----:B------:R2:W4:Y:S04]  /*4380*/  SHFL.DOWN PT, R15, R17, 0x1, 0x1f ;  /* 0x08201f00110f7f89 */ /* 0x00052800000e0000 */
[----:B------:R2:W0:Y:S04]  /*4390*/  SHFL.DOWN PT, R234, R14, 0x1, 0x1f ;  /* 0x08201f000eea7f89 */ /* 0x00042800000e0000 */
[----:B------:R2:W0:Y:S02]  /*43a0*/  SHFL.DOWN PT, R12, R13, 0x1, 0x1f ;  /* 0x08201f000d0c7f89 */ /* 0x00042400000e0000 */
.L_x_9398:
[----:B------:R-:W-:Y:S01]  /*43b0*/  BSSY.RECONVERGENT B0, `(.L_x_9322) ;  /* 0x000000d000007945 */ /* 0x000fe20003800200 */
[----:B------:R-:W-:-:S03]  /*43c0*/  ISETP.GT.U32.AND P3, PT, R80, 0x1d, PT ;  /* 0x0000001d5000780c */ /* 0x000fc60003f64070 */
[----:B------:R-:W-:Y:S10]  /*43d0*/  @!P2 BRA `(.L_x_9323) ;  /* 0x000000000028a947 */ /* 0x000ff40003800000 */
[CC--:B0-----:R-:W-:Y:S01]  /*43e0*/  FMUL.FTZ R19, R17.reuse, R12.reuse ;  /* 0x0000000c11137220 */ /* 0x0c1fe20000410000 */
[C---:B--2---:R-:W-:Y:S01]  /*43f0*/  FMUL.FTZ R14, R18.reuse, R12 ;  /* 0x0000000c120e7220 */ /* 0x044fe20000410000 */
[CC--:B----4-:R-:W-:Y:S01]  /*4400*/  FMUL.FTZ R2, R17.reuse, R15.reuse ;  /* 0x0000000f11027220 */ /* 0x0d0fe20000410000 */
[C---:B------:R-:W-:Y:S01]  /*4410*/  FMUL.FTZ R12, R18.reuse, R15 ;  /* 0x0000000f120c7220 */ /* 0x040fe20000410000 */
[-C--:B------:R-:W-:Y:S01]  /*4420*/  FFMA.FTZ R19, R18, R234.reuse, -R19 ;  /* 0x000000ea12137223 */ /* 0x080fe20000010813 */
[----:B------:R-:W-:Y:S01]  /*4430*/  FFMA.FTZ R14, R17, R234, R14 ;  /* 0x000000ea110e7223 */ /* 0x000fe2000001000e */
[C---:B---3--:R-:W-:Y:S01]  /*4440*/  FFMA.FTZ R18, R3.reuse, R18, -R2 ;  /* 0x0000001203127223 */ /* 0x048fe20000010802 */
[----:B------:R-:W-:Y:S01]  /*4450*/  FFMA.FTZ R17, R3, R17, R12 ;  /* 0x0000001103117223 */ /* 0x000fe2000001000c */
[----:B------:R-:W-:Y:S01]  /*4460*/  FADD.FTZ R16, R16, R19 ;  /* 0x0000001310107221 */ /* 0x000fe20000010000 */
[----:B------:R-:W-:-:S07]  /*4470*/  FADD.FTZ R13, R13, R14 ;  /* 0x0000000e0d0d7221 */ /* 0x000fce0000010000 */
.L_x_9323:
[----:B------:R-:W-:Y:S05]  /*4480*/  BSYNC.RECONVERGENT B0 ;  /* 0x0000000000007941 */ /* 0x000fea0003800200 */
.L_x_9322:
[----:B------:R-:W-:-:S03]  /*4490*/  UMOV UR30, 0xffffffff ;  /* 0xffffffff001e7882 */ /* 0x000fc60000000000 */
[----:B------:R-:W-:Y:S05]  /*44a0*/  BRA.DIV UR30, `(.L_x_9324) ;  /* 0x000000461ef87947 */ /* 0x000fea000b800000 */
[----:B---3--:R3:W1:Y:S04]  /*44b0*/  SHFL.DOWN PT, R3, R18, 0x2, 0x1f ;  /* 0x08401f0012037f89 */ /* 0x00866800000e0000 */
[----:B--2---:R3:W2:Y:S04]  /*44c0*/  SHFL.DOWN PT, R14, R17, 0x2, 0x1f ;  /* 0x08401f00110e7f89 */ /* 0x0046a800000e0000 */
[----:B----4-:R3:W4:Y:S04]  /*44d0*/  SHFL.DOWN PT, R15, R16, 0x2, 0x1f ;  /* 0x08401f00100f7f89 */ /* 0x01072800000e0000 */
[----:B0-----:R3:W0:Y:S02]  /*44e0*/  SHFL.DOWN PT, R12, R13, 0x2, 0x1f ;  /* 0x08401f000d0c7f89 */ /* 0x00162400000e0000 */
.L_x_9404:
[----:B------:R-:W-:Y:S01]  /*44f0*/  BSSY.RECONVERGENT B0, `(.L_x_9325) ;  /* 0x000000d000007945 */ /* 0x000fe20003800200 */
[----:B------:R-:W-:-:S03]  /*4500*/  ISETP.GT.U32.AND P2, PT, R80, 0x1b, PT ;  /* 0x0000001b5000780c */ /* 0x000fc60003f44070 */
[----:B------:R-:W-:Y:S10]  /*4510*/  @P3 BRA `(.L_x_9326) ;  /* 0x0000000000283947 */ /* 0x000ff40003800000 */
[CC--:B0-----:R-:W-:Y:S01]  /*4520*/  FMUL.FTZ R19, R17.reuse, R12.reuse ;  /* 0x0000000c11137220 */ /* 0x0c1fe20000410000 */
[C---:B------:R-:W-:Y:S01]  /*4530*/  FMUL.FTZ R12, R18.reuse, R12 ;  /* 0x0000000c120c7220 */ /* 0x040fe20000410000 */
[CC--:B--2---:R-:W-:Y:S01]  /*4540*/  FMUL.FTZ R2, R17.reuse, R14.reuse ;  /* 0x0000000e11027220 */ /* 0x0c4fe20000410000 */
[C---:B------:R-:W-:Y:S01]  /*4550*/  FMUL.FTZ R14, R18.reuse, R14 ;  /* 0x0000000e120e7220 */ /* 0x040fe20000410000 */
[CC--:B----4-:R-:W-:Y:S01]  /*4560*/  FFMA.FTZ R19, R18.reuse, R15.reuse, -R19 ;  /* 0x0000000f12137223 */ /* 0x0d0fe20000010813 */
[C---:B------:R-:W-:Y:S01]  /*4570*/  FFMA.FTZ R12, R17.reuse, R15, R12 ;  /* 0x0000000f110c7223 */ /* 0x040fe2000001000c */
[-C--:B-1-3--:R-:W-:Y:S01]  /*4580*/  FFMA.FTZ R18, R18, R3.reuse, -R2 ;  /* 0x0000000312127223 */ /* 0x08afe20000010802 */
[----:B------:R-:W-:Y:S01]  /*4590*/  FFMA.FTZ R17, R17, R3, R14 ;  /* 0x0000000311117223 */ /* 0x000fe2000001000e */
[----:B------:R-:W-:Y:S01]  /*45a0*/  FADD.FTZ R16, R16, R19 ;  /* 0x0000001310107221 */ /* 0x000fe20000010000 */
[----:B------:R-:W-:-:S07]  /*45b0*/  FADD.FTZ R13, R13, R12 ;  /* 0x0000000c0d0d7221 */ /* 0x000fce0000010000 */
.L_x_9326:
[----:B------:R-:W-:Y:S05]  /*45c0*/  BSYNC.RECONVERGENT B0 ;  /* 0x0000000000007941 */ /* 0x000fea0003800200 */
.L_x_9325:
[----:B------:R-:W-:-:S03]  /*45d0*/  UMOV UR30, 0xffffffff ;  /* 0xffffffff001e7882 */ /* 0x000fc60000000000 */
[----:B------:R-:W-:Y:S05]  /*45e0*/  BRA.DIV UR30, `(.L_x_9327) ;  /* 0x0000004a1e187947 */ /* 0x000fea000b800000 */
[----:B-1----:R1:W1:Y:S04]  /*45f0*/  SHFL.DOWN PT, R3, R18, 0x4, 0x1f ;  /* 0x08801f0012037f89 */ /* 0x00226800000e0000 */
[----:B--2---:R2:W1:Y:S04]  /*4600*/  SHFL.DOWN PT, R14, R17, 0x4, 0x1f ;  /* 0x08801f00110e7f89 */ /* 0x00446800000e0000 */
[----:B----4-:R2:W4:Y:S04]  /*4610*/  SHFL.DOWN PT, R15, R16, 0x4, 0x1f ;  /* 0x08801f00100f7f89 */ /* 0x01052800000e0000 */
[----:B0-----:R2:W0:Y:S02]  /*4620*/  SHFL.DOWN PT, R12, R13, 0x4, 0x1f ;  /* 0x08801f000d0c7f89 */ /* 0x00142400000e0000 */
.L_x_9410:
        /* <DEDUP_REMOVED lines=9> */
[-C--:B---3--:R-:W-:Y:S01]  /*46c0*/  FFMA.FTZ R18, R18, R3.reuse, -R2 ;  /* 0x0000000312127223 */ /* 0x088fe20000010802 */
[----:B--2---:R-:W-:Y:S01]  /*46d0*/  FFMA.FTZ R17, R17, R3, R14 ;  /* 0x0000000311117223 */ /* 0x004fe2000001000e */
[----:B------:R-:W-:Y:S01]  /*46e0*/  FADD.FTZ R16, R16, R19 ;  /* 0x0000001310107221 */ /* 0x000fe20000010000 */
[----:B------:R-:W-:-:S07]  /*46f0*/  FADD.FTZ R13, R13, R12 ;  /* 0x0000000c0d0d7221 */ /* 0x000fce0000010000 */
.L_x_9329:
[----:B------:R-:W-:Y:S05]  /*4700*/  BSYNC.RECONVERGENT B0 ;  /* 0x0000000000007941 */ /* 0x000fea0003800200 */
.L_x_9328:
[----:B------:R-:W-:-:S03]  /*4710*/  UMOV UR30, 0xffffffff ;  /* 0xffffffff001e7882 */ /* 0x000fc60000000000 */
[----:B------:R-:W-:Y:S05]  /*4720*/  BRA.DIV UR30, `(.L_x_9330) ;  /* 0x0000004a1e387947 */ /* 0x000fea000b800000 */
[----:B-1----:R1:W1:Y:S04]  /*4730*/  SHFL.DOWN PT, R3, R18, 0x8, 0x1f ;  /* 0x09001f0012037f89 */ /* 0x00226800000e0000 */
[----:B------:R0:W1:Y:S04]  /*4740*/  SHFL.DOWN PT, R14, R17, 0x8, 0x1f ;  /* 0x09001f00110e7f89 */ /* 0x00006800000e0000 */
[----:B----4-:R4:W1:Y:S04]  /*4750*/  SHFL.DOWN PT, R15, R16, 0x8, 0x1f ;  /* 0x09001f00100f7f89 */ /* 0x01086800000e0000 */
[----:B0-----:R4:W0:Y:S02]  /*4760*/  SHFL.DOWN PT, R12, R13, 0x8, 0x1f ;  /* 0x09001f000d0c7f89 */ /* 0x00182400000e0000 */
.L_x_9416:
        /* <DEDUP_REMOVED lines=9> */
[-C--:B---3--:R-:W-:Y:S01]  /*4800*/  FFMA.FTZ R18, R18, R3.reuse, -R2 ;  /* 0x0000000312127223 */ /* 0x088fe20000010802 */
[----:B--2---:R-:W-:Y:S01]  /*4810*/  FFMA.FTZ R17, R17, R3, R14 ;  /* 0x0000000311117223 */ /* 0x004fe2000001000e */
[----:B----4-:R-:W-:Y:S01]  /*4820*/  FADD.FTZ R16, R16, R19 ;  /* 0x0000001310107221 */ /* 0x010fe20000010000 */
[----:B------:R-:W-:-:S07]  /*4830*/  FADD.FTZ R13, R13, R12 ;  /* 0x0000000c0d0d7221 */ /* 0x000fce0000010000 */
.L_x_9332:
[----:B------:R-:W-:Y:S05]  /*4840*/  BSYNC.RECONVERGENT B0 ;  /* 0x0000000000007941 */ /* 0x000fea0003800200 */
.L_x_9331:
[----:B------:R-:W-:-:S03]  /*4850*/  UMOV UR30, 0xffffffff ;  /* 0xffffffff001e7882 */ /* 0x000fc60000000000 */
[----:B------:R-:W-:Y:S05]  /*4860*/  BRA.DIV UR30, `(.L_x_9333) ;  /* 0x0000004a1e587947 */ /* 0x000fea000b800000 */
[----:B-1----:R1:W1:Y:S04]  /*4870*/  SHFL.DOWN PT, R3, R18, 0x10, 0x1f ;  /* 0x0a001f0012037f89 */ /* 0x00226800000e0000 */
[----:B------:R0:W1:Y:S04]  /*4880*/  SHFL.DOWN PT, R14, R17, 0x10, 0x1f ;  /* 0x0a001f00110e7f89 */ /* 0x00006800000e0000 */
[----:B------:R1:W1:Y:S04]  /*4890*/  SHFL.DOWN PT, R15, R16, 0x10, 0x1f ;  /* 0x0a001f00100f7f89 */ /* 0x00026800000e0000 */
[----:B0-----:R0:W0:Y:S02]  /*48a0*/  SHFL.DOWN PT, R12, R13, 0x10, 0x1f ;  /* 0x0a001f000d0c7f89 */ /* 0x00102400000e0000 */
.L_x_9422:
        /* <DEDUP_REMOVED lines=13> */
.L_x_9335:
[----:B------:R-:W-:Y:S05]  /*4980*/  BSYNC.RECONVERGENT B0 ;  /* 0x0000000000007941 */ /* 0x000fea0003800200 */
.L_x_9334:
        /* <DEDUP_REMOVED lines=10> */
[----:B------:R-:W-:-:S02]  /*4a30*/  FMUL.FTZ R2, R6, R235 ;  /* 0x000000eb06027220 */ /* 0x000fc40000410000 */
[----:B------:R-:W1:Y:S01]  /*4a40*/  SHFL.DOWN PT, R241, R17, 0x1, 0x1f ;  /* 0x08201f0011f17f89 */ /* 0x000e6200000e0000 */
[-C--:B-----5:R-:W-:Y:S01]  /*4a50*/  FFMA.FTZ R237, R6, R234.reuse, -R3 ;  /* 0x000000ea06ed7223 */ /* 0x0a0fe20000010803 */
[-C--:B------:R-:W-:Y:S01]  /*4a60*/  FFMA.FTZ R15, R7, R234.reuse, R2 ;  /* 0x000000ea070f7223 */ /* 0x080fe20000010002 */
[CC--:B------:R-:W-:Y:S01]  /*4a70*/  FMUL.FTZ R3, R5.reuse, R235.reuse ;  /* 0x000000eb05037220 */ /* 0x0c0fe20000410000 */
[----:B------:R-:W1:Y:S01]  /*4a80*/  SHFL.DOWN PT, R242, R16, 0x1, 0x1f ;  /* 0x08201f0010f27f89 */ /* 0x000e6200000e0000 */
[----:B------:R-:W-:Y:S01]  /*4a90*/  FMUL.FTZ R2, R4, R235 ;  /* 0x000000eb04027220 */ /* 0x000fe20000410000 */
[----:B0-----:R-:W-:Y:S01]  /*4aa0*/  FADD.FTZ R237, R12, R237 ;  /* 0x000000ed0ced7221 */ /* 0x001fe20000010000 */
[-C--:B------:R-:W-:Y:S01]  /*4ab0*/  FFMA.FTZ R236, R4, R234.reuse, -R3 ;  /* 0x000000ea04ec7223 */ /* 0x080fe20000010803 */
[----:B------:R-:W0:Y:S01]  /*4ac0*/  SHFL.IDX PT, R239, R6, RZ, 0x1f ;  /* 0x00001fff06ef7589 */ /* 0x000e2200000e0000 */
[----:B------:R-:W-:Y:S01]  /*4ad0*/  FFMA.FTZ R235, R5, R234, R2 ;  /* 0x000000ea05eb7223 */ /* 0x000fe20000010002 */
[----:B--2---:R-:W-:-:S02]  /*4ae0*/  FADD.FTZ R234, R238, R15 ;  /* 0x0000000feeea7221 */ /* 0x004fc40000010000 */
[----:B------:R-:W2:Y:S01]  /*4af0*/  SHFL.IDX PT, R245, R7, RZ, 0x1f ;  /* 0x00001fff07f57589 */ /* 0x000ea200000e0000 */
[----:B---3--:R-:W-:-:S03]  /*4b00*/  MOV R12, R243 ;  /* 0x000000f3000c7202 */ /* 0x008fc60000000f00 */
[----:B------:R4:W3:Y:S02]  /*4b10*/  SHFL.DOWN PT, R244, R13, 0x1, 0x1f ;  /* 0x08201f000df47f89 */ /* 0x0008e400000e0000 */
[----:B----4-:R-:W-:-:S07]  /*4b20*/  MOV R13, R19 ;  /* 0x00000013000d7202 */ /* 0x010fce0000000f00 */
.L_x_9436:
        /* <DEDUP_REMOVED lines=15> */
.L_x_9338:
[----:B------:R-:W-:Y:S05]  /*4c20*/  BSYNC.RECONVERGENT B0 ;  /* 0x0000000000007941 */ /* 0x000fea0003800200 */
.L_x_9337:
        /* <DEDUP_REMOVED lines=16> */
.L_x_9320:
[----:B------:R-:W-:Y:S05]  /*4d30*/  WARPSYNC.ALL ;  /* 0x0000000000007948 */ /* 0x000fea0003800000 */
[----:B------:R-:W-:Y:S01]  /*4d40*/  BAR.SYNC.DEFER_BLOCKING 0x0 ;  /* 0x0000000000007b1d */ /* 0x000fe20000010000 */
[----:B--2---:R-:W-:Y:S01]  /*4d50*/  FFMA.FTZ R15, R0, R216, RZ ;  /* 0x000000d8000f7223 */ /* 0x004fe200000100ff */
[----:B------:R-:W-:Y:S01]  /*4d60*/  ISETP.NE.AND P0, PT, R83, RZ, PT ;  /* 0x000000ff5300720c */ /* 0x000fe20003f05270 */
[----:B------:R-:W-:Y:S01]  /*4d70*/  FADD.FTZ R232, RZ, R232 ;  /* 0x000000e8ffe87221 */ /* 0x000fe20000010000 */
[----:B------:R-:W-:Y:S01]  /*4d80*/  ISETP.GT.AND P2, PT, R78, 0x1e, PT ;  /* 0x0000001e4e00780c */ /* 0x000fe20003f44270 */
[----:B------:R-:W-:Y:S01]  /*4d90*/  FFMA.FTZ R14, R138, R219, R15 ;  /* 0x000000db8a0e7223 */ /* 0x000fe2000001000f */
[----:B------:R-:W-:Y:S01]  /*4da0*/  ISETP.GT.AND P3, PT, R78, 0xf, PT ;  /* 0x0000000f4e00780c */ /* 0x000fe20003f64270 */
[----:B------:R-:W-:Y:S02]  /*4db0*/  BSSY.RECONVERGENT B0, `(.L_x_9339) ;  /* 0x00001bd000007945 */ /* 0x000fe40003800200 */
[----:B------:R-:W-:Y:S01]  /*4dc0*/  FFMA.FTZ R17, R137, R214, R14 ;  /* 0x000000d689117223 */ /* 0x000fe2000001000e */
[----:B------:R-:W-:-:S03]  /*4dd0*/  FADD.FTZ R214, -R101, R214 ;  /* 0x000000d665d67221 */ /* 0x000fc60000010100 */
[----:B------:R-:W-:Y:S01]  /*4de0*/  FFMA.FTZ R16, R136, R221, R17 ;  /* 0x000000dd88107223 */ /* 0x000fe20000010011 */
[----:B------:R-:W-:Y:S01]  /*4df0*/  FFMA.FTZ R17, R0, -R213, RZ ;  /* 0x800000d500117223 */ /* 0x000fe200000100ff */
[----:B------:R-:W-:Y:S01]  /*4e00*/  FADD.FTZ R221, -R100, R221 ;  /* 0x000000dd64dd7221 */ /* 0x000fe20000010100 */
[----:B------:R-:W2:Y:S04]  /*4e10*/  LDS.64 R2, [R82+0xcb8] ;  /* 0x000cb80052027984 */ /* 0x000ea80000000a00 */
[----:B-1----:R1:W-:Y:S01]  /*4e20*/  @!P0 STS.128 [UR22+0x22b0], R4 ;  /* 0x0022b004ff008988 */ /* 0x0023e20008000c16 */
[-C--:B--2---:R-:W-:Y:S01]  /*4e30*/  FMUL.FTZ R8, R2, R27.reuse ;  /* 0x0000001b02087220 */ /* 0x084fe20000410000 */
[----:B------:R-:W-:-:S03]  /*4e40*/  FMUL.FTZ R27, R3, R27 ;  /* 0x0000001b031b7220 */ /* 0x000fc60000410000 */
[-C--:B------:R-:W-:Y:S01]  /*4e50*/  FFMA.FTZ R8, R3, R26.reuse, -R8 ;  /* 0x0000001a03087223 */ /* 0x080fe20000010808 */
        /* <DEDUP_REMOVED lines=18> */
[-C--:B------:R-:W-:Y:S02]  /*4f80*/  FMUL.FTZ R171, R25, R10.reuse ;  /* 0x0000000a19ab7220 */ /* 0x080fe40000410000 */
[CC--:B------:R-:W-:Y:S01]  /*4f90*/  FFMA.FTZ R3, R176.reuse, R157.reuse, R3 ;  /* 0x0000009db0037223 */ /* 0x0c0fe20000010003 */
[-C--:B------:R-:W-:Y:S01]  /*4fa0*/  FFMA.FTZ R175, R176, R10.reuse, -R175 ;  /* 0x0000000ab0af7223 */ /* 0x080fe200000108af */
[----:B------:R-:W-:Y:S02]  /*4fb0*/  FFMA.FTZ R171, R24, R157, R171 ;  /* 0x0000009d18ab7223 */ /* 0x000fe400000100ab */
[----:B------:R-:W-:Y:S01]  /*4fc0*/  FADD.FTZ R158, R158, R3 ;  /* 0x000000039e9e7221 */ /* 0x000fe20000010000 */
[----:B------:R-:W-:Y:S01]  /*4fd0*/  FADD.FTZ R3, R142, R175 ;  /* 0x000000af8e037221 */ /* 0x000fe20000010000 */
[----:B------:R-:W-:-:S02]  /*4fe0*/  FMUL.FTZ R175, R105, R10 ;  /* 0x0000000a69af7220 */ /* 0x000fc40000410000 */
        /* <DEDUP_REMOVED lines=23> */
[C---:B------:R-:W-:Y:S01]  /*5160*/  FFMA.FTZ R11, R184.reuse, R161, R11 ;  /* 0x000000a1b80b7223 */ /* 0x040fe2000001000b */
[----:B------:R-:W-:Y:S01]  /*5170*/  FFMA.FTZ R183, R184, R8, -R183 ;  /* 0x00000008b8b77223 */ /* 0x000fe200000108b7 */
[----:B------:R-:W-:Y:S02]  /*5180*/  FMUL.FTZ R174, R203, R172 ;  /* 0x000000accbae7220 */ /* 0x000fe40000410000 */
[----:B------:R-:W-:Y:S01]  /*5190*/  FADD.FTZ R162, R162, R11 ;  /* 0x0000000ba2a27221 */ /* 0x000fe20000010000 */
[----:B------:R-:W-:Y:S01]  /*51a0*/  FADD.FTZ R11, R146, R183 ;  /* 0x000000b7920b7221 */ /* 0x000fe20000010000 */
[----:B------:R-:W-:-:S02]  /*51b0*/  FMUL.FTZ R146, R106, R140 ;  /* 0x0000008c6a927220 */ /* 0x000fc40000410000 */
        /* <DEDUP_REMOVED lines=16> */
[----:B------:R-:W-:Y:S01]  /*52c0*/  FFMA.FTZ R190, R190, R164, R189 ;  /* 0x000000a4bebe7223 */ /* 0x000fe200000100bd */
[----:B------:R-:W-:Y:S01]  /*52d0*/  FFMA.FTZ R16, R138, -R211, R17 ;  /* 0x800000d38a107223 */ /* 0x000fe20000010011 */
[----:B------:R-:W-:Y:S01]  /*52e0*/  FADD.FTZ R14, R149, R14 ;  /* 0x0000000e950e7221 */ /* 0x000fe20000010000 */
[----:B------:R-:W-:Y:S01]  /*52f0*/  FFMA.FTZ R18, R134, R225, R15 ;  /* 0x000000e186127223 */ /* 0x000fe2000001000f */
[----:B------:R-:W-:Y:S01]  /*5300*/  FADD.FTZ R165, R165, R190 ;  /* 0x000000bea5a57221 */ /* 0x000fe20000010000 */
[----:B-1----:R-:W-:Y:S01]  /*5310*/  FFMA.FTZ R5, R137, -R208, R16 ;  /* 0x800000d089057223 */ /* 0x002fe20000010010 */
[----:B------:R-:W-:Y:S01]  /*5320*/  FMUL.FTZ R15, R191, R14 ;  /* 0x0000000ebf0f7220 */ /* 0x000fe20000410000 */
[----:B------:R-:W-:Y:S01]  /*5330*/  FFMA.FTZ R17, R133, R212, R18 ;  /* 0x000000d485117223 */ /* 0x000fe20000010012 */
[----:B------:R-:W-:Y:S01]  /*5340*/  FMUL.FTZ R191, R191, R165 ;  /* 0x000000a5bfbf7220 */ /* 0x000fe20000410000 */
[----:B------:R-:W-:Y:S01]  /*5350*/  FFMA.FTZ R4, R136, -R209, R5 ;  /* 0x800000d188047223 */ /* 0x000fe20000010005 */
[----:B------:R-:W-:Y:S01]  /*5360*/  FFMA.FTZ R15, R192, R165, R15 ;  /* 0x000000a5c00f7223 */ /* 0x000fe2000001000f */
[----:B------:R-:W-:Y:S01]  /*5370*/  FFMA.FTZ R6, R132, R227, R17 ;  /* 0x000000e384067223 */ /* 0x000fe20000010011 */
[----:B------:R-:W-:Y:S01]  /*5380*/  FFMA.FTZ R191, R192, R14, -R191 ;  /* 0x0000000ec0bf7223 */ /* 0x000fe200000108bf */
        /* <DEDUP_REMOVED lines=8> */
[----:B------:R-:W-:Y:S01]  /*5410*/  FFMA.FTZ R7, R133, -R204, R4 ;  /* 0x800000cc85077223 */ /* 0x000fe20000010004 */
[C---:B------:R-:W-:Y:S01]  /*5420*/  FFMA.FTZ R16, R194.reuse, R15, -R5 ;  /* 0x0000000fc2107223 */ /* 0x040fe20000010805 */
[----:B------:R-:W-:Y:S01]  /*5430*/  FFMA.FTZ R5, R129, R222, R6 ;  /* 0x000000de81057223 */ /* 0x000fe20000010006 */
[----:B------:R-:W-:Y:S01]  /*5440*/  FFMA.FTZ R194, R194, R166, R193 ;  /* 0x000000a6c2c27223 */ /* 0x000fe200000100c1 */
        /* <DEDUP_REMOVED lines=9> */
[----:B------:R-:W-:Y:S01]  /*54e0*/  FFMA.FTZ R5, R196, R167, R5 ;  /* 0x000000a7c4057223 */ /* 0x000fe20000010005 */
[----:B------:R-:W-:Y:S01]  /*54f0*/  FFMA.FTZ R6, R126, R220, R19 ;  /* 0x000000dc7e067223 */ /* 0x000fe20000010013 */
[----:B------:R-:W-:Y:S01]  /*5500*/  FMUL.FTZ R7, R25, R155 ;  /* 0x0000009b19077220 */ /* 0x000fe20000410000 */
[----:B------:R-:W-:Y:S01]  /*5510*/  FFMA.FTZ R17, R196, R16, -R195 ;  /* 0x00000010c4117223 */ /* 0x000fe200000108c3 */
[----:B------:R-:W-:Y:S01]  /*5520*/  FADD.FTZ R168, R168, R5 ;  /* 0x00000005a8a87221 */ /* 0x000fe20000010000 */
[----:B------:R-:W-:Y:S01]  /*5530*/  FFMA.FTZ R5, R129, -R210, R4 ;  /* 0x800000d281057223 */ /* 0x000fe20000010004 */
[----:B------:R-:W-:Y:S01]  /*5540*/  FFMA.FTZ R6, R125, R231, R6 ;  /* 0x000000e77d067223 */ /* 0x000fe20000010006 */
[-C--:B------:R-:W-:Y:S01]  /*5550*/  FFMA.FTZ R19, R24, R139.reuse, -R7 ;  /* 0x0000008b18137223 */ /* 0x080fe20000010807 */
[----:B------:R-:W-:Y:S01]  /*5560*/  FMUL.FTZ R139, R25, R139 ;  /* 0x0000008b198b7220 */ /* 0x000fe20000410000 */
[----:B------:R-:W-:Y:S01]  /*5570*/  FFMA.FTZ R4, R128, -R215, R5 ;  /* 0x800000d780047223 */ /* 0x000fe20000010005 */
[----:B------:R-:W-:Y:S01]  /*5580*/  FFMA.FTZ R6, R123, R233, R6 ;  /* 0x000000e97b067223 */ /* 0x000fe20000010006 */
[----:B------:R-:W-:Y:S01]  /*5590*/  FADD.FTZ R233, -R88, R233 ;  /* 0x000000e958e97221 */ /* 0x000fe20000010100 */
[-C--:B------:R-:W-:Y:S01]  /*55a0*/  FFMA.FTZ R142, R24, R155.reuse, R139 ;  /* 0x0000009b188e7223 */ /* 0x080fe2000001008b */
[----:B------:R-:W-:Y:S01]  /*55b0*/  FFMA.FTZ R5, R127, -R218, R4 ;  /* 0x800000da7f057223 */ /* 0x000fe20000010004 */
[----:B------:R-:W-:Y:S01]  /*55c0*/  FADD.FTZ R17, R152, R17 ;  /* 0x0000001198117221 */ /* 0x000fe20000010000 */
[----:B------:R-:W-:Y:S01]  /*55d0*/  FMUL.FTZ R7, R104, R155 ;  /* 0x0000009b68077220 */ /* 0x000fe20000410000 */
[----:B------:R-:W-:Y:S01]  /*55e0*/  FMUL.FTZ R4, R232, R27 ;  /* 0x0000001be8047220 */ /* 0x000fe20000410000 */
[----:B------:R-:W-:Y:S01]  /*55f0*/  FFMA.FTZ R18, R126, -R226, R5 ;  /* 0x800000e27e127223 */ /* 0x000fe20000010005 */
[----:B------:R-:W-:Y:S01]  /*5600*/  FMUL.FTZ R5, R233, R142 ;  /* 0x0000008ee9057220 */ /* 0x000fe20000410000 */
[C---:B------:R-:W-:Y:S01]  /*5610*/  FMUL.FTZ R144, R232.reuse, R7 ;  /* 0x00000007e8907220 */ /* 0x040fe20000410000 */
[----:B------:R-:W-:Y:S01]  /*5620*/  FADD.FTZ R28, R7, R28 ;  /* 0x0000001c071c7221 */ /* 0x000fe20000010000 */
[----:B------:R-:W-:Y:S01]  /*5630*/  FFMA.FTZ R26, R125, -R229, R18 ;  /* 0x800000e57d1a7223 */ /* 0x000fe20000010012 */
[----:B------:R-:W-:Y:S01]  /*5640*/  FFMA.FTZ R19, R232, R19, R5 ;  /* 0x00000013e8137223 */ /* 0x000fe20000010005 */
[C---:B------:R-:W-:Y:S01]  /*5650*/  FMUL.FTZ R18, R198.reuse, R17 ;  /* 0x00000011c6127220 */ /* 0x040fe20000410000 */
[----:B------:R-:W-:Y:S01]  /*5660*/  FMUL.FTZ R198, R198, R168 ;  /* 0x000000a8c6c67220 */ /* 0x000fe20000410000 */
[----:B------:R-:W-:Y:S01]  /*5670*/  FFMA.FTZ R4, R233, R7, R4 ;  /* 0x00000007e9047223 */ /* 0x000fe20000010004 */
[----:B------:R-:W-:Y:S01]  /*5680*/  FFMA.FTZ R152, R60, R155, R19 ;  /* 0x0000009b3c987223 */ /* 0x000fe20000010013 */
[----:B------:R-:W-:Y:S01]  /*5690*/  FMUL.FTZ R19, R25, R156 ;  /* 0x0000009c19137220 */ /* 0x000fe20000410000 */
[C---:B------:R-:W-:Y:S01]  /*56a0*/  FFMA.FTZ R18, R199.reuse, R168, R18 ;  /* 0x000000a8c7127223 */ /* 0x040fe20000010012 */
[----:B------:R-:W-:Y:S01]  /*56b0*/  FFMA.FTZ R198, R199, R17, -R198 ;  /* 0x00000011c7c67223 */ /* 0x000fe200000108c6 */
[----:B------:R-:W-:Y:S01]  /*56c0*/  FFMA.FTZ R7, R123, -R232, R26 ;  /* 0x800000e87b077223 */ /* 0x000fe2000001001a */
[-C--:B------:R-:W-:Y:S01]  /*56d0*/  FFMA.FTZ R148, R24, R140.reuse, -R19 ;  /* 0x0000008c18947223 */ /* 0x080fe20000010813 */
[----:B------:R-:W-:Y:S01]  /*56e0*/  FADD.FTZ R169, R169, R18 ;  /* 0x00000012a9a97221 */ /* 0x000fe20000010000 */
[----:B------:R-:W-:Y:S01]  /*56f0*/  FMUL.FTZ R19, R25, R140 ;  /* 0x0000008c19137220 */ /* 0x000fe20000410000 */
[----:B------:R-:W-:Y:S01]  /*5700*/  FADD.FTZ R18, R153, R198 ;  /* 0x000000c699127221 */ /* 0x000fe20000010000 */
[----:B------:R-:W-:Y:S01]  /*5710*/  FADD.FTZ R231, -R89, R231 ;  /* 0x000000e759e77221 */ /* 0x000fe20000010100 */
[----:B------:R-:W-:Y:S01]  /*5720*/  FMUL.FTZ R26, R200, R169 ;  /* 0x000000a9c81a7220 */ /* 0x000fe20000410000 */
[-C--:B------:R-:W-:Y:S01]  /*5730*/  FFMA.FTZ R140, R24, R156.reuse, R19 ;  /* 0x0000009c188c7223 */ /* 0x080fe20000010013 */
[----:B------:R-:W-:Y:S01]  /*5740*/  FFMA.FTZ R5, R233, R27, -R144 ;  /* 0x0000001be9057223 */ /* 0x000fe20000010890 */
[----:B------:R-:W-:Y:S01]  /*5750*/  FMUL.FTZ R19, R121, R169 ;  /* 0x000000a979137220 */ /* 0x000fe20000410000 */
[----:B------:R-:W-:Y:S01]  /*5760*/  FMUL.FTZ R144, R106, R156 ;  /* 0x0000009c6a907220 */ /* 0x000fe20000410000 */
[----:B------:R-:W-:Y:S01]  /*5770*/  FMUL.FTZ R142, R229, R146 ;  /* 0x00000092e58e7220 */ /* 0x000fe20000410000 */
[-C--:B------:R-:W-:Y:S01]  /*5780*/  FMUL.FTZ R200, R200, R18.reuse ;  /* 0x00000012c8c87220 */ /* 0x080fe20000410000 */
[----:B------:R-:W-:Y:S01]  /*5790*/  FFMA.FTZ R27, R201, R18, -R26 ;  /* 0x00000012c91b7223 */ /* 0x000fe2000001081a */
[----:B------:R-:W-:Y:S01]  /*57a0*/  FMUL.FTZ R150, R231, R140 ;  /* 0x0000008ce7967220 */ /* 0x000fe20000410000 */
[----:B------:R-:W-:Y:S01]  /*57b0*/  FADD.FTZ R140, -R102, R219 ;  /* 0x000000db668c7221 */ /* 0x000fe20000010100 */
[----:B------:R-:W-:Y:S01]  /*57c0*/  FMUL.FTZ R141, R121, R18 ;  /* 0x00000012798d7220 */ /* 0x000fe20000410000 */
[----:B------:R-:W-:Y:S01]  /*57d0*/  FMUL.FTZ R147, R211, R19 ;  /* 0x00000013d3937220 */ /* 0x000fe20000410000 */
[----:B------:R-:W-:Y:S01]  /*57e0*/  FADD.FTZ R29, R144, R29 ;  /* 0x0000001d901d7221 */ /* 0x000fe20000010000 */
[-C--:B------:R-:W-:Y:S01]  /*57f0*/  FFMA.FTZ R142, R231, R144.reuse, R142 ;  /* 0x00000090e78e7223 */ /* 0x080fe2000001008e */
[----:B------:R-:W-:Y:S01]  /*5800*/  FFMA.FTZ R201, R201, R169, R200 ;  /* 0x000000a9c9c97223 */ /* 0x000fe200000100c8 */
[----:B------:R-:W-:Y:S01]  /*5810*/  FMUL.FTZ R144, R229, R144 ;  /* 0x00000090e5907220 */ /* 0x000fe20000410000 */
[----:B------:R-:W-:Y:S01]  /*5820*/  FADD.FTZ R27, R154, R27 ;  /* 0x0000001b9a1b7221 */ /* 0x000fe20000010000 */
[-C--:B------:R-:W-:Y:S01]  /*5830*/  FMUL.FTZ R145, R211, R141.reuse ;  /* 0x0000008dd3917220 */ /* 0x080fe20000410000 */
[----:B------:R-:W-:Y:S01]  /*5840*/  FFMA.FTZ R147, R140, R141, -R147 ;  /* 0x0000008d8c937223 */ /* 0x000fe20000010893 */
[----:B------:R-:W-:Y:S01]  /*5850*/  FADD.FTZ R170, R170, R201 ;  /* 0x000000c9aaaa7221 */ /* 0x000fe20000010000 */
[----:B------:R-:W-:Y:S01]  /*5860*/  FMUL.FTZ R141, R25, R157 ;  /* 0x0000009d198d7220 */ /* 0x000fe20000410000 */
[----:B------:R-:W-:Y:S01]  /*5870*/  FFMA.FTZ R143, R231, R146, -R144 ;  /* 0x00000092e78f7223 */ /* 0x000fe20000010890 */
[C---:B------:R-:W-:Y:S01]  /*5880*/  FMUL.FTZ R144, R124.reuse, R27 ;  /* 0x0000001b7c907220 */ /* 0x040fe20000410000 */
[----:B------:R-:W-:Y:S01]  /*5890*/  FMUL.FTZ R26, R124, R170 ;  /* 0x000000aa7c1a7220 */ /* 0x000fe20000410000 */
[----:B------:R-:W-:Y:S01]  /*58a0*/  FFMA.FTZ R173, R24, R10, -R141 ;  /* 0x0000000a18ad7223 */ /* 0x000fe2000001088d */
[C---:B------:R-:W-:Y:S01]  /*58b0*/  FMUL.FTZ R141, R122.reuse, R168 ;  /* 0x000000a87a8d7220 */ /* 0x040fe20000410000 */
[----:B------:R-:W-:Y:S01]  /*58c0*/  FADD.FTZ R139, -R103, R216 ;  /* 0x000000d8678b7221 */ /* 0x000fe20000010100 */
[----:B------:R-:W-:Y:S01]  /*58d0*/  FMUL.FTZ R146, R213, R144 ;  /* 0x00000090d5927220 */ /* 0x000fe20000410000 */
[----:B------:R-:W-:Y:S01]  /*58e0*/  FFMA.FTZ R150, R229, R148, R150 ;  /* 0x00000094e5967223 */ /* 0x000fe20000010096 */
[-C--:B------:R-:W-:Y:S01]  /*58f0*/  FMUL.FTZ R148, R213, R26.reuse ;  /* 0x0000001ad5947220 */ /* 0x080fe20000410000 */
[----:B------:R-:W-:Y:S01]  /*5900*/  FMUL.FTZ R149, R122, R17 ;  /* 0x000000117a957220 */ /* 0x000fe20000410000 */
[----:B------:R-:W-:Y:S01]  /*5910*/  FMUL.FTZ R153, R208, R141 ;  /* 0x0000008dd0997220 */ /* 0x000fe20000410000 */
[C---:B------:R-:W-:Y:S01]  /*5920*/  FFMA.FTZ R146, R139.reuse, R26, R146 ;  /* 0x0000001a8b927223 */ /* 0x040fe20000010092 */
[----:B------:R-:W-:Y:S01]  /*5930*/  FFMA.FTZ R148, R139, R144, -R148 ;  /* 0x000000908b947223 */ /* 0x000fe20000010894 */
[----:B------:R-:W-:Y:S01]  /*5940*/  FFMA.FTZ R145, R140, R19, R145 ;  /* 0x000000138c917223 */ /* 0x000fe20000010091 */
[-C--:B------:R-:W-:Y:S01]  /*5950*/  FFMA.FTZ R144, R214, R149.reuse, -R153 ;  /* 0x00000095d6907223 */ /* 0x080fe20000010899 */
[----:B------:R-:W-:Y:S01]  /*5960*/  FADD.FTZ R146, RZ, R146 ;  /* 0x00000092ff927221 */ /* 0x000fe20000010000 */
[----:B------:R-:W-:Y:S01]  /*5970*/  FMUL.FTZ R149, R208, R149 ;  /* 0x00000095d0957220 */ /* 0x000fe20000410000 */
[----:B------:R-:W-:Y:S01]  /*5980*/  FADD.FTZ R148, RZ, R148 ;  /* 0x00000094ff947221 */ /* 0x000fe20000010000 */
[----:B------:R-:W-:Y:S01]  /*5990*/  FADD.FTZ R220, -R90, R220 ;  /* 0x000000dc5adc7221 */ /* 0x000fe20000010100 */
[----:B------:R-:W-:Y:S01]  /*59a0*/  FADD.FTZ R145, R146, R145 ;  /* 0x0000009192917221 */ /* 0x000fe20000010000 */
[----:B------:R-:W-:Y:S01]  /*59b0*/  FFMA.FTZ R10, R214, R141, R149 ;  /* 0x0000008dd60a7223 */ /* 0x000fe20000010095 */
[----:B------:R-:W-:Y:S01]  /*59c0*/  FMUL.FTZ R155, R105, R157 ;  /* 0x0000009d699b7220 */ /* 0x000fe20000410000 */
[----:B------:R-:W-:Y:S01]  /*59d0*/  FADD.FTZ R147, R148, R147 ;  /* 0x0000009394937221 */ /* 0x000fe20000010000 */
[----:B------:R-:W-:Y:S01]  /*59e0*/  FFMA.FTZ R151, R61, R156, R150 ;  /* 0x0000009c3d977223 */ /* 0x000fe20000010096 */
[----:B------:R-:W-:Y:S01]  /*59f0*/  FADD.FTZ R149, R145, R10 ;  /* 0x0000000a91957221 */ /* 0x000fe20000010000 */
[----:B------:R-:W-:Y:S01]  /*5a00*/  FMUL.FTZ R10, R119, R167 ;  /* 0x000000a7770a7220 */ /* 0x000fe20000410000 */
[----:B------:R-:W-:Y:S01]  /*5a10*/  FADD.FTZ R30, R155, R30 ;  /* 0x0000001e9b1e7221 */ /* 0x000fe20000010000 */
[-C--:B------:R-:W-:Y:S01]  /*5a20*/  FFMA.FTZ R146, R220, R155.reuse, R177 ;  /* 0x0000009bdc927223 */ /* 0x080fe200000100b1 */
[----:B------:R-:W-:Y:S01]  /*5a30*/  FADD.FTZ R147, R147, R144 ;  /* 0x0000009093937221 */ /* 0x000fe20000010000 */
[----:B------:R-:W-:Y:S01]  /*5a40*/  FMUL.FTZ R155, R226, R155 ;  /* 0x0000009be29b7220 */ /* 0x000fe20000410000 */
[----:B------:R-:W-:Y:S01]  /*5a50*/  FMUL.FTZ R144, R119, R16 ;  /* 0x0000001077907220 */ /* 0x000fe20000410000 */
[----:B------:R-:W-:Y:S01]  /*5a60*/  FMUL.FTZ R150, R209, R10 ;  /* 0x0000000ad1967220 */ /* 0x000fe20000410000 */
[----:B------:R-:W-:Y:S01]  /*5a70*/  FMUL.FTZ R145, R120, R166 ;  /* 0x000000a678917220 */ /* 0x000fe20000410000 */
[----:B------:R-:W-:Y:S01]  /*5a80*/  FADD.FTZ R59, R152, R59 ;  /* 0x0000003b983b7221 */ /* 0x000fe20000010000 */
[----:B------:R-:W-:Y:S01]  /*5a90*/  FFMA.FTZ R148, R220, R175, -R155 ;  /* 0x000000afdc947223 */ /* 0x000fe2000001089b */
[-C--:B------:R-:W-:Y:S01]  /*5aa0*/  FFMA.FTZ R152, R221, R144.reuse, -R150 ;  /* 0x00000090dd987223 */ /* 0x080fe20000010896 */
[----:B------:R-:W-:Y:S01]  /*5ab0*/  FADD.FTZ R224, -R99, R224 ;  /* 0x000000e063e07221 */ /* 0x000fe20000010100 */
[----:B------:R-:W-:Y:S01]  /*5ac0*/  FMUL.FTZ R153, R120, R15 ;  /* 0x0000000f78997220 */ /* 0x000fe20000410000 */
[----:B------:R-:W-:Y:S01]  /*5ad0*/  FMUL.FTZ R155, R206, R145 ;  /* 0x00000091ce9b7220 */ /* 0x000fe20000410000 */
[----:B------:R-:W-:Y:S01]  /*5ae0*/  FMUL.FTZ R150, R209, R144 ;  /* 0x00000090d1967220 */ /* 0x000fe20000410000 */
[----:B------:R-:W-:Y:S01]  /*5af0*/  FMUL.FTZ R144, R113, R165 ;  /* 0x000000a571907220 */ /* 0x000fe20000410000 */
[----:B------:R-:W-:Y:S01]  /*5b00*/  FADD.FTZ R225, -R98, R225 ;  /* 0x000000e162e17221 */ /* 0x000fe20000010100 */
[-C--:B------:R-:W-:Y:S01]  /*5b10*/  FFMA.FTZ R155, R224, R153.reuse, -R155 ;  /* 0x00000099e09b7223 */ /* 0x080fe2000001089b */
[----:B------:R-:W-:Y:S01]  /*5b20*/  FFMA.FTZ R150, R221, R10, R150 ;  /* 0x0000000add967223 */ /* 0x000fe20000010096 */
        /* <DEDUP_REMOVED lines=9> */
[----:B------:R-:W-:Y:S01]  /*5bc0*/  FADD.FTZ R149, R149, R150 ;  /* 0x0000009695957221 */ /* 0x000fe20000010000 */
[----:B------:R-:W-:Y:S01]  /*5bd0*/  FMUL.FTZ R147, R118, R164 ;  /* 0x000000a476937220 */ /* 0x000fe20000410000 */
[----:B------:R-:W-:Y:S01]  /*5be0*/  FFMA.FTZ R154, R225, R144, R154 ;  /* 0x00000090e19a7223 */ /* 0x000fe2000001009a */
[----:B------:R-:W-:Y:S01]  /*5bf0*/  FFMA.FTZ R177, R226, R173, R171 ;  /* 0x000000ade2b17223 */ /* 0x000fe200000100ab */
[----:B------:R-:W-:Y:S01]  /*5c00*/  FADD.FTZ R212, -R97, R212 ;  /* 0x000000d461d47221 */ /* 0x000fe20000010100 */
[----:B------:R-:W-:Y:S01]  /*5c10*/  FMUL.FTZ R171, R118, R13 ;  /* 0x0000000d76ab7220 */ /* 0x000fe20000410000 */
[----:B------:R-:W-:Y:S01]  /*5c20*/  FADD.FTZ R154, R149, R154 ;  /* 0x0000009a959a7221 */ /* 0x000fe20000010000 */
[----:B------:R-:W-:Y:S01]  /*5c30*/  FMUL.FTZ R173, R204, R147 ;  /* 0x00000093ccad7220 */ /* 0x000fe20000410000 */
[C---:B------:R-:W-:Y:S01]  /*5c40*/  FMUL.FTZ R149, R111.reuse, R163 ;  /* 0x000000a36f957220 */ /* 0x040fe20000410000 */
[----:B------:R-:W-:Y:S01]  /*5c50*/  FADD.FTZ R152, R152, R155 ;  /* 0x0000009b98987221 */ /* 0x000fe20000010000 */
[----:B------:R-:W-:Y:S01]  /*5c60*/  FMUL.FTZ R155, R111, R12 ;  /* 0x0000000c6f9b7220 */ /* 0x000fe20000410000 */
[----:B------:R-:W-:Y:S01]  /*5c70*/  FFMA.FTZ R173, R212, R171, -R173 ;  /* 0x000000abd4ad7223 */ /* 0x000fe200000108ad */
[----:B------:R-:W-:Y:S01]  /*5c80*/  FADD.FTZ R150, -R96, R227 ;  /* 0x000000e360967221 */ /* 0x000fe20000010100 */
[----:B------:R-:W-:Y:S01]  /*5c90*/  FMUL.FTZ R175, R205, R149 ;  /* 0x00000095cdaf7220 */ /* 0x000fe20000410000 */
[----:B------:R-:W-:Y:S01]  /*5ca0*/  FADD.FTZ R58, R151, R58 ;  /* 0x0000003a973a7221 */ /* 0x000fe20000010000 */
[----:B------:R-:W-:Y:S01]  /*5cb0*/  FMUL.FTZ R171, R204, R171 ;  /* 0x000000abccab7220 */ /* 0x000fe20000410000 */
[----:B------:R-:W-:Y:S01]  /*5cc0*/  FMUL.FTZ R151, R112, R162 ;  /* 0x000000a270977220 */ /* 0x000fe20000410000 */
[-C--:B------:R-:W-:Y:S01]  /*5cd0*/  FMUL.FTZ R156, R205, R155.reuse ;  /* 0x0000009bcd9c7220 */ /* 0x080fe20000410000 */
[----:B------:R-:W-:Y:S01]  /*5ce0*/  FADD.FTZ R152, R152, R153 ;  /* 0x0000009998987221 */ /* 0x000fe20000010000 */
[----:B------:R-:W-:Y:S01]  /*5cf0*/  FFMA.FTZ R175, R150, R155, -R175 ;  /* 0x0000009b96af7223 */ /* 0x000fe200000108af */
[----:B------:R-:W-:Y:S01]  /*5d00*/  FFMA.FTZ R184, R62, R157, R177 ;  /* 0x0000009d3eb87223 */ /* 0x000fe200000100b1 */
[----:B------:R-:W-:Y:S01]  /*5d10*/  FFMA.FTZ R171, R212, R147, R171 ;  /* 0x00000093d4ab7223 */ /* 0x000fe200000100ab */
[----:B------:R-:W-:Y:S01]  /*5d20*/  FADD.FTZ R228, -R95, R228 ;  /* 0x000000e45fe47221 */ /* 0x000fe20000010100 */
[----:B------:R-:W-:Y:S01]  /*5d30*/  FMUL.FTZ R155, R112, R11 ;  /* 0x0000000b709b7220 */ /* 0x000fe20000410000 */
[----:B------:R-:W-:Y:S01]  /*5d40*/  FMUL.FTZ R157, R202, R151 ;  /* 0x00000097ca9d7220 */ /* 0x000fe20000410000 */
[----:B------:R-:W-:Y:S01]  /*5d50*/  FFMA.FTZ R153, R150, R149, R156 ;  /* 0x0000009596997223 */ /* 0x000fe2000001009c */
[----:B------:R-:W-:Y:S01]  /*5d60*/  FADD.FTZ R152, R152, R173 ;  /* 0x000000ad98987221 */ /* 0x000fe20000010000 */
[----:B------:R-:W-:Y:S01]  /*5d70*/  FADD.FTZ R154, R154, R171 ;  /* 0x000000ab9a9a7221 */ /* 0x000fe20000010000 */
[----:B------:R-:W-:Y:S01]  /*5d80*/  FMUL.FTZ R173, R108, R3 ;  /* 0x000000036cad7220 */ /* 0x000fe20000410000 */
[-C--:B------:R-:W-:Y:S01]  /*5d90*/  FFMA.FTZ R156, R228, R155.reuse, -R157 ;  /* 0x0000009be49c7223 */ /* 0x080fe2000001089d */
[----:B------:R-:W-:Y:S01]  /*5da0*/  FMUL.FTZ R155, R202, R155 ;  /* 0x0000009bca9b7220 */ /* 0x000fe20000410000 */
[----:B------:R-:W-:Y:S01]  /*5db0*/  FADD.FTZ R153, R154, R153 ;  /* 0x000000999a997221 */ /* 0x000fe20000010000 */
[----:B------:R-:W-:Y:S01]  /*5dc0*/  FADD.FTZ R175, R152, R175 ;  /* 0x000000af98af7221 */ /* 0x000fe20000010000 */
[----:B------:R-:W-:Y:S01]  /*5dd0*/  FMUL.FTZ R171, R108, R158 ;  /* 0x0000009e6cab7220 */ /* 0x000fe20000410000 */
[----:B------:R-:W-:Y:S01]  /*5de0*/  FADD.FTZ R230, -R91, R230 ;  /* 0x000000e65be67221 */ /* 0x000fe20000010100 */
[----:B------:R-:W-:Y:S01]  /*5df0*/  FMUL.FTZ R177, R218, R173 ;  /* 0x000000addab17220 */ /* 0x000fe20000410000 */
[----:B------:R-:W-:Y:S01]  /*5e00*/  FADD.FTZ R223, -R94, R223 ;  /* 0x000000df5edf7221 */ /* 0x000fe20000010100 */
[----:B------:R-:W-:Y:S01]  /*5e10*/  FMUL.FTZ R152, R109, R161 ;  /* 0x000000a16d987220 */ /* 0x000fe20000410000 */
[----:B------:R-:W-:Y:S01]  /*5e20*/  FFMA.FTZ R154, R228, R151, R155 ;  /* 0x00000097e49a7223 */ /* 0x000fe2000001009b */
[----:B------:R-:W-:Y:S01]  /*5e30*/  FADD.FTZ R31, R171, R31 ;  /* 0x0000001fab1f7221 */ /* 0x000fe20000010000 */
[-C--:B------:R-:W-:Y:S01]  /*5e40*/  FFMA.FTZ R180, R230, R171.reuse, R177 ;  /* 0x000000abe6b47223 */ /* 0x080fe200000100b1 */
[----:B------:R-:W-:Y:S01]  /*5e50*/  FMUL.FTZ R171, R218, R171 ;  /* 0x000000abdaab7220 */ /* 0x000fe20000410000 */
[----:B------:R-:W-:Y:S01]  /*5e60*/  FADD.FTZ R153, R153, R154 ;  /* 0x0000009a99997221 */ /* 0x000fe20000010000 */
[----:B------:R-:W-:Y:S01]  /*5e70*/  FFMA.FTZ R174, R223, R152, R174 ;  /* 0x00000098dfae7223 */ /* 0x000fe200000100ae */
[----:B------:R-:W-:Y:S01]  /*5e80*/  FMUL.FTZ R157, R110, R160 ;  /* 0x000000a06e9d7220 */ /* 0x000fe20000410000 */
[----:B------:R-:W-:Y:S01]  /*5e90*/  FMUL.FTZ R155, R203, R152 ;  /* 0x00000098cb9b7220 */ /* 0x000fe20000410000 */
[----:B------:R-:W-:Y:S01]  /*5ea0*/  FFMA.FTZ R182, R230, R173, -R171 ;  /* 0x000000ade6b67223 */ /* 0x000fe200000108ab */
[----:B------:R-:W-:Y:S01]  /*5eb0*/  FADD.FTZ R153, R153, R174 ;  /* 0x000000ae99997221 */ /* 0x000fe20000010000 */
[----:B------:R-:W-:Y:S01]  /*5ec0*/  FADD.FTZ R222, -R93, R222 ;  /* 0x000000de5dde7221 */ /* 0x000fe20000010100 */
[----:B------:R-:W-:Y:S01]  /*5ed0*/  FMUL.FTZ R174, R107, R159 ;  /* 0x0000009f6bae7220 */ /* 0x000fe20000410000 */
[----:B------:R-:W-:Y:S01]  /*5ee0*/  FMUL.FTZ R171, R110, R9 ;  /* 0x000000096eab7220 */ /* 0x000fe20000410000 */
[----:B------:R-:W-:Y:S01]  /*5ef0*/  FMUL.FTZ R173, R210, R157 ;  /* 0x0000009dd2ad7220 */ /* 0x000fe20000410000 */
[----:B------:R-:W-:Y:S01]  /*5f00*/  FFMA.FTZ R155, R223, R172, -R155 ;  /* 0x000000acdf9b7223 */ /* 0x000fe2000001089b */
[----:B------:R-:W-:Y:S01]  /*5f10*/  FADD.FTZ R217, -R92, R217 ;  /* 0x000000d95cd97221 */ /* 0x000fe20000010100 */
[----:B------:R-:W-:Y:S01]  /*5f20*/  FMUL.FTZ R154, R215, R174 ;  /* 0x000000aed79a7220 */ /* 0x000fe20000410000 */
[-C--:B------:R-:W-:Y:S01]  /*5f30*/  FFMA.FTZ R172, R222, R171.reuse, -R173 ;  /* 0x000000abdeac7223 */ /* 0x080fe200000108ad */
[----:B------:R-:W-:Y:S01]  /*5f40*/  FADD.FTZ R156, R175, R156 ;  /* 0x0000009caf9c7221 */ /* 0x000fe20000010000 */
        /* <DEDUP_REMOVED lines=17> */
[----:B------:R-:W-:Y:S01]  /*6060*/  FADD.FTZ R36, R149, R36 ;  /* 0x0000002495247221 */ /* 0x000fe20000010000 */
[----:B------:R-:W-:Y:S01]  /*6070*/  FMUL.FTZ R171, R230, R3 ;  /* 0x00000003e6ab7220 */ /* 0x000fe20000410000 */
[----:B------:R-:W-:Y:S01]  /*6080*/  FADD.FTZ R148, R155, R148 ;  /* 0x000000949b947221 */ /* 0x000fe20000010000 */
[----:B------:R-:W-:Y:S01]  /*6090*/  FADD.FTZ R153, R153, R146 ;  /* 0x0000009299997221 */ /* 0x000fe20000010000 */
[----:B------:R-:W-:Y:S01]  /*60a0*/  FMUL.FTZ R3, R25, R159 ;  /* 0x0000009f19037220 */ /* 0x000fe20000410000 */
[----:B------:R-:W-:Y:S01]  /*60b0*/  FFMA.FTZ R218, R218, R175, R171 ;  /* 0x000000afdada7223 */ /* 0x000fe200000100ab */
[----:B------:R-:W-:Y:S01]  /*60c0*/  FADD.FTZ R148, R148, R143 ;  /* 0x0000008f94947221 */ /* 0x000fe20000010000 */
[----:B------:R-:W-:Y:S01]  /*60d0*/  FADD.FTZ R153, R153, R142 ;  /* 0x0000008e99997221 */ /* 0x000fe20000010000 */
[-C--:B------:R-:W-:Y:S01]  /*60e0*/  FFMA.FTZ R154, R24, R2.reuse, -R3 ;  /* 0x00000002189a7223 */ /* 0x080fe20000010803 */
[----:B------:R-:W-:Y:S01]  /*60f0*/  FMUL.FTZ R3, R25, R2 ;  /* 0x0000000219037220 */ /* 0x000fe20000410000 */
[----:B------:R-:W-:Y:S01]  /*6100*/  FADD.FTZ R148, R148, R5 ;  /* 0x0000000594947221 */ /* 0x000fe20000010000 */
[----:B------:R-:W-:Y:S01]  /*6110*/  FADD.FTZ R4, R153, R4 ;  /* 0x0000000499047221 */ /* 0x000fe20000010000 */
[----:B------:R-:W-:Y:S01]  /*6120*/  FADD.FTZ R40, R10, R40 ;  /* 0x000000280a287221 */ /* 0x000fe20000010000 */
[----:B------:R-:W-:Y:S01]  /*6130*/  FFMA.FTZ R2, R24, R159, R3 ;  /* 0x0000009f18027223 */ /* 0x000fe20000010003 */
[----:B------:R-:W2:Y:S01]  /*6140*/  SHFL.DOWN PT, R153, R6, 0x1, 0x1f ;  /* 0x08201f0006997f89 */ /* 0x000ea200000e0000 */
[----:B------:R-:W-:Y:S01]  /*6150*/  FFMA.FTZ R3, R63, R158, R218 ;  /* 0x0000009e3f037223 */ /* 0x000fe200000100da */
[----:B------:R-:W-:Y:S01]  /*6160*/  FADD.FTZ R57, R184, R57 ;  /* 0x00000039b8397221 */ /* 0x000fe20000010000 */
[----:B------:R-:W-:Y:S01]  /*6170*/  FMUL.FTZ R142, R217, R2 ;  /* 0x00000002d98e7220 */ /* 0x000fe20000410000 */
[----:B------:R-:W4:Y:S01]  /*6180*/  SHFL.DOWN PT, R143, R4, 0x1, 0x1f ;  /* 0x08201f00048f7f89 */ /* 0x000f2200000e0000 */
[----:B------:R-:W-:Y:S01]  /*6190*/  FADD.FTZ R56, R3, R56 ;  /* 0x0000003803387221 */ /* 0x000fe20000010000 */
[CC--:B------:R-:W-:Y:S01]  /*61a0*/  FMUL.FTZ R3, R25.reuse, R9.reuse ;  /* 0x0000000919037220 */ /* 0x0c0fe20000410000 */
[----:B------:R-:W-:Y:S01]  /*61b0*/  FMUL.FTZ R2, R25, R160 ;  /* 0x000000a019027220 */ /* 0x000fe20000410000 */
[----:B------:R-:W5:Y:S01]  /*61c0*/  SHFL.DOWN PT, R146, R148, 0x1, 0x1f ;  /* 0x08201f0094927f89 */ /* 0x000f6200000e0000 */
[----:B------:R-:W-:Y:S01]  /*61d0*/  FFMA.FTZ R215, R215, R154, R142 ;  /* 0x0000009ad7d77223 */ /* 0x000fe2000001008e */
[C---:B------:R-:W-:Y:S01]  /*61e0*/  FFMA.FTZ R3, R24.reuse, R160, R3 ;  /* 0x000000a018037223 */ /* 0x040fe20000010003 */
[----:B------:R-:W-:Y:S01]  /*61f0*/  FFMA.FTZ R9, R24, R9, -R2 ;  /* 0x0000000918097223 */ /* 0x000fe20000010802 */
[----:B-1----:R-:W-:Y:S01]  /*6200*/  @!P2 FADD.FTZ R7, R7, R156 ;  /* 0x0000009c0707a221 */ /* 0x002fe20000010000 */
[----:B------:R-:W-:Y:S01]  /*6210*/  FFMA.FTZ R2, R64, R159, R215 ;  /* 0x0000009f40027223 */ /* 0x000fe200000100d7 */
[----:B------:R-:W-:Y:S01]  /*6220*/  FMUL.FTZ R5, R222, R3 ;  /* 0x00000003de057220 */ /* 0x000fe20000410000 */
[C---:B------:R-:W-:Y:S01]  /*6230*/  FMUL.FTZ R3, R25.reuse, R161 ;  /* 0x000000a119037220 */ /* 0x040fe20000410000 */
[----:B------:R-:W-:Y:S01]  /*6240*/  FADD.FTZ R32, R174, R32 ;  /* 0x00000020ae207221 */ /* 0x000fe20000010000 */
[----:B------:R-:W-:Y:S01]  /*6250*/  FADD.FTZ R55, R2, R55 ;  /* 0x0000003702377221 */ /* 0x000fe20000010000 */
[----:B------:R-:W-:Y:S01]  /*6260*/  FFMA.FTZ R210, R210, R9, R5 ;  /* 0x00000009d2d27223 */ /* 0x000fe20000010005 */
[----:B------:R-:W-:Y:S01]  /*6270*/  MOV R5, R148 ;  /* 0x0000009400057202 */ /* 0x000fe20000000f00 */
[-C--:B------:R-:W-:Y:S01]  /*6280*/  FMUL.FTZ R2, R25, R8.reuse ;  /* 0x0000000819027220 */ /* 0x080fe20000410000 */
[----:B------:R-:W1:Y:S01]  /*6290*/  SHFL.DOWN PT, R148, R7, 0x2, 0x1f ;  /* 0x08401f0007947f89 */ /* 0x000e6200000e0000 */
[----:B------:R-:W-:Y:S01]  /*62a0*/  FFMA.FTZ R8, R24, R8, -R3 ;  /* 0x0000000818087223 */ /* 0x000fe20000010803 */
[----:B------:R-:W-:Y:S01]  /*62b0*/  FFMA.FTZ R3, R65, R160, R210 ;  /* 0x000000a041037223 */ /* 0x000fe200000100d2 */
[----:B--2---:R-:W-:Y:S01]  /*62c0*/  @!P2 FADD.FTZ R6, R6, R153 ;  /* 0x000000990606a221 */ /* 0x004fe20000010000 */
[C---:B------:R-:W-:Y:S01]  /*62d0*/  FFMA.FTZ R2, R24.reuse, R161, R2 ;  /* 0x000000a118027223 */ /* 0x040fe20000010002 */
[----:B------:R-:W-:Y:S01]  /*62e0*/  FMUL.FTZ R9, R25, R163 ;  /* 0x000000a319097220 */ /* 0x000fe20000410000 */
[----:B------:R-:W-:Y:S01]  /*62f0*/  FADD.FTZ R54, R3, R54 ;  /* 0x0000003603367221 */ /* 0x000fe20000010000 */
[----:B----4-:R-:W-:Y:S01]  /*6300*/  @!P2 FADD.FTZ R4, R143, R4 ;  /* 0x000000048f04a221 */ /* 0x010fe20000010000 */
[----:B------:R-:W2:Y:S01]  /*6310*/  SHFL.DOWN PT, R155, R6, 0x2, 0x1f ;  /* 0x08401f00069b7f89 */ /* 0x000ea200000e0000 */
[----:B------:R-:W-:Y:S01]  /*6320*/  FMUL.FTZ R3, R25, R11 ;  /* 0x0000000b19037220 */ /* 0x000fe20000410000 */
[----:B------:R-:W-:Y:S01]  /*6330*/  FMUL.FTZ R142, R223, R2 ;  /* 0x00000002df8e7220 */ /* 0x000fe20000410000 */
[----:B-----5:R-:W-:Y:S01]  /*6340*/  @!P2 FADD.FTZ R5, R5, R146 ;  /* 0x000000920505a221 */ /* 0x020fe20000010000 */
[----:B------:R-:W4:Y:S01]  /*6350*/  SHFL.DOWN PT, R153, R4, 0x2, 0x1f ;  /* 0x08401f0004997f89 */ /* 0x000f2200000e0000 */
[-C--:B------:R-:W-:Y:S01]  /*6360*/  FFMA.FTZ R3, R24, R162.reuse, R3 ;  /* 0x000000a218037223 */ /* 0x080fe20000010003 */
[----:B------:R-:W-:Y:S01]  /*6370*/  ISETP.GT.AND P2, PT, R78, 0x1d, PT ;  /* 0x0000001d4e00780c */ /* 0x000fe20003f44270 */
[C---:B------:R-:W-:Y:S01]  /*6380*/  FMUL.FTZ R2, R25.reuse, R162 ;  /* 0x000000a219027220 */ /* 0x040fe20000410000 */
[----:B------:R-:W5:Y:S01]  /*6390*/  SHFL.DOWN PT, R146, R5, 0x2, 0x1f ;  /* 0x08401f0005927f89 */ /* 0x000f6200000e0000 */
[----:B------:R-:W-:Y:S01]  /*63a0*/  FMUL.FTZ R143, R228, R3 ;  /* 0x00000003e48f7220 */ /* 0x000fe20000410000 */
[-C--:B------:R-:W-:Y:S01]  /*63b0*/  FMUL.FTZ R3, R25, R12.reuse ;  /* 0x0000000c19037220 */ /* 0x080fe20000410000 */
[C---:B------:R-:W-:Y:S01]  /*63c0*/  FFMA.FTZ R12, R24.reuse, R12, -R9 ;  /* 0x0000000c180c7223 */ /* 0x040fe20000010809 */
[C---:B------:R-:W-:Y:S01]  /*63d0*/  FFMA.FTZ R11, R24.reuse, R11, -R2 ;  /* 0x0000000b180b7223 */ /* 0x040fe20000010802 */
[----:B------:R-:W-:Y:S01]  /*63e0*/  FFMA.FTZ R203, R203, R8, R142 ;  /* 0x00000008cbcb7223 */ /* 0x000fe2000001008e */
[----:B------:R-:W-:Y:S01]  /*63f0*/  FFMA.FTZ R3, R24, R163, R3 ;  /* 0x000000a318037223 */ /* 0x000fe20000010003 */
[----:B------:R-:W-:Y:S01]  /*6400*/  FADD.FTZ R33, R157, R33 ;  /* 0x000000219d217221 */ /* 0x000fe20000010000 */
[----:B------:R-:W-:Y:S01]  /*6410*/  FFMA.FTZ R202, R202, R11, R143 ;  /* 0x0000000bcaca7223 */ /* 0x000fe2000001008f */
[----:B------:R-:W-:Y:S01]  /*6420*/  FFMA.FTZ R2, R66, R161, R203 ;  /* 0x000000a142027223 */ /* 0x000fe200000100cb */
[----:B------:R-:W-:Y:S01]  /*6430*/  FMUL.FTZ R150, R150, R3 ;  /* 0x0000000396967220 */ /* 0x000fe20000410000 */
[----:B-1----:R-:W-:Y:S01]  /*6440*/  @!P2 FADD.FTZ R7, R7, R148 ;  /* 0x000000940707a221 */ /* 0x002fe20000010000 */
[----:B------:R-:W-:Y:S01]  /*6450*/  FMUL.FTZ R3, R25, R164 ;  /* 0x000000a419037220 */ /* 0x000fe20000410000 */
[----:B------:R-:W-:Y:S01]  /*6460*/  FFMA.FTZ R9, R67, R162, R202 ;  /* 0x000000a243097223 */ /* 0x000fe200000100ca */
[----:B------:R-:W-:Y:S01]  /*6470*/  FFMA.FTZ R205, R205, R12, R150 ;  /* 0x0000000ccdcd7223 */ /* 0x000fe20000010096 */
[----:B------:R-:W-:Y:S01]  /*6480*/  FADD.FTZ R53, R2, R53 ;  /* 0x0000003502357221 */ /* 0x000fe20000010000 */
[----:B--2---:R-:W-:Y:S01]  /*6490*/  @!P2 FADD.FTZ R6, R6, R155 ;  /* 0x0000009b0606a221 */ /* 0x004fe20000010000 */
[----:B------:R-:W1:Y:S01]  /*64a0*/  SHFL.DOWN PT, R142, R7, 0x4, 0x1f ;  /* 0x08801f00078e7f89 */ /* 0x000e6200000e0000 */
[-C--:B------:R-:W-:Y:S01]  /*64b0*/  FFMA.FTZ R11, R24, R13.reuse, -R3 ;  /* 0x0000000d180b7223 */ /* 0x080fe20000010803 */
[C---:B------:R-:W-:Y:S01]  /*64c0*/  FMUL.FTZ R13, R25.reuse, R13 ;  /* 0x0000000d190d7220 */ /* 0x040fe20000410000 */
[----:B----4-:R-:W-:Y:S01]  /*64d0*/  @!P2 FADD.FTZ R4, R4, R153 ;  /* 0x000000990404a221 */ /* 0x010fe20000010000 */
[----:B------:R-:W2:Y:S01]  /*64e0*/  SHFL.DOWN PT, R149, R6, 0x4, 0x1f ;  /* 0x08801f0006957f89 */ /* 0x000ea200000e0000 */
[----:B------:R-:W-:Y:S01]  /*64f0*/  FMUL.FTZ R3, R25, R14 ;  /* 0x0000000e19037220 */ /* 0x000fe20000410000 */
[----:B------:R-:W-:Y:S01]  /*6500*/  FADD.FTZ R52, R9, R52 ;  /* 0x0000003409347221 */ /* 0x000fe20000010000 */
[----:B-----5:R-:W-:Y:S01]  /*6510*/  @!P2 FADD.FTZ R5, R5, R146 ;  /* 0x000000920505a221 */ /* 0x020fe20000010000 */
[----:B------:R-:W4:Y:S01]  /*6520*/  SHFL.DOWN PT, R143, R4, 0x4, 0x1f ;  /* 0x08801f00048f7f89 */ /* 0x000f2200000e0000 */
[----:B------:R-:W-:Y:S01]  /*6530*/  ISETP.GT.AND P2, PT, R78, 0x1b, PT ;  /* 0x0000001b4e00780c */ /* 0x000fe20003f44270 */
[CC--:B------:R-:W-:Y:S01]  /*6540*/  FMUL.FTZ R9, R25.reuse, R165.reuse ;  /* 0x000000a519097220 */ /* 0x0c0fe20000410000 */
[C---:B------:R-:W-:Y:S01]  /*6550*/  FFMA.FTZ R13, R24.reuse, R164, R13 ;  /* 0x000000a4180d7223 */ /* 0x040fe2000001000d */
[----:B------:R-:W5:Y:S01]  /*6560*/  SHFL.DOWN PT, R12, R5, 0x4, 0x1f ;  /* 0x08801f00050c7f89 */ /* 0x000f6200000e0000 */
[C---:B------:R-:W-:Y:S01]  /*6570*/  FFMA.FTZ R2, R24.reuse, R165, R3 ;  /* 0x000000a518027223 */ /* 0x040fe20000010003 */
[----:B------:R-:W-:Y:S01]  /*6580*/  FFMA.FTZ R14, R24, R14, -R9 ;  /* 0x0000000e180e7223 */ /* 0x000fe20000010809 */
[----:B------:R-:W-:Y:S01]  /*6590*/  FMUL.FTZ R13, R212, R13 ;  /* 0x0000000dd40d7220 */ /* 0x000fe20000410000 */
[----:B------:R-:W-:Y:S01]  /*65a0*/  FMUL.FTZ R3, R25, R166 ;  /* 0x000000a619037220 */ /* 0x000fe20000410000 */
[----:B------:R-:W-:Y:S01]  /*65b0*/  FMUL.FTZ R2, R225, R2 ;  /* 0x00000002e1027220 */ /* 0x000fe20000410000 */
[----:B------:R-:W-:Y:S01]  /*65c0*/  FFMA.FTZ R8, R68, R163, R205 ;  /* 0x000000a344087223 */ /* 0x000fe200000100cd */
[----:B------:R-:W-:Y:S01]  /*65d0*/  FFMA.FTZ R204, R204, R11, R13 ;  /* 0x0000000bcccc7223 */ /* 0x000fe2000001000d */
[----:B------:R-:W-:Y:S01]  /*65e0*/  FADD.FTZ R34, R152, R34 ;  /* 0x0000002298227221 */ /* 0x000fe20000010000 */
[----:B------:R-:W-:Y:S01]  /*65f0*/  FFMA.FTZ R207, R207, R14, R2 ;  /* 0x0000000ecfcf7223 */ /* 0x000fe20000010002 */
[----:B------:R-:W-:Y:S01]  /*6600*/  FMUL.FTZ R2, R25, R16 ;  /* 0x0000001019027220 */ /* 0x000fe20000410000 */
[----:B------:R-:W-:Y:S01]  /*6610*/  FFMA.FTZ R9, R69, R164, R204 ;  /* 0x000000a445097223 */ /* 0x000fe200000100cc */
[----:B-1----:R-:W-:Y:S01]  /*6620*/  @!P2 FADD.FTZ R7, R7, R142 ;  /* 0x0000008e0707a221 */ /* 0x002fe20000010000 */
[----:B------:R-:W-:Y:S01]  /*6630*/  FADD.FTZ R51, R8, R51 ;  /* 0x0000003308337221 */ /* 0x000fe20000010000 */
[----:B------:R-:W-:Y:S01]  /*6640*/  FFMA.FTZ R8, R70, R165, R207 ;  /* 0x000000a546087223 */ /* 0x000fe200000100cf */
[----:B------:R-:W-:Y:S01]  /*6650*/  FADD.FTZ R50, R9, R50 ;  /* 0x0000003209327221 */ /* 0x000fe20000010000 */
[----:B--2---:R-:W-:Y:S01]  /*6660*/  @!P2 FADD.FTZ R6, R6, R149 ;  /* 0x000000950606a221 */ /* 0x004fe20000010000 */
[----:B------:R-:W1:Y:S01]  /*6670*/  SHFL.DOWN PT, R14, R7, 0x8, 0x1f ;  /* 0x09001f00070e7f89 */ /* 0x000e6200000e0000 */
[-C--:B------:R-:W-:Y:S01]  /*6680*/  FFMA.FTZ R9, R24, R15.reuse, -R3 ;  /* 0x0000000f18097223 */ /* 0x080fe20000010803 */
[C---:B------:R-:W-:Y:S01]  /*6690*/  FMUL.FTZ R15, R25.reuse, R15 ;  /* 0x0000000f190f7220 */ /* 0x040fe20000410000 */
[----:B----4-:R-:W-:Y:S01]  /*66a0*/  @!P2 FADD.FTZ R4, R4, R143 ;  /* 0x0000008f0404a221 */ /* 0x010fe20000010000 */
[----:B------:R-:W-:Y:S01]  /*66b0*/  FMUL.FTZ R3, R25, R167 ;  /* 0x000000a719037220 */ /* 0x000fe20000410000 */
[----:B------:R-:W2:Y:S01]  /*66c0*/  SHFL.DOWN PT, R143, R6, 0x8, 0x1f ;  /* 0x09001f00068f7f89 */ /* 0x000ea200000e0000 */
[----:B------:R-:W-:Y:S01]  /*66d0*/  FFMA.FTZ R15, R24, R166, R15 ;  /* 0x000000a6180f7223 */ /* 0x000fe2000001000f */
[----:B-----5:R-:W-:Y:S01]  /*66e0*/  @!P2 FADD.FTZ R5, R5, R12 ;  /* 0x0000000c0505a221 */ /* 0x020fe20000010000 */
[----:B------:R-:W-:Y:S01]  /*66f0*/  ISETP.GT.AND P2, PT, R78, 0x17, PT ;  /* 0x000000174e00780c */ /* 0x000fe20003f44270 */
[----:B------:R-:W4:Y:S01]  /*6700*/  SHFL.DOWN PT, R11, R4, 0x8, 0x1f ;  /* 0x09001f00040b7f89 */ /* 0x000f2200000e0000 */
[----:B------:R-:W-:Y:S01]  /*6710*/  FFMA.FTZ R16, R24, R16, -R3 ;  /* 0x0000001018107223 */ /* 0x000fe20000010803 */
[----:B------:R-:W-:Y:S01]  /*6720*/  FMUL.FTZ R15, R224, R15 ;  /* 0x0000000fe00f7220 */ /* 0x000fe20000410000 */
[----:B------:R-:W-:Y:S01]  /*6730*/  FFMA.FTZ R2, R24, R167, R2 ;  /* 0x000000a718027223 */ /* 0x000fe20000010002 */
[----:B------:R-:W5:Y:S01]  /*6740*/  SHFL.DOWN PT, R12, R5, 0x8, 0x1f ;  /* 0x09001f00050c7f89 */ /* 0x000f6200000e0000 */
[----:B------:R-:W-:Y:S01]  /*6750*/  FMUL.FTZ R3, R25, R17 ;  /* 0x0000001119037220 */ /* 0x000fe20000410000 */
[----:B------:R-:W-:Y:S01]  /*6760*/  FADD.FTZ R49, R8, R49 ;  /* 0x0000003108317221 */ /* 0x000fe20000010000 */
[----:B------:R-:W-:Y:S01]  /*6770*/  FFMA.FTZ R206, R206, R9, R15 ;  /* 0x00000009cece7223 */ /* 0x000fe2000001000f */
[----:B------:R-:W-:Y:S01]  /*6780*/  FMUL.FTZ R8, R221, R2 ;  /* 0x00000002dd087220 */ /* 0x000fe20000410000 */
[-C--:B------:R-:W-:Y:S01]  /*6790*/  FFMA.FTZ R3, R24, R168.reuse, R3 ;  /* 0x000000a818037223 */ /* 0x080fe20000010003 */
[----:B------:R-:W-:Y:S01]  /*67a0*/  FMUL.FTZ R2, R25, R168 ;  /* 0x000000a819027220 */ /* 0x000fe20000410000 */
[----:B------:R-:W-:Y:S01]  /*67b0*/  FFMA.FTZ R9, R71, R166, R206 ;  /* 0x000000a647097223 */ /* 0x000fe200000100ce */
[----:B------:R-:W-:Y:S01]  /*67c0*/  FFMA.FTZ R209, R209, R16, R8 ;  /* 0x00000010d1d17223 */ /* 0x000fe20000010008 */
[----:B------:R-:W-:Y:S01]  /*67d0*/  FMUL.FTZ R13, R214, R3 ;  /* 0x00000003d60d7220 */ /* 0x000fe20000410000 */
[----:B------:R-:W-:Y:S01]  /*67e0*/  FADD.FTZ R35, R151, R35 ;  /* 0x0000002397237221 */ /* 0x000fe20000010000 */
[----:B-1----:R-:W-:Y:S01]  /*67f0*/  @!P2 FADD.FTZ R7, R7, R14 ;  /* 0x0000000e0707a221 */ /* 0x002fe20000010000 */
[----:B------:R-:W-:Y:S01]  /*6800*/  FADD.FTZ R48, R9, R48 ;  /* 0x0000003009307221 */ /* 0x000fe20000010000 */
[----:B------:R-:W-:Y:S01]  /*6810*/  FADD.FTZ R37, R147, R37 ;  /* 0x0000002593257221 */ /* 0x000fe20000010000 */
[----:B------:R-:W-:Y:S01]  /*6820*/  FADD.FTZ R38, R144, R38 ;  /* 0x0000002690267221 */ /* 0x000fe20000010000 */
[----:B------:R-:W-:Y:S01]  /*6830*/  FADD.FTZ R39, R145, R39 ;  /* 0x0000002791277221 */ /* 0x000fe20000010000 */
[----:B--2---:R-:W-:Y:S01]  /*6840*/  @!P2 FADD.FTZ R6, R6, R143 ;  /* 0x0000008f0606a221 */ /* 0x004fe20000010000 */
[----:B------:R-:W-:Y:S01]  /*6850*/  FFMA.FTZ R17, R24, R17, -R2 ;  /* 0x0000001118117223 */ /* 0x000fe20000010802 */
[----:B------:R-:W-:Y:S01]  /*6860*/  FADD.FTZ R41, R141, R41 ;  /* 0x000000298d297221 */ /* 0x000fe20000010000 */
[----:B------:R-:W-:Y:S01]  /*6870*/  FFMA.FTZ R10, R72, R167, R209 ;  /* 0x000000a7480a7223 */ /* 0x000fe200000100d1 */
[----:B----4-:R-:W-:Y:S01]  /*6880*/  @!P2 FADD.FTZ R4, R4, R11 ;  /* 0x0000000b0404a221 */ /* 0x010fe20000010000 */
[----:B------:R-:W-:Y:S01]  /*6890*/  FMUL.FTZ R9, R25, R18 ;  /* 0x0000001219097220 */ /* 0x000fe20000410000 */
[----:B------:R1:W2:Y:S01]  /*68a0*/  SHFL.DOWN PT, R11, R6, 0x10, 0x1f ;  /* 0x0a001f00060b7f89 */ /* 0x0002a200000e0000 */
[----:B-----5:R-:W-:-:S03]  /*68b0*/  @!P2 FADD.FTZ R5, R5, R12 ;  /* 0x0000000c0505a221 */ /* 0x020fc60000010000 */
[----:B------:R1:W4:Y:S04]  /*68c0*/  SHFL.DOWN PT, R12, R7, 0x10, 0x1f ;  /* 0x0a001f00070c7f89 */ /* 0x00032800000e0000 */
[----:B------:R1:W0:Y:S04]  /*68d0*/  SHFL.DOWN PT, R3, R4, 0x10, 0x1f ;  /* 0x0a001f0004037f89 */ /* 0x00022800000e0000 */
[----:B------:R1:W0:Y:S01]  /*68e0*/  SHFL.DOWN PT, R8, R5, 0x10, 0x1f ;  /* 0x0a001f0005087f89 */ /* 0x00022200000e0000 */
[----:B------:R-:W-:Y:S05]  /*68f0*/  @P3 BRA `(.L_x_9340) ;  /* 0x0000000000203947 */ /* 0x000fea0003800000 */
[----:B------:R-:W-:Y:S01]  /*6900*/  ISETP.NE.AND P2, PT, R78, RZ, PT ;  /* 0x000000ff4e00720c */ /* 0x000fe20003f45270 */
[----:B01----:R-:W-:Y:S01]  /*6910*/  FADD.FTZ R4, R4, R3 ;  /* 0x0000000304047221 */ /* 0x003fe20000010000 */
[----:B------:R-:W-:Y:S01]  /*6920*/  FADD.FTZ R5, R5, R8 ;  /* 0x0000000805057221 */ /* 0x000fe20000010000 */
[----:B--2---:R-:W-:Y:S01]  /*6930*/  FADD.FTZ R6, R6, R11 ;  /* 0x0000000b06067221 */ /* 0x004fe20000010000 */
[----:B----4-:R-:W-:-:S09]  /*6940*/  FADD.FTZ R7, R7, R12 ;  /* 0x0000000c07077221 */ /* 0x010fd20000010000 */
[----:B------:R-:W-:-:S04]  /*6950*/  @!P2 SHF.R.U32.HI R2, RZ, 0x1, R83 ;  /* 0x00000001ff02a819 */ /* 0x000fc80000011653 */
[----:B------:R-:W-:-:S05]  /*6960*/  @!P2 LOP3.LUT R2, R2, 0x1f0, RZ, 0xc0, !PT ;  /* 0x000001f00202a812 */ /* 0x000fca00078ec0ff */
[----:B------:R0:W-:Y:S02]  /*6970*/  @!P2 STS.128 [R2+UR26+0x860], R4 ;  /* 0x000860040200a988 */ /* 0x0001e40008000c1a */
.L_x_9340:
[----:B------:R-:W-:Y:S05]  /*6980*/  BSYNC.RECONVERGENT B0 ;  /* 0x0000000000007941 */ /* 0x000fea0003800200 */
.L_x_9339:
[C---:B0-----:R-:W-:Y:S01]  /*6990*/  FMUL.FTZ R3, R25.reuse, R27 ;  /* 0x0000001b19037220 */ /* 0x041fe20000410000 */
[CC--:B--2---:R-:W-:Y:S01]  /*69a0*/  FMUL.FTZ R11, R25.reuse, R169.reuse ;  /* 0x000000a9190b7220 */ /* 0x0c4fe20000410000 */
        /* <DEDUP_REMOVED lines=27> */
[----:B----4-:R-:W2:Y:S01]  /*6b60*/  @P0 LDS.64 R12, [UR22+0x32b0] ;  /* 0x0032b016ff0c0984 */ /* 0x010ea20008000a00 */
        /* <DEDUP_REMOVED lines=10> */
.L_x_9342:
[----:B------:R-:W-:Y:S05]  /*6c10*/  BSYNC.RECONVERGENT B0 ;  /* 0x0000000000007941 */ /* 0x000fea0003800200 */
.L_x_9341:
[----:B------:R-:W-:-:S04]  /*6c20*/  UIADD3 UR6, UPT, UPT, UR6, 0x1, URZ ;  /* 0x0000000106067890 */ /* 0x000fc8000fffe0ff */
[----:B------:R-:W-:-:S09]  /*6c30*/  UISETP.GE.AND UP0, UPT, UR6, UR29, UPT ;  /* 0x0000001d0600728c */ /* 0x000fd2000bf06270 */
[----:B------:R-:W-:Y:S05]  /*6c40*/  BRA.U !UP0, `(.L_x_9343) ;  /* 0xffffffa508907547 */ /* 0x000fea000b83ffff */
.L_x_9309:
[----:B------:R-:W-:Y:S01]  /*6c50*/  BAR.SYNC.DEFER_BLOCKING 0x0 ;  /* 0x0000000000007b1d */ /* 0x000fe20000010000 */
[----:B01----:R-:W-:Y:S01]  /*6c60*/  F2FP.F16.F32.PACK_AB R7, R36, R37 ;  /* 0x000000252407723e */ /* 0x003fe200000000ff */
[----:B------:R-:W-:Y:S01]  /*6c70*/  UIADD3 UR29, UPT, UPT, UR14, -0x1, URZ ;  /* 0xffffffff0e1d7890 */ /* 0x000fe2000fffe0ff */
[----:B------:R-:W-:Y:S01]  /*6c80*/  F2FP.F16.F32.PACK_AB R6, R38, R39 ;  /* 0x000000272606723e */ /* 0x000fe200000000ff */
[----:B------:R-:W-:Y:S01]  /*6c90*/  FADD.FTZ R0, R85, R44 ;  /* 0x0000002c55007221 */ /* 0x000fe20000010000 */
[----:B------:R-:W-:Y:S01]  /*6ca0*/  F2FP.F16.F32.PACK_AB R5, R40, R41 ;  /* 0x000000292805723e */ /* 0x000fe200000000ff */
[----:B------:R-:W0:Y:S01]  /*6cb0*/  LDCU.64 UR30, c[0x0][0x4f8] ;  /* 0x00009f00ff1e77ac */ /* 0x000e220008000a00 */
[----:B------:R-:W-:Y:S02]  /*6cc0*/  F2FP.F16.F32.PACK_AB R4, R42, R43 ;  /* 0x0000002b2a04723e */ /* 0x000fe400000000ff */
[----:B------:R-:W-:Y:S01]  /*6cd0*/  F2FP.F16.F32.PACK_AB R11, R28, R29 ;  /* 0x0000001d1c0b723e */ /* 0x000fe200000000ff */
[----:B------:R-:W1:Y:S01]  /*6ce0*/  LDCU.64 UR32, c[0x0][0x500] ;  /* 0x0000a000ff2077ac */ /* 0x000e620008000a00 */
[----:B------:R-:W-:-:S02]  /*6cf0*/  F2FP.F16.F32.PACK_AB R10, R30, R31 ;  /* 0x0000001f1e0a723e */ /* 0x000fc400000000ff */
[----:B------:R-:W-:Y:S01]  /*6d00*/  F2FP.F16.F32.PACK_AB R9, R32, R33 ;  /* 0x000000212009723e */ /* 0x000fe200000000ff */
[----:B------:R-:W-:Y:S01]  /*6d10*/  USHF.L.U32 UR26, UR29, 0xa, URZ ;  /* 0x0000000a1d1a7899 */ /* 0x000fe200080006ff */
[----:B------:R-:W-:Y:S01]  /*6d20*/  F2FP.F16.F32.PACK_AB R8, R34, R35 ;  /* 0x000000232208723e */ /* 0x000fe200000000ff */
[----:B------:R-:W2:Y:S01]  /*6d30*/  LDCU.64 UR34, c[0x0][0x550] ;  /* 0x0000aa00ff2277ac */ /* 0x000ea20008000a00 */
[----:B------:R-:W-:Y:S02]  /*6d40*/  F2FP.F16.F32.PACK_AB R23, R59, R58 ;  /* 0x0000003a3b17723e */ /* 0x000fe400000000ff */
[----:B------:R-:W-:Y:S01]  /*6d50*/  F2FP.F16.F32.PACK_AB R22, R57, R56 ;  /* 0x000000383916723e */ /* 0x000fe200000000ff */
[----:B------:R-:W-:Y:S01]  /*6d60*/  USHF.R.S32.HI UR27, URZ, 0x1f, UR26 ;  /* 0x0000001fff1b7899 */ /* 0x000fe2000801141a */
[----:B------:R-:W-:Y:S01]  /*6d70*/  F2FP.F16.F32.PACK_AB R21, R55, R54 ;  /* 0x000000363715723e */ /* 0x000fe200000000ff */
[----:B------:R-:W-:Y:S01]  /*6d80*/  UIADD3 UR18, UP1, UPT, UR18, -0x800, URZ ;  /* 0xfffff80012127890 */ /* 0x000fe2000ff3e0ff */
[----:B------:R-:W-:Y:S01]  /*6d90*/  F2FP.F16.F32.PACK_AB R20, R53, R52 ;  /* 0x000000343514723e */ /* 0x000fe200000000ff */
[----:B------:R5:W-:Y:S01]  /*6da0*/  STS.128 [R76], R4 ;  /* 0x000000044c007388 */ /* 0x000be20000000c00 */
[----:B0-----:R-:W-:-:S02]  /*6db0*/  UIMAD.WIDE.U32 UR22, UR28, UR30, UR26 ;  /* 0x0000001e1c1672a5 */ /* 0x001fc4000f8e001a */
[----:B------:R-:W-:Y:S01]  /*6dc0*/  UIADD3 UR16, UP2, UPT, UR16, -0x800, URZ ;  /* 0xfffff80010107890 */ /* 0x000fe2000ff5e0ff */
[----:B------:R0:W-:Y:S01]  /*6dd0*/  STS.128 [R76+0x10], R8 ;  /* 0x000010084c007388 */ /* 0x0001e20000000c00 */
[----:B------:R-:W-:-:S03]  /*6de0*/  NOP ;  /* 0x0000000000007918 */ /* 0x000fc60000000000 */
[----:B----4-:R-:W4:Y:S01]  /*6df0*/  LDS.128 R12, [R77] ;  /* 0x000000004d0c7984 */ /* 0x010f220000000c00 */
[----:B------:R-:W-:Y:S01]  /*6e00*/  UIMAD UR23, UR28, UR31, UR23 ;  /* 0x0000001f1c1772a4 */ /* 0x000fe2000f8e0217 */
[----:B------:R-:W3:Y:S02]  /*6e10*/  LDCU.64 UR30, c[0x0][0x520] ;  /* 0x0000a400ff1e77ac */ /* 0x000ee40008000a00 */
[----:B------:R-:W3:Y:S01]  /*6e20*/  LDS.128 R16, [R77+0x200] ;  /* 0x000200004d107984 */ /* 0x000ee20000000c00 */
[----:B-----5:R-:W-:Y:S01]  /*6e30*/  IADD3 R7, PT, PT, R80, R81, RZ ;  /* 0x0000005150077210 */ /* 0x020fe20007ffe0ff */
[----:B------:R-:W-:Y:S01]  /*6e40*/  FADD.FTZ R5, R0, R45 ;  /* 0x0000002d00057221 */ /* 0x000fe20000010000 */
[----:B-1----:R-:W-:Y:S01]  /*6e50*/  UIMAD.WIDE.U32 UR22, UR8, UR32, UR22 ;  /* 0x00000020081672a5 */ /* 0x002fe2000f8e0016 */
[----:B0-----:R-:W-:Y:S02]  /*6e60*/  F2FP.F16.F32.PACK_AB R9, R47, R46 ;  /* 0x0000002e2f09723e */ /* 0x001fe400000000ff */
[----:B------:R-:W-:Y:S01]  /*6e70*/  FADD.FTZ R0, R5, R46 ;  /* 0x0000002e05007221 */ /* 0x000fe20000010000 */
[----:B------:R-:W-:Y:S01]  /*6e80*/  UIMAD UR23, UR8, UR33, UR23 ;  /* 0x00000021081772a4 */ /* 0x000fe2000f8e0217 */
[----:B------:R-:W-:Y:S01]  /*6e90*/  F2FP.F16.F32.PACK_AB R8, R45, R44 ;  /* 0x0000002c2d08723e */ /* 0x000fe200000000ff */
[----:B--2---:R-:W-:Y:S01]  /*6ea0*/  ULEA UR6, UP0, UR22, UR34, 0x1 ;  /* 0x0000002216067291 */ /* 0x004fe2000f8008ff */
[----:B------:R-:W-:Y:S01]  /*6eb0*/  F2FP.F16.F32.PACK_AB R11, R51, R50 ;  /* 0x00000032330b723e */ /* 0x000fe200000000ff */
[----:B------:R-:W0:Y:S01]  /*6ec0*/  LDCU.64 UR32, c[0x0][0x560] ;  /* 0x0000ac00ff2077ac */ /* 0x000e220008000a00 */
        /* <DEDUP_REMOVED lines=8> */
[----:B------:R-:W-:Y:S02]  /*6f50*/  FADD.FTZ R49, R48, R49 ;  /* 0x0000003130317221 */ /* 0x000fe40000010000 */
[----:B------:R-:W-:Y:S01]  /*6f60*/  IMAD.WIDE.U32 R2, R7, 0x10, R2 ;  /* 0x0000001007027825 */ /* 0x000fe200078e0002 */
[----:B------:R-:W1:Y:S03]  /*6f70*/  LDCU.64 UR22, c[0x0][0x518] ;  /* 0x0000a300ff1677ac */ /* 0x000e660008000a00 */
[----:B------:R-:W-:-:S04]  /*6f80*/  FADD.FTZ R50, R49, R50 ;  /* 0x0000003231327221 */ /* 0x000fc80000010000 */
[----:B------:R-:W-:Y:S01]  /*6f90*/  FADD.FTZ R51, R50, R51 ;  /* 0x0000003332337221 */ /* 0x000fe20000010000 */
[----:B----4-:R-:W-:Y:S03]  /*6fa0*/  STG.E.128 desc[UR24][R2.64], R12 ;  /* 0x0000000c02007986 */ /* 0x010fe6000c101d18 */
[----:B------:R-:W-:Y:S01]  /*6fb0*/  FADD.FTZ R52, R51, R52 ;  /* 0x0000003433347221 */ /* 0x000fe20000010000 */
[----:B---3--:R2:W-:Y:S03]  /*6fc0*/  STG.E.128 desc[UR24][R2.64+0x200], R16 ;  /* 0x0002001002007986 */ /* 0x0085e6000c101d18 */
[----:B------:R-:W-:Y:S01]  /*6fd0*/  FADD.FTZ R53, R52, R53 ;  /* 0x0000003534357221 */ /* 0x000fe20000010000 */
[----:B------:R-:W-:Y:S01]  /*6fe0*/  BAR.SYNC.DEFER_BLOCKING 0x0 ;  /* 0x0000000000007b1d */ /* 0x000fe20000010000 */
[----:B-1----:R-:W-:-:S02]  /*6ff0*/  UIMAD.WIDE.U32 UR26, UR28, UR22, UR26 ;  /* 0x000000161c1a72a5 */ /* 0x002fc4000f8e001a */
[----:B------:R-:W-:Y:S02]  /*7000*/  FADD.FTZ R54, R53, R54 ;  /* 0x0000003635367221 */ /* 0x000fe40000010000 */
[----:B------:R-:W-:Y:S02]  /*7010*/  UIMAD UR23, UR28, UR23, UR27 ;  /* 0x000000171c1772a4 */ /* 0x000fe4000f8e021b */
[----:B------:R-:W-:Y:S01]  /*7020*/  FADD.FTZ R55, R54, R55 ;  /* 0x0000003736377221 */ /* 0x000fe20000010000 */
[----:B------:R-:W-:Y:S02]  /*7030*/  UMOV UR22, UR26 ;  /* 0x0000001a00167c82 */ /* 0x000fe40008000000 */
[----:B------:R-:W-:Y:S01]  /*7040*/  UIMAD.WIDE.U32 UR22, UR8, UR30, UR22 ;  /* 0x0000001e081672a5 */ /* 0x000fe2000f8e0016 */
[----:B------:R-:W-:-:S03]  /*7050*/  FADD.FTZ R56, R55, R56 ;  /* 0x0000003837387221 */ /* 0x000fc60000010000 */
[----:B------:R-:W-:Y:S01]  /*7060*/  UIMAD UR23, UR8, UR31, UR23 ;  /* 0x0000001f081772a4 */ /* 0x000fe2000f8e0217 */
[----:B------:R-:W-:Y:S01]  /*7070*/  FADD.FTZ R57, R56, R57 ;  /* 0x0000003938397221 */ /* 0x000fe20000010000 */
[----:B0-----:R-:W-:-:S03]  /*7080*/  ULEA UR6, UP0, UR22, UR32, 0x1 ;  /* 0x0000002016067291 */ /* 0x001fc6000f8008ff */
[----:B------:R-:W-:Y:S01]  /*7090*/  FADD.FTZ R58, R57, R58 ;  /* 0x0000003a393a7221 */ /* 0x000fe20000010000 */
[----:B------:R-:W-:Y:S02]  /*70a0*/  ULEA.HI.X UR22, UR22, UR33, UR23, 0x1, UP0 ;  /* 0x0000002116167291 */ /* 0x000fe400080f0c17 */
[----:B--2---:R-:W-:Y:S01]  /*70b0*/  MOV R2, UR6 ;  /* 0x0000000600027c02 */ /* 0x004fe20008000f00 */
[----:B------:R-:W-:Y:S01]  /*70c0*/  UIADD3 UR20, UP0, UPT, UR20, -0x800, URZ ;  /* 0xfffff80014147890 */ /* 0x000fe2000ff1e0ff */
[----:B------:R-:W-:Y:S01]  /*70d0*/  STS.128 [R76], R8 ;  /* 0x000000084c007388 */ /* 0x000fe20000000c00 */
[----:B------:R-:W-:Y:S01]  /*70e0*/  FADD.FTZ R85, R58, R59 ;  /* 0x0000003b3a557221 */ /* 0x000fe20000010000 */
        /* <DEDUP_REMOVED lines=12> */
.L_x_9308:
        /* <DEDUP_REMOVED lines=34> */
[----:B0-----:R-:W0:Y:S01]  /*73d0*/  LDS R0, [UR4+0x858] ;  /* 0x00085804ff007984 */ /* 0x001e220008000800 */
[----:B------:R-:W-:-:S04]  /*73e0*/  ULEA UR4, UP0, UR8, UR10, 0x2 ;  /* 0x0000000a08047291 */ /* 0x000fc8000f8010ff */
[----:B------:R-:W-:Y:S02]  /*73f0*/  ULEA.HI.X UR5, UR8, UR11, URZ, 0x2, UP0 ;  /* 0x0000000b08057291 */ /* 0x000fe400080f14ff */
[----:B------:R-:W-:-:S04]  /*7400*/  MOV R2, UR4 ;  /* 0x0000000400027c02 */ /* 0x000fc80008000f00 */
[----:B------:R-:W-:Y:S01]  /*7410*/  MOV R3, UR5 ;  /* 0x0000000500037c02 */ /* 0x000fe20008000f00 */
[----:B0-----:R-:W-:-:S05]  /*7420*/  FADD.FTZ R7, R7, R0 ;  /* 0x0000000007077221 */ /* 0x001fca0000010000 */
[----:B------:R1:W-:Y:S02]  /*7430*/  REDG.E.ADD.F32.FTZ.RN.STRONG.GPU desc[UR24][R2.64], R7 ;  /* 0x00000007020079a6 */ /* 0x0003e4000c12f318 */
.L_x_9346:
[----:B------:R-:W-:Y:S05]  /*7440*/  BSYNC.RECONVERGENT B0 ;  /* 0x0000000000007941 */ /* 0x000fea0003800200 */
.L_x_9345:
[----:B------:R-:W-:Y:S01]  /*7450*/  UISETP.NE.U32.AND UP0, UPT, UR14, URZ, UPT ;  /* 0x000000ff0e00728c */ /* 0x000fe2000bf05070 */
[----:B--2---:R-:W-:-:S03]  /*7460*/  ISETP.GE.AND P0, PT, R11, UR38, PT ;  /* 0x000000260b007c0c */ /* 0x004fc6000bf06270 */
[----:B------:R-:W-:-:S09]  /*7470*/  UISETP.NE.AND.EX UP0, UPT, UR15, URZ, UPT, UP0 ;  /* 0x000000ff0f00728c */ /* 0x000fd2000bf05300 */
[----:B------:R-:W-:Y:S05]  /*7480*/  BRA.U !UP0, `(.L_x_9347) ;  /* 0x0000000108907547 */ /* 0x000fea000b800000 */
        /* <DEDUP_REMOVED lines=35> */
.L_x_9348:
[----:B------:R-:W-:Y:S05]  /*76c0*/  BSYNC.RECONVERGENT B0 ;  /* 0x0000000000007941 */ /* 0x000fea0003800200 */
.L_x_9347:
[----:B------:R-:W-:Y:S05]  /*76d0*/  @P0 EXIT ;  /* 0x000000000000094d */ /* 0x000fea0003800000 */
[----:B------:R-:W2:Y:S01]  /*76e0*/  LDCU.64 UR10, c[0x0][0x4e8] ;  /* 0x00009d00ff0a77ac */ /* 0x000ea20008000a00 */
[----:B------:R-:W3:Y:S01]  /*76f0*/  S2UR UR22, SR_CgaCtaId ;  /* 0x00000000001679c3 */ /* 0x000ee20000008800 */
[----:B------:R-:W-:Y:S01]  /*7700*/  BSSY.RECONVERGENT B0, `(.L_x_9349) ;  /* 0x0000054000007945 */ /* 0x000fe20003800200 */
[----:B------:R-:W4:Y:S01]  /*7710*/  LDCU.64 UR18, c[0x0][0x4c8] ;  /* 0x00009900ff1277ac */ /* 0x000f220008000a00 */
[----:B------:R-:W0:Y:S01]  /*7720*/  LDCU.64 UR20, c[0x0][0x4a8] ;  /* 0x00009500ff1477ac */ /* 0x000e220008000a00 */
[----:B------:R-:W-:Y:S01]  /*7730*/  UMOV UR17, 0x400 ;  /* 0x0000040000117882 */ /* 0x000fe20000000000 */
[----:B------:R-:W0:Y:S01]  /*7740*/  LDCU UR23, c[0x0][0x360] ;  /* 0x00006c00ff1777ac */ /* 0x000e220008000800 */
[----:B------:R-:W0:Y:S01]  /*7750*/  LDCU.64 UR40, c[0x0][0x3e0] ;  /* 0x00007c00ff2877ac */ /* 0x000e220008000a00 */
[----:B--2---:R-:W-:Y:S01]  /*7760*/  UIMAD.WIDE.U32 UR4, UR8, UR10, URZ ;  /* 0x0000000a080472a5 */ /* 0x004fe2000f8e00ff */
[----:B------:R-:W2:Y:S03]  /*7770*/  LDCU.64 UR42, c[0x0][0x3c0] ;  /* 0x00007800ff2a77ac */ /* 0x000ea60008000a00 */
[----:B------:R-:W-:-:S02]  /*7780*/  UIMAD UR16, UR8, UR11, UR5 ;  /* 0x0000000b081072a4 */ /* 0x000fc4000f8e0205 */
[----:B----4-:R-:W-:Y:S02]  /*7790*/  UIMAD.WIDE.U32 UR10, UR8, UR18, URZ ;  /* 0x00000012080a72a5 */ /* 0x010fe4000f8e00ff */
[----:B0-----:R-:W-:Y:S02]  /*77a0*/  UIMAD.WIDE.U32 UR14, UR8, UR20, URZ ;  /* 0x00000014080e72a5 */ /* 0x001fe4000f8e00ff */
[----:B------:R-:W-:Y:S01]  /*77b0*/  UIMAD UR6, UR8, UR19, UR11 ;  /* 0x00000013080672a4 */ /* 0x000fe2000f8e020b */
[----:B------:R-:W0:Y:S01]  /*77c0*/  LDCU.64 UR26, c[0x0][0x4b0] ;  /* 0x00009600ff1a77ac */ /* 0x000e220008000a00 */
[----:B------:R-:W4:Y:S01]  /*77d0*/  LDCU.64 UR32, c[0x0][0x4d0] ;  /* 0x00009a00ff2077ac */ /* 0x000f220008000a00 */
[----:B------:R-:W0:Y:S01]  /*77e0*/  LDCU.64 UR34, c[0x0][0x4f0] ;  /* 0x00009e00ff2277ac */ /* 0x000e220008000a00 */
[----:B------:R-:W0:Y:S01]  /*77f0*/  LDCU.64 UR36, c[0x0][0x540] ;  /* 0x0000a800ff2477ac */ /* 0x000e220008000a00 */
[----:B------:R-:W0:Y:S01]  /*7800*/  LDCU.128 UR28, c[0x0][0x530] ;  /* 0x0000a600ff1c77ac */ /* 0x000e220008000c00 */
[----:B------:R-:W-:-:S02]  /*7810*/  UIMAD UR8, UR8, UR21, UR15 ;  /* 0x00000015080872a4 */ /* 0x000fc4000f8e020f */
[----:B---3--:R-:W-:-:S12]  /*7820*/  ULEA UR17, UR22, UR17, 0x18 ;  /* 0x0000001116117291 */ /* 0x008fd8000f8ec0ff */
.L_x_9350:
[C---:B------:R-:W-:Y:S01]  /*7830*/  LEA R0, R11.reuse, UR17, 0x3 ;  /* 0x000000110b007c11 */ /* 0x040fe2000f8e18ff */
[C---:B-1-3--:R-:W-:Y:S01]  /*7840*/  IMAD.WIDE.U32 R6, R11.reuse, UR40, RZ ;  /* 0x000000280b067c25 */ /* 0x04afe2000f8e00ff */
[----:B------:R-:W-:Y:S02]  /*7850*/  MOV R2, UR14 ;  /* 0x0000000e00027c02 */ /* 0x000fe40008000f00 */
        /* <DEDUP_REMOVED lines=63> */
.L_x_9349:
[----:B------:R-:W-:Y:S05]  /*7c50*/  EXIT ;  /* 0x000000000000794d */ /* 0x000fea0003800000 */
.L_x_9314:
[----:B------:R-:W-:Y:S01]  /*7c60*/  MOV R205, R13 ;  /* 0x0000000d00cd7202 */ /* 0x000fe20000000f00 */
[----:B------:R-:W-:Y:S01]  /*7c70*/  HFMA2 R206, -RZ, RZ, 0, 5.9604644775390625e-08 ;  /* 0x00000001ffce7431 */ /* 0x000fe200000001ff */
[----:B------:R-:W-:Y:S02]  /*7c80*/  MOV R207, RZ ;  /* 0x000000ff00cf7202 */ /* 0x000fe40000000f00 */
[----:B------:R-:W-:-:S07]  /*7c90*/  MOV R2, 0xffffffff ;  /* 0xffffffff00027802 */ /* 0x000fce0000000f00 */
[----:B012--5:R-:W-:Y:S05]  /*7ca0*/  WARPSYNC.COLLECTIVE R2, `(.L_x_9351) ;  /* 0x0000000002087348 */ /* 0x027fea0003c00000 */
[----:B------:R3:W4:Y:S02]  /*7cb0*/  SHFL.UP P6, R15, R205, R206, R207 ;  /* 0x040000cecd0f7389 */ /* 0x00072400000c00cf */
[----:B012345:R-:W-:Y:S05]  /*7cc0*/  ENDCOLLECTIVE ;  /* 0x000000000000791b */ /* 0x03ffea0003800000 */
.L_x_9351:
[----:B------:R-:W-:Y:S02]  /*7cd0*/  MOV R205, R18 ;  /* 0x0000001200cd7202 */ /* 0x000fe40000000f00 */
[----:B------:R-:W-:-:S07]  /*7ce0*/  MOV R3, R15 ;  /* 0x0000000f00037202 */ /* 0x000fce0000000f00 */
[----:B------:R-:W-:Y:S05]  /*7cf0*/  WARPSYNC.COLLECTIVE R2, `(.L_x_9352) ;  /* 0x0000000002087348 */ /* 0x000fea0003c00000 */
[----:B------:R0:W1:Y:S02]  /*7d00*/  SHFL.UP P6, R15, R205, R206, R207 ;  /* 0x040000cecd0f7389 */ /* 0x00006400000c00cf */
[----:B01----:R-:W-:Y:S05]  /*7d10*/  ENDCOLLECTIVE ;  /* 0x000000000000791b */ /* 0x003fea0003800000 */
.L_x_9352:
[----:B------:R-:W-:Y:S02]  /*7d20*/  MOV R205, R19 ;  /* 0x0000001300cd7202 */ /* 0x000fe40000000f00 */
[----:B------:R-:W-:-:S07]  /*7d30*/  MOV R12, R15 ;  /* 0x0000000f000c7202 */ /* 0x000fce0000000f00 */
[----:B------:R-:W-:Y:S05]  /*7d40*/  WARPSYNC.COLLECTIVE R2, `(.L_x_9353) ;  /* 0x0000000002087348 */ /* 0x000fea0003c00000 */
[----:B------:R0:W1:Y:S02]  /*7d50*/  SHFL.UP P6, R15, R205, R206, R207 ;  /* 0x040000cecd0f7389 */ /* 0x00006400000c00cf */
[----:B01----:R-:W-:Y:S05]  /*7d60*/  ENDCOLLECTIVE ;  /* 0x000000000000791b */ /* 0x003fea0003800000 */
.L_x_9353:
[----:B------:R-:W-:Y:S02]  /*7d70*/  MOV R205, R202 ;  /* 0x000000ca00cd7202 */ /* 0x000fe40000000f00 */
[----:B------:R-:W-:-:S07]  /*7d80*/  MOV R14, R15 ;  /* 0x0000000f000e7202 */ /* 0x000fce0000000f00 */
[----:B------:R-:W-:Y:S05]  /*7d90*/  WARPSYNC.COLLECTIVE R2, `(.L_x_9354) ;  /* 0x0000000002087348 */ /* 0x000fea0003c00000 */
[----:B------:R0:W1:Y:S02]  /*7da0*/  SHFL.UP P6, R15, R205, R206, R207 ;  /* 0x040000cecd0f7389 */ /* 0x00006400000c00cf */
[----:B01----:R-:W-:Y:S05]  /*7db0*/  ENDCOLLECTIVE ;  /* 0x000000000000791b */ /* 0x003fea0003800000 */
.L_x_9354:
        /* <DEDUP_REMOVED lines=15> */
.L_x_9355:
[----:B------:R-:W-:Y:S02]  /*7eb0*/  MOV R205, R18 ;  /* 0x0000001200cd7202 */ /* 0x000fe40000000f00 */
[----:B------:R-:W-:-:S07]  /*7ec0*/  MOV R3, R15 ;  /* 0x0000000f00037202 */ /* 0x000fce0000000f00 */
[----:B------:R-:W-:Y:S05]  /*7ed0*/  WARPSYNC.COLLECTIVE R2, `(.L_x_9356) ;  /* 0x0000000002087348 */ /* 0x000fea0003c00000 */
[----:B------:R0:W1:Y:S02]  /*7ee0*/  SHFL.UP P6, R15, R205, R206, R207 ;  /* 0x040000cecd0f7389 */ /* 0x00006400000c00cf */
[----:B01----:R-:W-:Y:S05]  /*7ef0*/  ENDCOLLECTIVE ;  /* 0x000000000000791b */ /* 0x003fea0003800000 */
.L_x_9356:
[----:B------:R-:W-:Y:S02]  /*7f00*/  MOV R205, R19 ;  /* 0x0000001300cd7202 */ /* 0x000fe40000000f00 */
[----:B------:R-:W-:-:S07]  /*7f10*/  MOV R12, R15 ;  /* 0x0000000f000c7202 */ /* 0x000fce0000000f00 */
[----:B------:R-:W-:Y:S05]  /*7f20*/  WARPSYNC.COLLECTIVE R2, `(.L_x_9357) ;  /* 0x0000000002087348 */ /* 0x000fea0003c00000 */
[----:B------:R0:W1:Y:S02]  /*7f30*/  SHFL.UP P6, R15, R205, R206, R207 ;  /* 0x040000cecd0f7389 */ /* 0x00006400000c00cf */
[----:B01----:R-:W-:Y:S05]  /*7f40*/  ENDCOLLECTIVE ;  /* 0x000000000000791b */ /* 0x003fea0003800000 */
.L_x_9357:
[----:B------:R-:W-:Y:S02]  /*7f50*/  MOV R205, R202 ;  /* 0x000000ca00cd7202 */ /* 0x000fe40000000f00 */
[----:B------:R-:W-:-:S07]  /*7f60*/  MOV R14, R15 ;  /* 0x0000000f000e7202 */ /* 0x000fce0000000f00 */
[----:B------:R-:W-:Y:S05]  /*7f70*/  WARPSYNC.COLLECTIVE R2, `(.L_x_9358) ;  /* 0x0000000002087348 */ /* 0x000fea0003c00000 */
[----:B------:R0:W1:Y:S02]  /*7f80*/  SHFL.UP P6, R15, R205, R206, R207 ;  /* 0x040000cecd0f7389 */ /* 0x00006400000c00cf */
[----:B01----:R-:W-:Y:S05]  /*7f90*/  ENDCOLLECTIVE ;  /* 0x000000000000791b */ /* 0x003fea0003800000 */
.L_x_9358:
        /* <DEDUP_REMOVED lines=15> */
.L_x_9359:
[----:B------:R-:W-:Y:S02]  /*8090*/  MOV R205, R18 ;  /* 0x0000001200cd7202 */ /* 0x000fe40000000f00 */
[----:B------:R-:W-:-:S07]  /*80a0*/  MOV R3, R15 ;  /* 0x0000000f00037202 */ /* 0x000fce0000000f00 */
[----:B------:R-:W-:Y:S05]  /*80b0*/  WARPSYNC.COLLECTIVE R2, `(.L_x_9360) ;  /* 0x0000000002087348 */ /* 0x000fea0003c00000 */
[----:B------:R0:W1:Y:S02]  /*80c0*/  SHFL.UP P6, R15, R205, R206, R207 ;  /* 0x040000cecd0f7389 */ /* 0x00006400000c00cf */
[----:B01----:R-:W-:Y:S05]  /*80d0*/  ENDCOLLECTIVE ;  /* 0x000000000000791b */ /* 0x003fea0003800000 */
.L_x_9360:
[----:B------:R-:W-:Y:S02]  /*80e0*/  MOV R205, R19 ;  /* 0x0000001300cd7202 */ /* 0x000fe40000000f00 */
[----:B------:R-:W-:-:S07]  /*80f0*/  MOV R12, R15 ;  /* 0x0000000f000c7202 */ /* 0x000fce0000000f00 */
[----:B------:R-:W-:Y:S05]  /*8100*/  WARPSYNC.COLLECTIVE R2, `(.L_x_9361) ;  /* 0x0000000002087348 */ /* 0x000fea0003c00000 */
[----:B------:R0:W1:Y:S02]  /*8110*/  SHFL.UP P6, R15, R205, R206, R207 ;  /* 0x040000cecd0f7389 */ /* 0x00006400000c00cf */
[----:B01----:R-:W-:Y:S05]  /*8120*/  ENDCOLLECTIVE ;  /* 0x000000000000791b */ /* 0x003fea0003800000 */
.L_x_9361:
[----:B------:R-:W-:Y:S02]  /*8130*/  MOV R205, R202 ;  /* 0x000000ca00cd7202 */ /* 0x000fe40000000f00 */
[----:B------:R-:W-:-:S07]  /*8140*/  MOV R14, R15 ;  /* 0x0000000f000e7202 */ /* 0x000fce0000000f00 */
[----:B------:R-:W-:Y:S05]  /*8150*/  WARPSYNC.COLLECTIVE R2, `(.L_x_9362) ;  /* 0x0000000002087348 */ /* 0x000fea0003c00000 */
[----:B------:R0:W1:Y:S02]  /*8160*/  SHFL.UP P6, R15, R205, R206, R207 ;  /* 0x040000cecd0f7389 */ /* 0x00006400000c00cf */
[----:B01----:R-:W-:Y:S05]  /*8170*/  ENDCOLLECTIVE ;  /* 0x000000000000791b */ /* 0x003fea0003800000 */
.L_x_9362:
[----:B------:R-:W-:Y:S01]  /*8180*/  HFMA2 R206, -RZ, RZ, 0, 4.76837158203125e-07 ;  /* 0x00000008ffce7431 */ /* 0x000fe200000001ff */
[----:B------:R-:W-:Y:S01]  /*8190*/  MOV R203, R15 ;  /* 0x0000000f00cb7202 */ /* 0x000fe20000000f00 */
[----:B------:R-:W-:-:S04]  /*81a0*/  FMUL.FTZ R15, R13, R12 ;  /* 0x0000000c0d0f7220 */ /* 0x000fc80000410000 */
[-C--:B------:R-:W-:Y:S01]  /*81b0*/  FMUL.FTZ R204, R18, R203.reuse ;  /* 0x000000cb12cc7220 */ /* 0x080fe20000410000 */
[----:B------:R-:W-:-:S03]  /*81c0*/  FMUL.FTZ R203, R13, R203 ;  /* 0x000000cb0dcb7220 */ /* 0x000fc60000410000 */
[-C--:B------:R-:W-:Y:S01]  /*81d0*/  FFMA.FTZ R204, R13, R14.reuse, -R204 ;  /* 0x0000000e0dcc7223 */ /* 0x080fe200000108cc */
[C---:B------:R-:W-:Y:S01]  /*81e0*/  FFMA.FTZ R203, R18.reuse, R14, R203 ;  /* 0x0000000e12cb7223 */ /* 0x040fe200000100cb */
[C---:B------:R-:W-:Y:S01]  /*81f0*/  FMUL.FTZ R14, R18.reuse, R12 ;  /* 0x0000000c120e7220 */ /* 0x040fe20000410000 */
[-C--:B------:R-:W-:Y:S01]  /*8200*/  @P3 FFMA.FTZ R18, R18, R3.reuse, R15 ;  /* 0x0000000312123223 */ /* 0x080fe2000001000f */
[----:B------:R-:W-:Y:S01]  /*8210*/  @P3 FADD.FTZ R19, R19, R204 ;  /* 0x000000cc13133221 */ /* 0x000fe20000010000 */
[----:B------:R-:W-:Y:S01]  /*8220*/  @P3 FADD.FTZ R202, R202, R203 ;  /* 0x000000cbcaca3221 */ /* 0x000fe20000010000 */
[----:B------:R-:W-:-:S05]  /*8230*/  @P3 FFMA.FTZ R13, R13, R3, -R14 ;  /* 0x000000030d0d3223 */ /* 0x000fca000001080e */
[----:B------:R-:W-:-:S07]  /*8240*/  MOV R205, R13 ;  /* 0x0000000d00cd7202 */ /* 0x000fce0000000f00 */
[----:B------:R-:W-:Y:S05]  /*8250*/  WARPSYNC.COLLECTIVE R2, `(.L_x_9363) ;  /* 0x0000000002087348 */ /* 0x000fea0003c00000 */
[----:B------:R0:W1:Y:S02]  /*8260*/  SHFL.UP P6, R15, R205, R206, R207 ;  /* 0x040000cecd0f7389 */ /* 0x00006400000c00cf */
[----:B01----:R-:W-:Y:S05]  /*8270*/  ENDCOLLECTIVE ;  /* 0x000000000000791b */ /* 0x003fea0003800000 */
.L_x_9363:
[----:B------:R-:W-:Y:S02]  /*8280*/  MOV R205, R18 ;  /* 0x0000001200cd7202 */ /* 0x000fe40000000f00 */
[----:B------:R-:W-:-:S07]  /*8290*/  MOV R3, R15 ;  /* 0x0000000f00037202 */ /* 0x000fce0000000f00 */
[----:B------:R-:W-:Y:S05]  /*82a0*/  WARPSYNC.COLLECTIVE R2, `(.L_x_9364) ;  /* 0x0000000002087348 */ /* 0x000fea0003c00000 */
[----:B------:R0:W1:Y:S02]  /*82b0*/  SHFL.UP P6, R15, R205, R206, R207 ;  /* 0x040000cecd0f7389 */ /* 0x00006400000c00cf */
[----:B01----:R-:W-:Y:S05]  /*82c0*/  ENDCOLLECTIVE ;  /* 0x000000000000791b */ /* 0x003fea0003800000 */
.L_x_9364:
[----:B------:R-:W-:Y:S02]  /*82d0*/  MOV R205, R19 ;  /* 0x0000001300cd7202 */ /* 0x000fe40000000f00 */
[----:B------:R-:W-:-:S07]  /*82e0*/  MOV R12, R15 ;  /* 0x0000000f000c7202 */ /* 0x000fce0000000f00 */
[----:B------:R-:W-:Y:S05]  /*82f0*/  WARPSYNC.COLLECTIVE R2, `(.L_x_9365) ;  /* 0x0000000002087348 */ /* 0x000fea0003c00000 */
[----:B------:R0:W1:Y:S02]  /*8300*/  SHFL.UP P6, R15, R205, R206, R207 ;  /* 0x040000cecd0f7389 */ /* 0x00006400000c00cf */
[----:B01----:R-:W-:Y:S05]  /*8310*/  ENDCOLLECTIVE ;  /* 0x000000000000791b */ /* 0x003fea0003800000 */
.L_x_9365:
[----:B------:R-:W-:Y:S02]  /*8320*/  MOV R205, R202 ;  /* 0x000000ca00cd7202 */ /* 0x000fe40000000f00 */
[----:B------:R-:W-:-:S07]  /*8330*/  MOV R14, R15 ;  /* 0x0000000f000e7202 */ /* 0x000fce0000000f00 */
[----:B------:R-:W-:Y:S05]  /*8340*/  WARPSYNC.COLLECTIVE R2, `(.L_x_9366) ;  /* 0x0000000002087348 */ /* 0x000fea0003c00000 */
[----:B------:R0:W1:Y:S02]  /*8350*/  SHFL.UP P6, R15, R205, R206, R207 ;  /* 0x040000cecd0f7389 */ /* 0x00006400000c00cf */
[----:B01----:R-:W-:Y:S05]  /*8360*/  ENDCOLLECTIVE ;  /* 0x000000000000791b */ /* 0x003fea0003800000 */
.L_x_9366:
        /* <DEDUP_REMOVED lines=15> */
.L_x_9367:
[----:B------:R-:W-:Y:S02]  /*8460*/  MOV R205, R18 ;  /* 0x0000001200cd7202 */ /* 0x000fe40000000f00 */
[----:B------:R-:W-:-:S07]  /*8470*/  MOV R3, R15 ;  /* 0x0000000f00037202 */ /* 0x000fce0000000f00 */
[----:B------:R-:W-:Y:S05]  /*8480*/  WARPSYNC.COLLECTIVE R2, `(.L_x_9368) ;  /* 0x0000000002087348 */ /* 0x000fea0003c00000 */
[----:B------:R0:W1:Y:S02]  /*8490*/  SHFL.UP P6, R15, R205, R206, R207 ;  /* 0x040000cecd0f7389 */ /* 0x00006400000c00cf */
[----:B01----:R-:W-:Y:S05]  /*84a0*/  ENDCOLLECTIVE ;  /* 0x000000000000791b */ /* 0x003fea0003800000 */
.L_x_9368:
[----:B------:R-:W-:Y:S02]  /*84b0*/  MOV R205, R19 ;  /* 0x0000001300cd7202 */ /* 0x000fe40000000f00 */
[----:B------:R-:W-:-:S07]  /*84c0*/  MOV R12, R15 ;  /* 0x0000000f000c7202 */ /* 0x000fce0000000f00 */
[----:B------:R-:W-:Y:S05]  /*84d0*/  WARPSYNC.COLLECTIVE R2, `(.L_x_9369) ;  /* 0x0000000002087348 */ /* 0x000fea0003c00000 */
[----:B------:R0:W1:Y:S02]  /*84e0*/  SHFL.UP P6, R15, R205, R206, R207 ;  /* 0x040000cecd0f7389 */ /* 0x00006400000c00cf */
[----:B01----:R-:W-:Y:S05]  /*84f0*/  ENDCOLLECTIVE ;  /* 0x000000000000791b */ /* 0x003fea0003800000 */
.L_x_9369:
[----:B------:R-:W-:Y:S02]  /*8500*/  MOV R205, R202 ;  /* 0x000000ca00cd7202 */ /* 0x000fe40000000f00 */
[----:B------:R-:W-:-:S07]  /*8510*/  MOV R14, R15 ;  /* 0x0000000f000e7202 */ /* 0x000fce0000000f00 */
[----:B------:R-:W-:Y:S05]  /*8520*/  WARPSYNC.COLLECTIVE R2, `(.L_x_9370) ;  /* 0x0000000002087348 */ /* 0x000fea0003c00000 */
[----:B------:R0:W1:Y:S02]  /*8530*/  SHFL.UP P6, R15, R205, R206, R207 ;  /* 0x040000cecd0f7389 */ /* 0x00006400000c00cf */
[----:B01----:R-:W-:Y:S05]  /*8540*/  ENDCOLLECTIVE ;  /* 0x000000000000791b */ /* 0x003fea0003800000 */
.L_x_9370:
[----:B------:R-:W-:Y:S05]  /*8550*/  BRA `(.L_x_9371) ;  /* 0xffffffa800647947 */ /* 0x000fea000383ffff */
.L_x_9315:
        /* <DEDUP_REMOVED lines=8> */
.L_x_9373:
[----:B------:R-:W-:Y:S05]  /*85e0*/  BSYNC B0 ;  /* 0x0000000000007941 */ /* 0x000fea0003800000 */
.L_x_9372:
[----:B------:R-:W-:Y:S05]  /*85f0*/  BRA `(.L_x_9374) ;  /* 0xffffffa800707947 */ /* 0x000fea000383ffff */
.L_x_9316:
        /* <DEDUP_REMOVED lines=8> */
.L_x_9376:
[----:B------:R-:W-:Y:S05]  /*8680*/  BSYNC B0 ;  /* 0x0000000000007941 */ /* 0x000fea0003800000 */
.L_x_9375:
[----:B------:R-:W-:Y:S05]  /*8690*/  BRA `(.L_x_9377) ;  /* 0xffffffa800507947 */ /* 0x000fea000383ffff */
.L_x_9317:
        /* <DEDUP_REMOVED lines=8> */
.L_x_9379:
[----:B------:R-:W-:Y:S05]  /*8720*/  BSYNC B0 ;  /* 0x0000000000007941 */ /* 0x000fea0003800000 */
.L_x_9378:
[----:B------:R-:W-:Y:S05]  /*8730*/  BRA `(.L_x_9380) ;  /* 0xffffffa800307947 */ /* 0x000fea000383ffff */
.L_x_9318:
        /* <DEDUP_REMOVED lines=8> */
.L_x_9382:
[----:B------:R-:W-:Y:S05]  /*87c0*/  BSYNC B0 ;  /* 0x0000000000007941 */ /* 0x000fea0003800000 */
.L_x_9381:
[----:B------:R-:W-:Y:S05]  /*87d0*/  BRA `(.L_x_9383) ;  /* 0xffffffa800107947 */ /* 0x000fea000383ffff */
.L_x_9319:
        /* <DEDUP_REMOVED lines=8> */
.L_x_9385:
[----:B------:R-:W-:Y:S05]  /*8860*/  BSYNC B0 ;  /* 0x0000000000007941 */ /* 0x000fea0003800000 */
.L_x_9384:
        /* <DEDUP_REMOVED lines=10> */
.L_x_9386:
[----:B------:R-:W-:Y:S02]  /*8910*/  MOV R205, R19 ;  /* 0x0000001300cd7202 */ /* 0x000fe40000000f00 */
[----:B------:R-:W-:-:S07]  /*8920*/  MOV R203, R15 ;  /* 0x0000000f00cb7202 */ /* 0x000fce0000000f00 */
[----:B------:R-:W-:Y:S05]  /*8930*/  WARPSYNC.COLLECTIVE R2, `(.L_x_9387) ;  /* 0x0000000002087348 */ /* 0x000fea0003c00000 */
[----:B------:R0:W1:Y:S02]  /*8940*/  SHFL.UP P6, R15, R205, R206, R207 ;  /* 0x040000cecd0f7389 */ /* 0x00006400000c00cf */
[----:B01----:R-:W-:Y:S05]  /*8950*/  ENDCOLLECTIVE ;  /* 0x000000000000791b */ /* 0x003fea0003800000 */
.L_x_9387:
[----:B------:R-:W-:Y:S02]  /*8960*/  MOV R205, R202 ;  /* 0x000000ca00cd7202 */ /* 0x000fe40000000f00 */
[----:B------:R-:W-:-:S07]  /*8970*/  MOV R19, R15 ;  /* 0x0000000f00137202 */ /* 0x000fce0000000f00 */
[----:B------:R-:W-:Y:S05]  /*8980*/  WARPSYNC.COLLECTIVE R2, `(.L_x_9388) ;  /* 0x0000000002087348 */ /* 0x000fea0003c00000 */
[----:B------:R0:W1:Y:S02]  /*8990*/  SHFL.UP P6, R15, R205, R206, R207 ;  /* 0x040000cecd0f7389 */ /* 0x00006400000c00cf */
[----:B01----:R-:W-:Y:S05]  /*89a0*/  ENDCOLLECTIVE ;  /* 0x000000000000791b */ /* 0x003fea0003800000 */
.L_x_9388:
[----:B------:R-:W-:Y:S02]  /*89b0*/  MOV R202, R15 ;  /* 0x0000000f00ca7202 */ /* 0x000fe40000000f00 */
[----:B------:R-:W-:-:S07]  /*89c0*/  MOV R15, R4 ;  /* 0x00000004000f7202 */ /* 0x000fce0000000f00 */
[----:B------:R-:W-:Y:S05]  /*89d0*/  WARPSYNC.COLLECTIVE R2, `(.L_x_9389) ;  /* 0x0000000002087348 */ /* 0x000fea0003c00000 */
[----:B------:R0:W1:Y:S02]  /*89e0*/  SHFL.IDX P2, R12, R15, R14, R3 ;  /* 0x0000000e0f0c7389 */ /* 0x0000640000040003 */
[----:B01----:R-:W-:Y:S05]  /*89f0*/  ENDCOLLECTIVE ;  /* 0x000000000000791b */ /* 0x003fea0003800000 */
.L_x_9389:
[----:B------:R-:W-:Y:S02]  /*8a00*/  MOV R15, R5 ;  /* 0x00000005000f7202 */ /* 0x000fe40000000f00 */
[----:B------:R-:W-:-:S07]  /*8a10*/  MOV R4, R12 ;  /* 0x0000000c00047202 */ /* 0x000fce0000000f00 */
[----:B------:R-:W-:Y:S05]  /*8a20*/  WARPSYNC.COLLECTIVE R2, `(.L_x_9390) ;  /* 0x0000000002087348 */ /* 0x000fea0003c00000 */
[----:B------:R0:W1:Y:S02]  /*8a30*/  SHFL.IDX P2, R12, R15, R14, R3 ;  /* 0x0000000e0f0c7389 */ /* 0x0000640000040003 */
[----:B01----:R-:W-:Y:S05]  /*8a40*/  ENDCOLLECTIVE ;  /* 0x000000000000791b */ /* 0x003fea0003800000 */
.L_x_9390:
[----:B------:R-:W-:Y:S02]  /*8a50*/  MOV R15, R6 ;  /* 0x00000006000f7202 */ /* 0x000fe40000000f00 */
[----:B------:R-:W-:-:S07]  /*8a60*/  MOV R204, R12 ;  /* 0x0000000c00cc7202 */ /* 0x000fce0000000f00 */
[----:B------:R-:W-:Y:S05]  /*8a70*/  WARPSYNC.COLLECTIVE R2, `(.L_x_9391) ;  /* 0x0000000002087348 */ /* 0x000fea0003c00000 */
[----:B------:R0:W1:Y:S02]  /*8a80*/  SHFL.IDX P2, R12, R15, R14, R3 ;  /* 0x0000000e0f0c7389 */ /* 0x0000640000040003 */
[----:B01----:R-:W-:Y:S05]  /*8a90*/  ENDCOLLECTIVE ;  /* 0x000000000000791b */ /* 0x003fea0003800000 */
.L_x_9391:
[----:B------:R-:W-:Y:S02]  /*8aa0*/  MOV R15, R7 ;  /* 0x00000007000f7202 */ /* 0x000fe40000000f00 */
[----:B------:R-:W-:-:S07]  /*8ab0*/  MOV R6, R12 ;  /* 0x0000000c00067202 */ /* 0x000fce0000000f00 */
[----:B------:R-:W-:Y:S05]  /*8ac0*/  WARPSYNC.COLLECTIVE R2, `(.L_x_9392) ;  /* 0x0000000002087348 */ /* 0x000fea0003c00000 */
[----:B------:R0:W1:Y:S02]  /*8ad0*/  SHFL.IDX P2, R12, R15, R14, R3 ;  /* 0x0000000e0f0c7389 */ /* 0x0000640000040003 */
[----:B01----:R-:W-:Y:S05]  /*8ae0*/  ENDCOLLECTIVE ;  /* 0x000000000000791b */ /* 0x003fea0003800000 */
.L_x_9392:
[----:B------:R-:W-:Y:S01]  /*8af0*/  MOV R7, R12 ;  /* 0x0000000c00077202 */ /* 0x000fe20000000f00 */
[----:B------:R-:W-:Y:S06]  /*8b00*/  BRA `(.L_x_9393) ;  /* 0xffffffa4006c7947 */ /* 0x000fec000383ffff */
.L_x_9321:
[----:B------:R-:W-:Y:S01]  /*8b10*/  MOV R239, R18 ;  /* 0x0000001200ef7202 */ /* 0x000fe20000000f00 */
[----:B------:R-:W-:Y:S01]  /*8b20*/  HFMA2 R238, -RZ, RZ, 0, 5.9604644775390625e-08 ;  /* 0x00000001ffee7431 */ /* 0x000fe200000001ff */
[----:B------:R-:W-:Y:S02]  /*8b30*/  MOV R19, 0x1f ;  /* 0x0000001f00137802 */ /* 0x000fe40000000f00 */
[----:B------:R-:W-:Y:S02]  /*8b40*/  MOV R2, 0xffffffff ;  /* 0xffffffff00027802 */ /* 0x000fe40000000f00 */
[----:B------:R-:W-:-:S07]  /*8b50*/  MOV R16, R14 ;  /* 0x0000000e00107202 */ /* 0x000fce0000000f00 */
[----:B01----:R-:W-:Y:S05]  /*8b60*/  WARPSYNC.COLLECTIVE R2, `(.L_x_9394) ;  /* 0x0000000002087348 */ /* 0x003fea0003c00000 */
[----:B------:R2:W3:Y:S02]  /*8b70*/  SHFL.DOWN P0, R12, R239, R238, R19 ;  /* 0x080000eeef0c7389 */ /* 0x0004e40000000013 */
[----:B0123--:R-:W-:Y:S05]  /*8b80*/  ENDCOLLECTIVE ;  /* 0x000000000000791b */ /* 0x00ffea0003800000 */
.L_x_9394:
[----:B------:R-:W-:Y:S02]  /*8b90*/  MOV R239, R17 ;  /* 0x0000001100ef7202 */ /* 0x000fe40000000f00 */
[----:B------:R-:W-:-:S07]  /*8ba0*/  MOV R3, R12 ;  /* 0x0000000c00037202 */ /* 0x000fce0000000f00 */
[----:B------:R-:W-:Y:S05]  /*8bb0*/  WARPSYNC.COLLECTIVE R2, `(.L_x_9395) ;  /* 0x0000000002087348 */ /* 0x000fea0003c00000 */
[----:B------:R0:W1:Y:S02]  /*8bc0*/  SHFL.DOWN P0, R12, R239, R238, R19 ;  /* 0x080000eeef0c7389 */ /* 0x0000640000000013 */
[----:B01----:R-:W-:Y:S05]  /*8bd0*/  ENDCOLLECTIVE ;  /* 0x000000000000791b */ /* 0x003fea0003800000 */
.L_x_9395:
[----:B------:R-:W-:Y:S02]  /*8be0*/  MOV R239, R14 ;  /* 0x0000000e00ef7202 */ /* 0x000fe40000000f00 */
[----:B------:R-:W-:-:S07]  /*8bf0*/  MOV R15, R12 ;  /* 0x0000000c000f7202 */ /* 0x000fce0000000f00 */
[----:B------:R-:W-:Y:S05]  /*8c00*/  WARPSYNC.COLLECTIVE R2, `(.L_x_9396) ;  /* 0x0000000002087348 */ /* 0x000fea0003c00000 */
[----:B------:R0:W1:Y:S02]  /*8c10*/  SHFL.DOWN P0, R12, R239, R238, R19 ;  /* 0x080000eeef0c7389 */ /* 0x0000640000000013 */
[----:B01----:R-:W-:Y:S05]  /*8c20*/  ENDCOLLECTIVE ;  /* 0x000000000000791b */ /* 0x003fea0003800000 */
.L_x_9396:
[----:B------:R-:W-:Y:S02]  /*8c30*/  MOV R239, R13 ;  /* 0x0000000d00ef7202 */ /* 0x000fe40000000f00 */
[----:B------:R-:W-:-:S07]  /*8c40*/  MOV R234, R12 ;  /* 0x0000000c00ea7202 */ /* 0x000fce0000000f00 */
[----:B------:R-:W-:Y:S05]  /*8c50*/  WARPSYNC.COLLECTIVE R2, `(.L_x_9397) ;  /* 0x0000000002087348 */ /* 0x000fea0003c00000 */
[----:B------:R0:W1:Y:S02]  /*8c60*/  SHFL.DOWN P0, R12, R239, R238, R19 ;  /* 0x080000eeef0c7389 */ /* 0x0000640000000013 */
[----:B01----:R-:W-:Y:S05]  /*8c70*/  ENDCOLLECTIVE ;  /* 0x000000000000791b */ /* 0x003fea0003800000 */
.L_x_9397:
[----:B------:R-:W-:Y:S05]  /*8c80*/  BRA `(.L_x_9398) ;  /* 0xffffffb400c87947 */ /* 0x000fea000383ffff */
.L_x_9324:
        /* <DEDUP_REMOVED lines=8> */
.L_x_9400:
[----:B------:R-:W-:Y:S05]  /*8d10*/  BSYNC B0 ;  /* 0x0000000000007941 */ /* 0x000fea0003800000 */
.L_x_9399:
        /* <DEDUP_REMOVED lines=8> */
.L_x_9401:
[----:B------:R-:W-:Y:S02]  /*8da0*/  MOV R239, R16 ;  /* 0x0000001000ef7202 */ /* 0x000fe40000000f00 */
[----:B------:R-:W-:-:S07]  /*8db0*/  MOV R14, R12 ;  /* 0x0000000c000e7202 */ /* 0x000fce0000000f00 */
[----:B------:R-:W-:Y:S05]  /*8dc0*/  WARPSYNC.COLLECTIVE R2, `(.L_x_9402) ;  /* 0x0000000002087348 */ /* 0x000fea0003c00000 */
[----:B------:R0:W1:Y:S02]  /*8dd0*/  SHFL.DOWN P0, R12, R239, R238, R19 ;  /* 0x080000eeef0c7389 */ /* 0x0000640000000013 */
[----:B01----:R-:W-:Y:S05]  /*8de0*/  ENDCOLLECTIVE ;  /* 0x000000000000791b */ /* 0x003fea0003800000 */
.L_x_9402:
[----:B------:R-:W-:Y:S02]  /*8df0*/  MOV R239, R13 ;  /* 0x0000000d00ef7202 */ /* 0x000fe40000000f00 */
[----:B------:R-:W-:-:S07]  /*8e00*/  MOV R15, R12 ;  /* 0x0000000c000f7202 */ /* 0x000fce0000000f00 */
[----:B------:R-:W-:Y:S05]  /*8e10*/  WARPSYNC.COLLECTIVE R2, `(.L_x_9403) ;  /* 0x0000000002087348 */ /* 0x000fea0003c00000 */
[----:B------:R0:W1:Y:S02]  /*8e20*/  SHFL.DOWN P0, R12, R239, R238, R19 ;  /* 0x080000eeef0c7389 */ /* 0x0000640000000013 */
[----:B01----:R-:W-:Y:S05]  /*8e30*/  ENDCOLLECTIVE ;  /* 0x000000000000791b */ /* 0x003fea0003800000 */
.L_x_9403:
[----:B------:R-:W-:Y:S05]  /*8e40*/  BRA `(.L_x_9404) ;  /* 0xffffffb400a87947 */ /* 0x000fea000383ffff */
.L_x_9327:
        /* <DEDUP_REMOVED lines=8> */
.L_x_9406:
[----:B------:R-:W-:Y:S05]  /*8ed0*/  BSYNC B0 ;  /* 0x0000000000007941 */ /* 0x000fea0003800000 */
.L_x_9405:
        /* <DEDUP_REMOVED lines=8> */
.L_x_9407:
[----:B------:R-:W-:Y:S02]  /*8f60*/  MOV R239, R16 ;  /* 0x0000001000ef7202 */ /* 0x000fe40000000f00 */
[----:B------:R-:W-:-:S07]  /*8f70*/  MOV R14, R12 ;  /* 0x0000000c000e7202 */ /* 0x000fce0000000f00 */
[----:B------:R-:W-:Y:S05]  /*8f80*/  WARPSYNC.COLLECTIVE R2, `(.L_x_9408) ;  /* 0x0000000002087348 */ /* 0x000fea0003c00000 */
[----:B------:R0:W1:Y:S02]  /*8f90*/  SHFL.DOWN P0, R12, R239, R238, R19 ;  /* 0x080000eeef0c7389 */ /* 0x0000640000000013 */
[----:B01----:R-:W-:Y:S05]  /*8fa0*/  ENDCOLLECTIVE ;  /* 0x000000000000791b */ /* 0x003fea0003800000 */
.L_x_9408:
[----:B------:R-:W-:Y:S02]  /*8fb0*/  MOV R239, R13 ;  /* 0x0000000d00ef7202 */ /* 0x000fe40000000f00 */
[----:B------:R-:W-:-:S07]  /*8fc0*/  MOV R15, R12 ;  /* 0x0000000c000f7202 */ /* 0x000fce0000000f00 */
[----:B------:R-:W-:Y:S05]  /*8fd0*/  WARPSYNC.COLLECTIVE R2, `(.L_x_9409) ;  /* 0x0000000002087348 */ /* 0x000fea0003c00000 */
[----:B------:R0:W1:Y:S02]  /*8fe0*/  SHFL.DOWN P0, R12, R239, R238, R19 ;  /* 0x080000eeef0c7389 */ /* 0x0000640000000013 */
[----:B01----:R-:W-:Y:S05]  /*8ff0*/  ENDCOLLECTIVE ;  /* 0x000000000000791b */ /* 0x003fea0003800000 */
.L_x_9409:
[----:B------:R-:W-:Y:S05]  /*9000*/  BRA `(.L_x_9410) ;  /* 0xffffffb400887947 */ /* 0x000fea000383ffff */
.L_x_9330:
        /* <DEDUP_REMOVED lines=8> */
.L_x_9412:
[----:B------:R-:W-:Y:S05]  /*9090*/  BSYNC B0 ;  /* 0x0000000000007941 */ /* 0x000fea0003800000 */
.L_x_9411:
        /* <DEDUP_REMOVED lines=8> */
.L_x_9413:
[----:B------:R-:W-:Y:S02]  /*9120*/  MOV R239, R16 ;  /* 0x0000001000ef7202 */ /* 0x000fe40000000f00 */
[----:B------:R-:W-:-:S07]  /*9130*/  MOV R14, R12 ;  /* 0x0000000c000e7202 */ /* 0x000fce0000000f00 */
[----:B------:R-:W-:Y:S05]  /*9140*/  WARPSYNC.COLLECTIVE R2, `(.L_x_9414) ;  /* 0x0000000002087348 */ /* 0x000fea0003c00000 */
[----:B------:R0:W1:Y:S02]  /*9150*/  SHFL.DOWN P0, R12, R239, R238, R19 ;  /* 0x080000eeef0c7389 */ /* 0x0000640000000013 */
[----:B01----:R-:W-:Y:S05]  /*9160*/  ENDCOLLECTIVE ;  /* 0x000000000000791b */ /* 0x003fea0003800000 */
.L_x_9414:
[----:B------:R-:W-:Y:S02]  /*9170*/  MOV R239, R13 ;  /* 0x0000000d00ef7202 */ /* 0x000fe40000000f00 */
[----:B------:R-:W-:-:S07]  /*9180*/  MOV R15, R12 ;  /* 0x0000000c000f7202 */ /* 0x000fce0000000f00 */
[----:B------:R-:W-:Y:S05]  /*9190*/  WARPSYNC.COLLECTIVE R2, `(.L_x_9415) ;  /* 0x0000000002087348 */ /* 0x000fea0003c00000 */
[----:B------:R0:W1:Y:S02]  /*91a0*/  SHFL.DOWN P0, R12, R239, R238, R19 ;  /* 0x080000eeef0c7389 */ /* 0x0000640000000013 */
[----:B01----:R-:W-:Y:S05]  /*91b0*/  ENDCOLLECTIVE ;  /* 0x000000000000791b */ /* 0x003fea0003800000 */
.L_x_9415:
[----:B------:R-:W-:Y:S05]  /*91c0*/  BRA `(.L_x_9416) ;  /* 0xffffffb400687947 */ /* 0x000fea000383ffff */
.L_x_9333:
        /* <DEDUP_REMOVED lines=8> */
.L_x_9418:
[----:B------:R-:W-:Y:S05]  /*9250*/  BSYNC B0 ;  /* 0x0000000000007941 */ /* 0x000fea0003800000 */
.L_x_9417:
        /* <DEDUP_REMOVED lines=8> */
.L_x_9419:
[----:B------:R-:W-:Y:S02]  /*92e0*/  MOV R239, R16 ;  /* 0x0000001000ef7202 */ /* 0x000fe40000000f00 */
[----:B------:R-:W-:-:S07]  /*92f0*/  MOV R14, R12 ;  /* 0x0000000c000e7202 */ /* 0x000fce0000000f00 */
[----:B------:R-:W-:Y:S05]  /*9300*/  WARPSYNC.COLLECTIVE R2, `(.L_x_9420) ;  /* 0x0000000002087348 */ /* 0x000fea0003c00000 */
[----:B------:R0:W1:Y:S02]  /*9310*/  SHFL.DOWN P0, R12, R239, R238, R19 ;  /* 0x080000eeef0c7389 */ /* 0x0000640000000013 */
[----:B01----:R-:W-:Y:S05]  /*9320*/  ENDCOLLECTIVE ;  /* 0x000000000000791b */ /* 0x003fea0003800000 */
.L_x_9420:
[----:B------:R-:W-:Y:S02]  /*9330*/  MOV R239, R13 ;  /* 0x0000000d00ef7202 */ /* 0x000fe40000000f00 */
[----:B------:R-:W-:-:S07]  /*9340*/  MOV R15, R12 ;  /* 0x0000000c000f7202 */ /* 0x000fce0000000f00 */
[----:B------:R-:W-:Y:S05]  /*9350*/  WARPSYNC.COLLECTIVE R2, `(.L_x_9421) ;  /* 0x0000000002087348 */ /* 0x000fea0003c00000 */
[----:B------:R0:W1:Y:S02]  /*9360*/  SHFL.DOWN P0, R12, R239, R238, R19 ;  /* 0x080000eeef0c7389 */ /* 0x0000640000000013 */
[----:B01----:R-:W-:Y:S05]  /*9370*/  ENDCOLLECTIVE ;  /* 0x000000000000791b */ /* 0x003fea0003800000 */
.L_x_9421:
[----:B------:R-:W-:Y:S05]  /*9380*/  BRA `(.L_x_9422) ;  /* 0xffffffb400487947 */ /* 0x000fea000383ffff */
.L_x_9336:
        /* <DEDUP_REMOVED lines=8> */
.L_x_9424:
[----:B------:R-:W-:Y:S05]  /*9410*/  BSYNC B0 ;  /* 0x0000000000007941 */ /* 0x000fea0003800000 */
.L_x_9423:
        /* <DEDUP_REMOVED lines=9> */
.L_x_9425:
[----:B------:R-:W-:Y:S02]  /*94b0*/  MOV R15, R16 ;  /* 0x00000010000f7202 */ /* 0x000fe40000000f00 */
[----:B------:R-:W-:-:S07]  /*94c0*/  MOV R235, R12 ;  /* 0x0000000c00eb7202 */ /* 0x000fce0000000f00 */
[----:B------:R-:W-:Y:S05]  /*94d0*/  WARPSYNC.COLLECTIVE R2, `(.L_x_9426) ;  /* 0x0000000002087348 */ /* 0x000fea0003c00000 */
[----:B------:R0:W1:Y:S02]  /*94e0*/  SHFL.IDX P2, R12, R15, R14, R3 ;  /* 0x0000000e0f0c7389 */ /* 0x0000640000040003 */
[----:B01----:R-:W-:Y:S05]  /*94f0*/  ENDCOLLECTIVE ;  /* 0x000000000000791b */ /* 0x003fea0003800000 */
.L_x_9426:
        /* <DEDUP_REMOVED lines=12> */
.L_x_9427:
[----:B------:R-:W-:Y:S01]  /*95c0*/  FFMA.FTZ R19, R7, R234, R238 ;  /* 0x000000ea07137223 */ /* 0x000fe200000100ee */
[----:B------:R-:W-:Y:S02]  /*95d0*/  MOV R15, R4 ;  /* 0x00000004000f7202 */ /* 0x000fe40000000f00 */
[----:B------:R-:W-:-:S05]  /*95e0*/  MOV R238, R12 ;  /* 0x0000000c00ee7202 */ /* 0x000fca0000000f00 */
[----:B------:R-:W-:Y:S01]  /*95f0*/  FADD.FTZ R234, R238, R19 ;  /* 0x00000013eeea7221 */ /* 0x000fe20000010000 */
[----:B------:R-:W-:Y:S01]  /*9600*/  HFMA2 R238, -RZ, RZ, 0, 5.9604644775390625e-08 ;  /* 0x00000001ffee7431 */ /* 0x000fe200000001ff */
[----:B------:R-:W-:-:S07]  /*9610*/  MOV R19, 0x1f ;  /* 0x0000001f00137802 */ /* 0x000fce0000000f00 */
[----:B------:R-:W-:Y:S05]  /*9620*/  WARPSYNC.COLLECTIVE R2, `(.L_x_9428) ;  /* 0x0000000002087348 */ /* 0x000fea0003c00000 */
[----:B------:R0:W1:Y:S02]  /*9630*/  SHFL.DOWN P0, R12, R239, R238, R19 ;  /* 0x080000eeef0c7389 */ /* 0x0000640000000013 */
[----:B01----:R-:W-:Y:S05]  /*9640*/  ENDCOLLECTIVE ;  /* 0x000000000000791b */ /* 0x003fea0003800000 */
.L_x_9428:
[----:B------:R-:W-:Y:S02]  /*9650*/  MOV R239, R17 ;  /* 0x0000001100ef7202 */ /* 0x000fe40000000f00 */
[----:B------:R-:W-:-:S07]  /*9660*/  MOV R240, R12 ;  /* 0x0000000c00f07202 */ /* 0x000fce0000000f00 */
[----:B------:R-:W-:Y:S05]  /*9670*/  WARPSYNC.COLLECTIVE R2, `(.L_x_9429) ;  /* 0x0000000002087348 */ /* 0x000fea0003c00000 */
[----:B------:R0:W1:Y:S02]  /*9680*/  SHFL.DOWN P0, R12, R239, R238, R19 ;  /* 0x080000eeef0c7389 */ /* 0x0000640000000013 */
[----:B01----:R-:W-:Y:S05]  /*9690*/  ENDCOLLECTIVE ;  /* 0x000000000000791b */ /* 0x003fea0003800000 */
.L_x_9429:
[----:B------:R-:W-:Y:S02]  /*96a0*/  MOV R239, R16 ;  /* 0x0000001000ef7202 */ /* 0x000fe40000000f00 */
[----:B------:R-:W-:-:S07]  /*96b0*/  MOV R241, R12 ;  /* 0x0000000c00f17202 */ /* 0x000fce0000000f00 */
[----:B------:R-:W-:Y:S05]  /*96c0*/  WARPSYNC.COLLECTIVE R2, `(.L_x_9430) ;  /* 0x0000000002087348 */ /* 0x000fea0003c00000 */
[----:B------:R0:W1:Y:S02]  /*96d0*/  SHFL.DOWN P0, R12, R239, R238, R19 ;  /* 0x080000eeef0c7389 */ /* 0x0000640000000013 */
[----:B01----:R-:W-:Y:S05]  /*96e0*/  ENDCOLLECTIVE ;  /* 0x000000000000791b */ /* 0x003fea0003800000 */
.L_x_9430:
[----:B------:R-:W-:Y:S02]  /*96f0*/  MOV R239, R13 ;  /* 0x0000000d00ef7202 */ /* 0x000fe40000000f00 */
[----:B------:R-:W-:-:S07]  /*9700*/  MOV R242, R12 ;  /* 0x0000000c00f27202 */ /* 0x000fce0000000f00 */
[----:B------:R-:W-:Y:S05]  /*9710*/  WARPSYNC.COLLECTIVE R2, `(.L_x_9431) ;  /* 0x0000000002087348 */ /* 0x000fea0003c00000 */
[----:B------:R0:W1:Y:S02]  /*9720*/  SHFL.DOWN P0, R12, R239, R238, R19 ;  /* 0x080000eeef0c7389 */ /* 0x0000640000000013 */
[----:B01----:R-:W-:Y:S05]  /*9730*/  ENDCOLLECTIVE ;  /* 0x000000000000791b */ /* 0x003fea0003800000 */
.L_x_9431:
[----:B------:R-:W-:-:S07]  /*9740*/  MOV R244, R12 ;  /* 0x0000000c00f47202 */ /* 0x000fce0000000f00 */
[----:B------:R-:W-:Y:S05]  /*9750*/  WARPSYNC.COLLECTIVE R2, `(.L_x_9432) ;  /* 0x0000000002087348 */ /* 0x000fea0003c00000 */
[----:B------:R0:W1:Y:S02]  /*9760*/  SHFL.IDX P2, R12, R15, R14, R3 ;  /* 0x0000000e0f0c7389 */ /* 0x0000640000040003 */
[----:B01----:R-:W-:Y:S05]  /*9770*/  ENDCOLLECTIVE ;  /* 0x000000000000791b */ /* 0x003fea0003800000 */
.L_x_9432:
[----:B------:R-:W-:Y:S02]  /*9780*/  MOV R15, R5 ;  /* 0x00000005000f7202 */ /* 0x000fe40000000f00 */
[----:B------:R-:W-:-:S07]  /*9790*/  MOV R243, R12 ;  /* 0x0000000c00f37202 */ /* 0x000fce0000000f00 */
[----:B------:R-:W-:Y:S05]  /*97a0*/  WARPSYNC.COLLECTIVE R2, `(.L_x_9433) ;  /* 0x0000000002087348 */ /* 0x000fea0003c00000 */
[----:B------:R0:W1:Y:S02]  /*97b0*/  SHFL.IDX P2, R12, R15, R14, R3 ;  /* 0x0000000e0f0c7389 */ /* 0x0000640000040003 */
[----:B01----:R-:W-:Y:S05]  /*97c0*/  ENDCOLLECTIVE ;  /* 0x000000000000791b */ /* 0x003fea0003800000 */
.L_x_9433:
[----:B------:R-:W-:Y:S02]  /*97d0*/  MOV R15, R6 ;  /* 0x00000006000f7202 */ /* 0x000fe40000000f00 */
[----:B------:R-:W-:-:S07]  /*97e0*/  MOV R19, R12 ;  /* 0x0000000c00137202 */ /* 0x000fce0000000f00 */
[----:B------:R-:W-:Y:S05]  /*97f0*/  WARPSYNC.COLLECTIVE R2, `(.L_x_9434) ;  /* 0x0000000002087348 */ /* 0x000fea0003c00000 */
[----:B------:R0:W1:Y:S02]  /*9800*/  SHFL.IDX P2, R12, R15, R14, R3 ;  /* 0x0000000e0f0c7389 */ /* 0x0000640000040003 */
[----:B01----:R-:W-:Y:S05]  /*9810*/  ENDCOLLECTIVE ;  /* 0x000000000000791b */ /* 0x003fea0003800000 */
.L_x_9434:
[----:B------:R-:W-:Y:S02]  /*9820*/  MOV R13, R19 ;  /* 0x00000013000d7202 */ /* 0x000fe40000000f00 */
[----:B------:R-:W-:Y:S02]  /*9830*/  MOV R15, R7 ;  /* 0x00000007000f7202 */ /* 0x000fe40000000f00 */
[----:B------:R-:W-:-:S07]  /*9840*/  MOV R239, R12 ;  /* 0x0000000c00ef7202 */ /* 0x000fce0000000f00 */
[----:B------:R-:W-:Y:S05]  /*9850*/  WARPSYNC.COLLECTIVE R2, `(.L_x_9435) ;  /* 0x0000000002087348 */ /* 0x000fea0003c00000 */
[----:B------:R0:W1:Y:S02]  /*9860*/  SHFL.IDX P2, R12, R15, R14, R3 ;  /* 0x0000000e0f0c7389 */ /* 0x0000640000040003 */
[----:B01----:R-:W-:Y:S05]  /*9870*/  ENDCOLLECTIVE ;  /* 0x000000000000791b */ /* 0x003fea0003800000 */
.L_x_9435:
[----:B------:R-:W-:Y:S02]  /*9880*/  MOV R245, R12 ;  /* 0x0000000c00f57202 */ /* 0x000fe40000000f00 */
[----:B------:R-:W-:Y:S01]  /*9890*/  MOV R12, R243 ;  /* 0x000000f3000c7202 */ /* 0x000fe20000000f00 */
[----:B------:R-:W-:Y:S06]  /*98a0*/  BRA `(.L_x_9436) ;  /* 0xffffffb000a07947 */ /* 0x000fec000383ffff */
.L_x_9437:
        /* <DEDUP_REMOVED lines=13> */
.L_x_18711:


//--------------------- .text._Z25selective_scan_bwd_kernelI32Selective_Scan_bwd_kernel_traitsILi64ELi16ELb1ELb0ELb0ELb0ELb1EN3c104HalfENS1_7complexIfEEEEv12SSMParamsBwd --------------------------
	.section	.text._Z25selective_scan_bwd_kernelI32Selective_Scan_bwd_kernel_traitsILi64ELi16ELb1ELb0ELb0ELb0ELb1EN3c104HalfENS1_7complexIfEEEEv12SSMParamsBwd,"ax",@progbits
	.align	128
        .global         _Z25selective_scan_bwd_kernelI32Selective_Scan_bwd_kernel_traitsILi64ELi16ELb1ELb0ELb0ELb0ELb1EN3c104HalfENS1_7complexIfEEEEv12SSMParamsBwd
        .type           _Z25selective_scan_bwd_kernelI32Selective_Scan_bwd_kernel_traitsILi64ELi16ELb1ELb0ELb0ELb0ELb1EN3c104HalfENS1_7complexIfEEEEv12SSMParamsBwd,@function
        .size           _Z25selective_scan_bwd_kernelI32Selective_Scan_bwd_kernel_traitsILi64ELi16ELb1ELb0ELb0ELb0ELb1EN3c104HalfENS1_7complexIfEEEEv12SSMParamsBwd,(.L_x_18712 - _Z25selective_scan_bwd_kernelI32Selective_Scan_bwd_kernel_traitsILi64ELi16ELb1ELb0ELb0ELb0ELb1EN3c104HalfENS1_7complexIfEEEEv12SSMParamsBwd)
        .other          _Z25selective_scan_bwd_kernelI32Selective_Scan_bwd_kernel_traitsILi64ELi16ELb1ELb0ELb0ELb0ELb1EN3c104HalfENS1_7complexIfEEEEv12SSMParamsBwd,@"STO_CUDA_ENTRY STV_DEFAULT"
_Z25selective_scan_bwd_kernelI32Selective_Scan_bwd_kernel_traitsILi64ELi16ELb1ELb0ELb0ELb0ELb1EN3c104HalfENS1_7complexIfEEEEv12SSMParamsBwd:
.text._Z25selective_scan_bwd_kernelI32Selective_Scan_bwd_kernel_traitsILi64ELi16ELb1ELb0ELb0ELb0ELb1EN3c104HalfENS1_7complexIfEEEEv12SSMParamsBwd:
[----:B------:R-:W-:Y:S01]  /*0000*/  LDC R1, c[0x0][0x37c] ;  /* 0x0000df00ff017b82 */ /* 0x000fe20000000800 */
[----:B------:R-:W0:Y:S07]  /*0010*/  LDCU.64 UR8, c[0x0][0x470] ;  /* 0x00008e00ff0877ac */ /* 0x000e2e0008000a00 */
[----:B------:R-:W1:Y:S01]  /*0020*/  S2UR UR12, SR_CTAID.Y ;  /* 0x00000000000c79c3 */ /* 0x000e620000002600 */
[----:B------:R-:W-:Y:S01]  /*0030*/  CS2R R136, SRZ ;  /* 0x0000000000887805 */ /* 0x000fe2000001ff00 */
[----:B------:R-:W-:Y:S01]  /*0040*/  HFMA2 R135, -RZ, RZ, 0, 0 ;  /* 0x00000000ff877431 */ /* 0x000fe200000001ff */
        /* <DEDUP_REMOVED lines=42> */
[----:B------:R-:W-:Y:S02]  /*02f0*/  UIMAD UR17, UR12, UR27, UR19 ;  /* 0x0000001b0c1172a4 */ /* 0x000fe4000f8e0213 */
[----:B----4-:R-:W-:Y:S02]  /*0300*/  ULEA UR24, UP4, UR18, UR10, 0x1 ;  /* 0x0000000a12187291 */ /* 0x010fe4000f8808ff */
[----:B------:R-:W-:-:S02]  /*0310*/  ULEA UR27, UP2, UR13, UR8, 0x1 ;  /* 0x000000080d1b7291 */ /* 0x000fc4000f8408ff */
[----:B------:R-:W-:Y:S01]  /*0320*/  UIADD3.X UR10, UPT, UPT, UR23, UR25, URZ, UP1, !UPT ;  /* 0x00000019170a7290 */ /* 0x000fe20008ffe4ff */
[----:B------:R-:W1:Y:S03]  /*0330*/  LDCU.64 UR6, c[0x0][0x4a0] ;  /* 0x00009400ff0677ac */ /* 0x000e660008000a00 */
[----:B------:R-:W-:Y:S02]  /*0340*/  ULEA.HI.X UR10, UR13, UR9, UR10, 0x1, UP2 ;  /* 0x000000090d0a7291 */ /* 0x000fe400090f0c0a */
[----:B------:R-:W-:Y:S01]  /*0350*/  UIMAD UR9, UR32, UR35, UR21 ;  /* 0x00000023200972a4 */ /* 0x000fe2000f8e0215 */
[----:B------:R-:W4:Y:S01]  /*0360*/  @UP0 LDCU UR21, c[0x0][0x384] ;  /* 0x00007080ff1507ac */ /* 0x000f220008000800 */
[----:B------:R-:W-:Y:S02]  /*0370*/  UIADD3.X UR8, UPT, UPT, UR23, UR17, URZ, UP3, !UPT ;  /* 0x0000001117087290 */ /* 0x000fe40009ffe4ff */
[----:B0-----:R-:W-:-:S02]  /*0380*/  UIMAD.WIDE.U32 UR16, UR12, UR36, URZ ;  /* 0x000000240c1072a5 */ /* 0x001fc4000f8e00ff */
        /* <DEDUP_REMOVED lines=9> */
[----:B------:R-:W-:-:S02]  /*0420*/  UMOV UR8, UR20 ;  /* 0x0000001400087c82 */ /* 0x000fc40008000000 */
[----:B-1----:R-:W-:Y:S02]  /*0430*/  UIMAD.WIDE.U32 UR8, UR12, UR6, UR8 ;  /* 0x000000060c0872a5 */ /* 0x002fe4000f8e0008 */
[----:B0-----:R-:W-:Y:S02]  /*0440*/  @UP0 UIMAD UR6, UR4, UR14, URZ ;  /* 0x0000000e040602a4 */ /* 0x001fe4000f8e02ff */
[----:B------:R-:W-:Y:S01]  /*0450*/  ULEA.HI.X UR16, UR16, UR5, UR17, 0x3, UP1 ;  /* 0x0000000510107291 */ /* 0x000fe200088f1c11 */
[----:B------:R-:W-:Y:S02]  /*0460*/  UMOV UR4, URZ ;  /* 0x000000ff00047c82 */ /* 0x000fe40008000000 */
[----:B------:R-:W-:Y:S01]  /*0470*/  UMOV UR5, URZ ;  /* 0x000000ff00057c82 */ /* 0x000fe20008000000 */
[----:B--2---:R-:W-:Y:S02]  /*0480*/  @UP0 UIMAD.WIDE UR4, UR6, 0x10, UR36 ;  /* 0x00000010060408a5 */ /* 0x004fe4000f8e0224 */
[----:B------:R-:W-:-:S02]  /*0490*/  UISETP.GE.AND UP0, UPT, UR30, 0x1, UPT ;  /* 0x000000011e00788c */ /* 0x000fc4000bf06270 */
[----:B------:R-:W-:Y:S02]  /*04a0*/  UIMAD UR7, UR12, UR7, UR9 ;  /* 0x000000070c0772a4 */ /* 0x000fe4000f8e0209 */
[----:B------:R-:W-:Y:S01]  /*04b0*/  UIADD3 UR8, UP2, UPT, UR22, UR8, URZ ;  /* 0x0000000816087290 */ /* 0x000fe2000ff5e0ff */
[----:B------:R-:W-:Y:S01]  /*04c0*/  HFMA2 R138, -RZ, RZ, 0, 0 ;  /* 0x00000000ff8a7431 */ /* 0x000fe200000001ff */
[----:B------:R-:W-:Y:S02]  /*04d0*/  UIMAD UR15, UR12, UR15, UR19 ;  /* 0x0000000f0c0f72a4 */ /* 0x000fe4000f8e0213 */
[----:B------:R-:W-:Y:S02]  /*04e0*/  UIADD3.X UR26, UPT, UPT, UR23, UR7, URZ, UP2, !UPT ;  /* 0x00000007171a7290 */ /* 0x000fe400097fe4ff */
[----:B----4-:R-:W-:Y:S02]  /*04f0*/  ULEA UR17, UP1, UR18, UR34, 0x3 ;  /* 0x0000002212117291 */ /* 0x010fe4000f8218ff */
[----:B------:R-:W-:-:S02]  /*0500*/  ULEA UR25, UP2, UR8, UR38, 0x1 ;  /* 0x0000002608197291 */ /* 0x000fc4000f8408ff */
[----:B------:R-:W-:Y:S02]  /*0510*/  ULEA.HI.X UR18, UR18, UR35, UR15, 0x3, UP1 ;  /* 0x0000002312127291 */ /* 0x000fe400088f1c0f */
[----:B------:R-:W-:Y:S01]  /*0520*/  ULEA.HI.X UR26, UR8, UR39, UR26, 0x1, UP2 ;  /* 0x00000027081a7291 */ /* 0x000fe200090f0c1a */
[----:B---3--:R-:W-:Y:S11]  /*0530*/  BRA.U !UP0, `(.L_x_9438) ;  /* 0x0000008108447547 */ /* 0x008ff6000b800000 */
[----:B------:R-:W0:Y:S01]  /*0540*/  S2R R133, SR_TID.X ;  /* 0x0000000000857919 */ /* 0x000e220000002100 */
[----:B------:R-:W1:Y:S01]  /*0550*/  S2UR UR7, SR_CgaCtaId ;  /* 0x00000000000779c3 */ /* 0x000e620000008800 */
[----:B------:R-:W2:Y:S01]  /*0560*/  LDCU.64 UR8, c[0x0][0x3a0] ;  /* 0x00007400ff0877ac */ /* 0x000ea20008000a00 */
[----:B------:R-:W-:Y:S02]  /*0570*/  MOV R136, RZ ;  /* 0x000000ff00887202 */ /* 0x000fe40000000f00 */
[----:B------:R-:W-:Y:S01]  /*0580*/  MOV R138, RZ ;  /* 0x000000ff008a7202 */ /* 0x000fe20000000f00 */
[----:B------:R-:W-:Y:S01]  /*0590*/  UMOV UR6, 0x400 ;  /* 0x0000040000067882 */ /* 0x000fe20000000000 */
[----:B------:R-:W3:Y:S01]  /*05a0*/  LDCU UR20, c[0x0][0x394] ;  /* 0x00007280ff1477ac */ /* 0x000ee20008000800 */
[----:B------:R-:W-:Y:S01]  /*05b0*/  UMOV UR21, UR27 ;  /* 0x0000001b00157c82 */ /* 0x000fe20008000000 */
[----:B------:R-:W-:Y:S01]  /*05c0*/  UMOV UR22, UR10 ;  /* 0x0000000a00167c82 */ /* 0x000fe20008000000 */
[----:B------:R-:W-:Y:S01]  /*05d0*/  UMOV UR23, UR11 ;  /* 0x0000000b00177c82 */ /* 0x000fe20008000000 */
[----:B--2---:R-:W-:-:S04]  /*05e0*/  UIMAD.WIDE.U32 UR14, UR12, UR8, URZ ;  /* 0x000000080c0e72a5 */ /* 0x004fc8000f8e00ff */
[----:B------:R-:W-:Y:S02]  /*05f0*/  UIMAD UR19, UR12, UR9, UR15 ;  /* 0x000000090c1372a4 */ /* 0x000fe4000f8e020f */
[----:B-1----:R-:W-:Y:S01]  /*0600*/  ULEA UR6, UR7, UR6, 0x18 ;  /* 0x0000000607067291 */ /* 0x002fe2000f8ec0ff */
[----:B0-----:R-:W-:-:S05]  /*0610*/  SHF.L.U32 R134, R133, 0x1, RZ ;  /* 0x0000000185867819 */ /* 0x001fca00000006ff */
[C---:B------:R-:W-:Y:S02]  /*0620*/  LEA R132, R133.reuse, UR6, 0x4 ;  /* 0x0000000685847c11 */ /* 0x040fe4000f8e20ff */
[----:B------:R-:W-:Y:S02]  /*0630*/  LOP3.LUT R134, R134, 0x7c0, RZ, 0xc0, !PT ;  /* 0x000007c086867812 */ /* 0x000fe400078ec0ff */
[C---:B------:R-:W-:Y:S02]  /*0640*/  LOP3.LUT R205, R133.reuse, 0x1f, RZ, 0xc0, !PT ;  /* 0x0000001f85cd7812 */ /* 0x040fe400078ec0ff */
[----:B------:R-:W-:Y:S02]  /*0650*/  LOP3.LUT R131, R134, 0x1f, R133, 0xf8, !PT ;  /* 0x0000001f86837812 */ /* 0x000fe400078ef885 */
[----:B---3--:R-:W-:-:S07]  /*0660*/  LEA R130, R133, R132, 0x4 ;  /* 0x0000008485827211 */ /* 0x008fce00078e20ff */
.L_x_9475:
[----:B------:R-:W-:Y:S01]  /*0670*/  BAR.SYNC.DEFER_BLOCKING 0x0 ;  /* 0x0000000000007b1d */ /* 0x000fe20000010000 */
[----:B0-----:R-:W-:Y:S02]  /*0680*/  MOV R2, UR21 ;  /* 0x0000001500027c02 */ /* 0x001fe40008000f00 */
[----:B------:R-:W-:-:S03]  /*0690*/  MOV R3, UR22 ;  /* 0x0000001600037c02 */ /* 0x000fc60008000f00 */
[----:B------:R-:W0:Y:S01]  /*06a0*/  S2R R129, SR_LANEID ;  /* 0x0000000000817919 */ /* 0x000e220000000000 */
[C---:B------:R-:W-:Y:S01]  /*06b0*/  IMAD.WIDE.U32 R2, R131.reuse, 0x10, R2 ;  /* 0x0000001083027825 */ /* 0x040fe200078e0002 */
[----:B-1----:R-:W1:Y:S01]  /*06c0*/  S2UR UR7, SR_CgaCtaId ;  /* 0x00000000000779c3 */ /* 0x002e620000008800 */
        /* <DEDUP_REMOVED lines=16> */
[----:B------:R-:W-:Y:S04]  /*07d0*/  LDS.128 R104, [R123] ;  /* 0x000000007b687984 */ /* 0x000fe80000000c00 */
        /* <DEDUP_REMOVED lines=29> */
[----:B--2---:R-:W-:Y:S04]  /*09b0*/  STS.128 [R128], R24 ;  /* 0x0000001880007388 */ /* 0x004fe80000000c00 */
[----:B----4-:R-:W-:Y:S01]  /*09c0*/  STS.128 [R128+0x200], R12 ;  /* 0x0002000c80007388 */ /* 0x010fe20000000c00 */
        /* <DEDUP_REMOVED lines=16> */
[----:B------:R-:W-:Y:S01]  /*0ad0*/  HADD2.F32 R117, -RZ, R105.H0_H0 ;  /* 0x20000069ff757230 */ /* 0x000fe20000004100 */
        /* <DEDUP_REMOVED lines=10> */
[----:B------:R-:W4:Y:S04]  /*0b80*/  LDG.E.128 R24, desc[UR28][R32.64] ;  /* 0x0000001c20187981 */ /* 0x000f28000c1e1d00 */
[----:B------:R1:W4:Y:S01]  /*0b90*/  LDG.E.128 R28, desc[UR28][R32.64+0x200] ;  /* 0x0002001c201c7981 */ /* 0x000322000c1e1d00 */
[----:B--2---:R-:W-:Y:S01]  /*0ba0*/  UIMAD.WIDE.U32 UR8, UR32, UR10, UR6 ;  /* 0x0000000a200872a5 */ /* 0x004fe2000f8e0006 */
[----:B------:R-:W-:-:S02]  /*0bb0*/  HADD2.F32 R115, -RZ, R105.H1_H1 ;  /* 0x30000069ff737230 */ /* 0x000fc40000004100 */
[----:B---3--:R-:W-:Y:S01]  /*0bc0*/  HADD2.F32 R44, -RZ, R52.H0_H0 ;  /* 0x20000034ff2c7230 */ /* 0x008fe20000004100 */
[----:B------:R-:W-:Y:S01]  /*0bd0*/  UIMAD UR9, UR32, UR11, UR9 ;  /* 0x0000000b200972a4 */ /* 0x000fe2000f8e0209 */
[--C-:B------:R-:W-:Y:S01]  /*0be0*/  HADD2.F32 R0, -RZ, R53.reuse.H0_H0 ;  /* 0x20000035ff007230 */ /* 0x100fe20000004100 */
[----:B------:R-:W2:Y:S01]  /*0bf0*/  LDCU.64 UR10, c[0x0][0x510] ;  /* 0x0000a200ff0a77ac */ /* 0x000ea20008000a00 */
[----:B------:R-:W-:Y:S02]  /*0c00*/  HADD2.F32 R3, -RZ, R53.H1_H1 ;  /* 0x30000035ff037230 */ /* 0x000fe40000004100 */
[----:B------:R-:W-:Y:S01]  /*0c10*/  FMUL.FTZ R35, R44, -1.4426950216293334961 ;  /* 0xbfb8aa3b2c237820 */ /* 0x000fe20000410000 */
[--C-:B------:R-:W-:Y:S02]  /*0c20*/  HADD2.F32 R2, -RZ, R54.reuse.H0_H0 ;  /* 0x20000036ff027230 */ /* 0x100fe40000004100 */
[----:B------:R-:W-:Y:S01]  /*0c30*/  FMUL.FTZ R39, R0, -1.4426950216293334961 ;  /* 0xbfb8aa3b00277820 */ /* 0x000fe20000410000 */
[----:B------:R-:W-:-:S02]  /*0c40*/  HADD2.F32 R34, -RZ, R54.H1_H1 ;  /* 0x30000036ff227230 */ /* 0x000fc40000004100 */
[----:B-1----:R-:W-:Y:S01]  /*0c50*/  FMUL.FTZ R32, R3, -1.4426950216293334961 ;  /* 0xbfb8aa3b03207820 */ /* 0x002fe20000410000 */
[----:B------:R-:W-:Y:S02]  /*0c60*/  HADD2.F32 R43, -RZ, R52.H1_H1 ;  /* 0x30000034ff2b7230 */ /* 0x000fe40000004100 */
        /* <DEDUP_REMOVED lines=8> */
[----:B------:R3:W-:Y:S01]  /*0cf0*/  MUFU.EX2 R49, R39 ;  /* 0x0000002700317308 */ /* 0x0007e20000000800 */
[--C-:B------:R-:W-:Y:S01]  /*0d00*/  HADD2.F32 R105, -RZ, R88.reuse.H0_H0 ;  /* 0x20000058ff697230 */ /* 0x100fe20000004100 */
[----:B--2---:R-:W-:Y:S01]  /*0d10*/  UIMAD.WIDE.U32 UR8, UR12, UR10, UR8 ;  /* 0x0000000a0c0872a5 */ /* 0x004fe2000f8e0008 */
[----:B------:R-:W-:Y:S01]  /*0d20*/  HADD2.F32 R103, -RZ, R88.H1_H1 ;  /* 0x30000058ff677230 */ /* 0x000fe20000004100 */
[----:B------:R2:W-:Y:S01]  /*0d30*/  MUFU.EX2 R50, R32 ;  /* 0x0000002000327308 */ /* 0x0005e20000000800 */
[----:B-1----:R-:W-:-:S02]  /*0d40*/  HADD2.F32 R35, -RZ, R12.H1_H1 ;  /* 0x3000000cff237230 */ /* 0x002fc40000004100 */
[----:B------:R-:W-:Y:S01]  /*0d50*/  FMUL.FTZ R12, R37, -1.4426950216293334961 ;  /* 0xbfb8aa3b250c7820 */ /* 0x000fe20000410000 */
[----:B------:R-:W-:Y:S01]  /*0d60*/  FMUL.FTZ R47, R38, -1.4426950216293334961 ;  /* 0xbfb8aa3b262f7820 */ /* 0x000fe20000410000 */
[----:B------:R1:W-:Y:S01]  /*0d70*/  MUFU.EX2 R51, R40 ;  /* 0x0000002800337308 */ /* 0x0003e20000000800 */
[----:B---3--:R-:W-:Y:S02]  /*0d80*/  HADD2.F32 R39, -RZ, R14.H0_H0 ;  /* 0x2000000eff277230 */ /* 0x008fe40000004100 */
[----:B------:R-:W-:Y:S01]  /*0d90*/  FMUL.FTZ R48, R35, -1.4426950216293334961 ;  /* 0xbfb8aa3b23307820 */ /* 0x000fe20000410000 */
[--C-:B------:R-:W-:Y:S01]  /*0da0*/  HADD2.F32 R97, -RZ, R90.reuse.H0_H0 ;  /* 0x2000005aff617230 */ /* 0x100fe20000004100 */
[----:B------:R3:W-:Y:S01]  /*0db0*/  MUFU.EX2 R52, R41 ;  /* 0x0000002900347308 */ /* 0x0007e20000000800 */
[----:B--2---:R-:W-:Y:S01]  /*0dc0*/  HADD2.F32 R32, -RZ, R13.H0_H0 ;  /* 0x2000000dff207230 */ /* 0x004fe20000004100 */
[----:B------:R-:W-:Y:S01]  /*0dd0*/  UIMAD UR10, UR12, UR11, UR9 ;  /* 0x0000000b0c0a72a4 */ /* 0x000fe2000f8e0209 */
[----:B------:R-:W-:Y:S01]  /*0de0*/  HADD2.F32 R95, -RZ, R90.H1_H1 ;  /* 0x3000005aff5f7230 */ /* 0x000fe20000004100 */
[----:B------:R2:W-:Y:S01]  /*0df0*/  MUFU.EX2 R46, R36 ;  /* 0x00000024002e7308 */ /* 0x0005e20000000800 */
[----:B-1----:R-:W-:-:S02]  /*0e00*/  HADD2.F32 R40, -RZ, R14.H1_H1 ;  /* 0x3000000eff287230 */ /* 0x002fc40000004100 */
[----:B------:R-:W-:Y:S01]  /*0e10*/  FMUL.FTZ R14, R39, -1.4426950216293334961 ;  /* 0xbfb8aa3b270e7820 */ /* 0x000fe20000410000 */
[--C-:B------:R-:W-:Y:S01]  /*0e20*/  HADD2.F32 R90, -RZ, R4.reuse.H0_H0 ;  /* 0x20000004ff5a7230 */ /* 0x100fe20000004100 */
[----:B------:R1:W4:Y:S01]  /*0e30*/  MUFU.EX2 R53, R42 ;  /* 0x0000002a00357308 */ /* 0x0003220000000800 */
[----:B---3--:R-:W-:Y:S01]  /*0e40*/  HADD2.F32 R41, -RZ, R15.H0_H0 ;  /* 0x2000000fff297230 */ /* 0x008fe20000004100 */
[----:B------:R-:W-:Y:S01]  /*0e50*/  ULEA UR9, UP0, UR8, UR30, 0x1 ;  /* 0x0000001e08097291 */ /* 0x000fe2000f8008ff */
[----:B------:R-:W-:Y:S01]  /*0e60*/  HADD2.F32 R88, -RZ, R4.H1_H1 ;  /* 0x30000004ff587230 */ /* 0x000fe20000004100 */
[----:B------:R3:W0:Y:S01]  /*0e70*/  MUFU.EX2 R55, R12 ;  /* 0x0000000c00377308 */ /* 0x0006220000000800 */
[----:B--2---:R-:W-:Y:S02]  /*0e80*/  HADD2.F32 R36, -RZ, R13.H1_H1 ;  /* 0x3000000dff247230 */ /* 0x004fe40000004100 */
[----:B------:R-:W-:Y:S01]  /*0e90*/  FMUL.FTZ R13, R32, -1.4426950216293334961 ;  /* 0xbfb8aa3b200d7820 */ /* 0x000fe20000410000 */
[----:B------:R-:W-:Y:S01]  /*0ea0*/  HADD2.F32 R86, -RZ, R5.H0_H0 ;  /* 0x20000005ff567230 */ /* 0x000fe20000004100 */
[----:B------:R-:W2:Y:S01]  /*0eb0*/  MUFU.EX2 R71, R14 ;  /* 0x0000000e00477308 */ /* 0x000ea20000000800 */
[----:B-1----:R-:W-:-:S02]  /*0ec0*/  HADD2.F32 R42, -RZ, R15.H1_H1 ;  /* 0x3000000fff2a7230 */ /* 0x002fc40000004100 */
[----:B------:R-:W-:Y:S01]  /*0ed0*/  FMUL.FTZ R15, R41, -1.4426950216293334961 ;  /* 0xbfb8aa3b290f7820 */ /* 0x000fe20000410000 */
[----:B------:R-:W-:Y:S01]  /*0ee0*/  FMUL.FTZ R58, R36, -1.4426950216293334961 ;  /* 0xbfb8aa3b243a7820 */ /* 0x000fe20000410000 */
[----:B------:R-:W-:Y:S01]  /*0ef0*/  MUFU.EX2 R57, R13 ;  /* 0x0000000d00397308 */ /* 0x000fe20000000800 */
[----:B---3--:R-:W-:Y:S01]  /*0f00*/  FMUL.FTZ R12, R40, -1.4426950216293334961 ;  /* 0xbfb8aa3b280c7820 */ /* 0x008fe20000410000 */
[----:B----4-:R-:W-:Y:S01]  /*0f10*/  FADD.FTZ R53, R53, 1 ;  /* 0x3f80000035357421 */ /* 0x010fe20000010000 */
[----:B------:R-:W-:Y:S01]  /*0f20*/  FMUL.FTZ R59, R42, -1.4426950216293334961 ;  /* 0xbfb8aa3b2a3b7820 */ /* 0x000fe20000410000 */
[----:B------:R-:W1:Y:S01]  /*0f30*/  MUFU.EX2 R76, R15 ;  /* 0x0000000f004c7308 */ /* 0x000e620000000800 */
[----:B------:R-:W-:Y:S02]  /*0f40*/  HADD2.F32 R84, -RZ, R5.H1_H1 ;  /* 0x30000005ff547230 */ /* 0x000fe40000004100 */
[----:B0-----:R-:W-:Y:S01]  /*0f50*/  FADD.FTZ R68, R55, 1 ;  /* 0x3f80000037447421 */ /* 0x001fe20000010000 */
[----:B------:R-:W-:Y:S01]  /*0f60*/  HADD2.F32 R55, -RZ, R22.H0_H0 ;  /* 0x20000016ff377230 */ /* 0x000fe20000004100 */
[----:B------:R-:W-:Y:S01]  /*0f70*/  MUFU.EX2 R72, R12 ;  /* 0x0000000c00487308 */ /* 0x000fe20000000800 */
[----:B------:R-:W-:-:S02]  /*0f80*/  HADD2.F32 R82, -RZ, R6.H0_H0 ;  /* 0x20000006ff527230 */ /* 0x000fc40000004100 */
[----:B--2---:R-:W-:Y:S01]  /*0f90*/  FADD.FTZ R71, R71, 1 ;  /* 0x3f80000047477421 */ /* 0x004fe20000010000 */
[----:B------:R-:W-:Y:S01]  /*0fa0*/  ULEA.HI.X UR8, UR8, UR31, UR10, 0x1, UP0 ;  /* 0x0000001f08087291 */ /* 0x000fe200080f0c0a */
[----:B------:R0:W2:Y:S01]  /*0fb0*/  MUFU.EX2 R54, R47 ;  /* 0x0000002f00367308 */ /* 0x0000a20000000800 */
[----:B------:R-:W-:Y:S01]  /*0fc0*/  UISETP.NE.U32.AND UP0, UPT, UR34, URZ, UPT ;  /* 0x000000ff2200728c */ /* 0x000fe2000bf05070 */
[--C-:B------:R-:W-:Y:S02]  /*0fd0*/  HADD2.F32 R121, -RZ, R104.reuse.H0_H0 ;  /* 0x20000068ff797230 */ /* 0x100fe40000004100 */
[----:B------:R3:W4:Y:S01]  /*0fe0*/  MUFU.EX2 R56, R48 ;  /* 0x0000003000387308 */ /* 0x0007220000000800 */
[----:B------:R-:W-:Y:S01]  /*0ff0*/  UISETP.NE.AND.EX UP0, UPT, UR35, URZ, UPT, UP0 ;  /* 0x000000ff2300728c */ /* 0x000fe2000bf05300 */
[----:B-1----:R-:W-:Y:S01]  /*1000*/  FADD.FTZ R76, R76, 1 ;  /* 0x3f8000004c4c7421 */ /* 0x002fe20000010000 */
[----:B------:R-:W-:Y:S01]  /*1010*/  HADD2.F32 R119, -RZ, R104.H1_H1 ;  /* 0x30000068ff777230 */ /* 0x000fe20000004100 */
[----:B------:R-:W1:Y:S01]  /*1020*/  MUFU.EX2 R58, R58 ;  /* 0x0000003a003a7308 */ /* 0x000e620000000800 */
[----:B0-----:R-:W-:Y:S01]  /*1030*/  FADD.FTZ R47, R45, 1 ;  /* 0x3f8000002d2f7421 */ /* 0x001fe20000010000 */
[----:B------:R-:W-:Y:S01]  /*1040*/  FADD.FTZ R45, R49, 1 ;  /* 0x3f800000312d7421 */ /* 0x000fe20000010000 */
[----:B------:R-:W-:Y:S01]  /*1050*/  FADD.FTZ R49, R51, 1 ;  /* 0x3f80000033317421 */ /* 0x000fe20000010000 */
[----:B------:R0:W-:Y:S01]  /*1060*/  MUFU.RCP R64, R53 ;  /* 0x0000003500407308 */ /* 0x0001e20000001000 */
[----:B---3--:R-:W-:Y:S01]  /*1070*/  FADD.FTZ R48, R46, 1 ;  /* 0x3f8000002e307421 */ /* 0x008fe20000010000 */
[----:B------:R-:W-:Y:S01]  /*1080*/  FADD.FTZ R46, R50, 1 ;  /* 0x3f800000322e7421 */ /* 0x000fe20000010000 */
[----:B------:R-:W-:-:S02]  /*1090*/  HADD2.F32 R50, -RZ, R19.H1_H1 ;  /* 0x30000013ff327230 */ /* 0x000fc40000004100 */
[----:B--2---:R-:W-:Y:S01]  /*10a0*/  FADD.FTZ R54, R54, 1 ;  /* 0x3f80000036367421 */ /* 0x004fe20000010000 */
[----:B------:R-:W-:Y:S01]  /*10b0*/  FADD.FTZ R51, R52, 1 ;  /* 0x3f80000034337421 */ /* 0x000fe20000010000 */
[----:B----4-:R-:W-:Y:S01]  /*10c0*/  FADD.FTZ R70, R56, 1 ;  /* 0x3f80000038467421 */ /* 0x010fe20000010000 */
[----:B------:R-:W-:Y:S01]  /*10d0*/  HADD2.F32 R56, -RZ, R22.H1_H1 ;  /* 0x30000016ff387230 */ /* 0x000fe20000004100 */
[----:B------:R-:W-:Y:S01]  /*10e0*/  MUFU.RCP R47, R47 ;  /* 0x0000002f002f7308 */ /* 0x000fe20000001000 */
[----:B0-----:R-:W-:Y:S02]  /*10f0*/  HADD2.F32 R53, -RZ, R21.H0_H0 ;  /* 0x20000015ff357230 */ /* 0x001fe40000004100 */
[----:B------:R-:W-:Y:S01]  /*1100*/  FADD.FTZ R73, R72, 1 ;  /* 0x3f80000048497421 */ /* 0x000fe20000010000 */
[--C-:B------:R-:W-:Y:S02]  /*1110*/  HADD2.F32 R113, -RZ, R106.reuse.H0_H0 ;  /* 0x2000006aff717230 */ /* 0x100fe40000004100 */
[----:B------:R-:W-:-:S02]  /*1120*/  HADD2.F32 R111, -RZ, R106.H1_H1 ;  /* 0x3000006aff6f7230 */ /* 0x000fc40000004100 */
[--C-:B------:R-:W-:Y:S01]  /*1130*/  HADD2.F32 R106, -RZ, R8.reuse.H0_H0 ;  /* 0x20000008ff6a7230 */ /* 0x100fe20000004100 */
[----:B------:R-:W-:Y:S01]  /*1140*/  MUFU.RCP R48, R48 ;  /* 0x0000003000307308 */ /* 0x000fe20000001000 */
[----:B------:R-:W-:Y:S02]  /*1150*/  HADD2.F32 R104, -RZ, R8.H1_H1 ;  /* 0x30000008ff687230 */ /* 0x000fe40000004100 */
[--C-:B------:R-:W-:Y:S02]  /*1160*/  HADD2.F32 R98, -RZ, R10.reuse.H0_H0 ;  /* 0x2000000aff627230 */ /* 0x100fe40000004100 */
[----:B------:R-:W-:Y:S02]  /*1170*/  HADD2.F32 R96, -RZ, R10.H1_H1 ;  /* 0x3000000aff607230 */ /* 0x000fe40000004100 */
[--C-:B------:R-:W-:Y:S01]  /*1180*/  HADD2.F32 R109, -RZ, R107.reuse.H0_H0 ;  /* 0x2000006bff6d7230 */ /* 0x100fe20000004100 */
[----:B------:R-:W-:Y:S01]  /*1190*/  MUFU.RCP R45, R45 ;  /* 0x0000002d002d7308 */ /* 0x000fe20000001000 */
[----:B------:R-:W-:-:S02]  /*11a0*/  HADD2.F32 R107, -RZ, R107.H1_H1 ;  /* 0x3000006bff6b7230 */ /* 0x000fc40000004100 */
[--C-:B------:R-:W-:Y:S02]  /*11b0*/  HADD2.F32 R101, -RZ, R89.reuse.H0_H0 ;  /* 0x20000059ff657230 */ /* 0x100fe40000004100 */
[----:B------:R-:W-:Y:S02]  /*11c0*/  HADD2.F32 R99, -RZ, R89.H1_H1 ;  /* 0x30000059ff637230 */ /* 0x000fe40000004100 */
[--C-:B------:R-:W-:Y:S01]  /*11d0*/  HADD2.F32 R102, -RZ, R9.reuse.H0_H0 ;  /* 0x20000009ff667230 */ /* 0x100fe20000004100 */
[----:B------:R-:W-:Y:S01]  /*11e0*/  MUFU.RCP R49, R49 ;  /* 0x0000003100317308 */ /* 0x000fe20000001000 */
[----:B------:R-:W-:Y:S02]  /*11f0*/  HADD2.F32 R100, -RZ, R9.H1_H1 ;  /* 0x30000009ff647230 */ /* 0x000fe40000004100 */
[--C-:B------:R-:W-:Y:S02]  /*1200*/  HADD2.F32 R94, -RZ, R11.reuse.H0_H0 ;  /* 0x2000000bff5e7230 */ /* 0x100fe40000004100 */
[----:B------:R-:W-:-:S03]  /*1210*/  HADD2.F32 R92, -RZ, R11.H1_H1 ;  /* 0x3000000bff5c7230 */ /* 0x000fc60000004100 */
[----:B------:R0:W2:Y:S08]  /*1220*/  MUFU.RCP R69, R54 ;  /* 0x0000003600457308 */ /* 0x0000b00000001000 */
[----:B------:R3:W4:Y:S01]  /*1230*/  MUFU.EX2 R78, R59 ;  /* 0x0000003b004e7308 */ /* 0x0007220000000800 */
[----:B0-----:R-:W-:Y:S02]  /*1240*/  HADD2.F32 R54, -RZ, R21.H1_H1 ;  /* 0x30000015ff367230 */ /* 0x001fe40000004100 */
[----:B-1----:R-:W-:Y:S01]  /*1250*/  FADD.FTZ R21, R58, 1 ;  /* 0x3f8000003a157421 */ /* 0x002fe20000010000 */
[----:B------:R-:W0:Y:S01]  /*1260*/  MUFU.RCP R46, R46 ;  /* 0x0000002e002e7308 */ /* 0x000e220000001000 */
[----:B---3--:R-:W-:-:S02]  /*1270*/  HADD2.F32 R59, -RZ, R20.H0_H0 ;  /* 0x20000014ff3b7230 */ /* 0x008fc40000004100 */
[----:B------:R-:W-:Y:S01]  /*1280*/  FADD.FTZ R20, R57, 1 ;  /* 0x3f80000039147421 */ /* 0x000fe20000010000 */
[----:B------:R-:W-:-:S04]  /*1290*/  HADD2.F32 R57, -RZ, R23.H1_H1 ;  /* 0x30000017ff397230 */ /* 0x000fc80000004100 */
[----:B------:R-:W-:Y:S01]  /*12a0*/  MUFU.RCP R79, R21 ;  /* 0x00000015004f7308 */ /* 0x000fe20000001000 */
[----:B----4-:R-:W-:-:S07]  /*12b0*/  FADD.FTZ R78, R78, 1 ;  /* 0x3f8000004e4e7421 */ /* 0x010fce0000010000 */
[----:B------:R-:W-:Y:S08]  /*12c0*/  MUFU.RCP R68, R68 ;  /* 0x0000004400447308 */ /* 0x000ff00000001000 */
[----:B------:R-:W-:Y:S08]  /*12d0*/  MUFU.RCP R70, R70 ;  /* 0x0000004600467308 */ /* 0x000ff00000001000 */
[----:B------:R-:W-:Y:S08]  /*12e0*/  MUFU.RCP R51, R51 ;  /* 0x0000003300337308 */ /* 0x000ff00000001000 */
[----:B------:R2:W-:Y:S08]  /*12f0*/  MUFU.RCP R108, R71 ;  /* 0x00000047006c7308 */ /* 0x0005f00000001000 */
[----:B------:R0:W1:Y:S01]  /*1300*/  MUFU.RCP R75, R20 ;  /* 0x00000014004b7308 */ /* 0x0000620000001000 */
[----:B--2---:R-:W-:-:S04]  /*1310*/  FADD.FTZ R71, -R69, 1 ;  /* 0x3f80000045477421 */ /* 0x004fc80000010100 */
[----:B------:R-:W-:-:S03]  /*1320*/  FFMA.FTZ R71, R38, R71, 1 ;  /* 0x3f80000026477423 */ /* 0x000fc60000010047 */
[----:B------:R-:W2:Y:S01]  /*1330*/  MUFU.RCP R87, R73 ;  /* 0x0000004900577308 */ /* 0x000ea20000001000 */
[----:B0-----:R-:W-:-:S04]  /*1340*/  FADD.FTZ R20, -R46, 1 ;  /* 0x3f8000002e147421 */ /* 0x001fc80000010100 */
[----:B------:R-:W-:-:S03]  /*1350*/  FFMA.FTZ R20, R3, R20, 1 ;  /* 0x3f80000003147423 */ /* 0x000fc60000010014 */
[----:B------:R0:W3:Y:S01]  /*1360*/  MUFU.RCP R112, R76 ;  /* 0x0000004c00707308 */ /* 0x0000e20000001000 */
[----:B-1----:R-:W-:-:S07]  /*1370*/  FMUL.FTZ R8, R32, R75 ;  /* 0x0000004b20087220 */ /* 0x002fce0000410000 */
[----:B------:R3:W1:Y:S01]  /*1380*/  MUFU.RCP R125, R78 ;  /* 0x0000004e007d7308 */ /* 0x0006620000001000 */
[----:B0-----:R-:W-:Y:S01]  /*1390*/  FADD.FTZ R76, -R108, 1 ;  /* 0x3f8000006c4c7421 */ /* 0x001fe20000010100 */
[----:B--2---:R-:W-:-:S03]  /*13a0*/  FMUL.FTZ R10, R40, R87 ;  /* 0x00000057280a7220 */ /* 0x004fc60000410000 */
[C---:B------:R-:W-:Y:S01]  /*13b0*/  FFMA.FTZ R76, R39.reuse, R76, 1 ;  /* 0x3f800000274c7423 */ /* 0x040fe2000001004c */
[----:B------:R-:W-:Y:S01]  /*13c0*/  FMUL.FTZ R39, R39, R108 ;  /* 0x0000006c27277220 */ /* 0x000fe20000410000 */
[----:B---3--:R-:W-:-:S04]  /*13d0*/  FADD.FTZ R78, -R112, 1 ;  /* 0x3f800000704e7421 */ /* 0x008fc80000010100 */
[----:B------:R-:W-:Y:S01]  /*13e0*/  FFMA.FTZ R78, R41, R78, 1 ;  /* 0x3f800000294e7423 */ /* 0x000fe2000001004e */
[----:B-1----:R-:W-:-:S04]  /*13f0*/  FADD.FTZ R93, -R125, 1 ;  /* 0x3f8000007d5d7421 */ /* 0x002fc80000010100 */
[----:B------:R-:W-:Y:S01]  /*1400*/  FFMA.FTZ R93, R42, R93, 1 ;  /* 0x3f8000002a5d7423 */ /* 0x000fe2000001005d */
[----:B------:R0:W-:Y:S04]  /*1410*/  STS.128 [R128], R24 ;  /* 0x0000001880007388 */ /* 0x0001e80000000c00 */
[----:B------:R1:W-:Y:S01]  /*1420*/  STS.128 [R128+0x200], R28 ;  /* 0x0002001c80007388 */ /* 0x0003e20000000c00 */
[----:B------:R-:W-:-:S03]  /*1430*/  NOP ;  /* 0x0000000000007918 */ /* 0x000fc60000000000 */
[----:B------:R-:W2:Y:S01]  /*1440*/  LDS.128 R12, [R123] ;  /* 0x000000007b0c7984 */ /* 0x000ea20000000c00 */
[----:B0-----:R-:W-:Y:S02]  /*1450*/  HADD2.F32 R27, -RZ, R16.H0_H0 ;  /* 0x20000010ff1b7230 */ /* 0x001fe40000004100 */
[----:B------:R-:W-:Y:S02]  /*1460*/  HADD2.F32 R24, -RZ, R18.H0_H0 ;  /* 0x20000012ff187230 */ /* 0x000fe40000004100 */
[----:B-1----:R-:W-:Y:S02]  /*1470*/  HADD2.F32 R28, -RZ, R16.H1_H1 ;  /* 0x30000010ff1c7230 */ /* 0x002fe40000004100 */
[--C-:B------:R-:W-:Y:S02]  /*1480*/  HADD2.F32 R29, -RZ, R17.reuse.H0_H0 ;  /* 0x20000011ff1d7230 */ /* 0x100fe40000004100 */
[----:B------:R-:W-:Y:S02]  /*1490*/  HADD2.F32 R30, -RZ, R17.H1_H1 ;  /* 0x30000011ff1e7230 */ /* 0x000fe40000004100 */
[----:B------:R-:W-:-:S02]  /*14a0*/  HADD2.F32 R31, -RZ, R18.H1_H1 ;  /* 0x30000012ff1f7230 */ /* 0x000fc40000004100 */
[----:B------:R-:W-:Y:S02]  /*14b0*/  HADD2.F32 R25, -RZ, R19.H0_H0 ;  /* 0x20000013ff197230 */ /* 0x000fe40000004100 */
[----:B------:R-:W0:Y:S01]  /*14c0*/  LDS.128 R16, [R123+0x10] ;  /* 0x000010007b107984 */ /* 0x000e220000000c00 */
[----:B------:R-:W-:Y:S02]  /*14d0*/  HADD2.F32 R26, -RZ, R23.H0_H0 ;  /* 0x20000017ff1a7230 */ /* 0x000fe40000004100 */
[----:B------:R-:W-:-:S04]  /*14e0*/  FADD.FTZ R23, -R49, 1 ;  /* 0x3f80000031177421 */ /* 0x000fc80000010100 */
[----:B------:R-:W-:Y:S01]  /*14f0*/  FFMA.FTZ R23, R2, R23, 1 ;  /* 0x3f80000002177423 */ /* 0x000fe20000010017 */
[--C-:B--2---:R-:W-:Y:S02]  /*1500*/  HADD2.F32 R52, -RZ, R12.reuse.H0_H0 ;  /* 0x2000000cff347230 */ /* 0x104fe40000004100 */
[----:B------:R-:W-:Y:S02]  /*1510*/  HADD2.F32 R58, -RZ, R12.H1_H1 ;  /* 0x3000000cff3a7230 */ /* 0x000fe40000004100 */
[--C-:B------:R-:W-:Y:S02]  /*1520*/  HADD2.F32 R60, -RZ, R13.reuse.H0_H0 ;  /* 0x2000000dff3c7230 */ /* 0x100fe40000004100 */
[----:B------:R-:W-:Y:S01]  /*1530*/  FMUL.FTZ R12, R59, R52 ;  /* 0x000000343b0c7220 */ /* 0x000fe20000410000 */
[----:B------:R-:W-:Y:S02]  /*1540*/  HADD2.F32 R63, -RZ, R13.H1_H1 ;  /* 0x3000000dff3f7230 */ /* 0x000fe40000004100 */
[----:B------:R-:W-:Y:S01]  /*1550*/  FADD.FTZ R13, -R47, 1 ;  /* 0x3f8000002f0d7421 */ /* 0x000fe20000010100 */
[----:B------:R-:W-:-:S02]  /*1560*/  HADD2.F32 R62, -RZ, R14.H0_H0 ;  /* 0x2000000eff3e7230 */ /* 0x000fc40000004100 */
[----:B------:R-:W-:Y:S01]  /*1570*/  FMUL.FTZ R21, R61, R58 ;  /* 0x0000003a3d157220 */ /* 0x000fe20000410000 */
        /* <DEDUP_REMOVED lines=11> */
[----:B------:R-:W-:-:S02]  /*1630*/  HADD2.F32 R67, -RZ, R15.H0_H0 ;  /* 0x2000000fff437230 */ /* 0x000fc40000004100 */
[----:B------:R-:W-:Y:S01]  /*1640*/  FFMA.FTZ R13, R0, R13, 1 ;  /* 0x3f800000000d7423 */ /* 0x000fe2000001000d */
[----:B------:R-:W-:Y:S02]  /*1650*/  HADD2.F32 R66, -RZ, R15.H1_H1 ;  /* 0x3000000fff427230 */ /* 0x000fe40000004100 */
[----:B------:R-:W-:Y:S01]  /*1660*/  FMUL.FTZ R14, R45, R14 ;  /* 0x0000000e2d0e7220 */ /* 0x000fe20000410000 */
[----:B------:R-:W-:Y:S01]  /*1670*/  FMUL.FTZ R22, R49, R22 ;  /* 0x0000001631167220 */ /* 0x000fe20000410000 */
[----:B------:R-:W-:Y:S01]  /*1680*/  FMUL.FTZ R15, R54, R63 ;  /* 0x0000003f360f7220 */ /* 0x000fe20000410000 */
[--C-:B0-----:R-:W-:Y:S02]  /*1690*/  HADD2.F32 R77, -RZ, R17.reuse.H0_H0 ;  /* 0x20000011ff4d7230 */ /* 0x101fe40000004100 */
        /* <DEDUP_REMOVED lines=9> */
[----:B------:R-:W-:-:S02]  /*1730*/  HADD2.F32 R81, -RZ, R17.H1_H1 ;  /* 0x30000011ff517230 */ /* 0x000fc40000004100 */
[----:B------:R-:W-:Y:S01]  /*1740*/  FMUL.FTZ R20, R15, R20 ;  /* 0x000000140f147220 */ /* 0x000fe20000410000 */
[----:B------:R-:W-:Y:S01]  /*1750*/  FMUL.FTZ R23, R23, R72 ;  /* 0x0000004817177220 */ /* 0x000fe20000410000 */
[----:B------:R-:W-:Y:S01]  /*1760*/  FMUL.FTZ R74, R74, R71 ;  /* 0x000000474a4a7220 */ /* 0x000fe20000410000 */
[--C-:B------:R-:W-:Y:S02]  /*1770*/  HADD2.F32 R71, -RZ, R16.reuse.H0_H0 ;  /* 0x20000010ff477230 */ /* 0x100fe40000004100 */
[----:B------:R-:W-:Y:S01]  /*1780*/  FADD.FTZ R15, -R51, 1 ;  /* 0x3f800000330f7421 */ /* 0x000fe20000010100 */
[----:B------:R-:W-:Y:S02]  /*1790*/  HADD2.F32 R72, -RZ, R16.H1_H1 ;  /* 0x30000010ff487230 */ /* 0x000fe40000004100 */
[----:B------:R-:W-:Y:S01]  /*17a0*/  FADD.FTZ R16, -R68, 1 ;  /* 0x3f80000044107421 */ /* 0x000fe20000010100 */
[--C-:B------:R-:W-:Y:S02]  /*17b0*/  HADD2.F32 R83, -RZ, R18.reuse.H0_H0 ;  /* 0x20000012ff537230 */ /* 0x100fe40000004100 */
[----:B------:R-:W-:Y:S01]  /*17c0*/  FMUL.FTZ R17, R27, R71 ;  /* 0x000000471b117220 */ /* 0x000fe20000410000 */
[----:B------:R-:W-:-:S02]  /*17d0*/  HADD2.F32 R110, -RZ, R18.H1_H1 ;  /* 0x30000012ff6e7230 */ /* 0x000fc40000004100 */
        /* <DEDUP_REMOVED lines=11> */
[----:B------:R-:W-:-:S02]  /*1890*/  HADD2.F32 R114, -RZ, R19.H0_H0 ;  /* 0x20000013ff727230 */ /* 0x000fc40000004100 */
[----:B------:R-:W-:Y:S01]  /*18a0*/  FMUL.FTZ R15, R22, R15 ;  /* 0x0000000f160f7220 */ /* 0x000fe20000410000 */
[----:B------:R-:W-:Y:S02]  /*18b0*/  HADD2.F32 R116, -RZ, R19.H1_H1 ;  /* 0x30000013ff747230 */ /* 0x000fe40000004100 */
[----:B------:R-:W-:Y:S01]  /*18c0*/  FADD.FTZ R17, -R75, 1 ;  /* 0x3f8000004b117421 */ /* 0x000fe20000010100 */
[----:B------:R-:W-:Y:S01]  /*18d0*/  FMUL.FTZ R18, R29, R77 ;  /* 0x0000004d1d127220 */ /* 0x000fe20000410000 */
[----:B------:R-:W-:Y:S01]  /*18e0*/  FADD.FTZ R19, -R79, 1 ;  /* 0x3f8000004f137421 */ /* 0x000fe20000010100 */
        /* <DEDUP_REMOVED lines=23> */
[----:B------:R-:W-:Y:S01]  /*1a60*/  HADD2.F32 R80, -RZ, R6.H1_H1 ;  /* 0x30000006ff507230 */ /* 0x000fe20000004100 */
[----:B------:R-:W-:Y:S01]  /*1a70*/  F2FP.F16.F32.PACK_AB R13, R20, R13 ;  /* 0x0000000d140d723e */ /* 0x000fe200000000ff */
[--C-:B------:R-:W-:Y:S01]  /*1a80*/  HADD2.F32 R76, -RZ, R7.reuse.H1_H1 ;  /* 0x30000007ff4c7230 */ /* 0x100fe20000004100 */
[----:B------:R-:W-:Y:S01]  /*1a90*/  F2FP.F16.F32.PACK_AB R18, R19, R18 ;  /* 0x000000121312723e */ /* 0x000fe200000000ff */
[----:B------:R-:W-:Y:S01]  /*1aa0*/  FMUL.FTZ R46, R3, R46 ;  /* 0x0000002e032e7220 */ /* 0x000fe20000410000 */
[----:B------:R-:W-:Y:S01]  /*1ab0*/  F2FP.F16.F32.PACK_AB R15, R74, R23 ;  /* 0x000000174a0f723e */ /* 0x000fe200000000ff */
[----:B------:R-:W-:Y:S01]  /*1ac0*/  BAR.SYNC.DEFER_BLOCKING 0x0 ;  /* 0x0000000000007b1d */ /* 0x000fe20000010000 */
[----:B------:R-:W-:Y:S01]  /*1ad0*/  F2FP.F16.F32.PACK_AB R16, R73, R16 ;  /* 0x000000104910723e */ /* 0x000fe200000000ff */
[----:B------:R-:W-:Y:S01]  /*1ae0*/  FMUL.FTZ R49, R2, R49 ;  /* 0x0000003102317220 */ /* 0x000fe20000410000 */
[----:B------:R-:W-:Y:S01]  /*1af0*/  F2FP.F16.F32.PACK_AB R17, R22, R17 ;  /* 0x000000111611723e */ /* 0x000fe200000000ff */
[----:B------:R-:W-:Y:S01]  /*1b00*/  FMUL.FTZ R44, R44, R47 ;  /* 0x0000002f2c2c7220 */ /* 0x000fe20000410000 */
[----:B------:R-:W-:Y:S01]  /*1b10*/  F2FP.F16.F32.PACK_AB R19, R93, R78 ;  /* 0x0000004e5d13723e */ /* 0x000fe200000000ff */
[----:B------:R-:W-:Y:S01]  /*1b20*/  HADD2.F32 R78, -RZ, R7.H0_H0 ;  /* 0x20000007ff4e7230 */ /* 0x000fe20000004100 */
        /* <DEDUP_REMOVED lines=12> */
[----:B------:R-:W-:Y:S01]  /*1bf0*/  FMUL.FTZ R125, R42, R125 ;  /* 0x0000007d2a7d7220 */ /* 0x000fe20000410000 */
[--C-:B------:R-:W-:Y:S02]  /*1c00*/  HADD2.F32 R93, -RZ, R91.reuse.H0_H0 ;  /* 0x2000005bff5d7230 */ /* 0x100fe40000004100 */
[----:B------:R-:W-:Y:S01]  /*1c10*/  FMUL.FTZ R33, R59, R44 ;  /* 0x0000002c3b217220 */ /* 0x000fe20000410000 */
[----:B------:R-:W-:Y:S02]  /*1c20*/  HADD2.F32 R91, -RZ, R91.H1_H1 ;  /* 0x3000005bff5b7230 */ /* 0x000fe40000004100 */
[----:B------:R-:W-:Y:S01]  /*1c30*/  FMUL.FTZ R32, R61, R43 ;  /* 0x0000002b3d207220 */ /* 0x000fe20000410000 */
[----:B------:R-:W-:Y:S01]  /*1c40*/  STS.128 [R123], R12 ;  /* 0x0000000c7b007388 */ /* 0x000fe20000000c00 */
[----:B------:R-:W-:Y:S01]  /*1c50*/  FMUL.FTZ R34, R53, R0 ;  /* 0x0000000035227220 */ /* 0x000fe20000410000 */
[----:B------:R-:W-:Y:S01]  /*1c60*/  FMUL.FTZ R54, R54, R46 ;  /* 0x0000002e36367220 */ /* 0x000fe20000410000 */
[----:B------:R-:W-:Y:S01]  /*1c70*/  FMUL.FTZ R36, R55, R49 ;  /* 0x0000003137247220 */ /* 0x000fe20000410000 */
[----:B------:R-:W-:Y:S01]  /*1c80*/  STS.128 [R123+0x10], R16 ;  /* 0x000010107b007388 */ /* 0x000fe20000000c00 */
[----:B------:R-:W-:-:S03]  /*1c90*/  NOP ;  /* 0x0000000000007918 */ /* 0x000fc60000000000 */
[----:B------:R-:W0:Y:S01]  /*1ca0*/  LDS.128 R4, [R128+0x200] ;  /* 0x0002000080047984 */ /* 0x000e220000000c00 */
[----:B------:R-:W-:Y:S01]  /*1cb0*/  FMUL.FTZ R38, R56, R51 ;  /* 0x0000003338267220 */ /* 0x000fe20000410000 */
[----:B------:R-:W-:Y:S01]  /*1cc0*/  FMUL.FTZ R26, R26, R64 ;  /* 0x000000401a1a7220 */ /* 0x000fe20000410000 */
[----:B------:R-:W-:Y:S01]  /*1cd0*/  FMUL.FTZ R40, R57, R69 ;  /* 0x0000004539287220 */ /* 0x000fe20000410000 */
[----:B------:R-:W1:Y:S01]  /*1ce0*/  LDS.128 R20, [R128] ;  /* 0x0000000080147984 */ /* 0x000e620000000c00 */
[----:B------:R-:W-:Y:S01]  /*1cf0*/  FMUL.FTZ R42, R27, R68 ;  /* 0x000000441b2a7220 */ /* 0x000fe20000410000 */
[----:B------:R-:W-:Y:S01]  /*1d00*/  FMUL.FTZ R28, R28, R35 ;  /* 0x000000231c1c7220 */ /* 0x000fe20000410000 */
[----:B------:R-:W-:Y:S01]  /*1d10*/  FMUL.FTZ R30, R30, R79 ;  /* 0x0000004f1e1e7220 */ /* 0x000fe20000410000 */
[----:B------:R-:W-:Y:S01]  /*1d20*/  FMUL.FTZ R24, R24, R39 ;  /* 0x0000002718187220 */ /* 0x000fe20000410000 */
[----:B------:R-:W-:Y:S01]  /*1d30*/  FMUL.FTZ R124, R25, R112 ;  /* 0x00000070197c7220 */ /* 0x000fe20000410000 */
[----:B------:R-:W-:Y:S01]  /*1d40*/  FMUL.FTZ R126, R50, R125 ;  /* 0x0000007d327e7220 */ /* 0x000fe20000410000 */
[----:B0-----:R-:W-:Y:S04]  /*1d50*/  STG.E.128 desc[UR28][R2.64+0x200], R4 ;  /* 0x0002000402007986 */ /* 0x001fe8000c101d1c */
[----:B-1----:R0:W-:Y:S02]  /*1d60*/  STG.E.128 desc[UR28][R2.64], R20 ;  /* 0x0000001402007986 */ /* 0x0021e4000c101d1c */
[----:B0-----:R-:W-:Y:S01]  /*1d70*/  FMUL.FTZ R20, R29, R8 ;  /* 0x000000081d147220 */ /* 0x001fe20000410000 */
        /* <DEDUP_REMOVED lines=45> */
.L_x_9439:
[----:B0-----:R-:W-:Y:S01]  /*2050*/  FFMA.FTZ R3, R33, R121, R138 ;  /* 0x0000007921037223 */ /* 0x001fe2000001008a */
[----:B------:R-:W0:Y:S01]  /*2060*/  LDCU UR8, c[0x0][0x38c] ;  /* 0x00007180ff0877ac */ /* 0x000e220008000800 */
[----:B------:R-:W-:Y:S01]  /*2070*/  HFMA2 R122, -RZ, RZ, 0, 0 ;  /* 0x00000000ff7a7431 */ /* 0x000fe200000001ff */
[----:B------:R-:W-:Y:S01]  /*2080*/  MOV R89, RZ ;  /* 0x000000ff00597202 */ /* 0x000fe20000000f00 */
[----:B------:R-:W-:Y:S01]  /*2090*/  FFMA.FTZ R3, R32, R119, R3 ;  /* 0x0000007720037223 */ /* 0x000fe20000010003 */
[----:B------:R-:W-:Y:S01]  /*20a0*/  HFMA2 R120, -RZ, RZ, 0, 0 ;  /* 0x00000000ff787431 */ /* 0x000fe200000001ff */
[----:B------:R-:W-:Y:S01]  /*20b0*/  MOV R87, RZ ;  /* 0x000000ff00577202 */ /* 0x000fe20000000f00 */
[----:B------:R-:W-:Y:S02]  /*20c0*/  HFMA2 R118, -RZ, RZ, 0, 0 ;  /* 0x00000000ff767431 */ /* 0x000fe400000001ff */
[----:B------:R-:W-:Y:S01]  /*20d0*/  FFMA.FTZ R3, R34, R117, R3 ;  /* 0x0000007522037223 */ /* 0x000fe20000010003 */
[----:B------:R-:W-:Y:S01]  /*20e0*/  HFMA2 R116, -RZ, RZ, 0, 0 ;  /* 0x00000000ff747431 */ /* 0x000fe200000001ff */
[----:B------:R-:W-:Y:S01]  /*20f0*/  MOV R85, RZ ;  /* 0x000000ff00557202 */ /* 0x000fe20000000f00 */
[----:B------:R-:W-:-:S02]  /*2100*/  HFMA2 R114, -RZ, RZ, 0, 0 ;  /* 0x00000000ff727431 */ /* 0x000fc400000001ff */
[----:B------:R-:W-:Y:S01]  /*2110*/  FFMA.FTZ R3, R54, R115, R3 ;  /* 0x0000007336037223 */ /* 0x000fe20000010003 */
[----:B------:R-:W-:Y:S01]  /*2120*/  HFMA2 R112, -RZ, RZ, 0, 0 ;  /* 0x00000000ff707431 */ /* 0x000fe200000001ff */
[----:B------:R-:W-:Y:S01]  /*2130*/  MOV R83, RZ ;  /* 0x000000ff00537202 */ /* 0x000fe20000000f00 */
[----:B------:R-:W-:Y:S02]  /*2140*/  HFMA2 R110, -RZ, RZ, 0, 0 ;  /* 0x00000000ff6e7431 */ /* 0x000fe400000001ff */
[----:B------:R-:W-:Y:S01]  /*2150*/  FFMA.FTZ R3, R36, R113, R3 ;  /* 0x0000007124037223 */ /* 0x000fe20000010003 */
[----:B------:R-:W-:Y:S01]  /*2160*/  HFMA2 R108, -RZ, RZ, 0, 0 ;  /* 0x00000000ff6c7431 */ /* 0x000fe200000001ff */
[----:B------:R-:W-:Y:S01]  /*2170*/  MOV R81, RZ ;  /* 0x000000ff00517202 */ /* 0x000fe20000000f00 */
[----:B0-----:R-:W-:Y:S01]  /*2180*/  UISETP.GE.AND UP0, UPT, UR8, 0x1, UPT ;  /* 0x000000010800788c */ /* 0x001fe2000bf06270 */
[----:B------:R-:W-:Y:S01]  /*2190*/  FFMA.FTZ R3, R38, R111, R3 ;  /* 0x0000006f26037223 */ /* 0x000fe20000010003 */
[----:B------:R-:W-:Y:S01]  /*21a0*/  MOV R79, RZ ;  /* 0x000000ff004f7202 */ /* 0x000fe20000000f00 */
[----:B-----5:R-:W-:Y:S01]  /*21b0*/  FADD.FTZ R106, R106, R135 ;  /* 0x000000876a6a7221 */ /* 0x020fe20000010000 */
[----:B------:R-:W-:Y:S01]  /*21c0*/  MOV R77, RZ ;  /* 0x000000ff004d7202 */ /* 0x000fe20000000f00 */
[----:B------:R-:W-:Y:S01]  /*21d0*/  FFMA.FTZ R3, R26, R109, R3 ;  /* 0x0000006d1a037223 */ /* 0x000fe20000010003 */
[----:B------:R-:W-:Y:S01]  /*21e0*/  MOV R75, RZ ;  /* 0x000000ff004b7202 */ /* 0x000fe20000000f00 */
[--C-:B------:R-:W-:Y:S01]  /*21f0*/  FADD.FTZ R104, R104, R135.reuse ;  /* 0x0000008768687221 */ /* 0x100fe20000010000 */
[----:B------:R-:W-:Y:S01]  /*2200*/  FADD.FTZ R102, R102, R135 ;  /* 0x0000008766667221 */ /* 0x000fe20000010000 */
[----:B------:R-:W-:Y:S01]  /*2210*/  FFMA.FTZ R3, R40, R107, R3 ;  /* 0x0000006b28037223 */ /* 0x000fe20000010003 */
[--C-:B------:R-:W-:Y:S01]  /*2220*/  FADD.FTZ R100, R100, R135.reuse ;  /* 0x0000008764647221 */ /* 0x100fe20000010000 */
        /* <DEDUP_REMOVED lines=15> */
[----:B------:R-:W-:Y:S01]  /*2320*/  FADD.FTZ R76, R76, R135 ;  /* 0x000000874c4c7221 */ /* 0x000fe20000010000 */
        /* <DEDUP_REMOVED lines=23> */
[----:B------:R-:W-:Y:S01]  /*24a0*/  FADD.FTZ R46, R22, R22 ;  /* 0x00000016162e7221 */ /* 0x000fe20000010000 */
[----:B------:R-:W-:Y:S01]  /*24b0*/  FADD.FTZ R45, R124, R124 ;  /* 0x0000007c7c2d7221 */ /* 0x000fe20000010000 */
[----:B------:R-:W-:Y:S01]  /*24c0*/  FADD.FTZ R44, R126, R126 ;  /* 0x0000007e7e2c7221 */ /* 0x000fe20000010000 */
[----:B------:R-:W0:Y:S01]  /*24d0*/  LDC.64 R124, c[0x0][0x3e0] ;  /* 0x0000f800ff7c7b82 */ /* 0x000e220000000a00 */
[----:B------:R-:W-:Y:S01]  /*24e0*/  UISETP.NE.AND UP0, UPT, UR20, 0x1, UPT ;  /* 0x000000011400788c */ /* 0x000fe2000bf05270 */
[----:B------:R-:W-:Y:S01]  /*24f0*/  FADD.FTZ R56, R54, R54 ;  /* 0x0000003636387221 */ /* 0x000fe20000010000 */
[----:B------:R-:W-:Y:S01]  /*2500*/  USHF.L.U32 UR8, UR27, 0x8, URZ ;  /* 0x000000081b087899 */ /* 0x000fe200080006ff */
        /* <DEDUP_REMOVED lines=14> */
[----:B------:R-:W-:Y:S01]  /*25f0*/  FMUL.FTZ R43, R106, R121 ;  /* 0x000000796a2b7220 */ /* 0x000fe20000410000 */
[----:B------:R-:W-:Y:S01]  /*2600*/  FMUL.FTZ R42, R104, R119 ;  /* 0x00000077682a7220 */ /* 0x000fe20000410000 */
[----:B------:R-:W-:Y:S01]  /*2610*/  FMUL.FTZ R41, R102, R117 ;  /* 0x0000007566297220 */ /* 0x000fe20000410000 */
[----:B------:R-:W-:Y:S01]  /*2620*/  FMUL.FTZ R40, R100, R115 ;  /* 0x0000007364287220 */ /* 0x000fe20000410000 */
[----:B------:R-:W-:Y:S01]  /*2630*/  FMUL.FTZ R39, R98, R113 ;  /* 0x0000007162277220 */ /* 0x000fe20000410000 */
[----:B------:R-:W-:Y:S01]  /*2640*/  FMUL.FTZ R38, R96, R111 ;  /* 0x0000006f60267220 */ /* 0x000fe20000410000 */
[----:B------:R-:W3:Y:S01]  /*2650*/  LDC.64 R22, c[0x0][0x3a8] ;  /* 0x0000ea00ff167b82 */ /* 0x000ee20000000a00 */
        /* <DEDUP_REMOVED lines=11> */
[----:B------:R-:W-:Y:S01]  /*2710*/  MOV R122, RZ ;  /* 0x000000ff007a7202 */ /* 0x000fe20000000f00 */
[----:B------:R-:W-:Y:S01]  /*2720*/  ULOP3.LUT UR10, UR8, 0x100, URZ, 0xc0, !UPT ;  /* 0x00000100080a7892 */ /* 0x000fe2000f8ec0ff */
[----:B------:R-:W4:Y:S01]  /*2730*/  LDCU UR30, c[0x0][0x394] ;  /* 0x00007280ff1e77ac */ /* 0x000f220008000800 */
[----:B------:R-:W0:Y:S01]  /*2740*/  LDCU UR31, c[0x0][0x38c] ;  /* 0x00007180ff1f77ac */ /* 0x000e220008000800 */
[----:B------:R-:W-:-:S09]  /*2750*/  UMOV UR8, URZ ;  /* 0x000000ff00087c82 */ /* 0x000fd20008000000 */
.L_x_9474:
[----:B0-----:R-:W-:Y:S02]  /*2760*/  MOV R4, UR14 ;  /* 0x0000000e00047c02 */ /* 0x001fe40008000f00 */
[----:B------:R-:W-:Y:S02]  /*2770*/  MOV R3, UR19 ;  /* 0x0000001300037c02 */ /* 0x000fe40008000f00 */
[----:B------:R-:W-:Y:S02]  /*2780*/  MOV R2, R4 ;  /* 0x0000000400027202 */ /* 0x000fe40000000f00 */
[----:B------:R-:W-:-:S03]  /*2790*/  MOV R5, UR15 ;  /* 0x0000000f00057c02 */ /* 0x000fc60008000f00 */
[----:B---3--:R-:W-:-:S04]  /*27a0*/  IMAD.WIDE.U32 R2, R22, UR8, R2 ;  /* 0x0000000816027c25 */ /* 0x008fc8000f8e0002 */
[----:B------:R-:W-:Y:S01]  /*27b0*/  IMAD R3, R23, UR8, R3 ;  /* 0x0000000817037c24 */ /* 0x000fe2000f8e0203 */
[----:B--2---:R-:W-:-:S04]  /*27c0*/  LEA R24, P0, R2, R20, 0x3 ;  /* 0x0000001402187211 */ /* 0x004fc800078018ff */
[----:B------:R-:W-:-:S06]  /*27d0*/  LEA.HI.X R25, R2, R21, R3, 0x3, P0 ;  /* 0x0000001502197211 */ /* 0x000fcc00000f1c03 */
[----:B------:R-:W2:Y:S01]  /*27e0*/  LDG.E.64 R24, desc[UR28][R24.64] ;  /* 0x0000001c18187981 */ /* 0x000ea2000c1e1b00 */
[----:B-1----:R-:W-:-:S04]  /*27f0*/  IMAD.WIDE.U32 R2, R126, UR8, RZ ;  /* 0x000000087e027c25 */ /* 0x002fc8000f8e00ff */
[----:B0-----:R-:W-:Y:S01]  /*2800*/  IMAD.WIDE.U32 R4, R124, UR8, RZ ;  /* 0x000000087c047c25 */ /* 0x001fe2000f8e00ff */
[----:B------:R-:W-:-:S03]  /*2810*/  LEA R6, P0, R2, UR17, 0x3 ;  /* 0x0000001102067c11 */ /* 0x000fc6000f8018ff */
[----:B------:R-:W-:Y:S01]  /*2820*/  IMAD R7, R127, UR8, R3 ;  /* 0x000000087f077c24 */ /* 0x000fe2000f8e0203 */
[----:B------:R-:W-:Y:S01]  /*2830*/  LEA R8, P2, R4, UR13, 0x3 ;  /* 0x0000000d04087c11 */ /* 0x000fe2000f8418ff */
[----:B------:R-:W-:-:S03]  /*2840*/  IMAD R3, R125, UR8, R5 ;  /* 0x000000087d037c24 */ /* 0x000fc6000f8e0205 */
[----:B------:R-:W-:Y:S02]  /*2850*/  LEA.HI.X R7, R2, UR18, R7, 0x3, P0 ;  /* 0x0000001202077c11 */ /* 0x000fe400080f1c07 */
[----:B------:R-:W-:-:S03]  /*2860*/  LEA.HI.X R9, R4, UR16, R3, 0x3, P2 ;  /* 0x0000001004097c11 */ /* 0x000fc600090f1c03 */
[----:B------:R0:W3:Y:S04]  /*2870*/  LDG.E.64 R2, desc[UR28][R6.64] ;  /* 0x0000001c06027981 */ /* 0x0000e8000c1e1b00 */
        /* <DEDUP_REMOVED lines=16> */
[----:B------:R-:W-:Y:S01]  /*2980*/  FMUL.RZ R16, R12, 0.15915493667125701904 ;  /* 0x3e22f9830c107820 */ /* 0x000fe2000040c000 */
[----:B-1----:R-:W-:Y:S01]  /*2990*/  FMUL.FTZ R9, R100, R25 ;  /* 0x0000001964097220 */ /* 0x002fe20000410000 */
[----:B------:R-:W-:Y:S01]  /*29a0*/  FMUL.FTZ R10, R106, R11 ;  /* 0x0000000b6a0a7220 */ /* 0x000fe20000410000 */
[----:B------:R1:W2:Y:S01]  /*29b0*/  MUFU.EX2 R197, R7 ;  /* 0x0000000700c57308 */ /* 0x0002a20000000800 */
[----:B------:R-:W-:Y:S01]  /*29c0*/  FMUL.FTZ R145, R78, R25 ;  /* 0x000000194e917220 */ /* 0x000fe20000410000 */
[----:B------:R-:W-:Y:S01]  /*29d0*/  FMUL.RZ R19, R9, 0.15915493667125701904 ;  /* 0x3e22f98309137820 */ /* 0x000fe2000040c000 */
[----:B------:R-:W-:Y:S01]  /*29e0*/  FMUL.FTZ R9, R100, R11 ;  /* 0x0000000b64097220 */ /* 0x000fe20000410000 */
[----:B------:R-:W-:Y:S01]  /*29f0*/  MUFU.SIN R8, R18 ;  /* 0x0000001200087308 */ /* 0x000fe20000000400 */
[-C--:B0-----:R-:W-:Y:S01]  /*2a00*/  FMUL.FTZ R6, R98, R25.reuse ;  /* 0x0000001962067220 */ /* 0x081fe20000410000 */
[----:B------:R-:W-:Y:S01]  /*2a10*/  FMUL.RZ R145, R145, 0.15915493667125701904 ;  /* 0x3e22f98391917820 */ /* 0x000fe2000040c000 */
[----:B-1----:R-:W-:-:S02]  /*2a20*/  FMUL.FTZ R7, R96, R25 ;  /* 0x0000001960077220 */ /* 0x002fc40000410000 */
[----:B------:R-:W-:Y:S01]  /*2a30*/  FMUL.RZ R26, R6, 0.15915493667125701904 ;  /* 0x3e22f983061a7820 */ /* 0x000fe2000040c000 */
[-C--:B------:R-:W-:Y:S02]  /*2a40*/  FMUL.FTZ R6, R98, R11.reuse ;  /* 0x0000000b62067220 */ /* 0x080fe40000410000 */
[----:B------:R0:W2:Y:S01]  /*2a50*/  MUFU.COS R198, R18 ;  /* 0x0000001200c67308 */ /* 0x0000a20000000000 */
[----:B------:R-:W-:Y:S01]  /*2a60*/  FMUL.RZ R27, R7, 0.15915493667125701904 ;  /* 0x3e22f983071b7820 */ /* 0x000fe2000040c000 */
[----:B------:R-:W-:-:S06]  /*2a70*/  FMUL.FTZ R7, R96, R11 ;  /* 0x0000000b60077220 */ /* 0x000fcc0000410000 */
[----:B------:R1:W5:Y:S01]  /*2a80*/  MUFU.EX2 R193, R6 ;  /* 0x0000000600c17308 */ /* 0x0003620000000800 */
[----:B0-----:R-:W-:-:S03]  /*2a90*/  FMUL.FTZ R18, R94, R25 ;  /* 0x000000195e127220 */ /* 0x001fc60000410000 */
[----:B------:R0:W-:Y:S01]  /*2aa0*/  MUFU.EX2 R191, R7 ;  /* 0x0000000700bf7308 */ /* 0x0001e20000000800 */
[----:B------:R-:W-:Y:S01]  /*2ab0*/  FMUL.RZ R139, R18, 0.15915493667125701904 ;  /* 0x3e22f983128b7820 */ /* 0x000fe2000040c000 */
[----:B------:R-:W-:Y:S02]  /*2ac0*/  FMUL.FTZ R18, R94, R11 ;  /* 0x0000000b5e127220 */ /* 0x000fe40000410000 */
[----:B------:R-:W-:Y:S01]  /*2ad0*/  MUFU.SIN R17, R14 ;  /* 0x0000000e00117308 */ /* 0x000fe20000000400 */
[-C--:B-1----:R-:W-:Y:S01]  /*2ae0*/  FMUL.FTZ R6, R92, R25.reuse ;  /* 0x000000195c067220 */ /* 0x082fe20000410000 */
[C---:B--2---:R-:W-:Y:S01]  /*2af0*/  FMUL.FTZ R198, R197.reuse, R198 ;  /* 0x000000c6c5c67220 */ /* 0x044fe20000410000 */
[----:B------:R-:W-:Y:S01]  /*2b00*/  FMUL.FTZ R197, R197, R8 ;  /* 0x00000008c5c57220 */ /* 0x000fe20000410000 */
[----:B0-----:R-:W-:Y:S01]  /*2b10*/  FMUL.FTZ R7, R90, R25 ;  /* 0x000000195a077220 */ /* 0x001fe20000410000 */
[----:B------:R-:W-:Y:S01]  /*2b20*/  FMUL.RZ R141, R6, 0.15915493667125701904 ;  /* 0x3e22f983068d7820 */ /* 0x000fe2000040c000 */
[----:B------:R-:W-:-:S02]  /*2b30*/  FMUL.FTZ R6, R92, R11 ;  /* 0x0000000b5c067220 */ /* 0x000fc40000410000 */
[----:B------:R-:W-:Y:S01]  /*2b40*/  MUFU.COS R13, R14 ;  /* 0x0000000e000d7308 */ /* 0x000fe20000000000 */
[----:B------:R-:W-:Y:S01]  /*2b50*/  FMUL.RZ R143, R7, 0.15915493667125701904 ;  /* 0x3e22f983078f7820 */ /* 0x000fe2000040c000 */
[----:B------:R-:W-:-:S06]  /*2b60*/  FMUL.FTZ R7, R90, R11 ;  /* 0x0000000b5a077220 */ /* 0x000fcc0000410000 */
[----:B------:R0:W1:Y:S04]  /*2b70*/  MUFU.EX2 R187, R6 ;  /* 0x0000000600bb7308 */ /* 0x0000680000000800 */
[----:B------:R2:W4:Y:S04]  /*2b80*/  MUFU.EX2 R185, R7 ;  /* 0x0000000700b97308 */ /* 0x0005280000000800 */
[----:B------:R-:W-:Y:S01]  /*2b90*/  MUFU.SIN R14, R26 ;  /* 0x0000001a000e7308 */ /* 0x000fe20000000400 */
[-C--:B0-----:R-:W-:Y:S01]  /*2ba0*/  FMUL.FTZ R6, R86, R25.reuse ;  /* 0x0000001956067220 */ /* 0x081fe20000410000 */
[----:B--2---:R-:W-:-:S06]  /*2bb0*/  FMUL.FTZ R7, R84, R25 ;  /* 0x0000001954077220 */ /* 0x004fcc0000410000 */
[----:B------:R-:W5:Y:S08]  /*2bc0*/  MUFU.COS R194, R26 ;  /* 0x0000001a00c27308 */ /* 0x000f700000000000 */
[----:B------:R-:W-:Y:S08]  /*2bd0*/  MUFU.SIN R26, R141 ;  /* 0x0000008d001a7308 */ /* 0x000ff00000000400 */
[----:B------:R0:W1:Y:S01]  /*2be0*/  MUFU.COS R188, R141 ;  /* 0x0000008d00bc7308 */ /* 0x0000620000000000 */
[C---:B-----5:R-:W-:Y:S01]  /*2bf0*/  FMUL.FTZ R194, R193.reuse, R194 ;  /* 0x000000c2c1c27220 */ /* 0x060fe20000410000 */
[----:B------:R-:W-:-:S06]  /*2c00*/  FMUL.FTZ R193, R193, R14 ;  /* 0x0000000ec1c17220 */ /* 0x000fcc0000410000 */
[----:B------:R-:W-:Y:S01]  /*2c10*/  MUFU.SIN R15, R16 ;  /* 0x00000010000f7308 */ /* 0x000fe20000000400 */
[----:B0-----:R-:W-:Y:S01]  /*2c20*/  FMUL.RZ R141, R6, 0.15915493667125701904 ;  /* 0x3e22f983068d7820 */ /* 0x001fe2000040c000 */
[----:B------:R-:W-:-:S06]  /*2c30*/  FMUL.FTZ R6, R86, R11 ;  /* 0x0000000b56067220 */ /* 0x000fcc0000410000 */
[----:B------:R-:W0:Y:S01]  /*2c40*/  MUFU.COS R199, R16 ;  /* 0x0000001000c77308 */ /* 0x000e220000000000 */
[C---:B-1----:R-:W-:Y:S01]  /*2c50*/  FMUL.FTZ R188, R187.reuse, R188 ;  /* 0x000000bcbbbc7220 */ /* 0x042fe20000410000 */
[----:B------:R-:W-:-:S06]  /*2c60*/  FMUL.FTZ R187, R187, R26 ;  /* 0x0000001abbbb7220 */ /* 0x000fcc0000410000 */
[----:B------:R-:W-:Y:S08]  /*2c70*/  MUFU.SIN R140, R143 ;  /* 0x0000008f008c7308 */ /* 0x000ff00000000400 */
[----:B------:R1:W4:Y:S01]  /*2c80*/  MUFU.COS R186, R143 ;  /* 0x0000008f00ba7308 */ /* 0x0003220000000000 */
[C---:B0-----:R-:W-:Y:S01]  /*2c90*/  FMUL.FTZ R199, R200.reuse, R199 ;  /* 0x000000c7c8c77220 */ /* 0x041fe20000410000 */
[----:B------:R-:W-:-:S06]  /*2ca0*/  FMUL.FTZ R200, R200, R15 ;  /* 0x0000000fc8c87220 */ /* 0x000fcc0000410000 */
[----:B------:R-:W-:Y:S01]  /*2cb0*/  MUFU.SIN R16, R27 ;  /* 0x0000001b00107308 */ /* 0x000fe20000000400 */
[----:B-1----:R-:W-:Y:S01]  /*2cc0*/  FMUL.RZ R143, R7, 0.15915493667125701904 ;  /* 0x3e22f983078f7820 */ /* 0x002fe2000040c000 */
[----:B------:R-:W-:-:S06]  /*2cd0*/  FMUL.FTZ R7, R84, R11 ;  /* 0x0000000b54077220 */ /* 0x000fcc0000410000 */
[----:B------:R0:W1:Y:S01]  /*2ce0*/  MUFU.COS R192, R27 ;  /* 0x0000001b00c07308 */ /* 0x0000620000000000 */
[C---:B----4-:R-:W-:Y:S01]  /*2cf0*/  FMUL.FTZ R186, R185.reuse, R186 ;  /* 0x000000bab9ba7220 */ /* 0x050fe20000410000 */
[----:B------:R-:W-:-:S06]  /*2d00*/  FMUL.FTZ R185, R185, R140 ;  /* 0x0000008cb9b97220 */ /* 0x000fcc0000410000 */
[----:B------:R-:W-:Y:S01]  /*2d10*/  MUFU.SIN R12, R19 ;  /* 0x00000013000c7308 */ /* 0x000fe20000000400 */
[----:B0-----:R-:W-:-:S07]  /*2d20*/  FMUL.FTZ R27, R88, R25 ;  /* 0x00000019581b7220 */ /* 0x001fce0000410000 */
[----:B------:R-:W-:Y:S01]  /*2d30*/  MUFU.COS R196, R19 ;  /* 0x0000001300c47308 */ /* 0x000fe20000000000 */
[C---:B-1----:R-:W-:Y:S01]  /*2d40*/  FMUL.FTZ R192, R191.reuse, R192 ;  /* 0x000000c0bfc07220 */ /* 0x042fe20000410000 */
[----:B------:R-:W-:-:S06]  /*2d50*/  FMUL.FTZ R191, R191, R16 ;  /* 0x00000010bfbf7220 */ /* 0x000fcc0000410000 */
[----:B------:R-:W-:Y:S08]  /*2d60*/  MUFU.SIN R189, R139 ;  /* 0x0000008b00bd7308 */ /* 0x000ff00000000400 */
[----:B------:R0:W-:Y:S08]  /*2d70*/  MUFU.COS R19, R139 ;  /* 0x0000008b00137308 */ /* 0x0001f00000000000 */
[----:B------:R1:W-:Y:S01]  /*2d80*/  MUFU.EX2 R181, R6 ;  /* 0x0000000600b57308 */ /* 0x0003e20000000800 */
[----:B0-----:R-:W-:Y:S01]  /*2d90*/  FMUL.RZ R139, R27, 0.15915493667125701904 ;  /* 0x3e22f9831b8b7820 */ /* 0x001fe2000040c000 */
[----:B------:R-:W-:-:S02]  /*2da0*/  FMUL.FTZ R27, R88, R11 ;  /* 0x0000000b581b7220 */ /* 0x000fc40000410000 */
[----:B------:R3:W-:Y:S04]  /*2db0*/  MUFU.EX2 R179, R7 ;  /* 0x0000000700b37308 */ /* 0x0007e80000000800 */
[----:B------:R-:W-:Y:S01]  /*2dc0*/  MUFU.SIN R142, R139 ;  /* 0x0000008b008e7308 */ /* 0x000fe20000000400 */
[----:B-1----:R-:W-:Y:S01]  /*2dd0*/  FMUL.FTZ R6, R80, R25 ;  /* 0x0000001950067220 */ /* 0x002fe20000410000 */
[----:B---3--:R-:W-:-:S03]  /*2de0*/  FMUL.FTZ R7, R3, R5 ;  /* 0x0000000503077220 */ /* 0x008fc60000410000 */
[----:B------:R-:W-:Y:S01]  /*2df0*/  FMUL.RZ R149, R6, 0.15915493667125701904 ;  /* 0x3e22f98306957820 */ /* 0x000fe2000040c000 */
[C---:B------:R-:W-:Y:S02]  /*2e00*/  FMUL.FTZ R6, R2.reuse, R5 ;  /* 0x0000000502067220 */ /* 0x040fe40000410000 */
[----:B------:R0:W-:Y:S01]  /*2e10*/  MUFU.COS R184, R139 ;  /* 0x0000008b00b87308 */ /* 0x0001e20000000000 */
[-C--:B------:R-:W-:Y:S01]  /*2e20*/  FFMA.FTZ R7, R2, R4.reuse, -R7 ;  /* 0x0000000402077223 */ /* 0x080fe20000010807 */
[----:B------:R-:W-:Y:S01]  /*2e30*/  FMUL.FTZ R2, R76, R25 ;  /* 0x000000194c027220 */ /* 0x000fe20000410000 */
[----:B------:R-:W-:Y:S02]  /*2e40*/  FFMA.FTZ R3, R3, R4, R6 ;  /* 0x0000000403037223 */ /* 0x000fe40000010006 */
[----:B------:R-:W-:Y:S01]  /*2e50*/  FMUL.FTZ R170, R0, R7 ;  /* 0x0000000700aa7220 */ /* 0x000fe20000410000 */
[----:B------:R-:W-:Y:S01]  /*2e60*/  FMUL.RZ R5, R2, 0.15915493667125701904 ;  /* 0x3e22f98302057820 */ /* 0x000fe2000040c000 */
[----:B------:R-:W-:Y:S01]  /*2e70*/  MOV R2, UR8 ;  /* 0x0000000800027c02 */ /* 0x000fe20008000f00 */
[----:B------:R-:W1:Y:S01]  /*2e80*/  MUFU.EX2 R10, R10 ;  /* 0x0000000a000a7308 */ /* 0x000e620000000800 */
[----:B0-----:R-:W-:Y:S01]  /*2e90*/  FMUL.FTZ R139, R82, R25 ;  /* 0x00000019528b7220 */ /* 0x001fe20000410000 */
[----:B------:R-:W-:Y:S01]  /*2ea0*/  FMUL.FTZ R169, R58, R7 ;  /* 0x000000073aa97220 */ /* 0x000fe20000410000 */
[----:B------:R-:W-:Y:S01]  /*2eb0*/  IADD3 R2, PT, PT, R2, UR10, RZ ;  /* 0x0000000a02027c10 */ /* 0x000fe2000fffe0ff */
[----:B------:R-:W-:Y:S01]  /*2ec0*/  MUFU.SIN R144, R141 ;  /* 0x0000008d00907308 */ /* 0x000fe20000000400 */
[----:B------:R-:W-:Y:S01]  /*2ed0*/  FMUL.RZ R147, R139, 0.15915493667125701904 ;  /* 0x3e22f9838b937820 */ /* 0x000fe2000040c000 */
[----:B------:R-:W-:Y:S01]  /*2ee0*/  FMUL.FTZ R139, R82, R11 ;  /* 0x0000000b528b7220 */ /* 0x000fe20000410000 */
[----:B------:R-:W-:Y:S01]  /*2ef0*/  @P0 IADD3 R2, PT, PT, R133, 0x200, RZ ;  /* 0x0000020085020810 */ /* 0x000fe20007ffe0ff */
[-C--:B------:R-:W-:Y:S01]  /*2f00*/  FMUL.FTZ R168, R57, R7.reuse ;  /* 0x0000000739a87220 */ /* 0x080fe20000410000 */
[-C--:B------:R-:W-:Y:S01]  /*2f10*/  FMUL.FTZ R167, R56, R7.reuse ;  /* 0x0000000738a77220 */ /* 0x080fe20000410000 */
[-C--:B------:R-:W-:Y:S01]  /*2f20*/  FMUL.FTZ R166, R55, R7.reuse ;  /* 0x0000000737a67220 */ /* 0x080fe20000410000 */
[----:B------:R-:W-:Y:S01]  /*2f30*/  LEA R2, R2, UR11, 0x3 ;  /* 0x0000000b02027c11 */ /* 0x000fe2000f8e18ff */
[----:B------:R0:W2:Y:S01]  /*2f40*/  MUFU.COS R182, R141 ;  /* 0x0000008d00b67308 */ /* 0x0000a20000000000 */
[----:B------:R-:W-:Y:S01]  /*2f50*/  FMUL.FTZ R165, R54, R7 ;  /* 0x0000000736a57220 */ /* 0x000fe20000410000 */
[C---:B-1----:R-:W-:Y:S01]  /*2f60*/  FMUL.FTZ R16, R10.reuse, R13 ;  /* 0x0000000d0a107220 */ /* 0x042fe20000410000 */
[----:B------:R-:W-:Y:S01]  /*2f70*/  FMUL.FTZ R17, R10, R17 ;  /* 0x000000110a117220 */ /* 0x000fe20000410000 */
[-C--:B------:R-:W-:Y:S01]  /*2f80*/  FMUL.FTZ R164, R53, R7.reuse ;  /* 0x0000000735a47220 */ /* 0x080fe20000410000 */
[-C--:B------:R-:W-:Y:S01]  /*2f90*/  FMUL.FTZ R163, R52, R7.reuse ;  /* 0x0000000734a37220 */ /* 0x080fe20000410000 */
[-C--:B------:R-:W-:Y:S01]  /*2fa0*/  FMUL.FTZ R162, R51, R7.reuse ;  /* 0x0000000733a27220 */ /* 0x080fe20000410000 */
[----:B------:R-:W-:Y:S01]  /*2fb0*/  FMUL.FTZ R161, R50, R7 ;  /* 0x0000000732a17220 */ /* 0x000fe20000410000 */
[----:B------:R-:W-:Y:S01]  /*2fc0*/  MUFU.SIN R146, R143 ;  /* 0x0000008f00927308 */ /* 0x000fe20000000400 */
[----:B0-----:R-:W-:Y:S01]  /*2fd0*/  FMUL.FTZ R141, R80, R11 ;  /* 0x0000000b508d7220 */ /* 0x001fe20000410000 */
[----:B------:R0:W-:Y:S01]  /*2fe0*/  STS.64 [R2+0x10b0], R16 ;  /* 0x0010b01002007388 */ /* 0x0001e20000000a00 */
[-C--:B------:R-:W-:Y:S01]  /*2ff0*/  FMUL.FTZ R160, R49, R7.reuse ;  /* 0x0000000731a07220 */ /* 0x080fe20000410000 */
[-C--:B------:R-:W-:Y:S01]  /*3000*/  FMUL.FTZ R159, R48, R7.reuse ;  /* 0x00000007309f7220 */ /* 0x080fe20000410000 */
[-C--:B------:R-:W-:Y:S01]  /*3010*/  FMUL.FTZ R158, R47, R7.reuse ;  /* 0x000000072f9e7220 */ /* 0x080fe20000410000 */
[-C--:B------:R-:W-:Y:S01]  /*3020*/  FMUL.FTZ R157, R46, R7.reuse ;  /* 0x000000072e9d7220 */ /* 0x080fe20000410000 */
[-C--:B------:R-:W-:Y:S01]  /*3030*/  FMUL.FTZ R156, R45, R7.reuse ;  /* 0x000000072d9c7220 */ /* 0x080fe20000410000 */
[----:B------:R1:W3:Y:S01]  /*3040*/  MUFU.COS R180, R143 ;  /* 0x0000008f00b47308 */ /* 0x0002e20000000000 */
[----:B------:R-:W-:Y:S01]  /*3050*/  FMUL.FTZ R155, R44, R7 ;  /* 0x000000072c9b7220 */ /* 0x000fe20000410000 */
[C---:B--2---:R-:W-:Y:S01]  /*3060*/  FMUL.FTZ R182, R181.reuse, R182 ;  /* 0x000000b6b5b67220 */ /* 0x044fe20000410000 */
[----:B------:R-:W-:Y:S01]  /*3070*/  FMUL.FTZ R181, R181, R144 ;  /* 0x00000090b5b57220 */ /* 0x000fe20000410000 */
[-C--:B------:R-:W-:Y:S01]  /*3080*/  FMUL.FTZ R154, R0, -R3.reuse ;  /* 0x80000003009a7220 */ /* 0x080fe20000410000 */
[-C--:B------:R-:W-:Y:S01]  /*3090*/  FMUL.FTZ R153, R58, -R3.reuse ;  /* 0x800000033a997220 */ /* 0x080fe20000410000 */
[-C--:B------:R-:W-:Y:S01]  /*30a0*/  FMUL.FTZ R152, R57, -R3.reuse ;  /* 0x8000000339987220 */ /* 0x080fe20000410000 */
[----:B------:R-:W-:Y:S01]  /*30b0*/  FMUL.FTZ R151, R56, -R3 ;  /* 0x8000000338977220 */ /* 0x000fe20000410000 */
[----:B------:R-:W-:Y:S01]  /*30c0*/  MUFU.SIN R148, R147 ;  /* 0x0000009300947308 */ /* 0x000fe20000000400 */
[-C--:B-1----:R-:W-:Y:S01]  /*30d0*/  FMUL.FTZ R143, R78, R11.reuse ;  /* 0x0000000b4e8f7220 */ /* 0x082fe20000410000 */
[----:B------:R-:W-:Y:S01]  /*30e0*/  FMUL.FTZ R11, R76, R11 ;  /* 0x0000000b4c0b7220 */ /* 0x000fe20000410000 */
[-C--:B------:R-:W-:Y:S01]  /*30f0*/  FMUL.FTZ R144, R49, -R3.reuse ;  /* 0x8000000331907220 */ /* 0x080fe20000410000 */
[----:B------:R-:W-:-:S04]  /*3100*/  FMUL.FTZ R140, R45, -R3 ;  /* 0x800000032d8c7220 */ /* 0x000fc80000410000 */
[----:B------:R1:W2:Y:S01]  /*3110*/  MUFU.COS R178, R147 ;  /* 0x0000009300b27308 */ /* 0x0002a20000000000 */
        /* <DEDUP_REMOVED lines=8> */
[----:B------:R1:W4:Y:S08]  /*31a0*/  MUFU.COS R6, R145 ;  /* 0x0000009100067308 */ /* 0x0003300000000000 */
[----:B------:R-:W-:Y:S01]  /*31b0*/  MUFU.SIN R172, R5 ;  /* 0x0000000500ac7308 */ /* 0x000fe20000000400 */
[----:B-1----:R-:W-:-:S07]  /*31c0*/  FMUL.FTZ R145, R50, -R3 ;  /* 0x8000000332917220 */ /* 0x002fce0000410000 */
[----:B------:R-:W1:Y:S08]  /*31d0*/  MUFU.COS R174, R5 ;  /* 0x0000000500ae7308 */ /* 0x000e700000000000 */
[----:B------:R-:W5:Y:S04]  /*31e0*/  MUFU.EX2 R27, R27 ;  /* 0x0000001b001b7308 */ /* 0x000f680000000800 */
[----:B------:R-:W2:Y:S04]  /*31f0*/  MUFU.EX2 R139, R139 ;  /* 0x0000008b008b7308 */ /* 0x000ea80000000800 */
[----:B------:R-:W3:Y:S04]  /*3200*/  MUFU.EX2 R141, R141 ;  /* 0x0000008d008d7308 */ /* 0x000ee80000000800 */
[----:B------:R-:W4:Y:S01]  /*3210*/  MUFU.EX2 R143, R143 ;  /* 0x0000008f008f7308 */ /* 0x000f220000000800 */
[C---:B-----5:R-:W-:Y:S01]  /*3220*/  FMUL.FTZ R183, R27.reuse, R142 ;  /* 0x0000008e1bb77220 */ /* 0x060fe20000410000 */
[----:B------:R-:W-:-:S02]  /*3230*/  FMUL.FTZ R184, R27, R184 ;  /* 0x000000b81bb87220 */ /* 0x000fc40000410000 */
[----:B------:R-:W5:Y:S01]  /*3240*/  MUFU.EX2 R9, R9 ;  /* 0x0000000900097308 */ /* 0x000f620000000800 */
[-C--:B------:R-:W-:Y:S01]  /*3250*/  FMUL.FTZ R142, R47, -R3.reuse ;  /* 0x800000032f8e7220 */ /* 0x080fe20000410000 */
[C---:B--2---:R-:W-:Y:S01]  /*3260*/  FMUL.FTZ R178, R139.reuse, R178 ;  /* 0x000000b28bb27220 */ /* 0x044fe20000410000 */
[----:B------:R-:W-:Y:S01]  /*3270*/  FMUL.FTZ R177, R139, R148 ;  /* 0x000000948bb17220 */ /* 0x000fe20000410000 */
[----:B------:R-:W2:Y:S01]  /*3280*/  MUFU.EX2 R18, R18 ;  /* 0x0000001200127308 */ /* 0x000ea20000000800 */
[-C--:B------:R-:W-:Y:S01]  /*3290*/  FMUL.FTZ R148, R53, -R3.reuse ;  /* 0x8000000335947220 */ /* 0x080fe20000410000 */
[C---:B---3--:R-:W-:Y:S01]  /*32a0*/  FMUL.FTZ R176, R141.reuse, R176 ;  /* 0x000000b08db07220 */ /* 0x048fe20000410000 */
[----:B------:R-:W-:Y:S01]  /*32b0*/  FMUL.FTZ R175, R141, R150 ;  /* 0x000000968daf7220 */ /* 0x000fe20000410000 */
[----:B------:R-:W1:Y:S01]  /*32c0*/  MUFU.EX2 R11, R11 ;  /* 0x0000000b000b7308 */ /* 0x000e620000000800 */
[-C--:B------:R-:W-:Y:S01]  /*32d0*/  FMUL.FTZ R150, R55, -R3.reuse ;  /* 0x8000000337967220 */ /* 0x080fe20000410000 */
[C---:B----4-:R-:W-:Y:S01]  /*32e0*/  FMUL.FTZ R173, R143.reuse, R6 ;  /* 0x000000068fad7220 */ /* 0x050fe20000410000 */
[----:B------:R-:W-:Y:S01]  /*32f0*/  FMUL.FTZ R171, R143, R4 ;  /* 0x000000048fab7220 */ /* 0x000fe20000410000 */
[-C--:B------:R-:W-:Y:S01]  /*3300*/  FMUL.FTZ R143, R48, -R3.reuse ;  /* 0x80000003308f7220 */ /* 0x080fe20000410000 */
[-C--:B------:R-:W-:Y:S01]  /*3310*/  FMUL.FTZ R141, R46, -R3.reuse ;  /* 0x800000032e8d7220 */ /* 0x080fe20000410000 */
[C---:B-----5:R-:W-:Y:S01]  /*3320*/  FMUL.FTZ R196, R9.reuse, R196 ;  /* 0x000000c409c47220 */ /* 0x060fe20000410000 */
[----:B------:R-:W-:Y:S01]  /*3330*/  FMUL.FTZ R195, R9, R12 ;  /* 0x0000000c09c37220 */ /* 0x000fe20000410000 */
[----:B------:R-:W-:Y:S01]  /*3340*/  FMUL.FTZ R139, R44, -R3 ;  /* 0x800000032c8b7220 */ /* 0x000fe20000410000 */
[C---:B--2---:R-:W-:Y:S01]  /*3350*/  FMUL.FTZ R190, R18.reuse, R19 ;  /* 0x0000001312be7220 */ /* 0x044fe20000410000 */
[----:B------:R-:W-:Y:S01]  /*3360*/  FMUL.FTZ R189, R18, R189 ;  /* 0x000000bd12bd7220 */ /* 0x000fe20000410000 */
        /* <DEDUP_REMOVED lines=14> */
.L_x_9442:
[----:B------:R-:W-:-:S06]  /*3450*/  LEA R26, R133, UR11, 0x3 ;  /* 0x0000000b851a7c11 */ /* 0x000fcc000f8e18ff */
[----:B------:R-:W0:Y:S02]  /*3460*/  LDS.64 R26, [R26+0x20b8] ;  /* 0x0020b8001a1a7984 */ /* 0x000e240000000a00 */
.L_x_9443:
[----:B------:R-:W-:Y:S05]  /*3470*/  BSYNC.RECONVERGENT B0 ;  /* 0x0000000000007941 */ /* 0x000fea0003800200 */
.L_x_9441:
        /* <DEDUP_REMOVED lines=27> */
[----:B------:R-:W-:-:S03]  /*3630*/  FADD.FTZ R3, R40, R3 ;  /* 0x0000000328037221 */ /* 0x000fc60000010000 */
[----:B------:R-:W-:Y:S01]  /*3640*/  FADD.FTZ R2, RZ, R2 ;  /* 0x00000002ff027221 */ /* 0x000fe20000010000 */
[----:B--2---:R-:W-:-:S03]  /*3650*/  FMUL.FTZ R9, R193, R3 ;  /* 0x00000003c1097220 */ /* 0x004fc60000410000 */
        /* <DEDUP_REMOVED lines=9> */
[----:B------:R-:W-:Y:S01]  /*36f0*/  FADD.FTZ R8, R38, R3 ;  /* 0x0000000326087221 */ /* 0x000fe20000010000 */
[----:B------:R-:W-:Y:S02]  /*3700*/  FMUL.FTZ R3, R17, R200 ;  /* 0x000000c811037220 */ /* 0x000fe40000410000 */
[----:B------:R-:W-:Y:S01]  /*3710*/  FADD.FTZ R9, RZ, R2 ;  /* 0x00000002ff097221 */ /* 0x000fe20000010000 */
[C---:B------:R-:W-:Y:S01]  /*3720*/  FMUL.FTZ R13, R189.reuse, R8 ;  /* 0x00000008bd0d7220 */ /* 0x040fe20000410000 */
[C---:B------:R-:W-:Y:S01]  /*3730*/  FMUL.FTZ R2, R16.reuse, R200 ;  /* 0x000000c810027220 */ /* 0x040fe20000410000 */
[----:B------:R-:W-:Y:S01]  /*3740*/  FFMA.FTZ R3, R16, R199, -R3 ;  /* 0x000000c710037223 */ /* 0x000fe20000010803 */
[-C--:B------:R-:W-:Y:S01]  /*3750*/  FMUL.FTZ R11, R189, R9.reuse ;  /* 0x00000009bd0b7220 */ /* 0x080fe20000410000 */
[C---:B------:R-:W-:Y:S01]  /*3760*/  FFMA.FTZ R13, R190.reuse, R9, R13 ;  /* 0x00000009be0d7223 */ /* 0x040fe2000001000d */
[----:B------:R-:W-:Y:S01]  /*3770*/  FFMA.FTZ R2, R17, R199, R2 ;  /* 0x000000c711027223 */ /* 0x000fe20000010002 */
[C---:B------:R-:W-:Y:S01]  /*3780*/  FMUL.FTZ R9, R197.reuse, R3 ;  /* 0x00000003c5097220 */ /* 0x040fe20000410000 */
[----:B------:R-:W-:Y:S01]  /*3790*/  FFMA.FTZ R10, R190, R8, -R11 ;  /* 0x00000008be0a7223 */ /* 0x000fe2000001080b */
[----:B------:R-:W-:Y:S01]  /*37a0*/  FADD.FTZ R13, RZ, R13 ;  /* 0x0000000dff0d7221 */ /* 0x000fe20000010000 */
[-C--:B------:R-:W-:Y:S01]  /*37b0*/  FMUL.FTZ R8, R197, R2.reuse ;  /* 0x00000002c5087220 */ /* 0x080fe20000410000 */
[C---:B------:R-:W-:Y:S01]  /*37c0*/  FFMA.FTZ R9, R198.reuse, R2, R9 ;  /* 0x00000002c6097223 */ /* 0x040fe20000010009 */
[----:B------:R-:W-:Y:S01]  /*37d0*/  FADD.FTZ R10, R37, R10 ;  /* 0x0000000a250a7221 */ /* 0x000fe20000010000 */
        /* <DEDUP_REMOVED lines=11> */
[----:B------:R-:W-:Y:S01]  /*3890*/  FADD.FTZ R12, RZ, R12 ;  /* 0x0000000cff0c7221 */ /* 0x000fe20000010000 */
        /* <DEDUP_REMOVED lines=8> */
[----:B------:R-:W-:Y:S01]  /*3920*/  FADD.FTZ R13, RZ, R13 ;  /* 0x0000000dff0d7221 */ /* 0x000fe20000010000 */
[-C--:B------:R-:W-:Y:S01]  /*3930*/  FMUL.FTZ R2, R191, R8.reuse ;  /* 0x00000008bf027220 */ /* 0x080fe20000410000 */
[C---:B------:R-:W-:Y:S01]  /*3940*/  FFMA.FTZ R3, R192.reuse, R8, -R3 ;  /* 0x00000008c0037223 */ /* 0x040fe20000010803 */
[----:B------:R-:W-:Y:S01]  /*3950*/  FADD.FTZ R10, R35, R10 ;  /* 0x0000000a230a7221 */ /* 0x000fe20000010000 */
        /* <DEDUP_REMOVED lines=58> */
[-C--:B------:R-:W-:Y:S01]  /*3d00*/  FMUL.FTZ R3, R175, R9.reuse ;  /* 0x00000009af037220 */ /* 0x080fe20000410000 */
[----:B------:R-:W-:Y:S01]  /*3d10*/  FADD.FTZ R12, RZ, R12 ;  /* 0x0000000cff0c7221 */ /* 0x000fe20000010000 */
[----:B------:R-:W-:Y:S01]  /*3d20*/  FMUL.FTZ R14, R171, R10 ;  /* 0x0000000aab0e7220 */ /* 0x000fe20000410000 */
[-C--:B------:R-:W-:Y:S01]  /*3d30*/  FMUL.FTZ R2, R175, R8.reuse ;  /* 0x00000008af027220 */ /* 0x080fe20000410000 */
        /* <DEDUP_REMOVED lines=8> */
[----:B------:R-:W-:Y:S01]  /*3dc0*/  FADD.FTZ R11, R29, R12 ;  /* 0x0000000c1d0b7221 */ /* 0x000fe20000010000 */
[C---:B------:R-:W-:Y:S01]  /*3dd0*/  FFMA.FTZ R9, R173.reuse, R2, R10 ;  /* 0x00000002ad097223 */ /* 0x040fe2000001000a */
[C---:B------:R-:W-:Y:S01]  /*3de0*/  FMUL.FTZ R15, R172.reuse, R13 ;  /* 0x0000000dac0f7220 */ /* 0x040fe20000410000 */
[----:B------:R-:W-:Y:S01]  /*3df0*/  FFMA.FTZ R3, R173, R8, -R3 ;  /* 0x00000008ad037223 */ /* 0x000fe20000010803 */
[C---:B------:R-:W-:Y:S01]  /*3e00*/  FMUL.FTZ R10, R172.reuse, R11 ;  /* 0x0000000bac0a7220 */ /* 0x040fe20000410000 */
[----:B------:R-:W-:Y:S01]  /*3e10*/  FMUL.FTZ R8, R172, R9 ;  /* 0x00000009ac087220 */ /* 0x000fe20000410000 */
[----:B------:R-:W-:Y:S01]  /*3e20*/  FFMA.FTZ R15, R174, R11, -R15 ;  /* 0x0000000bae0f7223 */ /* 0x000fe2000001080f */
[----:B------:R-:W-:Y:S01]  /*3e30*/  FMUL.FTZ R2, R172, R3 ;  /* 0x00000003ac027220 */ /* 0x000fe20000410000 */
[C---:B------:R-:W-:Y:S01]  /*3e40*/  FFMA.FTZ R11, R174.reuse, R13, R10 ;  /* 0x0000000dae0b7223 */ /* 0x040fe2000001000a */
[----:B------:R-:W-:Y:S01]  /*3e50*/  FFMA.FTZ R8, R174, R3, -R8 ;  /* 0x00000003ae087223 */ /* 0x000fe20000010808 */
[----:B------:R-:W-:Y:S01]  /*3e60*/  FADD.FTZ R10, R28, R15 ;  /* 0x0000000f1c0a7221 */ /* 0x000fe20000010000 */
[----:B------:R-:W-:Y:S01]  /*3e70*/  FFMA.FTZ R9, R174, R9, R2 ;  /* 0x00000009ae097223 */ /* 0x000fe20000010002 */
[----:B------:R-:W-:Y:S01]  /*3e80*/  FADD.FTZ R11, RZ, R11 ;  /* 0x0000000bff0b7221 */ /* 0x000fe20000010000 */
[----:B------:R-:W-:-:S04]  /*3e90*/  P2R R2, PR, RZ, 0x4 ;  /* 0x00000004ff027803 */ /* 0x000fc80000000000 */
[----:B------:R2:W-:Y:S01]  /*3ea0*/  STS.128 [R132+0x8a0], R8 ;  /* 0x0008a00884007388 */ /* 0x0005e20000000c00 */
[----:B------:R-:W-:Y:S06]  /*3eb0*/  BAR.SYNC.DEFER_BLOCKING 0x0 ;  /* 0x0000000000007b1d */ /* 0x000fec0000010000 */
[----:B------:R-:W-:Y:S05]  /*3ec0*/  @P2 BRA `(.L_x_9444) ;  /* 0x0000000800102947 */ /* 0x000fea0003800000 */
[----:B--2---:R-:W-:Y:S01]  /*3ed0*/  LDS.128 R8, [R130+0x8a0] ;  /* 0x0008a00082087984 */ /* 0x004fe20000000c00 */
[C---:B------:R-:W-:Y:S01]  /*3ee0*/  ISETP.GE.AND P4, PT, R129.reuse, 0x10, PT ;  /* 0x000000108100780c */ /* 0x040fe20003f86270 */
[----:B------:R-:W-:Y:S01]  /*3ef0*/  UMOV UR9, 0xffffffff ;  /* 0xffffffff00097882 */ /* 0x000fe20000000000 */
[C---:B------:R-:W-:Y:S01]  /*3f00*/  ISETP.GE.AND P2, PT, R129.reuse, 0x8, PT ;  /* 0x000000088100780c */ /* 0x040fe20003f46270 */
[----:B------:R-:W2:Y:S01]  /*3f10*/  LDS.128 R12, [R130+0x8b0] ;  /* 0x0008b000820c7984 */ /* 0x000ea20000000c00 */
[C---:B------:R-:W-:Y:S02]  /*3f20*/  ISETP.GE.AND P3, PT, R129.reuse, 0x4, PT ;  /* 0x000000048100780c */ /* 0x040fe40003f66270 */
[----:B------:R-:W-:Y:S01]  /*3f30*/  ISETP.GE.AND P5, PT, R129, 0x1, PT ;  /* 0x000000018100780c */ /* 0x000fe20003fa6270 */
[-C--:B--2---:R-:W-:Y:S01]  /*3f40*/  FMUL.FTZ R2, R10, R13.reuse ;  /* 0x0000000d0a027220 */ /* 0x084fe20000410000 */
        /* <DEDUP_REMOVED lines=22> */
[C---:B------:R-:W-:Y:S01]  /*40b0*/  FMUL.FTZ R2, R18.reuse, R12 ;  /* 0x0000000c12027220 */ /* 0x040fe20000410000 */
[----:B------:R-:W-:Y:S01]  /*40c0*/  @P5 FADD.FTZ R19, R19, R14 ;  /* 0x0000000e13135221 */ /* 0x000fe20000010000 */
[-C--:B0-----:R-:W-:Y:S02]  /*40d0*/  @P5 FFMA.FTZ R18, R18, R3.reuse, R15 ;  /* 0x0000000312125223 */ /* 0x081fe4000001000f */
[----:B------:R-:W0:Y:S01]  /*40e0*/  SHFL.UP PT, R15, R201, 0x2, RZ ;  /* 0x04400000c90f7989 */ /* 0x000e2200000e00ff */
[----:B------:R-:W-:-:S03]  /*40f0*/  @P5 FFMA.FTZ R13, R13, R3, -R2 ;  /* 0x000000030d0d5223 */ /* 0x000fc60000010802 */
        /* <DEDUP_REMOVED lines=45> */
.L_x_9502:
[----:B------:R-:W-:Y:S01]  /*43d0*/  ISETP.GE.AND P2, PT, R129, 0x10, PT ;  /* 0x000000108100780c */ /* 0x000fe20003f46270 */
[CC--:B0-----:R-:W-:Y:S01]  /*43e0*/  FMUL.FTZ R202, R18.reuse, R15.reuse ;  /* 0x0000000f12ca7220 */ /* 0x0c1fe20000410000 */
[C---:B------:R-:W-:Y:S01]  /*43f0*/  FMUL.FTZ R15, R13.reuse, R15 ;  /* 0x0000000f0d0f7220 */ /* 0x040fe20000410000 */
[C---:B---3--:R-:W-:Y:S01]  /*4400*/  FMUL.FTZ R2, R18.reuse, R12 ;  /* 0x0000000c12027220 */ /* 0x048fe20000410000 */
[----:B------:R-:W-:Y:S01]  /*4410*/  UMOV UR9, 0xffffffff ;  /* 0xffffffff00097882 */ /* 0x000fe20000000000 */
[C---:B----4-:R-:W-:Y:S01]  /*4420*/  FFMA.FTZ R202, R13.reuse, R14, -R202 ;  /* 0x0000000e0dca7223 */ /* 0x050fe200000108ca */
[----:B------:R-:W-:Y:S01]  /*4430*/  FMUL.FTZ R12, R13, R12 ;  /* 0x0000000c0d0c7220 */ /* 0x000fe20000410000 */
[----:B------:R-:W-:-:S06]  /*4440*/  FFMA.FTZ R14, R18, R14, R15 ;  /* 0x0000000e120e7223 */ /* 0x000fcc000001000f */
[-C--:B--2---:R-:W-:Y:S01]  /*4450*/  @P2 FFMA.FTZ R13, R13, R3.reuse, -R2 ;  /* 0x000000030d0d2223 */ /* 0x084fe20000010802 */
[----:B------:R-:W-:Y:S01]  /*4460*/  @P2 FFMA.FTZ R18, R18, R3, R12 ;  /* 0x0000000312122223 */ /* 0x000fe2000001000c */
[----:B------:R-:W-:Y:S01]  /*4470*/  @P2 FADD.FTZ R19, R19, R202 ;  /* 0x000000ca13132221 */ /* 0x000fe20000010000 */
[----:B------:R-:W-:Y:S01]  /*4480*/  @P2 FADD.FTZ R201, R201, R14 ;  /* 0x0000000ec9c92221 */ /* 0x000fe20000010000 */
[----:B------:R-:W-:Y:S06]  /*4490*/  BRA.DIV UR9, `(.L_x_9446) ;  /* 0x0000005609587947 */ /* 0x000fec000b800000 */
.L_x_9505:
[----:B------:R-:W-:-:S03]  /*44a0*/  UMOV UR9, 0xffffffff ;  /* 0xffffffff00097882 */ /* 0x000fc60000000000 */
[----:B------:R-:W-:Y:S05]  /*44b0*/  BRA.DIV UR9, `(.L_x_9447) ;  /* 0x0000005609787947 */ /* 0x000fea000b800000 */
.L_x_9508:
[----:B------:R-:W-:-:S03]  /*44c0*/  UMOV UR9, 0xffffffff ;  /* 0xffffffff00097882 */ /* 0x000fc60000000000 */
[----:B------:R-:W-:Y:S05]  /*44d0*/  BRA.DIV UR9, `(.L_x_9448) ;  /* 0x0000005609987947 */ /* 0x000fea000b800000 */
.L_x_9511:
[----:B------:R-:W-:-:S03]  /*44e0*/  UMOV UR9, 0xffffffff ;  /* 0xffffffff00097882 */ /* 0x000fc60000000000 */
[----:B------:R-:W-:Y:S05]  /*44f0*/  BRA.DIV UR9, `(.L_x_9449) ;  /* 0x0000005609b87947 */ /* 0x000fea000b800000 */
.L_x_9514:
        /* <DEDUP_REMOVED lines=10> */
.L_x_9524:
        /* <DEDUP_REMOVED lines=23> */
.L_x_9444:
[----:B------:R-:W-:Y:S05]  /*4710*/  WARPSYNC.ALL ;  /* 0x0000000000007948 */ /* 0x000fea0003800000 */
[C---:B---3-5:R-:W-:Y:S01]  /*4720*/  FMUL.FTZ R7, R172.reuse, R139 ;  /* 0x0000008bac077220 */ /* 0x068fe20000410000 */
[----:B------:R-:W-:Y:S01]  /*4730*/  FMUL.FTZ R2, R172, R155 ;  /* 0x0000009bac027220 */ /* 0x000fe20000410000 */
[-C--:B01----:R-:W-:Y:S01]  /*4740*/  FMUL.FTZ R5, R174, R27.reuse ;  /* 0x0000001bae057220 */ /* 0x083fe20000410000 */
[----:B------:R-:W-:Y:S01]  /*4750*/  FMUL.FTZ R3, R172, R27 ;  /* 0x0000001bac037220 */ /* 0x000fe20000410000 */
[C---:B------:R-:W-:Y:S01]  /*4760*/  FFMA.FTZ R7, R174.reuse, R155, R7 ;  /* 0x0000009bae077223 */ /* 0x040fe20000010007 */
[----:B--2---:R-:W-:Y:S01]  /*4770*/  FFMA.FTZ R9, R174, R139, -R2 ;  /* 0x0000008bae097223 */ /* 0x004fe20000010802 */
        /* <DEDUP_REMOVED lines=29> */
[----:B------:R-:W0:Y:S01]  /*4950*/  LDS.64 R2, [R132+0x8a8] ;  /* 0x0008a80084027984 */ /* 0x000e220000000a00 */
        /* <DEDUP_REMOVED lines=41> */
[C---:B0-----:R-:W-:Y:S01]  /*4bf0*/  FMUL.FTZ R5, R17.reuse, R2 ;  /* 0x0000000211057220 */ /* 0x041fe20000410000 */
        /* <DEDUP_REMOVED lines=48> */
[----:B------:R-:W-:Y:S01]  /*4f00*/  FMUL.FTZ R2, R193, R209 ;  /* 0x000000d1c1027220 */ /* 0x000fe20000410000 */
[----:B------:R-:W-:Y:S01]  /*4f10*/  FFMA.FTZ R11, R188, R6, -R5 ;  /* 0x00000006bc0b7223 */ /* 0x000fe20000010805 */
[C---:B------:R-:W-:Y:S01]  /*4f20*/  FMUL.FTZ R5, R195.reuse, R13 ;  /* 0x0000000dc3057220 */ /* 0x040fe20000410000 */
[C---:B------:R-:W-:Y:S01]  /*4f30*/  FFMA.FTZ R3, R194.reuse, R209, R3 ;  /* 0x000000d1c2037223 */ /* 0x040fe20000010003 */
[----:B------:R-:W-:Y:S01]  /*4f40*/  FFMA.FTZ R2, R194, R221, -R2 ;  /* 0x000000ddc2027223 */ /* 0x000fe20000010802 */
[----:B------:R-:W-:Y:S01]  /*4f50*/  FFMA.FTZ R7, R188, R4, R7 ;  /* 0x00000004bc077223 */ /* 0x000fe20000010007 */
[-C--:B------:R-:W-:Y:S01]  /*4f60*/  FMUL.FTZ R4, R195, R8.reuse ;  /* 0x00000008c3047220 */ /* 0x080fe20000410000 */
[----:B------:R-:W-:Y:S01]  /*4f70*/  FADD.FTZ R206, RZ, R3 ;  /* 0x00000003ffce7221 */ /* 0x000fe20000010000 */
[----:B------:R-:W-:Y:S01]  /*4f80*/  FADD.FTZ R224, R39, R2 ;  /* 0x0000000227e07221 */ /* 0x000fe20000010000 */
[C---:B------:R-:W-:Y:S01]  /*4f90*/  FFMA.FTZ R9, R196.reuse, R8, -R5 ;  /* 0x00000008c4097223 */ /* 0x040fe20000010805 */
[----:B------:R-:W-:Y:S01]  /*4fa0*/  FFMA.FTZ R4, R196, R13, R4 ;  /* 0x0000000dc4047223 */ /* 0x000fe20000010004 */
[C---:B------:R-:W-:Y:S01]  /*4fb0*/  FMUL.FTZ R3, R191.reuse, R206 ;  /* 0x000000cebf037220 */ /* 0x040fe20000410000 */
[----:B------:R-:W-:Y:S01]  /*4fc0*/  FMUL.FTZ R5, R191, R224 ;  /* 0x000000e0bf057220 */ /* 0x000fe20000410000 */
[CC--:B------:R-:W-:Y:S01]  /*4fd0*/  FMUL.FTZ R13, R197.reuse, R9.reuse ;  /* 0x00000009c50d7220 */ /* 0x0c0fe20000410000 */
[----:B------:R-:W-:Y:S01]  /*4fe0*/  FMUL.FTZ R2, R197, R4 ;  /* 0x00000004c5027220 */ /* 0x000fe20000410000 */
        /* <DEDUP_REMOVED lines=14> */
[C---:B------:R-:W-:Y:S01]  /*50d0*/  FFMA.FTZ R6, R190.reuse, R7, R3 ;  /* 0x00000007be067223 */ /* 0x040fe20000010003 */
[----:B------:R-:W-:Y:S01]  /*50e0*/  FFMA.FTZ R10, R190, R11, -R10 ;  /* 0x0000000bbe0a7223 */ /* 0x000fe2000001080a */
[----:B------:R-:W-:Y:S01]  /*50f0*/  FADD.FTZ R204, RZ, R4 ;  /* 0x00000004ffcc7221 */ /* 0x000fe20000010000 */
[----:B------:R-:W-:Y:S01]  /*5100*/  FADD.FTZ R212, R37, R2 ;  /* 0x0000000225d47221 */ /* 0x000fe20000010000 */
[----:B------:R-:W-:Y:S01]  /*5110*/  FADD.FTZ R6, R165, R6 ;  /* 0x00000006a5067221 */ /* 0x000fe20000010000 */
[----:B------:R-:W-:Y:S01]  /*5120*/  FADD.FTZ R10, R149, R10 ;  /* 0x0000000a950a7221 */ /* 0x000fe20000010000 */
        /* <DEDUP_REMOVED lines=10> */
[----:B------:R-:W-:Y:S01]  /*51d0*/  FADD.FTZ R11, R150, R11 ;  /* 0x0000000b960b7221 */ /* 0x000fe20000010000 */
[----:B------:R-:W-:Y:S01]  /*51e0*/  FADD.FTZ R7, R166, R7 ;  /* 0x00000007a6077221 */ /* 0x000fe20000010000 */
        /* <DEDUP_REMOVED lines=46> */
[----:B------:R-:W-:Y:S01]  /*54d0*/  PLOP3.LUT P0, PT, PT, PT, UP0, 0x80, 0x8 ;  /* 0x000000000008781c */ /* 0x000fe20003f0f008 */
        /* <DEDUP_REMOVED lines=24> */
[----:B------:R-:W0:Y:S01]  /*5660*/  @!P0 LDS.128 R4, [UR9+0x22b0] ;  /* 0x0022b009ff048984 */ /* 0x000e220008000c00 */
        /* <DEDUP_REMOVED lines=17> */
[----:B------:R-:W1:Y:S02]  /*5780*/  LDS.128 R8, [R130+0xcc0] ;  /* 0x000cc00082087984 */ /* 0x000e640000000c00 */
[C---:B-1----:R-:W-:Y:S01]  /*5790*/  FMUL.FTZ R17, R13.reuse, R11 ;  /* 0x0000000b0d117220 */ /* 0x042fe20000410000 */
        /* <DEDUP_REMOVED lines=15> */
.L_x_9529:
[----:B------:R-:W-:Y:S01]  /*5890*/  BSSY.RECONVERGENT B0, `(.L_x_9453) ;  /* 0x000000d000007945 */ /* 0x000fe20003800200 */
[----:B------:R-:W-:-:S03]  /*58a0*/  ISETP.GT.U32.AND P3, PT, R205, 0x1d, PT ;  /* 0x0000001dcd00780c */ /* 0x000fc60003f64070 */
[----:B------:R-:W-:Y:S10]  /*58b0*/  @!P2 BRA `(.L_x_9454) ;  /* 0x000000000028a947 */ /* 0x000ff40003800000 */
[CC--:B0-----:R-:W-:Y:S01]  /*58c0*/  FMUL.FTZ R19, R17.reuse, R12.reuse ;  /* 0x0000000c11137220 */ /* 0x0c1fe20000410000 */
[C---:B-1----:R-:W-:Y:S01]  /*58d0*/  FMUL.FTZ R14, R18.reuse, R12 ;  /* 0x0000000c120e7220 */ /* 0x042fe20000410000 */
        /* <DEDUP_REMOVED lines=8> */
.L_x_9454:
[----:B------:R-:W-:Y:S05]  /*5960*/  BSYNC.RECONVERGENT B0 ;  /* 0x0000000000007941 */ /* 0x000fea0003800200 */
.L_x_9453:
[----:B------:R-:W-:-:S03]  /*5970*/  UMOV UR33, 0xffffffff ;  /* 0xffffffff00217882 */ /* 0x000fc60000000000 */
[----:B------:R-:W-:Y:S05]  /*5980*/  BRA.DIV UR33, `(.L_x_9455) ;  /* 0x0000004621e87947 */ /* 0x000fea000b800000 */
[----:B--2---:R2:W2:Y:S04]  /*5990*/  SHFL.DOWN PT, R3, R18, 0x2, 0x1f ;  /* 0x08401f0012037f89 */ /* 0x0044a800000e0000 */
[----:B-1----:R1:W1:Y:S04]  /*59a0*/  SHFL.DOWN PT, R14, R17, 0x2, 0x1f ;  /* 0x08401f00110e7f89 */ /* 0x00226800000e0000 */
[----:B---3--:R3:W1:Y:S04]  /*59b0*/  SHFL.DOWN PT, R15, R16, 0x2, 0x1f ;  /* 0x08401f00100f7f89 */ /* 0x00866800000e0000 */
[----:B0-----:R3:W0:Y:S02]  /*59c0*/  SHFL.DOWN PT, R12, R13, 0x2, 0x1f ;  /* 0x08401f000d0c7f89 */ /* 0x00162400000e0000 */
.L_x_9535:
        /* <DEDUP_REMOVED lines=10> */
[----:B------:R-:W-:Y:S01]  /*5a70*/  FFMA.FTZ R17, R17, R3, R14 ;  /* 0x0000000311117223 */ /* 0x000fe2000001000e */
[----:B---3--:R-:W-:Y:S01]  /*5a80*/  FADD.FTZ R16, R16, R19 ;  /* 0x0000001310107221 */ /* 0x008fe20000010000 */
[----:B------:R-:W-:-:S07]  /*5a90*/  FADD.FTZ R13, R13, R12 ;  /* 0x0000000c0d0d7221 */ /* 0x000fce0000010000 */
.L_x_9457:
[----:B------:R-:W-:Y:S05]  /*5aa0*/  BSYNC.RECONVERGENT B0 ;  /* 0x0000000000007941 */ /* 0x000fea0003800200 */
.L_x_9456:
[----:B------:R-:W-:-:S03]  /*5ab0*/  UMOV UR33, 0xffffffff ;  /* 0xffffffff00217882 */ /* 0x000fc60000000000 */
[----:B------:R-:W-:Y:S05]  /*5ac0*/  BRA.DIV UR33, `(.L_x_9458) ;  /* 0x0000004a21087947 */ /* 0x000fea000b800000 */
[----:B--2---:R2:W2:Y:S04]  /*5ad0*/  SHFL.DOWN PT, R3, R18, 0x4, 0x1f ;  /* 0x08801f0012037f89 */ /* 0x0044a800000e0000 */
[----:B-1----:R1:W1:Y:S04]  /*5ae0*/  SHFL.DOWN PT, R14, R17, 0x4, 0x1f ;  /* 0x08801f00110e7f89 */ /* 0x00226800000e0000 */
[----:B------:R1:W1:Y:S04]  /*5af0*/  SHFL.DOWN PT, R15, R16, 0x4, 0x1f ;  /* 0x08801f00100f7f89 */ /* 0x00026800000e0000 */
[----:B0-----:R0:W0:Y:S02]  /*5b00*/  SHFL.DOWN PT, R12, R13, 0x4, 0x1f ;  /* 0x08801f000d0c7f89 */ /* 0x00102400000e0000 */
.L_x_9541:
        /* <DEDUP_REMOVED lines=13> */
.L_x_9460:
[----:B------:R-:W-:Y:S05]  /*5be0*/  BSYNC.RECONVERGENT B0 ;  /* 0x0000000000007941 */ /* 0x000fea0003800200 */
.L_x_9459:
[----:B------:R-:W-:-:S03]  /*5bf0*/  UMOV UR33, 0xffffffff ;  /* 0xffffffff00217882 */ /* 0x000fc60000000000 */
[----:B------:R-:W-:Y:S05]  /*5c00*/  BRA.DIV UR33, `(.L_x_9461) ;  /* 0x0000004a21287947 */ /* 0x000fea000b800000 */
[----:B--2---:R2:W2:Y:S04]  /*5c10*/  SHFL.DOWN PT, R3, R18, 0x8, 0x1f ;  /* 0x09001f0012037f89 */ /* 0x0044a800000e0000 */
[----:B-1----:R1:W1:Y:S04]  /*5c20*/  SHFL.DOWN PT, R14, R17, 0x8, 0x1f ;  /* 0x09001f00110e7f89 */ /* 0x00226800000e0000 */
[----:B------:R1:W1:Y:S04]  /*5c30*/  SHFL.DOWN PT, R15, R16, 0x8, 0x1f ;  /* 0x09001f00100f7f89 */ /* 0x00026800000e0000 */
[----:B0-----:R0:W0:Y:S02]  /*5c40*/  SHFL.DOWN PT, R12, R13, 0x8, 0x1f ;  /* 0x09001f000d0c7f89 */ /* 0x00102400000e0000 */
.L_x_9547:
        /* <DEDUP_REMOVED lines=13> */
.L_x_9463:
[----:B------:R-:W-:Y:S05]  /*5d20*/  BSYNC.RECONVERGENT B0 ;  /* 0x0000000000007941 */ /* 0x000fea0003800200 */
.L_x_9462:
[----:B------:R-:W-:-:S03]  /*5d30*/  UMOV UR33, 0xffffffff ;  /* 0xffffffff00217882 */ /* 0x000fc60000000000 */
[----:B------:R-:W-:Y:S05]  /*5d40*/  BRA.DIV UR33, `(.L_x_9464) ;  /* 0x0000004a21487947 */ /* 0x000fea000b800000 */
[----:B--2---:R2:W2:Y:S04]  /*5d50*/  SHFL.DOWN PT, R3, R18, 0x10, 0x1f ;  /* 0x0a001f0012037f89 */ /* 0x0044a800000e0000 */
[----:B-1----:R1:W1:Y:S04]  /*5d60*/  SHFL.DOWN PT, R14, R17, 0x10, 0x1f ;  /* 0x0a001f00110e7f89 */ /* 0x00226800000e0000 */
[----:B------:R1:W1:Y:S04]  /*5d70*/  SHFL.DOWN PT, R15, R16, 0x10, 0x1f ;  /* 0x0a001f00100f7f89 */ /* 0x00026800000e0000 */
[----:B0-----:R0:W0:Y:S02]  /*5d80*/  SHFL.DOWN PT, R12, R13, 0x10, 0x1f ;  /* 0x0a001f000d0c7f89 */ /* 0x00102400000e0000 */
.L_x_9553:
        /* <DEDUP_REMOVED lines=13> */
.L_x_9466:
[----:B------:R-:W-:Y:S05]  /*5e60*/  BSYNC.RECONVERGENT B0 ;  /* 0x0000000000007941 */ /* 0x000fea0003800200 */
.L_x_9465:
[----:B------:R-:W-:-:S03]  /*5e70*/  UMOV UR33, 0xffffffff ;  /* 0xffffffff00217882 */ /* 0x000fc60000000000 */
[----:B------:R-:W-:Y:S05]  /*5e80*/  BRA.DIV UR33, `(.L_x_9467) ;  /* 0x0000004a21687947 */ /* 0x000fea000b800000 */
[----:B------:R-:W2:Y:S04]  /*5e90*/  SHFL.IDX PT, R235, R17, RZ, 0x1f ;  /* 0x00001fff11eb7589 */ /* 0x000ea800000e0000 */
[----:B----4-:R-:W4:Y:S04]  /*5ea0*/  SHFL.IDX PT, R234, R18, RZ, 0x1f ;  /* 0x00001fff12ea7589 */ /* 0x010f2800000e0000 */
[----:B0-----:R-:W0:Y:S04]  /*5eb0*/  SHFL.IDX PT, R12, R16, RZ, 0x1f ;  /* 0x00001fff100c7589 */ /* 0x001e2800000e0000 */
[----:B------:R-:W5:Y:S04]  /*5ec0*/  SHFL.IDX PT, R238, R13, RZ, 0x1f ;  /* 0x00001fff0dee7589 */ /* 0x000f6800000e0000 */
[----:B------:R-:W3:Y:S04]  /*5ed0*/  SHFL.IDX PT, R243, R4, RZ, 0x1f ;  /* 0x00001fff04f37589 */ /* 0x000ee800000e0000 */
[----:B------:R-:W3:Y:S04]  /*5ee0*/  SHFL.IDX PT, R19, R5, RZ, 0x1f ;  /* 0x00001fff05137589 */ /* 0x000ee800000e0000 */
[----:B------:R-:W3:Y:S01]  /*5ef0*/  SHFL.DOWN PT, R240, R18, 0x1, 0x1f ;  /* 0x08201f0012f07f89 */ /* 0x000ee200000e0000 */
[-C--:B--2---:R-:W-:Y:S01]  /*5f00*/  FMUL.FTZ R3, R7, R235.reuse ;  /* 0x000000eb07037220 */ /* 0x084fe20000410000 */
[----:B------:R-:W-:-:S02]  /*5f10*/  FMUL.FTZ R2, R6, R235 ;  /* 0x000000eb06027220 */ /* 0x000fc40000410000 */
[----:B------:R-:W2:Y:S01]  /*5f20*/  SHFL.DOWN PT, R241, R17, 0x1, 0x1f ;  /* 0x08201f0011f17f89 */ /* 0x000ea200000e0000 */
[-C--:B----4-:R-:W-:Y:S01]  /*5f30*/  FFMA.FTZ R237, R6, R234.reuse, -R3 ;  /* 0x000000ea06ed7223 */ /* 0x090fe20000010803 */
[-C--:B-1----:R-:W-:Y:S01]  /*5f40*/  FFMA.FTZ R15, R7, R234.reuse, R2 ;  /* 0x000000ea070f7223 */ /* 0x082fe20000010002 */
[CC--:B------:R-:W-:Y:S01]  /*5f50*/  FMUL.FTZ R3, R5.reuse, R235.reuse ;  /* 0x000000eb05037220 */ /* 0x0c0fe20000410000 */
[----:B------:R-:W1:Y:S01]  /*5f60*/  SHFL.DOWN PT, R242, R16, 0x1, 0x1f ;  /* 0x08201f0010f27f89 */ /* 0x000e6200000e0000 */
[----:B------:R-:W-:Y:S01]  /*5f70*/  FMUL.FTZ R2, R4, R235 ;  /* 0x000000eb04027220 */ /* 0x000fe20000410000 */
[----:B0-----:R-:W-:Y:S01]  /*5f80*/  FADD.FTZ R237, R12, R237 ;  /* 0x000000ed0ced7221 */ /* 0x001fe20000010000 */
[-C--:B------:R-:W-:Y:S01]  /*5f90*/  FFMA.FTZ R236, R4, R234.reuse, -R3 ;  /* 0x000000ea04ec7223 */ /* 0x080fe20000010803 */
[----:B------:R-:W0:Y:S01]  /*5fa0*/  SHFL.IDX PT, R239, R6, RZ, 0x1f ;  /* 0x00001fff06ef7589 */ /* 0x000e2200000e0000 */
[----:B------:R-:W-:Y:S01]  /*5fb0*/  FFMA.FTZ R235, R5, R234, R2 ;  /* 0x000000ea05eb7223 */ /* 0x000fe20000010002 */
[----:B-----5:R-:W-:-:S02]  /*5fc0*/  FADD.FTZ R234, R238, R15 ;  /* 0x0000000feeea7221 */ /* 0x020fc40000010000 */
[----:B------:R-:W4:Y:S01]  /*5fd0*/  SHFL.IDX PT, R245, R7, RZ, 0x1f ;  /* 0x00001fff07f57589 */ /* 0x000f2200000e0000 */
[----:B---3--:R-:W-:-:S03]  /*5fe0*/  MOV R12, R243 ;  /* 0x000000f3000c7202 */ /* 0x008fc60000000f00 */
[----:B------:R3:W0:Y:S02]  /*5ff0*/  SHFL.DOWN PT, R244, R13, 0x1, 0x1f ;  /* 0x08201f000df47f89 */ /* 0x00062400000e0000 */
[----:B--23--:R-:W-:-:S07]  /*6000*/  MOV R13, R19 ;  /* 0x00000013000d7202 */ /* 0x00cfce0000000f00 */
.L_x_9567:
[----:B------:R-:W-:Y:S01]  /*6010*/  BSSY.RECONVERGENT B0, `(.L_x_9468) ;  /* 0x000000f000007945 */ /* 0x000fe20003800200 */
[----:B0-----:R-:W-:Y:S02]  /*6020*/  MOV R14, R239 ;  /* 0x000000ef000e7202 */ /* 0x001fe40000000f00 */
        /* <DEDUP_REMOVED lines=10> */
[----:B-1----:R-:W-:Y:S01]  /*60d0*/  FADD.FTZ R14, R242, R5 ;  /* 0x00000005f20e7221 */ /* 0x002fe20000010000 */
[----:B------:R-:W-:Y:S01]  /*60e0*/  FADD.FTZ R15, R244, R15 ;  /* 0x0000000ff40f7221 */ /* 0x000fe20000010000 */
[----:B------:R-:W-:-:S07]  /*60f0*/  MOV R12, R3 ;  /* 0x00000003000c7202 */ /* 0x000fce0000000f00 */
.L_x_9469:
[----:B------:R-:W-:Y:S05]  /*6100*/  BSYNC.RECONVERGENT B0 ;  /* 0x0000000000007941 */ /* 0x000fea0003800200 */
.L_x_9468:
        /* <DEDUP_REMOVED lines=16> */
.L_x_9451:
[----:B------:R-:W-:Y:S05]  /*6210*/  WARPSYNC.ALL ;  /* 0x0000000000007948 */ /* 0x000fea0003800000 */
[----:B------:R-:W-:Y:S01]  /*6220*/  BAR.SYNC.DEFER_BLOCKING 0x0 ;  /* 0x0000000000007b1d */ /* 0x000fe20000010000 */
[----:B--2---:R-:W-:Y:S01]  /*6230*/  FFMA.FTZ R17, R0, R216, RZ ;  /* 0x000000d800117223 */ /* 0x004fe200000100ff */
[----:B------:R-:W-:Y:S02]  /*6240*/  ISETP.NE.AND P0, PT, R133, RZ, PT ;  /* 0x000000ff8500720c */ /* 0x000fe40003f05270 */
[C---:B------:R-:W-:Y:S02]  /*6250*/  ISETP.GT.AND P2, PT, R129.reuse, 0x1e, PT ;  /* 0x0000001e8100780c */ /* 0x040fe40003f44270 */
[----:B------:R-:W-:Y:S01]  /*6260*/  ISETP.GT.AND P3, PT, R129, 0xf, PT ;  /* 0x0000000f8100780c */ /* 0x000fe20003f64270 */
[----:B------:R-:W-:Y:S01]  /*6270*/  BSSY.RECONVERGENT B0, `(.L_x_9470) ;  /* 0x00001bf000007945 */ /* 0x000fe20003800200 */
[----:B------:R-:W2:Y:S07]  /*6280*/  LDS.64 R2, [R132+0xcb8] ;  /* 0x000cb80084027984 */ /* 0x000eae0000000a00 */
        /* <DEDUP_REMOVED lines=8> */
[-C--:B------:R-:W-:Y:S01]  /*6310*/  FMUL.FTZ R172, R172, R155.reuse ;  /* 0x0000009bacac7220 */ /* 0x080fe20000410000 */
[C---:B------:R-:W-:Y:S01]  /*6320*/  FMUL.FTZ R27, R25.reuse, R155 ;  /* 0x0000009b191b7220 */ /* 0x040fe20000410000 */
[----:B------:R-:W-:Y:S01]  /*6330*/  FMUL.FTZ R14, R76, R139 ;  /* 0x0000008b4c0e7220 */ /* 0x000fe20000410000 */
[C---:B------:R-:W-:Y:S01]  /*6340*/  FFMA.FTZ R3, R174.reuse, R155, R3 ;  /* 0x0000009bae037223 */ /* 0x040fe20000010003 */
[-C--:B------:R-:W-:Y:S01]  /*6350*/  FFMA.FTZ R9, R174, R139.reuse, -R172 ;  /* 0x0000008bae097223 */ /* 0x080fe200000108ac */
[-C--:B------:R-:W-:Y:S01]  /*6360*/  FFMA.FTZ R12, R24, R139.reuse, -R27 ;  /* 0x0000008b180c7223 */ /* 0x080fe2000001081b */
[----:B------:R-:W-:Y:S01]  /*6370*/  FMUL.FTZ R139, R25, R139 ;  /* 0x0000008b198b7220 */ /* 0x000fe20000410000 */
[----:B------:R-:W-:Y:S01]  /*6380*/  FADD.FTZ R156, R156, R3 ;  /* 0x000000039c9c7221 */ /* 0x000fe20000010000 */
[----:B------:R-:W-:Y:S01]  /*6390*/  FADD.FTZ R140, R140, R9 ;  /* 0x000000098c8c7221 */ /* 0x000fe20000010000 */
[----:B------:R-:W-:-:S02]  /*63a0*/  FADD.FTZ R27, -R43, R216 ;  /* 0x000000d82b1b7221 */ /* 0x000fc40000010100 */
        /* <DEDUP_REMOVED lines=8> */
[----:B------:R-:W-:Y:S01]  /*6430*/  FMUL.FTZ R175, R25, R141 ;  /* 0x0000008d19af7220 */ /* 0x000fe20000410000 */
[-C--:B------:R-:W-:Y:S01]  /*6440*/  FMUL.FTZ R173, R80, R157.reuse ;  /* 0x0000009d50ad7220 */ /* 0x080fe20000410000 */
[C---:B------:R-:W-:Y:S01]  /*6450*/  FFMA.FTZ R3, R176.reuse, R157, R3 ;  /* 0x0000009db0037223 */ /* 0x040fe20000010003 */
[----:B------:R-:W-:Y:S01]  /*6460*/  FFMA.FTZ R9, R176, R141, -R2 ;  /* 0x0000008db0097223 */ /* 0x000fe20000010802 */
[----:B------:R-:W-:Y:S01]  /*6470*/  FFMA.FTZ R175, R24, R157, R175 ;  /* 0x0000009d18af7223 */ /* 0x000fe200000100af */
[----:B------:R-:W-:Y:S01]  /*6480*/  FADD.FTZ R61, R173, R61 ;  /* 0x0000003dad3d7221 */ /* 0x000fe20000010000 */
        /* <DEDUP_REMOVED lines=47> */
[----:B------:R-:W-:Y:S01]  /*6780*/  FFMA.FTZ R17, R0, -R213, RZ ;  /* 0x800000d500117223 */ /* 0x000fe200000100ff */
[C---:B------:R-:W-:Y:S01]  /*6790*/  FFMA.FTZ R2, R190.reuse, R13, -R15 ;  /* 0x0000000dbe027223 */ /* 0x040fe2000001080f */
[----:B------:R-:W-:Y:S01]  /*67a0*/  FFMA.FTZ R190, R190, R164, R189 ;  /* 0x000000a4bebe7223 */ /* 0x000fe200000100bd */
[----:B------:R-:W-:Y:S01]  /*67b0*/  FFMA.FTZ R15, R55, R224, R8 ;  /* 0x000000e0370f7223 */ /* 0x000fe20000010008 */
[----:B------:R-:W-:Y:S01]  /*67c0*/  FFMA.FTZ R8, R58, -R211, R17 ;  /* 0x800000d33a087223 */ /* 0x000fe20000010011 */
[----:B------:R-:W-:Y:S01]  /*67d0*/  FADD.FTZ R149, R149, R2 ;  /* 0x0000000295957221 */ /* 0x000fe20000010000 */
[----:B------:R-:W-:Y:S01]  /*67e0*/  FADD.FTZ R165, R165, R190 ;  /* 0x000000bea5a57221 */ /* 0x000fe20000010000 */
[----:B------:R-:W-:Y:S01]  /*67f0*/  FFMA.FTZ R10, R54, R225, R15 ;  /* 0x000000e1360a7223 */ /* 0x000fe2000001000f */
[----:B0-----:R-:W-:Y:S01]  /*6800*/  FFMA.FTZ R7, R57, -R208, R8 ;  /* 0x800000d039077223 */ /* 0x001fe20000010008 */
[C---:B------:R-:W-:Y:S01]  /*6810*/  FMUL.FTZ R15, R191.reuse, R149 ;  /* 0x00000095bf0f7220 */ /* 0x040fe20000410000 */
[----:B------:R-:W-:Y:S01]  /*6820*/  FMUL.FTZ R2, R191, R165 ;  /* 0x000000a5bf027220 */ /* 0x000fe20000410000 */
[----:B------:R-:W-:Y:S01]  /*6830*/  FFMA.FTZ R17, R53, R212, R10 ;  /* 0x000000d435117223 */ /* 0x000fe2000001000a */
[----:B------:R-:W-:Y:S01]  /*6840*/  FMUL.FTZ R8, R76, R155 ;  /* 0x0000009b4c087220 */ /* 0x000fe20000410000 */
        /* <DEDUP_REMOVED lines=29> */
[----:B------:R-:W-:Y:S01]  /*6a20*/  FADD.FTZ R19, RZ, R232 ;  /* 0x000000e8ff137221 */ /* 0x000fe20000010000 */
[----:B------:R-:W-:Y:S01]  /*6a30*/  FFMA.FTZ R5, R49, -R210, R2 ;  /* 0x800000d231057223 */ /* 0x000fe20000010002 */
[----:B------:R-:W-:Y:S01]  /*6a40*/  FFMA.FTZ R7, R45, R231, R4 ;  /* 0x000000e72d077223 */ /* 0x000fe20000010004 */
[----:B------:R-:W-:Y:S01]  /*6a50*/  FADD.FTZ R17, R152, R17 ;  /* 0x0000001198117221 */ /* 0x000fe20000010000 */
[----:B------:R-:W-:Y:S01]  /*6a60*/  FMUL.FTZ R4, R19, R14 ;  /* 0x0000000e13047220 */ /* 0x000fe20000410000 */
[----:B------:R-:W-:Y:S01]  /*6a70*/  FFMA.FTZ R2, R48, -R215, R5 ;  /* 0x800000d730027223 */ /* 0x000fe20000010005 */
[----:B------:R-:W-:Y:S01]  /*6a80*/  FFMA.FTZ R6, R44, R233, R7 ;  /* 0x000000e92c067223 */ /* 0x000fe20000010007 */
[----:B------:R-:W-:Y:S01]  /*6a90*/  FADD.FTZ R233, -R28, R233 ;  /* 0x000000e91ce97221 */ /* 0x000fe20000010100 */
[----:B------:R-:W-:Y:S01]  /*6aa0*/  FFMA.FTZ R10, R24, R155, R139 ;  /* 0x0000009b180a7223 */ /* 0x000fe2000001008b */
[----:B------:R-:W-:Y:S01]  /*6ab0*/  FFMA.FTZ R5, R47, -R218, R2 ;  /* 0x800000da2f057223 */ /* 0x000fe20000010002 */
[----:B------:R-:W-:Y:S01]  /*6ac0*/  FADD.FTZ R59, R8, R59 ;  /* 0x0000003b083b7221 */ /* 0x000fe20000010000 */
[-C--:B------:R-:W-:Y:S01]  /*6ad0*/  FFMA.FTZ R4, R233, R8.reuse, R4 ;  /* 0x00000008e9047223 */ /* 0x080fe20000010004 */
[----:B------:R-:W-:Y:S01]  /*6ae0*/  FMUL.FTZ R16, R19, R8 ;  /* 0x0000000813107220 */ /* 0x000fe20000410000 */
[----:B------:R-:W-:Y:S01]  /*6af0*/  FFMA.FTZ R2, R46, -R226, R5 ;  /* 0x800000e22e027223 */ /* 0x000fe20000010005 */
[----:B------:R-:W-:Y:S01]  /*6b00*/  FMUL.FTZ R5, R197, R17 ;  /* 0x00000011c5057220 */ /* 0x000fe20000410000 */
[----:B------:R-:W-:Y:S01]  /*6b10*/  FMUL.FTZ R10, R233, R10 ;  /* 0x0000000ae90a7220 */ /* 0x000fe20000410000 */
[-C--:B------:R-:W-:Y:S01]  /*6b20*/  FMUL.FTZ R8, R197, R168.reuse ;  /* 0x000000a8c5087220 */ /* 0x080fe20000410000 */
[----:B------:R-:W-:Y:S01]  /*6b30*/  FFMA.FTZ R7, R45, -R229, R2 ;  /* 0x800000e52d077223 */ /* 0x000fe20000010002 */
[C---:B------:R-:W-:Y:S01]  /*6b40*/  FFMA.FTZ R2, R198.reuse, R168, R5 ;  /* 0x000000a8c6027223 */ /* 0x040fe20000010005 */
[----:B------:R-:W-:Y:S01]  /*6b50*/  FFMA.FTZ R10, R19, R12, R10 ;  /* 0x0000000c130a7223 */ /* 0x000fe2000001000a */
[----:B------:R-:W-:Y:S01]  /*6b60*/  FFMA.FTZ R8, R198, R17, -R8 ;  /* 0x00000011c6087223 */ /* 0x000fe20000010808 */
[----:B------:R-:W-:Y:S01]  /*6b70*/  FFMA.FTZ R7, R44, -R19, R7 ;  /* 0x800000132c077223 */ /* 0x000fe20000010007 */
[C---:B------:R-:W-:Y:S01]  /*6b80*/  FMUL.FTZ R12, R78.reuse, R140 ;  /* 0x0000008c4e0c7220 */ /* 0x040fe20000410000 */
[-C--:B------:R-:W-:Y:S01]  /*6b90*/  FMUL.FTZ R19, R25, R156.reuse ;  /* 0x0000009c19137220 */ /* 0x080fe20000410000 */
[----:B------:R-:W-:Y:S01]  /*6ba0*/  FADD.FTZ R169, R169, R2 ;  /* 0x00000002a9a97221 */ /* 0x000fe20000010000 */
[----:B------:R-:W-:Y:S01]  /*6bb0*/  FFMA.FTZ R155, R91, R155, R10 ;  /* 0x0000009b5b9b7223 */ /* 0x000fe2000001000a */
[----:B------:R-:W-:Y:S01]  /*6bc0*/  FADD.FTZ R153, R153, R8 ;  /* 0x0000000899997221 */ /* 0x000fe20000010000 */
[----:B------:R-:W-:Y:S01]  /*6bd0*/  FADD.FTZ R231, -R29, R231 ;  /* 0x000000e71de77221 */ /* 0x000fe20000010100 */
[----:B------:R-:W-:Y:S01]  /*6be0*/  FMUL.FTZ R8, R78, R156 ;  /* 0x0000009c4e087220 */ /* 0x000fe20000410000 */
[----:B------:R-:W-:Y:S01]  /*6bf0*/  FMUL.FTZ R10, R229, R12 ;  /* 0x0000000ce50a7220 */ /* 0x000fe20000410000 */
[-C--:B------:R-:W-:Y:S01]  /*6c00*/  FFMA.FTZ R142, R24, R140.reuse, -R19 ;  /* 0x0000008c188e7223 */ /* 0x080fe20000010813 */
[----:B------:R-:W-:Y:S01]  /*6c10*/  FMUL.FTZ R19, R25, R140 ;  /* 0x0000008c19137220 */ /* 0x000fe20000410000 */
[----:B------:R-:W-:Y:S01]  /*6c20*/  FMUL.FTZ R2, R200, R169 ;  /* 0x000000a9c8027220 */ /* 0x000fe20000410000 */
[----:B------:R-:W-:Y:S01]  /*6c30*/  FFMA.FTZ R5, R233, R14, -R16 ;  /* 0x0000000ee9057223 */ /* 0x000fe20000010810 */
[----:B------:R-:W-:Y:S01]  /*6c40*/  FADD.FTZ R60, R8, R60 ;  /* 0x0000003c083c7221 */ /* 0x000fe20000010000 */
[-C--:B------:R-:W-:Y:S01]  /*6c50*/  FFMA.FTZ R10, R231, R8.reuse, R10 ;  /* 0x00000008e70a7223 */ /* 0x080fe2000001000a */
[----:B------:R-:W-:Y:S01]  /*6c60*/  FMUL.FTZ R14, R229, R8 ;  /* 0x00000008e50e7220 */ /* 0x000fe20000410000 */
[----:B------:R-:W-:Y:S01]  /*6c70*/  FFMA.FTZ R8, R24, R156, R19 ;  /* 0x0000009c18087223 */ /* 0x000fe20000010013 */
[-C--:B------:R-:W-:Y:S01]  /*6c80*/  FMUL.FTZ R200, R200, R153.reuse ;  /* 0x00000099c8c87220 */ /* 0x080fe20000410000 */
[-C--:B------:R-:W-:Y:S01]  /*6c90*/  FFMA.FTZ R19, R199, R153.reuse, -R2 ;  /* 0x00000099c7137223 */ /* 0x080fe20000010802 */
[----:B------:R-:W-:Y:S01]  /*6ca0*/  FFMA.FTZ R12, R231, R12, -R14 ;  /* 0x0000000ce70c7223 */ /* 0x000fe2000001080e */
[----:B------:R-:W-:Y:S01]  /*6cb0*/  FMUL.FTZ R26, R104, R153 ;  /* 0x00000099681a7220 */ /* 0x000fe20000410000 */
[-C--:B------:R-:W-:Y:S01]  /*6cc0*/  FFMA.FTZ R199, R199, R169.reuse, R200 ;  /* 0x000000a9c7c77223 */ /* 0x080fe200000100c8 */
[----:B------:R-:W-:Y:S01]  /*6cd0*/  FADD.FTZ R19, R154, R19 ;  /* 0x000000139a137221 */ /* 0x000fe20000010000 */
[----:B------:R-:W-:Y:S01]  /*6ce0*/  FMUL.FTZ R140, R231, R8 ;  /* 0x00000008e78c7220 */ /* 0x000fe20000410000 */
[----:B------:R-:W-:Y:S01]  /*6cf0*/  FMUL.FTZ R8, R104, R169 ;  /* 0x000000a968087220 */ /* 0x000fe20000410000 */
[----:B------:R-:W-:Y:S01]  /*6d00*/  FADD.FTZ R170, R170, R199 ;  /* 0x000000c7aaaa7221 */ /* 0x000fe20000010000 */
[C---:B------:R-:W-:Y:S01]  /*6d10*/  FMUL.FTZ R14, R106.reuse, R19 ;  /* 0x000000136a0e7220 */ /* 0x040fe20000410000 */
[----:B------:R-:W-:Y:S01]  /*6d20*/  FMUL.FTZ R18, R211, R26 ;  /* 0x0000001ad3127220 */ /* 0x000fe20000410000 */
[----:B------:R-:W-:Y:S01]  /*6d30*/  FFMA.FTZ R142, R229, R142, R140 ;  /* 0x0000008ee58e7223 */ /* 0x000fe2000001008c */
[----:B------:R-:W-:Y:S01]  /*6d40*/  FMUL.FTZ R2, R106, R170 ;  /* 0x000000aa6a027220 */ /* 0x000fe20000410000 */
[----:B------:R-:W-:Y:S01]  /*6d50*/  FMUL.FTZ R16, R213, R14 ;  /* 0x0000000ed5107220 */ /* 0x000fe20000410000 */
[-C--:B------:R-:W-:Y:S01]  /*6d60*/  FFMA.FTZ R139, R219, R8.reuse, R18 ;  /* 0x00000008db8b7223 */ /* 0x080fe20000010012 */
[----:B------:R-:W-:Y:S01]  /*6d70*/  FMUL.FTZ R140, R211, R8 ;  /* 0x00000008d38c7220 */ /* 0x000fe20000410000 */
[-C--:B------:R-:W-:Y:S01]  /*6d80*/  FMUL.FTZ R18, R213, R2.reuse ;  /* 0x00000002d5127220 */ /* 0x080fe20000410000 */
[----:B------:R-:W-:Y:S01]  /*6d90*/  FFMA.FTZ R16, R27, R2, R16 ;  /* 0x000000021b107223 */ /* 0x000fe20000010010 */
[----:B------:R-:W-:Y:S01]  /*6da0*/  FADD.FTZ R122, R155, R122 ;  /* 0x0000007a9b7a7221 */ /* 0x000fe20000010000 */
[----:B------:R-:W-:Y:S01]  /*6db0*/  FFMA.FTZ R155, R219, R26, -R140 ;  /* 0x0000001adb9b7223 */ /* 0x000fe2000001088c */
[----:B------:R-:W-:Y:S01]  /*6dc0*/  FFMA.FTZ R14, R27, R14, -R18 ;  /* 0x0000000e1b0e7223 */ /* 0x000fe20000010812 */
[----:B------:R-:W-:Y:S01]  /*6dd0*/  FADD.FTZ R16, RZ, R16 ;  /* 0x00000010ff107221 */ /* 0x000fe20000010000 */
[----:B------:R-:W-:Y:S01]  /*6de0*/  FADD.FTZ R26, -R30, R220 ;  /* 0x000000dc1e1a7221 */ /* 0x000fe20000010100 */
[----:B------:R-:W-:Y:S01]  /*6df0*/  FFMA.FTZ R156, R93, R156, R142 ;  /* 0x0000009c5d9c7223 */ /* 0x000fe2000001008e */
[----:B------:R-:W-:Y:S01]  /*6e00*/  FADD.FTZ R14, RZ, R14 ;  /* 0x0000000eff0e7221 */ /* 0x000fe20000010000 */
[----:B------:R-:W-:Y:S01]  /*6e10*/  FADD.FTZ R16, R16, R139 ;  /* 0x0000008b10107221 */ /* 0x000fe20000010000 */
[----:B------:R-:W-:Y:S01]  /*6e20*/  FMUL.FTZ R139, R25, R157 ;  /* 0x0000009d198b7220 */ /* 0x000fe20000410000 */
[-C--:B------:R-:W-:Y:S01]  /*6e30*/  FFMA.FTZ R18, R26, R173.reuse, R181 ;  /* 0x000000ad1a127223 */ /* 0x080fe200000100b5 */
[----:B------:R-:W-:Y:S01]  /*6e40*/  FADD.FTZ R14, R14, R155 ;  /* 0x0000009b0e0e7221 */ /* 0x000fe20000010000 */
[----:B------:R-:W-:Y:S01]  /*6e50*/  FMUL.FTZ R173, R226, R173 ;  /* 0x000000ade2ad7220 */ /* 0x000fe20000410000 */
[----:B------:R-:W-:Y:S01]  /*6e60*/  FFMA.FTZ R177, R24, R141, -R139 ;  /* 0x0000008d18b17223 */ /* 0x000fe2000001088b */
[C---:B------:R-:W-:Y:S01]  /*6e70*/  FMUL.FTZ R139, R102.reuse, R168 ;  /* 0x000000a8668b7220 */ /* 0x040fe20000410000 */
[----:B------:R-:W-:Y:S01]  /*6e80*/  FMUL.FTZ R141, R102, R17 ;  /* 0x00000011668d7220 */ /* 0x000fe20000410000 */
[----:B------:R-:W-:Y:S01]  /*6e90*/  FADD.FTZ R221, -R40, R221 ;  /* 0x000000dd28dd7221 */ /* 0x000fe20000010100 */
[----:B------:R-:W-:Y:S01]  /*6ea0*/  FMUL.FTZ R175, R26, R175 ;  /* 0x000000af1aaf7220 */ /* 0x000fe20000410000 */
[----:B------:R-:W-:Y:S01]  /*6eb0*/  FMUL.FTZ R171, R208, R139 ;  /* 0x0000008bd0ab7220 */ /* 0x000fe20000410000 */
[----:B------:R-:W-:Y:S01]  /*6ec0*/  FFMA.FTZ R26, R26, R179, -R173 ;  /* 0x000000b31a1a7223 */ /* 0x000fe200000108ad */
[----:B------:R-:W-:Y:S01]  /*6ed0*/  FADD.FTZ R224, -R39, R224 ;  /* 0x000000e027e07221 */ /* 0x000fe20000010100 */
[----:B------:R-:W-:Y:S01]  /*6ee0*/  FMUL.FTZ R173, R98, R15 ;  /* 0x0000000f62ad7220 */ /* 0x000fe20000410000 */
[-C--:B------:R-:W-:Y:S01]  /*6ef0*/  FFMA.FTZ R171, R214, R141.reuse, -R171 ;  /* 0x0000008dd6ab7223 */ /* 0x080fe200000108ab */
[----:B------:R-:W-:Y:S01]  /*6f00*/  FMUL.FTZ R141, R208, R141 ;  /* 0x0000008dd08d7220 */ /* 0x000fe20000410000 */
[----:B------:R-:W-:Y:S01]  /*6f10*/  FFMA.FTZ R226, R226, R177, R175 ;  /* 0x000000b1e2e27223 */ /* 0x000fe200000100af */
[----:B------:R-:W-:Y:S01]  /*6f20*/  FADD.FTZ R225, -R38, R225 ;  /* 0x000000e126e17221 */ /* 0x000fe20000010100 */
[----:B------:R-:W-:Y:S01]  /*6f30*/  FADD.FTZ R171, R14, R171 ;  /* 0x000000ab0eab7221 */ /* 0x000fe20000010000 */
[----:B------:R-:W-:Y:S01]  /*6f40*/  FFMA.FTZ R141, R214, R139, R141 ;  /* 0x0000008bd68d7223 */ /* 0x000fe2000001008d */
[----:B------:R-:W-:Y:S01]  /*6f50*/  FMUL.FTZ R14, R100, R167 ;  /* 0x000000a7640e7220 */ /* 0x000fe20000410000 */
[----:B------:R-:W-:Y:S01]  /*6f60*/  FADD.FTZ R212, -R37, R212 ;  /* 0x000000d425d47221 */ /* 0x000fe20000010100 */
[----:B------:R-:W-:Y:S01]  /*6f70*/  FADD.FTZ R227, -R36, R227 ;  /* 0x000000e324e37221 */ /* 0x000fe20000010100 */
[----:B------:R-:W-:Y:S01]  /*6f80*/  FADD.FTZ R140, R16, R141 ;  /* 0x0000008d108c7221 */ /* 0x000fe20000010000 */
[----:B------:R-:W-:Y:S01]  /*6f90*/  FMUL.FTZ R141, R98, R166 ;  /* 0x000000a6628d7220 */ /* 0x000fe20000410000 */
[----:B------:R-:W-:Y:S01]  /*6fa0*/  FMUL.FTZ R16, R100, R151 ;  /* 0x0000009764107220 */ /* 0x000fe20000410000 */
[----:B------:R-:W-:Y:S01]  /*6fb0*/  FMUL.FTZ R142, R209, R14 ;  /* 0x0000000ed18e7220 */ /* 0x000fe20000410000 */
[----:B------:R-:W-:Y:S01]  /*6fc0*/  FFMA.FTZ R187, R95, R157, R226 ;  /* 0x0000009d5fbb7223 */ /* 0x000fe200000100e2 */
        /* <DEDUP_REMOVED lines=8> */
[----:B------:R-:W-:Y:S01]  /*7050*/  FMUL.FTZ R142, R96, R149 ;  /* 0x00000095608e7220 */ /* 0x000fe20000410000 */
[----:B------:R-:W-:Y:S01]  /*7060*/  FMUL.FTZ R146, R207, R16 ;  /* 0x00000010cf927220 */ /* 0x000fe20000410000 */
[----:B------:R-:W-:Y:S01]  /*7070*/  FFMA.FTZ R173, R224, R141, R173 ;  /* 0x0000008de0ad7223 */ /* 0x000fe200000100ad */
[----:B------:R-:W-:Y:S01]  /*7080*/  FADD.FTZ R140, R140, R155 ;  /* 0x0000009b8c8c7221 */ /* 0x000fe20000010000 */
[----:B------:R-:W-:Y:S01]  /*7090*/  FADD.FTZ R144, R171, R144 ;  /* 0x00000090ab907221 */ /* 0x000fe20000010000 */
[-C--:B------:R-:W-:Y:S01]  /*70a0*/  FFMA.FTZ R177, R225, R142.reuse, -R146 ;  /* 0x0000008ee1b17223 */ /* 0x080fe20000010892 */
[----:B------:R-:W-:Y:S01]  /*70b0*/  FMUL.FTZ R142, R207, R142 ;  /* 0x0000008ecf8e7220 */ /* 0x000fe20000410000 */
[----:B------:R-:W-:Y:S01]  /*70c0*/  FADD.FTZ R140, R140, R173 ;  /* 0x000000ad8c8c7221 */ /* 0x000fe20000010000 */
[C---:B------:R-:W-:Y:S01]  /*70d0*/  FMUL.FTZ R155, R94.reuse, R164 ;  /* 0x000000a45e9b7220 */ /* 0x040fe20000410000 */
[----:B------:R-:W-:Y:S01]  /*70e0*/  FMUL.FTZ R173, R94, R13 ;  /* 0x0000000d5ead7220 */ /* 0x000fe20000410000 */
[----:B------:R-:W-:Y:S01]  /*70f0*/  FFMA.FTZ R171, R225, R16, R142 ;  /* 0x00000010e1ab7223 */ /* 0x000fe2000001008e */
[----:B------:R-:W-:Y:S01]  /*7100*/  FADD.FTZ R144, R144, R175 ;  /* 0x000000af90907221 */ /* 0x000fe20000010000 */
[----:B------:R-:W-:Y:S01]  /*7110*/  FMUL.FTZ R179, R204, R155 ;  /* 0x0000009bccb37220 */ /* 0x000fe20000410000 */
[----:B------:R-:W-:Y:S01]  /*7120*/  FMUL.FTZ R146, R92, R147 ;  /* 0x000000935c927220 */ /* 0x000fe20000410000 */
[----:B------:R-:W-:Y:S01]  /*7130*/  FADD.FTZ R171, R140, R171 ;  /* 0x000000ab8cab7221 */ /* 0x000fe20000010000 */
[----:B------:R-:W-:Y:S01]  /*7140*/  FMUL.FTZ R140, R92, R163 ;  /* 0x000000a35c8c7220 */ /* 0x000fe20000410000 */
[-C--:B------:R-:W-:Y:S01]  /*7150*/  FFMA.FTZ R179, R212, R173.reuse, -R179 ;  /* 0x000000add4b37223 */ /* 0x080fe200000108b3 */
[----:B------:R-:W-:Y:S01]  /*7160*/  FMUL.FTZ R173, R204, R173 ;  /* 0x000000adccad7220 */ /* 0x000fe20000410000 */
[----:B------:R-:W-:Y:S01]  /*7170*/  FADD.FTZ R144, R144, R177 ;  /* 0x000000b190907221 */ /* 0x000fe20000010000 */
[----:B------:R-:W-:Y:S01]  /*7180*/  FMUL.FTZ R148, R203, R140 ;  /* 0x0000008ccb947220 */ /* 0x000fe20000410000 */
[----:B------:R-:W-:Y:S01]  /*7190*/  FADD.FTZ R228, -R35, R228 ;  /* 0x000000e423e47221 */ /* 0x000fe20000010100 */
[----:B------:R-:W-:Y:S01]  /*71a0*/  FFMA.FTZ R142, R212, R155, R173 ;  /* 0x0000009bd48e7223 */ /* 0x000fe200000100ad */
[----:B------:R-:W-:Y:S01]  /*71b0*/  FADD.FTZ R144, R144, R179 ;  /* 0x000000b390907221 */ /* 0x000fe20000010000 */
[-C--:B------:R-:W-:Y:S01]  /*71c0*/  FFMA.FTZ R175, R227, R146.reuse, -R148 ;  /* 0x00000092e3af7223 */ /* 0x080fe20000010894 */
[----:B------:R-:W-:Y:S01]  /*71d0*/  FMUL.FTZ R173, R203, R146 ;  /* 0x00000092cbad7220 */ /* 0x000fe20000410000 */
[----:B------:R-:W-:Y:S01]  /*71e0*/  FADD.FTZ R142, R171, R142 ;  /* 0x0000008eab8e7221 */ /* 0x000fe20000010000 */
[----:B------:R-:W-:Y:S01]  /*71f0*/  FMUL.FTZ R171, R90, R11 ;  /* 0x0000000b5aab7220 */ /* 0x000fe20000410000 */
[----:B------:R-:W-:Y:S01]  /*7200*/  FADD.FTZ R144, R144, R175 ;  /* 0x000000af90907221 */ /* 0x000fe20000010000 */
[----:B------:R-:W-:Y:S01]  /*7210*/  FMUL.FTZ R175, R202, R157 ;  /* 0x0000009dcaaf7220 */ /* 0x000fe20000410000 */
[----:B------:R-:W-:Y:S01]  /*7220*/  FFMA.FTZ R173, R227, R140, R173 ;  /* 0x0000008ce3ad7223 */ /* 0x000fe200000100ad */
[----:B------:R-:W-:Y:S01]  /*7230*/  FMUL.FTZ R148, R88, R145 ;  /* 0x0000009158947220 */ /* 0x000fe20000410000 */
[----:B------:R-:W-:Y:S01]  /*7240*/  FMUL.FTZ R179, R82, R3 ;  /* 0x0000000352b37220 */ /* 0x000fe20000410000 */
[-C--:B------:R-:W-:Y:S01]  /*7250*/  FFMA.FTZ R175, R228, R171.reuse, -R175 ;  /* 0x000000abe4af7223 */ /* 0x080fe200000108af */
[----:B------:R-:W-:Y:S01]  /*7260*/  FMUL.FTZ R171, R202, R171 ;  /* 0x000000abcaab7220 */ /* 0x000fe20000410000 */
[----:B------:R-:W-:Y:S01]  /*7270*/  FADD.FTZ R173, R142, R173 ;  /* 0x000000ad8ead7221 */ /* 0x000fe20000010000 */
[----:B------:R-:W-:Y:S01]  /*7280*/  FADD.FTZ R223, -R34, R223 ;  /* 0x000000df22df7221 */ /* 0x000fe20000010100 */
[----:B------:R-:W-:Y:S01]  /*7290*/  FMUL.FTZ R142, R88, R161 ;  /* 0x000000a1588e7220 */ /* 0x000fe20000410000 */
[----:B------:R-:W-:Y:S01]  /*72a0*/  FFMA.FTZ R146, R228, R157, R171 ;  /* 0x0000009de4927223 */ /* 0x000fe200000100ab */
[----:B------:R-:W-:Y:S01]  /*72b0*/  FMUL.FTZ R150, R201, R148 ;  /* 0x00000094c9967220 */ /* 0x000fe20000410000 */
[----:B------:R-:W-:Y:S01]  /*72c0*/  FMUL.FTZ R177, R82, R158 ;  /* 0x0000009e52b17220 */ /* 0x000fe20000410000 */
[----:B------:R-:W-:Y:S01]  /*72d0*/  FADD.FTZ R230, -R31, R230 ;  /* 0x000000e61fe67221 */ /* 0x000fe20000010100 */
[----:B------:R-:W-:Y:S01]  /*72e0*/  FMUL.FTZ R181, R218, R179 ;  /* 0x000000b3dab57220 */ /* 0x000fe20000410000 */
[----:B------:R-:W-:Y:S01]  /*72f0*/  FADD.FTZ R146, R173, R146 ;  /* 0x00000092ad927221 */ /* 0x000fe20000010000 */
[-C--:B------:R-:W-:Y:S01]  /*7300*/  FFMA.FTZ R171, R223, R142.reuse, R150 ;  /* 0x0000008edfab7223 */ /* 0x080fe20000010096 */
[----:B------:R-:W-:Y:S01]  /*7310*/  FADD.FTZ R62, R177, R62 ;  /* 0x0000003eb13e7221 */ /* 0x000fe20000010000 */
[-C--:B------:R-:W-:Y:S01]  /*7320*/  FFMA.FTZ R183, R230, R177.reuse, R181 ;  /* 0x000000b1e6b77223 */ /* 0x080fe200000100b5 */
[----:B------:R-:W-:Y:S01]  /*7330*/  FMUL.FTZ R181, R218, R177 ;  /* 0x000000b1dab57220 */ /* 0x000fe20000410000 */
[----:B------:R-:W-:Y:S01]  /*7340*/  FMUL.FTZ R177, R201, R142 ;  /* 0x0000008ec9b17220 */ /* 0x000fe20000410000 */
[----:B------:R-:W-:Y:S01]  /*7350*/  FADD.FTZ R146, R146, R171 ;  /* 0x000000ab92927221 */ /* 0x000fe20000010000 */
[----:B------:R-:W-:Y:S01]  /*7360*/  FMUL.FTZ R171, R86, R160 ;  /* 0x000000a056ab7220 */ /* 0x000fe20000410000 */
[----:B------:R-:W-:Y:S01]  /*7370*/  FADD.FTZ R144, R144, R175 ;  /* 0x000000af90907221 */ /* 0x000fe20000010000 */
[----:B------:R-:W-:Y:S01]  /*7380*/  FFMA.FTZ R177, R223, R148, -R177 ;  /* 0x00000094dfb17223 */ /* 0x000fe200000108b1 */
[----:B------:R-:W-:Y:S01]  /*7390*/  FADD.FTZ R222, -R33, R222 ;  /* 0x000000de21de7221 */ /* 0x000fe20000010100 */
[----:B------:R-:W-:Y:S01]  /*73a0*/  FMUL.FTZ R148, R84, R159 ;  /* 0x0000009f54947220 */ /* 0x000fe20000410000 */
[----:B------:R-:W-:Y:S01]  /*73b0*/  FMUL.FTZ R173, R86, R9 ;  /* 0x0000000956ad7220 */ /* 0x000fe20000410000 */
[----:B------:R-:W-:Y:S01]  /*73c0*/  FMUL.FTZ R175, R210, R171 ;  /* 0x000000abd2af7220 */ /* 0x000fe20000410000 */
[----:B------:R-:W-:Y:S01]  /*73d0*/  FFMA.FTZ R185, R230, R179, -R181 ;  /* 0x000000b3e6b97223 */ /* 0x000fe200000108b5 */
[----:B------:R-:W-:Y:S01]  /*73e0*/  FMUL.FTZ R179, R25, R158 ;  /* 0x0000009e19b37220 */ /* 0x000fe20000410000 */
[----:B------:R-:W-:Y:S01]  /*73f0*/  FADD.FTZ R217, -R32, R217 ;  /* 0x000000d920d97221 */ /* 0x000fe20000010100 */
[----:B------:R-:W-:Y:S01]  /*7400*/  FMUL.FTZ R150, R84, R143 ;  /* 0x0000008f54967220 */ /* 0x000fe20000410000 */
[----:B------:R-:W-:Y:S01]  /*7410*/  FMUL.FTZ R152, R215, R148 ;  /* 0x00000094d7987220 */ /* 0x000fe20000410000 */
[-C--:B------:R-:W-:Y:S01]  /*7420*/  FFMA.FTZ R175, R222, R173.reuse, -R175 ;  /* 0x000000addeaf7223 */ /* 0x080fe200000108af */
[----:B------:R-:W-:Y:S01]  /*7430*/  FMUL.FTZ R173, R210, R173 ;  /* 0x000000add2ad7220 */ /* 0x000fe20000410000 */
[-C--:B------:R-:W-:Y:S01]  /*7440*/  FFMA.FTZ R181, R24, R3.reuse, -R179 ;  /* 0x0000000318b57223 */ /* 0x080fe200000108b3 */
[----:B------:R-:W-:Y:S01]  /*7450*/  FMUL.FTZ R3, R25, R3 ;  /* 0x0000000319037220 */ /* 0x000fe20000410000 */
[-C--:B------:R-:W-:Y:S01]  /*7460*/  FFMA.FTZ R179, R217, R150.reuse, -R152 ;  /* 0x00000096d9b37223 */ /* 0x080fe20000010898 */
        /* <DEDUP_REMOVED lines=8> */
[----:B------:R-:W0:Y:S01]  /*74f0*/  SHFL.DOWN PT, R173, R6, 0x1, 0x1f ;  /* 0x08201f0006ad7f89 */ /* 0x000e2200000e0000 */
[----:B------:R-:W-:Y:S01]  /*7500*/  FADD.FTZ R146, R146, R3 ;  /* 0x0000000392927221 */ /* 0x000fe20000010000 */
[----:B------:R-:W-:Y:S01]  /*7510*/  FADD.FTZ R144, R144, R179 ;  /* 0x000000b390907221 */ /* 0x000fe20000010000 */
[C---:B------:R-:W-:Y:S01]  /*7520*/  FMUL.FTZ R3, R25.reuse, R159 ;  /* 0x0000009f19037220 */ /* 0x040fe20000410000 */
[----:B------:R-:W2:Y:S01]  /*7530*/  SHFL.DOWN PT, R148, R7, 0x1, 0x1f ;  /* 0x08201f0007947f89 */ /* 0x000ea200000e0000 */
[----:B------:R-:W-:Y:S01]  /*7540*/  FADD.FTZ R183, R146, R183 ;  /* 0x000000b792b77221 */ /* 0x000fe20000010000 */
[----:B------:R-:W-:Y:S01]  /*7550*/  FADD.FTZ R185, R144, R185 ;  /* 0x000000b990b97221 */ /* 0x000fe20000010000 */
[CC--:B------:R-:W-:Y:S01]  /*7560*/  FFMA.FTZ R144, R24.reuse, R143.reuse, -R3 ;  /* 0x0000008f18907223 */ /* 0x0c0fe20000010803 */
[----:B------:R-:W-:Y:S01]  /*7570*/  FMUL.FTZ R143, R25, R143 ;  /* 0x0000008f198f7220 */ /* 0x000fe20000410000 */
[----:B------:R-:W-:Y:S01]  /*7580*/  FADD.FTZ R183, R183, R18 ;  /* 0x00000012b7b77221 */ /* 0x000fe20000010000 */
[----:B------:R-:W-:Y:S01]  /*7590*/  FADD.FTZ R185, R185, R26 ;  /* 0x0000001ab9b97221 */ /* 0x000fe20000010000 */
[----:B------:R-:W-:Y:S01]  /*75a0*/  FMUL.FTZ R3, R25, R9 ;  /* 0x0000000919037220 */ /* 0x000fe20000410000 */
[C---:B------:R-:W-:Y:S01]  /*75b0*/  FFMA.FTZ R18, R24.reuse, R159, R143 ;  /* 0x0000009f18127223 */ /* 0x040fe2000001008f */
[----:B------:R-:W-:Y:S01]  /*75c0*/  FADD.FTZ R183, R183, R10 ;  /* 0x0000000ab7b77221 */ /* 0x000fe20000010000 */
[----:B------:R-:W-:Y:S01]  /*75d0*/  FADD.FTZ R12, R185, R12 ;  /* 0x0000000cb90c7221 */ /* 0x000fe20000010000 */
[-C--:B------:R-:W-:Y:S01]  /*75e0*/  FMUL.FTZ R10, R25, R160.reuse ;  /* 0x000000a0190a7220 */ /* 0x080fe20000410000 */
[----:B------:R-:W-:Y:S01]  /*75f0*/  FFMA.FTZ R3, R24, R160, R3 ;  /* 0x000000a018037223 */ /* 0x000fe20000010003 */
[----:B------:R-:W-:Y:S01]  /*7600*/  FADD.FTZ R4, R183, R4 ;  /* 0x00000004b7047221 */ /* 0x000fe20000010000 */
[----:B------:R-:W-:Y:S01]  /*7610*/  FADD.FTZ R26, R12, R5 ;  /* 0x000000050c1a7221 */ /* 0x000fe20000010000 */
[----:B------:R-:W-:Y:S01]  /*7620*/  FFMA.FTZ R9, R24, R9, -R10 ;  /* 0x0000000918097223 */ /* 0x000fe2000001080a */
[----:B------:R-:W-:Y:S01]  /*7630*/  FMUL.FTZ R5, R222, R3 ;  /* 0x00000003de057220 */ /* 0x000fe20000410000 */
[C---:B------:R-:W-:Y:S01]  /*7640*/  FMUL.FTZ R3, R25.reuse, R161 ;  /* 0x000000a119037220 */ /* 0x040fe20000410000 */
[----:B------:R-:W3:Y:S01]  /*7650*/  SHFL.DOWN PT, R143, R4, 0x1, 0x1f ;  /* 0x08201f00048f7f89 */ /* 0x000ee200000e0000 */
[----:B------:R-:W-:Y:S01]  /*7660*/  FMUL.FTZ R10, R25, R145 ;  /* 0x00000091190a7220 */ /* 0x000fe20000410000 */
[----:B------:R-:W-:Y:S01]  /*7670*/  FFMA.FTZ R210, R210, R9, R5 ;  /* 0x00000009d2d27223 */ /* 0x000fe20000010005 */
[----:B------:R-:W-:Y:S01]  /*7680*/  MOV R5, R26 ;  /* 0x0000001a00057202 */ /* 0x000fe20000000f00 */
[----:B------:R-:W4:Y:S01]  /*7690*/  SHFL.DOWN PT, R146, R26, 0x1, 0x1f ;  /* 0x08201f001a927f89 */ /* 0x000f2200000e0000 */
[----:B0-----:R-:W-:Y:S01]  /*76a0*/  @!P2 FADD.FTZ R6, R6, R173 ;  /* 0x000000ad0606a221 */ /* 0x001fe20000010000 */
[----:B--2---:R-:W-:Y:S01]  /*76b0*/  @!P2 FADD.FTZ R7, R7, R148 ;  /* 0x000000940707a221 */ /* 0x004fe20000010000 */
[----:B------:R-:W-:Y:S01]  /*76c0*/  FFMA.FTZ R12, R24, R145, -R3 ;  /* 0x00000091180c7223 */ /* 0x000fe20000010803 */
[----:B------:R-:W-:Y:S01]  /*76d0*/  FADD.FTZ R65, R142, R65 ;  /* 0x000000418e417221 */ /* 0x000fe20000010000 */
[----:B------:R-:W-:Y:S01]  /*76e0*/  FMUL.FTZ R18, R217, R18 ;  /* 0x00000012d9127220 */ /* 0x000fe20000410000 */
[----:B------:R-:W0:Y:S01]  /*76f0*/  SHFL.DOWN PT, R145, R6, 0x2, 0x1f ;  /* 0x08401f0006917f89 */ /* 0x000e2200000e0000 */
[----:B------:R-:W-:Y:S01]  /*7700*/  FFMA.FTZ R10, R24, R161, R10 ;  /* 0x000000a1180a7223 */ /* 0x000fe2000001000a */
[----:B------:R-:W-:Y:S01]  /*7710*/  FMUL.FTZ R3, R25, R11 ;  /* 0x0000000b19037220 */ /* 0x000fe20000410000 */
[----:B------:R-:W-:Y:S01]  /*7720*/  FFMA.FTZ R18, R215, R144, R18 ;  /* 0x00000090d7127223 */ /* 0x000fe20000010012 */
[----:B------:R-:W2:Y:S01]  /*7730*/  SHFL.DOWN PT, R142, R7, 0x2, 0x1f ;  /* 0x08401f00078e7f89 */ /* 0x000ea200000e0000 */
[----:B------:R-:W-:Y:S01]  /*7740*/  FADD.FTZ R69, R16, R69 ;  /* 0x0000004510457221 */ /* 0x000fe20000010000 */
[----:B------:R-:W-:Y:S01]  /*7750*/  FFMA.FTZ R3, R24, R162, R3 ;  /* 0x000000a218037223 */ /* 0x000fe20000010003 */
[----:B------:R-:W-:Y:S01]  /*7760*/  FFMA.FTZ R159, R99, R159, R18 ;  /* 0x0000009f639f7223 */ /* 0x000fe20000010012 */
[----:B------:R-:W-:Y:S01]  /*7770*/  FMUL.FTZ R18, R223, R10 ;  /* 0x0000000adf127220 */ /* 0x000fe20000410000 */
[C---:B------:R-:W-:Y:S01]  /*7780*/  FMUL.FTZ R10, R25.reuse, R162 ;  /* 0x000000a2190a7220 */ /* 0x040fe20000410000 */
[----:B------:R-:W-:Y:S01]  /*7790*/  FMUL.FTZ R9, R228, R3 ;  /* 0x00000003e4097220 */ /* 0x000fe20000410000 */
[----:B------:R-:W-:Y:S01]  /*77a0*/  FMUL.FTZ R3, R25, R147 ;  /* 0x0000009319037220 */ /* 0x000fe20000410000 */
[----:B------:R-:W-:Y:S01]  /*77b0*/  FFMA.FTZ R18, R201, R12, R18 ;  /* 0x0000000cc9127223 */ /* 0x000fe20000010012 */
[C---:B------:R-:W-:Y:S01]  /*77c0*/  FFMA.FTZ R11, R24.reuse, R11, -R10 ;  /* 0x0000000b180b7223 */ /* 0x040fe2000001080a */
[----:B---3--:R-:W-:Y:S01]  /*77d0*/  @!P2 FADD.FTZ R4, R143, R4 ;  /* 0x000000048f04a221 */ /* 0x008fe20000010000 */
[----:B------:R-:W-:Y:S01]  /*77e0*/  FFMA.FTZ R10, R24, R163, R3 ;  /* 0x000000a3180a7223 */ /* 0x000fe20000010003 */
[----:B------:R-:W-:Y:S01]  /*77f0*/  FFMA.FTZ R161, R103, R161, R18 ;  /* 0x000000a167a17223 */ /* 0x000fe20000010012 */
[----:B------:R-:W-:Y:S01]  /*7800*/  FFMA.FTZ R202, R202, R11, R9 ;  /* 0x0000000bcaca7223 */ /* 0x000fe20000010009 */
[----:B----4-:R-:W-:Y:S01]  /*7810*/  @!P2 FADD.FTZ R5, R5, R146 ;  /* 0x000000920505a221 */ /* 0x010fe20000010000 */
[----:B------:R-:W3:Y:S01]  /*7820*/  SHFL.DOWN PT, R143, R4, 0x2, 0x1f ;  /* 0x08401f00048f7f89 */ /* 0x000ee200000e0000 */
[----:B------:R-:W-:Y:S01]  /*7830*/  ISETP.GT.AND P2, PT, R129, 0x1d, PT ;  /* 0x0000001d8100780c */ /* 0x000fe20003f44270 */
[C---:B------:R-:W-:Y:S01]  /*7840*/  FMUL.FTZ R3, R25.reuse, R164 ;  /* 0x000000a419037220 */ /* 0x040fe20000410000 */
[----:B------:R-:W-:Y:S01]  /*7850*/  FMUL.FTZ R12, R25, R163 ;  /* 0x000000a3190c7220 */ /* 0x000fe20000410000 */
[----:B------:R-:W4:Y:S01]  /*7860*/  SHFL.DOWN PT, R26, R5, 0x2, 0x1f ;  /* 0x08401f00051a7f89 */ /* 0x000f2200000e0000 */
[----:B------:R-:W-:Y:S01]  /*7870*/  FMUL.FTZ R10, R227, R10 ;  /* 0x0000000ae30a7220 */ /* 0x000fe20000410000 */
[CC--:B------:R-:W-:Y:S01]  /*7880*/  FFMA.FTZ R9, R24.reuse, R13.reuse, -R3 ;  /* 0x0000000d18097223 */ /* 0x0c0fe20000010803 */
[C---:B------:R-:W-:Y:S01]  /*7890*/  FMUL.FTZ R13, R25.reuse, R13 ;  /* 0x0000000d190d7220 */ /* 0x040fe20000410000 */
[C---:B------:R-:W-:Y:S01]  /*78a0*/  FFMA.FTZ R12, R24.reuse, R147, -R12 ;  /* 0x00000093180c7223 */ /* 0x040fe2000001080c */
[----:B------:R-:W-:Y:S01]  /*78b0*/  FMUL.FTZ R3, R25, R149 ;  /* 0x0000009519037220 */ /* 0x000fe20000410000 */
[----:B------:R-:W-:Y:S01]  /*78c0*/  FADD.FTZ R70, R141, R70 ;  /* 0x000000468d467221 */ /* 0x000fe20000010000 */
[----:B------:R-:W-:Y:S01]  /*78d0*/  FFMA.FTZ R13, R24, R164, R13 ;  /* 0x000000a4180d7223 */ /* 0x000fe2000001000d */
[----:B------:R-:W-:Y:S01]  /*78e0*/  FFMA.FTZ R10, R203, R12, R10 ;  /* 0x0000000ccb0a7223 */ /* 0x000fe2000001000a */
[----:B------:R-:W-:Y:S01]  /*78f0*/  FMUL.FTZ R12, R25, R165 ;  /* 0x000000a5190c7220 */ /* 0x000fe20000410000 */
[----:B0-----:R-:W-:Y:S01]  /*7900*/  @!P2 FADD.FTZ R6, R6, R145 ;  /* 0x000000910606a221 */ /* 0x001fe20000010000 */
[----:B--2---:R-:W-:Y:S01]  /*7910*/  @!P2 FADD.FTZ R7, R7, R142 ;  /* 0x0000008e0707a221 */ /* 0x004fe20000010000 */
[----:B------:R-:W-:Y:S01]  /*7920*/  FMUL.FTZ R13, R212, R13 ;  /* 0x0000000dd40d7220 */ /* 0x000fe20000410000 */
[----:B------:R-:W-:Y:S01]  /*7930*/  FFMA.FTZ R163, R107, R163, R10 ;  /* 0x000000a36ba37223 */ /* 0x000fe2000001000a */
[C---:B------:R-:W-:Y:S01]  /*7940*/  FFMA.FTZ R10, R24.reuse, R165, R3 ;  /* 0x000000a5180a7223 */ /* 0x040fe20000010003 */
[----:B------:R-:W-:Y:S01]  /*7950*/  FFMA.FTZ R12, R24, R149, -R12 ;  /* 0x00000095180c7223 */ /* 0x000fe2000001080c */
[----:B------:R-:W-:Y:S01]  /*7960*/  FFMA.FTZ R204, R204, R9, R13 ;  /* 0x00000009cccc7223 */ /* 0x000fe2000001000d */
[----:B------:R-:W-:Y:S01]  /*7970*/  FMUL.FTZ R3, R25, R166 ;  /* 0x000000a619037220 */ /* 0x000fe20000410000 */
[----:B------:R-:W-:Y:S01]  /*7980*/  FMUL.FTZ R10, R225, R10 ;  /* 0x0000000ae10a7220 */ /* 0x000fe20000410000 */
[----:B------:R-:W-:Y:S01]  /*7990*/  FADD.FTZ R71, R14, R71 ;  /* 0x000000470e477221 */ /* 0x000fe20000010000 */
[----:B---3--:R-:W-:Y:S01]  /*79a0*/  @!P2 FADD.FTZ R4, R4, R143 ;  /* 0x0000008f0404a221 */ /* 0x008fe20000010000 */
[C---:B------:R-:W-:Y:S01]  /*79b0*/  FFMA.FTZ R9, R24.reuse, R15, -R3 ;  /* 0x0000000f18097223 */ /* 0x040fe20000010803 */
[----:B------:R-:W0:Y:S01]  /*79c0*/  SHFL.DOWN PT, R143, R6, 0x4, 0x1f ;  /* 0x08801f00068f7f89 */ /* 0x000e2200000e0000 */
[----:B------:R-:W-:Y:S01]  /*79d0*/  FFMA.FTZ R10, R207, R12, R10 ;  /* 0x0000000ccf0a7223 */ /* 0x000fe2000001000a */
[----:B----4-:R-:W-:Y:S01]  /*79e0*/  @!P2 FADD.FTZ R5, R5, R26 ;  /* 0x0000001a0505a221 */ /* 0x010fe20000010000 */
[----:B------:R-:W-:Y:S01]  /*79f0*/  ISETP.GT.AND P2, PT, R129, 0x1b, PT ;  /* 0x0000001b8100780c */ /* 0x000fe20003f44270 */
[----:B------:R-:W2:Y:S01]  /*7a00*/  SHFL.DOWN PT, R26, R7, 0x4, 0x1f ;  /* 0x08801f00071a7f89 */ /* 0x000ea200000e0000 */
[----:B------:R-:W-:Y:S01]  /*7a10*/  FFMA.FTZ R165, R111, R165, R10 ;  /* 0x000000a56fa57223 */ /* 0x000fe2000001000a */
[C---:B------:R-:W-:Y:S01]  /*7a20*/  FMUL.FTZ R10, R25.reuse, R151 ;  /* 0x00000097190a7220 */ /* 0x040fe20000410000 */
[C---:B------:R-:W-:Y:S01]  /*7a30*/  FMUL.FTZ R15, R25.reuse, R15 ;  /* 0x0000000f190f7220 */ /* 0x040fe20000410000 */
[----:B------:R-:W3:Y:S01]  /*7a40*/  SHFL.DOWN PT, R11, R4, 0x4, 0x1f ;  /* 0x08801f00040b7f89 */ /* 0x000ee200000e0000 */
[-C--:B------:R-:W-:Y:S01]  /*7a50*/  FMUL.FTZ R3, R25, R167.reuse ;  /* 0x000000a719037220 */ /* 0x080fe20000410000 */
[C---:B------:R-:W-:Y:S01]  /*7a60*/  FFMA.FTZ R10, R24.reuse, R167, R10 ;  /* 0x000000a7180a7223 */ /* 0x040fe2000001000a */
[C---:B------:R-:W-:Y:S01]  /*7a70*/  FFMA.FTZ R15, R24.reuse, R166, R15 ;  /* 0x000000a6180f7223 */ /* 0x040fe2000001000f */
[----:B------:R-:W4:Y:S01]  /*7a80*/  SHFL.DOWN PT, R18, R5, 0x4, 0x1f ;  /* 0x08801f0005127f89 */ /* 0x000f2200000e0000 */
[----:B------:R-:W-:Y:S01]  /*7a90*/  FFMA.FTZ R12, R24, R151, -R3 ;  /* 0x00000097180c7223 */ /* 0x000fe20000010803 */
[----:B------:R-:W-:Y:S01]  /*7aa0*/  FMUL.FTZ R14, R221, R10 ;  /* 0x0000000add0e7220 */ /* 0x000fe20000410000 */
[C---:B------:R-:W-:Y:S01]  /*7ab0*/  FMUL.FTZ R3, R25.reuse, R17 ;  /* 0x0000001119037220 */ /* 0x040fe20000410000 */
        /* <DEDUP_REMOVED lines=12> */
[----:B--2---:R-:W-:Y:S01]  /*7b80*/  @!P2 FADD.FTZ R7, R7, R26 ;  /* 0x0000001a0707a221 */ /* 0x004fe20000010000 */
[----:B------:R-:W0:Y:S01]  /*7b90*/  SHFL.DOWN PT, R141, R6, 0x8, 0x1f ;  /* 0x09001f00068d7f89 */ /* 0x000e2200000e0000 */
[----:B------:R-:W-:Y:S01]  /*7ba0*/  FFMA.FTZ R206, R113, R166, R206 ;  /* 0x000000a671ce7223 */ /* 0x000fe200000100ce */
[----:B------:R-:W-:Y:S01]  /*7bb0*/  FFMA.FTZ R17, R24, R17, -R10 ;  /* 0x0000001118117223 */ /* 0x000fe2000001080a */
[----:B---3--:R-:W-:Y:S01]  /*7bc0*/  @!P2 FADD.FTZ R4, R4, R11 ;  /* 0x0000000b0404a221 */ /* 0x008fe20000010000 */
[----:B------:R-:W-:Y:S01]  /*7bd0*/  FFMA.FTZ R167, R115, R167, R12 ;  /* 0x000000a773a77223 */ /* 0x000fe2000001000c */
[----:B------:R-:W-:Y:S01]  /*7be0*/  FMUL.FTZ R11, R214, R3 ;  /* 0x00000003d60b7220 */ /* 0x000fe20000410000 */
[----:B------:R-:W-:Y:S01]  /*7bf0*/  FADD.FTZ R89, R156, R89 ;  /* 0x000000599c597221 */ /* 0x000fe20000010000 */
[----:B----4-:R-:W-:Y:S01]  /*7c00*/  @!P2 FADD.FTZ R5, R5, R18 ;  /* 0x000000120505a221 */ /* 0x010fe20000010000 */
        /* <DEDUP_REMOVED lines=8> */
[----:B------:R-:W4:Y:S01]  /*7c90*/  SHFL.DOWN PT, R16, R5, 0x8, 0x1f ;  /* 0x09001f0005107f89 */ /* 0x000f2200000e0000 */
        /* <DEDUP_REMOVED lines=11> */
[----:B------:R-:W-:Y:S01]  /*7d50*/  FMUL.FTZ R9, R25, R153 ;  /* 0x0000009919097220 */ /* 0x000fe20000410000 */
[----:B--2---:R-:W-:-:S02]  /*7d60*/  @!P2 FADD.FTZ R4, R4, R13 ;  /* 0x0000000d0404a221 */ /* 0x004fc40000010000 */
[----:B------:R0:W2:Y:S01]  /*7d70*/  SHFL.DOWN PT, R13, R6, 0x10, 0x1f ;  /* 0x0a001f00060d7f89 */ /* 0x0000a200000e0000 */
[----:B---3--:R-:W-:-:S03]  /*7d80*/  @!P2 FADD.FTZ R7, R7, R18 ;  /* 0x000000120707a221 */ /* 0x008fc60000010000 */
[----:B------:R0:W3:Y:S01]  /*7d90*/  SHFL.DOWN PT, R3, R4, 0x10, 0x1f ;  /* 0x0a001f0004037f89 */ /* 0x0000e200000e0000 */
[----:B----4-:R-:W-:-:S03]  /*7da0*/  @!P2 FADD.FTZ R5, R5, R16 ;  /* 0x000000100505a221 */ /* 0x010fc60000010000 */
[----:B------:R0:W4:Y:S04]  /*7db0*/  SHFL.DOWN PT, R12, R7, 0x10, 0x1f ;  /* 0x0a001f00070c7f89 */ /* 0x00012800000e0000 */
[----:B------:R0:W0:Y:S01]  /*7dc0*/  SHFL.DOWN PT, R10, R5, 0x10, 0x1f ;  /* 0x0a001f00050a7f89 */ /* 0x00002200000e0000 */
[----:B------:R-:W-:Y:S05]  /*7dd0*/  @P3 BRA `(.L_x_9471) ;  /* 0x0000000000203947 */ /* 0x000fea0003800000 */
[----:B------:R-:W-:Y:S01]  /*7de0*/  ISETP.NE.AND P2, PT, R129, RZ, PT ;  /* 0x000000ff8100720c */ /* 0x000fe20003f45270 */
[----:B0--3--:R-:W-:Y:S01]  /*7df0*/  FADD.FTZ R4, R4, R3 ;  /* 0x0000000304047221 */ /* 0x009fe20000010000 */
[----:B------:R-:W-:Y:S01]  /*7e00*/  FADD.FTZ R5, R5, R10 ;  /* 0x0000000a05057221 */ /* 0x000fe20000010000 */
[----:B--2---:R-:W-:Y:S01]  /*7e10*/  FADD.FTZ R6, R6, R13 ;  /* 0x0000000d06067221 */ /* 0x004fe20000010000 */
[----:B----4-:R-:W-:-:S09]  /*7e20*/  FADD.FTZ R7, R7, R12 ;  /* 0x0000000c07077221 */ /* 0x010fd20000010000 */
[----:B------:R-:W-:-:S04]  /*7e30*/  @!P2 SHF.R.U32.HI R3, RZ, 0x1, R133 ;  /* 0x00000001ff03a819 */ /* 0x000fc80000011685 */
[----:B------:R-:W-:-:S05]  /*7e40*/  @!P2 LOP3.LUT R3, R3, 0x1f0, RZ, 0xc0, !PT ;  /* 0x000001f00303a812 */ /* 0x000fca00078ec0ff */
[----:B------:R0:W-:Y:S02]  /*7e50*/  @!P2 STS.128 [R3+UR11+0x860], R4 ;  /* 0x000860040300a988 */ /* 0x0001e40008000c0b */
.L_x_9471:
[----:B------:R-:W-:Y:S05]  /*7e60*/  BSYNC.RECONVERGENT B0 ;  /* 0x0000000000007941 */ /* 0x000fea0003800200 */
.L_x_9470:
[C---:B0--3--:R-:W-:Y:S01]  /*7e70*/  FMUL.FTZ R3, R25.reuse, R19 ;  /* 0x0000001319037220 */ /* 0x049fe20000410000 */
[CC--:B------:R-:W-:Y:S01]  /*7e80*/  FMUL.FTZ R16, R25.reuse, R169.reuse ;  /* 0x000000a919107220 */ /* 0x0c0fe20000410000 */
[C---:B------:R-:W-:Y:S01]  /*7e90*/  FFMA.FTZ R14, R24.reuse, R169, R9 ;  /* 0x000000a9180e7223 */ /* 0x040fe20000010009 */
        /* <DEDUP_REMOVED lines=25> */
[----:B------:R-:W3:Y:S04]  /*8030*/  @P0 LDS.64 R2, [UR9+0x3ab0] ;  /* 0x003ab009ff020984 */ /* 0x000ee80008000a00 */
[----:B--2---:R-:W2:Y:S01]  /*8040*/  @P0 LDS.64 R12, [UR9+0x32b0] ;  /* 0x0032b009ff0c0984 */ /* 0x004ea20008000a00 */
[----:B0-----:R-:W-:Y:S01]  /*8050*/  FADD.FTZ R6, R10, R6 ;  /* 0x000000060a067221 */ /* 0x001fe20000010000 */
[----:B------:R-:W-:Y:S01]  /*8060*/  FADD.FTZ R7, R11, R7 ;  /* 0x000000070b077221 */ /* 0x000fe20000010000 */
[----:B------:R-:W-:Y:S01]  /*8070*/  FADD.FTZ R4, R8, R4 ;  /* 0x0000000408047221 */ /* 0x000fe20000010000 */
[----:B------:R-:W-:Y:S01]  /*8080*/  FADD.FTZ R5, R9, R5 ;  /* 0x0000000509057221 */ /* 0x000fe20000010000 */
[----:B---3--:R-:W-:Y:S01]  /*8090*/  @P0 FADD.FTZ R6, R6, R2 ;  /* 0x0000000206060221 */ /* 0x008fe20000010000 */
[----:B------:R-:W-:Y:S01]  /*80a0*/  @P0 FADD.FTZ R7, R7, R3 ;  /* 0x0000000307070221 */ /* 0x000fe20000010000 */
[----:B--2---:R-:W-:Y:S01]  /*80b0*/  @P0 FADD.FTZ R4, R4, R12 ;  /* 0x0000000c04040221 */ /* 0x004fe20000010000 */
[----:B------:R-:W-:-:S03]  /*80c0*/  @P0 FADD.FTZ R5, R5, R13 ;  /* 0x0000000d05050221 */ /* 0x000fc60000010000 */
[----:B------:R0:W-:Y:S04]  /*80d0*/  STS.64 [UR9+0x3ab0], R6 ;  /* 0x003ab006ff007988 */ /* 0x0001e80008000a09 */
[----:B------:R0:W-:Y:S02]  /*80e0*/  STS.64 [UR9+0x32b0], R4 ;  /* 0x0032b004ff007988 */ /* 0x0001e40008000a09 */
.L_x_9473:
[----:B------:R-:W-:Y:S05]  /*80f0*/  BSYNC.RECONVERGENT B0 ;  /* 0x0000000000007941 */ /* 0x000fea0003800200 */
.L_x_9472:
[----:B------:R-:W-:-:S04]  /*8100*/  UIADD3 UR8, UPT, UPT, UR8, 0x1, URZ ;  /* 0x0000000108087890 */ /* 0x000fc8000fffe0ff */
[----:B------:R-:W-:-:S09]  /*8110*/  UISETP.GE.AND UP0, UPT, UR8, UR31, UPT ;  /* 0x0000001f0800728c */ /* 0x000fd2000bf06270 */
[----:B------:R-:W-:Y:S05]  /*8120*/  BRA.U !UP0, `(.L_x_9474) ;  /* 0xffffffa5088c7547 */ /* 0x000fea000b83ffff */
.L_x_9440:
[----:B------:R-:W-:Y:S01]  /*8130*/  BAR.SYNC.DEFER_BLOCKING 0x0 ;  /* 0x0000000000007b1d */ /* 0x000fe20000010000 */
[----:B0-----:R-:W-:Y:S01]  /*8140*/  F2FP.F16.F32.PACK_AB R7, R67, R68 ;  /* 0x000000444307723e */ /* 0x001fe200000000ff */
[----:B------:R-:W-:Y:S01]  /*8150*/  FADD.FTZ R3, R136, R75 ;  /* 0x0000004b88037221 */ /* 0x000fe20000010000 */
[----:B------:R-:W-:Y:S01]  /*8160*/  F2FP.F16.F32.PACK_AB R6, R69, R70 ;  /* 0x000000464506723e */ /* 0x000fe200000000ff */
[----:B------:R-:W-:Y:S01]  /*8170*/  UIADD3 UR24, UP1, UPT, UR24, -0x800, URZ ;  /* 0xfffff80018187890 */ /* 0x000fe2000ff3e0ff */
[----:B------:R-:W-:Y:S01]  /*8180*/  F2FP.F16.F32.PACK_AB R5, R71, R72 ;  /* 0x000000484705723e */ /* 0x000fe200000000ff */
[----:B------:R-:W0:Y:S01]  /*8190*/  LDCU.64 UR10, c[0x0][0x4f8] ;  /* 0x00009f00ff0a77ac */ /* 0x000e220008000a00 */
[----:B------:R-:W-:Y:S01]  /*81a0*/  F2FP.F16.F32.PACK_AB R4, R73, R74 ;  /* 0x0000004a4904723e */ /* 0x000fe200000000ff */
[----:B------:R-:W-:Y:S01]  /*81b0*/  FADD.FTZ R0, R3, R108 ;  /* 0x0000006c03007221 */ /* 0x000fe20000010000 */
[----:B------:R-:W-:Y:S01]  /*81c0*/  F2FP.F16.F32.PACK_AB R59, R59, R60 ;  /* 0x0000003c3b3b723e */ /* 0x000fe200000000ff */
[----:B------:R-:W3:Y:S01]  /*81d0*/  LDCU.64 UR30, c[0x0][0x500] ;  /* 0x0000a000ff1e77ac */ /* 0x000ee20008000a00 */
[----:B------:R-:W-:-:S02]  /*81e0*/  F2FP.F16.F32.PACK_AB R58, R61, R62 ;  /* 0x0000003e3d3a723e */ /* 0x000fc400000000ff */
[----:B------:R-:W-:Y:S01]  /*81f0*/  F2FP.F16.F32.PACK_AB R57, R63, R64 ;  /* 0x000000403f39723e */ /* 0x000fe200000000ff */
[----:B------:R-:W4:Y:S01]  /*8200*/  LDCU.64 UR34, c[0x0][0x550] ;  /* 0x0000aa00ff2277ac */ /* 0x000f220008000a00 */
[----:B------:R-:W-:Y:S02]  /*8210*/  F2FP.F16.F32.PACK_AB R56, R65, R66 ;  /* 0x000000424138723e */ /* 0x000fe400000000ff */
[----:B------:R-:W-:Y:S01]  /*8220*/  F2FP.F16.F32.PACK_AB R109, R110, R77 ;  /* 0x0000004d6e6d723e */ /* 0x000fe200000000ff */
[----:B------:R-:W-:Y:S01]  /*8230*/  UMOV UR7, URZ ;  /* 0x000000ff00077c82 */ /* 0x000fe20008000000 */
[----:B------:R-:W-:Y:S01]  /*8240*/  F2FP.F16.F32.PACK_AB R108, R108, R75 ;  /* 0x0000004b6c6c723e */ /* 0x000fe200000000ff */
[----:B------:R-:W-:Y:S01]  /*8250*/  UIADD3 UR21, UP2, UPT, UR21, -0x800, URZ ;  /* 0xfffff80015157890 */ /* 0x000fe2000ff5e0ff */
[----:B------:R-:W-:Y:S01]  /*8260*/  F2FP.F16.F32.PACK_AB R111, R114, R81 ;  /* 0x00000051726f723e */ /* 0x000fe200000000ff */
[----:B------:R-:W-:Y:S01]  /*8270*/  UIADD3.X UR23, UPT, UPT, UR23, -0x1, URZ, UP1, !UPT ;  /* 0xffffffff17177890 */ /* 0x000fe20008ffe4ff */
[----:B------:R5:W-:Y:S01]  /*8280*/  STS.128 [R123], R4 ;  /* 0x000000047b007388 */ /* 0x000be20000000c00 */
[----:B0-----:R-:W-:-:S02]  /*8290*/  UIMAD.WIDE.U32 UR8, UR32, UR10, UR6 ;  /* 0x0000000a200872a5 */ /* 0x001fc4000f8e0006 */
[----:B------:R-:W-:Y:S01]  /*82a0*/  UIADD3.X UR22, UPT, UPT, UR22, -0x1, URZ, UP2, !UPT ;  /* 0xffffffff16167890 */ /* 0x000fe200097fe4ff */
[----:B------:R-:W-:Y:S01]  /*82b0*/  STS.128 [R123+0x10], R56 ;  /* 0x000010387b007388 */ /* 0x000fe20000000c00 */
[----:B------:R-:W-:-:S03]  /*82c0*/  NOP ;  /* 0x0000000000007918 */ /* 0x000fc60000000000 */
[----:B------:R-:W0:Y:S01]  /*82d0*/  LDS.128 R8, [R128] ;  /* 0x0000000080087984 */ /* 0x000e220000000c00 */
[----:B------:R-:W-:-:S03]  /*82e0*/  UIMAD UR9, UR32, UR11, UR9 ;  /* 0x0000000b200972a4 */ /* 0x000fc6000f8e0209 */
[----:B--2---:R-:W2:Y:S01]  /*82f0*/  LDS.128 R12, [R128+0x200] ;  /* 0x00020000800c7984 */ /* 0x004ea20000000c00 */
[----:B---3--:R-:W-:Y:S01]  /*8300*/  UIMAD.WIDE.U32 UR8, UR12, UR30, UR8 ;  /* 0x0000001e0c0872a5 */ /* 0x008fe2000f8e0008 */
[----:B-----5:R-:W-:Y:S01]  /*8310*/  FADD.FTZ R5, R0, R77 ;  /* 0x0000004d00057221 */ /* 0x020fe20000010000 */
[----:B------:R-:W-:Y:S02]  /*8320*/  F2FP.F16.F32.PACK_AB R7, R122, R89 ;  /* 0x000000597a07723e */ /* 0x000fe400000000ff */
[----:B------:R-:W-:Y:S01]  /*8330*/  UIMAD UR10, UR12, UR31, UR9 ;  /* 0x0000001f0c0a72a4 */ /* 0x000fe2000f8e0209 */
[----:B------:R-:W-:Y:S01]  /*8340*/  FADD.FTZ R0, R5, R110 ;  /* 0x0000006e05007221 */ /* 0x000fe20000010000 */
[----:B----4-:R-:W-:Y:S01]  /*8350*/  ULEA UR9, UP0, UR8, UR34, 0x1 ;  /* 0x0000002208097291 */ /* 0x010fe2000f8008ff */
[----:B------:R-:W-:Y:S01]  /*8360*/  F2FP.F16.F32.PACK_AB R110, R112, R79 ;  /* 0x0000004f706e723e */ /* 0x000fe200000000ff */
[----:B------:R-:W3:Y:S01]  /*8370*/  LDCU.64 UR30, c[0x0][0x560] ;  /* 0x0000ac00ff1e77ac */ /* 0x000ee20008000a00 */
[----:B------:R-:W-:Y:S01]  /*8380*/  F2FP.F16.F32.PACK_AB R6, R120, R87 ;  /* 0x000000577806723e */ /* 0x000fe200000000ff */
[----:B------:R-:W-:Y:S01]  /*8390*/  FADD.FTZ R79, R0, R79 ;  /* 0x0000004f004f7221 */ /* 0x000fe20000010000 */
[----:B------:R-:W-:Y:S01]  /*83a0*/  F2FP.F16.F32.PACK_AB R5, R118, R85 ;  /* 0x000000557605723e */ /* 0x000fe200000000ff */
[----:B------:R-:W-:Y:S01]  /*83b0*/  ULEA.HI.X UR8, UR8, UR35, UR10, 0x1, UP0 ;  /* 0x0000002308087291 */ /* 0x000fe200080f0c0a */
[----:B------:R-:W-:Y:S01]  /*83c0*/  MOV R2, UR9 ;  /* 0x0000000900027c02 */ /* 0x000fe20008000f00 */
[----:B------:R-:W-:Y:S01]  /*83d0*/  FADD.FTZ R112, R79, R112 ;  /* 0x000000704f707221 */ /* 0x000fe20000010000 */
[----:B------:R-:W-:Y:S01]  /*83e0*/  F2FP.F16.F32.PACK_AB R4, R116, R83 ;  /* 0x000000537404723e */ /* 0x000fe200000000ff */
[----:B------:R-:W4:Y:S02]  /*83f0*/  LDCU.64 UR10, c[0x0][0x520] ;  /* 0x0000a400ff0a77ac */ /* 0x000f240008000a00 */
[----:B------:R-:W-:Y:S01]  /*8400*/  MOV R3, UR8 ;  /* 0x0000000800037c02 */ /* 0x000fe20008000f00 */
[----:B------:R-:W-:-:S02]  /*8410*/  FADD.FTZ R81, R112, R81 ;  /* 0x0000005170517221 */ /* 0x000fc40000010000 */
[----:B------:R-:W-:Y:S02]  /*8420*/  IMAD.WIDE.U32 R2, R131, 0x10, R2 ;  /* 0x0000001083027825 */ /* 0x000fe400078e0002 */
[----:B------:R-:W5:Y:S02]  /*8430*/  LDCU.64 UR8, c[0x0][0x518] ;  /* 0x0000a300ff0877ac */ /* 0x000f640008000a00 */
[----:B------:R-:W-:-:S04]  /*8440*/  FADD.FTZ R114, R81, R114 ;  /* 0x0000007251727221 */ /* 0x000fc80000010000 */
[----:B------:R-:W-:-:S04]  /*8450*/  FADD.FTZ R83, R114, R83 ;  /* 0x0000005372537221 */ /* 0x000fc80000010000 */
[----:B------:R-:W-:Y:S01]  /*8460*/  FADD.FTZ R116, R83, R116 ;  /* 0x0000007453747221 */ /* 0x000fe20000010000 */
[----:B0-----:R-:W-:Y:S03]  /*8470*/  STG.E.128 desc[UR28][R2.64], R8 ;  /* 0x0000000802007986 */ /* 0x001fe6000c101d1c */
[----:B------:R-:W-:Y:S01]  /*8480*/  FADD.FTZ R85, R116, R85 ;  /* 0x0000005574557221 */ /* 0x000fe20000010000 */
[----:B--2---:R0:W-:Y:S03]  /*8490*/  STG.E.128 desc[UR28][R2.64+0x200], R12 ;  /* 0x0002000c02007986 */ /* 0x0041e6000c101d1c */
[----:B------:R-:W-:Y:S01]  /*84a0*/  FADD.FTZ R118, R85, R118 ;  /* 0x0000007655767221 */ /* 0x000fe20000010000 */
[----:B-----5:R-:W-:Y:S01]  /*84b0*/  UIMAD.WIDE.U32 UR6, UR32, UR8, UR6 ;  /* 0x00000008200672a5 */ /* 0x020fe2000f8e0006 */
[----:B------:R-:W-:Y:S02]  /*84c0*/  BAR.SYNC.DEFER_BLOCKING 0x0 ;  /* 0x0000000000007b1d */ /* 0x000fe40000010000 */
[----:B------:R-:W-:Y:S01]  /*84d0*/  FADD.FTZ R87, R118, R87 ;  /* 0x0000005776577221 */ /* 0x000fe20000010000 */
[----:B------:R-:W-:-:S03]  /*84e0*/  UIMAD UR7, UR32, UR9, UR7 ;  /* 0x00000009200772a4 */ /* 0x000fc6000f8e0207 */
[----:B------:R-:W-:Y:S01]  /*84f0*/  FADD.FTZ R120, R87, R120 ;  /* 0x0000007857787221 */ /* 0x000fe20000010000 */
[----:B----4-:R-:W-:-:S03]  /*8500*/  UIMAD.WIDE.U32 UR6, UR12, UR10, UR6 ;  /* 0x0000000a0c0672a5 */ /* 0x010fc6000f8e0006 */
[----:B------:R-:W-:Y:S01]  /*8510*/  FADD.FTZ R89, R120, R89 ;  /* 0x0000005978597221 */ /* 0x000fe20000010000 */
[----:B------:R-:W-:Y:S02]  /*8520*/  UIMAD UR8, UR12, UR11, UR7 ;  /* 0x0000000b0c0872a4 */ /* 0x000fe4000f8e0207 */
[----:B---3--:R-:W-:Y:S01]  /*8530*/  ULEA UR7, UP0, UR6, UR30, 0x1 ;  /* 0x0000001e06077291 */ /* 0x008fe2000f8008ff */
[----:B------:R-:W-:-:S03]  /*8540*/  FADD.FTZ R136, R89, R122 ;  /* 0x0000007a59887221 */ /* 0x000fc60000010000 */
[----:B------:R-:W-:Y:S02]  /*8550*/  ULEA.HI.X UR6, UR6, UR31, UR8, 0x1, UP0 ;  /* 0x0000001f06067291 */ /* 0x000fe400080f0c08 */
[----:B0-----:R-:W-:Y:S01]  /*8560*/  MOV R2, UR7 ;  /* 0x0000000700027c02 */ /* 0x001fe20008000f00 */
[----:B------:R-:W-:-:S03]  /*8570*/  UIADD3 UR25, UP0, UPT, UR25, -0x800, URZ ;  /* 0xfffff80019197890 */ /* 0x000fc6000ff1e0ff */
[----:B------:R-:W-:Y:S01]  /*8580*/  MOV R3, UR6 ;  /* 0x0000000600037c02 */ /* 0x000fe20008000f00 */
[----:B------:R-:W-:Y:S01]  /*8590*/  STS.128 [R123], R108 ;  /* 0x0000006c7b007388 */ /* 0x000fe20000000c00 */
[----:B------:R-:W-:Y:S02]  /*85a0*/  UIADD3.X UR26, UPT, UPT, UR26, -0x1, URZ, UP0, !UPT ;  /* 0xffffffff1a1a7890 */ /* 0x000fe400087fe4ff */
[----:B------:R-:W-:Y:S01]  /*85b0*/  UISETP.GT.AND UP0, UPT, UR20, 0x1, UPT ;  /* 0x000000011400788c */ /* 0x000fe2000bf04270 */
[----:B------:R-:W-:Y:S01]  /*85c0*/  STS.128 [R123+0x10], R4 ;  /* 0x000010047b007388 */ /* 0x000fe20000000c00 */
[----:B------:R-:W-:-:S03]  /*85d0*/  NOP ;  /* 0x0000000000007918 */ /* 0x000fc60000000000 */
[----:B------:R-:W0:Y:S01]  /*85e0*/  LDS.128 R8, [R128] ;  /* 0x0000000080087984 */ /* 0x000e220000000c00 */
[----:B------:R-:W-:Y:S01]  /*85f0*/  IMAD.WIDE.U32 R2, R131, 0x10, R2 ;  /* 0x0000001083027825 */ /* 0x000fe200078e0002 */
[----:B------:R-:W-:Y:S02]  /*8600*/  UMOV UR20, UR27 ;  /* 0x0000001b00147c82 */ /* 0x000fe40008000000 */
[----:B------:R-:W2:Y:S04]  /*8610*/  LDS.128 R16, [R128+0x200] ;  /* 0x0002000080107984 */ /* 0x000ea80000000c00 */
[----:B0-----:R0:W-:Y:S04]  /*8620*/  STG.E.128 desc[UR28][R2.64], R8 ;  /* 0x0000000802007986 */ /* 0x0011e8000c101d1c */
[----:B--2---:R0:W-:Y:S01]  /*8630*/  STG.E.128 desc[UR28][R2.64+0x200], R16 ;  /* 0x0002001002007986 */ /* 0x0041e2000c101d1c */
[----:B------:R-:W-:Y:S05]  /*8640*/  BRA.U UP0, `(.L_x_9475) ;  /* 0xffffff8100087547 */ /* 0x000fea000b83ffff */
.L_x_9438:
[----:B------:R-:W2:Y:S01]  /*8650*/  LDCU.64 UR6, c[0x0][0x548] ;  /* 0x0000a900ff0677ac */ /* 0x000ea20008000a00 */
[----:B0-----:R-:W0:Y:S01]  /*8660*/  S2R R11, SR_TID.X ;  /* 0x00000000000b7919 */ /* 0x001e220000002100 */
[----:B------:R-:W3:Y:S01]  /*8670*/  LDCU UR23, c[0x0][0x38c] ;  /* 0x00007180ff1777ac */ /* 0x000ee20008000800 */
[----:B------:R-:W4:Y:S01]  /*8680*/  LDCU.64 UR8, c[0x0][0x568] ;  /* 0x0000ad00ff0877ac */ /* 0x000f220008000a00 */
[----:B--2---:R-:W-:-:S04]  /*8690*/  UISETP.NE.U32.AND UP0, UPT, UR6, URZ, UPT ;  /* 0x000000ff0600728c */ /* 0x004fc8000bf05070 */
[----:B------:R-:W-:-:S09]  /*86a0*/  UISETP.NE.AND.EX UP0, UPT, UR7, URZ, UPT, UP0 ;  /* 0x000000ff0700728c */ /* 0x000fd2000bf05300 */
[----:B---34-:R-:W-:Y:S05]  /*86b0*/  BRA.U !UP0, `(.L_x_9476) ;  /* 0x00000001088c7547 */ /* 0x018fea000b800000 */
[----:B------:R-:W2:Y:S01]  /*86c0*/  SHFL.DOWN P0, R3, R138, 0x1, 0x1f ;  /* 0x08201f008a037f89 */ /* 0x000ea20000000000 */
[----:B------:R-:W-:Y:S01]  /*86d0*/  BSSY.RECONVERGENT B0, `(.L_x_9476) ;  /* 0x0000021000007945 */ /* 0x000fe20003800200 */
[----:B------:R-:W3:Y:S01]  /*86e0*/  S2R R4, SR_LANEID ;  /* 0x0000000000047919 */ /* 0x000ee20000000000 */
[----:B--2---:R-:W-:-:S05]  /*86f0*/  @P0 FADD R3, R3, R138 ;  /* 0x0000008a03030221 */ /* 0x004fca0000000000 */
[----:B------:R-:W2:Y:S01]  /*8700*/  SHFL.DOWN P0, R0, R3, 0x2, 0x1f ;  /* 0x08401f0003007f89 */ /* 0x000ea20000000000 */
[----:B---3--:R-:W-:Y:S02]  /*8710*/  ISETP.NE.AND P1, PT, R4, RZ, PT ;  /* 0x000000ff0400720c */ /* 0x008fe40003f25270 */
[----:B------:R-:W3:Y:S11]  /*8720*/  S2R R4, SR_TID.X ;  /* 0x0000000000047919 */ /* 0x000ef60000002100 */
[----:B------:R-:W4:Y:S01]  /*8730*/  @!P1 S2R R9, SR_CgaCtaId ;  /* 0x0000000000099919 */ /* 0x000f220000008800 */
[----:B------:R-:W-:Y:S01]  /*8740*/  @!P1 MOV R6, 0x400 ;  /* 0x0000040000069802 */ /* 0x000fe20000000f00 */
[----:B--2---:R-:W-:-:S05]  /*8750*/  @P0 FADD R0, R3, R0 ;  /* 0x0000000003000221 */ /* 0x004fca0000000000 */
[----:B------:R-:W2:Y:S01]  /*8760*/  SHFL.DOWN P0, R5, R0, 0x4, 0x1f ;  /* 0x08801f0000057f89 */ /* 0x000ea20000000000 */
[----:B---3--:R-:W-:-:S04]  /*8770*/  @!P1 SHF.R.U32.HI R3, RZ, 0x3, R4 ;  /* 0x00000003ff039819 */ /* 0x008fc80000011604 */
[----:B------:R-:W-:Y:S02]  /*8780*/  @!P1 LOP3.LUT R3, R3, 0x7c, RZ, 0xc0, !PT ;  /* 0x0000007c03039812 */ /* 0x000fe400078ec0ff */
[----:B----4-:R-:W-:Y:S01]  /*8790*/  @!P1 LEA R6, R9, R6, 0x18 ;  /* 0x0000000609069211 */ /* 0x010fe200078ec0ff */
[----:B--2---:R-:W-:-:S03]  /*87a0*/  @P0 FADD R5, R0, R5 ;  /* 0x0000000500050221 */ /* 0x004fc60000000000 */
[----:B------:R-:W-:Y:S02]  /*87b0*/  @!P1 IADD3 R0, PT, PT, R6, R3, RZ ;  /* 0x0000000306009210 */ /* 0x000fe40007ffe0ff */
[----:B------:R-:W2:Y:S02]  /*87c0*/  SHFL.DOWN P0, R2, R5, 0x8, 0x1f ;  /* 0x09001f0005027f89 */ /* 0x000ea40000000000 */
[----:B--2---:R-:W-:-:S05]  /*87d0*/  @P0 FADD R2, R5, R2 ;  /* 0x0000000205020221 */ /* 0x004fca0000000000 */
[----:B------:R-:W2:Y:S02]  /*87e0*/  SHFL.DOWN P0, R7, R2, 0x10, 0x1f ;  /* 0x0a001f0002077f89 */ /* 0x000ea40000000000 */
[----:B--2---:R-:W-:Y:S01]  /*87f0*/  @P0 FADD R7, R2, R7 ;  /* 0x0000000702070221 */ /* 0x004fe20000000000 */
[----:B------:R-:W-:-:S04]  /*8800*/  ISETP.NE.AND P0, PT, R4, RZ, PT ;  /* 0x000000ff0400720c */ /* 0x000fc80003f05270 */
[----:B------:R2:W-:Y:S01]  /*8810*/  @!P1 STS [R0+0x854], R7 ;  /* 0x0008540700009388 */ /* 0x0005e20000000800 */
[----:B------:R-:W-:Y:S08]  /*8820*/  BAR.SYNC.DEFER_BLOCKING 0x0 ;  /* 0x0000000000007b1d */ /* 0x000ff00000010000 */
[----:B------:R-:W-:Y:S05]  /*8830*/  @P0 BRA `(.L_x_9477) ;  /* 0x0000000000280947 */ /* 0x000fea0003800000 */
[----:B------:R-:W3:Y:S01]  /*8840*/  S2UR UR5, SR_CgaCtaId ;  /* 0x00000000000579c3 */ /* 0x000ee20000008800 */
[----:B------:R-:W-:Y:S02]  /*8850*/  UMOV UR4, 0x400 ;  /* 0x0000040000047882 */ /* 0x000fe40000000000 */
[----:B---3--:R-:W-:-:S09]  /*8860*/  ULEA UR4, UR5, UR4, 0x18 ;  /* 0x0000000405047291 */ /* 0x008fd2000f8ec0ff */
[----:B--2---:R-:W2:Y:S01]  /*8870*/  LDS R0, [UR4+0x858] ;  /* 0x00085804ff007984 */ /* 0x004ea20008000800 */
[----:B------:R-:W-:-:S04]  /*8880*/  ULEA UR4, UP0, UR12, UR6, 0x2 ;  /* 0x000000060c047291 */ /* 0x000fc8000f8010ff */
[----:B------:R-:W-:Y:S02]  /*8890*/  ULEA.HI.X UR5, UR12, UR7, URZ, 0x2, UP0 ;  /* 0x000000070c057291 */ /* 0x000fe400080f14ff */
[----:B------:R-:W-:-:S04]  /*88a0*/  MOV R2, UR4 ;  /* 0x0000000400027c02 */ /* 0x000fc80008000f00 */
[----:B------:R-:W-:Y:S01]  /*88b0*/  MOV R3, UR5 ;  /* 0x0000000500037c02 */ /* 0x000fe20008000f00 */
[----:B--2---:R-:W-:-:S05]  /*88c0*/  FADD.FTZ R7, R7, R0 ;  /* 0x0000000007077221 */ /* 0x004fca0000010000 */
[----:B------:R3:W-:Y:S02]  /*88d0*/  REDG.E.ADD.F32.FTZ.RN.STRONG.GPU desc[UR28][R2.64], R7 ;  /* 0x00000007020079a6 */ /* 0x0007e4000c12f31c */
.L_x_9477:
[----:B------:R-:W-:Y:S05]  /*88e0*/  BSYNC.RECONVERGENT B0 ;  /* 0x0000000000007941 */ /* 0x000fea0003800200 */
.L_x_9476:
[----:B------:R-:W-:Y:S01]  /*88f0*/  UISETP.NE.U32.AND UP0, UPT, UR8, URZ, UPT ;  /* 0x000000ff0800728c */ /* 0x000fe2000bf05070 */
[----:B0-----:R-:W-:-:S03]  /*8900*/  ISETP.GE.AND P0, PT, R11, UR23, PT ;  /* 0x000000170b007c0c */ /* 0x001fc6000bf06270 */
[----:B------:R-:W-:-:S09]  /*8910*/  UISETP.NE.AND.EX UP0, UPT, UR9, URZ, UPT, UP0 ;  /* 0x000000ff0900728c */ /* 0x000fd2000bf05300 */
[----:B------:R-:W-:Y:S05]  /*8920*/  BRA.U !UP0, `(.L_x_9478) ;  /* 0x0000000108907547 */ /* 0x000fea000b800000 */
[----:B------:R-:W-:Y:S06]  /*8930*/  BAR.SYNC.DEFER_BLOCKING 0x0 ;  /* 0x0000000000007b1d */ /* 0x000fec0000010000 */
[----:B------:R-:W-:Y:S01]  /*8940*/  BSSY.RECONVERGENT B0, `(.L_x_9478) ;  /* 0x0000022000007945 */ /* 0x000fe20003800200 */
[----:B---3--:R-:W0:Y:S01]  /*8950*/  SHFL.DOWN P1, R3, R136, 0x1, 0x1f ;  /* 0x08201f0088037f89 */ /* 0x008e220000020000 */
[----:B------:R-:W3:Y:S01]  /*8960*/  S2R R4, SR_LANEID ;  /* 0x0000000000047919 */ /* 0x000ee20000000000 */
[----:B0-----:R-:W-:-:S05]  /*8970*/  @P1 FADD R3, R3, R136 ;  /* 0x0000008803031221 */ /* 0x001fca0000000000 */
[----:B--2---:R-:W0:Y:S01]  /*8980*/  SHFL.DOWN P1, R0, R3, 0x2, 0x1f ;  /* 0x08401f0003007f89 */ /* 0x004e220000020000 */
[----:B---3--:R-:W-:Y:S02]  /*8990*/  ISETP.NE.AND P2, PT, R4, RZ, PT ;  /* 0x000000ff0400720c */ /* 0x008fe40003f45270 */
        /* <DEDUP_REMOVED lines=21> */
[----:B------:R-:W0:Y:S01]  /*8af0*/  LDS R0, [UR4+0x858] ;  /* 0x00085804ff007984 */ /* 0x000e220008000800 */
[----:B------:R-:W-:-:S04]  /*8b00*/  ULEA UR4, UP0, UR12, UR8, 0x2 ;  /* 0x000000080c047291 */ /* 0x000fc8000f8010ff */
[----:B------:R-:W-:Y:S02]  /*8b10*/  ULEA.HI.X UR5, UR12, UR9, URZ, 0x2, UP0 ;  /* 0x000000090c057291 */ /* 0x000fe400080f14ff */
[----:B------:R-:W-:-:S04]  /*8b20*/  MOV R2, UR4 ;  /* 0x0000000400027c02 */ /* 0x000fc80008000f00 */
[----:B------:R-:W-:Y:S01]  /*8b30*/  MOV R3, UR5 ;  /* 0x0000000500037c02 */ /* 0x000fe20008000f00 */
[----:B0-----:R-:W-:-:S05]  /*8b40*/  FADD.FTZ R7, R7, R0 ;  /* 0x0000000007077221 */ /* 0x001fca0000010000 */
[----:B------:R2:W-:Y:S02]  /*8b50*/  REDG.E.ADD.F32.FTZ.RN.STRONG.GPU desc[UR28][R2.64], R7 ;  /* 0x00000007020079a6 */ /* 0x0005e4000c12f31c */
.L_x_9479:
[----:B------:R-:W-:Y:S05]  /*8b60*/  BSYNC.RECONVERGENT B0 ;  /* 0x0000000000007941 */ /* 0x000fea0003800200 */
.L_x_9478:
[----:B------:R-:W-:Y:S05]  /*8b70*/  @P0 EXIT ;  /* 0x000000000000094d */ /* 0x000fea0003800000 */
[----:B------:R-:W4:Y:S01]  /*8b80*/  S2UR UR19, SR_CgaCtaId ;  /* 0x00000000001379c3 */ /* 0x000f220000008800 */
[----:B------:R-:W0:Y:S01]  /*8b90*/  LDCU.64 UR10, c[0x0][0x4e8] ;  /* 0x00009d00ff0a77ac */ /* 0x000e220008000a00 */
[----:B------:R-:W-:Y:S01]  /*8ba0*/  BSSY.RECONVERGENT B0, `(.L_x_9480) ;  /* 0x0000054000007945 */ /* 0x000fe20003800200 */
[----:B------:R-:W1:Y:S01]  /*8bb0*/  LDCU.64 UR14, c[0x0][0x4c8] ;  /* 0x00009900ff0e77ac */ /* 0x000e620008000a00 */
[----:B------:R-:W2:Y:S01]  /*8bc0*/  LDCU.64 UR20, c[0x0][0x4a8] ;  /* 0x00009500ff1477ac */ /* 0x000ea20008000a00 */
[----:B------:R-:W2:Y:S01]  /*8bd0*/  LDCU UR22, c[0x0][0x360] ;  /* 0x00006c00ff1677ac */ /* 0x000ea20008000800 */
[----:B------:R-:W2:Y:S01]  /*8be0*/  LDCU.64 UR38, c[0x0][0x3e0] ;  /* 0x00007c00ff2677ac */ /* 0x000ea20008000a00 */
[----:B0-----:R-:W-:Y:S02]  /*8bf0*/  UIMAD.WIDE.U32 UR4, UR12, UR10, URZ ;  /* 0x0000000a0c0472a5 */ /* 0x001fe4000f8e00ff */
[----:B-1----:R-:W-:Y:S02]  /*8c00*/  UIMAD.WIDE.U32 UR6, UR12, UR14, URZ ;  /* 0x0000000e0c0672a5 */ /* 0x002fe4000f8e00ff */
[----:B------:R-:W-:-:S02]  /*8c10*/  UIMAD UR11, UR12, UR11, UR5 ;  /* 0x0000000b0c0b72a4 */ /* 0x000fc4000f8e0205 */
[----:B--2---:R-:W-:Y:S01]  /*8c20*/  UIMAD.WIDE.U32 UR8, UR12, UR20, URZ ;  /* 0x000000140c0872a5 */ /* 0x004fe2000f8e00ff */
[----:B------:R-:W-:Y:S01]  /*8c30*/  UMOV UR14, 0x400 ;  /* 0x00000400000e7882 */ /* 0x000fe20000000000 */
[----:B------:R-:W-:Y:S01]  /*8c40*/  UIMAD UR10, UR12, UR15, UR7 ;  /* 0x0000000f0c0a72a4 */ /* 0x000fe2000f8e0207 */
[----:B------:R-:W0:Y:S01]  /*8c50*/  LDCU.64 UR40, c[0x0][0x3c0] ;  /* 0x00007800ff2877ac */ /* 0x000e220008000a00 */
[----:B------:R-:W1:Y:S01]  /*8c60*/  LDCU.64 UR30, c[0x0][0x4b0] ;  /* 0x00009600ff1e77ac */ /* 0x000e620008000a00 */
[----:B------:R-:W2:Y:S01]  /*8c70*/  LDCU.64 UR32, c[0x0][0x4d0] ;  /* 0x00009a00ff2077ac */ /* 0x000ea20008000a00 */
[----:B------:R-:W0:Y:S01]  /*8c80*/  LDCU.64 UR34, c[0x0][0x4f0] ;  /* 0x00009e00ff2277ac */ /* 0x000e220008000a00 */
[----:B------:R-:W0:Y:S01]  /*8c90*/  LDCU.64 UR36, c[0x0][0x540] ;  /* 0x0000a800ff2477ac */ /* 0x000e220008000a00 */
[----:B------:R-:W0:Y:S01]  /*8ca0*/  LDCU.128 UR24, c[0x0][0x530] ;  /* 0x0000a600ff1877ac */ /* 0x000e220008000c00 */
[----:B------:R-:W-:Y:S02]  /*8cb0*/  UIMAD UR12, UR12, UR21, UR9 ;  /* 0x000000150c0c72a4 */ /* 0x000fe4000f8e0209 */
[----:B----4-:R-:W-:-:S12]  /*8cc0*/  ULEA UR14, UR19, UR14, 0x18 ;  /* 0x0000000e130e7291 */ /* 0x010fd8000f8ec0ff */
.L_x_9481:
[C---:B------:R-:W-:Y:S01]  /*8cd0*/  LEA R0, R11.reuse, UR14, 0x3 ;  /* 0x0000000e0b007c11 */ /* 0x040fe2000f8e18ff */
[C---:B---34-:R-:W-:Y:S01]  /*8ce0*/  IMAD.WIDE.U32 R6, R11.reuse, UR38, RZ ;  /* 0x000000260b067c25 */ /* 0x058fe2000f8e00ff */
[----:B------:R-:W-:Y:S02]  /*8cf0*/  MOV R2, UR8 ;  /* 0x0000000800027c02 */ /* 0x000fe40008000f00 */
[----:B------:R-:W-:Y:S01]  /*8d00*/  SHF.R.S32.HI R10, RZ, 0x1f, R11 ;  /* 0x0000001fff0a7819 */ /* 0x000fe2000001140b */
[----:B------:R-:W3:Y:S01]  /*8d10*/  LDS.64 R12, [R0+0x32b0] ;  /* 0x0032b000000c7984 */ /* 0x000ee20000000a00 */
        /* <DEDUP_REMOVED lines=15> */
[----:B---3--:R-:W-:Y:S04]  /*8e10*/  REDG.E.ADD.F32.FTZ.RN.STRONG.GPU desc[UR28][R2.64], R12 ;  /* 0x0000000c020079a6 */ /* 0x008fe8000c12f31c */
[----:B------:R0:W-:Y:S04]  /*8e20*/  REDG.E.ADD.F32.FTZ.RN.STRONG.GPU desc[UR28][R2.64+0x4], R13 ;  /* 0x0000040d020079a6 */ /* 0x0001e8000c12f31c */
[----:B------:R3:W1:Y:S01]  /*8e30*/  LDG.E.64 R16, desc[UR28][R8.64] ;  /* 0x0000001c08107981 */ /* 0x000662000c1e1b00 */
[----:B------:R-:W-:Y:S01]  /*8e40*/  MOV R6, UR6 ;  /* 0x0000000600067c02 */ /* 0x000fe20008000f00 */
[C---:B--2---:R-:W-:Y:S01]  /*8e50*/  IMAD R18, R10.reuse, UR32, RZ ;  /* 0x000000200a127c24 */ /* 0x044fe2000f8e02ff */
[----:B------:R-:W-:Y:S01]  /*8e60*/  MOV R5, UR10 ;  /* 0x0000000a00057c02 */ /* 0x000fe20008000f00 */
[----:B------:R-:W-:Y:S01]  /*8e70*/  IMAD R20, R10, UR40, RZ ;  /* 0x000000280a147c24 */ /* 0x000fe2000f8e02ff */
        /* <DEDUP_REMOVED lines=39> */
.L_x_9480:
[----:B------:R-:W-:Y:S05]  /*90f0*/  EXIT ;  /* 0x000000000000794d */ /* 0x000fea0003800000 */
.L_x_9445:
[----:B------:R-:W-:Y:S01]  /*9100*/  MOV R207, R13 ;  /* 0x0000000d00cf7202 */ /* 0x000fe20000000f00 */
[----:B------:R-:W-:Y:S01]  /*9110*/  HFMA2 R206, -RZ, RZ, 0, 5.9604644775390625e-08 ;  /* 0x00000001ffce7431 */ /* 0x000fe200000001ff */
[----:B------:R-:W-:Y:S02]  /*9120*/  MOV R209, RZ ;  /* 0x000000ff00d17202 */ /* 0x000fe40000000f00 */
[----:B------:R-:W-:-:S07]  /*9130*/  MOV R2, 0xffffffff ;  /* 0xffffffff00027802 */ /* 0x000fce0000000f00 */
[----:B01---5:R-:W-:Y:S05]  /*9140*/  WARPSYNC.COLLECTIVE R2, `(.L_x_9482) ;  /* 0x0000000002087348 */ /* 0x023fea0003c00000 */
[----:B------:R2:W3:Y:S02]  /*9150*/  SHFL.UP P6, R15, R207, R206, R209 ;  /* 0x040000cecf0f7389 */ /* 0x0004e400000c00d1 */
[----:B0123-5:R-:W-:Y:S05]  /*9160*/  ENDCOLLECTIVE ;  /* 0x000000000000791b */ /* 0x02ffea0003800000 */
.L_x_9482:
[----:B------:R-:W-:Y:S02]  /*9170*/  MOV R207, R18 ;  /* 0x0000001200cf7202 */ /* 0x000fe40000000f00 */
[----:B------:R-:W-:-:S07]  /*9180*/  MOV R3, R15 ;  /* 0x0000000f00037202 */ /* 0x000fce0000000f00 */
[----:B------:R-:W-:Y:S05]  /*9190*/  WARPSYNC.COLLECTIVE R2, `(.L_x_9483) ;  /* 0x0000000002087348 */ /* 0x000fea0003c00000 */
[----:B------:R0:W1:Y:S02]  /*91a0*/  SHFL.UP P6, R15, R207, R206, R209 ;  /* 0x040000cecf0f7389 */ /* 0x00006400000c00d1 */
[----:B01----:R-:W-:Y:S05]  /*91b0*/  ENDCOLLECTIVE ;  /* 0x000000000000791b */ /* 0x003fea0003800000 */
.L_x_9483:
[----:B------:R-:W-:Y:S02]  /*91c0*/  MOV R207, R19 ;  /* 0x0000001300cf7202 */ /* 0x000fe40000000f00 */
[----:B------:R-:W-:-:S07]  /*91d0*/  MOV R12, R15 ;  /* 0x0000000f000c7202 */ /* 0x000fce0000000f00 */
[----:B------:R-:W-:Y:S05]  /*91e0*/  WARPSYNC.COLLECTIVE R2, `(.L_x_9484) ;  /* 0x0000000002087348 */ /* 0x000fea0003c00000 */
[----:B------:R0:W1:Y:S02]  /*91f0*/  SHFL.UP P6, R15, R207, R206, R209 ;  /* 0x040000cecf0f7389 */ /* 0x00006400000c00d1 */
[----:B01----:R-:W-:Y:S05]  /*9200*/  ENDCOLLECTIVE ;  /* 0x000000000000791b */ /* 0x003fea0003800000 */
.L_x_9484:
[----:B------:R-:W-:Y:S02]  /*9210*/  MOV R207, R201 ;  /* 0x000000c900cf7202 */ /* 0x000fe40000000f00 */
[----:B------:R-:W-:-:S07]  /*9220*/  MOV R14, R15 ;  /* 0x0000000f000e7202 */ /* 0x000fce0000000f00 */
[----:B------:R-:W-:Y:S05]  /*9230*/  WARPSYNC.COLLECTIVE R2, `(.L_x_9485) ;  /* 0x0000000002087348 */ /* 0x000fea0003c00000 */
[----:B------:R0:W1:Y:S02]  /*9240*/  SHFL.UP P6, R15, R207, R206, R209 ;  /* 0x040000cecf0f7389 */ /* 0x00006400000c00d1 */
[----:B01----:R-:W-:Y:S05]  /*9250*/  ENDCOLLECTIVE ;  /* 0x000000000000791b */ /* 0x003fea0003800000 */
.L_x_9485:
[----:B------:R-:W-:Y:S02]  /*9260*/  HFMA2 R206, -RZ, RZ, 0, 1.1920928955078125e-07 ;  /* 0x00000002ffce7431 */ /* 0x000fe400000001ff */
[-C--:B------:R-:W-:Y:S01]  /*9270*/  FMUL.FTZ R202, R18, R15.reuse ;  /* 0x0000000f12ca7220 */ /* 0x080fe20000410000 */
[----:B------:R-:W-:-:S03]  /*9280*/  FMUL.FTZ R15, R13, R15 ;  /* 0x0000000f0d0f7220 */ /* 0x000fc60000410000 */
[CC--:B------:R-:W-:Y:S01]  /*9290*/  FFMA.FTZ R202, R13.reuse, R14.reuse, -R202 ;  /* 0x0000000e0dca7223 */ /* 0x0c0fe200000108ca */
[C---:B------:R-:W-:Y:S01]  /*92a0*/  FFMA.FTZ R204, R18.reuse, R14, R15 ;  /* 0x0000000e12cc7223 */ /* 0x040fe2000001000f */
[CC--:B------:R-:W-:Y:S01]  /*92b0*/  FMUL.FTZ R14, R18.reuse, R12.reuse ;  /* 0x0000000c120e7220 */ /* 0x0c0fe20000410000 */
        /* <DEDUP_REMOVED lines=9> */
.L_x_9486:
[----:B------:R-:W-:Y:S02]  /*9350*/  MOV R207, R18 ;  /* 0x0000001200cf7202 */ /* 0x000fe40000000f00 */
[----:B------:R-:W-:-:S07]  /*9360*/  MOV R3, R15 ;  /* 0x0000000f00037202 */ /* 0x000fce0000000f00 */
[----:B------:R-:W-:Y:S05]  /*9370*/  WARPSYNC.COLLECTIVE R2, `(.L_x_9487) ;  /* 0x0000000002087348 */ /* 0x000fea0003c00000 */
[----:B------:R0:W1:Y:S02]  /*9380*/  SHFL.UP P6, R15, R207, R206, R209 ;  /* 0x040000cecf0f7389 */ /* 0x00006400000c00d1 */
[----:B01----:R-:W-:Y:S05]  /*9390*/  ENDCOLLECTIVE ;  /* 0x000000000000791b */ /* 0x003fea0003800000 */
.L_x_9487:
[----:B------:R-:W-:Y:S02]  /*93a0*/  MOV R207, R19 ;  /* 0x0000001300cf7202 */ /* 0x000fe40000000f00 */
[----:B------:R-:W-:-:S07]  /*93b0*/  MOV R12, R15 ;  /* 0x0000000f000c7202 */ /* 0x000fce0000000f00 */
[----:B------:R-:W-:Y:S05]  /*93c0*/  WARPSYNC.COLLECTIVE R2, `(.L_x_9488) ;  /* 0x0000000002087348 */ /* 0x000fea0003c00000 */
[----:B------:R0:W1:Y:S02]  /*93d0*/  SHFL.UP P6, R15, R207, R206, R209 ;  /* 0x040000cecf0f7389 */ /* 0x00006400000c00d1 */
[----:B01----:R-:W-:Y:S05]  /*93e0*/  ENDCOLLECTIVE ;  /* 0x000000000000791b */ /* 0x003fea0003800000 */
.L_x_9488:
[----:B------:R-:W-:Y:S02]  /*93f0*/  MOV R207, R201 ;  /* 0x000000c900cf7202 */ /* 0x000fe40000000f00 */
[----:B------:R-:W-:-:S07]  /*9400*/  MOV R14, R15 ;  /* 0x0000000f000e7202 */ /* 0x000fce0000000f00 */
[----:B------:R-:W-:Y:S05]  /*9410*/  WARPSYNC.COLLECTIVE R2, `(.L_x_9489) ;  /* 0x0000000002087348 */ /* 0x000fea0003c00000 */
[----:B------:R0:W1:Y:S02]  /*9420*/  SHFL.UP P6, R15, R207, R206, R209 ;  /* 0x040000cecf0f7389 */ /* 0x00006400000c00d1 */
[----:B01----:R-:W-:Y:S05]  /*9430*/  ENDCOLLECTIVE ;  /* 0x000000000000791b */ /* 0x003fea0003800000 */
.L_x_9489:
[----:B------:R-:W-:Y:S02]  /*9440*/  HFMA2 R206, -RZ, RZ, 0, 2.384185791015625e-07 ;  /* 0x00000004ffce7431 */ /* 0x000fe400000001ff */
        /* <DEDUP_REMOVED lines=14> */
.L_x_9490:
[----:B------:R-:W-:Y:S02]  /*9530*/  MOV R207, R18 ;  /* 0x0000001200cf7202 */ /* 0x000fe40000000f00 */
[----:B------:R-:W-:-:S07]  /*9540*/  MOV R3, R15 ;  /* 0x0000000f00037202 */ /* 0x000fce0000000f00 */
[----:B------:R-:W-:Y:S05]  /*9550*/  WARPSYNC.COLLECTIVE R2, `(.L_x_9491) ;  /* 0x0000000002087348 */ /* 0x000fea0003c00000 */
[----:B------:R0:W1:Y:S02]  /*9560*/  SHFL.UP P6, R15, R207, R206, R209 ;  /* 0x040000cecf0f7389 */ /* 0x00006400000c00d1 */
[----:B01----:R-:W-:Y:S05]  /*9570*/  ENDCOLLECTIVE ;  /* 0x000000000000791b */ /* 0x003fea0003800000 */
.L_x_9491:
[----:B------:R-:W-:Y:S02]  /*9580*/  MOV R207, R19 ;  /* 0x0000001300cf7202 */ /* 0x000fe40000000f00 */
[----:B------:R-:W-:-:S07]  /*9590*/  MOV R12, R15 ;  /* 0x0000000f000c7202 */ /* 0x000fce0000000f00 */
[----:B------:R-:W-:Y:S05]  /*95a0*/  WARPSYNC.COLLECTIVE R2, `(.L_x_9492) ;  /* 0x0000000002087348 */ /* 0x000fea0003c00000 */
[----:B------:R0:W1:Y:S02]  /*95b0*/  SHFL.UP P6, R15, R207, R206, R209 ;  /* 0x040000cecf0f7389 */ /* 0x00006400000c00d1 */
[----:B01----:R-:W-:Y:S05]  /*95c0*/  ENDCOLLECTIVE ;  /* 0x000000000000791b */ /* 0x003fea0003800000 */
.L_x_9492:
[----:B------:R-:W-:Y:S02]  /*95d0*/  MOV R207, R201 ;  /* 0x000000c900cf7202 */ /* 0x000fe40000000f00 */
[----:B------:R-:W-:-:S07]  /*95e0*/  MOV R14, R15 ;  /* 0x0000000f000e7202 */ /* 0x000fce0000000f00 */
[----:B------:R-:W-:Y:S05]  /*95f0*/  WARPSYNC.COLLECTIVE R2, `(.L_x_9493) ;  /* 0x0000000002087348 */ /* 0x000fea0003c00000 */
[----:B------:R0:W1:Y:S02]  /*9600*/  SHFL.UP P6, R15, R207, R206, R209 ;  /* 0x040000cecf0f7389 */ /* 0x00006400000c00d1 */
[----:B01----:R-:W-:Y:S05]  /*9610*/  ENDCOLLECTIVE ;  /* 0x000000000000791b */ /* 0x003fea0003800000 */
.L_x_9493:
[----:B------:R-:W-:Y:S01]  /*9620*/  HFMA2 R206, -RZ, RZ, 0, 4.76837158203125e-07 ;  /* 0x00000008ffce7431 */ /* 0x000fe200000001ff */
        /* <DEDUP_REMOVED lines=15> */
.L_x_9494:
[----:B------:R-:W-:Y:S02]  /*9720*/  MOV R207, R18 ;  /* 0x0000001200cf7202 */ /* 0x000fe40000000f00 */
[----:B------:R-:W-:-:S07]  /*9730*/  MOV R3, R15 ;  /* 0x0000000f00037202 */ /* 0x000fce0000000f00 */
[----:B------:R-:W-:Y:S05]  /*9740*/  WARPSYNC.COLLECTIVE R2, `(.L_x_9495) ;  /* 0x0000000002087348 */ /* 0x000fea0003c00000 */
[----:B------:R0:W1:Y:S02]  /*9750*/  SHFL.UP P6, R15, R207, R206, R209 ;  /* 0x040000cecf0f7389 */ /* 0x00006400000c00d1 */
[----:B01----:R-:W-:Y:S05]  /*9760*/  ENDCOLLECTIVE ;  /* 0x000000000000791b */ /* 0x003fea0003800000 */
.L_x_9495:
[----:B------:R-:W-:Y:S02]  /*9770*/  MOV R207, R19 ;  /* 0x0000001300cf7202 */ /* 0x000fe40000000f00 */
[----:B------:R-:W-:-:S07]  /*9780*/  MOV R12, R15 ;  /* 0x0000000f000c7202 */ /* 0x000fce0000000f00 */
[----:B------:R-:W-:Y:S05]  /*9790*/  WARPSYNC.COLLECTIVE R2, `(.L_x_9496) ;  /* 0x0000000002087348 */ /* 0x000fea0003c00000 */
[----:B------:R0:W1:Y:S02]  /*97a0*/  SHFL.UP P6, R15, R207, R206, R209 ;  /* 0x040000cecf0f7389 */ /* 0x00006400000c00d1 */
[----:B01----:R-:W-:Y:S05]  /*97b0*/  ENDCOLLECTIVE ;  /* 0x000000000000791b */ /* 0x003fea0003800000 */
.L_x_9496:
[----:B------:R-:W-:Y:S02]  /*97c0*/  MOV R207, R201 ;  /* 0x000000c900cf7202 */ /* 0x000fe40000000f00 */
[----:B------:R-:W-:-:S07]  /*97d0*/  MOV R14, R15 ;  /* 0x0000000f000e7202 */ /* 0x000fce0000000f00 */
[----:B------:R-:W-:Y:S05]  /*97e0*/  WARPSYNC.COLLECTIVE R2, `(.L_x_9497) ;  /* 0x0000000002087348 */ /* 0x000fea0003c00000 */
[----:B------:R0:W1:Y:S02]  /*97f0*/  SHFL.UP P6, R15, R207, R206, R209 ;  /* 0x040000cecf0f7389 */ /* 0x00006400000c00d1 */
[----:B01----:R-:W-:Y:S05]  /*9800*/  ENDCOLLECTIVE ;  /* 0x000000000000791b */ /* 0x003fea0003800000 */
.L_x_9497:
[----:B------:R-:W-:Y:S02]  /*9810*/  HFMA2 R206, -RZ, RZ, 0, 9.5367431640625e-07 ;  /* 0x00000010ffce7431 */ /* 0x000fe400000001ff */
        /* <DEDUP_REMOVED lines=14> */
.L_x_9498:
[----:B------:R-:W-:Y:S02]  /*9900*/  MOV R207, R18 ;  /* 0x0000001200cf7202 */ /* 0x000fe40000000f00 */
[----:B------:R-:W-:-:S07]  /*9910*/  MOV R3, R15 ;  /* 0x0000000f00037202 */ /* 0x000fce0000000f00 */
[----:B------:R-:W-:Y:S05]  /*9920*/  WARPSYNC.COLLECTIVE R2, `(.L_x_9499) ;  /* 0x0000000002087348 */ /* 0x000fea0003c00000 */
[----:B------:R0:W1:Y:S02]  /*9930*/  SHFL.UP P6, R15, R207, R206, R209 ;  /* 0x040000cecf0f7389 */ /* 0x00006400000c00d1 */
[----:B01----:R-:W-:Y:S05]  /*9940*/  ENDCOLLECTIVE ;  /* 0x000000000000791b */ /* 0x003fea0003800000 */
.L_x_9499:
[----:B------:R-:W-:Y:S02]  /*9950*/  MOV R207, R19 ;  /* 0x0000001300cf7202 */ /* 0x000fe40000000f00 */
[----:B------:R-:W-:-:S07]  /*9960*/  MOV R12, R15 ;  /* 0x0000000f000c7202 */ /* 0x000fce0000000f00 */
[----:B------:R-:W-:Y:S05]  /*9970*/  WARPSYNC.COLLECTIVE R2, `(.L_x_9500) ;  /* 0x0000000002087348 */ /* 0x000fea0003c00000 */
[----:B------:R0:W1:Y:S02]  /*9980*/  SHFL.UP P6, R15, R207, R206, R209 ;  /* 0x040000cecf0f7389 */ /* 0x00006400000c00d1 */
[----:B01----:R-:W-:Y:S05]  /*9990*/  ENDCOLLECTIVE ;  /* 0x000000000000791b */ /* 0x003fea0003800000 */
.L_x_9500:
[----:B------:R-:W-:Y:S02]  /*99a0*/  MOV R207, R201 ;  /* 0x000000c900cf7202 */ /* 0x000fe40000000f00 */
[----:B------:R-:W-:-:S07]  /*99b0*/  MOV R14, R15 ;  /* 0x0000000f000e7202 */ /* 0x000fce0000000f00 */
[----:B------:R-:W-:Y:S05]  /*99c0*/  WARPSYNC.COLLECTIVE R2, `(.L_x_9501) ;  /* 0x0000000002087348 */ /* 0x000fea0003c00000 */
[----:B------:R0:W1:Y:S02]  /*99d0*/  SHFL.UP P6, R15, R207, R206, R209 ;  /* 0x040000cecf0f7389 */ /* 0x00006400000c00d1 */
[----:B01----:R-:W-:Y:S05]  /*99e0*/  ENDCOLLECTIVE ;  /* 0x000000000000791b */ /* 0x003fea0003800000 */
.L_x_9501:
[----:B------:R-:W-:Y:S05]  /*99f0*/  BRA `(.L_x_9502) ;  /* 0xffffffa800747947 */ /* 0x000fea000383ffff */
.L_x_9446:
        /* <DEDUP_REMOVED lines=8> */
.L_x_9504:
[----:B------:R-:W-:Y:S05]  /*9a80*/  BSYNC B0 ;  /* 0x0000000000007941 */ /* 0x000fea0003800000 */
.L_x_9503:
[----:B------:R-:W-:Y:S05]  /*9a90*/  BRA `(.L_x_9505) ;  /* 0xffffffa800807947 */ /* 0x000fea000383ffff */
.L_x_9447:
        /* <DEDUP_REMOVED lines=8> */
.L_x_9507:
[----:B------:R-:W-:Y:S05]  /*9b20*/  BSYNC B0 ;  /* 0x0000000000007941 */ /* 0x000fea0003800000 */
.L_x_9506:
[----:B------:R-:W-:Y:S05]  /*9b30*/  BRA `(.L_x_9508) ;  /* 0xffffffa800607947 */ /* 0x000fea000383ffff */
.L_x_9448:
        /* <DEDUP_REMOVED lines=8> */
.L_x_9510:
[----:B------:R-:W-:Y:S05]  /*9bc0*/  BSYNC B0 ;  /* 0x0000000000007941 */ /* 0x000fea0003800000 */
.L_x_9509:
[----:B------:R-:W-:Y:S05]  /*9bd0*/  BRA `(.L_x_9511) ;  /* 0xffffffa800407947 */ /* 0x000fea000383ffff */
.L_x_9449:
        /* <DEDUP_REMOVED lines=8> */
.L_x_9513:
[----:B------:R-:W-:Y:S05]  /*9c60*/  BSYNC B0 ;  /* 0x0000000000007941 */ /* 0x000fea0003800000 */
.L_x_9512:
[----:B------:R-:W-:Y:S05]  /*9c70*/  BRA `(.L_x_9514) ;  /* 0xffffffa800207947 */ /* 0x000fea000383ffff */
.L_x_9450:
        /* <DEDUP_REMOVED lines=8> */
.L_x_9516:
[----:B------:R-:W-:Y:S05]  /*9d00*/  BSYNC B0 ;  /* 0x0000000000007941 */ /* 0x000fea0003800000 */
.L_x_9515:
        /* <DEDUP_REMOVED lines=10> */
.L_x_9517:
[----:B------:R-:W-:Y:S02]  /*9db0*/  MOV R207, R19 ;  /* 0x0000001300cf7202 */ /* 0x000fe40000000f00 */
[----:B------:R-:W-:-:S07]  /*9dc0*/  MOV R203, R15 ;  /* 0x0000000f00cb7202 */ /* 0x000fce0000000f00 */
[----:B------:R-:W-:Y:S05]  /*9dd0*/  WARPSYNC.COLLECTIVE R2, `(.L_x_9518) ;  /* 0x0000000002087348 */ /* 0x000fea0003c00000 */
[----:B------:R0:W1:Y:S02]  /*9de0*/  SHFL.UP P6, R15, R207, R206, R209 ;  /* 0x040000cecf0f7389 */ /* 0x00006400000c00d1 */
[----:B01----:R-:W-:Y:S05]  /*9df0*/  ENDCOLLECTIVE ;  /* 0x000000000000791b */ /* 0x003fea0003800000 */
.L_x_9518:
[----:B------:R-:W-:Y:S02]  /*9e00*/  MOV R207, R201 ;  /* 0x000000c900cf7202 */ /* 0x000fe40000000f00 */
[----:B------:R-:W-:-:S07]  /*9e10*/  MOV R19, R15 ;  /* 0x0000000f00137202 */ /* 0x000fce0000000f00 */
[----:B------:R-:W-:Y:S05]  /*9e20*/  WARPSYNC.COLLECTIVE R2, `(.L_x_9519) ;  /* 0x0000000002087348 */ /* 0x000fea0003c00000 */
[----:B------:R0:W1:Y:S02]  /*9e30*/  SHFL.UP P6, R15, R207, R206, R209 ;  /* 0x040000cecf0f7389 */ /* 0x00006400000c00d1 */
[----:B01----:R-:W-:Y:S05]  /*9e40*/  ENDCOLLECTIVE ;  /* 0x000000000000791b */ /* 0x003fea0003800000 */
.L_x_9519:
[----:B------:R-:W-:Y:S02]  /*9e50*/  MOV R201, R15 ;  /* 0x0000000f00c97202 */ /* 0x000fe40000000f00 */
[----:B------:R-:W-:-:S07]  /*9e60*/  MOV R15, R4 ;  /* 0x00000004000f7202 */ /* 0x000fce0000000f00 */
[----:B------:R-:W-:Y:S05]  /*9e70*/  WARPSYNC.COLLECTIVE R2, `(.L_x_9520) ;  /* 0x0000000002087348 */ /* 0x000fea0003c00000 */
[----:B------:R0:W1:Y:S02]  /*9e80*/  SHFL.IDX P2, R12, R15, R14, R3 ;  /* 0x0000000e0f0c7389 */ /* 0x0000640000040003 */
[----:B01----:R-:W-:Y:S05]  /*9e90*/  ENDCOLLECTIVE ;  /* 0x000000000000791b */ /* 0x003fea0003800000 */
.L_x_9520:
[----:B------:R-:W-:Y:S02]  /*9ea0*/  MOV R15, R5 ;  /* 0x00000005000f7202 */ /* 0x000fe40000000f00 */
[----:B------:R-:W-:-:S07]  /*9eb0*/  MOV R4, R12 ;  /* 0x0000000c00047202 */ /* 0x000fce0000000f00 */
[----:B------:R-:W-:Y:S05]  /*9ec0*/  WARPSYNC.COLLECTIVE R2, `(.L_x_9521) ;  /* 0x0000000002087348 */ /* 0x000fea0003c00000 */
[----:B------:R0:W1:Y:S02]  /*9ed0*/  SHFL.IDX P2, R12, R15, R14, R3 ;  /* 0x0000000e0f0c7389 */ /* 0x0000640000040003 */
[----:B01----:R-:W-:Y:S05]  /*9ee0*/  ENDCOLLECTIVE ;  /* 0x000000000000791b */ /* 0x003fea0003800000 */
.L_x_9521:
[----:B------:R-:W-:Y:S02]  /*9ef0*/  MOV R15, R6 ;  /* 0x00000006000f7202 */ /* 0x000fe40000000f00 */
[----:B------:R-:W-:-:S07]  /*9f00*/  MOV R202, R12 ;  /* 0x0000000c00ca7202 */ /* 0x000fce0000000f00 */
[----:B------:R-:W-:Y:S05]  /*9f10*/  WARPSYNC.COLLECTIVE R2, `(.L_x_9522) ;  /* 0x0000000002087348 */ /* 0x000fea0003c00000 */
[----:B------:R0:W1:Y:S02]  /*9f20*/  SHFL.IDX P2, R12, R15, R14, R3 ;  /* 0x0000000e0f0c7389 */ /* 0x0000640000040003 */
[----:B01----:R-:W-:Y:S05]  /*9f30*/  ENDCOLLECTIVE ;  /* 0x000000000000791b */ /* 0x003fea0003800000 */
.L_x_9522:
[----:B------:R-:W-:Y:S02]  /*9f40*/  MOV R15, R7 ;  /* 0x00000007000f7202 */ /* 0x000fe40000000f00 */
[----:B------:R-:W-:-:S07]  /*9f50*/  MOV R6, R12 ;  /* 0x0000000c00067202 */ /* 0x000fce0000000f00 */
[----:B------:R-:W-:Y:S05]  /*9f60*/  WARPSYNC.COLLECTIVE R2, `(.L_x_9523) ;  /* 0x0000000002087348 */ /* 0x000fea0003c00000 */
[----:B------:R0:W1:Y:S02]  /*9f70*/  SHFL.IDX P2, R12, R15, R14, R3 ;  /* 0x0000000e0f0c7389 */ /* 0x0000640000040003 */
[----:B01----:R-:W-:Y:S05]  /*9f80*/  ENDCOLLECTIVE ;  /* 0x000000000000791b */ /* 0x003fea0003800000 */
.L_x_9523:
[----:B------:R-:W-:Y:S01]  /*9f90*/  MOV R7, R12 ;  /* 0x0000000c00077202 */ /* 0x000fe20000000f00 */
[----:B------:R-:W-:Y:S06]  /*9fa0*/  BRA `(.L_x_9524) ;  /* 0xffffffa4007c7947 */ /* 0x000fec000383ffff */
.L_x_9452:
        /* <DEDUP_REMOVED lines=8> */
.L_x_9525:
[----:B------:R-:W-:Y:S02]  /*a030*/  MOV R239, R17 ;  /* 0x0000001100ef7202 */ /* 0x000fe40000000f00 */
[----:B------:R-:W-:-:S07]  /*a040*/  MOV R3, R12 ;  /* 0x0000000c00037202 */ /* 0x000fce0000000f00 */
[----:B------:R-:W-:Y:S05]  /*a050*/  WARPSYNC.COLLECTIVE R2, `(.L_x_9526) ;  /* 0x0000000002087348 */ /* 0x000fea0003c00000 */
[----:B------:R0:W1:Y:S02]  /*a060*/  SHFL.DOWN P0, R12, R239, R238, R19 ;  /* 0x080000eeef0c7389 */ /* 0x0000640000000013 */
[----:B01----:R-:W-:Y:S05]  /*a070*/  ENDCOLLECTIVE ;  /* 0x000000000000791b */ /* 0x003fea0003800000 */
.L_x_9526:
[----:B------:R-:W-:Y:S02]  /*a080*/  MOV R239, R14 ;  /* 0x0000000e00ef7202 */ /* 0x000fe40000000f00 */
[----:B------:R-:W-:-:S07]  /*a090*/  MOV R15, R12 ;  /* 0x0000000c000f7202 */ /* 0x000fce0000000f00 */
[----:B------:R-:W-:Y:S05]  /*a0a0*/  WARPSYNC.COLLECTIVE R2, `(.L_x_9527) ;  /* 0x0000000002087348 */ /* 0x000fea0003c00000 */
[----:B------:R0:W1:Y:S02]  /*a0b0*/  SHFL.DOWN P0, R12, R239, R238, R19 ;  /* 0x080000eeef0c7389 */ /* 0x0000640000000013 */
[----:B01----:R-:W-:Y:S05]  /*a0c0*/  ENDCOLLECTIVE ;  /* 0x000000000000791b */ /* 0x003fea0003800000 */
.L_x_9527:
[----:B------:R-:W-:Y:S02]  /*a0d0*/  MOV R239, R13 ;  /* 0x0000000d00ef7202 */ /* 0x000fe40000000f00 */
[----:B------:R-:W-:-:S07]  /*a0e0*/  MOV R234, R12 ;  /* 0x0000000c00ea7202 */ /* 0x000fce0000000f00 */
[----:B------:R-:W-:Y:S05]  /*a0f0*/  WARPSYNC.COLLECTIVE R2, `(.L_x_9528) ;  /* 0x0000000002087348 */ /* 0x000fea0003c00000 */
[----:B------:R0:W1:Y:S02]  /*a100*/  SHFL.DOWN P0, R12, R239, R238, R19 ;  /* 0x080000eeef0c7389 */ /* 0x0000640000000013 */
[----:B01----:R-:W-:Y:S05]  /*a110*/  ENDCOLLECTIVE ;  /* 0x000000000000791b */ /* 0x003fea0003800000 */
.L_x_9528:
[----:B------:R-:W-:Y:S05]  /*a120*/  BRA `(.L_x_9529) ;  /* 0xffffffb400d87947 */ /* 0x000fea000383ffff */
.L_x_9455:
        /* <DEDUP_REMOVED lines=8> */
.L_x_9531:
[----:B------:R-:W-:Y:S05]  /*a1b0*/  BSYNC B0 ;  /* 0x0000000000007941 */ /* 0x000fea0003800000 */
.L_x_9530:
        /* <DEDUP_REMOVED lines=8> */
.L_x_9532:
[----:B------:R-:W-:Y:S02]  /*a240*/  MOV R239, R16 ;  /* 0x0000001000ef7202 */ /* 0x000fe40000000f00 */
[----:B------:R-:W-:-:S07]  /*a250*/  MOV R14, R12 ;  /* 0x0000000c000e7202 */ /* 0x000fce0000000f00 */
[----:B------:R-:W-:Y:S05]  /*a260*/  WARPSYNC.COLLECTIVE R2, `(.L_x_9533) ;  /* 0x0000000002087348 */ /* 0x000fea0003c00000 */
[----:B------:R0:W1:Y:S02]  /*a270*/  SHFL.DOWN P0, R12, R239, R238, R19 ;  /* 0x080000eeef0c7389 */ /* 0x0000640000000013 */
[----:B01----:R-:W-:Y:S05]  /*a280*/  ENDCOLLECTIVE ;  /* 0x000000000000791b */ /* 0x003fea0003800000 */
.L_x_9533:
[----:B------:R-:W-:Y:S02]  /*a290*/  MOV R239, R13 ;  /* 0x0000000d00ef7202 */ /* 0x000fe40000000f00 */
[----:B------:R-:W-:-:S07]  /*a2a0*/  MOV R15, R12 ;  /* 0x0000000c000f7202 */ /* 0x000fce0000000f00 */
[----:B------:R-:W-:Y:S05]  /*a2b0*/  WARPSYNC.COLLECTIVE R2, `(.L_x_9534) ;  /* 0x0000000002087348 */ /* 0x000fea0003c00000 */
[----:B------:R0:W1:Y:S02]  /*a2c0*/  SHFL.DOWN P0, R12, R239, R238, R19 ;  /* 0x080000eeef0c7389 */ /* 0x0000640000000013 */
[----:B01----:R-:W-:Y:S05]  /*a2d0*/  ENDCOLLECTIVE ;  /* 0x000000000000791b */ /* 0x003fea0003800000 */
.L_x_9534:
[----:B------:R-:W-:Y:S05]  /*a2e0*/  BRA `(.L_x_9535) ;  /* 0xffffffb400b87947 */ /* 0x000fea000383ffff */
.L_x_9458:
        /* <DEDUP_REMOVED lines=8> */
.L_x_9537:
[----:B------:R-:W-:Y:S05]  /*a370*/  BSYNC B0 ;  /* 0x0000000000007941 */ /* 0x000fea0003800000 */
.L_x_9536:
        /* <DEDUP_REMOVED lines=8> */
.L_x_9538:
[----:B------:R-:W-:Y:S02]  /*a400*/  MOV R239, R16 ;  /* 0x0000001000ef7202 */ /* 0x000fe40000000f00 */
[----:B------:R-:W-:-:S07]  /*a410*/  MOV R14, R12 ;  /* 0x0000000c000e7202 */ /* 0x000fce0000000f00 */
[----:B------:R-:W-:Y:S05]  /*a420*/  WARPSYNC.COLLECTIVE R2, `(.L_x_9539) ;  /* 0x0000000002087348 */ /* 0x000fea0003c00000 */
[----:B------:R0:W1:Y:S02]  /*a430*/  SHFL.DOWN P0, R12, R239, R238, R19 ;  /* 0x080000eeef0c7389 */ /* 0x0000640000000013 */
[----:B01----:R-:W-:Y:S05]  /*a440*/  ENDCOLLECTIVE ;  /* 0x000000000000791b */ /* 0x003fea0003800000 */
.L_x_9539:
[----:B------:R-:W-:Y:S02]  /*a450*/  MOV R239, R13 ;  /* 0x0000000d00ef7202 */ /* 0x000fe40000000f00 */
[----:B------:R-:W-:-:S07]  /*a460*/  MOV R15, R12 ;  /* 0x0000000c000f7202 */ /* 0x000fce0000000f00 */
[----:B------:R-:W-:Y:S05]  /*a470*/  WARPSYNC.COLLECTIVE R2, `(.L_x_9540) ;  /* 0x0000000002087348 */ /* 0x000fea0003c00000 */
[----:B------:R0:W1:Y:S02]  /*a480*/  SHFL.DOWN P0, R12, R239, R238, R19 ;  /* 0x080000eeef0c7389 */ /* 0x0000640000000013 */
[----:B01----:R-:W-:Y:S05]  /*a490*/  ENDCOLLECTIVE ;  /* 0x000000000000791b */ /* 0x003fea0003800000 */
.L_x_9540:
[----:B------:R-:W-:Y:S05]  /*a4a0*/  BRA `(.L_x_9541) ;  /* 0xffffffb400987947 */ /* 0x000fea000383ffff */
.L_x_9461:
        /* <DEDUP_REMOVED lines=8> */
.L_x_9543:
[----:B------:R-:W-:Y:S05]  /*a530*/  BSYNC B0 ;  /* 0x0000000000007941 */ /* 0x000fea0003800000 */
.L_x_9542:
        /* <DEDUP_REMOVED lines=8> */
.L_x_9544:
[----:B------:R-:W-:Y:S02]  /*a5c0*/  MOV R239, R16 ;  /* 0x0000001000ef7202 */ /* 0x000fe40000000f00 */
[----:B------:R-:W-:-:S07]  /*a5d0*/  MOV R14, R12 ;  /* 0x0000000c000e7202 */ /* 0x000fce0000000f00 */
[----:B------:R-:W-:Y:S05]  /*a5e0*/  WARPSYNC.COLLECTIVE R2, `(.L_x_9545) ;  /* 0x0000000002087348 */ /* 0x000fea0003c00000 */
[----:B------:R0:W1:Y:S02]  /*a5f0*/  SHFL.DOWN P0, R12, R239, R238, R19 ;  /* 0x080000eeef0c7389 */ /* 0x0000640000000013 */
[----:B01----:R-:W-:Y:S05]  /*a600*/  ENDCOLLECTIVE ;  /* 0x000000000000791b */ /* 0x003fea0003800000 */
.L_x_9545:
[----:B------:R-:W-:Y:S02]  /*a610*/  MOV R239, R13 ;  /* 0x0000000d00ef7202 */ /* 0x000fe40000000f00 */
[----:B------:R-:W-:-:S07]  /*a620*/  MOV R15, R12 ;  /* 0x0000000c000f7202 */ /* 0x000fce0000000f00 */
[----:B------:R-:W-:Y:S05]  /*a630*/  WARPSYNC.COLLECTIVE R2, `(.L_x_9546) ;  /* 0x0000000002087348 */ /* 0x000fea0003c00000 */
[----:B------:R0:W1:Y:S02]  /*a640*/  SHFL.DOWN P0, R12, R239, R238, R19 ;  /* 0x080000eeef0c7389 */ /* 0x0000640000000013 */
[----:B01----:R-:W-:Y:S05]  /*a650*/  ENDCOLLECTIVE ;  /* 0x000000000000791b */ /* 0x003fea0003800000 */
.L_x_9546:
[----:B------:R-:W-:Y:S05]  /*a660*/  BRA `(.L_x_9547) ;  /* 0xffffffb400787947 */ /* 0x000fea000383ffff */
.L_x_9464:
        /* <DEDUP_REMOVED lines=8> */
.L_x_9549:
[----:B------:R-:W-:Y:S05]  /*a6f0*/  BSYNC B0 ;  /* 0x0000000000007941 */ /* 0x000fea0003800000 */
.L_x_9548:
        /* <DEDUP_REMOVED lines=8> */
.L_x_9550:
[----:B------:R-:W-:Y:S02]  /*a780*/  MOV R239, R16 ;  /* 0x0000001000ef7202 */ /* 0x000fe40000000f00 */
[----:B------:R-:W-:-:S07]  /*a790*/  MOV R14, R12 ;  /* 0x0000000c000e7202 */ /* 0x000fce0000000f00 */
[----:B------:R-:W-:Y:S05]  /*a7a0*/  WARPSYNC.COLLECTIVE R2, `(.L_x_9551) ;  /* 0x0000000002087348 */ /* 0x000fea0003c00000 */
[----:B------:R0:W1:Y:S02]  /*a7b0*/  SHFL.DOWN P0, R12, R239, R238, R19 ;  /* 0x080000eeef0c7389 */ /* 0x0000640000000013 */
[----:B01----:R-:W-:Y:S05]  /*a7c0*/  ENDCOLLECTIVE ;  /* 0x000000000000791b */ /* 0x003fea0003800000 */
.L_x_9551:
[----:B------:R-:W-:Y:S02]  /*a7d0*/  MOV R239, R13 ;  /* 0x0000000d00ef7202 */ /* 0x000fe40000000f00 */
[----:B------:R-:W-:-:S07]  /*a7e0*/  MOV R15, R12 ;  /* 0x0000000c000f7202 */ /* 0x000fce0000000f00 */
[----:B------:R-:W-:Y:S05]  /*a7f0*/  WARPSYNC.COLLECTIVE R2, `(.L_x_9552) ;  /* 0x0000000002087348 */ /* 0x000fea0003c00000 */
[----:B------:R0:W1:Y:S02]  /*a800*/  SHFL.DOWN P0, R12, R239, R238, R19 ;  /* 0x080000eeef0c7389 */ /* 0x0000640000000013 */
[----:B01----:R-:W-:Y:S05]  /*a810*/  ENDCOLLECTIVE ;  /* 0x000000000000791b */ /* 0x003fea0003800000 */
.L_x_9552:
[----:B------:R-:W-:Y:S05]  /*a820*/  BRA `(.L_x_9553) ;  /* 0xffffffb400587947 */ /* 0x000fea000383ffff */
.L_x_9467:
[----:B-1----:R-:W-:Y:S01]  /*a830*/  HFMA2 R14, -RZ, RZ, 0, 0 ;  /* 0x00000000ff0e7431 */ /* 0x002fe200000001ff */
[----:B------:R-:W-:Y:S01]  /*a840*/  BSSY B0, `(.L_x_9554) ;  /* 0x0000007000007945 */ /* 0x000fe20003800000 */
[----:B------:R-:W-:Y:S02]  /*a850*/  MOV R15, R18 ;  /* 0x00000012000f7202 */ /* 0x000fe40000000f00 */
[----:B--2---:R-:W-:Y:S02]  /*a860*/  MOV R3, 0x1f ;  /* 0x0000001f00037802 */ /* 0x004fe40000000f00 */
[----:B------:R-:W-:-:S07]  /*a870*/  MOV R2, 0xffffffff ;  /* 0xffffffff00027802 */ /* 0x000fce0000000f00 */
[----:B0--34-:R-:W-:Y:S05]  /*a880*/  WARPSYNC.COLLECTIVE R2, `(.L_x_9555) ;  /* 0x0000000002087348 */ /* 0x019fea0003c00000 */
[----:B0-----:R0:W1:Y:S02]  /*a890*/  SHFL.IDX P2, R12, R15, R14, R3 ;  /* 0x0000000e0f0c7389 */ /* 0x0010640000040003 */
[----:B01-34-:R-:W-:Y:S05]  /*a8a0*/  ENDCOLLECTIVE ;  /* 0x000000000000791b */ /* 0x01bfea0003800000 */
.L_x_9555:
[----:B------:R-:W-:Y:S05]  /*a8b0*/  BSYNC B0 ;  /* 0x0000000000007941 */ /* 0x000fea0003800000 */
.L_x_9554:
        /* <DEDUP_REMOVED lines=9> */
.L_x_9556:
[----:B------:R-:W-:Y:S02]  /*a950*/  MOV R15, R16 ;  /* 0x00000010000f7202 */ /* 0x000fe40000000f00 */
[----:B------:R-:W-:-:S07]  /*a960*/  MOV R235, R12 ;  /* 0x0000000c00eb7202 */ /* 0x000fce0000000f00 */
[----:B------:R-:W-:Y:S05]  /*a970*/  WARPSYNC.COLLECTIVE R2, `(.L_x_9557) ;  /* 0x0000000002087348 */ /* 0x000fea0003c00000 */
[----:B------:R0:W1:Y:S02]  /*a980*/  SHFL.IDX P2, R12, R15, R14, R3 ;  /* 0x0000000e0f0c7389 */ /* 0x0000640000040003 */
[----:B01----:R-:W-:Y:S05]  /*a990*/  ENDCOLLECTIVE ;  /* 0x000000000000791b */ /* 0x003fea0003800000 */
.L_x_9557:
        /* <DEDUP_REMOVED lines=12> */
.L_x_9558:
        /* <DEDUP_REMOVED lines=9> */
.L_x_9559:
[----:B------:R-:W-:Y:S02]  /*aaf0*/  MOV R239, R17 ;  /* 0x0000001100ef7202 */ /* 0x000fe40000000f00 */
[----:B------:R-:W-:-:S07]  /*ab00*/  MOV R240, R12 ;  /* 0x0000000c00f07202 */ /* 0x000fce0000000f00 */
[----:B------:R-:W-:Y:S05]  /*ab10*/  WARPSYNC.COLLECTIVE R2, `(.L_x_9560) ;  /* 0x0000000002087348 */ /* 0x000fea0003c00000 */
[----:B------:R0:W1:Y:S02]  /*ab20*/  SHFL.DOWN P0, R12, R239, R238, R19 ;  /* 0x080000eeef0c7389 */ /* 0x0000640000000013 */
[----:B01----:R-:W-:Y:S05]  /*ab30*/  ENDCOLLECTIVE ;  /* 0x000000000000791b */ /* 0x003fea0003800000 */
.L_x_9560:
[----:B------:R-:W-:Y:S02]  /*ab40*/  MOV R239, R16 ;  /* 0x0000001000ef7202 */ /* 0x000fe40000000f00 */
[----:B------:R-:W-:-:S07]  /*ab50*/  MOV R241, R12 ;  /* 0x0000000c00f17202 */ /* 0x000fce0000000f00 */
[----:B------:R-:W-:Y:S05]  /*ab60*/  WARPSYNC.COLLECTIVE R2, `(.L_x_9561) ;  /* 0x0000000002087348 */ /* 0x000fea0003c00000 */
[----:B------:R0:W1:Y:S02]  /*ab70*/  SHFL.DOWN P0, R12, R239, R238, R19 ;  /* 0x080000eeef0c7389 */ /* 0x0000640000000013 */
[----:B01----:R-:W-:Y:S05]  /*ab80*/  ENDCOLLECTIVE ;  /* 0x000000000000791b */ /* 0x003fea0003800000 */
.L_x_9561:
[----:B------:R-:W-:Y:S02]  /*ab90*/  MOV R239, R13 ;  /* 0x0000000d00ef7202 */ /* 0x000fe40000000f00 */
[----:B------:R-:W-:-:S07]  /*aba0*/  MOV R242, R12 ;  /* 0x0000000c00f27202 */ /* 0x000fce0000000f00 */
[----:B------:R-:W-:Y:S05]  /*abb0*/  WARPSYNC.COLLECTIVE R2, `(.L_x_9562) ;  /* 0x0000000002087348 */ /* 0x000fea0003c00000 */
[----:B------:R0:W1:Y:S02]  /*abc0*/  SHFL.DOWN P0, R12, R239, R238, R19 ;  /* 0x080000eeef0c7389 */ /* 0x0000640000000013 */
[----:B01----:R-:W-:Y:S05]  /*abd0*/  ENDCOLLECTIVE ;  /* 0x000000000000791b */ /* 0x003fea0003800000 */
.L_x_9562:
[----:B------:R-:W-:-:S07]  /*abe0*/  MOV R244, R12 ;  /* 0x0000000c00f47202 */ /* 0x000fce0000000f00 */
[----:B------:R-:W-:Y:S05]  /*abf0*/  WARPSYNC.COLLECTIVE R2, `(.L_x_9563) ;  /* 0x0000000002087348 */ /* 0x000fea0003c00000 */
[----:B------:R0:W1:Y:S02]  /*ac00*/  SHFL.IDX P2, R12, R15, R14, R3 ;  /* 0x0000000e0f0c7389 */ /* 0x0000640000040003 */
[----:B01----:R-:W-:Y:S05]  /*ac10*/  ENDCOLLECTIVE ;  /* 0x000000000000791b */ /* 0x003fea0003800000 */
.L_x_9563:
[----:B------:R-:W-:Y:S02]  /*ac20*/  MOV R15, R5 ;  /* 0x00000005000f7202 */ /* 0x000fe40000000f00 */
[----:B------:R-:W-:-:S07]  /*ac30*/  MOV R243, R12 ;  /* 0x0000000c00f37202 */ /* 0x000fce0000000f00 */
[----:B------:R-:W-:Y:S05]  /*ac40*/  WARPSYNC.COLLECTIVE R2, `(.L_x_9564) ;  /* 0x0000000002087348 */ /* 0x000fea0003c00000 */
[----:B------:R0:W1:Y:S02]  /*ac50*/  SHFL.IDX P2, R12, R15, R14, R3 ;  /* 0x0000000e0f0c7389 */ /* 0x0000640000040003 */
[----:B01----:R-:W-:Y:S05]  /*ac60*/  ENDCOLLECTIVE ;  /* 0x000000000000791b */ /* 0x003fea0003800000 */
.L_x_9564:
[----:B------:R-:W-:Y:S02]  /*ac70*/  MOV R15, R6 ;  /* 0x00000006000f7202 */ /* 0x000fe40000000f00 */
[----:B------:R-:W-:-:S07]  /*ac80*/  MOV R19, R12 ;  /* 0x0000000c00137202 */ /* 0x000fce0000000f00 */
[----:B------:R-:W-:Y:S05]  /*ac90*/  WARPSYNC.COLLECTIVE R2, `(.L_x_9565) ;  /* 0x0000000002087348 */ /* 0x000fea0003c00000 */
[----:B------:R0:W1:Y:S02]  /*aca0*/  SHFL.IDX P2, R12, R15, R14, R3 ;  /* 0x0000000e0f0c7389 */ /* 0x0000640000040003 */
[----:B01----:R-:W-:Y:S05]  /*acb0*/  ENDCOLLECTIVE ;  /* 0x000000000000791b */ /* 0x003fea0003800000 */
.L_x_9565:
[----:B------:R-:W-:Y:S02]  /*acc0*/  MOV R13, R19 ;  /* 0x00000013000d7202 */ /* 0x000fe40000000f00 */
[----:B------:R-:W-:Y:S02]  /*acd0*/  MOV R15, R7 ;  /* 0x00000007000f7202 */ /* 0x000fe40000000f00 */
[----:B------:R-:W-:-:S07]  /*ace0*/  MOV R239, R12 ;  /* 0x0000000c00ef7202 */ /* 0x000fce0000000f00 */
[----:B------:R-:W-:Y:S05]  /*acf0*/  WARPSYNC.COLLECTIVE R2, `(.L_x_9566) ;  /* 0x0000000002087348 */ /* 0x000fea0003c00000 */
[----:B------:R0:W1:Y:S02]  /*ad00*/  SHFL.IDX P2, R12, R15, R14, R3 ;  /* 0x0000000e0f0c7389 */ /* 0x0000640000040003 */
[----:B01----:R-:W-:Y:S05]  /*ad10*/  ENDCOLLECTIVE ;  /* 0x000000000000791b */ /* 0x003fea0003800000 */
.L_x_9566:
[----:B------:R-:W-:Y:S02]  /*ad20*/  MOV R245, R12 ;  /* 0x0000000c00f57202 */ /* 0x000fe40000000f00 */
[----:B------:R-:W-:Y:S01]  /*ad30*/  MOV R12, R243 ;  /* 0x000000f3000c7202 */ /* 0x000fe20000000f00 */
[----:B------:R-:W-:Y:S06]  /*ad40*/  BRA `(.L_x_9567) ;  /* 0xffffffb000b07947 */ /* 0x000fec000383ffff */
.L_x_9568:
        /* <DEDUP_REMOVED lines=11> */
.L_x_18712:


//--------------------- .text._Z25selective_scan_bwd_kernelI32Selective_Scan_bwd_kernel_traitsILi64ELi16ELb1ELb0ELb0ELb1ELb0EN3c104HalfENS1_7complexIfEEEEv12SSMParamsBwd --------------------------
	.section	.text._Z25selective_scan_bwd_kernelI32Selective_Scan_bwd_kernel_traitsILi64ELi16ELb1ELb0ELb0ELb1ELb0EN3c104HalfENS1_7complexIfEEEEv12SSMParamsBwd,"ax",@progbits
	.align	128
        .global         _Z25selective_scan_bwd_kernelI32Selective_Scan_bwd_kernel_traitsILi64ELi16ELb1ELb0ELb0ELb1ELb0EN3c104HalfENS1_7complexIfEEEEv12SSMParamsBwd
        .type           _Z25selective_scan_bwd_kernelI32Selective_Scan_bwd_kernel_traitsILi64ELi16ELb1ELb0ELb0ELb1ELb0EN3c104HalfENS1_7complexIfEEEEv12SSMParamsBwd,@function
        .size           _Z25selective_scan_bwd_kernelI32Selective_Scan_bwd_kernel_traitsILi64ELi16ELb1ELb0ELb0ELb1ELb0EN3c104HalfENS1_7complexIfEEEEv12SSMParamsBwd,(.L_x_18713 - _Z25selective_scan_bwd_kernelI32Selective_Scan_bwd_kernel_traitsILi64ELi16ELb1ELb0ELb0ELb1ELb0EN3c104HalfENS1_7complexIfEEEEv12SSMParamsBwd)
        .other          _Z25selective_scan_bwd_kernelI32Selective_Scan_bwd_kernel_traitsILi64ELi16ELb1ELb0ELb0ELb1ELb0EN3c104HalfENS1_7complexIfEEEEv12SSMParamsBwd,@"STO_CUDA_ENTRY STV_DEFAULT"
_Z25selective_scan_bwd_kernelI32Selective_Scan_bwd_kernel_traitsILi64ELi16ELb1ELb0ELb0ELb1ELb0EN3c104HalfENS1_7complexIfEEEEv12SSMParamsBwd:
.text._Z25selective_scan_bwd_kernelI32Selective_Scan_bwd_kernel_traitsILi64ELi16ELb1ELb0ELb0ELb1ELb0EN3c104HalfENS1_7complexIfEEEEv12SSMParamsBwd:
[----:B------:R-:W-:Y:S01]  /*0000*/  LDC R1, c[0x0][0x37c] ;  /* 0x0000df00ff017b82 */ /* 0x000fe20000000800 */
[----:B------:R-:W0:Y:S07]  /*0010*/  LDCU.64 UR10, c[0x0][0x470] ;  /* 0x00008e00ff0a77ac */ /* 0x000e2e0008000a00 */
[----:B------:R-:W1:Y:S01]  /*0020*/  S2UR UR8, SR_CTAID.Y ;  /* 0x00000000000879c3 */ /* 0x000e620000002600 */
[----:B------:R-:W2:Y:S01]  /*0030*/  LDCU.128 UR4, c[0x0][0x450] ;  /* 0x00008a00ff0477ac */ /* 0x000ea20008000c00 */
[----:B------:R-:W3:Y:S01]  /*0040*/  LDCU.64 UR24, c[0x0][0x358] ;  /* 0x00006b00ff1877ac */ /* 0x000ee20008000a00 */
[----:B------:R-:W-:-:S05]  /*0050*/  HFMA2 R137, -RZ, RZ, 0, 0 ;  /* 0x00000000ff897431 */ /* 0x000fca00000001ff */
        /* <DEDUP_REMOVED lines=8> */
[----:B------:R-:W2:Y:S04]  /*00e0*/  LDCU.64 UR34, c[0x0][0x480] ;  /* 0x00009000ff2277ac */ /* 0x000ea80008000a00 */
[----:B-1----:R-:W-:Y:S01]  /*00f0*/  @UP0 ULEA UR10, UP2, UR8, UR10, 0x2 ;  /* 0x0000000a080a0291 */ /* 0x002fe2000f8410ff */
[----:B------:R-:W1:Y:S03]  /*0100*/  LDCU UR32, c[0x0][0x394] ;  /* 0x00007280ff2077ac */ /* 0x000e660008000800 */
[----:B------:R-:W-:-:S02]  /*0110*/  @UP0 ULEA.HI.X UR11, UR8, UR11, URZ, 0x2, UP2 ;  /* 0x0000000b080b0291 */ /* 0x000fc400090f14ff */
[----:B------:R-:W-:Y:S01]  /*0120*/  MOV R4, UR10 ;  /* 0x0000000a00047c02 */ /* 0x000fe20008000f00 */
[----:B------:R-:W-:Y:S01]  /*0130*/  UISETP.NE.AND.EX UP0, UPT, UR7, URZ, UPT, UP1 ;  /* 0x000000ff0700728c */ /* 0x000fe2000bf05310 */
[----:B------:R-:W1:Y:S02]  /*0140*/  LDCU.64 UR28, c[0x0][0x498] ;  /* 0x00009300ff1c77ac */ /* 0x000e640008000a00 */
[----:B------:R-:W-:-:S03]  /*0150*/  MOV R5, UR11 ;  /* 0x0000000b00057c02 */ /* 0x000fc60008000f00 */
[----:B------:R-:W-:Y:S02]  /*0160*/  PLOP3.LUT P0, PT, PT, PT, UP0, 0x80, 0x8 ;  /* 0x000000000008781c */ /* 0x000fe40003f0f008 */
        /* <DEDUP_REMOVED lines=12> */
[----:B------:R-:W-:Y:S02]  /*0230*/  UIMAD UR7, UR23, UR17, UR7 ;  /* 0x00000011170772a4 */ /* 0x000fe4000f8e0207 */
[----:B0-----:R-:W-:Y:S02]  /*0240*/  UIMAD.WIDE.U32 UR20, UR8, UR30, URZ ;  /* 0x0000001e081472a5 */ /* 0x001fe4000f8e00ff */
[----:B------:R-:W-:-:S02]  /*0250*/  UIMAD.WIDE.U32 UR16, UR8, UR18, UR6 ;  /* 0x00000012081072a5 */ /* 0x000fc4000f8e0006 */
[----:B--2---:R-:W-:Y:S02]  /*0260*/  UISETP.NE.U32.AND UP0, UPT, UR34, URZ, UPT ;  /* 0x000000ff2200728c */ /* 0x004fe4000bf05070 */
[----:B-1----:R-:W-:Y:S02]  /*0270*/  ULEA UR11, UR32, 0xfffffc00, 0xa ;  /* 0xfffffc00200b7891 */ /* 0x002fe4000f8e50ff */
[----:B------:R-:W-:Y:S02]  /*0280*/  UIMAD UR27, UR8, UR19, UR17 ;  /* 0x00000013081b72a4 */ /* 0x000fe4000f8e0211 */
[----:B------:R-:W-:Y:S02]  /*0290*/  UIMAD UR21, UR8, UR31, UR21 ;  /* 0x0000001f081572a4 */ /* 0x000fe4000f8e0215 */
[----:B------:R-:W-:Y:S01]  /*02a0*/  UISETP.NE.AND.EX UP0, UPT, UR35, URZ, UPT, UP0 ;  /* 0x000000ff2300728c */ /* 0x000fe2000bf05300 */
[----:B------:R-:W0:Y:S01]  /*02b0*/  LDCU.64 UR30, c[0x0][0x3b8] ;  /* 0x00007700ff1e77ac */ /* 0x000e220008000a00 */
[----:B------:R-:W-:-:S02]  /*02c0*/  UIMAD.WIDE.U32 UR18, UR23, UR28, URZ ;  /* 0x0000001c171272a5 */ /* 0x000fc4000f8e00ff */
[----:B------:R-:W-:Y:S02]  /*02d0*/  UIADD3 UR16, UP4, UPT, UR11, UR16, URZ ;  /* 0x000000100b107290 */ /* 0x000fe4000ff9e0ff */
[----:B------:R-:W-:Y:S02]  /*02e0*/  UIADD3 UR28, UP3, UPT, UR11, UR10, URZ ;  /* 0x0000000a0b1c7290 */ /* 0x000fe4000ff7e0ff */
[----:B------:R-:W-:Y:S02]  /*02f0*/  USHF.R.S32.HI UR10, URZ, 0x1f, UR11 ;  /* 0x0000001fff0a7899 */ /* 0x000fe4000801140b */
[----:B----4-:R-:W-:Y:S01]  /*0300*/  ULEA UR17, UP1, UR28, UR12, 0x1 ;  /* 0x0000000c1c117291 */ /* 0x010fe2000f8208ff */
[----:B------:R-:W1:Y:S01]  /*0310*/  LDCU.64 UR6, c[0x0][0x4a0] ;  /* 0x00009400ff0677ac */ /* 0x000e620008000a00 */
[----:B------:R-:W-:Y:S02]  /*0320*/  ULEA UR26, UP2, UR16, UR14, 0x1 ;  /* 0x0000000e101a7291 */ /* 0x000fe4000f8408ff */
[----:B------:R-:W-:-:S02]  /*0330*/  UIADD3.X UR12, UPT, UPT, UR10, UR9, URZ, UP3, !UPT ;  /* 0x000000090a0c7290 */ /* 0x000fc40009ffe4ff */
[----:B------:R-:W-:Y:S02]  /*0340*/  UIADD3.X UR27, UPT, UPT, UR10, UR27, URZ, UP4, !UPT ;  /* 0x0000001b0a1b7290 */ /* 0x000fe4000a7fe4ff */
[----:B------:R-:W-:Y:S02]  /*0350*/  ULEA UR9, UP3, UR20, UR4, 0x3 ;  /* 0x0000000414097291 */ /* 0x000fe4000f8618ff */
[----:B------:R-:W-:Y:S02]  /*0360*/  ULEA.HI.X UR28, UR28, UR13, UR12, 0x1, UP1 ;  /* 0x0000000d1c1c7291 */ /* 0x000fe400088f0c0c */
[----:B------:R-:W-:Y:S02]  /*0370*/  ULEA.HI.X UR27, UR16, UR15, UR27, 0x1, UP2 ;  /* 0x0000000f101b7291 */ /* 0x000fe400090f0c1b */
[----:B------:R-:W-:Y:S01]  /*0380*/  ULEA.HI.X UR12, UR20, UR5, UR21, 0x3, UP3 ;  /* 0x00000005140c7291 */ /* 0x000fe200098f1c15 */
[----:B------:R-:W2:Y:S01]  /*0390*/  @UP0 LDCU UR16, c[0x0][0x384] ;  /* 0x00007080ff1007ac */ /* 0x000ea20008000800 */
[----:B------:R-:W4:Y:S01]  /*03a0*/  LDCU.64 UR20, c[0x0][0x448] ;  /* 0x00008900ff1477ac */ /* 0x000f220008000a00 */
[----:B------:R-:W2:Y:S01]  /*03b0*/  LDCU.64 UR34, c[0x0][0x528] ;  /* 0x0000a500ff2277ac */ /* 0x000ea20008000a00 */
[----:B------:R-:W-:-:S02]  /*03c0*/  UIMAD UR5, UR23, UR29, UR19 ;  /* 0x0000001d170572a4 */ /* 0x000fc4000f8e0213 */
[----:B0-----:R-:W-:Y:S01]  /*03d0*/  UIMAD.WIDE.U32 UR14, UR8, UR30, URZ ;  /* 0x0000001e080e72a5 */ /* 0x001fe2000f8e00ff */
[----:B------:R-:W0:Y:S03]  /*03e0*/  @UP0 LDCU UR19, c[0x0][0x38c] ;  /* 0x00007180ff1307ac */ /* 0x000e260008000800 */
[----:B------:R-:W-:Y:S01]  /*03f0*/  UIMAD UR15, UR8, UR31, UR15 ;  /* 0x0000001f080f72a4 */ /* 0x000fe2000f8e020f */
[----:B------:R-:W-:Y:S01]  /*0400*/  UMOV UR4, UR18 ;  /* 0x0000001200047c82 */ /* 0x000fe20008000000 */
[----:B------:R-:W0:Y:S01]  /*0410*/  @UP0 LDCU.64 UR30, c[0x0][0x480] ;  /* 0x00009000ff1e07ac */ /* 0x000e220008000a00 */
[----:B-1----:R-:W-:Y:S02]  /*0420*/  UIMAD.WIDE.U32 UR4, UR8, UR6, UR4 ;  /* 0x00000006080472a5 */ /* 0x002fe4000f8e0004 */
[----:B----4-:R-:W-:Y:S02]  /*0430*/  ULEA UR13, UP1, UR14, UR20, 0x3 ;  /* 0x000000140e0d7291 */ /* 0x010fe4000f8218ff */
[----:B------:R-:W-:-:S02]  /*0440*/  UIMAD UR7, UR8, UR7, UR5 ;  /* 0x00000007080772a4 */ /* 0x000fc4000f8e0205 */
[----:B--2---:R-:W-:Y:S02]  /*0450*/  @UP0 UIMAD UR5, UR23, UR16, UR8 ;  /* 0x00000010170502a4 */ /* 0x004fe4000f8e0208 */
[----:B------:R-:W-:Y:S02]  /*0460*/  UIADD3 UR4, UP2, UPT, UR11, UR4, URZ ;  /* 0x000000040b047290 */ /* 0x000fe4000ff5e0ff */
[----:B------:R-:W-:Y:S02]  /*0470*/  @UP0 UIMAD UR5, UR5, UR32, URZ ;  /* 0x00000020050502a4 */ /* 0x000fe4000f8e02ff */
[----:B------:R-:W-:Y:S02]  /*0480*/  ULEA.HI.X UR14, UR14, UR21, UR15, 0x3, UP1 ;  /* 0x000000150e0e7291 */ /* 0x000fe400088f1c0f */
[----:B------:R-:W-:Y:S02]  /*0490*/  UIADD3.X UR22, UPT, UPT, UR10, UR7, URZ, UP2, !UPT ;  /* 0x000000070a167290 */ /* 0x000fe400097fe4ff */
[----:B------:R-:W-:-:S02]  /*04a0*/  ULEA UR21, UP1, UR4, UR34, 0x1 ;  /* 0x0000002204157291 */ /* 0x000fc4000f8208ff */
[----:B0-----:R-:W-:Y:S02]  /*04b0*/  @UP0 UIMAD UR7, UR5, UR19, URZ ;  /* 0x00000013050702a4 */ /* 0x001fe4000f8e02ff */
[----:B------:R-:W-:Y:S01]  /*04c0*/  ULEA.HI.X UR22, UR4, UR35, UR22, 0x1, UP1 ;  /* 0x0000002304167291 */ /* 0x000fe200088f0c16 */
[----:B------:R-:W-:Y:S02]  /*04d0*/  UMOV UR5, URZ ;  /* 0x000000ff00057c82 */ /* 0x000fe40008000000 */
[----:B------:R-:W-:Y:S01]  /*04e0*/  UMOV UR4, URZ ;  /* 0x000000ff00047c82 */ /* 0x000fe20008000000 */
[----:B------:R-:W-:Y:S02]  /*04f0*/  @UP0 UIMAD.WIDE UR4, UR7, 0x10, UR30 ;  /* 0x00000010070408a5 */ /* 0x000fe4000f8e021e */
[----:B------:R-:W-:Y:S01]  /*0500*/  UISETP.GE.AND UP0, UPT, UR32, 0x1, UPT ;  /* 0x000000012000788c */ /* 0x000fe2000bf06270 */
[----:B------:R-:W-:Y:S01]  /*0510*/  UMOV UR6, URZ ;  /* 0x000000ff00067c82 */ /* 0x000fe20008000000 */
[----:B------:R-:W-:Y:S01]  /*0520*/  HFMA2 R140, -RZ, RZ, 0, 0 ;  /* 0x00000000ff8c7431 */ /* 0x000fe200000001ff */
[----:B------:R-:W-:-:S02]  /*0530*/  MOV R138, RZ ;  /* 0x000000ff008a7202 */ /* 0x000fc40000000f00 */
[----:B---3--:R-:W-:-:S04]  /*0540*/  @P1 R2UR UR6, R4 ;  /* 0x00000000040612ca */ /* 0x008fc800000e0000 */
[----:B------:R-:W-:Y:S11]  /*0550*/  BRA.U !UP0, `(.L_x_9569) ;  /* 0x0000009508d87547 */ /* 0x000ff6000b800000 */
        /* <DEDUP_REMOVED lines=9> */
[----:B--2---:R-:W-:-:S04]  /*05f0*/  UIMAD.WIDE.U32 UR10, UR8, UR30, URZ ;  /* 0x0000001e080a72a5 */ /* 0x004fc8000f8e00ff */
[----:B------:R-:W-:Y:S02]  /*0600*/  UIMAD UR15, UR8, UR31, UR11 ;  /* 0x0000001f080f72a4 */ /* 0x000fe4000f8e020b */
[----:B-1----:R-:W-:-:S03]  /*0610*/  ULEA UR7, UR19, UR7, 0x18 ;  /* 0x0000000713077291 */ /* 0x002fc6000f8ec0ff */
[----:B------:R-:W-:Y:S01]  /*0620*/  UMOV UR19, UR26 ;  /* 0x0000001a00137c82 */ /* 0x000fe20008000000 */
[C---:B0-----:R-:W-:Y:S02]  /*0630*/  SHF.L.U32 R134, R136.reuse, 0x1, RZ ;  /* 0x0000000188867819 */ /* 0x041fe400000006ff */
[C---:B------:R-:W-:Y:S02]  /*0640*/  LEA R135, R136.reuse, UR7, 0x4 ;  /* 0x0000000788877c11 */ /* 0x040fe4000f8e20ff */
[----:B------:R-:W-:Y:S02]  /*0650*/  LOP3.LUT R133, R136, 0x1f, RZ, 0xc0, !PT ;  /* 0x0000001f88857812 */ /* 0x000fe400078ec0ff */
[----:B------:R-:W-:Y:S02]  /*0660*/  LOP3.LUT R134, R134, 0x7c0, RZ, 0xc0, !PT ;  /* 0x000007c086867812 */ /* 0x000fe400078ec0ff */
[C---:B------:R-:W-:Y:S02]  /*0670*/  LEA R204, R136.reuse, UR7, 0x3 ;  /* 0x0000000788cc7c11 */ /* 0x040fe4000f8e18ff */
[----:B---3--:R-:W-:-:S07]  /*0680*/  LEA R132, R136, R135, 0x4 ;  /* 0x0000008788847211 */ /* 0x008fce00078e20ff */
.L_x_9637:
        /* <DEDUP_REMOVED lines=35> */
[----:B------:R-:W2:Y:S01]  /*08c0*/  LDG.E.128 R44, desc[UR24][R2.64+0x200] ;  /* 0x00020018022c7981 */ /* 0x000ea2000c1e1d00 */
[----:B------:R-:W-:Y:S01]  /*08d0*/  UIADD3 UR7, UPT, UPT, UR16, -0x1, URZ ;  /* 0xffffffff10077890 */ /* 0x000fe2000fffe0ff */
        /* <DEDUP_REMOVED lines=32> */
[----:B--2---:R0:W-:Y:S01]  /*0ae0*/  STS.128 [R130+0x200], R44 ;  /* 0x0002002c82007388 */ /* 0x0041e20000000c00 */
[----:B------:R-:W-:-:S03]  /*0af0*/  NOP ;  /* 0x0000000000007918 */ /* 0x000fc60000000000 */
[----:B------:R0:W1:Y:S04]  /*0b00*/  LDS.128 R8, [R129] ;  /* 0x0000000081087984 */ /* 0x0000680000000c00 */
[----:B------:R0:W2:Y:S01]  /*0b10*/  LDS.128 R4, [R129+0x10] ;  /* 0x0000100081047984 */ /* 0x0000a20000000c00 */
        /* <DEDUP_REMOVED lines=31> */
.L_x_9571:
[----:B------:R-:W-:Y:S05]  /*0d10*/  BSYNC.RECONVERGENT B0 ;  /* 0x0000000000007941 */ /* 0x000fea0003800200 */
.L_x_9570:
        /* <DEDUP_REMOVED lines=39> */
.L_x_9573:
[----:B------:R-:W-:Y:S05]  /*0f90*/  BSYNC.RECONVERGENT B0 ;  /* 0x0000000000007941 */ /* 0x000fea0003800200 */
.L_x_9572:
        /* <DEDUP_REMOVED lines=39> */
.L_x_9575:
[----:B------:R-:W-:Y:S05]  /*1210*/  BSYNC.RECONVERGENT B0 ;  /* 0x0000000000007941 */ /* 0x000fea0003800200 */
.L_x_9574:
[----:B------:R-:W-:Y:S01]  /*1220*/  BSSY.RECONVERGENT B0, `(.L_x_9576) ;  /* 0x0000027000007945 */ /* 0x000fe20003800200 */
[----:B------:R-:W-:Y:S01]  /*1230*/  HADD2.F32 R86, -RZ, R19.H0_H0 ;  /* 0x20000013ff567230 */ /* 0x000fe20000004100 */
[----:B------:R-:W-:Y:S01]  /*1240*/  FSETP.GTU.FTZ.AND P2, PT, R108, 20, PT ;  /* 0x41a000006c00780b */ /* 0x000fe20003f5c000 */
[----:B------:R-:W-:Y:S02]  /*1250*/  HADD2.F32 R17, -RZ, R17.H1_H1 ;  /* 0x30000011ff117230 */ /* 0x000fe40000004100 */
[----:B------:R-:W-:Y:S01]  /*1260*/  FADD.FTZ R106, R16, UR6 ;  /* 0x00000006106a7e21 */ /* 0x000fe20008010000 */
[--C-:B------:R-:W-:Y:S02]  /*1270*/  HADD2.F32 R96, -RZ, R18.reuse.H0_H0 ;  /* 0x20000012ff607230 */ /* 0x100fe40000004100 */
[----:B------:R-:W-:Y:S02]  /*1280*/  HADD2.F32 R90, -RZ, R18.H1_H1 ;  /* 0x30000012ff5a7230 */ /* 0x000fe40000004100 */
        /* <DEDUP_REMOVED lines=32> */
.L_x_9577:
[----:B------:R-:W-:Y:S05]  /*1490*/  BSYNC.RECONVERGENT B0 ;  /* 0x0000000000007941 */ /* 0x000fea0003800200 */
.L_x_9576:
[----:B------:R-:W-:Y:S01]  /*14a0*/  BSSY.RECONVERGENT B0, `(.L_x_9578) ;  /* 0x000002a000007945 */ /* 0x000fe20003800200 */
[--C-:B-1----:R-:W-:Y:S01]  /*14b0*/  HADD2.F32 R3, -RZ, R8.reuse.H0_H0 ;  /* 0x20000008ff037230 */ /* 0x102fe20000004100 */
[----:B------:R-:W-:Y:S01]  /*14c0*/  FSETP.GTU.FTZ.AND P3, PT, R106, 20, PT ;  /* 0x41a000006a00780b */ /* 0x000fe20003f7c000 */
[----:B------:R-:W-:Y:S02]  /*14d0*/  HADD2.F32 R60, -RZ, R8.H1_H1 ;  /* 0x30000008ff3c7230 */ /* 0x000fe40000004100 */
[----:B------:R-:W-:Y:S01]  /*14e0*/  FADD.FTZ R104, R104, UR6 ;  /* 0x0000000668687e21 */ /* 0x000fe20008010000 */
[----:B------:R-:W-:Y:S02]  /*14f0*/  HADD2.F32 R8, -RZ, R10.H0_H0 ;  /* 0x2000000aff087230 */ /* 0x000fe40000004100 */
[--C-:B------:R-:W-:Y:S02]  /*1500*/  HADD2.F32 R12, -RZ, R9.reuse.H0_H0 ;  /* 0x20000009ff0c7230 */ /* 0x100fe40000004100 */
[----:B------:R-:W-:-:S02]  /*1510*/  HADD2.F32 R58, -RZ, R9.H1_H1 ;  /* 0x30000009ff3a7230 */ /* 0x000fc40000004100 */
[----:B------:R-:W-:Y:S02]  /*1520*/  HADD2.F32 R10, -RZ, R10.H1_H1 ;  /* 0x3000000aff0a7230 */ /* 0x000fe40000004100 */
[--C-:B------:R-:W-:Y:S02]  /*1530*/  HADD2.F32 R2, -RZ, R11.reuse.H0_H0 ;  /* 0x2000000bff027230 */ /* 0x100fe40000004100 */
[----:B------:R-:W-:Y:S01]  /*1540*/  HADD2.F32 R54, -RZ, R11.H1_H1 ;  /* 0x3000000bff367230 */ /* 0x000fe20000004100 */
        /* <DEDUP_REMOVED lines=31> */
.L_x_9579:
[----:B------:R-:W-:Y:S05]  /*1740*/  BSYNC.RECONVERGENT B0 ;  /* 0x0000000000007941 */ /* 0x000fea0003800200 */
.L_x_9578:
[----:B------:R-:W-:Y:S01]  /*1750*/  BSSY.RECONVERGENT B0, `(.L_x_9580) ;  /* 0x000002c000007945 */ /* 0x000fe20003800200 */
[----:B------:R-:W-:Y:S02]  /*1760*/  HFMA2 R102, -RZ, RZ, 0, 0 ;  /* 0x00000000ff667431 */ /* 0x000fe400000001ff */
[--C-:B--2---:R-:W-:Y:S01]  /*1770*/  HADD2.F32 R18, -RZ, R4.reuse.H0_H0 ;  /* 0x20000004ff127230 */ /* 0x104fe20000004100 */
        /* <DEDUP_REMOVED lines=9> */
[----:B0-----:R-:W-:Y:S01]  /*1810*/  HADD2.F32 R46, -RZ, R7.H1_H1 ;  /* 0x30000007ff2e7230 */ /* 0x001fe20000004100 */
        /* <DEDUP_REMOVED lines=31> */
.L_x_9581:
[----:B------:R-:W-:Y:S05]  /*1a10*/  BSYNC.RECONVERGENT B0 ;  /* 0x0000000000007941 */ /* 0x000fea0003800200 */
.L_x_9580:
[----:B------:R-:W-:Y:S01]  /*1a20*/  FFMA.FTZ R9, R60, R125, R9 ;  /* 0x0000007d3c097223 */ /* 0x000fe20000010009 */
[----:B------:R-:W-:Y:S01]  /*1a30*/  BSSY.RECONVERGENT B0, `(.L_x_9582) ;  /* 0x0000026000007945 */ /* 0x000fe20003800200 */
[----:B------:R-:W-:Y:S01]  /*1a40*/  HFMA2 R98, -RZ, RZ, 0, 0 ;  /* 0x00000000ff627431 */ /* 0x000fe200000001ff */
[----:B------:R-:W-:Y:S01]  /*1a50*/  FSETP.GTU.FTZ.AND P5, PT, R100, 20, PT ;  /* 0x41a000006400780b */ /* 0x000fe20003fbc000 */
[----:B------:R-:W-:Y:S01]  /*1a60*/  FADD.FTZ R96, R96, UR6 ;  /* 0x0000000660607e21 */ /* 0x000fe20008010000 */
[----:B------:R-:W-:Y:S01]  /*1a70*/  MOV R91, RZ ;  /* 0x000000ff005b7202 */ /* 0x000fe20000000f00 */
[----:B------:R-:W-:Y:S01]  /*1a80*/  FFMA.FTZ R9, R12, R123, R9 ;  /* 0x0000007b0c097223 */ /* 0x000fe20000010009 */
[----:B------:R-:W-:Y:S01]  /*1a90*/  MOV R89, RZ ;  /* 0x000000ff00597202 */ /* 0x000fe20000000f00 */
        /* <DEDUP_REMOVED lines=31> */
.L_x_9583:
[----:B------:R-:W-:Y:S05]  /*1c90*/  BSYNC.RECONVERGENT B0 ;  /* 0x0000000000007941 */ /* 0x000fea0003800200 */
.L_x_9582:
        /* <DEDUP_REMOVED lines=39> */
.L_x_9585:
[----:B------:R-:W-:Y:S05]  /*1f10*/  BSYNC.RECONVERGENT B0 ;  /* 0x0000000000007941 */ /* 0x000fea0003800200 */
.L_x_9584:
        /* <DEDUP_REMOVED lines=39> */
.L_x_9587:
[----:B------:R-:W-:Y:S05]  /*2190*/  BSYNC.RECONVERGENT B0 ;  /* 0x0000000000007941 */ /* 0x000fea0003800200 */
.L_x_9586:
        /* <DEDUP_REMOVED lines=39> */
.L_x_9589:
[----:B------:R-:W-:Y:S05]  /*2410*/  BSYNC.RECONVERGENT B0 ;  /* 0x0000000000007941 */ /* 0x000fea0003800200 */
.L_x_9588:
[----:B------:R-:W-:Y:S01]  /*2420*/  FFMA.FTZ R9, R52, R105, R9 ;  /* 0x0000006934097223 */ /* 0x000fe20000010009 */
[----:B------:R-:W-:Y:S01]  /*2430*/  BSSY.RECONVERGENT B0, `(.L_x_9590) ;  /* 0x0000025000007945 */ /* 0x000fe20003800200 */
[----:B------:R-:W-:Y:S02]  /*2440*/  FSETP.GTU.FTZ.AND P3, PT, R80, 20, PT ;  /* 0x41a000005000780b */ /* 0x000fe40003f7c000 */
[----:B------:R-:W-:Y:S02]  /*2450*/  CS2R R78, SRZ ;  /* 0x00000000004e7805 */ /* 0x000fe4000001ff00 */
[----:B------:R-:W-:Y:S01]  /*2460*/  MOV R77, RZ ;  /* 0x000000ff004d7202 */ /* 0x000fe20000000f00 */
[----:B-----5:R-:W-:Y:S01]  /*2470*/  FMUL.FTZ R76, R3, R137 ;  /* 0x00000089034c7220 */ /* 0x020fe20000410000 */
        /* <DEDUP_REMOVED lines=32> */
.L_x_9591:
[----:B------:R-:W-:Y:S05]  /*2680*/  BSYNC.RECONVERGENT B0 ;  /* 0x0000000000007941 */ /* 0x000fea0003800200 */
.L_x_9590:
        /* <DEDUP_REMOVED lines=32> */
.L_x_9593:
[----:B------:R-:W-:Y:S05]  /*2890*/  BSYNC.RECONVERGENT B0 ;  /* 0x0000000000007941 */ /* 0x000fea0003800200 */
.L_x_9592:
        /* <DEDUP_REMOVED lines=32> */
.L_x_9595:
[----:B------:R-:W-:Y:S05]  /*2aa0*/  BSYNC.RECONVERGENT B0 ;  /* 0x0000000000007941 */ /* 0x000fea0003800200 */
.L_x_9594:
        /* <DEDUP_REMOVED lines=32> */
.L_x_9597:
[----:B------:R-:W-:Y:S05]  /*2cb0*/  BSYNC.RECONVERGENT B0 ;  /* 0x0000000000007941 */ /* 0x000fea0003800200 */
.L_x_9596:
        /* <DEDUP_REMOVED lines=32> */
.L_x_9599:
[----:B------:R-:W-:Y:S05]  /*2ec0*/  BSYNC.RECONVERGENT B0 ;  /* 0x0000000000007941 */ /* 0x000fea0003800200 */
.L_x_9598:
        /* <DEDUP_REMOVED lines=32> */
.L_x_9601:
[----:B------:R-:W-:Y:S05]  /*30d0*/  BSYNC.RECONVERGENT B0 ;  /* 0x0000000000007941 */ /* 0x000fea0003800200 */
.L_x_9600:
        /* <DEDUP_REMOVED lines=26> */
[----:B------:R-:W-:Y:S01]  /*3280*/  HFMA2 R102, -RZ, RZ, 0, 0 ;  /* 0x00000000ff667431 */ /* 0x000fe200000001ff */
        /* <DEDUP_REMOVED lines=15> */
[----:B------:R-:W-:Y:S01]  /*3380*/  FADD.FTZ R50, R50, R50 ;  /* 0x0000003232327221 */ /* 0x000fe20000010000 */
[----:B------:R-:W-:Y:S01]  /*3390*/  FADD.FTZ R49, R14, R14 ;  /* 0x0000000e0e317221 */ /* 0x000fe20000010000 */
[----:B------:R-:W-:Y:S01]  /*33a0*/  FADD.FTZ R48, R6, R6 ;  /* 0x0000000606307221 */ /* 0x000fe20000010000 */
[----:B------:R-:W-:Y:S01]  /*33b0*/  FADD.FTZ R47, R4, R4 ;  /* 0x00000004042f7221 */ /* 0x000fe20000010000 */
[----:B------:R-:W-:Y:S01]  /*33c0*/  FADD.FTZ R46, R46, R46 ;  /* 0x0000002e2e2e7221 */ /* 0x000fe20000010000 */
        /* <DEDUP_REMOVED lines=18> */
[----:B------:R-:W-:Y:S01]  /*34f0*/  ULOP3.LUT UR27, UR7, 0x100, URZ, 0xc0, !UPT ;  /* 0x00000100071b7892 */ /* 0x000fe2000f8ec0ff */
[----:B------:R-:W4:Y:S01]  /*3500*/  LDCU UR29, c[0x0][0x394] ;  /* 0x00007280ff1d77ac */ /* 0x000f220008000800 */
[----:B------:R-:W0:Y:S01]  /*3510*/  LDCU UR30, c[0x0][0x38c] ;  /* 0x00007180ff1e77ac */ /* 0x000e220008000800 */
[----:B------:R-:W-:-:S09]  /*3520*/  UMOV UR7, URZ ;  /* 0x000000ff00077c82 */ /* 0x000fd20008000000 */
.L_x_9636:
[----:B01----:R-:W-:Y:S02]  /*3530*/  MOV R4, UR10 ;  /* 0x0000000a00047c02 */ /* 0x003fe40008000f00 */
        /* <DEDUP_REMOVED lines=25> */
[C---:B0-----:R-:W-:Y:S01]  /*36d0*/  FMUL.FTZ R7, R27.reuse, R124 ;  /* 0x0000007c1b077220 */ /* 0x041fe20000410000 */
[C---:B------:R-:W-:Y:S01]  /*36e0*/  FMUL.FTZ R10, R27.reuse, R128 ;  /* 0x000000801b0a7220 */ /* 0x040fe20000410000 */
[-C--:B------:R-:W-:Y:S01]  /*36f0*/  FMUL.FTZ R12, R27, R126.reuse ;  /* 0x0000007e1b0c7220 */ /* 0x080fe20000410000 */
[----:B------:R-:W-:Y:S01]  /*3700*/  FMUL.FTZ R6, R11, R126 ;  /* 0x0000007e0b067220 */ /* 0x000fe20000410000 */
[----:B------:R-:W-:Y:S01]  /*3710*/  FMUL.RZ R16, R7, 0.15915493667125701904 ;  /* 0x3e22f98307107820 */ /* 0x000fe2000040c000 */
[----:B------:R-:W-:Y:S01]  /*3720*/  FMUL.FTZ R7, R11, R124 ;  /* 0x0000007c0b077220 */ /* 0x000fe20000410000 */
[----:B------:R-:W-:Y:S01]  /*3730*/  FMUL.RZ R14, R10, 0.15915493667125701904 ;  /* 0x3e22f9830a0e7820 */ /* 0x000fe2000040c000 */
[----:B------:R0:W-:Y:S01]  /*3740*/  MUFU.EX2 R200, R6 ;  /* 0x0000000600c87308 */ /* 0x0001e20000000800 */
[----:B------:R-:W-:Y:S01]  /*3750*/  FMUL.RZ R12, R12, 0.15915493667125701904 ;  /* 0x3e22f9830c0c7820 */ /* 0x000fe2000040c000 */
[----:B-1----:R-:W-:Y:S01]  /*3760*/  FMUL.FTZ R8, R27, R122 ;  /* 0x0000007a1b087220 */ /* 0x002fe20000410000 */
[----:B------:R-:W-:Y:S01]  /*3770*/  FMUL.FTZ R10, R11, R128 ;  /* 0x000000800b0a7220 */ /* 0x000fe20000410000 */
[----:B------:R1:W2:Y:S04]  /*3780*/  MUFU.EX2 R198, R7 ;  /* 0x0000000700c67308 */ /* 0x0002a80000000800 */
[----:B------:R-:W-:Y:S01]  /*3790*/  MUFU.SIN R9, R16 ;  /* 0x0000001000097308 */ /* 0x000fe20000000400 */
[C---:B0-----:R-:W-:Y:S01]  /*37a0*/  FMUL.FTZ R6, R27.reuse, R120 ;  /* 0x000000781b067220 */ /* 0x041fe20000410000 */
[----:B-1----:R-:W-:-:S03]  /*37b0*/  FMUL.FTZ R7, R27, R114 ;  /* 0x000000721b077220 */ /* 0x002fc60000410000 */
[----:B------:R-:W-:Y:S01]  /*37c0*/  FMUL.RZ R18, R6, 0.15915493667125701904 ;  /* 0x3e22f98306127820 */ /* 0x000fe2000040c000 */
[----:B------:R-:W-:Y:S02]  /*37d0*/  FMUL.FTZ R6, R11, R120 ;  /* 0x000000780b067220 */ /* 0x000fe40000410000 */
[----:B------:R0:W2:Y:S08]  /*37e0*/  MUFU.COS R199, R16 ;  /* 0x0000001000c77308 */ /* 0x0000b00000000000 */
[----:B------:R1:W5:Y:S01]  /*37f0*/  MUFU.EX2 R194, R6 ;  /* 0x0000000600c27308 */ /* 0x0003620000000800 */
[----:B0-----:R-:W-:Y:S01]  /*3800*/  FMUL.RZ R16, R7, 0.15915493667125701904 ;  /* 0x3e22f98307107820 */ /* 0x001fe2000040c000 */
[----:B------:R-:W-:-:S02]  /*3810*/  FMUL.FTZ R7, R11, R114 ;  /* 0x000000720b077220 */ /* 0x000fc40000410000 */
[----:B------:R-:W-:Y:S01]  /*3820*/  MUFU.SIN R29, R18 ;  /* 0x00000012001d7308 */ /* 0x000fe20000000400 */
[----:B-1----:R-:W-:Y:S01]  /*3830*/  FMUL.FTZ R6, R27, R110 ;  /* 0x0000006e1b067220 */ /* 0x002fe20000410000 */
[C---:B--2---:R-:W-:Y:S01]  /*3840*/  FMUL.FTZ R199, R198.reuse, R199 ;  /* 0x000000c7c6c77220 */ /* 0x044fe20000410000 */
[----:B------:R-:W-:-:S05]  /*3850*/  FMUL.FTZ R198, R198, R9 ;  /* 0x00000009c6c67220 */ /* 0x000fca0000410000 */
[----:B------:R0:W1:Y:S04]  /*3860*/  MUFU.EX2 R192, R7 ;  /* 0x0000000700c07308 */ /* 0x0000680000000800 */
[----:B------:R2:W5:Y:S01]  /*3870*/  MUFU.COS R195, R18 ;  /* 0x0000001200c37308 */ /* 0x0005620000000000 */
[----:B0-----:R-:W-:-:S07]  /*3880*/  FMUL.FTZ R7, R27, R108 ;  /* 0x0000006c1b077220 */ /* 0x001fce0000410000 */
[----:B------:R-:W-:Y:S01]  /*3890*/  MUFU.SIN R139, R16 ;  /* 0x00000010008b7308 */ /* 0x000fe20000000400 */
[----:B--2---:R-:W-:Y:S01]  /*38a0*/  FMUL.RZ R18, R6, 0.15915493667125701904 ;  /* 0x3e22f98306127820 */ /* 0x004fe2000040c000 */
[----:B------:R-:W-:-:S06]  /*38b0*/  FMUL.FTZ R6, R11, R110 ;  /* 0x0000006e0b067220 */ /* 0x000fcc0000410000 */
[----:B------:R0:W1:Y:S01]  /*38c0*/  MUFU.COS R193, R16 ;  /* 0x0000001000c17308 */ /* 0x0000620000000000 */
[C---:B-----5:R-:W-:Y:S01]  /*38d0*/  FMUL.FTZ R195, R194.reuse, R195 ;  /* 0x000000c3c2c37220 */ /* 0x060fe20000410000 */
[----:B------:R-:W-:-:S06]  /*38e0*/  FMUL.FTZ R194, R194, R29 ;  /* 0x0000001dc2c27220 */ /* 0x000fcc0000410000 */
[----:B------:R2:W5:Y:S01]  /*38f0*/  MUFU.EX2 R188, R6 ;  /* 0x0000000600bc7308 */ /* 0x0005620000000800 */
[----:B0-----:R-:W-:Y:S01]  /*3900*/  FMUL.RZ R16, R7, 0.15915493667125701904 ;  /* 0x3e22f98307107820 */ /* 0x001fe2000040c000 */
[----:B------:R-:W-:Y:S02]  /*3910*/  FMUL.FTZ R7, R11, R108 ;  /* 0x0000006c0b077220 */ /* 0x000fe40000410000 */
[----:B------:R-:W-:Y:S01]  /*3920*/  MUFU.SIN R17, R14 ;  /* 0x0000000e00117308 */ /* 0x000fe20000000400 */
[----:B--2---:R-:W-:Y:S01]  /*3930*/  FMUL.FTZ R6, R27, R104 ;  /* 0x000000681b067220 */ /* 0x004fe20000410000 */
[C---:B-1----:R-:W-:Y:S01]  /*3940*/  FMUL.FTZ R193, R192.reuse, R193 ;  /* 0x000000c1c0c17220 */ /* 0x042fe20000410000 */
[----:B------:R-:W-:-:S05]  /*3950*/  FMUL.FTZ R192, R192, R139 ;  /* 0x0000008bc0c07220 */ /* 0x000fca0000410000 */
[----:B------:R0:W1:Y:S04]  /*3960*/  MUFU.EX2 R186, R7 ;  /* 0x0000000700ba7308 */ /* 0x0000680000000800 */
[----:B------:R2:W-:Y:S01]  /*3970*/  MUFU.COS R13, R14 ;  /* 0x0000000e000d7308 */ /* 0x0005e20000000000 */
[----:B0-----:R-:W-:-:S07]  /*3980*/  FMUL.FTZ R7, R27, R100 ;  /* 0x000000641b077220 */ /* 0x001fce0000410000 */
[----:B------:R-:W-:Y:S01]  /*3990*/  MUFU.SIN R15, R12 ;  /* 0x0000000c000f7308 */ /* 0x000fe20000000400 */
[----:B--2---:R-:W-:Y:S01]  /*39a0*/  FMUL.RZ R14, R8, 0.15915493667125701904 ;  /* 0x3e22f983080e7820 */ /* 0x004fe2000040c000 */
[----:B------:R-:W-:Y:S01]  /*39b0*/  FMUL.RZ R142, R7, 0.15915493667125701904 ;  /* 0x3e22f983078e7820 */ /* 0x000fe2000040c000 */
[C---:B------:R-:W-:Y:S01]  /*39c0*/  FMUL.FTZ R7, R11.reuse, R100 ;  /* 0x000000640b077220 */ /* 0x040fe20000410000 */
[----:B------:R-:W-:-:S04]  /*39d0*/  FMUL.FTZ R8, R11, R122 ;  /* 0x0000007a0b087220 */ /* 0x000fc80000410000 */
[----:B------:R0:W2:Y:S08]  /*39e0*/  MUFU.COS R201, R12 ;  /* 0x0000000c00c97308 */ /* 0x0000b00000000000 */
[----:B------:R-:W-:Y:S01]  /*39f0*/  MUFU.SIN R143, R18 ;  /* 0x00000012008f7308 */ /* 0x000fe20000000400 */
[----:B0-----:R-:W-:-:S07]  /*3a00*/  FMUL.FTZ R12, R27, R112 ;  /* 0x000000701b0c7220 */ /* 0x001fce0000410000 */
[----:B------:R0:W5:Y:S01]  /*3a10*/  MUFU.COS R189, R18 ;  /* 0x0000001200bd7308 */ /* 0x0001620000000000 */
[C---:B--2---:R-:W-:Y:S01]  /*3a20*/  FMUL.FTZ R201, R200.reuse, R201 ;  /* 0x000000c9c8c97220 */ /* 0x044fe20000410000 */
[----:B------:R-:W-:-:S06]  /*3a30*/  FMUL.FTZ R200, R200, R15 ;  /* 0x0000000fc8c87220 */ /* 0x000fcc0000410000 */
[----:B------:R-:W-:Y:S01]  /*3a40*/  MUFU.SIN R145, R16 ;  /* 0x0000001000917308 */ /* 0x000fe20000000400 */
[----:B0-----:R-:W-:Y:S01]  /*3a50*/  FMUL.RZ R18, R6, 0.15915493667125701904 ;  /* 0x3e22f98306127820 */ /* 0x001fe2000040c000 */
[----:B------:R-:W-:-:S06]  /*3a60*/  FMUL.FTZ R6, R11, R104 ;  /* 0x000000680b067220 */ /* 0x000fcc0000410000 */
[----:B------:R0:W1:Y:S01]  /*3a70*/  MUFU.COS R187, R16 ;  /* 0x0000001000bb7308 */ /* 0x0000620000000000 */
[C---:B-----5:R-:W-:Y:S01]  /*3a80*/  FMUL.FTZ R189, R188.reuse, R189 ;  /* 0x000000bdbcbd7220 */ /* 0x060fe20000410000 */
[----:B------:R-:W-:-:S06]  /*3a90*/  FMUL.FTZ R188, R188, R143 ;  /* 0x0000008fbcbc7220 */ /* 0x000fcc0000410000 */
[----:B------:R-:W-:Y:S01]  /*3aa0*/  MUFU.SIN R19, R14 ;  /* 0x0000000e00137308 */ /* 0x000fe20000000400 */
[----:B0-----:R-:W-:-:S04]  /*3ab0*/  FMUL.FTZ R16, R27, R96 ;  /* 0x000000601b107220 */ /* 0x001fc80000410000 */
[----:B------:R-:W-:Y:S01]  /*3ac0*/  FMUL.RZ R144, R16, 0.15915493667125701904 ;  /* 0x3e22f98310907820 */ /* 0x000fe2000040c000 */
[----:B------:R-:W-:Y:S02]  /*3ad0*/  FMUL.FTZ R16, R11, R96 ;  /* 0x000000600b107220 */ /* 0x000fe40000410000 */
[----:B------:R0:W-:Y:S01]  /*3ae0*/  MUFU.COS R197, R14 ;  /* 0x0000000e00c57308 */ /* 0x0001e20000000000 */
[C---:B-1----:R-:W-:Y:S01]  /*3af0*/  FMUL.FTZ R187, R186.reuse, R187 ;  /* 0x000000bbbabb7220 */ /* 0x042fe20000410000 */
[----:B------:R-:W-:-:S06]  /*3b00*/  FMUL.FTZ R186, R186, R145 ;  /* 0x00000091baba7220 */ /* 0x000fcc0000410000 */
[----:B------:R1:W-:Y:S01]  /*3b10*/  MUFU.EX2 R182, R6 ;  /* 0x0000000600b67308 */ /* 0x0003e20000000800 */
[----:B0-----:R-:W-:Y:S01]  /*3b20*/  FMUL.RZ R14, R12, 0.15915493667125701904 ;  /* 0x3e22f9830c0e7820 */ /* 0x001fe2000040c000 */
[----:B------:R-:W-:Y:S02]  /*3b30*/  FMUL.FTZ R12, R11, R112 ;  /* 0x000000700b0c7220 */ /* 0x000fe40000410000 */
[----:B------:R3:W0:Y:S04]  /*3b40*/  MUFU.EX2 R180, R7 ;  /* 0x0000000700b47308 */ /* 0x0006280000000800 */
[----:B------:R-:W-:Y:S01]  /*3b50*/  MUFU.SIN R141, R14 ;  /* 0x0000000e008d7308 */ /* 0x000fe20000000400 */
[----:B-1----:R-:W-:Y:S01]  /*3b60*/  FMUL.FTZ R6, R27, R90 ;  /* 0x0000005a1b067220 */ /* 0x002fe20000410000 */
[----:B---3--:R-:W-:-:S03]  /*3b70*/  FMUL.FTZ R7, R3, R5 ;  /* 0x0000000503077220 */ /* 0x008fc60000410000 */
[----:B------:R-:W-:Y:S01]  /*3b80*/  FMUL.RZ R146, R6, 0.15915493667125701904 ;  /* 0x3e22f98306927820 */ /* 0x000fe2000040c000 */
[C---:B------:R-:W-:Y:S02]  /*3b90*/  FMUL.FTZ R6, R2.reuse, R5 ;  /* 0x0000000502067220 */ /* 0x040fe40000410000 */
[----:B------:R1:W-:Y:S01]  /*3ba0*/  MUFU.COS R191, R14 ;  /* 0x0000000e00bf7308 */ /* 0x0003e20000000000 */
[----:B------:R-:W-:Y:S01]  /*3bb0*/  FFMA.FTZ R7, R2, R4, -R7 ;  /* 0x0000000402077223 */ /* 0x000fe20000010807 */
[----:B------:R-:W-:Y:S01]  /*3bc0*/  FMUL.FTZ R2, R27, R80 ;  /* 0x000000501b027220 */ /* 0x000fe20000410000 */
[----:B------:R-:W-:Y:S02]  /*3bd0*/  FFMA.FTZ R3, R3, R4, R6 ;  /* 0x0000000403037223 */ /* 0x000fe40000010006 */
[-C--:B------:R-:W-:Y:S01]  /*3be0*/  FMUL.FTZ R171, R0, R7.reuse ;  /* 0x0000000700ab7220 */ /* 0x080fe20000410000 */
[----:B------:R-:W-:Y:S01]  /*3bf0*/  FMUL.RZ R6, R2, 0.15915493667125701904 ;  /* 0x3e22f98302067820 */ /* 0x000fe2000040c000 */
[----:B------:R-:W-:Y:S01]  /*3c00*/  MOV R2, UR7 ;  /* 0x0000000700027c02 */ /* 0x000fe20008000f00 */
[----:B------:R-:W-:Y:S01]  /*3c10*/  MUFU.SIN R153, R144 ;  /* 0x0000009000997308 */ /* 0x000fe20000000400 */
[-C--:B-1----:R-:W-:Y:S01]  /*3c20*/  FMUL.FTZ R14, R27, R106.reuse ;  /* 0x0000006a1b0e7220 */ /* 0x082fe20000410000 */
[-C--:B------:R-:W-:Y:S01]  /*3c30*/  FMUL.FTZ R170, R60, R7.reuse ;  /* 0x000000073caa7220 */ /* 0x080fe20000410000 */
[----:B------:R-:W-:Y:S01]  /*3c40*/  IADD3 R2, PT, PT, R2, UR27, RZ ;  /* 0x0000001b02027c10 */ /* 0x000fe2000fffe0ff */
[-C--:B------:R-:W-:Y:S01]  /*3c50*/  FMUL.FTZ R169, R59, R7.reuse ;  /* 0x000000073ba97220 */ /* 0x080fe20000410000 */
[----:B------:R-:W-:Y:S01]  /*3c60*/  FMUL.RZ R28, R14, 0.15915493667125701904 ;  /* 0x3e22f9830e1c7820 */ /* 0x000fe2000040c000 */
[----:B------:R-:W-:Y:S01]  /*3c70*/  FMUL.FTZ R14, R11, R106 ;  /* 0x0000006a0b0e7220 */ /* 0x000fe20000410000 */
[----:B------:R-:W-:Y:S01]  /*3c80*/  @P0 IADD3 R2, PT, PT, R136, 0x200, RZ ;  /* 0x0000020088020810 */ /* 0x000fe20007ffe0ff */
[----:B------:R1:W-:Y:S01]  /*3c90*/  MUFU.COS R179, R144 ;  /* 0x0000009000b37308 */ /* 0x0003e20000000000 */
[-C--:B------:R-:W-:Y:S01]  /*3ca0*/  FMUL.FTZ R168, R58, R7.reuse ;  /* 0x000000073aa87220 */ /* 0x080fe20000410000 */
[-C--:B------:R-:W-:Y:S01]  /*3cb0*/  FMUL.FTZ R167, R57, R7.reuse ;  /* 0x0000000739a77220 */ /* 0x080fe20000410000 */
[----:B------:R-:W-:Y:S01]  /*3cc0*/  LEA R2, R2, UR28, 0x3 ;  /* 0x0000001c02027c11 */ /* 0x000fe2000f8e18ff */
[-C--:B------:R-:W-:Y:S01]  /*3cd0*/  FMUL.FTZ R166, R56, R7.reuse ;  /* 0x0000000738a67220 */ /* 0x080fe20000410000 */
        /* <DEDUP_REMOVED lines=11> */
[----:B------:R2:W0:Y:S01]  /*3d90*/  MUFU.COS R181, R142 ;  /* 0x0000008e00b57308 */ /* 0x0004220000000000 */
[-C--:B------:R-:W-:Y:S01]  /*3da0*/  FMUL.FTZ R154, R60, -R3.reuse ;  /* 0x800000033c9a7220 */ /* 0x080fe20000410000 */
[-C--:B------:R-:W-:Y:S01]  /*3db0*/  FMUL.FTZ R152, R58, -R3.reuse ;  /* 0x800000033a987220 */ /* 0x080fe20000410000 */
[-C--:B------:R-:W-:Y:S01]  /*3dc0*/  FMUL.FTZ R150, R56, -R3.reuse ;  /* 0x8000000338967220 */ /* 0x080fe20000410000 */
[-C--:B------:R-:W-:Y:S01]  /*3dd0*/  FMUL.FTZ R148, R54, -R3.reuse ;  /* 0x8000000336947220 */ /* 0x080fe20000410000 */
[-C--:B------:R-:W-:Y:S01]  /*3de0*/  FMUL.FTZ R145, R51, -R3.reuse ;  /* 0x8000000333917220 */ /* 0x080fe20000410000 */
[-C--:B-1----:R-:W-:Y:S01]  /*3df0*/  FMUL.FTZ R144, R50, -R3.reuse ;  /* 0x8000000332907220 */ /* 0x082fe20000410000 */
[-C--:B------:R-:W-:Y:S01]  /*3e00*/  FMUL.FTZ R143, R49, -R3.reuse ;  /* 0x80000003318f7220 */ /* 0x080fe20000410000 */
[----:B------:R-:W1:Y:S01]  /*3e10*/  MUFU.EX2 R16, R16 ;  /* 0x0000001000107308 */ /* 0x000e620000000800 */
[----:B--2---:R-:W-:Y:S01]  /*3e20*/  FMUL.FTZ R142, R27, R86 ;  /* 0x000000561b8e7220 */ /* 0x004fe20000410000 */
[----:B------:R-:W-:-:S02]  /*3e30*/  FMUL.FTZ R139, R46, -R3 ;  /* 0x800000032e8b7220 */ /* 0x000fc40000410000 */
[----:B------:R-:W2:Y:S01]  /*3e40*/  MUFU.EX2 R10, R10 ;  /* 0x0000000a000a7308 */ /* 0x000ea20000000800 */
[----:B------:R-:W-:-:S03]  /*3e50*/  FMUL.RZ R142, R142, 0.15915493667125701904 ;  /* 0x3e22f9838e8e7820 */ /* 0x000fc6000040c000 */
[----:B------:R-:W-:Y:S01]  /*3e60*/  MUFU.SIN R147, R28 ;  /* 0x0000001c00937308 */ /* 0x000fe20000000400 */
[C---:B0-----:R-:W-:Y:S01]  /*3e70*/  FMUL.FTZ R181, R180.reuse, R181 ;  /* 0x000000b5b4b57220 */ /* 0x041fe20000410000 */
[----:B------:R-:W-:Y:S01]  /*3e80*/  FMUL.FTZ R180, R180, R151 ;  /* 0x00000097b4b47220 */ /* 0x000fe20000410000 */
[----:B------:R-:W-:Y:S01]  /*3e90*/  FMUL.FTZ R151, R57, -R3 ;  /* 0x8000000339977220 */ /* 0x000fe20000410000 */
[C---:B-1----:R-:W-:Y:S01]  /*3ea0*/  FMUL.FTZ R179, R16.reuse, R179 ;  /* 0x000000b310b37220 */ /* 0x042fe20000410000 */
[----:B------:R-:W-:-:S03]  /*3eb0*/  FMUL.FTZ R178, R16, R153 ;  /* 0x0000009910b27220 */ /* 0x000fc60000410000 */
[----:B------:R0:W-:Y:S01]  /*3ec0*/  MUFU.COS R185, R28 ;  /* 0x0000001c00b97308 */ /* 0x0001e20000000000 */
[----:B------:R-:W-:Y:S01]  /*3ed0*/  FMUL.FTZ R153, R59, -R3 ;  /* 0x800000033b997220 */ /* 0x000fe20000410000 */
[C---:B--2---:R-:W-:Y:S01]  /*3ee0*/  FMUL.FTZ R16, R10.reuse, R13 ;  /* 0x0000000d0a107220 */ /* 0x044fe20000410000 */
[----:B------:R-:W-:-:S05]  /*3ef0*/  FMUL.FTZ R17, R10, R17 ;  /* 0x000000110a117220 */ /* 0x000fca0000410000 */
[----:B------:R-:W-:Y:S01]  /*3f00*/  MUFU.SIN R149, R18 ;  /* 0x0000001200957308 */ /* 0x000fe20000000400 */
[C---:B0-----:R-:W-:Y:S01]  /*3f10*/  FMUL.FTZ R28, R11.reuse, R86 ;  /* 0x000000560b1c7220 */ /* 0x041fe20000410000 */
[----:B------:R0:W-:Y:S06]  /*3f20*/  STS.64 [R2+0x10b0], R16 ;  /* 0x0010b01002007388 */ /* 0x0001ec0000000a00 */
[----:B------:R1:W2:Y:S08]  /*3f30*/  MUFU.COS R183, R18 ;  /* 0x0000001200b77308 */ /* 0x0002b00000000000 */
[----:B------:R-:W3:Y:S01]  /*3f40*/  MUFU.SIN R155, R146 ;  /* 0x00000092009b7308 */ /* 0x000ee20000000400 */
[C---:B-1----:R-:W-:Y:S01]  /*3f50*/  FMUL.FTZ R18, R11.reuse, R90 ;  /* 0x0000005a0b127220 */ /* 0x042fe20000410000 */
[----:B------:R-:W-:-:S06]  /*3f60*/  FMUL.FTZ R11, R11, R80 ;  /* 0x000000500b0b7220 */ /* 0x000fcc0000410000 */
[----:B------:R1:W5:Y:S01]  /*3f70*/  MUFU.COS R177, R146 ;  /* 0x0000009200b17308 */ /* 0x0003620000000000 */
        /* <DEDUP_REMOVED lines=8> */
[----:B------:R-:W1:Y:S08]  /*4000*/  MUFU.COS R4, R6 ;  /* 0x0000000600047308 */ /* 0x000e700000000000 */
[----:B------:R-:W4:Y:S04]  /*4010*/  MUFU.EX2 R12, R12 ;  /* 0x0000000c000c7308 */ /* 0x000f280000000800 */
[----:B------:R-:W0:Y:S04]  /*4020*/  MUFU.EX2 R14, R14 ;  /* 0x0000000e000e7308 */ /* 0x000e280000000800 */
[----:B------:R-:W3:Y:S04]  /*4030*/  MUFU.EX2 R18, R18 ;  /* 0x0000001200127308 */ /* 0x000ee80000000800 */
[----:B------:R-:W2:Y:S01]  /*4040*/  MUFU.EX2 R8, R8 ;  /* 0x0000000800087308 */ /* 0x000ea20000000800 */
[C---:B----4-:R-:W-:Y:S01]  /*4050*/  FMUL.FTZ R190, R12.reuse, R141 ;  /* 0x0000008d0cbe7220 */ /* 0x050fe20000410000 */
[----:B------:R-:W-:-:S02]  /*4060*/  FMUL.FTZ R191, R12, R191 ;  /* 0x000000bf0cbf7220 */ /* 0x000fc40000410000 */
[----:B------:R-:W4:Y:S01]  /*4070*/  MUFU.EX2 R28, R28 ;  /* 0x0000001c001c7308 */ /* 0x000f220000000800 */
[----:B------:R-:W-:Y:S01]  /*4080*/  FMUL.FTZ R141, R47, -R3 ;  /* 0x800000032f8d7220 */ /* 0x000fe20000410000 */
[C---:B0-----:R-:W-:Y:S01]  /*4090*/  FMUL.FTZ R184, R14.reuse, R147 ;  /* 0x000000930eb87220 */ /* 0x041fe20000410000 */
[----:B------:R-:W-:Y:S01]  /*40a0*/  FMUL.FTZ R185, R14, R185 ;  /* 0x000000b90eb97220 */ /* 0x000fe20000410000 */
[----:B------:R-:W1:Y:S01]  /*40b0*/  MUFU.EX2 R11, R11 ;  /* 0x0000000b000b7308 */ /* 0x000e620000000800 */
[----:B------:R-:W-:Y:S01]  /*40c0*/  FMUL.FTZ R147, R53, -R3 ;  /* 0x8000000335937220 */ /* 0x000fe20000410000 */
[C---:B---3--:R-:W-:Y:S01]  /*40d0*/  FMUL.FTZ R176, R18.reuse, R155 ;  /* 0x0000009b12b07220 */ /* 0x048fe20000410000 */
[----:B-----5:R-:W-:Y:S01]  /*40e0*/  FMUL.FTZ R177, R18, R177 ;  /* 0x000000b112b17220 */ /* 0x020fe20000410000 */
[----:B------:R-:W-:Y:S01]  /*40f0*/  FMUL.FTZ R155, R0, -R3 ;  /* 0x80000003009b7220 */ /* 0x000fe20000410000 */
[C---:B--2---:R-:W-:Y:S01]  /*4100*/  FMUL.FTZ R197, R8.reuse, R197 ;  /* 0x000000c508c57220 */ /* 0x044fe20000410000 */
[----:B------:R-:W-:Y:S01]  /*4110*/  FMUL.FTZ R196, R8, R19 ;  /* 0x0000001308c47220 */ /* 0x000fe20000410000 */
[C---:B----4-:R-:W-:Y:S01]  /*4120*/  FMUL.FTZ R175, R28.reuse, R175 ;  /* 0x000000af1caf7220 */ /* 0x050fe20000410000 */
        /* <DEDUP_REMOVED lines=15> */
.L_x_9604:
[----:B------:R0:W1:Y:S02]  /*4220*/  LDS.64 R28, [R204+0x20b8] ;  /* 0x0020b800cc1c7984 */ /* 0x0000640000000a00 */
.L_x_9605:
[----:B------:R-:W-:Y:S05]  /*4230*/  BSYNC.RECONVERGENT B0 ;  /* 0x0000000000007941 */ /* 0x000fea0003800200 */
.L_x_9603:
        /* <DEDUP_REMOVED lines=50> */
[----:B------:R-:W-:Y:S01]  /*4560*/  FADD.FTZ R9, RZ, R9 ;  /* 0x00000009ff097221 */ /* 0x000fe20000010000 */
[-C--:B------:R-:W-:Y:S01]  /*4570*/  FMUL.FTZ R8, R198, R2.reuse ;  /* 0x00000002c6087220 */ /* 0x080fe20000410000 */
[----:B------:R-:W-:Y:S01]  /*4580*/  FFMA.FTZ R10, R199, R2, R10 ;  /* 0x00000002c70a7223 */ /* 0x000fe2000001000a */
        /* <DEDUP_REMOVED lines=23> */
[----:B------:R-:W-:Y:S01]  /*4700*/  FFMA.FTZ R2, R193, R9, -R2 ;  /* 0x00000009c1027223 */ /* 0x000fe20000010802 */
        /* <DEDUP_REMOVED lines=35> */
[-C--:B------:R-:W-:Y:S01]  /*4940*/  FMUL.FTZ R8, R182, R2.reuse ;  /* 0x00000002b6087220 */ /* 0x080fe20000410000 */
        /* <DEDUP_REMOVED lines=28> */
[CC--:B------:R-:W-:Y:S01]  /*4b10*/  FMUL.FTZ R10, R174.reuse, R13.reuse ;  /* 0x0000000dae0a7220 */ /* 0x0c0fe20000410000 */
[----:B------:R-:W-:Y:S01]  /*4b20*/  FFMA.FTZ R12, R175, R13, R12 ;  /* 0x0000000daf0c7223 */ /* 0x000fe2000001000c */
[----:B------:R-:W-:Y:S01]  /*4b30*/  FFMA.FTZ R3, R177, R8, R3 ;  /* 0x00000008b1037223 */ /* 0x000fe20000010003 */
[C---:B------:R-:W-:Y:S01]  /*4b40*/  FMUL.FTZ R8, R174.reuse, R2 ;  /* 0x00000002ae087220 */ /* 0x040fe20000410000 */
[C---:B------:R-:W-:Y:S01]  /*4b50*/  FFMA.FTZ R10, R175.reuse, R11, -R10 ;  /* 0x0000000baf0a7223 */ /* 0x040fe2000001080a */
[----:B------:R-:W-:Y:S01]  /*4b60*/  FADD.FTZ R12, RZ, R12 ;  /* 0x0000000cff0c7221 */ /* 0x000fe20000010000 */
[-C--:B------:R-:W-:Y:S01]  /*4b70*/  FMUL.FTZ R9, R174, R3.reuse ;  /* 0x00000003ae097220 */ /* 0x080fe20000410000 */
[----:B------:R-:W-:Y:S01]  /*4b80*/  FFMA.FTZ R3, R175, R3, R8 ;  /* 0x00000003af037223 */ /* 0x000fe20000010008 */
        /* <DEDUP_REMOVED lines=10> */
[----:B------:R-:W-:Y:S01]  /*4c30*/  FFMA.FTZ R9, R173, R3, R2 ;  /* 0x00000003ad097223 */ /* 0x000fe20000010002 */
[----:B------:R-:W-:Y:S01]  /*4c40*/  P2R R2, PR, RZ, 0x4 ;  /* 0x00000004ff027803 */ /* 0x000fe20000000000 */
[----:B------:R-:W-:-:S05]  /*4c50*/  FADD.FTZ R11, RZ, R13 ;  /* 0x0000000dff0b7221 */ /* 0x000fca0000010000 */
        /* <DEDUP_REMOVED lines=30> */
[----:B------:R-:W-:-:S03]  /*4e40*/  FFMA.FTZ R14, R13, R12, -R14 ;  /* 0x0000000c0d0e7223 */ /* 0x000fc6000001080e */
[----:B------:R-:W-:Y:S01]  /*4e50*/  @P5 FADD.FTZ R202, R202, R15 ;  /* 0x0000000fcaca5221 */ /* 0x000fe20000010000 */
[CC--:B0-----:R-:W-:Y:S01]  /*4e60*/  FMUL.FTZ R12, R18.reuse, R3.reuse ;  /* 0x00000003120c7220 */ /* 0x0c1fe20000410000 */
[----:B------:R-:W-:Y:S01]  /*4e70*/  @P5 FADD.FTZ R19, R19, R14 ;  /* 0x0000000e13135221 */ /* 0x000fe20000010000 */
[C---:B------:R-:W-:Y:S02]  /*4e80*/  FMUL.FTZ R3, R13.reuse, R3 ;  /* 0x000000030d037220 */ /* 0x040fe40000410000 */
[----:B------:R-:W0:Y:S01]  /*4e90*/  SHFL.UP PT, R14, R202, 0x2, RZ ;  /* 0x04400000ca0e7989 */ /* 0x000e2200000e00ff */
[-C--:B-1----:R-:W-:Y:S01]  /*4ea0*/  @P5 FFMA.FTZ R13, R13, R2.reuse, -R12 ;  /* 0x000000020d0d5223 */ /* 0x082fe2000001080c */
[----:B------:R-:W-:Y:S02]  /*4eb0*/  @P5 FFMA.FTZ R18, R18, R2, R3 ;  /* 0x0000000212125223 */ /* 0x000fe40000010003 */
        /* <DEDUP_REMOVED lines=8> */
[CC--:B---3--:R-:W-:Y:S01]  /*4f40*/  FMUL.FTZ R12, R18.reuse, R3.reuse ;  /* 0x00000003120c7220 */ /* 0x0c8fe20000410000 */
        /* <DEDUP_REMOVED lines=36> */
.L_x_9664:
        /* <DEDUP_REMOVED lines=13> */
.L_x_9667:
[----:B------:R-:W-:-:S03]  /*5260*/  UMOV UR26, 0xffffffff ;  /* 0xffffffff001a7882 */ /* 0x000fc60000000000 */
[----:B------:R-:W-:Y:S05]  /*5270*/  BRA.DIV UR26, `(.L_x_9609) ;  /* 0x0000005e1aa07947 */ /* 0x000fea000b800000 */
.L_x_9670:
[----:B------:R-:W-:-:S03]  /*5280*/  UMOV UR26, 0xffffffff ;  /* 0xffffffff001a7882 */ /* 0x000fc60000000000 */
[----:B------:R-:W-:Y:S05]  /*5290*/  BRA.DIV UR26, `(.L_x_9610) ;  /* 0x0000005e1ac07947 */ /* 0x000fea000b800000 */
.L_x_9673:
[----:B------:R-:W-:-:S03]  /*52a0*/  UMOV UR26, 0xffffffff ;  /* 0xffffffff001a7882 */ /* 0x000fc60000000000 */
[----:B------:R-:W-:Y:S05]  /*52b0*/  BRA.DIV UR26, `(.L_x_9611) ;  /* 0x0000005e1ae07947 */ /* 0x000fea000b800000 */
.L_x_9676:
        /* <DEDUP_REMOVED lines=10> */
.L_x_9686:
        /* <DEDUP_REMOVED lines=23> */
.L_x_9606:
[----:B------:R-:W-:Y:S05]  /*54d0*/  WARPSYNC.ALL ;  /* 0x0000000000007948 */ /* 0x000fea0003800000 */
[C---:B----45:R-:W-:Y:S01]  /*54e0*/  FMUL.FTZ R4, R172.reuse, R139 ;  /* 0x0000008bac047220 */ /* 0x070fe20000410000 */
[CC--:B------:R-:W-:Y:S01]  /*54f0*/  FMUL.FTZ R6, R172.reuse, R156.reuse ;  /* 0x0000009cac067220 */ /* 0x0c0fe20000410000 */
[CC--:B-12---:R-:W-:Y:S01]  /*5500*/  FMUL.FTZ R2, R172.reuse, R29.reuse ;  /* 0x0000001dac027220 */ /* 0x0c6fe20000410000 */
        /* <DEDUP_REMOVED lines=8> */
[C---:B---3--:R-:W-:Y:S01]  /*5590*/  FMUL.FTZ R10, R174.reuse, R2 ;  /* 0x00000002ae0a7220 */ /* 0x048fe20000410000 */
        /* <DEDUP_REMOVED lines=23> */
[----:B------:R-:W1:Y:S01]  /*5710*/  LDS.64 R2, [R135+0x8a8] ;  /* 0x0008a80087027984 */ /* 0x000e620000000a00 */
        /* <DEDUP_REMOVED lines=41> */
[C---:B-1----:R-:W-:Y:S01]  /*59b0*/  FMUL.FTZ R5, R17.reuse, R2 ;  /* 0x0000000211057220 */ /* 0x042fe20000410000 */
        /* <DEDUP_REMOVED lines=21> */
[C---:B------:R-:W-:Y:S01]  /*5b10*/  FMUL.FTZ R3, R186.reuse, R6 ;  /* 0x00000006ba037220 */ /* 0x040fe20000410000 */
[-C--:B------:R-:W-:Y:S01]  /*5b20*/  FMUL.FTZ R10, R186, R8.reuse ;  /* 0x00000008ba0a7220 */ /* 0x080fe20000410000 */
[C---:B------:R-:W-:Y:S01]  /*5b30*/  FMUL.FTZ R4, R198.reuse, R219 ;  /* 0x000000dbc6047220 */ /* 0x040fe20000410000 */
[----:B------:R-:W-:Y:S01]  /*5b40*/  FMUL.FTZ R2, R198, R211 ;  /* 0x000000d3c6027220 */ /* 0x000fe20000410000 */
        /* <DEDUP_REMOVED lines=12> */
[-C--:B------:R-:W-:Y:S01]  /*5c10*/  FMUL.FTZ R9, R194, R11.reuse ;  /* 0x0000000bc2097220 */ /* 0x080fe20000410000 */
[----:B------:R-:W-:Y:S01]  /*5c20*/  FFMA.FTZ R11, R195, R11, R6 ;  /* 0x0000000bc30b7223 */ /* 0x000fe20000010006 */
[C---:B------:R-:W-:Y:S01]  /*5c30*/  FFMA.FTZ R223, R197.reuse, R216, -R2 ;  /* 0x000000d8c5df7223 */ /* 0x040fe20000010802 */
[----:B------:R-:W-:Y:S01]  /*5c40*/  FFMA.FTZ R3, R197, R210, R3 ;  /* 0x000000d2c5037223 */ /* 0x000fe20000010003 */
[C---:B------:R-:W-:Y:S01]  /*5c50*/  FMUL.FTZ R2, R188.reuse, R7 ;  /* 0x00000007bc027220 */ /* 0x040fe20000410000 */
[-C--:B------:R-:W-:Y:S01]  /*5c60*/  FMUL.FTZ R8, R188, R5.reuse ;  /* 0x00000005bc087220 */ /* 0x080fe20000410000 */
[----:B------:R-:W-:Y:S01]  /*5c70*/  FADD.FTZ R223, R42, R223 ;  /* 0x000000df2adf7221 */ /* 0x000fe20000010000 */
[----:B------:R-:W-:Y:S01]  /*5c80*/  FADD.FTZ R209, RZ, R3 ;  /* 0x00000003ffd17221 */ /* 0x000fe20000010000 */
[----:B------:R-:W-:Y:S01]  /*5c90*/  FFMA.FTZ R6, R189, R5, R2 ;  /* 0x00000005bd067223 */ /* 0x000fe20000010002 */
[----:B------:R-:W-:Y:S01]  /*5ca0*/  FFMA.FTZ R9, R195, R12, -R9 ;  /* 0x0000000cc3097223 */ /* 0x000fe20000010809 */
[C---:B------:R-:W-:Y:S01]  /*5cb0*/  FMUL.FTZ R4, R194.reuse, R223 ;  /* 0x000000dfc2047220 */ /* 0x040fe20000410000 */
[----:B------:R-:W-:Y:S01]  /*5cc0*/  FMUL.FTZ R2, R194, R209 ;  /* 0x000000d1c2027220 */ /* 0x000fe20000410000 */
[C---:B------:R-:W-:Y:S01]  /*5cd0*/  FMUL.FTZ R12, R196.reuse, R11 ;  /* 0x0000000bc40c7220 */ /* 0x040fe20000410000 */
        /* <DEDUP_REMOVED lines=22> */
[CC--:B------:R-:W-:Y:S01]  /*5e40*/  FMUL.FTZ R2, R190.reuse, R207.reuse ;  /* 0x000000cfbe027220 */ /* 0x0c0fe20000410000 */
[-C--:B------:R-:W-:Y:S01]  /*5e50*/  FMUL.FTZ R5, R190, R6.reuse ;  /* 0x00000006be057220 */ /* 0x080fe20000410000 */
[C---:B------:R-:W-:Y:S01]  /*5e60*/  FFMA.FTZ R3, R191.reuse, R6, R12 ;  /* 0x00000006bf037223 */ /* 0x040fe2000001000c */
[C---:B------:R-:W-:Y:S01]  /*5e70*/  FFMA.FTZ R4, R191.reuse, R207, R4 ;  /* 0x000000cfbf047223 */ /* 0x040fe20000010004 */
[C---:B------:R-:W-:Y:S01]  /*5e80*/  FFMA.FTZ R2, R191.reuse, R229, -R2 ;  /* 0x000000e5bf027223 */ /* 0x040fe20000010802 */
[----:B------:R-:W-:Y:S01]  /*5e90*/  FFMA.FTZ R5, R191, R10, -R5 ;  /* 0x0000000abf057223 */ /* 0x000fe20000010805 */
        /* <DEDUP_REMOVED lines=52> */
[----:B------:R-:W-:Y:S01]  /*61e0*/  UISETP.GE.AND UP0, UPT, UR16, UR29, UPT ;  /* 0x0000001d1000728c */ /* 0x000fe2000bf06270 */
[C---:B------:R-:W-:Y:S01]  /*61f0*/  FMUL.FTZ R2, R180.reuse, R212 ;  /* 0x000000d4b4027220 */ /* 0x040fe20000410000 */
[-C--:B------:R-:W-:Y:S01]  /*6200*/  FMUL.FTZ R3, R180, R222.reuse ;  /* 0x000000deb4037220 */ /* 0x080fe20000410000 */
[C---:B------:R-:W-:Y:S01]  /*6210*/  FMUL.FTZ R12, R200.reuse, R13 ;  /* 0x0000000dc80c7220 */ /* 0x040fe20000410000 */
[CC--:B------:R-:W-:Y:S01]  /*6220*/  FMUL.FTZ R16, R200.reuse, R11.reuse ;  /* 0x0000000bc8107220 */ /* 0x0c0fe20000410000 */
[C---:B------:R-:W-:Y:S01]  /*6230*/  FFMA.FTZ R217, R181.reuse, R222, -R2 ;  /* 0x000000deb5d97223 */ /* 0x040fe20000010802 */
[----:B------:R-:W-:Y:S01]  /*6240*/  FFMA.FTZ R3, R181, R212, R3 ;  /* 0x000000d4b5037223 */ /* 0x000fe20000010003 */
[----:B------:R-:W-:Y:S01]  /*6250*/  FFMA.FTZ R14, R201, R11, R12 ;  /* 0x0000000bc90e7223 */ /* 0x000fe2000001000c */
[----:B------:R-:W-:Y:S01]  /*6260*/  FMUL.FTZ R12, R200, R8 ;  /* 0x00000008c80c7220 */ /* 0x000fe20000410000 */
[----:B------:R-:W-:Y:S01]  /*6270*/  FADD.FTZ R217, R34, R217 ;  /* 0x000000d922d97221 */ /* 0x000fe20000010000 */
[----:B------:R-:W-:Y:S01]  /*6280*/  FADD.FTZ R215, RZ, R3 ;  /* 0x00000003ffd77221 */ /* 0x000fe20000010000 */
[----:B------:R-:W-:Y:S01]  /*6290*/  PLOP3.LUT P0, PT, PT, PT, UP0, 0x80, 0x8 ;  /* 0x000000000008781c */ /* 0x000fe20003f0f008 */
[----:B------:R-:W-:Y:S01]  /*62a0*/  ULEA UR26, UR7, UR28, 0x4 ;  /* 0x0000001c071a7291 */ /* 0x000fe2000f8e20ff */
[C---:B------:R-:W-:Y:S01]  /*62b0*/  FMUL.FTZ R10, R178.reuse, R217 ;  /* 0x000000d9b20a7220 */ /* 0x040fe20000410000 */
[----:B------:R-:W-:Y:S01]  /*62c0*/  FMUL.FTZ R2, R178, R215 ;  /* 0x000000d7b2027220 */ /* 0x000fe20000410000 */
[----:B------:R-:W-:Y:S01]  /*62d0*/  ISETP.NE.OR P0, PT, R133, RZ, P0 ;  /* 0x000000ff8500720c */ /* 0x000fe20000705670 */
[----:B------:R-:W-:Y:S01]  /*62e0*/  FFMA.FTZ R16, R201, R13, -R16 ;  /* 0x0000000dc9107223 */ /* 0x000fe20000010810 */
[C---:B------:R-:W-:Y:S01]  /*62f0*/  FFMA.FTZ R10, R179.reuse, R215, R10 ;  /* 0x000000d7b30a7223 */ /* 0x040fe2000001000a */
[----:B------:R-:W-:Y:S01]  /*6300*/  FFMA.FTZ R2, R179, R217, -R2 ;  /* 0x000000d9b3027223 */ /* 0x000fe20000010802 */
[----:B------:R-:W-:Y:S01]  /*6310*/  ISETP.GT.U32.AND P2, PT, R136, 0x1f, PT ;  /* 0x0000001f8800780c */ /* 0x000fe20003f44070 */
[----:B------:R-:W-:-:S02]  /*6320*/  HFMA2 R4, -RZ, RZ, 1.875, 0 ;  /* 0x3f800000ff047431 */ /* 0x000fc400000001ff */
[----:B------:R-:W-:Y:S01]  /*6330*/  FADD.FTZ R220, RZ, R10 ;  /* 0x0000000affdc7221 */ /* 0x000fe20000010000 */
[----:B------:R-:W-:Y:S01]  /*6340*/  FADD.FTZ R228, R33, R2 ;  /* 0x0000000221e47221 */ /* 0x000fe20000010000 */
[-C--:B------:R-:W-:Y:S01]  /*6350*/  FMUL.FTZ R10, R200, R9.reuse ;  /* 0x00000009c80a7220 */ /* 0x080fe20000410000 */
[----:B------:R-:W-:Y:S01]  /*6360*/  FFMA.FTZ R9, R201, R9, -R12 ;  /* 0x00000009c9097223 */ /* 0x000fe2000001080c */
[C---:B------:R-:W-:Y:S01]  /*6370*/  FMUL.FTZ R2, R176.reuse, R220 ;  /* 0x000000dcb0027220 */ /* 0x040fe20000410000 */
[-C--:B------:R-:W-:Y:S01]  /*6380*/  FMUL.FTZ R3, R176, R228.reuse ;  /* 0x000000e4b0037220 */ /* 0x080fe20000410000 */
[----:B------:R-:W-:Y:S02]  /*6390*/  CS2R R6, SRZ ;  /* 0x0000000000067805 */ /* 0x000fe4000001ff00 */
[----:B------:R-:W-:Y:S01]  /*63a0*/  MOV R5, RZ ;  /* 0x000000ff00057202 */ /* 0x000fe20000000f00 */
[C---:B------:R-:W-:Y:S01]  /*63b0*/  FFMA.FTZ R221, R177.reuse, R228, -R2 ;  /* 0x000000e4b1dd7223 */ /* 0x040fe20000010802 */
[----:B------:R-:W-:Y:S01]  /*63c0*/  FFMA.FTZ R3, R177, R220, R3 ;  /* 0x000000dcb1037223 */ /* 0x000fe20000010003 */
[----:B------:R-:W-:Y:S01]  /*63d0*/  FFMA.FTZ R8, R201, R8, R10 ;  /* 0x00000008c9087223 */ /* 0x000fe2000001000a */
        /* <DEDUP_REMOVED lines=34> */
[----:B------:R2:W3:Y:S04]  /*6600*/  SHFL.DOWN PT, R2, R19, 0x1, 0x1f ;  /* 0x08201f0013027f89 */ /* 0x0004e800000e0000 */
[----:B------:R2:W4:Y:S04]  /*6610*/  SHFL.DOWN PT, R3, R18, 0x1, 0x1f ;  /* 0x08201f0012037f89 */ /* 0x00052800000e0000 */
[----:B------:R2:W0:Y:S04]  /*6620*/  SHFL.DOWN PT, R14, R17, 0x1, 0x1f ;  /* 0x08201f00110e7f89 */ /* 0x00042800000e0000 */
[----:B------:R2:W0:Y:S02]  /*6630*/  SHFL.DOWN PT, R12, R13, 0x1, 0x1f ;  /* 0x08201f000d0c7f89 */ /* 0x00042400000e0000 */
.L_x_9691:
[----:B------:R-:W-:Y:S01]  /*6640*/  BSSY.RECONVERGENT B0, `(.L_x_9615) ;  /* 0x000000d000007945 */ /* 0x000fe20003800200 */
[----:B------:R-:W-:-:S03]  /*6650*/  ISETP.GT.U32.AND P3, PT, R133, 0x1d, PT ;  /* 0x0000001d8500780c */ /* 0x000fc60003f64070 */
[----:B------:R-:W-:Y:S10]  /*6660*/  @!P2 BRA `(.L_x_9616) ;  /* 0x000000000028a947 */ /* 0x000ff40003800000 */
[CC--:B0-----:R-:W-:Y:S01]  /*6670*/  FMUL.FTZ R16, R18.reuse, R12.reuse ;  /* 0x0000000c12107220 */ /* 0x0c1fe20000410000 */
[C---:B------:R-:W-:Y:S01]  /*6680*/  FMUL.FTZ R237, R19.reuse, R12 ;  /* 0x0000000c13ed7220 */ /* 0x040fe20000410000 */
[CC--:B----4-:R-:W-:Y:S01]  /*6690*/  FMUL.FTZ R15, R18.reuse, R3.reuse ;  /* 0x00000003120f7220 */ /* 0x0d0fe20000410000 */
[C---:B------:R-:W-:Y:S01]  /*66a0*/  FMUL.FTZ R3, R19.reuse, R3 ;  /* 0x0000000313037220 */ /* 0x040fe20000410000 */
[-C--:B------:R-:W-:Y:S01]  /*66b0*/  FFMA.FTZ R16, R19, R14.reuse, -R16 ;  /* 0x0000000e13107223 */ /* 0x080fe20000010810 */
[----:B------:R-:W-:Y:S01]  /*66c0*/  FFMA.FTZ R14, R18, R14, R237 ;  /* 0x0000000e120e7223 */ /* 0x000fe200000100ed */
[C---:B--23--:R-:W-:Y:S01]  /*66d0*/  FFMA.FTZ R19, R2.reuse, R19, -R15 ;  /* 0x0000001302137223 */ /* 0x04cfe2000001080f */
[----:B------:R-:W-:Y:S01]  /*66e0*/  FFMA.FTZ R18, R2, R18, R3 ;  /* 0x0000001202127223 */ /* 0x000fe20000010003 */
[----:B------:R-:W-:Y:S01]  /*66f0*/  FADD.FTZ R17, R17, R16 ;  /* 0x0000001011117221 */ /* 0x000fe20000010000 */
[----:B------:R-:W-:-:S07]  /*6700*/  FADD.FTZ R13, R13, R14 ;  /* 0x0000000e0d0d7221 */ /* 0x000fce0000010000 */
.L_x_9616:
[----:B------:R-:W-:Y:S05]  /*6710*/  BSYNC.RECONVERGENT B0 ;  /* 0x0000000000007941 */ /* 0x000fea0003800200 */
.L_x_9615:
[----:B------:R-:W-:-:S03]  /*6720*/  UMOV UR31, 0xffffffff ;  /* 0xffffffff001f7882 */ /* 0x000fc60000000000 */
[----:B------:R-:W-:Y:S05]  /*6730*/  BRA.DIV UR31, `(.L_x_9617) ;  /* 0x000000521f107947 */ /* 0x000fea000b800000 */
[----:B---3--:R3:W1:Y:S04]  /*6740*/  SHFL.DOWN PT, R2, R19, 0x2, 0x1f ;  /* 0x08401f0013027f89 */ /* 0x00866800000e0000 */
[----:B----4-:R3:W4:Y:S04]  /*6750*/  SHFL.DOWN PT, R3, R18, 0x2, 0x1f ;  /* 0x08401f0012037f89 */ /* 0x01072800000e0000 */
[----:B0-----:R3:W0:Y:S04]  /*6760*/  SHFL.DOWN PT, R14, R17, 0x2, 0x1f ;  /* 0x08401f00110e7f89 */ /* 0x00162800000e0000 */
[----:B------:R3:W0:Y:S02]  /*6770*/  SHFL.DOWN PT, R12, R13, 0x2, 0x1f ;  /* 0x08401f000d0c7f89 */ /* 0x00062400000e0000 */
.L_x_9697:
        /* <DEDUP_REMOVED lines=9> */
[-C--:B-123--:R-:W-:Y:S01]  /*6810*/  FFMA.FTZ R19, R19, R2.reuse, -R15 ;  /* 0x0000000213137223 */ /* 0x08efe2000001080f */
[----:B------:R-:W-:Y:S01]  /*6820*/  FFMA.FTZ R18, R18, R2, R3 ;  /* 0x0000000212127223 */ /* 0x000fe20000010003 */
[----:B------:R-:W-:Y:S01]  /*6830*/  FADD.FTZ R17, R17, R16 ;  /* 0x0000001011117221 */ /* 0x000fe20000010000 */
[----:B------:R-:W-:-:S07]  /*6840*/  FADD.FTZ R13, R13, R14 ;  /* 0x0000000e0d0d7221 */ /* 0x000fce0000010000 */
.L_x_9619:
[----:B------:R-:W-:Y:S05]  /*6850*/  BSYNC.RECONVERGENT B0 ;  /* 0x0000000000007941 */ /* 0x000fea0003800200 */
.L_x_9618:
[----:B------:R-:W-:-:S03]  /*6860*/  UMOV UR31, 0xffffffff ;  /* 0xffffffff001f7882 */ /* 0x000fc60000000000 */
[----:B------:R-:W-:Y:S05]  /*6870*/  BRA.DIV UR31, `(.L_x_9620) ;  /* 0x000000521f307947 */ /* 0x000fea000b800000 */
[----:B-1----:R1:W1:Y:S04]  /*6880*/  SHFL.DOWN PT, R2, R19, 0x4, 0x1f ;  /* 0x08801f0013027f89 */ /* 0x00226800000e0000 */
[----:B----4-:R4:W1:Y:S04]  /*6890*/  SHFL.DOWN PT, R3, R18, 0x4, 0x1f ;  /* 0x08801f0012037f89 */ /* 0x01086800000e0000 */
[----:B0-----:R4:W0:Y:S04]  /*68a0*/  SHFL.DOWN PT, R14, R17, 0x4, 0x1f ;  /* 0x08801f00110e7f89 */ /* 0x00182800000e0000 */
[----:B------:R4:W0:Y:S02]  /*68b0*/  SHFL.DOWN PT, R12, R13, 0x4, 0x1f ;  /* 0x08801f000d0c7f89 */ /* 0x00082400000e0000 */
.L_x_9703:
        /* <DEDUP_REMOVED lines=9> */
[-C--:B--23--:R-:W-:Y:S01]  /*6950*/  FFMA.FTZ R19, R19, R2.reuse, -R15 ;  /* 0x0000000213137223 */ /* 0x08cfe2000001080f */
[----:B----4-:R-:W-:Y:S01]  /*6960*/  FFMA.FTZ R18, R18, R2, R3 ;  /* 0x0000000212127223 */ /* 0x010fe20000010003 */
[----:B------:R-:W-:Y:S01]  /*6970*/  FADD.FTZ R17, R17, R16 ;  /* 0x0000001011117221 */ /* 0x000fe20000010000 */
[----:B------:R-:W-:-:S07]  /*6980*/  FADD.FTZ R13, R13, R14 ;  /* 0x0000000e0d0d7221 */ /* 0x000fce0000010000 */
.L_x_9622:
[----:B------:R-:W-:Y:S05]  /*6990*/  BSYNC.RECONVERGENT B0 ;  /* 0x0000000000007941 */ /* 0x000fea0003800200 */
.L_x_9621:
[----:B------:R-:W-:-:S03]  /*69a0*/  UMOV UR31, 0xffffffff ;  /* 0xffffffff001f7882 */ /* 0x000fc60000000000 */
[----:B------:R-:W-:Y:S05]  /*69b0*/  BRA.DIV UR31, `(.L_x_9623) ;  /* 0x000000521f507947 */ /* 0x000fea000b800000 */
[----:B-1----:R1:W1:Y:S04]  /*69c0*/  SHFL.DOWN PT, R2, R19, 0x8, 0x1f ;  /* 0x09001f0013027f89 */ /* 0x00226800000e0000 */
[----:B------:R1:W1:Y:S04]  /*69d0*/  SHFL.DOWN PT, R3, R18, 0x8, 0x1f ;  /* 0x09001f0012037f89 */ /* 0x00026800000e0000 */
[----:B0-----:R0:W0:Y:S04]  /*69e0*/  SHFL.DOWN PT, R14, R17, 0x8, 0x1f ;  /* 0x09001f00110e7f89 */ /* 0x00102800000e0000 */
[----:B------:R0:W0:Y:S02]  /*69f0*/  SHFL.DOWN PT, R12, R13, 0x8, 0x1f ;  /* 0x09001f000d0c7f89 */ /* 0x00002400000e0000 */
.L_x_9709:
        /* <DEDUP_REMOVED lines=13> */
.L_x_9625:
[----:B------:R-:W-:Y:S05]  /*6ad0*/  BSYNC.RECONVERGENT B0 ;  /* 0x0000000000007941 */ /* 0x000fea0003800200 */
.L_x_9624:
[----:B------:R-:W-:-:S03]  /*6ae0*/  UMOV UR31, 0xffffffff ;  /* 0xffffffff001f7882 */ /* 0x000fc60000000000 */
[----:B------:R-:W-:Y:S05]  /*6af0*/  BRA.DIV UR31, `(.L_x_9626) ;  /* 0x000000521f707947 */ /* 0x000fea000b800000 */
[----:B-1----:R1:W1:Y:S04]  /*6b00*/  SHFL.DOWN PT, R2, R19, 0x10, 0x1f ;  /* 0x0a001f0013027f89 */ /* 0x00226800000e0000 */
[----:B------:R1:W1:Y:S04]  /*6b10*/  SHFL.DOWN PT, R3, R18, 0x10, 0x1f ;  /* 0x0a001f0012037f89 */ /* 0x00026800000e0000 */
[----:B0-----:R0:W0:Y:S04]  /*6b20*/  SHFL.DOWN PT, R14, R17, 0x10, 0x1f ;  /* 0x0a001f00110e7f89 */ /* 0x00102800000e0000 */
[----:B------:R0:W0:Y:S02]  /*6b30*/  SHFL.DOWN PT, R12, R13, 0x10, 0x1f ;  /* 0x0a001f000d0c7f89 */ /* 0x00002400000e0000 */
.L_x_9715:
        /* <DEDUP_REMOVED lines=13> */
.L_x_9628:
[----:B------:R-:W-:Y:S05]  /*6c10*/  BSYNC.RECONVERGENT B0 ;  /* 0x0000000000007941 */ /* 0x000fea0003800200 */
.L_x_9627:
        /* <DEDUP_REMOVED lines=10> */
[CC--:B------:R-:W-:Y:S01]  /*6cc0*/  FMUL.FTZ R2, R6.reuse, R236.reuse ;  /* 0x000000ec06027220 */ /* 0x0c0fe20000410000 */
[----:B------:R-:W-:Y:S01]  /*6cd0*/  FMUL.FTZ R237, R5, R236 ;  /* 0x000000ec05ed7220 */ /* 0x000fe20000410000 */
[----:B------:R-:W1:Y:S01]  /*6ce0*/  SHFL.DOWN PT, R241, R18, 0x1, 0x1f ;  /* 0x08201f0012f17f89 */ /* 0x000e6200000e0000 */
[----:B-----5:R-:W-:Y:S01]  /*6cf0*/  FFMA.FTZ R3, R6, R234, -R3 ;  /* 0x000000ea06037223 */ /* 0x020fe20000010803 */
[C---:B------:R-:W-:Y:S01]  /*6d00*/  FMUL.FTZ R236, R4.reuse, R236 ;  /* 0x000000ec04ec7220 */ /* 0x040fe20000410000 */
[-C--:B------:R-:W-:Y:S01]  /*6d10*/  FFMA.FTZ R15, R7, R234.reuse, R2 ;  /* 0x000000ea070f7223 */ /* 0x080fe20000010002 */
[----:B------:R-:W1:Y:S01]  /*6d20*/  SHFL.DOWN PT, R243, R17, 0x1, 0x1f ;  /* 0x08201f0011f37f89 */ /* 0x000e6200000e0000 */
[-C--:B------:R-:W-:Y:S01]  /*6d30*/  FFMA.FTZ R237, R4, R234.reuse, -R237 ;  /* 0x000000ea04ed7223 */ /* 0x080fe200000108ed */
[----:B------:R-:W-:Y:S01]  /*6d40*/  FFMA.FTZ R236, R5, R234, R236 ;  /* 0x000000ea05ec7223 */ /* 0x000fe200000100ec */
[----:B0-----:R-:W-:Y:S01]  /*6d50*/  FADD.FTZ R238, R12, R3 ;  /* 0x000000030cee7221 */ /* 0x001fe20000010000 */
[----:B------:R-:W0:Y:S01]  /*6d60*/  SHFL.IDX PT, R240, R6, RZ, 0x1f ;  /* 0x00001fff06f07589 */ /* 0x000e2200000e0000 */
[----:B--2---:R-:W-:-:S03]  /*6d70*/  FADD.FTZ R234, R242, R15 ;  /* 0x0000000ff2ea7221 */ /* 0x004fc60000010000 */
[----:B------:R-:W2:Y:S01]  /*6d80*/  SHFL.IDX PT, R246, R7, RZ, 0x1f ;  /* 0x00001fff07f67589 */ /* 0x000ea200000e0000 */
[----:B---3--:R-:W-:-:S03]  /*6d90*/  MOV R12, R244 ;  /* 0x000000f4000c7202 */ /* 0x008fc60000000f00 */
[----:B------:R4:W3:Y:S02]  /*6da0*/  SHFL.DOWN PT, R245, R13, 0x1, 0x1f ;  /* 0x08201f000df57f89 */ /* 0x0008e400000e0000 */
[----:B----4-:R-:W-:-:S07]  /*6db0*/  MOV R13, R239 ;  /* 0x000000ef000d7202 */ /* 0x010fce0000000f00 */
.L_x_9729:
        /* <DEDUP_REMOVED lines=15> */
.L_x_9631:
[----:B------:R-:W-:Y:S05]  /*6eb0*/  BSYNC.RECONVERGENT B0 ;  /* 0x0000000000007941 */ /* 0x000fea0003800200 */
.L_x_9630:
        /* <DEDUP_REMOVED lines=16> */
.L_x_9613:
[----:B------:R-:W-:Y:S05]  /*6fc0*/  WARPSYNC.ALL ;  /* 0x0000000000007948 */ /* 0x000fea0003800000 */
[----:B------:R-:W-:Y:S01]  /*6fd0*/  BAR.SYNC.DEFER_BLOCKING 0x0 ;  /* 0x0000000000007b1d */ /* 0x000fe20000010000 */
[----:B--2---:R-:W-:Y:S01]  /*6fe0*/  FFMA.FTZ R15, R0, R218, RZ ;  /* 0x000000da000f7223 */ /* 0x004fe200000100ff */
[----:B------:R-:W-:Y:S01]  /*6ff0*/  ISETP.NE.AND P0, PT, R136, RZ, PT ;  /* 0x000000ff8800720c */ /* 0x000fe20003f05270 */
[----:B------:R-:W-:Y:S01]  /*7000*/  FFMA.FTZ R17, R0, -R213, RZ ;  /* 0x800000d500117223 */ /* 0x000fe200000100ff */
[----:B------:R-:W-:Y:S01]  /*7010*/  FADD.FTZ R233, RZ, R233 ;  /* 0x000000e9ffe97221 */ /* 0x000fe20000010000 */
[C---:B------:R-:W-:Y:S01]  /*7020*/  ISETP.GT.AND P2, PT, R131.reuse, 0x1e, PT ;  /* 0x0000001e8300780c */ /* 0x040fe20003f44270 */
[----:B------:R-:W-:Y:S01]  /*7030*/  BSSY.RECONVERGENT B0, `(.L_x_9632) ;  /* 0x00001be000007945 */ /* 0x000fe20003800200 */
[----:B------:R-:W-:Y:S01]  /*7040*/  ISETP.GT.AND P3, PT, R131, 0xf, PT ;  /* 0x0000000f8300780c */ /* 0x000fe20003f64270 */
[----:B------:R-:W2:Y:S07]  /*7050*/  LDS.64 R2, [R135+0xcb8] ;  /* 0x000cb80087027984 */ /* 0x000eae0000000a00 */
[----:B-1----:R1:W-:Y:S01]  /*7060*/  @!P0 STS.128 [UR26+0x22b0], R4 ;  /* 0x0022b004ff008988 */ /* 0x0023e20008000c1a */
[-C--:B--2---:R-:W-:Y:S01]  /*7070*/  FMUL.FTZ R8, R2, R29.reuse ;  /* 0x0000001d02087220 */ /* 0x084fe20000410000 */
[----:B------:R-:W-:-:S03]  /*7080*/  FMUL.FTZ R29, R3, R29 ;  /* 0x0000001d031d7220 */ /* 0x000fc60000410000 */
[-C--:B------:R-:W-:Y:S01]  /*7090*/  FFMA.FTZ R8, R3, R28.reuse, -R8 ;  /* 0x0000001c03087223 */ /* 0x080fe20000010808 */
[----:B------:R-:W-:-:S03]  /*70a0*/  FFMA.FTZ R29, R2, R28, R29 ;  /* 0x0000001c021d7223 */ /* 0x000fc6000001001d */
[----:B------:R-:W-:Y:S01]  /*70b0*/  FADD.FTZ R139, R139, R8 ;  /* 0x000000088b8b7221 */ /* 0x000fe20000010000 */
[----:B------:R-:W-:Y:S01]  /*70c0*/  FADD.FTZ R156, R156, R29 ;  /* 0x0000001d9c9c7221 */ /* 0x000fe20000010000 */
[----:B------:R-:W-:Y:S01]  /*70d0*/  FFMA.FTZ R8, R60, R219, R15 ;  /* 0x000000db3c087223 */ /* 0x000fe2000001000f */
[----:B------:R-:W-:Y:S01]  /*70e0*/  FADD.FTZ R219, -R44, R219 ;  /* 0x000000db2cdb7221 */ /* 0x000fe20000010100 */
[CC--:B------:R-:W-:Y:S01]  /*70f0*/  FMUL.FTZ R2, R172.reuse, R139.reuse ;  /* 0x0000008bac027220 */ /* 0x0c0fe20000410000 */
[----:B------:R-:W-:Y:S01]  /*7100*/  FMUL.FTZ R172, R172, R156 ;  /* 0x0000009cacac7220 */ /* 0x000fe20000410000 */
[----:B------:R-:W-:Y:S01]  /*7110*/  FFMA.FTZ R15, R59, R216, R8 ;  /* 0x000000d83b0f7223 */ /* 0x000fe20000010008 */
[----:B------:R-:W-:Y:S01]  /*7120*/  FMUL.FTZ R14, R139, R80 ;  /* 0x000000508b0e7220 */ /* 0x000fe20000410000 */
[C---:B------:R-:W-:Y:S01]  /*7130*/  FFMA.FTZ R2, R173.reuse, R156, R2 ;  /* 0x0000009cad027223 */ /* 0x040fe20000010002 */
[----:B------:R-:W-:Y:S01]  /*7140*/  FFMA.FTZ R172, R173, R139, -R172 ;  /* 0x0000008badac7223 */ /* 0x000fe200000108ac */
[----:B------:R-:W-:Y:S01]  /*7150*/  FFMA.FTZ R8, R58, R223, R15 ;  /* 0x000000df3a087223 */ /* 0x000fe2000001000f */
[----:B------:R-:W-:Y:S01]  /*7160*/  FADD.FTZ R216, -R43, R216 ;  /* 0x000000d82bd87221 */ /* 0x000fe20000010100 */
[----:B------:R-:W-:Y:S01]  /*7170*/  FADD.FTZ R157, R157, R2 ;  /* 0x000000029d9d7221 */ /* 0x000fe20000010000 */
[----:B------:R-:W-:Y:S01]  /*7180*/  FADD.FTZ R141, R141, R172 ;  /* 0x000000ac8d8d7221 */ /* 0x000fe20000010000 */
[----:B------:R-:W-:Y:S01]  /*7190*/  FFMA.FTZ R19, R57, R224, R8 ;  /* 0x000000e039137223 */ /* 0x000fe20000010008 */
[----:B------:R-:W-:Y:S01]  /*71a0*/  FFMA.FTZ R8, R60, -R211, R17 ;  /* 0x800000d33c087223 */ /* 0x000fe20000010011 */
[C---:B------:R-:W-:Y:S01]  /*71b0*/  FMUL.FTZ R2, R174.reuse, R157 ;  /* 0x0000009dae027220 */ /* 0x040fe20000410000 */
[----:B------:R-:W-:Y:S01]  /*71c0*/  FMUL.FTZ R174, R174, R141 ;  /* 0x0000008daeae7220 */ /* 0x000fe20000410000 */
[----:B------:R-:W-:Y:S01]  /*71d0*/  FFMA.FTZ R10, R56, R229, R19 ;  /* 0x000000e5380a7223 */ /* 0x000fe20000010013 */
[----:B-1----:R-:W-:Y:S01]  /*71e0*/  FFMA.FTZ R5, R59, -R210, R8 ;  /* 0x800000d23b057223 */ /* 0x002fe20000010008 */
        /* <DEDUP_REMOVED lines=8> */
[CC--:B------:R-:W-:Y:S01]  /*7270*/  FMUL.FTZ R2, R176.reuse, R11.reuse ;  /* 0x0000000bb0027220 */ /* 0x0c0fe20000410000 */
[----:B------:R-:W-:Y:S01]  /*7280*/  FMUL.FTZ R176, R176, R158 ;  /* 0x0000009eb0b07220 */ /* 0x000fe20000410000 */
[----:B------:R-:W-:Y:S01]  /*7290*/  FFMA.FTZ R7, R53, R226, R6 ;  /* 0x000000e235077223 */ /* 0x000fe20000010006 */
[----:B------:R-:W-:Y:S01]  /*72a0*/  FMUL.FTZ R19, R27, R156 ;  /* 0x0000009c1b137220 */ /* 0x000fe20000410000 */
[C---:B------:R-:W-:Y:S01]  /*72b0*/  FFMA.FTZ R2, R177.reuse, R158, R2 ;  /* 0x0000009eb1027223 */ /* 0x040fe20000010002 */
[----:B------:R-:W-:Y:S01]  /*72c0*/  FFMA.FTZ R176, R177, R11, -R176 ;  /* 0x0000000bb1b07223 */ /* 0x000fe200000108b0 */
[----:B------:R-:W-:Y:S01]  /*72d0*/  FFMA.FTZ R4, R52, R227, R7 ;  /* 0x000000e334047223 */ /* 0x000fe20000010007 */
[-C--:B------:R-:W-:Y:S01]  /*72e0*/  FFMA.FTZ R12, R26, R139.reuse, -R19 ;  /* 0x0000008b1a0c7223 */ /* 0x080fe20000010813 */
[----:B------:R-:W-:Y:S01]  /*72f0*/  FADD.FTZ R159, R159, R2 ;  /* 0x000000029f9f7221 */ /* 0x000fe20000010000 */
[----:B------:R-:W-:Y:S01]  /*7300*/  FADD.FTZ R143, R143, R176 ;  /* 0x000000b08f8f7221 */ /* 0x000fe20000010000 */
[----:B------:R-:W-:Y:S01]  /*7310*/  FFMA.FTZ R7, R51, R222, R4 ;  /* 0x000000de33077223 */ /* 0x000fe20000010004 */
[----:B------:R-:W-:Y:S01]  /*7320*/  FMUL.FTZ R139, R27, R139 ;  /* 0x0000008b1b8b7220 */ /* 0x000fe20000410000 */
[C---:B------:R-:W-:Y:S01]  /*7330*/  FMUL.FTZ R2, R178.reuse, R159 ;  /* 0x0000009fb2027220 */ /* 0x040fe20000410000 */
[----:B------:R-:W-:Y:S01]  /*7340*/  FMUL.FTZ R178, R178, R143 ;  /* 0x0000008fb2b27220 */ /* 0x000fe20000410000 */
[----:B------:R-:W-:Y:S01]  /*7350*/  FFMA.FTZ R6, R50, R217, R7 ;  /* 0x000000d932067223 */ /* 0x000fe20000010007 */
[----:B------:R-:W-:Y:S01]  /*7360*/  FFMA.FTZ R10, R26, R156, R139 ;  /* 0x0000009c1a0a7223 */ /* 0x000fe2000001008b */
        /* <DEDUP_REMOVED lines=8> */
[C---:B------:R-:W-:Y:S01]  /*73f0*/  FMUL.FTZ R2, R180.reuse, R3 ;  /* 0x00000003b4027220 */ /* 0x040fe20000410000 */
[----:B------:R-:W-:Y:S01]  /*7400*/  FMUL.FTZ R180, R180, R160 ;  /* 0x000000a0b4b47220 */ /* 0x000fe20000410000 */
[----:B------:R-:W-:Y:S01]  /*7410*/  FMUL.FTZ R29, R157, R86 ;  /* 0x000000569d1d7220 */ /* 0x000fe20000410000 */
[----:B------:R-:W-:Y:S01]  /*7420*/  FMUL.FTZ R175, R230, R173 ;  /* 0x000000ade6af7220 */ /* 0x000fe20000410000 */
[C---:B------:R-:W-:Y:S01]  /*7430*/  FFMA.FTZ R2, R181.reuse, R160, R2 ;  /* 0x000000a0b5027223 */ /* 0x040fe20000010002 */
[----:B------:R-:W-:Y:S01]  /*7440*/  FFMA.FTZ R180, R181, R3, -R180 ;  /* 0x00000003b5b47223 */ /* 0x000fe200000108b4 */
[----:B------:R-:W-:Y:S01]  /*7450*/  FADD.FTZ R62, R29, R62 ;  /* 0x0000003e1d3e7221 */ /* 0x000fe20000010000 */
[----:B------:R-:W-:Y:S01]  /*7460*/  FMUL.FTZ R139, R27, R157 ;  /* 0x0000009d1b8b7220 */ /* 0x000fe20000410000 */
[----:B------:R-:W-:Y:S01]  /*7470*/  FADD.FTZ R161, R161, R2 ;  /* 0x00000002a1a17221 */ /* 0x000fe20000010000 */
[----:B------:R-:W-:Y:S01]  /*7480*/  FADD.FTZ R145, R145, R180 ;  /* 0x000000b491917221 */ /* 0x000fe20000010000 */
[----:B------:R-:W-:Y:S01]  /*7490*/  FADD.FTZ R223, -R42, R223 ;  /* 0x000000df2adf7221 */ /* 0x000fe20000010100 */
[----:B------:R-:W-:Y:S01]  /*74a0*/  FFMA.FTZ R139, R26, R141, -R139 ;  /* 0x0000008d1a8b7223 */ /* 0x000fe2000001088b */
[C---:B------:R-:W-:Y:S01]  /*74b0*/  FMUL.FTZ R2, R182.reuse, R161 ;  /* 0x000000a1b6027220 */ /* 0x040fe20000410000 */
[----:B------:R-:W-:Y:S01]  /*74c0*/  FMUL.FTZ R182, R182, R145 ;  /* 0x00000091b6b67220 */ /* 0x000fe20000410000 */
[----:B------:R-:W-:Y:S01]  /*74d0*/  FMUL.FTZ R141, R27, R141 ;  /* 0x0000008d1b8d7220 */ /* 0x000fe20000410000 */
[----:B------:R-:W-:Y:S01]  /*74e0*/  FADD.FTZ R224, -R41, R224 ;  /* 0x000000e029e07221 */ /* 0x000fe20000010100 */
[C---:B------:R-:W-:Y:S01]  /*74f0*/  FFMA.FTZ R9, R183.reuse, R145, -R2 ;  /* 0x00000091b7097223 */ /* 0x040fe20000010802 */
[----:B------:R-:W-:Y:S01]  /*7500*/  FFMA.FTZ R183, R183, R161, R182 ;  /* 0x000000a1b7b77223 */ /* 0x000fe200000100b6 */
[----:B------:R-:W-:Y:S01]  /*7510*/  FFMA.FTZ R141, R26, R157, R141 ;  /* 0x0000009d1a8d7223 */ /* 0x000fe2000001008d */
[----:B------:R-:W-:Y:S01]  /*7520*/  FADD.FTZ R229, -R40, R229 ;  /* 0x000000e528e57221 */ /* 0x000fe20000010100 */
[----:B------:R-:W-:Y:S01]  /*7530*/  FADD.FTZ R9, R146, R9 ;  /* 0x0000000992097221 */ /* 0x000fe20000010000 */
[----:B------:R-:W-:Y:S01]  /*7540*/  FADD.FTZ R162, R162, R183 ;  /* 0x000000b7a2a27221 */ /* 0x000fe20000010000 */
[----:B------:R-:W-:Y:S01]  /*7550*/  FADD.FTZ R214, -R39, R214 ;  /* 0x000000d627d67221 */ /* 0x000fe20000010100 */
[----:B------:R-:W-:Y:S01]  /*7560*/  FADD.FTZ R231, -R38, R231 ;  /* 0x000000e726e77221 */ /* 0x000fe20000010100 */
[CC--:B------:R-:W-:Y:S01]  /*7570*/  FMUL.FTZ R2, R184.reuse, R9.reuse ;  /* 0x00000009b8027220 */ /* 0x0c0fe20000410000 */
[-C--:B------:R-:W-:Y:S01]  /*7580*/  FMUL.FTZ R184, R184, R162.reuse ;  /* 0x000000a2b8b87220 */ /* 0x080fe20000410000 */
[----:B------:R-:W-:Y:S01]  /*7590*/  FADD.FTZ R226, -R37, R226 ;  /* 0x000000e225e27221 */ /* 0x000fe20000010100 */
[----:B------:R-:W-:Y:S01]  /*75a0*/  FADD.FTZ R227, -R36, R227 ;  /* 0x000000e324e37221 */ /* 0x000fe20000010100 */
[C---:B------:R-:W-:Y:S01]  /*75b0*/  FFMA.FTZ R2, R185.reuse, R162, R2 ;  /* 0x000000a2b9027223 */ /* 0x040fe20000010002 */
[----:B------:R-:W-:Y:S01]  /*75c0*/  FFMA.FTZ R184, R185, R9, -R184 ;  /* 0x00000009b9b87223 */ /* 0x000fe200000108b8 */
[----:B------:R-:W-:Y:S01]  /*75d0*/  FADD.FTZ R228, -R33, R228 ;  /* 0x000000e421e47221 */ /* 0x000fe20000010100 */
[----:B------:R-:W-:Y:S01]  /*75e0*/  FADD.FTZ R222, -R35, R222 ;  /* 0x000000de23de7221 */ /* 0x000fe20000010100 */
        /* <DEDUP_REMOVED lines=31> */
[----:B------:R-:W-:Y:S01]  /*77e0*/  FFMA.FTZ R2, R56, -R207, R5 ;  /* 0x800000cf38027223 */ /* 0x000fe20000010005 */
[----:B------:R-:W-:Y:S02]  /*77f0*/  FFMA.FTZ R195, R195, R167, R194 ;  /* 0x000000a7c3c37223 */ /* 0x000fe400000100c2 */
[----:B------:R-:W-:Y:S01]  /*7800*/  FADD.FTZ R17, R152, R17 ;  /* 0x0000001198117221 */ /* 0x000fe20000010000 */
[----:B------:R-:W-:Y:S01]  /*7810*/  FFMA.FTZ R5, R55, -R206, R2 ;  /* 0x800000ce37057223 */ /* 0x000fe20000010002 */
[----:B------:R-:W-:Y:S02]  /*7820*/  FADD.FTZ R168, R168, R195 ;  /* 0x000000c3a8a87221 */ /* 0x000fe40000010000 */
[----:B------:R-:W-:Y:S01]  /*7830*/  FMUL.FTZ R2, R196, R17 ;  /* 0x00000011c4027220 */ /* 0x000fe20000410000 */
[----:B------:R-:W-:Y:S01]  /*7840*/  FFMA.FTZ R4, R54, -R205, R5 ;  /* 0x800000cd36047223 */ /* 0x000fe20000010005 */
[----:B------:R-:W-:-:S02]  /*7850*/  FMUL.FTZ R196, R196, R168 ;  /* 0x000000a8c4c47220 */ /* 0x000fc40000410000 */
[----:B------:R-:W-:Y:S01]  /*7860*/  FFMA.FTZ R2, R197, R168, R2 ;  /* 0x000000a8c5027223 */ /* 0x000fe20000010002 */
[----:B------:R-:W-:Y:S01]  /*7870*/  FFMA.FTZ R5, R53, -R202, R4 ;  /* 0x800000ca35057223 */ /* 0x000fe20000010004 */
[----:B------:R-:W-:Y:S01]  /*7880*/  FFMA.FTZ R4, R48, R221, R7 ;  /* 0x000000dd30047223 */ /* 0x000fe20000010007 */
[----:B------:R-:W-:Y:S01]  /*7890*/  FFMA.FTZ R196, R197, R17, -R196 ;  /* 0x00000011c5c47223 */ /* 0x000fe200000108c4 */
[----:B------:R-:W-:Y:S01]  /*78a0*/  FADD.FTZ R169, R169, R2 ;  /* 0x00000002a9a97221 */ /* 0x000fe20000010000 */
[----:B------:R-:W-:Y:S01]  /*78b0*/  FFMA.FTZ R2, R52, -R203, R5 ;  /* 0x800000cb34027223 */ /* 0x000fe20000010005 */
[----:B------:R-:W-:Y:S01]  /*78c0*/  FFMA.FTZ R7, R47, R232, R4 ;  /* 0x000000e82f077223 */ /* 0x000fe20000010004 */
[----:B------:R-:W-:Y:S01]  /*78d0*/  FADD.FTZ R153, R153, R196 ;  /* 0x000000c499997221 */ /* 0x000fe20000010000 */
[----:B------:R-:W-:Y:S01]  /*78e0*/  FMUL.FTZ R4, R233, R14 ;  /* 0x0000000ee9047220 */ /* 0x000fe20000410000 */
[----:B------:R-:W-:Y:S01]  /*78f0*/  FFMA.FTZ R5, R51, -R212, R2 ;  /* 0x800000d433057223 */ /* 0x000fe20000010002 */
[----:B------:R-:W-:Y:S01]  /*7900*/  FFMA.FTZ R6, R46, R235, R7 ;  /* 0x000000eb2e067223 */ /* 0x000fe20000010007 */
[----:B------:R-:W-:Y:S01]  /*7910*/  FADD.FTZ R235, -R30, R235 ;  /* 0x000000eb1eeb7221 */ /* 0x000fe20000010100 */
[----:B------:R-:W-:Y:S01]  /*7920*/  FADD.FTZ R232, -R31, R232 ;  /* 0x000000e81fe87221 */ /* 0x000fe20000010100 */
[----:B------:R-:W-:-:S02]  /*7930*/  FFMA.FTZ R2, R50, -R215, R5 ;  /* 0x800000d732027223 */ /* 0x000fc40000010005 */
[C---:B------:R-:W-:Y:S01]  /*7940*/  FMUL.FTZ R10, R235.reuse, R10 ;  /* 0x0000000aeb0a7220 */ /* 0x040fe20000410000 */
[----:B------:R-:W-:Y:S01]  /*7950*/  FFMA.FTZ R4, R235, R8, R4 ;  /* 0x00000008eb047223 */ /* 0x000fe20000010004 */
[----:B------:R-:W-:Y:S01]  /*7960*/  FFMA.FTZ R5, R49, -R220, R2 ;  /* 0x800000dc31057223 */ /* 0x000fe20000010002 */
[C---:B------:R-:W-:Y:S01]  /*7970*/  FMUL.FTZ R8, R233.reuse, R8 ;  /* 0x00000008e9087220 */ /* 0x040fe20000410000 */
[----:B------:R-:W-:Y:S01]  /*7980*/  FFMA.FTZ R10, R233, R12, R10 ;  /* 0x0000000ce90a7223 */ /* 0x000fe2000001000a */
[----:B------:R-:W-:Y:S01]  /*7990*/  FMUL.FTZ R141, R232, R141 ;  /* 0x0000008de88d7220 */ /* 0x000fe20000410000 */
[----:B------:R-:W-:Y:S01]  /*79a0*/  FFMA.FTZ R2, R48, -R225, R5 ;  /* 0x800000e130027223 */ /* 0x000fe20000010005 */
[----:B------:R-:W-:Y:S01]  /*79b0*/  FFMA.FTZ R5, R235, R14, -R8 ;  /* 0x0000000eeb057223 */ /* 0x000fe20000010808 */
[----:B------:R-:W-:Y:S01]  /*79c0*/  FFMA.FTZ R177, R93, R156, R10 ;  /* 0x0000009c5db17223 */ /* 0x000fe2000001000a */
[----:B------:R-:W-:Y:S01]  /*79d0*/  FFMA.FTZ R10, R232, R29, R175 ;  /* 0x0000001de80a7223 */ /* 0x000fe200000100af */
[----:B------:R-:W-:Y:S01]  /*79e0*/  FFMA.FTZ R7, R47, -R230, R2 ;  /* 0x800000e62f077223 */ /* 0x000fe20000010002 */
[C---:B------:R-:W-:Y:S01]  /*79f0*/  FMUL.FTZ R2, R198.reuse, R153 ;  /* 0x00000099c6027220 */ /* 0x040fe20000410000 */
[----:B------:R-:W-:Y:S01]  /*7a00*/  FMUL.FTZ R198, R198, R169 ;  /* 0x000000a9c6c67220 */ /* 0x000fe20000410000 */
[C---:B------:R-:W-:Y:S01]  /*7a10*/  FMUL.FTZ R175, R230.reuse, R29 ;  /* 0x0000001de6af7220 */ /* 0x040fe20000410000 */
[----:B------:R-:W-:Y:S01]  /*7a20*/  FFMA.FTZ R144, R230, R139, R141 ;  /* 0x0000008be6907223 */ /* 0x000fe2000001008d */
[C---:B------:R-:W-:Y:S01]  /*7a30*/  FFMA.FTZ R19, R199.reuse, R169, R2 ;  /* 0x000000a9c7137223 */ /* 0x040fe20000010002 */
[----:B------:R-:W-:Y:S01]  /*7a40*/  FFMA.FTZ R199, R199, R153, -R198 ;  /* 0x00000099c7c77223 */ /* 0x000fe200000108c6 */
[----:B------:R-:W-:Y:S01]  /*7a50*/  FFMA.FTZ R12, R232, R173, -R175 ;  /* 0x000000ade80c7223 */ /* 0x000fe200000108af */
[----:B------:R-:W-:Y:S01]  /*7a60*/  FMUL.FTZ R173, R27, R11 ;  /* 0x0000000b1bad7220 */ /* 0x000fe20000410000 */
[----:B------:R-:W-:Y:S01]  /*7a70*/  FADD.FTZ R170, R170, R19 ;  /* 0x00000013aaaa7221 */ /* 0x000fe20000010000 */
[----:B------:R-:W-:Y:S01]  /*7a80*/  FADD.FTZ R19, R154, R199 ;  /* 0x000000c79a137221 */ /* 0x000fe20000010000 */
[----:B------:R-:W-:Y:S01]  /*7a90*/  FFMA.FTZ R144, R95, R157, R144 ;  /* 0x0000009d5f907223 */ /* 0x000fe20000010090 */
[----:B------:R-:W-:Y:S01]  /*7aa0*/  FMUL.FTZ R175, R225, R148 ;  /* 0x00000094e1af7220 */ /* 0x000fe20000410000 */
[C---:B------:R-:W-:Y:S01]  /*7ab0*/  FMUL.FTZ R2, R200.reuse, R170 ;  /* 0x000000aac8027220 */ /* 0x040fe20000410000 */
[-C--:B------:R-:W-:Y:S01]  /*7ac0*/  FMUL.FTZ R29, R200, R19.reuse ;  /* 0x00000013c81d7220 */ /* 0x080fe20000410000 */
[----:B------:R-:W-:Y:S01]  /*7ad0*/  FMUL.FTZ R28, R19, R126 ;  /* 0x0000007e131c7220 */ /* 0x000fe20000410000 */
[----:B------:R-:W-:Y:S01]  /*7ae0*/  FFMA.FTZ R173, R26, R158, R173 ;  /* 0x0000009e1aad7223 */ /* 0x000fe200000100ad */
[C---:B------:R-:W-:Y:S01]  /*7af0*/  FFMA.FTZ R8, R201.reuse, R19, -R2 ;  /* 0x00000013c9087223 */ /* 0x040fe20000010802 */
[----:B------:R-:W-:Y:S01]  /*7b00*/  FFMA.FTZ R2, R201, R170, R29 ;  /* 0x000000aac9027223 */ /* 0x000fe2000001001d */
[----:B------:R-:W-:Y:S01]  /*7b10*/  FADD.FTZ R29, -R45, R218 ;  /* 0x000000da2d1d7221 */ /* 0x000fe20000010100 */
[----:B------:R-:W-:Y:S01]  /*7b20*/  FMUL.FTZ R18, R211, R28 ;  /* 0x0000001cd3127220 */ /* 0x000fe20000410000 */
[----:B------:R-:W-:Y:S01]  /*7b30*/  FADD.FTZ R155, R155, R8 ;  /* 0x000000089b9b7221 */ /* 0x000fe20000010000 */
[----:B------:R-:W-:Y:S01]  /*7b40*/  FADD.FTZ R171, R171, R2 ;  /* 0x00000002abab7221 */ /* 0x000fe20000010000 */
[----:B------:R-:W-:Y:S01]  /*7b50*/  FMUL.FTZ R8, R170, R126 ;  /* 0x0000007eaa087220 */ /* 0x000fe20000410000 */
[----:B------:R-:W-:Y:S01]  /*7b60*/  FADD.FTZ R102, R177, R102 ;  /* 0x00000066b1667221 */ /* 0x000fe20000010000 */
[-C--:B------:R-:W-:Y:S01]  /*7b70*/  FMUL.FTZ R14, R155, R128.reuse ;  /* 0x000000809b0e7220 */ /* 0x080fe20000410000 */
[----:B------:R-:W-:Y:S01]  /*7b80*/  FMUL.FTZ R2, R171, R128 ;  /* 0x00000080ab027220 */ /* 0x000fe20000410000 */
[-C--:B------:R-:W-:Y:S01]  /*7b90*/  FFMA.FTZ R139, R219, R8.reuse, R18 ;  /* 0x00000008db8b7223 */ /* 0x080fe20000010012 */
[----:B------:R-:W-:Y:S01]  /*7ba0*/  FMUL.FTZ R142, R211, R8 ;  /* 0x00000008d38e7220 */ /* 0x000fe20000410000 */
[C---:B------:R-:W-:Y:S01]  /*7bb0*/  FMUL.FTZ R16, R213.reuse, R14 ;  /* 0x0000000ed5107220 */ /* 0x040fe20000410000 */
[----:B------:R-:W-:Y:S01]  /*7bc0*/  FMUL.FTZ R18, R213, R2 ;  /* 0x00000002d5127220 */ /* 0x000fe20000410000 */
[----:B------:R-:W-:Y:S01]  /*7bd0*/  FMUL.FTZ R177, R149, R112 ;  /* 0x0000007095b17220 */ /* 0x000fe20000410000 */
[----:B------:R-:W-:Y:S01]  /*7be0*/  FFMA.FTZ R141, R219, R28, -R142 ;  /* 0x0000001cdb8d7223 */ /* 0x000fe2000001088e */
[C---:B------:R-:W-:Y:S01]  /*7bf0*/  FFMA.FTZ R16, R29.reuse, R2, R16 ;  /* 0x000000021d107223 */ /* 0x040fe20000010010 */
[----:B------:R-:W-:Y:S01]  /*7c00*/  FFMA.FTZ R14, R29, R14, -R18 ;  /* 0x0000000e1d0e7223 */ /* 0x000fe20000010812 */
[----:B------:R-:W-:Y:S01]  /*7c10*/  FADD.FTZ R28, -R32, R221 ;  /* 0x000000dd201c7221 */ /* 0x000fe20000010100 */
[----:B------:R-:W-:Y:S01]  /*7c20*/  FMUL.FTZ R142, R158, R90 ;  /* 0x0000005a9e8e7220 */ /* 0x000fe20000410000 */
[----:B------:R-:W-:Y:S01]  /*7c30*/  FADD.FTZ R16, RZ, R16 ;  /* 0x00000010ff107221 */ /* 0x000fe20000010000 */
[----:B------:R-:W-:Y:S01]  /*7c40*/  FADD.FTZ R14, RZ, R14 ;  /* 0x0000000eff0e7221 */ /* 0x000fe20000010000 */
[----:B------:R-:W-:Y:S01]  /*7c50*/  FADD.FTZ R91, R144, R91 ;  /* 0x0000005b905b7221 */ /* 0x000fe20000010000 */
[----:B------:R-:W-:Y:S01]  /*7c60*/  FFMA.FTZ R18, R28, R142, R175 ;  /* 0x0000008e1c127223 */ /* 0x000fe200000100af */
[----:B------:R-:W-:Y:S01]  /*7c70*/  FADD.FTZ R16, R16, R139 ;  /* 0x0000008b10107221 */ /* 0x000fe20000010000 */
[----:B------:R-:W-:Y:S01]  /*7c80*/  FMUL.FTZ R139, R27, R158 ;  /* 0x0000009e1b8b7220 */ /* 0x000fe20000410000 */
[----:B------:R-:W-:Y:S01]  /*7c90*/  FADD.FTZ R14, R14, R141 ;  /* 0x0000008d0e0e7221 */ /* 0x000fe20000010000 */
[----:B------:R-:W-:Y:S01]  /*7ca0*/  FADD.FTZ R63, R142, R63 ;  /* 0x0000003f8e3f7221 */ /* 0x000fe20000010000 */
[----:B------:R-:W-:Y:S01]  /*7cb0*/  FMUL.FTZ R175, R225, R142 ;  /* 0x0000008ee1af7220 */ /* 0x000fe20000410000 */
[----:B------:R-:W-:Y:S01]  /*7cc0*/  FFMA.FTZ R146, R26, R11, -R139 ;  /* 0x0000000b1a927223 */ /* 0x000fe2000001088b */
[-C--:B------:R-:W-:Y:S01]  /*7cd0*/  FMUL.FTZ R11, R169, R124.reuse ;  /* 0x0000007ca90b7220 */ /* 0x080fe20000410000 */
[----:B------:R-:W-:Y:S01]  /*7ce0*/  FMUL.FTZ R139, R153, R124 ;  /* 0x0000007c998b7220 */ /* 0x000fe20000410000 */
[C---:B------:R-:W-:Y:S01]  /*7cf0*/  FMUL.FTZ R142, R28.reuse, R173 ;  /* 0x000000ad1c8e7220 */ /* 0x040fe20000410000 */
[----:B------:R-:W-:Y:S01]  /*7d00*/  FFMA.FTZ R28, R28, R148, -R175 ;  /* 0x000000941c1c7223 */ /* 0x000fe200000108af */
[----:B------:R-:W-:Y:S01]  /*7d10*/  FMUL.FTZ R157, R210, R11 ;  /* 0x0000000bd29d7220 */ /* 0x000fe20000410000 */
[----:B------:R-:W-:Y:S01]  /*7d20*/  FMUL.FTZ R173, R151, R120 ;  /* 0x0000007897ad7220 */ /* 0x000fe20000410000 */
[----:B------:R-:W-:Y:S01]  /*7d30*/  FFMA.FTZ R154, R225, R146, R142 ;  /* 0x00000092e19a7223 */ /* 0x000fe2000001008e */
[----:B------:R-:W-:Y:S01]  /*7d40*/  FMUL.FTZ R148, R15, R114 ;  /* 0x000000720f947220 */ /* 0x000fe20000410000 */
[-C--:B------:R-:W-:Y:S01]  /*7d50*/  FFMA.FTZ R157, R216, R139.reuse, -R157 ;  /* 0x0000008bd89d7223 */ /* 0x080fe2000001089d */
[----:B------:R-:W-:Y:S01]  /*7d60*/  FMUL.FTZ R139, R210, R139 ;  /* 0x0000008bd28b7220 */ /* 0x000fe20000410000 */
[----:B------:R-:W-:Y:S01]  /*7d70*/  FMUL.FTZ R144, R162, R106 ;  /* 0x0000006aa2907220 */ /* 0x000fe20000410000 */
[----:B------:R-:W-:Y:S01]  /*7d80*/  FFMA.FTZ R189, R97, R158, R154 ;  /* 0x0000009e61bd7223 */ /* 0x000fe2000001009a */
[----:B------:R-:W-:Y:S01]  /*7d90*/  FADD.FTZ R157, R14, R157 ;  /* 0x0000009d0e9d7221 */ /* 0x000fe20000010000 */
[----:B------:R-:W-:Y:S01]  /*7da0*/  FFMA.FTZ R139, R216, R11, R139 ;  /* 0x0000000bd88b7223 */ /* 0x000fe2000001008b */
[-C--:B------:R-:W-:Y:S01]  /*7db0*/  FMUL.FTZ R14, R168, R122.reuse ;  /* 0x0000007aa80e7220 */ /* 0x080fe20000410000 */
[----:B------:R-:W-:Y:S01]  /*7dc0*/  FFMA.FTZ R7, R46, -R233, R7 ;  /* 0x800000e92e077223 */ /* 0x000fe20000010007 */
[----:B------:R-:W-:Y:S01]  /*7dd0*/  FADD.FTZ R67, R144, R67 ;  /* 0x0000004390437221 */ /* 0x000fe20000010000 */
[----:B------:R-:W-:Y:S01]  /*7de0*/  FADD.FTZ R141, R16, R139 ;  /* 0x0000008b108d7221 */ /* 0x000fe20000010000 */
[----:B------:R-:W-:Y:S01]  /*7df0*/  FMUL.FTZ R16, R17, R122 ;  /* 0x0000007a11107220 */ /* 0x000fe20000410000 */
[----:B------:R-:W-:Y:S01]  /*7e00*/  FMUL.FTZ R142, R209, R14 ;  /* 0x0000000ed18e7220 */ /* 0x000fe20000410000 */
[----:B------:R-:W-:Y:S01]  /*7e10*/  FMUL.FTZ R139, R167, R120 ;  /* 0x00000078a78b7220 */ /* 0x000fe20000410000 */
[----:B------:R-:W-:Y:S01]  /*7e20*/  FADD.FTZ R73, R14, R73 ;  /* 0x000000490e497221 */ /* 0x000fe20000010000 */
[----:B------:R-:W-:Y:S01]  /*7e30*/  FADD.FTZ R74, R11, R74 ;  /* 0x0000004a0b4a7221 */ /* 0x000fe20000010000 */
[-C--:B------:R-:W-:Y:S01]  /*7e40*/  FFMA.FTZ R146, R223, R16.reuse, -R142 ;  /* 0x00000010df927223 */ /* 0x080fe2000001088e */
[----:B------:R-:W-:Y:S01]  /*7e50*/  FMUL.FTZ R175, R208, R139 ;  /* 0x0000008bd0af7220 */ /* 0x000fe20000410000 */
[----:B------:R-:W-:Y:S01]  /*7e60*/  FMUL.FTZ R142, R209, R16 ;  /* 0x00000010d18e7220 */ /* 0x000fe20000410000 */
[----:B------:R-:W-:Y:S01]  /*7e70*/  FMUL.FTZ R16, R166, R114 ;  /* 0x00000072a6107220 */ /* 0x000fe20000410000 */
[----:B------:R-:W-:Y:S01]  /*7e80*/  FADD.FTZ R146, R157, R146 ;  /* 0x000000929d927221 */ /* 0x000fe20000010000 */
[-C--:B------:R-:W-:Y:S01]  /*7e90*/  FFMA.FTZ R175, R224, R173.reuse, -R175 ;  /* 0x000000ade0af7223 */ /* 0x080fe200000108af */
[----:B------:R-:W-:Y:S01]  /*7ea0*/  FFMA.FTZ R142, R223, R14, R142 ;  /* 0x0000000edf8e7223 */ /* 0x000fe2000001008e */
[----:B------:R-:W-:Y:S01]  /*7eb0*/  FMUL.FTZ R173, R208, R173 ;  /* 0x000000add0ad7220 */ /* 0x000fe20000410000 */
[----:B------:R-:W-:Y:S01]  /*7ec0*/  FMUL.FTZ R150, R207, R16 ;  /* 0x00000010cf967220 */ /* 0x000fe20000410000 */
[----:B------:R-:W-:Y:S01]  /*7ed0*/  FADD.FTZ R146, R146, R175 ;  /* 0x000000af92927221 */ /* 0x000fe20000010000 */
[----:B------:R-:W-:Y:S01]  /*7ee0*/  FADD.FTZ R141, R141, R142 ;  /* 0x0000008e8d8d7221 */ /* 0x000fe20000010000 */
[----:B------:R-:W-:Y:S01]  /*7ef0*/  FFMA.FTZ R142, R224, R139, R173 ;  /* 0x0000008be08e7223 */ /* 0x000fe200000100ad */
[-C--:B------:R-:W-:Y:S01]  /*7f00*/  FFMA.FTZ R173, R229, R148.reuse, -R150 ;  /* 0x00000094e5ad7223 */ /* 0x080fe20000010896 */
[----:B------:R-:W-:Y:S01]  /*7f10*/  FMUL.FTZ R148, R207, R148 ;  /* 0x00000094cf947220 */ /* 0x000fe20000410000 */
[----:B------:R-:W-:Y:S01]  /*7f20*/  FMUL.FTZ R150, R13, R110 ;  /* 0x0000006e0d967220 */ /* 0x000fe20000410000 */
        /* <DEDUP_REMOVED lines=9> */
[-C--:B------:R-:W-:Y:S01]  /*7fc0*/  FFMA.FTZ R179, R214, R177.reuse, -R179 ;  /* 0x000000b1d6b37223 */ /* 0x080fe200000108b3 */
[----:B------:R-:W-:Y:S01]  /*7fd0*/  FMUL.FTZ R177, R206, R177 ;  /* 0x000000b1ceb17220 */ /* 0x000fe20000410000 */
[-C--:B------:R-:W-:Y:S01]  /*7fe0*/  FMUL.FTZ R152, R205, R142.reuse ;  /* 0x0000008ecd987220 */ /* 0x080fe20000410000 */
[C---:B------:R-:W-:Y:S01]  /*7ff0*/  FFMA.FTZ R175, R231.reuse, R142, R175 ;  /* 0x0000008ee7af7223 */ /* 0x040fe200000100af */
[----:B------:R-:W-:Y:S01]  /*8000*/  FADD.FTZ R146, R146, R179 ;  /* 0x000000b392927221 */ /* 0x000fe20000010000 */
[----:B------:R-:W-:Y:S01]  /*8010*/  FFMA.FTZ R148, R214, R141, R177 ;  /* 0x0000008dd6947223 */ /* 0x000fe200000100b1 */
[----:B------:R-:W-:Y:S01]  /*8020*/  FFMA.FTZ R173, R231, R150, -R152 ;  /* 0x00000096e7ad7223 */ /* 0x000fe20000010898 */
[----:B------:R-:W-:Y:S01]  /*8030*/  FMUL.FTZ R150, R9, R106 ;  /* 0x0000006a09967220 */ /* 0x000fe20000410000 */
[----:B------:R-:W-:Y:S01]  /*8040*/  FMUL.FTZ R179, R143, R96 ;  /* 0x000000608fb37220 */ /* 0x000fe20000410000 */
[----:B------:R-:W-:Y:S01]  /*8050*/  FADD.FTZ R148, R157, R148 ;  /* 0x000000949d947221 */ /* 0x000fe20000010000 */
[-C--:B------:R-:W-:Y:S01]  /*8060*/  FMUL.FTZ R157, R163, R108.reuse ;  /* 0x0000006ca39d7220 */ /* 0x080fe20000410000 */
[----:B------:R-:W-:Y:S01]  /*8070*/  FADD.FTZ R146, R146, R173 ;  /* 0x000000ad92927221 */ /* 0x000fe20000010000 */
[----:B------:R-:W-:Y:S01]  /*8080*/  FMUL.FTZ R173, R147, R108 ;  /* 0x0000006c93ad7220 */ /* 0x000fe20000410000 */
[----:B------:R-:W-:Y:S01]  /*8090*/  FADD.FTZ R148, R148, R175 ;  /* 0x000000af94947221 */ /* 0x000fe20000010000 */
[----:B------:R-:W-:Y:S01]  /*80a0*/  FMUL.FTZ R175, R202, R157 ;  /* 0x0000009dcaaf7220 */ /* 0x000fe20000410000 */
[----:B------:R-:W-:Y:S01]  /*80b0*/  FMUL.FTZ R152, R203, R150 ;  /* 0x00000096cb987220 */ /* 0x000fe20000410000 */
[----:B------:R-:W-:Y:S01]  /*80c0*/  FMUL.FTZ R177, R159, R96 ;  /* 0x000000609fb17220 */ /* 0x000fe20000410000 */
[----:B------:R-:W-:Y:S01]  /*80d0*/  FMUL.FTZ R181, R220, R179 ;  /* 0x000000b3dcb57220 */ /* 0x000fe20000410000 */
[-C--:B------:R-:W-:Y:S01]  /*80e0*/  FFMA.FTZ R175, R226, R173.reuse, -R175 ;  /* 0x000000ade2af7223 */ /* 0x080fe200000108af */
[----:B------:R-:W-:Y:S01]  /*80f0*/  FMUL.FTZ R173, R202, R173 ;  /* 0x000000adcaad7220 */ /* 0x000fe20000410000 */
[----:B------:R-:W-:Y:S01]  /*8100*/  FADD.FTZ R64, R177, R64 ;  /* 0x00000040b1407221 */ /* 0x000fe20000010000 */
[-C--:B------:R-:W-:Y:S01]  /*8110*/  FFMA.FTZ R185, R228, R177.reuse, R181 ;  /* 0x000000b1e4b97223 */ /* 0x080fe200000100b5 */
[----:B------:R-:W-:Y:S01]  /*8120*/  FMUL.FTZ R181, R220, R177 ;  /* 0x000000b1dcb57220 */ /* 0x000fe20000410000 */
[----:B------:R-:W-:Y:S01]  /*8130*/  FFMA.FTZ R173, R226, R157, R173 ;  /* 0x0000009de2ad7223 */ /* 0x000fe200000100ad */
[-C--:B------:R-:W-:Y:S01]  /*8140*/  FMUL.FTZ R177, R203, R144.reuse ;  /* 0x00000090cbb17220 */ /* 0x080fe20000410000 */
[----:B------:R-:W-:Y:S01]  /*8150*/  FADD.FTZ R146, R146, R175 ;  /* 0x000000af92927221 */ /* 0x000fe20000010000 */
[----:B------:R-:W-:Y:S01]  /*8160*/  FFMA.FTZ R187, R228, R179, -R181 ;  /* 0x000000b3e4bb7223 */ /* 0x000fe200000108b5 */
[----:B------:R-:W-:Y:S01]  /*8170*/  FADD.FTZ R148, R148, R173 ;  /* 0x000000ad94947221 */ /* 0x000fe20000010000 */
[C---:B------:R-:W-:Y:S01]  /*8180*/  FFMA.FTZ R173, R227.reuse, R144, R152 ;  /* 0x00000090e3ad7223 */ /* 0x040fe20000010098 */
[----:B------:R-:W-:Y:S01]  /*8190*/  FFMA.FTZ R177, R227, R150, -R177 ;  /* 0x00000096e3b17223 */ /* 0x000fe200000108b1 */
[----:B------:R-:W-:Y:S01]  /*81a0*/  FMUL.FTZ R150, R160, R100 ;  /* 0x00000064a0967220 */ /* 0x000fe20000410000 */
[-C--:B------:R-:W-:Y:S01]  /*81b0*/  FMUL.FTZ R175, R145, R104.reuse ;  /* 0x0000006891af7220 */ /* 0x080fe20000410000 */
[----:B------:R-:W-:Y:S01]  /*81c0*/  FADD.FTZ R148, R148, R173 ;  /* 0x000000ad94947221 */ /* 0x000fe20000010000 */
[----:B------:R-:W-:Y:S01]  /*81d0*/  FMUL.FTZ R173, R161, R104 ;  /* 0x00000068a1ad7220 */ /* 0x000fe20000410000 */
[----:B------:R-:W-:Y:S01]  /*81e0*/  FMUL.FTZ R181, R27, R159 ;  /* 0x0000009f1bb57220 */ /* 0x000fe20000410000 */
[----:B------:R-:W-:Y:S01]  /*81f0*/  FMUL.FTZ R152, R3, R100 ;  /* 0x0000006403987220 */ /* 0x000fe20000410000 */
[----:B------:R-:W-:Y:S01]  /*8200*/  FMUL.FTZ R154, R215, R150 ;  /* 0x00000096d79a7220 */ /* 0x000fe20000410000 */
[----:B------:R-:W-:Y:S01]  /*8210*/  FMUL.FTZ R179, R212, R173 ;  /* 0x000000add4b37220 */ /* 0x000fe20000410000 */
[-C--:B------:R-:W-:Y:S01]  /*8220*/  FFMA.FTZ R183, R26, R143.reuse, -R181 ;  /* 0x0000008f1ab77223 */ /* 0x080fe200000108b5 */
[----:B------:R-:W-:Y:S01]  /*8230*/  FMUL.FTZ R143, R27, R143 ;  /* 0x0000008f1b8f7220 */ /* 0x000fe20000410000 */
[-C--:B------:R-:W-:Y:S01]  /*8240*/  FFMA.FTZ R181, R217, R152.reuse, -R154 ;  /* 0x00000098d9b57223 */ /* 0x080fe2000001089a */
[-C--:B------:R-:W-:Y:S01]  /*8250*/  FFMA.FTZ R179, R222, R175.reuse, -R179 ;  /* 0x000000afdeb37223 */ /* 0x080fe200000108b3 */
[----:B------:R-:W-:Y:S01]  /*8260*/  FMUL.FTZ R175, R212, R175 ;  /* 0x000000afd4af7220 */ /* 0x000fe20000410000 */
[----:B------:R-:W-:Y:S01]  /*8270*/  FMUL.FTZ R152, R215, R152 ;  /* 0x00000098d7987220 */ /* 0x000fe20000410000 */
[----:B------:R-:W-:Y:S01]  /*8280*/  FADD.FTZ R146, R146, R177 ;  /* 0x000000b192927221 */ /* 0x000fe20000010000 */
[----:B------:R-:W-:Y:S01]  /*8290*/  FFMA.FTZ R177, R26, R159, R143 ;  /* 0x0000009f1ab17223 */ /* 0x000fe2000001008f */
[----:B------:R-:W-:Y:S01]  /*82a0*/  FFMA.FTZ R175, R222, R173, R175 ;  /* 0x000000addeaf7223 */ /* 0x000fe200000100af */
[----:B------:R-:W-:Y:S01]  /*82b0*/  FFMA.FTZ R143, R217, R150, R152 ;  /* 0x00000096d98f7223 */ /* 0x000fe20000010098 */
[----:B------:R-:W-:Y:S01]  /*82c0*/  FADD.FTZ R146, R146, R179 ;  /* 0x000000b392927221 */ /* 0x000fe20000010000 */
[----:B------:R-:W-:Y:S01]  /*82d0*/  FMUL.FTZ R177, R228, R177 ;  /* 0x000000b1e4b17220 */ /* 0x000fe20000410000 */
[----:B------:R-:W-:Y:S01]  /*82e0*/  FADD.FTZ R148, R148, R175 ;  /* 0x000000af94947221 */ /* 0x000fe20000010000 */
[----:B------:R-:W-:Y:S01]  /*82f0*/  FADD.FTZ R65, R150, R65 ;  /* 0x0000004196417221 */ /* 0x000fe20000010000 */
[----:B------:R-:W-:Y:S01]  /*8300*/  FADD.FTZ R146, R146, R181 ;  /* 0x000000b592927221 */ /* 0x000fe20000010000 */
[----:B------:R-:W-:Y:S01]  /*8310*/  FFMA.FTZ R220, R220, R183, R177 ;  /* 0x000000b7dcdc7223 */ /* 0x000fe200000100b1 */
[----:B------:R-:W-:Y:S01]  /*8320*/  FADD.FTZ R148, R148, R143 ;  /* 0x0000008f94947221 */ /* 0x000fe20000010000 */
[----:B------:R-:W1:Y:S01]  /*8330*/  SHFL.DOWN PT, R177, R6, 0x1, 0x1f ;  /* 0x08201f0006b17f89 */ /* 0x000e6200000e0000 */
[----:B------:R-:W-:Y:S01]  /*8340*/  FADD.FTZ R187, R146, R187 ;  /* 0x000000bb92bb7221 */ /* 0x000fe20000010000 */
[-C--:B------:R-:W-:Y:S01]  /*8350*/  FMUL.FTZ R143, R27, R160.reuse ;  /* 0x000000a01b8f7220 */ /* 0x080fe20000410000 */
[----:B------:R-:W-:Y:S01]  /*8360*/  FADD.FTZ R185, R148, R185 ;  /* 0x000000b994b97221 */ /* 0x000fe20000010000 */
[----:B------:R-:W2:Y:S01]  /*8370*/  SHFL.DOWN PT, R150, R7, 0x1, 0x1f ;  /* 0x08201f0007967f89 */ /* 0x000ea200000e0000 */
[----:B------:R-:W-:Y:S01]  /*8380*/  FADD.FTZ R187, R187, R28 ;  /* 0x0000001cbbbb7221 */ /* 0x000fe20000010000 */
[CC--:B------:R-:W-:Y:S01]  /*8390*/  FFMA.FTZ R146, R26.reuse, R3.reuse, -R143 ;  /* 0x000000031a927223 */ /* 0x0c0fe2000001088f */
[----:B------:R-:W-:Y:S01]  /*83a0*/  FADD.FTZ R185, R185, R18 ;  /* 0x00000012b9b97221 */ /* 0x000fe20000010000 */
[----:B------:R-:W-:Y:S01]  /*83b0*/  FMUL.FTZ R3, R27, R3 ;  /* 0x000000031b037220 */ /* 0x000fe20000410000 */
[----:B------:R-:W-:Y:S01]  /*83c0*/  FADD.FTZ R12, R187, R12 ;  /* 0x0000000cbb0c7221 */ /* 0x000fe20000010000 */
[----:B------:R-:W-:Y:S01]  /*83d0*/  FFMA.FTZ R220, R99, R159, R220 ;  /* 0x0000009f63dc7223 */ /* 0x000fe200000100dc */
[----:B------:R-:W-:Y:S01]  /*83e0*/  FADD.FTZ R185, R185, R10 ;  /* 0x0000000ab9b97221 */ /* 0x000fe20000010000 */
[----:B------:R-:W-:Y:S01]  /*83f0*/  FFMA.FTZ R18, R26, R160, R3 ;  /* 0x000000a01a127223 */ /* 0x000fe20000010003 */
[----:B------:R-:W-:Y:S01]  /*8400*/  FADD.FTZ R28, R12, R5 ;  /* 0x000000050c1c7221 */ /* 0x000fe20000010000 */
[----:B------:R-:W-:Y:S01]  /*8410*/  FMUL.FTZ R5, R27, R162 ;  /* 0x000000a21b057220 */ /* 0x000fe20000410000 */
[----:B------:R-:W-:Y:S01]  /*8420*/  FADD.FTZ R4, R185, R4 ;  /* 0x00000004b9047221 */ /* 0x000fe20000010000 */
[C---:B------:R-:W-:Y:S01]  /*8430*/  FMUL.FTZ R3, R27.reuse, R145 ;  /* 0x000000911b037220 */ /* 0x040fe20000410000 */
[C---:B------:R-:W-:Y:S01]  /*8440*/  FMUL.FTZ R10, R27.reuse, R161 ;  /* 0x000000a11b0a7220 */ /* 0x040fe20000410000 */
[----:B------:R-:W4:Y:S01]  /*8450*/  SHFL.DOWN PT, R148, R28, 0x1, 0x1f ;  /* 0x08201f001c947f89 */ /* 0x000f2200000e0000 */
[C---:B------:R-:W-:Y:S01]  /*8460*/  FFMA.FTZ R12, R26.reuse, R9, -R5 ;  /* 0x000000091a0c7223 */ /* 0x040fe20000010805 */
[C---:B------:R-:W-:Y:S01]  /*8470*/  FFMA.FTZ R3, R26.reuse, R161, R3 ;  /* 0x000000a11a037223 */ /* 0x040fe20000010003 */
[----:B------:R-:W-:Y:S01]  /*8480*/  MOV R5, R28 ;  /* 0x0000001c00057202 */ /* 0x000fe20000000f00 */
[----:B------:R-:W5:Y:S01]  /*8490*/  SHFL.DOWN PT, R175, R4, 0x1, 0x1f ;  /* 0x08201f0004af7f89 */ /* 0x000f6200000e0000 */
[----:B------:R-:W-:Y:S01]  /*84a0*/  FFMA.FTZ R145, R26, R145, -R10 ;  /* 0x000000911a917223 */ /* 0x000fe2000001080a */
[----:B------:R-:W-:Y:S01]  /*84b0*/  FMUL.FTZ R143, R222, R3 ;  /* 0x00000003de8f7220 */ /* 0x000fe20000410000 */
[----:B-1----:R-:W-:Y:S01]  /*84c0*/  @!P2 FADD.FTZ R6, R6, R177 ;  /* 0x000000b10606a221 */ /* 0x002fe20000010000 */
[----:B------:R-:W-:Y:S01]  /*84d0*/  FMUL.FTZ R3, R27, R9 ;  /* 0x000000091b037220 */ /* 0x000fe20000410000 */
[----:B------:R-:W-:Y:S01]  /*84e0*/  FMUL.FTZ R18, R217, R18 ;  /* 0x00000012d9127220 */ /* 0x000fe20000410000 */
[----:B--2---:R-:W-:Y:S01]  /*84f0*/  @!P2 FADD.FTZ R7, R7, R150 ;  /* 0x000000960707a221 */ /* 0x004fe20000010000 */
[----:B------:R-:W-:Y:S01]  /*8500*/  FFMA.FTZ R212, R212, R145, R143 ;  /* 0x00000091d4d47223 */ /* 0x000fe2000001008f */
[----:B------:R-:W-:Y:S01]  /*8510*/  FFMA.FTZ R10, R26, R162, R3 ;  /* 0x000000a21a0a7223 */ /* 0x000fe20000010003 */
[----:B------:R-:W1:Y:S01]  /*8520*/  SHFL.DOWN PT, R145, R6, 0x2, 0x1f ;  /* 0x08401f0006917f89 */ /* 0x000e6200000e0000 */
[----:B------:R-:W-:Y:S01]  /*8530*/  FFMA.FTZ R18, R215, R146, R18 ;  /* 0x00000092d7127223 */ /* 0x000fe20000010012 */
[----:B------:R-:W-:Y:S01]  /*8540*/  FMUL.FTZ R3, R27, R147 ;  /* 0x000000931b037220 */ /* 0x000fe20000410000 */
[----:B------:R-:W-:Y:S01]  /*8550*/  FADD.FTZ R71, R16, R71 ;  /* 0x0000004710477221 */ /* 0x000fe20000010000 */
[----:B------:R-:W2:Y:S01]  /*8560*/  SHFL.DOWN PT, R144, R7, 0x2, 0x1f ;  /* 0x08401f0007907f89 */ /* 0x000ea200000e0000 */
[----:B------:R-:W-:Y:S01]  /*8570*/  FFMA.FTZ R159, R101, R160, R18 ;  /* 0x000000a0659f7223 */ /* 0x000fe20000010012 */
[-C--:B------:R-:W-:Y:S01]  /*8580*/  FFMA.FTZ R3, R26, R163.reuse, R3 ;  /* 0x000000a31a037223 */ /* 0x080fe20000010003 */
[----:B------:R-:W-:Y:S01]  /*8590*/  FMUL.FTZ R18, R227, R10 ;  /* 0x0000000ae3127220 */ /* 0x000fe20000410000 */
[----:B------:R-:W-:Y:S01]  /*85a0*/  FMUL.FTZ R10, R27, R163 ;  /* 0x000000a31b0a7220 */ /* 0x000fe20000410000 */
[----:B------:R-:W-:Y:S01]  /*85b0*/  FADD.FTZ R72, R139, R72 ;  /* 0x000000488b487221 */ /* 0x000fe20000010000 */
[----:B------:R-:W-:Y:S01]  /*85c0*/  FMUL.FTZ R9, R226, R3 ;  /* 0x00000003e2097220 */ /* 0x000fe20000410000 */
[----:B----4-:R-:W-:Y:S01]  /*85d0*/  @!P2 FADD.FTZ R5, R5, R148 ;  /* 0x000000940505a221 */ /* 0x010fe20000010000 */
[----:B------:R-:W-:Y:S01]  /*85e0*/  FFMA.FTZ R18, R203, R12, R18 ;  /* 0x0000000ccb127223 */ /* 0x000fe20000010012 */
[----:B------:R-:W-:Y:S01]  /*85f0*/  FMUL.FTZ R3, R27, R13 ;  /* 0x0000000d1b037220 */ /* 0x000fe20000410000 */
[C---:B------:R-:W-:Y:S01]  /*8600*/  FFMA.FTZ R147, R26.reuse, R147, -R10 ;  /* 0x000000931a937223 */ /* 0x040fe2000001080a */
[----:B-----5:R-:W-:Y:S01]  /*8610*/  @!P2 FADD.FTZ R4, R175, R4 ;  /* 0x00000004af04a221 */ /* 0x020fe20000010000 */
[----:B------:R-:W4:Y:S01]  /*8620*/  SHFL.DOWN PT, R28, R5, 0x2, 0x1f ;  /* 0x08401f00051c7f89 */ /* 0x000f2200000e0000 */
[----:B------:R-:W-:Y:S01]  /*8630*/  ISETP.GT.AND P2, PT, R131, 0x1d, PT ;  /* 0x0000001d8300780c */ /* 0x000fe20003f44270 */
[C---:B------:R-:W-:Y:S01]  /*8640*/  FFMA.FTZ R10, R26.reuse, R164, R3 ;  /* 0x000000a41a0a7223 */ /* 0x040fe20000010003 */
[----:B------:R-:W-:Y:S01]  /*8650*/  FFMA.FTZ R3, R105, R162, R18 ;  /* 0x000000a269037223 */ /* 0x000fe20000010012 */
[----:B------:R-:W5:Y:S01]  /*8660*/  SHFL.DOWN PT, R143, R4, 0x2, 0x1f ;  /* 0x08401f00048f7f89 */ /* 0x000f6200000e0000 */
[----:B------:R-:W-:Y:S01]  /*8670*/  FMUL.FTZ R12, R27, R164 ;  /* 0x000000a41b0c7220 */ /* 0x000fe20000410000 */
[----:B------:R-:W-:Y:S01]  /*8680*/  FMUL.FTZ R10, R231, R10 ;  /* 0x0000000ae70a7220 */ /* 0x000fe20000410000 */
[----:B------:R-:W-:Y:S01]  /*8690*/  FADD.FTZ R92, R3, R92 ;  /* 0x0000005c035c7221 */ /* 0x000fe20000010000 */
[----:B------:R-:W-:Y:S01]  /*86a0*/  FMUL.FTZ R3, R27, R165 ;  /* 0x000000a51b037220 */ /* 0x000fe20000410000 */
[----:B------:R-:W-:Y:S01]  /*86b0*/  FFMA.FTZ R12, R26, R13, -R12 ;  /* 0x0000000d1a0c7223 */ /* 0x000fe2000001080c */
[----:B------:R-:W-:Y:S01]  /*86c0*/  FFMA.FTZ R202, R202, R147, R9 ;  /* 0x00000093caca7223 */ /* 0x000fe20000010009 */
[----:B------:R-:W-:Y:S01]  /*86d0*/  FFMA.FTZ R212, R103, R161, R212 ;  /* 0x000000a167d47223 */ /* 0x000fe200000100d4 */
[----:B------:R-:W-:Y:S01]  /*86e0*/  FFMA.FTZ R9, R26, R149, -R3 ;  /* 0x000000951a097223 */ /* 0x000fe20000010803 */
[----:B------:R-:W-:Y:S01]  /*86f0*/  FFMA.FTZ R10, R205, R12, R10 ;  /* 0x0000000ccd0a7223 */ /* 0x000fe2000001000a */
[----:B-1----:R-:W-:Y:S01]  /*8700*/  @!P2 FADD.FTZ R6, R6, R145 ;  /* 0x000000910606a221 */ /* 0x002fe20000010000 */
[----:B--2---:R-:W-:Y:S01]  /*8710*/  @!P2 FADD.FTZ R7, R7, R144 ;  /* 0x000000900707a221 */ /* 0x004fe20000010000 */
[----:B------:R-:W-:Y:S01]  /*8720*/  FMUL.FTZ R3, R27, R15 ;  /* 0x0000000f1b037220 */ /* 0x000fe20000410000 */
[----:B------:R-:W-:Y:S01]  /*8730*/  FFMA.FTZ R13, R109, R164, R10 ;  /* 0x000000a46d0d7223 */ /* 0x000fe2000001000a */
[C---:B------:R-:W-:Y:S01]  /*8740*/  FMUL.FTZ R149, R27.reuse, R149 ;  /* 0x000000951b957220 */ /* 0x040fe20000410000 */
[----:B------:R-:W1:Y:S01]  /*8750*/  SHFL.DOWN PT, R145, R6, 0x4, 0x1f ;  /* 0x08801f0006917f89 */ /* 0x000e6200000e0000 */
[CC--:B------:R-:W-:Y:S01]  /*8760*/  FMUL.FTZ R12, R27.reuse, R166.reuse ;  /* 0x000000a61b0c7220 */ /* 0x0c0fe20000410000 */
[C---:B------:R-:W-:Y:S01]  /*8770*/  FFMA.FTZ R10, R26.reuse, R166, R3 ;  /* 0x000000a61a0a7223 */ /* 0x040fe20000010003 */
[C---:B------:R-:W-:Y:S01]  /*8780*/  FFMA.FTZ R149, R26.reuse, R165, R149 ;  /* 0x000000a51a957223 */ /* 0x040fe20000010095 */
[----:B------:R-:W-:Y:S01]  /*8790*/  FMUL.FTZ R3, R27, R167 ;  /* 0x000000a71b037220 */ /* 0x000fe20000410000 */
[----:B----4-:R-:W-:Y:S01]  /*87a0*/  @!P2 FADD.FTZ R5, R5, R28 ;  /* 0x0000001c0505a221 */ /* 0x010fe20000010000 */
[----:B------:R-:W-:Y:S01]  /*87b0*/  FFMA.FTZ R12, R26, R15, -R12 ;  /* 0x0000000f1a0c7223 */ /* 0x000fe2000001080c */
[----:B------:R-:W2:Y:S01]  /*87c0*/  SHFL.DOWN PT, R28, R7, 0x4, 0x1f ;  /* 0x08801f00071c7f89 */ /* 0x000ea200000e0000 */
[----:B------:R-:W-:Y:S01]  /*87d0*/  FMUL.FTZ R10, R229, R10 ;  /* 0x0000000ae50a7220 */ /* 0x000fe20000410000 */
[----:B-----5:R-:W-:Y:S01]  /*87e0*/  @!P2 FADD.FTZ R4, R4, R143 ;  /* 0x0000008f0404a221 */ /* 0x020fe20000010000 */
[----:B------:R-:W-:Y:S01]  /*87f0*/  ISETP.GT.AND P2, PT, R131, 0x1b, PT ;  /* 0x0000001b8300780c */ /* 0x000fe20003f44270 */
[----:B------:R-:W4:Y:S01]  /*8800*/  SHFL.DOWN PT, R18, R5, 0x4, 0x1f ;  /* 0x08801f0005127f89 */ /* 0x000f2200000e0000 */
[----:B------:R-:W-:Y:S01]  /*8810*/  FADD.FTZ R88, R13, R88 ;  /* 0x000000580d587221 */ /* 0x000fe20000010000 */
[----:B------:R-:W-:Y:S01]  /*8820*/  FMUL.FTZ R149, R214, R149 ;  /* 0x00000095d6957220 */ /* 0x000fe20000410000 */
[----:B------:R-:W-:Y:S01]  /*8830*/  FFMA.FTZ R10, R207, R12, R10 ;  /* 0x0000000ccf0a7223 */ /* 0x000fe2000001000a */
[----:B------:R-:W5:Y:S01]  /*8840*/  SHFL.DOWN PT, R143, R4, 0x4, 0x1f ;  /* 0x08801f00048f7f89 */ /* 0x000f6200000e0000 */
[----:B------:R-:W-:Y:S01]  /*8850*/  FFMA.FTZ R13, R26, R151, -R3 ;  /* 0x000000971a0d7223 */ /* 0x000fe20000010803 */
[C---:B------:R-:W-:Y:S01]  /*8860*/  FMUL.FTZ R3, R27.reuse, R17 ;  /* 0x000000111b037220 */ /* 0x040fe20000410000 */
[----:B------:R-:W-:Y:S01]  /*8870*/  FMUL.FTZ R151, R27, R151 ;  /* 0x000000971b977220 */ /* 0x000fe20000410000 */
[----:B------:R-:W-:Y:S01]  /*8880*/  FFMA.FTZ R206, R206, R9, R149 ;  /* 0x00000009cece7223 */ /* 0x000fe20000010095 */
[----:B------:R-:W-:Y:S01]  /*8890*/  FFMA.FTZ R15, R113, R166, R10 ;  /* 0x000000a6710f7223 */ /* 0x000fe2000001000a */
[-C--:B------:R-:W-:Y:S01]  /*88a0*/  FMUL.FTZ R9, R27, R168.reuse ;  /* 0x000000a81b097220 */ /* 0x080fe20000410000 */
[C---:B------:R-:W-:Y:S01]  /*88b0*/  FFMA.FTZ R10, R26.reuse, R168, R3 ;  /* 0x000000a81a0a7223 */ /* 0x040fe20000010003 */
[----:B------:R-:W-:Y:S01]  /*88c0*/  FFMA.FTZ R151, R26, R167, R151 ;  /* 0x000000a71a977223 */ /* 0x000fe20000010097 */
[----:B-1----:R-:W-:Y:S01]  /*88d0*/  @!P2 FADD.FTZ R6, R6, R145 ;  /* 0x000000910606a221 */ /* 0x002fe20000010000 */
[----:B------:R-:W-:Y:S01]  /*88e0*/  FFMA.FTZ R12, R26, R17, -R9 ;  /* 0x000000111a0c7223 */ /* 0x000fe20000010809 */
[----:B------:R-:W-:Y:S01]  /*88f0*/  FMUL.FTZ R14, R223, R10 ;  /* 0x0000000adf0e7220 */ /* 0x000fe20000410000 */
[----:B------:R-:W-:Y:S01]  /*8900*/  FMUL.FTZ R151, R224, R151 ;  /* 0x00000097e0977220 */ /* 0x000fe20000410000 */
[----:B------:R-:W-:Y:S01]  /*8910*/  FMUL.FTZ R3, R27, R153 ;  /* 0x000000991b037220 */ /* 0x000fe20000410000 */
[----:B------:R-:W1:Y:S01]  /*8920*/  SHFL.DOWN PT, R141, R6, 0x8, 0x1f ;  /* 0x09001f00068d7f89 */ /* 0x000e6200000e0000 */
[----:B------:R-:W-:Y:S01]  /*8930*/  FFMA.FTZ R12, R209, R12, R14 ;  /* 0x0000000cd10c7223 */ /* 0x000fe2000001000e */
[----:B--2---:R-:W-:Y:S01]  /*8940*/  @!P2 FADD.FTZ R7, R7, R28 ;  /* 0x0000001c0707a221 */ /* 0x004fe20000010000 */
[----:B------:R-:W-:Y:S01]  /*8950*/  FFMA.FTZ R208, R208, R13, R151 ;  /* 0x0000000dd0d07223 */ /* 0x000fe20000010097 */
[----:B------:R-:W-:Y:S01]  /*8960*/  FFMA.FTZ R3, R26, R169, R3 ;  /* 0x000000a91a037223 */ /* 0x000fe20000010003 */
[----:B------:R-:W-:Y:S01]  /*8970*/  FFMA.FTZ R202, R107, R163, R202 ;  /* 0x000000a36bca7223 */ /* 0x000fe200000100ca */
[----:B----4-:R-:W-:Y:S01]  /*8980*/  @!P2 FADD.FTZ R5, R5, R18 ;  /* 0x000000120505a221 */ /* 0x010fe20000010000 */
[----:B------:R-:W-:Y:S01]  /*8990*/  FFMA.FTZ R206, R111, R165, R206 ;  /* 0x000000a56fce7223 */ /* 0x000fe200000100ce */
[----:B------:R-:W2:Y:S01]  /*89a0*/  SHFL.DOWN PT, R18, R7, 0x8, 0x1f ;  /* 0x09001f0007127f89 */ /* 0x000ea200000e0000 */
[----:B------:R-:W-:Y:S01]  /*89b0*/  FADD.FTZ R84, R15, R84 ;  /* 0x000000540f547221 */ /* 0x000fe20000010000 */
[----:B-----5:R-:W-:Y:S01]  /*89c0*/  @!P2 FADD.FTZ R4, R4, R143 ;  /* 0x0000008f0404a221 */ /* 0x020fe20000010000 */
[----:B------:R-:W-:Y:S01]  /*89d0*/  ISETP.GT.AND P2, PT, R131, 0x17, PT ;  /* 0x000000178300780c */ /* 0x000fe20003f44270 */
[----:B------:R-:W4:Y:S01]  /*89e0*/  SHFL.DOWN PT, R16, R5, 0x8, 0x1f ;  /* 0x09001f0005107f89 */ /* 0x000f2200000e0000 */
[----:B------:R-:W-:Y:S01]  /*89f0*/  FFMA.FTZ R208, R115, R167, R208 ;  /* 0x000000a773d07223 */ /* 0x000fe200000100d0 */
[----:B------:R-:W-:Y:S01]  /*8a00*/  FMUL.FTZ R10, R27, R169 ;  /* 0x000000a91b0a7220 */ /* 0x000fe20000410000 */
[----:B------:R-:W-:Y:S01]  /*8a10*/  FFMA.FTZ R11, R121, R168, R12 ;  /* 0x000000a8790b7223 */ /* 0x000fe2000001000c */
[----:B------:R-:W5:Y:S01]  /*8a20*/  SHFL.DOWN PT, R139, R4, 0x8, 0x1f ;  /* 0x09001f00048b7f89 */ /* 0x000f6200000e0000 */
[----:B------:R-:W-:Y:S01]  /*8a30*/  FMUL.FTZ R9, R216, R3 ;  /* 0x00000003d8097220 */ /* 0x000fe20000410000 */
        /* <DEDUP_REMOVED lines=10> */
[----:B------:R-:W-:Y:S01]  /*8ae0*/  FADD.FTZ R81, R208, R81 ;  /* 0x00000051d0517221 */ /* 0x000fe20000010000 */
[----:B------:R1:W0:Y:S01]  /*8af0*/  SHFL.DOWN PT, R15, R6, 0x10, 0x1f ;  /* 0x0a001f00060f7f89 */ /* 0x00022200000e0000 */
[----:B------:R-:W-:Y:S01]  /*8b00*/  FFMA.FTZ R153, R26, R153, -R10 ;  /* 0x000000991a997223 */ /* 0x000fe2000001080a */
[----:B------:R-:W-:Y:S01]  /*8b10*/  FMUL.FTZ R3, R27, R19 ;  /* 0x000000131b037220 */ /* 0x000fe20000410000 */
[----:B--2---:R-:W-:Y:S01]  /*8b20*/  @!P2 FADD.FTZ R7, R7, R18 ;  /* 0x000000120707a221 */ /* 0x004fe20000010000 */
[----:B----4-:R-:W-:-:S04]  /*8b30*/  @!P2 FADD.FTZ R5, R5, R16 ;  /* 0x000000100505a221 */ /* 0x010fc80000010000 */
[----:B------:R1:W2:Y:S01]  /*8b40*/  SHFL.DOWN PT, R14, R7, 0x10, 0x1f ;  /* 0x0a001f00070e7f89 */ /* 0x0002a200000e0000 */
[----:B-----5:R-:W-:-:S03]  /*8b50*/  @!P2 FADD.FTZ R4, R4, R139 ;  /* 0x0000008b0404a221 */ /* 0x020fc60000010000 */
[----:B------:R1:W4:Y:S04]  /*8b60*/  SHFL.DOWN PT, R12, R5, 0x10, 0x1f ;  /* 0x0a001f00050c7f89 */ /* 0x00032800000e0000 */
[----:B------:R1:W0:Y:S01]  /*8b70*/  SHFL.DOWN PT, R13, R4, 0x10, 0x1f ;  /* 0x0a001f00040d7f89 */ /* 0x00022200000e0000 */
[----:B------:R-:W-:Y:S05]  /*8b80*/  @P3 BRA `(.L_x_9633) ;  /* 0x0000000000203947 */ /* 0x000fea0003800000 */
[----:B------:R-:W-:Y:S01]  /*8b90*/  ISETP.NE.AND P2, PT, R131, RZ, PT ;  /* 0x000000ff8300720c */ /* 0x000fe20003f45270 */
[----:B01----:R-:W-:Y:S01]  /*8ba0*/  FADD.FTZ R4, R4, R13 ;  /* 0x0000000d04047221 */ /* 0x003fe20000010000 */
[----:B----4-:R-:W-:Y:S01]  /*8bb0*/  FADD.FTZ R5, R5, R12 ;  /* 0x0000000c05057221 */ /* 0x010fe20000010000 */
[----:B------:R-:W-:Y:S01]  /*8bc0*/  FADD.FTZ R6, R6, R15 ;  /* 0x0000000f06067221 */ /* 0x000fe20000010000 */
[----:B--2---:R-:W-:-:S09]  /*8bd0*/  FADD.FTZ R7, R7, R14 ;  /* 0x0000000e07077221 */ /* 0x004fd20000010000 */
[----:B------:R-:W-:-:S04]  /*8be0*/  @!P2 SHF.R.U32.HI R10, RZ, 0x1, R136 ;  /* 0x00000001ff0aa819 */ /* 0x000fc80000011688 */
[----:B------:R-:W-:-:S05]  /*8bf0*/  @!P2 LOP3.LUT R10, R10, 0x1f0, RZ, 0xc0, !PT ;  /* 0x000001f00a0aa812 */ /* 0x000fca00078ec0ff */
[----:B------:R0:W-:Y:S02]  /*8c00*/  @!P2 STS.128 [R10+UR28+0x860], R4 ;  /* 0x000860040a00a988 */ /* 0x0001e40008000c1c */
.L_x_9633:
[----:B------:R-:W-:Y:S05]  /*8c10*/  BSYNC.RECONVERGENT B0 ;  /* 0x0000000000007941 */ /* 0x000fea0003800200 */
.L_x_9632:
[C---:B0-----:R-:W-:Y:S01]  /*8c20*/  FMUL.FTZ R10, R27.reuse, R155 ;  /* 0x0000009b1b0a7220 */ /* 0x041fe20000410000 */
[CC--:B------:R-:W-:Y:S01]  /*8c30*/  FMUL.FTZ R16, R27.reuse, R170.reuse ;  /* 0x000000aa1b107220 */ /* 0x0c0fe20000410000 */
[C---:B--2---:R-:W-:Y:S01]  /*8c40*/  FFMA.FTZ R14, R26.reuse, R170, R3 ;  /* 0x000000aa1a0e7223 */ /* 0x044fe20000010003 */
        /* <DEDUP_REMOVED lines=37> */
.L_x_9635:
[----:B------:R-:W-:Y:S05]  /*8ea0*/  BSYNC.RECONVERGENT B0 ;  /* 0x0000000000007941 */ /* 0x000fea0003800200 */
.L_x_9634:
[----:B------:R-:W-:-:S04]  /*8eb0*/  UIADD3 UR7, UPT, UPT, UR7, 0x1, URZ ;  /* 0x0000000107077890 */ /* 0x000fc8000fffe0ff */
[----:B------:R-:W-:-:S09]  /*8ec0*/  UISETP.GE.AND UP0, UPT, UR7, UR30, UPT ;  /* 0x0000001e0700728c */ /* 0x000fd2000bf06270 */
[----:B------:R-:W-:Y:S05]  /*8ed0*/  BRA.U !UP0, `(.L_x_9636) ;  /* 0xffffffa508947547 */ /* 0x000fea000b83ffff */
.L_x_9602:
[----:B------:R-:W-:Y:S01]  /*8ee0*/  BAR.SYNC.DEFER_BLOCKING 0x0 ;  /* 0x0000000000007b1d */ /* 0x000fe20000010000 */
[----:B------:R-:W-:-:S05]  /*8ef0*/  F2FP.F16.F32.PACK_AB R68, R67, R68 ;  /* 0x000000444344723e */ /* 0x000fca00000000ff */
[----:B------:R-:W2:Y:S01]  /*8f00*/  LDCU.64 UR30, c[0x0][0x4f8] ;  /* 0x00009f00ff1e77ac */ /* 0x000ea20008000a00 */
[----:B------:R-:W-:Y:S01]  /*8f10*/  UIADD3 UR36, UPT, UPT, UR16, -0x1, URZ ;  /* 0xffffffff10247890 */ /* 0x000fe2000fffe0ff */
[----:B------:R-:W4:Y:S01]  /*8f20*/  LDCU.64 UR32, c[0x0][0x500] ;  /* 0x0000a000ff2077ac */ /* 0x000f220008000a00 */
[----:B------:R-:W5:Y:S01]  /*8f30*/  LDCU.64 UR34, c[0x0][0x550] ;  /* 0x0000aa00ff2277ac */ /* 0x000f620008000a00 */
[----:B------:R-:W3:Y:S04]  /*8f40*/  LDG.E.128 R8, desc[UR24][R20.64] ;  /* 0x0000001814087981 */ /* 0x000ee8000c1e1d00 */
[----:B------:R-:W3:Y:S01]  /*8f50*/  LDG.E.128 R12, desc[UR24][R20.64+0x200] ;  /* 0x00020018140c7981 */ /* 0x000ee2000c1e1d00 */
[----:B------:R-:W-:Y:S01]  /*8f60*/  USHF.L.U32 UR28, UR36, 0xa, URZ ;  /* 0x0000000a241c7899 */ /* 0x000fe200080006ff */
[----:B------:R-:W-:Y:S01]  /*8f70*/  IADD3 R29, PT, PT, R133, R134, RZ ;  /* 0x00000086851d7210 */ /* 0x000fe20007ffe0ff */
[----:B------:R-:W-:-:S02]  /*8f80*/  UIADD3 UR17, UP1, UPT, UR17, -0x800, URZ ;  /* 0xfffff80011117890 */ /* 0x000fc4000ff3e0ff */
[----:B------:R-:W-:Y:S02]  /*8f90*/  USHF.R.S32.HI UR29, URZ, 0x1f, UR28 ;  /* 0x0000001fff1d7899 */ /* 0x000fe4000801141c */
[----:B------:R-:W-:Y:S02]  /*8fa0*/  UIADD3 UR19, UP2, UPT, UR19, -0x800, URZ ;  /* 0xfffff80013137890 */ /* 0x000fe4000ff5e0ff */
[----:B--2---:R-:W-:Y:S02]  /*8fb0*/  UIMAD.WIDE.U32 UR26, UR23, UR30, UR28 ;  /* 0x0000001e171a72a5 */ /* 0x004fe4000f8e001c */
[----:B------:R-:W-:Y:S02]  /*8fc0*/  UIADD3.X UR18, UPT, UPT, UR18, -0x1, URZ, UP1, !UPT ;  /* 0xffffffff12127890 */ /* 0x000fe40008ffe4ff */
[----:B------:R-:W-:Y:S01]  /*8fd0*/  UIMAD UR27, UR23, UR31, UR27 ;  /* 0x0000001f171b72a4 */ /* 0x000fe2000f8e021b */
[----:B------:R-:W2:Y:S03]  /*8fe0*/  LDCU.64 UR30, c[0x0][0x520] ;  /* 0x0000a400ff1e77ac */ /* 0x000ea60008000a00 */
[----:B----4-:R-:W-:-:S02]  /*8ff0*/  UIMAD.WIDE.U32 UR26, UR8, UR32, UR26 ;  /* 0x00000020081a72a5 */ /* 0x010fc4000f8e001a */
[----:B------:R-:W-:Y:S02]  /*9000*/  UIADD3.X UR20, UPT, UPT, UR20, -0x1, URZ, UP2, !UPT ;  /* 0xffffffff14147890 */ /* 0x000fe400097fe4ff */
[----:B------:R-:W-:Y:S02]  /*9010*/  UIMAD UR27, UR8, UR33, UR27 ;  /* 0x00000021081b72a4 */ /* 0x000fe4000f8e021b */
[----:B-----5:R-:W-:Y:S01]  /*9020*/  ULEA UR7, UP0, UR26, UR34, 0x1 ;  /* 0x000000221a077291 */ /* 0x020fe2000f8008ff */
[----:B------:R-:W4:Y:S03]  /*9030*/  LDCU.64 UR32, c[0x0][0x560] ;  /* 0x0000ac00ff2077ac */ /* 0x000f260008000a00 */
[----:B------:R-:W-:Y:S01]  /*9040*/  ULEA.HI.X UR26, UR26, UR35, UR27, 0x1, UP0 ;  /* 0x000000231a1a7291 */ /* 0x000fe200080f0c1b */
[----:B---3--:R-:W-:Y:S04]  /*9050*/  STS.128 [R130], R8 ;  /* 0x0000000882007388 */ /* 0x008fe80000000c00 */
[----:B------:R-:W-:Y:S01]  /*9060*/  STS.128 [R130+0x200], R12 ;  /* 0x0002000c82007388 */ /* 0x000fe20000000c00 */
[----:B------:R-:W-:-:S03]  /*9070*/  NOP ;  /* 0x0000000000007918 */ /* 0x000fc60000000000 */
[----:B01----:R-:W0:Y:S04]  /*9080*/  LDS.128 R4, [R129] ;  /* 0x0000000081047984 */ /* 0x003e280000000c00 */
[----:B------:R-:W1:Y:S01]  /*9090*/  LDS.128 R8, [R129+0x10] ;  /* 0x0000100081087984 */ /* 0x000e620000000c00 */
[--C-:B0-----:R-:W-:Y:S02]  /*90a0*/  HADD2.F32 R0, -RZ, R4.reuse.H0_H0 ;  /* 0x20000004ff007230 */ /* 0x101fe40000004100 */
        /* <DEDUP_REMOVED lines=21> */
[--C-:B-1----:R-:W-:Y:S02]  /*9200*/  HADD2.F32 R7, -RZ, R8.reuse.H0_H0 ;  /* 0x20000008ff077230 */ /* 0x102fe40000004100 */
[----:B------:R-:W-:Y:S01]  /*9210*/  FADD.FTZ R6, R6, UR6 ;  /* 0x0000000606067e21 */ /* 0x000fe20008010000 */
[----:B------:R-:W-:Y:S01]  /*9220*/  HADD2.F32 R8, -RZ, R8.H1_H1 ;  /* 0x30000008ff087230 */ /* 0x000fe20000004100 */
[----:B------:R-:W0:Y:S01]  /*9230*/  @!P1 MUFU.EX2 R0, R0 ;  /* 0x0000000000009308 */ /* 0x000e220000000800 */
[----:B------:R-:W-:Y:S01]  /*9240*/  @!P3 FMUL.FTZ R3, R3, -1.4426950216293334961 ;  /* 0xbfb8aa3b0303b820 */ /* 0x000fe20000410000 */
[----:B------:R-:W-:-:S02]  /*9250*/  @!P4 FMUL.FTZ R4, R12, -1.4426950216293334961 ;  /* 0xbfb8aa3b0c04c820 */ /* 0x000fc40000410000 */
[----:B------:R-:W1:Y:S01]  /*9260*/  @!P2 MUFU.EX2 R2, R2 ;  /* 0x000000020002a308 */ /* 0x000e620000000800 */
[----:B------:R-:W-:Y:S01]  /*9270*/  FADD.FTZ R12, R5, UR6 ;  /* 0x00000006050c7e21 */ /* 0x000fe20008010000 */
[----:B------:R-:W-:Y:S01]  /*9280*/  FSETP.GTU.FTZ.AND P6, PT, R6, 20, PT ;  /* 0x41a000000600780b */ /* 0x000fe20003fdc000 */
[----:B------:R-:W-:Y:S01]  /*9290*/  FADD.FTZ R8, R8, UR6 ;  /* 0x0000000608087e21 */ /* 0x000fe20008010000 */
[----:B------:R-:W-:Y:S01]  /*92a0*/  @!P5 FMUL.FTZ R5, R13, -1.4426950216293334961 ;  /* 0xbfb8aa3b0d05d820 */ /* 0x000fe20000410000 */
[----:B------:R-:W3:Y:S01]  /*92b0*/  @!P3 MUFU.EX2 R3, R3 ;  /* 0x000000030003b308 */ /* 0x000ee20000000800 */
[----:B------:R-:W-:-:S03]  /*92c0*/  FSETP.GTU.FTZ.AND P0, PT, R12, 20, PT ;  /* 0x41a000000c00780b */ /* 0x000fc60003f1c000 */
[----:B------:R-:W5:Y:S01]  /*92d0*/  @!P4 MUFU.EX2 R4, R4 ;  /* 0x000000040004c308 */ /* 0x000f620000000800 */
[----:B0-----:R-:W-:-:S03]  /*92e0*/  @!P1 FADD.FTZ R0, R0, 1 ;  /* 0x3f80000000009421 */ /* 0x001fc60000010000 */
[----:B------:R-:W0:Y:S01]  /*92f0*/  @!P5 MUFU.EX2 R5, R5 ;  /* 0x000000050005d308 */ /* 0x000e220000000800 */
[----:B-1----:R-:W-:Y:S01]  /*9300*/  @!P2 FADD.FTZ R2, R2, 1 ;  /* 0x3f8000000202a421 */ /* 0x002fe20000010000 */
[----:B------:R-:W-:Y:S02]  /*9310*/  @!P6 FMUL.FTZ R6, R6, -1.4426950216293334961 ;  /* 0xbfb8aa3b0606e820 */ /* 0x000fe40000410000 */
[----:B------:R-:W1:Y:S01]  /*9320*/  @!P1 MUFU.RCP R0, R0 ;  /* 0x0000000000009308 */ /* 0x000e620000001000 */
[----:B---3--:R-:W-:Y:S01]  /*9330*/  @!P3 FADD.FTZ R3, R3, 1 ;  /* 0x3f8000000303b421 */ /* 0x008fe20000010000 */
[----:B------:R-:W-:Y:S01]  /*9340*/  @!P0 FMUL.FTZ R12, R12, -1.4426950216293334961 ;  /* 0xbfb8aa3b0c0c8820 */ /* 0x000fe20000410000 */
[----:B-----5:R-:W-:-:S05]  /*9350*/  @!P4 FADD.FTZ R4, R4, 1 ;  /* 0x3f8000000404c421 */ /* 0x020fca0000010000 */
[----:B------:R3:W5:Y:S01]  /*9360*/  @!P2 MUFU.RCP R13, R2 ;  /* 0x00000002000da308 */ /* 0x0007620000001000 */
[----:B0-----:R-:W-:-:S07]  /*9370*/  @!P5 FADD.FTZ R5, R5, 1 ;  /* 0x3f8000000505d421 */ /* 0x001fce0000010000 */
[----:B------:R-:W0:Y:S01]  /*9380*/  @!P3 MUFU.RCP R14, R3 ;  /* 0x00000003000eb308 */ /* 0x000e220000001000 */
[----:B---3--:R-:W-:Y:S01]  /*9390*/  FADD.FTZ R2, R7, UR6 ;  /* 0x0000000607027e21 */ /* 0x008fe20008010000 */
[----:B-1----:R-:W-:Y:S01]  /*93a0*/  @!P1 FMUL.FTZ R77, R77, R0 ;  /* 0x000000004d4d9220 */ /* 0x002fe20000410000 */
[----:B------:R-:W-:-:S05]  /*93b0*/  FSETP.GTU.FTZ.AND P1, PT, R15, 20, PT ;  /* 0x41a000000f00780b */ /* 0x000fca0003f3c000 */
[----:B------:R-:W1:Y:S01]  /*93c0*/  @!P6 MUFU.EX2 R6, R6 ;  /* 0x000000060006e308 */ /* 0x000e620000000800 */
[----:B-----5:R-:W-:Y:S01]  /*93d0*/  @!P2 FMUL.FTZ R78, R78, R13 ;  /* 0x0000000d4e4ea220 */ /* 0x020fe20000410000 */
[----:B------:R-:W-:Y:S02]  /*93e0*/  FSETP.GTU.FTZ.AND P2, PT, R2, 20, PT ;  /* 0x41a000000200780b */ /* 0x000fe40003f5c000 */
[----:B------:R-:W3:Y:S04]  /*93f0*/  @!P0 MUFU.EX2 R12, R12 ;  /* 0x0000000c000c8308 */ /* 0x000ee80000000800 */
[----:B------:R-:W-:Y:S01]  /*9400*/  @!P1 FMUL.FTZ R0, R15, -1.4426950216293334961 ;  /* 0xbfb8aa3b0f009820 */ /* 0x000fe20000410000 */
[----:B------:R5:W2:Y:S01]  /*9410*/  @!P4 MUFU.RCP R7, R4 ;  /* 0x000000040007c308 */ /* 0x000aa20000001000 */
[----:B0-----:R-:W-:Y:S01]  /*9420*/  @!P3 FMUL.FTZ R79, R79, R14 ;  /* 0x0000000e4f4fb220 */ /* 0x001fe20000410000 */
[----:B------:R-:W-:Y:S01]  /*9430*/  FSETP.GTU.FTZ.AND P3, PT, R8, 20, PT ;  /* 0x41a000000800780b */ /* 0x000fe20003f7c000 */
[----:B-1----:R-:W-:-:S03]  /*9440*/  @!P6 FADD.FTZ R6, R6, 1 ;  /* 0x3f8000000606e421 */ /* 0x002fc60000010000 */
[----:B------:R-:W-:Y:S02]  /*9450*/  @!P2 FMUL.FTZ R3, R2, -1.4426950216293334961 ;  /* 0xbfb8aa3b0203a820 */ /* 0x000fe40000410000 */
[----:B------:R-:W0:Y:S01]  /*9460*/  @!P1 MUFU.EX2 R0, R0 ;  /* 0x0000000000009308 */ /* 0x000e220000000800 */
[----:B---3--:R-:W-:Y:S01]  /*9470*/  @!P0 FADD.FTZ R12, R12, 1 ;  /* 0x3f8000000c0c8421 */ /* 0x008fe20000010000 */
[--C-:B-----5:R-:W-:Y:S02]  /*9480*/  HADD2.F32 R4, -RZ, R10.reuse.H0_H0 ;  /* 0x2000000aff047230 */ /* 0x120fe40000004100 */
[----:B------:R-:W1:Y:S01]  /*9490*/  @!P6 MUFU.RCP R13, R6 ;  /* 0x00000006000de308 */ /* 0x000e620000001000 */
[----:B------:R-:W-:Y:S02]  /*94a0*/  HADD2.F32 R10, -RZ, R10.H1_H1 ;  /* 0x3000000aff0a7230 */ /* 0x000fe40000004100 */
[----:B------:R-:W-:Y:S01]  /*94b0*/  FADD.FTZ R4, R4, UR6 ;  /* 0x0000000604047e21 */ /* 0x000fe20008010000 */
[----:B--2---:R-:W-:-:S02]  /*94c0*/  @!P4 FMUL.FTZ R82, R82, R7 ;  /* 0x000000075252c220 */ /* 0x004fc40000410000 */
[----:B------:R-:W-:Y:S02]  /*94d0*/  FADD.FTZ R10, R10, UR6 ;  /* 0x000000060a0a7e21 */ /* 0x000fe40008010000 */
[----:B------:R-:W2:Y:S01]  /*94e0*/  @!P2 MUFU.EX2 R3, R3 ;  /* 0x000000030003a308 */ /* 0x000ea20000000800 */
[----:B0-----:R-:W-:Y:S01]  /*94f0*/  @!P1 FADD.FTZ R2, R0, 1 ;  /* 0x3f80000000029421 */ /* 0x001fe20000010000 */
[--C-:B------:R-:W-:Y:S02]  /*9500*/  HADD2.F32 R0, -RZ, R9.reuse.H0_H0 ;  /* 0x20000009ff007230 */ /* 0x100fe40000004100 */
[----:B------:R-:W0:Y:S01]  /*9510*/  @!P0 MUFU.RCP R12, R12 ;  /* 0x0000000c000c8308 */ /* 0x000e220000001000 */
[----:B------:R-:W-:-:S05]  /*9520*/  HADD2.F32 R9, -RZ, R9.H1_H1 ;  /* 0x30000009ff097230 */ /* 0x000fca0000004100 */
[----:B------:R-:W-:Y:S01]  /*9530*/  FADD.FTZ R9, R9, UR6 ;  /* 0x0000000609097e21 */ /* 0x000fe20008010000 */
[----:B-1----:R-:W-:Y:S01]  /*9540*/  @!P6 FMUL.FTZ R84, R84, R13 ;  /* 0x0000000d5454e220 */ /* 0x002fe20000410000 */
[----:B------:R1:W3:Y:S01]  /*9550*/  @!P5 MUFU.RCP R16, R5 ;  /* 0x000000050010d308 */ /* 0x0002e20000001000 */
[----:B------:R-:W-:Y:S01]  /*9560*/  FADD.FTZ R13, R0, UR6 ;  /* 0x00000006000d7e21 */ /* 0x000fe20008010000 */
[----:B--2---:R-:W-:Y:S01]  /*9570*/  @!P2 FADD.FTZ R3, R3, 1 ;  /* 0x3f8000000303a421 */ /* 0x004fe20000010000 */
[----:B------:R-:W-:Y:S01]  /*9580*/  FSETP.GTU.FTZ.AND P4, PT, R9, 20, PT ;  /* 0x41a000000900780b */ /* 0x000fe20003f9c000 */
[----:B------:R-:W-:Y:S01]  /*9590*/  @!P3 FMUL.FTZ R0, R8, -1.4426950216293334961 ;  /* 0xbfb8aa3b0800b820 */ /* 0x000fe20000410000 */
[----:B------:R-:W-:Y:S02]  /*95a0*/  F2FP.F16.F32.PACK_AB R8, R75, R76 ;  /* 0x0000004c4b08723e */ /* 0x000fe400000000ff */
[----:B------:R-:W-:Y:S01]  /*95b0*/  FSETP.GTU.FTZ.AND P6, PT, R4, 20, PT ;  /* 0x41a000000400780b */ /* 0x000fe20003fdc000 */
[----:B------:R2:W5:Y:S01]  /*95c0*/  @!P2 MUFU.RCP R6, R3 ;  /* 0x000000030006a308 */ /* 0x0005620000001000 */
[----:B-1----:R-:W-:-:S02]  /*95d0*/  HADD2.F32 R5, -RZ, R11.H0_H0 ;  /* 0x2000000bff057230 */ /* 0x002fc40000004100 */
[----:B0-----:R-:W-:Y:S01]  /*95e0*/  @!P0 FMUL.FTZ R83, R83, R12 ;  /* 0x0000000c53538220 */ /* 0x001fe20000410000 */
[----:B------:R-:W-:Y:S01]  /*95f0*/  HADD2.F32 R11, -RZ, R11.H1_H1 ;  /* 0x3000000bff0b7230 */ /* 0x000fe20000004100 */
[----:B------:R-:W-:Y:S01]  /*9600*/  FSETP.GTU.FTZ.AND P0, PT, R10, 20, PT ;  /* 0x41a000000a00780b */ /* 0x000fe20003f1c000 */
[----:B------:R-:W-:Y:S02]  /*9610*/  FADD.FTZ R12, R5, UR6 ;  /* 0x00000006050c7e21 */ /* 0x000fe40008010000 */
[----:B------:R0:W1:Y:S01]  /*9620*/  @!P1 MUFU.RCP R7, R2 ;  /* 0x0000000200079308 */ /* 0x0000620000001000 */
[----:B------:R-:W-:Y:S01]  /*9630*/  FADD.FTZ R11, R11, UR6 ;  /* 0x000000060b0b7e21 */ /* 0x000fe20008010000 */
[----:B---3--:R-:W-:Y:S01]  /*9640*/  @!P5 FMUL.FTZ R81, R81, R16 ;  /* 0x000000105151d220 */ /* 0x008fe20000410000 */
[----:B------:R-:W-:Y:S01]  /*9650*/  FSETP.GTU.FTZ.AND P5, PT, R13, 20, PT ;  /* 0x41a000000d00780b */ /* 0x000fe20003fbc000 */
[----:B--2---:R-:W-:Y:S01]  /*9660*/  @!P4 FMUL.FTZ R3, R9, -1.4426950216293334961 ;  /* 0xbfb8aa3b0903c820 */ /* 0x004fe20000410000 */
[----:B------:R-:W-:Y:S01]  /*9670*/  F2FP.F16.F32.PACK_AB R9, R73, R74 ;  /* 0x0000004a4909723e */ /* 0x000fe200000000ff */
[----:B------:R-:W-:Y:S01]  /*9680*/  @!P6 FMUL.FTZ R4, R4, -1.4426950216293334961 ;  /* 0xbfb8aa3b0404e820 */ /* 0x000fe20000410000 */
[----:B------:R-:W-:Y:S01]  /*9690*/  F2FP.F16.F32.PACK_AB R18, R84, R81 ;  /* 0x000000515412723e */ /* 0x000fe200000000ff */
[----:B------:R-:W2:Y:S02]  /*96a0*/  @!P3 MUFU.EX2 R0, R0 ;  /* 0x000000000000b308 */ /* 0x000ea40000000800 */
[----:B------:R-:W-:Y:S01]  /*96b0*/  @!P0 FMUL.FTZ R5, R10, -1.4426950216293334961 ;  /* 0xbfb8aa3b0a058820 */ /* 0x000fe20000410000 */
[----:B-----5:R-:W-:Y:S01]  /*96c0*/  @!P2 FMUL.FTZ R85, R85, R6 ;  /* 0x000000065555a220 */ /* 0x020fe20000410000 */
[----:B------:R-:W-:Y:S01]  /*96d0*/  FSETP.GTU.FTZ.AND P2, PT, R11, 20, PT ;  /* 0x41a000000b00780b */ /* 0x000fe20003f5c000 */
[----:B------:R-:W3:Y:S01]  /*96e0*/  @!P4 MUFU.EX2 R3, R3 ;  /* 0x000000030003c308 */ /* 0x000ee20000000800 */
[----:B------:R-:W-:-:S02]  /*96f0*/  F2FP.F16.F32.PACK_AB R10, R71, R72 ;  /* 0x00000048470a723e */ /* 0x000fc400000000ff */
[----:B------:R-:W-:Y:S01]  /*9700*/  F2FP.F16.F32.PACK_AB R71, R61, R62 ;  /* 0x0000003e3d47723e */ /* 0x000fe200000000ff */
[----:B0-----:R-:W-:Y:S01]  /*9710*/  @!P5 FMUL.FTZ R2, R13, -1.4426950216293334961 ;  /* 0xbfb8aa3b0d02d820 */ /* 0x001fe20000410000 */
[----:B------:R-:W0:Y:S01]  /*9720*/  @!P6 MUFU.EX2 R4, R4 ;  /* 0x000000040004e308 */ /* 0x000e220000000800 */
[----:B-1----:R-:W-:Y:S01]  /*9730*/  @!P1 FMUL.FTZ R88, R88, R7 ;  /* 0x0000000758589220 */ /* 0x002fe20000410000 */
[----:B------:R-:W-:Y:S02]  /*9740*/  FSETP.GTU.FTZ.AND P1, PT, R12, 20, PT ;  /* 0x41a000000c00780b */ /* 0x000fe40003f3c000 */
[----:B------:R-:W-:Y:S01]  /*9750*/  @!P0 MUFU.EX2 R5, R5 ;  /* 0x0000000500058308 */ /* 0x000fe20000000800 */
[----:B--2---:R-:W-:Y:S02]  /*9760*/  @!P3 FADD.FTZ R0, R0, 1 ;  /* 0x3f8000000000b421 */ /* 0x004fe40000010000 */
[----:B------:R-:W-:Y:S01]  /*9770*/  @!P2 FMUL.FTZ R7, R11, -1.4426950216293334961 ;  /* 0xbfb8aa3b0b07a820 */ /* 0x000fe20000410000 */
[----:B------:R-:W-:Y:S01]  /*9780*/  F2FP.F16.F32.PACK_AB R11, R69, R70 ;  /* 0x00000046450b723e */ /* 0x000fe200000000ff */
[----:B------:R-:W1:Y:S01]  /*9790*/  @!P5 MUFU.EX2 R2, R2 ;  /* 0x000000020002d308 */ /* 0x000e620000000800 */
[----:B------:R-:W-:Y:S01]  /*97a0*/  F2FP.F16.F32.PACK_AB R70, R63, R64 ;  /* 0x000000403f46723e */ /* 0x000fe200000000ff */
[----:B---3--:R-:W-:Y:S01]  /*97b0*/  @!P4 FADD.FTZ R3, R3, 1 ;  /* 0x3f8000000303c421 */ /* 0x008fe20000010000 */
[----:B------:R-:W-:Y:S01]  /*97c0*/  F2FP.F16.F32.PACK_AB R69, R65, R66 ;  /* 0x000000424145723e */ /* 0x000fe200000000ff */
[----:B------:R-:W-:Y:S01]  /*97d0*/  STS.128 [R129], R8 ;  /* 0x0000000881007388 */ /* 0x000fe20000000c00 */
[----:B------:R-:W2:Y:S01]  /*97e0*/  @!P2 MUFU.EX2 R7, R7 ;  /* 0x000000070007a308 */ /* 0x000ea20000000800 */
[----:B------:R-:W-:Y:S01]  /*97f0*/  @!P1 FMUL.FTZ R6, R12, -1.4426950216293334961 ;  /* 0xbfb8aa3b0c069820 */ /* 0x000fe20000410000 */
[----:B0-----:R-:W-:Y:S01]  /*9800*/  @!P6 FADD.FTZ R4, R4, 1 ;  /* 0x3f8000000404e421 */ /* 0x001fe20000010000 */
[----:B------:R-:W-:Y:S01]  /*9810*/  STS.128 [R129+0x10], R68 ;  /* 0x0000104481007388 */ /* 0x000fe20000000c00 */
[----:B------:R-:W-:-:S03]  /*9820*/  NOP ;  /* 0x0000000000007918 */ /* 0x000fc60000000000 */
[----:B------:R-:W0:Y:S01]  /*9830*/  LDS.128 R12, [R130] ;  /* 0x00000000820c7984 */ /* 0x000e220000000c00 */
[----:B------:R-:W3:Y:S01]  /*9840*/  @!P1 MUFU.EX2 R6, R6 ;  /* 0x0000000600069308 */ /* 0x000ee20000000800 */
[----:B-1----:R-:W-:Y:S01]  /*9850*/  @!P5 FADD.FTZ R2, R2, 1 ;  /* 0x3f8000000202d421 */ /* 0x002fe20000010000 */
[----:B------:R-:W-:Y:S01]  /*9860*/  @!P0 FADD.FTZ R5, R5, 1 ;  /* 0x3f80000005058421 */ /* 0x000fe20000010000 */
[----:B------:R-:W1:Y:S01]  /*9870*/  LDS.128 R8, [R130+0x200] ;  /* 0x0002000082087984 */ /* 0x000e620000000c00 */
[----:B------:R5:W4:Y:S01]  /*9880*/  @!P4 MUFU.RCP R19, R3 ;  /* 0x000000030013c308 */ /* 0x000b220000001000 */
[----:B--2---:R-:W-:-:S07]  /*9890*/  @!P2 FADD.FTZ R7, R7, 1 ;  /* 0x3f8000000707a421 */ /* 0x004fce0000010000 */
[----:B------:R2:W0:Y:S01]  /*98a0*/  @!P5 MUFU.RCP R16, R2 ;  /* 0x000000020010d308 */ /* 0x0004220000001000 */
[----:B-----5:R-:W-:Y:S01]  /*98b0*/  MOV R3, UR26 ;  /* 0x0000001a00037c02 */ /* 0x020fe20008000f00 */
[----:B---3--:R-:W-:Y:S01]  /*98c0*/  @!P1 FADD.FTZ R6, R6, 1 ;  /* 0x3f80000006069421 */ /* 0x008fe20000010000 */
[----:B------:R-:W3:Y:S05]  /*98d0*/  LDCU.64 UR26, c[0x0][0x518] ;  /* 0x0000a300ff1a77ac */ /* 0x000eea0008000a00 */
[----:B------:R-:W5:Y:S01]  /*98e0*/  @!P3 MUFU.RCP R17, R0 ;  /* 0x000000000011b308 */ /* 0x000f620000001000 */
[----:B--2---:R-:W-:Y:S01]  /*98f0*/  MOV R2, UR7 ;  /* 0x0000000700027c02 */ /* 0x004fe20008000f00 */
[----:B----4-:R-:W-:Y:S01]  /*9900*/  @!P4 FMUL.FTZ R94, R94, R19 ;  /* 0x000000135e5ec220 */ /* 0x010fe20000410000 */
[----:B------:R-:W-:-:S03]  /*9910*/  F2FP.F16.F32.PACK_AB R19, R88, R83 ;  /* 0x000000535813723e */ /* 0x000fc600000000ff */
[----:B------:R-:W-:Y:S02]  /*9920*/  IMAD.WIDE.U32 R2, R29, 0x10, R2 ;  /* 0x000000101d027825 */ /* 0x000fe400078e0002 */
[----:B------:R-:W2:Y:S02]  /*9930*/  @!P6 MUFU.RCP R4, R4 ;  /* 0x000000040004e308 */ /* 0x000ea40000001000 */
[----:B0-----:R-:W-:Y:S01]  /*9940*/  @!P5 FMUL.FTZ R87, R87, R16 ;  /* 0x000000105757d220 */ /* 0x001fe20000410000 */
[----:B------:R-:W-:Y:S01]  /*9950*/  F2FP.F16.F32.PACK_AB R16, R78, R77 ;  /* 0x0000004d4e10723e */ /* 0x000fe200000000ff */
[----:B---3--:R-:W-:-:S04]  /*9960*/  UIMAD.WIDE.U32 UR28, UR23, UR26, UR28 ;  /* 0x0000001a171c72a5 */ /* 0x008fc8000f8e001c */
[----:B------:R0:W3:Y:S01]  /*9970*/  @!P0 MUFU.RCP R21, R5 ;  /* 0x0000000500158308 */ /* 0x0000e20000001000 */
[----:B------:R-:W-:Y:S01]  /*9980*/  UIMAD UR27, UR23, UR27, UR29 ;  /* 0x0000001b171b72a4 */ /* 0x000fe2000f8e021d */
[----:B-----5:R-:W-:Y:S01]  /*9990*/  @!P3 FMUL.FTZ R92, R92, R17 ;  /* 0x000000115c5cb220 */ /* 0x020fe20000410000 */
[----:B------:R-:W-:Y:S01]  /*99a0*/  STG.E.128 desc[UR24][R2.64], R12 ;  /* 0x0000000c02007986 */ /* 0x000fe2000c101d18 */
[----:B------:R-:W-:Y:S01]  /*99b0*/  F2FP.F16.F32.PACK_AB R17, R82, R79 ;  /* 0x0000004f5211723e */ /* 0x000fe200000000ff */
[----:B------:R-:W-:Y:S02]  /*99c0*/  UMOV UR26, UR28 ;  /* 0x0000001c001a7c82 */ /* 0x000fe40008000000 */
[----:B-1----:R1:W-:Y:S01]  /*99d0*/  STG.E.128 desc[UR24][R2.64+0x200], R8 ;  /* 0x0002000802007986 */ /* 0x0023e2000c101d18 */
[----:B------:R-:W4:Y:S01]  /*99e0*/  @!P1 MUFU.RCP R6, R6 ;  /* 0x0000000600069308 */ /* 0x000f220000001000 */
[----:B------:R-:W-:Y:S01]  /*99f0*/  F2FP.F16.F32.PACK_AB R20, R92, R85 ;  /* 0x000000555c14723e */ /* 0x000fe200000000ff */
[----:B--2---:R-:W-:Y:S01]  /*9a00*/  @!P6 FMUL.FTZ R89, R89, R4 ;  /* 0x000000045959e220 */ /* 0x004fe20000410000 */
[----:B------:R-:W-:Y:S01]  /*9a10*/  BAR.SYNC.DEFER_BLOCKING 0x0 ;  /* 0x0000000000007b1d */ /* 0x000fe20000010000 */
[----:B0-----:R-:W-:Y:S01]  /*9a20*/  FADD.FTZ R5, R77, R138 ;  /* 0x0000008a4d057221 */ /* 0x001fe20000010000 */
[----:B------:R-:W-:-:S03]  /*9a30*/  UIMAD.WIDE.U32 UR26, UR8, UR30, UR26 ;  /* 0x0000001e081a72a5 */ /* 0x000fc6000f8e001a */
[----:B------:R-:W-:Y:S01]  /*9a40*/  FADD.FTZ R0, R5, R78 ;  /* 0x0000004e05007221 */ /* 0x000fe20000010000 */
[----:B------:R-:W0:Y:S01]  /*9a50*/  @!P2 MUFU.RCP R7, R7 ;  /* 0x000000070007a308 */ /* 0x000e220000001000 */
[----:B---3--:R-:W-:Y:S01]  /*9a60*/  @!P0 FMUL.FTZ R98, R98, R21 ;  /* 0x0000001562628220 */ /* 0x008fe20000410000 */
[----:B------:R-:W-:Y:S01]  /*9a70*/  F2FP.F16.F32.PACK_AB R21, R94, R87 ;  /* 0x000000575e15723e */ /* 0x000fe200000000ff */
[----:B------:R-:W-:Y:S01]  /*9a80*/  FADD.FTZ R5, R0, R79 ;  /* 0x0000004f00057221 */ /* 0x000fe20000010000 */
[----:B------:R-:W-:Y:S02]  /*9a90*/  UIMAD UR27, UR8, UR31, UR27 ;  /* 0x0000001f081b72a4 */ /* 0x000fe4000f8e021b */
[----:B------:R-:W-:Y:S01]  /*9aa0*/  F2FP.F16.F32.PACK_AB R22, R98, R89 ;  /* 0x000000596216723e */ /* 0x000fe200000000ff */
[----:B------:R-:W-:Y:S01]  /*9ab0*/  FADD.FTZ R82, R5, R82 ;  /* 0x0000005205527221 */ /* 0x000fe20000010000 */
[----:B------:R-:W-:Y:S01]  /*9ac0*/  ULEA UR7, UP0, UR26, UR32, 0x1 ;  /* 0x000000201a077291 */ /* 0x000fe2000f8008ff */
[----:B----4-:R-:W-:-:S02]  /*9ad0*/  @!P1 FMUL.FTZ R91, R91, R6 ;  /* 0x000000065b5b9220 */ /* 0x010fc40000410000 */
[----:B------:R-:W-:Y:S01]  /*9ae0*/  FADD.FTZ R81, R82, R81 ;  /* 0x0000005152517221 */ /* 0x000fe20000010000 */
[----:B------:R-:W-:Y:S02]  /*9af0*/  ULEA.HI.X UR26, UR26, UR33, UR27, 0x1, UP0 ;  /* 0x000000211a1a7291 */ /* 0x000fe400080f0c1b */
[----:B-1----:R-:W-:Y:S01]  /*9b00*/  MOV R2, UR7 ;  /* 0x0000000700027c02 */ /* 0x002fe20008000f00 */
[----:B------:R-:W-:Y:S01]  /*9b10*/  FADD.FTZ R84, R81, R84 ;  /* 0x0000005451547221 */ /* 0x000fe20000010000 */
        /* <DEDUP_REMOVED lines=26> */
.L_x_9569:
        /* <DEDUP_REMOVED lines=41> */
.L_x_9639:
[----:B------:R-:W-:Y:S05]  /*9f50*/  BSYNC.RECONVERGENT B0 ;  /* 0x0000000000007941 */ /* 0x000fea0003800200 */
.L_x_9638:
        /* <DEDUP_REMOVED lines=39> */
.L_x_9641:
[----:B------:R-:W-:Y:S05]  /*a1d0*/  BSYNC.RECONVERGENT B0 ;  /* 0x0000000000007941 */ /* 0x000fea0003800200 */
.L_x_9640:
        /* <DEDUP_REMOVED lines=22> */
.L_x_9643:
        /* <DEDUP_REMOVED lines=66> */
.L_x_9642:
[----:B------:R-:W-:Y:S05]  /*a760*/  EXIT ;  /* 0x000000000000794d */ /* 0x000fea0003800000 */
.L_x_9607:
[----:B------:R-:W-:Y:S01]  /*a770*/  MOV R208, R13 ;  /* 0x0000000d00d07202 */ /* 0x000fe20000000f00 */
[----:B------:R-:W-:Y:S01]  /*a780*/  HFMA2 R205, -RZ, RZ, 0, 5.9604644775390625e-08 ;  /* 0x00000001ffcd7431 */ /* 0x000fe200000001ff */
[----:B------:R-:W-:Y:S02]  /*a790*/  MOV R210, RZ ;  /* 0x000000ff00d27202 */ /* 0x000fe40000000f00 */
[----:B------:R-:W-:-:S07]  /*a7a0*/  MOV R15, 0xffffffff ;  /* 0xffffffff000f7802 */ /* 0x000fce0000000f00 */
[----:B012--5:R-:W-:Y:S05]  /*a7b0*/  WARPSYNC.COLLECTIVE R15, `(.L_x_9644) ;  /* 0x000000000f087348 */ /* 0x027fea0003c00000 */
[----:B------:R3:W4:Y:S02]  /*a7c0*/  SHFL.UP P6, R14, R208, R205, R210 ;  /* 0x040000cdd00e7389 */ /* 0x00072400000c00d2 */
[----:B012345:R-:W-:Y:S05]  /*a7d0*/  ENDCOLLECTIVE ;  /* 0x000000000000791b */ /* 0x03ffea0003800000 */
.L_x_9644:
[----:B------:R-:W-:Y:S02]  /*a7e0*/  MOV R208, R18 ;  /* 0x0000001200d07202 */ /* 0x000fe40000000f00 */
[----:B------:R-:W-:-:S07]  /*a7f0*/  MOV R2, R14 ;  /* 0x0000000e00027202 */ /* 0x000fce0000000f00 */
[----:B------:R-:W-:Y:S05]  /*a800*/  WARPSYNC.COLLECTIVE R15, `(.L_x_9645) ;  /* 0x000000000f087348 */ /* 0x000fea0003c00000 */
[----:B------:R0:W1:Y:S02]  /*a810*/  SHFL.UP P6, R14, R208, R205, R210 ;  /* 0x040000cdd00e7389 */ /* 0x00006400000c00d2 */
[----:B01----:R-:W-:Y:S05]  /*a820*/  ENDCOLLECTIVE ;  /* 0x000000000000791b */ /* 0x003fea0003800000 */
.L_x_9645:
[----:B------:R-:W-:Y:S02]  /*a830*/  MOV R208, R19 ;  /* 0x0000001300d07202 */ /* 0x000fe40000000f00 */
[----:B------:R-:W-:-:S07]  /*a840*/  MOV R3, R14 ;  /* 0x0000000e00037202 */ /* 0x000fce0000000f00 */
[----:B------:R-:W-:Y:S05]  /*a850*/  WARPSYNC.COLLECTIVE R15, `(.L_x_9646) ;  /* 0x000000000f087348 */ /* 0x000fea0003c00000 */
[----:B------:R0:W1:Y:S02]  /*a860*/  SHFL.UP P6, R14, R208, R205, R210 ;  /* 0x040000cdd00e7389 */ /* 0x00006400000c00d2 */
[----:B01----:R-:W-:Y:S05]  /*a870*/  ENDCOLLECTIVE ;  /* 0x000000000000791b */ /* 0x003fea0003800000 */
.L_x_9646:
[----:B------:R-:W-:Y:S02]  /*a880*/  MOV R208, R202 ;  /* 0x000000ca00d07202 */ /* 0x000fe40000000f00 */
[----:B------:R-:W-:-:S07]  /*a890*/  MOV R12, R14 ;  /* 0x0000000e000c7202 */ /* 0x000fce0000000f00 */
[----:B------:R-:W-:Y:S05]  /*a8a0*/  WARPSYNC.COLLECTIVE R15, `(.L_x_9647) ;  /* 0x000000000f087348 */ /* 0x000fea0003c00000 */
[----:B------:R0:W1:Y:S02]  /*a8b0*/  SHFL.UP P6, R14, R208, R205, R210 ;  /* 0x040000cdd00e7389 */ /* 0x00006400000c00d2 */
[----:B01----:R-:W-:Y:S05]  /*a8c0*/  ENDCOLLECTIVE ;  /* 0x000000000000791b */ /* 0x003fea0003800000 */
.L_x_9647:
        /* <DEDUP_REMOVED lines=15> */
.L_x_9648:
[----:B------:R-:W-:Y:S02]  /*a9c0*/  MOV R208, R18 ;  /* 0x0000001200d07202 */ /* 0x000fe40000000f00 */
[----:B------:R-:W-:-:S07]  /*a9d0*/  MOV R2, R14 ;  /* 0x0000000e00027202 */ /* 0x000fce0000000f00 */
[----:B------:R-:W-:Y:S05]  /*a9e0*/  WARPSYNC.COLLECTIVE R15, `(.L_x_9649) ;  /* 0x000000000f087348 */ /* 0x000fea0003c00000 */
[----:B------:R0:W1:Y:S02]  /*a9f0*/  SHFL.UP P6, R14, R208, R205, R210 ;  /* 0x040000cdd00e7389 */ /* 0x00006400000c00d2 */
[----:B01----:R-:W-:Y:S05]  /*aa00*/  ENDCOLLECTIVE ;  /* 0x000000000000791b */ /* 0x003fea0003800000 */
.L_x_9649:
[----:B------:R-:W-:Y:S02]  /*aa10*/  MOV R208, R19 ;  /* 0x0000001300d07202 */ /* 0x000fe40000000f00 */
[----:B------:R-:W-:-:S07]  /*aa20*/  MOV R3, R14 ;  /* 0x0000000e00037202 */ /* 0x000fce0000000f00 */
[----:B------:R-:W-:Y:S05]  /*aa30*/  WARPSYNC.COLLECTIVE R15, `(.L_x_9650) ;  /* 0x000000000f087348 */ /* 0x000fea0003c00000 */
[----:B------:R0:W1:Y:S02]  /*aa40*/  SHFL.UP P6, R14, R208, R205, R210 ;  /* 0x040000cdd00e7389 */ /* 0x00006400000c00d2 */
[----:B01----:R-:W-:Y:S05]  /*aa50*/  ENDCOLLECTIVE ;  /* 0x000000000000791b */ /* 0x003fea0003800000 */
.L_x_9650:
[----:B------:R-:W-:Y:S02]  /*aa60*/  MOV R208, R202 ;  /* 0x000000ca00d07202 */ /* 0x000fe40000000f00 */
[----:B------:R-:W-:-:S07]  /*aa70*/  MOV R12, R14 ;  /* 0x0000000e000c7202 */ /* 0x000fce0000000f00 */
[----:B------:R-:W-:Y:S05]  /*aa80*/  WARPSYNC.COLLECTIVE R15, `(.L_x_9651) ;  /* 0x000000000f087348 */ /* 0x000fea0003c00000 */
[----:B------:R0:W1:Y:S02]  /*aa90*/  SHFL.UP P6, R14, R208, R205, R210 ;  /* 0x040000cdd00e7389 */ /* 0x00006400000c00d2 */
[----:B01----:R-:W-:Y:S05]  /*aaa0*/  ENDCOLLECTIVE ;  /* 0x000000000000791b */ /* 0x003fea0003800000 */
.L_x_9651:
        /* <DEDUP_REMOVED lines=15> */
.L_x_9652:
[----:B------:R-:W-:Y:S02]  /*aba0*/  MOV R208, R18 ;  /* 0x0000001200d07202 */ /* 0x000fe40000000f00 */
[----:B------:R-:W-:-:S07]  /*abb0*/  MOV R2, R14 ;  /* 0x0000000e00027202 */ /* 0x000fce0000000f00 */
[----:B------:R-:W-:Y:S05]  /*abc0*/  WARPSYNC.COLLECTIVE R15, `(.L_x_9653) ;  /* 0x000000000f087348 */ /* 0x000fea0003c00000 */
[----:B------:R0:W1:Y:S02]  /*abd0*/  SHFL.UP P6, R14, R208, R205, R210 ;  /* 0x040000cdd00e7389 */ /* 0x00006400000c00d2 */
[----:B01----:R-:W-:Y:S05]  /*abe0*/  ENDCOLLECTIVE ;  /* 0x000000000000791b */ /* 0x003fea0003800000 */
.L_x_9653:
[----:B------:R-:W-:Y:S02]  /*abf0*/  MOV R208, R19 ;  /* 0x0000001300d07202 */ /* 0x000fe40000000f00 */
[----:B------:R-:W-:-:S07]  /*ac00*/  MOV R3, R14 ;  /* 0x0000000e00037202 */ /* 0x000fce0000000f00 */
[----:B------:R-:W-:Y:S05]  /*ac10*/  WARPSYNC.COLLECTIVE R15, `(.L_x_9654) ;  /* 0x000000000f087348 */ /* 0x000fea0003c00000 */
[----:B------:R0:W1:Y:S02]  /*ac20*/  SHFL.UP P6, R14, R208, R205, R210 ;  /* 0x040000cdd00e7389 */ /* 0x00006400000c00d2 */
[----:B01----:R-:W-:Y:S05]  /*ac30*/  ENDCOLLECTIVE ;  /* 0x000000000000791b */ /* 0x003fea0003800000 */
.L_x_9654:
[----:B------:R-:W-:Y:S02]  /*ac40*/  MOV R208, R202 ;  /* 0x000000ca00d07202 */ /* 0x000fe40000000f00 */
[----:B------:R-:W-:-:S07]  /*ac50*/  MOV R12, R14 ;  /* 0x0000000e000c7202 */ /* 0x000fce0000000f00 */
[----:B------:R-:W-:Y:S05]  /*ac60*/  WARPSYNC.COLLECTIVE R15, `(.L_x_9655) ;  /* 0x000000000f087348 */ /* 0x000fea0003c00000 */
[----:B------:R0:W1:Y:S02]  /*ac70*/  SHFL.UP P6, R14, R208, R205, R210 ;  /* 0x040000cdd00e7389 */ /* 0x00006400000c00d2 */
[----:B01----:R-:W-:Y:S05]  /*ac80*/  ENDCOLLECTIVE ;  /* 0x000000000000791b */ /* 0x003fea0003800000 */
.L_x_9655:
        /* <DEDUP_REMOVED lines=15> */
.L_x_9656:
[----:B------:R-:W-:Y:S02]  /*ad80*/  MOV R208, R18 ;  /* 0x0000001200d07202 */ /* 0x000fe40000000f00 */
[----:B------:R-:W-:-:S07]  /*ad90*/  MOV R2, R14 ;  /* 0x0000000e00027202 */ /* 0x000fce0000000f00 */
[----:B------:R-:W-:Y:S05]  /*ada0*/  WARPSYNC.COLLECTIVE R15, `(.L_x_9657) ;  /* 0x000000000f087348 */ /* 0x000fea0003c00000 */
[----:B------:R0:W1:Y:S02]  /*adb0*/  SHFL.UP P6, R14, R208, R205, R210 ;  /* 0x040000cdd00e7389 */ /* 0x00006400000c00d2 */
[----:B01----:R-:W-:Y:S05]  /*adc0*/  ENDCOLLECTIVE ;  /* 0x000000000000791b */ /* 0x003fea0003800000 */
.L_x_9657:
[----:B------:R-:W-:Y:S02]  /*add0*/  MOV R208, R19 ;  /* 0x0000001300d07202 */ /* 0x000fe40000000f00 */
[----:B------:R-:W-:-:S07]  /*ade0*/  MOV R3, R14 ;  /* 0x0000000e00037202 */ /* 0x000fce0000000f00 */
[----:B------:R-:W-:Y:S05]  /*adf0*/  WARPSYNC.COLLECTIVE R15, `(.L_x_9658) ;  /* 0x000000000f087348 */ /* 0x000fea0003c00000 */
[----:B------:R0:W1:Y:S02]  /*ae00*/  SHFL.UP P6, R14, R208, R205, R210 ;  /* 0x040000cdd00e7389 */ /* 0x00006400000c00d2 */
[----:B01----:R-:W-:Y:S05]  /*ae10*/  ENDCOLLECTIVE ;  /* 0x000000000000791b */ /* 0x003fea0003800000 */
.L_x_9658:
[----:B------:R-:W-:Y:S02]  /*ae20*/  MOV R208, R202 ;  /* 0x000000ca00d07202 */ /* 0x000fe40000000f00 */
[----:B------:R-:W-:-:S07]  /*ae30*/  MOV R12, R14 ;  /* 0x0000000e000c7202 */ /* 0x000fce0000000f00 */
[----:B------:R-:W-:Y:S05]  /*ae40*/  WARPSYNC.COLLECTIVE R15, `(.L_x_9659) ;  /* 0x000000000f087348 */ /* 0x000fea0003c00000 */
[----:B------:R0:W1:Y:S02]  /*ae50*/  SHFL.UP P6, R14, R208, R205, R210 ;  /* 0x040000cdd00e7389 */ /* 0x00006400000c00d2 */
[----:B01----:R-:W-:Y:S05]  /*ae60*/  ENDCOLLECTIVE ;  /* 0x000000000000791b */ /* 0x003fea0003800000 */
.L_x_9659:
        /* <DEDUP_REMOVED lines=15> */
.L_x_9660:
[----:B------:R-:W-:Y:S02]  /*af60*/  MOV R208, R18 ;  /* 0x0000001200d07202 */ /* 0x000fe40000000f00 */
[----:B------:R-:W-:-:S07]  /*af70*/  MOV R2, R14 ;  /* 0x0000000e00027202 */ /* 0x000fce0000000f00 */
[----:B------:R-:W-:Y:S05]  /*af80*/  WARPSYNC.COLLECTIVE R15, `(.L_x_9661) ;  /* 0x000000000f087348 */ /* 0x000fea0003c00000 */
[----:B------:R0:W1:Y:S02]  /*af90*/  SHFL.UP P6, R14, R208, R205, R210 ;  /* 0x040000cdd00e7389 */ /* 0x00006400000c00d2 */
[----:B01----:R-:W-:Y:S05]  /*afa0*/  ENDCOLLECTIVE ;  /* 0x000000000000791b */ /* 0x003fea0003800000 */
.L_x_9661:
[----:B------:R-:W-:Y:S02]  /*afb0*/  MOV R208, R19 ;  /* 0x0000001300d07202 */ /* 0x000fe40000000f00 */
[----:B------:R-:W-:-:S07]  /*afc0*/  MOV R3, R14 ;  /* 0x0000000e00037202 */ /* 0x000fce0000000f00 */
[----:B------:R-:W-:Y:S05]  /*afd0*/  WARPSYNC.COLLECTIVE R15, `(.L_x_9662) ;  /* 0x000000000f087348 */ /* 0x000fea0003c00000 */
[----:B------:R0:W1:Y:S02]  /*afe0*/  SHFL.UP P6, R14, R208, R205, R210 ;  /* 0x040000cdd00e7389 */ /* 0x00006400000c00d2 */
[----:B01----:R-:W-:Y:S05]  /*aff0*/  ENDCOLLECTIVE ;  /* 0x000000000000791b */ /* 0x003fea0003800000 */
.L_x_9662:
[----:B------:R-:W-:Y:S02]  /*b000*/  MOV R208, R202 ;  /* 0x000000ca00d07202 */ /* 0x000fe40000000f00 */
[----:B------:R-:W-:-:S07]  /*b010*/  MOV R12, R14 ;  /* 0x0000000e000c7202 */ /* 0x000fce0000000f00 */
[----:B------:R-:W-:Y:S05]  /*b020*/  WARPSYNC.COLLECTIVE R15, `(.L_x_9663) ;  /* 0x000000000f087348 */ /* 0x000fea0003c00000 */
[----:B------:R0:W1:Y:S02]  /*b030*/  SHFL.UP P6, R14, R208, R205, R210 ;  /* 0x040000cdd00e7389 */ /* 0x00006400000c00d2 */
[----:B01----:R-:W-:Y:S05]  /*b040*/  ENDCOLLECTIVE ;  /* 0x000000000000791b */ /* 0x003fea0003800000 */
.L_x_9663:
[----:B------:R-:W-:Y:S05]  /*b050*/  BRA `(.L_x_9664) ;  /* 0xffffffa0004c7947 */ /* 0x000fea000383ffff */
.L_x_9608:
        /* <DEDUP_REMOVED lines=8> */
.L_x_9666:
[----:B------:R-:W-:Y:S05]  /*b0e0*/  BSYNC B0 ;  /* 0x0000000000007941 */ /* 0x000fea0003800000 */
.L_x_9665:
[----:B------:R-:W-:Y:S05]  /*b0f0*/  BRA `(.L_x_9667) ;  /* 0xffffffa000587947 */ /* 0x000fea000383ffff */
.L_x_9609:
        /* <DEDUP_REMOVED lines=8> */
.L_x_9669:
[----:B------:R-:W-:Y:S05]  /*b180*/  BSYNC B0 ;  /* 0x0000000000007941 */ /* 0x000fea0003800000 */
.L_x_9668:
[----:B------:R-:W-:Y:S05]  /*b190*/  BRA `(.L_x_9670) ;  /* 0xffffffa000387947 */ /* 0x000fea000383ffff */
.L_x_9610:
        /* <DEDUP_REMOVED lines=8> */
.L_x_9672:
[----:B------:R-:W-:Y:S05]  /*b220*/  BSYNC B0 ;  /* 0x0000000000007941 */ /* 0x000fea0003800000 */
.L_x_9671:
[----:B------:R-:W-:Y:S05]  /*b230*/  BRA `(.L_x_9673) ;  /* 0xffffffa000187947 */ /* 0x000fea000383ffff */
.L_x_9611:
        /* <DEDUP_REMOVED lines=8> */
.L_x_9675:
[----:B------:R-:W-:Y:S05]  /*b2c0*/  BSYNC B0 ;  /* 0x0000000000007941 */ /* 0x000fea0003800000 */
.L_x_9674:
[----:B------:R-:W-:Y:S05]  /*b2d0*/  BRA `(.L_x_9676) ;  /* 0xffffff9c00f87947 */ /* 0x000fea000383ffff */
.L_x_9612:
        /* <DEDUP_REMOVED lines=8> */
.L_x_9678:
[----:B------:R-:W-:Y:S05]  /*b360*/  BSYNC B0 ;  /* 0x0000000000007941 */ /* 0x000fea0003800000 */
.L_x_9677:
        /* <DEDUP_REMOVED lines=10> */
.L_x_9679:
[----:B------:R-:W-:Y:S02]  /*b410*/  MOV R208, R19 ;  /* 0x0000001300d07202 */ /* 0x000fe40000000f00 */
[----:B------:R-:W-:-:S07]  /*b420*/  MOV R203, R14 ;  /* 0x0000000e00cb7202 */ /* 0x000fce0000000f00 */
[----:B------:R-:W-:Y:S05]  /*b430*/  WARPSYNC.COLLECTIVE R15, `(.L_x_9680) ;  /* 0x000000000f087348 */ /* 0x000fea0003c00000 */
[----:B------:R0:W1:Y:S02]  /*b440*/  SHFL.UP P6, R14, R208, R205, R210 ;  /* 0x040000cdd00e7389 */ /* 0x00006400000c00d2 */
[----:B01----:R-:W-:Y:S05]  /*b450*/  ENDCOLLECTIVE ;  /* 0x000000000000791b */ /* 0x003fea0003800000 */
.L_x_9680:
[----:B------:R-:W-:Y:S02]  /*b460*/  MOV R208, R202 ;  /* 0x000000ca00d07202 */ /* 0x000fe40000000f00 */
[----:B------:R-:W-:-:S07]  /*b470*/  MOV R19, R14 ;  /* 0x0000000e00137202 */ /* 0x000fce0000000f00 */
[----:B------:R-:W-:Y:S05]  /*b480*/  WARPSYNC.COLLECTIVE R15, `(.L_x_9681) ;  /* 0x000000000f087348 */ /* 0x000fea0003c00000 */
[----:B------:R0:W1:Y:S02]  /*b490*/  SHFL.UP P6, R14, R208, R205, R210 ;  /* 0x040000cdd00e7389 */ /* 0x00006400000c00d2 */
[----:B01----:R-:W-:Y:S05]  /*b4a0*/  ENDCOLLECTIVE ;  /* 0x000000000000791b */ /* 0x003fea0003800000 */
.L_x_9681:
[----:B------:R-:W-:Y:S02]  /*b4b0*/  MOV R202, R14 ;  /* 0x0000000e00ca7202 */ /* 0x000fe40000000f00 */
[----:B------:R-:W-:-:S07]  /*b4c0*/  MOV R14, R4 ;  /* 0x00000004000e7202 */ /* 0x000fce0000000f00 */
[----:B------:R-:W-:Y:S05]  /*b4d0*/  WARPSYNC.COLLECTIVE R15, `(.L_x_9682) ;  /* 0x000000000f087348 */ /* 0x000fea0003c00000 */
[----:B------:R0:W1:Y:S02]  /*b4e0*/  SHFL.IDX P2, R12, R14, R3, R2 ;  /* 0x000000030e0c7389 */ /* 0x0000640000040002 */
[----:B01----:R-:W-:Y:S05]  /*b4f0*/  ENDCOLLECTIVE ;  /* 0x000000000000791b */ /* 0x003fea0003800000 */
.L_x_9682:
[----:B------:R-:W-:Y:S02]  /*b500*/  MOV R14, R5 ;  /* 0x00000005000e7202 */ /* 0x000fe40000000f00 */
[----:B------:R-:W-:-:S07]  /*b510*/  MOV R4, R12 ;  /* 0x0000000c00047202 */ /* 0x000fce0000000f00 */
[----:B------:R-:W-:Y:S05]  /*b520*/  WARPSYNC.COLLECTIVE R15, `(.L_x_9683) ;  /* 0x000000000f087348 */ /* 0x000fea0003c00000 */
[----:B------:R0:W1:Y:S02]  /*b530*/  SHFL.IDX P2, R12, R14, R3, R2 ;  /* 0x000000030e0c7389 */ /* 0x0000640000040002 */
[----:B01----:R-:W-:Y:S05]  /*b540*/  ENDCOLLECTIVE ;  /* 0x000000000000791b */ /* 0x003fea0003800000 */
.L_x_9683:
[----:B------:R-:W-:Y:S02]  /*b550*/  MOV R14, R6 ;  /* 0x00000006000e7202 */ /* 0x000fe40000000f00 */
[----:B------:R-:W-:-:S07]  /*b560*/  MOV R206, R12 ;  /* 0x0000000c00ce7202 */ /* 0x000fce0000000f00 */
[----:B------:R-:W-:Y:S05]  /*b570*/  WARPSYNC.COLLECTIVE R15, `(.L_x_9684) ;  /* 0x000000000f087348 */ /* 0x000fea0003c00000 */
[----:B------:R0:W1:Y:S02]  /*b580*/  SHFL.IDX P2, R12, R14, R3, R2 ;  /* 0x000000030e0c7389 */ /* 0x0000640000040002 */
[----:B01----:R-:W-:Y:S05]  /*b590*/  ENDCOLLECTIVE ;  /* 0x000000000000791b */ /* 0x003fea0003800000 */
.L_x_9684:
[----:B------:R-:W-:Y:S02]  /*b5a0*/  MOV R14, R7 ;  /* 0x00000007000e7202 */ /* 0x000fe40000000f00 */
[----:B------:R-:W-:-:S07]  /*b5b0*/  MOV R6, R12 ;  /* 0x0000000c00067202 */ /* 0x000fce0000000f00 */
[----:B------:R-:W-:Y:S05]  /*b5c0*/  WARPSYNC.COLLECTIVE R15, `(.L_x_9685) ;  /* 0x000000000f087348 */ /* 0x000fea0003c00000 */
[----:B------:R0:W1:Y:S02]  /*b5d0*/  SHFL.IDX P2, R12, R14, R3, R2 ;  /* 0x000000030e0c7389 */ /* 0x0000640000040002 */
[----:B01----:R-:W-:Y:S05]  /*b5e0*/  ENDCOLLECTIVE ;  /* 0x000000000000791b */ /* 0x003fea0003800000 */
.L_x_9685:
[----:B------:R-:W-:Y:S01]  /*b5f0*/  MOV R7, R12 ;  /* 0x0000000c00077202 */ /* 0x000fe20000000f00 */
[----:B------:R-:W-:Y:S06]  /*b600*/  BRA `(.L_x_9686) ;  /* 0xffffff9c00547947 */ /* 0x000fec000383ffff */
.L_x_9614:
[----:B------:R-:W-:Y:S01]  /*b610*/  MOV R242, R19 ;  /* 0x0000001300f27202 */ /* 0x000fe20000000f00 */
[----:B------:R-:W-:Y:S01]  /*b620*/  HFMA2 R239, -RZ, RZ, 0, 5.9604644775390625e-08 ;  /* 0x00000001ffef7431 */ /* 0x000fe200000001ff */
[----:B------:R-:W-:Y:S02]  /*b630*/  MOV R240, 0x1f ;  /* 0x0000001f00f07802 */ /* 0x000fe40000000f00 */
[----:B------:R-:W-:-:S07]  /*b640*/  MOV R15, 0xffffffff ;  /* 0xffffffff000f7802 */ /* 0x000fce0000000f00 */
[----:B01----:R-:W-:Y:S05]  /*b650*/  WARPSYNC.COLLECTIVE R15, `(.L_x_9687) ;  /* 0x000000000f087348 */ /* 0x003fea0003c00000 */
[----:B------:R2:W3:Y:S02]  /*b660*/  SHFL.DOWN P0, R12, R242, R239, R240 ;  /* 0x080000eff20c7389 */ /* 0x0004e400000000f0 */
[----:B0123--:R-:W-:Y:S05]  /*b670*/  ENDCOLLECTIVE ;  /* 0x000000000000791b */ /* 0x00ffea0003800000 */
.L_x_9687:
[----:B------:R-:W-:Y:S02]  /*b680*/  MOV R242, R18 ;  /* 0x0000001200f27202 */ /* 0x000fe40000000f00 */
[----:B------:R-:W-:-:S07]  /*b690*/  MOV R2, R12 ;  /* 0x0000000c00027202 */ /* 0x000fce0000000f00 */
[----:B------:R-:W-:Y:S05]  /*b6a0*/  WARPSYNC.COLLECTIVE R15, `(.L_x_9688) ;  /* 0x000000000f087348 */ /* 0x000fea0003c00000 */
[----:B------:R0:W1:Y:S02]  /*b6b0*/  SHFL.DOWN P0, R12, R242, R239, R240 ;  /* 0x080000eff20c7389 */ /* 0x00006400000000f0 */
[----:B01----:R-:W-:Y:S05]  /*b6c0*/  ENDCOLLECTIVE ;  /* 0x000000000000791b */ /* 0x003fea0003800000 */
.L_x_9688:
[----:B------:R-:W-:Y:S02]  /*b6d0*/  MOV R242, R17 ;  /* 0x0000001100f27202 */ /* 0x000fe40000000f00 */
[----:B------:R-:W-:-:S07]  /*b6e0*/  MOV R3, R12 ;  /* 0x0000000c00037202 */ /* 0x000fce0000000f00 */
[----:B------:R-:W-:Y:S05]  /*b6f0*/  WARPSYNC.COLLECTIVE R15, `(.L_x_9689) ;  /* 0x000000000f087348 */ /* 0x000fea0003c00000 */
[----:B------:R0:W1:Y:S02]  /*b700*/  SHFL.DOWN P0, R12, R242, R239, R240 ;  /* 0x080000eff20c7389 */ /* 0x00006400000000f0 */
[----:B01----:R-:W-:Y:S05]  /*b710*/  ENDCOLLECTIVE ;  /* 0x000000000000791b */ /* 0x003fea0003800000 */
.L_x_9689:
[----:B------:R-:W-:Y:S02]  /*b720*/  MOV R242, R13 ;  /* 0x0000000d00f27202 */ /* 0x000fe40000000f00 */
[----:B------:R-:W-:-:S07]  /*b730*/  MOV R14, R12 ;  /* 0x0000000c000e7202 */ /* 0x000fce0000000f00 */
[----:B------:R-:W-:Y:S05]  /*b740*/  WARPSYNC.COLLECTIVE R15, `(.L_x_9690) ;  /* 0x000000000f087348 */ /* 0x000fea0003c00000 */
[----:B------:R0:W1:Y:S02]  /*b750*/  SHFL.DOWN P0, R12, R242, R239, R240 ;  /* 0x080000eff20c7389 */ /* 0x00006400000000f0 */
[----:B01----:R-:W-:Y:S05]  /*b760*/  ENDCOLLECTIVE ;  /* 0x000000000000791b */ /* 0x003fea0003800000 */
.L_x_9690:
[----:B------:R-:W-:Y:S05]  /*b770*/  BRA `(.L_x_9691) ;  /* 0xffffffac00b07947 */ /* 0x000fea000383ffff */
.L_x_9617:
        /* <DEDUP_REMOVED lines=8> */
.L_x_9693:
[----:B------:R-:W-:Y:S05]  /*b800*/  BSYNC B0 ;  /* 0x0000000000007941 */ /* 0x000fea0003800000 */
.L_x_9692:
        /* <DEDUP_REMOVED lines=8> */
.L_x_9694:
[----:B------:R-:W-:Y:S02]  /*b890*/  MOV R242, R17 ;  /* 0x0000001100f27202 */ /* 0x000fe40000000f00 */
[----:B------:R-:W-:-:S07]  /*b8a0*/  MOV R3, R12 ;  /* 0x0000000c00037202 */ /* 0x000fce0000000f00 */
[----:B------:R-:W-:Y:S05]  /*b8b0*/  WARPSYNC.COLLECTIVE R15, `(.L_x_9695) ;  /* 0x000000000f087348 */ /* 0x000fea0003c00000 */
[----:B------:R0:W1:Y:S02]  /*b8c0*/  SHFL.DOWN P0, R12, R242, R239, R240 ;  /* 0x080000eff20c7389 */ /* 0x00006400000000f0 */
[----:B01----:R-:W-:Y:S05]  /*b8d0*/  ENDCOLLECTIVE ;  /* 0x000000000000791b */ /* 0x003fea0003800000 */
.L_x_9695:
[----:B------:R-:W-:Y:S02]  /*b8e0*/  MOV R242, R13 ;  /* 0x0000000d00f27202 */ /* 0x000fe40000000f00 */
[----:B------:R-:W-:-:S07]  /*b8f0*/  MOV R14, R12 ;  /* 0x0000000c000e7202 */ /* 0x000fce0000000f00 */
[----:B------:R-:W-:Y:S05]  /*b900*/  WARPSYNC.COLLECTIVE R15, `(.L_x_9696) ;  /* 0x000000000f087348 */ /* 0x000fea0003c00000 */
[----:B------:R0:W1:Y:S02]  /*b910*/  SHFL.DOWN P0, R12, R242, R239, R240 ;  /* 0x080000eff20c7389 */ /* 0x00006400000000f0 */
[----:B01----:R-:W-:Y:S05]  /*b920*/  ENDCOLLECTIVE ;  /* 0x000000000000791b */ /* 0x003fea0003800000 */
.L_x_9696:
[----:B------:R-:W-:Y:S05]  /*b930*/  BRA `(.L_x_9697) ;  /* 0xffffffac00907947 */ /* 0x000fea000383ffff */
.L_x_9620:
        /* <DEDUP_REMOVED lines=8> */
.L_x_9699:
[----:B------:R-:W-:Y:S05]  /*b9c0*/  BSYNC B0 ;  /* 0x0000000000007941 */ /* 0x000fea0003800000 */
.L_x_9698:
        /* <DEDUP_REMOVED lines=8> */
.L_x_9700:
[----:B------:R-:W-:Y:S02]  /*ba50*/  MOV R242, R17 ;  /* 0x0000001100f27202 */ /* 0x000fe40000000f00 */
[----:B------:R-:W-:-:S07]  /*ba60*/  MOV R3, R12 ;  /* 0x0000000c00037202 */ /* 0x000fce0000000f00 */
[----:B------:R-:W-:Y:S05]  /*ba70*/  WARPSYNC.COLLECTIVE R15, `(.L_x_9701) ;  /* 0x000000000f087348 */ /* 0x000fea0003c00000 */
[----:B------:R0:W1:Y:S02]  /*ba80*/  SHFL.DOWN P0, R12, R242, R239, R240 ;  /* 0x080000eff20c7389 */ /* 0x00006400000000f0 */
[----:B01----:R-:W-:Y:S05]  /*ba90*/  ENDCOLLECTIVE ;  /* 0x000000000000791b */ /* 0x003fea0003800000 */
.L_x_9701:
[----:B------:R-:W-:Y:S02]  /*baa0*/  MOV R242, R13 ;  /* 0x0000000d00f27202 */ /* 0x000fe40000000f00 */
[----:B------:R-:W-:-:S07]  /*bab0*/  MOV R14, R12 ;  /* 0x0000000c000e7202 */ /* 0x000fce0000000f00 */
[----:B------:R-:W-:Y:S05]  /*bac0*/  WARPSYNC.COLLECTIVE R15, `(.L_x_9702) ;  /* 0x000000000f087348 */ /* 0x000fea0003c00000 */
[----:B------:R0:W1:Y:S02]  /*bad0*/  SHFL.DOWN P0, R12, R242, R239, R240 ;  /* 0x080000eff20c7389 */ /* 0x00006400000000f0 */
[----:B01----:R-:W-:Y:S05]  /*bae0*/  ENDCOLLECTIVE ;  /* 0x000000000000791b */ /* 0x003fea0003800000 */
.L_x_9702:
[----:B------:R-:W-:Y:S05]  /*baf0*/  BRA `(.L_x_9703) ;  /* 0xffffffac00707947 */ /* 0x000fea000383ffff */
.L_x_9623:
        /* <DEDUP_REMOVED lines=8> */
.L_x_9705:
[----:B------:R-:W-:Y:S05]  /*bb80*/  BSYNC B0 ;  /* 0x0000000000007941 */ /* 0x000fea0003800000 */
.L_x_9704:
        /* <DEDUP_REMOVED lines=8> */
.L_x_9706:
[----:B------:R-:W-:Y:S02]  /*bc10*/  MOV R242, R17 ;  /* 0x0000001100f27202 */ /* 0x000fe40000000f00 */
[----:B------:R-:W-:-:S07]  /*bc20*/  MOV R3, R12 ;  /* 0x0000000c00037202 */ /* 0x000fce0000000f00 */
[----:B------:R-:W-:Y:S05]  /*bc30*/  WARPSYNC.COLLECTIVE R15, `(.L_x_9707) ;  /* 0x000000000f087348 */ /* 0x000fea0003c00000 */
[----:B------:R0:W1:Y:S02]  /*bc40*/  SHFL.DOWN P0, R12, R242, R239, R240 ;  /* 0x080000eff20c7389 */ /* 0x00006400000000f0 */
[----:B01----:R-:W-:Y:S05]  /*bc50*/  ENDCOLLECTIVE ;  /* 0x000000000000791b */ /* 0x003fea0003800000 */
.L_x_9707:
[----:B------:R-:W-:Y:S02]  /*bc60*/  MOV R242, R13 ;  /* 0x0000000d00f27202 */ /* 0x000fe40000000f00 */
[----:B------:R-:W-:-:S07]  /*bc70*/  MOV R14, R12 ;  /* 0x0000000c000e7202 */ /* 0x000fce0000000f00 */
[----:B------:R-:W-:Y:S05]  /*bc80*/  WARPSYNC.COLLECTIVE R15, `(.L_x_9708) ;  /* 0x000000000f087348 */ /* 0x000fea0003c00000 */
[----:B------:R0:W1:Y:S02]  /*bc90*/  SHFL.DOWN P0, R12, R242, R239, R240 ;  /* 0x080000eff20c7389 */ /* 0x00006400000000f0 */
[----:B01----:R-:W-:Y:S05]  /*bca0*/  ENDCOLLECTIVE ;  /* 0x000000000000791b */ /* 0x003fea0003800000 */
.L_x_9708:
[----:B------:R-:W-:Y:S05]  /*bcb0*/  BRA `(.L_x_9709) ;  /* 0xffffffac00507947 */ /* 0x000fea000383ffff */
.L_x_9626:
        /* <DEDUP_REMOVED lines=8> */
.L_x_9711:
[----:B------:R-:W-:Y:S05]  /*bd40*/  BSYNC B0 ;  /* 0x0000000000007941 */ /* 0x000fea0003800000 */
.L_x_9710:
        /* <DEDUP_REMOVED lines=8> */
.L_x_9712:
[----:B------:R-:W-:Y:S02]  /*bdd0*/  MOV R242, R17 ;  /* 0x0000001100f27202 */ /* 0x000fe40000000f00 */
[----:B------:R-:W-:-:S07]  /*bde0*/  MOV R3, R12 ;  /* 0x0000000c00037202 */ /* 0x000fce0000000f00 */
[----:B------:R-:W-:Y:S05]  /*bdf0*/  WARPSYNC.COLLECTIVE R15, `(.L_x_9713) ;  /* 0x000000000f087348 */ /* 0x000fea0003c00000 */
[----:B------:R0:W1:Y:S02]  /*be00*/  SHFL.DOWN P0, R12, R242, R239, R240 ;  /* 0x080000eff20c7389 */ /* 0x00006400000000f0 */
[----:B01----:R-:W-:Y:S05]  /*be10*/  ENDCOLLECTIVE ;  /* 0x000000000000791b */ /* 0x003fea0003800000 */
.L_x_9713:
[----:B------:R-:W-:Y:S02]  /*be20*/  MOV R242, R13 ;  /* 0x0000000d00f27202 */ /* 0x000fe40000000f00 */
[----:B------:R-:W-:-:S07]  /*be30*/  MOV R14, R12 ;  /* 0x0000000c000e7202 */ /* 0x000fce0000000f00 */
[----:B------:R-:W-:Y:S05]  /*be40*/  WARPSYNC.COLLECTIVE R15, `(.L_x_9714) ;  /* 0x000000000f087348 */ /* 0x000fea0003c00000 */
[----:B------:R0:W1:Y:S02]  /*be50*/  SHFL.DOWN P0, R12, R242, R239, R240 ;  /* 0x080000eff20c7389 */ /* 0x00006400000000f0 */
[----:B01----:R-:W-:Y:S05]  /*be60*/  ENDCOLLECTIVE ;  /* 0x000000000000791b */ /* 0x003fea0003800000 */
.L_x_9714:
[----:B------:R-:W-:Y:S05]  /*be70*/  BRA `(.L_x_9715) ;  /* 0xffffffac00307947 */ /* 0x000fea000383ffff */
.L_x_9629:
        /* <DEDUP_REMOVED lines=8> */
.L_x_9717:
[----:B------:R-:W-:Y:S05]  /*bf00*/  BSYNC B0 ;  /* 0x0000000000007941 */ /* 0x000fea0003800000 */
.L_x_9716:
        /* <DEDUP_REMOVED lines=9> */
.L_x_9718:
[----:B------:R-:W-:Y:S02]  /*bfa0*/  MOV R14, R17 ;  /* 0x00000011000e7202 */ /* 0x000fe40000000f00 */
[----:B------:R-:W-:-:S07]  /*bfb0*/  MOV R236, R12 ;  /* 0x0000000c00ec7202 */ /* 0x000fce0000000f00 */
[----:B------:R-:W-:Y:S05]  /*bfc0*/  WARPSYNC.COLLECTIVE R15, `(.L_x_9719) ;  /* 0x000000000f087348 */ /* 0x000fea0003c00000 */
[----:B------:R0:W1:Y:S02]  /*bfd0*/  SHFL.IDX P2, R12, R14, R3, R2 ;  /* 0x000000030e0c7389 */ /* 0x0000640000040002 */
[----:B01----:R-:W-:Y:S05]  /*bfe0*/  ENDCOLLECTIVE ;  /* 0x000000000000791b */ /* 0x003fea0003800000 */
.L_x_9719:
[-C--:B------:R-:W-:Y:S01]  /*bff0*/  FMUL.FTZ R237, R7, R236.reuse ;  /* 0x000000ec07ed7220 */ /* 0x080fe20000410000 */
[----:B------:R-:W-:-:S03]  /*c000*/  FMUL.FTZ R16, R6, R236 ;  /* 0x000000ec06107220 */ /* 0x000fc60000410000 */
[-C--:B------:R-:W-:Y:S01]  /*c010*/  FFMA.FTZ R237, R6, R234.reuse, -R237 ;  /* 0x000000ea06ed7223 */ /* 0x080fe200000108ed */
[----:B------:R-:W-:Y:S01]  /*c020*/  FFMA.FTZ R239, R7, R234, R16 ;  /* 0x000000ea07ef7223 */ /* 0x000fe20000010010 */
        /* <DEDUP_REMOVED lines=9> */
.L_x_9720:
[----:B------:R-:W-:Y:S02]  /*c0c0*/  MOV R14, R4 ;  /* 0x00000004000e7202 */ /* 0x000fe40000000f00 */
[----:B------:R-:W-:-:S05]  /*c0d0*/  MOV R242, R12 ;  /* 0x0000000c00f27202 */ /* 0x000fca0000000f00 */
[----:B------:R-:W-:Y:S01]  /*c0e0*/  FADD.FTZ R234, R242, R239 ;  /* 0x000000eff2ea7221 */ /* 0x000fe20000010000 */
[----:B------:R-:W-:Y:S01]  /*c0f0*/  MOV R242, R19 ;  /* 0x0000001300f27202 */ /* 0x000fe20000000f00 */
[----:B------:R-:W-:-:S07]  /*c100*/  HFMA2 R239, -RZ, RZ, 0, 5.9604644775390625e-08 ;  /* 0x00000001ffef7431 */ /* 0x000fce00000001ff */
[----:B------:R-:W-:Y:S05]  /*c110*/  WARPSYNC.COLLECTIVE R15, `(.L_x_9721) ;  /* 0x000000000f087348 */ /* 0x000fea0003c00000 */
[----:B------:R0:W1:Y:S02]  /*c120*/  SHFL.DOWN P0, R12, R242, R239, R240 ;  /* 0x080000eff20c7389 */ /* 0x00006400000000f0 */
[----:B01----:R-:W-:Y:S05]  /*c130*/  ENDCOLLECTIVE ;  /* 0x000000000000791b */ /* 0x003fea0003800000 */
.L_x_9721:
[----:B------:R-:W-:Y:S02]  /*c140*/  MOV R242, R18 ;  /* 0x0000001200f27202 */ /* 0x000fe40000000f00 */
[----:B------:R-:W-:-:S07]  /*c150*/  MOV R16, R12 ;  /* 0x0000000c00107202 */ /* 0x000fce0000000f00 */
[----:B------:R-:W-:Y:S05]  /*c160*/  WARPSYNC.COLLECTIVE R15, `(.L_x_9722) ;  /* 0x000000000f087348 */ /* 0x000fea0003c00000 */
[----:B------:R0:W1:Y:S02]  /*c170*/  SHFL.DOWN P0, R12, R242, R239, R240 ;  /* 0x080000eff20c7389 */ /* 0x00006400000000f0 */
[----:B01----:R-:W-:Y:S05]  /*c180*/  ENDCOLLECTIVE ;  /* 0x000000000000791b */ /* 0x003fea0003800000 */
.L_x_9722:
[----:B------:R-:W-:Y:S02]  /*c190*/  MOV R242, R17 ;  /* 0x0000001100f27202 */ /* 0x000fe40000000f00 */
[----:B------:R-:W-:-:S07]  /*c1a0*/  MOV R241, R12 ;  /* 0x0000000c00f17202 */ /* 0x000fce0000000f00 */
[----:B------:R-:W-:Y:S05]  /*c1b0*/  WARPSYNC.COLLECTIVE R15, `(.L_x_9723) ;  /* 0x000000000f087348 */ /* 0x000fea0003c00000 */
[----:B------:R0:W1:Y:S02]  /*c1c0*/  SHFL.DOWN P0, R12, R242, R239, R240 ;  /* 0x080000eff20c7389 */ /* 0x00006400000000f0 */
[----:B01----:R-:W-:Y:S05]  /*c1d0*/  ENDCOLLECTIVE ;  /* 0x000000000000791b */ /* 0x003fea0003800000 */
.L_x_9723:
[----:B------:R-:W-:Y:S02]  /*c1e0*/  MOV R242, R13 ;  /* 0x0000000d00f27202 */ /* 0x000fe40000000f00 */
[----:B------:R-:W-:-:S07]  /*c1f0*/  MOV R243, R12 ;  /* 0x0000000c00f37202 */ /* 0x000fce0000000f00 */
[----:B------:R-:W-:Y:S05]  /*c200*/  WARPSYNC.COLLECTIVE R15, `(.L_x_9724) ;  /* 0x000000000f087348 */ /* 0x000fea0003c00000 */
[----:B------:R0:W1:Y:S02]  /*c210*/  SHFL.DOWN P0, R12, R242, R239, R240 ;  /* 0x080000eff20c7389 */ /* 0x00006400000000f0 */
[----:B01----:R-:W-:Y:S05]  /*c220*/  ENDCOLLECTIVE ;  /* 0x000000000000791b */ /* 0x003fea0003800000 */
.L_x_9724:
[----:B------:R-:W-:-:S07]  /*c230*/  MOV R245, R12 ;  /* 0x0000000c00f57202 */ /* 0x000fce0000000f00 */
[----:B------:R-:W-:Y:S05]  /*c240*/  WARPSYNC.COLLECTIVE R15, `(.L_x_9725) ;  /* 0x000000000f087348 */ /* 0x000fea0003c00000 */
[----:B------:R0:W1:Y:S02]  /*c250*/  SHFL.IDX P2, R12, R14, R3, R2 ;  /* 0x000000030e0c7389 */ /* 0x0000640000040002 */
[----:B01----:R-:W-:Y:S05]  /*c260*/  ENDCOLLECTIVE ;  /* 0x000000000000791b */ /* 0x003fea0003800000 */
.L_x_9725:
[----:B------:R-:W-:Y:S02]  /*c270*/  MOV R14, R5 ;  /* 0x00000005000e7202 */ /* 0x000fe40000000f00 */
[----:B------:R-:W-:-:S07]  /*c280*/  MOV R244, R12 ;  /* 0x0000000c00f47202 */ /* 0x000fce0000000f00 */
[----:B------:R-:W-:Y:S05]  /*c290*/  WARPSYNC.COLLECTIVE R15, `(.L_x_9726) ;  /* 0x000000000f087348 */ /* 0x000fea0003c00000 */
[----:B------:R0:W1:Y:S02]  /*c2a0*/  SHFL.IDX P2, R12, R14, R3, R2 ;  /* 0x000000030e0c7389 */ /* 0x0000640000040002 */
[----:B01----:R-:W-:Y:S05]  /*c2b0*/  ENDCOLLECTIVE ;  /* 0x000000000000791b */ /* 0x003fea0003800000 */
.L_x_9726:
[----:B------:R-:W-:Y:S02]  /*c2c0*/  MOV R14, R6 ;  /* 0x00000006000e7202 */ /* 0x000fe40000000f00 */
[----:B------:R-:W-:-:S07]  /*c2d0*/  MOV R239, R12 ;  /* 0x0000000c00ef7202 */ /* 0x000fce0000000f00 */
[----:B------:R-:W-:Y:S05]  /*c2e0*/  WARPSYNC.COLLECTIVE R15, `(.L_x_9727) ;  /* 0x000000000f087348 */ /* 0x000fea0003c00000 */
[----:B------:R0:W1:Y:S02]  /*c2f0*/  SHFL.IDX P2, R12, R14, R3, R2 ;  /* 0x000000030e0c7389 */ /* 0x0000640000040002 */
[----:B01----:R-:W-:Y:S05]  /*c300*/  ENDCOLLECTIVE ;  /* 0x000000000000791b */ /* 0x003fea0003800000 */
.L_x_9727:
[----:B------:R-:W-:Y:S02]  /*c310*/  MOV R13, R239 ;  /* 0x000000ef000d7202 */ /* 0x000fe40000000f00 */
[----:B------:R-:W-:Y:S02]  /*c320*/  MOV R14, R7 ;  /* 0x00000007000e7202 */ /* 0x000fe40000000f00 */
[----:B------:R-:W-:-:S07]  /*c330*/  MOV R240, R12 ;  /* 0x0000000c00f07202 */ /* 0x000fce0000000f00 */
[----:B------:R-:W-:Y:S05]  /*c340*/  WARPSYNC.COLLECTIVE R15, `(.L_x_9728) ;  /* 0x000000000f087348 */ /* 0x000fea0003c00000 */
[----:B------:R0:W1:Y:S02]  /*c350*/  SHFL.IDX P2, R12, R14, R3, R2 ;  /* 0x000000030e0c7389 */ /* 0x0000640000040002 */
[----:B01----:R-:W-:Y:S05]  /*c360*/  ENDCOLLECTIVE ;  /* 0x000000000000791b */ /* 0x003fea0003800000 */
.L_x_9728:
[----:B------:R-:W-:Y:S02]  /*c370*/  MOV R246, R12 ;  /* 0x0000000c00f67202 */ /* 0x000fe40000000f00 */
[----:B------:R-:W-:Y:S01]  /*c380*/  MOV R12, R244 ;  /* 0x000000f4000c7202 */ /* 0x000fe20000000f00 */
[----:B------:R-:W-:Y:S06]  /*c390*/  BRA `(.L_x_9729) ;  /* 0xffffffa800887947 */ /* 0x000fec000383ffff */
.L_x_9730:
        /* <DEDUP_REMOVED lines=14> */
.L_x_18713:


//--------------------- .text._Z25selective_scan_bwd_kernelI32Selective_Scan_bwd_kernel_traitsILi64ELi16ELb1ELb0ELb0ELb1ELb1EN3c104HalfENS1_7complexIfEEEEv12SSMParamsBwd --------------------------
	.section	.text._Z25selective_scan_bwd_kernelI32Selective_Scan_bwd_kernel_traitsILi64ELi16ELb1ELb0ELb0ELb1ELb1EN3c104HalfENS1_7complexIfEEEEv12SSMParamsBwd,"ax",@progbits
	.align	128
        .global         _Z25selective_scan_bwd_kernelI32Selective_Scan_bwd_kernel_traitsILi64ELi16ELb1ELb0ELb0ELb1ELb1EN3c104HalfENS1_7complexIfEEEEv12SSMParamsBwd
        .type           _Z25selective_scan_bwd_kernelI32Selective_Scan_bwd_kernel_traitsILi64ELi16ELb1ELb0ELb0ELb1ELb1EN3c104HalfENS1_7complexIfEEEEv12SSMParamsBwd,@function
        .size           _Z25selective_scan_bwd_kernelI32Selective_Scan_bwd_kernel_traitsILi64ELi16ELb1ELb0ELb0ELb1ELb1EN3c104HalfENS1_7complexIfEEEEv12SSMParamsBwd,(.L_x_18714 - _Z25selective_scan_bwd_kernelI32Selective_Scan_bwd_kernel_traitsILi64ELi16ELb1ELb0ELb0ELb1ELb1EN3c104HalfENS1_7complexIfEEEEv12SSMParamsBwd)
        .other          _Z25selective_scan_bwd_kernelI32Selective_Scan_bwd_kernel_traitsILi64ELi16ELb1ELb0ELb0ELb1ELb1EN3c104HalfENS1_7complexIfEEEEv12SSMParamsBwd,@"STO_CUDA_ENTRY STV_DEFAULT"
_Z25selective_scan_bwd_kernelI32Selective_Scan_bwd_kernel_traitsILi64ELi16ELb1ELb0ELb0ELb1ELb1EN3c104HalfENS1_7complexIfEEEEv12SSMParamsBwd:
.text._Z25selective_scan_bwd_kernelI32Selective_Scan_bwd_kernel_traitsILi64ELi16ELb1ELb0ELb0ELb1ELb1EN3c104HalfENS1_7complexIfEEEEv12SSMParamsBwd:
        /* <DEDUP_REMOVED lines=102> */
.L_x_9800:
[----:B------:R-:W-:Y:S01]  /*0660*/  BAR.SYNC.DEFER_BLOCKING 0x0 ;  /* 0x0000000000007b1d */ /* 0x000fe20000010000 */
[----:B0-----:R-:W-:Y:S02]  /*0670*/  MOV R2, UR27 ;  /* 0x0000001b00027c02 */ /* 0x001fe40008000f00 */
[----:B------:R-:W-:-:S03]  /*0680*/  MOV R3, UR22 ;  /* 0x0000001600037c02 */ /* 0x000fc60008000f00 */
        /* <DEDUP_REMOVED lines=87> */
.L_x_9733:
[----:B------:R-:W-:Y:S05]  /*0c00*/  BSYNC.RECONVERGENT B0 ;  /* 0x0000000000007941 */ /* 0x000fea0003800200 */
.L_x_9732:
        /* <DEDUP_REMOVED lines=35> */
.L_x_9735:
[----:B------:R-:W-:Y:S05]  /*0e40*/  BSYNC.RECONVERGENT B0 ;  /* 0x0000000000007941 */ /* 0x000fea0003800200 */
.L_x_9734:
        /* <DEDUP_REMOVED lines=35> */
.L_x_9737:
[----:B------:R-:W-:Y:S05]  /*1080*/  BSYNC.RECONVERGENT B0 ;  /* 0x0000000000007941 */ /* 0x000fea0003800200 */
.L_x_9736:
        /* <DEDUP_REMOVED lines=35> */
.L_x_9739:
[----:B------:R-:W-:Y:S05]  /*12c0*/  BSYNC.RECONVERGENT B0 ;  /* 0x0000000000007941 */ /* 0x000fea0003800200 */
.L_x_9738:
        /* <DEDUP_REMOVED lines=35> */
.L_x_9741:
[----:B------:R-:W-:Y:S05]  /*1500*/  BSYNC.RECONVERGENT B0 ;  /* 0x0000000000007941 */ /* 0x000fea0003800200 */
.L_x_9740:
        /* <DEDUP_REMOVED lines=35> */
.L_x_9743:
[----:B------:R-:W-:Y:S05]  /*1740*/  BSYNC.RECONVERGENT B0 ;  /* 0x0000000000007941 */ /* 0x000fea0003800200 */
.L_x_9742:
        /* <DEDUP_REMOVED lines=35> */
.L_x_9745:
[----:B------:R-:W-:Y:S05]  /*1980*/  BSYNC.RECONVERGENT B0 ;  /* 0x0000000000007941 */ /* 0x000fea0003800200 */
.L_x_9744:
        /* <DEDUP_REMOVED lines=35> */
.L_x_9747:
[----:B------:R-:W-:Y:S05]  /*1bc0*/  BSYNC.RECONVERGENT B0 ;  /* 0x0000000000007941 */ /* 0x000fea0003800200 */
.L_x_9746:
        /* <DEDUP_REMOVED lines=35> */
.L_x_9749:
[----:B------:R-:W-:Y:S05]  /*1e00*/  BSYNC.RECONVERGENT B0 ;  /* 0x0000000000007941 */ /* 0x000fea0003800200 */
.L_x_9748:
        /* <DEDUP_REMOVED lines=35> */
.L_x_9751:
[----:B------:R-:W-:Y:S05]  /*2040*/  BSYNC.RECONVERGENT B0 ;  /* 0x0000000000007941 */ /* 0x000fea0003800200 */
.L_x_9750:
        /* <DEDUP_REMOVED lines=33> */
.L_x_9753:
[----:B------:R-:W-:Y:S05]  /*2260*/  BSYNC.RECONVERGENT B0 ;  /* 0x0000000000007941 */ /* 0x000fea0003800200 */
.L_x_9752:
        /* <DEDUP_REMOVED lines=32> */
.L_x_9755:
[----:B------:R-:W-:Y:S05]  /*2470*/  BSYNC.RECONVERGENT B0 ;  /* 0x0000000000007941 */ /* 0x000fea0003800200 */
.L_x_9754:
        /* <DEDUP_REMOVED lines=32> */
.L_x_9757:
[----:B------:R-:W-:Y:S05]  /*2680*/  BSYNC.RECONVERGENT B0 ;  /* 0x0000000000007941 */ /* 0x000fea0003800200 */
.L_x_9756:
        /* <DEDUP_REMOVED lines=32> */
.L_x_9759:
[----:B------:R-:W-:Y:S05]  /*2890*/  BSYNC.RECONVERGENT B0 ;  /* 0x0000000000007941 */ /* 0x000fea0003800200 */
.L_x_9758:
        /* <DEDUP_REMOVED lines=32> */
.L_x_9761:
[----:B------:R-:W-:Y:S05]  /*2aa0*/  BSYNC.RECONVERGENT B0 ;  /* 0x0000000000007941 */ /* 0x000fea0003800200 */
.L_x_9760:
        /* <DEDUP_REMOVED lines=32> */
.L_x_9763:
[----:B------:R-:W-:Y:S05]  /*2cb0*/  BSYNC.RECONVERGENT B0 ;  /* 0x0000000000007941 */ /* 0x000fea0003800200 */
.L_x_9762:
[----:B------:R-:W0:Y:S01]  /*2cc0*/  LDCU.128 UR12, c[0x0][0x410] ;  /* 0x00008200ff0c77ac */ /* 0x000e220008000c00 */
[----:B------:R-:W-:Y:S01]  /*2cd0*/  LDS.128 R24, [R129] ;  /* 0x0000000081187984 */ /* 0x000fe20000000c00 */
[----:B------:R-:W-:-:S03]  /*2ce0*/  UIADD3 UR9, UPT, UPT, UR26, -0x1, URZ ;  /* 0xffffffff1a097890 */ /* 0x000fc6000fffe0ff */
[----:B------:R-:W-:Y:S01]  /*2cf0*/  LDS.128 R12, [R129+0x10] ;  /* 0x00001000810c7984 */ /* 0x000fe20000000c00 */
[----:B------:R-:W2:Y:S01]  /*2d00*/  LDCU.64 UR34, c[0x0][0x488] ;  /* 0x00009100ff2277ac */ /* 0x000ea20008000a00 */
[----:B------:R-:W-:Y:S01]  /*2d10*/  USHF.L.U32 UR6, UR9, 0xa, URZ ;  /* 0x0000000a09067899 */ /* 0x000fe200080006ff */
[----:B------:R-:W-:Y:S01]  /*2d20*/  UMOV UR7, URZ ;  /* 0x000000ff00077c82 */ /* 0x000fe20008000000 */
[----:B------:R-:W-:Y:S01]  /*2d30*/  HADD2.F32 R100, -RZ, R4.H0_H0 ;  /* 0x20000004ff647230 */ /* 0x000fe20000004100 */
[----:B------:R-:W3:Y:S01]  /*2d40*/  LDCU.64 UR36, c[0x0][0x490] ;  /* 0x00009200ff2477ac */ /* 0x000ee20008000a00 */
        /* <DEDUP_REMOVED lines=13> */
[----:B-1----:R-:W4:Y:S04]  /*2e20*/  LDG.E.128 R36, desc[UR30][R2.64] ;  /* 0x0000001e02247981 */ /* 0x002f28000c1e1d00 */
[----:B------:R1:W3:Y:S01]  /*2e30*/  LDG.E.128 R48, desc[UR30][R2.64+0x200] ;  /* 0x0002001e02307981 */ /* 0x0002e2000c1e1d00 */
        /* <DEDUP_REMOVED lines=13> */
[----:B-1----:R-:W-:Y:S01]  /*2f10*/  IMAD.WIDE.U32 R2, R133, 0x10, R16 ;  /* 0x0000001085027825 */ /* 0x002fe200078e0010 */
[----:B----4-:R-:W-:Y:S04]  /*2f20*/  STS.128 [R130], R36 ;  /* 0x0000002482007388 */ /* 0x010fe80000000c00 */
[----:B---3--:R-:W-:Y:S01]  /*2f30*/  STS.128 [R130+0x200], R48 ;  /* 0x0002003082007388 */ /* 0x008fe20000000c00 */
[----:B------:R-:W-:-:S03]  /*2f40*/  NOP ;  /* 0x0000000000007918 */ /* 0x000fc60000000000 */
[----:B------:R-:W1:Y:S04]  /*2f50*/  LDS.128 R52, [R129] ;  /* 0x0000000081347984 */ /* 0x000e680000000c00 */
[----:B------:R-:W3:Y:S01]  /*2f60*/  LDS.128 R16, [R129+0x10] ;  /* 0x0000100081107984 */ /* 0x000ee20000000c00 */
[----:B------:R-:W-:Y:S06]  /*2f70*/  BAR.SYNC.DEFER_BLOCKING 0x0 ;  /* 0x0000000000007b1d */ /* 0x000fec0000010000 */
[----:B------:R-:W4:Y:S04]  /*2f80*/  LDG.E.128 R28, desc[UR30][R2.64] ;  /* 0x0000001e021c7981 */ /* 0x000f28000c1e1d00 */
[----:B------:R0:W4:Y:S01]  /*2f90*/  LDG.E.128 R32, desc[UR30][R2.64+0x200] ;  /* 0x0002001e02207981 */ /* 0x000122000c1e1d00 */
[--C-:B------:R-:W-:Y:S01]  /*2fa0*/  HADD2.F32 R98, -RZ, R5.reuse.H0_H0 ;  /* 0x20000005ff627230 */ /* 0x100fe20000004100 */
[----:B--2---:R-:W-:Y:S01]  /*2fb0*/  UIMAD.WIDE.U32 UR12, UR29, UR14, UR6 ;  /* 0x0000000e1d0c72a5 */ /* 0x004fe2000f8e0006 */
[----:B------:R-:W-:-:S02]  /*2fc0*/  HADD2.F32 R97, -RZ, R5.H1_H1 ;  /* 0x30000005ff617230 */ /* 0x000fc40000004100 */
[--C-:B-1----:R-:W-:Y:S01]  /*2fd0*/  HADD2.F32 R41, -RZ, R53.reuse.H0_H0 ;  /* 0x20000035ff297230 */ /* 0x102fe20000004100 */
[----:B------:R-:W-:Y:S01]  /*2fe0*/  UIMAD UR13, UR29, UR15, UR13 ;  /* 0x0000000f1d0d72a4 */ /* 0x000fe2000f8e020d */
[--C-:B------:R-:W-:Y:S02]  /*2ff0*/  HADD2.F32 R46, -RZ, R52.reuse.H0_H0 ;  /* 0x20000034ff2e7230 */ /* 0x100fe40000004100 */
[----:B------:R-:W-:Y:S02]  /*3000*/  HADD2.F32 R45, -RZ, R52.H1_H1 ;  /* 0x30000034ff2d7230 */ /* 0x000fe40000004100 */
[----:B------:R-:W-:Y:S01]  /*3010*/  FMUL.FTZ R36, R41, -1.4426950216293334961 ;  /* 0xbfb8aa3b29247820 */ /* 0x000fe20000410000 */
[----:B------:R-:W-:Y:S02]  /*3020*/  HADD2.F32 R44, -RZ, R53.H1_H1 ;  /* 0x30000035ff2c7230 */ /* 0x000fe40000004100 */
[----:B------:R-:W-:Y:S01]  /*3030*/  FMUL.FTZ R0, R46, -1.4426950216293334961 ;  /* 0xbfb8aa3b2e007820 */ /* 0x000fe20000410000 */
[----:B0-----:R-:W-:Y:S01]  /*3040*/  HADD2.F32 R2, -RZ, R54.H1_H1 ;  /* 0x30000036ff027230 */ /* 0x001fe20000004100 */
[----:B------:R0:W1:Y:S01]  /*3050*/  MUFU.EX2 R49, R36 ;  /* 0x0000002400317308 */ /* 0x0000620000000800 */
[----:B------:R-:W-:-:S02]  /*3060*/  HADD2.F32 R23, -RZ, R55.H1_H1 ;  /* 0x30000037ff177230 */ /* 0x000fc40000004100 */
[----:B------:R-:W-:Y:S01]  /*3070*/  FMUL.FTZ R22, R45, -1.4426950216293334961 ;  /* 0xbfb8aa3b2d167820 */ /* 0x000fe20000410000 */
[----:B------:R-:W-:Y:S02]  /*3080*/  HADD2.F32 R43, -RZ, R54.H0_H0 ;  /* 0x20000036ff2b7230 */ /* 0x000fe40000004100 */
[----:B------:R-:W-:Y:S01]  /*3090*/  FMUL.FTZ R37, R44, -1.4426950216293334961 ;  /* 0xbfb8aa3b2c257820 */ /* 0x000fe20000410000 */
[----:B------:R-:W-:Y:S02]  /*30a0*/  HADD2.F32 R3, -RZ, R55.H0_H0 ;  /* 0x20000037ff037230 */ /* 0x000fe40000004100 */
[----:B------:R-:W-:Y:S01]  /*30b0*/  FMUL.FTZ R40, R2, -1.4426950216293334961 ;  /* 0xbfb8aa3b02287820 */ /* 0x000fe20000410000 */
[----:B---3--:R-:W-:Y:S01]  /*30c0*/  HADD2.F32 R38, -RZ, R16.H0_H0 ;  /* 0x20000010ff267230 */ /* 0x008fe20000004100 */
[----:B------:R2:W3:Y:S01]  /*30d0*/  MUFU.EX2 R47, R0 ;  /* 0x00000000002f7308 */ /* 0x0004e20000000800 */
[----:B0-----:R-:W-:Y:S01]  /*30e0*/  FMUL.FTZ R36, R23, -1.4426950216293334961 ;  /* 0xbfb8aa3b17247820 */ /* 0x001fe20000410000 */
[----:B------:R-:W-:Y:S01]  /*30f0*/  FMUL.FTZ R39, R43, -1.4426950216293334961 ;  /* 0xbfb8aa3b2b277820 */ /* 0x000fe20000410000 */
[----:B------:R-:W-:Y:S01]  /*3100*/  FMUL.FTZ R42, R3, -1.4426950216293334961 ;  /* 0xbfb8aa3b032a7820 */ /* 0x000fe20000410000 */
[----:B------:R0:W3:Y:S01]  /*3110*/  MUFU.EX2 R48, R22 ;  /* 0x0000001600307308 */ /* 0x0000e20000000800 */
[----:B------:R-:W-:-:S02]  /*3120*/  HADD2.F32 R96, -RZ, R6.H0_H0 ;  /* 0x20000006ff607230 */ /* 0x000fc40000004100 */
[----:B-1----:R-:W-:Y:S01]  /*3130*/  FADD.FTZ R49, R49, 1 ;  /* 0x3f80000031317421 */ /* 0x002fe20000010000 */
[----:B------:R-:W-:Y:S01]  /*3140*/  HADD2.F32 R95, -RZ, R6.H1_H1 ;  /* 0x30000006ff5f7230 */ /* 0x000fe20000004100 */
[----:B------:R1:W1:Y:S01]  /*3150*/  MUFU.EX2 R50, R37 ;  /* 0x0000002500327308 */ /* 0x0002620000000800 */
[----:B--2---:R-:W-:Y:S02]  /*3160*/  HADD2.F32 R0, -RZ, R16.H1_H1 ;  /* 0x30000010ff007230 */ /* 0x004fe40000004100 */
[----:B------:R-:W-:Y:S01]  /*3170*/  FMUL.FTZ R16, R38, -1.4426950216293334961 ;  /* 0xbfb8aa3b26107820 */ /* 0x000fe20000410000 */
[----:B------:R-:W-:Y:S01]  /*3180*/  UIMAD.WIDE.U32 UR12, UR10, UR32, UR12 ;  /* 0x000000200a0c72a5 */ /* 0x000fe2000f8e000c */
[----:B------:R2:W2:Y:S01]  /*3190*/  MUFU.EX2 R52, R40 ;  /* 0x0000002800347308 */ /* 0x0004a20000000800 */
[----:B0-----:R-:W-:Y:S02]  /*31a0*/  HADD2.F32 R22, -RZ, R17.H0_H0 ;  /* 0x20000011ff167230 */ /* 0x001fe40000004100 */
[----:B---3--:R-:W-:Y:S01]  /*31b0*/  FADD.FTZ R47, R47, 1 ;  /* 0x3f8000002f2f7421 */ /* 0x008fe20000010000 */
[----:B------:R-:W-:Y:S01]  /*31c0*/  FMUL.FTZ R56, R0, -1.4426950216293334961 ;  /* 0xbfb8aa3b00387820 */ /* 0x000fe20000410000 */
[----:B------:R0:W3:Y:S01]  /*31d0*/  MUFU.EX2 R54, R36 ;  /* 0x0000002400367308 */ /* 0x0000e20000000800 */
[----:B-1----:R-:W-:-:S02]  /*31e0*/  HADD2.F32 R37, -RZ, R18.H1_H1 ;  /* 0x30000012ff257230 */ /* 0x002fc40000004100 */
[----:B------:R-:W-:Y:S01]  /*31f0*/  FADD.FTZ R48, R48, 1 ;  /* 0x3f80000030307421 */ /* 0x000fe20000010000 */
[----:B------:R-:W-:Y:S01]  /*3200*/  UIMAD UR14, UR10, UR33, UR13 ;  /* 0x000000210a0e72a4 */ /* 0x000fe2000f8e020d */
[----:B------:R1:W3:Y:S01]  /*3210*/  MUFU.EX2 R51, R39 ;  /* 0x0000002700337308 */ /* 0x0002e20000000800 */
[----:B--2---:R-:W-:Y:S02]  /*3220*/  HADD2.F32 R40, -RZ, R18.H0_H0 ;  /* 0x20000012ff287230 */ /* 0x004fe40000004100 */
[----:B------:R-:W-:Y:S01]  /*3230*/  FADD.FTZ R50, R50, 1 ;  /* 0x3f80000032327421 */ /* 0x000fe20000010000 */
[----:B------:R-:W-:Y:S01]  /*3240*/  ULEA UR13, UP0, UR12, UR34, 0x1 ;  /* 0x000000220c0d7291 */ /* 0x000fe2000f8008ff */
[----:B------:R2:W-:Y:S01]  /*3250*/  MUFU.EX2 R53, R42 ;  /* 0x0000002a00357308 */ /* 0x0005e20000000800 */
[----:B0-----:R-:W-:Y:S02]  /*3260*/  HADD2.F32 R36, -RZ, R19.H0_H0 ;  /* 0x20000013ff247230 */ /* 0x001fe40000004100 */
[----:B------:R-:W-:Y:S01]  /*3270*/  FMUL.FTZ R18, R40, -1.4426950216293334961 ;  /* 0xbfb8aa3b28127820 */ /* 0x000fe20000410000 */
[----:B------:R-:W-:Y:S01]  /*3280*/  FADD.FTZ R67, R52, 1 ;  /* 0x3f80000034437421 */ /* 0x000fe20000010000 */
[----:B------:R0:W0:Y:S01]  /*3290*/  MUFU.EX2 R55, R16 ;  /* 0x0000001000377308 */ /* 0x0000220000000800 */
[----:B-1----:R-:W-:-:S02]  /*32a0*/  HADD2.F32 R39, -RZ, R17.H1_H1 ;  /* 0x30000011ff277230 */ /* 0x002fc40000004100 */
[----:B------:R-:W-:Y:S01]  /*32b0*/  FMUL.FTZ R17, R22, -1.4426950216293334961 ;  /* 0xbfb8aa3b16117820 */ /* 0x000fe20000410000 */
[----:B---3--:R-:W-:Y:S01]  /*32c0*/  FADD.FTZ R70, R54, 1 ;  /* 0x3f80000036467421 */ /* 0x008fe20000010000 */
[----:B------:R-:W1:Y:S01]  /*32d0*/  MUFU.EX2 R69, R18 ;  /* 0x0000001200457308 */ /* 0x000e620000000800 */
[----:B--2---:R-:W-:Y:S02]  /*32e0*/  HADD2.F32 R42, -RZ, R19.H1_H1 ;  /* 0x30000013ff2a7230 */ /* 0x004fe40000004100 */
[----:B------:R-:W-:Y:S01]  /*32f0*/  FMUL.FTZ R19, R36, -1.4426950216293334961 ;  /* 0xbfb8aa3b24137820 */ /* 0x000fe20000410000 */
[----:B------:R-:W-:Y:S01]  /*3300*/  FMUL.FTZ R58, R39, -1.4426950216293334961 ;  /* 0xbfb8aa3b273a7820 */ /* 0x000fe20000410000 */
[----:B------:R-:W-:Y:S01]  /*3310*/  MUFU.EX2 R59, R17 ;  /* 0x00000011003b7308 */ /* 0x000fe20000000800 */
[----:B0-----:R-:W-:Y:S01]  /*3320*/  FMUL.FTZ R16, R37, -1.4426950216293334961 ;  /* 0xbfb8aa3b25107820 */ /* 0x001fe20000410000 */
[----:B------:R-:W-:Y:S02]  /*3330*/  HADD2.F32 R54, -RZ, R24.H0_H0 ;  /* 0x20000018ff367230 */ /* 0x000fe40000004100 */
[----:B------:R-:W-:Y:S01]  /*3340*/  FMUL.FTZ R62, R42, -1.4426950216293334961 ;  /* 0xbfb8aa3b2a3e7820 */ /* 0x000fe20000410000 */
[----:B------:R-:W0:Y:S01]  /*3350*/  MUFU.EX2 R79, R19 ;  /* 0x00000013004f7308 */ /* 0x000e220000000800 */
[----:B------:R-:W-:Y:S01]  /*3360*/  FADD.FTZ R51, R51, 1 ;  /* 0x3f80000033337421 */ /* 0x000fe20000010000 */
[----:B------:R-:W-:Y:S01]  /*3370*/  FADD.FTZ R55, R55, 1 ;  /* 0x3f80000037377421 */ /* 0x000fe20000010000 */
[----:B------:R-:W-:Y:S01]  /*3380*/  FADD.FTZ R68, R53, 1 ;  /* 0x3f80000035447421 */ /* 0x000fe20000010000 */
[----:B------:R-:W2:Y:S01]  /*3390*/  MUFU.EX2 R74, R16 ;  /* 0x00000010004a7308 */ /* 0x000ea20000000800 */
[----:B------:R-:W-:-:S02]  /*33a0*/  HADD2.F32 R52, -RZ, R25.H1_H1 ;  /* 0x30000019ff347230 */ /* 0x000fc40000004100 */
[----:B-1----:R-:W-:Y:S01]  /*33b0*/  FADD.FTZ R69, R69, 1 ;  /* 0x3f80000045457421 */ /* 0x002fe20000010000 */
[----:B------:R-:W-:Y:S01]  /*33c0*/  HADD2.F32 R53, -RZ, R26.H1_H1 ;  /* 0x3000001aff357230 */ /* 0x000fe20000004100 */
[----:B------:R1:W-:Y:S01]  /*33d0*/  MUFU.EX2 R61, R58 ;  /* 0x0000003a003d7308 */ /* 0x0003e20000000800 */
[----:B------:R-:W-:Y:S01]  /*33e0*/  ULEA.HI.X UR12, UR12, UR35, UR14, 0x1, UP0 ;  /* 0x000000230c0c7291 */ /* 0x000fe200080f0c0e */
[--C-:B------:R-:W-:Y:S01]  /*33f0*/  HADD2.F32 R108, -RZ, R8.reuse.H0_H0 ;  /* 0x20000008ff6c7230 */ /* 0x100fe20000004100 */
[----:B------:R-:W-:Y:S01]  /*3400*/  UISETP.NE.U32.AND UP0, UPT, UR36, URZ, UPT ;  /* 0x000000ff2400728c */ /* 0x000fe2000bf05070 */
[----:B------:R3:W-:Y:S01]  /*3410*/  MUFU.RCP R57, R47 ;  /* 0x0000002f00397308 */ /* 0x0007e20000001000 */
[----:B------:R-:W-:Y:S02]  /*3420*/  HADD2.F32 R107, -RZ, R8.H1_H1 ;  /* 0x30000008ff6b7230 */ /* 0x000fe40000004100 */
[----:B0-----:R-:W-:Y:S01]  /*3430*/  FADD.FTZ R79, R79, 1 ;  /* 0x3f8000004f4f7421 */ /* 0x001fe20000010000 */
[----:B------:R-:W-:Y:S01]  /*3440*/  UISETP.NE.AND.EX UP0, UPT, UR37, URZ, UPT, UP0 ;  /* 0x000000ff2500728c */ /* 0x000fe2000bf05300 */
[----:B------:R-:W-:-:S02]  /*3450*/  HADD2.F32 R106, -RZ, R9.H0_H0 ;  /* 0x20000009ff6a7230 */ /* 0x000fc40000004100 */
[----:B--2---:R-:W-:Y:S01]  /*3460*/  FADD.FTZ R77, R74, 1 ;  /* 0x3f8000004a4d7421 */ /* 0x004fe20000010000 */
[--C-:B------:R-:W-:Y:S01]  /*3470*/  HADD2.F32 R104, -RZ, R10.reuse.H0_H0 ;  /* 0x2000000aff687230 */ /* 0x100fe20000004100 */
[----:B-1----:R0:W-:Y:S01]  /*3480*/  MUFU.RCP R58, R48 ;  /* 0x00000030003a7308 */ /* 0x0021e20000001000 */
[----:B---3--:R-:W-:Y:S02]  /*3490*/  HADD2.F32 R47, -RZ, R27.H1_H1 ;  /* 0x3000001bff2f7230 */ /* 0x008fe40000004100 */
[----:B------:R-:W-:Y:S02]  /*34a0*/  HADD2.F32 R103, -RZ, R10.H1_H1 ;  /* 0x3000000aff677230 */ /* 0x000fe40000004100 */
[----:B------:R-:W-:Y:S02]  /*34b0*/  HADD2.F32 R105, -RZ, R9.H1_H1 ;  /* 0x30000009ff697230 */ /* 0x000fe40000004100 */
[----:B------:R-:W-:Y:S01]  /*34c0*/  HADD2.F32 R102, -RZ, R11.H0_H0 ;  /* 0x2000000bff667230 */ /* 0x000fe20000004100 */
[----:B------:R-:W1:Y:S01]  /*34d0*/  MUFU.EX2 R56, R56 ;  /* 0x0000003800387308 */ /* 0x000e620000000800 */
[----:B0-----:R-:W-:-:S02]  /*34e0*/  HADD2.F32 R48, -RZ, R13.H1_H1 ;  /* 0x3000000dff307230 */ /* 0x001fc40000004100 */
[----:B------:R-:W-:Y:S01]  /*34f0*/  HADD2.F32 R101, -RZ, R11.H1_H1 ;  /* 0x3000000bff657230 */ /* 0x000fe20000004100 */
        /* <DEDUP_REMOVED lines=8> */
[----:B------:R-:W0:Y:S08]  /*3580*/  MUFU.RCP R73, R56 ;  /* 0x0000003800497308 */ /* 0x000e300000001000 */
[----:B------:R2:W-:Y:S08]  /*3590*/  MUFU.RCP R72, R51 ;  /* 0x0000003300487308 */ /* 0x0005f00000001000 */
[----:B------:R-:W-:Y:S01]  /*35a0*/  MUFU.RCP R67, R67 ;  /* 0x0000004300437308 */ /* 0x000fe20000001000 */
[----:B--2---:R-:W-:-:S02]  /*35b0*/  HADD2.F32 R51, -RZ, R25.H0_H0 ;  /* 0x20000019ff337230 */ /* 0x004fc40000004100 */
[----:B------:R-:W-:Y:S01]  /*35c0*/  FADD.FTZ R25, -R65, 1 ;  /* 0x3f80000041197421 */ /* 0x000fe20000010100 */
[----:B0-----:R-:W-:-:S03]  /*35d0*/  FMUL.FTZ R8, R0, R73 ;  /* 0x0000004900087220 */ /* 0x001fc60000410000 */
[C---:B------:R-:W-:Y:S01]  /*35e0*/  FFMA.FTZ R25, R44.reuse, R25, 1 ;  /* 0x3f8000002c197423 */ /* 0x040fe20000010019 */
[----:B------:R-:W-:Y:S01]  /*35f0*/  FMUL.FTZ R44, R44, R65 ;  /* 0x000000412c2c7220 */ /* 0x000fe20000410000 */
[----:B------:R-:W0:Y:S08]  /*3600*/  MUFU.RCP R68, R68 ;  /* 0x0000004400447308 */ /* 0x000e300000001000 */
[----:B------:R-:W2:Y:S08]  /*3610*/  MUFU.RCP R70, R70 ;  /* 0x0000004600467308 */ /* 0x000eb00000001000 */
[----:B------:R-:W-:Y:S01]  /*3620*/  MUFU.RCP R78, R24 ;  /* 0x00000018004e7308 */ /* 0x000fe20000001000 */
[----:B0-----:R-:W-:-:S04]  /*3630*/  FADD.FTZ R74, -R68, 1 ;  /* 0x3f800000444a7421 */ /* 0x001fc80000010100 */
[----:B------:R-:W-:-:S03]  /*3640*/  FFMA.FTZ R74, R3, R74, 1 ;  /* 0x3f800000034a7423 */ /* 0x000fc6000001004a */
[----:B------:R-:W-:Y:S01]  /*3650*/  MUFU.RCP R83, R69 ;  /* 0x0000004500537308 */ /* 0x000fe20000001000 */
[----:B--2---:R-:W-:-:S04]  /*3660*/  FADD.FTZ R76, -R70, 1 ;  /* 0x3f800000464c7421 */ /* 0x004fc80000010100 */
[C---:B------:R-:W-:Y:S01]  /*3670*/  FFMA.FTZ R76, R23.reuse, R76, 1 ;  /* 0x3f800000174c7423 */ /* 0x040fe2000001004c */
[----:B------:R-:W-:Y:S02]  /*3680*/  FMUL.FTZ R23, R23, R70 ;  /* 0x0000004617177220 */ /* 0x000fe40000410000 */
[----:B------:R-:W-:Y:S08]  /*3690*/  MUFU.RCP R86, R77 ;  /* 0x0000004d00567308 */ /* 0x000ff00000001000 */
[----:B------:R-:W-:Y:S01]  /*36a0*/  MUFU.RCP R87, R79 ;  /* 0x0000004f00577308 */ /* 0x000fe20000001000 */
[----:B----4-:R0:W-:Y:S04]  /*36b0*/  STS.128 [R130], R28 ;  /* 0x0000001c82007388 */ /* 0x0101e80000000c00 */
[----:B------:R2:W-:Y:S01]  /*36c0*/  STS.128 [R130+0x200], R32 ;  /* 0x0002002082007388 */ /* 0x0005e20000000c00 */
[----:B------:R-:W-:-:S03]  /*36d0*/  NOP ;  /* 0x0000000000007918 */ /* 0x000fc60000000000 */
[----:B------:R-:W4:Y:S01]  /*36e0*/  LDS.128 R16, [R129] ;  /* 0x0000000081107984 */ /* 0x000f220000000c00 */
[----:B0-----:R-:W-:Y:S02]  /*36f0*/  HADD2.F32 R28, -RZ, R13.H0_H0 ;  /* 0x2000000dff1c7230 */ /* 0x001fe40000004100 */
[----:B------:R-:W-:Y:S01]  /*3700*/  FADD.FTZ R13, -R57, 1 ;  /* 0x3f800000390d7421 */ /* 0x000fe20000010100 */
[----:B------:R-:W-:Y:S02]  /*3710*/  HADD2.F32 R29, -RZ, R14.H0_H0 ;  /* 0x2000000eff1d7230 */ /* 0x000fe40000004100 */
[--C-:B--2---:R-:W-:Y:S02]  /*3720*/  HADD2.F32 R34, -RZ, R12.reuse.H0_H0 ;  /* 0x2000000cff227230 */ /* 0x104fe40000004100 */
[----:B------:R-:W-:Y:S02]  /*3730*/  HADD2.F32 R35, -RZ, R12.H1_H1 ;  /* 0x3000000cff237230 */ /* 0x000fe40000004100 */
[----:B------:R-:W-:Y:S01]  /*3740*/  FADD.FTZ R12, R59, 1 ;  /* 0x3f8000003b0c7421 */ /* 0x000fe20000010000 */
[----:B------:R-:W-:-:S02]  /*3750*/  HADD2.F32 R30, -RZ, R14.H1_H1 ;  /* 0x3000000eff1e7230 */ /* 0x000fc40000004100 */
[----:B------:R-:W-:Y:S01]  /*3760*/  FADD.FTZ R14, -R58, 1 ;  /* 0x3f8000003a0e7421 */ /* 0x000fe20000010100 */
[----:B------:R-:W-:Y:S01]  /*3770*/  HADD2.F32 R31, -RZ, R15.H0_H0 ;  /* 0x2000000fff1f7230 */ /* 0x000fe20000004100 */
[----:B------:R-:W0:Y:S01]  /*3780*/  MUFU.RCP R75, R12 ;  /* 0x0000000c004b7308 */ /* 0x000e220000001000 */
[----:B------:R-:W-:Y:S02]  /*3790*/  HADD2.F32 R32, -RZ, R26.H0_H0 ;  /* 0x2000001aff207230 */ /* 0x000fe40000004100 */
[----:B------:R-:W-:Y:S01]  /*37a0*/  FADD.FTZ R26, -R72, 1 ;  /* 0x3f800000481a7421 */ /* 0x000fe20000010100 */
[----:B------:R-:W-:-:S03]  /*37b0*/  HADD2.F32 R33, -RZ, R27.H0_H0 ;  /* 0x2000001bff217230 */ /* 0x000fc60000004100 */
[C---:B------:R-:W-:Y:S01]  /*37c0*/  FFMA.FTZ R26, R43.reuse, R26, 1 ;  /* 0x3f8000002b1a7423 */ /* 0x040fe2000001001a */
[----:B------:R-:W-:Y:S01]  /*37d0*/  FMUL.FTZ R43, R43, R72 ;  /* 0x000000482b2b7220 */ /* 0x000fe20000410000 */
[----:B0-----:R-:W-:-:S04]  /*37e0*/  FADD.FTZ R79, -R75, 1 ;  /* 0x3f8000004b4f7421 */ /* 0x001fc80000010100 */
[----:B------:R-:W-:Y:S01]  /*37f0*/  FFMA.FTZ R79, R22, R79, 1 ;  /* 0x3f800000164f7423 */ /* 0x000fe2000001004f */
[--C-:B----4-:R-:W-:Y:S02]  /*3800*/  HADD2.F32 R55, -RZ, R16.reuse.H0_H0 ;  /* 0x20000010ff377230 */ /* 0x110fe40000004100 */
        /* <DEDUP_REMOVED lines=9> */
[--C-:B-1----:R-:W-:Y:S02]  /*38a0*/  HADD2.F32 R62, -RZ, R19.reuse.H0_H0 ;  /* 0x20000013ff3e7230 */ /* 0x102fe40000004100 */
[----:B------:R-:W-:Y:S01]  /*38b0*/  FMUL.FTZ R18, R58, R15 ;  /* 0x0000000f3a127220 */ /* 0x000fe20000410000 */
[----:B------:R-:W-:Y:S02]  /*38c0*/  HADD2.F32 R66, -RZ, R19.H1_H1 ;  /* 0x30000013ff427230 */ /* 0x000fe40000004100 */
[----:B------:R-:W-:Y:S01]  /*38d0*/  FFMA.FTZ R19, R45, R14, 1 ;  /* 0x3f8000002d137423 */ /* 0x000fe2000001000e */
[----:B------:R-:W-:Y:S01]  /*38e0*/  FMUL.FTZ R16, R16, R17 ;  /* 0x0000001110107220 */ /* 0x000fe20000410000 */
[----:B------:R-:W0:Y:S01]  /*38f0*/  LDS.128 R12, [R129+0x10] ;  /* 0x00001000810c7984 */ /* 0x000e220000000c00 */
        /* <DEDUP_REMOVED lines=23> */
[----:B---3--:R-:W-:Y:S01]  /*3a70*/  FADD.FTZ R26, R80, 1 ;  /* 0x3f800000501a7421 */ /* 0x008fe20000010000 */
[----:B------:R-:W-:Y:S01]  /*3a80*/  FMUL.FTZ R27, R27, R74 ;  /* 0x0000004a1b1b7220 */ /* 0x000fe20000410000 */
[----:B------:R-:W-:Y:S01]  /*3a90*/  F2FP.F16.F32.PACK_AB R17, R24, R17 ;  /* 0x000000111811723e */ /* 0x000fe200000000ff */
[----:B------:R-:W-:Y:S01]  /*3aa0*/  FMUL.FTZ R67, R2, R67 ;  /* 0x0000004302437220 */ /* 0x000fe20000410000 */
[----:B------:R1:W2:Y:S01]  /*3ab0*/  MUFU.RCP R91, R26 ;  /* 0x0000001a005b7308 */ /* 0x0002a20000001000 */
[----:B------:R-:W-:Y:S01]  /*3ac0*/  F2FP.F16.F32.PACK_AB R18, R25, R18 ;  /* 0x000000121912723e */ /* 0x000fe200000000ff */
[----:B------:R-:W-:Y:S01]  /*3ad0*/  FMUL.FTZ R68, R3, R68 ;  /* 0x0000004403447220 */ /* 0x000fe20000410000 */
[----:B------:R-:W-:Y:S01]  /*3ae0*/  F2FP.F16.F32.PACK_AB R19, R76, R27 ;  /* 0x0000001b4c13723e */ /* 0x000fe200000000ff */
[----:B------:R-:W-:Y:S01]  /*3af0*/  BAR.SYNC.DEFER_BLOCKING 0x0 ;  /* 0x0000000000007b1d */ /* 0x000fe20000010000 */
[----:B------:R-:W-:Y:S01]  /*3b00*/  MOV R2, UR13 ;  /* 0x0000000d00027c02 */ /* 0x000fe20008000f00 */
[----:B------:R-:W-:Y:S01]  /*3b10*/  FMUL.FTZ R46, R46, R57 ;  /* 0x000000392e2e7220 */ /* 0x000fe20000410000 */
[----:B------:R-:W-:Y:S01]  /*3b20*/  MOV R3, UR12 ;  /* 0x0000000c00037c02 */ /* 0x000fe20008000f00 */
[----:B------:R-:W-:Y:S01]  /*3b30*/  FMUL.FTZ R45, R45, R58 ;  /* 0x0000003a2d2d7220 */ /* 0x000fe20000410000 */
[----:B------:R-:W-:Y:S01]  /*3b40*/  FMUL.FTZ R41, R41, R60 ;  /* 0x0000003c29297220 */ /* 0x000fe20000410000 */
[----:B------:R-:W-:Y:S01]  /*3b50*/  FMUL.FTZ R52, R52, R44 ;  /* 0x0000002c34347220 */ /* 0x000fe20000410000 */
[----:B------:R-:W-:Y:S01]  /*3b60*/  FMUL.FTZ R32, R32, R43 ;  /* 0x0000002b20207220 */ /* 0x000fe20000410000 */
[----:B0-----:R-:W-:-:S02]  /*3b70*/  HADD2.F32 R74, -RZ, R12.H1_H1 ;  /* 0x3000000cff4a7230 */ /* 0x001fc40000004100 */
[----:B------:R-:W-:Y:S01]  /*3b80*/  FMUL.FTZ R50, R50, R45 ;  /* 0x0000002d32327220 */ /* 0x000fe20000410000 */
[--C-:B------:R-:W-:Y:S02]  /*3b90*/  HADD2.F32 R77, -RZ, R13.reuse.H0_H0 ;  /* 0x2000000dff4d7230 */ /* 0x100fe40000004100 */
[----:B------:R-:W-:Y:S01]  /*3ba0*/  FMUL.FTZ R51, R51, R41 ;  /* 0x0000002933337220 */ /* 0x000fe20000410000 */
[----:B------:R-:W-:Y:S02]  /*3bb0*/  HADD2.F32 R69, -RZ, R12.H0_H0 ;  /* 0x2000000cff457230 */ /* 0x000fe40000004100 */
[----:B------:R-:W-:Y:S01]  /*3bc0*/  FADD.FTZ R12, -R78, 1 ;  /* 0x3f8000004e0c7421 */ /* 0x000fe20000010100 */
[----:B------:R-:W-:Y:S02]  /*3bd0*/  HADD2.F32 R80, -RZ, R13.H1_H1 ;  /* 0x3000000dff507230 */ /* 0x000fe40000004100 */
[----:B-1----:R-:W-:Y:S01]  /*3be0*/  FMUL.FTZ R26, R28, R77 ;  /* 0x0000004d1c1a7220 */ /* 0x002fe20000410000 */
[----:B------:R-:W-:-:S02]  /*3bf0*/  HADD2.F32 R84, -RZ, R14.H0_H0 ;  /* 0x2000000eff547230 */ /* 0x000fc40000004100 */
[----:B------:R-:W-:Y:S01]  /*3c00*/  FFMA.FTZ R82, R39, R12, 1 ;  /* 0x3f80000027527423 */ /* 0x000fe2000001000c */
[----:B------:R-:W-:Y:S02]  /*3c10*/  HADD2.F32 R85, -RZ, R14.H1_H1 ;  /* 0x3000000eff557230 */ /* 0x000fe40000004100 */
[----:B------:R-:W-:Y:S01]  /*3c20*/  FMUL.FTZ R14, R35, R74 ;  /* 0x0000004a230e7220 */ /* 0x000fe20000410000 */
[--C-:B------:R-:W-:Y:S02]  /*3c30*/  HADD2.F32 R88, -RZ, R15.reuse.H0_H0 ;  /* 0x2000000fff587230 */ /* 0x100fe40000004100 */
[----:B------:R-:W-:Y:S01]  /*3c40*/  FMUL.FTZ R81, R48, R80 ;  /* 0x0000005030517220 */ /* 0x000fe20000410000 */
[----:B------:R-:W-:Y:S02]  /*3c50*/  HADD2.F32 R92, -RZ, R15.H1_H1 ;  /* 0x3000000fff5c7230 */ /* 0x000fe40000004100 */
[C---:B------:R-:W-:Y:S01]  /*3c60*/  FADD.FTZ R15, -R73.reuse, 1 ;  /* 0x3f800000490f7421 */ /* 0x040fe20000010100 */
[----:B------:R-:W-:Y:S01]  /*3c70*/  FMUL.FTZ R14, R73, R14 ;  /* 0x0000000e490e7220 */ /* 0x000fe20000410000 */
[----:B------:R-:W-:Y:S01]  /*3c80*/  FMUL.FTZ R26, R75, R26 ;  /* 0x0000001a4b1a7220 */ /* 0x000fe20000410000 */
[C---:B------:R-:W-:Y:S01]  /*3c90*/  FADD.FTZ R13, -R71.reuse, 1 ;  /* 0x3f800000470d7421 */ /* 0x040fe20000010100 */
[----:B------:R-:W-:Y:S01]  /*3ca0*/  FFMA.FTZ R15, R0, R15, 1 ;  /* 0x3f800000000f7423 */ /* 0x000fe2000001000f */
[----:B------:R-:W-:Y:S01]  /*3cb0*/  FMUL.FTZ R12, R34, R69 ;  /* 0x00000045220c7220 */ /* 0x000fe20000410000 */
[----:B------:R-:W-:Y:S01]  /*3cc0*/  FMUL.FTZ R81, R78, R81 ;  /* 0x000000514e517220 */ /* 0x000fe20000410000 */
[----:B------:R-:W-:Y:S01]  /*3cd0*/  FMUL.FTZ R26, R26, R79 ;  /* 0x0000004f1a1a7220 */ /* 0x000fe20000410000 */
[----:B------:R-:W-:Y:S01]  /*3ce0*/  FMUL.FTZ R15, R14, R15 ;  /* 0x0000000f0e0f7220 */ /* 0x000fe20000410000 */
[----:B------:R-:W-:Y:S01]  /*3cf0*/  FFMA.FTZ R13, R38, R13, 1 ;  /* 0x3f800000260d7423 */ /* 0x000fe2000001000d */
[----:B------:R-:W-:Y:S01]  /*3d00*/  FMUL.FTZ R12, R71, R12 ;  /* 0x0000000c470c7220 */ /* 0x000fe20000410000 */
[----:B------:R-:W-:Y:S01]  /*3d10*/  FADD.FTZ R14, -R86, 1 ;  /* 0x3f800000560e7421 */ /* 0x000fe20000010100 */
[----:B------:R-:W-:Y:S01]  /*3d20*/  FADD.FTZ R79, -R87, 1 ;  /* 0x3f800000574f7421 */ /* 0x000fe20000010100 */
[----:B------:R-:W-:Y:S01]  /*3d30*/  FMUL.FTZ R81, R81, R82 ;  /* 0x0000005251517220 */ /* 0x000fe20000410000 */
[----:B------:R-:W-:Y:S01]  /*3d40*/  FMUL.FTZ R12, R12, R13 ;  /* 0x0000000d0c0c7220 */ /* 0x000fe20000410000 */
[----:B------:R-:W-:Y:S01]  /*3d50*/  FFMA.FTZ R82, R37, R14, 1 ;  /* 0x3f80000025527423 */ /* 0x000fe2000001000e */
[----:B------:R-:W-:Y:S01]  /*3d60*/  FFMA.FTZ R89, R36, R79, 1 ;  /* 0x3f80000024597423 */ /* 0x000fe2000001004f */
[----:B------:R-:W-:Y:S01]  /*3d70*/  FADD.FTZ R13, -R83, 1 ;  /* 0x3f800000530d7421 */ /* 0x000fe20000010100 */
[----:B--2---:R-:W-:Y:S01]  /*3d80*/  FADD.FTZ R93, -R91, 1 ;  /* 0x3f8000005b5d7421 */ /* 0x004fe20000010100 */
        /* <DEDUP_REMOVED lines=17> */
[----:B------:R-:W-:Y:S01]  /*3ea0*/  HADD2.F32 R93, -RZ, R7.H1_H1 ;  /* 0x30000007ff5d7230 */ /* 0x000fe20000004100 */
[----:B------:R-:W-:Y:S01]  /*3eb0*/  F2FP.F16.F32.PACK_AB R26, R82, R13 ;  /* 0x0000000d521a723e */ /* 0x000fe200000000ff */
[----:B------:R-:W-:Y:S01]  /*3ec0*/  IMAD.WIDE.U32 R2, R133, 0x10, R2 ;  /* 0x0000001085027825 */ /* 0x000fe200078e0002 */
[----:B------:R-:W-:-:S03]  /*3ed0*/  F2FP.F16.F32.PACK_AB R27, R94, R89 ;  /* 0x000000595e1b723e */ /* 0x000fc600000000ff */
[----:B------:R-:W-:Y:S01]  /*3ee0*/  FMUL.FTZ R0, R54, R46 ;  /* 0x0000002e36007220 */ /* 0x000fe20000410000 */
[----:B------:R-:W-:Y:S01]  /*3ef0*/  FMUL.FTZ R71, R38, R71 ;  /* 0x0000004726477220 */ /* 0x000fe20000410000 */
[----:B------:R-:W-:Y:S02]  /*3f00*/  HADD2.F32 R94, -RZ, R7.H0_H0 ;  /* 0x20000007ff5e7230 */ /* 0x000fe40000004100 */
[----:B------:R-:W-:Y:S01]  /*3f10*/  FMUL.FTZ R75, R22, R75 ;  /* 0x0000004b164b7220 */ /* 0x000fe20000410000 */
[----:B------:R0:W-:Y:S01]  /*3f20*/  STS.128 [R129+0x10], R24 ;  /* 0x0000101881007388 */ /* 0x0001e20000000c00 */
[----:B------:R-:W-:-:S03]  /*3f30*/  NOP ;  /* 0x0000000000007918 */ /* 0x000fc60000000000 */
[----:B------:R-:W1:Y:S01]  /*3f40*/  LDS.128 R12, [R130] ;  /* 0x00000000820c7984 */ /* 0x000e620000000c00 */
[----:B------:R-:W-:Y:S01]  /*3f50*/  FFMA.FTZ R137, R0, R108, R137 ;  /* 0x0000006c00897223 */ /* 0x000fe20000010089 */
[----:B------:R-:W-:Y:S01]  /*3f60*/  FMUL.FTZ R39, R39, R78 ;  /* 0x0000004e27277220 */ /* 0x000fe20000410000 */
[----:B------:R-:W-:Y:S01]  /*3f70*/  FMUL.FTZ R40, R40, R83 ;  /* 0x0000005328287220 */ /* 0x000fe20000410000 */
[----:B------:R-:W2:Y:S01]  /*3f80*/  LDS.128 R4, [R130+0x200] ;  /* 0x0002000082047984 */ /* 0x000ea20000000c00 */
[----:B------:R-:W-:Y:S01]  /*3f90*/  FFMA.FTZ R10, R50, R107, R137 ;  /* 0x0000006b320a7223 */ /* 0x000fe20000010089 */
        /* <DEDUP_REMOVED lines=62> */
.L_x_9764:
[----:B------:R-:W-:Y:S01]  /*4380*/  FFMA.FTZ R25, R32, R104, R25 ;  /* 0x0000006820197223 */ /* 0x000fe20000010019 */
[----:B------:R-:W1:Y:S01]  /*4390*/  LDCU UR12, c[0x0][0x38c] ;  /* 0x00007180ff0c77ac */ /* 0x000e620008000800 */
[----:B------:R-:W-:Y:S01]  /*43a0*/  HFMA2 R92, -RZ, RZ, 0, 0 ;  /* 0x00000000ff5c7431 */ /* 0x000fe200000001ff */
[----:B------:R-:W-:Y:S01]  /*43b0*/  CS2R R90, SRZ ;  /* 0x00000000005a7805 */ /* 0x000fe2000001ff00 */
[----:B0-2---:R-:W-:Y:S01]  /*43c0*/  FFMA.FTZ R2, R22, R103, R25 ;  /* 0x0000006716027223 */ /* 0x005fe20000010019 */
        /* <DEDUP_REMOVED lines=81> */
.L_x_9799:
        /* <DEDUP_REMOVED lines=25> */
[C---:B--2---:R-:W-:Y:S01]  /*4a70*/  FMUL.FTZ R10, R27.reuse, R127 ;  /* 0x0000007f1b0a7220 */ /* 0x044fe20000410000 */
[CC--:B0-----:R-:W-:Y:S01]  /*4a80*/  FMUL.FTZ R7, R27.reuse, R125.reuse ;  /* 0x0000007d1b077220 */ /* 0x0c1fe20000410000 */
[C---:B------:R-:W-:Y:S01]  /*4a90*/  FMUL.FTZ R14, R27.reuse, R128 ;  /* 0x000000801b0e7220 */ /* 0x040fe20000410000 */
[----:B-1----:R-:W-:Y:S01]  /*4aa0*/  FMUL.FTZ R8, R27, R126 ;  /* 0x0000007e1b087220 */ /* 0x002fe20000410000 */
[----:B------:R-:W-:Y:S01]  /*4ab0*/  FMUL.RZ R16, R10, 0.15915493667125701904 ;  /* 0x3e22f9830a107820 */ /* 0x000fe2000040c000 */
[----:B------:R-:W-:Y:S01]  /*4ac0*/  FMUL.FTZ R10, R26, 1.4426950216293334961 ;  /* 0x3fb8aa3b1a0a7820 */ /* 0x000fe20000410000 */
[----:B------:R-:W-:Y:S01]  /*4ad0*/  FMUL.RZ R18, R7, 0.15915493667125701904 ;  /* 0x3e22f98307127820 */ /* 0x000fe2000040c000 */
[----:B------:R-:W-:Y:S01]  /*4ae0*/  FMUL.RZ R14, R14, 0.15915493667125701904 ;  /* 0x3e22f9830e0e7820 */ /* 0x000fe2000040c000 */
[----:B----4-:R-:W-:Y:S01]  /*4af0*/  MUFU.SIN R17, R16 ;  /* 0x0000001000117308 */ /* 0x010fe20000000400 */
[C---:B------:R-:W-:Y:S01]  /*4b00*/  FMUL.FTZ R6, R10.reuse, R128 ;  /* 0x000000800a067220 */ /* 0x040fe20000410000 */
[C---:B------:R-:W-:Y:S01]  /*4b10*/  FMUL.FTZ R7, R10.reuse, R125 ;  /* 0x0000007d0a077220 */ /* 0x040fe20000410000 */
[----:B------:R-:W-:-:S05]  /*4b20*/  FMUL.FTZ R11, R10, R127 ;  /* 0x0000007f0a0b7220 */ /* 0x000fca0000410000 */
[----:B------:R0:W-:Y:S04]  /*4b30*/  MUFU.EX2 R200, R6 ;  /* 0x0000000600c87308 */ /* 0x0001e80000000800 */
[----:B------:R1:W2:Y:S04]  /*4b40*/  MUFU.EX2 R198, R7 ;  /* 0x0000000700c67308 */ /* 0x0002a80000000800 */
[----:B------:R-:W-:Y:S01]  /*4b50*/  MUFU.SIN R9, R18 ;  /* 0x0000001200097308 */ /* 0x000fe20000000400 */
[C---:B0-----:R-:W-:Y:S01]  /*4b60*/  FMUL.FTZ R6, R27.reuse, R123 ;  /* 0x0000007b1b067220 */ /* 0x041fe20000410000 */
[----:B-1----:R-:W-:-:S03]  /*4b70*/  FMUL.FTZ R7, R27, R124 ;  /* 0x0000007c1b077220 */ /* 0x002fc60000410000 */
[----:B------:R-:W-:Y:S01]  /*4b80*/  FMUL.RZ R28, R6, 0.15915493667125701904 ;  /* 0x3e22f983061c7820 */ /* 0x000fe2000040c000 */
[C---:B------:R-:W-:Y:S02]  /*4b90*/  FMUL.FTZ R6, R10.reuse, R123 ;  /* 0x0000007b0a067220 */ /* 0x040fe40000410000 */
        /* <DEDUP_REMOVED lines=21> */
[----:B--2---:R-:W-:Y:S01]  /*4cf0*/  FMUL.RZ R16, R8, 0.15915493667125701904 ;  /* 0x3e22f98308107820 */ /* 0x004fe2000040c000 */
[----:B------:R-:W-:Y:S01]  /*4d00*/  FMUL.FTZ R8, R10, R126 ;  /* 0x0000007e0a087220 */ /* 0x000fe20000410000 */
[C---:B-1----:R-:W-:Y:S01]  /*4d10*/  FMUL.FTZ R193, R192.reuse, R193 ;  /* 0x000000c1c0c17220 */ /* 0x042fe20000410000 */
[----:B------:R-:W-:-:S04]  /*4d20*/  FMUL.FTZ R192, R192, R29 ;  /* 0x0000001dc0c07220 */ /* 0x000fc80000410000 */
[----:B------:R0:W1:Y:S08]  /*4d30*/  MUFU.COS R201, R14 ;  /* 0x0000000e00c97308 */ /* 0x0000700000000000 */
[----:B------:R-:W2:Y:S01]  /*4d40*/  MUFU.EX2 R12, R11 ;  /* 0x0000000b000c7308 */ /* 0x000ea20000000800 */
[----:B0-----:R-:W-:-:S03]  /*4d50*/  FMUL.FTZ R14, R27, R121 ;  /* 0x000000791b0e7220 */ /* 0x001fc60000410000 */
[----:B------:R0:W5:Y:S04]  /*4d60*/  MUFU.EX2 R188, R6 ;  /* 0x0000000600bc7308 */ /* 0x0001680000000800 */
[----:B------:R-:W-:Y:S01]  /*4d70*/  MUFU.COS R197, R16 ;  /* 0x0000001000c57308 */ /* 0x000fe20000000000 */
[C---:B-1----:R-:W-:Y:S01]  /*4d80*/  FMUL.FTZ R201, R200.reuse, R201 ;  /* 0x000000c9c8c97220 */ /* 0x042fe20000410000 */
[----:B------:R-:W-:Y:S01]  /*4d90*/  FMUL.FTZ R200, R200, R15 ;  /* 0x0000000fc8c87220 */ /* 0x000fe20000410000 */
[----:B0-----:R-:W-:Y:S01]  /*4da0*/  FMUL.FTZ R6, R27, R113 ;  /* 0x000000711b067220 */ /* 0x001fe20000410000 */
[----:B--2---:R-:W-:-:S04]  /*4db0*/  FMUL.FTZ R17, R12, R17 ;  /* 0x000000110c117220 */ /* 0x004fc80000410000 */
[----:B------:R0:W-:Y:S08]  /*4dc0*/  MUFU.SIN R11, R16 ;  /* 0x00000010000b7308 */ /* 0x0001f00000000400 */
[----:B------:R1:W2:Y:S01]  /*4dd0*/  MUFU.EX2 R186, R7 ;  /* 0x0000000700ba7308 */ /* 0x0002a20000000800 */
[----:B0-----:R-:W-:Y:S01]  /*4de0*/  FMUL.RZ R16, R14, 0.15915493667125701904 ;  /* 0x3e22f9830e107820 */ /* 0x001fe2000040c000 */
[----:B------:R-:W-:-:S02]  /*4df0*/  FMUL.FTZ R14, R10, R121 ;  /* 0x000000790a0e7220 */ /* 0x000fc40000410000 */
[----:B------:R-:W-:Y:S01]  /*4e00*/  MUFU.SIN R143, R28 ;  /* 0x0000001c008f7308 */ /* 0x000fe20000000400 */
[----:B-1----:R-:W-:-:S07]  /*4e10*/  FMUL.FTZ R7, R27, R114 ;  /* 0x000000721b077220 */ /* 0x002fce0000410000 */
[----:B------:R0:W5:Y:S01]  /*4e20*/  MUFU.COS R189, R28 ;  /* 0x0000001c00bd7308 */ /* 0x0001620000000000 */
[----:B------:R-:W-:Y:S01]  /*4e30*/  FMUL.RZ R142, R7, 0.15915493667125701904 ;  /* 0x3e22f983078e7820 */ /* 0x000fe2000040c000 */
[----:B------:R-:W-:-:S06]  /*4e40*/  FMUL.FTZ R7, R10, R114 ;  /* 0x000000720a077220 */ /* 0x000fcc0000410000 */
[----:B------:R-:W-:Y:S01]  /*4e50*/  MUFU.SIN R141, R16 ;  /* 0x00000010008d7308 */ /* 0x000fe20000000400 */
[----:B0-----:R-:W-:Y:S01]  /*4e60*/  FMUL.RZ R28, R6, 0.15915493667125701904 ;  /* 0x3e22f983061c7820 */ /* 0x001fe2000040c000 */
[----:B------:R-:W-:-:S06]  /*4e70*/  FMUL.FTZ R6, R10, R113 ;  /* 0x000000710a067220 */ /* 0x000fcc0000410000 */
[----:B------:R0:W-:Y:S01]  /*4e80*/  MUFU.COS R191, R16 ;  /* 0x0000001000bf7308 */ /* 0x0001e20000000000 */
[C---:B-----5:R-:W-:Y:S01]  /*4e90*/  FMUL.FTZ R189, R188.reuse, R189 ;  /* 0x000000bdbcbd7220 */ /* 0x060fe20000410000 */
[----:B------:R-:W-:-:S06]  /*4ea0*/  FMUL.FTZ R188, R188, R143 ;  /* 0x0000008fbcbc7220 */ /* 0x000fcc0000410000 */
[----:B------:R1:W-:Y:S01]  /*4eb0*/  MUFU.EX2 R182, R6 ;  /* 0x0000000600b67308 */ /* 0x0003e20000000800 */
[----:B0-----:R-:W-:-:S03]  /*4ec0*/  FMUL.FTZ R16, R27, R120 ;  /* 0x000000781b107220 */ /* 0x001fc60000410000 */
[----:B------:R3:W0:Y:S01]  /*4ed0*/  MUFU.EX2 R180, R7 ;  /* 0x0000000700b47308 */ /* 0x0006220000000800 */
[----:B------:R-:W-:Y:S01]  /*4ee0*/  FMUL.RZ R140, R16, 0.15915493667125701904 ;  /* 0x3e22f983108c7820 */ /* 0x000fe2000040c000 */
[----:B------:R-:W-:Y:S02]  /*4ef0*/  FMUL.FTZ R16, R10, R120 ;  /* 0x000000780a107220 */ /* 0x000fe40000410000 */
[----:B------:R-:W-:Y:S01]  /*4f00*/  MUFU.SIN R145, R18 ;  /* 0x0000001200917308 */ /* 0x000fe20000000400 */
[----:B-1----:R-:W-:Y:S01]  /*4f10*/  FMUL.FTZ R6, R27, R112 ;  /* 0x000000701b067220 */ /* 0x002fe20000410000 */
[----:B---3--:R-:W-:-:S03]  /*4f20*/  FMUL.FTZ R7, R3, R5 ;  /* 0x0000000503077220 */ /* 0x008fc60000410000 */
[----:B------:R-:W-:Y:S01]  /*4f30*/  FMUL.RZ R146, R6, 0.15915493667125701904 ;  /* 0x3e22f98306927820 */ /* 0x000fe2000040c000 */
[C---:B------:R-:W-:Y:S02]  /*4f40*/  FMUL.FTZ R6, R2.reuse, R5 ;  /* 0x0000000502067220 */ /* 0x040fe40000410000 */
[----:B------:R1:W2:Y:S01]  /*4f50*/  MUFU.COS R187, R18 ;  /* 0x0000001200bb7308 */ /* 0x0002a20000000000 */
[----:B------:R-:W-:Y:S01]  /*4f60*/  FFMA.FTZ R7, R2, R4, -R7 ;  /* 0x0000000402077223 */ /* 0x000fe20000010807 */
[----:B------:R-:W-:Y:S01]  /*4f70*/  FMUL.FTZ R2, R27, R110 ;  /* 0x0000006e1b027220 */ /* 0x000fe20000410000 */
[----:B------:R-:W-:Y:S02]  /*4f80*/  FFMA.FTZ R3, R3, R4, R6 ;  /* 0x0000000403037223 */ /* 0x000fe40000010006 */
[----:B------:R-:W-:Y:S01]  /*4f90*/  FMUL.FTZ R171, R0, R7 ;  /* 0x0000000700ab7220 */ /* 0x000fe20000410000 */
[----:B------:R-:W-:Y:S01]  /*4fa0*/  FMUL.RZ R4, R2, 0.15915493667125701904 ;  /* 0x3e22f98302047820 */ /* 0x000fe2000040c000 */
[----:B------:R-:W-:Y:S01]  /*4fb0*/  MOV R2, UR9 ;  /* 0x0000000900027c02 */ /* 0x000fe20008000f00 */
[----:B------:R-:W-:Y:S01]  /*4fc0*/  MUFU.SIN R147, R140 ;  /* 0x0000008c00937308 */ /* 0x000fe20000000400 */
[----:B-1----:R-:W-:Y:S01]  /*4fd0*/  FMUL.FTZ R18, R27, R111 ;  /* 0x0000006f1b127220 */ /* 0x002fe20000410000 */
[-C--:B------:R-:W-:Y:S01]  /*4fe0*/  FMUL.FTZ R170, R60, R7.reuse ;  /* 0x000000073caa7220 */ /* 0x080fe20000410000 */
[----:B------:R-:W-:Y:S01]  /*4ff0*/  IADD3 R2, PT, PT, R2, UR13, RZ ;  /* 0x0000000d02027c10 */ /* 0x000fe2000fffe0ff */
[----:B------:R-:W-:Y:S01]  /*5000*/  FMUL.FTZ R169, R59, R7 ;  /* 0x000000073ba97220 */ /* 0x000fe20000410000 */
[----:B------:R-:W-:Y:S01]  /*5010*/  FMUL.RZ R144, R18, 0.15915493667125701904 ;  /* 0x3e22f98312907820 */ /* 0x000fe2000040c000 */
[----:B------:R-:W-:Y:S01]  /*5020*/  FMUL.FTZ R18, R10, R111 ;  /* 0x0000006f0a127220 */ /* 0x000fe20000410000 */
[----:B------:R-:W-:Y:S01]  /*5030*/  @P0 IADD3 R2, PT, PT, R135, 0x200, RZ ;  /* 0x0000020087020810 */ /* 0x000fe20007ffe0ff */
[----:B------:R1:W-:Y:S01]  /*5040*/  MUFU.COS R185, R140 ;  /* 0x0000008c00b97308 */ /* 0x0003e20000000000 */
[----:B------:R-:W-:Y:S01]  /*5050*/  FMUL.FTZ R168, R58, R7 ;  /* 0x000000073aa87220 */ /* 0x000fe20000410000 */
[----:B--2---:R-:W-:Y:S01]  /*5060*/  FMUL.FTZ R187, R186, R187 ;  /* 0x000000bbbabb7220 */ /* 0x004fe20000410000 */
[----:B------:R-:W-:Y:S01]  /*5070*/  LEA R2, R2, UR14, 0x3 ;  /* 0x0000000e02027c11 */ /* 0x000fe2000f8e18ff */
[----:B------:R-:W-:Y:S01]  /*5080*/  FMUL.FTZ R186, R186, R145 ;  /* 0x00000091baba7220 */ /* 0x000fe20000410000 */
[-C--:B------:R-:W-:Y:S01]  /*5090*/  FMUL.FTZ R167, R57, R7.reuse ;  /* 0x0000000739a77220 */ /* 0x080fe20000410000 */
[-C--:B------:R-:W-:Y:S01]  /*50a0*/  FMUL.FTZ R166, R56, R7.reuse ;  /* 0x0000000738a67220 */ /* 0x080fe20000410000 */
[----:B------:R-:W-:Y:S01]  /*50b0*/  FMUL.FTZ R165, R55, R7 ;  /* 0x0000000737a57220 */ /* 0x000fe20000410000 */
[----:B------:R-:W-:Y:S01]  /*50c0*/  MUFU.SIN R151, R142 ;  /* 0x0000008e00977308 */ /* 0x000fe20000000400 */
[----:B-1----:R-:W-:Y:S01]  /*50d0*/  FMUL.FTZ R140, R10, R109 ;  /* 0x0000006d0a8c7220 */ /* 0x002fe20000410000 */
[-C--:B------:R-:W-:Y:S01]  /*50e0*/  FMUL.FTZ R164, R54, R7.reuse ;  /* 0x0000000736a47220 */ /* 0x080fe20000410000 */
[-C--:B------:R-:W-:Y:S01]  /*50f0*/  FMUL.FTZ R163, R53, R7.reuse ;  /* 0x0000000735a37220 */ /* 0x080fe20000410000 */
[-C--:B------:R-:W-:Y:S01]  /*5100*/  FMUL.FTZ R162, R52, R7.reuse ;  /* 0x0000000734a27220 */ /* 0x080fe20000410000 */
[-C--:B------:R-:W-:Y:S01]  /*5110*/  FMUL.FTZ R161, R51, R7.reuse ;  /* 0x0000000733a17220 */ /* 0x080fe20000410000 */
[-C--:B------:R-:W-:Y:S01]  /*5120*/  FMUL.FTZ R160, R50, R7.reuse ;  /* 0x0000000732a07220 */ /* 0x080fe20000410000 */
[-C--:B------:R-:W-:Y:S01]  /*5130*/  FMUL.FTZ R159, R49, R7.reuse ;  /* 0x00000007319f7220 */ /* 0x080fe20000410000 */
[----:B------:R1:W0:Y:S01]  /*5140*/  MUFU.COS R181, R142 ;  /* 0x0000008e00b57308 */ /* 0x0002220000000000 */
[-C--:B------:R-:W-:Y:S01]  /*5150*/  FMUL.FTZ R158, R48, R7.reuse ;  /* 0x00000007309e7220 */ /* 0x080fe20000410000 */
[-C--:B------:R-:W-:Y:S01]  /*5160*/  FMUL.FTZ R157, R47, R7.reuse ;  /* 0x000000072f9d7220 */ /* 0x080fe20000410000 */
[----:B------:R-:W-:Y:S01]  /*5170*/  FMUL.FTZ R156, R46, R7 ;  /* 0x000000072e9c7220 */ /* 0x000fe20000410000 */
[-C--:B------:R-:W-:Y:S01]  /*5180*/  FMUL.FTZ R154, R60, -R3.reuse ;  /* 0x800000033c9a7220 */ /* 0x080fe20000410000 */
[-C--:B------:R-:W-:Y:S01]  /*5190*/  FMUL.FTZ R152, R58, -R3.reuse ;  /* 0x800000033a987220 */ /* 0x080fe20000410000 */
[-C--:B------:R-:W-:Y:S01]  /*51a0*/  FMUL.FTZ R150, R56, -R3.reuse ;  /* 0x8000000338967220 */ /* 0x080fe20000410000 */
[----:B------:R-:W-:Y:S01]  /*51b0*/  FMUL.FTZ R148, R54, -R3 ;  /* 0x8000000336947220 */ /* 0x000fe20000410000 */
[----:B------:R-:W2:Y:S01]  /*51c0*/  MUFU.EX2 R16, R16 ;  /* 0x0000001000107308 */ /* 0x000ea20000000800 */
[----:B-1----:R-:W-:Y:S01]  /*51d0*/  FMUL.FTZ R142, R27, R109 ;  /* 0x0000006d1b8e7220 */ /* 0x002fe20000410000 */
[-C--:B------:R-:W-:Y:S01]  /*51e0*/  FMUL.FTZ R145, R51, -R3.reuse ;  /* 0x8000000333917220 */ /* 0x080fe20000410000 */
[----:B------:R-:W-:Y:S01]  /*51f0*/  FMUL.FTZ R143, R49, -R3 ;  /* 0x80000003318f7220 */ /* 0x000fe20000410000 */
[----:B------:R-:W-:Y:S01]  /*5200*/  MUFU.SIN R149, R28 ;  /* 0x0000001c00957308 */ /* 0x000fe20000000400 */
[----:B------:R-:W-:Y:S01]  /*5210*/  FMUL.RZ R142, R142, 0.15915493667125701904 ;  /* 0x3e22f9838e8e7820 */ /* 0x000fe2000040c000 */
[C---:B0-----:R-:W-:Y:S01]  /*5220*/  FMUL.FTZ R181, R180.reuse, R181 ;  /* 0x000000b5b4b57220 */ /* 0x041fe20000410000 */
[----:B------:R-:W-:-:S05]  /*5230*/  FMUL.FTZ R180, R180, R151 ;  /* 0x00000097b4b47220 */ /* 0x000fca0000410000 */
[----:B------:R0:W1:Y:S01]  /*5240*/  MUFU.COS R183, R28 ;  /* 0x0000001c00b77308 */ /* 0x0000620000000000 */
[----:B------:R-:W-:Y:S01]  /*5250*/  FMUL.FTZ R151, R57, -R3 ;  /* 0x8000000339977220 */ /* 0x000fe20000410000 */
[C---:B--2---:R-:W-:Y:S01]  /*5260*/  FMUL.FTZ R185, R16.reuse, R185 ;  /* 0x000000b910b97220 */ /* 0x044fe20000410000 */
[----:B------:R-:W-:Y:S01]  /*5270*/  FMUL.FTZ R184, R16, R147 ;  /* 0x0000009310b87220 */ /* 0x000fe20000410000 */
[----:B------:R-:W-:Y:S01]  /*5280*/  FMUL.FTZ R16, R12, R13 ;  /* 0x0000000d0c107220 */ /* 0x000fe20000410000 */
[----:B------:R-:W-:-:S03]  /*5290*/  FMUL.FTZ R147, R53, -R3 ;  /* 0x8000000335937220 */ /* 0x000fc60000410000 */
[----:B------:R-:W2:Y:S01]  /*52a0*/  MUFU.SIN R153, R144 ;  /* 0x0000009000997308 */ /* 0x000ea20000000400 */
[C---:B0-----:R-:W-:Y:S01]  /*52b0*/  FMUL.FTZ R28, R10.reuse, R112 ;  /* 0x000000700a1c7220 */ /* 0x041fe20000410000 */
[----:B------:R-:W-:Y:S01]  /*52c0*/  FMUL.FTZ R10, R10, R110 ;  /* 0x0000006e0a0a7220 */ /* 0x000fe20000410000 */
[----:B------:R0:W-:Y:S05]  /*52d0*/  STS.64 [R2+0x10b0], R16 ;  /* 0x0010b01002007388 */ /* 0x0001ea0000000a00 */
[----:B------:R-:W-:Y:S01]  /*52e0*/  MUFU.SIN R155, R146 ;  /* 0x00000092009b7308 */ /* 0x000fe20000000400 */
[C---:B-1----:R-:W-:Y:S01]  /*52f0*/  FMUL.FTZ R183, R182.reuse, R183 ;  /* 0x000000b7b6b77220 */ /* 0x042fe20000410000 */
[----:B------:R-:W-:Y:S01]  /*5300*/  FMUL.FTZ R182, R182, R149 ;  /* 0x00000095b6b67220 */ /* 0x000fe20000410000 */
[----:B------:R-:W-:-:S05]  /*5310*/  FMUL.FTZ R149, R55, -R3 ;  /* 0x8000000337957220 */ /* 0x000fca0000410000 */
[----:B------:R-:W-:Y:S08]  /*5320*/  MUFU.SIN R5, R142 ;  /* 0x0000008e00057308 */ /* 0x000ff00000000400 */
[----:B------:R1:W-:Y:S08]  /*5330*/  MUFU.COS R9, R142 ;  /* 0x0000008e00097308 */ /* 0x0003f00000000000 */
[----:B------:R3:W5:Y:S01]  /*5340*/  MUFU.COS R179, R144 ;  /* 0x0000009000b37308 */ /* 0x0007620000000000 */
[----:B-1----:R-:W-:-:S07]  /*5350*/  FMUL.FTZ R142, R48, -R3 ;  /* 0x80000003308e7220 */ /* 0x002fce0000410000 */
[----:B------:R1:W4:Y:S01]  /*5360*/  MUFU.COS R177, R146 ;  /* 0x0000009200b17308 */ /* 0x0003220000000000 */
[----:B---3--:R-:W-:-:S07]  /*5370*/  FMUL.FTZ R144, R50, -R3 ;  /* 0x8000000332907220 */ /* 0x008fce0000410000 */
[----:B------:R-:W-:Y:S01]  /*5380*/  MUFU.SIN R173, R4 ;  /* 0x0000000400ad7308 */ /* 0x000fe20000000400 */
[----:B-1----:R-:W-:-:S07]  /*5390*/  FMUL.FTZ R146, R52, -R3 ;  /* 0x8000000334927220 */ /* 0x002fce0000410000 */
[----:B------:R-:W1:Y:S08]  /*53a0*/  MUFU.COS R175, R4 ;  /* 0x0000000400af7308 */ /* 0x000e700000000000 */
[----:B------:R-:W3:Y:S04]  /*53b0*/  MUFU.EX2 R14, R14 ;  /* 0x0000000e000e7308 */ /* 0x000ee80000000800 */
[----:B------:R-:W2:Y:S04]  /*53c0*/  MUFU.EX2 R18, R18 ;  /* 0x0000001200127308 */ /* 0x000ea80000000800 */
[----:B------:R-:W0:Y:S04]  /*53d0*/  MUFU.EX2 R28, R28 ;  /* 0x0000001c001c7308 */ /* 0x000e280000000800 */
[----:B------:R-:W1:Y:S01]  /*53e0*/  MUFU.EX2 R140, R140 ;  /* 0x0000008c008c7308 */ /* 0x000e620000000800 */
[C---:B---3--:R-:W-:Y:S01]  /*53f0*/  FMUL.FTZ R190, R14.reuse, R141 ;  /* 0x0000008d0ebe7220 */ /* 0x048fe20000410000 */
[----:B------:R-:W-:-:S02]  /*5400*/  FMUL.FTZ R191, R14, R191 ;  /* 0x000000bf0ebf7220 */ /* 0x000fc40000410000 */
[----:B------:R-:W3:Y:S01]  /*5410*/  MUFU.EX2 R8, R8 ;  /* 0x0000000800087308 */ /* 0x000ee20000000800 */
[----:B------:R-:W-:Y:S01]  /*5420*/  FMUL.FTZ R141, R47, -R3 ;  /* 0x800000032f8d7220 */ /* 0x000fe20000410000 */
[C---:B--2---:R-:W-:Y:S01]  /*5430*/  FMUL.FTZ R178, R18.reuse, R153 ;  /* 0x0000009912b27220 */ /* 0x044fe20000410000 */
[----:B-----5:R-:W-:Y:S01]  /*5440*/  FMUL.FTZ R179, R18, R179 ;  /* 0x000000b312b37220 */ /* 0x020fe20000410000 */
[----:B------:R-:W2:Y:S01]  /*5450*/  MUFU.EX2 R10, R10 ;  /* 0x0000000a000a7308 */ /* 0x000ea20000000800 */
[----:B------:R-:W-:Y:S01]  /*5460*/  FMUL.FTZ R153, R59, -R3 ;  /* 0x800000033b997220 */ /* 0x000fe20000410000 */
[C---:B0-----:R-:W-:Y:S01]  /*5470*/  FMUL.FTZ R176, R28.reuse, R155 ;  /* 0x0000009b1cb07220 */ /* 0x041fe20000410000 */
[----:B----4-:R-:W-:Y:S01]  /*5480*/  FMUL.FTZ R177, R28, R177 ;  /* 0x000000b11cb17220 */ /* 0x010fe20000410000 */
[----:B------:R-:W-:Y:S01]  /*5490*/  FMUL.FTZ R155, R0, -R3 ;  /* 0x80000003009b7220 */ /* 0x000fe20000410000 */
[C---:B-1----:R-:W-:Y:S01]  /*54a0*/  FMUL.FTZ R174, R140.reuse, R9 ;  /* 0x000000098cae7220 */ /* 0x042fe20000410000 */
[----:B------:R-:W-:Y:S01]  /*54b0*/  FMUL.FTZ R172, R140, R5 ;  /* 0x000000058cac7220 */ /* 0x000fe20000410000 */
[----:B------:R-:W-:Y:S01]  /*54c0*/  FMUL.FTZ R140, R46, -R3 ;  /* 0x800000032e8c7220 */ /* 0x000fe20000410000 */
        /* <DEDUP_REMOVED lines=16> */
.L_x_9767:
[----:B------:R-:W-:-:S06]  /*55d0*/  LEA R28, R135, UR14, 0x3 ;  /* 0x0000000e871c7c11 */ /* 0x000fcc000f8e18ff */
[----:B------:R-:W0:Y:S02]  /*55e0*/  LDS.64 R28, [R28+0x20b8] ;  /* 0x0020b8001c1c7984 */ /* 0x000e240000000a00 */
.L_x_9768:
[----:B------:R-:W-:Y:S05]  /*55f0*/  BSYNC.RECONVERGENT B0 ;  /* 0x0000000000007941 */ /* 0x000fea0003800200 */
.L_x_9766:
        /* <DEDUP_REMOVED lines=24> */
[-C--:B--2---:R-:W-:Y:S01]  /*5780*/  FMUL.FTZ R9, R196, R10.reuse ;  /* 0x0000000ac4097220 */ /* 0x084fe20000410000 */
        /* <DEDUP_REMOVED lines=133> */
[----:B------:R-:W-:Y:S01]  /*5fe0*/  FADD.FTZ R10, R30, R11 ;  /* 0x0000000b1e0a7221 */ /* 0x000fe20000010000 */
[----:B------:R-:W-:Y:S01]  /*5ff0*/  FFMA.FTZ R8, R175, R2, -R3 ;  /* 0x00000002af087223 */ /* 0x000fe20000010803 */
        /* <DEDUP_REMOVED lines=85> */
.L_x_9827:
        /* <DEDUP_REMOVED lines=13> */
.L_x_9830:
[----:B------:R-:W-:-:S03]  /*6620*/  UMOV UR12, 0xffffffff ;  /* 0xffffffff000c7882 */ /* 0x000fc60000000000 */
[----:B------:R-:W-:Y:S05]  /*6630*/  BRA.DIV UR12, `(.L_x_9772) ;  /* 0x0000005e0c947947 */ /* 0x000fea000b800000 */
.L_x_9833:
[----:B------:R-:W-:-:S03]  /*6640*/  UMOV UR12, 0xffffffff ;  /* 0xffffffff000c7882 */ /* 0x000fc60000000000 */
[----:B------:R-:W-:Y:S05]  /*6650*/  BRA.DIV UR12, `(.L_x_9773) ;  /* 0x0000005e0cb47947 */ /* 0x000fea000b800000 */
.L_x_9836:
[----:B------:R-:W-:-:S03]  /*6660*/  UMOV UR12, 0xffffffff ;  /* 0xffffffff000c7882 */ /* 0x000fc60000000000 */
[----:B------:R-:W-:Y:S05]  /*6670*/  BRA.DIV UR12, `(.L_x_9774) ;  /* 0x0000005e0cd47947 */ /* 0x000fea000b800000 */
.L_x_9839:
        /* <DEDUP_REMOVED lines=10> */
.L_x_9849:
        /* <DEDUP_REMOVED lines=23> */
.L_x_9769:
[----:B------:R-:W-:Y:S05]  /*6890*/  WARPSYNC.ALL ;  /* 0x0000000000007948 */ /* 0x000fea0003800000 */
[C---:B---3-5:R-:W-:Y:S01]  /*68a0*/  FMUL.FTZ R6, R173.reuse, R140 ;  /* 0x0000008cad067220 */ /* 0x068fe20000410000 */
[-C--:B------:R-:W-:Y:S01]  /*68b0*/  FMUL.FTZ R3, R173, R156.reuse ;  /* 0x0000009cad037220 */ /* 0x080fe20000410000 */
        /* <DEDUP_REMOVED lines=201> */
[----:B------:R-:W-:Y:S01]  /*7550*/  UISETP.GE.AND UP0, UPT, UR26, UR15, UPT ;  /* 0x0000000f1a00728c */ /* 0x000fe2000bf06270 */
[----:B------:R-:W-:Y:S01]  /*7560*/  FFMA.FTZ R13, R199, R5, -R12 ;  /* 0x00000005c70d7223 */ /* 0x000fe2000001080c */
[----:B------:R-:W-:Y:S01]  /*7570*/  FADD.FTZ R212, RZ, R4 ;  /* 0x00000004ffd47221 */ /* 0x000fe20000010000 */
[----:B------:R-:W-:Y:S01]  /*7580*/  FADD.FTZ R222, R35, R2 ;  /* 0x0000000223de7221 */ /* 0x000fe20000010000 */
[----:B------:R-:W-:Y:S01]  /*7590*/  FADD.FTZ R11, R170, R11 ;  /* 0x0000000baa0b7221 */ /* 0x000fe20000010000 */
[----:B------:R-:W-:Y:S01]  /*75a0*/  FADD.FTZ R13, R154, R13 ;  /* 0x0000000d9a0d7221 */ /* 0x000fe20000010000 */
[C---:B------:R-:W-:Y:S01]  /*75b0*/  FMUL.FTZ R2, R180.reuse, R212 ;  /* 0x000000d4b4027220 */ /* 0x040fe20000410000 */
[-C--:B------:R-:W-:Y:S01]  /*75c0*/  FMUL.FTZ R3, R180, R222.reuse ;  /* 0x000000deb4037220 */ /* 0x080fe20000410000 */
[----:B------:R-:W-:Y:S01]  /*75d0*/  PLOP3.LUT P0, PT, PT, PT, UP0, 0x80, 0x8 ;  /* 0x000000000008781c */ /* 0x000fe20003f0f008 */
[----:B------:R-:W-:Y:S01]  /*75e0*/  FMUL.FTZ R12, R200, R13 ;  /* 0x0000000dc80c7220 */ /* 0x000fe20000410000 */
[C---:B------:R-:W-:Y:S01]  /*75f0*/  FFMA.FTZ R217, R181.reuse, R222, -R2 ;  /* 0x000000deb5d97223 */ /* 0x040fe20000010802 */
[----:B------:R-:W-:Y:S01]  /*7600*/  FFMA.FTZ R3, R181, R212, R3 ;  /* 0x000000d4b5037223 */ /* 0x000fe20000010003 */
[----:B------:R-:W-:Y:S01]  /*7610*/  ISETP.NE.OR P0, PT, R204, RZ, P0 ;  /* 0x000000ffcc00720c */ /* 0x000fe20000705670 */
[----:B------:R-:W-:Y:S01]  /*7620*/  FMUL.FTZ R16, R200, R11 ;  /* 0x0000000bc8107220 */ /* 0x000fe20000410000 */
[----:B------:R-:W-:Y:S01]  /*7630*/  FADD.FTZ R217, R34, R217 ;  /* 0x000000d922d97221 */ /* 0x000fe20000010000 */
[----:B------:R-:W-:Y:S01]  /*7640*/  FADD.FTZ R215, RZ, R3 ;  /* 0x00000003ffd77221 */ /* 0x000fe20000010000 */
[----:B------:R-:W-:Y:S01]  /*7650*/  ISETP.GT.U32.AND P2, PT, R135, 0x1f, PT ;  /* 0x0000001f8700780c */ /* 0x000fe20003f44070 */
[----:B------:R-:W-:Y:S01]  /*7660*/  ULEA UR12, UR9, UR14, 0x4 ;  /* 0x0000000e090c7291 */ /* 0x000fe2000f8e20ff */
[C---:B------:R-:W-:Y:S01]  /*7670*/  FMUL.FTZ R10, R178.reuse, R217 ;  /* 0x000000d9b20a7220 */ /* 0x040fe20000410000 */
[----:B------:R-:W-:Y:S01]  /*7680*/  FMUL.FTZ R2, R178, R215 ;  /* 0x000000d7b2027220 */ /* 0x000fe20000410000 */
[C---:B------:R-:W-:Y:S01]  /*7690*/  FFMA.FTZ R14, R201.reuse, R11, R12 ;  /* 0x0000000bc90e7223 */ /* 0x040fe2000001000c */
[----:B------:R-:W-:Y:S01]  /*76a0*/  FFMA.FTZ R16, R201, R13, -R16 ;  /* 0x0000000dc9107223 */ /* 0x000fe20000010810 */
[C---:B------:R-:W-:Y:S01]  /*76b0*/  FFMA.FTZ R10, R179.reuse, R215, R10 ;  /* 0x000000d7b30a7223 */ /* 0x040fe2000001000a */
[----:B------:R-:W-:Y:S01]  /*76c0*/  FFMA.FTZ R2, R179, R217, -R2 ;  /* 0x000000d9b3027223 */ /* 0x000fe20000010802 */
[----:B------:R-:W-:Y:S01]  /*76d0*/  FMUL.FTZ R12, R200, R8 ;  /* 0x00000008c80c7220 */ /* 0x000fe20000410000 */
[----:B------:R-:W-:-:S02]  /*76e0*/  HFMA2 R4, -RZ, RZ, 1.875, 0 ;  /* 0x3f800000ff047431 */ /* 0x000fc400000001ff */
[----:B------:R-:W-:Y:S01]  /*76f0*/  FADD.FTZ R220, RZ, R10 ;  /* 0x0000000affdc7221 */ /* 0x000fe20000010000 */
[----:B------:R-:W-:Y:S01]  /*7700*/  FADD.FTZ R228, R33, R2 ;  /* 0x0000000221e47221 */ /* 0x000fe20000010000 */
[-C--:B------:R-:W-:Y:S01]  /*7710*/  FMUL.FTZ R10, R200, R9.reuse ;  /* 0x00000009c80a7220 */ /* 0x080fe20000410000 */
[----:B------:R-:W-:Y:S01]  /*7720*/  CS2R R6, SRZ ;  /* 0x0000000000067805 */ /* 0x000fe2000001ff00 */
[C---:B------:R-:W-:Y:S01]  /*7730*/  FMUL.FTZ R2, R176.reuse, R220 ;  /* 0x000000dcb0027220 */ /* 0x040fe20000410000 */
[----:B------:R-:W-:Y:S01]  /*7740*/  FMUL.FTZ R3, R176, R228 ;  /* 0x000000e4b0037220 */ /* 0x000fe20000410000 */
[----:B------:R-:W-:Y:S01]  /*7750*/  MOV R5, RZ ;  /* 0x000000ff00057202 */ /* 0x000fe20000000f00 */
        /* <DEDUP_REMOVED lines=42> */
.L_x_9854:
        /* <DEDUP_REMOVED lines=13> */
.L_x_9779:
[----:B------:R-:W-:Y:S05]  /*7ad0*/  BSYNC.RECONVERGENT B0 ;  /* 0x0000000000007941 */ /* 0x000fea0003800200 */
.L_x_9778:
[----:B------:R-:W-:-:S03]  /*7ae0*/  UMOV UR33, 0xffffffff ;  /* 0xffffffff00217882 */ /* 0x000fc60000000000 */
[----:B------:R-:W-:Y:S05]  /*7af0*/  BRA.DIV UR33, `(.L_x_9780) ;  /* 0x0000005221047947 */ /* 0x000fea000b800000 */
[----:B--2---:R2:W1:Y:S04]  /*7b00*/  SHFL.DOWN PT, R2, R19, 0x2, 0x1f ;  /* 0x08401f0013027f89 */ /* 0x00446800000e0000 */
[----:B---3--:R2:W3:Y:S04]  /*7b10*/  SHFL.DOWN PT, R3, R18, 0x2, 0x1f ;  /* 0x08401f0012037f89 */ /* 0x0084e800000e0000 */
[----:B----4-:R2:W4:Y:S04]  /*7b20*/  SHFL.DOWN PT, R14, R17, 0x2, 0x1f ;  /* 0x08401f00110e7f89 */ /* 0x01052800000e0000 */
[----:B0-----:R2:W0:Y:S02]  /*7b30*/  SHFL.DOWN PT, R12, R13, 0x2, 0x1f ;  /* 0x08401f000d0c7f89 */ /* 0x00142400000e0000 */
.L_x_9860:
        /* <DEDUP_REMOVED lines=13> */
.L_x_9782:
[----:B------:R-:W-:Y:S05]  /*7c10*/  BSYNC.RECONVERGENT B0 ;  /* 0x0000000000007941 */ /* 0x000fea0003800200 */
.L_x_9781:
[----:B------:R-:W-:-:S03]  /*7c20*/  UMOV UR33, 0xffffffff ;  /* 0xffffffff00217882 */ /* 0x000fc60000000000 */
[----:B------:R-:W-:Y:S05]  /*7c30*/  BRA.DIV UR33, `(.L_x_9783) ;  /* 0x0000005221247947 */ /* 0x000fea000b800000 */
[----:B-1----:R1:W1:Y:S04]  /*7c40*/  SHFL.DOWN PT, R2, R19, 0x4, 0x1f ;  /* 0x08801f0013027f89 */ /* 0x00226800000e0000 */
[----:B---3--:R3:W1:Y:S04]  /*7c50*/  SHFL.DOWN PT, R3, R18, 0x4, 0x1f ;  /* 0x08801f0012037f89 */ /* 0x00866800000e0000 */
[----:B----4-:R3:W4:Y:S04]  /*7c60*/  SHFL.DOWN PT, R14, R17, 0x4, 0x1f ;  /* 0x08801f00110e7f89 */ /* 0x01072800000e0000 */
[----:B0-----:R3:W0:Y:S02]  /*7c70*/  SHFL.DOWN PT, R12, R13, 0x4, 0x1f ;  /* 0x08801f000d0c7f89 */ /* 0x00162400000e0000 */
.L_x_9866:
        /* <DEDUP_REMOVED lines=13> */
.L_x_9785:
[----:B------:R-:W-:Y:S05]  /*7d50*/  BSYNC.RECONVERGENT B0 ;  /* 0x0000000000007941 */ /* 0x000fea0003800200 */
.L_x_9784:
[----:B------:R-:W-:-:S03]  /*7d60*/  UMOV UR33, 0xffffffff ;  /* 0xffffffff00217882 */ /* 0x000fc60000000000 */
[----:B------:R-:W-:Y:S05]  /*7d70*/  BRA.DIV UR33, `(.L_x_9786) ;  /* 0x0000005221447947 */ /* 0x000fea000b800000 */
[----:B-1----:R1:W1:Y:S04]  /*7d80*/  SHFL.DOWN PT, R2, R19, 0x8, 0x1f ;  /* 0x09001f0013027f89 */ /* 0x00226800000e0000 */
[----:B------:R0:W1:Y:S04]  /*7d90*/  SHFL.DOWN PT, R3, R18, 0x8, 0x1f ;  /* 0x09001f0012037f89 */ /* 0x00006800000e0000 */
[----:B----4-:R4:W1:Y:S04]  /*7da0*/  SHFL.DOWN PT, R14, R17, 0x8, 0x1f ;  /* 0x09001f00110e7f89 */ /* 0x01086800000e0000 */
[----:B0-----:R4:W0:Y:S02]  /*7db0*/  SHFL.DOWN PT, R12, R13, 0x8, 0x1f ;  /* 0x09001f000d0c7f89 */ /* 0x00182400000e0000 */
.L_x_9872:
        /* <DEDUP_REMOVED lines=13> */
.L_x_9788:
[----:B------:R-:W-:Y:S05]  /*7e90*/  BSYNC.RECONVERGENT B0 ;  /* 0x0000000000007941 */ /* 0x000fea0003800200 */
.L_x_9787:
[----:B------:R-:W-:-:S03]  /*7ea0*/  UMOV UR33, 0xffffffff ;  /* 0xffffffff00217882 */ /* 0x000fc60000000000 */
[----:B------:R-:W-:Y:S05]  /*7eb0*/  BRA.DIV UR33, `(.L_x_9789) ;  /* 0x0000005221647947 */ /* 0x000fea000b800000 */
[----:B-1----:R1:W1:Y:S04]  /*7ec0*/  SHFL.DOWN PT, R2, R19, 0x10, 0x1f ;  /* 0x0a001f0013027f89 */ /* 0x00226800000e0000 */
[----:B------:R0:W1:Y:S04]  /*7ed0*/  SHFL.DOWN PT, R3, R18, 0x10, 0x1f ;  /* 0x0a001f0012037f89 */ /* 0x00006800000e0000 */
[----:B------:R1:W1:Y:S04]  /*7ee0*/  SHFL.DOWN PT, R14, R17, 0x10, 0x1f ;  /* 0x0a001f00110e7f89 */ /* 0x00026800000e0000 */
[----:B0-----:R0:W0:Y:S02]  /*7ef0*/  SHFL.DOWN PT, R12, R13, 0x10, 0x1f ;  /* 0x0a001f000d0c7f89 */ /* 0x00102400000e0000 */
.L_x_9878:
        /* <DEDUP_REMOVED lines=13> */
.L_x_9791:
[----:B------:R-:W-:Y:S05]  /*7fd0*/  BSYNC.RECONVERGENT B0 ;  /* 0x0000000000007941 */ /* 0x000fea0003800200 */
.L_x_9790:
        /* <DEDUP_REMOVED lines=26> */
.L_x_9892:
        /* <DEDUP_REMOVED lines=15> */
.L_x_9794:
[----:B------:R-:W-:Y:S05]  /*8270*/  BSYNC.RECONVERGENT B0 ;  /* 0x0000000000007941 */ /* 0x000fea0003800200 */
.L_x_9793:
        /* <DEDUP_REMOVED lines=16> */
.L_x_9776:
[----:B------:R-:W-:Y:S05]  /*8380*/  WARPSYNC.ALL ;  /* 0x0000000000007948 */ /* 0x000fea0003800000 */
[----:B------:R-:W-:Y:S01]  /*8390*/  BAR.SYNC.DEFER_BLOCKING 0x0 ;  /* 0x0000000000007b1d */ /* 0x000fe20000010000 */
[C---:B--2---:R-:W-:Y:S01]  /*83a0*/  FFMA.FTZ R15, R0.reuse, R218, RZ ;  /* 0x000000da000f7223 */ /* 0x044fe200000100ff */
[----:B------:R-:W-:Y:S01]  /*83b0*/  ISETP.NE.AND P0, PT, R135, RZ, PT ;  /* 0x000000ff8700720c */ /* 0x000fe20003f05270 */
[----:B------:R-:W-:Y:S01]  /*83c0*/  FFMA.FTZ R17, R0, -R213, RZ ;  /* 0x800000d500117223 */ /* 0x000fe200000100ff */
[----:B------:R-:W-:Y:S01]  /*83d0*/  FADD.FTZ R233, RZ, R233 ;  /* 0x000000e9ffe97221 */ /* 0x000fe20000010000 */
[----:B------:R-:W-:Y:S01]  /*83e0*/  FFMA.FTZ R14, R60, R219, R15 ;  /* 0x000000db3c0e7223 */ /* 0x000fe2000001000f */
[----:B------:R-:W-:Y:S01]  /*83f0*/  FADD.FTZ R219, -R44, R219 ;  /* 0x000000db2cdb7221 */ /* 0x000fe20000010100 */
[----:B------:R-:W-:Y:S01]  /*8400*/  ISETP.GT.AND P2, PT, R131, 0x1e, PT ;  /* 0x0000001e8300780c */ /* 0x000fe20003f44270 */
[----:B------:R-:W-:Y:S01]  /*8410*/  BSSY.RECONVERGENT B0, `(.L_x_9795) ;  /* 0x00001bc000007945 */ /* 0x000fe20003800200 */
[----:B------:R-:W-:Y:S01]  /*8420*/  FFMA.FTZ R15, R59, R216, R14 ;  /* 0x000000d83b0f7223 */ /* 0x000fe2000001000e */
[----:B------:R-:W-:Y:S01]  /*8430*/  FADD.FTZ R216, -R43, R216 ;  /* 0x000000d82bd87221 */ /* 0x000fe20000010100 */
[----:B------:R-:W-:-:S02]  /*8440*/  ISETP.GT.AND P3, PT, R131, 0xf, PT ;  /* 0x0000000f8300780c */ /* 0x000fc40003f64270 */
[----:B------:R-:W-:Y:S01]  /*8450*/  FFMA.FTZ R16, R58, R223, R15 ;  /* 0x000000df3a107223 */ /* 0x000fe2000001000f */
[----:B------:R-:W-:-:S03]  /*8460*/  FADD.FTZ R223, -R42, R223 ;  /* 0x000000df2adf7221 */ /* 0x000fc60000010100 */
[----:B------:R-:W-:Y:S01]  /*8470*/  FFMA.FTZ R19, R57, R224, R16 ;  /* 0x000000e039137223 */ /* 0x000fe20000010010 */
[----:B------:R-:W-:Y:S01]  /*8480*/  FFMA.FTZ R16, R60, -R211, R17 ;  /* 0x800000d33c107223 */ /* 0x000fe20000010011 */
[----:B------:R-:W-:Y:S02]  /*8490*/  FADD.FTZ R224, -R41, R224 ;  /* 0x000000e029e07221 */ /* 0x000fe40000010100 */
[----:B------:R-:W-:Y:S01]  /*84a0*/  FFMA.FTZ R18, R56, R229, R19 ;  /* 0x000000e538127223 */ /* 0x000fe20000010013 */
[----:B------:R-:W-:Y:S01]  /*84b0*/  FADD.FTZ R229, -R40, R229 ;  /* 0x000000e528e57221 */ /* 0x000fe20000010100 */
[----:B------:R-:W2:Y:S02]  /*84c0*/  LDS.64 R2, [R134+0xcb8] ;  /* 0x000cb80086027984 */ /* 0x000ea40000000a00 */
[----:B------:R-:W-:Y:S01]  /*84d0*/  FFMA.FTZ R17, R55, R214, R18 ;  /* 0x000000d637117223 */ /* 0x000fe20000010012 */
[----:B------:R-:W-:Y:S01]  /*84e0*/  FADD.FTZ R214, -R39, R214 ;  /* 0x000000d627d67221 */ /* 0x000fe20000010100 */
[----:B0-----:R0:W-:Y:S02]  /*84f0*/  @!P0 STS.128 [UR12+0x22b0], R4 ;  /* 0x0022b004ff008988 */ /* 0x0011e40008000c0c */
[----:B0-----:R-:W-:Y:S01]  /*8500*/  FFMA.FTZ R5, R59, -R210, R16 ;  /* 0x800000d23b057223 */ /* 0x001fe20000010010 */
[----:B------:R-:W-:Y:S01]  /*8510*/  FFMA.FTZ R4, R54, R231, R17 ;  /* 0x000000e736047223 */ /* 0x000fe20000010011 */
[----:B------:R-:W-:-:S02]  /*8520*/  FADD.FTZ R231, -R38, R231 ;  /* 0x000000e726e77221 */ /* 0x000fc40000010100 */
[----:B------:R-:W-:Y:S01]  /*8530*/  FFMA.FTZ R6, R58, -R209, R5 ;  /* 0x800000d13a067223 */ /* 0x000fe20000010005 */
[----:B------:R-:W-:Y:S01]  /*8540*/  FFMA.FTZ R7, R53, R226, R4 ;  /* 0x000000e235077223 */ /* 0x000fe20000010004 */
[----:B------:R-:W-:Y:S02]  /*8550*/  FADD.FTZ R226, -R37, R226 ;  /* 0x000000e225e27221 */ /* 0x000fe40000010100 */
[----:B------:R-:W-:Y:S01]  /*8560*/  FFMA.FTZ R5, R57, -R208, R6 ;  /* 0x800000d039057223 */ /* 0x000fe20000010006 */
[----:B------:R-:W-:Y:S01]  /*8570*/  FFMA.FTZ R6, R52, R227, R7 ;  /* 0x000000e334067223 */ /* 0x000fe20000010007 */
[----:B------:R-:W-:-:S03]  /*8580*/  FADD.FTZ R227, -R36, R227 ;  /* 0x000000e324e37221 */ /* 0x000fc60000010100 */
[----:B------:R-:W-:Y:S01]  /*8590*/  FFMA.FTZ R7, R51, R222, R6 ;  /* 0x000000de33077223 */ /* 0x000fe20000010006 */
[----:B------:R-:W-:-:S03]  /*85a0*/  FADD.FTZ R222, -R35, R222 ;  /* 0x000000de23de7221 */ /* 0x000fc60000010100 */
[----:B------:R-:W-:Y:S01]  /*85b0*/  FFMA.FTZ R16, R50, R217, R7 ;  /* 0x000000d932107223 */ /* 0x000fe20000010007 */
[----:B------:R-:W-:-:S03]  /*85c0*/  FADD.FTZ R217, -R34, R217 ;  /* 0x000000d922d97221 */ /* 0x000fc60000010100 */
[----:B------:R-:W-:Y:S01]  /*85d0*/  FFMA.FTZ R7, R49, R228, R16 ;  /* 0x000000e431077223 */ /* 0x000fe20000010010 */
[CC--:B--2---:R-:W-:Y:S01]  /*85e0*/  FMUL.FTZ R8, R2.reuse, R29.reuse ;  /* 0x0000001d02087220 */ /* 0x0c4fe20000410000 */
[----:B------:R-:W-:Y:S01]  /*85f0*/  FMUL.FTZ R29, R3, R29 ;  /* 0x0000001d031d7220 */ /* 0x000fe20000410000 */
[----:B------:R-:W-:Y:S02]  /*8600*/  FADD.FTZ R228, -R33, R228 ;  /* 0x000000e421e47221 */ /* 0x000fe40000010100 */
[-C--:B------:R-:W-:Y:S01]  /*8610*/  FFMA.FTZ R3, R3, R28.reuse, -R8 ;  /* 0x0000001c03037223 */ /* 0x080fe20000010808 */
[----:B------:R-:W-:-:S03]  /*8620*/  FFMA.FTZ R29, R2, R28, R29 ;  /* 0x0000001c021d7223 */ /* 0x000fc6000001001d */
[----:B------:R-:W-:Y:S01]  /*8630*/  FADD.FTZ R140, R140, R3 ;  /* 0x000000038c8c7221 */ /* 0x000fe20000010000 */
[----:B------:R-:W-:-:S03]  /*8640*/  FADD.FTZ R156, R156, R29 ;  /* 0x0000001d9c9c7221 */ /* 0x000fc60000010000 */
[C---:B------:R-:W-:Y:S01]  /*8650*/  FMUL.FTZ R2, R173.reuse, R140 ;  /* 0x0000008cad027220 */ /* 0x040fe20000410000 */
[-C--:B------:R-:W-:Y:S01]  /*8660*/  FMUL.FTZ R173, R173, R156.reuse ;  /* 0x0000009cadad7220 */ /* 0x080fe20000410000 */
[----:B------:R-:W-:Y:S01]  /*8670*/  FMUL.FTZ R19, R27, R156 ;  /* 0x0000009c1b137220 */ /* 0x000fe20000410000 */
[----:B------:R-:W-:Y:S01]  /*8680*/  FMUL.FTZ R28, R156, R110 ;  /* 0x0000006e9c1c7220 */ /* 0x000fe20000410000 */
[C---:B------:R-:W-:Y:S01]  /*8690*/  FFMA.FTZ R2, R175.reuse, R156, R2 ;  /* 0x0000009caf027223 */ /* 0x040fe20000010002 */
[----:B------:R-:W-:Y:S02]  /*86a0*/  FFMA.FTZ R8, R175, R140, -R173 ;  /* 0x0000008caf087223 */ /* 0x000fe400000108ad */
[----:B------:R-:W-:Y:S01]  /*86b0*/  FADD.FTZ R61, R28, R61 ;  /* 0x0000003d1c3d7221 */ /* 0x000fe20000010000 */
[----:B------:R-:W-:Y:S01]  /*86c0*/  FADD.FTZ R157, R157, R2 ;  /* 0x000000029d9d7221 */ /* 0x000fe20000010000 */
[----:B------:R-:W-:-:S03]  /*86d0*/  FADD.FTZ R141, R141, R8 ;  /* 0x000000088d8d7221 */ /* 0x000fc60000010000 */
[C---:B------:R-:W-:Y:S01]  /*86e0*/  FMUL.FTZ R3, R172.reuse, R157 ;  /* 0x0000009dac037220 */ /* 0x040fe20000410000 */
[----:B------:R-:W-:Y:S01]  /*86f0*/  FMUL.FTZ R172, R172, R141 ;  /* 0x0000008dacac7220 */ /* 0x000fe20000410000 */
[----:B------:R-:W-:Y:S02]  /*8700*/  FMUL.FTZ R29, R157, R109 ;  /* 0x0000006d9d1d7220 */ /* 0x000fe40000410000 */
[C---:B------:R-:W-:Y:S01]  /*8710*/  FFMA.FTZ R11, R174.reuse, R141, -R3 ;  /* 0x0000008dae0b7223 */ /* 0x040fe20000010803 */
[----:B------:R-:W-:Y:S01]  /*8720*/  FFMA.FTZ R3, R174, R157, R172 ;  /* 0x0000009dae037223 */ /* 0x000fe200000100ac */
[----:B------:R-:W-:Y:S02]  /*8730*/  FADD.FTZ R62, R29, R62 ;  /* 0x0000003e1d3e7221 */ /* 0x000fe40000010000 */
[----:B------:R-:W-:Y:S01]  /*8740*/  FADD.FTZ R11, R142, R11 ;  /* 0x0000000b8e0b7221 */ /* 0x000fe20000010000 */
[----:B------:R-:W-:Y:S01]  /*8750*/  FADD.FTZ R158, R158, R3 ;  /* 0x000000039e9e7221 */ /* 0x000fe20000010000 */
[----:B------:R-:W-:-:S02]  /*8760*/  FFMA.FTZ R142, R26, R140, -R19 ;  /* 0x0000008c1a8e7223 */ /* 0x000fc40000010813 */
        /* <DEDUP_REMOVED lines=11> */
[----:B------:R-:W-:Y:S01]  /*8820*/  FFMA.FTZ R179, R179, R159, R178 ;  /* 0x0000009fb3b37223 */ /* 0x000fe200000100b2 */
[----:B------:R-:W-:-:S02]  /*8830*/  FMUL.FTZ R175, R220, R173 ;  /* 0x000000addcaf7220 */ /* 0x000fc40000410000 */
        /* <DEDUP_REMOVED lines=9> */
[-C--:B------:R-:W-:Y:S01]  /*88d0*/  FFMA.FTZ R145, R26, R141.reuse, -R143 ;  /* 0x0000008d1a917223 */ /* 0x080fe2000001088f */
[----:B------:R-:W-:Y:S01]  /*88e0*/  FMUL.FTZ R143, R27, R141 ;  /* 0x0000008d1b8f7220 */ /* 0x000fe20000410000 */
[C---:B------:R-:W-:Y:S01]  /*88f0*/  FMUL.FTZ R10, R182.reuse, R161 ;  /* 0x000000a1b60a7220 */ /* 0x040fe20000410000 */
[-C--:B------:R-:W-:Y:S02]  /*8900*/  FMUL.FTZ R182, R182, R8.reuse ;  /* 0x00000008b6b67220 */ /* 0x080fe40000410000 */
[----:B------:R-:W-:Y:S01]  /*8910*/  FFMA.FTZ R143, R26, R157, R143 ;  /* 0x0000009d1a8f7223 */ /* 0x000fe2000001008f */
        /* <DEDUP_REMOVED lines=56> */
[----:B------:R-:W-:Y:S01]  /*8ca0*/  FADD.FTZ R232, -R31, R232 ;  /* 0x000000e81fe87221 */ /* 0x000fe20000010100 */
[----:B------:R-:W-:Y:S01]  /*8cb0*/  FFMA.FTZ R5, R51, -R212, R4 ;  /* 0x800000d433057223 */ /* 0x000fe20000010004 */
[----:B------:R-:W-:Y:S01]  /*8cc0*/  FFMA.FTZ R6, R46, R235, R7 ;  /* 0x000000eb2e067223 */ /* 0x000fe20000010007 */
[----:B------:R-:W-:Y:S01]  /*8cd0*/  FMUL.FTZ R7, R27, R140 ;  /* 0x0000008c1b077220 */ /* 0x000fe20000410000 */
[----:B------:R-:W-:Y:S01]  /*8ce0*/  FADD.FTZ R235, -R30, R235 ;  /* 0x000000eb1eeb7221 */ /* 0x000fe20000010100 */
[----:B------:R-:W-:Y:S01]  /*8cf0*/  FFMA.FTZ R4, R50, -R215, R5 ;  /* 0x800000d732047223 */ /* 0x000fe20000010005 */
[-C--:B------:R-:W-:Y:S01]  /*8d00*/  FFMA.FTZ R141, R232, R29.reuse, R149 ;  /* 0x0000001de88d7223 */ /* 0x080fe20000010095 */
[----:B------:R-:W-:Y:S01]  /*8d10*/  FFMA.FTZ R140, R26, R156, R7 ;  /* 0x0000009c1a8c7223 */ /* 0x000fe20000010007 */
[----:B------:R-:W-:Y:S01]  /*8d20*/  FMUL.FTZ R149, R230, R29 ;  /* 0x0000001de6957220 */ /* 0x000fe20000410000 */
[----:B------:R-:W-:Y:S01]  /*8d30*/  FFMA.FTZ R5, R49, -R220, R4 ;  /* 0x800000dc31057223 */ /* 0x000fe20000010004 */
[----:B------:R-:W-:Y:S01]  /*8d40*/  FMUL.FTZ R4, R233, R144 ;  /* 0x00000090e9047220 */ /* 0x000fe20000410000 */
[----:B------:R-:W-:Y:S01]  /*8d50*/  FMUL.FTZ R140, R235, R140 ;  /* 0x0000008ceb8c7220 */ /* 0x000fe20000410000 */
[----:B------:R-:W-:Y:S01]  /*8d60*/  FMUL.FTZ R143, R232, R143 ;  /* 0x0000008fe88f7220 */ /* 0x000fe20000410000 */
[----:B------:R-:W-:Y:S01]  /*8d70*/  FFMA.FTZ R18, R48, -R225, R5 ;  /* 0x800000e130127223 */ /* 0x000fe20000010005 */
[C---:B------:R-:W-:Y:S01]  /*8d80*/  FMUL.FTZ R5, R198.reuse, R169 ;  /* 0x000000a9c6057220 */ /* 0x040fe20000410000 */
[----:B------:R-:W-:Y:S01]  /*8d90*/  FFMA.FTZ R140, R233, R142, R140 ;  /* 0x0000008ee98c7223 */ /* 0x000fe2000001008c */
[----:B------:R-:W-:Y:S01]  /*8da0*/  FFMA.FTZ R4, R235, R28, R4 ;  /* 0x0000001ceb047223 */ /* 0x000fe20000010004 */
[----:B------:R-:W-:Y:S01]  /*8db0*/  FFMA.FTZ R7, R47, -R230, R18 ;  /* 0x800000e62f077223 */ /* 0x000fe20000010012 */
[----:B------:R-:W-:Y:S01]  /*8dc0*/  FMUL.FTZ R18, R198, R16 ;  /* 0x00000010c6127220 */ /* 0x000fe20000410000 */
[----:B------:R-:W-:Y:S01]  /*8dd0*/  FFMA.FTZ R151, R93, R156, R140 ;  /* 0x0000009c5d977223 */ /* 0x000fe2000001008c */
[----:B------:R-:W-:Y:S01]  /*8de0*/  FMUL.FTZ R28, R233, R28 ;  /* 0x0000001ce91c7220 */ /* 0x000fe20000410000 */
[----:B------:R-:W-:Y:S01]  /*8df0*/  FFMA.FTZ R145, R230, R145, R143 ;  /* 0x00000091e6917223 */ /* 0x000fe2000001008f */
[C---:B------:R-:W-:Y:S01]  /*8e00*/  FFMA.FTZ R19, R199.reuse, R169, R18 ;  /* 0x000000a9c7137223 */ /* 0x040fe20000010012 */
[----:B------:R-:W-:Y:S01]  /*8e10*/  FFMA.FTZ R199, R199, R16, -R5 ;  /* 0x00000010c7c77223 */ /* 0x000fe20000010805 */
[----:B------:R-:W-:Y:S01]  /*8e20*/  FFMA.FTZ R5, R235, R144, -R28 ;  /* 0x00000090eb057223 */ /* 0x000fe2000001081c */
[----:B------:R-:W-:Y:S01]  /*8e30*/  FFMA.FTZ R152, R94, R157, R145 ;  /* 0x0000009d5e987223 */ /* 0x000fe20000010091 */
[----:B------:R-:W-:Y:S01]  /*8e40*/  FADD.FTZ R170, R170, R19 ;  /* 0x00000013aaaa7221 */ /* 0x000fe20000010000 */
[----:B------:R-:W-:Y:S01]  /*8e50*/  FADD.FTZ R19, R154, R199 ;  /* 0x000000c79a137221 */ /* 0x000fe20000010000 */
[----:B------:R-:W-:Y:S01]  /*8e60*/  FMUL.FTZ R145, R27, R158 ;  /* 0x0000009e1b917220 */ /* 0x000fe20000410000 */
[----:B------:R-:W-:Y:S01]  /*8e70*/  FFMA.FTZ R142, R232, R147, -R149 ;  /* 0x00000093e88e7223 */ /* 0x000fe20000010895 */
[C---:B------:R-:W-:Y:S01]  /*8e80*/  FMUL.FTZ R18, R200.reuse, R170 ;  /* 0x000000aac8127220 */ /* 0x040fe20000410000 */
[-C--:B------:R-:W-:Y:S01]  /*8e90*/  FMUL.FTZ R29, R200, R19.reuse ;  /* 0x00000013c81d7220 */ /* 0x080fe20000410000 */
[-C--:B------:R-:W-:Y:S01]  /*8ea0*/  FMUL.FTZ R150, R19, R128.reuse ;  /* 0x0000008013967220 */ /* 0x080fe20000410000 */
[----:B------:R-:W-:Y:S01]  /*8eb0*/  FMUL.FTZ R28, R170, R128 ;  /* 0x00000080aa1c7220 */ /* 0x000fe20000410000 */
[C---:B------:R-:W-:Y:S01]  /*8ec0*/  FFMA.FTZ R140, R201.reuse, R19, -R18 ;  /* 0x00000013c98c7223 */ /* 0x040fe20000010812 */
[----:B------:R-:W-:Y:S01]  /*8ed0*/  FFMA.FTZ R18, R201, R170, R29 ;  /* 0x000000aac9127223 */ /* 0x000fe2000001001d */
[----:B------:R-:W-:Y:S01]  /*8ee0*/  FADD.FTZ R29, -R45, R218 ;  /* 0x000000da2d1d7221 */ /* 0x000fe20000010100 */
[----:B------:R-:W-:Y:S01]  /*8ef0*/  FMUL.FTZ R148, R211, R150 ;  /* 0x00000096d3947220 */ /* 0x000fe20000410000 */
[----:B------:R-:W-:Y:S01]  /*8f00*/  FADD.FTZ R140, R155, R140 ;  /* 0x0000008c9b8c7221 */ /* 0x000fe20000010000 */
[----:B------:R-:W-:Y:S01]  /*8f10*/  FADD.FTZ R171, R171, R18 ;  /* 0x00000012abab7221 */ /* 0x000fe20000010000 */
[-C--:B------:R-:W-:Y:S01]  /*8f20*/  FMUL.FTZ R154, R211, R28.reuse ;  /* 0x0000001cd39a7220 */ /* 0x080fe20000410000 */
[----:B------:R-:W-:Y:S01]  /*8f30*/  FFMA.FTZ R143, R219, R28, R148 ;  /* 0x0000001cdb8f7223 */ /* 0x000fe20000010094 */
[-C--:B------:R-:W-:Y:S01]  /*8f40*/  FMUL.FTZ R144, R140, R127.reuse ;  /* 0x0000007f8c907220 */ /* 0x080fe20000410000 */
[----:B------:R-:W-:Y:S01]  /*8f50*/  FMUL.FTZ R18, R171, R127 ;  /* 0x0000007fab127220 */ /* 0x000fe20000410000 */
[----:B------:R-:W-:Y:S01]  /*8f60*/  FFMA.FTZ R147, R219, R150, -R154 ;  /* 0x00000096db937223 */ /* 0x000fe2000001089a */
[-C--:B------:R-:W-:Y:S01]  /*8f70*/  FFMA.FTZ R154, R26, R11.reuse, -R145 ;  /* 0x0000000b1a9a7223 */ /* 0x080fe20000010891 */
[C---:B------:R-:W-:Y:S01]  /*8f80*/  FMUL.FTZ R146, R213.reuse, R144 ;  /* 0x00000090d5927220 */ /* 0x040fe20000410000 */
[----:B------:R-:W-:Y:S01]  /*8f90*/  FMUL.FTZ R148, R213, R18 ;  /* 0x00000012d5947220 */ /* 0x000fe20000410000 */
[----:B------:R-:W-:Y:S01]  /*8fa0*/  FMUL.FTZ R156, R11, R112 ;  /* 0x000000700b9c7220 */ /* 0x000fe20000410000 */
[----:B------:R-:W-:Y:S01]  /*8fb0*/  FMUL.FTZ R145, R27, R11 ;  /* 0x0000000b1b917220 */ /* 0x000fe20000410000 */
[----:B------:R-:W-:Y:S01]  /*8fc0*/  FFMA.FTZ R146, R29, R18, R146 ;  /* 0x000000121d927223 */ /* 0x000fe20000010092 */
[-C--:B------:R-:W-:Y:S01]  /*8fd0*/  FMUL.FTZ R11, R169, R125.reuse ;  /* 0x0000007da90b7220 */ /* 0x080fe20000410000 */
[----:B------:R-:W-:Y:S01]  /*8fe0*/  FFMA.FTZ R148, R29, R144, -R148 ;  /* 0x000000901d947223 */ /* 0x000fe20000010894 */
[----:B------:R-:W-:Y:S01]  /*8ff0*/  FADD.FTZ R92, R151, R92 ;  /* 0x0000005c975c7221 */ /* 0x000fe20000010000 */
[----:B------:R-:W-:Y:S01]  /*9000*/  FADD.FTZ R146, RZ, R146 ;  /* 0x00000092ff927221 */ /* 0x000fe20000010000 */
[----:B------:R-:W-:Y:S01]  /*9010*/  FADD.FTZ R221, -R32, R221 ;  /* 0x000000dd20dd7221 */ /* 0x000fe20000010100 */
[----:B------:R-:W-:Y:S01]  /*9020*/  FMUL.FTZ R144, R158, R112 ;  /* 0x000000709e907220 */ /* 0x000fe20000410000 */
[----:B------:R-:W-:Y:S01]  /*9030*/  FMUL.FTZ R149, R16, R125 ;  /* 0x0000007d10957220 */ /* 0x000fe20000410000 */
[----:B------:R-:W-:Y:S01]  /*9040*/  FADD.FTZ R143, R146, R143 ;  /* 0x0000008f928f7221 */ /* 0x000fe20000010000 */
[----:B------:R-:W-:Y:S01]  /*9050*/  FMUL.FTZ R146, R225, R156 ;  /* 0x0000009ce1927220 */ /* 0x000fe20000410000 */
[----:B------:R-:W-:Y:S01]  /*9060*/  FMUL.FTZ R151, R210, R11 ;  /* 0x0000000bd2977220 */ /* 0x000fe20000410000 */
[----:B------:R-:W-:Y:S01]  /*9070*/  FFMA.FTZ R150, R26, R158, R145 ;  /* 0x0000009e1a967223 */ /* 0x000fe20000010091 */
[----:B------:R-:W-:Y:S01]  /*9080*/  FADD.FTZ R63, R144, R63 ;  /* 0x0000003f903f7221 */ /* 0x000fe20000010000 */
[-C--:B------:R-:W-:Y:S01]  /*9090*/  FFMA.FTZ R145, R221, R144.reuse, R146 ;  /* 0x00000090dd917223 */ /* 0x080fe20000010092 */
[-C--:B------:R-:W-:Y:S01]  /*90a0*/  FFMA.FTZ R146, R216, R149.reuse, -R151 ;  /* 0x00000095d8927223 */ /* 0x080fe20000010897 */
[----:B------:R-:W-:Y:S01]  /*90b0*/  FMUL.FTZ R149, R210, R149 ;  /* 0x00000095d2957220 */ /* 0x000fe20000410000 */
[----:B------:R-:W-:Y:S01]  /*90c0*/  FMUL.FTZ R172, R225, R144 ;  /* 0x00000090e1ac7220 */ /* 0x000fe20000410000 */
[----:B------:R-:W-:Y:S01]  /*90d0*/  FADD.FTZ R148, RZ, R148 ;  /* 0x00000094ff947221 */ /* 0x000fe20000010000 */
[----:B------:R-:W-:Y:S01]  /*90e0*/  FMUL.FTZ R150, R221, R150 ;  /* 0x00000096dd967220 */ /* 0x000fe20000410000 */
[----:B------:R-:W-:Y:S01]  /*90f0*/  FFMA.FTZ R144, R216, R11, R149 ;  /* 0x0000000bd8907223 */ /* 0x000fe20000010095 */
[-C--:B------:R-:W-:Y:S01]  /*9100*/  FMUL.FTZ R151, R14, R123.reuse ;  /* 0x0000007b0e977220 */ /* 0x080fe20000410000 */
[----:B------:R-:W-:Y:S01]  /*9110*/  FADD.FTZ R147, R148, R147 ;  /* 0x0000009394937221 */ /* 0x000fe20000010000 */
[----:B------:R-:W-:Y:S01]  /*9120*/  FFMA.FTZ R178, R225, R154, R150 ;  /* 0x0000009ae1b27223 */ /* 0x000fe20000010096 */
        /* <DEDUP_REMOVED lines=16> */
[----:B------:R-:W-:Y:S01]  /*9230*/  FADD.FTZ R154, R147, R154 ;  /* 0x0000009a939a7221 */ /* 0x000fe20000010000 */
[----:B------:R-:W-:Y:S01]  /*9240*/  FMUL.FTZ R147, R165, R121 ;  /* 0x00000079a5937220 */ /* 0x000fe20000410000 */
[----:B------:R-:W-:Y:S01]  /*9250*/  FADD.FTZ R149, R149, R150 ;  /* 0x0000009695957221 */ /* 0x000fe20000010000 */
[-C--:B------:R-:W-:Y:S01]  /*9260*/  FFMA.FTZ R172, R229, R156.reuse, -R172 ;  /* 0x0000009ce5ac7223 */ /* 0x080fe200000108ac */
[----:B------:R-:W-:Y:S01]  /*9270*/  FFMA.FTZ R150, R224, R143, R151 ;  /* 0x0000008fe0967223 */ /* 0x000fe20000010097 */
[----:B------:R-:W-:Y:S01]  /*9280*/  FMUL.FTZ R156, R207, R156 ;  /* 0x0000009ccf9c7220 */ /* 0x000fe20000410000 */
[----:B------:R-:W-:Y:S01]  /*9290*/  FMUL.FTZ R151, R12, R121 ;  /* 0x000000790c977220 */ /* 0x000fe20000410000 */
[----:B------:R-:W-:Y:S01]  /*92a0*/  FMUL.FTZ R155, R206, R147 ;  /* 0x00000093ce9b7220 */ /* 0x000fe20000410000 */
[----:B------:R-:W-:Y:S01]  /*92b0*/  FADD.FTZ R149, R149, R150 ;  /* 0x0000009695957221 */ /* 0x000fe20000010000 */
[----:B------:R-:W-:Y:S01]  /*92c0*/  FFMA.FTZ R156, R229, R146, R156 ;  /* 0x00000092e59c7223 */ /* 0x000fe2000001009c */
[----:B------:R-:W-:Y:S01]  /*92d0*/  FADD.FTZ R153, R154, R153 ;  /* 0x000000999a997221 */ /* 0x000fe20000010000 */
[----:B------:R-:W-:Y:S01]  /*92e0*/  FMUL.FTZ R150, R164, R122 ;  /* 0x0000007aa4967220 */ /* 0x000fe20000410000 */
[----:B------:R-:W-:Y:S01]  /*92f0*/  FADD.FTZ R91, R152, R91 ;  /* 0x0000005b985b7221 */ /* 0x000fe20000010000 */
[----:B------:R-:W-:Y:S01]  /*9300*/  FADD.FTZ R149, R149, R156 ;  /* 0x0000009c95957221 */ /* 0x000fe20000010000 */
[-C--:B------:R-:W-:Y:S01]  /*9310*/  FFMA.FTZ R156, R214, R151.reuse, -R155 ;  /* 0x00000097d69c7223 */ /* 0x080fe2000001089b */
[----:B------:R-:W-:Y:S01]  /*9320*/  FMUL.FTZ R151, R206, R151 ;  /* 0x00000097ce977220 */ /* 0x000fe20000410000 */
[----:B------:R-:W-:Y:S01]  /*9330*/  FADD.FTZ R153, R153, R172 ;  /* 0x000000ac99997221 */ /* 0x000fe20000010000 */
[----:B------:R-:W-:Y:S01]  /*9340*/  FMUL.FTZ R152, R162, R120 ;  /* 0x00000078a2987220 */ /* 0x000fe20000410000 */
[C---:B------:R-:W-:Y:S01]  /*9350*/  FMUL.FTZ R176, R205.reuse, R150 ;  /* 0x00000096cdb07220 */ /* 0x040fe20000410000 */
[----:B------:R-:W-:Y:S01]  /*9360*/  FFMA.FTZ R154, R214, R147, R151 ;  /* 0x00000093d69a7223 */ /* 0x000fe20000010097 */
[----:B------:R-:W-:Y:S01]  /*9370*/  FMUL.FTZ R151, R205, R174 ;  /* 0x000000aecd977220 */ /* 0x000fe20000410000 */
[----:B------:R-:W-:Y:S01]  /*9380*/  FADD.FTZ R153, R153, R156 ;  /* 0x0000009c99997221 */ /* 0x000fe20000010000 */
[----:B------:R-:W-:Y:S01]  /*9390*/  FFMA.FTZ R179, R95, R158, R178 ;  /* 0x0000009e5fb37223 */ /* 0x000fe200000100b2 */
[----:B------:R-:W-:Y:S01]  /*93a0*/  FADD.FTZ R149, R149, R154 ;  /* 0x0000009a95957221 */ /* 0x000fe20000010000 */
[----:B------:R-:W-:Y:S01]  /*93b0*/  FFMA.FTZ R154, R231, R150, R151 ;  /* 0x00000096e79a7223 */ /* 0x000fe20000010097 */
[----:B------:R-:W-:Y:S01]  /*93c0*/  FMUL.FTZ R151, R10, R115 ;  /* 0x000000730a977220 */ /* 0x000fe20000410000 */
[----:B------:R-:W-:Y:S01]  /*93d0*/  FMUL.FTZ R157, R159, R111 ;  /* 0x0000006f9f9d7220 */ /* 0x000fe20000410000 */
[----:B------:R-:W-:Y:S01]  /*93e0*/  FMUL.FTZ R158, R9, R120 ;  /* 0x00000078099e7220 */ /* 0x000fe20000410000 */
[----:B------:R-:W-:Y:S01]  /*93f0*/  FADD.FTZ R154, R149, R154 ;  /* 0x0000009a959a7221 */ /* 0x000fe20000010000 */
[----:B------:R-:W-:Y:S01]  /*9400*/  FMUL.FTZ R149, R163, R115 ;  /* 0x00000073a3957220 */ /* 0x000fe20000410000 */
[----:B------:R-:W-:Y:S01]  /*9410*/  FFMA.FTZ R176, R231, R174, -R176 ;  /* 0x000000aee7b07223 */ /* 0x000fe200000108b0 */
[----:B------:R-:W-:Y:S01]  /*9420*/  FADD.FTZ R64, R157, R64 ;  /* 0x000000409d407221 */ /* 0x000fe20000010000 */
[----:B------:R-:W-:Y:S01]  /*9430*/  FFMA.FTZ R177, R228, R157, R175 ;  /* 0x0000009de4b17223 */ /* 0x000fe200000100af */
[----:B------:R-:W-:Y:S01]  /*9440*/  FMUL.FTZ R155, R202, R149 ;  /* 0x00000095ca9b7220 */ /* 0x000fe20000410000 */
[----:B------:R-:W-:Y:S01]  /*9450*/  FMUL.FTZ R172, R203, R158 ;  /* 0x0000009ecbac7220 */ /* 0x000fe20000410000 */
[----:B------:R-:W-:Y:S01]  /*9460*/  FMUL.FTZ R157, R220, R157 ;  /* 0x0000009ddc9d7220 */ /* 0x000fe20000410000 */
[----:B------:R-:W-:Y:S01]  /*9470*/  FADD.FTZ R153, R153, R176 ;  /* 0x000000b099997221 */ /* 0x000fe20000010000 */
[-C--:B------:R-:W-:Y:S01]  /*9480*/  FFMA.FTZ R156, R226, R151.reuse, -R155 ;  /* 0x00000097e29c7223 */ /* 0x080fe2000001089b */
[-C--:B------:R-:W-:Y:S01]  /*9490*/  FMUL.FTZ R155, R203, R152.reuse ;  /* 0x00000098cb9b7220 */ /* 0x080fe20000410000 */
[----:B------:R-:W-:Y:S01]  /*94a0*/  FMUL.FTZ R151, R202, R151 ;  /* 0x00000097ca977220 */ /* 0x000fe20000410000 */
[----:B------:R-:W-:Y:S01]  /*94b0*/  FFMA.FTZ R176, R228, R173, -R157 ;  /* 0x000000ade4b07223 */ /* 0x000fe2000001089d */
[C---:B------:R-:W-:Y:S01]  /*94c0*/  FFMA.FTZ R172, R227.reuse, R152, R172 ;  /* 0x00000098e3ac7223 */ /* 0x040fe200000100ac */
[----:B------:R-:W-:Y:S01]  /*94d0*/  FFMA.FTZ R158, R227, R158, -R155 ;  /* 0x0000009ee39e7223 */ /* 0x000fe2000001089b */
[----:B------:R-:W-:Y:S01]  /*94e0*/  FFMA.FTZ R151, R226, R149, R151 ;  /* 0x00000095e2977223 */ /* 0x000fe20000010097 */
[-C--:B------:R-:W-:Y:S01]  /*94f0*/  FMUL.FTZ R155, R161, R113.reuse ;  /* 0x00000071a19b7220 */ /* 0x080fe20000410000 */
[----:B------:R-:W-:Y:S01]  /*9500*/  FADD.FTZ R153, R153, R156 ;  /* 0x0000009c99997221 */ /* 0x000fe20000010000 */
[----:B------:R-:W-:Y:S01]  /*9510*/  FMUL.FTZ R157, R8, R113 ;  /* 0x00000071089d7220 */ /* 0x000fe20000410000 */
[----:B------:R-:W-:Y:S01]  /*9520*/  FADD.FTZ R151, R154, R151 ;  /* 0x000000979a977221 */ /* 0x000fe20000010000 */
[----:B------:R-:W-:Y:S01]  /*9530*/  FMUL.FTZ R173, R212, R155 ;  /* 0x0000009bd4ad7220 */ /* 0x000fe20000410000 */
[-C--:B------:R-:W-:Y:S01]  /*9540*/  FMUL.FTZ R156, R160, R114.reuse ;  /* 0x00000072a09c7220 */ /* 0x080fe20000410000 */
[----:B------:R-:W-:Y:S01]  /*9550*/  FMUL.FTZ R175, R27, R159 ;  /* 0x0000009f1baf7220 */ /* 0x000fe20000410000 */
[----:B------:R-:W-:Y:S01]  /*9560*/  FADD.FTZ R151, R151, R172 ;  /* 0x000000ac97977221 */ /* 0x000fe20000010000 */
[-C--:B------:R-:W-:Y:S01]  /*9570*/  FFMA.FTZ R154, R222, R157.reuse, -R173 ;  /* 0x0000009dde9a7223 */ /* 0x080fe200000108ad */
[----:B------:R-:W-:Y:S01]  /*9580*/  FMUL.FTZ R172, R3, R114 ;  /* 0x0000007203ac7220 */ /* 0x000fe20000410000 */
        /* <DEDUP_REMOVED lines=14> */
[----:B------:R-:W-:Y:S01]  /*9670*/  FADD.FTZ R2, R2, R151 ;  /* 0x0000009702027221 */ /* 0x000fe20000010000 */
[----:B------:R-:W-:Y:S01]  /*9680*/  FADD.FTZ R153, R153, R174 ;  /* 0x000000ae99997221 */ /* 0x000fe20000010000 */
[----:B------:R-:W-:Y:S01]  /*9690*/  FFMA.FTZ R173, R220, R175, R173 ;  /* 0x000000afdcad7223 */ /* 0x000fe200000100ad */
[----:B------:R-:W-:Y:S01]  /*96a0*/  FFMA.FTZ R7, R46, -R233, R7 ;  /* 0x800000e92e077223 */ /* 0x000fe20000010007 */
[----:B------:R-:W-:Y:S01]  /*96b0*/  FADD.FTZ R2, R2, R177 ;  /* 0x000000b102027221 */ /* 0x000fe20000010000 */
[----:B------:R-:W-:Y:S01]  /*96c0*/  FADD.FTZ R153, R153, R176 ;  /* 0x000000b099997221 */ /* 0x000fe20000010000 */
[----:B------:R-:W0:Y:S01]  /*96d0*/  SHFL.DOWN PT, R157, R6, 0x1, 0x1f ;  /* 0x08201f00069d7f89 */ /* 0x000e2200000e0000 */
[-C--:B------:R-:W-:Y:S01]  /*96e0*/  FMUL.FTZ R151, R27, R160.reuse ;  /* 0x000000a01b977220 */ /* 0x080fe20000410000 */
[----:B------:R-:W-:Y:S01]  /*96f0*/  FADD.FTZ R156, R2, R145 ;  /* 0x00000091029c7221 */ /* 0x000fe20000010000 */
[----:B------:R-:W-:Y:S01]  /*9700*/  FADD.FTZ R153, R153, R148 ;  /* 0x0000009499997221 */ /* 0x000fe20000010000 */
[----:B------:R-:W-:Y:S01]  /*9710*/  FFMA.FTZ R148, R96, R159, R173 ;  /* 0x0000009f60947223 */ /* 0x000fe200000100ad */
[----:B------:R-:W2:Y:S01]  /*9720*/  SHFL.DOWN PT, R158, R7, 0x1, 0x1f ;  /* 0x08201f00079e7f89 */ /* 0x000ea200000e0000 */
[----:B------:R-:W-:Y:S01]  /*9730*/  FADD.FTZ R141, R156, R141 ;  /* 0x0000008d9c8d7221 */ /* 0x000fe20000010000 */
[----:B------:R-:W-:Y:S01]  /*9740*/  FADD.FTZ R142, R153, R142 ;  /* 0x0000008e998e7221 */ /* 0x000fe20000010000 */
[----:B------:R-:W-:Y:S01]  /*9750*/  FADD.FTZ R89, R148, R89 ;  /* 0x0000005994597221 */ /* 0x000fe20000010000 */
[-C--:B------:R-:W-:Y:S01]  /*9760*/  FFMA.FTZ R154, R26, R3.reuse, -R151 ;  /* 0x000000031a9a7223 */ /* 0x080fe20000010897 */
[----:B------:R-:W-:Y:S01]  /*9770*/  FADD.FTZ R4, R141, R4 ;  /* 0x000000048d047221 */ /* 0x000fe20000010000 */
[----:B------:R-:W-:Y:S01]  /*9780*/  FADD.FTZ R148, R142, R5 ;  /* 0x000000058e947221 */ /* 0x000fe20000010000 */
[C---:B------:R-:W-:Y:S01]  /*9790*/  FMUL.FTZ R3, R27.reuse, R3 ;  /* 0x000000031b037220 */ /* 0x040fe20000410000 */
[C---:B------:R-:W-:Y:S01]  /*97a0*/  FMUL.FTZ R5, R27.reuse, R161 ;  /* 0x000000a11b057220 */ /* 0x040fe20000410000 */
[----:B------:R-:W-:Y:S01]  /*97b0*/  FADD.FTZ R67, R152, R67 ;  /* 0x0000004398437221 */ /* 0x000fe20000010000 */
[----:B------:R-:W4:Y:S01]  /*97c0*/  SHFL.DOWN PT, R153, R4, 0x1, 0x1f ;  /* 0x08201f0004997f89 */ /* 0x000f2200000e0000 */
[C---:B------:R-:W-:Y:S01]  /*97d0*/  FFMA.FTZ R2, R26.reuse, R160, R3 ;  /* 0x000000a01a027223 */ /* 0x040fe20000010003 */
[C---:B------:R-:W-:Y:S01]  /*97e0*/  FFMA.FTZ R141, R26.reuse, R8, -R5 ;  /* 0x000000081a8d7223 */ /* 0x040fe20000010805 */
[----:B------:R-:W-:Y:S01]  /*97f0*/  FMUL.FTZ R5, R27, R162 ;  /* 0x000000a21b057220 */ /* 0x000fe20000410000 */
[----:B------:R-:W5:Y:S01]  /*9800*/  SHFL.DOWN PT, R156, R148, 0x1, 0x1f ;  /* 0x08201f00949c7f89 */ /* 0x000f6200000e0000 */
[----:B------:R-:W-:Y:S01]  /*9810*/  FMUL.FTZ R2, R217, R2 ;  /* 0x00000002d9027220 */ /* 0x000fe20000410000 */
[----:B------:R-:W-:Y:S01]  /*9820*/  FMUL.FTZ R3, R27, R8 ;  /* 0x000000081b037220 */ /* 0x000fe20000410000 */
[C---:B------:R-:W-:Y:S01]  /*9830*/  FFMA.FTZ R8, R26.reuse, R9, -R5 ;  /* 0x000000091a087223 */ /* 0x040fe20000010805 */
[----:B------:R-:W-:Y:S01]  /*9840*/  MOV R5, R148 ;  /* 0x0000009400057202 */ /* 0x000fe20000000f00 */
[----:B------:R-:W-:Y:S01]  /*9850*/  FFMA.FTZ R2, R215, R154, R2 ;  /* 0x0000009ad7027223 */ /* 0x000fe20000010002 */
[----:B------:R-:W-:Y:S01]  /*9860*/  FFMA.FTZ R3, R26, R161, R3 ;  /* 0x000000a11a037223 */ /* 0x000fe20000010003 */
[----:B0-----:R-:W-:Y:S01]  /*9870*/  @!P2 FADD.FTZ R6, R6, R157 ;  /* 0x0000009d0606a221 */ /* 0x001fe20000010000 */
[----:B------:R-:W-:Y:S01]  /*9880*/  FADD.FTZ R68, R149, R68 ;  /* 0x0000004495447221 */ /* 0x000fe20000010000 */
[----:B------:R-:W-:Y:S01]  /*9890*/  FFMA.FTZ R151, R97, R160, R2 ;  /* 0x000000a061977223 */ /* 0x000fe20000010002 */
[----:B------:R-:W-:Y:S01]  /*98a0*/  FMUL.FTZ R145, R222, R3 ;  /* 0x00000003de917220 */ /* 0x000fe20000410000 */
[----:B--2---:R-:W-:Y:S01]  /*98b0*/  @!P2 FADD.FTZ R7, R7, R158 ;  /* 0x0000009e0707a221 */ /* 0x004fe20000010000 */
[----:B------:R-:W-:Y:S01]  /*98c0*/  FMUL.FTZ R3, R27, R9 ;  /* 0x000000091b037220 */ /* 0x000fe20000410000 */
[----:B------:R-:W-:Y:S01]  /*98d0*/  FADD.FTZ R88, R151, R88 ;  /* 0x0000005897587221 */ /* 0x000fe20000010000 */
[----:B------:R-:W-:Y:S01]  /*98e0*/  FFMA.FTZ R141, R212, R141, R145 ;  /* 0x0000008dd48d7223 */ /* 0x000fe20000010091 */
[----:B------:R-:W0:Y:S01]  /*98f0*/  SHFL.DOWN PT, R151, R6, 0x2, 0x1f ;  /* 0x08401f0006977f89 */ /* 0x000e2200000e0000 */
[----:B------:R-:W-:Y:S01]  /*9900*/  FFMA.FTZ R2, R26, R162, R3 ;  /* 0x000000a21a027223 */ /* 0x000fe20000010003 */
[----:B------:R-:W-:Y:S01]  /*9910*/  FMUL.FTZ R3, R27, R10 ;  /* 0x0000000a1b037220 */ /* 0x000fe20000410000 */
[----:B------:R-:W-:Y:S01]  /*9920*/  FFMA.FTZ R142, R98, R161, R141 ;  /* 0x000000a1628e7223 */ /* 0x000fe2000001008d */
[----:B------:R-:W2:Y:S01]  /*9930*/  SHFL.DOWN PT, R152, R7, 0x2, 0x1f ;  /* 0x08401f0007987f89 */ /* 0x000ea200000e0000 */
[----:B----4-:R-:W-:Y:S01]  /*9940*/  @!P2 FADD.FTZ R4, R153, R4 ;  /* 0x000000049904a221 */ /* 0x010fe20000010000 */
[----:B------:R-:W-:Y:S01]  /*9950*/  FFMA.FTZ R3, R26, R163, R3 ;  /* 0x000000a31a037223 */ /* 0x000fe20000010003 */
[----:B------:R-:W-:Y:S01]  /*9960*/  FMUL.FTZ R2, R227, R2 ;  /* 0x00000002e3027220 */ /* 0x000fe20000410000 */
[----:B------:R-:W-:Y:S01]  /*9970*/  FADD.FTZ R87, R142, R87 ;  /* 0x000000578e577221 */ /* 0x000fe20000010000 */
[----:B-----5:R-:W-:Y:S01]  /*9980*/  @!P2 FADD.FTZ R5, R5, R156 ;  /* 0x0000009c0505a221 */ /* 0x020fe20000010000 */
[----:B------:R-:W4:Y:S01]  /*9990*/  SHFL.DOWN PT, R145, R4, 0x2, 0x1f ;  /* 0x08401f0004917f89 */ /* 0x000f2200000e0000 */
[----:B------:R-:W-:Y:S01]  /*99a0*/  ISETP.GT.AND P2, PT, R131, 0x1d, PT ;  /* 0x0000001d8300780c */ /* 0x000fe20003f44270 */
[----:B------:R-:W-:Y:S01]  /*99b0*/  FMUL.FTZ R141, R226, R3 ;  /* 0x00000003e28d7220 */ /* 0x000fe20000410000 */
[----:B------:R-:W-:Y:S01]  /*99c0*/  FMUL.FTZ R3, R27, R13 ;  /* 0x0000000d1b037220 */ /* 0x000fe20000410000 */
[----:B------:R-:W5:Y:S01]  /*99d0*/  SHFL.DOWN PT, R148, R5, 0x2, 0x1f ;  /* 0x08401f0005947f89 */ /* 0x000f6200000e0000 */
[----:B------:R-:W-:Y:S01]  /*99e0*/  FFMA.FTZ R142, R203, R8, R2 ;  /* 0x00000008cb8e7223 */ /* 0x000fe20000010002 */
[CC--:B------:R-:W-:Y:S01]  /*99f0*/  FMUL.FTZ R8, R27.reuse, R164.reuse ;  /* 0x000000a41b087220 */ /* 0x0c0fe20000410000 */
[C---:B------:R-:W-:Y:S01]  /*9a00*/  FFMA.FTZ R2, R26.reuse, R164, R3 ;  /* 0x000000a41a027223 */ /* 0x040fe20000010003 */
[----:B------:R-:W-:Y:S01]  /*9a10*/  FMUL.FTZ R9, R27, R163 ;  /* 0x000000a31b097220 */ /* 0x000fe20000410000 */
[----:B------:R-:W-:Y:S01]  /*9a20*/  FFMA.FTZ R3, R99, R162, R142 ;  /* 0x000000a263037223 */ /* 0x000fe2000001008e */
[C---:B------:R-:W-:Y:S01]  /*9a30*/  FFMA.FTZ R8, R26.reuse, R13, -R8 ;  /* 0x0000000d1a087223 */ /* 0x040fe20000010808 */
[----:B------:R-:W-:Y:S01]  /*9a40*/  FMUL.FTZ R2, R231, R2 ;  /* 0x00000002e7027220 */ /* 0x000fe20000410000 */
[----:B------:R-:W-:Y:S01]  /*9a50*/  FFMA.FTZ R9, R26, R10, -R9 ;  /* 0x0000000a1a097223 */ /* 0x000fe20000010809 */
[----:B------:R-:W-:Y:S01]  /*9a60*/  FADD.FTZ R86, R3, R86 ;  /* 0x0000005603567221 */ /* 0x000fe20000010000 */
[----:B------:R-:W-:Y:S01]  /*9a70*/  FMUL.FTZ R3, R27, R165 ;  /* 0x000000a51b037220 */ /* 0x000fe20000410000 */
[----:B0-----:R-:W-:Y:S01]  /*9a80*/  @!P2 FADD.FTZ R6, R6, R151 ;  /* 0x000000970606a221 */ /* 0x001fe20000010000 */
[----:B------:R-:W-:Y:S01]  /*9a90*/  FFMA.FTZ R9, R202, R9, R141 ;  /* 0x00000009ca097223 */ /* 0x000fe2000001008d */
[----:B------:R-:W-:Y:S01]  /*9aa0*/  FFMA.FTZ R2, R205, R8, R2 ;  /* 0x00000008cd027223 */ /* 0x000fe20000010002 */
[----:B--2---:R-:W-:Y:S01]  /*9ab0*/  @!P2 FADD.FTZ R7, R7, R152 ;  /* 0x000000980707a221 */ /* 0x004fe20000010000 */
[-C--:B------:R-:W-:Y:S01]  /*9ac0*/  FFMA.FTZ R13, R26, R12.reuse, -R3 ;  /* 0x0000000c1a0d7223 */ /* 0x080fe20000010803 */
[----:B------:R-:W-:Y:S01]  /*9ad0*/  FMUL.FTZ R3, R27, R12 ;  /* 0x0000000c1b037220 */ /* 0x000fe20000410000 */
[----:B------:R-:W0:Y:S01]  /*9ae0*/  SHFL.DOWN PT, R149, R6, 0x4, 0x1f ;  /* 0x08801f0006957f89 */ /* 0x000e2200000e0000 */
[----:B------:R-:W-:Y:S01]  /*9af0*/  FFMA.FTZ R10, R100, R163, R9 ;  /* 0x000000a3640a7223 */ /* 0x000fe20000010009 */
[----:B------:R-:W-:Y:S01]  /*9b00*/  FFMA.FTZ R141, R101, R164, R2 ;  /* 0x000000a4658d7223 */ /* 0x000fe20000010002 */
[----:B----4-:R-:W-:Y:S01]  /*9b10*/  @!P2 FADD.FTZ R4, R4, R145 ;  /* 0x000000910404a221 */ /* 0x010fe20000010000 */
[----:B------:R-:W2:Y:S01]  /*9b20*/  SHFL.DOWN PT, R142, R7, 0x4, 0x1f ;  /* 0x08801f00078e7f89 */ /* 0x000ea200000e0000 */
[----:B------:R-:W-:Y:S01]  /*9b30*/  FFMA.FTZ R9, R26, R165, R3 ;  /* 0x000000a51a097223 */ /* 0x000fe20000010003 */
[----:B------:R-:W-:Y:S01]  /*9b40*/  FMUL.FTZ R3, R27, R15 ;  /* 0x0000000f1b037220 */ /* 0x000fe20000410000 */
[----:B-----5:R-:W-:Y:S01]  /*9b50*/  @!P2 FADD.FTZ R5, R5, R148 ;  /* 0x000000940505a221 */ /* 0x020fe20000010000 */
[----:B------:R-:W4:Y:S01]  /*9b60*/  SHFL.DOWN PT, R145, R4, 0x4, 0x1f ;  /* 0x08801f0004917f89 */ /* 0x000f2200000e0000 */
[----:B------:R-:W-:Y:S01]  /*9b70*/  ISETP.GT.AND P2, PT, R131, 0x1b, PT ;  /* 0x0000001b8300780c */ /* 0x000fe20003f44270 */
[----:B------:R-:W-:Y:S01]  /*9b80*/  FMUL.FTZ R9, R214, R9 ;  /* 0x00000009d6097220 */ /* 0x000fe20000410000 */
[-C--:B------:R-:W-:Y:S01]  /*9b90*/  FFMA.FTZ R2, R26, R166.reuse, R3 ;  /* 0x000000a61a027223 */ /* 0x080fe20000010003 */
[----:B------:R-:W5:Y:S01]  /*9ba0*/  SHFL.DOWN PT, R12, R5, 0x4, 0x1f ;  /* 0x08801f00050c7f89 */ /* 0x000f6200000e0000 */
[----:B------:R-:W-:Y:S01]  /*9bb0*/  FMUL.FTZ R3, R27, R167 ;  /* 0x000000a71b037220 */ /* 0x000fe20000410000 */
[----:B------:R-:W-:Y:S01]  /*9bc0*/  FFMA.FTZ R9, R206, R13, R9 ;  /* 0x0000000dce097223 */ /* 0x000fe20000010009 */
[----:B------:R-:W-:Y:S01]  /*9bd0*/  FADD.FTZ R72, R143, R72 ;  /* 0x000000488f487221 */ /* 0x000fe20000010000 */
[C---:B------:R-:W-:Y:S01]  /*9be0*/  FMUL.FTZ R8, R27.reuse, R166 ;  /* 0x000000a61b087220 */ /* 0x040fe20000410000 */
[CC--:B------:R-:W-:Y:S01]  /*9bf0*/  FFMA.FTZ R13, R26.reuse, R14.reuse, -R3 ;  /* 0x0000000e1a0d7223 */ /* 0x0c0fe20000010803 */
[----:B------:R-:W-:Y:S01]  /*9c00*/  FMUL.FTZ R3, R27, R14 ;  /* 0x0000000e1b037220 */ /* 0x000fe20000410000 */
[----:B------:R-:W-:Y:S01]  /*9c10*/  FMUL.FTZ R2, R229, R2 ;  /* 0x00000002e5027220 */ /* 0x000fe20000410000 */
[----:B------:R-:W-:Y:S01]  /*9c20*/  FFMA.FTZ R8, R26, R15, -R8 ;  /* 0x0000000f1a087223 */ /* 0x000fe20000010808 */
[----:B------:R-:W-:Y:S01]  /*9c30*/  FADD.FTZ R85, R10, R85 ;  /* 0x000000550a557221 */ /* 0x000fe20000010000 */
[----:B------:R-:W-:Y:S01]  /*9c40*/  FFMA.FTZ R3, R26, R167, R3 ;  /* 0x000000a71a037223 */ /* 0x000fe20000010003 */
[----:B------:R-:W-:Y:S01]  /*9c50*/  FADD.FTZ R84, R141, R84 ;  /* 0x000000548d547221 */ /* 0x000fe20000010000 */
[----:B0-----:R-:W-:Y:S01]  /*9c60*/  @!P2 FADD.FTZ R6, R6, R149 ;  /* 0x000000950606a221 */ /* 0x001fe20000010000 */
[----:B------:R-:W-:Y:S01]  /*9c70*/  FFMA.FTZ R2, R207, R8, R2 ;  /* 0x00000008cf027223 */ /* 0x000fe20000010002 */
[----:B------:R-:W-:Y:S01]  /*9c80*/  FMUL.FTZ R15, R224, R3 ;  /* 0x00000003e00f7220 */ /* 0x000fe20000410000 */
[----:B------:R-:W-:Y:S01]  /*9c90*/  FMUL.FTZ R3, R27, R17 ;  /* 0x000000111b037220 */ /* 0x000fe20000410000 */
[----:B--2---:R-:W-:Y:S01]  /*9ca0*/  @!P2 FADD.FTZ R7, R7, R142 ;  /* 0x0000008e0707a221 */ /* 0x004fe20000010000 */
[----:B------:R-:W-:Y:S01]  /*9cb0*/  FFMA.FTZ R10, R102, R165, R9 ;  /* 0x000000a5660a7223 */ /* 0x000fe20000010009 */
[----:B------:R-:W-:Y:S01]  /*9cc0*/  FFMA.FTZ R141, R103, R166, R2 ;  /* 0x000000a6678d7223 */ /* 0x000fe20000010002 */
[-C--:B------:R-:W-:Y:S01]  /*9cd0*/  FMUL.FTZ R9, R27, R168.reuse ;  /* 0x000000a81b097220 */ /* 0x080fe20000410000 */
[----:B----4-:R-:W-:Y:S01]  /*9ce0*/  @!P2 FADD.FTZ R4, R4, R145 ;  /* 0x000000910404a221 */ /* 0x010fe20000010000 */
[----:B------:R-:W0:Y:S01]  /*9cf0*/  SHFL.DOWN PT, R14, R7, 0x8, 0x1f ;  /* 0x09001f00070e7f89 */ /* 0x000e2200000e0000 */
[----:B------:R-:W-:Y:S01]  /*9d00*/  FFMA.FTZ R13, R208, R13, R15 ;  /* 0x0000000dd00d7223 */ /* 0x000fe2000001000f */
[----:B------:R-:W-:Y:S01]  /*9d10*/  FFMA.FTZ R2, R26, R168, R3 ;  /* 0x000000a81a027223 */ /* 0x000fe20000010003 */
[----:B-----5:R-:W-:Y:S01]  /*9d20*/  @!P2 FADD.FTZ R5, R5, R12 ;  /* 0x0000000c0505a221 */ /* 0x020fe20000010000 */
[----:B------:R-:W2:Y:S01]  /*9d30*/  SHFL.DOWN PT, R145, R6, 0x8, 0x1f ;  /* 0x09001f0006917f89 */ /* 0x000ea200000e0000 */
[----:B------:R-:W-:Y:S01]  /*9d40*/  ISETP.GT.AND P2, PT, R131, 0x17, PT ;  /* 0x000000178300780c */ /* 0x000fe20003f44270 */
[----:B------:R-:W-:Y:S01]  /*9d50*/  FADD.FTZ R83, R10, R83 ;  /* 0x000000530a537221 */ /* 0x000fe20000010000 */
[----:B------:R-:W-:Y:S01]  /*9d60*/  FFMA.FTZ R8, R26, R17, -R9 ;  /* 0x000000111a087223 */ /* 0x000fe20000010809 */
[----:B------:R-:W4:Y:S01]  /*9d70*/  SHFL.DOWN PT, R143, R4, 0x8, 0x1f ;  /* 0x09001f00048f7f89 */ /* 0x000f2200000e0000 */
[----:B------:R-:W-:Y:S01]  /*9d80*/  FFMA.FTZ R10, R104, R167, R13 ;  /* 0x000000a7680a7223 */ /* 0x000fe2000001000d */
[----:B------:R-:W-:Y:S01]  /*9d90*/  FMUL.FTZ R3, R27, R16 ;  /* 0x000000101b037220 */ /* 0x000fe20000410000 */
[----:B------:R-:W-:Y:S01]  /*9da0*/  FMUL.FTZ R2, R223, R2 ;  /* 0x00000002df027220 */ /* 0x000fe20000410000 */
[----:B------:R-:W5:Y:S01]  /*9db0*/  SHFL.DOWN PT, R12, R5, 0x8, 0x1f ;  /* 0x09001f00050c7f89 */ /* 0x000f6200000e0000 */
[-C--:B------:R-:W-:Y:S01]  /*9dc0*/  FMUL.FTZ R9, R27, R169.reuse ;  /* 0x000000a91b097220 */ /* 0x080fe20000410000 */
        /* <DEDUP_REMOVED lines=13> */
[----:B------:R-:W-:Y:S01]  /*9ea0*/  FFMA.FTZ R9, R26, R16, -R9 ;  /* 0x000000101a097223 */ /* 0x000fe20000010809 */
[----:B--2---:R-:W-:Y:S01]  /*9eb0*/  @!P2 FADD.FTZ R6, R6, R145 ;  /* 0x000000910606a221 */ /* 0x004fe20000010000 */
[----:B------:R0:W2:Y:S01]  /*9ec0*/  SHFL.DOWN PT, R10, R7, 0x10, 0x1f ;  /* 0x0a001f00070a7f89 */ /* 0x0000a200000e0000 */
[----:B------:R-:W-:Y:S01]  /*9ed0*/  FFMA.FTZ R13, R105, R168, R2 ;  /* 0x000000a8690d7223 */ /* 0x000fe20000010002 */
[----:B------:R-:W-:Y:S01]  /*9ee0*/  FMUL.FTZ R3, R27, R19 ;  /* 0x000000131b037220 */ /* 0x000fe20000410000 */
[----:B----4-:R-:W-:Y:S01]  /*9ef0*/  @!P2 FADD.FTZ R4, R4, R143 ;  /* 0x0000008f0404a221 */ /* 0x010fe20000010000 */
[----:B------:R0:W4:Y:S01]  /*9f00*/  SHFL.DOWN PT, R17, R6, 0x10, 0x1f ;  /* 0x0a001f0006117f89 */ /* 0x00012200000e0000 */
[----:B-----5:R-:W-:-:S03]  /*9f10*/  @!P2 FADD.FTZ R5, R5, R12 ;  /* 0x0000000c0505a221 */ /* 0x020fc60000010000 */
[----:B------:R0:W0:Y:S04]  /*9f20*/  SHFL.DOWN PT, R15, R4, 0x10, 0x1f ;  /* 0x0a001f00040f7f89 */ /* 0x00002800000e0000 */
[----:B------:R0:W0:Y:S01]  /*9f30*/  SHFL.DOWN PT, R8, R5, 0x10, 0x1f ;  /* 0x0a001f0005087f89 */ /* 0x00002200000e0000 */
[----:B------:R-:W-:Y:S05]  /*9f40*/  @P3 BRA `(.L_x_9796) ;  /* 0x0000000000203947 */ /* 0x000fea0003800000 */
[----:B------:R-:W-:Y:S01]  /*9f50*/  ISETP.NE.AND P2, PT, R131, RZ, PT ;  /* 0x000000ff8300720c */ /* 0x000fe20003f45270 */
[----:B0-----:R-:W-:Y:S01]  /*9f60*/  FADD.FTZ R4, R4, R15 ;  /* 0x0000000f04047221 */ /* 0x001fe20000010000 */
[----:B------:R-:W-:Y:S01]  /*9f70*/  FADD.FTZ R5, R5, R8 ;  /* 0x0000000805057221 */ /* 0x000fe20000010000 */
[----:B----4-:R-:W-:Y:S01]  /*9f80*/  FADD.FTZ R6, R6, R17 ;  /* 0x0000001106067221 */ /* 0x010fe20000010000 */
[----:B--2---:R-:W-:-:S09]  /*9f90*/  FADD.FTZ R7, R7, R10 ;  /* 0x0000000a07077221 */ /* 0x004fd20000010000 */
[----:B------:R-:W-:-:S04]  /*9fa0*/  @!P2 SHF.R.U32.HI R2, RZ, 0x1, R135 ;  /* 0x00000001ff02a819 */ /* 0x000fc80000011687 */
[----:B------:R-:W-:-:S05]  /*9fb0*/  @!P2 LOP3.LUT R2, R2, 0x1f0, RZ, 0xc0, !PT ;  /* 0x000001f00202a812 */ /* 0x000fca00078ec0ff */
[----:B------:R0:W-:Y:S02]  /*9fc0*/  @!P2 STS.128 [R2+UR14+0x860], R4 ;  /* 0x000860040200a988 */ /* 0x0001e40008000c0e */
.L_x_9796:
[----:B------:R-:W-:Y:S05]  /*9fd0*/  BSYNC.RECONVERGENT B0 ;  /* 0x0000000000007941 */ /* 0x000fea0003800200 */
.L_x_9795:
[C---:B0-----:R-:W-:Y:S01]  /*9fe0*/  FMUL.FTZ R2, R27.reuse, R140 ;  /* 0x0000008c1b027220 */ /* 0x041fe20000410000 */
[CC--:B--2---:R-:W-:Y:S01]  /*9ff0*/  FMUL.FTZ R10, R27.reuse, R170.reuse ;  /* 0x000000aa1b0a7220 */ /* 0x0c4fe20000410000 */
[C---:B------:R-:W-:Y:S01]  /*a000*/  FFMA.FTZ R8, R26.reuse, R170, R3 ;  /* 0x000000aa1a087223 */ /* 0x040fe20000010003 */
[-C--:B------:R-:W-:Y:S01]  /*a010*/  FMUL.FTZ R27, R27, R171.reuse ;  /* 0x000000ab1b1b7220 */ /* 0x080fe20000410000 */
        /* <DEDUP_REMOVED lines=24> */
[----:B------:R-:W2:Y:S04]  /*a1a0*/  @P0 LDS.64 R2, [UR12+0x3ab0] ;  /* 0x003ab00cff020984 */ /* 0x000ea80008000a00 */
[----:B------:R-:W5:Y:S01]  /*a1b0*/  @P0 LDS.64 R12, [UR12+0x32b0] ;  /* 0x0032b00cff0c0984 */ /* 0x000f620008000a00 */
        /* <DEDUP_REMOVED lines=10> */
.L_x_9798:
[----:B------:R-:W-:Y:S05]  /*a260*/  BSYNC.RECONVERGENT B0 ;  /* 0x0000000000007941 */ /* 0x000fea0003800200 */
.L_x_9797:
[----:B------:R-:W-:-:S04]  /*a270*/  UIADD3 UR9, UPT, UPT, UR9, 0x1, URZ ;  /* 0x0000000109097890 */ /* 0x000fc8000fffe0ff */
[----:B------:R-:W-:-:S09]  /*a280*/  UISETP.GE.AND UP0, UPT, UR9, UR32, UPT ;  /* 0x000000200900728c */ /* 0x000fd2000bf06270 */
[----:B------:R-:W-:Y:S05]  /*a290*/  BRA.U !UP0, `(.L_x_9799) ;  /* 0xffffffa508907547 */ /* 0x000fea000b83ffff */
.L_x_9765:
[----:B------:R-:W-:Y:S01]  /*a2a0*/  BAR.SYNC.DEFER_BLOCKING 0x0 ;  /* 0x0000000000007b1d */ /* 0x000fe20000010000 */
[----:B------:R-:W-:-:S05]  /*a2b0*/  F2FP.F16.F32.PACK_AB R68, R67, R68 ;  /* 0x000000444344723e */ /* 0x000fca00000000ff */
[----:B------:R-:W2:Y:S01]  /*a2c0*/  LDCU.64 UR14, c[0x0][0x4f8] ;  /* 0x00009f00ff0e77ac */ /* 0x000ea20008000a00 */
[----:B------:R-:W5:Y:S01]  /*a2d0*/  LDCU.64 UR32, c[0x0][0x500] ;  /* 0x0000a000ff2077ac */ /* 0x000f620008000a00 */
[----:B------:R-:W0:Y:S01]  /*a2e0*/  LDCU.64 UR34, c[0x0][0x550] ;  /* 0x0000aa00ff2277ac */ /* 0x000e220008000a00 */
[----:B------:R-:W3:Y:S04]  /*a2f0*/  LDG.E.128 R8, desc[UR30][R20.64] ;  /* 0x0000001e14087981 */ /* 0x000ee8000c1e1d00 */
[----:B------:R-:W4:Y:S01]  /*a300*/  LDG.E.128 R12, desc[UR30][R20.64+0x200] ;  /* 0x0002001e140c7981 */ /* 0x000f22000c1e1d00 */
[----:B------:R-:W-:Y:S01]  /*a310*/  UMOV UR7, URZ ;  /* 0x000000ff00077c82 */ /* 0x000fe20008000000 */
[----:B------:R-:W-:Y:S02]  /*a320*/  UIADD3 UR27, UP1, UPT, UR27, -0x800, URZ ;  /* 0xfffff8001b1b7890 */ /* 0x000fe4000ff3e0ff */
[----:B--2---:R-:W-:-:S02]  /*a330*/  UIMAD.WIDE.U32 UR12, UR29, UR14, UR6 ;  /* 0x0000000e1d0c72a5 */ /* 0x004fc4000f8e0006 */
[----:B------:R-:W-:Y:S02]  /*a340*/  UIADD3 UR23, UP2, UPT, UR23, -0x800, URZ ;  /* 0xfffff80017177890 */ /* 0x000fe4000ff5e0ff */
[----:B------:R-:W-:Y:S01]  /*a350*/  UIMAD UR13, UR29, UR15, UR13 ;  /* 0x0000000f1d0d72a4 */ /* 0x000fe2000f8e020d */
[----:B------:R-:W2:Y:S03]  /*a360*/  LDCU.64 UR14, c[0x0][0x520] ;  /* 0x0000a400ff0e77ac */ /* 0x000ea60008000a00 */
[----:B-----5:R-:W-:Y:S02]  /*a370*/  UIMAD.WIDE.U32 UR12, UR10, UR32, UR12 ;  /* 0x000000200a0c72a5 */ /* 0x020fe4000f8e000c */
[----:B------:R-:W-:Y:S02]  /*a380*/  UIADD3.X UR22, UPT, UPT, UR22, -0x1, URZ, UP1, !UPT ;  /* 0xffffffff16167890 */ /* 0x000fe40008ffe4ff */
[----:B------:R-:W-:-:S02]  /*a390*/  UIMAD UR13, UR10, UR33, UR13 ;  /* 0x000000210a0d72a4 */ /* 0x000fc4000f8e020d */
[----:B0-----:R-:W-:Y:S01]  /*a3a0*/  ULEA UR9, UP0, UR12, UR34, 0x1 ;  /* 0x000000220c097291 */ /* 0x001fe2000f8008ff */
[----:B------:R-:W0:Y:S03]  /*a3b0*/  LDCU.64 UR32, c[0x0][0x560] ;  /* 0x0000ac00ff2077ac */ /* 0x000e260008000a00 */
[----:B------:R-:W-:Y:S02]  /*a3c0*/  ULEA.HI.X UR12, UR12, UR35, UR13, 0x1, UP0 ;  /* 0x000000230c0c7291 */ /* 0x000fe400080f0c0d */
[----:B------:R-:W-:Y:S01]  /*a3d0*/  UIADD3.X UR24, UPT, UPT, UR24, -0x1, URZ, UP2, !UPT ;  /* 0xffffffff18187890 */ /* 0x000fe200097fe4ff */
[----:B---3--:R-:W-:Y:S04]  /*a3e0*/  STS.128 [R130], R8 ;  /* 0x0000000882007388 */ /* 0x008fe80000000c00 */
[----:B----4-:R-:W-:Y:S01]  /*a3f0*/  STS.128 [R130+0x200], R12 ;  /* 0x0002000c82007388 */ /* 0x010fe20000000c00 */
[----:B------:R-:W-:-:S03]  /*a400*/  NOP ;  /* 0x0000000000007918 */ /* 0x000fc60000000000 */
[----:B------:R-:W3:Y:S04]  /*a410*/  LDS.128 R4, [R129] ;  /* 0x0000000081047984 */ /* 0x000ee80000000c00 */
[----:B------:R-:W4:Y:S01]  /*a420*/  LDS.128 R8, [R129+0x10] ;  /* 0x0000100081087984 */ /* 0x000f220000000c00 */
[--C-:B---3--:R-:W-:Y:S02]  /*a430*/  HADD2.F32 R0, -RZ, R4.reuse.H0_H0 ;  /* 0x20000004ff007230 */ /* 0x108fe40000004100 */
        /* <DEDUP_REMOVED lines=24> */
[----:B------:R-:W3:Y:S01]  /*a5c0*/  @!P1 MUFU.EX2 R0, R0 ;  /* 0x0000000000009308 */ /* 0x000ee20000000800 */
        /* <DEDUP_REMOVED lines=10> */
[----:B---3--:R-:W-:-:S03]  /*a670*/  @!P1 FADD.FTZ R0, R0, 1 ;  /* 0x3f80000000009421 */ /* 0x008fc60000010000 */
[----:B------:R-:W3:Y:S01]  /*a680*/  @!P5 MUFU.EX2 R5, R5 ;  /* 0x000000050005d308 */ /* 0x000ee20000000800 */
[----:B----4-:R-:W-:Y:S01]  /*a690*/  @!P2 FADD.FTZ R2, R2, 1 ;  /* 0x3f8000000202a421 */ /* 0x010fe20000010000 */
[----:B------:R-:W-:Y:S02]  /*a6a0*/  @!P6 FMUL.FTZ R6, R6, -1.4426950216293334961 ;  /* 0xbfb8aa3b0606e820 */ /* 0x000fe40000410000 */
[----:B------:R-:W4:Y:S01]  /*a6b0*/  @!P1 MUFU.RCP R0, R0 ;  /* 0x0000000000009308 */ /* 0x000f220000001000 */
[----:B-----5:R-:W-:Y:S01]  /*a6c0*/  @!P3 FADD.FTZ R3, R3, 1 ;  /* 0x3f8000000303b421 */ /* 0x020fe20000010000 */
[----:B------:R-:W-:Y:S01]  /*a6d0*/  @!P0 FMUL.FTZ R12, R12, -1.4426950216293334961 ;  /* 0xbfb8aa3b0c0c8820 */ /* 0x000fe20000410000 */
[----:B-1----:R-:W-:-:S05]  /*a6e0*/  @!P4 FADD.FTZ R4, R4, 1 ;  /* 0x3f8000000404c421 */ /* 0x002fca0000010000 */
[----:B------:R1:W5:Y:S01]  /*a6f0*/  @!P2 MUFU.RCP R13, R2 ;  /* 0x00000002000da308 */ /* 0x0003620000001000 */
[----:B---3--:R-:W-:-:S07]  /*a700*/  @!P5 FADD.FTZ R5, R5, 1 ;  /* 0x3f8000000505d421 */ /* 0x008fce0000010000 */
[----:B------:R-:W3:Y:S01]  /*a710*/  @!P3 MUFU.RCP R14, R3 ;  /* 0x00000003000eb308 */ /* 0x000ee20000001000 */
        /* <DEDUP_REMOVED lines=8> */
[----:B------:R5:W2:Y:S01]  /*a7a0*/  @!P4 MUFU.RCP R7, R4 ;  /* 0x000000040007c308 */ /* 0x000aa20000001000 */
[----:B---3--:R-:W-:Y:S01]  /*a7b0*/  @!P3 FMUL.FTZ R79, R79, R14 ;  /* 0x0000000e4f4fb220 */ /* 0x008fe20000410000 */
[----:B------:R-:W-:Y:S01]  /*a7c0*/  FSETP.GTU.FTZ.AND P3, PT, R8, 20, PT ;  /* 0x41a000000800780b */ /* 0x000fe20003f7c000 */
[----:B-1----:R-:W-:-:S03]  /*a7d0*/  @!P6 FADD.FTZ R6, R6, 1 ;  /* 0x3f8000000606e421 */ /* 0x002fc60000010000 */
[----:B------:R-:W-:Y:S02]  /*a7e0*/  @!P2 FMUL.FTZ R3, R2, -1.4426950216293334961 ;  /* 0xbfb8aa3b0203a820 */ /* 0x000fe40000410000 */
[----:B------:R-:W1:Y:S01]  /*a7f0*/  @!P1 MUFU.EX2 R0, R0 ;  /* 0x0000000000009308 */ /* 0x000e620000000800 */
[----:B----4-:R-:W-:Y:S01]  /*a800*/  @!P0 FADD.FTZ R12, R12, 1 ;  /* 0x3f8000000c0c8421 */ /* 0x010fe20000010000 */
[--C-:B-----5:R-:W-:Y:S02]  /*a810*/  HADD2.F32 R4, -RZ, R10.reuse.H0_H0 ;  /* 0x2000000aff047230 */ /* 0x120fe40000004100 */
[----:B------:R-:W3:Y:S01]  /*a820*/  @!P6 MUFU.RCP R13, R6 ;  /* 0x00000006000de308 */ /* 0x000ee20000001000 */
[----:B------:R-:W-:Y:S02]  /*a830*/  HADD2.F32 R10, -RZ, R10.H1_H1 ;  /* 0x3000000aff0a7230 */ /* 0x000fe40000004100 */
[----:B------:R-:W-:Y:S01]  /*a840*/  FADD.FTZ R4, R4, UR8 ;  /* 0x0000000804047e21 */ /* 0x000fe20008010000 */
[----:B--2---:R-:W-:-:S02]  /*a850*/  @!P4 FMUL.FTZ R80, R80, R7 ;  /* 0x000000075050c220 */ /* 0x004fc40000410000 */
[----:B------:R-:W-:Y:S02]  /*a860*/  FADD.FTZ R10, R10, UR8 ;  /* 0x000000080a0a7e21 */ /* 0x000fe40008010000 */
[----:B------:R-:W2:Y:S01]  /*a870*/  @!P2 MUFU.EX2 R3, R3 ;  /* 0x000000030003a308 */ /* 0x000ea20000000800 */
[----:B-1----:R-:W-:Y:S01]  /*a880*/  @!P1 FADD.FTZ R2, R0, 1 ;  /* 0x3f80000000029421 */ /* 0x002fe20000010000 */
[--C-:B------:R-:W-:Y:S02]  /*a890*/  HADD2.F32 R0, -RZ, R9.reuse.H0_H0 ;  /* 0x20000009ff007230 */ /* 0x100fe40000004100 */
[----:B------:R-:W1:Y:S01]  /*a8a0*/  @!P0 MUFU.RCP R12, R12 ;  /* 0x0000000c000c8308 */ /* 0x000e620000001000 */
[----:B------:R-:W-:-:S05]  /*a8b0*/  HADD2.F32 R9, -RZ, R9.H1_H1 ;  /* 0x30000009ff097230 */ /* 0x000fca0000004100 */
[----:B------:R-:W-:Y:S01]  /*a8c0*/  FADD.FTZ R9, R9, UR8 ;  /* 0x0000000809097e21 */ /* 0x000fe20008010000 */
[----:B---3--:R-:W-:Y:S01]  /*a8d0*/  @!P6 FMUL.FTZ R82, R82, R13 ;  /* 0x0000000d5252e220 */ /* 0x008fe20000410000 */
[----:B------:R3:W4:Y:S01]  /*a8e0*/  @!P5 MUFU.RCP R16, R5 ;  /* 0x000000050010d308 */ /* 0x0007220000001000 */
[----:B------:R-:W-:Y:S01]  /*a8f0*/  FADD.FTZ R13, R0, UR8 ;  /* 0x00000008000d7e21 */ /* 0x000fe20008010000 */
[----:B--2---:R-:W-:Y:S01]  /*a900*/  @!P2 FADD.FTZ R3, R3, 1 ;  /* 0x3f8000000303a421 */ /* 0x004fe20000010000 */
[----:B------:R-:W-:Y:S01]  /*a910*/  FSETP.GTU.FTZ.AND P4, PT, R9, 20, PT ;  /* 0x41a000000900780b */ /* 0x000fe20003f9c000 */
[----:B------:R-:W-:Y:S01]  /*a920*/  @!P3 FMUL.FTZ R0, R8, -1.4426950216293334961 ;  /* 0xbfb8aa3b0800b820 */ /* 0x000fe20000410000 */
[----:B------:R-:W-:Y:S02]  /*a930*/  F2FP.F16.F32.PACK_AB R8, R75, R76 ;  /* 0x0000004c4b08723e */ /* 0x000fe400000000ff */
[----:B------:R-:W-:Y:S01]  /*a940*/  FSETP.GTU.FTZ.AND P6, PT, R4, 20, PT ;  /* 0x41a000000400780b */ /* 0x000fe20003fdc000 */
[----:B------:R2:W5:Y:S01]  /*a950*/  @!P2 MUFU.RCP R6, R3 ;  /* 0x000000030006a308 */ /* 0x0005620000001000 */
[----:B---3--:R-:W-:-:S02]  /*a960*/  HADD2.F32 R5, -RZ, R11.H0_H0 ;  /* 0x2000000bff057230 */ /* 0x008fc40000004100 */
[----:B-1----:R-:W-:Y:S01]  /*a970*/  @!P0 FMUL.FTZ R83, R83, R12 ;  /* 0x0000000c53538220 */ /* 0x002fe20000410000 */
[----:B------:R-:W-:Y:S01]  /*a980*/  HADD2.F32 R11, -RZ, R11.H1_H1 ;  /* 0x3000000bff0b7230 */ /* 0x000fe20000004100 */
[----:B------:R-:W-:Y:S01]  /*a990*/  FSETP.GTU.FTZ.AND P0, PT, R10, 20, PT ;  /* 0x41a000000a00780b */ /* 0x000fe20003f1c000 */
[----:B------:R-:W-:Y:S02]  /*a9a0*/  FADD.FTZ R12, R5, UR8 ;  /* 0x00000008050c7e21 */ /* 0x000fe40008010000 */
[----:B------:R1:W3:Y:S01]  /*a9b0*/  @!P1 MUFU.RCP R7, R2 ;  /* 0x0000000200079308 */ /* 0x0002e20000001000 */
[----:B------:R-:W-:Y:S01]  /*a9c0*/  FADD.FTZ R11, R11, UR8 ;  /* 0x000000080b0b7e21 */ /* 0x000fe20008010000 */
[----:B----4-:R-:W-:Y:S01]  /*a9d0*/  @!P5 FMUL.FTZ R81, R81, R16 ;  /* 0x000000105151d220 */ /* 0x010fe20000410000 */
        /* <DEDUP_REMOVED lines=14> */
[----:B---3--:R-:W-:Y:S01]  /*aac0*/  @!P1 FMUL.FTZ R84, R84, R7 ;  /* 0x0000000754549220 */ /* 0x008fe20000410000 */
[----:B------:R-:W-:Y:S02]  /*aad0*/  FSETP.GTU.FTZ.AND P1, PT, R12, 20, PT ;  /* 0x41a000000c00780b */ /* 0x000fe40003f3c000 */
[----:B------:R-:W-:Y:S01]  /*aae0*/  @!P0 MUFU.EX2 R5, R5 ;  /* 0x0000000500058308 */ /* 0x000fe20000000800 */
[----:B--2---:R-:W-:Y:S02]  /*aaf0*/  @!P3 FADD.FTZ R0, R0, 1 ;  /* 0x3f8000000000b421 */ /* 0x004fe40000010000 */
        /* <DEDUP_REMOVED lines=21> */
[----:B----4-:R-:W-:Y:S01]  /*ac50*/  @!P1 FADD.FTZ R6, R6, 1 ;  /* 0x3f80000006069421 */ /* 0x010fe20000010000 */
[----:B------:R-:W4:Y:S05]  /*ac60*/  LDCU.64 UR12, c[0x0][0x518] ;  /* 0x0000a300ff0c77ac */ /* 0x000f2a0008000a00 */
[----:B------:R-:W5:Y:S01]  /*ac70*/  @!P3 MUFU.RCP R17, R0 ;  /* 0x000000000011b308 */ /* 0x000f620000001000 */
[----:B---3--:R-:W-:Y:S01]  /*ac80*/  MOV R2, UR9 ;  /* 0x0000000900027c02 */ /* 0x008fe20008000f00 */
[----:B0-----:R-:W-:Y:S01]  /*ac90*/  @!P4 FMUL.FTZ R88, R88, R19 ;  /* 0x000000135858c220 */ /* 0x001fe20000410000 */
[----:B------:R-:W-:-:S03]  /*aca0*/  F2FP.F16.F32.PACK_AB R19, R84, R83 ;  /* 0x000000535413723e */ /* 0x000fc600000000ff */
[----:B------:R-:W-:Y:S02]  /*acb0*/  IMAD.WIDE.U32 R2, R133, 0x10, R2 ;  /* 0x0000001085027825 */ /* 0x000fe400078e0002 */
[----:B------:R-:W0:Y:S02]  /*acc0*/  @!P6 MUFU.RCP R4, R4 ;  /* 0x000000040004e308 */ /* 0x000e240000001000 */
[----:B------:R-:W-:Y:S01]  /*acd0*/  @!P5 FMUL.FTZ R87, R87, R16 ;  /* 0x000000105757d220 */ /* 0x000fe20000410000 */
[----:B------:R-:W-:Y:S01]  /*ace0*/  F2FP.F16.F32.PACK_AB R16, R78, R77 ;  /* 0x0000004d4e10723e */ /* 0x000fe200000000ff */
[----:B----4-:R-:W-:-:S04]  /*acf0*/  UIMAD.WIDE.U32 UR6, UR29, UR12, UR6 ;  /* 0x0000000c1d0672a5 */ /* 0x010fc8000f8e0006 */
[----:B------:R3:W4:Y:S01]  /*ad00*/  @!P0 MUFU.RCP R21, R5 ;  /* 0x0000000500158308 */ /* 0x0007220000001000 */
[----:B------:R-:W-:Y:S01]  /*ad10*/  UIMAD UR7, UR29, UR13, UR7 ;  /* 0x0000000d1d0772a4 */ /* 0x000fe2000f8e0207 */
[----:B-----5:R-:W-:Y:S01]  /*ad20*/  @!P3 FMUL.FTZ R86, R86, R17 ;  /* 0x000000115656b220 */ /* 0x020fe20000410000 */
[----:B-1----:R-:W-:Y:S01]  /*ad30*/  STG.E.128 desc[UR30][R2.64], R12 ;  /* 0x0000000c02007986 */ /* 0x002fe2000c101d1e */
[----:B------:R-:W-:Y:S01]  /*ad40*/  F2FP.F16.F32.PACK_AB R17, R80, R79 ;  /* 0x0000004f5011723e */ /* 0x000fe200000000ff */
[----:B------:R-:W-:Y:S02]  /*ad50*/  UIMAD.WIDE.U32 UR6, UR10, UR14, UR6 ;  /* 0x0000000e0a0672a5 */ /* 0x000fe4000f8e0006 */
[----:B--2---:R1:W-:Y:S01]  /*ad60*/  STG.E.128 desc[UR30][R2.64+0x200], R8 ;  /* 0x0002000802007986 */ /* 0x0043e2000c101d1e */
[----:B------:R-:W2:Y:S01]  /*ad70*/  @!P1 MUFU.RCP R6, R6 ;  /* 0x0000000600069308 */ /* 0x000ea20000001000 */
[----:B------:R-:W-:Y:S01]  /*ad80*/  F2FP.F16.F32.PACK_AB R20, R86, R85 ;  /* 0x000000555614723e */ /* 0x000fe200000000ff */
[----:B0-----:R-:W-:Y:S01]  /*ad90*/  @!P6 FMUL.FTZ R89, R89, R4 ;  /* 0x000000045959e220 */ /* 0x001fe20000410000 */
[----:B------:R-:W-:Y:S01]  /*ada0*/  BAR.SYNC.DEFER_BLOCKING 0x0 ;  /* 0x0000000000007b1d */ /* 0x000fe20000010000 */
[----:B---3--:R-:W-:Y:S01]  /*adb0*/  FADD.FTZ R5, R77, R138 ;  /* 0x0000008a4d057221 */ /* 0x008fe20000010000 */
[----:B------:R-:W-:-:S02]  /*adc0*/  UIMAD UR9, UR10, UR15, UR7 ;  /* 0x0000000f0a0972a4 */ /* 0x000fc4000f8e0207 */
[----:B------:R-:W-:Y:S01]  /*add0*/  ULEA UR7, UP0, UR6, UR32, 0x1 ;  /* 0x0000002006077291 */ /* 0x000fe2000f8008ff */
[----:B------:R-:W-:Y:S01]  /*ade0*/  FADD.FTZ R0, R5, R78 ;  /* 0x0000004e05007221 */ /* 0x000fe20000010000 */
[----:B------:R-:W0:Y:S01]  /*adf0*/  @!P2 MUFU.RCP R7, R7 ;  /* 0x000000070007a308 */ /* 0x000e220000001000 */
[----:B----4-:R-:W-:Y:S01]  /*ae00*/  @!P0 FMUL.FTZ R90, R90, R21 ;  /* 0x000000155a5a8220 */ /* 0x010fe20000410000 */
[----:B------:R-:W-:Y:S01]  /*ae10*/  F2FP.F16.F32.PACK_AB R21, R88, R87 ;  /* 0x000000575815723e */ /* 0x000fe200000000ff */
[----:B------:R-:W-:Y:S01]  /*ae20*/  FADD.FTZ R5, R0, R79 ;  /* 0x0000004f00057221 */ /* 0x000fe20000010000 */
[----:B------:R-:W-:Y:S02]  /*ae30*/  ULEA.HI.X UR6, UR6, UR33, UR9, 0x1, UP0 ;  /* 0x0000002106067291 */ /* 0x000fe400080f0c09 */
[----:B------:R-:W-:Y:S01]  /*ae40*/  F2FP.F16.F32.PACK_AB R22, R90, R89 ;  /* 0x000000595a16723e */ /* 0x000fe200000000ff */
[----:B------:R-:W-:Y:S01]  /*ae50*/  FADD.FTZ R80, R5, R80 ;  /* 0x0000005005507221 */ /* 0x000fe20000010000 */
[----:B-1----:R-:W-:Y:S01]  /*ae60*/  MOV R2, UR7 ;  /* 0x0000000700027c02 */ /* 0x002fe20008000f00 */
[----:B--2---:R-:W-:Y:S01]  /*ae70*/  @!P1 FMUL.FTZ R91, R91, R6 ;  /* 0x000000065b5b9220 */ /* 0x004fe20000410000 */
[----:B------:R-:W-:Y:S01]  /*ae80*/  MOV R3, UR6 ;  /* 0x0000000600037c02 */ /* 0x000fe20008000f00 */
[----:B------:R-:W-:Y:S01]  /*ae90*/  FADD.FTZ R81, R80, R81 ;  /* 0x0000005150517221 */ /* 0x000fe20000010000 */
[----:B------:R-:W-:-:S02]  /*aea0*/  UIADD3 UR28, UP0, UPT, UR28, -0x800, URZ ;  /* 0xfffff8001c1c7890 */ /* 0x000fc4000ff1e0ff */
[----:B------:R-:W-:Y:S01]  /*aeb0*/  UIADD3 UR6, UPT, UPT, UR26, -0x1, URZ ;  /* 0xffffffff1a067890 */ /* 0x000fe2000fffe0ff */
[----:B------:R-:W-:Y:S01]  /*aec0*/  FADD.FTZ R82, R81, R82 ;  /* 0x0000005251527221 */ /* 0x000fe20000010000 */
[----:B------:R-:W-:Y:S01]  /*aed0*/  IMAD.WIDE.U32 R2, R133, 0x10, R2 ;  /* 0x0000001085027825 */ /* 0x000fe200078e0002 */
[----:B------:R-:W-:-:S03]  /*aee0*/  UIADD3.X UR25, UPT, UPT, UR25, -0x1, URZ, UP0, !UPT ;  /* 0xffffffff19197890 */ /* 0x000fc600087fe4ff */
[----:B0-----:R-:W-:Y:S01]  /*aef0*/  @!P2 FMUL.FTZ R92, R92, R7 ;  /* 0x000000075c5ca220 */ /* 0x001fe20000410000 */
[----:B------:R-:W-:Y:S01]  /*af00*/  STS.128 [R129], R16 ;  /* 0x0000001081007388 */ /* 0x000fe20000000c00 */
[----:B------:R-:W-:Y:S01]  /*af10*/  FADD.FTZ R83, R82, R83 ;  /* 0x0000005352537221 */ /* 0x000fe20000010000 */
[----:B------:R-:W-:Y:S02]  /*af20*/  UISETP.GT.AND UP0, UPT, UR26, 0x1, UPT ;  /* 0x000000011a00788c */ /* 0x000fe4000bf04270 */
[----:B------:R-:W-:Y:S01]  /*af30*/  F2FP.F16.F32.PACK_AB R23, R92, R91 ;  /* 0x0000005b5c17723e */ /* 0x000fe200000000ff */
[----:B------:R-:W-:Y:S01]  /*af40*/  FADD.FTZ R84, R83, R84 ;  /* 0x0000005453547221 */ /* 0x000fe20000010000 */
[----:B------:R-:W-:-:S03]  /*af50*/  UMOV UR26, UR6 ;  /* 0x00000006001a7c82 */ /* 0x000fc60008000000 */
        /* <DEDUP_REMOVED lines=15> */
.L_x_9731:
        /* <DEDUP_REMOVED lines=41> */
.L_x_9802:
[----:B------:R-:W-:Y:S05]  /*b2e0*/  BSYNC.RECONVERGENT B0 ;  /* 0x0000000000007941 */ /* 0x000fea0003800200 */
.L_x_9801:
        /* <DEDUP_REMOVED lines=39> */
.L_x_9804:
[----:B------:R-:W-:Y:S05]  /*b560*/  BSYNC.RECONVERGENT B0 ;  /* 0x0000000000007941 */ /* 0x000fea0003800200 */
.L_x_9803:
        /* <DEDUP_REMOVED lines=22> */
.L_x_9806:
[C---:B------:R-:W-:Y:S01]  /*b6d0*/  LEA R0, R11.reuse, UR14, 0x3 ;  /* 0x0000000e0b007c11 */ /* 0x040fe2000f8e18ff */
[C---:B-12---:R-:W-:Y:S01]  /*b6e0*/  IMAD.WIDE.U32 R6, R11.reuse, UR38, RZ ;  /* 0x000000260b067c25 */ /* 0x046fe2000f8e00ff */
        /* <DEDUP_REMOVED lines=64> */
.L_x_9805:
[----:B------:R-:W-:Y:S05]  /*baf0*/  EXIT ;  /* 0x000000000000794d */ /* 0x000fea0003800000 */
.L_x_9770:
[----:B------:R-:W-:Y:S01]  /*bb00*/  MOV R208, R13 ;  /* 0x0000000d00d07202 */ /* 0x000fe20000000f00 */
[----:B------:R-:W-:Y:S01]  /*bb10*/  HFMA2 R205, -RZ, RZ, 0, 5.9604644775390625e-08 ;  /* 0x00000001ffcd7431 */ /* 0x000fe200000001ff */
[----:B------:R-:W-:Y:S02]  /*bb20*/  MOV R210, RZ ;  /* 0x000000ff00d27202 */ /* 0x000fe40000000f00 */
[----:B------:R-:W-:-:S07]  /*bb30*/  MOV R15, 0xffffffff ;  /* 0xffffffff000f7802 */ /* 0x000fce0000000f00 */
[----:B01---5:R-:W-:Y:S05]  /*bb40*/  WARPSYNC.COLLECTIVE R15, `(.L_x_9807) ;  /* 0x000000000f087348 */ /* 0x023fea0003c00000 */
[----:B------:R2:W3:Y:S02]  /*bb50*/  SHFL.UP P6, R14, R208, R205, R210 ;  /* 0x040000cdd00e7389 */ /* 0x0004e400000c00d2 */
[----:B0123-5:R-:W-:Y:S05]  /*bb60*/  ENDCOLLECTIVE ;  /* 0x000000000000791b */ /* 0x02ffea0003800000 */
.L_x_9807:
[----:B------:R-:W-:Y:S02]  /*bb70*/  MOV R208, R18 ;  /* 0x0000001200d07202 */ /* 0x000fe40000000f00 */
[----:B------:R-:W-:-:S07]  /*bb80*/  MOV R2, R14 ;  /* 0x0000000e00027202 */ /* 0x000fce0000000f00 */
[----:B------:R-:W-:Y:S05]  /*bb90*/  WARPSYNC.COLLECTIVE R15, `(.L_x_9808) ;  /* 0x000000000f087348 */ /* 0x000fea0003c00000 */
[----:B------:R0:W1:Y:S02]  /*bba0*/  SHFL.UP P6, R14, R208, R205, R210 ;  /* 0x040000cdd00e7389 */ /* 0x00006400000c00d2 */
[----:B01----:R-:W-:Y:S05]  /*bbb0*/  ENDCOLLECTIVE ;  /* 0x000000000000791b */ /* 0x003fea0003800000 */
.L_x_9808:
[----:B------:R-:W-:Y:S02]  /*bbc0*/  MOV R208, R19 ;  /* 0x0000001300d07202 */ /* 0x000fe40000000f00 */
[----:B------:R-:W-:-:S07]  /*bbd0*/  MOV R3, R14 ;  /* 0x0000000e00037202 */ /* 0x000fce0000000f00 */
[----:B------:R-:W-:Y:S05]  /*bbe0*/  WARPSYNC.COLLECTIVE R15, `(.L_x_9809) ;  /* 0x000000000f087348 */ /* 0x000fea0003c00000 */
[----:B------:R0:W1:Y:S02]  /*bbf0*/  SHFL.UP P6, R14, R208, R205, R210 ;  /* 0x040000cdd00e7389 */ /* 0x00006400000c00d2 */
[----:B01----:R-:W-:Y:S05]  /*bc00*/  ENDCOLLECTIVE ;  /* 0x000000000000791b */ /* 0x003fea0003800000 */
.L_x_9809:
[----:B------:R-:W-:Y:S02]  /*bc10*/  MOV R208, R202 ;  /* 0x000000ca00d07202 */ /* 0x000fe40000000f00 */
[----:B------:R-:W-:-:S07]  /*bc20*/  MOV R12, R14 ;  /* 0x0000000e000c7202 */ /* 0x000fce0000000f00 */
[----:B------:R-:W-:Y:S05]  /*bc30*/  WARPSYNC.COLLECTIVE R15, `(.L_x_9810) ;  /* 0x000000000f087348 */ /* 0x000fea0003c00000 */
[----:B------:R0:W1:Y:S02]  /*bc40*/  SHFL.UP P6, R14, R208, R205, R210 ;  /* 0x040000cdd00e7389 */ /* 0x00006400000c00d2 */
[----:B01----:R-:W-:Y:S05]  /*bc50*/  ENDCOLLECTIVE ;  /* 0x000000000000791b */ /* 0x003fea0003800000 */
.L_x_9810:
        /* <DEDUP_REMOVED lines=15> */
.L_x_9811:
[----:B------:R-:W-:Y:S02]  /*bd50*/  MOV R208, R18 ;  /* 0x0000001200d07202 */ /* 0x000fe40000000f00 */
[----:B------:R-:W-:-:S07]  /*bd60*/  MOV R2, R14 ;  /* 0x0000000e00027202 */ /* 0x000fce0000000f00 */
[----:B------:R-:W-:Y:S05]  /*bd70*/  WARPSYNC.COLLECTIVE R15, `(.L_x_9812) ;  /* 0x000000000f087348 */ /* 0x000fea0003c00000 */
[----:B------:R0:W1:Y:S02]  /*bd80*/  SHFL.UP P6, R14, R208, R205, R210 ;  /* 0x040000cdd00e7389 */ /* 0x00006400000c00d2 */
[----:B01----:R-:W-:Y:S05]  /*bd90*/  ENDCOLLECTIVE ;  /* 0x000000000000791b */ /* 0x003fea0003800000 */
.L_x_9812:
[----:B------:R-:W-:Y:S02]  /*bda0*/  MOV R208, R19 ;  /* 0x0000001300d07202 */ /* 0x000fe40000000f00 */
[----:B------:R-:W-:-:S07]  /*bdb0*/  MOV R3, R14 ;  /* 0x0000000e00037202 */ /* 0x000fce0000000f00 */
[----:B------:R-:W-:Y:S05]  /*bdc0*/  WARPSYNC.COLLECTIVE R15, `(.L_x_9813) ;  /* 0x000000000f087348 */ /* 0x000fea0003c00000 */
[----:B------:R0:W1:Y:S02]  /*bdd0*/  SHFL.UP P6, R14, R208, R205, R210 ;  /* 0x040000cdd00e7389 */ /* 0x00006400000c00d2 */
[----:B01----:R-:W-:Y:S05]  /*bde0*/  ENDCOLLECTIVE ;  /* 0x000000000000791b */ /* 0x003fea0003800000 */
.L_x_9813:
[----:B------:R-:W-:Y:S02]  /*bdf0*/  MOV R208, R202 ;  /* 0x000000ca00d07202 */ /* 0x000fe40000000f00 */
[----:B------:R-:W-:-:S07]  /*be00*/  MOV R12, R14 ;  /* 0x0000000e000c7202 */ /* 0x000fce0000000f00 */
[----:B------:R-:W-:Y:S05]  /*be10*/  WARPSYNC.COLLECTIVE R15, `(.L_x_9814) ;  /* 0x000000000f087348 */ /* 0x000fea0003c00000 */
[----:B------:R0:W1:Y:S02]  /*be20*/  SHFL.UP P6, R14, R208, R205, R210 ;  /* 0x040000cdd00e7389 */ /* 0x00006400000c00d2 */
[----:B01----:R-:W-:Y:S05]  /*be30*/  ENDCOLLECTIVE ;  /* 0x000000000000791b */ /* 0x003fea0003800000 */
.L_x_9814:
        /* <DEDUP_REMOVED lines=15> */
.L_x_9815:
[----:B------:R-:W-:Y:S02]  /*bf30*/  MOV R208, R18 ;  /* 0x0000001200d07202 */ /* 0x000fe40000000f00 */
[----:B------:R-:W-:-:S07]  /*bf40*/  MOV R2, R14 ;  /* 0x0000000e00027202 */ /* 0x000fce0000000f00 */
[----:B------:R-:W-:Y:S05]  /*bf50*/  WARPSYNC.COLLECTIVE R15, `(.L_x_9816) ;  /* 0x000000000f087348 */ /* 0x000fea0003c00000 */
[----:B------:R0:W1:Y:S02]  /*bf60*/  SHFL.UP P6, R14, R208, R205, R210 ;  /* 0x040000cdd00e7389 */ /* 0x00006400000c00d2 */
[----:B01----:R-:W-:Y:S05]  /*bf70*/  ENDCOLLECTIVE ;  /* 0x000000000000791b */ /* 0x003fea0003800000 */
.L_x_9816:
[----:B------:R-:W-:Y:S02]  /*bf80*/  MOV R208, R19 ;  /* 0x0000001300d07202 */ /* 0x000fe40000000f00 */
[----:B------:R-:W-:-:S07]  /*bf90*/  MOV R3, R14 ;  /* 0x0000000e00037202 */ /* 0x000fce0000000f00 */
[----:B------:R-:W-:Y:S05]  /*bfa0*/  WARPSYNC.COLLECTIVE R15, `(.L_x_9817) ;  /* 0x000000000f087348 */ /* 0x000fea0003c00000 */
[----:B------:R0:W1:Y:S02]  /*bfb0*/  SHFL.UP P6, R14, R208, R205, R210 ;  /* 0x040000cdd00e7389 */ /* 0x00006400000c00d2 */
[----:B01----:R-:W-:Y:S05]  /*bfc0*/  ENDCOLLECTIVE ;  /* 0x000000000000791b */ /* 0x003fea0003800000 */
.L_x_9817:
[----:B------:R-:W-:Y:S02]  /*bfd0*/  MOV R208, R202 ;  /* 0x000000ca00d07202 */ /* 0x000fe40000000f00 */
[----:B------:R-:W-:-:S07]  /*bfe0*/  MOV R12, R14 ;  /* 0x0000000e000c7202 */ /* 0x000fce0000000f00 */
[----:B------:R-:W-:Y:S05]  /*bff0*/  WARPSYNC.COLLECTIVE R15, `(.L_x_9818) ;  /* 0x000000000f087348 */ /* 0x000fea0003c00000 */
[----:B------:R0:W1:Y:S02]  /*c000*/  SHFL.UP P6, R14, R208, R205, R210 ;  /* 0x040000cdd00e7389 */ /* 0x00006400000c00d2 */
[----:B01----:R-:W-:Y:S05]  /*c010*/  ENDCOLLECTIVE ;  /* 0x000000000000791b */ /* 0x003fea0003800000 */
.L_x_9818:
        /* <DEDUP_REMOVED lines=15> */
.L_x_9819:
[----:B------:R-:W-:Y:S02]  /*c110*/  MOV R208, R18 ;  /* 0x0000001200d07202 */ /* 0x000fe40000000f00 */
[----:B------:R-:W-:-:S07]  /*c120*/  MOV R2, R14 ;  /* 0x0000000e00027202 */ /* 0x000fce0000000f00 */
[----:B------:R-:W-:Y:S05]  /*c130*/  WARPSYNC.COLLECTIVE R15, `(.L_x_9820) ;  /* 0x000000000f087348 */ /* 0x000fea0003c00000 */
[----:B------:R0:W1:Y:S02]  /*c140*/  SHFL.UP P6, R14, R208, R205, R210 ;  /* 0x040000cdd00e7389 */ /* 0x00006400000c00d2 */
[----:B01----:R-:W-:Y:S05]  /*c150*/  ENDCOLLECTIVE ;  /* 0x000000000000791b */ /* 0x003fea0003800000 */
.L_x_9820:
[----:B------:R-:W-:Y:S02]  /*c160*/  MOV R208, R19 ;  /* 0x0000001300d07202 */ /* 0x000fe40000000f00 */
[----:B------:R-:W-:-:S07]  /*c170*/  MOV R3, R14 ;  /* 0x0000000e00037202 */ /* 0x000fce0000000f00 */
[----:B------:R-:W-:Y:S05]  /*c180*/  WARPSYNC.COLLECTIVE R15, `(.L_x_9821) ;  /* 0x000000000f087348 */ /* 0x000fea0003c00000 */
[----:B------:R0:W1:Y:S02]  /*c190*/  SHFL.UP P6, R14, R208, R205, R210 ;  /* 0x040000cdd00e7389 */ /* 0x00006400000c00d2 */
[----:B01----:R-:W-:Y:S05]  /*c1a0*/  ENDCOLLECTIVE ;  /* 0x000000000000791b */ /* 0x003fea0003800000 */
.L_x_9821:
[----:B------:R-:W-:Y:S02]  /*c1b0*/  MOV R208, R202 ;  /* 0x000000ca00d07202 */ /* 0x000fe40000000f00 */
[----:B------:R-:W-:-:S07]  /*c1c0*/  MOV R12, R14 ;  /* 0x0000000e000c7202 */ /* 0x000fce0000000f00 */
[----:B------:R-:W-:Y:S05]  /*c1d0*/  WARPSYNC.COLLECTIVE R15, `(.L_x_9822) ;  /* 0x000000000f087348 */ /* 0x000fea0003c00000 */
[----:B------:R0:W1:Y:S02]  /*c1e0*/  SHFL.UP P6, R14, R208, R205, R210 ;  /* 0x040000cdd00e7389 */ /* 0x00006400000c00d2 */
[----:B01----:R-:W-:Y:S05]  /*c1f0*/  ENDCOLLECTIVE ;  /* 0x000000000000791b */ /* 0x003fea0003800000 */
.L_x_9822:
        /* <DEDUP_REMOVED lines=15> */
.L_x_9823:
[----:B------:R-:W-:Y:S02]  /*c2f0*/  MOV R208, R18 ;  /* 0x0000001200d07202 */ /* 0x000fe40000000f00 */
[----:B------:R-:W-:-:S07]  /*c300*/  MOV R2, R14 ;  /* 0x0000000e00027202 */ /* 0x000fce0000000f00 */
[----:B------:R-:W-:Y:S05]  /*c310*/  WARPSYNC.COLLECTIVE R15, `(.L_x_9824) ;  /* 0x000000000f087348 */ /* 0x000fea0003c00000 */
[----:B------:R0:W1:Y:S02]  /*c320*/  SHFL.UP P6, R14, R208, R205, R210 ;  /* 0x040000cdd00e7389 */ /* 0x00006400000c00d2 */
[----:B01----:R-:W-:Y:S05]  /*c330*/  ENDCOLLECTIVE ;  /* 0x000000000000791b */ /* 0x003fea0003800000 */
.L_x_9824:
[----:B------:R-:W-:Y:S02]  /*c340*/  MOV R208, R19 ;  /* 0x0000001300d07202 */ /* 0x000fe40000000f00 */
[----:B------:R-:W-:-:S07]  /*c350*/  MOV R3, R14 ;  /* 0x0000000e00037202 */ /* 0x000fce0000000f00 */
[----:B------:R-:W-:Y:S05]  /*c360*/  WARPSYNC.COLLECTIVE R15, `(.L_x_9825) ;  /* 0x000000000f087348 */ /* 0x000fea0003c00000 */
[----:B------:R0:W1:Y:S02]  /*c370*/  SHFL.UP P6, R14, R208, R205, R210 ;  /* 0x040000cdd00e7389 */ /* 0x00006400000c00d2 */
[----:B01----:R-:W-:Y:S05]  /*c380*/  ENDCOLLECTIVE ;  /* 0x000000000000791b */ /* 0x003fea0003800000 */
.L_x_9825:
[----:B------:R-:W-:Y:S02]  /*c390*/  MOV R208, R202 ;  /* 0x000000ca00d07202 */ /* 0x000fe40000000f00 */
[----:B------:R-:W-:-:S07]  /*c3a0*/  MOV R12, R14 ;  /* 0x0000000e000c7202 */ /* 0x000fce0000000f00 */
[----:B------:R-:W-:Y:S05]  /*c3b0*/  WARPSYNC.COLLECTIVE R15, `(.L_x_9826) ;  /* 0x000000000f087348 */ /* 0x000fea0003c00000 */
[----:B------:R0:W1:Y:S02]  /*c3c0*/  SHFL.UP P6, R14, R208, R205, R210 ;  /* 0x040000cdd00e7389 */ /* 0x00006400000c00d2 */
[----:B01----:R-:W-:Y:S05]  /*c3d0*/  ENDCOLLECTIVE ;  /* 0x000000000000791b */ /* 0x003fea0003800000 */
.L_x_9826:
[----:B------:R-:W-:Y:S05]  /*c3e0*/  BRA `(.L_x_9827) ;  /* 0xffffffa000587947 */ /* 0x000fea000383ffff */
.L_x_9771:
        /* <DEDUP_REMOVED lines=8> */
.L_x_9829:
[----:B------:R-:W-:Y:S05]  /*c470*/  BSYNC B0 ;  /* 0x0000000000007941 */ /* 0x000fea0003800000 */
.L_x_9828:
[----:B------:R-:W-:Y:S05]  /*c480*/  BRA `(.L_x_9830) ;  /* 0xffffffa000647947 */ /* 0x000fea000383ffff */
.L_x_9772:
        /* <DEDUP_REMOVED lines=8> */
.L_x_9832:
[----:B------:R-:W-:Y:S05]  /*c510*/  BSYNC B0 ;  /* 0x0000000000007941 */ /* 0x000fea0003800000 */
.L_x_9831:
[----:B------:R-:W-:Y:S05]  /*c520*/  BRA `(.L_x_9833) ;  /* 0xffffffa000447947 */ /* 0x000fea000383ffff */
.L_x_9773:
        /* <DEDUP_REMOVED lines=8> */
.L_x_9835:
[----:B------:R-:W-:Y:S05]  /*c5b0*/  BSYNC B0 ;  /* 0x0000000000007941 */ /* 0x000fea0003800000 */
.L_x_9834:
[----:B------:R-:W-:Y:S05]  /*c5c0*/  BRA `(.L_x_9836) ;  /* 0xffffffa000247947 */ /* 0x000fea000383ffff */
.L_x_9774:
        /* <DEDUP_REMOVED lines=8> */
.L_x_9838:
[----:B------:R-:W-:Y:S05]  /*c650*/  BSYNC B0 ;  /* 0x0000000000007941 */ /* 0x000fea0003800000 */
.L_x_9837:
[----:B------:R-:W-:Y:S05]  /*c660*/  BRA `(.L_x_9839) ;  /* 0xffffffa000047947 */ /* 0x000fea000383ffff */
.L_x_9775:
        /* <DEDUP_REMOVED lines=8> */
.L_x_9841:
[----:B------:R-:W-:Y:S05]  /*c6f0*/  BSYNC B0 ;  /* 0x0000000000007941 */ /* 0x000fea0003800000 */
.L_x_9840:
        /* <DEDUP_REMOVED lines=10> */
.L_x_9842:
[----:B------:R-:W-:Y:S02]  /*c7a0*/  MOV R208, R19 ;  /* 0x0000001300d07202 */ /* 0x000fe40000000f00 */
[----:B------:R-:W-:-:S07]  /*c7b0*/  MOV R203, R14 ;  /* 0x0000000e00cb7202 */ /* 0x000fce0000000f00 */
[----:B------:R-:W-:Y:S05]  /*c7c0*/  WARPSYNC.COLLECTIVE R15, `(.L_x_9843) ;  /* 0x000000000f087348 */ /* 0x000fea0003c00000 */
[----:B------:R0:W1:Y:S02]  /*c7d0*/  SHFL.UP P6, R14, R208, R205, R210 ;  /* 0x040000cdd00e7389 */ /* 0x00006400000c00d2 */
[----:B01----:R-:W-:Y:S05]  /*c7e0*/  ENDCOLLECTIVE ;  /* 0x000000000000791b */ /* 0x003fea0003800000 */
.L_x_9843:
[----:B------:R-:W-:Y:S02]  /*c7f0*/  MOV R208, R202 ;  /* 0x000000ca00d07202 */ /* 0x000fe40000000f00 */
[----:B------:R-:W-:-:S07]  /*c800*/  MOV R19, R14 ;  /* 0x0000000e00137202 */ /* 0x000fce0000000f00 */
[----:B------:R-:W-:Y:S05]  /*c810*/  WARPSYNC.COLLECTIVE R15, `(.L_x_9844) ;  /* 0x000000000f087348 */ /* 0x000fea0003c00000 */
[----:B------:R0:W1:Y:S02]  /*c820*/  SHFL.UP P6, R14, R208, R205, R210 ;  /* 0x040000cdd00e7389 */ /* 0x00006400000c00d2 */
[----:B01----:R-:W-:Y:S05]  /*c830*/  ENDCOLLECTIVE ;  /* 0x000000000000791b */ /* 0x003fea0003800000 */
.L_x_9844:
[----:B------:R-:W-:Y:S02]  /*c840*/  MOV R202, R14 ;  /* 0x0000000e00ca7202 */ /* 0x000fe40000000f00 */
[----:B------:R-:W-:-:S07]  /*c850*/  MOV R14, R4 ;  /* 0x00000004000e7202 */ /* 0x000fce0000000f00 */
[----:B------:R-:W-:Y:S05]  /*c860*/  WARPSYNC.COLLECTIVE R15, `(.L_x_9845) ;  /* 0x000000000f087348 */ /* 0x000fea0003c00000 */
[----:B------:R0:W1:Y:S02]  /*c870*/  SHFL.IDX P2, R12, R14, R3, R2 ;  /* 0x000000030e0c7389 */ /* 0x0000640000040002 */
[----:B01----:R-:W-:Y:S05]  /*c880*/  ENDCOLLECTIVE ;  /* 0x000000000000791b */ /* 0x003fea0003800000 */
.L_x_9845:
[----:B------:R-:W-:Y:S02]  /*c890*/  MOV R14, R5 ;  /* 0x00000005000e7202 */ /* 0x000fe40000000f00 */
[----:B------:R-:W-:-:S07]  /*c8a0*/  MOV R4, R12 ;  /* 0x0000000c00047202 */ /* 0x000fce0000000f00 */
[----:B------:R-:W-:Y:S05]  /*c8b0*/  WARPSYNC.COLLECTIVE R15, `(.L_x_9846) ;  /* 0x000000000f087348 */ /* 0x000fea0003c00000 */
[----:B------:R0:W1:Y:S02]  /*c8c0*/  SHFL.IDX P2, R12, R14, R3, R2 ;  /* 0x000000030e0c7389 */ /* 0x0000640000040002 */
[----:B01----:R-:W-:Y:S05]  /*c8d0*/  ENDCOLLECTIVE ;  /* 0x000000000000791b */ /* 0x003fea0003800000 */
.L_x_9846:
[----:B------:R-:W-:Y:S02]  /*c8e0*/  MOV R14, R6 ;  /* 0x00000006000e7202 */ /* 0x000fe40000000f00 */
[----:B------:R-:W-:-:S07]  /*c8f0*/  MOV R206, R12 ;  /* 0x0000000c00ce7202 */ /* 0x000fce0000000f00 */
[----:B------:R-:W-:Y:S05]  /*c900*/  WARPSYNC.COLLECTIVE R15, `(.L_x_9847) ;  /* 0x000000000f087348 */ /* 0x000fea0003c00000 */
[----:B------:R0:W1:Y:S02]  /*c910*/  SHFL.IDX P2, R12, R14, R3, R2 ;  /* 0x000000030e0c7389 */ /* 0x0000640000040002 */
[----:B01----:R-:W-:Y:S05]  /*c920*/  ENDCOLLECTIVE ;  /* 0x000000000000791b */ /* 0x003fea0003800000 */
.L_x_9847:
[----:B------:R-:W-:Y:S02]  /*c930*/  MOV R14, R7 ;  /* 0x00000007000e7202 */ /* 0x000fe40000000f00 */
[----:B------:R-:W-:-:S07]  /*c940*/  MOV R6, R12 ;  /* 0x0000000c00067202 */ /* 0x000fce0000000f00 */
[----:B------:R-:W-:Y:S05]  /*c950*/  WARPSYNC.COLLECTIVE R15, `(.L_x_9848) ;  /* 0x000000000f087348 */ /* 0x000fea0003c00000 */
[----:B------:R0:W1:Y:S02]  /*c960*/  SHFL.IDX P2, R12, R14, R3, R2 ;  /* 0x000000030e0c7389 */ /* 0x0000640000040002 */
[----:B01----:R-:W-:Y:S05]  /*c970*/  ENDCOLLECTIVE ;  /* 0x000000000000791b */ /* 0x003fea0003800000 */
.L_x_9848:
[----:B------:R-:W-:Y:S01]  /*c980*/  MOV R7, R12 ;  /* 0x0000000c00077202 */ /* 0x000fe20000000f00 */
[----:B------:R-:W-:Y:S06]  /*c990*/  BRA `(.L_x_9849) ;  /* 0xffffff9c00607947 */ /* 0x000fec000383ffff */
.L_x_9777:
[----:B------:R-:W-:Y:S01]  /*c9a0*/  MOV R242, R19 ;  /* 0x0000001300f27202 */ /* 0x000fe20000000f00 */
[----:B------:R-:W-:Y:S01]  /*c9b0*/  HFMA2 R239, -RZ, RZ, 0, 5.9604644775390625e-08 ;  /* 0x00000001ffef7431 */ /* 0x000fe200000001ff */
[----:B------:R-:W-:Y:S02]  /*c9c0*/  MOV R240, 0x1f ;  /* 0x0000001f00f07802 */ /* 0x000fe40000000f00 */
[----:B------:R-:W-:-:S07]  /*c9d0*/  MOV R15, 0xffffffff ;  /* 0xffffffff000f7802 */ /* 0x000fce0000000f00 */
[----:B0-----:R-:W-:Y:S05]  /*c9e0*/  WARPSYNC.COLLECTIVE R15, `(.L_x_9850) ;  /* 0x000000000f087348 */ /* 0x001fea0003c00000 */
[----:B------:R1:W2:Y:S02]  /*c9f0*/  SHFL.DOWN P0, R12, R242, R239, R240 ;  /* 0x080000eff20c7389 */ /* 0x0002a400000000f0 */
[----:B012---:R-:W-:Y:S05]  /*ca00*/  ENDCOLLECTIVE ;  /* 0x000000000000791b */ /* 0x007fea0003800000 */
.L_x_9850:
[----:B------:R-:W-:Y:S02]  /*ca10*/  MOV R242, R18 ;  /* 0x0000001200f27202 */ /* 0x000fe40000000f00 */
[----:B------:R-:W-:-:S07]  /*ca20*/  MOV R2, R12 ;  /* 0x0000000c00027202 */ /* 0x000fce0000000f00 */
[----:B------:R-:W-:Y:S05]  /*ca30*/  WARPSYNC.COLLECTIVE R15, `(.L_x_9851) ;  /* 0x000000000f087348 */ /* 0x000fea0003c00000 */
[----:B------:R0:W1:Y:S02]  /*ca40*/  SHFL.DOWN P0, R12, R242, R239, R240 ;  /* 0x080000eff20c7389 */ /* 0x00006400000000f0 */
[----:B01----:R-:W-:Y:S05]  /*ca50*/  ENDCOLLECTIVE ;  /* 0x000000000000791b */ /* 0x003fea0003800000 */
.L_x_9851:
[----:B------:R-:W-:Y:S02]  /*ca60*/  MOV R242, R17 ;  /* 0x0000001100f27202 */ /* 0x000fe40000000f00 */
[----:B------:R-:W-:-:S07]  /*ca70*/  MOV R3, R12 ;  /* 0x0000000c00037202 */ /* 0x000fce0000000f00 */
[----:B------:R-:W-:Y:S05]  /*ca80*/  WARPSYNC.COLLECTIVE R15, `(.L_x_9852) ;  /* 0x000000000f087348 */ /* 0x000fea0003c00000 */
[----:B------:R0:W1:Y:S02]  /*ca90*/  SHFL.DOWN P0, R12, R242, R239, R240 ;  /* 0x080000eff20c7389 */ /* 0x00006400000000f0 */
[----:B01----:R-:W-:Y:S05]  /*caa0*/  ENDCOLLECTIVE ;  /* 0x000000000000791b */ /* 0x003fea0003800000 */
.L_x_9852:
[----:B------:R-:W-:Y:S02]  /*cab0*/  MOV R242, R13 ;  /* 0x0000000d00f27202 */ /* 0x000fe40000000f00 */
[----:B------:R-:W-:-:S07]  /*cac0*/  MOV R14, R12 ;  /* 0x0000000c000e7202 */ /* 0x000fce0000000f00 */
[----:B------:R-:W-:Y:S05]  /*cad0*/  WARPSYNC.COLLECTIVE R15, `(.L_x_9853) ;  /* 0x000000000f087348 */ /* 0x000fea0003c00000 */
[----:B------:R0:W1:Y:S02]  /*cae0*/  SHFL.DOWN P0, R12, R242, R239, R240 ;  /* 0x080000eff20c7389 */ /* 0x00006400000000f0 */
[----:B01----:R-:W-:Y:S05]  /*caf0*/  ENDCOLLECTIVE ;  /* 0x000000000000791b */ /* 0x003fea0003800000 */
.L_x_9853:
[----:B------:R-:W-:Y:S05]  /*cb00*/  BRA `(.L_x_9854) ;  /* 0xffffffac00bc7947 */ /* 0x000fea000383ffff */
.L_x_9780:
        /* <DEDUP_REMOVED lines=8> */
.L_x_9856:
[----:B------:R-:W-:Y:S05]  /*cb90*/  BSYNC B0 ;  /* 0x0000000000007941 */ /* 0x000fea0003800000 */
.L_x_9855:
        /* <DEDUP_REMOVED lines=8> */
.L_x_9857:
[----:B------:R-:W-:Y:S02]  /*cc20*/  MOV R242, R17 ;  /* 0x0000001100f27202 */ /* 0x000fe40000000f00 */
[----:B------:R-:W-:-:S07]  /*cc30*/  MOV R3, R12 ;  /* 0x0000000c00037202 */ /* 0x000fce0000000f00 */
[----:B------:R-:W-:Y:S05]  /*cc40*/  WARPSYNC.COLLECTIVE R15, `(.L_x_9858) ;  /* 0x000000000f087348 */ /* 0x000fea0003c00000 */
[----:B------:R0:W1:Y:S02]  /*cc50*/  SHFL.DOWN P0, R12, R242, R239, R240 ;  /* 0x080000eff20c7389 */ /* 0x00006400000000f0 */
[----:B01----:R-:W-:Y:S05]  /*cc60*/  ENDCOLLECTIVE ;  /* 0x000000000000791b */ /* 0x003fea0003800000 */
.L_x_9858:
[----:B------:R-:W-:Y:S02]  /*cc70*/  MOV R242, R13 ;  /* 0x0000000d00f27202 */ /* 0x000fe40000000f00 */
[----:B------:R-:W-:-:S07]  /*cc80*/  MOV R14, R12 ;  /* 0x0000000c000e7202 */ /* 0x000fce0000000f00 */
[----:B------:R-:W-:Y:S05]  /*cc90*/  WARPSYNC.COLLECTIVE R15, `(.L_x_9859) ;  /* 0x000000000f087348 */ /* 0x000fea0003c00000 */
[----:B------:R0:W1:Y:S02]  /*cca0*/  SHFL.DOWN P0, R12, R242, R239, R240 ;  /* 0x080000eff20c7389 */ /* 0x00006400000000f0 */
[----:B01----:R-:W-:Y:S05]  /*ccb0*/  ENDCOLLECTIVE ;  /* 0x000000000000791b */ /* 0x003fea0003800000 */
.L_x_9859:
[----:B------:R-:W-:Y:S05]  /*ccc0*/  BRA `(.L_x_9860) ;  /* 0xffffffac009c7947 */ /* 0x000fea000383ffff */
.L_x_9783:
        /* <DEDUP_REMOVED lines=8> */
.L_x_9862:
[----:B------:R-:W-:Y:S05]  /*cd50*/  BSYNC B0 ;  /* 0x0000000000007941 */ /* 0x000fea0003800000 */
.L_x_9861:
        /* <DEDUP_REMOVED lines=8> */
.L_x_9863:
[----:B------:R-:W-:Y:S02]  /*cde0*/  MOV R242, R17 ;  /* 0x0000001100f27202 */ /* 0x000fe40000000f00 */
[----:B------:R-:W-:-:S07]  /*cdf0*/  MOV R3, R12 ;  /* 0x0000000c00037202 */ /* 0x000fce0000000f00 */
[----:B------:R-:W-:Y:S05]  /*ce00*/  WARPSYNC.COLLECTIVE R15, `(.L_x_9864) ;  /* 0x000000000f087348 */ /* 0x000fea0003c00000 */
[----:B------:R0:W1:Y:S02]  /*ce10*/  SHFL.DOWN P0, R12, R242, R239, R240 ;  /* 0x080000eff20c7389 */ /* 0x00006400000000f0 */
[----:B01----:R-:W-:Y:S05]  /*ce20*/  ENDCOLLECTIVE ;  /* 0x000000000000791b */ /* 0x003fea0003800000 */
.L_x_9864:
[----:B------:R-:W-:Y:S02]  /*ce30*/  MOV R242, R13 ;  /* 0x0000000d00f27202 */ /* 0x000fe40000000f00 */
[----:B------:R-:W-:-:S07]  /*ce40*/  MOV R14, R12 ;  /* 0x0000000c000e7202 */ /* 0x000fce0000000f00 */
[----:B------:R-:W-:Y:S05]  /*ce50*/  WARPSYNC.COLLECTIVE R15, `(.L_x_9865) ;  /* 0x000000000f087348 */ /* 0x000fea0003c00000 */
[----:B------:R0:W1:Y:S02]  /*ce60*/  SHFL.DOWN P0, R12, R242, R239, R240 ;  /* 0x080000eff20c7389 */ /* 0x00006400000000f0 */
[----:B01----:R-:W-:Y:S05]  /*ce70*/  ENDCOLLECTIVE ;  /* 0x000000000000791b */ /* 0x003fea0003800000 */
.L_x_9865:
[----:B------:R-:W-:Y:S05]  /*ce80*/  BRA `(.L_x_9866) ;  /* 0xffffffac007c7947 */ /* 0x000fea000383ffff */
.L_x_9786:
        /* <DEDUP_REMOVED lines=8> */
.L_x_9868:
[----:B------:R-:W-:Y:S05]  /*cf10*/  BSYNC B0 ;  /* 0x0000000000007941 */ /* 0x000fea0003800000 */
.L_x_9867:
        /* <DEDUP_REMOVED lines=8> */
.L_x_9869:
[----:B------:R-:W-:Y:S02]  /*cfa0*/  MOV R242, R17 ;  /* 0x0000001100f27202 */ /* 0x000fe40000000f00 */
[----:B------:R-:W-:-:S07]  /*cfb0*/  MOV R3, R12 ;  /* 0x0000000c00037202 */ /* 0x000fce0000000f00 */
[----:B------:R-:W-:Y:S05]  /*cfc0*/  WARPSYNC.COLLECTIVE R15, `(.L_x_9870) ;  /* 0x000000000f087348 */ /* 0x000fea0003c00000 */
[----:B------:R0:W1:Y:S02]  /*cfd0*/  SHFL.DOWN P0, R12, R242, R239, R240 ;  /* 0x080000eff20c7389 */ /* 0x00006400000000f0 */
[----:B01----:R-:W-:Y:S05]  /*cfe0*/  ENDCOLLECTIVE ;  /* 0x000000000000791b */ /* 0x003fea0003800000 */
.L_x_9870:
[----:B------:R-:W-:Y:S02]  /*cff0*/  MOV R242, R13 ;  /* 0x0000000d00f27202 */ /* 0x000fe40000000f00 */
[----:B------:R-:W-:-:S07]  /*d000*/  MOV R14, R12 ;  /* 0x0000000c000e7202 */ /* 0x000fce0000000f00 */
[----:B------:R-:W-:Y:S05]  /*d010*/  WARPSYNC.COLLECTIVE R15, `(.L_x_9871) ;  /* 0x000000000f087348 */ /* 0x000fea0003c00000 */
[----:B------:R0:W1:Y:S02]  /*d020*/  SHFL.DOWN P0, R12, R242, R239, R240 ;  /* 0x080000eff20c7389 */ /* 0x00006400000000f0 */
[----:B01----:R-:W-:Y:S05]  /*d030*/  ENDCOLLECTIVE ;  /* 0x000000000000791b */ /* 0x003fea0003800000 */
.L_x_9871:
[----:B------:R-:W-:Y:S05]  /*d040*/  BRA `(.L_x_9872) ;  /* 0xffffffac005c7947 */ /* 0x000fea000383ffff */
.L_x_9789:
        /* <DEDUP_REMOVED lines=8> */
.L_x_9874:
[----:B------:R-:W-:Y:S05]  /*d0d0*/  BSYNC B0 ;  /* 0x0000000000007941 */ /* 0x000fea0003800000 */
.L_x_9873:
        /* <DEDUP_REMOVED lines=8> */
.L_x_9875:
[----:B------:R-:W-:Y:S02]  /*d160*/  MOV R242, R17 ;  /* 0x0000001100f27202 */ /* 0x000fe40000000f00 */
[----:B------:R-:W-:-:S07]  /*d170*/  MOV R3, R12 ;  /* 0x0000000c00037202 */ /* 0x000fce0000000f00 */
[----:B------:R-:W-:Y:S05]  /*d180*/  WARPSYNC.COLLECTIVE R15, `(.L_x_9876) ;  /* 0x000000000f087348 */ /* 0x000fea0003c00000 */
[----:B------:R0:W1:Y:S02]  /*d190*/  SHFL.DOWN P0, R12, R242, R239, R240 ;  /* 0x080000eff20c7389 */ /* 0x00006400000000f0 */
[----:B01----:R-:W-:Y:S05]  /*d1a0*/  ENDCOLLECTIVE ;  /* 0x000000000000791b */ /* 0x003fea0003800000 */
.L_x_9876:
[----:B------:R-:W-:Y:S02]  /*d1b0*/  MOV R242, R13 ;  /* 0x0000000d00f27202 */ /* 0x000fe40000000f00 */
[----:B------:R-:W-:-:S07]  /*d1c0*/  MOV R14, R12 ;  /* 0x0000000c000e7202 */ /* 0x000fce0000000f00 */
[----:B------:R-:W-:Y:S05]  /*d1d0*/  WARPSYNC.COLLECTIVE R15, `(.L_x_9877) ;  /* 0x000000000f087348 */ /* 0x000fea0003c00000 */
[----:B------:R0:W1:Y:S02]  /*d1e0*/  SHFL.DOWN P0, R12, R242, R239, R240 ;  /* 0x080000eff20c7389 */ /* 0x00006400000000f0 */
[----:B01----:R-:W-:Y:S05]  /*d1f0*/  ENDCOLLECTIVE ;  /* 0x000000000000791b */ /* 0x003fea0003800000 */
.L_x_9877:
[----:B------:R-:W-:Y:S05]  /*d200*/  BRA `(.L_x_9878) ;  /* 0xffffffac003c7947 */ /* 0x000fea000383ffff */
.L_x_9792:
        /* <DEDUP_REMOVED lines=8> */
.L_x_9880:
[----:B------:R-:W-:Y:S05]  /*d290*/  BSYNC B0 ;  /* 0x0000000000007941 */ /* 0x000fea0003800000 */
.L_x_9879:
        /* <DEDUP_REMOVED lines=9> */
.L_x_9881:
[----:B------:R-:W-:Y:S02]  /*d330*/  MOV R14, R17 ;  /* 0x00000011000e7202 */ /* 0x000fe40000000f00 */
[----:B------:R-:W-:-:S07]  /*d340*/  MOV R236, R12 ;  /* 0x0000000c00ec7202 */ /* 0x000fce0000000f00 */
[----:B------:R-:W-:Y:S05]  /*d350*/  WARPSYNC.COLLECTIVE R15, `(.L_x_9882) ;  /* 0x000000000f087348 */ /* 0x000fea0003c00000 */
[----:B------:R0:W1:Y:S02]  /*d360*/  SHFL.IDX P2, R12, R14, R3, R2 ;  /* 0x000000030e0c7389 */ /* 0x0000640000040002 */
[----:B01----:R-:W-:Y:S05]  /*d370*/  ENDCOLLECTIVE ;  /* 0x000000000000791b */ /* 0x003fea0003800000 */
.L_x_9882:
        /* <DEDUP_REMOVED lines=13> */
.L_x_9883:
        /* <DEDUP_REMOVED lines=8> */
.L_x_9884:
[----:B------:R-:W-:Y:S02]  /*d4d0*/  MOV R242, R18 ;  /* 0x0000001200f27202 */ /* 0x000fe40000000f00 */
[----:B------:R-:W-:-:S07]  /*d4e0*/  MOV R16, R12 ;  /* 0x0000000c00107202 */ /* 0x000fce0000000f00 */
[----:B------:R-:W-:Y:S05]  /*d4f0*/  WARPSYNC.COLLECTIVE R15, `(.L_x_9885) ;  /* 0x000000000f087348 */ /* 0x000fea0003c00000 */
[----:B------:R0:W1:Y:S02]  /*d500*/  SHFL.DOWN P0, R12, R242, R239, R240 ;  /* 0x080000eff20c7389 */ /* 0x00006400000000f0 */
[----:B01----:R-:W-:Y:S05]  /*d510*/  ENDCOLLECTIVE ;  /* 0x000000000000791b */ /* 0x003fea0003800000 */
.L_x_9885:
[----:B------:R-:W-:Y:S02]  /*d520*/  MOV R242, R17 ;  /* 0x0000001100f27202 */ /* 0x000fe40000000f00 */
[----:B------:R-:W-:-:S07]  /*d530*/  MOV R241, R12 ;  /* 0x0000000c00f17202 */ /* 0x000fce0000000f00 */
[----:B------:R-:W-:Y:S05]  /*d540*/  WARPSYNC.COLLECTIVE R15, `(.L_x_9886) ;  /* 0x000000000f087348 */ /* 0x000fea0003c00000 */
[----:B------:R0:W1:Y:S02]  /*d550*/  SHFL.DOWN P0, R12, R242, R239, R240 ;  /* 0x080000eff20c7389 */ /* 0x00006400000000f0 */
[----:B01----:R-:W-:Y:S05]  /*d560*/  ENDCOLLECTIVE ;  /* 0x000000000000791b */ /* 0x003fea0003800000 */
.L_x_9886:
[----:B------:R-:W-:Y:S02]  /*d570*/  MOV R242, R13 ;  /* 0x0000000d00f27202 */ /* 0x000fe40000000f00 */
[----:B------:R-:W-:-:S07]  /*d580*/  MOV R243, R12 ;  /* 0x0000000c00f37202 */ /* 0x000fce0000000f00 */
[----:B------:R-:W-:Y:S05]  /*d590*/  WARPSYNC.COLLECTIVE R15, `(.L_x_9887) ;  /* 0x000000000f087348 */ /* 0x000fea0003c00000 */
[----:B------:R0:W1:Y:S02]  /*d5a0*/  SHFL.DOWN P0, R12, R242, R239, R240 ;  /* 0x080000eff20c7389 */ /* 0x00006400000000f0 */
[----:B01----:R-:W-:Y:S05]  /*d5b0*/  ENDCOLLECTIVE ;  /* 0x000000000000791b */ /* 0x003fea0003800000 */
.L_x_9887:
[----:B------:R-:W-:-:S07]  /*d5c0*/  MOV R245, R12 ;  /* 0x0000000c00f57202 */ /* 0x000fce0000000f00 */
[----:B------:R-:W-:Y:S05]  /*d5d0*/  WARPSYNC.COLLECTIVE R15, `(.L_x_9888) ;  /* 0x000000000f087348 */ /* 0x000fea0003c00000 */
[----:B------:R0:W1:Y:S02]  /*d5e0*/  SHFL.IDX P2, R12, R14, R3, R2 ;  /* 0x000000030e0c7389 */ /* 0x0000640000040002 */
[----:B01----:R-:W-:Y:S05]  /*d5f0*/  ENDCOLLECTIVE ;  /* 0x000000000000791b */ /* 0x003fea0003800000 */
.L_x_9888:
[----:B------:R-:W-:Y:S02]  /*d600*/  MOV R14, R5 ;  /* 0x00000005000e7202 */ /* 0x000fe40000000f00 */
[----:B------:R-:W-:-:S07]  /*d610*/  MOV R244, R12 ;  /* 0x0000000c00f47202 */ /* 0x000fce0000000f00 */
[----:B------:R-:W-:Y:S05]  /*d620*/  WARPSYNC.COLLECTIVE R15, `(.L_x_9889) ;  /* 0x000000000f087348 */ /* 0x000fea0003c00000 */
[----:B------:R0:W1:Y:S02]  /*d630*/  SHFL.IDX P2, R12, R14, R3, R2 ;  /* 0x000000030e0c7389 */ /* 0x0000640000040002 */
[----:B01----:R-:W-:Y:S05]  /*d640*/  ENDCOLLECTIVE ;  /* 0x000000000000791b */ /* 0x003fea0003800000 */
.L_x_9889:
[----:B------:R-:W-:Y:S02]  /*d650*/  MOV R14, R6 ;  /* 0x00000006000e7202 */ /* 0x000fe40000000f00 */
[----:B------:R-:W-:-:S07]  /*d660*/  MOV R239, R12 ;  /* 0x0000000c00ef7202 */ /* 0x000fce0000000f00 */
[----:B------:R-:W-:Y:S05]  /*d670*/  WARPSYNC.COLLECTIVE R15, `(.L_x_9890) ;  /* 0x000000000f087348 */ /* 0x000fea0003c00000 */
[----:B------:R0:W1:Y:S02]  /*d680*/  SHFL.IDX P2, R12, R14, R3, R2 ;  /* 0x000000030e0c7389 */ /* 0x0000640000040002 */
[----:B01----:R-:W-:Y:S05]  /*d690*/  ENDCOLLECTIVE ;  /* 0x000000000000791b */ /* 0x003fea0003800000 */
.L_x_9890:
[----:B------:R-:W-:Y:S02]  /*d6a0*/  MOV R13, R239 ;  /* 0x000000ef000d7202 */ /* 0x000fe40000000f00 */
[----:B------:R-:W-:Y:S02]  /*d6b0*/  MOV R14, R7 ;  /* 0x00000007000e7202 */ /* 0x000fe40000000f00 */
[----:B------:R-:W-:-:S07]  /*d6c0*/  MOV R240, R12 ;  /* 0x0000000c00f07202 */ /* 0x000fce0000000f00 */
[----:B------:R-:W-:Y:S05]  /*d6d0*/  WARPSYNC.COLLECTIVE R15, `(.L_x_9891) ;  /* 0x000000000f087348 */ /* 0x000fea0003c00000 */
[----:B------:R0:W1:Y:S02]  /*d6e0*/  SHFL.IDX P2, R12, R14, R3, R2 ;  /* 0x000000030e0c7389 */ /* 0x0000640000040002 */
[----:B01----:R-:W-:Y:S05]  /*d6f0*/  ENDCOLLECTIVE ;  /* 0x000000000000791b */ /* 0x003fea0003800000 */
.L_x_9891:
[----:B------:R-:W-:Y:S02]  /*d700*/  MOV R246, R12 ;  /* 0x0000000c00f67202 */ /* 0x000fe40000000f00 */
[----:B------:R-:W-:Y:S01]  /*d710*/  MOV R12, R244 ;  /* 0x000000f4000c7202 */ /* 0x000fe20000000f00 */
[----:B------:R-:W-:Y:S06]  /*d720*/  BRA `(.L_x_9892) ;  /* 0xffffffa800947947 */ /* 0x000fec000383ffff */
.L_x_9893:
        /* <DEDUP_REMOVED lines=13> */
.L_x_18714:


//--------------------- .text._Z25selective_scan_bwd_kernelI32Selective_Scan_bwd_kernel_traitsILi64ELi16ELb1ELb0ELb1ELb0ELb0EN3c104HalfENS1_7complexIfEEEEv12SSMParamsBwd --------------------------
	.section	.text._Z25selective_scan_bwd_kernelI32Selective_Scan_bwd_kernel_traitsILi64ELi16ELb1ELb0ELb1ELb0ELb0EN3c104HalfENS1_7complexIfEEEEv12SSMParamsBwd,"ax",@progbits
	.align	128
        .global         _Z25selective_scan_bwd_kernelI32Selective_Scan_bwd_kernel_traitsILi64ELi16ELb1ELb0ELb1ELb0ELb0EN3c104HalfENS1_7complexIfEEEEv12SSMParamsBwd
        .type           _Z25selective_scan_bwd_kernelI32Selective_Scan_bwd_kernel_traitsILi64ELi16ELb1ELb0ELb1ELb0ELb0EN3c104HalfENS1_7complexIfEEEEv12SSMParamsBwd,@function
        .size           _Z25selective_scan_bwd_kernelI32Selective_Scan_bwd_kernel_traitsILi64ELi16ELb1ELb0ELb1ELb0ELb0EN3c104HalfENS1_7complexIfEEEEv12SSMParamsBwd,(.L_x_18715 - _Z25selective_scan_bwd_kernelI32Selective_Scan_bwd_kernel_traitsILi64ELi16ELb1ELb0ELb1ELb0ELb0EN3c104HalfENS1_7complexIfEEEEv12SSMParamsBwd)
        .other          _Z25selective_scan_bwd_kernelI32Selective_Scan_bwd_kernel_traitsILi64ELi16ELb1ELb0ELb1ELb0ELb0EN3c104HalfENS1_7complexIfEEEEv12SSMParamsBwd,@"STO_CUDA_ENTRY STV_DEFAULT"
_Z25selective_scan_bwd_kernelI32Selective_Scan_bwd_kernel_traitsILi64ELi16ELb1ELb0ELb1ELb0ELb0EN3c104HalfENS1_7complexIfEEEEv12SSMParamsBwd:
.text._Z25selective_scan_bwd_kernelI32Selective_Scan_bwd_kernel_traitsILi64ELi16ELb1ELb0ELb1ELb0ELb0EN3c104HalfENS1_7complexIfEEEEv12SSMParamsBwd:
[----:B------:R-:W-:Y:S01]  /*0000*/  LDC R1, c[0x0][0x37c] ;  /* 0x0000df00ff017b82 */ /* 0x000fe20000000800 */
[----:B------:R-:W0:Y:S07]  /*0010*/  LDCU.64 UR4, c[0x0][0x458] ;  /* 0x00008b00ff0477ac */ /* 0x000e2e0008000a00 */
[----:B------:R-:W1:Y:S01]  /*0020*/  S2UR UR32, SR_CTAID.Y ;  /* 0x00000000002079c3 */ /* 0x000e620000002600 */
[----:B------:R-:W2:Y:S01]  /*0030*/  LDCU.64 UR6, c[0x0][0x470] ;  /* 0x00008e00ff0677ac */ /* 0x000ea20008000a00 */
[----:B------:R-:W3:Y:S01]  /*0040*/  LDCU.64 UR22, c[0x0][0x358] ;  /* 0x00006b00ff1677ac */ /* 0x000ee20008000a00 */
[----:B------:R-:W4:Y:S05]  /*0050*/  LDCU UR28, c[0x0][0x398] ;  /* 0x00007300ff1c77ac */ /* 0x000f2a0008000800 */
[----:B------:R-:W5:Y:S01]  /*0060*/  S2UR UR33, SR_CTAID.X ;  /* 0x00000000002179c3 */ /* 0x000f620000002500 */
        /* <DEDUP_REMOVED lines=23> */
[----:B-----5:R-:W-:Y:S01]  /*01e0*/  UIMAD.WIDE.U32 UR4, UR33, UR8, URZ ;  /* 0x00000008210472a5 */ /* 0x020fe2000f8e00ff */
[----:B------:R-:W-:Y:S01]  /*01f0*/  HFMA2 R84, -RZ, RZ, 0, 0 ;  /* 0x00000000ff547431 */ /* 0x000fe200000001ff */
[----:B0-----:R-:W-:Y:S01]  /*0200*/  UIMAD.WIDE.U32 UR6, UR33, UR16, URZ ;  /* 0x00000010210672a5 */ /* 0x001fe2000f8e00ff */
[----:B------:R-:W-:Y:S01]  /*0210*/  IABS R0, R0 ;  /* 0x0000000000007213 */ /* 0x000fe20000000000 */
[----:B------:R-:W-:Y:S01]  /*0220*/  UIMAD UR13, UR33, UR9, UR5 ;  /* 0x00000009210d72a4 */ /* 0x000fe2000f8e0205 */
[----:B------:R-:W-:Y:S01]  /*0230*/  MOV R83, RZ ;  /* 0x000000ff00537202 */ /* 0x000fe20000000f00 */
[----:B------:R-:W-:Y:S01]  /*0240*/  UIMAD UR7, UR33, UR17, UR7 ;  /* 0x00000011210772a4 */ /* 0x000fe2000f8e0207 */
[----:B------:R-:W-:Y:S01]  /*0250*/  R2UR UR29, R0 ;  /* 0x00000000001d72ca */ /* 0x000fe200000e0000 */
[----:B------:R-:W-:-:S02]  /*0260*/  UMOV UR12, UR4 ;  /* 0x00000004000c7c82 */ /* 0x000fc40008000000 */
[----:B------:R-:W-:Y:S02]  /*0270*/  UIMAD.WIDE.U32 UR12, UR32, UR10, UR12 ;  /* 0x0000000a200c72a5 */ /* 0x000fe4000f8e000c */
[----:B------:R-:W-:Y:S02]  /*0280*/  UIMAD.WIDE.U32 UR14, UR32, UR18, UR6 ;  /* 0x00000012200e72a5 */ /* 0x000fe4000f8e0006 */
[----:B------:R-:W-:Y:S01]  /*0290*/  UIMAD UR26, UR32, UR11, UR13 ;  /* 0x0000000b201a72a4 */ /* 0x000fe2000f8e020d */
[----:B------:R-:W0:Y:S05]  /*02a0*/  LDCU.128 UR8, c[0x0][0x460] ;  /* 0x00008c00ff0877ac */ /* 0x000e2a0008000c00 */
[----:B------:R-:W4:Y:S01]  /*02b0*/  I2F.RP R0, UR29 ;  /* 0x0000001d00007d06 */ /* 0x000f220008209400 */
[----:B------:R-:W-:-:S02]  /*02c0*/  UIMAD UR25, UR32, UR19, UR15 ;  /* 0x00000013201972a4 */ /* 0x000fc4000f8e020f */
[----:B--2---:R-:W-:Y:S01]  /*02d0*/  ULEA UR15, UR24, 0xfffffc00, 0xa ;  /* 0xfffffc00180f7891 */ /* 0x004fe2000f8e50ff */
[----:B------:R-:W2:Y:S03]  /*02e0*/  LDCU.64 UR6, c[0x0][0x3d0] ;  /* 0x00007a00ff0677ac */ /* 0x000ea60008000a00 */
[----:B------:R-:W-:Y:S02]  /*02f0*/  UIADD3 UR13, UP0, UPT, UR15, UR12, URZ ;  /* 0x0000000c0f0d7290 */ /* 0x000fe4000ff1e0ff */
[----:B------:R-:W-:Y:S02]  /*0300*/  UIADD3 UR17, UP2, UPT, UR15, UR14, URZ ;  /* 0x0000000e0f117290 */ /* 0x000fe4000ff5e0ff */
[----:B------:R-:W-:Y:S01]  /*0310*/  USHF.R.S32.HI UR16, URZ, 0x1f, UR15 ;  /* 0x0000001fff107899 */ /* 0x000fe2000801140f */
[----:B----4-:R-:W3:Y:S01]  /*0320*/  MUFU.RCP R0, R0 ;  /* 0x0000000000007308 */ /* 0x010ee20000001000 */
[----:B0-----:R-:W-:-:S02]  /*0330*/  ULEA UR14, UP3, UR17, UR10, 0x1 ;  /* 0x0000000a110e7291 */ /* 0x001fc4000f8608ff */
[----:B------:R-:W-:Y:S01]  /*0340*/  UIADD3.X UR10, UPT, UPT, UR16, UR26, URZ, UP0, !UPT ;  /* 0x0000001a100a7290 */ /* 0x000fe200087fe4ff */
[----:B------:R-:W0:Y:S01]  /*0350*/  LDCU.64 UR18, c[0x0][0x4d8] ;  /* 0x00009b00ff1277ac */ /* 0x000e220008000a00 */
[----:B---3--:R-:W-:Y:S02]  /*0360*/  IADD3 R2, PT, PT, R0, 0xffffffe, RZ ;  /* 0x0ffffffe00027810 */ /* 0x008fe40007ffe0ff */
[----:B------:R-:W-:Y:S01]  /*0370*/  IABS R0, UR32 ;  /* 0x0000002000007c13 */ /* 0x000fe20008000000 */
[----:B0-----:R-:W-:-:S03]  /*0380*/  USHF.R.U64 UR18, UR18, 0x1, UR19 ;  /* 0x0000000112127899 */ /* 0x001fc60008001213 */
[----:B------:R-:W0:Y:S01]  /*0390*/  F2I.FTZ.U32.TRUNC.NTZ R2, R2 ;  /* 0x0000000200027305 */ /* 0x000e22000021f000 */
[----:B------:R-:W-:Y:S02]  /*03a0*/  R2UR UR27, R0 ;  /* 0x00000000001b72ca */ /* 0x000fe400000e0000 */
        /* <DEDUP_REMOVED lines=11> */
[----:B------:R-:W-:Y:S01]  /*0460*/  UMOV UR10, UR5 ;  /* 0x00000005000a7c82 */ /* 0x000fe20008000000 */
[----:B-1----:R-:W-:-:S02]  /*0470*/  UIMAD.WIDE.U32 UR4, UR33, UR20, URZ ;  /* 0x00000014210472a5 */ /* 0x002fc4000f8e00ff */
[----:B------:R-:W-:Y:S02]  /*0480*/  UIADD3 UR11, UPT, UPT, -UR10, URZ, URZ ;  /* 0x000000ff0a0b7290 */ /* 0x000fe4000fffe1ff */
[----:B------:R-:W-:Y:S02]  /*0490*/  UIMAD UR5, UR33, UR21, UR5 ;  /* 0x00000015210572a4 */ /* 0x000fe4000f8e0205 */
[----:B------:R-:W-:Y:S02]  /*04a0*/  UIMAD UR11, UR29, UR11, UR27 ;  /* 0x0000000b1d0b72a4 */ /* 0x000fe4000f8e021b */
[----:B------:R-:W-:Y:S02]  /*04b0*/  UIMAD.WIDE.U32 UR4, UR32, UR30, UR4 ;  /* 0x0000001e200472a5 */ /* 0x000fe4000f8e0004 */
[----:B------:R-:W-:Y:S02]  /*04c0*/  UISETP.GT.U32.AND UP2, UPT, UR29, UR11, UPT ;  /* 0x0000000b1d00728c */ /* 0x000fe4000bf44070 */
[----:B------:R-:W-:Y:S01]  /*04d0*/  UIMAD UR5, UR32, UR31, UR5 ;  /* 0x0000001f200572a4 */ /* 0x000fe2000f8e0205 */
[----:B------:R-:W0:Y:S01]  /*04e0*/  LDCU.64 UR30, c[0x0][0x528] ;  /* 0x0000a500ff1e77ac */ /* 0x000e220008000a00 */
[----:B--2---:R-:W-:-:S02]  /*04f0*/  UIMAD.WIDE.U32 UR8, UR33, UR6, URZ ;  /* 0x00000006210872a5 */ /* 0x004fc4000f8e00ff */
[----:B------:R-:W-:-:S05]  /*0500*/  UISETP.NE.AND UP1, UPT, UR28, URZ, UPT ;  /* 0x000000ff1c00728c */ /* 0x000fca000bf25270 */
[----:B------:R-:W-:Y:S02]  /*0510*/  @!UP2 UIADD3 UR11, UPT, UPT, UR11, -UR29, URZ ;  /* 0x8000001d0b0ba290 */ /* 0x000fe4000fffe0ff */
[----:B------:R-:W-:Y:S02]  /*0520*/  @!UP2 UIADD3 UR10, UPT, UPT, UR10, 0x1, URZ ;  /* 0x000000010a0aa890 */ /* 0x000fe4000fffe0ff */
[----:B------:R-:W-:Y:S02]  /*0530*/  UISETP.GE.U32.AND UP0, UPT, UR11, UR29, UPT ;  /* 0x0000001d0b00728c */ /* 0x000fe4000bf06070 */
[----:B------:R-:W-:Y:S02]  /*0540*/  ULOP3.LUT UR11, UR32, UR28, URZ, 0x3c, !UPT ;  /* 0x0000001c200b7292 */ /* 0x000fe4000f8e3cff */
[----:B------:R-:W-:Y:S02]  /*0550*/  UIMAD UR9, UR33, UR7, UR9 ;  /* 0x00000007210972a4 */ /* 0x000fe4000f8e0209 */
[----:B------:R-:W-:Y:S01]  /*0560*/  UISETP.GE.AND UP2, UPT, UR11, URZ, UPT ;  /* 0x000000ff0b00728c */ /* 0x000fe2000bf46270 */
[----:B------:R-:W1:Y:S04]  /*0570*/  LDCU.64 UR6, c[0x0][0x3e8] ;  /* 0x00007d00ff0677ac */ /* 0x000e680008000a00 */
[----:B------:R-:W-:Y:S01]  /*0580*/  @UP0 UIADD3 UR10, UPT, UPT, UR10, 0x1, URZ ;  /* 0x000000010a0a0890 */ /* 0x000fe2000fffe0ff */
[----:B------:R-:W2:Y:S01]  /*0590*/  LDCU.64 UR26, c[0x0][0x4e0] ;  /* 0x00009c00ff1a77ac */ /* 0x000ea20008000a00 */
[----:B------:R-:W-:-:S02]  /*05a0*/  UISETP.NE.U32.AND UP0, UPT, UR34, URZ, UPT ;  /* 0x000000ff2200728c */ /* 0x000fc4000bf05070 */
[----:B------:R-:W-:Y:S02]  /*05b0*/  UIADD3 UR15, UP3, UPT, UR15, UR4, URZ ;  /* 0x000000040f0f7290 */ /* 0x000fe4000ff7e0ff */
[----:B------:R-:W-:Y:S02]  /*05c0*/  UISETP.NE.AND.EX UP0, UPT, UR35, URZ, UPT, UP0 ;  /* 0x000000ff2300728c */ /* 0x000fe4000bf05300 */
[----:B------:R-:W-:Y:S02]  /*05d0*/  @!UP2 UIADD3 UR10, UPT, UPT, -UR10, URZ, URZ ;  /* 0x000000ff0a0aa290 */ /* 0x000fe4000fffe1ff */
[----:B------:R-:W-:Y:S02]  /*05e0*/  UIADD3.X UR4, UPT, UPT, UR16, UR5, URZ, UP3, !UPT ;  /* 0x0000000510047290 */ /* 0x000fe40009ffe4ff */
[----:B0-----:R-:W-:Y:S02]  /*05f0*/  ULEA UR16, UP2, UR15, UR30, 0x1 ;  /* 0x0000001e0f107291 */ /* 0x001fe4000f8408ff */
[----:B------:R-:W-:-:S02]  /*0600*/  @!UP1 ULOP3.LUT UR10, URZ, UR28, URZ, 0x33, !UPT ;  /* 0x0000001cff0a9292 */ /* 0x000fc4000f8e33ff */
[----:B------:R-:W-:Y:S02]  /*0610*/  ULEA.HI.X UR15, UR15, UR31, UR4, 0x1, UP2 ;  /* 0x0000001f0f0f7291 */ /* 0x000fe400090f0c04 */
[----:B------:R-:W-:Y:S01]  /*0620*/  USHF.R.S32.HI UR4, URZ, 0x1f, UR10 ;  /* 0x0000001fff047899 */ /* 0x000fe2000801140a */
[----:B------:R-:W0:Y:S03]  /*0630*/  @UP0 LDCU UR11, c[0x0][0x384] ;  /* 0x00007080ff0b07ac */ /* 0x000e260008000800 */
[----:B-1----:R-:W-:Y:S02]  /*0640*/  UIMAD UR5, UR4, UR6, URZ ;  /* 0x00000006040572a4 */ /* 0x002fe4000f8e02ff */
[----:B------:R-:W-:Y:S02]  /*0650*/  UIMAD.WIDE.U32 UR8, UR10, UR6, UR8 ;  /* 0x000000060a0872a5 */ /* 0x000fe4000f8e0008 */
[----:B--2---:R-:W-:-:S02]  /*0660*/  UIMAD UR6, UR4, UR26, URZ ;  /* 0x0000001a040672a4 */ /* 0x004fc4000f8e02ff */
[----:B------:R-:W-:Y:S02]  /*0670*/  UIMAD UR7, UR10, UR7, UR5 ;  /* 0x000000070a0772a4 */ /* 0x000fe4000f8e0205 */
[----:B------:R-:W-:Y:S02]  /*0680*/  UIMAD.WIDE.U32 UR4, UR10, UR26, URZ ;  /* 0x0000001a0a0472a5 */ /* 0x000fe4000f8e00ff */
[----:B------:R-:W-:Y:S01]  /*0690*/  UIMAD UR10, UR10, UR27, UR6 ;  /* 0x0000001b0a0a72a4 */ /* 0x000fe2000f8e0206 */
[----:B------:R-:W1:Y:S01]  /*06a0*/  LDCU.64 UR26, c[0x0][0x540] ;  /* 0x0000a800ff1a77ac */ /* 0x000e620008000a00 */
[----:B------:R-:W2:Y:S01]  /*06b0*/  @UP0 LDCU UR25, c[0x0][0x38c] ;  /* 0x00007180ff1907ac */ /* 0x000ea20008000800 */
[----:B------:R-:W3:Y:S01]  /*06c0*/  LDCU.64 UR28, c[0x0][0x450] ;  /* 0x00008a00ff1c77ac */ /* 0x000ee20008000a00 */
[----:B------:R-:W-:Y:S01]  /*06d0*/  ULEA UR6, UR24, 0xfffff800, 0xb ;  /* 0xfffff80018067891 */ /* 0x000fe2000f8e58ff */
[----:B------:R-:W4:Y:S01]  /*06e0*/  @UP0 LDCU.64 UR30, c[0x0][0x480] ;  /* 0x00009000ff1e07ac */ /* 0x000f220008000a00 */
[----:B------:R-:W-:-:S02]  /*06f0*/  USHF.R.U32.HI UR21, URZ, 0x1, UR19 ;  /* 0x00000001ff157899 */ /* 0x000fc40008011613 */
[----:B------:R-:W-:Y:S02]  /*0700*/  UIADD3 UR5, UPT, UPT, UR5, UR10, URZ ;  /* 0x0000000a05057290 */ /* 0x000fe4000fffe0ff */
[----:B------:R-:W-:Y:S02]  /*0710*/  UIADD3 UR20, UP1, UPT, UR6, UR8, URZ ;  /* 0x0000000806147290 */ /* 0x000fe4000ff3e0ff */
[----:B0-----:R-:W-:Y:S02]  /*0720*/  @UP0 UIMAD UR8, UR33, UR11, UR32 ;  /* 0x0000000b210802a4 */ /* 0x001fe4000f8e0220 */
[----:B------:R-:W-:Y:S02]  /*0730*/  UIMAD UR21, UR21, UR33, URZ ;  /* 0x00000021151572a4 */ /* 0x000fe4000f8e02ff */
[----:B------:R-:W-:Y:S02]  /*0740*/  UIMAD.WIDE.U32 UR10, UR33, UR18, UR4 ;  /* 0x00000012210a72a5 */ /* 0x000fe4000f8e0004 */
[----:B------:R-:W-:-:S02]  /*0750*/  UIADD3 UR7, UPT, UPT, UR9, UR7, URZ ;  /* 0x0000000709077290 */ /* 0x000fc4000fffe0ff */
[----:B------:R-:W-:Y:S02]  /*0760*/  @UP0 UIMAD UR8, UR8, UR24, URZ ;  /* 0x00000018080802a4 */ /* 0x000fe4000f8e02ff */
[----:B------:R-:W-:Y:S02]  /*0770*/  UIADD3 UR4, UPT, UPT, UR11, UR21, URZ ;  /* 0x000000150b047290 */ /* 0x000fe4000fffe0ff */
[----:B------:R-:W-:Y:S02]  /*0780*/  ULEA.HI.X.SX32 UR6, UR6, UR7, 0x1, UP1 ;  /* 0x0000000706067291 */ /* 0x000fe400088f0eff */
[----:B-1----:R-:W-:Y:S02]  /*0790*/  ULEA UR9, UP1, UR10, UR26, 0x3 ;  /* 0x0000001a0a097291 */ /* 0x002fe4000f8218ff */
[----:B--2---:R-:W-:Y:S02]  /*07a0*/  @UP0 UIMAD UR8, UR8, UR25, URZ ;  /* 0x00000019080802a4 */ /* 0x004fe4000f8e02ff */
[----:B---3--:R-:W-:-:S02]  /*07b0*/  ULEA UR19, UP2, UR20, UR28, 0x1 ;  /* 0x0000001c14137291 */ /* 0x008fc4000f8408ff */
[----:B------:R-:W-:Y:S01]  /*07c0*/  ULEA.HI.X UR10, UR10, UR27, UR4, 0x3, UP1 ;  /* 0x0000001b0a0a7291 */ /* 0x000fe200088f1c04 */
[----:B------:R-:W-:Y:S02]  /*07d0*/  UMOV UR5, URZ ;  /* 0x000000ff00057c82 */ /* 0x000fe40008000000 */
[----:B------:R-:W-:Y:S01]  /*07e0*/  UMOV UR4, URZ ;  /* 0x000000ff00047c82 */ /* 0x000fe20008000000 */
[----:B----4-:R-:W-:Y:S02]  /*07f0*/  @UP0 UIMAD.WIDE UR4, UR8, 0x10, UR30 ;  /* 0x00000010080408a5 */ /* 0x010fe4000f8e021e */
[----:B------:R-:W-:Y:S02]  /*0800*/  ULEA.HI.X UR20, UR20, UR29, UR6, 0x1, UP2 ;  /* 0x0000001d14147291 */ /* 0x000fe400090f0c06 */
[----:B------:R-:W-:Y:S01]  /*0810*/  UISETP.GE.AND UP0, UPT, UR24, 0x1, UPT ;  /* 0x000000011800788c */ /* 0x000fe2000bf06270 */
[----:B------:R-:W-:Y:S01]  /*0820*/  UMOV UR7, URZ ;  /* 0x000000ff00077c82 */ /* 0x000fe20008000000 */
[----:B------:R-:W-:Y:S01]  /*0830*/  UMOV UR6, URZ ;  /* 0x000000ff00067c82 */ /* 0x000fe20008000000 */
[----:B------:R-:W-:-:S02]  /*0840*/  @P0 R2UR UR7, R3 ;  /* 0x00000000030702ca */ /* 0x000fc400000e0000 */
        /* <DEDUP_REMOVED lines=8> */
[----:B-1----:R-:W-:-:S03]  /*08d0*/  ULEA UR8, UR18, UR8, 0x18 ;  /* 0x0000000812087291 */ /* 0x002fc6000f8ec0ff */
[----:B------:R-:W-:Y:S01]  /*08e0*/  UMOV UR18, UR20 ;  /* 0x0000001400127c82 */ /* 0x000fe20008000000 */
[C---:B0-----:R-:W-:Y:S02]  /*08f0*/  IADD3 R0, PT, PT, R81.reuse, 0x40, RZ ;  /* 0x0000004051007810 */ /* 0x041fe40007ffe0ff */
[C---:B------:R-:W-:Y:S02]  /*0900*/  IADD3 R2, PT, PT, R81.reuse, 0x80, RZ ;  /* 0x0000008051027810 */ /* 0x040fe40007ffe0ff */
[C---:B------:R-:W-:Y:S02]  /*0910*/  IADD3 R4, PT, PT, R81.reuse, 0xc0, RZ ;  /* 0x000000c051047810 */ /* 0x040fe40007ffe0ff */
[C---:B------:R-:W-:Y:S02]  /*0920*/  IADD3 R6, PT, PT, R81.reuse, 0x100, RZ ;  /* 0x0000010051067810 */ /* 0x040fe40007ffe0ff */
[C---:B------:R-:W-:Y:S02]  /*0930*/  IADD3 R8, PT, PT, R81.reuse, 0x140, RZ ;  /* 0x0000014051087810 */ /* 0x040fe40007ffe0ff */
[----:B------:R-:W-:-:S02]  /*0940*/  IADD3 R10, PT, PT, R81, 0x180, RZ ;  /* 0x00000180510a7810 */ /* 0x000fc40007ffe0ff */
[C---:B------:R-:W-:Y:S02]  /*0950*/  IADD3 R12, PT, PT, R81.reuse, 0x1c0, RZ ;  /* 0x000001c0510c7810 */ /* 0x040fe40007ffe0ff */
[C---:B------:R-:W-:Y:S02]  /*0960*/  IADD3 R14, PT, PT, R81.reuse, 0x240, RZ ;  /* 0x00000240510e7810 */ /* 0x040fe40007ffe0ff */
[----:B------:R-:W-:Y:S02]  /*0970*/  IADD3 R16, PT, PT, R81, 0x3c0, RZ ;  /* 0x000003c051107810 */ /* 0x000fe40007ffe0ff */
        /* <DEDUP_REMOVED lines=9> */
[C---:B------:R-:W-:Y:S02]  /*0a10*/  LOP3.LUT R79, R81.reuse, 0x1f, RZ, 0xc0, !PT ;  /* 0x0000001f514f7812 */ /* 0x040fe400078ec0ff */
[C---:B------:R-:W-:Y:S02]  /*0a20*/  IADD3 R82, PT, PT, R81.reuse, 0x200, RZ ;  /* 0x0000020051527810 */ /* 0x040fe40007ffe0ff */
        /* <DEDUP_REMOVED lines=9> */
[----:B--2---:R-:W-:-:S07]  /*0ac0*/  LEA R54, R16, UR8, 0x2 ;  /* 0x0000000810367c11 */ /* 0x004fce000f8e10ff */
.L_x_9995:
        /* <DEDUP_REMOVED lines=21> */
[----:B--2---:R1:W-:Y:S04]  /*0c20*/  STS.128 [R51], R8 ;  /* 0x0000000833007388 */ /* 0x0043e80000000c00 */
[----:B---3--:R-:W-:Y:S01]  /*0c30*/  STS.128 [R51+0x200], R12 ;  /* 0x0002000c33007388 */ /* 0x008fe20000000c00 */
        /* <DEDUP_REMOVED lines=10> */
[----:B-----5:R4:W-:Y:S01]  /*0ce0*/  STS.128 [R51+0x200], R28 ;  /* 0x0002001c33007388 */ /* 0x0209e20000000c00 */
[----:B------:R-:W-:-:S03]  /*0cf0*/  NOP ;  /* 0x0000000000007918 */ /* 0x000fc60000000000 */
[----:B------:R-:W-:Y:S04]  /*0d00*/  LDS.128 R60, [R50] ;  /* 0x00000000323c7984 */ /* 0x000fe80000000c00 */
[----:B------:R-:W-:Y:S01]  /*0d10*/  LDS.128 R64, [R50+0x10] ;  /* 0x0000100032407984 */ /* 0x000fe20000000c00 */
[----:B------:R-:W-:Y:S06]  /*0d20*/  BAR.SYNC.DEFER_BLOCKING 0x0 ;  /* 0x0000000000007b1d */ /* 0x000fec0000010000 */
[----:B-1----:R-:W5:Y:S04]  /*0d30*/  LDG.E.128 R8, desc[UR22][R2.64] ;  /* 0x0000001602087981 */ /* 0x002f68000c1e1d00 */
[----:B------:R-:W5:Y:S01]  /*0d40*/  LDG.E.128 R4, desc[UR22][R2.64+0x200] ;  /* 0x0002001602047981 */ /* 0x000f62000c1e1d00 */
[--C-:B--2---:R-:W-:Y:S01]  /*0d50*/  HADD2.F32 R49, -RZ, R16.reuse.H0_H0 ;  /* 0x20000010ff317230 */ /* 0x104fe20000004100 */
[----:B0-----:R-:W-:Y:S01]  /*0d60*/  UISETP.GE.AND UP0, UPT, UR8, 0x1, UPT ;  /* 0x000000010800788c */ /* 0x001fe2000bf06270 */
[----:B------:R-:W-:Y:S01]  /*0d70*/  HADD2.F32 R48, -RZ, R16.H1_H1 ;  /* 0x30000010ff307230 */ /* 0x000fe20000004100 */
[----:B------:R-:W-:Y:S01]  /*0d80*/  CS2R R32, SRZ ;  /* 0x0000000000207805 */ /* 0x000fe2000001ff00 */
[--C-:B------:R-:W-:Y:S01]  /*0d90*/  HADD2.F32 R47, -RZ, R17.reuse.H0_H0 ;  /* 0x20000011ff2f7230 */ /* 0x100fe20000004100 */
[----:B----4-:R-:W-:Y:S01]  /*0da0*/  CS2R R30, SRZ ;  /* 0x00000000001e7805 */ /* 0x010fe2000001ff00 */
[----:B------:R-:W-:Y:S01]  /*0db0*/  HADD2.F32 R46, -RZ, R17.H1_H1 ;  /* 0x30000011ff2e7230 */ /* 0x000fe20000004100 */
[----:B------:R-:W-:Y:S01]  /*0dc0*/  CS2R R28, SRZ ;  /* 0x00000000001c7805 */ /* 0x000fe2000001ff00 */
[----:B------:R-:W-:-:S02]  /*0dd0*/  HADD2.F32 R45, -RZ, R18.H0_H0 ;  /* 0x20000012ff2d7230 */ /* 0x000fc40000004100 */
[----:B------:R-:W-:Y:S02]  /*0de0*/  HADD2.F32 R44, -RZ, R18.H1_H1 ;  /* 0x30000012ff2c7230 */ /* 0x000fe40000004100 */
[--C-:B------:R-:W-:Y:S02]  /*0df0*/  HADD2.F32 R43, -RZ, R19.reuse.H0_H0 ;  /* 0x20000013ff2b7230 */ /* 0x100fe40000004100 */
[----:B------:R-:W-:Y:S01]  /*0e00*/  HADD2.F32 R42, -RZ, R19.H1_H1 ;  /* 0x30000013ff2a7230 */ /* 0x000fe20000004100 */
[----:B------:R-:W-:Y:S01]  /*0e10*/  CS2R R18, SRZ ;  /* 0x0000000000127805 */ /* 0x000fe2000001ff00 */
[--C-:B---3--:R-:W-:Y:S02]  /*0e20*/  HADD2.F32 R41, -RZ, R20.reuse.H0_H0 ;  /* 0x20000014ff297230 */ /* 0x108fe40000004100 */
[----:B------:R-:W-:Y:S02]  /*0e30*/  HADD2.F32 R40, -RZ, R20.H1_H1 ;  /* 0x30000014ff287230 */ /* 0x000fe40000004100 */
[----:B------:R-:W-:-:S02]  /*0e40*/  HADD2.F32 R39, -RZ, R21.H0_H0 ;  /* 0x20000015ff277230 */ /* 0x000fc40000004100 */
[----:B------:R-:W-:Y:S01]  /*0e50*/  HADD2.F32 R38, -RZ, R21.H1_H1 ;  /* 0x30000015ff267230 */ /* 0x000fe20000004100 */
[----:B------:R-:W-:Y:S01]  /*0e60*/  CS2R R20, SRZ ;  /* 0x0000000000147805 */ /* 0x000fe2000001ff00 */
[--C-:B------:R-:W-:Y:S02]  /*0e70*/  HADD2.F32 R37, -RZ, R22.reuse.H0_H0 ;  /* 0x20000016ff257230 */ /* 0x100fe40000004100 */
[----:B------:R-:W-:Y:S02]  /*0e80*/  HADD2.F32 R36, -RZ, R22.H1_H1 ;  /* 0x30000016ff247230 */ /* 0x000fe40000004100 */
[--C-:B------:R-:W-:Y:S02]  /*0e90*/  HADD2.F32 R35, -RZ, R23.reuse.H0_H0 ;  /* 0x20000017ff237230 */ /* 0x100fe40000004100 */
[----:B------:R-:W-:Y:S01]  /*0ea0*/  HADD2.F32 R34, -RZ, R23.H1_H1 ;  /* 0x30000017ff227230 */ /* 0x000fe20000004100 */
[----:B------:R-:W-:Y:S01]  /*0eb0*/  CS2R R22, SRZ ;  /* 0x0000000000167805 */ /* 0x000fe2000001ff00 */
[----:B-----5:R-:W-:Y:S04]  /*0ec0*/  STS.128 [R51], R8 ;  /* 0x0000000833007388 */ /* 0x020fe80000000c00 */
[----:B------:R-:W-:Y:S01]  /*0ed0*/  STS.128 [R51+0x200], R4 ;  /* 0x0002000433007388 */ /* 0x000fe20000000c00 */
        /* <DEDUP_REMOVED lines=23> */
[----:B------:R-:W-:Y:S01]  /*1050*/  HADD2.F32 R105, -RZ, R25.H1_H1 ;  /* 0x30000019ff697230 */ /* 0x000fe20000004100 */
[----:B------:R-:W-:Y:S01]  /*1060*/  CS2R R24, SRZ ;  /* 0x0000000000187805 */ /* 0x000fe2000001ff00 */
[----:B------:R-:W-:-:S02]  /*1070*/  HADD2.F32 R104, -RZ, R26.H0_H0 ;  /* 0x2000001aff687230 */ /* 0x000fc40000004100 */
[C---:B------:R-:W-:Y:S01]  /*1080*/  FFMA.FTZ R3, R111.reuse, R44, R0 ;  /* 0x0000002c6f037223 */ /* 0x040fe20000010000 */
[----:B------:R-:W-:Y:S02]  /*1090*/  HADD2.F32 R103, -RZ, R26.H1_H1 ;  /* 0x3000001aff677230 */ /* 0x000fe40000004100 */
[----:B------:R-:W-:Y:S01]  /*10a0*/  FMUL.FTZ R13, R112, UR7 ;  /* 0x00000007700d7c20 */ /* 0x000fe20008410000 */
[--C-:B------:R-:W-:Y:S02]  /*10b0*/  HADD2.F32 R102, -RZ, R27.reuse.H0_H0 ;  /* 0x2000001bff667230 */ /* 0x100fe40000004100 */
[C---:B------:R-:W-:Y:S01]  /*10c0*/  FFMA.FTZ R0, R110.reuse, R43, R3 ;  /* 0x0000002b6e007223 */ /* 0x040fe20000010003 */
[----:B------:R-:W-:Y:S01]  /*10d0*/  HADD2.F32 R101, -RZ, R27.H1_H1 ;  /* 0x3000001bff657230 */ /* 0x000fe20000004100 */
[----:B------:R-:W-:Y:S01]  /*10e0*/  CS2R R26, SRZ ;  /* 0x00000000001a7805 */ /* 0x000fe2000001ff00 */
        /* <DEDUP_REMOVED lines=13> */
[----:B------:R-:W-:-:S04]  /*11c0*/  FFMA.FTZ R0, R106, R39, R3 ;  /* 0x000000276a007223 */ /* 0x000fc80000010003 */
[----:B------:R-:W-:-:S04]  /*11d0*/  FFMA.FTZ R3, R105, R38, R0 ;  /* 0x0000002669037223 */ /* 0x000fc80000010000 */
[----:B------:R-:W-:-:S04]  /*11e0*/  FFMA.FTZ R0, R104, R37, R3 ;  /* 0x0000002568007223 */ /* 0x000fc80000010003 */
[----:B------:R-:W-:-:S04]  /*11f0*/  FFMA.FTZ R3, R103, R36, R0 ;  /* 0x0000002467037223 */ /* 0x000fc80000010000 */
[C---:B------:R-:W-:Y:S01]  /*1200*/  FFMA.FTZ R84, R102.reuse, R35, R3 ;  /* 0x0000002366547223 */ /* 0x040fe20000010003 */
[----:B------:R-:W-:-:S03]  /*1210*/  FMUL.FTZ R3, R102, UR7 ;  /* 0x0000000766037c20 */ /* 0x000fc60008410000 */
[----:B------:R-:W-:Y:S01]  /*1220*/  FFMA.FTZ R84, R101, R34, R84 ;  /* 0x0000002265547223 */ /* 0x000fe20000010054 */
[----:B------:R-:W-:Y:S06]  /*1230*/  BAR.SYNC.DEFER_BLOCKING 0x0 ;  /* 0x0000000000007b1d */ /* 0x000fec0000010000 */
[----:B------:R-:W-:Y:S05]  /*1240*/  BRA.U !UP0, `(.L_x_9895) ;  /* 0x00000081088c7547 */ /* 0x000fea000b800000 */
[----:B------:R-:W-:Y:S01]  /*1250*/  UISETP.NE.AND UP0, UPT, UR11, 0x1, UPT ;  /* 0x000000010b00788c */ /* 0x000fe2000bf05270 */
[--C-:B------:R-:W-:Y:S02]  /*1260*/  HADD2.F32 R100, -RZ, R60.reuse.H0_H0 ;  /* 0x2000003cff647230 */ /* 0x100fe40000004100 */
[----:B------:R-:W-:Y:S02]  /*1270*/  HFMA2 R33, -RZ, RZ, 0, 0 ;  /* 0x00000000ff217431 */ /* 0x000fe400000001ff */
[----:B------:R-:W-:Y:S02]  /*1280*/  HADD2.F32 R99, -RZ, R60.H1_H1 ;  /* 0x3000003cff637230 */ /* 0x000fe40000004100 */
[----:B------:R-:W-:Y:S01]  /*1290*/  FADD.FTZ R0, R69, R69 ;  /* 0x0000004545007221 */ /* 0x000fe20000010000 */
[--C-:B------:R-:W-:Y:S01]  /*12a0*/  HADD2.F32 R98, -RZ, R61.reuse.H0_H0 ;  /* 0x2000003dff627230 */ /* 0x100fe20000004100 */
[----:B------:R-:W-:Y:S01]  /*12b0*/  PLOP3.LUT P1, PT, PT, PT, UP0, 0x80, 0x8 ;  /* 0x000000000008781c */ /* 0x000fe20003f2f008 */
[----:B------:R-:W-:-:S02]  /*12c0*/  HADD2.F32 R97, -RZ, R61.H1_H1 ;  /* 0x3000003dff617230 */ /* 0x000fc40000004100 */
[----:B------:R-:W-:Y:S01]  /*12d0*/  FADD.FTZ R115, R115, R115 ;  /* 0x0000007373737221 */ /* 0x000fe20000010000 */
[--C-:B------:R-:W-:Y:S02]  /*12e0*/  HADD2.F32 R96, -RZ, R62.reuse.H0_H0 ;  /* 0x2000003eff607230 */ /* 0x100fe40000004100 */
[----:B------:R-:W-:Y:S01]  /*12f0*/  FADD.FTZ R114, R114, R114 ;  /* 0x0000007272727221 */ /* 0x000fe20000010000 */
[----:B------:R-:W-:Y:S02]  /*1300*/  HADD2.F32 R95, -RZ, R62.H1_H1 ;  /* 0x3000003eff5f7230 */ /* 0x000fe40000004100 */
[----:B------:R-:W-:Y:S01]  /*1310*/  FADD.FTZ R113, R113, R113 ;  /* 0x0000007171717221 */ /* 0x000fe20000010000 */
[--C-:B------:R-:W-:Y:S02]  /*1320*/  HADD2.F32 R94, -RZ, R63.reuse.H0_H0 ;  /* 0x2000003fff5e7230 */ /* 0x100fe40000004100 */
[----:B------:R-:W-:Y:S01]  /*1330*/  FADD.FTZ R112, R112, R112 ;  /* 0x0000007070707221 */ /* 0x000fe20000010000 */
        /* <DEDUP_REMOVED lines=46> */
.L_x_9994:
        /* <DEDUP_REMOVED lines=21> */
[----:B------:R-:W2:Y:S04]  /*1770*/  LDG.E.128 R72, desc[UR22][R120.64+0x600] ;  /* 0x0006001678487981 */ /* 0x000ea8000c1e1d00 */
[----:B-1----:R-:W2:Y:S04]  /*1780*/  LDG.E.128 R68, desc[UR22][R120.64+0x400] ;  /* 0x0004001678447981 */ /* 0x002ea8000c1e1d00 */
        /* <DEDUP_REMOVED lines=38> */
[----:B------:R0:W4:Y:S02]  /*19f0*/  MUFU.COS R124, R125 ;  /* 0x0000007d007c7308 */ /* 0x0001240000000000 */
[----:B0-----:R-:W-:Y:S01]  /*1a00*/  FMUL.RZ R125, R117, 0.15915493667125701904 ;  /* 0x3e22f983757d7820 */ /* 0x001fe2000040c000 */
[----:B------:R-:W-:-:S05]  /*1a10*/  FMUL.FTZ R117, R92, UR45 ;  /* 0x0000002d5c757c20 */ /* 0x000fca0008410000 */
[----:B------:R-:W-:Y:S01]  /*1a20*/  MUFU.SIN R142, R127 ;  /* 0x0000007f008e7308 */ /* 0x000fe20000000400 */
[----:B------:R-:W-:-:S07]  /*1a30*/  R2UR UR46, R116 ;  /* 0x00000000742e72ca */ /* 0x000fce00000e0000 */
[----:B------:R0:W3:Y:S02]  /*1a40*/  MUFU.COS R126, R127 ;  /* 0x0000007f007e7308 */ /* 0x0000e40000000000 */
[----:B0-----:R-:W-:Y:S01]  /*1a50*/  FMUL.RZ R127, R117, 0.15915493667125701904 ;  /* 0x3e22f983757f7820 */ /* 0x001fe2000040c000 */
[----:B------:R-:W-:-:S05]  /*1a60*/  FMUL.FTZ R117, R91, UR45 ;  /* 0x0000002d5b757c20 */ /* 0x000fca0008410000 */
[----:B------:R-:W-:Y:S08]  /*1a70*/  MUFU.SIN R140, R121 ;  /* 0x00000079008c7308 */ /* 0x000ff00000000400 */
[----:B------:R0:W3:Y:S02]  /*1a80*/  MUFU.COS R130, R121 ;  /* 0x0000007900827308 */ /* 0x0000e40000000000 */
[----:B0-----:R-:W-:Y:S01]  /*1a90*/  FMUL.RZ R121, R117, 0.15915493667125701904 ;  /* 0x3e22f98375797820 */ /* 0x001fe2000040c000 */
[----:B------:R-:W-:-:S05]  /*1aa0*/  FMUL.FTZ R117, R90, UR45 ;  /* 0x0000002d5a757c20 */ /* 0x000fca0008410000 */
[----:B------:R-:W-:Y:S01]  /*1ab0*/  MUFU.SIN R138, R123 ;  /* 0x0000007b008a7308 */ /* 0x000fe20000000400 */
[----:B------:R-:W-:-:S07]  /*1ac0*/  FMUL.FTZ R116, R86, UR45 ;  /* 0x0000002d56747c20 */ /* 0x000fce0008410000 */
[----:B------:R0:W3:Y:S02]  /*1ad0*/  MUFU.COS R132, R123 ;  /* 0x0000007b00847308 */ /* 0x0000e40000000000 */
[----:B0-----:R-:W-:Y:S01]  /*1ae0*/  FMUL.RZ R123, R117, 0.15915493667125701904 ;  /* 0x3e22f983757b7820 */ /* 0x001fe2000040c000 */
[----:B------:R-:W-:-:S05]  /*1af0*/  FMUL.FTZ R117, R89, UR45 ;  /* 0x0000002d59757c20 */ /* 0x000fca0008410000 */
[----:B------:R-:W-:Y:S01]  /*1b00*/  MUFU.SIN R136, R125 ;  /* 0x0000007d00887308 */ /* 0x000fe20000000400 */
[----:B------:R-:W-:-:S07]  /*1b10*/  MOV R128, UR46 ;  /* 0x0000002e00807c02 */ /* 0x000fce0008000f00 */
[----:B------:R0:W3:Y:S02]  /*1b20*/  MUFU.COS R134, R125 ;  /* 0x0000007d00867308 */ /* 0x0000e40000000000 */
[----:B0-----:R-:W-:Y:S01]  /*1b30*/  FMUL.RZ R125, R117, 0.15915493667125701904 ;  /* 0x3e22f983757d7820 */ /* 0x001fe2000040c000 */
[----:B------:R-:W-:-:S05]  /*1b40*/  FMUL.FTZ R117, R88, UR45 ;  /* 0x0000002d58757c20 */ /* 0x000fca0008410000 */
[----:B------:R-:W-:Y:S01]  /*1b50*/  MUFU.SIN R150, R127 ;  /* 0x0000007f00967308 */ /* 0x000fe20000000400 */
[----:B------:R-:W-:-:S07]  /*1b60*/  FMUL.FTZ R128, R128, 1.4426950216293334961 ;  /* 0x3fb8aa3b80807820 */ /* 0x000fce0000410000 */
[----:B------:R0:W3:Y:S08]  /*1b70*/  MUFU.COS R152, R127 ;  /* 0x0000007f00987308 */ /* 0x0000f00000000000 */
[----:B------:R-:W-:Y:S01]  /*1b80*/  MUFU.SIN R154, R123 ;  /* 0x0000007b009a7308 */ /* 0x000fe20000000400 */
[----:B0-----:R-:W-:Y:S01]  /*1b90*/  FMUL.RZ R127, R117, 0.15915493667125701904 ;  /* 0x3e22f983757f7820 */ /* 0x001fe2000040c000 */
[----:B------:R-:W-:-:S06]  /*1ba0*/  FMUL.FTZ R117, R87, UR45 ;  /* 0x0000002d57757c20 */ /* 0x000fcc0008410000 */
[----:B------:R0:W-:Y:S02]  /*1bb0*/  MUFU.COS R156, R123 ;  /* 0x0000007b009c7308 */ /* 0x0001e40000000000 */
[----:B0-----:R-:W-:Y:S01]  /*1bc0*/  FMUL.RZ R123, R116, 0.15915493667125701904 ;  /* 0x3e22f983747b7820 */ /* 0x001fe2000040c000 */
[----:B------:R-:W-:-:S05]  /*1bd0*/  FMUL.FTZ R116, R85, UR45 ;  /* 0x0000002d55747c20 */ /* 0x000fca0008410000 */
[----:B------:R-:W-:Y:S08]  /*1be0*/  MUFU.SIN R157, R127 ;  /* 0x0000007f009d7308 */ /* 0x000ff00000000400 */
[----:B------:R0:W-:Y:S08]  /*1bf0*/  MUFU.COS R159, R127 ;  /* 0x0000007f009f7308 */ /* 0x0001f00000000000 */
[----:B------:R-:W-:Y:S01]  /*1c00*/  MUFU.SIN R151, R121 ;  /* 0x0000007900977308 */ /* 0x000fe20000000400 */
[----:B0-----:R-:W-:Y:S01]  /*1c10*/  FMUL.RZ R127, R116, 0.15915493667125701904 ;  /* 0x3e22f983747f7820 */ /* 0x001fe2000040c000 */
[----:B------:R-:W-:-:S06]  /*1c20*/  SHF.L.U32 R116, R53, 0x5, RZ ;  /* 0x0000000535747819 */ /* 0x000fcc00000006ff */
[----:B------:R0:W3:Y:S01]  /*1c30*/  MUFU.COS R133, R121 ;  /* 0x0000007900857308 */ /* 0x0000e20000000000 */
[----:B------:R-:W-:Y:S01]  /*1c40*/  LOP3.LUT R116, R116, 0x7c00, RZ, 0xc0, !PT ;  /* 0x00007c0074747812 */ /* 0x000fe200078ec0ff */
[----:B0-----:R-:W-:Y:S01]  /*1c50*/  FMUL.RZ R121, R117, 0.15915493667125701904 ;  /* 0x3e22f98375797820 */ /* 0x001fe2000040c000 */
[----:B------:R-:W-:Y:S02]  /*1c60*/  FMUL.FTZ R117, R99, R128 ;  /* 0x0000008063757220 */ /* 0x000fe40000410000 */
[----:B------:R-:W-:-:S04]  /*1c70*/  IADD3 R116, PT, PT, R51, R116, RZ ;  /* 0x0000007433747210 */ /* 0x000fc80007ffe0ff */
[----:B------:R-:W5:Y:S01]  /*1c80*/  MUFU.EX2 R117, R117 ;  /* 0x0000007500757308 */ /* 0x000f620000000800 */
[----:B--2---:R0:W-:Y:S01]  /*1c90*/  STS.128 [R116], R60 ;  /* 0x0000003c74007388 */ /* 0x0041e20000000c00 */
[-C--:B------:R-:W-:Y:S01]  /*1ca0*/  FMUL.FTZ R129, R94, R128.reuse ;  /* 0x000000805e817220 */ /* 0x080fe20000410000 */
[----:B------:R-:W-:Y:S01]  /*1cb0*/  FMUL.FTZ R131, R93, R128 ;  /* 0x000000805d837220 */ /* 0x000fe20000410000 */
[----:B------:R-:W-:Y:S01]  /*1cc0*/  MUFU.SIN R153, R125 ;  /* 0x0000007d00997308 */ /* 0x000fe20000000400 */
[----:B------:R2:W-:Y:S04]  /*1cd0*/  STS.128 [R116+0x600], R72 ;  /* 0x0006004874007388 */ /* 0x0005e80000000c00 */
[----:B------:R1:W-:Y:S01]  /*1ce0*/  STS.128 [R116+0x400], R68 ;  /* 0x0004004474007388 */ /* 0x0003e20000000c00 */
[----:B0-----:R-:W-:-:S02]  /*1cf0*/  LOP3.LUT R61, R53, 0x3e0, RZ, 0xc0, !PT ;  /* 0x000003e0353d7812 */ /* 0x001fc400078ec0ff */
[----:B------:R0:W-:Y:S02]  /*1d00*/  MUFU.COS R155, R125 ;  /* 0x0000007d009b7308 */ /* 0x0001e40000000000 */
[----:B------:R-:W-:Y:S01]  /*1d10*/  IADD3 R61, PT, PT, R61, R52, RZ ;  /* 0x000000343d3d7210 */ /* 0x000fe20007ffe0ff */
[C---:B-----5:R-:W-:Y:S01]  /*1d20*/  FMUL.FTZ R149, R117.reuse, R120 ;  /* 0x0000007875957220 */ /* 0x060fe20000410000 */
[----:B------:R-:W-:Y:S01]  /*1d30*/  FMUL.FTZ R148, R117, R148 ;  /* 0x0000009475947220 */ /* 0x000fe20000410000 */
[----:B------:R-:W-:Y:S01]  /*1d40*/  FMUL.FTZ R117, R92, R128 ;  /* 0x000000805c757220 */ /* 0x000fe20000410000 */
[----:B--2---:R-:W-:Y:S02]  /*1d50*/  LEA R72, R61, R50, 0x5 ;  /* 0x000000323d487211 */ /* 0x004fe400078e28ff */
[----:B------:R-:W-:Y:S01]  /*1d60*/  MUFU.SIN R161, R121 ;  /* 0x0000007900a17308 */ /* 0x000fe20000000400 */
[-C--:B0-----:R-:W-:Y:S01]  /*1d70*/  FMUL.FTZ R125, R96, R128.reuse ;  /* 0x00000080607d7220 */ /* 0x081fe20000410000 */
[-C--:B-1----:R-:W-:Y:S01]  /*1d80*/  FMUL.FTZ R70, R88, R128.reuse ;  /* 0x0000008058467220 */ /* 0x082fe20000410000 */
[----:B------:R0:W-:Y:S01]  /*1d90*/  STS.128 [R116+0x200], R64 ;  /* 0x0002004074007388 */ /* 0x0001e20000000c00 */
[-C--:B------:R-:W-:Y:S01]  /*1da0*/  FMUL.FTZ R73, R86, R128.reuse ;  /* 0x0000008056497220 */ /* 0x080fe20000410000 */
[----:B------:R-:W-:Y:S01]  /*1db0*/  FMUL.FTZ R74, R85, R128 ;  /* 0x00000080554a7220 */ /* 0x000fe20000410000 */
[----:B------:R-:W-:-:S02]  /*1dc0*/  NOP ;  /* 0x0000000000007918 */ /* 0x000fc40000000000 */
[----:B------:R1:W-:Y:S01]  /*1dd0*/  MUFU.COS R163, R121 ;  /* 0x0000007900a37308 */ /* 0x0003e20000000000 */
[----:B------:R-:W2:Y:S07]  /*1de0*/  LDS.128 R60, [R72] ;  /* 0x00000000483c7984 */ /* 0x000eae0000000c00 */
[----:B------:R-:W-:Y:S01]  /*1df0*/  MUFU.SIN R158, R123 ;  /* 0x0000007b009e7308 */ /* 0x000fe20000000400 */
[-C--:B-1----:R-:W-:Y:S01]  /*1e00*/  FMUL.FTZ R121, R98, R128.reuse ;  /* 0x0000008062797220 */ /* 0x082fe20000410000 */
[-C--:B0-----:R-:W-:Y:S01]  /*1e10*/  FMUL.FTZ R64, R91, R128.reuse ;  /* 0x000000805b407220 */ /* 0x081fe20000410000 */
[----:B------:R-:W-:-:S05]  /*1e20*/  FMUL.FTZ R65, R90, R128 ;  /* 0x000000805a417220 */ /* 0x000fca0000410000 */
[----:B------:R0:W1:Y:S08]  /*1e30*/  MUFU.COS R160, R123 ;  /* 0x0000007b00a07308 */ /* 0x0000700000000000 */
[----:B------:R-:W-:Y:S01]  /*1e40*/  MUFU.SIN R165, R127 ;  /* 0x0000007f00a57308 */ /* 0x000fe20000000400 */
[----:B0-----:R-:W-:-:S07]  /*1e50*/  FMUL.FTZ R123, R97, R128 ;  /* 0x00000080617b7220 */ /* 0x001fce0000410000 */
[----:B------:R0:W5:Y:S02]  /*1e60*/  MUFU.COS R167, R127 ;  /* 0x0000007f00a77308 */ /* 0x0001640000000000 */
[----:B0-----:R-:W-:-:S06]  /*1e70*/  FMUL.FTZ R127, R95, R128 ;  /* 0x000000805f7f7220 */ /* 0x001fcc0000410000 */
[----:B------:R-:W0:Y:S04]  /*1e80*/  MUFU.EX2 R121, R121 ;  /* 0x0000007900797308 */ /* 0x000e280000000800 */
[----:B------:R-:W4:Y:S04]  /*1e90*/  MUFU.EX2 R123, R123 ;  /* 0x0000007b007b7308 */ /* 0x000f280000000800 */
[----:B------:R-:W3:Y:S04]  /*1ea0*/  MUFU.EX2 R125, R125 ;  /* 0x0000007d007d7308 */ /* 0x000ee80000000800 */
[----:B------:R-:W1:Y:S04]  /*1eb0*/  MUFU.EX2 R127, R127 ;  /* 0x0000007f007f7308 */ /* 0x000e680000000800 */
[----:B------:R-:W2:Y:S04]  /*1ec0*/  MUFU.EX2 R129, R129 ;  /* 0x0000008100817308 */ /* 0x000ea80000000800 */
[----:B------:R-:W5:Y:S04]  /*1ed0*/  MUFU.EX2 R131, R131 ;  /* 0x0000008300837308 */ /* 0x000f680000000800 */
[----:B------:R-:W5:Y:S04]  /*1ee0*/  MUFU.EX2 R117, R117 ;  /* 0x0000007500757308 */ /* 0x000f680000000800 */
[----:B------:R-:W5:Y:S04]  /*1ef0*/  MUFU.EX2 R68, R64 ;  /* 0x0000004000447308 */ /* 0x000f680000000800 */
[----:B------:R-:W5:Y:S04]  /*1f00*/  MUFU.EX2 R69, R65 ;  /* 0x0000004100457308 */ /* 0x000f680000000800 */
[----:B------:R-:W5:Y:S04]  /*1f10*/  MUFU.EX2 R70, R70 ;  /* 0x0000004600467308 */ /* 0x000f680000000800 */
[----:B------:R-:W5:Y:S04]  /*1f20*/  MUFU.EX2 R73, R73 ;  /* 0x0000004900497308 */ /* 0x000f680000000800 */
[----:B------:R-:W5:Y:S01]  /*1f30*/  MUFU.EX2 R74, R74 ;  /* 0x0000004a004a7308 */ /* 0x000f620000000800 */
[-C--:B------:R-:W-:Y:S01]  /*1f40*/  FMUL.FTZ R66, R89, R128.reuse ;  /* 0x0000008059427220 */ /* 0x080fe20000410000 */
[----:B------:R-:W-:Y:S01]  /*1f50*/  FMUL.FTZ R71, R87, R128 ;  /* 0x0000008057477220 */ /* 0x000fe20000410000 */
[----:B0-----:R-:W-:Y:S01]  /*1f60*/  FMUL.FTZ R147, R121, R122 ;  /* 0x0000007a79937220 */ /* 0x001fe20000410000 */
[----:B----4-:R-:W-:Y:S01]  /*1f70*/  FMUL.FTZ R145, R123, R124 ;  /* 0x0000007c7b917220 */ /* 0x010fe20000410000 */
[C---:B---3--:R-:W-:Y:S01]  /*1f80*/  FMUL.FTZ R143, R125.reuse, R126 ;  /* 0x0000007e7d8f7220 */ /* 0x048fe20000410000 */
[----:B------:R-:W-:Y:S01]  /*1f90*/  FMUL.FTZ R142, R125, R142 ;  /* 0x0000008e7d8e7220 */ /* 0x000fe20000410000 */
[----:B-1----:R-:W-:Y:S01]  /*1fa0*/  FMUL.FTZ R141, R127, R130 ;  /* 0x000000827f8d7220 */ /* 0x002fe20000410000 */
[----:B--2---:R-:W-:Y:S01]  /*1fb0*/  FMUL.FTZ R139, R129, R132 ;  /* 0x00000084818b7220 */ /* 0x004fe20000410000 */
[C---:B-----5:R-:W-:Y:S01]  /*1fc0*/  FMUL.FTZ R137, R131.reuse, R134 ;  /* 0x0000008683897220 */ /* 0x060fe20000410000 */
[----:B------:R-:W-:Y:S01]  /*1fd0*/  FMUL.FTZ R136, R131, R136 ;  /* 0x0000008883887220 */ /* 0x000fe20000410000 */
[----:B------:R-:W-:Y:S01]  /*1fe0*/  FMUL.FTZ R146, R121, R146 ;  /* 0x0000009279927220 */ /* 0x000fe20000410000 */
[----:B------:R0:W1:Y:S01]  /*1ff0*/  MUFU.EX2 R126, R66 ;  /* 0x00000042007e7308 */ /* 0x0000620000000800 */
[C---:B------:R-:W-:Y:S01]  /*2000*/  FMUL.FTZ R135, R117.reuse, R152 ;  /* 0x0000009875877220 */ /* 0x040fe20000410000 */
[----:B------:R-:W-:Y:S01]  /*2010*/  FMUL.FTZ R134, R117, R150 ;  /* 0x0000009675867220 */ /* 0x000fe20000410000 */
[C---:B------:R-:W-:Y:S01]  /*2020*/  FMUL.FTZ R133, R68.reuse, R133 ;  /* 0x0000008544857220 */ /* 0x040fe20000410000 */
[----:B------:R2:W3:Y:S01]  /*2030*/  MUFU.EX2 R122, R71 ;  /* 0x00000047007a7308 */ /* 0x0004e20000000800 */
[----:B------:R-:W-:Y:S01]  /*2040*/  FMUL.FTZ R132, R68, R151 ;  /* 0x0000009744847220 */ /* 0x000fe20000410000 */
[C---:B------:R-:W-:Y:S01]  /*2050*/  FMUL.FTZ R131, R69.reuse, R156 ;  /* 0x0000009c45837220 */ /* 0x040fe20000410000 */
[----:B------:R-:W-:Y:S01]  /*2060*/  FMUL.FTZ R130, R69, R154 ;  /* 0x0000009a45827220 */ /* 0x000fe20000410000 */
[C---:B------:R-:W-:Y:S01]  /*2070*/  FMUL.FTZ R125, R70.reuse, R159 ;  /* 0x0000009f467d7220 */ /* 0x040fe20000410000 */
[----:B------:R-:W-:Y:S01]  /*2080*/  FMUL.FTZ R124, R70, R157 ;  /* 0x0000009d467c7220 */ /* 0x000fe20000410000 */
[----:B0-----:R-:W0:Y:S01]  /*2090*/  LDS.128 R64, [R72+0x10] ;  /* 0x0000100048407984 */ /* 0x001e220000000c00 */
[C---:B------:R-:W-:Y:S01]  /*20a0*/  FMUL.FTZ R121, R73.reuse, R160 ;  /* 0x000000a049797220 */ /* 0x040fe20000410000 */
[----:B------:R-:W-:Y:S01]  /*20b0*/  FMUL.FTZ R120, R73, R158 ;  /* 0x0000009e49787220 */ /* 0x000fe20000410000 */
[C---:B------:R-:W-:Y:S01]  /*20c0*/  FMUL.FTZ R117, R74.reuse, R167 ;  /* 0x000000a74a757220 */ /* 0x040fe20000410000 */
[----:B--2---:R-:W2:Y:S01]  /*20d0*/  LDS.128 R68, [R72+0x20] ;  /* 0x0000200048447984 */ /* 0x004ea20000000c00 */
[----:B------:R-:W-:-:S03]  /*20e0*/  FMUL.FTZ R116, R74, R165 ;  /* 0x000000a54a747220 */ /* 0x000fc60000410000 */
[----:B------:R-:W4:Y:S01]  /*20f0*/  LDS.128 R72, [R72+0x30] ;  /* 0x0000300048487984 */ /* 0x000f220000000c00 */
[----:B------:R-:W-:Y:S01]  /*2100*/  R2UR UR48, R118 ;  /* 0x00000000763072ca */ /* 0x000fe200000e0000 */
[----:B------:R-:W-:Y:S01]  /*2110*/  FMUL.FTZ R118, R100, UR45 ;  /* 0x0000002d64767c20 */ /* 0x000fe20008410000 */
[----:B------:R-:W-:Y:S01]  /*2120*/  FMUL.FTZ R140, R127, R140 ;  /* 0x0000008c7f8c7220 */ /* 0x000fe20000410000 */
[----:B-1----:R-:W-:Y:S02]  /*2130*/  FMUL.FTZ R127, R126, R155 ;  /* 0x0000009b7e7f7220 */ /* 0x002fe40000410000 */
[----:B------:R-:W-:Y:S01]  /*2140*/  FMUL.RZ R118, R118, 0.15915493667125701904 ;  /* 0x3e22f98376767820 */ /* 0x000fe2000040c000 */
[----:B------:R-:W-:Y:S01]  /*2150*/  FMUL.FTZ R126, R126, R153 ;  /* 0x000000997e7e7220 */ /* 0x000fe20000410000 */
[--C-:B------:R-:W-:Y:S02]  /*2160*/  HADD2.F32 R153, -RZ, R62.reuse.H0_H0 ;  /* 0x2000003eff997230 */ /* 0x100fe40000004100 */
[----:B------:R-:W-:Y:S01]  /*2170*/  FMUL.FTZ R128, R100, R128 ;  /* 0x0000008064807220 */ /* 0x000fe20000410000 */
[----:B------:R-:W-:-:S02]  /*2180*/  HADD2.F32 R156, -RZ, R62.H1_H1 ;  /* 0x3000003eff9c7230 */ /* 0x000fc40000004100 */
[--C-:B------:R-:W-:Y:S01]  /*2190*/  HADD2.F32 R150, -RZ, R60.reuse.H0_H0 ;  /* 0x2000003cff967230 */ /* 0x100fe20000004100 */
[----:B------:R-:W1:Y:S01]  /*21a0*/  MUFU.COS R62, R118 ;  /* 0x00000076003e7308 */ /* 0x000e620000000000 */
[----:B------:R-:W-:Y:S02]  /*21b0*/  HADD2.F32 R152, -RZ, R60.H1_H1 ;  /* 0x3000003cff987230 */ /* 0x000fe40000004100 */
[----:B------:R-:W-:-:S05]  /*21c0*/  FMUL.FTZ R138, R129, R138 ;  /* 0x0000008a818a7220 */ /* 0x000fca0000410000 */
[----:B------:R-:W5:Y:S01]  /*21d0*/  MUFU.SIN R60, R118 ;  /* 0x00000076003c7308 */ /* 0x000f620000000400 */
[----:B------:R-:W-:-:S07]  /*21e0*/  HADD2.F32 R151, -RZ, R61.H0_H0 ;  /* 0x2000003dff977230 */ /* 0x000fce0000004100 */
[----:B------:R-:W1:Y:S01]  /*21f0*/  MUFU.EX2 R129, R128 ;  /* 0x0000008000817308 */ /* 0x000e620000000800 */
[----:B------:R-:W-:Y:S01]  /*2200*/  HADD2.F32 R154, -RZ, R61.H1_H1 ;  /* 0x3000003dff9a7230 */ /* 0x000fe20000004100 */
[----:B------:R-:W-:Y:S01]  /*2210*/  MOV R61, UR20 ;  /* 0x00000014003d7c02 */ /* 0x000fe20008000f00 */
[----:B------:R-:W-:Y:S01]  /*2220*/  ULEA UR20, UR42, UR21, 0x18 ;  /* 0x000000152a147291 */ /* 0x000fe2000f8ec0ff */
[----:B------:R-:W-:Y:S01]  /*2230*/  R2UR UR47, R119 ;  /* 0x00000000772f72ca */ /* 0x000fe200000e0000 */
[----:B0-----:R-:W-:Y:S01]  /*2240*/  HADD2.F32 R160, -RZ, R64.H1_H1 ;  /* 0x30000040ffa07230 */ /* 0x001fe20000004100 */
[----:B------:R-:W-:Y:S01]  /*2250*/  SEL R61, R61, R82, !P0 ;  /* 0x000000523d3d7207 */ /* 0x000fe20004000000 */
[----:B------:R-:W-:Y:S01]  /*2260*/  FMUL.FTZ R144, R123, R144 ;  /* 0x000000907b907220 */ /* 0x000fe20000410000 */
[----:B------:R-:W-:Y:S02]  /*2270*/  HADD2.F32 R164, -RZ, R66.H1_H1 ;  /* 0x30000042ffa47230 */ /* 0x000fe40000004100 */
[----:B---3--:R-:W-:Y:S01]  /*2280*/  FMUL.FTZ R123, R122, R163 ;  /* 0x000000a37a7b7220 */ /* 0x008fe20000410000 */
[----:B--2---:R-:W-:-:S02]  /*2290*/  HADD2.F32 R172, -RZ, R71.H1_H1 ;  /* 0x30000047ffac7230 */ /* 0x004fc40000004100 */
[----:B----4-:R-:W-:Y:S02]  /*22a0*/  HADD2.F32 R178, -RZ, R73.H1_H1 ;  /* 0x30000049ffb27230 */ /* 0x010fe40000004100 */
[----:B------:R-:W-:Y:S01]  /*22b0*/  FMUL.FTZ R122, R122, R161 ;  /* 0x000000a17a7a7220 */ /* 0x000fe20000410000 */
[----:B------:R-:W-:Y:S02]  /*22c0*/  HADD2.F32 R158, -RZ, R63.H1_H1 ;  /* 0x3000003fff9e7230 */ /* 0x000fe40000004100 */
[C---:B-1----:R-:W-:Y:S01]  /*22d0*/  FMUL.FTZ R128, R129.reuse, R62 ;  /* 0x0000003e81807220 */ /* 0x042fe20000410000 */
[----:B------:R-:W-:Y:S02]  /*22e0*/  HADD2.F32 R162, -RZ, R65.H1_H1 ;  /* 0x30000041ffa27230 */ /* 0x000fe40000004100 */
[----:B-----5:R-:W-:Y:S01]  /*22f0*/  FMUL.FTZ R129, R129, R60 ;  /* 0x0000003c81817220 */ /* 0x020fe20000410000 */
[----:B------:R-:W-:Y:S01]  /*2300*/  HADD2.F32 R167, -RZ, R67.H1_H1 ;  /* 0x30000043ffa77230 */ /* 0x000fe20000004100 */
[----:B------:R-:W-:Y:S01]  /*2310*/  LEA R61, R61, UR20, 0x3 ;  /* 0x000000143d3d7c11 */ /* 0x000fe2000f8e18ff */
[----:B------:R-:W-:-:S02]  /*2320*/  HADD2.F32 R170, -RZ, R68.H1_H1 ;  /* 0x30000044ffaa7230 */ /* 0x000fc40000004100 */
[----:B------:R-:W-:Y:S02]  /*2330*/  HADD2.F32 R173, -RZ, R69.H1_H1 ;  /* 0x30000045ffad7230 */ /* 0x000fe40000004100 */
[----:B------:R-:W-:Y:S02]  /*2340*/  HADD2.F32 R176, -RZ, R70.H1_H1 ;  /* 0x30000046ffb07230 */ /* 0x000fe40000004100 */
[----:B------:R-:W-:Y:S02]  /*2350*/  HADD2.F32 R175, -RZ, R72.H1_H1 ;  /* 0x30000048ffaf7230 */ /* 0x000fe40000004100 */
[----:B------:R-:W-:Y:S02]  /*2360*/  HADD2.F32 R180, -RZ, R74.H1_H1 ;  /* 0x3000004affb47230 */ /* 0x000fe40000004100 */
[----:B------:R-:W-:Y:S02]  /*2370*/  HADD2.F32 R197, -RZ, R75.H1_H1 ;  /* 0x3000004bffc57230 */ /* 0x000fe40000004100 */
[----:B------:R-:W-:Y:S01]  /*2380*/  FMUL.FTZ R62, R156, UR48 ;  /* 0x000000309c3e7c20 */ /* 0x000fe20008410000 */
[----:B------:R-:W-:-:S02]  /*2390*/  HADD2.F32 R157, -RZ, R64.H0_H0 ;  /* 0x20000040ff9d7230 */ /* 0x000fc40000004100 */
[----:B------:R-:W-:Y:S02]  /*23a0*/  HADD2.F32 R161, -RZ, R66.H0_H0 ;  /* 0x20000042ffa17230 */ /* 0x000fe40000004100 */
[----:B------:R-:W-:Y:S01]  /*23b0*/  FMUL.FTZ R66, R160, UR48 ;  /* 0x00000030a0427c20 */ /* 0x000fe20008410000 */
[----:B------:R-:W-:Y:S02]  /*23c0*/  HADD2.F32 R165, -RZ, R70.H0_H0 ;  /* 0x20000046ffa57230 */ /* 0x000fe40000004100 */
[----:B------:R-:W-:Y:S01]  /*23d0*/  FMUL.FTZ R70, R164, UR48 ;  /* 0x00000030a4467c20 */ /* 0x000fe20008410000 */
[----:B------:R-:W-:Y:S02]  /*23e0*/  HADD2.F32 R168, -RZ, R71.H0_H0 ;  /* 0x20000047ffa87230 */ /* 0x000fe40000004100 */
        /* <DEDUP_REMOVED lines=66> */
.L_x_9897:
[----:B------:R-:W-:-:S06]  /*2810*/  LEA R118, R53, UR20, 0x3 ;  /* 0x0000001435767c11 */ /* 0x000fcc000f8e18ff */
[----:B------:R-:W0:Y:S02]  /*2820*/  LDS.64 R118, [R118+0x49e8] ;  /* 0x0049e80076767984 */ /* 0x000e240000000a00 */
.L_x_9898:
[----:B------:R-:W-:Y:S05]  /*2830*/  BSYNC.RECONVERGENT B0 ;  /* 0x0000000000007941 */ /* 0x000fea0003800200 */
.L_x_9896:
        /* <DEDUP_REMOVED lines=163> */
[----:B--2---:R-:W-:Y:S01]  /*3270*/  P2R R60, PR, RZ, 0x4 ;  /* 0x00000004ff3c7803 */ /* 0x004fe20000000000 */
[----:B------:R-:W-:Y:S06]  /*3280*/  BAR.SYNC.DEFER_BLOCKING 0x0 ;  /* 0x0000000000007b1d */ /* 0x000fec0000010000 */
[----:B------:R-:W-:Y:S05]  /*3290*/  @P2 BRA `(.L_x_9899) ;  /* 0x0000000800142947 */ /* 0x000fea0003800000 */
[----:B------:R-:W-:Y:S01]  /*32a0*/  LEA R74, R53, R80, 0x4 ;  /* 0x00000050354a7211 */ /* 0x000fe200078e20ff */
[----:B------:R-:W-:Y:S01]  /*32b0*/  UMOV UR21, 0xffffffff ;  /* 0xffffffff00157882 */ /* 0x000fe20000000000 */
[C---:B------:R-:W-:Y:S02]  /*32c0*/  ISETP.GE.AND P4, PT, R52.reuse, 0x10, PT ;  /* 0x000000103400780c */ /* 0x040fe40003f86270 */
[C---:B------:R-:W-:Y:S01]  /*32d0*/  ISETP.GE.AND P2, PT, R52.reuse, 0x8, PT ;  /* 0x000000083400780c */ /* 0x040fe20003f46270 */
[----:B------:R-:W-:Y:S01]  /*32e0*/  LDS.128 R60, [R74+0x31d0] ;  /* 0x0031d0004a3c7984 */ /* 0x000fe20000000c00 */
[C---:B------:R-:W-:Y:S02]  /*32f0*/  ISETP.GE.AND P3, PT, R52.reuse, 0x4, PT ;  /* 0x000000043400780c */ /* 0x040fe40003f66270 */
[----:B------:R-:W-:Y:S01]  /*3300*/  ISETP.GE.AND P5, PT, R52, 0x1, PT ;  /* 0x000000013400780c */ /* 0x000fe20003fa6270 */
        /* <DEDUP_REMOVED lines=74> */
.L_x_10022:
        /* <DEDUP_REMOVED lines=13> */
.L_x_10025:
[----:B------:R-:W-:-:S03]  /*3880*/  UMOV UR21, 0xffffffff ;  /* 0xffffffff00157882 */ /* 0x000fc60000000000 */
[----:B------:R-:W-:Y:S05]  /*3890*/  BRA.DIV UR21, `(.L_x_9902) ;  /* 0x0000007215bc7947 */ /* 0x000fea000b800000 */
.L_x_10028:
[----:B------:R-:W-:-:S03]  /*38a0*/  UMOV UR21, 0xffffffff ;  /* 0xffffffff00157882 */ /* 0x000fc60000000000 */
[----:B------:R-:W-:Y:S05]  /*38b0*/  BRA.DIV UR21, `(.L_x_9903) ;  /* 0x0000007215dc7947 */ /* 0x000fea000b800000 */
.L_x_10031:
[----:B------:R-:W-:-:S03]  /*38c0*/  UMOV UR21, 0xffffffff ;  /* 0xffffffff00157882 */ /* 0x000fc60000000000 */
[----:B------:R-:W-:Y:S05]  /*38d0*/  BRA.DIV UR21, `(.L_x_9904) ;  /* 0x0000007215fc7947 */ /* 0x000fea000b800000 */
.L_x_10034:
        /* <DEDUP_REMOVED lines=10> */
.L_x_10044:
        /* <DEDUP_REMOVED lines=23> */
.L_x_9899:
[----:B------:R-:W-:Y:S05]  /*3af0*/  WARPSYNC.ALL ;  /* 0x0000000000007948 */ /* 0x000fea0003800000 */
[CC--:B01----:R-:W-:Y:S01]  /*3b00*/  FMUL.FTZ R60, R116.reuse, R119.reuse ;  /* 0x00000077743c7220 */ /* 0x0c3fe20000410000 */
[----:B------:R-:W-:Y:S01]  /*3b10*/  FMUL.FTZ R204, R197, UR47 ;  /* 0x0000002fc5cc7c20 */ /* 0x000fe20008410000 */
[C---:B------:R-:W-:Y:S01]  /*3b20*/  FMUL.FTZ R61, R117.reuse, R119 ;  /* 0x00000077753d7220 */ /* 0x040fe20000410000 */
[C---:B--2--5:R-:W-:Y:S01]  /*3b30*/  FMUL.FTZ R64, R116.reuse, R181 ;  /* 0x000000b574407220 */ /* 0x064fe20000410000 */
[-C--:B------:R-:W-:Y:S01]  /*3b40*/  FFMA.FTZ R60, R117, R118.reuse, -R60 ;  /* 0x00000076753c7223 */ /* 0x080fe2000001083c */
[----:B------:R-:W-:Y:S01]  /*3b50*/  FFMA.FTZ R204, R179, UR48, -R204 ;  /* 0x00000030b3cc7c23 */ /* 0x000fe200080108cc */
[----:B------:R-:W-:Y:S01]  /*3b60*/  FFMA.FTZ R61, -R116, R118, -R61 ;  /* 0x00000076743d7223 */ /* 0x000fe2000001093d */
[----:B------:R-:W-:Y:S01]  /*3b70*/  FMUL.FTZ R68, R180, UR47 ;  /* 0x0000002fb4447c20 */ /* 0x000fe20008410000 */
[C---:B------:R-:W-:Y:S01]  /*3b80*/  FMUL.FTZ R66, R120.reuse, R60 ;  /* 0x0000003c78427220 */ /* 0x040fe20000410000 */
[----:B------:R-:W-:Y:S01]  /*3b90*/  FMUL.FTZ R62, R101, R204 ;  /* 0x000000cc653e7220 */ /* 0x000fe20000410000 */
[-C--:B------:R-:W-:Y:S01]  /*3ba0*/  FMUL.FTZ R70, R120, R61.reuse ;  /* 0x0000003d78467220 */ /* 0x080fe20000410000 */
[----:B------:R-:W-:Y:S01]  /*3bb0*/  FFMA.FTZ R205, R177, UR48, -R68 ;  /* 0x00000030b1cd7c23 */ /* 0x000fe20008010844 */
        /* <DEDUP_REMOVED lines=9> */
[----:B------:R-:W-:Y:S01]  /*3c50*/  FADD.FTZ R63, R182, R63 ;  /* 0x0000003fb63f7221 */ /* 0x000fe20000010000 */
[----:B------:R-:W-:Y:S01]  /*3c60*/  FMUL.FTZ R62, R120, R61 ;  /* 0x0000003d783e7220 */ /* 0x000fe20000410000 */
        /* <DEDUP_REMOVED lines=8> */
[-C--:B------:R-:W-:Y:S01]  /*3cf0*/  FMUL.FTZ R61, R124, R70.reuse ;  /* 0x000000467c3d7220 */ /* 0x080fe20000410000 */
[----:B------:R-:W-:Y:S01]  /*3d00*/  FFMA.FTZ R70, R125, R70, R66 ;  /* 0x000000467d467223 */ /* 0x000fe20000010042 */
[----:B------:R-:W-:Y:S01]  /*3d10*/  BAR.SYNC.DEFER_BLOCKING 0x0 ;  /* 0x0000000000007b1d */ /* 0x000fe20000010000 */
        /* <DEDUP_REMOVED lines=12> */
[-C--:B------:R-:W-:Y:S01]  /*3de0*/  FMUL.FTZ R60, R130, R68.reuse ;  /* 0x00000044823c7220 */ /* 0x080fe20000410000 */
[----:B------:R-:W-:Y:S01]  /*3df0*/  FFMA.FTZ R61, R104, R203, R61 ;  /* 0x000000cb683d7223 */ /* 0x000fe2000001003d */
[----:B------:R-:W-:Y:S01]  /*3e00*/  FADD.FTZ R63, R184, R63 ;  /* 0x0000003fb83f7221 */ /* 0x000fe20000010000 */
[-C--:B------:R-:W-:Y:S01]  /*3e10*/  FMUL.FTZ R69, R130, R65.reuse ;  /* 0x0000004182457220 */ /* 0x080fe20000410000 */
[C---:B------:R-:W-:Y:S01]  /*3e20*/  FFMA.FTZ R67, R131.reuse, R65, R60 ;  /* 0x0000004183437223 */ /* 0x040fe2000001003c */
[C---:B------:R-:W-:Y:S01]  /*3e30*/  FMUL.FTZ R62, R124.reuse, R61 ;  /* 0x0000003d7c3e7220 */ /* 0x040fe20000410000 */
[-C--:B------:R-:W-:Y:S01]  /*3e40*/  FMUL.FTZ R60, R124, R63.reuse ;  /* 0x0000003f7c3c7220 */ /* 0x080fe20000410000 */
[----:B------:R-:W-:Y:S01]  /*3e50*/  FMUL.FTZ R65, R172, UR47 ;  /* 0x0000002fac417c20 */ /* 0x000fe20008410000 */
[----:B------:R-:W-:Y:S01]  /*3e60*/  FFMA.FTZ R69, R131, R68, -R69 ;  /* 0x0000004483457223 */ /* 0x000fe20000010845 */
[C---:B------:R-:W-:Y:S01]  /*3e70*/  FFMA.FTZ R64, R125.reuse, R63, -R62 ;  /* 0x0000003f7d407223 */ /* 0x040fe2000001083e */
[----:B------:R-:W-:Y:S01]  /*3e80*/  FFMA.FTZ R62, R125, R61, R60 ;  /* 0x0000003d7d3e7223 */ /* 0x000fe2000001003c */
[----:B------:R-:W-:Y:S01]  /*3e90*/  FFMA.FTZ R200, R168, UR48, -R65 ;  /* 0x00000030a8c87c23 */ /* 0x000fe20008010841 */
[----:B------:R-:W0:Y:S01]  /*3ea0*/  LDS.64 R60, [R80+0x31d8] ;  /* 0x0031d800503c7984 */ /* 0x000e220000000a00 */
[----:B------:R-:W-:Y:S01]  /*3eb0*/  FADD.FTZ R64, R185, R64 ;  /* 0x00000040b9407221 */ /* 0x000fe20000010000 */
[C---:B------:R-:W-:Y:S01]  /*3ec0*/  FMUL.FTZ R70, R132.reuse, R67 ;  /* 0x0000004384467220 */ /* 0x040fe20000410000 */
[----:B------:R-:W-:Y:S01]  /*3ed0*/  FFMA.FTZ R62, R105, R200, R62 ;  /* 0x000000c8693e7223 */ /* 0x000fe2000001003e */
[-C--:B------:R-:W-:Y:S01]  /*3ee0*/  FMUL.FTZ R68, R132, R69.reuse ;  /* 0x0000004584447220 */ /* 0x080fe20000410000 */
[C---:B------:R-:W-:Y:S01]  /*3ef0*/  FMUL.FTZ R66, R126.reuse, R64 ;  /* 0x000000407e427220 */ /* 0x040fe20000410000 */
[----:B------:R-:W-:Y:S01]  /*3f00*/  FFMA.FTZ R70, R133, R69, -R70 ;  /* 0x0000004585467223 */ /* 0x000fe20000010846 */
[----:B------:R-:W-:Y:S01]  /*3f10*/  FMUL.FTZ R198, R173, UR47 ;  /* 0x0000002fadc67c20 */ /* 0x000fe20008410000 */
[----:B------:R-:W-:Y:S01]  /*3f20*/  FFMA.FTZ R67, R133, R67, R68 ;  /* 0x0000004385437223 */ /* 0x000fe20000010044 */
[CC--:B------:R-:W-:Y:S01]  /*3f30*/  FFMA.FTZ R63, R127.reuse, R62.reuse, R66 ;  /* 0x0000003e7f3f7223 */ /* 0x0c0fe20000010042 */
[----:B------:R-:W-:Y:S01]  /*3f40*/  FMUL.FTZ R62, R126, R62 ;  /* 0x0000003e7e3e7220 */ /* 0x000fe20000410000 */
[----:B------:R-:W-:Y:S01]  /*3f50*/  FMUL.FTZ R68, R176, UR47 ;  /* 0x0000002fb0447c20 */ /* 0x000fe20008410000 */
[C---:B------:R-:W-:Y:S01]  /*3f60*/  FMUL.FTZ R66, R134.reuse, R70 ;  /* 0x0000004686427220 */ /* 0x040fe20000410000 */
[-C--:B------:R-:W-:Y:S01]  /*3f70*/  FMUL.FTZ R69, R134, R67.reuse ;  /* 0x0000004386457220 */ /* 0x080fe20000410000 */
[----:B------:R-:W-:Y:S01]  /*3f80*/  FFMA.FTZ R65, R127, R64, -R62 ;  /* 0x000000407f417223 */ /* 0x000fe2000001083e */
[----:B------:R-:W-:Y:S01]  /*3f90*/  FFMA.FTZ R201, R165, UR48, -R68 ;  /* 0x00000030a5c97c23 */ /* 0x000fe20008010844 */
[C---:B------:R-:W-:Y:S01]  /*3fa0*/  FFMA.FTZ R66, R135.reuse, R67, R66 ;  /* 0x0000004387427223 */ /* 0x040fe20000010042 */
[----:B------:R-:W-:Y:S01]  /*3fb0*/  FFMA.FTZ R69, R135, R70, -R69 ;  /* 0x0000004687457223 */ /* 0x000fe20000010845 */
[----:B------:R-:W-:Y:S01]  /*3fc0*/  FADD.FTZ R65, R186, R65 ;  /* 0x00000041ba417221 */ /* 0x000fe20000010000 */
[----:B------:R-:W-:Y:S01]  /*3fd0*/  FFMA.FTZ R63, R106, R201, R63 ;  /* 0x000000c96a3f7223 */ /* 0x000fe2000001003f */
[-C--:B------:R-:W-:Y:S01]  /*3fe0*/  FMUL.FTZ R68, R136, R66.reuse ;  /* 0x0000004288447220 */ /* 0x080fe20000410000 */
[----:B------:R-:W-:Y:S01]  /*3ff0*/  FFMA.FTZ R198, R169, UR48, -R198 ;  /* 0x00000030a9c67c23 */ /* 0x000fe200080108c6 */
[C---:B------:R-:W-:Y:S01]  /*4000*/  FMUL.FTZ R62, R130.reuse, R65 ;  /* 0x00000041823e7220 */ /* 0x040fe20000410000 */
[----:B------:R-:W-:Y:S01]  /*4010*/  FMUL.FTZ R64, R130, R63 ;  /* 0x0000003f82407220 */ /* 0x000fe20000410000 */
[-C--:B------:R-:W-:Y:S01]  /*4020*/  FFMA.FTZ R67, R137, R69.reuse, -R68 ;  /* 0x0000004589437223 */ /* 0x080fe20000010844 */
[----:B------:R-:W-:Y:S01]  /*4030*/  FMUL.FTZ R68, R136, R69 ;  /* 0x0000004588447220 */ /* 0x000fe20000410000 */
[C---:B------:R-:W-:Y:S01]  /*4040*/  FFMA.FTZ R62, R131.reuse, R63, R62 ;  /* 0x0000003f833e7223 */ /* 0x040fe2000001003e */
[----:B------:R-:W-:Y:S01]  /*4050*/  FFMA.FTZ R64, R131, R65, -R64 ;  /* 0x0000004183407223 */ /* 0x000fe20000010840 */
[----:B------:R-:W-:Y:S01]  /*4060*/  FMUL.FTZ R199, R170, UR47 ;  /* 0x0000002faac77c20 */ /* 0x000fe20008410000 */
[----:B------:R-:W-:Y:S01]  /*4070*/  FFMA.FTZ R68, R137, R66, R68 ;  /* 0x0000004289447223 */ /* 0x000fe20000010044 */
[----:B------:R-:W-:Y:S01]  /*4080*/  FFMA.FTZ R62, R107, R198, R62 ;  /* 0x000000c66b3e7223 */ /* 0x000fe2000001003e */
[----:B------:R-:W-:Y:S01]  /*4090*/  FADD.FTZ R64, R187, R64 ;  /* 0x00000040bb407221 */ /* 0x000fe20000010000 */
[CC--:B------:R-:W-:Y:S01]  /*40a0*/  FMUL.FTZ R70, R138.reuse, R67.reuse ;  /* 0x000000438a467220 */ /* 0x0c0fe20000410000 */
[----:B------:R-:W-:Y:S01]  /*40b0*/  FMUL.FTZ R72, R138, R68 ;  /* 0x000000448a487220 */ /* 0x000fe20000410000 */
[C---:B------:R-:W-:Y:S01]  /*40c0*/  FMUL.FTZ R63, R132.reuse, R62 ;  /* 0x0000003e843f7220 */ /* 0x040fe20000410000 */
[-C--:B------:R-:W-:Y:S01]  /*40d0*/  FMUL.FTZ R66, R132, R64.reuse ;  /* 0x0000004084427220 */ /* 0x080fe20000410000 */
[----:B------:R-:W-:Y:S01]  /*40e0*/  FFMA.FTZ R199, R166, UR48, -R199 ;  /* 0x00000030a6c77c23 */ /* 0x000fe200080108c7 */
[----:B------:R-:W-:Y:S01]  /*40f0*/  FFMA.FTZ R72, R139, R67, -R72 ;  /* 0x000000438b487223 */ /* 0x000fe20000010848 */
[C---:B------:R-:W-:Y:S01]  /*4100*/  FFMA.FTZ R67, R133.reuse, R64, -R63 ;  /* 0x0000004085437223 */ /* 0x040fe2000001083f */
[----:B------:R-:W-:Y:S01]  /*4110*/  FFMA.FTZ R65, R133, R62, R66 ;  /* 0x0000003e85417223 */ /* 0x000fe20000010042 */
[C---:B0-----:R-:W-:Y:S01]  /*4120*/  FMUL.FTZ R63, R129.reuse, R61 ;  /* 0x0000003d813f7220 */ /* 0x041fe20000410000 */
[----:B------:R-:W-:Y:S01]  /*4130*/  FMUL.FTZ R129, R129, R60 ;  /* 0x0000003c81817220 */ /* 0x000fe20000410000 */
[----:B------:R-:W-:Y:S01]  /*4140*/  FFMA.FTZ R70, R139, R68, R70 ;  /* 0x000000448b467223 */ /* 0x000fe20000010046 */
[----:B------:R-:W-:Y:S01]  /*4150*/  FFMA.FTZ R65, R108, R199, R65 ;  /* 0x000000c76c417223 */ /* 0x000fe20000010041 */
[C---:B------:R-:W-:Y:S01]  /*4160*/  FFMA.FTZ R63, R128.reuse, R60, -R63 ;  /* 0x0000003c803f7223 */ /* 0x040fe2000001083f */
[----:B------:R-:W-:Y:S01]  /*4170*/  FFMA.FTZ R129, R128, R61, R129 ;  /* 0x0000003d80817223 */ /* 0x000fe20000010081 */
[----:B------:R-:W-:Y:S01]  /*4180*/  FMUL.FTZ R62, R140, R72 ;  /* 0x000000488c3e7220 */ /* 0x000fe20000410000 */
[----:B------:R-:W-:Y:S01]  /*4190*/  FADD.FTZ R67, R188, R67 ;  /* 0x00000043bc437221 */ /* 0x000fe20000010000 */
[----:B------:R-:W-:Y:S01]  /*41a0*/  FFMA.FTZ R239, R100, R49, R63 ;  /* 0x0000003164ef7223 */ /* 0x000fe2000001003f */
[----:B------:R-:W-:Y:S01]  /*41b0*/  FMUL.FTZ R60, R134, R65 ;  /* 0x00000041863c7220 */ /* 0x000fe20000410000 */
[----:B------:R-:W-:Y:S01]  /*41c0*/  FADD.FTZ R129, RZ, R129 ;  /* 0x00000081ff817221 */ /* 0x000fe20000010000 */
[----:B------:R-:W-:Y:S01]  /*41d0*/  FFMA.FTZ R68, R141, R70, R62 ;  /* 0x000000468d447223 */ /* 0x000fe2000001003e */
[C---:B------:R-:W-:Y:S01]  /*41e0*/  FMUL.FTZ R62, R148.reuse, R239 ;  /* 0x000000ef943e7220 */ /* 0x040fe20000410000 */
[----:B------:R-:W-:Y:S01]  /*41f0*/  FFMA.FTZ R66, R135, R67, -R60 ;  /* 0x0000004387427223 */ /* 0x000fe2000001083c */
[----:B------:R-:W-:Y:S01]  /*4200*/  FMUL.FTZ R60, R148, R129 ;  /* 0x00000081943c7220 */ /* 0x000fe20000410000 */
[----:B------:R-:W-:Y:S01]  /*4210*/  FMUL.FTZ R64, R134, R67 ;  /* 0x0000004386407220 */ /* 0x000fe20000410000 */
[----:B------:R-:W-:Y:S01]  /*4220*/  FFMA.FTZ R62, R149, R129, R62 ;  /* 0x00000081953e7223 */ /* 0x000fe2000001003e */
        /* <DEDUP_REMOVED lines=12> */
[----:B------:R-:W-:Y:S01]  /*42f0*/  FMUL.FTZ R70, R140, R70 ;  /* 0x000000468c467220 */ /* 0x000fe20000410000 */
[----:B------:R-:W-:Y:S01]  /*4300*/  FFMA.FTZ R63, R137, R64, R62 ;  /* 0x00000040893f7223 */ /* 0x000fe2000001003e */
[----:B------:R-:W-:Y:S01]  /*4310*/  FFMA.FTZ R60, R147, R128, R60 ;  /* 0x00000080933c7223 */ /* 0x000fe2000001003c */
[----:B------:R-:W-:Y:S01]  /*4320*/  FMUL.FTZ R62, R164, UR47 ;  /* 0x0000002fa43e7c20 */ /* 0x000fe20008410000 */
[----:B------:R-:W-:Y:S01]  /*4330*/  FFMA.FTZ R237, R98, R47, R61 ;  /* 0x0000002f62ed7223 */ /* 0x000fe2000001003d */
[----:B------:R-:W-:Y:S01]  /*4340*/  FMUL.FTZ R65, R136, R64 ;  /* 0x0000004088417220 */ /* 0x000fe20000410000 */
[----:B------:R-:W-:Y:S01]  /*4350*/  FADD.FTZ R206, RZ, R60 ;  /* 0x0000003cffce7221 */ /* 0x000fe20000010000 */
[----:B------:R-:W-:Y:S01]  /*4360*/  FFMA.FTZ R70, R141, R72, -R70 ;  /* 0x000000488d467223 */ /* 0x000fe20000010846 */
[----:B------:R-:W-:Y:S01]  /*4370*/  FFMA.FTZ R235, R161, UR48, -R62 ;  /* 0x00000030a1eb7c23 */ /* 0x000fe2000801083e */
[C---:B------:R-:W-:Y:S01]  /*4380*/  FMUL.FTZ R62, R144.reuse, R237 ;  /* 0x000000ed903e7220 */ /* 0x040fe20000410000 */
[----:B------:R-:W-:Y:S01]  /*4390*/  FFMA.FTZ R65, R137, R66, -R65 ;  /* 0x0000004289417223 */ /* 0x000fe20000010841 */
[----:B------:R-:W-:Y:S01]  /*43a0*/  FMUL.FTZ R60, R144, R206 ;  /* 0x000000ce903c7220 */ /* 0x000fe20000410000 */
[----:B------:R-:W-:Y:S01]  /*43b0*/  FMUL.FTZ R64, R142, R70 ;  /* 0x000000468e407220 */ /* 0x000fe20000410000 */
[----:B------:R-:W-:Y:S01]  /*43c0*/  FFMA.FTZ R63, R110, R235, R63 ;  /* 0x000000eb6e3f7223 */ /* 0x000fe2000001003f */
[C---:B------:R-:W-:Y:S01]  /*43d0*/  FFMA.FTZ R62, R145.reuse, R206, R62 ;  /* 0x000000ce913e7223 */ /* 0x040fe2000001003e */
[----:B------:R-:W-:Y:S01]  /*43e0*/  FADD.FTZ R65, R190, R65 ;  /* 0x00000041be417221 */ /* 0x000fe20000010000 */
[----:B------:R-:W-:Y:S01]  /*43f0*/  FFMA.FTZ R60, R145, R237, -R60 ;  /* 0x000000ed913c7223 */ /* 0x000fe2000001083c */
[----:B------:R-:W-:Y:S01]  /*4400*/  FFMA.FTZ R67, R143, R68, R64 ;  /* 0x000000448f437223 */ /* 0x000fe20000010040 */
[C---:B------:R-:W-:Y:S01]  /*4410*/  FMUL.FTZ R64, R138.reuse, R63 ;  /* 0x0000003f8a407220 */ /* 0x040fe20000410000 */
[----:B------:R-:W-:Y:S01]  /*4420*/  FADD.FTZ R207, RZ, R62 ;  /* 0x0000003effcf7221 */ /* 0x000fe20000010000 */
[-C--:B------:R-:W-:Y:S01]  /*4430*/  FMUL.FTZ R62, R138, R65.reuse ;  /* 0x000000418a3e7220 */ /* 0x080fe20000410000 */
[----:B------:R-:W-:Y:S01]  /*4440*/  FFMA.FTZ R236, R97, R46, R60 ;  /* 0x0000002e61ec7223 */ /* 0x000fe2000001003c */
[C---:B------:R-:W-:Y:S01]  /*4450*/  FFMA.FTZ R66, R139.reuse, R65, -R64 ;  /* 0x000000418b427223 */ /* 0x040fe20000010840 */
        /* <DEDUP_REMOVED lines=27> */
[-C--:B------:R-:W-:Y:S01]  /*4610*/  FMUL.FTZ R60, R138, R209.reuse ;  /* 0x000000d18a3c7220 */ /* 0x080fe20000410000 */
[----:B------:R-:W-:Y:S01]  /*4620*/  FFMA.FTZ R68, R143, R70, -R68 ;  /* 0x000000468f447223 */ /* 0x000fe20000010844 */
[----:B------:R-:W-:Y:S01]  /*4630*/  FMUL.FTZ R230, R158, UR47 ;  /* 0x0000002f9ee67c20 */ /* 0x000fe20008410000 */
[C---:B------:R-:W-:Y:S01]  /*4640*/  FFMA.FTZ R62, R139.reuse, R209, R62 ;  /* 0x000000d18b3e7223 */ /* 0x040fe2000001003e */
[----:B------:R-:W-:Y:S01]  /*4650*/  FFMA.FTZ R229, R139, R232, -R60 ;  /* 0x000000e88be57223 */ /* 0x000fe2000001083c */
[----:B------:R-:W-:Y:S01]  /*4660*/  FMUL.FTZ R60, R142, R65 ;  /* 0x000000418e3c7220 */ /* 0x000fe20000410000 */
[----:B------:R-:W-:Y:S01]  /*4670*/  FMUL.FTZ R64, R144, R68 ;  /* 0x0000004490407220 */ /* 0x000fe20000410000 */
[----:B------:R-:W-:Y:S01]  /*4680*/  FADD.FTZ R210, RZ, R62 ;  /* 0x0000003effd27221 */ /* 0x000fe20000010000 */
[----:B------:R-:W-:Y:S01]  /*4690*/  FFMA.FTZ R229, R94, R43, R229 ;  /* 0x0000002b5ee57223 */ /* 0x000fe200000100e5 */
[----:B------:R-:W-:Y:S01]  /*46a0*/  FFMA.FTZ R62, R143, R63, R60 ;  /* 0x0000003f8f3e7223 */ /* 0x000fe2000001003c */
[----:B------:R-:W-:Y:S01]  /*46b0*/  FFMA.FTZ R66, R145, R67, R64 ;  /* 0x0000004391427223 */ /* 0x000fe20000010040 */
[CC--:B------:R-:W-:Y:S01]  /*46c0*/  FMUL.FTZ R60, R136.reuse, R210.reuse ;  /* 0x000000d2883c7220 */ /* 0x0c0fe20000410000 */
[----:B------:R-:W-:Y:S01]  /*46d0*/  FMUL.FTZ R61, R136, R229 ;  /* 0x000000e5883d7220 */ /* 0x000fe20000410000 */
[----:B------:R-:W-:Y:S01]  /*46e0*/  FMUL.FTZ R64, R142, R63 ;  /* 0x0000003f8e407220 */ /* 0x000fe20000410000 */
[----:B------:R-:W-:Y:S01]  /*46f0*/  FMUL.FTZ R70, R144, R67 ;  /* 0x0000004390467220 */ /* 0x000fe20000410000 */
[C---:B------:R-:W-:Y:S01]  /*4700*/  FFMA.FTZ R60, R137.reuse, R229, -R60 ;  /* 0x000000e5893c7223 */ /* 0x040fe2000001083c */
[----:B------:R-:W-:Y:S01]  /*4710*/  FFMA.FTZ R61, R137, R210, R61 ;  /* 0x000000d2893d7223 */ /* 0x000fe2000001003d */
[----:B------:R-:W-:Y:S01]  /*4720*/  FFMA.FTZ R64, R143, R65, -R64 ;  /* 0x000000418f407223 */ /* 0x000fe20000010840 */
[----:B------:R-:W-:Y:S01]  /*4730*/  FFMA.FTZ R230, R155, UR48, -R230 ;  /* 0x000000309be67c23 */ /* 0x000fe200080108e6 */
[----:B------:R-:W-:Y:S01]  /*4740*/  FFMA.FTZ R228, R93, R42, R60 ;  /* 0x0000002a5de47223 */ /* 0x000fe2000001003c */
[----:B------:R-:W-:Y:S01]  /*4750*/  FADD.FTZ R212, RZ, R61 ;  /* 0x0000003dffd47221 */ /* 0x000fe20000010000 */
[----:B------:R-:W-:Y:S01]  /*4760*/  FADD.FTZ R64, R193, R64 ;  /* 0x00000040c1407221 */ /* 0x000fe20000010000 */
[----:B------:R-:W-:Y:S01]  /*4770*/  FFMA.FTZ R70, R145, R68, -R70 ;  /* 0x0000004491467223 */ /* 0x000fe20000010846 */
[C---:B------:R-:W-:Y:S01]  /*4780*/  FMUL.FTZ R60, R134.reuse, R228 ;  /* 0x000000e4863c7220 */ /* 0x040fe20000410000 */
[----:B------:R-:W-:Y:S01]  /*4790*/  FMUL.FTZ R61, R134, R212 ;  /* 0x000000d4863d7220 */ /* 0x000fe20000410000 */
[----:B------:R-:W-:Y:S01]  /*47a0*/  FFMA.FTZ R62, R113, R230, R62 ;  /* 0x000000e6713e7223 */ /* 0x000fe2000001003e */
[C---:B------:R-:W-:Y:S01]  /*47b0*/  FMUL.FTZ R68, R144.reuse, R64 ;  /* 0x0000004090447220 */ /* 0x040fe20000410000 */
[C---:B------:R-:W-:Y:S01]  /*47c0*/  FFMA.FTZ R60, R135.reuse, R212, R60 ;  /* 0x000000d4873c7223 */ /* 0x040fe2000001003c */
[----:B------:R-:W-:Y:S01]  /*47d0*/  FFMA.FTZ R61, R135, R228, -R61 ;  /* 0x000000e4873d7223 */ /* 0x000fe2000001083d */
[-C--:B------:R-:W-:Y:S01]  /*47e0*/  FMUL.FTZ R65, R144, R62.reuse ;  /* 0x0000003e90417220 */ /* 0x080fe20000410000 */
[C---:B------:R-:W-:Y:S01]  /*47f0*/  FFMA.FTZ R63, R145.reuse, R62, R68 ;  /* 0x0000003e913f7223 */ /* 0x040fe20000010044 */
[----:B------:R-:W-:Y:S01]  /*4800*/  FADD.FTZ R211, RZ, R60 ;  /* 0x0000003cffd37221 */ /* 0x000fe20000010000 */
[----:B------:R-:W-:Y:S01]  /*4810*/  FMUL.FTZ R62, R156, UR47 ;  /* 0x0000002f9c3e7c20 */ /* 0x000fe20008410000 */
[----:B------:R-:W-:Y:S01]  /*4820*/  FFMA.FTZ R225, R92, R41, R61 ;  /* 0x000000295ce17223 */ /* 0x000fe2000001003d */
[----:B------:R-:W-:Y:S01]  /*4830*/  FFMA.FTZ R67, R145, R64, -R65 ;  /* 0x0000004091437223 */ /* 0x000fe20000010841 */
[C---:B------:R-:W-:Y:S01]  /*4840*/  FMUL.FTZ R60, R132.reuse, R211 ;  /* 0x000000d3843c7220 */ /* 0x040fe20000410000 */
[----:B------:R-:W-:Y:S01]  /*4850*/  FFMA.FTZ R227, R153, UR48, -R62 ;  /* 0x0000003099e37c23 */ /* 0x000fe2000801083e */
[-C--:B------:R-:W-:Y:S01]  /*4860*/  FMUL.FTZ R62, R132, R225.reuse ;  /* 0x000000e1843e7220 */ /* 0x080fe20000410000 */
[----:B------:R-:W-:Y:S01]  /*4870*/  FMUL.FTZ R64, R146, R70 ;  /* 0x0000004692407220 */ /* 0x000fe20000410000 */
[C---:B------:R-:W-:Y:S01]  /*4880*/  FFMA.FTZ R60, R133.reuse, R225, -R60 ;  /* 0x000000e1853c7223 */ /* 0x040fe2000001083c */
[----:B------:R-:W-:Y:S01]  /*4890*/  FFMA.FTZ R63, R114, R227, R63 ;  /* 0x000000e3723f7223 */ /* 0x000fe2000001003f */
[----:B------:R-:W-:Y:S01]  /*48a0*/  FFMA.FTZ R62, R133, R211, R62 ;  /* 0x000000d3853e7223 */ /* 0x000fe2000001003e */
[----:B------:R-:W-:Y:S01]  /*48b0*/  FFMA.FTZ R65, R147, R66, R64 ;  /* 0x0000004293417223 */ /* 0x000fe20000010040 */
[----:B------:R-:W-:Y:S01]  /*48c0*/  FFMA.FTZ R226, R91, R40, R60 ;  /* 0x000000285be27223 */ /* 0x000fe2000001003c */
[----:B------:R-:W-:Y:S01]  /*48d0*/  FADD.FTZ R67, R194, R67 ;  /* 0x00000043c2437221 */ /* 0x000fe20000010000 */
[----:B------:R-:W-:Y:S01]  /*48e0*/  FADD.FTZ R214, RZ, R62 ;  /* 0x0000003effd67221 */ /* 0x000fe20000010000 */
[----:B------:R-:W-:Y:S01]  /*48f0*/  FMUL.FTZ R64, R146, R63 ;  /* 0x0000003f92407220 */ /* 0x000fe20000410000 */
[----:B------:R-:W-:Y:S01]  /*4900*/  FMUL.FTZ R60, R130, R226 ;  /* 0x000000e2823c7220 */ /* 0x000fe20000410000 */
[----:B------:R-:W-:Y:S01]  /*4910*/  FMUL.FTZ R224, R154, UR47 ;  /* 0x0000002f9ae07c20 */ /* 0x000fe20008410000 */
[-C--:B------:R-:W-:Y:S01]  /*4920*/  FMUL.FTZ R61, R130, R214.reuse ;  /* 0x000000d6823d7220 */ /* 0x080fe20000410000 */
[-C--:B------:R-:W-:Y:S01]  /*4930*/  FFMA.FTZ R68, R147, R67.reuse, -R64 ;  /* 0x0000004393447223 */ /* 0x080fe20000010840 */
[C---:B------:R-:W-:Y:S01]  /*4940*/  FFMA.FTZ R60, R131.reuse, R214, R60 ;  /* 0x000000d6833c7223 */ /* 0x040fe2000001003c */
[C---:B------:R-:W-:Y:S01]  /*4950*/  FMUL.FTZ R64, R146.reuse, R67 ;  /* 0x0000004392407220 */ /* 0x040fe20000410000 */
[----:B------:R-:W-:Y:S01]  /*4960*/  FFMA.FTZ R61, R131, R226, -R61 ;  /* 0x000000e2833d7223 */ /* 0x000fe2000001083d */
[----:B------:R-:W-:Y:S01]  /*4970*/  FMUL.FTZ R66, R146, R66 ;  /* 0x0000004292427220 */ /* 0x000fe20000410000 */
[----:B------:R-:W-:Y:S01]  /*4980*/  FADD.FTZ R213, RZ, R60 ;  /* 0x0000003cffd57221 */ /* 0x000fe20000010000 */
[----:B------:R-:W-:Y:S01]  /*4990*/  FFMA.FTZ R64, R147, R63, R64 ;  /* 0x0000003f93407223 */ /* 0x000fe20000010040 */
[----:B------:R-:W-:Y:S01]  /*49a0*/  FFMA.FTZ R223, R90, R39, R61 ;  /* 0x000000275adf7223 */ /* 0x000fe2000001003d */
[----:B------:R-:W-:Y:S01]  /*49b0*/  FFMA.FTZ R224, R151, UR48, -R224 ;  /* 0x0000003097e07c23 */ /* 0x000fe200080108e0 */
[C---:B------:R-:W-:Y:S01]  /*49c0*/  FMUL.FTZ R60, R126.reuse, R213 ;  /* 0x000000d57e3c7220 */ /* 0x040fe20000410000 */
[----:B------:R-:W-:Y:S01]  /*49d0*/  FADD.FTZ R68, R195, R68 ;  /* 0x00000044c3447221 */ /* 0x000fe20000010000 */
[-C--:B------:R-:W-:Y:S01]  /*49e0*/  FMUL.FTZ R62, R126, R223.reuse ;  /* 0x000000df7e3e7220 */ /* 0x080fe20000410000 */
[----:B------:R-:W-:Y:S01]  /*49f0*/  FFMA.FTZ R66, R147, R70, -R66 ;  /* 0x0000004693427223 */ /* 0x000fe20000010842 */
[----:B------:R-:W-:Y:S01]  /*4a00*/  FFMA.FTZ R60, R127, R223, -R60 ;  /* 0x000000df7f3c7223 */ /* 0x000fe2000001083c */
[----:B------:R-:W-:Y:S01]  /*4a10*/  FFMA.FTZ R64, R115, R224, R64 ;  /* 0x000000e073407223 */ /* 0x000fe20000010040 */
[C---:B------:R-:W-:Y:S01]  /*4a20*/  FMUL.FTZ R70, R148.reuse, R68 ;  /* 0x0000004494467220 */ /* 0x040fe20000410000 */
[----:B------:R-:W-:Y:S01]  /*4a30*/  FFMA.FTZ R62, R127, R213, R62 ;  /* 0x000000d57f3e7223 */ /* 0x000fe2000001003e */
[----:B------:R-:W-:Y:S01]  /*4a40*/  FFMA.FTZ R222, R89, R38, R60 ;  /* 0x0000002659de7223 */ /* 0x000fe2000001003c */
[-C--:B------:R-:W-:Y:S01]  /*4a50*/  FMUL.FTZ R61, R148, R64.reuse ;  /* 0x00000040943d7220 */ /* 0x080fe20000410000 */
[C---:B------:R-:W-:Y:S01]  /*4a60*/  FFMA.FTZ R69, R149.reuse, R64, R70 ;  /* 0x0000004095457223 */ /* 0x040fe20000010046 */
[----:B------:R-:W-:Y:S01]  /*4a70*/  FADD.FTZ R215, RZ, R62 ;  /* 0x0000003effd77221 */ /* 0x000fe20000010000 */
[C---:B------:R-:W-:Y:S01]  /*4a80*/  FMUL.FTZ R64, R124.reuse, R222 ;  /* 0x000000de7c407220 */ /* 0x040fe20000410000 */
[----:B------:R-:W-:Y:S01]  /*4a90*/  UISETP.GE.AND UP0, UPT, UR11, UR43, UPT ;  /* 0x0000002b0b00728c */ /* 0x000fe2000bf06270 */
[----:B------:R-:W-:Y:S01]  /*4aa0*/  FFMA.FTZ R71, R149, R68, -R61 ;  /* 0x0000004495477223 */ /* 0x000fe2000001083d */
[-C--:B------:R-:W-:Y:S01]  /*4ab0*/  FMUL.FTZ R61, R124, R215.reuse ;  /* 0x000000d77c3d7220 */ /* 0x080fe20000410000 */
[C---:B------:R-:W-:Y:S01]  /*4ac0*/  FFMA.FTZ R64, R125.reuse, R215, R64 ;  /* 0x000000d77d407223 */ /* 0x040fe20000010040 */
[----:B------:R-:W-:Y:S01]  /*4ad0*/  FMUL.FTZ R70, R148, R65 ;  /* 0x0000004194467220 */ /* 0x000fe20000410000 */
[----:B------:R-:W-:Y:S01]  /*4ae0*/  FMUL.FTZ R221, R152, UR47 ;  /* 0x0000002f98dd7c20 */ /* 0x000fe20008410000 */
[----:B------:R-:W-:Y:S01]  /*4af0*/  PLOP3.LUT P0, PT, PT, PT, UP0, 0x80, 0x8 ;  /* 0x000000000008781c */ /* 0x000fe20003f0f008 */
[----:B------:R-:W-:Y:S01]  /*4b00*/  FFMA.FTZ R67, R125, R222, -R61 ;  /* 0x000000de7d437223 */ /* 0x000fe2000001083d */
[----:B------:R-:W-:Y:S01]  /*4b10*/  FADD.FTZ R216, RZ, R64 ;  /* 0x00000040ffd87221 */ /* 0x000fe20000010000 */
[----:B------:R-:W-:Y:S01]  /*4b20*/  FMUL.FTZ R64, R148, R66 ;  /* 0x0000004294407220 */ /* 0x000fe20000410000 */
[----:B------:R-:W-:Y:S01]  /*4b30*/  ISETP.NE.OR P0, PT, R79, RZ, P0 ;  /* 0x000000ff4f00720c */ /* 0x000fe20000705670 */
[----:B------:R-:W-:Y:S01]  /*4b40*/  FFMA.FTZ R220, R88, R37, R67 ;  /* 0x0000002558dc7223 */ /* 0x000fe20000010043 */
[C---:B------:R-:W-:Y:S01]  /*4b50*/  FMUL.FTZ R68, R122.reuse, R216 ;  /* 0x000000d87a447220 */ /* 0x040fe20000410000 */
[C---:B------:R-:W-:Y:S01]  /*4b60*/  FFMA.FTZ R64, R149.reuse, R65, R64 ;  /* 0x0000004195407223 */ /* 0x040fe20000010040 */
[----:B------:R-:W-:Y:S01]  /*4b70*/  FFMA.FTZ R65, R149, R66, -R70 ;  /* 0x0000004295417223 */ /* 0x000fe20000010846 */
[-C--:B------:R-:W-:Y:S01]  /*4b80*/  FMUL.FTZ R67, R122, R220.reuse ;  /* 0x000000dc7a437220 */ /* 0x080fe20000410000 */
[----:B------:R-:W-:Y:S01]  /*4b90*/  FFMA.FTZ R68, R123, R220, -R68 ;  /* 0x000000dc7b447223 */ /* 0x000fe20000010844 */
[----:B------:R-:W-:Y:S01]  /*4ba0*/  ISETP.GT.U32.AND P2, PT, R53, 0x1f, PT ;  /* 0x0000001f3500780c */ /* 0x000fe20003f44070 */
[----:B------:R-:W-:Y:S01]  /*4bb0*/  FFMA.FTZ R221, R150, UR48, -R221 ;  /* 0x0000003096dd7c23 */ /* 0x000fe200080108dd */
[----:B------:R-:W-:Y:S01]  /*4bc0*/  FFMA.FTZ R67, R123, R216, R67 ;  /* 0x000000d87b437223 */ /* 0x000fe20000010043 */
[----:B------:R-:W-:Y:S01]  /*4bd0*/  FFMA.FTZ R219, R87, R36, R68 ;  /* 0x0000002457db7223 */ /* 0x000fe20000010044 */
[----:B------:R-:W-:Y:S01]  /*4be0*/  HFMA2 R60, -RZ, RZ, 1.875, 0 ;  /* 0x3f800000ff3c7431 */ /* 0x000fe200000001ff */
[----:B------:R-:W-:Y:S01]  /*4bf0*/  CS2R R62, SRZ ;  /* 0x00000000003e7805 */ /* 0x000fe2000001ff00 */
[----:B------:R-:W-:Y:S01]  /*4c00*/  FADD.FTZ R217, RZ, R67 ;  /* 0x00000043ffd97221 */ /* 0x000fe20000010000 */
[C---:B------:R-:W-:Y:S01]  /*4c10*/  FMUL.FTZ R70, R120.reuse, R219 ;  /* 0x000000db78467220 */ /* 0x040fe20000410000 */
[----:B------:R-:W-:Y:S01]  /*4c20*/  VOTEU.ALL UP0, P0 ;  /* 0x0000000000ff7886 */ /* 0x000fe20000000000 */
[----:B------:R-:W-:Y:S01]  /*4c30*/  MOV R61, RZ ;  /* 0x000000ff003d7202 */ /* 0x000fe20000000f00 */
[-C--:B------:R-:W-:Y:S01]  /*4c40*/  FMUL.FTZ R68, R120, R217.reuse ;  /* 0x000000d978447220 */ /* 0x080fe20000410000 */
[C---:B------:R-:W-:Y:S01]  /*4c50*/  FFMA.FTZ R70, R121.reuse, R217, R70 ;  /* 0x000000d979467223 */ /* 0x040fe20000010046 */
[----:B------:R-:W-:Y:S01]  /*4c60*/  FFMA.FTZ R66, R0, R221, R69 ;  /* 0x000000dd00427223 */ /* 0x000fe20000010045 */
[----:B------:R-:W-:Y:S01]  /*4c70*/  @!UP0 ULEA UR21, UR8, UR20, 0x4 ;  /* 0x0000001408158291 */ /* 0x000fe2000f8e20ff */
[----:B------:R-:W-:Y:S01]  /*4c80*/  FFMA.FTZ R241, R121, R219, -R68 ;  /* 0x000000db79f17223 */ /* 0x000fe20000010844 */
[----:B------:R-:W-:Y:S01]  /*4c90*/  FADD.FTZ R218, RZ, R70 ;  /* 0x00000046ffda7221 */ /* 0x000fe20000010000 */
[----:B------:R-:W-:Y:S01]  /*4ca0*/  FADD.FTZ R67, R196, R71 ;  /* 0x00000047c4437221 */ /* 0x000fe20000010000 */
[----:B------:R-:W-:Y:S01]  /*4cb0*/  BSSY B0, `(.L_x_9906) ;  /* 0x00000b5000007945 */ /* 0x000fe20003800000 */
[----:B------:R-:W-:Y:S01]  /*4cc0*/  FFMA.FTZ R241, R86, R35, R241 ;  /* 0x0000002356f17223 */ /* 0x000fe200000100f1 */
[----:B------:R-:W-:-:S03]  /*4cd0*/  FMUL.FTZ R68, R116, R218 ;  /* 0x000000da74447220 */ /* 0x000fc60000410000 */
[----:B------:R-:W0:Y:S01]  /*4ce0*/  @!P0 LDS.128 R60, [UR21+0x4be0] ;  /* 0x004be015ff3c8984 */ /* 0x000e220008000c00 */
[-C--:B------:R-:W-:Y:S01]  /*4cf0*/  FMUL.FTZ R69, R116, R241.reuse ;  /* 0x000000f174457220 */ /* 0x080fe20000410000 */
[C---:B------:R-:W-:Y:S02]  /*4d00*/  FFMA.FTZ R68, R117.reuse, R241, -R68 ;  /* 0x000000f175447223 */ /* 0x040fe40000010844 */
[----:B------:R1:W-:Y:S01]  /*4d10*/  STS.128 [R80+0x35e0], R64 ;  /* 0x0035e04050007388 */ /* 0x0003e20000000c00 */
[----:B------:R-:W-:Y:S01]  /*4d20*/  FFMA.FTZ R242, R117, R218, R69 ;  /* 0x000000da75f27223 */ /* 0x000fe20000010045 */
[----:B------:R-:W-:Y:S01]  /*4d30*/  FFMA.FTZ R244, R85, R34, R68 ;  /* 0x0000002255f47223 */ /* 0x000fe20000010044 */
[----:B------:R-:W-:Y:S06]  /*4d40*/  BAR.SYNC.DEFER_BLOCKING 0x0 ;  /* 0x0000000000007b1d */ /* 0x000fec0000010000 */
[----:B------:R-:W-:Y:S05]  /*4d50*/  @P2 BRA `(.L_x_9907) ;  /* 0x0000000800a82947 */ /* 0x000fea0003800000 */
[----:B------:R-:W-:Y:S01]  /*4d60*/  LEA R243, R53, R80, 0x4 ;  /* 0x0000005035f37211 */ /* 0x000fe200078e20ff */
[----:B------:R-:W-:Y:S01]  /*4d70*/  UMOV UR21, 0xffffffff ;  /* 0xffffffff00157882 */ /* 0x000fe20000000000 */
[----:B------:R-:W-:-:S03]  /*4d80*/  ISETP.NE.AND P2, PT, R79, 0x1f, PT ;  /* 0x0000001f4f00780c */ /* 0x000fc60003f45270 */
[----:B------:R-:W-:Y:S04]  /*4d90*/  LDS.128 R68, [R243+0x35e0] ;  /* 0x0035e000f3447984 */ /* 0x000fe80000000c00 */
[----:B-1----:R-:W1:Y:S02]  /*4da0*/  LDS.128 R64, [R243+0x35f0] ;  /* 0x0035f000f3407984 */ /* 0x002e640000000c00 */
        /* <DEDUP_REMOVED lines=15> */
.L_x_10049:
[----:B------:R-:W-:Y:S04]  /*4ea0*/  BSSY.RECONVERGENT B1, `(.L_x_9909) ;  /* 0x000000c000017945 */ /* 0x000fe80003800200 */
[----:B------:R-:W-:Y:S05]  /*4eb0*/  @!P2 BRA `(.L_x_9910) ;  /* 0x000000000028a947 */ /* 0x000fea0003800000 */
        /* <DEDUP_REMOVED lines=10> */
.L_x_9910:
[----:B------:R-:W-:Y:S05]  /*4f60*/  BSYNC.RECONVERGENT B1 ;  /* 0x0000000000017941 */ /* 0x000fea0003800200 */
.L_x_9909:
[----:B------:R-:W-:Y:S01]  /*4f70*/  UMOV UR21, 0xffffffff ;  /* 0xffffffff00157882 */ /* 0x000fe20000000000 */
[----:B------:R-:W-:Y:S02]  /*4f80*/  ISETP.GT.U32.AND P2, PT, R79, 0x1d, PT ;  /* 0x0000001d4f00780c */ /* 0x000fe40003f44070 */
[----:B------:R-:W-:Y:S11]  /*4f90*/  BRA.DIV UR21, `(.L_x_9911) ;  /* 0x00000062159c7947 */ /* 0x000ff6000b800000 */
[----:B----4-:R4:W1:Y:S04]  /*4fa0*/  SHFL.DOWN PT, R71, R250, 0x2, 0x1f ;  /* 0x08401f00fa477f89 */ /* 0x01086800000e0000 */
[----:B---3--:R4:W3:Y:S04]  /*4fb0*/  SHFL.DOWN PT, R245, R74, 0x2, 0x1f ;  /* 0x08401f004af57f89 */ /* 0x0088e800000e0000 */
[----:B--2---:R4:W2:Y:S04]  /*4fc0*/  SHFL.DOWN PT, R247, R75, 0x2, 0x1f ;  /* 0x08401f004bf77f89 */ /* 0x0048a800000e0000 */
[----:B0-----:R4:W0:Y:S02]  /*4fd0*/  SHFL.DOWN PT, R251, R249, 0x2, 0x1f ;  /* 0x08401f00f9fb7f89 */ /* 0x00182400000e0000 */
.L_x_10055:
[----:B------:R-:W-:Y:S04]  /*4fe0*/  BSSY.RECONVERGENT B1, `(.L_x_9912) ;  /* 0x000000c000017945 */ /* 0x000fe80003800200 */
[----:B------:R-:W-:Y:S05]  /*4ff0*/  @P2 BRA `(.L_x_9913) ;  /* 0x0000000000282947 */ /* 0x000fea0003800000 */
[-C--:B0-----:R-:W-:Y:S01]  /*5000*/  FMUL.FTZ R69, R74, R251.reuse ;  /* 0x000000fb4a457220 */ /* 0x081fe20000410000 */
[----:B------:R-:W-:-:S03]  /*5010*/  FMUL.FTZ R251, R250, R251 ;  /* 0x000000fbfafb7220 */ /* 0x000fc60000410000 */
[----:B--2---:R-:W-:Y:S01]  /*5020*/  FFMA.FTZ R68, R250, R247, -R69 ;  /* 0x000000f7fa447223 */ /* 0x004fe20000010845 */
[C---:B---3--:R-:W-:Y:S01]  /*5030*/  FMUL.FTZ R69, R74.reuse, R245 ;  /* 0x000000f54a457220 */ /* 0x048fe20000410000 */
[----:B------:R-:W-:Y:S01]  /*5040*/  FFMA.FTZ R70, R74, R247, R251 ;  /* 0x000000f74a467223 */ /* 0x000fe200000100fb */
[C---:B------:R-:W-:Y:S01]  /*5050*/  FMUL.FTZ R245, R250.reuse, R245 ;  /* 0x000000f5faf57220 */ /* 0x040fe20000410000 */
[----:B-1--4-:R-:W-:Y:S01]  /*5060*/  FADD.FTZ R75, R75, R68 ;  /* 0x000000444b4b7221 */ /* 0x012fe20000010000 */
[-C--:B------:R-:W-:Y:S01]  /*5070*/  FFMA.FTZ R250, R250, R71.reuse, -R69 ;  /* 0x00000047fafa7223 */ /* 0x080fe20000010845 */
[----:B------:R-:W-:Y:S01]  /*5080*/  FADD.FTZ R249, R249, R70 ;  /* 0x00000046f9f97221 */ /* 0x000fe20000010000 */
[----:B------:R-:W-:-:S07]  /*5090*/  FFMA.FTZ R74, R74, R71, R245 ;  /* 0x000000474a4a7223 */ /* 0x000fce00000100f5 */
.L_x_9913:
[----:B------:R-:W-:Y:S05]  /*50a0*/  BSYNC.RECONVERGENT B1 ;  /* 0x0000000000017941 */ /* 0x000fea0003800200 */
.L_x_9912:
[----:B------:R-:W-:Y:S01]  /*50b0*/  UMOV UR21, 0xffffffff ;  /* 0xffffffff00157882 */ /* 0x000fe20000000000 */
[----:B------:R-:W-:Y:S02]  /*50c0*/  ISETP.GT.U32.AND P2, PT, R79, 0x1b, PT ;  /* 0x0000001b4f00780c */ /* 0x000fe40003f44070 */
[----:B------:R-:W-:Y:S11]  /*50d0*/  BRA.DIV UR21, `(.L_x_9914) ;  /* 0x0000006215bc7947 */ /* 0x000ff6000b800000 */
[----:B-1----:R1:W1:Y:S04]  /*50e0*/  SHFL.DOWN PT, R71, R250, 0x4, 0x1f ;  /* 0x08801f00fa477f89 */ /* 0x00226800000e0000 */
[----:B---3--:R3:W1:Y:S04]  /*50f0*/  SHFL.DOWN PT, R245, R74, 0x4, 0x1f ;  /* 0x08801f004af57f89 */ /* 0x00866800000e0000 */
[----:B--2---:R3:W2:Y:S04]  /*5100*/  SHFL.DOWN PT, R247, R75, 0x4, 0x1f ;  /* 0x08801f004bf77f89 */ /* 0x0046a800000e0000 */
[----:B0-----:R3:W0:Y:S02]  /*5110*/  SHFL.DOWN PT, R251, R249, 0x4, 0x1f ;  /* 0x08801f00f9fb7f89 */ /* 0x00162400000e0000 */
.L_x_10061:
[----:B------:R-:W-:Y:S04]  /*5120*/  BSSY.RECONVERGENT B1, `(.L_x_9915) ;  /* 0x000000c000017945 */ /* 0x000fe80003800200 */
[----:B------:R-:W-:Y:S05]  /*5130*/  @P2 BRA `(.L_x_9916) ;  /* 0x0000000000282947 */ /* 0x000fea0003800000 */
[-C--:B0-----:R-:W-:Y:S01]  /*5140*/  FMUL.FTZ R69, R74, R251.reuse ;  /* 0x000000fb4a457220 */ /* 0x081fe20000410000 */
[----:B------:R-:W-:-:S03]  /*5150*/  FMUL.FTZ R251, R250, R251 ;  /* 0x000000fbfafb7220 */ /* 0x000fc60000410000 */
[----:B--2---:R-:W-:Y:S01]  /*5160*/  FFMA.FTZ R68, R250, R247, -R69 ;  /* 0x000000f7fa447223 */ /* 0x004fe20000010845 */
[C---:B-1----:R-:W-:Y:S01]  /*5170*/  FMUL.FTZ R69, R74.reuse, R245 ;  /* 0x000000f54a457220 */ /* 0x042fe20000410000 */
[----:B------:R-:W-:Y:S01]  /*5180*/  FFMA.FTZ R70, R74, R247, R251 ;  /* 0x000000f74a467223 */ /* 0x000fe200000100fb */
[C---:B------:R-:W-:Y:S01]  /*5190*/  FMUL.FTZ R245, R250.reuse, R245 ;  /* 0x000000f5faf57220 */ /* 0x040fe20000410000 */
[----:B---34-:R-:W-:Y:S01]  /*51a0*/  FADD.FTZ R75, R75, R68 ;  /* 0x000000444b4b7221 */ /* 0x018fe20000010000 */
[-C--:B------:R-:W-:Y:S01]  /*51b0*/  FFMA.FTZ R250, R250, R71.reuse, -R69 ;  /* 0x00000047fafa7223 */ /* 0x080fe20000010845 */
[----:B------:R-:W-:Y:S01]  /*51c0*/  FADD.FTZ R249, R249, R70 ;  /* 0x00000046f9f97221 */ /* 0x000fe20000010000 */
[----:B------:R-:W-:-:S07]  /*51d0*/  FFMA.FTZ R74, R74, R71, R245 ;  /* 0x000000474a4a7223 */ /* 0x000fce00000100f5 */
.L_x_9916:
[----:B------:R-:W-:Y:S05]  /*51e0*/  BSYNC.RECONVERGENT B1 ;  /* 0x0000000000017941 */ /* 0x000fea0003800200 */
.L_x_9915:
[----:B------:R-:W-:Y:S01]  /*51f0*/  UMOV UR21, 0xffffffff ;  /* 0xffffffff00157882 */ /* 0x000fe20000000000 */
[----:B------:R-:W-:Y:S02]  /*5200*/  ISETP.GT.U32.AND P2, PT, R79, 0x17, PT ;  /* 0x000000174f00780c */ /* 0x000fe40003f44070 */
[----:B------:R-:W-:Y:S11]  /*5210*/  BRA.DIV UR21, `(.L_x_9917) ;  /* 0x0000006215dc7947 */ /* 0x000ff6000b800000 */
[----:B-1----:R1:W1:Y:S04]  /*5220*/  SHFL.DOWN PT, R71, R250, 0x8, 0x1f ;  /* 0x09001f00fa477f89 */ /* 0x00226800000e0000 */
[----:B------:R0:W1:Y:S04]  /*5230*/  SHFL.DOWN PT, R245, R74, 0x8, 0x1f ;  /* 0x09001f004af57f89 */ /* 0x00006800000e0000 */
[----:B--2---:R2:W1:Y:S04]  /*5240*/  SHFL.DOWN PT, R247, R75, 0x8, 0x1f ;  /* 0x09001f004bf77f89 */ /* 0x00446800000e0000 */
[----:B0-----:R2:W0:Y:S02]  /*5250*/  SHFL.DOWN PT, R251, R249, 0x8, 0x1f ;  /* 0x09001f00f9fb7f89 */ /* 0x00142400000e0000 */
.L_x_10067:
[----:B------:R-:W-:Y:S04]  /*5260*/  BSSY.RECONVERGENT B1, `(.L_x_9918) ;  /* 0x000000c000017945 */ /* 0x000fe80003800200 */
[----:B------:R-:W-:Y:S05]  /*5270*/  @P2 BRA `(.L_x_9919) ;  /* 0x0000000000282947 */ /* 0x000fea0003800000 */
[-C--:B0-----:R-:W-:Y:S01]  /*5280*/  FMUL.FTZ R69, R74, R251.reuse ;  /* 0x000000fb4a457220 */ /* 0x081fe20000410000 */
[----:B------:R-:W-:-:S03]  /*5290*/  FMUL.FTZ R251, R250, R251 ;  /* 0x000000fbfafb7220 */ /* 0x000fc60000410000 */
[----:B-1----:R-:W-:Y:S01]  /*52a0*/  FFMA.FTZ R68, R250, R247, -R69 ;  /* 0x000000f7fa447223 */ /* 0x002fe20000010845 */
[C---:B------:R-:W-:Y:S01]  /*52b0*/  FMUL.FTZ R69, R74.reuse, R245 ;  /* 0x000000f54a457220 */ /* 0x040fe20000410000 */
[----:B------:R-:W-:Y:S01]  /*52c0*/  FFMA.FTZ R70, R74, R247, R251 ;  /* 0x000000f74a467223 */ /* 0x000fe200000100fb */
[C---:B------:R-:W-:Y:S01]  /*52d0*/  FMUL.FTZ R245, R250.reuse, R245 ;  /* 0x000000f5faf57220 */ /* 0x040fe20000410000 */
[----:B--234-:R-:W-:Y:S01]  /*52e0*/  FADD.FTZ R75, R75, R68 ;  /* 0x000000444b4b7221 */ /* 0x01cfe20000010000 */
[-C--:B------:R-:W-:Y:S01]  /*52f0*/  FFMA.FTZ R250, R250, R71.reuse, -R69 ;  /* 0x00000047fafa7223 */ /* 0x080fe20000010845 */
[----:B------:R-:W-:Y:S01]  /*5300*/  FADD.FTZ R249, R249, R70 ;  /* 0x00000046f9f97221 */ /* 0x000fe20000010000 */
[----:B------:R-:W-:-:S07]  /*5310*/  FFMA.FTZ R74, R74, R71, R245 ;  /* 0x000000474a4a7223 */ /* 0x000fce00000100f5 */
.L_x_9919:
[----:B------:R-:W-:Y:S05]  /*5320*/  BSYNC.RECONVERGENT B1 ;  /* 0x0000000000017941 */ /* 0x000fea0003800200 */
.L_x_9918:
[----:B------:R-:W-:Y:S01]  /*5330*/  UMOV UR21, 0xffffffff ;  /* 0xffffffff00157882 */ /* 0x000fe20000000000 */
[----:B------:R-:W-:Y:S02]  /*5340*/  ISETP.GT.U32.AND P2, PT, R79, 0xf, PT ;  /* 0x0000000f4f00780c */ /* 0x000fe40003f44070 */
[----:B------:R-:W-:Y:S11]  /*5350*/  BRA.DIV UR21, `(.L_x_9920) ;  /* 0x0000006215fc7947 */ /* 0x000ff6000b800000 */
[----:B-1----:R1:W1:Y:S04]  /*5360*/  SHFL.DOWN PT, R71, R250, 0x10, 0x1f ;  /* 0x0a001f00fa477f89 */ /* 0x00226800000e0000 */
[----:B------:R0:W1:Y:S04]  /*5370*/  SHFL.DOWN PT, R245, R74, 0x10, 0x1f ;  /* 0x0a001f004af57f89 */ /* 0x00006800000e0000 */
[----:B------:R1:W1:Y:S04]  /*5380*/  SHFL.DOWN PT, R247, R75, 0x10, 0x1f ;  /* 0x0a001f004bf77f89 */ /* 0x00026800000e0000 */
[----:B0-----:R0:W0:Y:S02]  /*5390*/  SHFL.DOWN PT, R251, R249, 0x10, 0x1f ;  /* 0x0a001f00f9fb7f89 */ /* 0x00102400000e0000 */
.L_x_10073:
        /* <DEDUP_REMOVED lines=12> */
.L_x_9922:
[----:B------:R-:W-:Y:S05]  /*5460*/  BSYNC.RECONVERGENT B1 ;  /* 0x0000000000017941 */ /* 0x000fea0003800200 */
.L_x_9921:
[----:B------:R-:W-:Y:S01]  /*5470*/  UMOV UR21, 0xffffffff ;  /* 0xffffffff00157882 */ /* 0x000fe20000000000 */
[----:B------:R-:W-:Y:S02]  /*5480*/  ISETP.NE.AND P2, PT, R53, 0x1f, PT ;  /* 0x0000001f3500780c */ /* 0x000fe40003f45270 */
[----:B------:R-:W-:Y:S11]  /*5490*/  BRA.DIV UR21, `(.L_x_9923) ;  /* 0x00000066151c7947 */ /* 0x000ff6000b800000 */
[----:B------:R-:W5:Y:S04]  /*54a0*/  SHFL.IDX PT, R246, R74, RZ, 0x1f ;  /* 0x00001fff4af67589 */ /* 0x000f6800000e0000 */
[----:B-1----:R-:W1:Y:S04]  /*54b0*/  SHFL.IDX PT, R247, R250, RZ, 0x1f ;  /* 0x00001ffffaf77589 */ /* 0x002e6800000e0000 */
[----:B------:R-:W0:Y:S04]  /*54c0*/  SHFL.IDX PT, R68, R249, RZ, 0x1f ;  /* 0x00001ffff9447589 */ /* 0x000e2800000e0000 */
[----:B------:R-:W0:Y:S04]  /*54d0*/  SHFL.IDX PT, R245, R75, RZ, 0x1f ;  /* 0x00001fff4bf57589 */ /* 0x000e2800000e0000 */
[----:B------:R-:W0:Y:S04]  /*54e0*/  SHFL.IDX PT, R252, R60, RZ, 0x1f ;  /* 0x00001fff3cfc7589 */ /* 0x000e2800000e0000 */
[----:B----4-:R-:W4:Y:S04]  /*54f0*/  SHFL.DOWN PT, R250, R250, 0x1, 0x1f ;  /* 0x08201f00fafa7f89 */ /* 0x010f2800000e0000 */
[----:B------:R0:W4:Y:S01]  /*5500*/  SHFL.IDX PT, R69, R61, RZ, 0x1f ;  /* 0x00001fff3d457589 */ /* 0x00012200000e0000 */
[-C--:B-----5:R-:W-:Y:S01]  /*5510*/  FMUL.FTZ R73, R63, R246.reuse ;  /* 0x000000f63f497220 */ /* 0x0a0fe20000410000 */
[CC--:B------:R-:W-:Y:S01]  /*5520*/  FMUL.FTZ R72, R62.reuse, R246.reuse ;  /* 0x000000f63e487220 */ /* 0x0c0fe20000410000 */
[-C--:B------:R-:W-:Y:S01]  /*5530*/  FMUL.FTZ R248, R61, R246.reuse ;  /* 0x000000f63df87220 */ /* 0x080fe20000410000 */
[----:B---3--:R-:W3:Y:S01]  /*5540*/  SHFL.DOWN PT, R74, R74, 0x1, 0x1f ;  /* 0x08201f004a4a7f89 */ /* 0x008ee200000e0000 */
[-C--:B-1----:R-:W-:Y:S01]  /*5550*/  FFMA.FTZ R70, R62, R247.reuse, -R73 ;  /* 0x000000f73e467223 */ /* 0x082fe20000010849 */
[C---:B------:R-:W-:Y:S01]  /*5560*/  FMUL.FTZ R246, R60.reuse, R246 ;  /* 0x000000f63cf67220 */ /* 0x040fe20000410000 */
[-C--:B------:R-:W-:Y:S01]  /*5570*/  FFMA.FTZ R73, R63, R247.reuse, R72 ;  /* 0x000000f73f497223 */ /* 0x080fe20000010048 */
[----:B--2---:R-:W1:Y:S01]  /*5580*/  SHFL.DOWN PT, R75, R75, 0x1, 0x1f ;  /* 0x08201f004b4b7f89 */ /* 0x004e6200000e0000 */
[-C--:B------:R-:W-:Y:S01]  /*5590*/  FFMA.FTZ R248, R60, R247.reuse, -R248 ;  /* 0x000000f73cf87223 */ /* 0x080fe200000108f8 */
[----:B------:R-:W-:Y:S01]  /*55a0*/  FFMA.FTZ R246, R61, R247, R246 ;  /* 0x000000f73df67223 */ /* 0x000fe200000100f6 */
[----:B0-----:R-:W-:Y:S01]  /*55b0*/  FADD.FTZ R247, R68, R73 ;  /* 0x0000004944f77221 */ /* 0x001fe20000010000 */
[----:B------:R-:W0:Y:S01]  /*55c0*/  SHFL.DOWN PT, R249, R249, 0x1, 0x1f ;  /* 0x08201f00f9f97f89 */ /* 0x000e2200000e0000 */
[----:B------:R-:W-:-:S03]  /*55d0*/  FADD.FTZ R245, R245, R70 ;  /* 0x00000046f5f57221 */ /* 0x000fc60000010000 */
[----:B------:R2:W0:Y:S01]  /*55e0*/  SHFL.IDX PT, R251, R62, RZ, 0x1f ;  /* 0x00001fff3efb7589 */ /* 0x00042200000e0000 */
[----:B------:R-:W-:-:S03]  /*55f0*/  MOV R68, R252 ;  /* 0x000000fc00447202 */ /* 0x000fc60000000f00 */
[----:B------:R2:W0:Y:S04]  /*5600*/  SHFL.IDX PT, R71, R63, RZ, 0x1f ;  /* 0x00001fff3f477589 */ /* 0x00042800000e0000 */
.L_x_10087:
[----:B------:R-:W-:Y:S01]  /*5610*/  BSSY.RECONVERGENT B1, `(.L_x_9924) ;  /* 0x000000e000017945 */ /* 0x000fe20003800200 */
[----:B0-----:R-:W-:-:S03]  /*5620*/  MOV R70, R251 ;  /* 0x000000fb00467202 */ /* 0x001fc60000000f00 */
[----:B------:R-:W-:Y:S05]  /*5630*/  @!P2 BRA `(.L_x_9925) ;  /* 0x00000000002ca947 */ /* 0x000fea0003800000 */
[C---:B---34-:R-:W-:Y:S01]  /*5640*/  FMUL.FTZ R61, R74.reuse, R69 ;  /* 0x000000454a3d7220 */ /* 0x058fe20000410000 */
[-C--:B--2---:R-:W-:Y:S01]  /*5650*/  FMUL.FTZ R63, R74, R71.reuse ;  /* 0x000000474a3f7220 */ /* 0x084fe20000410000 */
        /* <DEDUP_REMOVED lines=9> */
.L_x_9925:
[----:B------:R-:W-:Y:S05]  /*56f0*/  BSYNC.RECONVERGENT B1 ;  /* 0x0000000000017941 */ /* 0x000fea0003800200 */
.L_x_9924:
[CC--:B------:R-:W-:Y:S01]  /*5700*/  FMUL.FTZ R61, R65.reuse, R71.reuse ;  /* 0x00000047413d7220 */ /* 0x0c0fe20000410000 */
[CC--:B------:R-:W-:Y:S01]  /*5710*/  FMUL.FTZ R60, R65.reuse, R70.reuse ;  /* 0x00000046413c7220 */ /* 0x0c0fe20000410000 */
[----:B----4-:R4:W-:Y:S02]  /*5720*/  STS.128 [R243+0x35f0], R68 ;  /* 0x0035f044f3007388 */ /* 0x0109e40000000c00 */
[C---:B--2---:R-:W-:Y:S01]  /*5730*/  FFMA.FTZ R63, R64.reuse, R70, -R61 ;  /* 0x00000046403f7223 */ /* 0x044fe2000001083d */
[----:B------:R-:W-:Y:S01]  /*5740*/  FFMA.FTZ R62, R64, R71, R60 ;  /* 0x00000047403e7223 */ /* 0x000fe2000001003c */
[CC--:B------:R-:W-:Y:S01]  /*5750*/  FMUL.FTZ R61, R65.reuse, R69.reuse ;  /* 0x00000045413d7220 */ /* 0x0c0fe20000410000 */
[-C--:B------:R-:W-:Y:S01]  /*5760*/  FMUL.FTZ R60, R65, R68.reuse ;  /* 0x00000044413c7220 */ /* 0x080fe20000410000 */
[----:B---3--:R-:W-:Y:S01]  /*5770*/  FADD.FTZ R74, R66, R63 ;  /* 0x0000003f424a7221 */ /* 0x008fe20000010000 */
[----:B-1----:R-:W-:Y:S01]  /*5780*/  FADD.FTZ R75, R67, R62 ;  /* 0x0000003e434b7221 */ /* 0x002fe20000010000 */
[C---:B------:R-:W-:Y:S01]  /*5790*/  FFMA.FTZ R72, R64.reuse, R68, -R61 ;  /* 0x0000004440487223 */ /* 0x040fe2000001083d */
[----:B------:R-:W-:Y:S01]  /*57a0*/  FFMA.FTZ R73, R64, R69, R60 ;  /* 0x0000004540497223 */ /* 0x000fe2000001003c */
[----:B------:R-:W-:-:S02]  /*57b0*/  MOV R63, R247 ;  /* 0x000000f7003f7202 */ /* 0x000fc40000000f00 */
[----:B------:R-:W-:Y:S02]  /*57c0*/  MOV R62, R245 ;  /* 0x000000f5003e7202 */ /* 0x000fe40000000f00 */
[----:B------:R4:W-:Y:S01]  /*57d0*/  STS.128 [R243+0x35e0], R72 ;  /* 0x0035e048f3007388 */ /* 0x0009e20000000c00 */
[----:B------:R-:W-:Y:S02]  /*57e0*/  MOV R61, R246 ;  /* 0x000000f6003d7202 */ /* 0x000fe40000000f00 */
[----:B------:R-:W-:-:S07]  /*57f0*/  MOV R60, R248 ;  /* 0x000000f8003c7202 */ /* 0x000fce0000000f00 */
.L_x_9907:
[----:B------:R-:W-:Y:S05]  /*5800*/  BSYNC B0 ;  /* 0x0000000000007941 */ /* 0x000fea0003800000 */
.L_x_9906:
[----:B------:R-:W-:Y:S05]  /*5810*/  WARPSYNC.ALL ;  /* 0x0000000000007948 */ /* 0x000fea0003800000 */
[----:B------:R-:W-:Y:S01]  /*5820*/  BAR.SYNC.DEFER_BLOCKING 0x0 ;  /* 0x0000000000007b1d */ /* 0x000fe20000010000 */
[----:B-1----:R-:W-:Y:S01]  /*5830*/  FMUL.FTZ R65, R154, R238 ;  /* 0x000000ee9a417220 */ /* 0x002fe20000410000 */
[----:B------:R-:W-:Y:S01]  /*5840*/  FMUL.FTZ R64, R156, R206 ;  /* 0x000000ce9c407220 */ /* 0x000fe20000410000 */
[C---:B------:R-:W-:Y:S01]  /*5850*/  FMUL.FTZ R67, R152.reuse, R129 ;  /* 0x0000008198437220 */ /* 0x040fe20000410000 */
[----:B------:R-:W-:Y:S01]  /*5860*/  FMUL.FTZ R152, R152, R239 ;  /* 0x000000ef98987220 */ /* 0x000fe20000410000 */
[----:B----4-:R-:W-:Y:S01]  /*5870*/  FFMA.FTZ R68, R151, R128, R65 ;  /* 0x0000008097447223 */ /* 0x010fe20000010041 */
[-C--:B------:R-:W-:Y:S01]  /*5880*/  FMUL.FTZ R65, R156, R237.reuse ;  /* 0x000000ed9c417220 */ /* 0x080fe20000410000 */
[C---:B------:R-:W-:Y:S01]  /*5890*/  FFMA.FTZ R73, R153.reuse, R237, -R64 ;  /* 0x000000ed99497223 */ /* 0x040fe20000010840 */
[----:B------:R-:W-:Y:S01]  /*58a0*/  FMUL.FTZ R64, R160, R208 ;  /* 0x000000d0a0407220 */ /* 0x000fe20000410000 */
[----:B------:R-:W-:Y:S01]  /*58b0*/  FFMA.FTZ R69, R150, R129, R152 ;  /* 0x0000008196457223 */ /* 0x000fe20000010098 */
[----:B------:R-:W-:Y:S01]  /*58c0*/  FFMA.FTZ R153, R153, R206, R65 ;  /* 0x000000ce99997223 */ /* 0x000fe20000010041 */
[-C--:B------:R-:W-:Y:S01]  /*58d0*/  FMUL.FTZ R65, R160, R233.reuse ;  /* 0x000000e9a0417220 */ /* 0x080fe20000410000 */
[----:B------:R-:W-:Y:S01]  /*58e0*/  FFMA.FTZ R71, R157, R233, -R64 ;  /* 0x000000e99d477223 */ /* 0x000fe20000010840 */
[C---:B------:R-:W-:Y:S01]  /*58f0*/  FMUL.FTZ R64, R164.reuse, R210 ;  /* 0x000000d2a4407220 */ /* 0x040fe20000410000 */
[----:B------:R-:W-:Y:S01]  /*5900*/  FMUL.FTZ R152, R167, R212 ;  /* 0x000000d4a7987220 */ /* 0x000fe20000410000 */
[----:B------:R-:W-:Y:S01]  /*5910*/  FFMA.FTZ R157, R157, R208, R65 ;  /* 0x000000d09d9d7223 */ /* 0x000fe20000010041 */
[-C--:B------:R-:W-:Y:S01]  /*5920*/  FMUL.FTZ R65, R164, R229.reuse ;  /* 0x000000e5a4417220 */ /* 0x080fe20000410000 */
[----:B------:R-:W-:Y:S01]  /*5930*/  FFMA.FTZ R75, R161, R229, -R64 ;  /* 0x000000e5a14b7223 */ /* 0x000fe20000010840 */
[----:B------:R-:W-:Y:S01]  /*5940*/  FMUL.FTZ R167, R167, R228 ;  /* 0x000000e4a7a77220 */ /* 0x000fe20000410000 */
[----:B------:R-:W-:Y:S01]  /*5950*/  FMUL.FTZ R66, R154, R128 ;  /* 0x000000809a427220 */ /* 0x000fe20000410000 */
[----:B------:R-:W-:Y:S01]  /*5960*/  FFMA.FTZ R161, R161, R210, R65 ;  /* 0x000000d2a1a17223 */ /* 0x000fe20000010041 */
[C---:B------:R-:W-:Y:S01]  /*5970*/  FMUL.FTZ R70, R162.reuse, R209 ;  /* 0x000000d1a2467220 */ /* 0x040fe20000410000 */
[----:B------:R-:W-:Y:S01]  /*5980*/  FMUL.FTZ R72, R162, R232 ;  /* 0x000000e8a2487220 */ /* 0x000fe20000410000 */
[C---:B------:R-:W-:Y:S01]  /*5990*/  FFMA.FTZ R152, R163.reuse, R228, -R152 ;  /* 0x000000e4a3987223 */ /* 0x040fe20000010898 */
[----:B------:R-:W1:Y:S01]  /*59a0*/  LDS.64 R64, [R80+0x35e8] ;  /* 0x0035e80050407984 */ /* 0x000e620000000a00 */
[----:B------:R-:W-:Y:S01]  /*59b0*/  FFMA.FTZ R154, R163, R212, R167 ;  /* 0x000000d4a39a7223 */ /* 0x000fe200000100a7 */
[----:B------:R-:W-:Y:S01]  /*59c0*/  FMUL.FTZ R160, R176, R213 ;  /* 0x000000d5b0a07220 */ /* 0x000fe20000410000 */
[----:B------:R-:W-:Y:S01]  /*59d0*/  FMUL.FTZ R163, R172, R215 ;  /* 0x000000d7aca37220 */ /* 0x000fe20000410000 */
[----:B------:R-:W-:Y:S01]  /*59e0*/  FMUL.FTZ R162, R175, R216 ;  /* 0x000000d8afa27220 */ /* 0x000fe20000410000 */
[C---:B------:R-:W-:Y:S01]  /*59f0*/  FFMA.FTZ R70, R159.reuse, R232, -R70 ;  /* 0x000000e89f467223 */ /* 0x040fe20000010846 */
[----:B------:R-:W-:Y:S01]  /*5a00*/  FFMA.FTZ R72, R159, R209, R72 ;  /* 0x000000d19f487223 */ /* 0x000fe20000010048 */
[----:B------:R-:W-:Y:S01]  /*5a10*/  FMUL.FTZ R167, R178, R217 ;  /* 0x000000d9b2a77220 */ /* 0x000fe20000410000 */
[----:B------:R-:W-:Y:S01]  /*5a20*/  FFMA.FTZ R159, R165, R223, -R160 ;  /* 0x000000dfa59f7223 */ /* 0x000fe200000108a0 */
[----:B------:R-:W-:Y:S01]  /*5a30*/  FMUL.FTZ R164, R180, R218 ;  /* 0x000000dab4a47220 */ /* 0x000fe20000410000 */
[----:B------:R-:W-:Y:S01]  /*5a40*/  FFMA.FTZ R67, R150, R239, -R67 ;  /* 0x000000ef96437223 */ /* 0x000fe20000010843 */
[----:B------:R-:W-:Y:S01]  /*5a50*/  FFMA.FTZ R160, R168, R222, -R163 ;  /* 0x000000dea8a07223 */ /* 0x000fe200000108a3 */
[----:B------:R-:W-:Y:S01]  /*5a60*/  FFMA.FTZ R163, R171, R220, -R162 ;  /* 0x000000dcaba37223 */ /* 0x000fe200000108a2 */
[----:B------:R-:W-:Y:S01]  /*5a70*/  FFMA.FTZ R162, R174, R219, -R167 ;  /* 0x000000dbaea27223 */ /* 0x000fe200000108a7 */
[----:B------:R-:W-:Y:S01]  /*5a80*/  FFMA.FTZ R167, R177, R241, -R164 ;  /* 0x000000f1b1a77223 */ /* 0x000fe200000108a4 */
[----:B------:R-:W-:Y:S01]  /*5a90*/  FFMA.FTZ R66, R151, R238, -R66 ;  /* 0x000000ee97427223 */ /* 0x000fe20000010842 */
[----:B------:R-:W-:Y:S01]  /*5aa0*/  FFMA.FTZ R164, R0, R67, RZ ;  /* 0x0000004300a47223 */ /* 0x000fe200000100ff */
[C---:B------:R-:W-:Y:S01]  /*5ab0*/  FMUL.FTZ R74, R158.reuse, R207 ;  /* 0x000000cf9e4a7220 */ /* 0x040fe20000410000 */
[----:B------:R-:W-:Y:S01]  /*5ac0*/  FMUL.FTZ R150, R158, R236 ;  /* 0x000000ec9e967220 */ /* 0x000fe20000410000 */
[----:B------:R-:W-:Y:S01]  /*5ad0*/  FMUL.FTZ R151, R170, R211 ;  /* 0x000000d3aa977220 */ /* 0x000fe20000410000 */
[----:B------:R-:W-:Y:S01]  /*5ae0*/  FFMA.FTZ R67, R115, R66, R164 ;  /* 0x0000004273437223 */ /* 0x000fe200000100a4 */
[----:B------:R-:W-:Y:S01]  /*5af0*/  FFMA.FTZ R66, -R0, R69, RZ ;  /* 0x0000004500427223 */ /* 0x000fe200000101ff */
[----:B------:R-:W-:Y:S01]  /*5b00*/  FMUL.FTZ R170, R170, R225 ;  /* 0x000000e1aaaa7220 */ /* 0x000fe20000410000 */
[C---:B------:R-:W-:Y:S01]  /*5b10*/  FFMA.FTZ R74, R155.reuse, R236, -R74 ;  /* 0x000000ec9b4a7223 */ /* 0x040fe2000001084a */
[----:B------:R-:W-:Y:S01]  /*5b20*/  FFMA.FTZ R150, R155, R207, R150 ;  /* 0x000000cf9b967223 */ /* 0x000fe20000010096 */
[----:B------:R-:W-:Y:S01]  /*5b30*/  FFMA.FTZ R68, -R115, R68, R66 ;  /* 0x0000004473447223 */ /* 0x000fe20000010142 */
[----:B------:R-:W-:Y:S01]  /*5b40*/  FFMA.FTZ R155, R166, R211, R170 ;  /* 0x000000d3a69b7223 */ /* 0x000fe200000100aa */
[----:B------:R-:W-:Y:S01]  /*5b50*/  FFMA.FTZ R170, R114, R73, R67 ;  /* 0x0000004972aa7223 */ /* 0x000fe20000010043 */
[----:B------:R-:W-:Y:S01]  /*5b60*/  ULEA UR21, UR11, 0xfffff800, 0xb ;  /* 0xfffff8000b157891 */ /* 0x000fe2000f8e58ff */
[C---:B------:R-:W-:Y:S01]  /*5b70*/  FMUL.FTZ R156, R173.reuse, R214 ;  /* 0x000000d6ad9c7220 */ /* 0x040fe20000410000 */
[----:B------:R-:W-:Y:S01]  /*5b80*/  FMUL.FTZ R173, R173, R226 ;  /* 0x000000e2adad7220 */ /* 0x000fe20000410000 */
[----:B------:R-:W-:Y:S01]  /*5b90*/  FFMA.FTZ R73, R113, R74, R170 ;  /* 0x0000004a71497223 */ /* 0x000fe200000100aa */
[----:B------:R-:W-:Y:S01]  /*5ba0*/  USHF.R.S32.HI UR42, URZ, 0x1f, UR21 ;  /* 0x0000001fff2a7899 */ /* 0x000fe20008011415 */
[C---:B------:R-:W-:Y:S01]  /*5bb0*/  FFMA.FTZ R156, R169.reuse, R226, -R156 ;  /* 0x000000e2a99c7223 */ /* 0x040fe2000001089c */
[----:B------:R-:W-:Y:S01]  /*5bc0*/  FFMA.FTZ R158, R169, R214, R173 ;  /* 0x000000d6a99e7223 */ /* 0x000fe200000100ad */
[----:B------:R-:W-:Y:S01]  /*5bd0*/  FMUL.FTZ R169, R180, R241 ;  /* 0x000000f1b4a97220 */ /* 0x000fe20000410000 */
[----:B------:R-:W-:Y:S01]  /*5be0*/  FFMA.FTZ R68, -R114, R153, R68 ;  /* 0x0000009972447223 */ /* 0x000fe20000010144 */
[----:B------:R-:W-:Y:S01]  /*5bf0*/  MOV R153, UR40 ;  /* 0x0000002800997c02 */ /* 0x000fe20008000f00 */
[----:B------:R-:W-:Y:S01]  /*5c00*/  FFMA.FTZ R151, R166, R225, -R151 ;  /* 0x000000e1a6977223 */ /* 0x000fe20000010897 */
[----:B------:R-:W-:Y:S01]  /*5c10*/  FFMA.FTZ R177, R177, R218, R169 ;  /* 0x000000dab1b17223 */ /* 0x000fe200000100a9 */
[-C--:B-1----:R-:W-:Y:S01]  /*5c20*/  FMUL.FTZ R66, R64, R119.reuse ;  /* 0x0000007740427220 */ /* 0x082fe20000410000 */
[C---:B------:R-:W-:Y:S01]  /*5c30*/  FMUL.FTZ R119, R65.reuse, R119 ;  /* 0x0000007741777220 */ /* 0x040fe20000410000 */
[----:B------:R-:W-:Y:S01]  /*5c40*/  MOV R169, UR41 ;  /* 0x0000002900a97c02 */ /* 0x000fe20008000f00 */
[----:B------:R-:W-:Y:S01]  /*5c50*/  FMUL.FTZ R176, R176, R223 ;  /* 0x000000dfb0b07220 */ /* 0x000fe20000410000 */
[-C--:B------:R-:W-:Y:S01]  /*5c60*/  FFMA.FTZ R66, R65, R118.reuse, -R66 ;  /* 0x0000007641427223 */ /* 0x080fe20000010842 */
[----:B------:R-:W-:Y:S01]  /*5c70*/  FFMA.FTZ R64, R64, R118, R119 ;  /* 0x0000007640407223 */ /* 0x000fe20000010077 */
[----:B------:R-:W-:Y:S01]  /*5c80*/  MOV R65, UR42 ;  /* 0x0000002a00417c02 */ /* 0x000fe20008000f00 */
[----:B------:R-:W-:Y:S01]  /*5c90*/  FFMA.FTZ R119, -R113, R150, R68 ;  /* 0x0000009671777223 */ /* 0x000fe20000010144 */
[----:B------:R-:W-:Y:S01]  /*5ca0*/  FADD.FTZ R74, R181, R66 ;  /* 0x00000042b54a7221 */ /* 0x000fe20000010000 */
[----:B------:R-:W-:Y:S01]  /*5cb0*/  FFMA.FTZ R204, R101, R204, R64 ;  /* 0x000000cc65cc7223 */ /* 0x000fe20000010040 */
[C---:B------:R-:W-:Y:S01]  /*5cc0*/  LOP3.LUT R64, R53.reuse, UR21, RZ, 0xfc, !PT ;  /* 0x0000001535407c12 */ /* 0x040fe2000f8efcff */
[----:B------:R-:W-:Y:S01]  /*5cd0*/  FFMA.FTZ R118, R112, R71, R73 ;  /* 0x0000004770767223 */ /* 0x000fe20000010049 */
[C---:B------:R-:W-:Y:S01]  /*5ce0*/  FMUL.FTZ R66, R116.reuse, R74 ;  /* 0x0000004a74427220 */ /* 0x040fe20000410000 */
[-C--:B------:R-:W-:Y:S01]  /*5cf0*/  FMUL.FTZ R67, R116, R204.reuse ;  /* 0x000000cc74437220 */ /* 0x080fe20000410000 */
[----:B------:R-:W-:Y:S01]  /*5d00*/  FFMA.FTZ R119, -R112, R157, R119 ;  /* 0x0000009d70777223 */ /* 0x000fe20000010177 */
[----:B------:R-:W-:Y:S01]  /*5d10*/  ISETP.NE.AND P2, PT, R53, RZ, PT ;  /* 0x000000ff3500720c */ /* 0x000fe20003f45270 */
[C---:B------:R-:W-:Y:S01]  /*5d20*/  FFMA.FTZ R69, R117.reuse, R204, R66 ;  /* 0x000000cc75457223 */ /* 0x040fe20000010042 */
[----:B------:R-:W-:Y:S01]  /*5d30*/  FFMA.FTZ R117, R117, R74, -R67 ;  /* 0x0000004a75757223 */ /* 0x000fe20000010843 */
[----:B------:R-:W-:-:S04]  /*5d40*/  IMAD.WIDE.U32 R66, R153, UR8, R64 ;  /* 0x0000000899427c25 */ /* 0x000fc8000f8e0040 */
[----:B------:R-:W-:Y:S01]  /*5d50*/  FFMA.FTZ R72, -R111, R72, R119 ;  /* 0x000000486f487223 */ /* 0x000fe20000010177 */
[----:B------:R-:W-:Y:S01]  /*5d60*/  FFMA.FTZ R205, R102, R205, R69 ;  /* 0x000000cd66cd7223 */ /* 0x000fe20000010045 */
[----:B------:R-:W-:Y:S01]  /*5d70*/  FADD.FTZ R65, R182, R117 ;  /* 0x00000075b6417221 */ /* 0x000fe20000010000 */
[----:B------:R-:W-:Y:S01]  /*5d80*/  IMAD R67, R169, UR8, R67 ;  /* 0x00000008a9437c24 */ /* 0x000fe2000f8e0243 */
[----:B------:R-:W-:Y:S01]  /*5d90*/  LEA R68, P0, R66, UR9, 0x2 ;  /* 0x0000000942447c11 */ /* 0x000fe2000f8010ff */
[----:B------:R-:W-:Y:S01]  /*5da0*/  FFMA.FTZ R161, -R110, R161, R72 ;  /* 0x000000a16ea17223 */ /* 0x000fe20000010148 */
[C---:B------:R-:W-:Y:S01]  /*5db0*/  FMUL.FTZ R116, R120.reuse, R65 ;  /* 0x0000004178747220 */ /* 0x040fe20000410000 */
[-C--:B------:R-:W-:Y:S01]  /*5dc0*/  FMUL.FTZ R120, R120, R205.reuse ;  /* 0x000000cd78787220 */ /* 0x080fe20000410000 */
[----:B------:R-:W-:Y:S01]  /*5dd0*/  LEA.HI.X R69, R66, UR10, R67, 0x2, P0 ;  /* 0x0000000a42457c11 */ /* 0x000fe200080f1443 */
[----:B------:R-:W-:Y:S01]  /*5de0*/  FFMA.FTZ R67, R111, R70, R118 ;  /* 0x000000466f437223 */ /* 0x000fe20000010076 */
[C---:B------:R-:W-:Y:S01]  /*5df0*/  FFMA.FTZ R116, R121.reuse, R205, R116 ;  /* 0x000000cd79747223 */ /* 0x040fe20000010074 */
[----:B------:R-:W-:Y:S01]  /*5e00*/  FFMA.FTZ R66, R121, R65, -R120 ;  /* 0x0000004179427223 */ /* 0x000fe20000010878 */
[----:B------:R-:W-:Y:S01]  /*5e10*/  VOTEU.ALL UP0, P2 ;  /* 0x0000000000ff7886 */ /* 0x000fe20001000000 */
[----:B------:R-:W-:Y:S01]  /*5e20*/  FFMA.FTZ R70, R110, R75, R67 ;  /* 0x0000004b6e467223 */ /* 0x000fe20000010043 */
[----:B------:R-:W-:Y:S01]  /*5e30*/  FFMA.FTZ R202, R103, R202, R116 ;  /* 0x000000ca67ca7223 */ /* 0x000fe20000010074 */
[----:B------:R-:W-:Y:S01]  /*5e40*/  FADD.FTZ R66, R183, R66 ;  /* 0x00000042b7427221 */ /* 0x000fe20000010000 */
[----:B------:R-:W-:Y:S01]  /*5e50*/  MOV R118, UR20 ;  /* 0x0000001400767c02 */ /* 0x000fe20008000f00 */
[----:B------:R-:W-:Y:S01]  /*5e60*/  FFMA.FTZ R71, R109, R152, R70 ;  /* 0x000000986d477223 */ /* 0x000fe20000010046 */
[C---:B------:R-:W-:Y:S01]  /*5e70*/  FMUL.FTZ R70, R122.reuse, R202 ;  /* 0x000000ca7a467220 */ /* 0x040fe20000410000 */
[-C--:B------:R-:W-:Y:S01]  /*5e80*/  FMUL.FTZ R67, R122, R66.reuse ;  /* 0x000000427a437220 */ /* 0x080fe20000410000 */
[----:B------:R-:W-:Y:S01]  /*5e90*/  @!UP0 ULEA UR21, UR8, UR20, 0x4 ;  /* 0x0000001408158291 */ /* 0x000fe2000f8e20ff */
        /* <DEDUP_REMOVED lines=10> */
[-C--:B------:R-:W-:Y:S01]  /*5f40*/  FMUL.FTZ R124, R124, R203.reuse ;  /* 0x000000cb7c7c7220 */ /* 0x080fe20000410000 */
[----:B0-----:R0:W-:Y:S01]  /*5f50*/  @!P2 STS.128 [UR21+0x4be0], R60 ;  /* 0x004be03cff00a988 */ /* 0x0011e20008000c15 */
[----:B------:R-:W-:Y:S01]  /*5f60*/  FFMA.FTZ R73, R105, R160, R72 ;  /* 0x000000a069497223 */ /* 0x000fe20000010048 */
        /* <DEDUP_REMOVED lines=8> */
[C---:B------:R-:W-:Y:S01]  /*5ff0*/  FMUL.FTZ R73, R126.reuse, R200 ;  /* 0x000000c87e497220 */ /* 0x040fe20000410000 */
[-C--:B------:R-:W-:Y:S01]  /*6000*/  FMUL.FTZ R116, R126, R70.reuse ;  /* 0x000000467e747220 */ /* 0x080fe20000410000 */
[----:B------:R-:W-:Y:S01]  /*6010*/  FFMA.FTZ R119, R239, UR47, R120 ;  /* 0x0000002fef777c23 */ /* 0x000fe20008010078 */
[----:B------:R-:W-:Y:S01]  /*6020*/  FFMA.FTZ R72, R102, R167, R71 ;  /* 0x000000a766487223 */ /* 0x000fe20000010047 */
[C---:B------:R-:W-:Y:S01]  /*6030*/  FFMA.FTZ R73, R127.reuse, R70, -R73 ;  /* 0x000000467f497223 */ /* 0x040fe20000010849 */
[----:B------:R-:W-:Y:S01]  /*6040*/  FFMA.FTZ R71, R127, R200, R116 ;  /* 0x000000c87f477223 */ /* 0x000fe20000010074 */
[----:B------:R-:W-:Y:S01]  /*6050*/  FMUL.FTZ R116, R129, UR47 ;  /* 0x0000002f81747c20 */ /* 0x000fe20008410000 */
[----:B0-----:R-:W-:Y:S01]  /*6060*/  FFMA.FTZ R60, R238, UR48, -R121 ;  /* 0x00000030ee3c7c23 */ /* 0x001fe20008010879 */
[----:B------:R-:W-:Y:S01]  /*6070*/  FMUL.FTZ R62, R0, -R119 ;  /* 0x80000077003e7220 */ /* 0x000fe20000410000 */
[----:B------:R-:W-:Y:S01]  /*6080*/  FFMA.FTZ R201, R106, R201, R71 ;  /* 0x000000c96ac97223 */ /* 0x000fe20000010047 */
[----:B------:R-:W-:Y:S01]  /*6090*/  FADD.FTZ R71, R186, R73 ;  /* 0x00000049ba477221 */ /* 0x000fe20000010000 */
[----:B------:R-:W-:Y:S01]  /*60a0*/  FFMA.FTZ R75, R239, UR48, -R116 ;  /* 0x00000030ef4b7c23 */ /* 0x000fe20008010874 */
[----:B------:R-:W-:-:S02]  /*60b0*/  IMAD R73, R53, 0x84, R118 ;  /* 0x0000008435497824 */ /* 0x000fc400078e0276 */
[C---:B------:R-:W-:Y:S01]  /*60c0*/  FMUL.FTZ R116, R130.reuse, R201 ;  /* 0x000000c982747220 */ /* 0x040fe20000410000 */
[----:B------:R-:W-:Y:S01]  /*60d0*/  FMUL.FTZ R130, R130, R71 ;  /* 0x0000004782827220 */ /* 0x000fe20000410000 */
[----:B------:R-:W-:Y:S01]  /*60e0*/  FMUL.FTZ R122, R0, R75 ;  /* 0x0000004b007a7220 */ /* 0x000fe20000410000 */
[----:B------:R-:W-:Y:S01]  /*60f0*/  FMUL.FTZ R120, R115, R60 ;  /* 0x0000003c73787220 */ /* 0x000fe20000410000 */
[C---:B------:R-:W-:Y:S01]  /*6100*/  FFMA.FTZ R116, R131.reuse, R71, -R116 ;  /* 0x0000004783747223 */ /* 0x040fe20000010874 */
[----:B------:R-:W-:Y:S01]  /*6110*/  FFMA.FTZ R130, R131, R201, R130 ;  /* 0x000000c983827223 */ /* 0x000fe20000010082 */
[----:B------:R-:W-:Y:S01]  /*6120*/  FMUL.FTZ R124, R206, UR48 ;  /* 0x00000030ce7c7c20 */ /* 0x000fe20008410000 */
[----:B------:R0:W-:Y:S01]  /*6130*/  STS [R73+0x1080], R122 ;  /* 0x0010807a49007388 */ /* 0x0001e20000000800 */
[----:B------:R-:W-:Y:S01]  /*6140*/  FADD.FTZ R116, R187, R116 ;  /* 0x00000074bb747221 */ /* 0x000fe20000010000 */
[----:B------:R-:W-:Y:S01]  /*6150*/  FFMA.FTZ R198, R107, R198, R130 ;  /* 0x000000c66bc67223 */ /* 0x000fe20000010082 */
[----:B------:R-:W-:Y:S01]  /*6160*/  FMUL.FTZ R126, R208, UR48 ;  /* 0x00000030d07e7c20 */ /* 0x000fe20008410000 */
[----:B------:R-:W-:Y:S01]  /*6170*/  STS [R73+0x1084], R62 ;  /* 0x0010843e49007388 */ /* 0x000fe20000000800 */
[C---:B------:R-:W-:Y:S01]  /*6180*/  FMUL.FTZ R118, R132.reuse, R116 ;  /* 0x0000007484767220 */ /* 0x040fe20000410000 */
[-C--:B------:R-:W-:Y:S01]  /*6190*/  FMUL.FTZ R117, R132, R198.reuse ;  /* 0x000000c684757220 */ /* 0x080fe20000410000 */
[----:B------:R-:W-:Y:S01]  /*61a0*/  FMUL.FTZ R119, R209, UR47 ;  /* 0x0000002fd1777c20 */ /* 0x000fe20008410000 */
[----:B------:R1:W-:Y:S01]  /*61b0*/  STS [R73+0x1088], R120 ;  /* 0x0010887849007388 */ /* 0x0003e20000000800 */
[C---:B------:R-:W-:Y:S01]  /*61c0*/  FFMA.FTZ R75, R133.reuse, R198, R118 ;  /* 0x000000c6854b7223 */ /* 0x040fe20000010076 */
[----:B------:R-:W-:Y:S01]  /*61d0*/  FFMA.FTZ R61, R133, R116, -R117 ;  /* 0x00000074853d7223 */ /* 0x000fe20000010875 */
[----:B------:R-:W-:Y:S01]  /*61e0*/  FFMA.FTZ R118, R238, UR47, R123 ;  /* 0x0000002fee767c23 */ /* 0x000fe2000801007b */
[----:B0-----:R-:W-:Y:S01]  /*61f0*/  FMUL.FTZ R122, R206, UR47 ;  /* 0x0000002fce7a7c20 */ /* 0x001fe20008410000 */
[----:B------:R-:W-:Y:S01]  /*6200*/  FFMA.FTZ R199, R108, R199, R75 ;  /* 0x000000c76cc77223 */ /* 0x000fe2000001004b */
[----:B------:R-:W-:Y:S01]  /*6210*/  FADD.FTZ R61, R188, R61 ;  /* 0x0000003dbc3d7221 */ /* 0x000fe20000010000 */
[----:B------:R-:W-:Y:S01]  /*6220*/  FMUL.FTZ R118, R115, -R118 ;  /* 0x8000007673767220 */ /* 0x000fe20000410000 */
[C---:B------:R-:W-:Y:S01]  /*6230*/  FFMA.FTZ R63, R237.reuse, UR48, -R122 ;  /* 0x00000030ed3f7c23 */ /* 0x040fe2000801087a */
[----:B------:R-:W-:Y:S01]  /*6240*/  FFMA.FTZ R75, R237, UR47, R124 ;  /* 0x0000002fed4b7c23 */ /* 0x000fe2000801007c */
[C---:B------:R-:W-:Y:S01]  /*6250*/  FMUL.FTZ R60, R134.reuse, R61 ;  /* 0x0000003d863c7220 */ /* 0x040fe20000410000 */
[----:B------:R-:W-:Y:S01]  /*6260*/  FMUL.FTZ R134, R134, R199 ;  /* 0x000000c786867220 */ /* 0x000fe20000410000 */
[----:B------:R0:W-:Y:S01]  /*6270*/  STS [R73+0x108c], R118 ;  /* 0x00108c7649007388 */ /* 0x0001e20000000800 */
[----:B-1----:R-:W-:Y:S01]  /*6280*/  FMUL.FTZ R120, R114, -R75 ;  /* 0x8000004b72787220 */ /* 0x002fe20000410000 */
[C---:B------:R-:W-:Y:S01]  /*6290*/  FFMA.FTZ R60, R135.reuse, R199, R60 ;  /* 0x000000c7873c7223 */ /* 0x040fe2000001003c */
[----:B------:R-:W-:Y:S01]  /*62a0*/  FFMA.FTZ R134, R135, R61, -R134 ;  /* 0x0000003d87867223 */ /* 0x000fe20000010886 */
[----:B------:R-:W-:Y:S01]  /*62b0*/  FMUL.FTZ R117, R207, UR47 ;  /* 0x0000002fcf757c20 */ /* 0x000fe20008410000 */
[----:B------:R-:W-:Y:S01]  /*62c0*/  FMUL.FTZ R124, R208, UR47 ;  /* 0x0000002fd07c7c20 */ /* 0x000fe20008410000 */
[----:B------:R-:W-:Y:S01]  /*62d0*/  FFMA.FTZ R240, R109, R240, R60 ;  /* 0x000000f06df07223 */ /* 0x000fe2000001003c */
[----:B------:R-:W-:Y:S01]  /*62e0*/  FADD.FTZ R60, R189, R134 ;  /* 0x00000086bd3c7221 */ /* 0x000fe20000010000 */
[----:B------:R-:W-:Y:S01]  /*62f0*/  FFMA.FTZ R122, R236, UR48, -R117 ;  /* 0x00000030ec7a7c23 */ /* 0x000fe20008010875 */
[----:B------:R-:W-:Y:S01]  /*6300*/  FFMA.FTZ R117, R233, UR47, R126 ;  /* 0x0000002fe9757c23 */ /* 0x000fe2000801007e */
[----:B0-----:R-:W-:Y:S01]  /*6310*/  FMUL.FTZ R118, R114, R63 ;  /* 0x0000003f72767220 */ /* 0x001fe20000410000 */
[C---:B------:R-:W-:Y:S01]  /*6320*/  FMUL.FTZ R62, R136.reuse, R240 ;  /* 0x000000f0883e7220 */ /* 0x040fe20000410000 */
[----:B------:R-:W-:Y:S01]  /*6330*/  FMUL.FTZ R63, R136, R60 ;  /* 0x0000003c883f7220 */ /* 0x000fe20000410000 */
[----:B------:R-:W-:Y:S01]  /*6340*/  FMUL.FTZ R122, R113, R122 ;  /* 0x0000007a717a7220 */ /* 0x000fe20000410000 */
[----:B------:R-:W-:Y:S01]  /*6350*/  STS [R73+0x1094], R120 ;  /* 0x0010947849007388 */ /* 0x000fe20000000800 */
[C---:B------:R-:W-:Y:S01]  /*6360*/  FFMA.FTZ R75, R137.reuse, R60, -R62 ;  /* 0x0000003c894b7223 */ /* 0x040fe2000001083e */
[----:B------:R-:W-:Y:S01]  /*6370*/  FFMA.FTZ R137, R137, R240, R63 ;  /* 0x000000f089897223 */ /* 0x000fe2000001003f */
[----:B------:R-:W-:Y:S01]  /*6380*/  FMUL.FTZ R121, R209, UR48 ;  /* 0x00000030d1797c20 */ /* 0x000fe20008410000 */
[----:B------:R0:W-:Y:S01]  /*6390*/  STS [R73+0x1090], R118 ;  /* 0x0010907649007388 */ /* 0x0001e20000000800 */
[----:B------:R-:W-:Y:S01]  /*63a0*/  FADD.FTZ R63, R190, R75 ;  /* 0x0000004bbe3f7221 */ /* 0x000fe20000010000 */
[----:B------:R-:W-:Y:S01]  /*63b0*/  FFMA.FTZ R235, R110, R235, R137 ;  /* 0x000000eb6eeb7223 */ /* 0x000fe20000010089 */
[----:B------:R-:W-:Y:S01]  /*63c0*/  FMUL.FTZ R75, R207, UR48 ;  /* 0x00000030cf4b7c20 */ /* 0x000fe20008410000 */
[----:B------:R1:W-:Y:S01]  /*63d0*/  STS [R73+0x1098], R122 ;  /* 0x0010987a49007388 */ /* 0x0003e20000000800 */
[C---:B------:R-:W-:Y:S01]  /*63e0*/  FMUL.FTZ R62, R138.reuse, R63 ;  /* 0x0000003f8a3e7220 */ /* 0x040fe20000410000 */
[-C--:B------:R-:W-:Y:S01]  /*63f0*/  FMUL.FTZ R138, R138, R235.reuse ;  /* 0x000000eb8a8a7220 */ /* 0x080fe20000410000 */
[----:B------:R-:W-:Y:S01]  /*6400*/  FMUL.FTZ R126, R210, UR47 ;  /* 0x0000002fd27e7c20 */ /* 0x000fe20008410000 */
[----:B------:R-:W-:Y:S01]  /*6410*/  FMUL.FTZ R123, R212, UR47 ;  /* 0x0000002fd47b7c20 */ /* 0x000fe20008410000 */
        /* <DEDUP_REMOVED lines=10> */
[----:B-1----:R-:W-:Y:S01]  /*64c0*/  FMUL.FTZ R122, R112, R75 ;  /* 0x0000004b707a7220 */ /* 0x002fe20000410000 */
        /* <DEDUP_REMOVED lines=8> */
[----:B------:R2:W-:Y:S01]  /*6550*/  STS [R73+0x10a4], R124 ;  /* 0x0010a47c49007388 */ /* 0x0005e20000000800 */
[----:B------:R-:W-:Y:S01]  /*6560*/  FFMA.FTZ R117, R229, UR48, -R126 ;  /* 0x00000030e5757c23 */ /* 0x000fe2000801087e */
[----:B0-----:R-:W-:Y:S01]  /*6570*/  FFMA.FTZ R120, R232, UR47, R121 ;  /* 0x0000002fe8787c23 */ /* 0x001fe20008010079 */
[----:B------:R-:W-:Y:S01]  /*6580*/  FMUL.FTZ R126, R210, UR48 ;  /* 0x00000030d27e7c20 */ /* 0x000fe20008410000 */
[----:B------:R-:W-:Y:S01]  /*6590*/  FMUL.FTZ R132, R211, UR47 ;  /* 0x0000002fd3847c20 */ /* 0x000fe20008410000 */
[----:B------:R-:W-:Y:S01]  /*65a0*/  FMUL.FTZ R130, R110, R117 ;  /* 0x000000756e827220 */ /* 0x000fe20000410000 */
[----:B-1----:R-:W-:Y:S01]  /*65b0*/  FMUL.FTZ R122, R111, R118 ;  /* 0x000000766f7a7220 */ /* 0x002fe20000410000 */
[C---:B------:R-:W-:Y:S01]  /*65c0*/  FMUL.FTZ R118, R142.reuse, R231 ;  /* 0x000000e78e767220 */ /* 0x040fe20000410000 */
[-C--:B------:R-:W-:Y:S01]  /*65d0*/  FMUL.FTZ R142, R142, R75.reuse ;  /* 0x0000004b8e8e7220 */ /* 0x080fe20000410000 */
[----:B------:R-:W-:Y:S01]  /*65e0*/  FFMA.FTZ R121, R229, UR47, R126 ;  /* 0x0000002fe5797c23 */ /* 0x000fe2000801007e */
[----:B--2---:R-:W-:Y:S01]  /*65f0*/  FMUL.FTZ R124, R111, -R120 ;  /* 0x800000786f7c7220 */ /* 0x004fe20000410000 */
[C---:B------:R-:W-:Y:S01]  /*6600*/  FFMA.FTZ R118, R143.reuse, R75, -R118 ;  /* 0x0000004b8f767223 */ /* 0x040fe20000010876 */
[----:B------:R-:W-:Y:S01]  /*6610*/  FFMA.FTZ R142, R143, R231, R142 ;  /* 0x000000e78f8e7223 */ /* 0x000fe2000001008e */
[----:B------:R0:W-:Y:S01]  /*6620*/  STS [R73+0x10a8], R122 ;  /* 0x0010a87a49007388 */ /* 0x0001e20000000800 */
[----:B------:R-:W-:Y:S01]  /*6630*/  FMUL.FTZ R134, R211, UR48 ;  /* 0x00000030d3867c20 */ /* 0x000fe20008410000 */
[----:B------:R-:W-:Y:S01]  /*6640*/  FADD.FTZ R118, R193, R118 ;  /* 0x00000076c1767221 */ /* 0x000fe20000010000 */
[----:B------:R-:W-:Y:S01]  /*6650*/  FFMA.FTZ R230, R113, R230, R142 ;  /* 0x000000e671e67223 */ /* 0x000fe2000001008e */
[----:B------:R1:W-:Y:S01]  /*6660*/  STS [R73+0x10b0], R130 ;  /* 0x0010b08249007388 */ /* 0x0003e20000000800 */
[----:B------:R-:W-:Y:S01]  /*6670*/  FFMA.FTZ R239, -R100, R49, R239 ;  /* 0x0000003164ef7223 */ /* 0x000fe200000101ef */
[C---:B------:R-:W-:Y:S01]  /*6680*/  FMUL.FTZ R120, R144.reuse, R118 ;  /* 0x0000007690787220 */ /* 0x040fe20000410000 */
[----:B------:R-:W-:Y:S01]  /*6690*/  FMUL.FTZ R119, R144, R230 ;  /* 0x000000e690777220 */ /* 0x000fe20000410000 */
[----:B------:R2:W-:Y:S01]  /*66a0*/  STS [R73+0x10ac], R124 ;  /* 0x0010ac7c49007388 */ /* 0x0005e20000000800 */
[----:B------:R-:W-:Y:S01]  /*66b0*/  FFMA.FTZ R238, -R99, R48, R238 ;  /* 0x0000003063ee7223 */ /* 0x000fe200000101ee */
[C---:B------:R-:W-:Y:S01]  /*66c0*/  FFMA.FTZ R117, R145.reuse, R230, R120 ;  /* 0x000000e691757223 */ /* 0x040fe20000010078 */
[----:B------:R-:W-:Y:S01]  /*66d0*/  FFMA.FTZ R119, R145, R118, -R119 ;  /* 0x0000007691777223 */ /* 0x000fe20000010877 */
[C---:B------:R-:W-:Y:S01]  /*66e0*/  FFMA.FTZ R120, R228.reuse, UR48, -R123 ;  /* 0x00000030e4787c23 */ /* 0x040fe2000801087b */
[----:B0-----:R-:W-:Y:S01]  /*66f0*/  FFMA.FTZ R122, R228, UR47, R125 ;  /* 0x0000002fe47a7c23 */ /* 0x001fe2000801007d */
[----:B------:R-:W-:Y:S01]  /*6700*/  FFMA.FTZ R227, R114, R227, R117 ;  /* 0x000000e372e37223 */ /* 0x000fe20000010075 */
[----:B------:R-:W-:Y:S01]  /*6710*/  FADD.FTZ R117, R194, R119 ;  /* 0x00000077c2757221 */ /* 0x000fe20000010000 */
[C---:B------:R-:W-:Y:S01]  /*6720*/  FMUL.FTZ R126, R109.reuse, R120 ;  /* 0x000000786d7e7220 */ /* 0x040fe20000410000 */
[----:B-1----:R-:W-:Y:S01]  /*6730*/  FMUL.FTZ R130, R109, -R122 ;  /* 0x8000007a6d827220 */ /* 0x002fe20000410000 */
[----:B--2---:R-:W-:Y:S01]  /*6740*/  FMUL.FTZ R124, R110, -R121 ;  /* 0x800000796e7c7220 */ /* 0x004fe20000410000 */
        /* <DEDUP_REMOVED lines=9> */
[----:B------:R-:W-:Y:S01]  /*67e0*/  FADD.FTZ R122, R195, R122 ;  /* 0x0000007ac37a7221 */ /* 0x000fe20000010000 */
[----:B------:R1:W-:Y:S01]  /*67f0*/  STS [R73+0x10b8], R126 ;  /* 0x0010b87e49007388 */ /* 0x0003e20000000800 */
[----:B------:R-:W-:Y:S01]  /*6800*/  FFMA.FTZ R132, R226, UR48, -R123 ;  /* 0x00000030e2847c23 */ /* 0x000fe2000801087b */
[----:B------:R-:W-:Y:S01]  /*6810*/  FMUL.FTZ R123, R214, UR48 ;  /* 0x00000030d67b7c20 */ /* 0x000fe20008410000 */
[----:B------:R-:W-:Y:S01]  /*6820*/  FMUL.FTZ R120, R148, R122 ;  /* 0x0000007a94787220 */ /* 0x000fe20000410000 */
[----:B------:R2:W-:Y:S01]  /*6830*/  STS [R73+0x10bc], R130 ;  /* 0x0010bc8249007388 */ /* 0x0005e20000000800 */
[----:B------:R-:W-:Y:S01]  /*6840*/  FMUL.FTZ R134, R213, UR47 ;  /* 0x0000002fd5867c20 */ /* 0x000fe20008410000 */
[C---:B0-----:R-:W-:Y:S01]  /*6850*/  FMUL.FTZ R124, R108.reuse, R119 ;  /* 0x000000776c7c7220 */ /* 0x041fe20000410000 */
[----:B------:R-:W-:Y:S01]  /*6860*/  FFMA.FTZ R119, R149, R224, R120 ;  /* 0x000000e095777223 */ /* 0x000fe20000010078 */
[----:B------:R-:W-:Y:S01]  /*6870*/  FMUL.FTZ R132, R107, R132 ;  /* 0x000000846b847220 */ /* 0x000fe20000410000 */
[----:B------:R-:W-:Y:S01]  /*6880*/  FFMA.FTZ R127, R223, UR48, -R134 ;  /* 0x00000030df7f7c23 */ /* 0x000fe20008010886 */
[----:B-1----:R-:W-:Y:S01]  /*6890*/  FMUL.FTZ R126, R108, -R121 ;  /* 0x800000796c7e7220 */ /* 0x002fe20000410000 */
[-C--:B------:R-:W-:Y:S01]  /*68a0*/  FMUL.FTZ R121, R148, R224.reuse ;  /* 0x000000e094797220 */ /* 0x080fe20000410000 */
[----:B------:R-:W-:Y:S01]  /*68b0*/  FFMA.FTZ R221, R0, R221, R119 ;  /* 0x000000dd00dd7223 */ /* 0x000fe20000010077 */
[----:B------:R0:W-:Y:S01]  /*68c0*/  STS [R73+0x10c0], R124 ;  /* 0x0010c07c49007388 */ /* 0x0001e20000000800 */
[----:B------:R-:W-:Y:S01]  /*68d0*/  FMUL.FTZ R119, R99, R224 ;  /* 0x000000e063777220 */ /* 0x000fe20000410000 */
[-C--:B------:R-:W-:Y:S01]  /*68e0*/  FFMA.FTZ R121, R149, R122.reuse, -R121 ;  /* 0x0000007a95797223 */ /* 0x080fe20000010879 */
[----:B------:R-:W-:Y:S01]  /*68f0*/  FMUL.FTZ R120, R100, R221 ;  /* 0x000000dd64787220 */ /* 0x000fe20000410000 */
[----:B------:R1:W-:Y:S01]  /*6900*/  STS [R73+0x10c4], R126 ;  /* 0x0010c47e49007388 */ /* 0x0003e20000000800 */
[----:B--2---:R-:W-:Y:S01]  /*6910*/  FFMA.FTZ R130, R226, UR47, R123 ;  /* 0x0000002fe2827c23 */ /* 0x004fe2000801007b */
[----:B------:R-:W-:Y:S01]  /*6920*/  FADD.FTZ R121, R196, R121 ;  /* 0x00000079c4797221 */ /* 0x000fe20000010000 */
[----:B------:R-:W-:Y:S01]  /*6930*/  FMUL.FTZ R123, R99, R122 ;  /* 0x0000007a637b7220 */ /* 0x000fe20000410000 */
[----:B------:R-:W-:Y:S01]  /*6940*/  FMUL.FTZ R125, R128, R119 ;  /* 0x00000077807d7220 */ /* 0x000fe20000410000 */
[----:B------:R-:W-:Y:S01]  /*6950*/  FMUL.FTZ R136, R106, R127 ;  /* 0x0000007f6a887220 */ /* 0x000fe20000410000 */
[----:B0-----:R-:W-:Y:S01]  /*6960*/  FMUL.FTZ R124, R100, R121 ;  /* 0x00000079647c7220 */ /* 0x001fe20000410000 */
[----:B------:R0:W-:Y:S01]  /*6970*/  STS [R73+0x10c8], R132 ;  /* 0x0010c88449007388 */ /* 0x0001e20000000800 */
[-C--:B------:R-:W-:Y:S01]  /*6980*/  FFMA.FTZ R125, R238, R123.reuse, -R125 ;  /* 0x0000007bee7d7223 */ /* 0x080fe2000001087d */
[----:B------:R-:W-:Y:S01]  /*6990*/  FMUL.FTZ R123, R128, R123 ;  /* 0x0000007b807b7220 */ /* 0x000fe20000410000 */
[----:B-1----:R-:W-:Y:S01]  /*69a0*/  FMUL.FTZ R126, R129, R120 ;  /* 0x00000078817e7220 */ /* 0x002fe20000410000 */
[----:B------:R-:W-:Y:S01]  /*69b0*/  FFMA.FTZ R237, -R98, R47, R237 ;  /* 0x0000002f62ed7223 */ /* 0x000fe200000101ed */
[----:B------:R-:W-:Y:S01]  /*69c0*/  FFMA.FTZ R236, -R97, R46, R236 ;  /* 0x0000002e61ec7223 */ /* 0x000fe200000101ec */
[----:B------:R-:W-:Y:S01]  /*69d0*/  FFMA.FTZ R123, R238, R119, R123 ;  /* 0x00000077ee7b7223 */ /* 0x000fe2000001007b */
[-C--:B------:R-:W-:Y:S01]  /*69e0*/  FFMA.FTZ R126, R239, R124.reuse, -R126 ;  /* 0x0000007cef7e7223 */ /* 0x080fe2000001087e */
[----:B------:R-:W-:Y:S01]  /*69f0*/  FMUL.FTZ R124, R129, R124 ;  /* 0x0000007c817c7220 */ /* 0x000fe20000410000 */
[----:B------:R-:W-:Y:S01]  /*6a00*/  FMUL.FTZ R131, R97, R118 ;  /* 0x0000007661837220 */ /* 0x000fe20000410000 */
[----:B0-----:R-:W-:Y:S01]  /*6a10*/  FMUL.FTZ R132, R107, -R130 ;  /* 0x800000826b847220 */ /* 0x001fe20000410000 */
[----:B------:R-:W-:Y:S01]  /*6a20*/  FADD.FTZ R126, RZ, R126 ;  /* 0x0000007eff7e7221 */ /* 0x000fe20000010000 */
[----:B------:R-:W-:Y:S01]  /*6a30*/  FFMA.FTZ R124, R239, R120, R124 ;  /* 0x00000078ef7c7223 */ /* 0x000fe2000001007c */
[----:B------:R-:W-:Y:S01]  /*6a40*/  FMUL.FTZ R134, R213, UR48 ;  /* 0x00000030d5867c20 */ /* 0x000fe20008410000 */
[----:B------:R-:W-:Y:S01]  /*6a50*/  FMUL.FTZ R137, R215, UR47 ;  /* 0x0000002fd7897c20 */ /* 0x000fe20008410000 */
[----:B------:R-:W-:Y:S01]  /*6a60*/  FADD.FTZ R125, R126, R125 ;  /* 0x0000007d7e7d7221 */ /* 0x000fe20000010000 */
[----:B------:R-:W-:Y:S01]  /*6a70*/  FADD.FTZ R124, RZ, R124 ;  /* 0x0000007cff7c7221 */ /* 0x000fe20000010000 */
[----:B------:R-:W-:Y:S01]  /*6a80*/  FMUL.FTZ R126, R98, R117 ;  /* 0x00000075627e7220 */ /* 0x000fe20000410000 */
[----:B------:R0:W-:Y:S01]  /*6a90*/  STS [R73+0x10cc], R132 ;  /* 0x0010cc8449007388 */ /* 0x0001e20000000800 */
[----:B------:R-:W-:Y:S01]  /*6aa0*/  FFMA.FTZ R135, R223, UR47, R134 ;  /* 0x0000002fdf877c23 */ /* 0x000fe20008010086 */
[----:B------:R-:W-:Y:S01]  /*6ab0*/  FADD.FTZ R127, R124, R123 ;  /* 0x0000007b7c7f7221 */ /* 0x000fe20000010000 */
[----:B------:R-:W-:Y:S01]  /*6ac0*/  FMUL.FTZ R124, R98, R227 ;  /* 0x000000e3627c7220 */ /* 0x000fe20000410000 */
[----:B------:R-:W-:Y:S01]  /*6ad0*/  FMUL.FTZ R123, R97, R230 ;  /* 0x000000e6617b7220 */ /* 0x000fe20000410000 */
[----:B------:R-:W-:Y:S01]  /*6ae0*/  FMUL.FTZ R134, R106, -R135 ;  /* 0x800000876a867220 */ /* 0x000fe20000410000 */
[----:B------:R-:W-:Y:S01]  /*6af0*/  STS [R73+0x10d0], R136 ;  /* 0x0010d08849007388 */ /* 0x000fe20000000800 */
[C---:B------:R-:W-:Y:S01]  /*6b00*/  FMUL.FTZ R130, R206.reuse, R124 ;  /* 0x0000007cce827220 */ /* 0x040fe20000410000 */
[----:B------:R-:W-:Y:S01]  /*6b10*/  FMUL.FTZ R133, R207, R123 ;  /* 0x0000007bcf857220 */ /* 0x000fe20000410000 */
[----:B------:R-:W-:Y:S01]  /*6b20*/  FFMA.FTZ R232, -R95, R44, R232 ;  /* 0x0000002c5fe87223 */ /* 0x000fe200000101e8 */
[----:B------:R1:W-:Y:S01]  /*6b30*/  STS [R73+0x10d4], R134 ;  /* 0x0010d48649007388 */ /* 0x0003e20000000800 */
[-C--:B------:R-:W-:Y:S01]  /*6b40*/  FFMA.FTZ R130, R237, R126.reuse, -R130 ;  /* 0x0000007eed827223 */ /* 0x080fe20000010882 */
[----:B------:R-:W-:Y:S01]  /*6b50*/  FMUL.FTZ R126, R206, R126 ;  /* 0x0000007ece7e7220 */ /* 0x000fe20000410000 */
[-C--:B0-----:R-:W-:Y:S01]  /*6b60*/  FFMA.FTZ R132, R236, R131.reuse, -R133 ;  /* 0x00000083ec847223 */ /* 0x081fe20000010885 */
[----:B------:R-:W-:Y:S01]  /*6b70*/  FMUL.FTZ R131, R207, R131 ;  /* 0x00000083cf837220 */ /* 0x000fe20000410000 */
[----:B------:R-:W-:Y:S01]  /*6b80*/  FADD.FTZ R125, R125, R130 ;  /* 0x000000827d7d7221 */ /* 0x000fe20000010000 */
[----:B------:R-:W-:Y:S01]  /*6b90*/  FFMA.FTZ R126, R237, R124, R126 ;  /* 0x0000007ced7e7223 */ /* 0x000fe2000001007e */
[----:B------:R-:W-:Y:S01]  /*6ba0*/  FMUL.FTZ R133, R96, R75 ;  /* 0x0000004b60857220 */ /* 0x000fe20000410000 */
[----:B------:R-:W-:Y:S01]  /*6bb0*/  FFMA.FTZ R131, R236, R123, R131 ;  /* 0x0000007bec837223 */ /* 0x000fe20000010083 */
[----:B------:R-:W-:Y:S01]  /*6bc0*/  FADD.FTZ R132, R125, R132 ;  /* 0x000000847d847221 */ /* 0x000fe20000010000 */
[----:B------:R-:W-:Y:S01]  /*6bd0*/  FADD.FTZ R126, R127, R126 ;  /* 0x0000007e7f7e7221 */ /* 0x000fe20000010000 */
[----:B------:R-:W-:Y:S01]  /*6be0*/  FMUL.FTZ R125, R96, R231 ;  /* 0x000000e7607d7220 */ /* 0x000fe20000410000 */
[C---:B-1----:R-:W-:Y:S01]  /*6bf0*/  FMUL.FTZ R134, R95.reuse, R62 ;  /* 0x0000003e5f867220 */ /* 0x042fe20000410000 */
[----:B------:R-:W-:Y:S01]  /*6c00*/  FFMA.FTZ R136, R222, UR48, -R137 ;  /* 0x00000030de887c23 */ /* 0x000fe20008010889 */
[----:B------:R-:W-:Y:S01]  /*6c10*/  FADD.FTZ R131, R126, R131 ;  /* 0x000000837e837221 */ /* 0x000fe20000010000 */
[----:B------:R-:W-:Y:S01]  /*6c20*/  FFMA.FTZ R126, -R96, R45, R233 ;  /* 0x0000002d607e7223 */ /* 0x000fe200000101e9 */
[----:B------:R-:W-:Y:S01]  /*6c30*/  FMUL.FTZ R135, R208, R125 ;  /* 0x0000007dd0877220 */ /* 0x000fe20000410000 */
[----:B------:R-:W-:Y:S01]  /*6c40*/  FMUL.FTZ R127, R95, R234 ;  /* 0x000000ea5f7f7220 */ /* 0x000fe20000410000 */
[----:B------:R-:W-:Y:S01]  /*6c50*/  FMUL.FTZ R136, R105, R136 ;  /* 0x0000008869887220 */ /* 0x000fe20000410000 */
[----:B------:R-:W-:Y:S01]  /*6c60*/  FMUL.FTZ R139, R215, UR48 ;  /* 0x00000030d78b7c20 */ /* 0x000fe20008410000 */
[-C--:B------:R-:W-:Y:S01]  /*6c70*/  FFMA.FTZ R135, R126, R133.reuse, -R135 ;  /* 0x000000857e877223 */ /* 0x080fe20000010887 */
[----:B------:R-:W-:Y:S01]  /*6c80*/  FMUL.FTZ R133, R208, R133 ;  /* 0x00000085d0857220 */ /* 0x000fe20000410000 */
[C---:B------:R-:W-:Y:S01]  /*6c90*/  FMUL.FTZ R137, R209.reuse, R127 ;  /* 0x0000007fd1897220 */ /* 0x040fe20000410000 */
[----:B------:R0:W-:Y:S01]  /*6ca0*/  STS [R73+0x10d8], R136 ;  /* 0x0010d88849007388 */ /* 0x0001e20000000800 */
[----:B------:R-:W-:Y:S01]  /*6cb0*/  FADD.FTZ R132, R132, R135 ;  /* 0x0000008784847221 */ /* 0x000fe20000010000 */
[----:B------:R-:W-:Y:S01]  /*6cc0*/  FFMA.FTZ R130, R126, R125, R133 ;  /* 0x0000007d7e827223 */ /* 0x000fe20000010085 */
[-C--:B------:R-:W-:Y:S01]  /*6cd0*/  FMUL.FTZ R133, R209, R134.reuse ;  /* 0x00000086d1857220 */ /* 0x080fe20000410000 */
[----:B------:R-:W-:Y:S01]  /*6ce0*/  FFMA.FTZ R137, R232, R134, -R137 ;  /* 0x00000086e8897223 */ /* 0x000fe20000010889 */
[----:B------:R-:W-:Y:S01]  /*6cf0*/  FFMA.FTZ R229, -R94, R43, R229 ;  /* 0x0000002b5ee57223 */ /* 0x000fe200000101e5 */
[----:B------:R-:W-:Y:S01]  /*6d00*/  FADD.FTZ R130, R131, R130 ;  /* 0x0000008283827221 */ /* 0x000fe20000010000 */
[----:B------:R-:W-:Y:S01]  /*6d10*/  FFMA.FTZ R133, R232, R127, R133 ;  /* 0x0000007fe8857223 */ /* 0x000fe20000010085 */
[----:B------:R-:W-:Y:S01]  /*6d20*/  FMUL.FTZ R134, R94, R63 ;  /* 0x0000003f5e867220 */ /* 0x000fe20000410000 */
[----:B------:R-:W-:Y:S01]  /*6d30*/  FMUL.FTZ R131, R93, R240 ;  /* 0x000000f05d837220 */ /* 0x000fe20000410000 */
[----:B0-----:R-:W-:Y:S01]  /*6d40*/  FFMA.FTZ R136, R222, UR47, R139 ;  /* 0x0000002fde887c23 */ /* 0x001fe2000801008b */
[----:B------:R-:W-:Y:S01]  /*6d50*/  FADD.FTZ R133, R130, R133 ;  /* 0x0000008582857221 */ /* 0x000fe20000010000 */
[----:B------:R-:W-:Y:S01]  /*6d60*/  FMUL.FTZ R130, R94, R235 ;  /* 0x000000eb5e827220 */ /* 0x000fe20000410000 */
[----:B------:R-:W-:Y:S01]  /*6d70*/  FADD.FTZ R132, R132, R137 ;  /* 0x0000008984847221 */ /* 0x000fe20000010000 */
[----:B------:R-:W-:Y:S01]  /*6d80*/  FMUL.FTZ R138, R105, -R136 ;  /* 0x80000088698a7220 */ /* 0x000fe20000410000 */
[C---:B------:R-:W-:Y:S01]  /*6d90*/  FFMA.FTZ R228, -R93.reuse, R42, R228 ;  /* 0x0000002a5de47223 */ /* 0x040fe200000101e4 */
[----:B------:R-:W-:Y:S01]  /*6da0*/  FMUL.FTZ R136, R210, R130 ;  /* 0x00000082d2887220 */ /* 0x000fe20000410000 */
[----:B------:R-:W-:Y:S01]  /*6db0*/  FMUL.FTZ R137, R93, R60 ;  /* 0x0000003c5d897220 */ /* 0x000fe20000410000 */
[----:B------:R-:W-:Y:S01]  /*6dc0*/  FMUL.FTZ R139, R212, R131 ;  /* 0x00000083d48b7220 */ /* 0x000fe20000410000 */
[----:B------:R-:W-:Y:S01]  /*6dd0*/  FMUL.FTZ R141, R216, UR47 ;  /* 0x0000002fd88d7c20 */ /* 0x000fe20008410000 */
[CC--:B------:R-:W-:Y:S01]  /*6de0*/  FFMA.FTZ R135, R229.reuse, R134.reuse, -R136 ;  /* 0x00000086e5877223 */ /* 0x0c0fe20000010888 */
[----:B------:R-:W-:Y:S01]  /*6df0*/  FMUL.FTZ R134, R210, R134 ;  /* 0x00000086d2867220 */ /* 0x000fe20000410000 */
[----:B------:R0:W-:Y:S01]  /*6e00*/  STS [R73+0x10dc], R138 ;  /* 0x0010dc8a49007388 */ /* 0x0001e20000000800 */
[-C--:B------:R-:W-:Y:S01]  /*6e10*/  FFMA.FTZ R139, R228, R137.reuse, -R139 ;  /* 0x00000089e48b7223 */ /* 0x080fe2000001088b */
[----:B------:R-:W-:Y:S01]  /*6e20*/  FMUL.FTZ R137, R212, R137 ;  /* 0x00000089d4897220 */ /* 0x000fe20000410000 */
[----:B------:R-:W-:Y:S01]  /*6e30*/  FFMA.FTZ R134, R229, R130, R134 ;  /* 0x00000082e5867223 */ /* 0x000fe20000010086 */
[----:B------:R-:W-:Y:S01]  /*6e40*/  FADD.FTZ R132, R132, R135 ;  /* 0x0000008784847221 */ /* 0x000fe20000010000 */
[----:B------:R-:W-:Y:S01]  /*6e50*/  FFMA.FTZ R141, R220, UR48, -R141 ;  /* 0x00000030dc8d7c23 */ /* 0x000fe2000801088d */
[----:B------:R-:W-:Y:S01]  /*6e60*/  FFMA.FTZ R225, -R92, R41, R225 ;  /* 0x000000295ce17223 */ /* 0x000fe200000101e1 */
[----:B------:R-:W-:Y:S01]  /*6e70*/  FADD.FTZ R133, R133, R134 ;  /* 0x0000008685857221 */ /* 0x000fe20000010000 */
[----:B------:R-:W-:Y:S01]  /*6e80*/  FFMA.FTZ R134, R228, R131, R137 ;  /* 0x00000083e4867223 */ /* 0x000fe20000010089 */
[----:B------:R-:W-:Y:S01]  /*6e90*/  FADD.FTZ R139, R132, R139 ;  /* 0x0000008b848b7221 */ /* 0x000fe20000010000 */
[----:B0-----:R-:W-:Y:S01]  /*6ea0*/  FMUL.FTZ R138, R217, UR47 ;  /* 0x0000002fd98a7c20 */ /* 0x001fe20008410000 */
[----:B------:R-:W-:Y:S01]  /*6eb0*/  FMUL.FTZ R132, R92, R199 ;  /* 0x000000c75c847220 */ /* 0x000fe20000410000 */
[----:B------:R-:W-:Y:S01]  /*6ec0*/  FMUL.FTZ R140, R104, R141 ;  /* 0x0000008d688c7220 */ /* 0x000fe20000410000 */
[----:B------:R-:W-:Y:S01]  /*6ed0*/  FMUL.FTZ R141, R216, UR48 ;  /* 0x00000030d88d7c20 */ /* 0x000fe20008410000 */
[----:B------:R-:W-:Y:S01]  /*6ee0*/  FFMA.FTZ R138, R219, UR48, -R138 ;  /* 0x00000030db8a7c23 */ /* 0x000fe2000801088a */
[----:B------:R-:W-:Y:S01]  /*6ef0*/  FADD.FTZ R134, R133, R134 ;  /* 0x0000008685867221 */ /* 0x000fe20000010000 */
[----:B------:R-:W-:Y:S01]  /*6f00*/  FMUL.FTZ R133, R91, R198 ;  /* 0x000000c65b857220 */ /* 0x000fe20000410000 */
[----:B------:R-:W-:Y:S01]  /*6f10*/  FMUL.FTZ R136, R92, R61 ;  /* 0x0000003d5c887220 */ /* 0x000fe20000410000 */
[----:B------:R-:W-:Y:S01]  /*6f20*/  FMUL.FTZ R144, R103, R138 ;  /* 0x0000008a67907220 */ /* 0x000fe20000410000 */
[----:B------:R-:W-:Y:S01]  /*6f30*/  FMUL.FTZ R138, R211, R132 ;  /* 0x00000084d38a7220 */ /* 0x000fe20000410000 */
[----:B------:R-:W-:Y:S01]  /*6f40*/  FFMA.FTZ R141, R220, UR47, R141 ;  /* 0x0000002fdc8d7c23 */ /* 0x000fe2000801008d */
[C---:B------:R-:W-:Y:S01]  /*6f50*/  FFMA.FTZ R226, -R91.reuse, R40, R226 ;  /* 0x000000285be27223 */ /* 0x040fe200000101e2 */
[----:B------:R-:W-:Y:S01]  /*6f60*/  FMUL.FTZ R137, R91, R116 ;  /* 0x000000745b897220 */ /* 0x000fe20000410000 */
[----:B------:R-:W-:Y:S01]  /*6f70*/  FMUL.FTZ R135, R214, R133 ;  /* 0x00000085d6877220 */ /* 0x000fe20000410000 */
[-C--:B------:R-:W-:Y:S01]  /*6f80*/  FFMA.FTZ R138, R225, R136.reuse, -R138 ;  /* 0x00000088e18a7223 */ /* 0x080fe2000001088a */
[----:B------:R-:W-:Y:S01]  /*6f90*/  FMUL.FTZ R136, R211, R136 ;  /* 0x00000088d3887220 */ /* 0x000fe20000410000 */
[----:B------:R0:W-:Y:S01]  /*6fa0*/  STS [R73+0x10e0], R140 ;  /* 0x0010e08c49007388 */ /* 0x0001e20000000800 */
[----:B------:R-:W-:Y:S01]  /*6fb0*/  FFMA.FTZ R223, -R90, R39, R223 ;  /* 0x000000275adf7223 */ /* 0x000fe200000101df */
[----:B------:R-:W-:Y:S01]  /*6fc0*/  FADD.FTZ R138, R139, R138 ;  /* 0x0000008a8b8a7221 */ /* 0x000fe20000010000 */
[----:B------:R-:W-:Y:S01]  /*6fd0*/  FMUL.FTZ R142, R217, UR48 ;  /* 0x00000030d98e7c20 */ /* 0x000fe20008410000 */
[----:B------:R-:W-:Y:S01]  /*6fe0*/  FMUL.FTZ R172, R172, R222 ;  /* 0x000000deacac7220 */ /* 0x000fe20000410000 */
[----:B------:R-:W-:Y:S01]  /*6ff0*/  FFMA.FTZ R222, -R89, R38, R222 ;  /* 0x0000002659de7223 */ /* 0x000fe200000101de */
[----:B------:R-:W-:Y:S01]  /*7000*/  FADD.FTZ R242, RZ, R242 ;  /* 0x000000f2fff27221 */ /* 0x000fe20000010000 */
[----:B------:R-:W-:Y:S01]  /*7010*/  FFMA.FTZ R142, R219, UR47, R142 ;  /* 0x0000002fdb8e7c23 */ /* 0x000fe2000801008e */
[----:B------:R-:W-:Y:S01]  /*7020*/  STS [R73+0x10e8], R144 ;  /* 0x0010e89049007388 */ /* 0x000fe20000000800 */
[----:B------:R-:W-:Y:S01]  /*7030*/  FMUL.FTZ R175, R175, R220 ;  /* 0x000000dcafaf7220 */ /* 0x000fe20000410000 */
[----:B0-----:R-:W-:Y:S01]  /*7040*/  FMUL.FTZ R140, R104, -R141 ;  /* 0x8000008d688c7220 */ /* 0x001fe20000410000 */
[-C--:B------:R-:W-:Y:S01]  /*7050*/  FFMA.FTZ R141, R226, R137.reuse, -R135 ;  /* 0x00000089e28d7223 */ /* 0x080fe20000010887 */
[----:B------:R-:W-:Y:S01]  /*7060*/  FFMA.FTZ R135, R225, R132, R136 ;  /* 0x00000084e1877223 */ /* 0x000fe20000010088 */
[----:B------:R-:W-:Y:S01]  /*7070*/  FMUL.FTZ R137, R214, R137 ;  /* 0x00000089d6897220 */ /* 0x000fe20000410000 */
[----:B------:R-:W-:Y:S01]  /*7080*/  FMUL.FTZ R136, R90, R71 ;  /* 0x000000475a887220 */ /* 0x000fe20000410000 */
[----:B------:R0:W-:Y:S01]  /*7090*/  STS [R73+0x10e4], R140 ;  /* 0x0010e48c49007388 */ /* 0x0001e20000000800 */
[----:B------:R-:W-:Y:S01]  /*70a0*/  FADD.FTZ R134, R134, R135 ;  /* 0x0000008786867221 */ /* 0x000fe20000010000 */
[----:B------:R-:W-:Y:S01]  /*70b0*/  FFMA.FTZ R137, R226, R133, R137 ;  /* 0x00000085e2897223 */ /* 0x000fe20000010089 */
[C---:B------:R-:W-:Y:S01]  /*70c0*/  FMUL.FTZ R135, R89.reuse, R200 ;  /* 0x000000c859877220 */ /* 0x040fe20000410000 */
[----:B------:R-:W-:Y:S01]  /*70d0*/  FADD.FTZ R138, R138, R141 ;  /* 0x0000008d8a8a7221 */ /* 0x000fe20000010000 */
[----:B------:R-:W-:Y:S01]  /*70e0*/  FMUL.FTZ R141, R89, R70 ;  /* 0x00000046598d7220 */ /* 0x000fe20000410000 */
[----:B------:R-:W-:Y:S01]  /*70f0*/  FADD.FTZ R137, R134, R137 ;  /* 0x0000008986897221 */ /* 0x000fe20000010000 */
[----:B------:R-:W-:Y:S01]  /*7100*/  FMUL.FTZ R134, R90, R201 ;  /* 0x000000c95a867220 */ /* 0x000fe20000410000 */
[----:B------:R-:W-:Y:S01]  /*7110*/  FMUL.FTZ R142, R103, -R142 ;  /* 0x8000008e678e7220 */ /* 0x000fe20000410000 */
[----:B------:R-:W-:Y:S01]  /*7120*/  FMUL.FTZ R147, R242, UR47 ;  /* 0x0000002ff2937c20 */ /* 0x000fe20008410000 */
[C---:B0-----:R-:W-:Y:S01]  /*7130*/  FMUL.FTZ R140, R218.reuse, UR47 ;  /* 0x0000002fda8c7c20 */ /* 0x041fe20008410000 */
[----:B------:R-:W-:Y:S01]  /*7140*/  FMUL.FTZ R144, R218, UR48 ;  /* 0x00000030da907c20 */ /* 0x000fe20008410000 */
[----:B------:R-:W-:Y:S01]  /*7150*/  FMUL.FTZ R178, R178, R219 ;  /* 0x000000dbb2b27220 */ /* 0x000fe20000410000 */
[----:B------:R0:W-:Y:S01]  /*7160*/  STS [R73+0x10ec], R142 ;  /* 0x0010ec8e49007388 */ /* 0x0001e20000000800 */
[----:B------:R-:W-:Y:S01]  /*7170*/  FFMA.FTZ R143, R241, UR48, -R140 ;  /* 0x00000030f18f7c23 */ /* 0x000fe2000801088c */
[----:B------:R-:W-:Y:S01]  /*7180*/  FMUL.FTZ R140, R213, R134 ;  /* 0x00000086d58c7220 */ /* 0x000fe20000410000 */
[----:B------:R-:W-:Y:S01]  /*7190*/  FFMA.FTZ R145, R241, UR47, R144 ;  /* 0x0000002ff1917c23 */ /* 0x000fe20008010090 */
[----:B------:R-:W-:Y:S01]  /*71a0*/  FFMA.FTZ R220, -R88, R37, R220 ;  /* 0x0000002558dc7223 */ /* 0x000fe200000101dc */
[C---:B------:R-:W-:Y:S01]  /*71b0*/  FMUL.FTZ R146, R102.reuse, R143 ;  /* 0x0000008f66927220 */ /* 0x040fe20000410000 */
[----:B------:R-:W-:Y:S01]  /*71c0*/  FMUL.FTZ R143, R215, R135 ;  /* 0x00000087d78f7220 */ /* 0x000fe20000410000 */
[-C--:B------:R-:W-:Y:S01]  /*71d0*/  FFMA.FTZ R139, R223, R136.reuse, -R140 ;  /* 0x00000088df8b7223 */ /* 0x080fe2000001088c */
[----:B------:R-:W-:Y:S01]  /*71e0*/  FMUL.FTZ R136, R213, R136 ;  /* 0x00000088d5887220 */ /* 0x000fe20000410000 */
[----:B------:R-:W-:Y:S01]  /*71f0*/  FMUL.FTZ R140, R102, -R145 ;  /* 0x80000091668c7220 */ /* 0x000fe20000410000 */
[-C--:B------:R-:W-:Y:S01]  /*7200*/  FFMA.FTZ R143, R222, R141.reuse, -R143 ;  /* 0x0000008dde8f7223 */ /* 0x080fe2000001088f */
[----:B------:R-:W-:Y:S01]  /*7210*/  FMUL.FTZ R141, R215, R141 ;  /* 0x0000008dd78d7220 */ /* 0x000fe20000410000 */
[----:B------:R-:W-:Y:S01]  /*7220*/  FFMA.FTZ R136, R223, R134, R136 ;  /* 0x00000086df887223 */ /* 0x000fe20000010088 */
[----:B0-----:R-:W-:Y:S01]  /*7230*/  FFMA.FTZ R142, R244, UR48, -R147 ;  /* 0x00000030f48e7c23 */ /* 0x001fe20008010893 */
[----:B------:R-:W-:Y:S01]  /*7240*/  FADD.FTZ R138, R138, R139 ;  /* 0x0000008b8a8a7221 */ /* 0x000fe20000010000 */
[----:B------:R-:W-:Y:S01]  /*7250*/  FFMA.FTZ R141, R222, R135, R141 ;  /* 0x00000087de8d7223 */ /* 0x000fe2000001008d */
[----:B------:R-:W-:Y:S01]  /*7260*/  FADD.FTZ R136, R137, R136 ;  /* 0x0000008889887221 */ /* 0x000fe20000010000 */
[----:B------:R-:W-:Y:S01]  /*7270*/  FMUL.FTZ R137, R88, R203 ;  /* 0x000000cb58897220 */ /* 0x000fe20000410000 */
[----:B------:R-:W-:Y:S01]  /*7280*/  FMUL.FTZ R142, R101, R142 ;  /* 0x0000008e658e7220 */ /* 0x000fe20000410000 */
[----:B------:R0:W-:Y:S01]  /*7290*/  STS [R73+0x10f0], R146 ;  /* 0x0010f09249007388 */ /* 0x0001e20000000800 */
[----:B------:R-:W-:Y:S01]  /*72a0*/  FADD.FTZ R141, R136, R141 ;  /* 0x0000008d888d7221 */ /* 0x000fe20000010000 */
[C---:B------:R-:W-:Y:S01]  /*72b0*/  FMUL.FTZ R136, R87.reuse, R202 ;  /* 0x000000ca57887220 */ /* 0x040fe20000410000 */
[----:B------:R-:W-:Y:S01]  /*72c0*/  FMUL.FTZ R139, R88, R67 ;  /* 0x00000043588b7220 */ /* 0x000fe20000410000 */
[----:B------:R-:W-:Y:S01]  /*72d0*/  FMUL.FTZ R145, R216, R137 ;  /* 0x00000089d8917220 */ /* 0x000fe20000410000 */
[C---:B------:R-:W-:Y:S01]  /*72e0*/  FFMA.FTZ R219, -R87.reuse, R36, R219 ;  /* 0x0000002457db7223 */ /* 0x040fe200000101db */
[----:B------:R-:W-:Y:S01]  /*72f0*/  FMUL.FTZ R144, R87, R66 ;  /* 0x0000004257907220 */ /* 0x000fe20000410000 */
[----:B------:R-:W-:Y:S01]  /*7300*/  FMUL.FTZ R149, R242, UR48 ;  /* 0x00000030f2957c20 */ /* 0x000fe20008410000 */
[----:B------:R1:W-:Y:S01]  /*7310*/  STS [R73+0x10f8], R142 ;  /* 0x0010f88e49007388 */ /* 0x0003e20000000800 */
[----:B------:R-:W2:Y:S01]  /*7320*/  LDC R151, c[0x0][0x388] ;  /* 0x0000e200ff977b82 */ /* 0x000ea20000000800 */
[----:B0-----:R-:W-:Y:S01]  /*7330*/  FMUL.FTZ R146, R217, R136 ;  /* 0x00000088d9927220 */ /* 0x001fe20000410000 */
[----:B------:R-:W-:Y:S01]  /*7340*/  FADD.FTZ R143, R138, R143 ;  /* 0x0000008f8a8f7221 */ /* 0x000fe20000010000 */
[----:B------:R0:W-:Y:S01]  /*7350*/  STS [R73+0x10f4], R140 ;  /* 0x0010f48c49007388 */ /* 0x0001e20000000800 */
[----:B------:R-:W-:Y:S01]  /*7360*/  FFMA.FTZ R154, -R109, R154, R161 ;  /* 0x0000009a6d9a7223 */ /* 0x000fe200000101a1 */
[C---:B------:R-:W-:Y:S01]  /*7370*/  FMUL.FTZ R138, R86.reuse, R205 ;  /* 0x000000cd568a7220 */ /* 0x040fe20000410000 */
[----:B------:R-:W-:Y:S01]  /*7380*/  FMUL.FTZ R150, R71, UR45 ;  /* 0x0000002d47967c20 */ /* 0x000fe20008410000 */
[C---:B------:R-:W-:Y:S01]  /*7390*/  FFMA.FTZ R241, -R86.reuse, R35, R241 ;  /* 0x0000002356f17223 */ /* 0x040fe200000101f1 */
[----:B------:R-:W-:Y:S01]  /*73a0*/  FMUL.FTZ R147, R86, R65 ;  /* 0x0000004156937220 */ /* 0x000fe20000410000 */
[-C--:B-1----:R-:W-:Y:S01]  /*73b0*/  FFMA.FTZ R142, R220, R139.reuse, -R145 ;  /* 0x0000008bdc8e7223 */ /* 0x082fe20000010891 */
[----:B------:R-:W-:Y:S01]  /*73c0*/  FFMA.FTZ R145, R219, R144, -R146 ;  /* 0x00000090db917223 */ /* 0x000fe20000010892 */
[----:B------:R-:W-:Y:S01]  /*73d0*/  FFMA.FTZ R146, R244, UR47, R149 ;  /* 0x0000002ff4927c23 */ /* 0x000fe20008010095 */
[----:B------:R-:W-:Y:S01]  /*73e0*/  FMUL.FTZ R139, R216, R139 ;  /* 0x0000008bd88b7220 */ /* 0x000fe20000410000 */
[----:B------:R-:W-:Y:S01]  /*73f0*/  FADD.FTZ R142, R143, R142 ;  /* 0x0000008e8f8e7221 */ /* 0x000fe20000010000 */
[----:B------:R-:W-:Y:S01]  /*7400*/  FMUL.FTZ R148, R218, R138 ;  /* 0x0000008ada947220 */ /* 0x000fe20000410000 */
[----:B------:R-:W-:Y:S01]  /*7410*/  FMUL.FTZ R146, R101, -R146 ;  /* 0x8000009265927220 */ /* 0x000fe20000410000 */
[----:B0-----:R-:W-:Y:S01]  /*7420*/  FFMA.FTZ R140, R220, R137, R139 ;  /* 0x00000089dc8c7223 */ /* 0x001fe2000001008b */
[----:B------:R-:W-:Y:S01]  /*7430*/  FADD.FTZ R145, R142, R145 ;  /* 0x000000918e917221 */ /* 0x000fe20000010000 */
[----:B------:R-:W-:Y:S01]  /*7440*/  FMUL.FTZ R144, R217, R144 ;  /* 0x00000090d9907220 */ /* 0x000fe20000410000 */
[----:B------:R-:W-:Y:S01]  /*7450*/  FFMA.FTZ R152, R241, R147, -R148 ;  /* 0x00000093f1987223 */ /* 0x000fe20000010894 */
[----:B------:R0:W-:Y:S01]  /*7460*/  STS [R73+0x10fc], R146 ;  /* 0x0010fc9249007388 */ /* 0x0001e20000000800 */
[----:B------:R-:W-:Y:S01]  /*7470*/  FFMA.FTZ R155, -R108, R155, R154 ;  /* 0x0000009b6c9b7223 */ /* 0x000fe2000001019a */
[----:B------:R-:W-:Y:S01]  /*7480*/  FADD.FTZ R140, R141, R140 ;  /* 0x0000008c8d8c7221 */ /* 0x000fe20000010000 */
[----:B------:R-:W-:Y:S01]  /*7490*/  FFMA.FTZ R139, R219, R136, R144 ;  /* 0x00000088db8b7223 */ /* 0x000fe20000010090 */
[----:B------:R-:W-:Y:S01]  /*74a0*/  BAR.SYNC.DEFER_BLOCKING 0x0 ;  /* 0x0000000000007b1d */ /* 0x000fe20000010000 */
[----:B--2---:R-:W-:Y:S01]  /*74b0*/  LEA R142, R151, -R64, 0x1 ;  /* 0x80000040978e7211 */ /* 0x004fe200078e08ff */
[----:B------:R-:W-:Y:S01]  /*74c0*/  FMUL.FTZ R64, R205, UR45 ;  /* 0x0000002dcd407c20 */ /* 0x000fe20008410000 */
[----:B------:R-:W-:Y:S01]  /*74d0*/  FMUL.FTZ R151, R60, UR45 ;  /* 0x0000002d3c977c20 */ /* 0x000fe20008410000 */
[----:B------:R-:W-:Y:S01]  /*74e0*/  FADD.FTZ R152, R145, R152 ;  /* 0x0000009891987221 */ /* 0x000fe20000010000 */
[C---:B------:R-:W-:Y:S01]  /*74f0*/  FMUL.FTZ R156, R65.reuse, UR45 ;  /* 0x0000002d419c7c20 */ /* 0x040fe20008410000 */
[----:B0-----:R-:W-:Y:S01]  /*7500*/  FFMA.FTZ R73, R65, UR46, -R64 ;  /* 0x0000002e41497c23 */ /* 0x001fe20008010840 */
[----:B------:R-:W-:Y:S01]  /*7510*/  FMUL.FTZ R64, R203, UR45 ;  /* 0x0000002dcb407c20 */ /* 0x000fe20008410000 */
[----:B------:R-:W-:Y:S01]  /*7520*/  FMUL.FTZ R144, R218, R147 ;  /* 0x00000093da907220 */ /* 0x000fe20000410000 */
[----:B------:R-:W-:Y:S01]  /*7530*/  FMUL.FTZ R143, R202, UR45 ;  /* 0x0000002dca8f7c20 */ /* 0x000fe20008410000 */
[----:B------:R-:W-:Y:S01]  /*7540*/  FMUL.FTZ R65, R66, UR45 ;  /* 0x0000002d42417c20 */ /* 0x000fe20008410000 */
[----:B------:R-:W-:Y:S01]  /*7550*/  FFMA.FTZ R149, R67, UR46, -R64 ;  /* 0x0000002e43957c23 */ /* 0x000fe20008010840 */
[----:B------:R-:W-:Y:S01]  /*7560*/  FMUL.FTZ R64, R201, UR45 ;  /* 0x0000002dc9407c20 */ /* 0x000fe20008410000 */
[----:B------:R-:W-:Y:S01]  /*7570*/  FFMA.FTZ R165, R165, R213, R176 ;  /* 0x000000d5a5a57223 */ /* 0x000fe200000100b0 */
[----:B------:R-:W-:Y:S01]  /*7580*/  FFMA.FTZ R158, -R107, R158, R155 ;  /* 0x0000009e6b9e7223 */ /* 0x000fe2000001019b */
[----:B------:R-:W-:Y:S01]  /*7590*/  FMUL.FTZ R146, R199, UR45 ;  /* 0x0000002dc7927c20 */ /* 0x000fe20008410000 */
[----:B------:R-:W-:Y:S01]  /*75a0*/  FFMA.FTZ R64, R71, UR46, -R64 ;  /* 0x0000002e47407c23 */ /* 0x000fe20008010840 */
[----:B------:R-:W-:Y:S01]  /*75b0*/  FMUL.FTZ R71, R240, UR45 ;  /* 0x0000002df0477c20 */ /* 0x000fe20008410000 */
[----:B------:R-:W-:Y:S01]  /*75c0*/  FADD.FTZ R139, R140, R139 ;  /* 0x0000008b8c8b7221 */ /* 0x000fe20000010000 */
[----:B------:R-:W-:Y:S01]  /*75d0*/  FFMA.FTZ R144, R241, R138, R144 ;  /* 0x0000008af1907223 */ /* 0x000fe20000010090 */
[----:B------:R-:W-:Y:S01]  /*75e0*/  FFMA.FTZ R140, R66, UR46, -R143 ;  /* 0x0000002e428c7c23 */ /* 0x000fe2000801088f */
[----:B------:R-:W-:Y:S01]  /*75f0*/  FFMA.FTZ R71, R60, UR46, -R71 ;  /* 0x0000002e3c477c23 */ /* 0x000fe20008010847 */
[----:B------:R-:W-:Y:S01]  /*7600*/  FMUL.FTZ R60, R235, UR45 ;  /* 0x0000002deb3c7c20 */ /* 0x000fe20008410000 */
[----:B------:R-:W-:Y:S01]  /*7610*/  FFMA.FTZ R154, R202, UR46, R65 ;  /* 0x0000002eca9a7c23 */ /* 0x000fe20008010041 */
[----:B------:R0:W1:Y:S01]  /*7620*/  LDS R161, [R78+0x1180] ;  /* 0x001180004ea17984 */ /* 0x0000620000000800 */
[----:B------:R-:W-:Y:S01]  /*7630*/  FFMA.FTZ R168, R168, R215, R172 ;  /* 0x000000d7a8a87223 */ /* 0x000fe200000100ac */
[----:B------:R-:W-:Y:S01]  /*7640*/  FFMA.FTZ R145, R63, UR46, -R60 ;  /* 0x0000002e3f917c23 */ /* 0x000fe2000801083c */
[----:B------:R-:W-:Y:S01]  /*7650*/  FMUL.FTZ R60, R231, UR45 ;  /* 0x0000002de73c7c20 */ /* 0x000fe20008410000 */
[----:B------:R-:W-:Y:S01]  /*7660*/  FFMA.FTZ R158, -R106, R165, R158 ;  /* 0x000000a56a9e7223 */ /* 0x000fe2000001019e */
[----:B------:R-:W-:Y:S01]  /*7670*/  FMUL.FTZ R65, R200, UR45 ;  /* 0x0000002dc8417c20 */ /* 0x000fe20008410000 */
[C---:B------:R-:W-:Y:S01]  /*7680*/  FFMA.FTZ R146, R61.reuse, UR46, -R146 ;  /* 0x0000002e3d927c23 */ /* 0x040fe20008010892 */
[----:B------:R-:W-:Y:S01]  /*7690*/  FMUL.FTZ R160, R61, UR45 ;  /* 0x0000002d3da07c20 */ /* 0x000fe20008410000 */
[C---:B------:R-:W-:Y:S01]  /*76a0*/  FFMA.FTZ R143, R75.reuse, UR46, -R60 ;  /* 0x0000002e4b8f7c23 */ /* 0x040fe2000801083c */
[----:B------:R-:W-:Y:S01]  /*76b0*/  ISETP.GE.AND P0, PT, R142, 0x1, PT ;  /* 0x000000018e00780c */ /* 0x000fe20003f06270 */
[----:B------:R-:W-:Y:S01]  /*76c0*/  FMUL.FTZ R61, R234, UR45 ;  /* 0x0000002dea3d7c20 */ /* 0x000fe20008410000 */
[----:B------:R-:W-:Y:S01]  /*76d0*/  FMUL.FTZ R60, R75, UR45 ;  /* 0x0000002d4b3c7c20 */ /* 0x000fe20008410000 */
[----:B------:R-:W-:Y:S01]  /*76e0*/  FADD.FTZ R148, R139, R144 ;  /* 0x000000908b947221 */ /* 0x000fe20000010000 */
[----:B------:R-:W-:Y:S01]  /*76f0*/  FFMA.FTZ R171, R171, R216, R175 ;  /* 0x000000d8abab7223 */ /* 0x000fe200000100af */
[----:B------:R-:W-:Y:S01]  /*7700*/  FFMA.FTZ R158, -R105, R168, R158 ;  /* 0x000000a8699e7223 */ /* 0x000fe2000001019e */
[C---:B------:R-:W-:Y:S01]  /*7710*/  FFMA.FTZ R144, R70.reuse, UR46, -R65 ;  /* 0x0000002e46907c23 */ /* 0x040fe20008010841 */
[----:B------:R-:W-:Y:S01]  /*7720*/  FMUL.FTZ R153, R70, UR45 ;  /* 0x0000002d46997c20 */ /* 0x000fe20008410000 */
[----:B------:R-:W-:Y:S01]  /*7730*/  FMUL.FTZ R147, R198, UR45 ;  /* 0x0000002dc6937c20 */ /* 0x000fe20008410000 */
[----:B------:R-:W-:Y:S01]  /*7740*/  FFMA.FTZ R70, R62, UR46, -R61 ;  /* 0x0000002e3e467c23 */ /* 0x000fe2000801083d */
[----:B------:R-:W-:Y:S01]  /*7750*/  FFMA.FTZ R75, R231, UR46, R60 ;  /* 0x0000002ee74b7c23 */ /* 0x000fe2000801003c */
[----:B------:R-:W-:Y:S01]  /*7760*/  FMUL.FTZ R66, R67, UR45 ;  /* 0x0000002d43427c20 */ /* 0x000fe20008410000 */
[----:B------:R-:W-:Y:S01]  /*7770*/  FMUL.FTZ R61, R230, UR45 ;  /* 0x0000002de63d7c20 */ /* 0x000fe20008410000 */
[----:B------:R-:W-:Y:S01]  /*7780*/  FMUL.FTZ R60, R227, UR45 ;  /* 0x0000002de33c7c20 */ /* 0x000fe20008410000 */
[----:B------:R-:W-:Y:S01]  /*7790*/  FFMA.FTZ R174, R174, R217, R178 ;  /* 0x000000d9aeae7223 */ /* 0x000fe200000100b2 */
[----:B------:R-:W-:Y:S01]  /*77a0*/  FFMA.FTZ R171, -R104, R171, R158 ;  /* 0x000000ab68ab7223 */ /* 0x000fe2000001019e */
[C---:B------:R-:W-:Y:S01]  /*77b0*/  FFMA.FTZ R147, R116.reuse, UR46, -R147 ;  /* 0x0000002e74937c23 */ /* 0x040fe20008010893 */
[----:B------:R-:W-:Y:S01]  /*77c0*/  FMUL.FTZ R157, R116, UR45 ;  /* 0x0000002d749d7c20 */ /* 0x000fe20008410000 */
[----:B------:R-:W-:Y:S01]  /*77d0*/  FFMA.FTZ R159, R203, UR46, R66 ;  /* 0x0000002ecb9f7c23 */ /* 0x000fe20008010042 */
[C---:B------:R-:W-:Y:S01]  /*77e0*/  FFMA.FTZ R116, R118.reuse, UR46, -R61 ;  /* 0x0000002e76747c23 */ /* 0x040fe2000801083d */
[----:B------:R-:W-:Y:S01]  /*77f0*/  FFMA.FTZ R65, R117, UR46, -R60 ;  /* 0x0000002e75417c23 */ /* 0x000fe2000801083c */
[----:B------:R-:W-:Y:S01]  /*7800*/  FMUL.FTZ R164, R197, R244 ;  /* 0x000000f4c5a47220 */ /* 0x000fe20000410000 */
[----:B------:R-:W-:Y:S01]  /*7810*/  FMUL.FTZ R61, R118, UR45 ;  /* 0x0000002d763d7c20 */ /* 0x000fe20008410000 */
[----:B------:R-:W-:Y:S01]  /*7820*/  FMUL.FTZ R67, R224, UR45 ;  /* 0x0000002de0437c20 */ /* 0x000fe20008410000 */
[----:B------:R-:W-:Y:S01]  /*7830*/  FMUL.FTZ R66, R221, UR45 ;  /* 0x0000002ddd427c20 */ /* 0x000fe20008410000 */
[----:B------:R-:W-:Y:S01]  /*7840*/  FMUL.FTZ R60, R117, UR45 ;  /* 0x0000002d753c7c20 */ /* 0x000fe20008410000 */
[----:B------:R-:W-:Y:S01]  /*7850*/  FMUL.FTZ R197, R197, R242 ;  /* 0x000000f2c5c57220 */ /* 0x000fe20000410000 */
[----:B------:R-:W-:Y:S01]  /*7860*/  FFMA.FTZ R171, -R103, R174, R171 ;  /* 0x000000ae67ab7223 */ /* 0x000fe200000101ab */
[----:B------:R-:W-:Y:S01]  /*7870*/  FMUL.FTZ R139, R74, UR45 ;  /* 0x0000002d4a8b7c20 */ /* 0x000fe20008410000 */
[----:B------:R-:W-:Y:S01]  /*7880*/  FMUL.FTZ R141, R204, UR45 ;  /* 0x0000002dcc8d7c20 */ /* 0x000fe20008410000 */
[----:B------:R-:W-:Y:S01]  /*7890*/  FMUL.FTZ R158, R63, UR45 ;  /* 0x0000002d3f9e7c20 */ /* 0x000fe20008410000 */
[----:B------:R-:W-:Y:S01]  /*78a0*/  FMUL.FTZ R155, R62, UR45 ;  /* 0x0000002d3e9b7c20 */ /* 0x000fe20008410000 */
[C---:B------:R-:W-:Y:S01]  /*78b0*/  FMUL.FTZ R117, R122.reuse, UR45 ;  /* 0x0000002d7a757c20 */ /* 0x040fe20008410000 */
[C---:B------:R-:W-:Y:S01]  /*78c0*/  FMUL.FTZ R118, R121.reuse, UR45 ;  /* 0x0000002d79767c20 */ /* 0x040fe20008410000 */
[----:B------:R-:W-:Y:S01]  /*78d0*/  BSSY.RECONVERGENT B0, `(.L_x_9926) ;  /* 0x000001a000007945 */ /* 0x000fe20003800200 */
[----:B------:R-:W-:Y:S01]  /*78e0*/  FFMA.FTZ R67, R122, UR46, -R67 ;  /* 0x0000002e7a437c23 */ /* 0x000fe20008010843 */
[----:B------:R-:W-:Y:S01]  /*78f0*/  FFMA.FTZ R66, R121, UR46, -R66 ;  /* 0x0000002e79427c23 */ /* 0x000fe20008010842 */
[C---:B------:R-:W-:Y:S01]  /*7900*/  FFMA.FTZ R164, R179.reuse, R242, R164 ;  /* 0x000000f2b3a47223 */ /* 0x040fe200000100a4 */
[----:B------:R-:W-:Y:S01]  /*7910*/  FFMA.FTZ R166, R179, R244, -R197 ;  /* 0x000000f4b3a67223 */ /* 0x000fe200000108c5 */
[----:B------:R-:W-:Y:S01]  /*7920*/  FFMA.FTZ R177, -R102, R177, R171 ;  /* 0x000000b166b17223 */ /* 0x000fe200000101ab */
        /* <DEDUP_REMOVED lines=15> */
[----:B01----:R-:W-:Y:S06]  /*7a20*/  @!P0 BRA `(.L_x_9927) ;  /* 0x0000000000108947 */ /* 0x003fec0003800000 */
[----:B------:R-:W-:-:S04]  /*7a30*/  LEA.HI R60, R53, R53, RZ, 0x1b ;  /* 0x00000035353c7211 */ /* 0x000fc800078fd8ff */
[----:B------:R-:W-:-:S05]  /*7a40*/  LEA R60, R60, UR20, 0x2 ;  /* 0x000000143c3c7c11 */ /* 0x000fca000f8e10ff */
[----:B------:R-:W0:Y:S04]  /*7a50*/  LDS R61, [R60+0x1080] ;  /* 0x001080003c3d7984 */ /* 0x000e280000000800 */
[----:B0-----:R0:W-:Y:S02]  /*7a60*/  REDG.E.ADD.F32.FTZ.RN.STRONG.GPU desc[UR22][R68.64], R61 ;  /* 0x0000003d440079a6 */ /* 0x0011e4000c12f316 */
.L_x_9927:
[----:B------:R-:W-:Y:S05]  /*7a70*/  BSYNC.RECONVERGENT B0 ;  /* 0x0000000000007941 */ /* 0x000fea0003800200 */
.L_x_9926:
[----:B------:R-:W-:Y:S04]  /*7a80*/  BSSY.RECONVERGENT B0, `(.L_x_9928) ;  /* 0x0000003000007945 */ /* 0x000fe80003800200 */
[----:B------:R-:W-:Y:S05]  /*7a90*/  @!P2 BRA `(.L_x_9929) ;  /* 0x000000000004a947 */ /* 0x000fea0003800000 */
[----:B------:R1:W-:Y:S02]  /*7aa0*/  REDG.E.ADD.F32.FTZ.RN.STRONG.GPU desc[UR22][R68.64+0x100], R161 ;  /* 0x000100a1440079a6 */ /* 0x0003e4000c12f316 */
.L_x_9929:
[----:B------:R-:W-:Y:S05]  /*7ab0*/  BSYNC.RECONVERGENT B0 ;  /* 0x0000000000007941 */ /* 0x000fea0003800200 */
.L_x_9928:
[----:B0-----:R0:W2:Y:S01]  /*7ac0*/  LDS R61, [R77+0x1280] ;  /* 0x001280004d3d7984 */ /* 0x0010a20000000800 */
[C---:B------:R-:W-:Y:S01]  /*7ad0*/  ISETP.GE.AND P6, PT, R142.reuse, 0x81, PT ;  /* 0x000000818e00780c */ /* 0x040fe20003fc6270 */
[----:B------:R-:W-:Y:S01]  /*7ae0*/  BSSY.RECONVERGENT B0, `(.L_x_9930) ;  /* 0x0000008000007945 */ /* 0x000fe20003800200 */
[C---:B------:R-:W-:Y:S02]  /*7af0*/  ISETP.GE.AND P0, PT, R142.reuse, 0xc1, PT ;  /* 0x000000c18e00780c */ /* 0x040fe40003f06270 */
[C---:B------:R-:W-:Y:S02]  /*7b00*/  ISETP.GE.AND P2, PT, R142.reuse, 0x101, PT ;  /* 0x000001018e00780c */ /* 0x040fe40003f46270 */
[C---:B------:R-:W-:Y:S02]  /*7b10*/  ISETP.GE.AND P3, PT, R142.reuse, 0x141, PT ;  /* 0x000001418e00780c */ /* 0x040fe40003f66270 */
[C---:B------:R-:W-:Y:S02]  /*7b20*/  ISETP.GE.AND P4, PT, R142.reuse, 0x181, PT ;  /* 0x000001818e00780c */ /* 0x040fe40003f86270 */
[----:B------:R-:W-:-:S03]  /*7b30*/  ISETP.GE.AND P5, PT, R142, 0x1c1, PT ;  /* 0x000001c18e00780c */ /* 0x000fc60003fa6270 */
[----:B0-----:R-:W-:Y:S10]  /*7b40*/  @!P6 BRA `(.L_x_9931) ;  /* 0x000000000004e947 */ /* 0x001ff40003800000 */
[----:B--2---:R0:W-:Y:S02]  /*7b50*/  REDG.E.ADD.F32.FTZ.RN.STRONG.GPU desc[UR22][R68.64+0x200], R61 ;  /* 0x0002003d440079a6 */ /* 0x0041e4000c12f316 */
.L_x_9931:
[----:B------:R-:W-:Y:S05]  /*7b60*/  BSYNC.RECONVERGENT B0 ;  /* 0x0000000000007941 */ /* 0x000fea0003800200 */
.L_x_9930:
[----:B0-2---:R0:W2:Y:S01]  /*7b70*/  LDS R61, [R76+0x1380] ;  /* 0x001380004c3d7984 */ /* 0x0050a20000000800 */
[----:B------:R-:W-:Y:S04]  /*7b80*/  BSSY.RECONVERGENT B0, `(.L_x_9932) ;  /* 0x0000003000007945 */ /* 0x000fe80003800200 */
[----:B------:R-:W-:Y:S05]  /*7b90*/  @!P0 BRA `(.L_x_9933) ;  /* 0x0000000000048947 */ /* 0x000fea0003800000 */
[----:B--2---:R3:W-:Y:S02]  /*7ba0*/  REDG.E.ADD.F32.FTZ.RN.STRONG.GPU desc[UR22][R68.64+0x300], R61 ;  /* 0x0003003d440079a6 */ /* 0x0047e4000c12f316 */
.L_x_9933:
[----:B------:R-:W-:Y:S05]  /*7bb0*/  BSYNC.RECONVERGENT B0 ;  /* 0x0000000000007941 */ /* 0x000fea0003800200 */
.L_x_9932:
[----:B--23--:R2:W3:Y:S01]  /*7bc0*/  LDS R61, [R59+0x1480] ;  /* 0x001480003b3d7984 */ /* 0x00c4e20000000800 */
[----:B------:R-:W-:Y:S04]  /*7bd0*/  BSSY.RECONVERGENT B0, `(.L_x_9934) ;  /* 0x0000003000007945 */ /* 0x000fe80003800200 */
[----:B------:R-:W-:Y:S05]  /*7be0*/  @!P2 BRA `(.L_x_9935) ;  /* 0x000000000004a947 */ /* 0x000fea0003800000 */
[----:B---3--:R4:W-:Y:S02]  /*7bf0*/  REDG.E.ADD.F32.FTZ.RN.STRONG.GPU desc[UR22][R68.64+0x400], R61 ;  /* 0x0004003d440079a6 */ /* 0x0089e4000c12f316 */
.L_x_9935:
[----:B------:R-:W-:Y:S05]  /*7c00*/  BSYNC.RECONVERGENT B0 ;  /* 0x0000000000007941 */ /* 0x000fea0003800200 */
.L_x_9934:
[----:B---34-:R3:W4:Y:S01]  /*7c10*/  LDS R61, [R58+0x1580] ;  /* 0x001580003a3d7984 */ /* 0x0187220000000800 */
[----:B------:R-:W-:Y:S04]  /*7c20*/  BSSY.RECONVERGENT B0, `(.L_x_9936) ;  /* 0x0000003000007945 */ /* 0x000fe80003800200 */
[----:B------:R-:W-:Y:S05]  /*7c30*/  @!P3 BRA `(.L_x_9937) ;  /* 0x000000000004b947 */ /* 0x000fea0003800000 */
[----:B----4-:R4:W-:Y:S02]  /*7c40*/  REDG.E.ADD.F32.FTZ.RN.STRONG.GPU desc[UR22][R68.64+0x500], R61 ;  /* 0x0005003d440079a6 */ /* 0x0109e4000c12f316 */
.L_x_9937:
[----:B------:R-:W-:Y:S05]  /*7c50*/  BSYNC.RECONVERGENT B0 ;  /* 0x0000000000007941 */ /* 0x000fea0003800200 */
.L_x_9936:
[----:B----4-:R4:W0:Y:S01]  /*7c60*/  LDS R61, [R57+0x1680] ;  /* 0x00168000393d7984 */ /* 0x0108220000000800 */
[----:B------:R-:W-:Y:S04]  /*7c70*/  BSSY.RECONVERGENT B0, `(.L_x_9938) ;  /* 0x0000003000007945 */ /* 0x000fe80003800200 */
[----:B------:R-:W-:Y:S05]  /*7c80*/  @!P4 BRA `(.L_x_9939) ;  /* 0x000000000004c947 */ /* 0x000fea0003800000 */
[----:B0-----:R0:W-:Y:S02]  /*7c90*/  REDG.E.ADD.F32.FTZ.RN.STRONG.GPU desc[UR22][R68.64+0x600], R61 ;  /* 0x0006003d440079a6 */ /* 0x0011e4000c12f316 */
.L_x_9939:
[----:B------:R-:W-:Y:S05]  /*7ca0*/  BSYNC.RECONVERGENT B0 ;  /* 0x0000000000007941 */ /* 0x000fea0003800200 */
.L_x_9938:
[----:B0-----:R0:W0:Y:S01]  /*7cb0*/  LDS R61, [R56+0x1780] ;  /* 0x00178000383d7984 */ /* 0x0010220000000800 */
[----:B------:R-:W-:Y:S01]  /*7cc0*/  BSSY.RECONVERGENT B0, `(.L_x_9940) ;  /* 0x0000005000007945 */ /* 0x000fe20003800200 */
[----:B------:R-:W-:Y:S02]  /*7cd0*/  LEA.HI R60, R82, R53, RZ, 0x1b ;  /* 0x00000035523c7211 */ /* 0x000fe400078fd8ff */
[----:B------:R-:W-:Y:S01]  /*7ce0*/  IADD3 R62, PT, PT, R53, 0x280, RZ ;  /* 0x00000280353e7810 */ /* 0x000fe20007ffe0ff */
[----:B------:R-:W-:Y:S06]  /*7cf0*/  @!P5 BRA `(.L_x_9941) ;  /* 0x000000000004d947 */ /* 0x000fec0003800000 */
[----:B0-----:R0:W-:Y:S02]  /*7d00*/  REDG.E.ADD.F32.FTZ.RN.STRONG.GPU desc[UR22][R68.64+0x700], R61 ;  /* 0x0007003d440079a6 */ /* 0x0011e4000c12f316 */
.L_x_9941:
[----:B------:R-:W-:Y:S05]  /*7d10*/  BSYNC.RECONVERGENT B0 ;  /* 0x0000000000007941 */ /* 0x000fea0003800200 */
.L_x_9940:
[----:B------:R-:W-:Y:S01]  /*7d20*/  LEA R60, R60, UR20, 0x2 ;  /* 0x000000143c3c7c11 */ /* 0x000fe2000f8e10ff */
[----:B------:R-:W-:Y:S01]  /*7d30*/  BSSY.RECONVERGENT B0, `(.L_x_9942) ;  /* 0x000000c000007945 */ /* 0x000fe20003800200 */
[----:B------:R-:W-:Y:S02]  /*7d40*/  ISETP.GE.AND P6, PT, R142, 0x201, PT ;  /* 0x000002018e00780c */ /* 0x000fe40003fc6270 */
[----:B------:R-:W-:Y:S01]  /*7d50*/  IADD3 R162, PT, PT, R53, 0x2c0, RZ ;  /* 0x000002c035a27810 */ /* 0x000fe20007ffe0ff */
[----:B0-----:R0:W0:Y:S01]  /*7d60*/  LDS R61, [R60+0x1880] ;  /* 0x001880003c3d7984 */ /* 0x0010220000000800 */
[----:B------:R-:W-:Y:S02]  /*7d70*/  LEA.HI R62, R62, R53, RZ, 0x1b ;  /* 0x000000353e3e7211 */ /* 0x000fe400078fd8ff */
[C---:B------:R-:W-:Y:S02]  /*7d80*/  ISETP.GE.AND P0, PT, R142.reuse, 0x241, PT ;  /* 0x000002418e00780c */ /* 0x040fe40003f06270 */
[----:B------:R-:W-:-:S02]  /*7d90*/  ISETP.GE.AND P2, PT, R142, 0x281, PT ;  /* 0x000002818e00780c */ /* 0x000fc40003f46270 */
[C---:B------:R-:W-:Y:S02]  /*7da0*/  ISETP.GE.AND P3, PT, R142.reuse, 0x2c1, PT ;  /* 0x000002c18e00780c */ /* 0x040fe40003f66270 */
[C---:B------:R-:W-:Y:S02]  /*7db0*/  ISETP.GE.AND P4, PT, R142.reuse, 0x301, PT ;  /* 0x000003018e00780c */ /* 0x040fe40003f86270 */
[----:B------:R-:W-:Y:S01]  /*7dc0*/  ISETP.GE.AND P5, PT, R142, 0x341, PT ;  /* 0x000003418e00780c */ /* 0x000fe20003fa6270 */
[----:B------:R-:W-:-:S12]  /*7dd0*/  @!P6 BRA `(.L_x_9943) ;  /* 0x000000000004e947 */ /* 0x000fd80003800000 */
[----:B0-----:R0:W-:Y:S02]  /*7de0*/  REDG.E.ADD.F32.FTZ.RN.STRONG.GPU desc[UR22][R68.64+0x800], R61 ;  /* 0x0008003d440079a6 */ /* 0x0011e4000c12f316 */
.L_x_9943:
[----:B------:R-:W-:Y:S05]  /*7df0*/  BSYNC.RECONVERGENT B0 ;  /* 0x0000000000007941 */ /* 0x000fea0003800200 */
.L_x_9942:
[----:B0-----:R0:W0:Y:S01]  /*7e00*/  LDS R61, [R55+0x1980] ;  /* 0x00198000373d7984 */ /* 0x0010220000000800 */
[----:B------:R-:W-:Y:S01]  /*7e10*/  BSSY.RECONVERGENT B0, `(.L_x_9944) ;  /* 0x0000006000007945 */ /* 0x000fe20003800200 */
[----:B------:R-:W-:Y:S02]  /*7e20*/  IADD3 R60, PT, PT, R53, 0x300, RZ ;  /* 0x00000300353c7810 */ /* 0x000fe40007ffe0ff */
[----:B------:R-:W-:Y:S02]  /*7e30*/  LEA.HI R162, R162, R53, RZ, 0x1b ;  /* 0x00000035a2a27211 */ /* 0x000fe400078fd8ff */
[----:B------:R-:W-:Y:S01]  /*7e40*/  LEA R63, R62, UR20, 0x2 ;  /* 0x000000143e3f7c11 */ /* 0x000fe2000f8e10ff */
[----:B------:R-:W-:Y:S06]  /*7e50*/  @!P0 BRA `(.L_x_9945) ;  /* 0x0000000000048947 */ /* 0x000fec0003800000 */
[----:B0-----:R0:W-:Y:S02]  /*7e60*/  REDG.E.ADD.F32.FTZ.RN.STRONG.GPU desc[UR22][R68.64+0x900], R61 ;  /* 0x0009003d440079a6 */ /* 0x0011e4000c12f316 */
.L_x_9945:
[----:B------:R-:W-:Y:S05]  /*7e70*/  BSYNC.RECONVERGENT B0 ;  /* 0x0000000000007941 */ /* 0x000fea0003800200 */
.L_x_9944:
[----:B0-----:R0:W0:Y:S01]  /*7e80*/  LDS R61, [R63+0x1a80] ;  /* 0x001a80003f3d7984 */ /* 0x0010220000000800 */
[----:B------:R-:W-:Y:S01]  /*7e90*/  BSSY.RECONVERGENT B0, `(.L_x_9946) ;  /* 0x0000006000007945 */ /* 0x000fe20003800200 */
[----:B------:R-:W-:Y:S02]  /*7ea0*/  IADD3 R62, PT, PT, R53, 0x340, RZ ;  /* 0x00000340353e7810 */ /* 0x000fe40007ffe0ff */
[----:B------:R-:W-:Y:S02]  /*7eb0*/  LEA.HI R60, R60, R53, RZ, 0x1b ;  /* 0x000000353c3c7211 */ /* 0x000fe400078fd8ff */
[----:B------:R-:W-:Y:S01]  /*7ec0*/  LEA R162, R162, UR20, 0x2 ;  /* 0x00000014a2a27c11 */ /* 0x000fe2000f8e10ff */
[----:B------:R-:W-:Y:S06]  /*7ed0*/  @!P2 BRA `(.L_x_9947) ;  /* 0x000000000004a947 */ /* 0x000fec0003800000 */
[----:B0-----:R0:W-:Y:S02]  /*7ee0*/  REDG.E.ADD.F32.FTZ.RN.STRONG.GPU desc[UR22][R68.64+0xa00], R61 ;  /* 0x000a003d440079a6 */ /* 0x0011e4000c12f316 */
.L_x_9947:
[----:B------:R-:W-:Y:S05]  /*7ef0*/  BSYNC.RECONVERGENT B0 ;  /* 0x0000000000007941 */ /* 0x000fea0003800200 */
.L_x_9946:
[----:B0-----:R0:W0:Y:S01]  /*7f00*/  LDS R61, [R162+0x1b80] ;  /* 0x001b8000a23d7984 */ /* 0x0010220000000800 */
[----:B------:R-:W-:Y:S01]  /*7f10*/  BSSY.RECONVERGENT B0, `(.L_x_9948) ;  /* 0x0000005000007945 */ /* 0x000fe20003800200 */
[----:B------:R-:W-:Y:S02]  /*7f20*/  LEA.HI R62, R62, R53, RZ, 0x1b ;  /* 0x000000353e3e7211 */ /* 0x000fe400078fd8ff */
[----:B------:R-:W-:Y:S01]  /*7f30*/  LEA R63, R60, UR20, 0x2 ;  /* 0x000000143c3f7c11 */ /* 0x000fe2000f8e10ff */
[----:B------:R-:W-:Y:S06]  /*7f40*/  @!P3 BRA `(.L_x_9949) ;  /* 0x000000000004b947 */ /* 0x000fec0003800000 */
[----:B0-----:R0:W-:Y:S02]  /*7f50*/  REDG.E.ADD.F32.FTZ.RN.STRONG.GPU desc[UR22][R68.64+0xb00], R61 ;  /* 0x000b003d440079a6 */ /* 0x0011e4000c12f316 */
.L_x_9949:
[----:B------:R-:W-:Y:S05]  /*7f60*/  BSYNC.RECONVERGENT B0 ;  /* 0x0000000000007941 */ /* 0x000fea0003800200 */
.L_x_9948:
[----:B0-----:R0:W0:Y:S01]  /*7f70*/  LDS R61, [R63+0x1c80] ;  /* 0x001c80003f3d7984 */ /* 0x0010220000000800 */
[----:B------:R-:W-:Y:S01]  /*7f80*/  BSSY.RECONVERGENT B0, `(.L_x_9950) ;  /* 0x0000005000007945 */ /* 0x000fe20003800200 */
[----:B------:R-:W-:Y:S02]  /*7f90*/  IADD3 R60, PT, PT, R53, 0x380, RZ ;  /* 0x00000380353c7810 */ /* 0x000fe40007ffe0ff */
[----:B-1----:R-:W-:Y:S01]  /*7fa0*/  LEA R161, R62, UR20, 0x2 ;  /* 0x000000143ea17c11 */ /* 0x002fe2000f8e10ff */
[----:B------:R-:W-:Y:S06]  /*7fb0*/  @!P4 BRA `(.L_x_9951) ;  /* 0x000000000004c947 */ /* 0x000fec0003800000 */
[----:B0-----:R1:W-:Y:S02]  /*7fc0*/  REDG.E.ADD.F32.FTZ.RN.STRONG.GPU desc[UR22][R68.64+0xc00], R61 ;  /* 0x000c003d440079a6 */ /* 0x0013e4000c12f316 */
.L_x_9951:
[----:B------:R-:W-:Y:S05]  /*7fd0*/  BSYNC.RECONVERGENT B0 ;  /* 0x0000000000007941 */ /* 0x000fea0003800200 */
.L_x_9950:
[----:B01----:R0:W1:Y:S01]  /*7fe0*/  LDS R61, [R161+0x1d80] ;  /* 0x001d8000a13d7984 */ /* 0x0030620000000800 */
[----:B------:R-:W-:Y:S01]  /*7ff0*/  BSSY.RECONVERGENT B0, `(.L_x_9952) ;  /* 0x0000005000007945 */ /* 0x000fe20003800200 */
[----:B------:R-:W-:Y:S02]  /*8000*/  LOP3.LUT R62, R53, 0x400, RZ, 0xfc, !PT ;  /* 0x00000400353e7812 */ /* 0x000fe400078efcff */
[----:B------:R-:W-:Y:S01]  /*8010*/  LEA.HI R60, R60, R53, RZ, 0x1b ;  /* 0x000000353c3c7211 */ /* 0x000fe200078fd8ff */
[----:B------:R-:W-:Y:S06]  /*8020*/  @!P5 BRA `(.L_x_9953) ;  /* 0x000000000004d947 */ /* 0x000fec0003800000 */
[----:B-1----:R1:W-:Y:S02]  /*8030*/  REDG.E.ADD.F32.FTZ.RN.STRONG.GPU desc[UR22][R68.64+0xd00], R61 ;  /* 0x000d003d440079a6 */ /* 0x0023e4000c12f316 */
.L_x_9953:
[----:B------:R-:W-:Y:S05]  /*8040*/  BSYNC.RECONVERGENT B0 ;  /* 0x0000000000007941 */ /* 0x000fea0003800200 */
.L_x_9952:
[----:B------:R-:W-:Y:S01]  /*8050*/  LEA R60, R60, UR20, 0x2 ;  /* 0x000000143c3c7c11 */ /* 0x000fe2000f8e10ff */
[----:B------:R-:W-:Y:S01]  /*8060*/  BSSY.RECONVERGENT B0, `(.L_x_9954) ;  /* 0x000000c000007945 */ /* 0x000fe20003800200 */
[----:B------:R-:W-:Y:S02]  /*8070*/  ISETP.GE.AND P6, PT, R142, 0x381, PT ;  /* 0x000003818e00780c */ /* 0x000fe40003fc6270 */
[----:B------:R-:W-:Y:S01]  /*8080*/  IADD3 R162, PT, PT, R53, 0x440, RZ ;  /* 0x0000044035a27810 */ /* 0x000fe20007ffe0ff */
[----:B-1----:R1:W0:Y:S01]  /*8090*/  LDS R61, [R60+0x1e80] ;  /* 0x001e80003c3d7984 */ /* 0x0022220000000800 */
        /* <DEDUP_REMOVED lines=8> */
.L_x_9955:
[----:B------:R-:W-:Y:S05]  /*8120*/  BSYNC.RECONVERGENT B0 ;  /* 0x0000000000007941 */ /* 0x000fea0003800200 */
.L_x_9954:
[----:B0-----:R0:W0:Y:S01]  /*8130*/  LDS R61, [R54+0x1f80] ;  /* 0x001f8000363d7984 */ /* 0x0010220000000800 */
[----:B------:R-:W-:Y:S01]  /*8140*/  BSSY.RECONVERGENT B0, `(.L_x_9956) ;  /* 0x0000006000007945 */ /* 0x000fe20003800200 */
[----:B-1----:R-:W-:Y:S02]  /*8150*/  IADD3 R60, PT, PT, R53, 0x480, RZ ;  /* 0x00000480353c7810 */ /* 0x002fe40007ffe0ff */
[----:B------:R-:W-:Y:S02]  /*8160*/  LEA.HI R162, R162, R53, RZ, 0x1b ;  /* 0x00000035a2a27211 */ /* 0x000fe400078fd8ff */
[----:B------:R-:W-:Y:S01]  /*8170*/  LEA R63, R62, UR20, 0x2 ;  /* 0x000000143e3f7c11 */ /* 0x000fe2000f8e10ff */
[----:B------:R-:W-:Y:S06]  /*8180*/  @!P0 BRA `(.L_x_9957) ;  /* 0x0000000000048947 */ /* 0x000fec0003800000 */
[----:B0-----:R1:W-:Y:S02]  /*8190*/  REDG.E.ADD.F32.FTZ.RN.STRONG.GPU desc[UR22][R68.64+0xf00], R61 ;  /* 0x000f003d440079a6 */ /* 0x0013e4000c12f316 */
.L_x_9957:
[----:B------:R-:W-:Y:S05]  /*81a0*/  BSYNC.RECONVERGENT B0 ;  /* 0x0000000000007941 */ /* 0x000fea0003800200 */
.L_x_9956:
[----:B01----:R0:W1:Y:S01]  /*81b0*/  LDS R61, [R63+0x2080] ;  /* 0x002080003f3d7984 */ /* 0x0030620000000800 */
[----:B------:R-:W-:Y:S01]  /*81c0*/  BSSY.RECONVERGENT B0, `(.L_x_9958) ;  /* 0x0000006000007945 */ /* 0x000fe20003800200 */
[----:B------:R-:W-:Y:S02]  /*81d0*/  IADD3 R62, PT, PT, R53, 0x4c0, RZ ;  /* 0x000004c0353e7810 */ /* 0x000fe40007ffe0ff */
[----:B------:R-:W-:Y:S02]  /*81e0*/  LEA.HI R60, R60, R53, RZ, 0x1b ;  /* 0x000000353c3c7211 */ /* 0x000fe400078fd8ff */
[----:B------:R-:W-:Y:S01]  /*81f0*/  LEA R162, R162, UR20, 0x2 ;  /* 0x00000014a2a27c11 */ /* 0x000fe2000f8e10ff */
[----:B------:R-:W-:Y:S06]  /*8200*/  @!P2 BRA `(.L_x_9959) ;  /* 0x000000000004a947 */ /* 0x000fec0003800000 */
[----:B-1----:R1:W-:Y:S02]  /*8210*/  REDG.E.ADD.F32.FTZ.RN.STRONG.GPU desc[UR22][R68.64+0x1000], R61 ;  /* 0x0010003d440079a6 */ /* 0x0023e4000c12f316 */
.L_x_9959:
[----:B------:R-:W-:Y:S05]  /*8220*/  BSYNC.RECONVERGENT B0 ;  /* 0x0000000000007941 */ /* 0x000fea0003800200 */
.L_x_9958:
[----:B-1----:R1:W0:Y:S01]  /*8230*/  LDS R61, [R162+0x2180] ;  /* 0x00218000a23d7984 */ /* 0x0022220000000800 */
[----:B------:R-:W-:Y:S01]  /*8240*/  BSSY.RECONVERGENT B0, `(.L_x_9960) ;  /* 0x0000005000007945 */ /* 0x000fe20003800200 */
[----:B------:R-:W-:Y:S02]  /*8250*/  LEA.HI R62, R62, R53, RZ, 0x1b ;  /* 0x000000353e3e7211 */ /* 0x000fe400078fd8ff */
[----:B------:R-:W-:Y:S01]  /*8260*/  LEA R60, R60, UR20, 0x2 ;  /* 0x000000143c3c7c11 */ /* 0x000fe2000f8e10ff */
[----:B------:R-:W-:Y:S06]  /*8270*/  @!P3 BRA `(.L_x_9961) ;  /* 0x000000000004b947 */ /* 0x000fec0003800000 */
[----:B0-----:R0:W-:Y:S02]  /*8280*/  REDG.E.ADD.F32.FTZ.RN.STRONG.GPU desc[UR22][R68.64+0x1100], R61 ;  /* 0x0011003d440079a6 */ /* 0x0011e4000c12f316 */
.L_x_9961:
[----:B------:R-:W-:Y:S05]  /*8290*/  BSYNC.RECONVERGENT B0 ;  /* 0x0000000000007941 */ /* 0x000fea0003800200 */
.L_x_9960:
[----:B0-----:R0:W0:Y:S01]  /*82a0*/  LDS R61, [R60+0x2280] ;  /* 0x002280003c3d7984 */ /* 0x0010220000000800 */
[----:B------:R-:W-:Y:S01]  /*82b0*/  BSSY.RECONVERGENT B0, `(.L_x_9962) ;  /* 0x0000004000007945 */ /* 0x000fe20003800200 */
[----:B------:R-:W-:-:S03]  /*82c0*/  LEA R63, R62, UR20, 0x2 ;  /* 0x000000143e3f7c11 */ /* 0x000fc6000f8e10ff */
[----:B------:R-:W-:Y:S05]  /*82d0*/  @!P4 BRA `(.L_x_9963) ;  /* 0x000000000004c947 */ /* 0x000fea0003800000 */
[----:B0-----:R0:W-:Y:S02]  /*82e0*/  REDG.E.ADD.F32.FTZ.RN.STRONG.GPU desc[UR22][R68.64+0x1200], R61 ;  /* 0x0012003d440079a6 */ /* 0x0011e4000c12f316 */
.L_x_9963:
[----:B------:R-:W-:Y:S05]  /*82f0*/  BSYNC.RECONVERGENT B0 ;  /* 0x0000000000007941 */ /* 0x000fea0003800200 */
.L_x_9962:
[----:B0-----:R0:W0:Y:S01]  /*8300*/  LDS R61, [R63+0x2380] ;  /* 0x002380003f3d7984 */ /* 0x0010220000000800 */
[----:B------:R-:W-:Y:S01]  /*8310*/  BSSY.RECONVERGENT B0, `(.L_x_9964) ;  /* 0x0000005000007945 */ /* 0x000fe20003800200 */
[C---:B------:R-:W-:Y:S02]  /*8320*/  IADD3 R60, PT, PT, R53.reuse, 0x500, RZ ;  /* 0x00000500353c7810 */ /* 0x040fe40007ffe0ff */
[----:B------:R-:W-:Y:S01]  /*8330*/  IADD3 R62, PT, PT, R53, 0x540, RZ ;  /* 0x00000540353e7810 */ /* 0x000fe20007ffe0ff */
[----:B------:R-:W-:Y:S06]  /*8340*/  @!P5 BRA `(.L_x_9965) ;  /* 0x000000000004d947 */ /* 0x000fec0003800000 */
[----:B0-----:R0:W-:Y:S02]  /*8350*/  REDG.E.ADD.F32.FTZ.RN.STRONG.GPU desc[UR22][R68.64+0x1300], R61 ;  /* 0x0013003d440079a6 */ /* 0x0011e4000c12f316 */
.L_x_9965:
[----:B------:R-:W-:Y:S05]  /*8360*/  BSYNC.RECONVERGENT B0 ;  /* 0x0000000000007941 */ /* 0x000fea0003800200 */
.L_x_9964:
[-C--:B------:R-:W-:Y:S01]  /*8370*/  LEA.HI R60, R60, R53.reuse, RZ, 0x1b ;  /* 0x000000353c3c7211 */ /* 0x080fe200078fd8ff */
[----:B------:R-:W-:Y:S01]  /*8380*/  BSSY.RECONVERGENT B0, `(.L_x_9966) ;  /* 0x0000010000007945 */ /* 0x000fe20003800200 */
[----:B------:R-:W-:Y:S02]  /*8390*/  ISETP.GE.AND P6, PT, R142, 0x501, PT ;  /* 0x000005018e00780c */ /* 0x000fe40003fc6270 */
[----:B------:R-:W-:Y:S02]  /*83a0*/  LEA R60, R60, UR20, 0x2 ;  /* 0x000000143c3c7c11 */ /* 0x000fe4000f8e10ff */
[C---:B-1----:R-:W-:Y:S02]  /*83b0*/  IADD3 R162, PT, PT, R53.reuse, 0x580, RZ ;  /* 0x0000058035a27810 */ /* 0x042fe40007ffe0ff */
[----:B------:R-:W-:Y:S01]  /*83c0*/  LEA.HI R62, R62, R53, RZ, 0x1b ;  /* 0x000000353e3e7211 */ /* 0x000fe200078fd8ff */
[----:B0-----:R0:W1:Y:S01]  /*83d0*/  LDS R61, [R60+0x2480] ;  /* 0x002480003c3d7984 */ /* 0x0010620000000800 */
[----:B------:R-:W-:-:S02]  /*83e0*/  IADD3 R168, PT, PT, R53, 0x5c0, RZ ;  /* 0x000005c035a87810 */ /* 0x000fc40007ffe0ff */
[----:B------:R-:W-:Y:S02]  /*83f0*/  LEA.HI R162, R162, R53, RZ, 0x1b ;  /* 0x00000035a2a27211 */ /* 0x000fe400078fd8ff */
[----:B------:R-:W-:Y:S02]  /*8400*/  LEA R62, R62, UR20, 0x2 ;  /* 0x000000143e3e7c11 */ /* 0x000fe4000f8e10ff */
[C---:B------:R-:W-:Y:S02]  /*8410*/  ISETP.GE.AND P0, PT, R142.reuse, 0x541, PT ;  /* 0x000005418e00780c */ /* 0x040fe40003f06270 */
[C---:B------:R-:W-:Y:S02]  /*8420*/  ISETP.GE.AND P2, PT, R142.reuse, 0x581, PT ;  /* 0x000005818e00780c */ /* 0x040fe40003f46270 */
[C---:B------:R-:W-:Y:S02]  /*8430*/  ISETP.GE.AND P3, PT, R142.reuse, 0x5c1, PT ;  /* 0x000005c18e00780c */ /* 0x040fe40003f66270 */
[----:B------:R-:W-:-:S02]  /*8440*/  ISETP.GE.AND P4, PT, R142, 0x601, PT ;  /* 0x000006018e00780c */ /* 0x000fc40003f86270 */
[----:B------:R-:W-:Y:S01]  /*8450*/  ISETP.GE.AND P5, PT, R142, 0x641, PT ;  /* 0x000006418e00780c */ /* 0x000fe20003fa6270 */
[----:B0-----:R-:W-:-:S12]  /*8460*/  @!P6 BRA `(.L_x_9967) ;  /* 0x000000000004e947 */ /* 0x001fd80003800000 */
[----:B-1----:R0:W-:Y:S02]  /*8470*/  REDG.E.ADD.F32.FTZ.RN.STRONG.GPU desc[UR22][R68.64+0x1400], R61 ;  /* 0x0014003d440079a6 */ /* 0x0021e4000c12f316 */
.L_x_9967:
[----:B------:R-:W-:Y:S05]  /*8480*/  BSYNC.RECONVERGENT B0 ;  /* 0x0000000000007941 */ /* 0x000fea0003800200 */
.L_x_9966:
[----:B01----:R0:W1:Y:S01]  /*8490*/  LDS R61, [R62+0x2580] ;  /* 0x002580003e3d7984 */ /* 0x0030620000000800 */
[----:B------:R-:W-:Y:S01]  /*84a0*/  BSSY.RECONVERGENT B0, `(.L_x_9968) ;  /* 0x0000006000007945 */ /* 0x000fe20003800200 */
[----:B------:R-:W-:Y:S02]  /*84b0*/  IADD3 R60, PT, PT, R53, 0x600, RZ ;  /* 0x00000600353c7810 */ /* 0x000fe40007ffe0ff */
[----:B------:R-:W-:Y:S02]  /*84c0*/  LEA.HI R168, R168, R53, RZ, 0x1b ;  /* 0x00000035a8a87211 */ /* 0x000fe400078fd8ff */
[----:B------:R-:W-:Y:S01]  /*84d0*/  LEA R162, R162, UR20, 0x2 ;  /* 0x00000014a2a27c11 */ /* 0x000fe2000f8e10ff */
[----:B------:R-:W-:Y:S06]  /*84e0*/  @!P0 BRA `(.L_x_9969) ;  /* 0x0000000000048947 */ /* 0x000fec0003800000 */
[----:B-1----:R1:W-:Y:S02]  /*84f0*/  REDG.E.ADD.F32.FTZ.RN.STRONG.GPU desc[UR22][R68.64+0x1500], R61 ;  /* 0x0015003d440079a6 */ /* 0x0023e4000c12f316 */
.L_x_9969:
[----:B------:R-:W-:Y:S05]  /*8500*/  BSYNC.RECONVERGENT B0 ;  /* 0x0000000000007941 */ /* 0x000fea0003800200 */
.L_x_9968:
[----:B-1----:R1:W1:Y:S01]  /*8510*/  LDS R61, [R162+0x2680] ;  /* 0x00268000a23d7984 */ /* 0x0022620000000800 */
[----:B------:R-:W-:Y:S01]  /*8520*/  BSSY.RECONVERGENT B0, `(.L_x_9970) ;  /* 0x0000006000007945 */ /* 0x000fe20003800200 */
[----:B0-----:R-:W-:Y:S02]  /*8530*/  IADD3 R62, PT, PT, R53, 0x640, RZ ;  /* 0x00000640353e7810 */ /* 0x001fe40007ffe0ff */
[----:B------:R-:W-:Y:S02]  /*8540*/  LEA.HI R60, R60, R53, RZ, 0x1b ;  /* 0x000000353c3c7211 */ /* 0x000fe400078fd8ff */
[----:B------:R-:W-:Y:S01]  /*8550*/  LEA R168, R168, UR20, 0x2 ;  /* 0x00000014a8a87c11 */ /* 0x000fe2000f8e10ff */
[----:B------:R-:W-:Y:S06]  /*8560*/  @!P2 BRA `(.L_x_9971) ;  /* 0x000000000004a947 */ /* 0x000fec0003800000 */
[----:B-1----:R0:W-:Y:S02]  /*8570*/  REDG.E.ADD.F32.FTZ.RN.STRONG.GPU desc[UR22][R68.64+0x1600], R61 ;  /* 0x0016003d440079a6 */ /* 0x0021e4000c12f316 */
.L_x_9971:
[----:B------:R-:W-:Y:S05]  /*8580*/  BSYNC.RECONVERGENT B0 ;  /* 0x0000000000007941 */ /* 0x000fea0003800200 */
.L_x_9970:
[----:B01----:R0:W1:Y:S01]  /*8590*/  LDS R61, [R168+0x2780] ;  /* 0x00278000a83d7984 */ /* 0x0030620000000800 */
[----:B------:R-:W-:Y:S01]  /*85a0*/  BSSY.RECONVERGENT B0, `(.L_x_9972) ;  /* 0x0000005000007945 */ /* 0x000fe20003800200 */
[----:B------:R-:W-:Y:S02]  /*85b0*/  LEA.HI R62, R62, R53, RZ, 0x1b ;  /* 0x000000353e3e7211 */ /* 0x000fe400078fd8ff */
[----:B------:R-:W-:Y:S01]  /*85c0*/  LEA R63, R60, UR20, 0x2 ;  /* 0x000000143c3f7c11 */ /* 0x000fe2000f8e10ff */
[----:B------:R-:W-:Y:S06]  /*85d0*/  @!P3 BRA `(.L_x_9973) ;  /* 0x000000000004b947 */ /* 0x000fec0003800000 */
[----:B-1----:R1:W-:Y:S02]  /*85e0*/  REDG.E.ADD.F32.FTZ.RN.STRONG.GPU desc[UR22][R68.64+0x1700], R61 ;  /* 0x0017003d440079a6 */ /* 0x0023e4000c12f316 */
.L_x_9973:
[----:B------:R-:W-:Y:S05]  /*85f0*/  BSYNC.RECONVERGENT B0 ;  /* 0x0000000000007941 */ /* 0x000fea0003800200 */
.L_x_9972:
[----:B-1----:R1:W0:Y:S01]  /*8600*/  LDS R61, [R63+0x2880] ;  /* 0x002880003f3d7984 */ /* 0x0022220000000800 */
[----:B------:R-:W-:Y:S01]  /*8610*/  BSSY.RECONVERGENT B0, `(.L_x_9974) ;  /* 0x0000006000007945 */ /* 0x000fe20003800200 */
[C---:B------:R-:W-:Y:S02]  /*8620*/  IADD3 R60, PT, PT, R53.reuse, 0x680, RZ ;  /* 0x00000680353c7810 */ /* 0x040fe40007ffe0ff */
[----:B------:R-:W-:Y:S02]  /*8630*/  IADD3 R162, PT, PT, R53, 0x6c0, RZ ;  /* 0x000006c035a27810 */ /* 0x000fe40007ffe0ff */
[----:B------:R-:W-:Y:S01]  /*8640*/  LEA R161, R62, UR20, 0x2 ;  /* 0x000000143ea17c11 */ /* 0x000fe2000f8e10ff */
[----:B------:R-:W-:Y:S06]  /*8650*/  @!P4 BRA `(.L_x_9975) ;  /* 0x000000000004c947 */ /* 0x000fec0003800000 */
[----:B0-----:R0:W-:Y:S02]  /*8660*/  REDG.E.ADD.F32.FTZ.RN.STRONG.GPU desc[UR22][R68.64+0x1800], R61 ;  /* 0x0018003d440079a6 */ /* 0x0011e4000c12f316 */
.L_x_9975:
[----:B------:R-:W-:Y:S05]  /*8670*/  BSYNC.RECONVERGENT B0 ;  /* 0x0000000000007941 */ /* 0x000fea0003800200 */
.L_x_9974:
[----:B0-----:R0:W0:Y:S01]  /*8680*/  LDS R61, [R161+0x2980] ;  /* 0x00298000a13d7984 */ /* 0x0010220000000800 */
[----:B------:R-:W-:Y:S01]  /*8690*/  BSSY.RECONVERGENT B0, `(.L_x_9976) ;  /* 0x0000006000007945 */ /* 0x000fe20003800200 */
[----:B------:R-:W-:Y:S02]  /*86a0*/  IADD3 R62, PT, PT, R53, 0x700, RZ ;  /* 0x00000700353e7810 */ /* 0x000fe40007ffe0ff */
[-C--:B------:R-:W-:Y:S02]  /*86b0*/  LEA.HI R60, R60, R53.reuse, RZ, 0x1b ;  /* 0x000000353c3c7211 */ /* 0x080fe400078fd8ff */
[----:B------:R-:W-:Y:S01]  /*86c0*/  LEA.HI R162, R162, R53, RZ, 0x1b ;  /* 0x00000035a2a27211 */ /* 0x000fe200078fd8ff */
[----:B------:R-:W-:Y:S06]  /*86d0*/  @!P5 BRA `(.L_x_9977) ;  /* 0x000000000004d947 */ /* 0x000fec0003800000 */
[----:B0-----:R0:W-:Y:S02]  /*86e0*/  REDG.E.ADD.F32.FTZ.RN.STRONG.GPU desc[UR22][R68.64+0x1900], R61 ;  /* 0x0019003d440079a6 */ /* 0x0011e4000c12f316 */
.L_x_9977:
[----:B------:R-:W-:Y:S05]  /*86f0*/  BSYNC.RECONVERGENT B0 ;  /* 0x0000000000007941 */ /* 0x000fea0003800200 */
.L_x_9976:
[----:B------:R-:W-:Y:S01]  /*8700*/  LEA R60, R60, UR20, 0x2 ;  /* 0x000000143c3c7c11 */ /* 0x000fe2000f8e10ff */
[----:B------:R-:W-:Y:S01]  /*8710*/  BSSY.RECONVERGENT B0, `(.L_x_9978) ;  /* 0x000000c000007945 */ /* 0x000fe20003800200 */
[----:B------:R-:W-:Y:S02]  /*8720*/  ISETP.GE.AND P6, PT, R142, 0x681, PT ;  /* 0x000006818e00780c */ /* 0x000fe40003fc6270 */
[----:B------:R-:W-:Y:S01]  /*8730*/  LEA.HI R62, R62, R53, RZ, 0x1b ;  /* 0x000000353e3e7211 */ /* 0x000fe200078fd8ff */
[----:B0-----:R0:W0:Y:S01]  /*8740*/  LDS R61, [R60+0x2a80] ;  /* 0x002a80003c3d7984 */ /* 0x0010220000000800 */
[----:B------:R-:W-:Y:S02]  /*8750*/  LEA R162, R162, UR20, 0x2 ;  /* 0x00000014a2a27c11 */ /* 0x000fe4000f8e10ff */
[C---:B------:R-:W-:Y:S02]  /*8760*/  ISETP.GE.AND P0, PT, R142.reuse, 0x6c1, PT ;  /* 0x000006c18e00780c */ /* 0x040fe40003f06270 */
[----:B------:R-:W-:-:S02]  /*8770*/  ISETP.GE.AND P2, PT, R142, 0x701, PT ;  /* 0x000007018e00780c */ /* 0x000fc40003f46270 */
[C---:B------:R-:W-:Y:S02]  /*8780*/  ISETP.GE.AND P3, PT, R142.reuse, 0x741, PT ;  /* 0x000007418e00780c */ /* 0x040fe40003f66270 */
[C---:B------:R-:W-:Y:S02]  /*8790*/  ISETP.GE.AND P4, PT, R142.reuse, 0x781, PT ;  /* 0x000007818e00780c */ /* 0x040fe40003f86270 */
[----:B------:R-:W-:Y:S01]  /*87a0*/  ISETP.GE.AND P5, PT, R142, 0x7c1, PT ;  /* 0x000007c18e00780c */ /* 0x000fe20003fa6270 */
[----:B------:R-:W-:-:S12]  /*87b0*/  @!P6 BRA `(.L_x_9979) ;  /* 0x000000000004e947 */ /* 0x000fd80003800000 */
[----:B0-----:R0:W-:Y:S02]  /*87c0*/  REDG.E.ADD.F32.FTZ.RN.STRONG.GPU desc[UR22][R68.64+0x1a00], R61 ;  /* 0x001a003d440079a6 */ /* 0x0011e4000c12f316 */
.L_x_9979:
[----:B------:R-:W-:Y:S05]  /*87d0*/  BSYNC.RECONVERGENT B0 ;  /* 0x0000000000007941 */ /* 0x000fea0003800200 */
.L_x_9978:
[----:B0-----:R0:W0:Y:S01]  /*87e0*/  LDS R61, [R162+0x2b80] ;  /* 0x002b8000a23d7984 */ /* 0x0010220000000800 */
[----:B------:R-:W-:Y:S01]  /*87f0*/  BSSY.RECONVERGENT B0, `(.L_x_9980) ;  /* 0x0000004000007945 */ /* 0x000fe20003800200 */
[----:B------:R-:W-:-:S03]  /*8800*/  LEA R62, R62, UR20, 0x2 ;  /* 0x000000143e3e7c11 */ /* 0x000fc6000f8e10ff */
[----:B------:R-:W-:Y:S05]  /*8810*/  @!P0 BRA `(.L_x_9981) ;  /* 0x0000000000048947 */ /* 0x000fea0003800000 */
[----:B0-----:R0:W-:Y:S02]  /*8820*/  REDG.E.ADD.F32.FTZ.RN.STRONG.GPU desc[UR22][R68.64+0x1b00], R61 ;  /* 0x001b003d440079a6 */ /* 0x0011e4000c12f316 */
.L_x_9981:
[----:B------:R-:W-:Y:S05]  /*8830*/  BSYNC.RECONVERGENT B0 ;  /* 0x0000000000007941 */ /* 0x000fea0003800200 */
.L_x_9980:
[----:B0-----:R0:W0:Y:S01]  /*8840*/  LDS R61, [R62+0x2c80] ;  /* 0x002c80003e3d7984 */ /* 0x0010220000000800 */
[----:B------:R-:W-:Y:S04]  /*8850*/  BSSY.RECONVERGENT B0, `(.L_x_9982) ;  /* 0x0000003000007945 */ /* 0x000fe80003800200 */
[----:B------:R-:W-:Y:S05]  /*8860*/  @!P2 BRA `(.L_x_9983) ;  /* 0x000000000004a947 */ /* 0x000fea0003800000 */
[----:B0-----:R0:W-:Y:S02]  /*8870*/  REDG.E.ADD.F32.FTZ.RN.STRONG.GPU desc[UR22][R68.64+0x1c00], R61 ;  /* 0x001c003d440079a6 */ /* 0x0011e4000c12f316 */
.L_x_9983:
[----:B------:R-:W-:Y:S05]  /*8880*/  BSYNC.RECONVERGENT B0 ;  /* 0x0000000000007941 */ /* 0x000fea0003800200 */
.L_x_9982:
[----:B------:R-:W-:Y:S01]  /*8890*/  IADD3 R60, PT, PT, R53, 0x740, RZ ;  /* 0x00000740353c7810 */ /* 0x000fe20007ffe0ff */
[----:B------:R-:W-:Y:S01]  /*88a0*/  FMUL.FTZ R161, R85, R204 ;  /* 0x000000cc55a17220 */ /* 0x000fe20000410000 */
[----:B0-----:R-:W-:Y:S01]  /*88b0*/  IADD3 R62, PT, PT, R53, 0x780, RZ ;  /* 0x00000780353e7810 */ /* 0x001fe20007ffe0ff */
[C---:B------:R-:W-:Y:S01]  /*88c0*/  FFMA.FTZ R244, -R85.reuse, R34, R244 ;  /* 0x0000002255f47223 */ /* 0x040fe200000101f4 */
[----:B------:R-:W-:Y:S01]  /*88d0*/  LEA.HI R60, R60, R53, RZ, 0x1b ;  /* 0x000000353c3c7211 */ /* 0x000fe200078fd8ff */
[----:B------:R-:W-:Y:S01]  /*88e0*/  FMUL.FTZ R61, R85, R74 ;  /* 0x0000004a553d7220 */ /* 0x000fe20000410000 */
[----:B-1----:R-:W-:Y:S01]  /*88f0*/  FMUL.FTZ R63, R242, R161 ;  /* 0x000000a1f23f7220 */ /* 0x002fe20000410000 */
[----:B------:R-:W-:Y:S01]  /*8900*/  IADD3 R142, PT, PT, R53, 0x7c0, RZ ;  /* 0x000007c0358e7810 */ /* 0x000fe20007ffe0ff */
[----:B------:R-:W-:Y:S01]  /*8910*/  BSSY.RECONVERGENT B0, `(.L_x_9984) ;  /* 0x000000a000007945 */ /* 0x000fe20003800200 */
[----:B------:R-:W-:Y:S01]  /*8920*/  LEA R60, R60, UR20, 0x2 ;  /* 0x000000143c3c7c11 */ /* 0x000fe2000f8e10ff */
[----:B------:R-:W-:Y:S01]  /*8930*/  FFMA.FTZ R63, R244, R61, -R63 ;  /* 0x0000003df43f7223 */ /* 0x000fe2000001083f */
[----:B------:R-:W-:Y:S01]  /*8940*/  LEA.HI R62, R62, R53, RZ, 0x1b ;  /* 0x000000353e3e7211 */ /* 0x000fe200078fd8ff */
[----:B------:R-:W-:Y:S01]  /*8950*/  FMUL.FTZ R61, R242, R61 ;  /* 0x0000003df23d7220 */ /* 0x000fe20000410000 */
[----:B------:R-:W-:Y:S01]  /*8960*/  LEA.HI R142, R142, R53, RZ, 0x1b ;  /* 0x000000358e8e7211 */ /* 0x000fe200078fd8ff */
[----:B------:R0:W1:Y:S01]  /*8970*/  LDS R163, [R60+0x2d80] ;  /* 0x002d80003ca37984 */ /* 0x0000620000000800 */
[----:B------:R-:W-:Y:S01]  /*8980*/  LEA R62, R62, UR20, 0x2 ;  /* 0x000000143e3e7c11 */ /* 0x000fe2000f8e10ff */
[----:B------:R-:W-:Y:S06]  /*8990*/  @!P3 BRA `(.L_x_9985) ;  /* 0x000000000004b947 */ /* 0x000fec0003800000 */
[----:B-1----:R1:W-:Y:S02]  /*89a0*/  REDG.E.ADD.F32.FTZ.RN.STRONG.GPU desc[UR22][R68.64+0x1d00], R163 ;  /* 0x001d00a3440079a6 */ /* 0x0023e4000c12f316 */
.L_x_9985:
[----:B------:R-:W-:Y:S05]  /*89b0*/  BSYNC.RECONVERGENT B0 ;  /* 0x0000000000007941 */ /* 0x000fea0003800200 */
.L_x_9984:
[----:B-1----:R1:W0:Y:S01]  /*89c0*/  LDS R163, [R62+0x2e80] ;  /* 0x002e80003ea37984 */ /* 0x0022220000000800 */
[----:B------:R-:W-:Y:S01]  /*89d0*/  BSSY.RECONVERGENT B0, `(.L_x_9986) ;  /* 0x0000005000007945 */ /* 0x000fe20003800200 */
[----:B------:R-:W-:Y:S01]  /*89e0*/  LEA R142, R142, UR20, 0x2 ;  /* 0x000000148e8e7c11 */ /* 0x000fe2000f8e10ff */
[----:B------:R-:W-:Y:S02]  /*89f0*/  FFMA.FTZ R61, R244, R161, R61 ;  /* 0x000000a1f43d7223 */ /* 0x000fe4000001003d */
[----:B------:R-:W-:Y:S05]  /*8a00*/  @!P4 BRA `(.L_x_9987) ;  /* 0x000000000004c947 */ /* 0x000fea0003800000 */
[----:B0-----:R0:W-:Y:S02]  /*8a10*/  REDG.E.ADD.F32.FTZ.RN.STRONG.GPU desc[UR22][R68.64+0x1e00], R163 ;  /* 0x001e00a3440079a6 */ /* 0x0011e4000c12f316 */
.L_x_9987:
[----:B------:R-:W-:Y:S05]  /*8a20*/  BSYNC.RECONVERGENT B0 ;  /* 0x0000000000007941 */ /* 0x000fea0003800200 */
.L_x_9986:
[----:B0-----:R-:W-:Y:S01]  /*8a30*/  FADD.FTZ R60, R148, R61 ;  /* 0x0000003d943c7221 */ /* 0x001fe20000010000 */
[----:B------:R-:W-:Y:S01]  /*8a40*/  BSSY.RECONVERGENT B0, `(.L_x_9988) ;  /* 0x0000004000007945 */ /* 0x000fe20003800200 */
[----:B------:R0:W0:Y:S03]  /*8a50*/  LDS R61, [R142+0x2f80] ;  /* 0x002f80008e3d7984 */ /* 0x0000260000000800 */
[----:B------:R-:W-:Y:S05]  /*8a60*/  @!P5 BRA `(.L_x_9989) ;  /* 0x000000000004d947 */ /* 0x000fea0003800000 */
[----:B0-----:R0:W-:Y:S02]  /*8a70*/  REDG.E.ADD.F32.FTZ.RN.STRONG.GPU desc[UR22][R68.64+0x1f00], R61 ;  /* 0x001f003d440079a6 */ /* 0x0011e4000c12f316 */
.L_x_9989:
[----:B------:R-:W-:Y:S05]  /*8a80*/  BSYNC.RECONVERGENT B0 ;  /* 0x0000000000007941 */ /* 0x000fea0003800200 */
.L_x_9988:
[----:B0-----:R-:W-:Y:S01]  /*8a90*/  FADD.FTZ R61, R152, R63 ;  /* 0x0000003f983d7221 */ /* 0x001fe20000010000 */
[C---:B-1----:R-:W-:Y:S01]  /*8aa0*/  FFMA.FTZ R62, R101.reuse, R166, R72 ;  /* 0x000000a6653e7223 */ /* 0x042fe20000010048 */
[----:B------:R-:W-:Y:S01]  /*8ab0*/  FFMA.FTZ R63, -R101, R164, R177 ;  /* 0x000000a4653f7223 */ /* 0x000fe200000101b1 */
        /* <DEDUP_REMOVED lines=8> */
[----:B------:R-:W5:Y:S01]  /*8b40*/  SHFL.DOWN PT, R163, R62, 0x1, 0x1f ;  /* 0x08201f003ea37f89 */ /* 0x000f6200000e0000 */
[----:B------:R-:W-:Y:S01]  /*8b50*/  FMUL.FTZ R151, R228, R151 ;  /* 0x00000097e4977220 */ /* 0x000fe20000410000 */
[----:B------:R-:W-:Y:S01]  /*8b60*/  FFMA.FTZ R204, R34, R204, R139 ;  /* 0x000000cc22cc7223 */ /* 0x000fe2000001008b */
[----:B------:R-:W-:Y:S01]  /*8b70*/  FFMA.FTZ R64, R213, R64, R150 ;  /* 0x00000040d5407223 */ /* 0x000fe20000010096 */
[----:B------:R-:W2:Y:S01]  /*8b80*/  SHFL.DOWN PT, R72, R63, 0x1, 0x1f ;  /* 0x08201f003f487f89 */ /* 0x000ea200000e0000 */
[----:B------:R-:W-:Y:S01]  /*8b90*/  FFMA.FTZ R71, R212, R71, R151 ;  /* 0x00000047d4477223 */ /* 0x000fe20000010097 */
[----:B------:R-:W-:Y:S01]  /*8ba0*/  ISETP.GT.AND P2, PT, R52, 0xf, PT ;  /* 0x0000000f3400780c */ /* 0x000fe20003f44270 */
[----:B------:R-:W-:Y:S01]  /*8bb0*/  FFMA.FTZ R201, R39, R201, R64 ;  /* 0x000000c927c97223 */ /* 0x000fe20000010040 */
        /* <DEDUP_REMOVED lines=11> */
[----:B------:R-:W-:Y:S01]  /*8c70*/  FFMA.FTZ R216, R216, R149, R159 ;  /* 0x00000095d8d87223 */ /* 0x000fe2000001009f */
[----:B-1----:R-:W-:Y:S01]  /*8c80*/  @!P0 FADD.FTZ R61, R61, R68 ;  /* 0x000000443d3d8221 */ /* 0x002fe20000010000 */
[----:B------:R-:W0:Y:S01]  /*8c90*/  SHFL.DOWN PT, R69, R60, 0x2, 0x1f ;  /* 0x08401f003c457f89 */ /* 0x000e2200000e0000 */
[----:B------:R-:W-:Y:S01]  /*8ca0*/  FFMA.FTZ R215, R215, R144, R222 ;  /* 0x00000090d7d77223 */ /* 0x000fe200000100de */
[----:B------:R-:W-:Y:S01]  /*8cb0*/  FFMA.FTZ R147, R214, R147, R157 ;  /* 0x00000093d6937223 */ /* 0x000fe2000001009d */
[----:B-----5:R-:W-:Y:S01]  /*8cc0*/  @!P0 FADD.FTZ R62, R62, R163 ;  /* 0x000000a33e3e8221 */ /* 0x020fe20000010000 */
        /* <DEDUP_REMOVED lines=24> */
[----:B-1----:R-:W-:Y:S01]  /*8e50*/  @!P0 FADD.FTZ R61, R61, R68 ;  /* 0x000000443d3d8221 */ /* 0x002fe20000010000 */
[----:B------:R-:W0:Y:S01]  /*8e60*/  SHFL.DOWN PT, R69, R60, 0x4, 0x1f ;  /* 0x08801f003c457f89 */ /* 0x000e2200000e0000 */
        /* <DEDUP_REMOVED lines=33> */
[----:B------:R-:W-:Y:S01]  /*9080*/  FFMA.FTZ R207, R207, R116, R236 ;  /* 0x00000074cfcf7223 */ /* 0x000fe200000100ec */
[----:B-----5:R-:W-:-:S02]  /*9090*/  @!P0 FADD.FTZ R63, R63, R72 ;  /* 0x000000483f3f8221 */ /* 0x020fc40000010000 */
[----:B------:R-:W2:Y:S01]  /*90a0*/  SHFL.DOWN PT, R71, R62, 0x8, 0x1f ;  /* 0x09001f003e477f89 */ /* 0x000ea200000e0000 */
[----:B------:R-:W-:-:S03]  /*90b0*/  ISETP.GT.AND P0, PT, R52, 0x17, PT ;  /* 0x000000173400780c */ /* 0x000fc60003f04270 */
[----:B------:R-:W5:Y:S10]  /*90c0*/  SHFL.DOWN PT, R68, R63, 0x8, 0x1f ;  /* 0x09001f003f447f89 */ /* 0x000f7400000e0000 */
[----:B0-----:R-:W-:Y:S01]  /*90d0*/  @!P0 FADD.FTZ R60, R60, R69 ;  /* 0x000000453c3c8221 */ /* 0x001fe20000010000 */
[----:B-1----:R-:W-:-:S04]  /*90e0*/  @!P0 FADD.FTZ R61, R61, R64 ;  /* 0x000000403d3d8221 */ /* 0x002fc80000010000 */
[----:B------:R0:W1:Y:S01]  /*90f0*/  SHFL.DOWN PT, R69, R60, 0x10, 0x1f ;  /* 0x0a001f003c457f89 */ /* 0x00006200000e0000 */
[----:B--2---:R-:W-:Y:S01]  /*9100*/  @!P0 FADD.FTZ R62, R62, R71 ;  /* 0x000000473e3e8221 */ /* 0x004fe20000010000 */
[----:B-----5:R-:W-:-:S04]  /*9110*/  @!P0 FADD.FTZ R63, R63, R68 ;  /* 0x000000443f3f8221 */ /* 0x020fc80000010000 */
[----:B------:R0:W2:Y:S04]  /*9120*/  SHFL.DOWN PT, R71, R62, 0x10, 0x1f ;  /* 0x0a001f003e477f89 */ /* 0x0000a800000e0000 */
        /* <DEDUP_REMOVED lines=11> */
.L_x_9991:
[----:B------:R-:W-:Y:S05]  /*91e0*/  BSYNC.RECONVERGENT B0 ;  /* 0x0000000000007941 */ /* 0x000fea0003800200 */
.L_x_9990:
        /* <DEDUP_REMOVED lines=23> */
[----:B------:R-:W-:-:S04]  /*9360*/  ULEA UR21, UR8, UR20, 0x3 ;  /* 0x0000001408157291 */ /* 0x000fc8000f8e18ff */
[----:B------:R-:W-:-:S13]  /*9370*/  PLOP3.LUT P0, PT, PT, PT, UP0, 0x80, 0x8 ;  /* 0x000000000008781c */ /* 0x000fda0003f0f008 */
[----:B-1----:R-:W1:Y:S04]  /*9380*/  @P0 LDS.64 R68, [UR21+0x63e0] ;  /* 0x0063e015ff440984 */ /* 0x002e680008000a00 */
        /* <DEDUP_REMOVED lines=11> */
.L_x_9993:
[----:B------:R-:W-:Y:S05]  /*9440*/  BSYNC.RECONVERGENT B0 ;  /* 0x0000000000007941 */ /* 0x000fea0003800200 */
.L_x_9992:
[----:B------:R-:W-:-:S04]  /*9450*/  UIADD3 UR8, UPT, UPT, UR8, 0x1, URZ ;  /* 0x0000000108087890 */ /* 0x000fc8000fffe0ff */
[----:B------:R-:W-:-:S09]  /*9460*/  UISETP.GE.AND UP0, UPT, UR8, UR44, UPT ;  /* 0x0000002c0800728c */ /* 0x000fd2000bf06270 */
[----:B------:R-:W-:Y:S05]  /*9470*/  BRA.U !UP0, `(.L_x_9994) ;  /* 0xffffff8108687547 */ /* 0x000fea000b83ffff */
.L_x_9895:
[----:B------:R-:W-:Y:S01]  /*9480*/  BAR.SYNC.DEFER_BLOCKING 0x0 ;  /* 0x0000000000007b1d */ /* 0x000fe20000010000 */
[----:B------:R-:W-:Y:S01]  /*9490*/  F2FP.F16.F32.PACK_AB R38, R12, R13 ;  /* 0x0000000d0c26723e */ /* 0x000fe200000000ff */
[----:B------:R-:W-:Y:S01]  /*94a0*/  UIADD3 UR8, UPT, UPT, UR11, -0x1, URZ ;  /* 0xffffffff0b087890 */ /* 0x000fe2000fffe0ff */
[----:B------:R-:W-:Y:S01]  /*94b0*/  F2FP.F16.F32.PACK_AB R37, R14, R15 ;  /* 0x0000000f0e25723e */ /* 0x000fe200000000ff */
[----:B------:R-:W-:Y:S01]  /*94c0*/  FADD.FTZ R0, R83, R18 ;  /* 0x0000001253007221 */ /* 0x000fe20000010000 */
[----:B------:R-:W-:Y:S01]  /*94d0*/  F2FP.F16.F32.PACK_AB R39, R10, R11 ;  /* 0x0000000b0a27723e */ /* 0x000fe200000000ff */
[----:B------:R-:W5:Y:S01]  /*94e0*/  LDCU.64 UR26, c[0x0][0x4f8] ;  /* 0x00009f00ff1a77ac */ /* 0x000f620008000a00 */
[----:B------:R-:W-:Y:S02]  /*94f0*/  F2FP.F16.F32.PACK_AB R36, R16, R17 ;  /* 0x000000111024723e */ /* 0x000fe400000000ff */
[----:B------:R-:W-:Y:S01]  /*9500*/  F2FP.F16.F32.PACK_AB R15, R2, R3 ;  /* 0x00000003020f723e */ /* 0x000fe200000000ff */
[----:B------:R-:W0:Y:S01]  /*9510*/  LDCU.64 UR28, c[0x0][0x500] ;  /* 0x0000a000ff1c77ac */ /* 0x000e220008000a00 */
[----:B------:R-:W-:Y:S01]  /*9520*/  F2FP.F16.F32.PACK_AB R14, R4, R5 ;  /* 0x00000005040e723e */ /* 0x000fe200000000ff */
[----:B------:R-:W-:Y:S01]  /*9530*/  FADD.FTZ R5, R0, R19 ;  /* 0x0000001300057221 */ /* 0x000fe20000010000 */
[----:B------:R-:W-:Y:S01]  /*9540*/  F2FP.F16.F32.PACK_AB R13, R6, R7 ;  /* 0x00000007060d723e */ /* 0x000fe200000000ff */
[----:B------:R-:W-:Y:S01]  /*9550*/  USHF.L.U32 UR24, UR8, 0xa, URZ ;  /* 0x0000000a08187899 */ /* 0x000fe200080006ff */
[----:B------:R-:W-:Y:S01]  /*9560*/  F2FP.F16.F32.PACK_AB R12, R8, R9 ;  /* 0x00000009080c723e */ /* 0x000fe200000000ff */
[----:B------:R-:W1:Y:S01]  /*9570*/  LDCU.64 UR30, c[0x0][0x550] ;  /* 0x0000aa00ff1e77ac */ /* 0x000e620008000a00 */
[----:B------:R-:W-:Y:S01]  /*9580*/  SHF.L.U32 R53, R53, 0x1, RZ ;  /* 0x0000000135357819 */ /* 0x000fe200000006ff */
[----:B------:R-:W-:Y:S01]  /*9590*/  FADD.FTZ R0, R5, R20 ;  /* 0x0000001405007221 */ /* 0x000fe20000010000 */
[----:B------:R-:W-:Y:S01]  /*95a0*/  F2FP.F16.F32.PACK_AB R17, R29, R28 ;  /* 0x0000001c1d11723e */ /* 0x000fe200000000ff */
[----:B------:R-:W-:Y:S01]  /*95b0*/  USHF.R.S32.HI UR25, URZ, 0x1f, UR24 ;  /* 0x0000001fff197899 */ /* 0x000fe20008011418 */
[----:B------:R-:W-:Y:S01]  /*95c0*/  LOP3.LUT R4, R53, 0x7c0, RZ, 0xc0, !PT ;  /* 0x000007c035047812 */ /* 0x000fe200078ec0ff */
[----:B------:R-:W-:Y:S01]  /*95d0*/  FADD.FTZ R5, R0, R21 ;  /* 0x0000001500057221 */ /* 0x000fe20000010000 */
[----:B------:R-:W-:Y:S01]  /*95e0*/  F2FP.F16.F32.PACK_AB R16, R27, R26 ;  /* 0x0000001a1b10723e */ /* 0x000fe200000000ff */
[----:B------:R-:W-:Y:S01]  /*95f0*/  STS.128 [R50], R36 ;  /* 0x0000002432007388 */ /* 0x000fe20000000c00 */
[----:B-----5:R-:W-:Y:S01]  /*9600*/  UIMAD.WIDE.U32 UR20, UR33, UR26, UR24 ;  /* 0x0000001a211472a5 */ /* 0x020fe2000f8e0018 */
[----:B------:R-:W-:Y:S01]  /*9610*/  LOP3.LUT R7, R4, 0x1f, R81, 0xf8, !PT ;  /* 0x0000001f04077812 */ /* 0x000fe200078ef851 */
[----:B------:R-:W-:Y:S01]  /*9620*/  UIADD3 UR16, UP1, UPT, UR16, -0x800, URZ ;  /* 0xfffff80010107890 */ /* 0x000fe2000ff3e0ff */
[----:B------:R5:W-:Y:S01]  /*9630*/  STS.128 [R50+0x10], R12 ;  /* 0x0000100c32007388 */ /* 0x000be20000000c00 */
[----:B------:R-:W-:-:S03]  /*9640*/  NOP ;  /* 0x0000000000007918 */ /* 0x000fc60000000000 */
[----:B------:R-:W2:Y:S01]  /*9650*/  LDS.128 R8, [R51] ;  /* 0x0000000033087984 */ /* 0x000ea20000000c00 */
[----:B------:R-:W-:Y:S02]  /*9660*/  UIMAD UR21, UR33, UR27, UR21 ;  /* 0x0000001b211572a4 */ /* 0x000fe4000f8e0215 */
[----:B------:R-:W-:Y:S01]  /*9670*/  UIADD3 UR14, UP2, UPT, UR14, -0x800, URZ ;  /* 0xfffff8000e0e7890 */ /* 0x000fe2000ff5e0ff */
[----:B------:R-:W3:Y:S01]  /*9680*/  LDS.128 R40, [R51+0x200] ;  /* 0x0002000033287984 */ /* 0x000ee20000000c00 */
[----:B0-----:R-:W-:Y:S02]  /*9690*/  UIMAD.WIDE.U32 UR20, UR32, UR28, UR20 ;  /* 0x0000001c201472a5 */ /* 0x001fe4000f8e0014 */
[----:B------:R-:W-:Y:S02]  /*96a0*/  UIADD3 UR12, UP3, UPT, UR12, -0x800, URZ ;  /* 0xfffff8000c0c7890 */ /* 0x000fe4000ff7e0ff */
[----:B------:R-:W-:Y:S01]  /*96b0*/  UIMAD UR26, UR32, UR29, UR21 ;  /* 0x0000001d201a72a4 */ /* 0x000fe2000f8e0215 */
[----:B-----5:R-:W-:Y:S01]  /*96c0*/  F2FP.F16.F32.PACK_AB R12, R19, R18 ;  /* 0x00000012130c723e */ /* 0x020fe200000000ff */
[----:B-1----:R-:W-:Y:S01]  /*96d0*/  ULEA UR21, UP0, UR20, UR30, 0x1 ;  /* 0x0000001e14157291 */ /* 0x002fe2000f8008ff */
[----:B------:R-:W-:Y:S01]  /*96e0*/  F2FP.F16.F32.PACK_AB R13, R21, R20 ;  /* 0x00000014150d723e */ /* 0x000fe200000000ff */
[----:B------:R-:W0:Y:S01]  /*96f0*/  LDCU.64 UR28, c[0x0][0x560] ;  /* 0x0000ac00ff1c77ac */ /* 0x000e220008000a00 */
[----:B------:R-:W-:-:S02]  /*9700*/  F2FP.F16.F32.PACK_AB R15, R25, R24 ;  /* 0x00000018190f723e */ /* 0x000fc400000000ff */
[----:B------:R-:W-:Y:S01]  /*9710*/  F2FP.F16.F32.PACK_AB R14, R23, R22 ;  /* 0x00000016170e723e */ /* 0x000fe200000000ff */
[----:B------:R-:W-:Y:S01]  /*9720*/  ULEA.HI.X UR20, UR20, UR31, UR26, 0x1, UP0 ;  /* 0x0000001f14147291 */ /* 0x000fe200080f0c1a */
[----:B------:R-:W-:Y:S01]  /*9730*/  MOV R2, UR21 ;  /* 0x0000001500027c02 */ /* 0x000fe20008000f00 */
[----:B------:R-:W-:Y:S01]  /*9740*/  FADD.FTZ R22, R5, R22 ;  /* 0x0000001605167221 */ /* 0x000fe20000010000 */
[----:B------:R-:W-:Y:S01]  /*9750*/  F2FP.F16.F32.PACK_AB R19, R33, R32 ;  /* 0x000000202113723e */ /* 0x000fe200000000ff */
[----:B------:R-:W1:Y:S01]  /*9760*/  LDCU.64 UR26, c[0x0][0x520] ;  /* 0x0000a400ff1a77ac */ /* 0x000e620008000a00 */
[----:B------:R-:W-:Y:S01]  /*9770*/  F2FP.F16.F32.PACK_AB R18, R31, R30 ;  /* 0x0000001e1f12723e */ /* 0x000fe200000000ff */
[----:B------:R-:W-:Y:S01]  /*9780*/  FADD.FTZ R23, R22, R23 ;  /* 0x0000001716177221 */ /* 0x000fe20000010000 */
[----:B------:R-:W-:Y:S01]  /*9790*/  MOV R3, UR20 ;  /* 0x0000001400037c02 */ /* 0x000fe20008000f00 */
[----:B------:R-:W-:Y:S02]  /*97a0*/  UIADD3.X UR15, UPT, UPT, UR15, -0x1, URZ, UP1, !UPT ;  /* 0xffffffff0f0f7890 */ /* 0x000fe40008ffe4ff */
[----:B------:R-:W-:Y:S01]  /*97b0*/  FADD.FTZ R24, R23, R24 ;  /* 0x0000001817187221 */ /* 0x000fe20000010000 */
[----:B------:R-:W5:Y:S01]  /*97c0*/  LDCU.64 UR20, c[0x0][0x518] ;  /* 0x0000a300ff1477ac */ /* 0x000f620008000a00 */
[----:B------:R-:W-:-:S04]  /*97d0*/  IMAD.WIDE.U32 R2, R7, 0x10, R2 ;  /* 0x0000001007027825 */ /* 0x000fc800078e0002 */
[----:B------:R-:W-:Y:S01]  /*97e0*/  FADD.FTZ R25, R24, R25 ;  /* 0x0000001918197221 */ /* 0x000fe20000010000 */
[----:B------:R-:W-:Y:S02]  /*97f0*/  UIADD3.X UR17, UPT, UPT, UR17, -0x1, URZ, UP2, !UPT ;  /* 0xffffffff11117890 */ /* 0x000fe400097fe4ff */
[----:B------:R-:W-:Y:S01]  /*9800*/  UIADD3.X UR13, UPT, UPT, UR13, -0x1, URZ, UP3, !UPT ;  /* 0xffffffff0d0d7890 */ /* 0x000fe20009ffe4ff */
[----:B------:R-:W-:-:S04]  /*9810*/  FADD.FTZ R26, R25, R26 ;  /* 0x0000001a191a7221 */ /* 0x000fc80000010000 */
[----:B------:R-:W-:Y:S01]  /*9820*/  FADD.FTZ R27, R26, R27 ;  /* 0x0000001b1a1b7221 */ /* 0x000fe20000010000 */
[----:B--2---:R-:W-:Y:S03]  /*9830*/  STG.E.128 desc[UR22][R2.64], R8 ;  /* 0x0000000802007986 */ /* 0x004fe6000c101d16 */
[----:B------:R-:W-:Y:S01]  /*9840*/  FADD.FTZ R28, R27, R28 ;  /* 0x0000001c1b1c7221 */ /* 0x000fe20000010000 */
[----:B---3--:R2:W-:Y:S01]  /*9850*/  STG.E.128 desc[UR22][R2.64+0x200], R40 ;  /* 0x0002002802007986 */ /* 0x0085e2000c101d16 */
[----:B-----5:R-:W-:Y:S02]  /*9860*/  UIMAD.WIDE.U32 UR24, UR33, UR20, UR24 ;  /* 0x00000014211872a5 */ /* 0x020fe4000f8e0018 */
[----:B------:R-:W-:Y:S01]  /*9870*/  FADD.FTZ R29, R28, R29 ;  /* 0x0000001d1c1d7221 */ /* 0x000fe20000010000 */
[----:B------:R-:W-:Y:S01]  /*9880*/  BAR.SYNC.DEFER_BLOCKING 0x0 ;  /* 0x0000000000007b1d */ /* 0x000fe20000010000 */
[----:B------:R-:W-:-:S02]  /*9890*/  UIMAD UR21, UR33, UR21, UR25 ;  /* 0x00000015211572a4 */ /* 0x000fc4000f8e0219 */
[----:B------:R-:W-:-:S03]  /*98a0*/  FADD.FTZ R30, R29, R30 ;  /* 0x0000001e1d1e7221 */ /* 0x000fc60000010000 */
[----:B------:R-:W-:Y:S01]  /*98b0*/  UMOV UR20, UR24 ;  /* 0x0000001800147c82 */ /* 0x000fe20008000000 */
[----:B------:R-:W-:Y:S01]  /*98c0*/  FADD.FTZ R31, R30, R31 ;  /* 0x0000001f1e1f7221 */ /* 0x000fe20000010000 */
[----:B-1----:R-:W-:-:S03]  /*98d0*/  UIMAD.WIDE.U32 UR20, UR32, UR26, UR20 ;  /* 0x0000001a201472a5 */ /* 0x002fc6000f8e0014 */
[----:B------:R-:W-:Y:S01]  /*98e0*/  FADD.FTZ R32, R31, R32 ;  /* 0x000000201f207221 */ /* 0x000fe20000010000 */
[----:B------:R-:W-:Y:S02]  /*98f0*/  UIMAD UR24, UR32, UR27, UR21 ;  /* 0x0000001b201872a4 */ /* 0x000fe4000f8e0215 */
[----:B0-----:R-:W-:Y:S01]  /*9900*/  ULEA UR21, UP0, UR20, UR28, 0x1 ;  /* 0x0000001c14157291 */ /* 0x001fe2000f8008ff */
[----:B------:R-:W-:-:S03]  /*9910*/  FADD.FTZ R83, R32, R33 ;  /* 0x0000002120537221 */ /* 0x000fc60000010000 */
        /* <DEDUP_REMOVED lines=16> */
.L_x_9894:
        /* <DEDUP_REMOVED lines=41> */
.L_x_9997:
[----:B------:R-:W-:Y:S05]  /*9cb0*/  BSYNC.RECONVERGENT B0 ;  /* 0x0000000000007941 */ /* 0x000fea0003800200 */
.L_x_9996:
        /* <DEDUP_REMOVED lines=39> */
.L_x_9999:
[----:B------:R-:W-:Y:S05]  /*9f30*/  BSYNC.RECONVERGENT B0 ;  /* 0x0000000000007941 */ /* 0x000fea0003800200 */
.L_x_9998:
[----:B------:R-:W-:Y:S05]  /*9f40*/  @P0 EXIT ;  /* 0x000000000000094d */ /* 0x000fea0003800000 */
[----:B------:R-:W3:Y:S01]  /*9f50*/  S2UR UR12, SR_CTAID.Y ;  /* 0x00000000000c79c3 */ /* 0x000ee20000002600 */
[----:B------:R-:W3:Y:S01]  /*9f60*/  LDCU.64 UR8, c[0x0][0x4a8] ;  /* 0x00009500ff0877ac */ /* 0x000ee20008000a00 */
[----:B------:R-:W-:Y:S01]  /*9f70*/  BSSY.RECONVERGENT B0, `(.L_x_10000) ;  /* 0x0000027000007945 */ /* 0x000fe20003800200 */
[----:B-1----:R-:W-:Y:S01]  /*9f80*/  MOV R0, R10 ;  /* 0x0000000a00007202 */ /* 0x002fe20000000f00 */
[----:B------:R-:W1:Y:S04]  /*9f90*/  LDCU.64 UR10, c[0x0][0x4c8] ;  /* 0x00009900ff0a77ac */ /* 0x000e680008000a00 */
[----:B------:R-:W5:Y:S01]  /*9fa0*/  S2UR UR13, SR_CgaCtaId ;  /* 0x00000000000d79c3 */ /* 0x000f620000008800 */
[----:B------:R-:W0:Y:S01]  /*9fb0*/  LDCU UR14, c[0x0][0x360] ;  /* 0x00006c00ff0e77ac */ /* 0x000e220008000800 */
[----:B------:R-:W0:Y:S06]  /*9fc0*/  LDCU.128 UR16, c[0x0][0x530] ;  /* 0x0000a600ff1077ac */ /* 0x000e2c0008000c00 */
[----:B------:R-:W0:Y:S08]  /*9fd0*/  LDC.64 R14, c[0x0][0x4b0] ;  /* 0x00012c00ff0e7b82 */ /* 0x000e300000000a00 */
[----:B------:R-:W0:Y:S01]  /*9fe0*/  LDC.64 R16, c[0x0][0x4d0] ;  /* 0x00013400ff107b82 */ /* 0x000e220000000a00 */
[----:B---3--:R-:W-:-:S02]  /*9ff0*/  UIMAD.WIDE.U32 UR4, UR12, UR8, URZ ;  /* 0x000000080c0472a5 */ /* 0x008fc4000f8e00ff */
[----:B-1----:R-:W-:Y:S01]  /*a000*/  UIMAD.WIDE.U32 UR6, UR12, UR10, URZ ;  /* 0x0000000a0c0672a5 */ /* 0x002fe2000f8e00ff */
[----:B------:R-:W-:Y:S01]  /*a010*/  UMOV UR8, 0x400 ;  /* 0x0000040000087882 */ /* 0x000fe20000000000 */
[----:B------:R-:W-:Y:S02]  /*a020*/  UIMAD UR9, UR12, UR9, UR5 ;  /* 0x000000090c0972a4 */ /* 0x000fe4000f8e0205 */
[----:B------:R-:W-:Y:S02]  /*a030*/  UIMAD UR11, UR12, UR11, UR7 ;  /* 0x0000000b0c0b72a4 */ /* 0x000fe4000f8e0207 */
[----:B-----5:R-:W-:-:S12]  /*a040*/  ULEA UR13, UR13, UR8, 0x18 ;  /* 0x000000080d0d7291 */ /* 0x020fd8000f8ec0ff */
.L_x_10001:
        /* <DEDUP_REMOVED lines=26> */
.L_x_10000:
[----:B------:R-:W-:Y:S05]  /*a1f0*/  EXIT ;  /* 0x000000000000794d */ /* 0x000fea0003800000 */
.L_x_9900:
[----:B------:R-:W-:Y:S01]  /*a200*/  MOV R204, R69 ;  /* 0x0000004500cc7202 */ /* 0x000fe20000000f00 */
[----:B------:R-:W-:Y:S01]  /*a210*/  HFMA2 R201, -RZ, RZ, 0, 5.9604644775390625e-08 ;  /* 0x00000001ffc97431 */ /* 0x000fe200000001ff */
[----:B------:R-:W-:Y:S02]  /*a220*/  MOV R206, RZ ;  /* 0x000000ff00ce7202 */ /* 0x000fe40000000f00 */
[----:B------:R-:W-:-:S07]  /*a230*/  MOV R73, 0xffffffff ;  /* 0xffffffff00497802 */ /* 0x000fce0000000f00 */
[----:B01---5:R-:W-:Y:S05]  /*a240*/  WARPSYNC.COLLECTIVE R73, `(.L_x_10002) ;  /* 0x0000000049087348 */ /* 0x023fea0003c00000 */
[----:B------:R2:W3:Y:S02]  /*a250*/  SHFL.UP P6, R200, R204, R201, R206 ;  /* 0x040000c9ccc87389 */ /* 0x0004e400000c00ce */
[----:B0123-5:R-:W-:Y:S05]  /*a260*/  ENDCOLLECTIVE ;  /* 0x000000000000791b */ /* 0x02ffea0003800000 */
.L_x_10002:
[----:B------:R-:W-:Y:S02]  /*a270*/  MOV R204, R75 ;  /* 0x0000004b00cc7202 */ /* 0x000fe40000000f00 */
[----:B------:R-:W-:-:S07]  /*a280*/  MOV R68, R200 ;  /* 0x000000c800447202 */ /* 0x000fce0000000f00 */
[----:B------:R-:W-:Y:S05]  /*a290*/  WARPSYNC.COLLECTIVE R73, `(.L_x_10003) ;  /* 0x0000000049087348 */ /* 0x000fea0003c00000 */
[----:B------:R0:W1:Y:S02]  /*a2a0*/  SHFL.UP P6, R200, R204, R201, R206 ;  /* 0x040000c9ccc87389 */ /* 0x00006400000c00ce */
[----:B01----:R-:W-:Y:S05]  /*a2b0*/  ENDCOLLECTIVE ;  /* 0x000000000000791b */ /* 0x003fea0003800000 */
.L_x_10003:
[----:B------:R-:W-:Y:S02]  /*a2c0*/  MOV R204, R198 ;  /* 0x000000c600cc7202 */ /* 0x000fe40000000f00 */
[----:B------:R-:W-:-:S07]  /*a2d0*/  MOV R70, R200 ;  /* 0x000000c800467202 */ /* 0x000fce0000000f00 */
[----:B------:R-:W-:Y:S05]  /*a2e0*/  WARPSYNC.COLLECTIVE R73, `(.L_x_10004) ;  /* 0x0000000049087348 */ /* 0x000fea0003c00000 */
[----:B------:R0:W1:Y:S02]  /*a2f0*/  SHFL.UP P6, R200, R204, R201, R206 ;  /* 0x040000c9ccc87389 */ /* 0x00006400000c00ce */
[----:B01----:R-:W-:Y:S05]  /*a300*/  ENDCOLLECTIVE ;  /* 0x000000000000791b */ /* 0x003fea0003800000 */
.L_x_10004:
[----:B------:R-:W-:Y:S02]  /*a310*/  MOV R204, R199 ;  /* 0x000000c700cc7202 */ /* 0x000fe40000000f00 */
[----:B------:R-:W-:-:S07]  /*a320*/  MOV R72, R200 ;  /* 0x000000c800487202 */ /* 0x000fce0000000f00 */
[----:B------:R-:W-:Y:S05]  /*a330*/  WARPSYNC.COLLECTIVE R73, `(.L_x_10005) ;  /* 0x0000000049087348 */ /* 0x000fea0003c00000 */
[----:B------:R0:W1:Y:S02]  /*a340*/  SHFL.UP P6, R200, R204, R201, R206 ;  /* 0x040000c9ccc87389 */ /* 0x00006400000c00ce */
[----:B01----:R-:W-:Y:S05]  /*a350*/  ENDCOLLECTIVE ;  /* 0x000000000000791b */ /* 0x003fea0003800000 */
.L_x_10005:
        /* <DEDUP_REMOVED lines=15> */
.L_x_10006:
[----:B------:R-:W-:Y:S02]  /*a450*/  MOV R204, R75 ;  /* 0x0000004b00cc7202 */ /* 0x000fe40000000f00 */
[----:B------:R-:W-:-:S07]  /*a460*/  MOV R68, R200 ;  /* 0x000000c800447202 */ /* 0x000fce0000000f00 */
[----:B------:R-:W-:Y:S05]  /*a470*/  WARPSYNC.COLLECTIVE R73, `(.L_x_10007) ;  /* 0x0000000049087348 */ /* 0x000fea0003c00000 */
[----:B------:R0:W1:Y:S02]  /*a480*/  SHFL.UP P6, R200, R204, R201, R206 ;  /* 0x040000c9ccc87389 */ /* 0x00006400000c00ce */
[----:B01----:R-:W-:Y:S05]  /*a490*/  ENDCOLLECTIVE ;  /* 0x000000000000791b */ /* 0x003fea0003800000 */
.L_x_10007:
[----:B------:R-:W-:Y:S02]  /*a4a0*/  MOV R204, R198 ;  /* 0x000000c600cc7202 */ /* 0x000fe40000000f00 */
[----:B------:R-:W-:-:S07]  /*a4b0*/  MOV R70, R200 ;  /* 0x000000c800467202 */ /* 0x000fce0000000f00 */
[----:B------:R-:W-:Y:S05]  /*a4c0*/  WARPSYNC.COLLECTIVE R73, `(.L_x_10008) ;  /* 0x0000000049087348 */ /* 0x000fea0003c00000 */
[----:B------:R0:W1:Y:S02]  /*a4d0*/  SHFL.UP P6, R200, R204, R201, R206 ;  /* 0x040000c9ccc87389 */ /* 0x00006400000c00ce */
[----:B01----:R-:W-:Y:S05]  /*a4e0*/  ENDCOLLECTIVE ;  /* 0x000000000000791b */ /* 0x003fea0003800000 */
.L_x_10008:
[----:B------:R-:W-:Y:S02]  /*a4f0*/  MOV R204, R199 ;  /* 0x000000c700cc7202 */ /* 0x000fe40000000f00 */
[----:B------:R-:W-:-:S07]  /*a500*/  MOV R72, R200 ;  /* 0x000000c800487202 */ /* 0x000fce0000000f00 */
[----:B------:R-:W-:Y:S05]  /*a510*/  WARPSYNC.COLLECTIVE R73, `(.L_x_10009) ;  /* 0x0000000049087348 */ /* 0x000fea0003c00000 */
[----:B------:R0:W1:Y:S02]  /*a520*/  SHFL.UP P6, R200, R204, R201, R206 ;  /* 0x040000c9ccc87389 */ /* 0x00006400000c00ce */
[----:B01----:R-:W-:Y:S05]  /*a530*/  ENDCOLLECTIVE ;  /* 0x000000000000791b */ /* 0x003fea0003800000 */
.L_x_10009:
        /* <DEDUP_REMOVED lines=15> */
.L_x_10010:
[----:B------:R-:W-:Y:S02]  /*a630*/  MOV R204, R75 ;  /* 0x0000004b00cc7202 */ /* 0x000fe40000000f00 */
[----:B------:R-:W-:-:S07]  /*a640*/  MOV R68, R200 ;  /* 0x000000c800447202 */ /* 0x000fce0000000f00 */
[----:B------:R-:W-:Y:S05]  /*a650*/  WARPSYNC.COLLECTIVE R73, `(.L_x_10011) ;  /* 0x0000000049087348 */ /* 0x000fea0003c00000 */
[----:B------:R0:W1:Y:S02]  /*a660*/  SHFL.UP P6, R200, R204, R201, R206 ;  /* 0x040000c9ccc87389 */ /* 0x00006400000c00ce */
[----:B01----:R-:W-:Y:S05]  /*a670*/  ENDCOLLECTIVE ;  /* 0x000000000000791b */ /* 0x003fea0003800000 */
.L_x_10011:
[----:B------:R-:W-:Y:S02]  /*a680*/  MOV R204, R198 ;  /* 0x000000c600cc7202 */ /* 0x000fe40000000f00 */
[----:B------:R-:W-:-:S07]  /*a690*/  MOV R70, R200 ;  /* 0x000000c800467202 */ /* 0x000fce0000000f00 */
[----:B------:R-:W-:Y:S05]  /*a6a0*/  WARPSYNC.COLLECTIVE R73, `(.L_x_10012) ;  /* 0x0000000049087348 */ /* 0x000fea0003c00000 */
[----:B------:R0:W1:Y:S02]  /*a6b0*/  SHFL.UP P6, R200, R204, R201, R206 ;  /* 0x040000c9ccc87389 */ /* 0x00006400000c00ce */
[----:B01----:R-:W-:Y:S05]  /*a6c0*/  ENDCOLLECTIVE ;  /* 0x000000000000791b */ /* 0x003fea0003800000 */
.L_x_10012:
[----:B------:R-:W-:Y:S02]  /*a6d0*/  MOV R204, R199 ;  /* 0x000000c700cc7202 */ /* 0x000fe40000000f00 */
[----:B------:R-:W-:-:S07]  /*a6e0*/  MOV R72, R200 ;  /* 0x000000c800487202 */ /* 0x000fce0000000f00 */
[----:B------:R-:W-:Y:S05]  /*a6f0*/  WARPSYNC.COLLECTIVE R73, `(.L_x_10013) ;  /* 0x0000000049087348 */ /* 0x000fea0003c00000 */
[----:B------:R0:W1:Y:S02]  /*a700*/  SHFL.UP P6, R200, R204, R201, R206 ;  /* 0x040000c9ccc87389 */ /* 0x00006400000c00ce */
[----:B01----:R-:W-:Y:S05]  /*a710*/  ENDCOLLECTIVE ;  /* 0x000000000000791b */ /* 0x003fea0003800000 */
.L_x_10013:
        /* <DEDUP_REMOVED lines=15> */
.L_x_10014:
[----:B------:R-:W-:Y:S02]  /*a810*/  MOV R204, R75 ;  /* 0x0000004b00cc7202 */ /* 0x000fe40000000f00 */
[----:B------:R-:W-:-:S07]  /*a820*/  MOV R68, R200 ;  /* 0x000000c800447202 */ /* 0x000fce0000000f00 */
[----:B------:R-:W-:Y:S05]  /*a830*/  WARPSYNC.COLLECTIVE R73, `(.L_x_10015) ;  /* 0x0000000049087348 */ /* 0x000fea0003c00000 */
[----:B------:R0:W1:Y:S02]  /*a840*/  SHFL.UP P6, R200, R204, R201, R206 ;  /* 0x040000c9ccc87389 */ /* 0x00006400000c00ce */
[----:B01----:R-:W-:Y:S05]  /*a850*/  ENDCOLLECTIVE ;  /* 0x000000000000791b */ /* 0x003fea0003800000 */
.L_x_10015:
[----:B------:R-:W-:Y:S02]  /*a860*/  MOV R204, R198 ;  /* 0x000000c600cc7202 */ /* 0x000fe40000000f00 */
[----:B------:R-:W-:-:S07]  /*a870*/  MOV R70, R200 ;  /* 0x000000c800467202 */ /* 0x000fce0000000f00 */
[----:B------:R-:W-:Y:S05]  /*a880*/  WARPSYNC.COLLECTIVE R73, `(.L_x_10016) ;  /* 0x0000000049087348 */ /* 0x000fea0003c00000 */
[----:B------:R0:W1:Y:S02]  /*a890*/  SHFL.UP P6, R200, R204, R201, R206 ;  /* 0x040000c9ccc87389 */ /* 0x00006400000c00ce */
[----:B01----:R-:W-:Y:S05]  /*a8a0*/  ENDCOLLECTIVE ;  /* 0x000000000000791b */ /* 0x003fea0003800000 */
.L_x_10016:
[----:B------:R-:W-:Y:S02]  /*a8b0*/  MOV R204, R199 ;  /* 0x000000c700cc7202 */ /* 0x000fe40000000f00 */
[----:B------:R-:W-:-:S07]  /*a8c0*/  MOV R72, R200 ;  /* 0x000000c800487202 */ /* 0x000fce0000000f00 */
[----:B------:R-:W-:Y:S05]  /*a8d0*/  WARPSYNC.COLLECTIVE R73, `(.L_x_10017) ;  /* 0x0000000049087348 */ /* 0x000fea0003c00000 */
[----:B------:R0:W1:Y:S02]  /*a8e0*/  SHFL.UP P6, R200, R204, R201, R206 ;  /* 0x040000c9ccc87389 */ /* 0x00006400000c00ce */
[----:B01----:R-:W-:Y:S05]  /*a8f0*/  ENDCOLLECTIVE ;  /* 0x000000000000791b */ /* 0x003fea0003800000 */
.L_x_10017:
        /* <DEDUP_REMOVED lines=15> */
.L_x_10018:
[----:B------:R-:W-:Y:S02]  /*a9f0*/  MOV R204, R75 ;  /* 0x0000004b00cc7202 */ /* 0x000fe40000000f00 */
[----:B------:R-:W-:-:S07]  /*aa00*/  MOV R68, R200 ;  /* 0x000000c800447202 */ /* 0x000fce0000000f00 */
[----:B------:R-:W-:Y:S05]  /*aa10*/  WARPSYNC.COLLECTIVE R73, `(.L_x_10019) ;  /* 0x0000000049087348 */ /* 0x000fea0003c00000 */
[----:B------:R0:W1:Y:S02]  /*aa20*/  SHFL.UP P6, R200, R204, R201, R206 ;  /* 0x040000c9ccc87389 */ /* 0x00006400000c00ce */
[----:B01----:R-:W-:Y:S05]  /*aa30*/  ENDCOLLECTIVE ;  /* 0x000000000000791b */ /* 0x003fea0003800000 */
.L_x_10019:
[----:B------:R-:W-:Y:S02]  /*aa40*/  MOV R204, R198 ;  /* 0x000000c600cc7202 */ /* 0x000fe40000000f00 */
[----:B------:R-:W-:-:S07]  /*aa50*/  MOV R70, R200 ;  /* 0x000000c800467202 */ /* 0x000fce0000000f00 */
[----:B------:R-:W-:Y:S05]  /*aa60*/  WARPSYNC.COLLECTIVE R73, `(.L_x_10020) ;  /* 0x0000000049087348 */ /* 0x000fea0003c00000 */
[----:B------:R0:W1:Y:S02]  /*aa70*/  SHFL.UP P6, R200, R204, R201, R206 ;  /* 0x040000c9ccc87389 */ /* 0x00006400000c00ce */
[----:B01----:R-:W-:Y:S05]  /*aa80*/  ENDCOLLECTIVE ;  /* 0x000000000000791b */ /* 0x003fea0003800000 */
.L_x_10020:
[----:B------:R-:W-:Y:S02]  /*aa90*/  MOV R204, R199 ;  /* 0x000000c700cc7202 */ /* 0x000fe40000000f00 */
[----:B------:R-:W-:-:S07]  /*aaa0*/  MOV R72, R200 ;  /* 0x000000c800487202 */ /* 0x000fce0000000f00 */
[----:B------:R-:W-:Y:S05]  /*aab0*/  WARPSYNC.COLLECTIVE R73, `(.L_x_10021) ;  /* 0x0000000049087348 */ /* 0x000fea0003c00000 */
[----:B------:R0:W1:Y:S02]  /*aac0*/  SHFL.UP P6, R200, R204, R201, R206 ;  /* 0x040000c9ccc87389 */ /* 0x00006400000c00ce */
[----:B01----:R-:W-:Y:S05]  /*aad0*/  ENDCOLLECTIVE ;  /* 0x000000000000791b */ /* 0x003fea0003800000 */
.L_x_10021:
[----:B------:R-:W-:Y:S05]  /*aae0*/  BRA `(.L_x_10022) ;  /* 0xffffff8c00307947 */ /* 0x000fea000383ffff */
.L_x_9901:
        /* <DEDUP_REMOVED lines=8> */
.L_x_10024:
[----:B------:R-:W-:Y:S05]  /*ab70*/  BSYNC B0 ;  /* 0x0000000000007941 */ /* 0x000fea0003800000 */
.L_x_10023:
[----:B------:R-:W-:Y:S05]  /*ab80*/  BRA `(.L_x_10025) ;  /* 0xffffff8c003c7947 */ /* 0x000fea000383ffff */
.L_x_9902:
        /* <DEDUP_REMOVED lines=8> */
.L_x_10027:
[----:B------:R-:W-:Y:S05]  /*ac10*/  BSYNC B0 ;  /* 0x0000000000007941 */ /* 0x000fea0003800000 */
.L_x_10026:
[----:B------:R-:W-:Y:S05]  /*ac20*/  BRA `(.L_x_10028) ;  /* 0xffffff8c001c7947 */ /* 0x000fea000383ffff */
.L_x_9903:
        /* <DEDUP_REMOVED lines=8> */
.L_x_10030:
[----:B------:R-:W-:Y:S05]  /*acb0*/  BSYNC B0 ;  /* 0x0000000000007941 */ /* 0x000fea0003800000 */
.L_x_10029:
[----:B------:R-:W-:Y:S05]  /*acc0*/  BRA `(.L_x_10031) ;  /* 0xffffff8800fc7947 */ /* 0x000fea000383ffff */
.L_x_9904:
        /* <DEDUP_REMOVED lines=8> */
.L_x_10033:
[----:B------:R-:W-:Y:S05]  /*ad50*/  BSYNC B0 ;  /* 0x0000000000007941 */ /* 0x000fea0003800000 */
.L_x_10032:
[----:B------:R-:W-:Y:S05]  /*ad60*/  BRA `(.L_x_10034) ;  /* 0xffffff8800dc7947 */ /* 0x000fea000383ffff */
.L_x_9905:
        /* <DEDUP_REMOVED lines=8> */
.L_x_10036:
[----:B------:R-:W-:Y:S05]  /*adf0*/  BSYNC B0 ;  /* 0x0000000000007941 */ /* 0x000fea0003800000 */
.L_x_10035:
        /* <DEDUP_REMOVED lines=10> */
.L_x_10037:
[----:B------:R-:W-:Y:S02]  /*aea0*/  MOV R70, 0x1f ;  /* 0x0000001f00467802 */ /* 0x000fe40000000f00 */
[----:B------:R-:W-:Y:S02]  /*aeb0*/  MOV R204, R198 ;  /* 0x000000c600cc7202 */ /* 0x000fe40000000f00 */
[----:B------:R-:W-:-:S07]  /*aec0*/  MOV R75, R200 ;  /* 0x000000c8004b7202 */ /* 0x000fce0000000f00 */
[----:B------:R-:W-:Y:S05]  /*aed0*/  WARPSYNC.COLLECTIVE R73, `(.L_x_10038) ;  /* 0x0000000049087348 */ /* 0x000fea0003c00000 */
[----:B------:R0:W1:Y:S02]  /*aee0*/  SHFL.UP P6, R200, R204, R201, R206 ;  /* 0x040000c9ccc87389 */ /* 0x00006400000c00ce */
[----:B01----:R-:W-:Y:S05]  /*aef0*/  ENDCOLLECTIVE ;  /* 0x000000000000791b */ /* 0x003fea0003800000 */
.L_x_10038:
[----:B------:R-:W-:Y:S02]  /*af00*/  MOV R204, R199 ;  /* 0x000000c700cc7202 */ /* 0x000fe40000000f00 */
[----:B------:R-:W-:-:S07]  /*af10*/  MOV R198, R200 ;  /* 0x000000c800c67202 */ /* 0x000fce0000000f00 */
[----:B------:R-:W-:Y:S05]  /*af20*/  WARPSYNC.COLLECTIVE R73, `(.L_x_10039) ;  /* 0x0000000049087348 */ /* 0x000fea0003c00000 */
[----:B------:R0:W1:Y:S02]  /*af30*/  SHFL.UP P6, R200, R204, R201, R206 ;  /* 0x040000c9ccc87389 */ /* 0x00006400000c00ce */
[----:B01----:R-:W-:Y:S05]  /*af40*/  ENDCOLLECTIVE ;  /* 0x000000000000791b */ /* 0x003fea0003800000 */
.L_x_10039:
[----:B------:R-:W-:Y:S05]  /*af50*/  WARPSYNC.COLLECTIVE R73, `(.L_x_10040) ;  /* 0x0000000049087348 */ /* 0x000fea0003c00000 */
[----:B------:R0:W1:Y:S02]  /*af60*/  SHFL.IDX P3, R68, R72, R71, R70 ;  /* 0x0000004748447389 */ /* 0x0000640000060046 */
[----:B01----:R-:W-:Y:S05]  /*af70*/  ENDCOLLECTIVE ;  /* 0x000000000000791b */ /* 0x003fea0003800000 */
.L_x_10040:
[----:B------:R-:W-:Y:S02]  /*af80*/  MOV R72, R65 ;  /* 0x0000004100487202 */ /* 0x000fe40000000f00 */
[----:B------:R-:W-:Y:S02]  /*af90*/  MOV R199, R200 ;  /* 0x000000c800c77202 */ /* 0x000fe40000000f00 */
[----:B------:R-:W-:-:S07]  /*afa0*/  MOV R64, R68 ;  /* 0x0000004400407202 */ /* 0x000fce0000000f00 */
[----:B------:R-:W-:Y:S05]  /*afb0*/  WARPSYNC.COLLECTIVE R73, `(.L_x_10041) ;  /* 0x0000000049087348 */ /* 0x000fea0003c00000 */
[----:B------:R0:W1:Y:S02]  /*afc0*/  SHFL.IDX P3, R68, R72, R71, R70 ;  /* 0x0000004748447389 */ /* 0x0000640000060046 */
[----:B01----:R-:W-:Y:S05]  /*afd0*/  ENDCOLLECTIVE ;  /* 0x000000000000791b */ /* 0x003fea0003800000 */
.L_x_10041:
[----:B------:R-:W-:Y:S02]  /*afe0*/  MOV R72, R66 ;  /* 0x0000004200487202 */ /* 0x000fe40000000f00 */
[----:B------:R-:W-:-:S07]  /*aff0*/  MOV R200, R68 ;  /* 0x0000004400c87202 */ /* 0x000fce0000000f00 */
[----:B------:R-:W-:Y:S05]  /*b000*/  WARPSYNC.COLLECTIVE R73, `(.L_x_10042) ;  /* 0x0000000049087348 */ /* 0x000fea0003c00000 */
[----:B------:R0:W1:Y:S02]  /*b010*/  SHFL.IDX P3, R68, R72, R71, R70 ;  /* 0x0000004748447389 */ /* 0x0000640000060046 */
[----:B01----:R-:W-:Y:S05]  /*b020*/  ENDCOLLECTIVE ;  /* 0x000000000000791b */ /* 0x003fea0003800000 */
.L_x_10042:
[----:B------:R-:W-:Y:S02]  /*b030*/  MOV R72, R67 ;  /* 0x0000004300487202 */ /* 0x000fe40000000f00 */
[----:B------:R-:W-:-:S07]  /*b040*/  MOV R66, R68 ;  /* 0x0000004400427202 */ /* 0x000fce0000000f00 */
[----:B------:R-:W-:Y:S05]  /*b050*/  WARPSYNC.COLLECTIVE R73, `(.L_x_10043) ;  /* 0x0000000049087348 */ /* 0x000fea0003c00000 */
[----:B------:R0:W1:Y:S02]  /*b060*/  SHFL.IDX P3, R68, R72, R71, R70 ;  /* 0x0000004748447389 */ /* 0x0000640000060046 */
[----:B01----:R-:W-:Y:S05]  /*b070*/  ENDCOLLECTIVE ;  /* 0x000000000000791b */ /* 0x003fea0003800000 */
.L_x_10043:
[----:B------:R-:W-:Y:S01]  /*b080*/  MOV R67, R68 ;  /* 0x0000004400437202 */ /* 0x000fe20000000f00 */
[----:B------:R-:W-:Y:S06]  /*b090*/  BRA `(.L_x_10044) ;  /* 0xffffff8800387947 */ /* 0x000fec000383ffff */
.L_x_9908:
[----:B------:R-:W-:Y:S01]  /*b0a0*/  MOV R68, R250 ;  /* 0x000000fa00447202 */ /* 0x000fe20000000f00 */
[----:B------:R-:W-:Y:S01]  /*b0b0*/  HFMA2 R69, -RZ, RZ, 0, 5.9604644775390625e-08 ;  /* 0x00000001ff457431 */ /* 0x000fe200000001ff */
[----:B------:R-:W-:Y:S02]  /*b0c0*/  MOV R252, 0x1f ;  /* 0x0000001f00fc7802 */ /* 0x000fe40000000f00 */
[----:B------:R-:W-:-:S07]  /*b0d0*/  MOV R73, 0xffffffff ;  /* 0xffffffff00497802 */ /* 0x000fce0000000f00 */
[----:B0-----:R-:W-:Y:S05]  /*b0e0*/  WARPSYNC.COLLECTIVE R73, `(.L_x_10045) ;  /* 0x0000000049087348 */ /* 0x001fea0003c00000 */
[----:B------:R1:W2:Y:S02]  /*b0f0*/  SHFL.DOWN P0, R251, R68, R69, R252 ;  /* 0x0800004544fb7389 */ /* 0x0002a400000000fc */
[----:B012---:R-:W-:Y:S05]  /*b100*/  ENDCOLLECTIVE ;  /* 0x000000000000791b */ /* 0x007fea0003800000 */
.L_x_10045:
[----:B------:R-:W-:Y:S02]  /*b110*/  MOV R68, R74 ;  /* 0x0000004a00447202 */ /* 0x000fe40000000f00 */
[----:B------:R-:W-:-:S07]  /*b120*/  MOV R247, R251 ;  /* 0x000000fb00f77202 */ /* 0x000fce0000000f00 */
[----:B------:R-:W-:Y:S05]  /*b130*/  WARPSYNC.COLLECTIVE R73, `(.L_x_10046) ;  /* 0x0000000049087348 */ /* 0x000fea0003c00000 */
[----:B------:R0:W1:Y:S02]  /*b140*/  SHFL.DOWN P0, R251, R68, R69, R252 ;  /* 0x0800004544fb7389 */ /* 0x00006400000000fc */
[----:B01----:R-:W-:Y:S05]  /*b150*/  ENDCOLLECTIVE ;  /* 0x000000000000791b */ /* 0x003fea0003800000 */
.L_x_10046:
[----:B------:R-:W-:Y:S02]  /*b160*/  MOV R68, R75 ;  /* 0x0000004b00447202 */ /* 0x000fe40000000f00 */
[----:B------:R-:W-:-:S07]  /*b170*/  MOV R245, R251 ;  /* 0x000000fb00f57202 */ /* 0x000fce0000000f00 */
[----:B------:R-:W-:Y:S05]  /*b180*/  WARPSYNC.COLLECTIVE R73, `(.L_x_10047) ;  /* 0x0000000049087348 */ /* 0x000fea0003c00000 */
[----:B------:R0:W1:Y:S02]  /*b190*/  SHFL.DOWN P0, R251, R68, R69, R252 ;  /* 0x0800004544fb7389 */ /* 0x00006400000000fc */
[----:B01----:R-:W-:Y:S05]  /*b1a0*/  ENDCOLLECTIVE ;  /* 0x000000000000791b */ /* 0x003fea0003800000 */
.L_x_10047:
[----:B------:R-:W-:Y:S02]  /*b1b0*/  MOV R68, R249 ;  /* 0x000000f900447202 */ /* 0x000fe40000000f00 */
[----:B------:R-:W-:-:S07]  /*b1c0*/  MOV R71, R251 ;  /* 0x000000fb00477202 */ /* 0x000fce0000000f00 */
[----:B------:R-:W-:Y:S05]  /*b1d0*/  WARPSYNC.COLLECTIVE R73, `(.L_x_10048) ;  /* 0x0000000049087348 */ /* 0x000fea0003c00000 */
[----:B------:R0:W1:Y:S02]  /*b1e0*/  SHFL.DOWN P0, R251, R68, R69, R252 ;  /* 0x0800004544fb7389 */ /* 0x00006400000000fc */
[----:B01----:R-:W-:Y:S05]  /*b1f0*/  ENDCOLLECTIVE ;  /* 0x000000000000791b */ /* 0x003fea0003800000 */
.L_x_10048:
[----:B------:R-:W-:Y:S05]  /*b200*/  BRA `(.L_x_10049) ;  /* 0xffffff9c00247947 */ /* 0x000fea000383ffff */
.L_x_9911:
        /* <DEDUP_REMOVED lines=8> */
.L_x_10051:
[----:B------:R-:W-:Y:S05]  /*b290*/  BSYNC B1 ;  /* 0x0000000000017941 */ /* 0x000fea0003800000 */
.L_x_10050:
        /* <DEDUP_REMOVED lines=8> */
.L_x_10052:
[----:B------:R-:W-:Y:S02]  /*b320*/  MOV R68, R75 ;  /* 0x0000004b00447202 */ /* 0x000fe40000000f00 */
[----:B------:R-:W-:-:S07]  /*b330*/  MOV R245, R251 ;  /* 0x000000fb00f57202 */ /* 0x000fce0000000f00 */
[----:B------:R-:W-:Y:S05]  /*b340*/  WARPSYNC.COLLECTIVE R73, `(.L_x_10053) ;  /* 0x0000000049087348 */ /* 0x000fea0003c00000 */
[----:B------:R0:W1:Y:S02]  /*b350*/  SHFL.DOWN P0, R251, R68, R69, R252 ;  /* 0x0800004544fb7389 */ /* 0x00006400000000fc */
[----:B01----:R-:W-:Y:S05]  /*b360*/  ENDCOLLECTIVE ;  /* 0x000000000000791b */ /* 0x003fea0003800000 */
.L_x_10053:
[----:B------:R-:W-:Y:S02]  /*b370*/  MOV R68, R249 ;  /* 0x000000f900447202 */ /* 0x000fe40000000f00 */
[----:B------:R-:W-:-:S07]  /*b380*/  MOV R247, R251 ;  /* 0x000000fb00f77202 */ /* 0x000fce0000000f00 */
[----:B------:R-:W-:Y:S05]  /*b390*/  WARPSYNC.COLLECTIVE R73, `(.L_x_10054) ;  /* 0x0000000049087348 */ /* 0x000fea0003c00000 */
[----:B------:R0:W1:Y:S02]  /*b3a0*/  SHFL.DOWN P0, R251, R68, R69, R252 ;  /* 0x0800004544fb7389 */ /* 0x00006400000000fc */
[----:B01----:R-:W-:Y:S05]  /*b3b0*/  ENDCOLLECTIVE ;  /* 0x000000000000791b */ /* 0x003fea0003800000 */
.L_x_10054:
[----:B------:R-:W-:Y:S05]  /*b3c0*/  BRA `(.L_x_10055) ;  /* 0xffffff9c00047947 */ /* 0x000fea000383ffff */
.L_x_9914:
        /* <DEDUP_REMOVED lines=8> */
.L_x_10057:
[----:B------:R-:W-:Y:S05]  /*b450*/  BSYNC B1 ;  /* 0x0000000000017941 */ /* 0x000fea0003800000 */
.L_x_10056:
        /* <DEDUP_REMOVED lines=8> */
.L_x_10058:
[----:B------:R-:W-:Y:S02]  /*b4e0*/  MOV R68, R75 ;  /* 0x0000004b00447202 */ /* 0x000fe40000000f00 */
[----:B------:R-:W-:-:S07]  /*b4f0*/  MOV R245, R251 ;  /* 0x000000fb00f57202 */ /* 0x000fce0000000f00 */
[----:B------:R-:W-:Y:S05]  /*b500*/  WARPSYNC.COLLECTIVE R73, `(.L_x_10059) ;  /* 0x0000000049087348 */ /* 0x000fea0003c00000 */
[----:B------:R0:W1:Y:S02]  /*b510*/  SHFL.DOWN P0, R251, R68, R69, R252 ;  /* 0x0800004544fb7389 */ /* 0x00006400000000fc */
[----:B01----:R-:W-:Y:S05]  /*b520*/  ENDCOLLECTIVE ;  /* 0x000000000000791b */ /* 0x003fea0003800000 */
.L_x_10059:
[----:B------:R-:W-:Y:S02]  /*b530*/  MOV R68, R249 ;  /* 0x000000f900447202 */ /* 0x000fe40000000f00 */
[----:B------:R-:W-:-:S07]  /*b540*/  MOV R247, R251 ;  /* 0x000000fb00f77202 */ /* 0x000fce0000000f00 */
[----:B------:R-:W-:Y:S05]  /*b550*/  WARPSYNC.COLLECTIVE R73, `(.L_x_10060) ;  /* 0x0000000049087348 */ /* 0x000fea0003c00000 */
[----:B------:R0:W1:Y:S02]  /*b560*/  SHFL.DOWN P0, R251, R68, R69, R252 ;  /* 0x0800004544fb7389 */ /* 0x00006400000000fc */
[----:B01----:R-:W-:Y:S05]  /*b570*/  ENDCOLLECTIVE ;  /* 0x000000000000791b */ /* 0x003fea0003800000 */
.L_x_10060:
[----:B------:R-:W-:Y:S05]  /*b580*/  BRA `(.L_x_10061) ;  /* 0xffffff9800e47947 */ /* 0x000fea000383ffff */
.L_x_9917:
        /* <DEDUP_REMOVED lines=8> */
.L_x_10063:
[----:B------:R-:W-:Y:S05]  /*b610*/  BSYNC B1 ;  /* 0x0000000000017941 */ /* 0x000fea0003800000 */
.L_x_10062:
        /* <DEDUP_REMOVED lines=8> */
.L_x_10064:
[----:B------:R-:W-:Y:S02]  /*b6a0*/  MOV R68, R75 ;  /* 0x0000004b00447202 */ /* 0x000fe40000000f00 */
[----:B------:R-:W-:-:S07]  /*b6b0*/  MOV R245, R251 ;  /* 0x000000fb00f57202 */ /* 0x000fce0000000f00 */
[----:B------:R-:W-:Y:S05]  /*b6c0*/  WARPSYNC.COLLECTIVE R73, `(.L_x_10065) ;  /* 0x0000000049087348 */ /* 0x000fea0003c00000 */
[----:B------:R0:W1:Y:S02]  /*b6d0*/  SHFL.DOWN P0, R251, R68, R69, R252 ;  /* 0x0800004544fb7389 */ /* 0x00006400000000fc */
[----:B01----:R-:W-:Y:S05]  /*b6e0*/  ENDCOLLECTIVE ;  /* 0x000000000000791b */ /* 0x003fea0003800000 */
.L_x_10065:
[----:B------:R-:W-:Y:S02]  /*b6f0*/  MOV R68, R249 ;  /* 0x000000f900447202 */ /* 0x000fe40000000f00 */
[----:B------:R-:W-:-:S07]  /*b700*/  MOV R247, R251 ;  /* 0x000000fb00f77202 */ /* 0x000fce0000000f00 */
[----:B------:R-:W-:Y:S05]  /*b710*/  WARPSYNC.COLLECTIVE R73, `(.L_x_10066) ;  /* 0x0000000049087348 */ /* 0x000fea0003c00000 */
[----:B------:R0:W1:Y:S02]  /*b720*/  SHFL.DOWN P0, R251, R68, R69, R252 ;  /* 0x0800004544fb7389 */ /* 0x00006400000000fc */
[----:B01----:R-:W-:Y:S05]  /*b730*/  ENDCOLLECTIVE ;  /* 0x000000000000791b */ /* 0x003fea0003800000 */
.L_x_10066:
[----:B------:R-:W-:Y:S05]  /*b740*/  BRA `(.L_x_10067) ;  /* 0xffffff9800c47947 */ /* 0x000fea000383ffff */
.L_x_9920:
        /* <DEDUP_REMOVED lines=8> */
.L_x_10069:
[----:B------:R-:W-:Y:S05]  /*b7d0*/  BSYNC B1 ;  /* 0x0000000000017941 */ /* 0x000fea0003800000 */
.L_x_10068:
        /* <DEDUP_REMOVED lines=8> */
.L_x_10070:
[----:B------:R-:W-:Y:S02]  /*b860*/  MOV R68, R75 ;  /* 0x0000004b00447202 */ /* 0x000fe40000000f00 */
[----:B------:R-:W-:-:S07]  /*b870*/  MOV R245, R251 ;  /* 0x000000fb00f57202 */ /* 0x000fce0000000f00 */
[----:B------:R-:W-:Y:S05]  /*b880*/  WARPSYNC.COLLECTIVE R73, `(.L_x_10071) ;  /* 0x0000000049087348 */ /* 0x000fea0003c00000 */
[----:B------:R0:W1:Y:S02]  /*b890*/  SHFL.DOWN P0, R251, R68, R69, R252 ;  /* 0x0800004544fb7389 */ /* 0x00006400000000fc */
[----:B01----:R-:W-:Y:S05]  /*b8a0*/  ENDCOLLECTIVE ;  /* 0x000000000000791b */ /* 0x003fea0003800000 */
.L_x_10071:
[----:B------:R-:W-:Y:S02]  /*b8b0*/  MOV R68, R249 ;  /* 0x000000f900447202 */ /* 0x000fe40000000f00 */
[----:B------:R-:W-:-:S07]  /*b8c0*/  MOV R247, R251 ;  /* 0x000000fb00f77202 */ /* 0x000fce0000000f00 */
[----:B------:R-:W-:Y:S05]  /*b8d0*/  WARPSYNC.COLLECTIVE R73, `(.L_x_10072) ;  /* 0x0000000049087348 */ /* 0x000fea0003c00000 */
[----:B------:R0:W1:Y:S02]  /*b8e0*/  SHFL.DOWN P0, R251, R68, R69, R252 ;  /* 0x0800004544fb7389 */ /* 0x00006400000000fc */
[----:B01----:R-:W-:Y:S05]  /*b8f0*/  ENDCOLLECTIVE ;  /* 0x000000000000791b */ /* 0x003fea0003800000 */
.L_x_10072:
[----:B------:R-:W-:Y:S05]  /*b900*/  BRA `(.L_x_10073) ;  /* 0xffffff9800a47947 */ /* 0x000fea000383ffff */
.L_x_9923:
        /* <DEDUP_REMOVED lines=8> */
.L_x_10075:
[----:B------:R-:W-:Y:S05]  /*b990*/  BSYNC B1 ;  /* 0x0000000000017941 */ /* 0x000fea0003800000 */
.L_x_10074:
[----:B------:R-:W-:Y:S01]  /*b9a0*/  MOV R72, R74 ;  /* 0x0000004a00487202 */ /* 0x000fe20000000f00 */
[----:B------:R-:W-:Y:S01]  /*b9b0*/  HFMA2 R71, -RZ, RZ, 0, 0 ;  /* 0x00000000ff477431 */ /* 0x000fe200000001ff */
[----:B------:R-:W-:Y:S02]  /*b9c0*/  MOV R70, 0x1f ;  /* 0x0000001f00467802 */ /* 0x000fe40000000f00 */
[----:B------:R-:W-:Y:S02]  /*b9d0*/  MOV R73, 0xffffffff ;  /* 0xffffffff00497802 */ /* 0x000fe40000000f00 */
[----:B------:R-:W-:-:S07]  /*b9e0*/  MOV R247, R68 ;  /* 0x0000004400f77202 */ /* 0x000fce0000000f00 */
[----:B------:R-:W-:Y:S05]  /*b9f0*/  WARPSYNC.COLLECTIVE R73, `(.L_x_10076) ;  /* 0x0000000049087348 */ /* 0x000fea0003c00000 */
[----:B------:R0:W1:Y:S02]  /*ba00*/  SHFL.IDX P3, R68, R72, R71, R70 ;  /* 0x0000004748447389 */ /* 0x0000640000060046 */
[----:B01----:R-:W-:Y:S05]  /*ba10*/  ENDCOLLECTIVE ;  /* 0x000000000000791b */ /* 0x003fea0003800000 */
.L_x_10076:
[----:B------:R-:W-:Y:S02]  /*ba20*/  MOV R72, R75 ;  /* 0x0000004b00487202 */ /* 0x000fe40000000f00 */
[----:B------:R-:W-:-:S07]  /*ba30*/  MOV R246, R68 ;  /* 0x0000004400f67202 */ /* 0x000fce0000000f00 */
[----:B------:R-:W-:Y:S05]  /*ba40*/  WARPSYNC.COLLECTIVE R73, `(.L_x_10077) ;  /* 0x0000000049087348 */ /* 0x000fea0003c00000 */
[----:B------:R0:W1:Y:S02]  /*ba50*/  SHFL.IDX P3, R68, R72, R71, R70 ;  /* 0x0000004748447389 */ /* 0x0000640000060046 */
[----:B01----:R-:W-:Y:S05]  /*ba60*/  ENDCOLLECTIVE ;  /* 0x000000000000791b */ /* 0x003fea0003800000 */
.L_x_10077:
[-C--:B------:R-:W-:Y:S01]  /*ba70*/  FMUL.FTZ R69, R63, R246.reuse ;  /* 0x000000f63f457220 */ /* 0x080fe20000410000 */
[C---:B------:R-:W-:Y:S01]  /*ba80*/  FMUL.FTZ R252, R62.reuse, R246 ;  /* 0x000000f63efc7220 */ /* 0x040fe20000410000 */
[----:B------:R-:W-:Y:S02]  /*ba90*/  MOV R72, R249 ;  /* 0x000000f900487202 */ /* 0x000fe40000000f00 */
[----:B------:R-:W-:Y:S01]  /*baa0*/  MOV R245, R68 ;  /* 0x0000004400f57202 */ /* 0x000fe20000000f00 */
[----:B------:R-:W-:Y:S01]  /*bab0*/  FFMA.FTZ R68, R62, R247, -R69 ;  /* 0x000000f73e447223 */ /* 0x000fe20000010845 */
[----:B------:R-:W-:-:S03]  /*bac0*/  FMUL.FTZ R69, R61, R246 ;  /* 0x000000f63d457220 */ /* 0x000fc60000410000 */
[----:B------:R-:W-:Y:S01]  /*bad0*/  FADD.FTZ R245, R245, R68 ;  /* 0x00000044f5f57221 */ /* 0x000fe20000010000 */
[C---:B------:R-:W-:Y:S01]  /*bae0*/  FMUL.FTZ R68, R60.reuse, R246 ;  /* 0x000000f63c447220 */ /* 0x040fe20000410000 */
[-C--:B------:R-:W-:Y:S01]  /*baf0*/  FFMA.FTZ R248, R60, R247.reuse, -R69 ;  /* 0x000000f73cf87223 */ /* 0x080fe20000010845 */
[----:B------:R-:W-:Y:S02]  /*bb00*/  HFMA2 R69, -RZ, RZ, 0, 5.9604644775390625e-08 ;  /* 0x00000001ff457431 */ /* 0x000fe400000001ff */
[-C--:B------:R-:W-:Y:S01]  /*bb10*/  FFMA.FTZ R246, R61, R247.reuse, R68 ;  /* 0x000000f73df67223 */ /* 0x080fe20000010044 */
[----:B------:R-:W-:-:S07]  /*bb20*/  FFMA.FTZ R247, R63, R247, R252 ;  /* 0x000000f73ff77223 */ /* 0x000fce00000100fc */
[----:B------:R-:W-:Y:S05]  /*bb30*/  WARPSYNC.COLLECTIVE R73, `(.L_x_10078) ;  /* 0x0000000049087348 */ /* 0x000fea0003c00000 */
[----:B------:R0:W1:Y:S02]  /*bb40*/  SHFL.IDX P3, R68, R72, R71, R70 ;  /* 0x0000004748447389 */ /* 0x0000640000060046 */
[----:B01----:R-:W-:Y:S05]  /*bb50*/  ENDCOLLECTIVE ;  /* 0x000000000000791b */ /* 0x003fea0003800000 */
.L_x_10078:
[----:B------:R-:W-:Y:S02]  /*bb60*/  MOV R252, 0x1f ;  /* 0x0000001f00fc7802 */ /* 0x000fe40000000f00 */
[----:B------:R-:W-:Y:S01]  /*bb70*/  MOV R72, R60 ;  /* 0x0000003c00487202 */ /* 0x000fe20000000f00 */
[----:B------:R-:W-:Y:S01]  /*bb80*/  FADD.FTZ R247, R68, R247 ;  /* 0x000000f744f77221 */ /* 0x000fe20000010000 */
[----:B------:R-:W-:-:S07]  /*bb90*/  MOV R68, R250 ;  /* 0x000000fa00447202 */ /* 0x000fce0000000f00 */
[----:B------:R-:W-:Y:S05]  /*bba0*/  WARPSYNC.COLLECTIVE R73, `(.L_x_10079) ;  /* 0x0000000049087348 */ /* 0x000fea0003c00000 */
[----:B------:R0:W1:Y:S02]  /*bbb0*/  SHFL.DOWN P0, R251, R68, R69, R252 ;  /* 0x0800004544fb7389 */ /* 0x00006400000000fc */
[----:B01----:R-:W-:Y:S05]  /*bbc0*/  ENDCOLLECTIVE ;  /* 0x000000000000791b */ /* 0x003fea0003800000 */
.L_x_10079:
[----:B------:R-:W-:Y:S02]  /*bbd0*/  MOV R68, R74 ;  /* 0x0000004a00447202 */ /* 0x000fe40000000f00 */
[----:B------:R-:W-:-:S07]  /*bbe0*/  MOV R250, R251 ;  /* 0x000000fb00fa7202 */ /* 0x000fce0000000f00 */
[----:B------:R-:W-:Y:S05]  /*bbf0*/  WARPSYNC.COLLECTIVE R73, `(.L_x_10080) ;  /* 0x0000000049087348 */ /* 0x000fea0003c00000 */
[----:B------:R0:W1:Y:S02]  /*bc00*/  SHFL.DOWN P0, R251, R68, R69, R252 ;  /* 0x0800004544fb7389 */ /* 0x00006400000000fc */
[----:B01----:R-:W-:Y:S05]  /*bc10*/  ENDCOLLECTIVE ;  /* 0x000000000000791b */ /* 0x003fea0003800000 */
.L_x_10080:
[----:B------:R-:W-:Y:S02]  /*bc20*/  MOV R68, R75 ;  /* 0x0000004b00447202 */ /* 0x000fe40000000f00 */
[----:B------:R-:W-:-:S07]  /*bc30*/  MOV R74, R251 ;  /* 0x000000fb004a7202 */ /* 0x000fce0000000f00 */
[----:B------:R-:W-:Y:S05]  /*bc40*/  WARPSYNC.COLLECTIVE R73, `(.L_x_10081) ;  /* 0x0000000049087348 */ /* 0x000fea0003c00000 */
[----:B------:R0:W1:Y:S02]  /*bc50*/  SHFL.DOWN P0, R251, R68, R69, R252 ;  /* 0x0800004544fb7389 */ /* 0x00006400000000fc */
[----:B01----:R-:W-:Y:S05]  /*bc60*/  ENDCOLLECTIVE ;  /* 0x000000000000791b */ /* 0x003fea0003800000 */
.L_x_10081:
[----:B------:R-:W-:Y:S02]  /*bc70*/  MOV R68, R249 ;  /* 0x000000f900447202 */ /* 0x000fe40000000f00 */
[----:B------:R-:W-:-:S07]  /*bc80*/  MOV R75, R251 ;  /* 0x000000fb004b7202 */ /* 0x000fce0000000f00 */
[----:B------:R-:W-:Y:S05]  /*bc90*/  WARPSYNC.COLLECTIVE R73, `(.L_x_10082) ;  /* 0x0000000049087348 */ /* 0x000fea0003c00000 */
[----:B------:R0:W1:Y:S02]  /*bca0*/  SHFL.DOWN P0, R251, R68, R69, R252 ;  /* 0x0800004544fb7389 */ /* 0x00006400000000fc */
[----:B01----:R-:W-:Y:S05]  /*bcb0*/  ENDCOLLECTIVE ;  /* 0x000000000000791b */ /* 0x003fea0003800000 */
.L_x_10082:
[----:B------:R-:W-:Y:S05]  /*bcc0*/  WARPSYNC.COLLECTIVE R73, `(.L_x_10083) ;  /* 0x0000000049087348 */ /* 0x000fea0003c00000 */
[----:B------:R0:W1:Y:S02]  /*bcd0*/  SHFL.IDX P3, R68, R72, R71, R70 ;  /* 0x0000004748447389 */ /* 0x0000640000060046 */
[----:B01----:R-:W-:Y:S05]  /*bce0*/  ENDCOLLECTIVE ;  /* 0x000000000000791b */ /* 0x003fea0003800000 */
.L_x_10083:
[----:B------:R-:W-:Y:S02]  /*bcf0*/  MOV R72, R61 ;  /* 0x0000003d00487202 */ /* 0x000fe40000000f00 */
[----:B------:R-:W-:Y:S02]  /*bd00*/  MOV R249, R251 ;  /* 0x000000fb00f97202 */ /* 0x000fe40000000f00 */
[----:B------:R-:W-:-:S07]  /*bd10*/  MOV R252, R68 ;  /* 0x0000004400fc7202 */ /* 0x000fce0000000f00 */
[----:B------:R-:W-:Y:S05]  /*bd20*/  WARPSYNC.COLLECTIVE R73, `(.L_x_10084) ;  /* 0x0000000049087348 */ /* 0x000fea0003c00000 */
[----:B------:R0:W1:Y:S02]  /*bd30*/  SHFL.IDX P3, R68, R72, R71, R70 ;  /* 0x0000004748447389 */ /* 0x0000640000060046 */
[----:B01----:R-:W-:Y:S05]  /*bd40*/  ENDCOLLECTIVE ;  /* 0x000000000000791b */ /* 0x003fea0003800000 */
.L_x_10084:
[----:B------:R-:W-:Y:S02]  /*bd50*/  MOV R72, R62 ;  /* 0x0000003e00487202 */ /* 0x000fe40000000f00 */
[----:B------:R-:W-:-:S07]  /*bd60*/  MOV R69, R68 ;  /* 0x0000004400457202 */ /* 0x000fce0000000f00 */
[----:B------:R-:W-:Y:S05]  /*bd70*/  WARPSYNC.COLLECTIVE R73, `(.L_x_10085) ;  /* 0x0000000049087348 */ /* 0x000fea0003c00000 */
[----:B------:R0:W1:Y:S02]  /*bd80*/  SHFL.IDX P3, R68, R72, R71, R70 ;  /* 0x0000004748447389 */ /* 0x0000640000060046 */
[----:B01----:R-:W-:Y:S05]  /*bd90*/  ENDCOLLECTIVE ;  /* 0x000000000000791b */ /* 0x003fea0003800000 */
.L_x_10085:
[----:B------:R-:W-:Y:S02]  /*bda0*/  MOV R72, R63 ;  /* 0x0000003f00487202 */ /* 0x000fe40000000f00 */
[----:B------:R-:W-:-:S07]  /*bdb0*/  MOV R251, R68 ;  /* 0x0000004400fb7202 */ /* 0x000fce0000000f00 */
[----:B------:R-:W-:Y:S05]  /*bdc0*/  WARPSYNC.COLLECTIVE R73, `(.L_x_10086) ;  /* 0x0000000049087348 */ /* 0x000fea0003c00000 */
[----:B------:R0:W1:Y:S02]  /*bdd0*/  SHFL.IDX P3, R68, R72, R71, R70 ;  /* 0x0000004748447389 */ /* 0x0000640000060046 */
[----:B01----:R-:W-:Y:S05]  /*bde0*/  ENDCOLLECTIVE ;  /* 0x000000000000791b */ /* 0x003fea0003800000 */
.L_x_10086:
[----:B------:R-:W-:Y:S02]  /*bdf0*/  MOV R71, R68 ;  /* 0x0000004400477202 */ /* 0x000fe40000000f00 */
[----:B------:R-:W-:Y:S01]  /*be00*/  MOV R68, R252 ;  /* 0x000000fc00447202 */ /* 0x000fe20000000f00 */
[----:B------:R-:W-:Y:S06]  /*be10*/  BRA `(.L_x_10087) ;  /* 0xffffff9400fc7947 */ /* 0x000fec000383ffff */
.L_x_10088:
        /* <DEDUP_REMOVED lines=14> */
.L_x_18715:


//--------------------- .text._Z25selective_scan_bwd_kernelI32Selective_Scan_bwd_kernel_traitsILi64ELi16ELb1ELb0ELb1ELb0ELb1EN3c104HalfENS1_7complexIfEEEEv12SSMParamsBwd --------------------------
	.section	.text._Z25selective_scan_bwd_kernelI32Selective_Scan_bwd_kernel_traitsILi64ELi16ELb1ELb0ELb1ELb0ELb1EN3c104HalfENS1_7complexIfEEEEv12SSMParamsBwd,"ax",@progbits
	.align	128
        .global         _Z25selective_scan_bwd_kernelI32Selective_Scan_bwd_kernel_traitsILi64ELi16ELb1ELb0ELb1ELb0ELb1EN3c104HalfENS1_7complexIfEEEEv12SSMParamsBwd
        .type           _Z25selective_scan_bwd_kernelI32Selective_Scan_bwd_kernel_traitsILi64ELi16ELb1ELb0ELb1ELb0ELb1EN3c104HalfENS1_7complexIfEEEEv12SSMParamsBwd,@function
        .size           _Z25selective_scan_bwd_kernelI32Selective_Scan_bwd_kernel_traitsILi64ELi16ELb1ELb0ELb1ELb0ELb1EN3c104HalfENS1_7complexIfEEEEv12SSMParamsBwd,(.L_x_18716 - _Z25selective_scan_bwd_kernelI32Selective_Scan_bwd_kernel_traitsILi64ELi16ELb1ELb0ELb1ELb0ELb1EN3c104HalfENS1_7complexIfEEEEv12SSMParamsBwd)
        .other          _Z25selective_scan_bwd_kernelI32Selective_Scan_bwd_kernel_traitsILi64ELi16ELb1ELb0ELb1ELb0ELb1EN3c104HalfENS1_7complexIfEEEEv12SSMParamsBwd,@"STO_CUDA_ENTRY STV_DEFAULT"
_Z25selective_scan_bwd_kernelI32Selective_Scan_bwd_kernel_traitsILi64ELi16ELb1ELb0ELb1ELb0ELb1EN3c104HalfENS1_7complexIfEEEEv12SSMParamsBwd:
.text._Z25selective_scan_bwd_kernelI32Selective_Scan_bwd_kernel_traitsILi64ELi16ELb1ELb0ELb1ELb0ELb1EN3c104HalfENS1_7complexIfEEEEv12SSMParamsBwd:
        /* <DEDUP_REMOVED lines=31> */
[----:B------:R-:W-:Y:S01]  /*01f0*/  HFMA2 R116, -RZ, RZ, 0, 0 ;  /* 0x00000000ff747431 */ /* 0x000fe200000001ff */
[----:B-----5:R-:W-:Y:S01]  /*0200*/  UIMAD.WIDE.U32 UR4, UR32, UR8, URZ ;  /* 0x00000008200472a5 */ /* 0x020fe2000f8e00ff */
[----:B------:R-:W-:Y:S01]  /*0210*/  MOV R114, RZ ;  /* 0x000000ff00727202 */ /* 0x000fe20000000f00 */
[----:B0-----:R-:W-:Y:S01]  /*0220*/  UIMAD.WIDE.U32 UR6, UR32, UR20, URZ ;  /* 0x00000014200672a5 */ /* 0x001fe2000f8e00ff */
[----:B------:R-:W-:Y:S01]  /*0230*/  IABS R0, R0 ;  /* 0x0000000000007213 */ /* 0x000fe20000000000 */
[----:B------:R-:W-:-:S02]  /*0240*/  UIMAD UR17, UR32, UR9, UR5 ;  /* 0x00000009201172a4 */ /* 0x000fc4000f8e0205 */
[----:B------:R-:W-:Y:S01]  /*0250*/  UIMAD UR7, UR32, UR21, UR7 ;  /* 0x00000015200772a4 */ /* 0x000fe2000f8e0207 */
[----:B------:R-:W-:Y:S01]  /*0260*/  R2UR UR31, R0 ;  /* 0x00000000001f72ca */ /* 0x000fe200000e0000 */
[----:B------:R-:W-:Y:S01]  /*0270*/  UMOV UR16, UR4 ;  /* 0x0000000400107c82 */ /* 0x000fe20008000000 */
[----:B------:R-:W-:Y:S01]  /*0280*/  UMOV UR4, URZ ;  /* 0x000000ff00047c82 */ /* 0x000fe20008000000 */
[----:B------:R-:W-:Y:S02]  /*0290*/  UIMAD.WIDE.U32 UR16, UR25, UR10, UR16 ;  /* 0x0000000a191072a5 */ /* 0x000fe4000f8e0010 */
[----:B--2---:R-:W-:Y:S02]  /*02a0*/  ULEA UR21, UR28, 0xfffffc00, 0xa ;  /* 0xfffffc001c157891 */ /* 0x004fe4000f8e50ff */
[----:B------:R-:W-:Y:S01]  /*02b0*/  UIMAD UR24, UR25, UR11, UR17 ;  /* 0x0000000b191872a4 */ /* 0x000fe2000f8e0211 */
[----:B------:R-:W0:Y:S05]  /*02c0*/  LDCU.128 UR8, c[0x0][0x460] ;  /* 0x00008c00ff0877ac */ /* 0x000e2a0008000c00 */
[----:B------:R-:W2:Y:S01]  /*02d0*/  I2F.RP R0, UR31 ;  /* 0x0000001f00007d06 */ /* 0x000ea20008209400 */
[----:B------:R-:W-:-:S02]  /*02e0*/  UIMAD.WIDE.U32 UR18, UR25, UR22, UR6 ;  /* 0x00000016191272a5 */ /* 0x000fc4000f8e0006 */
[----:B------:R-:W-:Y:S02]  /*02f0*/  UIADD3 UR16, UP0, UPT, UR21, UR16, URZ ;  /* 0x0000001015107290 */ /* 0x000fe4000ff1e0ff */
[----:B------:R-:W-:Y:S02]  /*0300*/  UIMAD UR23, UR25, UR23, UR19 ;  /* 0x00000017191772a4 */ /* 0x000fe4000f8e0213 */
[----:B------:R-:W-:Y:S02]  /*0310*/  USHF.R.S32.HI UR22, URZ, 0x1f, UR21 ;  /* 0x0000001fff167899 */ /* 0x000fe40008011415 */
[----:B------:R-:W-:Y:S01]  /*0320*/  UIADD3 UR20, UP2, UPT, UR21, UR18, URZ ;  /* 0x0000001215147290 */ /* 0x000fe2000ff5e0ff */
[----:B------:R-:W4:Y:S01]  /*0330*/  LDCU.64 UR6, c[0x0][0x3d0] ;  /* 0x00007a00ff0677ac */ /* 0x000f220008000a00 */
[----:B--2---:R-:W3:Y:S02]  /*0340*/  MUFU.RCP R0, R0 ;  /* 0x0000000000007308 */ /* 0x004ee40000001000 */
[----:B0-----:R-:W-:-:S02]  /*0350*/  ULEA UR19, UP3, UR20, UR10, 0x1 ;  /* 0x0000000a14137291 */ /* 0x001fc4000f8608ff */
[----:B------:R-:W-:Y:S02]  /*0360*/  UIADD3.X UR18, UPT, UPT, UR22, UR24, URZ, UP0, !UPT ;  /* 0x0000001816127290 */ /* 0x000fe400087fe4ff */
[----:B-1----:R-:W-:Y:S02]  /*0370*/  USHF.R.U64 UR12, UR12, 0x1, UR13 ;  /* 0x000000010c0c7899 */ /* 0x002fe4000800120d */
[----:B------:R-:W-:Y:S01]  /*0380*/  USHF.R.U32.HI UR13, URZ, 0x1, UR13 ;  /* 0x00000001ff0d7899 */ /* 0x000fe2000801160d */
[----:B---3--:R-:W-:Y:S02]  /*0390*/  IADD3 R2, PT, PT, R0, 0xffffffe, RZ ;  /* 0x0ffffffe00027810 */ /* 0x008fe40007ffe0ff */
[----:B------:R-:W-:-:S04]  /*03a0*/  IABS R0, UR25 ;  /* 0x0000001900007c13 */ /* 0x000fc80008000000 */
[----:B------:R-:W0:Y:S01]  /*03b0*/  F2I.FTZ.U32.TRUNC.NTZ R2, R2 ;  /* 0x0000000200027305 */ /* 0x000e22000021f000 */
[----:B------:R-:W-:Y:S02]  /*03c0*/  R2UR UR29, R0 ;  /* 0x00000000001d72ca */ /* 0x000fe400000e0000 */
[----:B0-----:R-:W-:-:S13]  /*03d0*/  R2UR UR5, R2 ;  /* 0x00000000020572ca */ /* 0x001fda00000e0000 */
[----:B------:R-:W-:-:S04]  /*03e0*/  UIADD3 UR17, UPT, UPT, URZ, -UR5, URZ ;  /* 0x80000005ff117290 */ /* 0x000fc8000fffe0ff */
        /* <DEDUP_REMOVED lines=16> */
[----:B----4-:R-:W-:-:S02]  /*04f0*/  UIMAD.WIDE.U32 UR8, UR32, UR6, URZ ;  /* 0x00000006200872a5 */ /* 0x010fc4000f8e00ff */
[----:B------:R-:W-:-:S05]  /*0500*/  UISETP.NE.AND UP1, UPT, UR30, URZ, UPT ;  /* 0x000000ff1e00728c */ /* 0x000fca000bf25270 */
[----:B------:R-:W-:Y:S02]  /*0510*/  @!UP2 UIADD3 UR11, UPT, UPT, UR11, -UR31, URZ ;  /* 0x8000001f0b0ba290 */ /* 0x000fe4000fffe0ff */
[----:B------:R-:W-:Y:S02]  /*0520*/  @!UP2 UIADD3 UR10, UPT, UPT, UR10, 0x1, URZ ;  /* 0x000000010a0aa890 */ /* 0x000fe4000fffe0ff */
[----:B------:R-:W-:Y:S02]  /*0530*/  UISETP.GE.U32.AND UP0, UPT, UR11, UR31, UPT ;  /* 0x0000001f0b00728c */ /* 0x000fe4000bf06070 */
[----:B------:R-:W-:Y:S02]  /*0540*/  ULOP3.LUT UR11, UR25, UR30, URZ, 0x3c, !UPT ;  /* 0x0000001e190b7292 */ /* 0x000fe4000f8e3cff */
[----:B------:R-:W-:Y:S02]  /*0550*/  UIMAD UR9, UR32, UR7, UR9 ;  /* 0x00000007200972a4 */ /* 0x000fe4000f8e0209 */
[----:B------:R-:W-:Y:S01]  /*0560*/  UISETP.GE.AND UP2, UPT, UR11, URZ, UPT ;  /* 0x000000ff0b00728c */ /* 0x000fe2000bf46270 */
[----:B------:R-:W1:Y:S01]  /*0570*/  LDCU.64 UR6, c[0x0][0x3e8] ;  /* 0x00007d00ff0677ac */ /* 0x000e620008000a00 */
[----:B------:R-:W2:Y:S03]  /*0580*/  LDCU.64 UR14, c[0x0][0x4e0] ;  /* 0x00009c00ff0e77ac */ /* 0x000ea60008000a00 */
[----:B------:R-:W-:-:S02]  /*0590*/  @UP0 UIADD3 UR10, UPT, UPT, UR10, 0x1, URZ ;  /* 0x000000010a0a0890 */ /* 0x000fc4000fffe0ff */
[----:B------:R-:W-:Y:S02]  /*05a0*/  UISETP.NE.U32.AND UP0, UPT, UR36, URZ, UPT ;  /* 0x000000ff2400728c */ /* 0x000fe4000bf05070 */
[----:B------:R-:W-:Y:S02]  /*05b0*/  UIADD3 UR4, UP3, UPT, UR21, UR4, URZ ;  /* 0x0000000415047290 */ /* 0x000fe4000ff7e0ff */
[----:B------:R-:W-:Y:S02]  /*05c0*/  @!UP2 UIADD3 UR10, UPT, UPT, -UR10, URZ, URZ ;  /* 0x000000ff0a0aa290 */ /* 0x000fe4000fffe1ff */
[----:B------:R-:W-:Y:S02]  /*05d0*/  UISETP.NE.AND.EX UP0, UPT, UR37, URZ, UPT, UP0 ;  /* 0x000000ff2500728c */ /* 0x000fe4000bf05300 */
[----:B------:R-:W-:Y:S02]  /*05e0*/  UIADD3.X UR22, UPT, UPT, UR22, UR5, URZ, UP3, !UPT ;  /* 0x0000000516167290 */ /* 0x000fe40009ffe4ff */
[----:B0-----:R-:W-:-:S02]  /*05f0*/  ULEA UR21, UP2, UR4, UR34, 0x1 ;  /* 0x0000002204157291 */ /* 0x001fc4000f8408ff */
[----:B------:R-:W-:Y:S02]  /*0600*/  @!UP1 ULOP3.LUT UR10, URZ, UR30, URZ, 0x33, !UPT ;  /* 0x0000001eff0a9292 */ /* 0x000fe4000f8e33ff */
[----:B------:R-:W-:Y:S02]  /*0610*/  ULEA.HI.X UR22, UR4, UR35, UR22, 0x1, UP2 ;  /* 0x0000002304167291 */ /* 0x000fe400090f0c16 */
[----:B------:R-:W-:Y:S02]  /*0620*/  USHF.R.S32.HI UR4, URZ, 0x1f, UR10 ;  /* 0x0000001fff047899 */ /* 0x000fe4000801140a */
[----:B-1----:R-:W-:Y:S02]  /*0630*/  UIMAD.WIDE.U32 UR8, UR10, UR6, UR8 ;  /* 0x000000060a0872a5 */ /* 0x002fe4000f8e0008 */
[----:B------:R-:W-:Y:S01]  /*0640*/  UIMAD UR5, UR4, UR6, URZ ;  /* 0x00000006040572a4 */ /* 0x000fe2000f8e02ff */
[----:B------:R-:W0:Y:S01]  /*0650*/  @UP0 LDCU UR16, c[0x0][0x384] ;  /* 0x00007080ff1007ac */ /* 0x000e220008000800 */
[----:B--2---:R-:W-:-:S02]  /*0660*/  UIMAD UR6, UR4, UR14, URZ ;  /* 0x0000000e040672a4 */ /* 0x004fc4000f8e02ff */
[----:B------:R-:W-:Y:S02]  /*0670*/  UIMAD UR7, UR10, UR7, UR5 ;  /* 0x000000070a0772a4 */ /* 0x000fe4000f8e0205 */
[----:B------:R-:W-:Y:S02]  /*0680*/  UIMAD.WIDE.U32 UR4, UR10, UR14, URZ ;  /* 0x0000000e0a0472a5 */ /* 0x000fe4000f8e00ff */
[----:B------:R-:W-:Y:S01]  /*0690*/  UIMAD UR10, UR10, UR15, UR6 ;  /* 0x0000000f0a0a72a4 */ /* 0x000fe2000f8e0206 */
[----:B------:R-:W1:Y:S01]  /*06a0*/  LDCU.64 UR14, c[0x0][0x540] ;  /* 0x0000a800ff0e77ac */ /* 0x000e620008000a00 */
[----:B------:R-:W2:Y:S01]  /*06b0*/  @UP0 LDCU UR29, c[0x0][0x38c] ;  /* 0x00007180ff1d07ac */ /* 0x000ea20008000800 */
[----:B------:R-:W3:Y:S01]  /*06c0*/  LDCU.64 UR30, c[0x0][0x450] ;  /* 0x00008a00ff1e77ac */ /* 0x000ee20008000a00 */
[----:B------:R-:W4:Y:S01]  /*06d0*/  @UP0 LDCU.64 UR34, c[0x0][0x480] ;  /* 0x00009000ff2207ac */ /* 0x000f220008000a00 */
[----:B------:R-:W-:Y:S02]  /*06e0*/  ULEA UR6, UR28, 0xfffff800, 0xb ;  /* 0xfffff8001c067891 */ /* 0x000fe4000f8e58ff */
[----:B------:R-:W-:-:S02]  /*06f0*/  UIADD3 UR5, UPT, UPT, UR5, UR10, URZ ;  /* 0x0000000a05057290 */ /* 0x000fc4000fffe0ff */
[----:B------:R-:W-:Y:S02]  /*0700*/  UIADD3 UR24, UP1, UPT, UR6, UR8, URZ ;  /* 0x0000000806187290 */ /* 0x000fe4000ff3e0ff */
[----:B0-----:R-:W-:Y:S02]  /*0710*/  @UP0 UIMAD UR8, UR32, UR16, UR25 ;  /* 0x00000010200802a4 */ /* 0x001fe4000f8e0219 */
[----:B------:R-:W-:Y:S02]  /*0720*/  UIADD3 UR7, UPT, UPT, UR9, UR7, URZ ;  /* 0x0000000709077290 */ /* 0x000fe4000fffe0ff */
[----:B------:R-:W-:Y:S02]  /*0730*/  UIMAD UR11, UR13, UR32, URZ ;  /* 0x000000200d0b72a4 */ /* 0x000fe4000f8e02ff */
[----:B------:R-:W-:Y:S02]  /*0740*/  UIMAD.WIDE.U32 UR4, UR32, UR12, UR4 ;  /* 0x0000000c200472a5 */ /* 0x000fe4000f8e0004 */
[----:B------:R-:W-:-:S02]  /*0750*/  @UP0 UIMAD UR8, UR8, UR28, URZ ;  /* 0x0000001c080802a4 */ /* 0x000fc4000f8e02ff */
[----:B------:R-:W-:Y:S02]  /*0760*/  ULEA.HI.X.SX32 UR6, UR6, UR7, 0x1, UP1 ;  /* 0x0000000706067291 */ /* 0x000fe400088f0eff */
        /* <DEDUP_REMOVED lines=22> */
[C---:B0-----:R-:W-:Y:S02]  /*08d0*/  IADD3 R3, PT, PT, R112.reuse, 0x40, RZ ;  /* 0x0000004070037810 */ /* 0x041fe40007ffe0ff */
        /* <DEDUP_REMOVED lines=17> */
[C---:B------:R-:W-:Y:S02]  /*09f0*/  LOP3.LUT R110, R112.reuse, 0x1f, RZ, 0xc0, !PT ;  /* 0x0000001f706e7812 */ /* 0x040fe400078ec0ff */
[C---:B------:R-:W-:Y:S02]  /*0a00*/  IADD3 R113, PT, PT, R112.reuse, 0x200, RZ ;  /* 0x0000020070717810 */ /* 0x040fe40007ffe0ff */
        /* <DEDUP_REMOVED lines=9> */
[----:B--2---:R-:W-:-:S07]  /*0aa0*/  LEA R101, R19, UR8, 0x2 ;  /* 0x0000000813657c11 */ /* 0x004fce000f8e10ff */
.L_x_10191:
[----:B0-----:R-:W0:Y:S01]  /*0ab0*/  S2R R100, SR_TID.X ;  /* 0x0000000000647919 */ /* 0x001e220000002100 */
[----:B------:R-:W-:Y:S02]  /*0ac0*/  MOV R2, UR17 ;  /* 0x0000001100027c02 */ /* 0x000fe40008000f00 */
[----:B------:R-:W-:Y:S01]  /*0ad0*/  MOV R3, UR18 ;  /* 0x0000001200037c02 */ /* 0x000fe20008000f00 */
[----:B------:R-:W-:Y:S06]  /*0ae0*/  BAR.SYNC.DEFER_BLOCKING 0x0 ;  /* 0x0000000000007b1d */ /* 0x000fec0000010000 */
[----:B------:R-:W1:Y:S02]  /*0af0*/  S2R R99, SR_LANEID ;  /* 0x0000000000637919 */ /* 0x000e640000000000 */
[----:B------:R-:W2:Y:S01]  /*0b00*/  S2UR UR9, SR_CgaCtaId ;  /* 0x00000000000979c3 */ /* 0x000ea20000008800 */
[----:B------:R-:W-:Y:S01]  /*0b10*/  UMOV UR8, 0x400 ;  /* 0x0000040000087882 */ /* 0x000fe20000000000 */
[----:B------:R-:W-:Y:S01]  /*0b20*/  MOV R16, UR19 ;  /* 0x0000001300107c02 */ /* 0x000fe20008000f00 */
[----:B------:R-:W3:Y:S01]  /*0b30*/  LDCU.128 UR12, c[0x0][0x410] ;  /* 0x00008200ff0c77ac */ /* 0x000ee20008000c00 */
[----:B------:R-:W-:Y:S01]  /*0b40*/  MOV R17, UR20 ;  /* 0x0000001400117c02 */ /* 0x000fe20008000f00 */
[----:B------:R-:W4:Y:S01]  /*0b50*/  LDCU.64 UR30, c[0x0][0x488] ;  /* 0x00009100ff1e77ac */ /* 0x000f220008000a00 */
[----:B0-----:R-:W-:-:S04]  /*0b60*/  SHF.L.U32 R0, R100, 0x1, RZ ;  /* 0x0000000164007819 */ /* 0x001fc800000006ff */
[----:B------:R-:W-:-:S04]  /*0b70*/  LOP3.LUT R4, R0, 0x7c0, RZ, 0xc0, !PT ;  /* 0x000007c000047812 */ /* 0x000fc800078ec0ff */
[----:B------:R-:W-:-:S05]  /*0b80*/  LOP3.LUT R0, R4, 0x1f, R112, 0xf8, !PT ;  /* 0x0000001f04007812 */ /* 0x000fca00078ef870 */
[----:B------:R-:W-:-:S05]  /*0b90*/  IMAD.WIDE.U32 R2, R0, 0x10, R2 ;  /* 0x0000001000027825 */ /* 0x000fca00078e0002 */
[----:B------:R-:W5:Y:S04]  /*0ba0*/  LDG.E.128 R8, desc[UR26][R2.64] ;  /* 0x0000001a02087981 */ /* 0x000f68000c1e1d00 */
[----:B------:R-:W3:Y:S01]  /*0bb0*/  LDG.E.128 R20, desc[UR26][R2.64+0x200] ;  /* 0x0002001a02147981 */ /* 0x000ee2000c1e1d00 */
[----:B--2---:R-:W-:Y:S01]  /*0bc0*/  ULEA UR8, UR9, UR8, 0x18 ;  /* 0x0000000809087291 */ /* 0x004fe2000f8ec0ff */
[----:B-1----:R-:W-:Y:S01]  /*0bd0*/  IADD3 R98, PT, PT, R4, R99, RZ ;  /* 0x0000006304627210 */ /* 0x002fe20007ffe0ff */
[----:B------:R-:W-:-:S04]  /*0be0*/  IMAD.WIDE.U32 R16, R0, 0x10, R16 ;  /* 0x0000001000107825 */ /* 0x000fc800078e0010 */
[----:B------:R-:W-:-:S04]  /*0bf0*/  LEA R98, R98, UR8, 0x4 ;  /* 0x0000000862627c11 */ /* 0x000fc8000f8e20ff */
[----:B------:R-:W-:Y:S01]  /*0c00*/  LEA R97, R99, R98, 0x4 ;  /* 0x0000006263617211 */ /* 0x000fe200078e20ff */
[----:B-----5:R-:W-:Y:S04]  /*0c10*/  STS.128 [R98], R8 ;  /* 0x0000000862007388 */ /* 0x020fe80000000c00 */
[----:B---3--:R0:W-:Y:S01]  /*0c20*/  STS.128 [R98+0x200], R20 ;  /* 0x0002001462007388 */ /* 0x0081e20000000c00 */
[----:B------:R-:W-:-:S03]  /*0c30*/  NOP ;  /* 0x0000000000007918 */ /* 0x000fc60000000000 */
[----:B------:R-:W1:Y:S04]  /*0c40*/  LDS.128 R28, [R97] ;  /* 0x00000000611c7984 */ /* 0x000e680000000c00 */
        /* <DEDUP_REMOVED lines=8> */
[----:B---3--:R2:W-:Y:S01]  /*0cd0*/  STS.128 [R98+0x200], R32 ;  /* 0x0002002062007388 */ /* 0x0085e20000000c00 */
[----:B------:R-:W-:-:S03]  /*0ce0*/  NOP ;  /* 0x0000000000007918 */ /* 0x000fc60000000000 */
[----:B------:R-:W-:Y:S04]  /*0cf0*/  LDS.128 R8, [R97] ;  /* 0x0000000061087984 */ /* 0x000fe80000000c00 */
[----:B------:R-:W-:Y:S01]  /*0d00*/  LDS.128 R4, [R97+0x10] ;  /* 0x0000100061047984 */ /* 0x000fe20000000c00 */
[----:B------:R-:W-:Y:S06]  /*0d10*/  BAR.SYNC.DEFER_BLOCKING 0x0 ;  /* 0x0000000000007b1d */ /* 0x000fec0000010000 */
[----:B0-----:R-:W3:Y:S04]  /*0d20*/  LDG.E.128 R20, desc[UR26][R2.64] ;  /* 0x0000001a02147981 */ /* 0x001ee8000c1e1d00 */
[----:B------:R0:W5:Y:S01]  /*0d30*/  LDG.E.128 R36, desc[UR26][R2.64+0x200] ;  /* 0x0002001a02247981 */ /* 0x000162000c1e1d00 */
[----:B------:R-:W-:Y:S01]  /*0d40*/  ULEA UR8, UR16, 0xfffffc00, 0xa ;  /* 0xfffffc0010087891 */ /* 0x000fe2000f8e50ff */
[----:B------:R-:W-:-:S03]  /*0d50*/  UMOV UR9, URZ ;  /* 0x000000ff00097c82 */ /* 0x000fc60008000000 */
[----:B------:R-:W-:-:S04]  /*0d60*/  UIMAD.WIDE.U32 UR28, UR32, UR12, UR8 ;  /* 0x0000000c201c72a5 */ /* 0x000fc8000f8e0008 */
[----:B------:R-:W-:-:S03]  /*0d70*/  UIMAD UR13, UR32, UR13, UR29 ;  /* 0x0000000d200d72a4 */ /* 0x000fc6000f8e021d */
[----:B------:R-:W-:Y:S02]  /*0d80*/  UMOV UR12, UR28 ;  /* 0x0000001c000c7c82 */ /* 0x000fe40008000000 */
[----:B------:R-:W-:-:S04]  /*0d90*/  UIMAD.WIDE.U32 UR12, UR25, UR14, UR12 ;  /* 0x0000000e190c72a5 */ /* 0x000fc8000f8e000c */
[----:B------:R-:W-:Y:S02]  /*0da0*/  UIMAD UR15, UR25, UR15, UR13 ;  /* 0x0000000f190f72a4 */ /* 0x000fe4000f8e020d */
[----:B----4-:R-:W-:-:S04]  /*0db0*/  ULEA UR13, UP0, UR12, UR30, 0x1 ;  /* 0x0000001e0c0d7291 */ /* 0x010fc8000f8008ff */
[----:B------:R-:W-:Y:S02]  /*0dc0*/  ULEA.HI.X UR12, UR12, UR31, UR15, 0x1, UP0 ;  /* 0x0000001f0c0c7291 */ /* 0x000fe400080f0c0f */
[----:B0-----:R-:W-:Y:S01]  /*0dd0*/  MOV R2, UR13 ;  /* 0x0000000d00027c02 */ /* 0x001fe20008000f00 */
[----:B------:R-:W0:Y:S03]  /*0de0*/  LDCU.64 UR30, c[0x0][0x478] ;  /* 0x00008f00ff1e77ac */ /* 0x000e260008000a00 */
[----:B------:R-:W-:-:S03]  /*0df0*/  MOV R3, UR12 ;  /* 0x0000000c00037c02 */ /* 0x000fc60008000f00 */
[----:B------:R-:W-:Y:S02]  /*0e00*/  IMAD.WIDE.U32 R2, R0, 0x10, R2 ;  /* 0x0000001000027825 */ /* 0x000fe400078e0002 */
[----:B------:R-:W4:Y:S01]  /*0e10*/  LDCU.128 UR12, c[0x0][0x420] ;  /* 0x00008400ff0c77ac */ /* 0x000f220008000c00 */
[----:B---3--:R-:W-:Y:S04]  /*0e20*/  STS.128 [R98], R20 ;  /* 0x0000001462007388 */ /* 0x008fe80000000c00 */
[----:B-----5:R3:W-:Y:S01]  /*0e30*/  STS.128 [R98+0x200], R36 ;  /* 0x0002002462007388 */ /* 0x0207e20000000c00 */
[----:B------:R-:W-:-:S03]  /*0e40*/  NOP ;  /* 0x0000000000007918 */ /* 0x000fc60000000000 */
[----:B------:R-:W-:Y:S04]  /*0e50*/  LDS.128 R24, [R97] ;  /* 0x0000000061187984 */ /* 0x000fe80000000c00 */
[----:B------:R-:W-:Y:S01]  /*0e60*/  LDS.128 R16, [R97+0x10] ;  /* 0x0000100061107984 */ /* 0x000fe20000000c00 */
[----:B------:R-:W-:Y:S06]  /*0e70*/  BAR.SYNC.DEFER_BLOCKING 0x0 ;  /* 0x0000000000007b1d */ /* 0x000fec0000010000 */
[----:B------:R-:W5:Y:S04]  /*0e80*/  LDG.E.128 R44, desc[UR26][R2.64] ;  /* 0x0000001a022c7981 */ /* 0x000f68000c1e1d00 */
[----:B------:R-:W2:Y:S01]  /*0e90*/  LDG.E.128 R48, desc[UR26][R2.64+0x200] ;  /* 0x0002001a02307981 */ /* 0x000ea2000c1e1d00 */
[----:B----4-:R-:W-:-:S04]  /*0ea0*/  UIMAD.WIDE.U32 UR28, UR32, UR12, UR8 ;  /* 0x0000000c201c72a5 */ /* 0x010fc8000f8e0008 */
[----:B------:R-:W-:-:S03]  /*0eb0*/  UIMAD UR13, UR32, UR13, UR29 ;  /* 0x0000000d200d72a4 */ /* 0x000fc6000f8e021d */
[----:B------:R-:W-:Y:S02]  /*0ec0*/  UMOV UR12, UR28 ;  /* 0x0000001c000c7c82 */ /* 0x000fe40008000000 */
[----:B------:R-:W-:Y:S01]  /*0ed0*/  UIMAD.WIDE.U32 UR12, UR25, UR14, UR12 ;  /* 0x0000000e190c72a5 */ /* 0x000fe2000f8e000c */
[----:B-1----:R-:W-:Y:S01]  /*0ee0*/  HADD2.F32 R95, -RZ, R28.H0_H0 ;  /* 0x2000001cff5f7230 */ /* 0x002fe20000004100 */
        /* <DEDUP_REMOVED lines=8> */
[----:B------:R-:W-:Y:S01]  /*0f70*/  HADD2.F32 R93, -RZ, R29.H0_H0 ;  /* 0x2000001dff5d7230 */ /* 0x000fe20000004100 */
[----:B------:R-:W4:Y:S01]  /*0f80*/  LDCU.64 UR14, c[0x0][0x508] ;  /* 0x0000a100ff0e77ac */ /* 0x000f220008000a00 */
[----:B------:R-:W-:Y:S01]  /*0f90*/  IMAD.WIDE.U32 R42, R0, 0x10, R42 ;  /* 0x00000010002a7825 */ /* 0x000fe200078e002a */
[----:B-----5:R-:W-:Y:S04]  /*0fa0*/  STS.128 [R98], R44 ;  /* 0x0000002c62007388 */ /* 0x020fe80000000c00 */
[----:B--2---:R-:W-:Y:S01]  /*0fb0*/  STS.128 [R98+0x200], R48 ;  /* 0x0002003062007388 */ /* 0x004fe20000000c00 */
[----:B------:R-:W-:-:S03]  /*0fc0*/  NOP ;  /* 0x0000000000007918 */ /* 0x000fc60000000000 */
[----:B------:R-:W2:Y:S04]  /*0fd0*/  LDS.128 R56, [R97] ;  /* 0x0000000061387984 */ /* 0x000ea80000000c00 */
[----:B------:R-:W5:Y:S01]  /*0fe0*/  LDS.128 R20, [R97+0x10] ;  /* 0x0000100061147984 */ /* 0x000f620000000c00 */
[----:B------:R-:W-:Y:S06]  /*0ff0*/  BAR.SYNC.DEFER_BLOCKING 0x0 ;  /* 0x0000000000007b1d */ /* 0x000fec0000010000 */
[----:B------:R-:W5:Y:S04]  /*1000*/  LDG.E.128 R32, desc[UR26][R42.64] ;  /* 0x0000001a2a207981 */ /* 0x000f68000c1e1d00 */
[----:B---3--:R3:W5:Y:S01]  /*1010*/  LDG.E.128 R36, desc[UR26][R42.64+0x200] ;  /* 0x0002001a2a247981 */ /* 0x008762000c1e1d00 */
[----:B------:R-:W-:Y:S01]  /*1020*/  HADD2.F32 R94, -RZ, R29.H1_H1 ;  /* 0x3000001dff5e7230 */ /* 0x000fe20000004100 */
[----:B----4-:R-:W-:Y:S01]  /*1030*/  UIMAD.WIDE.U32 UR12, UR32, UR14, UR8 ;  /* 0x0000000e200c72a5 */ /* 0x010fe2000f8e0008 */
[----:B------:R-:W-:-:S02]  /*1040*/  HADD2.F32 R91, -RZ, R30.H0_H0 ;  /* 0x2000001eff5b7230 */ /* 0x000fc40000004100 */
[----:B--2---:R-:W-:Y:S01]  /*1050*/  HADD2.F32 R52, -RZ, R56.H1_H1 ;  /* 0x30000038ff347230 */ /* 0x004fe20000004100 */
[----:B------:R-:W-:Y:S01]  /*1060*/  UIMAD UR13, UR32, UR15, UR13 ;  /* 0x0000000f200d72a4 */ /* 0x000fe2000f8e020d */
[--C-:B------:R-:W-:Y:S01]  /*1070*/  HADD2.F32 R40, -RZ, R57.reuse.H1_H1 ;  /* 0x30000039ff287230 */ /* 0x100fe20000004100 */
[----:B------:R-:W2:Y:S01]  /*1080*/  LDCU.64 UR14, c[0x0][0x510] ;  /* 0x0000a200ff0e77ac */ /* 0x000ea20008000a00 */
[--C-:B------:R-:W-:Y:S02]  /*1090*/  HADD2.F32 R3, -RZ, R58.reuse.H0_H0 ;  /* 0x2000003aff037230 */ /* 0x100fe40000004100 */
[----:B------:R-:W-:Y:S01]  /*10a0*/  FMUL.FTZ R44, R52, -1.4426950216293334961 ;  /* 0xbfb8aa3b342c7820 */ /* 0x000fe20000410000 */
[----:B------:R-:W-:Y:S02]  /*10b0*/  HADD2.F32 R41, -RZ, R58.H1_H1 ;  /* 0x3000003aff297230 */ /* 0x000fe40000004100 */
[----:B------:R-:W-:Y:S01]  /*10c0*/  FMUL.FTZ R48, R40, -1.4426950216293334961 ;  /* 0xbfb8aa3b28307820 */ /* 0x000fe20000410000 */
[----:B------:R-:W-:-:S02]  /*10d0*/  HADD2.F32 R2, -RZ, R57.H0_H0 ;  /* 0x20000039ff027230 */ /* 0x000fc40000004100 */
[----:B------:R-:W-:Y:S01]  /*10e0*/  FMUL.FTZ R49, R3, -1.4426950216293334961 ;  /* 0xbfb8aa3b03317820 */ /* 0x000fe20000410000 */
[----:B---3--:R-:W-:Y:S02]  /*10f0*/  HADD2.F32 R42, -RZ, R59.H0_H0 ;  /* 0x2000003bff2a7230 */ /* 0x008fe40000004100 */
[----:B------:R-:W-:Y:S01]  /*1100*/  FMUL.FTZ R50, R41, -1.4426950216293334961 ;  /* 0xbfb8aa3b29327820 */ /* 0x000fe20000410000 */
[--C-:B-----5:R-:W-:Y:S02]  /*1110*/  HADD2.F32 R45, -RZ, R20.reuse.H0_H0 ;  /* 0x20000014ff2d7230 */ /* 0x120fe40000004100 */
[----:B------:R-:W-:Y:S01]  /*1120*/  FMUL.FTZ R47, R2, -1.4426950216293334961 ;  /* 0xbfb8aa3b022f7820 */ /* 0x000fe20000410000 */
[----:B------:R3:W-:Y:S01]  /*1130*/  MUFU.EX2 R55, R44 ;  /* 0x0000002c00377308 */ /* 0x0007e20000000800 */
[----:B------:R-:W-:Y:S01]  /*1140*/  FMUL.FTZ R51, R42, -1.4426950216293334961 ;  /* 0xbfb8aa3b2a337820 */ /* 0x000fe20000410000 */
[----:B------:R-:W-:Y:S02]  /*1150*/  HADD2.F32 R43, -RZ, R20.H1_H1 ;  /* 0x30000014ff2b7230 */ /* 0x000fe40000004100 */
[----:B------:R-:W-:Y:S01]  /*1160*/  FMUL.FTZ R20, R45, -1.4426950216293334961 ;  /* 0xbfb8aa3b2d147820 */ /* 0x000fe20000410000 */
[----:B------:R4:W5:Y:S01]  /*1170*/  MUFU.EX2 R57, R48 ;  /* 0x0000003000397308 */ /* 0x0009620000000800 */
[----:B------:R-:W-:-:S02]  /*1180*/  HADD2.F32 R53, -RZ, R56.H0_H0 ;  /* 0x20000038ff357230 */ /* 0x000fc40000004100 */
[----:B------:R-:W-:Y:S01]  /*1190*/  HADD2.F32 R46, -RZ, R59.H1_H1 ;  /* 0x3000003bff2e7230 */ /* 0x000fe20000004100 */
[----:B------:R1:W-:Y:S01]  /*11a0*/  MUFU.EX2 R58, R49 ;  /* 0x00000031003a7308 */ /* 0x0003e20000000800 */
[----:B---3--:R-:W-:Y:S02]  /*11b0*/  HADD2.F32 R44, -RZ, R21.H0_H0 ;  /* 0x20000015ff2c7230 */ /* 0x008fe40000004100 */
[----:B------:R-:W-:Y:S01]  /*11c0*/  FMUL.FTZ R54, R53, -1.4426950216293334961 ;  /* 0xbfb8aa3b35367820 */ /* 0x000fe20000410000 */
[----:B------:R-:W-:Y:S01]  /*11d0*/  HADD2.F32 R92, -RZ, R30.H1_H1 ;  /* 0x3000001eff5c7230 */ /* 0x000fe20000004100 */
[----:B------:R3:W-:Y:S01]  /*11e0*/  MUFU.EX2 R60, R50 ;  /* 0x00000032003c7308 */ /* 0x0007e20000000800 */
[----:B----4-:R-:W-:Y:S02]  /*11f0*/  HADD2.F32 R48, -RZ, R23.H0_H0 ;  /* 0x20000017ff307230 */ /* 0x010fe40000004100 */
[----:B------:R-:W-:Y:S01]  /*1200*/  FMUL.FTZ R59, R46, -1.4426950216293334961 ;  /* 0xbfb8aa3b2e3b7820 */ /* 0x000fe20000410000 */
[----:B------:R-:W-:Y:S01]  /*1210*/  HADD2.F32 R89, -RZ, R31.H0_H0 ;  /* 0x2000001fff597230 */ /* 0x000fe20000004100 */
[----:B------:R4:W-:Y:S01]  /*1220*/  MUFU.EX2 R56, R47 ;  /* 0x0000002f00387308 */ /* 0x0009e20000000800 */
[----:B-1----:R-:W-:-:S02]  /*1230*/  HADD2.F32 R49, -RZ, R22.H1_H1 ;  /* 0x30000016ff317230 */ /* 0x002fc40000004100 */
[----:B-----5:R-:W-:Y:S01]  /*1240*/  FADD.FTZ R57, R57, 1 ;  /* 0x3f80000039397421 */ /* 0x020fe20000010000 */
[----:B------:R-:W-:Y:S01]  /*1250*/  HADD2.F32 R90, -RZ, R31.H1_H1 ;  /* 0x3000001fff5a7230 */ /* 0x000fe20000004100 */
[----:B------:R1:W5:Y:S01]  /*1260*/  MUFU.EX2 R61, R51 ;  /* 0x00000033003d7308 */ /* 0x0003620000000800 */
[----:B---3--:R-:W-:Y:S02]  /*1270*/  HADD2.F32 R50, -RZ, R22.H0_H0 ;  /* 0x20000016ff327230 */ /* 0x008fe40000004100 */
[----:B------:R-:W-:Y:S01]  /*1280*/  FMUL.FTZ R64, R43, -1.4426950216293334961 ;  /* 0xbfb8aa3b2b407820 */ /* 0x000fe20000410000 */
[----:B------:R-:W-:Y:S01]  /*1290*/  HADD2.F32 R28, -RZ, R17.H0_H0 ;  /* 0x20000011ff1c7230 */ /* 0x000fe20000004100 */
[----:B------:R3:W0:Y:S01]  /*12a0*/  MUFU.EX2 R63, R20 ;  /* 0x00000014003f7308 */ /* 0x0006220000000800 */
[----:B----4-:R-:W-:Y:S02]  /*12b0*/  HADD2.F32 R47, -RZ, R21.H1_H1 ;  /* 0x30000015ff2f7230 */ /* 0x010fe40000004100 */
[----:B------:R-:W-:Y:S01]  /*12c0*/  FMUL.FTZ R21, R44, -1.4426950216293334961 ;  /* 0xbfb8aa3b2c157820 */ /* 0x000fe20000410000 */
[----:B------:R-:W-:Y:S01]  /*12d0*/  FMUL.FTZ R22, R50, -1.4426950216293334961 ;  /* 0xbfb8aa3b32167820 */ /* 0x000fe20000410000 */
[----:B------:R-:W4:Y:S01]  /*12e0*/  MUFU.EX2 R54, R54 ;  /* 0x0000003600367308 */ /* 0x000f220000000800 */
[----:B-1----:R-:W-:-:S02]  /*12f0*/  HADD2.F32 R51, -RZ, R23.H1_H1 ;  /* 0x30000017ff337230 */ /* 0x002fc40000004100 */
[----:B------:R-:W-:Y:S01]  /*1300*/  FMUL.FTZ R23, R48, -1.4426950216293334961 ;  /* 0xbfb8aa3b30177820 */ /* 0x000fe20000410000 */
[----:B------:R-:W-:Y:S01]  /*1310*/  HADD2.F32 R29, -RZ, R17.H1_H1 ;  /* 0x30000011ff1d7230 */ /* 0x000fe20000004100 */
[----:B------:R-:W1:Y:S01]  /*1320*/  MUFU.EX2 R65, R21 ;  /* 0x0000001500417308 */ /* 0x000e620000000800 */
[----:B---3--:R-:W-:Y:S01]  /*1330*/  FMUL.FTZ R20, R49, -1.4426950216293334961 ;  /* 0xbfb8aa3b31147820 */ /* 0x008fe20000410000 */
[----:B------:R-:W-:Y:S02]  /*1340*/  HADD2.F32 R30, -RZ, R18.H1_H1 ;  /* 0x30000012ff1e7230 */ /* 0x000fe40000004100 */
[----:B------:R-:W-:Y:S01]  /*1350*/  FMUL.FTZ R66, R47, -1.4426950216293334961 ;  /* 0xbfb8aa3b2f427820 */ /* 0x000fe20000410000 */
[----:B------:R-:W3:Y:S01]  /*1360*/  MUFU.EX2 R74, R22 ;  /* 0x00000016004a7308 */ /* 0x000ee20000000800 */
[----:B------:R-:W-:Y:S02]  /*1370*/  HADD2.F32 R31, -RZ, R19.H0_H0 ;  /* 0x20000013ff1f7230 */ /* 0x000fe40000004100 */
[----:B------:R-:W-:Y:S01]  /*1380*/  FMUL.FTZ R67, R51, -1.4426950216293334961 ;  /* 0xbfb8aa3b33437820 */ /* 0x000fe20000410000 */
[----:B-----5:R-:W-:Y:S01]  /*1390*/  FADD.FTZ R61, R61, 1 ;  /* 0x3f8000003d3d7421 */ /* 0x020fe20000010000 */
[----:B------:R-:W5:Y:S01]  /*13a0*/  MUFU.EX2 R79, R20 ;  /* 0x00000014004f7308 */ /* 0x000f620000000800 */
[----:B0-----:R-:W-:Y:S01]  /*13b0*/  FADD.FTZ R63, R63, 1 ;  /* 0x3f8000003f3f7421 */ /* 0x001fe20000010000 */
[----:B----4-:R-:W-:Y:S01]  /*13c0*/  FADD.FTZ R54, R54, 1 ;  /* 0x3f80000036367421 */ /* 0x010fe20000010000 */
[----:B------:R-:W-:Y:S01]  /*13d0*/  HADD2.F32 R119, -RZ, R4.H1_H1 ;  /* 0x30000004ff777230 */ /* 0x000fe20000004100 */
[----:B------:R-:W-:Y:S01]  /*13e0*/  MUFU.EX2 R82, R23 ;  /* 0x0000001700527308 */ /* 0x000fe20000000800 */
[----:B------:R-:W-:-:S02]  /*13f0*/  HADD2.F32 R120, -RZ, R5.H0_H0 ;  /* 0x20000005ff787230 */ /* 0x000fc40000004100 */
[----:B-1----:R-:W-:Y:S01]  /*1400*/  FADD.FTZ R65, R65, 1 ;  /* 0x3f80000041417421 */ /* 0x002fe20000010000 */
[----:B------:R-:W-:Y:S01]  /*1410*/  HADD2.F32 R121, -RZ, R5.H1_H1 ;  /* 0x30000005ff797230 */ /* 0x000fe20000004100 */
[----:B------:R0:W1:Y:S01]  /*1420*/  MUFU.EX2 R62, R59 ;  /* 0x0000003b003e7308 */ /* 0x0000620000000800 */
[--C-:B------:R-:W-:Y:S02]  /*1430*/  HADD2.F32 R122, -RZ, R6.reuse.H0_H0 ;  /* 0x20000006ff7a7230 */ /* 0x100fe40000004100 */
[----:B---3--:R-:W-:Y:S01]  /*1440*/  FADD.FTZ R78, R74, 1 ;  /* 0x3f8000004a4e7421 */ /* 0x008fe20000010000 */
[----:B------:R-:W-:Y:S01]  /*1450*/  HADD2.F32 R123, -RZ, R6.H1_H1 ;  /* 0x30000006ff7b7230 */ /* 0x000fe20000004100 */
[----:B------:R-:W-:Y:S01]  /*1460*/  MUFU.RCP R57, R57 ;  /* 0x0000003900397308 */ /* 0x000fe20000001000 */
[--C-:B------:R-:W-:Y:S02]  /*1470*/  HADD2.F32 R124, -RZ, R7.reuse.H0_H0 ;  /* 0x20000007ff7c7230 */ /* 0x100fe40000004100 */
[----:B-----5:R-:W-:Y:S01]  /*1480*/  FADD.FTZ R81, R79, 1 ;  /* 0x3f8000004f517421 */ /* 0x020fe20000010000 */
[----:B------:R-:W-:Y:S01]  /*1490*/  HADD2.F32 R125, -RZ, R7.H1_H1 ;  /* 0x30000007ff7d7230 */ /* 0x000fe20000004100 */
[----:B--2---:R-:W-:Y:S01]  /*14a0*/  UIMAD.WIDE.U32 UR12, UR25, UR14, UR12 ;  /* 0x0000000e190c72a5 */ /* 0x004fe2000f8e000c */
[----:B0-----:R-:W-:Y:S01]  /*14b0*/  FADD.FTZ R59, R55, 1 ;  /* 0x3f800000373b7421 */ /* 0x001fe20000010000 */
[----:B------:R-:W-:Y:S01]  /*14c0*/  FADD.FTZ R55, R56, 1 ;  /* 0x3f80000038377421 */ /* 0x000fe20000010000 */
[----:B------:R-:W-:Y:S01]  /*14d0*/  FADD.FTZ R56, R58, 1 ;  /* 0x3f8000003a387421 */ /* 0x000fe20000010000 */
[----:B------:R-:W-:Y:S01]  /*14e0*/  FADD.FTZ R58, R60, 1 ;  /* 0x3f8000003c3a7421 */ /* 0x000fe20000010000 */
[----:B------:R-:W-:Y:S01]  /*14f0*/  HADD2.F32 R60, -RZ, R24.H1_H1 ;  /* 0x30000018ff3c7230 */ /* 0x000fe20000004100 */
[----:B------:R-:W0:Y:S01]  /*1500*/  MUFU.EX2 R64, R64 ;  /* 0x0000004000407308 */ /* 0x000e220000000800 */
[----:B-1----:R-:W-:Y:S01]  /*1510*/  FADD.FTZ R62, R62, 1 ;  /* 0x3f8000003e3e7421 */ /* 0x002fe20000010000 */
[----:B------:R-:W-:Y:S01]  /*1520*/  FADD.FTZ R82, R82, 1 ;  /* 0x3f80000052527421 */ /* 0x000fe20000010000 */
[----:B------:R-:W-:Y:S01]  /*1530*/  UIMAD UR14, UR25, UR15, UR13 ;  /* 0x0000000f190e72a4 */ /* 0x000fe2000f8e020d */
[----:B------:R-:W1:Y:S01]  /*1540*/  MUFU.RCP R59, R59 ;  /* 0x0000003b003b7308 */ /* 0x000e620000001000 */
[----:B------:R-:W-:Y:S01]  /*1550*/  ULEA UR13, UP0, UR12, UR28, 0x1 ;  /* 0x0000001c0c0d7291 */ /* 0x000fe2000f8008ff */
[----:B------:R-:W-:-:S02]  /*1560*/  HADD2.F32 R115, -RZ, R9.H0_H0 ;  /* 0x20000009ff737230 */ /* 0x000fc40000004100 */
[----:B------:R-:W-:Y:S01]  /*1570*/  HADD2.F32 R117, -RZ, R9.H1_H1 ;  /* 0x30000009ff757230 */ /* 0x000fe20000004100 */
[----:B------:R-:W-:Y:S01]  /*1580*/  ULEA.HI.X UR12, UR12, UR29, UR14, 0x1, UP0 ;  /* 0x0000001d0c0c7291 */ /* 0x000fe200080f0c0e */
[----:B------:R-:W-:Y:S01]  /*1590*/  HADD2.F32 R118, -RZ, R10.H0_H0 ;  /* 0x2000000aff767230 */ /* 0x000fe20000004100 */
[----:B------:R-:W-:Y:S01]  /*15a0*/  UISETP.NE.U32.AND UP0, UPT, UR30, URZ, UPT ;  /* 0x000000ff1e00728c */ /* 0x000fe2000bf05070 */
[----:B------:R-:W2:Y:S01]  /*15b0*/  MUFU.EX2 R66, R66 ;  /* 0x0000004200427308 */ /* 0x000ea20000000800 */
[----:B0-----:R-:W-:Y:S02]  /*15c0*/  FADD.FTZ R64, R64, 1 ;  /* 0x3f80000040407421 */ /* 0x001fe40000010000 */
[----:B------:R-:W-:Y:S01]  /*15d0*/  UISETP.NE.AND.EX UP0, UPT, UR31, URZ, UPT, UP0 ;  /* 0x000000ff1f00728c */ /* 0x000fe2000bf05300 */
[----:B------:R-:W-:Y:S01]  /*15e0*/  MUFU.RCP R54, R54 ;  /* 0x0000003600367308 */ /* 0x000fe20000001000 */
[----:B-1----:R-:W-:-:S07]  /*15f0*/  FADD.FTZ R71, -R59, 1 ;  /* 0x3f8000003b477421 */ /* 0x002fce0000010100 */
[----:B------:R-:W0:Y:S01]  /*1600*/  MUFU.RCP R56, R56 ;  /* 0x0000003800387308 */ /* 0x000e220000001000 */
[----:B--2---:R-:W-:Y:S01]  /*1610*/  FADD.FTZ R72, R66, 1 ;  /* 0x3f80000042487421 */ /* 0x004fe20000010000 */
[C---:B------:R-:W-:Y:S01]  /*1620*/  FFMA.FTZ R75, R52.reuse, R71, 1 ;  /* 0x3f800000344b7423 */ /* 0x040fe20000010047 */
[----:B------:R-:W-:-:S05]  /*1630*/  FMUL.FTZ R52, R52, R59 ;  /* 0x0000003b34347220 */ /* 0x000fca0000410000 */
[----:B------:R1:W2:Y:S04]  /*1640*/  MUFU.EX2 R83, R67 ;  /* 0x0000004300537308 */ /* 0x0002a80000000800 */
[----:B------:R-:W3:Y:S01]  /*1650*/  MUFU.RCP R69, R62 ;  /* 0x0000003e00457308 */ /* 0x000ee20000001000 */
[----:B0-----:R-:W-:-:S07]  /*1660*/  FADD.FTZ R76, -R56, 1 ;  /* 0x3f800000384c7421 */ /* 0x001fce0000010100 */
[----:B-1----:R-:W-:Y:S01]  /*1670*/  MUFU.RCP R67, R61 ;  /* 0x0000003d00437308 */ /* 0x002fe20000001000 */
[----:B------:R-:W-:-:S07]  /*1680*/  FFMA.FTZ R76, R3, R76, 1 ;  /* 0x3f800000034c7423 */ /* 0x000fce000001004c */
[----:B------:R-:W-:Y:S01]  /*1690*/  MUFU.RCP R55, R55 ;  /* 0x0000003700377308 */ /* 0x000fe20000001000 */
[----:B---3--:R-:W-:-:S04]  /*16a0*/  FADD.FTZ R79, -R69, 1 ;  /* 0x3f800000454f7421 */ /* 0x008fc80000010100 */
[C---:B------:R-:W-:Y:S01]  /*16b0*/  FFMA.FTZ R79, R46.reuse, R79, 1 ;  /* 0x3f8000002e4f7423 */ /* 0x040fe2000001004f */
[----:B------:R-:W-:Y:S02]  /*16c0*/  FMUL.FTZ R46, R46, R69 ;  /* 0x000000452e2e7220 */ /* 0x000fe40000410000 */
[----:B------:R-:W-:Y:S08]  /*16d0*/  MUFU.RCP R68, R63 ;  /* 0x0000003f00447308 */ /* 0x000ff00000001000 */
[----:B------:R-:W0:Y:S08]  /*16e0*/  MUFU.RCP R73, R65 ;  /* 0x0000004100497308 */ /* 0x000e300000001000 */
[----:B------:R-:W-:Y:S08]  /*16f0*/  MUFU.RCP R70, R64 ;  /* 0x0000004000467308 */ /* 0x000ff00000001000 */
[----:B------:R-:W-:Y:S01]  /*1700*/  MUFU.RCP R58, R58 ;  /* 0x0000003a003a7308 */ /* 0x000fe20000001000 */
[----:B0-----:R-:W-:-:S07]  /*1710*/  FMUL.FTZ R9, R44, R73 ;  /* 0x000000492c097220 */ /* 0x001fce0000410000 */
[----:B------:R-:W0:Y:S08]  /*1720*/  MUFU.RCP R127, R78 ;  /* 0x0000004e007f7308 */ /* 0x000e300000001000 */
[----:B------:R-:W-:Y:S08]  /*1730*/  MUFU.RCP R72, R72 ;  /* 0x0000004800487308 */ /* 0x000ff00000001000 */
[----:B------:R2:W-:Y:S08]  /*1740*/  MUFU.RCP R129, R82 ;  /* 0x0000005200817308 */ /* 0x0005f00000001000 */
[----:B------:R-:W-:Y:S01]  /*1750*/  MUFU.RCP R128, R81 ;  /* 0x0000005100807308 */ /* 0x000fe20000001000 */
[----:B--2---:R-:W-:Y:S01]  /*1760*/  FADD.FTZ R82, R83, 1 ;  /* 0x3f80000053527421 */ /* 0x004fe20000010000 */
[----:B0-----:R-:W-:-:S06]  /*1770*/  FADD.FTZ R83, -R127, 1 ;  /* 0x3f8000007f537421 */ /* 0x001fcc0000010100 */
[----:B------:R-:W0:Y:S02]  /*1780*/  MUFU.RCP R134, R82 ;  /* 0x0000005200867308 */ /* 0x000e240000001000 */
[----:B0-----:R-:W-:-:S04]  /*1790*/  FADD.FTZ R86, -R134, 1 ;  /* 0x3f80000086567421 */ /* 0x001fc80000010100 */
[----:B------:R-:W-:Y:S01]  /*17a0*/  FFMA.FTZ R88, R51, R86, 1 ;  /* 0x3f80000033587423 */ /* 0x000fe20000010056 */
[----:B------:R0:W-:Y:S04]  /*17b0*/  STS.128 [R98], R32 ;  /* 0x0000002062007388 */ /* 0x0001e80000000c00 */
[----:B------:R1:W-:Y:S01]  /*17c0*/  STS.128 [R98+0x200], R36 ;  /* 0x0002002462007388 */ /* 0x0003e20000000c00 */
[----:B------:R-:W-:-:S03]  /*17d0*/  NOP ;  /* 0x0000000000007918 */ /* 0x000fc60000000000 */
[----:B------:R-:W2:Y:S01]  /*17e0*/  LDS.128 R20, [R97] ;  /* 0x0000000061147984 */ /* 0x000ea20000000c00 */
[--C-:B0-----:R-:W-:Y:S02]  /*17f0*/  HADD2.F32 R32, -RZ, R25.reuse.H0_H0 ;  /* 0x20000019ff207230 */ /* 0x101fe40000004100 */
[----:B------:R-:W-:Y:S02]  /*1800*/  HADD2.F32 R33, -RZ, R25.H1_H1 ;  /* 0x30000019ff217230 */ /* 0x000fe40000004100 */
[----:B-1----:R-:W-:Y:S02]  /*1810*/  HADD2.F32 R38, -RZ, R24.H0_H0 ;  /* 0x20000018ff267230 */ /* 0x002fe40000004100 */
[--C-:B------:R-:W-:Y:S02]  /*1820*/  HADD2.F32 R34, -RZ, R26.reuse.H0_H0 ;  /* 0x2000001aff227230 */ /* 0x100fe40000004100 */
[----:B------:R-:W-:Y:S02]  /*1830*/  HADD2.F32 R35, -RZ, R26.H1_H1 ;  /* 0x3000001aff237230 */ /* 0x000fe40000004100 */
[----:B------:R-:W-:-:S02]  /*1840*/  HADD2.F32 R25, -RZ, R27.H0_H0 ;  /* 0x2000001bff197230 */ /* 0x000fc40000004100 */
[----:B------:R-:W-:Y:S02]  /*1850*/  HADD2.F32 R36, -RZ, R27.H1_H1 ;  /* 0x3000001bff247230 */ /* 0x000fe40000004100 */
[--C-:B------:R-:W-:Y:S02]  /*1860*/  HADD2.F32 R26, -RZ, R16.reuse.H0_H0 ;  /* 0x20000010ff1a7230 */ /* 0x100fe40000004100 */
[----:B------:R-:W-:Y:S02]  /*1870*/  HADD2.F32 R27, -RZ, R16.H1_H1 ;  /* 0x30000010ff1b7230 */ /* 0x000fe40000004100 */
[----:B------:R-:W-:Y:S02]  /*1880*/  HADD2.F32 R24, -RZ, R18.H0_H0 ;  /* 0x20000012ff187230 */ /* 0x000fe40000004100 */
[----:B------:R-:W-:Y:S02]  /*1890*/  HADD2.F32 R37, -RZ, R19.H1_H1 ;  /* 0x30000013ff257230 */ /* 0x000fe40000004100 */
[----:B------:R-:W0:Y:S01]  /*18a0*/  LDS.128 R16, [R97+0x10] ;  /* 0x0000100061107984 */ /* 0x000e220000000c00 */
[----:B--2---:R-:W-:-:S02]  /*18b0*/  HADD2.F32 R62, -RZ, R21.H1_H1 ;  /* 0x30000015ff3e7230 */ /* 0x004fc40000004100 */
[--C-:B------:R-:W-:Y:S02]  /*18c0*/  HADD2.F32 R39, -RZ, R20.reuse.H0_H0 ;  /* 0x20000014ff277230 */ /* 0x100fe40000004100 */
[----:B------:R-:W-:Y:S02]  /*18d0*/  HADD2.F32 R63, -RZ, R20.H1_H1 ;  /* 0x30000014ff3f7230 */ /* 0x000fe40000004100 */
[----:B------:R-:W-:Y:S01]  /*18e0*/  FMUL.FTZ R74, R33, R62 ;  /* 0x0000003e214a7220 */ /* 0x000fe20000410000 */
[----:B------:R-:W-:Y:S02]  /*18f0*/  HADD2.F32 R65, -RZ, R22.H0_H0 ;  /* 0x20000016ff417230 */ /* 0x000fe40000004100 */
[----:B------:R-:W-:Y:S01]  /*1900*/  FADD.FTZ R20, -R54, 1 ;  /* 0x3f80000036147421 */ /* 0x000fe20000010100 */
[--C-:B------:R-:W-:Y:S02]  /*1910*/  HADD2.F32 R66, -RZ, R23.reuse.H0_H0 ;  /* 0x20000017ff427230 */ /* 0x100fe40000004100 */
[----:B------:R-:W-:Y:S01]  /*1920*/  FMUL.FTZ R74, R57, R74 ;  /* 0x0000004a394a7220 */ /* 0x000fe20000410000 */
[----:B------:R-:W-:-:S02]  /*1930*/  HADD2.F32 R71, -RZ, R23.H1_H1 ;  /* 0x30000017ff477230 */ /* 0x000fc40000004100 */
[----:B------:R-:W-:Y:S01]  /*1940*/  FADD.FTZ R23, -R57, 1 ;  /* 0x3f80000039177421 */ /* 0x000fe20000010100 */
[----:B------:R-:W-:Y:S02]  /*1950*/  HADD2.F32 R61, -RZ, R21.H0_H0 ;  /* 0x20000015ff3d7230 */ /* 0x000fe40000004100 */
[----:B------:R-:W-:Y:S01]  /*1960*/  FMUL.FTZ R21, R38, R39 ;  /* 0x0000002726157220 */ /* 0x000fe20000410000 */
[----:B------:R-:W-:Y:S02]  /*1970*/  HADD2.F32 R64, -RZ, R22.H1_H1 ;  /* 0x30000016ff407230 */ /* 0x000fe40000004100 */
        /* <DEDUP_REMOVED lines=25> */
[----:B------:R-:W-:Y:S01]  /*1b10*/  FADD.FTZ R22, -R58, 1 ;  /* 0x3f8000003a167421 */ /* 0x000fe20000010100 */
[----:B------:R-:W-:Y:S01]  /*1b20*/  FMUL.FTZ R23, R35, R64 ;  /* 0x0000004023177220 */ /* 0x000fe20000410000 */
[----:B------:R-:W-:Y:S02]  /*1b30*/  HADD2.F32 R79, -RZ, R16.H1_H1 ;  /* 0x30000010ff4f7230 */ /* 0x000fe40000004100 */
[----:B------:R-:W-:Y:S01]  /*1b40*/  FADD.FTZ R16, -R68, 1 ;  /* 0x3f80000044107421 */ /* 0x000fe20000010100 */
[--C-:B------:R-:W-:Y:S02]  /*1b50*/  HADD2.F32 R126, -RZ, R17.reuse.H0_H0 ;  /* 0x20000011ff7e7230 */ /* 0x100fe40000004100 */
[----:B------:R-:W-:Y:S01]  /*1b60*/  FFMA.FTZ R22, R41, R22, 1 ;  /* 0x3f80000029167423 */ /* 0x000fe20000010016 */
[----:B------:R-:W-:-:S02]  /*1b70*/  HADD2.F32 R130, -RZ, R17.H1_H1 ;  /* 0x30000011ff827230 */ /* 0x000fc40000004100 */
[----:B------:R-:W-:Y:S01]  /*1b80*/  FMUL.FTZ R17, R26, R78 ;  /* 0x0000004e1a117220 */ /* 0x000fe20000410000 */
[----:B------:R-:W-:Y:S01]  /*1b90*/  FMUL.FTZ R23, R58, R23 ;  /* 0x000000173a177220 */ /* 0x000fe20000410000 */
[--C-:B------:R-:W-:Y:S02]  /*1ba0*/  HADD2.F32 R132, -RZ, R18.reuse.H0_H0 ;  /* 0x20000012ff847230 */ /* 0x100fe40000004100 */
[----:B------:R-:W-:Y:S01]  /*1bb0*/  FFMA.FTZ R16, R45, R16, 1 ;  /* 0x3f8000002d107423 */ /* 0x000fe20000010010 */
[----:B------:R-:W-:Y:S02]  /*1bc0*/  HADD2.F32 R135, -RZ, R18.H1_H1 ;  /* 0x30000012ff877230 */ /* 0x000fe40000004100 */
[----:B------:R-:W-:Y:S01]  /*1bd0*/  FMUL.FTZ R17, R68, R17 ;  /* 0x0000001144117220 */ /* 0x000fe20000410000 */
[C---:B------:R-:W-:Y:S01]  /*1be0*/  FADD.FTZ R18, -R70.reuse, 1 ;  /* 0x3f80000046127421 */ /* 0x040fe20000010100 */
[----:B------:R-:W-:Y:S01]  /*1bf0*/  FMUL.FTZ R81, R27, R79 ;  /* 0x0000004f1b517220 */ /* 0x000fe20000410000 */
[----:B------:R-:W-:Y:S01]  /*1c00*/  FMUL.FTZ R23, R23, R22 ;  /* 0x0000001617177220 */ /* 0x000fe20000410000 */
[----:B------:R-:W-:Y:S01]  /*1c10*/  FMUL.FTZ R22, R17, R16 ;  /* 0x0000001011167220 */ /* 0x000fe20000410000 */
[----:B------:R-:W-:Y:S01]  /*1c20*/  FFMA.FTZ R18, R43, R18, 1 ;  /* 0x3f8000002b127423 */ /* 0x000fe20000010012 */
[----:B------:R-:W-:Y:S01]  /*1c30*/  FMUL.FTZ R81, R70, R81 ;  /* 0x0000005146517220 */ /* 0x000fe20000410000 */
[----:B------:R-:W-:Y:S01]  /*1c40*/  FADD.FTZ R17, -R73, 1 ;  /* 0x3f80000049117421 */ /* 0x000fe20000010100 */
[----:B------:R-:W-:Y:S01]  /*1c50*/  FMUL.FTZ R16, R28, R126 ;  /* 0x0000007e1c107220 */ /* 0x000fe20000410000 */
[----:B------:R-:W-:-:S02]  /*1c60*/  HADD2.F32 R136, -RZ, R19.H0_H0 ;  /* 0x20000013ff887230 */ /* 0x000fc40000004100 */
[----:B------:R-:W-:Y:S01]  /*1c70*/  FMUL.FTZ R81, R81, R18 ;  /* 0x0000001251517220 */ /* 0x000fe20000410000 */
[----:B------:R-:W-:Y:S02]  /*1c80*/  HADD2.F32 R139, -RZ, R19.H1_H1 ;  /* 0x30000013ff8b7230 */ /* 0x000fe40000004100 */
[----:B------:R-:W-:Y:S01]  /*1c90*/  FFMA.FTZ R17, R44, R17, 1 ;  /* 0x3f8000002c117423 */ /* 0x000fe20000010011 */
[----:B------:R-:W-:Y:S01]  /*1ca0*/  FMUL.FTZ R16, R73, R16 ;  /* 0x0000001049107220 */ /* 0x000fe20000410000 */
[----:B------:R-:W-:Y:S01]  /*1cb0*/  FADD.FTZ R18, -R72, 1 ;  /* 0x3f80000048127421 */ /* 0x000fe20000010100 */
[----:B------:R-:W-:Y:S01]  /*1cc0*/  FMUL.FTZ R19, R29, R130 ;  /* 0x000000821d137220 */ /* 0x000fe20000410000 */
[----:B------:R-:W-:Y:S01]  /*1cd0*/  FMUL.FTZ R84, R24, R132 ;  /* 0x0000008418547220 */ /* 0x000fe20000410000 */
[----:B------:R-:W-:Y:S01]  /*1ce0*/  FMUL.FTZ R82, R16, R17 ;  /* 0x0000001110527220 */ /* 0x000fe20000410000 */
[----:B------:R-:W-:Y:S01]  /*1cf0*/  FFMA.FTZ R18, R47, R18, 1 ;  /* 0x3f8000002f127423 */ /* 0x000fe20000010012 */
[----:B------:R-:W-:Y:S01]  /*1d00*/  FMUL.FTZ R19, R72, R19 ;  /* 0x0000001348137220 */ /* 0x000fe20000410000 */
[----:B------:R-:W-:Y:S01]  /*1d10*/  FFMA.FTZ R17, R50, R83, 1 ;  /* 0x3f80000032117423 */ /* 0x000fe20000010053 */
[----:B------:R-:W-:Y:S01]  /*1d20*/  FMUL.FTZ R84, R127, R84 ;  /* 0x000000547f547220 */ /* 0x000fe20000410000 */
[----:B------:R-:W-:Y:S01]  /*1d30*/  FADD.FTZ R16, -R128, 1 ;  /* 0x3f80000080107421 */ /* 0x000fe20000010100 */
[----:B------:R-:W-:Y:S01]  /*1d40*/  FMUL.FTZ R83, R19, R18 ;  /* 0x0000001213537220 */ /* 0x000fe20000410000 */
        /* <DEDUP_REMOVED lines=17> */
[----:B------:R-:W-:Y:S01]  /*1e60*/  FMUL.FTZ R56, R3, R56 ;  /* 0x0000003803387220 */ /* 0x000fe20000410000 */
[----:B------:R-:W-:Y:S01]  /*1e70*/  F2FP.F16.F32.PACK_AB R18, R23, R76 ;  /* 0x0000004c1712723e */ /* 0x000fe200000000ff */
[----:B------:R-:W-:Y:S01]  /*1e80*/  HADD2.F32 R74, -RZ, R8.H0_H0 ;  /* 0x20000008ff4a7230 */ /* 0x000fe20000004100 */
[----:B------:R-:W-:Y:S01]  /*1e90*/  F2FP.F16.F32.PACK_AB R20, R81, R22 ;  /* 0x000000165114723e */ /* 0x000fe200000000ff */
[----:B------:R-:W-:Y:S01]  /*1ea0*/  HADD2.F32 R81, -RZ, R15.H0_H0 ;  /* 0x2000000fff517230 */ /* 0x000fe20000004100 */
[----:B------:R-:W-:Y:S01]  /*1eb0*/  F2FP.F16.F32.PACK_AB R19, R80, R77 ;  /* 0x0000004d5013723e */ /* 0x000fe200000000ff */
[----:B------:R-:W-:Y:S01]  /*1ec0*/  BAR.SYNC.DEFER_BLOCKING 0x0 ;  /* 0x0000000000007b1d */ /* 0x000fe20000010000 */
[----:B------:R-:W-:Y:S01]  /*1ed0*/  F2FP.F16.F32.PACK_AB R21, R83, R82 ;  /* 0x000000525315723e */ /* 0x000fe200000000ff */
[----:B------:R-:W-:Y:S01]  /*1ee0*/  HADD2.F32 R83, -RZ, R14.H0_H0 ;  /* 0x2000000eff537230 */ /* 0x000fe20000004100 */
[----:B------:R-:W-:Y:S01]  /*1ef0*/  F2FP.F16.F32.PACK_AB R22, R85, R84 ;  /* 0x000000545516723e */ /* 0x000fe200000000ff */
[--C-:B------:R-:W-:Y:S01]  /*1f00*/  HADD2.F32 R85, -RZ, R13.reuse.H0_H0 ;  /* 0x2000000dff557230 */ /* 0x100fe20000004100 */
[----:B------:R-:W-:Y:S01]  /*1f10*/  F2FP.F16.F32.PACK_AB R23, R87, R86 ;  /* 0x000000565717723e */ /* 0x000fe200000000ff */
[----:B------:R-:W-:Y:S01]  /*1f20*/  HADD2.F32 R87, -RZ, R12.H0_H0 ;  /* 0x2000000cff577230 */ /* 0x000fe20000004100 */
[----:B------:R-:W-:Y:S01]  /*1f30*/  MOV R2, UR13 ;  /* 0x0000000d00027c02 */ /* 0x000fe20008000f00 */
[----:B------:R-:W-:Y:S01]  /*1f40*/  HADD2.F32 R86, -RZ, R13.H1_H1 ;  /* 0x3000000dff567230 */ /* 0x000fe20000004100 */
[----:B------:R-:W-:Y:S01]  /*1f50*/  MOV R3, UR12 ;  /* 0x0000000c00037c02 */ /* 0x000fe20008000f00 */
[----:B------:R-:W-:-:S02]  /*1f60*/  HADD2.F32 R84, -RZ, R14.H1_H1 ;  /* 0x3000000eff547230 */ /* 0x000fc40000004100 */
[----:B------:R-:W-:Y:S01]  /*1f70*/  FMUL.FTZ R53, R53, R54 ;  /* 0x0000003635357220 */ /* 0x000fe20000410000 */
[----:B------:R-:W-:Y:S02]  /*1f80*/  HADD2.F32 R82, -RZ, R15.H1_H1 ;  /* 0x3000000fff527230 */ /* 0x000fe40000004100 */
        /* <DEDUP_REMOVED lines=22> */
[----:B0-----:R-:W-:Y:S01]  /*20f0*/  FMUL.FTZ R16, R51, R134 ;  /* 0x0000008633107220 */ /* 0x001fe20000410000 */
[----:B------:R-:W-:Y:S01]  /*2100*/  FMUL.FTZ R137, R30, R49 ;  /* 0x000000311e897220 */ /* 0x000fe20000410000 */
[----:B------:R-:W-:Y:S01]  /*2110*/  FMUL.FTZ R138, R31, R48 ;  /* 0x000000301f8a7220 */ /* 0x000fe20000410000 */
[----:B-1----:R-:W-:Y:S02]  /*2120*/  HADD2.F32 R23, -RZ, R4.H0_H0 ;  /* 0x20000004ff177230 */ /* 0x002fe40000004100 */
[----:B------:R-:W-:Y:S01]  /*2130*/  FMUL.FTZ R141, R37, R16 ;  /* 0x00000010258d7220 */ /* 0x000fe20000410000 */
[----:B------:R-:W0:Y:S01]  /*2140*/  LDS.128 R4, [R98+0x200] ;  /* 0x0002000062047984 */ /* 0x000e220000000c00 */
[----:B------:R-:W-:-:S02]  /*2150*/  HADD2.F32 R20, -RZ, R10.H1_H1 ;  /* 0x3000000aff147230 */ /* 0x000fc40000004100 */
[----:B------:R-:W-:Y:S01]  /*2160*/  FMUL.FTZ R10, R47, R72 ;  /* 0x000000482f0a7220 */ /* 0x000fe20000410000 */
[--C-:B------:R-:W-:Y:S02]  /*2170*/  HADD2.F32 R21, -RZ, R11.reuse.H0_H0 ;  /* 0x2000000bff157230 */ /* 0x100fe40000004100 */
[----:B------:R-:W-:Y:S01]  /*2180*/  FMUL.FTZ R72, R26, R45 ;  /* 0x0000002d1a487220 */ /* 0x000fe20000410000 */
[----:B------:R-:W-:Y:S02]  /*2190*/  HADD2.F32 R22, -RZ, R11.H1_H1 ;  /* 0x3000000bff167230 */ /* 0x000fe40000004100 */
[----:B------:R-:W-:Y:S01]  /*21a0*/  FMUL.FTZ R11, R50, R127 ;  /* 0x0000007f320b7220 */ /* 0x000fe20000410000 */
[----:B------:R-:W-:Y:S01]  /*21b0*/  FMUL.FTZ R127, R35, R41 ;  /* 0x00000029237f7220 */ /* 0x000fe20000410000 */
[----:B------:R-:W-:Y:S02]  /*21c0*/  FMUL.FTZ R133, R29, R10 ;  /* 0x0000000a1d857220 */ /* 0x000fe40000410000 */
[----:B------:R-:W-:Y:S01]  /*21d0*/  FMUL.FTZ R134, R24, R11 ;  /* 0x0000000b18867220 */ /* 0x000fe20000410000 */
[----:B--2---:R1:W-:Y:S04]  /*21e0*/  STG.E.128 desc[UR26][R2.64], R12 ;  /* 0x0000000c02007986 */ /* 0x0043e8000c101d1a */
[----:B0-----:R1:W-:Y:S01]  /*21f0*/  STG.E.128 desc[UR26][R2.64+0x200], R4 ;  /* 0x0002000402007986 */ /* 0x0013e2000c101d1a */
[----:B------:R-:W-:Y:S05]  /*2200*/  BRA.U !UP0, `(.L_x_10090) ;  /* 0x0000000108a87547 */ /* 0x000fea000b800000 */
[----:B------:R-:W-:Y:S01]  /*2210*/  BAR.SYNC.DEFER_BLOCKING 0x0 ;  /* 0x0000000000007b1d */ /* 0x000fe20000010000 */
        /* <DEDUP_REMOVED lines=22> */
[----:B------:R-:W-:Y:S02]  /*2380*/  F2FP.F16.F32.PACK_AB R18, R49, R18 ;  /* 0x000000123112723e */ /* 0x000fe400000000ff */
[----:B------:R-:W-:Y:S01]  /*2390*/  F2FP.F16.F32.PACK_AB R17, R10, R17 ;  /* 0x000000110a11723e */ /* 0x000fe200000000ff */
[----:B------:R-:W-:Y:S01]  /*23a0*/  STS.128 [R97], R12 ;  /* 0x0000000c61007388 */ /* 0x000fe20000000c00 */
        /* <DEDUP_REMOVED lines=16> */
.L_x_10090:
[----:B------:R-:W-:Y:S01]  /*24b0*/  FFMA.FTZ R116, R67, R95, R116 ;  /* 0x0000005f43747223 */ /* 0x000fe20000010074 */
[----:B------:R-:W2:Y:S01]  /*24c0*/  LDCU UR8, c[0x0][0x38c] ;  /* 0x00007180ff0877ac */ /* 0x000ea20008000800 */
[----:B------:R-:W-:Y:S02]  /*24d0*/  HFMA2 R80, -RZ, RZ, 0, 0 ;  /* 0x00000000ff507431 */ /* 0x000fe400000001ff */
[----:B------:R-:W-:Y:S01]  /*24e0*/  FADD.FTZ R43, R20, UR7 ;  /* 0x00000007142b7e21 */ /* 0x000fe20008010000 */
[----:B01----:R-:W-:Y:S01]  /*24f0*/  FFMA.FTZ R3, R69, R96, R116 ;  /* 0x0000006045037223 */ /* 0x003fe20000010074 */
        /* <DEDUP_REMOVED lines=9> */
[----:B------:R-:W-:Y:S02]  /*2590*/  CS2R R54, SRZ ;  /* 0x0000000000367805 */ /* 0x000fe4000001ff00 */
[----:B------:R-:W-:Y:S01]  /*25a0*/  CS2R R52, SRZ ;  /* 0x0000000000347805 */ /* 0x000fe2000001ff00 */
[----:B------:R-:W-:Y:S01]  /*25b0*/  FFMA.FTZ R0, R68, R91, R3 ;  /* 0x0000005b44007223 */ /* 0x000fe20000010003 */
[----:B------:R-:W-:-:S02]  /*25c0*/  CS2R R50, SRZ ;  /* 0x0000000000327805 */ /* 0x000fc4000001ff00 */
[----:B------:R-:W-:Y:S01]  /*25d0*/  MOV R49, RZ ;  /* 0x000000ff00317202 */ /* 0x000fe20000000f00 */
        /* <DEDUP_REMOVED lines=71> */
.L_x_10190:
        /* <DEDUP_REMOVED lines=22> */
[----:B------:R-:W2:Y:S04]  /*2bb0*/  LDG.E.128 R68, desc[UR26][R122.64+0x400] ;  /* 0x0004001a7a447981 */ /* 0x000ea8000c1e1d00 */
[----:B-1----:R0:W2:Y:S01]  /*2bc0*/  LDG.E.128 R64, desc[UR26][R122.64+0x200] ;  /* 0x0002001a7a407981 */ /* 0x0020a2000c1e1d00 */
        /* <DEDUP_REMOVED lines=14> */
[----:B------:R-:W-:Y:S01]  /*2cb0*/  ISETP.NE.AND P0, PT, R100, RZ, PT ;  /* 0x000000ff6400720c */ /* 0x000fe20003f05270 */
[----:B------:R-:W-:-:S04]  /*2cc0*/  UMOV UR33, 0x400 ;  /* 0x0000040000217882 */ /* 0x000fc80000000000 */
[----:B------:R-:W-:Y:S01]  /*2cd0*/  MOV R166, UR9 ;  /* 0x0000000900a67c02 */ /* 0x000fe20008000f00 */
[----:B----4-:R-:W-:Y:S01]  /*2ce0*/  ULEA UR9, UR34, UR33, 0x18 ;  /* 0x0000002122097291 */ /* 0x010fe2000f8ec0ff */
[----:B------:R-:W-:Y:S02]  /*2cf0*/  ISETP.NE.AND P2, PT, R100, 0x3f, PT ;  /* 0x0000003f6400780c */ /* 0x000fe40003f45270 */
[----:B-----5:R-:W-:-:S13]  /*2d00*/  R2UR UR35, R121 ;  /* 0x00000000792372ca */ /* 0x020fda00000e0000 */
[----:B------:R-:W-:-:S04]  /*2d10*/  FMUL.FTZ R115, R47, UR35 ;  /* 0x000000232f737c20 */ /* 0x000fc80008410000 */
[----:B------:R-:W-:Y:S01]  /*2d20*/  FMUL.RZ R117, R115, 0.15915493667125701904 ;  /* 0x3e22f98373757820 */ /* 0x000fe2000040c000 */
[----:B------:R-:W-:-:S04]  /*2d30*/  FMUL.FTZ R115, R46, UR35 ;  /* 0x000000232e737c20 */ /* 0x000fc80008410000 */
[----:B0-----:R-:W-:Y:S01]  /*2d40*/  FMUL.RZ R123, R115, 0.15915493667125701904 ;  /* 0x3e22f983737b7820 */ /* 0x001fe2000040c000 */
[----:B------:R-:W-:-:S04]  /*2d50*/  FMUL.FTZ R115, R45, UR35 ;  /* 0x000000232d737c20 */ /* 0x000fc80008410000 */
[----:B------:R-:W-:Y:S01]  /*2d60*/  FMUL.RZ R125, R115, 0.15915493667125701904 ;  /* 0x3e22f983737d7820 */ /* 0x000fe2000040c000 */
[----:B------:R-:W-:-:S04]  /*2d70*/  FMUL.FTZ R115, R44, UR35 ;  /* 0x000000232c737c20 */ /* 0x000fc80008410000 */
[----:B------:R-:W-:Y:S01]  /*2d80*/  FMUL.RZ R127, R115, 0.15915493667125701904 ;  /* 0x3e22f983737f7820 */ /* 0x000fe2000040c000 */
[----:B------:R-:W-:Y:S01]  /*2d90*/  FMUL.FTZ R115, R43, UR35 ;  /* 0x000000232b737c20 */ /* 0x000fe20008410000 */
        /* <DEDUP_REMOVED lines=21> */
[----:B------:R0:W3:Y:S01]  /*2ef0*/  MUFU.COS R132, R123 ;  /* 0x0000007b00847308 */ /* 0x0000e20000000000 */
[----:B------:R-:W-:Y:S01]  /*2f00*/  R2UR UR46, R120 ;  /* 0x00000000782e72ca */ /* 0x000fe200000e0000 */
[----:B0-----:R-:W-:Y:S01]  /*2f10*/  FMUL.RZ R123, R115, 0.15915493667125701904 ;  /* 0x3e22f983737b7820 */ /* 0x001fe2000040c000 */
[----:B------:R-:W-:-:S05]  /*2f20*/  FMUL.FTZ R115, R37, UR35 ;  /* 0x0000002325737c20 */ /* 0x000fca0008410000 */
[----:B------:R-:W-:Y:S08]  /*2f30*/  MUFU.SIN R136, R125 ;  /* 0x0000007d00887308 */ /* 0x000ff00000000400 */
[----:B------:R0:W3:Y:S02]  /*2f40*/  MUFU.COS R134, R125 ;  /* 0x0000007d00867308 */ /* 0x0000e40000000000 */
[----:B0-----:R-:W-:Y:S01]  /*2f50*/  FMUL.RZ R125, R115, 0.15915493667125701904 ;  /* 0x3e22f983737d7820 */ /* 0x001fe2000040c000 */
[----:B------:R-:W-:-:S05]  /*2f60*/  FMUL.FTZ R115, R36, UR35 ;  /* 0x0000002324737c20 */ /* 0x000fca0008410000 */
[----:B------:R-:W-:Y:S08]  /*2f70*/  MUFU.SIN R150, R127 ;  /* 0x0000007f00967308 */ /* 0x000ff00000000400 */
[----:B------:R0:W3:Y:S02]  /*2f80*/  MUFU.COS R152, R127 ;  /* 0x0000007f00987308 */ /* 0x0000e40000000000 */
[----:B0-----:R-:W-:Y:S01]  /*2f90*/  FMUL.RZ R127, R115, 0.15915493667125701904 ;  /* 0x3e22f983737f7820 */ /* 0x001fe2000040c000 */
[----:B------:R-:W-:-:S04]  /*2fa0*/  FMUL.FTZ R115, R35, UR35 ;  /* 0x0000002323737c20 */ /* 0x000fc80008410000 */
[----:B------:R-:W-:Y:S01]  /*2fb0*/  FMUL.RZ R129, R115, 0.15915493667125701904 ;  /* 0x3e22f98373817820 */ /* 0x000fe2000040c000 */
[----:B------:R-:W-:Y:S01]  /*2fc0*/  FMUL.FTZ R115, R34, UR35 ;  /* 0x0000002322737c20 */ /* 0x000fe20008410000 */
[----:B------:R-:W-:Y:S01]  /*2fd0*/  MUFU.SIN R154, R123 ;  /* 0x0000007b009a7308 */ /* 0x000fe20000000400 */
[----:B------:R-:W-:-:S07]  /*2fe0*/  MOV R128, UR46 ;  /* 0x0000002e00807c02 */ /* 0x000fce0008000f00 */
[----:B------:R0:W-:Y:S01]  /*2ff0*/  MUFU.COS R156, R123 ;  /* 0x0000007b009c7308 */ /* 0x0001e20000000000 */
[----:B------:R-:W-:Y:S01]  /*3000*/  FMUL.FTZ R128, R128, 1.4426950216293334961 ;  /* 0x3fb8aa3b80807820 */ /* 0x000fe20000410000 */
[----:B0-----:R-:W-:Y:S01]  /*3010*/  FMUL.RZ R123, R115, 0.15915493667125701904 ;  /* 0x3e22f983737b7820 */ /* 0x001fe2000040c000 */
[----:B------:R-:W-:-:S05]  /*3020*/  FMUL.FTZ R115, R33, UR35 ;  /* 0x0000002321737c20 */ /* 0x000fca0008410000 */
[----:B------:R-:W-:Y:S08]  /*3030*/  MUFU.SIN R157, R127 ;  /* 0x0000007f009d7308 */ /* 0x000ff00000000400 */
[----:B------:R0:W-:Y:S02]  /*3040*/  MUFU.COS R159, R127 ;  /* 0x0000007f009f7308 */ /* 0x0001e40000000000 */
[----:B0-----:R-:W-:Y:S01]  /*3050*/  FMUL.RZ R127, R115, 0.15915493667125701904 ;  /* 0x3e22f983737f7820 */ /* 0x001fe2000040c000 */
[----:B------:R-:W-:-:S05]  /*3060*/  SHF.L.U32 R115, R100, 0x5, RZ ;  /* 0x0000000564737819 */ /* 0x000fca00000006ff */
[----:B------:R-:W-:Y:S01]  /*3070*/  MUFU.SIN R151, R117 ;  /* 0x0000007500977308 */ /* 0x000fe20000000400 */
[----:B------:R-:W-:-:S07]  /*3080*/  LOP3.LUT R115, R115, 0x7c00, RZ, 0xc0, !PT ;  /* 0x00007c0073737812 */ /* 0x000fce00078ec0ff */
[----:B------:R0:W3:Y:S01]  /*3090*/  MUFU.COS R133, R117 ;  /* 0x0000007500857308 */ /* 0x0000e20000000000 */
[----:B------:R-:W-:Y:S01]  /*30a0*/  IADD3 R115, PT, PT, R98, R115, RZ ;  /* 0x0000007362737210 */ /* 0x000fe20007ffe0ff */
[----:B0-----:R-:W-:-:S04]  /*30b0*/  FMUL.FTZ R117, R47, R128 ;  /* 0x000000802f757220 */ /* 0x001fc80000410000 */
[----:B--2---:R0:W-:Y:S02]  /*30c0*/  STS.128 [R115], R60 ;  /* 0x0000003c73007388 */ /* 0x0041e40000000c00 */
[----:B------:R-:W4:Y:S02]  /*30d0*/  MUFU.EX2 R117, R117 ;  /* 0x0000007500757308 */ /* 0x000f240000000800 */
[----:B------:R2:W-:Y:S01]  /*30e0*/  STS.128 [R115+0x600], R72 ;  /* 0x0006004873007388 */ /* 0x0005e20000000c00 */
[----:B0-----:R-:W-:-:S04]  /*30f0*/  LOP3.LUT R60, R100, 0x3e0, RZ, 0xc0, !PT ;  /* 0x000003e0643c7812 */ /* 0x001fc800078ec0ff */
[----:B------:R-:W-:Y:S01]  /*3100*/  IADD3 R60, PT, PT, R60, R99, RZ ;  /* 0x000000633c3c7210 */ /* 0x000fe20007ffe0ff */
[----:B------:R-:W-:Y:S01]  /*3110*/  MUFU.SIN R153, R125 ;  /* 0x0000007d00997308 */ /* 0x000fe20000000400 */
[----:B------:R0:W-:Y:S02]  /*3120*/  STS.128 [R115+0x400], R68 ;  /* 0x0004004473007388 */ /* 0x0001e40000000c00 */
[----:B--2---:R-:W-:Y:S01]  /*3130*/  LEA R72, R60, R97, 0x5 ;  /* 0x000000613c487211 */ /* 0x004fe200078e28ff */
[----:B------:R-:W-:Y:S01]  /*3140*/  FMUL.FTZ R131, R41, R128 ;  /* 0x0000008029837220 */ /* 0x000fe20000410000 */
[C---:B----4-:R-:W-:Y:S01]  /*3150*/  FMUL.FTZ R149, R117.reuse, R122 ;  /* 0x0000007a75957220 */ /* 0x050fe20000410000 */
[----:B------:R-:W-:Y:S02]  /*3160*/  FMUL.FTZ R148, R117, R148 ;  /* 0x0000009475947220 */ /* 0x000fe40000410000 */
[----:B------:R2:W-:Y:S01]  /*3170*/  MUFU.COS R155, R125 ;  /* 0x0000007d009b7308 */ /* 0x0005e20000000000 */
[-C--:B------:R-:W-:Y:S01]  /*3180*/  FMUL.FTZ R120, R46, R128.reuse ;  /* 0x000000802e787220 */ /* 0x080fe20000410000 */
[----:B------:R4:W-:Y:S01]  /*3190*/  STS.128 [R115+0x200], R64 ;  /* 0x0002004073007388 */ /* 0x0009e20000000c00 */
[----:B------:R-:W-:Y:S01]  /*31a0*/  FMUL.FTZ R117, R40, R128 ;  /* 0x0000008028757220 */ /* 0x000fe20000410000 */
[----:B------:R-:W-:-:S04]  /*31b0*/  NOP ;  /* 0x0000000000007918 */ /* 0x000fc80000000000 */
[----:B------:R-:W-:Y:S01]  /*31c0*/  MUFU.SIN R161, R129 ;  /* 0x0000008100a17308 */ /* 0x000fe20000000400 */
[-C--:B--2---:R-:W-:Y:S01]  /*31d0*/  FMUL.FTZ R125, R44, R128.reuse ;  /* 0x000000802c7d7220 */ /* 0x084fe20000410000 */
[-C--:B0-----:R-:W-:Y:S01]  /*31e0*/  FMUL.FTZ R70, R36, R128.reuse ;  /* 0x0000008024467220 */ /* 0x081fe20000410000 */
[-C--:B------:R-:W-:Y:S01]  /*31f0*/  FMUL.FTZ R73, R34, R128.reuse ;  /* 0x0000008022497220 */ /* 0x080fe20000410000 */
[-C--:B------:R-:W-:Y:S01]  /*3200*/  FMUL.FTZ R74, R33, R128.reuse ;  /* 0x00000080214a7220 */ /* 0x080fe20000410000 */
[----:B------:R-:W0:Y:S03]  /*3210*/  LDS.128 R60, [R72] ;  /* 0x00000000483c7984 */ /* 0x000e260000000c00 */
[----:B------:R2:W-:Y:S01]  /*3220*/  MUFU.COS R163, R129 ;  /* 0x0000008100a37308 */ /* 0x0005e20000000000 */
[-C--:B----4-:R-:W-:Y:S01]  /*3230*/  FMUL.FTZ R64, R39, R128.reuse ;  /* 0x0000008027407220 */ /* 0x090fe20000410000 */
[----:B------:R-:W-:-:S06]  /*3240*/  FMUL.FTZ R65, R38, R128 ;  /* 0x0000008026417220 */ /* 0x000fcc0000410000 */
[----:B------:R-:W-:Y:S01]  /*3250*/  MUFU.SIN R158, R123 ;  /* 0x0000007b009e7308 */ /* 0x000fe20000000400 */
[----:B--2---:R-:W-:-:S07]  /*3260*/  FMUL.FTZ R129, R42, R128 ;  /* 0x000000802a817220 */ /* 0x004fce0000410000 */
[----:B------:R2:W4:Y:S08]  /*3270*/  MUFU.COS R160, R123 ;  /* 0x0000007b00a07308 */ /* 0x0005300000000000 */
[----:B------:R-:W-:Y:S01]  /*3280*/  MUFU.SIN R165, R127 ;  /* 0x0000007f00a57308 */ /* 0x000fe20000000400 */
[----:B--2---:R-:W-:-:S07]  /*3290*/  FMUL.FTZ R123, R45, R128 ;  /* 0x000000802d7b7220 */ /* 0x004fce0000410000 */
[----:B------:R2:W0:Y:S02]  /*32a0*/  MUFU.COS R167, R127 ;  /* 0x0000007f00a77308 */ /* 0x0004240000000000 */
[----:B--2---:R-:W-:-:S06]  /*32b0*/  FMUL.FTZ R127, R43, R128 ;  /* 0x000000802b7f7220 */ /* 0x004fcc0000410000 */
[----:B------:R-:W5:Y:S04]  /*32c0*/  MUFU.EX2 R123, R123 ;  /* 0x0000007b007b7308 */ /* 0x000f680000000800 */
[----:B------:R-:W1:Y:S04]  /*32d0*/  MUFU.EX2 R125, R125 ;  /* 0x0000007d007d7308 */ /* 0x000e680000000800 */
[----:B------:R-:W3:Y:S04]  /*32e0*/  MUFU.EX2 R127, R127 ;  /* 0x0000007f007f7308 */ /* 0x000ee80000000800 */
[----:B------:R-:W2:Y:S04]  /*32f0*/  MUFU.EX2 R129, R129 ;  /* 0x0000008100817308 */ /* 0x000ea80000000800 */
[----:B------:R-:W4:Y:S04]  /*3300*/  MUFU.EX2 R131, R131 ;  /* 0x0000008300837308 */ /* 0x000f280000000800 */
[----:B------:R-:W0:Y:S04]  /*3310*/  MUFU.EX2 R120, R120 ;  /* 0x0000007800787308 */ /* 0x000e280000000800 */
[----:B------:R-:W0:Y:S04]  /*3320*/  MUFU.EX2 R117, R117 ;  /* 0x0000007500757308 */ /* 0x000e280000000800 */
[----:B------:R-:W0:Y:S04]  /*3330*/  MUFU.EX2 R68, R64 ;  /* 0x0000004000447308 */ /* 0x000e280000000800 */
[----:B------:R-:W0:Y:S04]  /*3340*/  MUFU.EX2 R69, R65 ;  /* 0x0000004100457308 */ /* 0x000e280000000800 */
[----:B------:R-:W0:Y:S04]  /*3350*/  MUFU.EX2 R70, R70 ;  /* 0x0000004600467308 */ /* 0x000e280000000800 */
[----:B------:R-:W0:Y:S04]  /*3360*/  MUFU.EX2 R73, R73 ;  /* 0x0000004900497308 */ /* 0x000e280000000800 */
[----:B------:R-:W0:Y:S01]  /*3370*/  MUFU.EX2 R74, R74 ;  /* 0x0000004a004a7308 */ /* 0x000e220000000800 */
[-C--:B------:R-:W-:Y:S01]  /*3380*/  FMUL.FTZ R66, R37, R128.reuse ;  /* 0x0000008025427220 */ /* 0x080fe20000410000 */
[----:B------:R-:W-:Y:S01]  /*3390*/  FMUL.FTZ R71, R35, R128 ;  /* 0x0000008023477220 */ /* 0x000fe20000410000 */
[----:B-----5:R-:W-:Y:S01]  /*33a0*/  FMUL.FTZ R145, R123, R124 ;  /* 0x0000007c7b917220 */ /* 0x020fe20000410000 */
[C---:B-1----:R-:W-:Y:S01]  /*33b0*/  FMUL.FTZ R143, R125.reuse, R126 ;  /* 0x0000007e7d8f7220 */ /* 0x042fe20000410000 */
[----:B------:R-:W-:Y:S01]  /*33c0*/  FMUL.FTZ R142, R125, R142 ;  /* 0x0000008e7d8e7220 */ /* 0x000fe20000410000 */
[----:B---3--:R-:W-:Y:S01]  /*33d0*/  FMUL.FTZ R141, R127, R130 ;  /* 0x000000827f8d7220 */ /* 0x008fe20000410000 */
[----:B--2---:R-:W-:Y:S01]  /*33e0*/  FMUL.FTZ R139, R129, R132 ;  /* 0x00000084818b7220 */ /* 0x004fe20000410000 */
[C---:B----4-:R-:W-:Y:S01]  /*33f0*/  FMUL.FTZ R137, R131.reuse, R134 ;  /* 0x0000008683897220 */ /* 0x050fe20000410000 */
[----:B------:R-:W-:Y:S01]  /*3400*/  FMUL.FTZ R136, R131, R136 ;  /* 0x0000008883887220 */ /* 0x000fe20000410000 */
[C---:B0-----:R-:W-:Y:S01]  /*3410*/  FMUL.FTZ R147, R120.reuse, R147 ;  /* 0x0000009378937220 */ /* 0x041fe20000410000 */
[----:B------:R-:W-:Y:S01]  /*3420*/  FMUL.FTZ R146, R120, R121 ;  /* 0x0000007978927220 */ /* 0x000fe20000410000 */
[----:B------:R0:W1:Y:S01]  /*3430*/  MUFU.EX2 R126, R66 ;  /* 0x00000042007e7308 */ /* 0x0000620000000800 */
[C---:B------:R-:W-:Y:S01]  /*3440*/  FMUL.FTZ R135, R117.reuse, R152 ;  /* 0x0000009875877220 */ /* 0x040fe20000410000 */
[----:B------:R-:W-:Y:S01]  /*3450*/  FMUL.FTZ R134, R117, R150 ;  /* 0x0000009675867220 */ /* 0x000fe20000410000 */
[C---:B------:R-:W-:Y:S01]  /*3460*/  FMUL.FTZ R133, R68.reuse, R133 ;  /* 0x0000008544857220 */ /* 0x040fe20000410000 */
[----:B------:R2:W-:Y:S01]  /*3470*/  MUFU.EX2 R122, R71 ;  /* 0x00000047007a7308 */ /* 0x0005e20000000800 */
[----:B------:R-:W-:Y:S01]  /*3480*/  FMUL.FTZ R132, R68, R151 ;  /* 0x0000009744847220 */ /* 0x000fe20000410000 */
[C---:B------:R-:W-:Y:S01]  /*3490*/  FMUL.FTZ R131, R69.reuse, R156 ;  /* 0x0000009c45837220 */ /* 0x040fe20000410000 */
[----:B------:R-:W-:Y:S01]  /*34a0*/  FMUL.FTZ R130, R69, R154 ;  /* 0x0000009a45827220 */ /* 0x000fe20000410000 */
[C---:B------:R-:W-:Y:S01]  /*34b0*/  FMUL.FTZ R125, R70.reuse, R159 ;  /* 0x0000009f467d7220 */ /* 0x040fe20000410000 */
[----:B------:R-:W-:Y:S01]  /*34c0*/  FMUL.FTZ R124, R70, R157 ;  /* 0x0000009d467c7220 */ /* 0x000fe20000410000 */
[----:B0-----:R-:W-:Y:S01]  /*34d0*/  LDS.128 R64, [R72+0x10] ;  /* 0x0000100048407984 */ /* 0x001fe20000000c00 */
[C---:B------:R-:W-:Y:S01]  /*34e0*/  FMUL.FTZ R121, R73.reuse, R160 ;  /* 0x000000a049797220 */ /* 0x040fe20000410000 */
[----:B------:R-:W-:Y:S01]  /*34f0*/  FMUL.FTZ R120, R73, R158 ;  /* 0x0000009e49787220 */ /* 0x000fe20000410000 */
[C---:B------:R-:W-:Y:S01]  /*3500*/  FMUL.FTZ R117, R74.reuse, R167 ;  /* 0x000000a74a757220 */ /* 0x040fe20000410000 */
[----:B--2---:R-:W0:Y:S01]  /*3510*/  LDS.128 R68, [R72+0x20] ;  /* 0x0000200048447984 */ /* 0x004e220000000c00 */
[----:B------:R-:W-:-:S03]  /*3520*/  FMUL.FTZ R115, R74, R165 ;  /* 0x000000a54a737220 */ /* 0x000fc60000410000 */
[----:B------:R-:W2:Y:S01]  /*3530*/  LDS.128 R72, [R72+0x30] ;  /* 0x0000300048487984 */ /* 0x000ea20000000c00 */
        /* <DEDUP_REMOVED lines=13> */
[----:B------:R-:W3:Y:S08]  /*3610*/  MUFU.SIN R60, R118 ;  /* 0x00000076003c7308 */ /* 0x000ef00000000400 */
[----:B------:R-:W1:Y:S01]  /*3620*/  MUFU.EX2 R129, R128 ;  /* 0x0000008000817308 */ /* 0x000e620000000800 */
[--C-:B------:R-:W-:Y:S01]  /*3630*/  HADD2.F32 R151, -RZ, R61.reuse.H0_H0 ;  /* 0x2000003dff977230 */ /* 0x100fe20000004100 */
[----:B------:R-:W-:Y:S01]  /*3640*/  R2UR UR47, R119 ;  /* 0x00000000772f72ca */ /* 0x000fe200000e0000 */
[----:B------:R-:W-:Y:S01]  /*3650*/  HADD2.F32 R154, -RZ, R61.H1_H1 ;  /* 0x3000003dff9a7230 */ /* 0x000fe20000004100 */
[----:B------:R-:W-:Y:S01]  /*3660*/  SEL R61, R166, R113, !P0 ;  /* 0x00000071a63d7207 */ /* 0x000fe20004000000 */
[----:B------:R-:W-:-:S02]  /*3670*/  HADD2.F32 R158, -RZ, R63.H1_H1 ;  /* 0x3000003fff9e7230 */ /* 0x000fc40000004100 */
[----:B0-----:R-:W-:Y:S01]  /*3680*/  HADD2.F32 R170, -RZ, R68.H1_H1 ;  /* 0x30000044ffaa7230 */ /* 0x001fe20000004100 */
[----:B------:R-:W-:Y:S01]  /*3690*/  LEA R61, R61, UR9, 0x3 ;  /* 0x000000093d3d7c11 */ /* 0x000fe2000f8e18ff */
[----:B------:R-:W-:Y:S02]  /*36a0*/  HADD2.F32 R160, -RZ, R64.H1_H1 ;  /* 0x30000040ffa07230 */ /* 0x000fe40000004100 */
[----:B--2---:R-:W-:Y:S02]  /*36b0*/  HADD2.F32 R175, -RZ, R72.H1_H1 ;  /* 0x30000048ffaf7230 */ /* 0x004fe40000004100 */
[C---:B-1----:R-:W-:Y:S01]  /*36c0*/  FMUL.FTZ R128, R129.reuse, R62 ;  /* 0x0000003e81807220 */ /* 0x042fe20000410000 */
[----:B---3--:R-:W-:Y:S01]  /*36d0*/  FMUL.FTZ R129, R129, R60 ;  /* 0x0000003c81817220 */ /* 0x008fe20000410000 */
[----:B------:R-:W-:Y:S02]  /*36e0*/  HADD2.F32 R162, -RZ, R65.H1_H1 ;  /* 0x30000041ffa27230 */ /* 0x000fe40000004100 */
[----:B------:R-:W-:Y:S01]  /*36f0*/  FMUL.FTZ R144, R123, R144 ;  /* 0x000000907b907220 */ /* 0x000fe20000410000 */
[----:B------:R-:W-:-:S02]  /*3700*/  HADD2.F32 R164, -RZ, R66.H1_H1 ;  /* 0x30000042ffa47230 */ /* 0x000fc40000004100 */
[----:B------:R-:W-:Y:S02]  /*3710*/  HADD2.F32 R167, -RZ, R67.H1_H1 ;  /* 0x30000043ffa77230 */ /* 0x000fe40000004100 */
[----:B------:R-:W-:Y:S02]  /*3720*/  HADD2.F32 R173, -RZ, R69.H1_H1 ;  /* 0x30000045ffad7230 */ /* 0x000fe40000004100 */
[----:B------:R-:W-:Y:S02]  /*3730*/  HADD2.F32 R176, -RZ, R70.H1_H1 ;  /* 0x30000046ffb07230 */ /* 0x000fe40000004100 */
[----:B------:R-:W-:Y:S02]  /*3740*/  HADD2.F32 R172, -RZ, R71.H1_H1 ;  /* 0x30000047ffac7230 */ /* 0x000fe40000004100 */
[----:B------:R-:W-:Y:S02]  /*3750*/  HADD2.F32 R178, -RZ, R73.H1_H1 ;  /* 0x30000049ffb27230 */ /* 0x000fe40000004100 */
[----:B------:R-:W-:-:S02]  /*3760*/  HADD2.F32 R180, -RZ, R74.H1_H1 ;  /* 0x3000004affb47230 */ /* 0x000fc40000004100 */
[----:B------:R-:W-:Y:S02]  /*3770*/  HADD2.F32 R197, -RZ, R75.H1_H1 ;  /* 0x3000004bffc57230 */ /* 0x000fe40000004100 */
[C---:B------:R-:W-:Y:S01]  /*3780*/  FMUL.FTZ R123, R122.reuse, R163 ;  /* 0x000000a37a7b7220 */ /* 0x040fe20000410000 */
[----:B------:R-:W-:Y:S01]  /*3790*/  FMUL.FTZ R122, R122, R161 ;  /* 0x000000a17a7a7220 */ /* 0x000fe20000410000 */
[----:B------:R-:W-:Y:S01]  /*37a0*/  HADD2.F32 R159, -RZ, R65.H0_H0 ;  /* 0x20000041ff9f7230 */ /* 0x000fe20000004100 */
        /* <DEDUP_REMOVED lines=25> */
[----:B0-----:R-:W-:Y:S01]  /*3940*/  FMUL.FTZ R61, R172, UR48 ;  /* 0x00000030ac3d7c20 */ /* 0x001fe20008410000 */
        /* <DEDUP_REMOVED lines=47> */
.L_x_10093:
[----:B------:R-:W-:-:S06]  /*3c40*/  LEA R118, R100, UR9, 0x3 ;  /* 0x0000000964767c11 */ /* 0x000fcc000f8e18ff */
[----:B------:R-:W0:Y:S02]  /*3c50*/  LDS.64 R118, [R118+0x49e8] ;  /* 0x0049e80076767984 */ /* 0x000e240000000a00 */
.L_x_10094:
[----:B------:R-:W-:Y:S05]  /*3c60*/  BSYNC.RECONVERGENT B0 ;  /* 0x0000000000007941 */ /* 0x000fea0003800200 */
.L_x_10092:
        /* <DEDUP_REMOVED lines=247> */
.L_x_10218:
        /* <DEDUP_REMOVED lines=13> */
.L_x_10221:
[----:B------:R-:W-:-:S03]  /*4cb0*/  UMOV UR33, 0xffffffff ;  /* 0xffffffff00217882 */ /* 0x000fc60000000000 */
[----:B------:R-:W-:Y:S05]  /*4cc0*/  BRA.DIV UR33, `(.L_x_10098) ;  /* 0x0000007221b87947 */ /* 0x000fea000b800000 */
.L_x_10224:
[----:B------:R-:W-:-:S03]  /*4cd0*/  UMOV UR33, 0xffffffff ;  /* 0xffffffff00217882 */ /* 0x000fc60000000000 */
[----:B------:R-:W-:Y:S05]  /*4ce0*/  BRA.DIV UR33, `(.L_x_10099) ;  /* 0x0000007221d87947 */ /* 0x000fea000b800000 */
.L_x_10227:
[----:B------:R-:W-:-:S03]  /*4cf0*/  UMOV UR33, 0xffffffff ;  /* 0xffffffff00217882 */ /* 0x000fc60000000000 */
[----:B------:R-:W-:Y:S05]  /*4d00*/  BRA.DIV UR33, `(.L_x_10100) ;  /* 0x0000007221f87947 */ /* 0x000fea000b800000 */
.L_x_10230:
        /* <DEDUP_REMOVED lines=10> */
.L_x_10240:
        /* <DEDUP_REMOVED lines=23> */
.L_x_10095:
[----:B------:R-:W-:Y:S05]  /*4f20*/  WARPSYNC.ALL ;  /* 0x0000000000007948 */ /* 0x000fea0003800000 */
[-C--:B01----:R-:W-:Y:S01]  /*4f30*/  FMUL.FTZ R60, R115, R119.reuse ;  /* 0x00000077733c7220 */ /* 0x083fe20000410000 */
[----:B--2--5:R-:W-:Y:S01]  /*4f40*/  FMUL.FTZ R64, R197, UR47 ;  /* 0x0000002fc5407c20 */ /* 0x024fe20008410000 */
        /* <DEDUP_REMOVED lines=14> */
[----:B------:R-:W-:Y:S01]  /*5030*/  FFMA.FTZ R203, R174, UR48, -R203 ;  /* 0x00000030aecb7c23 */ /* 0x000fe200080108cb */
[----:B------:R-:W-:Y:S01]  /*5040*/  FFMA.FTZ R68, R121, R60, R68 ;  /* 0x0000003c79447223 */ /* 0x000fe20000010044 */
[CC--:B------:R-:W-:Y:S01]  /*5050*/  FMUL.FTZ R60, R122.reuse, R63.reuse ;  /* 0x0000003f7a3c7220 */ /* 0x0c0fe20000410000 */
[----:B------:R-:W-:Y:S01]  /*5060*/  FFMA.FTZ R62, R117, R182, -R61 ;  /* 0x000000b6753e7223 */ /* 0x000fe2000001083d */
[----:B------:R-:W-:Y:S01]  /*5070*/  FFMA.FTZ R66, R3, R204, R66 ;  /* 0x000000cc03427223 */ /* 0x000fe20000010042 */
[-C--:B------:R-:W-:Y:S01]  /*5080*/  FMUL.FTZ R64, R122, R68.reuse ;  /* 0x000000447a407220 */ /* 0x080fe20000410000 */
[----:B------:R-:W-:Y:S01]  /*5090*/  FFMA.FTZ R68, R123, R68, R60 ;  /* 0x000000447b447223 */ /* 0x000fe2000001003c */
[----:B------:R-:W-:Y:S01]  /*50a0*/  FADD.FTZ R62, R181, R62 ;  /* 0x0000003eb53e7221 */ /* 0x000fe20000010000 */
[----:B------:R-:W-:Y:S01]  /*50b0*/  FMUL.FTZ R60, R120, R66 ;  /* 0x00000042783c7220 */ /* 0x000fe20000410000 */
[----:B------:R-:W-:Y:S01]  /*50c0*/  FFMA.FTZ R64, R123, R63, -R64 ;  /* 0x0000003f7b407223 */ /* 0x000fe20000010840 */
[----:B------:R-:W-:Y:S01]  /*50d0*/  FMUL.FTZ R63, R124, R68 ;  /* 0x000000447c3f7220 */ /* 0x000fe20000410000 */
[-C--:B------:R-:W-:Y:S01]  /*50e0*/  FMUL.FTZ R61, R120, R62.reuse ;  /* 0x0000003e783d7220 */ /* 0x080fe20000410000 */
[C---:B------:R-:W-:Y:S01]  /*50f0*/  FFMA.FTZ R60, R121.reuse, R62, -R60 ;  /* 0x0000003e793c7223 */ /* 0x040fe2000001083c */
[----:B------:R-:W-:Y:S01]  /*5100*/  FMUL.FTZ R62, R124, R64 ;  /* 0x000000407c3e7220 */ /* 0x000fe20000410000 */
[----:B------:R-:W-:Y:S01]  /*5110*/  BAR.SYNC.DEFER_BLOCKING 0x0 ;  /* 0x0000000000007b1d */ /* 0x000fe20000010000 */
[----:B------:R-:W-:Y:S01]  /*5120*/  FFMA.FTZ R61, R121, R66, R61 ;  /* 0x00000042793d7223 */ /* 0x000fe2000001003d */
[----:B------:R-:W-:Y:S01]  /*5130*/  FADD.FTZ R60, R183, R60 ;  /* 0x0000003cb73c7221 */ /* 0x000fe20000010000 */
[C---:B------:R-:W-:Y:S01]  /*5140*/  FFMA.FTZ R68, R125.reuse, R68, R62 ;  /* 0x000000447d447223 */ /* 0x040fe2000001003e */
[----:B------:R-:W-:Y:S01]  /*5150*/  FFMA.FTZ R63, R125, R64, -R63 ;  /* 0x000000407d3f7223 */ /* 0x000fe2000001083f */
[----:B------:R-:W-:Y:S01]  /*5160*/  FFMA.FTZ R61, R4, R203, R61 ;  /* 0x000000cb043d7223 */ /* 0x000fe2000001003d */
[----:B------:R-:W-:Y:S01]  /*5170*/  FMUL.FTZ R62, R122, R60 ;  /* 0x0000003c7a3e7220 */ /* 0x000fe20000410000 */
        /* <DEDUP_REMOVED lines=20> */
[----:B------:R-:W0:Y:S01]  /*52c0*/  LDS.64 R60, [R111+0x31d8] ;  /* 0x0031d8006f3c7984 */ /* 0x000e220000000a00 */
[----:B------:R-:W-:Y:S01]  /*52d0*/  FFMA.FTZ R201, R168, UR48, -R201 ;  /* 0x00000030a8c97c23 */ /* 0x000fe200080108c9 */
[C---:B------:R-:W-:Y:S01]  /*52e0*/  FMUL.FTZ R68, R132.reuse, R65 ;  /* 0x0000004184447220 */ /* 0x040fe20000410000 */
[----:B------:R-:W-:Y:S01]  /*52f0*/  FADD.FTZ R64, R185, R64 ;  /* 0x00000040b9407221 */ /* 0x000fe20000010000 */
[----:B------:R-:W-:Y:S01]  /*5300*/  FMUL.FTZ R66, R132, R67 ;  /* 0x0000004384427220 */ /* 0x000fe20000410000 */
[----:B------:R-:W-:Y:S01]  /*5310*/  FFMA.FTZ R63, R6, R201, R63 ;  /* 0x000000c9063f7223 */ /* 0x000fe2000001003f */
[C---:B------:R-:W-:Y:S01]  /*5320*/  FFMA.FTZ R68, R133.reuse, R67, -R68 ;  /* 0x0000004385447223 */ /* 0x040fe20000010844 */
[----:B------:R-:W-:Y:S01]  /*5330*/  FMUL.FTZ R62, R126, R64 ;  /* 0x000000407e3e7220 */ /* 0x000fe20000410000 */
[----:B------:R-:W-:Y:S01]  /*5340*/  FFMA.FTZ R65, R133, R65, R66 ;  /* 0x0000004185417223 */ /* 0x000fe20000010042 */
[----:B------:R-:W-:Y:S01]  /*5350*/  FMUL.FTZ R200, R176, UR47 ;  /* 0x0000002fb0c87c20 */ /* 0x000fe20008410000 */
[-C--:B------:R-:W-:Y:S01]  /*5360*/  FMUL.FTZ R66, R126, R63.reuse ;  /* 0x0000003f7e427220 */ /* 0x080fe20000410000 */
[C---:B------:R-:W-:Y:S01]  /*5370*/  FMUL.FTZ R70, R134.reuse, R68 ;  /* 0x0000004486467220 */ /* 0x040fe20000410000 */
[----:B------:R-:W-:Y:S01]  /*5380*/  FFMA.FTZ R62, R127, R63, R62 ;  /* 0x0000003f7f3e7223 */ /* 0x000fe2000001003e */
[-C--:B------:R-:W-:Y:S01]  /*5390*/  FMUL.FTZ R67, R134, R65.reuse ;  /* 0x0000004186437220 */ /* 0x080fe20000410000 */
[----:B------:R-:W-:Y:S01]  /*53a0*/  FFMA.FTZ R200, R165, UR48, -R200 ;  /* 0x00000030a5c87c23 */ /* 0x000fe200080108c8 */
[----:B------:R-:W-:Y:S01]  /*53b0*/  FFMA.FTZ R63, R127, R64, -R66 ;  /* 0x000000407f3f7223 */ /* 0x000fe20000010842 */
[C---:B------:R-:W-:Y:S01]  /*53c0*/  FFMA.FTZ R70, R135.reuse, R65, R70 ;  /* 0x0000004187467223 */ /* 0x040fe20000010046 */
[----:B------:R-:W-:Y:S01]  /*53d0*/  FFMA.FTZ R67, R135, R68, -R67 ;  /* 0x0000004487437223 */ /* 0x000fe20000010843 */
[----:B------:R-:W-:Y:S01]  /*53e0*/  FFMA.FTZ R62, R7, R200, R62 ;  /* 0x000000c8073e7223 */ /* 0x000fe2000001003e */
[----:B------:R-:W-:Y:S01]  /*53f0*/  FADD.FTZ R63, R186, R63 ;  /* 0x0000003fba3f7221 */ /* 0x000fe20000010000 */
[----:B------:R-:W-:Y:S01]  /*5400*/  FMUL.FTZ R68, R136, R70 ;  /* 0x0000004688447220 */ /* 0x000fe20000410000 */
[----:B------:R-:W-:Y:S01]  /*5410*/  FMUL.FTZ R66, R173, UR47 ;  /* 0x0000002fad427c20 */ /* 0x000fe20008410000 */
[CC--:B------:R-:W-:Y:S01]  /*5420*/  FMUL.FTZ R64, R130.reuse, R62.reuse ;  /* 0x0000003e82407220 */ /* 0x0c0fe20000410000 */
[----:B------:R-:W-:Y:S01]  /*5430*/  FMUL.FTZ R65, R130, R63 ;  /* 0x0000003f82417220 */ /* 0x000fe20000410000 */
[-C--:B------:R-:W-:Y:S01]  /*5440*/  FFMA.FTZ R69, R137, R67.reuse, -R68 ;  /* 0x0000004389457223 */ /* 0x080fe20000010844 */
[----:B------:R-:W-:Y:S01]  /*5450*/  FMUL.FTZ R68, R136, R67 ;  /* 0x0000004388447220 */ /* 0x000fe20000410000 */
[C---:B------:R-:W-:Y:S01]  /*5460*/  FFMA.FTZ R64, R131.reuse, R63, -R64 ;  /* 0x0000003f83407223 */ /* 0x040fe20000010840 */
[----:B------:R-:W-:Y:S01]  /*5470*/  FFMA.FTZ R65, R131, R62, R65 ;  /* 0x0000003e83417223 */ /* 0x000fe20000010041 */
[----:B------:R-:W-:Y:S01]  /*5480*/  FFMA.FTZ R199, R169, UR48, -R66 ;  /* 0x00000030a9c77c23 */ /* 0x000fe20008010842 */
[----:B------:R-:W-:Y:S01]  /*5490*/  FFMA.FTZ R68, R137, R70, R68 ;  /* 0x0000004689447223 */ /* 0x000fe20000010044 */
[----:B------:R-:W-:Y:S01]  /*54a0*/  FADD.FTZ R64, R187, R64 ;  /* 0x00000040bb407221 */ /* 0x000fe20000010000 */
[----:B------:R-:W-:Y:S01]  /*54b0*/  FMUL.FTZ R66, R138, R69 ;  /* 0x000000458a427220 */ /* 0x000fe20000410000 */
[----:B------:R-:W-:Y:S01]  /*54c0*/  FFMA.FTZ R65, R8, R199, R65 ;  /* 0x000000c708417223 */ /* 0x000fe20000010041 */
[----:B------:R-:W-:Y:S01]  /*54d0*/  FMUL.FTZ R70, R138, R68 ;  /* 0x000000448a467220 */ /* 0x000fe20000410000 */
[----:B------:R-:W-:Y:S01]  /*54e0*/  FMUL.FTZ R62, R132, R64 ;  /* 0x00000040843e7220 */ /* 0x000fe20000410000 */
[----:B------:R-:W-:Y:S01]  /*54f0*/  FMUL.FTZ R67, R170, UR47 ;  /* 0x0000002faa437c20 */ /* 0x000fe20008410000 */
[----:B------:R-:W-:Y:S01]  /*5500*/  FMUL.FTZ R63, R132, R65 ;  /* 0x00000041843f7220 */ /* 0x000fe20000410000 */
[----:B------:R-:W-:Y:S01]  /*5510*/  FFMA.FTZ R70, R139, R69, -R70 ;  /* 0x000000458b467223 */ /* 0x000fe20000010846 */
[----:B------:R-:W-:Y:S01]  /*5520*/  FFMA.FTZ R62, R133, R65, R62 ;  /* 0x00000041853e7223 */ /* 0x000fe2000001003e */
[----:B------:R-:W-:Y:S01]  /*5530*/  FFMA.FTZ R66, R139, R68, R66 ;  /* 0x000000448b427223 */ /* 0x000fe20000010042 */
[----:B------:R-:W-:Y:S01]  /*5540*/  FFMA.FTZ R65, R133, R64, -R63 ;  /* 0x0000004085417223 */ /* 0x000fe2000001083f */
[CC--:B0-----:R-:W-:Y:S01]  /*5550*/  FMUL.FTZ R63, R129.reuse, R61.reuse ;  /* 0x0000003d813f7220 */ /* 0x0c1fe20000410000 */
[----:B------:R-:W-:Y:S01]  /*5560*/  FMUL.FTZ R64, R140, R70 ;  /* 0x000000468c407220 */ /* 0x000fe20000410000 */
[----:B------:R-:W-:Y:S01]  /*5570*/  FFMA.FTZ R198, R166, UR48, -R67 ;  /* 0x00000030a6c67c23 */ /* 0x000fe20008010843 */
[-C--:B------:R-:W-:Y:S01]  /*5580*/  FMUL.FTZ R129, R129, R60.reuse ;  /* 0x0000003c81817220 */ /* 0x080fe20000410000 */
[C---:B------:R-:W-:Y:S01]  /*5590*/  FFMA.FTZ R63, R128.reuse, R60, -R63 ;  /* 0x0000003c803f7223 */ /* 0x040fe2000001083f */
[----:B------:R-:W-:Y:S01]  /*55a0*/  FFMA.FTZ R67, R141, R66, R64 ;  /* 0x000000428d437223 */ /* 0x000fe20000010040 */
[----:B------:R-:W-:Y:S01]  /*55b0*/  FFMA.FTZ R64, R9, R198, R62 ;  /* 0x000000c609407223 */ /* 0x000fe2000001003e */
[----:B------:R-:W-:Y:S01]  /*55c0*/  FFMA.FTZ R129, R128, R61, R129 ;  /* 0x0000003d80817223 */ /* 0x000fe20000010081 */
[----:B------:R-:W-:Y:S01]  /*55d0*/  FFMA.FTZ R241, R48, R95, R63 ;  /* 0x0000005f30f17223 */ /* 0x000fe2000001003f */
[----:B------:R-:W-:Y:S01]  /*55e0*/  FADD.FTZ R65, R188, R65 ;  /* 0x00000041bc417221 */ /* 0x000fe20000010000 */
[----:B------:R-:W-:Y:S01]  /*55f0*/  FMUL.FTZ R60, R134, R64 ;  /* 0x00000040863c7220 */ /* 0x000fe20000410000 */
[----:B------:R-:W-:Y:S01]  /*5600*/  FMUL.FTZ R66, R140, R66 ;  /* 0x000000428c427220 */ /* 0x000fe20000410000 */
[----:B------:R-:W-:Y:S01]  /*5610*/  FADD.FTZ R129, RZ, R129 ;  /* 0x00000081ff817221 */ /* 0x000fe20000010000 */
[C---:B------:R-:W-:Y:S01]  /*5620*/  FMUL.FTZ R62, R148.reuse, R241 ;  /* 0x000000f1943e7220 */ /* 0x040fe20000410000 */
[----:B------:R-:W-:Y:S01]  /*5630*/  FFMA.FTZ R68, R135, R65, -R60 ;  /* 0x0000004187447223 */ /* 0x000fe2000001083c */
        /* <DEDUP_REMOVED lines=13> */
[----:B------:R-:W-:Y:S01]  /*5710*/  FMUL.FTZ R60, R146, R238 ;  /* 0x000000ee923c7220 */ /* 0x000fe20000410000 */
[C---:B------:R-:W-:Y:S01]  /*5720*/  FMUL.FTZ R64, R136.reuse, R68 ;  /* 0x0000004488407220 */ /* 0x040fe20000410000 */
[----:B------:R-:W-:Y:S01]  /*5730*/  FMUL.FTZ R63, R136, R62 ;  /* 0x0000003e883f7220 */ /* 0x000fe20000410000 */
[C---:B------:R-:W-:Y:S01]  /*5740*/  FFMA.FTZ R61, R147.reuse, R238, -R61 ;  /* 0x000000ee933d7223 */ /* 0x040fe2000001083d */
[----:B------:R-:W-:Y:S01]  /*5750*/  FFMA.FTZ R60, R147, R128, R60 ;  /* 0x00000080933c7223 */ /* 0x000fe2000001003c */
[----:B------:R-:W-:Y:S01]  /*5760*/  FMUL.FTZ R236, R164, UR47 ;  /* 0x0000002fa4ec7c20 */ /* 0x000fe20008410000 */
[C---:B------:R-:W-:Y:S01]  /*5770*/  FFMA.FTZ R64, R137.reuse, R62, R64 ;  /* 0x0000003e89407223 */ /* 0x040fe20000010040 */
[----:B------:R-:W-:Y:S01]  /*5780*/  FFMA.FTZ R237, R46, R93, R61 ;  /* 0x0000005d2eed7223 */ /* 0x000fe2000001003d */
[----:B------:R-:W-:Y:S01]  /*5790*/  FADD.FTZ R206, RZ, R60 ;  /* 0x0000003cffce7221 */ /* 0x000fe20000010000 */
[----:B------:R-:W-:Y:S01]  /*57a0*/  FFMA.FTZ R63, R137, R68, -R63 ;  /* 0x00000044893f7223 */ /* 0x000fe2000001083f */
[----:B------:R-:W-:Y:S01]  /*57b0*/  FFMA.FTZ R236, R161, UR48, -R236 ;  /* 0x00000030a1ec7c23 */ /* 0x000fe200080108ec */
[C---:B------:R-:W-:Y:S01]  /*57c0*/  FMUL.FTZ R62, R144.reuse, R237 ;  /* 0x000000ed903e7220 */ /* 0x040fe20000410000 */
[----:B------:R-:W-:Y:S01]  /*57d0*/  FMUL.FTZ R60, R144, R206 ;  /* 0x000000ce903c7220 */ /* 0x000fe20000410000 */
[----:B------:R-:W-:Y:S01]  /*57e0*/  FMUL.FTZ R66, R142, R69 ;  /* 0x000000458e427220 */ /* 0x000fe20000410000 */
[----:B------:R-:W-:Y:S01]  /*57f0*/  FFMA.FTZ R64, R11, R236, R64 ;  /* 0x000000ec0b407223 */ /* 0x000fe20000010040 */
[C---:B------:R-:W-:Y:S01]  /*5800*/  FFMA.FTZ R62, R145.reuse, R206, R62 ;  /* 0x000000ce913e7223 */ /* 0x040fe2000001003e */
[----:B------:R-:W-:Y:S01]  /*5810*/  FADD.FTZ R63, R190, R63 ;  /* 0x0000003fbe3f7221 */ /* 0x000fe20000010000 */
[----:B------:R-:W-:Y:S01]  /*5820*/  FFMA.FTZ R60, R145, R237, -R60 ;  /* 0x000000ed913c7223 */ /* 0x000fe2000001083c */
[-C--:B------:R-:W-:Y:S01]  /*5830*/  FFMA.FTZ R65, R143, R67.reuse, R66 ;  /* 0x000000438f417223 */ /* 0x080fe20000010042 */
[----:B------:R-:W-:Y:S01]  /*5840*/  FMUL.FTZ R68, R142, R67 ;  /* 0x000000438e447220 */ /* 0x000fe20000410000 */
[----:B------:R-:W-:Y:S01]  /*5850*/  FADD.FTZ R207, RZ, R62 ;  /* 0x0000003effcf7221 */ /* 0x000fe20000010000 */
[C---:B------:R-:W-:Y:S01]  /*5860*/  FMUL.FTZ R66, R138.reuse, R64 ;  /* 0x000000408a427220 */ /* 0x040fe20000410000 */
[----:B------:R-:W-:Y:S01]  /*5870*/  FMUL.FTZ R62, R138, R63 ;  /* 0x0000003f8a3e7220 */ /* 0x000fe20000410000 */
[----:B------:R-:W-:Y:S01]  /*5880*/  FFMA.FTZ R234, R45, R94, R60 ;  /* 0x0000005e2dea7223 */ /* 0x000fe2000001003c */
[----:B------:R-:W-:Y:S01]  /*5890*/  FFMA.FTZ R69, R143, R69, -R68 ;  /* 0x000000458f457223 */ /* 0x000fe20000010844 */
        /* <DEDUP_REMOVED lines=15> */
[CC--:B------:R-:W-:Y:S01]  /*5990*/  FMUL.FTZ R60, R140.reuse, R208.reuse ;  /* 0x000000d08c3c7220 */ /* 0x0c0fe20000410000 */
[----:B------:R-:W-:Y:S01]  /*59a0*/  FMUL.FTZ R61, R140, R233 ;  /* 0x000000e98c3d7220 */ /* 0x000fe20000410000 */
[----:B------:R-:W-:Y:S01]  /*59b0*/  FMUL.FTZ R232, R160, UR47 ;  /* 0x0000002fa0e87c20 */ /* 0x000fe20008410000 */
[----:B------:R-:W-:Y:S01]  /*59c0*/  FMUL.FTZ R62, R144, R69 ;  /* 0x00000045903e7220 */ /* 0x000fe20000410000 */
[C---:B------:R-:W-:Y:S01]  /*59d0*/  FFMA.FTZ R60, R141.reuse, R233, -R60 ;  /* 0x000000e98d3c7223 */ /* 0x040fe2000001083c */
[----:B------:R-:W-:Y:S01]  /*59e0*/  FFMA.FTZ R61, R141, R208, R61 ;  /* 0x000000d08d3d7223 */ /* 0x000fe2000001003d */
[----:B------:R-:W-:Y:S01]  /*59f0*/  FFMA.FTZ R232, R157, UR48, -R232 ;  /* 0x000000309de87c23 */ /* 0x000fe200080108e8 */
[----:B------:R-:W-:Y:S01]  /*5a00*/  FFMA.FTZ R63, R141, R66, -R63 ;  /* 0x000000428d3f7223 */ /* 0x000fe2000001083f */
[----:B------:R-:W-:Y:S01]  /*5a10*/  FFMA.FTZ R230, R43, R92, R60 ;  /* 0x0000005c2be67223 */ /* 0x000fe2000001003c */
[----:B------:R-:W-:Y:S01]  /*5a20*/  FADD.FTZ R209, RZ, R61 ;  /* 0x0000003dffd17221 */ /* 0x000fe20000010000 */
[----:B------:R-:W-:Y:S01]  /*5a30*/  FFMA.FTZ R67, R145, R65, R62 ;  /* 0x0000004191437223 */ /* 0x000fe2000001003e */
        /* <DEDUP_REMOVED lines=12> */
[----:B------:R-:W-:Y:S01]  /*5b00*/  FMUL.FTZ R68, R144, R65 ;  /* 0x0000004190447220 */ /* 0x000fe20000410000 */
[CC--:B------:R-:W-:Y:S01]  /*5b10*/  FMUL.FTZ R60, R136.reuse, R210.reuse ;  /* 0x000000d2883c7220 */ /* 0x0c0fe20000410000 */
[----:B------:R-:W-:Y:S01]  /*5b20*/  FMUL.FTZ R61, R136, R231 ;  /* 0x000000e7883d7220 */ /* 0x000fe20000410000 */
[----:B------:R-:W-:Y:S01]  /*5b30*/  FADD.FTZ R66, R193, R66 ;  /* 0x00000042c1427221 */ /* 0x000fe20000010000 */
[----:B------:R-:W-:Y:S01]  /*5b40*/  FFMA.FTZ R69, R145, R69, -R68 ;  /* 0x0000004591457223 */ /* 0x000fe20000010844 */
[C---:B------:R-:W-:Y:S01]  /*5b50*/  FFMA.FTZ R60, R137.reuse, R231, -R60 ;  /* 0x000000e7893c7223 */ /* 0x040fe2000001083c */
[----:B------:R-:W-:Y:S01]  /*5b60*/  FFMA.FTZ R61, R137, R210, R61 ;  /* 0x000000d2893d7223 */ /* 0x000fe2000001003d */
[----:B------:R-:W-:Y:S01]  /*5b70*/  FMUL.FTZ R68, R158, UR47 ;  /* 0x0000002f9e447c20 */ /* 0x000fe20008410000 */
[----:B------:R-:W-:Y:S01]  /*5b80*/  FMUL.FTZ R62, R144, R66 ;  /* 0x00000042903e7220 */ /* 0x000fe20000410000 */
[----:B------:R-:W-:Y:S01]  /*5b90*/  FFMA.FTZ R228, R41, R90, R60 ;  /* 0x0000005a29e47223 */ /* 0x000fe2000001003c */
[----:B------:R-:W-:Y:S01]  /*5ba0*/  FADD.FTZ R212, RZ, R61 ;  /* 0x0000003dffd47221 */ /* 0x000fe20000010000 */
[----:B------:R-:W-:Y:S01]  /*5bb0*/  FFMA.FTZ R229, R155, UR48, -R68 ;  /* 0x000000309be57c23 */ /* 0x000fe20008010844 */
[----:B------:R-:W-:Y:S01]  /*5bc0*/  FMUL.FTZ R226, R156, UR47 ;  /* 0x0000002f9ce27c20 */ /* 0x000fe20008410000 */
[C---:B------:R-:W-:Y:S01]  /*5bd0*/  FMUL.FTZ R60, R134.reuse, R228 ;  /* 0x000000e4863c7220 */ /* 0x040fe20000410000 */
[-C--:B------:R-:W-:Y:S01]  /*5be0*/  FMUL.FTZ R61, R134, R212.reuse ;  /* 0x000000d4863d7220 */ /* 0x080fe20000410000 */
[----:B------:R-:W-:Y:S01]  /*5bf0*/  FFMA.FTZ R63, R14, R229, R63 ;  /* 0x000000e50e3f7223 */ /* 0x000fe2000001003f */
[----:B------:R-:W-:Y:S01]  /*5c00*/  FFMA.FTZ R226, R153, UR48, -R226 ;  /* 0x0000003099e27c23 */ /* 0x000fe200080108e2 */
[C---:B------:R-:W-:Y:S01]  /*5c10*/  FFMA.FTZ R60, R135.reuse, R212, R60 ;  /* 0x000000d4873c7223 */ /* 0x040fe2000001003c */
[----:B------:R-:W-:Y:S01]  /*5c20*/  FFMA.FTZ R61, R135, R228, -R61 ;  /* 0x000000e4873d7223 */ /* 0x000fe2000001083d */
[-C--:B------:R-:W-:Y:S01]  /*5c30*/  FMUL.FTZ R65, R144, R63.reuse ;  /* 0x0000003f90417220 */ /* 0x080fe20000410000 */
[C---:B------:R-:W-:Y:S01]  /*5c40*/  FFMA.FTZ R62, R145.reuse, R63, R62 ;  /* 0x0000003f913e7223 */ /* 0x040fe2000001003e */
[----:B------:R-:W-:Y:S01]  /*5c50*/  FADD.FTZ R211, RZ, R60 ;  /* 0x0000003cffd37221 */ /* 0x000fe20000010000 */
[----:B------:R-:W-:Y:S01]  /*5c60*/  FFMA.FTZ R227, R40, R87, R61 ;  /* 0x0000005728e37223 */ /* 0x000fe2000001003d */
[----:B------:R-:W-:Y:S01]  /*5c70*/  FMUL.FTZ R64, R146, R69 ;  /* 0x0000004592407220 */ /* 0x000fe20000410000 */
[----:B------:R-:W-:Y:S01]  /*5c80*/  FFMA.FTZ R63, R145, R66, -R65 ;  /* 0x00000042913f7223 */ /* 0x000fe20000010841 */
[C---:B------:R-:W-:Y:S01]  /*5c90*/  FMUL.FTZ R60, R132.reuse, R211 ;  /* 0x000000d3843c7220 */ /* 0x040fe20000410000 */
[----:B------:R-:W-:Y:S01]  /*5ca0*/  FFMA.FTZ R61, R15, R226, R62 ;  /* 0x000000e20f3d7223 */ /* 0x000fe2000001003e */
[----:B------:R-:W-:Y:S01]  /*5cb0*/  FMUL.FTZ R62, R132, R227 ;  /* 0x000000e3843e7220 */ /* 0x000fe20000410000 */
[----:B------:R-:W-:Y:S01]  /*5cc0*/  FFMA.FTZ R65, R147, R67, R64 ;  /* 0x0000004393417223 */ /* 0x000fe20000010040 */
[C---:B------:R-:W-:Y:S01]  /*5cd0*/  FFMA.FTZ R60, R133.reuse, R227, -R60 ;  /* 0x000000e3853c7223 */ /* 0x040fe2000001083c */
[----:B------:R-:W-:Y:S01]  /*5ce0*/  FADD.FTZ R63, R194, R63 ;  /* 0x0000003fc23f7221 */ /* 0x000fe20000010000 */
[C---:B------:R-:W-:Y:S01]  /*5cf0*/  FMUL.FTZ R64, R146.reuse, R61 ;  /* 0x0000003d92407220 */ /* 0x040fe20000410000 */
[----:B------:R-:W-:Y:S01]  /*5d00*/  FFMA.FTZ R62, R133, R211, R62 ;  /* 0x000000d3853e7223 */ /* 0x000fe2000001003e */
[----:B------:R-:W-:Y:S01]  /*5d10*/  FFMA.FTZ R224, R39, R88, R60 ;  /* 0x0000005827e07223 */ /* 0x000fe2000001003c */
[C---:B------:R-:W-:Y:S01]  /*5d20*/  FMUL.FTZ R66, R146.reuse, R67 ;  /* 0x0000004392427220 */ /* 0x040fe20000410000 */
        /* <DEDUP_REMOVED lines=13> */
[----:B------:R-:W-:Y:S01]  /*5e00*/  FMUL.FTZ R64, R148, R68 ;  /* 0x0000004494407220 */ /* 0x000fe20000410000 */
[----:B------:R-:W-:Y:S01]  /*5e10*/  FFMA.FTZ R223, R38, R85, R61 ;  /* 0x0000005526df7223 */ /* 0x000fe2000001003d */
[----:B------:R-:W-:Y:S01]  /*5e20*/  FMUL.FTZ R60, R126, R213 ;  /* 0x000000d57e3c7220 */ /* 0x000fe20000410000 */
[----:B------:R-:W-:Y:S01]  /*5e30*/  FFMA.FTZ R66, R147, R69, -R66 ;  /* 0x0000004593427223 */ /* 0x000fe20000010842 */
[----:B------:R-:W-:Y:S01]  /*5e40*/  FMUL.FTZ R61, R148, R63 ;  /* 0x0000003f943d7220 */ /* 0x000fe20000410000 */
[-C--:B------:R-:W-:Y:S01]  /*5e50*/  FMUL.FTZ R62, R126, R223.reuse ;  /* 0x000000df7e3e7220 */ /* 0x080fe20000410000 */
[----:B------:R-:W-:Y:S01]  /*5e60*/  FFMA.FTZ R60, R127, R223, -R60 ;  /* 0x000000df7f3c7223 */ /* 0x000fe2000001083c */
[----:B------:R-:W-:Y:S01]  /*5e70*/  FFMA.FTZ R69, R149, R63, R64 ;  /* 0x0000003f95457223 */ /* 0x000fe20000010040 */
[----:B------:R-:W-:Y:S01]  /*5e80*/  UISETP.GE.AND UP0, UPT, UR16, UR44, UPT ;  /* 0x0000002c1000728c */ /* 0x000fe2000bf06270 */
[----:B------:R-:W-:Y:S01]  /*5e90*/  FFMA.FTZ R62, R127, R213, R62 ;  /* 0x000000d57f3e7223 */ /* 0x000fe2000001003e */
[----:B------:R-:W-:Y:S01]  /*5ea0*/  FFMA.FTZ R222, R37, R86, R60 ;  /* 0x0000005625de7223 */ /* 0x000fe2000001003c */
[----:B------:R-:W-:Y:S01]  /*5eb0*/  FFMA.FTZ R71, R149, R68, -R61 ;  /* 0x0000004495477223 */ /* 0x000fe2000001083d */
[----:B------:R-:W-:Y:S01]  /*5ec0*/  FMUL.FTZ R70, R148, R65 ;  /* 0x0000004194467220 */ /* 0x000fe20000410000 */
[----:B------:R-:W-:Y:S01]  /*5ed0*/  FADD.FTZ R215, RZ, R62 ;  /* 0x0000003effd77221 */ /* 0x000fe20000010000 */
[-C--:B------:R-:W-:Y:S01]  /*5ee0*/  FMUL.FTZ R64, R124, R222.reuse ;  /* 0x000000de7c407220 */ /* 0x080fe20000410000 */
[----:B------:R-:W-:Y:S01]  /*5ef0*/  PLOP3.LUT P0, PT, PT, PT, UP0, 0x80, 0x8 ;  /* 0x000000000008781c */ /* 0x000fe20003f0f008 */
[----:B------:R-:W-:Y:S01]  /*5f00*/  FMUL.FTZ R221, R152, UR47 ;  /* 0x0000002f98dd7c20 */ /* 0x000fe20008410000 */
[-C--:B------:R-:W-:Y:S01]  /*5f10*/  FMUL.FTZ R61, R124, R215.reuse ;  /* 0x000000d77c3d7220 */ /* 0x080fe20000410000 */
[C---:B------:R-:W-:Y:S01]  /*5f20*/  FFMA.FTZ R64, R125.reuse, R215, R64 ;  /* 0x000000d77d407223 */ /* 0x040fe20000010040 */
[----:B------:R-:W-:Y:S01]  /*5f30*/  ISETP.NE.OR P0, PT, R110, RZ, P0 ;  /* 0x000000ff6e00720c */ /* 0x000fe20000705670 */
[----:B------:R-:W-:Y:S01]  /*5f40*/  FFMA.FTZ R221, R150, UR48, -R221 ;  /* 0x0000003096dd7c23 */ /* 0x000fe200080108dd */
[----:B------:R-:W-:Y:S01]  /*5f50*/  FFMA.FTZ R67, R125, R222, -R61 ;  /* 0x000000de7d437223 */ /* 0x000fe2000001083d */
[----:B------:R-:W-:Y:S01]  /*5f60*/  FADD.FTZ R216, RZ, R64 ;  /* 0x00000040ffd87221 */ /* 0x000fe20000010000 */
[----:B------:R-:W-:Y:S01]  /*5f70*/  FMUL.FTZ R64, R148, R66 ;  /* 0x0000004294407220 */ /* 0x000fe20000410000 */
[----:B------:R-:W-:Y:S01]  /*5f80*/  ISETP.GT.U32.AND P2, PT, R100, 0x1f, PT ;  /* 0x0000001f6400780c */ /* 0x000fe20003f44070 */
[----:B------:R-:W-:Y:S01]  /*5f90*/  FFMA.FTZ R220, R36, R83, R67 ;  /* 0x0000005324dc7223 */ /* 0x000fe20000010043 */
[C---:B------:R-:W-:Y:S01]  /*5fa0*/  FMUL.FTZ R68, R122.reuse, R216 ;  /* 0x000000d87a447220 */ /* 0x040fe20000410000 */
[C---:B------:R-:W-:Y:S01]  /*5fb0*/  FFMA.FTZ R64, R149.reuse, R65, R64 ;  /* 0x0000004195407223 */ /* 0x040fe20000010040 */
[----:B------:R-:W-:Y:S01]  /*5fc0*/  FFMA.FTZ R65, R149, R66, -R70 ;  /* 0x0000004295417223 */ /* 0x000fe20000010846 */
[-C--:B------:R-:W-:Y:S01]  /*5fd0*/  FMUL.FTZ R67, R122, R220.reuse ;  /* 0x000000dc7a437220 */ /* 0x080fe20000410000 */
[C---:B------:R-:W-:Y:S01]  /*5fe0*/  FFMA.FTZ R68, R123.reuse, R220, -R68 ;  /* 0x000000dc7b447223 */ /* 0x040fe20000010844 */
[----:B------:R-:W-:Y:S01]  /*5ff0*/  FFMA.FTZ R66, R0, R221, R69 ;  /* 0x000000dd00427223 */ /* 0x000fe20000010045 */
[----:B------:R-:W-:Y:S01]  /*6000*/  VOTEU.ALL UP0, P0 ;  /* 0x0000000000ff7886 */ /* 0x000fe20000000000 */
[----:B------:R-:W-:Y:S01]  /*6010*/  FFMA.FTZ R67, R123, R216, R67 ;  /* 0x000000d87b437223 */ /* 0x000fe20000010043 */
[----:B------:R-:W-:Y:S01]  /*6020*/  FFMA.FTZ R219, R35, R84, R68 ;  /* 0x0000005423db7223 */ /* 0x000fe20000010044 */
[----:B------:R-:W-:Y:S01]  /*6030*/  HFMA2 R60, -RZ, RZ, 1.875, 0 ;  /* 0x3f800000ff3c7431 */ /* 0x000fe200000001ff */
[----:B------:R-:W-:Y:S01]  /*6040*/  CS2R R62, SRZ ;  /* 0x00000000003e7805 */ /* 0x000fe2000001ff00 */
[----:B------:R-:W-:Y:S01]  /*6050*/  FADD.FTZ R217, RZ, R67 ;  /* 0x00000043ffd97221 */ /* 0x000fe20000010000 */
[C---:B------:R-:W-:Y:S01]  /*6060*/  FMUL.FTZ R70, R120.reuse, R219 ;  /* 0x000000db78467220 */ /* 0x040fe20000410000 */
[----:B------:R-:W-:Y:S01]  /*6070*/  @!UP0 ULEA UR33, UR8, UR9, 0x4 ;  /* 0x0000000908218291 */ /* 0x000fe2000f8e20ff */
[----:B------:R-:W-:Y:S01]  /*6080*/  MOV R61, RZ ;  /* 0x000000ff003d7202 */ /* 0x000fe20000000f00 */
[-C--:B------:R-:W-:Y:S01]  /*6090*/  FMUL.FTZ R68, R120, R217.reuse ;  /* 0x000000d978447220 */ /* 0x080fe20000410000 */
[C---:B------:R-:W-:Y:S01]  /*60a0*/  FFMA.FTZ R70, R121.reuse, R217, R70 ;  /* 0x000000d979467223 */ /* 0x040fe20000010046 */
[----:B------:R-:W-:Y:S01]  /*60b0*/  FADD.FTZ R67, R196, R71 ;  /* 0x00000047c4437221 */ /* 0x000fe20000010000 */
[----:B------:R-:W-:Y:S01]  /*60c0*/  BSSY B0, `(.L_x_10102) ;  /* 0x00000b7000007945 */ /* 0x000fe20003800000 */
[----:B------:R-:W-:Y:S01]  /*60d0*/  FFMA.FTZ R69, R121, R219, -R68 ;  /* 0x000000db79457223 */ /* 0x000fe20000010844 */
[----:B------:R-:W-:-:S02]  /*60e0*/  FADD.FTZ R218, RZ, R70 ;  /* 0x00000046ffda7221 */ /* 0x000fc40000010000 */
[----:B------:R-:W0:Y:S01]  /*60f0*/  @!P0 LDS.128 R60, [UR33+0x4be0] ;  /* 0x004be021ff3c8984 */ /* 0x000e220008000c00 */
[----:B------:R-:W-:Y:S01]  /*6100*/  FFMA.FTZ R240, R34, R81, R69 ;  /* 0x0000005122f07223 */ /* 0x000fe20000010045 */
[C---:B------:R-:W-:Y:S02]  /*6110*/  FMUL.FTZ R68, R115.reuse, R218 ;  /* 0x000000da73447220 */ /* 0x040fe40000410000 */
[----:B------:R1:W-:Y:S01]  /*6120*/  STS.128 [R111+0x35e0], R64 ;  /* 0x0035e0406f007388 */ /* 0x0003e20000000c00 */
[-C--:B------:R-:W-:Y:S01]  /*6130*/  FMUL.FTZ R69, R115, R240.reuse ;  /* 0x000000f073457220 */ /* 0x080fe20000410000 */
[----:B------:R-:W-:-:S03]  /*6140*/  FFMA.FTZ R68, R117, R240, -R68 ;  /* 0x000000f075447223 */ /* 0x000fc60000010844 */
        /* <DEDUP_REMOVED lines=24> */
.L_x_10245:
        /* <DEDUP_REMOVED lines=12> */
.L_x_10106:
[----:B------:R-:W-:Y:S05]  /*6390*/  BSYNC.RECONVERGENT B1 ;  /* 0x0000000000017941 */ /* 0x000fea0003800200 */
.L_x_10105:
[----:B------:R-:W-:Y:S01]  /*63a0*/  UMOV UR33, 0xffffffff ;  /* 0xffffffff00217882 */ /* 0x000fe20000000000 */
[----:B------:R-:W-:Y:S02]  /*63b0*/  ISETP.GT.U32.AND P2, PT, R110, 0x1d, PT ;  /* 0x0000001d6e00780c */ /* 0x000fe40003f44070 */
[----:B------:R-:W-:Y:S11]  /*63c0*/  BRA.DIV UR33, `(.L_x_10107) ;  /* 0x0000006221987947 */ /* 0x000ff6000b800000 */
[----:B----4-:R4:W1:Y:S04]  /*63d0*/  SHFL.DOWN PT, R71, R250, 0x2, 0x1f ;  /* 0x08401f00fa477f89 */ /* 0x01086800000e0000 */
[----:B---3--:R4:W3:Y:S04]  /*63e0*/  SHFL.DOWN PT, R245, R74, 0x2, 0x1f ;  /* 0x08401f004af57f89 */ /* 0x0088e800000e0000 */
[----:B--2---:R4:W2:Y:S04]  /*63f0*/  SHFL.DOWN PT, R247, R75, 0x2, 0x1f ;  /* 0x08401f004bf77f89 */ /* 0x0048a800000e0000 */
[----:B0-----:R4:W0:Y:S02]  /*6400*/  SHFL.DOWN PT, R251, R249, 0x2, 0x1f ;  /* 0x08401f00f9fb7f89 */ /* 0x00182400000e0000 */
.L_x_10251:
        /* <DEDUP_REMOVED lines=12> */
.L_x_10109:
[----:B------:R-:W-:Y:S05]  /*64d0*/  BSYNC.RECONVERGENT B1 ;  /* 0x0000000000017941 */ /* 0x000fea0003800200 */
.L_x_10108:
[----:B------:R-:W-:Y:S01]  /*64e0*/  UMOV UR33, 0xffffffff ;  /* 0xffffffff00217882 */ /* 0x000fe20000000000 */
[----:B------:R-:W-:Y:S02]  /*64f0*/  ISETP.GT.U32.AND P2, PT, R110, 0x1b, PT ;  /* 0x0000001b6e00780c */ /* 0x000fe40003f44070 */
[----:B------:R-:W-:Y:S11]  /*6500*/  BRA.DIV UR33, `(.L_x_10110) ;  /* 0x0000006221b87947 */ /* 0x000ff6000b800000 */
[----:B-1----:R1:W1:Y:S04]  /*6510*/  SHFL.DOWN PT, R71, R250, 0x4, 0x1f ;  /* 0x08801f00fa477f89 */ /* 0x00226800000e0000 */
[----:B---3--:R3:W1:Y:S04]  /*6520*/  SHFL.DOWN PT, R245, R74, 0x4, 0x1f ;  /* 0x08801f004af57f89 */ /* 0x00866800000e0000 */
[----:B--2---:R3:W2:Y:S04]  /*6530*/  SHFL.DOWN PT, R247, R75, 0x4, 0x1f ;  /* 0x08801f004bf77f89 */ /* 0x0046a800000e0000 */
[----:B0-----:R3:W0:Y:S02]  /*6540*/  SHFL.DOWN PT, R251, R249, 0x4, 0x1f ;  /* 0x08801f00f9fb7f89 */ /* 0x00162400000e0000 */
.L_x_10257:
        /* <DEDUP_REMOVED lines=12> */
.L_x_10112:
[----:B------:R-:W-:Y:S05]  /*6610*/  BSYNC.RECONVERGENT B1 ;  /* 0x0000000000017941 */ /* 0x000fea0003800200 */
.L_x_10111:
[----:B------:R-:W-:Y:S01]  /*6620*/  UMOV UR33, 0xffffffff ;  /* 0xffffffff00217882 */ /* 0x000fe20000000000 */
[----:B------:R-:W-:Y:S02]  /*6630*/  ISETP.GT.U32.AND P2, PT, R110, 0x17, PT ;  /* 0x000000176e00780c */ /* 0x000fe40003f44070 */
[----:B------:R-:W-:Y:S11]  /*6640*/  BRA.DIV UR33, `(.L_x_10113) ;  /* 0x0000006221d87947 */ /* 0x000ff6000b800000 */
[----:B-1----:R1:W1:Y:S04]  /*6650*/  SHFL.DOWN PT, R71, R250, 0x8, 0x1f ;  /* 0x09001f00fa477f89 */ /* 0x00226800000e0000 */
[----:B------:R0:W1:Y:S04]  /*6660*/  SHFL.DOWN PT, R245, R74, 0x8, 0x1f ;  /* 0x09001f004af57f89 */ /* 0x00006800000e0000 */
[----:B--2---:R2:W1:Y:S04]  /*6670*/  SHFL.DOWN PT, R247, R75, 0x8, 0x1f ;  /* 0x09001f004bf77f89 */ /* 0x00446800000e0000 */
[----:B0-----:R2:W0:Y:S02]  /*6680*/  SHFL.DOWN PT, R251, R249, 0x8, 0x1f ;  /* 0x09001f00f9fb7f89 */ /* 0x00142400000e0000 */
.L_x_10263:
        /* <DEDUP_REMOVED lines=12> */
.L_x_10115:
[----:B------:R-:W-:Y:S05]  /*6750*/  BSYNC.RECONVERGENT B1 ;  /* 0x0000000000017941 */ /* 0x000fea0003800200 */
.L_x_10114:
[----:B------:R-:W-:Y:S01]  /*6760*/  UMOV UR33, 0xffffffff ;  /* 0xffffffff00217882 */ /* 0x000fe20000000000 */
[----:B------:R-:W-:Y:S02]  /*6770*/  ISETP.GT.U32.AND P2, PT, R110, 0xf, PT ;  /* 0x0000000f6e00780c */ /* 0x000fe40003f44070 */
[----:B------:R-:W-:Y:S11]  /*6780*/  BRA.DIV UR33, `(.L_x_10116) ;  /* 0x0000006221f87947 */ /* 0x000ff6000b800000 */
[----:B-1----:R1:W1:Y:S04]  /*6790*/  SHFL.DOWN PT, R71, R250, 0x10, 0x1f ;  /* 0x0a001f00fa477f89 */ /* 0x00226800000e0000 */
[----:B------:R0:W1:Y:S04]  /*67a0*/  SHFL.DOWN PT, R245, R74, 0x10, 0x1f ;  /* 0x0a001f004af57f89 */ /* 0x00006800000e0000 */
[----:B------:R1:W1:Y:S04]  /*67b0*/  SHFL.DOWN PT, R247, R75, 0x10, 0x1f ;  /* 0x0a001f004bf77f89 */ /* 0x00026800000e0000 */
[----:B0-----:R0:W0:Y:S02]  /*67c0*/  SHFL.DOWN PT, R251, R249, 0x10, 0x1f ;  /* 0x0a001f00f9fb7f89 */ /* 0x00102400000e0000 */
.L_x_10269:
        /* <DEDUP_REMOVED lines=12> */
.L_x_10118:
[----:B------:R-:W-:Y:S05]  /*6890*/  BSYNC.RECONVERGENT B1 ;  /* 0x0000000000017941 */ /* 0x000fea0003800200 */
.L_x_10117:
        /* <DEDUP_REMOVED lines=26> */
.L_x_10283:
        /* <DEDUP_REMOVED lines=14> */
.L_x_10121:
[----:B------:R-:W-:Y:S05]  /*6b20*/  BSYNC.RECONVERGENT B1 ;  /* 0x0000000000017941 */ /* 0x000fea0003800200 */
.L_x_10120:
        /* <DEDUP_REMOVED lines=16> */
.L_x_10103:
[----:B------:R-:W-:Y:S05]  /*6c30*/  BSYNC B0 ;  /* 0x0000000000007941 */ /* 0x000fea0003800000 */
.L_x_10102:
[C---:B-1----:R-:W-:Y:S01]  /*6c40*/  FMUL.FTZ R64, R154.reuse, R128 ;  /* 0x000000809a407220 */ /* 0x042fe20000410000 */
[-C--:B------:R-:W-:Y:S01]  /*6c50*/  FMUL.FTZ R65, R154, R238.reuse ;  /* 0x000000ee9a417220 */ /* 0x080fe20000410000 */
[----:B------:R-:W-:Y:S05]  /*6c60*/  WARPSYNC.ALL ;  /* 0x0000000000007948 */ /* 0x000fea0003800000 */
[----:B------:R-:W-:Y:S01]  /*6c70*/  BAR.SYNC.DEFER_BLOCKING 0x0 ;  /* 0x0000000000007b1d */ /* 0x000fe20000010000 */
[C---:B----4-:R-:W-:Y:S01]  /*6c80*/  FFMA.FTZ R71, R151.reuse, R238, -R64 ;  /* 0x000000ee97477223 */ /* 0x050fe20000010840 */
[----:B------:R-:W-:Y:S01]  /*6c90*/  FFMA.FTZ R151, R151, R128, R65 ;  /* 0x0000008097977223 */ /* 0x000fe20000010041 */
[----:B------:R-:W-:Y:S01]  /*6ca0*/  FMUL.FTZ R65, R156, R237 ;  /* 0x000000ed9c417220 */ /* 0x000fe20000410000 */
[----:B------:R-:W-:Y:S01]  /*6cb0*/  FMUL.FTZ R64, R158, R207 ;  /* 0x000000cf9e407220 */ /* 0x000fe20000410000 */
[C---:B------:R-:W-:Y:S01]  /*6cc0*/  FMUL.FTZ R67, R152.reuse, R129 ;  /* 0x0000008198437220 */ /* 0x040fe20000410000 */
[----:B------:R-:W-:Y:S01]  /*6cd0*/  FMUL.FTZ R152, R152, R241 ;  /* 0x000000f198987220 */ /* 0x000fe20000410000 */
[----:B------:R-:W-:Y:S01]  /*6ce0*/  FFMA.FTZ R72, R153, R206, R65 ;  /* 0x000000ce99487223 */ /* 0x000fe20000010041 */
[----:B------:R-:W-:Y:S01]  /*6cf0*/  FFMA.FTZ R75, R155, R234, -R64 ;  /* 0x000000ea9b4b7223 */ /* 0x000fe20000010840 */
[----:B------:R-:W-:Y:S01]  /*6d00*/  FMUL.FTZ R65, R160, R233 ;  /* 0x000000e9a0417220 */ /* 0x000fe20000410000 */
[----:B------:R-:W-:Y:S01]  /*6d10*/  FMUL.FTZ R64, R162, R209 ;  /* 0x000000d1a2407220 */ /* 0x000fe20000410000 */
[----:B------:R-:W-:Y:S01]  /*6d20*/  FMUL.FTZ R66, R156, R206 ;  /* 0x000000ce9c427220 */ /* 0x000fe20000410000 */
[----:B------:R-:W-:Y:S01]  /*6d30*/  FFMA.FTZ R67, R150, R241, -R67 ;  /* 0x000000f196437223 */ /* 0x000fe20000010843 */
[----:B------:R-:W-:Y:S01]  /*6d40*/  FFMA.FTZ R70, R157, R208, R65 ;  /* 0x000000d09d467223 */ /* 0x000fe20000010041 */
[----:B------:R-:W-:Y:S01]  /*6d50*/  FFMA.FTZ R73, R159, R230, -R64 ;  /* 0x000000e69f497223 */ /* 0x000fe20000010840 */
[----:B------:R-:W-:Y:S01]  /*6d60*/  FMUL.FTZ R65, R164, R231 ;  /* 0x000000e7a4417220 */ /* 0x000fe20000410000 */
[----:B------:R-:W-:Y:S01]  /*6d70*/  FMUL.FTZ R64, R167, R212 ;  /* 0x000000d4a7407220 */ /* 0x000fe20000410000 */
[----:B------:R-:W-:Y:S01]  /*6d80*/  FFMA.FTZ R69, R150, R129, R152 ;  /* 0x0000008196457223 */ /* 0x000fe20000010098 */
[----:B------:R-:W-:Y:S01]  /*6d90*/  FFMA.FTZ R66, R153, R237, -R66 ;  /* 0x000000ed99427223 */ /* 0x000fe20000010842 */
        /* <DEDUP_REMOVED lines=8> */
[----:B------:R-:W-:Y:S01]  /*6e20*/  FFMA.FTZ R157, R169, R224, -R64 ;  /* 0x000000e0a99d7223 */ /* 0x000fe20000010840 */
[----:B------:R-:W-:Y:S01]  /*6e30*/  FFMA.FTZ R74, R161, R231, -R74 ;  /* 0x000000e7a14a7223 */ /* 0x000fe2000001084a */
[----:B------:R-:W1:Y:S01]  /*6e40*/  LDS.64 R64, [R111+0x35e8] ;  /* 0x0035e8006f407984 */ /* 0x000e620000000a00 */
[C---:B------:R-:W-:Y:S01]  /*6e50*/  FMUL.FTZ R154, R176.reuse, R213 ;  /* 0x000000d5b09a7220 */ /* 0x040fe20000410000 */
[----:B------:R-:W-:Y:S01]  /*6e60*/  FMUL.FTZ R156, R176, R223 ;  /* 0x000000dfb09c7220 */ /* 0x000fe20000410000 */
[C---:B------:R-:W-:Y:S01]  /*6e70*/  FMUL.FTZ R161, R172.reuse, R215 ;  /* 0x000000d7aca17220 */ /* 0x040fe20000410000 */
[-C--:B------:R-:W-:Y:S01]  /*6e80*/  FMUL.FTZ R172, R172, R222.reuse ;  /* 0x000000deacac7220 */ /* 0x080fe20000410000 */
[----:B------:R-:W-:Y:S01]  /*6e90*/  FMUL.FTZ R170, R170, R227 ;  /* 0x000000e3aaaa7220 */ /* 0x000fe20000410000 */
[C---:B------:R-:W-:Y:S01]  /*6ea0*/  FFMA.FTZ R154, R165.reuse, R223, -R154 ;  /* 0x000000dfa59a7223 */ /* 0x040fe2000001089a */
[----:B------:R-:W-:Y:S01]  /*6eb0*/  FFMA.FTZ R156, R165, R213, R156 ;  /* 0x000000d5a59c7223 */ /* 0x000fe2000001009c */
[C---:B------:R-:W-:Y:S01]  /*6ec0*/  FFMA.FTZ R161, R168.reuse, R222, -R161 ;  /* 0x000000dea8a17223 */ /* 0x040fe200000108a1 */
[----:B------:R-:W-:Y:S01]  /*6ed0*/  FFMA.FTZ R165, R168, R215, R172 ;  /* 0x000000d7a8a57223 */ /* 0x000fe200000100ac */
[----:B------:R-:W-:Y:S01]  /*6ee0*/  FFMA.FTZ R67, R0, R67, RZ ;  /* 0x0000004300437223 */ /* 0x000fe200000100ff */
[----:B------:R-:W-:Y:S01]  /*6ef0*/  FADD.FTZ R242, RZ, R242 ;  /* 0x000000f2fff27221 */ /* 0x000fe20000010000 */
[----:B------:R-:W-:Y:S01]  /*6f00*/  FMUL.FTZ R168, R197, R244 ;  /* 0x000000f4c5a87220 */ /* 0x000fe20000410000 */
[----:B------:R-:W-:Y:S01]  /*6f10*/  FFMA.FTZ R166, R166, R211, R170 ;  /* 0x000000d3a6a67223 */ /* 0x000fe200000100aa */
[----:B------:R-:W-:Y:S01]  /*6f20*/  FFMA.FTZ R170, R16, R71, R67 ;  /* 0x0000004710aa7223 */ /* 0x000fe20000010043 */
[----:B------:R-:W-:Y:S01]  /*6f30*/  FFMA.FTZ R69, -R0, R69, RZ ;  /* 0x0000004500457223 */ /* 0x000fe200000101ff */
[----:B------:R-:W-:Y:S01]  /*6f40*/  FFMA.FTZ R71, R179, R242, R168 ;  /* 0x000000f2b3477223 */ /* 0x000fe200000100a8 */
[----:B------:R-:W-:Y:S01]  /*6f50*/  ULEA UR33, UR16, 0xfffff800, 0xb ;  /* 0xfffff80010217891 */ /* 0x000fe2000f8e58ff */
[C---:B------:R-:W-:Y:S01]  /*6f60*/  FFMA.FTZ R67, R15.reuse, R66, R170 ;  /* 0x000000420f437223 */ /* 0x040fe200000100aa */
[----:B------:R-:W-:Y:S01]  /*6f70*/  FFMA.FTZ R69, -R16, R151, R69 ;  /* 0x0000009710457223 */ /* 0x000fe20000010145 */
[----:B------:R-:W-:Y:S01]  /*6f80*/  FMUL.FTZ R158, R158, R234 ;  /* 0x000000ea9e9e7220 */ /* 0x000fe20000410000 */
[----:B------:R-:W-:Y:S01]  /*6f90*/  USHF.R.S32.HI UR34, URZ, 0x1f, UR33 ;  /* 0x0000001fff227899 */ /* 0x000fe20008011421 */
[----:B------:R-:W-:Y:S01]  /*6fa0*/  FFMA.FTZ R170, R14, R75, R67 ;  /* 0x0000004b0eaa7223 */ /* 0x000fe20000010043 */
[----:B------:R-:W-:Y:S01]  /*6fb0*/  FFMA.FTZ R69, -R15, R72, R69 ;  /* 0x000000480f457223 */ /* 0x000fe20000010145 */
[----:B------:R-:W-:Y:S01]  /*6fc0*/  FFMA.FTZ R155, R155, R207, R158 ;  /* 0x000000cf9b9b7223 */ /* 0x000fe2000001009e */
[----:B------:R-:W-:Y:S01]  /*6fd0*/  MOV R67, UR42 ;  /* 0x0000002a00437c02 */ /* 0x000fe20008000f00 */
[----:B------:R-:W-:Y:S01]  /*6fe0*/  FMUL.FTZ R167, R167, R228 ;  /* 0x000000e4a7a77220 */ /* 0x000fe20000410000 */
[----:B------:R-:W-:Y:S01]  /*6ff0*/  ISETP.NE.AND P2, PT, R100, RZ, PT ;  /* 0x000000ff6400720c */ /* 0x000fe20003f45270 */
[----:B------:R-:W-:Y:S01]  /*7000*/  FFMA.FTZ R172, -R14, R155, R69 ;  /* 0x0000009b0eac7223 */ /* 0x000fe20000010145 */
[----:B------:R-:W-:Y:S01]  /*7010*/  MOV R69, UR43 ;  /* 0x0000002b00457c02 */ /* 0x000fe20008000f00 */
[----:B------:R-:W-:Y:S01]  /*7020*/  FMUL.FTZ R158, R175, R216 ;  /* 0x000000d8af9e7220 */ /* 0x000fe20000410000 */
[----:B------:R-:W-:Y:S01]  /*7030*/  FMUL.FTZ R162, R162, R230 ;  /* 0x000000e6a2a27220 */ /* 0x000fe20000410000 */
[----:B------:R-:W-:Y:S01]  /*7040*/  FFMA.FTZ R172, -R13, R70, R172 ;  /* 0x000000460dac7223 */ /* 0x000fe200000101ac */
[----:B------:R-:W-:Y:S01]  /*7050*/  FFMA.FTZ R163, R163, R212, R167 ;  /* 0x000000d4a3a37223 */ /* 0x000fe200000100a7 */
[----:B------:R-:W-:Y:S01]  /*7060*/  FFMA.FTZ R158, R171, R220, -R158 ;  /* 0x000000dcab9e7223 */ /* 0x000fe2000001089e */
[----:B------:R-:W-:Y:S01]  /*7070*/  FMUL.FTZ R167, R178, R217 ;  /* 0x000000d9b2a77220 */ /* 0x000fe20000410000 */
[----:B------:R-:W-:Y:S01]  /*7080*/  FFMA.FTZ R159, R159, R209, R162 ;  /* 0x000000d19f9f7223 */ /* 0x000fe200000100a2 */
[----:B------:R-:W-:Y:S01]  /*7090*/  FMUL.FTZ R162, R180, R218 ;  /* 0x000000dab4a27220 */ /* 0x000fe20000410000 */
[----:B------:R-:W-:Y:S01]  /*70a0*/  MOV R75, UR9 ;  /* 0x00000009004b7c02 */ /* 0x000fe20008000f00 */
[----:B------:R-:W-:Y:S01]  /*70b0*/  FFMA.FTZ R167, R174, R219, -R167 ;  /* 0x000000dbaea77223 */ /* 0x000fe200000108a7 */
[CC--:B-1----:R-:W-:Y:S01]  /*70c0*/  FMUL.FTZ R168, R64.reuse, R119.reuse ;  /* 0x0000007740a87220 */ /* 0x0c2fe20000410000 */
[----:B------:R-:W-:Y:S01]  /*70d0*/  FMUL.FTZ R119, R65, R119 ;  /* 0x0000007741777220 */ /* 0x000fe20000410000 */
[----:B------:R-:W-:Y:S01]  /*70e0*/  VOTEU.ALL UP0, P2 ;  /* 0x0000000000ff7886 */ /* 0x000fe20001000000 */
[----:B------:R-:W-:Y:S01]  /*70f0*/  FFMA.FTZ R162, R177, R240, -R162 ;  /* 0x000000f0b1a27223 */ /* 0x000fe200000108a2 */
[-C--:B------:R-:W-:Y:S01]  /*7100*/  FFMA.FTZ R65, R65, R118.reuse, -R168 ;  /* 0x0000007641417223 */ /* 0x080fe200000108a8 */
[----:B------:R-:W-:Y:S01]  /*7110*/  FFMA.FTZ R119, R64, R118, R119 ;  /* 0x0000007640777223 */ /* 0x000fe20000010077 */
[----:B------:R-:W-:Y:S01]  /*7120*/  LOP3.LUT R64, R100, UR33, RZ, 0xfc, !PT ;  /* 0x0000002164407c12 */ /* 0x000fe2000f8efcff */
[----:B------:R-:W-:Y:S01]  /*7130*/  @!UP0 ULEA UR33, UR8, UR9, 0x4 ;  /* 0x0000000908218291 */ /* 0x000fe2000f8e20ff */
[----:B------:R-:W-:Y:S01]  /*7140*/  FADD.FTZ R182, R182, R65 ;  /* 0x00000041b6b67221 */ /* 0x000fe20000010000 */
[----:B------:R-:W-:Y:S01]  /*7150*/  FFMA.FTZ R72, R2, R205, R119 ;  /* 0x000000cd02487223 */ /* 0x000fe20000010077 */
[----:B------:R-:W-:Y:S01]  /*7160*/  MOV R65, UR34 ;  /* 0x0000002200417c02 */ /* 0x000fe20008000f00 */
[----:B------:R-:W-:Y:S01]  /*7170*/  FMUL.FTZ R119, R128, UR47 ;  /* 0x0000002f80777c20 */ /* 0x000fe20008410000 */
[C---:B------:R-:W-:Y:S01]  /*7180*/  FMUL.FTZ R66, R115.reuse, R182 ;  /* 0x000000b673427220 */ /* 0x040fe20000410000 */
[----:B------:R-:W-:Y:S01]  /*7190*/  FMUL.FTZ R115, R115, R72 ;  /* 0x0000004873737220 */ /* 0x000fe20000410000 */
[----:B------:R-:W-:-:S02]  /*71a0*/  IMAD R75, R100, 0x84, R75 ;  /* 0x00000084644b7824 */ /* 0x000fc400078e024b */
[----:B------:R-:W-:Y:S01]  /*71b0*/  FFMA.FTZ R119, R238, UR48, -R119 ;  /* 0x00000030ee777c23 */ /* 0x000fe20008010877 */
        /* <DEDUP_REMOVED lines=8> */
[----:B------:R-:W-:Y:S01]  /*7240*/  FFMA.FTZ R118, R12, R73, R65 ;  /* 0x000000490c767223 */ /* 0x000fe20000010041 */
[CC--:B------:R-:W-:Y:S01]  /*7250*/  FMUL.FTZ R70, R120.reuse, R181.reuse ;  /* 0x000000b578467220 */ /* 0x0c0fe20000410000 */
[----:B------:R-:W-:Y:S01]  /*7260*/  FMUL.FTZ R120, R120, R204 ;  /* 0x000000cc78787220 */ /* 0x000fe20000410000 */
[----:B------:R-:W-:Y:S01]  /*7270*/  LEA.HI.X R69, R66, UR11, R67, 0x2, P0 ;  /* 0x0000000b42457c11 */ /* 0x000fe200080f1443 */
[----:B------:R-:W-:Y:S01]  /*7280*/  FFMA.FTZ R67, R11, R74, R118 ;  /* 0x0000004a0b437223 */ /* 0x000fe20000010076 */
[C---:B------:R-:W-:Y:S01]  /*7290*/  FFMA.FTZ R65, R121.reuse, R204, R70 ;  /* 0x000000cc79417223 */ /* 0x040fe20000010046 */
[----:B------:R-:W-:Y:S01]  /*72a0*/  FFMA.FTZ R66, R121, R181, -R120 ;  /* 0x000000b579427223 */ /* 0x000fe20000010878 */
[----:B------:R-:W-:Y:S01]  /*72b0*/  P2R R73, PR, RZ, 0x4 ;  /* 0x00000004ff497803 */ /* 0x000fe20000000000 */
[----:B------:R-:W-:Y:S01]  /*72c0*/  FFMA.FTZ R74, R10, R153, R67 ;  /* 0x000000990a4a7223 */ /* 0x000fe20000010043 */
[----:B------:R-:W-:Y:S01]  /*72d0*/  FFMA.FTZ R203, R4, R203, R65 ;  /* 0x000000cb04cb7223 */ /* 0x000fe20000010041 */
[----:B------:R-:W-:Y:S01]  /*72e0*/  FADD.FTZ R66, R183, R66 ;  /* 0x00000042b7427221 */ /* 0x000fe20000010000 */
[----:B0-----:R0:W-:Y:S01]  /*72f0*/  @!P2 STS.128 [UR33+0x4be0], R60 ;  /* 0x004be03cff00a988 */ /* 0x0011e20008000c21 */
[----:B------:R-:W-:Y:S01]  /*7300*/  FFMA.FTZ R67, R9, R152, R74 ;  /* 0x0000009809437223 */ /* 0x000fe2000001004a */
[CC--:B------:R-:W-:Y:S01]  /*7310*/  FMUL.FTZ R70, R122.reuse, R203.reuse ;  /* 0x000000cb7a467220 */ /* 0x0c0fe20000410000 */
[-C--:B------:R-:W-:Y:S01]  /*7320*/  FMUL.FTZ R122, R122, R66.reuse ;  /* 0x000000427a7a7220 */ /* 0x080fe20000410000 */
[----:B------:R-:W-:Y:S01]  /*7330*/  FMUL.FTZ R120, R129, UR48 ;  /* 0x0000003081787c20 */ /* 0x000fe20008410000 */
[----:B------:R-:W-:Y:S01]  /*7340*/  FMUL.FTZ R121, R128, UR48 ;  /* 0x0000003080797c20 */ /* 0x000fe20008410000 */
[C---:B------:R-:W-:Y:S01]  /*7350*/  FFMA.FTZ R65, R123.reuse, R66, -R70 ;  /* 0x000000427b417223 */ /* 0x040fe20000010846 */
[----:B------:R-:W-:Y:S01]  /*7360*/  FFMA.FTZ R122, R123, R203, R122 ;  /* 0x000000cb7b7a7223 */ /* 0x000fe2000001007a */
[----:B------:R-:W-:Y:S01]  /*7370*/  FFMA.FTZ R70, R8, R157, R67 ;  /* 0x0000009d08467223 */ /* 0x000fe20000010043 */
[----:B------:R-:W-:Y:S01]  /*7380*/  FFMA.FTZ R121, R238, UR47, R121 ;  /* 0x0000002fee797c23 */ /* 0x000fe20008010079 */
[----:B------:R-:W-:Y:S01]  /*7390*/  FADD.FTZ R65, R184, R65 ;  /* 0x00000041b8417221 */ /* 0x000fe20000010000 */
[----:B------:R-:W-:Y:S01]  /*73a0*/  FFMA.FTZ R202, R5, R202, R122 ;  /* 0x000000ca05ca7223 */ /* 0x000fe2000001007a */
[----:B------:R-:W-:Y:S01]  /*73b0*/  FFMA.FTZ R67, R7, R154, R70 ;  /* 0x0000009a07437223 */ /* 0x000fe20000010046 */
[----:B------:R-:W-:Y:S01]  /*73c0*/  FFMA.FTZ R159, -R12, R159, R172 ;  /* 0x0000009f0c9f7223 */ /* 0x000fe200000101ac */
        /* <DEDUP_REMOVED lines=11> */
[----:B------:R-:W-:Y:S01]  /*7480*/  FFMA.FTZ R124, R237, UR47, R124 ;  /* 0x0000002fed7c7c23 */ /* 0x000fe2000801007c */
[CC--:B------:R-:W-:Y:S01]  /*7490*/  FMUL.FTZ R73, R126.reuse, R201.reuse ;  /* 0x000000c97e497220 */ /* 0x0c0fe20000410000 */
[----:B------:R-:W-:Y:S01]  /*74a0*/  FMUL.FTZ R74, R126, R70 ;  /* 0x000000467e4a7220 */ /* 0x000fe20000410000 */
[----:B------:R-:W-:Y:S01]  /*74b0*/  FFMA.FTZ R67, R3, R162, R118 ;  /* 0x000000a203437223 */ /* 0x000fe20000010076 */
[----:B------:R-:W-:Y:S01]  /*74c0*/  FMUL.FTZ R118, R129, UR47 ;  /* 0x0000002f81767c20 */ /* 0x000fe20008410000 */
[C---:B------:R-:W-:Y:S01]  /*74d0*/  FFMA.FTZ R73, R127.reuse, R70, -R73 ;  /* 0x000000467f497223 */ /* 0x040fe20000010849 */
[----:B------:R-:W-:Y:S01]  /*74e0*/  FFMA.FTZ R74, R127, R201, R74 ;  /* 0x000000c97f4a7223 */ /* 0x000fe2000001004a */
[----:B------:R-:W-:Y:S01]  /*74f0*/  FMUL.FTZ R124, R15, -R124 ;  /* 0x8000007c0f7c7220 */ /* 0x000fe20000410000 */
[----:B------:R-:W-:Y:S01]  /*7500*/  FFMA.FTZ R117, R241, UR48, -R118 ;  /* 0x00000030f1757c23 */ /* 0x000fe20008010876 */
[----:B------:R-:W-:Y:S01]  /*7510*/  FADD.FTZ R73, R186, R73 ;  /* 0x00000049ba497221 */ /* 0x000fe20000010000 */
[----:B------:R-:W-:Y:S01]  /*7520*/  FFMA.FTZ R200, R7, R200, R74 ;  /* 0x000000c807c87223 */ /* 0x000fe2000001004a */
[----:B------:R-:W-:Y:S01]  /*7530*/  FMUL.FTZ R126, R210, UR48 ;  /* 0x00000030d27e7c20 */ /* 0x000fe20008410000 */
[----:B------:R-:W-:Y:S01]  /*7540*/  FMUL.FTZ R122, R0, R117 ;  /* 0x00000075007a7220 */ /* 0x000fe20000410000 */
[C---:B------:R-:W-:Y:S01]  /*7550*/  FMUL.FTZ R115, R130.reuse, R73 ;  /* 0x0000004982737220 */ /* 0x040fe20000410000 */
[-C--:B------:R-:W-:Y:S01]  /*7560*/  FMUL.FTZ R74, R130, R200.reuse ;  /* 0x000000c8824a7220 */ /* 0x080fe20000410000 */
[----:B------:R-:W-:Y:S01]  /*7570*/  FFMA.FTZ R117, R241, UR47, R120 ;  /* 0x0000002ff1757c23 */ /* 0x000fe20008010078 */
[----:B------:R-:W-:Y:S01]  /*7580*/  FMUL.FTZ R120, R16, -R121 ;  /* 0x8000007910787220 */ /* 0x000fe20000410000 */
[C---:B------:R-:W-:Y:S01]  /*7590*/  FFMA.FTZ R115, R131.reuse, R200, R115 ;  /* 0x000000c883737223 */ /* 0x040fe20000010073 */
[----:B------:R-:W-:Y:S01]  /*75a0*/  FFMA.FTZ R74, R131, R73, -R74 ;  /* 0x00000049834a7223 */ /* 0x000fe2000001084a */
[----:B0-----:R-:W-:Y:S01]  /*75b0*/  FMUL.FTZ R62, R0, -R117 ;  /* 0x80000075003e7220 */ /* 0x001fe20000410000 */
[----:B------:R0:W-:Y:S01]  /*75c0*/  STS [R75+0x1080], R122 ;  /* 0x0010807a4b007388 */ /* 0x0001e20000000800 */
[----:B------:R-:W-:Y:S01]  /*75d0*/  FFMA.FTZ R199, R8, R199, R115 ;  /* 0x000000c708c77223 */ /* 0x000fe20000010073 */
[----:B------:R-:W-:Y:S01]  /*75e0*/  FADD.FTZ R74, R187, R74 ;  /* 0x0000004abb4a7221 */ /* 0x000fe20000010000 */
[----:B------:R-:W-:Y:S01]  /*75f0*/  FMUL.FTZ R121, R212, UR48 ;  /* 0x00000030d4797c20 */ /* 0x000fe20008410000 */
[----:B------:R-:W-:Y:S01]  /*7600*/  STS [R75+0x1084], R62 ;  /* 0x0010843e4b007388 */ /* 0x000fe20000000800 */
[CC--:B------:R-:W-:Y:S01]  /*7610*/  FMUL.FTZ R115, R132.reuse, R199.reuse ;  /* 0x000000c784737220 */ /* 0x0c0fe20000410000 */
[-C--:B------:R-:W-:Y:S01]  /*7620*/  FMUL.FTZ R118, R132, R74.reuse ;  /* 0x0000004a84767220 */ /* 0x080fe20000410000 */
[----:B------:R-:W-:Y:S01]  /*7630*/  FFMA.FTZ R126, R231, UR47, R126 ;  /* 0x0000002fe77e7c23 */ /* 0x000fe2000801007e */
[----:B------:R1:W-:Y:S01]  /*7640*/  STS [R75+0x108c], R120 ;  /* 0x00108c784b007388 */ /* 0x0003e20000000800 */
[C---:B------:R-:W-:Y:S01]  /*7650*/  FFMA.FTZ R61, R133.reuse, R74, -R115 ;  /* 0x0000004a853d7223 */ /* 0x040fe20000010873 */
[----:B------:R-:W-:Y:S01]  /*7660*/  FFMA.FTZ R118, R133, R199, R118 ;  /* 0x000000c785767223 */ /* 0x000fe20000010076 */
[----:B0-----:R-:W-:Y:S01]  /*7670*/  FMUL.FTZ R122, R206, UR47 ;  /* 0x0000002fce7a7c20 */ /* 0x001fe20008410000 */
[----:B------:R-:W-:Y:S01]  /*7680*/  FMUL.FTZ R115, R207, UR48 ;  /* 0x00000030cf737c20 */ /* 0x000fe20008410000 */
[----:B------:R-:W-:Y:S01]  /*7690*/  FADD.FTZ R61, R188, R61 ;  /* 0x0000003dbc3d7221 */ /* 0x000fe20000010000 */
[----:B------:R-:W-:Y:S01]  /*76a0*/  FFMA.FTZ R198, R9, R198, R118 ;  /* 0x000000c609c67223 */ /* 0x000fe20000010076 */
[----:B------:R-:W-:Y:S01]  /*76b0*/  FMUL.FTZ R118, R16, R119 ;  /* 0x0000007710767220 */ /* 0x000fe20000410000 */
[----:B------:R-:W-:Y:S01]  /*76c0*/  FFMA.FTZ R122, R237, UR48, -R122 ;  /* 0x00000030ed7a7c23 */ /* 0x000fe2000801087a */
[CC--:B------:R-:W-:Y:S01]  /*76d0*/  FMUL.FTZ R60, R134.reuse, R61.reuse ;  /* 0x0000003d863c7220 */ /* 0x0c0fe20000410000 */
[-C--:B------:R-:W-:Y:S01]  /*76e0*/  FMUL.FTZ R134, R134, R198.reuse ;  /* 0x000000c686867220 */ /* 0x080fe20000410000 */
[----:B------:R-:W-:Y:S01]  /*76f0*/  FFMA.FTZ R117, R234, UR47, R115 ;  /* 0x0000002fea757c23 */ /* 0x000fe20008010073 */
[----:B------:R0:W-:Y:S01]  /*7700*/  STS [R75+0x1088], R118 ;  /* 0x001088764b007388 */ /* 0x0001e20000000800 */
[C---:B------:R-:W-:Y:S01]  /*7710*/  FFMA.FTZ R63, R135.reuse, R198, R60 ;  /* 0x000000c6873f7223 */ /* 0x040fe2000001003c */
[----:B------:R-:W-:Y:S01]  /*7720*/  FFMA.FTZ R60, R135, R61, -R134 ;  /* 0x0000003d873c7223 */ /* 0x000fe20000010886 */
[----:B------:R-:W-:Y:S01]  /*7730*/  FMUL.FTZ R122, R15, R122 ;  /* 0x0000007a0f7a7220 */ /* 0x000fe20000410000 */
[----:B-1----:R-:W-:Y:S01]  /*7740*/  FMUL.FTZ R120, R208, UR47 ;  /* 0x0000002fd0787c20 */ /* 0x002fe20008410000 */
[----:B------:R-:W-:Y:S01]  /*7750*/  FFMA.FTZ R239, R10, R239, R63 ;  /* 0x000000ef0aef7223 */ /* 0x000fe2000001003f */
[----:B------:R-:W-:Y:S01]  /*7760*/  FMUL.FTZ R63, R207, UR47 ;  /* 0x0000002fcf3f7c20 */ /* 0x000fe20008410000 */
[----:B------:R-:W-:Y:S01]  /*7770*/  FADD.FTZ R60, R189, R60 ;  /* 0x0000003cbd3c7221 */ /* 0x000fe20000010000 */
[----:B------:R1:W-:Y:S01]  /*7780*/  STS [R75+0x1090], R122 ;  /* 0x0010907a4b007388 */ /* 0x0003e20000000800 */
[----:B------:R-:W-:Y:S01]  /*7790*/  FMUL.FTZ R62, R136, R239 ;  /* 0x000000ef883e7220 */ /* 0x000fe20000410000 */
[----:B------:R-:W-:Y:S01]  /*77a0*/  FFMA.FTZ R63, R234, UR48, -R63 ;  /* 0x00000030ea3f7c23 */ /* 0x000fe2000801083f */
[-C--:B------:R-:W-:Y:S01]  /*77b0*/  FMUL.FTZ R136, R136, R60.reuse ;  /* 0x0000003c88887220 */ /* 0x080fe20000410000 */
[----:B------:R-:W-:Y:S01]  /*77c0*/  STS [R75+0x1094], R124 ;  /* 0x0010947c4b007388 */ /* 0x000fe20000000800 */
[----:B------:R-:W-:Y:S01]  /*77d0*/  FMUL.FTZ R119, R209, UR48 ;  /* 0x00000030d1777c20 */ /* 0x000fe20008410000 */
[----:B0-----:R-:W-:Y:S01]  /*77e0*/  FMUL.FTZ R118, R14, R63 ;  /* 0x0000003f0e767220 */ /* 0x001fe20000410000 */
[C---:B------:R-:W-:Y:S01]  /*77f0*/  FFMA.FTZ R63, R137.reuse, R60, -R62 ;  /* 0x0000003c893f7223 */ /* 0x040fe2000001083e */
[----:B------:R-:W-:Y:S01]  /*7800*/  FFMA.FTZ R136, R137, R239, R136 ;  /* 0x000000ef89887223 */ /* 0x000fe20000010088 */
[----:B------:R-:W-:Y:S01]  /*7810*/  FFMA.FTZ R119, R230, UR47, R119 ;  /* 0x0000002fe6777c23 */ /* 0x000fe20008010077 */
[----:B-1----:R-:W-:Y:S01]  /*7820*/  FMUL.FTZ R122, R208, UR48 ;  /* 0x00000030d07a7c20 */ /* 0x002fe20008410000 */
[----:B------:R-:W-:Y:S01]  /*7830*/  FADD.FTZ R63, R190, R63 ;  /* 0x0000003fbe3f7221 */ /* 0x000fe20000010000 */
[----:B------:R-:W-:Y:S01]  /*7840*/  FFMA.FTZ R236, R11, R236, R136 ;  /* 0x000000ec0bec7223 */ /* 0x000fe20000010088 */
[----:B------:R0:W-:Y:S01]  /*7850*/  STS [R75+0x1098], R118 ;  /* 0x001098764b007388 */ /* 0x0001e20000000800 */
[----:B------:R-:W-:Y:S01]  /*7860*/  FFMA.FTZ R122, R233, UR47, R122 ;  /* 0x0000002fe97a7c23 */ /* 0x000fe2000801007a */
[CC--:B------:R-:W-:Y:S01]  /*7870*/  FMUL.FTZ R62, R138.reuse, R63.reuse ;  /* 0x0000003f8a3e7220 */ /* 0x0c0fe20000410000 */
[----:B------:R-:W-:Y:S01]  /*7880*/  FMUL.FTZ R138, R138, R236 ;  /* 0x000000ec8a8a7220 */ /* 0x000fe20000410000 */
[----:B------:R-:W-:Y:S01]  /*7890*/  FFMA.FTZ R121, R228, UR47, R121 ;  /* 0x0000002fe4797c23 */ /* 0x000fe20008010079 */
[----:B------:R-:W-:Y:S01]  /*78a0*/  FMUL.FTZ R122, R13, -R122 ;  /* 0x8000007a0d7a7220 */ /* 0x000fe20000410000 */
[C---:B------:R-:W-:Y:S01]  /*78b0*/  FFMA.FTZ R115, R139.reuse, R236, R62 ;  /* 0x000000ec8b737223 */ /* 0x040fe2000001003e */
[----:B------:R-:W-:Y:S01]  /*78c0*/  FFMA.FTZ R62, R139, R63, -R138 ;  /* 0x0000003f8b3e7223 */ /* 0x000fe2000001088a */
[----:B------:R-:W-:Y:S01]  /*78d0*/  FMUL.FTZ R126, R11, -R126 ;  /* 0x8000007e0b7e7220 */ /* 0x000fe20000410000 */
[----:B------:R-:W-:Y:S01]  /*78e0*/  FMUL.FTZ R132, R211, UR48 ;  /* 0x00000030d3847c20 */ /* 0x000fe20008410000 */
[----:B0-----:R-:W-:Y:S01]  /*78f0*/  FFMA.FTZ R118, R233, UR48, -R120 ;  /* 0x00000030e9767c23 */ /* 0x001fe20008010878 */
[----:B------:R-:W-:Y:S01]  /*7900*/  FFMA.FTZ R235, R12, R235, R115 ;  /* 0x000000eb0ceb7223 */ /* 0x000fe20000010073 */
[----:B------:R-:W-:Y:S01]  /*7910*/  FADD.FTZ R62, R191, R62 ;  /* 0x0000003ebf3e7221 */ /* 0x000fe20000010000 */
[----:B------:R-:W-:Y:S01]  /*7920*/  FMUL.FTZ R120, R14, -R117 ;  /* 0x800000750e787220 */ /* 0x000fe20000410000 */
[----:B------:R-:W-:Y:S01]  /*7930*/  FMUL.FTZ R124, R13, R118 ;  /* 0x000000760d7c7220 */ /* 0x000fe20000410000 */
[CC--:B------:R-:W-:Y:S01]  /*7940*/  FMUL.FTZ R115, R140.reuse, R235.reuse ;  /* 0x000000eb8c737220 */ /* 0x0c0fe20000410000 */
[-C--:B------:R-:W-:Y:S01]  /*7950*/  FMUL.FTZ R118, R140, R62.reuse ;  /* 0x0000003e8c767220 */ /* 0x080fe20000410000 */
[----:B------:R-:W-:Y:S01]  /*7960*/  FMUL.FTZ R117, R209, UR47 ;  /* 0x0000002fd1757c20 */ /* 0x000fe20008410000 */
[----:B------:R0:W-:Y:S01]  /*7970*/  STS [R75+0x10a4], R122 ;  /* 0x0010a47a4b007388 */ /* 0x0001e20000000800 */
[C---:B------:R-:W-:Y:S01]  /*7980*/  FFMA.FTZ R115, R141.reuse, R62, -R115 ;  /* 0x0000003e8d737223 */ /* 0x040fe20000010873 */
[----:B------:R-:W-:Y:S01]  /*7990*/  FFMA.FTZ R118, R141, R235, R118 ;  /* 0x000000eb8d767223 */ /* 0x000fe20000010076 */
[----:B------:R-:W-:Y:S01]  /*79a0*/  FFMA.FTZ R117, R230, UR48, -R117 ;  /* 0x00000030e6757c23 */ /* 0x000fe20008010875 */
[----:B------:R1:W-:Y:S01]  /*79b0*/  STS [R75+0x109c], R120 ;  /* 0x00109c784b007388 */ /* 0x0003e20000000800 */
[----:B------:R-:W-:Y:S01]  /*79c0*/  FADD.FTZ R115, R192, R115 ;  /* 0x00000073c0737221 */ /* 0x000fe20000010000 */
[----:B------:R-:W-:Y:S01]  /*79d0*/  FFMA.FTZ R232, R13, R232, R118 ;  /* 0x000000e80de87223 */ /* 0x000fe20000010076 */
[----:B------:R-:W-:Y:S01]  /*79e0*/  FMUL.FTZ R118, R210, UR47 ;  /* 0x0000002fd2767c20 */ /* 0x000fe20008410000 */
[----:B------:R2:W-:Y:S01]  /*79f0*/  STS [R75+0x10a0], R124 ;  /* 0x0010a07c4b007388 */ /* 0x0005e20000000800 */
[----:B------:R-:W-:Y:S01]  /*7a00*/  FFMA.FTZ R132, R227, UR47, R132 ;  /* 0x0000002fe3847c23 */ /* 0x000fe20008010084 */
[----:B0-----:R-:W-:Y:S01]  /*7a10*/  FMUL.FTZ R122, R12, R117 ;  /* 0x000000750c7a7220 */ /* 0x001fe20000410000 */
[-C--:B------:R-:W-:Y:S01]  /*7a20*/  FMUL.FTZ R117, R142, R115.reuse ;  /* 0x000000738e757220 */ /* 0x080fe20000410000 */
[----:B------:R-:W-:Y:S01]  /*7a30*/  STS [R75+0x10b4], R126 ;  /* 0x0010b47e4b007388 */ /* 0x000fe20000000800 */
[----:B------:R-:W-:Y:S01]  /*7a40*/  FMUL.FTZ R131, R214, UR48 ;  /* 0x00000030d6837c20 */ /* 0x000fe20008410000 */
[----:B-1----:R-:W-:Y:S01]  /*7a50*/  FFMA.FTZ R120, R231, UR48, -R118 ;  /* 0x00000030e7787c23 */ /* 0x002fe20008010876 */
[-C--:B------:R-:W-:Y:S01]  /*7a60*/  FMUL.FTZ R118, R142, R232.reuse ;  /* 0x000000e88e767220 */ /* 0x080fe20000410000 */
[----:B------:R-:W-:Y:S01]  /*7a70*/  FFMA.FTZ R117, R143, R232, R117 ;  /* 0x000000e88f757223 */ /* 0x000fe20000010075 */
[----:B------:R0:W-:Y:S01]  /*7a80*/  STS [R75+0x10a8], R122 ;  /* 0x0010a87a4b007388 */ /* 0x0001e20000000800 */
[----:B------:R-:W-:Y:S01]  /*7a90*/  FMUL.FTZ R130, R11, R120 ;  /* 0x000000780b827220 */ /* 0x000fe20000410000 */
[----:B------:R-:W-:Y:S01]  /*7aa0*/  FFMA.FTZ R118, R143, R115, -R118 ;  /* 0x000000738f767223 */ /* 0x000fe20000010876 */
[----:B------:R-:W-:Y:S01]  /*7ab0*/  FFMA.FTZ R229, R14, R229, R117 ;  /* 0x000000e50ee57223 */ /* 0x000fe20000010075 */
[----:B--2---:R-:W-:Y:S01]  /*7ac0*/  FMUL.FTZ R124, R12, -R119 ;  /* 0x800000770c7c7220 */ /* 0x004fe20000410000 */
        /* <DEDUP_REMOVED lines=8> */
[----:B0-----:R-:W-:Y:S01]  /*7b50*/  FMUL.FTZ R122, R10, R119 ;  /* 0x000000770a7a7220 */ /* 0x001fe20000410000 */
[----:B------:R-:W-:Y:S01]  /*7b60*/  FFMA.FTZ R120, R145, R229, R120 ;  /* 0x000000e591787223 */ /* 0x000fe20000010078 */
[----:B------:R-:W-:Y:S01]  /*7b70*/  FADD.FTZ R117, R194, R117 ;  /* 0x00000075c2757221 */ /* 0x000fe20000010000 */
[----:B------:R-:W-:Y:S01]  /*7b80*/  FMUL.FTZ R132, R9, -R132 ;  /* 0x8000008409847220 */ /* 0x000fe20000410000 */
[----:B------:R-:W-:Y:S01]  /*7b90*/  FMUL.FTZ R134, R213, UR47 ;  /* 0x0000002fd5867c20 */ /* 0x000fe20008410000 */
[----:B------:R-:W-:Y:S01]  /*7ba0*/  FFMA.FTZ R226, R15, R226, R120 ;  /* 0x000000e20fe27223 */ /* 0x000fe20000010078 */
[----:B------:R-:W-:Y:S01]  /*7bb0*/  FMUL.FTZ R120, R146, R117 ;  /* 0x0000007592787220 */ /* 0x000fe20000410000 */
[----:B-1----:R-:W-:Y:S01]  /*7bc0*/  FMUL.FTZ R130, R10, -R121 ;  /* 0x800000790a827220 */ /* 0x002fe20000410000 */
[----:B------:R-:W-:Y:S01]  /*7bd0*/  STS [R75+0x10b8], R122 ;  /* 0x0010b87a4b007388 */ /* 0x000fe20000000800 */
[-C--:B------:R-:W-:Y:S01]  /*7be0*/  FMUL.FTZ R146, R146, R226.reuse ;  /* 0x000000e292927220 */ /* 0x080fe20000410000 */
[----:B------:R-:W-:Y:S01]  /*7bf0*/  FFMA.FTZ R119, R147, R226, R120 ;  /* 0x000000e293777223 */ /* 0x000fe20000010078 */
[----:B------:R-:W-:Y:S01]  /*7c00*/  FMUL.FTZ R120, R211, UR47 ;  /* 0x0000002fd3787c20 */ /* 0x000fe20008410000 */
[----:B------:R0:W-:Y:S01]  /*7c10*/  STS [R75+0x10bc], R130 ;  /* 0x0010bc824b007388 */ /* 0x0001e20000000800 */
[----:B--2---:R-:W-:Y:S01]  /*7c20*/  FFMA.FTZ R124, R147, R117, -R146 ;  /* 0x00000075937c7223 */ /* 0x004fe20000010892 */
[----:B------:R-:W-:Y:S01]  /*7c30*/  FFMA.FTZ R225, R16, R225, R119 ;  /* 0x000000e110e17223 */ /* 0x000fe20000010077 */
[----:B------:R-:W-:Y:S01]  /*7c40*/  FMUL.FTZ R119, R214, UR47 ;  /* 0x0000002fd6777c20 */ /* 0x000fe20008410000 */
[----:B------:R-:W-:Y:S01]  /*7c50*/  FFMA.FTZ R120, R227, UR48, -R120 ;  /* 0x00000030e3787c23 */ /* 0x000fe20008010878 */
[----:B------:R-:W-:Y:S01]  /*7c60*/  FADD.FTZ R124, R195, R124 ;  /* 0x0000007cc37c7221 */ /* 0x000fe20000010000 */
[----:B------:R-:W-:Y:S01]  /*7c70*/  FMUL.FTZ R121, R148, R225 ;  /* 0x000000e194797220 */ /* 0x000fe20000410000 */
[----:B------:R-:W-:Y:S01]  /*7c80*/  FFMA.FTZ R119, R224, UR48, -R119 ;  /* 0x00000030e0777c23 */ /* 0x000fe20008010877 */
[----:B------:R-:W-:Y:S01]  /*7c90*/  FMUL.FTZ R126, R9, R120 ;  /* 0x00000078097e7220 */ /* 0x000fe20000410000 */
[-C--:B------:R-:W-:Y:S01]  /*7ca0*/  FMUL.FTZ R120, R148, R124.reuse ;  /* 0x0000007c94787220 */ /* 0x080fe20000410000 */
[C---:B------:R-:W-:Y:S01]  /*7cb0*/  FFMA.FTZ R121, R149.reuse, R124, -R121 ;  /* 0x0000007c95797223 */ /* 0x040fe20000010879 */
[----:B0-----:R-:W-:Y:S01]  /*7cc0*/  FMUL.FTZ R130, R8, R119 ;  /* 0x0000007708827220 */ /* 0x001fe20000410000 */
[----:B------:R-:W-:Y:S01]  /*7cd0*/  FFMA.FTZ R122, -R48, R95, R241 ;  /* 0x0000005f307a7223 */ /* 0x000fe200000101f1 */
[-C--:B------:R-:W-:Y:S01]  /*7ce0*/  FFMA.FTZ R119, R149, R225.reuse, R120 ;  /* 0x000000e195777223 */ /* 0x080fe20000010078 */
[----:B------:R-:W-:Y:S01]  /*7cf0*/  FADD.FTZ R123, R196, R121 ;  /* 0x00000079c47b7221 */ /* 0x000fe20000010000 */
[C---:B------:R-:W-:Y:S01]  /*7d00*/  FMUL.FTZ R120, R47.reuse, R225 ;  /* 0x000000e12f787220 */ /* 0x040fe20000410000 */
[----:B------:R0:W-:Y:S01]  /*7d10*/  STS [R75+0x10c0], R126 ;  /* 0x0010c07e4b007388 */ /* 0x0001e20000000800 */
[----:B------:R-:W-:Y:S01]  /*7d20*/  FFMA.FTZ R221, R0, R221, R119 ;  /* 0x000000dd00dd7223 */ /* 0x000fe20000010077 */
[C---:B------:R-:W-:Y:S01]  /*7d30*/  FMUL.FTZ R125, R48.reuse, R123 ;  /* 0x0000007b307d7220 */ /* 0x040fe20000410000 */
[----:B------:R-:W-:Y:S01]  /*7d40*/  FFMA.FTZ R121, -R47, R96, R238 ;  /* 0x000000602f797223 */ /* 0x000fe200000101ee */
[----:B------:R1:W-:Y:S01]  /*7d50*/  STS [R75+0x10c8], R130 ;  /* 0x0010c8824b007388 */ /* 0x0003e20000000800 */
[----:B------:R-:W-:Y:S01]  /*7d60*/  FMUL.FTZ R119, R48, R221 ;  /* 0x000000dd30777220 */ /* 0x000fe20000410000 */
[----:B------:R-:W-:Y:S01]  /*7d70*/  FFMA.FTZ R131, R224, UR47, R131 ;  /* 0x0000002fe0837c23 */ /* 0x000fe20008010083 */
[----:B------:R-:W-:Y:S01]  /*7d80*/  FFMA.FTZ R237, -R46, R93, R237 ;  /* 0x0000005d2eed7223 */ /* 0x000fe200000101ed */
[----:B------:R2:W-:Y:S01]  /*7d90*/  STS [R75+0x10c4], R132 ;  /* 0x0010c4844b007388 */ /* 0x0005e20000000800 */
[----:B------:R-:W-:Y:S01]  /*7da0*/  FMUL.FTZ R127, R129, R119 ;  /* 0x00000077817f7220 */ /* 0x000fe20000410000 */
[----:B0-----:R-:W-:Y:S01]  /*7db0*/  FMUL.FTZ R126, R47, R124 ;  /* 0x0000007c2f7e7220 */ /* 0x001fe20000410000 */
[C---:B------:R-:W-:Y:S01]  /*7dc0*/  FFMA.FTZ R234, -R45.reuse, R94, R234 ;  /* 0x0000005e2dea7223 */ /* 0x040fe200000101ea */
[----:B------:R-:W-:Y:S01]  /*7dd0*/  FMUL.FTZ R133, R45, R118 ;  /* 0x000000762d857220 */ /* 0x000fe20000410000 */
[-C--:B------:R-:W-:Y:S01]  /*7de0*/  FFMA.FTZ R127, R122, R125.reuse, -R127 ;  /* 0x0000007d7a7f7223 */ /* 0x080fe2000001087f */
[C---:B-1----:R-:W-:Y:S01]  /*7df0*/  FMUL.FTZ R130, R128.reuse, R120 ;  /* 0x0000007880827220 */ /* 0x042fe20000410000 */
[----:B------:R-:W-:Y:S01]  /*7e00*/  FMUL.FTZ R125, R129, R125 ;  /* 0x0000007d817d7220 */ /* 0x000fe20000410000 */
[----:B------:R-:W-:Y:S01]  /*7e10*/  FMUL.FTZ R136, R213, UR48 ;  /* 0x00000030d5887c20 */ /* 0x000fe20008410000 */
[----:B------:R-:W-:Y:S01]  /*7e20*/  FADD.FTZ R127, RZ, R127 ;  /* 0x0000007fff7f7221 */ /* 0x000fe20000010000 */
[-C--:B------:R-:W-:Y:S01]  /*7e30*/  FFMA.FTZ R130, R121, R126.reuse, -R130 ;  /* 0x0000007e79827223 */ /* 0x080fe20000010882 */
[----:B------:R-:W-:Y:S01]  /*7e40*/  FMUL.FTZ R126, R128, R126 ;  /* 0x0000007e807e7220 */ /* 0x000fe20000410000 */
[----:B------:R-:W-:Y:S01]  /*7e50*/  FFMA.FTZ R125, R122, R119, R125 ;  /* 0x000000777a7d7223 */ /* 0x000fe2000001007d */
[----:B--2---:R-:W-:Y:S01]  /*7e60*/  FFMA.FTZ R132, R223, UR48, -R134 ;  /* 0x00000030df847c23 */ /* 0x004fe20008010886 */
[----:B------:R-:W-:Y:S01]  /*7e70*/  FMUL.FTZ R134, R8, -R131 ;  /* 0x8000008308867220 */ /* 0x000fe20000410000 */
[----:B------:R-:W-:Y:S01]  /*7e80*/  FFMA.FTZ R126, R121, R120, R126 ;  /* 0x00000078797e7223 */ /* 0x000fe2000001007e */
[----:B------:R-:W-:Y:S01]  /*7e90*/  FADD.FTZ R125, RZ, R125 ;  /* 0x0000007dff7d7221 */ /* 0x000fe20000010000 */
[----:B------:R-:W-:Y:S01]  /*7ea0*/  FMUL.FTZ R138, R7, R132 ;  /* 0x00000084078a7220 */ /* 0x000fe20000410000 */
[----:B------:R-:W-:Y:S01]  /*7eb0*/  FADD.FTZ R127, R127, R130 ;  /* 0x000000827f7f7221 */ /* 0x000fe20000010000 */
[C---:B------:R-:W-:Y:S01]  /*7ec0*/  FMUL.FTZ R130, R46.reuse, R117 ;  /* 0x000000752e827220 */ /* 0x040fe20000410000 */
[----:B------:R-:W-:Y:S01]  /*7ed0*/  FADD.FTZ R131, R125, R126 ;  /* 0x0000007e7d837221 */ /* 0x000fe20000010000 */
[----:B------:R-:W-:Y:S01]  /*7ee0*/  FMUL.FTZ R125, R46, R226 ;  /* 0x000000e22e7d7220 */ /* 0x000fe20000410000 */
[----:B------:R-:W-:Y:S01]  /*7ef0*/  FMUL.FTZ R126, R45, R229 ;  /* 0x000000e52d7e7220 */ /* 0x000fe20000410000 */
[----:B------:R0:W-:Y:S01]  /*7f00*/  STS [R75+0x10cc], R134 ;  /* 0x0010cc864b007388 */ /* 0x0001e20000000800 */
[----:B------:R-:W-:Y:S01]  /*7f10*/  FMUL.FTZ R137, R215, UR47 ;  /* 0x0000002fd7897c20 */ /* 0x000fe20008410000 */
[----:B------:R-:W-:Y:S01]  /*7f20*/  FMUL.FTZ R132, R206, R125 ;  /* 0x0000007dce847220 */ /* 0x000fe20000410000 */
[----:B------:R-:W-:Y:S01]  /*7f30*/  FMUL.FTZ R135, R207, R126 ;  /* 0x0000007ecf877220 */ /* 0x000fe20000410000 */
[----:B------:R-:W-:Y:S01]  /*7f40*/  FFMA.FTZ R136, R223, UR47, R136 ;  /* 0x0000002fdf887c23 */ /* 0x000fe20008010088 */
[----:B------:R-:W-:Y:S01]  /*7f50*/  FFMA.FTZ R137, R222, UR48, -R137 ;  /* 0x00000030de897c23 */ /* 0x000fe20008010889 */
[-C--:B------:R-:W-:Y:S01]  /*7f60*/  FFMA.FTZ R132, R237, R130.reuse, -R132 ;  /* 0x00000082ed847223 */ /* 0x080fe20000010884 */
[----:B------:R-:W-:Y:S01]  /*7f70*/  FMUL.FTZ R130, R206, R130 ;  /* 0x00000082ce827220 */ /* 0x000fe20000410000 */
[----:B------:R1:W-:Y:S01]  /*7f80*/  STS [R75+0x10d0], R138 ;  /* 0x0010d08a4b007388 */ /* 0x0003e20000000800 */
[----:B------:R-:W-:Y:S01]  /*7f90*/  FMUL.FTZ R136, R7, -R136 ;  /* 0x8000008807887220 */ /* 0x000fe20000410000 */
[C---:B0-----:R-:W-:Y:S01]  /*7fa0*/  FFMA.FTZ R134, R234.reuse, R133, -R135 ;  /* 0x00000085ea867223 */ /* 0x041fe20000010887 */
[----:B------:R-:W-:Y:S01]  /*7fb0*/  FFMA.FTZ R130, R237, R125, R130 ;  /* 0x0000007ded827223 */ /* 0x000fe20000010082 */
[----:B------:R-:W-:Y:S01]  /*7fc0*/  FMUL.FTZ R133, R207, R133 ;  /* 0x00000085cf857220 */ /* 0x000fe20000410000 */
[----:B------:R-:W-:Y:S01]  /*7fd0*/  FADD.FTZ R127, R127, R132 ;  /* 0x000000847f7f7221 */ /* 0x000fe20000010000 */
[----:B------:R-:W-:Y:S01]  /*7fe0*/  FMUL.FTZ R132, R43, R235 ;  /* 0x000000eb2b847220 */ /* 0x000fe20000410000 */
[----:B------:R-:W-:Y:S01]  /*7ff0*/  FADD.FTZ R130, R131, R130 ;  /* 0x0000008283827221 */ /* 0x000fe20000010000 */
[----:B------:R-:W-:Y:S01]  /*8000*/  FFMA.FTZ R133, R234, R126, R133 ;  /* 0x0000007eea857223 */ /* 0x000fe20000010085 */
[----:B------:R-:W-:Y:S01]  /*8010*/  FADD.FTZ R134, R127, R134 ;  /* 0x000000867f867221 */ /* 0x000fe20000010000 */
[----:B------:R-:W-:Y:S01]  /*8020*/  FMUL.FTZ R127, R44, R232 ;  /* 0x000000e82c7f7220 */ /* 0x000fe20000410000 */
[----:B-1----:R-:W-:Y:S01]  /*8030*/  FMUL.FTZ R138, R6, R137 ;  /* 0x00000089068a7220 */ /* 0x002fe20000410000 */
[----:B------:R-:W-:Y:S01]  /*8040*/  FADD.FTZ R133, R130, R133 ;  /* 0x0000008582857221 */ /* 0x000fe20000010000 */
[C---:B------:R-:W-:Y:S01]  /*8050*/  FFMA.FTZ R130, -R44.reuse, R91, R233 ;  /* 0x0000005b2c827223 */ /* 0x040fe200000101e9 */
        /* <DEDUP_REMOVED lines=9> */
[----:B------:R-:W-:Y:S01]  /*80f0*/  FMUL.FTZ R143, R216, UR47 ;  /* 0x0000002fd88f7c20 */ /* 0x000fe20008410000 */
[----:B------:R-:W-:Y:S01]  /*8100*/  FADD.FTZ R134, R134, R137 ;  /* 0x0000008986867221 */ /* 0x000fe20000010000 */
[----:B------:R-:W-:Y:S01]  /*8110*/  FFMA.FTZ R231, -R42, R89, R231 ;  /* 0x000000592ae77223 */ /* 0x000fe200000101e7 */
[----:B0-----:R-:W-:Y:S01]  /*8120*/  FMUL.FTZ R136, R209, R132 ;  /* 0x00000084d1887220 */ /* 0x001fe20000410000 */
[----:B------:R-:W-:Y:S01]  /*8130*/  FFMA.FTZ R140, R220, UR48, -R143 ;  /* 0x00000030dc8c7c23 */ /* 0x000fe2000801088f */
[----:B------:R-:W-:Y:S01]  /*8140*/  FMUL.FTZ R142, R6, -R141 ;  /* 0x8000008d068e7220 */ /* 0x000fe20000410000 */
[----:B------:R-:W-:Y:S01]  /*8150*/  FMUL.FTZ R143, R216, UR48 ;  /* 0x00000030d88f7c20 */ /* 0x000fe20008410000 */
[----:B-1----:R-:W-:Y:S01]  /*8160*/  FMUL.FTZ R138, R43, R62 ;  /* 0x0000003e2b8a7220 */ /* 0x002fe20000410000 */
[----:B------:R-:W-:Y:S01]  /*8170*/  FMUL.FTZ R144, R5, R140 ;  /* 0x0000008c05907220 */ /* 0x000fe20000410000 */
[C---:B------:R-:W-:Y:S01]  /*8180*/  FFMA.FTZ R228, -R41.reuse, R90, R228 ;  /* 0x0000005a29e47223 */ /* 0x040fe200000101e4 */
[----:B------:R-:W-:Y:S01]  /*8190*/  FMUL.FTZ R141, R41, R60 ;  /* 0x0000003c298d7220 */ /* 0x000fe20000410000 */
[-C--:B------:R-:W-:Y:S01]  /*81a0*/  FFMA.FTZ R139, R131, R138.reuse, -R136 ;  /* 0x0000008a838b7223 */ /* 0x080fe20000010888 */
[----:B------:R-:W-:Y:S01]  /*81b0*/  FFMA.FTZ R136, R130, R127, R135 ;  /* 0x0000007f82887223 */ /* 0x000fe20000010087 */
[----:B------:R-:W-:Y:S01]  /*81c0*/  FMUL.FTZ R138, R209, R138 ;  /* 0x0000008ad18a7220 */ /* 0x000fe20000410000 */
[----:B------:R-:W-:Y:S01]  /*81d0*/  FMUL.FTZ R135, R41, R239 ;  /* 0x000000ef29877220 */ /* 0x000fe20000410000 */
[----:B------:R-:W-:Y:S01]  /*81e0*/  FADD.FTZ R134, R134, R139 ;  /* 0x0000008b86867221 */ /* 0x000fe20000010000 */
[----:B------:R-:W-:Y:S01]  /*81f0*/  FADD.FTZ R133, R133, R136 ;  /* 0x0000008885857221 */ /* 0x000fe20000010000 */
[----:B------:R-:W-:Y:S01]  /*8200*/  FFMA.FTZ R138, R131, R132, R138 ;  /* 0x00000084838a7223 */ /* 0x000fe2000001008a */
[----:B------:R-:W-:Y:S01]  /*8210*/  FMUL.FTZ R136, R42, R63 ;  /* 0x0000003f2a887220 */ /* 0x000fe20000410000 */
[----:B------:R-:W-:Y:S01]  /*8220*/  FMUL.FTZ R137, R212, R135 ;  /* 0x00000087d4897220 */ /* 0x000fe20000410000 */
[----:B------:R0:W-:Y:S01]  /*8230*/  STS [R75+0x10dc], R142 ;  /* 0x0010dc8e4b007388 */ /* 0x0001e20000000800 */
[----:B------:R-:W-:Y:S01]  /*8240*/  FADD.FTZ R138, R133, R138 ;  /* 0x0000008a858a7221 */ /* 0x000fe20000010000 */
[----:B------:R-:W-:Y:S01]  /*8250*/  FMUL.FTZ R133, R42, R236 ;  /* 0x000000ec2a857220 */ /* 0x000fe20000410000 */
[----:B------:R-:W-:Y:S01]  /*8260*/  FFMA.FTZ R227, -R40, R87, R227 ;  /* 0x0000005728e37223 */ /* 0x000fe200000101e3 */
[----:B------:R1:W-:Y:S01]  /*8270*/  STS [R75+0x10e0], R144 ;  /* 0x0010e0904b007388 */ /* 0x0003e20000000800 */
[----:B------:R-:W-:Y:S01]  /*8280*/  FMUL.FTZ R146, R217, UR48 ;  /* 0x00000030d9927c20 */ /* 0x000fe20008410000 */
[----:B------:R-:W-:Y:S01]  /*8290*/  FMUL.FTZ R140, R210, R133 ;  /* 0x00000085d28c7220 */ /* 0x000fe20000410000 */
[----:B------:R-:W-:Y:S01]  /*82a0*/  FFMA.FTZ R163, -R10, R163, R150 ;  /* 0x000000a30aa37223 */ /* 0x000fe20000010196 */
[----:B------:R-:W-:Y:S01]  /*82b0*/  FFMA.FTZ R223, -R38, R85, R223 ;  /* 0x0000005526df7223 */ /* 0x000fe200000101df */
[----:B------:R-:W-:Y:S01]  /*82c0*/  FFMA.FTZ R147, R219, UR47, R146 ;  /* 0x0000002fdb937c23 */ /* 0x000fe20008010092 */
[-C--:B------:R-:W-:Y:S01]  /*82d0*/  FFMA.FTZ R139, R231, R136.reuse, -R140 ;  /* 0x00000088e78b7223 */ /* 0x080fe2000001088c */
[----:B------:R-:W-:Y:S01]  /*82e0*/  FFMA.FTZ R140, R220, UR47, R143 ;  /* 0x0000002fdc8c7c23 */ /* 0x000fe2000801008f */
[----:B------:R-:W-:Y:S01]  /*82f0*/  FFMA.FTZ R143, R228, R141, -R137 ;  /* 0x0000008de48f7223 */ /* 0x000fe20000010889 */
[----:B0-----:R-:W-:Y:S01]  /*8300*/  FMUL.FTZ R142, R217, UR47 ;  /* 0x0000002fd98e7c20 */ /* 0x001fe20008410000 */
[----:B------:R-:W-:Y:S01]  /*8310*/  FADD.FTZ R134, R134, R139 ;  /* 0x0000008b86867221 */ /* 0x000fe20000010000 */
[----:B------:R-:W-:Y:S01]  /*8320*/  FMUL.FTZ R136, R210, R136 ;  /* 0x00000088d2887220 */ /* 0x000fe20000410000 */
[----:B-1----:R-:W-:Y:S01]  /*8330*/  FMUL.FTZ R144, R5, -R140 ;  /* 0x8000008c05907220 */ /* 0x002fe20000410000 */
[----:B------:R-:W-:Y:S01]  /*8340*/  FFMA.FTZ R145, R219, UR48, -R142 ;  /* 0x00000030db917c23 */ /* 0x000fe2000801088e */
[----:B------:R-:W-:Y:S01]  /*8350*/  FADD.FTZ R143, R134, R143 ;  /* 0x0000008f868f7221 */ /* 0x000fe20000010000 */
[C---:B------:R-:W-:Y:S01]  /*8360*/  FMUL.FTZ R134, R40.reuse, R198 ;  /* 0x000000c628867220 */ /* 0x040fe20000410000 */
[----:B------:R-:W-:Y:S01]  /*8370*/  FMUL.FTZ R140, R40, R61 ;  /* 0x0000003d288c7220 */ /* 0x000fe20000410000 */
[----:B------:R-:W-:Y:S01]  /*8380*/  FFMA.FTZ R137, R231, R133, R136 ;  /* 0x00000085e7897223 */ /* 0x000fe20000010088 */
[----:B------:R-:W-:Y:S01]  /*8390*/  FMUL.FTZ R141, R212, R141 ;  /* 0x0000008dd48d7220 */ /* 0x000fe20000410000 */
[----:B------:R-:W-:Y:S01]  /*83a0*/  FMUL.FTZ R142, R211, R134 ;  /* 0x00000086d38e7220 */ /* 0x000fe20000410000 */
[----:B------:R-:W-:Y:S01]  /*83b0*/  FMUL.FTZ R139, R218, UR47 ;  /* 0x0000002fda8b7c20 */ /* 0x000fe20008410000 */
[----:B------:R-:W-:Y:S01]  /*83c0*/  FADD.FTZ R137, R138, R137 ;  /* 0x000000898a897221 */ /* 0x000fe20000010000 */
[----:B------:R-:W-:Y:S01]  /*83d0*/  FFMA.FTZ R136, R228, R135, R141 ;  /* 0x00000087e4887223 */ /* 0x000fe2000001008d */
[-C--:B------:R-:W-:Y:S01]  /*83e0*/  FFMA.FTZ R142, R227, R140.reuse, -R142 ;  /* 0x0000008ce38e7223 */ /* 0x080fe2000001088e */
[----:B------:R-:W-:Y:S01]  /*83f0*/  FMUL.FTZ R140, R211, R140 ;  /* 0x0000008cd38c7220 */ /* 0x000fe20000410000 */
[----:B------:R-:W-:Y:S01]  /*8400*/  FMUL.FTZ R141, R39, R74 ;  /* 0x0000004a278d7220 */ /* 0x000fe20000410000 */
[----:B------:R-:W-:Y:S01]  /*8410*/  FFMA.FTZ R146, R240, UR48, -R139 ;  /* 0x00000030f0927c23 */ /* 0x000fe2000801088b */
[----:B------:R-:W-:Y:S01]  /*8420*/  FADD.FTZ R138, R137, R136 ;  /* 0x00000088898a7221 */ /* 0x000fe20000010000 */
[----:B------:R-:W-:Y:S01]  /*8430*/  FFMA.FTZ R139, R227, R134, R140 ;  /* 0x00000086e38b7223 */ /* 0x000fe2000001008c */
[C---:B------:R-:W-:Y:S01]  /*8440*/  FFMA.FTZ R137, -R39.reuse, R88, R224 ;  /* 0x0000005827897223 */ /* 0x040fe200000101e0 */
[----:B------:R-:W-:Y:S01]  /*8450*/  FMUL.FTZ R136, R39, R199 ;  /* 0x000000c727887220 */ /* 0x000fe20000410000 */
[----:B------:R-:W-:Y:S01]  /*8460*/  FMUL.FTZ R140, R214, R141 ;  /* 0x0000008dd68c7220 */ /* 0x000fe20000410000 */
[----:B------:R-:W-:Y:S01]  /*8470*/  FADD.FTZ R138, R138, R139 ;  /* 0x0000008b8a8a7221 */ /* 0x000fe20000010000 */
[----:B------:R0:W-:Y:S01]  /*8480*/  STS [R75+0x10e4], R144 ;  /* 0x0010e4904b007388 */ /* 0x0001e20000000800 */
[----:B------:R-:W-:Y:S01]  /*8490*/  FMUL.FTZ R148, R4, R145 ;  /* 0x0000009104947220 */ /* 0x000fe20000410000 */
[----:B------:R-:W-:Y:S01]  /*84a0*/  FFMA.FTZ R139, R137, R136, R140 ;  /* 0x00000088898b7223 */ /* 0x000fe2000001008c */
[----:B------:R-:W-:Y:S01]  /*84b0*/  FMUL.FTZ R150, R3, R146 ;  /* 0x0000009203967220 */ /* 0x000fe20000410000 */
[----:B------:R-:W-:Y:S01]  /*84c0*/  FADD.FTZ R142, R143, R142 ;  /* 0x0000008e8f8e7221 */ /* 0x000fe20000010000 */
[C---:B------:R-:W-:Y:S01]  /*84d0*/  FMUL.FTZ R140, R37.reuse, R201 ;  /* 0x000000c9258c7220 */ /* 0x040fe20000410000 */
[----:B------:R-:W-:Y:S01]  /*84e0*/  FADD.FTZ R139, R138, R139 ;  /* 0x0000008b8a8b7221 */ /* 0x000fe20000010000 */
[----:B------:R-:W-:Y:S01]  /*84f0*/  FMUL.FTZ R138, R38, R200 ;  /* 0x000000c8268a7220 */ /* 0x000fe20000410000 */
[C---:B------:R-:W-:Y:S01]  /*8500*/  FFMA.FTZ R222, -R37.reuse, R86, R222 ;  /* 0x0000005625de7223 */ /* 0x040fe200000101de */
[----:B------:R-:W-:Y:S01]  /*8510*/  FMUL.FTZ R143, R37, R70 ;  /* 0x00000046258f7220 */ /* 0x000fe20000410000 */
[----:B0-----:R-:W-:Y:S01]  /*8520*/  FMUL.FTZ R144, R214, R136 ;  /* 0x00000088d6907220 */ /* 0x001fe20000410000 */
[----:B------:R-:W-:Y:S01]  /*8530*/  FMUL.FTZ R146, R213, R138 ;  /* 0x0000008ad5927220 */ /* 0x000fe20000410000 */
[----:B------:R-:W-:Y:S01]  /*8540*/  FMUL.FTZ R175, R175, R220 ;  /* 0x000000dcafaf7220 */ /* 0x000fe20000410000 */
[----:B------:R-:W-:Y:S01]  /*8550*/  FFMA.FTZ R220, -R36, R83, R220 ;  /* 0x0000005324dc7223 */ /* 0x000fe200000101dc */
[----:B------:R-:W-:Y:S01]  /*8560*/  FFMA.FTZ R145, R137, R141, -R144 ;  /* 0x0000008d89917223 */ /* 0x000fe20000010890 */
[----:B------:R-:W-:Y:S01]  /*8570*/  FMUL.FTZ R144, R38, R73 ;  /* 0x0000004926907220 */ /* 0x000fe20000410000 */
[----:B------:R0:W-:Y:S01]  /*8580*/  STS [R75+0x10e8], R148 ;  /* 0x0010e8944b007388 */ /* 0x0001e20000000800 */
[----:B------:R-:W-:Y:S01]  /*8590*/  FMUL.FTZ R149, R242, UR47 ;  /* 0x0000002ff2957c20 */ /* 0x000fe20008410000 */
[----:B------:R-:W-:Y:S01]  /*85a0*/  FADD.FTZ R142, R142, R145 ;  /* 0x000000918e8e7221 */ /* 0x000fe20000010000 */
[----:B------:R-:W-:Y:S01]  /*85b0*/  FFMA.FTZ R141, R223, R144, -R146 ;  /* 0x00000090df8d7223 */ /* 0x000fe20000010892 */
[----:B------:R-:W-:Y:S01]  /*85c0*/  FMUL.FTZ R145, R215, R140 ;  /* 0x0000008cd7917220 */ /* 0x000fe20000410000 */
[----:B------:R-:W-:Y:S01]  /*85d0*/  FMUL.FTZ R144, R213, R144 ;  /* 0x00000090d5907220 */ /* 0x000fe20000410000 */
[----:B------:R-:W-:Y:S01]  /*85e0*/  FMUL.FTZ R151, R242, UR48 ;  /* 0x00000030f2977c20 */ /* 0x000fe20008410000 */
[----:B------:R-:W-:Y:S01]  /*85f0*/  FFMA.FTZ R149, R244, UR48, -R149 ;  /* 0x00000030f4957c23 */ /* 0x000fe20008010895 */
[-C--:B------:R-:W-:Y:S01]  /*8600*/  FFMA.FTZ R146, R222, R143.reuse, -R145 ;  /* 0x0000008fde927223 */ /* 0x080fe20000010891 */
[----:B------:R-:W-:Y:S01]  /*8610*/  FFMA.FTZ R144, R223, R138, R144 ;  /* 0x0000008adf907223 */ /* 0x000fe20000010090 */
[----:B------:R-:W-:Y:S01]  /*8620*/  FMUL.FTZ R143, R215, R143 ;  /* 0x0000008fd78f7220 */ /* 0x000fe20000410000 */
[----:B0-----:R-:W-:Y:S01]  /*8630*/  FMUL.FTZ R148, R4, -R147 ;  /* 0x8000009304947220 */ /* 0x001fe20000410000 */
        /* <DEDUP_REMOVED lines=8> */
[----:B------:R1:W-:Y:S01]  /*86c0*/  STS [R75+0x10f0], R150 ;  /* 0x0010f0964b007388 */ /* 0x0003e20000000800 */
[----:B------:R-:W-:Y:S01]  /*86d0*/  FMUL.FTZ R173, R173, R224 ;  /* 0x000000e0adad7220 */ /* 0x000fe20000410000 */
[----:B------:R-:W-:Y:S01]  /*86e0*/  FADD.FTZ R141, R142, R141 ;  /* 0x0000008d8e8d7221 */ /* 0x000fe20000010000 */
[----:B------:R-:W-:Y:S01]  /*86f0*/  FMUL.FTZ R145, R216, R139 ;  /* 0x0000008bd8917220 */ /* 0x000fe20000410000 */
[----:B------:R-:W-:Y:S01]  /*8700*/  FMUL.FTZ R142, R35, R203 ;  /* 0x000000cb238e7220 */ /* 0x000fe20000410000 */
[----:B------:R-:W-:Y:S01]  /*8710*/  FFMA.FTZ R169, R169, R214, R173 ;  /* 0x000000d6a9a97223 */ /* 0x000fe200000100ad */
[----:B0-----:R-:W-:Y:S01]  /*8720*/  FFMA.FTZ R148, R240, UR47, R147 ;  /* 0x0000002ff0947c23 */ /* 0x001fe20008010093 */
[-C--:B------:R-:W-:Y:S01]  /*8730*/  FFMA.FTZ R145, R220, R143.reuse, -R145 ;  /* 0x0000008fdc917223 */ /* 0x080fe20000010891 */
[----:B------:R-:W-:Y:S01]  /*8740*/  FMUL.FTZ R143, R216, R143 ;  /* 0x0000008fd88f7220 */ /* 0x000fe20000410000 */
[----:B------:R-:W-:Y:S01]  /*8750*/  FMUL.FTZ R178, R178, R219 ;  /* 0x000000dbb2b27220 */ /* 0x000fe20000410000 */
[----:B------:R-:W-:Y:S01]  /*8760*/  FMUL.FTZ R148, R3, -R148 ;  /* 0x8000009403947220 */ /* 0x000fe20000410000 */
[----:B-1----:R-:W-:Y:S01]  /*8770*/  FMUL.FTZ R150, R2, R149 ;  /* 0x0000009502967220 */ /* 0x002fe20000410000 */
[----:B------:R-:W-:Y:S01]  /*8780*/  FFMA.FTZ R143, R220, R139, R143 ;  /* 0x0000008bdc8f7223 */ /* 0x000fe2000001008f */
[----:B------:R-:W-:Y:S01]  /*8790*/  FFMA.FTZ R166, -R9, R166, R163 ;  /* 0x000000a609a67223 */ /* 0x000fe200000101a3 */
[----:B------:R-:W-:Y:S01]  /*87a0*/  FADD.FTZ R146, R141, R146 ;  /* 0x000000928d927221 */ /* 0x000fe20000010000 */
[----:B------:R0:W-:Y:S01]  /*87b0*/  STS [R75+0x10f4], R148 ;  /* 0x0010f4944b007388 */ /* 0x0001e20000000800 */
[----:B------:R-:W-:Y:S01]  /*87c0*/  FADD.FTZ R143, R144, R143 ;  /* 0x0000008f908f7221 */ /* 0x000fe20000010000 */
[----:B------:R-:W-:Y:S01]  /*87d0*/  FMUL.FTZ R144, R2, -R151 ;  /* 0x8000009702907220 */ /* 0x000fe20000410000 */
[C---:B------:R-:W-:Y:S01]  /*87e0*/  FFMA.FTZ R219, -R35.reuse, R84, R219 ;  /* 0x0000005423db7223 */ /* 0x040fe200000101db */
[----:B------:R1:W-:Y:S01]  /*87f0*/  STS [R75+0x10f8], R150 ;  /* 0x0010f8964b007388 */ /* 0x0003e20000000800 */
[----:B------:R-:W-:Y:S01]  /*8800*/  FMUL.FTZ R141, R34, R204 ;  /* 0x000000cc228d7220 */ /* 0x000fe20000410000 */
[----:B------:R-:W2:Y:S01]  /*8810*/  LDC R153, c[0x0][0x388] ;  /* 0x0000e200ff997b82 */ /* 0x000ea20000000800 */
[----:B------:R-:W-:Y:S01]  /*8820*/  FMUL.FTZ R173, R180, R240 ;  /* 0x000000f0b4ad7220 */ /* 0x000fe20000410000 */
[----:B------:R3:W-:Y:S01]  /*8830*/  STS [R75+0x10fc], R144 ;  /* 0x0010fc904b007388 */ /* 0x0007e20000000800 */
[----:B------:R-:W-:Y:S01]  /*8840*/  FFMA.FTZ R169, -R8, R169, R166 ;  /* 0x000000a908a97223 */ /* 0x000fe200000101a6 */
[----:B0-----:R-:W-:Y:S01]  /*8850*/  FMUL.FTZ R148, R35, R66 ;  /* 0x0000004223947220 */ /* 0x001fe20000410000 */
[C---:B------:R-:W-:Y:S01]  /*8860*/  FFMA.FTZ R240, -R34.reuse, R81, R240 ;  /* 0x0000005122f07223 */ /* 0x040fe200000101f0 */
[----:B------:R-:W-:Y:S01]  /*8870*/  FMUL.FTZ R147, R34, R181 ;  /* 0x000000b522937220 */ /* 0x000fe20000410000 */
[----:B------:R-:W-:Y:S01]  /*8880*/  FMUL.FTZ R149, R218, R141 ;  /* 0x0000008dda957220 */ /* 0x000fe20000410000 */
[----:B-1----:R-:W-:Y:S01]  /*8890*/  FMUL.FTZ R150, R217, R142 ;  /* 0x0000008ed9967220 */ /* 0x002fe20000410000 */
[----:B------:R-:W-:Y:S01]  /*88a0*/  FFMA.FTZ R169, -R7, R156, R169 ;  /* 0x0000009c07a97223 */ /* 0x000fe200000101a9 */
[----:B------:R-:W-:Y:S01]  /*88b0*/  FFMA.FTZ R160, R171, R216, R175 ;  /* 0x000000d8aba07223 */ /* 0x000fe200000100af */
[-C--:B------:R-:W-:Y:S01]  /*88c0*/  FFMA.FTZ R156, R240, R147.reuse, -R149 ;  /* 0x00000093f09c7223 */ /* 0x080fe20000010895 */
[-C--:B------:R-:W-:Y:S01]  /*88d0*/  FFMA.FTZ R150, R219, R148.reuse, -R150 ;  /* 0x00000094db967223 */ /* 0x080fe20000010896 */
[----:B------:R-:W-:Y:S01]  /*88e0*/  FMUL.FTZ R148, R217, R148 ;  /* 0x00000094d9947220 */ /* 0x000fe20000410000 */
[----:B------:R-:W-:Y:S01]  /*88f0*/  FMUL.FTZ R147, R218, R147 ;  /* 0x00000093da937220 */ /* 0x000fe20000410000 */
[----:B------:R-:W-:Y:S01]  /*8900*/  FFMA.FTZ R165, -R6, R165, R169 ;  /* 0x000000a506a57223 */ /* 0x000fe200000101a9 */
[----:B------:R-:W-:Y:S01]  /*8910*/  FADD.FTZ R145, R146, R145 ;  /* 0x0000009192917221 */ /* 0x000fe20000010000 */
[----:B------:R-:W-:Y:S01]  /*8920*/  FFMA.FTZ R148, R219, R142, R148 ;  /* 0x0000008edb947223 */ /* 0x000fe20000010094 */
[----:B------:R-:W-:Y:S01]  /*8930*/  FFMA.FTZ R152, R240, R141, R147 ;  /* 0x0000008df0987223 */ /* 0x000fe20000010093 */
[----:B------:R-:W-:Y:S01]  /*8940*/  FFMA.FTZ R160, -R5, R160, R165 ;  /* 0x000000a005a07223 */ /* 0x000fe200000101a5 */
[----:B------:R-:W-:Y:S01]  /*8950*/  BAR.SYNC.DEFER_BLOCKING 0x0 ;  /* 0x0000000000007b1d */ /* 0x000fe20000010000 */
[----:B------:R-:W-:Y:S01]  /*8960*/  FADD.FTZ R143, R143, R148 ;  /* 0x000000948f8f7221 */ /* 0x000fe20000010000 */
[----:B------:R-:W-:Y:S01]  /*8970*/  FADD.FTZ R145, R145, R150 ;  /* 0x0000009691917221 */ /* 0x000fe20000010000 */
[----:B------:R-:W-:Y:S01]  /*8980*/  FMUL.FTZ R150, R198, UR35 ;  /* 0x00000023c6967c20 */ /* 0x000fe20008410000 */
[----:B--2---:R-:W-:Y:S01]  /*8990*/  LEA R146, R153, -R64, 0x1 ;  /* 0x8000004099927211 */ /* 0x004fe200078e08ff */
[----:B------:R-:W-:Y:S01]  /*89a0*/  FADD.FTZ R152, R143, R152 ;  /* 0x000000988f987221 */ /* 0x000fe20000010000 */
[----:B------:R-:W-:Y:S01]  /*89b0*/  FMUL.FTZ R143, R203, UR35 ;  /* 0x00000023cb8f7c20 */ /* 0x000fe20008410000 */
[----:B------:R-:W-:Y:S01]  /*89c0*/  FMUL.FTZ R64, R204, UR35 ;  /* 0x00000023cc407c20 */ /* 0x000fe20008410000 */
[C---:B------:R-:W-:Y:S01]  /*89d0*/  FMUL.FTZ R158, R66.reuse, UR35 ;  /* 0x00000023429e7c20 */ /* 0x040fe20008410000 */
[----:B------:R-:W-:Y:S01]  /*89e0*/  FFMA.FTZ R150, R61, UR46, -R150 ;  /* 0x0000002e3d967c23 */ /* 0x000fe20008010896 */
[----:B---3--:R-:W-:Y:S01]  /*89f0*/  FFMA.FTZ R144, R66, UR46, -R143 ;  /* 0x0000002e42907c23 */ /* 0x008fe2000801088f */
[----:B------:R-:W-:Y:S01]  /*8a00*/  FMUL.FTZ R143, R201, UR35 ;  /* 0x00000023c98f7c20 */ /* 0x000fe20008410000 */
[----:B------:R-:W-:Y:S01]  /*8a10*/  FFMA.FTZ R75, R181, UR46, -R64 ;  /* 0x0000002eb54b7c23 */ /* 0x000fe20008010840 */
[----:B------:R-:W-:Y:S01]  /*8a20*/  FMUL.FTZ R64, R202, UR35 ;  /* 0x00000023ca407c20 */ /* 0x000fe20008410000 */
[----:B------:R-:W-:Y:S01]  /*8a30*/  FMUL.FTZ R66, R60, UR35 ;  /* 0x000000233c427c20 */ /* 0x000fe20008410000 */
[----:B------:R-:W-:Y:S01]  /*8a40*/  FFMA.FTZ R148, R70, UR46, -R143 ;  /* 0x0000002e46947c23 */ /* 0x000fe2000801088f */
[----:B------:R-:W-:Y:S01]  /*8a50*/  FMUL.FTZ R143, R239, UR35 ;  /* 0x00000023ef8f7c20 */ /* 0x000fe20008410000 */
[----:B------:R-:W-:Y:S01]  /*8a60*/  FMUL.FTZ R61, R61, UR35 ;  /* 0x000000233d3d7c20 */ /* 0x000fe20008410000 */
[----:B------:R-:W-:Y:S01]  /*8a70*/  FFMA.FTZ R155, R65, UR46, -R64 ;  /* 0x0000002e419b7c23 */ /* 0x000fe20008010840 */
[----:B------:R-:W-:Y:S01]  /*8a80*/  FMUL.FTZ R64, R200, UR35 ;  /* 0x00000023c8407c20 */ /* 0x000fe20008410000 */
[----:B------:R-:W-:Y:S01]  /*8a90*/  FFMA.FTZ R143, R60, UR46, -R143 ;  /* 0x0000002e3c8f7c23 */ /* 0x000fe2000801088f */
[----:B------:R-:W-:Y:S01]  /*8aa0*/  FMUL.FTZ R60, R236, UR35 ;  /* 0x00000023ec3c7c20 */ /* 0x000fe20008410000 */
[----:B------:R-:W-:Y:S01]  /*8ab0*/  ISETP.GE.AND P0, PT, R146, 0x1, PT ;  /* 0x000000019200780c */ /* 0x000fe20003f06270 */
[----:B------:R-:W-:Y:S01]  /*8ac0*/  FMUL.FTZ R70, R70, UR35 ;  /* 0x0000002346467c20 */ /* 0x000fe20008410000 */
[----:B------:R0:W1:Y:S01]  /*8ad0*/  LDS R165, [R109+0x1180] ;  /* 0x001180006da57984 */ /* 0x0000620000000800 */
[----:B------:R-:W-:Y:S01]  /*8ae0*/  FFMA.FTZ R151, R63, UR46, -R60 ;  /* 0x0000002e3f977c23 */ /* 0x000fe2000801083c */
[----:B------:R-:W-:Y:S01]  /*8af0*/  FFMA.FTZ R166, R198, UR46, R61 ;  /* 0x0000002ec6a67c23 */ /* 0x000fe2000801003d */
[----:B------:R-:W-:Y:S01]  /*8b00*/  FMUL.FTZ R60, R232, UR35 ;  /* 0x00000023e83c7c20 */ /* 0x000fe20008410000 */
[----:B------:R-:W-:Y:S01]  /*8b10*/  FMUL.FTZ R61, R235, UR35 ;  /* 0x00000023eb3d7c20 */ /* 0x000fe20008410000 */
[C---:B------:R-:W-:Y:S01]  /*8b20*/  FFMA.FTZ R64, R73.reuse, UR46, -R64 ;  /* 0x0000002e49407c23 */ /* 0x040fe20008010840 */
[----:B------:R-:W-:Y:S01]  /*8b30*/  FMUL.FTZ R73, R73, UR35 ;  /* 0x0000002349497c20 */ /* 0x000fe20008410000 */
[----:B------:R-:W-:Y:S01]  /*8b40*/  FFMA.FTZ R159, R201, UR46, R70 ;  /* 0x0000002ec99f7c23 */ /* 0x000fe20008010046 */
[----:B------:R-:W-:Y:S01]  /*8b50*/  FFMA.FTZ R149, R115, UR46, -R60 ;  /* 0x0000002e73957c23 */ /* 0x000fe2000801083c */
[----:B------:R-:W-:Y:S01]  /*8b60*/  FMUL.FTZ R153, R199, UR35 ;  /* 0x00000023c7997c20 */ /* 0x000fe20008410000 */
[----:B------:R-:W-:Y:S01]  /*8b70*/  FFMA.FTZ R70, R62, UR46, -R61 ;  /* 0x0000002e3e467c23 */ /* 0x000fe2000801083d */
[----:B------:R-:W-:Y:S01]  /*8b80*/  FMUL.FTZ R60, R226, UR35 ;  /* 0x00000023e23c7c20 */ /* 0x000fe20008410000 */
[----:B------:R-:W-:Y:S01]  /*8b90*/  FFMA.FTZ R171, R174, R217, R178 ;  /* 0x000000d9aeab7223 */ /* 0x000fe200000100b2 */
[----:B------:R-:W-:Y:S01]  /*8ba0*/  FMUL.FTZ R61, R229, UR35 ;  /* 0x00000023e53d7c20 */ /* 0x000fe20008410000 */
[----:B------:R-:W-:Y:S01]  /*8bb0*/  FMUL.FTZ R163, R65, UR35 ;  /* 0x0000002341a37c20 */ /* 0x000fe20008410000 */
[----:B------:R-:W-:Y:S01]  /*8bc0*/  FFMA.FTZ R154, R200, UR46, R73 ;  /* 0x0000002ec89a7c23 */ /* 0x000fe20008010049 */
[C---:B------:R-:W-:Y:S01]  /*8bd0*/  FFMA.FTZ R153, R74.reuse, UR46, -R153 ;  /* 0x0000002e4a997c23 */ /* 0x040fe20008010899 */
[----:B------:R-:W-:Y:S01]  /*8be0*/  FMUL.FTZ R168, R74, UR35 ;  /* 0x000000234aa87c20 */ /* 0x000fe20008410000 */
[----:B------:R-:W-:Y:S01]  /*8bf0*/  FFMA.FTZ R157, R239, UR46, R66 ;  /* 0x0000002eef9d7c23 */ /* 0x000fe20008010042 */
[----:B------:R-:W-:Y:S01]  /*8c00*/  FMUL.FTZ R162, R62, UR35 ;  /* 0x000000233ea27c20 */ /* 0x000fe20008410000 */
[----:B------:R-:W-:Y:S01]  /*8c10*/  FMUL.FTZ R73, R225, UR35 ;  /* 0x00000023e1497c20 */ /* 0x000fe20008410000 */
[----:B------:R-:W-:Y:S01]  /*8c20*/  FFMA.FTZ R65, R117, UR46, -R60 ;  /* 0x0000002e75417c23 */ /* 0x000fe2000801083c */
[----:B------:R-:W-:Y:S01]  /*8c30*/  FFMA.FTZ R164, R177, R218, R173 ;  /* 0x000000dab1a47223 */ /* 0x000fe200000100ad */
[----:B------:R-:W-:Y:S01]  /*8c40*/  FFMA.FTZ R160, -R4, R171, R160 ;  /* 0x000000ab04a07223 */ /* 0x000fe200000101a0 */
[----:B------:R-:W-:Y:S01]  /*8c50*/  FADD.FTZ R156, R145, R156 ;  /* 0x0000009c919c7221 */ /* 0x000fe20000010000 */
[C---:B------:R-:W-:Y:S01]  /*8c60*/  FFMA.FTZ R74, R118.reuse, UR46, -R61 ;  /* 0x0000002e764a7c23 */ /* 0x040fe2000801083d */
[----:B------:R-:W-:Y:S01]  /*8c70*/  FMUL.FTZ R62, R118, UR35 ;  /* 0x00000023763e7c20 */ /* 0x000fe20008410000 */
[----:B------:R-:W-:Y:S01]  /*8c80*/  FMUL.FTZ R66, R221, UR35 ;  /* 0x00000023dd427c20 */ /* 0x000fe20008410000 */
[----:B------:R-:W-:Y:S01]  /*8c90*/  FMUL.FTZ R117, R117, UR35 ;  /* 0x0000002375757c20 */ /* 0x000fe20008410000 */
[----:B------:R-:W-:Y:S01]  /*8ca0*/  FMUL.FTZ R197, R197, R242 ;  /* 0x000000f2c5c57220 */ /* 0x000fe20000410000 */
[----:B------:R-:W-:Y:S01]  /*8cb0*/  FMUL.FTZ R145, R182, UR35 ;  /* 0x00000023b6917c20 */ /* 0x000fe20008410000 */
[----:B------:R-:W-:Y:S01]  /*8cc0*/  FMUL.FTZ R147, R72, UR35 ;  /* 0x0000002348937c20 */ /* 0x000fe20008410000 */
[----:B------:R-:W-:Y:S01]  /*8cd0*/  FMUL.FTZ R161, R181, UR35 ;  /* 0x00000023b5a17c20 */ /* 0x000fe20008410000 */
[----:B------:R-:W-:Y:S01]  /*8ce0*/  FMUL.FTZ R63, R63, UR35 ;  /* 0x000000233f3f7c20 */ /* 0x000fe20008410000 */
[----:B------:R-:W-:Y:S01]  /*8cf0*/  FMUL.FTZ R115, R115, UR35 ;  /* 0x0000002373737c20 */ /* 0x000fe20008410000 */
[C---:B------:R-:W-:Y:S01]  /*8d00*/  FMUL.FTZ R118, R124.reuse, UR35 ;  /* 0x000000237c767c20 */ /* 0x040fe20008410000 */
[----:B------:R-:W-:Y:S01]  /*8d10*/  FMUL.FTZ R60, R123, UR35 ;  /* 0x000000237b3c7c20 */ /* 0x000fe20008410000 */
[----:B------:R-:W-:Y:S01]  /*8d20*/  BSSY.RECONVERGENT B0, `(.L_x_10122) ;  /* 0x0000018000007945 */ /* 0x000fe20003800200 */
[----:B------:R-:W-:Y:S01]  /*8d30*/  FFMA.FTZ R73, R124, UR46, -R73 ;  /* 0x0000002e7c497c23 */ /* 0x000fe20008010849 */
[----:B------:R-:W-:Y:S01]  /*8d40*/  FFMA.FTZ R164, -R3, R164, R160 ;  /* 0x000000a403a47223 */ /* 0x000fe200000101a0 */
[----:B------:R-:W-:Y:S01]  /*8d50*/  FFMA.FTZ R66, R123, UR46, -R66 ;  /* 0x0000002e7b427c23 */ /* 0x000fe20008010842 */
[----:B------:R-:W-:Y:S01]  /*8d60*/  FFMA.FTZ R124, R226, UR46, R117 ;  /* 0x0000002ee27c7c23 */ /* 0x000fe20008010075 */
[----:B------:R-:W-:Y:S01]  /*8d70*/  FFMA.FTZ R179, R179, R244, -R197 ;  /* 0x000000f4b3b37223 */ /* 0x000fe200000108c5 */
        /* <DEDUP_REMOVED lines=18> */
.L_x_10123:
[----:B------:R-:W-:Y:S05]  /*8ea0*/  BSYNC.RECONVERGENT B0 ;  /* 0x0000000000007941 */ /* 0x000fea0003800200 */
.L_x_10122:
[----:B------:R-:W-:Y:S04]  /*8eb0*/  BSSY.RECONVERGENT B0, `(.L_x_10124) ;  /* 0x0000003000007945 */ /* 0x000fe80003800200 */
[----:B------:R-:W-:Y:S05]  /*8ec0*/  @!P2 BRA `(.L_x_10125) ;  /* 0x000000000004a947 */ /* 0x000fea0003800000 */
[----:B------:R1:W-:Y:S02]  /*8ed0*/  REDG.E.ADD.F32.FTZ.RN.STRONG.GPU desc[UR26][R68.64+0x100], R165 ;  /* 0x000100a5440079a6 */ /* 0x0003e4000c12f31a */
.L_x_10125:
[----:B------:R-:W-:Y:S05]  /*8ee0*/  BSYNC.RECONVERGENT B0 ;  /* 0x0000000000007941 */ /* 0x000fea0003800200 */
.L_x_10124:
        /* <DEDUP_REMOVED lines=10> */
.L_x_10127:
[----:B------:R-:W-:Y:S05]  /*8f90*/  BSYNC.RECONVERGENT B0 ;  /* 0x0000000000007941 */ /* 0x000fea0003800200 */
.L_x_10126:
[----:B0-2---:R0:W2:Y:S01]  /*8fa0*/  LDS R61, [R107+0x1380] ;  /* 0x001380006b3d7984 */ /* 0x0050a20000000800 */
[----:B------:R-:W-:Y:S04]  /*8fb0*/  BSSY.RECONVERGENT B0, `(.L_x_10128) ;  /* 0x0000003000007945 */ /* 0x000fe80003800200 */
[----:B------:R-:W-:Y:S05]  /*8fc0*/  @!P0 BRA `(.L_x_10129) ;  /* 0x0000000000048947 */ /* 0x000fea0003800000 */
[----:B--2---:R3:W-:Y:S02]  /*8fd0*/  REDG.E.ADD.F32.FTZ.RN.STRONG.GPU desc[UR26][R68.64+0x300], R61 ;  /* 0x0003003d440079a6 */ /* 0x0047e4000c12f31a */
.L_x_10129:
[----:B------:R-:W-:Y:S05]  /*8fe0*/  BSYNC.RECONVERGENT B0 ;  /* 0x0000000000007941 */ /* 0x000fea0003800200 */
.L_x_10128:
[----:B--23--:R2:W3:Y:S01]  /*8ff0*/  LDS R61, [R106+0x1480] ;  /* 0x001480006a3d7984 */ /* 0x00c4e20000000800 */
[----:B------:R-:W-:Y:S04]  /*9000*/  BSSY.RECONVERGENT B0, `(.L_x_10130) ;  /* 0x0000003000007945 */ /* 0x000fe80003800200 */
[----:B------:R-:W-:Y:S05]  /*9010*/  @!P2 BRA `(.L_x_10131) ;  /* 0x000000000004a947 */ /* 0x000fea0003800000 */
[----:B---3--:R4:W-:Y:S02]  /*9020*/  REDG.E.ADD.F32.FTZ.RN.STRONG.GPU desc[UR26][R68.64+0x400], R61 ;  /* 0x0004003d440079a6 */ /* 0x0089e4000c12f31a */
.L_x_10131:
[----:B------:R-:W-:Y:S05]  /*9030*/  BSYNC.RECONVERGENT B0 ;  /* 0x0000000000007941 */ /* 0x000fea0003800200 */
.L_x_10130:
[----:B---34-:R3:W4:Y:S01]  /*9040*/  LDS R61, [R105+0x1580] ;  /* 0x00158000693d7984 */ /* 0x0187220000000800 */
[----:B------:R-:W-:Y:S04]  /*9050*/  BSSY.RECONVERGENT B0, `(.L_x_10132) ;  /* 0x0000003000007945 */ /* 0x000fe80003800200 */
[----:B------:R-:W-:Y:S05]  /*9060*/  @!P3 BRA `(.L_x_10133) ;  /* 0x000000000004b947 */ /* 0x000fea0003800000 */
[----:B----4-:R4:W-:Y:S02]  /*9070*/  REDG.E.ADD.F32.FTZ.RN.STRONG.GPU desc[UR26][R68.64+0x500], R61 ;  /* 0x0005003d440079a6 */ /* 0x0109e4000c12f31a */
.L_x_10133:
[----:B------:R-:W-:Y:S05]  /*9080*/  BSYNC.RECONVERGENT B0 ;  /* 0x0000000000007941 */ /* 0x000fea0003800200 */
.L_x_10132:
[----:B----4-:R4:W0:Y:S01]  /*9090*/  LDS R61, [R104+0x1680] ;  /* 0x00168000683d7984 */ /* 0x0108220000000800 */
[----:B------:R-:W-:Y:S04]  /*90a0*/  BSSY.RECONVERGENT B0, `(.L_x_10134) ;  /* 0x0000003000007945 */ /* 0x000fe80003800200 */
[----:B------:R-:W-:Y:S05]  /*90b0*/  @!P4 BRA `(.L_x_10135) ;  /* 0x000000000004c947 */ /* 0x000fea0003800000 */
[----:B0-----:R0:W-:Y:S02]  /*90c0*/  REDG.E.ADD.F32.FTZ.RN.STRONG.GPU desc[UR26][R68.64+0x600], R61 ;  /* 0x0006003d440079a6 */ /* 0x0011e4000c12f31a */
.L_x_10135:
[----:B------:R-:W-:Y:S05]  /*90d0*/  BSYNC.RECONVERGENT B0 ;  /* 0x0000000000007941 */ /* 0x000fea0003800200 */
.L_x_10134:
[----:B0-----:R0:W0:Y:S01]  /*90e0*/  LDS R61, [R103+0x1780] ;  /* 0x00178000673d7984 */ /* 0x0010220000000800 */
[----:B------:R-:W-:Y:S01]  /*90f0*/  BSSY.RECONVERGENT B0, `(.L_x_10136) ;  /* 0x0000004000007945 */ /* 0x000fe20003800200 */
[----:B------:R-:W-:-:S03]  /*9100*/  LEA.HI R60, R113, R100, RZ, 0x1b ;  /* 0x00000064713c7211 */ /* 0x000fc600078fd8ff */
[----:B------:R-:W-:Y:S05]  /*9110*/  @!P5 BRA `(.L_x_10137) ;  /* 0x000000000004d947 */ /* 0x000fea0003800000 */
[----:B0-----:R0:W-:Y:S02]  /*9120*/  REDG.E.ADD.F32.FTZ.RN.STRONG.GPU desc[UR26][R68.64+0x700], R61 ;  /* 0x0007003d440079a6 */ /* 0x0011e4000c12f31a */
.L_x_10137:
[----:B------:R-:W-:Y:S05]  /*9130*/  BSYNC.RECONVERGENT B0 ;  /* 0x0000000000007941 */ /* 0x000fea0003800200 */
.L_x_10136:
[----:B------:R-:W-:Y:S01]  /*9140*/  LEA R60, R60, UR9, 0x2 ;  /* 0x000000093c3c7c11 */ /* 0x000fe2000f8e10ff */
[----:B------:R-:W-:Y:S01]  /*9150*/  BSSY.RECONVERGENT B0, `(.L_x_10138) ;  /* 0x000000b000007945 */ /* 0x000fe20003800200 */
[----:B------:R-:W-:Y:S02]  /*9160*/  ISETP.GE.AND P6, PT, R146, 0x201, PT ;  /* 0x000002019200780c */ /* 0x000fe40003fc6270 */
[----:B------:R-:W-:Y:S01]  /*9170*/  IADD3 R63, PT, PT, R100, 0x2c0, RZ ;  /* 0x000002c0643f7810 */ /* 0x000fe20007ffe0ff */
[----:B0-----:R0:W0:Y:S01]  /*9180*/  LDS R61, [R60+0x1880] ;  /* 0x001880003c3d7984 */ /* 0x0010220000000800 */
[C---:B------:R-:W-:Y:S02]  /*9190*/  ISETP.GE.AND P0, PT, R146.reuse, 0x241, PT ;  /* 0x000002419200780c */ /* 0x040fe40003f06270 */
[C---:B------:R-:W-:Y:S02]  /*91a0*/  ISETP.GE.AND P2, PT, R146.reuse, 0x281, PT ;  /* 0x000002819200780c */ /* 0x040fe40003f46270 */
[----:B------:R-:W-:-:S02]  /*91b0*/  ISETP.GE.AND P3, PT, R146, 0x2c1, PT ;  /* 0x000002c19200780c */ /* 0x000fc40003f66270 */
[C---:B------:R-:W-:Y:S02]  /*91c0*/  ISETP.GE.AND P4, PT, R146.reuse, 0x301, PT ;  /* 0x000003019200780c */ /* 0x040fe40003f86270 */
[----:B------:R-:W-:Y:S01]  /*91d0*/  ISETP.GE.AND P5, PT, R146, 0x341, PT ;  /* 0x000003419200780c */ /* 0x000fe20003fa6270 */
[----:B------:R-:W-:-:S12]  /*91e0*/  @!P6 BRA `(.L_x_10139) ;  /* 0x000000000004e947 */ /* 0x000fd80003800000 */
[----:B0-----:R0:W-:Y:S02]  /*91f0*/  REDG.E.ADD.F32.FTZ.RN.STRONG.GPU desc[UR26][R68.64+0x800], R61 ;  /* 0x0008003d440079a6 */ /* 0x0011e4000c12f31a */
.L_x_10139:
[----:B------:R-:W-:Y:S05]  /*9200*/  BSYNC.RECONVERGENT B0 ;  /* 0x0000000000007941 */ /* 0x000fea0003800200 */
.L_x_10138:
[----:B0-----:R0:W0:Y:S01]  /*9210*/  LDS R61, [R102+0x1980] ;  /* 0x00198000663d7984 */ /* 0x0010220000000800 */
[----:B------:R-:W-:Y:S01]  /*9220*/  BSSY.RECONVERGENT B0, `(.L_x_10140) ;  /* 0x0000005000007945 */ /* 0x000fe20003800200 */
[----:B-1----:R-:W-:Y:S02]  /*9230*/  IADD3 R165, PT, PT, R100, 0x300, RZ ;  /* 0x0000030064a57810 */ /* 0x002fe40007ffe0ff */
[----:B------:R-:W-:Y:S01]  /*9240*/  LEA.HI R63, R63, R100, RZ, 0x1b ;  /* 0x000000643f3f7211 */ /* 0x000fe200078fd8ff */
[----:B------:R-:W-:Y:S06]  /*9250*/  @!P0 BRA `(.L_x_10141) ;  /* 0x0000000000048947 */ /* 0x000fec0003800000 */
[----:B0-----:R1:W-:Y:S02]  /*9260*/  REDG.E.ADD.F32.FTZ.RN.STRONG.GPU desc[UR26][R68.64+0x900], R61 ;  /* 0x0009003d440079a6 */ /* 0x0013e4000c12f31a */
.L_x_10141:
[----:B------:R-:W-:Y:S05]  /*9270*/  BSYNC.RECONVERGENT B0 ;  /* 0x0000000000007941 */ /* 0x000fea0003800200 */
.L_x_10140:
[----:B01----:R0:W1:Y:S01]  /*9280*/  LDS R61, [R101+0x1a80] ;  /* 0x001a8000653d7984 */ /* 0x0030620000000800 */
[----:B------:R-:W-:Y:S01]  /*9290*/  BSSY.RECONVERGENT B0, `(.L_x_10142) ;  /* 0x0000006000007945 */ /* 0x000fe20003800200 */
[----:B------:R-:W-:Y:S02]  /*92a0*/  IADD3 R167, PT, PT, R100, 0x340, RZ ;  /* 0x0000034064a77810 */ /* 0x000fe40007ffe0ff */
[----:B------:R-:W-:Y:S02]  /*92b0*/  LEA.HI R165, R165, R100, RZ, 0x1b ;  /* 0x00000064a5a57211 */ /* 0x000fe400078fd8ff */
[----:B------:R-:W-:Y:S01]  /*92c0*/  LEA R63, R63, UR9, 0x2 ;  /* 0x000000093f3f7c11 */ /* 0x000fe2000f8e10ff */
[----:B------:R-:W-:Y:S06]  /*92d0*/  @!P2 BRA `(.L_x_10143) ;  /* 0x000000000004a947 */ /* 0x000fec0003800000 */
[----:B-1----:R1:W-:Y:S02]  /*92e0*/  REDG.E.ADD.F32.FTZ.RN.STRONG.GPU desc[UR26][R68.64+0xa00], R61 ;  /* 0x000a003d440079a6 */ /* 0x0023e4000c12f31a */
.L_x_10143:
[----:B------:R-:W-:Y:S05]  /*92f0*/  BSYNC.RECONVERGENT B0 ;  /* 0x0000000000007941 */ /* 0x000fea0003800200 */
.L_x_10142:
[----:B-1----:R1:W0:Y:S01]  /*9300*/  LDS R61, [R63+0x1b80] ;  /* 0x001b80003f3d7984 */ /* 0x0022220000000800 */
[----:B------:R-:W-:Y:S01]  /*9310*/  BSSY.RECONVERGENT B0, `(.L_x_10144) ;  /* 0x0000005000007945 */ /* 0x000fe20003800200 */
[----:B------:R-:W-:Y:S02]  /*9320*/  LEA.HI R167, R167, R100, RZ, 0x1b ;  /* 0x00000064a7a77211 */ /* 0x000fe400078fd8ff */
[----:B------:R-:W-:Y:S01]  /*9330*/  LEA R165, R165, UR9, 0x2 ;  /* 0x00000009a5a57c11 */ /* 0x000fe2000f8e10ff */
[----:B------:R-:W-:Y:S06]  /*9340*/  @!P3 BRA `(.L_x_10145) ;  /* 0x000000000004b947 */ /* 0x000fec0003800000 */
[----:B0-----:R0:W-:Y:S02]  /*9350*/  REDG.E.ADD.F32.FTZ.RN.STRONG.GPU desc[UR26][R68.64+0xb00], R61 ;  /* 0x000b003d440079a6 */ /* 0x0011e4000c12f31a */
.L_x_10145:
[----:B------:R-:W-:Y:S05]  /*9360*/  BSYNC.RECONVERGENT B0 ;  /* 0x0000000000007941 */ /* 0x000fea0003800200 */
.L_x_10144:
[----:B0-----:R0:W0:Y:S01]  /*9370*/  LDS R61, [R165+0x1c80] ;  /* 0x001c8000a53d7984 */ /* 0x0010220000000800 */
[----:B------:R-:W-:Y:S01]  /*9380*/  BSSY.RECONVERGENT B0, `(.L_x_10146) ;  /* 0x0000004000007945 */ /* 0x000fe20003800200 */
[----:B------:R-:W-:-:S03]  /*9390*/  LEA R167, R167, UR9, 0x2 ;  /* 0x00000009a7a77c11 */ /* 0x000fc6000f8e10ff */
[----:B------:R-:W-:Y:S05]  /*93a0*/  @!P4 BRA `(.L_x_10147) ;  /* 0x000000000004c947 */ /* 0x000fea0003800000 */
[----:B0-----:R0:W-:Y:S02]  /*93b0*/  REDG.E.ADD.F32.FTZ.RN.STRONG.GPU desc[UR26][R68.64+0xc00], R61 ;  /* 0x000c003d440079a6 */ /* 0x0011e4000c12f31a */
.L_x_10147:
[----:B------:R-:W-:Y:S05]  /*93c0*/  BSYNC.RECONVERGENT B0 ;  /* 0x0000000000007941 */ /* 0x000fea0003800200 */
.L_x_10146:
[----:B0-----:R0:W0:Y:S01]  /*93d0*/  LDS R61, [R167+0x1d80] ;  /* 0x001d8000a73d7984 */ /* 0x0010220000000800 */
[----:B------:R-:W-:Y:S01]  /*93e0*/  BSSY.RECONVERGENT B0, `(.L_x_10148) ;  /* 0x0000005000007945 */ /* 0x000fe20003800200 */
[C---:B-1----:R-:W-:Y:S02]  /*93f0*/  IADD3 R63, PT, PT, R100.reuse, 0x380, RZ ;  /* 0x00000380643f7810 */ /* 0x042fe40007ffe0ff */
[----:B------:R-:W-:Y:S01]  /*9400*/  IADD3 R165, PT, PT, R100, 0x3c0, RZ ;  /* 0x000003c064a57810 */ /* 0x000fe20007ffe0ff */
[----:B------:R-:W-:Y:S06]  /*9410*/  @!P5 BRA `(.L_x_10149) ;  /* 0x000000000004d947 */ /* 0x000fec0003800000 */
[----:B0-----:R1:W-:Y:S02]  /*9420*/  REDG.E.ADD.F32.FTZ.RN.STRONG.GPU desc[UR26][R68.64+0xd00], R61 ;  /* 0x000d003d440079a6 */ /* 0x0013e4000c12f31a */
.L_x_10149:
[----:B------:R-:W-:Y:S05]  /*9430*/  BSYNC.RECONVERGENT B0 ;  /* 0x0000000000007941 */ /* 0x000fea0003800200 */
.L_x_10148:
[----:B01----:R-:W-:Y:S01]  /*9440*/  LOP3.LUT R61, R100, 0x400, RZ, 0xfc, !PT ;  /* 0x00000400643d7812 */ /* 0x003fe200078efcff */
        /* <DEDUP_REMOVED lines=16> */
.L_x_10151:
[----:B------:R-:W-:Y:S05]  /*9550*/  BSYNC.RECONVERGENT B0 ;  /* 0x0000000000007941 */ /* 0x000fea0003800200 */
.L_x_10150:
[----:B01----:R0:W1:Y:S01]  /*9560*/  LDS R61, [R165+0x1f80] ;  /* 0x001f8000a53d7984 */ /* 0x0030620000000800 */
[----:B------:R-:W-:Y:S01]  /*9570*/  BSSY.RECONVERGENT B0, `(.L_x_10152) ;  /* 0x0000006000007945 */ /* 0x000fe20003800200 */
[----:B------:R-:W-:Y:S02]  /*9580*/  IADD3 R63, PT, PT, R100, 0x480, RZ ;  /* 0x00000480643f7810 */ /* 0x000fe40007ffe0ff */
[----:B------:R-:W-:Y:S02]  /*9590*/  LEA.HI R167, R167, R100, RZ, 0x1b ;  /* 0x00000064a7a77211 */ /* 0x000fe400078fd8ff */
[----:B------:R-:W-:Y:S01]  /*95a0*/  LEA R60, R60, UR9, 0x2 ;  /* 0x000000093c3c7c11 */ /* 0x000fe2000f8e10ff */
[----:B------:R-:W-:Y:S06]  /*95b0*/  @!P0 BRA `(.L_x_10153) ;  /* 0x0000000000048947 */ /* 0x000fec0003800000 */
[----:B-1----:R1:W-:Y:S02]  /*95c0*/  REDG.E.ADD.F32.FTZ.RN.STRONG.GPU desc[UR26][R68.64+0xf00], R61 ;  /* 0x000f003d440079a6 */ /* 0x0023e4000c12f31a */
.L_x_10153:
[----:B------:R-:W-:Y:S05]  /*95d0*/  BSYNC.RECONVERGENT B0 ;  /* 0x0000000000007941 */ /* 0x000fea0003800200 */
.L_x_10152:
[----:B-1----:R1:W1:Y:S01]  /*95e0*/  LDS R61, [R60+0x2080] ;  /* 0x002080003c3d7984 */ /* 0x0022620000000800 */
[----:B------:R-:W-:Y:S01]  /*95f0*/  BSSY.RECONVERGENT B0, `(.L_x_10154) ;  /* 0x0000006000007945 */ /* 0x000fe20003800200 */
[----:B0-----:R-:W-:Y:S02]  /*9600*/  IADD3 R165, PT, PT, R100, 0x4c0, RZ ;  /* 0x000004c064a57810 */ /* 0x001fe40007ffe0ff */
[----:B------:R-:W-:Y:S02]  /*9610*/  LEA.HI R63, R63, R100, RZ, 0x1b ;  /* 0x000000643f3f7211 */ /* 0x000fe400078fd8ff */
[----:B------:R-:W-:Y:S01]  /*9620*/  LEA R167, R167, UR9, 0x2 ;  /* 0x00000009a7a77c11 */ /* 0x000fe2000f8e10ff */
[----:B------:R-:W-:Y:S06]  /*9630*/  @!P2 BRA `(.L_x_10155) ;  /* 0x000000000004a947 */ /* 0x000fec0003800000 */
[----:B-1----:R0:W-:Y:S02]  /*9640*/  REDG.E.ADD.F32.FTZ.RN.STRONG.GPU desc[UR26][R68.64+0x1000], R61 ;  /* 0x0010003d440079a6 */ /* 0x0021e4000c12f31a */
.L_x_10155:
[----:B------:R-:W-:Y:S05]  /*9650*/  BSYNC.RECONVERGENT B0 ;  /* 0x0000000000007941 */ /* 0x000fea0003800200 */
.L_x_10154:
[----:B01----:R0:W1:Y:S01]  /*9660*/  LDS R61, [R167+0x2180] ;  /* 0x00218000a73d7984 */ /* 0x0030620000000800 */
[----:B------:R-:W-:Y:S01]  /*9670*/  BSSY.RECONVERGENT B0, `(.L_x_10156) ;  /* 0x0000005000007945 */ /* 0x000fe20003800200 */
[----:B------:R-:W-:Y:S02]  /*9680*/  LEA.HI R165, R165, R100, RZ, 0x1b ;  /* 0x00000064a5a57211 */ /* 0x000fe400078fd8ff */
[----:B------:R-:W-:Y:S01]  /*9690*/  LEA R63, R63, UR9, 0x2 ;  /* 0x000000093f3f7c11 */ /* 0x000fe2000f8e10ff */
[----:B------:R-:W-:Y:S06]  /*96a0*/  @!P3 BRA `(.L_x_10157) ;  /* 0x000000000004b947 */ /* 0x000fec0003800000 */
[----:B-1----:R1:W-:Y:S02]  /*96b0*/  REDG.E.ADD.F32.FTZ.RN.STRONG.GPU desc[UR26][R68.64+0x1100], R61 ;  /* 0x0011003d440079a6 */ /* 0x0023e4000c12f31a */
.L_x_10157:
[----:B------:R-:W-:Y:S05]  /*96c0*/  BSYNC.RECONVERGENT B0 ;  /* 0x0000000000007941 */ /* 0x000fea0003800200 */
.L_x_10156:
[----:B-1----:R1:W0:Y:S01]  /*96d0*/  LDS R61, [R63+0x2280] ;  /* 0x002280003f3d7984 */ /* 0x0022220000000800 */
[----:B------:R-:W-:Y:S01]  /*96e0*/  BSSY.RECONVERGENT B0, `(.L_x_10158) ;  /* 0x0000004000007945 */ /* 0x000fe20003800200 */
[----:B------:R-:W-:-:S03]  /*96f0*/  LEA R60, R165, UR9, 0x2 ;  /* 0x00000009a53c7c11 */ /* 0x000fc6000f8e10ff */
[----:B------:R-:W-:Y:S05]  /*9700*/  @!P4 BRA `(.L_x_10159) ;  /* 0x000000000004c947 */ /* 0x000fea0003800000 */
[----:B0-----:R0:W-:Y:S02]  /*9710*/  REDG.E.ADD.F32.FTZ.RN.STRONG.GPU desc[UR26][R68.64+0x1200], R61 ;  /* 0x0012003d440079a6 */ /* 0x0011e4000c12f31a */
.L_x_10159:
[----:B------:R-:W-:Y:S05]  /*9720*/  BSYNC.RECONVERGENT B0 ;  /* 0x0000000000007941 */ /* 0x000fea0003800200 */
.L_x_10158:
[----:B0-----:R0:W0:Y:S01]  /*9730*/  LDS R61, [R60+0x2380] ;  /* 0x002380003c3d7984 */ /* 0x0010220000000800 */
[----:B------:R-:W-:Y:S01]  /*9740*/  BSSY.RECONVERGENT B0, `(.L_x_10160) ;  /* 0x0000005000007945 */ /* 0x000fe20003800200 */
[C---:B-1----:R-:W-:Y:S02]  /*9750*/  IADD3 R63, PT, PT, R100.reuse, 0x500, RZ ;  /* 0x00000500643f7810 */ /* 0x042fe40007ffe0ff */
[----:B------:R-:W-:Y:S01]  /*9760*/  IADD3 R165, PT, PT, R100, 0x540, RZ ;  /* 0x0000054064a57810 */ /* 0x000fe20007ffe0ff */
[----:B------:R-:W-:Y:S06]  /*9770*/  @!P5 BRA `(.L_x_10161) ;  /* 0x000000000004d947 */ /* 0x000fec0003800000 */
[----:B0-----:R1:W-:Y:S02]  /*9780*/  REDG.E.ADD.F32.FTZ.RN.STRONG.GPU desc[UR26][R68.64+0x1300], R61 ;  /* 0x0013003d440079a6 */ /* 0x0013e4000c12f31a */
.L_x_10161:
[----:B------:R-:W-:Y:S05]  /*9790*/  BSYNC.RECONVERGENT B0 ;  /* 0x0000000000007941 */ /* 0x000fea0003800200 */
.L_x_10160:
[----:B01----:R-:W-:Y:S01]  /*97a0*/  IADD3 R61, PT, PT, R100, 0x580, RZ ;  /* 0x00000580643d7810 */ /* 0x003fe20007ffe0ff */
        /* <DEDUP_REMOVED lines=16> */
.L_x_10163:
[----:B------:R-:W-:Y:S05]  /*98b0*/  BSYNC.RECONVERGENT B0 ;  /* 0x0000000000007941 */ /* 0x000fea0003800200 */
.L_x_10162:
[----:B01----:R0:W1:Y:S01]  /*98c0*/  LDS R61, [R165+0x2580] ;  /* 0x00258000a53d7984 */ /* 0x0030620000000800 */
[----:B------:R-:W-:Y:S01]  /*98d0*/  BSSY.RECONVERGENT B0, `(.L_x_10164) ;  /* 0x0000006000007945 */ /* 0x000fe20003800200 */
[----:B------:R-:W-:Y:S02]  /*98e0*/  IADD3 R63, PT, PT, R100, 0x600, RZ ;  /* 0x00000600643f7810 */ /* 0x000fe40007ffe0ff */
[----:B------:R-:W-:Y:S02]  /*98f0*/  LEA.HI R167, R167, R100, RZ, 0x1b ;  /* 0x00000064a7a77211 */ /* 0x000fe400078fd8ff */
[----:B------:R-:W-:Y:S01]  /*9900*/  LEA R60, R60, UR9, 0x2 ;  /* 0x000000093c3c7c11 */ /* 0x000fe2000f8e10ff */
[----:B------:R-:W-:Y:S06]  /*9910*/  @!P0 BRA `(.L_x_10165) ;  /* 0x0000000000048947 */ /* 0x000fec0003800000 */
[----:B-1----:R1:W-:Y:S02]  /*9920*/  REDG.E.ADD.F32.FTZ.RN.STRONG.GPU desc[UR26][R68.64+0x1500], R61 ;  /* 0x0015003d440079a6 */ /* 0x0023e4000c12f31a */
.L_x_10165:
[----:B------:R-:W-:Y:S05]  /*9930*/  BSYNC.RECONVERGENT B0 ;  /* 0x0000000000007941 */ /* 0x000fea0003800200 */
.L_x_10164:
[----:B-1----:R1:W1:Y:S01]  /*9940*/  LDS R61, [R60+0x2680] ;  /* 0x002680003c3d7984 */ /* 0x0022620000000800 */
[----:B------:R-:W-:Y:S01]  /*9950*/  BSSY.RECONVERGENT B0, `(.L_x_10166) ;  /* 0x0000006000007945 */ /* 0x000fe20003800200 */
[----:B0-----:R-:W-:Y:S02]  /*9960*/  IADD3 R165, PT, PT, R100, 0x640, RZ ;  /* 0x0000064064a57810 */ /* 0x001fe40007ffe0ff */
[----:B------:R-:W-:Y:S02]  /*9970*/  LEA.HI R63, R63, R100, RZ, 0x1b ;  /* 0x000000643f3f7211 */ /* 0x000fe400078fd8ff */
[----:B------:R-:W-:Y:S01]  /*9980*/  LEA R167, R167, UR9, 0x2 ;  /* 0x00000009a7a77c11 */ /* 0x000fe2000f8e10ff */
[----:B------:R-:W-:Y:S06]  /*9990*/  @!P2 BRA `(.L_x_10167) ;  /* 0x000000000004a947 */ /* 0x000fec0003800000 */
[----:B-1----:R0:W-:Y:S02]  /*99a0*/  REDG.E.ADD.F32.FTZ.RN.STRONG.GPU desc[UR26][R68.64+0x1600], R61 ;  /* 0x0016003d440079a6 */ /* 0x0021e4000c12f31a */
.L_x_10167:
[----:B------:R-:W-:Y:S05]  /*99b0*/  BSYNC.RECONVERGENT B0 ;  /* 0x0000000000007941 */ /* 0x000fea0003800200 */
.L_x_10166:
[----:B01----:R0:W1:Y:S01]  /*99c0*/  LDS R61, [R167+0x2780] ;  /* 0x00278000a73d7984 */ /* 0x0030620000000800 */
[----:B------:R-:W-:Y:S01]  /*99d0*/  BSSY.RECONVERGENT B0, `(.L_x_10168) ;  /* 0x0000005000007945 */ /* 0x000fe20003800200 */
[----:B------:R-:W-:Y:S02]  /*99e0*/  LEA.HI R165, R165, R100, RZ, 0x1b ;  /* 0x00000064a5a57211 */ /* 0x000fe400078fd8ff */
[----:B------:R-:W-:Y:S01]  /*99f0*/  LEA R60, R63, UR9, 0x2 ;  /* 0x000000093f3c7c11 */ /* 0x000fe2000f8e10ff */
[----:B------:R-:W-:Y:S06]  /*9a00*/  @!P3 BRA `(.L_x_10169) ;  /* 0x000000000004b947 */ /* 0x000fec0003800000 */
[----:B-1----:R1:W-:Y:S02]  /*9a10*/  REDG.E.ADD.F32.FTZ.RN.STRONG.GPU desc[UR26][R68.64+0x1700], R61 ;  /* 0x0017003d440079a6 */ /* 0x0023e4000c12f31a */
.L_x_10169:
[----:B------:R-:W-:Y:S05]  /*9a20*/  BSYNC.RECONVERGENT B0 ;  /* 0x0000000000007941 */ /* 0x000fea0003800200 */
.L_x_10168:
[----:B-1----:R1:W1:Y:S01]  /*9a30*/  LDS R61, [R60+0x2880] ;  /* 0x002880003c3d7984 */ /* 0x0022620000000800 */
[----:B------:R-:W-:Y:S01]  /*9a40*/  BSSY.RECONVERGENT B0, `(.L_x_10170) ;  /* 0x0000006000007945 */ /* 0x000fe20003800200 */
[C---:B------:R-:W-:Y:S02]  /*9a50*/  IADD3 R63, PT, PT, R100.reuse, 0x680, RZ ;  /* 0x00000680643f7810 */ /* 0x040fe40007ffe0ff */
[----:B0-----:R-:W-:Y:S02]  /*9a60*/  IADD3 R167, PT, PT, R100, 0x6c0, RZ ;  /* 0x000006c064a77810 */ /* 0x001fe40007ffe0ff */
[----:B------:R-:W-:Y:S01]  /*9a70*/  LEA R62, R165, UR9, 0x2 ;  /* 0x00000009a53e7c11 */ /* 0x000fe2000f8e10ff */
[----:B------:R-:W-:Y:S06]  /*9a80*/  @!P4 BRA `(.L_x_10171) ;  /* 0x000000000004c947 */ /* 0x000fec0003800000 */
[----:B-1----:R0:W-:Y:S02]  /*9a90*/  REDG.E.ADD.F32.FTZ.RN.STRONG.GPU desc[UR26][R68.64+0x1800], R61 ;  /* 0x0018003d440079a6 */ /* 0x0021e4000c12f31a */
.L_x_10171:
[----:B------:R-:W-:Y:S05]  /*9aa0*/  BSYNC.RECONVERGENT B0 ;  /* 0x0000000000007941 */ /* 0x000fea0003800200 */
.L_x_10170:
[----:B01----:R0:W1:Y:S01]  /*9ab0*/  LDS R61, [R62+0x2980] ;  /* 0x002980003e3d7984 */ /* 0x0030620000000800 */
[----:B------:R-:W-:Y:S01]  /*9ac0*/  BSSY.RECONVERGENT B0, `(.L_x_10172) ;  /* 0x0000006000007945 */ /* 0x000fe20003800200 */
[----:B------:R-:W-:Y:S02]  /*9ad0*/  IADD3 R165, PT, PT, R100, 0x700, RZ ;  /* 0x0000070064a57810 */ /* 0x000fe40007ffe0ff */
[-C--:B------:R-:W-:Y:S02]  /*9ae0*/  LEA.HI R63, R63, R100.reuse, RZ, 0x1b ;  /* 0x000000643f3f7211 */ /* 0x080fe400078fd8ff */
[----:B------:R-:W-:Y:S01]  /*9af0*/  LEA.HI R167, R167, R100, RZ, 0x1b ;  /* 0x00000064a7a77211 */ /* 0x000fe200078fd8ff */
[----:B------:R-:W-:Y:S06]  /*9b00*/  @!P5 BRA `(.L_x_10173) ;  /* 0x000000000004d947 */ /* 0x000fec0003800000 */
[----:B-1----:R1:W-:Y:S02]  /*9b10*/  REDG.E.ADD.F32.FTZ.RN.STRONG.GPU desc[UR26][R68.64+0x1900], R61 ;  /* 0x0019003d440079a6 */ /* 0x0023e4000c12f31a */
.L_x_10173:
[----:B------:R-:W-:Y:S05]  /*9b20*/  BSYNC.RECONVERGENT B0 ;  /* 0x0000000000007941 */ /* 0x000fea0003800200 */
.L_x_10172:
[----:B-1----:R-:W-:Y:S01]  /*9b30*/  LEA R61, R63, UR9, 0x2 ;  /* 0x000000093f3d7c11 */ /* 0x002fe2000f8e10ff */
[----:B------:R-:W-:Y:S01]  /*9b40*/  BSSY.RECONVERGENT B0, `(.L_x_10174) ;  /* 0x000000c000007945 */ /* 0x000fe20003800200 */
[C---:B------:R-:W-:Y:S02]  /*9b50*/  ISETP.GE.AND P6, PT, R146.reuse, 0x681, PT ;  /* 0x000006819200780c */ /* 0x040fe40003fc6270 */
[----:B------:R-:W-:Y:S02]  /*9b60*/  LEA.HI R165, R165, R100, RZ, 0x1b ;  /* 0x00000064a5a57211 */ /* 0x000fe400078fd8ff */
[----:B------:R-:W1:Y:S01]  /*9b70*/  LDS R61, [R61+0x2a80] ;  /* 0x002a80003d3d7984 */ /* 0x000e620000000800 */
[----:B------:R-:W-:Y:S02]  /*9b80*/  LEA R167, R167, UR9, 0x2 ;  /* 0x00000009a7a77c11 */ /* 0x000fe4000f8e10ff */
[C---:B------:R-:W-:Y:S02]  /*9b90*/  ISETP.GE.AND P0, PT, R146.reuse, 0x6c1, PT ;  /* 0x000006c19200780c */ /* 0x040fe40003f06270 */
[----:B------:R-:W-:-:S02]  /*9ba0*/  ISETP.GE.AND P2, PT, R146, 0x701, PT ;  /* 0x000007019200780c */ /* 0x000fc40003f46270 */
[C---:B------:R-:W-:Y:S02]  /*9bb0*/  ISETP.GE.AND P3, PT, R146.reuse, 0x741, PT ;  /* 0x000007419200780c */ /* 0x040fe40003f66270 */
[C---:B------:R-:W-:Y:S02]  /*9bc0*/  ISETP.GE.AND P4, PT, R146.reuse, 0x781, PT ;  /* 0x000007819200780c */ /* 0x040fe40003f86270 */
[----:B------:R-:W-:Y:S01]  /*9bd0*/  ISETP.GE.AND P5, PT, R146, 0x7c1, PT ;  /* 0x000007c19200780c */ /* 0x000fe20003fa6270 */
[----:B------:R-:W-:-:S12]  /*9be0*/  @!P6 BRA `(.L_x_10175) ;  /* 0x000000000004e947 */ /* 0x000fd80003800000 */
[----:B-1----:R1:W-:Y:S02]  /*9bf0*/  REDG.E.ADD.F32.FTZ.RN.STRONG.GPU desc[UR26][R68.64+0x1a00], R61 ;  /* 0x001a003d440079a6 */ /* 0x0023e4000c12f31a */
.L_x_10175:
[----:B------:R-:W-:Y:S05]  /*9c00*/  BSYNC.RECONVERGENT B0 ;  /* 0x0000000000007941 */ /* 0x000fea0003800200 */
.L_x_10174:
[----:B-1----:R1:W0:Y:S01]  /*9c10*/  LDS R61, [R167+0x2b80] ;  /* 0x002b8000a73d7984 */ /* 0x0022220000000800 */
[----:B------:R-:W-:Y:S01]  /*9c20*/  BSSY.RECONVERGENT B0, `(.L_x_10176) ;  /* 0x0000004000007945 */ /* 0x000fe20003800200 */
[----:B------:R-:W-:-:S03]  /*9c30*/  LEA R165, R165, UR9, 0x2 ;  /* 0x00000009a5a57c11 */ /* 0x000fc6000f8e10ff */
[----:B------:R-:W-:Y:S05]  /*9c40*/  @!P0 BRA `(.L_x_10177) ;  /* 0x0000000000048947 */ /* 0x000fea0003800000 */
[----:B0-----:R0:W-:Y:S02]  /*9c50*/  REDG.E.ADD.F32.FTZ.RN.STRONG.GPU desc[UR26][R68.64+0x1b00], R61 ;  /* 0x001b003d440079a6 */ /* 0x0011e4000c12f31a */
.L_x_10177:
[----:B------:R-:W-:Y:S05]  /*9c60*/  BSYNC.RECONVERGENT B0 ;  /* 0x0000000000007941 */ /* 0x000fea0003800200 */
.L_x_10176:
[----:B0-----:R0:W0:Y:S01]  /*9c70*/  LDS R61, [R165+0x2c80] ;  /* 0x002c8000a53d7984 */ /* 0x0010220000000800 */
[----:B------:R-:W-:Y:S04]  /*9c80*/  BSSY.RECONVERGENT B0, `(.L_x_10178) ;  /* 0x0000003000007945 */ /* 0x000fe80003800200 */
[----:B------:R-:W-:Y:S05]  /*9c90*/  @!P2 BRA `(.L_x_10179) ;  /* 0x000000000004a947 */ /* 0x000fea0003800000 */
[----:B0-----:R0:W-:Y:S02]  /*9ca0*/  REDG.E.ADD.F32.FTZ.RN.STRONG.GPU desc[UR26][R68.64+0x1c00], R61 ;  /* 0x001c003d440079a6 */ /* 0x0011e4000c12f31a */
.L_x_10179:
[----:B------:R-:W-:Y:S05]  /*9cb0*/  BSYNC.RECONVERGENT B0 ;  /* 0x0000000000007941 */ /* 0x000fea0003800200 */
.L_x_10178:
[C---:B0-----:R-:W-:Y:S01]  /*9cc0*/  IADD3 R61, PT, PT, R100.reuse, 0x740, RZ ;  /* 0x00000740643d7810 */ /* 0x041fe20007ffe0ff */
[C---:B------:R-:W-:Y:S01]  /*9cd0*/  FMUL.FTZ R165, R33.reuse, R72 ;  /* 0x0000004821a57220 */ /* 0x040fe20000410000 */
[C---:B-1----:R-:W-:Y:S01]  /*9ce0*/  IADD3 R167, PT, PT, R100.reuse, 0x7c0, RZ ;  /* 0x000007c064a77810 */ /* 0x042fe20007ffe0ff */
[----:B------:R-:W-:Y:S01]  /*9cf0*/  FFMA.FTZ R244, -R33, R82, R244 ;  /* 0x0000005221f47223 */ /* 0x000fe200000101f4 */
[----:B------:R-:W-:Y:S01]  /*9d00*/  LEA.HI R60, R61, R100, RZ, 0x1b ;  /* 0x000000643d3c7211 */ /* 0x000fe200078fd8ff */
[----:B------:R-:W-:Y:S01]  /*9d10*/  FMUL.FTZ R61, R33, R182 ;  /* 0x000000b6213d7220 */ /* 0x000fe20000410000 */
[----:B------:R-:W-:Y:S01]  /*9d20*/  IADD3 R63, PT, PT, R100, 0x780, RZ ;  /* 0x00000780643f7810 */ /* 0x000fe20007ffe0ff */
[----:B------:R-:W-:Y:S01]  /*9d30*/  BSSY.RECONVERGENT B0, `(.L_x_10180) ;  /* 0x000000b000007945 */ /* 0x000fe20003800200 */
[----:B------:R-:W-:Y:S02]  /*9d40*/  LEA R146, R60, UR9, 0x2 ;  /* 0x000000093c927c11 */ /* 0x000fe4000f8e10ff */
[----:B------:R-:W-:-:S02]  /*9d50*/  LEA.HI R60, R167, R100, RZ, 0x1b ;  /* 0x00000064a73c7211 */ /* 0x000fc400078fd8ff */
[----:B------:R-:W-:Y:S01]  /*9d60*/  LEA.HI R62, R63, R100, RZ, 0x1b ;  /* 0x000000643f3e7211 */ /* 0x000fe200078fd8ff */
[----:B------:R0:W1:Y:S01]  /*9d70*/  LDS R167, [R146+0x2d80] ;  /* 0x002d800092a77984 */ /* 0x0000620000000800 */
[----:B------:R-:W-:Y:S02]  /*9d80*/  FMUL.FTZ R63, R242, R165 ;  /* 0x000000a5f23f7220 */ /* 0x000fe40000410000 */
[----:B------:R-:W-:Y:S02]  /*9d90*/  LEA R62, R62, UR9, 0x2 ;  /* 0x000000093e3e7c11 */ /* 0x000fe4000f8e10ff */
[-C--:B------:R-:W-:Y:S01]  /*9da0*/  FFMA.FTZ R63, R244, R61.reuse, -R63 ;  /* 0x0000003df43f7223 */ /* 0x080fe2000001083f */
[----:B------:R-:W-:Y:S01]  /*9db0*/  FMUL.FTZ R61, R242, R61 ;  /* 0x0000003df23d7220 */ /* 0x000fe20000410000 */
[----:B------:R-:W-:Y:S06]  /*9dc0*/  @!P3 BRA `(.L_x_10181) ;  /* 0x000000000004b947 */ /* 0x000fec0003800000 */
[----:B-1----:R1:W-:Y:S02]  /*9dd0*/  REDG.E.ADD.F32.FTZ.RN.STRONG.GPU desc[UR26][R68.64+0x1d00], R167 ;  /* 0x001d00a7440079a6 */ /* 0x0023e4000c12f31a */
.L_x_10181:
[----:B------:R-:W-:Y:S05]  /*9de0*/  BSYNC.RECONVERGENT B0 ;  /* 0x0000000000007941 */ /* 0x000fea0003800200 */
.L_x_10180:
[----:B-1----:R1:W1:Y:S01]  /*9df0*/  LDS R167, [R62+0x2e80] ;  /* 0x002e80003ea77984 */ /* 0x0022620000000800 */
[----:B------:R-:W-:Y:S01]  /*9e00*/  BSSY.RECONVERGENT B0, `(.L_x_10182) ;  /* 0x0000005000007945 */ /* 0x000fe20003800200 */
[----:B0-----:R-:W-:Y:S01]  /*9e10*/  LEA R146, R60, UR9, 0x2 ;  /* 0x000000093c927c11 */ /* 0x001fe2000f8e10ff */
[----:B------:R-:W-:Y:S02]  /*9e20*/  FFMA.FTZ R61, R244, R165, R61 ;  /* 0x000000a5f43d7223 */ /* 0x000fe4000001003d */
[----:B------:R-:W-:Y:S05]  /*9e30*/  @!P4 BRA `(.L_x_10183) ;  /* 0x000000000004c947 */ /* 0x000fea0003800000 */
[----:B-1----:R0:W-:Y:S02]  /*9e40*/  REDG.E.ADD.F32.FTZ.RN.STRONG.GPU desc[UR26][R68.64+0x1e00], R167 ;  /* 0x001e00a7440079a6 */ /* 0x0021e4000c12f31a */
.L_x_10183:
[----:B------:R-:W-:Y:S05]  /*9e50*/  BSYNC.RECONVERGENT B0 ;  /* 0x0000000000007941 */ /* 0x000fea0003800200 */
.L_x_10182:
[----:B------:R-:W-:Y:S01]  /*9e60*/  FADD.FTZ R60, R152, R61 ;  /* 0x0000003d983c7221 */ /* 0x000fe20000010000 */
[----:B------:R-:W-:Y:S01]  /*9e70*/  BSSY.RECONVERGENT B0, `(.L_x_10184) ;  /* 0x0000004000007945 */ /* 0x000fe20003800200 */
[----:B------:R0:W0:Y:S03]  /*9e80*/  LDS R61, [R146+0x2f80] ;  /* 0x002f8000923d7984 */ /* 0x0000260000000800 */
[----:B------:R-:W-:Y:S05]  /*9e90*/  @!P5 BRA `(.L_x_10185) ;  /* 0x000000000004d947 */ /* 0x000fea0003800000 */
[----:B0-----:R0:W-:Y:S02]  /*9ea0*/  REDG.E.ADD.F32.FTZ.RN.STRONG.GPU desc[UR26][R68.64+0x1f00], R61 ;  /* 0x001f003d440079a6 */ /* 0x0011e4000c12f31a */
.L_x_10185:
[----:B------:R-:W-:Y:S05]  /*9eb0*/  BSYNC.RECONVERGENT B0 ;  /* 0x0000000000007941 */ /* 0x000fea0003800200 */
.L_x_10184:
[----:B0-----:R-:W-:Y:S01]  /*9ec0*/  FADD.FTZ R61, R156, R63 ;  /* 0x0000003f9c3d7221 */ /* 0x001fe20000010000 */
[C---:B-1----:R-:W-:Y:S01]  /*9ed0*/  FFMA.FTZ R62, R2.reuse, R179, R67 ;  /* 0x000000b3023e7223 */ /* 0x042fe20000010043 */
[----:B------:R-:W-:Y:S01]  /*9ee0*/  FFMA.FTZ R63, -R2, R71, R164 ;  /* 0x00000047023f7223 */ /* 0x000fe200000101a4 */
[----:B------:R-:W0:Y:S01]  /*9ef0*/  SHFL.DOWN PT, R67, R60, 0x1, 0x1f ;  /* 0x08201f003c437f89 */ /* 0x000e2200000e0000 */
[----:B------:R-:W-:Y:S01]  /*9f00*/  ISETP.GT.AND P0, PT, R99, 0x1e, PT ;  /* 0x0000001e6300780c */ /* 0x000fe20003f04270 */
[----:B------:R-:W-:Y:S01]  /*9f10*/  FMUL.FTZ R145, R244, R145 ;  /* 0x00000091f4917220 */ /* 0x000fe20000410000 */
[----:B------:R-:W-:Y:S01]  /*9f20*/  FADD.FTZ R21, R140, R21 ;  /* 0x000000158c157221 */ /* 0x000fe20000010000 */
[----:B------:R-:W1:Y:S01]  /*9f30*/  SHFL.DOWN PT, R68, R61, 0x1, 0x1f ;  /* 0x08201f003d447f89 */ /* 0x000e6200000e0000 */
[----:B------:R-:W-:Y:S01]  /*9f40*/  FMUL.FTZ R158, R219, R158 ;  /* 0x0000009edb9e7220 */ /* 0x000fe20000410000 */
[----:B------:R-:W-:Y:S01]  /*9f50*/  FFMA.FTZ R145, R242, R147, R145 ;  /* 0x00000093f2917223 */ /* 0x000fe20000010091 */
[----:B------:R-:W-:Y:S01]  /*9f60*/  FMUL.FTZ R222, R222, R159 ;  /* 0x0000009fdede7220 */ /* 0x000fe20000410000 */
[----:B------:R-:W5:Y:S01]  /*9f70*/  SHFL.DOWN PT, R69, R62, 0x1, 0x1f ;  /* 0x08201f003e457f89 */ /* 0x000f6200000e0000 */
[----:B------:R-:W-:Y:S01]  /*9f80*/  FFMA.FTZ R217, R217, R144, R158 ;  /* 0x00000090d9d97223 */ /* 0x000fe2000001009e */
[----:B------:R-:W-:Y:S01]  /*9f90*/  FFMA.FTZ R72, R82, R72, R145 ;  /* 0x0000004852487223 */ /* 0x000fe20000010091 */
[----:B------:R-:W-:Y:S01]  /*9fa0*/  FFMA.FTZ R215, R215, R148, R222 ;  /* 0x00000094d7d77223 */ /* 0x000fe200000100de */
[----:B------:R-:W2:Y:S01]  /*9fb0*/  SHFL.DOWN PT, R146, R63, 0x1, 0x1f ;  /* 0x08201f003f927f89 */ /* 0x000ea200000e0000 */
[----:B------:R-:W-:Y:S01]  /*9fc0*/  FMUL.FTZ R161, R240, R161 ;  /* 0x000000a1f0a17220 */ /* 0x000fe20000410000 */
[----:B------:R-:W-:Y:S01]  /*9fd0*/  FADD.FTZ R49, R72, R49 ;  /* 0x0000003148317221 */ /* 0x000fe20000010000 */
        /* <DEDUP_REMOVED lines=8> */
[----:B------:R-:W-:Y:S01]  /*a060*/  FMUL.FTZ R231, R231, R160 ;  /* 0x000000a0e7e77220 */ /* 0x000fe20000410000 */
[----:B0-----:R-:W-:Y:S01]  /*a070*/  @!P0 FADD.FTZ R60, R60, R67 ;  /* 0x000000433c3c8221 */ /* 0x001fe20000010000 */
[----:B------:R-:W-:Y:S01]  /*a080*/  FFMA.FTZ R67, R81, R204, R218 ;  /* 0x000000cc51437223 */ /* 0x000fe200000100da */
[----:B------:R-:W-:Y:S01]  /*a090*/  ISETP.GT.AND P2, PT, R99, 0xf, PT ;  /* 0x0000000f6300780c */ /* 0x000fe20003f44270 */
[----:B------:R-:W-:Y:S01]  /*a0a0*/  FFMA.FTZ R137, R214, R153, R137 ;  /* 0x00000099d6897223 */ /* 0x000fe20000010089 */
[----:B-1----:R-:W-:Y:S01]  /*a0b0*/  @!P0 FADD.FTZ R61, R61, R68 ;  /* 0x000000443d3d8221 */ /* 0x002fe20000010000 */
[----:B------:R-:W-:Y:S01]  /*a0c0*/  FFMA.FTZ R68, R84, R203, R217 ;  /* 0x000000cb54447223 */ /* 0x000fe200000100d9 */
[----:B------:R-:W-:Y:S01]  /*a0d0*/  FADD.FTZ R50, R67, R50 ;  /* 0x0000003243327221 */ /* 0x000fe20000010000 */
[----:B------:R-:W-:Y:S01]  /*a0e0*/  FFMA.FTZ R67, R83, R202, R216 ;  /* 0x000000ca53437223 */ /* 0x000fe200000100d8 */
[----:B-----5:R-:W-:Y:S01]  /*a0f0*/  @!P0 FADD.FTZ R62, R62, R69 ;  /* 0x000000453e3e8221 */ /* 0x020fe20000010000 */
[----:B------:R-:W-:Y:S01]  /*a100*/  FADD.FTZ R51, R68, R51 ;  /* 0x0000003344337221 */ /* 0x000fe20000010000 */
[----:B------:R-:W0:Y:S01]  /*a110*/  SHFL.DOWN PT, R69, R60, 0x2, 0x1f ;  /* 0x08401f003c457f89 */ /* 0x000e2200000e0000 */
[----:B------:R-:W-:Y:S01]  /*a120*/  FFMA.FTZ R68, R86, R201, R215 ;  /* 0x000000c956447223 */ /* 0x000fe200000100d7 */
[----:B--2---:R-:W-:Y:S01]  /*a130*/  @!P0 FADD.FTZ R63, R63, R146 ;  /* 0x000000923f3f8221 */ /* 0x004fe20000010000 */
[----:B------:R-:W-:Y:S01]  /*a140*/  ISETP.GT.AND P0, PT, R99, 0x1d, PT ;  /* 0x0000001d6300780c */ /* 0x000fe20003f04270 */
[----:B------:R-:W1:Y:S01]  /*a150*/  SHFL.DOWN PT, R146, R61, 0x2, 0x1f ;  /* 0x08401f003d927f89 */ /* 0x000e6200000e0000 */
[----:B------:R-:W-:Y:S01]  /*a160*/  FADD.FTZ R53, R68, R53 ;  /* 0x0000003544357221 */ /* 0x000fe20000010000 */
[----:B------:R-:W-:Y:S01]  /*a170*/  FADD.FTZ R52, R67, R52 ;  /* 0x0000003443347221 */ /* 0x000fe20000010000 */
[----:B------:R-:W-:Y:S01]  /*a180*/  FFMA.FTZ R67, R85, R200, R64 ;  /* 0x000000c855437223 */ /* 0x000fe20000010040 */
[----:B------:R-:W2:Y:S01]  /*a190*/  SHFL.DOWN PT, R71, R62, 0x2, 0x1f ;  /* 0x08401f003e477f89 */ /* 0x000ea200000e0000 */
[----:B------:R-:W-:Y:S01]  /*a1a0*/  FFMA.FTZ R210, R210, R151, R231 ;  /* 0x00000097d2d27223 */ /* 0x000fe200000100e7 */
[----:B------:R-:W-:Y:S01]  /*a1b0*/  FMUL.FTZ R157, R228, R157 ;  /* 0x0000009de49d7220 */ /* 0x000fe20000410000 */
[----:B------:R-:W-:Y:S01]  /*a1c0*/  FADD.FTZ R54, R67, R54 ;  /* 0x0000003643367221 */ /* 0x000fe20000010000 */
[----:B------:R-:W5:Y:S01]  /*a1d0*/  SHFL.DOWN PT, R152, R63, 0x2, 0x1f ;  /* 0x08401f003f987f89 */ /* 0x000f6200000e0000 */
[----:B------:R-:W-:Y:S01]  /*a1e0*/  FFMA.FTZ R67, R87, R198, R150 ;  /* 0x000000c657437223 */ /* 0x000fe20000010096 */
[----:B------:R-:W-:Y:S01]  /*a1f0*/  FMUL.FTZ R162, R131, R162 ;  /* 0x000000a283a27220 */ /* 0x000fe20000410000 */
[----:B------:R-:W-:Y:S01]  /*a200*/  FMUL.FTZ R115, R130, R115 ;  /* 0x0000007382737220 */ /* 0x000fe20000410000 */
        /* <DEDUP_REMOVED lines=8> */
[----:B0-----:R-:W-:Y:S01]  /*a290*/  @!P0 FADD.FTZ R60, R60, R69 ;  /* 0x000000453c3c8221 */ /* 0x001fe20000010000 */
[----:B------:R-:W-:Y:S01]  /*a2a0*/  FFMA.FTZ R209, R92, R235, R209 ;  /* 0x000000eb5cd17223 */ /* 0x000fe200000100d1 */
[----:B------:R-:W-:Y:S01]  /*a2b0*/  FADD.FTZ R58, R67, R58 ;  /* 0x0000003a433a7221 */ /* 0x000fe20000010000 */
[----:B------:R-:W-:Y:S01]  /*a2c0*/  FFMA.FTZ R208, R91, R232, R208 ;  /* 0x000000e85bd07223 */ /* 0x000fe200000100d0 */
[----:B-1----:R-:W-:Y:S01]  /*a2d0*/  @!P0 FADD.FTZ R61, R61, R146 ;  /* 0x000000923d3d8221 */ /* 0x002fe20000010000 */
[----:B------:R-:W0:Y:S01]  /*a2e0*/  SHFL.DOWN PT, R69, R60, 0x4, 0x1f ;  /* 0x08801f003c457f89 */ /* 0x000e2200000e0000 */
[----:B------:R-:W-:Y:S01]  /*a2f0*/  FMUL.FTZ R234, R234, R123 ;  /* 0x0000007beaea7220 */ /* 0x000fe20000410000 */
[----:B------:R-:W-:Y:S01]  /*a300*/  BSSY.RECONVERGENT B0, `(.L_x_10186) ;  /* 0x0000031000007945 */ /* 0x000fe20003800200 */
        /* <DEDUP_REMOVED lines=48> */
.L_x_10187:
[----:B------:R-:W-:Y:S05]  /*a610*/  BSYNC.RECONVERGENT B0 ;  /* 0x0000000000007941 */ /* 0x000fea0003800200 */
.L_x_10186:
        /* <DEDUP_REMOVED lines=37> */
.L_x_10189:
[----:B------:R-:W-:Y:S05]  /*a870*/  BSYNC.RECONVERGENT B0 ;  /* 0x0000000000007941 */ /* 0x000fea0003800200 */
.L_x_10188:
[----:B------:R-:W-:-:S04]  /*a880*/  UIADD3 UR8, UPT, UPT, UR8, 0x1, URZ ;  /* 0x0000000108087890 */ /* 0x000fc8000fffe0ff */
[----:B------:R-:W-:-:S09]  /*a890*/  UISETP.GE.AND UP0, UPT, UR8, UR45, UPT ;  /* 0x0000002d0800728c */ /* 0x000fd2000bf06270 */
[----:B------:R-:W-:Y:S05]  /*a8a0*/  BRA.U !UP0, `(.L_x_10190) ;  /* 0xffffff8108687547 */ /* 0x000fea000b83ffff */
.L_x_10091:
        /* <DEDUP_REMOVED lines=13> */
[----:B------:R-:W1:Y:S01]  /*a980*/  LDCU.64 UR34, c[0x0][0x550] ;  /* 0x0000aa00ff2277ac */ /* 0x000e620008000a00 */
[----:B------:R-:W-:Y:S02]  /*a990*/  F2FP.F16.F32.PACK_AB R24, R23, R24 ;  /* 0x000000181718723e */ /* 0x000fe400000000ff */
[----:B------:R-:W-:Y:S01]  /*a9a0*/  SHF.L.U32 R100, R100, 0x1, RZ ;  /* 0x0000000164647819 */ /* 0x000fe200000006ff */
[----:B------:R-:W-:Y:S01]  /*a9b0*/  USHF.L.U32 UR8, UR14, 0xa, URZ ;  /* 0x0000000a0e087899 */ /* 0x000fe200080006ff */
[----:B------:R-:W-:Y:S01]  /*a9c0*/  F2FP.F16.F32.PACK_AB R4, R76, R59 ;  /* 0x0000003b4c04723e */ /* 0x000fe200000000ff */
[----:B------:R-:W-:Y:S01]  /*a9d0*/  UMOV UR9, URZ ;  /* 0x000000ff00097c82 */ /* 0x000fe20008000000 */
[----:B------:R-:W-:Y:S01]  /*a9e0*/  LOP3.LUT R5, R100, 0x7c0, RZ, 0xc0, !PT ;  /* 0x000007c064057812 */ /* 0x000fe200078ec0ff */
[----:B------:R-:W-:Y:S01]  /*a9f0*/  UIADD3 UR21, UP1, UPT, UR21, -0x800, URZ ;  /* 0xfffff80015157890 */ /* 0x000fe2000ff3e0ff */
[----:B------:R-:W-:Y:S01]  /*aa00*/  F2FP.F16.F32.PACK_AB R7, R57, R58 ;  /* 0x0000003a3907723e */ /* 0x000fe200000000ff */
[----:B------:R-:W-:Y:S01]  /*aa10*/  STS.128 [R97], R32 ;  /* 0x0000002061007388 */ /* 0x000fe20000000c00 */
[----:B-----5:R-:W-:Y:S01]  /*aa20*/  UIMAD.WIDE.U32 UR12, UR32, UR28, UR8 ;  /* 0x0000001c200c72a5 */ /* 0x020fe2000f8e0008 */
[----:B------:R-:W-:Y:S01]  /*aa30*/  F2FP.F16.F32.PACK_AB R6, R80, R79 ;  /* 0x0000004f5006723e */ /* 0x000fe200000000ff */
[----:B------:R-:W-:Y:S01]  /*aa40*/  UIADD3 UR19, UP2, UPT, UR19, -0x800, URZ ;  /* 0xfffff80013137890 */ /* 0x000fe2000ff5e0ff */
[----:B------:R5:W-:Y:S01]  /*aa50*/  STS.128 [R97+0x10], R24 ;  /* 0x0000101861007388 */ /* 0x000be20000000c00 */
[----:B------:R-:W-:-:S03]  /*aa60*/  NOP ;  /* 0x0000000000007918 */ /* 0x000fc60000000000 */
[----:B------:R-:W2:Y:S01]  /*aa70*/  LDS.128 R8, [R98] ;  /* 0x0000000062087984 */ /* 0x000ea20000000c00 */
[----:B------:R-:W-:Y:S01]  /*aa80*/  UIMAD UR13, UR32, UR29, UR13 ;  /* 0x0000001d200d72a4 */ /* 0x000fe2000f8e020d */
[----:B------:R-:W-:Y:S01]  /*aa90*/  F2FP.F16.F32.PACK_AB R19, R49, R50 ;  /* 0x000000323113723e */ /* 0x000fe200000000ff */
[----:B------:R-:W3:Y:S01]  /*aaa0*/  LDCU.64 UR28, c[0x0][0x520] ;  /* 0x0000a400ff1c77ac */ /* 0x000ee20008000a00 */
[----:B------:R-:W4:Y:S01]  /*aab0*/  LDS.128 R12, [R98+0x200] ;  /* 0x00020000620c7984 */ /* 0x000f220000000c00 */
[----:B------:R-:W-:Y:S01]  /*aac0*/  F2FP.F16.F32.PACK_AB R18, R51, R52 ;  /* 0x000000343312723e */ /* 0x000fe200000000ff */
[----:B0-----:R-:W-:Y:S01]  /*aad0*/  UIMAD.WIDE.U32 UR12, UR25, UR30, UR12 ;  /* 0x0000001e190c72a5 */ /* 0x001fe2000f8e000c */
[----:B------:R-:W-:Y:S01]  /*aae0*/  F2FP.F16.F32.PACK_AB R17, R53, R54 ;  /* 0x000000363511723e */ /* 0x000fe200000000ff */
[----:B------:R-:W-:Y:S01]  /*aaf0*/  UIADD3 UR17, UP3, UPT, UR17, -0x800, URZ ;  /* 0xfffff80011117890 */ /* 0x000fe2000ff7e0ff */
[----:B-----5:R-:W-:Y:S01]  /*ab00*/  LOP3.LUT R25, R5, 0x1f, R112, 0xf8, !PT ;  /* 0x0000001f05197812 */ /* 0x020fe200078ef870 */
[----:B------:R-:W-:Y:S01]  /*ab10*/  UIMAD UR15, UR25, UR31, UR13 ;  /* 0x0000001f190f72a4 */ /* 0x000fe2000f8e020d */
[----:B------:R-:W-:Y:S01]  /*ab20*/  FADD.FTZ R5, R0, R77 ;  /* 0x0000004d00057221 */ /* 0x000fe20000010000 */
[----:B-1----:R-:W-:Y:S01]  /*ab30*/  ULEA UR13, UP0, UR12, UR34, 0x1 ;  /* 0x000000220c0d7291 */ /* 0x002fe2000f8008ff */
[----:B------:R-:W-:Y:S01]  /*ab40*/  F2FP.F16.F32.PACK_AB R16, R55, R56 ;  /* 0x000000383710723e */ /* 0x000fe200000000ff */
[----:B------:R-:W0:Y:S01]  /*ab50*/  LDCU.64 UR30, c[0x0][0x560] ;  /* 0x0000ac00ff1e77ac */ /* 0x000e220008000a00 */
[----:B------:R-:W-:Y:S01]  /*ab60*/  FADD.FTZ R0, R5, R78 ;  /* 0x0000004e05007221 */ /* 0x000fe20000010000 */
[----:B------:R-:W-:Y:S01]  /*ab70*/  F2FP.F16.F32.PACK_AB R5, R78, R77 ;  /* 0x0000004d4e05723e */ /* 0x000fe200000000ff */
[----:B------:R-:W-:Y:S01]  /*ab80*/  ULEA.HI.X UR12, UR12, UR35, UR15, 0x1, UP0 ;  /* 0x000000230c0c7291 */ /* 0x000fe200080f0c0f */
[----:B------:R-:W-:Y:S01]  /*ab90*/  MOV R2, UR13 ;  /* 0x0000000d00027c02 */ /* 0x000fe20008000f00 */
[----:B------:R-:W-:Y:S01]  /*aba0*/  FADD.FTZ R79, R0, R79 ;  /* 0x0000004f004f7221 */ /* 0x000fe20000010000 */
[----:B------:R-:W-:-:S02]  /*abb0*/  UIADD3.X UR22, UPT, UPT, UR22, -0x1, URZ, UP1, !UPT ;  /* 0xffffffff16167890 */ /* 0x000fc40008ffe4ff */
[----:B------:R-:W-:Y:S01]  /*abc0*/  UIADD3.X UR20, UPT, UPT, UR20, -0x1, URZ, UP2, !UPT ;  /* 0xffffffff14147890 */ /* 0x000fe200097fe4ff */
[----:B------:R-:W-:Y:S01]  /*abd0*/  MOV R3, UR12 ;  /* 0x0000000c00037c02 */ /* 0x000fe20008000f00 */
[----:B------:R-:W-:Y:S01]  /*abe0*/  FADD.FTZ R79, R79, R80 ;  /* 0x000000504f4f7221 */ /* 0x000fe20000010000 */
[----:B------:R-:W-:Y:S01]  /*abf0*/  UIADD3.X UR18, UPT, UPT, UR18, -0x1, URZ, UP3, !UPT ;  /* 0xffffffff12127890 */ /* 0x000fe20009ffe4ff */
[----:B------:R-:W-:Y:S02]  /*ac00*/  IMAD.WIDE.U32 R2, R25, 0x10, R2 ;  /* 0x0000001019027825 */ /* 0x000fe400078e0002 */
[----:B------:R-:W1:Y:S02]  /*ac10*/  LDCU.64 UR12, c[0x0][0x518] ;  /* 0x0000a300ff0c77ac */ /* 0x000e640008000a00 */
[----:B------:R-:W-:-:S04]  /*ac20*/  FADD.FTZ R58, R79, R58 ;  /* 0x0000003a4f3a7221 */ /* 0x000fc80000010000 */
[----:B------:R-:W-:Y:S01]  /*ac30*/  FADD.FTZ R57, R58, R57 ;  /* 0x000000393a397221 */ /* 0x000fe20000010000 */
[----:B--2---:R-:W-:Y:S03]  /*ac40*/  STG.E.128 desc[UR26][R2.64], R8 ;  /* 0x0000000802007986 */ /* 0x004fe6000c101d1a */
[----:B------:R-:W-:Y:S01]  /*ac50*/  FADD.FTZ R56, R57, R56 ;  /* 0x0000003839387221 */ /* 0x000fe20000010000 */
[----:B----4-:R2:W-:Y:S03]  /*ac60*/  STG.E.128 desc[UR26][R2.64+0x200], R12 ;  /* 0x0002000c02007986 */ /* 0x0105e6000c101d1a */
[----:B------:R-:W-:Y:S01]  /*ac70*/  FADD.FTZ R55, R56, R55 ;  /* 0x0000003738377221 */ /* 0x000fe20000010000 */
[----:B------:R-:W-:Y:S01]  /*ac80*/  BAR.SYNC.DEFER_BLOCKING 0x0 ;  /* 0x0000000000007b1d */ /* 0x000fe20000010000 */
[----:B-1----:R-:W-:-:S02]  /*ac90*/  UIMAD.WIDE.U32 UR8, UR32, UR12, UR8 ;  /* 0x0000000c200872a5 */ /* 0x002fc4000f8e0008 */
[----:B------:R-:W-:Y:S02]  /*aca0*/  FADD.FTZ R54, R55, R54 ;  /* 0x0000003637367221 */ /* 0x000fe40000010000 */
[----:B------:R-:W-:Y:S02]  /*acb0*/  UIMAD UR9, UR32, UR13, UR9 ;  /* 0x0000000d200972a4 */ /* 0x000fe4000f8e0209 */
[----:B------:R-:W-:Y:S02]  /*acc0*/  FADD.FTZ R53, R54, R53 ;  /* 0x0000003536357221 */ /* 0x000fe40000010000 */
[----:B---3--:R-:W-:Y:S02]  /*acd0*/  UIMAD.WIDE.U32 UR8, UR25, UR28, UR8 ;  /* 0x0000001c190872a5 */ /* 0x008fe4000f8e0008 */
[----:B------:R-:W-:Y:S02]  /*ace0*/  FADD.FTZ R52, R53, R52 ;  /* 0x0000003435347221 */ /* 0x000fe40000010000 */
[----:B------:R-:W-:-:S02]  /*acf0*/  UIMAD UR12, UR25, UR29, UR9 ;  /* 0x0000001d190c72a4 */ /* 0x000fc4000f8e0209 */
[----:B------:R-:W-:Y:S01]  /*ad00*/  FADD.FTZ R51, R52, R51 ;  /* 0x0000003334337221 */ /* 0x000fe20000010000 */
[----:B0-----:R-:W-:-:S03]  /*ad10*/  ULEA UR9, UP0, UR8, UR30, 0x1 ;  /* 0x0000001e08097291 */ /* 0x001fc6000f8008ff */
[----:B------:R-:W-:Y:S01]  /*ad20*/  FADD.FTZ R50, R51, R50 ;  /* 0x0000003233327221 */ /* 0x000fe20000010000 */
[----:B------:R-:W-:Y:S02]  /*ad30*/  ULEA.HI.X UR8, UR8, UR31, UR12, 0x1, UP0 ;  /* 0x0000001f08087291 */ /* 0x000fe400080f0c0c */
[----:B--2---:R-:W-:Y:S01]  /*ad40*/  MOV R2, UR9 ;  /* 0x0000000900027c02 */ /* 0x004fe20008000f00 */
[----:B------:R-:W-:Y:S01]  /*ad50*/  UIADD3 UR23, UP0, UPT, UR23, -0x1000, URZ ;  /* 0xfffff00017177890 */ /* 0x000fe2000ff1e0ff */
[----:B------:R-:W-:Y:S01]  /*ad60*/  FADD.FTZ R114, R50, R49 ;  /* 0x0000003132727221 */ /* 0x000fe20000010000 */
[----:B------:R-:W-:Y:S01]  /*ad70*/  STS.128 [R97], R4 ;  /* 0x0000000461007388 */ /* 0x000fe20000000c00 */
[----:B------:R-:W-:Y:S01]  /*ad80*/  MOV R3, UR8 ;  /* 0x0000000800037c02 */ /* 0x000fe20008000f00 */
[----:B------:R-:W-:Y:S02]  /*ad90*/  UIADD3.X UR24, UPT, UPT, UR24, -0x1, URZ, UP0, !UPT ;  /* 0xffffffff18187890 */ /* 0x000fe400087fe4ff */
        /* <DEDUP_REMOVED lines=10> */
.L_x_10089:
        /* <DEDUP_REMOVED lines=41> */
.L_x_10193:
[----:B------:R-:W-:Y:S05]  /*b0d0*/  BSYNC.RECONVERGENT B0 ;  /* 0x0000000000007941 */ /* 0x000fea0003800200 */
.L_x_10192:
        /* <DEDUP_REMOVED lines=39> */
.L_x_10195:
[----:B------:R-:W-:Y:S05]  /*b350*/  BSYNC.RECONVERGENT B0 ;  /* 0x0000000000007941 */ /* 0x000fea0003800200 */
.L_x_10194:
[----:B------:R-:W-:Y:S05]  /*b360*/  @P0 EXIT ;  /* 0x000000000000094d */ /* 0x000fea0003800000 */
[----:B------:R-:W3:Y:S01]  /*b370*/  S2UR UR12, SR_CTAID.Y ;  /* 0x00000000000c79c3 */ /* 0x000ee20000002600 */
[----:B------:R-:W3:Y:S01]  /*b380*/  LDCU.64 UR8, c[0x0][0x4a8] ;  /* 0x00009500ff0877ac */ /* 0x000ee20008000a00 */
[----:B------:R-:W-:Y:S01]  /*b390*/  BSSY.RECONVERGENT B0, `(.L_x_10196) ;  /* 0x0000027000007945 */ /* 0x000fe20003800200 */
[----:B-1----:R-:W-:Y:S01]  /*b3a0*/  MOV R0, R8 ;  /* 0x0000000800007202 */ /* 0x002fe20000000f00 */
[----:B------:R-:W1:Y:S04]  /*b3b0*/  LDCU.64 UR10, c[0x0][0x4c8] ;  /* 0x00009900ff0a77ac */ /* 0x000e680008000a00 */
[----:B------:R-:W4:Y:S01]  /*b3c0*/  S2UR UR13, SR_CgaCtaId ;  /* 0x00000000000d79c3 */ /* 0x000f220000008800 */
        /* <DEDUP_REMOVED lines=9> */
[----:B----4-:R-:W-:-:S12]  /*b460*/  ULEA UR13, UR13, UR8, 0x18 ;  /* 0x000000080d0d7291 */ /* 0x010fd8000f8ec0ff */
.L_x_10197:
[C---:B-1----:R-:W-:Y:S01]  /*b470*/  LEA R4, R0.reuse, UR13, 0x3 ;  /* 0x0000000d00047c11 */ /* 0x042fe2000f8e18ff */
[----:B------:R-:W-:Y:S01]  /*b480*/  UMOV UR8, UR4 ;  /* 0x0000000400087c82 */ /* 0x000fe20008000000 */
[----:B--2---:R-:W-:Y:S01]  /*b490*/  SHF.R.S32.HI R3, RZ, 0x1f, R0 ;  /* 0x0000001fff037819 */ /* 0x004fe20000011400 */
[-C--:B0-----:R-:W-:Y:S01]  /*b4a0*/  IMAD.WIDE.U32 R6, R0, R14.reuse, UR8 ;  /* 0x0000000800067e25 */ /* 0x081fe2000f8e000e */
        /* <DEDUP_REMOVED lines=22> */
.L_x_10196:
[----:B------:R-:W-:Y:S05]  /*b610*/  EXIT ;  /* 0x000000000000794d */ /* 0x000fea0003800000 */
.L_x_10096:
[----:B------:R-:W-:Y:S01]  /*b620*/  MOV R204, R69 ;  /* 0x0000004500cc7202 */ /* 0x000fe20000000f00 */
[----:B------:R-:W-:Y:S01]  /*b630*/  HFMA2 R201, -RZ, RZ, 0, 5.9604644775390625e-08 ;  /* 0x00000001ffc97431 */ /* 0x000fe200000001ff */
[----:B------:R-:W-:Y:S02]  /*b640*/  MOV R206, RZ ;  /* 0x000000ff00ce7202 */ /* 0x000fe40000000f00 */
[----:B------:R-:W-:-:S07]  /*b650*/  MOV R73, 0xffffffff ;  /* 0xffffffff00497802 */ /* 0x000fce0000000f00 */
[----:B01---5:R-:W-:Y:S05]  /*b660*/  WARPSYNC.COLLECTIVE R73, `(.L_x_10198) ;  /* 0x0000000049087348 */ /* 0x023fea0003c00000 */
[----:B------:R2:W3:Y:S02]  /*b670*/  SHFL.UP P6, R200, R204, R201, R206 ;  /* 0x040000c9ccc87389 */ /* 0x0004e400000c00ce */
[----:B0123-5:R-:W-:Y:S05]  /*b680*/  ENDCOLLECTIVE ;  /* 0x000000000000791b */ /* 0x02ffea0003800000 */
.L_x_10198:
[----:B------:R-:W-:Y:S02]  /*b690*/  MOV R204, R75 ;  /* 0x0000004b00cc7202 */ /* 0x000fe40000000f00 */
[----:B------:R-:W-:-:S07]  /*b6a0*/  MOV R68, R200 ;  /* 0x000000c800447202 */ /* 0x000fce0000000f00 */
[----:B------:R-:W-:Y:S05]  /*b6b0*/  WARPSYNC.COLLECTIVE R73, `(.L_x_10199) ;  /* 0x0000000049087348 */ /* 0x000fea0003c00000 */
[----:B------:R0:W1:Y:S02]  /*b6c0*/  SHFL.UP P6, R200, R204, R201, R206 ;  /* 0x040000c9ccc87389 */ /* 0x00006400000c00ce */
[----:B01----:R-:W-:Y:S05]  /*b6d0*/  ENDCOLLECTIVE ;  /* 0x000000000000791b */ /* 0x003fea0003800000 */
.L_x_10199:
[----:B------:R-:W-:Y:S02]  /*b6e0*/  MOV R204, R198 ;  /* 0x000000c600cc7202 */ /* 0x000fe40000000f00 */
[----:B------:R-:W-:-:S07]  /*b6f0*/  MOV R70, R200 ;  /* 0x000000c800467202 */ /* 0x000fce0000000f00 */
[----:B------:R-:W-:Y:S05]  /*b700*/  WARPSYNC.COLLECTIVE R73, `(.L_x_10200) ;  /* 0x0000000049087348 */ /* 0x000fea0003c00000 */
[----:B------:R0:W1:Y:S02]  /*b710*/  SHFL.UP P6, R200, R204, R201, R206 ;  /* 0x040000c9ccc87389 */ /* 0x00006400000c00ce */
[----:B01----:R-:W-:Y:S05]  /*b720*/  ENDCOLLECTIVE ;  /* 0x000000000000791b */ /* 0x003fea0003800000 */
.L_x_10200:
[----:B------:R-:W-:Y:S02]  /*b730*/  MOV R204, R199 ;  /* 0x000000c700cc7202 */ /* 0x000fe40000000f00 */
[----:B------:R-:W-:-:S07]  /*b740*/  MOV R72, R200 ;  /* 0x000000c800487202 */ /* 0x000fce0000000f00 */
[----:B------:R-:W-:Y:S05]  /*b750*/  WARPSYNC.COLLECTIVE R73, `(.L_x_10201) ;  /* 0x0000000049087348 */ /* 0x000fea0003c00000 */
[----:B------:R0:W1:Y:S02]  /*b760*/  SHFL.UP P6, R200, R204, R201, R206 ;  /* 0x040000c9ccc87389 */ /* 0x00006400000c00ce */
[----:B01----:R-:W-:Y:S05]  /*b770*/  ENDCOLLECTIVE ;  /* 0x000000000000791b */ /* 0x003fea0003800000 */
.L_x_10201:
        /* <DEDUP_REMOVED lines=15> */
.L_x_10202:
[----:B------:R-:W-:Y:S02]  /*b870*/  MOV R204, R75 ;  /* 0x0000004b00cc7202 */ /* 0x000fe40000000f00 */
[----:B------:R-:W-:-:S07]  /*b880*/  MOV R68, R200 ;  /* 0x000000c800447202 */ /* 0x000fce0000000f00 */
[----:B------:R-:W-:Y:S05]  /*b890*/  WARPSYNC.COLLECTIVE R73, `(.L_x_10203) ;  /* 0x0000000049087348 */ /* 0x000fea0003c00000 */
[----:B------:R0:W1:Y:S02]  /*b8a0*/  SHFL.UP P6, R200, R204, R201, R206 ;  /* 0x040000c9ccc87389 */ /* 0x00006400000c00ce */
[----:B01----:R-:W-:Y:S05]  /*b8b0*/  ENDCOLLECTIVE ;  /* 0x000000000000791b */ /* 0x003fea0003800000 */
.L_x_10203:
[----:B------:R-:W-:Y:S02]  /*b8c0*/  MOV R204, R198 ;  /* 0x000000c600cc7202 */ /* 0x000fe40000000f00 */
[----:B------:R-:W-:-:S07]  /*b8d0*/  MOV R70, R200 ;  /* 0x000000c800467202 */ /* 0x000fce0000000f00 */
[----:B------:R-:W-:Y:S05]  /*b8e0*/  WARPSYNC.COLLECTIVE R73, `(.L_x_10204) ;  /* 0x0000000049087348 */ /* 0x000fea0003c00000 */
[----:B------:R0:W1:Y:S02]  /*b8f0*/  SHFL.UP P6, R200, R204, R201, R206 ;  /* 0x040000c9ccc87389 */ /* 0x00006400000c00ce */
[----:B01----:R-:W-:Y:S05]  /*b900*/  ENDCOLLECTIVE ;  /* 0x000000000000791b */ /* 0x003fea0003800000 */
.L_x_10204:
[----:B------:R-:W-:Y:S02]  /*b910*/  MOV R204, R199 ;  /* 0x000000c700cc7202 */ /* 0x000fe40000000f00 */
[----:B------:R-:W-:-:S07]  /*b920*/  MOV R72, R200 ;  /* 0x000000c800487202 */ /* 0x000fce0000000f00 */
[----:B------:R-:W-:Y:S05]  /*b930*/  WARPSYNC.COLLECTIVE R73, `(.L_x_10205) ;  /* 0x0000000049087348 */ /* 0x000fea0003c00000 */
[----:B------:R0:W1:Y:S02]  /*b940*/  SHFL.UP P6, R200, R204, R201, R206 ;  /* 0x040000c9ccc87389 */ /* 0x00006400000c00ce */
[----:B01----:R-:W-:Y:S05]  /*b950*/  ENDCOLLECTIVE ;  /* 0x000000000000791b */ /* 0x003fea0003800000 */
.L_x_10205:
        /* <DEDUP_REMOVED lines=15> */
.L_x_10206:
[----:B------:R-:W-:Y:S02]  /*ba50*/  MOV R204, R75 ;  /* 0x0000004b00cc7202 */ /* 0x000fe40000000f00 */
[----:B------:R-:W-:-:S07]  /*ba60*/  MOV R68, R200 ;  /* 0x000000c800447202 */ /* 0x000fce0000000f00 */
[----:B------:R-:W-:Y:S05]  /*ba70*/  WARPSYNC.COLLECTIVE R73, `(.L_x_10207) ;  /* 0x0000000049087348 */ /* 0x000fea0003c00000 */
[----:B------:R0:W1:Y:S02]  /*ba80*/  SHFL.UP P6, R200, R204, R201, R206 ;  /* 0x040000c9ccc87389 */ /* 0x00006400000c00ce */
[----:B01----:R-:W-:Y:S05]  /*ba90*/  ENDCOLLECTIVE ;  /* 0x000000000000791b */ /* 0x003fea0003800000 */
.L_x_10207:
[----:B------:R-:W-:Y:S02]  /*baa0*/  MOV R204, R198 ;  /* 0x000000c600cc7202 */ /* 0x000fe40000000f00 */
[----:B------:R-:W-:-:S07]  /*bab0*/  MOV R70, R200 ;  /* 0x000000c800467202 */ /* 0x000fce0000000f00 */
[----:B------:R-:W-:Y:S05]  /*bac0*/  WARPSYNC.COLLECTIVE R73, `(.L_x_10208) ;  /* 0x0000000049087348 */ /* 0x000fea0003c00000 */
[----:B------:R0:W1:Y:S02]  /*bad0*/  SHFL.UP P6, R200, R204, R201, R206 ;  /* 0x040000c9ccc87389 */ /* 0x00006400000c00ce */
[----:B01----:R-:W-:Y:S05]  /*bae0*/  ENDCOLLECTIVE ;  /* 0x000000000000791b */ /* 0x003fea0003800000 */
.L_x_10208:
[----:B------:R-:W-:Y:S02]  /*baf0*/  MOV R204, R199 ;  /* 0x000000c700cc7202 */ /* 0x000fe40000000f00 */
[----:B------:R-:W-:-:S07]  /*bb00*/  MOV R72, R200 ;  /* 0x000000c800487202 */ /* 0x000fce0000000f00 */
[----:B------:R-:W-:Y:S05]  /*bb10*/  WARPSYNC.COLLECTIVE R73, `(.L_x_10209) ;  /* 0x0000000049087348 */ /* 0x000fea0003c00000 */
[----:B------:R0:W1:Y:S02]  /*bb20*/  SHFL.UP P6, R200, R204, R201, R206 ;  /* 0x040000c9ccc87389 */ /* 0x00006400000c00ce */
[----:B01----:R-:W-:Y:S05]  /*bb30*/  ENDCOLLECTIVE ;  /* 0x000000000000791b */ /* 0x003fea0003800000 */
.L_x_10209:
        /* <DEDUP_REMOVED lines=15> */
.L_x_10210:
[----:B------:R-:W-:Y:S02]  /*bc30*/  MOV R204, R75 ;  /* 0x0000004b00cc7202 */ /* 0x000fe40000000f00 */
[----:B------:R-:W-:-:S07]  /*bc40*/  MOV R68, R200 ;  /* 0x000000c800447202 */ /* 0x000fce0000000f00 */
[----:B------:R-:W-:Y:S05]  /*bc50*/  WARPSYNC.COLLECTIVE R73, `(.L_x_10211) ;  /* 0x0000000049087348 */ /* 0x000fea0003c00000 */
[----:B------:R0:W1:Y:S02]  /*bc60*/  SHFL.UP P6, R200, R204, R201, R206 ;  /* 0x040000c9ccc87389 */ /* 0x00006400000c00ce */
[----:B01----:R-:W-:Y:S05]  /*bc70*/  ENDCOLLECTIVE ;  /* 0x000000000000791b */ /* 0x003fea0003800000 */
.L_x_10211:
[----:B------:R-:W-:Y:S02]  /*bc80*/  MOV R204, R198 ;  /* 0x000000c600cc7202 */ /* 0x000fe40000000f00 */
[----:B------:R-:W-:-:S07]  /*bc90*/  MOV R70, R200 ;  /* 0x000000c800467202 */ /* 0x000fce0000000f00 */
[----:B------:R-:W-:Y:S05]  /*bca0*/  WARPSYNC.COLLECTIVE R73, `(.L_x_10212) ;  /* 0x0000000049087348 */ /* 0x000fea0003c00000 */
[----:B------:R0:W1:Y:S02]  /*bcb0*/  SHFL.UP P6, R200, R204, R201, R206 ;  /* 0x040000c9ccc87389 */ /* 0x00006400000c00ce */
[----:B01----:R-:W-:Y:S05]  /*bcc0*/  ENDCOLLECTIVE ;  /* 0x000000000000791b */ /* 0x003fea0003800000 */
.L_x_10212:
[----:B------:R-:W-:Y:S02]  /*bcd0*/  MOV R204, R199 ;  /* 0x000000c700cc7202 */ /* 0x000fe40000000f00 */
[----:B------:R-:W-:-:S07]  /*bce0*/  MOV R72, R200 ;  /* 0x000000c800487202 */ /* 0x000fce0000000f00 */
[----:B------:R-:W-:Y:S05]  /*bcf0*/  WARPSYNC.COLLECTIVE R73, `(.L_x_10213) ;  /* 0x0000000049087348 */ /* 0x000fea0003c00000 */
[----:B------:R0:W1:Y:S02]  /*bd00*/  SHFL.UP P6, R200, R204, R201, R206 ;  /* 0x040000c9ccc87389 */ /* 0x00006400000c00ce */
[----:B01----:R-:W-:Y:S05]  /*bd10*/  ENDCOLLECTIVE ;  /* 0x000000000000791b */ /* 0x003fea0003800000 */
.L_x_10213:
        /* <DEDUP_REMOVED lines=15> */
.L_x_10214:
[----:B------:R-:W-:Y:S02]  /*be10*/  MOV R204, R75 ;  /* 0x0000004b00cc7202 */ /* 0x000fe40000000f00 */
[----:B------:R-:W-:-:S07]  /*be20*/  MOV R68, R200 ;  /* 0x000000c800447202 */ /* 0x000fce0000000f00 */
[----:B------:R-:W-:Y:S05]  /*be30*/  WARPSYNC.COLLECTIVE R73, `(.L_x_10215) ;  /* 0x0000000049087348 */ /* 0x000fea0003c00000 */
[----:B------:R0:W1:Y:S02]  /*be40*/  SHFL.UP P6, R200, R204, R201, R206 ;  /* 0x040000c9ccc87389 */ /* 0x00006400000c00ce */
[----:B01----:R-:W-:Y:S05]  /*be50*/  ENDCOLLECTIVE ;  /* 0x000000000000791b */ /* 0x003fea0003800000 */
.L_x_10215:
[----:B------:R-:W-:Y:S02]  /*be60*/  MOV R204, R198 ;  /* 0x000000c600cc7202 */ /* 0x000fe40000000f00 */
[----:B------:R-:W-:-:S07]  /*be70*/  MOV R70, R200 ;  /* 0x000000c800467202 */ /* 0x000fce0000000f00 */
[----:B------:R-:W-:Y:S05]  /*be80*/  WARPSYNC.COLLECTIVE R73, `(.L_x_10216) ;  /* 0x0000000049087348 */ /* 0x000fea0003c00000 */
[----:B------:R0:W1:Y:S02]  /*be90*/  SHFL.UP P6, R200, R204, R201, R206 ;  /* 0x040000c9ccc87389 */ /* 0x00006400000c00ce */
[----:B01----:R-:W-:Y:S05]  /*bea0*/  ENDCOLLECTIVE ;  /* 0x000000000000791b */ /* 0x003fea0003800000 */
.L_x_10216:
[----:B------:R-:W-:Y:S02]  /*beb0*/  MOV R204, R199 ;  /* 0x000000c700cc7202 */ /* 0x000fe40000000f00 */
[----:B------:R-:W-:-:S07]  /*bec0*/  MOV R72, R200 ;  /* 0x000000c800487202 */ /* 0x000fce0000000f00 */
[----:B------:R-:W-:Y:S05]  /*bed0*/  WARPSYNC.COLLECTIVE R73, `(.L_x_10217) ;  /* 0x0000000049087348 */ /* 0x000fea0003c00000 */
[----:B------:R0:W1:Y:S02]  /*bee0*/  SHFL.UP P6, R200, R204, R201, R206 ;  /* 0x040000c9ccc87389 */ /* 0x00006400000c00ce */
[----:B01----:R-:W-:Y:S05]  /*bef0*/  ENDCOLLECTIVE ;  /* 0x000000000000791b */ /* 0x003fea0003800000 */
.L_x_10217:
[----:B------:R-:W-:Y:S05]  /*bf00*/  BRA `(.L_x_10218) ;  /* 0xffffff8c00347947 */ /* 0x000fea000383ffff */
.L_x_10097:
        /* <DEDUP_REMOVED lines=8> */
.L_x_10220:
[----:B------:R-:W-:Y:S05]  /*bf90*/  BSYNC B0 ;  /* 0x0000000000007941 */ /* 0x000fea0003800000 */
.L_x_10219:
[----:B------:R-:W-:Y:S05]  /*bfa0*/  BRA `(.L_x_10221) ;  /* 0xffffff8c00407947 */ /* 0x000fea000383ffff */
.L_x_10098:
        /* <DEDUP_REMOVED lines=8> */
.L_x_10223:
[----:B------:R-:W-:Y:S05]  /*c030*/  BSYNC B0 ;  /* 0x0000000000007941 */ /* 0x000fea0003800000 */
.L_x_10222:
[----:B------:R-:W-:Y:S05]  /*c040*/  BRA `(.L_x_10224) ;  /* 0xffffff8c00207947 */ /* 0x000fea000383ffff */
.L_x_10099:
        /* <DEDUP_REMOVED lines=8> */
.L_x_10226:
[----:B------:R-:W-:Y:S05]  /*c0d0*/  BSYNC B0 ;  /* 0x0000000000007941 */ /* 0x000fea0003800000 */
.L_x_10225:
[----:B------:R-:W-:Y:S05]  /*c0e0*/  BRA `(.L_x_10227) ;  /* 0xffffff8c00007947 */ /* 0x000fea000383ffff */
.L_x_10100:
        /* <DEDUP_REMOVED lines=8> */
.L_x_10229:
[----:B------:R-:W-:Y:S05]  /*c170*/  BSYNC B0 ;  /* 0x0000000000007941 */ /* 0x000fea0003800000 */
.L_x_10228:
[----:B------:R-:W-:Y:S05]  /*c180*/  BRA `(.L_x_10230) ;  /* 0xffffff8800e07947 */ /* 0x000fea000383ffff */
.L_x_10101:
        /* <DEDUP_REMOVED lines=8> */
.L_x_10232:
[----:B------:R-:W-:Y:S05]  /*c210*/  BSYNC B0 ;  /* 0x0000000000007941 */ /* 0x000fea0003800000 */
.L_x_10231:
        /* <DEDUP_REMOVED lines=10> */
.L_x_10233:
[----:B------:R-:W-:Y:S02]  /*c2c0*/  MOV R70, 0x1f ;  /* 0x0000001f00467802 */ /* 0x000fe40000000f00 */
[----:B------:R-:W-:Y:S02]  /*c2d0*/  MOV R204, R198 ;  /* 0x000000c600cc7202 */ /* 0x000fe40000000f00 */
[----:B------:R-:W-:-:S07]  /*c2e0*/  MOV R75, R200 ;  /* 0x000000c8004b7202 */ /* 0x000fce0000000f00 */
[----:B------:R-:W-:Y:S05]  /*c2f0*/  WARPSYNC.COLLECTIVE R73, `(.L_x_10234) ;  /* 0x0000000049087348 */ /* 0x000fea0003c00000 */
[----:B------:R0:W1:Y:S02]  /*c300*/  SHFL.UP P6, R200, R204, R201, R206 ;  /* 0x040000c9ccc87389 */ /* 0x00006400000c00ce */
[----:B01----:R-:W-:Y:S05]  /*c310*/  ENDCOLLECTIVE ;  /* 0x000000000000791b */ /* 0x003fea0003800000 */
.L_x_10234:
[----:B------:R-:W-:Y:S02]  /*c320*/  MOV R204, R199 ;  /* 0x000000c700cc7202 */ /* 0x000fe40000000f00 */
[----:B------:R-:W-:-:S07]  /*c330*/  MOV R198, R200 ;  /* 0x000000c800c67202 */ /* 0x000fce0000000f00 */
[----:B------:R-:W-:Y:S05]  /*c340*/  WARPSYNC.COLLECTIVE R73, `(.L_x_10235) ;  /* 0x0000000049087348 */ /* 0x000fea0003c00000 */
[----:B------:R0:W1:Y:S02]  /*c350*/  SHFL.UP P6, R200, R204, R201, R206 ;  /* 0x040000c9ccc87389 */ /* 0x00006400000c00ce */
[----:B01----:R-:W-:Y:S05]  /*c360*/  ENDCOLLECTIVE ;  /* 0x000000000000791b */ /* 0x003fea0003800000 */
.L_x_10235:
[----:B------:R-:W-:Y:S05]  /*c370*/  WARPSYNC.COLLECTIVE R73, `(.L_x_10236) ;  /* 0x0000000049087348 */ /* 0x000fea0003c00000 */
[----:B------:R0:W1:Y:S02]  /*c380*/  SHFL.IDX P3, R68, R72, R71, R70 ;  /* 0x0000004748447389 */ /* 0x0000640000060046 */
[----:B01----:R-:W-:Y:S05]  /*c390*/  ENDCOLLECTIVE ;  /* 0x000000000000791b */ /* 0x003fea0003800000 */
.L_x_10236:
[----:B------:R-:W-:Y:S02]  /*c3a0*/  MOV R72, R65 ;  /* 0x0000004100487202 */ /* 0x000fe40000000f00 */
[----:B------:R-:W-:Y:S02]  /*c3b0*/  MOV R199, R200 ;  /* 0x000000c800c77202 */ /* 0x000fe40000000f00 */
[----:B------:R-:W-:-:S07]  /*c3c0*/  MOV R64, R68 ;  /* 0x0000004400407202 */ /* 0x000fce0000000f00 */
[----:B------:R-:W-:Y:S05]  /*c3d0*/  WARPSYNC.COLLECTIVE R73, `(.L_x_10237) ;  /* 0x0000000049087348 */ /* 0x000fea0003c00000 */
[----:B------:R0:W1:Y:S02]  /*c3e0*/  SHFL.IDX P3, R68, R72, R71, R70 ;  /* 0x0000004748447389 */ /* 0x0000640000060046 */
[----:B01----:R-:W-:Y:S05]  /*c3f0*/  ENDCOLLECTIVE ;  /* 0x000000000000791b */ /* 0x003fea0003800000 */
.L_x_10237:
[----:B------:R-:W-:Y:S02]  /*c400*/  MOV R72, R66 ;  /* 0x0000004200487202 */ /* 0x000fe40000000f00 */
[----:B------:R-:W-:-:S07]  /*c410*/  MOV R200, R68 ;  /* 0x0000004400c87202 */ /* 0x000fce0000000f00 */
[----:B------:R-:W-:Y:S05]  /*c420*/  WARPSYNC.COLLECTIVE R73, `(.L_x_10238) ;  /* 0x0000000049087348 */ /* 0x000fea0003c00000 */
[----:B------:R0:W1:Y:S02]  /*c430*/  SHFL.IDX P3, R68, R72, R71, R70 ;  /* 0x0000004748447389 */ /* 0x0000640000060046 */
[----:B01----:R-:W-:Y:S05]  /*c440*/  ENDCOLLECTIVE ;  /* 0x000000000000791b */ /* 0x003fea0003800000 */
.L_x_10238:
[----:B------:R-:W-:Y:S02]  /*c450*/  MOV R72, R67 ;  /* 0x0000004300487202 */ /* 0x000fe40000000f00 */
[----:B------:R-:W-:-:S07]  /*c460*/  MOV R66, R68 ;  /* 0x0000004400427202 */ /* 0x000fce0000000f00 */
[----:B------:R-:W-:Y:S05]  /*c470*/  WARPSYNC.COLLECTIVE R73, `(.L_x_10239) ;  /* 0x0000000049087348 */ /* 0x000fea0003c00000 */
[----:B------:R0:W1:Y:S02]  /*c480*/  SHFL.IDX P3, R68, R72, R71, R70 ;  /* 0x0000004748447389 */ /* 0x0000640000060046 */
[----:B01----:R-:W-:Y:S05]  /*c490*/  ENDCOLLECTIVE ;  /* 0x000000000000791b */ /* 0x003fea0003800000 */
.L_x_10239:
[----:B------:R-:W-:Y:S01]  /*c4a0*/  MOV R67, R68 ;  /* 0x0000004400437202 */ /* 0x000fe20000000f00 */
[----:B------:R-:W-:Y:S06]  /*c4b0*/  BRA `(.L_x_10240) ;  /* 0xffffff88003c7947 */ /* 0x000fec000383ffff */
.L_x_10104:
[----:B------:R-:W-:Y:S01]  /*c4c0*/  MOV R68, R250 ;  /* 0x000000fa00447202 */ /* 0x000fe20000000f00 */
[----:B------:R-:W-:Y:S01]  /*c4d0*/  HFMA2 R69, -RZ, RZ, 0, 5.9604644775390625e-08 ;  /* 0x00000001ff457431 */ /* 0x000fe200000001ff */
[----:B------:R-:W-:Y:S02]  /*c4e0*/  MOV R252, 0x1f ;  /* 0x0000001f00fc7802 */ /* 0x000fe40000000f00 */
[----:B------:R-:W-:-:S07]  /*c4f0*/  MOV R73, 0xffffffff ;  /* 0xffffffff00497802 */ /* 0x000fce0000000f00 */
[----:B0-----:R-:W-:Y:S05]  /*c500*/  WARPSYNC.COLLECTIVE R73, `(.L_x_10241) ;  /* 0x0000000049087348 */ /* 0x001fea0003c00000 */
[----:B------:R1:W2:Y:S02]  /*c510*/  SHFL.DOWN P0, R251, R68, R69, R252 ;  /* 0x0800004544fb7389 */ /* 0x0002a400000000fc */
[----:B012---:R-:W-:Y:S05]  /*c520*/  ENDCOLLECTIVE ;  /* 0x000000000000791b */ /* 0x007fea0003800000 */
.L_x_10241:
[----:B------:R-:W-:Y:S02]  /*c530*/  MOV R68, R74 ;  /* 0x0000004a00447202 */ /* 0x000fe40000000f00 */
[----:B------:R-:W-:-:S07]  /*c540*/  MOV R247, R251 ;  /* 0x000000fb00f77202 */ /* 0x000fce0000000f00 */
[----:B------:R-:W-:Y:S05]  /*c550*/  WARPSYNC.COLLECTIVE R73, `(.L_x_10242) ;  /* 0x0000000049087348 */ /* 0x000fea0003c00000 */
[----:B------:R0:W1:Y:S02]  /*c560*/  SHFL.DOWN P0, R251, R68, R69, R252 ;  /* 0x0800004544fb7389 */ /* 0x00006400000000fc */
[----:B01----:R-:W-:Y:S05]  /*c570*/  ENDCOLLECTIVE ;  /* 0x000000000000791b */ /* 0x003fea0003800000 */
.L_x_10242:
[----:B------:R-:W-:Y:S02]  /*c580*/  MOV R68, R75 ;  /* 0x0000004b00447202 */ /* 0x000fe40000000f00 */
[----:B------:R-:W-:-:S07]  /*c590*/  MOV R245, R251 ;  /* 0x000000fb00f57202 */ /* 0x000fce0000000f00 */
[----:B------:R-:W-:Y:S05]  /*c5a0*/  WARPSYNC.COLLECTIVE R73, `(.L_x_10243) ;  /* 0x0000000049087348 */ /* 0x000fea0003c00000 */
[----:B------:R0:W1:Y:S02]  /*c5b0*/  SHFL.DOWN P0, R251, R68, R69, R252 ;  /* 0x0800004544fb7389 */ /* 0x00006400000000fc */
[----:B01----:R-:W-:Y:S05]  /*c5c0*/  ENDCOLLECTIVE ;  /* 0x000000000000791b */ /* 0x003fea0003800000 */
.L_x_10243:
[----:B------:R-:W-:Y:S02]  /*c5d0*/  MOV R68, R249 ;  /* 0x000000f900447202 */ /* 0x000fe40000000f00 */
[----:B------:R-:W-:-:S07]  /*c5e0*/  MOV R71, R251 ;  /* 0x000000fb00477202 */ /* 0x000fce0000000f00 */
[----:B------:R-:W-:Y:S05]  /*c5f0*/  WARPSYNC.COLLECTIVE R73, `(.L_x_10244) ;  /* 0x0000000049087348 */ /* 0x000fea0003c00000 */
[----:B------:R0:W1:Y:S02]  /*c600*/  SHFL.DOWN P0, R251, R68, R69, R252 ;  /* 0x0800004544fb7389 */ /* 0x00006400000000fc */
[----:B01----:R-:W-:Y:S05]  /*c610*/  ENDCOLLECTIVE ;  /* 0x000000000000791b */ /* 0x003fea0003800000 */
.L_x_10244:
[----:B------:R-:W-:Y:S05]  /*c620*/  BRA `(.L_x_10245) ;  /* 0xffffff9c00287947 */ /* 0x000fea000383ffff */
.L_x_10107:
        /* <DEDUP_REMOVED lines=8> */
.L_x_10247:
[----:B------:R-:W-:Y:S05]  /*c6b0*/  BSYNC B1 ;  /* 0x0000000000017941 */ /* 0x000fea0003800000 */
.L_x_10246:
        /* <DEDUP_REMOVED lines=8> */
.L_x_10248:
[----:B------:R-:W-:Y:S02]  /*c740*/  MOV R68, R75 ;  /* 0x0000004b00447202 */ /* 0x000fe40000000f00 */
[----:B------:R-:W-:-:S07]  /*c750*/  MOV R245, R251 ;  /* 0x000000fb00f57202 */ /* 0x000fce0000000f00 */
[----:B------:R-:W-:Y:S05]  /*c760*/  WARPSYNC.COLLECTIVE R73, `(.L_x_10249) ;  /* 0x0000000049087348 */ /* 0x000fea0003c00000 */
[----:B------:R0:W1:Y:S02]  /*c770*/  SHFL.DOWN P0, R251, R68, R69, R252 ;  /* 0x0800004544fb7389 */ /* 0x00006400000000fc */
[----:B01----:R-:W-:Y:S05]  /*c780*/  ENDCOLLECTIVE ;  /* 0x000000000000791b */ /* 0x003fea0003800000 */
.L_x_10249:
[----:B------:R-:W-:Y:S02]  /*c790*/  MOV R68, R249 ;  /* 0x000000f900447202 */ /* 0x000fe40000000f00 */
[----:B------:R-:W-:-:S07]  /*c7a0*/  MOV R247, R251 ;  /* 0x000000fb00f77202 */ /* 0x000fce0000000f00 */
[----:B------:R-:W-:Y:S05]  /*c7b0*/  WARPSYNC.COLLECTIVE R73, `(.L_x_10250) ;  /* 0x0000000049087348 */ /* 0x000fea0003c00000 */
[----:B------:R0:W1:Y:S02]  /*c7c0*/  SHFL.DOWN P0, R251, R68, R69, R252 ;  /* 0x0800004544fb7389 */ /* 0x00006400000000fc */
[----:B01----:R-:W-:Y:S05]  /*c7d0*/  ENDCOLLECTIVE ;  /* 0x000000000000791b */ /* 0x003fea0003800000 */
.L_x_10250:
[----:B------:R-:W-:Y:S05]  /*c7e0*/  BRA `(.L_x_10251) ;  /* 0xffffff9c00087947 */ /* 0x000fea000383ffff */
.L_x_10110:
        /* <DEDUP_REMOVED lines=8> */
.L_x_10253:
[----:B------:R-:W-:Y:S05]  /*c870*/  BSYNC B1 ;  /* 0x0000000000017941 */ /* 0x000fea0003800000 */
.L_x_10252:
        /* <DEDUP_REMOVED lines=8> */
.L_x_10254:
[----:B------:R-:W-:Y:S02]  /*c900*/  MOV R68, R75 ;  /* 0x0000004b00447202 */ /* 0x000fe40000000f00 */
[----:B------:R-:W-:-:S07]  /*c910*/  MOV R245, R251 ;  /* 0x000000fb00f57202 */ /* 0x000fce0000000f00 */
[----:B------:R-:W-:Y:S05]  /*c920*/  WARPSYNC.COLLECTIVE R73, `(.L_x_10255) ;  /* 0x0000000049087348 */ /* 0x000fea0003c00000 */
[----:B------:R0:W1:Y:S02]  /*c930*/  SHFL.DOWN P0, R251, R68, R69, R252 ;  /* 0x0800004544fb7389 */ /* 0x00006400000000fc */
[----:B01----:R-:W-:Y:S05]  /*c940*/  ENDCOLLECTIVE ;  /* 0x000000000000791b */ /* 0x003fea0003800000 */
.L_x_10255:
[----:B------:R-:W-:Y:S02]  /*c950*/  MOV R68, R249 ;  /* 0x000000f900447202 */ /* 0x000fe40000000f00 */
[----:B------:R-:W-:-:S07]  /*c960*/  MOV R247, R251 ;  /* 0x000000fb00f77202 */ /* 0x000fce0000000f00 */
[----:B------:R-:W-:Y:S05]  /*c970*/  WARPSYNC.COLLECTIVE R73, `(.L_x_10256) ;  /* 0x0000000049087348 */ /* 0x000fea0003c00000 */
[----:B------:R0:W1:Y:S02]  /*c980*/  SHFL.DOWN P0, R251, R68, R69, R252 ;  /* 0x0800004544fb7389 */ /* 0x00006400000000fc */
[----:B01----:R-:W-:Y:S05]  /*c990*/  ENDCOLLECTIVE ;  /* 0x000000000000791b */ /* 0x003fea0003800000 */
.L_x_10256:
[----:B------:R-:W-:Y:S05]  /*c9a0*/  BRA `(.L_x_10257) ;  /* 0xffffff9800e87947 */ /* 0x000fea000383ffff */
.L_x_10113:
        /* <DEDUP_REMOVED lines=8> */
.L_x_10259:
[----:B------:R-:W-:Y:S05]  /*ca30*/  BSYNC B1 ;  /* 0x0000000000017941 */ /* 0x000fea0003800000 */
.L_x_10258:
        /* <DEDUP_REMOVED lines=8> */
.L_x_10260:
[----:B------:R-:W-:Y:S02]  /*cac0*/  MOV R68, R75 ;  /* 0x0000004b00447202 */ /* 0x000fe40000000f00 */
[----:B------:R-:W-:-:S07]  /*cad0*/  MOV R245, R251 ;  /* 0x000000fb00f57202 */ /* 0x000fce0000000f00 */
[----:B------:R-:W-:Y:S05]  /*cae0*/  WARPSYNC.COLLECTIVE R73, `(.L_x_10261) ;  /* 0x0000000049087348 */ /* 0x000fea0003c00000 */
[----:B------:R0:W1:Y:S02]  /*caf0*/  SHFL.DOWN P0, R251, R68, R69, R252 ;  /* 0x0800004544fb7389 */ /* 0x00006400000000fc */
[----:B01----:R-:W-:Y:S05]  /*cb00*/  ENDCOLLECTIVE ;  /* 0x000000000000791b */ /* 0x003fea0003800000 */
.L_x_10261:
[----:B------:R-:W-:Y:S02]  /*cb10*/  MOV R68, R249 ;  /* 0x000000f900447202 */ /* 0x000fe40000000f00 */
[----:B------:R-:W-:-:S07]  /*cb20*/  MOV R247, R251 ;  /* 0x000000fb00f77202 */ /* 0x000fce0000000f00 */
[----:B------:R-:W-:Y:S05]  /*cb30*/  WARPSYNC.COLLECTIVE R73, `(.L_x_10262) ;  /* 0x0000000049087348 */ /* 0x000fea0003c00000 */
[----:B------:R0:W1:Y:S02]  /*cb40*/  SHFL.DOWN P0, R251, R68, R69, R252 ;  /* 0x0800004544fb7389 */ /* 0x00006400000000fc */
[----:B01----:R-:W-:Y:S05]  /*cb50*/  ENDCOLLECTIVE ;  /* 0x000000000000791b */ /* 0x003fea0003800000 */
.L_x_10262:
[----:B------:R-:W-:Y:S05]  /*cb60*/  BRA `(.L_x_10263) ;  /* 0xffffff9800c87947 */ /* 0x000fea000383ffff */
.L_x_10116:
        /* <DEDUP_REMOVED lines=8> */
.L_x_10265:
[----:B------:R-:W-:Y:S05]  /*cbf0*/  BSYNC B1 ;  /* 0x0000000000017941 */ /* 0x000fea0003800000 */
.L_x_10264:
        /* <DEDUP_REMOVED lines=8> */
.L_x_10266:
[----:B------:R-:W-:Y:S02]  /*cc80*/  MOV R68, R75 ;  /* 0x0000004b00447202 */ /* 0x000fe40000000f00 */
[----:B------:R-:W-:-:S07]  /*cc90*/  MOV R245, R251 ;  /* 0x000000fb00f57202 */ /* 0x000fce0000000f00 */
[----:B------:R-:W-:Y:S05]  /*cca0*/  WARPSYNC.COLLECTIVE R73, `(.L_x_10267) ;  /* 0x0000000049087348 */ /* 0x000fea0003c00000 */
[----:B------:R0:W1:Y:S02]  /*ccb0*/  SHFL.DOWN P0, R251, R68, R69, R252 ;  /* 0x0800004544fb7389 */ /* 0x00006400000000fc */
[----:B01----:R-:W-:Y:S05]  /*ccc0*/  ENDCOLLECTIVE ;  /* 0x000000000000791b */ /* 0x003fea0003800000 */
.L_x_10267:
[----:B------:R-:W-:Y:S02]  /*ccd0*/  MOV R68, R249 ;  /* 0x000000f900447202 */ /* 0x000fe40000000f00 */
[----:B------:R-:W-:-:S07]  /*cce0*/  MOV R247, R251 ;  /* 0x000000fb00f77202 */ /* 0x000fce0000000f00 */
[----:B------:R-:W-:Y:S05]  /*ccf0*/  WARPSYNC.COLLECTIVE R73, `(.L_x_10268) ;  /* 0x0000000049087348 */ /* 0x000fea0003c00000 */
[----:B------:R0:W1:Y:S02]  /*cd00*/  SHFL.DOWN P0, R251, R68, R69, R252 ;  /* 0x0800004544fb7389 */ /* 0x00006400000000fc */
[----:B01----:R-:W-:Y:S05]  /*cd10*/  ENDCOLLECTIVE ;  /* 0x000000000000791b */ /* 0x003fea0003800000 */
.L_x_10268:
[----:B------:R-:W-:Y:S05]  /*cd20*/  BRA `(.L_x_10269) ;  /* 0xffffff9800a87947 */ /* 0x000fea000383ffff */
.L_x_10119:
        /* <DEDUP_REMOVED lines=8> */
.L_x_10271:
[----:B------:R-:W-:Y:S05]  /*cdb0*/  BSYNC B1 ;  /* 0x0000000000017941 */ /* 0x000fea0003800000 */
.L_x_10270:
        /* <DEDUP_REMOVED lines=8> */
.L_x_10272:
[----:B------:R-:W-:Y:S02]  /*ce40*/  MOV R72, R75 ;  /* 0x0000004b00487202 */ /* 0x000fe40000000f00 */
[----:B------:R-:W-:-:S07]  /*ce50*/  MOV R246, R68 ;  /* 0x0000004400f67202 */ /* 0x000fce0000000f00 */
[----:B------:R-:W-:Y:S05]  /*ce60*/  WARPSYNC.COLLECTIVE R73, `(.L_x_10273) ;  /* 0x0000000049087348 */ /* 0x000fea0003c00000 */
[----:B------:R0:W1:Y:S02]  /*ce70*/  SHFL.IDX P3, R68, R72, R71, R70 ;  /* 0x0000004748447389 */ /* 0x0000640000060046 */
[----:B01----:R-:W-:Y:S05]  /*ce80*/  ENDCOLLECTIVE ;  /* 0x000000000000791b */ /* 0x003fea0003800000 */
.L_x_10273:
        /* <DEDUP_REMOVED lines=15> */
.L_x_10274:
[----:B------:R-:W-:Y:S02]  /*cf80*/  MOV R252, 0x1f ;  /* 0x0000001f00fc7802 */ /* 0x000fe40000000f00 */
[----:B------:R-:W-:Y:S01]  /*cf90*/  MOV R72, R60 ;  /* 0x0000003c00487202 */ /* 0x000fe20000000f00 */
[----:B------:R-:W-:Y:S01]  /*cfa0*/  FADD.FTZ R247, R68, R247 ;  /* 0x000000f744f77221 */ /* 0x000fe20000010000 */
[----:B------:R-:W-:-:S07]  /*cfb0*/  MOV R68, R250 ;  /* 0x000000fa00447202 */ /* 0x000fce0000000f00 */
[----:B------:R-:W-:Y:S05]  /*cfc0*/  WARPSYNC.COLLECTIVE R73, `(.L_x_10275) ;  /* 0x0000000049087348 */ /* 0x000fea0003c00000 */
[----:B------:R0:W1:Y:S02]  /*cfd0*/  SHFL.DOWN P0, R251, R68, R69, R252 ;  /* 0x0800004544fb7389 */ /* 0x00006400000000fc */
[----:B01----:R-:W-:Y:S05]  /*cfe0*/  ENDCOLLECTIVE ;  /* 0x000000000000791b */ /* 0x003fea0003800000 */
.L_x_10275:
[----:B------:R-:W-:Y:S02]  /*cff0*/  MOV R68, R74 ;  /* 0x0000004a00447202 */ /* 0x000fe40000000f00 */
[----:B------:R-:W-:-:S07]  /*d000*/  MOV R250, R251 ;  /* 0x000000fb00fa7202 */ /* 0x000fce0000000f00 */
[----:B------:R-:W-:Y:S05]  /*d010*/  WARPSYNC.COLLECTIVE R73, `(.L_x_10276) ;  /* 0x0000000049087348 */ /* 0x000fea0003c00000 */
[----:B------:R0:W1:Y:S02]  /*d020*/  SHFL.DOWN P0, R251, R68, R69, R252 ;  /* 0x0800004544fb7389 */ /* 0x00006400000000fc */
[----:B01----:R-:W-:Y:S05]  /*d030*/  ENDCOLLECTIVE ;  /* 0x000000000000791b */ /* 0x003fea0003800000 */
.L_x_10276:
[----:B------:R-:W-:Y:S02]  /*d040*/  MOV R68, R75 ;  /* 0x0000004b00447202 */ /* 0x000fe40000000f00 */
[----:B------:R-:W-:-:S07]  /*d050*/  MOV R74, R251 ;  /* 0x000000fb004a7202 */ /* 0x000fce0000000f00 */
[----:B------:R-:W-:Y:S05]  /*d060*/  WARPSYNC.COLLECTIVE R73, `(.L_x_10277) ;  /* 0x0000000049087348 */ /* 0x000fea0003c00000 */
[----:B------:R0:W1:Y:S02]  /*d070*/  SHFL.DOWN P0, R251, R68, R69, R252 ;  /* 0x0800004544fb7389 */ /* 0x00006400000000fc */
[----:B01----:R-:W-:Y:S05]  /*d080*/  ENDCOLLECTIVE ;  /* 0x000000000000791b */ /* 0x003fea0003800000 */
.L_x_10277:
[----:B------:R-:W-:Y:S02]  /*d090*/  MOV R68, R249 ;  /* 0x000000f900447202 */ /* 0x000fe40000000f00 */
[----:B------:R-:W-:-:S07]  /*d0a0*/  MOV R75, R251 ;  /* 0x000000fb004b7202 */ /* 0x000fce0000000f00 */
[----:B------:R-:W-:Y:S05]  /*d0b0*/  WARPSYNC.COLLECTIVE R73, `(.L_x_10278) ;  /* 0x0000000049087348 */ /* 0x000fea0003c00000 */
[----:B------:R0:W1:Y:S02]  /*d0c0*/  SHFL.DOWN P0, R251, R68, R69, R252 ;  /* 0x0800004544fb7389 */ /* 0x00006400000000fc */
[----:B01----:R-:W-:Y:S05]  /*d0d0*/  ENDCOLLECTIVE ;  /* 0x000000000000791b */ /* 0x003fea0003800000 */
.L_x_10278:
[----:B------:R-:W-:Y:S05]  /*d0e0*/  WARPSYNC.COLLECTIVE R73, `(.L_x_10279) ;  /* 0x0000000049087348 */ /* 0x000fea0003c00000 */
[----:B------:R0:W1:Y:S02]  /*d0f0*/  SHFL.IDX P3, R68, R72, R71, R70 ;  /* 0x0000004748447389 */ /* 0x0000640000060046 */
[----:B01----:R-:W-:Y:S05]  /*d100*/  ENDCOLLECTIVE ;  /* 0x000000000000791b */ /* 0x003fea0003800000 */
.L_x_10279:
[----:B------:R-:W-:Y:S02]  /*d110*/  MOV R72, R61 ;  /* 0x0000003d00487202 */ /* 0x000fe40000000f00 */
[----:B------:R-:W-:Y:S02]  /*d120*/  MOV R249, R251 ;  /* 0x000000fb00f97202 */ /* 0x000fe40000000f00 */
[----:B------:R-:W-:-:S07]  /*d130*/  MOV R252, R68 ;  /* 0x0000004400fc7202 */ /* 0x000fce0000000f00 */
[----:B------:R-:W-:Y:S05]  /*d140*/  WARPSYNC.COLLECTIVE R73, `(.L_x_10280) ;  /* 0x0000000049087348 */ /* 0x000fea0003c00000 */
[----:B------:R0:W1:Y:S02]  /*d150*/  SHFL.IDX P3, R68, R72, R71, R70 ;  /* 0x0000004748447389 */ /* 0x0000640000060046 */
[----:B01----:R-:W-:Y:S05]  /*d160*/  ENDCOLLECTIVE ;  /* 0x000000000000791b */ /* 0x003fea0003800000 */
.L_x_10280:
[----:B------:R-:W-:Y:S02]  /*d170*/  MOV R72, R62 ;  /* 0x0000003e00487202 */ /* 0x000fe40000000f00 */
[----:B------:R-:W-:-:S07]  /*d180*/  MOV R69, R68 ;  /* 0x0000004400457202 */ /* 0x000fce0000000f00 */
[----:B------:R-:W-:Y:S05]  /*d190*/  WARPSYNC.COLLECTIVE R73, `(.L_x_10281) ;  /* 0x0000000049087348 */ /* 0x000fea0003c00000 */
[----:B------:R0:W1:Y:S02]  /*d1a0*/  SHFL.IDX P3, R68, R72, R71, R70 ;  /* 0x0000004748447389 */ /* 0x0000640000060046 */
[----:B01----:R-:W-:Y:S05]  /*d1b0*/  ENDCOLLECTIVE ;  /* 0x000000000000791b */ /* 0x003fea0003800000 */
.L_x_10281:
[----:B------:R-:W-:Y:S02]  /*d1c0*/  MOV R72, R63 ;  /* 0x0000003f00487202 */ /* 0x000fe40000000f00 */
[----:B------:R-:W-:-:S07]  /*d1d0*/  MOV R251, R68 ;  /* 0x0000004400fb7202 */ /* 0x000fce0000000f00 */
[----:B------:R-:W-:Y:S05]  /*d1e0*/  WARPSYNC.COLLECTIVE R73, `(.L_x_10282) ;  /* 0x0000000049087348 */ /* 0x000fea0003c00000 */
[----:B------:R0:W1:Y:S02]  /*d1f0*/  SHFL.IDX P3, R68, R72, R71, R70 ;  /* 0x0000004748447389 */ /* 0x0000640000060046 */
[----:B01----:R-:W-:Y:S05]  /*d200*/  ENDCOLLECTIVE ;  /* 0x000000000000791b */ /* 0x003fea0003800000 */
.L_x_10282:
[----:B------:R-:W-:Y:S02]  /*d210*/  MOV R71, R68 ;  /* 0x0000004400477202 */ /* 0x000fe40000000f00 */
[----:B------:R-:W-:Y:S01]  /*d220*/  MOV R68, R252 ;  /* 0x000000fc00447202 */ /* 0x000fe20000000f00 */
[----:B------:R-:W-:Y:S06]  /*d230*/  BRA `(.L_x_10283) ;  /* 0xffffff9800007947 */ /* 0x000fec000383ffff */
.L_x_10284:
        /* <DEDUP_REMOVED lines=12> */
.L_x_18716:


//--------------------- .text._Z25selective_scan_bwd_kernelI32Selective_Scan_bwd_kernel_traitsILi64ELi16ELb1ELb0ELb1ELb1ELb0EN3c104HalfENS1_7complexIfEEEEv12SSMParamsBwd --------------------------
	.section	.text._Z25selective_scan_bwd_kernelI32Selective_Scan_bwd_kernel_traitsILi64ELi16ELb1ELb0ELb1ELb1ELb0EN3c104HalfENS1_7complexIfEEEEv12SSMParamsBwd,"ax",@progbits
	.align	128
        .global         _Z25selective_scan_bwd_kernelI32Selective_Scan_bwd_kernel_traitsILi64ELi16ELb1ELb0ELb1ELb1ELb0EN3c104HalfENS1_7complexIfEEEEv12SSMParamsBwd
        .type           _Z25selective_scan_bwd_kernelI32Selective_Scan_bwd_kernel_traitsILi64ELi16ELb1ELb0ELb1ELb1ELb0EN3c104HalfENS1_7complexIfEEEEv12SSMParamsBwd,@function
        .size           _Z25selective_scan_bwd_kernelI32Selective_Scan_bwd_kernel_traitsILi64ELi16ELb1ELb0ELb1ELb1ELb0EN3c104HalfENS1_7complexIfEEEEv12SSMParamsBwd,(.L_x_18717 - _Z25selective_scan_bwd_kernelI32Selective_Scan_bwd_kernel_traitsILi64ELi16ELb1ELb0ELb1ELb1ELb0EN3c104HalfENS1_7complexIfEEEEv12SSMParamsBwd)
        .other          _Z25selective_scan_bwd_kernelI32Selective_Scan_bwd_kernel_traitsILi64ELi16ELb1ELb0ELb1ELb1ELb0EN3c104HalfENS1_7complexIfEEEEv12SSMParamsBwd,@"STO_CUDA_ENTRY STV_DEFAULT"
_Z25selective_scan_bwd_kernelI32Selective_Scan_bwd_kernel_traitsILi64ELi16ELb1ELb0ELb1ELb1ELb0EN3c104HalfENS1_7complexIfEEEEv12SSMParamsBwd:
.text._Z25selective_scan_bwd_kernelI32Selective_Scan_bwd_kernel_traitsILi64ELi16ELb1ELb0ELb1ELb1ELb0EN3c104HalfENS1_7complexIfEEEEv12SSMParamsBwd:
        /* <DEDUP_REMOVED lines=39> */
[----:B------:R-:W-:Y:S02]  /*0270*/  UMOV UR14, UR4 ;  /* 0x00000004000e7c82 */ /* 0x000fe40008000000 */
        /* <DEDUP_REMOVED lines=9> */
[----:B------:R-:W-:Y:S02]  /*0310*/  USHF.R.S32.HI UR20, URZ, 0x1f, UR19 ;  /* 0x0000001fff147899 */ /* 0x000fe40008011413 */
[----:B------:R-:W-:Y:S01]  /*0320*/  UIADD3 UR18, UP2, UPT, UR19, UR18, URZ ;  /* 0x0000001213127290 */ /* 0x000fe2000ff5e0ff */
[----:B----4-:R-:W3:Y:S01]  /*0330*/  MUFU.RCP R0, R0 ;  /* 0x0000000000007308 */ /* 0x010ee20000001000 */
[----:B------:R-:W-:-:S02]  /*0340*/  UIADD3.X UR25, UPT, UPT, UR20, UR25, URZ, UP0, !UPT ;  /* 0x0000001914197290 */ /* 0x000fc400087fe4ff */
[----:B0-----:R-:W-:Y:S02]  /*0350*/  ULEA UR10, UP3, UR18, UR10, 0x1 ;  /* 0x0000000a120a7291 */ /* 0x001fe4000f8608ff */
[----:B-1----:R-:W-:Y:S02]  /*0360*/  USHF.R.U64 UR12, UR12, 0x1, UR13 ;  /* 0x000000010c0c7899 */ /* 0x002fe4000800120d */
[----:B------:R-:W-:Y:S01]  /*0370*/  USHF.R.U32.HI UR13, URZ, 0x1, UR13 ;  /* 0x00000001ff0d7899 */ /* 0x000fe2000801160d */
[----:B---3--:R-:W-:Y:S02]  /*0380*/  IADD3 R2, PT, PT, R0, 0xffffffe, RZ ;  /* 0x0ffffffe00027810 */ /* 0x008fe40007ffe0ff */
[----:B------:R-:W-:-:S04]  /*0390*/  IABS R0, UR21 ;  /* 0x0000001500007c13 */ /* 0x000fc80008000000 */
        /* <DEDUP_REMOVED lines=12> */
[----:B------:R-:W-:-:S02]  /*0460*/  ULEA.HI.X UR11, UR18, UR11, UR8, 0x1, UP3 ;  /* 0x0000000b120b7291 */ /* 0x000fc400098f0c08 */
[----:B------:R-:W-:Y:S01]  /*0470*/  UISETP.NE.AND UP1, UPT, UR28, URZ, UPT ;  /* 0x000000ff1c00728c */ /* 0x000fe2000bf25270 */
[----:B------:R-:W-:Y:S01]  /*0480*/  UMOV UR18, UR5 ;  /* 0x0000000500127c82 */ /* 0x000fe20008000000 */
[----:B------:R-:W-:Y:S02]  /*0490*/  UIMAD.WIDE.U32 UR4, UR32, UR16, URZ ;  /* 0x00000010200472a5 */ /* 0x000fe4000f8e00ff */
[----:B------:R-:W-:Y:S02]  /*04a0*/  UIADD3 UR8, UPT, UPT, -UR18, URZ, URZ ;  /* 0x000000ff12087290 */ /* 0x000fe4000fffe1ff */
[----:B------:R-:W-:Y:S02]  /*04b0*/  UIMAD UR5, UR32, UR17, UR5 ;  /* 0x00000011200572a4 */ /* 0x000fe4000f8e0205 */
[----:B------:R-:W-:Y:S02]  /*04c0*/  UIMAD UR16, UR29, UR8, UR27 ;  /* 0x000000081d1072a4 */ /* 0x000fe4000f8e021b */
[----:B------:R-:W-:-:S02]  /*04d0*/  UIMAD.WIDE.U32 UR4, UR21, UR30, UR4 ;  /* 0x0000001e150472a5 */ /* 0x000fc4000f8e0004 */
[----:B------:R-:W-:Y:S02]  /*04e0*/  UISETP.GT.U32.AND UP2, UPT, UR29, UR16, UPT ;  /* 0x000000101d00728c */ /* 0x000fe4000bf44070 */
[----:B------:R-:W-:Y:S01]  /*04f0*/  UIMAD UR5, UR21, UR31, UR5 ;  /* 0x0000001f150572a4 */ /* 0x000fe2000f8e0205 */
[----:B------:R-:W0:Y:S01]  /*0500*/  LDCU.64 UR30, c[0x0][0x528] ;  /* 0x0000a500ff1e77ac */ /* 0x000e220008000a00 */
[----:B--2---:R-:W-:Y:S01]  /*0510*/  UIMAD.WIDE.U32 UR8, UR32, UR6, URZ ;  /* 0x00000006200872a5 */ /* 0x004fe2000f8e00ff */
[----:B------:R-:W1:Y:S06]  /*0520*/  LDCU.64 UR26, c[0x0][0x4e0] ;  /* 0x00009c00ff1a77ac */ /* 0x000e6c0008000a00 */
[----:B------:R-:W-:-:S02]  /*0530*/  @!UP2 UIADD3 UR16, UPT, UPT, UR16, -UR29, URZ ;  /* 0x8000001d1010a290 */ /* 0x000fc4000fffe0ff */
[----:B------:R-:W-:Y:S02]  /*0540*/  @!UP2 UIADD3 UR18, UPT, UPT, UR18, 0x1, URZ ;  /* 0x000000011212a890 */ /* 0x000fe4000fffe0ff */
[----:B------:R-:W-:Y:S02]  /*0550*/  UISETP.GE.U32.AND UP0, UPT, UR16, UR29, UPT ;  /* 0x0000001d1000728c */ /* 0x000fe4000bf06070 */
[----:B------:R-:W-:Y:S02]  /*0560*/  ULOP3.LUT UR16, UR21, UR28, URZ, 0x3c, !UPT ;  /* 0x0000001c15107292 */ /* 0x000fe4000f8e3cff */
[----:B------:R-:W-:Y:S02]  /*0570*/  UIMAD UR9, UR32, UR7, UR9 ;  /* 0x00000007200972a4 */ /* 0x000fe4000f8e0209 */
[----:B------:R-:W-:Y:S01]  /*0580*/  UISETP.GE.AND UP2, UPT, UR16, URZ, UPT ;  /* 0x000000ff1000728c */ /* 0x000fe2000bf46270 */
[----:B------:R-:W2:Y:S04]  /*0590*/  LDCU.64 UR6, c[0x0][0x3e8] ;  /* 0x00007d00ff0677ac */ /* 0x000ea80008000a00 */
        /* <DEDUP_REMOVED lines=10> */
[----:B--2---:R-:W-:Y:S02]  /*0640*/  UIMAD.WIDE.U32 UR8, UR18, UR6, UR8 ;  /* 0x00000006120872a5 */ /* 0x004fe4000f8e0008 */
[----:B------:R-:W-:Y:S01]  /*0650*/  UIMAD UR5, UR4, UR6, URZ ;  /* 0x00000006040572a4 */ /* 0x000fe2000f8e02ff */
[----:B------:R-:W0:Y:S01]  /*0660*/  @UP0 LDCU UR25, c[0x0][0x384] ;  /* 0x00007080ff1907ac */ /* 0x000e220008000800 */
[----:B-1----:R-:W-:-:S02]  /*0670*/  UIMAD UR6, UR4, UR26, URZ ;  /* 0x0000001a040672a4 */ /* 0x002fc4000f8e02ff */
        /* <DEDUP_REMOVED lines=9> */
[----:B------:R-:W-:Y:S02]  /*0710*/  UIADD3 UR7, UPT, UPT, UR9, UR7, URZ ;  /* 0x0000000709077290 */ /* 0x000fe4000fffe0ff */
[----:B------:R-:W-:Y:S02]  /*0720*/  UIADD3 UR20, UP1, UPT, UR6, UR8, URZ ;  /* 0x0000000806147290 */ /* 0x000fe4000ff3e0ff */
[----:B------:R-:W-:Y:S02]  /*0730*/  UIMAD UR9, UR13, UR32, URZ ;  /* 0x000000200d0972a4 */ /* 0x000fe4000f8e02ff */
[----:B0-----:R-:W-:Y:S02]  /*0740*/  @UP0 UIMAD UR8, UR32, UR25, UR21 ;  /* 0x00000019200802a4 */ /* 0x001fe4000f8e0215 */
[----:B------:R-:W-:Y:S02]  /*0750*/  UIMAD.WIDE.U32 UR12, UR32, UR12, UR4 ;  /* 0x0000000c200c72a5 */ /* 0x000fe4000f8e0004 */
[----:B------:R-:W-:-:S02]  /*0760*/  @UP0 UIMAD UR8, UR8, UR24, URZ ;  /* 0x00000018080802a4 */ /* 0x000fc4000f8e02ff */
[----:B------:R-:W-:Y:S02]  /*0770*/  UIADD3 UR4, UPT, UPT, UR13, UR9, URZ ;  /* 0x000000090d047290 */ /* 0x000fe4000fffe0ff */
[----:B------:R-:W-:Y:S02]  /*0780*/  ULEA.HI.X.SX32 UR6, UR6, UR7, 0x1, UP1 ;  /* 0x0000000706067291 */ /* 0x000fe400088f0eff */
        /* <DEDUP_REMOVED lines=52> */
.L_x_10418:
        /* <DEDUP_REMOVED lines=105> */
.L_x_10287:
[----:B------:R-:W-:Y:S05]  /*1160*/  BSYNC.RECONVERGENT B0 ;  /* 0x0000000000007941 */ /* 0x000fea0003800200 */
.L_x_10286:
        /* <DEDUP_REMOVED lines=39> */
.L_x_10289:
[----:B------:R-:W-:Y:S05]  /*13e0*/  BSYNC.RECONVERGENT B0 ;  /* 0x0000000000007941 */ /* 0x000fea0003800200 */
.L_x_10288:
        /* <DEDUP_REMOVED lines=39> */
.L_x_10291:
[----:B------:R-:W-:Y:S05]  /*1660*/  BSYNC.RECONVERGENT B0 ;  /* 0x0000000000007941 */ /* 0x000fea0003800200 */
.L_x_10290:
        /* <DEDUP_REMOVED lines=39> */
.L_x_10293:
[----:B------:R-:W-:Y:S05]  /*18e0*/  BSYNC.RECONVERGENT B0 ;  /* 0x0000000000007941 */ /* 0x000fea0003800200 */
.L_x_10292:
        /* <DEDUP_REMOVED lines=42> */
.L_x_10295:
[----:B------:R-:W-:Y:S05]  /*1b90*/  BSYNC.RECONVERGENT B0 ;  /* 0x0000000000007941 */ /* 0x000fea0003800200 */
.L_x_10294:
        /* <DEDUP_REMOVED lines=44> */
.L_x_10297:
[----:B------:R-:W-:Y:S05]  /*1e60*/  BSYNC.RECONVERGENT B0 ;  /* 0x0000000000007941 */ /* 0x000fea0003800200 */
.L_x_10296:
        /* <DEDUP_REMOVED lines=38> */
.L_x_10299:
[----:B------:R-:W-:Y:S05]  /*20d0*/  BSYNC.RECONVERGENT B0 ;  /* 0x0000000000007941 */ /* 0x000fea0003800200 */
.L_x_10298:
        /* <DEDUP_REMOVED lines=39> */
.L_x_10301:
[----:B------:R-:W-:Y:S05]  /*2350*/  BSYNC.RECONVERGENT B0 ;  /* 0x0000000000007941 */ /* 0x000fea0003800200 */
.L_x_10300:
        /* <DEDUP_REMOVED lines=38> */
.L_x_10303:
[----:B------:R-:W-:Y:S05]  /*25c0*/  BSYNC.RECONVERGENT B0 ;  /* 0x0000000000007941 */ /* 0x000fea0003800200 */
.L_x_10302:
        /* <DEDUP_REMOVED lines=39> */
.L_x_10305:
[----:B------:R-:W-:Y:S05]  /*2840*/  BSYNC.RECONVERGENT B0 ;  /* 0x0000000000007941 */ /* 0x000fea0003800200 */
.L_x_10304:
        /* <DEDUP_REMOVED lines=38> */
.L_x_10307:
[----:B------:R-:W-:Y:S05]  /*2ab0*/  BSYNC.RECONVERGENT B0 ;  /* 0x0000000000007941 */ /* 0x000fea0003800200 */
.L_x_10306:
        /* <DEDUP_REMOVED lines=32> */
.L_x_10309:
[----:B------:R-:W-:Y:S05]  /*2cc0*/  BSYNC.RECONVERGENT B0 ;  /* 0x0000000000007941 */ /* 0x000fea0003800200 */
.L_x_10308:
        /* <DEDUP_REMOVED lines=32> */
.L_x_10311:
[----:B------:R-:W-:Y:S05]  /*2ed0*/  BSYNC.RECONVERGENT B0 ;  /* 0x0000000000007941 */ /* 0x000fea0003800200 */
.L_x_10310:
        /* <DEDUP_REMOVED lines=32> */
.L_x_10313:
[----:B------:R-:W-:Y:S05]  /*30e0*/  BSYNC.RECONVERGENT B0 ;  /* 0x0000000000007941 */ /* 0x000fea0003800200 */
.L_x_10312:
        /* <DEDUP_REMOVED lines=32> */
.L_x_10315:
[----:B------:R-:W-:Y:S05]  /*32f0*/  BSYNC.RECONVERGENT B0 ;  /* 0x0000000000007941 */ /* 0x000fea0003800200 */
.L_x_10314:
        /* <DEDUP_REMOVED lines=32> */
.L_x_10317:
[----:B------:R-:W-:Y:S05]  /*3500*/  BSYNC.RECONVERGENT B0 ;  /* 0x0000000000007941 */ /* 0x000fea0003800200 */
.L_x_10316:
        /* <DEDUP_REMOVED lines=53> */
.L_x_10417:
        /* <DEDUP_REMOVED lines=108> */
[----:B------:R-:W-:Y:S03]  /*3f20*/  MUFU.SIN R153, R125 ;  /* 0x0000007d00997308 */ /* 0x000fe60000000400 */
[----:B--2---:R-:W-:Y:S01]  /*3f30*/  LEA R72, R60, R97, 0x5 ;  /* 0x000000613c487211 */ /* 0x004fe200078e28ff */
[----:B------:R-:W-:Y:S01]  /*3f40*/  STS.128 [R115+0x200], R64 ;  /* 0x0002004073007388 */ /* 0x000fe20000000c00 */
[C---:B------:R-:W-:Y:S01]  /*3f50*/  FMUL.FTZ R131, R128.reuse, R59 ;  /* 0x0000003b80837220 */ /* 0x040fe20000410000 */
[C---:B----4-:R-:W-:Y:S01]  /*3f60*/  FMUL.FTZ R149, R117.reuse, R122 ;  /* 0x0000007a75957220 */ /* 0x050fe20000410000 */
[----:B------:R-:W-:Y:S01]  /*3f70*/  FMUL.FTZ R148, R117, R148 ;  /* 0x0000009475947220 */ /* 0x000fe20000410000 */
[----:B------:R0:W-:Y:S01]  /*3f80*/  MUFU.COS R155, R125 ;  /* 0x0000007d009b7308 */ /* 0x0001e20000000000 */
[----:B------:R2:W-:Y:S01]  /*3f90*/  STS.128 [R115+0x400], R68 ;  /* 0x0004004473007388 */ /* 0x0005e20000000c00 */
[C---:B------:R-:W-:Y:S01]  /*3fa0*/  FMUL.FTZ R120, R128.reuse, R88 ;  /* 0x0000005880787220 */ /* 0x040fe20000410000 */
[----:B------:R-:W-:Y:S01]  /*3fb0*/  FMUL.FTZ R117, R128, R56 ;  /* 0x0000003880757220 */ /* 0x000fe20000410000 */
[----:B------:R-:W-:-:S04]  /*3fc0*/  NOP ;  /* 0x0000000000007918 */ /* 0x000fc80000000000 */
[----:B------:R-:W-:Y:S01]  /*3fd0*/  MUFU.SIN R161, R129 ;  /* 0x0000008100a17308 */ /* 0x000fe20000000400 */
[C---:B0-----:R-:W-:Y:S01]  /*3fe0*/  FMUL.FTZ R125, R128.reuse, R86 ;  /* 0x00000056807d7220 */ /* 0x041fe20000410000 */
[----:B------:R-:W0:Y:S01]  /*3ff0*/  LDS.128 R60, [R72] ;  /* 0x00000000483c7984 */ /* 0x000e220000000c00 */
[C---:B------:R-:W-:Y:S01]  /*4000*/  FMUL.FTZ R73, R128.reuse, R39 ;  /* 0x0000002780497220 */ /* 0x040fe20000410000 */
[----:B------:R-:W-:-:S04]  /*4010*/  FMUL.FTZ R74, R128, R36 ;  /* 0x00000024804a7220 */ /* 0x000fc80000410000 */
[----:B------:R4:W-:Y:S01]  /*4020*/  MUFU.COS R163, R129 ;  /* 0x0000008100a37308 */ /* 0x0009e20000000000 */
[C---:B--2---:R-:W-:Y:S01]  /*4030*/  FMUL.FTZ R70, R128.reuse, R47 ;  /* 0x0000002f80467220 */ /* 0x044fe20000410000 */
[C---:B------:R-:W-:Y:S01]  /*4040*/  FMUL.FTZ R64, R128.reuse, R55 ;  /* 0x0000003780407220 */ /* 0x040fe20000410000 */
[----:B------:R-:W-:-:S05]  /*4050*/  FMUL.FTZ R65, R128, R53 ;  /* 0x0000003580417220 */ /* 0x000fca0000410000 */
[----:B------:R-:W-:Y:S01]  /*4060*/  MUFU.SIN R158, R123 ;  /* 0x0000007b009e7308 */ /* 0x000fe20000000400 */
[----:B----4-:R-:W-:-:S07]  /*4070*/  FMUL.FTZ R129, R128, R81 ;  /* 0x0000005180817220 */ /* 0x010fce0000410000 */
        /* <DEDUP_REMOVED lines=17> */
[C---:B------:R-:W-:Y:S01]  /*4190*/  FMUL.FTZ R66, R128.reuse, R52 ;  /* 0x0000003480427220 */ /* 0x040fe20000410000 */
        /* <DEDUP_REMOVED lines=26> */
[----:B------:R-:W3:Y:S01]  /*4340*/  LDS.128 R72, [R72+0x30] ;  /* 0x0000300048487984 */ /* 0x000ee20000000c00 */
        /* <DEDUP_REMOVED lines=13> */
[----:B------:R-:W4:Y:S08]  /*4420*/  MUFU.SIN R60, R118 ;  /* 0x00000076003c7308 */ /* 0x000f300000000400 */
[----:B------:R-:W1:Y:S01]  /*4430*/  MUFU.EX2 R129, R128 ;  /* 0x0000008000817308 */ /* 0x000e620000000800 */
[--C-:B------:R-:W-:Y:S01]  /*4440*/  HADD2.F32 R151, -RZ, R61.reuse.H0_H0 ;  /* 0x2000003dff977230 */ /* 0x100fe20000004100 */
[----:B------:R-:W-:Y:S01]  /*4450*/  R2UR UR47, R119 ;  /* 0x00000000772f72ca */ /* 0x000fe200000e0000 */
[----:B------:R-:W-:Y:S01]  /*4460*/  HADD2.F32 R154, -RZ, R61.H1_H1 ;  /* 0x3000003dff9a7230 */ /* 0x000fe20000004100 */
[----:B------:R-:W-:Y:S01]  /*4470*/  SEL R61, R168, R113, !P0 ;  /* 0x00000071a83d7207 */ /* 0x000fe20004000000 */
[----:B------:R-:W-:-:S02]  /*4480*/  HADD2.F32 R158, -RZ, R63.H1_H1 ;  /* 0x3000003fff9e7230 */ /* 0x000fc40000004100 */
[----:B------:R-:W-:Y:S01]  /*4490*/  FMUL.FTZ R144, R123, R144 ;  /* 0x000000907b907220 */ /* 0x000fe20000410000 */
[----:B0-----:R-:W-:Y:S01]  /*44a0*/  HADD2.F32 R160, -RZ, R64.H1_H1 ;  /* 0x30000040ffa07230 */ /* 0x001fe20000004100 */
[----:B------:R-:W-:Y:S01]  /*44b0*/  LEA R61, R61, UR20, 0x3 ;  /* 0x000000143d3d7c11 */ /* 0x000fe2000f8e18ff */
[----:B------:R-:W-:Y:S02]  /*44c0*/  HADD2.F32 R162, -RZ, R65.H1_H1 ;  /* 0x30000041ffa27230 */ /* 0x000fe40000004100 */
[----:B------:R-:W-:Y:S02]  /*44d0*/  HADD2.F32 R164, -RZ, R66.H1_H1 ;  /* 0x30000042ffa47230 */ /* 0x000fe40000004100 */
[C---:B-1----:R-:W-:Y:S01]  /*44e0*/  FMUL.FTZ R128, R129.reuse, R62 ;  /* 0x0000003e81807220 */ /* 0x042fe20000410000 */
[----:B----4-:R-:W-:Y:S01]  /*44f0*/  FMUL.FTZ R129, R129, R60 ;  /* 0x0000003c81817220 */ /* 0x010fe20000410000 */
[----:B------:R-:W-:Y:S02]  /*4500*/  HADD2.F32 R166, -RZ, R67.H1_H1 ;  /* 0x30000043ffa67230 */ /* 0x000fe40000004100 */
[----:B--2---:R-:W-:-:S02]  /*4510*/  HADD2.F32 R168, -RZ, R68.H1_H1 ;  /* 0x30000044ffa87230 */ /* 0x004fc40000004100 */
[----:B------:R-:W-:Y:S02]  /*4520*/  HADD2.F32 R171, -RZ, R69.H1_H1 ;  /* 0x30000045ffab7230 */ /* 0x000fe40000004100 */
[----:B------:R-:W-:Y:S02]  /*4530*/  HADD2.F32 R174, -RZ, R70.H1_H1 ;  /* 0x30000046ffae7230 */ /* 0x000fe40000004100 */
[----:B------:R-:W-:Y:S02]  /*4540*/  HADD2.F32 R177, -RZ, R71.H1_H1 ;  /* 0x30000047ffb17230 */ /* 0x000fe40000004100 */
[----:B---3--:R-:W-:Y:S02]  /*4550*/  HADD2.F32 R180, -RZ, R72.H1_H1 ;  /* 0x30000048ffb47230 */ /* 0x008fe40000004100 */
        /* <DEDUP_REMOVED lines=26> */
[----:B0-----:R-:W-:Y:S01]  /*4700*/  FMUL.FTZ R61, R174, UR48 ;  /* 0x00000030ae3d7c20 */ /* 0x001fe20008410000 */
        /* <DEDUP_REMOVED lines=52> */
.L_x_10320:
[----:B------:R-:W-:-:S06]  /*4a50*/  LEA R118, R100, UR20, 0x3 ;  /* 0x0000001464767c11 */ /* 0x000fcc000f8e18ff */
[----:B------:R-:W0:Y:S02]  /*4a60*/  LDS.64 R118, [R118+0x49e8] ;  /* 0x0049e80076767984 */ /* 0x000e240000000a00 */
.L_x_10321:
[----:B------:R-:W-:Y:S05]  /*4a70*/  BSYNC.RECONVERGENT B0 ;  /* 0x0000000000007941 */ /* 0x000fea0003800200 */
.L_x_10319:
        /* <DEDUP_REMOVED lines=247> */
.L_x_10445:
        /* <DEDUP_REMOVED lines=13> */
.L_x_10448:
[----:B------:R-:W-:-:S03]  /*5ac0*/  UMOV UR33, 0xffffffff ;  /* 0xffffffff00217882 */ /* 0x000fc60000000000 */
[----:B------:R-:W-:Y:S05]  /*5ad0*/  BRA.DIV UR33, `(.L_x_10325) ;  /* 0x0000007a21ec7947 */ /* 0x000fea000b800000 */
.L_x_10451:
[----:B------:R-:W-:-:S03]  /*5ae0*/  UMOV UR33, 0xffffffff ;  /* 0xffffffff00217882 */ /* 0x000fc60000000000 */
[----:B------:R-:W-:Y:S05]  /*5af0*/  BRA.DIV UR33, `(.L_x_10326) ;  /* 0x0000007e210c7947 */ /* 0x000fea000b800000 */
.L_x_10454:
[----:B------:R-:W-:-:S03]  /*5b00*/  UMOV UR33, 0xffffffff ;  /* 0xffffffff00217882 */ /* 0x000fc60000000000 */
[----:B------:R-:W-:Y:S05]  /*5b10*/  BRA.DIV UR33, `(.L_x_10327) ;  /* 0x0000007e212c7947 */ /* 0x000fea000b800000 */
.L_x_10457:
        /* <DEDUP_REMOVED lines=10> */
.L_x_10467:
        /* <DEDUP_REMOVED lines=23> */
.L_x_10322:
[----:B------:R-:W-:Y:S05]  /*5d30*/  WARPSYNC.ALL ;  /* 0x0000000000007948 */ /* 0x000fea0003800000 */
[-C--:B01----:R-:W-:Y:S01]  /*5d40*/  FMUL.FTZ R60, R115, R119.reuse ;  /* 0x00000077733c7220 */ /* 0x083fe20000410000 */
[----:B------:R-:W-:Y:S01]  /*5d50*/  FMUL.FTZ R205, R197, UR47 ;  /* 0x0000002fc5cd7c20 */ /* 0x000fe20008410000 */
[----:B------:R-:W-:Y:S01]  /*5d60*/  FMUL.FTZ R62, R117, R119 ;  /* 0x00000077753e7220 */ /* 0x000fe20000410000 */
[----:B--2--5:R-:W-:Y:S01]  /*5d70*/  FMUL.FTZ R66, R115, R182 ;  /* 0x000000b673427220 */ /* 0x024fe20000410000 */
        /* <DEDUP_REMOVED lines=59> */
[C---:B------:R-:W-:Y:S01]  /*6130*/  FFMA.FTZ R68, R133.reuse, R65, R66 ;  /* 0x0000004185447223 */ /* 0x040fe20000010042 */
[----:B------:R-:W-:Y:S01]  /*6140*/  FMUL.FTZ R62, R126, R64 ;  /* 0x000000407e3e7220 */ /* 0x000fe20000410000 */
[----:B------:R-:W-:Y:S01]  /*6150*/  FFMA.FTZ R70, R133, R67, -R70 ;  /* 0x0000004385467223 */ /* 0x000fe20000010846 */
[----:B------:R-:W-:Y:S01]  /*6160*/  FMUL.FTZ R65, R174, UR47 ;  /* 0x0000002fae417c20 */ /* 0x000fe20008410000 */
[-C--:B------:R-:W-:Y:S01]  /*6170*/  FMUL.FTZ R66, R126, R63.reuse ;  /* 0x0000003f7e427220 */ /* 0x080fe20000410000 */
[C---:B------:R-:W-:Y:S01]  /*6180*/  FFMA.FTZ R62, R127.reuse, R63, R62 ;  /* 0x0000003f7f3e7223 */ /* 0x040fe2000001003e */
[----:B------:R-:W-:Y:S01]  /*6190*/  FMUL.FTZ R72, R134, R70 ;  /* 0x0000004686487220 */ /* 0x000fe20000410000 */
[----:B------:R-:W-:Y:S01]  /*61a0*/  FFMA.FTZ R200, R170, UR48, -R65 ;  /* 0x00000030aac87c23 */ /* 0x000fe20008010841 */
[----:B------:R-:W-:Y:S01]  /*61b0*/  FFMA.FTZ R63, R127, R64, -R66 ;  /* 0x000000407f3f7223 */ /* 0x000fe20000010842 */
[-C--:B------:R-:W-:Y:S01]  /*61c0*/  FMUL.FTZ R67, R134, R68.reuse ;  /* 0x0000004486437220 */ /* 0x080fe20000410000 */
[----:B------:R-:W-:Y:S01]  /*61d0*/  FFMA.FTZ R72, R135, R68, R72 ;  /* 0x0000004487487223 */ /* 0x000fe20000010048 */
[----:B------:R-:W-:Y:S01]  /*61e0*/  FFMA.FTZ R62, R7, R200, R62 ;  /* 0x000000c8073e7223 */ /* 0x000fe2000001003e */
[----:B------:R-:W-:Y:S01]  /*61f0*/  FADD.FTZ R63, R186, R63 ;  /* 0x0000003fba3f7221 */ /* 0x000fe20000010000 */
[----:B------:R-:W-:Y:S01]  /*6200*/  FFMA.FTZ R67, R135, R70, -R67 ;  /* 0x0000004687437223 */ /* 0x000fe20000010843 */
[----:B------:R-:W-:Y:S01]  /*6210*/  FMUL.FTZ R68, R136, R72 ;  /* 0x0000004888447220 */ /* 0x000fe20000410000 */
[CC--:B------:R-:W-:Y:S01]  /*6220*/  FMUL.FTZ R64, R130.reuse, R62.reuse ;  /* 0x0000003e82407220 */ /* 0x0c0fe20000410000 */
[----:B------:R-:W-:Y:S01]  /*6230*/  FMUL.FTZ R66, R171, UR47 ;  /* 0x0000002fab427c20 */ /* 0x000fe20008410000 */
[----:B------:R-:W-:Y:S01]  /*6240*/  FMUL.FTZ R65, R130, R63 ;  /* 0x0000003f82417220 */ /* 0x000fe20000410000 */
[----:B------:R-:W-:Y:S01]  /*6250*/  FFMA.FTZ R69, R137, R67, -R68 ;  /* 0x0000004389457223 */ /* 0x000fe20000010844 */
[C---:B------:R-:W-:Y:S01]  /*6260*/  FFMA.FTZ R64, R131.reuse, R63, -R64 ;  /* 0x0000003f83407223 */ /* 0x040fe20000010840 */
[----:B------:R-:W-:Y:S01]  /*6270*/  FMUL.FTZ R68, R136, R67 ;  /* 0x0000004388447220 */ /* 0x000fe20000410000 */
[----:B------:R-:W-:Y:S01]  /*6280*/  FFMA.FTZ R65, R131, R62, R65 ;  /* 0x0000003e83417223 */ /* 0x000fe20000010041 */
[----:B------:R-:W-:Y:S01]  /*6290*/  FFMA.FTZ R199, R167, UR48, -R66 ;  /* 0x00000030a7c77c23 */ /* 0x000fe20008010842 */
[----:B------:R-:W-:Y:S01]  /*62a0*/  FADD.FTZ R64, R187, R64 ;  /* 0x00000040bb407221 */ /* 0x000fe20000010000 */
[----:B------:R-:W-:Y:S01]  /*62b0*/  FFMA.FTZ R68, R137, R72, R68 ;  /* 0x0000004889447223 */ /* 0x000fe20000010044 */
[----:B------:R-:W-:Y:S01]  /*62c0*/  FMUL.FTZ R198, R168, UR47 ;  /* 0x0000002fa8c67c20 */ /* 0x000fe20008410000 */
[----:B------:R-:W-:Y:S01]  /*62d0*/  FFMA.FTZ R65, R8, R199, R65 ;  /* 0x000000c708417223 */ /* 0x000fe20000010041 */
[----:B------:R-:W-:Y:S01]  /*62e0*/  FMUL.FTZ R62, R132, R64 ;  /* 0x00000040843e7220 */ /* 0x000fe20000410000 */
[C---:B------:R-:W-:Y:S01]  /*62f0*/  FMUL.FTZ R70, R138.reuse, R68 ;  /* 0x000000448a467220 */ /* 0x040fe20000410000 */
[----:B------:R-:W-:Y:S01]  /*6300*/  FMUL.FTZ R66, R138, R69 ;  /* 0x000000458a427220 */ /* 0x000fe20000410000 */
[-C--:B------:R-:W-:Y:S01]  /*6310*/  FMUL.FTZ R63, R132, R65.reuse ;  /* 0x00000041843f7220 */ /* 0x080fe20000410000 */
[----:B------:R-:W-:Y:S01]  /*6320*/  FFMA.FTZ R62, R133, R65, R62 ;  /* 0x00000041853e7223 */ /* 0x000fe2000001003e */
[----:B------:R-:W-:Y:S01]  /*6330*/  FFMA.FTZ R70, R139, R69, -R70 ;  /* 0x000000458b467223 */ /* 0x000fe20000010846 */
[----:B------:R-:W-:Y:S01]  /*6340*/  FFMA.FTZ R198, R165, UR48, -R198 ;  /* 0x00000030a5c67c23 */ /* 0x000fe200080108c6 */
[----:B------:R-:W-:Y:S01]  /*6350*/  FFMA.FTZ R65, R133, R64, -R63 ;  /* 0x0000004085417223 */ /* 0x000fe2000001083f */
[CC--:B0-----:R-:W-:Y:S01]  /*6360*/  FMUL.FTZ R63, R129.reuse, R61.reuse ;  /* 0x0000003d813f7220 */ /* 0x0c1fe20000410000 */
[----:B------:R-:W-:Y:S01]  /*6370*/  FMUL.FTZ R129, R129, R60 ;  /* 0x0000003c81817220 */ /* 0x000fe20000410000 */
[----:B------:R-:W-:Y:S01]  /*6380*/  FFMA.FTZ R66, R139, R68, R66 ;  /* 0x000000448b427223 */ /* 0x000fe20000010042 */
[----:B------:R-:W-:Y:S01]  /*6390*/  FMUL.FTZ R64, R140, R70 ;  /* 0x000000468c407220 */ /* 0x000fe20000410000 */
[C---:B------:R-:W-:Y:S01]  /*63a0*/  FFMA.FTZ R236, R128.reuse, R60, -R63 ;  /* 0x0000003c80ec7223 */ /* 0x040fe2000001083f */
[----:B------:R-:W-:Y:S01]  /*63b0*/  FFMA.FTZ R63, R9, R198, R62 ;  /* 0x000000c6093f7223 */ /* 0x000fe2000001003e */
[----:B------:R-:W-:Y:S01]  /*63c0*/  FFMA.FTZ R129, R128, R61, R129 ;  /* 0x0000003d80817223 */ /* 0x000fe20000010081 */
[-C--:B------:R-:W-:Y:S01]  /*63d0*/  FFMA.FTZ R67, R141, R66.reuse, R64 ;  /* 0x000000428d437223 */ /* 0x080fe20000010040 */
[----:B------:R-:W-:Y:S01]  /*63e0*/  FMUL.FTZ R66, R140, R66 ;  /* 0x000000428c427220 */ /* 0x000fe20000410000 */
[----:B------:R-:W-:Y:S01]  /*63f0*/  FFMA.FTZ R236, R95, R90, R236 ;  /* 0x0000005a5fec7223 */ /* 0x000fe200000100ec */
[----:B------:R-:W-:Y:S01]  /*6400*/  FADD.FTZ R65, R188, R65 ;  /* 0x00000041bc417221 */ /* 0x000fe20000010000 */
[----:B------:R-:W-:Y:S01]  /*6410*/  FMUL.FTZ R60, R134, R63 ;  /* 0x0000003f863c7220 */ /* 0x000fe20000410000 */
[----:B------:R-:W-:Y:S01]  /*6420*/  FADD.FTZ R129, RZ, R129 ;  /* 0x00000081ff817221 */ /* 0x000fe20000010000 */
[----:B------:R-:W-:Y:S01]  /*6430*/  FFMA.FTZ R70, R141, R70, -R66 ;  /* 0x000000468d467223 */ /* 0x000fe20000010842 */
[CC--:B------:R-:W-:Y:S01]  /*6440*/  FMUL.FTZ R62, R148.reuse, R236.reuse ;  /* 0x000000ec943e7220 */ /* 0x0c0fe20000410000 */
        /* <DEDUP_REMOVED lines=9> */
[----:B------:R-:W-:Y:S01]  /*64e0*/  FFMA.FTZ R241, R96, R89, R241 ;  /* 0x0000005960f17223 */ /* 0x000fe200000100f1 */
[----:B------:R-:W-:Y:S01]  /*64f0*/  FADD.FTZ R66, R189, R66 ;  /* 0x00000042bd427221 */ /* 0x000fe20000010000 */
[----:B------:R-:W-:Y:S01]  /*6500*/  FMUL.FTZ R60, R146, R128 ;  /* 0x00000080923c7220 */ /* 0x000fe20000410000 */
[----:B------:R-:W-:Y:S01]  /*6510*/  FFMA.FTZ R63, R10, R243, R63 ;  /* 0x000000f30a3f7223 */ /* 0x000fe2000001003f */
[-C--:B------:R-:W-:Y:S01]  /*6520*/  FMUL.FTZ R62, R146, R241.reuse ;  /* 0x000000f1923e7220 */ /* 0x080fe20000410000 */
[----:B------:R-:W-:Y:S01]  /*6530*/  FMUL.FTZ R64, R136, R66 ;  /* 0x0000004288407220 */ /* 0x000fe20000410000 */
[C---:B------:R-:W-:Y:S01]  /*6540*/  FFMA.FTZ R60, R147.reuse, R241, -R60 ;  /* 0x000000f1933c7223 */ /* 0x040fe2000001083c */
[----:B------:R-:W-:Y:S01]  /*6550*/  FMUL.FTZ R232, R164, UR47 ;  /* 0x0000002fa4e87c20 */ /* 0x000fe20008410000 */
[----:B------:R-:W-:Y:S01]  /*6560*/  FFMA.FTZ R62, R147, R128, R62 ;  /* 0x00000080933e7223 */ /* 0x000fe2000001003e */
[-C--:B------:R-:W-:Y:S01]  /*6570*/  FMUL.FTZ R61, R136, R63.reuse ;  /* 0x0000003f883d7220 */ /* 0x080fe20000410000 */
[----:B------:R-:W-:Y:S01]  /*6580*/  FFMA.FTZ R234, R93, R88, R60 ;  /* 0x000000585dea7223 */ /* 0x000fe2000001003c */
[----:B------:R-:W-:Y:S01]  /*6590*/  FFMA.FTZ R64, R137, R63, R64 ;  /* 0x0000003f89407223 */ /* 0x000fe20000010040 */
[----:B------:R-:W-:Y:S01]  /*65a0*/  FADD.FTZ R206, RZ, R62 ;  /* 0x0000003effce7221 */ /* 0x000fe20000010000 */
        /* <DEDUP_REMOVED lines=9> */
[CC--:B------:R-:W-:Y:S01]  /*6640*/  FFMA.FTZ R69, R143.reuse, R67.reuse, R66 ;  /* 0x000000438f457223 */ /* 0x0c0fe20000010042 */
[----:B------:R-:W-:Y:S01]  /*6650*/  FMUL.FTZ R68, R142, R67 ;  /* 0x000000438e447220 */ /* 0x000fe20000410000 */
[C---:B------:R-:W-:Y:S01]  /*6660*/  FMUL.FTZ R66, R138.reuse, R64 ;  /* 0x000000408a427220 */ /* 0x040fe20000410000 */
[----:B------:R-:W-:Y:S01]  /*6670*/  FADD.FTZ R207, RZ, R62 ;  /* 0x0000003effcf7221 */ /* 0x000fe20000010000 */
[----:B------:R-:W-:Y:S01]  /*6680*/  FMUL.FTZ R62, R138, R61 ;  /* 0x0000003d8a3e7220 */ /* 0x000fe20000410000 */
[----:B------:R-:W-:Y:S01]  /*6690*/  FFMA.FTZ R239, R94, R87, R239 ;  /* 0x000000575eef7223 */ /* 0x000fe200000100ef */
[----:B------:R-:W-:Y:S01]  /*66a0*/  FFMA.FTZ R70, R143, R70, -R68 ;  /* 0x000000468f467223 */ /* 0x000fe20000010844 */
[C---:B------:R-:W-:Y:S01]  /*66b0*/  FFMA.FTZ R66, R139.reuse, R61, -R66 ;  /* 0x0000003d8b427223 */ /* 0x040fe20000010842 */
[----:B------:R-:W-:Y:S01]  /*66c0*/  FMUL.FTZ R60, R142, R207 ;  /* 0x000000cf8e3c7220 */ /* 0x000fe20000410000 */
[----:B------:R-:W-:Y:S01]  /*66d0*/  FMUL.FTZ R68, R162, UR47 ;  /* 0x0000002fa2447c20 */ /* 0x000fe20008410000 */
[----:B------:R-:W-:Y:S01]  /*66e0*/  FFMA.FTZ R61, R139, R64, R62 ;  /* 0x000000408b3d7223 */ /* 0x000fe2000001003e */
[-C--:B------:R-:W-:Y:S01]  /*66f0*/  FMUL.FTZ R62, R142, R239.reuse ;  /* 0x000000ef8e3e7220 */ /* 0x080fe20000410000 */
[----:B------:R-:W-:Y:S01]  /*6700*/  FFMA.FTZ R60, R143, R239, -R60 ;  /* 0x000000ef8f3c7223 */ /* 0x000fe2000001083c */
[----:B------:R-:W-:Y:S01]  /*6710*/  FFMA.FTZ R237, R159, UR48, -R68 ;  /* 0x000000309fed7c23 */ /* 0x000fe20008010844 */
[----:B------:R-:W-:Y:S01]  /*6720*/  FADD.FTZ R66, R191, R66 ;  /* 0x00000042bf427221 */ /* 0x000fe20000010000 */
[----:B------:R-:W-:Y:S01]  /*6730*/  FFMA.FTZ R62, R143, R207, R62 ;  /* 0x000000cf8f3e7223 */ /* 0x000fe2000001003e */
[----:B------:R-:W-:Y:S01]  /*6740*/  FFMA.FTZ R230, R91, R86, R60 ;  /* 0x000000565be67223 */ /* 0x000fe2000001003c */
[----:B------:R-:W-:Y:S01]  /*6750*/  FFMA.FTZ R61, R12, R237, R61 ;  /* 0x000000ed0c3d7223 */ /* 0x000fe2000001003d */
[C---:B------:R-:W-:Y:S01]  /*6760*/  FMUL.FTZ R60, R140.reuse, R66 ;  /* 0x000000428c3c7220 */ /* 0x040fe20000410000 */
[----:B------:R-:W-:Y:S01]  /*6770*/  FADD.FTZ R208, RZ, R62 ;  /* 0x0000003effd07221 */ /* 0x000fe20000010000 */
[C---:B------:R-:W-:Y:S01]  /*6780*/  FMUL.FTZ R63, R140.reuse, R230 ;  /* 0x000000e68c3f7220 */ /* 0x040fe20000410000 */
[CC--:B------:R-:W-:Y:S01]  /*6790*/  FMUL.FTZ R65, R140.reuse, R61.reuse ;  /* 0x0000003d8c417220 */ /* 0x0c0fe20000410000 */
[C---:B------:R-:W-:Y:S01]  /*67a0*/  FFMA.FTZ R62, R141.reuse, R61, R60 ;  /* 0x0000003d8d3e7223 */ /* 0x040fe2000001003c */
[-C--:B------:R-:W-:Y:S01]  /*67b0*/  FMUL.FTZ R61, R140, R208.reuse ;  /* 0x000000d08c3d7220 */ /* 0x080fe20000410000 */
[----:B------:R-:W-:Y:S01]  /*67c0*/  FMUL.FTZ R228, R160, UR47 ;  /* 0x0000002fa0e47c20 */ /* 0x000fe20008410000 */
[C---:B------:R-:W-:Y:S01]  /*67d0*/  FFMA.FTZ R63, R141.reuse, R208, R63 ;  /* 0x000000d08d3f7223 */ /* 0x040fe2000001003f */
[C---:B------:R-:W-:Y:S01]  /*67e0*/  FFMA.FTZ R65, R141.reuse, R66, -R65 ;  /* 0x000000428d417223 */ /* 0x040fe20000010841 */
[----:B------:R-:W-:Y:S01]  /*67f0*/  FFMA.FTZ R61, R141, R230, -R61 ;  /* 0x000000e68d3d7223 */ /* 0x000fe2000001083d */
[----:B------:R-:W-:Y:S01]  /*6800*/  FFMA.FTZ R228, R157, UR48, -R228 ;  /* 0x000000309de47c23 */ /* 0x000fe200080108e4 */
[----:B------:R-:W-:Y:S01]  /*6810*/  FADD.FTZ R209, RZ, R63 ;  /* 0x0000003fffd17221 */ /* 0x000fe20000010000 */
[----:B------:R-:W-:Y:S01]  /*6820*/  FADD.FTZ R65, R192, R65 ;  /* 0x00000041c0417221 */ /* 0x000fe20000010000 */
[----:B------:R-:W-:Y:S01]  /*6830*/  FFMA.FTZ R235, R92, R85, R61 ;  /* 0x000000555ceb7223 */ /* 0x000fe2000001003d */
[----:B------:R-:W-:Y:S01]  /*6840*/  FFMA.FTZ R61, R13, R228, R62 ;  /* 0x000000e40d3d7223 */ /* 0x000fe2000001003e */
[----:B------:R-:W-:Y:S01]  /*6850*/  FMUL.FTZ R60, R138, R209 ;  /* 0x000000d18a3c7220 */ /* 0x000fe20000410000 */
[-C--:B------:R-:W-:Y:S01]  /*6860*/  FMUL.FTZ R64, R144, R70.reuse ;  /* 0x0000004690407220 */ /* 0x080fe20000410000 */
[----:B------:R-:W-:Y:S01]  /*6870*/  FMUL.FTZ R62, R138, R235 ;  /* 0x000000eb8a3e7220 */ /* 0x000fe20000410000 */
[----:B------:R-:W-:Y:S01]  /*6880*/  FMUL.FTZ R66, R144, R69 ;  /* 0x0000004590427220 */ /* 0x000fe20000410000 */
[C---:B------:R-:W-:Y:S01]  /*6890*/  FFMA.FTZ R233, R139.reuse, R235, -R60 ;  /* 0x000000eb8be97223 */ /* 0x040fe2000001083c */
[C---:B------:R-:W-:Y:S01]  /*68a0*/  FMUL.FTZ R60, R142.reuse, R65 ;  /* 0x000000418e3c7220 */ /* 0x040fe20000410000 */
[----:B------:R-:W-:Y:S01]  /*68b0*/  FFMA.FTZ R62, R139, R209, R62 ;  /* 0x000000d18b3e7223 */ /* 0x000fe2000001003e */
[----:B------:R-:W-:Y:S01]  /*68c0*/  FFMA.FTZ R67, R145, R69, R64 ;  /* 0x0000004591437223 */ /* 0x000fe20000010040 */
[----:B------:R-:W-:Y:S01]  /*68d0*/  FMUL.FTZ R64, R142, R61 ;  /* 0x0000003d8e407220 */ /* 0x000fe20000410000 */
[----:B------:R-:W-:Y:S01]  /*68e0*/  FFMA.FTZ R233, R84, R81, R233 ;  /* 0x0000005154e97223 */ /* 0x000fe200000100e9 */
[----:B------:R-:W-:Y:S01]  /*68f0*/  FADD.FTZ R210, RZ, R62 ;  /* 0x0000003effd27221 */ /* 0x000fe20000010000 */
[----:B------:R-:W-:Y:S01]  /*6900*/  FFMA.FTZ R63, R143, R61, R60 ;  /* 0x0000003d8f3f7223 */ /* 0x000fe2000001003c */
[----:B------:R-:W-:Y:S01]  /*6910*/  FFMA.FTZ R70, R145, R70, -R66 ;  /* 0x0000004691467223 */ /* 0x000fe20000010842 */
[----:B------:R-:W-:Y:S01]  /*6920*/  FFMA.FTZ R64, R143, R65, -R64 ;  /* 0x000000418f407223 */ /* 0x000fe20000010840 */
[-C--:B------:R-:W-:Y:S01]  /*6930*/  FMUL.FTZ R60, R136, R210.reuse ;  /* 0x000000d2883c7220 */ /* 0x080fe20000410000 */
[----:B------:R-:W-:Y:S01]  /*6940*/  FMUL.FTZ R66, R158, UR47 ;  /* 0x0000002f9e427c20 */ /* 0x000fe20008410000 */
[-C--:B------:R-:W-:Y:S01]  /*6950*/  FMUL.FTZ R61, R136, R233.reuse ;  /* 0x000000e9883d7220 */ /* 0x080fe20000410000 */
[----:B------:R-:W-:Y:S01]  /*6960*/  FADD.FTZ R64, R193, R64 ;  /* 0x00000040c1407221 */ /* 0x000fe20000010000 */
[----:B------:R-:W-:Y:S01]  /*6970*/  FFMA.FTZ R229, R137, R233, -R60 ;  /* 0x000000e989e57223 */ /* 0x000fe2000001083c */
[----:B------:R-:W-:Y:S01]  /*6980*/  FFMA.FTZ R231, R155, UR48, -R66 ;  /* 0x000000309be77c23 */ /* 0x000fe20008010842 */
[----:B------:R-:W-:Y:S01]  /*6990*/  FFMA.FTZ R61, R137, R210, R61 ;  /* 0x000000d2893d7223 */ /* 0x000fe2000001003d */
[-C--:B------:R-:W-:Y:S01]  /*69a0*/  FMUL.FTZ R60, R144, R64.reuse ;  /* 0x00000040903c7220 */ /* 0x080fe20000410000 */
[----:B------:R-:W-:Y:S01]  /*69b0*/  FFMA.FTZ R229, R82, R59, R229 ;  /* 0x0000003b52e57223 */ /* 0x000fe200000100e5 */
[----:B------:R-:W-:Y:S01]  /*69c0*/  FFMA.FTZ R63, R14, R231, R63 ;  /* 0x000000e70e3f7223 */ /* 0x000fe2000001003f */
[----:B------:R-:W-:Y:S01]  /*69d0*/  FADD.FTZ R211, RZ, R61 ;  /* 0x0000003dffd37221 */ /* 0x000fe20000010000 */
[----:B------:R-:W-:Y:S01]  /*69e0*/  FMUL.FTZ R226, R156, UR47 ;  /* 0x0000002f9ce27c20 */ /* 0x000fe20008410000 */
[C---:B------:R-:W-:Y:S01]  /*69f0*/  FMUL.FTZ R62, R134.reuse, R229 ;  /* 0x000000e5863e7220 */ /* 0x040fe20000410000 */
[----:B------:R-:W-:Y:S01]  /*6a00*/  FFMA.FTZ R66, R145, R63, R60 ;  /* 0x0000003f91427223 */ /* 0x000fe2000001003c */
[----:B------:R-:W-:Y:S01]  /*6a10*/  FMUL.FTZ R60, R134, R211 ;  /* 0x000000d3863c7220 */ /* 0x000fe20000410000 */
[----:B------:R-:W-:Y:S01]  /*6a20*/  FMUL.FTZ R65, R144, R63 ;  /* 0x0000003f90417220 */ /* 0x000fe20000410000 */
[----:B------:R-:W-:Y:S01]  /*6a30*/  FFMA.FTZ R62, R135, R211, R62 ;  /* 0x000000d3873e7223 */ /* 0x000fe2000001003e */
[----:B------:R-:W-:Y:S01]  /*6a40*/  FFMA.FTZ R226, R153, UR48, -R226 ;  /* 0x0000003099e27c23 */ /* 0x000fe200080108e2 */
[----:B------:R-:W-:Y:S01]  /*6a50*/  FFMA.FTZ R60, R135, R229, -R60 ;  /* 0x000000e5873c7223 */ /* 0x000fe2000001083c */
[----:B------:R-:W-:Y:S01]  /*6a60*/  FFMA.FTZ R61, R145, R64, -R65 ;  /* 0x00000040913d7223 */ /* 0x000fe20000010841 */
[----:B------:R-:W-:Y:S01]  /*6a70*/  FADD.FTZ R212, RZ, R62 ;  /* 0x0000003effd47221 */ /* 0x000fe20000010000 */
[----:B------:R-:W-:Y:S01]  /*6a80*/  FMUL.FTZ R64, R146, R70 ;  /* 0x0000004692407220 */ /* 0x000fe20000410000 */
[----:B------:R-:W-:Y:S01]  /*6a90*/  FFMA.FTZ R224, R83, R56, R60 ;  /* 0x0000003853e07223 */ /* 0x000fe2000001003c */
[----:B------:R-:W-:Y:S01]  /*6aa0*/  FFMA.FTZ R62, R15, R226, R66 ;  /* 0x000000e20f3e7223 */ /* 0x000fe20000010042 */
[C---:B------:R-:W-:Y:S01]  /*6ab0*/  FMUL.FTZ R60, R132.reuse, R212 ;  /* 0x000000d4843c7220 */ /* 0x040fe20000410000 */
[-C--:B------:R-:W-:Y:S01]  /*6ac0*/  FFMA.FTZ R65, R147, R67.reuse, R64 ;  /* 0x0000004393417223 */ /* 0x080fe20000010040 */
        /* <DEDUP_REMOVED lines=9> */
[----:B------:R-:W-:Y:S01]  /*6b60*/  FFMA.FTZ R68, R147, R64, -R67 ;  /* 0x0000004093447223 */ /* 0x000fe20000010843 */
[----:B------:R-:W-:Y:S01]  /*6b70*/  FMUL.FTZ R60, R130, R222 ;  /* 0x000000de823c7220 */ /* 0x000fe20000410000 */
[----:B------:R-:W-:Y:S01]  /*6b80*/  FMUL.FTZ R64, R146, R64 ;  /* 0x0000004092407220 */ /* 0x000fe20000410000 */
[-C--:B------:R-:W-:Y:S01]  /*6b90*/  FMUL.FTZ R61, R130, R214.reuse ;  /* 0x000000d6823d7220 */ /* 0x080fe20000410000 */
[----:B------:R-:W-:Y:S01]  /*6ba0*/  FADD.FTZ R68, R195, R68 ;  /* 0x00000044c3447221 */ /* 0x000fe20000010000 */
[----:B------:R-:W-:Y:S01]  /*6bb0*/  FFMA.FTZ R60, R131, R214, R60 ;  /* 0x000000d6833c7223 */ /* 0x000fe2000001003c */
[----:B------:R-:W-:Y:S01]  /*6bc0*/  FFMA.FTZ R63, R147, R62, R64 ;  /* 0x0000003e933f7223 */ /* 0x000fe20000010040 */
[----:B------:R-:W-:Y:S01]  /*6bd0*/  FFMA.FTZ R61, R131, R222, -R61 ;  /* 0x000000de833d7223 */ /* 0x000fe2000001083d */
[----:B------:R-:W-:Y:S01]  /*6be0*/  FMUL.FTZ R62, R154, UR47 ;  /* 0x0000002f9a3e7c20 */ /* 0x000fe20008410000 */
[----:B------:R-:W-:Y:S01]  /*6bf0*/  FADD.FTZ R213, RZ, R60 ;  /* 0x0000003cffd57221 */ /* 0x000fe20000010000 */
[----:B------:R-:W-:Y:S01]  /*6c00*/  FMUL.FTZ R64, R148, R68 ;  /* 0x0000004494407220 */ /* 0x000fe20000410000 */
[----:B------:R-:W-:Y:S01]  /*6c10*/  FFMA.FTZ R225, R78, R53, R61 ;  /* 0x000000354ee17223 */ /* 0x000fe2000001003d */
[----:B------:R-:W-:Y:S01]  /*6c20*/  FFMA.FTZ R227, R151, UR48, -R62 ;  /* 0x0000003097e37c23 */ /* 0x000fe2000801083e */
[C---:B------:R-:W-:Y:S01]  /*6c30*/  FMUL.FTZ R60, R126.reuse, R213 ;  /* 0x000000d57e3c7220 */ /* 0x040fe20000410000 */
[----:B------:R-:W-:Y:S01]  /*6c40*/  UISETP.GE.AND UP0, UPT, UR13, UR44, UPT ;  /* 0x0000002c0d00728c */ /* 0x000fe2000bf06270 */
[----:B------:R-:W-:Y:S01]  /*6c50*/  FMUL.FTZ R62, R126, R225 ;  /* 0x000000e17e3e7220 */ /* 0x000fe20000410000 */
[----:B------:R-:W-:Y:S01]  /*6c60*/  FFMA.FTZ R63, R16, R227, R63 ;  /* 0x000000e3103f7223 */ /* 0x000fe2000001003f */
[C---:B------:R-:W-:Y:S01]  /*6c70*/  FFMA.FTZ R60, R127.reuse, R225, -R60 ;  /* 0x000000e17f3c7223 */ /* 0x040fe2000001083c */
[----:B------:R-:W-:Y:S01]  /*6c80*/  FMUL.FTZ R221, R152, UR47 ;  /* 0x0000002f98dd7c20 */ /* 0x000fe20008410000 */
[----:B------:R-:W-:Y:S01]  /*6c90*/  FFMA.FTZ R62, R127, R213, R62 ;  /* 0x000000d57f3e7223 */ /* 0x000fe2000001003e */
[-C--:B------:R-:W-:Y:S01]  /*6ca0*/  FMUL.FTZ R61, R148, R63.reuse ;  /* 0x0000003f943d7220 */ /* 0x080fe20000410000 */
[----:B------:R-:W-:Y:S01]  /*6cb0*/  FFMA.FTZ R220, R79, R52, R60 ;  /* 0x000000344fdc7223 */ /* 0x000fe2000001003c */
[C---:B------:R-:W-:Y:S01]  /*6cc0*/  FFMA.FTZ R67, R149.reuse, R63, R64 ;  /* 0x0000003f95437223 */ /* 0x040fe20000010040 */
[----:B------:R-:W-:Y:S01]  /*6cd0*/  FADD.FTZ R216, RZ, R62 ;  /* 0x0000003effd87221 */ /* 0x000fe20000010000 */
[----:B------:R-:W-:Y:S01]  /*6ce0*/  FFMA.FTZ R69, R149, R68, -R61 ;  /* 0x0000004495457223 */ /* 0x000fe2000001083d */
[C---:B------:R-:W-:Y:S01]  /*6cf0*/  FMUL.FTZ R64, R124.reuse, R220 ;  /* 0x000000dc7c407220 */ /* 0x040fe20000410000 */
[----:B------:R-:W-:Y:S01]  /*6d00*/  PLOP3.LUT P0, PT, PT, PT, UP0, 0x80, 0x8 ;  /* 0x000000000008781c */ /* 0x000fe20003f0f008 */
[-C--:B------:R-:W-:Y:S01]  /*6d10*/  FMUL.FTZ R61, R124, R216.reuse ;  /* 0x000000d87c3d7220 */ /* 0x080fe20000410000 */
[----:B------:R-:W-:Y:S01]  /*6d20*/  FMUL.FTZ R72, R148, R65 ;  /* 0x0000004194487220 */ /* 0x000fe20000410000 */
[C---:B------:R-:W-:Y:S01]  /*6d30*/  FFMA.FTZ R64, R125.reuse, R216, R64 ;  /* 0x000000d87d407223 */ /* 0x040fe20000010040 */
[----:B------:R-:W-:Y:S01]  /*6d40*/  ISETP.NE.OR P0, PT, R110, RZ, P0 ;  /* 0x000000ff6e00720c */ /* 0x000fe20000705670 */
[----:B------:R-:W-:Y:S01]  /*6d50*/  FFMA.FTZ R223, R125, R220, -R61 ;  /* 0x000000dc7ddf7223 */ /* 0x000fe2000001083d */
[----:B------:R-:W-:Y:S01]  /*6d60*/  FFMA.FTZ R221, R150, UR48, -R221 ;  /* 0x0000003096dd7c23 */ /* 0x000fe200080108dd */
[----:B------:R-:W-:Y:S01]  /*6d70*/  FADD.FTZ R215, RZ, R64 ;  /* 0x00000040ffd77221 */ /* 0x000fe20000010000 */
[-C--:B------:R-:W-:Y:S01]  /*6d80*/  FMUL.FTZ R64, R148, R66.reuse ;  /* 0x0000004294407220 */ /* 0x080fe20000410000 */
[----:B------:R-:W-:Y:S01]  /*6d90*/  FFMA.FTZ R223, R76, R47, R223 ;  /* 0x0000002f4cdf7223 */ /* 0x000fe200000100df */
[----:B------:R-:W-:Y:S01]  /*6da0*/  ISETP.GT.U32.AND P2, PT, R100, 0x1f, PT ;  /* 0x0000001f6400780c */ /* 0x000fe20003f44070 */
[C---:B------:R-:W-:Y:S01]  /*6db0*/  FMUL.FTZ R68, R122.reuse, R215 ;  /* 0x000000d77a447220 */ /* 0x040fe20000410000 */
[C---:B------:R-:W-:Y:S01]  /*6dc0*/  FFMA.FTZ R64, R149.reuse, R65, R64 ;  /* 0x0000004195407223 */ /* 0x040fe20000010040 */
[-C--:B------:R-:W-:Y:S01]  /*6dd0*/  FMUL.FTZ R70, R122, R223.reuse ;  /* 0x000000df7a467220 */ /* 0x080fe20000410000 */
[----:B------:R-:W-:Y:S01]  /*6de0*/  FFMA.FTZ R65, R149, R66, -R72 ;  /* 0x0000004295417223 */ /* 0x000fe20000010848 */
[C---:B------:R-:W-:Y:S01]  /*6df0*/  FFMA.FTZ R68, R123.reuse, R223, -R68 ;  /* 0x000000df7b447223 */ /* 0x040fe20000010844 */
[----:B------:R-:W-:Y:S01]  /*6e00*/  FFMA.FTZ R66, R0, R221, R67 ;  /* 0x000000dd00427223 */ /* 0x000fe20000010043 */
[----:B------:R-:W-:Y:S01]  /*6e10*/  FFMA.FTZ R70, R123, R215, R70 ;  /* 0x000000d77b467223 */ /* 0x000fe20000010046 */
[----:B------:R-:W-:Y:S01]  /*6e20*/  VOTEU.ALL UP0, P0 ;  /* 0x0000000000ff7886 */ /* 0x000fe20000000000 */
[----:B------:R-:W-:Y:S01]  /*6e30*/  FFMA.FTZ R219, R77, R44, R68 ;  /* 0x0000002c4ddb7223 */ /* 0x000fe20000010044 */
[----:B------:R-:W-:Y:S01]  /*6e40*/  FADD.FTZ R67, R196, R69 ;  /* 0x00000045c4437221 */ /* 0x000fe20000010000 */
[----:B------:R-:W-:Y:S01]  /*6e50*/  FADD.FTZ R217, RZ, R70 ;  /* 0x00000046ffd97221 */ /* 0x000fe20000010000 */
[----:B------:R-:W-:-:S02]  /*6e60*/  HFMA2 R60, -RZ, RZ, 1.875, 0 ;  /* 0x3f800000ff3c7431 */ /* 0x000fc400000001ff */
[C---:B------:R-:W-:Y:S01]  /*6e70*/  FMUL.FTZ R70, R120.reuse, R219 ;  /* 0x000000db78467220 */ /* 0x040fe20000410000 */
[----:B------:R-:W-:Y:S01]  /*6e80*/  @!UP0 ULEA UR33, UR8, UR20, 0x4 ;  /* 0x0000001408218291 */ /* 0x000fe2000f8e20ff */
[-C--:B------:R-:W-:Y:S01]  /*6e90*/  FMUL.FTZ R68, R120, R217.reuse ;  /* 0x000000d978447220 */ /* 0x080fe20000410000 */
[----:B------:R-:W-:Y:S01]  /*6ea0*/  CS2R R62, SRZ ;  /* 0x00000000003e7805 */ /* 0x000fe2000001ff00 */
[C---:B------:R-:W-:Y:S01]  /*6eb0*/  FFMA.FTZ R70, R121.reuse, R217, R70 ;  /* 0x000000d979467223 */ /* 0x040fe20000010046 */
[----:B------:R-:W-:Y:S01]  /*6ec0*/  MOV R61, RZ ;  /* 0x000000ff003d7202 */ /* 0x000fe20000000f00 */
[----:B------:R-:W-:Y:S01]  /*6ed0*/  FFMA.FTZ R69, R121, R219, -R68 ;  /* 0x000000db79457223 */ /* 0x000fe20000010844 */
[----:B------:R-:W-:Y:S01]  /*6ee0*/  BSSY B0, `(.L_x_10329) ;  /* 0x00000b6000007945 */ /* 0x000fe20003800000 */
[----:B------:R-:W-:Y:S02]  /*6ef0*/  FADD.FTZ R218, RZ, R70 ;  /* 0x00000046ffda7221 */ /* 0x000fe40000010000 */
        /* <DEDUP_REMOVED lines=30> */
.L_x_10472:
        /* <DEDUP_REMOVED lines=12> */
.L_x_10333:
[----:B------:R-:W-:Y:S05]  /*71a0*/  BSYNC.RECONVERGENT B1 ;  /* 0x0000000000017941 */ /* 0x000fea0003800200 */
.L_x_10332:
[----:B------:R-:W-:Y:S01]  /*71b0*/  UMOV UR33, 0xffffffff ;  /* 0xffffffff00217882 */ /* 0x000fe20000000000 */
[----:B------:R-:W-:Y:S02]  /*71c0*/  ISETP.GT.U32.AND P2, PT, R110, 0x1d, PT ;  /* 0x0000001d6e00780c */ /* 0x000fe40003f44070 */
[----:B------:R-:W-:Y:S11]  /*71d0*/  BRA.DIV UR33, `(.L_x_10334) ;  /* 0x0000006a21cc7947 */ /* 0x000ff6000b800000 */
[----:B----4-:R4:W1:Y:S04]  /*71e0*/  SHFL.DOWN PT, R71, R250, 0x2, 0x1f ;  /* 0x08401f00fa477f89 */ /* 0x01086800000e0000 */
[----:B---3--:R4:W3:Y:S04]  /*71f0*/  SHFL.DOWN PT, R245, R74, 0x2, 0x1f ;  /* 0x08401f004af57f89 */ /* 0x0088e800000e0000 */
[----:B--2---:R4:W2:Y:S04]  /*7200*/  SHFL.DOWN PT, R247, R75, 0x2, 0x1f ;  /* 0x08401f004bf77f89 */ /* 0x0048a800000e0000 */
[----:B0-----:R4:W0:Y:S02]  /*7210*/  SHFL.DOWN PT, R251, R249, 0x2, 0x1f ;  /* 0x08401f00f9fb7f89 */ /* 0x00182400000e0000 */
.L_x_10478:
        /* <DEDUP_REMOVED lines=12> */
.L_x_10336:
[----:B------:R-:W-:Y:S05]  /*72e0*/  BSYNC.RECONVERGENT B1 ;  /* 0x0000000000017941 */ /* 0x000fea0003800200 */
.L_x_10335:
[----:B------:R-:W-:Y:S01]  /*72f0*/  UMOV UR33, 0xffffffff ;  /* 0xffffffff00217882 */ /* 0x000fe20000000000 */
[----:B------:R-:W-:Y:S02]  /*7300*/  ISETP.GT.U32.AND P2, PT, R110, 0x1b, PT ;  /* 0x0000001b6e00780c */ /* 0x000fe40003f44070 */
[----:B------:R-:W-:Y:S11]  /*7310*/  BRA.DIV UR33, `(.L_x_10337) ;  /* 0x0000006a21ec7947 */ /* 0x000ff6000b800000 */
[----:B-1----:R1:W1:Y:S04]  /*7320*/  SHFL.DOWN PT, R71, R250, 0x4, 0x1f ;  /* 0x08801f00fa477f89 */ /* 0x00226800000e0000 */
[----:B---3--:R3:W1:Y:S04]  /*7330*/  SHFL.DOWN PT, R245, R74, 0x4, 0x1f ;  /* 0x08801f004af57f89 */ /* 0x00866800000e0000 */
[----:B--2---:R3:W2:Y:S04]  /*7340*/  SHFL.DOWN PT, R247, R75, 0x4, 0x1f ;  /* 0x08801f004bf77f89 */ /* 0x0046a800000e0000 */
[----:B0-----:R3:W0:Y:S02]  /*7350*/  SHFL.DOWN PT, R251, R249, 0x4, 0x1f ;  /* 0x08801f00f9fb7f89 */ /* 0x00162400000e0000 */
.L_x_10484:
        /* <DEDUP_REMOVED lines=12> */
.L_x_10339:
[----:B------:R-:W-:Y:S05]  /*7420*/  BSYNC.RECONVERGENT B1 ;  /* 0x0000000000017941 */ /* 0x000fea0003800200 */
.L_x_10338:
[----:B------:R-:W-:Y:S01]  /*7430*/  UMOV UR33, 0xffffffff ;  /* 0xffffffff00217882 */ /* 0x000fe20000000000 */
[----:B------:R-:W-:Y:S02]  /*7440*/  ISETP.GT.U32.AND P2, PT, R110, 0x17, PT ;  /* 0x000000176e00780c */ /* 0x000fe40003f44070 */
[----:B------:R-:W-:Y:S11]  /*7450*/  BRA.DIV UR33, `(.L_x_10340) ;  /* 0x0000006e210c7947 */ /* 0x000ff6000b800000 */
[----:B-1----:R1:W1:Y:S04]  /*7460*/  SHFL.DOWN PT, R71, R250, 0x8, 0x1f ;  /* 0x09001f00fa477f89 */ /* 0x00226800000e0000 */
[----:B------:R0:W1:Y:S04]  /*7470*/  SHFL.DOWN PT, R245, R74, 0x8, 0x1f ;  /* 0x09001f004af57f89 */ /* 0x00006800000e0000 */
[----:B--2---:R2:W1:Y:S04]  /*7480*/  SHFL.DOWN PT, R247, R75, 0x8, 0x1f ;  /* 0x09001f004bf77f89 */ /* 0x00446800000e0000 */
[----:B0-----:R2:W0:Y:S02]  /*7490*/  SHFL.DOWN PT, R251, R249, 0x8, 0x1f ;  /* 0x09001f00f9fb7f89 */ /* 0x00142400000e0000 */
.L_x_10490:
        /* <DEDUP_REMOVED lines=12> */
.L_x_10342:
[----:B------:R-:W-:Y:S05]  /*7560*/  BSYNC.RECONVERGENT B1 ;  /* 0x0000000000017941 */ /* 0x000fea0003800200 */
.L_x_10341:
[----:B------:R-:W-:Y:S01]  /*7570*/  UMOV UR33, 0xffffffff ;  /* 0xffffffff00217882 */ /* 0x000fe20000000000 */
[----:B------:R-:W-:Y:S02]  /*7580*/  ISETP.GT.U32.AND P2, PT, R110, 0xf, PT ;  /* 0x0000000f6e00780c */ /* 0x000fe40003f44070 */
[----:B------:R-:W-:Y:S11]  /*7590*/  BRA.DIV UR33, `(.L_x_10343) ;  /* 0x0000006e212c7947 */ /* 0x000ff6000b800000 */
[----:B-1----:R1:W1:Y:S04]  /*75a0*/  SHFL.DOWN PT, R71, R250, 0x10, 0x1f ;  /* 0x0a001f00fa477f89 */ /* 0x00226800000e0000 */
[----:B------:R0:W1:Y:S04]  /*75b0*/  SHFL.DOWN PT, R245, R74, 0x10, 0x1f ;  /* 0x0a001f004af57f89 */ /* 0x00006800000e0000 */
[----:B------:R1:W1:Y:S04]  /*75c0*/  SHFL.DOWN PT, R247, R75, 0x10, 0x1f ;  /* 0x0a001f004bf77f89 */ /* 0x00026800000e0000 */
[----:B0-----:R0:W0:Y:S02]  /*75d0*/  SHFL.DOWN PT, R251, R249, 0x10, 0x1f ;  /* 0x0a001f00f9fb7f89 */ /* 0x00102400000e0000 */
.L_x_10496:
        /* <DEDUP_REMOVED lines=12> */
.L_x_10345:
[----:B------:R-:W-:Y:S05]  /*76a0*/  BSYNC.RECONVERGENT B1 ;  /* 0x0000000000017941 */ /* 0x000fea0003800200 */
.L_x_10344:
        /* <DEDUP_REMOVED lines=26> */
.L_x_10510:
        /* <DEDUP_REMOVED lines=14> */
.L_x_10348:
[----:B------:R-:W-:Y:S05]  /*7930*/  BSYNC.RECONVERGENT B1 ;  /* 0x0000000000017941 */ /* 0x000fea0003800200 */
.L_x_10347:
        /* <DEDUP_REMOVED lines=16> */
.L_x_10330:
[----:B------:R-:W-:Y:S05]  /*7a40*/  BSYNC B0 ;  /* 0x0000000000007941 */ /* 0x000fea0003800000 */
.L_x_10329:
[----:B------:R-:W-:Y:S05]  /*7a50*/  WARPSYNC.ALL ;  /* 0x0000000000007948 */ /* 0x000fea0003800000 */
[----:B------:R-:W-:Y:S01]  /*7a60*/  BAR.SYNC.DEFER_BLOCKING 0x0 ;  /* 0x0000000000007b1d */ /* 0x000fe20000010000 */
[----:B-1----:R-:W-:Y:S01]  /*7a70*/  FMUL.FTZ R64, R154, R128 ;  /* 0x000000809a407220 */ /* 0x002fe20000410000 */
[----:B----4-:R-:W-:Y:S01]  /*7a80*/  FMUL.FTZ R73, R152, R129 ;  /* 0x0000008198497220 */ /* 0x010fe20000410000 */
[----:B------:R-:W-:Y:S01]  /*7a90*/  FMUL.FTZ R69, R154, R241 ;  /* 0x000000f19a457220 */ /* 0x000fe20000410000 */
[----:B------:R-:W-:Y:S01]  /*7aa0*/  FMUL.FTZ R66, R158, R207 ;  /* 0x000000cf9e427220 */ /* 0x000fe20000410000 */
[C---:B------:R-:W-:Y:S01]  /*7ab0*/  FFMA.FTZ R67, R151.reuse, R241, -R64 ;  /* 0x000000f197437223 */ /* 0x040fe20000010840 */
[----:B------:R-:W-:Y:S01]  /*7ac0*/  FFMA.FTZ R73, R150, R236, -R73 ;  /* 0x000000ec96497223 */ /* 0x000fe20000010849 */
[----:B------:R-:W-:Y:S01]  /*7ad0*/  FFMA.FTZ R151, R151, R128, R69 ;  /* 0x0000008097977223 */ /* 0x000fe20000010045 */
[C---:B------:R-:W-:Y:S01]  /*7ae0*/  FMUL.FTZ R64, R156.reuse, R206 ;  /* 0x000000ce9c407220 */ /* 0x040fe20000410000 */
[----:B------:R-:W-:Y:S01]  /*7af0*/  FMUL.FTZ R69, R156, R234 ;  /* 0x000000ea9c457220 */ /* 0x000fe20000410000 */
[----:B------:R-:W-:Y:S01]  /*7b00*/  FMUL.FTZ R152, R152, R236 ;  /* 0x000000ec98987220 */ /* 0x000fe20000410000 */
[----:B------:R-:W-:Y:S01]  /*7b10*/  FMUL.FTZ R158, R158, R239 ;  /* 0x000000ef9e9e7220 */ /* 0x000fe20000410000 */
[----:B------:R-:W-:Y:S01]  /*7b20*/  FFMA.FTZ R73, R0, R73, RZ ;  /* 0x0000004900497223 */ /* 0x000fe200000100ff */
[C---:B------:R-:W-:Y:S01]  /*7b30*/  FFMA.FTZ R64, R153.reuse, R234, -R64 ;  /* 0x000000ea99407223 */ /* 0x040fe20000010840 */
[----:B------:R-:W-:Y:S01]  /*7b40*/  FFMA.FTZ R154, R153, R206, R69 ;  /* 0x000000ce999a7223 */ /* 0x000fe20000010045 */
[C---:B------:R-:W-:Y:S01]  /*7b50*/  FFMA.FTZ R153, R155.reuse, R239, -R66 ;  /* 0x000000ef9b997223 */ /* 0x040fe20000010842 */
[----:B------:R-:W-:Y:S01]  /*7b60*/  FFMA.FTZ R65, R150, R129, R152 ;  /* 0x0000008196417223 */ /* 0x000fe20000010098 */
[----:B------:R-:W-:Y:S01]  /*7b70*/  FFMA.FTZ R155, R155, R207, R158 ;  /* 0x000000cf9b9b7223 */ /* 0x000fe2000001009e */
[----:B------:R-:W-:Y:S01]  /*7b80*/  FFMA.FTZ R158, R16, R67, R73 ;  /* 0x00000043109e7223 */ /* 0x000fe20000010049 */
[----:B------:R-:W-:Y:S01]  /*7b90*/  FMUL.FTZ R66, R160, R208 ;  /* 0x000000d0a0427220 */ /* 0x000fe20000410000 */
[----:B------:R-:W-:Y:S01]  /*7ba0*/  FFMA.FTZ R156, -R0, R65, RZ ;  /* 0x00000041009c7223 */ /* 0x000fe200000101ff */
[----:B------:R-:W-:Y:S01]  /*7bb0*/  FMUL.FTZ R68, R162, R209 ;  /* 0x000000d1a2447220 */ /* 0x000fe20000410000 */
[----:B------:R-:W-:Y:S01]  /*7bc0*/  FFMA.FTZ R65, R15, R64, R158 ;  /* 0x000000400f417223 */ /* 0x000fe2000001009e */
[-C--:B------:R-:W-:Y:S01]  /*7bd0*/  FFMA.FTZ R66, R157, R230.reuse, -R66 ;  /* 0x000000e69d427223 */ /* 0x080fe20000010842 */
[----:B------:R-:W-:Y:S01]  /*7be0*/  FFMA.FTZ R151, -R16, R151, R156 ;  /* 0x0000009710977223 */ /* 0x000fe2000001019c */
[----:B------:R-:W-:Y:S01]  /*7bf0*/  FMUL.FTZ R69, R160, R230 ;  /* 0x000000e6a0457220 */ /* 0x000fe20000410000 */
[----:B------:R-:W-:Y:S01]  /*7c00*/  FFMA.FTZ R158, R14, R153, R65 ;  /* 0x000000990e9e7223 */ /* 0x000fe20000010041 */
[-C--:B------:R-:W-:Y:S01]  /*7c10*/  FFMA.FTZ R75, R159, R235.reuse, -R68 ;  /* 0x000000eb9f4b7223 */ /* 0x080fe20000010844 */
[----:B------:R-:W1:Y:S01]  /*7c20*/  LDS.64 R64, [R111+0x35e8] ;  /* 0x0035e8006f407984 */ /* 0x000e620000000a00 */
[----:B------:R-:W-:Y:S01]  /*7c30*/  FFMA.FTZ R154, -R15, R154, R151 ;  /* 0x0000009a0f9a7223 */ /* 0x000fe20000010197 */
[----:B------:R-:W-:Y:S01]  /*7c40*/  FMUL.FTZ R152, R164, R210 ;  /* 0x000000d2a4987220 */ /* 0x000fe20000410000 */
[----:B------:R-:W-:Y:S01]  /*7c50*/  FFMA.FTZ R67, R13, R66, R158 ;  /* 0x000000420d437223 */ /* 0x000fe2000001009e */
[----:B------:R-:W-:Y:S01]  /*7c60*/  ULEA UR33, UR13, 0xfffff800, 0xb ;  /* 0xfffff8000d217891 */ /* 0x000fe2000f8e58ff */
[----:B------:R-:W-:Y:S01]  /*7c70*/  FMUL.FTZ R162, R162, R235 ;  /* 0x000000eba2a27220 */ /* 0x000fe20000410000 */
[----:B------:R-:W-:Y:S01]  /*7c80*/  FFMA.FTZ R150, R157, R208, R69 ;  /* 0x000000d09d967223 */ /* 0x000fe20000010045 */
[----:B------:R-:W-:Y:S01]  /*7c90*/  FFMA.FTZ R155, -R14, R155, R154 ;  /* 0x0000009b0e9b7223 */ /* 0x000fe2000001019a */
[----:B------:R-:W-:Y:S01]  /*7ca0*/  FMUL.FTZ R69, R164, R233 ;  /* 0x000000e9a4457220 */ /* 0x000fe20000410000 */
[----:B------:R-:W-:Y:S01]  /*7cb0*/  FMUL.FTZ R70, R166, R211 ;  /* 0x000000d3a6467220 */ /* 0x000fe20000410000 */
[----:B------:R-:W-:Y:S01]  /*7cc0*/  FFMA.FTZ R152, R161, R233, -R152 ;  /* 0x000000e9a1987223 */ /* 0x000fe20000010898 */
[----:B------:R-:W-:Y:S01]  /*7cd0*/  FFMA.FTZ R66, R12, R75, R67 ;  /* 0x0000004b0c427223 */ /* 0x000fe20000010043 */
[----:B------:R-:W-:Y:S01]  /*7ce0*/  USHF.R.S32.HI UR34, URZ, 0x1f, UR33 ;  /* 0x0000001fff227899 */ /* 0x000fe20008011421 */
[----:B------:R-:W-:Y:S01]  /*7cf0*/  FFMA.FTZ R159, R159, R209, R162 ;  /* 0x000000d19f9f7223 */ /* 0x000fe200000100a2 */
[----:B------:R-:W-:Y:S01]  /*7d00*/  FFMA.FTZ R155, -R13, R150, R155 ;  /* 0x000000960d9b7223 */ /* 0x000fe2000001019b */
[----:B------:R-:W-:Y:S01]  /*7d10*/  FFMA.FTZ R68, R161, R210, R69 ;  /* 0x000000d2a1447223 */ /* 0x000fe20000010045 */
[-C--:B------:R-:W-:Y:S01]  /*7d20*/  FFMA.FTZ R69, R163, R229.reuse, -R70 ;  /* 0x000000e5a3457223 */ /* 0x080fe20000010846 */
[----:B------:R-:W-:Y:S01]  /*7d30*/  FMUL.FTZ R74, R168, R212 ;  /* 0x000000d4a84a7220 */ /* 0x000fe20000410000 */
[----:B------:R-:W-:Y:S01]  /*7d40*/  FFMA.FTZ R153, R11, R152, R66 ;  /* 0x000000980b997223 */ /* 0x000fe20000010042 */
[----:B------:R-:W-:Y:S01]  /*7d50*/  FMUL.FTZ R166, R166, R229 ;  /* 0x000000e5a6a67220 */ /* 0x000fe20000410000 */
[----:B------:R-:W-:Y:S01]  /*7d60*/  FFMA.FTZ R158, -R12, R159, R155 ;  /* 0x0000009f0c9e7223 */ /* 0x000fe2000001019b */
[----:B------:R-:W-:Y:S01]  /*7d70*/  MOV R155, UR42 ;  /* 0x0000002a009b7c02 */ /* 0x000fe20008000f00 */
[----:B------:R-:W-:Y:S01]  /*7d80*/  FMUL.FTZ R71, R168, R224 ;  /* 0x000000e0a8477220 */ /* 0x000fe20000410000 */
[----:B------:R-:W-:Y:S01]  /*7d90*/  LOP3.LUT R66, R100, UR33, RZ, 0xfc, !PT ;  /* 0x0000002164427c12 */ /* 0x000fe2000f8efcff */
[----:B------:R-:W-:Y:S01]  /*7da0*/  FMUL.FTZ R72, R171, R214 ;  /* 0x000000d6ab487220 */ /* 0x000fe20000410000 */
[----:B------:R-:W-:Y:S01]  /*7db0*/  MOV R67, UR34 ;  /* 0x0000002200437c02 */ /* 0x000fe20008000f00 */
[----:B------:R-:W-:Y:S01]  /*7dc0*/  FFMA.FTZ R74, R165, R224, -R74 ;  /* 0x000000e0a54a7223 */ /* 0x000fe2000001084a */
[----:B------:R-:W-:Y:S01]  /*7dd0*/  FFMA.FTZ R160, R10, R69, R153 ;  /* 0x000000450aa07223 */ /* 0x000fe20000010099 */
[----:B------:R-:W-:Y:S01]  /*7de0*/  FFMA.FTZ R163, R163, R211, R166 ;  /* 0x000000d3a3a37223 */ /* 0x000fe200000100a6 */
[----:B------:R-:W-:Y:S01]  /*7df0*/  FFMA.FTZ R158, -R11, R68, R158 ;  /* 0x000000440b9e7223 */ /* 0x000fe2000001019e */
[----:B------:R-:W-:Y:S01]  /*7e00*/  FFMA.FTZ R70, R165, R212, R71 ;  /* 0x000000d4a5467223 */ /* 0x000fe20000010047 */
[----:B------:R-:W-:-:S04]  /*7e10*/  IMAD.WIDE.U32 R68, R155, UR8, R66 ;  /* 0x000000089b447c25 */ /* 0x000fc8000f8e0042 */
[----:B------:R-:W-:Y:S01]  /*7e20*/  FFMA.FTZ R71, R167, R222, -R72 ;  /* 0x000000dea7477223 */ /* 0x000fe20000010848 */
[----:B------:R-:W-:Y:S01]  /*7e30*/  FFMA.FTZ R67, R9, R74, R160 ;  /* 0x0000004a09437223 */ /* 0x000fe200000100a0 */
[----:B------:R-:W-:Y:S01]  /*7e40*/  MOV R153, UR43 ;  /* 0x0000002b00997c02 */ /* 0x000fe20008000f00 */
[----:B------:R-:W-:Y:S01]  /*7e50*/  FFMA.FTZ R163, -R10, R163, R158 ;  /* 0x000000a30aa37223 */ /* 0x000fe2000001019e */
[----:B------:R-:W-:Y:S01]  /*7e60*/  FMUL.FTZ R157, R174, R213 ;  /* 0x000000d5ae9d7220 */ /* 0x000fe20000410000 */
[----:B------:R-:W-:Y:S01]  /*7e70*/  FFMA.FTZ R74, R8, R71, R67 ;  /* 0x00000047084a7223 */ /* 0x000fe20000010043 */
[----:B------:R-:W-:Y:S01]  /*7e80*/  FMUL.FTZ R171, R171, R222 ;  /* 0x000000deabab7220 */ /* 0x000fe20000410000 */
[----:B------:R-:W-:Y:S01]  /*7e90*/  FFMA.FTZ R163, -R9, R70, R163 ;  /* 0x0000004609a37223 */ /* 0x000fe200000101a3 */
[----:B------:R-:W-:Y:S01]  /*7ea0*/  IMAD R71, R153, UR8, R69 ;  /* 0x0000000899477c24 */ /* 0x000fe2000f8e0245 */
[----:B------:R-:W-:Y:S01]  /*7eb0*/  LEA R70, P0, R68, UR9, 0x2 ;  /* 0x0000000944467c11 */ /* 0x000fe2000f8010ff */
[----:B------:R-:W-:Y:S01]  /*7ec0*/  FMUL.FTZ R156, R177, R216 ;  /* 0x000000d8b19c7220 */ /* 0x000fe20000410000 */
[-C--:B------:R-:W-:Y:S01]  /*7ed0*/  FFMA.FTZ R72, R170, R225.reuse, -R157 ;  /* 0x000000e1aa487223 */ /* 0x080fe2000001089d */
[----:B------:R-:W-:Y:S01]  /*7ee0*/  FFMA.FTZ R167, R167, R214, R171 ;  /* 0x000000d6a7a77223 */ /* 0x000fe200000100ab */
[----:B------:R-:W-:Y:S01]  /*7ef0*/  LEA.HI.X R71, R68, UR12, R71, 0x2, P0 ;  /* 0x0000000c44477c11 */ /* 0x000fe200080f1447 */
[----:B------:R-:W-:Y:S01]  /*7f00*/  FMUL.FTZ R174, R174, R225 ;  /* 0x000000e1aeae7220 */ /* 0x000fe20000410000 */
[----:B-1----:R-:W-:Y:S01]  /*7f10*/  FMUL.FTZ R68, R64, R119 ;  /* 0x0000007740447220 */ /* 0x002fe20000410000 */
[----:B------:R-:W-:Y:S01]  /*7f20*/  FFMA.FTZ R73, R173, R220, -R156 ;  /* 0x000000dcad497223 */ /* 0x000fe2000001089c */
[----:B------:R-:W-:Y:S01]  /*7f30*/  FMUL.FTZ R156, R180, R215 ;  /* 0x000000d7b49c7220 */ /* 0x000fe20000410000 */
[----:B------:R-:W-:Y:S01]  /*7f40*/  FFMA.FTZ R153, R7, R72, R74 ;  /* 0x0000004807997223 */ /* 0x000fe2000001004a */
[----:B------:R-:W-:Y:S01]  /*7f50*/  FMUL.FTZ R119, R65, R119 ;  /* 0x0000007741777220 */ /* 0x000fe20000410000 */
[----:B------:R-:W-:Y:S01]  /*7f60*/  FFMA.FTZ R170, R170, R213, R174 ;  /* 0x000000d5aaaa7223 */ /* 0x000fe200000100ae */
[----:B------:R-:W-:Y:S01]  /*7f70*/  FMUL.FTZ R177, R177, R220 ;  /* 0x000000dcb1b17220 */ /* 0x000fe20000410000 */
[----:B------:R-:W-:Y:S01]  /*7f80*/  FFMA.FTZ R163, -R8, R167, R163 ;  /* 0x000000a708a37223 */ /* 0x000fe200000101a3 */
[----:B------:R-:W-:Y:S01]  /*7f90*/  FFMA.FTZ R65, R65, R118, -R68 ;  /* 0x0000007641417223 */ /* 0x000fe20000010844 */
[----:B------:R-:W-:Y:S01]  /*7fa0*/  FFMA.FTZ R156, R169, R223, -R156 ;  /* 0x000000dfa99c7223 */ /* 0x000fe2000001089c */
[----:B------:R-:W-:Y:S01]  /*7fb0*/  FMUL.FTZ R151, R176, R217 ;  /* 0x000000d9b0977220 */ /* 0x000fe20000410000 */
[----:B------:R-:W-:Y:S01]  /*7fc0*/  FFMA.FTZ R72, R6, R73, R153 ;  /* 0x0000004906487223 */ /* 0x000fe20000010099 */
[----:B------:R-:W-:Y:S01]  /*7fd0*/  ISETP.NE.AND P2, PT, R100, RZ, PT ;  /* 0x000000ff6400720c */ /* 0x000fe20003f45270 */
[----:B------:R-:W-:Y:S01]  /*7fe0*/  FFMA.FTZ R173, R173, R216, R177 ;  /* 0x000000d8adad7223 */ /* 0x000fe200000100b1 */
[----:B------:R-:W-:Y:S01]  /*7ff0*/  FMUL.FTZ R154, R180, R223 ;  /* 0x000000dfb49a7220 */ /* 0x000fe20000410000 */
[----:B------:R-:W-:Y:S01]  /*8000*/  FFMA.FTZ R170, -R7, R170, R163 ;  /* 0x000000aa07aa7223 */ /* 0x000fe200000101a3 */
[----:B------:R-:W-:Y:S01]  /*8010*/  FFMA.FTZ R119, R64, R118, R119 ;  /* 0x0000007640777223 */ /* 0x000fe20000010077 */
[----:B------:R-:W-:Y:S01]  /*8020*/  FADD.FTZ R182, R182, R65 ;  /* 0x00000041b6b67221 */ /* 0x000fe20000010000 */
[----:B------:R-:W-:Y:S01]  /*8030*/  FFMA.FTZ R151, R172, R219, -R151 ;  /* 0x000000dbac977223 */ /* 0x000fe20000010897 */
[----:B------:R-:W-:Y:S01]  /*8040*/  FFMA.FTZ R73, R5, R156, R72 ;  /* 0x0000009c05497223 */ /* 0x000fe20000010048 */
[----:B------:R-:W-:Y:S01]  /*8050*/  P2R R64, PR, RZ, 0x4 ;  /* 0x00000004ff407803 */ /* 0x000fe20000000000 */
[----:B------:R-:W-:Y:S01]  /*8060*/  FFMA.FTZ R154, R169, R215, R154 ;  /* 0x000000d7a99a7223 */ /* 0x000fe2000001009a */
[----:B------:R-:W-:Y:S01]  /*8070*/  FMUL.FTZ R176, R176, R219 ;  /* 0x000000dbb0b07220 */ /* 0x000fe20000410000 */
[----:B------:R-:W-:Y:S01]  /*8080*/  FFMA.FTZ R173, -R6, R173, R170 ;  /* 0x000000ad06ad7223 */ /* 0x000fe200000101aa */
[----:B------:R-:W-:Y:S01]  /*8090*/  FFMA.FTZ R64, R2, R205, R119 ;  /* 0x000000cd02407223 */ /* 0x000fe20000010077 */
[----:B------:R-:W-:Y:S01]  /*80a0*/  FMUL.FTZ R68, R115, R182 ;  /* 0x000000b673447220 */ /* 0x000fe20000410000 */
[C---:B------:R-:W-:Y:S01]  /*80b0*/  FMUL.FTZ R152, R179.reuse, R218 ;  /* 0x000000dab3987220 */ /* 0x040fe20000410000 */
[----:B------:R-:W-:Y:S01]  /*80c0*/  FFMA.FTZ R72, R4, R151, R73 ;  /* 0x0000009704487223 */ /* 0x000fe20000010049 */
[----:B------:R-:W-:Y:S01]  /*80d0*/  FFMA.FTZ R75, R172, R217, R176 ;  /* 0x000000d9ac4b7223 */ /* 0x000fe200000100b0 */
[----:B------:R-:W-:Y:S01]  /*80e0*/  FMUL.FTZ R179, R179, R238 ;  /* 0x000000eeb3b37220 */ /* 0x000fe20000410000 */
[----:B------:R-:W-:Y:S01]  /*80f0*/  FFMA.FTZ R154, -R5, R154, R173 ;  /* 0x0000009a059a7223 */ /* 0x000fe200000101ad */
[----:B------:R-:W-:Y:S01]  /*8100*/  FFMA.FTZ R73, R117, R64, R68 ;  /* 0x0000004075497223 */ /* 0x000fe20000010044 */
[----:B------:R-:W-:Y:S01]  /*8110*/  FFMA.FTZ R152, R175, R238, -R152 ;  /* 0x000000eeaf987223 */ /* 0x000fe20000010898 */
[----:B------:R-:W-:Y:S01]  /*8120*/  FMUL.FTZ R115, R115, R64 ;  /* 0x0000004073737220 */ /* 0x000fe20000410000 */
[----:B------:R-:W-:Y:S01]  /*8130*/  FFMA.FTZ R150, R175, R218, R179 ;  /* 0x000000daaf967223 */ /* 0x000fe200000100b3 */
[----:B------:R-:W-:Y:S01]  /*8140*/  FFMA.FTZ R75, -R4, R75, R154 ;  /* 0x0000004b044b7223 */ /* 0x000fe2000001019a */
[C---:B------:R-:W-:Y:S01]  /*8150*/  FFMA.FTZ R204, R3.reuse, R204, R73 ;  /* 0x000000cc03cc7223 */ /* 0x040fe20000010049 */
[----:B------:R-:W-:Y:S01]  /*8160*/  FFMA.FTZ R65, R3, R152, R72 ;  /* 0x0000009803417223 */ /* 0x000fe20000010048 */
[----:B------:R-:W-:Y:S01]  /*8170*/  FMUL.FTZ R73, R129, UR47 ;  /* 0x0000002f81497c20 */ /* 0x000fe20008410000 */
[----:B------:R-:W-:Y:S01]  /*8180*/  FFMA.FTZ R72, R117, R182, -R115 ;  /* 0x000000b675487223 */ /* 0x000fe20000010873 */
[----:B------:R-:W-:Y:S01]  /*8190*/  FFMA.FTZ R68, -R3, R150, R75 ;  /* 0x0000009603447223 */ /* 0x000fe2000001014b */
[----:B------:R-:W-:Y:S01]  /*81a0*/  FMUL.FTZ R74, R120, R204 ;  /* 0x000000cc784a7220 */ /* 0x000fe20000410000 */
[----:B------:R-:W-:Y:S01]  /*81b0*/  FFMA.FTZ R75, R236, UR48, -R73 ;  /* 0x00000030ec4b7c23 */ /* 0x000fe20008010849 */
[----:B------:R-:W-:Y:S01]  /*81c0*/  FADD.FTZ R72, R181, R72 ;  /* 0x00000048b5487221 */ /* 0x000fe20000010000 */
[----:B------:R-:W-:Y:S01]  /*81d0*/  VOTEU.ALL UP0, P2 ;  /* 0x0000000000ff7886 */ /* 0x000fe20001000000 */
[----:B------:R-:W-:Y:S01]  /*81e0*/  MOV R117, UR20 ;  /* 0x0000001400757c02 */ /* 0x000fe20008000f00 */
[----:B------:R-:W-:Y:S01]  /*81f0*/  FMUL.FTZ R118, R0, R75 ;  /* 0x0000004b00767220 */ /* 0x000fe20000410000 */
[-C--:B------:R-:W-:Y:S01]  /*8200*/  FMUL.FTZ R75, R120, R72.reuse ;  /* 0x00000048784b7220 */ /* 0x080fe20000410000 */
[C---:B------:R-:W-:Y:S01]  /*8210*/  FFMA.FTZ R74, R121.reuse, R72, -R74 ;  /* 0x00000048794a7223 */ /* 0x040fe2000001084a */
[----:B------:R-:W-:Y:S01]  /*8220*/  @!UP0 ULEA UR33, UR8, UR20, 0x4 ;  /* 0x0000001408218291 */ /* 0x000fe2000f8e20ff */
[----:B------:R-:W-:Y:S01]  /*8230*/  FMUL.FTZ R152, R128, UR48 ;  /* 0x0000003080987c20 */ /* 0x000fe20008410000 */
[----:B------:R-:W-:Y:S01]  /*8240*/  FFMA.FTZ R75, R121, R204, R75 ;  /* 0x000000cc794b7223 */ /* 0x000fe2000001004b */
[----:B------:R-:W-:Y:S01]  /*8250*/  FADD.FTZ R183, R183, R74 ;  /* 0x0000004ab7b77221 */ /* 0x000fe20000010000 */
[----:B------:R-:W-:Y:S01]  /*8260*/  FMUL.FTZ R115, R129, UR48 ;  /* 0x0000003081737c20 */ /* 0x000fe20008410000 */
[----:B------:R-:W-:-:S02]  /*8270*/  IMAD R73, R100, 0x84, R117 ;  /* 0x0000008464497824 */ /* 0x000fc400078e0275 */
[----:B------:R-:W-:Y:S01]  /*8280*/  FFMA.FTZ R203, R4, R203, R75 ;  /* 0x000000cb04cb7223 */ /* 0x000fe2000001004b */
[----:B------:R-:W-:Y:S01]  /*8290*/  FMUL.FTZ R74, R122, R183 ;  /* 0x000000b77a4a7220 */ /* 0x000fe20000410000 */
[----:B------:R-:W-:Y:S01]  /*82a0*/  FMUL.FTZ R75, R206, UR47 ;  /* 0x0000002fce4b7c20 */ /* 0x000fe20008410000 */
[----:B0-----:R0:W-:Y:S01]  /*82b0*/  @!P2 STS.128 [UR33+0x4be0], R60 ;  /* 0x004be03cff00a988 */ /* 0x0011e20008000c21 */
[-C--:B------:R-:W-:Y:S01]  /*82c0*/  FMUL.FTZ R122, R122, R203.reuse ;  /* 0x000000cb7a7a7220 */ /* 0x080fe20000410000 */
[C---:B------:R-:W-:Y:S01]  /*82d0*/  FFMA.FTZ R74, R123.reuse, R203, R74 ;  /* 0x000000cb7b4a7223 */ /* 0x040fe2000001004a */
[----:B------:R-:W-:Y:S01]  /*82e0*/  FMUL.FTZ R150, R128, UR47 ;  /* 0x0000002f80967c20 */ /* 0x000fe20008410000 */
[----:B------:R-:W-:Y:S01]  /*82f0*/  FFMA.FTZ R115, R236, UR47, R115 ;  /* 0x0000002fec737c23 */ /* 0x000fe20008010073 */
[----:B------:R-:W-:Y:S01]  /*8300*/  FFMA.FTZ R123, R123, R183, -R122 ;  /* 0x000000b77b7b7223 */ /* 0x000fe2000001087a */
[----:B------:R-:W-:Y:S01]  /*8310*/  FFMA.FTZ R202, R5, R202, R74 ;  /* 0x000000ca05ca7223 */ /* 0x000fe2000001004a */
[----:B------:R1:W-:Y:S01]  /*8320*/  STS [R73+0x1080], R118 ;  /* 0x0010807649007388 */ /* 0x0003e20000000800 */
[----:B------:R-:W-:Y:S01]  /*8330*/  FMUL.FTZ R120, R0, -R115 ;  /* 0x8000007300787220 */ /* 0x000fe20000410000 */
[----:B------:R-:W-:Y:S01]  /*8340*/  FADD.FTZ R184, R184, R123 ;  /* 0x0000007bb8b87221 */ /* 0x000fe20000010000 */
[----:B------:R-:W-:Y:S01]  /*8350*/  FMUL.FTZ R122, R207, UR48 ;  /* 0x00000030cf7a7c20 */ /* 0x000fe20008410000 */
[----:B------:R-:W-:Y:S01]  /*8360*/  FMUL.FTZ R117, R212, UR47 ;  /* 0x0000002fd4757c20 */ /* 0x000fe20008410000 */
[----:B------:R-:W-:Y:S01]  /*8370*/  FMUL.FTZ R119, R218, UR47 ;  /* 0x0000002fda777c20 */ /* 0x000fe20008410000 */
[----:B------:R2:W-:Y:S01]  /*8380*/  STS [R73+0x1084], R120 ;  /* 0x0010847849007388 */ /* 0x0005e20000000800 */
[----:B0-----:R-:W-:Y:S01]  /*8390*/  FFMA.FTZ R60, R234, UR48, -R75 ;  /* 0x00000030ea3c7c23 */ /* 0x001fe2000801084b */
[C---:B------:R-:W-:Y:S01]  /*83a0*/  FFMA.FTZ R63, R241.reuse, UR47, R152 ;  /* 0x0000002ff13f7c23 */ /* 0x040fe20008010098 */
[----:B------:R-:W-:Y:S01]  /*83b0*/  FFMA.FTZ R61, R241, UR48, -R150 ;  /* 0x00000030f13d7c23 */ /* 0x000fe20008010896 */
[----:B------:R-:W-:Y:S01]  /*83c0*/  FMUL.FTZ R75, R208, UR48 ;  /* 0x00000030d04b7c20 */ /* 0x000fe20008410000 */
[----:B-1----:R-:W-:Y:S01]  /*83d0*/  FMUL.FTZ R118, R15, R60 ;  /* 0x0000003c0f767220 */ /* 0x002fe20000410000 */
[----:B------:R-:W-:Y:S01]  /*83e0*/  FMUL.FTZ R74, R16, -R63 ;  /* 0x8000003f104a7220 */ /* 0x000fe20000410000 */
[C---:B------:R-:W-:Y:S01]  /*83f0*/  FMUL.FTZ R60, R124.reuse, R184 ;  /* 0x000000b87c3c7220 */ /* 0x040fe20000410000 */
[-C--:B------:R-:W-:Y:S01]  /*8400*/  FMUL.FTZ R63, R124, R202.reuse ;  /* 0x000000ca7c3f7220 */ /* 0x080fe20000410000 */
[----:B------:R-:W-:Y:S01]  /*8410*/  FMUL.FTZ R62, R16, R61 ;  /* 0x0000003d103e7220 */ /* 0x000fe20000410000 */
[----:B--2---:R-:W-:Y:S01]  /*8420*/  FMUL.FTZ R120, R207, UR47 ;  /* 0x0000002fcf787c20 */ /* 0x004fe20008410000 */
[C---:B------:R-:W-:Y:S01]  /*8430*/  FFMA.FTZ R61, R125.reuse, R202, R60 ;  /* 0x000000ca7d3d7223 */ /* 0x040fe2000001003c */
[----:B------:R-:W-:Y:S01]  /*8440*/  FFMA.FTZ R60, R125, R184, -R63 ;  /* 0x000000b87d3c7223 */ /* 0x000fe2000001083f */
[----:B------:R-:W-:Y:S01]  /*8450*/  FMUL.FTZ R63, R206, UR48 ;  /* 0x00000030ce3f7c20 */ /* 0x000fe20008410000 */
[----:B------:R0:W-:Y:S01]  /*8460*/  STS [R73+0x108c], R74 ;  /* 0x00108c4a49007388 */ /* 0x0001e20000000800 */
[----:B------:R-:W-:Y:S01]  /*8470*/  FFMA.FTZ R201, R6, R201, R61 ;  /* 0x000000c906c97223 */ /* 0x000fe2000001003d */
[----:B------:R-:W-:Y:S01]  /*8480*/  FADD.FTZ R185, R185, R60 ;  /* 0x0000003cb9b97221 */ /* 0x000fe20000010000 */
[----:B------:R-:W-:Y:S01]  /*8490*/  FFMA.FTZ R61, R239, UR48, -R120 ;  /* 0x00000030ef3d7c23 */ /* 0x000fe20008010878 */
[----:B------:R1:W-:Y:S01]  /*84a0*/  STS [R73+0x1088], R62 ;  /* 0x0010883e49007388 */ /* 0x0003e20000000800 */
[C---:B------:R-:W-:Y:S01]  /*84b0*/  FMUL.FTZ R60, R126.reuse, R201 ;  /* 0x000000c97e3c7220 */ /* 0x040fe20000410000 */
[----:B------:R-:W-:Y:S01]  /*84c0*/  FMUL.FTZ R126, R126, R185 ;  /* 0x000000b97e7e7220 */ /* 0x000fe20000410000 */
[----:B------:R-:W-:Y:S01]  /*84d0*/  FMUL.FTZ R120, R209, UR47 ;  /* 0x0000002fd1787c20 */ /* 0x000fe20008410000 */
[----:B------:R2:W-:Y:S01]  /*84e0*/  STS [R73+0x1090], R118 ;  /* 0x0010907649007388 */ /* 0x0005e20000000800 */
[----:B------:R-:W-:Y:S01]  /*84f0*/  FMUL.FTZ R124, R210, UR47 ;  /* 0x0000002fd27c7c20 */ /* 0x000fe20008410000 */
[----:B0-----:R-:W-:Y:S01]  /*8500*/  FMUL.FTZ R74, R14, R61 ;  /* 0x0000003d0e4a7220 */ /* 0x001fe20000410000 */
[C---:B------:R-:W-:Y:S01]  /*8510*/  FFMA.FTZ R61, R127.reuse, R185, -R60 ;  /* 0x000000b97f3d7223 */ /* 0x040fe2000001083c */
[----:B------:R-:W-:Y:S01]  /*8520*/  FFMA.FTZ R126, R127, R201, R126 ;  /* 0x000000c97f7e7223 */ /* 0x000fe2000001007e */
[----:B------:R-:W-:Y:S01]  /*8530*/  FFMA.FTZ R124, R233, UR48, -R124 ;  /* 0x00000030e97c7c23 */ /* 0x000fe2000801087c */
[----:B-1----:R-:W-:Y:S01]  /*8540*/  FFMA.FTZ R62, R234, UR47, R63 ;  /* 0x0000002fea3e7c23 */ /* 0x002fe2000801003f */
[----:B------:R-:W-:Y:S01]  /*8550*/  FFMA.FTZ R63, R239, UR47, R122 ;  /* 0x0000002fef3f7c23 */ /* 0x000fe2000801007a */
[----:B------:R-:W-:Y:S01]  /*8560*/  FADD.FTZ R186, R186, R61 ;  /* 0x0000003dbaba7221 */ /* 0x000fe20000010000 */
[----:B------:R-:W-:Y:S01]  /*8570*/  FFMA.FTZ R200, R7, R200, R126 ;  /* 0x000000c807c87223 */ /* 0x000fe2000001007e */
[----:B------:R-:W-:Y:S01]  /*8580*/  FMUL.FTZ R62, R15, -R62 ;  /* 0x8000003e0f3e7220 */ /* 0x000fe20000410000 */
[----:B------:R-:W-:Y:S01]  /*8590*/  FMUL.FTZ R61, R208, UR47 ;  /* 0x0000002fd03d7c20 */ /* 0x000fe20008410000 */
[----:B--2---:R-:W-:Y:S01]  /*85a0*/  FMUL.FTZ R118, R14, -R63 ;  /* 0x8000003f0e767220 */ /* 0x004fe20000410000 */
[C---:B------:R-:W-:Y:S01]  /*85b0*/  FMUL.FTZ R60, R130.reuse, R186 ;  /* 0x000000ba823c7220 */ /* 0x040fe20000410000 */
[----:B------:R-:W-:Y:S01]  /*85c0*/  FMUL.FTZ R63, R130, R200 ;  /* 0x000000c8823f7220 */ /* 0x000fe20000410000 */
[----:B------:R0:W-:Y:S01]  /*85d0*/  STS [R73+0x1094], R62 ;  /* 0x0010943e49007388 */ /* 0x0001e20000000800 */
[----:B------:R-:W-:Y:S01]  /*85e0*/  FMUL.FTZ R126, R211, UR48 ;  /* 0x00000030d37e7c20 */ /* 0x000fe20008410000 */
[----:B------:R-:W-:Y:S01]  /*85f0*/  FMUL.FTZ R124, R11, R124 ;  /* 0x0000007c0b7c7220 */ /* 0x000fe20000410000 */
[----:B------:R-:W-:Y:S01]  /*8600*/  FMUL.FTZ R130, R213, UR48 ;  /* 0x00000030d5827c20 */ /* 0x000fe20008410000 */
[----:B------:R1:W-:Y:S01]  /*8610*/  STS [R73+0x109c], R118 ;  /* 0x00109c7649007388 */ /* 0x0003e20000000800 */
[----:B------:R-:W-:Y:S01]  /*8620*/  FFMA.FTZ R115, R229, UR47, R126 ;  /* 0x0000002fe5737c23 */ /* 0x000fe2000801007e */
[----:B------:R-:W-:Y:S01]  /*8630*/  FMUL.FTZ R126, R213, UR47 ;  /* 0x0000002fd57e7c20 */ /* 0x000fe20008410000 */
[----:B------:R-:W-:Y:S01]  /*8640*/  FFMA.FTZ R130, R225, UR47, R130 ;  /* 0x0000002fe1827c23 */ /* 0x000fe20008010082 */
[----:B------:R2:W-:Y:S01]  /*8650*/  STS [R73+0x1098], R74 ;  /* 0x0010984a49007388 */ /* 0x0005e20000000800 */
[----:B------:R-:W-:Y:S01]  /*8660*/  FFMA.FTZ R236, R95, -R90, R236 ;  /* 0x8000005a5fec7223 */ /* 0x000fe200000100ec */
[----:B0-----:R-:W-:Y:S01]  /*8670*/  FFMA.FTZ R62, R230, UR48, -R61 ;  /* 0x00000030e63e7c23 */ /* 0x001fe2000801083d */
[C---:B------:R-:W-:Y:S01]  /*8680*/  FFMA.FTZ R61, R131.reuse, R200, R60 ;  /* 0x000000c8833d7223 */ /* 0x040fe2000001003c */
[----:B------:R-:W-:Y:S01]  /*8690*/  FFMA.FTZ R60, R131, R186, -R63 ;  /* 0x000000ba833c7223 */ /* 0x000fe2000001083f */
[----:B------:R-:W-:Y:S01]  /*86a0*/  FFMA.FTZ R63, R235, UR48, -R120 ;  /* 0x00000030eb3f7c23 */ /* 0x000fe20008010878 */
[----:B-1----:R-:W-:Y:S01]  /*86b0*/  FMUL.FTZ R118, R13, R62 ;  /* 0x0000003e0d767220 */ /* 0x002fe20000410000 */
[----:B------:R-:W-:Y:S01]  /*86c0*/  FFMA.FTZ R199, R8, R199, R61 ;  /* 0x000000c708c77223 */ /* 0x000fe2000001003d */
[----:B------:R-:W-:Y:S01]  /*86d0*/  FADD.FTZ R60, R187, R60 ;  /* 0x0000003cbb3c7221 */ /* 0x000fe20000010000 */
[----:B------:R-:W-:Y:S01]  /*86e0*/  FMUL.FTZ R120, R209, UR48 ;  /* 0x00000030d1787c20 */ /* 0x000fe20008410000 */
[----:B--2---:R-:W-:Y:S01]  /*86f0*/  FFMA.FTZ R74, R230, UR47, R75 ;  /* 0x0000002fe64a7c23 */ /* 0x004fe2000801004b */
[C---:B------:R-:W-:Y:S01]  /*8700*/  FMUL.FTZ R61, R132.reuse, R199 ;  /* 0x000000c7843d7220 */ /* 0x040fe20000410000 */
[----:B------:R-:W-:Y:S01]  /*8710*/  FMUL.FTZ R62, R132, R60 ;  /* 0x0000003c843e7220 */ /* 0x000fe20000410000 */
[----:B------:R-:W-:Y:S01]  /*8720*/  FMUL.FTZ R122, R12, R63 ;  /* 0x0000003f0c7a7220 */ /* 0x000fe20000410000 */
[----:B------:R-:W-:Y:S01]  /*8730*/  FMUL.FTZ R74, R13, -R74 ;  /* 0x8000004a0d4a7220 */ /* 0x000fe20000410000 */
[C---:B------:R-:W-:Y:S01]  /*8740*/  FFMA.FTZ R61, R133.reuse, R60, -R61 ;  /* 0x0000003c853d7223 */ /* 0x040fe2000001083d */
[----:B------:R-:W-:Y:S01]  /*8750*/  FFMA.FTZ R62, R133, R199, R62 ;  /* 0x000000c7853e7223 */ /* 0x000fe2000001003e */
[----:B------:R-:W-:Y:S01]  /*8760*/  FFMA.FTZ R63, R235, UR47, R120 ;  /* 0x0000002feb3f7c23 */ /* 0x000fe20008010078 */
[----:B------:R0:W-:Y:S01]  /*8770*/  STS [R73+0x10a0], R118 ;  /* 0x0010a07649007388 */ /* 0x0001e20000000800 */
[----:B------:R-:W-:Y:S01]  /*8780*/  FADD.FTZ R61, R188, R61 ;  /* 0x0000003dbc3d7221 */ /* 0x000fe20000010000 */
[----:B------:R-:W-:Y:S01]  /*8790*/  FFMA.FTZ R198, R9, R198, R62 ;  /* 0x000000c609c67223 */ /* 0x000fe2000001003e */
[----:B------:R-:W-:Y:S01]  /*87a0*/  FMUL.FTZ R62, R210, UR48 ;  /* 0x00000030d23e7c20 */ /* 0x000fe20008410000 */
[----:B------:R1:W-:Y:S01]  /*87b0*/  STS [R73+0x10a4], R74 ;  /* 0x0010a44a49007388 */ /* 0x0003e20000000800 */
[----:B------:R-:W-:Y:S01]  /*87c0*/  FFMA.FTZ R126, R225, UR48, -R126 ;  /* 0x00000030e17e7c23 */ /* 0x000fe2000801087e */
[----:B------:R-:W-:Y:S01]  /*87d0*/  FMUL.FTZ R130, R7, -R130 ;  /* 0x8000008207827220 */ /* 0x000fe20000410000 */
[----:B------:R-:W-:Y:S01]  /*87e0*/  FMUL.FTZ R132, R215, UR48 ;  /* 0x00000030d7847c20 */ /* 0x000fe20008410000 */
[----:B------:R2:W-:Y:S01]  /*87f0*/  STS [R73+0x10a8], R122 ;  /* 0x0010a87a49007388 */ /* 0x0005e20000000800 */
[----:B------:R-:W-:Y:S01]  /*8800*/  FMUL.FTZ R126, R7, R126 ;  /* 0x0000007e077e7220 */ /* 0x000fe20000410000 */
[----:B0-----:R-:W-:Y:S01]  /*8810*/  FMUL.FTZ R118, R12, -R63 ;  /* 0x8000003f0c767220 */ /* 0x001fe20000410000 */
[CC--:B------:R-:W-:Y:S01]  /*8820*/  FMUL.FTZ R63, R134.reuse, R61.reuse ;  /* 0x0000003d863f7220 */ /* 0x0c0fe20000410000 */
[----:B------:R-:W-:Y:S01]  /*8830*/  STS [R73+0x10b0], R124 ;  /* 0x0010b07c49007388 */ /* 0x000fe20000000800 */
[----:B------:R-:W-:Y:S01]  /*8840*/  FFMA.FTZ R132, R223, UR47, R132 ;  /* 0x0000002fdf847c23 */ /* 0x000fe20008010084 */
[----:B-1----:R-:W-:Y:S01]  /*8850*/  FFMA.FTZ R74, R233, UR47, R62 ;  /* 0x0000002fe94a7c23 */ /* 0x002fe2000801003e */
[-C--:B------:R-:W-:Y:S01]  /*8860*/  FMUL.FTZ R62, R134, R198.reuse ;  /* 0x000000c6863e7220 */ /* 0x080fe20000410000 */
[----:B------:R-:W-:Y:S01]  /*8870*/  FFMA.FTZ R63, R135, R198, R63 ;  /* 0x000000c6873f7223 */ /* 0x000fe2000001003f */
[----:B------:R0:W-:Y:S01]  /*8880*/  STS [R73+0x10ac], R118 ;  /* 0x0010ac7649007388 */ /* 0x0001e20000000800 */
[----:B------:R-:W-:Y:S01]  /*8890*/  FMUL.FTZ R120, R11, -R74 ;  /* 0x8000004a0b787220 */ /* 0x000fe20000410000 */
[----:B------:R-:W-:Y:S01]  /*88a0*/  FFMA.FTZ R62, R135, R61, -R62 ;  /* 0x0000003d873e7223 */ /* 0x000fe2000001083e */
[----:B------:R-:W-:Y:S01]  /*88b0*/  FFMA.FTZ R243, R10, R243, R63 ;  /* 0x000000f30af37223 */ /* 0x000fe2000001003f */
[----:B--2---:R-:W-:Y:S01]  /*88c0*/  FMUL.FTZ R122, R211, UR47 ;  /* 0x0000002fd37a7c20 */ /* 0x004fe20008410000 */
[----:B------:R-:W-:Y:S01]  /*88d0*/  STS [R73+0x10d0], R126 ;  /* 0x0010d07e49007388 */ /* 0x000fe20000000800 */
[----:B------:R-:W-:Y:S01]  /*88e0*/  FADD.FTZ R62, R189, R62 ;  /* 0x0000003ebd3e7221 */ /* 0x000fe20000010000 */
[C---:B------:R-:W-:Y:S01]  /*88f0*/  FMUL.FTZ R63, R136.reuse, R243 ;  /* 0x000000f3883f7220 */ /* 0x040fe20000410000 */
[----:B------:R-:W-:Y:S01]  /*8900*/  FFMA.FTZ R75, R229, UR48, -R122 ;  /* 0x00000030e54b7c23 */ /* 0x000fe2000801087a */
[----:B------:R1:W-:Y:S01]  /*8910*/  STS [R73+0x10b4], R120 ;  /* 0x0010b47849007388 */ /* 0x0003e20000000800 */
[-C--:B------:R-:W-:Y:S01]  /*8920*/  FMUL.FTZ R74, R136, R62.reuse ;  /* 0x0000003e884a7220 */ /* 0x080fe20000410000 */
[C---:B------:R-:W-:Y:S01]  /*8930*/  FFMA.FTZ R63, R137.reuse, R62, -R63 ;  /* 0x0000003e893f7223 */ /* 0x040fe2000001083f */
[----:B0-----:R-:W-:Y:S01]  /*8940*/  FMUL.FTZ R118, R10, R75 ;  /* 0x0000004b0a767220 */ /* 0x001fe20000410000 */
[----:B------:R-:W-:Y:S01]  /*8950*/  FFMA.FTZ R122, R224, UR48, -R117 ;  /* 0x00000030e07a7c23 */ /* 0x000fe20008010875 */
[----:B------:R-:W-:Y:S01]  /*8960*/  FFMA.FTZ R74, R137, R243, R74 ;  /* 0x000000f3894a7223 */ /* 0x000fe2000001004a */
[----:B------:R-:W-:Y:S01]  /*8970*/  FADD.FTZ R190, R190, R63 ;  /* 0x0000003fbebe7221 */ /* 0x000fe20000010000 */
[----:B------:R-:W-:Y:S01]  /*8980*/  STS [R73+0x10d4], R130 ;  /* 0x0010d48249007388 */ /* 0x000fe20000000800 */
[----:B------:R-:W-:Y:S01]  /*8990*/  FMUL.FTZ R122, R9, R122 ;  /* 0x0000007a097a7220 */ /* 0x000fe20000410000 */
[----:B------:R-:W-:Y:S01]  /*89a0*/  FFMA.FTZ R232, R11, R232, R74 ;  /* 0x000000e80be87223 */ /* 0x000fe2000001004a */
[----:B------:R-:W-:Y:S01]  /*89b0*/  FMUL.FTZ R74, R138, R190 ;  /* 0x000000be8a4a7220 */ /* 0x000fe20000410000 */
[----:B-1----:R-:W-:Y:S01]  /*89c0*/  FMUL.FTZ R120, R10, -R115 ;  /* 0x800000730a787220 */ /* 0x002fe20000410000 */
[----:B------:R0:W-:Y:S01]  /*89d0*/  STS [R73+0x10b8], R118 ;  /* 0x0010b87649007388 */ /* 0x0001e20000000800 */
[-C--:B------:R-:W-:Y:S01]  /*89e0*/  FMUL.FTZ R75, R138, R232.reuse ;  /* 0x000000e88a4b7220 */ /* 0x080fe20000410000 */
[C---:B------:R-:W-:Y:S01]  /*89f0*/  FFMA.FTZ R63, R139.reuse, R232, R74 ;  /* 0x000000e88b3f7223 */ /* 0x040fe2000001004a */
[----:B------:R-:W-:Y:S01]  /*8a00*/  FMUL.FTZ R115, R214, UR47 ;  /* 0x0000002fd6737c20 */ /* 0x000fe20008410000 */
[----:B------:R1:W-:Y:S01]  /*8a10*/  STS [R73+0x10bc], R120 ;  /* 0x0010bc7849007388 */ /* 0x0003e20000000800 */
[----:B------:R-:W-:Y:S01]  /*8a20*/  FFMA.FTZ R74, R139, R190, -R75 ;  /* 0x000000be8b4a7223 */ /* 0x000fe2000001084b */
[----:B------:R-:W-:Y:S01]  /*8a30*/  FMUL.FTZ R75, R212, UR48 ;  /* 0x00000030d44b7c20 */ /* 0x000fe20008410000 */
[----:B------:R-:W-:Y:S01]  /*8a40*/  FFMA.FTZ R237, R12, R237, R63 ;  /* 0x000000ed0ced7223 */ /* 0x000fe2000001003f */
[----:B------:R-:W-:Y:S01]  /*8a50*/  FMUL.FTZ R63, R214, UR48 ;  /* 0x00000030d63f7c20 */ /* 0x000fe20008410000 */
[----:B------:R-:W-:Y:S01]  /*8a60*/  FADD.FTZ R74, R191, R74 ;  /* 0x0000004abf4a7221 */ /* 0x000fe20000010000 */
[----:B0-----:R-:W-:Y:S01]  /*8a70*/  FFMA.FTZ R118, R224, UR47, R75 ;  /* 0x0000002fe0767c23 */ /* 0x001fe2000801004b */
[C---:B------:R-:W-:Y:S01]  /*8a80*/  FFMA.FTZ R115, R222.reuse, UR48, -R115 ;  /* 0x00000030de737c23 */ /* 0x040fe20008010873 */
[----:B------:R-:W-:Y:S01]  /*8a90*/  FFMA.FTZ R75, R222, UR47, R63 ;  /* 0x0000002fde4b7c23 */ /* 0x000fe2000801003f */
[C---:B------:R-:W-:Y:S01]  /*8aa0*/  FMUL.FTZ R63, R140.reuse, R237 ;  /* 0x000000ed8c3f7220 */ /* 0x040fe20000410000 */
[----:B-1----:R-:W-:Y:S01]  /*8ab0*/  FMUL.FTZ R120, R9, -R118 ;  /* 0x8000007609787220 */ /* 0x002fe20000410000 */
[-C--:B------:R-:W-:Y:S01]  /*8ac0*/  FMUL.FTZ R118, R140, R74.reuse ;  /* 0x0000004a8c767220 */ /* 0x080fe20000410000 */
[----:B------:R-:W-:Y:S01]  /*8ad0*/  FMUL.FTZ R124, R8, -R75 ;  /* 0x8000004b087c7220 */ /* 0x000fe20000410000 */
[C---:B------:R-:W-:Y:S01]  /*8ae0*/  FFMA.FTZ R63, R141.reuse, R74, -R63 ;  /* 0x0000004a8d3f7223 */ /* 0x040fe2000001083f */
[----:B------:R0:W-:Y:S01]  /*8af0*/  STS [R73+0x10c0], R122 ;  /* 0x0010c07a49007388 */ /* 0x0001e20000000800 */
[----:B------:R-:W-:Y:S01]  /*8b00*/  FFMA.FTZ R118, R141, R237, R118 ;  /* 0x000000ed8d767223 */ /* 0x000fe20000010076 */
[----:B------:R-:W-:Y:S01]  /*8b10*/  FMUL.FTZ R130, R217, UR48 ;  /* 0x00000030d9827c20 */ /* 0x000fe20008410000 */
[----:B------:R-:W-:Y:S01]  /*8b20*/  FADD.FTZ R63, R192, R63 ;  /* 0x0000003fc03f7221 */ /* 0x000fe20000010000 */
[----:B------:R-:W-:Y:S01]  /*8b30*/  STS [R73+0x10c4], R120 ;  /* 0x0010c47849007388 */ /* 0x000fe20000000800 */
[----:B------:R-:W-:Y:S01]  /*8b40*/  FFMA.FTZ R228, R13, R228, R118 ;  /* 0x000000e40de47223 */ /* 0x000fe20000010076 */
[----:B------:R-:W-:Y:S01]  /*8b50*/  FFMA.FTZ R117, R219, UR47, R130 ;  /* 0x0000002fdb757c23 */ /* 0x000fe20008010082 */
[C---:B------:R-:W-:Y:S01]  /*8b60*/  FMUL.FTZ R118, R142.reuse, R63 ;  /* 0x0000003f8e767220 */ /* 0x040fe20000410000 */
[----:B------:R1:W-:Y:S01]  /*8b70*/  STS [R73+0x10cc], R124 ;  /* 0x0010cc7c49007388 */ /* 0x0003e20000000800 */
[-C--:B------:R-:W-:Y:S01]  /*8b80*/  FMUL.FTZ R142, R142, R228.reuse ;  /* 0x000000e48e8e7220 */ /* 0x080fe20000410000 */
[----:B0-----:R-:W-:Y:S01]  /*8b90*/  FMUL.FTZ R122, R8, R115 ;  /* 0x00000073087a7220 */ /* 0x001fe20000410000 */
[C---:B------:R-:W-:Y:S01]  /*8ba0*/  FFMA.FTZ R75, R143.reuse, R228, R118 ;  /* 0x000000e48f4b7223 */ /* 0x040fe20000010076 */
[----:B------:R-:W-:Y:S01]  /*8bb0*/  FMUL.FTZ R115, R216, UR47 ;  /* 0x0000002fd8737c20 */ /* 0x000fe20008410000 */
[----:B------:R-:W-:Y:S01]  /*8bc0*/  FFMA.FTZ R118, R143, R63, -R142 ;  /* 0x0000003f8f767223 */ /* 0x000fe2000001088e */
[----:B------:R-:W-:Y:S01]  /*8bd0*/  FFMA.FTZ R130, R238, UR48, -R119 ;  /* 0x00000030ee827c23 */ /* 0x000fe20008010877 */
[----:B------:R-:W-:Y:S01]  /*8be0*/  FFMA.FTZ R231, R14, R231, R75 ;  /* 0x000000e70ee77223 */ /* 0x000fe2000001004b */
[----:B------:R-:W-:Y:S01]  /*8bf0*/  FFMA.FTZ R115, R220, UR48, -R115 ;  /* 0x00000030dc737c23 */ /* 0x000fe20008010873 */
[----:B------:R-:W-:Y:S01]  /*8c00*/  FADD.FTZ R118, R193, R118 ;  /* 0x00000076c1767221 */ /* 0x000fe20000010000 */
[----:B------:R0:W-:Y:S01]  /*8c10*/  STS [R73+0x10c8], R122 ;  /* 0x0010c87a49007388 */ /* 0x0001e20000000800 */
[CC--:B------:R-:W-:Y:S01]  /*8c20*/  FMUL.FTZ R75, R144.reuse, R231.reuse ;  /* 0x000000e7904b7220 */ /* 0x0c0fe20000410000 */
[----:B-1----:R-:W-:Y:S01]  /*8c30*/  FMUL.FTZ R124, R215, UR47 ;  /* 0x0000002fd77c7c20 */ /* 0x002fe20008410000 */
[----:B------:R-:W-:Y:S01]  /*8c40*/  FMUL.FTZ R120, R144, R118 ;  /* 0x0000007690787220 */ /* 0x000fe20000410000 */
[----:B------:R-:W-:Y:S01]  /*8c50*/  FMUL.FTZ R130, R3, R130 ;  /* 0x0000008203827220 */ /* 0x000fe20000410000 */
[----:B------:R-:W-:Y:S01]  /*8c60*/  FFMA.FTZ R75, R145, R118, -R75 ;  /* 0x00000076914b7223 */ /* 0x000fe2000001084b */
[----:B------:R-:W-:Y:S01]  /*8c70*/  FFMA.FTZ R126, R223, UR48, -R124 ;  /* 0x00000030df7e7c23 */ /* 0x000fe2000801087c */
[----:B------:R-:W-:Y:S01]  /*8c80*/  FFMA.FTZ R120, R145, R231, R120 ;  /* 0x000000e791787223 */ /* 0x000fe20000010078 */
[----:B------:R-:W-:Y:S01]  /*8c90*/  FMUL.FTZ R132, R5, -R132 ;  /* 0x8000008405847220 */ /* 0x000fe20000410000 */
[----:B------:R-:W-:Y:S01]  /*8ca0*/  FADD.FTZ R75, R194, R75 ;  /* 0x0000004bc24b7221 */ /* 0x000fe20000010000 */
[----:B0-----:R-:W-:Y:S01]  /*8cb0*/  FMUL.FTZ R122, R6, R115 ;  /* 0x00000073067a7220 */ /* 0x001fe20000410000 */
[----:B------:R-:W-:Y:S01]  /*8cc0*/  FFMA.FTZ R226, R15, R226, R120 ;  /* 0x000000e20fe27223 */ /* 0x000fe20000010078 */
[----:B------:R-:W-:Y:S01]  /*8cd0*/  FMUL.FTZ R115, R216, UR48 ;  /* 0x00000030d8737c20 */ /* 0x000fe20008410000 */
[C---:B------:R-:W-:Y:S01]  /*8ce0*/  FMUL.FTZ R120, R146.reuse, R75 ;  /* 0x0000004b92787220 */ /* 0x040fe20000410000 */
[----:B------:R-:W-:Y:S01]  /*8cf0*/  FMUL.FTZ R126, R5, R126 ;  /* 0x0000007e057e7220 */ /* 0x000fe20000410000 */
[----:B------:R-:W-:Y:S01]  /*8d00*/  FMUL.FTZ R146, R146, R226 ;  /* 0x000000e292927220 */ /* 0x000fe20000410000 */
[----:B------:R-:W-:Y:S01]  /*8d10*/  FFMA.FTZ R115, R220, UR47, R115 ;  /* 0x0000002fdc737c23 */ /* 0x000fe20008010073 */
[----:B------:R0:W-:Y:S01]  /*8d20*/  STS [R73+0x10d8], R122 ;  /* 0x0010d87a49007388 */ /* 0x0001e20000000800 */
[----:B------:R-:W-:Y:S01]  /*8d30*/  FFMA.FTZ R234, R93, -R88, R234 ;  /* 0x800000585dea7223 */ /* 0x000fe200000100ea */
[----:B------:R-:W-:Y:S01]  /*8d40*/  FMUL.FTZ R134, R118, R87 ;  /* 0x0000005776867220 */ /* 0x000fe20000410000 */
[----:B------:R-:W-:Y:S01]  /*8d50*/  FMUL.FTZ R124, R6, -R115 ;  /* 0x80000073067c7220 */ /* 0x000fe20000410000 */
[----:B------:R-:W-:Y:S01]  /*8d60*/  FFMA.FTZ R115, R147, R226, R120 ;  /* 0x000000e293737223 */ /* 0x000fe20000010078 */
[----:B------:R-:W-:Y:S01]  /*8d70*/  FMUL.FTZ R120, R217, UR47 ;  /* 0x0000002fd9787c20 */ /* 0x000fe20008410000 */
[----:B------:R1:W-:Y:S01]  /*8d80*/  STS [R73+0x10e0], R126 ;  /* 0x0010e07e49007388 */ /* 0x0003e20000000800 */
[----:B------:R-:W-:Y:S01]  /*8d90*/  FFMA.FTZ R239, R94, -R87, R239 ;  /* 0x800000575eef7223 */ /* 0x000fe200000100ef */
[----:B------:R-:W-:Y:S01]  /*8da0*/  FFMA.FTZ R227, R16, R227, R115 ;  /* 0x000000e310e37223 */ /* 0x000fe20000010073 */
[----:B------:R-:W-:Y:S01]  /*8db0*/  FFMA.FTZ R115, R219, UR48, -R120 ;  /* 0x00000030db737c23 */ /* 0x000fe20008010878 */
[----:B0-----:R-:W-:Y:S01]  /*8dc0*/  FFMA.FTZ R122, R147, R75, -R146 ;  /* 0x0000004b937a7223 */ /* 0x001fe20000010892 */
[----:B------:R0:W-:Y:S01]  /*8dd0*/  STS [R73+0x10dc], R124 ;  /* 0x0010dc7c49007388 */ /* 0x0001e20000000800 */
[----:B------:R-:W-:Y:S01]  /*8de0*/  FMUL.FTZ R136, R207, R134 ;  /* 0x00000086cf887220 */ /* 0x000fe20000410000 */
[----:B------:R-:W-:Y:S01]  /*8df0*/  FMUL.FTZ R131, R63, R86 ;  /* 0x000000563f837220 */ /* 0x000fe20000410000 */
[----:B------:R-:W-:Y:S01]  /*8e00*/  FADD.FTZ R122, R195, R122 ;  /* 0x0000007ac37a7221 */ /* 0x000fe20000010000 */
[----:B------:R2:W-:Y:S01]  /*8e10*/  STS [R73+0x10f0], R130 ;  /* 0x0010f08249007388 */ /* 0x0005e20000000800 */
[----:B-1----:R-:W-:Y:S01]  /*8e20*/  FMUL.FTZ R126, R4, -R117 ;  /* 0x80000075047e7220 */ /* 0x002fe20000410000 */
[C---:B------:R-:W-:Y:S01]  /*8e30*/  FMUL.FTZ R117, R148.reuse, R227 ;  /* 0x000000e394757220 */ /* 0x040fe20000410000 */
[-C--:B------:R-:W-:Y:S01]  /*8e40*/  FMUL.FTZ R120, R148, R122.reuse ;  /* 0x0000007a94787220 */ /* 0x080fe20000410000 */
[----:B------:R-:W-:Y:S01]  /*8e50*/  FMUL.FTZ R125, R122, R89 ;  /* 0x000000597a7d7220 */ /* 0x000fe20000410000 */
[----:B------:R-:W-:Y:S01]  /*8e60*/  STS [R73+0x10e4], R132 ;  /* 0x0010e48449007388 */ /* 0x000fe20000000800 */
[----:B0-----:R-:W-:Y:S01]  /*8e70*/  FMUL.FTZ R124, R4, R115 ;  /* 0x00000073047c7220 */ /* 0x001fe20000410000 */
[C---:B------:R-:W-:Y:S01]  /*8e80*/  FFMA.FTZ R115, R149.reuse, R227, R120 ;  /* 0x000000e395737223 */ /* 0x040fe20000010078 */
[----:B------:R-:W-:Y:S01]  /*8e90*/  FFMA.FTZ R117, R149, R122, -R117 ;  /* 0x0000007a95757223 */ /* 0x000fe20000010875 */
[----:B------:R-:W-:Y:S01]  /*8ea0*/  FFMA.FTZ R120, R96, -R89, R241 ;  /* 0x8000005960787223 */ /* 0x000fe200000100f1 */
[----:B------:R-:W-:Y:S01]  /*8eb0*/  STS [R73+0x10ec], R126 ;  /* 0x0010ec7e49007388 */ /* 0x000fe20000000800 */
[----:B------:R-:W-:Y:S01]  /*8ec0*/  FFMA.FTZ R221, R0, R221, R115 ;  /* 0x000000dd00dd7223 */ /* 0x000fe20000010073 */
[----:B------:R-:W-:Y:S01]  /*8ed0*/  FADD.FTZ R121, R196, R117 ;  /* 0x00000075c4797221 */ /* 0x000fe20000010000 */
[----:B------:R-:W-:Y:S01]  /*8ee0*/  FMUL.FTZ R117, R227, R89 ;  /* 0x00000059e3757220 */ /* 0x000fe20000410000 */
[----:B------:R0:W-:Y:S01]  /*8ef0*/  STS [R73+0x10e8], R124 ;  /* 0x0010e87c49007388 */ /* 0x0001e20000000800 */
[-C--:B------:R-:W-:Y:S01]  /*8f00*/  FMUL.FTZ R115, R221, R90.reuse ;  /* 0x0000005add737220 */ /* 0x080fe20000410000 */
[----:B------:R-:W-:Y:S01]  /*8f10*/  FMUL.FTZ R119, R121, R90 ;  /* 0x0000005a79777220 */ /* 0x000fe20000410000 */
[----:B------:R-:W-:Y:S01]  /*8f20*/  FMUL.FTZ R127, R128, R117 ;  /* 0x00000075807f7220 */ /* 0x000fe20000410000 */
[----:B------:R-:W-:Y:S01]  /*8f30*/  FFMA.FTZ R230, R91, -R86, R230 ;  /* 0x800000565be67223 */ /* 0x000fe200000100e6 */
[C---:B------:R-:W-:Y:S01]  /*8f40*/  FMUL.FTZ R123, R129.reuse, R115 ;  /* 0x00000073817b7220 */ /* 0x040fe20000410000 */
[----:B------:R-:W-:Y:S01]  /*8f50*/  FMUL.FTZ R133, R208, R131 ;  /* 0x00000083d0857220 */ /* 0x000fe20000410000 */
[-C--:B--2---:R-:W-:Y:S01]  /*8f60*/  FFMA.FTZ R130, R120, R125.reuse, -R127 ;  /* 0x0000007d78827223 */ /* 0x084fe2000001087f */
[----:B------:R-:W-:Y:S01]  /*8f70*/  FMUL.FTZ R125, R128, R125 ;  /* 0x0000007d807d7220 */ /* 0x000fe20000410000 */
[----:B------:R-:W-:Y:S01]  /*8f80*/  FMUL.FTZ R127, R218, UR48 ;  /* 0x00000030da7f7c20 */ /* 0x000fe20008410000 */
[-C--:B0-----:R-:W-:Y:S01]  /*8f90*/  FFMA.FTZ R124, R236, R119.reuse, -R123 ;  /* 0x00000077ec7c7223 */ /* 0x081fe2000001087b */
[----:B------:R-:W-:Y:S01]  /*8fa0*/  FMUL.FTZ R119, R129, R119 ;  /* 0x0000007781777220 */ /* 0x000fe20000410000 */
[----:B------:R-:W-:Y:S01]  /*8fb0*/  FFMA.FTZ R126, R120, R117, R125 ;  /* 0x00000075787e7223 */ /* 0x000fe2000001007d */
[----:B------:R-:W-:Y:S01]  /*8fc0*/  FFMA.FTZ R132, R238, UR47, R127 ;  /* 0x0000002fee847c23 */ /* 0x000fe2000801007f */
[-C--:B------:R-:W-:Y:S01]  /*8fd0*/  FMUL.FTZ R125, R75, R88.reuse ;  /* 0x000000584b7d7220 */ /* 0x080fe20000410000 */
[----:B------:R-:W-:Y:S01]  /*8fe0*/  FFMA.FTZ R123, R236, R115, R119 ;  /* 0x00000073ec7b7223 */ /* 0x000fe20000010077 */
[----:B------:R-:W-:Y:S01]  /*8ff0*/  FMUL.FTZ R119, R226, R88 ;  /* 0x00000058e2777220 */ /* 0x000fe20000410000 */
[----:B------:R-:W-:Y:S01]  /*9000*/  FMUL.FTZ R138, R3, -R132 ;  /* 0x80000084038a7220 */ /* 0x000fe20000410000 */
[----:B------:R-:W-:Y:S01]  /*9010*/  FFMA.FTZ R235, R92, -R85, R235 ;  /* 0x800000555ceb7223 */ /* 0x000fe200000100eb */
[----:B------:R-:W-:Y:S01]  /*9020*/  FADD.FTZ R123, RZ, R123 ;  /* 0x0000007bff7b7221 */ /* 0x000fe20000010000 */
[----:B------:R-:W-:Y:S01]  /*9030*/  FMUL.FTZ R127, R206, R119 ;  /* 0x00000077ce7f7220 */ /* 0x000fe20000410000 */
[----:B------:R-:W-:Y:S01]  /*9040*/  FFMA.FTZ R233, R84, -R81, R233 ;  /* 0x8000005154e97223 */ /* 0x000fe200000100e9 */
[----:B------:R0:W-:Y:S01]  /*9050*/  STS [R73+0x10f4], R138 ;  /* 0x0010f48a49007388 */ /* 0x0001e20000000800 */
[----:B------:R-:W-:Y:S01]  /*9060*/  FADD.FTZ R126, R123, R126 ;  /* 0x0000007e7b7e7221 */ /* 0x000fe20000010000 */
[-C--:B------:R-:W-:Y:S01]  /*9070*/  FFMA.FTZ R132, R234, R125.reuse, -R127 ;  /* 0x0000007dea847223 */ /* 0x080fe2000001087f */
[----:B------:R-:W-:Y:S01]  /*9080*/  FADD.FTZ R123, RZ, R124 ;  /* 0x0000007cff7b7221 */ /* 0x000fe20000010000 */
[----:B------:R-:W-:Y:S01]  /*9090*/  FMUL.FTZ R125, R206, R125 ;  /* 0x0000007dce7d7220 */ /* 0x000fe20000410000 */
[----:B------:R-:W-:Y:S01]  /*90a0*/  FMUL.FTZ R124, R231, R87 ;  /* 0x00000057e77c7220 */ /* 0x000fe20000410000 */
[----:B------:R-:W-:Y:S01]  /*90b0*/  FADD.FTZ R240, RZ, R240 ;  /* 0x000000f0fff07221 */ /* 0x000fe20000010000 */
[----:B------:R-:W-:Y:S01]  /*90c0*/  FADD.FTZ R123, R123, R130 ;  /* 0x000000827b7b7221 */ /* 0x000fe20000010000 */
[----:B------:R-:W-:Y:S01]  /*90d0*/  FFMA.FTZ R125, R234, R119, R125 ;  /* 0x00000077ea7d7223 */ /* 0x000fe2000001007d */
[-C--:B------:R-:W-:Y:S01]  /*90e0*/  FMUL.FTZ R127, R207, R124.reuse ;  /* 0x0000007ccf7f7220 */ /* 0x080fe20000410000 */
[----:B------:R-:W-:Y:S01]  /*90f0*/  FFMA.FTZ R136, R239, R124, R136 ;  /* 0x0000007cef887223 */ /* 0x000fe20000010088 */
[----:B------:R-:W-:Y:S01]  /*9100*/  FADD.FTZ R132, R123, R132 ;  /* 0x000000847b847221 */ /* 0x000fe20000010000 */
[----:B------:R-:W-:Y:S01]  /*9110*/  FADD.FTZ R125, R126, R125 ;  /* 0x0000007d7e7d7221 */ /* 0x000fe20000010000 */
[----:B------:R-:W-:Y:S01]  /*9120*/  FMUL.FTZ R123, R228, R86 ;  /* 0x00000056e47b7220 */ /* 0x000fe20000410000 */
[----:B------:R-:W-:Y:S01]  /*9130*/  FFMA.FTZ R127, R239, R134, -R127 ;  /* 0x00000086ef7f7223 */ /* 0x000fe2000001087f */
[----:B------:R-:W-:Y:S01]  /*9140*/  FMUL.FTZ R126, R237, R85 ;  /* 0x00000055ed7e7220 */ /* 0x000fe20000410000 */
[----:B------:R-:W-:Y:S01]  /*9150*/  FADD.FTZ R125, R125, R136 ;  /* 0x000000887d7d7221 */ /* 0x000fe20000010000 */
[-C--:B------:R-:W-:Y:S01]  /*9160*/  FMUL.FTZ R134, R208, R123.reuse ;  /* 0x0000007bd0867220 */ /* 0x080fe20000410000 */
[----:B------:R-:W-:Y:S01]  /*9170*/  FFMA.FTZ R130, R230, R123, R133 ;  /* 0x0000007be6827223 */ /* 0x000fe20000010085 */
[----:B------:R-:W-:Y:S01]  /*9180*/  FMUL.FTZ R136, R74, R85 ;  /* 0x000000554a887220 */ /* 0x000fe20000410000 */
[----:B0-----:R-:W-:Y:S01]  /*9190*/  FMUL.FTZ R138, R209, R126 ;  /* 0x0000007ed18a7220 */ /* 0x001fe20000410000 */
[----:B------:R-:W-:Y:S01]  /*91a0*/  FFMA.FTZ R134, R230, R131, -R134 ;  /* 0x00000083e6867223 */ /* 0x000fe20000010886 */
[----:B------:R-:W-:Y:S01]  /*91b0*/  FADD.FTZ R127, R132, R127 ;  /* 0x0000007f847f7221 */ /* 0x000fe20000010000 */
[----:B------:R-:W-:Y:S01]  /*91c0*/  FADD.FTZ R130, R125, R130 ;  /* 0x000000827d827221 */ /* 0x000fe20000010000 */
[-C--:B------:R-:W-:Y:S01]  /*91d0*/  FMUL.FTZ R125, R232, R81.reuse ;  /* 0x00000051e87d7220 */ /* 0x080fe20000410000 */
[-C--:B------:R-:W-:Y:S01]  /*91e0*/  FFMA.FTZ R138, R235, R136.reuse, -R138 ;  /* 0x00000088eb8a7223 */ /* 0x080fe2000001088a */
[----:B------:R-:W-:Y:S01]  /*91f0*/  FADD.FTZ R127, R127, R134 ;  /* 0x000000867f7f7221 */ /* 0x000fe20000010000 */
[----:B------:R-:W-:Y:S01]  /*9200*/  FMUL.FTZ R136, R209, R136 ;  /* 0x00000088d1887220 */ /* 0x000fe20000410000 */
[----:B------:R-:W-:Y:S01]  /*9210*/  FMUL.FTZ R132, R190, R81 ;  /* 0x00000051be847220 */ /* 0x000fe20000410000 */
[----:B------:R-:W-:Y:S01]  /*9220*/  FMUL.FTZ R134, R210, R125 ;  /* 0x0000007dd2867220 */ /* 0x000fe20000410000 */
[----:B------:R-:W-:Y:S01]  /*9230*/  FMUL.FTZ R133, R240, UR47 ;  /* 0x0000002ff0857c20 */ /* 0x000fe20008410000 */
[----:B------:R-:W-:Y:S01]  /*9240*/  FFMA.FTZ R131, R235, R126, R136 ;  /* 0x0000007eeb837223 */ /* 0x000fe20000010088 */
[-C--:B------:R-:W-:Y:S01]  /*9250*/  FMUL.FTZ R136, R62, R59.reuse ;  /* 0x0000003b3e887220 */ /* 0x080fe20000410000 */
[-C--:B------:R-:W-:Y:S01]  /*9260*/  FFMA.FTZ R134, R233, R132.reuse, -R134 ;  /* 0x00000084e9867223 */ /* 0x080fe20000010886 */
[----:B------:R-:W-:Y:S01]  /*9270*/  FMUL.FTZ R132, R210, R132 ;  /* 0x00000084d2847220 */ /* 0x000fe20000410000 */
[----:B------:R-:W-:Y:S01]  /*9280*/  FADD.FTZ R131, R130, R131 ;  /* 0x0000008382837221 */ /* 0x000fe20000010000 */
[-C--:B------:R-:W-:Y:S01]  /*9290*/  FFMA.FTZ R229, R82, -R59.reuse, R229 ;  /* 0x8000003b52e57223 */ /* 0x080fe200000100e5 */
[----:B------:R-:W-:Y:S01]  /*92a0*/  FMUL.FTZ R130, R243, R59 ;  /* 0x0000003bf3827220 */ /* 0x000fe20000410000 */
[----:B------:R-:W-:Y:S01]  /*92b0*/  FFMA.FTZ R132, R233, R125, R132 ;  /* 0x0000007de9847223 */ /* 0x000fe20000010084 */
[----:B------:R-:W-:Y:S01]  /*92c0*/  FMUL.FTZ R140, R211, R136 ;  /* 0x00000088d38c7220 */ /* 0x000fe20000410000 */
[----:B------:R-:W-:Y:S01]  /*92d0*/  FFMA.FTZ R133, R242, UR48, -R133 ;  /* 0x00000030f2857c23 */ /* 0x000fe20008010885 */
[----:B------:R-:W-:Y:S01]  /*92e0*/  FADD.FTZ R127, R127, R138 ;  /* 0x0000008a7f7f7221 */ /* 0x000fe20000010000 */
[----:B------:R-:W-:Y:S01]  /*92f0*/  FADD.FTZ R131, R131, R132 ;  /* 0x0000008483837221 */ /* 0x000fe20000010000 */
[-C--:B------:R-:W-:Y:S01]  /*9300*/  FFMA.FTZ R140, R229, R130.reuse, R140 ;  /* 0x00000082e58c7223 */ /* 0x080fe2000001008c */
[----:B------:R-:W-:Y:S01]  /*9310*/  FMUL.FTZ R142, R2, R133 ;  /* 0x00000085028e7220 */ /* 0x000fe20000410000 */
[----:B------:R-:W-:Y:S01]  /*9320*/  FADD.FTZ R134, R127, R134 ;  /* 0x000000867f867221 */ /* 0x000fe20000010000 */
[----:B------:R-:W-:Y:S01]  /*9330*/  FMUL.FTZ R133, R211, R130 ;  /* 0x00000082d3857220 */ /* 0x000fe20000410000 */
[----:B------:R-:W-:Y:S01]  /*9340*/  FMUL.FTZ R127, R198, R56 ;  /* 0x00000038c67f7220 */ /* 0x000fe20000410000 */
[----:B------:R-:W-:Y:S01]  /*9350*/  FADD.FTZ R140, R131, R140 ;  /* 0x0000008c838c7221 */ /* 0x000fe20000010000 */
[----:B------:R-:W-:Y:S01]  /*9360*/  FMUL.FTZ R131, R199, R55 ;  /* 0x00000037c7837220 */ /* 0x000fe20000410000 */
[----:B------:R-:W-:Y:S01]  /*9370*/  FFMA.FTZ R133, R229, R136, -R133 ;  /* 0x00000088e5857223 */ /* 0x000fe20000010885 */
[-C--:B------:R-:W-:Y:S01]  /*9380*/  FMUL.FTZ R135, R61, R56.reuse ;  /* 0x000000383d877220 */ /* 0x080fe20000410000 */
[----:B------:R-:W-:Y:S01]  /*9390*/  FFMA.FTZ R224, R83, -R56, R224 ;  /* 0x8000003853e07223 */ /* 0x000fe200000100e0 */
[----:B------:R-:W-:Y:S01]  /*93a0*/  FMUL.FTZ R132, R212, R127 ;  /* 0x0000007fd4847220 */ /* 0x000fe20000410000 */
[-C--:B------:R-:W-:Y:S01]  /*93b0*/  FFMA.FTZ R222, R80, -R55.reuse, R222 ;  /* 0x8000003750de7223 */ /* 0x080fe200000100de */
[----:B------:R-:W-:Y:S01]  /*93c0*/  FMUL.FTZ R139, R60, R55 ;  /* 0x000000373c8b7220 */ /* 0x000fe20000410000 */
[----:B------:R-:W-:Y:S01]  /*93d0*/  FMUL.FTZ R141, R214, R131 ;  /* 0x00000083d68d7220 */ /* 0x000fe20000410000 */
[-C--:B------:R-:W-:Y:S01]  /*93e0*/  FMUL.FTZ R137, R212, R135.reuse ;  /* 0x00000087d4897220 */ /* 0x080fe20000410000 */
[----:B------:R-:W-:Y:S01]  /*93f0*/  FFMA.FTZ R132, R224, R135, -R132 ;  /* 0x00000087e0847223 */ /* 0x000fe20000010884 */
[----:B------:R-:W-:Y:S01]  /*9400*/  FADD.FTZ R133, R134, R133 ;  /* 0x0000008586857221 */ /* 0x000fe20000010000 */
[----:B------:R-:W-:Y:S01]  /*9410*/  FFMA.FTZ R141, R222, R139, -R141 ;  /* 0x0000008bde8d7223 */ /* 0x000fe2000001088d */
[----:B------:R-:W-:Y:S01]  /*9420*/  FFMA.FTZ R137, R224, R127, R137 ;  /* 0x0000007fe0897223 */ /* 0x000fe20000010089 */
[----:B------:R-:W-:Y:S01]  /*9430*/  FMUL.FTZ R139, R214, R139 ;  /* 0x0000008bd68b7220 */ /* 0x000fe20000410000 */
[----:B------:R-:W-:Y:S01]  /*9440*/  FADD.FTZ R134, R133, R132 ;  /* 0x0000008485867221 */ /* 0x000fe20000010000 */
[----:B------:R-:W-:Y:S01]  /*9450*/  FMUL.FTZ R132, R200, R53 ;  /* 0x00000035c8847220 */ /* 0x000fe20000410000 */
[----:B------:R-:W-:Y:S01]  /*9460*/  FADD.FTZ R137, R140, R137 ;  /* 0x000000898c897221 */ /* 0x000fe20000010000 */
[----:B------:R-:W-:Y:S01]  /*9470*/  FFMA.FTZ R136, R222, R131, R139 ;  /* 0x00000083de887223 */ /* 0x000fe2000001008b */
[-C--:B------:R-:W-:Y:S01]  /*9480*/  FFMA.FTZ R225, R78, -R53.reuse, R225 ;  /* 0x800000354ee17223 */ /* 0x080fe200000100e1 */
[----:B------:R-:W-:Y:S01]  /*9490*/  FMUL.FTZ R138, R186, R53 ;  /* 0x00000035ba8a7220 */ /* 0x000fe20000410000 */
[----:B------:R-:W-:Y:S01]  /*94a0*/  FMUL.FTZ R140, R213, R132 ;  /* 0x00000084d58c7220 */ /* 0x000fe20000410000 */
[----:B------:R-:W-:Y:S01]  /*94b0*/  FMUL.FTZ R133, R240, UR48 ;  /* 0x00000030f0857c20 */ /* 0x000fe20008410000 */
[----:B------:R-:W-:Y:S01]  /*94c0*/  FADD.FTZ R136, R137, R136 ;  /* 0x0000008889887221 */ /* 0x000fe20000010000 */
[----:B------:R-:W-:Y:S01]  /*94d0*/  FMUL.FTZ R139, R185, R52 ;  /* 0x00000034b98b7220 */ /* 0x000fe20000410000 */
[-C--:B------:R-:W-:Y:S01]  /*94e0*/  FFMA.FTZ R137, R225, R138.reuse, -R140 ;  /* 0x0000008ae1897223 */ /* 0x080fe2000001088c */
[----:B------:R-:W-:Y:S01]  /*94f0*/  FFMA.FTZ R133, R242, UR47, R133 ;  /* 0x0000002ff2857c23 */ /* 0x000fe20008010085 */
[----:B------:R-:W-:Y:S01]  /*9500*/  FMUL.FTZ R138, R213, R138 ;  /* 0x0000008ad58a7220 */ /* 0x000fe20000410000 */
[----:B------:R-:W-:Y:S01]  /*9510*/  FFMA.FTZ R220, R79, -R52, R220 ;  /* 0x800000344fdc7223 */ /* 0x000fe200000100dc */
[----:B------:R-:W-:Y:S01]  /*9520*/  FMUL.FTZ R143, R216, R139 ;  /* 0x0000008bd88f7220 */ /* 0x000fe20000410000 */
[----:B------:R-:W-:Y:S01]  /*9530*/  FMUL.FTZ R144, R2, -R133 ;  /* 0x8000008502907220 */ /* 0x000fe20000410000 */
[----:B------:R-:W-:Y:S01]  /*9540*/  FFMA.FTZ R135, R225, R132, R138 ;  /* 0x00000084e1877223 */ /* 0x000fe2000001008a */
[----:B------:R-:W-:Y:S01]  /*9550*/  FMUL.FTZ R133, R201, R52 ;  /* 0x00000034c9857220 */ /* 0x000fe20000410000 */
[----:B------:R-:W-:Y:S01]  /*9560*/  FADD.FTZ R134, R134, R141 ;  /* 0x0000008d86867221 */ /* 0x000fe20000010000 */
[----:B------:R0:W-:Y:S01]  /*9570*/  STS [R73+0x10f8], R142 ;  /* 0x0010f88e49007388 */ /* 0x0001e20000000800 */
[----:B------:R-:W-:Y:S01]  /*9580*/  FADD.FTZ R135, R136, R135 ;  /* 0x0000008788877221 */ /* 0x000fe20000010000 */
[-C--:B------:R-:W-:Y:S01]  /*9590*/  FFMA.FTZ R136, R220, R133.reuse, R143 ;  /* 0x00000085dc887223 */ /* 0x080fe2000001008f */
[----:B------:R-:W-:Y:S01]  /*95a0*/  FADD.FTZ R137, R134, R137 ;  /* 0x0000008986897221 */ /* 0x000fe20000010000 */
[----:B------:R1:W-:Y:S01]  /*95b0*/  STS [R73+0x10fc], R144 ;  /* 0x0010fc9049007388 */ /* 0x0003e20000000800 */
[----:B------:R-:W-:Y:S01]  /*95c0*/  FMUL.FTZ R138, R216, R133 ;  /* 0x00000085d88a7220 */ /* 0x000fe20000410000 */
[-C--:B------:R-:W-:Y:S01]  /*95d0*/  FMUL.FTZ R134, R202, R47.reuse ;  /* 0x0000002fca867220 */ /* 0x080fe20000410000 */
[----:B------:R-:W-:Y:S01]  /*95e0*/  FADD.FTZ R135, R135, R136 ;  /* 0x0000008887877221 */ /* 0x000fe20000010000 */
[----:B------:R-:W-:Y:S01]  /*95f0*/  FFMA.FTZ R223, R76, -R47, R223 ;  /* 0x8000002f4cdf7223 */ /* 0x000fe200000100df */
[----:B------:R-:W-:Y:S01]  /*9600*/  FFMA.FTZ R138, R220, R139, -R138 ;  /* 0x0000008bdc8a7223 */ /* 0x000fe2000001088a */
[----:B------:R-:W-:Y:S01]  /*9610*/  FMUL.FTZ R140, R184, R47 ;  /* 0x0000002fb88c7220 */ /* 0x000fe20000410000 */
[----:B0-----:R-:W-:Y:S01]  /*9620*/  FMUL.FTZ R142, R215, R134 ;  /* 0x00000086d78e7220 */ /* 0x001fe20000410000 */
[-C--:B------:R-:W-:Y:S01]  /*9630*/  FMUL.FTZ R136, R203, R44.reuse ;  /* 0x0000002ccb887220 */ /* 0x080fe20000410000 */
[-C--:B------:R-:W-:Y:S01]  /*9640*/  FFMA.FTZ R238, R58, -R39.reuse, R238 ;  /* 0x800000273aee7223 */ /* 0x080fe200000100ee */
[-C--:B-1----:R-:W-:Y:S01]  /*9650*/  FMUL.FTZ R73, R204, R39.reuse ;  /* 0x00000027cc497220 */ /* 0x082fe20000410000 */
[----:B------:R-:W-:Y:S01]  /*9660*/  FMUL.FTZ R139, R72, R39 ;  /* 0x00000027488b7220 */ /* 0x000fe20000410000 */
[-C--:B------:R-:W-:Y:S01]  /*9670*/  FFMA.FTZ R219, R77, -R44.reuse, R219 ;  /* 0x8000002c4ddb7223 */ /* 0x080fe200000100db */
[----:B------:R-:W0:Y:S01]  /*9680*/  LDC R143, c[0x0][0x388] ;  /* 0x0000e200ff8f7b82 */ /* 0x000e220000000800 */
[----:B------:R-:W-:Y:S01]  /*9690*/  FMUL.FTZ R141, R218, R73 ;  /* 0x00000049da8d7220 */ /* 0x000fe20000410000 */
[----:B------:R-:W-:Y:S01]  /*96a0*/  FMUL.FTZ R144, R183, R44 ;  /* 0x0000002cb7907220 */ /* 0x000fe20000410000 */
[----:B------:R-:W-:Y:S01]  /*96b0*/  FFMA.FTZ R142, R223, R140, -R142 ;  /* 0x0000008cdf8e7223 */ /* 0x000fe2000001088e */
[----:B------:R-:W-:Y:S01]  /*96c0*/  FMUL.FTZ R146, R217, R136 ;  /* 0x00000088d9927220 */ /* 0x000fe20000410000 */
[----:B------:R-:W-:Y:S01]  /*96d0*/  FADD.FTZ R137, R137, R138 ;  /* 0x0000008a89897221 */ /* 0x000fe20000010000 */
[----:B------:R-:W-:Y:S01]  /*96e0*/  FMUL.FTZ R140, R215, R140 ;  /* 0x0000008cd78c7220 */ /* 0x000fe20000410000 */
[-C--:B------:R-:W-:Y:S01]  /*96f0*/  FFMA.FTZ R138, R238, R139.reuse, -R141 ;  /* 0x0000008bee8a7223 */ /* 0x080fe2000001088d */
[----:B------:R-:W-:Y:S01]  /*9700*/  IADD3 R141, PT, PT, R100, 0x40, RZ ;  /* 0x00000040648d7810 */ /* 0x000fe20007ffe0ff */
[----:B------:R-:W-:Y:S01]  /*9710*/  FFMA.FTZ R146, R219, R144, -R146 ;  /* 0x00000090db927223 */ /* 0x000fe20000010892 */
[----:B------:R-:W-:Y:S01]  /*9720*/  FFMA.FTZ R140, R223, R134, R140 ;  /* 0x00000086df8c7223 */ /* 0x000fe2000001008c */
[----:B------:R-:W-:Y:S01]  /*9730*/  FMUL.FTZ R144, R217, R144 ;  /* 0x00000090d9907220 */ /* 0x000fe20000410000 */
[----:B------:R-:W-:Y:S01]  /*9740*/  LEA.HI R141, R141, R100, RZ, 0x1b ;  /* 0x000000648d8d7211 */ /* 0x000fe200078fd8ff */
[----:B------:R-:W-:Y:S01]  /*9750*/  FMUL.FTZ R139, R218, R139 ;  /* 0x0000008bda8b7220 */ /* 0x000fe20000410000 */
[----:B------:R-:W-:Y:S01]  /*9760*/  FADD.FTZ R135, R135, R140 ;  /* 0x0000008c87877221 */ /* 0x000fe20000010000 */
[----:B------:R-:W-:Y:S01]  /*9770*/  FFMA.FTZ R144, R219, R136, R144 ;  /* 0x00000088db907223 */ /* 0x000fe20000010090 */
[----:B------:R-:W-:Y:S01]  /*9780*/  LEA R169, R141, UR20, 0x2 ;  /* 0x000000148da97c11 */ /* 0x000fe2000f8e10ff */
[----:B------:R-:W-:Y:S01]  /*9790*/  BAR.SYNC.DEFER_BLOCKING 0x0 ;  /* 0x0000000000007b1d */ /* 0x000fe20000010000 */
[----:B------:R-:W-:Y:S01]  /*97a0*/  FADD.FTZ R137, R137, R142 ;  /* 0x0000008e89897221 */ /* 0x000fe20000010000 */
[----:B------:R-:W-:Y:S01]  /*97b0*/  FADD.FTZ R135, R135, R144 ;  /* 0x0000009087877221 */ /* 0x000fe20000010000 */
[----:B------:R-:W-:Y:S01]  /*97c0*/  FFMA.FTZ R148, R238, R73, R139 ;  /* 0x00000049ee947223 */ /* 0x000fe2000001008b */
[----:B------:R-:W-:Y:S01]  /*97d0*/  FMUL.FTZ R157, R72, UR35 ;  /* 0x00000023489d7c20 */ /* 0x000fe20008410000 */
[----:B------:R-:W-:Y:S01]  /*97e0*/  FADD.FTZ R137, R137, R146 ;  /* 0x0000009289897221 */ /* 0x000fe20000010000 */
[----:B------:R-:W-:Y:S01]  /*97f0*/  FMUL.FTZ R151, R199, UR35 ;  /* 0x00000023c7977c20 */ /* 0x000fe20008410000 */
[----:B------:R-:W-:Y:S01]  /*9800*/  FADD.FTZ R148, R135, R148 ;  /* 0x0000009487947221 */ /* 0x000fe20000010000 */
[----:B------:R-:W-:Y:S01]  /*9810*/  FMUL.FTZ R135, R204, UR35 ;  /* 0x00000023cc877c20 */ /* 0x000fe20008410000 */
[----:B------:R-:W-:Y:S01]  /*9820*/  FADD.FTZ R153, R137, R138 ;  /* 0x0000008a89997221 */ /* 0x000fe20000010000 */
[----:B------:R-:W-:Y:S01]  /*9830*/  FMUL.FTZ R137, R202, UR35 ;  /* 0x00000023ca897c20 */ /* 0x000fe20008410000 */
[----:B0-----:R-:W-:Y:S01]  /*9840*/  LEA R146, R143, -R66, 0x1 ;  /* 0x800000428f927211 */ /* 0x001fe200078e08ff */
[----:B------:R-:W-:Y:S01]  /*9850*/  FFMA.FTZ R135, R72, UR46, -R135 ;  /* 0x0000002e48877c23 */ /* 0x000fe20008010887 */
[----:B------:R-:W-:Y:S01]  /*9860*/  FMUL.FTZ R72, R185, UR35 ;  /* 0x00000023b9487c20 */ /* 0x000fe20008410000 */
[C---:B------:R-:W-:Y:S01]  /*9870*/  FMUL.FTZ R66, R201.reuse, UR35 ;  /* 0x00000023c9427c20 */ /* 0x040fe20008410000 */
[----:B------:R-:W-:Y:S01]  /*9880*/  FFMA.FTZ R144, R184, UR46, -R137 ;  /* 0x0000002eb8907c23 */ /* 0x000fe20008010889 */
[----:B------:R-:W-:Y:S01]  /*9890*/  FMUL.FTZ R137, R200, UR35 ;  /* 0x00000023c8897c20 */ /* 0x000fe20008410000 */
[----:B------:R-:W-:Y:S01]  /*98a0*/  FFMA.FTZ R155, R201, UR46, R72 ;  /* 0x0000002ec99b7c23 */ /* 0x000fe20008010048 */
[----:B------:R-:W-:Y:S01]  /*98b0*/  FMUL.FTZ R72, R198, UR35 ;  /* 0x00000023c6487c20 */ /* 0x000fe20008410000 */
[----:B------:R-:W-:Y:S01]  /*98c0*/  FFMA.FTZ R147, R185, UR46, -R66 ;  /* 0x0000002eb9937c23 */ /* 0x000fe20008010842 */
[C---:B------:R-:W-:Y:S01]  /*98d0*/  FFMA.FTZ R66, R186.reuse, UR46, -R137 ;  /* 0x0000002eba427c23 */ /* 0x040fe20008010889 */
[----:B------:R-:W-:Y:S01]  /*98e0*/  FMUL.FTZ R137, R186, UR35 ;  /* 0x00000023ba897c20 */ /* 0x000fe20008410000 */
[C---:B------:R-:W-:Y:S01]  /*98f0*/  FFMA.FTZ R151, R60.reuse, UR46, -R151 ;  /* 0x0000002e3c977c23 */ /* 0x040fe20008010897 */
[----:B------:R-:W-:Y:S01]  /*9900*/  FMUL.FTZ R60, R60, UR35 ;  /* 0x000000233c3c7c20 */ /* 0x000fe20008410000 */
[----:B------:R-:W0:Y:S01]  /*9910*/  LDS R169, [R169+0x1180] ;  /* 0x00118000a9a97984 */ /* 0x000e220000000800 */
[C---:B------:R-:W-:Y:S01]  /*9920*/  FFMA.FTZ R149, R61.reuse, UR46, -R72 ;  /* 0x0000002e3d957c23 */ /* 0x040fe20008010848 */
[----:B------:R-:W-:Y:S01]  /*9930*/  FMUL.FTZ R165, R61, UR35 ;  /* 0x000000233da57c20 */ /* 0x000fe20008410000 */
[----:B------:R-:W-:Y:S01]  /*9940*/  FMUL.FTZ R61, R237, UR35 ;  /* 0x00000023ed3d7c20 */ /* 0x000fe20008410000 */
[----:B------:R-:W-:Y:S01]  /*9950*/  FFMA.FTZ R152, R200, UR46, R137 ;  /* 0x0000002ec8987c23 */ /* 0x000fe20008010089 */
[----:B------:R-:W-:Y:S01]  /*9960*/  FMUL.FTZ R143, R184, UR35 ;  /* 0x00000023b88f7c20 */ /* 0x000fe20008410000 */
[----:B------:R-:W-:Y:S01]  /*9970*/  FMUL.FTZ R137, R243, UR35 ;  /* 0x00000023f3897c20 */ /* 0x000fe20008410000 */
[----:B------:R-:W-:Y:S01]  /*9980*/  FFMA.FTZ R167, R199, UR46, R60 ;  /* 0x0000002ec7a77c23 */ /* 0x000fe2000801003c */
[----:B------:R-:W-:Y:S01]  /*9990*/  ISETP.GE.AND P0, PT, R146, 0x1, PT ;  /* 0x000000019200780c */ /* 0x000fe20003f06270 */
[----:B------:R-:W-:Y:S01]  /*99a0*/  FMUL.FTZ R60, R228, UR35 ;  /* 0x00000023e43c7c20 */ /* 0x000fe20008410000 */
[----:B------:R-:W-:Y:S01]  /*99b0*/  FFMA.FTZ R140, R74, UR46, -R61 ;  /* 0x0000002e4a8c7c23 */ /* 0x000fe2000801083d */
[----:B------:R-:W-:Y:S01]  /*99c0*/  FMUL.FTZ R61, R231, UR35 ;  /* 0x00000023e73d7c20 */ /* 0x000fe20008410000 */
[----:B------:R-:W-:Y:S01]  /*99d0*/  FFMA.FTZ R160, R202, UR46, R143 ;  /* 0x0000002ecaa07c23 */ /* 0x000fe2000801008f */
[----:B------:R-:W-:Y:S01]  /*99e0*/  FFMA.FTZ R72, R62, UR46, -R137 ;  /* 0x0000002e3e487c23 */ /* 0x000fe20008010889 */
[----:B------:R-:W-:Y:S01]  /*99f0*/  FMUL.FTZ R137, R190, UR35 ;  /* 0x00000023be897c20 */ /* 0x000fe20008410000 */
[----:B------:R-:W-:Y:S01]  /*9a00*/  FFMA.FTZ R143, R63, UR46, -R60 ;  /* 0x0000002e3f8f7c23 */ /* 0x000fe2000801083c */
[----:B------:R-:W-:Y:S01]  /*9a10*/  FMUL.FTZ R60, R226, UR35 ;  /* 0x00000023e23c7c20 */ /* 0x000fe20008410000 */
[----:B------:R-:W-:Y:S01]  /*9a20*/  FFMA.FTZ R142, R118, UR46, -R61 ;  /* 0x0000002e768e7c23 */ /* 0x000fe2000801083d */
[----:B------:R-:W-:Y:S01]  /*9a30*/  FMUL.FTZ R61, R227, UR35 ;  /* 0x00000023e33d7c20 */ /* 0x000fe20008410000 */
[----:B------:R-:W-:Y:S01]  /*9a40*/  FFMA.FTZ R156, R232, UR46, R137 ;  /* 0x0000002ee89c7c23 */ /* 0x000fe20008010089 */
[----:B------:R-:W-:Y:S01]  /*9a50*/  FMUL.FTZ R158, R74, UR35 ;  /* 0x000000234a9e7c20 */ /* 0x000fe20008410000 */
[C---:B------:R-:W-:Y:S01]  /*9a60*/  FFMA.FTZ R137, R75.reuse, UR46, -R60 ;  /* 0x0000002e4b897c23 */ /* 0x040fe2000801083c */
[----:B------:R-:W-:Y:S01]  /*9a70*/  FMUL.FTZ R163, R75, UR35 ;  /* 0x000000234ba37c20 */ /* 0x000fe20008410000 */
[----:B------:R-:W-:Y:S01]  /*9a80*/  FMUL.FTZ R67, R197, R242 ;  /* 0x000000f2c5437220 */ /* 0x000fe20000410000 */
        /* <DEDUP_REMOVED lines=13> */
[----:B------:R-:W-:Y:S01]  /*9b60*/  BSSY.RECONVERGENT B0, `(.L_x_10349) ;  /* 0x0000018000007945 */ /* 0x000fe20003800200 */
[----:B------:R-:W-:Y:S01]  /*9b70*/  FFMA.FTZ R74, R121, UR46, -R74 ;  /* 0x0000002e794a7c23 */ /* 0x000fe2000801084a */
[C---:B------:R-:W-:Y:S01]  /*9b80*/  FFMA.FTZ R67, R178.reuse, R240, R67 ;  /* 0x000000f0b2437223 */ /* 0x040fe20000010043 */
[----:B------:R-:W-:Y:S01]  /*9b90*/  FFMA.FTZ R69, R178, R242, -R197 ;  /* 0x000000f2b2457223 */ /* 0x000fe200000108c5 */
        /* <DEDUP_REMOVED lines=20> */
.L_x_10350:
[----:B------:R-:W-:Y:S05]  /*9ce0*/  BSYNC.RECONVERGENT B0 ;  /* 0x0000000000007941 */ /* 0x000fea0003800200 */
.L_x_10349:
[----:B------:R-:W-:Y:S04]  /*9cf0*/  BSSY.RECONVERGENT B0, `(.L_x_10351) ;  /* 0x0000003000007945 */ /* 0x000fe80003800200 */
[----:B------:R-:W-:Y:S05]  /*9d00*/  @!P2 BRA `(.L_x_10352) ;  /* 0x000000000004a947 */ /* 0x000fea0003800000 */
[----:B------:R1:W-:Y:S02]  /*9d10*/  REDG.E.ADD.F32.FTZ.RN.STRONG.GPU desc[UR22][R70.64+0x100], R169 ;  /* 0x000100a9460079a6 */ /* 0x0003e4000c12f316 */
.L_x_10352:
[----:B------:R-:W-:Y:S05]  /*9d20*/  BSYNC.RECONVERGENT B0 ;  /* 0x0000000000007941 */ /* 0x000fea0003800200 */
.L_x_10351:
        /* <DEDUP_REMOVED lines=10> */
.L_x_10354:
[----:B------:R-:W-:Y:S05]  /*9dd0*/  BSYNC.RECONVERGENT B0 ;  /* 0x0000000000007941 */ /* 0x000fea0003800200 */
.L_x_10353:
[----:B0-2---:R0:W2:Y:S01]  /*9de0*/  LDS R61, [R108+0x1380] ;  /* 0x001380006c3d7984 */ /* 0x0050a20000000800 */
[----:B------:R-:W-:Y:S04]  /*9df0*/  BSSY.RECONVERGENT B0, `(.L_x_10355) ;  /* 0x0000003000007945 */ /* 0x000fe80003800200 */
[----:B------:R-:W-:Y:S05]  /*9e00*/  @!P0 BRA `(.L_x_10356) ;  /* 0x0000000000048947 */ /* 0x000fea0003800000 */
[----:B--2---:R3:W-:Y:S02]  /*9e10*/  REDG.E.ADD.F32.FTZ.RN.STRONG.GPU desc[UR22][R70.64+0x300], R61 ;  /* 0x0003003d460079a6 */ /* 0x0047e4000c12f316 */
.L_x_10356:
[----:B------:R-:W-:Y:S05]  /*9e20*/  BSYNC.RECONVERGENT B0 ;  /* 0x0000000000007941 */ /* 0x000fea0003800200 */
.L_x_10355:
[----:B--23--:R2:W3:Y:S01]  /*9e30*/  LDS R61, [R107+0x1480] ;  /* 0x001480006b3d7984 */ /* 0x00c4e20000000800 */
[----:B------:R-:W-:Y:S04]  /*9e40*/  BSSY.RECONVERGENT B0, `(.L_x_10357) ;  /* 0x0000003000007945 */ /* 0x000fe80003800200 */
[----:B------:R-:W-:Y:S05]  /*9e50*/  @!P2 BRA `(.L_x_10358) ;  /* 0x000000000004a947 */ /* 0x000fea0003800000 */
[----:B---3--:R4:W-:Y:S02]  /*9e60*/  REDG.E.ADD.F32.FTZ.RN.STRONG.GPU desc[UR22][R70.64+0x400], R61 ;  /* 0x0004003d460079a6 */ /* 0x0089e4000c12f316 */
.L_x_10358:
[----:B------:R-:W-:Y:S05]  /*9e70*/  BSYNC.RECONVERGENT B0 ;  /* 0x0000000000007941 */ /* 0x000fea0003800200 */
.L_x_10357:
[----:B---34-:R3:W4:Y:S01]  /*9e80*/  LDS R61, [R106+0x1580] ;  /* 0x001580006a3d7984 */ /* 0x0187220000000800 */
[----:B------:R-:W-:Y:S04]  /*9e90*/  BSSY.RECONVERGENT B0, `(.L_x_10359) ;  /* 0x0000003000007945 */ /* 0x000fe80003800200 */
[----:B------:R-:W-:Y:S05]  /*9ea0*/  @!P3 BRA `(.L_x_10360) ;  /* 0x000000000004b947 */ /* 0x000fea0003800000 */
[----:B----4-:R4:W-:Y:S02]  /*9eb0*/  REDG.E.ADD.F32.FTZ.RN.STRONG.GPU desc[UR22][R70.64+0x500], R61 ;  /* 0x0005003d460079a6 */ /* 0x0109e4000c12f316 */
.L_x_10360:
[----:B------:R-:W-:Y:S05]  /*9ec0*/  BSYNC.RECONVERGENT B0 ;  /* 0x0000000000007941 */ /* 0x000fea0003800200 */
.L_x_10359:
[----:B----4-:R4:W0:Y:S01]  /*9ed0*/  LDS R61, [R105+0x1680] ;  /* 0x00168000693d7984 */ /* 0x0108220000000800 */
[----:B------:R-:W-:Y:S04]  /*9ee0*/  BSSY.RECONVERGENT B0, `(.L_x_10361) ;  /* 0x0000003000007945 */ /* 0x000fe80003800200 */
[----:B------:R-:W-:Y:S05]  /*9ef0*/  @!P4 BRA `(.L_x_10362) ;  /* 0x000000000004c947 */ /* 0x000fea0003800000 */
[----:B0-----:R0:W-:Y:S02]  /*9f00*/  REDG.E.ADD.F32.FTZ.RN.STRONG.GPU desc[UR22][R70.64+0x600], R61 ;  /* 0x0006003d460079a6 */ /* 0x0011e4000c12f316 */
.L_x_10362:
[----:B------:R-:W-:Y:S05]  /*9f10*/  BSYNC.RECONVERGENT B0 ;  /* 0x0000000000007941 */ /* 0x000fea0003800200 */
.L_x_10361:
[----:B0-----:R0:W0:Y:S01]  /*9f20*/  LDS R61, [R104+0x1780] ;  /* 0x00178000683d7984 */ /* 0x0010220000000800 */
[----:B------:R-:W-:Y:S01]  /*9f30*/  BSSY.RECONVERGENT B0, `(.L_x_10363) ;  /* 0x0000004000007945 */ /* 0x000fe20003800200 */
[----:B------:R-:W-:-:S03]  /*9f40*/  LEA.HI R60, R113, R100, RZ, 0x1b ;  /* 0x00000064713c7211 */ /* 0x000fc600078fd8ff */
[----:B------:R-:W-:Y:S05]  /*9f50*/  @!P5 BRA `(.L_x_10364) ;  /* 0x000000000004d947 */ /* 0x000fea0003800000 */
[----:B0-----:R0:W-:Y:S02]  /*9f60*/  REDG.E.ADD.F32.FTZ.RN.STRONG.GPU desc[UR22][R70.64+0x700], R61 ;  /* 0x0007003d460079a6 */ /* 0x0011e4000c12f316 */
.L_x_10364:
[----:B------:R-:W-:Y:S05]  /*9f70*/  BSYNC.RECONVERGENT B0 ;  /* 0x0000000000007941 */ /* 0x000fea0003800200 */
.L_x_10363:
[----:B------:R-:W-:Y:S01]  /*9f80*/  LEA R60, R60, UR20, 0x2 ;  /* 0x000000143c3c7c11 */ /* 0x000fe2000f8e10ff */
[----:B------:R-:W-:Y:S01]  /*9f90*/  BSSY.RECONVERGENT B0, `(.L_x_10365) ;  /* 0x000000a000007945 */ /* 0x000fe20003800200 */
[C---:B------:R-:W-:Y:S02]  /*9fa0*/  ISETP.GE.AND P6, PT, R146.reuse, 0x201, PT ;  /* 0x000002019200780c */ /* 0x040fe40003fc6270 */
[C---:B------:R-:W-:Y:S01]  /*9fb0*/  ISETP.GE.AND P0, PT, R146.reuse, 0x241, PT ;  /* 0x000002419200780c */ /* 0x040fe20003f06270 */
[----:B0-----:R0:W0:Y:S01]  /*9fc0*/  LDS R61, [R60+0x1880] ;  /* 0x001880003c3d7984 */ /* 0x0010220000000800 */
[C---:B------:R-:W-:Y:S02]  /*9fd0*/  ISETP.GE.AND P2, PT, R146.reuse, 0x281, PT ;  /* 0x000002819200780c */ /* 0x040fe40003f46270 */
[C---:B------:R-:W-:Y:S02]  /*9fe0*/  ISETP.GE.AND P3, PT, R146.reuse, 0x2c1, PT ;  /* 0x000002c19200780c */ /* 0x040fe40003f66270 */
[----:B------:R-:W-:-:S02]  /*9ff0*/  ISETP.GE.AND P4, PT, R146, 0x301, PT ;  /* 0x000003019200780c */ /* 0x000fc40003f86270 */
[----:B------:R-:W-:-:S03]  /*a000*/  ISETP.GE.AND P5, PT, R146, 0x341, PT ;  /* 0x000003419200780c */ /* 0x000fc60003fa6270 */
[----:B------:R-:W-:Y:S10]  /*a010*/  @!P6 BRA `(.L_x_10366) ;  /* 0x000000000004e947 */ /* 0x000ff40003800000 */
[----:B0-----:R0:W-:Y:S02]  /*a020*/  REDG.E.ADD.F32.FTZ.RN.STRONG.GPU desc[UR22][R70.64+0x800], R61 ;  /* 0x0008003d460079a6 */ /* 0x0011e4000c12f316 */
.L_x_10366:
[----:B------:R-:W-:Y:S05]  /*a030*/  BSYNC.RECONVERGENT B0 ;  /* 0x0000000000007941 */ /* 0x000fea0003800200 */
.L_x_10365:
[----:B0-----:R0:W0:Y:S01]  /*a040*/  LDS R61, [R103+0x1980] ;  /* 0x00198000673d7984 */ /* 0x0010220000000800 */
[----:B------:R-:W-:Y:S01]  /*a050*/  BSSY.RECONVERGENT B0, `(.L_x_10367) ;  /* 0x0000004000007945 */ /* 0x000fe20003800200 */
[----:B------:R-:W-:-:S03]  /*a060*/  IADD3 R63, PT, PT, R100, 0x300, RZ ;  /* 0x00000300643f7810 */ /* 0x000fc60007ffe0ff */
[----:B------:R-:W-:Y:S05]  /*a070*/  @!P0 BRA `(.L_x_10368) ;  /* 0x0000000000048947 */ /* 0x000fea0003800000 */
[----:B0-----:R0:W-:Y:S02]  /*a080*/  REDG.E.ADD.F32.FTZ.RN.STRONG.GPU desc[UR22][R70.64+0x900], R61 ;  /* 0x0009003d460079a6 */ /* 0x0011e4000c12f316 */
.L_x_10368:
[----:B------:R-:W-:Y:S05]  /*a090*/  BSYNC.RECONVERGENT B0 ;  /* 0x0000000000007941 */ /* 0x000fea0003800200 */
.L_x_10367:
[----:B0-----:R0:W0:Y:S01]  /*a0a0*/  LDS R61, [R102+0x1a80] ;  /* 0x001a8000663d7984 */ /* 0x0010220000000800 */
[----:B------:R-:W-:Y:S01]  /*a0b0*/  BSSY.RECONVERGENT B0, `(.L_x_10369) ;  /* 0x0000005000007945 */ /* 0x000fe20003800200 */
[----:B-1----:R-:W-:Y:S02]  /*a0c0*/  IADD3 R169, PT, PT, R100, 0x340, RZ ;  /* 0x0000034064a97810 */ /* 0x002fe40007ffe0ff */
[----:B------:R-:W-:Y:S01]  /*a0d0*/  LEA.HI R63, R63, R100, RZ, 0x1b ;  /* 0x000000643f3f7211 */ /* 0x000fe200078fd8ff */
[----:B------:R-:W-:Y:S06]  /*a0e0*/  @!P2 BRA `(.L_x_10370) ;  /* 0x000000000004a947 */ /* 0x000fec0003800000 */
[----:B0-----:R1:W-:Y:S02]  /*a0f0*/  REDG.E.ADD.F32.FTZ.RN.STRONG.GPU desc[UR22][R70.64+0xa00], R61 ;  /* 0x000a003d460079a6 */ /* 0x0013e4000c12f316 */
.L_x_10370:
[----:B------:R-:W-:Y:S05]  /*a100*/  BSYNC.RECONVERGENT B0 ;  /* 0x0000000000007941 */ /* 0x000fea0003800200 */
.L_x_10369:
[----:B01----:R0:W1:Y:S01]  /*a110*/  LDS R61, [R101+0x1b80] ;  /* 0x001b8000653d7984 */ /* 0x0030620000000800 */
[----:B------:R-:W-:Y:S01]  /*a120*/  BSSY.RECONVERGENT B0, `(.L_x_10371) ;  /* 0x0000005000007945 */ /* 0x000fe20003800200 */
[----:B------:R-:W-:Y:S02]  /*a130*/  LEA.HI R169, R169, R100, RZ, 0x1b ;  /* 0x00000064a9a97211 */ /* 0x000fe400078fd8ff */
[----:B------:R-:W-:Y:S01]  /*a140*/  LEA R63, R63, UR20, 0x2 ;  /* 0x000000143f3f7c11 */ /* 0x000fe2000f8e10ff */
[----:B------:R-:W-:Y:S06]  /*a150*/  @!P3 BRA `(.L_x_10372) ;  /* 0x000000000004b947 */ /* 0x000fec0003800000 */
[----:B-1----:R1:W-:Y:S02]  /*a160*/  REDG.E.ADD.F32.FTZ.RN.STRONG.GPU desc[UR22][R70.64+0xb00], R61 ;  /* 0x000b003d460079a6 */ /* 0x0023e4000c12f316 */
.L_x_10372:
[----:B------:R-:W-:Y:S05]  /*a170*/  BSYNC.RECONVERGENT B0 ;  /* 0x0000000000007941 */ /* 0x000fea0003800200 */
.L_x_10371:
[----:B-1----:R1:W0:Y:S01]  /*a180*/  LDS R61, [R63+0x1c80] ;  /* 0x001c80003f3d7984 */ /* 0x0022220000000800 */
[----:B------:R-:W-:Y:S01]  /*a190*/  BSSY.RECONVERGENT B0, `(.L_x_10373) ;  /* 0x0000004000007945 */ /* 0x000fe20003800200 */
[----:B------:R-:W-:-:S03]  /*a1a0*/  LEA R60, R169, UR20, 0x2 ;  /* 0x00000014a93c7c11 */ /* 0x000fc6000f8e10ff */
[----:B------:R-:W-:Y:S05]  /*a1b0*/  @!P4 BRA `(.L_x_10374) ;  /* 0x000000000004c947 */ /* 0x000fea0003800000 */
[----:B0-----:R0:W-:Y:S02]  /*a1c0*/  REDG.E.ADD.F32.FTZ.RN.STRONG.GPU desc[UR22][R70.64+0xc00], R61 ;  /* 0x000c003d460079a6 */ /* 0x0011e4000c12f316 */
.L_x_10374:
[----:B------:R-:W-:Y:S05]  /*a1d0*/  BSYNC.RECONVERGENT B0 ;  /* 0x0000000000007941 */ /* 0x000fea0003800200 */
.L_x_10373:
[----:B0-----:R0:W0:Y:S01]  /*a1e0*/  LDS R61, [R60+0x1d80] ;  /* 0x001d80003c3d7984 */ /* 0x0010220000000800 */
[----:B------:R-:W-:Y:S01]  /*a1f0*/  BSSY.RECONVERGENT B0, `(.L_x_10375) ;  /* 0x0000005000007945 */ /* 0x000fe20003800200 */
[C---:B-1----:R-:W-:Y:S02]  /*a200*/  IADD3 R63, PT, PT, R100.reuse, 0x380, RZ ;  /* 0x00000380643f7810 */ /* 0x042fe40007ffe0ff */
[----:B------:R-:W-:Y:S01]  /*a210*/  IADD3 R169, PT, PT, R100, 0x3c0, RZ ;  /* 0x000003c064a97810 */ /* 0x000fe20007ffe0ff */
[----:B------:R-:W-:Y:S06]  /*a220*/  @!P5 BRA `(.L_x_10376) ;  /* 0x000000000004d947 */ /* 0x000fec0003800000 */
[----:B0-----:R1:W-:Y:S02]  /*a230*/  REDG.E.ADD.F32.FTZ.RN.STRONG.GPU desc[UR22][R70.64+0xd00], R61 ;  /* 0x000d003d460079a6 */ /* 0x0013e4000c12f316 */
.L_x_10376:
[----:B------:R-:W-:Y:S05]  /*a240*/  BSYNC.RECONVERGENT B0 ;  /* 0x0000000000007941 */ /* 0x000fea0003800200 */
.L_x_10375:
        /* <DEDUP_REMOVED lines=17> */
.L_x_10378:
[----:B------:R-:W-:Y:S05]  /*a360*/  BSYNC.RECONVERGENT B0 ;  /* 0x0000000000007941 */ /* 0x000fea0003800200 */
.L_x_10377:
[----:B01----:R0:W1:Y:S01]  /*a370*/  LDS R61, [R169+0x1f80] ;  /* 0x001f8000a93d7984 */ /* 0x0030620000000800 */
[----:B------:R-:W-:Y:S01]  /*a380*/  BSSY.RECONVERGENT B0, `(.L_x_10379) ;  /* 0x0000006000007945 */ /* 0x000fe20003800200 */
[----:B------:R-:W-:Y:S02]  /*a390*/  IADD3 R63, PT, PT, R100, 0x480, RZ ;  /* 0x00000480643f7810 */ /* 0x000fe40007ffe0ff */
[----:B------:R-:W-:Y:S02]  /*a3a0*/  LEA.HI R171, R171, R100, RZ, 0x1b ;  /* 0x00000064abab7211 */ /* 0x000fe400078fd8ff */
[----:B------:R-:W-:Y:S01]  /*a3b0*/  LEA R60, R60, UR20, 0x2 ;  /* 0x000000143c3c7c11 */ /* 0x000fe2000f8e10ff */
[----:B------:R-:W-:Y:S06]  /*a3c0*/  @!P0 BRA `(.L_x_10380) ;  /* 0x0000000000048947 */ /* 0x000fec0003800000 */
[----:B-1----:R1:W-:Y:S02]  /*a3d0*/  REDG.E.ADD.F32.FTZ.RN.STRONG.GPU desc[UR22][R70.64+0xf00], R61 ;  /* 0x000f003d460079a6 */ /* 0x0023e4000c12f316 */
.L_x_10380:
[----:B------:R-:W-:Y:S05]  /*a3e0*/  BSYNC.RECONVERGENT B0 ;  /* 0x0000000000007941 */ /* 0x000fea0003800200 */
.L_x_10379:
[----:B-1----:R1:W1:Y:S01]  /*a3f0*/  LDS R61, [R60+0x2080] ;  /* 0x002080003c3d7984 */ /* 0x0022620000000800 */
[----:B------:R-:W-:Y:S01]  /*a400*/  BSSY.RECONVERGENT B0, `(.L_x_10381) ;  /* 0x0000006000007945 */ /* 0x000fe20003800200 */
[----:B0-----:R-:W-:Y:S02]  /*a410*/  IADD3 R169, PT, PT, R100, 0x4c0, RZ ;  /* 0x000004c064a97810 */ /* 0x001fe40007ffe0ff */
[----:B------:R-:W-:Y:S02]  /*a420*/  LEA.HI R63, R63, R100, RZ, 0x1b ;  /* 0x000000643f3f7211 */ /* 0x000fe400078fd8ff */
[----:B------:R-:W-:Y:S01]  /*a430*/  LEA R171, R171, UR20, 0x2 ;  /* 0x00000014abab7c11 */ /* 0x000fe2000f8e10ff */
[----:B------:R-:W-:Y:S06]  /*a440*/  @!P2 BRA `(.L_x_10382) ;  /* 0x000000000004a947 */ /* 0x000fec0003800000 */
[----:B-1----:R0:W-:Y:S02]  /*a450*/  REDG.E.ADD.F32.FTZ.RN.STRONG.GPU desc[UR22][R70.64+0x1000], R61 ;  /* 0x0010003d460079a6 */ /* 0x0021e4000c12f316 */
.L_x_10382:
[----:B------:R-:W-:Y:S05]  /*a460*/  BSYNC.RECONVERGENT B0 ;  /* 0x0000000000007941 */ /* 0x000fea0003800200 */
.L_x_10381:
[----:B01----:R0:W1:Y:S01]  /*a470*/  LDS R61, [R171+0x2180] ;  /* 0x00218000ab3d7984 */ /* 0x0030620000000800 */
[----:B------:R-:W-:Y:S01]  /*a480*/  BSSY.RECONVERGENT B0, `(.L_x_10383) ;  /* 0x0000005000007945 */ /* 0x000fe20003800200 */
[----:B------:R-:W-:Y:S02]  /*a490*/  LEA.HI R169, R169, R100, RZ, 0x1b ;  /* 0x00000064a9a97211 */ /* 0x000fe400078fd8ff */
[----:B------:R-:W-:Y:S01]  /*a4a0*/  LEA R63, R63, UR20, 0x2 ;  /* 0x000000143f3f7c11 */ /* 0x000fe2000f8e10ff */
[----:B------:R-:W-:Y:S06]  /*a4b0*/  @!P3 BRA `(.L_x_10384) ;  /* 0x000000000004b947 */ /* 0x000fec0003800000 */
[----:B-1----:R1:W-:Y:S02]  /*a4c0*/  REDG.E.ADD.F32.FTZ.RN.STRONG.GPU desc[UR22][R70.64+0x1100], R61 ;  /* 0x0011003d460079a6 */ /* 0x0023e4000c12f316 */
.L_x_10384:
[----:B------:R-:W-:Y:S05]  /*a4d0*/  BSYNC.RECONVERGENT B0 ;  /* 0x0000000000007941 */ /* 0x000fea0003800200 */
.L_x_10383:
[----:B-1----:R1:W0:Y:S01]  /*a4e0*/  LDS R61, [R63+0x2280] ;  /* 0x002280003f3d7984 */ /* 0x0022220000000800 */
[----:B------:R-:W-:Y:S01]  /*a4f0*/  BSSY.RECONVERGENT B0, `(.L_x_10385) ;  /* 0x0000004000007945 */ /* 0x000fe20003800200 */
[----:B------:R-:W-:-:S03]  /*a500*/  LEA R60, R169, UR20, 0x2 ;  /* 0x00000014a93c7c11 */ /* 0x000fc6000f8e10ff */
[----:B------:R-:W-:Y:S05]  /*a510*/  @!P4 BRA `(.L_x_10386) ;  /* 0x000000000004c947 */ /* 0x000fea0003800000 */
[----:B0-----:R0:W-:Y:S02]  /*a520*/  REDG.E.ADD.F32.FTZ.RN.STRONG.GPU desc[UR22][R70.64+0x1200], R61 ;  /* 0x0012003d460079a6 */ /* 0x0011e4000c12f316 */
.L_x_10386:
[----:B------:R-:W-:Y:S05]  /*a530*/  BSYNC.RECONVERGENT B0 ;  /* 0x0000000000007941 */ /* 0x000fea0003800200 */
.L_x_10385:
[----:B0-----:R0:W0:Y:S01]  /*a540*/  LDS R61, [R60+0x2380] ;  /* 0x002380003c3d7984 */ /* 0x0010220000000800 */
[----:B------:R-:W-:Y:S01]  /*a550*/  BSSY.RECONVERGENT B0, `(.L_x_10387) ;  /* 0x0000005000007945 */ /* 0x000fe20003800200 */
[C---:B-1----:R-:W-:Y:S02]  /*a560*/  IADD3 R63, PT, PT, R100.reuse, 0x500, RZ ;  /* 0x00000500643f7810 */ /* 0x042fe40007ffe0ff */
[----:B------:R-:W-:Y:S01]  /*a570*/  IADD3 R169, PT, PT, R100, 0x540, RZ ;  /* 0x0000054064a97810 */ /* 0x000fe20007ffe0ff */
[----:B------:R-:W-:Y:S06]  /*a580*/  @!P5 BRA `(.L_x_10388) ;  /* 0x000000000004d947 */ /* 0x000fec0003800000 */
[----:B0-----:R1:W-:Y:S02]  /*a590*/  REDG.E.ADD.F32.FTZ.RN.STRONG.GPU desc[UR22][R70.64+0x1300], R61 ;  /* 0x0013003d460079a6 */ /* 0x0013e4000c12f316 */
.L_x_10388:
[----:B------:R-:W-:Y:S05]  /*a5a0*/  BSYNC.RECONVERGENT B0 ;  /* 0x0000000000007941 */ /* 0x000fea0003800200 */
.L_x_10387:
        /* <DEDUP_REMOVED lines=17> */
.L_x_10390:
[----:B------:R-:W-:Y:S05]  /*a6c0*/  BSYNC.RECONVERGENT B0 ;  /* 0x0000000000007941 */ /* 0x000fea0003800200 */
.L_x_10389:
[----:B01----:R0:W1:Y:S01]  /*a6d0*/  LDS R61, [R169+0x2580] ;  /* 0x00258000a93d7984 */ /* 0x0030620000000800 */
[----:B------:R-:W-:Y:S01]  /*a6e0*/  BSSY.RECONVERGENT B0, `(.L_x_10391) ;  /* 0x0000006000007945 */ /* 0x000fe20003800200 */
[----:B------:R-:W-:Y:S02]  /*a6f0*/  IADD3 R63, PT, PT, R100, 0x600, RZ ;  /* 0x00000600643f7810 */ /* 0x000fe40007ffe0ff */
[----:B------:R-:W-:Y:S02]  /*a700*/  LEA.HI R171, R171, R100, RZ, 0x1b ;  /* 0x00000064abab7211 */ /* 0x000fe400078fd8ff */
[----:B------:R-:W-:Y:S01]  /*a710*/  LEA R60, R60, UR20, 0x2 ;  /* 0x000000143c3c7c11 */ /* 0x000fe2000f8e10ff */
[----:B------:R-:W-:Y:S06]  /*a720*/  @!P0 BRA `(.L_x_10392) ;  /* 0x0000000000048947 */ /* 0x000fec0003800000 */
[----:B-1----:R1:W-:Y:S02]  /*a730*/  REDG.E.ADD.F32.FTZ.RN.STRONG.GPU desc[UR22][R70.64+0x1500], R61 ;  /* 0x0015003d460079a6 */ /* 0x0023e4000c12f316 */
.L_x_10392:
[----:B------:R-:W-:Y:S05]  /*a740*/  BSYNC.RECONVERGENT B0 ;  /* 0x0000000000007941 */ /* 0x000fea0003800200 */
.L_x_10391:
[----:B-1----:R1:W1:Y:S01]  /*a750*/  LDS R61, [R60+0x2680] ;  /* 0x002680003c3d7984 */ /* 0x0022620000000800 */
[----:B------:R-:W-:Y:S01]  /*a760*/  BSSY.RECONVERGENT B0, `(.L_x_10393) ;  /* 0x0000006000007945 */ /* 0x000fe20003800200 */
[----:B0-----:R-:W-:Y:S02]  /*a770*/  IADD3 R169, PT, PT, R100, 0x640, RZ ;  /* 0x0000064064a97810 */ /* 0x001fe40007ffe0ff */
[----:B------:R-:W-:Y:S02]  /*a780*/  LEA.HI R63, R63, R100, RZ, 0x1b ;  /* 0x000000643f3f7211 */ /* 0x000fe400078fd8ff */
[----:B------:R-:W-:Y:S01]  /*a790*/  LEA R171, R171, UR20, 0x2 ;  /* 0x00000014abab7c11 */ /* 0x000fe2000f8e10ff */
[----:B------:R-:W-:Y:S06]  /*a7a0*/  @!P2 BRA `(.L_x_10394) ;  /* 0x000000000004a947 */ /* 0x000fec0003800000 */
[----:B-1----:R0:W-:Y:S02]  /*a7b0*/  REDG.E.ADD.F32.FTZ.RN.STRONG.GPU desc[UR22][R70.64+0x1600], R61 ;  /* 0x0016003d460079a6 */ /* 0x0021e4000c12f316 */
.L_x_10394:
[----:B------:R-:W-:Y:S05]  /*a7c0*/  BSYNC.RECONVERGENT B0 ;  /* 0x0000000000007941 */ /* 0x000fea0003800200 */
.L_x_10393:
[----:B01----:R0:W1:Y:S01]  /*a7d0*/  LDS R61, [R171+0x2780] ;  /* 0x00278000ab3d7984 */ /* 0x0030620000000800 */
[----:B------:R-:W-:Y:S01]  /*a7e0*/  BSSY.RECONVERGENT B0, `(.L_x_10395) ;  /* 0x0000005000007945 */ /* 0x000fe20003800200 */
[----:B------:R-:W-:Y:S02]  /*a7f0*/  LEA.HI R169, R169, R100, RZ, 0x1b ;  /* 0x00000064a9a97211 */ /* 0x000fe400078fd8ff */
[----:B------:R-:W-:Y:S01]  /*a800*/  LEA R60, R63, UR20, 0x2 ;  /* 0x000000143f3c7c11 */ /* 0x000fe2000f8e10ff */
[----:B------:R-:W-:Y:S06]  /*a810*/  @!P3 BRA `(.L_x_10396) ;  /* 0x000000000004b947 */ /* 0x000fec0003800000 */
[----:B-1----:R1:W-:Y:S02]  /*a820*/  REDG.E.ADD.F32.FTZ.RN.STRONG.GPU desc[UR22][R70.64+0x1700], R61 ;  /* 0x0017003d460079a6 */ /* 0x0023e4000c12f316 */
.L_x_10396:
[----:B------:R-:W-:Y:S05]  /*a830*/  BSYNC.RECONVERGENT B0 ;  /* 0x0000000000007941 */ /* 0x000fea0003800200 */
.L_x_10395:
[----:B-1----:R1:W1:Y:S01]  /*a840*/  LDS R61, [R60+0x2880] ;  /* 0x002880003c3d7984 */ /* 0x0022620000000800 */
[----:B------:R-:W-:Y:S01]  /*a850*/  BSSY.RECONVERGENT B0, `(.L_x_10397) ;  /* 0x0000006000007945 */ /* 0x000fe20003800200 */
[C---:B------:R-:W-:Y:S02]  /*a860*/  IADD3 R63, PT, PT, R100.reuse, 0x680, RZ ;  /* 0x00000680643f7810 */ /* 0x040fe40007ffe0ff */
[----:B0-----:R-:W-:Y:S02]  /*a870*/  IADD3 R171, PT, PT, R100, 0x6c0, RZ ;  /* 0x000006c064ab7810 */ /* 0x001fe40007ffe0ff */
[----:B------:R-:W-:Y:S01]  /*a880*/  LEA R62, R169, UR20, 0x2 ;  /* 0x00000014a93e7c11 */ /* 0x000fe2000f8e10ff */
[----:B------:R-:W-:Y:S06]  /*a890*/  @!P4 BRA `(.L_x_10398) ;  /* 0x000000000004c947 */ /* 0x000fec0003800000 */
[----:B-1----:R0:W-:Y:S02]  /*a8a0*/  REDG.E.ADD.F32.FTZ.RN.STRONG.GPU desc[UR22][R70.64+0x1800], R61 ;  /* 0x0018003d460079a6 */ /* 0x0021e4000c12f316 */
.L_x_10398:
[----:B------:R-:W-:Y:S05]  /*a8b0*/  BSYNC.RECONVERGENT B0 ;  /* 0x0000000000007941 */ /* 0x000fea0003800200 */
.L_x_10397:
[----:B01----:R0:W1:Y:S01]  /*a8c0*/  LDS R61, [R62+0x2980] ;  /* 0x002980003e3d7984 */ /* 0x0030620000000800 */
[----:B------:R-:W-:Y:S01]  /*a8d0*/  BSSY.RECONVERGENT B0, `(.L_x_10399) ;  /* 0x0000006000007945 */ /* 0x000fe20003800200 */
[----:B------:R-:W-:Y:S02]  /*a8e0*/  IADD3 R169, PT, PT, R100, 0x700, RZ ;  /* 0x0000070064a97810 */ /* 0x000fe40007ffe0ff */
[-C--:B------:R-:W-:Y:S02]  /*a8f0*/  LEA.HI R63, R63, R100.reuse, RZ, 0x1b ;  /* 0x000000643f3f7211 */ /* 0x080fe400078fd8ff */
[----:B------:R-:W-:Y:S01]  /*a900*/  LEA.HI R171, R171, R100, RZ, 0x1b ;  /* 0x00000064abab7211 */ /* 0x000fe200078fd8ff */
[----:B------:R-:W-:Y:S06]  /*a910*/  @!P5 BRA `(.L_x_10400) ;  /* 0x000000000004d947 */ /* 0x000fec0003800000 */
[----:B-1----:R1:W-:Y:S02]  /*a920*/  REDG.E.ADD.F32.FTZ.RN.STRONG.GPU desc[UR22][R70.64+0x1900], R61 ;  /* 0x0019003d460079a6 */ /* 0x0023e4000c12f316 */
.L_x_10400:
[----:B------:R-:W-:Y:S05]  /*a930*/  BSYNC.RECONVERGENT B0 ;  /* 0x0000000000007941 */ /* 0x000fea0003800200 */
.L_x_10399:
        /* <DEDUP_REMOVED lines=13> */
.L_x_10402:
[----:B------:R-:W-:Y:S05]  /*aa10*/  BSYNC.RECONVERGENT B0 ;  /* 0x0000000000007941 */ /* 0x000fea0003800200 */
.L_x_10401:
[----:B-1----:R1:W0:Y:S01]  /*aa20*/  LDS R61, [R171+0x2b80] ;  /* 0x002b8000ab3d7984 */ /* 0x0022220000000800 */
[----:B------:R-:W-:Y:S01]  /*aa30*/  BSSY.RECONVERGENT B0, `(.L_x_10403) ;  /* 0x0000004000007945 */ /* 0x000fe20003800200 */
[----:B------:R-:W-:-:S03]  /*aa40*/  LEA R169, R169, UR20, 0x2 ;  /* 0x00000014a9a97c11 */ /* 0x000fc6000f8e10ff */
[----:B------:R-:W-:Y:S05]  /*aa50*/  @!P0 BRA `(.L_x_10404) ;  /* 0x0000000000048947 */ /* 0x000fea0003800000 */
[----:B0-----:R0:W-:Y:S02]  /*aa60*/  REDG.E.ADD.F32.FTZ.RN.STRONG.GPU desc[UR22][R70.64+0x1b00], R61 ;  /* 0x001b003d460079a6 */ /* 0x0011e4000c12f316 */
.L_x_10404:
[----:B------:R-:W-:Y:S05]  /*aa70*/  BSYNC.RECONVERGENT B0 ;  /* 0x0000000000007941 */ /* 0x000fea0003800200 */
.L_x_10403:
[----:B0-----:R0:W0:Y:S01]  /*aa80*/  LDS R61, [R169+0x2c80] ;  /* 0x002c8000a93d7984 */ /* 0x0010220000000800 */
[----:B------:R-:W-:Y:S04]  /*aa90*/  BSSY.RECONVERGENT B0, `(.L_x_10405) ;  /* 0x0000003000007945 */ /* 0x000fe80003800200 */
[----:B------:R-:W-:Y:S05]  /*aaa0*/  @!P2 BRA `(.L_x_10406) ;  /* 0x000000000004a947 */ /* 0x000fea0003800000 */
[----:B0-----:R0:W-:Y:S02]  /*aab0*/  REDG.E.ADD.F32.FTZ.RN.STRONG.GPU desc[UR22][R70.64+0x1c00], R61 ;  /* 0x001c003d460079a6 */ /* 0x0011e4000c12f316 */
.L_x_10406:
[----:B------:R-:W-:Y:S05]  /*aac0*/  BSYNC.RECONVERGENT B0 ;  /* 0x0000000000007941 */ /* 0x000fea0003800200 */
.L_x_10405:
[----:B0-----:R-:W-:Y:S01]  /*aad0*/  IADD3 R61, PT, PT, R100, 0x740, RZ ;  /* 0x00000740643d7810 */ /* 0x001fe20007ffe0ff */
[-C--:B------:R-:W-:Y:S01]  /*aae0*/  FMUL.FTZ R169, R64, R36.reuse ;  /* 0x0000002440a97220 */ /* 0x080fe20000410000 */
[----:B------:R-:W-:Y:S01]  /*aaf0*/  IADD3 R63, PT, PT, R100, 0x780, RZ ;  /* 0x00000780643f7810 */ /* 0x000fe20007ffe0ff */
[----:B------:R-:W-:Y:S01]  /*ab00*/  FFMA.FTZ R242, R57, -R36, R242 ;  /* 0x8000002439f27223 */ /* 0x000fe200000100f2 */
[----:B------:R-:W-:Y:S01]  /*ab10*/  LEA.HI R60, R61, R100, RZ, 0x1b ;  /* 0x000000643d3c7211 */ /* 0x000fe200078fd8ff */
[----:B------:R-:W-:Y:S01]  /*ab20*/  FMUL.FTZ R61, R182, R36 ;  /* 0x00000024b63d7220 */ /* 0x000fe20000410000 */
[----:B------:R-:W-:Y:S01]  /*ab30*/  LEA.HI R62, R63, R100, RZ, 0x1b ;  /* 0x000000643f3e7211 */ /* 0x000fe200078fd8ff */
        /* <DEDUP_REMOVED lines=11> */
.L_x_10408:
[----:B------:R-:W-:Y:S05]  /*abf0*/  BSYNC.RECONVERGENT B0 ;  /* 0x0000000000007941 */ /* 0x000fea0003800200 */
.L_x_10407:
[----:B-1----:R1:W0:Y:S01]  /*ac00*/  LDS R63, [R122+0x2e80] ;  /* 0x002e80007a3f7984 */ /* 0x0022220000000800 */
[----:B------:R-:W-:Y:S01]  /*ac10*/  BSSY.RECONVERGENT B0, `(.L_x_10409) ;  /* 0x0000005000007945 */ /* 0x000fe20003800200 */
[----:B------:R-:W-:Y:S01]  /*ac20*/  LEA R171, R171, UR20, 0x2 ;  /* 0x00000014abab7c11 */ /* 0x000fe2000f8e10ff */
[----:B------:R-:W-:Y:S02]  /*ac30*/  FFMA.FTZ R61, R242, R169, R61 ;  /* 0x000000a9f23d7223 */ /* 0x000fe4000001003d */
[----:B------:R-:W-:Y:S05]  /*ac40*/  @!P4 BRA `(.L_x_10410) ;  /* 0x000000000004c947 */ /* 0x000fea0003800000 */
[----:B0-----:R0:W-:Y:S02]  /*ac50*/  REDG.E.ADD.F32.FTZ.RN.STRONG.GPU desc[UR22][R70.64+0x1e00], R63 ;  /* 0x001e003f460079a6 */ /* 0x0011e4000c12f316 */
.L_x_10410:
[----:B------:R-:W-:Y:S05]  /*ac60*/  BSYNC.RECONVERGENT B0 ;  /* 0x0000000000007941 */ /* 0x000fea0003800200 */
.L_x_10409:
[----:B0-----:R-:W-:Y:S01]  /*ac70*/  FADD.FTZ R60, R148, R61 ;  /* 0x0000003d943c7221 */ /* 0x001fe20000010000 */
[----:B------:R-:W-:Y:S01]  /*ac80*/  BSSY.RECONVERGENT B0, `(.L_x_10411) ;  /* 0x0000004000007945 */ /* 0x000fe20003800200 */
[----:B------:R0:W0:Y:S03]  /*ac90*/  LDS R61, [R171+0x2f80] ;  /* 0x002f8000ab3d7984 */ /* 0x0000260000000800 */
[----:B------:R-:W-:Y:S05]  /*aca0*/  @!P5 BRA `(.L_x_10412) ;  /* 0x000000000004d947 */ /* 0x000fea0003800000 */
[----:B0-----:R0:W-:Y:S02]  /*acb0*/  REDG.E.ADD.F32.FTZ.RN.STRONG.GPU desc[UR22][R70.64+0x1f00], R61 ;  /* 0x001f003d460079a6 */ /* 0x0011e4000c12f316 */
.L_x_10412:
[----:B------:R-:W-:Y:S05]  /*acc0*/  BSYNC.RECONVERGENT B0 ;  /* 0x0000000000007941 */ /* 0x000fea0003800200 */
.L_x_10411:
[----:B0-----:R-:W-:Y:S01]  /*acd0*/  FADD.FTZ R61, R153, R62 ;  /* 0x0000003e993d7221 */ /* 0x001fe20000010000 */
[C---:B------:R-:W-:Y:S01]  /*ace0*/  FFMA.FTZ R62, R2.reuse, R69, R65 ;  /* 0x00000045023e7223 */ /* 0x040fe20000010041 */
[----:B------:R-:W-:Y:S01]  /*acf0*/  FFMA.FTZ R63, -R2, R67, R68 ;  /* 0x00000043023f7223 */ /* 0x000fe20000010144 */
[----:B------:R-:W0:Y:S01]  /*ad00*/  SHFL.DOWN PT, R65, R60, 0x1, 0x1f ;  /* 0x08201f003c417f89 */ /* 0x000e2200000e0000 */
[----:B------:R-:W-:Y:S01]  /*ad10*/  ISETP.GT.AND P0, PT, R99, 0x1e, PT ;  /* 0x0000001e6300780c */ /* 0x000fe20003f04270 */
[----:B------:R-:W-:Y:S01]  /*ad20*/  FMUL.FTZ R139, R242, R139 ;  /* 0x0000008bf28b7220 */ /* 0x000fe20000410000 */
[----:B------:R-:W-:Y:S01]  /*ad30*/  FMUL.FTZ R152, R225, R152 ;  /* 0x00000098e1987220 */ /* 0x000fe20000410000 */
[----:B------:R-:W5:Y:S01]  /*ad40*/  SHFL.DOWN PT, R68, R61, 0x1, 0x1f ;  /* 0x08201f003d447f89 */ /* 0x000f6200000e0000 */
[----:B------:R-:W-:Y:S01]  /*ad50*/  ISETP.GT.AND P2, PT, R99, 0xf, PT ;  /* 0x0000000f6300780c */ /* 0x000fe20003f44270 */
[----:B------:R-:W-:Y:S01]  /*ad60*/  FFMA.FTZ R240, R240, R141, R139 ;  /* 0x0000008df0f07223 */ /* 0x000fe2000001008b */
[----:B------:R-:W-:Y:S01]  /*ad70*/  FFMA.FTZ R213, R213, R66, R152 ;  /* 0x00000042d5d57223 */ /* 0x000fe20000010098 */
[----:B------:R-:W1:Y:S01]  /*ad80*/  SHFL.DOWN PT, R67, R62, 0x1, 0x1f ;  /* 0x08201f003e437f89 */ /* 0x000e6200000e0000 */
[----:B------:R-:W-:Y:S01]  /*ad90*/  FMUL.FTZ R157, R238, R157 ;  /* 0x0000009dee9d7220 */ /* 0x000fe20000410000 */
[----:B------:R-:W-:Y:S01]  /*ada0*/  FMUL.FTZ R154, R219, R154 ;  /* 0x0000009adb9a7220 */ /* 0x000fe20000410000 */
[----:B------:R-:W-:Y:S01]  /*adb0*/  FMUL.FTZ R160, R223, R160 ;  /* 0x000000a0dfa07220 */ /* 0x000fe20000410000 */
[----:B------:R-:W2:Y:S01]  /*adc0*/  SHFL.DOWN PT, R70, R63, 0x1, 0x1f ;  /* 0x08201f003f467f89 */ /* 0x000ea200000e0000 */
        /* <DEDUP_REMOVED lines=15> */
[----:B-----5:R-:W-:Y:S01]  /*aec0*/  @!P0 FADD.FTZ R61, R61, R68 ;  /* 0x000000443d3d8221 */ /* 0x020fe20000010000 */
[----:B------:R-:W-:Y:S01]  /*aed0*/  FADD.FTZ R54, R65, R54 ;  /* 0x0000003641367221 */ /* 0x000fe20000010000 */
        /* <DEDUP_REMOVED lines=8> */
[----:B------:R-:W-:Y:S01]  /*af60*/  ISETP.GT.AND P0, PT, R99, 0x1d, PT ;  /* 0x0000001d6300780c */ /* 0x000fe20003f04270 */
[----:B------:R-:W-:Y:S01]  /*af70*/  FFMA.FTZ R204, R58, R204, R135 ;  /* 0x000000cc3acc7223 */ /* 0x000fe20000010087 */
        /* <DEDUP_REMOVED lines=58> */
[----:B-1----:R-:W-:Y:S01]  /*b320*/  @!P0 FADD.FTZ R60, R60, R65 ;  /* 0x000000413c3c8221 */ /* 0x002fe20000010000 */
[----:B--2---:R-:W-:-:S04]  /*b330*/  @!P0 FADD.FTZ R62, R62, R67 ;  /* 0x000000433e3e8221 */ /* 0x004fc80000010000 */
[----:B------:R0:W1:Y:S01]  /*b340*/  SHFL.DOWN PT, R65, R60, 0x10, 0x1f ;  /* 0x0a001f003c417f89 */ /* 0x00006200000e0000 */
[----:B-----5:R-:W-:-:S03]  /*b350*/  @!P0 FADD.FTZ R63, R63, R66 ;  /* 0x000000423f3f8221 */ /* 0x020fc60000010000 */
        /* <DEDUP_REMOVED lines=12> */
.L_x_10414:
[----:B------:R-:W-:Y:S05]  /*b420*/  BSYNC.RECONVERGENT B0 ;  /* 0x0000000000007941 */ /* 0x000fea0003800200 */
.L_x_10413:
        /* <DEDUP_REMOVED lines=22> */
[----:B012---:R-:W0:Y:S01]  /*b590*/  LDS.128 R64, [UR20+0x31a0] ;  /* 0x0031a014ff407984 */ /* 0x007e220008000c00 */
[----:B------:R-:W-:-:S04]  /*b5a0*/  ULEA UR33, UR8, UR20, 0x3 ;  /* 0x0000001408217291 */ /* 0x000fc8000f8e18ff */
[----:B------:R-:W-:-:S13]  /*b5b0*/  PLOP3.LUT P0, PT, PT, PT, UP0, 0x80, 0x8 ;  /* 0x000000000008781c */ /* 0x000fda0003f0f008 */
[----:B------:R-:W1:Y:S04]  /*b5c0*/  @P0 LDS.64 R68, [UR33+0x63e0] ;  /* 0x0063e021ff440984 */ /* 0x000e680008000a00 */
        /* <DEDUP_REMOVED lines=11> */
.L_x_10416:
[----:B------:R-:W-:Y:S05]  /*b680*/  BSYNC.RECONVERGENT B0 ;  /* 0x0000000000007941 */ /* 0x000fea0003800200 */
.L_x_10415:
[----:B------:R-:W-:-:S04]  /*b690*/  UIADD3 UR8, UPT, UPT, UR8, 0x1, URZ ;  /* 0x0000000108087890 */ /* 0x000fc8000fffe0ff */
[----:B------:R-:W-:-:S09]  /*b6a0*/  UISETP.GE.AND UP0, UPT, UR8, UR45, UPT ;  /* 0x0000002d0800728c */ /* 0x000fd2000bf06270 */
[----:B------:R-:W-:Y:S05]  /*b6b0*/  BRA.U !UP0, `(.L_x_10417) ;  /* 0xffffff8108687547 */ /* 0x000fea000b83ffff */
.L_x_10318:
[----:B------:R-:W-:Y:S01]  /*b6c0*/  BAR.SYNC.DEFER_BLOCKING 0x0 ;  /* 0x0000000000007b1d */ /* 0x000fe20000010000 */
[----:B------:R-:W-:Y:S01]  /*b6d0*/  SHF.L.U32 R0, R100, 0x1, RZ ;  /* 0x0000000164007819 */ /* 0x000fe200000006ff */
[----:B------:R-:W-:-:S03]  /*b6e0*/  HFMA2 R2, -RZ, RZ, 0, 9.5367431640625e-07 ;  /* 0x00000010ff027431 */ /* 0x000fc600000001ff */
[----:B------:R-:W-:Y:S01]  /*b6f0*/  LOP3.LUT R3, R0, 0x7c0, RZ, 0xc0, !PT ;  /* 0x000007c000037812 */ /* 0x000fe200078ec0ff */
[----:B------:R-:W5:Y:S03]  /*b700*/  LDCU.64 UR28, c[0x0][0x4f8] ;  /* 0x00009f00ff1c77ac */ /* 0x000f660008000a00 */
[----:B------:R-:W-:Y:S01]  /*b710*/  LOP3.LUT R3, R3, 0x1f, R112, 0xf8, !PT ;  /* 0x0000001f03037812 */ /* 0x000fe200078ef870 */
[----:B------:R-:W-:Y:S01]  /*b720*/  UIADD3 UR8, UPT, UPT, UR13, -0x1, URZ ;  /* 0xffffffff0d087890 */ /* 0x000fe2000fffe0ff */
[----:B------:R-:W-:Y:S01]  /*b730*/  F2FP.F16.F32.PACK_AB R24, R23, R24 ;  /* 0x000000181718723e */ /* 0x000fe200000000ff */
[----:B------:R-:W0:Y:S02]  /*b740*/  LDCU.64 UR30, c[0x0][0x500] ;  /* 0x0000a000ff1e77ac */ /* 0x000e240008000a00 */
[----:B------:R-:W-:Y:S01]  /*b750*/  IMAD.WIDE.U32 R2, R3, R2, UR10 ;  /* 0x0000000a03027e25 */ /* 0x000fe2000f8e0002 */
[----:B------:R-:W1:Y:S04]  /*b760*/  LDCU.64 UR34, c[0x0][0x550] ;  /* 0x0000aa00ff2277ac */ /* 0x000e680008000a00 */
        /* <DEDUP_REMOVED lines=8> */
[----:B------:R-:W-:Y:S01]  /*b7f0*/  UIMAD UR25, UR32, UR29, UR25 ;  /* 0x0000001d201972a4 */ /* 0x000fe2000f8e0219 */
[----:B------:R-:W5:Y:S03]  /*b800*/  LDCU.64 UR28, c[0x0][0x520] ;  /* 0x0000a400ff1c77ac */ /* 0x000f660008000a00 */
[----:B0-----:R-:W-:-:S02]  /*b810*/  UIMAD.WIDE.U32 UR24, UR21, UR30, UR24 ;  /* 0x0000001e151872a5 */ /* 0x001fc4000f8e0018 */
[----:B------:R-:W-:Y:S02]  /*b820*/  UIADD3.X UR16, UPT, UPT, UR16, -0x1, URZ, UP1, !UPT ;  /* 0xffffffff10107890 */ /* 0x000fe40008ffe4ff */
[----:B------:R-:W-:Y:S02]  /*b830*/  UIMAD UR25, UR21, UR31, UR25 ;  /* 0x0000001f151972a4 */ /* 0x000fe4000f8e0219 */
[----:B-1----:R-:W-:Y:S01]  /*b840*/  ULEA UR20, UP0, UR24, UR34, 0x1 ;  /* 0x0000002218147291 */ /* 0x002fe2000f8008ff */
[----:B------:R-:W0:Y:S03]  /*b850*/  LDCU.64 UR30, c[0x0][0x560] ;  /* 0x0000ac00ff1e77ac */ /* 0x000e260008000a00 */
[----:B------:R-:W-:Y:S02]  /*b860*/  ULEA.HI.X UR24, UR24, UR35, UR25, 0x1, UP0 ;  /* 0x0000002318187291 */ /* 0x000fe400080f0c19 */
[----:B------:R-:W-:-:S02]  /*b870*/  UIADD3.X UR15, UPT, UPT, UR15, -0x1, URZ, UP2, !UPT ;  /* 0xffffffff0f0f7890 */ /* 0x000fc400097fe4ff */
[----:B------:R-:W-:Y:S01]  /*b880*/  UIADD3.X UR11, UPT, UPT, UR11, -0x1, URZ, UP3, !UPT ;  /* 0xffffffff0b0b7890 */ /* 0x000fe20009ffe4ff */
        /* <DEDUP_REMOVED lines=99> */
[----:B------:R-:W-:-:S02]  /*bec0*/  @!P6 FMUL.FTZ R4, R4, -1.4426950216293334961 ;  /* 0xbfb8aa3b0404e820 */ /* 0x000fc40000410000 */
[----:B------:R-:W3:Y:S02]  /*bed0*/  @!P3 MUFU.EX2 R0, R0 ;  /* 0x000000000000b308 */ /* 0x000ee40000000800 */
[----:B------:R-:W-:Y:S01]  /*bee0*/  @!P0 FMUL.FTZ R5, R10, -1.4426950216293334961 ;  /* 0xbfb8aa3b0a058820 */ /* 0x000fe20000410000 */
[----:B-----5:R-:W-:Y:S01]  /*bef0*/  @!P2 FMUL.FTZ R43, R43, R6 ;  /* 0x000000062b2ba220 */ /* 0x020fe20000410000 */
[----:B------:R-:W-:Y:S01]  /*bf00*/  FSETP.GTU.FTZ.AND P2, PT, R11, 20, PT ;  /* 0x41a000000b00780b */ /* 0x000fe20003f5c000 */
[----:B------:R-:W4:Y:S01]  /*bf10*/  @!P4 MUFU.EX2 R3, R3 ;  /* 0x000000030003c308 */ /* 0x000f220000000800 */
[----:B------:R-:W-:Y:S02]  /*bf20*/  F2FP.F16.F32.PACK_AB R10, R27, R28 ;  /* 0x0000001c1b0a723e */ /* 0x000fe400000000ff */
[----:B------:R-:W-:Y:S01]  /*bf30*/  F2FP.F16.F32.PACK_AB R27, R17, R18 ;  /* 0x00000012111b723e */ /* 0x000fe200000000ff */
[----:B-1----:R-:W-:Y:S01]  /*bf40*/  @!P5 FMUL.FTZ R2, R13, -1.4426950216293334961 ;  /* 0xbfb8aa3b0d02d820 */ /* 0x002fe20000410000 */
[----:B------:R-:W1:Y:S01]  /*bf50*/  @!P0 MUFU.EX2 R5, R5 ;  /* 0x0000000500058308 */ /* 0x000e620000000800 */
[----:B--2---:R-:W-:Y:S01]  /*bf60*/  @!P1 FMUL.FTZ R42, R42, R7 ;  /* 0x000000072a2a9220 */ /* 0x004fe20000410000 */
[----:B------:R-:W-:-:S02]  /*bf70*/  FSETP.GTU.FTZ.AND P1, PT, R12, 20, PT ;  /* 0x41a000000c00780b */ /* 0x000fc40003f3c000 */
[----:B------:R-:W-:Y:S01]  /*bf80*/  @!P6 MUFU.EX2 R4, R4 ;  /* 0x000000040004e308 */ /* 0x000fe20000000800 */
[----:B---3--:R-:W-:Y:S01]  /*bf90*/  @!P3 FADD.FTZ R0, R0, 1 ;  /* 0x3f8000000000b421 */ /* 0x008fe20000010000 */
[----:B------:R-:W-:Y:S01]  /*bfa0*/  F2FP.F16.F32.PACK_AB R18, R40, R37 ;  /* 0x000000252812723e */ /* 0x000fe200000000ff */
        /* <DEDUP_REMOVED lines=20> */
[----:B-----5:R-:W-:Y:S01]  /*c0f0*/  LOP3.LUT R5, R100, 0x3e0, RZ, 0xc0, !PT ;  /* 0x000003e064057812 */ /* 0x020fe200078ec0ff */
[----:B----4-:R-:W-:-:S03]  /*c100*/  @!P1 FADD.FTZ R6, R6, 1 ;  /* 0x3f80000006069421 */ /* 0x010fc60000010000 */
[----:B------:R-:W-:-:S03]  /*c110*/  LEA R5, R5, R110, 0x1 ;  /* 0x0000006e05057211 */ /* 0x000fc600078e08ff */
[----:B------:R4:W5:Y:S01]  /*c120*/  @!P4 MUFU.RCP R19, R3 ;  /* 0x000000030013c308 */ /* 0x0009620000001000 */
[----:B---3--:R-:W-:Y:S01]  /*c130*/  MOV R2, UR20 ;  /* 0x0000001400027c02 */ /* 0x008fe20008000f00 */
[----:B0-----:R-:W-:-:S06]  /*c140*/  @!P0 FMUL.FTZ R50, R50, R21 ;  /* 0x0000001532328220 */ /* 0x001fcc0000410000 */
[----:B------:R-:W0:Y:S01]  /*c150*/  @!P3 MUFU.RCP R17, R0 ;  /* 0x000000000011b308 */ /* 0x000e220000001000 */
[----:B----4-:R-:W-:Y:S01]  /*c160*/  MOV R3, UR24 ;  /* 0x0000001800037c02 */ /* 0x010fe20008000f00 */
[----:B------:R-:W-:Y:S01]  /*c170*/  @!P5 FMUL.FTZ R45, R45, R16 ;  /* 0x000000102d2dd220 */ /* 0x000fe20000410000 */
[----:B------:R-:W3:Y:S01]  /*c180*/  LDCU.64 UR24, c[0x0][0x518] ;  /* 0x0000a300ff1877ac */ /* 0x000ee20008000a00 */
[----:B------:R-:W-:Y:S01]  /*c190*/  F2FP.F16.F32.PACK_AB R16, R34, R33 ;  /* 0x000000212210723e */ /* 0x000fe200000000ff */
[----:B------:R-:W-:-:S03]  /*c1a0*/  IMAD.WIDE.U32 R2, R5, 0x10, R2 ;  /* 0x0000001005027825 */ /* 0x000fc600078e0002 */
[----:B------:R-:W4:Y:S01]  /*c1b0*/  @!P6 MUFU.RCP R4, R4 ;  /* 0x000000040004e308 */ /* 0x000f220000001000 */
[----:B-----5:R-:W-:Y:S01]  /*c1c0*/  @!P4 FMUL.FTZ R48, R48, R19 ;  /* 0x000000133030c220 */ /* 0x020fe20000410000 */
[----:B-1----:R-:W-:Y:S01]  /*c1d0*/  STG.E.128 desc[UR22][R2.64], R12 ;  /* 0x0000000c02007986 */ /* 0x002fe2000c101d16 */
[----:B------:R-:W-:-:S03]  /*c1e0*/  F2FP.F16.F32.PACK_AB R19, R42, R41 ;  /* 0x000000292a13723e */ /* 0x000fc600000000ff */
[----:B--2---:R1:W-:Y:S02]  /*c1f0*/  STG.E.128 desc[UR22][R2.64+0x200], R8 ;  /* 0x0002000802007986 */ /* 0x0043e4000c101d16 */
[----:B------:R-:W2:Y:S01]  /*c200*/  @!P1 MUFU.RCP R6, R6 ;  /* 0x0000000600069308 */ /* 0x000ea20000001000 */
[----:B------:R-:W-:Y:S01]  /*c210*/  F2FP.F16.F32.PACK_AB R21, R48, R45 ;  /* 0x0000002d3015723e */ /* 0x000fe200000000ff */
[----:B0-----:R-:W-:Y:S01]  /*c220*/  @!P3 FMUL.FTZ R46, R46, R17 ;  /* 0x000000112e2eb220 */ /* 0x001fe20000410000 */
[----:B------:R-:W-:Y:S01]  /*c230*/  F2FP.F16.F32.PACK_AB R17, R38, R35 ;  /* 0x000000232611723e */ /* 0x000fe200000000ff */
[----:B------:R-:W-:Y:S01]  /*c240*/  BAR.SYNC.DEFER_BLOCKING 0x0 ;  /* 0x0000000000007b1d */ /* 0x000fe20000010000 */
[----:B---3--:R-:W-:Y:S02]  /*c250*/  UIMAD.WIDE.U32 UR26, UR32, UR24, UR26 ;  /* 0x00000018201a72a5 */ /* 0x008fe4000f8e001a */
[----:B------:R-:W-:Y:S02]  /*c260*/  F2FP.F16.F32.PACK_AB R20, R46, R43 ;  /* 0x0000002b2e14723e */ /* 0x000fe400000000ff */
[----:B------:R-:W-:Y:S01]  /*c270*/  UIMAD UR25, UR32, UR25, UR27 ;  /* 0x00000019201972a4 */ /* 0x000fe2000f8e021b */
[----:B------:R0:W3:Y:S01]  /*c280*/  @!P2 MUFU.RCP R23, R7 ;  /* 0x000000070017a308 */ /* 0x0000e20000001000 */
[----:B----4-:R-:W-:Y:S01]  /*c290*/  @!P6 FMUL.FTZ R49, R49, R4 ;  /* 0x000000043131e220 */ /* 0x010fe20000410000 */
[----:B------:R-:W-:-:S02]  /*c2a0*/  UMOV UR24, UR26 ;  /* 0x0000001a00187c82 */ /* 0x000fc40008000000 */
[----:B------:R-:W-:Y:S02]  /*c2b0*/  UIMAD.WIDE.U32 UR24, UR21, UR28, UR24 ;  /* 0x0000001c151872a5 */ /* 0x000fe4000f8e0018 */
[----:B------:R-:W-:Y:S01]  /*c2c0*/  F2FP.F16.F32.PACK_AB R22, R50, R49 ;  /* 0x000000313216723e */ /* 0x000fe200000000ff */
[----:B--2---:R-:W-:Y:S01]  /*c2d0*/  @!P1 FMUL.FTZ R51, R51, R6 ;  /* 0x0000000633339220 */ /* 0x004fe20000410000 */
[----:B0-----:R-:W-:Y:S01]  /*c2e0*/  FADD.FTZ R7, R33, R114 ;  /* 0x0000007221077221 */ /* 0x001fe20000010000 */
[----:B------:R-:W-:Y:S02]  /*c2f0*/  UIMAD UR25, UR21, UR29, UR25 ;  /* 0x0000001d151972a4 */ /* 0x000fe4000f8e0219 */
[----:B------:R-:W-:Y:S01]  /*c300*/  ULEA UR20, UP0, UR24, UR30, 0x1 ;  /* 0x0000001e18147291 */ /* 0x000fe2000f8008ff */
[----:B------:R-:W-:-:S03]  /*c310*/  FADD.FTZ R0, R7, R34 ;  /* 0x0000002207007221 */ /* 0x000fc60000010000 */
[----:B------:R-:W-:Y:S01]  /*c320*/  ULEA.HI.X UR24, UR24, UR31, UR25, 0x1, UP0 ;  /* 0x0000001f18187291 */ /* 0x000fe200080f0c19 */
[----:B------:R-:W-:Y:S01]  /*c330*/  FADD.FTZ R7, R0, R35 ;  /* 0x0000002300077221 */ /* 0x000fe20000010000 */
[----:B---3--:R-:W-:Y:S01]  /*c340*/  @!P2 FMUL.FTZ R54, R54, R23 ;  /* 0x000000173636a220 */ /* 0x008fe20000410000 */
[----:B------:R-:W-:Y:S01]  /*c350*/  STS.128 [R97], R16 ;  /* 0x0000001061007388 */ /* 0x000fe20000000c00 */
[----:B-1----:R-:W-:Y:S01]  /*c360*/  MOV R2, UR20 ;  /* 0x0000001400027c02 */ /* 0x002fe20008000f00 */
        /* <DEDUP_REMOVED lines=27> */
.L_x_10285:
        /* <DEDUP_REMOVED lines=41> */
.L_x_10420:
[----:B------:R-:W-:Y:S05]  /*c7b0*/  BSYNC.RECONVERGENT B0 ;  /* 0x0000000000007941 */ /* 0x000fea0003800200 */
.L_x_10419:
        /* <DEDUP_REMOVED lines=39> */
.L_x_10422:
[----:B------:R-:W-:Y:S05]  /*ca30*/  BSYNC.RECONVERGENT B0 ;  /* 0x0000000000007941 */ /* 0x000fea0003800200 */
.L_x_10421:
        /* <DEDUP_REMOVED lines=17> */
.L_x_10424:
        /* <DEDUP_REMOVED lines=26> */
.L_x_10423:
[----:B------:R-:W-:Y:S05]  /*ccf0*/  EXIT ;  /* 0x000000000000794d */ /* 0x000fea0003800000 */
.L_x_10323:
[----:B------:R-:W-:Y:S01]  /*cd00*/  MOV R204, R69 ;  /* 0x0000004500cc7202 */ /* 0x000fe20000000f00 */
[----:B------:R-:W-:Y:S01]  /*cd10*/  HFMA2 R201, -RZ, RZ, 0, 5.9604644775390625e-08 ;  /* 0x00000001ffc97431 */ /* 0x000fe200000001ff */
[----:B------:R-:W-:Y:S02]  /*cd20*/  MOV R206, RZ ;  /* 0x000000ff00ce7202 */ /* 0x000fe40000000f00 */
[----:B------:R-:W-:-:S07]  /*cd30*/  MOV R73, 0xffffffff ;  /* 0xffffffff00497802 */ /* 0x000fce0000000f00 */
[----:B01---5:R-:W-:Y:S05]  /*cd40*/  WARPSYNC.COLLECTIVE R73, `(.L_x_10425) ;  /* 0x0000000049087348 */ /* 0x023fea0003c00000 */
[----:B------:R2:W3:Y:S02]  /*cd50*/  SHFL.UP P6, R200, R204, R201, R206 ;  /* 0x040000c9ccc87389 */ /* 0x0004e400000c00ce */
[----:B0123-5:R-:W-:Y:S05]  /*cd60*/  ENDCOLLECTIVE ;  /* 0x000000000000791b */ /* 0x02ffea0003800000 */
.L_x_10425:
[----:B------:R-:W-:Y:S02]  /*cd70*/  MOV R204, R75 ;  /* 0x0000004b00cc7202 */ /* 0x000fe40000000f00 */
[----:B------:R-:W-:-:S07]  /*cd80*/  MOV R68, R200 ;  /* 0x000000c800447202 */ /* 0x000fce0000000f00 */
[----:B------:R-:W-:Y:S05]  /*cd90*/  WARPSYNC.COLLECTIVE R73, `(.L_x_10426) ;  /* 0x0000000049087348 */ /* 0x000fea0003c00000 */
[----:B------:R0:W1:Y:S02]  /*cda0*/  SHFL.UP P6, R200, R204, R201, R206 ;  /* 0x040000c9ccc87389 */ /* 0x00006400000c00ce */
[----:B01----:R-:W-:Y:S05]  /*cdb0*/  ENDCOLLECTIVE ;  /* 0x000000000000791b */ /* 0x003fea0003800000 */
.L_x_10426:
[----:B------:R-:W-:Y:S02]  /*cdc0*/  MOV R204, R198 ;  /* 0x000000c600cc7202 */ /* 0x000fe40000000f00 */
[----:B------:R-:W-:-:S07]  /*cdd0*/  MOV R70, R200 ;  /* 0x000000c800467202 */ /* 0x000fce0000000f00 */
[----:B------:R-:W-:Y:S05]  /*cde0*/  WARPSYNC.COLLECTIVE R73, `(.L_x_10427) ;  /* 0x0000000049087348 */ /* 0x000fea0003c00000 */
[----:B------:R0:W1:Y:S02]  /*cdf0*/  SHFL.UP P6, R200, R204, R201, R206 ;  /* 0x040000c9ccc87389 */ /* 0x00006400000c00ce */
[----:B01----:R-:W-:Y:S05]  /*ce00*/  ENDCOLLECTIVE ;  /* 0x000000000000791b */ /* 0x003fea0003800000 */
.L_x_10427:
[----:B------:R-:W-:Y:S02]  /*ce10*/  MOV R204, R199 ;  /* 0x000000c700cc7202 */ /* 0x000fe40000000f00 */
[----:B------:R-:W-:-:S07]  /*ce20*/  MOV R72, R200 ;  /* 0x000000c800487202 */ /* 0x000fce0000000f00 */
[----:B------:R-:W-:Y:S05]  /*ce30*/  WARPSYNC.COLLECTIVE R73, `(.L_x_10428) ;  /* 0x0000000049087348 */ /* 0x000fea0003c00000 */
[----:B------:R0:W1:Y:S02]  /*ce40*/  SHFL.UP P6, R200, R204, R201, R206 ;  /* 0x040000c9ccc87389 */ /* 0x00006400000c00ce */
[----:B01----:R-:W-:Y:S05]  /*ce50*/  ENDCOLLECTIVE ;  /* 0x000000000000791b */ /* 0x003fea0003800000 */
.L_x_10428:
        /* <DEDUP_REMOVED lines=15> */
.L_x_10429:
[----:B------:R-:W-:Y:S02]  /*cf50*/  MOV R204, R75 ;  /* 0x0000004b00cc7202 */ /* 0x000fe40000000f00 */
[----:B------:R-:W-:-:S07]  /*cf60*/  MOV R68, R200 ;  /* 0x000000c800447202 */ /* 0x000fce0000000f00 */
[----:B------:R-:W-:Y:S05]  /*cf70*/  WARPSYNC.COLLECTIVE R73, `(.L_x_10430) ;  /* 0x0000000049087348 */ /* 0x000fea0003c00000 */
[----:B------:R0:W1:Y:S02]  /*cf80*/  SHFL.UP P6, R200, R204, R201, R206 ;  /* 0x040000c9ccc87389 */ /* 0x00006400000c00ce */
[----:B01----:R-:W-:Y:S05]  /*cf90*/  ENDCOLLECTIVE ;  /* 0x000000000000791b */ /* 0x003fea0003800000 */
.L_x_10430:
[----:B------:R-:W-:Y:S02]  /*cfa0*/  MOV R204, R198 ;  /* 0x000000c600cc7202 */ /* 0x000fe40000000f00 */
[----:B------:R-:W-:-:S07]  /*cfb0*/  MOV R70, R200 ;  /* 0x000000c800467202 */ /* 0x000fce0000000f00 */
[----:B------:R-:W-:Y:S05]  /*cfc0*/  WARPSYNC.COLLECTIVE R73, `(.L_x_10431) ;  /* 0x0000000049087348 */ /* 0x000fea0003c00000 */
[----:B------:R0:W1:Y:S02]  /*cfd0*/  SHFL.UP P6, R200, R204, R201, R206 ;  /* 0x040000c9ccc87389 */ /* 0x00006400000c00ce */
[----:B01----:R-:W-:Y:S05]  /*cfe0*/  ENDCOLLECTIVE ;  /* 0x000000000000791b */ /* 0x003fea0003800000 */
.L_x_10431:
[----:B------:R-:W-:Y:S02]  /*cff0*/  MOV R204, R199 ;  /* 0x000000c700cc7202 */ /* 0x000fe40000000f00 */
[----:B------:R-:W-:-:S07]  /*d000*/  MOV R72, R200 ;  /* 0x000000c800487202 */ /* 0x000fce0000000f00 */
[----:B------:R-:W-:Y:S05]  /*d010*/  WARPSYNC.COLLECTIVE R73, `(.L_x_10432) ;  /* 0x0000000049087348 */ /* 0x000fea0003c00000 */
[----:B------:R0:W1:Y:S02]  /*d020*/  SHFL.UP P6, R200, R204, R201, R206 ;  /* 0x040000c9ccc87389 */ /* 0x00006400000c00ce */
[----:B01----:R-:W-:Y:S05]  /*d030*/  ENDCOLLECTIVE ;  /* 0x000000000000791b */ /* 0x003fea0003800000 */
.L_x_10432:
        /* <DEDUP_REMOVED lines=15> */
.L_x_10433:
[----:B------:R-:W-:Y:S02]  /*d130*/  MOV R204, R75 ;  /* 0x0000004b00cc7202 */ /* 0x000fe40000000f00 */
[----:B------:R-:W-:-:S07]  /*d140*/  MOV R68, R200 ;  /* 0x000000c800447202 */ /* 0x000fce0000000f00 */
[----:B------:R-:W-:Y:S05]  /*d150*/  WARPSYNC.COLLECTIVE R73, `(.L_x_10434) ;  /* 0x0000000049087348 */ /* 0x000fea0003c00000 */
[----:B------:R0:W1:Y:S02]  /*d160*/  SHFL.UP P6, R200, R204, R201, R206 ;  /* 0x040000c9ccc87389 */ /* 0x00006400000c00ce */
[----:B01----:R-:W-:Y:S05]  /*d170*/  ENDCOLLECTIVE ;  /* 0x000000000000791b */ /* 0x003fea0003800000 */
.L_x_10434:
[----:B------:R-:W-:Y:S02]  /*d180*/  MOV R204, R198 ;  /* 0x000000c600cc7202 */ /* 0x000fe40000000f00 */
[----:B------:R-:W-:-:S07]  /*d190*/  MOV R70, R200 ;  /* 0x000000c800467202 */ /* 0x000fce0000000f00 */
[----:B------:R-:W-:Y:S05]  /*d1a0*/  WARPSYNC.COLLECTIVE R73, `(.L_x_10435) ;  /* 0x0000000049087348 */ /* 0x000fea0003c00000 */
[----:B------:R0:W1:Y:S02]  /*d1b0*/  SHFL.UP P6, R200, R204, R201, R206 ;  /* 0x040000c9ccc87389 */ /* 0x00006400000c00ce */
[----:B01----:R-:W-:Y:S05]  /*d1c0*/  ENDCOLLECTIVE ;  /* 0x000000000000791b */ /* 0x003fea0003800000 */
.L_x_10435:
[----:B------:R-:W-:Y:S02]  /*d1d0*/  MOV R204, R199 ;  /* 0x000000c700cc7202 */ /* 0x000fe40000000f00 */
[----:B------:R-:W-:-:S07]  /*d1e0*/  MOV R72, R200 ;  /* 0x000000c800487202 */ /* 0x000fce0000000f00 */
[----:B------:R-:W-:Y:S05]  /*d1f0*/  WARPSYNC.COLLECTIVE R73, `(.L_x_10436) ;  /* 0x0000000049087348 */ /* 0x000fea0003c00000 */
[----:B------:R0:W1:Y:S02]  /*d200*/  SHFL.UP P6, R200, R204, R201, R206 ;  /* 0x040000c9ccc87389 */ /* 0x00006400000c00ce */
[----:B01----:R-:W-:Y:S05]  /*d210*/  ENDCOLLECTIVE ;  /* 0x000000000000791b */ /* 0x003fea0003800000 */
.L_x_10436:
        /* <DEDUP_REMOVED lines=15> */
.L_x_10437:
[----:B------:R-:W-:Y:S02]  /*d310*/  MOV R204, R75 ;  /* 0x0000004b00cc7202 */ /* 0x000fe40000000f00 */
[----:B------:R-:W-:-:S07]  /*d320*/  MOV R68, R200 ;  /* 0x000000c800447202 */ /* 0x000fce0000000f00 */
[----:B------:R-:W-:Y:S05]  /*d330*/  WARPSYNC.COLLECTIVE R73, `(.L_x_10438) ;  /* 0x0000000049087348 */ /* 0x000fea0003c00000 */
[----:B------:R0:W1:Y:S02]  /*d340*/  SHFL.UP P6, R200, R204, R201, R206 ;  /* 0x040000c9ccc87389 */ /* 0x00006400000c00ce */
[----:B01----:R-:W-:Y:S05]  /*d350*/  ENDCOLLECTIVE ;  /* 0x000000000000791b */ /* 0x003fea0003800000 */
.L_x_10438:
[----:B------:R-:W-:Y:S02]  /*d360*/  MOV R204, R198 ;  /* 0x000000c600cc7202 */ /* 0x000fe40000000f00 */
[----:B------:R-:W-:-:S07]  /*d370*/  MOV R70, R200 ;  /* 0x000000c800467202 */ /* 0x000fce0000000f00 */
[----:B------:R-:W-:Y:S05]  /*d380*/  WARPSYNC.COLLECTIVE R73, `(.L_x_10439) ;  /* 0x0000000049087348 */ /* 0x000fea0003c00000 */
[----:B------:R0:W1:Y:S02]  /*d390*/  SHFL.UP P6, R200, R204, R201, R206 ;  /* 0x040000c9ccc87389 */ /* 0x00006400000c00ce */
[----:B01----:R-:W-:Y:S05]  /*d3a0*/  ENDCOLLECTIVE ;  /* 0x000000000000791b */ /* 0x003fea0003800000 */
.L_x_10439:
[----:B------:R-:W-:Y:S02]  /*d3b0*/  MOV R204, R199 ;  /* 0x000000c700cc7202 */ /* 0x000fe40000000f00 */
[----:B------:R-:W-:-:S07]  /*d3c0*/  MOV R72, R200 ;  /* 0x000000c800487202 */ /* 0x000fce0000000f00 */
[----:B------:R-:W-:Y:S05]  /*d3d0*/  WARPSYNC.COLLECTIVE R73, `(.L_x_10440) ;  /* 0x0000000049087348 */ /* 0x000fea0003c00000 */
[----:B------:R0:W1:Y:S02]  /*d3e0*/  SHFL.UP P6, R200, R204, R201, R206 ;  /* 0x040000c9ccc87389 */ /* 0x00006400000c00ce */
[----:B01----:R-:W-:Y:S05]  /*d3f0*/  ENDCOLLECTIVE ;  /* 0x000000000000791b */ /* 0x003fea0003800000 */
.L_x_10440:
        /* <DEDUP_REMOVED lines=15> */
.L_x_10441:
[----:B------:R-:W-:Y:S02]  /*d4f0*/  MOV R204, R75 ;  /* 0x0000004b00cc7202 */ /* 0x000fe40000000f00 */
[----:B------:R-:W-:-:S07]  /*d500*/  MOV R68, R200 ;  /* 0x000000c800447202 */ /* 0x000fce0000000f00 */
[----:B------:R-:W-:Y:S05]  /*d510*/  WARPSYNC.COLLECTIVE R73, `(.L_x_10442) ;  /* 0x0000000049087348 */ /* 0x000fea0003c00000 */
[----:B------:R0:W1:Y:S02]  /*d520*/  SHFL.UP P6, R200, R204, R201, R206 ;  /* 0x040000c9ccc87389 */ /* 0x00006400000c00ce */
[----:B01----:R-:W-:Y:S05]  /*d530*/  ENDCOLLECTIVE ;  /* 0x000000000000791b */ /* 0x003fea0003800000 */
.L_x_10442:
[----:B------:R-:W-:Y:S02]  /*d540*/  MOV R204, R198 ;  /* 0x000000c600cc7202 */ /* 0x000fe40000000f00 */
[----:B------:R-:W-:-:S07]  /*d550*/  MOV R70, R200 ;  /* 0x000000c800467202 */ /* 0x000fce0000000f00 */
[----:B------:R-:W-:Y:S05]  /*d560*/  WARPSYNC.COLLECTIVE R73, `(.L_x_10443) ;  /* 0x0000000049087348 */ /* 0x000fea0003c00000 */
[----:B------:R0:W1:Y:S02]  /*d570*/  SHFL.UP P6, R200, R204, R201, R206 ;  /* 0x040000c9ccc87389 */ /* 0x00006400000c00ce */
[----:B01----:R-:W-:Y:S05]  /*d580*/  ENDCOLLECTIVE ;  /* 0x000000000000791b */ /* 0x003fea0003800000 */
.L_x_10443:
[----:B------:R-:W-:Y:S02]  /*d590*/  MOV R204, R199 ;  /* 0x000000c700cc7202 */ /* 0x000fe40000000f00 */
[----:B------:R-:W-:-:S07]  /*d5a0*/  MOV R72, R200 ;  /* 0x000000c800487202 */ /* 0x000fce0000000f00 */
[----:B------:R-:W-:Y:S05]  /*d5b0*/  WARPSYNC.COLLECTIVE R73, `(.L_x_10444) ;  /* 0x0000000049087348 */ /* 0x000fea0003c00000 */
[----:B------:R0:W1:Y:S02]  /*d5c0*/  SHFL.UP P6, R200, R204, R201, R206 ;  /* 0x040000c9ccc87389 */ /* 0x00006400000c00ce */
[----:B01----:R-:W-:Y:S05]  /*d5d0*/  ENDCOLLECTIVE ;  /* 0x000000000000791b */ /* 0x003fea0003800000 */
.L_x_10444:
[----:B------:R-:W-:Y:S05]  /*d5e0*/  BRA `(.L_x_10445) ;  /* 0xffffff8400007947 */ /* 0x000fea000383ffff */
.L_x_10324:
        /* <DEDUP_REMOVED lines=8> */
.L_x_10447:
[----:B------:R-:W-:Y:S05]  /*d670*/  BSYNC B0 ;  /* 0x0000000000007941 */ /* 0x000fea0003800000 */
.L_x_10446:
[----:B------:R-:W-:Y:S05]  /*d680*/  BRA `(.L_x_10448) ;  /* 0xffffff84000c7947 */ /* 0x000fea000383ffff */
.L_x_10325:
        /* <DEDUP_REMOVED lines=8> */
.L_x_10450:
[----:B------:R-:W-:Y:S05]  /*d710*/  BSYNC B0 ;  /* 0x0000000000007941 */ /* 0x000fea0003800000 */
.L_x_10449:
[----:B------:R-:W-:Y:S05]  /*d720*/  BRA `(.L_x_10451) ;  /* 0xffffff8000ec7947 */ /* 0x000fea000383ffff */
.L_x_10326:
        /* <DEDUP_REMOVED lines=8> */
.L_x_10453:
[----:B------:R-:W-:Y:S05]  /*d7b0*/  BSYNC B0 ;  /* 0x0000000000007941 */ /* 0x000fea0003800000 */
.L_x_10452:
[----:B------:R-:W-:Y:S05]  /*d7c0*/  BRA `(.L_x_10454) ;  /* 0xffffff8000cc7947 */ /* 0x000fea000383ffff */
.L_x_10327:
        /* <DEDUP_REMOVED lines=8> */
.L_x_10456:
[----:B------:R-:W-:Y:S05]  /*d850*/  BSYNC B0 ;  /* 0x0000000000007941 */ /* 0x000fea0003800000 */
.L_x_10455:
[----:B------:R-:W-:Y:S05]  /*d860*/  BRA `(.L_x_10457) ;  /* 0xffffff8000ac7947 */ /* 0x000fea000383ffff */
.L_x_10328:
        /* <DEDUP_REMOVED lines=8> */
.L_x_10459:
[----:B------:R-:W-:Y:S05]  /*d8f0*/  BSYNC B0 ;  /* 0x0000000000007941 */ /* 0x000fea0003800000 */
.L_x_10458:
        /* <DEDUP_REMOVED lines=10> */
.L_x_10460:
[----:B------:R-:W-:Y:S02]  /*d9a0*/  MOV R70, 0x1f ;  /* 0x0000001f00467802 */ /* 0x000fe40000000f00 */
[----:B------:R-:W-:Y:S02]  /*d9b0*/  MOV R204, R198 ;  /* 0x000000c600cc7202 */ /* 0x000fe40000000f00 */
[----:B------:R-:W-:-:S07]  /*d9c0*/  MOV R75, R200 ;  /* 0x000000c8004b7202 */ /* 0x000fce0000000f00 */
[----:B------:R-:W-:Y:S05]  /*d9d0*/  WARPSYNC.COLLECTIVE R73, `(.L_x_10461) ;  /* 0x0000000049087348 */ /* 0x000fea0003c00000 */
[----:B------:R0:W1:Y:S02]  /*d9e0*/  SHFL.UP P6, R200, R204, R201, R206 ;  /* 0x040000c9ccc87389 */ /* 0x00006400000c00ce */
[----:B01----:R-:W-:Y:S05]  /*d9f0*/  ENDCOLLECTIVE ;  /* 0x000000000000791b */ /* 0x003fea0003800000 */
.L_x_10461:
[----:B------:R-:W-:Y:S02]  /*da00*/  MOV R204, R199 ;  /* 0x000000c700cc7202 */ /* 0x000fe40000000f00 */
[----:B------:R-:W-:-:S07]  /*da10*/  MOV R198, R200 ;  /* 0x000000c800c67202 */ /* 0x000fce0000000f00 */
[----:B------:R-:W-:Y:S05]  /*da20*/  WARPSYNC.COLLECTIVE R73, `(.L_x_10462) ;  /* 0x0000000049087348 */ /* 0x000fea0003c00000 */
[----:B------:R0:W1:Y:S02]  /*da30*/  SHFL.UP P6, R200, R204, R201, R206 ;  /* 0x040000c9ccc87389 */ /* 0x00006400000c00ce */
[----:B01----:R-:W-:Y:S05]  /*da40*/  ENDCOLLECTIVE ;  /* 0x000000000000791b */ /* 0x003fea0003800000 */
.L_x_10462:
[----:B------:R-:W-:Y:S05]  /*da50*/  WARPSYNC.COLLECTIVE R73, `(.L_x_10463) ;  /* 0x0000000049087348 */ /* 0x000fea0003c00000 */
[----:B------:R0:W1:Y:S02]  /*da60*/  SHFL.IDX P3, R68, R72, R71, R70 ;  /* 0x0000004748447389 */ /* 0x0000640000060046 */
[----:B01----:R-:W-:Y:S05]  /*da70*/  ENDCOLLECTIVE ;  /* 0x000000000000791b */ /* 0x003fea0003800000 */
.L_x_10463:
[----:B------:R-:W-:Y:S02]  /*da80*/  MOV R72, R65 ;  /* 0x0000004100487202 */ /* 0x000fe40000000f00 */
[----:B------:R-:W-:Y:S02]  /*da90*/  MOV R199, R200 ;  /* 0x000000c800c77202 */ /* 0x000fe40000000f00 */
[----:B------:R-:W-:-:S07]  /*daa0*/  MOV R64, R68 ;  /* 0x0000004400407202 */ /* 0x000fce0000000f00 */
[----:B------:R-:W-:Y:S05]  /*dab0*/  WARPSYNC.COLLECTIVE R73, `(.L_x_10464) ;  /* 0x0000000049087348 */ /* 0x000fea0003c00000 */
[----:B------:R0:W1:Y:S02]  /*dac0*/  SHFL.IDX P3, R68, R72, R71, R70 ;  /* 0x0000004748447389 */ /* 0x0000640000060046 */
[----:B01----:R-:W-:Y:S05]  /*dad0*/  ENDCOLLECTIVE ;  /* 0x000000000000791b */ /* 0x003fea0003800000 */
.L_x_10464:
[----:B------:R-:W-:Y:S02]  /*dae0*/  MOV R72, R66 ;  /* 0x0000004200487202 */ /* 0x000fe40000000f00 */
[----:B------:R-:W-:-:S07]  /*daf0*/  MOV R200, R68 ;  /* 0x0000004400c87202 */ /* 0x000fce0000000f00 */
[----:B------:R-:W-:Y:S05]  /*db00*/  WARPSYNC.COLLECTIVE R73, `(.L_x_10465) ;  /* 0x0000000049087348 */ /* 0x000fea0003c00000 */
[----:B------:R0:W1:Y:S02]  /*db10*/  SHFL.IDX P3, R68, R72, R71, R70 ;  /* 0x0000004748447389 */ /* 0x0000640000060046 */
[----:B01----:R-:W-:Y:S05]  /*db20*/  ENDCOLLECTIVE ;  /* 0x000000000000791b */ /* 0x003fea0003800000 */
.L_x_10465:
[----:B------:R-:W-:Y:S02]  /*db30*/  MOV R72, R67 ;  /* 0x0000004300487202 */ /* 0x000fe40000000f00 */
[----:B------:R-:W-:-:S07]  /*db40*/  MOV R66, R68 ;  /* 0x0000004400427202 */ /* 0x000fce0000000f00 */
[----:B------:R-:W-:Y:S05]  /*db50*/  WARPSYNC.COLLECTIVE R73, `(.L_x_10466) ;  /* 0x0000000049087348 */ /* 0x000fea0003c00000 */
[----:B------:R0:W1:Y:S02]  /*db60*/  SHFL.IDX P3, R68, R72, R71, R70 ;  /* 0x0000004748447389 */ /* 0x0000640000060046 */
[----:B01----:R-:W-:Y:S05]  /*db70*/  ENDCOLLECTIVE ;  /* 0x000000000000791b */ /* 0x003fea0003800000 */
.L_x_10466:
[----:B------:R-:W-:Y:S01]  /*db80*/  MOV R67, R68 ;  /* 0x0000004400437202 */ /* 0x000fe20000000f00 */
[----:B------:R-:W-:Y:S06]  /*db90*/  BRA `(.L_x_10467) ;  /* 0xffffff8000087947 */ /* 0x000fec000383ffff */
.L_x_10331:
[----:B------:R-:W-:Y:S01]  /*dba0*/  MOV R68, R250 ;  /* 0x000000fa00447202 */ /* 0x000fe20000000f00 */
[----:B------:R-:W-:Y:S01]  /*dbb0*/  HFMA2 R69, -RZ, RZ, 0, 5.9604644775390625e-08 ;  /* 0x00000001ff457431 */ /* 0x000fe200000001ff */
[----:B------:R-:W-:Y:S02]  /*dbc0*/  MOV R252, 0x1f ;  /* 0x0000001f00fc7802 */ /* 0x000fe40000000f00 */
[----:B------:R-:W-:-:S07]  /*dbd0*/  MOV R73, 0xffffffff ;  /* 0xffffffff00497802 */ /* 0x000fce0000000f00 */
[----:B0-----:R-:W-:Y:S05]  /*dbe0*/  WARPSYNC.COLLECTIVE R73, `(.L_x_10468) ;  /* 0x0000000049087348 */ /* 0x001fea0003c00000 */
[----:B------:R1:W2:Y:S02]  /*dbf0*/  SHFL.DOWN P0, R251, R68, R69, R252 ;  /* 0x0800004544fb7389 */ /* 0x0002a400000000fc */
[----:B012---:R-:W-:Y:S05]  /*dc00*/  ENDCOLLECTIVE ;  /* 0x000000000000791b */ /* 0x007fea0003800000 */
.L_x_10468:
[----:B------:R-:W-:Y:S02]  /*dc10*/  MOV R68, R74 ;  /* 0x0000004a00447202 */ /* 0x000fe40000000f00 */
[----:B------:R-:W-:-:S07]  /*dc20*/  MOV R247, R251 ;  /* 0x000000fb00f77202 */ /* 0x000fce0000000f00 */
[----:B------:R-:W-:Y:S05]  /*dc30*/  WARPSYNC.COLLECTIVE R73, `(.L_x_10469) ;  /* 0x0000000049087348 */ /* 0x000fea0003c00000 */
[----:B------:R0:W1:Y:S02]  /*dc40*/  SHFL.DOWN P0, R251, R68, R69, R252 ;  /* 0x0800004544fb7389 */ /* 0x00006400000000fc */
[----:B01----:R-:W-:Y:S05]  /*dc50*/  ENDCOLLECTIVE ;  /* 0x000000000000791b */ /* 0x003fea0003800000 */
.L_x_10469:
[----:B------:R-:W-:Y:S02]  /*dc60*/  MOV R68, R75 ;  /* 0x0000004b00447202 */ /* 0x000fe40000000f00 */
[----:B------:R-:W-:-:S07]  /*dc70*/  MOV R245, R251 ;  /* 0x000000fb00f57202 */ /* 0x000fce0000000f00 */
[----:B------:R-:W-:Y:S05]  /*dc80*/  WARPSYNC.COLLECTIVE R73, `(.L_x_10470) ;  /* 0x0000000049087348 */ /* 0x000fea0003c00000 */
[----:B------:R0:W1:Y:S02]  /*dc90*/  SHFL.DOWN P0, R251, R68, R69, R252 ;  /* 0x0800004544fb7389 */ /* 0x00006400000000fc */
[----:B01----:R-:W-:Y:S05]  /*dca0*/  ENDCOLLECTIVE ;  /* 0x000000000000791b */ /* 0x003fea0003800000 */
.L_x_10470:
[----:B------:R-:W-:Y:S02]  /*dcb0*/  MOV R68, R249 ;  /* 0x000000f900447202 */ /* 0x000fe40000000f00 */
[----:B------:R-:W-:-:S07]  /*dcc0*/  MOV R71, R251 ;  /* 0x000000fb00477202 */ /* 0x000fce0000000f00 */
[----:B------:R-:W-:Y:S05]  /*dcd0*/  WARPSYNC.COLLECTIVE R73, `(.L_x_10471) ;  /* 0x0000000049087348 */ /* 0x000fea0003c00000 */
[----:B------:R0:W1:Y:S02]  /*dce0*/  SHFL.DOWN P0, R251, R68, R69, R252 ;  /* 0x0800004544fb7389 */ /* 0x00006400000000fc */
[----:B01----:R-:W-:Y:S05]  /*dcf0*/  ENDCOLLECTIVE ;  /* 0x000000000000791b */ /* 0x003fea0003800000 */
.L_x_10471:
[----:B------:R-:W-:Y:S05]  /*dd00*/  BRA `(.L_x_10472) ;  /* 0xffffff9000f47947 */ /* 0x000fea000383ffff */
.L_x_10334:
        /* <DEDUP_REMOVED lines=8> */
.L_x_10474:
[----:B------:R-:W-:Y:S05]  /*dd90*/  BSYNC B1 ;  /* 0x0000000000017941 */ /* 0x000fea0003800000 */
.L_x_10473:
        /* <DEDUP_REMOVED lines=8> */
.L_x_10475:
[----:B------:R-:W-:Y:S02]  /*de20*/  MOV R68, R75 ;  /* 0x0000004b00447202 */ /* 0x000fe40000000f00 */
[----:B------:R-:W-:-:S07]  /*de30*/  MOV R245, R251 ;  /* 0x000000fb00f57202 */ /* 0x000fce0000000f00 */
[----:B------:R-:W-:Y:S05]  /*de40*/  WARPSYNC.COLLECTIVE R73, `(.L_x_10476) ;  /* 0x0000000049087348 */ /* 0x000fea0003c00000 */
[----:B------:R0:W1:Y:S02]  /*de50*/  SHFL.DOWN P0, R251, R68, R69, R252 ;  /* 0x0800004544fb7389 */ /* 0x00006400000000fc */
[----:B01----:R-:W-:Y:S05]  /*de60*/  ENDCOLLECTIVE ;  /* 0x000000000000791b */ /* 0x003fea0003800000 */
.L_x_10476:
[----:B------:R-:W-:Y:S02]  /*de70*/  MOV R68, R249 ;  /* 0x000000f900447202 */ /* 0x000fe40000000f00 */
[----:B------:R-:W-:-:S07]  /*de80*/  MOV R247, R251 ;  /* 0x000000fb00f77202 */ /* 0x000fce0000000f00 */
[----:B------:R-:W-:Y:S05]  /*de90*/  WARPSYNC.COLLECTIVE R73, `(.L_x_10477) ;  /* 0x0000000049087348 */ /* 0x000fea0003c00000 */
[----:B------:R0:W1:Y:S02]  /*dea0*/  SHFL.DOWN P0, R251, R68, R69, R252 ;  /* 0x0800004544fb7389 */ /* 0x00006400000000fc */
[----:B01----:R-:W-:Y:S05]  /*deb0*/  ENDCOLLECTIVE ;  /* 0x000000000000791b */ /* 0x003fea0003800000 */
.L_x_10477:
[----:B------:R-:W-:Y:S05]  /*dec0*/  BRA `(.L_x_10478) ;  /* 0xffffff9000d47947 */ /* 0x000fea000383ffff */
.L_x_10337:
        /* <DEDUP_REMOVED lines=8> */
.L_x_10480:
[----:B------:R-:W-:Y:S05]  /*df50*/  BSYNC B1 ;  /* 0x0000000000017941 */ /* 0x000fea0003800000 */
.L_x_10479:
        /* <DEDUP_REMOVED lines=8> */
.L_x_10481:
[----:B------:R-:W-:Y:S02]  /*dfe0*/  MOV R68, R75 ;  /* 0x0000004b00447202 */ /* 0x000fe40000000f00 */
[----:B------:R-:W-:-:S07]  /*dff0*/  MOV R245, R251 ;  /* 0x000000fb00f57202 */ /* 0x000fce0000000f00 */
[----:B------:R-:W-:Y:S05]  /*e000*/  WARPSYNC.COLLECTIVE R73, `(.L_x_10482) ;  /* 0x0000000049087348 */ /* 0x000fea0003c00000 */
[----:B------:R0:W1:Y:S02]  /*e010*/  SHFL.DOWN P0, R251, R68, R69, R252 ;  /* 0x0800004544fb7389 */ /* 0x00006400000000fc */
[----:B01----:R-:W-:Y:S05]  /*e020*/  ENDCOLLECTIVE ;  /* 0x000000000000791b */ /* 0x003fea0003800000 */
.L_x_10482:
[----:B------:R-:W-:Y:S02]  /*e030*/  MOV R68, R249 ;  /* 0x000000f900447202 */ /* 0x000fe40000000f00 */
[----:B------:R-:W-:-:S07]  /*e040*/  MOV R247, R251 ;  /* 0x000000fb00f77202 */ /* 0x000fce0000000f00 */
[----:B------:R-:W-:Y:S05]  /*e050*/  WARPSYNC.COLLECTIVE R73, `(.L_x_10483) ;  /* 0x0000000049087348 */ /* 0x000fea0003c00000 */
[----:B------:R0:W1:Y:S02]  /*e060*/  SHFL.DOWN P0, R251, R68, R69, R252 ;  /* 0x0800004544fb7389 */ /* 0x00006400000000fc */
[----:B01----:R-:W-:Y:S05]  /*e070*/  ENDCOLLECTIVE ;  /* 0x000000000000791b */ /* 0x003fea0003800000 */
.L_x_10483:
[----:B------:R-:W-:Y:S05]  /*e080*/  BRA `(.L_x_10484) ;  /* 0xffffff9000b47947 */ /* 0x000fea000383ffff */
.L_x_10340:
        /* <DEDUP_REMOVED lines=8> */
.L_x_10486:
[----:B------:R-:W-:Y:S05]  /*e110*/  BSYNC B1 ;  /* 0x0000000000017941 */ /* 0x000fea0003800000 */
.L_x_10485:
        /* <DEDUP_REMOVED lines=8> */
.L_x_10487:
[----:B------:R-:W-:Y:S02]  /*e1a0*/  MOV R68, R75 ;  /* 0x0000004b00447202 */ /* 0x000fe40000000f00 */
[----:B------:R-:W-:-:S07]  /*e1b0*/  MOV R245, R251 ;  /* 0x000000fb00f57202 */ /* 0x000fce0000000f00 */
[----:B------:R-:W-:Y:S05]  /*e1c0*/  WARPSYNC.COLLECTIVE R73, `(.L_x_10488) ;  /* 0x0000000049087348 */ /* 0x000fea0003c00000 */
[----:B------:R0:W1:Y:S02]  /*e1d0*/  SHFL.DOWN P0, R251, R68, R69, R252 ;  /* 0x0800004544fb7389 */ /* 0x00006400000000fc */
[----:B01----:R-:W-:Y:S05]  /*e1e0*/  ENDCOLLECTIVE ;  /* 0x000000000000791b */ /* 0x003fea0003800000 */
.L_x_10488:
[----:B------:R-:W-:Y:S02]  /*e1f0*/  MOV R68, R249 ;  /* 0x000000f900447202 */ /* 0x000fe40000000f00 */
[----:B------:R-:W-:-:S07]  /*e200*/  MOV R247, R251 ;  /* 0x000000fb00f77202 */ /* 0x000fce0000000f00 */
[----:B------:R-:W-:Y:S05]  /*e210*/  WARPSYNC.COLLECTIVE R73, `(.L_x_10489) ;  /* 0x0000000049087348 */ /* 0x000fea0003c00000 */
[----:B------:R0:W1:Y:S02]  /*e220*/  SHFL.DOWN P0, R251, R68, R69, R252 ;  /* 0x0800004544fb7389 */ /* 0x00006400000000fc */
[----:B01----:R-:W-:Y:S05]  /*e230*/  ENDCOLLECTIVE ;  /* 0x000000000000791b */ /* 0x003fea0003800000 */
.L_x_10489:
[----:B------:R-:W-:Y:S05]  /*e240*/  BRA `(.L_x_10490) ;  /* 0xffffff9000947947 */ /* 0x000fea000383ffff */
.L_x_10343:
        /* <DEDUP_REMOVED lines=8> */
.L_x_10492:
[----:B------:R-:W-:Y:S05]  /*e2d0*/  BSYNC B1 ;  /* 0x0000000000017941 */ /* 0x000fea0003800000 */
.L_x_10491:
        /* <DEDUP_REMOVED lines=8> */
.L_x_10493:
[----:B------:R-:W-:Y:S02]  /*e360*/  MOV R68, R75 ;  /* 0x0000004b00447202 */ /* 0x000fe40000000f00 */
[----:B------:R-:W-:-:S07]  /*e370*/  MOV R245, R251 ;  /* 0x000000fb00f57202 */ /* 0x000fce0000000f00 */
[----:B------:R-:W-:Y:S05]  /*e380*/  WARPSYNC.COLLECTIVE R73, `(.L_x_10494) ;  /* 0x0000000049087348 */ /* 0x000fea0003c00000 */
[----:B------:R0:W1:Y:S02]  /*e390*/  SHFL.DOWN P0, R251, R68, R69, R252 ;  /* 0x0800004544fb7389 */ /* 0x00006400000000fc */
[----:B01----:R-:W-:Y:S05]  /*e3a0*/  ENDCOLLECTIVE ;  /* 0x000000000000791b */ /* 0x003fea0003800000 */
.L_x_10494:
[----:B------:R-:W-:Y:S02]  /*e3b0*/  MOV R68, R249 ;  /* 0x000000f900447202 */ /* 0x000fe40000000f00 */
[----:B------:R-:W-:-:S07]  /*e3c0*/  MOV R247, R251 ;  /* 0x000000fb00f77202 */ /* 0x000fce0000000f00 */
[----:B------:R-:W-:Y:S05]  /*e3d0*/  WARPSYNC.COLLECTIVE R73, `(.L_x_10495) ;  /* 0x0000000049087348 */ /* 0x000fea0003c00000 */
[----:B------:R0:W1:Y:S02]  /*e3e0*/  SHFL.DOWN P0, R251, R68, R69, R252 ;  /* 0x0800004544fb7389 */ /* 0x00006400000000fc */
[----:B01----:R-:W-:Y:S05]  /*e3f0*/  ENDCOLLECTIVE ;  /* 0x000000000000791b */ /* 0x003fea0003800000 */
.L_x_10495:
[----:B------:R-:W-:Y:S05]  /*e400*/  BRA `(.L_x_10496) ;  /* 0xffffff9000747947 */ /* 0x000fea000383ffff */
.L_x_10346:
        /* <DEDUP_REMOVED lines=8> */
.L_x_10498:
[----:B------:R-:W-:Y:S05]  /*e490*/  BSYNC B1 ;  /* 0x0000000000017941 */ /* 0x000fea0003800000 */
.L_x_10497:
        /* <DEDUP_REMOVED lines=8> */
.L_x_10499:
[----:B------:R-:W-:Y:S02]  /*e520*/  MOV R72, R75 ;  /* 0x0000004b00487202 */ /* 0x000fe40000000f00 */
[----:B------:R-:W-:-:S07]  /*e530*/  MOV R246, R68 ;  /* 0x0000004400f67202 */ /* 0x000fce0000000f00 */
[----:B------:R-:W-:Y:S05]  /*e540*/  WARPSYNC.COLLECTIVE R73, `(.L_x_10500) ;  /* 0x0000000049087348 */ /* 0x000fea0003c00000 */
[----:B------:R0:W1:Y:S02]  /*e550*/  SHFL.IDX P3, R68, R72, R71, R70 ;  /* 0x0000004748447389 */ /* 0x0000640000060046 */
[----:B01----:R-:W-:Y:S05]  /*e560*/  ENDCOLLECTIVE ;  /* 0x000000000000791b */ /* 0x003fea0003800000 */
.L_x_10500:
        /* <DEDUP_REMOVED lines=15> */
.L_x_10501:
[----:B------:R-:W-:Y:S02]  /*e660*/  MOV R252, 0x1f ;  /* 0x0000001f00fc7802 */ /* 0x000fe40000000f00 */
[----:B------:R-:W-:Y:S01]  /*e670*/  MOV R72, R60 ;  /* 0x0000003c00487202 */ /* 0x000fe20000000f00 */
[----:B------:R-:W-:Y:S01]  /*e680*/  FADD.FTZ R247, R68, R247 ;  /* 0x000000f744f77221 */ /* 0x000fe20000010000 */
[----:B------:R-:W-:-:S07]  /*e690*/  MOV R68, R250 ;  /* 0x000000fa00447202 */ /* 0x000fce0000000f00 */
[----:B------:R-:W-:Y:S05]  /*e6a0*/  WARPSYNC.COLLECTIVE R73, `(.L_x_10502) ;  /* 0x0000000049087348 */ /* 0x000fea0003c00000 */
[----:B------:R0:W1:Y:S02]  /*e6b0*/  SHFL.DOWN P0, R251, R68, R69, R252 ;  /* 0x0800004544fb7389 */ /* 0x00006400000000fc */
[----:B01----:R-:W-:Y:S05]  /*e6c0*/  ENDCOLLECTIVE ;  /* 0x000000000000791b */ /* 0x003fea0003800000 */
.L_x_10502:
[----:B------:R-:W-:Y:S02]  /*e6d0*/  MOV R68, R74 ;  /* 0x0000004a00447202 */ /* 0x000fe40000000f00 */
[----:B------:R-:W-:-:S07]  /*e6e0*/  MOV R250, R251 ;  /* 0x000000fb00fa7202 */ /* 0x000fce0000000f00 */
[----:B------:R-:W-:Y:S05]  /*e6f0*/  WARPSYNC.COLLECTIVE R73, `(.L_x_10503) ;  /* 0x0000000049087348 */ /* 0x000fea0003c00000 */
[----:B------:R0:W1:Y:S02]  /*e700*/  SHFL.DOWN P0, R251, R68, R69, R252 ;  /* 0x0800004544fb7389 */ /* 0x00006400000000fc */
[----:B01----:R-:W-:Y:S05]  /*e710*/  ENDCOLLECTIVE ;  /* 0x000000000000791b */ /* 0x003fea0003800000 */
.L_x_10503:
[----:B------:R-:W-:Y:S02]  /*e720*/  MOV R68, R75 ;  /* 0x0000004b00447202 */ /* 0x000fe40000000f00 */
[----:B------:R-:W-:-:S07]  /*e730*/  MOV R74, R251 ;  /* 0x000000fb004a7202 */ /* 0x000fce0000000f00 */
[----:B------:R-:W-:Y:S05]  /*e740*/  WARPSYNC.COLLECTIVE R73, `(.L_x_10504) ;  /* 0x0000000049087348 */ /* 0x000fea0003c00000 */
[----:B------:R0:W1:Y:S02]  /*e750*/  SHFL.DOWN P0, R251, R68, R69, R252 ;  /* 0x0800004544fb7389 */ /* 0x00006400000000fc */
[----:B01----:R-:W-:Y:S05]  /*e760*/  ENDCOLLECTIVE ;  /* 0x000000000000791b */ /* 0x003fea0003800000 */
.L_x_10504:
[----:B------:R-:W-:Y:S02]  /*e770*/  MOV R68, R249 ;  /* 0x000000f900447202 */ /* 0x000fe40000000f00 */
[----:B------:R-:W-:-:S07]  /*e780*/  MOV R75, R251 ;  /* 0x000000fb004b7202 */ /* 0x000fce0000000f00 */
[----:B------:R-:W-:Y:S05]  /*e790*/  WARPSYNC.COLLECTIVE R73, `(.L_x_10505) ;  /* 0x0000000049087348 */ /* 0x000fea0003c00000 */
[----:B------:R0:W1:Y:S02]  /*e7a0*/  SHFL.DOWN P0, R251, R68, R69, R252 ;  /* 0x0800004544fb7389 */ /* 0x00006400000000fc */
[----:B01----:R-:W-:Y:S05]  /*e7b0*/  ENDCOLLECTIVE ;  /* 0x000000000000791b */ /* 0x003fea0003800000 */
.L_x_10505:
[----:B------:R-:W-:Y:S05]  /*e7c0*/  WARPSYNC.COLLECTIVE R73, `(.L_x_10506) ;  /* 0x0000000049087348 */ /* 0x000fea0003c00000 */
[----:B------:R0:W1:Y:S02]  /*e7d0*/  SHFL.IDX P3, R68, R72, R71, R70 ;  /* 0x0000004748447389 */ /* 0x0000640000060046 */
[----:B01----:R-:W-:Y:S05]  /*e7e0*/  ENDCOLLECTIVE ;  /* 0x000000000000791b */ /* 0x003fea0003800000 */
.L_x_10506:
[----:B------:R-:W-:Y:S02]  /*e7f0*/  MOV R72, R61 ;  /* 0x0000003d00487202 */ /* 0x000fe40000000f00 */
[----:B------:R-:W-:Y:S02]  /*e800*/  MOV R249, R251 ;  /* 0x000000fb00f97202 */ /* 0x000fe40000000f00 */
[----:B------:R-:W-:-:S07]  /*e810*/  MOV R252, R68 ;  /* 0x0000004400fc7202 */ /* 0x000fce0000000f00 */
[----:B------:R-:W-:Y:S05]  /*e820*/  WARPSYNC.COLLECTIVE R73, `(.L_x_10507) ;  /* 0x0000000049087348 */ /* 0x000fea0003c00000 */
[----:B------:R0:W1:Y:S02]  /*e830*/  SHFL.IDX P3, R68, R72, R71, R70 ;  /* 0x0000004748447389 */ /* 0x0000640000060046 */
[----:B01----:R-:W-:Y:S05]  /*e840*/  ENDCOLLECTIVE ;  /* 0x000000000000791b */ /* 0x003fea0003800000 */
.L_x_10507:
[----:B------:R-:W-:Y:S02]  /*e850*/  MOV R72, R62 ;  /* 0x0000003e00487202 */ /* 0x000fe40000000f00 */
[----:B------:R-:W-:-:S07]  /*e860*/  MOV R69, R68 ;  /* 0x0000004400457202 */ /* 0x000fce0000000f00 */
[----:B------:R-:W-:Y:S05]  /*e870*/  WARPSYNC.COLLECTIVE R73, `(.L_x_10508) ;  /* 0x0000000049087348 */ /* 0x000fea0003c00000 */
[----:B------:R0:W1:Y:S02]  /*e880*/  SHFL.IDX P3, R68, R72, R71, R70 ;  /* 0x0000004748447389 */ /* 0x0000640000060046 */
[----:B01----:R-:W-:Y:S05]  /*e890*/  ENDCOLLECTIVE ;  /* 0x000000000000791b */ /* 0x003fea0003800000 */
.L_x_10508:
[----:B------:R-:W-:Y:S02]  /*e8a0*/  MOV R72, R63 ;  /* 0x0000003f00487202 */ /* 0x000fe40000000f00 */
[----:B------:R-:W-:-:S07]  /*e8b0*/  MOV R251, R68 ;  /* 0x0000004400fb7202 */ /* 0x000fce0000000f00 */
[----:B------:R-:W-:Y:S05]  /*e8c0*/  WARPSYNC.COLLECTIVE R73, `(.L_x_10509) ;  /* 0x0000000049087348 */ /* 0x000fea0003c00000 */
[----:B------:R0:W1:Y:S02]  /*e8d0*/  SHFL.IDX P3, R68, R72, R71, R70 ;  /* 0x0000004748447389 */ /* 0x0000640000060046 */
[----:B01----:R-:W-:Y:S05]  /*e8e0*/  ENDCOLLECTIVE ;  /* 0x000000000000791b */ /* 0x003fea0003800000 */
.L_x_10509:
[----:B------:R-:W-:Y:S02]  /*e8f0*/  MOV R71, R68 ;  /* 0x0000004400477202 */ /* 0x000fe40000000f00 */
[----:B------:R-:W-:Y:S01]  /*e900*/  MOV R68, R252 ;  /* 0x000000fc00447202 */ /* 0x000fe20000000f00 */
[----:B------:R-:W-:Y:S06]  /*e910*/  BRA `(.L_x_10510) ;  /* 0xffffff8c00cc7947 */ /* 0x000fec000383ffff */
.L_x_10511:
        /* <DEDUP_REMOVED lines=14> */
.L_x_18717:


//--------------------- .text._Z25selective_scan_bwd_kernelI32Selective_Scan_bwd_kernel_traitsILi64ELi16ELb1ELb0ELb1ELb1ELb1EN3c104HalfENS1_7complexIfEEEEv12SSMParamsBwd --------------------------
	.section	.text._Z25selective_scan_bwd_kernelI32Selective_Scan_bwd_kernel_traitsILi64ELi16ELb1ELb0ELb1ELb1ELb1EN3c104HalfENS1_7complexIfEEEEv12SSMParamsBwd,"ax",@progbits
	.align	128
        .global         _Z25selective_scan_bwd_kernelI32Selective_Scan_bwd_kernel_traitsILi64ELi16ELb1ELb0ELb1ELb1ELb1EN3c104HalfENS1_7complexIfEEEEv12SSMParamsBwd
        .type           _Z25selective_scan_bwd_kernelI32Selective_Scan_bwd_kernel_traitsILi64ELi16ELb1ELb0ELb1ELb1ELb1EN3c104HalfENS1_7complexIfEEEEv12SSMParamsBwd,@function
        .size           _Z25selective_scan_bwd_kernelI32Selective_Scan_bwd_kernel_traitsILi64ELi16ELb1ELb0ELb1ELb1ELb1EN3c104HalfENS1_7complexIfEEEEv12SSMParamsBwd,(.L_x_18718 - _Z25selective_scan_bwd_kernelI32Selective_Scan_bwd_kernel_traitsILi64ELi16ELb1ELb0ELb1ELb1ELb1EN3c104HalfENS1_7complexIfEEEEv12SSMParamsBwd)
        .other          _Z25selective_scan_bwd_kernelI32Selective_Scan_bwd_kernel_traitsILi64ELi16ELb1ELb0ELb1ELb1ELb1EN3c104HalfENS1_7complexIfEEEEv12SSMParamsBwd,@"STO_CUDA_ENTRY STV_DEFAULT"
_Z25selective_scan_bwd_kernelI32Selective_Scan_bwd_kernel_traitsILi64ELi16ELb1ELb0ELb1ELb1ELb1EN3c104HalfENS1_7complexIfEEEEv12SSMParamsBwd:
.text._Z25selective_scan_bwd_kernelI32Selective_Scan_bwd_kernel_traitsILi64ELi16ELb1ELb0ELb1ELb1ELb1EN3c104HalfENS1_7complexIfEEEEv12SSMParamsBwd:
        /* <DEDUP_REMOVED lines=31> */
[----:B------:R-:W-:Y:S01]  /*01f0*/  CS2R R114, SRZ ;  /* 0x0000000000727805 */ /* 0x000fe2000001ff00 */
        /* <DEDUP_REMOVED lines=15> */
[----:B------:R-:W-:Y:S02]  /*02f0*/  USHF.R.S32.HI UR21, URZ, 0x1f, UR17 ;  /* 0x0000001fff157899 */ /* 0x000fe40008011411 */
[----:B------:R-:W-:Y:S02]  /*0300*/  UIADD3 UR16, UP0, UPT, UR17, UR16, URZ ;  /* 0x0000001011107290 */ /* 0x000fe4000ff1e0ff */
[----:B------:R-:W-:Y:S01]  /*0310*/  UIADD3 UR18, UP2, UPT, UR17, UR18, URZ ;  /* 0x0000001211127290 */ /* 0x000fe2000ff5e0ff */
[----:B----4-:R-:W3:Y:S01]  /*0320*/  MUFU.RCP R0, R0 ;  /* 0x0000000000007308 */ /* 0x010ee20000001000 */
[----:B------:R-:W-:-:S02]  /*0330*/  UIADD3.X UR20, UPT, UPT, UR21, UR20, URZ, UP0, !UPT ;  /* 0x0000001415147290 */ /* 0x000fc400087fe4ff */
[----:B0-----:R-:W-:Y:S01]  /*0340*/  ULEA UR10, UP3, UR18, UR10, 0x1 ;  /* 0x0000000a120a7291 */ /* 0x001fe2000f8608ff */
[----:B------:R-:W0:Y:S01]  /*0350*/  LDCU.64 UR12, c[0x0][0x4d8] ;  /* 0x00009b00ff0c77ac */ /* 0x000e220008000a00 */
[----:B------:R-:W4:Y:S01]  /*0360*/  LDCU.64 UR6, c[0x0][0x3d0] ;  /* 0x00007a00ff0677ac */ /* 0x000f220008000a00 */
[----:B---3--:R-:W-:Y:S02]  /*0370*/  IADD3 R2, PT, PT, R0, 0xffffffe, RZ ;  /* 0x0ffffffe00027810 */ /* 0x008fe40007ffe0ff */
[----:B------:R-:W-:-:S04]  /*0380*/  IABS R0, UR25 ;  /* 0x0000001900007c13 */ /* 0x000fc80008000000 */
[----:B------:R-:W3:Y:S01]  /*0390*/  F2I.FTZ.U32.TRUNC.NTZ R2, R2 ;  /* 0x0000000200027305 */ /* 0x000ee2000021f000 */
[----:B------:R-:W-:Y:S02]  /*03a0*/  R2UR UR24, R0 ;  /* 0x00000000001872ca */ /* 0x000fe400000e0000 */
[----:B---3--:R-:W-:-:S13]  /*03b0*/  R2UR UR5, R2 ;  /* 0x00000000020572ca */ /* 0x008fda00000e0000 */
        /* <DEDUP_REMOVED lines=9> */
[----:B--2---:R-:W-:-:S02]  /*0450*/  UIMAD.WIDE.U32 UR4, UR32, UR14, URZ ;  /* 0x0000000e200472a5 */ /* 0x004fc4000f8e00ff */
[----:B------:R-:W-:Y:S02]  /*0460*/  UIADD3 UR8, UPT, UPT, -UR16, URZ, URZ ;  /* 0x000000ff10087290 */ /* 0x000fe4000fffe1ff */
[----:B------:R-:W-:Y:S02]  /*0470*/  UIMAD UR5, UR32, UR15, UR5 ;  /* 0x0000000f200572a4 */ /* 0x000fe4000f8e0205 */
[----:B------:R-:W-:Y:S02]  /*0480*/  UIMAD UR14, UR29, UR8, UR24 ;  /* 0x000000081d0e72a4 */ /* 0x000fe4000f8e0218 */
[----:B-1----:R-:W-:Y:S02]  /*0490*/  UIMAD.WIDE.U32 UR4, UR25, UR30, UR4 ;  /* 0x0000001e190472a5 */ /* 0x002fe4000f8e0004 */
[----:B------:R-:W-:Y:S02]  /*04a0*/  UISETP.GT.U32.AND UP2, UPT, UR29, UR14, UPT ;  /* 0x0000000e1d00728c */ /* 0x000fe4000bf44070 */
[----:B0-----:R-:W-:-:S02]  /*04b0*/  USHF.R.U64 UR15, UR12, 0x1, UR13 ;  /* 0x000000010c0f7899 */ /* 0x001fc4000800120d */
[----:B------:R-:W-:Y:S02]  /*04c0*/  UIMAD UR12, UR25, UR31, UR5 ;  /* 0x0000001f190c72a4 */ /* 0x000fe4000f8e0205 */
[----:B------:R-:W-:Y:S02]  /*04d0*/  ULOP3.LUT UR5, UR25, UR28, URZ, 0x3c, !UPT ;  /* 0x0000001c19057292 */ /* 0x000fe4000f8e3cff */
[----:B----4-:R-:W-:Y:S02]  /*04e0*/  UIMAD.WIDE.U32 UR8, UR32, UR6, URZ ;  /* 0x00000006200872a5 */ /* 0x010fe4000f8e00ff */
[----:B------:R-:W-:Y:S02]  /*04f0*/  UISETP.NE.AND UP1, UPT, UR28, URZ, UPT ;  /* 0x000000ff1c00728c */ /* 0x000fe4000bf25270 */
[----:B------:R-:W-:Y:S02]  /*0500*/  @!UP2 UIADD3 UR14, UPT, UPT, UR14, -UR29, URZ ;  /* 0x8000001d0e0ea290 */ /* 0x000fe4000fffe0ff */
[----:B------:R-:W-:-:S02]  /*0510*/  @!UP2 UIADD3 UR16, UPT, UPT, UR16, 0x1, URZ ;  /* 0x000000011010a890 */ /* 0x000fc4000fffe0ff */
[----:B------:R-:W-:Y:S02]  /*0520*/  UISETP.GE.U32.AND UP0, UPT, UR14, UR29, UPT ;  /* 0x0000001d0e00728c */ /* 0x000fe4000bf06070 */
[----:B------:R-:W-:Y:S02]  /*0530*/  UISETP.GE.AND UP2, UPT, UR5, URZ, UPT ;  /* 0x000000ff0500728c */ /* 0x000fe4000bf46270 */
[----:B------:R-:W-:Y:S01]  /*0540*/  UIMAD UR9, UR32, UR7, UR9 ;  /* 0x00000007200972a4 */ /* 0x000fe2000f8e0209 */
[----:B------:R-:W0:Y:S01]  /*0550*/  LDCU.64 UR6, c[0x0][0x3e8] ;  /* 0x00007d00ff0677ac */ /* 0x000e220008000a00 */
[----:B------:R-:W1:Y:S05]  /*0560*/  LDCU.64 UR30, c[0x0][0x4e0] ;  /* 0x00009c00ff1e77ac */ /* 0x000e6a0008000a00 */
[----:B------:R-:W-:-:S02]  /*0570*/  @UP0 UIADD3 UR16, UPT, UPT, UR16, 0x1, URZ ;  /* 0x0000000110100890 */ /* 0x000fc4000fffe0ff */
[----:B------:R-:W-:Y:S02]  /*0580*/  UISETP.NE.U32.AND UP0, UPT, UR36, URZ, UPT ;  /* 0x000000ff2400728c */ /* 0x000fe4000bf05070 */
[----:B------:R-:W-:Y:S02]  /*0590*/  UIADD3 UR4, UP3, UPT, UR17, UR4, URZ ;  /* 0x0000000411047290 */ /* 0x000fe4000ff7e0ff */
[----:B------:R-:W-:Y:S02]  /*05a0*/  UISETP.NE.AND.EX UP0, UPT, UR37, URZ, UPT, UP0 ;  /* 0x000000ff2500728c */ /* 0x000fe4000bf05300 */
[----:B------:R-:W-:Y:S02]  /*05b0*/  @!UP2 UIADD3 UR16, UPT, UPT, -UR16, URZ, URZ ;  /* 0x000000ff1010a290 */ /* 0x000fe4000fffe1ff */
[----:B------:R-:W-:Y:S02]  /*05c0*/  UIADD3.X UR12, UPT, UPT, UR21, UR12, URZ, UP3, !UPT ;  /* 0x0000000c150c7290 */ /* 0x000fe40009ffe4ff */
[----:B------:R-:W-:-:S02]  /*05d0*/  ULEA UR21, UP2, UR4, UR34, 0x1 ;  /* 0x0000002204157291 */ /* 0x000fc4000f8408ff */
[----:B------:R-:W-:Y:S02]  /*05e0*/  @!UP1 ULOP3.LUT UR16, URZ, UR28, URZ, 0x33, !UPT ;  /* 0x0000001cff109292 */ /* 0x000fe4000f8e33ff */
[----:B------:R-:W-:Y:S01]  /*05f0*/  ULEA.HI.X UR12, UR4, UR35, UR12, 0x1, UP2 ;  /* 0x00000023040c7291 */ /* 0x000fe200090f0c0c */
[----:B------:R-:W2:Y:S01]  /*0600*/  @UP0 LDCU UR14, c[0x0][0x384] ;  /* 0x00007080ff0e07ac */ /* 0x000ea20008000800 */
[----:B------:R-:W-:Y:S02]  /*0610*/  USHF.R.S32.HI UR4, URZ, 0x1f, UR16 ;  /* 0x0000001fff047899 */ /* 0x000fe40008011410 */
[----:B0-----:R-:W-:Y:S02]  /*0620*/  UIMAD.WIDE.U32 UR8, UR16, UR6, UR8 ;  /* 0x00000006100872a5 */ /* 0x001fe4000f8e0008 */
[----:B------:R-:W-:Y:S01]  /*0630*/  UIMAD UR5, UR4, UR6, URZ ;  /* 0x00000006040572a4 */ /* 0x000fe2000f8e02ff */
[----:B------:R-:W0:Y:S01]  /*0640*/  LDCU.64 UR28, c[0x0][0x540] ;  /* 0x0000a800ff1c77ac */ /* 0x000e220008000a00 */
[----:B-1----:R-:W-:Y:S01]  /*0650*/  UIMAD UR6, UR4, UR30, URZ ;  /* 0x0000001e040672a4 */ /* 0x002fe2000f8e02ff */
[----:B------:R-:W1:Y:S01]  /*0660*/  @UP0 LDCU UR18, c[0x0][0x38c] ;  /* 0x00007180ff1207ac */ /* 0x000e620008000800 */
[----:B------:R-:W3:Y:S01]  /*0670*/  LDCU.64 UR34, c[0x0][0x450] ;  /* 0x00008a00ff2277ac */ /* 0x000ee20008000a00 */
[----:B------:R-:W-:-:S02]  /*0680*/  UIMAD UR7, UR16, UR7, UR5 ;  /* 0x00000007100772a4 */ /* 0x000fc4000f8e0205 */
[----:B------:R-:W-:Y:S02]  /*0690*/  UIMAD.WIDE.U32 UR4, UR16, UR30, URZ ;  /* 0x0000001e100472a5 */ /* 0x000fe4000f8e00ff */
[----:B------:R-:W-:Y:S01]  /*06a0*/  UIMAD UR16, UR16, UR31, UR6 ;  /* 0x0000001f101072a4 */ /* 0x000fe2000f8e0206 */
[----:B------:R-:W4:Y:S01]  /*06b0*/  @UP0 LDCU.64 UR30, c[0x0][0x480] ;  /* 0x00009000ff1e07ac */ /* 0x000f220008000a00 */
[----:B------:R-:W-:Y:S02]  /*06c0*/  ULEA UR6, UR22, 0xfffff800, 0xb ;  /* 0xfffff80016067891 */ /* 0x000fe4000f8e58ff */
[----:B------:R-:W-:Y:S02]  /*06d0*/  USHF.R.U32.HI UR13, URZ, 0x1, UR13 ;  /* 0x00000001ff0d7899 */ /* 0x000fe4000801160d */
[----:B------:R-:W-:Y:S02]  /*06e0*/  UIADD3 UR5, UPT, UPT, UR5, UR16, URZ ;  /* 0x0000001005057290 */ /* 0x000fe4000fffe0ff */
[----:B------:R-:W-:-:S02]  /*06f0*/  UIADD3 UR24, UP1, UPT, UR6, UR8, URZ ;  /* 0x0000000806187290 */ /* 0x000fc4000ff3e0ff */
[----:B--2---:R-:W-:Y:S02]  /*0700*/  @UP0 UIMAD UR8, UR32, UR14, UR25 ;  /* 0x0000000e200802a4 */ /* 0x004fe4000f8e0219 */
[----:B------:R-:W-:Y:S02]  /*0710*/  UIADD3 UR7, UPT, UPT, UR9, UR7, URZ ;  /* 0x0000000709077290 */ /* 0x000fe4000fffe0ff */
[----:B------:R-:W-:Y:S02]  /*0720*/  UIMAD UR13, UR13, UR32, URZ ;  /* 0x000000200d0d72a4 */ /* 0x000fe4000f8e02ff */
[----:B------:R-:W-:Y:S02]  /*0730*/  UIMAD.WIDE.U32 UR4, UR32, UR15, UR4 ;  /* 0x0000000f200472a5 */ /* 0x000fe4000f8e0004 */
[----:B------:R-:W-:Y:S02]  /*0740*/  @UP0 UIMAD UR8, UR8, UR22, URZ ;  /* 0x00000016080802a4 */ /* 0x000fe4000f8e02ff */
[----:B------:R-:W-:-:S02]  /*0750*/  ULEA.HI.X.SX32 UR6, UR6, UR7, 0x1, UP1 ;  /* 0x0000000706067291 */ /* 0x000fc400088f0eff */
[----:B------:R-:W-:Y:S02]  /*0760*/  UIADD3 UR17, UPT, UPT, UR5, UR13, URZ ;  /* 0x0000000d05117290 */ /* 0x000fe4000fffe0ff */
[----:B0-----:R-:W-:Y:S02]  /*0770*/  ULEA UR16, UP1, UR4, UR28, 0x3 ;  /* 0x0000001c04107291 */ /* 0x001fe4000f8218ff */
[----:B-1----:R-:W-:Y:S02]  /*0780*/  @UP0 UIMAD UR8, UR8, UR18, URZ ;  /* 0x00000012080802a4 */ /* 0x002fe4000f8e02ff */
        /* <DEDUP_REMOVED lines=15> */
[----:B------:R-:W-:Y:S01]  /*0880*/  CS2R R114, SRZ ;  /* 0x0000000000727805 */ /* 0x000fe2000001ff00 */
[----:B------:R-:W2:Y:S01]  /*0890*/  LDCU UR18, c[0x0][0x394] ;  /* 0x00007280ff1277ac */ /* 0x000ea20008000800 */
[----:B------:R-:W-:Y:S01]  /*08a0*/  UMOV UR22, UR12 ;  /* 0x0000000c00167c82 */ /* 0x000fe20008000000 */
        /* <DEDUP_REMOVED lines=31> */
.L_x_10646:
        /* <DEDUP_REMOVED lines=66> */
[----:B-1----:R-:W0:Y:S02]  /*0ec0*/  MUFU.EX2 R21, R95 ;  /* 0x0000005f00157308 */ /* 0x002e240000000800 */
        /* <DEDUP_REMOVED lines=26> */
.L_x_10514:
[----:B------:R-:W-:Y:S05]  /*1070*/  BSYNC.RECONVERGENT B0 ;  /* 0x0000000000007941 */ /* 0x000fea0003800200 */
.L_x_10513:
        /* <DEDUP_REMOVED lines=35> */
.L_x_10516:
[----:B------:R-:W-:Y:S05]  /*12b0*/  BSYNC.RECONVERGENT B0 ;  /* 0x0000000000007941 */ /* 0x000fea0003800200 */
.L_x_10515:
        /* <DEDUP_REMOVED lines=35> */
.L_x_10518:
[----:B------:R-:W-:Y:S05]  /*14f0*/  BSYNC.RECONVERGENT B0 ;  /* 0x0000000000007941 */ /* 0x000fea0003800200 */
.L_x_10517:
        /* <DEDUP_REMOVED lines=35> */
.L_x_10520:
[----:B------:R-:W-:Y:S05]  /*1730*/  BSYNC.RECONVERGENT B0 ;  /* 0x0000000000007941 */ /* 0x000fea0003800200 */
.L_x_10519:
        /* <DEDUP_REMOVED lines=35> */
.L_x_10522:
[----:B------:R-:W-:Y:S05]  /*1970*/  BSYNC.RECONVERGENT B0 ;  /* 0x0000000000007941 */ /* 0x000fea0003800200 */
.L_x_10521:
        /* <DEDUP_REMOVED lines=35> */
.L_x_10524:
[----:B------:R-:W-:Y:S05]  /*1bb0*/  BSYNC.RECONVERGENT B0 ;  /* 0x0000000000007941 */ /* 0x000fea0003800200 */
.L_x_10523:
        /* <DEDUP_REMOVED lines=35> */
.L_x_10526:
[----:B------:R-:W-:Y:S05]  /*1df0*/  BSYNC.RECONVERGENT B0 ;  /* 0x0000000000007941 */ /* 0x000fea0003800200 */
.L_x_10525:
        /* <DEDUP_REMOVED lines=35> */
.L_x_10528:
[----:B------:R-:W-:Y:S05]  /*2030*/  BSYNC.RECONVERGENT B0 ;  /* 0x0000000000007941 */ /* 0x000fea0003800200 */
.L_x_10527:
        /* <DEDUP_REMOVED lines=35> */
.L_x_10530:
[----:B------:R-:W-:Y:S05]  /*2270*/  BSYNC.RECONVERGENT B0 ;  /* 0x0000000000007941 */ /* 0x000fea0003800200 */
.L_x_10529:
        /* <DEDUP_REMOVED lines=35> */
.L_x_10532:
[----:B------:R-:W-:Y:S05]  /*24b0*/  BSYNC.RECONVERGENT B0 ;  /* 0x0000000000007941 */ /* 0x000fea0003800200 */
.L_x_10531:
        /* <DEDUP_REMOVED lines=34> */
.L_x_10534:
[----:B------:R-:W-:Y:S05]  /*26e0*/  BSYNC.RECONVERGENT B0 ;  /* 0x0000000000007941 */ /* 0x000fea0003800200 */
.L_x_10533:
        /* <DEDUP_REMOVED lines=32> */
.L_x_10536:
[----:B------:R-:W-:Y:S05]  /*28f0*/  BSYNC.RECONVERGENT B0 ;  /* 0x0000000000007941 */ /* 0x000fea0003800200 */
.L_x_10535:
        /* <DEDUP_REMOVED lines=32> */
.L_x_10538:
[----:B------:R-:W-:Y:S05]  /*2b00*/  BSYNC.RECONVERGENT B0 ;  /* 0x0000000000007941 */ /* 0x000fea0003800200 */
.L_x_10537:
        /* <DEDUP_REMOVED lines=32> */
.L_x_10540:
[----:B------:R-:W-:Y:S05]  /*2d10*/  BSYNC.RECONVERGENT B0 ;  /* 0x0000000000007941 */ /* 0x000fea0003800200 */
.L_x_10539:
        /* <DEDUP_REMOVED lines=32> */
.L_x_10542:
[----:B------:R-:W-:Y:S05]  /*2f20*/  BSYNC.RECONVERGENT B0 ;  /* 0x0000000000007941 */ /* 0x000fea0003800200 */
.L_x_10541:
        /* <DEDUP_REMOVED lines=32> */
.L_x_10544:
[----:B------:R-:W-:Y:S05]  /*3130*/  BSYNC.RECONVERGENT B0 ;  /* 0x0000000000007941 */ /* 0x000fea0003800200 */
.L_x_10543:
[----:B------:R-:W0:Y:S01]  /*3140*/  LDCU.128 UR12, c[0x0][0x410] ;  /* 0x00008200ff0c77ac */ /* 0x000e220008000c00 */
[----:B------:R-:W2:Y:S01]  /*3150*/  LDS.128 R16, [R97] ;  /* 0x0000000061107984 */ /* 0x000ea20000000c00 */
[----:B------:R-:W-:-:S03]  /*3160*/  USHF.L.U32 UR8, UR8, 0xa, URZ ;  /* 0x0000000a08087899 */ /* 0x000fc600080006ff */
[----:B------:R-:W-:Y:S01]  /*3170*/  LDS.128 R12, [R97+0x10] ;  /* 0x00001000610c7984 */ /* 0x000fe20000000c00 */
[----:B------:R-:W3:Y:S01]  /*3180*/  LDCU.64 UR30, c[0x0][0x488] ;  /* 0x00009100ff1e77ac */ /* 0x000ee20008000a00 */
[----:B------:R-:W-:Y:S02]  /*3190*/  UMOV UR9, URZ ;  /* 0x000000ff00097c82 */ /* 0x000fe40008000000 */
[----:B0-----:R-:W-:-:S04]  /*31a0*/  UIMAD.WIDE.U32 UR28, UR32, UR12, UR8 ;  /* 0x0000000c201c72a5 */ /* 0x001fc8000f8e0008 */
[----:B------:R-:W-:-:S03]  /*31b0*/  UIMAD UR13, UR32, UR13, UR29 ;  /* 0x0000000d200d72a4 */ /* 0x000fc6000f8e021d */
[----:B------:R-:W-:Y:S02]  /*31c0*/  UMOV UR12, UR28 ;  /* 0x0000001c000c7c82 */ /* 0x000fe40008000000 */
[----:B------:R-:W-:-:S04]  /*31d0*/  UIMAD.WIDE.U32 UR12, UR25, UR14, UR12 ;  /* 0x0000000e190c72a5 */ /* 0x000fc8000f8e000c */
[----:B------:R-:W-:Y:S02]  /*31e0*/  UIMAD UR15, UR25, UR15, UR13 ;  /* 0x0000000f190f72a4 */ /* 0x000fe4000f8e020d */
        /* <DEDUP_REMOVED lines=8> */
[----:B------:R-:W4:Y:S04]  /*3270*/  LDG.E.128 R36, desc[UR26][R2.64] ;  /* 0x0000001a02247981 */ /* 0x000f28000c1e1d00 */
[----:B------:R5:W4:Y:S01]  /*3280*/  LDG.E.128 R48, desc[UR26][R2.64+0x200] ;  /* 0x0002001a02307981 */ /* 0x000b22000c1e1d00 */
[----:B---3--:R-:W-:-:S04]  /*3290*/  UIMAD.WIDE.U32 UR28, UR32, UR12, UR8 ;  /* 0x0000000c201c72a5 */ /* 0x008fc8000f8e0008 */
[----:B------:R-:W-:-:S03]  /*32a0*/  UIMAD UR13, UR32, UR13, UR29 ;  /* 0x0000000d200d72a4 */ /* 0x000fc6000f8e021d */
[----:B------:R-:W-:Y:S02]  /*32b0*/  UMOV UR12, UR28 ;  /* 0x0000001c000c7c82 */ /* 0x000fe40008000000 */
[----:B------:R-:W-:Y:S01]  /*32c0*/  UIMAD.WIDE.U32 UR12, UR25, UR14, UR12 ;  /* 0x0000000e190c72a5 */ /* 0x000fe2000f8e000c */
[----:B--2---:R-:W-:Y:S01]  /*32d0*/  HADD2.F32 R62, -RZ, R16.H1_H1 ;  /* 0x30000010ff3e7230 */ /* 0x004fe20000004100 */
[----:B------:R-:W2:Y:S02]  /*32e0*/  LDCU.64 UR28, c[0x0][0x510] ;  /* 0x0000a200ff1c77ac */ /* 0x000ea40008000a00 */
[----:B------:R-:W-:Y:S02]  /*32f0*/  UIMAD UR15, UR25, UR15, UR13 ;  /* 0x0000000f190f72a4 */ /* 0x000fe4000f8e020d */
[----:B0-----:R-:W-:-:S04]  /*3300*/  ULEA UR13, UP0, UR12, UR30, 0x1 ;  /* 0x0000001e0c0d7291 */ /* 0x001fc8000f8008ff */
[----:B------:R-:W-:Y:S02]  /*3310*/  ULEA.HI.X UR12, UR12, UR31, UR15, 0x1, UP0 ;  /* 0x0000001f0c0c7291 */ /* 0x000fe400080f0c0f */
[----:B-1----:R-:W-:Y:S01]  /*3320*/  MOV R20, UR13 ;  /* 0x0000000d00147c02 */ /* 0x002fe20008000f00 */
[--C-:B------:R-:W-:Y:S01]  /*3330*/  HADD2.F32 R63, -RZ, R17.reuse.H0_H0 ;  /* 0x20000011ff3f7230 */ /* 0x100fe20000004100 */
[----:B------:R-:W0:Y:S02]  /*3340*/  LDCU.64 UR30, c[0x0][0x558] ;  /* 0x0000ab00ff1e77ac */ /* 0x000e240008000a00 */
[----:B------:R-:W-:Y:S01]  /*3350*/  MOV R21, UR12 ;  /* 0x0000000c00157c02 */ /* 0x000fe20008000f00 */
[----:B------:R-:W-:Y:S01]  /*3360*/  HADD2.F32 R64, -RZ, R17.H1_H1 ;  /* 0x30000011ff407230 */ /* 0x000fe20000004100 */
[----:B------:R-:W1:Y:S01]  /*3370*/  LDCU.64 UR14, c[0x0][0x508] ;  /* 0x0000a100ff0e77ac */ /* 0x000e620008000a00 */
[----:B-----5:R-:W-:Y:S01]  /*3380*/  IMAD.WIDE.U32 R2, R0, 0x10, R20 ;  /* 0x0000001000027825 */ /* 0x020fe200078e0014 */
[----:B----4-:R-:W-:Y:S04]  /*3390*/  STS.128 [R98], R36 ;  /* 0x0000002462007388 */ /* 0x010fe80000000c00 */
[----:B------:R-:W-:Y:S01]  /*33a0*/  STS.128 [R98+0x200], R48 ;  /* 0x0002003062007388 */ /* 0x000fe20000000c00 */
[----:B------:R-:W-:-:S03]  /*33b0*/  NOP ;  /* 0x0000000000007918 */ /* 0x000fc60000000000 */
[----:B------:R-:W3:Y:S04]  /*33c0*/  LDS.128 R32, [R97] ;  /* 0x0000000061207984 */ /* 0x000ee80000000c00 */
[----:B------:R-:W4:Y:S01]  /*33d0*/  LDS.128 R20, [R97+0x10] ;  /* 0x0000100061147984 */ /* 0x000f220000000c00 */
[----:B------:R-:W-:Y:S06]  /*33e0*/  BAR.SYNC.DEFER_BLOCKING 0x0 ;  /* 0x0000000000007b1d */ /* 0x000fec0000010000 */
[----:B------:R-:W5:Y:S04]  /*33f0*/  LDG.E.128 R28, desc[UR26][R2.64] ;  /* 0x0000001a021c7981 */ /* 0x000f68000c1e1d00 */
[----:B------:R2:W5:Y:S01]  /*3400*/  LDG.E.128 R24, desc[UR26][R2.64+0x200] ;  /* 0x0002001a02187981 */ /* 0x000562000c1e1d00 */
[----:B------:R-:W-:Y:S01]  /*3410*/  HADD2.F32 R65, -RZ, R18.H1_H1 ;  /* 0x30000012ff417230 */ /* 0x000fe20000004100 */
[----:B-1----:R-:W-:Y:S01]  /*3420*/  UIMAD.WIDE.U32 UR12, UR32, UR14, UR8 ;  /* 0x0000000e200c72a5 */ /* 0x002fe2000f8e0008 */
[----:B------:R-:W-:-:S02]  /*3430*/  HADD2.F32 R80, -RZ, R8.H0_H0 ;  /* 0x20000008ff507230 */ /* 0x000fc40000004100 */
[----:B---3--:R-:W-:Y:S01]  /*3440*/  HADD2.F32 R45, -RZ, R32.H0_H0 ;  /* 0x20000020ff2d7230 */ /* 0x008fe20000004100 */
[----:B------:R-:W-:Y:S01]  /*3450*/  UIMAD UR13, UR32, UR15, UR13 ;  /* 0x0000000f200d72a4 */ /* 0x000fe2000f8e020d */
[--C-:B------:R-:W-:Y:S02]  /*3460*/  HADD2.F32 R42, -RZ, R34.reuse.H0_H0 ;  /* 0x20000022ff2a7230 */ /* 0x100fe40000004100 */
[--C-:B------:R-:W-:Y:S02]  /*3470*/  HADD2.F32 R40, -RZ, R33.reuse.H0_H0 ;  /* 0x20000021ff287230 */ /* 0x100fe40000004100 */
[----:B------:R-:W-:Y:S01]  /*3480*/  FMUL.FTZ R41, R45, -1.4426950216293334961 ;  /* 0xbfb8aa3b2d297820 */ /* 0x000fe20000410000 */
[----:B------:R-:W-:Y:S02]  /*3490*/  HADD2.F32 R43, -RZ, R33.H1_H1 ;  /* 0x30000021ff2b7230 */ /* 0x000fe40000004100 */
[----:B------:R-:W-:Y:S01]  /*34a0*/  FMUL.FTZ R38, R42, -1.4426950216293334961 ;  /* 0xbfb8aa3b2a267820 */ /* 0x000fe20000410000 */
[----:B------:R-:W-:-:S02]  /*34b0*/  HADD2.F32 R34, -RZ, R34.H1_H1 ;  /* 0x30000022ff227230 */ /* 0x000fc40000004100 */
[----:B------:R-:W-:Y:S01]  /*34c0*/  FMUL.FTZ R37, R40, -1.4426950216293334961 ;  /* 0xbfb8aa3b28257820 */ /* 0x000fe20000410000 */
[----:B------:R-:W-:Y:S02]  /*34d0*/  HADD2.F32 R44, -RZ, R32.H1_H1 ;  /* 0x30000020ff2c7230 */ /* 0x000fe40000004100 */
[----:B--2---:R-:W-:Y:S01]  /*34e0*/  FMUL.FTZ R3, R43, -1.4426950216293334961 ;  /* 0xbfb8aa3b2b037820 */ /* 0x004fe20000410000 */
[--C-:B------:R-:W-:Y:S02]  /*34f0*/  HADD2.F32 R32, -RZ, R35.reuse.H0_H0 ;  /* 0x20000023ff207230 */ /* 0x100fe40000004100 */
[----:B------:R-:W-:Y:S01]  /*3500*/  FMUL.FTZ R39, R34, -1.4426950216293334961 ;  /* 0xbfb8aa3b22277820 */ /* 0x000fe20000410000 */
[--C-:B----4-:R-:W-:Y:S01]  /*3510*/  HADD2.F32 R33, -RZ, R20.reuse.H0_H0 ;  /* 0x20000014ff217230 */ /* 0x110fe20000004100 */
[----:B------:R1:W2:Y:S01]  /*3520*/  MUFU.EX2 R46, R41 ;  /* 0x00000029002e7308 */ /* 0x0002a20000000800 */
[----:B------:R-:W-:Y:S01]  /*3530*/  FMUL.FTZ R36, R44, -1.4426950216293334961 ;  /* 0xbfb8aa3b2c247820 */ /* 0x000fe20000410000 */
[----:B------:R-:W-:Y:S01]  /*3540*/  HADD2.F32 R2, -RZ, R20.H1_H1 ;  /* 0x30000014ff027230 */ /* 0x000fe20000004100 */
[----:B------:R-:W-:Y:S01]  /*3550*/  UIMAD.WIDE.U32 UR12, UR25, UR28, UR12 ;  /* 0x0000001c190c72a5 */ /* 0x000fe2000f8e000c */
[----:B------:R3:W4:Y:S01]  /*3560*/  MUFU.EX2 R48, R37 ;  /* 0x0000002500307308 */ /* 0x0007220000000800 */
[----:B------:R-:W-:Y:S01]  /*3570*/  FMUL.FTZ R20, R33, -1.4426950216293334961 ;  /* 0xbfb8aa3b21147820 */ /* 0x000fe20000410000 */
[----:B------:R-:W-:-:S02]  /*3580*/  HADD2.F32 R35, -RZ, R35.H1_H1 ;  /* 0x30000023ff237230 */ /* 0x000fc40000004100 */
[----:B------:R-:W-:Y:S01]  /*3590*/  FMUL.FTZ R55, R2, -1.4426950216293334961 ;  /* 0xbfb8aa3b02377820 */ /* 0x000fe20000410000 */
[----:B------:R4:W4:Y:S01]  /*35a0*/  MUFU.EX2 R49, R3 ;  /* 0x0000000300317308 */ /* 0x0009220000000800 */
[----:B-1----:R-:W-:Y:S01]  /*35b0*/  FMUL.FTZ R41, R32, -1.4426950216293334961 ;  /* 0xbfb8aa3b20297820 */ /* 0x002fe20000410000 */
[----:B------:R-:W-:Y:S01]  /*35c0*/  UIMAD UR14, UR25, UR29, UR13 ;  /* 0x0000001d190e72a4 */ /* 0x000fe2000f8e020d */
[----:B------:R-:W-:Y:S01]  /*35d0*/  FMUL.FTZ R53, R35, -1.4426950216293334961 ;  /* 0xbfb8aa3b23357820 */ /* 0x000fe20000410000 */
[----:B------:R1:W1:Y:S01]  /*35e0*/  MUFU.EX2 R50, R38 ;  /* 0x0000002600327308 */ /* 0x0002620000000800 */
[----:B---3--:R-:W-:Y:S02]  /*35f0*/  HADD2.F32 R37, -RZ, R22.H0_H0 ;  /* 0x20000016ff257230 */ /* 0x008fe40000004100 */
[----:B--2---:R-:W-:Y:S01]  /*3600*/  FADD.FTZ R46, R46, 1 ;  /* 0x3f8000002e2e7421 */ /* 0x004fe20000010000 */
[----:B0-----:R-:W-:Y:S01]  /*3610*/  ULEA UR13, UP0, UR12, UR30, 0x1 ;  /* 0x0000001e0c0d7291 */ /* 0x001fe2000f8008ff */
[----:B------:R0:W2:Y:S01]  /*3620*/  MUFU.EX2 R51, R39 ;  /* 0x0000002700337308 */ /* 0x0000a20000000800 */
[----:B----4-:R-:W-:-:S02]  /*3630*/  HADD2.F32 R3, -RZ, R21.H0_H0 ;  /* 0x20000015ff037230 */ /* 0x010fc40000004100 */
[----:B------:R-:W-:Y:S01]  /*3640*/  FADD.FTZ R48, R48, 1 ;  /* 0x3f80000030307421 */ /* 0x000fe20000010000 */
[----:B------:R-:W-:Y:S01]  /*3650*/  ULEA.HI.X UR12, UR12, UR31, UR14, 0x1, UP0 ;  /* 0x0000001f0c0c7291 */ /* 0x000fe200080f0c0e */
[----:B------:R3:W4:Y:S01]  /*3660*/  MUFU.EX2 R47, R36 ;  /* 0x00000024002f7308 */ /* 0x0007220000000800 */
[----:B-1----:R-:W-:Y:S02]  /*3670*/  HADD2.F32 R38, -RZ, R22.H1_H1 ;  /* 0x30000016ff267230 */ /* 0x002fe40000004100 */
[----:B------:R-:W-:Y:S01]  /*3680*/  FMUL.FTZ R22, R37, -1.4426950216293334961 ;  /* 0xbfb8aa3b25167820 */ /* 0x000fe20000410000 */
[----:B------:R-:W-:Y:S01]  /*3690*/  FADD.FTZ R49, R49, 1 ;  /* 0x3f80000031317421 */ /* 0x000fe20000010000 */
[----:B------:R1:W4:Y:S01]  /*36a0*/  MUFU.EX2 R52, R41 ;  /* 0x0000002900347308 */ /* 0x0003220000000800 */
[----:B0-----:R-:W-:Y:S02]  /*36b0*/  HADD2.F32 R39, -RZ, R23.H0_H0 ;  /* 0x20000017ff277230 */ /* 0x001fe40000004100 */
[----:B------:R-:W-:Y:S01]  /*36c0*/  FADD.FTZ R50, R50, 1 ;  /* 0x3f80000032327421 */ /* 0x000fe20000010000 */
[----:B------:R-:W0:Y:S01]  /*36d0*/  LDCU.64 UR28, c[0x0][0x490] ;  /* 0x00009200ff1c77ac */ /* 0x000e220008000a00 */
[----:B------:R4:W0:Y:S01]  /*36e0*/  MUFU.EX2 R54, R20 ;  /* 0x0000001400367308 */ /* 0x0008220000000800 */
[----:B---3--:R-:W-:-:S02]  /*36f0*/  HADD2.F32 R36, -RZ, R21.H1_H1 ;  /* 0x30000015ff247230 */ /* 0x008fc40000004100 */
[----:B------:R-:W-:Y:S01]  /*3700*/  FMUL.FTZ R21, R3, -1.4426950216293334961 ;  /* 0xbfb8aa3b03157820 */ /* 0x000fe20000410000 */
[----:B--2---:R-:W-:Y:S01]  /*3710*/  FADD.FTZ R51, R51, 1 ;  /* 0x3f80000033337421 */ /* 0x004fe20000010000 */
[----:B------:R-:W2:Y:S01]  /*3720*/  MUFU.EX2 R58, R22 ;  /* 0x00000016003a7308 */ /* 0x000ea20000000800 */
[----:B-1----:R-:W-:Y:S02]  /*3730*/  HADD2.F32 R41, -RZ, R23.H1_H1 ;  /* 0x30000017ff297230 */ /* 0x002fe40000004100 */
[----:B------:R-:W-:Y:S01]  /*3740*/  FMUL.FTZ R23, R39, -1.4426950216293334961 ;  /* 0xbfb8aa3b27177820 */ /* 0x000fe20000410000 */
[----:B----4-:R-:W-:Y:S01]  /*3750*/  FADD.FTZ R47, R47, 1 ;  /* 0x3f8000002f2f7421 */ /* 0x010fe20000010000 */
[----:B------:R-:W1:Y:S01]  /*3760*/  MUFU.EX2 R56, R21 ;  /* 0x0000001500387308 */ /* 0x000e620000000800 */
[----:B------:R-:W-:Y:S01]  /*3770*/  FMUL.FTZ R20, R38, -1.4426950216293334961 ;  /* 0xbfb8aa3b26147820 */ /* 0x000fe20000410000 */
[----:B------:R-:W-:Y:S01]  /*3780*/  FMUL.FTZ R61, R41, -1.4426950216293334961 ;  /* 0xbfb8aa3b293d7820 */ /* 0x000fe20000410000 */
[----:B------:R-:W-:Y:S01]  /*3790*/  FMUL.FTZ R57, R36, -1.4426950216293334961 ;  /* 0xbfb8aa3b24397820 */ /* 0x000fe20000410000 */
[----:B------:R-:W3:Y:S01]  /*37a0*/  MUFU.EX2 R76, R23 ;  /* 0x00000017004c7308 */ /* 0x000ee20000000800 */
[----:B------:R-:W-:Y:S01]  /*37b0*/  FADD.FTZ R52, R52, 1 ;  /* 0x3f80000034347421 */ /* 0x000fe20000010000 */
[----:B0-----:R-:W-:Y:S01]  /*37c0*/  FADD.FTZ R54, R54, 1 ;  /* 0x3f80000036367421 */ /* 0x001fe20000010000 */
[----:B------:R-:W-:Y:S01]  /*37d0*/  HADD2.F32 R79, -RZ, R8.H1_H1 ;  /* 0x30000008ff4f7230 */ /* 0x000fe20000004100 */
[----:B------:R-:W0:Y:S01]  /*37e0*/  MUFU.EX2 R59, R20 ;  /* 0x00000014003b7308 */ /* 0x000e220000000800 */
[----:B------:R-:W-:-:S02]  /*37f0*/  HADD2.F32 R78, -RZ, R9.H0_H0 ;  /* 0x20000009ff4e7230 */ /* 0x000fc40000004100 */
[----:B--2---:R-:W-:Y:S01]  /*3800*/  FADD.FTZ R58, R58, 1 ;  /* 0x3f8000003a3a7421 */ /* 0x004fe20000010000 */
[----:B------:R-:W-:Y:S01]  /*3810*/  MOV R8, UR13 ;  /* 0x0000000d00087c02 */ /* 0x000fe20008000f00 */
[----:B------:R2:W-:Y:S01]  /*3820*/  MUFU.RCP R60, R46 ;  /* 0x0000002e003c7308 */ /* 0x0005e20000001000 */
[----:B------:R-:W-:Y:S01]  /*3830*/  UISETP.NE.U32.AND UP0, UPT, UR28, URZ, UPT ;  /* 0x000000ff1c00728c */ /* 0x000fe2000bf05070 */
[----:B-1----:R-:W-:-:S03]  /*3840*/  FADD.FTZ R56, R56, 1 ;  /* 0x3f80000038387421 */ /* 0x002fc60000010000 */
[----:B------:R-:W-:Y:S01]  /*3850*/  UISETP.NE.AND.EX UP0, UPT, UR29, URZ, UPT, UP0 ;  /* 0x000000ff1d00728c */ /* 0x000fe2000bf05300 */
[----:B---3--:R-:W-:Y:S02]  /*3860*/  FADD.FTZ R76, R76, 1 ;  /* 0x3f8000004c4c7421 */ /* 0x008fe40000010000 */
[----:B------:R1:W3:Y:S01]  /*3870*/  MUFU.RCP R67, R47 ;  /* 0x0000002f00437308 */ /* 0x0002e20000001000 */
[----:B--2---:R-:W-:Y:S02]  /*3880*/  HADD2.F32 R46, -RZ, R13.H1_H1 ;  /* 0x3000000dff2e7230 */ /* 0x004fe40000004100 */
[----:B0-----:R-:W-:-:S05]  /*3890*/  FADD.FTZ R59, R59, 1 ;  /* 0x3f8000003b3b7421 */ /* 0x001fca0000010000 */
[----:B------:R0:W2:Y:S01]  /*38a0*/  MUFU.EX2 R77, R61 ;  /* 0x0000003d004d7308 */ /* 0x0000a20000000800 */
[----:B-1----:R-:W-:-:S03]  /*38b0*/  HADD2.F32 R47, -RZ, R15.H0_H0 ;  /* 0x2000000fff2f7230 */ /* 0x002fc60000004100 */
[----:B------:R1:W-:Y:S01]  /*38c0*/  MUFU.RCP R71, R48 ;  /* 0x0000003000477308 */ /* 0x0003e20000001000 */
[----:B0-----:R-:W-:-:S07]  /*38d0*/  HADD2.F32 R61, -RZ, R16.H0_H0 ;  /* 0x20000010ff3d7230 */ /* 0x001fce0000004100 */
[----:B------:R-:W0:Y:S01]  /*38e0*/  MUFU.EX2 R53, R53 ;  /* 0x0000003500357308 */ /* 0x000e220000000800 */
[----:B-1----:R-:W-:Y:S02]  /*38f0*/  HADD2.F32 R48, -RZ, R15.H1_H1 ;  /* 0x3000000fff307230 */ /* 0x002fe40000004100 */
[----:B---3--:R-:W-:Y:S01]  /*3900*/  FADD.FTZ R15, -R67, 1 ;  /* 0x3f800000430f7421 */ /* 0x008fe20000010100 */
[----:B--2---:R-:W-:Y:S01]  /*3910*/  FADD.FTZ R77, R77, 1 ;  /* 0x3f8000004d4d7421 */ /* 0x004fe20000010000 */
[----:B------:R-:W1:Y:S04]  /*3920*/  MUFU.EX2 R55, R55 ;  /* 0x0000003700377308 */ /* 0x000e680000000800 */
[----:B------:R-:W2:Y:S04]  /*3930*/  MUFU.EX2 R57, R57 ;  /* 0x0000003900397308 */ /* 0x000ea80000000800 */
[----:B------:R-:W-:Y:S01]  /*3940*/  MUFU.RCP R121, R50 ;  /* 0x0000003200797308 */ /* 0x000fe20000001000 */
[----:B0-----:R-:W-:Y:S01]  /*3950*/  FADD.FTZ R53, R53, 1 ;  /* 0x3f80000035357421 */ /* 0x001fe20000010000 */
[----:B-1----:R-:W-:-:S06]  /*3960*/  FADD.FTZ R55, R55, 1 ;  /* 0x3f80000037377421 */ /* 0x002fcc0000010000 */
[----:B------:R-:W-:Y:S01]  /*3970*/  MUFU.RCP R74, R49 ;  /* 0x00000031004a7308 */ /* 0x000fe20000001000 */
[----:B--2---:R-:W-:-:S07]  /*3980*/  FADD.FTZ R57, R57, 1 ;  /* 0x3f80000039397421 */ /* 0x004fce0000010000 */
[----:B------:R-:W0:Y:S08]  /*3990*/  MUFU.RCP R118, R53 ;  /* 0x0000003500767308 */ /* 0x000e300000001000 */
[----:B------:R0:W-:Y:S08]  /*39a0*/  MUFU.RCP R119, R52 ;  /* 0x0000003400777308 */ /* 0x0001f00000001000 */
[----:B------:R-:W-:Y:S01]  /*39b0*/  MUFU.RCP R117, R51 ;  /* 0x0000003300757308 */ /* 0x000fe20000001000 */
[----:B0-----:R-:W-:-:S04]  /*39c0*/  FADD.FTZ R52, -R118, 1 ;  /* 0x3f80000076347421 */ /* 0x001fc80000010100 */
[C---:B------:R-:W-:Y:S01]  /*39d0*/  FFMA.FTZ R52, R35.reuse, R52, 1 ;  /* 0x3f80000023347423 */ /* 0x040fe20000010034 */
[----:B------:R-:W-:Y:S02]  /*39e0*/  FMUL.FTZ R35, R35, R118 ;  /* 0x0000007623237220 */ /* 0x000fe40000410000 */
[----:B------:R-:W-:Y:S08]  /*39f0*/  MUFU.RCP R123, R55 ;  /* 0x00000037007b7308 */ /* 0x000ff00000001000 */
[----:B------:R0:W-:Y:S08]  /*3a00*/  MUFU.RCP R127, R57 ;  /* 0x00000039007f7308 */ /* 0x0001f00000001000 */
[----:B------:R-:W-:Y:S01]  /*3a10*/  MUFU.RCP R120, R54 ;  /* 0x0000003600787308 */ /* 0x000fe20000001000 */
[----:B0-----:R-:W-:-:S07]  /*3a20*/  HADD2.F32 R57, -RZ, R11.H1_H1 ;  /* 0x3000000bff397230 */ /* 0x001fce0000004100 */
[----:B------:R-:W0:Y:S08]  /*3a30*/  MUFU.RCP R126, R56 ;  /* 0x00000038007e7308 */ /* 0x000e300000001000 */
[----:B------:R1:W-:Y:S08]  /*3a40*/  MUFU.RCP R131, R59 ;  /* 0x0000003b00837308 */ /* 0x0003f00000001000 */
[----:B------:R2:W-:Y:S01]  /*3a50*/  MUFU.RCP R134, R76 ;  /* 0x0000004c00867308 */ /* 0x0005e20000001000 */
[----:B-1----:R-:W-:-:S07]  /*3a60*/  HADD2.F32 R59, -RZ, R10.H1_H1 ;  /* 0x3000000aff3b7230 */ /* 0x002fce0000004100 */
[----:B------:R1:W-:Y:S01]  /*3a70*/  MUFU.RCP R130, R58 ;  /* 0x0000003a00827308 */ /* 0x0003e20000001000 */
[----:B--2---:R-:W-:Y:S02]  /*3a80*/  HADD2.F32 R76, -RZ, R10.H0_H0 ;  /* 0x2000000aff4c7230 */ /* 0x004fe40000004100 */
[----:B0-----:R-:W-:-:S05]  /*3a90*/  FMUL.FTZ R10, R3, R126 ;  /* 0x0000007e030a7220 */ /* 0x001fca0000410000 */
[----:B------:R0:W2:Y:S01]  /*3aa0*/  MUFU.RCP R136, R77 ;  /* 0x0000004d00887308 */ /* 0x0000a20000001000 */
[----:B-1----:R-:W-:Y:S02]  /*3ab0*/  HADD2.F32 R58, -RZ, R11.H0_H0 ;  /* 0x2000000bff3a7230 */ /* 0x002fe40000004100 */
[----:B0-----:R-:W-:Y:S01]  /*3ac0*/  HADD2.F32 R77, -RZ, R9.H1_H1 ;  /* 0x30000009ff4d7230 */ /* 0x001fe20000004100 */
[----:B------:R-:W-:Y:S01]  /*3ad0*/  MOV R9, UR12 ;  /* 0x0000000c00097c02 */ /* 0x000fe20008000f00 */
[----:B--2---:R-:W-:-:S04]  /*3ae0*/  FADD.FTZ R56, -R136, 1 ;  /* 0x3f80000088387421 */ /* 0x004fc80000010100 */
[C---:B------:R-:W-:Y:S01]  /*3af0*/  FFMA.FTZ R56, R41.reuse, R56, 1 ;  /* 0x3f80000029387423 */ /* 0x040fe20000010038 */
[----:B------:R-:W-:Y:S01]  /*3b00*/  FMUL.FTZ R41, R41, R136 ;  /* 0x0000008829297220 */ /* 0x000fe20000410000 */
[----:B-----5:R0:W-:Y:S04]  /*3b10*/  STS.128 [R98], R28 ;  /* 0x0000001c62007388 */ /* 0x0201e80000000c00 */
[----:B------:R1:W-:Y:S01]  /*3b20*/  STS.128 [R98+0x200], R24 ;  /* 0x0002001862007388 */ /* 0x0003e20000000c00 */
[----:B------:R-:W-:-:S03]  /*3b30*/  NOP ;  /* 0x0000000000007918 */ /* 0x000fc60000000000 */
[----:B------:R-:W2:Y:S01]  /*3b40*/  LDS.128 R20, [R97] ;  /* 0x0000000061147984 */ /* 0x000ea20000000c00 */
[--C-:B0-----:R-:W-:Y:S02]  /*3b50*/  HADD2.F32 R29, -RZ, R12.reuse.H0_H0 ;  /* 0x2000000cff1d7230 */ /* 0x101fe40000004100 */
[----:B------:R-:W-:Y:S02]  /*3b60*/  HADD2.F32 R30, -RZ, R12.H1_H1 ;  /* 0x3000000cff1e7230 */ /* 0x000fe40000004100 */
[----:B------:R-:W-:Y:S01]  /*3b70*/  FADD.FTZ R12, -R60, 1 ;  /* 0x3f8000003c0c7421 */ /* 0x000fe20000010100 */
[----:B-1----:R-:W-:Y:S02]  /*3b80*/  HADD2.F32 R25, -RZ, R13.H0_H0 ;  /* 0x2000000dff197230 */ /* 0x002fe40000004100 */
[--C-:B------:R-:W-:Y:S02]  /*3b90*/  HADD2.F32 R24, -RZ, R14.reuse.H0_H0 ;  /* 0x2000000eff187230 */ /* 0x100fe40000004100 */
[----:B------:R-:W-:Y:S01]  /*3ba0*/  FFMA.FTZ R17, R45, R12, 1 ;  /* 0x3f8000002d117423 */ /* 0x000fe2000001000c */
[----:B------:R-:W-:-:S02]  /*3bb0*/  HADD2.F32 R26, -RZ, R14.H1_H1 ;  /* 0x3000000eff1a7230 */ /* 0x000fc40000004100 */
[----:B------:R-:W-:Y:S01]  /*3bc0*/  FMUL.FTZ R45, R45, R60 ;  /* 0x0000003c2d2d7220 */ /* 0x000fe20000410000 */
[----:B------:R-:W-:Y:S02]  /*3bd0*/  HADD2.F32 R27, -RZ, R18.H0_H0 ;  /* 0x20000012ff1b7230 */ /* 0x000fe40000004100 */
[--C-:B------:R-:W-:Y:S02]  /*3be0*/  HADD2.F32 R28, -RZ, R19.reuse.H0_H0 ;  /* 0x20000013ff1c7230 */ /* 0x100fe40000004100 */
[----:B------:R-:W-:Y:S02]  /*3bf0*/  HADD2.F32 R31, -RZ, R19.H1_H1 ;  /* 0x30000013ff1f7230 */ /* 0x000fe40000004100 */
[C---:B------:R-:W-:Y:S01]  /*3c00*/  FFMA.FTZ R19, R44.reuse, R15, 1 ;  /* 0x3f8000002c137423 */ /* 0x040fe2000001000f */
[----:B------:R-:W-:Y:S01]  /*3c10*/  FMUL.FTZ R44, R44, R67 ;  /* 0x000000432c2c7220 */ /* 0x000fe20000410000 */
[--C-:B--2---:R-:W-:Y:S02]  /*3c20*/  HADD2.F32 R66, -RZ, R20.reuse.H0_H0 ;  /* 0x20000014ff427230 */ /* 0x104fe40000004100 */
[----:B------:R-:W-:-:S02]  /*3c30*/  HADD2.F32 R69, -RZ, R20.H1_H1 ;  /* 0x30000014ff457230 */ /* 0x000fc40000004100 */
[----:B------:R-:W-:Y:S01]  /*3c40*/  FADD.FTZ R20, -R74, 1 ;  /* 0x3f8000004a147421 */ /* 0x000fe20000010100 */
[--C-:B------:R-:W-:Y:S02]  /*3c50*/  HADD2.F32 R68, -RZ, R21.reuse.H0_H0 ;  /* 0x20000015ff447230 */ /* 0x100fe40000004100 */
[----:B------:R-:W-:Y:S01]  /*3c60*/  FMUL.FTZ R13, R61, R66 ;  /* 0x000000423d0d7220 */ /* 0x000fe20000410000 */
[--C-:B------:R-:W-:Y:S02]  /*3c70*/  HADD2.F32 R70, -RZ, R22.reuse.H0_H0 ;  /* 0x20000016ff467230 */ /* 0x100fe40000004100 */
[----:B------:R-:W-:Y:S01]  /*3c80*/  FMUL.FTZ R14, R62, R69 ;  /* 0x000000453e0e7220 */ /* 0x000fe20000410000 */
[----:B------:R-:W-:Y:S02]  /*3c90*/  HADD2.F32 R73, -RZ, R21.H1_H1 ;  /* 0x30000015ff497230 */ /* 0x000fe40000004100 */
[----:B------:R-:W-:Y:S01]  /*3ca0*/  FMUL.FTZ R16, R60, R13 ;  /* 0x0000000d3c107220 */ /* 0x000fe20000410000 */
[----:B------:R-:W-:-:S02]  /*3cb0*/  HADD2.F32 R72, -RZ, R22.H1_H1 ;  /* 0x30000016ff487230 */ /* 0x000fc40000004100 */
[----:B------:R-:W-:Y:S01]  /*3cc0*/  FMUL.FTZ R18, R67, R14 ;  /* 0x0000000e43127220 */ /* 0x000fe20000410000 */
[--C-:B------:R-:W-:Y:S01]  /*3cd0*/  HADD2.F32 R75, -RZ, R23.reuse.H0_H0 ;  /* 0x20000017ff4b7230 */ /* 0x100fe20000004100 */
[----:B------:R-:W0:Y:S01]  /*3ce0*/  LDS.128 R12, [R97+0x10] ;  /* 0x00001000610c7984 */ /* 0x000e220000000c00 */
[----:B------:R-:W-:Y:S01]  /*3cf0*/  FMUL.FTZ R16, R16, R17 ;  /* 0x0000001110107220 */ /* 0x000fe20000410000 */
[----:B------:R-:W-:Y:S01]  /*3d00*/  FMUL.FTZ R19, R18, R19 ;  /* 0x0000001312137220 */ /* 0x000fe20000410000 */
[----:B------:R-:W-:Y:S02]  /*3d10*/  HADD2.F32 R116, -RZ, R23.H1_H1 ;  /* 0x30000017ff747230 */ /* 0x000fe40000004100 */
[----:B------:R-:W-:Y:S01]  /*3d20*/  FADD.FTZ R17, -R71, 1 ;  /* 0x3f80000047117421 */ /* 0x000fe20000010100 */
        /* <DEDUP_REMOVED lines=25> */
[----:B------:R-:W-:Y:S01]  /*3ec0*/  FADD.FTZ R49, -R127, 1 ;  /* 0x3f8000007f317421 */ /* 0x000fe20000010100 */
[----:B------:R-:W-:Y:S01]  /*3ed0*/  F2FP.F16.F32.PACK_AB R16, R19, R16 ;  /* 0x000000101310723e */ /* 0x000fe200000000ff */
[----:B------:R-:W-:Y:S01]  /*3ee0*/  FMUL.FTZ R21, R22, R21 ;  /* 0x0000001516157220 */ /* 0x000fe20000410000 */
[----:B------:R-:W-:Y:S01]  /*3ef0*/  F2FP.F16.F32.PACK_AB R17, R20, R17 ;  /* 0x000000111411723e */ /* 0x000fe200000000ff */
[----:B------:R-:W-:Y:S01]  /*3f00*/  FFMA.FTZ R51, R36, R49, 1 ;  /* 0x3f80000024337423 */ /* 0x000fe20000010031 */
[----:B------:R-:W-:Y:S01]  /*3f10*/  F2FP.F16.F32.PACK_AB R19, R52, R23 ;  /* 0x000000173413723e */ /* 0x000fe200000000ff */
[----:B------:R-:W-:Y:S01]  /*3f20*/  HADD2.F32 R52, -RZ, R6.H0_H0 ;  /* 0x20000006ff347230 */ /* 0x000fe20000004100 */
[----:B------:R-:W-:Y:S01]  /*3f30*/  F2FP.F16.F32.PACK_AB R18, R21, R18 ;  /* 0x000000121512723e */ /* 0x000fe200000000ff */
[----:B------:R-:W-:Y:S01]  /*3f40*/  BAR.SYNC.DEFER_BLOCKING 0x0 ;  /* 0x0000000000007b1d */ /* 0x000fe20000010000 */
        /* <DEDUP_REMOVED lines=8> */
[----:B------:R-:W-:Y:S01]  /*3fd0*/  FMUL.FTZ R50, R46, R128 ;  /* 0x000000802e327220 */ /* 0x000fe20000410000 */
[----:B------:R-:W-:-:S02]  /*3fe0*/  HADD2.F32 R135, -RZ, R15.H1_H1 ;  /* 0x3000000fff877230 */ /* 0x000fc40000004100 */
[----:B------:R-:W-:Y:S01]  /*3ff0*/  FFMA.FTZ R15, R2, R13, 1 ;  /* 0x3f800000020f7423 */ /* 0x000fe2000001000d */
[----:B------:R-:W-:Y:S02]  /*4000*/  HADD2.F32 R124, -RZ, R12.H1_H1 ;  /* 0x3000000cff7c7230 */ /* 0x000fe40000004100 */
        /* <DEDUP_REMOVED lines=37> */
[--C-:B------:R-:W-:Y:S01]  /*4260*/  HADD2.F32 R55, -RZ, R4.reuse.H1_H1 ;  /* 0x30000004ff377230 */ /* 0x100fe20000004100 */
[----:B------:R-:W-:Y:S01]  /*4270*/  F2FP.F16.F32.PACK_AB R22, R50, R13 ;  /* 0x0000000d3216723e */ /* 0x000fe200000000ff */
[----:B------:R-:W-:Y:S01]  /*4280*/  HADD2.F32 R54, -RZ, R5.H0_H0 ;  /* 0x20000005ff367230 */ /* 0x000fe20000004100 */
[----:B------:R-:W-:Y:S01]  /*4290*/  F2FP.F16.F32.PACK_AB R23, R56, R53 ;  /* 0x000000353817723e */ /* 0x000fe200000000ff */
[----:B------:R-:W-:-:S02]  /*42a0*/  HADD2.F32 R56, -RZ, R4.H0_H0 ;  /* 0x20000004ff387230 */ /* 0x000fc40000004100 */
[----:B------:R-:W-:Y:S01]  /*42b0*/  FMUL.FTZ R123, R2, R123 ;  /* 0x0000007b027b7220 */ /* 0x000fe20000410000 */
[----:B------:R-:W-:Y:S02]  /*42c0*/  HADD2.F32 R53, -RZ, R5.H1_H1 ;  /* 0x30000005ff357230 */ /* 0x000fe40000004100 */
[----:B------:R-:W-:Y:S01]  /*42d0*/  FMUL.FTZ R62, R62, R44 ;  /* 0x0000002c3e3e7220 */ /* 0x000fe20000410000 */
[----:B------:R-:W-:Y:S01]  /*42e0*/  STS.128 [R97+0x10], R20 ;  /* 0x0000101461007388 */ /* 0x000fe20000000c00 */
[----:B------:R-:W-:Y:S01]  /*42f0*/  NOP ;  /* 0x0000000000007918 */ /* 0x000fe20000000000 */
[----:B------:R-:W-:Y:S02]  /*4300*/  HADD2.F32 R51, -RZ, R6.H1_H1 ;  /* 0x30000006ff337230 */ /* 0x000fe40000004100 */
[----:B------:R-:W0:Y:S01]  /*4310*/  LDS.128 R12, [R98] ;  /* 0x00000000620c7984 */ /* 0x000e220000000c00 */
[--C-:B------:R-:W-:Y:S02]  /*4320*/  HADD2.F32 R50, -RZ, R7.reuse.H0_H0 ;  /* 0x20000007ff327230 */ /* 0x100fe40000004100 */
[----:B------:R-:W-:Y:S01]  /*4330*/  FFMA.FTZ R115, R60, R80, R115 ;  /* 0x000000503c737223 */ /* 0x000fe20000010073 */
[----:B------:R-:W-:-:S02]  /*4340*/  HADD2.F32 R49, -RZ, R7.H1_H1 ;  /* 0x30000007ff317230 */ /* 0x000fc40000004100 */
[----:B------:R-:W-:Y:S01]  /*4350*/  FMUL.FTZ R43, R43, R74 ;  /* 0x0000004a2b2b7220 */ /* 0x000fe20000410000 */
[----:B------:R-:W1:Y:S01]  /*4360*/  LDS.128 R4, [R98+0x200] ;  /* 0x0002000062047984 */ /* 0x000e620000000c00 */
        /* <DEDUP_REMOVED lines=23> */
[----:B0-----:R0:W-:Y:S04]  /*44e0*/  STG.E.128 desc[UR26][R2.64], R12 ;  /* 0x0000000c02007986 */ /* 0x0011e8000c101d1a */
[----:B-1----:R1:W-:Y:S01]  /*44f0*/  STG.E.128 desc[UR26][R2.64+0x200], R4 ;  /* 0x0002000402007986 */ /* 0x0023e2000c101d1a */
[----:B0-----:R-:W-:-:S04]  /*4500*/  FFMA.FTZ R12, R62, R79, R115 ;  /* 0x0000004f3e0c7223 */ /* 0x001fc80000010073 */
[----:B------:R-:W-:-:S04]  /*4510*/  FFMA.FTZ R9, R63, R78, R12 ;  /* 0x0000004e3f097223 */ /* 0x000fc8000001000c */
[----:B------:R-:W-:Y:S01]  /*4520*/  FFMA.FTZ R20, R64, R77, R9 ;  /* 0x0000004d40147223 */ /* 0x000fe20000010009 */
        /* <DEDUP_REMOVED lines=43> */
.L_x_10545:
[----:B0-----:R-:W-:Y:S01]  /*47e0*/  FFMA.FTZ R3, R61, R76, R20 ;  /* 0x0000004c3d037223 */ /* 0x001fe20000010014 */
[----:B------:R-:W0:Y:S01]  /*47f0*/  LDCU UR8, c[0x0][0x38c] ;  /* 0x00007180ff0877ac */ /* 0x000e220008000800 */
        /* <DEDUP_REMOVED lines=68> */
.L_x_10645:
        /* <DEDUP_REMOVED lines=62> */
[----:B------:R-:W0:Y:S08]  /*5020*/  MUFU.SIN R125, R124 ;  /* 0x0000007c007d7308 */ /* 0x000e300000000400 */
[----:B------:R5:W-:Y:S02]  /*5030*/  MUFU.COS R145, R124 ;  /* 0x0000007c00917308 */ /* 0x000be40000000000 */
[----:B-----5:R-:W-:Y:S01]  /*5040*/  FMUL.RZ R124, R117, 0.15915493667125701904 ;  /* 0x3e22f983757c7820 */ /* 0x020fe2000040c000 */
[----:B------:R-:W-:-:S05]  /*5050*/  FMUL.FTZ R117, R87, UR35 ;  /* 0x0000002357757c20 */ /* 0x000fca0008410000 */
[----:B------:R-:W-:Y:S08]  /*5060*/  MUFU.SIN R127, R126 ;  /* 0x0000007e007f7308 */ /* 0x000ff00000000400 */
[----:B------:R5:W1:Y:S01]  /*5070*/  MUFU.COS R143, R126 ;  /* 0x0000007e008f7308 */ /* 0x000a620000000000 */
[----:B------:R-:W-:Y:S01]  /*5080*/  R2UR UR46, R116 ;  /* 0x00000000742e72ca */ /* 0x000fe200000e0000 */
[----:B-----5:R-:W-:Y:S01]  /*5090*/  FMUL.RZ R126, R117, 0.15915493667125701904 ;  /* 0x3e22f983757e7820 */ /* 0x020fe2000040c000 */
[----:B------:R-:W-:-:S05]  /*50a0*/  FMUL.FTZ R117, R88, UR35 ;  /* 0x0000002358757c20 */ /* 0x000fca0008410000 */
[----:B------:R-:W-:Y:S08]  /*50b0*/  MUFU.SIN R129, R120 ;  /* 0x0000007800817308 */ /* 0x000ff00000000400 */
[----:B------:R5:W3:Y:S02]  /*50c0*/  MUFU.COS R141, R120 ;  /* 0x00000078008d7308 */ /* 0x000ae40000000000 */
[----:B-----5:R-:W-:Y:S01]  /*50d0*/  FMUL.RZ R120, R117, 0.15915493667125701904 ;  /* 0x3e22f98375787820 */ /* 0x020fe2000040c000 */
[----:B------:R-:W-:-:S05]  /*50e0*/  FMUL.FTZ R117, R85, UR35 ;  /* 0x0000002355757c20 */ /* 0x000fca0008410000 */
[----:B------:R-:W-:Y:S01]  /*50f0*/  MUFU.SIN R131, R122 ;  /* 0x0000007a00837308 */ /* 0x000fe20000000400 */
[----:B------:R-:W-:-:S07]  /*5100*/  FMUL.FTZ R116, R81, UR35 ;  /* 0x0000002351747c20 */ /* 0x000fce0008410000 */
[----:B------:R5:W3:Y:S02]  /*5110*/  MUFU.COS R139, R122 ;  /* 0x0000007a008b7308 */ /* 0x000ae40000000000 */
[----:B-----5:R-:W-:Y:S01]  /*5120*/  FMUL.RZ R122, R117, 0.15915493667125701904 ;  /* 0x3e22f983757a7820 */ /* 0x020fe2000040c000 */
[----:B------:R-:W-:-:S05]  /*5130*/  FMUL.FTZ R117, R86, UR35 ;  /* 0x0000002356757c20 */ /* 0x000fca0008410000 */
[----:B------:R-:W-:Y:S01]  /*5140*/  MUFU.SIN R133, R124 ;  /* 0x0000007c00857308 */ /* 0x000fe20000000400 */
[----:B------:R-:W-:-:S07]  /*5150*/  FMUL.RZ R130, R116, 0.15915493667125701904 ;  /* 0x3e22f98374827820 */ /* 0x000fce000040c000 */
[----:B------:R5:W3:Y:S01]  /*5160*/  MUFU.COS R137, R124 ;  /* 0x0000007c00897308 */ /* 0x000ae20000000000 */
[----:B------:R-:W-:Y:S01]  /*5170*/  FMUL.FTZ R116, R82, UR35 ;  /* 0x0000002352747c20 */ /* 0x000fe20008410000 */
[----:B------:R-:W-:Y:S01]  /*5180*/  MOV R128, UR46 ;  /* 0x0000002e00807c02 */ /* 0x000fe20008000f00 */
[----:B-----5:R-:W-:Y:S01]  /*5190*/  FMUL.RZ R124, R117, 0.15915493667125701904 ;  /* 0x3e22f983757c7820 */ /* 0x020fe2000040c000 */
[----:B------:R-:W-:-:S04]  /*51a0*/  FMUL.FTZ R117, R83, UR35 ;  /* 0x0000002353757c20 */ /* 0x000fc80008410000 */
[----:B------:R-:W-:Y:S01]  /*51b0*/  MUFU.SIN R151, R126 ;  /* 0x0000007e00977308 */ /* 0x000fe20000000400 */
[----:B------:R-:W-:-:S07]  /*51c0*/  FMUL.FTZ R128, R128, 1.4426950216293334961 ;  /* 0x3fb8aa3b80807820 */ /* 0x000fce0000410000 */
[----:B------:R5:W3:Y:S02]  /*51d0*/  MUFU.COS R135, R126 ;  /* 0x0000007e00877308 */ /* 0x000ae40000000000 */
[----:B-----5:R-:W-:Y:S01]  /*51e0*/  FMUL.RZ R126, R117, 0.15915493667125701904 ;  /* 0x3e22f983757e7820 */ /* 0x020fe2000040c000 */
[----:B------:R-:W-:-:S05]  /*51f0*/  FMUL.FTZ R117, R84, UR35 ;  /* 0x0000002354757c20 */ /* 0x000fca0008410000 */
[----:B------:R-:W-:Y:S01]  /*5200*/  MUFU.SIN R154, R126 ;  /* 0x0000007e009a7308 */ /* 0x000fe20000000400 */
[----:B------:R-:W-:-:S07]  /*5210*/  FMUL.RZ R117, R117, 0.15915493667125701904 ;  /* 0x3e22f98375757820 */ /* 0x000fce000040c000 */
[----:B------:R5:W-:Y:S02]  /*5220*/  MUFU.COS R156, R126 ;  /* 0x0000007e009c7308 */ /* 0x000be40000000000 */
[----:B-----5:R-:W-:Y:S01]  /*5230*/  FMUL.RZ R126, R116, 0.15915493667125701904 ;  /* 0x3e22f983747e7820 */ /* 0x020fe2000040c000 */
[----:B------:R-:W-:-:S05]  /*5240*/  SHF.L.U32 R116, R100, 0x5, RZ ;  /* 0x0000000564747819 */ /* 0x000fca00000006ff */
[----:B------:R-:W-:Y:S08]  /*5250*/  MUFU.SIN R153, R120 ;  /* 0x0000007800997308 */ /* 0x000ff00000000400 */
[----:B------:R5:W3:Y:S08]  /*5260*/  MUFU.COS R155, R120 ;  /* 0x00000078009b7308 */ /* 0x000af00000000000 */
[----:B------:R-:W-:Y:S01]  /*5270*/  MUFU.SIN R158, R117 ;  /* 0x00000075009e7308 */ /* 0x000fe20000000400 */
[----:B-----5:R-:W-:-:S07]  /*5280*/  FMUL.FTZ R120, R128, R96 ;  /* 0x0000006080787220 */ /* 0x020fce0000410000 */
[----:B------:R5:W-:Y:S02]  /*5290*/  MUFU.COS R160, R117 ;  /* 0x0000007500a07308 */ /* 0x000be40000000000 */
[----:B-----5:R-:W-:-:S06]  /*52a0*/  LOP3.LUT R117, R116, 0x7c00, RZ, 0xc0, !PT ;  /* 0x00007c0074757812 */ /* 0x020fcc00078ec0ff */
[----:B------:R-:W4:Y:S01]  /*52b0*/  MUFU.EX2 R120, R120 ;  /* 0x0000007800787308 */ /* 0x000f220000000800 */
[----:B------:R-:W-:-:S05]  /*52c0*/  IADD3 R117, PT, PT, R98, R117, RZ ;  /* 0x0000007562757210 */ /* 0x000fca0007ffe0ff */
[----:B--2---:R2:W-:Y:S01]  /*52d0*/  STS.128 [R117], R60 ;  /* 0x0000003c75007388 */ /* 0x0045e20000000c00 */
[----:B------:R-:W-:Y:S03]  /*52e0*/  MUFU.SIN R157, R124 ;  /* 0x0000007c009d7308 */ /* 0x000fe60000000400 */
[----:B------:R5:W-:Y:S01]  /*52f0*/  STS.128 [R117+0x600], R72 ;  /* 0x0006004875007388 */ /* 0x000be20000000c00 */
[C---:B------:R-:W-:Y:S01]  /*5300*/  FMUL.FTZ R116, R128.reuse, R94 ;  /* 0x0000005e80747220 */ /* 0x040fe20000410000 */
[----:B------:R-:W-:Y:S01]  /*5310*/  FMUL.FTZ R132, R128, R90 ;  /* 0x0000005a80847220 */ /* 0x000fe20000410000 */
[----:B--2---:R-:W-:-:S04]  /*5320*/  LOP3.LUT R60, R100, 0x3e0, RZ, 0xc0, !PT ;  /* 0x000003e0643c7812 */ /* 0x004fc800078ec0ff */
[----:B------:R-:W-:Y:S01]  /*5330*/  IADD3 R60, PT, PT, R60, R99, RZ ;  /* 0x000000633c3c7210 */ /* 0x000fe20007ffe0ff */
[----:B------:R2:W-:Y:S01]  /*5340*/  MUFU.COS R159, R124 ;  /* 0x0000007c009f7308 */ /* 0x0005e20000000000 */
[----:B------:R0:W-:Y:S02]  /*5350*/  STS.128 [R117+0x400], R68 ;  /* 0x0004004475007388 */ /* 0x0001e40000000c00 */
[----:B-----5:R-:W-:Y:S01]  /*5360*/  LEA R72, R60, R97, 0x5 ;  /* 0x000000613c487211 */ /* 0x020fe200078e28ff */
[C---:B----4-:R-:W-:Y:S01]  /*5370*/  FMUL.FTZ R149, R120.reuse, R149 ;  /* 0x0000009578957220 */ /* 0x050fe20000410000 */
[----:B------:R-:W-:Y:S01]  /*5380*/  FMUL.FTZ R148, R120, R121 ;  /* 0x0000007978947220 */ /* 0x000fe20000410000 */
[----:B------:R4:W-:Y:S02]  /*5390*/  STS.128 [R117+0x200], R64 ;  /* 0x0002004075007388 */ /* 0x0009e40000000c00 */
[----:B------:R-:W-:Y:S01]  /*53a0*/  MUFU.SIN R161, R130 ;  /* 0x0000008200a17308 */ /* 0x000fe20000000400 */
[C---:B--2---:R-:W-:Y:S01]  /*53b0*/  FMUL.FTZ R124, R128.reuse, R91 ;  /* 0x0000005b807c7220 */ /* 0x044fe20000410000 */
[----:B------:R-:W-:Y:S01]  /*53c0*/  FMUL.FTZ R120, R128, R87 ;  /* 0x0000005780787220 */ /* 0x000fe20000410000 */
[----:B------:R-:W-:-:S05]  /*53d0*/  NOP ;  /* 0x0000000000007918 */ /* 0x000fca0000000000 */
[----:B------:R2:W-:Y:S01]  /*53e0*/  MUFU.COS R163, R130 ;  /* 0x0000008200a37308 */ /* 0x0005e20000000000 */
[C---:B0-----:R-:W-:Y:S01]  /*53f0*/  FMUL.FTZ R71, R128.reuse, R83 ;  /* 0x0000005380477220 */ /* 0x041fe20000410000 */
[C---:B------:R-:W-:Y:S01]  /*5400*/  FMUL.FTZ R73, R128.reuse, R84 ;  /* 0x0000005480497220 */ /* 0x040fe20000410000 */
[C---:B------:R-:W-:Y:S01]  /*5410*/  FMUL.FTZ R74, R128.reuse, R81 ;  /* 0x00000051804a7220 */ /* 0x040fe20000410000 */
[----:B------:R-:W-:-:S04]  /*5420*/  FMUL.FTZ R75, R128, R82 ;  /* 0x00000052804b7220 */ /* 0x000fc80000410000 */
[----:B------:R-:W-:Y:S01]  /*5430*/  MUFU.SIN R162, R126 ;  /* 0x0000007e00a27308 */ /* 0x000fe20000000400 */
[C---:B--2---:R-:W-:Y:S01]  /*5440*/  FMUL.FTZ R130, R128.reuse, R89 ;  /* 0x0000005980827220 */ /* 0x044fe20000410000 */
[C---:B----4-:R-:W-:Y:S01]  /*5450*/  FMUL.FTZ R64, R128.reuse, R88 ;  /* 0x0000005880407220 */ /* 0x050fe20000410000 */
[C---:B------:R-:W-:Y:S01]  /*5460*/  FMUL.FTZ R65, R128.reuse, R85 ;  /* 0x0000005580417220 */ /* 0x040fe20000410000 */
[C---:B------:R-:W-:Y:S01]  /*5470*/  FMUL.FTZ R66, R128.reuse, R86 ;  /* 0x0000005680427220 */ /* 0x040fe20000410000 */
[----:B------:R-:W0:Y:S03]  /*5480*/  LDS.128 R60, [R72] ;  /* 0x00000000483c7984 */ /* 0x000e260000000c00 */
[----:B------:R2:W-:Y:S08]  /*5490*/  MUFU.COS R164, R126 ;  /* 0x0000007e00a47308 */ /* 0x0005f00000000000 */
[----:B------:R-:W-:Y:S01]  /*54a0*/  MUFU.SIN R150, R122 ;  /* 0x0000007a00967308 */ /* 0x000fe20000000400 */
[----:B--2---:R-:W-:-:S07]  /*54b0*/  FMUL.FTZ R126, R128, R92 ;  /* 0x0000005c807e7220 */ /* 0x004fce0000410000 */
[----:B------:R2:W4:Y:S02]  /*54c0*/  MUFU.COS R152, R122 ;  /* 0x0000007a00987308 */ /* 0x0005240000000000 */
[----:B--2---:R-:W-:-:S06]  /*54d0*/  FMUL.FTZ R122, R128, R93 ;  /* 0x0000005d807a7220 */ /* 0x004fcc0000410000 */
[----:B------:R-:W2:Y:S04]  /*54e0*/  MUFU.EX2 R116, R116 ;  /* 0x0000007400747308 */ /* 0x000ea80000000800 */
[----:B------:R-:W1:Y:S04]  /*54f0*/  MUFU.EX2 R124, R124 ;  /* 0x0000007c007c7308 */ /* 0x000e680000000800 */
[----:B------:R-:W3:Y:S04]  /*5500*/  MUFU.EX2 R126, R126 ;  /* 0x0000007e007e7308 */ /* 0x000ee80000000800 */
[----:B------:R-:W5:Y:S04]  /*5510*/  MUFU.EX2 R130, R130 ;  /* 0x0000008200827308 */ /* 0x000f680000000800 */
[----:B------:R-:W4:Y:S04]  /*5520*/  MUFU.EX2 R132, R132 ;  /* 0x0000008400847308 */ /* 0x000f280000000800 */
[----:B------:R-:W0:Y:S04]  /*5530*/  MUFU.EX2 R122, R122 ;  /* 0x0000007a007a7308 */ /* 0x000e280000000800 */
[----:B------:R-:W0:Y:S04]  /*5540*/  MUFU.EX2 R120, R120 ;  /* 0x0000007800787308 */ /* 0x000e280000000800 */
[----:B------:R-:W0:Y:S04]  /*5550*/  MUFU.EX2 R68, R64 ;  /* 0x0000004000447308 */ /* 0x000e280000000800 */
[----:B------:R-:W0:Y:S04]  /*5560*/  MUFU.EX2 R69, R65 ;  /* 0x0000004100457308 */ /* 0x000e280000000800 */
[----:B------:R-:W0:Y:S04]  /*5570*/  MUFU.EX2 R70, R66 ;  /* 0x0000004200467308 */ /* 0x000e280000000800 */
[----:B------:R-:W0:Y:S04]  /*5580*/  MUFU.EX2 R71, R71 ;  /* 0x0000004700477308 */ /* 0x000e280000000800 */
[----:B------:R-:W0:Y:S04]  /*5590*/  MUFU.EX2 R73, R73 ;  /* 0x0000004900497308 */ /* 0x000e280000000800 */
[----:B------:R-:W0:Y:S04]  /*55a0*/  MUFU.EX2 R74, R74 ;  /* 0x0000004a004a7308 */ /* 0x000e280000000800 */
[----:B------:R-:W0:Y:S01]  /*55b0*/  MUFU.EX2 R75, R75 ;  /* 0x0000004b004b7308 */ /* 0x000e220000000800 */
[----:B--2---:R-:W-:Y:S01]  /*55c0*/  FMUL.FTZ R144, R116, R125 ;  /* 0x0000007d74907220 */ /* 0x004fe20000410000 */
[C---:B-1----:R-:W-:Y:S01]  /*55d0*/  FMUL.FTZ R143, R124.reuse, R143 ;  /* 0x0000008f7c8f7220 */ /* 0x042fe20000410000 */
[----:B------:R-:W-:Y:S01]  /*55e0*/  FMUL.FTZ R142, R124, R127 ;  /* 0x0000007f7c8e7220 */ /* 0x000fe20000410000 */
[C---:B---3--:R-:W-:Y:S01]  /*55f0*/  FMUL.FTZ R141, R126.reuse, R141 ;  /* 0x0000008d7e8d7220 */ /* 0x048fe20000410000 */
[----:B------:R-:W-:Y:S01]  /*5600*/  FMUL.FTZ R140, R126, R129 ;  /* 0x000000817e8c7220 */ /* 0x000fe20000410000 */
[C---:B-----5:R-:W-:Y:S01]  /*5610*/  FMUL.FTZ R139, R130.reuse, R139 ;  /* 0x0000008b828b7220 */ /* 0x060fe20000410000 */
[----:B------:R-:W-:Y:S01]  /*5620*/  FMUL.FTZ R138, R130, R131 ;  /* 0x00000083828a7220 */ /* 0x000fe20000410000 */
[C---:B----4-:R-:W-:Y:S01]  /*5630*/  FMUL.FTZ R137, R132.reuse, R137 ;  /* 0x0000008984897220 */ /* 0x050fe20000410000 */
[----:B------:R-:W-:Y:S01]  /*5640*/  FMUL.FTZ R136, R132, R133 ;  /* 0x0000008584887220 */ /* 0x000fe20000410000 */
[C---:B0-----:R-:W-:Y:S01]  /*5650*/  FMUL.FTZ R147, R122.reuse, R147 ;  /* 0x000000937a937220 */ /* 0x041fe20000410000 */
        /* <DEDUP_REMOVED lines=12> */
[----:B------:R-:W0:Y:S01]  /*5720*/  LDS.128 R64, [R72+0x10] ;  /* 0x0000100048407984 */ /* 0x000e220000000c00 */
[C---:B------:R-:W-:Y:S01]  /*5730*/  FMUL.FTZ R123, R73.reuse, R160 ;  /* 0x000000a0497b7220 */ /* 0x040fe20000410000 */
[----:B------:R-:W-:Y:S01]  /*5740*/  FMUL.FTZ R122, R73, R158 ;  /* 0x0000009e497a7220 */ /* 0x000fe20000410000 */
[C---:B------:R-:W-:Y:S01]  /*5750*/  FMUL.FTZ R121, R74.reuse, R163 ;  /* 0x000000a34a797220 */ /* 0x040fe20000410000 */
[----:B------:R-:W-:Y:S01]  /*5760*/  LDS.128 R68, [R72+0x20] ;  /* 0x0000200048447984 */ /* 0x000fe20000000c00 */
[----:B------:R-:W-:Y:S01]  /*5770*/  FMUL.FTZ R120, R74, R161 ;  /* 0x000000a14a787220 */ /* 0x000fe20000410000 */
[C---:B------:R-:W-:Y:S01]  /*5780*/  FMUL.FTZ R117, R75.reuse, R164 ;  /* 0x000000a44b757220 */ /* 0x040fe20000410000 */
[----:B------:R-:W-:-:S02]  /*5790*/  FMUL.FTZ R116, R75, R162 ;  /* 0x000000a24b747220 */ /* 0x000fc40000410000 */
[----:B------:R-:W1:Y:S01]  /*57a0*/  LDS.128 R72, [R72+0x30] ;  /* 0x0000300048487984 */ /* 0x000e620000000c00 */
[----:B------:R-:W-:Y:S01]  /*57b0*/  R2UR UR48, R118 ;  /* 0x00000000763072ca */ /* 0x000fe200000e0000 */
[----:B------:R-:W-:Y:S01]  /*57c0*/  FMUL.FTZ R118, R95, UR35 ;  /* 0x000000235f767c20 */ /* 0x000fe20008410000 */
[----:B------:R-:W-:-:S03]  /*57d0*/  HADD2.F32 R153, -RZ, R62.H0_H0 ;  /* 0x2000003eff997230 */ /* 0x000fc60000004100 */
[----:B------:R-:W-:Y:S01]  /*57e0*/  FMUL.RZ R118, R118, 0.15915493667125701904 ;  /* 0x3e22f98376767820 */ /* 0x000fe2000040c000 */
[----:B------:R-:W-:Y:S02]  /*57f0*/  HADD2.F32 R156, -RZ, R62.H1_H1 ;  /* 0x3000003eff9c7230 */ /* 0x000fe40000004100 */
[----:B------:R-:W-:Y:S01]  /*5800*/  FMUL.FTZ R128, R128, R95 ;  /* 0x0000005f80807220 */ /* 0x000fe20000410000 */
[--C-:B------:R-:W-:Y:S01]  /*5810*/  HADD2.F32 R150, -RZ, R60.reuse.H0_H0 ;  /* 0x2000003cff967230 */ /* 0x100fe20000004100 */
[----:B------:R-:W2:Y:S01]  /*5820*/  MUFU.COS R62, R118 ;  /* 0x00000076003e7308 */ /* 0x000ea20000000000 */
[----:B------:R-:W-:-:S07]  /*5830*/  HADD2.F32 R152, -RZ, R60.H1_H1 ;  /* 0x3000003cff987230 */ /* 0x000fce0000004100 */
[----:B------:R-:W3:Y:S08]  /*5840*/  MUFU.SIN R60, R118 ;  /* 0x00000076003c7308 */ /* 0x000ef00000000400 */
[----:B------:R-:W2:Y:S01]  /*5850*/  MUFU.EX2 R129, R128 ;  /* 0x0000008000817308 */ /* 0x000ea20000000800 */
        /* <DEDUP_REMOVED lines=8> */
[----:B------:R-:W-:Y:S02]  /*58e0*/  HADD2.F32 R164, -RZ, R66.H1_H1 ;  /* 0x30000042ffa47230 */ /* 0x000fe40000004100 */
[C---:B--2---:R-:W-:Y:S01]  /*58f0*/  FMUL.FTZ R128, R129.reuse, R62 ;  /* 0x0000003e81807220 */ /* 0x044fe20000410000 */
[----:B---3--:R-:W-:Y:S01]  /*5900*/  FMUL.FTZ R129, R129, R60 ;  /* 0x0000003c81817220 */ /* 0x008fe20000410000 */
[----:B-1----:R-:W-:Y:S02]  /*5910*/  HADD2.F32 R175, -RZ, R72.H1_H1 ;  /* 0x30000048ffaf7230 */ /* 0x002fe40000004100 */
[----:B------:R-:W-:-:S02]  /*5920*/  HADD2.F32 R167, -RZ, R67.H1_H1 ;  /* 0x30000043ffa77230 */ /* 0x000fc40000004100 */
[----:B------:R-:W-:Y:S02]  /*5930*/  HADD2.F32 R170, -RZ, R68.H1_H1 ;  /* 0x30000044ffaa7230 */ /* 0x000fe40000004100 */
[----:B------:R-:W-:Y:S02]  /*5940*/  HADD2.F32 R173, -RZ, R69.H1_H1 ;  /* 0x30000045ffad7230 */ /* 0x000fe40000004100 */
[----:B------:R-:W-:Y:S02]  /*5950*/  HADD2.F32 R176, -RZ, R70.H1_H1 ;  /* 0x30000046ffb07230 */ /* 0x000fe40000004100 */
[----:B------:R-:W-:Y:S02]  /*5960*/  HADD2.F32 R172, -RZ, R71.H1_H1 ;  /* 0x30000047ffac7230 */ /* 0x000fe40000004100 */
[----:B------:R-:W-:Y:S02]  /*5970*/  HADD2.F32 R178, -RZ, R73.H1_H1 ;  /* 0x30000049ffb27230 */ /* 0x000fe40000004100 */
[----:B------:R-:W-:-:S02]  /*5980*/  HADD2.F32 R180, -RZ, R74.H1_H1 ;  /* 0x3000004affb47230 */ /* 0x000fc40000004100 */
[----:B------:R-:W-:Y:S01]  /*5990*/  HADD2.F32 R197, -RZ, R75.H1_H1 ;  /* 0x3000004bffc57230 */ /* 0x000fe20000004100 */
        /* <DEDUP_REMOVED lines=73> */
.L_x_10548:
[----:B------:R-:W-:-:S06]  /*5e30*/  LEA R118, R100, UR9, 0x3 ;  /* 0x0000000964767c11 */ /* 0x000fcc000f8e18ff */
[----:B------:R-:W0:Y:S02]  /*5e40*/  LDS.64 R118, [R118+0x49e8] ;  /* 0x0049e80076767984 */ /* 0x000e240000000a00 */
.L_x_10549:
[----:B------:R-:W-:Y:S05]  /*5e50*/  BSYNC.RECONVERGENT B0 ;  /* 0x0000000000007941 */ /* 0x000fea0003800200 */
.L_x_10547:
        /* <DEDUP_REMOVED lines=247> */
.L_x_10673:
        /* <DEDUP_REMOVED lines=13> */
.L_x_10676:
[----:B------:R-:W-:-:S03]  /*6ea0*/  UMOV UR33, 0xffffffff ;  /* 0xffffffff00217882 */ /* 0x000fc60000000000 */
[----:B------:R-:W-:Y:S05]  /*6eb0*/  BRA.DIV UR33, `(.L_x_10553) ;  /* 0x0000007a21e87947 */ /* 0x000fea000b800000 */
.L_x_10679:
[----:B------:R-:W-:-:S03]  /*6ec0*/  UMOV UR33, 0xffffffff ;  /* 0xffffffff00217882 */ /* 0x000fc60000000000 */
[----:B------:R-:W-:Y:S05]  /*6ed0*/  BRA.DIV UR33, `(.L_x_10554) ;  /* 0x0000007e21087947 */ /* 0x000fea000b800000 */
.L_x_10682:
[----:B------:R-:W-:-:S03]  /*6ee0*/  UMOV UR33, 0xffffffff ;  /* 0xffffffff00217882 */ /* 0x000fc60000000000 */
[----:B------:R-:W-:Y:S05]  /*6ef0*/  BRA.DIV UR33, `(.L_x_10555) ;  /* 0x0000007e21287947 */ /* 0x000fea000b800000 */
.L_x_10685:
        /* <DEDUP_REMOVED lines=10> */
.L_x_10695:
        /* <DEDUP_REMOVED lines=23> */
.L_x_10550:
        /* <DEDUP_REMOVED lines=9> */
[----:B------:R-:W-:Y:S01]  /*71a0*/  FMUL.FTZ R66, R120, R60 ;  /* 0x0000003c78427220 */ /* 0x000fe20000410000 */
[----:B------:R-:W-:Y:S01]  /*71b0*/  FMUL.FTZ R62, R2, R205 ;  /* 0x000000cd023e7220 */ /* 0x000fe20000410000 */
[-C--:B------:R-:W-:Y:S01]  /*71c0*/  FMUL.FTZ R68, R120, R61.reuse ;  /* 0x0000003d78447220 */ /* 0x080fe20000410000 */
[----:B------:R-:W-:Y:S01]  /*71d0*/  FFMA.FTZ R204, R177, UR48, -R204 ;  /* 0x00000030b1cc7c23 */ /* 0x000fe200080108cc */
[C---:B------:R-:W-:Y:S01]  /*71e0*/  FFMA.FTZ R63, R121.reuse, R61, -R66 ;  /* 0x0000003d793f7223 */ /* 0x040fe20000010842 */
[----:B------:R-:W-:Y:S01]  /*71f0*/  FMUL.FTZ R66, R116, R62 ;  /* 0x0000003e74427220 */ /* 0x000fe20000410000 */
[----:B------:R-:W-:Y:S01]  /*7200*/  FFMA.FTZ R68, R121, R60, R68 ;  /* 0x0000003c79447223 */ /* 0x000fe20000010044 */
[C---:B------:R-:W-:Y:S01]  /*7210*/  FFMA.FTZ R64, R117.reuse, R62, R64 ;  /* 0x0000003e75407223 */ /* 0x040fe20000010040 */
[C---:B------:R-:W-:Y:S01]  /*7220*/  FMUL.FTZ R60, R122.reuse, R63 ;  /* 0x0000003f7a3c7220 */ /* 0x040fe20000410000 */
[----:B------:R-:W-:Y:S01]  /*7230*/  FFMA.FTZ R61, R117, R181, -R66 ;  /* 0x000000b5753d7223 */ /* 0x000fe20000010842 */
[----:B------:R-:W-:Y:S01]  /*7240*/  FMUL.FTZ R62, R122, R68 ;  /* 0x000000447a3e7220 */ /* 0x000fe20000410000 */
[----:B------:R-:W-:Y:S01]  /*7250*/  FFMA.FTZ R64, R3, R204, R64 ;  /* 0x000000cc03407223 */ /* 0x000fe20000010040 */
[C---:B------:R-:W-:Y:S01]  /*7260*/  FFMA.FTZ R68, R123.reuse, R68, R60 ;  /* 0x000000447b447223 */ /* 0x040fe2000001003c */
[----:B------:R-:W-:Y:S01]  /*7270*/  FADD.FTZ R61, R182, R61 ;  /* 0x0000003db63d7221 */ /* 0x000fe20000010000 */
[----:B------:R-:W-:Y:S01]  /*7280*/  FFMA.FTZ R62, R123, R63, -R62 ;  /* 0x0000003f7b3e7223 */ /* 0x000fe2000001083e */
[-C--:B------:R-:W-:Y:S01]  /*7290*/  FMUL.FTZ R60, R120, R64.reuse ;  /* 0x00000040783c7220 */ /* 0x080fe20000410000 */
[----:B------:R-:W-:Y:S01]  /*72a0*/  FMUL.FTZ R203, R178, UR47 ;  /* 0x0000002fb2cb7c20 */ /* 0x000fe20008410000 */
[-C--:B------:R-:W-:Y:S01]  /*72b0*/  FMUL.FTZ R65, R120, R61.reuse ;  /* 0x0000003d78417220 */ /* 0x080fe20000410000 */
[----:B------:R-:W-:Y:S01]  /*72c0*/  BAR.SYNC.DEFER_BLOCKING 0x0 ;  /* 0x0000000000007b1d */ /* 0x000fe20000010000 */
[C---:B------:R-:W-:Y:S01]  /*72d0*/  FFMA.FTZ R60, R121.reuse, R61, -R60 ;  /* 0x0000003d793c7223 */ /* 0x040fe2000001083c */
[----:B------:R-:W-:Y:S01]  /*72e0*/  FFMA.FTZ R203, R174, UR48, -R203 ;  /* 0x00000030aecb7c23 */ /* 0x000fe200080108cb */
[----:B------:R-:W-:Y:S01]  /*72f0*/  FFMA.FTZ R65, R121, R64, R65 ;  /* 0x0000004079417223 */ /* 0x000fe20000010041 */
[C---:B------:R-:W-:Y:S01]  /*7300*/  FMUL.FTZ R64, R124.reuse, R62 ;  /* 0x0000003e7c407220 */ /* 0x040fe20000410000 */
[-C--:B------:R-:W-:Y:S01]  /*7310*/  FMUL.FTZ R61, R124, R68.reuse ;  /* 0x000000447c3d7220 */ /* 0x080fe20000410000 */
[----:B------:R-:W-:Y:S01]  /*7320*/  FADD.FTZ R60, R183, R60 ;  /* 0x0000003cb73c7221 */ /* 0x000fe20000010000 */
[----:B------:R-:W-:Y:S01]  /*7330*/  FFMA.FTZ R65, R4, R203, R65 ;  /* 0x000000cb04417223 */ /* 0x000fe20000010041 */
[C---:B------:R-:W-:Y:S01]  /*7340*/  FFMA.FTZ R68, R125.reuse, R68, R64 ;  /* 0x000000447d447223 */ /* 0x040fe20000010040 */
[----:B------:R-:W-:Y:S01]  /*7350*/  FFMA.FTZ R61, R125, R62, -R61 ;  /* 0x0000003e7d3d7223 */ /* 0x000fe2000001083d */
[----:B------:R-:W-:Y:S01]  /*7360*/  FMUL.FTZ R64, R122, R60 ;  /* 0x0000003c7a407220 */ /* 0x000fe20000410000 */
[----:B------:R-:W-:Y:S01]  /*7370*/  FMUL.FTZ R202, R175, UR47 ;  /* 0x0000002fafca7c20 */ /* 0x000fe20008410000 */
[----:B------:R-:W-:Y:S01]  /*7380*/  FMUL.FTZ R66, R126, R68 ;  /* 0x000000447e427220 */ /* 0x000fe20000410000 */
[----:B------:R-:W-:Y:S01]  /*7390*/  FMUL.FTZ R62, R122, R65 ;  /* 0x000000417a3e7220 */ /* 0x000fe20000410000 */
[----:B------:R-:W-:Y:S01]  /*73a0*/  FMUL.FTZ R63, R126, R61 ;  /* 0x0000003d7e3f7220 */ /* 0x000fe20000410000 */
[----:B------:R-:W-:Y:S01]  /*73b0*/  FFMA.FTZ R64, R123, R65, R64 ;  /* 0x000000417b407223 */ /* 0x000fe20000010040 */
        /* <DEDUP_REMOVED lines=17> */
[----:B------:R-:W-:Y:S01]  /*74d0*/  FADD.FTZ R62, R185, R62 ;  /* 0x0000003eb93e7221 */ /* 0x000fe20000010000 */
[C---:B------:R-:W-:Y:S01]  /*74e0*/  FMUL.FTZ R66, R132.reuse, R67 ;  /* 0x0000004384427220 */ /* 0x040fe20000410000 */
[----:B------:R-:W-:Y:S01]  /*74f0*/  FMUL.FTZ R68, R132, R65 ;  /* 0x0000004184447220 */ /* 0x000fe20000410000 */
[----:B------:R-:W-:Y:S01]  /*7500*/  FFMA.FTZ R63, R6, R201, R63 ;  /* 0x000000c9063f7223 */ /* 0x000fe2000001003f */
[-C--:B------:R-:W-:Y:S01]  /*7510*/  FMUL.FTZ R64, R126, R62.reuse ;  /* 0x0000003e7e407220 */ /* 0x080fe20000410000 */
[C---:B------:R-:W-:Y:S01]  /*7520*/  FFMA.FTZ R65, R133.reuse, R65, R66 ;  /* 0x0000004185417223 */ /* 0x040fe20000010042 */
[----:B------:R-:W-:Y:S01]  /*7530*/  FMUL.FTZ R200, R176, UR47 ;  /* 0x0000002fb0c87c20 */ /* 0x000fe20008410000 */
[----:B------:R-:W-:Y:S01]  /*7540*/  FMUL.FTZ R66, R126, R63 ;  /* 0x0000003f7e427220 */ /* 0x000fe20000410000 */
[----:B------:R-:W-:Y:S01]  /*7550*/  FFMA.FTZ R68, R133, R67, -R68 ;  /* 0x0000004385447223 */ /* 0x000fe20000010844 */
[----:B------:R-:W-:Y:S01]  /*7560*/  FFMA.FTZ R64, R127, R63, R64 ;  /* 0x0000003f7f407223 */ /* 0x000fe20000010040 */
[----:B------:R-:W-:Y:S01]  /*7570*/  FFMA.FTZ R200, R165, UR48, -R200 ;  /* 0x00000030a5c87c23 */ /* 0x000fe200080108c8 */
[----:B------:R-:W-:Y:S01]  /*7580*/  FFMA.FTZ R63, R127, R62, -R66 ;  /* 0x0000003e7f3f7223 */ /* 0x000fe20000010842 */
[C---:B------:R-:W-:Y:S01]  /*7590*/  FMUL.FTZ R70, R134.reuse, R68 ;  /* 0x0000004486467220 */ /* 0x040fe20000410000 */
[-C--:B------:R-:W-:Y:S01]  /*75a0*/  FMUL.FTZ R67, R134, R65.reuse ;  /* 0x0000004186437220 */ /* 0x080fe20000410000 */
[----:B------:R-:W-:Y:S01]  /*75b0*/  FFMA.FTZ R64, R7, R200, R64 ;  /* 0x000000c807407223 */ /* 0x000fe20000010040 */
[----:B------:R-:W-:Y:S01]  /*75c0*/  FADD.FTZ R63, R186, R63 ;  /* 0x0000003fba3f7221 */ /* 0x000fe20000010000 */
[C---:B------:R-:W-:Y:S01]  /*75d0*/  FFMA.FTZ R70, R135.reuse, R65, R70 ;  /* 0x0000004187467223 */ /* 0x040fe20000010046 */
[----:B------:R-:W-:Y:S01]  /*75e0*/  FFMA.FTZ R67, R135, R68, -R67 ;  /* 0x0000004487437223 */ /* 0x000fe20000010843 */
[C---:B------:R-:W-:Y:S01]  /*75f0*/  FMUL.FTZ R62, R130.reuse, R64 ;  /* 0x00000040823e7220 */ /* 0x040fe20000410000 */
[----:B------:R-:W-:Y:S01]  /*7600*/  FMUL.FTZ R66, R173, UR47 ;  /* 0x0000002fad427c20 */ /* 0x000fe20008410000 */
[-C--:B------:R-:W-:Y:S01]  /*7610*/  FMUL.FTZ R65, R130, R63.reuse ;  /* 0x0000003f82417220 */ /* 0x080fe20000410000 */
[C---:B------:R-:W-:Y:S01]  /*7620*/  FMUL.FTZ R68, R136.reuse, R70 ;  /* 0x0000004688447220 */ /* 0x040fe20000410000 */
[----:B------:R-:W-:Y:S01]  /*7630*/  FFMA.FTZ R62, R131, R63, -R62 ;  /* 0x0000003f833e7223 */ /* 0x000fe2000001083e */
[----:B------:R-:W-:Y:S01]  /*7640*/  FFMA.FTZ R199, R169, UR48, -R66 ;  /* 0x00000030a9c77c23 */ /* 0x000fe20008010842 */
[----:B------:R-:W-:Y:S01]  /*7650*/  FFMA.FTZ R65, R131, R64, R65 ;  /* 0x0000004083417223 */ /* 0x000fe20000010041 */
[-C--:B------:R-:W-:Y:S01]  /*7660*/  FFMA.FTZ R69, R137, R67.reuse, -R68 ;  /* 0x0000004389457223 */ /* 0x080fe20000010844 */
[----:B------:R-:W-:Y:S01]  /*7670*/  FMUL.FTZ R68, R136, R67 ;  /* 0x0000004388447220 */ /* 0x000fe20000410000 */
[----:B------:R-:W-:Y:S01]  /*7680*/  FADD.FTZ R62, R187, R62 ;  /* 0x0000003ebb3e7221 */ /* 0x000fe20000010000 */
[----:B------:R-:W-:Y:S01]  /*7690*/  FFMA.FTZ R65, R8, R199, R65 ;  /* 0x000000c708417223 */ /* 0x000fe20000010041 */
[----:B------:R-:W-:Y:S01]  /*76a0*/  FMUL.FTZ R67, R170, UR47 ;  /* 0x0000002faa437c20 */ /* 0x000fe20008410000 */
[----:B------:R-:W-:Y:S01]  /*76b0*/  FFMA.FTZ R68, R137, R70, R68 ;  /* 0x0000004689447223 */ /* 0x000fe20000010044 */
[C---:B------:R-:W-:Y:S01]  /*76c0*/  FMUL.FTZ R64, R132.reuse, R62 ;  /* 0x0000003e84407220 */ /* 0x040fe20000410000 */
[----:B------:R-:W-:Y:S01]  /*76d0*/  FMUL.FTZ R63, R132, R65 ;  /* 0x00000041843f7220 */ /* 0x000fe20000410000 */
[C---:B------:R-:W-:Y:S01]  /*76e0*/  FMUL.FTZ R66, R138.reuse, R69 ;  /* 0x000000458a427220 */ /* 0x040fe20000410000 */
[----:B------:R-:W-:Y:S01]  /*76f0*/  FMUL.FTZ R70, R138, R68 ;  /* 0x000000448a467220 */ /* 0x000fe20000410000 */
[C---:B------:R-:W-:Y:S01]  /*7700*/  FFMA.FTZ R64, R133.reuse, R65, R64 ;  /* 0x0000004185407223 */ /* 0x040fe20000010040 */
[----:B------:R-:W-:Y:S01]  /*7710*/  FFMA.FTZ R65, R133, R62, -R63 ;  /* 0x0000003e85417223 */ /* 0x000fe2000001083f */
[----:B------:R-:W-:Y:S01]  /*7720*/  FFMA.FTZ R198, R166, UR48, -R67 ;  /* 0x00000030a6c67c23 */ /* 0x000fe20008010843 */
[----:B0-----:R-:W-:Y:S01]  /*7730*/  FMUL.FTZ R63, R129, R61 ;  /* 0x0000003d813f7220 */ /* 0x001fe20000410000 */
[----:B------:R-:W-:Y:S01]  /*7740*/  FFMA.FTZ R70, R139, R69, -R70 ;  /* 0x000000458b467223 */ /* 0x000fe20000010846 */
[----:B------:R-:W-:Y:S01]  /*7750*/  FMUL.FTZ R129, R129, R60 ;  /* 0x0000003c81817220 */ /* 0x000fe20000410000 */
[----:B------:R-:W-:Y:S01]  /*7760*/  FFMA.FTZ R66, R139, R68, R66 ;  /* 0x000000448b427223 */ /* 0x000fe20000010042 */
[----:B------:R-:W-:Y:S01]  /*7770*/  FFMA.FTZ R63, R128, R60, -R63 ;  /* 0x0000003c803f7223 */ /* 0x000fe2000001083f */
[----:B------:R-:W-:Y:S01]  /*7780*/  FMUL.FTZ R62, R140, R70 ;  /* 0x000000468c3e7220 */ /* 0x000fe20000410000 */
        /* <DEDUP_REMOVED lines=165> */
[----:B------:R-:W-:Y:S01]  /*81e0*/  HFMA2 R60, -RZ, RZ, 1.875, 0 ;  /* 0x3f800000ff3c7431 */ /* 0x000fe200000001ff */
[----:B------:R-:W-:Y:S01]  /*81f0*/  VOTEU.ALL UP0, P0 ;  /* 0x0000000000ff7886 */ /* 0x000fe20000000000 */
[----:B------:R-:W-:Y:S01]  /*8200*/  FFMA.FTZ R67, R123, R216, R67 ;  /* 0x000000d87b437223 */ /* 0x000fe20000010043 */
[----:B------:R-:W-:Y:S01]  /*8210*/  FFMA.FTZ R219, R51, R84, R68 ;  /* 0x0000005433db7223 */ /* 0x000fe20000010044 */
[----:B------:R-:W-:-:S02]  /*8220*/  CS2R R62, SRZ ;  /* 0x00000000003e7805 */ /* 0x000fc4000001ff00 */
[----:B------:R-:W-:Y:S01]  /*8230*/  MOV R61, RZ ;  /* 0x000000ff003d7202 */ /* 0x000fe20000000f00 */
[----:B------:R-:W-:Y:S01]  /*8240*/  FADD.FTZ R217, RZ, R67 ;  /* 0x00000043ffd97221 */ /* 0x000fe20000010000 */
[----:B------:R-:W-:Y:S01]  /*8250*/  FMUL.FTZ R70, R120, R219 ;  /* 0x000000db78467220 */ /* 0x000fe20000410000 */
[----:B------:R-:W-:Y:S01]  /*8260*/  @!UP0 ULEA UR33, UR8, UR9, 0x4 ;  /* 0x0000000908218291 */ /* 0x000fe2000f8e20ff */
[----:B------:R-:W-:Y:S01]  /*8270*/  FFMA.FTZ R66, R0, R221, R69 ;  /* 0x000000dd00427223 */ /* 0x000fe20000010045 */
        /* <DEDUP_REMOVED lines=36> */
.L_x_10700:
        /* <DEDUP_REMOVED lines=12> */
.L_x_10561:
[----:B------:R-:W-:Y:S05]  /*8580*/  BSYNC.RECONVERGENT B1 ;  /* 0x0000000000017941 */ /* 0x000fea0003800200 */
.L_x_10560:
[----:B------:R-:W-:Y:S01]  /*8590*/  UMOV UR33, 0xffffffff ;  /* 0xffffffff00217882 */ /* 0x000fe20000000000 */
[----:B------:R-:W-:Y:S02]  /*85a0*/  ISETP.GT.U32.AND P2, PT, R110, 0x1d, PT ;  /* 0x0000001d6e00780c */ /* 0x000fe40003f44070 */
[----:B------:R-:W-:Y:S11]  /*85b0*/  BRA.DIV UR33, `(.L_x_10562) ;  /* 0x0000006a21c87947 */ /* 0x000ff6000b800000 */
[----:B----4-:R4:W1:Y:S04]  /*85c0*/  SHFL.DOWN PT, R71, R250, 0x2, 0x1f ;  /* 0x08401f00fa477f89 */ /* 0x01086800000e0000 */
[----:B---3--:R4:W3:Y:S04]  /*85d0*/  SHFL.DOWN PT, R245, R74, 0x2, 0x1f ;  /* 0x08401f004af57f89 */ /* 0x0088e800000e0000 */
[----:B--2---:R4:W2:Y:S04]  /*85e0*/  SHFL.DOWN PT, R247, R75, 0x2, 0x1f ;  /* 0x08401f004bf77f89 */ /* 0x0048a800000e0000 */
[----:B0-----:R4:W0:Y:S02]  /*85f0*/  SHFL.DOWN PT, R251, R249, 0x2, 0x1f ;  /* 0x08401f00f9fb7f89 */ /* 0x00182400000e0000 */
.L_x_10706:
        /* <DEDUP_REMOVED lines=12> */
.L_x_10564:
[----:B------:R-:W-:Y:S05]  /*86c0*/  BSYNC.RECONVERGENT B1 ;  /* 0x0000000000017941 */ /* 0x000fea0003800200 */
.L_x_10563:
[----:B------:R-:W-:Y:S01]  /*86d0*/  UMOV UR33, 0xffffffff ;  /* 0xffffffff00217882 */ /* 0x000fe20000000000 */
[----:B------:R-:W-:Y:S02]  /*86e0*/  ISETP.GT.U32.AND P2, PT, R110, 0x1b, PT ;  /* 0x0000001b6e00780c */ /* 0x000fe40003f44070 */
[----:B------:R-:W-:Y:S11]  /*86f0*/  BRA.DIV UR33, `(.L_x_10565) ;  /* 0x0000006a21e87947 */ /* 0x000ff6000b800000 */
[----:B-1----:R1:W1:Y:S04]  /*8700*/  SHFL.DOWN PT, R71, R250, 0x4, 0x1f ;  /* 0x08801f00fa477f89 */ /* 0x00226800000e0000 */
[----:B---3--:R3:W1:Y:S04]  /*8710*/  SHFL.DOWN PT, R245, R74, 0x4, 0x1f ;  /* 0x08801f004af57f89 */ /* 0x00866800000e0000 */
[----:B--2---:R3:W2:Y:S04]  /*8720*/  SHFL.DOWN PT, R247, R75, 0x4, 0x1f ;  /* 0x08801f004bf77f89 */ /* 0x0046a800000e0000 */
[----:B0-----:R3:W0:Y:S02]  /*8730*/  SHFL.DOWN PT, R251, R249, 0x4, 0x1f ;  /* 0x08801f00f9fb7f89 */ /* 0x00162400000e0000 */
.L_x_10712:
        /* <DEDUP_REMOVED lines=12> */
.L_x_10567:
[----:B------:R-:W-:Y:S05]  /*8800*/  BSYNC.RECONVERGENT B1 ;  /* 0x0000000000017941 */ /* 0x000fea0003800200 */
.L_x_10566:
[----:B------:R-:W-:Y:S01]  /*8810*/  UMOV UR33, 0xffffffff ;  /* 0xffffffff00217882 */ /* 0x000fe20000000000 */
[----:B------:R-:W-:Y:S02]  /*8820*/  ISETP.GT.U32.AND P2, PT, R110, 0x17, PT ;  /* 0x000000176e00780c */ /* 0x000fe40003f44070 */
[----:B------:R-:W-:Y:S11]  /*8830*/  BRA.DIV UR33, `(.L_x_10568) ;  /* 0x0000006e21087947 */ /* 0x000ff6000b800000 */
[----:B-1----:R1:W1:Y:S04]  /*8840*/  SHFL.DOWN PT, R71, R250, 0x8, 0x1f ;  /* 0x09001f00fa477f89 */ /* 0x00226800000e0000 */
[----:B------:R0:W1:Y:S04]  /*8850*/  SHFL.DOWN PT, R245, R74, 0x8, 0x1f ;  /* 0x09001f004af57f89 */ /* 0x00006800000e0000 */
[----:B--2---:R2:W1:Y:S04]  /*8860*/  SHFL.DOWN PT, R247, R75, 0x8, 0x1f ;  /* 0x09001f004bf77f89 */ /* 0x00446800000e0000 */
[----:B0-----:R2:W0:Y:S02]  /*8870*/  SHFL.DOWN PT, R251, R249, 0x8, 0x1f ;  /* 0x09001f00f9fb7f89 */ /* 0x00142400000e0000 */
.L_x_10718:
        /* <DEDUP_REMOVED lines=12> */
.L_x_10570:
[----:B------:R-:W-:Y:S05]  /*8940*/  BSYNC.RECONVERGENT B1 ;  /* 0x0000000000017941 */ /* 0x000fea0003800200 */
.L_x_10569:
[----:B------:R-:W-:Y:S01]  /*8950*/  UMOV UR33, 0xffffffff ;  /* 0xffffffff00217882 */ /* 0x000fe20000000000 */
[----:B------:R-:W-:Y:S02]  /*8960*/  ISETP.GT.U32.AND P2, PT, R110, 0xf, PT ;  /* 0x0000000f6e00780c */ /* 0x000fe40003f44070 */
[----:B------:R-:W-:Y:S11]  /*8970*/  BRA.DIV UR33, `(.L_x_10571) ;  /* 0x0000006e21287947 */ /* 0x000ff6000b800000 */
[----:B-1----:R1:W1:Y:S04]  /*8980*/  SHFL.DOWN PT, R71, R250, 0x10, 0x1f ;  /* 0x0a001f00fa477f89 */ /* 0x00226800000e0000 */
[----:B------:R0:W1:Y:S04]  /*8990*/  SHFL.DOWN PT, R245, R74, 0x10, 0x1f ;  /* 0x0a001f004af57f89 */ /* 0x00006800000e0000 */
[----:B------:R1:W1:Y:S04]  /*89a0*/  SHFL.DOWN PT, R247, R75, 0x10, 0x1f ;  /* 0x0a001f004bf77f89 */ /* 0x00026800000e0000 */
[----:B0-----:R0:W0:Y:S02]  /*89b0*/  SHFL.DOWN PT, R251, R249, 0x10, 0x1f ;  /* 0x0a001f00f9fb7f89 */ /* 0x00102400000e0000 */
.L_x_10724:
        /* <DEDUP_REMOVED lines=12> */
.L_x_10573:
[----:B------:R-:W-:Y:S05]  /*8a80*/  BSYNC.RECONVERGENT B1 ;  /* 0x0000000000017941 */ /* 0x000fea0003800200 */
.L_x_10572:
        /* <DEDUP_REMOVED lines=26> */
.L_x_10738:
        /* <DEDUP_REMOVED lines=14> */
.L_x_10576:
[----:B------:R-:W-:Y:S05]  /*8d10*/  BSYNC.RECONVERGENT B1 ;  /* 0x0000000000017941 */ /* 0x000fea0003800200 */
.L_x_10575:
        /* <DEDUP_REMOVED lines=16> */
.L_x_10558:
[----:B------:R-:W-:Y:S05]  /*8e20*/  BSYNC B0 ;  /* 0x0000000000007941 */ /* 0x000fea0003800000 */
.L_x_10557:
        /* <DEDUP_REMOVED lines=47> */
[----:B------:R-:W-:Y:S01]  /*9120*/  ULEA UR33, UR18, 0xfffff800, 0xb ;  /* 0xfffff80012217891 */ /* 0x000fe2000f8e58ff */
[----:B------:R-:W-:Y:S01]  /*9130*/  FFMA.FTZ R71, R179, R240, R168 ;  /* 0x000000f0b3477223 */ /* 0x000fe200000100a8 */
[----:B------:R-:W-:Y:S01]  /*9140*/  FFMA.FTZ R69, -R0, R69, RZ ;  /* 0x0000004500457223 */ /* 0x000fe200000101ff */
[----:B------:R-:W-:Y:S01]  /*9150*/  FMUL.FTZ R158, R158, R234 ;  /* 0x000000ea9e9e7220 */ /* 0x000fe20000410000 */
[----:B------:R-:W-:Y:S01]  /*9160*/  USHF.R.S32.HI UR34, URZ, 0x1f, UR33 ;  /* 0x0000001fff227899 */ /* 0x000fe20008011421 */
[----:B------:R-:W-:Y:S01]  /*9170*/  FFMA.FTZ R67, R15, R66, R170 ;  /* 0x000000420f437223 */ /* 0x000fe200000100aa */
[----:B------:R-:W-:Y:S01]  /*9180*/  FFMA.FTZ R69, -R16, R151, R69 ;  /* 0x0000009710457223 */ /* 0x000fe20000010145 */
[----:B------:R-:W-:Y:S01]  /*9190*/  FFMA.FTZ R155, R155, R207, R158 ;  /* 0x000000cf9b9b7223 */ /* 0x000fe2000001009e */
[----:B------:R-:W-:Y:S01]  /*91a0*/  FMUL.FTZ R167, R167, R228 ;  /* 0x000000e4a7a77220 */ /* 0x000fe20000410000 */
[----:B------:R-:W-:Y:S01]  /*91b0*/  FMUL.FTZ R158, R175, R216 ;  /* 0x000000d8af9e7220 */ /* 0x000fe20000410000 */
[----:B------:R-:W-:Y:S01]  /*91c0*/  FFMA.FTZ R69, -R15, R72, R69 ;  /* 0x000000480f457223 */ /* 0x000fe20000010145 */
[----:B------:R-:W-:Y:S01]  /*91d0*/  FMUL.FTZ R162, R162, R230 ;  /* 0x000000e6a2a27220 */ /* 0x000fe20000410000 */
[----:B------:R-:W-:Y:S01]  /*91e0*/  FFMA.FTZ R163, R163, R212, R167 ;  /* 0x000000d4a3a37223 */ /* 0x000fe200000100a7 */
[----:B------:R-:W-:Y:S01]  /*91f0*/  FFMA.FTZ R158, R171, R220, -R158 ;  /* 0x000000dcab9e7223 */ /* 0x000fe2000001089e */
[----:B------:R-:W-:Y:S01]  /*9200*/  FMUL.FTZ R167, R178, R217 ;  /* 0x000000d9b2a77220 */ /* 0x000fe20000410000 */
[----:B------:R-:W-:Y:S01]  /*9210*/  FFMA.FTZ R159, R159, R209, R162 ;  /* 0x000000d19f9f7223 */ /* 0x000fe200000100a2 */
[----:B------:R-:W-:Y:S01]  /*9220*/  FMUL.FTZ R162, R180, R218 ;  /* 0x000000dab4a27220 */ /* 0x000fe20000410000 */
[----:B------:R-:W-:Y:S01]  /*9230*/  ISETP.NE.AND P2, PT, R100, RZ, PT ;  /* 0x000000ff6400720c */ /* 0x000fe20003f45270 */
[----:B------:R-:W-:Y:S01]  /*9240*/  FFMA.FTZ R167, R174, R219, -R167 ;  /* 0x000000dbaea77223 */ /* 0x000fe200000108a7 */
[----:B------:R-:W-:Y:S01]  /*9250*/  FMUL.FTZ R175, R175, R220 ;  /* 0x000000dcafaf7220 */ /* 0x000fe20000410000 */
[----:B------:R-:W-:Y:S01]  /*9260*/  FFMA.FTZ R162, R177, R243, -R162 ;  /* 0x000000f3b1a27223 */ /* 0x000fe200000108a2 */
[----:B------:R-:W-:Y:S01]  /*9270*/  FMUL.FTZ R178, R178, R219 ;  /* 0x000000dbb2b27220 */ /* 0x000fe20000410000 */
[----:B------:R-:W-:Y:S01]  /*9280*/  FMUL.FTZ R173, R173, R224 ;  /* 0x000000e0adad7220 */ /* 0x000fe20000410000 */
[----:B------:R-:W-:Y:S01]  /*9290*/  FFMA.FTZ R160, R171, R216, R175 ;  /* 0x000000d8aba07223 */ /* 0x000fe200000100af */
[----:B------:R-:W-:Y:S01]  /*92a0*/  FMUL.FTZ R197, R197, R240 ;  /* 0x000000f0c5c57220 */ /* 0x000fe20000410000 */
[-C--:B-1----:R-:W-:Y:S01]  /*92b0*/  FMUL.FTZ R168, R64, R119.reuse ;  /* 0x0000007740a87220 */ /* 0x082fe20000410000 */
[----:B------:R-:W-:Y:S01]  /*92c0*/  FMUL.FTZ R119, R65, R119 ;  /* 0x0000007741777220 */ /* 0x000fe20000410000 */
[----:B------:R-:W-:Y:S01]  /*92d0*/  FFMA.FTZ R169, R169, R214, R173 ;  /* 0x000000d6a9a97223 */ /* 0x000fe200000100ad */
        /* <DEDUP_REMOVED lines=24> */
[----:B------:R-:W-:Y:S01]  /*9460*/  FFMA.FTZ R72, R12, R73, R65 ;  /* 0x000000490c487223 */ /* 0x000fe20000010041 */
[----:B------:R-:W-:Y:S01]  /*9470*/  LEA.HI.X R69, R66, UR17, R69, 0x2, P0 ;  /* 0x0000001142457c11 */ /* 0x000fe200080f1445 */
[C---:B------:R-:W-:Y:S01]  /*9480*/  FFMA.FTZ R65, R121.reuse, R204, R70 ;  /* 0x000000cc79417223 */ /* 0x040fe20000010046 */
[----:B------:R-:W-:Y:S01]  /*9490*/  FFMA.FTZ R66, R121, R182, -R67 ;  /* 0x000000b679427223 */ /* 0x000fe20000010843 */
[----:B------:R-:W-:Y:S01]  /*94a0*/  FFMA.FTZ R67, R11, R74, R72 ;  /* 0x0000004a0b437223 */ /* 0x000fe20000010048 */
[----:B------:R-:W-:Y:S01]  /*94b0*/  VOTEU.ALL UP0, P2 ;  /* 0x0000000000ff7886 */ /* 0x000fe20001000000 */
[----:B------:R-:W-:Y:S01]  /*94c0*/  FFMA.FTZ R203, R4, R203, R65 ;  /* 0x000000cb04cb7223 */ /* 0x000fe20000010041 */
[----:B------:R-:W-:Y:S01]  /*94d0*/  FADD.FTZ R183, R183, R66 ;  /* 0x00000042b7b77221 */ /* 0x000fe20000010000 */
[----:B------:R-:W-:Y:S01]  /*94e0*/  FFMA.FTZ R70, R10, R153, R67 ;  /* 0x000000990a467223 */ /* 0x000fe20000010043 */
[----:B------:R-:W-:Y:S01]  /*94f0*/  FMUL.FTZ R75, R128, UR47 ;  /* 0x0000002f804b7c20 */ /* 0x000fe20008410000 */
[C---:B------:R-:W-:Y:S01]  /*9500*/  FMUL.FTZ R66, R122.reuse, R203 ;  /* 0x000000cb7a427220 */ /* 0x040fe20000410000 */
[-C--:B------:R-:W-:Y:S01]  /*9510*/  FMUL.FTZ R122, R122, R183.reuse ;  /* 0x000000b77a7a7220 */ /* 0x080fe20000410000 */
[----:B------:R-:W-:Y:S01]  /*9520*/  FFMA.FTZ R67, R9, R152, R70 ;  /* 0x0000009809437223 */ /* 0x000fe20000010046 */
[----:B------:R-:W-:Y:S01]  /*9530*/  @!UP0 ULEA UR33, UR8, UR9, 0x4 ;  /* 0x0000000908218291 */ /* 0x000fe2000f8e20ff */
[C---:B------:R-:W-:Y:S01]  /*9540*/  FFMA.FTZ R65, R123.reuse, R183, -R66 ;  /* 0x000000b77b417223 */ /* 0x040fe20000010842 */
[----:B------:R-:W-:Y:S01]  /*9550*/  FFMA.FTZ R122, R123, R203, R122 ;  /* 0x000000cb7b7a7223 */ /* 0x000fe2000001007a */
[----:B------:R-:W-:Y:S01]  /*9560*/  FFMA.FTZ R66, R8, R157, R67 ;  /* 0x0000009d08427223 */ /* 0x000fe20000010043 */
[----:B------:R-:W-:Y:S01]  /*9570*/  FFMA.FTZ R75, R238, UR48, -R75 ;  /* 0x00000030ee4b7c23 */ /* 0x000fe2000801084b */
[----:B------:R-:W-:Y:S01]  /*9580*/  FADD.FTZ R184, R184, R65 ;  /* 0x00000041b8b87221 */ /* 0x000fe20000010000 */
[----:B------:R-:W-:Y:S01]  /*9590*/  FFMA.FTZ R202, R5, R202, R122 ;  /* 0x000000ca05ca7223 */ /* 0x000fe2000001007a */
[----:B------:R-:W-:Y:S01]  /*95a0*/  FFMA.FTZ R67, R7, R154, R66 ;  /* 0x0000009a07437223 */ /* 0x000fe20000010042 */
[----:B------:R-:W-:Y:S01]  /*95b0*/  FMUL.FTZ R75, R16, R75 ;  /* 0x0000004b104b7220 */ /* 0x000fe20000410000 */
[C---:B------:R-:W-:Y:S01]  /*95c0*/  FMUL.FTZ R66, R124.reuse, R184 ;  /* 0x000000b87c427220 */ /* 0x040fe20000410000 */
[-C--:B------:R-:W-:Y:S01]  /*95d0*/  FMUL.FTZ R65, R124, R202.reuse ;  /* 0x000000ca7c417220 */ /* 0x080fe20000410000 */
[C---:B------:R-:W-:Y:S01]  /*95e0*/  FFMA.FTZ R72, R6.reuse, R161, R67 ;  /* 0x000000a106487223 */ /* 0x040fe20000010043 */
[----:B------:R-:W-:Y:S01]  /*95f0*/  P2R R67, PR, RZ, 0x4 ;  /* 0x00000004ff437803 */ /* 0x000fe20000000000 */
[C---:B------:R-:W-:Y:S01]  /*9600*/  FFMA.FTZ R66, R125.reuse, R202, R66 ;  /* 0x000000ca7d427223 */ /* 0x040fe20000010042 */
[----:B------:R-:W-:Y:S01]  /*9610*/  FFMA.FTZ R70, R125, R184, -R65 ;  /* 0x000000b87d467223 */ /* 0x000fe20000010841 */
[----:B------:R-:W-:Y:S01]  /*9620*/  FFMA.FTZ R65, R5, R158, R72 ;  /* 0x0000009e05417223 */ /* 0x000fe20000010048 */
[----:B------:R-:W-:Y:S01]  /*9630*/  MOV R67, UR9 ;  /* 0x0000000900437c02 */ /* 0x000fe20008000f00 */
[----:B------:R-:W-:Y:S01]  /*9640*/  FFMA.FTZ R201, R6, R201, R66 ;  /* 0x000000c906c97223 */ /* 0x000fe20000010042 */
[----:B------:R-:W-:Y:S01]  /*9650*/  FADD.FTZ R185, R185, R70 ;  /* 0x00000046b9b97221 */ /* 0x000fe20000010000 */
[----:B------:R-:W-:Y:S01]  /*9660*/  FFMA.FTZ R70, R4, R167, R65 ;  /* 0x000000a704467223 */ /* 0x000fe20000010041 */
[----:B0-----:R0:W-:Y:S01]  /*9670*/  @!P2 STS.128 [UR33+0x4be0], R60 ;  /* 0x004be03cff00a988 */ /* 0x0011e20008000c21 */
[----:B------:R-:W-:Y:S01]  /*9680*/  FMUL.FTZ R72, R129, UR48 ;  /* 0x0000003081487c20 */ /* 0x000fe20008410000 */
[C---:B------:R-:W-:Y:S01]  /*9690*/  FMUL.FTZ R66, R126.reuse, R185 ;  /* 0x000000b97e427220 */ /* 0x040fe20000410000 */
[-C--:B------:R-:W-:Y:S01]  /*96a0*/  FMUL.FTZ R126, R126, R201.reuse ;  /* 0x000000c97e7e7220 */ /* 0x080fe20000410000 */
[----:B------:R-:W-:Y:S01]  /*96b0*/  FFMA.FTZ R65, R3, R162, R70 ;  /* 0x000000a203417223 */ /* 0x000fe20000010046 */
[----:B------:R-:W-:Y:S01]  /*96c0*/  FMUL.FTZ R70, R129, UR47 ;  /* 0x0000002f81467c20 */ /* 0x000fe20008410000 */
[C---:B------:R-:W-:Y:S01]  /*96d0*/  FFMA.FTZ R66, R127.reuse, R201, R66 ;  /* 0x000000c97f427223 */ /* 0x040fe20000010042 */
[----:B------:R-:W-:Y:S01]  /*96e0*/  FFMA.FTZ R127, R127, R185, -R126 ;  /* 0x000000b97f7f7223 */ /* 0x000fe2000001087e */
[----:B------:R-:W-:Y:S01]  /*96f0*/  FMUL.FTZ R117, R128, UR48 ;  /* 0x0000003080757c20 */ /* 0x000fe20008410000 */
[----:B------:R-:W-:Y:S01]  /*9700*/  FFMA.FTZ R73, R241, UR48, -R70 ;  /* 0x00000030f1497c23 */ /* 0x000fe20008010846 */
[----:B------:R-:W-:Y:S01]  /*9710*/  FFMA.FTZ R200, R7, R200, R66 ;  /* 0x000000c807c87223 */ /* 0x000fe20000010042 */
[----:B------:R-:W-:Y:S01]  /*9720*/  FADD.FTZ R186, R186, R127 ;  /* 0x0000007fbaba7221 */ /* 0x000fe20000010000 */
[----:B------:R-:W-:-:S02]  /*9730*/  IMAD R66, R100, 0x84, R67 ;  /* 0x0000008464427824 */ /* 0x000fc400078e0243 */
[----:B------:R-:W-:Y:S01]  /*9740*/  FMUL.FTZ R73, R0, R73 ;  /* 0x0000004900497220 */ /* 0x000fe20000410000 */
[C---:B------:R-:W-:Y:S01]  /*9750*/  FMUL.FTZ R70, R130.reuse, R200 ;  /* 0x000000c882467220 */ /* 0x040fe20000410000 */
[-C--:B------:R-:W-:Y:S01]  /*9760*/  FMUL.FTZ R67, R130, R186.reuse ;  /* 0x000000ba82437220 */ /* 0x080fe20000410000 */
[----:B0-----:R-:W-:Y:S01]  /*9770*/  FMUL.FTZ R62, R206, UR47 ;  /* 0x0000002fce3e7c20 */ /* 0x001fe20008410000 */
[----:B------:R-:W-:Y:S01]  /*9780*/  STS [R66+0x1088], R75 ;  /* 0x0010884b42007388 */ /* 0x000fe20000000800 */
[C---:B------:R-:W-:Y:S01]  /*9790*/  FFMA.FTZ R70, R131.reuse, R186, -R70 ;  /* 0x000000ba83467223 */ /* 0x040fe20000010846 */
[----:B------:R-:W-:Y:S01]  /*97a0*/  FFMA.FTZ R67, R131, R200, R67 ;  /* 0x000000c883437223 */ /* 0x000fe20000010043 */
[----:B------:R-:W-:Y:S01]  /*97b0*/  FFMA.FTZ R62, R237, UR48, -R62 ;  /* 0x00000030ed3e7c23 */ /* 0x000fe2000801083e */
[----:B------:R-:W-:Y:S01]  /*97c0*/  STS [R66+0x1080], R73 ;  /* 0x0010804942007388 */ /* 0x000fe20000000800 */
[----:B------:R-:W-:Y:S01]  /*97d0*/  FADD.FTZ R187, R187, R70 ;  /* 0x00000046bbbb7221 */ /* 0x000fe20000010000 */
[----:B------:R-:W-:Y:S01]  /*97e0*/  FFMA.FTZ R199, R8, R199, R67 ;  /* 0x000000c708c77223 */ /* 0x000fe20000010043 */
[----:B------:R-:W-:Y:S01]  /*97f0*/  FFMA.FTZ R67, R241, UR47, R72 ;  /* 0x0000002ff1437c23 */ /* 0x000fe20008010048 */
[----:B------:R-:W-:Y:S01]  /*9800*/  FFMA.FTZ R117, R238, UR47, R117 ;  /* 0x0000002fee757c23 */ /* 0x000fe20008010075 */
[C---:B------:R-:W-:Y:S01]  /*9810*/  FMUL.FTZ R70, R132.reuse, R187 ;  /* 0x000000bb84467220 */ /* 0x040fe20000410000 */
[----:B------:R-:W-:Y:S01]  /*9820*/  FMUL.FTZ R132, R132, R199 ;  /* 0x000000c784847220 */ /* 0x000fe20000410000 */
[----:B------:R-:W-:Y:S01]  /*9830*/  FMUL.FTZ R67, R0, -R67 ;  /* 0x8000004300437220 */ /* 0x000fe20000410000 */
[----:B------:R-:W-:Y:S01]  /*9840*/  FFMA.FTZ R72, R80, -R95, R241 ;  /* 0x8000005f50487223 */ /* 0x000fe200000100f1 */
[C---:B------:R-:W-:Y:S01]  /*9850*/  FFMA.FTZ R70, R133.reuse, R199, R70 ;  /* 0x000000c785467223 */ /* 0x040fe20000010046 */
[----:B------:R-:W-:Y:S01]  /*9860*/  FFMA.FTZ R133, R133, R187, -R132 ;  /* 0x000000bb85857223 */ /* 0x000fe20000010884 */
[----:B------:R-:W-:Y:S01]  /*9870*/  FMUL.FTZ R117, R16, -R117 ;  /* 0x8000007510757220 */ /* 0x000fe20000410000 */
[----:B------:R0:W-:Y:S01]  /*9880*/  STS [R66+0x1084], R67 ;  /* 0x0010844342007388 */ /* 0x0001e20000000800 */
[----:B------:R-:W-:Y:S01]  /*9890*/  FFMA.FTZ R198, R9, R198, R70 ;  /* 0x000000c609c67223 */ /* 0x000fe20000010046 */
[----:B------:R-:W-:Y:S01]  /*98a0*/  FADD.FTZ R188, R188, R133 ;  /* 0x00000085bcbc7221 */ /* 0x000fe20000010000 */
[----:B------:R-:W-:Y:S01]  /*98b0*/  FMUL.FTZ R70, R206, UR48 ;  /* 0x00000030ce467c20 */ /* 0x000fe20008410000 */
[----:B------:R-:W-:Y:S01]  /*98c0*/  STS [R66+0x108c], R117 ;  /* 0x00108c7542007388 */ /* 0x000fe20000000800 */
[C---:B------:R-:W-:Y:S01]  /*98d0*/  FMUL.FTZ R63, R134.reuse, R198 ;  /* 0x000000c6863f7220 */ /* 0x040fe20000410000 */
[----:B------:R-:W-:Y:S01]  /*98e0*/  FMUL.FTZ R60, R134, R188 ;  /* 0x000000bc863c7220 */ /* 0x000fe20000410000 */
[----:B------:R-:W-:Y:S01]  /*98f0*/  FFMA.FTZ R70, R237, UR47, R70 ;  /* 0x0000002fed467c23 */ /* 0x000fe20008010046 */
[----:B------:R-:W-:Y:S01]  /*9900*/  FMUL.FTZ R116, R213, UR47 ;  /* 0x0000002fd5747c20 */ /* 0x000fe20008410000 */
[----:B------:R-:W-:Y:S01]  /*9910*/  FFMA.FTZ R237, R78, -R93, R237 ;  /* 0x8000005d4eed7223 */ /* 0x000fe200000100ed */
[C---:B------:R-:W-:Y:S01]  /*9920*/  FFMA.FTZ R61, R135.reuse, R198, R60 ;  /* 0x000000c6873d7223 */ /* 0x040fe2000001003c */
[----:B------:R-:W-:Y:S01]  /*9930*/  FFMA.FTZ R60, R135, R188, -R63 ;  /* 0x000000bc873c7223 */ /* 0x000fe2000001083f */
[----:B0-----:R-:W-:Y:S01]  /*9940*/  FMUL.FTZ R67, R15, R62 ;  /* 0x0000003e0f437220 */ /* 0x001fe20000410000 */
[----:B------:R-:W-:Y:S01]  /*9950*/  FMUL.FTZ R62, R208, UR47 ;  /* 0x0000002fd03e7c20 */ /* 0x000fe20008410000 */
[----:B------:R-:W-:Y:S01]  /*9960*/  FFMA.FTZ R239, R10, R239, R61 ;  /* 0x000000ef0aef7223 */ /* 0x000fe2000001003d */
[----:B------:R-:W-:Y:S01]  /*9970*/  FMUL.FTZ R61, R207, UR47 ;  /* 0x0000002fcf3d7c20 */ /* 0x000fe20008410000 */
[----:B------:R-:W-:Y:S01]  /*9980*/  FADD.FTZ R189, R189, R60 ;  /* 0x0000003cbdbd7221 */ /* 0x000fe20000010000 */
[----:B------:R0:W-:Y:S01]  /*9990*/  STS [R66+0x1090], R67 ;  /* 0x0010904342007388 */ /* 0x0001e20000000800 */
[----:B------:R-:W-:Y:S01]  /*99a0*/  FMUL.FTZ R60, R136, R239 ;  /* 0x000000ef883c7220 */ /* 0x000fe20000410000 */
[----:B------:R-:W-:Y:S01]  /*99b0*/  FFMA.FTZ R61, R234, UR48, -R61 ;  /* 0x00000030ea3d7c23 */ /* 0x000fe2000801083d */
[----:B------:R-:W-:Y:S01]  /*99c0*/  FMUL.FTZ R136, R136, R189 ;  /* 0x000000bd88887220 */ /* 0x000fe20000410000 */
[----:B------:R-:W-:Y:S01]  /*99d0*/  FFMA.FTZ R62, R233, UR48, -R62 ;  /* 0x00000030e93e7c23 */ /* 0x000fe2000801083e */
[----:B------:R-:W-:Y:S01]  /*99e0*/  FMUL.FTZ R73, R15, -R70 ;  /* 0x800000460f497220 */ /* 0x000fe20000410000 */
        /* <DEDUP_REMOVED lines=8> */
[----:B------:R-:W-:Y:S01]  /*9a70*/  FFMA.FTZ R70, R233, UR47, R70 ;  /* 0x0000002fe9467c23 */ /* 0x000fe20008010046 */
[C---:B------:R-:W-:Y:S01]  /*9a80*/  FMUL.FTZ R60, R138.reuse, R190 ;  /* 0x000000be8a3c7220 */ /* 0x040fe20000410000 */
[-C--:B------:R-:W-:Y:S01]  /*9a90*/  FMUL.FTZ R63, R138, R236.reuse ;  /* 0x000000ec8a3f7220 */ /* 0x080fe20000410000 */
[----:B0-----:R-:W-:Y:S01]  /*9aa0*/  FFMA.FTZ R67, R234, UR47, R61 ;  /* 0x0000002fea437c23 */ /* 0x001fe2000801003d */
[----:B------:R0:W-:Y:S01]  /*9ab0*/  STS [R66+0x1098], R75 ;  /* 0x0010984b42007388 */ /* 0x0001e20000000800 */
[C---:B------:R-:W-:Y:S01]  /*9ac0*/  FFMA.FTZ R61, R139.reuse, R236, R60 ;  /* 0x000000ec8b3d7223 */ /* 0x040fe2000001003c */
[----:B------:R-:W-:Y:S01]  /*9ad0*/  FFMA.FTZ R60, R139, R190, -R63 ;  /* 0x000000be8b3c7223 */ /* 0x000fe2000001083f */
[----:B------:R-:W-:Y:S01]  /*9ae0*/  FMUL.FTZ R63, R13, -R70 ;  /* 0x800000460d3f7220 */ /* 0x000fe20000410000 */
[----:B------:R-:W-:Y:S01]  /*9af0*/  FMUL.FTZ R67, R14, -R67 ;  /* 0x800000430e437220 */ /* 0x000fe20000410000 */
[----:B------:R-:W-:Y:S01]  /*9b00*/  FFMA.FTZ R235, R12, R235, R61 ;  /* 0x000000eb0ceb7223 */ /* 0x000fe2000001003d */
[----:B------:R-:W-:Y:S01]  /*9b10*/  FADD.FTZ R191, R191, R60 ;  /* 0x0000003cbfbf7221 */ /* 0x000fe20000010000 */
[----:B------:R-:W-:Y:S01]  /*9b20*/  FMUL.FTZ R61, R13, R62 ;  /* 0x0000003e0d3d7220 */ /* 0x000fe20000410000 */
[C---:B-1----:R-:W-:Y:S01]  /*9b30*/  FMUL.FTZ R73, R209.reuse, UR47 ;  /* 0x0000002fd1497c20 */ /* 0x042fe20008410000 */
[----:B------:R-:W-:Y:S01]  /*9b40*/  STS [R66+0x10a4], R63 ;  /* 0x0010a43f42007388 */ /* 0x000fe20000000800 */
[C---:B------:R-:W-:Y:S01]  /*9b50*/  FMUL.FTZ R60, R140.reuse, R191 ;  /* 0x000000bf8c3c7220 */ /* 0x040fe20000410000 */
[-C--:B------:R-:W-:Y:S01]  /*9b60*/  FMUL.FTZ R140, R140, R235.reuse ;  /* 0x000000eb8c8c7220 */ /* 0x080fe20000410000 */
[----:B0-----:R-:W-:Y:S01]  /*9b70*/  FMUL.FTZ R75, R209, UR48 ;  /* 0x00000030d14b7c20 */ /* 0x001fe20008410000 */
[----:B------:R0:W-:Y:S01]  /*9b80*/  STS [R66+0x10a0], R61 ;  /* 0x0010a03d42007388 */ /* 0x0001e20000000800 */
[C---:B------:R-:W-:Y:S01]  /*9b90*/  FFMA.FTZ R60, R141.reuse, R235, R60 ;  /* 0x000000eb8d3c7223 */ /* 0x040fe2000001003c */
[----:B------:R-:W-:Y:S01]  /*9ba0*/  FFMA.FTZ R141, R141, R191, -R140 ;  /* 0x000000bf8d8d7223 */ /* 0x000fe2000001088c */
[----:B------:R-:W-:Y:S01]  /*9bb0*/  FFMA.FTZ R75, R230, UR47, R75 ;  /* 0x0000002fe64b7c23 */ /* 0x000fe2000801004b */
[----:B------:R1:W-:Y:S01]  /*9bc0*/  STS [R66+0x109c], R67 ;  /* 0x00109c4342007388 */ /* 0x0003e20000000800 */
[----:B------:R-:W-:Y:S01]  /*9bd0*/  FFMA.FTZ R232, R13, R232, R60 ;  /* 0x000000e80de87223 */ /* 0x000fe2000001003c */
[----:B------:R-:W-:Y:S01]  /*9be0*/  FMUL.FTZ R60, R210, UR47 ;  /* 0x0000002fd23c7c20 */ /* 0x000fe20008410000 */
[----:B------:R-:W-:Y:S01]  /*9bf0*/  FADD.FTZ R192, R192, R141 ;  /* 0x0000008dc0c07221 */ /* 0x000fe20000010000 */
[----:B------:R-:W-:Y:S01]  /*9c00*/  FFMA.FTZ R73, R230, UR48, -R73 ;  /* 0x00000030e6497c23 */ /* 0x000fe20008010849 */
[----:B------:R-:W-:Y:S01]  /*9c10*/  FMUL.FTZ R75, R12, -R75 ;  /* 0x8000004b0c4b7220 */ /* 0x000fe20000410000 */
[----:B------:R-:W-:Y:S01]  /*9c20*/  FFMA.FTZ R62, R231, UR48, -R60 ;  /* 0x00000030e73e7c23 */ /* 0x000fe2000801083c */
[C---:B------:R-:W-:Y:S01]  /*9c30*/  FMUL.FTZ R60, R142.reuse, R232 ;  /* 0x000000e88e3c7220 */ /* 0x040fe20000410000 */
[----:B0-----:R-:W-:Y:S01]  /*9c40*/  FMUL.FTZ R61, R142, R192 ;  /* 0x000000c08e3d7220 */ /* 0x001fe20000410000 */
[----:B------:R-:W-:Y:S01]  /*9c50*/  FMUL.FTZ R73, R12, R73 ;  /* 0x000000490c497220 */ /* 0x000fe20000410000 */
[----:B------:R-:W-:Y:S01]  /*9c60*/  FMUL.FTZ R63, R11, R62 ;  /* 0x0000003e0b3f7220 */ /* 0x000fe20000410000 */
[C---:B------:R-:W-:Y:S01]  /*9c70*/  FFMA.FTZ R60, R143.reuse, R192, -R60 ;  /* 0x000000c08f3c7223 */ /* 0x040fe2000001083c */
[----:B------:R-:W-:Y:S01]  /*9c80*/  FFMA.FTZ R61, R143, R232, R61 ;  /* 0x000000e88f3d7223 */ /* 0x000fe2000001003d */
[----:B-1----:R-:W-:Y:S01]  /*9c90*/  FMUL.FTZ R67, R212, UR48 ;  /* 0x00000030d4437c20 */ /* 0x002fe20008410000 */
[----:B------:R-:W-:Y:S01]  /*9ca0*/  STS [R66+0x10ac], R75 ;  /* 0x0010ac4b42007388 */ /* 0x000fe20000000800 */
[----:B------:R-:W-:Y:S01]  /*9cb0*/  FADD.FTZ R193, R193, R60 ;  /* 0x0000003cc1c17221 */ /* 0x000fe20000010000 */
[----:B------:R-:W-:Y:S01]  /*9cc0*/  FFMA.FTZ R229, R14, R229, R61 ;  /* 0x000000e50ee57223 */ /* 0x000fe2000001003d */
[----:B------:R-:W-:Y:S01]  /*9cd0*/  FMUL.FTZ R61, R212, UR47 ;  /* 0x0000002fd43d7c20 */ /* 0x000fe20008410000 */
[----:B------:R0:W-:Y:S01]  /*9ce0*/  STS [R66+0x10b0], R63 ;  /* 0x0010b03f42007388 */ /* 0x0001e20000000800 */
[C---:B------:R-:W-:Y:S01]  /*9cf0*/  FMUL.FTZ R60, R144.reuse, R193 ;  /* 0x000000c1903c7220 */ /* 0x040fe20000410000 */
[-C--:B------:R-:W-:Y:S01]  /*9d00*/  FMUL.FTZ R144, R144, R229.reuse ;  /* 0x000000e590907220 */ /* 0x080fe20000410000 */
[----:B------:R-:W-:Y:S01]  /*9d10*/  FFMA.FTZ R61, R228, UR48, -R61 ;  /* 0x00000030e43d7c23 */ /* 0x000fe2000801083d */
[----:B------:R1:W-:Y:S01]  /*9d20*/  STS [R66+0x10a8], R73 ;  /* 0x0010a84942007388 */ /* 0x0003e20000000800 */
[C---:B------:R-:W-:Y:S01]  /*9d30*/  FFMA.FTZ R60, R145.reuse, R229, R60 ;  /* 0x000000e5913c7223 */ /* 0x040fe2000001003c */
[----:B------:R-:W-:Y:S01]  /*9d40*/  FFMA.FTZ R145, R145, R193, -R144 ;  /* 0x000000c191917223 */ /* 0x000fe20000010890 */
[----:B------:R-:W-:Y:S01]  /*9d50*/  FMUL.FTZ R62, R210, UR48 ;  /* 0x00000030d23e7c20 */ /* 0x000fe20008410000 */
[----:B------:R-:W-:Y:S01]  /*9d60*/  FMUL.FTZ R70, R211, UR48 ;  /* 0x00000030d3467c20 */ /* 0x000fe20008410000 */
[----:B------:R-:W-:Y:S01]  /*9d70*/  FFMA.FTZ R226, R15, R226, R60 ;  /* 0x000000e20fe27223 */ /* 0x000fe2000001003c */
[----:B------:R-:W-:Y:S01]  /*9d80*/  FADD.FTZ R194, R194, R145 ;  /* 0x00000091c2c27221 */ /* 0x000fe20000010000 */
[----:B0-----:R-:W-:Y:S01]  /*9d90*/  FFMA.FTZ R63, R228, UR47, R67 ;  /* 0x0000002fe43f7c23 */ /* 0x001fe20008010043 */
[----:B------:R-:W-:Y:S01]  /*9da0*/  FFMA.FTZ R62, R231, UR47, R62 ;  /* 0x0000002fe73e7c23 */ /* 0x000fe2000801003e */
[----:B------:R-:W-:Y:S01]  /*9db0*/  FFMA.FTZ R70, R227, UR47, R70 ;  /* 0x0000002fe3467c23 */ /* 0x000fe20008010046 */
[----:B------:R-:W-:Y:S01]  /*9dc0*/  FMUL.FTZ R60, R146, R194 ;  /* 0x000000c2923c7220 */ /* 0x000fe20000410000 */
[----:B------:R-:W-:Y:S01]  /*9dd0*/  FMUL.FTZ R75, R10, -R63 ;  /* 0x8000003f0a4b7220 */ /* 0x000fe20000410000 */
[-C--:B------:R-:W-:Y:S01]  /*9de0*/  FMUL.FTZ R63, R146, R226.reuse ;  /* 0x000000e2923f7220 */ /* 0x080fe20000410000 */
[----:B-1----:R-:W-:Y:S01]  /*9df0*/  FMUL.FTZ R73, R10, R61 ;  /* 0x0000003d0a497220 */ /* 0x002fe20000410000 */
[----:B------:R-:W-:Y:S01]  /*9e00*/  FFMA.FTZ R61, R147, R226, R60 ;  /* 0x000000e2933d7223 */ /* 0x000fe2000001003c */
[----:B------:R-:W-:Y:S01]  /*9e10*/  FMUL.FTZ R67, R11, -R62 ;  /* 0x8000003e0b437220 */ /* 0x000fe20000410000 */
[----:B------:R-:W-:Y:S01]  /*9e20*/  FFMA.FTZ R60, R147, R194, -R63 ;  /* 0x000000c2933c7223 */ /* 0x000fe2000001083f */
[----:B------:R-:W-:Y:S01]  /*9e30*/  FMUL.FTZ R62, R211, UR47 ;  /* 0x0000002fd33e7c20 */ /* 0x000fe20008410000 */
[----:B------:R-:W-:Y:S01]  /*9e40*/  FFMA.FTZ R225, R16, R225, R61 ;  /* 0x000000e110e17223 */ /* 0x000fe2000001003d */
[----:B------:R-:W-:Y:S01]  /*9e50*/  FMUL.FTZ R61, R214, UR47 ;  /* 0x0000002fd63d7c20 */ /* 0x000fe20008410000 */
[----:B------:R-:W-:Y:S01]  /*9e60*/  FADD.FTZ R195, R195, R60 ;  /* 0x0000003cc3c37221 */ /* 0x000fe20000010000 */
[----:B------:R0:W-:Y:S01]  /*9e70*/  STS [R66+0x10b4], R67 ;  /* 0x0010b44342007388 */ /* 0x0001e20000000800 */
[----:B------:R-:W-:Y:S01]  /*9e80*/  FFMA.FTZ R62, R227, UR48, -R62 ;  /* 0x00000030e33e7c23 */ /* 0x000fe2000801083e */
[----:B------:R-:W-:Y:S01]  /*9e90*/  FFMA.FTZ R61, R224, UR48, -R61 ;  /* 0x00000030e03d7c23 */ /* 0x000fe2000801083d */
[C---:B------:R-:W-:Y:S01]  /*9ea0*/  FMUL.FTZ R60, R148.reuse, R195 ;  /* 0x000000c3943c7220 */ /* 0x040fe20000410000 */
[----:B------:R-:W-:Y:S01]  /*9eb0*/  FMUL.FTZ R148, R148, R225 ;  /* 0x000000e194947220 */ /* 0x000fe20000410000 */
[----:B------:R1:W-:Y:S01]  /*9ec0*/  STS [R66+0x10bc], R75 ;  /* 0x0010bc4b42007388 */ /* 0x0003e20000000800 */
[----:B------:R-:W-:Y:S01]  /*9ed0*/  FMUL.FTZ R119, R8, R61 ;  /* 0x0000003d08777220 */ /* 0x000fe20000410000 */
[C---:B------:R-:W-:Y:S01]  /*9ee0*/  FFMA.FTZ R61, R149.reuse, R225, R60 ;  /* 0x000000e1953d7223 */ /* 0x040fe2000001003c */
[----:B------:R-:W-:Y:S01]  /*9ef0*/  FFMA.FTZ R149, R149, R195, -R148 ;  /* 0x000000c395957223 */ /* 0x000fe20000010894 */
[----:B------:R-:W-:Y:S01]  /*9f00*/  FMUL.FTZ R63, R9, R62 ;  /* 0x0000003e093f7220 */ /* 0x000fe20000410000 */
[----:B------:R2:W-:Y:S01]  /*9f10*/  STS [R66+0x10b8], R73 ;  /* 0x0010b84942007388 */ /* 0x0005e20000000800 */
[----:B------:R-:W-:Y:S01]  /*9f20*/  FFMA.FTZ R221, R0, R221, R61 ;  /* 0x000000dd00dd7223 */ /* 0x000fe2000001003d */
[----:B------:R-:W-:Y:S01]  /*9f30*/  FADD.FTZ R196, R196, R149 ;  /* 0x00000095c4c47221 */ /* 0x000fe20000010000 */
[----:B------:R-:W-:Y:S01]  /*9f40*/  FMUL.FTZ R117, R214, UR48 ;  /* 0x00000030d6757c20 */ /* 0x000fe20008410000 */
[----:B------:R3:W-:Y:S01]  /*9f50*/  STS [R66+0x10c0], R63 ;  /* 0x0010c03f42007388 */ /* 0x0007e20000000800 */
[-C--:B0-----:R-:W-:Y:S01]  /*9f60*/  FMUL.FTZ R67, R221, R95.reuse ;  /* 0x0000005fdd437220 */ /* 0x081fe20000410000 */
[----:B-1----:R-:W-:Y:S01]  /*9f70*/  FMUL.FTZ R75, R9, -R70 ;  /* 0x80000046094b7220 */ /* 0x002fe20000410000 */
[----:B------:R-:W-:Y:S01]  /*9f80*/  FMUL.FTZ R60, R196, R95 ;  /* 0x0000005fc43c7220 */ /* 0x000fe20000410000 */
[-C--:B------:R-:W-:Y:S01]  /*9f90*/  FMUL.FTZ R70, R225, R96.reuse ;  /* 0x00000060e1467220 */ /* 0x080fe20000410000 */
[----:B------:R-:W-:Y:S01]  /*9fa0*/  FMUL.FTZ R61, R129, R67 ;  /* 0x00000043813d7220 */ /* 0x000fe20000410000 */
[----:B--2---:R-:W-:Y:S01]  /*9fb0*/  FFMA.FTZ R73, R79, -R96, R238 ;  /* 0x800000604f497223 */ /* 0x004fe200000100ee */
[----:B------:R0:W-:Y:S01]  /*9fc0*/  STS [R66+0x10c4], R75 ;  /* 0x0010c44b42007388 */ /* 0x0001e20000000800 */
[----:B------:R-:W-:Y:S01]  /*9fd0*/  FMUL.FTZ R74, R128, R70 ;  /* 0x00000046804a7220 */ /* 0x000fe20000410000 */
[----:B------:R-:W-:Y:S01]  /*9fe0*/  FFMA.FTZ R62, R72, R60, -R61 ;  /* 0x0000003c483e7223 */ /* 0x000fe2000001083d */
[----:B---3--:R-:W-:Y:S01]  /*9ff0*/  FMUL.FTZ R63, R195, R96 ;  /* 0x00000060c33f7220 */ /* 0x008fe20000410000 */
[----:B------:R-:W-:Y:S01]  /*a000*/  FMUL.FTZ R61, R129, R60 ;  /* 0x0000003c813d7220 */ /* 0x000fe20000410000 */
[----:B------:R-:W-:Y:S01]  /*a010*/  FFMA.FTZ R117, R224, UR47, R117 ;  /* 0x0000002fe0757c23 */ /* 0x000fe20008010075 */
[----:B------:R-:W-:Y:S01]  /*a020*/  FADD.FTZ R62, RZ, R62 ;  /* 0x0000003eff3e7221 */ /* 0x000fe20000010000 */
[----:B------:R-:W-:Y:S01]  /*a030*/  FMUL.FTZ R60, R128, R63 ;  /* 0x0000003f803c7220 */ /* 0x000fe20000410000 */
[----:B------:R-:W-:Y:S01]  /*a040*/  FFMA.FTZ R61, R72, R67, R61 ;  /* 0x00000043483d7223 */ /* 0x000fe2000001003d */
[----:B------:R-:W-:Y:S01]  /*a050*/  FFMA.FTZ R116, R223, UR48, -R116 ;  /* 0x00000030df747c23 */ /* 0x000fe20008010874 */
[C---:B0-----:R-:W-:Y:S01]  /*a060*/  FFMA.FTZ R75, R73.reuse, R63, -R74 ;  /* 0x0000003f494b7223 */ /* 0x041fe2000001084a */
[----:B------:R-:W-:Y:S01]  /*a070*/  FFMA.FTZ R60, R73, R70, R60 ;  /* 0x00000046493c7223 */ /* 0x000fe2000001003c */
[----:B------:R-:W-:Y:S01]  /*a080*/  FADD.FTZ R61, RZ, R61 ;  /* 0x0000003dff3d7221 */ /* 0x000fe20000010000 */
[----:B------:R-:W-:Y:S01]  /*a090*/  FMUL.FTZ R117, R8, -R117 ;  /* 0x8000007508757220 */ /* 0x000fe20000410000 */
[----:B------:R-:W-:Y:S01]  /*a0a0*/  FADD.FTZ R62, R62, R75 ;  /* 0x0000004b3e3e7221 */ /* 0x000fe20000010000 */
[-C--:B------:R-:W-:Y:S01]  /*a0b0*/  FMUL.FTZ R75, R226, R93.reuse ;  /* 0x0000005de24b7220 */ /* 0x080fe20000410000 */
[----:B------:R-:W-:Y:S01]  /*a0c0*/  FMUL.FTZ R63, R7, R116 ;  /* 0x00000074073f7220 */ /* 0x000fe20000410000 */
[----:B------:R-:W-:Y:S01]  /*a0d0*/  FADD.FTZ R60, R61, R60 ;  /* 0x0000003c3d3c7221 */ /* 0x000fe20000010000 */
[-C--:B------:R-:W-:Y:S01]  /*a0e0*/  FMUL.FTZ R74, R229, R94.reuse ;  /* 0x0000005ee54a7220 */ /* 0x080fe20000410000 */
[----:B------:R-:W-:Y:S01]  /*a0f0*/  FMUL.FTZ R61, R194, R93 ;  /* 0x0000005dc23d7220 */ /* 0x000fe20000410000 */
[----:B------:R-:W-:Y:S01]  /*a100*/  FMUL.FTZ R116, R206, R75 ;  /* 0x0000004bce747220 */ /* 0x000fe20000410000 */
[----:B------:R0:W-:Y:S01]  /*a110*/  STS [R66+0x10c8], R119 ;  /* 0x0010c87742007388 */ /* 0x0001e20000000800 */
[----:B------:R-:W-:Y:S01]  /*a120*/  FFMA.FTZ R234, R77, -R94, R234 ;  /* 0x8000005e4dea7223 */ /* 0x000fe200000100ea */
[----:B------:R-:W-:Y:S01]  /*a130*/  FMUL.FTZ R118, R213, UR48 ;  /* 0x00000030d5767c20 */ /* 0x000fe20008410000 */
[----:B------:R-:W-:Y:S01]  /*a140*/  FMUL.FTZ R121, R215, UR47 ;  /* 0x0000002fd7797c20 */ /* 0x000fe20008410000 */
[----:B------:R1:W-:Y:S01]  /*a150*/  STS [R66+0x10cc], R117 ;  /* 0x0010cc7542007388 */ /* 0x0003e20000000800 */
[----:B------:R-:W-:Y:S01]  /*a160*/  FMUL.FTZ R120, R191, R92 ;  /* 0x0000005cbf787220 */ /* 0x000fe20000410000 */
[----:B------:R-:W-:Y:S01]  /*a170*/  FFMA.FTZ R118, R223, UR47, R118 ;  /* 0x0000002fdf767c23 */ /* 0x000fe20008010076 */
[----:B------:R-:W-:Y:S01]  /*a180*/  FFMA.FTZ R123, R222, UR48, -R121 ;  /* 0x00000030de7b7c23 */ /* 0x000fe20008010879 */
[----:B------:R2:W-:Y:S01]  /*a190*/  STS [R66+0x10d0], R63 ;  /* 0x0010d03f42007388 */ /* 0x0005e20000000800 */
[----:B------:R-:W-:Y:S01]  /*a1a0*/  FFMA.FTZ R231, R58, -R89, R231 ;  /* 0x800000593ae77223 */ /* 0x000fe200000100e7 */
[----:B0-----:R-:W-:Y:S01]  /*a1b0*/  FMUL.FTZ R119, R207, R74 ;  /* 0x0000004acf777220 */ /* 0x001fe20000410000 */
[----:B------:R-:W-:Y:S01]  /*a1c0*/  FMUL.FTZ R121, R7, -R118 ;  /* 0x8000007607797220 */ /* 0x000fe20000410000 */
[----:B------:R-:W-:Y:S01]  /*a1d0*/  FMUL.FTZ R118, R235, R92 ;  /* 0x0000005ceb767220 */ /* 0x000fe20000410000 */
[----:B------:R-:W-:Y:S01]  /*a1e0*/  FMUL.FTZ R125, R6, R123 ;  /* 0x0000007b067d7220 */ /* 0x000fe20000410000 */
[----:B-1----:R-:W-:Y:S01]  /*a1f0*/  FMUL.FTZ R117, R193, R94 ;  /* 0x0000005ec1757220 */ /* 0x002fe20000410000 */
[----:B------:R-:W-:Y:S01]  /*a200*/  FMUL.FTZ R123, R215, UR48 ;  /* 0x00000030d77b7c20 */ /* 0x000fe20008410000 */
[----:B------:R0:W-:Y:S01]  /*a210*/  STS [R66+0x10d4], R121 ;  /* 0x0010d47942007388 */ /* 0x0001e20000000800 */
[----:B------:R-:W-:Y:S01]  /*a220*/  FMUL.FTZ R122, R209, R118 ;  /* 0x00000076d17a7220 */ /* 0x000fe20000410000 */
[-C--:B--2---:R-:W-:Y:S01]  /*a230*/  FFMA.FTZ R63, R237, R61.reuse, -R116 ;  /* 0x0000003ded3f7223 */ /* 0x084fe20000010874 */
[----:B------:R-:W-:Y:S01]  /*a240*/  FMUL.FTZ R116, R206, R61 ;  /* 0x0000003dce747220 */ /* 0x000fe20000410000 */
[-C--:B------:R-:W-:Y:S01]  /*a250*/  FFMA.FTZ R119, R234, R117.reuse, -R119 ;  /* 0x00000075ea777223 */ /* 0x080fe20000010877 */
[----:B------:R-:W-:Y:S01]  /*a260*/  FMUL.FTZ R117, R207, R117 ;  /* 0x00000075cf757220 */ /* 0x000fe20000410000 */
[----:B------:R-:W-:Y:S01]  /*a270*/  FADD.FTZ R62, R62, R63 ;  /* 0x0000003f3e3e7221 */ /* 0x000fe20000010000 */
[----:B------:R-:W-:Y:S01]  /*a280*/  FFMA.FTZ R61, R237, R75, R116 ;  /* 0x0000004bed3d7223 */ /* 0x000fe20000010074 */
[-C--:B------:R-:W-:Y:S01]  /*a290*/  FFMA.FTZ R116, R76, -R91.reuse, R233 ;  /* 0x8000005b4c747223 */ /* 0x080fe200000100e9 */
[----:B------:R-:W-:Y:S01]  /*a2a0*/  FFMA.FTZ R117, R234, R74, R117 ;  /* 0x0000004aea757223 */ /* 0x000fe20000010075 */
[----:B------:R-:W-:Y:S01]  /*a2b0*/  FADD.FTZ R62, R62, R119 ;  /* 0x000000773e3e7221 */ /* 0x000fe20000010000 */
[----:B------:R-:W-:Y:S01]  /*a2c0*/  FADD.FTZ R60, R60, R61 ;  /* 0x0000003d3c3c7221 */ /* 0x000fe20000010000 */
[-C--:B------:R-:W-:Y:S01]  /*a2d0*/  FMUL.FTZ R61, R192, R91.reuse ;  /* 0x0000005bc03d7220 */ /* 0x080fe20000410000 */
[----:B0-----:R-:W-:Y:S01]  /*a2e0*/  FMUL.FTZ R121, R216, UR47 ;  /* 0x0000002fd8797c20 */ /* 0x001fe20008410000 */
[----:B------:R-:W-:Y:S01]  /*a2f0*/  FFMA.FTZ R119, R59, -R92, R230 ;  /* 0x8000005c3b777223 */ /* 0x000fe200000100e6 */
[----:B------:R-:W-:Y:S01]  /*a300*/  FADD.FTZ R60, R60, R117 ;  /* 0x000000753c3c7221 */ /* 0x000fe20000010000 */
[----:B------:R-:W-:Y:S01]  /*a310*/  FMUL.FTZ R117, R232, R91 ;  /* 0x0000005be8757220 */ /* 0x000fe20000410000 */
[----:B------:R-:W-:Y:S01]  /*a320*/  FFMA.FTZ R124, R220, UR48, -R121 ;  /* 0x00000030dc7c7c23 */ /* 0x000fe20008010879 */
[-C--:B------:R-:W-:Y:S01]  /*a330*/  FFMA.FTZ R121, R119, R120.reuse, -R122 ;  /* 0x0000007877797223 */ /* 0x080fe2000001087a */
[----:B------:R-:W-:Y:S01]  /*a340*/  FMUL.FTZ R120, R209, R120 ;  /* 0x00000078d1787220 */ /* 0x000fe20000410000 */
[----:B------:R-:W-:Y:S01]  /*a350*/  FMUL.FTZ R63, R208, R117 ;  /* 0x00000075d03f7220 */ /* 0x000fe20000410000 */
[----:B------:R-:W-:Y:S01]  /*a360*/  FFMA.FTZ R123, R222, UR47, R123 ;  /* 0x0000002fde7b7c23 */ /* 0x000fe2000801007b */
[----:B------:R0:W-:Y:S01]  /*a370*/  STS [R66+0x10d8], R125 ;  /* 0x0010d87d42007388 */ /* 0x0001e20000000800 */
[----:B------:R-:W-:Y:S01]  /*a380*/  FMUL.FTZ R127, R5, R124 ;  /* 0x0000007c057f7220 */ /* 0x000fe20000410000 */
[-C--:B------:R-:W-:Y:S01]  /*a390*/  FFMA.FTZ R63, R116, R61.reuse, -R63 ;  /* 0x0000003d743f7223 */ /* 0x080fe2000001083f */
[----:B------:R-:W-:Y:S01]  /*a3a0*/  FMUL.FTZ R61, R208, R61 ;  /* 0x0000003dd03d7220 */ /* 0x000fe20000410000 */
[----:B------:R-:W-:Y:S01]  /*a3b0*/  FFMA.FTZ R228, R57, -R90, R228 ;  /* 0x8000005a39e47223 */ /* 0x000fe200000100e4 */
[----:B------:R-:W-:Y:S01]  /*a3c0*/  FMUL.FTZ R131, R216, UR48 ;  /* 0x00000030d8837c20 */ /* 0x000fe20008410000 */
[----:B------:R-:W-:Y:S01]  /*a3d0*/  FADD.FTZ R62, R62, R63 ;  /* 0x0000003f3e3e7221 */ /* 0x000fe20000010000 */
[----:B------:R-:W-:Y:S01]  /*a3e0*/  FFMA.FTZ R61, R116, R117, R61 ;  /* 0x00000075743d7223 */ /* 0x000fe2000001003d */
[----:B------:R1:W-:Y:S01]  /*a3f0*/  STS [R66+0x10e0], R127 ;  /* 0x0010e07f42007388 */ /* 0x0003e20000000800 */
[----:B------:R-:W-:Y:S01]  /*a400*/  FMUL.FTZ R124, R217, UR47 ;  /* 0x0000002fd97c7c20 */ /* 0x000fe20008410000 */
[----:B------:R-:W-:Y:S01]  /*a410*/  FADD.FTZ R62, R62, R121 ;  /* 0x000000793e3e7221 */ /* 0x000fe20000010000 */
[----:B------:R-:W-:Y:S01]  /*a420*/  FADD.FTZ R60, R60, R61 ;  /* 0x0000003d3c3c7221 */ /* 0x000fe20000010000 */
[----:B------:R-:W-:Y:S01]  /*a430*/  FFMA.FTZ R61, R119, R118, R120 ;  /* 0x00000076773d7223 */ /* 0x000fe20000010078 */
[----:B------:R-:W-:Y:S01]  /*a440*/  FMUL.FTZ R121, R236, R89 ;  /* 0x00000059ec797220 */ /* 0x000fe20000410000 */
[----:B0-----:R-:W-:Y:S01]  /*a450*/  FMUL.FTZ R125, R6, -R123 ;  /* 0x8000007b067d7220 */ /* 0x001fe20000410000 */
[-C--:B------:R-:W-:Y:S01]  /*a460*/  FMUL.FTZ R123, R239, R90.reuse ;  /* 0x0000005aef7b7220 */ /* 0x080fe20000410000 */
[----:B------:R-:W-:Y:S01]  /*a470*/  FADD.FTZ R60, R60, R61 ;  /* 0x0000003d3c3c7221 */ /* 0x000fe20000010000 */
[----:B------:R-:W-:Y:S01]  /*a480*/  FMUL.FTZ R61, R190, R89 ;  /* 0x00000059be3d7220 */ /* 0x000fe20000410000 */
[----:B------:R-:W-:Y:S01]  /*a490*/  FMUL.FTZ R120, R210, R121 ;  /* 0x00000079d2787220 */ /* 0x000fe20000410000 */
[----:B------:R0:W-:Y:S01]  /*a4a0*/  STS [R66+0x10dc], R125 ;  /* 0x0010dc7d42007388 */ /* 0x0001e20000000800 */
[----:B-1----:R-:W-:Y:S01]  /*a4b0*/  FMUL.FTZ R127, R212, R123 ;  /* 0x0000007bd47f7220 */ /* 0x002fe20000410000 */
[----:B------:R-:W-:Y:S01]  /*a4c0*/  FFMA.FTZ R122, R220, UR47, R131 ;  /* 0x0000002fdc7a7c23 */ /* 0x000fe20008010083 */
[-C--:B------:R-:W-:Y:S01]  /*a4d0*/  FFMA.FTZ R63, R231, R61.reuse, -R120 ;  /* 0x0000003de73f7223 */ /* 0x080fe20000010878 */
[----:B------:R-:W-:Y:S01]  /*a4e0*/  FMUL.FTZ R120, R210, R61 ;  /* 0x0000003dd2787220 */ /* 0x000fe20000410000 */
[----:B------:R-:W-:Y:S01]  /*a4f0*/  FFMA.FTZ R133, R219, UR48, -R124 ;  /* 0x00000030db857c23 */ /* 0x000fe2000801087c */
[-C--:B------:R-:W-:Y:S01]  /*a500*/  FFMA.FTZ R227, R56, -R87.reuse, R227 ;  /* 0x8000005738e37223 */ /* 0x080fe200000100e3 */
[----:B------:R-:W-:Y:S01]  /*a510*/  FMUL.FTZ R124, R188, R87 ;  /* 0x00000057bc7c7220 */ /* 0x000fe20000410000 */
[----:B------:R-:W-:Y:S01]  /*a520*/  FFMA.FTZ R61, R231, R121, R120 ;  /* 0x00000079e73d7223 */ /* 0x000fe20000010078 */
[----:B------:R-:W-:Y:S01]  /*a530*/  FMUL.FTZ R120, R198, R87 ;  /* 0x00000057c6787220 */ /* 0x000fe20000410000 */
[----:B0-----:R-:W-:Y:S01]  /*a540*/  FMUL.FTZ R125, R189, R90 ;  /* 0x0000005abd7d7220 */ /* 0x001fe20000410000 */
[----:B------:R-:W-:Y:S01]  /*a550*/  FADD.FTZ R62, R62, R63 ;  /* 0x0000003f3e3e7221 */ /* 0x000fe20000010000 */
[----:B------:R-:W-:Y:S01]  /*a560*/  FMUL.FTZ R131, R5, -R122 ;  /* 0x8000007a05837220 */ /* 0x000fe20000410000 */
[----:B------:R-:W-:Y:S01]  /*a570*/  FMUL.FTZ R126, R211, R120 ;  /* 0x00000078d37e7220 */ /* 0x000fe20000410000 */
[-C--:B------:R-:W-:Y:S01]  /*a580*/  FFMA.FTZ R127, R228, R125.reuse, -R127 ;  /* 0x0000007de47f7223 */ /* 0x080fe2000001087f */
[----:B------:R-:W-:Y:S01]  /*a590*/  FMUL.FTZ R125, R212, R125 ;  /* 0x0000007dd47d7220 */ /* 0x000fe20000410000 */
[----:B------:R-:W-:Y:S01]  /*a5a0*/  FADD.FTZ R60, R60, R61 ;  /* 0x0000003d3c3c7221 */ /* 0x000fe20000010000 */
[----:B------:R-:W-:Y:S01]  /*a5b0*/  FMUL.FTZ R122, R199, R88 ;  /* 0x00000058c77a7220 */ /* 0x000fe20000410000 */
[-C--:B------:R-:W-:Y:S01]  /*a5c0*/  FFMA.FTZ R63, R227, R124.reuse, -R126 ;  /* 0x0000007ce33f7223 */ /* 0x080fe2000001087e */
[----:B------:R-:W-:Y:S01]  /*a5d0*/  FFMA.FTZ R125, R228, R123, R125 ;  /* 0x0000007be47d7223 */ /* 0x000fe2000001007d */
[----:B------:R-:W-:Y:S01]  /*a5e0*/  FADD.FTZ R62, R62, R127 ;  /* 0x0000007f3e3e7221 */ /* 0x000fe20000010000 */
[----:B------:R-:W-:Y:S01]  /*a5f0*/  FMUL.FTZ R124, R211, R124 ;  /* 0x0000007cd37c7220 */ /* 0x000fe20000410000 */
[-C--:B------:R-:W-:Y:S01]  /*a600*/  FMUL.FTZ R127, R187, R88.reuse ;  /* 0x00000058bb7f7220 */ /* 0x080fe20000410000 */
[----:B------:R-:W-:Y:S01]  /*a610*/  FADD.FTZ R60, R60, R125 ;  /* 0x0000007d3c3c7221 */ /* 0x000fe20000010000 */
[----:B------:R-:W-:Y:S01]  /*a620*/  FFMA.FTZ R125, R55, -R88, R224 ;  /* 0x80000058377d7223 */ /* 0x000fe200000100e0 */
[----:B------:R-:W-:Y:S01]  /*a630*/  FMUL.FTZ R134, R218, UR47 ;  /* 0x0000002fda867c20 */ /* 0x000fe20008410000 */
[----:B------:R-:W-:Y:S01]  /*a640*/  FMUL.FTZ R130, R214, R122 ;  /* 0x0000007ad6827220 */ /* 0x000fe20000410000 */
[----:B------:R-:W-:Y:S01]  /*a650*/  FMUL.FTZ R133, R4, R133 ;  /* 0x0000008504857220 */ /* 0x000fe20000410000 */
[----:B------:R-:W-:Y:S01]  /*a660*/  FFMA.FTZ R61, R227, R120, R124 ;  /* 0x00000078e33d7223 */ /* 0x000fe2000001007c */
[----:B------:R-:W-:Y:S01]  /*a670*/  FMUL.FTZ R124, R214, R127 ;  /* 0x0000007fd67c7220 */ /* 0x000fe20000410000 */
[----:B------:R0:W-:Y:S01]  /*a680*/  STS [R66+0x10e4], R131 ;  /* 0x0010e48342007388 */ /* 0x0001e20000000800 */
[----:B------:R-:W-:Y:S01]  /*a690*/  FMUL.FTZ R132, R217, UR48 ;  /* 0x00000030d9847c20 */ /* 0x000fe20008410000 */
[----:B------:R-:W-:Y:S01]  /*a6a0*/  FFMA.FTZ R134, R243, UR48, -R134 ;  /* 0x00000030f3867c23 */ /* 0x000fe20008010886 */
[----:B------:R-:W-:Y:S01]  /*a6b0*/  FADD.FTZ R62, R62, R63 ;  /* 0x0000003f3e3e7221 */ /* 0x000fe20000010000 */
[----:B------:R-:W-:Y:S01]  /*a6c0*/  FADD.FTZ R60, R60, R61 ;  /* 0x0000003d3c3c7221 */ /* 0x000fe20000010000 */
[----:B------:R1:W-:Y:S01]  /*a6d0*/  STS [R66+0x10e8], R133 ;  /* 0x0010e88542007388 */ /* 0x0003e20000000800 */
[C---:B------:R-:W-:Y:S01]  /*a6e0*/  FFMA.FTZ R61, R125.reuse, R122, R124 ;  /* 0x0000007a7d3d7223 */ /* 0x040fe2000001007c */
[-C--:B------:R-:W-:Y:S01]  /*a6f0*/  FMUL.FTZ R124, R200, R85.reuse ;  /* 0x00000055c87c7220 */ /* 0x080fe20000410000 */
[----:B------:R-:W-:Y:S01]  /*a700*/  FMUL.FTZ R139, R240, UR48 ;  /* 0x00000030f08b7c20 */ /* 0x000fe20008410000 */
[----:B------:R-:W-:Y:S01]  /*a710*/  FFMA.FTZ R223, R54, -R85, R223 ;  /* 0x8000005536df7223 */ /* 0x000fe200000100df */
[----:B0-----:R-:W-:Y:S01]  /*a720*/  FFMA.FTZ R131, R125, R127, -R130 ;  /* 0x0000007f7d837223 */ /* 0x001fe20000010882 */
[----:B------:R-:W-:Y:S01]  /*a730*/  FMUL.FTZ R127, R3, R134 ;  /* 0x00000086037f7220 */ /* 0x000fe20000410000 */
[----:B------:R-:W-:Y:S01]  /*a740*/  FMUL.FTZ R134, R218, UR48 ;  /* 0x00000030da867c20 */ /* 0x000fe20008410000 */
[----:B------:R-:W-:Y:S01]  /*a750*/  FMUL.FTZ R126, R201, R86 ;  /* 0x00000056c97e7220 */ /* 0x000fe20000410000 */
[----:B------:R-:W-:Y:S01]  /*a760*/  FADD.FTZ R62, R62, R131 ;  /* 0x000000833e3e7221 */ /* 0x000fe20000010000 */
[----:B-1----:R-:W-:Y:S01]  /*a770*/  FFMA.FTZ R133, R219, UR47, R132 ;  /* 0x0000002fdb857c23 */ /* 0x002fe20008010084 */
[----:B------:R-:W-:Y:S01]  /*a780*/  FMUL.FTZ R131, R240, UR47 ;  /* 0x0000002ff0837c20 */ /* 0x000fe20008410000 */
[----:B------:R-:W-:Y:S01]  /*a790*/  FMUL.FTZ R130, R186, R85 ;  /* 0x00000055ba827220 */ /* 0x000fe20000410000 */
[----:B------:R-:W-:Y:S01]  /*a7a0*/  FMUL.FTZ R132, R213, R124 ;  /* 0x0000007cd5847220 */ /* 0x000fe20000410000 */
[----:B------:R-:W-:Y:S01]  /*a7b0*/  FMUL.FTZ R133, R4, -R133 ;  /* 0x8000008504857220 */ /* 0x000fe20000410000 */
[----:B------:R-:W-:Y:S01]  /*a7c0*/  FFMA.FTZ R134, R243, UR47, R134 ;  /* 0x0000002ff3867c23 */ /* 0x000fe20008010086 */
[C---:B------:R-:W-:Y:S01]  /*a7d0*/  FFMA.FTZ R135, R242.reuse, UR48, -R131 ;  /* 0x00000030f2877c23 */ /* 0x040fe20008010883 */
[----:B------:R-:W-:Y:S01]  /*a7e0*/  FFMA.FTZ R139, R242, UR47, R139 ;  /* 0x0000002ff28b7c23 */ /* 0x000fe2000801008b */
[----:B------:R0:W-:Y:S01]  /*a7f0*/  STS [R66+0x10f0], R127 ;  /* 0x0010f07f42007388 */ /* 0x0001e20000000800 */
[----:B------:R-:W-:Y:S01]  /*a800*/  FADD.FTZ R60, R60, R61 ;  /* 0x0000003d3c3c7221 */ /* 0x000fe20000010000 */
[----:B------:R-:W-:Y:S01]  /*a810*/  FFMA.FTZ R222, R53, -R86, R222 ;  /* 0x8000005635de7223 */ /* 0x000fe200000100de */
[----:B------:R-:W-:Y:S01]  /*a820*/  FMUL.FTZ R61, R215, R126 ;  /* 0x0000007ed73d7220 */ /* 0x000fe20000410000 */
[-C--:B------:R-:W-:Y:S01]  /*a830*/  FFMA.FTZ R63, R223, R130.reuse, -R132 ;  /* 0x00000082df3f7223 */ /* 0x080fe20000010884 */
[----:B------:R1:W-:Y:S01]  /*a840*/  STS [R66+0x10ec], R133 ;  /* 0x0010ec8542007388 */ /* 0x0003e20000000800 */
[----:B------:R-:W-:Y:S01]  /*a850*/  FMUL.FTZ R130, R213, R130 ;  /* 0x00000082d5827220 */ /* 0x000fe20000410000 */
[C---:B------:R-:W-:Y:S01]  /*a860*/  FMUL.FTZ R135, R2.reuse, R135 ;  /* 0x0000008702877220 */ /* 0x040fe20000410000 */
[----:B------:R-:W-:Y:S01]  /*a870*/  FMUL.FTZ R139, R2, -R139 ;  /* 0x8000008b028b7220 */ /* 0x000fe20000410000 */
[----:B------:R-:W2:Y:S01]  /*a880*/  LDC R141, c[0x0][0x388] ;  /* 0x0000e200ff8d7b82 */ /* 0x000ea20000000800 */
[----:B0-----:R-:W-:Y:S01]  /*a890*/  FMUL.FTZ R127, R185, R86 ;  /* 0x00000056b97f7220 */ /* 0x001fe20000410000 */
[----:B------:R-:W-:Y:S01]  /*a8a0*/  FADD.FTZ R62, R62, R63 ;  /* 0x0000003f3e3e7221 */ /* 0x000fe20000010000 */
[----:B------:R-:W-:Y:S01]  /*a8b0*/  STS [R66+0x10f8], R135 ;  /* 0x0010f88742007388 */ /* 0x000fe20000000800 */
[----:B------:R-:W-:Y:S01]  /*a8c0*/  FFMA.FTZ R220, R52, -R83, R220 ;  /* 0x8000005334dc7223 */ /* 0x000fe200000100dc */
[-C--:B------:R-:W-:Y:S01]  /*a8d0*/  FFMA.FTZ R131, R222, R127.reuse, -R61 ;  /* 0x0000007fde837223 */ /* 0x080fe2000001083d */
[----:B-1----:R-:W-:Y:S01]  /*a8e0*/  FMUL.FTZ R133, R3, -R134 ;  /* 0x8000008603857220 */ /* 0x002fe20000410000 */
[----:B------:R-:W-:Y:S01]  /*a8f0*/  FFMA.FTZ R61, R223, R124, R130 ;  /* 0x0000007cdf3d7223 */ /* 0x000fe20000010082 */
[----:B------:R-:W-:Y:S01]  /*a900*/  FMUL.FTZ R127, R215, R127 ;  /* 0x0000007fd77f7220 */ /* 0x000fe20000410000 */
[----:B------:R-:W-:Y:S01]  /*a910*/  STS [R66+0x10fc], R139 ;  /* 0x0010fc8b42007388 */ /* 0x000fe20000000800 */
[----:B------:R-:W-:Y:S01]  /*a920*/  FMUL.FTZ R130, R203, R84 ;  /* 0x00000054cb827220 */ /* 0x000fe20000410000 */
[----:B------:R-:W-:Y:S01]  /*a930*/  FADD.FTZ R60, R60, R61 ;  /* 0x0000003d3c3c7221 */ /* 0x000fe20000010000 */
[----:B------:R-:W-:Y:S01]  /*a940*/  FFMA.FTZ R127, R222, R126, R127 ;  /* 0x0000007ede7f7223 */ /* 0x000fe2000001007f */
[----:B------:R0:W-:Y:S01]  /*a950*/  STS [R66+0x10f4], R133 ;  /* 0x0010f48542007388 */ /* 0x0001e20000000800 */
[-C--:B------:R-:W-:Y:S01]  /*a960*/  FMUL.FTZ R61, R184, R83.reuse ;  /* 0x00000053b83d7220 */ /* 0x080fe20000410000 */
[-C--:B------:R-:W-:Y:S01]  /*a970*/  FFMA.FTZ R219, R51, -R84.reuse, R219 ;  /* 0x8000005433db7223 */ /* 0x080fe200000100db */
[----:B------:R-:W-:Y:S01]  /*a980*/  FADD.FTZ R60, R60, R127 ;  /* 0x0000007f3c3c7221 */ /* 0x000fe20000010000 */
[----:B------:R-:W-:Y:S01]  /*a990*/  FMUL.FTZ R127, R202, R83 ;  /* 0x00000053ca7f7220 */ /* 0x000fe20000410000 */
[----:B------:R-:W-:Y:S01]  /*a9a0*/  FMUL.FTZ R134, R183, R84 ;  /* 0x00000054b7867220 */ /* 0x000fe20000410000 */
[----:B------:R-:W-:Y:S01]  /*a9b0*/  FMUL.FTZ R136, R217, R130 ;  /* 0x00000082d9887220 */ /* 0x000fe20000410000 */
[----:B------:R-:W-:Y:S01]  /*a9c0*/  FADD.FTZ R62, R62, R131 ;  /* 0x000000833e3e7221 */ /* 0x000fe20000010000 */
[----:B------:R-:W-:Y:S01]  /*a9d0*/  FMUL.FTZ R63, R216, R127 ;  /* 0x0000007fd83f7220 */ /* 0x000fe20000410000 */
[----:B------:R-:W-:Y:S01]  /*a9e0*/  FMUL.FTZ R131, R204, R81 ;  /* 0x00000051cc837220 */ /* 0x000fe20000410000 */
[----:B------:R-:W-:Y:S01]  /*a9f0*/  FFMA.FTZ R159, -R12, R159, R168 ;  /* 0x0000009f0c9f7223 */ /* 0x000fe200000101a8 */
[-C--:B0-----:R-:W-:Y:S01]  /*aa00*/  FFMA.FTZ R133, R219, R134.reuse, -R136 ;  /* 0x00000086db857223 */ /* 0x081fe20000010888 */
[-C--:B------:R-:W-:Y:S01]  /*aa10*/  FFMA.FTZ R63, R220, R61.reuse, -R63 ;  /* 0x0000003ddc3f7223 */ /* 0x080fe2000001083f */
[----:B------:R-:W-:Y:S01]  /*aa20*/  FMUL.FTZ R61, R216, R61 ;  /* 0x0000003dd83d7220 */ /* 0x000fe20000410000 */
[----:B------:R-:W-:Y:S01]  /*aa30*/  FMUL.FTZ R134, R217, R134 ;  /* 0x00000086d9867220 */ /* 0x000fe20000410000 */
[-C--:B------:R-:W-:Y:S01]  /*aa40*/  FFMA.FTZ R132, R50, -R81.reuse, R243 ;  /* 0x8000005132847223 */ /* 0x080fe200000100f3 */
[----:B------:R-:W-:Y:S01]  /*aa50*/  FMUL.FTZ R135, R182, R81 ;  /* 0x00000051b6877220 */ /* 0x000fe20000410000 */
[----:B------:R-:W-:Y:S01]  /*aa60*/  FFMA.FTZ R61, R220, R127, R61 ;  /* 0x0000007fdc3d7223 */ /* 0x000fe2000001003d */
[----:B------:R-:W-:Y:S01]  /*aa70*/  FMUL.FTZ R137, R218, R131 ;  /* 0x00000083da897220 */ /* 0x000fe20000410000 */
[----:B------:R-:W-:Y:S01]  /*aa80*/  FFMA.FTZ R150, -R11, R150, R159 ;  /* 0x000000960b967223 */ /* 0x000fe2000001019f */
[----:B------:R-:W-:Y:S01]  /*aa90*/  FADD.FTZ R62, R62, R63 ;  /* 0x0000003f3e3e7221 */ /* 0x000fe20000010000 */
[----:B------:R-:W-:Y:S01]  /*aaa0*/  BAR.SYNC.DEFER_BLOCKING 0x0 ;  /* 0x0000000000007b1d */ /* 0x000fe20000010000 */
[----:B------:R-:W-:Y:S01]  /*aab0*/  FADD.FTZ R60, R60, R61 ;  /* 0x0000003d3c3c7221 */ /* 0x000fe20000010000 */
[----:B------:R-:W-:Y:S01]  /*aac0*/  FFMA.FTZ R61, R219, R130, R134 ;  /* 0x00000082db3d7223 */ /* 0x000fe20000010086 */
[-C--:B------:R-:W-:Y:S01]  /*aad0*/  FFMA.FTZ R137, R132, R135.reuse, -R137 ;  /* 0x0000008784897223 */ /* 0x080fe20000010889 */
[----:B------:R-:W-:Y:S01]  /*aae0*/  FMUL.FTZ R135, R218, R135 ;  /* 0x00000087da877220 */ /* 0x000fe20000410000 */
[----:B------:R-:W-:Y:S01]  /*aaf0*/  FFMA.FTZ R163, -R10, R163, R150 ;  /* 0x000000a30aa37223 */ /* 0x000fe20000010196 */
[----:B------:R-:W-:Y:S01]  /*ab00*/  FADD.FTZ R61, R60, R61 ;  /* 0x0000003d3c3d7221 */ /* 0x000fe20000010000 */
[----:B--2---:R-:W-:Y:S01]  /*ab10*/  LEA R60, R141, -R64, 0x1 ;  /* 0x800000408d3c7211 */ /* 0x004fe200078e08ff */
[----:B------:R-:W-:Y:S01]  /*ab20*/  FFMA.FTZ R134, R132, R131, R135 ;  /* 0x0000008384867223 */ /* 0x000fe20000010087 */
        /* <DEDUP_REMOVED lines=8> */
[----:B------:R-:W-:Y:S01]  /*abb0*/  FFMA.FTZ R147, R187, UR46, -R136 ;  /* 0x0000002ebb937c23 */ /* 0x000fe20008010888 */
[----:B------:R-:W-:Y:S01]  /*abc0*/  FFMA.FTZ R169, -R7, R156, R169 ;  /* 0x0000009c07a97223 */ /* 0x000fe200000101a9 */
[----:B------:R-:W-:Y:S01]  /*abd0*/  FMUL.FTZ R136, R239, UR35 ;  /* 0x00000023ef887c20 */ /* 0x000fe20008410000 */
[----:B------:R-:W-:Y:S01]  /*abe0*/  FFMA.FTZ R146, R200, UR46, R135 ;  /* 0x0000002ec8927c23 */ /* 0x000fe20008010087 */
[----:B------:R-:W-:Y:S01]  /*abf0*/  FMUL.FTZ R135, R198, UR35 ;  /* 0x00000023c6877c20 */ /* 0x000fe20008410000 */
[----:B------:R-:W-:Y:S01]  /*ac00*/  FFMA.FTZ R165, -R6, R165, R169 ;  /* 0x000000a506a57223 */ /* 0x000fe200000101a9 */
[C---:B------:R-:W-:Y:S01]  /*ac10*/  FFMA.FTZ R139, R189.reuse, UR46, -R136 ;  /* 0x0000002ebd8b7c23 */ /* 0x040fe20008010888 */
[----:B------:R0:W1:Y:S01]  /*ac20*/  LDS R63, [R109+0x1180] ;  /* 0x001180006d3f7984 */ /* 0x0000620000000800 */
[----:B------:R-:W-:Y:S01]  /*ac30*/  ISETP.GE.AND P0, PT, R60, 0x1, PT ;  /* 0x000000013c00780c */ /* 0x000fe20003f06270 */
[C---:B------:R-:W-:Y:S01]  /*ac40*/  FFMA.FTZ R144, R188.reuse, UR46, -R135 ;  /* 0x0000002ebc907c23 */ /* 0x040fe20008010887 */
[----:B------:R-:W-:Y:S01]  /*ac50*/  FMUL.FTZ R136, R189, UR35 ;  /* 0x00000023bd887c20 */ /* 0x000fe20008410000 */
[----:B------:R-:W-:Y:S01]  /*ac60*/  FMUL.FTZ R135, R188, UR35 ;  /* 0x00000023bc877c20 */ /* 0x000fe20008410000 */
[----:B------:R-:W-:Y:S01]  /*ac70*/  FMUL.FTZ R173, R180, R243 ;  /* 0x000000f3b4ad7220 */ /* 0x000fe20000410000 */
[----:B------:R-:W-:Y:S01]  /*ac80*/  FFMA.FTZ R160, -R5, R160, R165 ;  /* 0x000000a005a07223 */ /* 0x000fe200000101a5 */
[----:B------:R-:W-:Y:S01]  /*ac90*/  FADD.FTZ R62, R62, R133 ;  /* 0x000000853e3e7221 */ /* 0x000fe20000010000 */
[----:B------:R-:W-:Y:S01]  /*aca0*/  FFMA.FTZ R151, R239, UR46, R136 ;  /* 0x0000002eef977c23 */ /* 0x000fe20008010088 */
[----:B------:R-:W-:Y:S01]  /*acb0*/  FFMA.FTZ R158, R198, UR46, R135 ;  /* 0x0000002ec69e7c23 */ /* 0x000fe20008010087 */
[----:B------:R-:W-:Y:S01]  /*acc0*/  FMUL.FTZ R136, R225, UR35 ;  /* 0x00000023e1887c20 */ /* 0x000fe20008410000 */
[----:B------:R-:W-:Y:S01]  /*acd0*/  FFMA.FTZ R164, R177, R218, R173 ;  /* 0x000000dab1a47223 */ /* 0x000fe200000100ad */
[----:B------:R-:W-:Y:S01]  /*ace0*/  FFMA.FTZ R160, -R4, R171, R160 ;  /* 0x000000ab04a07223 */ /* 0x000fe200000101a0 */
[----:B------:R-:W-:Y:S01]  /*acf0*/  FMUL.FTZ R138, R185, UR35 ;  /* 0x00000023b98a7c20 */ /* 0x000fe20008410000 */
[----:B------:R-:W-:Y:S01]  /*ad00*/  FMUL.FTZ R135, R190, UR35 ;  /* 0x00000023be877c20 */ /* 0x000fe20008410000 */
[----:B------:R-:W-:Y:S01]  /*ad10*/  FMUL.FTZ R159, R221, UR35 ;  /* 0x00000023dd9f7c20 */ /* 0x000fe20008410000 */
[----:B------:R-:W-:Y:S01]  /*ad20*/  FADD.FTZ R62, R62, R137 ;  /* 0x000000893e3e7221 */ /* 0x000fe20000010000 */
[----:B------:R-:W-:Y:S01]  /*ad30*/  FFMA.FTZ R137, R195, UR46, -R136 ;  /* 0x0000002ec3897c23 */ /* 0x000fe20008010888 */
[----:B------:R-:W-:Y:S01]  /*ad40*/  FFMA.FTZ R164, -R3, R164, R160 ;  /* 0x000000a403a47223 */ /* 0x000fe200000101a0 */
[----:B------:R-:W-:Y:S01]  /*ad50*/  FADD.FTZ R61, R61, R134 ;  /* 0x000000863d3d7221 */ /* 0x000fe20000010000 */
[----:B------:R-:W-:Y:S01]  /*ad60*/  FFMA.FTZ R153, R201, UR46, R138 ;  /* 0x0000002ec9997c23 */ /* 0x000fe2000801008a */
        /* <DEDUP_REMOVED lines=23> */
[----:B------:R-:W-:Y:S01]  /*aee0*/  FFMA.FTZ R161, R229, UR46, R156 ;  /* 0x0000002ee5a17c23 */ /* 0x000fe2000801009c */
[----:B------:R-:W-:Y:S01]  /*aef0*/  FFMA.FTZ R179, R179, R242, -R197 ;  /* 0x000000f2b3b37223 */ /* 0x000fe200000108c5 */
[----:B------:R-:W-:Y:S01]  /*af00*/  ISETP.GE.AND P2, PT, R60, 0x41, PT ;  /* 0x000000413c00780c */ /* 0x000fe20003f46270 */
[----:B------:R-:W-:Y:S01]  /*af10*/  FFMA.FTZ R134, R205, UR46, R134 ;  /* 0x0000002ecd867c23 */ /* 0x000fe20008010086 */
        /* <DEDUP_REMOVED lines=23> */
.L_x_10578:
[----:B------:R-:W-:Y:S05]  /*b090*/  BSYNC.RECONVERGENT B0 ;  /* 0x0000000000007941 */ /* 0x000fea0003800200 */
.L_x_10577:
[----:B------:R-:W-:Y:S04]  /*b0a0*/  BSSY.RECONVERGENT B0, `(.L_x_10579) ;  /* 0x0000003000007945 */ /* 0x000fe80003800200 */
[----:B------:R-:W-:Y:S05]  /*b0b0*/  @!P2 BRA `(.L_x_10580) ;  /* 0x000000000004a947 */ /* 0x000fea0003800000 */
[----:B------:R1:W-:Y:S02]  /*b0c0*/  REDG.E.ADD.F32.FTZ.RN.STRONG.GPU desc[UR26][R68.64+0x100], R63 ;  /* 0x0001003f440079a6 */ /* 0x0003e4000c12f31a */
.L_x_10580:
[----:B------:R-:W-:Y:S05]  /*b0d0*/  BSYNC.RECONVERGENT B0 ;  /* 0x0000000000007941 */ /* 0x000fea0003800200 */
.L_x_10579:
[----:B-1----:R1:W2:Y:S01]  /*b0e0*/  LDS R63, [R108+0x1280] ;  /* 0x001280006c3f7984 */ /* 0x0022a20000000800 */
        /* <DEDUP_REMOVED lines=8> */
[----:B--2---:R1:W-:Y:S02]  /*b170*/  REDG.E.ADD.F32.FTZ.RN.STRONG.GPU desc[UR26][R68.64+0x200], R63 ;  /* 0x0002003f440079a6 */ /* 0x0043e4000c12f31a */
.L_x_10582:
[----:B------:R-:W-:Y:S05]  /*b180*/  BSYNC.RECONVERGENT B0 ;  /* 0x0000000000007941 */ /* 0x000fea0003800200 */
.L_x_10581:
[----:B-12---:R1:W2:Y:S01]  /*b190*/  LDS R63, [R107+0x1380] ;  /* 0x001380006b3f7984 */ /* 0x0062a20000000800 */
[----:B------:R-:W-:Y:S04]  /*b1a0*/  BSSY.RECONVERGENT B0, `(.L_x_10583) ;  /* 0x0000003000007945 */ /* 0x000fe80003800200 */
[----:B------:R-:W-:Y:S05]  /*b1b0*/  @!P0 BRA `(.L_x_10584) ;  /* 0x0000000000048947 */ /* 0x000fea0003800000 */
[----:B--2---:R3:W-:Y:S02]  /*b1c0*/  REDG.E.ADD.F32.FTZ.RN.STRONG.GPU desc[UR26][R68.64+0x300], R63 ;  /* 0x0003003f440079a6 */ /* 0x0047e4000c12f31a */
.L_x_10584:
[----:B------:R-:W-:Y:S05]  /*b1d0*/  BSYNC.RECONVERGENT B0 ;  /* 0x0000000000007941 */ /* 0x000fea0003800200 */
.L_x_10583:
[----:B--23--:R2:W3:Y:S01]  /*b1e0*/  LDS R63, [R106+0x1480] ;  /* 0x001480006a3f7984 */ /* 0x00c4e20000000800 */
[----:B------:R-:W-:Y:S04]  /*b1f0*/  BSSY.RECONVERGENT B0, `(.L_x_10585) ;  /* 0x0000003000007945 */ /* 0x000fe80003800200 */
[----:B------:R-:W-:Y:S05]  /*b200*/  @!P2 BRA `(.L_x_10586) ;  /* 0x000000000004a947 */ /* 0x000fea0003800000 */
[----:B---3--:R4:W-:Y:S02]  /*b210*/  REDG.E.ADD.F32.FTZ.RN.STRONG.GPU desc[UR26][R68.64+0x400], R63 ;  /* 0x0004003f440079a6 */ /* 0x0089e4000c12f31a */
.L_x_10586:
[----:B------:R-:W-:Y:S05]  /*b220*/  BSYNC.RECONVERGENT B0 ;  /* 0x0000000000007941 */ /* 0x000fea0003800200 */
.L_x_10585:
[----:B---34-:R3:W4:Y:S01]  /*b230*/  LDS R63, [R105+0x1580] ;  /* 0x00158000693f7984 */ /* 0x0187220000000800 */
[----:B------:R-:W-:Y:S04]  /*b240*/  BSSY.RECONVERGENT B0, `(.L_x_10587) ;  /* 0x0000003000007945 */ /* 0x000fe80003800200 */
[----:B------:R-:W-:Y:S05]  /*b250*/  @!P3 BRA `(.L_x_10588) ;  /* 0x000000000004b947 */ /* 0x000fea0003800000 */
[----:B----4-:R4:W-:Y:S02]  /*b260*/  REDG.E.ADD.F32.FTZ.RN.STRONG.GPU desc[UR26][R68.64+0x500], R63 ;  /* 0x0005003f440079a6 */ /* 0x0109e4000c12f31a */
.L_x_10588:
[----:B------:R-:W-:Y:S05]  /*b270*/  BSYNC.RECONVERGENT B0 ;  /* 0x0000000000007941 */ /* 0x000fea0003800200 */
.L_x_10587:
[----:B----4-:R4:W0:Y:S01]  /*b280*/  LDS R63, [R104+0x1680] ;  /* 0x00168000683f7984 */ /* 0x0108220000000800 */
[----:B------:R-:W-:Y:S04]  /*b290*/  BSSY.RECONVERGENT B0, `(.L_x_10589) ;  /* 0x0000003000007945 */ /* 0x000fe80003800200 */
[----:B------:R-:W-:Y:S05]  /*b2a0*/  @!P4 BRA `(.L_x_10590) ;  /* 0x000000000004c947 */ /* 0x000fea0003800000 */
[----:B0-----:R0:W-:Y:S02]  /*b2b0*/  REDG.E.ADD.F32.FTZ.RN.STRONG.GPU desc[UR26][R68.64+0x600], R63 ;  /* 0x0006003f440079a6 */ /* 0x0011e4000c12f31a */
.L_x_10590:
[----:B------:R-:W-:Y:S05]  /*b2c0*/  BSYNC.RECONVERGENT B0 ;  /* 0x0000000000007941 */ /* 0x000fea0003800200 */
.L_x_10589:
[----:B0-----:R0:W0:Y:S01]  /*b2d0*/  LDS R63, [R103+0x1780] ;  /* 0x00178000673f7984 */ /* 0x0010220000000800 */
[----:B------:R-:W-:Y:S01]  /*b2e0*/  BSSY.RECONVERGENT B0, `(.L_x_10591) ;  /* 0x0000004000007945 */ /* 0x000fe20003800200 */
[----:B------:R-:W-:-:S03]  /*b2f0*/  LEA.HI R162, R113, R100, RZ, 0x1b ;  /* 0x0000006471a27211 */ /* 0x000fc600078fd8ff */
[----:B------:R-:W-:Y:S05]  /*b300*/  @!P5 BRA `(.L_x_10592) ;  /* 0x000000000004d947 */ /* 0x000fea0003800000 */
[----:B0-----:R0:W-:Y:S02]  /*b310*/  REDG.E.ADD.F32.FTZ.RN.STRONG.GPU desc[UR26][R68.64+0x700], R63 ;  /* 0x0007003f440079a6 */ /* 0x0011e4000c12f31a */
.L_x_10592:
[----:B------:R-:W-:Y:S05]  /*b320*/  BSYNC.RECONVERGENT B0 ;  /* 0x0000000000007941 */ /* 0x000fea0003800200 */
.L_x_10591:
[----:B0-----:R-:W-:Y:S01]  /*b330*/  LEA R63, R162, UR9, 0x2 ;  /* 0x00000009a23f7c11 */ /* 0x001fe2000f8e10ff */
[----:B------:R-:W-:Y:S01]  /*b340*/  BSSY.RECONVERGENT B0, `(.L_x_10593) ;  /* 0x000000b000007945 */ /* 0x000fe20003800200 */
[----:B------:R-:W-:Y:S02]  /*b350*/  ISETP.GE.AND P6, PT, R60, 0x201, PT ;  /* 0x000002013c00780c */ /* 0x000fe40003fc6270 */
[----:B------:R-:W-:Y:S02]  /*b360*/  IADD3 R165, PT, PT, R100, 0x2c0, RZ ;  /* 0x000002c064a57810 */ /* 0x000fe40007ffe0ff */
[----:B------:R-:W0:Y:S01]  /*b370*/  LDS R63, [R63+0x1880] ;  /* 0x001880003f3f7984 */ /* 0x000e220000000800 */
[C---:B------:R-:W-:Y:S02]  /*b380*/  ISETP.GE.AND P0, PT, R60.reuse, 0x241, PT ;  /* 0x000002413c00780c */ /* 0x040fe40003f06270 */
[C---:B------:R-:W-:Y:S02]  /*b390*/  ISETP.GE.AND P2, PT, R60.reuse, 0x281, PT ;  /* 0x000002813c00780c */ /* 0x040fe40003f46270 */
[----:B------:R-:W-:-:S02]  /*b3a0*/  ISETP.GE.AND P3, PT, R60, 0x2c1, PT ;  /* 0x000002c13c00780c */ /* 0x000fc40003f66270 */
[C---:B------:R-:W-:Y:S02]  /*b3b0*/  ISETP.GE.AND P4, PT, R60.reuse, 0x301, PT ;  /* 0x000003013c00780c */ /* 0x040fe40003f86270 */
[----:B------:R-:W-:Y:S01]  /*b3c0*/  ISETP.GE.AND P5, PT, R60, 0x341, PT ;  /* 0x000003413c00780c */ /* 0x000fe20003fa6270 */
[----:B------:R-:W-:-:S12]  /*b3d0*/  @!P6 BRA `(.L_x_10594) ;  /* 0x000000000004e947 */ /* 0x000fd80003800000 */
[----:B0-----:R0:W-:Y:S02]  /*b3e0*/  REDG.E.ADD.F32.FTZ.RN.STRONG.GPU desc[UR26][R68.64+0x800], R63 ;  /* 0x0008003f440079a6 */ /* 0x0011e4000c12f31a */
.L_x_10594:
[----:B------:R-:W-:Y:S05]  /*b3f0*/  BSYNC.RECONVERGENT B0 ;  /* 0x0000000000007941 */ /* 0x000fea0003800200 */
.L_x_10593:
[----:B0-----:R0:W0:Y:S01]  /*b400*/  LDS R63, [R102+0x1980] ;  /* 0x00198000663f7984 */ /* 0x0010220000000800 */
[----:B------:R-:W-:Y:S01]  /*b410*/  BSSY.RECONVERGENT B0, `(.L_x_10595) ;  /* 0x0000005000007945 */ /* 0x000fe20003800200 */
[----:B------:R-:W-:Y:S02]  /*b420*/  IADD3 R167, PT, PT, R100, 0x300, RZ ;  /* 0x0000030064a77810 */ /* 0x000fe40007ffe0ff */
[----:B------:R-:W-:Y:S01]  /*b430*/  LEA.HI R165, R165, R100, RZ, 0x1b ;  /* 0x00000064a5a57211 */ /* 0x000fe200078fd8ff */
[----:B------:R-:W-:Y:S06]  /*b440*/  @!P0 BRA `(.L_x_10596) ;  /* 0x0000000000048947 */ /* 0x000fec0003800000 */
[----:B0-----:R0:W-:Y:S02]  /*b450*/  REDG.E.ADD.F32.FTZ.RN.STRONG.GPU desc[UR26][R68.64+0x900], R63 ;  /* 0x0009003f440079a6 */ /* 0x0011e4000c12f31a */
.L_x_10596:
[----:B------:R-:W-:Y:S05]  /*b460*/  BSYNC.RECONVERGENT B0 ;  /* 0x0000000000007941 */ /* 0x000fea0003800200 */
.L_x_10595:
[----:B0-----:R0:W0:Y:S01]  /*b470*/  LDS R63, [R101+0x1a80] ;  /* 0x001a8000653f7984 */ /* 0x0010220000000800 */
[----:B------:R-:W-:Y:S01]  /*b480*/  BSSY.RECONVERGENT B0, `(.L_x_10597) ;  /* 0x0000006000007945 */ /* 0x000fe20003800200 */
[----:B------:R-:W-:Y:S02]  /*b490*/  IADD3 R169, PT, PT, R100, 0x340, RZ ;  /* 0x0000034064a97810 */ /* 0x000fe40007ffe0ff */
[----:B------:R-:W-:Y:S02]  /*b4a0*/  LEA.HI R167, R167, R100, RZ, 0x1b ;  /* 0x00000064a7a77211 */ /* 0x000fe400078fd8ff */
[----:B------:R-:W-:Y:S01]  /*b4b0*/  LEA R165, R165, UR9, 0x2 ;  /* 0x00000009a5a57c11 */ /* 0x000fe2000f8e10ff */
[----:B------:R-:W-:Y:S06]  /*b4c0*/  @!P2 BRA `(.L_x_10598) ;  /* 0x000000000004a947 */ /* 0x000fec0003800000 */
[----:B0-----:R0:W-:Y:S02]  /*b4d0*/  REDG.E.ADD.F32.FTZ.RN.STRONG.GPU desc[UR26][R68.64+0xa00], R63 ;  /* 0x000a003f440079a6 */ /* 0x0011e4000c12f31a */
.L_x_10598:
[----:B------:R-:W-:Y:S05]  /*b4e0*/  BSYNC.RECONVERGENT B0 ;  /* 0x0000000000007941 */ /* 0x000fea0003800200 */
.L_x_10597:
[----:B0-----:R0:W0:Y:S01]  /*b4f0*/  LDS R63, [R165+0x1b80] ;  /* 0x001b8000a53f7984 */ /* 0x0010220000000800 */
[----:B------:R-:W-:Y:S01]  /*b500*/  BSSY.RECONVERGENT B0, `(.L_x_10599) ;  /* 0x0000005000007945 */ /* 0x000fe20003800200 */
[----:B------:R-:W-:Y:S02]  /*b510*/  LEA.HI R169, R169, R100, RZ, 0x1b ;  /* 0x00000064a9a97211 */ /* 0x000fe400078fd8ff */
[----:B------:R-:W-:Y:S01]  /*b520*/  LEA R167, R167, UR9, 0x2 ;  /* 0x00000009a7a77c11 */ /* 0x000fe2000f8e10ff */
[----:B------:R-:W-:Y:S06]  /*b530*/  @!P3 BRA `(.L_x_10600) ;  /* 0x000000000004b947 */ /* 0x000fec0003800000 */
[----:B0-----:R0:W-:Y:S02]  /*b540*/  REDG.E.ADD.F32.FTZ.RN.STRONG.GPU desc[UR26][R68.64+0xb00], R63 ;  /* 0x000b003f440079a6 */ /* 0x0011e4000c12f31a */
.L_x_10600:
[----:B------:R-:W-:Y:S05]  /*b550*/  BSYNC.RECONVERGENT B0 ;  /* 0x0000000000007941 */ /* 0x000fea0003800200 */
.L_x_10599:
[----:B0-----:R0:W0:Y:S01]  /*b560*/  LDS R63, [R167+0x1c80] ;  /* 0x001c8000a73f7984 */ /* 0x0010220000000800 */
[----:B------:R-:W-:Y:S01]  /*b570*/  BSSY.RECONVERGENT B0, `(.L_x_10601) ;  /* 0x0000004000007945 */ /* 0x000fe20003800200 */
[----:B------:R-:W-:-:S03]  /*b580*/  LEA R169, R169, UR9, 0x2 ;  /* 0x00000009a9a97c11 */ /* 0x000fc6000f8e10ff */
[----:B------:R-:W-:Y:S05]  /*b590*/  @!P4 BRA `(.L_x_10602) ;  /* 0x000000000004c947 */ /* 0x000fea0003800000 */
[----:B0-----:R0:W-:Y:S02]  /*b5a0*/  REDG.E.ADD.F32.FTZ.RN.STRONG.GPU desc[UR26][R68.64+0xc00], R63 ;  /* 0x000c003f440079a6 */ /* 0x0011e4000c12f31a */
.L_x_10602:
[----:B------:R-:W-:Y:S05]  /*b5b0*/  BSYNC.RECONVERGENT B0 ;  /* 0x0000000000007941 */ /* 0x000fea0003800200 */
.L_x_10601:
[----:B0-----:R0:W0:Y:S01]  /*b5c0*/  LDS R63, [R169+0x1d80] ;  /* 0x001d8000a93f7984 */ /* 0x0010220000000800 */
[----:B------:R-:W-:Y:S01]  /*b5d0*/  BSSY.RECONVERGENT B0, `(.L_x_10603) ;  /* 0x0000005000007945 */ /* 0x000fe20003800200 */
[C---:B------:R-:W-:Y:S02]  /*b5e0*/  IADD3 R165, PT, PT, R100.reuse, 0x380, RZ ;  /* 0x0000038064a57810 */ /* 0x040fe40007ffe0ff */
[----:B------:R-:W-:Y:S01]  /*b5f0*/  IADD3 R167, PT, PT, R100, 0x3c0, RZ ;  /* 0x000003c064a77810 */ /* 0x000fe20007ffe0ff */
[----:B------:R-:W-:Y:S06]  /*b600*/  @!P5 BRA `(.L_x_10604) ;  /* 0x000000000004d947 */ /* 0x000fec0003800000 */
[----:B0-----:R0:W-:Y:S02]  /*b610*/  REDG.E.ADD.F32.FTZ.RN.STRONG.GPU desc[UR26][R68.64+0xd00], R63 ;  /* 0x000d003f440079a6 */ /* 0x0011e4000c12f31a */
.L_x_10604:
[----:B------:R-:W-:Y:S05]  /*b620*/  BSYNC.RECONVERGENT B0 ;  /* 0x0000000000007941 */ /* 0x000fea0003800200 */
.L_x_10603:
[----:B0-----:R-:W-:Y:S01]  /*b630*/  LOP3.LUT R63, R100, 0x400, RZ, 0xfc, !PT ;  /* 0x00000400643f7812 */ /* 0x001fe200078efcff */
        /* <DEDUP_REMOVED lines=16> */
.L_x_10606:
[----:B------:R-:W-:Y:S05]  /*b740*/  BSYNC.RECONVERGENT B0 ;  /* 0x0000000000007941 */ /* 0x000fea0003800200 */
.L_x_10605:
[----:B0-----:R0:W0:Y:S01]  /*b750*/  LDS R63, [R167+0x1f80] ;  /* 0x001f8000a73f7984 */ /* 0x0010220000000800 */
[----:B------:R-:W-:Y:S01]  /*b760*/  BSSY.RECONVERGENT B0, `(.L_x_10607) ;  /* 0x0000006000007945 */ /* 0x000fe20003800200 */
[----:B------:R-:W-:Y:S02]  /*b770*/  IADD3 R165, PT, PT, R100, 0x480, RZ ;  /* 0x0000048064a57810 */ /* 0x000fe40007ffe0ff */
[----:B------:R-:W-:Y:S02]  /*b780*/  LEA.HI R169, R169, R100, RZ, 0x1b ;  /* 0x00000064a9a97211 */ /* 0x000fe400078fd8ff */
[----:B------:R-:W-:Y:S01]  /*b790*/  LEA R162, R162, UR9, 0x2 ;  /* 0x00000009a2a27c11 */ /* 0x000fe2000f8e10ff */
[----:B------:R-:W-:Y:S06]  /*b7a0*/  @!P0 BRA `(.L_x_10608) ;  /* 0x0000000000048947 */ /* 0x000fec0003800000 */
[----:B0-----:R0:W-:Y:S02]  /*b7b0*/  REDG.E.ADD.F32.FTZ.RN.STRONG.GPU desc[UR26][R68.64+0xf00], R63 ;  /* 0x000f003f440079a6 */ /* 0x0011e4000c12f31a */
.L_x_10608:
[----:B------:R-:W-:Y:S05]  /*b7c0*/  BSYNC.RECONVERGENT B0 ;  /* 0x0000000000007941 */ /* 0x000fea0003800200 */
.L_x_10607:
[----:B0-----:R0:W0:Y:S01]  /*b7d0*/  LDS R63, [R162+0x2080] ;  /* 0x00208000a23f7984 */ /* 0x0010220000000800 */
[----:B------:R-:W-:Y:S01]  /*b7e0*/  BSSY.RECONVERGENT B0, `(.L_x_10609) ;  /* 0x0000006000007945 */ /* 0x000fe20003800200 */
[----:B------:R-:W-:Y:S02]  /*b7f0*/  IADD3 R167, PT, PT, R100, 0x4c0, RZ ;  /* 0x000004c064a77810 */ /* 0x000fe40007ffe0ff */
[----:B------:R-:W-:Y:S02]  /*b800*/  LEA.HI R165, R165, R100, RZ, 0x1b ;  /* 0x00000064a5a57211 */ /* 0x000fe400078fd8ff */
[----:B------:R-:W-:Y:S01]  /*b810*/  LEA R169, R169, UR9, 0x2 ;  /* 0x00000009a9a97c11 */ /* 0x000fe2000f8e10ff */
[----:B------:R-:W-:Y:S06]  /*b820*/  @!P2 BRA `(.L_x_10610) ;  /* 0x000000000004a947 */ /* 0x000fec0003800000 */
[----:B0-----:R0:W-:Y:S02]  /*b830*/  REDG.E.ADD.F32.FTZ.RN.STRONG.GPU desc[UR26][R68.64+0x1000], R63 ;  /* 0x0010003f440079a6 */ /* 0x0011e4000c12f31a */
.L_x_10610:
[----:B------:R-:W-:Y:S05]  /*b840*/  BSYNC.RECONVERGENT B0 ;  /* 0x0000000000007941 */ /* 0x000fea0003800200 */
.L_x_10609:
[----:B0-----:R0:W0:Y:S01]  /*b850*/  LDS R63, [R169+0x2180] ;  /* 0x00218000a93f7984 */ /* 0x0010220000000800 */
[----:B------:R-:W-:Y:S01]  /*b860*/  BSSY.RECONVERGENT B0, `(.L_x_10611) ;  /* 0x0000005000007945 */ /* 0x000fe20003800200 */
[----:B------:R-:W-:Y:S02]  /*b870*/  LEA.HI R167, R167, R100, RZ, 0x1b ;  /* 0x00000064a7a77211 */ /* 0x000fe400078fd8ff */
[----:B------:R-:W-:Y:S01]  /*b880*/  LEA R165, R165, UR9, 0x2 ;  /* 0x00000009a5a57c11 */ /* 0x000fe2000f8e10ff */
[----:B------:R-:W-:Y:S06]  /*b890*/  @!P3 BRA `(.L_x_10612) ;  /* 0x000000000004b947 */ /* 0x000fec0003800000 */
[----:B0-----:R0:W-:Y:S02]  /*b8a0*/  REDG.E.ADD.F32.FTZ.RN.STRONG.GPU desc[UR26][R68.64+0x1100], R63 ;  /* 0x0011003f440079a6 */ /* 0x0011e4000c12f31a */
.L_x_10612:
[----:B------:R-:W-:Y:S05]  /*b8b0*/  BSYNC.RECONVERGENT B0 ;  /* 0x0000000000007941 */ /* 0x000fea0003800200 */
.L_x_10611:
[----:B0-----:R0:W0:Y:S01]  /*b8c0*/  LDS R63, [R165+0x2280] ;  /* 0x00228000a53f7984 */ /* 0x0010220000000800 */
[----:B------:R-:W-:Y:S01]  /*b8d0*/  BSSY.RECONVERGENT B0, `(.L_x_10613) ;  /* 0x0000004000007945 */ /* 0x000fe20003800200 */
[----:B------:R-:W-:-:S03]  /*b8e0*/  LEA R162, R167, UR9, 0x2 ;  /* 0x00000009a7a27c11 */ /* 0x000fc6000f8e10ff */
[----:B------:R-:W-:Y:S05]  /*b8f0*/  @!P4 BRA `(.L_x_10614) ;  /* 0x000000000004c947 */ /* 0x000fea0003800000 */
[----:B0-----:R0:W-:Y:S02]  /*b900*/  REDG.E.ADD.F32.FTZ.RN.STRONG.GPU desc[UR26][R68.64+0x1200], R63 ;  /* 0x0012003f440079a6 */ /* 0x0011e4000c12f31a */
.L_x_10614:
[----:B------:R-:W-:Y:S05]  /*b910*/  BSYNC.RECONVERGENT B0 ;  /* 0x0000000000007941 */ /* 0x000fea0003800200 */
.L_x_10613:
[----:B0-----:R0:W0:Y:S01]  /*b920*/  LDS R63, [R162+0x2380] ;  /* 0x00238000a23f7984 */ /* 0x0010220000000800 */
[----:B------:R-:W-:Y:S01]  /*b930*/  BSSY.RECONVERGENT B0, `(.L_x_10615) ;  /* 0x0000005000007945 */ /* 0x000fe20003800200 */
[C---:B------:R-:W-:Y:S02]  /*b940*/  IADD3 R165, PT, PT, R100.reuse, 0x500, RZ ;  /* 0x0000050064a57810 */ /* 0x040fe40007ffe0ff */
[----:B------:R-:W-:Y:S01]  /*b950*/  IADD3 R167, PT, PT, R100, 0x540, RZ ;  /* 0x0000054064a77810 */ /* 0x000fe20007ffe0ff */
[----:B------:R-:W-:Y:S06]  /*b960*/  @!P5 BRA `(.L_x_10616) ;  /* 0x000000000004d947 */ /* 0x000fec0003800000 */
[----:B0-----:R0:W-:Y:S02]  /*b970*/  REDG.E.ADD.F32.FTZ.RN.STRONG.GPU desc[UR26][R68.64+0x1300], R63 ;  /* 0x0013003f440079a6 */ /* 0x0011e4000c12f31a */
.L_x_10616:
[----:B------:R-:W-:Y:S05]  /*b980*/  BSYNC.RECONVERGENT B0 ;  /* 0x0000000000007941 */ /* 0x000fea0003800200 */
.L_x_10615:
        /* <DEDUP_REMOVED lines=17> */
.L_x_10618:
[----:B------:R-:W-:Y:S05]  /*baa0*/  BSYNC.RECONVERGENT B0 ;  /* 0x0000000000007941 */ /* 0x000fea0003800200 */
.L_x_10617:
[----:B0-----:R0:W0:Y:S01]  /*bab0*/  LDS R63, [R167+0x2580] ;  /* 0x00258000a73f7984 */ /* 0x0010220000000800 */
[----:B------:R-:W-:Y:S01]  /*bac0*/  BSSY.RECONVERGENT B0, `(.L_x_10619) ;  /* 0x0000006000007945 */ /* 0x000fe20003800200 */
[----:B------:R-:W-:Y:S02]  /*bad0*/  IADD3 R165, PT, PT, R100, 0x600, RZ ;  /* 0x0000060064a57810 */ /* 0x000fe40007ffe0ff */
[----:B------:R-:W-:Y:S02]  /*bae0*/  LEA.HI R169, R169, R100, RZ, 0x1b ;  /* 0x00000064a9a97211 */ /* 0x000fe400078fd8ff */
[----:B------:R-:W-:Y:S01]  /*baf0*/  LEA R162, R162, UR9, 0x2 ;  /* 0x00000009a2a27c11 */ /* 0x000fe2000f8e10ff */
[----:B------:R-:W-:Y:S06]  /*bb00*/  @!P0 BRA `(.L_x_10620) ;  /* 0x0000000000048947 */ /* 0x000fec0003800000 */
[----:B0-----:R0:W-:Y:S02]  /*bb10*/  REDG.E.ADD.F32.FTZ.RN.STRONG.GPU desc[UR26][R68.64+0x1500], R63 ;  /* 0x0015003f440079a6 */ /* 0x0011e4000c12f31a */
.L_x_10620:
[----:B------:R-:W-:Y:S05]  /*bb20*/  BSYNC.RECONVERGENT B0 ;  /* 0x0000000000007941 */ /* 0x000fea0003800200 */
.L_x_10619:
[----:B0-----:R0:W0:Y:S01]  /*bb30*/  LDS R63, [R162+0x2680] ;  /* 0x00268000a23f7984 */ /* 0x0010220000000800 */
[----:B------:R-:W-:Y:S01]  /*bb40*/  BSSY.RECONVERGENT B0, `(.L_x_10621) ;  /* 0x0000006000007945 */ /* 0x000fe20003800200 */
[----:B------:R-:W-:Y:S02]  /*bb50*/  IADD3 R167, PT, PT, R100, 0x640, RZ ;  /* 0x0000064064a77810 */ /* 0x000fe40007ffe0ff */
[----:B------:R-:W-:Y:S02]  /*bb60*/  LEA.HI R165, R165, R100, RZ, 0x1b ;  /* 0x00000064a5a57211 */ /* 0x000fe400078fd8ff */
[----:B------:R-:W-:Y:S01]  /*bb70*/  LEA R169, R169, UR9, 0x2 ;  /* 0x00000009a9a97c11 */ /* 0x000fe2000f8e10ff */
[----:B------:R-:W-:Y:S06]  /*bb80*/  @!P2 BRA `(.L_x_10622) ;  /* 0x000000000004a947 */ /* 0x000fec0003800000 */
[----:B0-----:R0:W-:Y:S02]  /*bb90*/  REDG.E.ADD.F32.FTZ.RN.STRONG.GPU desc[UR26][R68.64+0x1600], R63 ;  /* 0x0016003f440079a6 */ /* 0x0011e4000c12f31a */
.L_x_10622:
[----:B------:R-:W-:Y:S05]  /*bba0*/  BSYNC.RECONVERGENT B0 ;  /* 0x0000000000007941 */ /* 0x000fea0003800200 */
.L_x_10621:
[----:B0-----:R0:W0:Y:S01]  /*bbb0*/  LDS R63, [R169+0x2780] ;  /* 0x00278000a93f7984 */ /* 0x0010220000000800 */
[----:B------:R-:W-:Y:S01]  /*bbc0*/  BSSY.RECONVERGENT B0, `(.L_x_10623) ;  /* 0x0000005000007945 */ /* 0x000fe20003800200 */
[----:B------:R-:W-:Y:S02]  /*bbd0*/  LEA.HI R167, R167, R100, RZ, 0x1b ;  /* 0x00000064a7a77211 */ /* 0x000fe400078fd8ff */
[----:B------:R-:W-:Y:S01]  /*bbe0*/  LEA R162, R165, UR9, 0x2 ;  /* 0x00000009a5a27c11 */ /* 0x000fe2000f8e10ff */
[----:B------:R-:W-:Y:S06]  /*bbf0*/  @!P3 BRA `(.L_x_10624) ;  /* 0x000000000004b947 */ /* 0x000fec0003800000 */
[----:B0-----:R0:W-:Y:S02]  /*bc00*/  REDG.E.ADD.F32.FTZ.RN.STRONG.GPU desc[UR26][R68.64+0x1700], R63 ;  /* 0x0017003f440079a6 */ /* 0x0011e4000c12f31a */
.L_x_10624:
[----:B------:R-:W-:Y:S05]  /*bc10*/  BSYNC.RECONVERGENT B0 ;  /* 0x0000000000007941 */ /* 0x000fea0003800200 */
.L_x_10623:
[----:B0-----:R0:W0:Y:S01]  /*bc20*/  LDS R63, [R162+0x2880] ;  /* 0x00288000a23f7984 */ /* 0x0010220000000800 */
[----:B------:R-:W-:Y:S01]  /*bc30*/  BSSY.RECONVERGENT B0, `(.L_x_10625) ;  /* 0x0000006000007945 */ /* 0x000fe20003800200 */
[C---:B------:R-:W-:Y:S02]  /*bc40*/  IADD3 R165, PT, PT, R100.reuse, 0x680, RZ ;  /* 0x0000068064a57810 */ /* 0x040fe40007ffe0ff */
[----:B------:R-:W-:Y:S02]  /*bc50*/  IADD3 R169, PT, PT, R100, 0x6c0, RZ ;  /* 0x000006c064a97810 */ /* 0x000fe40007ffe0ff */
[----:B------:R-:W-:Y:S01]  /*bc60*/  LEA R166, R167, UR9, 0x2 ;  /* 0x00000009a7a67c11 */ /* 0x000fe2000f8e10ff */
[----:B------:R-:W-:Y:S06]  /*bc70*/  @!P4 BRA `(.L_x_10626) ;  /* 0x000000000004c947 */ /* 0x000fec0003800000 */
[----:B0-----:R0:W-:Y:S02]  /*bc80*/  REDG.E.ADD.F32.FTZ.RN.STRONG.GPU desc[UR26][R68.64+0x1800], R63 ;  /* 0x0018003f440079a6 */ /* 0x0011e4000c12f31a */
.L_x_10626:
[----:B------:R-:W-:Y:S05]  /*bc90*/  BSYNC.RECONVERGENT B0 ;  /* 0x0000000000007941 */ /* 0x000fea0003800200 */
.L_x_10625:
[----:B0-----:R0:W0:Y:S01]  /*bca0*/  LDS R63, [R166+0x2980] ;  /* 0x00298000a63f7984 */ /* 0x0010220000000800 */
[----:B------:R-:W-:Y:S01]  /*bcb0*/  BSSY.RECONVERGENT B0, `(.L_x_10627) ;  /* 0x0000006000007945 */ /* 0x000fe20003800200 */
[----:B------:R-:W-:Y:S02]  /*bcc0*/  IADD3 R167, PT, PT, R100, 0x700, RZ ;  /* 0x0000070064a77810 */ /* 0x000fe40007ffe0ff */
[-C--:B------:R-:W-:Y:S02]  /*bcd0*/  LEA.HI R165, R165, R100.reuse, RZ, 0x1b ;  /* 0x00000064a5a57211 */ /* 0x080fe400078fd8ff */
[----:B------:R-:W-:Y:S01]  /*bce0*/  LEA.HI R169, R169, R100, RZ, 0x1b ;  /* 0x00000064a9a97211 */ /* 0x000fe200078fd8ff */
[----:B------:R-:W-:Y:S06]  /*bcf0*/  @!P5 BRA `(.L_x_10628) ;  /* 0x000000000004d947 */ /* 0x000fec0003800000 */
[----:B0-----:R0:W-:Y:S02]  /*bd00*/  REDG.E.ADD.F32.FTZ.RN.STRONG.GPU desc[UR26][R68.64+0x1900], R63 ;  /* 0x0019003f440079a6 */ /* 0x0011e4000c12f31a */
.L_x_10628:
[----:B------:R-:W-:Y:S05]  /*bd10*/  BSYNC.RECONVERGENT B0 ;  /* 0x0000000000007941 */ /* 0x000fea0003800200 */
.L_x_10627:
[----:B0-----:R-:W-:Y:S01]  /*bd20*/  LEA R63, R165, UR9, 0x2 ;  /* 0x00000009a53f7c11 */ /* 0x001fe2000f8e10ff */
[----:B------:R-:W-:Y:S01]  /*bd30*/  BSSY.RECONVERGENT B0, `(.L_x_10629) ;  /* 0x000000c000007945 */ /* 0x000fe20003800200 */
[C---:B------:R-:W-:Y:S02]  /*bd40*/  ISETP.GE.AND P6, PT, R60.reuse, 0x681, PT ;  /* 0x000006813c00780c */ /* 0x040fe40003fc6270 */
[----:B------:R-:W-:Y:S02]  /*bd50*/  LEA.HI R167, R167, R100, RZ, 0x1b ;  /* 0x00000064a7a77211 */ /* 0x000fe400078fd8ff */
[----:B------:R-:W0:Y:S01]  /*bd60*/  LDS R63, [R63+0x2a80] ;  /* 0x002a80003f3f7984 */ /* 0x000e220000000800 */
        /* <DEDUP_REMOVED lines=8> */
.L_x_10630:
[----:B------:R-:W-:Y:S05]  /*bdf0*/  BSYNC.RECONVERGENT B0 ;  /* 0x0000000000007941 */ /* 0x000fea0003800200 */
.L_x_10629:
[----:B0-----:R0:W0:Y:S01]  /*be00*/  LDS R63, [R169+0x2b80] ;  /* 0x002b8000a93f7984 */ /* 0x0010220000000800 */
[----:B------:R-:W-:Y:S01]  /*be10*/  BSSY.RECONVERGENT B0, `(.L_x_10631) ;  /* 0x0000004000007945 */ /* 0x000fe20003800200 */
[----:B------:R-:W-:-:S03]  /*be20*/  LEA R167, R167, UR9, 0x2 ;  /* 0x00000009a7a77c11 */ /* 0x000fc6000f8e10ff */
[----:B------:R-:W-:Y:S05]  /*be30*/  @!P0 BRA `(.L_x_10632) ;  /* 0x0000000000048947 */ /* 0x000fea0003800000 */
[----:B0-----:R0:W-:Y:S02]  /*be40*/  REDG.E.ADD.F32.FTZ.RN.STRONG.GPU desc[UR26][R68.64+0x1b00], R63 ;  /* 0x001b003f440079a6 */ /* 0x0011e4000c12f31a */
.L_x_10632:
[----:B------:R-:W-:Y:S05]  /*be50*/  BSYNC.RECONVERGENT B0 ;  /* 0x0000000000007941 */ /* 0x000fea0003800200 */
.L_x_10631:
[----:B0-----:R0:W0:Y:S01]  /*be60*/  LDS R63, [R167+0x2c80] ;  /* 0x002c8000a73f7984 */ /* 0x0010220000000800 */
[----:B------:R-:W-:Y:S04]  /*be70*/  BSSY.RECONVERGENT B0, `(.L_x_10633) ;  /* 0x0000003000007945 */ /* 0x000fe80003800200 */
[----:B------:R-:W-:Y:S05]  /*be80*/  @!P2 BRA `(.L_x_10634) ;  /* 0x000000000004a947 */ /* 0x000fea0003800000 */
[----:B0-----:R0:W-:Y:S02]  /*be90*/  REDG.E.ADD.F32.FTZ.RN.STRONG.GPU desc[UR26][R68.64+0x1c00], R63 ;  /* 0x001c003f440079a6 */ /* 0x0011e4000c12f31a */
.L_x_10634:
[----:B------:R-:W-:Y:S05]  /*bea0*/  BSYNC.RECONVERGENT B0 ;  /* 0x0000000000007941 */ /* 0x000fea0003800200 */
.L_x_10633:
[C---:B0-----:R-:W-:Y:S01]  /*beb0*/  IADD3 R63, PT, PT, R100.reuse, 0x740, RZ ;  /* 0x00000740643f7810 */ /* 0x041fe20007ffe0ff */
        /* <DEDUP_REMOVED lines=11> */
[----:B------:R-:W-:Y:S01]  /*bf70*/  IADD3 R169, PT, PT, R100, 0x7c0, RZ ;  /* 0x000007c064a97810 */ /* 0x000fe20007ffe0ff */
[----:B------:R0:W0:Y:S01]  /*bf80*/  LDS R167, [R166+0x2d80] ;  /* 0x002d8000a6a77984 */ /* 0x0000220000000800 */
[----:B------:R-:W-:-:S02]  /*bf90*/  FMUL.FTZ R60, R240, R181 ;  /* 0x000000b5f03c7220 */ /* 0x000fc40000410000 */
[----:B------:R-:W-:Y:S01]  /*bfa0*/  LEA.HI R169, R169, R100, RZ, 0x1b ;  /* 0x00000064a9a97211 */ /* 0x000fe200078fd8ff */
[----:B------:R-:W-:Y:S06]  /*bfb0*/  @!P3 BRA `(.L_x_10636) ;  /* 0x000000000004b947 */ /* 0x000fec0003800000 */
[----:B0-----:R0:W-:Y:S02]  /*bfc0*/  REDG.E.ADD.F32.FTZ.RN.STRONG.GPU desc[UR26][R68.64+0x1d00], R167 ;  /* 0x001d00a7440079a6 */ /* 0x0011e4000c12f31a */
.L_x_10636:
[----:B------:R-:W-:Y:S05]  /*bfd0*/  BSYNC.RECONVERGENT B0 ;  /* 0x0000000000007941 */ /* 0x000fea0003800200 */
.L_x_10635:
[----:B0-----:R0:W0:Y:S01]  /*bfe0*/  LDS R167, [R168+0x2e80] ;  /* 0x002e8000a8a77984 */ /* 0x0010220000000800 */
[----:B------:R-:W-:Y:S01]  /*bff0*/  BSSY.RECONVERGENT B0, `(.L_x_10637) ;  /* 0x0000005000007945 */ /* 0x000fe20003800200 */
[----:B------:R-:W-:Y:S01]  /*c000*/  LEA R169, R169, UR9, 0x2 ;  /* 0x00000009a9a97c11 */ /* 0x000fe2000f8e10ff */
[----:B------:R-:W-:Y:S02]  /*c010*/  FFMA.FTZ R60, R165, R162, R60 ;  /* 0x000000a2a53c7223 */ /* 0x000fe4000001003c */
[----:B------:R-:W-:Y:S05]  /*c020*/  @!P4 BRA `(.L_x_10638) ;  /* 0x000000000004c947 */ /* 0x000fea0003800000 */
[----:B0-----:R0:W-:Y:S02]  /*c030*/  REDG.E.ADD.F32.FTZ.RN.STRONG.GPU desc[UR26][R68.64+0x1e00], R167 ;  /* 0x001e00a7440079a6 */ /* 0x0011e4000c12f31a */
.L_x_10638:
[----:B------:R-:W-:Y:S05]  /*c040*/  BSYNC.RECONVERGENT B0 ;  /* 0x0000000000007941 */ /* 0x000fea0003800200 */
.L_x_10637:
[----:B------:R-:W-:Y:S01]  /*c050*/  FADD.FTZ R60, R61, R60 ;  /* 0x0000003c3d3c7221 */ /* 0x000fe20000010000 */
[----:B------:R-:W-:Y:S01]  /*c060*/  BSSY.RECONVERGENT B0, `(.L_x_10639) ;  /* 0x0000004000007945 */ /* 0x000fe20003800200 */
[----:B------:R0:W0:Y:S03]  /*c070*/  LDS R61, [R169+0x2f80] ;  /* 0x002f8000a93d7984 */ /* 0x0000260000000800 */
[----:B------:R-:W-:Y:S05]  /*c080*/  @!P5 BRA `(.L_x_10640) ;  /* 0x000000000004d947 */ /* 0x000fea0003800000 */
[----:B0-----:R0:W-:Y:S02]  /*c090*/  REDG.E.ADD.F32.FTZ.RN.STRONG.GPU desc[UR26][R68.64+0x1f00], R61 ;  /* 0x001f003d440079a6 */ /* 0x0011e4000c12f31a */
.L_x_10640:
[----:B------:R-:W-:Y:S05]  /*c0a0*/  BSYNC.RECONVERGENT B0 ;  /* 0x0000000000007941 */ /* 0x000fea0003800200 */
.L_x_10639:
        /* <DEDUP_REMOVED lines=8> */
[----:B------:R-:W-:Y:S01]  /*c130*/  FMUL.FTZ R146, R223, R146 ;  /* 0x00000092df927220 */ /* 0x000fe20000410000 */
[----:B------:R-:W-:Y:S01]  /*c140*/  ISETP.GT.AND P2, PT, R99, 0xf, PT ;  /* 0x0000000f6300780c */ /* 0x000fe20003f44270 */
[----:B------:R-:W-:Y:S01]  /*c150*/  FFMA.FTZ R66, R217, R66, R148 ;  /* 0x00000042d9427223 */ /* 0x000fe20000010094 */
[----:B------:R-:W1:Y:S01]  /*c160*/  SHFL.DOWN PT, R69, R62, 0x1, 0x1f ;  /* 0x08201f003e457f89 */ /* 0x000e6200000e0000 */
[----:B------:R-:W-:Y:S01]  /*c170*/  FFMA.FTZ R213, R213, R64, R146 ;  /* 0x00000040d5d57223 */ /* 0x000fe20000010092 */
[----:B------:R-:W-:Y:S01]  /*c180*/  FMUL.FTZ R155, R132, R155 ;  /* 0x0000009b849b7220 */ /* 0x000fe20000410000 */
[----:B------:R-:W-:Y:S01]  /*c190*/  FFMA.FTZ R203, R51, R203, R66 ;  /* 0x000000cb33cb7223 */ /* 0x000fe20000010042 */
        /* <DEDUP_REMOVED lines=102> */
.L_x_10642:
[----:B------:R-:W-:Y:S05]  /*c800*/  BSYNC.RECONVERGENT B0 ;  /* 0x0000000000007941 */ /* 0x000fea0003800200 */
.L_x_10641:
        /* <DEDUP_REMOVED lines=22> */
[----:B-1----:R-:W0:Y:S01]  /*c970*/  LDS.128 R64, [UR9+0x31a0] ;  /* 0x0031a009ff407984 */ /* 0x002e220008000c00 */
        /* <DEDUP_REMOVED lines=14> */
.L_x_10644:
[----:B------:R-:W-:Y:S05]  /*ca60*/  BSYNC.RECONVERGENT B0 ;  /* 0x0000000000007941 */ /* 0x000fea0003800200 */
.L_x_10643:
[----:B------:R-:W-:-:S04]  /*ca70*/  UIADD3 UR8, UPT, UPT, UR8, 0x1, URZ ;  /* 0x0000000108087890 */ /* 0x000fc8000fffe0ff */
[----:B------:R-:W-:-:S09]  /*ca80*/  UISETP.GE.AND UP0, UPT, UR8, UR45, UPT ;  /* 0x0000002d0800728c */ /* 0x000fd2000bf06270 */
[----:B------:R-:W-:Y:S05]  /*ca90*/  BRA.U !UP0, `(.L_x_10645) ;  /* 0xffffff8108687547 */ /* 0x000fea000b83ffff */
.L_x_10546:
[----:B------:R-:W-:Y:S01]  /*caa0*/  BAR.SYNC.DEFER_BLOCKING 0x0 ;  /* 0x0000000000007b1d */ /* 0x000fe20000010000 */
[----:B------:R-:W-:Y:S02]  /*cab0*/  SHF.L.U32 R0, R100, 0x1, RZ ;  /* 0x0000000164007819 */ /* 0x000fe400000006ff */
[----:B------:R-:W-:Y:S02]  /*cac0*/  MOV R2, 0x10 ;  /* 0x0000001000027802 */ /* 0x000fe40000000f00 */
[----:B------:R-:W-:Y:S01]  /*cad0*/  LOP3.LUT R3, R0, 0x7c0, RZ, 0xc0, !PT ;  /* 0x000007c000037812 */ /* 0x000fe200078ec0ff */
[----:B------:R-:W5:Y:S03]  /*cae0*/  LDCU.64 UR14, c[0x0][0x4f8] ;  /* 0x00009f00ff0e77ac */ /* 0x000f660008000a00 */
[----:B------:R-:W-:Y:S01]  /*caf0*/  LOP3.LUT R3, R3, 0x1f, R112, 0xf8, !PT ;  /* 0x0000001f03037812 */ /* 0x000fe200078ef870 */
[----:B------:R-:W0:Y:S04]  /*cb00*/  LDCU.64 UR28, c[0x0][0x500] ;  /* 0x0000a000ff1c77ac */ /* 0x000e280008000a00 */
[----:B------:R-:W-:Y:S01]  /*cb10*/  IMAD.WIDE.U32 R2, R3, R2, UR10 ;  /* 0x0000000a03027e25 */ /* 0x000fe2000f8e0002 */
[----:B------:R-:W-:Y:S01]  /*cb20*/  F2FP.F16.F32.PACK_AB R24, R23, R24 ;  /* 0x000000181718723e */ /* 0x000fe200000000ff */
[----:B------:R-:W-:Y:S01]  /*cb30*/  UIADD3 UR33, UPT, UPT, UR18, -0x1, URZ ;  /* 0xffffffff12217890 */ /* 0x000fe2000fffe0ff */
[----:B------:R-:W1:Y:S02]  /*cb40*/  LDCU.64 UR30, c[0x0][0x550] ;  /* 0x0000aa00ff1e77ac */ /* 0x000e640008000a00 */
[----:B------:R-:W2:Y:S04]  /*cb50*/  LDG.E.128 R8, desc[UR26][R2.64] ;  /* 0x0000001a02087981 */ /* 0x000ea8000c1e1d00 */
[----:B------:R-:W3:Y:S01]  /*cb60*/  LDG.E.128 R12, desc[UR26][R2.64+0x200] ;  /* 0x0002001a020c7981 */ /* 0x000ee2000c1e1d00 */
[----:B------:R-:W-:Y:S01]  /*cb70*/  USHF.L.U32 UR8, UR33, 0xa, URZ ;  /* 0x0000000a21087899 */ /* 0x000fe200080006ff */
[----:B------:R-:W-:Y:S01]  /*cb80*/  UMOV UR9, URZ ;  /* 0x000000ff00097c82 */ /* 0x000fe20008000000 */
[----:B------:R-:W-:-:S02]  /*cb90*/  UIADD3 UR21, UP1, UPT, UR21, -0x800, URZ ;  /* 0xfffff80015157890 */ /* 0x000fc4000ff3e0ff */
[----:B-----5:R-:W-:Y:S02]  /*cba0*/  UIMAD.WIDE.U32 UR12, UR32, UR14, UR8 ;  /* 0x0000000e200c72a5 */ /* 0x020fe4000f8e0008 */
[----:B------:R-:W-:Y:S02]  /*cbb0*/  UIADD3 UR19, UP2, UPT, UR19, -0x800, URZ ;  /* 0xfffff80013137890 */ /* 0x000fe4000ff5e0ff */
[----:B------:R-:W-:Y:S02]  /*cbc0*/  UIMAD UR13, UR32, UR15, UR13 ;  /* 0x0000000f200d72a4 */ /* 0x000fe4000f8e020d */
[----:B------:R-:W-:Y:S02]  /*cbd0*/  UIADD3 UR10, UP3, UPT, UR10, -0x800, URZ ;  /* 0xfffff8000a0a7890 */ /* 0x000fe4000ff7e0ff */
[----:B0-----:R-:W-:Y:S02]  /*cbe0*/  UIMAD.WIDE.U32 UR12, UR25, UR28, UR12 ;  /* 0x0000001c190c72a5 */ /* 0x001fe4000f8e000c */
[----:B------:R-:W-:-:S02]  /*cbf0*/  UIADD3.X UR22, UPT, UPT, UR22, -0x1, URZ, UP1, !UPT ;  /* 0xffffffff16167890 */ /* 0x000fc40008ffe4ff */
[----:B------:R-:W-:Y:S02]  /*cc00*/  UIMAD UR14, UR25, UR29, UR13 ;  /* 0x0000001d190e72a4 */ /* 0x000fe4000f8e020d */
[----:B-1----:R-:W-:Y:S01]  /*cc10*/  ULEA UR13, UP0, UR12, UR30, 0x1 ;  /* 0x0000001e0c0d7291 */ /* 0x002fe2000f8008ff */
[----:B------:R-:W0:Y:S03]  /*cc20*/  LDCU.64 UR28, c[0x0][0x560] ;  /* 0x0000ac00ff1c77ac */ /* 0x000e260008000a00 */
[----:B------:R-:W-:Y:S02]  /*cc30*/  ULEA.HI.X UR12, UR12, UR31, UR14, 0x1, UP0 ;  /* 0x0000001f0c0c7291 */ /* 0x000fe400080f0c0e */
[----:B------:R-:W-:-:S03]  /*cc40*/  UIADD3.X UR20, UPT, UPT, UR20, -0x1, URZ, UP2, !UPT ;  /* 0xffffffff14147890 */ /* 0x000fc600097fe4ff */
[----:B------:R-:W1:Y:S01]  /*cc50*/  LDCU.64 UR14, c[0x0][0x520] ;  /* 0x0000a400ff0e77ac */ /* 0x000e620008000a00 */
[----:B------:R-:W-:Y:S01]  /*cc60*/  UIADD3.X UR11, UPT, UPT, UR11, -0x1, URZ, UP3, !UPT ;  /* 0xffffffff0b0b7890 */ /* 0x000fe20009ffe4ff */
[----:B--2---:R-:W-:Y:S04]  /*cc70*/  STS.128 [R98], R8 ;  /* 0x0000000862007388 */ /* 0x004fe80000000c00 */
[----:B---3--:R-:W-:Y:S01]  /*cc80*/  STS.128 [R98+0x200], R12 ;  /* 0x0002000c62007388 */ /* 0x008fe20000000c00 */
[----:B------:R-:W-:-:S03]  /*cc90*/  NOP ;  /* 0x0000000000007918 */ /* 0x000fc60000000000 */
[----:B------:R-:W2:Y:S04]  /*cca0*/  LDS.128 R4, [R97] ;  /* 0x0000000061047984 */ /* 0x000ea80000000c00 */
[----:B------:R-:W3:Y:S01]  /*ccb0*/  LDS.128 R8, [R97+0x10] ;  /* 0x0000100061087984 */ /* 0x000ee20000000c00 */
[--C-:B--2---:R-:W-:Y:S02]  /*ccc0*/  HADD2.F32 R0, -RZ, R4.reuse.H0_H0 ;  /* 0x20000004ff007230 */ /* 0x104fe40000004100 */
        /* <DEDUP_REMOVED lines=21> */
[--C-:B---3--:R-:W-:Y:S02]  /*ce20*/  HADD2.F32 R7, -RZ, R8.reuse.H0_H0 ;  /* 0x20000008ff077230 */ /* 0x108fe40000004100 */
[----:B------:R-:W-:Y:S01]  /*ce30*/  FADD.FTZ R6, R6, UR7 ;  /* 0x0000000706067e21 */ /* 0x000fe20008010000 */
[----:B------:R-:W-:Y:S01]  /*ce40*/  HADD2.F32 R8, -RZ, R8.H1_H1 ;  /* 0x30000008ff087230 */ /* 0x000fe20000004100 */
[----:B------:R-:W2:Y:S01]  /*ce50*/  @!P1 MUFU.EX2 R0, R0 ;  /* 0x0000000000009308 */ /* 0x000ea20000000800 */
[----:B------:R-:W-:Y:S01]  /*ce60*/  @!P3 FMUL.FTZ R3, R3, -1.4426950216293334961 ;  /* 0xbfb8aa3b0303b820 */ /* 0x000fe20000410000 */
[----:B------:R-:W-:-:S02]  /*ce70*/  @!P4 FMUL.FTZ R4, R12, -1.4426950216293334961 ;  /* 0xbfb8aa3b0c04c820 */ /* 0x000fc40000410000 */
[----:B------:R-:W3:Y:S01]  /*ce80*/  @!P2 MUFU.EX2 R2, R2 ;  /* 0x000000020002a308 */ /* 0x000ee20000000800 */
[----:B------:R-:W-:Y:S01]  /*ce90*/  FADD.FTZ R12, R5, UR7 ;  /* 0x00000007050c7e21 */ /* 0x000fe20008010000 */
[----:B------:R-:W-:Y:S01]  /*cea0*/  FSETP.GTU.FTZ.AND P6, PT, R6, 20, PT ;  /* 0x41a000000600780b */ /* 0x000fe20003fdc000 */
[----:B------:R-:W-:Y:S01]  /*ceb0*/  FADD.FTZ R8, R8, UR7 ;  /* 0x0000000708087e21 */ /* 0x000fe20008010000 */
[----:B------:R-:W-:Y:S01]  /*cec0*/  @!P5 FMUL.FTZ R5, R13, -1.4426950216293334961 ;  /* 0xbfb8aa3b0d05d820 */ /* 0x000fe20000410000 */
[----:B------:R-:W5:Y:S01]  /*ced0*/  @!P3 MUFU.EX2 R3, R3 ;  /* 0x000000030003b308 */ /* 0x000f620000000800 */
[----:B------:R-:W-:-:S03]  /*cee0*/  FSETP.GTU.FTZ.AND P0, PT, R12, 20, PT ;  /* 0x41a000000c00780b */ /* 0x000fc60003f1c000 */
[----:B------:R-:W4:Y:S01]  /*cef0*/  @!P4 MUFU.EX2 R4, R4 ;  /* 0x000000040004c308 */ /* 0x000f220000000800 */
[----:B--2---:R-:W-:-:S03]  /*cf00*/  @!P1 FADD.FTZ R0, R0, 1 ;  /* 0x3f80000000009421 */ /* 0x004fc60000010000 */
[----:B------:R-:W2:Y:S01]  /*cf10*/  @!P5 MUFU.EX2 R5, R5 ;  /* 0x000000050005d308 */ /* 0x000ea20000000800 */
[----:B---3--:R-:W-:Y:S01]  /*cf20*/  @!P2 FADD.FTZ R2, R2, 1 ;  /* 0x3f8000000202a421 */ /* 0x008fe20000010000 */
[----:B------:R-:W-:Y:S02]  /*cf30*/  @!P6 FMUL.FTZ R6, R6, -1.4426950216293334961 ;  /* 0xbfb8aa3b0606e820 */ /* 0x000fe40000410000 */
[----:B------:R-:W3:Y:S01]  /*cf40*/  @!P1 MUFU.RCP R0, R0 ;  /* 0x0000000000009308 */ /* 0x000ee20000001000 */
[----:B-----5:R-:W-:Y:S01]  /*cf50*/  @!P3 FADD.FTZ R3, R3, 1 ;  /* 0x3f8000000303b421 */ /* 0x020fe20000010000 */
[----:B------:R-:W-:Y:S01]  /*cf60*/  @!P0 FMUL.FTZ R12, R12, -1.4426950216293334961 ;  /* 0xbfb8aa3b0c0c8820 */ /* 0x000fe20000410000 */
[----:B----4-:R-:W-:-:S05]  /*cf70*/  @!P4 FADD.FTZ R4, R4, 1 ;  /* 0x3f8000000404c421 */ /* 0x010fca0000010000 */
[----:B------:R4:W5:Y:S01]  /*cf80*/  @!P2 MUFU.RCP R13, R2 ;  /* 0x00000002000da308 */ /* 0x0009620000001000 */
[----:B--2---:R-:W-:-:S07]  /*cf90*/  @!P5 FADD.FTZ R5, R5, 1 ;  /* 0x3f8000000505d421 */ /* 0x004fce0000010000 */
[----:B------:R-:W2:Y:S01]  /*cfa0*/  @!P3 MUFU.RCP R14, R3 ;  /* 0x00000003000eb308 */ /* 0x000ea20000001000 */
[----:B----4-:R-:W-:Y:S01]  /*cfb0*/  FADD.FTZ R2, R7, UR7 ;  /* 0x0000000707027e21 */ /* 0x010fe20008010000 */
[----:B---3--:R-:W-:Y:S01]  /*cfc0*/  @!P1 FMUL.FTZ R33, R33, R0 ;  /* 0x0000000021219220 */ /* 0x008fe20000410000 */
[----:B------:R-:W-:-:S05]  /*cfd0*/  FSETP.GTU.FTZ.AND P1, PT, R15, 20, PT ;  /* 0x41a000000f00780b */ /* 0x000fca0003f3c000 */
[----:B------:R-:W3:Y:S01]  /*cfe0*/  @!P6 MUFU.EX2 R6, R6 ;  /* 0x000000060006e308 */ /* 0x000ee20000000800 */
[----:B-----5:R-:W-:Y:S01]  /*cff0*/  @!P2 FMUL.FTZ R34, R34, R13 ;  /* 0x0000000d2222a220 */ /* 0x020fe20000410000 */
[----:B------:R-:W-:Y:S02]  /*d000*/  FSETP.GTU.FTZ.AND P2, PT, R2, 20, PT ;  /* 0x41a000000200780b */ /* 0x000fe40003f5c000 */
[----:B------:R-:W4:Y:S04]  /*d010*/  @!P0 MUFU.EX2 R12, R12 ;  /* 0x0000000c000c8308 */ /* 0x000f280000000800 */
[----:B------:R-:W-:Y:S01]  /*d020*/  @!P1 FMUL.FTZ R0, R15, -1.4426950216293334961 ;  /* 0xbfb8aa3b0f009820 */ /* 0x000fe20000410000 */
[----:B------:R5:W0:Y:S01]  /*d030*/  @!P4 MUFU.RCP R7, R4 ;  /* 0x000000040007c308 */ /* 0x000a220000001000 */
[----:B--2---:R-:W-:Y:S01]  /*d040*/  @!P3 FMUL.FTZ R35, R35, R14 ;  /* 0x0000000e2323b220 */ /* 0x004fe20000410000 */
[----:B------:R-:W-:Y:S01]  /*d050*/  FSETP.GTU.FTZ.AND P3, PT, R8, 20, PT ;  /* 0x41a000000800780b */ /* 0x000fe20003f7c000 */
[----:B---3--:R-:W-:-:S03]  /*d060*/  @!P6 FADD.FTZ R6, R6, 1 ;  /* 0x3f8000000606e421 */ /* 0x008fc60000010000 */
[----:B------:R-:W-:Y:S02]  /*d070*/  @!P2 FMUL.FTZ R3, R2, -1.4426950216293334961 ;  /* 0xbfb8aa3b0203a820 */ /* 0x000fe40000410000 */
[----:B------:R-:W2:Y:S01]  /*d080*/  @!P1 MUFU.EX2 R0, R0 ;  /* 0x0000000000009308 */ /* 0x000ea20000000800 */
[----:B----4-:R-:W-:Y:S01]  /*d090*/  @!P0 FADD.FTZ R12, R12, 1 ;  /* 0x3f8000000c0c8421 */ /* 0x010fe20000010000 */
[--C-:B-----5:R-:W-:Y:S02]  /*d0a0*/  HADD2.F32 R4, -RZ, R10.reuse.H0_H0 ;  /* 0x2000000aff047230 */ /* 0x120fe40000004100 */
[----:B------:R-:W3:Y:S01]  /*d0b0*/  @!P6 MUFU.RCP R13, R6 ;  /* 0x00000006000de308 */ /* 0x000ee20000001000 */
[----:B------:R-:W-:Y:S02]  /*d0c0*/  HADD2.F32 R10, -RZ, R10.H1_H1 ;  /* 0x3000000aff0a7230 */ /* 0x000fe40000004100 */
[----:B------:R-:W-:Y:S01]  /*d0d0*/  FADD.FTZ R4, R4, UR7 ;  /* 0x0000000704047e21 */ /* 0x000fe20008010000 */
[----:B0-----:R-:W-:-:S02]  /*d0e0*/  @!P4 FMUL.FTZ R36, R36, R7 ;  /* 0x000000072424c220 */ /* 0x001fc40000410000 */
[----:B------:R-:W-:Y:S02]  /*d0f0*/  FADD.FTZ R10, R10, UR7 ;  /* 0x000000070a0a7e21 */ /* 0x000fe40008010000 */
[----:B------:R-:W0:Y:S01]  /*d100*/  @!P2 MUFU.EX2 R3, R3 ;  /* 0x000000030003a308 */ /* 0x000e220000000800 */
[----:B--2---:R-:W-:Y:S01]  /*d110*/  @!P1 FADD.FTZ R2, R0, 1 ;  /* 0x3f80000000029421 */ /* 0x004fe20000010000 */
[--C-:B------:R-:W-:Y:S02]  /*d120*/  HADD2.F32 R0, -RZ, R9.reuse.H0_H0 ;  /* 0x20000009ff007230 */ /* 0x100fe40000004100 */
[----:B------:R-:W2:Y:S01]  /*d130*/  @!P0 MUFU.RCP R12, R12 ;  /* 0x0000000c000c8308 */ /* 0x000ea20000001000 */
[----:B------:R-:W-:-:S05]  /*d140*/  HADD2.F32 R9, -RZ, R9.H1_H1 ;  /* 0x30000009ff097230 */ /* 0x000fca0000004100 */
[----:B------:R-:W-:Y:S01]  /*d150*/  FADD.FTZ R9, R9, UR7 ;  /* 0x0000000709097e21 */ /* 0x000fe20008010000 */
[----:B---3--:R-:W-:Y:S01]  /*d160*/  @!P6 FMUL.FTZ R38, R38, R13 ;  /* 0x0000000d2626e220 */ /* 0x008fe20000410000 */
[----:B------:R3:W4:Y:S01]  /*d170*/  @!P5 MUFU.RCP R16, R5 ;  /* 0x000000050010d308 */ /* 0x0007220000001000 */
[----:B------:R-:W-:Y:S01]  /*d180*/  FADD.FTZ R13, R0, UR7 ;  /* 0x00000007000d7e21 */ /* 0x000fe20008010000 */
[----:B0-----:R-:W-:Y:S01]  /*d190*/  @!P2 FADD.FTZ R3, R3, 1 ;  /* 0x3f8000000303a421 */ /* 0x001fe20000010000 */
[----:B------:R-:W-:Y:S01]  /*d1a0*/  FSETP.GTU.FTZ.AND P4, PT, R9, 20, PT ;  /* 0x41a000000900780b */ /* 0x000fe20003f9c000 */
[----:B------:R-:W-:Y:S01]  /*d1b0*/  @!P3 FMUL.FTZ R0, R8, -1.4426950216293334961 ;  /* 0xbfb8aa3b0800b820 */ /* 0x000fe20000410000 */
[----:B------:R-:W-:Y:S02]  /*d1c0*/  F2FP.F16.F32.PACK_AB R8, R31, R32 ;  /* 0x000000201f08723e */ /* 0x000fe400000000ff */
[----:B------:R-:W-:Y:S01]  /*d1d0*/  FSETP.GTU.FTZ.AND P6, PT, R4, 20, PT ;  /* 0x41a000000400780b */ /* 0x000fe20003fdc000 */
[----:B------:R0:W5:Y:S01]  /*d1e0*/  @!P2 MUFU.RCP R6, R3 ;  /* 0x000000030006a308 */ /* 0x0001620000001000 */
[----:B---3--:R-:W-:-:S02]  /*d1f0*/  HADD2.F32 R5, -RZ, R11.H0_H0 ;  /* 0x2000000bff057230 */ /* 0x008fc40000004100 */
[----:B--2---:R-:W-:Y:S01]  /*d200*/  @!P0 FMUL.FTZ R39, R39, R12 ;  /* 0x0000000c27278220 */ /* 0x004fe20000410000 */
[----:B------:R-:W-:Y:S01]  /*d210*/  HADD2.F32 R11, -RZ, R11.H1_H1 ;  /* 0x3000000bff0b7230 */ /* 0x000fe20000004100 */
[----:B------:R-:W-:Y:S01]  /*d220*/  FSETP.GTU.FTZ.AND P0, PT, R10, 20, PT ;  /* 0x41a000000a00780b */ /* 0x000fe20003f1c000 */
[----:B------:R-:W-:Y:S02]  /*d230*/  FADD.FTZ R12, R5, UR7 ;  /* 0x00000007050c7e21 */ /* 0x000fe40008010000 */
[----:B------:R2:W3:Y:S01]  /*d240*/  @!P1 MUFU.RCP R7, R2 ;  /* 0x0000000200079308 */ /* 0x0004e20000001000 */
[----:B------:R-:W-:Y:S01]  /*d250*/  FADD.FTZ R11, R11, UR7 ;  /* 0x000000070b0b7e21 */ /* 0x000fe20008010000 */
[----:B----4-:R-:W-:Y:S01]  /*d260*/  @!P5 FMUL.FTZ R37, R37, R16 ;  /* 0x000000102525d220 */ /* 0x010fe20000410000 */
[----:B------:R-:W-:Y:S01]  /*d270*/  FSETP.GTU.FTZ.AND P5, PT, R13, 20, PT ;  /* 0x41a000000d00780b */ /* 0x000fe20003fbc000 */
[----:B0-----:R-:W-:Y:S01]  /*d280*/  @!P4 FMUL.FTZ R3, R9, -1.4426950216293334961 ;  /* 0xbfb8aa3b0903c820 */ /* 0x001fe20000410000 */
[----:B------:R-:W-:Y:S01]  /*d290*/  F2FP.F16.F32.PACK_AB R9, R29, R30 ;  /* 0x0000001e1d09723e */ /* 0x000fe200000000ff */
[----:B------:R-:W-:-:S02]  /*d2a0*/  @!P6 FMUL.FTZ R4, R4, -1.4426950216293334961 ;  /* 0xbfb8aa3b0404e820 */ /* 0x000fc40000410000 */
[----:B------:R-:W0:Y:S02]  /*d2b0*/  @!P3 MUFU.EX2 R0, R0 ;  /* 0x000000000000b308 */ /* 0x000e240000000800 */
[----:B------:R-:W-:Y:S01]  /*d2c0*/  @!P0 FMUL.FTZ R5, R10, -1.4426950216293334961 ;  /* 0xbfb8aa3b0a058820 */ /* 0x000fe20000410000 */
[----:B-----5:R-:W-:Y:S01]  /*d2d0*/  @!P2 FMUL.FTZ R41, R41, R6 ;  /* 0x000000062929a220 */ /* 0x020fe20000410000 */
[----:B------:R-:W-:Y:S01]  /*d2e0*/  FSETP.GTU.FTZ.AND P2, PT, R11, 20, PT ;  /* 0x41a000000b00780b */ /* 0x000fe20003f5c000 */
[----:B------:R-:W4:Y:S01]  /*d2f0*/  @!P4 MUFU.EX2 R3, R3 ;  /* 0x000000030003c308 */ /* 0x000f220000000800 */
[----:B------:R-:W-:Y:S02]  /*d300*/  F2FP.F16.F32.PACK_AB R10, R27, R28 ;  /* 0x0000001c1b0a723e */ /* 0x000fe400000000ff */
[----:B------:R-:W-:Y:S01]  /*d310*/  F2FP.F16.F32.PACK_AB R27, R17, R18 ;  /* 0x00000012111b723e */ /* 0x000fe200000000ff */
[----:B--2---:R-:W-:Y:S01]  /*d320*/  @!P5 FMUL.FTZ R2, R13, -1.4426950216293334961 ;  /* 0xbfb8aa3b0d02d820 */ /* 0x004fe20000410000 */
[----:B------:R-:W2:Y:S01]  /*d330*/  @!P0 MUFU.EX2 R5, R5 ;  /* 0x0000000500058308 */ /* 0x000ea20000000800 */
[----:B---3--:R-:W-:Y:S01]  /*d340*/  @!P1 FMUL.FTZ R40, R40, R7 ;  /* 0x0000000728289220 */ /* 0x008fe20000410000 */
[----:B------:R-:W-:-:S02]  /*d350*/  FSETP.GTU.FTZ.AND P1, PT, R12, 20, PT ;  /* 0x41a000000c00780b */ /* 0x000fc40003f3c000 */
[----:B------:R-:W-:Y:S01]  /*d360*/  @!P6 MUFU.EX2 R4, R4 ;  /* 0x000000040004e308 */ /* 0x000fe20000000800 */
[----:B0-----:R-:W-:Y:S01]  /*d370*/  @!P3 FADD.FTZ R0, R0, 1 ;  /* 0x3f8000000000b421 */ /* 0x001fe20000010000 */
[----:B------:R-:W-:Y:S01]  /*d380*/  F2FP.F16.F32.PACK_AB R18, R38, R37 ;  /* 0x000000252612723e */ /* 0x000fe200000000ff */
[----:B------:R-:W-:Y:S01]  /*d390*/  @!P2 FMUL.FTZ R7, R11, -1.4426950216293334961 ;  /* 0xbfb8aa3b0b07a820 */ /* 0x000fe20000410000 */
[----:B------:R-:W-:Y:S01]  /*d3a0*/  F2FP.F16.F32.PACK_AB R11, R25, R26 ;  /* 0x0000001a190b723e */ /* 0x000fe200000000ff */
[----:B------:R-:W0:Y:S01]  /*d3b0*/  @!P5 MUFU.EX2 R2, R2 ;  /* 0x000000020002d308 */ /* 0x000e220000000800 */
[----:B------:R-:W-:Y:S01]  /*d3c0*/  F2FP.F16.F32.PACK_AB R26, R19, R20 ;  /* 0x00000014131a723e */ /* 0x000fe200000000ff */
[----:B----4-:R-:W-:Y:S01]  /*d3d0*/  @!P4 FADD.FTZ R3, R3, 1 ;  /* 0x3f8000000303c421 */ /* 0x010fe20000010000 */
[----:B------:R-:W-:Y:S01]  /*d3e0*/  F2FP.F16.F32.PACK_AB R25, R21, R22 ;  /* 0x000000161519723e */ /* 0x000fe200000000ff */
[----:B------:R-:W-:Y:S01]  /*d3f0*/  STS.128 [R97], R8 ;  /* 0x0000000861007388 */ /* 0x000fe20000000c00 */
[----:B------:R-:W3:Y:S01]  /*d400*/  @!P2 MUFU.EX2 R7, R7 ;  /* 0x000000070007a308 */ /* 0x000ee20000000800 */
[----:B------:R-:W-:Y:S01]  /*d410*/  @!P1 FMUL.FTZ R6, R12, -1.4426950216293334961 ;  /* 0xbfb8aa3b0c069820 */ /* 0x000fe20000410000 */
[----:B--2---:R-:W-:Y:S01]  /*d420*/  @!P0 FADD.FTZ R5, R5, 1 ;  /* 0x3f80000005058421 */ /* 0x004fe20000010000 */
[----:B------:R-:W-:Y:S01]  /*d430*/  STS.128 [R97+0x10], R24 ;  /* 0x0000101861007388 */ /* 0x000fe20000000c00 */
[----:B------:R-:W-:-:S03]  /*d440*/  NOP ;  /* 0x0000000000007918 */ /* 0x000fc60000000000 */
[----:B------:R-:W2:Y:S01]  /*d450*/  LDS.128 R12, [R98] ;  /* 0x00000000620c7984 */ /* 0x000ea20000000c00 */
[----:B------:R-:W4:Y:S01]  /*d460*/  @!P1 MUFU.EX2 R6, R6 ;  /* 0x0000000600069308 */ /* 0x000f220000000800 */
[----:B0-----:R-:W-:Y:S01]  /*d470*/  @!P5 FADD.FTZ R2, R2, 1 ;  /* 0x3f8000000202d421 */ /* 0x001fe20000010000 */
[----:B------:R-:W-:Y:S01]  /*d480*/  @!P6 FADD.FTZ R4, R4, 1 ;  /* 0x3f8000000404e421 */ /* 0x000fe20000010000 */
[----:B------:R-:W0:Y:S01]  /*d490*/  LDS.128 R8, [R98+0x200] ;  /* 0x0002000062087984 */ /* 0x000e220000000c00 */
[----:B------:R5:W1:Y:S01]  /*d4a0*/  @!P0 MUFU.RCP R21, R5 ;  /* 0x0000000500158308 */ /* 0x000a620000001000 */
[----:B---3--:R-:W-:-:S07]  /*d4b0*/  @!P2 FADD.FTZ R7, R7, 1 ;  /* 0x3f8000000707a421 */ /* 0x008fce0000010000 */
[----:B------:R3:W1:Y:S01]  /*d4c0*/  @!P5 MUFU.RCP R16, R2 ;  /* 0x000000020010d308 */ /* 0x0006620000001000 */
[----:B-----5:R-:W-:Y:S01]  /*d4d0*/  LOP3.LUT R5, R100, 0x3e0, RZ, 0xc0, !PT ;  /* 0x000003e064057812 */ /* 0x020fe200078ec0ff */
[----:B----4-:R-:W-:-:S03]  /*d4e0*/  @!P1 FADD.FTZ R6, R6, 1 ;  /* 0x3f80000006069421 */ /* 0x010fc60000010000 */
[----:B------:R-:W-:-:S03]  /*d4f0*/  LEA R5, R5, R110, 0x1 ;  /* 0x0000006e05057211 */ /* 0x000fc600078e08ff */
[----:B------:R4:W5:Y:S01]  /*d500*/  @!P4 MUFU.RCP R19, R3 ;  /* 0x000000030013c308 */ /* 0x0009620000001000 */
[----:B---3--:R-:W-:Y:S01]  /*d510*/  MOV R2, UR13 ;  /* 0x0000000d00027c02 */ /* 0x008fe20008000f00 */
[----:B-1----:R-:W-:-:S06]  /*d520*/  @!P0 FMUL.FTZ R46, R46, R21 ;  /* 0x000000152e2e8220 */ /* 0x002fcc0000410000 */
[----:B------:R-:W1:Y:S01]  /*d530*/  @!P3 MUFU.RCP R17, R0 ;  /* 0x000000000011b308 */ /* 0x000e620000001000 */
[----:B----4-:R-:W-:Y:S01]  /*d540*/  MOV R3, UR12 ;  /* 0x0000000c00037c02 */ /* 0x010fe20008000f00 */
[----:B------:R-:W-:Y:S01]  /*d550*/  @!P5 FMUL.FTZ R43, R43, R16 ;  /* 0x000000102b2bd220 */ /* 0x000fe20000410000 */
[----:B------:R-:W3:Y:S01]  /*d560*/  LDCU.64 UR12, c[0x0][0x518] ;  /* 0x0000a300ff0c77ac */ /* 0x000ee20008000a00 */
[----:B------:R-:W-:Y:S01]  /*d570*/  F2FP.F16.F32.PACK_AB R16, R34, R33 ;  /* 0x000000212210723e */ /* 0x000fe200000000ff */
[----:B------:R-:W-:-:S03]  /*d580*/  IMAD.WIDE.U32 R2, R5, 0x10, R2 ;  /* 0x0000001005027825 */ /* 0x000fc600078e0002 */
[----:B------:R-:W4:Y:S01]  /*d590*/  @!P6 MUFU.RCP R4, R4 ;  /* 0x000000040004e308 */ /* 0x000f220000001000 */
[----:B-----5:R-:W-:Y:S01]  /*d5a0*/  @!P4 FMUL.FTZ R44, R44, R19 ;  /* 0x000000132c2cc220 */ /* 0x020fe20000410000 */
[----:B--2---:R-:W-:Y:S01]  /*d5b0*/  STG.E.128 desc[UR26][R2.64], R12 ;  /* 0x0000000c02007986 */ /* 0x004fe2000c101d1a */
[----:B------:R-:W-:-:S03]  /*d5c0*/  F2FP.F16.F32.PACK_AB R19, R40, R39 ;  /* 0x000000272813723e */ /* 0x000fc600000000ff */
[----:B0-----:R0:W-:Y:S02]  /*d5d0*/  STG.E.128 desc[UR26][R2.64+0x200], R8 ;  /* 0x0002000802007986 */ /* 0x0011e4000c101d1a */
[----:B------:R-:W2:Y:S01]  /*d5e0*/  @!P1 MUFU.RCP R6, R6 ;  /* 0x0000000600069308 */ /* 0x000ea20000001000 */
[----:B------:R-:W-:Y:S01]  /*d5f0*/  F2FP.F16.F32.PACK_AB R21, R44, R43 ;  /* 0x0000002b2c15723e */ /* 0x000fe200000000ff */
[----:B-1----:R-:W-:Y:S01]  /*d600*/  @!P3 FMUL.FTZ R42, R42, R17 ;  /* 0x000000112a2ab220 */ /* 0x002fe20000410000 */
[----:B------:R-:W-:Y:S01]  /*d610*/  F2FP.F16.F32.PACK_AB R17, R36, R35 ;  /* 0x000000232411723e */ /* 0x000fe200000000ff */
[----:B------:R-:W-:Y:S01]  /*d620*/  BAR.SYNC.DEFER_BLOCKING 0x0 ;  /* 0x0000000000007b1d */ /* 0x000fe20000010000 */
[----:B---3--:R-:W-:Y:S02]  /*d630*/  UIMAD.WIDE.U32 UR8, UR32, UR12, UR8 ;  /* 0x0000000c200872a5 */ /* 0x008fe4000f8e0008 */
[----:B------:R-:W-:Y:S02]  /*d640*/  F2FP.F16.F32.PACK_AB R20, R42, R41 ;  /* 0x000000292a14723e */ /* 0x000fe400000000ff */
[----:B------:R-:W-:Y:S01]  /*d650*/  UIMAD UR9, UR32, UR13, UR9 ;  /* 0x0000000d200972a4 */ /* 0x000fe2000f8e0209 */
[----:B------:R1:W3:Y:S01]  /*d660*/  @!P2 MUFU.RCP R23, R7 ;  /* 0x000000070017a308 */ /* 0x0002e20000001000 */
[----:B----4-:R-:W-:-:S02]  /*d670*/  @!P6 FMUL.FTZ R45, R45, R4 ;  /* 0x000000042d2de220 */ /* 0x010fc40000410000 */
[----:B------:R-:W-:-:S03]  /*d680*/  UIMAD.WIDE.U32 UR8, UR25, UR14, UR8 ;  /* 0x0000000e190872a5 */ /* 0x000fc6000f8e0008 */
[----:B------:R-:W-:Y:S01]  /*d690*/  F2FP.F16.F32.PACK_AB R22, R46, R45 ;  /* 0x0000002d2e16723e */ /* 0x000fe200000000ff */
[----:B------:R-:W-:Y:S01]  /*d6a0*/  UIMAD UR12, UR25, UR15, UR9 ;  /* 0x0000000f190c72a4 */ /* 0x000fe2000f8e0209 */
[----:B--2---:R-:W-:Y:S01]  /*d6b0*/  @!P1 FMUL.FTZ R47, R47, R6 ;  /* 0x000000062f2f9220 */ /* 0x004fe20000410000 */
[----:B-1----:R-:W-:Y:S01]  /*d6c0*/  FADD.FTZ R7, R33, R114 ;  /* 0x0000007221077221 */ /* 0x002fe20000010000 */
[----:B------:R-:W-:-:S03]  /*d6d0*/  ULEA UR9, UP0, UR8, UR28, 0x1 ;  /* 0x0000001c08097291 */ /* 0x000fc6000f8008ff */
[----:B------:R-:W-:Y:S01]  /*d6e0*/  FADD.FTZ R0, R7, R34 ;  /* 0x0000002207007221 */ /* 0x000fe20000010000 */
[----:B------:R-:W-:Y:S02]  /*d6f0*/  ULEA.HI.X UR8, UR8, UR29, UR12, 0x1, UP0 ;  /* 0x0000001d08087291 */ /* 0x000fe400080f0c0c */
[----:B0-----:R-:W-:Y:S01]  /*d700*/  MOV R2, UR9 ;  /* 0x0000000900027c02 */ /* 0x001fe20008000f00 */
[----:B------:R-:W-:Y:S01]  /*d710*/  FADD.FTZ R7, R0, R35 ;  /* 0x0000002300077221 */ /* 0x000fe20000010000 */
[----:B---3--:R-:W-:Y:S01]  /*d720*/  @!P2 FMUL.FTZ R48, R48, R23 ;  /* 0x000000173030a220 */ /* 0x008fe20000410000 */
[----:B------:R-:W-:Y:S01]  /*d730*/  STS.128 [R97], R16 ;  /* 0x0000001061007388 */ /* 0x000fe20000000c00 */
[----:B------:R-:W-:Y:S01]  /*d740*/  MOV R3, UR8 ;  /* 0x0000000800037c02 */ /* 0x000fe20008000f00 */
[----:B------:R-:W-:Y:S01]  /*d750*/  FADD.FTZ R36, R7, R36 ;  /* 0x0000002407247221 */ /* 0x000fe20000010000 */
[----:B------:R-:W-:Y:S01]  /*d760*/  UIADD3 UR23, UP0, UPT, UR23, -0x1000, URZ ;  /* 0xfffff00017177890 */ /* 0x000fe2000ff1e0ff */
[----:B------:R-:W-:-:S02]  /*d770*/  F2FP.F16.F32.PACK_AB R23, R48, R47 ;  /* 0x0000002f3017723e */ /* 0x000fc400000000ff */
[----:B------:R-:W-:Y:S01]  /*d780*/  FADD.FTZ R37, R36, R37 ;  /* 0x0000002524257221 */ /* 0x000fe20000010000 */
[----:B------:R-:W-:Y:S01]  /*d790*/  IMAD.WIDE.U32 R2, R5, 0x10, R2 ;  /* 0x0000001005027825 */ /* 0x000fe200078e0002 */
[----:B------:R-:W-:Y:S01]  /*d7a0*/  UIADD3.X UR24, UPT, UPT, UR24, -0x1, URZ, UP0, !UPT ;  /* 0xffffffff18187890 */ /* 0x000fe200087fe4ff */
        /* <DEDUP_REMOVED lines=20> */
.L_x_10512:
        /* <DEDUP_REMOVED lines=41> */
.L_x_10648:
[----:B------:R-:W-:Y:S05]  /*db80*/  BSYNC.RECONVERGENT B0 ;  /* 0x0000000000007941 */ /* 0x000fea0003800200 */
.L_x_10647:
        /* <DEDUP_REMOVED lines=39> */
.L_x_10650:
[----:B------:R-:W-:Y:S05]  /*de00*/  BSYNC.RECONVERGENT B0 ;  /* 0x0000000000007941 */ /* 0x000fea0003800200 */
.L_x_10649:
[----:B------:R-:W-:Y:S05]  /*de10*/  @P0 EXIT ;  /* 0x000000000000094d */ /* 0x000fea0003800000 */
[----:B------:R-:W2:Y:S01]  /*de20*/  S2UR UR12, SR_CTAID.Y ;  /* 0x00000000000c79c3 */ /* 0x000ea20000002600 */
[----:B------:R-:W2:Y:S01]  /*de30*/  LDCU.64 UR8, c[0x0][0x4a8] ;  /* 0x00009500ff0877ac */ /* 0x000ea20008000a00 */
[----:B------:R-:W-:Y:S01]  /*de40*/  BSSY.RECONVERGENT B0, `(.L_x_10651) ;  /* 0x0000027000007945 */ /* 0x000fe20003800200 */
[----:B------:R-:W-:Y:S01]  /*de50*/  MOV R0, R10 ;  /* 0x0000000a00007202 */ /* 0x000fe20000000f00 */
[----:B------:R-:W3:Y:S04]  /*de60*/  LDCU.64 UR10, c[0x0][0x4c8] ;  /* 0x00009900ff0a77ac */ /* 0x000ee80008000a00 */
[----:B------:R-:W4:Y:S01]  /*de70*/  S2UR UR13, SR_CgaCtaId ;  /* 0x00000000000d79c3 */ /* 0x000f220000008800 */
[----:B------:R-:W1:Y:S01]  /*de80*/  LDCU UR14, c[0x0][0x360] ;  /* 0x00006c00ff0e77ac */ /* 0x000e620008000800 */
[----:B------:R-:W1:Y:S06]  /*de90*/  LDCU.128 UR16, c[0x0][0x530] ;  /* 0x0000a600ff1077ac */ /* 0x000e6c0008000c00 */
[----:B0-----:R-:W0:Y:S08]  /*dea0*/  LDC.64 R14, c[0x0][0x4b0] ;  /* 0x00012c00ff0e7b82 */ /* 0x001e300000000a00 */
[----:B------:R-:W0:Y:S01]  /*deb0*/  LDC.64 R16, c[0x0][0x4d0] ;  /* 0x00013400ff107b82 */ /* 0x000e220000000a00 */
[----:B--2---:R-:W-:-:S02]  /*dec0*/  UIMAD.WIDE.U32 UR4, UR12, UR8, URZ ;  /* 0x000000080c0472a5 */ /* 0x004fc4000f8e00ff */
[----:B---3--:R-:W-:Y:S01]  /*ded0*/  UIMAD.WIDE.U32 UR6, UR12, UR10, URZ ;  /* 0x0000000a0c0672a5 */ /* 0x008fe2000f8e00ff */
[----:B------:R-:W-:Y:S01]  /*dee0*/  UMOV UR8, 0x400 ;  /* 0x0000040000087882 */ /* 0x000fe20000000000 */
[----:B------:R-:W-:Y:S02]  /*def0*/  UIMAD UR9, UR12, UR9, UR5 ;  /* 0x000000090c0972a4 */ /* 0x000fe4000f8e0205 */
[----:B------:R-:W-:Y:S02]  /*df00*/  UIMAD UR11, UR12, UR11, UR7 ;  /* 0x0000000b0c0b72a4 */ /* 0x000fe4000f8e0207 */
[----:B-1--4-:R-:W-:-:S12]  /*df10*/  ULEA UR13, UR13, UR8, 0x18 ;  /* 0x000000080d0d7291 */ /* 0x012fd8000f8ec0ff */
.L_x_10652:
[C---:B-1----:R-:W-:Y:S01]  /*df20*/  LEA R4, R0.reuse, UR13, 0x3 ;  /* 0x0000000d00047c11 */ /* 0x042fe2000f8e18ff */
[----:B------:R-:W-:Y:S01]  /*df30*/  UMOV UR8, UR4 ;  /* 0x0000000400087c82 */ /* 0x000fe20008000000 */
[----:B------:R-:W-:Y:S01]  /*df40*/  SHF.R.S32.HI R3, RZ, 0x1f, R0 ;  /* 0x0000001fff037819 */ /* 0x000fe20000011400 */
        /* <DEDUP_REMOVED lines=23> */
.L_x_10651:
[----:B------:R-:W-:Y:S05]  /*e0c0*/  EXIT ;  /* 0x000000000000794d */ /* 0x000fea0003800000 */
.L_x_10551:
[----:B------:R-:W-:Y:S01]  /*e0d0*/  MOV R204, R69 ;  /* 0x0000004500cc7202 */ /* 0x000fe20000000f00 */
[----:B------:R-:W-:Y:S01]  /*e0e0*/  HFMA2 R201, -RZ, RZ, 0, 5.9604644775390625e-08 ;  /* 0x00000001ffc97431 */ /* 0x000fe200000001ff */
[----:B------:R-:W-:Y:S02]  /*e0f0*/  MOV R206, RZ ;  /* 0x000000ff00ce7202 */ /* 0x000fe40000000f00 */
[----:B------:R-:W-:-:S07]  /*e100*/  MOV R73, 0xffffffff ;  /* 0xffffffff00497802 */ /* 0x000fce0000000f00 */
[----:B01---5:R-:W-:Y:S05]  /*e110*/  WARPSYNC.COLLECTIVE R73, `(.L_x_10653) ;  /* 0x0000000049087348 */ /* 0x023fea0003c00000 */
[----:B------:R2:W3:Y:S02]  /*e120*/  SHFL.UP P6, R200, R204, R201, R206 ;  /* 0x040000c9ccc87389 */ /* 0x0004e400000c00ce */
[----:B0123-5:R-:W-:Y:S05]  /*e130*/  ENDCOLLECTIVE ;  /* 0x000000000000791b */ /* 0x02ffea0003800000 */
.L_x_10653:
[----:B------:R-:W-:Y:S02]  /*e140*/  MOV R204, R75 ;  /* 0x0000004b00cc7202 */ /* 0x000fe40000000f00 */
[----:B------:R-:W-:-:S07]  /*e150*/  MOV R68, R200 ;  /* 0x000000c800447202 */ /* 0x000fce0000000f00 */
[----:B------:R-:W-:Y:S05]  /*e160*/  WARPSYNC.COLLECTIVE R73, `(.L_x_10654) ;  /* 0x0000000049087348 */ /* 0x000fea0003c00000 */
[----:B------:R0:W1:Y:S02]  /*e170*/  SHFL.UP P6, R200, R204, R201, R206 ;  /* 0x040000c9ccc87389 */ /* 0x00006400000c00ce */
[----:B01----:R-:W-:Y:S05]  /*e180*/  ENDCOLLECTIVE ;  /* 0x000000000000791b */ /* 0x003fea0003800000 */
.L_x_10654:
[----:B------:R-:W-:Y:S02]  /*e190*/  MOV R204, R198 ;  /* 0x000000c600cc7202 */ /* 0x000fe40000000f00 */
[----:B------:R-:W-:-:S07]  /*e1a0*/  MOV R70, R200 ;  /* 0x000000c800467202 */ /* 0x000fce0000000f00 */
[----:B------:R-:W-:Y:S05]  /*e1b0*/  WARPSYNC.COLLECTIVE R73, `(.L_x_10655) ;  /* 0x0000000049087348 */ /* 0x000fea0003c00000 */
[----:B------:R0:W1:Y:S02]  /*e1c0*/  SHFL.UP P6, R200, R204, R201, R206 ;  /* 0x040000c9ccc87389 */ /* 0x00006400000c00ce */
[----:B01----:R-:W-:Y:S05]  /*e1d0*/  ENDCOLLECTIVE ;  /* 0x000000000000791b */ /* 0x003fea0003800000 */
.L_x_10655:
[----:B------:R-:W-:Y:S02]  /*e1e0*/  MOV R204, R199 ;  /* 0x000000c700cc7202 */ /* 0x000fe40000000f00 */
[----:B------:R-:W-:-:S07]  /*e1f0*/  MOV R72, R200 ;  /* 0x000000c800487202 */ /* 0x000fce0000000f00 */
[----:B------:R-:W-:Y:S05]  /*e200*/  WARPSYNC.COLLECTIVE R73, `(.L_x_10656) ;  /* 0x0000000049087348 */ /* 0x000fea0003c00000 */
[----:B------:R0:W1:Y:S02]  /*e210*/  SHFL.UP P6, R200, R204, R201, R206 ;  /* 0x040000c9ccc87389 */ /* 0x00006400000c00ce */
[----:B01----:R-:W-:Y:S05]  /*e220*/  ENDCOLLECTIVE ;  /* 0x000000000000791b */ /* 0x003fea0003800000 */
.L_x_10656:
        /* <DEDUP_REMOVED lines=15> */
.L_x_10657:
[----:B------:R-:W-:Y:S02]  /*e320*/  MOV R204, R75 ;  /* 0x0000004b00cc7202 */ /* 0x000fe40000000f00 */
[----:B------:R-:W-:-:S07]  /*e330*/  MOV R68, R200 ;  /* 0x000000c800447202 */ /* 0x000fce0000000f00 */
[----:B------:R-:W-:Y:S05]  /*e340*/  WARPSYNC.COLLECTIVE R73, `(.L_x_10658) ;  /* 0x0000000049087348 */ /* 0x000fea0003c00000 */
[----:B------:R0:W1:Y:S02]  /*e350*/  SHFL.UP P6, R200, R204, R201, R206 ;  /* 0x040000c9ccc87389 */ /* 0x00006400000c00ce */
[----:B01----:R-:W-:Y:S05]  /*e360*/  ENDCOLLECTIVE ;  /* 0x000000000000791b */ /* 0x003fea0003800000 */
.L_x_10658:
[----:B------:R-:W-:Y:S02]  /*e370*/  MOV R204, R198 ;  /* 0x000000c600cc7202 */ /* 0x000fe40000000f00 */
[----:B------:R-:W-:-:S07]  /*e380*/  MOV R70, R200 ;  /* 0x000000c800467202 */ /* 0x000fce0000000f00 */
[----:B------:R-:W-:Y:S05]  /*e390*/  WARPSYNC.COLLECTIVE R73, `(.L_x_10659) ;  /* 0x0000000049087348 */ /* 0x000fea0003c00000 */
[----:B------:R0:W1:Y:S02]  /*e3a0*/  SHFL.UP P6, R200, R204, R201, R206 ;  /* 0x040000c9ccc87389 */ /* 0x00006400000c00ce */
[----:B01----:R-:W-:Y:S05]  /*e3b0*/  ENDCOLLECTIVE ;  /* 0x000000000000791b */ /* 0x003fea0003800000 */
.L_x_10659:
[----:B------:R-:W-:Y:S02]  /*e3c0*/  MOV R204, R199 ;  /* 0x000000c700cc7202 */ /* 0x000fe40000000f00 */
[----:B------:R-:W-:-:S07]  /*e3d0*/  MOV R72, R200 ;  /* 0x000000c800487202 */ /* 0x000fce0000000f00 */
[----:B------:R-:W-:Y:S05]  /*e3e0*/  WARPSYNC.COLLECTIVE R73, `(.L_x_10660) ;  /* 0x0000000049087348 */ /* 0x000fea0003c00000 */
[----:B------:R0:W1:Y:S02]  /*e3f0*/  SHFL.UP P6, R200, R204, R201, R206 ;  /* 0x040000c9ccc87389 */ /* 0x00006400000c00ce */
[----:B01----:R-:W-:Y:S05]  /*e400*/  ENDCOLLECTIVE ;  /* 0x000000000000791b */ /* 0x003fea0003800000 */
.L_x_10660:
        /* <DEDUP_REMOVED lines=15> */
.L_x_10661:
[----:B------:R-:W-:Y:S02]  /*e500*/  MOV R204, R75 ;  /* 0x0000004b00cc7202 */ /* 0x000fe40000000f00 */
[----:B------:R-:W-:-:S07]  /*e510*/  MOV R68, R200 ;  /* 0x000000c800447202 */ /* 0x000fce0000000f00 */
[----:B------:R-:W-:Y:S05]  /*e520*/  WARPSYNC.COLLECTIVE R73, `(.L_x_10662) ;  /* 0x0000000049087348 */ /* 0x000fea0003c00000 */
[----:B------:R0:W1:Y:S02]  /*e530*/  SHFL.UP P6, R200, R204, R201, R206 ;  /* 0x040000c9ccc87389 */ /* 0x00006400000c00ce */
[----:B01----:R-:W-:Y:S05]  /*e540*/  ENDCOLLECTIVE ;  /* 0x000000000000791b */ /* 0x003fea0003800000 */
.L_x_10662:
[----:B------:R-:W-:Y:S02]  /*e550*/  MOV R204, R198 ;  /* 0x000000c600cc7202 */ /* 0x000fe40000000f00 */
[----:B------:R-:W-:-:S07]  /*e560*/  MOV R70, R200 ;  /* 0x000000c800467202 */ /* 0x000fce0000000f00 */
[----:B------:R-:W-:Y:S05]  /*e570*/  WARPSYNC.COLLECTIVE R73, `(.L_x_10663) ;  /* 0x0000000049087348 */ /* 0x000fea0003c00000 */
[----:B------:R0:W1:Y:S02]  /*e580*/  SHFL.UP P6, R200, R204, R201, R206 ;  /* 0x040000c9ccc87389 */ /* 0x00006400000c00ce */
[----:B01----:R-:W-:Y:S05]  /*e590*/  ENDCOLLECTIVE ;  /* 0x000000000000791b */ /* 0x003fea0003800000 */
.L_x_10663:
[----:B------:R-:W-:Y:S02]  /*e5a0*/  MOV R204, R199 ;  /* 0x000000c700cc7202 */ /* 0x000fe40000000f00 */
[----:B------:R-:W-:-:S07]  /*e5b0*/  MOV R72, R200 ;  /* 0x000000c800487202 */ /* 0x000fce0000000f00 */
[----:B------:R-:W-:Y:S05]  /*e5c0*/  WARPSYNC.COLLECTIVE R73, `(.L_x_10664) ;  /* 0x0000000049087348 */ /* 0x000fea0003c00000 */
[----:B------:R0:W1:Y:S02]  /*e5d0*/  SHFL.UP P6, R200, R204, R201, R206 ;  /* 0x040000c9ccc87389 */ /* 0x00006400000c00ce */
[----:B01----:R-:W-:Y:S05]  /*e5e0*/  ENDCOLLECTIVE ;  /* 0x000000000000791b */ /* 0x003fea0003800000 */
.L_x_10664:
        /* <DEDUP_REMOVED lines=15> */
.L_x_10665:
[----:B------:R-:W-:Y:S02]  /*e6e0*/  MOV R204, R75 ;  /* 0x0000004b00cc7202 */ /* 0x000fe40000000f00 */
[----:B------:R-:W-:-:S07]  /*e6f0*/  MOV R68, R200 ;  /* 0x000000c800447202 */ /* 0x000fce0000000f00 */
[----:B------:R-:W-:Y:S05]  /*e700*/  WARPSYNC.COLLECTIVE R73, `(.L_x_10666) ;  /* 0x0000000049087348 */ /* 0x000fea0003c00000 */
[----:B------:R0:W1:Y:S02]  /*e710*/  SHFL.UP P6, R200, R204, R201, R206 ;  /* 0x040000c9ccc87389 */ /* 0x00006400000c00ce */
[----:B01----:R-:W-:Y:S05]  /*e720*/  ENDCOLLECTIVE ;  /* 0x000000000000791b */ /* 0x003fea0003800000 */
.L_x_10666:
[----:B------:R-:W-:Y:S02]  /*e730*/  MOV R204, R198 ;  /* 0x000000c600cc7202 */ /* 0x000fe40000000f00 */
[----:B------:R-:W-:-:S07]  /*e740*/  MOV R70, R200 ;  /* 0x000000c800467202 */ /* 0x000fce0000000f00 */
[----:B------:R-:W-:Y:S05]  /*e750*/  WARPSYNC.COLLECTIVE R73, `(.L_x_10667) ;  /* 0x0000000049087348 */ /* 0x000fea0003c00000 */
[----:B------:R0:W1:Y:S02]  /*e760*/  SHFL.UP P6, R200, R204, R201, R206 ;  /* 0x040000c9ccc87389 */ /* 0x00006400000c00ce */
[----:B01----:R-:W-:Y:S05]  /*e770*/  ENDCOLLECTIVE ;  /* 0x000000000000791b */ /* 0x003fea0003800000 */
.L_x_10667:
[----:B------:R-:W-:Y:S02]  /*e780*/  MOV R204, R199 ;  /* 0x000000c700cc7202 */ /* 0x000fe40000000f00 */
[----:B------:R-:W-:-:S07]  /*e790*/  MOV R72, R200 ;  /* 0x000000c800487202 */ /* 0x000fce0000000f00 */
[----:B------:R-:W-:Y:S05]  /*e7a0*/  WARPSYNC.COLLECTIVE R73, `(.L_x_10668) ;  /* 0x0000000049087348 */ /* 0x000fea0003c00000 */
[----:B------:R0:W1:Y:S02]  /*e7b0*/  SHFL.UP P6, R200, R204, R201, R206 ;  /* 0x040000c9ccc87389 */ /* 0x00006400000c00ce */
[----:B01----:R-:W-:Y:S05]  /*e7c0*/  ENDCOLLECTIVE ;  /* 0x000000000000791b */ /* 0x003fea0003800000 */
.L_x_10668:
        /* <DEDUP_REMOVED lines=15> */
.L_x_10669:
[----:B------:R-:W-:Y:S02]  /*e8c0*/  MOV R204, R75 ;  /* 0x0000004b00cc7202 */ /* 0x000fe40000000f00 */
[----:B------:R-:W-:-:S07]  /*e8d0*/  MOV R68, R200 ;  /* 0x000000c800447202 */ /* 0x000fce0000000f00 */
[----:B------:R-:W-:Y:S05]  /*e8e0*/  WARPSYNC.COLLECTIVE R73, `(.L_x_10670) ;  /* 0x0000000049087348 */ /* 0x000fea0003c00000 */
[----:B------:R0:W1:Y:S02]  /*e8f0*/  SHFL.UP P6, R200, R204, R201, R206 ;  /* 0x040000c9ccc87389 */ /* 0x00006400000c00ce */
[----:B01----:R-:W-:Y:S05]  /*e900*/  ENDCOLLECTIVE ;  /* 0x000000000000791b */ /* 0x003fea0003800000 */
.L_x_10670:
[----:B------:R-:W-:Y:S02]  /*e910*/  MOV R204, R198 ;  /* 0x000000c600cc7202 */ /* 0x000fe40000000f00 */
[----:B------:R-:W-:-:S07]  /*e920*/  MOV R70, R200 ;  /* 0x000000c800467202 */ /* 0x000fce0000000f00 */
[----:B------:R-:W-:Y:S05]  /*e930*/  WARPSYNC.COLLECTIVE R73, `(.L_x_10671) ;  /* 0x0000000049087348 */ /* 0x000fea0003c00000 */
[----:B------:R0:W1:Y:S02]  /*e940*/  SHFL.UP P6, R200, R204, R201, R206 ;  /* 0x040000c9ccc87389 */ /* 0x00006400000c00ce */
[----:B01----:R-:W-:Y:S05]  /*e950*/  ENDCOLLECTIVE ;  /* 0x000000000000791b */ /* 0x003fea0003800000 */
.L_x_10671:
[----:B------:R-:W-:Y:S02]  /*e960*/  MOV R204, R199 ;  /* 0x000000c700cc7202 */ /* 0x000fe40000000f00 */
[----:B------:R-:W-:-:S07]  /*e970*/  MOV R72, R200 ;  /* 0x000000c800487202 */ /* 0x000fce0000000f00 */
[----:B------:R-:W-:Y:S05]  /*e980*/  WARPSYNC.COLLECTIVE R73, `(.L_x_10672) ;  /* 0x0000000049087348 */ /* 0x000fea0003c00000 */
[----:B------:R0:W1:Y:S02]  /*e990*/  SHFL.UP P6, R200, R204, R201, R206 ;  /* 0x040000c9ccc87389 */ /* 0x00006400000c00ce */
[----:B01----:R-:W-:Y:S05]  /*e9a0*/  ENDCOLLECTIVE ;  /* 0x000000000000791b */ /* 0x003fea0003800000 */
.L_x_10672:
[----:B------:R-:W-:Y:S05]  /*e9b0*/  BRA `(.L_x_10673) ;  /* 0xffffff8400047947 */ /* 0x000fea000383ffff */
.L_x_10552:
        /* <DEDUP_REMOVED lines=8> */
.L_x_10675:
[----:B------:R-:W-:Y:S05]  /*ea40*/  BSYNC B0 ;  /* 0x0000000000007941 */ /* 0x000fea0003800000 */
.L_x_10674:
[----:B------:R-:W-:Y:S05]  /*ea50*/  BRA `(.L_x_10676) ;  /* 0xffffff8400107947 */ /* 0x000fea000383ffff */
.L_x_10553:
        /* <DEDUP_REMOVED lines=8> */
.L_x_10678:
[----:B------:R-:W-:Y:S05]  /*eae0*/  BSYNC B0 ;  /* 0x0000000000007941 */ /* 0x000fea0003800000 */
.L_x_10677:
[----:B------:R-:W-:Y:S05]  /*eaf0*/  BRA `(.L_x_10679) ;  /* 0xffffff8000f07947 */ /* 0x000fea000383ffff */
.L_x_10554:
        /* <DEDUP_REMOVED lines=8> */
.L_x_10681:
[----:B------:R-:W-:Y:S05]  /*eb80*/  BSYNC B0 ;  /* 0x0000000000007941 */ /* 0x000fea0003800000 */
.L_x_10680:
[----:B------:R-:W-:Y:S05]  /*eb90*/  BRA `(.L_x_10682) ;  /* 0xffffff8000d07947 */ /* 0x000fea000383ffff */
.L_x_10555:
        /* <DEDUP_REMOVED lines=8> */
.L_x_10684:
[----:B------:R-:W-:Y:S05]  /*ec20*/  BSYNC B0 ;  /* 0x0000000000007941 */ /* 0x000fea0003800000 */
.L_x_10683:
[----:B------:R-:W-:Y:S05]  /*ec30*/  BRA `(.L_x_10685) ;  /* 0xffffff8000b07947 */ /* 0x000fea000383ffff */
.L_x_10556:
        /* <DEDUP_REMOVED lines=8> */
.L_x_10687:
[----:B------:R-:W-:Y:S05]  /*ecc0*/  BSYNC B0 ;  /* 0x0000000000007941 */ /* 0x000fea0003800000 */
.L_x_10686:
        /* <DEDUP_REMOVED lines=10> */
.L_x_10688:
[----:B------:R-:W-:Y:S02]  /*ed70*/  MOV R70, 0x1f ;  /* 0x0000001f00467802 */ /* 0x000fe40000000f00 */
[----:B------:R-:W-:Y:S02]  /*ed80*/  MOV R204, R198 ;  /* 0x000000c600cc7202 */ /* 0x000fe40000000f00 */
[----:B------:R-:W-:-:S07]  /*ed90*/  MOV R75, R200 ;  /* 0x000000c8004b7202 */ /* 0x000fce0000000f00 */
[----:B------:R-:W-:Y:S05]  /*eda0*/  WARPSYNC.COLLECTIVE R73, `(.L_x_10689) ;  /* 0x0000000049087348 */ /* 0x000fea0003c00000 */
[----:B------:R0:W1:Y:S02]  /*edb0*/  SHFL.UP P6, R200, R204, R201, R206 ;  /* 0x040000c9ccc87389 */ /* 0x00006400000c00ce */
[----:B01----:R-:W-:Y:S05]  /*edc0*/  ENDCOLLECTIVE ;  /* 0x000000000000791b */ /* 0x003fea0003800000 */
.L_x_10689:
[----:B------:R-:W-:Y:S02]  /*edd0*/  MOV R204, R199 ;  /* 0x000000c700cc7202 */ /* 0x000fe40000000f00 */
[----:B------:R-:W-:-:S07]  /*ede0*/  MOV R198, R200 ;  /* 0x000000c800c67202 */ /* 0x000fce0000000f00 */
[----:B------:R-:W-:Y:S05]  /*edf0*/  WARPSYNC.COLLECTIVE R73, `(.L_x_10690) ;  /* 0x0000000049087348 */ /* 0x000fea0003c00000 */
[----:B------:R0:W1:Y:S02]  /*ee00*/  SHFL.UP P6, R200, R204, R201, R206 ;  /* 0x040000c9ccc87389 */ /* 0x00006400000c00ce */
[----:B01----:R-:W-:Y:S05]  /*ee10*/  ENDCOLLECTIVE ;  /* 0x000000000000791b */ /* 0x003fea0003800000 */
.L_x_10690:
[----:B------:R-:W-:Y:S05]  /*ee20*/  WARPSYNC.COLLECTIVE R73, `(.L_x_10691) ;  /* 0x0000000049087348 */ /* 0x000fea0003c00000 */
[----:B------:R0:W1:Y:S02]  /*ee30*/  SHFL.IDX P3, R68, R72, R71, R70 ;  /* 0x0000004748447389 */ /* 0x0000640000060046 */
[----:B01----:R-:W-:Y:S05]  /*ee40*/  ENDCOLLECTIVE ;  /* 0x000000000000791b */ /* 0x003fea0003800000 */
.L_x_10691:
[----:B------:R-:W-:Y:S02]  /*ee50*/  MOV R72, R65 ;  /* 0x0000004100487202 */ /* 0x000fe40000000f00 */
[----:B------:R-:W-:Y:S02]  /*ee60*/  MOV R199, R200 ;  /* 0x000000c800c77202 */ /* 0x000fe40000000f00 */
[----:B------:R-:W-:-:S07]  /*ee70*/  MOV R64, R68 ;  /* 0x0000004400407202 */ /* 0x000fce0000000f00 */
[----:B------:R-:W-:Y:S05]  /*ee80*/  WARPSYNC.COLLECTIVE R73, `(.L_x_10692) ;  /* 0x0000000049087348 */ /* 0x000fea0003c00000 */
[----:B------:R0:W1:Y:S02]  /*ee90*/  SHFL.IDX P3, R68, R72, R71, R70 ;  /* 0x0000004748447389 */ /* 0x0000640000060046 */
[----:B01----:R-:W-:Y:S05]  /*eea0*/  ENDCOLLECTIVE ;  /* 0x000000000000791b */ /* 0x003fea0003800000 */
.L_x_10692:
[----:B------:R-:W-:Y:S02]  /*eeb0*/  MOV R72, R66 ;  /* 0x0000004200487202 */ /* 0x000fe40000000f00 */
[----:B------:R-:W-:-:S07]  /*eec0*/  MOV R200, R68 ;  /* 0x0000004400c87202 */ /* 0x000fce0000000f00 */
[----:B------:R-:W-:Y:S05]  /*eed0*/  WARPSYNC.COLLECTIVE R73, `(.L_x_10693) ;  /* 0x0000000049087348 */ /* 0x000fea0003c00000 */
[----:B------:R0:W1:Y:S02]  /*eee0*/  SHFL.IDX P3, R68, R72, R71, R70 ;  /* 0x0000004748447389 */ /* 0x0000640000060046 */
[----:B01----:R-:W-:Y:S05]  /*eef0*/  ENDCOLLECTIVE ;  /* 0x000000000000791b */ /* 0x003fea0003800000 */
.L_x_10693:
[----:B------:R-:W-:Y:S02]  /*ef00*/  MOV R72, R67 ;  /* 0x0000004300487202 */ /* 0x000fe40000000f00 */
[----:B------:R-:W-:-:S07]  /*ef10*/  MOV R66, R68 ;  /* 0x0000004400427202 */ /* 0x000fce0000000f00 */
[----:B------:R-:W-:Y:S05]  /*ef20*/  WARPSYNC.COLLECTIVE R73, `(.L_x_10694) ;  /* 0x0000000049087348 */ /* 0x000fea0003c00000 */
[----:B------:R0:W1:Y:S02]  /*ef30*/  SHFL.IDX P3, R68, R72, R71, R70 ;  /* 0x0000004748447389 */ /* 0x0000640000060046 */
[----:B01----:R-:W-:Y:S05]  /*ef40*/  ENDCOLLECTIVE ;  /* 0x000000000000791b */ /* 0x003fea0003800000 */
.L_x_10694:
[----:B------:R-:W-:Y:S01]  /*ef50*/  MOV R67, R68 ;  /* 0x0000004400437202 */ /* 0x000fe20000000f00 */
[----:B------:R-:W-:Y:S06]  /*ef60*/  BRA `(.L_x_10695) ;  /* 0xffffff80000c7947 */ /* 0x000fec000383ffff */
.L_x_10559:
[----:B------:R-:W-:Y:S01]  /*ef70*/  MOV R68, R250 ;  /* 0x000000fa00447202 */ /* 0x000fe20000000f00 */
[----:B------:R-:W-:Y:S01]  /*ef80*/  HFMA2 R69, -RZ, RZ, 0, 5.9604644775390625e-08 ;  /* 0x00000001ff457431 */ /* 0x000fe200000001ff */
[----:B------:R-:W-:Y:S02]  /*ef90*/  MOV R252, 0x1f ;  /* 0x0000001f00fc7802 */ /* 0x000fe40000000f00 */
[----:B------:R-:W-:-:S07]  /*efa0*/  MOV R73, 0xffffffff ;  /* 0xffffffff00497802 */ /* 0x000fce0000000f00 */
[----:B0-----:R-:W-:Y:S05]  /*efb0*/  WARPSYNC.COLLECTIVE R73, `(.L_x_10696) ;  /* 0x0000000049087348 */ /* 0x001fea0003c00000 */
[----:B------:R1:W2:Y:S02]  /*efc0*/  SHFL.DOWN P0, R251, R68, R69, R252 ;  /* 0x0800004544fb7389 */ /* 0x0002a400000000fc */
[----:B012---:R-:W-:Y:S05]  /*efd0*/  ENDCOLLECTIVE ;  /* 0x000000000000791b */ /* 0x007fea0003800000 */
.L_x_10696:
[----:B------:R-:W-:Y:S02]  /*efe0*/  MOV R68, R74 ;  /* 0x0000004a00447202 */ /* 0x000fe40000000f00 */
[----:B------:R-:W-:-:S07]  /*eff0*/  MOV R247, R251 ;  /* 0x000000fb00f77202 */ /* 0x000fce0000000f00 */
[----:B------:R-:W-:Y:S05]  /*f000*/  WARPSYNC.COLLECTIVE R73, `(.L_x_10697) ;  /* 0x0000000049087348 */ /* 0x000fea0003c00000 */
[----:B------:R0:W1:Y:S02]  /*f010*/  SHFL.DOWN P0, R251, R68, R69, R252 ;  /* 0x0800004544fb7389 */ /* 0x00006400000000fc */
[----:B01----:R-:W-:Y:S05]  /*f020*/  ENDCOLLECTIVE ;  /* 0x000000000000791b */ /* 0x003fea0003800000 */
.L_x_10697:
[----:B------:R-:W-:Y:S02]  /*f030*/  MOV R68, R75 ;  /* 0x0000004b00447202 */ /* 0x000fe40000000f00 */
[----:B------:R-:W-:-:S07]  /*f040*/  MOV R245, R251 ;  /* 0x000000fb00f57202 */ /* 0x000fce0000000f00 */
[----:B------:R-:W-:Y:S05]  /*f050*/  WARPSYNC.COLLECTIVE R73, `(.L_x_10698) ;  /* 0x0000000049087348 */ /* 0x000fea0003c00000 */
[----:B------:R0:W1:Y:S02]  /*f060*/  SHFL.DOWN P0, R251, R68, R69, R252 ;  /* 0x0800004544fb7389 */ /* 0x00006400000000fc */
[----:B01----:R-:W-:Y:S05]  /*f070*/  ENDCOLLECTIVE ;  /* 0x000000000000791b */ /* 0x003fea0003800000 */
.L_x_10698:
[----:B------:R-:W-:Y:S02]  /*f080*/  MOV R68, R249 ;  /* 0x000000f900447202 */ /* 0x000fe40000000f00 */
[----:B------:R-:W-:-:S07]  /*f090*/  MOV R71, R251 ;  /* 0x000000fb00477202 */ /* 0x000fce0000000f00 */
[----:B------:R-:W-:Y:S05]  /*f0a0*/  WARPSYNC.COLLECTIVE R73, `(.L_x_10699) ;  /* 0x0000000049087348 */ /* 0x000fea0003c00000 */
[----:B------:R0:W1:Y:S02]  /*f0b0*/  SHFL.DOWN P0, R251, R68, R69, R252 ;  /* 0x0800004544fb7389 */ /* 0x00006400000000fc */
[----:B01----:R-:W-:Y:S05]  /*f0c0*/  ENDCOLLECTIVE ;  /* 0x000000000000791b */ /* 0x003fea0003800000 */
.L_x_10699:
[----:B------:R-:W-:Y:S05]  /*f0d0*/  BRA `(.L_x_10700) ;  /* 0xffffff9000f87947 */ /* 0x000fea000383ffff */
.L_x_10562:
        /* <DEDUP_REMOVED lines=8> */
.L_x_10702:
[----:B------:R-:W-:Y:S05]  /*f160*/  BSYNC B1 ;  /* 0x0000000000017941 */ /* 0x000fea0003800000 */
.L_x_10701:
        /* <DEDUP_REMOVED lines=8> */
.L_x_10703:
[----:B------:R-:W-:Y:S02]  /*f1f0*/  MOV R68, R75 ;  /* 0x0000004b00447202 */ /* 0x000fe40000000f00 */
[----:B------:R-:W-:-:S07]  /*f200*/  MOV R245, R251 ;  /* 0x000000fb00f57202 */ /* 0x000fce0000000f00 */
[----:B------:R-:W-:Y:S05]  /*f210*/  WARPSYNC.COLLECTIVE R73, `(.L_x_10704) ;  /* 0x0000000049087348 */ /* 0x000fea0003c00000 */
[----:B------:R0:W1:Y:S02]  /*f220*/  SHFL.DOWN P0, R251, R68, R69, R252 ;  /* 0x0800004544fb7389 */ /* 0x00006400000000fc */
[----:B01----:R-:W-:Y:S05]  /*f230*/  ENDCOLLECTIVE ;  /* 0x000000000000791b */ /* 0x003fea0003800000 */
.L_x_10704:
[----:B------:R-:W-:Y:S02]  /*f240*/  MOV R68, R249 ;  /* 0x000000f900447202 */ /* 0x000fe40000000f00 */
[----:B------:R-:W-:-:S07]  /*f250*/  MOV R247, R251 ;  /* 0x000000fb00f77202 */ /* 0x000fce0000000f00 */
[----:B------:R-:W-:Y:S05]  /*f260*/  WARPSYNC.COLLECTIVE R73, `(.L_x_10705) ;  /* 0x0000000049087348 */ /* 0x000fea0003c00000 */
[----:B------:R0:W1:Y:S02]  /*f270*/  SHFL.DOWN P0, R251, R68, R69, R252 ;  /* 0x0800004544fb7389 */ /* 0x00006400000000fc */
[----:B01----:R-:W-:Y:S05]  /*f280*/  ENDCOLLECTIVE ;  /* 0x000000000000791b */ /* 0x003fea0003800000 */
.L_x_10705:
[----:B------:R-:W-:Y:S05]  /*f290*/  BRA `(.L_x_10706) ;  /* 0xffffff9000d87947 */ /* 0x000fea000383ffff */
.L_x_10565:
        /* <DEDUP_REMOVED lines=8> */
.L_x_10708:
[----:B------:R-:W-:Y:S05]  /*f320*/  BSYNC B1 ;  /* 0x0000000000017941 */ /* 0x000fea0003800000 */
.L_x_10707:
        /* <DEDUP_REMOVED lines=8> */
.L_x_10709:
[----:B------:R-:W-:Y:S02]  /*f3b0*/  MOV R68, R75 ;  /* 0x0000004b00447202 */ /* 0x000fe40000000f00 */
[----:B------:R-:W-:-:S07]  /*f3c0*/  MOV R245, R251 ;  /* 0x000000fb00f57202 */ /* 0x000fce0000000f00 */
[----:B------:R-:W-:Y:S05]  /*f3d0*/  WARPSYNC.COLLECTIVE R73, `(.L_x_10710) ;  /* 0x0000000049087348 */ /* 0x000fea0003c00000 */
[----:B------:R0:W1:Y:S02]  /*f3e0*/  SHFL.DOWN P0, R251, R68, R69, R252 ;  /* 0x0800004544fb7389 */ /* 0x00006400000000fc */
[----:B01----:R-:W-:Y:S05]  /*f3f0*/  ENDCOLLECTIVE ;  /* 0x000000000000791b */ /* 0x003fea0003800000 */
.L_x_10710:
[----:B------:R-:W-:Y:S02]  /*f400*/  MOV R68, R249 ;  /* 0x000000f900447202 */ /* 0x000fe40000000f00 */
[----:B------:R-:W-:-:S07]  /*f410*/  MOV R247, R251 ;  /* 0x000000fb00f77202 */ /* 0x000fce0000000f00 */
[----:B------:R-:W-:Y:S05]  /*f420*/  WARPSYNC.COLLECTIVE R73, `(.L_x_10711) ;  /* 0x0000000049087348 */ /* 0x000fea0003c00000 */
[----:B------:R0:W1:Y:S02]  /*f430*/  SHFL.DOWN P0, R251, R68, R69, R252 ;  /* 0x0800004544fb7389 */ /* 0x00006400000000fc */
[----:B01----:R-:W-:Y:S05]  /*f440*/  ENDCOLLECTIVE ;  /* 0x000000000000791b */ /* 0x003fea0003800000 */
.L_x_10711:
[----:B------:R-:W-:Y:S05]  /*f450*/  BRA `(.L_x_10712) ;  /* 0xffffff9000b87947 */ /* 0x000fea000383ffff */
.L_x_10568:
        /* <DEDUP_REMOVED lines=8> */
.L_x_10714:
[----:B------:R-:W-:Y:S05]  /*f4e0*/  BSYNC B1 ;  /* 0x0000000000017941 */ /* 0x000fea0003800000 */
.L_x_10713:
        /* <DEDUP_REMOVED lines=8> */
.L_x_10715:
[----:B------:R-:W-:Y:S02]  /*f570*/  MOV R68, R75 ;  /* 0x0000004b00447202 */ /* 0x000fe40000000f00 */
[----:B------:R-:W-:-:S07]  /*f580*/  MOV R245, R251 ;  /* 0x000000fb00f57202 */ /* 0x000fce0000000f00 */
[----:B------:R-:W-:Y:S05]  /*f590*/  WARPSYNC.COLLECTIVE R73, `(.L_x_10716) ;  /* 0x0000000049087348 */ /* 0x000fea0003c00000 */
[----:B------:R0:W1:Y:S02]  /*f5a0*/  SHFL.DOWN P0, R251, R68, R69, R252 ;  /* 0x0800004544fb7389 */ /* 0x00006400000000fc */
[----:B01----:R-:W-:Y:S05]  /*f5b0*/  ENDCOLLECTIVE ;  /* 0x000000000000791b */ /* 0x003fea0003800000 */
.L_x_10716:
[----:B------:R-:W-:Y:S02]  /*f5c0*/  MOV R68, R249 ;  /* 0x000000f900447202 */ /* 0x000fe40000000f00 */
[----:B------:R-:W-:-:S07]  /*f5d0*/  MOV R247, R251 ;  /* 0x000000fb00f77202 */ /* 0x000fce0000000f00 */
[----:B------:R-:W-:Y:S05]  /*f5e0*/  WARPSYNC.COLLECTIVE R73, `(.L_x_10717) ;  /* 0x0000000049087348 */ /* 0x000fea0003c00000 */
[----:B------:R0:W1:Y:S02]  /*f5f0*/  SHFL.DOWN P0, R251, R68, R69, R252 ;  /* 0x0800004544fb7389 */ /* 0x00006400000000fc */
[----:B01----:R-:W-:Y:S05]  /*f600*/  ENDCOLLECTIVE ;  /* 0x000000000000791b */ /* 0x003fea0003800000 */
.L_x_10717:
[----:B------:R-:W-:Y:S05]  /*f610*/  BRA `(.L_x_10718) ;  /* 0xffffff9000987947 */ /* 0x000fea000383ffff */
.L_x_10571:
        /* <DEDUP_REMOVED lines=8> */
.L_x_10720:
[----:B------:R-:W-:Y:S05]  /*f6a0*/  BSYNC B1 ;  /* 0x0000000000017941 */ /* 0x000fea0003800000 */
.L_x_10719:
        /* <DEDUP_REMOVED lines=8> */
.L_x_10721:
[----:B------:R-:W-:Y:S02]  /*f730*/  MOV R68, R75 ;  /* 0x0000004b00447202 */ /* 0x000fe40000000f00 */
[----:B------:R-:W-:-:S07]  /*f740*/  MOV R245, R251 ;  /* 0x000000fb00f57202 */ /* 0x000fce0000000f00 */
[----:B------:R-:W-:Y:S05]  /*f750*/  WARPSYNC.COLLECTIVE R73, `(.L_x_10722) ;  /* 0x0000000049087348 */ /* 0x000fea0003c00000 */
[----:B------:R0:W1:Y:S02]  /*f760*/  SHFL.DOWN P0, R251, R68, R69, R252 ;  /* 0x0800004544fb7389 */ /* 0x00006400000000fc */
[----:B01----:R-:W-:Y:S05]  /*f770*/  ENDCOLLECTIVE ;  /* 0x000000000000791b */ /* 0x003fea0003800000 */
.L_x_10722:
[----:B------:R-:W-:Y:S02]  /*f780*/  MOV R68, R249 ;  /* 0x000000f900447202 */ /* 0x000fe40000000f00 */
[----:B------:R-:W-:-:S07]  /*f790*/  MOV R247, R251 ;  /* 0x000000fb00f77202 */ /* 0x000fce0000000f00 */
[----:B------:R-:W-:Y:S05]  /*f7a0*/  WARPSYNC.COLLECTIVE R73, `(.L_x_10723) ;  /* 0x0000000049087348 */ /* 0x000fea0003c00000 */
[----:B------:R0:W1:Y:S02]  /*f7b0*/  SHFL.DOWN P0, R251, R68, R69, R252 ;  /* 0x0800004544fb7389 */ /* 0x00006400000000fc */
[----:B01----:R-:W-:Y:S05]  /*f7c0*/  ENDCOLLECTIVE ;  /* 0x000000000000791b */ /* 0x003fea0003800000 */
.L_x_10723:
[----:B------:R-:W-:Y:S05]  /*f7d0*/  BRA `(.L_x_10724) ;  /* 0xffffff9000787947 */ /* 0x000fea000383ffff */
.L_x_10574:
        /* <DEDUP_REMOVED lines=8> */
.L_x_10726:
[----:B------:R-:W-:Y:S05]  /*f860*/  BSYNC B1 ;  /* 0x0000000000017941 */ /* 0x000fea0003800000 */
.L_x_10725:
        /* <DEDUP_REMOVED lines=8> */
.L_x_10727:
[----:B------:R-:W-:Y:S02]  /*f8f0*/  MOV R72, R75 ;  /* 0x0000004b00487202 */ /* 0x000fe40000000f00 */
[----:B------:R-:W-:-:S07]  /*f900*/  MOV R246, R68 ;  /* 0x0000004400f67202 */ /* 0x000fce0000000f00 */
[----:B------:R-:W-:Y:S05]  /*f910*/  WARPSYNC.COLLECTIVE R73, `(.L_x_10728) ;  /* 0x0000000049087348 */ /* 0x000fea0003c00000 */
[----:B------:R0:W1:Y:S02]  /*f920*/  SHFL.IDX P3, R68, R72, R71, R70 ;  /* 0x0000004748447389 */ /* 0x0000640000060046 */
[----:B01----:R-:W-:Y:S05]  /*f930*/  ENDCOLLECTIVE ;  /* 0x000000000000791b */ /* 0x003fea0003800000 */
.L_x_10728:
        /* <DEDUP_REMOVED lines=15> */
.L_x_10729:
[----:B------:R-:W-:Y:S02]  /*fa30*/  MOV R252, 0x1f ;  /* 0x0000001f00fc7802 */ /* 0x000fe40000000f00 */
[----:B------:R-:W-:Y:S01]  /*fa40*/  MOV R72, R60 ;  /* 0x0000003c00487202 */ /* 0x000fe20000000f00 */
[----:B------:R-:W-:Y:S01]  /*fa50*/  FADD.FTZ R247, R68, R247 ;  /* 0x000000f744f77221 */ /* 0x000fe20000010000 */
[----:B------:R-:W-:-:S07]  /*fa60*/  MOV R68, R250 ;  /* 0x000000fa00447202 */ /* 0x000fce0000000f00 */
[----:B------:R-:W-:Y:S05]  /*fa70*/  WARPSYNC.COLLECTIVE R73, `(.L_x_10730) ;  /* 0x0000000049087348 */ /* 0x000fea0003c00000 */
[----:B------:R0:W1:Y:S02]  /*fa80*/  SHFL.DOWN P0, R251, R68, R69, R252 ;  /* 0x0800004544fb7389 */ /* 0x00006400000000fc */
[----:B01----:R-:W-:Y:S05]  /*fa90*/  ENDCOLLECTIVE ;  /* 0x000000000000791b */ /* 0x003fea0003800000 */
.L_x_10730:
[----:B------:R-:W-:Y:S02]  /*faa0*/  MOV R68, R74 ;  /* 0x0000004a00447202 */ /* 0x000fe40000000f00 */
[----:B------:R-:W-:-:S07]  /*fab0*/  MOV R250, R251 ;  /* 0x000000fb00fa7202 */ /* 0x000fce0000000f00 */
[----:B------:R-:W-:Y:S05]  /*fac0*/  WARPSYNC.COLLECTIVE R73, `(.L_x_10731) ;  /* 0x0000000049087348 */ /* 0x000fea0003c00000 */
[----:B------:R0:W1:Y:S02]  /*fad0*/  SHFL.DOWN P0, R251, R68, R69, R252 ;  /* 0x0800004544fb7389 */ /* 0x00006400000000fc */
[----:B01----:R-:W-:Y:S05]  /*fae0*/  ENDCOLLECTIVE ;  /* 0x000000000000791b */ /* 0x003fea0003800000 */
.L_x_10731:
[----:B------:R-:W-:Y:S02]  /*faf0*/  MOV R68, R75 ;  /* 0x0000004b00447202 */ /* 0x000fe40000000f00 */
[----:B------:R-:W-:-:S07]  /*fb00*/  MOV R74, R251 ;  /* 0x000000fb004a7202 */ /* 0x000fce0000000f00 */
[----:B------:R-:W-:Y:S05]  /*fb10*/  WARPSYNC.COLLECTIVE R73, `(.L_x_10732) ;  /* 0x0000000049087348 */ /* 0x000fea0003c00000 */
[----:B------:R0:W1:Y:S02]  /*fb20*/  SHFL.DOWN P0, R251, R68, R69, R252 ;  /* 0x0800004544fb7389 */ /* 0x00006400000000fc */
[----:B01----:R-:W-:Y:S05]  /*fb30*/  ENDCOLLECTIVE ;  /* 0x000000000000791b */ /* 0x003fea0003800000 */
.L_x_10732:
[----:B------:R-:W-:Y:S02]  /*fb40*/  MOV R68, R249 ;  /* 0x000000f900447202 */ /* 0x000fe40000000f00 */
[----:B------:R-:W-:-:S07]  /*fb50*/  MOV R75, R251 ;  /* 0x000000fb004b7202 */ /* 0x000fce0000000f00 */
[----:B------:R-:W-:Y:S05]  /*fb60*/  WARPSYNC.COLLECTIVE R73, `(.L_x_10733) ;  /* 0x0000000049087348 */ /* 0x000fea0003c00000 */
[----:B------:R0:W1:Y:S02]  /*fb70*/  SHFL.DOWN P0, R251, R68, R69, R252 ;  /* 0x0800004544fb7389 */ /* 0x00006400000000fc */
[----:B01----:R-:W-:Y:S05]  /*fb80*/  ENDCOLLECTIVE ;  /* 0x000000000000791b */ /* 0x003fea0003800000 */
.L_x_10733:
[----:B------:R-:W-:Y:S05]  /*fb90*/  WARPSYNC.COLLECTIVE R73, `(.L_x_10734) ;  /* 0x0000000049087348 */ /* 0x000fea0003c00000 */
[----:B------:R0:W1:Y:S02]  /*fba0*/  SHFL.IDX P3, R68, R72, R71, R70 ;  /* 0x0000004748447389 */ /* 0x0000640000060046 */
[----:B01----:R-:W-:Y:S05]  /*fbb0*/  ENDCOLLECTIVE ;  /* 0x000000000000791b */ /* 0x003fea0003800000 */
.L_x_10734:
[----:B------:R-:W-:Y:S02]  /*fbc0*/  MOV R72, R61 ;  /* 0x0000003d00487202 */ /* 0x000fe40000000f00 */
[----:B------:R-:W-:Y:S02]  /*fbd0*/  MOV R249, R251 ;  /* 0x000000fb00f97202 */ /* 0x000fe40000000f00 */
[----:B------:R-:W-:-:S07]  /*fbe0*/  MOV R252, R68 ;  /* 0x0000004400fc7202 */ /* 0x000fce0000000f00 */
[----:B------:R-:W-:Y:S05]  /*fbf0*/  WARPSYNC.COLLECTIVE R73, `(.L_x_10735) ;  /* 0x0000000049087348 */ /* 0x000fea0003c00000 */
[----:B------:R0:W1:Y:S02]  /*fc00*/  SHFL.IDX P3, R68, R72, R71, R70 ;  /* 0x0000004748447389 */ /* 0x0000640000060046 */
[----:B01----:R-:W-:Y:S05]  /*fc10*/  ENDCOLLECTIVE ;  /* 0x000000000000791b */ /* 0x003fea0003800000 */
.L_x_10735:
[----:B------:R-:W-:Y:S02]  /*fc20*/  MOV R72, R62 ;  /* 0x0000003e00487202 */ /* 0x000fe40000000f00 */
[----:B------:R-:W-:-:S07]  /*fc30*/  MOV R69, R68 ;  /* 0x0000004400457202 */ /* 0x000fce0000000f00 */
[----:B------:R-:W-:Y:S05]  /*fc40*/  WARPSYNC.COLLECTIVE R73, `(.L_x_10736) ;  /* 0x0000000049087348 */ /* 0x000fea0003c00000 */
[----:B------:R0:W1:Y:S02]  /*fc50*/  SHFL.IDX P3, R68, R72, R71, R70 ;  /* 0x0000004748447389 */ /* 0x0000640000060046 */
[----:B01----:R-:W-:Y:S05]  /*fc60*/  ENDCOLLECTIVE ;  /* 0x000000000000791b */ /* 0x003fea0003800000 */
.L_x_10736:
[----:B------:R-:W-:Y:S02]  /*fc70*/  MOV R72, R63 ;  /* 0x0000003f00487202 */ /* 0x000fe40000000f00 */
[----:B------:R-:W-:-:S07]  /*fc80*/  MOV R251, R68 ;  /* 0x0000004400fb7202 */ /* 0x000fce0000000f00 */
[----:B------:R-:W-:Y:S05]  /*fc90*/  WARPSYNC.COLLECTIVE R73, `(.L_x_10737) ;  /* 0x0000000049087348 */ /* 0x000fea0003c00000 */
[----:B------:R0:W1:Y:S02]  /*fca0*/  SHFL.IDX P3, R68, R72, R71, R70 ;  /* 0x0000004748447389 */ /* 0x0000640000060046 */
[----:B01----:R-:W-:Y:S05]  /*fcb0*/  ENDCOLLECTIVE ;  /* 0x000000000000791b */ /* 0x003fea0003800000 */
.L_x_10737:
[----:B------:R-:W-:Y:S02]  /*fcc0*/  MOV R71, R68 ;  /* 0x0000004400477202 */ /* 0x000fe40000000f00 */
[----:B------:R-:W-:Y:S01]  /*fcd0*/  MOV R68, R252 ;  /* 0x000000fc00447202 */ /* 0x000fe20000000f00 */
[----:B------:R-:W-:Y:S06]  /*fce0*/  BRA `(.L_x_10738) ;  /* 0xffffff8c00d07947 */ /* 0x000fec000383ffff */
.L_x_10739:
        /* <DEDUP_REMOVED lines=9> */
.L_x_18718:


//--------------------- .text._Z25selective_scan_bwd_kernelI32Selective_Scan_bwd_kernel_traitsILi64ELi16ELb1ELb1ELb0ELb0ELb0EN3c104HalfENS1_7complexIfEEEEv12SSMParamsBwd --------------------------
	.section	.text._Z25selective_scan_bwd_kernelI32Selective_Scan_bwd_kernel_traitsILi64ELi16ELb1ELb1ELb0ELb0ELb0EN3c104HalfENS1_7complexIfEEEEv12SSMParamsBwd,"ax",@progbits
	.align	128
        .global         _Z25selective_scan_bwd_kernelI32Selective_Scan_bwd_kernel_traitsILi64ELi16ELb1ELb1ELb0ELb0ELb0EN3c104HalfENS1_7complexIfEEEEv12SSMParamsBwd
        .type           _Z25selective_scan_bwd_kernelI32Selective_Scan_bwd_kernel_traitsILi64ELi16ELb1ELb1ELb0ELb0ELb0EN3c104HalfENS1_7complexIfEEEEv12SSMParamsBwd,@function
        .size           _Z25selective_scan_bwd_kernelI32Selective_Scan_bwd_kernel_traitsILi64ELi16ELb1ELb1ELb0ELb0ELb0EN3c104HalfENS1_7complexIfEEEEv12SSMParamsBwd,(.L_x_18719 - _Z25selective_scan_bwd_kernelI32Selective_Scan_bwd_kernel_traitsILi64ELi16ELb1ELb1ELb0ELb0ELb0EN3c104HalfENS1_7complexIfEEEEv12SSMParamsBwd)
        .other          _Z25selective_scan_bwd_kernelI32Selective_Scan_bwd_kernel_traitsILi64ELi16ELb1ELb1ELb0ELb0ELb0EN3c104HalfENS1_7complexIfEEEEv12SSMParamsBwd,@"STO_CUDA_ENTRY STV_DEFAULT"
_Z25selective_scan_bwd_kernelI32Selective_Scan_bwd_kernel_traitsILi64ELi16ELb1ELb1ELb0ELb0ELb0EN3c104HalfENS1_7complexIfEEEEv12SSMParamsBwd:
.text._Z25selective_scan_bwd_kernelI32Selective_Scan_bwd_kernel_traitsILi64ELi16ELb1ELb1ELb0ELb0ELb0EN3c104HalfENS1_7complexIfEEEEv12SSMParamsBwd:
[----:B------:R-:W-:Y:S08]  /*0000*/  LDC R1, c[0x0][0x37c] ;  /* 0x0000df00ff017b82 */ /* 0x000ff00000000800 */
[----:B------:R-:W0:Y:S01]  /*0010*/  LDC.64 R4, c[0x0][0x470] ;  /* 0x00011c00ff047b82 */ /* 0x000e220000000a00 */
[----:B------:R-:W1:Y:S01]  /*0020*/  LDCU.64 UR16, c[0x0][0x358] ;  /* 0x00006b00ff1077ac */ /* 0x000e620008000a00 */
[----:B------:R-:W2:Y:S06]  /*0030*/  LDCU.128 UR12, c[0x0][0x3f0] ;  /* 0x00007e00ff0c77ac */ /* 0x000eac0008000c00 */
[----:B------:R-:W3:Y:S01]  /*0040*/  LDC.64 R2, c[0x0][0x458] ;  /* 0x00011600ff027b82 */ /* 0x000ee20000000a00 */
[----:B------:R-:W4:Y:S07]  /*0050*/  LDCU.128 UR20, c[0x0][0x400] ;  /* 0x00008000ff1477ac */ /* 0x000f2e0008000c00 */
[----:B------:R-:W5:Y:S01]  /*0060*/  S2UR UR4, SR_CTAID.Y ;  /* 0x00000000000479c3 */ /* 0x000f620000002600 */
[----:B0-----:R-:W-:-:S07]  /*0070*/  ISETP.NE.U32.AND P1, PT, R4, RZ, PT ;  /* 0x000000ff0400720c */ /* 0x001fce0003f25070 */
[----:B------:R-:W0:Y:S01]  /*0080*/  LDC R13, c[0x0][0x398] ;  /* 0x0000e600ff0d7b82 */ /* 0x000e220000000800 */
[----:B------:R-:W-:Y:S02]  /*0090*/  ISETP.NE.AND.EX P1, PT, R5, RZ, PT, P1 ;  /* 0x000000ff0500720c */ /* 0x000fe40003f25310 */
[----:B---3--:R-:W-:-:S05]  /*00a0*/  ISETP.NE.U32.AND P0, PT, R2, RZ, PT ;  /* 0x000000ff0200720c */ /* 0x008fca0003f05070 */
[----:B------:R-:W2:Y:S01]  /*00b0*/  S2UR UR10, SR_CTAID.X ;  /* 0x00000000000a79c3 */ /* 0x000ea20000002500 */
[----:B------:R-:W-:Y:S02]  /*00c0*/  ISETP.NE.AND.EX P0, PT, R3, RZ, PT, P0 ;  /* 0x000000ff0300720c */ /* 0x000fe40003f05300 */
[----:B-----5:R-:W-:-:S05]  /*00d0*/  MOV R0, UR4 ;  /* 0x0000000400007c02 */ /* 0x020fca0008000f00 */
[----:B------:R-:W3:Y:S01]  /*00e0*/  LDC.64 R16, c[0x0][0x3b0] ;  /* 0x0000ec00ff107b82 */ /* 0x000ee20000000a00 */
[----:B------:R-:W-:-:S04]  /*00f0*/  @P1 LEA R4, P3, R0, R4, 0x2 ;  /* 0x0000000400041211 */ /* 0x000fc800078610ff */
[----:B------:R-:W-:-:S03]  /*0100*/  @P1 LEA.HI.X R5, R0, R5, RZ, 0x2, P3 ;  /* 0x0000000500051211 */ /* 0x000fc600018f14ff */
[----:B------:R-:W5:Y:S01]  /*0110*/  LDC.64 R18, c[0x0][0x3c8] ;  /* 0x0000f200ff127b82 */ /* 0x000f620000000a00 */
[C---:B------:R-:W-:Y:S01]  /*0120*/  @P0 LEA R2, P2, R0.reuse, R2, 0x2 ;  /* 0x0000000200020211 */ /* 0x040fe200078410ff */
[----:B-1----:R1:W5:Y:S03]  /*0130*/  @P1 LDG.E R12, desc[UR16][R4.64] ;  /* 0x00000010040c1981 */ /* 0x002366000c1e1900 */
[----:B------:R-:W-:-:S03]  /*0140*/  @P0 LEA.HI.X R3, R0, R3, RZ, 0x2, P2 ;  /* 0x0000000300030211 */ /* 0x000fc600010f14ff */
[----:B------:R-:W5:Y:S02]  /*0150*/  LDC R23, c[0x0][0x394] ;  /* 0x0000e500ff177b82 */ /* 0x000f640000000800 */
[----:B------:R4:W5:Y:S01]  /*0160*/  @P0 LDG.E R10, desc[UR16][R2.64] ;  /* 0x00000010020a0981 */ /* 0x000962000c1e1900 */
[----:B0-----:R-:W-:-:S04]  /*0170*/  IABS R9, R13 ;  /* 0x0000000d00097213 */ /* 0x001fc80000000000 */
[----:B------:R-:W0:Y:S01]  /*0180*/  I2F.RP R8, R9 ;  /* 0x0000000900087306 */ /* 0x000e220000209400 */
[----:B-1----:R-:W1:Y:S07]  /*0190*/  LDC.64 R4, c[0x0][0x480] ;  /* 0x00012000ff047b82 */ /* 0x002e6e0000000a00 */
[----:B0-----:R-:W0:Y:S02]  /*01a0*/  MUFU.RCP R8, R8 ;  /* 0x0000000800087308 */ /* 0x001e240000001000 */
[----:B0-----:R-:W-:-:S06]  /*01b0*/  IADD3 R6, PT, PT, R8, 0xffffffe, RZ ;  /* 0x0ffffffe08067810 */ /* 0x001fcc0007ffe0ff */
[----:B------:R0:W2:Y:S01]  /*01c0*/  F2I.FTZ.U32.TRUNC.NTZ R7, R6 ;  /* 0x0000000600077305 */ /* 0x0000a2000021f000 */
[----:B----4-:R-:W-:Y:S01]  /*01d0*/  IABS R2, R0 ;  /* 0x0000000000027213 */ /* 0x010fe20000000000 */
[----:B0-----:R-:W-:Y:S01]  /*01e0*/  HFMA2 R6, -RZ, RZ, 0, 0 ;  /* 0x00000000ff067431 */ /* 0x001fe200000001ff */
[----:B--2---:R-:W-:-:S05]  /*01f0*/  IADD3 R14, PT, PT, RZ, -R7, RZ ;  /* 0x80000007ff0e7210 */ /* 0x004fca0007ffe0ff */
[----:B------:R-:W-:-:S04]  /*0200*/  IMAD R3, R14, R9, RZ ;  /* 0x000000090e037224 */ /* 0x000fc800078e02ff */
[----:B------:R-:W-:-:S06]  /*0210*/  IMAD.HI.U32 R7, R7, R3, R6 ;  /* 0x0000000307077227 */ /* 0x000fcc00078e0006 */
[----:B------:R-:W-:-:S05]  /*0220*/  IMAD.HI.U32 R7, R7, R2, RZ ;  /* 0x0000000207077227 */ /* 0x000fca00078e00ff */
[----:B------:R-:W-:-:S05]  /*0230*/  IADD3 R3, PT, PT, -R7, RZ, RZ ;  /* 0x000000ff07037210 */ /* 0x000fca0007ffe1ff */
[----:B------:R-:W-:-:S05]  /*0240*/  IMAD R2, R9, R3, R2 ;  /* 0x0000000309027224 */ /* 0x000fca00078e0202 */
[----:B------:R-:W-:Y:S02]  /*0250*/  ISETP.GT.U32.AND P5, PT, R9, R2, PT ;  /* 0x000000020900720c */ /* 0x000fe40003fa4070 */
[----:B-1----:R-:W-:Y:S02]  /*0260*/  ISETP.NE.U32.AND P2, PT, R4, RZ, PT ;  /* 0x000000ff0400720c */ /* 0x002fe40003f45070 */
[----:B------:R-:W-:Y:S02]  /*0270*/  LOP3.LUT R3, R0, R13, RZ, 0x3c, !PT ;  /* 0x0000000d00037212 */ /* 0x000fe400078e3cff */
[----:B------:R-:W-:-:S07]  /*0280*/  ISETP.NE.AND.EX P2, PT, R5, RZ, PT, P2 ;  /* 0x000000ff0500720c */ /* 0x000fce0003f45320 */
[----:B------:R-:W-:-:S04]  /*0290*/  @!P5 IADD3 R2, PT, PT, R2, -R9, RZ ;  /* 0x800000090202d210 */ /* 0x000fc80007ffe0ff */
[----:B------:R-:W-:Y:S01]  /*02a0*/  ISETP.GE.U32.AND P3, PT, R2, R9, PT ;  /* 0x000000090200720c */ /* 0x000fe20003f66070 */
[----:B------:R-:W-:Y:S01]  /*02b0*/  UIMAD.WIDE.U32 UR4, UR10, UR12, URZ ;  /* 0x0000000c0a0472a5 */ /* 0x000fe2000f8e00ff */
[----:B------:R-:W-:Y:S01]  /*02c0*/  ISETP.GE.AND P4, PT, R3, RZ, PT ;  /* 0x000000ff0300720c */ /* 0x000fe20003f86270 */
[----:B------:R-:W-:Y:S01]  /*02d0*/  UIMAD.WIDE.U32 UR6, UR10, UR20, URZ ;  /* 0x000000140a0672a5 */ /* 0x000fe2000f8e00ff */
[----:B------:R-:W-:Y:S01]  /*02e0*/  @!P5 IADD3 R7, PT, PT, R7, 0x1, RZ ;  /* 0x000000010707d810 */ /* 0x000fe20007ffe0ff */
[----:B------:R-:W-:Y:S01]  /*02f0*/  UIMAD UR9, UR10, UR13, UR5 ;  /* 0x0000000d0a0972a4 */ /* 0x000fe2000f8e0205 */
[----:B------:R-:W-:Y:S01]  /*0300*/  ISETP.NE.AND P5, PT, R13, RZ, PT ;  /* 0x000000ff0d00720c */ /* 0x000fe20003fa5270 */
[----:B------:R-:W0:Y:S01]  /*0310*/  @P2 LDC R21, c[0x0][0x384] ;  /* 0x0000e100ff152b82 */ /* 0x000e220000000800 */
[----:B------:R-:W-:Y:S02]  /*0320*/  MOV R3, UR5 ;  /* 0x0000000500037c02 */ /* 0x000fe40008000f00 */
[----:B------:R-:W-:-:S03]  /*0330*/  MOV R2, UR4 ;  /* 0x0000000400027c02 */ /* 0x000fc60008000f00 */
[----:B------:R-:W-:Y:S01]  /*0340*/  @P3 IADD3 R7, PT, PT, R7, 0x1, RZ ;  /* 0x0000000107073810 */ /* 0x000fe20007ffe0ff */
[----:B------:R-:W-:Y:S01]  /*0350*/  UIMAD UR8, UR10, UR21, UR7 ;  /* 0x000000150a0872a4 */ /* 0x000fe2000f8e0207 */
[----:B------:R-:W-:Y:S01]  /*0360*/  MOV R3, UR9 ;  /* 0x0000000900037c02 */ /* 0x000fe20008000f00 */
[----:B------:R-:W1:Y:S01]  /*0370*/  @P2 LDC R25, c[0x0][0x38c] ;  /* 0x0000e300ff192b82 */ /* 0x000e620000000800 */
[----:B------:R-:W-:Y:S01]  /*0380*/  MOV R11, R7 ;  /* 0x00000007000b7202 */ /* 0x000fe20000000f00 */
[----:B---3--:R-:W-:Y:S01]  /*0390*/  IMAD.WIDE.U32 R6, R16, UR10, RZ ;  /* 0x0000000a10067c25 */ /* 0x008fe2000f8e00ff */
[----:B------:R-:W-:Y:S01]  /*03a0*/  MOV R5, UR7 ;  /* 0x0000000700057c02 */ /* 0x000fe20008000f00 */
[----:B------:R-:W2:Y:S01]  /*03b0*/  LDCU.64 UR4, c[0x0][0x498] ;  /* 0x00009300ff0477ac */ /* 0x000ea20008000a00 */
[----:B------:R-:W-:Y:S01]  /*03c0*/  @!P4 IADD3 R11, PT, PT, -R11, RZ, RZ ;  /* 0x000000ff0b0bc210 */ /* 0x000fe20007ffe1ff */
[----:B------:R-:W-:Y:S01]  /*03d0*/  IMAD.WIDE.U32 R2, R0, UR14, R2 ;  /* 0x0000000e00027c25 */ /* 0x000fe2000f8e0002 */
[----:B------:R-:W-:-:S02]  /*03e0*/  @!P5 LOP3.LUT R11, RZ, R13, RZ, 0x33, !PT ;  /* 0x0000000dff0bd212 */ /* 0x000fc400078e33ff */
[----:B------:R-:W-:Y:S01]  /*03f0*/  MOV R4, UR6 ;  /* 0x0000000600047c02 */ /* 0x000fe20008000f00 */
[C---:B------:R-:W-:Y:S01]  /*0400*/  IMAD R15, R0.reuse, UR15, R3 ;  /* 0x0000000f000f7c24 */ /* 0x040fe2000f8e0203 */
[----:B------:R-:W-:Y:S01]  /*0410*/  MOV R5, UR8 ;  /* 0x0000000800057c02 */ /* 0x000fe20008000f00 */
[----:B------:R-:W-:Y:S01]  /*0420*/  IMAD R7, R17, UR10, R7 ;  /* 0x0000000a11077c24 */ /* 0x000fe2000f8e0207 */
[----:B------:R-:W-:Y:S01]  /*0430*/  SHF.R.S32.HI R3, RZ, 0x1f, R11 ;  /* 0x0000001fff037819 */ /* 0x000fe2000001140b */
[----:B------:R-:W3:Y:S01]  /*0440*/  LDCU.64 UR14, c[0x0][0x4c0] ;  /* 0x00009800ff0e77ac */ /* 0x000ee20008000a00 */
[C---:B------:R-:W-:Y:S01]  /*0450*/  R2UR UR13, R11.reuse ;  /* 0x000000000b0d72ca */ /* 0x040fe200000e0000 */
[----:B------:R-:W-:Y:S01]  /*0460*/  IMAD.WIDE.U32 R4, R0, UR22, R4 ;  /* 0x0000001600047c25 */ /* 0x000fe2000f8e0004 */
[C---:B------:R-:W-:Y:S01]  /*0470*/  R2UR UR19, R11.reuse ;  /* 0x000000000b1372ca */ /* 0x040fe200000e0000 */
[----:B------:R-:W4:Y:S01]  /*0480*/  LDCU.64 UR8, c[0x0][0x4b8] ;  /* 0x00009700ff0877ac */ /* 0x000f220008000a00 */
[----:B------:R-:W4:Y:S01]  /*0490*/  LDC.64 R16, c[0x0][0x4a0] ;  /* 0x00012800ff107b82 */ /* 0x000f220000000a00 */
[----:B-----5:R-:W-:Y:S01]  /*04a0*/  IMAD.WIDE.U32 R8, R11, R18, R6 ;  /* 0x000000120b087225 */ /* 0x020fe200078e0006 */
[----:B------:R-:W-:-:S03]  /*04b0*/  R2UR UR18, R3 ;  /* 0x00000000031272ca */ /* 0x000fc600000e0000 */
[----:B------:R-:W-:Y:S02]  /*04c0*/  IMAD R6, R3, R18, RZ ;  /* 0x0000001203067224 */ /* 0x000fe400078e02ff */
[----:B------:R-:W-:Y:S01]  /*04d0*/  IMAD R13, R0, UR23, R5 ;  /* 0x00000017000d7c24 */ /* 0x000fe2000f8e0205 */
[----:B------:R-:W-:Y:S01]  /*04e0*/  LEA R5, R23, 0xfffffc00, 0xa ;  /* 0xfffffc0017057811 */ /* 0x000fe200078e50ff */
[----:B------:R-:W-:Y:S02]  /*04f0*/  IMAD R11, R11, R19, R6 ;  /* 0x000000130b0b7224 */ /* 0x000fe400078e0206 */
[----:B------:R-:W5:Y:S01]  /*0500*/  @P2 LDC.64 R6, c[0x0][0x480] ;  /* 0x00012000ff062b82 */ /* 0x000f620000000a00 */
[----:B------:R-:W-:Y:S02]  /*0510*/  LEA R3, R23, 0xfffff800, 0xb ;  /* 0xfffff80017037811 */ /* 0x000fe400078e58ff */
[----:B------:R-:W-:Y:S01]  /*0520*/  IADD3 R59, P5, PT, R5, R2, RZ ;  /* 0x00000002053b7210 */ /* 0x000fe20007fbe0ff */
[----:B0-----:R-:W-:Y:S01]  /*0530*/  @P2 IMAD R2, R21, UR10, R0 ;  /* 0x0000000a15022c24 */ /* 0x001fe2000f8e0200 */
[----:B------:R-:W-:-:S02]  /*0540*/  IADD3 R14, PT, PT, R9, R11, RZ ;  /* 0x0000000b090e7210 */ /* 0x000fc40007ffe0ff */
[C---:B------:R-:W-:Y:S01]  /*0550*/  IADD3 R8, P3, PT, R3.reuse, R8, RZ ;  /* 0x0000000803087210 */ /* 0x040fe20007f7e0ff */
[----:B------:R-:W-:Y:S01]  /*0560*/  @P2 IMAD R2, R2, R23, RZ ;  /* 0x0000001702022224 */ /* 0x000fe200078e02ff */
[----:B------:R-:W0:Y:S01]  /*0570*/  LDC.64 R18, c[0x0][0x460] ;  /* 0x00011800ff127b82 */ /* 0x000e220000000a00 */
[----:B--2---:R-:W-:Y:S01]  /*0580*/  UIMAD.WIDE.U32 UR6, UR10, UR4, URZ ;  /* 0x000000040a0672a5 */ /* 0x004fe2000f8e00ff */
[----:B------:R-:W-:Y:S01]  /*0590*/  LEA.HI.X.SX32 R9, R3, R14, 0x1, P3 ;  /* 0x0000000e03097211 */ /* 0x000fe200018f0eff */
[----:B---3--:R-:W-:Y:S01]  /*05a0*/  UIMAD UR4, UR18, UR14, URZ ;  /* 0x0000000e120472a4 */ /* 0x008fe2000f8e02ff */
[----:B------:R-:W-:Y:S01]  /*05b0*/  ISETP.GE.AND P3, PT, R23, 0x1, PT ;  /* 0x000000011700780c */ /* 0x000fe20003f66270 */
[----:B-1----:R-:W-:Y:S01]  /*05c0*/  @P2 IMAD R3, R2, R25, RZ ;  /* 0x0000001902032224 */ /* 0x002fe200078e02ff */
[----:B----4-:R-:W-:Y:S02]  /*05d0*/  USHF.R.U64 UR11, UR8, 0x1, UR9 ;  /* 0x00000001080b7899 */ /* 0x010fe40008001209 */
[----:B------:R-:W-:Y:S01]  /*05e0*/  USHF.R.U32.HI UR12, URZ, 0x1, UR9 ;  /* 0x00000001ff0c7899 */ /* 0x000fe20008011609 */
[----:B------:R-:W1:Y:S01]  /*05f0*/  LDC.64 R20, c[0x0][0x468] ;  /* 0x00011a00ff147b82 */ /* 0x000e620000000a00 */
[----:B------:R-:W-:-:S02]  /*0600*/  UIMAD.WIDE.U32 UR8, UR13, UR14, URZ ;  /* 0x0000000e0d0872a5 */ /* 0x000fc4000f8e00ff */
[----:B------:R-:W-:Y:S01]  /*0610*/  UIMAD UR13, UR19, UR15, UR4 ;  /* 0x0000000f130d72a4 */ /* 0x000fe2000f8e0204 */
[----:B------:R-:W2:Y:S04]  /*0620*/  LDCU.64 UR14, c[0x0][0x538] ;  /* 0x0000a700ff0e77ac */ /* 0x000ea80008000a00 */
[----:B------:R-:W3:Y:S01]  /*0630*/  LDC.64 R22, c[0x0][0x528] ;  /* 0x00014a00ff167b82 */ /* 0x000ee20000000a00 */
[----:B------:R-:W-:-:S07]  /*0640*/  UIMAD UR7, UR10, UR5, UR7 ;  /* 0x000000050a0772a4 */ /* 0x000fce000f8e0207 */
[----:B------:R-:W4:Y:S01]  /*0650*/  LDC.64 R24, c[0x0][0x448] ;  /* 0x00011200ff187b82 */ /* 0x000f220000000a00 */
[----:B------:R-:W-:Y:S01]  /*0660*/  CS2R R94, SRZ ;  /* 0x00000000005e7805 */ /* 0x000fe2000001ff00 */
[----:B------:R-:W-:Y:S01]  /*0670*/  UIADD3 UR9, UPT, UPT, UR9, UR13, URZ ;  /* 0x0000000d09097290 */ /* 0x000fe2000fffe0ff */
[----:B-----5:R-:W-:Y:S01]  /*0680*/  @P2 IMAD.WIDE R94, R3, 0x10, R6 ;  /* 0x00000010035e2825 */ /* 0x020fe200078e0206 */
[----:B------:R-:W-:-:S03]  /*0690*/  IADD3 R57, P4, PT, R5, R4, RZ ;  /* 0x0000000405397210 */ /* 0x000fc60007f9e0ff */
[C---:B------:R-:W-:Y:S01]  /*06a0*/  IMAD.WIDE.U32 R2, R0.reuse, R16, UR6 ;  /* 0x0000000600027e25 */ /* 0x040fe2000f8e0010 */
[----:B------:R-:W-:Y:S01]  /*06b0*/  SHF.R.S32.HI R4, RZ, 0x1f, R5 ;  /* 0x0000001fff047819 */ /* 0x000fe20000011405 */
[----:B------:R-:W-:Y:S01]  /*06c0*/  UMOV UR4, URZ ;  /* 0x000000ff00047c82 */ /* 0x000fe20008000000 */
[----:B------:R-:W-:Y:S01]  /*06d0*/  UMOV UR5, URZ ;  /* 0x000000ff00057c82 */ /* 0x000fe20008000000 */
[----:B------:R-:W-:Y:S01]  /*06e0*/  UIMAD UR6, UR12, UR10, URZ ;  /* 0x0000000a0c0672a4 */ /* 0x000fe2000f8e02ff */
[----:B------:R-:W-:Y:S01]  /*06f0*/  IMAD R3, R0, R17, R3 ;  /* 0x0000001100037224 */ /* 0x000fe200078e0203 */
[----:B------:R-:W-:-:S04]  /*0700*/  UIMAD.WIDE.U32 UR8, UR10, UR11, UR8 ;  /* 0x0000000b0a0872a5 */ /* 0x000fc8000f8e0008 */
[----:B------:R-:W-:Y:S02]  /*0710*/  UIADD3 UR6, UPT, UPT, UR9, UR6, URZ ;  /* 0x0000000609067290 */ /* 0x000fe4000fffe0ff */
[----:B--2---:R-:W-:Y:S01]  /*0720*/  ULEA UR7, UP0, UR8, UR14, 0x3 ;  /* 0x0000000e08077291 */ /* 0x004fe2000f8018ff */
[----:B------:R-:W-:-:S03]  /*0730*/  HFMA2 R79, -RZ, RZ, 0, 0 ;  /* 0x00000000ff4f7431 */ /* 0x000fc600000001ff */
[----:B------:R-:W-:Y:S01]  /*0740*/  ULEA.HI.X UR8, UR8, UR15, UR6, 0x3, UP0 ;  /* 0x0000000f08087291 */ /* 0x000fe200080f1c06 */
[----:B------:R-:W-:Y:S02]  /*0750*/  MOV R77, RZ ;  /* 0x000000ff004d7202 */ /* 0x000fe40000000f00 */
[----:B------:R-:W-:Y:S02]  /*0760*/  @P1 R2UR UR4, R12 ;  /* 0x000000000c0412ca */ /* 0x000fe400000e0000 */
[----:B------:R-:W-:Y:S02]  /*0770*/  IADD3 R5, P1, PT, R5, R2, RZ ;  /* 0x0000000205057210 */ /* 0x000fe40007f3e0ff */
[----:B------:R-:W-:Y:S02]  /*0780*/  IADD3.X R2, PT, PT, R4, R15, RZ, P5, !PT ;  /* 0x0000000f04027210 */ /* 0x000fe40002ffe4ff */
[----:B------:R-:W-:Y:S02]  /*0790*/  @P0 R2UR UR5, R10 ;  /* 0x000000000a0502ca */ /* 0x000fe400000e0000 */
[----:B0-----:R-:W-:-:S02]  /*07a0*/  LEA R58, P0, R59, R18, 0x1 ;  /* 0x000000123b3a7211 */ /* 0x001fc400078008ff */
[C---:B------:R-:W-:Y:S02]  /*07b0*/  IADD3.X R10, PT, PT, R4.reuse, R13, RZ, P4, !PT ;  /* 0x0000000d040a7210 */ /* 0x040fe400027fe4ff */
[----:B------:R-:W-:Y:S02]  /*07c0*/  IADD3.X R6, PT, PT, R4, R3, RZ, P1, !PT ;  /* 0x0000000304067210 */ /* 0x000fe40000ffe4ff */
[----:B------:R-:W-:Y:S02]  /*07d0*/  LEA.HI.X R59, R59, R19, R2, 0x1, P0 ;  /* 0x000000133b3b7211 */ /* 0x000fe400000f0c02 */
[----:B-1----:R-:W-:Y:S02]  /*07e0*/  LEA R56, P0, R57, R20, 0x1 ;  /* 0x0000001439387211 */ /* 0x002fe400078008ff */
[----:B---3--:R-:W-:Y:S02]  /*07f0*/  LEA R4, P1, R5, R22, 0x1 ;  /* 0x0000001605047211 */ /* 0x008fe400078208ff */
[----:B----4-:R-:W-:-:S02]  /*0800*/  LEA R2, P2, R8, R24, 0x1 ;  /* 0x0000001808027211 */ /* 0x010fc400078408ff */
[----:B------:R-:W-:Y:S02]  /*0810*/  LEA.HI.X R57, R57, R21, R10, 0x1, P0 ;  /* 0x0000001539397211 */ /* 0x000fe400000f0c0a */
[----:B------:R-:W-:Y:S02]  /*0820*/  LEA.HI.X R5, R5, R23, R6, 0x1, P1 ;  /* 0x0000001705057211 */ /* 0x000fe400008f0c06 */
[----:B------:R-:W-:Y:S01]  /*0830*/  LEA.HI.X R3, R8, R25, R9, 0x1, P2 ;  /* 0x0000001908037211 */ /* 0x000fe200010f0c09 */
[----:B------:R-:W-:Y:S06]  /*0840*/  @!P3 BRA `(.L_x_10740) ;  /* 0x0000008c004cb947 */ /* 0x000fec0003800000 */
[----:B------:R-:W0:Y:S01]  /*0850*/  S2R R76, SR_TID.X ;  /* 0x00000000004c7919 */ /* 0x000e220000002100 */
[----:B------:R-:W1:Y:S01]  /*0860*/  S2UR UR10, SR_CgaCtaId ;  /* 0x00000000000a79c3 */ /* 0x000e620000008800 */
[----:B------:R-:W-:Y:S01]  /*0870*/  R2UR UR19, R4 ;  /* 0x00000000041372ca */ /* 0x000fe200000e0000 */
[----:B------:R-:W-:Y:S01]  /*0880*/  UMOV UR6, 0x400 ;  /* 0x0000040000067882 */ /* 0x000fe20000000000 */
[----:B------:R-:W-:Y:S01]  /*0890*/  R2UR UR32, R5 ;  /* 0x00000000052072ca */ /* 0x000fe200000e0000 */
[----:B------:R-:W2:Y:S01]  /*08a0*/  LDCU UR9, c[0x0][0x394] ;  /* 0x00007280ff0977ac */ /* 0x000ea20008000800 */
[----:B------:R-:W-:Y:S02]  /*08b0*/  R2UR UR33, R2 ;  /* 0x00000000022172ca */ /* 0x000fe400000e0000 */
[----:B------:R-:W-:Y:S02]  /*08c0*/  R2UR UR34, R3 ;  /* 0x00000000032272ca */ /* 0x000fe400000e0000 */
[----:B------:R-:W-:-:S02]  /*08d0*/  MOV R77, RZ ;  /* 0x000000ff004d7202 */ /* 0x000fc40000000f00 */
[----:B------:R-:W-:Y:S01]  /*08e0*/  MOV R79, RZ ;  /* 0x000000ff004f7202 */ /* 0x000fe20000000f00 */
[----:B-1----:R-:W-:Y:S01]  /*08f0*/  ULEA UR6, UR10, UR6, 0x18 ;  /* 0x000000060a067291 */ /* 0x002fe2000f8ec0ff */
[C---:B0-----:R-:W-:Y:S02]  /*0900*/  SHF.L.U32 R0, R76.reuse, 0x1, RZ ;  /* 0x000000014c007819 */ /* 0x041fe400000006ff */
[----:B------:R-:W-:Y:S02]  /*0910*/  LOP3.LUT R55, R76, 0x1f, RZ, 0xc0, !PT ;  /* 0x0000001f4c377812 */ /* 0x000fe400078ec0ff */
[----:B------:R-:W-:Y:S02]  /*0920*/  LOP3.LUT R9, R0, 0x7c0, RZ, 0xc0, !PT ;  /* 0x000007c000097812 */ /* 0x000fe400078ec0ff */
[----:B------:R-:W-:Y:S02]  /*0930*/  LEA R54, R76, UR6, 0x4 ;  /* 0x000000064c367c11 */ /* 0x000fe4000f8e20ff */
[----:B--2---:R-:W-:-:S07]  /*0940*/  LOP3.LUT R11, R9, 0x1f, R76, 0xf8, !PT ;  /* 0x0000001f090b7812 */ /* 0x004fce00078ef84c */
.L_x_10840:
[----:B------:R-:W-:Y:S01]  /*0950*/  BAR.SYNC.DEFER_BLOCKING 0x0 ;  /* 0x0000000000007b1d */ /* 0x000fe20000010000 */
[----:B0-----:R-:W-:-:S05]  /*0960*/  IMAD.WIDE.U32 R2, R11, 0x10, R58 ;  /* 0x000000100b027825 */ /* 0x001fca00078e003a */
[----:B------:R-:W2:Y:S04]  /*0970*/  LDG.E.128 R12, desc[UR16][R2.64] ;  /* 0x00000010020c7981 */ /* 0x000ea8000c1e1d00 */
[----:B------:R-:W3:Y:S01]  /*0980*/  LDG.E.128 R16, desc[UR16][R2.64+0x200] ;  /* 0x0002001002107981 */ /* 0x000ee2000c1e1d00 */
[----:B------:R-:W0:Y:S01]  /*0990*/  S2UR UR10, SR_CgaCtaId ;  /* 0x00000000000a79c3 */ /* 0x000e220000008800 */
[----:B------:R-:W-:Y:S01]  /*09a0*/  UMOV UR6, 0x400 ;  /* 0x0000040000067882 */ /* 0x000fe20000000000 */
[----:B------:R-:W-:Y:S01]  /*09b0*/  IMAD.WIDE.U32 R4, R11, 0x10, R56 ;  /* 0x000000100b047825 */ /* 0x000fe200078e0038 */
[----:B------:R-:W1:Y:S01]  /*09c0*/  S2R R53, SR_LANEID ;  /* 0x0000000000357919 */ /* 0x000e620000000000 */
[----:B0-----:R-:W-:Y:S01]  /*09d0*/  ULEA UR6, UR10, UR6, 0x18 ;  /* 0x000000060a067291 */ /* 0x001fe2000f8ec0ff */
[----:B-1----:R-:W-:-:S05]  /*09e0*/  IADD3 R52, PT, PT, R9, R53, RZ ;  /* 0x0000003509347210 */ /* 0x002fca0007ffe0ff */
[----:B------:R-:W-:-:S05]  /*09f0*/  LEA R52, R52, UR6, 0x4 ;  /* 0x0000000634347c11 */ /* 0x000fca000f8e20ff */
[----:B------:R-:W0:Y:S01]  /*0a00*/  LDCU UR6, c[0x0][0x38c] ;  /* 0x00007180ff0677ac */ /* 0x000e220008000800 */
[----:B------:R-:W-:Y:S01]  /*0a10*/  LEA R51, R53, R52, 0x4 ;  /* 0x0000003435337211 */ /* 0x000fe200078e20ff */
[----:B--2---:R-:W-:Y:S04]  /*0a20*/  STS.128 [R52], R12 ;  /* 0x0000000c34007388 */ /* 0x004fe80000000c00 */
[----:B---3--:R-:W-:Y:S01]  /*0a30*/  STS.128 [R52+0x200], R16 ;  /* 0x0002001034007388 */ /* 0x008fe20000000c00 */
[----:B------:R-:W-:-:S03]  /*0a40*/  NOP ;  /* 0x0000000000007918 */ /* 0x000fc60000000000 */
[----:B------:R-:W1:Y:S04]  /*0a50*/  LDS.128 R40, [R51] ;  /* 0x0000000033287984 */ /* 0x000e680000000c00 */
[----:B------:R-:W2:Y:S01]  /*0a60*/  LDS.128 R20, [R51+0x10] ;  /* 0x0000100033147984 */ /* 0x000ea20000000c00 */
[----:B------:R-:W-:Y:S06]  /*0a70*/  BAR.SYNC.DEFER_BLOCKING 0x0 ;  /* 0x0000000000007b1d */ /* 0x000fec0000010000 */
[----:B------:R-:W3:Y:S04]  /*0a80*/  LDG.E.128 R24, desc[UR16][R4.64] ;  /* 0x0000001004187981 */ /* 0x000ee8000c1e1d00 */
[----:B------:R-:W4:Y:S01]  /*0a90*/  LDG.E.128 R28, desc[UR16][R4.64+0x200] ;  /* 0x00020010041c7981 */ /* 0x000f22000c1e1d00 */
[----:B------:R-:W-:-:S02]  /*0aa0*/  MOV R2, UR19 ;  /* 0x0000001300027c02 */ /* 0x000fc40008000f00 */
[----:B------:R-:W-:-:S03]  /*0ab0*/  MOV R3, UR32 ;  /* 0x0000002000037c02 */ /* 0x000fc60008000f00 */
[----:B------:R-:W-:Y:S01]  /*0ac0*/  IMAD.WIDE.U32 R2, R11, 0x10, R2 ;  /* 0x000000100b027825 */ /* 0x000fe200078e0002 */
        /* <DEDUP_REMOVED lines=8> */
[--C-:B-1----:R-:W-:Y:S01]  /*0b50*/  HADD2.F32 R50, -RZ, R40.reuse.H0_H0 ;  /* 0x20000028ff327230 */ /* 0x102fe20000004100 */
[----:B0-----:R-:W-:Y:S01]  /*0b60*/  UISETP.GE.AND UP0, UPT, UR6, 0x1, UPT ;  /* 0x000000010600788c */ /* 0x001fe2000bf06270 */
[----:B------:R-:W-:-:S02]  /*0b70*/  HADD2.F32 R49, -RZ, R40.H1_H1 ;  /* 0x30000028ff317230 */ /* 0x000fc40000004100 */
[----:B------:R-:W-:Y:S02]  /*0b80*/  HFMA2 R35, -RZ, RZ, 0, 0 ;  /* 0x00000000ff237431 */ /* 0x000fe400000001ff */
[--C-:B------:R-:W-:Y:S01]  /*0b90*/  HADD2.F32 R48, -RZ, R41.reuse.H0_H0 ;  /* 0x20000029ff307230 */ /* 0x100fe20000004100 */
[----:B------:R-:W-:Y:S01]  /*0ba0*/  CS2R R32, SRZ ;  /* 0x0000000000207805 */ /* 0x000fe2000001ff00 */
[----:B------:R-:W-:Y:S01]  /*0bb0*/  HADD2.F32 R47, -RZ, R41.H1_H1 ;  /* 0x30000029ff2f7230 */ /* 0x000fe20000004100 */
[----:B---3--:R-:W-:Y:S01]  /*0bc0*/  CS2R R30, SRZ ;  /* 0x00000000001e7805 */ /* 0x008fe2000001ff00 */
[--C-:B------:R-:W-:Y:S01]  /*0bd0*/  HADD2.F32 R46, -RZ, R42.reuse.H0_H0 ;  /* 0x2000002aff2e7230 */ /* 0x100fe20000004100 */
[----:B------:R-:W-:Y:S01]  /*0be0*/  CS2R R28, SRZ ;  /* 0x00000000001c7805 */ /* 0x000fe2000001ff00 */
[----:B------:R-:W-:Y:S01]  /*0bf0*/  HADD2.F32 R45, -RZ, R42.H1_H1 ;  /* 0x3000002aff2d7230 */ /* 0x000fe20000004100 */
[----:B------:R-:W-:Y:S01]  /*0c00*/  CS2R R26, SRZ ;  /* 0x00000000001a7805 */ /* 0x000fe2000001ff00 */
[--C-:B------:R-:W-:Y:S01]  /*0c10*/  HADD2.F32 R44, -RZ, R43.reuse.H0_H0 ;  /* 0x2000002bff2c7230 */ /* 0x100fe20000004100 */
[----:B------:R-:W-:Y:S01]  /*0c20*/  CS2R R24, SRZ ;  /* 0x0000000000187805 */ /* 0x000fe2000001ff00 */
[----:B------:R-:W-:-:S02]  /*0c30*/  HADD2.F32 R43, -RZ, R43.H1_H1 ;  /* 0x3000002bff2b7230 */ /* 0x000fc40000004100 */
[--C-:B--2---:R-:W-:Y:S02]  /*0c40*/  HADD2.F32 R42, -RZ, R20.reuse.H0_H0 ;  /* 0x20000014ff2a7230 */ /* 0x104fe40000004100 */
[----:B------:R-:W-:Y:S02]  /*0c50*/  HADD2.F32 R41, -RZ, R20.H1_H1 ;  /* 0x30000014ff297230 */ /* 0x000fe40000004100 */
[--C-:B------:R-:W-:Y:S02]  /*0c60*/  HADD2.F32 R40, -RZ, R21.reuse.H0_H0 ;  /* 0x20000015ff287230 */ /* 0x100fe40000004100 */
[----:B------:R-:W-:Y:S01]  /*0c70*/  HADD2.F32 R39, -RZ, R21.H1_H1 ;  /* 0x30000015ff277230 */ /* 0x000fe20000004100 */
[----:B------:R-:W-:Y:S01]  /*0c80*/  CS2R R20, SRZ ;  /* 0x0000000000147805 */ /* 0x000fe2000001ff00 */
[--C-:B------:R-:W-:Y:S02]  /*0c90*/  HADD2.F32 R38, -RZ, R22.reuse.H0_H0 ;  /* 0x20000016ff267230 */ /* 0x100fe40000004100 */
[----:B------:R-:W-:-:S02]  /*0ca0*/  HADD2.F32 R37, -RZ, R22.H1_H1 ;  /* 0x30000016ff257230 */ /* 0x000fc40000004100 */
[--C-:B------:R-:W-:Y:S02]  /*0cb0*/  HADD2.F32 R36, -RZ, R23.reuse.H0_H0 ;  /* 0x20000017ff247230 */ /* 0x100fe40000004100 */
[----:B------:R-:W-:Y:S01]  /*0cc0*/  HADD2.F32 R34, -RZ, R23.H1_H1 ;  /* 0x30000017ff227230 */ /* 0x000fe20000004100 */
[----:B------:R-:W-:Y:S01]  /*0cd0*/  CS2R R22, SRZ ;  /* 0x0000000000167805 */ /* 0x000fe2000001ff00 */
        /* <DEDUP_REMOVED lines=10> */
[--C-:B------:R-:W-:Y:S02]  /*0d80*/  HADD2.F32 R69, -RZ, R14.reuse.H0_H0 ;  /* 0x2000000eff457230 */ /* 0x100fe40000004100 */
[----:B------:R-:W-:Y:S01]  /*0d90*/  FFMA.FTZ R2, R68, R49, R79 ;  /* 0x0000003144027223 */ /* 0x000fe2000001004f */
[----:B------:R-:W-:Y:S02]  /*0da0*/  HADD2.F32 R72, -RZ, R14.H1_H1 ;  /* 0x3000000eff487230 */ /* 0x000fe40000004100 */
[----:B------:R-:W-:Y:S01]  /*0db0*/  FMUL.FTZ R14, R70, UR5 ;  /* 0x00000005460e7c20 */ /* 0x000fe20008410000 */
[--C-:B------:R-:W-:Y:S02]  /*0dc0*/  HADD2.F32 R71, -RZ, R15.reuse.H0_H0 ;  /* 0x2000000fff477230 */ /* 0x100fe40000004100 */
[----:B------:R-:W-:Y:S01]  /*0dd0*/  FFMA.FTZ R5, R3, R48, R2 ;  /* 0x0000003003057223 */ /* 0x000fe20000010002 */
[----:B------:R-:W-:Y:S02]  /*0de0*/  HADD2.F32 R74, -RZ, R15.H1_H1 ;  /* 0x3000000fff4a7230 */ /* 0x000fe40000004100 */
[----:B------:R-:W-:Y:S01]  /*0df0*/  FMUL.FTZ R15, R69, UR5 ;  /* 0x00000005450f7c20 */ /* 0x000fe20008410000 */
[----:B-1----:R-:W-:-:S02]  /*0e00*/  HADD2.F32 R73, -RZ, R16.H0_H0 ;  /* 0x20000010ff497230 */ /* 0x002fc40000004100 */
[----:B------:R-:W-:Y:S01]  /*0e10*/  FFMA.FTZ R2, R70, R47, R5 ;  /* 0x0000002f46027223 */ /* 0x000fe20000010005 */
[----:B------:R-:W-:Y:S02]  /*0e20*/  HADD2.F32 R78, -RZ, R16.H1_H1 ;  /* 0x30000010ff4e7230 */ /* 0x000fe40000004100 */
[----:B------:R-:W-:Y:S01]  /*0e30*/  FMUL.FTZ R16, R68, UR5 ;  /* 0x0000000544107c20 */ /* 0x000fe20008410000 */
[--C-:B------:R-:W-:Y:S02]  /*0e40*/  HADD2.F32 R75, -RZ, R17.reuse.H0_H0 ;  /* 0x20000011ff4b7230 */ /* 0x100fe40000004100 */
[----:B------:R-:W-:Y:S01]  /*0e50*/  FFMA.FTZ R5, R69, R46, R2 ;  /* 0x0000002e45057223 */ /* 0x000fe20000010002 */
[----:B------:R-:W-:Y:S02]  /*0e60*/  HADD2.F32 R80, -RZ, R17.H1_H1 ;  /* 0x30000011ff507230 */ /* 0x000fe40000004100 */
[----:B------:R-:W-:Y:S01]  /*0e70*/  FMUL.FTZ R17, R3, UR5 ;  /* 0x0000000503117c20 */ /* 0x000fe20008410000 */
[----:B------:R-:W-:-:S02]  /*0e80*/  HADD2.F32 R81, -RZ, R18.H0_H0 ;  /* 0x20000012ff517230 */ /* 0x000fc40000004100 */
[----:B------:R-:W-:Y:S01]  /*0e90*/  FFMA.FTZ R2, R72, R45, R5 ;  /* 0x0000002d48027223 */ /* 0x000fe20000010005 */
[----:B------:R-:W-:Y:S01]  /*0ea0*/  HADD2.F32 R96, -RZ, R18.H1_H1 ;  /* 0x30000012ff607230 */ /* 0x000fe20000004100 */
[----:B------:R-:W-:Y:S01]  /*0eb0*/  MOV R18, RZ ;  /* 0x000000ff00127202 */ /* 0x000fe20000000f00 */
[--C-:B------:R-:W-:Y:S02]  /*0ec0*/  HADD2.F32 R113, -RZ, R19.reuse.H0_H0 ;  /* 0x20000013ff717230 */ /* 0x100fe40000004100 */
[C---:B------:R-:W-:Y:S01]  /*0ed0*/  FFMA.FTZ R5, R71.reuse, R44, R2 ;  /* 0x0000002c47057223 */ /* 0x040fe20000010002 */
[----:B------:R-:W-:Y:S02]  /*0ee0*/  HADD2.F32 R115, -RZ, R19.H1_H1 ;  /* 0x30000013ff737230 */ /* 0x000fe40000004100 */
        /* <DEDUP_REMOVED lines=16> */
[----:B------:R-:W-:Y:S01]  /*0ff0*/  FFMA.FTZ R2, R96, R37, R5 ;  /* 0x0000002560027223 */ /* 0x000fe20000010005 */
[----:B------:R-:W-:-:S03]  /*1000*/  FMUL.FTZ R5, R113, UR5 ;  /* 0x0000000571057c20 */ /* 0x000fc60008410000 */
[----:B------:R-:W-:Y:S01]  /*1010*/  FFMA.FTZ R82, R113, R36, R2 ;  /* 0x0000002471527223 */ /* 0x000fe20000010002 */
[----:B------:R-:W-:-:S03]  /*1020*/  FMUL.FTZ R2, R115, UR5 ;  /* 0x0000000573027c20 */ /* 0x000fc60008410000 */
        /* <DEDUP_REMOVED lines=12> */
[----:B------:R-:W-:-:S02]  /*10f0*/  HADD2.F32 R61, -RZ, R67.H0_H0 ;  /* 0x20000043ff3d7230 */ /* 0x000fc40000004100 */
        /* <DEDUP_REMOVED lines=21> */
[----:B------:R-:W-:Y:S02]  /*1250*/  HADD2.F32 R67, -RZ, R67.H1_H1 ;  /* 0x30000043ff437230 */ /* 0x000fe40000004100 */
        /* <DEDUP_REMOVED lines=30> */
.L_x_10839:
        /* <DEDUP_REMOVED lines=14> */
[----:B-1--4-:R-:W5:Y:S04]  /*1520*/  LDG.E.128 R64, desc[UR16][R116.64+0x200] ;  /* 0x0002001074407981 */ /* 0x012f68000c1e1d00 */
[----:B------:R-:W5:Y:S04]  /*1530*/  LDG.E.128 R68, desc[UR16][R116.64+0x400] ;  /* 0x0004001074447981 */ /* 0x000f68000c1e1d00 */
[----:B------:R-:W5:Y:S01]  /*1540*/  LDG.E.128 R72, desc[UR16][R116.64+0x600] ;  /* 0x0006001074487981 */ /* 0x000f62000c1e1d00 */
        /* <DEDUP_REMOVED lines=9> */
[----:B------:R-:W-:-:S03]  /*15e0*/  SHF.L.U32 R3, R113, 0x5, RZ ;  /* 0x0000000571037819 */ /* 0x000fc600000006ff */
        /* <DEDUP_REMOVED lines=13> */
[----:B------:R-:W-:-:S05]  /*16c0*/  ISETP.NE.AND P0, PT, R113, RZ, PT ;  /* 0x000000ff7100720c */ /* 0x000fca0003f05270 */
[----:B------:R-:W-:Y:S01]  /*16d0*/  MOV R169, UR10 ;  /* 0x0000000a00a97c02 */ /* 0x000fe20008000f00 */
[----:B--2---:R-:W-:Y:S04]  /*16e0*/  STS.128 [R3], R60 ;  /* 0x0000003c03007388 */ /* 0x004fe80000000c00 */
[----:B-----5:R-:W-:Y:S04]  /*16f0*/  STS.128 [R3+0x200], R64 ;  /* 0x0002004003007388 */ /* 0x020fe80000000c00 */
[----:B------:R-:W-:Y:S04]  /*1700*/  STS.128 [R3+0x400], R68 ;  /* 0x0004004403007388 */ /* 0x000fe80000000c00 */
[----:B------:R0:W-:Y:S01]  /*1710*/  STS.128 [R3+0x600], R72 ;  /* 0x0006004803007388 */ /* 0x0001e20000000c00 */
[----:B------:R-:W-:-:S03]  /*1720*/  NOP ;  /* 0x0000000000007918 */ /* 0x000fc60000000000 */
[----:B------:R-:W2:Y:S01]  /*1730*/  LDG.E.64 R118, desc[UR16][R118.64] ;  /* 0x0000001076767981 */ /* 0x000ea2000c1e1b00 */
[----:B------:R-:W4:Y:S01]  /*1740*/  S2UR UR11, SR_CgaCtaId ;  /* 0x00000000000b79c3 */ /* 0x000f220000008800 */
[----:B------:R-:W-:Y:S01]  /*1750*/  UMOV UR10, 0x400 ;  /* 0x00000400000a7882 */ /* 0x000fe20000000000 */
[----:B------:R-:W-:Y:S01]  /*1760*/  ISETP.NE.AND P2, PT, R113, 0x3f, PT ;  /* 0x0000003f7100780c */ /* 0x000fe20003f45270 */
[----:B------:R-:W-:Y:S01]  /*1770*/  BSSY.RECONVERGENT B0, `(.L_x_10742) ;  /* 0x00000de000007945 */ /* 0x000fe20003800200 */
[----:B---3--:R-:W-:Y:S02]  /*1780*/  R2UR UR38, R115 ;  /* 0x00000000732672ca */ /* 0x008fe400000e0000 */
[----:B------:R-:W-:Y:S01]  /*1790*/  R2UR UR37, R114 ;  /* 0x00000000722572ca */ /* 0x000fe200000e0000 */
[----:B----4-:R-:W-:-:S10]  /*17a0*/  ULEA UR11, UR11, UR10, 0x18 ;  /* 0x0000000a0b0b7291 */ /* 0x010fd4000f8ec0ff */
        /* <DEDUP_REMOVED lines=39> */
[----:B------:R-:W0:Y:S08]  /*1a20*/  MUFU.COS R156, R115 ;  /* 0x00000073009c7308 */ /* 0x000e300000000000 */
[----:B------:R-:W-:Y:S08]  /*1a30*/  MUFU.SIN R115, R62 ;  /* 0x0000003e00737308 */ /* 0x000ff00000000400 */
        /* <DEDUP_REMOVED lines=11> */
[----:B------:R-:W-:-:S04]  /*1af0*/  FMUL.FTZ R3, R66, 1.4426950216293334961 ;  /* 0x3fb8aa3b42037820 */ /* 0x000fc80000410000 */
[-C--:B------:R-:W-:Y:S01]  /*1b00*/  FMUL.FTZ R72, R89, R3.reuse ;  /* 0x0000000359487220 */ /* 0x080fe20000410000 */
[-C--:B------:R-:W-:Y:S01]  /*1b10*/  FMUL.FTZ R68, R91, R3.reuse ;  /* 0x000000035b447220 */ /* 0x080fe20000410000 */
[----:B------:R3:W-:Y:S01]  /*1b20*/  MUFU.COS R133, R61 ;  /* 0x0000003d00857308 */ /* 0x0007e20000000000 */
[-C--:B------:R-:W-:Y:S01]  /*1b30*/  FMUL.FTZ R66, R88, R3.reuse ;  /* 0x0000000358427220 */ /* 0x080fe20000410000 */
[-C--:B------:R-:W-:Y:S01]  /*1b40*/  FMUL.FTZ R70, R86, R3.reuse ;  /* 0x0000000356467220 */ /* 0x080fe20000410000 */
[-C--:B------:R-:W-:Y:S01]  /*1b50*/  FMUL.FTZ R74, R84, R3.reuse ;  /* 0x00000003544a7220 */ /* 0x080fe20000410000 */
[-C--:B------:R-:W-:Y:S01]  /*1b60*/  FMUL.FTZ R114, R82, R3.reuse ;  /* 0x0000000352727220 */ /* 0x080fe20000410000 */
[-C--:B------:R-:W-:Y:S01]  /*1b70*/  FMUL.FTZ R120, R85, R3.reuse ;  /* 0x0000000355787220 */ /* 0x080fe20000410000 */
[-C--:B------:R-:W-:Y:S01]  /*1b80*/  FMUL.FTZ R122, R83, R3.reuse ;  /* 0x00000003537a7220 */ /* 0x080fe20000410000 */
[-C--:B------:R-:W-:Y:S01]  /*1b90*/  FMUL.FTZ R124, R81, R3.reuse ;  /* 0x00000003517c7220 */ /* 0x080fe20000410000 */
[----:B------:R-:W-:Y:S01]  /*1ba0*/  MUFU.SIN R125, R62 ;  /* 0x0000003e007d7308 */ /* 0x000fe20000000400 */
[----:B---3--:R-:W-:-:S07]  /*1bb0*/  FMUL.FTZ R61, R97, R3 ;  /* 0x00000003613d7220 */ /* 0x008fce0000410000 */
[----:B------:R3:W-:Y:S08]  /*1bc0*/  MUFU.COS R129, R62 ;  /* 0x0000003e00817308 */ /* 0x0007f00000000000 */
[----:B------:R-:W-:Y:S01]  /*1bd0*/  MUFU.SIN R63, R112 ;  /* 0x00000070003f7308 */ /* 0x000fe20000000400 */
[----:B---3--:R-:W-:-:S07]  /*1be0*/  FMUL.FTZ R62, R90, R3 ;  /* 0x000000035a3e7220 */ /* 0x008fce0000410000 */
[----:B------:R3:W4:Y:S08]  /*1bf0*/  MUFU.COS R153, R112 ;  /* 0x0000007000997308 */ /* 0x0007300000000000 */
[----:B------:R-:W-:Y:S01]  /*1c00*/  MUFU.SIN R155, R60 ;  /* 0x0000003c009b7308 */ /* 0x000fe20000000400 */
[----:B---3--:R-:W-:-:S07]  /*1c10*/  FMUL.FTZ R112, R87, R3 ;  /* 0x0000000357707220 */ /* 0x008fce0000410000 */
[----:B------:R3:W-:Y:S08]  /*1c20*/  MUFU.COS R157, R60 ;  /* 0x0000003c009d7308 */ /* 0x0007f00000000000 */
[----:B------:R-:W0:Y:S01]  /*1c30*/  MUFU.EX2 R61, R61 ;  /* 0x0000003d003d7308 */ /* 0x000e220000000800 */
[----:B---3--:R-:W-:-:S03]  /*1c40*/  IADD3 R60, PT, PT, R113, 0x200, RZ ;  /* 0x00000200713c7810 */ /* 0x008fc60007ffe0ff */
[----:B------:R-:W4:Y:S01]  /*1c50*/  MUFU.EX2 R62, R62 ;  /* 0x0000003e003e7308 */ /* 0x000f220000000800 */
[----:B------:R-:W-:Y:S02]  /*1c60*/  SEL R169, R169, R60, !P0 ;  /* 0x0000003ca9a97207 */ /* 0x000fe40004000000 */
[----:B------:R-:W-:Y:S01]  /*1c70*/  LOP3.LUT R60, R113, 0x3e0, RZ, 0xc0, !PT ;  /* 0x000003e0713c7812 */ /* 0x000fe200078ec0ff */
[----:B------:R-:W3:Y:S03]  /*1c80*/  MUFU.EX2 R72, R72 ;  /* 0x0000004800487308 */ /* 0x000ee60000000800 */
[----:B------:R-:W-:Y:S01]  /*1c90*/  IADD3 R60, PT, PT, R60, R53, RZ ;  /* 0x000000353c3c7210 */ /* 0x000fe20007ffe0ff */
[----:B------:R-:W-:Y:S01]  /*1ca0*/  MUFU.SIN R131, R64 ;  /* 0x0000004000837308 */ /* 0x000fe20000000400 */
[C---:B0-----:R-:W-:Y:S02]  /*1cb0*/  FMUL.FTZ R156, R61.reuse, R156 ;  /* 0x0000009c3d9c7220 */ /* 0x041fe40000410000 */
[----:B------:R-:W-:Y:S01]  /*1cc0*/  LEA R116, R60, R51, 0x5 ;  /* 0x000000333c747211 */ /* 0x000fe200078e28ff */
[----:B------:R-:W-:Y:S01]  /*1cd0*/  FMUL.FTZ R154, R61, R154 ;  /* 0x0000009a3d9a7220 */ /* 0x000fe20000410000 */
[C---:B----4-:R-:W-:Y:S01]  /*1ce0*/  FMUL.FTZ R153, R62.reuse, R153 ;  /* 0x000000993e997220 */ /* 0x050fe20000410000 */
[----:B------:R-:W-:-:S02]  /*1cf0*/  FMUL.FTZ R152, R62, R63 ;  /* 0x0000003f3e987220 */ /* 0x000fc40000410000 */
[----:B------:R0:W4:Y:S01]  /*1d00*/  MUFU.COS R127, R64 ;  /* 0x00000040007f7308 */ /* 0x0001220000000000 */
[----:B------:R-:W5:Y:S01]  /*1d10*/  LDS.128 R60, [R116] ;  /* 0x00000000743c7984 */ /* 0x000f620000000c00 */
[C---:B---3--:R-:W-:Y:S01]  /*1d20*/  FMUL.FTZ R143, R72.reuse, R143 ;  /* 0x0000008f488f7220 */ /* 0x048fe20000410000 */
[----:B------:R-:W-:Y:S01]  /*1d30*/  FMUL.FTZ R142, R72, R73 ;  /* 0x00000049488e7220 */ /* 0x000fe20000410000 */
[----:B------:R-:W-:-:S04]  /*1d40*/  FMUL.FTZ R72, R78, R3 ;  /* 0x000000034e487220 */ /* 0x000fc80000410000 */
[----:B------:R-:W3:Y:S01]  /*1d50*/  MUFU.EX2 R68, R68 ;  /* 0x0000004400447308 */ /* 0x000ee20000000800 */
[----:B0-----:R-:W-:-:S03]  /*1d60*/  FMUL.FTZ R64, R93, R3 ;  /* 0x000000035d407220 */ /* 0x001fc60000410000 */
[----:B------:R-:W0:Y:S01]  /*1d70*/  MUFU.EX2 R66, R66 ;  /* 0x0000004200427308 */ /* 0x000e220000000800 */
[----:B--2---:R-:W-:-:S03]  /*1d80*/  FMUL.FTZ R192, R0, R118 ;  /* 0x0000007600c07220 */ /* 0x004fc60000410000 */
[----:B------:R-:W2:Y:S01]  /*1d90*/  MUFU.EX2 R64, R64 ;  /* 0x0000004000407308 */ /* 0x000ea20000000800 */
[-C--:B------:R-:W-:Y:S01]  /*1da0*/  FMUL.FTZ R191, R111, R118.reuse ;  /* 0x000000766fbf7220 */ /* 0x080fe20000410000 */
[-C--:B------:R-:W-:Y:S01]  /*1db0*/  FMUL.FTZ R190, R110, R118.reuse ;  /* 0x000000766ebe7220 */ /* 0x080fe20000410000 */
[-C--:B------:R-:W-:Y:S01]  /*1dc0*/  FMUL.FTZ R189, R109, R118.reuse ;  /* 0x000000766dbd7220 */ /* 0x080fe20000410000 */
[----:B------:R-:W1:Y:S01]  /*1dd0*/  MUFU.EX2 R70, R70 ;  /* 0x0000004600467308 */ /* 0x000e620000000800 */
[-C--:B------:R-:W-:Y:S01]  /*1de0*/  FMUL.FTZ R188, R108, R118.reuse ;  /* 0x000000766cbc7220 */ /* 0x080fe20000410000 */
[C---:B---3--:R-:W-:Y:S01]  /*1df0*/  FMUL.FTZ R147, R68.reuse, R147 ;  /* 0x0000009344937220 */ /* 0x048fe20000410000 */
[----:B------:R-:W-:Y:S01]  /*1e00*/  FMUL.FTZ R146, R68, R69 ;  /* 0x0000004544927220 */ /* 0x000fe20000410000 */
[----:B------:R-:W3:Y:S01]  /*1e10*/  MUFU.EX2 R74, R74 ;  /* 0x0000004a004a7308 */ /* 0x000ee20000000800 */
[----:B------:R-:W-:Y:S01]  /*1e20*/  FMUL.FTZ R68, R80, R3 ;  /* 0x0000000350447220 */ /* 0x000fe20000410000 */
[C---:B0-----:R-:W-:Y:S01]  /*1e30*/  FMUL.FTZ R149, R66.reuse, R149 ;  /* 0x0000009542957220 */ /* 0x041fe20000410000 */
[----:B------:R-:W-:Y:S01]  /*1e40*/  FMUL.FTZ R148, R66, R67 ;  /* 0x0000004342947220 */ /* 0x000fe20000410000 */
[----:B------:R-:W0:Y:S01]  /*1e50*/  MUFU.EX2 R112, R112 ;  /* 0x0000007000707308 */ /* 0x000e220000000800 */
[----:B------:R-:W-:Y:S01]  /*1e60*/  FMUL.FTZ R3, R92, R3 ;  /* 0x000000035c037220 */ /* 0x000fe20000410000 */
[C---:B--2---:R-:W-:Y:S01]  /*1e70*/  FMUL.FTZ R151, R64.reuse, R151 ;  /* 0x0000009740977220 */ /* 0x044fe20000410000 */
[----:B------:R-:W-:Y:S01]  /*1e80*/  FMUL.FTZ R150, R64, R65 ;  /* 0x0000004140967220 */ /* 0x000fe20000410000 */
[----:B------:R2:W4:Y:S01]  /*1e90*/  MUFU.EX2 R126, R72 ;  /* 0x00000048007e7308 */ /* 0x0005220000000800 */
[----:B------:R-:W4:Y:S01]  /*1ea0*/  LDS.128 R64, [R116+0x10] ;  /* 0x0000100074407984 */ /* 0x000f220000000c00 */
[C---:B-1----:R-:W-:Y:S01]  /*1eb0*/  FMUL.FTZ R145, R70.reuse, R145 ;  /* 0x0000009146917220 */ /* 0x042fe20000410000 */
[----:B------:R-:W-:Y:S01]  /*1ec0*/  FMUL.FTZ R144, R70, R71 ;  /* 0x0000004746907220 */ /* 0x000fe20000410000 */
[----:B------:R-:W1:Y:S01]  /*1ed0*/  MUFU.EX2 R114, R114 ;  /* 0x0000007200727308 */ /* 0x000e620000000800 */
[----:B------:R-:W-:Y:S01]  /*1ee0*/  FMUL.FTZ R187, R107, R118 ;  /* 0x000000766bbb7220 */ /* 0x000fe20000410000 */
[C---:B---3--:R-:W-:Y:S01]  /*1ef0*/  FMUL.FTZ R141, R74.reuse, R141 ;  /* 0x0000008d4a8d7220 */ /* 0x048fe20000410000 */
[----:B------:R-:W-:Y:S01]  /*1f00*/  FMUL.FTZ R140, R74, R75 ;  /* 0x0000004b4a8c7220 */ /* 0x000fe20000410000 */
[----:B------:R3:W1:Y:S01]  /*1f10*/  MUFU.EX2 R132, R68 ;  /* 0x0000004400847308 */ /* 0x0006620000000800 */
[----:B--2---:R-:W-:Y:S01]  /*1f20*/  LDS.128 R72, [R116+0x30] ;  /* 0x0000300074487984 */ /* 0x004fe20000000c00 */
[C---:B0-----:R-:W-:Y:S01]  /*1f30*/  FMUL.FTZ R139, R112.reuse, R139 ;  /* 0x0000008b708b7220 */ /* 0x041fe20000410000 */
[----:B------:R-:W-:Y:S01]  /*1f40*/  FMUL.FTZ R138, R112, R115 ;  /* 0x00000073708a7220 */ /* 0x000fe20000410000 */
[----:B------:R-:W-:Y:S01]  /*1f50*/  FMUL.FTZ R112, R92, UR38 ;  /* 0x000000265c707c20 */ /* 0x000fe20008410000 */
[----:B-----5:R-:W-:-:S02]  /*1f60*/  HADD2.F32 R115, -RZ, R60.H0_H0 ;  /* 0x2000003cff737230 */ /* 0x020fc40000004100 */
[C---:B----4-:R-:W-:Y:S01]  /*1f70*/  FMUL.FTZ R127, R126.reuse, R127 ;  /* 0x0000007f7e7f7220 */ /* 0x050fe20000410000 */
[----:B------:R-:W-:Y:S01]  /*1f80*/  FMUL.FTZ R126, R126, R131 ;  /* 0x000000837e7e7220 */ /* 0x000fe20000410000 */
[----:B------:R-:W-:Y:S01]  /*1f90*/  FMUL.RZ R131, R112, 0.15915493667125701904 ;  /* 0x3e22f98370837820 */ /* 0x000fe2000040c000 */
[----:B---3--:R0:W2:Y:S01]  /*1fa0*/  LDS.128 R68, [R116+0x20] ;  /* 0x0000200074447984 */ /* 0x0080a20000000c00 */
[C---:B-1----:R-:W-:Y:S01]  /*1fb0*/  FMUL.FTZ R137, R114.reuse, R137 ;  /* 0x0000008972897220 */ /* 0x042fe20000410000 */
[----:B------:R-:W-:Y:S01]  /*1fc0*/  FMUL.FTZ R136, R114, R117 ;  /* 0x0000007572887220 */ /* 0x000fe20000410000 */
[----:B------:R-:W-:Y:S01]  /*1fd0*/  HADD2.F32 R114, -RZ, R60.H1_H1 ;  /* 0x3000003cff727230 */ /* 0x000fe20000004100 */
[----:B------:R-:W1:Y:S01]  /*1fe0*/  MUFU.COS R130, R131 ;  /* 0x0000008300827308 */ /* 0x000e620000000000 */
[C---:B------:R-:W-:Y:S01]  /*1ff0*/  FMUL.FTZ R133, R132.reuse, R133 ;  /* 0x0000008584857220 */ /* 0x040fe20000410000 */
[----:B------:R-:W-:Y:S01]  /*2000*/  FMUL.FTZ R132, R132, R123 ;  /* 0x0000007b84847220 */ /* 0x000fe20000410000 */
[----:B------:R-:W-:-:S02]  /*2010*/  HADD2.F32 R112, -RZ, R61.H0_H0 ;  /* 0x2000003dff707230 */ /* 0x000fc40000004100 */
[-C--:B------:R-:W-:Y:S01]  /*2020*/  FMUL.FTZ R186, R106, R118.reuse ;  /* 0x000000766aba7220 */ /* 0x080fe20000410000 */
[----:B0-----:R-:W-:Y:S02]  /*2030*/  HADD2.F32 R116, -RZ, R61.H1_H1 ;  /* 0x3000003dff747230 */ /* 0x001fe40000004100 */
[-C--:B------:R-:W-:Y:S01]  /*2040*/  FMUL.FTZ R185, R105, R118.reuse ;  /* 0x0000007669b97220 */ /* 0x080fe20000410000 */
[----:B------:R-:W-:Y:S01]  /*2050*/  HADD2.F32 R117, -RZ, R62.H0_H0 ;  /* 0x2000003eff757230 */ /* 0x000fe20000004100 */
[----:B------:R-:W0:Y:S01]  /*2060*/  MUFU.SIN R60, R131 ;  /* 0x00000083003c7308 */ /* 0x000e220000000400 */
[-C--:B------:R-:W-:Y:S01]  /*2070*/  FMUL.FTZ R184, R104, R118.reuse ;  /* 0x0000007668b87220 */ /* 0x080fe20000410000 */
[-C--:B------:R-:W-:Y:S01]  /*2080*/  FMUL.FTZ R183, R103, R118.reuse ;  /* 0x0000007667b77220 */ /* 0x080fe20000410000 */
[-C--:B------:R-:W-:Y:S01]  /*2090*/  FMUL.FTZ R182, R102, R118.reuse ;  /* 0x0000007666b67220 */ /* 0x080fe20000410000 */
[-C--:B------:R-:W-:Y:S01]  /*20a0*/  FMUL.FTZ R181, R101, R118.reuse ;  /* 0x0000007665b57220 */ /* 0x080fe20000410000 */
[-C--:B------:R-:W-:Y:S01]  /*20b0*/  FMUL.FTZ R180, R100, R118.reuse ;  /* 0x0000007664b47220 */ /* 0x080fe20000410000 */
[-C--:B------:R-:W-:Y:S01]  /*20c0*/  FMUL.FTZ R179, R99, R118.reuse ;  /* 0x0000007663b37220 */ /* 0x080fe20000410000 */
[-C--:B------:R-:W-:Y:S01]  /*20d0*/  FMUL.FTZ R177, R98, R118.reuse ;  /* 0x0000007662b17220 */ /* 0x080fe20000410000 */
[----:B------:R-:W1:Y:S01]  /*20e0*/  MUFU.EX2 R3, R3 ;  /* 0x0000000300037308 */ /* 0x000e620000000800 */
[----:B------:R-:W-:Y:S01]  /*20f0*/  FMUL.FTZ R209, R96, R118 ;  /* 0x0000007660d17220 */ /* 0x000fe20000410000 */
[-C--:B------:R-:W-:Y:S01]  /*2100*/  FMUL.FTZ R208, R0, -R119.reuse ;  /* 0x8000007700d07220 */ /* 0x080fe20000410000 */
[----:B------:R-:W-:Y:S01]  /*2110*/  FMUL.FTZ R207, R111, -R119 ;  /* 0x800000776fcf7220 */ /* 0x000fe20000410000 */
[----:B------:R-:W3:Y:S01]  /*2120*/  MUFU.EX2 R122, R122 ;  /* 0x0000007a007a7308 */ /* 0x000ee20000000800 */
[----:B------:R-:W-:-:S02]  /*2130*/  HADD2.F32 R123, -RZ, R64.H0_H0 ;  /* 0x20000040ff7b7230 */ /* 0x000fc40000004100 */
[-C--:B------:R-:W-:Y:S01]  /*2140*/  FMUL.FTZ R206, R110, -R119.reuse ;  /* 0x800000776ece7220 */ /* 0x080fe20000410000 */
[--C-:B------:R-:W-:Y:S01]  /*2150*/  HADD2.F32 R158, -RZ, R65.reuse.H0_H0 ;  /* 0x20000041ff9e7230 */ /* 0x100fe20000004100 */
[----:B------:R-:W4:Y:S01]  /*2160*/  MUFU.EX2 R124, R124 ;  /* 0x0000007c007c7308 */ /* 0x000f220000000800 */
[----:B------:R-:W-:Y:S02]  /*2170*/  HADD2.F32 R160, -RZ, R65.H1_H1 ;  /* 0x30000041ffa07230 */ /* 0x000fe40000004100 */
[----:B------:R-:W-:Y:S01]  /*2180*/  FMUL.FTZ R205, R109, -R119 ;  /* 0x800000776dcd7220 */ /* 0x000fe20000410000 */
[----:B------:R-:W-:Y:S01]  /*2190*/  HADD2.F32 R159, -RZ, R66.H1_H1 ;  /* 0x30000042ff9f7230 */ /* 0x000fe20000004100 */
[----:B------:R-:W5:Y:S01]  /*21a0*/  MUFU.EX2 R120, R120 ;  /* 0x0000007800787308 */ /* 0x000f620000000800 */
[--C-:B------:R-:W-:Y:S02]  /*21b0*/  HADD2.F32 R162, -RZ, R67.reuse.H0_H0 ;  /* 0x20000043ffa27230 */ /* 0x100fe40000004100 */
[C---:B-1----:R-:W-:Y:S01]  /*21c0*/  FMUL.FTZ R130, R3.reuse, R130 ;  /* 0x0000008203827220 */ /* 0x042fe20000410000 */
[----:B0-----:R-:W-:Y:S01]  /*21d0*/  FMUL.FTZ R131, R3, R60 ;  /* 0x0000003c03837220 */ /* 0x001fe20000410000 */
[----:B------:R-:W-:Y:S01]  /*21e0*/  LEA R3, R169, UR11, 0x3 ;  /* 0x0000000ba9037c11 */ /* 0x000fe2000f8e18ff */
[----:B------:R-:W-:-:S02]  /*21f0*/  HADD2.F32 R164, -RZ, R67.H1_H1 ;  /* 0x30000043ffa47230 */ /* 0x000fc40000004100 */
[C---:B---3--:R-:W-:Y:S01]  /*2200*/  FMUL.FTZ R128, R122.reuse, R125 ;  /* 0x0000007d7a807220 */ /* 0x048fe20000410000 */
[----:B------:R-:W-:Y:S01]  /*2210*/  FMUL.FTZ R129, R122, R129 ;  /* 0x000000817a817220 */ /* 0x000fe20000410000 */
[----:B------:R-:W-:Y:S01]  /*2220*/  HADD2.F32 R122, -RZ, R63.H1_H1 ;  /* 0x3000003fff7a7230 */ /* 0x000fe20000004100 */
[----:B------:R0:W-:Y:S01]  /*2230*/  STS.64 [R3+0x39e0], R130 ;  /* 0x0039e08203007388 */ /* 0x0001e20000000a00 */
[C---:B----4-:R-:W-:Y:S01]  /*2240*/  FMUL.FTZ R125, R124.reuse, R157 ;  /* 0x0000009d7c7d7220 */ /* 0x050fe20000410000 */
[----:B------:R-:W-:Y:S01]  /*2250*/  FMUL.FTZ R124, R124, R155 ;  /* 0x0000009b7c7c7220 */ /* 0x000fe20000410000 */
[----:B------:R-:W-:Y:S02]  /*2260*/  HADD2.F32 R155, -RZ, R64.H1_H1 ;  /* 0x30000040ff9b7230 */ /* 0x000fe40000004100 */
[----:B------:R-:W-:Y:S01]  /*2270*/  FMUL.FTZ R204, R108, -R119 ;  /* 0x800000776ccc7220 */ /* 0x000fe20000410000 */
[C---:B-----5:R-:W-:Y:S01]  /*2280*/  FMUL.FTZ R135, R120.reuse, R135 ;  /* 0x0000008778877220 */ /* 0x060fe20000410000 */
[----:B------:R-:W-:Y:S01]  /*2290*/  FMUL.FTZ R134, R120, R121 ;  /* 0x0000007978867220 */ /* 0x000fe20000410000 */
[----:B------:R-:W-:-:S02]  /*22a0*/  HADD2.F32 R121, -RZ, R62.H1_H1 ;  /* 0x3000003eff797230 */ /* 0x000fc40000004100 */
[-C--:B------:R-:W-:Y:S01]  /*22b0*/  FMUL.FTZ R203, R107, -R119.reuse ;  /* 0x800000776bcb7220 */ /* 0x080fe20000410000 */
[----:B------:R-:W-:Y:S02]  /*22c0*/  HADD2.F32 R120, -RZ, R63.H0_H0 ;  /* 0x2000003fff787230 */ /* 0x000fe40000004100 */
[-C--:B------:R-:W-:Y:S01]  /*22d0*/  FMUL.FTZ R202, R106, -R119.reuse ;  /* 0x800000776aca7220 */ /* 0x080fe20000410000 */
[----:B------:R-:W-:Y:S02]  /*22e0*/  HADD2.F32 R157, -RZ, R66.H0_H0 ;  /* 0x20000042ff9d7230 */ /* 0x000fe40000004100 */
[-C--:B------:R-:W-:Y:S01]  /*22f0*/  FMUL.FTZ R201, R105, -R119.reuse ;  /* 0x8000007769c97220 */ /* 0x080fe20000410000 */
[--C-:B--2---:R-:W-:Y:S02]  /*2300*/  HADD2.F32 R161, -RZ, R68.reuse.H0_H0 ;  /* 0x20000044ffa17230 */ /* 0x104fe40000004100 */
[----:B------:R-:W-:Y:S01]  /*2310*/  FMUL.FTZ R200, R104, -R119 ;  /* 0x8000007768c87220 */ /* 0x000fe20000410000 */
[----:B------:R-:W-:-:S02]  /*2320*/  HADD2.F32 R163, -RZ, R68.H1_H1 ;  /* 0x30000044ffa37230 */ /* 0x000fc40000004100 */
[-C--:B------:R-:W-:Y:S01]  /*2330*/  FMUL.FTZ R199, R103, -R119.reuse ;  /* 0x8000007767c77220 */ /* 0x080fe20000410000 */
[--C-:B------:R-:W-:Y:S02]  /*2340*/  HADD2.F32 R166, -RZ, R69.reuse.H0_H0 ;  /* 0x20000045ffa67230 */ /* 0x100fe40000004100 */
[-C--:B------:R-:W-:Y:S01]  /*2350*/  FMUL.FTZ R198, R102, -R119.reuse ;  /* 0x8000007766c67220 */ /* 0x080fe20000410000 */
[----:B------:R-:W-:Y:S02]  /*2360*/  HADD2.F32 R168, -RZ, R69.H1_H1 ;  /* 0x30000045ffa87230 */ /* 0x000fe40000004100 */
[-C--:B------:R-:W-:Y:S01]  /*2370*/  FMUL.FTZ R197, R101, -R119.reuse ;  /* 0x8000007765c57220 */ /* 0x080fe20000410000 */
[--C-:B------:R-:W-:Y:S02]  /*2380*/  HADD2.F32 R165, -RZ, R70.reuse.H0_H0 ;  /* 0x20000046ffa57230 */ /* 0x100fe40000004100 */
[----:B------:R-:W-:Y:S01]  /*2390*/  FMUL.FTZ R196, R100, -R119 ;  /* 0x8000007764c47220 */ /* 0x000fe20000410000 */
[----:B------:R-:W-:-:S02]  /*23a0*/  HADD2.F32 R167, -RZ, R70.H1_H1 ;  /* 0x30000046ffa77230 */ /* 0x000fc40000004100 */
[-C--:B------:R-:W-:Y:S01]  /*23b0*/  FMUL.FTZ R195, R99, -R119.reuse ;  /* 0x8000007763c37220 */ /* 0x080fe20000410000 */
[--C-:B------:R-:W-:Y:S02]  /*23c0*/  HADD2.F32 R170, -RZ, R71.reuse.H0_H0 ;  /* 0x20000047ffaa7230 */ /* 0x100fe40000004100 */
[-C--:B------:R-:W-:Y:S01]  /*23d0*/  FMUL.FTZ R193, R98, -R119.reuse ;  /* 0x8000007762c17220 */ /* 0x080fe20000410000 */
[----:B------:R-:W-:Y:S02]  /*23e0*/  HADD2.F32 R172, -RZ, R71.H1_H1 ;  /* 0x30000047ffac7230 */ /* 0x000fe40000004100 */
[----:B------:R-:W-:Y:S01]  /*23f0*/  FMUL.FTZ R210, R96, -R119 ;  /* 0x8000007760d27220 */ /* 0x000fe20000410000 */
        /* <DEDUP_REMOVED lines=19> */
.L_x_10743:
[----:B------:R-:W-:-:S06]  /*2530*/  LEA R118, R113, UR11, 0x3 ;  /* 0x0000000b71767c11 */ /* 0x000fcc000f8e18ff */
[----:B------:R-:W0:Y:S02]  /*2540*/  LDS.64 R118, [R118+0x49e8] ;  /* 0x0049e80076767984 */ /* 0x000e240000000a00 */
.L_x_10744:
[----:B------:R-:W-:Y:S05]  /*2550*/  BSYNC.RECONVERGENT B0 ;  /* 0x0000000000007941 */ /* 0x000fea0003800200 */
.L_x_10742:
[----:B------:R-:W2:Y:S01]  /*2560*/  @P1 LDC R60, c[0x0][0x38c] ;  /* 0x0000e300ff3c1b82 */ /* 0x000ea20000000800 */
[----:B------:R-:W-:Y:S01]  /*2570*/  MOV R3, UR9 ;  /* 0x0000000900037c02 */ /* 0x000fe20008000f00 */
[----:B------:R-:W-:Y:S01]  /*2580*/  HFMA2 R64, -RZ, RZ, 1.875, 0 ;  /* 0x3f800000ff407431 */ /* 0x000fe200000001ff */
[----:B------:R-:W-:Y:S02]  /*2590*/  CS2R R66, SRZ ;  /* 0x0000000000427805 */ /* 0x000fe4000001ff00 */
[----:B------:R-:W-:Y:S02]  /*25a0*/  MOV R65, RZ ;  /* 0x000000ff00417202 */ /* 0x000fe40000000f00 */
[----:B------:R-:W-:Y:S01]  /*25b0*/  @P1 IADD3 R3, PT, PT, R3, -0x2, RZ ;  /* 0xfffffffe03031810 */ /* 0x000fe20007ffe0ff */
[----:B------:R-:W-:-:S04]  /*25c0*/  FMUL.FTZ R63, R92, R114 ;  /* 0x000000725c3f7220 */ /* 0x000fc80000410000 */
[----:B------:R-:W-:Y:S01]  /*25d0*/  FMUL.FTZ R63, R50, R63 ;  /* 0x0000003f323f7220 */ /* 0x000fe20000410000 */
[----:B--2---:R-:W-:-:S04]  /*25e0*/  @P1 IMAD R3, R3, R60, UR6 ;  /* 0x0000000603031e24 */ /* 0x004fc8000f8e023c */
[----:B------:R-:W-:-:S04]  /*25f0*/  @P1 IMAD.WIDE R60, R3, 0x10, R94 ;  /* 0x00000010033c1825 */ /* 0x000fc800078e025e */
[----:B------:R-:W-:-:S04]  /*2600*/  FMUL.FTZ R3, R92, R115 ;  /* 0x000000735c037220 */ /* 0x000fc80000410000 */
[----:B------:R-:W-:Y:S01]  /*2610*/  FMUL.FTZ R3, R50, R3 ;  /* 0x0000000332037220 */ /* 0x000fe20000410000 */
[C---:B------:R-:W-:Y:S01]  /*2620*/  FMUL.FTZ R69, R154.reuse, R63 ;  /* 0x0000003f9a457220 */ /* 0x040fe20000410000 */
        /* <DEDUP_REMOVED lines=8> */
[C---:B------:R-:W-:Y:S01]  /*26b0*/  FFMA.FTZ R3, R49.reuse, R3, R62 ;  /* 0x0000000331037223 */ /* 0x040fe2000001003e */
[----:B------:R-:W-:Y:S01]  /*26c0*/  FMUL.FTZ R231, R88, R155 ;  /* 0x0000009b58e77220 */ /* 0x000fe20000410000 */
[----:B--2---:R-:W-:Y:S01]  /*26d0*/  FMUL.FTZ R61, R90, R121 ;  /* 0x000000795a3d7220 */ /* 0x004fe20000410000 */
[----:B------:R-:W-:Y:S01]  /*26e0*/  FFMA.FTZ R63, R49, R63, R68 ;  /* 0x0000003f313f7223 */ /* 0x000fe20000010044 */
[C---:B------:R-:W-:Y:S01]  /*26f0*/  FMUL.FTZ R62, R152.reuse, R3 ;  /* 0x00000003983e7220 */ /* 0x040fe20000410000 */
[C---:B------:R-:W-:Y:S01]  /*2700*/  FMUL.FTZ R226, R91.reuse, R160 ;  /* 0x000000a05be27220 */ /* 0x040fe20000410000 */
[----:B------:R-:W-:Y:S01]  /*2710*/  FMUL.FTZ R224, R91, R158 ;  /* 0x0000009e5be07220 */ /* 0x000fe20000410000 */
[-C--:B------:R-:W-:Y:S01]  /*2720*/  FMUL.FTZ R60, R152, R63.reuse ;  /* 0x0000003f983c7220 */ /* 0x080fe20000410000 */
[C---:B------:R-:W-:Y:S01]  /*2730*/  FFMA.FTZ R63, R153.reuse, R63, R62 ;  /* 0x0000003f993f7223 */ /* 0x040fe2000001003e */
[C---:B------:R-:W-:Y:S01]  /*2740*/  FMUL.FTZ R227, R86.reuse, R157 ;  /* 0x0000009d56e37220 */ /* 0x040fe20000410000 */
        /* <DEDUP_REMOVED lines=15> */
[----:B------:R-:W-:Y:S01]  /*2840*/  FMUL.FTZ R218, R87, R168 ;  /* 0x000000a857da7220 */ /* 0x000fe20000410000 */
[C---:B------:R-:W-:Y:S01]  /*2850*/  FFMA.FTZ R3, R47.reuse, R3, R60 ;  /* 0x000000032f037223 */ /* 0x040fe2000001003c */
[C---:B------:R-:W-:Y:S01]  /*2860*/  FMUL.FTZ R221, R82.reuse, R167 ;  /* 0x000000a752dd7220 */ /* 0x040fe20000410000 */
[----:B------:R-:W-:Y:S01]  /*2870*/  FFMA.FTZ R62, R47, R228, R62 ;  /* 0x000000e42f3e7223 */ /* 0x000fe2000001003e */
[----:B------:R-:W-:Y:S01]  /*2880*/  FMUL.FTZ R219, R82, R165 ;  /* 0x000000a552db7220 */ /* 0x000fe20000410000 */
[C---:B------:R-:W-:Y:S01]  /*2890*/  FMUL.FTZ R61, R148.reuse, R3 ;  /* 0x00000003943d7220 */ /* 0x040fe20000410000 */
[C---:B------:R-:W-:Y:S01]  /*28a0*/  FMUL.FTZ R212, R85.reuse, R170 ;  /* 0x000000aa55d47220 */ /* 0x040fe20000410000 */
[----:B------:R-:W-:Y:S01]  /*28b0*/  FMUL.FTZ R60, R148, R62 ;  /* 0x0000003e943c7220 */ /* 0x000fe20000410000 */
[----:B------:R-:W-:Y:S01]  /*28c0*/  FMUL.FTZ R214, R85, R172 ;  /* 0x000000ac55d67220 */ /* 0x000fe20000410000 */
[C---:B------:R-:W-:Y:S01]  /*28d0*/  FFMA.FTZ R61, R149.reuse, R62, R61 ;  /* 0x0000003e953d7223 */ /* 0x040fe2000001003d */
[C---:B------:R-:W-:Y:S01]  /*28e0*/  FMUL.FTZ R217, R80.reuse, R171 ;  /* 0x000000ab50d97220 */ /* 0x040fe20000410000 */
[----:B------:R-:W-:Y:S01]  /*28f0*/  FFMA.FTZ R60, R149, R3, -R60 ;  /* 0x00000003953c7223 */ /* 0x000fe2000001083c */
[----:B------:R-:W-:Y:S01]  /*2900*/  FMUL.FTZ R215, R80, R169 ;  /* 0x000000a950d77220 */ /* 0x000fe20000410000 */
[C---:B------:R-:W-:Y:S01]  /*2910*/  FFMA.FTZ R61, R46.reuse, R231, R61 ;  /* 0x000000e72e3d7223 */ /* 0x040fe2000001003d */
[----:B------:R-:W-:Y:S01]  /*2920*/  FMUL.FTZ R74, R83, R176 ;  /* 0x000000b0534a7220 */ /* 0x000fe20000410000 */
[----:B------:R-:W-:Y:S01]  /*2930*/  FFMA.FTZ R60, R46, R233, R60 ;  /* 0x000000e92e3c7223 */ /* 0x000fe2000001003c */
[----:B------:R-:W-:Y:S01]  /*2940*/  FMUL.FTZ R73, R78, R175 ;  /* 0x000000af4e497220 */ /* 0x000fe20000410000 */
[----:B------:R-:W-:Y:S01]  /*2950*/  FMUL.FTZ R62, R146, R61 ;  /* 0x0000003d923e7220 */ /* 0x000fe20000410000 */
[----:B------:R-:W-:Y:S01]  /*2960*/  FMUL.FTZ R75, R78, R173 ;  /* 0x000000ad4e4b7220 */ /* 0x000fe20000410000 */
[-C--:B------:R-:W-:Y:S01]  /*2970*/  FMUL.FTZ R68, R146, R60.reuse ;  /* 0x0000003c92447220 */ /* 0x080fe20000410000 */
[----:B------:R-:W-:Y:S01]  /*2980*/  ISETP.GT.U32.AND P2, PT, R113, 0x1f, PT ;  /* 0x0000001f7100780c */ /* 0x000fe20003f44070 */
[----:B------:R-:W-:Y:S01]  /*2990*/  FFMA.FTZ R3, R147, R60, -R62 ;  /* 0x0000003c93037223 */ /* 0x000fe2000001083e */
[----:B------:R-:W-:Y:S01]  /*29a0*/  FMUL.FTZ R211, R81, R194 ;  /* 0x000000c251d37220 */ /* 0x000fe20000410000 */
[----:B------:R-:W-:Y:S01]  /*29b0*/  FFMA.FTZ R68, R147, R61, R68 ;  /* 0x0000003d93447223 */ /* 0x000fe20000010044 */
[----:B------:R-:W-:Y:S01]  /*29c0*/  FMUL.FTZ R213, R81, R178 ;  /* 0x000000b251d57220 */ /* 0x000fe20000410000 */
[----:B------:R-:W-:-:S02]  /*29d0*/  FFMA.FTZ R3, R45, R224, R3 ;  /* 0x000000e02d037223 */ /* 0x000fc40000010003 */
[----:B------:R-:W-:Y:S02]  /*29e0*/  FFMA.FTZ R68, R45, R226, R68 ;  /* 0x000000e22d447223 */ /* 0x000fe40000010044 */
[CC--:B------:R-:W-:Y:S02]  /*29f0*/  FMUL.FTZ R61, R144.reuse, R3.reuse ;  /* 0x00000003903d7220 */ /* 0x0c0fe40000410000 */
[-C--:B------:R-:W-:Y:S02]  /*2a00*/  FMUL.FTZ R60, R144, R68.reuse ;  /* 0x00000044903c7220 */ /* 0x080fe40000410000 */
[C---:B------:R-:W-:Y:S02]  /*2a10*/  FFMA.FTZ R61, R145.reuse, R68, R61 ;  /* 0x00000044913d7223 */ /* 0x040fe4000001003d */
[----:B------:R-:W-:Y:S02]  /*2a20*/  FFMA.FTZ R60, R145, R3, -R60 ;  /* 0x00000003913c7223 */ /* 0x000fe4000001083c */
[----:B------:R-:W-:-:S02]  /*2a30*/  FFMA.FTZ R61, R44, R229, R61 ;  /* 0x000000e52c3d7223 */ /* 0x000fc4000001003d */
[----:B------:R-:W-:Y:S02]  /*2a40*/  FFMA.FTZ R60, R44, R227, R60 ;  /* 0x000000e32c3c7223 */ /* 0x000fe4000001003c */
[CC--:B------:R-:W-:Y:S02]  /*2a50*/  FMUL.FTZ R62, R142.reuse, R61.reuse ;  /* 0x0000003d8e3e7220 */ /* 0x0c0fe40000410000 */
[-C--:B------:R-:W-:Y:S02]  /*2a60*/  FMUL.FTZ R68, R142, R60.reuse ;  /* 0x0000003c8e447220 */ /* 0x080fe40000410000 */
[C---:B------:R-:W-:Y:S02]  /*2a70*/  FFMA.FTZ R3, R143.reuse, R60, -R62 ;  /* 0x0000003c8f037223 */ /* 0x040fe4000001083e */
[----:B------:R-:W-:Y:S02]  /*2a80*/  FFMA.FTZ R68, R143, R61, R68 ;  /* 0x0000003d8f447223 */ /* 0x000fe40000010044 */
[----:B------:R-:W-:-:S02]  /*2a90*/  FFMA.FTZ R3, R43, R220, R3 ;  /* 0x000000dc2b037223 */ /* 0x000fc40000010003 */
[----:B------:R-:W-:Y:S02]  /*2aa0*/  FFMA.FTZ R68, R43, R222, R68 ;  /* 0x000000de2b447223 */ /* 0x000fe40000010044 */
[CC--:B------:R-:W-:Y:S02]  /*2ab0*/  FMUL.FTZ R61, R140.reuse, R3.reuse ;  /* 0x000000038c3d7220 */ /* 0x0c0fe40000410000 */
[-C--:B------:R-:W-:Y:S02]  /*2ac0*/  FMUL.FTZ R60, R140, R68.reuse ;  /* 0x000000448c3c7220 */ /* 0x080fe40000410000 */
[C---:B------:R-:W-:Y:S02]  /*2ad0*/  FFMA.FTZ R61, R141.reuse, R68, R61 ;  /* 0x000000448d3d7223 */ /* 0x040fe4000001003d */
[----:B------:R-:W-:Y:S01]  /*2ae0*/  FFMA.FTZ R62, R141, R3, -R60 ;  /* 0x000000038d3e7223 */ /* 0x000fe2000001083c */
[-C--:B------:R-:W-:Y:S01]  /*2af0*/  FMUL.FTZ R60, R130, R154.reuse ;  /* 0x0000009a823c7220 */ /* 0x080fe20000410000 */
[C---:B------:R-:W-:Y:S01]  /*2b00*/  FMUL.FTZ R3, R131.reuse, R154 ;  /* 0x0000009a83037220 */ /* 0x040fe20000410000 */
[C---:B------:R-:W-:Y:S01]  /*2b10*/  FFMA.FTZ R63, R42.reuse, R225, R61 ;  /* 0x000000e12a3f7223 */ /* 0x040fe2000001003d */
[----:B------:R-:W-:Y:S01]  /*2b20*/  FFMA.FTZ R61, R42, R223, R62 ;  /* 0x000000df2a3d7223 */ /* 0x000fe2000001003e */
[-C--:B------:R-:W-:Y:S01]  /*2b30*/  FFMA.FTZ R60, R131, R156.reuse, R60 ;  /* 0x0000009c833c7223 */ /* 0x080fe2000001003c */
[----:B------:R-:W-:Y:S01]  /*2b40*/  FFMA.FTZ R3, R130, R156, -R3 ;  /* 0x0000009c82037223 */ /* 0x000fe20000010803 */
[C---:B------:R-:W-:Y:S01]  /*2b50*/  FMUL.FTZ R70, R138.reuse, R63 ;  /* 0x0000003f8a467220 */ /* 0x040fe20000410000 */
[----:B------:R-:W-:Y:S01]  /*2b60*/  FMUL.FTZ R72, R138, R61 ;  /* 0x0000003d8a487220 */ /* 0x000fe20000410000 */
[CC--:B------:R-:W-:Y:S01]  /*2b70*/  FMUL.FTZ R62, R152.reuse, R60.reuse ;  /* 0x0000003c983e7220 */ /* 0x0c0fe20000410000 */
[----:B------:R-:W-:Y:S01]  /*2b80*/  FMUL.FTZ R68, R152, R3 ;  /* 0x0000000398447220 */ /* 0x000fe20000410000 */
[C---:B------:R-:W-:Y:S01]  /*2b90*/  FFMA.FTZ R61, R139.reuse, R61, -R70 ;  /* 0x0000003d8b3d7223 */ /* 0x040fe20000010846 */
[----:B------:R-:W-:Y:S01]  /*2ba0*/  FFMA.FTZ R72, R139, R63, R72 ;  /* 0x0000003f8b487223 */ /* 0x000fe20000010048 */
[C---:B------:R-:W-:Y:S01]  /*2bb0*/  FFMA.FTZ R62, R153.reuse, R3, -R62 ;  /* 0x00000003993e7223 */ /* 0x040fe2000001083e */
[----:B------:R-:W-:Y:S01]  /*2bc0*/  FFMA.FTZ R68, R153, R60, R68 ;  /* 0x0000003c99447223 */ /* 0x000fe20000010044 */
[C---:B------:R-:W-:Y:S01]  /*2bd0*/  FFMA.FTZ R63, R41.reuse, R216, R61 ;  /* 0x000000d8293f7223 */ /* 0x040fe2000001003d */
[----:B------:R-:W-:Y:S01]  /*2be0*/  FFMA.FTZ R72, R41, R218, R72 ;  /* 0x000000da29487223 */ /* 0x000fe20000010048 */
[C---:B------:R-:W-:Y:S01]  /*2bf0*/  FMUL.FTZ R3, R150.reuse, R62 ;  /* 0x0000003e96037220 */ /* 0x040fe20000410000 */
[----:B------:R-:W-:Y:S01]  /*2c00*/  FMUL.FTZ R60, R150, R68 ;  /* 0x00000044963c7220 */ /* 0x000fe20000410000 */
[----:B------:R-:W-:-:S02]  /*2c10*/  FMUL.FTZ R69, R136, R63 ;  /* 0x0000003f88457220 */ /* 0x000fc40000410000 */
[C---:B------:R-:W-:Y:S01]  /*2c20*/  FFMA.FTZ R3, R151.reuse, R68, R3 ;  /* 0x0000004497037223 */ /* 0x040fe20000010003 */
[----:B------:R-:W-:Y:S01]  /*2c30*/  FFMA.FTZ R60, R151, R62, -R60 ;  /* 0x0000003e973c7223 */ /* 0x000fe2000001083c */
[-C--:B------:R-:W-:Y:S01]  /*2c40*/  FMUL.FTZ R68, R136, R72.reuse ;  /* 0x0000004888447220 */ /* 0x080fe20000410000 */
[C---:B------:R-:W-:Y:S01]  /*2c50*/  FFMA.FTZ R69, R137.reuse, R72, R69 ;  /* 0x0000004889457223 */ /* 0x040fe20000010045 */
[C---:B------:R-:W-:Y:S01]  /*2c60*/  FMUL.FTZ R61, R148.reuse, R3 ;  /* 0x00000003943d7220 */ /* 0x040fe20000410000 */
[-C--:B------:R-:W-:Y:S01]  /*2c70*/  FMUL.FTZ R62, R148, R60.reuse ;  /* 0x0000003c943e7220 */ /* 0x080fe20000410000 */
[----:B------:R-:W-:Y:S01]  /*2c80*/  FFMA.FTZ R68, R137, R63, -R68 ;  /* 0x0000003f89447223 */ /* 0x000fe20000010844 */
        /* <DEDUP_REMOVED lines=12> */
[C---:B------:R-:W-:Y:S01]  /*2d50*/  FFMA.FTZ R63, R39.reuse, R212, R63 ;  /* 0x000000d4273f7223 */ /* 0x040fe2000001003f */
        /* <DEDUP_REMOVED lines=8> */
[C---:B------:R-:W-:Y:S01]  /*2de0*/  FMUL.FTZ R3, R142.reuse, R61 ;  /* 0x0000003d8e037220 */ /* 0x040fe20000410000 */
[-C--:B------:R-:W-:Y:S01]  /*2df0*/  FMUL.FTZ R60, R142, R62.reuse ;  /* 0x0000003e8e3c7220 */ /* 0x080fe20000410000 */
[----:B------:R-:W-:Y:S01]  /*2e00*/  FFMA.FTZ R68, R133, R63, -R68 ;  /* 0x0000003f85447223 */ /* 0x000fe20000010844 */
        /* <DEDUP_REMOVED lines=8> */
[----:B------:R-:W-:Y:S01]  /*2e90*/  FFMA.FTZ R63, R129, R68, -R70 ;  /* 0x00000044813f7223 */ /* 0x000fe20000010846 */
[C---:B------:R-:W-:Y:S01]  /*2ea0*/  FFMA.FTZ R61, R141.reuse, R60, -R61 ;  /* 0x0000003c8d3d7223 */ /* 0x040fe2000001083d */
[----:B------:R-:W-:Y:S01]  /*2eb0*/  FFMA.FTZ R62, R141, R3, R62 ;  /* 0x000000038d3e7223 */ /* 0x000fe2000001003e */
[----:B------:R-:W-:Y:S01]  /*2ec0*/  FFMA.FTZ R68, R129, R69, R72 ;  /* 0x0000004581447223 */ /* 0x000fe20000010048 */
[----:B------:R-:W-:Y:S01]  /*2ed0*/  FMUL.FTZ R72, R83, R174 ;  /* 0x000000ae53487220 */ /* 0x000fe20000410000 */
[CC--:B------:R-:W-:Y:S01]  /*2ee0*/  FMUL.FTZ R3, R138.reuse, R61.reuse ;  /* 0x0000003d8a037220 */ /* 0x0c0fe20000410000 */
[----:B------:R-:W-:Y:S01]  /*2ef0*/  FMUL.FTZ R60, R138, R62 ;  /* 0x0000003e8a3c7220 */ /* 0x000fe20000410000 */
        /* <DEDUP_REMOVED lines=23> */
[----:B------:R-:W-:Y:S01]  /*3070*/  FMUL.FTZ R62, R132, R60 ;  /* 0x0000003c843e7220 */ /* 0x000fe20000410000 */
[----:B------:R-:W-:-:S02]  /*3080*/  FFMA.FTZ R63, R34, R211, R63 ;  /* 0x000000d3223f7223 */ /* 0x000fc4000001003f */
[C---:B------:R-:W-:Y:S01]  /*3090*/  FFMA.FTZ R61, R133.reuse, R60, -R61 ;  /* 0x0000003c853d7223 */ /* 0x040fe2000001083d */
[----:B------:R-:W-:-:S03]  /*30a0*/  FFMA.FTZ R62, R133, R3, R62 ;  /* 0x00000003853e7223 */ /* 0x000fc6000001003e */
[C---:B------:R-:W-:Y:S01]  /*30b0*/  FMUL.FTZ R3, R128.reuse, R61 ;  /* 0x0000003d80037220 */ /* 0x040fe20000410000 */
[----:B------:R-:W-:-:S03]  /*30c0*/  FMUL.FTZ R60, R128, R62 ;  /* 0x0000003e803c7220 */ /* 0x000fc60000410000 */
[C---:B------:R-:W-:Y:S01]  /*30d0*/  FFMA.FTZ R3, R129.reuse, R62, R3 ;  /* 0x0000003e81037223 */ /* 0x040fe20000010003 */
[----:B------:R-:W-:-:S03]  /*30e0*/  FFMA.FTZ R60, R129, R61, -R60 ;  /* 0x0000003d813c7223 */ /* 0x000fc6000001083c */
[C---:B------:R-:W-:Y:S01]  /*30f0*/  FMUL.FTZ R61, R126.reuse, R3 ;  /* 0x000000037e3d7220 */ /* 0x040fe20000410000 */
[----:B------:R-:W-:-:S03]  /*3100*/  FMUL.FTZ R62, R126, R60 ;  /* 0x0000003c7e3e7220 */ /* 0x000fc60000410000 */
[C---:B------:R-:W-:Y:S01]  /*3110*/  FFMA.FTZ R60, R127.reuse, R60, -R61 ;  /* 0x0000003c7f3c7223 */ /* 0x040fe2000001083d */
[----:B------:R-:W-:Y:S01]  /*3120*/  FFMA.FTZ R62, R127, R3, R62 ;  /* 0x000000037f3e7223 */ /* 0x000fe2000001003e */
[----:B------:R-:W-:Y:S02]  /*3130*/  P2R R3, PR, RZ, 0x4 ;  /* 0x00000004ff037803 */ /* 0x000fe40000000000 */
[C---:B------:R-:W-:Y:S01]  /*3140*/  FMUL.FTZ R61, R124.reuse, R60 ;  /* 0x0000003c7c3d7220 */ /* 0x040fe20000410000 */
[----:B------:R-:W-:-:S03]  /*3150*/  FMUL.FTZ R68, R124, R62 ;  /* 0x0000003e7c447220 */ /* 0x000fc60000410000 */
[C---:B------:R-:W-:Y:S01]  /*3160*/  FFMA.FTZ R61, R125.reuse, R62, R61 ;  /* 0x0000003e7d3d7223 */ /* 0x040fe2000001003d */
[----:B------:R-:W-:Y:S01]  /*3170*/  FFMA.FTZ R60, R125, R60, -R68 ;  /* 0x0000003c7d3c7223 */ /* 0x000fe20000010844 */
[----:B------:R-:W-:-:S05]  /*3180*/  FFMA.FTZ R62, R34, R213, R70 ;  /* 0x000000d5223e7223 */ /* 0x000fca0000010046 */
[----:B------:R2:W-:Y:S01]  /*3190*/  STS.128 [R54+0x31d0], R60 ;  /* 0x0031d03c36007388 */ /* 0x0005e20000000c00 */
[----:B------:R-:W-:Y:S06]  /*31a0*/  BAR.SYNC.DEFER_BLOCKING 0x0 ;  /* 0x0000000000007b1d */ /* 0x000fec0000010000 */
[----:B------:R-:W-:Y:S05]  /*31b0*/  @P2 BRA `(.L_x_10745) ;  /* 0x0000000800142947 */ /* 0x000fea0003800000 */
[----:B------:R-:W-:Y:S01]  /*31c0*/  LEA R3, R113, R54, 0x4 ;  /* 0x0000003671037211 */ /* 0x000fe200078e20ff */
[----:B------:R-:W-:Y:S01]  /*31d0*/  UMOV UR10, 0xffffffff ;  /* 0xffffffff000a7882 */ /* 0x000fe20000000000 */
[C---:B------:R-:W-:Y:S02]  /*31e0*/  ISETP.GE.AND P4, PT, R53.reuse, 0x10, PT ;  /* 0x000000103500780c */ /* 0x040fe40003f86270 */
[C---:B------:R-:W-:Y:S01]  /*31f0*/  ISETP.GE.AND P2, PT, R53.reuse, 0x8, PT ;  /* 0x000000083500780c */ /* 0x040fe20003f46270 */
[----:B--2---:R-:W-:Y:S01]  /*3200*/  LDS.128 R60, [R3+0x31d0] ;  /* 0x0031d000033c7984 */ /* 0x004fe20000000c00 */
        /* <DEDUP_REMOVED lines=56> */
[-C--:B----4-:R-:W-:Y:S01]  /*3590*/  @P3 FFMA.FTZ R230, R230, R68.reuse, R71 ;  /* 0x00000044e6e63223 */ /* 0x090fe20000010047 */
        /* <DEDUP_REMOVED lines=10> */
[C---:B------:R-:W-:Y:S01]  /*3640*/  FMUL.FTZ R71, R69.reuse, R70 ;  /* 0x0000004645477220 */ /* 0x040fe20000410000 */
        /* <DEDUP_REMOVED lines=8> */
.L_x_10867:
[----:B------:R-:W-:Y:S01]  /*36d0*/  ISETP.GE.AND P2, PT, R53, 0x10, PT ;  /* 0x000000103500780c */ /* 0x000fe20003f46270 */
[CC--:B0-----:R-:W-:Y:S01]  /*36e0*/  FMUL.FTZ R238, R230.reuse, R236.reuse ;  /* 0x000000ece6ee7220 */ /* 0x0c1fe20000410000 */
[C---:B------:R-:W-:Y:S01]  /*36f0*/  FMUL.FTZ R237, R69.reuse, R236 ;  /* 0x000000ec45ed7220 */ /* 0x040fe20000410000 */
[----:B------:R-:W-:Y:S01]  /*3700*/  UMOV UR10, 0xffffffff ;  /* 0xffffffff000a7882 */ /* 0x000fe20000000000 */
[CC--:B----4-:R-:W-:Y:S01]  /*3710*/  FMUL.FTZ R236, R230.reuse, R70.reuse ;  /* 0x00000046e6ec7220 */ /* 0x0d0fe20000410000 */
[CC--:B--2---:R-:W-:Y:S01]  /*3720*/  FFMA.FTZ R235, R69.reuse, R71.reuse, -R238 ;  /* 0x0000004745eb7223 */ /* 0x0c4fe200000108ee */
[----:B------:R-:W-:Y:S01]  /*3730*/  FFMA.FTZ R237, R230, R71, R237 ;  /* 0x00000047e6ed7223 */ /* 0x000fe200000100ed */
[----:B------:R-:W-:-:S06]  /*3740*/  FMUL.FTZ R71, R69, R70 ;  /* 0x0000004645477220 */ /* 0x000fcc0000410000 */
[-C--:B---3--:R-:W-:Y:S01]  /*3750*/  @P2 FFMA.FTZ R69, R69, R68.reuse, -R236 ;  /* 0x0000004445452223 */ /* 0x088fe200000108ec */
[----:B------:R-:W-:Y:S01]  /*3760*/  @P2 FFMA.FTZ R230, R230, R68, R71 ;  /* 0x00000044e6e62223 */ /* 0x000fe20000010047 */
[----:B------:R-:W-:Y:S01]  /*3770*/  @P2 FADD.FTZ R232, R232, R235 ;  /* 0x000000ebe8e82221 */ /* 0x000fe20000010000 */
[----:B------:R-:W-:Y:S01]  /*3780*/  @P2 FADD.FTZ R234, R234, R237 ;  /* 0x000000edeaea2221 */ /* 0x000fe20000010000 */
[----:B------:R-:W-:Y:S06]  /*3790*/  BRA.DIV UR10, `(.L_x_10747) ;  /* 0x0000006e0aa07947 */ /* 0x000fec000b800000 */
.L_x_10870:
[----:B------:R-:W-:-:S03]  /*37a0*/  UMOV UR10, 0xffffffff ;  /* 0xffffffff000a7882 */ /* 0x000fc60000000000 */
[----:B------:R-:W-:Y:S05]  /*37b0*/  BRA.DIV UR10, `(.L_x_10748) ;  /* 0x0000006e0ac07947 */ /* 0x000fea000b800000 */
.L_x_10873:
[----:B------:R-:W-:-:S03]  /*37c0*/  UMOV UR10, 0xffffffff ;  /* 0xffffffff000a7882 */ /* 0x000fc60000000000 */
[----:B------:R-:W-:Y:S05]  /*37d0*/  BRA.DIV UR10, `(.L_x_10749) ;  /* 0x0000006e0ae07947 */ /* 0x000fea000b800000 */
.L_x_10876:
[----:B------:R-:W-:-:S03]  /*37e0*/  UMOV UR10, 0xffffffff ;  /* 0xffffffff000a7882 */ /* 0x000fc60000000000 */
[----:B------:R-:W-:Y:S05]  /*37f0*/  BRA.DIV UR10, `(.L_x_10750) ;  /* 0x000000720a007947 */ /* 0x000fea000b800000 */
.L_x_10879:
        /* <DEDUP_REMOVED lines=10> */
.L_x_10889:
        /* <DEDUP_REMOVED lines=23> */
.L_x_10745:
[----:B------:R-:W-:Y:S05]  /*3a10*/  WARPSYNC.ALL ;  /* 0x0000000000007948 */ /* 0x000fea0003800000 */
[C---:B---3-5:R-:W-:Y:S01]  /*3a20*/  FMUL.FTZ R66, R97.reuse, R116 ;  /* 0x0000007461427220 */ /* 0x068fe20000410000 */
[C---:B------:R-:W-:Y:S01]  /*3a30*/  FMUL.FTZ R67, R92.reuse, R115 ;  /* 0x000000735c437220 */ /* 0x040fe20000410000 */
[----:B------:R-:W-:Y:S01]  /*3a40*/  FMUL.FTZ R3, R92, R114 ;  /* 0x000000725c037220 */ /* 0x000fe20000410000 */
[----:B------:R-:W-:Y:S01]  /*3a50*/  FMUL.FTZ R64, R97, R112 ;  /* 0x0000007061407220 */ /* 0x000fe20000410000 */
[C---:B------:R-:W-:Y:S01]  /*3a60*/  FMUL.FTZ R65, R90.reuse, R117 ;  /* 0x000000755a417220 */ /* 0x040fe20000410000 */
[----:B--2---:R-:W-:Y:S01]  /*3a70*/  FMUL.FTZ R63, R90, R121 ;  /* 0x000000795a3f7220 */ /* 0x004fe20000410000 */
[----:B------:R-:W-:Y:S01]  /*3a80*/  FMUL.FTZ R62, R93, R120 ;  /* 0x000000785d3e7220 */ /* 0x000fe20000410000 */
[CC--:B01----:R-:W-:Y:S01]  /*3a90*/  FMUL.FTZ R60, R124.reuse, R119.reuse ;  /* 0x000000777c3c7220 */ /* 0x0c3fe20000410000 */
[C---:B------:R-:W-:Y:S01]  /*3aa0*/  FMUL.FTZ R61, R125.reuse, R119 ;  /* 0x000000777d3d7220 */ /* 0x040fe20000410000 */
[C---:B------:R-:W-:Y:S01]  /*3ab0*/  FMUL.FTZ R69, R124.reuse, R209 ;  /* 0x000000d17c457220 */ /* 0x040fe20000410000 */
[----:B------:R-:W-:Y:S01]  /*3ac0*/  BAR.SYNC.DEFER_BLOCKING 0x0 ;  /* 0x0000000000007b1d */ /* 0x000fe20000010000 */
[CC--:B------:R-:W-:Y:S01]  /*3ad0*/  FFMA.FTZ R60, R125.reuse, R118.reuse, -R60 ;  /* 0x000000767d3c7223 */ /* 0x0c0fe2000001083c */
[C---:B------:R-:W-:Y:S01]  /*3ae0*/  FFMA.FTZ R61, -R124.reuse, R118, -R61 ;  /* 0x000000767c3d7223 */ /* 0x040fe2000001093d */
[-C--:B------:R-:W-:Y:S01]  /*3af0*/  FMUL.FTZ R68, R124, R210.reuse ;  /* 0x000000d27c447220 */ /* 0x080fe20000410000 */
[C---:B------:R-:W-:Y:S01]  /*3b00*/  FFMA.FTZ R70, R125.reuse, R210, -R69 ;  /* 0x000000d27d467223 */ /* 0x040fe20000010845 */
[CC--:B------:R-:W-:Y:S01]  /*3b10*/  FMUL.FTZ R232, R126.reuse, R60.reuse ;  /* 0x0000003c7ee87220 */ /* 0x0c0fe20000410000 */
[C---:B------:R-:W-:Y:S01]  /*3b20*/  FMUL.FTZ R230, R126.reuse, R61 ;  /* 0x0000003d7ee67220 */ /* 0x040fe20000410000 */
[----:B------:R-:W-:Y:S01]  /*3b30*/  FFMA.FTZ R68, R125, R209, R68 ;  /* 0x000000d17d447223 */ /* 0x000fe20000010044 */
[----:B------:R-:W-:Y:S01]  /*3b40*/  FADD.FTZ R70, R193, R70 ;  /* 0x00000046c1467221 */ /* 0x000fe20000010000 */
[C---:B------:R-:W-:Y:S01]  /*3b50*/  FFMA.FTZ R232, R127.reuse, R61, -R232 ;  /* 0x0000003d7fe87223 */ /* 0x040fe200000108e8 */
[----:B------:R-:W-:Y:S01]  /*3b60*/  FFMA.FTZ R230, R127, R60, R230 ;  /* 0x0000003c7fe67223 */ /* 0x000fe200000100e6 */
[----:B------:R-:W-:Y:S01]  /*3b70*/  FADD.FTZ R68, R177, R68 ;  /* 0x00000044b1447221 */ /* 0x000fe20000010000 */
[----:B------:R-:W-:Y:S01]  /*3b80*/  FMUL.FTZ R60, R126, R70 ;  /* 0x000000467e3c7220 */ /* 0x000fe20000410000 */
[C---:B------:R-:W-:Y:S01]  /*3b90*/  FMUL.FTZ R69, R128.reuse, R232 ;  /* 0x000000e880457220 */ /* 0x040fe20000410000 */
[----:B------:R-:W-:Y:S01]  /*3ba0*/  FMUL.FTZ R234, R128, R230 ;  /* 0x000000e680ea7220 */ /* 0x000fe20000410000 */
        /* <DEDUP_REMOVED lines=9> */
[----:B------:R-:W-:Y:S01]  /*3c40*/  UISETP.GE.AND UP0, UPT, UR9, UR35, UPT ;  /* 0x000000230900728c */ /* 0x000fe2000bf06270 */
[C---:B------:R-:W-:Y:S01]  /*3c50*/  FFMA.FTZ R234, R133.reuse, R234, -R61 ;  /* 0x000000ea85ea7223 */ /* 0x040fe2000001083d */
[----:B------:R-:W-:Y:S01]  /*3c60*/  FFMA.FTZ R232, R133, R69, R230 ;  /* 0x0000004585e87223 */ /* 0x000fe200000100e6 */
[----:B------:R-:W-:Y:S01]  /*3c70*/  FMUL.FTZ R230, R128, R68 ;  /* 0x0000004480e67220 */ /* 0x000fe20000410000 */
[----:B------:R-:W0:Y:S01]  /*3c80*/  LDS.64 R60, [R54+0x31d8] ;  /* 0x0031d800363c7984 */ /* 0x000e220000000a00 */
[C---:B------:R-:W-:Y:S01]  /*3c90*/  FMUL.FTZ R235, R134.reuse, R234 ;  /* 0x000000ea86eb7220 */ /* 0x040fe20000410000 */
[----:B------:R-:W-:Y:S01]  /*3ca0*/  PLOP3.LUT P0, PT, PT, PT, UP0, 0x80, 0x8 ;  /* 0x000000000008781c */ /* 0x000fe20003f0f008 */
[----:B------:R-:W-:Y:S01]  /*3cb0*/  FFMA.FTZ R71, R129, R70, -R230 ;  /* 0x0000004681477223 */ /* 0x000fe200000108e6 */
[----:B------:R-:W-:Y:S01]  /*3cc0*/  FMUL.FTZ R230, R134, R232 ;  /* 0x000000e886e67220 */ /* 0x000fe20000410000 */
[----:B------:R-:W-:Y:S01]  /*3cd0*/  FMUL.FTZ R70, R128, R70 ;  /* 0x0000004680467220 */ /* 0x000fe20000410000 */
[C---:B------:R-:W-:Y:S01]  /*3ce0*/  FFMA.FTZ R235, R135.reuse, R232, R235 ;  /* 0x000000e887eb7223 */ /* 0x040fe200000100eb */
[----:B------:R-:W-:Y:S01]  /*3cf0*/  FADD.FTZ R71, R196, R71 ;  /* 0x00000047c4477221 */ /* 0x000fe20000010000 */
[----:B------:R-:W-:Y:S01]  /*3d00*/  FFMA.FTZ R230, R135, R234, -R230 ;  /* 0x000000ea87e67223 */ /* 0x000fe200000108e6 */
[----:B------:R-:W-:Y:S01]  /*3d10*/  FFMA.FTZ R69, R129, R68, R70 ;  /* 0x0000004481457223 */ /* 0x000fe20000010046 */
[----:B------:R-:W-:Y:S01]  /*3d20*/  FMUL.FTZ R234, R136, R235 ;  /* 0x000000eb88ea7220 */ /* 0x000fe20000410000 */
[----:B------:R-:W-:Y:S01]  /*3d30*/  FMUL.FTZ R68, R132, R71 ;  /* 0x0000004784447220 */ /* 0x000fe20000410000 */
[-C--:B------:R-:W-:Y:S01]  /*3d40*/  FMUL.FTZ R70, R136, R230.reuse ;  /* 0x000000e688467220 */ /* 0x080fe20000410000 */
[----:B------:R-:W-:Y:S01]  /*3d50*/  FADD.FTZ R69, R180, R69 ;  /* 0x00000045b4457221 */ /* 0x000fe20000010000 */
[----:B------:R-:W-:Y:S01]  /*3d60*/  FFMA.FTZ R234, R137, R230, -R234 ;  /* 0x000000e689ea7223 */ /* 0x000fe200000108ea */
[----:B------:R-:W-:Y:S01]  /*3d70*/  ISETP.NE.OR P0, PT, R55, RZ, P0 ;  /* 0x000000ff3700720c */ /* 0x000fe20000705670 */
[----:B------:R-:W-:Y:S01]  /*3d80*/  FFMA.FTZ R232, R137, R235, R70 ;  /* 0x000000eb89e87223 */ /* 0x000fe20000010046 */
[-C--:B------:R-:W-:Y:S01]  /*3d90*/  FMUL.FTZ R70, R132, R69.reuse ;  /* 0x0000004584467220 */ /* 0x080fe20000410000 */
[----:B------:R-:W-:Y:S01]  /*3da0*/  FFMA.FTZ R68, R133, R69, R68 ;  /* 0x0000004585447223 */ /* 0x000fe20000010044 */
[----:B------:R-:W-:Y:S01]  /*3db0*/  ISETP.GT.U32.AND P2, PT, R113, 0x1f, PT ;  /* 0x0000001f7100780c */ /* 0x000fe20003f44070 */
[----:B------:R-:W-:Y:S01]  /*3dc0*/  FMUL.FTZ R230, R138, R232 ;  /* 0x000000e88ae67220 */ /* 0x000fe20000410000 */
[----:B------:R-:W-:Y:S01]  /*3dd0*/  FFMA.FTZ R70, R133, R71, -R70 ;  /* 0x0000004785467223 */ /* 0x000fe20000010846 */
[----:B------:R-:W-:-:S02]  /*3de0*/  FADD.FTZ R68, R181, R68 ;  /* 0x00000044b5447221 */ /* 0x000fc40000010000 */
[-C--:B------:R-:W-:Y:S01]  /*3df0*/  FFMA.FTZ R235, R139, R234.reuse, -R230 ;  /* 0x000000ea8beb7223 */ /* 0x080fe200000108e6 */
[----:B------:R-:W-:Y:S01]  /*3e00*/  FADD.FTZ R70, R197, R70 ;  /* 0x00000046c5467221 */ /* 0x000fe20000010000 */
[----:B------:R-:W-:Y:S01]  /*3e10*/  FMUL.FTZ R234, R138, R234 ;  /* 0x000000ea8aea7220 */ /* 0x000fe20000410000 */
[C---:B------:R-:W-:Y:S01]  /*3e20*/  FMUL.FTZ R71, R134.reuse, R68 ;  /* 0x0000004486477220 */ /* 0x040fe20000410000 */
[----:B------:R-:W-:Y:S01]  /*3e30*/  VOTEU.ALL UP0, P0 ;  /* 0x0000000000ff7886 */ /* 0x000fe20000000000 */
[----:B------:R-:W-:Y:S01]  /*3e40*/  FMUL.FTZ R230, R134, R70 ;  /* 0x0000004686e67220 */ /* 0x000fe20000410000 */
[----:B------:R-:W-:Y:S01]  /*3e50*/  FFMA.FTZ R234, R139, R232, R234 ;  /* 0x000000e88bea7223 */ /* 0x000fe200000100ea */
[C---:B------:R-:W-:Y:S02]  /*3e60*/  FFMA.FTZ R71, R135.reuse, R70, -R71 ;  /* 0x0000004687477223 */ /* 0x040fe40000010847 */
[----:B------:R-:W-:Y:S01]  /*3e70*/  FFMA.FTZ R69, R135, R68, R230 ;  /* 0x0000004487457223 */ /* 0x000fe200000100e6 */
[CC--:B------:R-:W-:Y:S01]  /*3e80*/  FMUL.FTZ R68, R140.reuse, R235.reuse ;  /* 0x000000eb8c447220 */ /* 0x0c0fe20000410000 */
[-C--:B------:R-:W-:Y:S01]  /*3e90*/  FMUL.FTZ R70, R140, R234.reuse ;  /* 0x000000ea8c467220 */ /* 0x080fe20000410000 */
[----:B------:R-:W-:Y:S01]  /*3ea0*/  FADD.FTZ R71, R198, R71 ;  /* 0x00000047c6477221 */ /* 0x000fe20000010000 */
[----:B------:R-:W-:Y:S01]  /*3eb0*/  @!UP0 ULEA UR10, UR6, UR11, 0x4 ;  /* 0x0000000b060a8291 */ /* 0x000fe2000f8e20ff */
[C---:B------:R-:W-:Y:S01]  /*3ec0*/  FFMA.FTZ R234, R141.reuse, R234, R68 ;  /* 0x000000ea8dea7223 */ /* 0x040fe20000010044 */
        /* <DEDUP_REMOVED lines=15> */
[-C--:B------:R-:W-:Y:S01]  /*3fc0*/  FMUL.FTZ R67, R154, R232.reuse ;  /* 0x000000e89a437220 */ /* 0x080fe20000410000 */
[----:B------:R-:W-:Y:S01]  /*3fd0*/  FFMA.FTZ R71, R143, R235, -R68 ;  /* 0x000000eb8f477223 */ /* 0x000fe20000010844 */
[----:B------:R-:W-:Y:S01]  /*3fe0*/  FADD.FTZ R68, R199, R60 ;  /* 0x0000003cc7447221 */ /* 0x000fe20000010000 */
[C---:B------:R-:W-:Y:S01]  /*3ff0*/  FFMA.FTZ R61, R156.reuse, R232, -R61 ;  /* 0x000000e89c3d7223 */ /* 0x040fe2000001083d */
[----:B------:R-:W-:Y:S01]  /*4000*/  FFMA.FTZ R60, R156, R3, R67 ;  /* 0x000000039c3c7223 */ /* 0x000fe20000010043 */
[----:B------:R-:W-:Y:S01]  /*4010*/  FADD.FTZ R230, R183, R230 ;  /* 0x000000e6b7e67221 */ /* 0x000fe20000010000 */
        /* <DEDUP_REMOVED lines=8> */
[C---:B------:R-:W-:Y:S01]  /*40a0*/  FMUL.FTZ R66, R144.reuse, R234 ;  /* 0x000000ea90427220 */ /* 0x040fe20000410000 */
[C---:B------:R-:W-:Y:S01]  /*40b0*/  FFMA.FTZ R64, R153.reuse, R235, R64 ;  /* 0x000000eb99407223 */ /* 0x040fe20000010040 */
[----:B------:R-:W-:Y:S01]  /*40c0*/  FFMA.FTZ R61, R153, R131, -R60 ;  /* 0x00000083993d7223 */ /* 0x000fe2000001083c */
[----:B------:R-:W-:Y:S01]  /*40d0*/  FFMA.FTZ R67, R139, R230, R70 ;  /* 0x000000e68b437223 */ /* 0x000fe20000010046 */
[----:B------:R-:W-:Y:S01]  /*40e0*/  FMUL.FTZ R237, R144, R71 ;  /* 0x0000004790ed7220 */ /* 0x000fe20000410000 */
[C---:B------:R-:W-:Y:S01]  /*40f0*/  FFMA.FTZ R130, R48.reuse, R63, R64 ;  /* 0x0000003f30827223 */ /* 0x040fe20000010040 */
        /* <DEDUP_REMOVED lines=9> */
[----:B------:R-:W-:Y:S01]  /*4190*/  FFMA.FTZ R63, R147, R237, R64 ;  /* 0x000000ed933f7223 */ /* 0x000fe20000010040 */
[----:B------:R-:W-:Y:S01]  /*41a0*/  FADD.FTZ R69, R200, R69 ;  /* 0x00000045c8457221 */ /* 0x000fe20000010000 */
[C---:B------:R-:W-:Y:S01]  /*41b0*/  FFMA.FTZ R237, R47.reuse, R62, R61 ;  /* 0x0000003e2fed7223 */ /* 0x040fe2000001003d */
[----:B------:R-:W-:Y:S01]  /*41c0*/  FFMA.FTZ R239, R47, R228, R60 ;  /* 0x000000e42fef7223 */ /* 0x000fe2000001003c */
[----:B------:R-:W-:Y:S01]  /*41d0*/  FADD.FTZ R67, R184, R67 ;  /* 0x00000043b8437221 */ /* 0x000fe20000010000 */
[----:B------:R-:W-:Y:S01]  /*41e0*/  FFMA.FTZ R65, R147, R66, -R65 ;  /* 0x0000004293417223 */ /* 0x000fe20000010841 */
[C---:B------:R-:W-:Y:S01]  /*41f0*/  FMUL.FTZ R62, R148.reuse, R237 ;  /* 0x000000ed943e7220 */ /* 0x040fe20000410000 */
[----:B------:R-:W-:Y:S01]  /*4200*/  FMUL.FTZ R60, R148, R239 ;  /* 0x000000ef943c7220 */ /* 0x000fe20000410000 */
[C---:B------:R-:W-:Y:S01]  /*4210*/  FMUL.FTZ R64, R140.reuse, R69 ;  /* 0x000000458c407220 */ /* 0x040fe20000410000 */
[----:B------:R-:W-:Y:S01]  /*4220*/  FMUL.FTZ R66, R140, R67 ;  /* 0x000000438c427220 */ /* 0x000fe20000410000 */
[C---:B------:R-:W-:Y:S01]  /*4230*/  FFMA.FTZ R62, R149.reuse, R239, R62 ;  /* 0x000000ef953e7223 */ /* 0x040fe2000001003e */
[----:B------:R-:W-:Y:S01]  /*4240*/  FFMA.FTZ R61, R149, R237, -R60 ;  /* 0x000000ed953d7223 */ /* 0x000fe2000001083c */
[----:B------:R-:W-:Y:S01]  /*4250*/  FMUL.FTZ R60, R148, R65 ;  /* 0x00000041943c7220 */ /* 0x000fe20000410000 */
[C---:B------:R-:W-:Y:S01]  /*4260*/  FFMA.FTZ R64, R141.reuse, R67, R64 ;  /* 0x000000438d407223 */ /* 0x040fe20000010040 */
[C---:B------:R-:W-:Y:S01]  /*4270*/  FFMA.FTZ R234, R46.reuse, R231, R62 ;  /* 0x000000e72eea7223 */ /* 0x040fe2000001003e */
[----:B------:R-:W-:Y:S01]  /*4280*/  FFMA.FTZ R228, R46, R233, R61 ;  /* 0x000000e92ee47223 */ /* 0x000fe2000001003d */
[----:B------:R-:W-:Y:S01]  /*4290*/  FFMA.FTZ R66, R141, R69, -R66 ;  /* 0x000000458d427223 */ /* 0x000fe20000010842 */
[-C--:B------:R-:W-:Y:S01]  /*42a0*/  FFMA.FTZ R67, R149, R63.reuse, R60 ;  /* 0x0000003f95437223 */ /* 0x080fe2000001003c */
[C---:B------:R-:W-:Y:S01]  /*42b0*/  FMUL.FTZ R61, R146.reuse, R234 ;  /* 0x000000ea923d7220 */ /* 0x040fe20000410000 */
[-C--:B------:R-:W-:Y:S01]  /*42c0*/  FMUL.FTZ R60, R146, R228.reuse ;  /* 0x000000e4923c7220 */ /* 0x080fe20000410000 */
[----:B------:R-:W-:Y:S01]  /*42d0*/  FMUL.FTZ R62, R148, R63 ;  /* 0x0000003f943e7220 */ /* 0x000fe20000410000 */
[----:B------:R-:W-:Y:S01]  /*42e0*/  FADD.FTZ R66, R201, R66 ;  /* 0x00000042c9427221 */ /* 0x000fe20000010000 */
[C---:B------:R-:W-:Y:S01]  /*42f0*/  FFMA.FTZ R61, R147.reuse, R228, -R61 ;  /* 0x000000e4933d7223 */ /* 0x040fe2000001083d */
[----:B------:R-:W-:Y:S01]  /*4300*/  FFMA.FTZ R60, R147, R234, R60 ;  /* 0x000000ea933c7223 */ /* 0x000fe2000001003c */
[----:B------:R-:W-:Y:S01]  /*4310*/  FFMA.FTZ R65, R149, R65, -R62 ;  /* 0x0000004195417223 */ /* 0x000fe2000001083e */
[----:B------:R-:W-:Y:S01]  /*4320*/  FADD.FTZ R64, R185, R64 ;  /* 0x00000040b9407221 */ /* 0x000fe20000010000 */
[C---:B------:R-:W-:Y:S01]  /*4330*/  FMUL.FTZ R62, R142.reuse, R66 ;  /* 0x000000428e3e7220 */ /* 0x040fe20000410000 */
[C---:B------:R-:W-:Y:S01]  /*4340*/  FFMA.FTZ R233, R45.reuse, R224, R61 ;  /* 0x000000e02de97223 */ /* 0x040fe2000001003d */
[----:B------:R-:W-:Y:S01]  /*4350*/  FFMA.FTZ R231, R45, R226, R60 ;  /* 0x000000e22de77223 */ /* 0x000fe2000001003c */
[-C--:B------:R-:W-:Y:S01]  /*4360*/  FMUL.FTZ R61, R142, R64.reuse ;  /* 0x000000408e3d7220 */ /* 0x080fe20000410000 */
[C---:B------:R-:W-:Y:S01]  /*4370*/  FFMA.FTZ R63, R143.reuse, R64, R62 ;  /* 0x000000408f3f7223 */ /* 0x040fe2000001003e */
[C---:B------:R-:W-:Y:S01]  /*4380*/  FMUL.FTZ R62, R144.reuse, R233 ;  /* 0x000000e9903e7220 */ /* 0x040fe20000410000 */
[----:B------:R-:W-:Y:S01]  /*4390*/  FMUL.FTZ R60, R144, R231 ;  /* 0x000000e7903c7220 */ /* 0x000fe20000410000 */
[----:B------:R-:W-:Y:S01]  /*43a0*/  FFMA.FTZ R69, R143, R66, -R61 ;  /* 0x000000428f457223 */ /* 0x000fe2000001083d */
[C---:B------:R-:W-:Y:S01]  /*43b0*/  FMUL.FTZ R64, R150.reuse, R67 ;  /* 0x0000004396407220 */ /* 0x040fe20000410000 */
[C---:B------:R-:W-:Y:S01]  /*43c0*/  FFMA.FTZ R62, R145.reuse, R231, R62 ;  /* 0x000000e7913e7223 */ /* 0x040fe2000001003e */
[----:B------:R-:W-:Y:S01]  /*43d0*/  FFMA.FTZ R61, R145, R233, -R60 ;  /* 0x000000e9913d7223 */ /* 0x000fe2000001083c */
[-C--:B------:R-:W-:Y:S01]  /*43e0*/  FMUL.FTZ R60, R150, R65.reuse ;  /* 0x00000041963c7220 */ /* 0x080fe20000410000 */
[C---:B------:R-:W-:Y:S01]  /*43f0*/  FFMA.FTZ R64, R151.reuse, R65, -R64 ;  /* 0x0000004197407223 */ /* 0x040fe20000010840 */
[C---:B------:R-:W-:Y:S01]  /*4400*/  FFMA.FTZ R226, R44.reuse, R229, R62 ;  /* 0x000000e52ce27223 */ /* 0x040fe2000001003e */
[----:B------:R-:W-:Y:S01]  /*4410*/  FFMA.FTZ R224, R44, R227, R61 ;  /* 0x000000e32ce07223 */ /* 0x000fe2000001003d */
[----:B------:R-:W-:Y:S01]  /*4420*/  FFMA.FTZ R65, R151, R67, R60 ;  /* 0x0000004397417223 */ /* 0x000fe2000001003c */
[----:B------:R-:W-:Y:S01]  /*4430*/  FADD.FTZ R63, R186, R63 ;  /* 0x0000003fba3f7221 */ /* 0x000fe20000010000 */
[C---:B------:R-:W-:Y:S01]  /*4440*/  FMUL.FTZ R61, R142.reuse, R226 ;  /* 0x000000e28e3d7220 */ /* 0x040fe20000410000 */
[----:B------:R-:W-:Y:S01]  /*4450*/  FMUL.FTZ R60, R142, R224 ;  /* 0x000000e08e3c7220 */ /* 0x000fe20000410000 */
[C---:B------:R-:W-:Y:S01]  /*4460*/  FMUL.FTZ R62, R152.reuse, R64 ;  /* 0x00000040983e7220 */ /* 0x040fe20000410000 */
[----:B------:R-:W-:Y:S01]  /*4470*/  FMUL.FTZ R67, R152, R65 ;  /* 0x0000004198437220 */ /* 0x000fe20000410000 */
[C---:B------:R-:W-:Y:S01]  /*4480*/  FFMA.FTZ R61, R143.reuse, R224, -R61 ;  /* 0x000000e08f3d7223 */ /* 0x040fe2000001083d */
[----:B------:R-:W-:Y:S01]  /*4490*/  FFMA.FTZ R60, R143, R226, R60 ;  /* 0x000000e28f3c7223 */ /* 0x000fe2000001003c */
[----:B------:R-:W-:Y:S01]  /*44a0*/  FADD.FTZ R69, R202, R69 ;  /* 0x00000045ca457221 */ /* 0x000fe20000010000 */
[----:B------:R-:W-:Y:S01]  /*44b0*/  FMUL.FTZ R66, R144, R63 ;  /* 0x0000003f90427220 */ /* 0x000fe20000410000 */
[C---:B------:R-:W-:Y:S01]  /*44c0*/  FFMA.FTZ R229, R43.reuse, R220, R61 ;  /* 0x000000dc2be57223 */ /* 0x040fe2000001003d */
[----:B------:R-:W-:Y:S01]  /*44d0*/  FFMA.FTZ R227, R43, R222, R60 ;  /* 0x000000de2be37223 */ /* 0x000fe2000001003c */
[C---:B------:R-:W-:Y:S01]  /*44e0*/  FFMA.FTZ R65, R153.reuse, R65, R62 ;  /* 0x0000004199417223 */ /* 0x040fe2000001003e */
[----:B------:R-:W-:Y:S01]  /*44f0*/  FFMA.FTZ R67, R153, R64, -R67 ;  /* 0x0000004099437223 */ /* 0x000fe20000010843 */
        /* <DEDUP_REMOVED lines=8> */
[C---:B------:R-:W-:Y:S01]  /*4580*/  FFMA.FTZ R222, R42.reuse, R225, R62 ;  /* 0x000000e12ade7223 */ /* 0x040fe2000001003e */
[----:B------:R-:W-:Y:S01]  /*4590*/  FFMA.FTZ R220, R42, R223, R61 ;  /* 0x000000df2adc7223 */ /* 0x000fe2000001003d */
[----:B------:R-:W-:Y:S01]  /*45a0*/  FADD.FTZ R64, R187, R64 ;  /* 0x00000040bb407221 */ /* 0x000fe20000010000 */
[----:B------:R-:W-:Y:S01]  /*45b0*/  FMUL.FTZ R62, R146, R66 ;  /* 0x00000042923e7220 */ /* 0x000fe20000410000 */
        /* <DEDUP_REMOVED lines=26> */
[----:B------:R-:W-:Y:S01]  /*4760*/  FMUL.FTZ R68, R154, R65 ;  /* 0x000000419a447220 */ /* 0x000fe20000410000 */
[-C--:B------:R-:W-:Y:S01]  /*4770*/  FFMA.FTZ R63, R151, R64.reuse, R62 ;  /* 0x00000040973f7223 */ /* 0x080fe2000001003e */
[----:B------:R-:W-:Y:S01]  /*4780*/  FMUL.FTZ R64, R150, R64 ;  /* 0x0000004096407220 */ /* 0x000fe20000410000 */
[C---:B------:R-:W-:Y:S01]  /*4790*/  FFMA.FTZ R60, R135.reuse, R216, -R60 ;  /* 0x000000d8873c7223 */ /* 0x040fe2000001083c */
[----:B------:R-:W-:Y:S01]  /*47a0*/  FFMA.FTZ R61, R135, R218, R61 ;  /* 0x000000da873d7223 */ /* 0x000fe2000001003d */
[----:B------:R-:W-:Y:S01]  /*47b0*/  FADD.FTZ R63, R190, R63 ;  /* 0x0000003fbe3f7221 */ /* 0x000fe20000010000 */
[----:B------:R-:W-:Y:S01]  /*47c0*/  FFMA.FTZ R69, R151, R66, -R64 ;  /* 0x0000004297457223 */ /* 0x000fe20000010840 */
[C---:B------:R-:W-:Y:S01]  /*47d0*/  FFMA.FTZ R219, R39.reuse, R212, R60 ;  /* 0x000000d427db7223 */ /* 0x040fe2000001003c */
[----:B------:R-:W-:Y:S01]  /*47e0*/  FFMA.FTZ R221, R39, R214, R61 ;  /* 0x000000d627dd7223 */ /* 0x000fe2000001003d */
[----:B------:R-:W-:Y:S01]  /*47f0*/  FMUL.FTZ R66, R152, R63 ;  /* 0x0000003f98427220 */ /* 0x000fe20000410000 */
[----:B------:R-:W-:Y:S01]  /*4800*/  FADD.FTZ R69, R206, R69 ;  /* 0x00000045ce457221 */ /* 0x000fe20000010000 */
[C---:B------:R-:W-:Y:S01]  /*4810*/  FMUL.FTZ R62, R132.reuse, R219 ;  /* 0x000000db843e7220 */ /* 0x040fe20000410000 */
[----:B------:R-:W-:-:S02]  /*4820*/  FMUL.FTZ R60, R132, R221 ;  /* 0x000000dd843c7220 */ /* 0x000fc40000410000 */
[----:B------:R-:W-:Y:S01]  /*4830*/  FMUL.FTZ R64, R152, R69 ;  /* 0x0000004598407220 */ /* 0x000fe20000410000 */
[C---:B------:R-:W-:Y:S01]  /*4840*/  FFMA.FTZ R62, R133.reuse, R221, R62 ;  /* 0x000000dd853e7223 */ /* 0x040fe2000001003e */
[----:B------:R-:W-:Y:S01]  /*4850*/  FFMA.FTZ R61, R133, R219, -R60 ;  /* 0x000000db853d7223 */ /* 0x000fe2000001083c */
[C---:B------:R-:W-:Y:S01]  /*4860*/  FFMA.FTZ R66, R153.reuse, R69, -R66 ;  /* 0x0000004599427223 */ /* 0x040fe20000010842 */
[----:B------:R-:W-:Y:S01]  /*4870*/  FFMA.FTZ R64, R153, R63, R64 ;  /* 0x0000003f99407223 */ /* 0x000fe20000010040 */
[C---:B------:R-:W-:Y:S01]  /*4880*/  FFMA.FTZ R214, R38.reuse, R217, R62 ;  /* 0x000000d926d67223 */ /* 0x040fe2000001003e */
[----:B------:R-:W-:Y:S01]  /*4890*/  FFMA.FTZ R212, R38, R215, R61 ;  /* 0x000000d726d47223 */ /* 0x000fe2000001003d */
[----:B------:R-:W-:Y:S01]  /*48a0*/  FADD.FTZ R69, R207, R66 ;  /* 0x00000042cf457221 */ /* 0x000fe20000010000 */
[----:B------:R-:W-:Y:S01]  /*48b0*/  FADD.FTZ R61, R191, R64 ;  /* 0x00000040bf3d7221 */ /* 0x000fe20000010000 */
[C---:B------:R-:W-:Y:S01]  /*48c0*/  FMUL.FTZ R64, R128.reuse, R214 ;  /* 0x000000d680407220 */ /* 0x040fe20000410000 */
[-C--:B------:R-:W-:Y:S01]  /*48d0*/  FMUL.FTZ R66, R128, R212.reuse ;  /* 0x000000d480427220 */ /* 0x080fe20000410000 */
[C---:B------:R-:W-:Y:S01]  /*48e0*/  FMUL.FTZ R71, R154.reuse, R69 ;  /* 0x000000459a477220 */ /* 0x040fe20000410000 */
[-C--:B------:R-:W-:Y:S01]  /*48f0*/  FMUL.FTZ R215, R154, R61.reuse ;  /* 0x0000003d9ad77220 */ /* 0x080fe20000410000 */
[C---:B------:R-:W-:Y:S01]  /*4900*/  FFMA.FTZ R64, R129.reuse, R212, -R64 ;  /* 0x000000d481407223 */ /* 0x040fe20000010840 */
[----:B------:R-:W-:Y:S01]  /*4910*/  FFMA.FTZ R66, R129, R214, R66 ;  /* 0x000000d681427223 */ /* 0x000fe20000010042 */
[C---:B------:R-:W-:Y:S01]  /*4920*/  FFMA.FTZ R71, R156.reuse, R61, R71 ;  /* 0x0000003d9c477223 */ /* 0x040fe20000010047 */
[----:B------:R-:W-:Y:S01]  /*4930*/  FFMA.FTZ R241, R156, R69, -R215 ;  /* 0x000000459cf17223 */ /* 0x000fe200000108d7 */
[----:B------:R-:W-:Y:S01]  /*4940*/  FMUL.FTZ R69, R154, R67 ;  /* 0x000000439a457220 */ /* 0x000fe20000410000 */
[C---:B------:R-:W-:Y:S01]  /*4950*/  FFMA.FTZ R215, R37.reuse, R72, R64 ;  /* 0x0000004825d77223 */ /* 0x040fe20000010040 */
[----:B------:R-:W-:Y:S01]  /*4960*/  FFMA.FTZ R217, R37, R74, R66 ;  /* 0x0000004a25d97223 */ /* 0x000fe20000010042 */
[----:B------:R-:W-:-:S02]  /*4970*/  HFMA2 R60, -RZ, RZ, 1.875, 0 ;  /* 0x3f800000ff3c7431 */ /* 0x000fc400000001ff */
[C---:B------:R-:W-:Y:S01]  /*4980*/  FFMA.FTZ R64, R156.reuse, R65, R69 ;  /* 0x000000419c407223 */ /* 0x040fe20000010045 */
[----:B------:R-:W-:Y:S01]  /*4990*/  FFMA.FTZ R65, R156, R67, -R68 ;  /* 0x000000439c417223 */ /* 0x000fe20000010844 */
[C---:B------:R-:W-:Y:S01]  /*49a0*/  FMUL.FTZ R70, R126.reuse, R215 ;  /* 0x000000d77e467220 */ /* 0x040fe20000410000 */
[-C--:B------:R-:W-:Y:S01]  /*49b0*/  FMUL.FTZ R68, R126, R217.reuse ;  /* 0x000000d97e447220 */ /* 0x080fe20000410000 */
[----:B------:R-:W-:Y:S02]  /*49c0*/  CS2R R62, SRZ ;  /* 0x00000000003e7805 */ /* 0x000fe4000001ff00 */
[----:B------:R-:W-:Y:S01]  /*49d0*/  MOV R61, RZ ;  /* 0x000000ff003d7202 */ /* 0x000fe20000000f00 */
[C---:B------:R-:W-:Y:S01]  /*49e0*/  FFMA.FTZ R69, R127.reuse, R217, R70 ;  /* 0x000000d97f457223 */ /* 0x040fe20000010046 */
[----:B------:R-:W-:Y:S01]  /*49f0*/  FFMA.FTZ R68, R127, R215, -R68 ;  /* 0x000000d77f447223 */ /* 0x000fe20000010844 */
[----:B------:R-:W-:Y:S01]  /*4a00*/  FADD.FTZ R66, R192, R71 ;  /* 0x00000047c0427221 */ /* 0x000fe20000010000 */
[----:B------:R-:W-:Y:S01]  /*4a10*/  FADD.FTZ R67, R208, R241 ;  /* 0x000000f1d0437221 */ /* 0x000fe20000010000 */
[C---:B------:R-:W-:Y:S01]  /*4a20*/  FFMA.FTZ R238, R36.reuse, R73, R69 ;  /* 0x0000004924ee7223 */ /* 0x040fe20000010045 */
[----:B------:R-:W-:Y:S01]  /*4a30*/  FFMA.FTZ R240, R36, R75, R68 ;  /* 0x0000004b24f07223 */ /* 0x000fe20000010044 */
[----:B------:R-:W0:Y:S02]  /*4a40*/  @!P0 LDS.128 R60, [UR10+0x4be0] ;  /* 0x004be00aff3c8984 */ /* 0x000e240008000c00 */
[C---:B------:R-:W-:Y:S01]  /*4a50*/  FMUL.FTZ R68, R124.reuse, R238 ;  /* 0x000000ee7c447220 */ /* 0x040fe20000410000 */
[-C--:B------:R-:W-:Y:S01]  /*4a60*/  FMUL.FTZ R71, R124, R240.reuse ;  /* 0x000000f07c477220 */ /* 0x080fe20000410000 */
[----:B------:R1:W-:Y:S02]  /*4a70*/  STS.128 [R54+0x35e0], R64 ;  /* 0x0035e04036007388 */ /* 0x0003e40000000c00 */
[C---:B------:R-:W-:Y:S01]  /*4a80*/  FFMA.FTZ R69, R125.reuse, R240, -R68 ;  /* 0x000000f07d457223 */ /* 0x040fe20000010844 */
[----:B------:R-:W-:-:S03]  /*4a90*/  FFMA.FTZ R68, R125, R238, R71 ;  /* 0x000000ee7d447223 */ /* 0x000fc60000010047 */
[C---:B------:R-:W-:Y:S01]  /*4aa0*/  FFMA.FTZ R213, R34.reuse, R213, R69 ;  /* 0x000000d522d57223 */ /* 0x040fe20000010045 */
        /* <DEDUP_REMOVED lines=23> */
.L_x_10894:
        /* <DEDUP_REMOVED lines=12> */
.L_x_10755:
[----:B------:R-:W-:Y:S05]  /*4ce0*/  BSYNC.RECONVERGENT B0 ;  /* 0x0000000000007941 */ /* 0x000fea0003800200 */
.L_x_10754:
[----:B------:R-:W-:Y:S01]  /*4cf0*/  UMOV UR10, 0xffffffff ;  /* 0xffffffff000a7882 */ /* 0x000fe20000000000 */
[----:B------:R-:W-:Y:S02]  /*4d00*/  ISETP.GT.U32.AND P2, PT, R55, 0x1d, PT ;  /* 0x0000001d3700780c */ /* 0x000fe40003f44070 */
[----:B------:R-:W-:Y:S11]  /*4d10*/  BRA.DIV UR10, `(.L_x_10756) ;  /* 0x000000620a087947 */ /* 0x000ff6000b800000 */
[----:B--2---:R2:W1:Y:S04]  /*4d20*/  SHFL.DOWN PT, R70, R250, 0x2, 0x1f ;  /* 0x08401f00fa467f89 */ /* 0x00446800000e0000 */
[----:B---3--:R2:W3:Y:S04]  /*4d30*/  SHFL.DOWN PT, R71, R249, 0x2, 0x1f ;  /* 0x08401f00f9477f89 */ /* 0x0084e800000e0000 */
[----:B----4-:R2:W4:Y:S04]  /*4d40*/  SHFL.DOWN PT, R72, R248, 0x2, 0x1f ;  /* 0x08401f00f8487f89 */ /* 0x01052800000e0000 */
[----:B0-----:R2:W0:Y:S02]  /*4d50*/  SHFL.DOWN PT, R75, R247, 0x2, 0x1f ;  /* 0x08401f00f74b7f89 */ /* 0x00142400000e0000 */
.L_x_10900:
        /* <DEDUP_REMOVED lines=12> */
.L_x_10758:
[----:B------:R-:W-:Y:S05]  /*4e20*/  BSYNC.RECONVERGENT B0 ;  /* 0x0000000000007941 */ /* 0x000fea0003800200 */
.L_x_10757:
[----:B------:R-:W-:Y:S01]  /*4e30*/  UMOV UR10, 0xffffffff ;  /* 0xffffffff000a7882 */ /* 0x000fe20000000000 */
[----:B------:R-:W-:Y:S02]  /*4e40*/  ISETP.GT.U32.AND P2, PT, R55, 0x1b, PT ;  /* 0x0000001b3700780c */ /* 0x000fe40003f44070 */
[----:B------:R-:W-:Y:S11]  /*4e50*/  BRA.DIV UR10, `(.L_x_10759) ;  /* 0x000000620a287947 */ /* 0x000ff6000b800000 */
[----:B-1----:R1:W1:Y:S04]  /*4e60*/  SHFL.DOWN PT, R70, R250, 0x4, 0x1f ;  /* 0x08801f00fa467f89 */ /* 0x00226800000e0000 */
[----:B---3--:R3:W1:Y:S04]  /*4e70*/  SHFL.DOWN PT, R71, R249, 0x4, 0x1f ;  /* 0x08801f00f9477f89 */ /* 0x00866800000e0000 */
[----:B----4-:R3:W4:Y:S04]  /*4e80*/  SHFL.DOWN PT, R72, R248, 0x4, 0x1f ;  /* 0x08801f00f8487f89 */ /* 0x01072800000e0000 */
[----:B0-----:R3:W0:Y:S02]  /*4e90*/  SHFL.DOWN PT, R75, R247, 0x4, 0x1f ;  /* 0x08801f00f74b7f89 */ /* 0x00162400000e0000 */
.L_x_10906:
        /* <DEDUP_REMOVED lines=12> */
.L_x_10761:
[----:B------:R-:W-:Y:S05]  /*4f60*/  BSYNC.RECONVERGENT B0 ;  /* 0x0000000000007941 */ /* 0x000fea0003800200 */
.L_x_10760:
[----:B------:R-:W-:Y:S01]  /*4f70*/  UMOV UR10, 0xffffffff ;  /* 0xffffffff000a7882 */ /* 0x000fe20000000000 */
[----:B------:R-:W-:Y:S02]  /*4f80*/  ISETP.GT.U32.AND P2, PT, R55, 0x17, PT ;  /* 0x000000173700780c */ /* 0x000fe40003f44070 */
[----:B------:R-:W-:Y:S11]  /*4f90*/  BRA.DIV UR10, `(.L_x_10762) ;  /* 0x000000620a487947 */ /* 0x000ff6000b800000 */
[----:B-1----:R1:W1:Y:S04]  /*4fa0*/  SHFL.DOWN PT, R70, R250, 0x8, 0x1f ;  /* 0x09001f00fa467f89 */ /* 0x00226800000e0000 */
[----:B------:R0:W1:Y:S04]  /*4fb0*/  SHFL.DOWN PT, R71, R249, 0x8, 0x1f ;  /* 0x09001f00f9477f89 */ /* 0x00006800000e0000 */
[----:B----4-:R4:W1:Y:S04]  /*4fc0*/  SHFL.DOWN PT, R72, R248, 0x8, 0x1f ;  /* 0x09001f00f8487f89 */ /* 0x01086800000e0000 */
[----:B0-----:R4:W0:Y:S02]  /*4fd0*/  SHFL.DOWN PT, R75, R247, 0x8, 0x1f ;  /* 0x09001f00f74b7f89 */ /* 0x00182400000e0000 */
.L_x_10912:
        /* <DEDUP_REMOVED lines=12> */
.L_x_10764:
[----:B------:R-:W-:Y:S05]  /*50a0*/  BSYNC.RECONVERGENT B0 ;  /* 0x0000000000007941 */ /* 0x000fea0003800200 */
.L_x_10763:
[----:B------:R-:W-:Y:S01]  /*50b0*/  UMOV UR10, 0xffffffff ;  /* 0xffffffff000a7882 */ /* 0x000fe20000000000 */
[----:B------:R-:W-:Y:S02]  /*50c0*/  ISETP.GT.U32.AND P2, PT, R55, 0xf, PT ;  /* 0x0000000f3700780c */ /* 0x000fe40003f44070 */
[----:B------:R-:W-:Y:S11]  /*50d0*/  BRA.DIV UR10, `(.L_x_10765) ;  /* 0x000000620a687947 */ /* 0x000ff6000b800000 */
[----:B-1----:R1:W1:Y:S04]  /*50e0*/  SHFL.DOWN PT, R70, R250, 0x10, 0x1f ;  /* 0x0a001f00fa467f89 */ /* 0x00226800000e0000 */
[----:B------:R0:W1:Y:S04]  /*50f0*/  SHFL.DOWN PT, R71, R249, 0x10, 0x1f ;  /* 0x0a001f00f9477f89 */ /* 0x00006800000e0000 */
[----:B------:R1:W1:Y:S04]  /*5100*/  SHFL.DOWN PT, R72, R248, 0x10, 0x1f ;  /* 0x0a001f00f8487f89 */ /* 0x00026800000e0000 */
[----:B0-----:R0:W0:Y:S02]  /*5110*/  SHFL.DOWN PT, R75, R247, 0x10, 0x1f ;  /* 0x0a001f00f74b7f89 */ /* 0x00102400000e0000 */
.L_x_10918:
        /* <DEDUP_REMOVED lines=12> */
.L_x_10767:
[----:B------:R-:W-:Y:S05]  /*51e0*/  BSYNC.RECONVERGENT B0 ;  /* 0x0000000000007941 */ /* 0x000fea0003800200 */
.L_x_10766:
        /* <DEDUP_REMOVED lines=8> */
[----:B------:R0:W4:Y:S04]  /*5270*/  SHFL.IDX PT, R69, R61, RZ, 0x1f ;  /* 0x00001fff3d457589 */ /* 0x00012800000e0000 */
[----:B-1----:R1:W1:Y:S01]  /*5280*/  SHFL.DOWN PT, R72, R250, 0x1, 0x1f ;  /* 0x08201f00fa487f89 */ /* 0x00226200000e0000 */
[-C--:B-----5:R-:W-:Y:S01]  /*5290*/  FMUL.FTZ R71, R63, R243.reuse ;  /* 0x000000f33f477220 */ /* 0x0a0fe20000410000 */
[----:B------:R-:W-:-:S02]  /*52a0*/  FMUL.FTZ R70, R62, R243 ;  /* 0x000000f33e467220 */ /* 0x000fc40000410000 */
[----:B------:R1:W1:Y:S01]  /*52b0*/  SHFL.DOWN PT, R73, R249, 0x1, 0x1f ;  /* 0x08201f00f9497f89 */ /* 0x00026200000e0000 */
[-C--:B0-----:R-:W-:Y:S01]  /*52c0*/  FFMA.FTZ R236, R62, R242.reuse, -R71 ;  /* 0x000000f23eec7223 */ /* 0x081fe20000010847 */
[-C--:B------:R-:W-:Y:S01]  /*52d0*/  FFMA.FTZ R241, R63, R242.reuse, R70 ;  /* 0x000000f23ff17223 */ /* 0x080fe20000010046 */
[CC--:B------:R-:W-:Y:S01]  /*52e0*/  FMUL.FTZ R71, R61.reuse, R243.reuse ;  /* 0x000000f33d477220 */ /* 0x0c0fe20000410000 */
[----:B------:R0:W0:Y:S01]  /*52f0*/  SHFL.DOWN PT, R74, R248, 0x1, 0x1f ;  /* 0x08201f00f84a7f89 */ /* 0x00002200000e0000 */
[C---:B------:R-:W-:Y:S02]  /*5300*/  FMUL.FTZ R70, R60.reuse, R243 ;  /* 0x000000f33c467220 */ /* 0x040fe40000410000 */
[-C--:B------:R-:W-:Y:S01]  /*5310*/  FFMA.FTZ R244, R60, R242.reuse, -R71 ;  /* 0x000000f23cf47223 */ /* 0x080fe20000010847 */
[----:B------:R0:W0:Y:S01]  /*5320*/  SHFL.DOWN PT, R75, R247, 0x1, 0x1f ;  /* 0x08201f00f74b7f89 */ /* 0x00002200000e0000 */
[----:B------:R-:W-:Y:S01]  /*5330*/  FFMA.FTZ R243, R61, R242, R70 ;  /* 0x000000f23df37223 */ /* 0x000fe20000010046 */
[----:B--2---:R-:W-:Y:S01]  /*5340*/  FADD.FTZ R242, R68, R241 ;  /* 0x000000f144f27221 */ /* 0x004fe20000010000 */
[----:B---3--:R-:W-:Y:S01]  /*5350*/  FADD.FTZ R245, R245, R236 ;  /* 0x000000ecf5f57221 */ /* 0x008fe20000010000 */
[----:B------:R2:W3:Y:S01]  /*5360*/  SHFL.IDX PT, R251, R62, RZ, 0x1f ;  /* 0x00001fff3efb7589 */ /* 0x0004e200000e0000 */
[----:B----4-:R-:W-:-:S03]  /*5370*/  MOV R68, R246 ;  /* 0x000000f600447202 */ /* 0x010fc60000000f00 */
[----:B------:R2:W4:Y:S04]  /*5380*/  SHFL.IDX PT, R252, R63, RZ, 0x1f ;  /* 0x00001fff3ffc7589 */ /* 0x00052800000e0000 */
.L_x_10932:
[----:B------:R-:W-:Y:S01]  /*5390*/  BSSY.RECONVERGENT B0, `(.L_x_10769) ;  /* 0x000000f000007945 */ /* 0x000fe20003800200 */
[----:B---3--:R-:W-:Y:S02]  /*53a0*/  MOV R70, R251 ;  /* 0x000000fb00467202 */ /* 0x008fe40000000f00 */
[----:B----4-:R-:W-:Y:S01]  /*53b0*/  MOV R71, R252 ;  /* 0x000000fc00477202 */ /* 0x010fe20000000f00 */
[----:B------:R-:W-:Y:S06]  /*53c0*/  @!P2 BRA `(.L_x_10770) ;  /* 0x00000000002ca947 */ /* 0x000fec0003800000 */
[C---:B-1----:R-:W-:Y:S01]  /*53d0*/  FMUL.FTZ R61, R73.reuse, R69 ;  /* 0x00000045493d7220 */ /* 0x042fe20000410000 */
[CC--:B--2---:R-:W-:Y:S01]  /*53e0*/  FMUL.FTZ R63, R73.reuse, R71.reuse ;  /* 0x00000047493f7220 */ /* 0x0c4fe20000410000 */
        /* <DEDUP_REMOVED lines=9> */
.L_x_10770:
[----:B------:R-:W-:Y:S05]  /*5480*/  BSYNC.RECONVERGENT B0 ;  /* 0x0000000000007941 */ /* 0x000fea0003800200 */
.L_x_10769:
[CC--:B------:R-:W-:Y:S01]  /*5490*/  FMUL.FTZ R61, R65.reuse, R71.reuse ;  /* 0x00000047413d7220 */ /* 0x0c0fe20000410000 */
[----:B------:R-:W-:Y:S01]  /*54a0*/  FMUL.FTZ R60, R65, R70 ;  /* 0x00000046413c7220 */ /* 0x000fe20000410000 */
[----:B------:R-:W-:Y:S02]  /*54b0*/  LEA R236, R113, R54, 0x4 ;  /* 0x0000003671ec7211 */ /* 0x000fe400078e20ff */
[C---:B--2---:R-:W-:Y:S01]  /*54c0*/  FFMA.FTZ R63, R64.reuse, R70, -R61 ;  /* 0x00000046403f7223 */ /* 0x044fe2000001083d */
[----:B------:R-:W-:Y:S01]  /*54d0*/  FFMA.FTZ R62, R64, R71, R60 ;  /* 0x00000047403e7223 */ /* 0x000fe2000001003c */
[CC--:B------:R-:W-:Y:S01]  /*54e0*/  FMUL.FTZ R61, R65.reuse, R69.reuse ;  /* 0x00000045413d7220 */ /* 0x0c0fe20000410000 */
[-C--:B------:R-:W-:Y:S01]  /*54f0*/  FMUL.FTZ R60, R65, R68.reuse ;  /* 0x00000044413c7220 */ /* 0x080fe20000410000 */
[----:B0-----:R-:W-:Y:S01]  /*5500*/  FADD.FTZ R74, R66, R63 ;  /* 0x0000003f424a7221 */ /* 0x001fe20000010000 */
[----:B------:R-:W-:Y:S01]  /*5510*/  FADD.FTZ R75, R67, R62 ;  /* 0x0000003e434b7221 */ /* 0x000fe20000010000 */
[C---:B-1----:R-:W-:Y:S01]  /*5520*/  FFMA.FTZ R72, R64.reuse, R68, -R61 ;  /* 0x0000004440487223 */ /* 0x042fe2000001083d */
[----:B------:R-:W-:Y:S01]  /*5530*/  FFMA.FTZ R73, R64, R69, R60 ;  /* 0x0000004540497223 */ /* 0x000fe2000001003c */
[----:B------:R2:W-:Y:S01]  /*5540*/  STS.128 [R236+0x35f0], R68 ;  /* 0x0035f044ec007388 */ /* 0x0005e20000000c00 */
[----:B------:R-:W-:-:S02]  /*5550*/  MOV R63, R242 ;  /* 0x000000f2003f7202 */ /* 0x000fc40000000f00 */
[----:B------:R-:W-:Y:S01]  /*5560*/  MOV R62, R245 ;  /* 0x000000f5003e7202 */ /* 0x000fe20000000f00 */
[----:B------:R2:W-:Y:S01]  /*5570*/  STS.128 [R236+0x35e0], R72 ;  /* 0x0035e048ec007388 */ /* 0x0005e20000000c00 */
[----:B------:R-:W-:Y:S02]  /*5580*/  MOV R61, R243 ;  /* 0x000000f3003d7202 */ /* 0x000fe40000000f00 */
[----:B------:R-:W-:-:S07]  /*5590*/  MOV R60, R244 ;  /* 0x000000f4003c7202 */ /* 0x000fce0000000f00 */
.L_x_10752:
[----:B------:R-:W-:Y:S05]  /*55a0*/  WARPSYNC.ALL ;  /* 0x0000000000007948 */ /* 0x000fea0003800000 */
[----:B------:R-:W-:Y:S01]  /*55b0*/  BAR.SYNC.DEFER_BLOCKING 0x0 ;  /* 0x0000000000007b1d */ /* 0x000fe20000010000 */
[----:B------:R-:W-:Y:S01]  /*55c0*/  ULEA UR10, UR9, 0xfffff800, 0xb ;  /* 0xfffff800090a7891 */ /* 0x000fe2000f8e58ff */
[----:B--2---:R-:W-:Y:S01]  /*55d0*/  MOV R71, UR20 ;  /* 0x0000001400477c02 */ /* 0x004fe20008000f00 */
[----:B------:R-:W-:Y:S01]  /*55e0*/  FFMA.FTZ R72, R0, -R3, RZ ;  /* 0x8000000300487223 */ /* 0x000fe200000100ff */
[----:B-1----:R-:W-:Y:S01]  /*55f0*/  MOV R67, UR21 ;  /* 0x0000001500437c02 */ /* 0x002fe20008000f00 */
[----:B------:R-:W-:Y:S01]  /*5600*/  USHF.R.S32.HI UR18, URZ, 0x1f, UR10 ;  /* 0x0000001fff127899 */ /* 0x000fe2000801140a */
[----:B------:R-:W-:Y:S01]  /*5610*/  FMUL.FTZ R73, R97, R49 ;  /* 0x0000003161497220 */ /* 0x000fe20000410000 */
[----:B------:R-:W-:Y:S01]  /*5620*/  LOP3.LUT R68, R113, UR10, RZ, 0xfc, !PT ;  /* 0x0000000a71447c12 */ /* 0x000fe2000f8efcff */
[----:B------:R-:W-:Y:S01]  /*5630*/  FMUL.FTZ R74, R88, R46 ;  /* 0x0000002e584a7220 */ /* 0x000fe20000410000 */
[----:B------:R-:W-:Y:S01]  /*5640*/  FMUL.FTZ R75, R91, R45 ;  /* 0x0000002d5b4b7220 */ /* 0x000fe20000410000 */
[----:B------:R-:W-:Y:S01]  /*5650*/  ISETP.NE.AND P2, PT, R113, RZ, PT ;  /* 0x000000ff7100720c */ /* 0x000fe20003f45270 */
[----:B------:R-:W-:Y:S01]  /*5660*/  BSSY.RECONVERGENT B0, `(.L_x_10771) ;  /* 0x00001d0000007945 */ /* 0x000fe20003800200 */
[----:B------:R-:W-:-:S03]  /*5670*/  MOV R69, UR18 ;  /* 0x0000001200457c02 */ /* 0x000fc60008000f00 */
[----:B------:R-:W-:-:S04]  /*5680*/  IMAD.WIDE.U32 R70, R71, UR6, R68 ;  /* 0x0000000647467c25 */ /* 0x000fc8000f8e0044 */
[----:B------:R-:W-:Y:S01]  /*5690*/  IMAD R67, R67, UR6, R71 ;  /* 0x0000000643437c24 */ /* 0x000fe2000f8e0247 */
[----:B------:R-:W-:Y:S01]  /*56a0*/  LEA R66, P0, R70, UR7, 0x2 ;  /* 0x0000000746427c11 */ /* 0x000fe2000f8010ff */
[----:B------:R-:W-:Y:S01]  /*56b0*/  FFMA.FTZ R71, R111, -R235, R72 ;  /* 0x800000eb6f477223 */ /* 0x000fe20000010048 */
[----:B------:R-:W1:Y:S01]  /*56c0*/  LDS.64 R64, [R54+0x35e8] ;  /* 0x0035e80036407984 */ /* 0x000e620000000a00 */
[----:B------:R-:W-:Y:S01]  /*56d0*/  FMUL.FTZ R72, R90, R48 ;  /* 0x000000305a487220 */ /* 0x000fe20000410000 */
[----:B------:R-:W-:Y:S01]  /*56e0*/  LEA.HI.X R67, R70, UR8, R67, 0x2, P0 ;  /* 0x0000000846437c11 */ /* 0x000fe200080f1443 */
[----:B------:R-:W-:Y:S01]  /*56f0*/  FFMA.FTZ R235, R116, -R73, R235 ;  /* 0x8000004974eb7223 */ /* 0x000fe200000100eb */
[----:B------:R-:W-:-:S05]  /*5700*/  VOTEU.ALL UP0, P2 ;  /* 0x0000000000ff7886 */ /* 0x000fca0001000000 */
[----:B------:R-:W-:-:S09]  /*5710*/  @!UP0 ULEA UR10, UR6, UR11, 0x4 ;  /* 0x0000000b060a8291 */ /* 0x000fd2000f8e20ff */
[----:B0-----:R0:W-:Y:S02]  /*5720*/  @!P2 STS.128 [UR10+0x4be0], R60 ;  /* 0x004be03cff00a988 */ /* 0x0011e40008000c0a */
[----:B0-----:R-:W-:-:S05]  /*5730*/  MOV R62, UR11 ;  /* 0x0000000b003e7c02 */ /* 0x001fca0008000f00 */
[----:B------:R-:W-:Y:S02]  /*5740*/  IMAD R62, R113, 0x84, R62 ;  /* 0x00000084713e7824 */ /* 0x000fe400078e023e */
[-C--:B-1----:R-:W-:Y:S01]  /*5750*/  FMUL.FTZ R69, R65, R119.reuse ;  /* 0x0000007741457220 */ /* 0x082fe20000410000 */
[C---:B------:R-:W-:Y:S01]  /*5760*/  FMUL.FTZ R70, R64.reuse, R119 ;  /* 0x0000007740467220 */ /* 0x040fe20000410000 */
[----:B------:R-:W-:Y:S02]  /*5770*/  FMUL.FTZ R119, R89, R43 ;  /* 0x0000002b59777220 */ /* 0x000fe40000410000 */
[----:B------:R-:W-:Y:S01]  /*5780*/  FFMA.FTZ R64, R64, R118, R69 ;  /* 0x0000007640407223 */ /* 0x000fe20000010045 */
[----:B------:R-:W-:Y:S01]  /*5790*/  FMUL.FTZ R69, R92, R50 ;  /* 0x000000325c457220 */ /* 0x000fe20000410000 */
[----:B------:R-:W-:Y:S01]  /*57a0*/  FFMA.FTZ R65, R65, R118, -R70 ;  /* 0x0000007641417223 */ /* 0x000fe20000010846 */
[----:B------:R-:W-:Y:S01]  /*57b0*/  FFMA.FTZ R70, R0, R232, RZ ;  /* 0x000000e800467223 */ /* 0x000fe200000100ff */
[----:B------:R-:W-:Y:S01]  /*57c0*/  FMUL.FTZ R118, R86, R44 ;  /* 0x0000002c56767220 */ /* 0x000fe20000410000 */
[-C--:B------:R-:W-:Y:S01]  /*57d0*/  FFMA.FTZ R232, -R115, R69.reuse, R232 ;  /* 0x0000004573e87223 */ /* 0x080fe200000101e8 */
[----:B------:R-:W-:Y:S01]  /*57e0*/  FFMA.FTZ R3, R114, -R69, R3 ;  /* 0x8000004572037223 */ /* 0x000fe20000010003 */
[----:B------:R-:W-:Y:S01]  /*57f0*/  FFMA.FTZ R69, R111, R131, R70 ;  /* 0x000000836f457223 */ /* 0x000fe20000010046 */
[----:B------:R-:W-:Y:S01]  /*5800*/  FFMA.FTZ R131, -R112, R73, R131 ;  /* 0x0000004970837223 */ /* 0x000fe20000010183 */
[----:B------:R-:W-:Y:S01]  /*5810*/  FMUL.FTZ R73, R93, R47 ;  /* 0x0000002f5d497220 */ /* 0x000fe20000410000 */
[----:B------:R-:W-:Y:S01]  /*5820*/  FADD.FTZ R209, R209, R64 ;  /* 0x00000040d1d17221 */ /* 0x000fe20000010000 */
[C---:B------:R-:W-:Y:S01]  /*5830*/  FFMA.FTZ R70, R110.reuse, R230, R69 ;  /* 0x000000e66e467223 */ /* 0x040fe20000010045 */
[----:B------:R-:W-:Y:S01]  /*5840*/  FFMA.FTZ R69, R121, -R72, R130 ;  /* 0x8000004879457223 */ /* 0x000fe20000010082 */
[----:B------:R-:W-:Y:S01]  /*5850*/  FFMA.FTZ R130, R110, -R130, R71 ;  /* 0x800000826e827223 */ /* 0x000fe20000010047 */
[----:B------:R-:W-:Y:S01]  /*5860*/  FFMA.FTZ R230, -R117, R72, R230 ;  /* 0x0000004875e67223 */ /* 0x000fe200000101e6 */
        /* <DEDUP_REMOVED lines=15> */
[----:B------:R-:W-:Y:S01]  /*5960*/  FMUL.FTZ R130, R84, R42 ;  /* 0x0000002a54827220 */ /* 0x000fe20000410000 */
[C---:B------:R-:W-:Y:S01]  /*5970*/  FFMA.FTZ R75, R105.reuse, R229, R74 ;  /* 0x000000e5694b7223 */ /* 0x040fe2000001004a */
[----:B------:R-:W-:Y:S01]  /*5980*/  FFMA.FTZ R74, R164, -R119, R227 ;  /* 0x80000077a44a7223 */ /* 0x000fe200000100e3 */
[----:B------:R-:W-:Y:S01]  /*5990*/  FFMA.FTZ R227, R105, -R227, R226 ;  /* 0x800000e369e37223 */ /* 0x000fe200000100e2 */
[----:B------:R-:W-:Y:S01]  /*59a0*/  FFMA.FTZ R224, -R157, R118, R224 ;  /* 0x000000769de07223 */ /* 0x000fe200000101e0 */
[C---:B------:R-:W-:Y:S01]  /*59b0*/  FFMA.FTZ R118, R104.reuse, R220, R75 ;  /* 0x000000dc68767223 */ /* 0x040fe2000001004b */
[----:B------:R-:W-:Y:S01]  /*59c0*/  FMUL.FTZ R226, R87, R41 ;  /* 0x0000002957e27220 */ /* 0x000fe20000410000 */
[----:B------:R-:W-:Y:S01]  /*59d0*/  FFMA.FTZ R75, R163, -R130, R222 ;  /* 0x80000082a34b7223 */ /* 0x000fe200000100de */
[----:B------:R-:W-:Y:S01]  /*59e0*/  FFMA.FTZ R222, R104, -R222, R227 ;  /* 0x800000de68de7223 */ /* 0x000fe200000100e3 */
[----:B------:R-:W-:Y:S01]  /*59f0*/  FFMA.FTZ R229, -R162, R119, R229 ;  /* 0x00000077a2e57223 */ /* 0x000fe200000101e5 */
[C---:B------:R-:W-:Y:S01]  /*5a00*/  FFMA.FTZ R119, R103.reuse, R225, R118 ;  /* 0x000000e167777223 */ /* 0x040fe20000010076 */
[----:B------:R-:W-:Y:S01]  /*5a10*/  FFMA.FTZ R118, R168, -R226, R223 ;  /* 0x800000e2a8767223 */ /* 0x000fe200000100df */
[----:B------:R-:W-:Y:S01]  /*5a20*/  FFMA.FTZ R223, R103, -R223, R222 ;  /* 0x800000df67df7223 */ /* 0x000fe200000100de */
[----:B------:R-:W-:Y:S01]  /*5a30*/  FMUL.FTZ R222, R82, R40 ;  /* 0x0000002852de7220 */ /* 0x000fe20000410000 */
[----:B------:R-:W-:Y:S01]  /*5a40*/  FFMA.FTZ R220, -R161, R130, R220 ;  /* 0x00000082a1dc7223 */ /* 0x000fe200000101dc */
[----:B------:R-:W-:Y:S01]  /*5a50*/  FFMA.FTZ R130, R102, R216, R119 ;  /* 0x000000d866827223 */ /* 0x000fe20000010077 */
[----:B------:R-:W-:Y:S01]  /*5a60*/  FFMA.FTZ R225, -R166, R226, R225 ;  /* 0x000000e2a6e17223 */ /* 0x000fe200000101e1 */
[----:B------:R-:W-:Y:S01]  /*5a70*/  P2R R119, PR, RZ, 0x4 ;  /* 0x00000004ff777803 */ /* 0x000fe20000000000 */
[----:B------:R-:W-:Y:S01]  /*5a80*/  FMUL.FTZ R226, R85, R39 ;  /* 0x0000002755e27220 */ /* 0x000fe20000410000 */
[----:B------:R-:W-:Y:S01]  /*5a90*/  FFMA.FTZ R119, R167, -R222, R218 ;  /* 0x800000dea7777223 */ /* 0x000fe200000100da */
[----:B------:R-:W-:Y:S01]  /*5aa0*/  FFMA.FTZ R218, R102, -R218, R223 ;  /* 0x800000da66da7223 */ /* 0x000fe200000100df */
[C---:B------:R-:W-:Y:S01]  /*5ab0*/  FFMA.FTZ R223, R101.reuse, R219, R130 ;  /* 0x000000db65df7223 */ /* 0x040fe20000010082 */
[----:B------:R-:W-:Y:S01]  /*5ac0*/  FMUL.FTZ R227, R80, R38 ;  /* 0x0000002650e37220 */ /* 0x000fe20000410000 */
[----:B------:R-:W-:Y:S01]  /*5ad0*/  FFMA.FTZ R130, R172, -R226, R221 ;  /* 0x800000e2ac827223 */ /* 0x000fe200000100dd */
[----:B------:R-:W-:Y:S01]  /*5ae0*/  FFMA.FTZ R221, R101, -R221, R218 ;  /* 0x800000dd65dd7223 */ /* 0x000fe200000100da */
[----:B------:R-:W-:Y:S01]  /*5af0*/  FFMA.FTZ R216, -R165, R222, R216 ;  /* 0x000000dea5d87223 */ /* 0x000fe200000101d8 */
[----:B------:R-:W-:Y:S01]  /*5b00*/  FFMA.FTZ R219, -R170, R226, R219 ;  /* 0x000000e2aadb7223 */ /* 0x000fe200000101db */
[C---:B------:R-:W-:Y:S01]  /*5b10*/  FFMA.FTZ R222, R100.reuse, R212, R223 ;  /* 0x000000d464de7223 */ /* 0x040fe200000100df */
[-C--:B------:R-:W-:Y:S01]  /*5b20*/  FFMA.FTZ R218, -R169, R227.reuse, R212 ;  /* 0x000000e3a9da7223 */ /* 0x080fe200000101d4 */
[----:B------:R-:W-:Y:S01]  /*5b30*/  FFMA.FTZ R212, R171, -R227, R214 ;  /* 0x800000e3abd47223 */ /* 0x000fe200000100d6 */
[----:B------:R-:W-:Y:S01]  /*5b40*/  FFMA.FTZ R226, R100, -R214, R221 ;  /* 0x800000d664e27223 */ /* 0x000fe200000100dd */
[----:B------:R-:W-:Y:S01]  /*5b50*/  FMUL.FTZ R214, R83, R37 ;  /* 0x0000002553d67220 */ /* 0x000fe20000410000 */
[C---:B------:R-:W-:Y:S01]  /*5b60*/  FFMA.FTZ R221, R99.reuse, R215, R222 ;  /* 0x000000d763dd7223 */ /* 0x040fe200000100de */
[----:B------:R-:W-:Y:S01]  /*5b70*/  FMUL.FTZ R222, R78, R36 ;  /* 0x000000244ede7220 */ /* 0x000fe20000410000 */
[----:B------:R-:W-:Y:S01]  /*5b80*/  FADD.FTZ R223, R210, R65 ;  /* 0x00000041d2df7221 */ /* 0x000fe20000010000 */
[-C--:B------:R-:W-:Y:S01]  /*5b90*/  FFMA.FTZ R215, -R174, R214.reuse, R215 ;  /* 0x000000d6aed77223 */ /* 0x080fe200000101d7 */
[----:B------:R-:W-:Y:S01]  /*5ba0*/  FFMA.FTZ R214, R176, -R214, R217 ;  /* 0x800000d6b0d67223 */ /* 0x000fe200000100d9 */
[----:B------:R-:W-:Y:S01]  /*5bb0*/  FFMA.FTZ R217, R99, -R217, R226 ;  /* 0x800000d963d97223 */ /* 0x000fe200000100e2 */
[----:B------:R-:W-:Y:S01]  /*5bc0*/  FFMA.FTZ R64, R175, -R222, R238 ;  /* 0x800000deaf407223 */ /* 0x000fe200000100ee */
[C---:B------:R-:W-:Y:S01]  /*5bd0*/  FMUL.FTZ R210, R124.reuse, R223 ;  /* 0x000000df7cd27220 */ /* 0x040fe20000410000 */
[----:B------:R-:W-:Y:S01]  /*5be0*/  FMUL.FTZ R124, R124, R209 ;  /* 0x000000d17c7c7220 */ /* 0x000fe20000410000 */
[----:B------:R-:W-:Y:S01]  /*5bf0*/  FFMA.FTZ R238, R98, -R238, R217 ;  /* 0x800000ee62ee7223 */ /* 0x000fe200000100d9 */
[----:B------:R-:W-:Y:S01]  /*5c00*/  FMUL.FTZ R217, R81, R34 ;  /* 0x0000002251d97220 */ /* 0x000fe20000410000 */
[----:B------:R-:W-:Y:S01]  /*5c10*/  FMUL.FTZ R226, R194, R223 ;  /* 0x000000dfc2e27220 */ /* 0x000fe20000410000 */
[----:B------:R-:W-:Y:S01]  /*5c20*/  FFMA.FTZ R65, R98, R240, R221 ;  /* 0x000000f062417223 */ /* 0x000fe200000100dd */
[----:B------:R-:W-:Y:S01]  /*5c30*/  FFMA.FTZ R240, -R173, R222, R240 ;  /* 0x000000deadf07223 */ /* 0x000fe200000101f0 */
[C---:B------:R-:W-:Y:S01]  /*5c40*/  FFMA.FTZ R210, R125.reuse, R209, R210 ;  /* 0x000000d17dd27223 */ /* 0x040fe200000100d2 */
[----:B------:R-:W-:Y:S01]  /*5c50*/  FFMA.FTZ R222, R125, R223, -R124 ;  /* 0x000000df7dde7223 */ /* 0x000fe2000001087c */
[C---:B------:R-:W-:Y:S01]  /*5c60*/  FFMA.FTZ R124, -R178.reuse, R217, R213 ;  /* 0x000000d9b27c7223 */ /* 0x040fe200000101d5 */
[----:B------:R-:W-:Y:S01]  /*5c70*/  FFMA.FTZ R125, R178, R209, R226 ;  /* 0x000000d1b27d7223 */ /* 0x000fe200000100e2 */
[----:B------:R-:W-:Y:S01]  /*5c80*/  FMUL.FTZ R178, R209, UR38 ;  /* 0x00000026d1b27c20 */ /* 0x000fe20008410000 */
[----:B------:R-:W-:Y:S01]  /*5c90*/  FADD.FTZ R177, R177, R210 ;  /* 0x000000d2b1b17221 */ /* 0x000fe20000010000 */
[----:B------:R-:W-:Y:S01]  /*5ca0*/  FADD.FTZ R193, R193, R222 ;  /* 0x000000dec1c17221 */ /* 0x000fe20000010000 */
[C---:B------:R-:W-:Y:S01]  /*5cb0*/  FMUL.FTZ R60, R223.reuse, UR38 ;  /* 0x00000026df3c7c20 */ /* 0x040fe20008410000 */
[----:B------:R-:W-:Y:S01]  /*5cc0*/  FFMA.FTZ R61, R223, UR37, -R178 ;  /* 0x00000025df3d7c23 */ /* 0x000fe200080108b2 */
[C---:B------:R-:W-:Y:S01]  /*5cd0*/  FMUL.FTZ R178, R126.reuse, R177 ;  /* 0x000000b17eb27220 */ /* 0x040fe20000410000 */
[----:B------:R-:W-:Y:S01]  /*5ce0*/  FMUL.FTZ R126, R126, R193 ;  /* 0x000000c17e7e7220 */ /* 0x000fe20000410000 */
[----:B------:R-:W-:Y:S01]  /*5cf0*/  FFMA.FTZ R194, R194, -R217, R211 ;  /* 0x800000d9c2c27223 */ /* 0x000fe200000100d3 */
[----:B------:R-:W-:Y:S01]  /*5d00*/  FMUL.FTZ R221, R81, R223 ;  /* 0x000000df51dd7220 */ /* 0x000fe20000410000 */
[C---:B------:R-:W-:Y:S01]  /*5d10*/  FFMA.FTZ R178, R127.reuse, R193, -R178 ;  /* 0x000000c17fb27223 */ /* 0x040fe200000108b2 */
[----:B------:R-:W-:Y:S01]  /*5d20*/  FFMA.FTZ R126, R127, R177, R126 ;  /* 0x000000b17f7e7223 */ /* 0x000fe2000001007e */
[----:B------:R-:W-:Y:S01]  /*5d30*/  FFMA.FTZ R63, R209, UR37, R60 ;  /* 0x00000025d13f7c23 */ /* 0x000fe2000801003c */
[----:B------:R-:W-:Y:S01]  /*5d40*/  FMUL.FTZ R217, R81, R209 ;  /* 0x000000d151d97220 */ /* 0x000fe20000410000 */
[----:B------:R-:W-:Y:S01]  /*5d50*/  FADD.FTZ R195, R195, R178 ;  /* 0x000000b2c3c37221 */ /* 0x000fe20000010000 */
[C---:B------:R-:W-:Y:S01]  /*5d60*/  FMUL.FTZ R209, R194.reuse, R61 ;  /* 0x0000003dc2d17220 */ /* 0x040fe20000410000 */
[----:B------:R-:W-:Y:S01]  /*5d70*/  FADD.FTZ R179, R179, R126 ;  /* 0x0000007eb3b37221 */ /* 0x000fe20000010000 */
[----:B------:R-:W-:Y:S01]  /*5d80*/  FMUL.FTZ R223, R194, R221 ;  /* 0x000000ddc2df7220 */ /* 0x000fe20000410000 */
[----:B------:R-:W-:Y:S01]  /*5d90*/  FMUL.FTZ R126, R128, R195 ;  /* 0x000000c3807e7220 */ /* 0x000fe20000410000 */
[----:B------:R-:W-:Y:S01]  /*5da0*/  FMUL.FTZ R61, R194, R217 ;  /* 0x000000d9c23d7220 */ /* 0x000fe20000410000 */
[----:B------:R-:W-:Y:S01]  /*5db0*/  FFMA.FTZ R127, R124, R63, R209 ;  /* 0x0000003f7c7f7223 */ /* 0x000fe200000100d1 */
[-C--:B------:R-:W-:Y:S01]  /*5dc0*/  FMUL.FTZ R128, R128, R179.reuse ;  /* 0x000000b380807220 */ /* 0x080fe20000410000 */
[----:B------:R-:W-:Y:S01]  /*5dd0*/  FFMA.FTZ R63, R129, R179, R126 ;  /* 0x000000b3813f7223 */ /* 0x000fe2000001007e */
[----:B------:R-:W-:Y:S01]  /*5de0*/  FMUL.FTZ R126, R177, UR38 ;  /* 0x00000026b17e7c20 */ /* 0x000fe20008410000 */
[-C--:B------:R-:W-:Y:S01]  /*5df0*/  FFMA.FTZ R60, R124, R217.reuse, R223 ;  /* 0x000000d97c3c7223 */ /* 0x080fe200000100df */
[----:B------:R-:W-:Y:S01]  /*5e00*/  FMUL.FTZ R217, R34, R217 ;  /* 0x000000d922d97220 */ /* 0x000fe20000410000 */
[----:B------:R-:W-:Y:S01]  /*5e10*/  FFMA.FTZ R61, R124, R221, -R61 ;  /* 0x000000dd7c3d7223 */ /* 0x000fe2000001083d */
[----:B------:R-:W-:Y:S01]  /*5e20*/  FFMA.FTZ R129, R129, R195, -R128 ;  /* 0x000000c381817223 */ /* 0x000fe20000010880 */
[-C--:B------:R-:W-:Y:S01]  /*5e30*/  FMUL.FTZ R178, R175, R193.reuse ;  /* 0x000000c1afb27220 */ /* 0x080fe20000410000 */
[C---:B------:R-:W-:Y:S01]  /*5e40*/  FMUL.FTZ R124, R193.reuse, UR38 ;  /* 0x00000026c17c7c20 */ /* 0x040fe20008410000 */
[----:B------:R-:W-:Y:S01]  /*5e50*/  FADD.FTZ R180, R180, R63 ;  /* 0x0000003fb4b47221 */ /* 0x000fe20000010000 */
[----:B------:R-:W-:Y:S01]  /*5e60*/  FFMA.FTZ R63, R193, UR37, -R126 ;  /* 0x00000025c13f7c23 */ /* 0x000fe2000801087e */
[C---:B------:R-:W-:Y:S01]  /*5e70*/  FMUL.FTZ R209, R78.reuse, R193 ;  /* 0x000000c14ed17220 */ /* 0x040fe20000410000 */
[----:B------:R-:W-:Y:S01]  /*5e80*/  FMUL.FTZ R175, R78, R177 ;  /* 0x000000b14eaf7220 */ /* 0x000fe20000410000 */
[----:B------:R-:W-:Y:S01]  /*5e90*/  FADD.FTZ R196, R196, R129 ;  /* 0x00000081c4c47221 */ /* 0x000fe20000010000 */
[----:B------:R-:W-:Y:S01]  /*5ea0*/  FMUL.FTZ R223, R34, R221 ;  /* 0x000000dd22df7220 */ /* 0x000fe20000410000 */
[----:B------:R0:W-:Y:S01]  /*5eb0*/  STS [R62+0x10f8], R217 ;  /* 0x0010f8d93e007388 */ /* 0x0001e20000000800 */
[----:B------:R-:W-:Y:S01]  /*5ec0*/  FFMA.FTZ R173, R173, R177, R178 ;  /* 0x000000b1adad7223 */ /* 0x000fe200000100b2 */
[----:B------:R-:W-:Y:S01]  /*5ed0*/  FFMA.FTZ R193, R177, UR37, R124 ;  /* 0x00000025b1c17c23 */ /* 0x000fe2000801007c */
[C---:B------:R-:W-:Y:S01]  /*5ee0*/  FMUL.FTZ R177, R64.reuse, R63 ;  /* 0x0000003f40b17220 */ /* 0x040fe20000410000 */
[----:B------:R-:W-:Y:S01]  /*5ef0*/  FMUL.FTZ R221, R64, R175 ;  /* 0x000000af40dd7220 */ /* 0x000fe20000410000 */
[----:B------:R-:W-:Y:S01]  /*5f00*/  FMUL.FTZ R129, R132, R196 ;  /* 0x000000c484817220 */ /* 0x000fe20000410000 */
[----:B------:R1:W-:Y:S03]  /*5f10*/  STS [R62+0x10fc], R223 ;  /* 0x0010fcdf3e007388 */ /* 0x0003e60000000800 */
[-C--:B------:R-:W-:Y:S01]  /*5f20*/  FFMA.FTZ R124, R133, R180.reuse, R129 ;  /* 0x000000b4857c7223 */ /* 0x080fe20000010081 */
[----:B0-----:R-:W-:Y:S01]  /*5f30*/  FMUL.FTZ R217, R64, R209 ;  /* 0x000000d140d97220 */ /* 0x001fe20000410000 */
[----:B------:R-:W-:Y:S01]  /*5f40*/  FMUL.FTZ R64, R132, R180 ;  /* 0x000000b484407220 */ /* 0x000fe20000410000 */
[C---:B------:R-:W-:Y:S01]  /*5f50*/  FFMA.FTZ R129, R240.reuse, R193, R177 ;  /* 0x000000c1f0817223 */ /* 0x040fe200000100b1 */
[----:B------:R-:W-:Y:S01]  /*5f60*/  FADD.FTZ R181, R181, R124 ;  /* 0x0000007cb5b57221 */ /* 0x000fe20000010000 */
[-C--:B------:R-:W-:Y:S01]  /*5f70*/  FFMA.FTZ R63, R240, R175.reuse, R217 ;  /* 0x000000aff03f7223 */ /* 0x080fe200000100d9 */
[----:B------:R-:W-:Y:S01]  /*5f80*/  FFMA.FTZ R126, R133, R196, -R64 ;  /* 0x000000c4857e7223 */ /* 0x000fe20000010840 */
[----:B------:R-:W-:Y:S01]  /*5f90*/  FMUL.FTZ R217, R36, R175 ;  /* 0x000000af24d97220 */ /* 0x000fe20000410000 */
[-C--:B------:R-:W-:Y:S01]  /*5fa0*/  FMUL.FTZ R175, R176, R195.reuse ;  /* 0x000000c3b0af7220 */ /* 0x080fe20000410000 */
[----:B------:R-:W-:Y:S01]  /*5fb0*/  FMUL.FTZ R176, R83, R195 ;  /* 0x000000c353b07220 */ /* 0x000fe20000410000 */
[----:B------:R-:W-:Y:S01]  /*5fc0*/  FADD.FTZ R197, R197, R126 ;  /* 0x0000007ec5c57221 */ /* 0x000fe20000010000 */
[----:B------:R-:W-:Y:S01]  /*5fd0*/  FMUL.FTZ R126, R179, UR38 ;  /* 0x00000026b37e7c20 */ /* 0x000fe20008410000 */
[----:B------:R-:W-:Y:S01]  /*5fe0*/  FFMA.FTZ R174, R174, R179, R175 ;  /* 0x000000b3aeae7223 */ /* 0x000fe200000100af */
[----:B------:R-:W-:Y:S01]  /*5ff0*/  FMUL.FTZ R128, R214, R176 ;  /* 0x000000b0d6807220 */ /* 0x000fe20000410000 */
[C---:B------:R-:W-:Y:S01]  /*6000*/  FMUL.FTZ R124, R134.reuse, R197 ;  /* 0x000000c5867c7220 */ /* 0x040fe20000410000 */
[----:B------:R-:W-:Y:S01]  /*6010*/  FMUL.FTZ R134, R134, R181 ;  /* 0x000000b586867220 */ /* 0x000fe20000410000 */
[----:B------:R-:W-:Y:S01]  /*6020*/  STS [R62+0x10f0], R217 ;  /* 0x0010f0d93e007388 */ /* 0x000fe20000000800 */
[----:B------:R-:W-:Y:S01]  /*6030*/  FFMA.FTZ R64, R240, R209, -R221 ;  /* 0x000000d1f0407223 */ /* 0x000fe200000108dd */
[C---:B------:R-:W-:Y:S01]  /*6040*/  FFMA.FTZ R133, R135.reuse, R181, R124 ;  /* 0x000000b587857223 */ /* 0x040fe2000001007c */
[----:B------:R-:W-:Y:S01]  /*6050*/  FFMA.FTZ R135, R135, R197, -R134 ;  /* 0x000000c587877223 */ /* 0x000fe20000010886 */
[C---:B------:R-:W-:Y:S01]  /*6060*/  FMUL.FTZ R124, R195.reuse, UR38 ;  /* 0x00000026c37c7c20 */ /* 0x040fe20008410000 */
[----:B-1----:R-:W-:Y:S01]  /*6070*/  FMUL.FTZ R223, R36, R209 ;  /* 0x000000d124df7220 */ /* 0x002fe20000410000 */
[----:B------:R-:W-:Y:S01]  /*6080*/  FADD.FTZ R182, R182, R133 ;  /* 0x00000085b6b67221 */ /* 0x000fe20000010000 */
[----:B------:R-:W-:Y:S01]  /*6090*/  FADD.FTZ R198, R198, R135 ;  /* 0x00000087c6c67221 */ /* 0x000fe20000010000 */
[----:B------:R-:W-:Y:S01]  /*60a0*/  FFMA.FTZ R135, R195, UR37, -R126 ;  /* 0x00000025c3877c23 */ /* 0x000fe2000801087e */
[----:B------:R-:W-:Y:S01]  /*60b0*/  FFMA.FTZ R124, R179, UR37, R124 ;  /* 0x00000025b37c7c23 */ /* 0x000fe2000801007c */
        /* <DEDUP_REMOVED lines=8> */
[----:B------:R-:W-:Y:S01]  /*6140*/  FADD.FTZ R199, R199, R134 ;  /* 0x00000086c7c77221 */ /* 0x000fe20000010000 */
[----:B------:R-:W-:Y:S01]  /*6150*/  FADD.FTZ R183, R183, R132 ;  /* 0x00000084b7b77221 */ /* 0x000fe20000010000 */
[----:B------:R-:W-:Y:S01]  /*6160*/  FMUL.FTZ R137, R80, R196 ;  /* 0x000000c450897220 */ /* 0x000fe20000410000 */
[-C--:B------:R-:W-:Y:S01]  /*6170*/  FMUL.FTZ R214, R214, R136.reuse ;  /* 0x00000088d6d67220 */ /* 0x080fe20000410000 */
[C---:B------:R-:W-:Y:S01]  /*6180*/  FMUL.FTZ R134, R138.reuse, R199 ;  /* 0x000000c78a867220 */ /* 0x040fe20000410000 */
[-C--:B------:R-:W-:Y:S01]  /*6190*/  FMUL.FTZ R138, R138, R183.reuse ;  /* 0x000000b78a8a7220 */ /* 0x080fe20000410000 */
[-C--:B------:R-:W-:Y:S01]  /*61a0*/  FFMA.FTZ R128, R215, R136.reuse, R128 ;  /* 0x00000088d7807223 */ /* 0x080fe20000010080 */
[----:B------:R-:W-:Y:S01]  /*61b0*/  FMUL.FTZ R177, R37, R136 ;  /* 0x0000008825b17220 */ /* 0x000fe20000410000 */
[C---:B------:R-:W-:Y:S01]  /*61c0*/  FFMA.FTZ R133, R139.reuse, R183, R134 ;  /* 0x000000b78b857223 */ /* 0x040fe20000010086 */
[----:B------:R-:W-:Y:S01]  /*61d0*/  FFMA.FTZ R139, R139, R199, -R138 ;  /* 0x000000c78b8b7223 */ /* 0x000fe2000001088a */
[C---:B------:R-:W-:Y:S01]  /*61e0*/  FMUL.FTZ R136, R212.reuse, R135 ;  /* 0x00000087d4887220 */ /* 0x040fe20000410000 */
[-C--:B------:R-:W-:Y:S01]  /*61f0*/  FMUL.FTZ R175, R212, R137.reuse ;  /* 0x00000089d4af7220 */ /* 0x080fe20000410000 */
[----:B------:R-:W-:Y:S01]  /*6200*/  FADD.FTZ R184, R184, R133 ;  /* 0x00000085b8b87221 */ /* 0x000fe20000010000 */
[----:B------:R-:W-:Y:S01]  /*6210*/  FADD.FTZ R200, R200, R139 ;  /* 0x0000008bc8c87221 */ /* 0x000fe20000010000 */
[C---:B------:R-:W-:Y:S01]  /*6220*/  FFMA.FTZ R133, R218.reuse, R137, -R136 ;  /* 0x00000089da857223 */ /* 0x040fe20000010888 */
        /* <DEDUP_REMOVED lines=8> */
[C---:B------:R-:W-:Y:S01]  /*62b0*/  FMUL.FTZ R176, R85.reuse, R197 ;  /* 0x000000c555b07220 */ /* 0x040fe20000410000 */
[----:B------:R-:W-:Y:S01]  /*62c0*/  FMUL.FTZ R140, R85, R181 ;  /* 0x000000b5558c7220 */ /* 0x000fe20000410000 */
[----:B------:R-:W-:Y:S01]  /*62d0*/  FADD.FTZ R201, R201, R138 ;  /* 0x0000008ac9c97221 */ /* 0x000fe20000010000 */
[----:B------:R-:W-:Y:S01]  /*62e0*/  FADD.FTZ R185, R185, R136 ;  /* 0x00000088b9b97221 */ /* 0x000fe20000010000 */
[----:B------:R-:W-:Y:S01]  /*62f0*/  FMUL.FTZ R138, R130, R176 ;  /* 0x000000b0828a7220 */ /* 0x000fe20000410000 */
[----:B------:R0:W-:Y:S01]  /*6300*/  STS [R62+0x10e4], R175 ;  /* 0x0010e4af3e007388 */ /* 0x0001e20000000800 */
[C---:B------:R-:W-:Y:S01]  /*6310*/  FMUL.FTZ R136, R142.reuse, R201 ;  /* 0x000000c98e887220 */ /* 0x040fe20000410000 */
[-C--:B------:R-:W-:Y:S01]  /*6320*/  FMUL.FTZ R142, R142, R185.reuse ;  /* 0x000000b98e8e7220 */ /* 0x080fe20000410000 */
[-C--:B------:R-:W-:Y:S01]  /*6330*/  FFMA.FTZ R135, R219, R140.reuse, R138 ;  /* 0x0000008cdb877223 */ /* 0x080fe2000001008a */
[----:B------:R-:W-:Y:S01]  /*6340*/  FMUL.FTZ R178, R130, R140 ;  /* 0x0000008c82b27220 */ /* 0x000fe20000410000 */
[C---:B------:R-:W-:Y:S01]  /*6350*/  FFMA.FTZ R137, R143.reuse, R185, R136 ;  /* 0x000000b98f897223 */ /* 0x040fe20000010088 */
[----:B------:R-:W-:Y:S01]  /*6360*/  FFMA.FTZ R143, R143, R201, -R142 ;  /* 0x000000c98f8f7223 */ /* 0x000fe2000001088e */
[----:B------:R-:W-:Y:S01]  /*6370*/  FMUL.FTZ R141, R82, R198 ;  /* 0x000000c6528d7220 */ /* 0x000fe20000410000 */
[----:B------:R1:W-:Y:S01]  /*6380*/  STS [R62+0x10e0], R139 ;  /* 0x0010e08b3e007388 */ /* 0x0003e20000000800 */
[----:B------:R-:W-:Y:S01]  /*6390*/  FADD.FTZ R186, R186, R137 ;  /* 0x00000089baba7221 */ /* 0x000fe20000010000 */
[----:B------:R-:W-:Y:S01]  /*63a0*/  FADD.FTZ R202, R202, R143 ;  /* 0x0000008fcaca7221 */ /* 0x000fe20000010000 */
[----:B0-----:R-:W-:Y:S01]  /*63b0*/  FMUL.FTZ R175, R39, R140 ;  /* 0x0000008c27af7220 */ /* 0x001fe20000410000 */
[----:B------:R-:W-:Y:S01]  /*63c0*/  FMUL.FTZ R143, R119, R141 ;  /* 0x0000008d778f7220 */ /* 0x000fe20000410000 */
[C---:B------:R-:W-:Y:S01]  /*63d0*/  FMUL.FTZ R137, R144.reuse, R186 ;  /* 0x000000ba90897220 */ /* 0x040fe20000410000 */
[-C--:B------:R-:W-:Y:S01]  /*63e0*/  FMUL.FTZ R138, R144, R202.reuse ;  /* 0x000000ca908a7220 */ /* 0x080fe20000410000 */
[----:B------:R0:W-:Y:S01]  /*63f0*/  STS [R62+0x10e8], R177 ;  /* 0x0010e8b13e007388 */ /* 0x0001e20000000800 */
[----:B------:R-:W-:Y:S01]  /*6400*/  FMUL.FTZ R144, R87, R199 ;  /* 0x000000c757907220 */ /* 0x000fe20000410000 */
[C---:B------:R-:W-:Y:S01]  /*6410*/  FFMA.FTZ R140, R145.reuse, R202, -R137 ;  /* 0x000000ca918c7223 */ /* 0x040fe20000010889 */
[----:B------:R-:W-:Y:S01]  /*6420*/  FFMA.FTZ R138, R145, R186, R138 ;  /* 0x000000ba918a7223 */ /* 0x000fe2000001008a */
[----:B-1----:R-:W-:Y:S01]  /*6430*/  FMUL.FTZ R139, R82, R182 ;  /* 0x000000b6528b7220 */ /* 0x002fe20000410000 */
[----:B------:R-:W-:Y:S01]  /*6440*/  FMUL.FTZ R142, R87, R183 ;  /* 0x000000b7578e7220 */ /* 0x000fe20000410000 */
[----:B------:R-:W-:Y:S01]  /*6450*/  FADD.FTZ R203, R203, R140 ;  /* 0x0000008ccbcb7221 */ /* 0x000fe20000010000 */
[----:B------:R-:W-:Y:S01]  /*6460*/  FADD.FTZ R187, R187, R138 ;  /* 0x0000008abbbb7221 */ /* 0x000fe20000010000 */
[-C--:B------:R-:W-:Y:S01]  /*6470*/  FFMA.FTZ R137, R216, R139.reuse, R143 ;  /* 0x0000008bd8897223 */ /* 0x080fe2000001008f */
[----:B------:R-:W-:Y:S01]  /*6480*/  FMUL.FTZ R145, R119, R139 ;  /* 0x0000008b77917220 */ /* 0x000fe20000410000 */
[C---:B------:R-:W-:Y:S01]  /*6490*/  FMUL.FTZ R140, R146.reuse, R203 ;  /* 0x000000cb928c7220 */ /* 0x040fe20000410000 */
[----:B------:R-:W-:Y:S01]  /*64a0*/  FMUL.FTZ R146, R146, R187 ;  /* 0x000000bb92927220 */ /* 0x000fe20000410000 */
[----:B0-----:R-:W-:Y:S01]  /*64b0*/  FMUL.FTZ R177, R39, R176 ;  /* 0x000000b027b17220 */ /* 0x001fe20000410000 */
[----:B------:R-:W-:Y:S01]  /*64c0*/  FMUL.FTZ R143, R40, R139 ;  /* 0x0000008b288f7220 */ /* 0x000fe20000410000 */
[C---:B------:R-:W-:Y:S01]  /*64d0*/  FFMA.FTZ R139, R147.reuse, R187, R140 ;  /* 0x000000bb938b7223 */ /* 0x040fe2000001008c */
[----:B------:R-:W-:Y:S01]  /*64e0*/  FFMA.FTZ R147, R147, R203, -R146 ;  /* 0x000000cb93937223 */ /* 0x000fe20000010892 */
[----:B------:R-:W-:Y:S01]  /*64f0*/  FMUL.FTZ R140, R118, R144 ;  /* 0x00000090768c7220 */ /* 0x000fe20000410000 */
[----:B------:R0:W-:Y:S01]  /*6500*/  STS [R62+0x10dc], R177 ;  /* 0x0010dcb13e007388 */ /* 0x0001e20000000800 */
[----:B------:R-:W-:Y:S01]  /*6510*/  FADD.FTZ R188, R188, R139 ;  /* 0x0000008bbcbc7221 */ /* 0x000fe20000010000 */
[----:B------:R-:W-:Y:S01]  /*6520*/  FADD.FTZ R204, R204, R147 ;  /* 0x00000093cccc7221 */ /* 0x000fe20000010000 */
[----:B------:R-:W-:Y:S01]  /*6530*/  FFMA.FTZ R138, R216, R141, -R145 ;  /* 0x0000008dd88a7223 */ /* 0x000fe20000010891 */
[----:B------:R1:W-:Y:S01]  /*6540*/  STS [R62+0x10d8], R175 ;  /* 0x0010d8af3e007388 */ /* 0x0003e20000000800 */
[----:B------:R-:W-:Y:S01]  /*6550*/  FFMA.FTZ R140, R225, R142, R140 ;  /* 0x0000008ee18c7223 */ /* 0x000fe2000001008c */
[----:B------:R-:W-:Y:S01]  /*6560*/  FMUL.FTZ R139, R148, R204 ;  /* 0x000000cc948b7220 */ /* 0x000fe20000410000 */
[----:B------:R-:W-:Y:S01]  /*6570*/  FFMA.FTZ R136, R219, R176, -R178 ;  /* 0x000000b0db887223 */ /* 0x000fe200000108b2 */
[----:B------:R2:W-:Y:S01]  /*6580*/  STS [R62+0x10d0], R143 ;  /* 0x0010d08f3e007388 */ /* 0x0005e20000000800 */
[----:B------:R-:W-:Y:S01]  /*6590*/  FMUL.FTZ R176, R89, R201 ;  /* 0x000000c959b07220 */ /* 0x000fe20000410000 */
[----:B0-----:R-:W-:Y:S01]  /*65a0*/  FMUL.FTZ R177, R40, R141 ;  /* 0x0000008d28b17220 */ /* 0x001fe20000410000 */
[-C--:B------:R-:W-:Y:S01]  /*65b0*/  FMUL.FTZ R141, R118, R142.reuse ;  /* 0x0000008e768d7220 */ /* 0x080fe20000410000 */
[----:B------:R-:W-:Y:S01]  /*65c0*/  STS [R62+0x10ec], R179 ;  /* 0x0010ecb33e007388 */ /* 0x000fe20000000800 */
[----:B------:R-:W-:Y:S01]  /*65d0*/  FMUL.FTZ R194, R91, R187 ;  /* 0x000000bb5bc27220 */ /* 0x000fe20000410000 */
[----:B-1----:R-:W-:Y:S01]  /*65e0*/  FMUL.FTZ R175, R41, R142 ;  /* 0x0000008e29af7220 */ /* 0x002fe20000410000 */
[----:B------:R-:W-:Y:S01]  /*65f0*/  FMUL.FTZ R142, R148, R188 ;  /* 0x000000bc948e7220 */ /* 0x000fe20000410000 */
[----:B------:R0:W-:Y:S01]  /*6600*/  STS [R62+0x10d4], R177 ;  /* 0x0010d4b13e007388 */ /* 0x0001e20000000800 */
[----:B------:R-:W-:Y:S01]  /*6610*/  FFMA.FTZ R141, R225, R144, -R141 ;  /* 0x00000090e18d7223 */ /* 0x000fe2000001088d */
[----:B--2---:R-:W-:Y:S01]  /*6620*/  FMUL.FTZ R143, R84, R200 ;  /* 0x000000c8548f7220 */ /* 0x004fe20000410000 */
[----:B------:R-:W-:Y:S01]  /*6630*/  FMUL.FTZ R195, R88, R204 ;  /* 0x000000cc58c37220 */ /* 0x000fe20000410000 */
[----:B------:R1:W-:Y:S01]  /*6640*/  STS [R62+0x10c8], R175 ;  /* 0x0010c8af3e007388 */ /* 0x0003e20000000800 */
[----:B------:R-:W-:Y:S01]  /*6650*/  FMUL.FTZ R221, R45, R194 ;  /* 0x000000c22ddd7220 */ /* 0x000fe20000410000 */
[----:B------:R-:W-:Y:S01]  /*6660*/  FMUL.FTZ R145, R75, R143 ;  /* 0x0000008f4b917220 */ /* 0x000fe20000410000 */
[----:B------:R-:W-:Y:S01]  /*6670*/  FMUL.FTZ R209, R71, R195 ;  /* 0x000000c347d17220 */ /* 0x000fe20000410000 */
[----:B------:R-:W-:Y:S01]  /*6680*/  STS [R62+0x10f4], R223 ;  /* 0x0010f4df3e007388 */ /* 0x000fe20000000800 */
[----:B0-----:R-:W-:Y:S01]  /*6690*/  FMUL.FTZ R177, R41, R144 ;  /* 0x0000009029b17220 */ /* 0x001fe20000410000 */
[C---:B------:R-:W-:Y:S01]  /*66a0*/  FFMA.FTZ R144, R149.reuse, R204, -R142 ;  /* 0x000000cc95907223 */ /* 0x040fe2000001088e */
[----:B------:R-:W-:Y:S01]  /*66b0*/  FFMA.FTZ R142, R149, R188, R139 ;  /* 0x000000bc958e7223 */ /* 0x000fe2000001008b */
[----:B------:R-:W-:Y:S01]  /*66c0*/  FMUL.FTZ R139, R84, R184 ;  /* 0x000000b8548b7220 */ /* 0x000fe20000410000 */
[----:B------:R-:W-:Y:S01]  /*66d0*/  FMUL.FTZ R149, R42, R143 ;  /* 0x0000008f2a957220 */ /* 0x000fe20000410000 */
[----:B------:R-:W-:Y:S01]  /*66e0*/  FADD.FTZ R205, R205, R144 ;  /* 0x00000090cdcd7221 */ /* 0x000fe20000010000 */
[----:B------:R-:W-:Y:S01]  /*66f0*/  FADD.FTZ R189, R189, R142 ;  /* 0x0000008ebdbd7221 */ /* 0x000fe20000010000 */
        /* <DEDUP_REMOVED lines=8> */
[----:B------:R0:W-:Y:S01]  /*6780*/  STS [R62+0x10c4], R149 ;  /* 0x0010c4953e007388 */ /* 0x0001e20000000800 */
[----:B------:R-:W-:Y:S01]  /*6790*/  FMUL.FTZ R150, R89, R185 ;  /* 0x000000b959967220 */ /* 0x000fe20000410000 */
[----:B------:R-:W-:Y:S01]  /*67a0*/  FADD.FTZ R190, R190, R139 ;  /* 0x0000008bbebe7221 */ /* 0x000fe20000010000 */
[----:B------:R-:W-:Y:S01]  /*67b0*/  FADD.FTZ R206, R206, R151 ;  /* 0x00000097cece7221 */ /* 0x000fe20000010000 */
[----:B-1----:R-:W-:Y:S01]  /*67c0*/  FMUL.FTZ R175, R86, R202 ;  /* 0x000000ca56af7220 */ /* 0x002fe20000410000 */
[----:B------:R-:W-:Y:S01]  /*67d0*/  FMUL.FTZ R178, R74, R150 ;  /* 0x000000964ab27220 */ /* 0x000fe20000410000 */
[C---:B------:R-:W-:Y:S01]  /*67e0*/  FMUL.FTZ R139, R152.reuse, R190 ;  /* 0x000000be988b7220 */ /* 0x040fe20000410000 */
[----:B------:R-:W-:Y:S01]  /*67f0*/  FMUL.FTZ R144, R152, R206 ;  /* 0x000000ce98907220 */ /* 0x000fe20000410000 */
[----:B------:R-:W-:Y:S01]  /*6800*/  FMUL.FTZ R152, R74, R176 ;  /* 0x000000b04a987220 */ /* 0x000fe20000410000 */
[----:B------:R-:W-:Y:S01]  /*6810*/  FMUL.FTZ R151, R73, R175 ;  /* 0x000000af49977220 */ /* 0x000fe20000410000 */
[C---:B------:R-:W-:Y:S01]  /*6820*/  FFMA.FTZ R148, R153.reuse, R206, -R139 ;  /* 0x000000ce99947223 */ /* 0x040fe2000001088b */
[----:B------:R-:W-:Y:S01]  /*6830*/  FFMA.FTZ R146, R153, R190, R144 ;  /* 0x000000be99927223 */ /* 0x000fe20000010090 */
[----:B0-----:R-:W-:Y:S01]  /*6840*/  FMUL.FTZ R149, R86, R186 ;  /* 0x000000ba56957220 */ /* 0x001fe20000410000 */
[-C--:B------:R-:W-:Y:S01]  /*6850*/  FMUL.FTZ R153, R43, R150.reuse ;  /* 0x000000962b997220 */ /* 0x080fe20000410000 */
[----:B------:R-:W-:Y:S01]  /*6860*/  FADD.FTZ R207, R207, R148 ;  /* 0x00000094cfcf7221 */ /* 0x000fe20000010000 */
[----:B------:R-:W-:Y:S01]  /*6870*/  FADD.FTZ R191, R191, R146 ;  /* 0x00000092bfbf7221 */ /* 0x000fe20000010000 */
[----:B------:R-:W-:Y:S01]  /*6880*/  FMUL.FTZ R146, R73, R149 ;  /* 0x0000009549927220 */ /* 0x000fe20000410000 */
[----:B------:R-:W-:Y:S01]  /*6890*/  FFMA.FTZ R144, R229, R150, R152 ;  /* 0x00000096e5907223 */ /* 0x000fe20000010098 */
[C---:B------:R-:W-:Y:S01]  /*68a0*/  FMUL.FTZ R139, R154.reuse, R207 ;  /* 0x000000cf9a8b7220 */ /* 0x040fe20000410000 */
[----:B------:R-:W-:Y:S01]  /*68b0*/  FMUL.FTZ R154, R154, R191 ;  /* 0x000000bf9a9a7220 */ /* 0x000fe20000410000 */
[----:B------:R-:W-:Y:S01]  /*68c0*/  FFMA.FTZ R150, R224, R149, R151 ;  /* 0x00000095e0967223 */ /* 0x000fe20000010097 */
[----:B------:R0:W-:Y:S01]  /*68d0*/  STS [R62+0x10b8], R153 ;  /* 0x0010b8993e007388 */ /* 0x0001e20000000800 */
[C---:B------:R-:W-:Y:S01]  /*68e0*/  FFMA.FTZ R139, R156.reuse, R191, R139 ;  /* 0x000000bf9c8b7223 */ /* 0x040fe2000001008b */
[----:B------:R-:W-:Y:S01]  /*68f0*/  FFMA.FTZ R147, R156, R207, -R154 ;  /* 0x000000cf9c937223 */ /* 0x000fe2000001089a */
[----:B------:R-:W-:Y:S01]  /*6900*/  FMUL.FTZ R179, R44, R149 ;  /* 0x000000952cb37220 */ /* 0x000fe20000410000 */
[----:B------:R-:W-:Y:S01]  /*6910*/  FFMA.FTZ R151, R224, R175, -R146 ;  /* 0x000000afe0977223 */ /* 0x000fe20000010892 */
[----:B------:R-:W-:Y:S01]  /*6920*/  FADD.FTZ R192, R192, R139 ;  /* 0x0000008bc0c07221 */ /* 0x000fe20000010000 */
[----:B------:R-:W-:Y:S01]  /*6930*/  FADD.FTZ R139, R208, R147 ;  /* 0x00000093d08b7221 */ /* 0x000fe20000010000 */
[C---:B------:R-:W-:Y:S01]  /*6940*/  FMUL.FTZ R146, R97.reuse, R207 ;  /* 0x000000cf61927220 */ /* 0x040fe20000410000 */
[----:B------:R-:W-:Y:S01]  /*6950*/  FMUL.FTZ R148, R97, R191 ;  /* 0x000000bf61947220 */ /* 0x000fe20000410000 */
[C---:B------:R-:W-:Y:S01]  /*6960*/  FMUL.FTZ R149, R92.reuse, R192 ;  /* 0x000000c05c957220 */ /* 0x040fe20000410000 */
[----:B------:R-:W-:Y:S01]  /*6970*/  FMUL.FTZ R147, R92, R139 ;  /* 0x0000008b5c937220 */ /* 0x000fe20000410000 */
[----:B------:R-:W-:Y:S01]  /*6980*/  FMUL.FTZ R152, R235, R146 ;  /* 0x00000092eb987220 */ /* 0x000fe20000410000 */
[----:B------:R-:W-:Y:S01]  /*6990*/  FMUL.FTZ R193, R44, R175 ;  /* 0x000000af2cc17220 */ /* 0x000fe20000410000 */
[C---:B------:R-:W-:Y:S01]  /*69a0*/  FMUL.FTZ R175, R3.reuse, R149 ;  /* 0x0000009503af7220 */ /* 0x040fe20000410000 */
[----:B0-----:R-:W-:Y:S01]  /*69b0*/  FMUL.FTZ R153, R3, R147 ;  /* 0x0000009303997220 */ /* 0x001fe20000410000 */
[----:B------:R0:W-:Y:S01]  /*69c0*/  STS [R62+0x10cc], R177 ;  /* 0x0010ccb13e007388 */ /* 0x0001e20000000800 */
[-C--:B------:R-:W-:Y:S01]  /*69d0*/  FFMA.FTZ R152, R131, R148.reuse, R152 ;  /* 0x0000009483987223 */ /* 0x080fe20000010098 */
[----:B------:R-:W-:Y:S01]  /*69e0*/  FMUL.FTZ R154, R235, R148 ;  /* 0x00000094eb9a7220 */ /* 0x000fe20000410000 */
[C---:B------:R-:W-:Y:S01]  /*69f0*/  FFMA.FTZ R153, R232.reuse, R149, R153 ;  /* 0x00000095e8997223 */ /* 0x040fe20000010099 */
[----:B------:R-:W-:Y:S01]  /*6a00*/  FFMA.FTZ R175, R232, R147, -R175 ;  /* 0x00000093e8af7223 */ /* 0x000fe200000108af */
[----:B------:R1:W-:Y:S01]  /*6a10*/  STS [R62+0x10b0], R179 ;  /* 0x0010b0b33e007388 */ /* 0x0003e20000000800 */
[----:B------:R-:W-:Y:S01]  /*6a20*/  FMUL.FTZ R208, R91, R203 ;  /* 0x000000cb5bd07220 */ /* 0x000fe20000410000 */
[----:B------:R-:W-:Y:S01]  /*6a30*/  FADD.FTZ R153, RZ, R153 ;  /* 0x00000099ff997221 */ /* 0x000fe20000010000 */
[----:B------:R-:W-:Y:S01]  /*6a40*/  FMUL.FTZ R149, R50, R149 ;  /* 0x0000009532957220 */ /* 0x000fe20000410000 */
[----:B------:R2:W-:Y:S01]  /*6a50*/  STS [R62+0x10c0], R145 ;  /* 0x0010c0913e007388 */ /* 0x0005e20000000800 */
[----:B0-----:R-:W-:Y:S01]  /*6a60*/  FMUL.FTZ R177, R43, R176 ;  /* 0x000000b02bb17220 */ /* 0x001fe20000410000 */
[----:B------:R-:W-:Y:S01]  /*6a70*/  FADD.FTZ R156, R153, R152 ;  /* 0x00000098999c7221 */ /* 0x000fe20000010000 */
[C---:B------:R-:W-:Y:S01]  /*6a80*/  FMUL.FTZ R153, R90.reuse, R206 ;  /* 0x000000ce5a997220 */ /* 0x040fe20000410000 */
[----:B------:R-:W-:Y:S01]  /*6a90*/  FADD.FTZ R152, RZ, R175 ;  /* 0x000000afff987221 */ /* 0x000fe20000010000 */
[----:B------:R-:W-:Y:S01]  /*6aa0*/  FMUL.FTZ R175, R90, R190 ;  /* 0x000000be5aaf7220 */ /* 0x000fe20000410000 */
[----:B------:R0:W-:Y:S01]  /*6ab0*/  STS [R62+0x10bc], R177 ;  /* 0x0010bcb13e007388 */ /* 0x0001e20000000800 */
[----:B-1----:R-:W-:Y:S01]  /*6ac0*/  FMUL.FTZ R179, R69, R153 ;  /* 0x0000009945b37220 */ /* 0x002fe20000410000 */
[----:B------:R-:W-:Y:S01]  /*6ad0*/  FMUL.FTZ R147, R50, R147 ;  /* 0x0000009332937220 */ /* 0x000fe20000410000 */
[----:B--2---:R-:W-:-:S02]  /*6ae0*/  FFMA.FTZ R145, R229, R176, -R178 ;  /* 0x000000b0e5917223 */ /* 0x004fc400000108b2 */
[----:B------:R-:W-:Y:S01]  /*6af0*/  FFMA.FTZ R179, R230, R175, R179 ;  /* 0x000000afe6b37223 */ /* 0x000fe200000100b3 */
[----:B------:R-:W-:Y:S01]  /*6b00*/  FMUL.FTZ R176, R93, R189 ;  /* 0x000000bd5db07220 */ /* 0x000fe20000410000 */
[----:B------:R1:W-:Y:S02]  /*6b10*/  STS [R62+0x10b4], R193 ;  /* 0x0010b4c13e007388 */ /* 0x0003e40000000800 */
[----:B------:R-:W-:Y:S01]  /*6b20*/  FADD.FTZ R156, R156, R179 ;  /* 0x000000b39c9c7221 */ /* 0x000fe20000010000 */
[----:B0-----:R-:W-:Y:S01]  /*6b30*/  FFMA.FTZ R177, R131, R146, -R154 ;  /* 0x0000009283b17223 */ /* 0x001fe2000001089a */
[----:B------:R0:W-:Y:S03]  /*6b40*/  STS [R62+0x10a8], R221 ;  /* 0x0010a8dd3e007388 */ /* 0x0001e60000000800 */
[----:B------:R-:W-:Y:S01]  /*6b50*/  FADD.FTZ R177, R152, R177 ;  /* 0x000000b198b17221 */ /* 0x000fe20000010000 */
[----:B------:R-:W-:Y:S01]  /*6b60*/  FMUL.FTZ R152, R93, R205 ;  /* 0x000000cd5d987220 */ /* 0x000fe20000410000 */
[----:B------:R-:W-:Y:S01]  /*6b70*/  STS [R62+0x1080], R149 ;  /* 0x001080953e007388 */ /* 0x000fe20000000800 */
[-C--:B-1----:R-:W-:Y:S01]  /*6b80*/  FMUL.FTZ R193, R69, R175.reuse ;  /* 0x000000af45c17220 */ /* 0x082fe20000410000 */
[----:B------:R-:W-:Y:S01]  /*6b90*/  FMUL.FTZ R175, R48, R175 ;  /* 0x000000af30af7220 */ /* 0x000fe20000410000 */
[----:B------:R-:W-:Y:S01]  /*6ba0*/  FMUL.FTZ R178, R70, R152 ;  /* 0x0000009846b27220 */ /* 0x000fe20000410000 */
[----:B------:R-:W-:Y:S01]  /*6bb0*/  STS [R62+0x1084], R147 ;  /* 0x001084933e007388 */ /* 0x000fe20000000800 */
[-C--:B------:R-:W-:Y:S01]  /*6bc0*/  FFMA.FTZ R154, R230, R153.reuse, -R193 ;  /* 0x00000099e69a7223 */ /* 0x080fe200000108c1 */
[----:B------:R-:W-:Y:S01]  /*6bd0*/  FMUL.FTZ R193, R88, R188 ;  /* 0x000000bc58c17220 */ /* 0x000fe20000410000 */
[----:B------:R-:W-:Y:S01]  /*6be0*/  FFMA.FTZ R179, R237, R176, R178 ;  /* 0x000000b0edb37223 */ /* 0x000fe200000100b2 */
[----:B------:R-:W-:Y:S01]  /*6bf0*/  FMUL.FTZ R178, R72, R208 ;  /* 0x000000d048b27220 */ /* 0x000fe20000410000 */
[----:B------:R-:W-:Y:S01]  /*6c00*/  FADD.FTZ R154, R177, R154 ;  /* 0x0000009ab19a7221 */ /* 0x000fe20000010000 */
[----:B------:R-:W-:Y:S01]  /*6c10*/  FMUL.FTZ R153, R48, R153 ;  /* 0x0000009930997220 */ /* 0x000fe20000410000 */
[----:B------:R-:W-:Y:S01]  /*6c20*/  FADD.FTZ R179, R156, R179 ;  /* 0x000000b39cb37221 */ /* 0x000fe20000010000 */
[----:B------:R-:W-:Y:S01]  /*6c30*/  FMUL.FTZ R156, R70, R176 ;  /* 0x000000b0469c7220 */ /* 0x000fe20000410000 */
[-C--:B------:R-:W-:Y:S01]  /*6c40*/  FFMA.FTZ R217, R233, R194.reuse, R178 ;  /* 0x000000c2e9d97223 */ /* 0x080fe200000100b2 */
[-C--:B------:R-:W-:Y:S01]  /*6c50*/  FMUL.FTZ R178, R71, R193.reuse ;  /* 0x000000c147b27220 */ /* 0x080fe20000410000 */
[----:B------:R-:W-:Y:S01]  /*6c60*/  FMUL.FTZ R194, R72, R194 ;  /* 0x000000c248c27220 */ /* 0x000fe20000410000 */
[----:B------:R-:W-:Y:S01]  /*6c70*/  FFMA.FTZ R177, R237, R152, -R156 ;  /* 0x00000098edb17223 */ /* 0x000fe2000001089c */
[----:B------:R-:W-:Y:S01]  /*6c80*/  FFMA.FTZ R156, R228, R193, R209 ;  /* 0x000000c1e49c7223 */ /* 0x000fe200000100d1 */
[-C--:B------:R-:W-:Y:S01]  /*6c90*/  FMUL.FTZ R209, R45, R208.reuse ;  /* 0x000000d02dd17220 */ /* 0x080fe20000410000 */
[----:B0-----:R-:W-:Y:S01]  /*6ca0*/  FFMA.FTZ R221, R233, R208, -R194 ;  /* 0x000000d0e9dd7223 */ /* 0x001fe200000108c2 */
[----:B------:R-:W-:Y:S01]  /*6cb0*/  FADD.FTZ R154, R154, R177 ;  /* 0x000000b19a9a7221 */ /* 0x000fe20000010000 */
[----:B------:R-:W-:Y:S01]  /*6cc0*/  FFMA.FTZ R177, R228, R195, -R178 ;  /* 0x000000c3e4b17223 */ /* 0x000fe200000108b2 */
        /* <DEDUP_REMOVED lines=12> */
[----:B------:R-:W-:Y:S01]  /*6d90*/  FADD.FTZ R217, R217, R144 ;  /* 0x00000090d9d97221 */ /* 0x000fe20000010000 */
[----:B------:R-:W-:Y:S01]  /*6da0*/  FMUL.FTZ R151, R47, R152 ;  /* 0x000000982f977220 */ /* 0x000fe20000410000 */
[----:B------:R-:W-:Y:S01]  /*6db0*/  STS [R62+0x10a4], R195 ;  /* 0x0010a4c33e007388 */ /* 0x000fe20000000800 */
[----:B------:R-:W-:Y:S01]  /*6dc0*/  FADD.FTZ R154, R154, R145 ;  /* 0x000000919a9a7221 */ /* 0x000fe20000010000 */
[----:B------:R-:W-:Y:S01]  /*6dd0*/  FADD.FTZ R217, R217, R142 ;  /* 0x0000008ed9d97221 */ /* 0x000fe20000010000 */
[----:B------:R-:W0:Y:S01]  /*6de0*/  LDC R145, c[0x0][0x388] ;  /* 0x0000e200ff917b82 */ /* 0x000e220000000800 */
[----:B------:R1:W-:Y:S01]  /*6df0*/  STS [R62+0x1098], R177 ;  /* 0x001098b13e007388 */ /* 0x0003e20000000800 */
[----:B------:R-:W-:Y:S01]  /*6e00*/  FADD.FTZ R154, R154, R143 ;  /* 0x0000008f9a9a7221 */ /* 0x000fe20000010000 */
[----:B------:R-:W-:Y:S01]  /*6e10*/  FADD.FTZ R140, R217, R140 ;  /* 0x0000008cd98c7221 */ /* 0x000fe20000010000 */
[----:B------:R-:W-:Y:S01]  /*6e20*/  FMUL.FTZ R150, R197, UR38 ;  /* 0x00000026c5967c20 */ /* 0x000fe20008410000 */
[----:B------:R-:W-:Y:S01]  /*6e30*/  STS [R62+0x109c], R151 ;  /* 0x00109c973e007388 */ /* 0x000fe20000000800 */
[----:B------:R-:W-:Y:S01]  /*6e40*/  FADD.FTZ R143, R154, R141 ;  /* 0x0000008d9a8f7221 */ /* 0x000fe20000010000 */
[----:B------:R-:W-:Y:S01]  /*6e50*/  FADD.FTZ R140, R140, R137 ;  /* 0x000000898c8c7221 */ /* 0x000fe20000010000 */
[C---:B------:R-:W-:Y:S01]  /*6e60*/  FMUL.FTZ R141, R49.reuse, R148 ;  /* 0x00000094318d7220 */ /* 0x040fe20000410000 */
[----:B------:R-:W-:Y:S01]  /*6e70*/  FMUL.FTZ R137, R49, R146 ;  /* 0x0000009231897220 */ /* 0x000fe20000410000 */
[----:B------:R-:W-:Y:S01]  /*6e80*/  FADD.FTZ R143, R143, R138 ;  /* 0x0000008a8f8f7221 */ /* 0x000fe20000010000 */
[----:B------:R-:W-:Y:S01]  /*6e90*/  STS [R62+0x1090], R175 ;  /* 0x001090af3e007388 */ /* 0x000fe20000000800 */
[----:B------:R-:W-:Y:S01]  /*6ea0*/  FADD.FTZ R135, R140, R135 ;  /* 0x000000878c877221 */ /* 0x000fe20000010000 */
[----:B-1----:R-:W-:Y:S01]  /*6eb0*/  FMUL.FTZ R177, R196, UR38 ;  /* 0x00000026c4b17c20 */ /* 0x002fe20008410000 */
[----:B------:R-:W-:Y:S01]  /*6ec0*/  FADD.FTZ R136, R143, R136 ;  /* 0x000000888f887221 */ /* 0x000fe20000010000 */
[----:B------:R1:W-:Y:S01]  /*6ed0*/  STS [R62+0x1094], R153 ;  /* 0x001094993e007388 */ /* 0x0003e20000000800 */
[----:B------:R-:W-:Y:S01]  /*6ee0*/  FADD.FTZ R135, R135, R134 ;  /* 0x0000008687877221 */ /* 0x000fe20000010000 */
[----:B------:R-:W-:Y:S01]  /*6ef0*/  FMUL.FTZ R146, R199, UR38 ;  /* 0x00000026c7927c20 */ /* 0x000fe20008410000 */
[----:B------:R-:W-:Y:S01]  /*6f00*/  FADD.FTZ R133, R136, R133 ;  /* 0x0000008588857221 */ /* 0x000fe20000010000 */
[----:B------:R-:W-:Y:S01]  /*6f10*/  STS [R62+0x1088], R141 ;  /* 0x0010888d3e007388 */ /* 0x000fe20000000800 */
[----:B------:R-:W-:Y:S01]  /*6f20*/  FADD.FTZ R128, R135, R128 ;  /* 0x0000008087807221 */ /* 0x000fe20000010000 */
[----:B------:R-:W-:Y:S01]  /*6f30*/  FMUL.FTZ R149, R200, UR38 ;  /* 0x00000026c8957c20 */ /* 0x000fe20008410000 */
[----:B------:R-:W-:Y:S01]  /*6f40*/  FADD.FTZ R133, R133, R132 ;  /* 0x0000008485857221 */ /* 0x000fe20000010000 */
[----:B------:R2:W-:Y:S01]  /*6f50*/  STS [R62+0x108c], R137 ;  /* 0x00108c893e007388 */ /* 0x0005e20000000800 */
[----:B------:R-:W-:Y:S01]  /*6f60*/  IADD3 R132, PT, PT, R113, 0x40, RZ ;  /* 0x0000004071847810 */ /* 0x000fe20007ffe0ff */
[----:B------:R-:W-:Y:S01]  /*6f70*/  FADD.FTZ R63, R128, R63 ;  /* 0x0000003f803f7221 */ /* 0x000fe20000010000 */
[----:B------:R-:W-:Y:S01]  /*6f80*/  FADD.FTZ R152, R133, R64 ;  /* 0x0000004085987221 */ /* 0x000fe20000010000 */
[----:B------:R-:W-:Y:S01]  /*6f90*/  FMUL.FTZ R133, R182, UR38 ;  /* 0x00000026b6857c20 */ /* 0x000fe20008410000 */
[----:B0-----:R-:W-:Y:S01]  /*6fa0*/  LEA R154, R145, -R68, 0x1 ;  /* 0x80000044919a7211 */ /* 0x001fe200078e08ff */
[----:B-1----:R-:W-:Y:S01]  /*6fb0*/  FMUL.FTZ R153, R198, UR38 ;  /* 0x00000026c6997c20 */ /* 0x002fe20008410000 */
[----:B------:R-:W-:Y:S01]  /*6fc0*/  LEA.HI R132, R132, R113, RZ, 0x1b ;  /* 0x0000007184847211 */ /* 0x000fe200078fd8ff */
[----:B------:R-:W-:Y:S01]  /*6fd0*/  FFMA.FTZ R148, R198, UR37, -R133 ;  /* 0x00000025c6947c23 */ /* 0x000fe20008010885 */
[----:B------:R-:W-:Y:S01]  /*6fe0*/  FMUL.FTZ R133, R184, UR38 ;  /* 0x00000026b8857c20 */ /* 0x000fe20008410000 */
[----:B--2---:R-:W-:Y:S01]  /*6ff0*/  FMUL.FTZ R62, R181, UR38 ;  /* 0x00000026b53e7c20 */ /* 0x004fe20008410000 */
[----:B------:R-:W-:Y:S01]  /*7000*/  ISETP.GE.AND P0, PT, R154, 0x1, PT ;  /* 0x000000019a00780c */ /* 0x000fe20003f06270 */
[----:B------:R-:W-:Y:S01]  /*7010*/  FMUL.FTZ R142, R201, UR38 ;  /* 0x00000026c98e7c20 */ /* 0x000fe20008410000 */
[----:B------:R-:W-:Y:S01]  /*7020*/  FFMA.FTZ R144, R200, UR37, -R133 ;  /* 0x00000025c8907c23 */ /* 0x000fe20008010885 */
[----:B------:R-:W-:Y:S01]  /*7030*/  FFMA.FTZ R175, R197, UR37, -R62 ;  /* 0x00000025c5af7c23 */ /* 0x000fe2000801083e */
[----:B------:R-:W-:Y:S01]  /*7040*/  FMUL.FTZ R62, R183, UR38 ;  /* 0x00000026b73e7c20 */ /* 0x000fe20008410000 */
[----:B------:R-:W-:Y:S01]  /*7050*/  FMUL.FTZ R133, R186, UR38 ;  /* 0x00000026ba857c20 */ /* 0x000fe20008410000 */
[----:B------:R-:W-:Y:S01]  /*7060*/  LEA R132, R132, UR11, 0x2 ;  /* 0x0000000b84847c11 */ /* 0x000fe2000f8e10ff */
[----:B------:R-:W-:Y:S01]  /*7070*/  BAR.SYNC.DEFER_BLOCKING 0x0 ;  /* 0x0000000000007b1d */ /* 0x000fe20000010000 */
[----:B------:R-:W-:Y:S01]  /*7080*/  FFMA.FTZ R151, R199, UR37, -R62 ;  /* 0x00000025c7977c23 */ /* 0x000fe2000801083e */
[----:B------:R-:W-:Y:S01]  /*7090*/  FFMA.FTZ R140, R202, UR37, -R133 ;  /* 0x00000025ca8c7c23 */ /* 0x000fe20008010885 */
[----:B------:R-:W-:Y:S01]  /*70a0*/  FMUL.FTZ R62, R185, UR38 ;  /* 0x00000026b93e7c20 */ /* 0x000fe20008410000 */
[----:B------:R-:W-:Y:S01]  /*70b0*/  FMUL.FTZ R133, R188, UR38 ;  /* 0x00000026bc857c20 */ /* 0x000fe20008410000 */
[----:B------:R-:W-:Y:S01]  /*70c0*/  FMUL.FTZ R145, R202, UR38 ;  /* 0x00000026ca917c20 */ /* 0x000fe20008410000 */
[----:B------:R-:W-:Y:S01]  /*70d0*/  FMUL.FTZ R138, R203, UR38 ;  /* 0x00000026cb8a7c20 */ /* 0x000fe20008410000 */
[----:B------:R-:W-:Y:S01]  /*70e0*/  FFMA.FTZ R147, R201, UR37, -R62 ;  /* 0x00000025c9937c23 */ /* 0x000fe2000801083e */
[----:B------:R-:W-:Y:S01]  /*70f0*/  FFMA.FTZ R136, R204, UR37, -R133 ;  /* 0x00000025cc887c23 */ /* 0x000fe20008010885 */
[----:B------:R-:W-:Y:S01]  /*7100*/  FMUL.FTZ R62, R187, UR38 ;  /* 0x00000026bb3e7c20 */ /* 0x000fe20008410000 */
[----:B------:R-:W-:Y:S01]  /*7110*/  FMUL.FTZ R133, R190, UR38 ;  /* 0x00000026be857c20 */ /* 0x000fe20008410000 */
[----:B------:R-:W-:Y:S01]  /*7120*/  FMUL.FTZ R137, R204, UR38 ;  /* 0x00000026cc897c20 */ /* 0x000fe20008410000 */
[----:B------:R-:W-:Y:S01]  /*7130*/  FMUL.FTZ R134, R205, UR38 ;  /* 0x00000026cd867c20 */ /* 0x000fe20008410000 */
[----:B------:R-:W-:Y:S01]  /*7140*/  FFMA.FTZ R143, R203, UR37, -R62 ;  /* 0x00000025cb8f7c23 */ /* 0x000fe2000801083e */
[----:B------:R-:W-:Y:S01]  /*7150*/  FMUL.FTZ R62, R189, UR38 ;  /* 0x00000026bd3e7c20 */ /* 0x000fe20008410000 */
[----:B------:R-:W-:Y:S01]  /*7160*/  FMUL.FTZ R135, R206, UR38 ;  /* 0x00000026ce877c20 */ /* 0x000fe20008410000 */
[----:B------:R-:W-:Y:S01]  /*7170*/  FMUL.FTZ R68, R191, UR38 ;  /* 0x00000026bf447c20 */ /* 0x000fe20008410000 */
[----:B------:R-:W-:Y:S01]  /*7180*/  FMUL.FTZ R64, R207, UR38 ;  /* 0x00000026cf407c20 */ /* 0x000fe20008410000 */
[----:B------:R-:W-:Y:S01]  /*7190*/  FMUL.FTZ R128, R192, UR38 ;  /* 0x00000026c0807c20 */ /* 0x000fe20008410000 */
[C---:B------:R-:W-:Y:S01]  /*71a0*/  IADD3 R176, PT, PT, R113.reuse, 0x80, RZ ;  /* 0x0000008071b07810 */ /* 0x040fe20007ffe0ff */
[----:B------:R-:W-:Y:S01]  /*71b0*/  FFMA.FTZ R179, R196, UR37, -R179 ;  /* 0x00000025c4b37c23 */ /* 0x000fe200080108b3 */
[----:B------:R-:W-:Y:S01]  /*71c0*/  IADD3 R156, PT, PT, R113, 0xc0, RZ ;  /* 0x000000c0719c7810 */ /* 0x000fe20007ffe0ff */
[----:B------:R-:W-:Y:S01]  /*71d0*/  FFMA.FTZ R177, R180, UR37, R177 ;  /* 0x00000025b4b17c23 */ /* 0x000fe200080100b1 */
[----:B------:R-:W-:Y:S01]  /*71e0*/  ISETP.GE.AND P2, PT, R154, 0x41, PT ;  /* 0x000000419a00780c */ /* 0x000fe20003f46270 */
[----:B------:R0:W1:Y:S01]  /*71f0*/  LDS R193, [R132+0x1180] ;  /* 0x0011800084c17984 */ /* 0x0000620000000800 */
[----:B------:R-:W-:Y:S01]  /*7200*/  FFMA.FTZ R150, R181, UR37, R150 ;  /* 0x00000025b5967c23 */ /* 0x000fe20008010096 */
[----:B------:R-:W-:Y:S01]  /*7210*/  FFMA.FTZ R153, R182, UR37, R153 ;  /* 0x00000025b6997c23 */ /* 0x000fe20008010099 */
[----:B------:R-:W-:Y:S01]  /*7220*/  FFMA.FTZ R146, R183, UR37, R146 ;  /* 0x00000025b7927c23 */ /* 0x000fe20008010092 */
[----:B------:R-:W-:Y:S01]  /*7230*/  FFMA.FTZ R149, R184, UR37, R149 ;  /* 0x00000025b8957c23 */ /* 0x000fe20008010095 */
[----:B------:R-:W-:Y:S01]  /*7240*/  FFMA.FTZ R142, R185, UR37, R142 ;  /* 0x00000025b98e7c23 */ /* 0x000fe2000801008e */
[----:B------:R-:W-:Y:S01]  /*7250*/  FFMA.FTZ R145, R186, UR37, R145 ;  /* 0x00000025ba917c23 */ /* 0x000fe20008010091 */
[----:B------:R-:W-:Y:S01]  /*7260*/  FFMA.FTZ R138, R187, UR37, R138 ;  /* 0x00000025bb8a7c23 */ /* 0x000fe2000801008a */
[----:B0-----:R-:W-:Y:S01]  /*7270*/  FFMA.FTZ R132, R206, UR37, -R133 ;  /* 0x00000025ce847c23 */ /* 0x001fe20008010885 */
[----:B------:R-:W-:Y:S01]  /*7280*/  FMUL.FTZ R133, R139, UR38 ;  /* 0x000000268b857c20 */ /* 0x000fe20008410000 */
        /* <DEDUP_REMOVED lines=13> */
.L_x_10772:
[----:B------:R-:W-:Y:S05]  /*7360*/  BSYNC.RECONVERGENT B0 ;  /* 0x0000000000007941 */ /* 0x000fea0003800200 */
.L_x_10771:
[----:B------:R-:W-:Y:S04]  /*7370*/  BSSY.RECONVERGENT B0, `(.L_x_10773) ;  /* 0x0000003000007945 */ /* 0x000fe80003800200 */
[----:B------:R-:W-:Y:S05]  /*7380*/  @!P2 BRA `(.L_x_10774) ;  /* 0x000000000004a947 */ /* 0x000fea0003800000 */
[----:B-1----:R2:W-:Y:S02]  /*7390*/  REDG.E.ADD.F32.FTZ.RN.STRONG.GPU desc[UR16][R66.64+0x100], R193 ;  /* 0x000100c1420079a6 */ /* 0x0025e4000c12f310 */
.L_x_10774:
[----:B------:R-:W-:Y:S05]  /*73a0*/  BSYNC.RECONVERGENT B0 ;  /* 0x0000000000007941 */ /* 0x000fea0003800200 */
.L_x_10773:
        /* <DEDUP_REMOVED lines=15> */
[----:B-1----:R-:W-:-:S12]  /*74a0*/  @!P6 BRA `(.L_x_10776) ;  /* 0x000000000004e947 */ /* 0x002fd80003800000 */
[----:B--2---:R1:W-:Y:S02]  /*74b0*/  REDG.E.ADD.F32.FTZ.RN.STRONG.GPU desc[UR16][R66.64+0x200], R193 ;  /* 0x000200c1420079a6 */ /* 0x0043e4000c12f310 */
.L_x_10776:
[----:B------:R-:W-:Y:S05]  /*74c0*/  BSYNC.RECONVERGENT B0 ;  /* 0x0000000000007941 */ /* 0x000fea0003800200 */
.L_x_10775:
[----:B-12---:R1:W2:Y:S01]  /*74d0*/  LDS R193, [R194+0x1380] ;  /* 0x00138000c2c17984 */ /* 0x0062a20000000800 */
[----:B------:R-:W-:Y:S01]  /*74e0*/  BSSY.RECONVERGENT B0, `(.L_x_10777) ;  /* 0x0000006000007945 */ /* 0x000fe20003800200 */
[----:B------:R-:W-:Y:S02]  /*74f0*/  IADD3 R156, PT, PT, R113, 0x180, RZ ;  /* 0x00000180719c7810 */ /* 0x000fe40007ffe0ff */
[----:B------:R-:W-:Y:S02]  /*7500*/  LEA.HI R178, R178, R113, RZ, 0x1b ;  /* 0x00000071b2b27211 */ /* 0x000fe400078fd8ff */
[----:B------:R-:W-:Y:S01]  /*7510*/  LEA R176, R62, UR11, 0x2 ;  /* 0x0000000b3eb07c11 */ /* 0x000fe2000f8e10ff */
[----:B------:R-:W-:Y:S06]  /*7520*/  @!P0 BRA `(.L_x_10778) ;  /* 0x0000000000048947 */ /* 0x000fec0003800000 */
[----:B--2---:R3:W-:Y:S02]  /*7530*/  REDG.E.ADD.F32.FTZ.RN.STRONG.GPU desc[UR16][R66.64+0x300], R193 ;  /* 0x000300c1420079a6 */ /* 0x0047e4000c12f310 */
.L_x_10778:
[----:B------:R-:W-:Y:S05]  /*7540*/  BSYNC.RECONVERGENT B0 ;  /* 0x0000000000007941 */ /* 0x000fea0003800200 */
.L_x_10777:
[----:B--23--:R2:W3:Y:S01]  /*7550*/  LDS R193, [R176+0x1480] ;  /* 0x00148000b0c17984 */ /* 0x00c4e20000000800 */
[----:B------:R-:W-:Y:S01]  /*7560*/  BSSY.RECONVERGENT B0, `(.L_x_10779) ;  /* 0x0000006000007945 */ /* 0x000fe20003800200 */
[----:B------:R-:W-:Y:S02]  /*7570*/  IADD3 R62, PT, PT, R113, 0x1c0, RZ ;  /* 0x000001c0713e7810 */ /* 0x000fe40007ffe0ff */
[----:B------:R-:W-:Y:S02]  /*7580*/  LEA.HI R156, R156, R113, RZ, 0x1b ;  /* 0x000000719c9c7211 */ /* 0x000fe400078fd8ff */
[----:B------:R-:W-:Y:S01]  /*7590*/  LEA R178, R178, UR11, 0x2 ;  /* 0x0000000bb2b27c11 */ /* 0x000fe2000f8e10ff */
[----:B------:R-:W-:Y:S06]  /*75a0*/  @!P2 BRA `(.L_x_10780) ;  /* 0x000000000004a947 */ /* 0x000fec0003800000 */
[----:B---3--:R4:W-:Y:S02]  /*75b0*/  REDG.E.ADD.F32.FTZ.RN.STRONG.GPU desc[UR16][R66.64+0x400], R193 ;  /* 0x000400c1420079a6 */ /* 0x0089e4000c12f310 */
.L_x_10780:
[----:B------:R-:W-:Y:S05]  /*75c0*/  BSYNC.RECONVERGENT B0 ;  /* 0x0000000000007941 */ /* 0x000fea0003800200 */
.L_x_10779:
[----:B---34-:R3:W4:Y:S01]  /*75d0*/  LDS R193, [R178+0x1580] ;  /* 0x00158000b2c17984 */ /* 0x0187220000000800 */
[----:B------:R-:W-:Y:S01]  /*75e0*/  BSSY.RECONVERGENT B0, `(.L_x_10781) ;  /* 0x0000005000007945 */ /* 0x000fe20003800200 */
[----:B------:R-:W-:Y:S02]  /*75f0*/  LEA.HI R62, R62, R113, RZ, 0x1b ;  /* 0x000000713e3e7211 */ /* 0x000fe400078fd8ff */
[----:B------:R-:W-:Y:S01]  /*7600*/  LEA R156, R156, UR11, 0x2 ;  /* 0x0000000b9c9c7c11 */ /* 0x000fe2000f8e10ff */
[----:B------:R-:W-:Y:S06]  /*7610*/  @!P3 BRA `(.L_x_10782) ;  /* 0x000000000004b947 */ /* 0x000fec0003800000 */
[----:B----4-:R4:W-:Y:S02]  /*7620*/  REDG.E.ADD.F32.FTZ.RN.STRONG.GPU desc[UR16][R66.64+0x500], R193 ;  /* 0x000500c1420079a6 */ /* 0x0109e4000c12f310 */
.L_x_10782:
[----:B------:R-:W-:Y:S05]  /*7630*/  BSYNC.RECONVERGENT B0 ;  /* 0x0000000000007941 */ /* 0x000fea0003800200 */
.L_x_10781:
[----:B----4-:R4:W0:Y:S01]  /*7640*/  LDS R193, [R156+0x1680] ;  /* 0x001680009cc17984 */ /* 0x0108220000000800 */
[----:B------:R-:W-:Y:S01]  /*7650*/  BSSY.RECONVERGENT B0, `(.L_x_10783) ;  /* 0x0000004000007945 */ /* 0x000fe20003800200 */
[----:B------:R-:W-:-:S03]  /*7660*/  LEA R62, R62, UR11, 0x2 ;  /* 0x0000000b3e3e7c11 */ /* 0x000fc6000f8e10ff */
[----:B------:R-:W-:Y:S05]  /*7670*/  @!P4 BRA `(.L_x_10784) ;  /* 0x000000000004c947 */ /* 0x000fea0003800000 */
[----:B0-----:R0:W-:Y:S02]  /*7680*/  REDG.E.ADD.F32.FTZ.RN.STRONG.GPU desc[UR16][R66.64+0x600], R193 ;  /* 0x000600c1420079a6 */ /* 0x0011e4000c12f310 */
.L_x_10784:
[----:B------:R-:W-:Y:S05]  /*7690*/  BSYNC.RECONVERGENT B0 ;  /* 0x0000000000007941 */ /* 0x000fea0003800200 */
.L_x_10783:
[----:B0-----:R0:W0:Y:S01]  /*76a0*/  LDS R193, [R62+0x1780] ;  /* 0x001780003ec17984 */ /* 0x0010220000000800 */
[----:B------:R-:W-:Y:S01]  /*76b0*/  BSSY.RECONVERGENT B0, `(.L_x_10785) ;  /* 0x0000005000007945 */ /* 0x000fe20003800200 */
[C---:B---3--:R-:W-:Y:S02]  /*76c0*/  IADD3 R178, PT, PT, R113.reuse, 0x200, RZ ;  /* 0x0000020071b27810 */ /* 0x048fe40007ffe0ff */
[----:B----4-:R-:W-:Y:S01]  /*76d0*/  IADD3 R156, PT, PT, R113, 0x240, RZ ;  /* 0x00000240719c7810 */ /* 0x010fe20007ffe0ff */
[----:B------:R-:W-:Y:S06]  /*76e0*/  @!P5 BRA `(.L_x_10786) ;  /* 0x000000000004d947 */ /* 0x000fec0003800000 */
[----:B0-----:R3:W-:Y:S02]  /*76f0*/  REDG.E.ADD.F32.FTZ.RN.STRONG.GPU desc[UR16][R66.64+0x700], R193 ;  /* 0x000700c1420079a6 */ /* 0x0017e4000c12f310 */
.L_x_10786:
[----:B------:R-:W-:Y:S05]  /*7700*/  BSYNC.RECONVERGENT B0 ;  /* 0x0000000000007941 */ /* 0x000fea0003800200 */
.L_x_10785:
[-C--:B0-----:R-:W-:Y:S01]  /*7710*/  LEA.HI R62, R178, R113.reuse, RZ, 0x1b ;  /* 0x00000071b23e7211 */ /* 0x081fe200078fd8ff */
[----:B------:R-:W-:Y:S01]  /*7720*/  BSSY.RECONVERGENT B0, `(.L_x_10787) ;  /* 0x0000010000007945 */ /* 0x000fe20003800200 */
[----:B------:R-:W-:Y:S02]  /*7730*/  ISETP.GE.AND P6, PT, R154, 0x201, PT ;  /* 0x000002019a00780c */ /* 0x000fe40003fc6270 */
[----:B------:R-:W-:Y:S02]  /*7740*/  LEA R62, R62, UR11, 0x2 ;  /* 0x0000000b3e3e7c11 */ /* 0x000fe4000f8e10ff */
[C---:B--2---:R-:W-:Y:S02]  /*7750*/  IADD3 R176, PT, PT, R113.reuse, 0x280, RZ ;  /* 0x0000028071b07810 */ /* 0x044fe40007ffe0ff */
[----:B------:R-:W-:Y:S01]  /*7760*/  LEA.HI R156, R156, R113, RZ, 0x1b ;  /* 0x000000719c9c7211 */ /* 0x000fe200078fd8ff */
[----:B---3--:R0:W2:Y:S01]  /*7770*/  LDS R193, [R62+0x1880] ;  /* 0x001880003ec17984 */ /* 0x0080a20000000800 */
        /* <DEDUP_REMOVED lines=9> */
[----:B--2---:R0:W-:Y:S02]  /*7810*/  REDG.E.ADD.F32.FTZ.RN.STRONG.GPU desc[UR16][R66.64+0x800], R193 ;  /* 0x000800c1420079a6 */ /* 0x0041e4000c12f310 */
.L_x_10788:
[----:B------:R-:W-:Y:S05]  /*7820*/  BSYNC.RECONVERGENT B0 ;  /* 0x0000000000007941 */ /* 0x000fea0003800200 */
.L_x_10787:
[----:B0-2---:R0:W2:Y:S01]  /*7830*/  LDS R193, [R156+0x1980] ;  /* 0x001980009cc17984 */ /* 0x0050a20000000800 */
[----:B------:R-:W-:Y:S01]  /*7840*/  BSSY.RECONVERGENT B0, `(.L_x_10789) ;  /* 0x0000006000007945 */ /* 0x000fe20003800200 */
[----:B------:R-:W-:Y:S02]  /*7850*/  IADD3 R62, PT, PT, R113, 0x300, RZ ;  /* 0x00000300713e7810 */ /* 0x000fe40007ffe0ff */
[----:B------:R-:W-:Y:S02]  /*7860*/  LEA.HI R178, R178, R113, RZ, 0x1b ;  /* 0x00000071b2b27211 */ /* 0x000fe400078fd8ff */
[----:B------:R-:W-:Y:S01]  /*7870*/  LEA R176, R176, UR11, 0x2 ;  /* 0x0000000bb0b07c11 */ /* 0x000fe2000f8e10ff */
[----:B------:R-:W-:Y:S06]  /*7880*/  @!P0 BRA `(.L_x_10790) ;  /* 0x0000000000048947 */ /* 0x000fec0003800000 */
[----:B--2---:R3:W-:Y:S02]  /*7890*/  REDG.E.ADD.F32.FTZ.RN.STRONG.GPU desc[UR16][R66.64+0x900], R193 ;  /* 0x000900c1420079a6 */ /* 0x0047e4000c12f310 */
.L_x_10790:
[----:B------:R-:W-:Y:S05]  /*78a0*/  BSYNC.RECONVERGENT B0 ;  /* 0x0000000000007941 */ /* 0x000fea0003800200 */
.L_x_10789:
[----:B--23--:R2:W3:Y:S01]  /*78b0*/  LDS R193, [R176+0x1a80] ;  /* 0x001a8000b0c17984 */ /* 0x00c4e20000000800 */
[----:B------:R-:W-:Y:S01]  /*78c0*/  BSSY.RECONVERGENT B0, `(.L_x_10791) ;  /* 0x0000006000007945 */ /* 0x000fe20003800200 */
[----:B0-----:R-:W-:Y:S02]  /*78d0*/  IADD3 R156, PT, PT, R113, 0x340, RZ ;  /* 0x00000340719c7810 */ /* 0x001fe40007ffe0ff */
[----:B------:R-:W-:Y:S02]  /*78e0*/  LEA.HI R62, R62, R113, RZ, 0x1b ;  /* 0x000000713e3e7211 */ /* 0x000fe400078fd8ff */
[----:B------:R-:W-:Y:S01]  /*78f0*/  LEA R178, R178, UR11, 0x2 ;  /* 0x0000000bb2b27c11 */ /* 0x000fe2000f8e10ff */
[----:B------:R-:W-:Y:S06]  /*7900*/  @!P2 BRA `(.L_x_10792) ;  /* 0x000000000004a947 */ /* 0x000fec0003800000 */
[----:B---3--:R0:W-:Y:S02]  /*7910*/  REDG.E.ADD.F32.FTZ.RN.STRONG.GPU desc[UR16][R66.64+0xa00], R193 ;  /* 0x000a00c1420079a6 */ /* 0x0081e4000c12f310 */
.L_x_10792:
[----:B------:R-:W-:Y:S05]  /*7920*/  BSYNC.RECONVERGENT B0 ;  /* 0x0000000000007941 */ /* 0x000fea0003800200 */
.L_x_10791:
[----:B0--3--:R0:W3:Y:S01]  /*7930*/  LDS R193, [R178+0x1b80] ;  /* 0x001b8000b2c17984 */ /* 0x0090e20000000800 */
[----:B------:R-:W-:Y:S01]  /*7940*/  BSSY.RECONVERGENT B0, `(.L_x_10793) ;  /* 0x0000005000007945 */ /* 0x000fe20003800200 */
[----:B------:R-:W-:Y:S02]  /*7950*/  LEA.HI R156, R156, R113, RZ, 0x1b ;  /* 0x000000719c9c7211 */ /* 0x000fe400078fd8ff */
[----:B------:R-:W-:Y:S01]  /*7960*/  LEA R62, R62, UR11, 0x2 ;  /* 0x0000000b3e3e7c11 */ /* 0x000fe2000f8e10ff */
[----:B------:R-:W-:Y:S06]  /*7970*/  @!P3 BRA `(.L_x_10794) ;  /* 0x000000000004b947 */ /* 0x000fec0003800000 */
[----:B---3--:R4:W-:Y:S02]  /*7980*/  REDG.E.ADD.F32.FTZ.RN.STRONG.GPU desc[UR16][R66.64+0xb00], R193 ;  /* 0x000b00c1420079a6 */ /* 0x0089e4000c12f310 */
.L_x_10794:
[----:B------:R-:W-:Y:S05]  /*7990*/  BSYNC.RECONVERGENT B0 ;  /* 0x0000000000007941 */ /* 0x000fea0003800200 */
.L_x_10793:
[----:B---34-:R3:W4:Y:S01]  /*79a0*/  LDS R193, [R62+0x1c80] ;  /* 0x001c80003ec17984 */ /* 0x0187220000000800 */
[----:B------:R-:W-:Y:S01]  /*79b0*/  BSSY.RECONVERGENT B0, `(.L_x_10795) ;  /* 0x0000004000007945 */ /* 0x000fe20003800200 */
[----:B--2---:R-:W-:-:S03]  /*79c0*/  LEA R176, R156, UR11, 0x2 ;  /* 0x0000000b9cb07c11 */ /* 0x004fc6000f8e10ff */
[----:B------:R-:W-:Y:S05]  /*79d0*/  @!P4 BRA `(.L_x_10796) ;  /* 0x000000000004c947 */ /* 0x000fea0003800000 */
[----:B----4-:R2:W-:Y:S02]  /*79e0*/  REDG.E.ADD.F32.FTZ.RN.STRONG.GPU desc[UR16][R66.64+0xc00], R193 ;  /* 0x000c00c1420079a6 */ /* 0x0105e4000c12f310 */
.L_x_10796:
[----:B------:R-:W-:Y:S05]  /*79f0*/  BSYNC.RECONVERGENT B0 ;  /* 0x0000000000007941 */ /* 0x000fea0003800200 */
.L_x_10795:
[----:B--2-4-:R2:W4:Y:S01]  /*7a00*/  LDS R193, [R176+0x1d80] ;  /* 0x001d8000b0c17984 */ /* 0x0145220000000800 */
[----:B------:R-:W-:Y:S01]  /*7a10*/  BSSY.RECONVERGENT B0, `(.L_x_10797) ;  /* 0x0000005000007945 */ /* 0x000fe20003800200 */
[C---:B---3--:R-:W-:Y:S02]  /*7a20*/  IADD3 R62, PT, PT, R113.reuse, 0x380, RZ ;  /* 0x00000380713e7810 */ /* 0x048fe40007ffe0ff */
[----:B------:R-:W-:Y:S01]  /*7a30*/  IADD3 R156, PT, PT, R113, 0x3c0, RZ ;  /* 0x000003c0719c7810 */ /* 0x000fe20007ffe0ff */
[----:B------:R-:W-:Y:S06]  /*7a40*/  @!P5 BRA `(.L_x_10798) ;  /* 0x000000000004d947 */ /* 0x000fec0003800000 */
[----:B----4-:R3:W-:Y:S02]  /*7a50*/  REDG.E.ADD.F32.FTZ.RN.STRONG.GPU desc[UR16][R66.64+0xd00], R193 ;  /* 0x000d00c1420079a6 */ /* 0x0107e4000c12f310 */
.L_x_10798:
[----:B------:R-:W-:Y:S05]  /*7a60*/  BSYNC.RECONVERGENT B0 ;  /* 0x0000000000007941 */ /* 0x000fea0003800200 */
.L_x_10797:
[-C--:B------:R-:W-:Y:S01]  /*7a70*/  LEA.HI R62, R62, R113.reuse, RZ, 0x1b ;  /* 0x000000713e3e7211 */ /* 0x080fe200078fd8ff */
[----:B------:R-:W-:Y:S01]  /*7a80*/  BSSY.RECONVERGENT B0, `(.L_x_10799) ;  /* 0x0000010000007945 */ /* 0x000fe20003800200 */
[----:B------:R-:W-:Y:S02]  /*7a90*/  ISETP.GE.AND P6, PT, R154, 0x381, PT ;  /* 0x000003819a00780c */ /* 0x000fe40003fc6270 */
[----:B------:R-:W-:Y:S02]  /*7aa0*/  LEA R62, R62, UR11, 0x2 ;  /* 0x0000000b3e3e7c11 */ /* 0x000fe4000f8e10ff */
[C---:B--2---:R-:W-:Y:S02]  /*7ab0*/  LOP3.LUT R176, R113.reuse, 0x400, RZ, 0xfc, !PT ;  /* 0x0000040071b07812 */ /* 0x044fe400078efcff */
[----:B------:R-:W-:Y:S01]  /*7ac0*/  LEA.HI R156, R156, R113, RZ, 0x1b ;  /* 0x000000719c9c7211 */ /* 0x000fe200078fd8ff */
[----:B---34-:R2:W3:Y:S01]  /*7ad0*/  LDS R193, [R62+0x1e80] ;  /* 0x001e80003ec17984 */ /* 0x0184e20000000800 */
[----:B0-----:R-:W-:-:S02]  /*7ae0*/  IADD3 R178, PT, PT, R113, 0x440, RZ ;  /* 0x0000044071b27810 */ /* 0x001fc40007ffe0ff */
[----:B------:R-:W-:Y:S02]  /*7af0*/  LEA.HI R176, R176, R113, RZ, 0x1b ;  /* 0x00000071b0b07211 */ /* 0x000fe400078fd8ff */
[----:B------:R-:W-:Y:S02]  /*7b00*/  LEA R156, R156, UR11, 0x2 ;  /* 0x0000000b9c9c7c11 */ /* 0x000fe4000f8e10ff */
[C---:B------:R-:W-:Y:S02]  /*7b10*/  ISETP.GE.AND P0, PT, R154.reuse, 0x3c1, PT ;  /* 0x000003c19a00780c */ /* 0x040fe40003f06270 */
[C---:B------:R-:W-:Y:S02]  /*7b20*/  ISETP.GE.AND P2, PT, R154.reuse, 0x401, PT ;  /* 0x000004019a00780c */ /* 0x040fe40003f46270 */
[C---:B------:R-:W-:Y:S02]  /*7b30*/  ISETP.GE.AND P3, PT, R154.reuse, 0x441, PT ;  /* 0x000004419a00780c */ /* 0x040fe40003f66270 */
[----:B------:R-:W-:-:S02]  /*7b40*/  ISETP.GE.AND P4, PT, R154, 0x481, PT ;  /* 0x000004819a00780c */ /* 0x000fc40003f86270 */
[----:B------:R-:W-:Y:S01]  /*7b50*/  ISETP.GE.AND P5, PT, R154, 0x4c1, PT ;  /* 0x000004c19a00780c */ /* 0x000fe20003fa6270 */
[----:B--2---:R-:W-:-:S12]  /*7b60*/  @!P6 BRA `(.L_x_10800) ;  /* 0x000000000004e947 */ /* 0x004fd80003800000 */
[----:B---3--:R0:W-:Y:S02]  /*7b70*/  REDG.E.ADD.F32.FTZ.RN.STRONG.GPU desc[UR16][R66.64+0xe00], R193 ;  /* 0x000e00c1420079a6 */ /* 0x0081e4000c12f310 */
.L_x_10800:
[----:B------:R-:W-:Y:S05]  /*7b80*/  BSYNC.RECONVERGENT B0 ;  /* 0x0000000000007941 */ /* 0x000fea0003800200 */
.L_x_10799:
[----:B0--3--:R0:W2:Y:S01]  /*7b90*/  LDS R193, [R156+0x1f80] ;  /* 0x001f80009cc17984 */ /* 0x0090a20000000800 */
[----:B------:R-:W-:Y:S01]  /*7ba0*/  BSSY.RECONVERGENT B0, `(.L_x_10801) ;  /* 0x0000006000007945 */ /* 0x000fe20003800200 */
[----:B------:R-:W-:Y:S02]  /*7bb0*/  IADD3 R62, PT, PT, R113, 0x480, RZ ;  /* 0x00000480713e7810 */ /* 0x000fe40007ffe0ff */
[----:B------:R-:W-:Y:S02]  /*7bc0*/  LEA.HI R178, R178, R113, RZ, 0x1b ;  /* 0x00000071b2b27211 */ /* 0x000fe400078fd8ff */
[----:B------:R-:W-:Y:S01]  /*7bd0*/  LEA R176, R176, UR11, 0x2 ;  /* 0x0000000bb0b07c11 */ /* 0x000fe2000f8e10ff */
[----:B------:R-:W-:Y:S06]  /*7be0*/  @!P0 BRA `(.L_x_10802) ;  /* 0x0000000000048947 */ /* 0x000fec0003800000 */
[----:B--2---:R3:W-:Y:S02]  /*7bf0*/  REDG.E.ADD.F32.FTZ.RN.STRONG.GPU desc[UR16][R66.64+0xf00], R193 ;  /* 0x000f00c1420079a6 */ /* 0x0047e4000c12f310 */
.L_x_10802:
[----:B------:R-:W-:Y:S05]  /*7c00*/  BSYNC.RECONVERGENT B0 ;  /* 0x0000000000007941 */ /* 0x000fea0003800200 */
.L_x_10801:
[----:B--23--:R2:W3:Y:S01]  /*7c10*/  LDS R193, [R176+0x2080] ;  /* 0x00208000b0c17984 */ /* 0x00c4e20000000800 */
[----:B------:R-:W-:Y:S01]  /*7c20*/  BSSY.RECONVERGENT B0, `(.L_x_10803) ;  /* 0x0000006000007945 */ /* 0x000fe20003800200 */
[----:B0-----:R-:W-:Y:S02]  /*7c30*/  IADD3 R156, PT, PT, R113, 0x4c0, RZ ;  /* 0x000004c0719c7810 */ /* 0x001fe40007ffe0ff */
[----:B------:R-:W-:Y:S02]  /*7c40*/  LEA.HI R62, R62, R113, RZ, 0x1b ;  /* 0x000000713e3e7211 */ /* 0x000fe400078fd8ff */
[----:B------:R-:W-:Y:S01]  /*7c50*/  LEA R178, R178, UR11, 0x2 ;  /* 0x0000000bb2b27c11 */ /* 0x000fe2000f8e10ff */
[----:B------:R-:W-:Y:S06]  /*7c60*/  @!P2 BRA `(.L_x_10804) ;  /* 0x000000000004a947 */ /* 0x000fec0003800000 */
[----:B---3--:R0:W-:Y:S02]  /*7c70*/  REDG.E.ADD.F32.FTZ.RN.STRONG.GPU desc[UR16][R66.64+0x1000], R193 ;  /* 0x001000c1420079a6 */ /* 0x0081e4000c12f310 */
.L_x_10804:
[----:B------:R-:W-:Y:S05]  /*7c80*/  BSYNC.RECONVERGENT B0 ;  /* 0x0000000000007941 */ /* 0x000fea0003800200 */
.L_x_10803:
[----:B0--3--:R0:W3:Y:S01]  /*7c90*/  LDS R193, [R178+0x2180] ;  /* 0x00218000b2c17984 */ /* 0x0090e20000000800 */
[----:B------:R-:W-:Y:S01]  /*7ca0*/  BSSY.RECONVERGENT B0, `(.L_x_10805) ;  /* 0x0000005000007945 */ /* 0x000fe20003800200 */
[----:B------:R-:W-:Y:S02]  /*7cb0*/  LEA.HI R156, R156, R113, RZ, 0x1b ;  /* 0x000000719c9c7211 */ /* 0x000fe400078fd8ff */
[----:B------:R-:W-:Y:S01]  /*7cc0*/  LEA R62, R62, UR11, 0x2 ;  /* 0x0000000b3e3e7c11 */ /* 0x000fe2000f8e10ff */
[----:B------:R-:W-:Y:S06]  /*7cd0*/  @!P3 BRA `(.L_x_10806) ;  /* 0x000000000004b947 */ /* 0x000fec0003800000 */
[----:B---3--:R4:W-:Y:S02]  /*7ce0*/  REDG.E.ADD.F32.FTZ.RN.STRONG.GPU desc[UR16][R66.64+0x1100], R193 ;  /* 0x001100c1420079a6 */ /* 0x0089e4000c12f310 */
.L_x_10806:
[----:B------:R-:W-:Y:S05]  /*7cf0*/  BSYNC.RECONVERGENT B0 ;  /* 0x0000000000007941 */ /* 0x000fea0003800200 */
.L_x_10805:
[----:B---34-:R3:W4:Y:S01]  /*7d00*/  LDS R193, [R62+0x2280] ;  /* 0x002280003ec17984 */ /* 0x0187220000000800 */
[----:B------:R-:W-:Y:S01]  /*7d10*/  BSSY.RECONVERGENT B0, `(.L_x_10807) ;  /* 0x0000004000007945 */ /* 0x000fe20003800200 */
[----:B--2---:R-:W-:-:S03]  /*7d20*/  LEA R176, R156, UR11, 0x2 ;  /* 0x0000000b9cb07c11 */ /* 0x004fc6000f8e10ff */
[----:B------:R-:W-:Y:S05]  /*7d30*/  @!P4 BRA `(.L_x_10808) ;  /* 0x000000000004c947 */ /* 0x000fea0003800000 */
[----:B----4-:R2:W-:Y:S02]  /*7d40*/  REDG.E.ADD.F32.FTZ.RN.STRONG.GPU desc[UR16][R66.64+0x1200], R193 ;  /* 0x001200c1420079a6 */ /* 0x0105e4000c12f310 */
.L_x_10808:
[----:B------:R-:W-:Y:S05]  /*7d50*/  BSYNC.RECONVERGENT B0 ;  /* 0x0000000000007941 */ /* 0x000fea0003800200 */
.L_x_10807:
[----:B--2-4-:R2:W4:Y:S01]  /*7d60*/  LDS R193, [R176+0x2380] ;  /* 0x00238000b0c17984 */ /* 0x0145220000000800 */
[----:B------:R-:W-:Y:S01]  /*7d70*/  BSSY.RECONVERGENT B0, `(.L_x_10809) ;  /* 0x0000005000007945 */ /* 0x000fe20003800200 */
[C---:B---3--:R-:W-:Y:S02]  /*7d80*/  IADD3 R62, PT, PT, R113.reuse, 0x500, RZ ;  /* 0x00000500713e7810 */ /* 0x048fe40007ffe0ff */
[----:B------:R-:W-:Y:S01]  /*7d90*/  IADD3 R156, PT, PT, R113, 0x540, RZ ;  /* 0x00000540719c7810 */ /* 0x000fe20007ffe0ff */
[----:B------:R-:W-:Y:S06]  /*7da0*/  @!P5 BRA `(.L_x_10810) ;  /* 0x000000000004d947 */ /* 0x000fec0003800000 */
[----:B----4-:R3:W-:Y:S02]  /*7db0*/  REDG.E.ADD.F32.FTZ.RN.STRONG.GPU desc[UR16][R66.64+0x1300], R193 ;  /* 0x001300c1420079a6 */ /* 0x0107e4000c12f310 */
.L_x_10810:
[----:B------:R-:W-:Y:S05]  /*7dc0*/  BSYNC.RECONVERGENT B0 ;  /* 0x0000000000007941 */ /* 0x000fea0003800200 */
.L_x_10809:
[-C--:B------:R-:W-:Y:S01]  /*7dd0*/  LEA.HI R62, R62, R113.reuse, RZ, 0x1b ;  /* 0x000000713e3e7211 */ /* 0x080fe200078fd8ff */
[----:B------:R-:W-:Y:S01]  /*7de0*/  BSSY.RECONVERGENT B0, `(.L_x_10811) ;  /* 0x0000010000007945 */ /* 0x000fe20003800200 */
[----:B------:R-:W-:Y:S02]  /*7df0*/  ISETP.GE.AND P6, PT, R154, 0x501, PT ;  /* 0x000005019a00780c */ /* 0x000fe40003fc6270 */
[----:B------:R-:W-:Y:S02]  /*7e00*/  LEA R62, R62, UR11, 0x2 ;  /* 0x0000000b3e3e7c11 */ /* 0x000fe4000f8e10ff */
[C---:B--2---:R-:W-:Y:S02]  /*7e10*/  IADD3 R176, PT, PT, R113.reuse, 0x580, RZ ;  /* 0x0000058071b07810 */ /* 0x044fe40007ffe0ff */
        /* <DEDUP_REMOVED lines=12> */
.L_x_10812:
[----:B------:R-:W-:Y:S05]  /*7ee0*/  BSYNC.RECONVERGENT B0 ;  /* 0x0000000000007941 */ /* 0x000fea0003800200 */
.L_x_10811:
[----:B0--3--:R0:W2:Y:S01]  /*7ef0*/  LDS R193, [R156+0x2580] ;  /* 0x002580009cc17984 */ /* 0x0090a20000000800 */
[----:B------:R-:W-:Y:S01]  /*7f00*/  BSSY.RECONVERGENT B0, `(.L_x_10813) ;  /* 0x0000006000007945 */ /* 0x000fe20003800200 */
[----:B------:R-:W-:Y:S02]  /*7f10*/  IADD3 R62, PT, PT, R113, 0x600, RZ ;  /* 0x00000600713e7810 */ /* 0x000fe40007ffe0ff */
[----:B------:R-:W-:Y:S02]  /*7f20*/  LEA.HI R178, R178, R113, RZ, 0x1b ;  /* 0x00000071b2b27211 */ /* 0x000fe400078fd8ff */
[----:B------:R-:W-:Y:S01]  /*7f30*/  LEA R176, R176, UR11, 0x2 ;  /* 0x0000000bb0b07c11 */ /* 0x000fe2000f8e10ff */
[----:B------:R-:W-:Y:S06]  /*7f40*/  @!P0 BRA `(.L_x_10814) ;  /* 0x0000000000048947 */ /* 0x000fec0003800000 */
[----:B--2---:R3:W-:Y:S02]  /*7f50*/  REDG.E.ADD.F32.FTZ.RN.STRONG.GPU desc[UR16][R66.64+0x1500], R193 ;  /* 0x001500c1420079a6 */ /* 0x0047e4000c12f310 */
.L_x_10814:
[----:B------:R-:W-:Y:S05]  /*7f60*/  BSYNC.RECONVERGENT B0 ;  /* 0x0000000000007941 */ /* 0x000fea0003800200 */
.L_x_10813:
[----:B--23--:R2:W3:Y:S01]  /*7f70*/  LDS R193, [R176+0x2680] ;  /* 0x00268000b0c17984 */ /* 0x00c4e20000000800 */
[----:B------:R-:W-:Y:S01]  /*7f80*/  BSSY.RECONVERGENT B0, `(.L_x_10815) ;  /* 0x0000006000007945 */ /* 0x000fe20003800200 */
[----:B0-----:R-:W-:Y:S02]  /*7f90*/  IADD3 R156, PT, PT, R113, 0x640, RZ ;  /* 0x00000640719c7810 */ /* 0x001fe40007ffe0ff */
[----:B------:R-:W-:Y:S02]  /*7fa0*/  LEA.HI R62, R62, R113, RZ, 0x1b ;  /* 0x000000713e3e7211 */ /* 0x000fe400078fd8ff */
[----:B------:R-:W-:Y:S01]  /*7fb0*/  LEA R178, R178, UR11, 0x2 ;  /* 0x0000000bb2b27c11 */ /* 0x000fe2000f8e10ff */
[----:B------:R-:W-:Y:S06]  /*7fc0*/  @!P2 BRA `(.L_x_10816) ;  /* 0x000000000004a947 */ /* 0x000fec0003800000 */
[----:B---3--:R0:W-:Y:S02]  /*7fd0*/  REDG.E.ADD.F32.FTZ.RN.STRONG.GPU desc[UR16][R66.64+0x1600], R193 ;  /* 0x001600c1420079a6 */ /* 0x0081e4000c12f310 */
.L_x_10816:
[----:B------:R-:W-:Y:S05]  /*7fe0*/  BSYNC.RECONVERGENT B0 ;  /* 0x0000000000007941 */ /* 0x000fea0003800200 */
.L_x_10815:
[----:B0--3--:R0:W3:Y:S01]  /*7ff0*/  LDS R193, [R178+0x2780] ;  /* 0x00278000b2c17984 */ /* 0x0090e20000000800 */
[----:B------:R-:W-:Y:S01]  /*8000*/  BSSY.RECONVERGENT B0, `(.L_x_10817) ;  /* 0x0000005000007945 */ /* 0x000fe20003800200 */
[----:B------:R-:W-:Y:S02]  /*8010*/  LEA.HI R156, R156, R113, RZ, 0x1b ;  /* 0x000000719c9c7211 */ /* 0x000fe400078fd8ff */
[----:B------:R-:W-:Y:S01]  /*8020*/  LEA R62, R62, UR11, 0x2 ;  /* 0x0000000b3e3e7c11 */ /* 0x000fe2000f8e10ff */
[----:B------:R-:W-:Y:S06]  /*8030*/  @!P3 BRA `(.L_x_10818) ;  /* 0x000000000004b947 */ /* 0x000fec0003800000 */
[----:B---3--:R4:W-:Y:S02]  /*8040*/  REDG.E.ADD.F32.FTZ.RN.STRONG.GPU desc[UR16][R66.64+0x1700], R193 ;  /* 0x001700c1420079a6 */ /* 0x0089e4000c12f310 */
.L_x_10818:
[----:B------:R-:W-:Y:S05]  /*8050*/  BSYNC.RECONVERGENT B0 ;  /* 0x0000000000007941 */ /* 0x000fea0003800200 */
.L_x_10817:
[----:B---34-:R3:W4:Y:S01]  /*8060*/  LDS R193, [R62+0x2880] ;  /* 0x002880003ec17984 */ /* 0x0187220000000800 */
[----:B------:R-:W-:Y:S01]  /*8070*/  BSSY.RECONVERGENT B0, `(.L_x_10819) ;  /* 0x0000004000007945 */ /* 0x000fe20003800200 */
[----:B--2---:R-:W-:-:S03]  /*8080*/  LEA R176, R156, UR11, 0x2 ;  /* 0x0000000b9cb07c11 */ /* 0x004fc6000f8e10ff */
[----:B------:R-:W-:Y:S05]  /*8090*/  @!P4 BRA `(.L_x_10820) ;  /* 0x000000000004c947 */ /* 0x000fea0003800000 */
[----:B----4-:R2:W-:Y:S02]  /*80a0*/  REDG.E.ADD.F32.FTZ.RN.STRONG.GPU desc[UR16][R66.64+0x1800], R193 ;  /* 0x001800c1420079a6 */ /* 0x0105e4000c12f310 */
.L_x_10820:
[----:B------:R-:W-:Y:S05]  /*80b0*/  BSYNC.RECONVERGENT B0 ;  /* 0x0000000000007941 */ /* 0x000fea0003800200 */
.L_x_10819:
[----:B--2-4-:R2:W4:Y:S01]  /*80c0*/  LDS R193, [R176+0x2980] ;  /* 0x00298000b0c17984 */ /* 0x0145220000000800 */
[----:B------:R-:W-:Y:S01]  /*80d0*/  BSSY.RECONVERGENT B0, `(.L_x_10821) ;  /* 0x0000005000007945 */ /* 0x000fe20003800200 */
[C---:B---3--:R-:W-:Y:S02]  /*80e0*/  IADD3 R62, PT, PT, R113.reuse, 0x680, RZ ;  /* 0x00000680713e7810 */ /* 0x048fe40007ffe0ff */
[----:B------:R-:W-:Y:S01]  /*80f0*/  IADD3 R156, PT, PT, R113, 0x6c0, RZ ;  /* 0x000006c0719c7810 */ /* 0x000fe20007ffe0ff */
[----:B------:R-:W-:Y:S06]  /*8100*/  @!P5 BRA `(.L_x_10822) ;  /* 0x000000000004d947 */ /* 0x000fec0003800000 */
[----:B----4-:R3:W-:Y:S02]  /*8110*/  REDG.E.ADD.F32.FTZ.RN.STRONG.GPU desc[UR16][R66.64+0x1900], R193 ;  /* 0x001900c1420079a6 */ /* 0x0107e4000c12f310 */
.L_x_10822:
[----:B------:R-:W-:Y:S05]  /*8120*/  BSYNC.RECONVERGENT B0 ;  /* 0x0000000000007941 */ /* 0x000fea0003800200 */
.L_x_10821:
        /* <DEDUP_REMOVED lines=17> */
.L_x_10824:
[----:B------:R-:W-:Y:S05]  /*8240*/  BSYNC.RECONVERGENT B0 ;  /* 0x0000000000007941 */ /* 0x000fea0003800200 */
.L_x_10823:
[----:B0--3--:R0:W2:Y:S01]  /*8250*/  LDS R193, [R156+0x2b80] ;  /* 0x002b80009cc17984 */ /* 0x0090a20000000800 */
[----:B------:R-:W-:Y:S01]  /*8260*/  BSSY.RECONVERGENT B0, `(.L_x_10825) ;  /* 0x0000006000007945 */ /* 0x000fe20003800200 */
[----:B------:R-:W-:Y:S02]  /*8270*/  IADD3 R62, PT, PT, R113, 0x780, RZ ;  /* 0x00000780713e7810 */ /* 0x000fe40007ffe0ff */
[----:B------:R-:W-:Y:S02]  /*8280*/  LEA.HI R178, R178, R113, RZ, 0x1b ;  /* 0x00000071b2b27211 */ /* 0x000fe400078fd8ff */
[----:B------:R-:W-:Y:S01]  /*8290*/  LEA R176, R176, UR11, 0x2 ;  /* 0x0000000bb0b07c11 */ /* 0x000fe2000f8e10ff */
[----:B------:R-:W-:Y:S06]  /*82a0*/  @!P0 BRA `(.L_x_10826) ;  /* 0x0000000000048947 */ /* 0x000fec0003800000 */
[----:B--2---:R3:W-:Y:S02]  /*82b0*/  REDG.E.ADD.F32.FTZ.RN.STRONG.GPU desc[UR16][R66.64+0x1b00], R193 ;  /* 0x001b00c1420079a6 */ /* 0x0047e4000c12f310 */
.L_x_10826:
[----:B------:R-:W-:Y:S05]  /*82c0*/  BSYNC.RECONVERGENT B0 ;  /* 0x0000000000007941 */ /* 0x000fea0003800200 */
.L_x_10825:
[----:B--23--:R2:W3:Y:S01]  /*82d0*/  LDS R193, [R176+0x2c80] ;  /* 0x002c8000b0c17984 */ /* 0x00c4e20000000800 */
[----:B------:R-:W-:Y:S01]  /*82e0*/  BSSY.RECONVERGENT B0, `(.L_x_10827) ;  /* 0x0000006000007945 */ /* 0x000fe20003800200 */
[----:B------:R-:W-:Y:S02]  /*82f0*/  IADD3 R154, PT, PT, R113, 0x7c0, RZ ;  /* 0x000007c0719a7810 */ /* 0x000fe40007ffe0ff */
[----:B------:R-:W-:Y:S02]  /*8300*/  LEA.HI R62, R62, R113, RZ, 0x1b ;  /* 0x000000713e3e7211 */ /* 0x000fe400078fd8ff */
[----:B------:R-:W-:Y:S01]  /*8310*/  LEA R178, R178, UR11, 0x2 ;  /* 0x0000000bb2b27c11 */ /* 0x000fe2000f8e10ff */
[----:B------:R-:W-:Y:S06]  /*8320*/  @!P2 BRA `(.L_x_10828) ;  /* 0x000000000004a947 */ /* 0x000fec0003800000 */
[----:B---3--:R4:W-:Y:S02]  /*8330*/  REDG.E.ADD.F32.FTZ.RN.STRONG.GPU desc[UR16][R66.64+0x1c00], R193 ;  /* 0x001c00c1420079a6 */ /* 0x0089e4000c12f310 */
.L_x_10828:
[----:B------:R-:W-:Y:S05]  /*8340*/  BSYNC.RECONVERGENT B0 ;  /* 0x0000000000007941 */ /* 0x000fea0003800200 */
.L_x_10827:
[----:B---34-:R3:W4:Y:S01]  /*8350*/  LDS R193, [R178+0x2d80] ;  /* 0x002d8000b2c17984 */ /* 0x0187220000000800 */
[----:B------:R-:W-:Y:S01]  /*8360*/  BSSY.RECONVERGENT B0, `(.L_x_10829) ;  /* 0x0000005000007945 */ /* 0x000fe20003800200 */
[----:B------:R-:W-:Y:S02]  /*8370*/  LEA.HI R154, R154, R113, RZ, 0x1b ;  /* 0x000000719a9a7211 */ /* 0x000fe400078fd8ff */
[----:B------:R-:W-:Y:S01]  /*8380*/  LEA R62, R62, UR11, 0x2 ;  /* 0x0000000b3e3e7c11 */ /* 0x000fe2000f8e10ff */
[----:B------:R-:W-:Y:S06]  /*8390*/  @!P3 BRA `(.L_x_10830) ;  /* 0x000000000004b947 */ /* 0x000fec0003800000 */
[----:B----4-:R4:W-:Y:S02]  /*83a0*/  REDG.E.ADD.F32.FTZ.RN.STRONG.GPU desc[UR16][R66.64+0x1d00], R193 ;  /* 0x001d00c1420079a6 */ /* 0x0109e4000c12f310 */
.L_x_10830:
[----:B------:R-:W-:Y:S05]  /*83b0*/  BSYNC.RECONVERGENT B0 ;  /* 0x0000000000007941 */ /* 0x000fea0003800200 */
.L_x_10829:
[----:B----4-:R4:W0:Y:S01]  /*83c0*/  LDS R193, [R62+0x2e80] ;  /* 0x002e80003ec17984 */ /* 0x0108220000000800 */
[----:B------:R-:W-:Y:S01]  /*83d0*/  BSSY.RECONVERGENT B0, `(.L_x_10831) ;  /* 0x0000004000007945 */ /* 0x000fe20003800200 */
[----:B------:R-:W-:-:S03]  /*83e0*/  LEA R154, R154, UR11, 0x2 ;  /* 0x0000000b9a9a7c11 */ /* 0x000fc6000f8e10ff */
[----:B------:R-:W-:Y:S05]  /*83f0*/  @!P4 BRA `(.L_x_10832) ;  /* 0x000000000004c947 */ /* 0x000fea0003800000 */
[----:B0-----:R0:W-:Y:S02]  /*8400*/  REDG.E.ADD.F32.FTZ.RN.STRONG.GPU desc[UR16][R66.64+0x1e00], R193 ;  /* 0x001e00c1420079a6 */ /* 0x0011e4000c12f310 */
.L_x_10832:
[----:B------:R-:W-:Y:S05]  /*8410*/  BSYNC.RECONVERGENT B0 ;  /* 0x0000000000007941 */ /* 0x000fea0003800200 */
.L_x_10831:
[----:B0-----:R0:W0:Y:S01]  /*8420*/  LDS R193, [R154+0x2f80] ;  /* 0x002f80009ac17984 */ /* 0x0010220000000800 */
[----:B------:R-:W-:Y:S04]  /*8430*/  BSSY.RECONVERGENT B0, `(.L_x_10833) ;  /* 0x0000003000007945 */ /* 0x000fe80003800200 */
[----:B------:R-:W-:Y:S05]  /*8440*/  @!P5 BRA `(.L_x_10834) ;  /* 0x000000000004d947 */ /* 0x000fea0003800000 */
[----:B0-----:R0:W-:Y:S02]  /*8450*/  REDG.E.ADD.F32.FTZ.RN.STRONG.GPU desc[UR16][R66.64+0x1f00], R193 ;  /* 0x001f00c1420079a6 */ /* 0x0011e4000c12f310 */
.L_x_10834:
[----:B------:R-:W-:Y:S05]  /*8460*/  BSYNC.RECONVERGENT B0 ;  /* 0x0000000000007941 */ /* 0x000fea0003800200 */
.L_x_10833:
[----:B------:R-:W-:Y:S01]  /*8470*/  FADD.FTZ R60, R63, R60 ;  /* 0x0000003c3f3c7221 */ /* 0x000fe20000010000 */
[----:B----4-:R-:W-:Y:S01]  /*8480*/  FFMA.FTZ R62, R96, R213, R65 ;  /* 0x000000d5603e7223 */ /* 0x010fe20000010041 */
[----:B------:R-:W-:Y:S01]  /*8490*/  FADD.FTZ R61, R152, R61 ;  /* 0x0000003d983d7221 */ /* 0x000fe20000010000 */
[----:B------:R-:W-:Y:S01]  /*84a0*/  FFMA.FTZ R63, R96, -R211, R238 ;  /* 0x800000d3603f7223 */ /* 0x000fe200000100ee */
[----:B------:R-:W-:Y:S01]  /*84b0*/  ISETP.GT.AND P0, PT, R53, 0x1e, PT ;  /* 0x0000001e3500780c */ /* 0x000fe20003f04270 */
[----:B------:R-:W4:Y:S01]  /*84c0*/  SHFL.DOWN PT, R65, R60, 0x1, 0x1f ;  /* 0x08201f003c417f89 */ /* 0x000f2200000e0000 */
[----:B------:R-:W-:Y:S01]  /*84d0*/  FFMA.FTZ R124, R215, R124, R126 ;  /* 0x0000007cd77c7223 */ /* 0x000fe2000001007e */
[----:B0-----:R-:W-:Y:S01]  /*84e0*/  FFMA.FTZ R66, R34, R125, R127 ;  /* 0x0000007d22427223 */ /* 0x001fe2000001007f */
[----:B------:R-:W-:Y:S01]  /*84f0*/  FMUL.FTZ R201, R164, R201 ;  /* 0x000000c9a4c97220 */ /* 0x000fe20000410000 */
[----:B------:R-:W0:Y:S01]  /*8500*/  SHFL.DOWN PT, R152, R61, 0x1, 0x1f ;  /* 0x08201f003d987f89 */ /* 0x000e2200000e0000 */
[----:B------:R-:W-:Y:S01]  /*8510*/  FFMA.FTZ R124, R37, R174, R124 ;  /* 0x000000ae257c7223 */ /* 0x000fe2000001007c */
[----:B------:R-:W-:Y:S01]  /*8520*/  FADD.FTZ R35, R66, R35 ;  /* 0x0000002342237221 */ /* 0x000fe20000010000 */
[----:B------:R-:W-:Y:S01]  /*8530*/  FMUL.FTZ R74, R74, R147 ;  /* 0x000000934a4a7220 */ /* 0x000fe20000410000 */
[----:B------:R-:W5:Y:S01]  /*8540*/  SHFL.DOWN PT, R67, R62, 0x1, 0x1f ;  /* 0x08201f003e437f89 */ /* 0x000f6200000e0000 */
[----:B------:R-:W-:Y:S01]  /*8550*/  FADD.FTZ R33, R124, R33 ;  /* 0x000000217c217221 */ /* 0x000fe20000010000 */
[----:B------:R-:W-:Y:S01]  /*8560*/  FFMA.FTZ R162, R162, R185, R201 ;  /* 0x000000b9a2a27223 */ /* 0x000fe200000100c9 */
[----:B------:R-:W-:Y:S01]  /*8570*/  FFMA.FTZ R74, R229, R142, R74 ;  /* 0x0000008ee54a7223 */ /* 0x000fe2000001004a */
[----:B------:R-:W1:Y:S01]  /*8580*/  SHFL.DOWN PT, R154, R63, 0x1, 0x1f ;  /* 0x08201f003f9a7f89 */ /* 0x000e6200000e0000 */
[----:B------:R-:W-:Y:S01]  /*8590*/  FMUL.FTZ R205, R122, R205 ;  /* 0x000000cd7acd7220 */ /* 0x000fe20000410000 */
[----:B------:R-:W-:Y:S01]  /*85a0*/  FMUL.FTZ R70, R70, R141 ;  /* 0x0000008d46467220 */ /* 0x000fe20000410000 */
[----:B------:R-:W-:Y:S01]  /*85b0*/  FFMA.FTZ R74, R43, R162, R74 ;  /* 0x000000a22b4a7223 */ /* 0x000fe2000001004a */
[----:B------:R-:W-:Y:S01]  /*85c0*/  ISETP.GT.AND P2, PT, R53, 0xf, PT ;  /* 0x0000000f3500780c */ /* 0x000fe20003f44270 */
[----:B------:R-:W-:Y:S01]  /*85d0*/  FFMA.FTZ R120, R120, R189, R205 ;  /* 0x000000bd78787223 */ /* 0x000fe200000100cd */
[----:B------:R-:W-:Y:S01]  /*85e0*/  FFMA.FTZ R70, R237, R134, R70 ;  /* 0x00000086ed467223 */ /* 0x000fe20000010046 */
[----:B------:R-:W-:Y:S01]  /*85f0*/  FADD.FTZ R27, R74, R27 ;  /* 0x0000001b4a1b7221 */ /* 0x000fe20000010000 */
        /* <DEDUP_REMOVED lines=8> */
[----:B0-----:R-:W-:Y:S01]  /*8680*/  @!P0 FADD.FTZ R61, R61, R152 ;  /* 0x000000983d3d8221 */ /* 0x001fe20000010000 */
[----:B------:R-:W0:Y:S01]  /*8690*/  SHFL.DOWN PT, R65, R60, 0x2, 0x1f ;  /* 0x08401f003c417f89 */ /* 0x000e2200000e0000 */
[----:B------:R-:W-:Y:S01]  /*86a0*/  FMUL.FTZ R118, R118, R151 ;  /* 0x0000009776767220 */ /* 0x000fe20000410000 */
[----:B------:R-:W-:Y:S01]  /*86b0*/  FMUL.FTZ R200, R163, R200 ;  /* 0x000000c8a3c87220 */ /* 0x000fe20000410000 */
        /* <DEDUP_REMOVED lines=50> */
[----:B0-----:R-:W-:Y:S01]  /*89e0*/  @!P0 FADD.FTZ R60, R60, R65 ;  /* 0x000000413c3c8221 */ /* 0x001fe20000010000 */
[----:B------:R-:W-:Y:S01]  /*89f0*/  FADD.FTZ R23, R70, R23 ;  /* 0x0000001746177221 */ /* 0x000fe20000010000 */
[----:B------:R-:W-:Y:S01]  /*8a00*/  BSSY.RECONVERGENT B0, `(.L_x_10835) ;  /* 0x0000032000007945 */ /* 0x000fe20003800200 */
[----:B------:R-:W-:Y:S01]  /*8a10*/  FFMA.FTZ R2, R81, R125, R2 ;  /* 0x0000007d51027223 */ /* 0x000fe20000010002 */
[----:B-1----:R-:W-:Y:S01]  /*8a20*/  @!P0 FADD.FTZ R61, R61, R66 ;  /* 0x000000423d3d8221 */ /* 0x002fe20000010000 */
[----:B------:R-:W0:Y:S01]  /*8a30*/  SHFL.DOWN PT, R65, R60, 0x8, 0x1f ;  /* 0x09001f003c417f89 */ /* 0x000e2200000e0000 */
[----:B------:R-:W-:Y:S01]  /*8a40*/  FFMA.FTZ R5, R78, R173, R5 ;  /* 0x000000ad4e057223 */ /* 0x000fe20000010005 */
[----:B------:R-:W-:Y:S01]  /*8a50*/  FADD.FTZ R32, R129, R32 ;  /* 0x0000002081207221 */ /* 0x000fe20000010000 */
[----:B----4-:R-:W-:Y:S01]  /*8a60*/  @!P0 FADD.FTZ R62, R62, R67 ;  /* 0x000000433e3e8221 */ /* 0x010fe20000010000 */
[----:B------:R-:W1:Y:S01]  /*8a70*/  SHFL.DOWN PT, R66, R61, 0x8, 0x1f ;  /* 0x09001f003d427f89 */ /* 0x000e6200000e0000 */
[----:B------:R-:W-:Y:S01]  /*8a80*/  FFMA.FTZ R4, R83, R174, R4 ;  /* 0x000000ae53047223 */ /* 0x000fe20000010004 */
[----:B------:R-:W-:Y:S01]  /*8a90*/  FFMA.FTZ R7, R80, R169, R7 ;  /* 0x000000a950077223 */ /* 0x000fe20000010007 */
[----:B-----5:R-:W-:Y:S01]  /*8aa0*/  @!P0 FADD.FTZ R63, R63, R124 ;  /* 0x0000007c3f3f8221 */ /* 0x020fe20000010000 */
[----:B------:R-:W4:Y:S01]  /*8ab0*/  SHFL.DOWN PT, R67, R62, 0x8, 0x1f ;  /* 0x09001f003e437f89 */ /* 0x000f2200000e0000 */
[----:B------:R-:W-:Y:S01]  /*8ac0*/  ISETP.GT.AND P0, PT, R53, 0x17, PT ;  /* 0x000000173500780c */ /* 0x000fe20003f04270 */
[----:B------:R-:W-:Y:S01]  /*8ad0*/  FFMA.FTZ R6, R85, R170, R6 ;  /* 0x000000aa55067223 */ /* 0x000fe20000010006 */
[----:B------:R-:W-:Y:S01]  /*8ae0*/  FADD.FTZ R30, R177, R30 ;  /* 0x0000001eb11e7221 */ /* 0x000fe20000010000 */
[----:B------:R-:W5:Y:S01]  /*8af0*/  SHFL.DOWN PT, R74, R63, 0x8, 0x1f ;  /* 0x09001f003f4a7f89 */ /* 0x000f6200000e0000 */
[----:B------:R-:W-:Y:S01]  /*8b00*/  FADD.FTZ R31, R130, R31 ;  /* 0x0000001f821f7221 */ /* 0x000fe20000010000 */
[----:B------:R-:W-:Y:S01]  /*8b10*/  FFMA.FTZ R9, R82, R165, R9 ;  /* 0x000000a552097223 */ /* 0x000fe20000010009 */
[----:B------:R-:W-:Y:S01]  /*8b20*/  FADD.FTZ R28, R119, R28 ;  /* 0x0000001c771c7221 */ /* 0x000fe20000010000 */
[----:B------:R-:W-:Y:S01]  /*8b30*/  FFMA.FTZ R8, R87, R166, R8 ;  /* 0x000000a657087223 */ /* 0x000fe20000010008 */
[----:B------:R-:W-:Y:S01]  /*8b40*/  FFMA.FTZ R11, R84, R161, R11 ;  /* 0x000000a1540b7223 */ /* 0x000fe2000001000b */
[----:B------:R-:W-:Y:S01]  /*8b50*/  FADD.FTZ R29, R118, R29 ;  /* 0x0000001d761d7221 */ /* 0x000fe20000010000 */
[----:B------:R-:W-:Y:S01]  /*8b60*/  FADD.FTZ R26, R75, R26 ;  /* 0x0000001a4b1a7221 */ /* 0x000fe20000010000 */
[----:B------:R-:W-:Y:S01]  /*8b70*/  FFMA.FTZ R10, R89, R162, R10 ;  /* 0x000000a2590a7223 */ /* 0x000fe2000001000a */
[----:B------:R-:W-:Y:S01]  /*8b80*/  FFMA.FTZ R13, R86, R157, R13 ;  /* 0x0000009d560d7223 */ /* 0x000fe2000001000d */
[----:B------:R-:W-:Y:S01]  /*8b90*/  FFMA.FTZ R12, R91, R158, R12 ;  /* 0x0000009e5b0c7223 */ /* 0x000fe2000001000c */
[----:B------:R-:W-:Y:S01]  /*8ba0*/  FADD.FTZ R24, R73, R24 ;  /* 0x0000001849187221 */ /* 0x000fe20000010000 */
[----:B0-----:R-:W-:Y:S01]  /*8bb0*/  @!P0 FADD.FTZ R60, R60, R65 ;  /* 0x000000413c3c8221 */ /* 0x001fe20000010000 */
[----:B------:R-:W-:Y:S01]  /*8bc0*/  FADD.FTZ R25, R72, R25 ;  /* 0x0000001948197221 */ /* 0x000fe20000010000 */
[----:B------:R-:W-:Y:S01]  /*8bd0*/  FFMA.FTZ R15, R88, R123, R15 ;  /* 0x0000007b580f7223 */ /* 0x000fe2000001000f */
[----:B------:R-:W-:Y:S01]  /*8be0*/  FFMA.FTZ R14, R93, R120, R14 ;  /* 0x000000785d0e7223 */ /* 0x000fe2000001000e */
[----:B-1----:R-:W-:Y:S01]  /*8bf0*/  @!P0 FADD.FTZ R61, R61, R66 ;  /* 0x000000423d3d8221 */ /* 0x002fe20000010000 */
[----:B------:R0:W1:Y:S01]  /*8c00*/  SHFL.DOWN PT, R65, R60, 0x10, 0x1f ;  /* 0x0a001f003c417f89 */ /* 0x00006200000e0000 */
[----:B------:R-:W-:Y:S01]  /*8c10*/  FADD.FTZ R22, R71, R22 ;  /* 0x0000001647167221 */ /* 0x000fe20000010000 */
[----:B------:R-:W-:Y:S01]  /*8c20*/  FFMA.FTZ R117, R117, R190, R206 ;  /* 0x000000be75757223 */ /* 0x000fe200000100ce */
[----:B----4-:R-:W-:Y:S01]  /*8c30*/  @!P0 FADD.FTZ R62, R62, R67 ;  /* 0x000000433e3e8221 */ /* 0x010fe20000010000 */
[----:B------:R0:W4:Y:S01]  /*8c40*/  SHFL.DOWN PT, R66, R61, 0x10, 0x1f ;  /* 0x0a001f003d427f89 */ /* 0x00012200000e0000 */
[----:B------:R-:W-:Y:S01]  /*8c50*/  FFMA.FTZ R69, R230, R135, R69 ;  /* 0x00000087e6457223 */ /* 0x000fe20000010045 */
[----:B-----5:R-:W-:-:S02]  /*8c60*/  @!P0 FADD.FTZ R63, R63, R74 ;  /* 0x0000004a3f3f8221 */ /* 0x020fc40000010000 */
        /* <DEDUP_REMOVED lines=11> */
.L_x_10836:
[----:B------:R-:W-:Y:S05]  /*8d20*/  BSYNC.RECONVERGENT B0 ;  /* 0x0000000000007941 */ /* 0x000fea0003800200 */
.L_x_10835:
        /* <DEDUP_REMOVED lines=10> */
[-C--:B------:R-:W-:Y:S01]  /*8dd0*/  FFMA.FTZ R64, R49, R112.reuse, R64 ;  /* 0x0000007031407223 */ /* 0x080fe20000010040 */
        /* <DEDUP_REMOVED lines=11> */
[----:B01--4-:R-:W0:Y:S01]  /*8e90*/  LDS.128 R64, [UR11+0x31a0] ;  /* 0x0031a00bff407984 */ /* 0x013e220008000c00 */
[----:B------:R-:W-:-:S04]  /*8ea0*/  ULEA UR10, UR6, UR11, 0x3 ;  /* 0x0000000b060a7291 */ /* 0x000fc8000f8e18ff */
[----:B------:R-:W-:-:S13]  /*8eb0*/  PLOP3.LUT P0, PT, PT, PT, UP0, 0x80, 0x8 ;  /* 0x000000000008781c */ /* 0x000fda0003f0f008 */
[----:B------:R-:W1:Y:S04]  /*8ec0*/  @P0 LDS.64 R68, [UR10+0x63e0] ;  /* 0x0063e00aff440984 */ /* 0x000e680008000a00 */
        /* <DEDUP_REMOVED lines=11> */
.L_x_10838:
[----:B------:R-:W-:Y:S05]  /*8f80*/  BSYNC.RECONVERGENT B0 ;  /* 0x0000000000007941 */ /* 0x000fea0003800200 */
.L_x_10837:
[----:B------:R-:W-:-:S04]  /*8f90*/  UIADD3 UR6, UPT, UPT, UR6, 0x1, URZ ;  /* 0x0000000106067890 */ /* 0x000fc8000fffe0ff */
[----:B------:R-:W-:-:S09]  /*8fa0*/  UISETP.GE.AND UP0, UPT, UR6, UR36, UPT ;  /* 0x000000240600728c */ /* 0x000fd2000bf06270 */
[----:B------:R-:W-:Y:S05]  /*8fb0*/  BRA.U !UP0, `(.L_x_10839) ;  /* 0xffffff8508207547 */ /* 0x000fea000b83ffff */
.L_x_10741:
[----:B------:R-:W-:Y:S01]  /*8fc0*/  BAR.SYNC.DEFER_BLOCKING 0x0 ;  /* 0x0000000000007b1d */ /* 0x000fe20000010000 */
[----:B------:R-:W-:Y:S01]  /*8fd0*/  F2FP.F16.F32.PACK_AB R37, R14, R17 ;  /* 0x000000110e25723e */ /* 0x000fe200000000ff */
[----:B------:R-:W-:Y:S01]  /*8fe0*/  UIADD3 UR6, UPT, UPT, UR9, -0x1, URZ ;  /* 0xffffffff09067890 */ /* 0x000fe2000fffe0ff */
[----:B------:R-:W-:Y:S01]  /*8ff0*/  F2FP.F16.F32.PACK_AB R36, R16, R19 ;  /* 0x000000131024723e */ /* 0x000fe200000000ff */
[----:B------:R-:W-:Y:S01]  /*9000*/  UIADD3 UR33, UP0, UPT, UR33, -0x1000, URZ ;  /* 0xfffff00021217890 */ /* 0x000fe2000ff1e0ff */
[----:B------:R-:W-:-:S03]  /*9010*/  F2FP.F16.F32.PACK_AB R38, R12, R15 ;  /* 0x0000000f0c26723e */ /* 0x000fc600000000ff */
[----:B------:R-:W5:Y:S01]  /*9020*/  S2UR UR14, SR_CTAID.X ;  /* 0x00000000000e79c3 */ /* 0x000f620000002500 */
[----:B------:R-:W-:Y:S01]  /*9030*/  F2FP.F16.F32.PACK_AB R12, R8, R11 ;  /* 0x0000000b080c723e */ /* 0x000fe200000000ff */
[----:B------:R-:W0:Y:S01]  /*9040*/  S2R R0, SR_CTAID.Y ;  /* 0x0000000000007919 */ /* 0x000e220000002600 */
[----:B------:R-:W-:Y:S01]  /*9050*/  F2FP.F16.F32.PACK_AB R39, R10, R13 ;  /* 0x0000000d0a27723e */ /* 0x000fe200000000ff */
[----:B------:R-:W-:Y:S01]  /*9060*/  USHF.L.U32 UR10, UR6, 0xa, URZ ;  /* 0x0000000a060a7899 */ /* 0x000fe200080006ff */
[----:B------:R-:W-:Y:S01]  /*9070*/  F2FP.F16.F32.PACK_AB R15, R2, R5 ;  /* 0x00000005020f723e */ /* 0x000fe200000000ff */
[----:B------:R-:W1:Y:S01]  /*9080*/  S2R R8, SR_TID.X ;  /* 0x0000000000087919 */ /* 0x000e620000002100 */
[----:B------:R-:W-:Y:S01]  /*9090*/  F2FP.F16.F32.PACK_AB R14, R4, R7 ;  /* 0x00000007040e723e */ /* 0x000fe200000000ff */
[----:B------:R-:W5:Y:S01]  /*90a0*/  LDC.64 R16, c[0x0][0x4f8] ;  /* 0x00013e00ff107b82 */ /* 0x000f620000000a00 */
[----:B------:R-:W-:Y:S01]  /*90b0*/  F2FP.F16.F32.PACK_AB R13, R6, R9 ;  /* 0x00000009060d723e */ /* 0x000fe200000000ff */
[----:B------:R-:W-:-:S02]  /*90c0*/  USHF.R.S32.HI UR11, URZ, 0x1f, UR10 ;  /* 0x0000001fff0b7899 */ /* 0x000fc4000801140a */
[----:B------:R-:W-:Y:S01]  /*90d0*/  MOV R4, UR10 ;  /* 0x0000000a00047c02 */ /* 0x000fe20008000f00 */
[----:B------:R-:W0:Y:S01]  /*90e0*/  LDCU.64 UR12, c[0x0][0x500] ;  /* 0x0000a000ff0c77ac */ /* 0x000e220008000a00 */
[----:B------:R-:W-:Y:S01]  /*90f0*/  FADD.FTZ R6, R77, R18 ;  /* 0x000000124d067221 */ /* 0x000fe20000010000 */
[----:B------:R-:W-:Y:S01]  /*9100*/  F2FP.F16.F32.PACK_AB R19, R35, R32 ;  /* 0x000000202313723e */ /* 0x000fe200000000ff */
[----:B------:R-:W2:Y:S01]  /*9110*/  LDC.64 R10, c[0x0][0x550] ;  /* 0x00015400ff0a7b82 */ /* 0x000ea20000000a00 */
[----:B------:R-:W-:Y:S01]  /*9120*/  MOV R5, UR11 ;  /* 0x0000000b00057c02 */ /* 0x000fe20008000f00 */
[----:B------:R-:W-:Y:S01]  /*9130*/  STS.128 [R51], R36 ;  /* 0x0000002433007388 */ /* 0x000fe20000000c00 */
[----:B------:R-:W-:Y:S01]  /*9140*/  FADD.FTZ R7, R6, R21 ;  /* 0x0000001506077221 */ /* 0x000fe20000010000 */
[----:B------:R-:W-:Y:S01]  /*9150*/  UIADD3.X UR34, UPT, UPT, UR34, -0x1, URZ, UP0, !UPT ;  /* 0xffffffff22227890 */ /* 0x000fe200087fe4ff */
[----:B------:R-:W-:Y:S01]  /*9160*/  IADD3 R58, P1, PT, R58, -0x800, RZ ;  /* 0xfffff8003a3a7810 */ /* 0x000fe20007f3e0ff */
[----:B------:R3:W-:Y:S01]  /*9170*/  STS.128 [R51+0x10], R12 ;  /* 0x0000100c33007388 */ /* 0x0007e20000000c00 */
[----:B------:R-:W-:-:S03]  /*9180*/  NOP ;  /* 0x0000000000007918 */ /* 0x000fc60000000000 */
[----:B------:R-:W4:Y:S01]  /*9190*/  LDS.128 R40, [R52] ;  /* 0x0000000034287984 */ /* 0x000f220000000c00 */
[----:B------:R-:W4:Y:S01]  /*91a0*/  LDC.64 R48, c[0x0][0x518] ;  /* 0x00014600ff307b82 */ /* 0x000f220000000a00 */
[----:B------:R-:W4:Y:S01]  /*91b0*/  LDCU.64 UR10, c[0x0][0x520] ;  /* 0x0000a400ff0a77ac */ /* 0x000f220008000a00 */
[----:B-----5:R-:W-:Y:S01]  /*91c0*/  IMAD.WIDE.U32 R2, R16, UR14, R4 ;  /* 0x0000000e10027c25 */ /* 0x020fe2000f8e0004 */
[----:B------:R-:W5:Y:S01]  /*91d0*/  LDS.128 R44, [R52+0x200] ;  /* 0x00020000342c7984 */ /* 0x000f620000000c00 */
[----:B------:R-:W-:Y:S01]  /*91e0*/  F2FP.F16.F32.PACK_AB R16, R29, R26 ;  /* 0x0000001a1d10723e */ /* 0x000fe200000000ff */
[----:B------:R-:W-:Y:S01]  /*91f0*/  UISETP.GT.AND UP0, UPT, UR9, 0x1, UPT ;  /* 0x000000010900788c */ /* 0x000fe2000bf04270 */
[----:B------:R-:W-:Y:S01]  /*9200*/  IMAD R3, R17, UR14, R3 ;  /* 0x0000000e11037c24 */ /* 0x000fe2000f8e0203 */
[----:B------:R-:W-:Y:S01]  /*9210*/  F2FP.F16.F32.PACK_AB R17, R31, R28 ;  /* 0x0000001c1f11723e */ /* 0x000fe200000000ff */
[C---:B0-----:R-:W-:Y:S01]  /*9220*/  IMAD R9, R0.reuse, UR13, RZ ;  /* 0x0000000d00097c24 */ /* 0x041fe2000f8e02ff */
[----:B---3--:R-:W-:Y:S01]  /*9230*/  F2FP.F16.F32.PACK_AB R12, R21, R18 ;  /* 0x00000012150c723e */ /* 0x008fe200000000ff */
[----:B------:R-:W-:Y:S01]  /*9240*/  IMAD.WIDE.U32 R2, R0, UR12, R2 ;  /* 0x0000000c00027c25 */ /* 0x000fe2000f8e0002 */
[----:B------:R-:W-:Y:S01]  /*9250*/  F2FP.F16.F32.PACK_AB R13, R23, R20 ;  /* 0x00000014170d723e */ /* 0x000fe200000000ff */
[----:B------:R-:W0:Y:S01]  /*9260*/  LDC.64 R60, c[0x0][0x560] ;  /* 0x00015800ff3c7b82 */ /* 0x000e220000000a00 */
[----:B------:R-:W-:Y:S01]  /*9270*/  F2FP.F16.F32.PACK_AB R14, R25, R22 ;  /* 0x00000016190e723e */ /* 0x000fe200000000ff */
[----:B------:R-:W-:Y:S01]  /*9280*/  UIADD3 UR19, UP1, UPT, UR19, -0x800, URZ ;  /* 0xfffff80013137890 */ /* 0x000fe2000ff3e0ff */
[----:B------:R-:W-:Y:S01]  /*9290*/  IADD3 R3, PT, PT, R3, R9, RZ ;  /* 0x0000000903037210 */ /* 0x000fe20007ffe0ff */
[----:B------:R-:W-:Y:S01]  /*92a0*/  UMOV UR9, UR6 ;  /* 0x0000000600097c82 */ /* 0x000fe20008000000 */
[----:B-1----:R-:W-:Y:S01]  /*92b0*/  SHF.L.U32 R9, R8, 0x1, RZ ;  /* 0x0000000108097819 */ /* 0x002fe200000006ff */
[----:B------:R-:W-:Y:S01]  /*92c0*/  FADD.FTZ R8, R7, R20 ;  /* 0x0000001407087221 */ /* 0x000fe20000010000 */
[----:B--2---:R-:W-:Y:S01]  /*92d0*/  LEA R6, P0, R2, R10, 0x1 ;  /* 0x0000000a02067211 */ /* 0x004fe200078008ff */
[----:B------:R-:W-:Y:S01]  /*92e0*/  UIADD3.X UR32, UPT, UPT, UR32, -0x1, URZ, UP1, !UPT ;  /* 0xffffffff20207890 */ /* 0x000fe20008ffe4ff */
[----:B------:R-:W-:-:S02]  /*92f0*/  LOP3.LUT R9, R9, 0x7c0, RZ, 0xc0, !PT ;  /* 0x000007c009097812 */ /* 0x000fc400078ec0ff */
[----:B------:R-:W-:Y:S01]  /*9300*/  LEA.HI.X R7, R2, R11, R3, 0x1, P0 ;  /* 0x0000000b02077211 */ /* 0x000fe200000f0c03 */
[----:B------:R-:W-:Y:S01]  /*9310*/  FADD.FTZ R3, R8, R23 ;  /* 0x0000001708037221 */ /* 0x000fe20000010000 */
[----:B------:R-:W-:Y:S01]  /*9320*/  LOP3.LUT R11, R9, 0x1f, R76, 0xf8, !PT ;  /* 0x0000001f090b7812 */ /* 0x000fe200078ef84c */
[----:B----4-:R-:W-:Y:S01]  /*9330*/  IMAD.WIDE.U32 R4, R48, UR14, R4 ;  /* 0x0000000e30047c25 */ /* 0x010fe2000f8e0004 */
[----:B------:R-:W-:-:S03]  /*9340*/  F2FP.F16.F32.PACK_AB R15, R27, R24 ;  /* 0x000000181b0f723e */ /* 0x000fc600000000ff */
[----:B------:R-:W-:Y:S01]  /*9350*/  FADD.FTZ R8, R3, R22 ;  /* 0x0000001603087221 */ /* 0x000fe20000010000 */
[----:B------:R-:W-:Y:S01]  /*9360*/  F2FP.F16.F32.PACK_AB R18, R33, R30 ;  /* 0x0000001e2112723e */ /* 0x000fe200000000ff */
[----:B------:R-:W-:Y:S01]  /*9370*/  IMAD.WIDE.U32 R2, R11, 0x10, R6 ;  /* 0x000000100b027825 */ /* 0x000fe200078e0006 */
[----:B------:R-:W-:-:S03]  /*9380*/  IADD3.X R59, PT, PT, R59, -0x1, RZ, P1, !PT ;  /* 0xffffffff3b3b7810 */ /* 0x000fc60000ffe4ff */
[----:B------:R-:W-:Y:S01]  /*9390*/  FADD.FTZ R25, R8, R25 ;  /* 0x0000001908197221 */ /* 0x000fe20000010000 */
[----:B------:R-:W-:Y:S02]  /*93a0*/  IMAD R5, R49, UR14, R5 ;  /* 0x0000000e31057c24 */ /* 0x000fe4000f8e0205 */
[----:B------:R-:W-:Y:S02]  /*93b0*/  IMAD R7, R0, UR11, RZ ;  /* 0x0000000b00077c24 */ /* 0x000fe4000f8e02ff */
[----:B------:R-:W-:Y:S01]  /*93c0*/  FADD.FTZ R24, R25, R24 ;  /* 0x0000001819187221 */ /* 0x000fe20000010000 */
[----:B------:R-:W-:Y:S03]  /*93d0*/  STG.E.128 desc[UR16][R2.64], R40 ;  /* 0x0000002802007986 */ /* 0x000fe6000c101d10 */
[----:B------:R-:W-:Y:S01]  /*93e0*/  FADD.FTZ R27, R24, R27 ;  /* 0x0000001b181b7221 */ /* 0x000fe20000010000 */
[----:B-----5:R1:W-:Y:S03]  /*93f0*/  STG.E.128 desc[UR16][R2.64+0x200], R44 ;  /* 0x0002002c02007986 */ /* 0x0203e6000c101d10 */
[----:B------:R-:W-:Y:S01]  /*9400*/  FADD.FTZ R26, R27, R26 ;  /* 0x0000001a1b1a7221 */ /* 0x000fe20000010000 */
[----:B------:R-:W-:Y:S03]  /*9410*/  BAR.SYNC.DEFER_BLOCKING 0x0 ;  /* 0x0000000000007b1d */ /* 0x000fe60000010000 */
[----:B------:R-:W-:-:S04]  /*9420*/  FADD.FTZ R29, R26, R29 ;  /* 0x0000001d1a1d7221 */ /* 0x000fc80000010000 */
[----:B------:R-:W-:-:S04]  /*9430*/  FADD.FTZ R28, R29, R28 ;  /* 0x0000001c1d1c7221 */ /* 0x000fc80000010000 */
[----:B------:R-:W-:Y:S01]  /*9440*/  FADD.FTZ R31, R28, R31 ;  /* 0x0000001f1c1f7221 */ /* 0x000fe20000010000 */
[----:B-1----:R-:W-:-:S04]  /*9450*/  IMAD.WIDE.U32 R2, R0, UR10, R4 ;  /* 0x0000000a00027c25 */ /* 0x002fc8000f8e0004 */
[----:B------:R-:W-:Y:S01]  /*9460*/  FADD.FTZ R30, R31, R30 ;  /* 0x0000001e1f1e7221 */ /* 0x000fe20000010000 */
[----:B------:R-:W-:-:S03]  /*9470*/  IADD3 R3, PT, PT, R3, R7, RZ ;  /* 0x0000000703037210 */ /* 0x000fc60007ffe0ff */
[----:B------:R-:W-:Y:S01]  /*9480*/  FADD.FTZ R33, R30, R33 ;  /* 0x000000211e217221 */ /* 0x000fe20000010000 */
[C---:B0-----:R-:W-:Y:S01]  /*9490*/  LEA R4, P0, R2.reuse, R60, 0x1 ;  /* 0x0000003c02047211 */ /* 0x041fe200078008ff */
[----:B------:R-:W-:Y:S03]  /*94a0*/  STS.128 [R51], R12 ;  /* 0x0000000c33007388 */ /* 0x000fe60000000c00 */
[----:B------:R-:W-:Y:S01]  /*94b0*/  LEA.HI.X R5, R2, R61, R3, 0x1, P0 ;  /* 0x0000003d02057211 */ /* 0x000fe200000f0c03 */
[----:B------:R-:W-:Y:S01]  /*94c0*/  FADD.FTZ R32, R33, R32 ;  /* 0x0000002021207221 */ /* 0x000fe20000010000 */
[----:B------:R-:W-:Y:S01]  /*94d0*/  IADD3 R56, P0, PT, R56, -0x800, RZ ;  /* 0xfffff80038387810 */ /* 0x000fe20007f1e0ff */
[----:B------:R-:W-:Y:S01]  /*94e0*/  STS.128 [R51+0x10], R16 ;  /* 0x0000101033007388 */ /* 0x000fe20000000c00 */
[----:B------:R-:W-:-:S03]  /*94f0*/  NOP ;  /* 0x0000000000007918 */ /* 0x000fc60000000000 */
[----:B------:R-:W0:Y:S01]  /*9500*/  LDS.128 R20, [R52] ;  /* 0x0000000034147984 */ /* 0x000e220000000c00 */
[----:B------:R-:W-:-:S04]  /*9510*/  IMAD.WIDE.U32 R2, R11, 0x10, R4 ;  /* 0x000000100b027825 */ /* 0x000fc800078e0004 */
[----:B------:R-:W-:Y:S01]  /*9520*/  FADD.FTZ R77, R32, R35 ;  /* 0x00000023204d7221 */ /* 0x000fe20000010000 */
[----:B------:R-:W-:Y:S01]  /*9530*/  IADD3.X R57, PT, PT, R57, -0x1, RZ, P0, !PT ;  /* 0xffffffff39397810 */ /* 0x000fe200007fe4ff */
[----:B------:R-:W1:Y:S04]  /*9540*/  LDS.128 R36, [R52+0x200] ;  /* 0x0002000034247984 */ /* 0x000e680000000c00 */
[----:B0-----:R0:W-:Y:S04]  /*9550*/  STG.E.128 desc[UR16][R2.64], R20 ;  /* 0x0000001402007986 */ /* 0x0011e8000c101d10 */
[----:B-1----:R0:W-:Y:S01]  /*9560*/  STG.E.128 desc[UR16][R2.64+0x200], R36 ;  /* 0x0002002402007986 */ /* 0x0021e2000c101d10 */
[----:B------:R-:W-:Y:S05]  /*9570*/  BRA.U UP0, `(.L_x_10840) ;  /* 0xffffff7100f47547 */ /* 0x000fea000b83ffff */
.L_x_10740:
        /* <DEDUP_REMOVED lines=13> */
[----:B------:R-:W2:Y:S01]  /*9650*/  S2R R7, SR_TID.X ;  /* 0x0000000000077919 */ /* 0x000ea20000002100 */
[----:B0-----:R-:W-:-:S05]  /*9660*/  @P1 FADD R2, R2, R79 ;  /* 0x0000004f02021221 */ /* 0x001fca0000000000 */
[----:B------:R-:W0:Y:S01]  /*9670*/  SHFL.DOWN P1, R3, R2, 0x2, 0x1f ;  /* 0x08401f0002037f89 */ /* 0x000e220000020000 */
[----:B-1----:R-:W-:-:S13]  /*9680*/  ISETP.NE.AND P3, PT, R6, RZ, PT ;  /* 0x000000ff0600720c */ /* 0x002fda0003f65270 */
[----:B------:R-:W1:Y:S01]  /*9690*/  @!P3 S2R R13, SR_CgaCtaId ;  /* 0x00000000000db919 */ /* 0x000e620000008800 */
[----:B------:R-:W-:Y:S01]  /*96a0*/  @!P3 MOV R12, 0x400 ;  /* 0x00000400000cb802 */ /* 0x000fe20000000f00 */
[----:B0-----:R-:W-:Y:S01]  /*96b0*/  @P1 FADD R3, R2, R3 ;  /* 0x0000000302031221 */ /* 0x001fe20000000000 */
[----:B--2---:R-:W-:-:S04]  /*96c0*/  @!P3 SHF.R.U32.HI R2, RZ, 0x3, R7 ;  /* 0x00000003ff02b819 */ /* 0x004fc80000011607 */
        /* <DEDUP_REMOVED lines=15> */
[----:B------:R-:W-:-:S04]  /*97c0*/  LEA R2, P1, R0, R8, 0x2 ;  /* 0x0000000800027211 */ /* 0x000fc800078210ff */
[----:B0-----:R-:W-:Y:S01]  /*97d0*/  LEA.HI.X R3, R0, R9, RZ, 0x2, P1 ;  /* 0x0000000900037211 */ /* 0x001fe200008f14ff */
[----:B-1----:R-:W-:-:S09]  /*97e0*/  ULEA UR4, UR5, UR4, 0x18 ;  /* 0x0000000405047291 */ /* 0x002fd2000f8ec0ff */
[----:B------:R-:W0:Y:S02]  /*97f0*/  LDS R5, [UR4+0x3188] ;  /* 0x00318804ff057984 */ /* 0x000e240008000800 */
[----:B0-----:R-:W-:-:S05]  /*9800*/  FADD.FTZ R5, R6, R5 ;  /* 0x0000000506057221 */ /* 0x001fca0000010000 */
[----:B------:R1:W-:Y:S02]  /*9810*/  REDG.E.ADD.F32.FTZ.RN.STRONG.GPU desc[UR16][R2.64], R5 ;  /* 0x00000005020079a6 */ /* 0x0003e4000c12f310 */
.L_x_10842:
[----:B------:R-:W-:Y:S05]  /*9820*/  BSYNC.RECONVERGENT B0 ;  /* 0x0000000000007941 */ /* 0x000fea0003800200 */
.L_x_10841:
[----:B------:R-:W-:Y:S05]  /*9830*/  @!P0 BRA `(.L_x_10843) ;  /* 0x0000000000888947 */ /* 0x000fea0003800000 */
[----:B------:R-:W-:Y:S06]  /*9840*/  BAR.SYNC.DEFER_BLOCKING 0x0 ;  /* 0x0000000000007b1d */ /* 0x000fec0000010000 */
[----:B------:R-:W-:Y:S01]  /*9850*/  BSSY.RECONVERGENT B0, `(.L_x_10843) ;  /* 0x0000020000007945 */ /* 0x000fe20003800200 */
[----:B01----:R-:W0:Y:S01]  /*9860*/  SHFL.DOWN P0, R2, R77, 0x1, 0x1f ;  /* 0x08201f004d027f89 */ /* 0x003e220000000000 */
        /* <DEDUP_REMOVED lines=25> */
[----:B------:R-:W-:Y:S01]  /*9a00*/  LEA.HI.X R3, R0, R11, RZ, 0x2, P0 ;  /* 0x0000000b00037211 */ /* 0x000fe200000f14ff */
[----:B-1----:R-:W-:-:S09]  /*9a10*/  ULEA UR4, UR5, UR4, 0x18 ;  /* 0x0000000405047291 */ /* 0x002fd2000f8ec0ff */
[----:B------:R-:W1:Y:S02]  /*9a20*/  LDS R5, [UR4+0x3188] ;  /* 0x00318804ff057984 */ /* 0x000e640008000800 */
[----:B-1----:R-:W-:-:S05]  /*9a30*/  FADD.FTZ R5, R6, R5 ;  /* 0x0000000506057221 */ /* 0x002fca0000010000 */
[----:B------:R1:W-:Y:S02]  /*9a40*/  REDG.E.ADD.F32.FTZ.RN.STRONG.GPU desc[UR16][R2.64], R5 ;  /* 0x00000005020079a6 */ /* 0x0003e4000c12f310 */
.L_x_10844:
[----:B------:R-:W-:Y:S05]  /*9a50*/  BSYNC.RECONVERGENT B0 ;  /* 0x0000000000007941 */ /* 0x000fea0003800200 */
.L_x_10843:
[----:B------:R-:W-:Y:S05]  /*9a60*/  @P2 EXIT ;  /* 0x000000000000294d */ /* 0x000fea0003800000 */
[----:B------:R-:W0:Y:S01]  /*9a70*/  LDCU.64 UR8, c[0x0][0x4e8] ;  /* 0x00009d00ff0877ac */ /* 0x000e220008000a00 */
[----:B------:R-:W2:Y:S01]  /*9a80*/  S2UR UR5, SR_CgaCtaId ;  /* 0x00000000000579c3 */ /* 0x000ea20000008800 */
[----:B------:R-:W-:Y:S01]  /*9a90*/  BSSY.RECONVERGENT B0, `(.L_x_10845) ;  /* 0x0000028000007945 */ /* 0x000fe20003800200 */
[----:B------:R-:W3:Y:S01]  /*9aa0*/  LDCU.64 UR10, c[0x0][0x4a8] ;  /* 0x00009500ff0a77ac */ /* 0x000ee20008000a00 */
[----:B------:R-:W-:Y:S01]  /*9ab0*/  UMOV UR4, 0x400 ;  /* 0x0000040000047882 */ /* 0x000fe20000000000 */
[----:B------:R-:W4:Y:S01]  /*9ac0*/  LDCU UR6, c[0x0][0x360] ;  /* 0x00006c00ff0677ac */ /* 0x000f220008000800 */
[----:B------:R-:W1:Y:S01]  /*9ad0*/  LDCU.64 UR12, c[0x0][0x4b0] ;  /* 0x00009600ff0c77ac */ /* 0x000e620008000a00 */
[----:B------:R-:W1:Y:S01]  /*9ae0*/  LDCU.64 UR14, c[0x0][0x530] ;  /* 0x0000a600ff0e77ac */ /* 0x000e620008000a00 */
[C---:B0-----:R-:W-:Y:S01]  /*9af0*/  IMAD.WIDE.U32 R6, R0.reuse, UR8, RZ ;  /* 0x0000000800067c25 */ /* 0x041fe2000f8e00ff */
[----:B------:R-:W0:Y:S03]  /*9b00*/  LDCU.64 UR18, c[0x0][0x4f0] ;  /* 0x00009e00ff1277ac */ /* 0x000e260008000a00 */
[C---:B---3--:R-:W-:Y:S01]  /*9b10*/  IMAD.WIDE.U32 R8, R0.reuse, UR10, RZ ;  /* 0x0000000a00087c25 */ /* 0x048fe2000f8e00ff */
[----:B------:R-:W3:Y:S03]  /*9b20*/  LDCU.64 UR20, c[0x0][0x540] ;  /* 0x0000a800ff1477ac */ /* 0x000ee60008000a00 */
[----:B------:R-:W-:-:S02]  /*9b30*/  IMAD R23, R0, UR9, R7 ;  /* 0x0000000900177c24 */ /* 0x000fc4000f8e0207 */
[----:B------:R-:W-:Y:S01]  /*9b40*/  IMAD R21, R0, UR11, R9 ;  /* 0x0000000b00157c24 */ /* 0x000fe2000f8e0209 */
[----:B-12-4-:R-:W-:-:S12]  /*9b50*/  ULEA UR4, UR5, UR4, 0x18 ;  /* 0x0000000405047291 */ /* 0x016fd8000f8ec0ff */
.L_x_10846:
[C---:B------:R-:W-:Y:S02]  /*9b60*/  LEA R0, R15.reuse, UR4, 0x3 ;  /* 0x000000040f007c11 */ /* 0x040fe4000f8e18ff */
[----:B------:R-:W-:Y:S02]  /*9b70*/  SHF.R.S32.HI R10, RZ, 0x1f, R15 ;  /* 0x0000001fff0a7819 */ /* 0x000fe4000001140f */
[----:B-1----:R-:W-:Y:S01]  /*9b80*/  MOV R2, R8 ;  /* 0x0000000800027202 */ /* 0x002fe20000000f00 */
[----:B------:R-:W1:Y:S01]  /*9b90*/  LDS.64 R16, [R0+0x5be0] ;  /* 0x005be00000107984 */ /* 0x000e620000000a00 */
[----:B------:R-:W-:Y:S01]  /*9ba0*/  MOV R3, R21 ;  /* 0x0000001500037202 */ /* 0x000fe20000000f00 */
[C---:B------:R-:W-:Y:S01]  /*9bb0*/  IMAD R14, R10.reuse, UR12, RZ ;  /* 0x0000000c0a0e7c24 */ /* 0x040fe2000f8e02ff */
[----:B------:R-:W-:Y:S01]  /*9bc0*/  MOV R4, R6 ;  /* 0x0000000600047202 */ /* 0x000fe20000000f00 */
[----:B------:R-:W2:Y:S01]  /*9bd0*/  LDS.64 R18, [R0+0x63e0] ;  /* 0x0063e00000127984 */ /* 0x000ea20000000a00 */
[----:B0-----:R-:W-:Y:S01]  /*9be0*/  IMAD R20, R10, UR18, RZ ;  /* 0x000000120a147c24 */ /* 0x001fe2000f8e02ff */
[----:B------:R-:W-:Y:S01]  /*9bf0*/  MOV R5, R23 ;  /* 0x0000001700057202 */ /* 0x000fe20000000f00 */
[----:B------:R-:W-:-:S04]  /*9c00*/  IMAD.WIDE.U32 R10, R15, UR12, R2 ;  /* 0x0000000c0f0a7c25 */ /* 0x000fc8000f8e0002 */
[C---:B------:R-:W-:Y:S01]  /*9c10*/  IMAD R3, R15.reuse, UR13, R14 ;  /* 0x0000000d0f037c24 */ /* 0x040fe2000f8e020e */
[----:B------:R-:W-:Y:S01]  /*9c20*/  LEA R2, P0, R10, UR14, 0x3 ;  /* 0x0000000e0a027c11 */ /* 0x000fe2000f8018ff */
[----:B------:R-:W-:-:S03]  /*9c30*/  IMAD.WIDE.U32 R12, R15, UR18, R4 ;  /* 0x000000120f0c7c25 */ /* 0x000fc6000f8e0004 */
[----:B------:R-:W-:Y:S01]  /*9c40*/  IADD3 R3, PT, PT, R11, R3, RZ ;  /* 0x000000030b037210 */ /* 0x000fe20007ffe0ff */
[C---:B------:R-:W-:Y:S01]  /*9c50*/  IMAD R5, R15.reuse, UR19, R20 ;  /* 0x000000130f057c24 */ /* 0x040fe2000f8e0214 */
[----:B------:R-:W-:Y:S02]  /*9c60*/  IADD3 R15, PT, PT, R15, UR6, RZ ;  /* 0x000000060f0f7c10 */ /* 0x000fe4000fffe0ff */
[----:B------:R-:W-:Y:S02]  /*9c70*/  LEA.HI.X R3, R10, UR15, R3, 0x3, P0 ;  /* 0x0000000f0a037c11 */ /* 0x000fe400080f1c03 */
[----:B------:R-:W-:Y:S02]  /*9c80*/  ISETP.GE.AND P0, PT, R15, UR7, PT ;  /* 0x000000070f007c0c */ /* 0x000fe4000bf06270 */
[----:B---3--:R-:W-:Y:S02]  /*9c90*/  LEA R4, P1, R12, UR20, 0x3 ;  /* 0x000000140c047c11 */ /* 0x008fe4000f8218ff */
[----:B------:R-:W-:-:S04]  /*9ca0*/  IADD3 R5, PT, PT, R13, R5, RZ ;  /* 0x000000050d057210 */ /* 0x000fc80007ffe0ff */
[----:B------:R-:W-:Y:S01]  /*9cb0*/  LEA.HI.X R5, R12, UR21, R5, 0x3, P1 ;  /* 0x000000150c057c11 */ /* 0x000fe200088f1c05 */
[----:B-1----:R1:W-:Y:S04]  /*9cc0*/  REDG.E.ADD.F32.FTZ.RN.STRONG.GPU desc[UR16][R2.64], R16 ;  /* 0x00000010020079a6 */ /* 0x0023e8000c12f310 */
[----:B------:R1:W-:Y:S04]  /*9cd0*/  REDG.E.ADD.F32.FTZ.RN.STRONG.GPU desc[UR16][R2.64+0x4], R17 ;  /* 0x00000411020079a6 */ /* 0x0003e8000c12f310 */
[----:B--2---:R1:W-:Y:S04]  /*9ce0*/  REDG.E.ADD.F32.FTZ.RN.STRONG.GPU desc[UR16][R4.64], R18 ;  /* 0x00000012040079a6 */ /* 0x0043e8000c12f310 */
[----:B------:R1:W-:Y:S01]  /*9cf0*/  REDG.E.ADD.F32.FTZ.RN.STRONG.GPU desc[UR16][R4.64+0x4], R19 ;  /* 0x00000413040079a6 */ /* 0x0003e2000c12f310 */
[----:B------:R-:W-:Y:S05]  /*9d00*/  @!P0 BRA `(.L_x_10846) ;  /* 0xfffffffc00948947 */ /* 0x000fea000383ffff */
[----:B------:R-:W-:Y:S05]  /*9d10*/  BSYNC.RECONVERGENT B0 ;  /* 0x0000000000007941 */ /* 0x000fea0003800200 */
.L_x_10845:
[----:B------:R-:W-:Y:S05]  /*9d20*/  EXIT ;  /* 0x000000000000794d */ /* 0x000fea0003800000 */
.L_x_10746:
[----:B------:R-:W-:Y:S01]  /*9d30*/  MOV R240, R69 ;  /* 0x0000004500f07202 */ /* 0x000fe20000000f00 */
[----:B------:R-:W-:Y:S01]  /*9d40*/  HFMA2 R235, -RZ, RZ, 0, 5.9604644775390625e-08 ;  /* 0x00000001ffeb7431 */ /* 0x000fe200000001ff */
[----:B------:R-:W-:Y:S02]  /*9d50*/  MOV R238, RZ ;  /* 0x000000ff00ee7202 */ /* 0x000fe40000000f00 */
[----:B------:R-:W-:-:S07]  /*9d60*/  MOV R241, 0xffffffff ;  /* 0xffffffff00f17802 */ /* 0x000fce0000000f00 */
[----:B01---5:R-:W-:Y:S05]  /*9d70*/  WARPSYNC.COLLECTIVE R241, `(.L_x_10847) ;  /* 0x00000000f1087348 */ /* 0x023fea0003c00000 */
[----:B------:R2:W3:Y:S02]  /*9d80*/  SHFL.UP P6, R236, R240, R235, R238 ;  /* 0x040000ebf0ec7389 */ /* 0x0004e400000c00ee */
[----:B0123-5:R-:W-:Y:S05]  /*9d90*/  ENDCOLLECTIVE ;  /* 0x000000000000791b */ /* 0x02ffea0003800000 */
.L_x_10847:
[----:B------:R-:W-:Y:S02]  /*9da0*/  MOV R240, R230 ;  /* 0x000000e600f07202 */ /* 0x000fe40000000f00 */
[----:B------:R-:W-:-:S07]  /*9db0*/  MOV R68, R236 ;  /* 0x000000ec00447202 */ /* 0x000fce0000000f00 */
[----:B------:R-:W-:Y:S05]  /*9dc0*/  WARPSYNC.COLLECTIVE R241, `(.L_x_10848) ;  /* 0x00000000f1087348 */ /* 0x000fea0003c00000 */
[----:B------:R0:W1:Y:S02]  /*9dd0*/  SHFL.UP P6, R236, R240, R235, R238 ;  /* 0x040000ebf0ec7389 */ /* 0x00006400000c00ee */
[----:B01----:R-:W-:Y:S05]  /*9de0*/  ENDCOLLECTIVE ;  /* 0x000000000000791b */ /* 0x003fea0003800000 */
.L_x_10848:
[----:B------:R-:W-:Y:S02]  /*9df0*/  MOV R240, R232 ;  /* 0x000000e800f07202 */ /* 0x000fe40000000f00 */
[----:B------:R-:W-:-:S07]  /*9e00*/  MOV R70, R236 ;  /* 0x000000ec00467202 */ /* 0x000fce0000000f00 */
[----:B------:R-:W-:Y:S05]  /*9e10*/  WARPSYNC.COLLECTIVE R241, `(.L_x_10849) ;  /* 0x00000000f1087348 */ /* 0x000fea0003c00000 */
[----:B------:R0:W1:Y:S02]  /*9e20*/  SHFL.UP P6, R236, R240, R235, R238 ;  /* 0x040000ebf0ec7389 */ /* 0x00006400000c00ee */
[----:B01----:R-:W-:Y:S05]  /*9e30*/  ENDCOLLECTIVE ;  /* 0x000000000000791b */ /* 0x003fea0003800000 */
.L_x_10849:
[----:B------:R-:W-:Y:S02]  /*9e40*/  MOV R240, R234 ;  /* 0x000000ea00f07202 */ /* 0x000fe40000000f00 */
[----:B------:R-:W-:-:S07]  /*9e50*/  MOV R71, R236 ;  /* 0x000000ec00477202 */ /* 0x000fce0000000f00 */
[----:B------:R-:W-:Y:S05]  /*9e60*/  WARPSYNC.COLLECTIVE R241, `(.L_x_10850) ;  /* 0x00000000f1087348 */ /* 0x000fea0003c00000 */
[----:B------:R0:W1:Y:S02]  /*9e70*/  SHFL.UP P6, R236, R240, R235, R238 ;  /* 0x040000ebf0ec7389 */ /* 0x00006400000c00ee */
[----:B01----:R-:W-:Y:S05]  /*9e80*/  ENDCOLLECTIVE ;  /* 0x000000000000791b */ /* 0x003fea0003800000 */
.L_x_10850:
        /* <DEDUP_REMOVED lines=15> */
.L_x_10851:
[----:B------:R-:W-:Y:S02]  /*9f80*/  MOV R240, R230 ;  /* 0x000000e600f07202 */ /* 0x000fe40000000f00 */
[----:B------:R-:W-:-:S07]  /*9f90*/  MOV R68, R236 ;  /* 0x000000ec00447202 */ /* 0x000fce0000000f00 */
[----:B------:R-:W-:Y:S05]  /*9fa0*/  WARPSYNC.COLLECTIVE R241, `(.L_x_10852) ;  /* 0x00000000f1087348 */ /* 0x000fea0003c00000 */
[----:B------:R0:W1:Y:S02]  /*9fb0*/  SHFL.UP P6, R236, R240, R235, R238 ;  /* 0x040000ebf0ec7389 */ /* 0x00006400000c00ee */
[----:B01----:R-:W-:Y:S05]  /*9fc0*/  ENDCOLLECTIVE ;  /* 0x000000000000791b */ /* 0x003fea0003800000 */
.L_x_10852:
[----:B------:R-:W-:Y:S02]  /*9fd0*/  MOV R240, R232 ;  /* 0x000000e800f07202 */ /* 0x000fe40000000f00 */
[----:B------:R-:W-:-:S07]  /*9fe0*/  MOV R70, R236 ;  /* 0x000000ec00467202 */ /* 0x000fce0000000f00 */
[----:B------:R-:W-:Y:S05]  /*9ff0*/  WARPSYNC.COLLECTIVE R241, `(.L_x_10853) ;  /* 0x00000000f1087348 */ /* 0x000fea0003c00000 */
[----:B------:R0:W1:Y:S02]  /*a000*/  SHFL.UP P6, R236, R240, R235, R238 ;  /* 0x040000ebf0ec7389 */ /* 0x00006400000c00ee */
[----:B01----:R-:W-:Y:S05]  /*a010*/  ENDCOLLECTIVE ;  /* 0x000000000000791b */ /* 0x003fea0003800000 */
.L_x_10853:
[----:B------:R-:W-:Y:S02]  /*a020*/  MOV R240, R234 ;  /* 0x000000ea00f07202 */ /* 0x000fe40000000f00 */
[----:B------:R-:W-:-:S07]  /*a030*/  MOV R71, R236 ;  /* 0x000000ec00477202 */ /* 0x000fce0000000f00 */
[----:B------:R-:W-:Y:S05]  /*a040*/  WARPSYNC.COLLECTIVE R241, `(.L_x_10854) ;  /* 0x00000000f1087348 */ /* 0x000fea0003c00000 */
[----:B------:R0:W1:Y:S02]  /*a050*/  SHFL.UP P6, R236, R240, R235, R238 ;  /* 0x040000ebf0ec7389 */ /* 0x00006400000c00ee */
[----:B01----:R-:W-:Y:S05]  /*a060*/  ENDCOLLECTIVE ;  /* 0x000000000000791b */ /* 0x003fea0003800000 */
.L_x_10854:
        /* <DEDUP_REMOVED lines=15> */
.L_x_10855:
[----:B------:R-:W-:Y:S02]  /*a160*/  MOV R240, R230 ;  /* 0x000000e600f07202 */ /* 0x000fe40000000f00 */
[----:B------:R-:W-:-:S07]  /*a170*/  MOV R68, R236 ;  /* 0x000000ec00447202 */ /* 0x000fce0000000f00 */
[----:B------:R-:W-:Y:S05]  /*a180*/  WARPSYNC.COLLECTIVE R241, `(.L_x_10856) ;  /* 0x00000000f1087348 */ /* 0x000fea0003c00000 */
[----:B------:R0:W1:Y:S02]  /*a190*/  SHFL.UP P6, R236, R240, R235, R238 ;  /* 0x040000ebf0ec7389 */ /* 0x00006400000c00ee */
[----:B01----:R-:W-:Y:S05]  /*a1a0*/  ENDCOLLECTIVE ;  /* 0x000000000000791b */ /* 0x003fea0003800000 */
.L_x_10856:
[----:B------:R-:W-:Y:S02]  /*a1b0*/  MOV R240, R232 ;  /* 0x000000e800f07202 */ /* 0x000fe40000000f00 */
[----:B------:R-:W-:-:S07]  /*a1c0*/  MOV R70, R236 ;  /* 0x000000ec00467202 */ /* 0x000fce0000000f00 */
[----:B------:R-:W-:Y:S05]  /*a1d0*/  WARPSYNC.COLLECTIVE R241, `(.L_x_10857) ;  /* 0x00000000f1087348 */ /* 0x000fea0003c00000 */
[----:B------:R0:W1:Y:S02]  /*a1e0*/  SHFL.UP P6, R236, R240, R235, R238 ;  /* 0x040000ebf0ec7389 */ /* 0x00006400000c00ee */
[----:B01----:R-:W-:Y:S05]  /*a1f0*/  ENDCOLLECTIVE ;  /* 0x000000000000791b */ /* 0x003fea0003800000 */
.L_x_10857:
[----:B------:R-:W-:Y:S02]  /*a200*/  MOV R240, R234 ;  /* 0x000000ea00f07202 */ /* 0x000fe40000000f00 */
[----:B------:R-:W-:-:S07]  /*a210*/  MOV R71, R236 ;  /* 0x000000ec00477202 */ /* 0x000fce0000000f00 */
[----:B------:R-:W-:Y:S05]  /*a220*/  WARPSYNC.COLLECTIVE R241, `(.L_x_10858) ;  /* 0x00000000f1087348 */ /* 0x000fea0003c00000 */
[----:B------:R0:W1:Y:S02]  /*a230*/  SHFL.UP P6, R236, R240, R235, R238 ;  /* 0x040000ebf0ec7389 */ /* 0x00006400000c00ee */
[----:B01----:R-:W-:Y:S05]  /*a240*/  ENDCOLLECTIVE ;  /* 0x000000000000791b */ /* 0x003fea0003800000 */
.L_x_10858:
        /* <DEDUP_REMOVED lines=15> */
.L_x_10859:
[----:B------:R-:W-:Y:S02]  /*a340*/  MOV R240, R230 ;  /* 0x000000e600f07202 */ /* 0x000fe40000000f00 */
[----:B------:R-:W-:-:S07]  /*a350*/  MOV R68, R236 ;  /* 0x000000ec00447202 */ /* 0x000fce0000000f00 */
[----:B------:R-:W-:Y:S05]  /*a360*/  WARPSYNC.COLLECTIVE R241, `(.L_x_10860) ;  /* 0x00000000f1087348 */ /* 0x000fea0003c00000 */
[----:B------:R0:W1:Y:S02]  /*a370*/  SHFL.UP P6, R236, R240, R235, R238 ;  /* 0x040000ebf0ec7389 */ /* 0x00006400000c00ee */
[----:B01----:R-:W-:Y:S05]  /*a380*/  ENDCOLLECTIVE ;  /* 0x000000000000791b */ /* 0x003fea0003800000 */
.L_x_10860:
[----:B------:R-:W-:Y:S02]  /*a390*/  MOV R240, R232 ;  /* 0x000000e800f07202 */ /* 0x000fe40000000f00 */
[----:B------:R-:W-:-:S07]  /*a3a0*/  MOV R70, R236 ;  /* 0x000000ec00467202 */ /* 0x000fce0000000f00 */
[----:B------:R-:W-:Y:S05]  /*a3b0*/  WARPSYNC.COLLECTIVE R241, `(.L_x_10861) ;  /* 0x00000000f1087348 */ /* 0x000fea0003c00000 */
[----:B------:R0:W1:Y:S02]  /*a3c0*/  SHFL.UP P6, R236, R240, R235, R238 ;  /* 0x040000ebf0ec7389 */ /* 0x00006400000c00ee */
[----:B01----:R-:W-:Y:S05]  /*a3d0*/  ENDCOLLECTIVE ;  /* 0x000000000000791b */ /* 0x003fea0003800000 */
.L_x_10861:
[----:B------:R-:W-:Y:S02]  /*a3e0*/  MOV R240, R234 ;  /* 0x000000ea00f07202 */ /* 0x000fe40000000f00 */
[----:B------:R-:W-:-:S07]  /*a3f0*/  MOV R71, R236 ;  /* 0x000000ec00477202 */ /* 0x000fce0000000f00 */
[----:B------:R-:W-:Y:S05]  /*a400*/  WARPSYNC.COLLECTIVE R241, `(.L_x_10862) ;  /* 0x00000000f1087348 */ /* 0x000fea0003c00000 */
[----:B------:R0:W1:Y:S02]  /*a410*/  SHFL.UP P6, R236, R240, R235, R238 ;  /* 0x040000ebf0ec7389 */ /* 0x00006400000c00ee */
[----:B01----:R-:W-:Y:S05]  /*a420*/  ENDCOLLECTIVE ;  /* 0x000000000000791b */ /* 0x003fea0003800000 */
.L_x_10862:
        /* <DEDUP_REMOVED lines=15> */
.L_x_10863:
[----:B------:R-:W-:Y:S02]  /*a520*/  MOV R240, R230 ;  /* 0x000000e600f07202 */ /* 0x000fe40000000f00 */
[----:B------:R-:W-:-:S07]  /*a530*/  MOV R68, R236 ;  /* 0x000000ec00447202 */ /* 0x000fce0000000f00 */
[----:B------:R-:W-:Y:S05]  /*a540*/  WARPSYNC.COLLECTIVE R241, `(.L_x_10864) ;  /* 0x00000000f1087348 */ /* 0x000fea0003c00000 */
[----:B------:R0:W1:Y:S02]  /*a550*/  SHFL.UP P6, R236, R240, R235, R238 ;  /* 0x040000ebf0ec7389 */ /* 0x00006400000c00ee */
[----:B01----:R-:W-:Y:S05]  /*a560*/  ENDCOLLECTIVE ;  /* 0x000000000000791b */ /* 0x003fea0003800000 */
.L_x_10864:
[----:B------:R-:W-:Y:S02]  /*a570*/  MOV R240, R232 ;  /* 0x000000e800f07202 */ /* 0x000fe40000000f00 */
[----:B------:R-:W-:-:S07]  /*a580*/  MOV R70, R236 ;  /* 0x000000ec00467202 */ /* 0x000fce0000000f00 */
[----:B------:R-:W-:Y:S05]  /*a590*/  WARPSYNC.COLLECTIVE R241, `(.L_x_10865) ;  /* 0x00000000f1087348 */ /* 0x000fea0003c00000 */
[----:B------:R0:W1:Y:S02]  /*a5a0*/  SHFL.UP P6, R236, R240, R235, R238 ;  /* 0x040000ebf0ec7389 */ /* 0x00006400000c00ee */
[----:B01----:R-:W-:Y:S05]  /*a5b0*/  ENDCOLLECTIVE ;  /* 0x000000000000791b */ /* 0x003fea0003800000 */
.L_x_10865:
[----:B------:R-:W-:Y:S02]  /*a5c0*/  MOV R240, R234 ;  /* 0x000000ea00f07202 */ /* 0x000fe40000000f00 */
[----:B------:R-:W-:-:S07]  /*a5d0*/  MOV R71, R236 ;  /* 0x000000ec00477202 */ /* 0x000fce0000000f00 */
[----:B------:R-:W-:Y:S05]  /*a5e0*/  WARPSYNC.COLLECTIVE R241, `(.L_x_10866) ;  /* 0x00000000f1087348 */ /* 0x000fea0003c00000 */
[----:B------:R0:W1:Y:S02]  /*a5f0*/  SHFL.UP P6, R236, R240, R235, R238 ;  /* 0x040000ebf0ec7389 */ /* 0x00006400000c00ee */
[----:B01----:R-:W-:Y:S05]  /*a600*/  ENDCOLLECTIVE ;  /* 0x000000000000791b */ /* 0x003fea0003800000 */
.L_x_10866:
[----:B------:R-:W-:Y:S05]  /*a610*/  BRA `(.L_x_10867) ;  /* 0xffffff90002c7947 */ /* 0x000fea000383ffff */
.L_x_10747:
        /* <DEDUP_REMOVED lines=8> */
.L_x_10869:
[----:B------:R-:W-:Y:S05]  /*a6a0*/  BSYNC B0 ;  /* 0x0000000000007941 */ /* 0x000fea0003800000 */
.L_x_10868:
[----:B------:R-:W-:Y:S05]  /*a6b0*/  BRA `(.L_x_10870) ;  /* 0xffffff9000387947 */ /* 0x000fea000383ffff */
.L_x_10748:
        /* <DEDUP_REMOVED lines=8> */
.L_x_10872:
[----:B------:R-:W-:Y:S05]  /*a740*/  BSYNC B0 ;  /* 0x0000000000007941 */ /* 0x000fea0003800000 */
.L_x_10871:
[----:B------:R-:W-:Y:S05]  /*a750*/  BRA `(.L_x_10873) ;  /* 0xffffff9000187947 */ /* 0x000fea000383ffff */
.L_x_10749:
        /* <DEDUP_REMOVED lines=8> */
.L_x_10875:
[----:B------:R-:W-:Y:S05]  /*a7e0*/  BSYNC B0 ;  /* 0x0000000000007941 */ /* 0x000fea0003800000 */
.L_x_10874:
[----:B------:R-:W-:Y:S05]  /*a7f0*/  BRA `(.L_x_10876) ;  /* 0xffffff8c00f87947 */ /* 0x000fea000383ffff */
.L_x_10750:
        /* <DEDUP_REMOVED lines=8> */
.L_x_10878:
[----:B------:R-:W-:Y:S05]  /*a880*/  BSYNC B0 ;  /* 0x0000000000007941 */ /* 0x000fea0003800000 */
.L_x_10877:
[----:B------:R-:W-:Y:S05]  /*a890*/  BRA `(.L_x_10879) ;  /* 0xffffff8c00d87947 */ /* 0x000fea000383ffff */
.L_x_10751:
        /* <DEDUP_REMOVED lines=8> */
.L_x_10881:
[----:B------:R-:W-:Y:S05]  /*a920*/  BSYNC B0 ;  /* 0x0000000000007941 */ /* 0x000fea0003800000 */
.L_x_10880:
        /* <DEDUP_REMOVED lines=10> */
.L_x_10882:
[----:B------:R-:W-:Y:S02]  /*a9d0*/  MOV R240, R232 ;  /* 0x000000e800f07202 */ /* 0x000fe40000000f00 */
[----:B------:R-:W-:-:S07]  /*a9e0*/  MOV R237, R236 ;  /* 0x000000ec00ed7202 */ /* 0x000fce0000000f00 */
[----:B------:R-:W-:Y:S05]  /*a9f0*/  WARPSYNC.COLLECTIVE R241, `(.L_x_10883) ;  /* 0x00000000f1087348 */ /* 0x000fea0003c00000 */
[----:B------:R0:W1:Y:S02]  /*aa00*/  SHFL.UP P6, R236, R240, R235, R238 ;  /* 0x040000ebf0ec7389 */ /* 0x00006400000c00ee */
[----:B01----:R-:W-:Y:S05]  /*aa10*/  ENDCOLLECTIVE ;  /* 0x000000000000791b */ /* 0x003fea0003800000 */
.L_x_10883:
[----:B------:R-:W-:Y:S02]  /*aa20*/  MOV R240, R234 ;  /* 0x000000ea00f07202 */ /* 0x000fe40000000f00 */
[----:B------:R-:W-:-:S07]  /*aa30*/  MOV R232, R236 ;  /* 0x000000ec00e87202 */ /* 0x000fce0000000f00 */
[----:B------:R-:W-:Y:S05]  /*aa40*/  WARPSYNC.COLLECTIVE R241, `(.L_x_10884) ;  /* 0x00000000f1087348 */ /* 0x000fea0003c00000 */
[----:B------:R0:W1:Y:S02]  /*aa50*/  SHFL.UP P6, R236, R240, R235, R238 ;  /* 0x040000ebf0ec7389 */ /* 0x00006400000c00ee */
[----:B01----:R-:W-:Y:S05]  /*aa60*/  ENDCOLLECTIVE ;  /* 0x000000000000791b */ /* 0x003fea0003800000 */
.L_x_10884:
[----:B------:R-:W-:Y:S02]  /*aa70*/  MOV R234, R236 ;  /* 0x000000ec00ea7202 */ /* 0x000fe40000000f00 */
[----:B------:R-:W-:-:S07]  /*aa80*/  MOV R236, R64 ;  /* 0x0000004000ec7202 */ /* 0x000fce0000000f00 */
[----:B------:R-:W-:Y:S05]  /*aa90*/  WARPSYNC.COLLECTIVE R241, `(.L_x_10885) ;  /* 0x00000000f1087348 */ /* 0x000fea0003c00000 */
[----:B------:R0:W1:Y:S02]  /*aaa0*/  SHFL.IDX P3, R68, R236, R71, R70 ;  /* 0x00000047ec447389 */ /* 0x0000640000060046 */
[----:B01----:R-:W-:Y:S05]  /*aab0*/  ENDCOLLECTIVE ;  /* 0x000000000000791b */ /* 0x003fea0003800000 */
.L_x_10885:
[----:B------:R-:W-:Y:S02]  /*aac0*/  MOV R236, R65 ;  /* 0x0000004100ec7202 */ /* 0x000fe40000000f00 */
[----:B------:R-:W-:-:S07]  /*aad0*/  MOV R64, R68 ;  /* 0x0000004400407202 */ /* 0x000fce0000000f00 */
[----:B------:R-:W-:Y:S05]  /*aae0*/  WARPSYNC.COLLECTIVE R241, `(.L_x_10886) ;  /* 0x00000000f1087348 */ /* 0x000fea0003c00000 */
[----:B------:R0:W1:Y:S02]  /*aaf0*/  SHFL.IDX P3, R68, R236, R71, R70 ;  /* 0x00000047ec447389 */ /* 0x0000640000060046 */
[----:B01----:R-:W-:Y:S05]  /*ab00*/  ENDCOLLECTIVE ;  /* 0x000000000000791b */ /* 0x003fea0003800000 */
.L_x_10886:
[----:B------:R-:W-:Y:S02]  /*ab10*/  MOV R236, R66 ;  /* 0x0000004200ec7202 */ /* 0x000fe40000000f00 */
[----:B------:R-:W-:-:S07]  /*ab20*/  MOV R238, R68 ;  /* 0x0000004400ee7202 */ /* 0x000fce0000000f00 */
[----:B------:R-:W-:Y:S05]  /*ab30*/  WARPSYNC.COLLECTIVE R241, `(.L_x_10887) ;  /* 0x00000000f1087348 */ /* 0x000fea0003c00000 */
[----:B------:R0:W1:Y:S02]  /*ab40*/  SHFL.IDX P3, R68, R236, R71, R70 ;  /* 0x00000047ec447389 */ /* 0x0000640000060046 */
[----:B01----:R-:W-:Y:S05]  /*ab50*/  ENDCOLLECTIVE ;  /* 0x000000000000791b */ /* 0x003fea0003800000 */
.L_x_10887:
[----:B------:R-:W-:Y:S02]  /*ab60*/  MOV R236, R67 ;  /* 0x0000004300ec7202 */ /* 0x000fe40000000f00 */
[----:B------:R-:W-:-:S07]  /*ab70*/  MOV R66, R68 ;  /* 0x0000004400427202 */ /* 0x000fce0000000f00 */
[----:B------:R-:W-:Y:S05]  /*ab80*/  WARPSYNC.COLLECTIVE R241, `(.L_x_10888) ;  /* 0x00000000f1087348 */ /* 0x000fea0003c00000 */
[----:B------:R0:W1:Y:S02]  /*ab90*/  SHFL.IDX P3, R68, R236, R71, R70 ;  /* 0x00000047ec447389 */ /* 0x0000640000060046 */
[----:B01----:R-:W-:Y:S05]  /*aba0*/  ENDCOLLECTIVE ;  /* 0x000000000000791b */ /* 0x003fea0003800000 */
.L_x_10888:
[----:B------:R-:W-:Y:S01]  /*abb0*/  MOV R67, R68 ;  /* 0x0000004400437202 */ /* 0x000fe20000000f00 */
[----:B------:R-:W-:Y:S06]  /*abc0*/  BRA `(.L_x_10889) ;  /* 0xffffff8c00347947 */ /* 0x000fec000383ffff */
.L_x_10753:
[----:B------:R-:W-:Y:S01]  /*abd0*/  MOV R68, R250 ;  /* 0x000000fa00447202 */ /* 0x000fe20000000f00 */
[----:B------:R-:W-:Y:S01]  /*abe0*/  HFMA2 R69, -RZ, RZ, 0, 5.9604644775390625e-08 ;  /* 0x00000001ff457431 */ /* 0x000fe200000001ff */
[----:B------:R-:W-:Y:S02]  /*abf0*/  MOV R252, 0x1f ;  /* 0x0000001f00fc7802 */ /* 0x000fe40000000f00 */
[----:B------:R-:W-:-:S07]  /*ac00*/  MOV R241, 0xffffffff ;  /* 0xffffffff00f17802 */ /* 0x000fce0000000f00 */
[----:B0-----:R-:W-:Y:S05]  /*ac10*/  WARPSYNC.COLLECTIVE R241, `(.L_x_10890) ;  /* 0x00000000f1087348 */ /* 0x001fea0003c00000 */
[----:B------:R1:W2:Y:S02]  /*ac20*/  SHFL.DOWN P0, R75, R68, R69, R252 ;  /* 0x08000045444b7389 */ /* 0x0002a400000000fc */
[----:B012---:R-:W-:Y:S05]  /*ac30*/  ENDCOLLECTIVE ;  /* 0x000000000000791b */ /* 0x007fea0003800000 */
.L_x_10890:
[----:B------:R-:W-:Y:S02]  /*ac40*/  MOV R68, R249 ;  /* 0x000000f900447202 */ /* 0x000fe40000000f00 */
[----:B------:R-:W-:-:S07]  /*ac50*/  MOV R70, R75 ;  /* 0x0000004b00467202 */ /* 0x000fce0000000f00 */
[----:B------:R-:W-:Y:S05]  /*ac60*/  WARPSYNC.COLLECTIVE R241, `(.L_x_10891) ;  /* 0x00000000f1087348 */ /* 0x000fea0003c00000 */
[----:B------:R0:W1:Y:S02]  /*ac70*/  SHFL.DOWN P0, R75, R68, R69, R252 ;  /* 0x08000045444b7389 */ /* 0x00006400000000fc */
[----:B01----:R-:W-:Y:S05]  /*ac80*/  ENDCOLLECTIVE ;  /* 0x000000000000791b */ /* 0x003fea0003800000 */
.L_x_10891:
[----:B------:R-:W-:Y:S02]  /*ac90*/  MOV R68, R248 ;  /* 0x000000f800447202 */ /* 0x000fe40000000f00 */
[----:B------:R-:W-:-:S07]  /*aca0*/  MOV R71, R75 ;  /* 0x0000004b00477202 */ /* 0x000fce0000000f00 */
[----:B------:R-:W-:Y:S05]  /*acb0*/  WARPSYNC.COLLECTIVE R241, `(.L_x_10892) ;  /* 0x00000000f1087348 */ /* 0x000fea0003c00000 */
[----:B------:R0:W1:Y:S02]  /*acc0*/  SHFL.DOWN P0, R75, R68, R69, R252 ;  /* 0x08000045444b7389 */ /* 0x00006400000000fc */
[----:B01----:R-:W-:Y:S05]  /*acd0*/  ENDCOLLECTIVE ;  /* 0x000000000000791b */ /* 0x003fea0003800000 */
.L_x_10892:
[----:B------:R-:W-:Y:S02]  /*ace0*/  MOV R68, R247 ;  /* 0x000000f700447202 */ /* 0x000fe40000000f00 */
[----:B------:R-:W-:-:S07]  /*acf0*/  MOV R72, R75 ;  /* 0x0000004b00487202 */ /* 0x000fce0000000f00 */
[----:B------:R-:W-:Y:S05]  /*ad00*/  WARPSYNC.COLLECTIVE R241, `(.L_x_10893) ;  /* 0x00000000f1087348 */ /* 0x000fea0003c00000 */
[----:B------:R0:W1:Y:S02]  /*ad10*/  SHFL.DOWN P0, R75, R68, R69, R252 ;  /* 0x08000045444b7389 */ /* 0x00006400000000fc */
[----:B01----:R-:W-:Y:S05]  /*ad20*/  ENDCOLLECTIVE ;  /* 0x000000000000791b */ /* 0x003fea0003800000 */
.L_x_10893:
[----:B------:R-:W-:Y:S05]  /*ad30*/  BRA `(.L_x_10894) ;  /* 0xffffff9c00b87947 */ /* 0x000fea000383ffff */
.L_x_10756:
        /* <DEDUP_REMOVED lines=8> */
.L_x_10896:
[----:B------:R-:W-:Y:S05]  /*adc0*/  BSYNC B0 ;  /* 0x0000000000007941 */ /* 0x000fea0003800000 */
.L_x_10895:
        /* <DEDUP_REMOVED lines=8> */
.L_x_10897:
[----:B------:R-:W-:Y:S02]  /*ae50*/  MOV R68, R248 ;  /* 0x000000f800447202 */ /* 0x000fe40000000f00 */
[----:B------:R-:W-:-:S07]  /*ae60*/  MOV R71, R75 ;  /* 0x0000004b00477202 */ /* 0x000fce0000000f00 */
[----:B------:R-:W-:Y:S05]  /*ae70*/  WARPSYNC.COLLECTIVE R241, `(.L_x_10898) ;  /* 0x00000000f1087348 */ /* 0x000fea0003c00000 */
[----:B------:R0:W1:Y:S02]  /*ae80*/  SHFL.DOWN P0, R75, R68, R69, R252 ;  /* 0x08000045444b7389 */ /* 0x00006400000000fc */
[----:B01----:R-:W-:Y:S05]  /*ae90*/  ENDCOLLECTIVE ;  /* 0x000000000000791b */ /* 0x003fea0003800000 */
.L_x_10898:
[----:B------:R-:W-:Y:S02]  /*aea0*/  MOV R68, R247 ;  /* 0x000000f700447202 */ /* 0x000fe40000000f00 */
[----:B------:R-:W-:-:S07]  /*aeb0*/  MOV R72, R75 ;  /* 0x0000004b00487202 */ /* 0x000fce0000000f00 */
[----:B------:R-:W-:Y:S05]  /*aec0*/  WARPSYNC.COLLECTIVE R241, `(.L_x_10899) ;  /* 0x00000000f1087348 */ /* 0x000fea0003c00000 */
[----:B------:R0:W1:Y:S02]  /*aed0*/  SHFL.DOWN P0, R75, R68, R69, R252 ;  /* 0x08000045444b7389 */ /* 0x00006400000000fc */
[----:B01----:R-:W-:Y:S05]  /*aee0*/  ENDCOLLECTIVE ;  /* 0x000000000000791b */ /* 0x003fea0003800000 */
.L_x_10899:
[----:B------:R-:W-:Y:S05]  /*aef0*/  BRA `(.L_x_10900) ;  /* 0xffffff9c00987947 */ /* 0x000fea000383ffff */
.L_x_10759:
        /* <DEDUP_REMOVED lines=8> */
.L_x_10902:
[----:B------:R-:W-:Y:S05]  /*af80*/  BSYNC B0 ;  /* 0x0000000000007941 */ /* 0x000fea0003800000 */
.L_x_10901:
        /* <DEDUP_REMOVED lines=8> */
.L_x_10903:
[----:B------:R-:W-:Y:S02]  /*b010*/  MOV R68, R248 ;  /* 0x000000f800447202 */ /* 0x000fe40000000f00 */
[----:B------:R-:W-:-:S07]  /*b020*/  MOV R71, R75 ;  /* 0x0000004b00477202 */ /* 0x000fce0000000f00 */
[----:B------:R-:W-:Y:S05]  /*b030*/  WARPSYNC.COLLECTIVE R241, `(.L_x_10904) ;  /* 0x00000000f1087348 */ /* 0x000fea0003c00000 */
[----:B------:R0:W1:Y:S02]  /*b040*/  SHFL.DOWN P0, R75, R68, R69, R252 ;  /* 0x08000045444b7389 */ /* 0x00006400000000fc */
[----:B01----:R-:W-:Y:S05]  /*b050*/  ENDCOLLECTIVE ;  /* 0x000000000000791b */ /* 0x003fea0003800000 */
.L_x_10904:
[----:B------:R-:W-:Y:S02]  /*b060*/  MOV R68, R247 ;  /* 0x000000f700447202 */ /* 0x000fe40000000f00 */
[----:B------:R-:W-:-:S07]  /*b070*/  MOV R72, R75 ;  /* 0x0000004b00487202 */ /* 0x000fce0000000f00 */
[----:B------:R-:W-:Y:S05]  /*b080*/  WARPSYNC.COLLECTIVE R241, `(.L_x_10905) ;  /* 0x00000000f1087348 */ /* 0x000fea0003c00000 */
[----:B------:R0:W1:Y:S02]  /*b090*/  SHFL.DOWN P0, R75, R68, R69, R252 ;  /* 0x08000045444b7389 */ /* 0x00006400000000fc */
[----:B01----:R-:W-:Y:S05]  /*b0a0*/  ENDCOLLECTIVE ;  /* 0x000000000000791b */ /* 0x003fea0003800000 */
.L_x_10905:
[----:B------:R-:W-:Y:S05]  /*b0b0*/  BRA `(.L_x_10906) ;  /* 0xffffff9c00787947 */ /* 0x000fea000383ffff */
.L_x_10762:
        /* <DEDUP_REMOVED lines=8> */
.L_x_10908:
[----:B------:R-:W-:Y:S05]  /*b140*/  BSYNC B0 ;  /* 0x0000000000007941 */ /* 0x000fea0003800000 */
.L_x_10907:
        /* <DEDUP_REMOVED lines=8> */
.L_x_10909:
[----:B------:R-:W-:Y:S02]  /*b1d0*/  MOV R68, R248 ;  /* 0x000000f800447202 */ /* 0x000fe40000000f00 */
[----:B------:R-:W-:-:S07]  /*b1e0*/  MOV R71, R75 ;  /* 0x0000004b00477202 */ /* 0x000fce0000000f00 */
[----:B------:R-:W-:Y:S05]  /*b1f0*/  WARPSYNC.COLLECTIVE R241, `(.L_x_10910) ;  /* 0x00000000f1087348 */ /* 0x000fea0003c00000 */
[----:B------:R0:W1:Y:S02]  /*b200*/  SHFL.DOWN P0, R75, R68, R69, R252 ;  /* 0x08000045444b7389 */ /* 0x00006400000000fc */
[----:B01----:R-:W-:Y:S05]  /*b210*/  ENDCOLLECTIVE ;  /* 0x000000000000791b */ /* 0x003fea0003800000 */
.L_x_10910:
[----:B------:R-:W-:Y:S02]  /*b220*/  MOV R68, R247 ;  /* 0x000000f700447202 */ /* 0x000fe40000000f00 */
[----:B------:R-:W-:-:S07]  /*b230*/  MOV R72, R75 ;  /* 0x0000004b00487202 */ /* 0x000fce0000000f00 */
[----:B------:R-:W-:Y:S05]  /*b240*/  WARPSYNC.COLLECTIVE R241, `(.L_x_10911) ;  /* 0x00000000f1087348 */ /* 0x000fea0003c00000 */
[----:B------:R0:W1:Y:S02]  /*b250*/  SHFL.DOWN P0, R75, R68, R69, R252 ;  /* 0x08000045444b7389 */ /* 0x00006400000000fc */
[----:B01----:R-:W-:Y:S05]  /*b260*/  ENDCOLLECTIVE ;  /* 0x000000000000791b */ /* 0x003fea0003800000 */
.L_x_10911:
[----:B------:R-:W-:Y:S05]  /*b270*/  BRA `(.L_x_10912) ;  /* 0xffffff9c00587947 */ /* 0x000fea000383ffff */
.L_x_10765:
        /* <DEDUP_REMOVED lines=8> */
.L_x_10914:
[----:B------:R-:W-:Y:S05]  /*b300*/  BSYNC B0 ;  /* 0x0000000000007941 */ /* 0x000fea0003800000 */
.L_x_10913:
        /* <DEDUP_REMOVED lines=8> */
.L_x_10915:
[----:B------:R-:W-:Y:S02]  /*b390*/  MOV R68, R248 ;  /* 0x000000f800447202 */ /* 0x000fe40000000f00 */
[----:B------:R-:W-:-:S07]  /*b3a0*/  MOV R71, R75 ;  /* 0x0000004b00477202 */ /* 0x000fce0000000f00 */
[----:B------:R-:W-:Y:S05]  /*b3b0*/  WARPSYNC.COLLECTIVE R241, `(.L_x_10916) ;  /* 0x00000000f1087348 */ /* 0x000fea0003c00000 */
[----:B------:R0:W1:Y:S02]  /*b3c0*/  SHFL.DOWN P0, R75, R68, R69, R252 ;  /* 0x08000045444b7389 */ /* 0x00006400000000fc */
[----:B01----:R-:W-:Y:S05]  /*b3d0*/  ENDCOLLECTIVE ;  /* 0x000000000000791b */ /* 0x003fea0003800000 */
.L_x_10916:
[----:B------:R-:W-:Y:S02]  /*b3e0*/  MOV R68, R247 ;  /* 0x000000f700447202 */ /* 0x000fe40000000f00 */
[----:B------:R-:W-:-:S07]  /*b3f0*/  MOV R72, R75 ;  /* 0x0000004b00487202 */ /* 0x000fce0000000f00 */
[----:B------:R-:W-:Y:S05]  /*b400*/  WARPSYNC.COLLECTIVE R241, `(.L_x_10917) ;  /* 0x00000000f1087348 */ /* 0x000fea0003c00000 */
[----:B------:R0:W1:Y:S02]  /*b410*/  SHFL.DOWN P0, R75, R68, R69, R252 ;  /* 0x08000045444b7389 */ /* 0x00006400000000fc */
[----:B01----:R-:W-:Y:S05]  /*b420*/  ENDCOLLECTIVE ;  /* 0x000000000000791b */ /* 0x003fea0003800000 */
.L_x_10917:
[----:B------:R-:W-:Y:S05]  /*b430*/  BRA `(.L_x_10918) ;  /* 0xffffff9c00387947 */ /* 0x000fea000383ffff */
.L_x_10768:
        /* <DEDUP_REMOVED lines=8> */
.L_x_10920:
[----:B------:R-:W-:Y:S05]  /*b4c0*/  BSYNC B0 ;  /* 0x0000000000007941 */ /* 0x000fea0003800000 */
.L_x_10919:
        /* <DEDUP_REMOVED lines=9> */
.L_x_10921:
[----:B------:R-:W-:Y:S02]  /*b560*/  MOV R236, R248 ;  /* 0x000000f800ec7202 */ /* 0x000fe40000000f00 */
[----:B------:R-:W-:-:S07]  /*b570*/  MOV R243, R68 ;  /* 0x0000004400f37202 */ /* 0x000fce0000000f00 */
[----:B------:R-:W-:Y:S05]  /*b580*/  WARPSYNC.COLLECTIVE R241, `(.L_x_10922) ;  /* 0x00000000f1087348 */ /* 0x000fea0003c00000 */
[----:B------:R0:W1:Y:S02]  /*b590*/  SHFL.IDX P3, R68, R236, R71, R70 ;  /* 0x00000047ec447389 */ /* 0x0000640000060046 */
[----:B01----:R-:W-:Y:S05]  /*b5a0*/  ENDCOLLECTIVE ;  /* 0x000000000000791b */ /* 0x003fea0003800000 */
.L_x_10922:
        /* <DEDUP_REMOVED lines=9> */
[-C--:B------:R-:W-:Y:S02]  /*b640*/  FFMA.FTZ R69, R63, R242.reuse, R72 ;  /* 0x000000f23f457223 */ /* 0x080fe40000010048 */
[----:B------:R-:W-:-:S07]  /*b650*/  FFMA.FTZ R243, R61, R242, R68 ;  /* 0x000000f23df37223 */ /* 0x000fce0000010044 */
[----:B------:R-:W-:Y:S05]  /*b660*/  WARPSYNC.COLLECTIVE R241, `(.L_x_10923) ;  /* 0x00000000f1087348 */ /* 0x000fea0003c00000 */
[----:B------:R0:W1:Y:S02]  /*b670*/  SHFL.IDX P3, R68, R236, R71, R70 ;  /* 0x00000047ec447389 */ /* 0x0000640000060046 */
[----:B01----:R-:W-:Y:S05]  /*b680*/  ENDCOLLECTIVE ;  /* 0x000000000000791b */ /* 0x003fea0003800000 */
.L_x_10923:
[----:B------:R-:W-:Y:S01]  /*b690*/  MOV R236, R60 ;  /* 0x0000003c00ec7202 */ /* 0x000fe20000000f00 */
[----:B------:R-:W-:Y:S01]  /*b6a0*/  FADD.FTZ R242, R68, R69 ;  /* 0x0000004544f27221 */ /* 0x000fe20000010000 */
[----:B------:R-:W-:Y:S01]  /*b6b0*/  MOV R68, R250 ;  /* 0x000000fa00447202 */ /* 0x000fe20000000f00 */
[----:B------:R-:W-:-:S07]  /*b6c0*/  HFMA2 R69, -RZ, RZ, 0, 5.9604644775390625e-08 ;  /* 0x00000001ff457431 */ /* 0x000fce00000001ff */
[----:B------:R-:W-:Y:S05]  /*b6d0*/  WARPSYNC.COLLECTIVE R241, `(.L_x_10924) ;  /* 0x00000000f1087348 */ /* 0x000fea0003c00000 */
[----:B------:R0:W1:Y:S02]  /*b6e0*/  SHFL.DOWN P0, R75, R68, R69, R252 ;  /* 0x08000045444b7389 */ /* 0x00006400000000fc */
[----:B01----:R-:W-:Y:S05]  /*b6f0*/  ENDCOLLECTIVE ;  /* 0x000000000000791b */ /* 0x003fea0003800000 */
.L_x_10924:
[----:B------:R-:W-:Y:S02]  /*b700*/  MOV R68, R249 ;  /* 0x000000f900447202 */ /* 0x000fe40000000f00 */
[----:B------:R-:W-:-:S07]  /*b710*/  MOV R72, R75 ;  /* 0x0000004b00487202 */ /* 0x000fce0000000f00 */
[----:B------:R-:W-:Y:S05]  /*b720*/  WARPSYNC.COLLECTIVE R241, `(.L_x_10925) ;  /* 0x00000000f1087348 */ /* 0x000fea0003c00000 */
[----:B------:R0:W1:Y:S02]  /*b730*/  SHFL.DOWN P0, R75, R68, R69, R252 ;  /* 0x08000045444b7389 */ /* 0x00006400000000fc */
[----:B01----:R-:W-:Y:S05]  /*b740*/  ENDCOLLECTIVE ;  /* 0x000000000000791b */ /* 0x003fea0003800000 */
.L_x_10925:
[----:B------:R-:W-:Y:S02]  /*b750*/  MOV R68, R248 ;  /* 0x000000f800447202 */ /* 0x000fe40000000f00 */
[----:B------:R-:W-:-:S07]  /*b760*/  MOV R73, R75 ;  /* 0x0000004b00497202 */ /* 0x000fce0000000f00 */
[----:B------:R-:W-:Y:S05]  /*b770*/  WARPSYNC.COLLECTIVE R241, `(.L_x_10926) ;  /* 0x00000000f1087348 */ /* 0x000fea0003c00000 */
[----:B------:R0:W1:Y:S02]  /*b780*/  SHFL.DOWN P0, R75, R68, R69, R252 ;  /* 0x08000045444b7389 */ /* 0x00006400000000fc */
[----:B01----:R-:W-:Y:S05]  /*b790*/  ENDCOLLECTIVE ;  /* 0x000000000000791b */ /* 0x003fea0003800000 */
.L_x_10926:
[----:B------:R-:W-:Y:S02]  /*b7a0*/  MOV R68, R247 ;  /* 0x000000f700447202 */ /* 0x000fe40000000f00 */
[----:B------:R-:W-:-:S07]  /*b7b0*/  MOV R74, R75 ;  /* 0x0000004b004a7202 */ /* 0x000fce0000000f00 */
[----:B------:R-:W-:Y:S05]  /*b7c0*/  WARPSYNC.COLLECTIVE R241, `(.L_x_10927) ;  /* 0x00000000f1087348 */ /* 0x000fea0003c00000 */
[----:B------:R0:W1:Y:S02]  /*b7d0*/  SHFL.DOWN P0, R75, R68, R69, R252 ;  /* 0x08000045444b7389 */ /* 0x00006400000000fc */
[----:B01----:R-:W-:Y:S05]  /*b7e0*/  ENDCOLLECTIVE ;  /* 0x000000000000791b */ /* 0x003fea0003800000 */
.L_x_10927:
[----:B------:R-:W-:Y:S05]  /*b7f0*/  WARPSYNC.COLLECTIVE R241, `(.L_x_10928) ;  /* 0x00000000f1087348 */ /* 0x000fea0003c00000 */
[----:B------:R0:W1:Y:S02]  /*b800*/  SHFL.IDX P3, R68, R236, R71, R70 ;  /* 0x00000047ec447389 */ /* 0x0000640000060046 */
[----:B01----:R-:W-:Y:S05]  /*b810*/  ENDCOLLECTIVE ;  /* 0x000000000000791b */ /* 0x003fea0003800000 */
.L_x_10928:
[----:B------:R-:W-:Y:S02]  /*b820*/  MOV R236, R61 ;  /* 0x0000003d00ec7202 */ /* 0x000fe40000000f00 */
[----:B------:R-:W-:-:S07]  /*b830*/  MOV R246, R68 ;  /* 0x0000004400f67202 */ /* 0x000fce0000000f00 */
[----:B------:R-:W-:Y:S05]  /*b840*/  WARPSYNC.COLLECTIVE R241, `(.L_x_10929) ;  /* 0x00000000f1087348 */ /* 0x000fea0003c00000 */
[----:B------:R0:W1:Y:S02]  /*b850*/  SHFL.IDX P3, R68, R236, R71, R70 ;  /* 0x00000047ec447389 */ /* 0x0000640000060046 */
[----:B01----:R-:W-:Y:S05]  /*b860*/  ENDCOLLECTIVE ;  /* 0x000000000000791b */ /* 0x003fea0003800000 */
.L_x_10929:
[----:B------:R-:W-:Y:S02]  /*b870*/  MOV R236, R62 ;  /* 0x0000003e00ec7202 */ /* 0x000fe40000000f00 */
[----:B------:R-:W-:-:S07]  /*b880*/  MOV R69, R68 ;  /* 0x0000004400457202 */ /* 0x000fce0000000f00 */
[----:B------:R-:W-:Y:S05]  /*b890*/  WARPSYNC.COLLECTIVE R241, `(.L_x_10930) ;  /* 0x00000000f1087348 */ /* 0x000fea0003c00000 */
[----:B------:R0:W1:Y:S02]  /*b8a0*/  SHFL.IDX P3, R68, R236, R71, R70 ;  /* 0x00000047ec447389 */ /* 0x0000640000060046 */
[----:B01----:R-:W-:Y:S05]  /*b8b0*/  ENDCOLLECTIVE ;  /* 0x000000000000791b */ /* 0x003fea0003800000 */
.L_x_10930:
[----:B------:R-:W-:Y:S02]  /*b8c0*/  MOV R236, R63 ;  /* 0x0000003f00ec7202 */ /* 0x000fe40000000f00 */
[----:B------:R-:W-:-:S07]  /*b8d0*/  MOV R251, R68 ;  /* 0x0000004400fb7202 */ /* 0x000fce0000000f00 */
[----:B------:R-:W-:Y:S05]  /*b8e0*/  WARPSYNC.COLLECTIVE R241, `(.L_x_10931) ;  /* 0x00000000f1087348 */ /* 0x000fea0003c00000 */
[----:B------:R0:W1:Y:S02]  /*b8f0*/  SHFL.IDX P3, R68, R236, R71, R70 ;  /* 0x00000047ec447389 */ /* 0x0000640000060046 */
[----:B01----:R-:W-:Y:S05]  /*b900*/  ENDCOLLECTIVE ;  /* 0x000000000000791b */ /* 0x003fea0003800000 */
.L_x_10931:
[----:B------:R-:W-:Y:S02]  /*b910*/  MOV R252, R68 ;  /* 0x0000004400fc7202 */ /* 0x000fe40000000f00 */
[----:B------:R-:W-:Y:S01]  /*b920*/  MOV R68, R246 ;  /* 0x000000f600447202 */ /* 0x000fe20000000f00 */
[----:B------:R-:W-:Y:S06]  /*b930*/  BRA `(.L_x_10932) ;  /* 0xffffff9800947947 */ /* 0x000fec000383ffff */
.L_x_10933:
        /* <DEDUP_REMOVED lines=12> */
.L_x_18719:


//--------------------- .text._Z25selective_scan_bwd_kernelI32Selective_Scan_bwd_kernel_traitsILi64ELi16ELb1ELb1ELb0ELb0ELb1EN3c104HalfENS1_7complexIfEEEEv12SSMParamsBwd --------------------------
	.section	.text._Z25selective_scan_bwd_kernelI32Selective_Scan_bwd_kernel_traitsILi64ELi16ELb1ELb1ELb0ELb0ELb1EN3c104HalfENS1_7complexIfEEEEv12SSMParamsBwd,"ax",@progbits
	.align	128
        .global         _Z25selective_scan_bwd_kernelI32Selective_Scan_bwd_kernel_traitsILi64ELi16ELb1ELb1ELb0ELb0ELb1EN3c104HalfENS1_7complexIfEEEEv12SSMParamsBwd
        .type           _Z25selective_scan_bwd_kernelI32Selective_Scan_bwd_kernel_traitsILi64ELi16ELb1ELb1ELb0ELb0ELb1EN3c104HalfENS1_7complexIfEEEEv12SSMParamsBwd,@function
        .size           _Z25selective_scan_bwd_kernelI32Selective_Scan_bwd_kernel_traitsILi64ELi16ELb1ELb1ELb0ELb0ELb1EN3c104HalfENS1_7complexIfEEEEv12SSMParamsBwd,(.L_x_18720 - _Z25selective_scan_bwd_kernelI32Selective_Scan_bwd_kernel_traitsILi64ELi16ELb1ELb1ELb0ELb0ELb1EN3c104HalfENS1_7complexIfEEEEv12SSMParamsBwd)
        .other          _Z25selective_scan_bwd_kernelI32Selective_Scan_bwd_kernel_traitsILi64ELi16ELb1ELb1ELb0ELb0ELb1EN3c104HalfENS1_7complexIfEEEEv12SSMParamsBwd,@"STO_CUDA_ENTRY STV_DEFAULT"
_Z25selective_scan_bwd_kernelI32Selective_Scan_bwd_kernel_traitsILi64ELi16ELb1ELb1ELb0ELb0ELb1EN3c104HalfENS1_7complexIfEEEEv12SSMParamsBwd:
.text._Z25selective_scan_bwd_kernelI32Selective_Scan_bwd_kernel_traitsILi64ELi16ELb1ELb1ELb0ELb0ELb1EN3c104HalfENS1_7complexIfEEEEv12SSMParamsBwd:
[----:B------:R-:W-:Y:S08]  /*0000*/  LDC R1, c[0x0][0x37c] ;  /* 0x0000df00ff017b82 */ /* 0x000ff00000000800 */
[----:B------:R-:W0:Y:S01]  /*0010*/  LDC.64 R2, c[0x0][0x458] ;  /* 0x00011600ff027b82 */ /* 0x000e220000000a00 */
[----:B------:R-:W1:Y:S01]  /*0020*/  S2R R109, SR_CTAID.Y ;  /* 0x00000000006d7919 */ /* 0x000e620000002600 */
[----:B------:R-:W2:Y:S01]  /*0030*/  LDCU.64 UR14, c[0x0][0x358] ;  /* 0x00006b00ff0e77ac */ /* 0x000ea20008000a00 */
[----:B------:R-:W3:Y:S05]  /*0040*/  LDCU.128 UR16, c[0x0][0x3f0] ;  /* 0x00007e00ff1077ac */ /* 0x000eea0008000c00 */
[----:B------:R-:W4:Y:S01]  /*0050*/  LDC.64 R4, c[0x0][0x470] ;  /* 0x00011c00ff047b82 */ /* 0x000f220000000a00 */
[----:B------:R-:W5:Y:S07]  /*0060*/  LDCU.128 UR20, c[0x0][0x400] ;  /* 0x00008000ff1477ac */ /* 0x000f6e0008000c00 */
[----:B------:R-:W3:Y:S01]  /*0070*/  LDC R10, c[0x0][0x398] ;  /* 0x0000e600ff0a7b82 */ /* 0x000ee20000000800 */
[----:B0-----:R-:W-:-:S07]  /*0080*/  ISETP.NE.U32.AND P0, PT, R2, RZ, PT ;  /* 0x000000ff0200720c */ /* 0x001fce0003f05070 */
[----:B------:R-:W0:Y:S01]  /*0090*/  S2UR UR10, SR_CTAID.X ;  /* 0x00000000000a79c3 */ /* 0x000e220000002500 */
[----:B------:R-:W-:Y:S02]  /*00a0*/  ISETP.NE.AND.EX P0, PT, R3, RZ, PT, P0 ;  /* 0x000000ff0300720c */ /* 0x000fe40003f05300 */
[----:B----4-:R-:W-:-:S05]  /*00b0*/  ISETP.NE.U32.AND P1, PT, R4, RZ, PT ;  /* 0x000000ff0400720c */ /* 0x010fca0003f25070 */
[----:B------:R-:W4:Y:S01]  /*00c0*/  LDC.64 R18, c[0x0][0x480] ;  /* 0x00012000ff127b82 */ /* 0x000f220000000a00 */
[----:B------:R-:W-:-:S05]  /*00d0*/  ISETP.NE.AND.EX P1, PT, R5, RZ, PT, P1 ;  /* 0x000000ff0500720c */ /* 0x000fca0003f25310 */
[C---:B-1----:R-:W-:Y:S02]  /*00e0*/  @P0 LEA R2, P2, R109.reuse, R2, 0x2 ;  /* 0x000000026d020211 */ /* 0x042fe400078410ff */
[----:B------:R-:W1:Y:S02]  /*00f0*/  LDC R17, c[0x0][0x394] ;  /* 0x0000e500ff117b82 */ /* 0x000e640000000800 */
[----:B------:R-:W-:-:S04]  /*0100*/  @P0 LEA.HI.X R3, R109, R3, RZ, 0x2, P2 ;  /* 0x000000036d030211 */ /* 0x000fc800010f14ff */
[C---:B------:R-:W-:Y:S01]  /*0110*/  @P1 LEA R4, P3, R109.reuse, R4, 0x2 ;  /* 0x000000046d041211 */ /* 0x040fe200078610ff */
[----:B--2---:R2:W4:Y:S01]  /*0120*/  @P0 LDG.E R8, desc[UR14][R2.64] ;  /* 0x0000000e02080981 */ /* 0x004522000c1e1900 */
[----:B------:R-:W1:Y:S02]  /*0130*/  LDC.64 R12, c[0x0][0x3b0] ;  /* 0x0000ec00ff0c7b82 */ /* 0x000e640000000a00 */
[----:B------:R-:W-:-:S05]  /*0140*/  @P1 LEA.HI.X R5, R109, R5, RZ, 0x2, P3 ;  /* 0x000000056d051211 */ /* 0x000fca00018f14ff */
[----:B------:R5:W4:Y:S01]  /*0150*/  @P1 LDG.E R9, desc[UR14][R4.64] ;  /* 0x0000000e04091981 */ /* 0x000b22000c1e1900 */
[----:B---3--:R-:W-:Y:S01]  /*0160*/  IABS R11, R10 ;  /* 0x0000000a000b7213 */ /* 0x008fe20000000000 */
[----:B------:R-:W3:Y:S03]  /*0170*/  LDC.64 R14, c[0x0][0x3c8] ;  /* 0x0000f200ff0e7b82 */ /* 0x000ee60000000a00 */
[----:B------:R-:W0:Y:S05]  /*0180*/  I2F.RP R0, R11 ;  /* 0x0000000b00007306 */ /* 0x000e2a0000209400 */
[----:B------:R-:W3:Y:S03]  /*0190*/  LDC.64 R20, c[0x0][0x448] ;  /* 0x00011200ff147b82 */ /* 0x000ee60000000a00 */
[----:B0-----:R-:W0:Y:S02]  /*01a0*/  MUFU.RCP R0, R0 ;  /* 0x0000000000007308 */ /* 0x001e240000001000 */
[----:B0-----:R-:W-:-:S06]  /*01b0*/  IADD3 R6, PT, PT, R0, 0xffffffe, RZ ;  /* 0x0ffffffe00067810 */ /* 0x001fcc0007ffe0ff */
[----:B------:R0:W2:Y:S01]  /*01c0*/  F2I.FTZ.U32.TRUNC.NTZ R7, R6 ;  /* 0x0000000600077305 */ /* 0x0000a2000021f000 */
[----:B------:R-:W-:Y:S01]  /*01d0*/  IABS R0, R109 ;  /* 0x0000006d00007213 */ /* 0x000fe20000000000 */
[----:B0-----:R-:W-:Y:S01]  /*01e0*/  HFMA2 R6, -RZ, RZ, 0, 0 ;  /* 0x00000000ff067431 */ /* 0x001fe200000001ff */
[----:B--2---:R-:W-:-:S05]  /*01f0*/  IADD3 R2, PT, PT, RZ, -R7, RZ ;  /* 0x80000007ff027210 */ /* 0x004fca0007ffe0ff */
[----:B------:R-:W-:-:S04]  /*0200*/  IMAD R3, R2, R11, RZ ;  /* 0x0000000b02037224 */ /* 0x000fc800078e02ff */
[----:B------:R-:W-:Y:S01]  /*0210*/  IMAD.HI.U32 R7, R7, R3, R6 ;  /* 0x0000000307077227 */ /* 0x000fe200078e0006 */
[----:B------:R-:W-:-:S05]  /*0220*/  UIMAD.WIDE.U32 UR4, UR10, UR16, URZ ;  /* 0x000000100a0472a5 */ /* 0x000fca000f8e00ff */
[----:B------:R-:W-:Y:S01]  /*0230*/  IMAD.HI.U32 R7, R7, R0, RZ ;  /* 0x0000000007077227 */ /* 0x000fe200078e00ff */
[----:B------:R-:W-:Y:S02]  /*0240*/  UIMAD UR6, UR10, UR17, UR5 ;  /* 0x000000110a0672a4 */ /* 0x000fe4000f8e0205 */
[----:B------:R-:W-:Y:S01]  /*0250*/  MOV R3, UR5 ;  /* 0x0000000500037c02 */ /* 0x000fe20008000f00 */
[----:B------:R-:W0:Y:S01]  /*0260*/  LDCU.64 UR16, c[0x0][0x4b8] ;  /* 0x00009700ff1077ac */ /* 0x000e220008000a00 */
[----:B------:R-:W-:Y:S02]  /*0270*/  IADD3 R2, PT, PT, -R7, RZ, RZ ;  /* 0x000000ff07027210 */ /* 0x000fe40007ffe1ff */
[----:B------:R-:W-:-:S03]  /*0280*/  MOV R3, UR6 ;  /* 0x0000000600037c02 */ /* 0x000fc60008000f00 */
[----:B------:R-:W-:Y:S01]  /*0290*/  IMAD R0, R11, R2, R0 ;  /* 0x000000020b007224 */ /* 0x000fe200078e0200 */
[----:B------:R-:W-:-:S05]  /*02a0*/  MOV R2, UR4 ;  /* 0x0000000400027c02 */ /* 0x000fca0008000f00 */
[----:B------:R-:W-:Y:S01]  /*02b0*/  IMAD.WIDE.U32 R2, R109, UR18, R2 ;  /* 0x000000126d027c25 */ /* 0x000fe2000f8e0002 */
[----:B------:R-:W-:Y:S02]  /*02c0*/  ISETP.GT.U32.AND P2, PT, R11, R0, PT ;  /* 0x000000000b00720c */ /* 0x000fe40003f44070 */
[----:B------:R-:W-:Y:S01]  /*02d0*/  R2UR UR8, R2 ;  /* 0x00000000020872ca */ /* 0x000fe200000e0000 */
[----:B-----5:R-:W-:Y:S01]  /*02e0*/  UIMAD.WIDE.U32 UR4, UR10, UR20, URZ ;  /* 0x000000140a0472a5 */ /* 0x020fe2000f8e00ff */
[----:B------:R-:W-:-:S09]  /*02f0*/  R2UR UR9, R3 ;  /* 0x00000000030972ca */ /* 0x000fd200000e0000 */
[-C--:B------:R-:W-:Y:S02]  /*0300*/  @!P2 IADD3 R0, PT, PT, R0, -R11.reuse, RZ ;  /* 0x8000000b0000a210 */ /* 0x080fe40007ffe0ff */
[----:B------:R-:W-:Y:S02]  /*0310*/  MOV R4, UR8 ;  /* 0x0000000800047c02 */ /* 0x000fe40008000f00 */
[----:B------:R-:W-:Y:S02]  /*0320*/  ISETP.GE.U32.AND P4, PT, R0, R11, PT ;  /* 0x0000000b0000720c */ /* 0x000fe40003f86070 */
[----:B------:R-:W-:Y:S01]  /*0330*/  LOP3.LUT R4, R109, R10, RZ, 0x3c, !PT ;  /* 0x0000000a6d047212 */ /* 0x000fe200078e3cff */
[----:B------:R-:W-:Y:S01]  /*0340*/  UIMAD UR6, UR10, UR21, UR5 ;  /* 0x000000150a0672a4 */ /* 0x000fe2000f8e0205 */
[----:B------:R-:W-:Y:S01]  /*0350*/  ISETP.NE.AND P5, PT, R10, RZ, PT ;  /* 0x000000ff0a00720c */ /* 0x000fe20003fa5270 */
[----:B------:R-:W2:Y:S01]  /*0360*/  LDCU.64 UR20, c[0x0][0x4c0] ;  /* 0x00009800ff1477ac */ /* 0x000ea20008000a00 */
[----:B------:R-:W-:-:S02]  /*0370*/  ISETP.GE.AND P3, PT, R4, RZ, PT ;  /* 0x000000ff0400720c */ /* 0x000fc40003f66270 */
[----:B------:R-:W-:Y:S02]  /*0380*/  @!P2 IADD3 R7, PT, PT, R7, 0x1, RZ ;  /* 0x000000010707a810 */ /* 0x000fe40007ffe0ff */
[----:B------:R-:W-:Y:S02]  /*0390*/  MOV R3, UR5 ;  /* 0x0000000500037c02 */ /* 0x000fe40008000f00 */
[----:B----4-:R-:W-:Y:S02]  /*03a0*/  ISETP.NE.U32.AND P2, PT, R18, RZ, PT ;  /* 0x000000ff1200720c */ /* 0x010fe40003f45070 */
[----:B------:R-:W-:Y:S02]  /*03b0*/  MOV R2, UR4 ;  /* 0x0000000400027c02 */ /* 0x000fe40008000f00 */
[----:B------:R-:W-:Y:S01]  /*03c0*/  MOV R3, UR6 ;  /* 0x0000000600037c02 */ /* 0x000fe20008000f00 */
[----:B------:R-:W4:Y:S01]  /*03d0*/  LDCU.128 UR4, c[0x0][0x460] ;  /* 0x00008c00ff0477ac */ /* 0x000f220008000c00 */
[----:B------:R-:W-:-:S02]  /*03e0*/  @P4 IADD3 R7, PT, PT, R7, 0x1, RZ ;  /* 0x0000000107074810 */ /* 0x000fc40007ffe0ff */
[----:B-1----:R-:W-:Y:S02]  /*03f0*/  LEA R4, R17, 0xfffffc00, 0xa ;  /* 0xfffffc0011047811 */ /* 0x002fe400078e50ff */
[----:B------:R-:W-:Y:S02]  /*0400*/  MOV R5, UR9 ;  /* 0x0000000900057c02 */ /* 0x000fe40008000f00 */
[----:B------:R-:W-:Y:S01]  /*0410*/  ISETP.NE.AND.EX P2, PT, R19, RZ, PT, P2 ;  /* 0x000000ff1300720c */ /* 0x000fe20003f45320 */
[----:B------:R-:W-:Y:S01]  /*0420*/  IMAD.WIDE.U32 R2, R109, UR22, R2 ;  /* 0x000000166d027c25 */ /* 0x000fe2000f8e0002 */
[----:B------:R-:W-:Y:S01]  /*0430*/  @!P3 IADD3 R7, PT, PT, -R7, RZ, RZ ;  /* 0x000000ff0707b210 */ /* 0x000fe20007ffe1ff */
[----:B0-----:R-:W-:Y:S01]  /*0440*/  USHF.R.U64 UR13, UR16, 0x1, UR17 ;  /* 0x00000001100d7899 */ /* 0x001fe20008001211 */
[----:B------:R-:W-:Y:S01]  /*0450*/  R2UR UR24, R4 ;  /* 0x00000000041872ca */ /* 0x000fe200000e0000 */
[C---:B------:R-:W-:Y:S01]  /*0460*/  IMAD R0, R109.reuse, UR19, R5 ;  /* 0x000000136d007c24 */ /* 0x040fe2000f8e0205 */
[----:B------:R-:W-:Y:S01]  /*0470*/  @!P5 LOP3.LUT R7, RZ, R10, RZ, 0x33, !PT ;  /* 0x0000000aff07d212 */ /* 0x000fe200078e33ff */
[----:B------:R-:W-:Y:S01]  /*0480*/  IMAD R11, R109, UR23, R3 ;  /* 0x000000176d0b7c24 */ /* 0x000fe2000f8e0203 */
[----:B------:R-:W-:Y:S01]  /*0490*/  USHF.R.U32.HI UR16, URZ, 0x1, UR17 ;  /* 0x00000001ff107899 */ /* 0x000fe20008011611 */
[----:B------:R-:W0:Y:S01]  /*04a0*/  LDC.64 R18, c[0x0][0x528] ;  /* 0x00014a00ff127b82 */ /* 0x000e220000000a00 */
[----:B------:R-:W-:Y:S01]  /*04b0*/  SHF.R.S32.HI R3, RZ, 0x1f, R7 ;  /* 0x0000001fff037819 */ /* 0x000fe20000011407 */
[----:B------:R-:W-:Y:S01]  /*04c0*/  IMAD.WIDE.U32 R4, R12, UR10, RZ ;  /* 0x0000000a0c047c25 */ /* 0x000fe2000f8e00ff */
[----:B------:R-:W-:Y:S01]  /*04d0*/  R2UR UR12, R0 ;  /* 0x00000000000c72ca */ /* 0x000fe200000e0000 */
[----:B------:R-:W1:Y:S01]  /*04e0*/  LDCU.64 UR18, c[0x0][0x498] ;  /* 0x00009300ff1277ac */ /* 0x000e620008000a00 */
[----:B------:R-:W-:Y:S01]  /*04f0*/  R2UR UR17, R3 ;  /* 0x00000000031172ca */ /* 0x000fe200000e0000 */
[----:B------:R-:W-:-:S02]  /*0500*/  IMAD R5, R13, UR10, R5 ;  /* 0x0000000a0d057c24 */ /* 0x000fc4000f8e0205 */
[----:B------:R-:W5:Y:S01]  /*0510*/  @P2 LDC R10, c[0x0][0x384] ;  /* 0x0000e100ff0a2b82 */ /* 0x000f620000000800 */
[C---:B------:R-:W-:Y:S01]  /*0520*/  R2UR UR9, R7.reuse ;  /* 0x00000000070972ca */ /* 0x040fe200000e0000 */
[----:B------:R-:W-:Y:S01]  /*0530*/  USHF.R.S32.HI UR23, URZ, 0x1f, UR24 ;  /* 0x0000001fff177899 */ /* 0x000fe20008011418 */
[----:B------:R-:W-:Y:S01]  /*0540*/  R2UR UR22, R7 ;  /* 0x00000000071672ca */ /* 0x000fe200000e0000 */
[----:B---3--:R-:W-:Y:S01]  /*0550*/  IMAD R0, R3, R14, RZ ;  /* 0x0000000e03007224 */ /* 0x008fe200078e02ff */
[----:B------:R-:W-:-:S03]  /*0560*/  IADD3 R2, P3, PT, R2, UR24, RZ ;  /* 0x0000001802027c10 */ /* 0x000fc6000ff7e0ff */
[----:B------:R-:W3:Y:S01]  /*0570*/  LDC.64 R12, c[0x0][0x4a0] ;  /* 0x00012800ff0c7b82 */ /* 0x000ee20000000a00 */
[----:B------:R-:W-:Y:S01]  /*0580*/  UIADD3 UR8, UP0, UPT, UR24, UR8, URZ ;  /* 0x0000000818087290 */ /* 0x000fe2000ff1e0ff */
[----:B------:R-:W-:Y:S01]  /*0590*/  IMAD.WIDE.U32 R4, R7, R14, R4 ;  /* 0x0000000e07047225 */ /* 0x000fe200078e0004 */
[C---:B----4-:R-:W-:Y:S02]  /*05a0*/  LEA R14, P4, R2.reuse, UR6, 0x1 ;  /* 0x00000006020e7c11 */ /* 0x050fe4000f8808ff */
[----:B------:R-:W-:Y:S01]  /*05b0*/  IADD3.X R11, PT, PT, R11, UR23, RZ, P3, !PT ;  /* 0x000000170b0b7c10 */ /* 0x000fe20009ffe4ff */
[----:B------:R-:W-:Y:S01]  /*05c0*/  IMAD R7, R7, R15, R0 ;  /* 0x0000000f07077224 */ /* 0x000fe200078e0200 */
[----:B------:R-:W-:Y:S01]  /*05d0*/  ULEA UR11, UP1, UR8, UR4, 0x1 ;  /* 0x00000004080b7291 */ /* 0x000fe2000f8208ff */
[----:B------:R-:W-:Y:S01]  /*05e0*/  LEA R3, R17, 0xfffff800, 0xb ;  /* 0xfffff80011037811 */ /* 0x000fe200078e58ff */
[----:B------:R-:W-:Y:S01]  /*05f0*/  UIADD3.X UR12, UPT, UPT, UR23, UR12, URZ, UP0, !UPT ;  /* 0x0000000c170c7290 */ /* 0x000fe200087fe4ff */
[----:B------:R-:W4:Y:S01]  /*0600*/  @P2 LDC R15, c[0x0][0x38c] ;  /* 0x0000e300ff0f2b82 */ /* 0x000f220000000800 */
[----:B--2---:R-:W-:Y:S01]  /*0610*/  UIMAD UR4, UR17, UR20, URZ ;  /* 0x00000014110472a4 */ /* 0x004fe2000f8e02ff */
[----:B------:R-:W-:Y:S01]  /*0620*/  LEA.HI.X R11, R2, UR7, R11, 0x1, P4 ;  /* 0x00000007020b7c11 */ /* 0x000fe2000a0f0c0b */
[----:B------:R-:W-:Y:S01]  /*0630*/  ULEA.HI.X UR12, UR8, UR5, UR12, 0x1, UP1 ;  /* 0x00000005080c7291 */ /* 0x000fe200088f0c0c */
[----:B------:R-:W-:Y:S01]  /*0640*/  IADD3 R2, PT, PT, R5, R7, RZ ;  /* 0x0000000705027210 */ /* 0x000fe20007ffe0ff */
[----:B------:R-:W-:Y:S01]  /*0650*/  UIMAD.WIDE.U32 UR8, UR9, UR20, URZ ;  /* 0x00000014090872a5 */ /* 0x000fe2000f8e00ff */
[----:B------:R-:W-:Y:S01]  /*0660*/  IADD3 R6, P4, PT, R3, R4, RZ ;  /* 0x0000000403067210 */ /* 0x000fe20007f9e0ff */
[----:B------:R-:W-:Y:S01]  /*0670*/  UIMAD UR5, UR22, UR21, UR4 ;  /* 0x00000015160572a4 */ /* 0x000fe2000f8e0204 */
[----:B------:R-:W2:Y:S01]  /*0680*/  @P2 LDC.64 R4, c[0x0][0x480] ;  /* 0x00012000ff042b82 */ /* 0x000ea20000000a00 */
[----:B-1----:R-:W-:Y:S01]  /*0690*/  UIMAD.WIDE.U32 UR6, UR10, UR18, URZ ;  /* 0x000000120a0672a5 */ /* 0x002fe2000f8e00ff */
[----:B------:R-:W1:Y:S03]  /*06a0*/  LDCU.64 UR20, c[0x0][0x538] ;  /* 0x0000a700ff1477ac */ /* 0x000e660008000a00 */
[----:B------:R-:W-:-:S02]  /*06b0*/  UIMAD UR7, UR10, UR19, UR7 ;  /* 0x000000130a0772a4 */ /* 0x000fc4000f8e0207 */
[----:B-----5:R-:W-:Y:S01]  /*06c0*/  @P2 IMAD R0, R10, UR10, R109 ;  /* 0x0000000a0a002c24 */ /* 0x020fe2000f8e026d */
[----:B------:R-:W-:Y:S01]  /*06d0*/  LEA.HI.X.SX32 R10, R3, R2, 0x1, P4 ;  /* 0x00000002030a7211 */ /* 0x000fe200020f0eff */
[----:B------:R-:W-:Y:S01]  /*06e0*/  UIADD3 UR9, UPT, UPT, UR9, UR5, URZ ;  /* 0x0000000509097290 */ /* 0x000fe2000fffe0ff */
[----:B------:R-:W-:Y:S01]  /*06f0*/  ISETP.GE.AND P3, PT, R17, 0x1, PT ;  /* 0x000000011100780c */ /* 0x000fe20003f66270 */
[----:B---3--:R-:W-:Y:S01]  /*0700*/  IMAD.WIDE.U32 R2, R109, R12, UR6 ;  /* 0x000000066d027e25 */ /* 0x008fe2000f8e000c */
[----:B------:R-:W-:Y:S01]  /*0710*/  UMOV UR4, URZ ;  /* 0x000000ff00047c82 */ /* 0x000fe20008000000 */
[----:B------:R-:W-:Y:S02]  /*0720*/  UIMAD UR16, UR16, UR10, URZ ;  /* 0x0000000a101072a4 */ /* 0x000fe4000f8e02ff */
[----:B------:R-:W-:Y:S01]  /*0730*/  UIMAD.WIDE.U32 UR8, UR10, UR13, UR8 ;  /* 0x0000000d0a0872a5 */ /* 0x000fe2000f8e0008 */
[----:B------:R-:W-:Y:S01]  /*0740*/  @P2 IMAD R0, R0, R17, RZ ;  /* 0x0000001100002224 */ /* 0x000fe200078e02ff */
[----:B------:R-:W-:-:S02]  /*0750*/  UMOV UR5, URZ ;  /* 0x000000ff00057c82 */ /* 0x000fc40008000000 */
[----:B------:R-:W-:Y:S01]  /*0760*/  UIADD3 UR6, UPT, UPT, UR9, UR16, URZ ;  /* 0x0000001009067290 */ /* 0x000fe2000fffe0ff */
[----:B----4-:R-:W-:Y:S01]  /*0770*/  @P2 IMAD R7, R0, R15, RZ ;  /* 0x0000000f00072224 */ /* 0x010fe200078e02ff */
[----:B-1----:R-:W-:Y:S01]  /*0780*/  ULEA UR7, UP0, UR8, UR20, 0x3 ;  /* 0x0000001408077291 */ /* 0x002fe2000f8018ff */
[----:B------:R-:W-:Y:S01]  /*0790*/  CS2R R98, SRZ ;  /* 0x0000000000627805 */ /* 0x000fe2000001ff00 */
[----:B------:R-:W-:Y:S02]  /*07a0*/  HFMA2 R108, -RZ, RZ, 0, 0 ;  /* 0x00000000ff6c7431 */ /* 0x000fe400000001ff */
[----:B--2---:R-:W-:Y:S01]  /*07b0*/  @P2 IMAD.WIDE R98, R7, 0x10, R4 ;  /* 0x0000001007622825 */ /* 0x004fe200078e0204 */
[----:B------:R-:W-:Y:S01]  /*07c0*/  ULEA.HI.X UR8, UR8, UR21, UR6, 0x3, UP0 ;  /* 0x0000001508087291 */ /* 0x000fe200080f1c06 */
[----:B------:R-:W-:Y:S02]  /*07d0*/  MOV R107, RZ ;  /* 0x000000ff006b7202 */ /* 0x000fe40000000f00 */
[----:B------:R-:W-:Y:S01]  /*07e0*/  @P0 R2UR UR4, R8 ;  /* 0x00000000080402ca */ /* 0x000fe200000e0000 */
[----:B------:R-:W-:Y:S01]  /*07f0*/  IMAD R8, R109, R13, R3 ;  /* 0x0000000d6d087224 */ /* 0x000fe200078e0203 */
[----:B------:R-:W-:-:S04]  /*0800*/  IADD3 R2, P0, PT, R2, UR24, RZ ;  /* 0x0000001802027c10 */ /* 0x000fc8000ff1e0ff */
[----:B------:R-:W-:Y:S02]  /*0810*/  IADD3.X R8, PT, PT, R8, UR23, RZ, P0, !PT ;  /* 0x0000001708087c10 */ /* 0x000fe400087fe4ff */
[----:B------:R-:W-:Y:S02]  /*0820*/  @P1 R2UR UR5, R9 ;  /* 0x00000000090512ca */ /* 0x000fe400000e0000 */
[----:B0-----:R-:W-:Y:S02]  /*0830*/  LEA R3, P0, R2, R18, 0x1 ;  /* 0x0000001202037211 */ /* 0x001fe400078008ff */
        /* <DEDUP_REMOVED lines=10> */
[----:B------:R-:W-:Y:S02]  /*08e0*/  R2UR UR34, R3 ;  /* 0x00000000032272ca */ /* 0x000fe400000e0000 */
[----:B------:R-:W-:Y:S02]  /*08f0*/  R2UR UR35, R4 ;  /* 0x00000000042372ca */ /* 0x000fe400000e0000 */
[----:B------:R-:W-:-:S02]  /*0900*/  R2UR UR37, R0 ;  /* 0x00000000002572ca */ /* 0x000fc400000e0000 */
[----:B------:R-:W-:Y:S02]  /*0910*/  R2UR UR36, R2 ;  /* 0x00000000022472ca */ /* 0x000fe400000e0000 */
[----:B------:R-:W-:Y:S02]  /*0920*/  MOV R107, RZ ;  /* 0x000000ff006b7202 */ /* 0x000fe40000000f00 */
[----:B------:R-:W-:Y:S02]  /*0930*/  MOV R108, RZ ;  /* 0x000000ff006c7202 */ /* 0x000fe40000000f00 */
[----:B--2---:R-:W-:Y:S01]  /*0940*/  MOV R105, UR10 ;  /* 0x0000000a00697c02 */ /* 0x004fe20008000f00 */
[----:B------:R-:W-:Y:S01]  /*0950*/  UMOV UR10, UR12 ;  /* 0x0000000c000a7c82 */ /* 0x000fe20008000000 */
[----:B-1----:R-:W-:-:S03]  /*0960*/  ULEA UR6, UR9, UR6, 0x18 ;  /* 0x0000000609067291 */ /* 0x002fc6000f8ec0ff */
[----:B------:R-:W-:Y:S01]  /*0970*/  UMOV UR9, UR11 ;  /* 0x0000000b00097c82 */ /* 0x000fe20008000000 */
[C---:B0-----:R-:W-:Y:S02]  /*0980*/  SHF.L.U32 R0, R106.reuse, 0x1, RZ ;  /* 0x000000016a007819 */ /* 0x041fe400000006ff */
[----:B------:R-:W-:Y:S02]  /*0990*/  LOP3.LUT R104, R106, 0x1f, RZ, 0xc0, !PT ;  /* 0x0000001f6a687812 */ /* 0x000fe400078ec0ff */
[----:B------:R-:W-:Y:S02]  /*09a0*/  LOP3.LUT R9, R0, 0x7c0, RZ, 0xc0, !PT ;  /* 0x000007c000097812 */ /* 0x000fe400078ec0ff */
[----:B------:R-:W-:Y:S02]  /*09b0*/  LEA R103, R106, UR6, 0x4 ;  /* 0x000000066a677c11 */ /* 0x000fe4000f8e20ff */
[----:B------:R-:W-:-:S07]  /*09c0*/  LOP3.LUT R0, R9, 0x1f, R106, 0xf8, !PT ;  /* 0x0000001f09007812 */ /* 0x000fce00078ef86a */
.L_x_11036:
[----:B------:R-:W-:Y:S01]  /*09d0*/  BAR.SYNC.DEFER_BLOCKING 0x0 ;  /* 0x0000000000007b1d */ /* 0x000fe20000010000 */
[----:B0-----:R-:W-:Y:S02]  /*09e0*/  MOV R2, UR9 ;  /* 0x0000000900027c02 */ /* 0x001fe40008000f00 */
[----:B------:R-:W-:-:S03]  /*09f0*/  MOV R3, UR10 ;  /* 0x0000000a00037c02 */ /* 0x000fc60008000f00 */
[----:B------:R-:W0:Y:S01]  /*0a00*/  S2R R102, SR_LANEID ;  /* 0x0000000000667919 */ /* 0x000e220000000000 */
[C---:B------:R-:W-:Y:S01]  /*0a10*/  IMAD.WIDE.U32 R2, R0.reuse, 0x10, R2 ;  /* 0x0000001000027825 */ /* 0x040fe200078e0002 */
[----:B------:R-:W1:Y:S01]  /*0a20*/  S2UR UR11, SR_CgaCtaId ;  /* 0x00000000000b79c3 */ /* 0x000e620000008800 */
[----:B------:R-:W-:Y:S01]  /*0a30*/  UMOV UR6, 0x400 ;  /* 0x0000040000067882 */ /* 0x000fe20000000000 */
[----:B------:R-:W-:Y:S01]  /*0a40*/  MOV R16, UR32 ;  /* 0x0000002000107c02 */ /* 0x000fe20008000f00 */
[----:B------:R-:W2:Y:S01]  /*0a50*/  LDCU.64 UR12, c[0x0][0x510] ;  /* 0x0000a200ff0c77ac */ /* 0x000ea20008000a00 */
[----:B------:R-:W-:Y:S02]  /*0a60*/  MOV R17, UR33 ;  /* 0x0000002100117c02 */ /* 0x000fe40008000f00 */
[----:B------:R-:W-:Y:S01]  /*0a70*/  MOV R18, UR34 ;  /* 0x0000002200127c02 */ /* 0x000fe20008000f00 */
[----:B------:R-:W3:Y:S01]  /*0a80*/  LDCU.64 UR16, c[0x0][0x490] ;  /* 0x00009200ff1077ac */ /* 0x000ee20008000a00 */
[----:B------:R-:W-:Y:S01]  /*0a90*/  MOV R19, UR35 ;  /* 0x0000002300137c02 */ /* 0x000fe20008000f00 */
[----:B------:R-:W4:Y:S01]  /*0aa0*/  LDC.64 R52, c[0x0][0x478] ;  /* 0x00011e00ff347b82 */ /* 0x000f220000000a00 */
[----:B------:R-:W5:Y:S04]  /*0ab0*/  LDG.E.128 R4, desc[UR14][R2.64] ;  /* 0x0000000e02047981 */ /* 0x000f68000c1e1d00 */
[----:B------:R-:W2:Y:S01]  /*0ac0*/  LDG.E.128 R20, desc[UR14][R2.64+0x200] ;  /* 0x0002000e02147981 */ /* 0x000ea2000c1e1d00 */
[----:B------:R-:W-:Y:S01]  /*0ad0*/  IMAD.WIDE.U32 R16, R0, 0x10, R16 ;  /* 0x0000001000107825 */ /* 0x000fe200078e0010 */
[----:B-1----:R-:W-:Y:S01]  /*0ae0*/  ULEA UR6, UR11, UR6, 0x18 ;  /* 0x000000060b067291 */ /* 0x002fe2000f8ec0ff */
[----:B0-----:R-:W-:-:S05]  /*0af0*/  IADD3 R101, PT, PT, R9, R102, RZ ;  /* 0x0000006609657210 */ /* 0x001fca0007ffe0ff */
[----:B------:R-:W-:-:S04]  /*0b00*/  LEA R101, R101, UR6, 0x4 ;  /* 0x0000000665657c11 */ /* 0x000fc8000f8e20ff */
[----:B------:R-:W-:Y:S01]  /*0b10*/  LEA R100, R102, R101, 0x4 ;  /* 0x0000006566647211 */ /* 0x000fe200078e20ff */
[----:B-----5:R-:W-:Y:S04]  /*0b20*/  STS.128 [R101], R4 ;  /* 0x0000000465007388 */ /* 0x020fe80000000c00 */
[----:B--2---:R0:W-:Y:S01]  /*0b30*/  STS.128 [R101+0x200], R20 ;  /* 0x0002001465007388 */ /* 0x0041e20000000c00 */
[----:B------:R-:W-:-:S03]  /*0b40*/  NOP ;  /* 0x0000000000007918 */ /* 0x000fc60000000000 */
[----:B------:R-:W1:Y:S04]  /*0b50*/  LDS.128 R28, [R100] ;  /* 0x00000000641c7984 */ /* 0x000e680000000c00 */
[----:B------:R-:W-:Y:S01]  /*0b60*/  LDS.128 R12, [R100+0x10] ;  /* 0x00001000640c7984 */ /* 0x000fe20000000c00 */
[----:B------:R-:W-:Y:S01]  /*0b70*/  BAR.SYNC.DEFER_BLOCKING 0x0 ;  /* 0x0000000000007b1d */ /* 0x000fe20000010000 */
[----:B------:R-:W-:-:S07]  /*0b80*/  IMAD.WIDE.U32 R18, R0, 0x10, R18 ;  /* 0x0000001000127825 */ /* 0x000fce00078e0012 */
[----:B------:R-:W2:Y:S08]  /*0b90*/  S2UR UR6, SR_CTAID.X ;  /* 0x00000000000679c3 */ /* 0x000eb00000002500 */
[----:B0-----:R-:W2:Y:S08]  /*0ba0*/  LDC.64 R20, c[0x0][0x410] ;  /* 0x00010400ff147b82 */ /* 0x001eb00000000a00 */
[----:B------:R-:W0:Y:S01]  /*0bb0*/  LDC.64 R22, c[0x0][0x418] ;  /* 0x00010600ff167b82 */ /* 0x000e220000000a00 */
[----:B------:R-:W5:Y:S04]  /*0bc0*/  LDG.E.128 R24, desc[UR14][R16.64] ;  /* 0x0000000e10187981 */ /* 0x000f68000c1e1d00 */
[----:B------:R-:W3:Y:S04]  /*0bd0*/  LDG.E.128 R32, desc[UR14][R16.64+0x200] ;  /* 0x0002000e10207981 */ /* 0x000ee8000c1e1d00 */
[----:B-----5:R5:W-:Y:S04]  /*0be0*/  STS.128 [R101], R24 ;  /* 0x0000001865007388 */ /* 0x020be80000000c00 */
[----:B---3--:R3:W-:Y:S01]  /*0bf0*/  STS.128 [R101+0x200], R32 ;  /* 0x0002002065007388 */ /* 0x0087e20000000c00 */
[----:B------:R-:W-:-:S03]  /*0c00*/  NOP ;  /* 0x0000000000007918 */ /* 0x000fc60000000000 */
[----:B------:R-:W-:Y:S04]  /*0c10*/  LDS.128 R4, [R100] ;  /* 0x0000000064047984 */ /* 0x000fe80000000c00 */
[----:B------:R-:W-:Y:S01]  /*0c20*/  LDS.128 R8, [R100+0x10] ;  /* 0x0000100064087984 */ /* 0x000fe20000000c00 */
[----:B-----5:R-:W5:Y:S08]  /*0c30*/  LDC.64 R24, c[0x0][0x488] ;  /* 0x00012200ff187b82 */ /* 0x020f700000000a00 */
[----:B------:R-:W-:Y:S01]  /*0c40*/  BAR.SYNC.DEFER_BLOCKING 0x0 ;  /* 0x0000000000007b1d */ /* 0x000fe20000010000 */
[----:B------:R-:W-:Y:S01]  /*0c50*/  LEA R2, R105, 0xfffffc00, 0xa ;  /* 0xfffffc0069027811 */ /* 0x000fe200078e50ff */
[----:B------:R-:W-:-:S06]  /*0c60*/  HFMA2 R3, -RZ, RZ, 0, 0 ;  /* 0x00000000ff037431 */ /* 0x000fcc00000001ff */
[----:B---3--:R-:W3:Y:S08]  /*0c70*/  LDC.64 R32, c[0x0][0x420] ;  /* 0x00010800ff207b82 */ /* 0x008ef00000000a00 */
[----:B------:R-:W4:Y:S01]  /*0c80*/  LDC.64 R34, c[0x0][0x428] ;  /* 0x00010a00ff227b82 */ /* 0x000f220000000a00 */
[----:B------:R-:W3:Y:S04]  /*0c90*/  LDG.E.128 R36, desc[UR14][R18.64] ;  /* 0x0000000e12247981 */ /* 0x000ee8000c1e1d00 */
[----:B------:R-:W4:Y:S01]  /*0ca0*/  LDG.E.128 R40, desc[UR14][R18.64+0x200] ;  /* 0x0002000e12287981 */ /* 0x000f22000c1e1d00 */
[----:B--2---:R-:W-:-:S04]  /*0cb0*/  IMAD.WIDE.U32 R16, R20, UR6, R2 ;  /* 0x0000000614107c25 */ /* 0x004fc8000f8e0002 */
[----:B------:R-:W-:Y:S02]  /*0cc0*/  IMAD R17, R21, UR6, R17 ;  /* 0x0000000615117c24 */ /* 0x000fe4000f8e0211 */
[----:B0-----:R-:W-:-:S04]  /*0cd0*/  IMAD.WIDE.U32 R16, R109, R22, R16 ;  /* 0x000000166d107225 */ /* 0x001fc800078e0010 */
[----:B------:R-:W-:Y:S01]  /*0ce0*/  IMAD R17, R109, R23, R17 ;  /* 0x000000176d117224 */ /* 0x000fe200078e0211 */
[----:B-----5:R-:W-:-:S04]  /*0cf0*/  LEA R20, P0, R16, R24, 0x1 ;  /* 0x0000001810147211 */ /* 0x020fc800078008ff */
[----:B------:R-:W-:-:S03]  /*0d00*/  LEA.HI.X R21, R16, R25, R17, 0x1, P0 ;  /* 0x0000001910157211 */ /* 0x000fc600000f0c11 */
[----:B------:R-:W-:Y:S01]  /*0d10*/  IMAD.WIDE.U32 R20, R0, 0x10, R20 ;  /* 0x0000001000147825 */ /* 0x000fe200078e0014 */
[----:B---3--:R-:W-:Y:S04]  /*0d20*/  STS.128 [R101], R36 ;  /* 0x0000002465007388 */ /* 0x008fe80000000c00 */
[----:B----4-:R0:W-:Y:S01]  /*0d30*/  STS.128 [R101+0x200], R40 ;  /* 0x0002002865007388 */ /* 0x0101e20000000c00 */
[----:B------:R-:W-:-:S03]  /*0d40*/  NOP ;  /* 0x0000000000007918 */ /* 0x000fc60000000000 */
[----:B------:R-:W-:Y:S04]  /*0d50*/  LDS.128 R24, [R100] ;  /* 0x0000000064187984 */ /* 0x000fe80000000c00 */
[----:B------:R-:W-:Y:S01]  /*0d60*/  LDS.128 R16, [R100+0x10] ;  /* 0x0000100064107984 */ /* 0x000fe20000000c00 */
[----:B------:R-:W-:Y:S06]  /*0d70*/  BAR.SYNC.DEFER_BLOCKING 0x0 ;  /* 0x0000000000007b1d */ /* 0x000fec0000010000 */
[----:B------:R-:W2:Y:S04]  /*0d80*/  LDG.E.128 R44, desc[UR14][R20.64] ;  /* 0x0000000e142c7981 */ /* 0x000ea8000c1e1d00 */
[----:B------:R-:W3:Y:S01]  /*0d90*/  LDG.E.128 R48, desc[UR14][R20.64+0x200] ;  /* 0x0002000e14307981 */ /* 0x000ee2000c1e1d00 */
[----:B------:R-:W-:-:S04]  /*0da0*/  IMAD.WIDE.U32 R22, R32, UR6, R2 ;  /* 0x0000000620167c25 */ /* 0x000fc8000f8e0002 */
[----:B------:R-:W-:Y:S02]  /*0db0*/  IMAD R23, R33, UR6, R23 ;  /* 0x0000000621177c24 */ /* 0x000fe4000f8e0217 */
[----:B------:R-:W-:-:S04]  /*0dc0*/  IMAD.WIDE.U32 R22, R109, R34, R22 ;  /* 0x000000226d167225 */ /* 0x000fc800078e0016 */
[----:B------:R-:W-:Y:S01]  /*0dd0*/  IMAD R23, R109, R35, R23 ;  /* 0x000000236d177224 */ /* 0x000fe200078e0217 */
[----:B0-----:R-:W-:-:S04]  /*0de0*/  LEA R40, P0, R22, R52, 0x1 ;  /* 0x0000003416287211 */ /* 0x001fc800078008ff */
[----:B------:R-:W-:-:S03]  /*0df0*/  LEA.HI.X R41, R22, R53, R23, 0x1, P0 ;  /* 0x0000003516297211 */ /* 0x000fc600000f0c17 */
[----:B------:R-:W-:Y:S01]  /*0e00*/  IMAD.WIDE.U32 R40, R0, 0x10, R40 ;  /* 0x0000001000287825 */ /* 0x000fe200078e0028 */
[----:B--2---:R-:W-:Y:S04]  /*0e10*/  STS.128 [R101], R44 ;  /* 0x0000002c65007388 */ /* 0x004fe80000000c00 */
[----:B---3--:R-:W-:Y:S01]  /*0e20*/  STS.128 [R101+0x200], R48 ;  /* 0x0002003065007388 */ /* 0x008fe20000000c00 */
[----:B------:R-:W-:-:S03]  /*0e30*/  NOP ;  /* 0x0000000000007918 */ /* 0x000fc60000000000 */
[----:B------:R-:W0:Y:S04]  /*0e40*/  LDS.128 R56, [R100] ;  /* 0x0000000064387984 */ /* 0x000e280000000c00 */
[----:B------:R-:W2:Y:S01]  /*0e50*/  LDS.128 R20, [R100+0x10] ;  /* 0x0000100064147984 */ /* 0x000ea20000000c00 */
[----:B------:R-:W-:Y:S06]  /*0e60*/  BAR.SYNC.DEFER_BLOCKING 0x0 ;  /* 0x0000000000007b1d */ /* 0x000fec0000010000 */
[----:B------:R-:W3:Y:S04]  /*0e70*/  LDG.E.128 R32, desc[UR14][R40.64] ;  /* 0x0000000e28207981 */ /* 0x000ee8000c1e1d00 */
[----:B------:R4:W5:Y:S01]  /*0e80*/  LDG.E.128 R36, desc[UR14][R40.64+0x200] ;  /* 0x0002000e28247981 */ /* 0x000962000c1e1d00 */
[--C-:B-1----:R-:W-:Y:S01]  /*0e90*/  HADD2.F32 R97, -RZ, R28.reuse.H0_H0 ;  /* 0x2000001cff617230 */ /* 0x102fe20000004100 */
[----:B------:R-:W-:Y:S01]  /*0ea0*/  UISETP.NE.U32.AND UP0, UPT, UR16, URZ, UPT ;  /* 0x000000ff1000728c */ /* 0x000fe2000bf05070 */
[----:B------:R-:W-:-:S02]  /*0eb0*/  HADD2.F32 R96, -RZ, R28.H1_H1 ;  /* 0x3000001cff607230 */ /* 0x000fc40000004100 */
[--C-:B0-----:R-:W-:Y:S01]  /*0ec0*/  HADD2.F32 R55, -RZ, R56.reuse.H0_H0 ;  /* 0x20000038ff377230 */ /* 0x101fe20000004100 */
[----:B------:R-:W-:Y:S01]  /*0ed0*/  UISETP.NE.AND.EX UP0, UPT, UR17, URZ, UPT, UP0 ;  /* 0x000000ff1100728c */ /* 0x000fe2000bf05300 */
[----:B------:R-:W-:Y:S02]  /*0ee0*/  HADD2.F32 R53, -RZ, R57.H0_H0 ;  /* 0x20000039ff357230 */ /* 0x000fe40000004100 */
[----:B------:R-:W-:Y:S02]  /*0ef0*/  HADD2.F32 R54, -RZ, R56.H1_H1 ;  /* 0x30000038ff367230 */ /* 0x000fe40000004100 */
[----:B------:R-:W-:Y:S01]  /*0f00*/  FMUL.FTZ R42, R55, -1.4426950216293334961 ;  /* 0xbfb8aa3b372a7820 */ /* 0x000fe20000410000 */
[--C-:B------:R-:W-:Y:S02]  /*0f10*/  HADD2.F32 R44, -RZ, R58.reuse.H0_H0 ;  /* 0x2000003aff2c7230 */ /* 0x100fe40000004100 */
[----:B------:R-:W-:Y:S01]  /*0f20*/  FMUL.FTZ R46, R53, -1.4426950216293334961 ;  /* 0xbfb8aa3b352e7820 */ /* 0x000fe20000410000 */
[----:B------:R-:W-:Y:S01]  /*0f30*/  HADD2.F32 R47, -RZ, R58.H1_H1 ;  /* 0x3000003aff2f7230 */ /* 0x000fe20000004100 */
[----:B------:R0:W1:Y:S01]  /*0f40*/  MUFU.EX2 R56, R42 ;  /* 0x0000002a00387308 */ /* 0x0000620000000800 */
[----:B----4-:R-:W-:-:S02]  /*0f50*/  HADD2.F32 R40, -RZ, R59.H0_H0 ;  /* 0x2000003bff287230 */ /* 0x010fc40000004100 */
[----:B------:R-:W-:Y:S01]  /*0f60*/  FMUL.FTZ R45, R54, -1.4426950216293334961 ;  /* 0xbfb8aa3b362d7820 */ /* 0x000fe20000410000 */
[----:B------:R-:W-:Y:S02]  /*0f70*/  HADD2.F32 R43, -RZ, R57.H1_H1 ;  /* 0x30000039ff2b7230 */ /* 0x000fe40000004100 */
[----:B------:R-:W-:Y:S01]  /*0f80*/  FMUL.FTZ R49, R44, -1.4426950216293334961 ;  /* 0xbfb8aa3b2c317820 */ /* 0x000fe20000410000 */
[----:B------:R-:W-:Y:S01]  /*0f90*/  FMUL.FTZ R50, R47, -1.4426950216293334961 ;  /* 0xbfb8aa3b2f327820 */ /* 0x000fe20000410000 */
[----:B------:R-:W-:Y:S01]  /*0fa0*/  FMUL.FTZ R51, R40, -1.4426950216293334961 ;  /* 0xbfb8aa3b28337820 */ /* 0x000fe20000410000 */
[----:B--2---:R-:W-:Y:S01]  /*0fb0*/  HADD2.F32 R41, -RZ, R20.H0_H0 ;  /* 0x20000014ff297230 */ /* 0x004fe20000004100 */
[----:B------:R2:W-:Y:S01]  /*0fc0*/  MUFU.EX2 R60, R46 ;  /* 0x0000002e003c7308 */ /* 0x0005e20000000800 */
[----:B0-----:R-:W-:Y:S02]  /*0fd0*/  HADD2.F32 R42, -RZ, R59.H1_H1 ;  /* 0x3000003bff2a7230 */ /* 0x001fe40000004100 */
[----:B------:R-:W-:Y:S01]  /*0fe0*/  FMUL.FTZ R48, R43, -1.4426950216293334961 ;  /* 0xbfb8aa3b2b307820 */ /* 0x000fe20000410000 */
[--C-:B------:R-:W-:Y:S01]  /*0ff0*/  HADD2.F32 R95, -RZ, R29.reuse.H0_H0 ;  /* 0x2000001dff5f7230 */ /* 0x100fe20000004100 */
[----:B------:R0:W4:Y:S01]  /*1000*/  MUFU.EX2 R57, R45 ;  /* 0x0000002d00397308 */ /* 0x0001220000000800 */
[----:B------:R-:W-:-:S02]  /*1010*/  HADD2.F32 R94, -RZ, R29.H1_H1 ;  /* 0x3000001dff5e7230 */ /* 0x000fc40000004100 */
[----:B------:R-:W-:Y:S01]  /*1020*/  FMUL.FTZ R52, R42, -1.4426950216293334961 ;  /* 0xbfb8aa3b2a347820 */ /* 0x000fe20000410000 */
[----:B-1----:R-:W-:Y:S01]  /*1030*/  FADD.FTZ R56, R56, 1 ;  /* 0x3f80000038387421 */ /* 0x002fe20000010000 */
[----:B------:R1:W4:Y:S01]  /*1040*/  MUFU.EX2 R61, R49 ;  /* 0x00000031003d7308 */ /* 0x0003220000000800 */
[----:B--2---:R-:W-:Y:S02]  /*1050*/  HADD2.F32 R46, -RZ, R20.H1_H1 ;  /* 0x30000014ff2e7230 */ /* 0x004fe40000004100 */
[----:B------:R-:W-:Y:S01]  /*1060*/  FMUL.FTZ R20, R41, -1.4426950216293334961 ;  /* 0xbfb8aa3b29147820 */ /* 0x000fe20000410000 */
[--C-:B------:R-:W-:Y:S01]  /*1070*/  HADD2.F32 R93, -RZ, R30.reuse.H0_H0 ;  /* 0x2000001eff5d7230 */ /* 0x100fe20000004100 */
[----:B------:R2:W2:Y:S01]  /*1080*/  MUFU.EX2 R59, R50 ;  /* 0x00000032003b7308 */ /* 0x0004a20000000800 */
[----:B0-----:R-:W-:Y:S02]  /*1090*/  HADD2.F32 R45, -RZ, R21.H0_H0 ;  /* 0x20000015ff2d7230 */ /* 0x001fe40000004100 */
[----:B------:R-:W-:Y:S01]  /*10a0*/  FMUL.FTZ R65, R46, -1.4426950216293334961 ;  /* 0xbfb8aa3b2e417820 */ /* 0x000fe20000410000 */
[----:B------:R-:W-:Y:S01]  /*10b0*/  HADD2.F32 R92, -RZ, R30.H1_H1 ;  /* 0x3000001eff5c7230 */ /* 0x000fe20000004100 */
[----:B------:R0:W0:Y:S01]  /*10c0*/  MUFU.EX2 R62, R51 ;  /* 0x00000033003e7308 */ /* 0x0000220000000800 */
[----:B-1----:R-:W-:-:S02]  /*10d0*/  HADD2.F32 R49, -RZ, R23.H0_H0 ;  /* 0x20000017ff317230 */ /* 0x002fc40000004100 */
[----:B----4-:R-:W-:Y:S01]  /*10e0*/  FADD.FTZ R57, R57, 1 ;  /* 0x3f80000039397421 */ /* 0x010fe20000010000 */
[--C-:B------:R-:W-:Y:S01]  /*10f0*/  HADD2.F32 R91, -RZ, R31.reuse.H0_H0 ;  /* 0x2000001fff5b7230 */ /* 0x100fe20000004100 */
[----:B------:R1:W4:Y:S01]  /*1100*/  MUFU.EX2 R58, R48 ;  /* 0x00000030003a7308 */ /* 0x0003220000000800 */
[--C-:B--2---:R-:W-:Y:S02]  /*1110*/  HADD2.F32 R50, -RZ, R22.reuse.H0_H0 ;  /* 0x20000016ff327230 */ /* 0x104fe40000004100 */
[----:B------:R-:W-:Y:S01]  /*1120*/  FADD.FTZ R61, R61, 1 ;  /* 0x3f8000003d3d7421 */ /* 0x000fe20000010000 */
[----:B------:R-:W-:Y:S01]  /*1130*/  HADD2.F32 R90, -RZ, R31.H1_H1 ;  /* 0x3000001fff5a7230 */ /* 0x000fe20000004100 */
[----:B------:R2:W4:Y:S01]  /*1140*/  MUFU.EX2 R63, R52 ;  /* 0x00000034003f7308 */ /* 0x0005220000000800 */
[----:B0-----:R-:W-:Y:S02]  /*1150*/  HADD2.F32 R51, -RZ, R22.H1_H1 ;  /* 0x30000016ff337230 */ /* 0x001fe40000004100 */
[----:B------:R-:W-:Y:S01]  /*1160*/  FMUL.FTZ R22, R50, -1.4426950216293334961 ;  /* 0xbfb8aa3b32167820 */ /* 0x000fe20000410000 */
[----:B------:R-:W-:Y:S01]  /*1170*/  FADD.FTZ R59, R59, 1 ;  /* 0x3f8000003b3b7421 */ /* 0x000fe20000010000 */
[----:B------:R0:W0:Y:S01]  /*1180*/  MUFU.EX2 R64, R20 ;  /* 0x0000001400407308 */ /* 0x0000220000000800 */
[----:B-1----:R-:W-:-:S02]  /*1190*/  HADD2.F32 R48, -RZ, R21.H1_H1 ;  /* 0x30000015ff307230 */ /* 0x002fc40000004100 */
[----:B------:R-:W-:Y:S01]  /*11a0*/  FMUL.FTZ R21, R45, -1.4426950216293334961 ;  /* 0xbfb8aa3b2d157820 */ /* 0x000fe20000410000 */
[----:B------:R-:W-:Y:S01]  /*11b0*/  FADD.FTZ R62, R62, 1 ;  /* 0x3f8000003e3e7421 */ /* 0x000fe20000010000 */
[----:B------:R-:W-:Y:S01]  /*11c0*/  MUFU.EX2 R80, R22 ;  /* 0x0000001600507308 */ /* 0x000fe20000000800 */
[----:B--2---:R-:W-:Y:S02]  /*11d0*/  HADD2.F32 R52, -RZ, R23.H1_H1 ;  /* 0x30000017ff347230 */ /* 0x004fe40000004100 */
[----:B------:R-:W-:Y:S01]  /*11e0*/  FMUL.FTZ R23, R49, -1.4426950216293334961 ;  /* 0xbfb8aa3b31177820 */ /* 0x000fe20000410000 */
[----:B----4-:R-:W-:Y:S01]  /*11f0*/  FADD.FTZ R58, R58, 1 ;  /* 0x3f8000003a3a7421 */ /* 0x010fe20000010000 */
[----:B------:R-:W1:Y:S01]  /*1200*/  MUFU.EX2 R66, R21 ;  /* 0x0000001500427308 */ /* 0x000e620000000800 */
[----:B0-----:R-:W-:Y:S01]  /*1210*/  FMUL.FTZ R20, R51, -1.4426950216293334961 ;  /* 0xbfb8aa3b33147820 */ /* 0x001fe20000410000 */
[----:B------:R-:W-:Y:S02]  /*1220*/  HADD2.F32 R28, -RZ, R26.H0_H0 ;  /* 0x2000001aff1c7230 */ /* 0x000fe40000004100 */
[----:B------:R-:W-:Y:S01]  /*1230*/  FMUL.FTZ R67, R48, -1.4426950216293334961 ;  /* 0xbfb8aa3b30437820 */ /* 0x000fe20000410000 */
[----:B------:R-:W0:Y:S01]  /*1240*/  MUFU.EX2 R84, R23 ;  /* 0x0000001700547308 */ /* 0x000e220000000800 */
[----:B------:R-:W-:-:S02]  /*1250*/  HADD2.F32 R29, -RZ, R27.H0_H0 ;  /* 0x2000001bff1d7230 */ /* 0x000fc40000004100 */
[----:B------:R-:W-:Y:S01]  /*1260*/  FMUL.FTZ R69, R52, -1.4426950216293334961 ;  /* 0xbfb8aa3b34457820 */ /* 0x000fe20000410000 */
[----:B------:R-:W-:Y:S01]  /*1270*/  HADD2.F32 R30, -RZ, R27.H1_H1 ;  /* 0x3000001bff1e7230 */ /* 0x000fe20000004100 */
[----:B------:R-:W2:Y:S01]  /*1280*/  MUFU.EX2 R83, R20 ;  /* 0x0000001400537308 */ /* 0x000ea20000000800 */
[----:B------:R-:W-:Y:S01]  /*1290*/  FADD.FTZ R63, R63, 1 ;  /* 0x3f8000003f3f7421 */ /* 0x000fe20000010000 */
[----:B------:R-:W-:Y:S01]  /*12a0*/  FADD.FTZ R64, R64, 1 ;  /* 0x3f80000040407421 */ /* 0x000fe20000010000 */
[----:B------:R-:W-:Y:S01]  /*12b0*/  HADD2.F32 R31, -RZ, R16.H0_H0 ;  /* 0x20000010ff1f7230 */ /* 0x000fe20000004100 */
[----:B------:R-:W-:Y:S01]  /*12c0*/  MUFU.RCP R56, R56 ;  /* 0x0000003800387308 */ /* 0x000fe20000001000 */
[----:B------:R-:W-:Y:S02]  /*12d0*/  HADD2.F32 R27, -RZ, R18.H0_H0 ;  /* 0x20000012ff1b7230 */ /* 0x000fe40000004100 */
[----:B-1----:R-:W-:Y:S01]  /*12e0*/  FADD.FTZ R76, R66, 1 ;  /* 0x3f800000424c7421 */ /* 0x002fe20000010000 */
[----:B------:R-:W-:Y:S01]  /*12f0*/  FADD.FTZ R60, R60, 1 ;  /* 0x3f8000003c3c7421 */ /* 0x000fe20000010000 */
[----:B------:R-:W-:Y:S01]  /*1300*/  FADD.FTZ R82, R80, 1 ;  /* 0x3f80000050527421 */ /* 0x000fe20000010000 */
[----:B------:R-:W-:-:S02]  /*1310*/  HADD2.F32 R110, -RZ, R4.H1_H1 ;  /* 0x30000004ff6e7230 */ /* 0x000fc40000004100 */
[----:B0-----:R-:W-:Y:S01]  /*1320*/  FADD.FTZ R84, R84, 1 ;  /* 0x3f80000054547421 */ /* 0x001fe20000010000 */
[--C-:B------:R-:W-:Y:S01]  /*1330*/  HADD2.F32 R111, -RZ, R5.reuse.H0_H0 ;  /* 0x20000005ff6f7230 */ /* 0x100fe20000004100 */
[----:B------:R-:W-:Y:S01]  /*1340*/  MUFU.RCP R57, R57 ;  /* 0x0000003900397308 */ /* 0x000fe20000001000 */
[----:B------:R-:W-:Y:S02]  /*1350*/  HADD2.F32 R112, -RZ, R5.H1_H1 ;  /* 0x30000005ff707230 */ /* 0x000fe40000004100 */
[----:B--2---:R-:W-:Y:S01]  /*1360*/  FADD.FTZ R83, R83, 1 ;  /* 0x3f80000053537421 */ /* 0x004fe20000010000 */
[----:B------:R-:W-:Y:S02]  /*1370*/  HADD2.F32 R113, -RZ, R6.H0_H0 ;  /* 0x20000006ff717230 */ /* 0x000fe40000004100 */
[--C-:B------:R-:W-:Y:S02]  /*1380*/  HADD2.F32 R114, -RZ, R9.reuse.H0_H0 ;  /* 0x20000009ff727230 */ /* 0x100fe40000004100 */
[----:B------:R-:W-:Y:S01]  /*1390*/  HADD2.F32 R115, -RZ, R9.H1_H1 ;  /* 0x30000009ff737230 */ /* 0x000fe20000004100 */
[----:B------:R-:W0:Y:S01]  /*13a0*/  MUFU.EX2 R65, R65 ;  /* 0x0000004100417308 */ /* 0x000e220000000800 */
[----:B------:R-:W-:-:S02]  /*13b0*/  HADD2.F32 R116, -RZ, R10.H0_H0 ;  /* 0x2000000aff747230 */ /* 0x000fc40000004100 */
[----:B------:R-:W-:Y:S01]  /*13c0*/  HADD2.F32 R117, -RZ, R10.H1_H1 ;  /* 0x3000000aff757230 */ /* 0x000fe20000004100 */
[----:B------:R1:W-:Y:S01]  /*13d0*/  MUFU.RCP R68, R58 ;  /* 0x0000003a00447308 */ /* 0x0003e20000001000 */
[--C-:B------:R-:W-:Y:S02]  /*13e0*/  HADD2.F32 R118, -RZ, R11.reuse.H0_H0 ;  /* 0x2000000bff767230 */ /* 0x100fe40000004100 */
[----:B------:R-:W-:-:S05]  /*13f0*/  HADD2.F32 R119, -RZ, R11.H1_H1 ;  /* 0x3000000bff777230 */ /* 0x000fca0000004100 */
[----:B------:R-:W2:Y:S01]  /*1400*/  MUFU.RCP R71, R61 ;  /* 0x0000003d00477308 */ /* 0x000ea20000001000 */
[----:B-1----:R-:W-:Y:S02]  /*1410*/  HADD2.F32 R58, -RZ, R24.H0_H0 ;  /* 0x20000018ff3a7230 */ /* 0x002fe40000004100 */
[----:B0-----:R-:W-:-:S05]  /*1420*/  FADD.FTZ R79, R65, 1 ;  /* 0x3f800000414f7421 */ /* 0x001fca0000010000 */
[----:B------:R-:W-:Y:S08]  /*1430*/  MUFU.RCP R73, R62 ;  /* 0x0000003e00497308 */ /* 0x000ff00000001000 */
[----:B------:R0:W-:Y:S01]  /*1440*/  MUFU.RCP R70, R59 ;  /* 0x0000003b00467308 */ /* 0x0001e20000001000 */
[----:B--2---:R-:W-:-:S04]  /*1450*/  FADD.FTZ R75, -R71, 1 ;  /* 0x3f800000474b7421 */ /* 0x004fc80000010100 */
[C---:B------:R-:W-:Y:S01]  /*1460*/  FFMA.FTZ R75, R44.reuse, R75, 1 ;  /* 0x3f8000002c4b7423 */ /* 0x040fe2000001004b */
[----:B------:R-:W-:Y:S02]  /*1470*/  FMUL.FTZ R44, R44, R71 ;  /* 0x000000472c2c7220 */ /* 0x000fe40000410000 */
[----:B------:R-:W1:Y:S01]  /*1480*/  MUFU.EX2 R74, R67 ;  /* 0x00000043004a7308 */ /* 0x000e620000000800 */
[----:B0-----:R-:W-:-:S03]  /*1490*/  HADD2.F32 R59, -RZ, R19.H1_H1 ;  /* 0x30000013ff3b7230 */ /* 0x001fc60000004100 */
[----:B------:R-:W0:Y:S04]  /*14a0*/  MUFU.EX2 R85, R69 ;  /* 0x0000004500557308 */ /* 0x000e280000000800 */
[----:B------:R-:W2:Y:S01]  /*14b0*/  MUFU.RCP R77, R63 ;  /* 0x0000003f004d7308 */ /* 0x000ea20000001000 */
[----:B-1----:R-:W-:-:S07]  /*14c0*/  FADD.FTZ R78, R74, 1 ;  /* 0x3f8000004a4e7421 */ /* 0x002fce0000010000 */
[----:B------:R-:W-:Y:S01]  /*14d0*/  MUFU.RCP R72, R64 ;  /* 0x0000004000487308 */ /* 0x000fe20000001000 */
[----:B0-----:R-:W-:-:S07]  /*14e0*/  FADD.FTZ R85, R85, 1 ;  /* 0x3f80000055557421 */ /* 0x001fce0000010000 */
[----:B------:R-:W-:Y:S01]  /*14f0*/  MUFU.RCP R60, R60 ;  /* 0x0000003c003c7308 */ /* 0x000fe20000001000 */
[----:B--2---:R-:W-:-:S04]  /*1500*/  FADD.FTZ R81, -R77, 1 ;  /* 0x3f8000004d517421 */ /* 0x004fc80000010100 */
[C---:B------:R-:W-:Y:S01]  /*1510*/  FFMA.FTZ R81, R42.reuse, R81, 1 ;  /* 0x3f8000002a517423 */ /* 0x040fe20000010051 */
[----:B------:R-:W-:Y:S02]  /*1520*/  FMUL.FTZ R42, R42, R77 ;  /* 0x0000004d2a2a7220 */ /* 0x000fe40000410000 */
[----:B------:R-:W-:Y:S08]  /*1530*/  MUFU.RCP R123, R82 ;  /* 0x00000052007b7308 */ /* 0x000ff00000001000 */
[----:B------:R-:W-:Y:S08]  /*1540*/  MUFU.RCP R79, R79 ;  /* 0x0000004f004f7308 */ /* 0x000ff00000001000 */
[----:B------:R-:W-:Y:S08]  /*1550*/  MUFU.RCP R121, R78 ;  /* 0x0000004e00797308 */ /* 0x000ff00000001000 */
[----:B------:R-:W-:Y:S08]  /*1560*/  MUFU.RCP R125, R85 ;  /* 0x00000055007d7308 */ /* 0x000ff00000001000 */
[----:B------:R-:W-:Y:S08]  /*1570*/  MUFU.RCP R76, R76 ;  /* 0x0000004c004c7308 */ /* 0x000ff00000001000 */
[----:B------:R-:W-:Y:S08]  /*1580*/  MUFU.RCP R122, R83 ;  /* 0x00000053007a7308 */ /* 0x000ff00000001000 */
[----:B------:R-:W0:Y:S02]  /*1590*/  MUFU.RCP R128, R84 ;  /* 0x0000005400807308 */ /* 0x000e240000001000 */
[----:B0-----:R-:W-:Y:S01]  /*15a0*/  FMUL.FTZ R10, R49, R128 ;  /* 0x00000080310a7220 */ /* 0x001fe20000410000 */
[----:B---3--:R0:W-:Y:S04]  /*15b0*/  STS.128 [R101], R32 ;  /* 0x0000002065007388 */ /* 0x0081e80000000c00 */
[----:B-----5:R1:W-:Y:S01]  /*15c0*/  STS.128 [R101+0x200], R36 ;  /* 0x0002002465007388 */ /* 0x0203e20000000c00 */
[----:B------:R-:W-:-:S03]  /*15d0*/  NOP ;  /* 0x0000000000007918 */ /* 0x000fc60000000000 */
[----:B------:R-:W2:Y:S01]  /*15e0*/  LDS.128 R20, [R100] ;  /* 0x0000000064147984 */ /* 0x000ea20000000c00 */
[----:B0-----:R-:W-:Y:S02]  /*15f0*/  HADD2.F32 R35, -RZ, R24.H1_H1 ;  /* 0x30000018ff237230 */ /* 0x001fe40000004100 */
[----:B------:R-:W-:Y:S01]  /*1600*/  FADD.FTZ R24, -R68, 1 ;  /* 0x3f80000044187421 */ /* 0x000fe20000010100 */
[----:B------:R-:W-:Y:S02]  /*1610*/  HADD2.F32 R32, -RZ, R16.H1_H1 ;  /* 0x30000010ff207230 */ /* 0x000fe40000004100 */
[----:B------:R-:W-:Y:S01]  /*1620*/  FADD.FTZ R16, -R56, 1 ;  /* 0x3f80000038107421 */ /* 0x000fe20000010100 */
[----:B-1----:R-:W-:Y:S02]  /*1630*/  HADD2.F32 R38, -RZ, R26.H1_H1 ;  /* 0x3000001aff267230 */ /* 0x002fe40000004100 */
[----:B------:R-:W-:Y:S01]  /*1640*/  FFMA.FTZ R24, R43, R24, 1 ;  /* 0x3f8000002b187423 */ /* 0x000fe20000010018 */
[----:B------:R-:W-:-:S02]  /*1650*/  HADD2.F32 R26, -RZ, R17.H0_H0 ;  /* 0x20000011ff1a7230 */ /* 0x000fc40000004100 */
[----:B------:R-:W-:Y:S01]  /*1660*/  FMUL.FTZ R43, R43, R68 ;  /* 0x000000442b2b7220 */ /* 0x000fe20000410000 */
[----:B------:R-:W-:Y:S02]  /*1670*/  HADD2.F32 R33, -RZ, R17.H1_H1 ;  /* 0x30000011ff217230 */ /* 0x000fe40000004100 */
[----:B------:R-:W-:Y:S02]  /*1680*/  HADD2.F32 R34, -RZ, R18.H1_H1 ;  /* 0x30000012ff227230 */ /* 0x000fe40000004100 */
[----:B------:R-:W-:Y:S02]  /*1690*/  HADD2.F32 R39, -RZ, R19.H0_H0 ;  /* 0x20000013ff277230 */ /* 0x000fe40000004100 */
[----:B------:R-:W-:Y:S01]  /*16a0*/  FADD.FTZ R19, -R57, 1 ;  /* 0x3f80000039137421 */ /* 0x000fe20000010100 */
[--C-:B------:R-:W-:Y:S02]  /*16b0*/  HADD2.F32 R36, -RZ, R25.reuse.H0_H0 ;  /* 0x20000019ff247230 */ /* 0x100fe40000004100 */
[----:B------:R-:W-:-:S02]  /*16c0*/  HADD2.F32 R37, -RZ, R25.H1_H1 ;  /* 0x30000019ff257230 */ /* 0x000fc40000004100 */
        /* <DEDUP_REMOVED lines=31> */
[C---:B------:R-:W-:Y:S01]  /*18c0*/  FADD.FTZ R75, -R73.reuse, 1 ;  /* 0x3f800000494b7421 */ /* 0x040fe20000010100 */
        /* <DEDUP_REMOVED lines=24> */
[----:B0-----:R-:W-:-:S02]  /*1a50*/  HADD2.F32 R130, -RZ, R18.H0_H0 ;  /* 0x20000012ff827230 */ /* 0x001fc40000004100 */
[--C-:B------:R-:W-:Y:S02]  /*1a60*/  HADD2.F32 R120, -RZ, R16.reuse.H0_H0 ;  /* 0x20000010ff787230 */ /* 0x100fe40000004100 */
[----:B------:R-:W-:Y:S02]  /*1a70*/  HADD2.F32 R124, -RZ, R16.H1_H1 ;  /* 0x30000010ff7c7230 */ /* 0x000fe40000004100 */
[----:B------:R-:W-:Y:S01]  /*1a80*/  FMUL.FTZ R74, R27, R130 ;  /* 0x000000821b4a7220 */ /* 0x000fe20000410000 */
[--C-:B------:R-:W-:Y:S02]  /*1a90*/  HADD2.F32 R126, -RZ, R17.reuse.H0_H0 ;  /* 0x20000011ff7e7230 */ /* 0x100fe40000004100 */
[----:B------:R-:W-:Y:S01]  /*1aa0*/  FADD.FTZ R16, -R72, 1 ;  /* 0x3f80000048107421 */ /* 0x000fe20000010100 */
[----:B------:R-:W-:Y:S02]  /*1ab0*/  HADD2.F32 R129, -RZ, R17.H1_H1 ;  /* 0x30000011ff817230 */ /* 0x000fe40000004100 */
[----:B------:R-:W-:Y:S01]  /*1ac0*/  FMUL.FTZ R17, R31, R120 ;  /* 0x000000781f117220 */ /* 0x000fe20000410000 */
[----:B------:R-:W-:-:S02]  /*1ad0*/  HADD2.F32 R133, -RZ, R18.H1_H1 ;  /* 0x30000012ff857230 */ /* 0x000fc40000004100 */
[----:B------:R-:W-:Y:S01]  /*1ae0*/  FMUL.FTZ R18, R32, R124 ;  /* 0x0000007c20127220 */ /* 0x000fe20000410000 */
        /* <DEDUP_REMOVED lines=9> */
[----:B------:R-:W-:Y:S01]  /*1b80*/  FADD.FTZ R75, -R125, 1 ;  /* 0x3f8000007d4b7421 */ /* 0x000fe20000010100 */
        /* <DEDUP_REMOVED lines=8> */
[----:B------:R-:W-:Y:S01]  /*1c10*/  FMUL.FTZ R88, R125, R74 ;  /* 0x0000004a7d587220 */ /* 0x000fe20000410000 */
[----:B------:R-:W-:Y:S01]  /*1c20*/  FFMA.FTZ R16, R45, R16, 1 ;  /* 0x3f8000002d107423 */ /* 0x000fe20000010010 */
[----:B------:R-:W0:Y:S01]  /*1c30*/  LDC.64 R74, c[0x0][0x508] ;  /* 0x00014200ff4a7b82 */ /* 0x000e220000000a00 */
[----:B------:R-:W-:Y:S01]  /*1c40*/  FFMA.FTZ R19, R48, R19, 1 ;  /* 0x3f80000030137423 */ /* 0x000fe20000010013 */
[----:B------:R-:W-:Y:S01]  /*1c50*/  FMUL.FTZ R17, R76, R17 ;  /* 0x000000114c117220 */ /* 0x000fe20000410000 */
[----:B------:R-:W-:Y:S01]  /*1c60*/  FMUL.FTZ R18, R121, R18 ;  /* 0x0000001279127220 */ /* 0x000fe20000410000 */
[----:B------:R-:W-:Y:S01]  /*1c70*/  FMUL.FTZ R89, R88, R89 ;  /* 0x0000005958597220 */ /* 0x000fe20000410000 */
[----:B------:R-:W-:-:S02]  /*1c80*/  HADD2.F32 R88, -RZ, R12.H1_H1 ;  /* 0x3000000cff587230 */ /* 0x000fc40000004100 */
        /* <DEDUP_REMOVED lines=20> */
[----:B------:R-:W-:Y:S01]  /*1dd0*/  F2FP.F16.F32.PACK_AB R19, R81, R78 ;  /* 0x0000004e5113723e */ /* 0x000fe200000000ff */
[----:B------:R-:W-:Y:S01]  /*1de0*/  BAR.SYNC.DEFER_BLOCKING 0x0 ;  /* 0x0000000000007b1d */ /* 0x000fe20000010000 */
[----:B------:R-:W-:Y:S01]  /*1df0*/  F2FP.F16.F32.PACK_AB R20, R83, R80 ;  /* 0x000000505314723e */ /* 0x000fe200000000ff */
[----:B0-----:R-:W-:Y:S01]  /*1e00*/  IMAD.WIDE.U32 R80, R74, UR6, R2 ;  /* 0x000000064a507c25 */ /* 0x001fe2000f8e0002 */
[----:B------:R-:W-:-:S03]  /*1e10*/  F2FP.F16.F32.PACK_AB R21, R85, R82 ;  /* 0x000000525515723e */ /* 0x000fc600000000ff */
[----:B------:R-:W-:Y:S01]  /*1e20*/  FMUL.FTZ R52, R52, R125 ;  /* 0x0000007d34347220 */ /* 0x000fe20000410000 */
[----:B------:R-:W-:Y:S01]  /*1e30*/  F2FP.F16.F32.PACK_AB R22, R87, R84 ;  /* 0x000000545716723e */ /* 0x000fe200000000ff */
[--C-:B------:R-:W-:Y:S01]  /*1e40*/  HADD2.F32 R87, -RZ, R13.reuse.H0_H0 ;  /* 0x2000000dff577230 */ /* 0x100fe20000004100 */
[----:B------:R-:W-:Y:S01]  /*1e50*/  F2FP.F16.F32.PACK_AB R23, R89, R86 ;  /* 0x000000565917723e */ /* 0x000fe200000000ff */
[----:B------:R-:W-:Y:S01]  /*1e60*/  HADD2.F32 R89, -RZ, R12.H0_H0 ;  /* 0x2000000cff597230 */ /* 0x000fe20000004100 */
[----:B------:R-:W0:Y:S01]  /*1e70*/  LDC.64 R24, c[0x0][0x558] ;  /* 0x00015600ff187b82 */ /* 0x000e220000000a00 */
        /* <DEDUP_REMOVED lines=10> */
[----:B------:R-:W-:Y:S02]  /*1f20*/  HADD2.F32 R74, -RZ, R4.H0_H0 ;  /* 0x20000004ff4a7230 */ /* 0x000fe40000004100 */
[----:B------:R-:W-:Y:S01]  /*1f30*/  FMUL.FTZ R128, R26, R45 ;  /* 0x0000002d1a807220 */ /* 0x000fe20000410000 */
[----:B------:R-:W-:-:S02]  /*1f40*/  IMAD R81, R75, UR6, R81 ;  /* 0x000000064b517c24 */ /* 0x000fc4000f8e0251 */
[----:B------:R-:W-:Y:S01]  /*1f50*/  FMUL.FTZ R131, R33, R48 ;  /* 0x0000003021837220 */ /* 0x000fe20000410000 */
[----:B------:R-:W-:Y:S01]  /*1f60*/  STS.128 [R100], R16 ;  /* 0x0000001064007388 */ /* 0x000fe20000000c00 */
[----:B------:R-:W-:Y:S02]  /*1f70*/  HADD2.F32 R75, -RZ, R8.H1_H1 ;  /* 0x30000008ff4b7230 */ /* 0x000fe40000004100 */
[----:B------:R-:W-:Y:S01]  /*1f80*/  FMUL.FTZ R135, R34, R51 ;  /* 0x0000003322877220 */ /* 0x000fe20000410000 */
[----:B------:R-:W-:Y:S01]  /*1f90*/  FMUL.FTZ R139, R59, R52 ;  /* 0x000000343b8b7220 */ /* 0x000fe20000410000 */
[----:B------:R1:W-:Y:S01]  /*1fa0*/  STS.128 [R100+0x10], R20 ;  /* 0x0000101464007388 */ /* 0x0003e20000000c00 */
[----:B------:R-:W-:-:S03]  /*1fb0*/  NOP ;  /* 0x0000000000007918 */ /* 0x000fc60000000000 */
[----:B------:R-:W2:Y:S01]  /*1fc0*/  LDS.128 R12, [R101] ;  /* 0x00000000650c7984 */ /* 0x000ea20000000c00 */
[----:B-1----:R-:W-:Y:S02]  /*1fd0*/  HADD2.F32 R20, -RZ, R6.H1_H1 ;  /* 0x30000006ff147230 */ /* 0x002fe40000004100 */
[--C-:B------:R-:W-:Y:S02]  /*1fe0*/  HADD2.F32 R21, -RZ, R7.reuse.H0_H0 ;  /* 0x20000007ff157230 */ /* 0x100fe40000004100 */
[----:B------:R-:W-:Y:S02]  /*1ff0*/  HADD2.F32 R22, -RZ, R7.H1_H1 ;  /* 0x30000007ff167230 */ /* 0x000fe40000004100 */
[----:B------:R-:W1:Y:S01]  /*2000*/  LDS.128 R4, [R101+0x200] ;  /* 0x0002000065047984 */ /* 0x000e620000000c00 */
[----:B------:R-:W-:Y:S02]  /*2010*/  HADD2.F32 R23, -RZ, R8.H0_H0 ;  /* 0x20000008ff177230 */ /* 0x000fe40000004100 */
[----:B------:R-:W-:-:S04]  /*2020*/  IMAD.WIDE.U32 R8, R109, UR12, R80 ;  /* 0x0000000c6d087c25 */ /* 0x000fc8000f8e0050 */
[----:B------:R-:W-:Y:S01]  /*2030*/  IMAD R9, R109, UR13, R9 ;  /* 0x0000000d6d097c24 */ /* 0x000fe2000f8e0209 */
[----:B0-----:R-:W-:-:S04]  /*2040*/  LEA R24, P0, R8, R24, 0x1 ;  /* 0x0000001808187211 */ /* 0x001fc800078008ff */
[----:B------:R-:W-:-:S03]  /*2050*/  LEA.HI.X R25, R8, R25, R9, 0x1, P0 ;  /* 0x0000001908197211 */ /* 0x000fc600000f0c09 */
[----:B------:R-:W-:-:S05]  /*2060*/  IMAD.WIDE.U32 R8, R0, 0x10, R24 ;  /* 0x0000001000087825 */ /* 0x000fca00078e0018 */
[----:B--2---:R0:W-:Y:S04]  /*2070*/  STG.E.128 desc[UR14][R8.64], R12 ;  /* 0x0000000c08007986 */ /* 0x0041e8000c101d0e */
[----:B-1----:R0:W-:Y:S01]  /*2080*/  STG.E.128 desc[UR14][R8.64+0x200], R4 ;  /* 0x0002000408007986 */ /* 0x0021e2000c101d0e */
        /* <DEDUP_REMOVED lines=35> */
[----:B-1----:R-:W-:-:S04]  /*22c0*/  IMAD.WIDE.U32 R2, R109, R26, R2 ;  /* 0x0000001a6d027225 */ /* 0x002fc800078e0002 */
[----:B------:R-:W-:Y:S01]  /*22d0*/  IMAD R3, R109, R27, R3 ;  /* 0x0000001b6d037224 */ /* 0x000fe200078e0203 */
[----:B--2---:R-:W-:-:S04]  /*22e0*/  LEA R12, P0, R2, UR16, 0x1 ;  /* 0x00000010020c7c11 */ /* 0x004fc8000f8008ff */
[----:B------:R-:W-:-:S03]  /*22f0*/  LEA.HI.X R13, R2, UR17, R3, 0x1, P0 ;  /* 0x00000011020d7c11 */ /* 0x000fc600080f0c03 */
[----:B------:R-:W-:-:S05]  /*2300*/  IMAD.WIDE.U32 R2, R0, 0x10, R12 ;  /* 0x0000001000027825 */ /* 0x000fca00078e000c */
[----:B---3--:R1:W-:Y:S04]  /*2310*/  STG.E.128 desc[UR14][R2.64], R4 ;  /* 0x0000000402007986 */ /* 0x0083e8000c101d0e */
[----:B0-----:R1:W-:Y:S02]  /*2320*/  STG.E.128 desc[UR14][R2.64+0x200], R8 ;  /* 0x0002000802007986 */ /* 0x0013e4000c101d0e */
.L_x_10935:
[----:B------:R-:W-:Y:S01]  /*2330*/  FFMA.FTZ R108, R71, R97, R108 ;  /* 0x00000061476c7223 */ /* 0x000fe2000001006c */
[----:B------:R-:W2:Y:S01]  /*2340*/  LDCU UR6, c[0x0][0x38c] ;  /* 0x00007180ff0677ac */ /* 0x000ea20008000800 */
[----:B------:R-:W-:Y:S01]  /*2350*/  FADD.FTZ R45, R20, UR5 ;  /* 0x00000005142d7e21 */ /* 0x000fe20008010000 */
[----:B------:R-:W-:Y:S01]  /*2360*/  FADD.FTZ R42, R21, UR5 ;  /* 0x00000005152a7e21 */ /* 0x000fe20008010000 */
[----:B-1----:R-:W-:Y:S01]  /*2370*/  FFMA.FTZ R3, R73, R96, R108 ;  /* 0x0000006049037223 */ /* 0x002fe2000001006c */
[----:B------:R-:W-:Y:S01]  /*2380*/  FADD.FTZ R43, R22, UR5 ;  /* 0x00000005162b7e21 */ /* 0x000fe20008010000 */
[----:B------:R-:W-:Y:S01]  /*2390*/  FADD.FTZ R40, R23, UR5 ;  /* 0x0000000517287e21 */ /* 0x000fe20008010000 */
[----:B------:R-:W-:Y:S01]  /*23a0*/  CS2R R80, SRZ ;  /* 0x0000000000507805 */ /* 0x000fe2000001ff00 */
[----:B------:R-:W-:Y:S01]  /*23b0*/  FFMA.FTZ R0, R60, R95, R3 ;  /* 0x0000005f3c007223 */ /* 0x000fe20000010003 */
[----:B------:R-:W-:Y:S02]  /*23c0*/  CS2R R78, SRZ ;  /* 0x00000000004e7805 */ /* 0x000fe4000001ff00 */
[----:B------:R-:W-:-:S02]  /*23d0*/  CS2R R76, SRZ ;  /* 0x00000000004c7805 */ /* 0x000fc4000001ff00 */
[----:B------:R-:W-:Y:S01]  /*23e0*/  CS2R R58, SRZ ;  /* 0x00000000003a7805 */ /* 0x000fe2000001ff00 */
[----:B------:R-:W-:Y:S01]  /*23f0*/  FFMA.FTZ R3, R121, R94, R0 ;  /* 0x0000005e79037223 */ /* 0x000fe20000010000 */
[----:B------:R-:W-:Y:S02]  /*2400*/  CS2R R56, SRZ ;  /* 0x0000000000387805 */ /* 0x000fe4000001ff00 */
[----:B------:R-:W-:Y:S02]  /*2410*/  CS2R R54, SRZ ;  /* 0x0000000000367805 */ /* 0x000fe4000001ff00 */
[----:B------:R-:W-:Y:S01]  /*2420*/  CS2R R52, SRZ ;  /* 0x0000000000347805 */ /* 0x000fe2000001ff00 */
[----:B------:R-:W-:Y:S01]  /*2430*/  FFMA.FTZ R0, R68, R93, R3 ;  /* 0x0000005d44007223 */ /* 0x000fe20000010003 */
[----:B------:R-:W-:Y:S01]  /*2440*/  CS2R R50, SRZ ;  /* 0x0000000000327805 */ /* 0x000fe2000001ff00 */
        /* <DEDUP_REMOVED lines=42> */
[----:B------:R-:W-:Y:S01]  /*26f0*/  ISETP.NE.AND P1, PT, R105, 0x1, PT ;  /* 0x000000016900780c */ /* 0x000fe20003f25270 */
[----:B------:R-:W-:Y:S01]  /*2700*/  FADD.FTZ R0, R71, R71 ;  /* 0x0000004747007221 */ /* 0x000fe20000010000 */
[----:B------:R-:W-:Y:S01]  /*2710*/  FADD.FTZ R17, R73, R73 ;  /* 0x0000004949117221 */ /* 0x000fe20000010000 */
[----:B------:R-:W-:Y:S01]  /*2720*/  FADD.FTZ R16, R60, R60 ;  /* 0x0000003c3c107221 */ /* 0x000fe20000010000 */
[----:B0-----:R-:W-:Y:S01]  /*2730*/  FADD.FTZ R15, R121, R121 ;  /* 0x00000079790f7221 */ /* 0x001fe20000010000 */
        /* <DEDUP_REMOVED lines=24> */
.L_x_11035:
[----:B------:R-:W5:Y:S01]  /*28c0*/  S2R R110, SR_TID.X ;  /* 0x00000000006e7919 */ /* 0x000f620000002100 */
[----:B--2---:R-:W-:Y:S01]  /*28d0*/  UIMAD.WIDE.U32 UR12, UR6, UR20, URZ ;  /* 0x00000014060c72a5 */ /* 0x004fe2000f8e00ff */
[----:B0-----:R-:W-:-:S03]  /*28e0*/  IMAD.WIDE.U32 R60, R109, UR16, RZ ;  /* 0x000000106d3c7c25 */ /* 0x001fc6000f8e00ff */
[----:B------:R-:W-:Y:S01]  /*28f0*/  UIMAD UR11, UR6, UR21, UR13 ;  /* 0x00000015060b72a4 */ /* 0x000fe2000f8e020d */
[----:B------:R-:W-:Y:S01]  /*2900*/  IMAD R62, R109, UR17, R61 ;  /* 0x000000116d3e7c24 */ /* 0x000fe2000f8e023d */
[----:B------:R-:W-:-:S04]  /*2910*/  ULEA UR13, UP0, UR12, UR37, 0x1 ;  /* 0x000000250c0d7291 */ /* 0x000fc8000f8008ff */
[----:B------:R-:W-:Y:S02]  /*2920*/  ULEA.HI.X UR12, UR12, UR36, UR11, 0x1, UP0 ;  /* 0x000000240c0c7291 */ /* 0x000fe400080f0c0b */
[----:B------:R-:W-:Y:S02]  /*2930*/  MOV R114, UR13 ;  /* 0x0000000d00727c02 */ /* 0x000fe40008000f00 */
[----:B------:R-:W-:Y:S02]  /*2940*/  R2UR UR13, R61 ;  /* 0x000000003d0d72ca */ /* 0x000fe400000e0000 */
[----:B------:R-:W-:Y:S02]  /*2950*/  MOV R115, UR12 ;  /* 0x0000000c00737c02 */ /* 0x000fe40008000f00 */
[----:B------:R-:W-:Y:S02]  /*2960*/  R2UR UR12, R60 ;  /* 0x000000003c0c72ca */ /* 0x000fe400000e0000 */
[----:B------:R-:W-:-:S02]  /*2970*/  R2UR UR13, R62 ;  /* 0x000000003e0d72ca */ /* 0x000fc400000e0000 */
[----:B-----5:R-:W-:-:S04]  /*2980*/  SHF.L.U32 R3, R110, 0x2, RZ ;  /* 0x000000026e037819 */ /* 0x020fc800000006ff */
[----:B------:R-:W-:-:S04]  /*2990*/  LOP3.LUT R3, R3, 0xf80, RZ, 0xc0, !PT ;  /* 0x00000f8003037812 */ /* 0x000fc800078ec0ff */
[----:B------:R-:W-:-:S05]  /*29a0*/  LOP3.LUT R3, R3, 0x1f, R106, 0xf8, !PT ;  /* 0x0000001f03037812 */ /* 0x000fca00078ef86a */
[----:B------:R-:W-:-:S05]  /*29b0*/  IMAD.WIDE.U32 R114, R3, 0x10, R114 ;  /* 0x0000001003727825 */ /* 0x000fca00078e0072 */
[----:B------:R-:W2:Y:S04]  /*29c0*/  LDG.E.128 R60, desc[UR14][R114.64] ;  /* 0x0000000e723c7981 */ /* 0x000ea8000c1e1d00 */
[----:B------:R-:W5:Y:S04]  /*29d0*/  LDG.E.128 R64, desc[UR14][R114.64+0x200] ;  /* 0x0002000e72407981 */ /* 0x000f68000c1e1d00 */
[----:B------:R-:W5:Y:S04]  /*29e0*/  LDG.E.128 R68, desc[UR14][R114.64+0x400] ;  /* 0x0004000e72447981 */ /* 0x000f68000c1e1d00 */
[----:B------:R0:W5:Y:S01]  /*29f0*/  LDG.E.128 R72, desc[UR14][R114.64+0x600] ;  /* 0x0006000e72487981 */ /* 0x000162000c1e1d00 */
[----:B------:R-:W-:-:S04]  /*2a00*/  UIMAD.WIDE.U32 UR12, UR6, UR18, UR12 ;  /* 0x00000012060c72a5 */ /* 0x000fc8000f8e000c */
[----:B------:R-:W-:Y:S02]  /*2a10*/  UIMAD UR11, UR6, UR19, UR13 ;  /* 0x00000013060b72a4 */ /* 0x000fe4000f8e020d */
[----:B---3--:R-:W-:-:S04]  /*2a20*/  ULEA UR13, UP0, UR12, UR22, 0x3 ;  /* 0x000000160c0d7291 */ /* 0x008fc8000f8018ff */
[----:B------:R-:W-:Y:S02]  /*2a30*/  ULEA.HI.X UR12, UR12, UR23, UR11, 0x3, UP0 ;  /* 0x000000170c0c7291 */ /* 0x000fe400080f1c0b */
[----:B------:R-:W-:-:S04]  /*2a40*/  MOV R112, UR13 ;  /* 0x0000000d00707c02 */ /* 0x000fc80008000f00 */
[----:B------:R-:W-:-:S06]  /*2a50*/  MOV R113, UR12 ;  /* 0x0000000c00717c02 */ /* 0x000fcc0008000f00 */
[----:B------:R-:W3:Y:S01]  /*2a60*/  LDG.E.64 R112, desc[UR14][R112.64] ;  /* 0x0000000e70707981 */ /* 0x000ee2000c1e1b00 */
[----:B------:R-:W-:-:S04]  /*2a70*/  IMAD.WIDE.U32 R116, R109, UR28, RZ ;  /* 0x0000001c6d747c25 */ /* 0x000fc8000f8e00ff */
[----:B------:R-:W-:Y:S01]  /*2a80*/  IMAD R3, R109, UR29, R117 ;  /* 0x0000001d6d037c24 */ /* 0x000fe2000f8e0275 */
[----:B------:R-:W-:Y:S02]  /*2a90*/  R2UR UR13, R117 ;  /* 0x00000000750d72ca */ /* 0x000fe400000e0000 */
[----:B------:R-:W-:Y:S02]  /*2aa0*/  R2UR UR12, R116 ;  /* 0x00000000740c72ca */ /* 0x000fe400000e0000 */
[----:B------:R-:W-:Y:S02]  /*2ab0*/  R2UR UR13, R3 ;  /* 0x00000000030d72ca */ /* 0x000fe400000e0000 */
[----:B------:R-:W-:-:S04]  /*2ac0*/  SHF.L.U32 R3, R110, 0x5, RZ ;  /* 0x000000056e037819 */ /* 0x000fc800000006ff */
[----:B0-----:R-:W-:-:S04]  /*2ad0*/  LOP3.LUT R114, R3, 0x7c00, RZ, 0xc0, !PT ;  /* 0x00007c0003727812 */ /* 0x001fc800078ec0ff */
[----:B------:R-:W-:-:S03]  /*2ae0*/  IADD3 R114, PT, PT, R101, R114, RZ ;  /* 0x0000007265727210 */ /* 0x000fc60007ffe0ff */
[----:B------:R-:W-:-:S04]  /*2af0*/  UIMAD.WIDE.U32 UR12, UR6, UR26, UR12 ;  /* 0x0000001a060c72a5 */ /* 0x000fc8000f8e000c */
[----:B------:R-:W-:Y:S02]  /*2b00*/  UIMAD UR11, UR6, UR27, UR13 ;  /* 0x0000001b060b72a4 */ /* 0x000fe4000f8e020d */
[----:B----4-:R-:W-:-:S04]  /*2b10*/  ULEA UR13, UP0, UR12, UR24, 0x3 ;  /* 0x000000180c0d7291 */ /* 0x010fc8000f8018ff */
[----:B------:R-:W-:Y:S02]  /*2b20*/  ULEA.HI.X UR12, UR12, UR25, UR11, 0x3, UP0 ;  /* 0x000000190c0c7291 */ /* 0x000fe400080f1c0b */
[----:B------:R-:W-:-:S04]  /*2b30*/  MOV R120, UR13 ;  /* 0x0000000d00787c02 */ /* 0x000fc80008000f00 */
[----:B------:R-:W-:Y:S02]  /*2b40*/  MOV R121, UR12 ;  /* 0x0000000c00797c02 */ /* 0x000fe40008000f00 */
[----:B------:R-:W-:Y:S01]  /*2b50*/  ISETP.NE.AND P0, PT, R110, RZ, PT ;  /* 0x000000ff6e00720c */ /* 0x000fe20003f05270 */
[----:B--2---:R0:W-:Y:S04]  /*2b60*/  STS.128 [R114], R60 ;  /* 0x0000003c72007388 */ /* 0x0041e80000000c00 */
[----:B-----5:R-:W-:Y:S04]  /*2b70*/  STS.128 [R114+0x200], R64 ;  /* 0x0002004072007388 */ /* 0x020fe80000000c00 */
[----:B------:R-:W-:Y:S04]  /*2b80*/  STS.128 [R114+0x400], R68 ;  /* 0x0004004472007388 */ /* 0x000fe80000000c00 */
[----:B------:R2:W-:Y:S01]  /*2b90*/  STS.128 [R114+0x600], R72 ;  /* 0x0006004872007388 */ /* 0x0005e20000000c00 */
[----:B------:R-:W-:-:S03]  /*2ba0*/  NOP ;  /* 0x0000000000007918 */ /* 0x000fc60000000000 */
[----:B------:R-:W4:Y:S01]  /*2bb0*/  LDG.E.64 R120, desc[UR14][R120.64] ;  /* 0x0000000e78787981 */ /* 0x000f22000c1e1b00 */
[----:B------:R-:W5:Y:S01]  /*2bc0*/  S2UR UR12, SR_CgaCtaId ;  /* 0x00000000000c79c3 */ /* 0x000f620000008800 */
[----:B------:R-:W-:Y:S01]  /*2bd0*/  UMOV UR11, 0x400 ;  /* 0x00000400000b7882 */ /* 0x000fe20000000000 */
[----:B------:R-:W-:Y:S01]  /*2be0*/  ISETP.NE.AND P2, PT, R110, 0x3f, PT ;  /* 0x0000003f6e00780c */ /* 0x000fe20003f45270 */
[----:B------:R-:W-:Y:S01]  /*2bf0*/  BSSY.RECONVERGENT B0, `(.L_x_10937) ;  /* 0x00000e2000007945 */ /* 0x000fe20003800200 */
[----:B---3--:R-:W-:Y:S02]  /*2c00*/  R2UR UR40, R113 ;  /* 0x00000000712872ca */ /* 0x008fe400000e0000 */
[----:B------:R-:W-:Y:S01]  /*2c10*/  R2UR UR13, R112 ;  /* 0x00000000700d72ca */ /* 0x000fe200000e0000 */
[----:B-----5:R-:W-:-:S10]  /*2c20*/  ULEA UR11, UR12, UR11, 0x18 ;  /* 0x0000000b0c0b7291 */ /* 0x020fd4000f8ec0ff */
[----:B------:R-:W-:Y:S02]  /*2c30*/  FMUL.FTZ R3, R49, UR40 ;  /* 0x0000002831037c20 */ /* 0x000fe40008410000 */
[----:B------:R-:W-:Y:S02]  /*2c40*/  MOV R130, UR13 ;  /* 0x0000000d00827c02 */ /* 0x000fe40008000f00 */
[----:B------:R-:W-:Y:S01]  /*2c50*/  FMUL.RZ R113, R3, 0.15915493667125701904 ;  /* 0x3e22f98303717820 */ /* 0x000fe2000040c000 */
[----:B------:R-:W-:Y:S02]  /*2c60*/  FMUL.FTZ R3, R46, UR40 ;  /* 0x000000282e037c20 */ /* 0x000fe40008410000 */
[----:B------:R-:W-:Y:S01]  /*2c70*/  FMUL.FTZ R130, R130, 1.4426950216293334961 ;  /* 0x3fb8aa3b82827820 */ /* 0x000fe20000410000 */
[----:B------:R-:W-:Y:S01]  /*2c80*/  MUFU.SIN R111, R113 ;  /* 0x00000071006f7308 */ /* 0x000fe20000000400 */
[----:B0-----:R-:W-:Y:S01]  /*2c90*/  FMUL.RZ R60, R3, 0.15915493667125701904 ;  /* 0x3e22f983033c7820 */ /* 0x001fe2000040c000 */
[C---:B------:R-:W-:Y:S01]  /*2ca0*/  FMUL.FTZ R3, R47.reuse, UR40 ;  /* 0x000000282f037c20 */ /* 0x040fe20008410000 */
[-C--:B--2---:R-:W-:Y:S01]  /*2cb0*/  FMUL.FTZ R72, R42, R130.reuse ;  /* 0x000000822a487220 */ /* 0x084fe20000410000 */
[CC--:B------:R-:W-:Y:S01]  /*2cc0*/  FMUL.FTZ R68, R44.reuse, R130.reuse ;  /* 0x000000822c447220 */ /* 0x0c0fe20000410000 */
[-C--:B------:R-:W-:Y:S01]  /*2cd0*/  FMUL.FTZ R66, R47, R130.reuse ;  /* 0x000000822f427220 */ /* 0x080fe20000410000 */
[----:B------:R-:W-:Y:S01]  /*2ce0*/  FMUL.RZ R61, R3, 0.15915493667125701904 ;  /* 0x3e22f983033d7820 */ /* 0x000fe2000040c000 */
[----:B------:R-:W-:Y:S01]  /*2cf0*/  FMUL.FTZ R3, R44, UR40 ;  /* 0x000000282c037c20 */ /* 0x000fe20008410000 */
[----:B------:R-:W-:Y:S01]  /*2d00*/  MUFU.SIN R65, R60 ;  /* 0x0000003c00417308 */ /* 0x000fe20000000400 */
[-C--:B------:R-:W-:Y:S01]  /*2d10*/  FMUL.FTZ R70, R45, R130.reuse ;  /* 0x000000822d467220 */ /* 0x080fe20000410000 */
[-C--:B------:R-:W-:Y:S01]  /*2d20*/  FMUL.FTZ R74, R40, R130.reuse ;  /* 0x00000082284a7220 */ /* 0x080fe20000410000 */
[----:B------:R-:W-:Y:S01]  /*2d30*/  FMUL.RZ R62, R3, 0.15915493667125701904 ;  /* 0x3e22f983033e7820 */ /* 0x000fe2000040c000 */
[----:B------:R-:W-:Y:S01]  /*2d40*/  FMUL.FTZ R3, R45, UR40 ;  /* 0x000000282d037c20 */ /* 0x000fe20008410000 */
[----:B------:R-:W-:-:S03]  /*2d50*/  FMUL.FTZ R112, R35, R130 ;  /* 0x0000008223707220 */ /* 0x000fc60000410000 */
[----:B------:R-:W-:Y:S01]  /*2d60*/  FMUL.RZ R64, R3, 0.15915493667125701904 ;  /* 0x3e22f98303407820 */ /* 0x000fe2000040c000 */
[----:B------:R-:W-:Y:S01]  /*2d70*/  FMUL.FTZ R3, R42, UR40 ;  /* 0x000000282a037c20 */ /* 0x000fe20008410000 */
        /* <DEDUP_REMOVED lines=39> */
[----:B------:R-:W-:-:S06]  /*2ff0*/  SHF.L.U32 R3, R105, 0x8, RZ ;  /* 0x0000000869037819 */ /* 0x000fcc00000006ff */
[----:B------:R0:W-:Y:S08]  /*3000*/  MUFU.COS R153, R60 ;  /* 0x0000003c00997308 */ /* 0x0001f00000000000 */
[----:B------:R-:W-:Y:S01]  /*3010*/  MUFU.SIN R123, R62 ;  /* 0x0000003e007b7308 */ /* 0x000fe20000000400 */
[----:B0-----:R-:W-:-:S04]  /*3020*/  IADD3 R60, PT, PT, R3, -0x100, RZ ;  /* 0xffffff00033c7810 */ /* 0x001fc80007ffe0ff */
[----:B------:R-:W-:-:S03]  /*3030*/  LOP3.LUT R60, R60, 0x100, RZ, 0xc0, !PT ;  /* 0x000001003c3c7812 */ /* 0x000fc600078ec0ff */
[----:B------:R0:W-:Y:S01]  /*3040*/  MUFU.COS R129, R62 ;  /* 0x0000003e00817308 */ /* 0x0001e20000000000 */
[----:B------:R-:W-:-:S07]  /*3050*/  IADD3 R60, PT, PT, R60, UR6, RZ ;  /* 0x000000063c3c7c10 */ /* 0x000fce000fffe0ff */
[----:B------:R-:W2:Y:S01]  /*3060*/  MUFU.COS R63, R113 ;  /* 0x00000071003f7308 */ /* 0x000ea20000000000 */
[----:B0-----:R-:W-:-:S07]  /*3070*/  FMUL.FTZ R62, R49, R130 ;  /* 0x00000082313e7220 */ /* 0x001fce0000410000 */
[----:B------:R-:W-:Y:S08]  /*3080*/  MUFU.SIN R155, R61 ;  /* 0x0000003d009b7308 */ /* 0x000ff00000000400 */
[----:B------:R0:W-:Y:S08]  /*3090*/  MUFU.COS R157, R61 ;  /* 0x0000003d009d7308 */ /* 0x0001f00000000000 */
[----:B------:R-:W2:Y:S01]  /*30a0*/  MUFU.EX2 R62, R62 ;  /* 0x0000003e003e7308 */ /* 0x000ea20000000800 */
[----:B0-----:R-:W-:-:S03]  /*30b0*/  IADD3 R61, PT, PT, R110, 0x200, RZ ;  /* 0x000002006e3d7810 */ /* 0x001fc60007ffe0ff */
[----:B------:R-:W0:Y:S01]  /*30c0*/  MUFU.EX2 R72, R72 ;  /* 0x0000004800487308 */ /* 0x000e220000000800 */
[----:B------:R-:W-:Y:S01]  /*30d0*/  SEL R167, R60, R61, !P0 ;  /* 0x0000003d3ca77207 */ /* 0x000fe20004000000 */
[----:B------:R-:W-:Y:S01]  /*30e0*/  FMUL.FTZ R60, R43, R130 ;  /* 0x000000822b3c7220 */ /* 0x000fe20000410000 */
[----:B------:R-:W-:Y:S01]  /*30f0*/  LOP3.LUT R61, R110, 0x3e0, RZ, 0xc0, !PT ;  /* 0x000003e06e3d7812 */ /* 0x000fe200078ec0ff */
[----:B------:R-:W-:Y:S03]  /*3100*/  MUFU.SIN R125, R64 ;  /* 0x00000040007d7308 */ /* 0x000fe60000000400 */
[----:B------:R-:W-:Y:S01]  /*3110*/  IADD3 R61, PT, PT, R61, R102, RZ ;  /* 0x000000663d3d7210 */ /* 0x000fe20007ffe0ff */
[----:B--2---:R-:W-:-:S03]  /*3120*/  FMUL.FTZ R154, R62, R63 ;  /* 0x0000003f3e9a7220 */ /* 0x004fc60000410000 */
[----:B------:R-:W-:Y:S01]  /*3130*/  LEA R113, R61, R100, 0x5 ;  /* 0x000000643d717211 */ /* 0x000fe200078e28ff */
[----:B------:R-:W-:Y:S01]  /*3140*/  FMUL.FTZ R152, R62, R111 ;  /* 0x0000006f3e987220 */ /* 0x000fe20000410000 */
[----:B------:R2:W3:Y:S01]  /*3150*/  MUFU.EX2 R140, R60 ;  /* 0x0000003c008c7308 */ /* 0x0004e20000000800 */
[C---:B0-----:R-:W-:Y:S01]  /*3160*/  FMUL.FTZ R143, R72.reuse, R143 ;  /* 0x0000008f488f7220 */ /* 0x041fe20000410000 */
[----:B------:R-:W-:Y:S01]  /*3170*/  FMUL.FTZ R142, R72, R73 ;  /* 0x00000049488e7220 */ /* 0x000fe20000410000 */
[-C--:B------:R-:W-:Y:S01]  /*3180*/  FMUL.FTZ R72, R37, R130.reuse ;  /* 0x0000008225487220 */ /* 0x080fe20000410000 */
[----:B------:R0:W5:Y:S01]  /*3190*/  MUFU.COS R127, R64 ;  /* 0x00000040007f7308 */ /* 0x0001620000000000 */
[-C--:B------:R-:W-:Y:S01]  /*31a0*/  FMUL.FTZ R111, R38, R130.reuse ;  /* 0x00000082266f7220 */ /* 0x080fe20000410000 */
[-C--:B------:R-:W-:Y:S01]  /*31b0*/  FMUL.FTZ R73, R34, R130.reuse ;  /* 0x0000008222497220 */ /* 0x080fe20000410000 */
[----:B--2---:R-:W2:Y:S05]  /*31c0*/  LDS.128 R60, [R113] ;  /* 0x00000000713c7984 */ /* 0x004eaa0000000c00 */
[----:B------:R-:W1:Y:S01]  /*31d0*/  MUFU.EX2 R68, R68 ;  /* 0x0000004400447308 */ /* 0x000e620000000800 */
[----:B0-----:R-:W-:Y:S01]  /*31e0*/  FMUL.FTZ R64, R46, R130 ;  /* 0x000000822e407220 */ /* 0x001fe20000410000 */
[C---:B---3--:R-:W-:Y:S01]  /*31f0*/  FMUL.FTZ R141, R140.reuse, R141 ;  /* 0x0000008d8c8d7220 */ /* 0x048fe20000410000 */
[----:B------:R-:W-:Y:S01]  /*3200*/  FMUL.FTZ R140, R140, R75 ;  /* 0x0000004b8c8c7220 */ /* 0x000fe20000410000 */
[----:B------:R-:W0:Y:S04]  /*3210*/  MUFU.EX2 R66, R66 ;  /* 0x0000004200427308 */ /* 0x000e280000000800 */
[----:B------:R-:W3:Y:S01]  /*3220*/  MUFU.EX2 R64, R64 ;  /* 0x0000004000407308 */ /* 0x000ee20000000800 */
[-C--:B----4-:R-:W-:Y:S01]  /*3230*/  FMUL.FTZ R190, R0, R120.reuse ;  /* 0x0000007800be7220 */ /* 0x090fe20000410000 */
[-C--:B------:R-:W-:Y:S01]  /*3240*/  FMUL.FTZ R189, R17, R120.reuse ;  /* 0x0000007811bd7220 */ /* 0x080fe20000410000 */
[-C--:B------:R-:W-:Y:S01]  /*3250*/  FMUL.FTZ R188, R16, R120.reuse ;  /* 0x0000007810bc7220 */ /* 0x080fe20000410000 */
[----:B------:R-:W4:Y:S01]  /*3260*/  MUFU.EX2 R70, R70 ;  /* 0x0000004600467308 */ /* 0x000f220000000800 */
[----:B------:R-:W-:Y:S01]  /*3270*/  FMUL.FTZ R187, R15, R120 ;  /* 0x000000780fbb7220 */ /* 0x000fe20000410000 */
[C---:B-1----:R-:W-:Y:S01]  /*3280*/  FMUL.FTZ R147, R68.reuse, R147 ;  /* 0x0000009344937220 */ /* 0x042fe20000410000 */
[----:B------:R-:W-:Y:S01]  /*3290*/  FMUL.FTZ R146, R68, R69 ;  /* 0x0000004544927220 */ /* 0x000fe20000410000 */
[----:B------:R-:W1:Y:S01]  /*32a0*/  MUFU.EX2 R74, R74 ;  /* 0x0000004a004a7308 */ /* 0x000e620000000800 */
[-C--:B------:R-:W-:Y:S01]  /*32b0*/  FMUL.FTZ R68, R39, R130.reuse ;  /* 0x0000008227447220 */ /* 0x080fe20000410000 */
[-C--:B------:R-:W-:Y:S01]  /*32c0*/  FMUL.FTZ R69, R36, R130.reuse ;  /* 0x0000008224457220 */ /* 0x080fe20000410000 */
[C---:B0-----:R-:W-:Y:S01]  /*32d0*/  FMUL.FTZ R149, R66.reuse, R149 ;  /* 0x0000009542957220 */ /* 0x041fe20000410000 */
[----:B------:R-:W5:Y:S01]  /*32e0*/  MUFU.EX2 R72, R72 ;  /* 0x0000004800487308 */ /* 0x000f620000000800 */
[----:B------:R-:W-:Y:S01]  /*32f0*/  FMUL.FTZ R148, R66, R67 ;  /* 0x0000004342947220 */ /* 0x000fe20000410000 */
[C---:B---3--:R-:W-:Y:S01]  /*3300*/  FMUL.FTZ R151, R64.reuse, R151 ;  /* 0x0000009740977220 */ /* 0x048fe20000410000 */
[----:B------:R-:W-:Y:S01]  /*3310*/  FMUL.FTZ R150, R64, R65 ;  /* 0x0000004140967220 */ /* 0x000fe20000410000 */
[----:B------:R-:W0:Y:S01]  /*3320*/  MUFU.EX2 R111, R111 ;  /* 0x0000006f006f7308 */ /* 0x000e220000000800 */
[-C--:B------:R-:W-:Y:S01]  /*3330*/  FMUL.FTZ R64, R41, R130.reuse ;  /* 0x0000008229407220 */ /* 0x080fe20000410000 */
[C---:B----4-:R-:W-:Y:S01]  /*3340*/  FMUL.FTZ R145, R70.reuse, R145 ;  /* 0x0000009146917220 */ /* 0x050fe20000410000 */
[----:B------:R-:W-:Y:S01]  /*3350*/  FMUL.FTZ R144, R70, R71 ;  /* 0x0000004746907220 */ /* 0x000fe20000410000 */
[----:B------:R-:W3:Y:S01]  /*3360*/  MUFU.EX2 R132, R68 ;  /* 0x0000004400847308 */ /* 0x000ee20000000800 */
[----:B------:R-:W-:Y:S01]  /*3370*/  FMUL.FTZ R130, R48, R130 ;  /* 0x0000008230827220 */ /* 0x000fe20000410000 */
[C---:B-1----:R-:W-:Y:S01]  /*3380*/  FMUL.FTZ R139, R74.reuse, R139 ;  /* 0x0000008b4a8b7220 */ /* 0x042fe20000410000 */
[----:B------:R-:W-:Y:S01]  /*3390*/  FMUL.FTZ R138, R74, R115 ;  /* 0x000000734a8a7220 */ /* 0x000fe20000410000 */
[----:B------:R1:W-:Y:S01]  /*33a0*/  MUFU.EX2 R136, R64 ;  /* 0x0000004000887308 */ /* 0x0003e20000000800 */
[----:B------:R-:W-:Y:S01]  /*33b0*/  FMUL.FTZ R186, R14, R120 ;  /* 0x000000780eba7220 */ /* 0x000fe20000410000 */
[C---:B-----5:R-:W-:Y:S01]  /*33c0*/  FMUL.FTZ R127, R72.reuse, R127 ;  /* 0x0000007f487f7220 */ /* 0x060fe20000410000 */
[----:B------:R-:W-:Y:S01]  /*33d0*/  FMUL.FTZ R126, R72, R125 ;  /* 0x0000007d487e7220 */ /* 0x000fe20000410000 */
[----:B------:R4:W5:Y:S01]  /*33e0*/  MUFU.EX2 R128, R69 ;  /* 0x0000004500807308 */ /* 0x0009620000000800 */
[----:B--2---:R-:W-:-:S02]  /*33f0*/  HADD2.F32 R115, -RZ, R62.H1_H1 ;  /* 0x3000003eff737230 */ /* 0x004fc40000004100 */
[C---:B0-----:R-:W-:Y:S01]  /*3400*/  FMUL.FTZ R135, R111.reuse, R114 ;  /* 0x000000726f877220 */ /* 0x041fe20000410000 */
[----:B------:R-:W-:Y:S01]  /*3410*/  FMUL.FTZ R134, R111, R134 ;  /* 0x000000866f867220 */ /* 0x000fe20000410000 */
[----:B------:R0:W2:Y:S01]  /*3420*/  MUFU.EX2 R124, R73 ;  /* 0x00000049007c7308 */ /* 0x0000a20000000800 */
[----:B-1----:R-:W1:Y:S01]  /*3430*/  LDS.128 R64, [R113+0x10] ;  /* 0x0000100071407984 */ /* 0x002e620000000c00 */
[----:B------:R-:W-:Y:S01]  /*3440*/  FMUL.FTZ R111, R48, UR40 ;  /* 0x00000028306f7c20 */ /* 0x000fe20008410000 */
[--C-:B------:R-:W-:Y:S01]  /*3450*/  HADD2.F32 R114, -RZ, R60.reuse.H1_H1 ;  /* 0x3000003cff727230 */ /* 0x100fe20000004100 */
[----:B------:R-:W2:Y:S01]  /*3460*/  MUFU.EX2 R112, R112 ;  /* 0x0000007000707308 */ /* 0x000ea20000000800 */
[----:B----4-:R-:W4:Y:S01]  /*3470*/  LDS.128 R68, [R113+0x20] ;  /* 0x0000200071447984 */ /* 0x010f220000000c00 */
[----:B------:R-:W-:Y:S01]  /*3480*/  FMUL.RZ R159, R111, 0.15915493667125701904 ;  /* 0x3e22f9836f9f7820 */ /* 0x000fe2000040c000 */
[----:B------:R-:W-:Y:S02]  /*3490*/  HADD2.F32 R111, -RZ, R60.H0_H0 ;  /* 0x2000003cff6f7230 */ /* 0x000fe40000004100 */
[----:B---3--:R-:W-:Y:S01]  /*34a0*/  FMUL.FTZ R133, R132, R133 ;  /* 0x0000008584857220 */ /* 0x008fe20000410000 */
[----:B0-----:R0:W3:Y:S01]  /*34b0*/  LDS.128 R72, [R113+0x30] ;  /* 0x0000300071487984 */ /* 0x0010e20000000c00 */
[----:B------:R-:W-:Y:S01]  /*34c0*/  MUFU.SIN R60, R159 ;  /* 0x0000009f003c7308 */ /* 0x000fe20000000400 */
[----:B-----5:R-:W-:Y:S01]  /*34d0*/  FMUL.FTZ R129, R128, R129 ;  /* 0x0000008180817220 */ /* 0x020fe20000410000 */
[----:B------:R-:W-:Y:S01]  /*34e0*/  FMUL.FTZ R137, R136, R137 ;  /* 0x0000008988897220 */ /* 0x000fe20000410000 */
[----:B------:R-:W-:Y:S01]  /*34f0*/  FMUL.FTZ R132, R132, R119 ;  /* 0x0000007784847220 */ /* 0x000fe20000410000 */
[C---:B--2---:R-:W-:Y:S01]  /*3500*/  FMUL.FTZ R125, R124.reuse, R153 ;  /* 0x000000997c7d7220 */ /* 0x044fe20000410000 */
[----:B------:R-:W-:Y:S01]  /*3510*/  FMUL.FTZ R124, R124, R131 ;  /* 0x000000837c7c7220 */ /* 0x000fe20000410000 */
[----:B------:R-:W-:Y:S01]  /*3520*/  FMUL.FTZ R128, R128, R123 ;  /* 0x0000007b80807220 */ /* 0x000fe20000410000 */
[----:B0-----:R-:W-:Y:S01]  /*3530*/  HADD2.F32 R113, -RZ, R62.H0_H0 ;  /* 0x2000003eff717230 */ /* 0x001fe20000004100 */
[----:B------:R-:W0:Y:S01]  /*3540*/  MUFU.EX2 R131, R130 ;  /* 0x0000008200837308 */ /* 0x000e220000000800 */
[----:B------:R-:W-:Y:S01]  /*3550*/  FMUL.FTZ R136, R136, R117 ;  /* 0x0000007588887220 */ /* 0x000fe20000410000 */
[C---:B------:R-:W-:Y:S01]  /*3560*/  FMUL.FTZ R123, R112.reuse, R157 ;  /* 0x0000009d707b7220 */ /* 0x040fe20000410000 */
[----:B------:R-:W-:Y:S01]  /*3570*/  FMUL.FTZ R119, R112, R155 ;  /* 0x0000009b70777220 */ /* 0x000fe20000410000 */
[----:B------:R-:W0:Y:S01]  /*3580*/  MUFU.COS R62, R159 ;  /* 0x0000009f003e7308 */ /* 0x000e220000000000 */
[----:B------:R-:W-:-:S02]  /*3590*/  HADD2.F32 R112, -RZ, R61.H0_H0 ;  /* 0x2000003dff707230 */ /* 0x000fc40000004100 */
[-C--:B------:R-:W-:Y:S01]  /*35a0*/  FMUL.FTZ R185, R13, R120.reuse ;  /* 0x000000780db97220 */ /* 0x080fe20000410000 */
[----:B------:R-:W-:Y:S02]  /*35b0*/  HADD2.F32 R116, -RZ, R61.H1_H1 ;  /* 0x3000003dff747230 */ /* 0x000fe40000004100 */
[-C--:B------:R-:W-:Y:S01]  /*35c0*/  FMUL.FTZ R184, R12, R120.reuse ;  /* 0x000000780cb87220 */ /* 0x080fe20000410000 */
[--C-:B------:R-:W-:Y:S02]  /*35d0*/  HADD2.F32 R118, -RZ, R63.reuse.H0_H0 ;  /* 0x2000003fff767230 */ /* 0x100fe40000004100 */
[-C--:B------:R-:W-:Y:S01]  /*35e0*/  FMUL.FTZ R183, R11, R120.reuse ;  /* 0x000000780bb77220 */ /* 0x080fe20000410000 */
[----:B------:R-:W-:Y:S02]  /*35f0*/  HADD2.F32 R122, -RZ, R63.H1_H1 ;  /* 0x3000003fff7a7230 */ /* 0x000fe40000004100 */
        /* <DEDUP_REMOVED lines=9> */
[----:B------:R-:W-:Y:S01]  /*3690*/  FMUL.FTZ R205, R17, -R121 ;  /* 0x8000007911cd7220 */ /* 0x000fe20000410000 */
[C---:B0-----:R-:W-:Y:S01]  /*36a0*/  FMUL.FTZ R130, R131.reuse, R62 ;  /* 0x0000003e83827220 */ /* 0x041fe20000410000 */
[----:B------:R-:W-:Y:S01]  /*36b0*/  FMUL.FTZ R131, R131, R60 ;  /* 0x0000003c83837220 */ /* 0x000fe20000410000 */
[----:B------:R-:W-:Y:S01]  /*36c0*/  LEA R60, R167, UR11, 0x3 ;  /* 0x0000000ba73c7c11 */ /* 0x000fe2000f8e18ff */
[----:B-1----:R-:W-:-:S02]  /*36d0*/  HADD2.F32 R117, -RZ, R64.H0_H0 ;  /* 0x20000040ff757230 */ /* 0x002fc40000004100 */
[-C--:B------:R-:W-:Y:S01]  /*36e0*/  FMUL.FTZ R204, R16, -R121.reuse ;  /* 0x8000007910cc7220 */ /* 0x080fe20000410000 */
[----:B------:R-:W-:Y:S02]  /*36f0*/  HADD2.F32 R153, -RZ, R64.H1_H1 ;  /* 0x30000040ff997230 */ /* 0x000fe40000004100 */
[-C--:B------:R-:W-:Y:S01]  /*3700*/  FMUL.FTZ R203, R15, -R121.reuse ;  /* 0x800000790fcb7220 */ /* 0x080fe20000410000 */
[----:B------:R0:W-:Y:S01]  /*3710*/  STS.64 [R60+0x39e0], R130 ;  /* 0x0039e0823c007388 */ /* 0x0001e20000000a00 */
[--C-:B------:R-:W-:Y:S02]  /*3720*/  HADD2.F32 R156, -RZ, R65.reuse.H0_H0 ;  /* 0x20000041ff9c7230 */ /* 0x100fe40000004100 */
[-C--:B------:R-:W-:Y:S01]  /*3730*/  FMUL.FTZ R202, R14, -R121.reuse ;  /* 0x800000790eca7220 */ /* 0x080fe20000410000 */
[----:B------:R-:W-:Y:S02]  /*3740*/  HADD2.F32 R158, -RZ, R65.H1_H1 ;  /* 0x30000041ff9e7230 */ /* 0x000fe40000004100 */
[----:B------:R-:W-:Y:S01]  /*3750*/  FMUL.FTZ R201, R13, -R121 ;  /* 0x800000790dc97220 */ /* 0x000fe20000410000 */
[----:B------:R-:W-:-:S02]  /*3760*/  HADD2.F32 R155, -RZ, R66.H0_H0 ;  /* 0x20000042ff9b7230 */ /* 0x000fc40000004100 */
[-C--:B------:R-:W-:Y:S01]  /*3770*/  FMUL.FTZ R200, R12, -R121.reuse ;  /* 0x800000790cc87220 */ /* 0x080fe20000410000 */
[----:B------:R-:W-:Y:S02]  /*3780*/  HADD2.F32 R157, -RZ, R66.H1_H1 ;  /* 0x30000042ff9d7230 */ /* 0x000fe40000004100 */
[-C--:B------:R-:W-:Y:S01]  /*3790*/  FMUL.FTZ R199, R11, -R121.reuse ;  /* 0x800000790bc77220 */ /* 0x080fe20000410000 */
[--C-:B------:R-:W-:Y:S02]  /*37a0*/  HADD2.F32 R160, -RZ, R67.reuse.H0_H0 ;  /* 0x20000043ffa07230 */ /* 0x100fe40000004100 */
[-C--:B------:R-:W-:Y:S01]  /*37b0*/  FMUL.FTZ R198, R10, -R121.reuse ;  /* 0x800000790ac67220 */ /* 0x080fe20000410000 */
[----:B------:R-:W-:Y:S02]  /*37c0*/  HADD2.F32 R162, -RZ, R67.H1_H1 ;  /* 0x30000043ffa27230 */ /* 0x000fe40000004100 */
[----:B------:R-:W-:Y:S01]  /*37d0*/  FMUL.FTZ R197, R9, -R121 ;  /* 0x8000007909c57220 */ /* 0x000fe20000410000 */
[----:B----4-:R-:W-:-:S02]  /*37e0*/  HADD2.F32 R159, -RZ, R68.H0_H0 ;  /* 0x20000044ff9f7230 */ /* 0x010fc40000004100 */
        /* <DEDUP_REMOVED lines=8> */
[-C--:B------:R-:W-:Y:S01]  /*3870*/  FMUL.FTZ R191, R4, -R121.reuse ;  /* 0x8000007904bf7220 */ /* 0x080fe20000410000 */
[----:B------:R-:W-:Y:S02]  /*3880*/  HADD2.F32 R165, -RZ, R70.H1_H1 ;  /* 0x30000046ffa57230 */ /* 0x000fe40000004100 */
[----:B------:R-:W-:Y:S01]  /*3890*/  FMUL.FTZ R210, R2, -R121 ;  /* 0x8000007902d27220 */ /* 0x000fe20000410000 */
[--C-:B------:R-:W-:Y:S02]  /*38a0*/  HADD2.F32 R168, -RZ, R71.reuse.H0_H0 ;  /* 0x20000047ffa87230 */ /* 0x100fe40000004100 */
[----:B------:R-:W-:Y:S02]  /*38b0*/  HADD2.F32 R170, -RZ, R71.H1_H1 ;  /* 0x30000047ffaa7230 */ /* 0x000fe40000004100 */
[--C-:B---3--:R-:W-:Y:S02]  /*38c0*/  HADD2.F32 R167, -RZ, R72.reuse.H0_H0 ;  /* 0x20000048ffa77230 */ /* 0x108fe40000004100 */
[----:B------:R-:W-:-:S02]  /*38d0*/  HADD2.F32 R169, -RZ, R72.H1_H1 ;  /* 0x30000048ffa97230 */ /* 0x000fc40000004100 */
[--C-:B------:R-:W-:Y:S02]  /*38e0*/  HADD2.F32 R172, -RZ, R73.reuse.H0_H0 ;  /* 0x20000049ffac7230 */ /* 0x100fe40000004100 */
[----:B------:R-:W-:Y:S02]  /*38f0*/  HADD2.F32 R174, -RZ, R73.H1_H1 ;  /* 0x30000049ffae7230 */ /* 0x000fe40000004100 */
[--C-:B------:R-:W-:Y:S02]  /*3900*/  HADD2.F32 R171, -RZ, R74.reuse.H0_H0 ;  /* 0x2000004affab7230 */ /* 0x100fe40000004100 */
[----:B------:R-:W-:Y:S02]  /*3910*/  HADD2.F32 R173, -RZ, R74.H1_H1 ;  /* 0x3000004affad7230 */ /* 0x000fe40000004100 */
[--C-:B------:R-:W-:Y:S02]  /*3920*/  HADD2.F32 R176, -RZ, R75.reuse.H0_H0 ;  /* 0x2000004bffb07230 */ /* 0x100fe40000004100 */
[----:B------:R-:W-:Y:S01]  /*3930*/  HADD2.F32 R192, -RZ, R75.H1_H1 ;  /* 0x3000004bffc07230 */ /* 0x000fe20000004100 */
[----:B------:R-:W-:Y:S06]  /*3940*/  BAR.SYNC.DEFER_BLOCKING 0x0 ;  /* 0x0000000000007b1d */ /* 0x000fec0000010000 */
[----:B0-----:R-:W-:Y:S05]  /*3950*/  @P2 BRA `(.L_x_10938) ;  /* 0x0000000000242947 */ /* 0x001fea0003800000 */
[----:B------:R-:W-:Y:S01]  /*3960*/  ISETP.NE.AND P2, PT, R105, UR38, PT ;  /* 0x0000002669007c0c */ /* 0x000fe2000bf45270 */
[----:B------:R-:W-:Y:S01]  /*3970*/  HFMA2 R120, -RZ, RZ, 1.875, 0 ;  /* 0x3f800000ff787431 */ /* 0x000fe200000001ff */
[----:B------:R-:W-:-:S11]  /*3980*/  MOV R121, RZ ;  /* 0x000000ff00797202 */ /* 0x000fd60000000f00 */
[----:B------:R-:W-:Y:S05]  /*3990*/  @!P2 BRA `(.L_x_10939) ;  /* 0x00000000001ca947 */ /* 0x000fea0003800000 */
[----:B------:R-:W-:-:S04]  /*39a0*/  LOP3.LUT R3, R3, 0x100, RZ, 0xc0, !PT ;  /* 0x0000010003037812 */ /* 0x000fc800078ec0ff */
[----:B------:R-:W-:-:S04]  /*39b0*/  IADD3 R3, PT, PT, R3, UR6, RZ ;  /* 0x0000000603037c10 */ /* 0x000fc8000fffe0ff */
[----:B------:R-:W-:-:S05]  /*39c0*/  LEA R3, R3, UR11, 0x3 ;  /* 0x0000000b03037c11 */ /* 0x000fca000f8e18ff */
[----:B------:R1:W2:Y:S01]  /*39d0*/  LDS.64 R120, [R3+0x39e0] ;  /* 0x0039e00003787984 */ /* 0x0002a20000000a00 */
[----:B------:R-:W-:Y:S05]  /*39e0*/  BRA `(.L_x_10939) ;  /* 0x0000000000087947 */ /* 0x000fea0003800000 */
.L_x_10938:
[----:B------:R-:W-:-:S06]  /*39f0*/  LEA R120, R110, UR11, 0x3 ;  /* 0x0000000b6e787c11 */ /* 0x000fcc000f8e18ff */
[----:B------:R-:W0:Y:S02]  /*3a00*/  LDS.64 R120, [R120+0x49e8] ;  /* 0x0049e80078787984 */ /* 0x000e240000000a00 */
.L_x_10939:
[----:B------:R-:W-:Y:S05]  /*3a10*/  BSYNC.RECONVERGENT B0 ;  /* 0x0000000000007941 */ /* 0x000fea0003800200 */
.L_x_10937:
[----:B------:R-:W3:Y:S01]  /*3a20*/  @P1 LDC R60, c[0x0][0x38c] ;  /* 0x0000e300ff3c1b82 */ /* 0x000ee20000000800 */
[----:B-1----:R-:W-:Y:S01]  /*3a30*/  @P1 IADD3 R3, PT, PT, R105, -0x2, RZ ;  /* 0xfffffffe69031810 */ /* 0x002fe20007ffe0ff */
[C---:B------:R-:W-:Y:S01]  /*3a40*/  FMUL.FTZ R62, R48.reuse, R111 ;  /* 0x0000006f303e7220 */ /* 0x040fe20000410000 */
[----:B------:R-:W-:Y:S01]  /*3a50*/  FMUL.FTZ R68, R48, R114 ;  /* 0x0000007230447220 */ /* 0x000fe20000410000 */
[----:B------:R-:W-:Y:S01]  /*3a60*/  HFMA2 R64, -RZ, RZ, 1.875, 0 ;  /* 0x3f800000ff407431 */ /* 0x000fe200000001ff */
[----:B------:R-:W-:Y:S02]  /*3a70*/  CS2R R66, SRZ ;  /* 0x0000000000427805 */ /* 0x000fe4000001ff00 */
[----:B------:R-:W-:Y:S01]  /*3a80*/  MOV R65, RZ ;  /* 0x000000ff00417202 */ /* 0x000fe20000000f00 */
[----:B------:R-:W-:-:S04]  /*3a90*/  FMUL.FTZ R63, R97, R68 ;  /* 0x00000044613f7220 */ /* 0x000fc80000410000 */
[----:B------:R-:W-:Y:S01]  /*3aa0*/  FMUL.FTZ R69, R152, R63 ;  /* 0x0000003f98457220 */ /* 0x000fe20000410000 */
[----:B---3--:R-:W-:-:S04]  /*3ab0*/  @P1 IMAD R3, R3, R60, UR6 ;  /* 0x0000000603031e24 */ /* 0x008fc8000f8e023c */
[----:B------:R-:W-:-:S04]  /*3ac0*/  @P1 IMAD.WIDE R60, R3, 0x10, R98 ;  /* 0x00000010033c1825 */ /* 0x000fc800078e0262 */
[----:B------:R-:W-:-:S04]  /*3ad0*/  FMUL.FTZ R3, R97, R62 ;  /* 0x0000003e61037220 */ /* 0x000fc80000410000 */
[-C--:B------:R-:W-:Y:S01]  /*3ae0*/  FMUL.FTZ R62, R152, R3.reuse ;  /* 0x00000003983e7220 */ /* 0x080fe20000410000 */
[C---:B------:R-:W-:Y:S01]  /*3af0*/  FFMA.FTZ R69, R154.reuse, R3, -R69 ;  /* 0x000000039a457223 */ /* 0x040fe20000010845 */
[C---:B------:R-:W-:Y:S01]  /*3b00*/  FMUL.FTZ R3, R49.reuse, R116 ;  /* 0x0000007431037220 */ /* 0x040fe20000410000 */
[----:B------:R1:W5:Y:S01]  /*3b10*/  @P1 LDG.E.128 R64, desc[UR14][R60.64] ;  /* 0x0000000e3c401981 */ /* 0x000362000c1e1d00 */
[----:B------:R-:W-:Y:S01]  /*3b20*/  FFMA.FTZ R63, R154, R63, R62 ;  /* 0x0000003f9a3f7223 */ /* 0x000fe2000001003e */
[----:B------:R-:W-:Y:S01]  /*3b30*/  FMUL.FTZ R62, R49, R112 ;  /* 0x00000070313e7220 */ /* 0x000fe20000410000 */
[----:B------:R-:W-:Y:S01]  /*3b40*/  FMUL.FTZ R227, R47, R122 ;  /* 0x0000007a2fe37220 */ /* 0x000fe20000410000 */
[----:B------:R-:W-:Y:S01]  /*3b50*/  FMUL.FTZ R230, R44, R117 ;  /* 0x000000752ce67220 */ /* 0x000fe20000410000 */
[C---:B------:R-:W-:Y:S01]  /*3b60*/  FFMA.FTZ R3, R96.reuse, R3, R63 ;  /* 0x0000000360037223 */ /* 0x040fe2000001003f */
[----:B------:R-:W-:Y:S01]  /*3b70*/  FFMA.FTZ R62, R96, R62, R69 ;  /* 0x0000003e603e7223 */ /* 0x000fe20000010045 */
[----:B------:R-:W-:Y:S01]  /*3b80*/  FMUL.FTZ R228, R44, R153 ;  /* 0x000000992ce47220 */ /* 0x000fe20000410000 */
[C---:B------:R-:W-:Y:S01]  /*3b90*/  FMUL.FTZ R225, R45.reuse, R158 ;  /* 0x0000009e2de17220 */ /* 0x040fe20000410000 */
[----:B------:R-:W-:Y:S01]  /*3ba0*/  FMUL.FTZ R223, R45, R156 ;  /* 0x0000009c2ddf7220 */ /* 0x000fe20000410000 */
[CC--:B------:R-:W-:Y:S01]  /*3bb0*/  FMUL.FTZ R68, R150.reuse, R62.reuse ;  /* 0x0000003e96447220 */ /* 0x0c0fe20000410000 */
[----:B-1----:R-:W-:Y:S01]  /*3bc0*/  FMUL.FTZ R60, R150, R3 ;  /* 0x00000003963c7220 */ /* 0x002fe20000410000 */
[----:B------:R-:W-:Y:S01]  /*3bd0*/  FMUL.FTZ R61, R46, R115 ;  /* 0x000000732e3d7220 */ /* 0x000fe20000410000 */
[----:B------:R-:W-:Y:S01]  /*3be0*/  FMUL.FTZ R224, R42, R155 ;  /* 0x0000009b2ae07220 */ /* 0x000fe20000410000 */
[C---:B------:R-:W-:Y:S01]  /*3bf0*/  FFMA.FTZ R68, R151.reuse, R3, R68 ;  /* 0x0000000397447223 */ /* 0x040fe20000010044 */
        /* <DEDUP_REMOVED lines=14> */
[C---:B------:R-:W-:Y:S01]  /*3ce0*/  FMUL.FTZ R217, R41.reuse, R166 ;  /* 0x000000a629d97220 */ /* 0x040fe20000410000 */
[----:B------:R-:W-:Y:S01]  /*3cf0*/  FMUL.FTZ R215, R41, R164 ;  /* 0x000000a429d77220 */ /* 0x000fe20000410000 */
[C---:B------:R-:W-:Y:S01]  /*3d00*/  FFMA.FTZ R3, R94.reuse, R60, R3 ;  /* 0x0000003c5e037223 */ /* 0x040fe20000010003 */
[----:B------:R-:W-:Y:S01]  /*3d10*/  FFMA.FTZ R61, R94, R227, R61 ;  /* 0x000000e35e3d7223 */ /* 0x000fe2000001003d */
[C---:B------:R-:W-:Y:S01]  /*3d20*/  FMUL.FTZ R216, R38.reuse, R163 ;  /* 0x000000a326d87220 */ /* 0x040fe20000410000 */
[----:B------:R-:W-:Y:S01]  /*3d30*/  FMUL.FTZ R218, R38, R165 ;  /* 0x000000a526da7220 */ /* 0x000fe20000410000 */
[C---:B------:R-:W-:Y:S01]  /*3d40*/  FMUL.FTZ R62, R146.reuse, R3 ;  /* 0x00000003923e7220 */ /* 0x040fe20000410000 */
[-C--:B------:R-:W-:Y:S01]  /*3d50*/  FMUL.FTZ R60, R146, R61.reuse ;  /* 0x0000003d923c7220 */ /* 0x080fe20000410000 */
[C---:B------:R-:W-:Y:S01]  /*3d60*/  FMUL.FTZ R213, R39.reuse, R170 ;  /* 0x000000aa27d57220 */ /* 0x040fe20000410000 */
[----:B------:R-:W-:Y:S01]  /*3d70*/  FMUL.FTZ R211, R39, R168 ;  /* 0x000000a827d37220 */ /* 0x000fe20000410000 */
        /* <DEDUP_REMOVED lines=8> */
[CC--:B------:R-:W-:Y:S01]  /*3e00*/  FMUL.FTZ R60, R144.reuse, R62.reuse ;  /* 0x0000003e903c7220 */ /* 0x0c0fe20000410000 */
[----:B------:R-:W-:Y:S01]  /*3e10*/  FMUL.FTZ R61, R144, R3 ;  /* 0x00000003903d7220 */ /* 0x000fe20000410000 */
[----:B------:R-:W-:Y:S01]  /*3e20*/  FMUL.FTZ R74, R34, R173 ;  /* 0x000000ad224a7220 */ /* 0x000fe20000410000 */
[----:B------:R-:W-:Y:S01]  /*3e30*/  ISETP.GT.U32.AND P2, PT, R110, 0x1f, PT ;  /* 0x0000001f6e00780c */ /* 0x000fe20003f44070 */
[C---:B------:R-:W-:Y:S01]  /*3e40*/  FFMA.FTZ R60, R145.reuse, R3, -R60 ;  /* 0x00000003913c7223 */ /* 0x040fe2000001083c */
[----:B------:R-:W-:Y:S01]  /*3e50*/  FFMA.FTZ R61, R145, R62, R61 ;  /* 0x0000003e913d7223 */ /* 0x000fe2000001003d */
[C---:B------:R-:W-:Y:S01]  /*3e60*/  FMUL.FTZ R75, R35.reuse, R192 ;  /* 0x000000c0234b7220 */ /* 0x040fe20000410000 */
[----:B------:R-:W-:Y:S01]  /*3e70*/  FMUL.FTZ R73, R35, R176 ;  /* 0x000000b023497220 */ /* 0x000fe20000410000 */
        /* <DEDUP_REMOVED lines=12> */
[----:B------:R-:W-:Y:S02]  /*3f40*/  FMUL.FTZ R3, R131, R152 ;  /* 0x0000009883037220 */ /* 0x000fe40000410000 */
[C---:B------:R-:W-:Y:S01]  /*3f50*/  FFMA.FTZ R60, R90.reuse, R219, R60 ;  /* 0x000000db5a3c7223 */ /* 0x040fe2000001003c */
[----:B------:R-:W-:Y:S01]  /*3f60*/  FFMA.FTZ R61, R90, R221, R61 ;  /* 0x000000dd5a3d7223 */ /* 0x000fe2000001003d */
[----:B------:R-:W-:Y:S02]  /*3f70*/  FFMA.FTZ R3, R130, R154, -R3 ;  /* 0x0000009a82037223 */ /* 0x000fe40000010803 */
[C---:B------:R-:W-:Y:S01]  /*3f80*/  FMUL.FTZ R68, R138.reuse, R60 ;  /* 0x0000003c8a447220 */ /* 0x040fe20000410000 */
[----:B------:R-:W-:-:S03]  /*3f90*/  FMUL.FTZ R62, R138, R61 ;  /* 0x0000003d8a3e7220 */ /* 0x000fc60000410000 */
[C---:B------:R-:W-:Y:S01]  /*3fa0*/  FFMA.FTZ R68, R139.reuse, R61, R68 ;  /* 0x0000003d8b447223 */ /* 0x040fe20000010044 */
[----:B------:R-:W-:Y:S01]  /*3fb0*/  FFMA.FTZ R63, R139, R60, -R62 ;  /* 0x0000003c8b3f7223 */ /* 0x000fe2000001083e */
[----:B------:R-:W-:Y:S02]  /*3fc0*/  FMUL.FTZ R60, R130, R152 ;  /* 0x00000098823c7220 */ /* 0x000fe40000410000 */
[----:B------:R-:W-:Y:S01]  /*3fd0*/  FFMA.FTZ R61, R89, R222, R68 ;  /* 0x000000de593d7223 */ /* 0x000fe20000010044 */
[----:B------:R-:W-:Y:S01]  /*3fe0*/  FMUL.FTZ R68, R150, R3 ;  /* 0x0000000396447220 */ /* 0x000fe20000410000 */
[----:B------:R-:W-:Y:S01]  /*3ff0*/  FFMA.FTZ R60, R131, R154, R60 ;  /* 0x0000009a833c7223 */ /* 0x000fe2000001003c */
[----:B------:R-:W-:Y:S01]  /*4000*/  FFMA.FTZ R63, R89, R220, R63 ;  /* 0x000000dc593f7223 */ /* 0x000fe2000001003f */
[----:B------:R-:W-:Y:S02]  /*4010*/  FMUL.FTZ R70, R136, R61 ;  /* 0x0000003d88467220 */ /* 0x000fe40000410000 */
[-C--:B------:R-:W-:Y:S01]  /*4020*/  FMUL.FTZ R62, R150, R60.reuse ;  /* 0x0000003c963e7220 */ /* 0x080fe20000410000 */
[----:B------:R-:W-:Y:S01]  /*4030*/  FFMA.FTZ R68, R151, R60, R68 ;  /* 0x0000003c97447223 */ /* 0x000fe20000010044 */
[-C--:B------:R-:W-:Y:S01]  /*4040*/  FMUL.FTZ R72, R136, R63.reuse ;  /* 0x0000003f88487220 */ /* 0x080fe20000410000 */
[----:B------:R-:W-:Y:S01]  /*4050*/  FFMA.FTZ R70, R137, R63, -R70 ;  /* 0x0000003f89467223 */ /* 0x000fe20000010846 */
[----:B------:R-:W-:Y:S01]  /*4060*/  FFMA.FTZ R62, R151, R3, -R62 ;  /* 0x00000003973e7223 */ /* 0x000fe2000001083e */
[----:B------:R-:W-:Y:S01]  /*4070*/  FMUL.FTZ R60, R148, R68 ;  /* 0x00000044943c7220 */ /* 0x000fe20000410000 */
[----:B------:R-:W-:Y:S01]  /*4080*/  FFMA.FTZ R61, R137, R61, R72 ;  /* 0x0000003d893d7223 */ /* 0x000fe20000010048 */
[----:B------:R-:W-:Y:S01]  /*4090*/  FFMA.FTZ R70, R88, R215, R70 ;  /* 0x000000d758467223 */ /* 0x000fe20000010046 */
[-C--:B------:R-:W-:Y:S01]  /*40a0*/  FMUL.FTZ R3, R148, R62.reuse ;  /* 0x0000003e94037220 */ /* 0x080fe20000410000 */
[C---:B------:R-:W-:Y:S01]  /*40b0*/  FFMA.FTZ R60, R149.reuse, R62, -R60 ;  /* 0x0000003e953c7223 */ /* 0x040fe2000001083c */
[----:B------:R-:W-:Y:S01]  /*40c0*/  FFMA.FTZ R63, R88, R217, R61 ;  /* 0x000000d9583f7223 */ /* 0x000fe2000001003d */
        /* <DEDUP_REMOVED lines=8> */
[----:B------:R-:W-:Y:S01]  /*4150*/  FFMA.FTZ R72, R87, R218, R72 ;  /* 0x000000da57487223 */ /* 0x000fe20000010048 */
[----:B------:R-:W-:Y:S01]  /*4160*/  FFMA.FTZ R61, R147, R60, -R61 ;  /* 0x0000003c933d7223 */ /* 0x000fe2000001083d */
        /* <DEDUP_REMOVED lines=8> */
[----:B------:R-:W-:Y:S01]  /*41f0*/  FMUL.FTZ R62, R142, R60 ;  /* 0x0000003c8e3e7220 */ /* 0x000fe20000410000 */
[----:B------:R-:W-:Y:S01]  /*4200*/  FFMA.FTZ R63, R133, R72, R63 ;  /* 0x00000048853f7223 */ /* 0x000fe2000001003f */
[----:B------:R-:W-:Y:S01]  /*4210*/  FFMA.FTZ R68, R86, R211, R68 ;  /* 0x000000d356447223 */ /* 0x000fe20000010044 */
[-C--:B------:R-:W-:Y:S01]  /*4220*/  FMUL.FTZ R61, R142, R3.reuse ;  /* 0x000000038e3d7220 */ /* 0x080fe20000410000 */
[C---:B------:R-:W-:Y:S01]  /*4230*/  FFMA.FTZ R62, R143.reuse, R3, R62 ;  /* 0x000000038f3e7223 */ /* 0x040fe2000001003e */
[----:B------:R-:W-:Y:S01]  /*4240*/  FFMA.FTZ R63, R86, R213, R63 ;  /* 0x000000d5563f7223 */ /* 0x000fe2000001003f */
[----:B------:R-:W-:Y:S01]  /*4250*/  FMUL.FTZ R72, R128, R68 ;  /* 0x0000004480487220 */ /* 0x000fe20000410000 */
[----:B------:R-:W-:Y:S01]  /*4260*/  FFMA.FTZ R61, R143, R60, -R61 ;  /* 0x0000003c8f3d7223 */ /* 0x000fe2000001083d */
[----:B------:R-:W-:Y:S01]  /*4270*/  FMUL.FTZ R60, R140, R62 ;  /* 0x0000003e8c3c7220 */ /* 0x000fe20000410000 */
[-C--:B------:R-:W-:Y:S01]  /*4280*/  FMUL.FTZ R70, R128, R63.reuse ;  /* 0x0000003f80467220 */ /* 0x080fe20000410000 */
[----:B------:R-:W-:Y:S01]  /*4290*/  FFMA.FTZ R72, R129, R63, R72 ;  /* 0x0000003f81487223 */ /* 0x000fe20000010048 */
[-C--:B------:R-:W-:Y:S01]  /*42a0*/  FMUL.FTZ R3, R140, R61.reuse ;  /* 0x0000003d8c037220 */ /* 0x080fe20000410000 */
[----:B------:R-:W-:Y:S01]  /*42b0*/  FFMA.FTZ R60, R141, R61, -R60 ;  /* 0x0000003d8d3c7223 */ /* 0x000fe2000001083c */
[----:B------:R-:W-:Y:S01]  /*42c0*/  FFMA.FTZ R69, R129, R68, -R70 ;  /* 0x0000004481457223 */ /* 0x000fe20000010846 */
[----:B------:R-:W-:Y:S01]  /*42d0*/  FFMA.FTZ R72, R85, R214, R72 ;  /* 0x000000d655487223 */ /* 0x000fe20000010048 */
        /* <DEDUP_REMOVED lines=18> */
[----:B------:R-:W-:-:S02]  /*4400*/  FMUL.FTZ R70, R124, R63 ;  /* 0x0000003f7c467220 */ /* 0x000fc40000410000 */
[-C--:B------:R-:W-:Y:S01]  /*4410*/  FMUL.FTZ R61, R134, R3.reuse ;  /* 0x00000003863d7220 */ /* 0x080fe20000410000 */
[----:B------:R-:W-:Y:S01]  /*4420*/  FFMA.FTZ R62, R135, R3, R62 ;  /* 0x00000003873e7223 */ /* 0x000fe2000001003e */
[C---:B------:R-:W-:Y:S01]  /*4430*/  FFMA.FTZ R69, R125.reuse, R68, -R70 ;  /* 0x000000447d457223 */ /* 0x040fe20000010846 */
[----:B------:R-:W-:Y:S01]  /*4440*/  FFMA.FTZ R68, R125, R63, R72 ;  /* 0x0000003f7d447223 */ /* 0x000fe20000010048 */
[----:B------:R-:W-:Y:S01]  /*4450*/  FFMA.FTZ R61, R135, R60, -R61 ;  /* 0x0000003c873d7223 */ /* 0x000fe2000001083d */
[----:B------:R-:W-:Y:S01]  /*4460*/  FMUL.FTZ R60, R132, R62 ;  /* 0x0000003e843c7220 */ /* 0x000fe20000410000 */
[----:B------:R-:W-:Y:S01]  /*4470*/  FMUL.FTZ R72, R34, R171 ;  /* 0x000000ab22487220 */ /* 0x000fe20000410000 */
[----:B------:R-:W-:Y:S01]  /*4480*/  FFMA.FTZ R70, R83, R74, R68 ;  /* 0x0000004a53467223 */ /* 0x000fe20000010044 */
[-C--:B------:R-:W-:Y:S01]  /*4490*/  FMUL.FTZ R3, R132, R61.reuse ;  /* 0x0000003d84037220 */ /* 0x080fe20000410000 */
[----:B------:R-:W-:Y:S01]  /*44a0*/  FFMA.FTZ R60, R133, R61, -R60 ;  /* 0x0000003d853c7223 */ /* 0x000fe2000001083c */
[----:B------:R-:W-:Y:S01]  /*44b0*/  FFMA.FTZ R68, R83, R72, R69 ;  /* 0x0000004853447223 */ /* 0x000fe20000010045 */
[----:B------:R-:W-:Y:S01]  /*44c0*/  FMUL.FTZ R232, R119, R70 ;  /* 0x0000004677e87220 */ /* 0x000fe20000410000 */
[----:B------:R-:W-:Y:S01]  /*44d0*/  FFMA.FTZ R3, R133, R62, R3 ;  /* 0x0000003e85037223 */ /* 0x000fe20000010003 */
[C---:B------:R-:W-:Y:S01]  /*44e0*/  FMUL.FTZ R62, R128.reuse, R60 ;  /* 0x0000003c803e7220 */ /* 0x040fe20000410000 */
[-C--:B------:R-:W-:Y:S01]  /*44f0*/  FMUL.FTZ R63, R119, R68.reuse ;  /* 0x00000044773f7220 */ /* 0x080fe20000410000 */
[----:B------:R-:W-:Y:S01]  /*4500*/  FFMA.FTZ R232, R123, R68, -R232 ;  /* 0x000000447be87223 */ /* 0x000fe200000108e8 */
[-C--:B------:R-:W-:Y:S01]  /*4510*/  FMUL.FTZ R61, R128, R3.reuse ;  /* 0x00000003803d7220 */ /* 0x080fe20000410000 */
[----:B------:R-:W-:Y:S01]  /*4520*/  FFMA.FTZ R62, R129, R3, R62 ;  /* 0x00000003813e7223 */ /* 0x000fe2000001003e */
[----:B------:R-:W-:-:S02]  /*4530*/  FFMA.FTZ R63, R123, R70, R63 ;  /* 0x000000467b3f7223 */ /* 0x000fc4000001003f */
[----:B------:R-:W-:Y:S01]  /*4540*/  FFMA.FTZ R61, R129, R60, -R61 ;  /* 0x0000003c813d7223 */ /* 0x000fe2000001083d */
[----:B------:R-:W-:Y:S01]  /*4550*/  FMUL.FTZ R60, R126, R62 ;  /* 0x0000003e7e3c7220 */ /* 0x000fe20000410000 */
[----:B------:R-:W-:Y:S02]  /*4560*/  FFMA.FTZ R63, R82, R75, R63 ;  /* 0x0000004b523f7223 */ /* 0x000fe4000001003f */
[-C--:B------:R-:W-:Y:S01]  /*4570*/  FMUL.FTZ R3, R126, R61.reuse ;  /* 0x0000003d7e037220 */ /* 0x080fe20000410000 */
[----:B------:R-:W-:-:S03]  /*4580*/  FFMA.FTZ R60, R127, R61, -R60 ;  /* 0x0000003d7f3c7223 */ /* 0x000fc6000001083c */
[----:B------:R-:W-:Y:S01]  /*4590*/  FFMA.FTZ R3, R127, R62, R3 ;  /* 0x0000003e7f037223 */ /* 0x000fe20000010003 */
[----:B------:R-:W-:-:S03]  /*45a0*/  FMUL.FTZ R62, R124, R60 ;  /* 0x0000003c7c3e7220 */ /* 0x000fc60000410000 */
[-C--:B------:R-:W-:Y:S01]  /*45b0*/  FMUL.FTZ R61, R124, R3.reuse ;  /* 0x000000037c3d7220 */ /* 0x080fe20000410000 */
[C---:B------:R-:W-:Y:S01]  /*45c0*/  FFMA.FTZ R62, R125.reuse, R3, R62 ;  /* 0x000000037d3e7223 */ /* 0x040fe2000001003e */
[----:B------:R-:W-:Y:S02]  /*45d0*/  P2R R3, PR, RZ, 0x4 ;  /* 0x00000004ff037803 */ /* 0x000fe40000000000 */
[----:B------:R-:W-:Y:S01]  /*45e0*/  FFMA.FTZ R60, R125, R60, -R61 ;  /* 0x0000003c7d3c7223 */ /* 0x000fe2000001083d */
[----:B------:R-:W-:-:S03]  /*45f0*/  FMUL.FTZ R68, R119, R62 ;  /* 0x0000003e77447220 */ /* 0x000fc60000410000 */
[-C--:B------:R-:W-:Y:S01]  /*4600*/  FMUL.FTZ R61, R119, R60.reuse ;  /* 0x0000003c773d7220 */ /* 0x080fe20000410000 */
[----:B------:R-:W-:-:S03]  /*4610*/  FFMA.FTZ R60, R123, R60, -R68 ;  /* 0x0000003c7b3c7223 */ /* 0x000fc60000010844 */
[----:B------:R-:W-:Y:S01]  /*4620*/  FFMA.FTZ R61, R123, R62, R61 ;  /* 0x0000003e7b3d7223 */ /* 0x000fe2000001003d */
        /* <DEDUP_REMOVED lines=52> */
[-C--:B----4-:R-:W-:Y:S01]  /*4970*/  @P4 FFMA.FTZ R69, R69, R68.reuse, -R234 ;  /* 0x0000004445454223 */ /* 0x090fe200000108ea */
        /* <DEDUP_REMOVED lines=20> */
[-C--:B-1----:R-:W-:Y:S01]  /*4ac0*/  FFMA.FTZ R236, R69, R234.reuse, -R236 ;  /* 0x000000ea45ec7223 */ /* 0x082fe200000108ec */
        /* <DEDUP_REMOVED lines=11> */
.L_x_11063:
[----:B------:R-:W-:Y:S01]  /*4b80*/  ISETP.GE.AND P2, PT, R102, 0x10, PT ;  /* 0x000000106600780c */ /* 0x000fe20003f46270 */
[-C--:B0-----:R-:W-:Y:S01]  /*4b90*/  FMUL.FTZ R236, R229, R238.reuse ;  /* 0x000000eee5ec7220 */ /* 0x081fe20000410000 */
[C---:B------:R-:W-:Y:S01]  /*4ba0*/  FMUL.FTZ R238, R69.reuse, R238 ;  /* 0x000000ee45ee7220 */ /* 0x040fe20000410000 */
[----:B------:R-:W-:Y:S02]  /*4bb0*/  UMOV UR12, 0xffffffff ;  /* 0xffffffff000c7882 */ /* 0x000fe40000000000 */
[-C--:B-1----:R-:W-:Y:S01]  /*4bc0*/  FFMA.FTZ R236, R69, R234.reuse, -R236 ;  /* 0x000000ea45ec7223 */ /* 0x082fe200000108ec */
        /* <DEDUP_REMOVED lines=8> */
.L_x_11066:
[----:B------:R-:W-:-:S03]  /*4c50*/  UMOV UR12, 0xffffffff ;  /* 0xffffffff000c7882 */ /* 0x000fc60000000000 */
[----:B------:R-:W-:Y:S05]  /*4c60*/  BRA.DIV UR12, `(.L_x_10943) ;  /* 0x0000006e0cb07947 */ /* 0x000fea000b800000 */
.L_x_11069:
[----:B------:R-:W-:-:S03]  /*4c70*/  UMOV UR12, 0xffffffff ;  /* 0xffffffff000c7882 */ /* 0x000fc60000000000 */
[----:B------:R-:W-:Y:S05]  /*4c80*/  BRA.DIV UR12, `(.L_x_10944) ;  /* 0x0000006e0cd07947 */ /* 0x000fea000b800000 */
.L_x_11072:
[----:B------:R-:W-:-:S03]  /*4c90*/  UMOV UR12, 0xffffffff ;  /* 0xffffffff000c7882 */ /* 0x000fc60000000000 */
[----:B------:R-:W-:Y:S05]  /*4ca0*/  BRA.DIV UR12, `(.L_x_10945) ;  /* 0x0000006e0cf07947 */ /* 0x000fea000b800000 */
.L_x_11075:
        /* <DEDUP_REMOVED lines=10> */
.L_x_11085:
        /* <DEDUP_REMOVED lines=23> */
.L_x_10940:
[----:B------:R-:W-:Y:S05]  /*4ec0*/  WARPSYNC.ALL ;  /* 0x0000000000007948 */ /* 0x000fea0003800000 */
[C---:B-1----:R-:W-:Y:S01]  /*4ed0*/  FMUL.FTZ R63, R49.reuse, R116 ;  /* 0x00000074313f7220 */ /* 0x042fe20000410000 */
[C---:B---3-5:R-:W-:Y:S01]  /*4ee0*/  FMUL.FTZ R64, R48.reuse, R111 ;  /* 0x0000006f30407220 */ /* 0x068fe20000410000 */
[----:B------:R-:W-:Y:S01]  /*4ef0*/  FMUL.FTZ R62, R48, R114 ;  /* 0x00000072303e7220 */ /* 0x000fe20000410000 */
[----:B------:R-:W-:Y:S01]  /*4f00*/  FMUL.FTZ R229, R49, R112 ;  /* 0x0000007031e57220 */ /* 0x000fe20000410000 */
[C---:B------:R-:W-:Y:S01]  /*4f10*/  FMUL.FTZ R232, R46.reuse, R113 ;  /* 0x000000712ee87220 */ /* 0x040fe20000410000 */
[----:B------:R-:W-:Y:S01]  /*4f20*/  FMUL.FTZ R234, R46, R115 ;  /* 0x000000732eea7220 */ /* 0x000fe20000410000 */
[----:B------:R-:W-:Y:S01]  /*4f30*/  FMUL.FTZ R231, R47, R118 ;  /* 0x000000762fe77220 */ /* 0x000fe20000410000 */
[----:B------:R-:W-:Y:S01]  /*4f40*/  BAR.SYNC.DEFER_BLOCKING 0x0 ;  /* 0x0000000000007b1d */ /* 0x000fe20000010000 */
[C---:B------:R-:W-:Y:S01]  /*4f50*/  FMUL.FTZ R68, R119.reuse, R208 ;  /* 0x000000d077447220 */ /* 0x040fe20000410000 */
[CC--:B0-2---:R-:W-:Y:S01]  /*4f60*/  FMUL.FTZ R3, R119.reuse, R121.reuse ;  /* 0x0000007977037220 */ /* 0x0c5fe20000410000 */
[-C--:B------:R-:W-:Y:S01]  /*4f70*/  FMUL.FTZ R65, R119, R210.reuse ;  /* 0x000000d277417220 */ /* 0x080fe20000410000 */
[C---:B------:R-:W-:Y:S01]  /*4f80*/  FMUL.FTZ R66, R123.reuse, R121 ;  /* 0x000000797b427220 */ /* 0x040fe20000410000 */
[C---:B------:R-:W-:Y:S01]  /*4f90*/  FFMA.FTZ R70, R123.reuse, R210, -R68 ;  /* 0x000000d27b467223 */ /* 0x040fe20000010844 */
[C---:B------:R-:W-:Y:S01]  /*4fa0*/  FFMA.FTZ R3, R123.reuse, R120, -R3 ;  /* 0x000000787b037223 */ /* 0x040fe20000010803 */
[----:B------:R-:W-:Y:S01]  /*4fb0*/  FFMA.FTZ R68, R123, R208, R65 ;  /* 0x000000d07b447223 */ /* 0x000fe20000010041 */
[----:B------:R-:W-:Y:S01]  /*4fc0*/  FFMA.FTZ R66, -R119, R120, -R66 ;  /* 0x0000007877427223 */ /* 0x000fe20000010942 */
[----:B------:R-:W-:Y:S01]  /*4fd0*/  FADD.FTZ R70, R191, R70 ;  /* 0x00000046bf467221 */ /* 0x000fe20000010000 */
[CC--:B------:R-:W-:Y:S01]  /*4fe0*/  FMUL.FTZ R65, R124.reuse, R3.reuse ;  /* 0x000000037c417220 */ /* 0x0c0fe20000410000 */
[----:B------:R-:W-:Y:S01]  /*4ff0*/  FADD.FTZ R68, R175, R68 ;  /* 0x00000044af447221 */ /* 0x000fe20000010000 */
[C---:B------:R-:W-:Y:S01]  /*5000*/  FMUL.FTZ R236, R124.reuse, R66 ;  /* 0x000000427cec7220 */ /* 0x040fe20000410000 */
[C---:B------:R-:W-:Y:S01]  /*5010*/  FMUL.FTZ R67, R124.reuse, R70 ;  /* 0x000000467c437220 */ /* 0x040fe20000410000 */
[C---:B------:R-:W-:Y:S01]  /*5020*/  FFMA.FTZ R65, R125.reuse, R66, -R65 ;  /* 0x000000427d417223 */ /* 0x040fe20000010841 */
[-C--:B------:R-:W-:Y:S01]  /*5030*/  FMUL.FTZ R69, R124, R68.reuse ;  /* 0x000000447c457220 */ /* 0x080fe20000410000 */
[C---:B------:R-:W-:Y:S01]  /*5040*/  FFMA.FTZ R236, R125.reuse, R3, R236 ;  /* 0x000000037dec7223 */ /* 0x040fe200000100ec */
[C---:B------:R-:W-:Y:S01]  /*5050*/  FFMA.FTZ R68, R125.reuse, R68, R67 ;  /* 0x000000447d447223 */ /* 0x040fe20000010043 */
[CC--:B------:R-:W-:Y:S01]  /*5060*/  FMUL.FTZ R3, R126.reuse, R65.reuse ;  /* 0x000000417e037220 */ /* 0x0c0fe20000410000 */
[----:B------:R-:W-:Y:S01]  /*5070*/  FFMA.FTZ R70, R125, R70, -R69 ;  /* 0x000000467d467223 */ /* 0x000fe20000010845 */
[CC--:B------:R-:W-:Y:S01]  /*5080*/  FMUL.FTZ R66, R126.reuse, R236.reuse ;  /* 0x000000ec7e427220 */ /* 0x0c0fe20000410000 */
[----:B------:R-:W-:Y:S01]  /*5090*/  FADD.FTZ R68, R177, R68 ;  /* 0x00000044b1447221 */ /* 0x000fe20000010000 */
[----:B------:R-:W-:Y:S01]  /*50a0*/  FFMA.FTZ R3, R127, R236, R3 ;  /* 0x000000ec7f037223 */ /* 0x000fe20000010003 */
[----:B------:R-:W-:Y:S01]  /*50b0*/  FADD.FTZ R70, R193, R70 ;  /* 0x00000046c1467221 */ /* 0x000fe20000010000 */
[----:B------:R-:W0:Y:S01]  /*50c0*/  LDS.64 R60, [R103+0x31d8] ;  /* 0x0031d800673c7984 */ /* 0x000e220000000a00 */
[C---:B------:R-:W-:Y:S01]  /*50d0*/  FFMA.FTZ R66, R127.reuse, R65, -R66 ;  /* 0x000000417f427223 */ /* 0x040fe20000010842 */
        /* <DEDUP_REMOVED lines=20> */
[----:B------:R-:W-:Y:S01]  /*5220*/  FADD.FTZ R68, R179, R68 ;  /* 0x00000044b3447221 */ /* 0x000fe20000010000 */
[----:B------:R-:W-:Y:S01]  /*5230*/  FFMA.FTZ R240, R135, R69, -R240 ;  /* 0x0000004587f07223 */ /* 0x000fe200000108f0 */
[----:B------:R-:W-:Y:S01]  /*5240*/  FADD.FTZ R70, R195, R70 ;  /* 0x00000046c3467221 */ /* 0x000fe20000010000 */
[----:B------:R-:W-:Y:S01]  /*5250*/  FFMA.FTZ R65, R135, R238, R236 ;  /* 0x000000ee87417223 */ /* 0x000fe200000100ec */
[----:B------:R-:W-:Y:S01]  /*5260*/  FMUL.FTZ R71, R132, R68 ;  /* 0x0000004484477220 */ /* 0x000fe20000410000 */
[----:B------:R-:W-:Y:S01]  /*5270*/  ISETP.GE.AND P0, PT, R105, UR38, PT ;  /* 0x0000002669007c0c */ /* 0x000fe2000bf06270 */
[----:B------:R-:W-:Y:S01]  /*5280*/  BSSY B0, `(.L_x_10947) ;  /* 0x000017e000007945 */ /* 0x000fe20003800000 */
[----:B------:R-:W-:Y:S01]  /*5290*/  ISETP.GT.U32.AND P2, PT, R110, 0x1f, PT ;  /* 0x0000001f6e00780c */ /* 0x000fe20003f44070 */
[----:B------:R-:W-:Y:S01]  /*52a0*/  FFMA.FTZ R71, R133, R70, -R71 ;  /* 0x0000004685477223 */ /* 0x000fe20000010847 */
[----:B------:R-:W-:-:S03]  /*52b0*/  ISETP.NE.OR P0, PT, R104, RZ, P0 ;  /* 0x000000ff6800720c */ /* 0x000fc60000705670 */
[----:B------:R-:W-:Y:S01]  /*52c0*/  FADD.FTZ R71, R196, R71 ;  /* 0x00000047c4477221 */ /* 0x000fe20000010000 */
[C---:B0-----:R-:W-:Y:S01]  /*52d0*/  FMUL.FTZ R3, R131.reuse, R61 ;  /* 0x0000003d83037220 */ /* 0x041fe20000410000 */
[----:B------:R-:W-:-:S03]  /*52e0*/  FMUL.FTZ R66, R131, R60 ;  /* 0x0000003c83427220 */ /* 0x000fc60000410000 */
[C---:B------:R-:W-:Y:S01]  /*52f0*/  FFMA.FTZ R60, R130.reuse, R60, -R3 ;  /* 0x0000003c823c7223 */ /* 0x040fe20000010803 */
[----:B------:R-:W-:-:S04]  /*5300*/  FFMA.FTZ R3, R130, R61, R66 ;  /* 0x0000003d82037223 */ /* 0x000fc80000010042 */
[----:B------:R-:W-:Y:S01]  /*5310*/  VOTEU.ALL UP0, P0 ;  /* 0x0000000000ff7886 */ /* 0x000fe20000000000 */
[C---:B------:R-:W-:Y:S01]  /*5320*/  FFMA.FTZ R130, R97.reuse, R64, R60 ;  /* 0x0000004061827223 */ /* 0x040fe2000001003c */
[----:B------:R-:W-:Y:S01]  /*5330*/  FFMA.FTZ R3, R97, R62, R3 ;  /* 0x0000003e61037223 */ /* 0x000fe20000010003 */
[----:B------:R-:W-:Y:S01]  /*5340*/  FMUL.FTZ R60, R132, R70 ;  /* 0x00000046843c7220 */ /* 0x000fe20000410000 */
[----:B------:R-:W-:Y:S01]  /*5350*/  FMUL.FTZ R62, R136, R65 ;  /* 0x00000041883e7220 */ /* 0x000fe20000410000 */
[C---:B------:R-:W-:Y:S01]  /*5360*/  FMUL.FTZ R67, R152.reuse, R130 ;  /* 0x0000008298437220 */ /* 0x040fe20000410000 */
[-C--:B------:R-:W-:Y:S01]  /*5370*/  FMUL.FTZ R61, R152, R3.reuse ;  /* 0x00000003983d7220 */ /* 0x080fe20000410000 */
[----:B------:R-:W-:Y:S01]  /*5380*/  FFMA.FTZ R69, R133, R68, R60 ;  /* 0x0000004485457223 */ /* 0x000fe2000001003c */
        /* <DEDUP_REMOVED lines=10> */
[-C--:B------:R-:W-:Y:S01]  /*5430*/  FMUL.FTZ R62, R150, R229.reuse ;  /* 0x000000e5963e7220 */ /* 0x080fe20000410000 */
[----:B------:R-:W-:Y:S01]  /*5440*/  FADD.FTZ R69, R180, R69 ;  /* 0x00000045b4457221 */ /* 0x000fe20000010000 */
[----:B------:R-:W-:Y:S01]  /*5450*/  FFMA.FTZ R240, R139, R240, -R63 ;  /* 0x000000f08bf07223 */ /* 0x000fe2000001083f */
[C---:B------:R-:W-:Y:S01]  /*5460*/  FFMA.FTZ R60, R151.reuse, R229, -R60 ;  /* 0x000000e5973c7223 */ /* 0x040fe2000001083c */
[----:B------:R-:W-:Y:S01]  /*5470*/  FFMA.FTZ R61, R151, R131, R62 ;  /* 0x00000083973d7223 */ /* 0x000fe2000001003e */
[C---:B------:R-:W-:Y:S01]  /*5480*/  FMUL.FTZ R62, R134.reuse, R71 ;  /* 0x00000047863e7220 */ /* 0x040fe20000410000 */
[----:B------:R-:W-:Y:S01]  /*5490*/  FFMA.FTZ R65, R139, R64, R66 ;  /* 0x000000408b417223 */ /* 0x000fe20000010042 */
[C---:B------:R-:W-:Y:S01]  /*54a0*/  FFMA.FTZ R232, R95.reuse, R232, R60 ;  /* 0x000000e85fe87223 */ /* 0x040fe2000001003c */
        /* <DEDUP_REMOVED lines=11> */
[C---:B------:R-:W-:Y:S01]  /*5560*/  FFMA.FTZ R227, R94.reuse, R227, R63 ;  /* 0x000000e35ee37223 */ /* 0x040fe2000001003f */
[----:B------:R-:W-:Y:S01]  /*5570*/  FFMA.FTZ R231, R94, R231, R60 ;  /* 0x000000e75ee77223 */ /* 0x000fe2000001003c */
[----:B------:R-:W-:Y:S01]  /*5580*/  FMUL.FTZ R60, R140, R240 ;  /* 0x000000f08c3c7220 */ /* 0x000fe20000410000 */
[----:B------:R-:W-:Y:S01]  /*5590*/  FMUL.FTZ R67, R136, R68 ;  /* 0x0000004488437220 */ /* 0x000fe20000410000 */
[C---:B------:R-:W-:Y:S01]  /*55a0*/  FMUL.FTZ R62, R146.reuse, R227 ;  /* 0x000000e3923e7220 */ /* 0x040fe20000410000 */
[----:B------:R-:W-:Y:S01]  /*55b0*/  FMUL.FTZ R64, R146, R231 ;  /* 0x000000e792407220 */ /* 0x000fe20000410000 */
[----:B------:R-:W-:Y:S01]  /*55c0*/  FFMA.FTZ R60, R141, R65, R60 ;  /* 0x000000418d3c7223 */ /* 0x000fe2000001003c */
[-C--:B------:R-:W-:Y:S01]  /*55d0*/  FFMA.FTZ R67, R137, R66.reuse, R67 ;  /* 0x0000004289437223 */ /* 0x080fe20000010043 */
[C---:B------:R-:W-:Y:S01]  /*55e0*/  FFMA.FTZ R62, R147.reuse, R231, -R62 ;  /* 0x000000e7933e7223 */ /* 0x040fe2000001083e */
[----:B------:R-:W-:Y:S01]  /*55f0*/  FFMA.FTZ R63, R147, R227, R64 ;  /* 0x000000e3933f7223 */ /* 0x000fe20000010040 */
[----:B------:R-:W-:Y:S01]  /*5600*/  FMUL.FTZ R64, R136, R66 ;  /* 0x0000004288407220 */ /* 0x000fe20000410000 */
[----:B------:R-:W-:Y:S01]  /*5610*/  FADD.FTZ R67, R182, R67 ;  /* 0x00000043b6437221 */ /* 0x000fe20000010000 */
[C---:B------:R-:W-:Y:S01]  /*5620*/  FFMA.FTZ R230, R93.reuse, R230, R62 ;  /* 0x000000e65de67223 */ /* 0x040fe2000001003e */
[----:B------:R-:W-:Y:S01]  /*5630*/  FFMA.FTZ R228, R93, R228, R63 ;  /* 0x000000e45de47223 */ /* 0x000fe2000001003f */
[----:B------:R-:W-:Y:S01]  /*5640*/  FFMA.FTZ R69, R137, R68, -R64 ;  /* 0x0000004489457223 */ /* 0x000fe20000010840 */
[----:B------:R-:W-:Y:S01]  /*5650*/  FMUL.FTZ R68, R138, R67 ;  /* 0x000000438a447220 */ /* 0x000fe20000410000 */
[C---:B------:R-:W-:Y:S01]  /*5660*/  FMUL.FTZ R62, R144.reuse, R230 ;  /* 0x000000e6903e7220 */ /* 0x040fe20000410000 */
[----:B------:R-:W-:Y:S01]  /*5670*/  FMUL.FTZ R63, R144, R228 ;  /* 0x000000e4903f7220 */ /* 0x000fe20000410000 */
[----:B------:R-:W-:Y:S01]  /*5680*/  FADD.FTZ R69, R198, R69 ;  /* 0x00000045c6457221 */ /* 0x000fe20000010000 */
[----:B------:R-:W-:Y:S01]  /*5690*/  FFMA.FTZ R61, R141, R240, -R61 ;  /* 0x000000f08d3d7223 */ /* 0x000fe2000001083d */
        /* <DEDUP_REMOVED lines=9> */
[CC--:B------:R-:W-:Y:S01]  /*5730*/  FMUL.FTZ R64, R142.reuse, R223.reuse ;  /* 0x000000df8e407220 */ /* 0x0c0fe20000410000 */
[----:B------:R-:W-:Y:S01]  /*5740*/  FADD.FTZ R66, R183, R66 ;  /* 0x00000042b7427221 */ /* 0x000fe20000010000 */
[----:B------:R-:W-:Y:S01]  /*5750*/  @!UP0 ULEA UR12, UR6, UR11, 0x4 ;  /* 0x0000000b060c8291 */ /* 0x000fe2000f8e20ff */
[C---:B------:R-:W-:Y:S01]  /*5760*/  FFMA.FTZ R62, R143.reuse, R223, -R62 ;  /* 0x000000df8f3e7223 */ /* 0x040fe2000001083e */
[----:B------:R-:W-:Y:S01]  /*5770*/  FFMA.FTZ R63, R143, R225, R64 ;  /* 0x000000e18f3f7223 */ /* 0x000fe20000010040 */
[----:B------:R-:W-:-:S02]  /*5780*/  FMUL.FTZ R64, R142, R61 ;  /* 0x0000003d8e407220 */ /* 0x000fc40000410000 */
[C---:B------:R-:W-:Y:S01]  /*5790*/  FFMA.FTZ R224, R91.reuse, R224, R62 ;  /* 0x000000e05be07223 */ /* 0x040fe2000001003e */
[----:B------:R-:W-:Y:S01]  /*57a0*/  FMUL.FTZ R62, R142, R60 ;  /* 0x0000003c8e3e7220 */ /* 0x000fe20000410000 */
[----:B------:R-:W-:Y:S01]  /*57b0*/  FFMA.FTZ R226, R91, R226, R63 ;  /* 0x000000e25be27223 */ /* 0x000fe2000001003f */
[C---:B------:R-:W-:Y:S01]  /*57c0*/  FFMA.FTZ R64, R143.reuse, R60, R64 ;  /* 0x0000003c8f407223 */ /* 0x040fe20000010040 */
[C---:B------:R-:W-:Y:S01]  /*57d0*/  FMUL.FTZ R63, R140.reuse, R224 ;  /* 0x000000e08c3f7220 */ /* 0x040fe20000410000 */
[----:B------:R-:W-:Y:S01]  /*57e0*/  FFMA.FTZ R62, R143, R61, -R62 ;  /* 0x0000003d8f3e7223 */ /* 0x000fe2000001083e */
[C---:B------:R-:W-:Y:S01]  /*57f0*/  FMUL.FTZ R60, R140.reuse, R68 ;  /* 0x000000448c3c7220 */ /* 0x040fe20000410000 */
[C---:B------:R-:W-:Y:S01]  /*5800*/  FMUL.FTZ R61, R140.reuse, R66 ;  /* 0x000000428c3d7220 */ /* 0x040fe20000410000 */
[C---:B------:R-:W-:Y:S02]  /*5810*/  FFMA.FTZ R63, R141.reuse, R226, R63 ;  /* 0x000000e28d3f7223 */ /* 0x040fe4000001003f */
[C---:B------:R-:W-:Y:S01]  /*5820*/  FFMA.FTZ R65, R141.reuse, R66, R60 ;  /* 0x000000428d417223 */ /* 0x040fe2000001003c */
[C---:B------:R-:W-:Y:S01]  /*5830*/  FFMA.FTZ R61, R141.reuse, R68, -R61 ;  /* 0x000000448d3d7223 */ /* 0x040fe2000001083d */
[----:B------:R-:W-:Y:S01]  /*5840*/  FMUL.FTZ R60, R140, R226 ;  /* 0x000000e28c3c7220 */ /* 0x000fe20000410000 */
[----:B------:R-:W-:Y:S01]  /*5850*/  FMUL.FTZ R66, R144, R62 ;  /* 0x0000003e90427220 */ /* 0x000fe20000410000 */
[----:B------:R-:W-:Y:S01]  /*5860*/  FFMA.FTZ R221, R90, R221, R63 ;  /* 0x000000dd5add7223 */ /* 0x000fe2000001003f */
[----:B------:R-:W-:Y:S01]  /*5870*/  FADD.FTZ R63, R200, R61 ;  /* 0x0000003dc83f7221 */ /* 0x000fe20000010000 */
[----:B------:R-:W-:Y:S01]  /*5880*/  FFMA.FTZ R61, R141, R224, -R60 ;  /* 0x000000e08d3d7223 */ /* 0x000fe2000001083c */
[CC--:B------:R-:W-:Y:S01]  /*5890*/  FFMA.FTZ R67, R145.reuse, R64.reuse, R66 ;  /* 0x0000004091437223 */ /* 0x0c0fe20000010042 */
[----:B------:R-:W-:Y:S01]  /*58a0*/  FMUL.FTZ R66, R144, R64 ;  /* 0x0000004090427220 */ /* 0x000fe20000410000 */
[----:B------:R-:W-:Y:S01]  /*58b0*/  FMUL.FTZ R60, R138, R221 ;  /* 0x000000dd8a3c7220 */ /* 0x000fe20000410000 */
[----:B------:R-:W-:Y:S01]  /*58c0*/  FFMA.FTZ R219, R90, R219, R61 ;  /* 0x000000db5adb7223 */ /* 0x000fe2000001003d */
[----:B------:R-:W-:Y:S01]  /*58d0*/  FADD.FTZ R65, R184, R65 ;  /* 0x00000041b8417221 */ /* 0x000fe20000010000 */
[----:B------:R-:W-:Y:S01]  /*58e0*/  FFMA.FTZ R61, R145, R62, -R66 ;  /* 0x0000003e913d7223 */ /* 0x000fe20000010842 */
[----:B------:R-:W-:Y:S01]  /*58f0*/  FMUL.FTZ R64, R142, R63 ;  /* 0x0000003f8e407220 */ /* 0x000fe20000410000 */
[-C--:B------:R-:W-:Y:S01]  /*5900*/  FMUL.FTZ R62, R138, R219.reuse ;  /* 0x000000db8a3e7220 */ /* 0x080fe20000410000 */
[C---:B------:R-:W-:Y:S01]  /*5910*/  FFMA.FTZ R60, R139.reuse, R219, -R60 ;  /* 0x000000db8b3c7223 */ /* 0x040fe2000001083c */
[----:B------:R-:W-:Y:S01]  /*5920*/  FMUL.FTZ R66, R142, R65 ;  /* 0x000000418e427220 */ /* 0x000fe20000410000 */
[C---:B------:R-:W-:Y:S01]  /*5930*/  FMUL.FTZ R68, R146.reuse, R61 ;  /* 0x0000003d92447220 */ /* 0x040fe20000410000 */
[----:B------:R-:W-:Y:S01]  /*5940*/  FFMA.FTZ R62, R139, R221, R62 ;  /* 0x000000dd8b3e7223 */ /* 0x000fe2000001003e */
[----:B------:R-:W-:Y:S01]  /*5950*/  FFMA.FTZ R220, R89, R220, R60 ;  /* 0x000000dc59dc7223 */ /* 0x000fe2000001003c */
[----:B------:R-:W-:Y:S01]  /*5960*/  FMUL.FTZ R60, R146, R67 ;  /* 0x00000043923c7220 */ /* 0x000fe20000410000 */
[----:B------:R-:W-:Y:S01]  /*5970*/  FFMA.FTZ R66, R143, R63, -R66 ;  /* 0x0000003f8f427223 */ /* 0x000fe20000010842 */
[----:B------:R-:W-:Y:S01]  /*5980*/  FFMA.FTZ R222, R89, R222, R62 ;  /* 0x000000de59de7223 */ /* 0x000fe2000001003e */
[C---:B------:R-:W-:Y:S01]  /*5990*/  FFMA.FTZ R68, R147.reuse, R67, R68 ;  /* 0x0000004393447223 */ /* 0x040fe20000010044 */
[----:B------:R-:W-:Y:S01]  /*59a0*/  FFMA.FTZ R67, R147, R61, -R60 ;  /* 0x0000003d93437223 */ /* 0x000fe2000001083c */
[----:B------:R-:W-:Y:S01]  /*59b0*/  FFMA.FTZ R64, R143, R65, R64 ;  /* 0x000000418f407223 */ /* 0x000fe20000010040 */
[----:B------:R-:W-:Y:S01]  /*59c0*/  FADD.FTZ R66, R201, R66 ;  /* 0x00000042c9427221 */ /* 0x000fe20000010000 */
[C---:B------:R-:W-:Y:S01]  /*59d0*/  FMUL.FTZ R60, R136.reuse, R222 ;  /* 0x000000de883c7220 */ /* 0x040fe20000410000 */
[----:B------:R-:W-:Y:S01]  /*59e0*/  FMUL.FTZ R63, R136, R220 ;  /* 0x000000dc883f7220 */ /* 0x000fe20000410000 */
[----:B------:R-:W-:Y:S01]  /*59f0*/  FADD.FTZ R64, R185, R64 ;  /* 0x00000040b9407221 */ /* 0x000fe20000010000 */
[----:B------:R-:W-:Y:S01]  /*5a00*/  FMUL.FTZ R62, R144, R66 ;  /* 0x00000042903e7220 */ /* 0x000fe20000410000 */
[C---:B------:R-:W-:Y:S01]  /*5a10*/  FFMA.FTZ R61, R137.reuse, R220, -R60 ;  /* 0x000000dc893d7223 */ /* 0x040fe2000001083c */
[----:B------:R-:W-:-:S02]  /*5a20*/  FFMA.FTZ R60, R137, R222, R63 ;  /* 0x000000de893c7223 */ /* 0x000fc4000001003f */
[CC--:B------:R-:W-:Y:S01]  /*5a30*/  FFMA.FTZ R65, R145.reuse, R64.reuse, R62 ;  /* 0x0000004091417223 */ /* 0x0c0fe2000001003e */
[----:B------:R-:W-:Y:S01]  /*5a40*/  FMUL.FTZ R64, R144, R64 ;  /* 0x0000004090407220 */ /* 0x000fe20000410000 */
[----:B------:R-:W-:Y:S01]  /*5a50*/  FFMA.FTZ R217, R88, R217, R60 ;  /* 0x000000d958d97223 */ /* 0x000fe2000001003c */
[----:B------:R-:W-:Y:S01]  /*5a60*/  FMUL.FTZ R62, R148, R67 ;  /* 0x00000043943e7220 */ /* 0x000fe20000410000 */
[----:B------:R-:W-:Y:S01]  /*5a70*/  FFMA.FTZ R215, R88, R215, R61 ;  /* 0x000000d758d77223 */ /* 0x000fe2000001003d */
[----:B------:R-:W-:Y:S01]  /*5a80*/  FFMA.FTZ R63, R145, R66, -R64 ;  /* 0x00000042913f7223 */ /* 0x000fe20000010840 */
[----:B------:R-:W-:Y:S01]  /*5a90*/  FADD.FTZ R65, R186, R65 ;  /* 0x00000041ba417221 */ /* 0x000fe20000010000 */
[----:B------:R-:W-:Y:S01]  /*5aa0*/  FMUL.FTZ R60, R134, R217 ;  /* 0x000000d9863c7220 */ /* 0x000fe20000410000 */
[-C--:B------:R-:W-:Y:S01]  /*5ab0*/  FFMA.FTZ R66, R149, R68.reuse, R62 ;  /* 0x0000004495427223 */ /* 0x080fe2000001003e */
[----:B------:R-:W-:Y:S01]  /*5ac0*/  FMUL.FTZ R68, R148, R68 ;  /* 0x0000004494447220 */ /* 0x000fe20000410000 */
[----:B------:R-:W-:Y:S01]  /*5ad0*/  FADD.FTZ R63, R202, R63 ;  /* 0x0000003fca3f7221 */ /* 0x000fe20000010000 */
[C---:B------:R-:W-:Y:S01]  /*5ae0*/  FMUL.FTZ R64, R146.reuse, R65 ;  /* 0x0000004192407220 */ /* 0x040fe20000410000 */
[----:B------:R-:W-:Y:S01]  /*5af0*/  FFMA.FTZ R60, R135, R215, -R60 ;  /* 0x000000d7873c7223 */ /* 0x000fe2000001083c */
[----:B------:R-:W-:Y:S01]  /*5b00*/  FFMA.FTZ R68, R149, R67, -R68 ;  /* 0x0000004395447223 */ /* 0x000fe20000010844 */
[-C--:B------:R-:W-:Y:S01]  /*5b10*/  FMUL.FTZ R62, R146, R63.reuse ;  /* 0x0000003f923e7220 */ /* 0x080fe20000410000 */
[----:B------:R-:W-:Y:S01]  /*5b20*/  FFMA.FTZ R64, R147, R63, -R64 ;  /* 0x0000003f93407223 */ /* 0x000fe20000010840 */
[----:B------:R-:W-:Y:S01]  /*5b30*/  FFMA.FTZ R216, R87, R216, R60 ;  /* 0x000000d857d87223 */ /* 0x000fe2000001003c */
[----:B------:R-:W-:Y:S01]  /*5b40*/  FMUL.FTZ R60, R134, R215 ;  /* 0x000000d7863c7220 */ /* 0x000fe20000410000 */
[C---:B------:R-:W-:Y:S01]  /*5b50*/  FMUL.FTZ R70, R150.reuse, R68 ;  /* 0x0000004496467220 */ /* 0x040fe20000410000 */
[----:B------:R-:W-:Y:S01]  /*5b60*/  FFMA.FTZ R62, R147, R65, R62 ;  /* 0x00000041933e7223 */ /* 0x000fe2000001003e */
[----:B------:R-:W-:Y:S01]  /*5b70*/  FADD.FTZ R64, R203, R64 ;  /* 0x00000040cb407221 */ /* 0x000fe20000010000 */
[----:B------:R-:W-:Y:S01]  /*5b80*/  FFMA.FTZ R60, R135, R217, R60 ;  /* 0x000000d9873c7223 */ /* 0x000fe2000001003c */
[-C--:B------:R-:W-:Y:S01]  /*5b90*/  FFMA.FTZ R61, R151, R66.reuse, R70 ;  /* 0x00000042973d7223 */ /* 0x080fe20000010046 */
[----:B------:R-:W-:Y:S01]  /*5ba0*/  FMUL.FTZ R70, R150, R66 ;  /* 0x0000004296467220 */ /* 0x000fe20000410000 */
[----:B------:R-:W-:Y:S01]  /*5bb0*/  FADD.FTZ R62, R187, R62 ;  /* 0x0000003ebb3e7221 */ /* 0x000fe20000010000 */
[----:B------:R-:W-:Y:S01]  /*5bc0*/  FMUL.FTZ R66, R148, R64 ;  /* 0x0000004094427220 */ /* 0x000fe20000410000 */
[----:B------:R-:W-:Y:S01]  /*5bd0*/  FFMA.FTZ R218, R87, R218, R60 ;  /* 0x000000da57da7223 */ /* 0x000fe2000001003c */
[----:B------:R-:W-:Y:S01]  /*5be0*/  FMUL.FTZ R60, R132, R216 ;  /* 0x000000d8843c7220 */ /* 0x000fe20000410000 */
[----:B------:R-:W-:Y:S01]  /*5bf0*/  FFMA.FTZ R63, R151, R68, -R70 ;  /* 0x00000044973f7223 */ /* 0x000fe20000010846 */
[-C--:B------:R-:W-:Y:S01]  /*5c00*/  FFMA.FTZ R69, R149, R62.reuse, R66 ;  /* 0x0000003e95457223 */ /* 0x080fe20000010042 */
[----:B------:R-:W-:Y:S01]  /*5c10*/  FMUL.FTZ R62, R148, R62 ;  /* 0x0000003e943e7220 */ /* 0x000fe20000410000 */
[-C--:B------:R-:W-:Y:S01]  /*5c20*/  FMUL.FTZ R65, R132, R218.reuse ;  /* 0x000000da84417220 */ /* 0x080fe20000410000 */
[----:B------:R-:W-:Y:S01]  /*5c30*/  FFMA.FTZ R67, R133, R218, R60 ;  /* 0x000000da85437223 */ /* 0x000fe2000001003c */
[----:B------:R-:W-:Y:S01]  /*5c40*/  FADD.FTZ R69, R188, R69 ;  /* 0x00000045bc457221 */ /* 0x000fe20000010000 */
[----:B------:R-:W-:Y:S01]  /*5c50*/  FFMA.FTZ R71, R149, R64, -R62 ;  /* 0x0000004095477223 */ /* 0x000fe2000001083e */
[----:B------:R-:W-:Y:S01]  /*5c60*/  FFMA.FTZ R60, R133, R216, -R65 ;  /* 0x000000d8853c7223 */ /* 0x000fe20000010841 */
[----:B------:R-:W-:Y:S01]  /*5c70*/  FFMA.FTZ R213, R86, R213, R67 ;  /* 0x000000d556d57223 */ /* 0x000fe20000010043 */
[----:B------:R-:W-:Y:S01]  /*5c80*/  FMUL.FTZ R68, R150, R69 ;  /* 0x0000004596447220 */ /* 0x000fe20000410000 */
[----:B------:R-:W-:Y:S01]  /*5c90*/  FADD.FTZ R71, R204, R71 ;  /* 0x00000047cc477221 */ /* 0x000fe20000010000 */
[----:B------:R-:W-:Y:S01]  /*5ca0*/  FFMA.FTZ R211, R86, R211, R60 ;  /* 0x000000d356d37223 */ /* 0x000fe2000001003c */
[----:B------:R-:W-:-:S02]  /*5cb0*/  FMUL.FTZ R60, R128, R213 ;  /* 0x000000d5803c7220 */ /* 0x000fc40000410000 */
[----:B------:R-:W-:Y:S01]  /*5cc0*/  FMUL.FTZ R64, R150, R71 ;  /* 0x0000004796407220 */ /* 0x000fe20000410000 */
[----:B------:R-:W-:Y:S01]  /*5cd0*/  FMUL.FTZ R62, R128, R211 ;  /* 0x000000d3803e7220 */ /* 0x000fe20000410000 */
[----:B------:R-:W-:Y:S01]  /*5ce0*/  FFMA.FTZ R68, R151, R71, -R68 ;  /* 0x0000004797447223 */ /* 0x000fe20000010844 */
[----:B------:R-:W-:Y:S01]  /*5cf0*/  FFMA.FTZ R60, R129, R211, -R60 ;  /* 0x000000d3813c7223 */ /* 0x000fe2000001083c */
[----:B------:R-:W-:Y:S01]  /*5d00*/  FFMA.FTZ R66, R151, R69, R64 ;  /* 0x0000004597427223 */ /* 0x000fe20000010040 */
[----:B------:R-:W-:Y:S01]  /*5d10*/  FFMA.FTZ R65, R129, R213, R62 ;  /* 0x000000d581417223 */ /* 0x000fe2000001003e */
[----:B------:R-:W-:Y:S01]  /*5d20*/  FADD.FTZ R233, R205, R68 ;  /* 0x00000044cde97221 */ /* 0x000fe20000010000 */
[----:B------:R-:W-:Y:S01]  /*5d30*/  FFMA.FTZ R212, R85, R212, R60 ;  /* 0x000000d455d47223 */ /* 0x000fe2000001003c */
[----:B------:R-:W-:Y:S01]  /*5d40*/  FADD.FTZ R69, R189, R66 ;  /* 0x00000042bd457221 */ /* 0x000fe20000010000 */
[----:B------:R-:W-:Y:S01]  /*5d50*/  FFMA.FTZ R214, R85, R214, R65 ;  /* 0x000000d655d67223 */ /* 0x000fe20000010041 */
[----:B------:R-:W-:Y:S01]  /*5d60*/  FMUL.FTZ R71, R152, R233 ;  /* 0x000000e998477220 */ /* 0x000fe20000410000 */
[----:B------:R-:W-:-:S02]  /*5d70*/  HFMA2 R64, -RZ, RZ, 1.875, 0 ;  /* 0x3f800000ff407431 */ /* 0x000fc400000001ff */
[-C--:B------:R-:W-:Y:S01]  /*5d80*/  FMUL.FTZ R62, R152, R69.reuse ;  /* 0x00000045983e7220 */ /* 0x080fe20000410000 */
[----:B------:R-:W-:Y:S01]  /*5d90*/  FMUL.FTZ R60, R126, R214 ;  /* 0x000000d67e3c7220 */ /* 0x000fe20000410000 */
[----:B------:R-:W-:Y:S01]  /*5da0*/  FFMA.FTZ R235, R154, R69, R71 ;  /* 0x000000459aeb7223 */ /* 0x000fe20000010047 */
[-C--:B------:R-:W-:Y:S01]  /*5db0*/  FMUL.FTZ R71, R126, R212.reuse ;  /* 0x000000d47e477220 */ /* 0x080fe20000410000 */
[----:B------:R-:W-:Y:S01]  /*5dc0*/  FFMA.FTZ R233, R154, R233, -R62 ;  /* 0x000000e99ae97223 */ /* 0x000fe2000001083e */
[C---:B------:R-:W-:Y:S01]  /*5dd0*/  FFMA.FTZ R69, R127.reuse, R212, -R60 ;  /* 0x000000d47f457223 */ /* 0x040fe2000001083c */
[C---:B------:R-:W-:Y:S01]  /*5de0*/  FMUL.FTZ R62, R152.reuse, R61 ;  /* 0x0000003d983e7220 */ /* 0x040fe20000410000 */
[----:B------:R-:W-:Y:S01]  /*5df0*/  FFMA.FTZ R60, R127, R214, R71 ;  /* 0x000000d67f3c7223 */ /* 0x000fe20000010047 */
[----:B------:R-:W-:Y:S01]  /*5e00*/  FMUL.FTZ R71, R152, R63 ;  /* 0x0000003f98477220 */ /* 0x000fe20000410000 */
[C---:B------:R-:W-:Y:S01]  /*5e10*/  FFMA.FTZ R207, R84.reuse, R207, R69 ;  /* 0x000000cf54cf7223 */ /* 0x040fe20000010045 */
[----:B------:R-:W-:Y:S01]  /*5e20*/  CS2R R66, SRZ ;  /* 0x0000000000427805 */ /* 0x000fe2000001ff00 */
[----:B------:R-:W-:Y:S01]  /*5e30*/  FFMA.FTZ R209, R84, R209, R60 ;  /* 0x000000d154d17223 */ /* 0x000fe2000001003c */
[----:B------:R-:W-:Y:S01]  /*5e40*/  MOV R65, RZ ;  /* 0x000000ff00417202 */ /* 0x000fe20000000f00 */
[----:B------:R-:W-:Y:S01]  /*5e50*/  FMUL.FTZ R70, R124, R207 ;  /* 0x000000cf7c467220 */ /* 0x000fe20000410000 */
[----:B------:R-:W-:Y:S01]  /*5e60*/  FFMA.FTZ R60, R154, R61, R71 ;  /* 0x0000003d9a3c7223 */ /* 0x000fe20000010047 */
[----:B------:R-:W-:Y:S01]  /*5e70*/  FMUL.FTZ R68, R124, R209 ;  /* 0x000000d17c447220 */ /* 0x000fe20000410000 */
[----:B------:R-:W-:Y:S01]  /*5e80*/  FFMA.FTZ R61, R154, R63, -R62 ;  /* 0x0000003f9a3d7223 */ /* 0x000fe2000001083e */
[C---:B------:R-:W-:Y:S01]  /*5e90*/  FFMA.FTZ R70, R125.reuse, R209, R70 ;  /* 0x000000d17d467223 */ /* 0x040fe20000010046 */
[----:B------:R-:W-:Y:S01]  /*5ea0*/  FADD.FTZ R62, R190, R235 ;  /* 0x000000ebbe3e7221 */ /* 0x000fe20000010000 */
[----:B------:R-:W-:Y:S01]  /*5eb0*/  FFMA.FTZ R69, R125, R207, -R68 ;  /* 0x000000cf7d457223 */ /* 0x000fe20000010844 */
[----:B------:R-:W-:Y:S01]  /*5ec0*/  FADD.FTZ R63, R206, R233 ;  /* 0x000000e9ce3f7221 */ /* 0x000fe20000010000 */
[C---:B------:R-:W-:Y:S01]  /*5ed0*/  FFMA.FTZ R238, R83.reuse, R74, R70 ;  /* 0x0000004a53ee7223 */ /* 0x040fe20000010046 */
[----:B------:R-:W0:Y:S01]  /*5ee0*/  @!P0 LDS.128 R64, [UR12+0x4be0] ;  /* 0x004be00cff408984 */ /* 0x000e220008000c00 */
[----:B------:R-:W-:-:S02]  /*5ef0*/  FFMA.FTZ R240, R83, R72, R69 ;  /* 0x0000004853f07223 */ /* 0x000fc40000010045 */
[C---:B------:R-:W-:Y:S01]  /*5f00*/  FMUL.FTZ R68, R119.reuse, R238 ;  /* 0x000000ee77447220 */ /* 0x040fe20000410000 */
[----:B------:R1:W-:Y:S01]  /*5f10*/  STS.128 [R103+0x35e0], R60 ;  /* 0x0035e03c67007388 */ /* 0x0003e20000000c00 */
[-C--:B------:R-:W-:Y:S02]  /*5f20*/  FMUL.FTZ R69, R119, R240.reuse ;  /* 0x000000f077457220 */ /* 0x080fe40000410000 */
[C---:B------:R-:W-:Y:S02]  /*5f30*/  FFMA.FTZ R235, R123.reuse, R240, -R68 ;  /* 0x000000f07beb7223 */ /* 0x040fe40000010844 */
[----:B------:R-:W-:Y:S02]  /*5f40*/  FFMA.FTZ R68, R123, R238, R69 ;  /* 0x000000ee7b447223 */ /* 0x000fe40000010045 */
[C---:B------:R-:W-:Y:S02]  /*5f50*/  FFMA.FTZ R235, R82.reuse, R73, R235 ;  /* 0x0000004952eb7223 */ /* 0x040fe400000100eb */
        /* <DEDUP_REMOVED lines=23> */
.L_x_11090:
        /* <DEDUP_REMOVED lines=12> */
.L_x_10951:
[----:B------:R-:W-:Y:S05]  /*6190*/  BSYNC.RECONVERGENT B1 ;  /* 0x0000000000017941 */ /* 0x000fea0003800200 */
.L_x_10950:
[----:B------:R-:W-:Y:S01]  /*61a0*/  UMOV UR12, 0xffffffff ;  /* 0xffffffff000c7882 */ /* 0x000fe20000000000 */
[----:B------:R-:W-:Y:S02]  /*61b0*/  ISETP.GT.U32.AND P2, PT, R104, 0x1d, PT ;  /* 0x0000001d6800780c */ /* 0x000fe40003f44070 */
[----:B------:R-:W-:Y:S11]  /*61c0*/  BRA.DIV UR12, `(.L_x_10952) ;  /* 0x0000005e0cf87947 */ /* 0x000ff6000b800000 */
[----:B--2---:R2:W1:Y:S04]  /*61d0*/  SHFL.DOWN PT, R68, R248, 0x2, 0x1f ;  /* 0x08401f00f8447f89 */ /* 0x00446800000e0000 */
[----:B---3--:R2:W3:Y:S04]  /*61e0*/  SHFL.DOWN PT, R70, R245, 0x2, 0x1f ;  /* 0x08401f00f5467f89 */ /* 0x0084e800000e0000 */
[----:B----4-:R2:W4:Y:S04]  /*61f0*/  SHFL.DOWN PT, R71, R75, 0x2, 0x1f ;  /* 0x08401f004b477f89 */ /* 0x01052800000e0000 */
[----:B0-----:R2:W0:Y:S02]  /*6200*/  SHFL.DOWN PT, R246, R69, 0x2, 0x1f ;  /* 0x08401f0045f67f89 */ /* 0x00142400000e0000 */
.L_x_11096:
[----:B------:R-:W-:Y:S04]  /*6210*/  BSSY.RECONVERGENT B1, `(.L_x_10953) ;  /* 0x000000c000017945 */ /* 0x000fe80003800200 */
[----:B------:R-:W-:Y:S05]  /*6220*/  @P2 BRA `(.L_x_10954) ;  /* 0x0000000000282947 */ /* 0x000fea0003800000 */
[-C--:B0-----:R-:W-:Y:S01]  /*6230*/  FMUL.FTZ R73, R245, R246.reuse ;  /* 0x000000f6f5497220 */ /* 0x081fe20000410000 */
[----:B------:R-:W-:-:S03]  /*6240*/  FMUL.FTZ R246, R248, R246 ;  /* 0x000000f6f8f67220 */ /* 0x000fc60000410000 */
[CC--:B----4-:R-:W-:Y:S01]  /*6250*/  FFMA.FTZ R72, R248.reuse, R71.reuse, -R73 ;  /* 0x00000047f8487223 */ /* 0x0d0fe20000010849 */
[C---:B------:R-:W-:Y:S01]  /*6260*/  FFMA.FTZ R246, R245.reuse, R71, R246 ;  /* 0x00000047f5f67223 */ /* 0x040fe200000100f6 */
[-C--:B---3--:R-:W-:Y:S01]  /*6270*/  FMUL.FTZ R71, R245, R70.reuse ;  /* 0x00000046f5477220 */ /* 0x088fe20000410000 */
[C---:B------:R-:W-:Y:S01]  /*6280*/  FMUL.FTZ R70, R248.reuse, R70 ;  /* 0x00000046f8467220 */ /* 0x040fe20000410000 */
[----:B-12---:R-:W-:Y:S01]  /*6290*/  FADD.FTZ R75, R75, R72 ;  /* 0x000000484b4b7221 */ /* 0x006fe20000010000 */
[----:B------:R-:W-:Y:S01]  /*62a0*/  FADD.FTZ R69, R69, R246 ;  /* 0x000000f645457221 */ /* 0x000fe20000010000 */
[-C--:B------:R-:W-:Y:S01]  /*62b0*/  FFMA.FTZ R248, R248, R68.reuse, -R71 ;  /* 0x00000044f8f87223 */ /* 0x080fe20000010847 */
[----:B------:R-:W-:-:S07]  /*62c0*/  FFMA.FTZ R245, R245, R68, R70 ;  /* 0x00000044f5f57223 */ /* 0x000fce0000010046 */
.L_x_10954:
[----:B------:R-:W-:Y:S05]  /*62d0*/  BSYNC.RECONVERGENT B1 ;  /* 0x0000000000017941 */ /* 0x000fea0003800200 */
.L_x_10953:
[----:B------:R-:W-:Y:S01]  /*62e0*/  UMOV UR12, 0xffffffff ;  /* 0xffffffff000c7882 */ /* 0x000fe20000000000 */
[----:B------:R-:W-:Y:S02]  /*62f0*/  ISETP.GT.U32.AND P2, PT, R104, 0x1b, PT ;  /* 0x0000001b6800780c */ /* 0x000fe40003f44070 */
[----:B------:R-:W-:Y:S11]  /*6300*/  BRA.DIV UR12, `(.L_x_10955) ;  /* 0x000000620c187947 */ /* 0x000ff6000b800000 */
[----:B-1----:R1:W1:Y:S04]  /*6310*/  SHFL.DOWN PT, R68, R248, 0x4, 0x1f ;  /* 0x08801f00f8447f89 */ /* 0x00226800000e0000 */
[----:B---3--:R3:W1:Y:S04]  /*6320*/  SHFL.DOWN PT, R70, R245, 0x4, 0x1f ;  /* 0x08801f00f5467f89 */ /* 0x00866800000e0000 */
[----:B----4-:R3:W4:Y:S04]  /*6330*/  SHFL.DOWN PT, R71, R75, 0x4, 0x1f ;  /* 0x08801f004b477f89 */ /* 0x01072800000e0000 */
[----:B0-----:R3:W0:Y:S02]  /*6340*/  SHFL.DOWN PT, R246, R69, 0x4, 0x1f ;  /* 0x08801f0045f67f89 */ /* 0x00162400000e0000 */
.L_x_11102:
[----:B------:R-:W-:Y:S04]  /*6350*/  BSSY.RECONVERGENT B1, `(.L_x_10956) ;  /* 0x000000c000017945 */ /* 0x000fe80003800200 */
[----:B------:R-:W-:Y:S05]  /*6360*/  @P2 BRA `(.L_x_10957) ;  /* 0x0000000000282947 */ /* 0x000fea0003800000 */
[-C--:B0-----:R-:W-:Y:S01]  /*6370*/  FMUL.FTZ R73, R245, R246.reuse ;  /* 0x000000f6f5497220 */ /* 0x081fe20000410000 */
[----:B------:R-:W-:-:S03]  /*6380*/  FMUL.FTZ R246, R248, R246 ;  /* 0x000000f6f8f67220 */ /* 0x000fc60000410000 */
[CC--:B----4-:R-:W-:Y:S01]  /*6390*/  FFMA.FTZ R72, R248.reuse, R71.reuse, -R73 ;  /* 0x00000047f8487223 */ /* 0x0d0fe20000010849 */
[C---:B------:R-:W-:Y:S01]  /*63a0*/  FFMA.FTZ R246, R245.reuse, R71, R246 ;  /* 0x00000047f5f67223 */ /* 0x040fe200000100f6 */
[-C--:B-1----:R-:W-:Y:S01]  /*63b0*/  FMUL.FTZ R71, R245, R70.reuse ;  /* 0x00000046f5477220 */ /* 0x082fe20000410000 */
[C---:B------:R-:W-:Y:S01]  /*63c0*/  FMUL.FTZ R70, R248.reuse, R70 ;  /* 0x00000046f8467220 */ /* 0x040fe20000410000 */
[----:B--23--:R-:W-:Y:S01]  /*63d0*/  FADD.FTZ R75, R75, R72 ;  /* 0x000000484b4b7221 */ /* 0x00cfe20000010000 */
[----:B------:R-:W-:Y:S01]  /*63e0*/  FADD.FTZ R69, R69, R246 ;  /* 0x000000f645457221 */ /* 0x000fe20000010000 */
[-C--:B------:R-:W-:Y:S01]  /*63f0*/  FFMA.FTZ R248, R248, R68.reuse, -R71 ;  /* 0x00000044f8f87223 */ /* 0x080fe20000010847 */
[----:B------:R-:W-:-:S07]  /*6400*/  FFMA.FTZ R245, R245, R68, R70 ;  /* 0x00000044f5f57223 */ /* 0x000fce0000010046 */
.L_x_10957:
[----:B------:R-:W-:Y:S05]  /*6410*/  BSYNC.RECONVERGENT B1 ;  /* 0x0000000000017941 */ /* 0x000fea0003800200 */
.L_x_10956:
[----:B------:R-:W-:Y:S01]  /*6420*/  UMOV UR12, 0xffffffff ;  /* 0xffffffff000c7882 */ /* 0x000fe20000000000 */
[----:B------:R-:W-:Y:S02]  /*6430*/  ISETP.GT.U32.AND P2, PT, R104, 0x17, PT ;  /* 0x000000176800780c */ /* 0x000fe40003f44070 */
[----:B------:R-:W-:Y:S11]  /*6440*/  BRA.DIV UR12, `(.L_x_10958) ;  /* 0x000000620c387947 */ /* 0x000ff6000b800000 */
[----:B-1----:R1:W1:Y:S04]  /*6450*/  SHFL.DOWN PT, R68, R248, 0x8, 0x1f ;  /* 0x09001f00f8447f89 */ /* 0x00226800000e0000 */
[----:B------:R0:W1:Y:S04]  /*6460*/  SHFL.DOWN PT, R70, R245, 0x8, 0x1f ;  /* 0x09001f00f5467f89 */ /* 0x00006800000e0000 */
[----:B----4-:R4:W1:Y:S04]  /*6470*/  SHFL.DOWN PT, R71, R75, 0x8, 0x1f ;  /* 0x09001f004b477f89 */ /* 0x01086800000e0000 */
[----:B0-----:R4:W0:Y:S02]  /*6480*/  SHFL.DOWN PT, R246, R69, 0x8, 0x1f ;  /* 0x09001f0045f67f89 */ /* 0x00182400000e0000 */
.L_x_11108:
[----:B------:R-:W-:Y:S04]  /*6490*/  BSSY.RECONVERGENT B1, `(.L_x_10959) ;  /* 0x000000c000017945 */ /* 0x000fe80003800200 */
[----:B------:R-:W-:Y:S05]  /*64a0*/  @P2 BRA `(.L_x_10960) ;  /* 0x0000000000282947 */ /* 0x000fea0003800000 */
[-C--:B0-----:R-:W-:Y:S01]  /*64b0*/  FMUL.FTZ R73, R245, R246.reuse ;  /* 0x000000f6f5497220 */ /* 0x081fe20000410000 */
[----:B------:R-:W-:-:S03]  /*64c0*/  FMUL.FTZ R246, R248, R246 ;  /* 0x000000f6f8f67220 */ /* 0x000fc60000410000 */
[CC--:B-1----:R-:W-:Y:S01]  /*64d0*/  FFMA.FTZ R72, R248.reuse, R71.reuse, -R73 ;  /* 0x00000047f8487223 */ /* 0x0c2fe20000010849 */
[C---:B------:R-:W-:Y:S01]  /*64e0*/  FFMA.FTZ R246, R245.reuse, R71, R246 ;  /* 0x00000047f5f67223 */ /* 0x040fe200000100f6 */
[-C--:B------:R-:W-:Y:S01]  /*64f0*/  FMUL.FTZ R71, R245, R70.reuse ;  /* 0x00000046f5477220 */ /* 0x080fe20000410000 */
[C---:B------:R-:W-:Y:S01]  /*6500*/  FMUL.FTZ R70, R248.reuse, R70 ;  /* 0x00000046f8467220 */ /* 0x040fe20000410000 */
[----:B--234-:R-:W-:Y:S01]  /*6510*/  FADD.FTZ R75, R75, R72 ;  /* 0x000000484b4b7221 */ /* 0x01cfe20000010000 */
[----:B------:R-:W-:Y:S01]  /*6520*/  FADD.FTZ R69, R69, R246 ;  /* 0x000000f645457221 */ /* 0x000fe20000010000 */
[-C--:B------:R-:W-:Y:S01]  /*6530*/  FFMA.FTZ R248, R248, R68.reuse, -R71 ;  /* 0x00000044f8f87223 */ /* 0x080fe20000010847 */
[----:B------:R-:W-:-:S07]  /*6540*/  FFMA.FTZ R245, R245, R68, R70 ;  /* 0x00000044f5f57223 */ /* 0x000fce0000010046 */
.L_x_10960:
[----:B------:R-:W-:Y:S05]  /*6550*/  BSYNC.RECONVERGENT B1 ;  /* 0x0000000000017941 */ /* 0x000fea0003800200 */
.L_x_10959:
[----:B------:R-:W-:Y:S01]  /*6560*/  UMOV UR12, 0xffffffff ;  /* 0xffffffff000c7882 */ /* 0x000fe20000000000 */
[----:B------:R-:W-:Y:S02]  /*6570*/  ISETP.GT.U32.AND P2, PT, R104, 0xf, PT ;  /* 0x0000000f6800780c */ /* 0x000fe40003f44070 */
[----:B------:R-:W-:Y:S11]  /*6580*/  BRA.DIV UR12, `(.L_x_10961) ;  /* 0x000000620c587947 */ /* 0x000ff6000b800000 */
[----:B-1----:R1:W1:Y:S04]  /*6590*/  SHFL.DOWN PT, R68, R248, 0x10, 0x1f ;  /* 0x0a001f00f8447f89 */ /* 0x00226800000e0000 */
[----:B------:R0:W1:Y:S04]  /*65a0*/  SHFL.DOWN PT, R70, R245, 0x10, 0x1f ;  /* 0x0a001f00f5467f89 */ /* 0x00006800000e0000 */
[----:B------:R1:W1:Y:S04]  /*65b0*/  SHFL.DOWN PT, R71, R75, 0x10, 0x1f ;  /* 0x0a001f004b477f89 */ /* 0x00026800000e0000 */
[----:B0-----:R0:W0:Y:S02]  /*65c0*/  SHFL.DOWN PT, R246, R69, 0x10, 0x1f ;  /* 0x0a001f0045f67f89 */ /* 0x00102400000e0000 */
.L_x_11114:
        /* <DEDUP_REMOVED lines=12> */
.L_x_10963:
[----:B------:R-:W-:Y:S05]  /*6690*/  BSYNC.RECONVERGENT B1 ;  /* 0x0000000000017941 */ /* 0x000fea0003800200 */
.L_x_10962:
[----:B------:R-:W-:Y:S01]  /*66a0*/  UMOV UR12, 0xffffffff ;  /* 0xffffffff000c7882 */ /* 0x000fe20000000000 */
[----:B------:R-:W-:Y:S02]  /*66b0*/  ISETP.NE.AND P2, PT, R110, 0x1f, PT ;  /* 0x0000001f6e00780c */ /* 0x000fe40003f45270 */
[----:B------:R-:W-:Y:S11]  /*66c0*/  BRA.DIV UR12, `(.L_x_10964) ;  /* 0x000000620c787947 */ /* 0x000ff6000b800000 */
[----:B------:R-:W5:Y:S04]  /*66d0*/  SHFL.IDX PT, R241, R245, RZ, 0x1f ;  /* 0x00001ffff5f17589 */ /* 0x000f6800000e0000 */
[----:B------:R-:W0:Y:S04]  /*66e0*/  SHFL.IDX PT, R243, R248, RZ, 0x1f ;  /* 0x00001ffff8f37589 */ /* 0x000e2800000e0000 */
[----:B-1----:R-:W1:Y:S04]  /*66f0*/  SHFL.IDX PT, R68, R69, RZ, 0x1f ;  /* 0x00001fff45447589 */ /* 0x002e6800000e0000 */
[----:B------:R-:W2:Y:S04]  /*6700*/  SHFL.IDX PT, R239, R75, RZ, 0x1f ;  /* 0x00001fff4bef7589 */ /* 0x000ea800000e0000 */
[----:B------:R-:W3:Y:S04]  /*6710*/  SHFL.IDX PT, R247, R64, RZ, 0x1f ;  /* 0x00001fff40f77589 */ /* 0x000ee800000e0000 */
[----:B------:R-:W4:Y:S04]  /*6720*/  SHFL.IDX PT, R244, R65, RZ, 0x1f ;  /* 0x00001fff41f47589 */ /* 0x000f2800000e0000 */
[----:B------:R-:W4:Y:S01]  /*6730*/  SHFL.DOWN PT, R72, R248, 0x1, 0x1f ;  /* 0x08201f00f8487f89 */ /* 0x000f2200000e0000 */
[-C--:B-----5:R-:W-:Y:S01]  /*6740*/  FMUL.FTZ R71, R67, R241.reuse ;  /* 0x000000f143477220 */ /* 0x0a0fe20000410000 */
[-C--:B------:R-:W-:Y:S01]  /*6750*/  FMUL.FTZ R236, R66, R241.reuse ;  /* 0x000000f142ec7220 */ /* 0x080fe20000410000 */
[----:B------:R-:W-:Y:S01]  /*6760*/  FMUL.FTZ R242, R64, R241 ;  /* 0x000000f140f27220 */ /* 0x000fe20000410000 */
[----:B------:R-:W4:Y:S01]  /*6770*/  SHFL.DOWN PT, R73, R245, 0x1, 0x1f ;  /* 0x08201f00f5497f89 */ /* 0x000f2200000e0000 */
[----:B0-----:R-:W-:Y:S01]  /*6780*/  FFMA.FTZ R70, R66, R243, -R71 ;  /* 0x000000f342467223 */ /* 0x001fe20000010847 */
[----:B------:R-:W-:Y:S01]  /*6790*/  FMUL.FTZ R71, R65, R241 ;  /* 0x000000f141477220 */ /* 0x000fe20000410000 */
[-C--:B------:R-:W-:Y:S01]  /*67a0*/  FFMA.FTZ R233, R67, R243.reuse, R236 ;  /* 0x000000f343e97223 */ /* 0x080fe200000100ec */
[----:B------:R-:W0:Y:S01]  /*67b0*/  SHFL.DOWN PT, R74, R75, 0x1, 0x1f ;  /* 0x08201f004b4a7f89 */ /* 0x000e2200000e0000 */
[-C--:B------:R-:W-:Y:S01]  /*67c0*/  FFMA.FTZ R242, R65, R243.reuse, R242 ;  /* 0x000000f341f27223 */ /* 0x080fe200000100f2 */
[----:B------:R-:W-:Y:S01]  /*67d0*/  FFMA.FTZ R241, R64, R243, -R71 ;  /* 0x000000f340f17223 */ /* 0x000fe20000010847 */
[----:B-1----:R-:W-:Y:S01]  /*67e0*/  FADD.FTZ R243, R68, R233 ;  /* 0x000000e944f37221 */ /* 0x002fe20000010000 */
[----:B------:R-:W1:Y:S01]  /*67f0*/  SHFL.IDX PT, R249, R66, RZ, 0x1f ;  /* 0x00001fff42f97589 */ /* 0x000e6200000e0000 */
[----:B--2---:R-:W-:-:S03]  /*6800*/  FADD.FTZ R239, R239, R70 ;  /* 0x00000046efef7221 */ /* 0x004fc60000010000 */
[----:B------:R-:W2:Y:S01]  /*6810*/  SHFL.IDX PT, R250, R67, RZ, 0x1f ;  /* 0x00001fff43fa7589 */ /* 0x000ea200000e0000 */
[----:B---3--:R-:W-:-:S03]  /*6820*/  MOV R68, R247 ;  /* 0x000000f700447202 */ /* 0x008fc60000000f00 */
[----:B------:R4:W3:Y:S02]  /*6830*/  SHFL.DOWN PT, R246, R69, 0x1, 0x1f ;  /* 0x08201f0045f67f89 */ /* 0x0008e400000e0000 */
[----:B----4-:R-:W-:-:S07]  /*6840*/  MOV R69, R244 ;  /* 0x000000f400457202 */ /* 0x010fce0000000f00 */
.L_x_11128:
        /* <DEDUP_REMOVED lines=13> */
[----:B---3--:R-:W-:Y:S01]  /*6920*/  FADD.FTZ R71, R246, R71 ;  /* 0x00000047f6477221 */ /* 0x008fe20000010000 */
[----:B------:R-:W-:-:S07]  /*6930*/  MOV R68, R65 ;  /* 0x0000004100447202 */ /* 0x000fce0000000f00 */
.L_x_10966:
[----:B------:R-:W-:Y:S05]  /*6940*/  BSYNC.RECONVERGENT B1 ;  /* 0x0000000000017941 */ /* 0x000fea0003800200 */
.L_x_10965:
        /* <DEDUP_REMOVED lines=8> */
[----:B0-----:R-:W-:Y:S01]  /*69d0*/  FADD.FTZ R74, R62, R67 ;  /* 0x000000433e4a7221 */ /* 0x001fe20000010000 */
[----:B------:R-:W-:Y:S01]  /*69e0*/  FADD.FTZ R75, R63, R66 ;  /* 0x000000423f4b7221 */ /* 0x000fe20000010000 */
[----:B------:R-:W-:-:S02]  /*69f0*/  LEA R60, R110, R103, 0x4 ;  /* 0x000000676e3c7211 */ /* 0x000fc400078e20ff */
[----:B------:R-:W-:Y:S02]  /*6a00*/  MOV R67, R243 ;  /* 0x000000f300437202 */ /* 0x000fe40000000f00 */
[----:B------:R-:W-:Y:S01]  /*6a10*/  MOV R66, R239 ;  /* 0x000000ef00427202 */ /* 0x000fe20000000f00 */
[----:B------:R2:W-:Y:S01]  /*6a20*/  STS.128 [R60+0x35f0], R68 ;  /* 0x0035f0443c007388 */ /* 0x0005e20000000c00 */
[----:B------:R-:W-:Y:S02]  /*6a30*/  MOV R65, R242 ;  /* 0x000000f200417202 */ /* 0x000fe40000000f00 */
[----:B------:R-:W-:Y:S01]  /*6a40*/  MOV R64, R241 ;  /* 0x000000f100407202 */ /* 0x000fe20000000f00 */
[----:B------:R2:W-:Y:S06]  /*6a50*/  STS.128 [R60+0x35e0], R72 ;  /* 0x0035e0483c007388 */ /* 0x0005ec0000000c00 */
.L_x_10948:
[----:B------:R-:W-:Y:S05]  /*6a60*/  BSYNC B0 ;  /* 0x0000000000007941 */ /* 0x000fea0003800000 */
.L_x_10947:
[----:B------:R-:W-:Y:S05]  /*6a70*/  WARPSYNC.ALL ;  /* 0x0000000000007948 */ /* 0x000fea0003800000 */
[----:B------:R-:W-:Y:S01]  /*6a80*/  BAR.SYNC.DEFER_BLOCKING 0x0 ;  /* 0x0000000000007b1d */ /* 0x000fe20000010000 */
[----:B--2---:R-:W-:Y:S01]  /*6a90*/  FMUL.FTZ R70, R48, R97 ;  /* 0x0000006130467220 */ /* 0x004fe20000410000 */
[C---:B-1----:R-:W-:Y:S01]  /*6aa0*/  FFMA.FTZ R60, R0.reuse, R130, RZ ;  /* 0x00000082003c7223 */ /* 0x042fe200000100ff */
[----:B------:R-:W-:Y:S01]  /*6ab0*/  FFMA.FTZ R62, R0, -R3, RZ ;  /* 0x80000003003e7223 */ /* 0x000fe200000100ff */
[----:B------:R-:W-:Y:S01]  /*6ac0*/  FMUL.FTZ R63, R49, R96 ;  /* 0x00000060313f7220 */ /* 0x000fe20000410000 */
[-C--:B------:R-:W-:Y:S01]  /*6ad0*/  FFMA.FTZ R130, -R111, R70.reuse, R130 ;  /* 0x000000466f827223 */ /* 0x080fe20000010182 */
[----:B------:R-:W-:Y:S01]  /*6ae0*/  LEA R69, R105, 0xfffff800, 0xb ;  /* 0xfffff80069457811 */ /* 0x000fe200078e58ff */
[----:B------:R-:W-:Y:S01]  /*6af0*/  FFMA.FTZ R70, R114, -R70, R3 ;  /* 0x8000004672467223 */ /* 0x000fe20000010003 */
[C---:B------:R-:W-:Y:S01]  /*6b00*/  FFMA.FTZ R3, R17.reuse, R229, R60 ;  /* 0x000000e511037223 */ /* 0x040fe2000001003c */
[----:B------:R-:W-:Y:S01]  /*6b10*/  FFMA.FTZ R61, R17, -R131, R62 ;  /* 0x80000083113d7223 */ /* 0x000fe2000001003e */
[-C--:B------:R-:W-:Y:S01]  /*6b20*/  FFMA.FTZ R229, -R112, R63.reuse, R229 ;  /* 0x0000003f70e57223 */ /* 0x080fe200000101e5 */
[----:B------:R-:W-:Y:S01]  /*6b30*/  FFMA.FTZ R131, R116, -R63, R131 ;  /* 0x8000003f74837223 */ /* 0x000fe20000010083 */
[----:B------:R-:W-:Y:S01]  /*6b40*/  FMUL.FTZ R60, R46, R95 ;  /* 0x0000005f2e3c7220 */ /* 0x000fe20000410000 */
[----:B------:R-:W-:Y:S01]  /*6b50*/  MOV R73, UR30 ;  /* 0x0000001e00497c02 */ /* 0x000fe20008000f00 */
[C---:B------:R-:W-:Y:S01]  /*6b60*/  FFMA.FTZ R68, R16.reuse, R232, R3 ;  /* 0x000000e810447223 */ /* 0x040fe20000010003 */
[----:B------:R-:W-:Y:S01]  /*6b70*/  LOP3.LUT R62, R69, R110, RZ, 0xfc, !PT ;  /* 0x0000006e453e7212 */ /* 0x000fe200078efcff */
[-C--:B------:R-:W-:Y:S01]  /*6b80*/  FFMA.FTZ R3, R115, -R60.reuse, R234 ;  /* 0x8000003c73037223 */ /* 0x080fe200000100ea */
[----:B------:R-:W-:Y:S01]  /*6b90*/  SHF.R.S32.HI R63, RZ, 0x1f, R69 ;  /* 0x0000001fff3f7819 */ /* 0x000fe20000011445 */
[----:B------:R-:W-:Y:S01]  /*6ba0*/  FFMA.FTZ R232, -R113, R60, R232 ;  /* 0x0000003c71e87223 */ /* 0x000fe200000101e8 */
[----:B------:R-:W-:Y:S01]  /*6bb0*/  FFMA.FTZ R234, R16, -R234, R61 ;  /* 0x800000ea10ea7223 */ /* 0x000fe2000001003d */
[----:B------:R-:W-:Y:S01]  /*6bc0*/  MOV R69, UR31 ;  /* 0x0000001f00457c02 */ /* 0x000fe20008000f00 */
[----:B------:R-:W-:Y:S01]  /*6bd0*/  FMUL.FTZ R71, R47, R94 ;  /* 0x0000005e2f477220 */ /* 0x000fe20000410000 */
[----:B------:R-:W-:-:S04]  /*6be0*/  IMAD.WIDE.U32 R60, R73, UR6, R62 ;  /* 0x00000006493c7c25 */ /* 0x000fc8000f8e003e */
[----:B------:R-:W-:Y:S01]  /*6bf0*/  FFMA.FTZ R63, R15, R231, R68 ;  /* 0x000000e70f3f7223 */ /* 0x000fe20000010044 */
[----:B------:R-:W-:Y:S01]  /*6c00*/  FMUL.FTZ R72, R44, R93 ;  /* 0x0000005d2c487220 */ /* 0x000fe20000410000 */
[-C--:B------:R-:W-:Y:S01]  /*6c10*/  FFMA.FTZ R231, -R118, R71.reuse, R231 ;  /* 0x0000004776e77223 */ /* 0x080fe200000101e7 */
[----:B------:R-:W-:Y:S01]  /*6c20*/  IMAD R61, R69, UR6, R61 ;  /* 0x00000006453d7c24 */ /* 0x000fe2000f8e023d */
[----:B------:R-:W-:Y:S01]  /*6c30*/  LEA R68, P0, R60, UR7, 0x2 ;  /* 0x000000073c447c11 */ /* 0x000fe2000f8010ff */
[----:B------:R-:W-:Y:S01]  /*6c40*/  FFMA.FTZ R71, R122, -R71, R227 ;  /* 0x800000477a477223 */ /* 0x000fe200000100e3 */
[----:B------:R-:W-:Y:S01]  /*6c50*/  FFMA.FTZ R227, R15, -R227, R234 ;  /* 0x800000e30fe37223 */ /* 0x000fe200000100ea */
[----:B------:R-:W-:Y:S01]  /*6c60*/  FFMA.FTZ R74, R14, R230, R63 ;  /* 0x000000e60e4a7223 */ /* 0x000fe2000001003f */
[----:B------:R-:W-:Y:S01]  /*6c70*/  LEA.HI.X R69, R60, UR8, R61, 0x2, P0 ;  /* 0x000000083c457c11 */ /* 0x000fe200080f143d */
[----:B------:R-:W-:Y:S01]  /*6c80*/  FFMA.FTZ R230, -R117, R72, R230 ;  /* 0x0000004875e67223 */ /* 0x000fe200000101e6 */
[----:B------:R-:W1:Y:S01]  /*6c90*/  LDS.64 R60, [R103+0x35e8] ;  /* 0x0035e800673c7984 */ /* 0x000e620000000a00 */
[----:B------:R-:W-:Y:S01]  /*6ca0*/  FMUL.FTZ R73, R45, R92 ;  /* 0x0000005c2d497220 */ /* 0x000fe20000410000 */
[----:B------:R-:W-:Y:S01]  /*6cb0*/  FFMA.FTZ R72, R153, -R72, R228 ;  /* 0x8000004899487223 */ /* 0x000fe200000100e4 */
[----:B------:R-:W-:Y:S01]  /*6cc0*/  FFMA.FTZ R228, R14, -R228, R227 ;  /* 0x800000e40ee47223 */ /* 0x000fe200000100e3 */
[C---:B------:R-:W-:Y:S01]  /*6cd0*/  FFMA.FTZ R63, R13.reuse, R223, R74 ;  /* 0x000000df0d3f7223 */ /* 0x040fe2000001004a */
[----:B------:R-:W-:Y:S01]  /*6ce0*/  FFMA.FTZ R223, -R156, R73, R223 ;  /* 0x000000499cdf7223 */ /* 0x000fe200000101df */
[----:B------:R-:W-:Y:S01]  /*6cf0*/  FMUL.FTZ R74, R42, R91 ;  /* 0x0000005b2a4a7220 */ /* 0x000fe20000410000 */
[----:B------:R-:W-:Y:S01]  /*6d00*/  FFMA.FTZ R73, R158, -R73, R225 ;  /* 0x800000499e497223 */ /* 0x000fe200000100e1 */
[----:B------:R-:W-:Y:S01]  /*6d10*/  FFMA.FTZ R225, R13, -R225, R228 ;  /* 0x800000e10de17223 */ /* 0x000fe200000100e4 */
[C---:B------:R-:W-:Y:S01]  /*6d20*/  FFMA.FTZ R228, R12.reuse, R224, R63 ;  /* 0x000000e00ce47223 */ /* 0x040fe2000001003f */
[-C--:B------:R-:W-:Y:S01]  /*6d30*/  FFMA.FTZ R224, -R155, R74.reuse, R224 ;  /* 0x0000004a9be07223 */ /* 0x080fe200000101e0 */
[----:B------:R-:W-:Y:S01]  /*6d40*/  FFMA.FTZ R74, R157, -R74, R226 ;  /* 0x8000004a9d4a7223 */ /* 0x000fe200000100e2 */
[----:B------:R-:W-:Y:S01]  /*6d50*/  FFMA.FTZ R226, R12, -R226, R225 ;  /* 0x800000e20ce27223 */ /* 0x000fe200000100e1 */
[----:B------:R-:W-:Y:S01]  /*6d60*/  FFMA.FTZ R63, R11, R219, R228 ;  /* 0x000000db0b3f7223 */ /* 0x000fe200000100e4 */
[----:B------:R-:W-:Y:S01]  /*6d70*/  FMUL.FTZ R75, R43, R90 ;  /* 0x0000005a2b4b7220 */ /* 0x000fe20000410000 */
[----:B------:R-:W-:Y:S01]  /*6d80*/  FMUL.FTZ R227, R40, R89 ;  /* 0x0000005928e37220 */ /* 0x000fe20000410000 */
[----:B------:R-:W-:Y:S01]  /*6d90*/  FFMA.FTZ R225, R11, -R221, R226 ;  /* 0x800000dd0be17223 */ /* 0x000fe200000100e2 */
[----:B------:R-:W-:Y:S01]  /*6da0*/  FFMA.FTZ R226, R10, R220, R63 ;  /* 0x000000dc0ae27223 */ /* 0x000fe2000001003f */
[----:B------:R-:W-:Y:S01]  /*6db0*/  FMUL.FTZ R233, R41, R88 ;  /* 0x0000005829e97220 */ /* 0x000fe20000410000 */
[-C--:B------:R-:W-:Y:S01]  /*6dc0*/  FFMA.FTZ R219, -R160, R75.reuse, R219 ;  /* 0x0000004ba0db7223 */ /* 0x080fe200000101db */
[----:B------:R-:W-:Y:S01]  /*6dd0*/  FFMA.FTZ R228, R10, -R222, R225 ;  /* 0x800000de0ae47223 */ /* 0x000fe200000100e1 */
[----:B------:R-:W-:Y:S01]  /*6de0*/  FFMA.FTZ R75, R162, -R75, R221 ;  /* 0x8000004ba24b7223 */ /* 0x000fe200000100dd */
[----:B------:R-:W-:Y:S01]  /*6df0*/  FFMA.FTZ R63, R9, R215, R226 ;  /* 0x000000d7093f7223 */ /* 0x000fe200000100e2 */
[-C--:B------:R-:W-:Y:S01]  /*6e00*/  FFMA.FTZ R220, -R159, R227.reuse, R220 ;  /* 0x000000e39fdc7223 */ /* 0x080fe200000101dc */
[----:B------:R-:W-:Y:S01]  /*6e10*/  FFMA.FTZ R221, R161, -R227, R222 ;  /* 0x800000e3a1dd7223 */ /* 0x000fe200000100de */
[----:B------:R-:W-:Y:S01]  /*6e20*/  FFMA.FTZ R225, R9, -R217, R228 ;  /* 0x800000d909e17223 */ /* 0x000fe200000100e4 */
[----:B------:R-:W-:Y:S01]  /*6e30*/  FFMA.FTZ R222, -R164, R233, R215 ;  /* 0x000000e9a4de7223 */ /* 0x000fe200000101d7 */
[----:B------:R-:W-:Y:S01]  /*6e40*/  FMUL.FTZ R227, R38, R87 ;  /* 0x0000005726e37220 */ /* 0x000fe20000410000 */
[----:B------:R-:W-:Y:S01]  /*6e50*/  FFMA.FTZ R215, R166, -R233, R217 ;  /* 0x800000e9a6d77223 */ /* 0x000fe200000100d9 */
[C---:B------:R-:W-:Y:S01]  /*6e60*/  FFMA.FTZ R226, R8.reuse, R216, R63 ;  /* 0x000000d808e27223 */ /* 0x040fe2000001003f */
[----:B------:R-:W-:Y:S01]  /*6e70*/  FMUL.FTZ R233, R39, R86 ;  /* 0x0000005627e97220 */ /* 0x000fe20000410000 */
[----:B------:R-:W-:Y:S01]  /*6e80*/  FFMA.FTZ R228, R8, -R218, R225 ;  /* 0x800000da08e47223 */ /* 0x000fe200000100e1 */
[-C--:B------:R-:W-:Y:S01]  /*6e90*/  FFMA.FTZ R217, -R163, R227.reuse, R216 ;  /* 0x000000e3a3d97223 */ /* 0x080fe200000101d8 */
[----:B------:R-:W-:Y:S01]  /*6ea0*/  FFMA.FTZ R216, R165, -R227, R218 ;  /* 0x800000e3a5d87223 */ /* 0x000fe200000100da */
[C---:B------:R-:W-:Y:S01]  /*6eb0*/  FFMA.FTZ R63, R7.reuse, R211, R226 ;  /* 0x000000d3073f7223 */ /* 0x040fe200000100e2 */
[-C--:B------:R-:W-:Y:S01]  /*6ec0*/  FFMA.FTZ R218, -R168, R233.reuse, R211 ;  /* 0x000000e9a8da7223 */ /* 0x080fe200000101d3 */
[----:B------:R-:W-:Y:S01]  /*6ed0*/  FFMA.FTZ R211, R170, -R233, R213 ;  /* 0x800000e9aad37223 */ /* 0x000fe200000100d5 */
[----:B------:R-:W-:Y:S01]  /*6ee0*/  FFMA.FTZ R225, R7, -R213, R228 ;  /* 0x800000d507e17223 */ /* 0x000fe200000100e4 */
[----:B------:R-:W-:Y:S01]  /*6ef0*/  FMUL.FTZ R213, R36, R85 ;  /* 0x0000005524d57220 */ /* 0x000fe20000410000 */
[----:B------:R-:W-:Y:S01]  /*6f00*/  ISETP.NE.AND P2, PT, R110, RZ, PT ;  /* 0x000000ff6e00720c */ /* 0x000fe20003f45270 */
[C---:B------:R-:W-:Y:S01]  /*6f10*/  FFMA.FTZ R226, R6.reuse, R212, R63 ;  /* 0x000000d406e27223 */ /* 0x040fe2000001003f */
[----:B------:R-:W-:Y:S01]  /*6f20*/  FFMA.FTZ R228, R6, -R214, R225 ;  /* 0x800000d606e47223 */ /* 0x000fe200000100e1 */
[-C--:B------:R-:W-:Y:S01]  /*6f30*/  FFMA.FTZ R212, -R167, R213.reuse, R212 ;  /* 0x000000d5a7d47223 */ /* 0x080fe200000101d4 */
[----:B------:R-:W-:Y:S01]  /*6f40*/  P2R R63, PR, RZ, 0x4 ;  /* 0x00000004ff3f7803 */ /* 0x000fe20000000000 */
[----:B------:R-:W-:Y:S01]  /*6f50*/  FFMA.FTZ R213, R169, -R213, R214 ;  /* 0x800000d5a9d57223 */ /* 0x000fe200000100d6 */
[-C--:B-1----:R-:W-:Y:S01]  /*6f60*/  FMUL.FTZ R63, R61, R121.reuse ;  /* 0x000000793d3f7220 */ /* 0x082fe20000410000 */
[C---:B------:R-:W-:Y:S01]  /*6f70*/  FMUL.FTZ R214, R60.reuse, R121 ;  /* 0x000000793cd67220 */ /* 0x040fe20000410000 */
[----:B------:R-:W-:Y:S01]  /*6f80*/  FMUL.FTZ R121, R37, R84 ;  /* 0x0000005425797220 */ /* 0x000fe20000410000 */
[----:B------:R-:W-:Y:S01]  /*6f90*/  FFMA.FTZ R225, R5, R207, R226 ;  /* 0x000000cf05e17223 */ /* 0x000fe200000100e2 */
[-C--:B------:R-:W-:Y:S01]  /*6fa0*/  FFMA.FTZ R63, R60, R120.reuse, R63 ;  /* 0x000000783c3f7223 */ /* 0x080fe2000001003f */
[----:B------:R-:W-:Y:S01]  /*6fb0*/  FFMA.FTZ R61, R61, R120, -R214 ;  /* 0x000000783d3d7223 */ /* 0x000fe200000108d6 */
[----:B------:R-:W-:Y:S01]  /*6fc0*/  FMUL.FTZ R214, R34, R83 ;  /* 0x0000005322d67220 */ /* 0x000fe20000410000 */
[----:B------:R-:W-:Y:S01]  /*6fd0*/  VOTEU.ALL UP0, P2 ;  /* 0x0000000000ff7886 */ /* 0x000fe20001000000 */
[----:B------:R-:W-:Y:S01]  /*6fe0*/  FADD.FTZ R208, R208, R63 ;  /* 0x0000003fd0d07221 */ /* 0x000fe20000010000 */
[----:B------:R-:W-:Y:S01]  /*6ff0*/  FADD.FTZ R210, R210, R61 ;  /* 0x0000003dd2d27221 */ /* 0x000fe20000010000 */
[----:B------:R-:W-:Y:S01]  /*7000*/  FFMA.FTZ R120, -R171, R214, R240 ;  /* 0x000000d6ab787223 */ /* 0x000fe200000101f0 */
[-C--:B------:R-:W-:Y:S01]  /*7010*/  FFMA.FTZ R207, -R172, R121.reuse, R207 ;  /* 0x00000079accf7223 */ /* 0x080fe200000101cf */
[C---:B------:R-:W-:Y:S01]  /*7020*/  FMUL.FTZ R60, R119.reuse, R208 ;  /* 0x000000d0773c7220 */ /* 0x040fe20000410000 */
[----:B------:R-:W-:Y:S01]  /*7030*/  FMUL.FTZ R61, R119, R210 ;  /* 0x000000d2773d7220 */ /* 0x000fe20000410000 */
[----:B------:R-:W-:Y:S01]  /*7040*/  FFMA.FTZ R119, R173, -R214, R238 ;  /* 0x800000d6ad777223 */ /* 0x000fe200000100ee */
[----:B------:R-:W-:Y:S01]  /*7050*/  FFMA.FTZ R121, R174, -R121, R209 ;  /* 0x80000079ae797223 */ /* 0x000fe200000100d1 */
[C---:B------:R-:W-:Y:S01]  /*7060*/  FFMA.FTZ R214, R123.reuse, R210, -R60 ;  /* 0x000000d27bd67223 */ /* 0x040fe2000001083c */
[----:B------:R-:W-:Y:S01]  /*7070*/  FFMA.FTZ R60, R123, R208, R61 ;  /* 0x000000d07b3c7223 */ /* 0x000fe2000001003d */
[----:B------:R-:W-:Y:S01]  /*7080*/  FFMA.FTZ R209, R5, -R209, R228 ;  /* 0x800000d105d17223 */ /* 0x000fe200000100e4 */
[----:B------:R-:W-:Y:S01]  /*7090*/  @!UP0 ULEA UR12, UR6, UR11, 0x4 ;  /* 0x0000000b060c8291 */ /* 0x000fe2000f8e20ff */
[----:B------:R-:W-:Y:S01]  /*70a0*/  FADD.FTZ R191, R191, R214 ;  /* 0x000000d6bfbf7221 */ /* 0x000fe20000010000 */
[----:B------:R-:W-:Y:S01]  /*70b0*/  FMUL.FTZ R61, R35, R82 ;  /* 0x00000052233d7220 */ /* 0x000fe20000410000 */
[----:B------:R-:W-:Y:S01]  /*70c0*/  FADD.FTZ R175, R175, R60 ;  /* 0x0000003cafaf7221 */ /* 0x000fe20000010000 */
[----:B------:R-:W-:Y:S01]  /*70d0*/  FFMA.FTZ R238, R4, -R238, R209 ;  /* 0x800000ee04ee7223 */ /* 0x000fe200000100d1 */
[----:B------:R-:W-:Y:S01]  /*70e0*/  FMUL.FTZ R60, R124, R191 ;  /* 0x000000bf7c3c7220 */ /* 0x000fe20000410000 */
[C---:B------:R-:W-:Y:S01]  /*70f0*/  FFMA.FTZ R209, R192.reuse, -R61, R237 ;  /* 0x8000003dc0d17223 */ /* 0x040fe200000100ed */
[----:B------:R-:W-:Y:S01]  /*7100*/  FMUL.FTZ R123, R192, R210 ;  /* 0x000000d2c07b7220 */ /* 0x000fe20000410000 */
[----:B------:R-:W-:Y:S01]  /*7110*/  FMUL.FTZ R124, R124, R175 ;  /* 0x000000af7c7c7220 */ /* 0x000fe20000410000 */
[----:B------:R-:W-:Y:S01]  /*7120*/  FFMA.FTZ R192, -R176, R61, R235 ;  /* 0x0000003db0c07223 */ /* 0x000fe200000101eb */
[----:B------:R-:W-:Y:S01]  /*7130*/  FMUL.FTZ R61, R210, UR40 ;  /* 0x00000028d23d7c20 */ /* 0x000fe20008410000 */
[C---:B------:R-:W-:Y:S01]  /*7140*/  FFMA.FTZ R60, R125.reuse, R175, R60 ;  /* 0x000000af7d3c7223 */ /* 0x040fe2000001003c */
[----:B------:R-:W-:Y:S01]  /*7150*/  FFMA.FTZ R124, R125, R191, -R124 ;  /* 0x000000bf7d7c7223 */ /* 0x000fe2000001087c */
[----:B0-----:R0:W-:Y:S01]  /*7160*/  @!P2 STS.128 [UR12+0x4be0], R64 ;  /* 0x004be040ff00a988 */ /* 0x0011e20008000c0c */
[----:B------:R-:W-:Y:S01]  /*7170*/  FMUL.FTZ R125, R208, UR40 ;  /* 0x00000028d07d7c20 */ /* 0x000fe20008410000 */
[----:B------:R-:W-:Y:S01]  /*7180*/  FADD.FTZ R177, R177, R60 ;  /* 0x0000003cb1b17221 */ /* 0x000fe20000010000 */
[----:B------:R-:W-:Y:S01]  /*7190*/  FFMA.FTZ R63, R4, R240, R225 ;  /* 0x000000f0043f7223 */ /* 0x000fe200000100e1 */
[----:B------:R-:W-:Y:S01]  /*71a0*/  FADD.FTZ R193, R193, R124 ;  /* 0x0000007cc1c17221 */ /* 0x000fe20000010000 */
[----:B------:R-:W-:Y:S01]  /*71b0*/  FFMA.FTZ R60, R210, UR13, -R125 ;  /* 0x0000000dd23c7c23 */ /* 0x000fe2000801087d */
[----:B------:R-:W-:Y:S01]  /*71c0*/  FFMA.FTZ R123, R176, R208, R123 ;  /* 0x000000d0b07b7223 */ /* 0x000fe2000001007b */
[----:B------:R-:W-:Y:S01]  /*71d0*/  FMUL.FTZ R176, R175, UR40 ;  /* 0x00000028afb07c20 */ /* 0x000fe20008410000 */
[----:B------:R-:W-:Y:S01]  /*71e0*/  MOV R227, UR11 ;  /* 0x0000000b00e37c02 */ /* 0x000fe20008000f00 */
[----:B------:R-:W-:Y:S01]  /*71f0*/  FMUL.FTZ R125, R209, R60 ;  /* 0x0000003cd17d7220 */ /* 0x000fe20000410000 */
[----:B------:R-:W-:Y:S01]  /*7200*/  FFMA.FTZ R18, R35, R123, R18 ;  /* 0x0000007b23127223 */ /* 0x000fe20000010012 */
[----:B------:R-:W-:Y:S01]  /*7210*/  FFMA.FTZ R176, R191, UR13, -R176 ;  /* 0x0000000dbfb07c23 */ /* 0x000fe200080108b0 */
[----:B------:R-:W-:Y:S01]  /*7220*/  BSSY.RECONVERGENT B0, `(.L_x_10967) ;  /* 0x0000161000007945 */ /* 0x000fe20003800200 */
[C---:B0-----:R-:W-:Y:S01]  /*7230*/  FMUL.FTZ R65, R35.reuse, R210 ;  /* 0x000000d223417220 */ /* 0x041fe20000410000 */
[----:B------:R-:W-:Y:S01]  /*7240*/  FFMA.FTZ R67, R208, UR13, R61 ;  /* 0x0000000dd0437c23 */ /* 0x000fe2000801003d */
[----:B------:R-:W-:Y:S01]  /*7250*/  FMUL.FTZ R61, R35, R208 ;  /* 0x000000d0233d7220 */ /* 0x000fe20000410000 */
[----:B------:R-:W-:-:S02]  /*7260*/  IMAD R64, R110, 0x84, R227 ;  /* 0x000000846e407824 */ /* 0x000fc400078e02e3 */
[C---:B------:R-:W-:Y:S01]  /*7270*/  FMUL.FTZ R225, R209.reuse, R65 ;  /* 0x00000041d1e17220 */ /* 0x040fe20000410000 */
[----:B------:R-:W-:Y:S01]  /*7280*/  FFMA.FTZ R125, R192, R67, R125 ;  /* 0x00000043c07d7223 */ /* 0x000fe2000001007d */
[-C--:B------:R-:W-:Y:S01]  /*7290*/  FMUL.FTZ R66, R209, R61.reuse ;  /* 0x0000003dd1427220 */ /* 0x080fe20000410000 */
[-C--:B------:R-:W-:Y:S01]  /*72a0*/  FMUL.FTZ R209, R82, R61.reuse ;  /* 0x0000003d52d17220 */ /* 0x080fe20000410000 */
[----:B------:R-:W-:Y:S01]  /*72b0*/  FFMA.FTZ R60, R192, R61, R225 ;  /* 0x0000003dc03c7223 */ /* 0x000fe200000100e1 */
[-C--:B------:R-:W-:Y:S01]  /*72c0*/  FMUL.FTZ R225, R82, R65.reuse ;  /* 0x0000004152e17220 */ /* 0x080fe20000410000 */
[----:B------:R-:W-:Y:S01]  /*72d0*/  FFMA.FTZ R61, R192, R65, -R66 ;  /* 0x00000041c03d7223 */ /* 0x000fe20000010842 */
[C---:B------:R-:W-:Y:S01]  /*72e0*/  FMUL.FTZ R66, R126.reuse, R177 ;  /* 0x000000b17e427220 */ /* 0x040fe20000410000 */
[----:B------:R-:W-:Y:S01]  /*72f0*/  FMUL.FTZ R126, R126, R193 ;  /* 0x000000c17e7e7220 */ /* 0x000fe20000410000 */
[----:B------:R-:W-:Y:S01]  /*7300*/  FMUL.FTZ R192, R34, R191 ;  /* 0x000000bf22c07220 */ /* 0x000fe20000410000 */
[----:B------:R-:W-:Y:S01]  /*7310*/  STS [R64+0x10f8], R209 ;  /* 0x0010f8d140007388 */ /* 0x000fe20000000800 */
[C---:B------:R-:W-:Y:S01]  /*7320*/  FFMA.FTZ R65, R127.reuse, R193, -R66 ;  /* 0x000000c17f417223 */ /* 0x040fe20000010842 */
[----:B------:R-:W-:Y:S01]  /*7330*/  FFMA.FTZ R127, R127, R177, R126 ;  /* 0x000000b17f7f7223 */ /* 0x000fe2000001007e */
[----:B------:R-:W-:Y:S01]  /*7340*/  FMUL.FTZ R66, R173, R191 ;  /* 0x000000bfad427220 */ /* 0x000fe20000410000 */
[----:B------:R-:W-:Y:S01]  /*7350*/  STS [R64+0x10fc], R225 ;  /* 0x0010fce140007388 */ /* 0x000fe20000000800 */
[----:B------:R-:W-:Y:S01]  /*7360*/  FADD.FTZ R194, R194, R65 ;  /* 0x00000041c2c27221 */ /* 0x000fe20000010000 */
[----:B------:R-:W-:Y:S01]  /*7370*/  FADD.FTZ R178, R178, R127 ;  /* 0x0000007fb2b27221 */ /* 0x000fe20000010000 */
[----:B------:R-:W-:Y:S01]  /*7380*/  FMUL.FTZ R127, R119, R176 ;  /* 0x000000b0777f7220 */ /* 0x000fe20000410000 */
[----:B------:R-:W-:Y:S01]  /*7390*/  FFMA.FTZ R65, R82, R123, R125 ;  /* 0x0000007b52417223 */ /* 0x000fe2000001007d */
[C---:B------:R-:W-:Y:S01]  /*73a0*/  FMUL.FTZ R124, R128.reuse, R194 ;  /* 0x000000c2807c7220 */ /* 0x040fe20000410000 */
[-C--:B------:R-:W-:Y:S01]  /*73b0*/  FMUL.FTZ R67, R128, R178.reuse ;  /* 0x000000b280437220 */ /* 0x080fe20000410000 */
[----:B------:R-:W-:Y:S01]  /*73c0*/  FMUL.FTZ R128, R191, UR40 ;  /* 0x00000028bf807c20 */ /* 0x000fe20008410000 */
[-C--:B------:R-:W-:Y:S01]  /*73d0*/  FFMA.FTZ R66, R171, R175.reuse, R66 ;  /* 0x000000afab427223 */ /* 0x080fe20000010042 */
[C---:B------:R-:W-:Y:S01]  /*73e0*/  FFMA.FTZ R124, R129.reuse, R178, R124 ;  /* 0x000000b2817c7223 */ /* 0x040fe2000001007c */
[----:B------:R-:W-:Y:S01]  /*73f0*/  FFMA.FTZ R126, R129, R194, -R67 ;  /* 0x000000c2817e7223 */ /* 0x000fe20000010843 */
[-C--:B------:R-:W-:Y:S01]  /*7400*/  FMUL.FTZ R67, R119, R192.reuse ;  /* 0x000000c077437220 */ /* 0x080fe20000410000 */
[----:B------:R-:W-:Y:S01]  /*7410*/  FFMA.FTZ R125, R175, UR13, R128 ;  /* 0x0000000daf7d7c23 */ /* 0x000fe20008010080 */
[----:B------:R-:W-:Y:S01]  /*7420*/  FADD.FTZ R179, R179, R124 ;  /* 0x0000007cb3b37221 */ /* 0x000fe20000010000 */
[----:B------:R-:W-:Y:S01]  /*7430*/  FMUL.FTZ R124, R34, R175 ;  /* 0x000000af227c7220 */ /* 0x000fe20000410000 */
[----:B------:R-:W-:Y:S01]  /*7440*/  FADD.FTZ R195, R195, R126 ;  /* 0x0000007ec3c37221 */ /* 0x000fe20000010000 */
[----:B------:R-:W-:Y:S01]  /*7450*/  FMUL.FTZ R126, R177, UR40 ;  /* 0x00000028b17e7c20 */ /* 0x000fe20008410000 */
[----:B------:R-:W-:Y:S01]  /*7460*/  FMUL.FTZ R171, R83, R192 ;  /* 0x000000c053ab7220 */ /* 0x000fe20000410000 */
[-C--:B------:R-:W-:Y:S01]  /*7470*/  FMUL.FTZ R119, R119, R124.reuse ;  /* 0x0000007c77777220 */ /* 0x080fe20000410000 */
[-C--:B------:R-:W-:Y:S01]  /*7480*/  FFMA.FTZ R67, R120, R124.reuse, R67 ;  /* 0x0000007c78437223 */ /* 0x080fe20000010043 */
[----:B------:R-:W-:Y:S01]  /*7490*/  FMUL.FTZ R129, R83, R124 ;  /* 0x0000007c53817220 */ /* 0x000fe20000410000 */
[C---:B------:R-:W-:Y:S01]  /*74a0*/  FMUL.FTZ R124, R132.reuse, R195 ;  /* 0x000000c3847c7220 */ /* 0x040fe20000410000 */
[----:B------:R-:W-:Y:S01]  /*74b0*/  FMUL.FTZ R132, R132, R179 ;  /* 0x000000b384847220 */ /* 0x000fe20000410000 */
[C---:B------:R-:W-:Y:S01]  /*74c0*/  FFMA.FTZ R119, R120.reuse, R192, -R119 ;  /* 0x000000c078777223 */ /* 0x040fe20000010877 */
[----:B------:R-:W-:Y:S01]  /*74d0*/  FFMA.FTZ R120, R120, R125, R127 ;  /* 0x0000007d78787223 */ /* 0x000fe2000001007f */
[C---:B------:R-:W-:Y:S01]  /*74e0*/  FFMA.FTZ R123, R133.reuse, R179, R124 ;  /* 0x000000b3857b7223 */ /* 0x040fe2000001007c */
[----:B------:R-:W-:Y:S01]  /*74f0*/  FFMA.FTZ R133, R133, R195, -R132 ;  /* 0x000000c385857223 */ /* 0x000fe20000010884 */
[----:B------:R-:W-:Y:S01]  /*7500*/  FFMA.FTZ R132, R193, UR13, -R126 ;  /* 0x0000000dc1847c23 */ /* 0x000fe2000801087e */
[C---:B------:R-:W-:Y:S01]  /*7510*/  FMUL.FTZ R176, R37.reuse, R177 ;  /* 0x000000b125b07220 */ /* 0x040fe20000410000 */
[----:B------:R-:W-:Y:S01]  /*7520*/  FADD.FTZ R180, R180, R123 ;  /* 0x0000007bb4b47221 */ /* 0x000fe20000010000 */
[----:B------:R-:W-:Y:S01]  /*7530*/  FADD.FTZ R196, R196, R133 ;  /* 0x00000085c4c47221 */ /* 0x000fe20000010000 */
[----:B------:R0:W-:Y:S01]  /*7540*/  STS [R64+0x10f4], R171 ;  /* 0x0010f4ab40007388 */ /* 0x0001e20000000800 */
[----:B------:R-:W-:Y:S01]  /*7550*/  FMUL.FTZ R192, R37, R193 ;  /* 0x000000c125c07220 */ /* 0x000fe20000410000 */
[C---:B------:R-:W-:Y:S01]  /*7560*/  FMUL.FTZ R123, R134.reuse, R180 ;  /* 0x000000b4867b7220 */ /* 0x040fe20000410000 */
[----:B------:R-:W-:Y:S01]  /*7570*/  FMUL.FTZ R124, R134, R196 ;  /* 0x000000c4867c7220 */ /* 0x000fe20000410000 */
[----:B------:R1:W-:Y:S01]  /*7580*/  STS [R64+0x10f0], R129 ;  /* 0x0010f08140007388 */ /* 0x0003e20000000800 */
        /* <DEDUP_REMOVED lines=8> */
[----:B------:R-:W-:Y:S01]  /*7610*/  FFMA.FTZ R125, R207, R192, -R132 ;  /* 0x000000c0cf7d7223 */ /* 0x000fe20000010884 */
[C---:B------:R-:W-:Y:S01]  /*7620*/  FMUL.FTZ R126, R136.reuse, R197 ;  /* 0x000000c5887e7220 */ /* 0x040fe20000410000 */
[-C--:B------:R-:W-:Y:S01]  /*7630*/  FMUL.FTZ R136, R136, R181.reuse ;  /* 0x000000b588887220 */ /* 0x080fe20000410000 */
[-C--:B------:R-:W-:Y:S01]  /*7640*/  FMUL.FTZ R127, R213, R128.reuse ;  /* 0x00000080d57f7220 */ /* 0x080fe20000410000 */
[----:B0-----:R-:W-:Y:S01]  /*7650*/  FMUL.FTZ R171, R85, R128 ;  /* 0x0000008055ab7220 */ /* 0x001fe20000410000 */
[C---:B------:R-:W-:Y:S01]  /*7660*/  FFMA.FTZ R123, R137.reuse, R181, R126 ;  /* 0x000000b5897b7223 */ /* 0x040fe2000001007e */
[----:B------:R-:W-:Y:S01]  /*7670*/  FMUL.FTZ R126, R36, R178 ;  /* 0x000000b2247e7220 */ /* 0x000fe20000410000 */
[----:B------:R-:W-:Y:S01]  /*7680*/  FFMA.FTZ R137, R137, R197, -R136 ;  /* 0x000000c589897223 */ /* 0x000fe20000010888 */
[----:B-1----:R-:W-:Y:S01]  /*7690*/  FMUL.FTZ R129, R84, R176 ;  /* 0x000000b054817220 */ /* 0x002fe20000410000 */
[----:B------:R-:W-:Y:S01]  /*76a0*/  FADD.FTZ R182, R182, R123 ;  /* 0x0000007bb6b67221 */ /* 0x000fe20000010000 */
[-C--:B------:R-:W-:Y:S01]  /*76b0*/  FMUL.FTZ R123, R213, R126.reuse ;  /* 0x0000007ed57b7220 */ /* 0x080fe20000410000 */
[----:B------:R-:W-:Y:S01]  /*76c0*/  FADD.FTZ R198, R198, R137 ;  /* 0x00000089c6c67221 */ /* 0x000fe20000010000 */
[CC--:B------:R-:W-:Y:S01]  /*76d0*/  FFMA.FTZ R127, R212.reuse, R126.reuse, R127 ;  /* 0x0000007ed47f7223 */ /* 0x0c0fe2000001007f */
[----:B------:R-:W-:Y:S01]  /*76e0*/  FMUL.FTZ R137, R85, R126 ;  /* 0x0000007e55897220 */ /* 0x000fe20000410000 */
[----:B------:R-:W-:Y:S01]  /*76f0*/  FFMA.FTZ R126, R212, R128, -R123 ;  /* 0x00000080d47e7223 */ /* 0x000fe2000001087b */
[C---:B------:R-:W-:Y:S01]  /*7700*/  FMUL.FTZ R128, R138.reuse, R182 ;  /* 0x000000b68a807220 */ /* 0x040fe20000410000 */
[----:B------:R-:W-:Y:S01]  /*7710*/  FMUL.FTZ R123, R138, R198 ;  /* 0x000000c68a7b7220 */ /* 0x000fe20000410000 */
        /* <DEDUP_REMOVED lines=9> */
[----:B------:R-:W-:Y:S01]  /*77b0*/  FMUL.FTZ R135, R211, R123 ;  /* 0x0000007bd3877220 */ /* 0x000fe20000410000 */
[----:B0-----:R-:W-:Y:S01]  /*77c0*/  FMUL.FTZ R129, R39, R195 ;  /* 0x000000c327817220 */ /* 0x001fe20000410000 */
[C---:B------:R-:W-:Y:S01]  /*77d0*/  FMUL.FTZ R132, R140.reuse, R199 ;  /* 0x000000c78c847220 */ /* 0x040fe20000410000 */
[----:B------:R-:W-:Y:S01]  /*77e0*/  FMUL.FTZ R140, R140, R183 ;  /* 0x000000b78c8c7220 */ /* 0x000fe20000410000 */
[----:B------:R0:W-:Y:S01]  /*77f0*/  STS [R64+0x10e0], R137 ;  /* 0x0010e08940007388 */ /* 0x0001e20000000800 */
[----:B-1----:R-:W-:Y:S01]  /*7800*/  FMUL.FTZ R133, R211, R129 ;  /* 0x00000081d3857220 */ /* 0x002fe20000410000 */
[----:B------:R-:W-:-:S02]  /*7810*/  FMUL.FTZ R138, R38, R180 ;  /* 0x000000b4268a7220 */ /* 0x000fc40000410000 */
[----:B------:R-:W-:Y:S01]  /*7820*/  STS [R64+0x10e4], R171 ;  /* 0x0010e4ab40007388 */ /* 0x000fe20000000800 */
[-C--:B------:R-:W-:Y:S01]  /*7830*/  FFMA.FTZ R128, R218, R123.reuse, R133 ;  /* 0x0000007bda807223 */ /* 0x080fe20000010085 */
[----:B------:R-:W-:Y:S01]  /*7840*/  FMUL.FTZ R133, R86, R123 ;  /* 0x0000007b56857220 */ /* 0x000fe20000410000 */
[C---:B------:R-:W-:Y:S01]  /*7850*/  FFMA.FTZ R123, R141.reuse, R183, R132 ;  /* 0x000000b78d7b7223 */ /* 0x040fe20000010084 */
[----:B------:R-:W-:Y:S01]  /*7860*/  FFMA.FTZ R141, R141, R199, -R140 ;  /* 0x000000c78d8d7223 */ /* 0x000fe2000001088c */
[----:B------:R-:W-:Y:S01]  /*7870*/  FMUL.FTZ R140, R38, R196 ;  /* 0x000000c4268c7220 */ /* 0x000fe20000410000 */
[-C--:B0-----:R-:W-:Y:S01]  /*7880*/  FMUL.FTZ R137, R86, R129.reuse ;  /* 0x0000008156897220 */ /* 0x081fe20000410000 */
[----:B------:R-:W-:Y:S01]  /*7890*/  FADD.FTZ R184, R184, R123 ;  /* 0x0000007bb8b87221 */ /* 0x000fe20000010000 */
[----:B------:R-:W-:Y:S01]  /*78a0*/  FADD.FTZ R200, R200, R141 ;  /* 0x0000008dc8c87221 */ /* 0x000fe20000010000 */
[----:B------:R-:W-:Y:S01]  /*78b0*/  FFMA.FTZ R129, R218, R129, -R135 ;  /* 0x00000081da817223 */ /* 0x000fe20000010887 */
[----:B------:R-:W-:Y:S01]  /*78c0*/  FMUL.FTZ R135, R41, R181 ;  /* 0x000000b529877220 */ /* 0x000fe20000410000 */
[C---:B------:R-:W-:Y:S01]  /*78d0*/  FMUL.FTZ R123, R142.reuse, R184 ;  /* 0x000000b88e7b7220 */ /* 0x040fe20000410000 */
[----:B------:R-:W-:Y:S01]  /*78e0*/  FMUL.FTZ R132, R142, R200 ;  /* 0x000000c88e847220 */ /* 0x000fe20000410000 */
[----:B------:R0:W-:Y:S01]  /*78f0*/  STS [R64+0x10dc], R137 ;  /* 0x0010dc8940007388 */ /* 0x0001e20000000800 */
        /* <DEDUP_REMOVED lines=19> */
[-C--:B------:R-:W-:Y:S01]  /*7a30*/  FFMA.FTZ R134, R222, R135.reuse, R139 ;  /* 0x00000087de867223 */ /* 0x080fe2000001008b */
[----:B------:R-:W-:Y:S01]  /*7a40*/  FMUL.FTZ R139, R88, R135 ;  /* 0x00000087588b7220 */ /* 0x000fe20000410000 */
[----:B------:R-:W-:Y:S01]  /*7a50*/  FFMA.FTZ R135, R222, R137, -R136 ;  /* 0x00000089de877223 */ /* 0x000fe20000010888 */
[C---:B------:R-:W-:Y:S01]  /*7a60*/  FMUL.FTZ R136, R146.reuse, R186 ;  /* 0x000000ba92887220 */ /* 0x040fe20000410000 */
[----:B------:R-:W-:Y:S01]  /*7a70*/  FMUL.FTZ R123, R146, R202 ;  /* 0x000000ca927b7220 */ /* 0x000fe20000410000 */
[----:B------:R-:W-:Y:S01]  /*7a80*/  FMUL.FTZ R143, R87, R140 ;  /* 0x0000008c578f7220 */ /* 0x000fe20000410000 */
[----:B------:R1:W-:Y:S01]  /*7a90*/  STS [R64+0x10d0], R141 ;  /* 0x0010d08d40007388 */ /* 0x0003e20000000800 */
[C---:B------:R-:W-:Y:S01]  /*7aa0*/  FFMA.FTZ R138, R147.reuse, R202, -R136 ;  /* 0x000000ca938a7223 */ /* 0x040fe20000010888 */
[----:B------:R-:W-:Y:S01]  /*7ab0*/  FFMA.FTZ R136, R147, R186, R123 ;  /* 0x000000ba93887223 */ /* 0x000fe2000001007b */
[----:B0-----:R-:W-:Y:S01]  /*7ac0*/  FFMA.FTZ R133, R217, R140, -R176 ;  /* 0x0000008cd9857223 */ /* 0x001fe200000108b0 */
[----:B------:R-:W-:Y:S01]  /*7ad0*/  FMUL.FTZ R140, R40, R182 ;  /* 0x000000b6288c7220 */ /* 0x000fe20000410000 */
[----:B------:R-:W-:Y:S01]  /*7ae0*/  FADD.FTZ R203, R203, R138 ;  /* 0x0000008acbcb7221 */ /* 0x000fe20000010000 */
[----:B------:R-:W-:Y:S01]  /*7af0*/  FADD.FTZ R187, R187, R136 ;  /* 0x00000088bbbb7221 */ /* 0x000fe20000010000 */
[----:B------:R-:W-:Y:S01]  /*7b00*/  FMUL.FTZ R123, R221, R142 ;  /* 0x0000008edd7b7220 */ /* 0x000fe20000410000 */
[----:B------:R0:W-:Y:S01]  /*7b10*/  STS [R64+0x10c8], R139 ;  /* 0x0010c88b40007388 */ /* 0x0001e20000000800 */
[C---:B------:R-:W-:Y:S01]  /*7b20*/  FMUL.FTZ R138, R148.reuse, R203 ;  /* 0x000000cb948a7220 */ /* 0x040fe20000410000 */
[----:B------:R-:W-:Y:S01]  /*7b30*/  FMUL.FTZ R148, R148, R187 ;  /* 0x000000bb94947220 */ /* 0x000fe20000410000 */
[-C--:B------:R-:W-:Y:S01]  /*7b40*/  FFMA.FTZ R136, R220, R140.reuse, R123 ;  /* 0x0000008cdc887223 */ /* 0x080fe2000001007b */
[----:B-1----:R-:W-:Y:S01]  /*7b50*/  FMUL.FTZ R141, R88, R137 ;  /* 0x00000089588d7220 */ /* 0x002fe20000410000 */
[C---:B------:R-:W-:Y:S01]  /*7b60*/  FFMA.FTZ R123, R149.reuse, R187, R138 ;  /* 0x000000bb957b7223 */ /* 0x040fe2000001008a */
[----:B------:R-:W-:Y:S01]  /*7b70*/  FFMA.FTZ R149, R149, R203, -R148 ;  /* 0x000000cb95957223 */ /* 0x000fe20000010894 */
[----:B------:R-:W-:Y:S01]  /*7b80*/  FMUL.FTZ R137, R221, R140 ;  /* 0x0000008cdd897220 */ /* 0x000fe20000410000 */
[----:B------:R-:W-:Y:S01]  /*7b90*/  FMUL.FTZ R146, R43, R199 ;  /* 0x000000c72b927220 */ /* 0x000fe20000410000 */
[----:B------:R-:W-:Y:S01]  /*7ba0*/  FADD.FTZ R188, R188, R123 ;  /* 0x0000007bbcbc7221 */ /* 0x000fe20000010000 */
[----:B------:R-:W-:Y:S01]  /*7bb0*/  FADD.FTZ R204, R204, R149 ;  /* 0x00000095cccc7221 */ /* 0x000fe20000010000 */
[----:B------:R1:W-:Y:S01]  /*7bc0*/  STS [R64+0x10cc], R141 ;  /* 0x0010cc8d40007388 */ /* 0x0003e20000000800 */
[----:B------:R-:W-:Y:S01]  /*7bd0*/  FFMA.FTZ R137, R220, R142, -R137 ;  /* 0x0000008edc897223 */ /* 0x000fe20000010889 */
[C---:B------:R-:W-:Y:S01]  /*7be0*/  FMUL.FTZ R123, R150.reuse, R188 ;  /* 0x000000bc967b7220 */ /* 0x040fe20000410000 */
[----:B------:R-:W-:Y:S01]  /*7bf0*/  FMUL.FTZ R138, R150, R204 ;  /* 0x000000cc968a7220 */ /* 0x000fe20000410000 */
[----:B0-----:R-:W-:Y:S01]  /*7c00*/  FMUL.FTZ R139, R89, R140 ;  /* 0x0000008c598b7220 */ /* 0x001fe20000410000 */
[----:B------:R0:W-:Y:S01]  /*7c10*/  STS [R64+0x10d4], R143 ;  /* 0x0010d48f40007388 */ /* 0x0001e20000000800 */
[----:B------:R-:W-:Y:S01]  /*7c20*/  FMUL.FTZ R144, R43, R183 ;  /* 0x000000b72b907220 */ /* 0x000fe20000410000 */
[----:B------:R-:W-:Y:S01]  /*7c30*/  FFMA.FTZ R140, R151, R188, R138 ;  /* 0x000000bc978c7223 */ /* 0x000fe2000001008a */
[----:B------:R-:W-:Y:S01]  /*7c40*/  FMUL.FTZ R149, R42, R200 ;  /* 0x000000c82a957220 */ /* 0x000fe20000410000 */
[----:B------:R-:W-:Y:S01]  /*7c50*/  FMUL.FTZ R148, R75, R146 ;  /* 0x000000924b947220 */ /* 0x000fe20000410000 */
[----:B-1----:R-:W-:Y:S01]  /*7c60*/  FMUL.FTZ R141, R89, R142 ;  /* 0x0000008e598d7220 */ /* 0x002fe20000410000 */
[----:B------:R-:W-:Y:S01]  /*7c70*/  FFMA.FTZ R142, R151, R204, -R123 ;  /* 0x000000cc978e7223 */ /* 0x000fe2000001087b */
[----:B------:R-:W-:Y:S01]  /*7c80*/  FADD.FTZ R189, R189, R140 ;  /* 0x0000008cbdbd7221 */ /* 0x000fe20000010000 */
[----:B------:R-:W-:Y:S01]  /*7c90*/  FMUL.FTZ R147, R90, R144 ;  /* 0x000000905a937220 */ /* 0x000fe20000410000 */
[----:B------:R-:W-:Y:S01]  /*7ca0*/  FMUL.FTZ R145, R74, R149 ;  /* 0x000000954a917220 */ /* 0x000fe20000410000 */
[----:B------:R-:W-:Y:S01]  /*7cb0*/  FADD.FTZ R205, R205, R142 ;  /* 0x0000008ecdcd7221 */ /* 0x000fe20000010000 */
[----:B------:R1:W-:Y:S01]  /*7cc0*/  STS [R64+0x10c4], R141 ;  /* 0x0010c48d40007388 */ /* 0x0003e20000000800 */
[----:B0-----:R-:W-:Y:S01]  /*7cd0*/  FMUL.FTZ R143, R42, R184 ;  /* 0x000000b82a8f7220 */ /* 0x001fe20000410000 */
[-C--:B------:R-:W-:Y:S01]  /*7ce0*/  FMUL.FTZ R150, R75, R144.reuse ;  /* 0x000000904b967220 */ /* 0x080fe20000410000 */
[C---:B------:R-:W-:Y:S01]  /*7cf0*/  FMUL.FTZ R123, R152.reuse, R205 ;  /* 0x000000cd987b7220 */ /* 0x040fe20000410000 */
[----:B------:R-:W-:Y:S01]  /*7d00*/  FMUL.FTZ R152, R152, R189 ;  /* 0x000000bd98987220 */ /* 0x000fe20000410000 */
[----:B------:R-:W-:Y:S01]  /*7d10*/  FMUL.FTZ R140, R74, R143 ;  /* 0x0000008f4a8c7220 */ /* 0x000fe20000410000 */
[----:B------:R-:W-:Y:S01]  /*7d20*/  FFMA.FTZ R138, R219, R144, R148 ;  /* 0x00000090db8a7223 */ /* 0x000fe20000010094 */
[----:B------:R-:W-:Y:S01]  /*7d30*/  FFMA.FTZ R123, R154, R189, R123 ;  /* 0x000000bd9a7b7223 */ /* 0x000fe2000001007b */
[----:B------:R-:W-:Y:S01]  /*7d40*/  FFMA.FTZ R144, R224, R143, R145 ;  /* 0x0000008fe0907223 */ /* 0x000fe20000010091 */
[----:B------:R0:W-:Y:S01]  /*7d50*/  STS [R64+0x10b8], R147 ;  /* 0x0010b89340007388 */ /* 0x0001e20000000800 */
[----:B-1----:R-:W-:Y:S01]  /*7d60*/  FFMA.FTZ R141, R154, R205, -R152 ;  /* 0x000000cd9a8d7223 */ /* 0x002fe20000010898 */
[----:B------:R-:W-:Y:S01]  /*7d70*/  FADD.FTZ R190, R190, R123 ;  /* 0x0000007bbebe7221 */ /* 0x000fe20000010000 */
[----:B------:R-:W-:Y:S01]  /*7d80*/  FMUL.FTZ R151, R91, R143 ;  /* 0x0000008f5b977220 */ /* 0x000fe20000410000 */
[----:B------:R-:W-:Y:S01]  /*7d90*/  FFMA.FTZ R145, R224, R149, -R140 ;  /* 0x00000095e0917223 */ /* 0x000fe2000001088c */
[----:B------:R-:W-:Y:S01]  /*7da0*/  FADD.FTZ R123, R206, R141 ;  /* 0x0000008dce7b7221 */ /* 0x000fe20000010000 */
[C---:B------:R-:W-:Y:S01]  /*7db0*/  FMUL.FTZ R140, R49.reuse, R205 ;  /* 0x000000cd318c7220 */ /* 0x040fe20000410000 */
[C---:B------:R-:W-:Y:S01]  /*7dc0*/  FMUL.FTZ R143, R48.reuse, R190 ;  /* 0x000000be308f7220 */ /* 0x040fe20000410000 */
[----:B------:R1:W-:Y:S01]  /*7dd0*/  STS [R64+0x10c0], R139 ;  /* 0x0010c08b40007388 */ /* 0x0003e20000000800 */
[----:B------:R-:W-:Y:S01]  /*7de0*/  FMUL.FTZ R141, R48, R123 ;  /* 0x0000007b308d7220 */ /* 0x000fe20000410000 */
[----:B------:R-:W-:Y:S01]  /*7df0*/  FMUL.FTZ R171, R90, R146 ;  /* 0x000000925aab7220 */ /* 0x000fe20000410000 */
[----:B------:R-:W-:Y:S01]  /*7e00*/  FMUL.FTZ R142, R49, R189 ;  /* 0x000000bd318e7220 */ /* 0x000fe20000410000 */
[----:B------:R-:W-:Y:S01]  /*7e10*/  STS [R64+0x10b0], R151 ;  /* 0x0010b09740007388 */ /* 0x000fe20000000800 */
[----:B0-----:R-:W-:Y:S01]  /*7e20*/  FMUL.FTZ R147, R70, R141 ;  /* 0x0000008d46937220 */ /* 0x001fe20000410000 */
[----:B------:R-:W-:Y:S01]  /*7e30*/  FMUL.FTZ R154, R47, R187 ;  /* 0x000000bb2f9a7220 */ /* 0x000fe20000410000 */
[----:B------:R-:W-:Y:S01]  /*7e40*/  FMUL.FTZ R148, R131, R142 ;  /* 0x0000008e83947220 */ /* 0x000fe20000410000 */
[----:B------:R0:W-:Y:S01]  /*7e50*/  STS [R64+0x10bc], R171 ;  /* 0x0010bcab40007388 */ /* 0x0001e20000000800 */
[----:B------:R-:W-:Y:S01]  /*7e60*/  FFMA.FTZ R147, R130, R143, R147 ;  /* 0x0000008f82937223 */ /* 0x000fe20000010093 */
[----:B-1----:R-:W-:Y:S01]  /*7e70*/  FFMA.FTZ R139, R219, R146, -R150 ;  /* 0x00000092db8b7223 */ /* 0x002fe20000010896 */
[-C--:B------:R-:W-:Y:S01]  /*7e80*/  FMUL.FTZ R146, R131, R140.reuse ;  /* 0x0000008c83927220 */ /* 0x080fe20000410000 */
[C---:B------:R-:W-:Y:S01]  /*7e90*/  FFMA.FTZ R150, R229.reuse, R140, -R148 ;  /* 0x0000008ce5967223 */ /* 0x040fe20000010894 */
[----:B------:R-:W-:Y:S01]  /*7ea0*/  FADD.FTZ R147, RZ, R147 ;  /* 0x00000093ff937221 */ /* 0x000fe20000010000 */
[C---:B------:R-:W-:Y:S01]  /*7eb0*/  FMUL.FTZ R148, R46.reuse, R188 ;  /* 0x000000bc2e947220 */ /* 0x040fe20000410000 */
[----:B------:R-:W-:Y:S01]  /*7ec0*/  FFMA.FTZ R146, R229, R142, R146 ;  /* 0x0000008ee5927223 */ /* 0x000fe20000010092 */
[C---:B------:R-:W-:Y:S01]  /*7ed0*/  FMUL.FTZ R206, R45.reuse, R201 ;  /* 0x000000c92dce7220 */ /* 0x040fe20000410000 */
[----:B------:R-:W-:Y:S01]  /*7ee0*/  FMUL.FTZ R192, R45, R185 ;  /* 0x000000b92dc07220 */ /* 0x000fe20000410000 */
[----:B0-----:R-:W-:Y:S01]  /*7ef0*/  FMUL.FTZ R171, R91, R149 ;  /* 0x000000955bab7220 */ /* 0x001fe20000410000 */
[----:B------:R-:W-:Y:S01]  /*7f00*/  FADD.FTZ R147, R147, R146 ;  /* 0x0000009293937221 */ /* 0x000fe20000010000 */
[----:B------:R-:W-:Y:S01]  /*7f10*/  FMUL.FTZ R146, R46, R204 ;  /* 0x000000cc2e927220 */ /* 0x000fe20000410000 */
[----:B------:R-:W-:Y:S01]  /*7f20*/  FMUL.FTZ R149, R70, R143 ;  /* 0x0000008f46957220 */ /* 0x000fe20000410000 */
[----:B------:R-:W-:Y:S01]  /*7f30*/  FMUL.FTZ R208, R73, R206 ;  /* 0x000000ce49d07220 */ /* 0x000fe20000410000 */
[----:B------:R0:W-:Y:S01]  /*7f40*/  STS [R64+0x10b4], R171 ;  /* 0x0010b4ab40007388 */ /* 0x0001e20000000800 */
[----:B------:R-:W-:Y:S01]  /*7f50*/  FMUL.FTZ R151, R3, R146 ;  /* 0x0000009203977220 */ /* 0x000fe20000410000 */
[----:B------:R-:W-:Y:S01]  /*7f60*/  FFMA.FTZ R149, R130, R141, -R149 ;  /* 0x0000008d82957223 */ /* 0x000fe20000010895 */
[-C--:B------:R-:W-:Y:S01]  /*7f70*/  FMUL.FTZ R175, R92, R192.reuse ;  /* 0x000000c05caf7220 */ /* 0x080fe20000410000 */
[----:B------:R-:W-:Y:S01]  /*7f80*/  FFMA.FTZ R208, R223, R192, R208 ;  /* 0x000000c0dfd07223 */ /* 0x000fe200000100d0 */
[CC--:B------:R-:W-:Y:S01]  /*7f90*/  FFMA.FTZ R152, R232.reuse, R148.reuse, R151 ;  /* 0x00000094e8987223 */ /* 0x0c0fe20000010097 */
[----:B------:R-:W-:Y:S01]  /*7fa0*/  FADD.FTZ R149, RZ, R149 ;  /* 0x00000095ff957221 */ /* 0x000fe20000010000 */
[----:B------:R-:W-:Y:S01]  /*7fb0*/  FMUL.FTZ R151, R3, R148 ;  /* 0x0000009403977220 */ /* 0x000fe20000410000 */
[----:B------:R-:W-:Y:S01]  /*7fc0*/  FMUL.FTZ R192, R73, R192 ;  /* 0x000000c049c07220 */ /* 0x000fe20000410000 */
[----:B------:R-:W-:Y:S01]  /*7fd0*/  FADD.FTZ R147, R147, R152 ;  /* 0x0000009893937221 */ /* 0x000fe20000010000 */
[----:B------:R-:W-:Y:S01]  /*7fe0*/  FADD.FTZ R149, R149, R150 ;  /* 0x0000009695957221 */ /* 0x000fe20000010000 */
[----:B------:R-:W-:Y:S01]  /*7ff0*/  FFMA.FTZ R152, R232, R146, -R151 ;  /* 0x00000092e8987223 */ /* 0x000fe20000010897 */
[----:B------:R-:W-:Y:S01]  /*8000*/  FMUL.FTZ R150, R47, R203 ;  /* 0x000000cb2f967220 */ /* 0x000fe20000410000 */
[C---:B0-----:R-:W-:Y:S01]  /*8010*/  FMUL.FTZ R171, R44.reuse, R202 ;  /* 0x000000ca2cab7220 */ /* 0x041fe20000410000 */
[----:B------:R-:W-:Y:S01]  /*8020*/  FMUL.FTZ R151, R44, R186 ;  /* 0x000000ba2c977220 */ /* 0x000fe20000410000 */
[----:B------:R-:W-:Y:S01]  /*8030*/  FADD.FTZ R149, R149, R152 ;  /* 0x0000009895957221 */ /* 0x000fe20000010000 */
[C---:B------:R-:W-:Y:S01]  /*8040*/  FMUL.FTZ R152, R71.reuse, R154 ;  /* 0x0000009a47987220 */ /* 0x040fe20000410000 */
[----:B------:R-:W-:Y:S01]  /*8050*/  FMUL.FTZ R176, R71, R150 ;  /* 0x0000009647b07220 */ /* 0x000fe20000410000 */
[----:B------:R-:W-:Y:S01]  /*8060*/  FMUL.FTZ R173, R72, R171 ;  /* 0x000000ab48ad7220 */ /* 0x000fe20000410000 */
[----:B------:R-:W-:Y:S01]  /*8070*/  FFMA.FTZ R192, R223, R206, -R192 ;  /* 0x000000cedfc07223 */ /* 0x000fe200000108c0 */
[C---:B------:R-:W-:Y:S01]  /*8080*/  FFMA.FTZ R152, R231.reuse, R150, -R152 ;  /* 0x00000096e7987223 */ /* 0x040fe20000010898 */
[----:B------:R-:W-:Y:S01]  /*8090*/  FFMA.FTZ R176, R231, R154, R176 ;  /* 0x0000009ae7b07223 */ /* 0x000fe200000100b0 */
[----:B------:R0:W-:Y:S01]  /*80a0*/  STS [R64+0x10a8], R175 ;  /* 0x0010a8af40007388 */ /* 0x0001e20000000800 */
[----:B------:R-:W-:Y:S01]  /*80b0*/  FMUL.FTZ R143, R97, R143 ;  /* 0x0000008f618f7220 */ /* 0x000fe20000410000 */
[----:B------:R-:W-:Y:S01]  /*80c0*/  FADD.FTZ R149, R149, R152 ;  /* 0x0000009895957221 */ /* 0x000fe20000010000 */
[----:B------:R-:W-:Y:S01]  /*80d0*/  FADD.FTZ R147, R147, R176 ;  /* 0x000000b093937221 */ /* 0x000fe20000010000 */
[-C--:B------:R-:W-:Y:S01]  /*80e0*/  FFMA.FTZ R152, R230, R151.reuse, R173 ;  /* 0x00000097e6987223 */ /* 0x080fe200000100ad */
[-C--:B------:R-:W-:Y:S01]  /*80f0*/  FMUL.FTZ R176, R72, R151.reuse ;  /* 0x0000009748b07220 */ /* 0x080fe20000410000 */
[----:B------:R-:W-:Y:S01]  /*8100*/  FMUL.FTZ R151, R93, R151 ;  /* 0x000000975d977220 */ /* 0x000fe20000410000 */
[----:B------:R-:W-:Y:S01]  /*8110*/  FMUL.FTZ R141, R97, R141 ;  /* 0x0000008d618d7220 */ /* 0x000fe20000410000 */
[----:B------:R-:W-:Y:S01]  /*8120*/  FADD.FTZ R147, R147, R152 ;  /* 0x0000009893937221 */ /* 0x000fe20000010000 */
[-C--:B------:R-:W-:Y:S01]  /*8130*/  FFMA.FTZ R176, R230, R171.reuse, -R176 ;  /* 0x000000abe6b07223 */ /* 0x080fe200000108b0 */
[----:B0-----:R-:W-:Y:S01]  /*8140*/  FMUL.FTZ R175, R92, R206 ;  /* 0x000000ce5caf7220 */ /* 0x001fe20000410000 */
        /* <DEDUP_REMOVED lines=28> */
[----:B------:R2:W-:Y:S01]  /*8310*/  STS [R64+0x1090], R145 ;  /* 0x0010909140007388 */ /* 0x0005e20000000800 */
[----:B------:R-:W-:Y:S01]  /*8320*/  FADD.FTZ R128, R128, R127 ;  /* 0x0000007f80807221 */ /* 0x000fe20000010000 */
[----:B------:R-:W-:Y:S01]  /*8330*/  FADD.FTZ R129, R192, R129 ;  /* 0x00000081c0817221 */ /* 0x000fe20000010000 */
[----:B-1----:R-:W-:Y:S01]  /*8340*/  FMUL.FTZ R147, R174, R193 ;  /* 0x000000c1ae937220 */ /* 0x002fe20000410000 */
[----:B------:R-:W-:Y:S01]  /*8350*/  STS [R64+0x1094], R137 ;  /* 0x0010948940007388 */ /* 0x000fe20000000800 */
[----:B------:R-:W-:Y:S01]  /*8360*/  FADD.FTZ R128, R128, R121 ;  /* 0x0000007980807221 */ /* 0x000fe20000010000 */
[----:B------:R-:W-:Y:S01]  /*8370*/  IADD3 R121, PT, PT, R110, 0x40, RZ ;  /* 0x000000406e797810 */ /* 0x000fe20007ffe0ff */
[----:B------:R-:W-:Y:S01]  /*8380*/  FADD.FTZ R126, R129, R126 ;  /* 0x0000007e817e7221 */ /* 0x000fe20000010000 */
[----:B------:R1:W-:Y:S01]  /*8390*/  STS [R64+0x1088], R135 ;  /* 0x0010888740007388 */ /* 0x0003e20000000800 */
[----:B------:R-:W-:Y:S01]  /*83a0*/  FMUL.FTZ R146, R181, UR40 ;  /* 0x00000028b5927c20 */ /* 0x000fe20008410000 */
[----:B--2---:R-:W-:Y:S01]  /*83b0*/  FADD.FTZ R145, R128, R67 ;  /* 0x0000004380917221 */ /* 0x004fe20000010000 */
[----:B------:R-:W-:Y:S01]  /*83c0*/  FMUL.FTZ R67, R178, UR40 ;  /* 0x00000028b2437c20 */ /* 0x000fe20008410000 */
[----:B------:R-:W-:Y:S01]  /*83d0*/  STS [R64+0x108c], R133 ;  /* 0x00108c8540007388 */ /* 0x000fe20000000800 */
[----:B0-----:R-:W-:Y:S01]  /*83e0*/  LEA R62, R139, -R62, 0x1 ;  /* 0x8000003e8b3e7211 */ /* 0x001fe200078e08ff */
[----:B------:R-:W-:Y:S01]  /*83f0*/  FADD.FTZ R126, R126, R125 ;  /* 0x0000007d7e7e7221 */ /* 0x000fe20000010000 */
[----:B------:R-:W-:Y:S01]  /*8400*/  FFMA.FTZ R152, R194, UR13, -R67 ;  /* 0x0000000dc2987c23 */ /* 0x000fe20008010843 */
[----:B------:R-:W-:Y:S01]  /*8410*/  STS [R64+0x1080], R143 ;  /* 0x0010808f40007388 */ /* 0x000fe20000000800 */
[----:B------:R-:W-:Y:S01]  /*8420*/  FMUL.FTZ R67, R196, UR40 ;  /* 0x00000028c4437c20 */ /* 0x000fe20008410000 */
[----:B------:R-:W-:Y:S01]  /*8430*/  ISETP.GE.AND P0, PT, R62, 0x1, PT ;  /* 0x000000013e00780c */ /* 0x000fe20003f06270 */
[----:B------:R-:W-:Y:S01]  /*8440*/  FADD.FTZ R154, R126, R119 ;  /* 0x000000777e9a7221 */ /* 0x000fe20000010000 */
[----:B------:R0:W-:Y:S01]  /*8450*/  STS [R64+0x1084], R141 ;  /* 0x0010848d40007388 */ /* 0x0001e20000000800 */
[----:B------:R-:W-:Y:S01]  /*8460*/  FFMA.FTZ R148, R180, UR13, R67 ;  /* 0x0000000db4947c23 */ /* 0x000fe20008010043 */
[----:B------:R-:W-:Y:S01]  /*8470*/  LEA.HI R121, R121, R110, RZ, 0x1b ;  /* 0x0000006e79797211 */ /* 0x000fe200078fd8ff */
[----:B------:R-:W-:Y:S01]  /*8480*/  FMUL.FTZ R67, R182, UR40 ;  /* 0x00000028b6437c20 */ /* 0x000fe20008410000 */
[----:B------:R-:W-:Y:S01]  /*8490*/  FMUL.FTZ R139, R180, UR40 ;  /* 0x00000028b48b7c20 */ /* 0x000fe20008410000 */
[C---:B-1----:R-:W-:Y:S01]  /*84a0*/  FMUL.FTZ R135, R198.reuse, UR40 ;  /* 0x00000028c6877c20 */ /* 0x042fe20008410000 */
[----:B------:R-:W-:Y:S01]  /*84b0*/  LEA R121, R121, UR11, 0x2 ;  /* 0x0000000b79797c11 */ /* 0x000fe2000f8e10ff */
[----:B------:R-:W-:Y:S01]  /*84c0*/  BAR.SYNC.DEFER_BLOCKING 0x0 ;  /* 0x0000000000007b1d */ /* 0x000fe20000010000 */
[----:B------:R-:W-:Y:S01]  /*84d0*/  FFMA.FTZ R144, R198, UR13, -R67 ;  /* 0x0000000dc6907c23 */ /* 0x000fe20008010843 */
[----:B------:R-:W-:Y:S01]  /*84e0*/  FMUL.FTZ R67, R188, UR40 ;  /* 0x00000028bc437c20 */ /* 0x000fe20008410000 */
[----:B0-----:R-:W-:Y:S01]  /*84f0*/  FMUL.FTZ R64, R193, UR40 ;  /* 0x00000028c1407c20 */ /* 0x001fe20008410000 */
[----:B------:R-:W-:Y:S01]  /*8500*/  FMUL.FTZ R143, R194, UR40 ;  /* 0x00000028c28f7c20 */ /* 0x000fe20008410000 */
[----:B------:R-:W-:Y:S01]  /*8510*/  FMUL.FTZ R142, R183, UR40 ;  /* 0x00000028b78e7c20 */ /* 0x000fe20008410000 */
[----:B------:R-:W-:Y:S01]  /*8520*/  FFMA.FTZ R128, R204, UR13, -R67 ;  /* 0x0000000dcc807c23 */ /* 0x000fe20008010843 */
        /* <DEDUP_REMOVED lines=19> */
[----:B------:R-:W-:Y:S01]  /*8660*/  IADD3 R171, PT, PT, R110, 0x80, RZ ;  /* 0x000000806eab7810 */ /* 0x000fe20007ffe0ff */
[----:B------:R-:W-:Y:S01]  /*8670*/  FFMA.FTZ R143, R178, UR13, R143 ;  /* 0x0000000db28f7c23 */ /* 0x000fe2000801008f */
[----:B------:R-:W-:Y:S01]  /*8680*/  IADD3 R151, PT, PT, R110, 0xc0, RZ ;  /* 0x000000c06e977810 */ /* 0x000fe20007ffe0ff */
[----:B------:R-:W-:Y:S01]  /*8690*/  FFMA.FTZ R150, R195, UR13, -R150 ;  /* 0x0000000dc3967c23 */ /* 0x000fe20008010896 */
[----:B------:R-:W-:Y:S01]  /*86a0*/  ISETP.GE.AND P2, PT, R62, 0x41, PT ;  /* 0x000000413e00780c */ /* 0x000fe20003f46270 */
[----:B------:R-:W-:Y:S01]  /*86b0*/  FFMA.FTZ R139, R196, UR13, -R139 ;  /* 0x0000000dc48b7c23 */ /* 0x000fe2000801088b */
[----:B0-----:R-:W-:Y:S01]  /*86c0*/  FMUL.FTZ R121, R204, UR40 ;  /* 0x00000028cc797c20 */ /* 0x001fe20008410000 */
        /* <DEDUP_REMOVED lines=22> */
.L_x_10968:
[----:B------:R-:W-:Y:S05]  /*8830*/  BSYNC.RECONVERGENT B0 ;  /* 0x0000000000007941 */ /* 0x000fea0003800200 */
.L_x_10967:
[----:B------:R-:W-:Y:S04]  /*8840*/  BSSY.RECONVERGENT B0, `(.L_x_10969) ;  /* 0x0000003000007945 */ /* 0x000fe80003800200 */
[----:B------:R-:W-:Y:S05]  /*8850*/  @!P2 BRA `(.L_x_10970) ;  /* 0x000000000004a947 */ /* 0x000fea0003800000 */
[----:B-1----:R2:W-:Y:S02]  /*8860*/  REDG.E.ADD.F32.FTZ.RN.STRONG.GPU desc[UR14][R68.64+0x100], R173 ;  /* 0x000100ad440079a6 */ /* 0x0025e4000c12f30e */
.L_x_10970:
[----:B------:R-:W-:Y:S05]  /*8870*/  BSYNC.RECONVERGENT B0 ;  /* 0x0000000000007941 */ /* 0x000fea0003800200 */
.L_x_10969:
[-C--:B------:R-:W-:Y:S01]  /*8880*/  LEA.HI R171, R171, R110.reuse, RZ, 0x1b ;  /* 0x0000006eabab7211 */ /* 0x080fe200078fd8ff */
[----:B------:R-:W-:Y:S01]  /*8890*/  BSSY.RECONVERGENT B0, `(.L_x_10971) ;  /* 0x0000010000007945 */ /* 0x000fe20003800200 */
[----:B------:R-:W-:Y:S02]  /*88a0*/  LEA.HI R151, R151, R110, RZ, 0x1b ;  /* 0x0000006e97977211 */ /* 0x000fe400078fd8ff */
[----:B------:R-:W-:Y:S02]  /*88b0*/  LEA R171, R171, UR11, 0x2 ;  /* 0x0000000babab7c11 */ /* 0x000fe4000f8e10ff */
[----:B------:R-:W-:Y:S02]  /*88c0*/  LEA R174, R151, UR11, 0x2 ;  /* 0x0000000b97ae7c11 */ /* 0x000fe4000f8e10ff */
[----:B------:R-:W-:Y:S01]  /*88d0*/  ISETP.GE.AND P6, PT, R62, 0x81, PT ;  /* 0x000000813e00780c */ /* 0x000fe20003fc6270 */
[----:B------:R4:W3:Y:S01]  /*88e0*/  LDS R151, [R171+0x1280] ;  /* 0x00128000ab977984 */ /* 0x0008e20000000800 */
[----:B-12---:R-:W-:-:S02]  /*88f0*/  IADD3 R173, PT, PT, R110, 0x100, RZ ;  /* 0x000001006ead7810 */ /* 0x006fc40007ffe0ff */
[----:B0-----:R-:W-:Y:S02]  /*8900*/  IADD3 R175, PT, PT, R110, 0x140, RZ ;  /* 0x000001406eaf7810 */ /* 0x001fe40007ffe0ff */
[----:B------:R-:W-:Y:S02]  /*8910*/  LEA.HI R173, R173, R110, RZ, 0x1b ;  /* 0x0000006eadad7211 */ /* 0x000fe400078fd8ff */
[C---:B------:R-:W-:Y:S02]  /*8920*/  ISETP.GE.AND P0, PT, R62.reuse, 0xc1, PT ;  /* 0x000000c13e00780c */ /* 0x040fe40003f06270 */
[C---:B------:R-:W-:Y:S02]  /*8930*/  ISETP.GE.AND P2, PT, R62.reuse, 0x101, PT ;  /* 0x000001013e00780c */ /* 0x040fe40003f46270 */
[C---:B------:R-:W-:Y:S02]  /*8940*/  ISETP.GE.AND P3, PT, R62.reuse, 0x141, PT ;  /* 0x000001413e00780c */ /* 0x040fe40003f66270 */
[----:B------:R-:W-:-:S02]  /*8950*/  ISETP.GE.AND P4, PT, R62, 0x181, PT ;  /* 0x000001813e00780c */ /* 0x000fc40003f86270 */
[----:B------:R-:W-:Y:S01]  /*8960*/  ISETP.GE.AND P5, PT, R62, 0x1c1, PT ;  /* 0x000001c13e00780c */ /* 0x000fe20003fa6270 */
[----:B----4-:R-:W-:-:S12]  /*8970*/  @!P6 BRA `(.L_x_10972) ;  /* 0x000000000004e947 */ /* 0x010fd80003800000 */
[----:B---3--:R0:W-:Y:S02]  /*8980*/  REDG.E.ADD.F32.FTZ.RN.STRONG.GPU desc[UR14][R68.64+0x200], R151 ;  /* 0x00020097440079a6 */ /* 0x0081e4000c12f30e */
.L_x_10972:
[----:B------:R-:W-:Y:S05]  /*8990*/  BSYNC.RECONVERGENT B0 ;  /* 0x0000000000007941 */ /* 0x000fea0003800200 */
.L_x_10971:
[----:B0--3--:R0:W1:Y:S01]  /*89a0*/  LDS R151, [R174+0x1380] ;  /* 0x00138000ae977984 */ /* 0x0090620000000800 */
[----:B------:R-:W-:Y:S01]  /*89b0*/  BSSY.RECONVERGENT B0, `(.L_x_10973) ;  /* 0x0000006000007945 */ /* 0x000fe20003800200 */
[----:B------:R-:W-:Y:S02]  /*89c0*/  IADD3 R171, PT, PT, R110, 0x180, RZ ;  /* 0x000001806eab7810 */ /* 0x000fe40007ffe0ff */
[----:B------:R-:W-:Y:S02]  /*89d0*/  LEA.HI R175, R175, R110, RZ, 0x1b ;  /* 0x0000006eafaf7211 */ /* 0x000fe400078fd8ff */
[----:B------:R-:W-:Y:S01]  /*89e0*/  LEA R176, R173, UR11, 0x2 ;  /* 0x0000000badb07c11 */ /* 0x000fe2000f8e10ff */
[----:B------:R-:W-:Y:S06]  /*89f0*/  @!P0 BRA `(.L_x_10974) ;  /* 0x0000000000048947 */ /* 0x000fec0003800000 */
[----:B-1----:R2:W-:Y:S02]  /*8a00*/  REDG.E.ADD.F32.FTZ.RN.STRONG.GPU desc[UR14][R68.64+0x300], R151 ;  /* 0x00030097440079a6 */ /* 0x0025e4000c12f30e */
.L_x_10974:
[----:B------:R-:W-:Y:S05]  /*8a10*/  BSYNC.RECONVERGENT B0 ;  /* 0x0000000000007941 */ /* 0x000fea0003800200 */
.L_x_10973:
[----:B-12---:R1:W2:Y:S01]  /*8a20*/  LDS R151, [R176+0x1480] ;  /* 0x00148000b0977984 */ /* 0x0062a20000000800 */
[----:B------:R-:W-:Y:S01]  /*8a30*/  BSSY.RECONVERGENT B0, `(.L_x_10975) ;  /* 0x0000006000007945 */ /* 0x000fe20003800200 */
[----:B------:R-:W-:Y:S02]  /*8a40*/  IADD3 R173, PT, PT, R110, 0x1c0, RZ ;  /* 0x000001c06ead7810 */ /* 0x000fe40007ffe0ff */
[----:B------:R-:W-:Y:S02]  /*8a50*/  LEA.HI R171, R171, R110, RZ, 0x1b ;  /* 0x0000006eabab7211 */ /* 0x000fe400078fd8ff */
[----:B------:R-:W-:Y:S01]  /*8a60*/  LEA R175, R175, UR11, 0x2 ;  /* 0x0000000bafaf7c11 */ /* 0x000fe2000f8e10ff */
[----:B------:R-:W-:Y:S06]  /*8a70*/  @!P2 BRA `(.L_x_10976) ;  /* 0x000000000004a947 */ /* 0x000fec0003800000 */
[----:B--2---:R3:W-:Y:S02]  /*8a80*/  REDG.E.ADD.F32.FTZ.RN.STRONG.GPU desc[UR14][R68.64+0x400], R151 ;  /* 0x00040097440079a6 */ /* 0x0047e4000c12f30e */
.L_x_10976:
[----:B------:R-:W-:Y:S05]  /*8a90*/  BSYNC.RECONVERGENT B0 ;  /* 0x0000000000007941 */ /* 0x000fea0003800200 */
.L_x_10975:
[----:B--23--:R2:W3:Y:S01]  /*8aa0*/  LDS R151, [R175+0x1580] ;  /* 0x00158000af977984 */ /* 0x00c4e20000000800 */
[----:B------:R-:W-:Y:S01]  /*8ab0*/  BSSY.RECONVERGENT B0, `(.L_x_10977) ;  /* 0x0000005000007945 */ /* 0x000fe20003800200 */
[----:B------:R-:W-:Y:S02]  /*8ac0*/  LEA.HI R173, R173, R110, RZ, 0x1b ;  /* 0x0000006eadad7211 */ /* 0x000fe400078fd8ff */
[----:B------:R-:W-:Y:S01]  /*8ad0*/  LEA R171, R171, UR11, 0x2 ;  /* 0x0000000babab7c11 */ /* 0x000fe2000f8e10ff */
[----:B------:R-:W-:Y:S06]  /*8ae0*/  @!P3 BRA `(.L_x_10978) ;  /* 0x000000000004b947 */ /* 0x000fec0003800000 */
[----:B---3--:R4:W-:Y:S02]  /*8af0*/  REDG.E.ADD.F32.FTZ.RN.STRONG.GPU desc[UR14][R68.64+0x500], R151 ;  /* 0x00050097440079a6 */ /* 0x0089e4000c12f30e */
.L_x_10978:
[----:B------:R-:W-:Y:S05]  /*8b00*/  BSYNC.RECONVERGENT B0 ;  /* 0x0000000000007941 */ /* 0x000fea0003800200 */
.L_x_10977:
[----:B---34-:R3:W4:Y:S01]  /*8b10*/  LDS R151, [R171+0x1680] ;  /* 0x00168000ab977984 */ /* 0x0187220000000800 */
[----:B------:R-:W-:Y:S01]  /*8b20*/  BSSY.RECONVERGENT B0, `(.L_x_10979) ;  /* 0x0000004000007945 */ /* 0x000fe20003800200 */
[----:B------:R-:W-:-:S03]  /*8b30*/  LEA R173, R173, UR11, 0x2 ;  /* 0x0000000badad7c11 */ /* 0x000fc6000f8e10ff */
[----:B------:R-:W-:Y:S05]  /*8b40*/  @!P4 BRA `(.L_x_10980) ;  /* 0x000000000004c947 */ /* 0x000fea0003800000 */
[----:B----4-:R4:W-:Y:S02]  /*8b50*/  REDG.E.ADD.F32.FTZ.RN.STRONG.GPU desc[UR14][R68.64+0x600], R151 ;  /* 0x00060097440079a6 */ /* 0x0109e4000c12f30e */
.L_x_10980:
[----:B------:R-:W-:Y:S05]  /*8b60*/  BSYNC.RECONVERGENT B0 ;  /* 0x0000000000007941 */ /* 0x000fea0003800200 */
.L_x_10979:
[----:B----4-:R4:W0:Y:S01]  /*8b70*/  LDS R151, [R173+0x1780] ;  /* 0x00178000ad977984 */ /* 0x0108220000000800 */
[----:B------:R-:W-:Y:S01]  /*8b80*/  BSSY.RECONVERGENT B0, `(.L_x_10981) ;  /* 0x0000005000007945 */ /* 0x000fe20003800200 */
[C---:B--2---:R-:W-:Y:S02]  /*8b90*/  IADD3 R175, PT, PT, R110.reuse, 0x200, RZ ;  /* 0x000002006eaf7810 */ /* 0x044fe40007ffe0ff */
[----:B---3--:R-:W-:Y:S01]  /*8ba0*/  IADD3 R171, PT, PT, R110, 0x240, RZ ;  /* 0x000002406eab7810 */ /* 0x008fe20007ffe0ff */
[----:B------:R-:W-:Y:S06]  /*8bb0*/  @!P5 BRA `(.L_x_10982) ;  /* 0x000000000004d947 */ /* 0x000fec0003800000 */
[----:B0-----:R2:W-:Y:S02]  /*8bc0*/  REDG.E.ADD.F32.FTZ.RN.STRONG.GPU desc[UR14][R68.64+0x700], R151 ;  /* 0x00070097440079a6 */ /* 0x0015e4000c12f30e */
.L_x_10982:
[----:B------:R-:W-:Y:S05]  /*8bd0*/  BSYNC.RECONVERGENT B0 ;  /* 0x0000000000007941 */ /* 0x000fea0003800200 */
.L_x_10981:
[-C--:B0-2---:R-:W-:Y:S01]  /*8be0*/  LEA.HI R151, R175, R110.reuse, RZ, 0x1b ;  /* 0x0000006eaf977211 */ /* 0x085fe200078fd8ff */
[----:B------:R-:W-:Y:S01]  /*8bf0*/  BSSY.RECONVERGENT B0, `(.L_x_10983) ;  /* 0x0000010000007945 */ /* 0x000fe20003800200 */
[----:B------:R-:W-:Y:S02]  /*8c00*/  ISETP.GE.AND P6, PT, R62, 0x201, PT ;  /* 0x000002013e00780c */ /* 0x000fe40003fc6270 */
[----:B------:R-:W-:Y:S02]  /*8c10*/  LEA R151, R151, UR11, 0x2 ;  /* 0x0000000b97977c11 */ /* 0x000fe4000f8e10ff */
[C---:B----4-:R-:W-:Y:S02]  /*8c20*/  IADD3 R173, PT, PT, R110.reuse, 0x280, RZ ;  /* 0x000002806ead7810 */ /* 0x050fe40007ffe0ff */
        /* <DEDUP_REMOVED lines=12> */
.L_x_10984:
[----:B------:R-:W-:Y:S05]  /*8cf0*/  BSYNC.RECONVERGENT B0 ;  /* 0x0000000000007941 */ /* 0x000fea0003800200 */
.L_x_10983:
[----:B0-2---:R0:W2:Y:S01]  /*8d00*/  LDS R151, [R174+0x1980] ;  /* 0x00198000ae977984 */ /* 0x0050a20000000800 */
[----:B------:R-:W-:Y:S01]  /*8d10*/  BSSY.RECONVERGENT B0, `(.L_x_10985) ;  /* 0x0000006000007945 */ /* 0x000fe20003800200 */
[----:B------:R-:W-:Y:S02]  /*8d20*/  IADD3 R171, PT, PT, R110, 0x300, RZ ;  /* 0x000003006eab7810 */ /* 0x000fe40007ffe0ff */
[----:B------:R-:W-:Y:S02]  /*8d30*/  LEA.HI R175, R175, R110, RZ, 0x1b ;  /* 0x0000006eafaf7211 */ /* 0x000fe400078fd8ff */
[----:B-1----:R-:W-:Y:S01]  /*8d40*/  LEA R176, R173, UR11, 0x2 ;  /* 0x0000000badb07c11 */ /* 0x002fe2000f8e10ff */
[----:B------:R-:W-:Y:S06]  /*8d50*/  @!P0 BRA `(.L_x_10986) ;  /* 0x0000000000048947 */ /* 0x000fec0003800000 */
[----:B--2---:R1:W-:Y:S02]  /*8d60*/  REDG.E.ADD.F32.FTZ.RN.STRONG.GPU desc[UR14][R68.64+0x900], R151 ;  /* 0x00090097440079a6 */ /* 0x0043e4000c12f30e */
.L_x_10986:
[----:B------:R-:W-:Y:S05]  /*8d70*/  BSYNC.RECONVERGENT B0 ;  /* 0x0000000000007941 */ /* 0x000fea0003800200 */
.L_x_10985:
[----:B-12---:R1:W2:Y:S01]  /*8d80*/  LDS R151, [R176+0x1a80] ;  /* 0x001a8000b0977984 */ /* 0x0062a20000000800 */
[----:B------:R-:W-:Y:S01]  /*8d90*/  BSSY.RECONVERGENT B0, `(.L_x_10987) ;  /* 0x0000006000007945 */ /* 0x000fe20003800200 */
[----:B------:R-:W-:Y:S02]  /*8da0*/  IADD3 R173, PT, PT, R110, 0x340, RZ ;  /* 0x000003406ead7810 */ /* 0x000fe40007ffe0ff */
[----:B------:R-:W-:Y:S02]  /*8db0*/  LEA.HI R171, R171, R110, RZ, 0x1b ;  /* 0x0000006eabab7211 */ /* 0x000fe400078fd8ff */
[----:B------:R-:W-:Y:S01]  /*8dc0*/  LEA R175, R175, UR11, 0x2 ;  /* 0x0000000bafaf7c11 */ /* 0x000fe2000f8e10ff */
[----:B------:R-:W-:Y:S06]  /*8dd0*/  @!P2 BRA `(.L_x_10988) ;  /* 0x000000000004a947 */ /* 0x000fec0003800000 */
[----:B--2---:R3:W-:Y:S02]  /*8de0*/  REDG.E.ADD.F32.FTZ.RN.STRONG.GPU desc[UR14][R68.64+0xa00], R151 ;  /* 0x000a0097440079a6 */ /* 0x0047e4000c12f30e */
.L_x_10988:
[----:B------:R-:W-:Y:S05]  /*8df0*/  BSYNC.RECONVERGENT B0 ;  /* 0x0000000000007941 */ /* 0x000fea0003800200 */
.L_x_10987:
[----:B--23--:R2:W3:Y:S01]  /*8e00*/  LDS R151, [R175+0x1b80] ;  /* 0x001b8000af977984 */ /* 0x00c4e20000000800 */
[----:B------:R-:W-:Y:S01]  /*8e10*/  BSSY.RECONVERGENT B0, `(.L_x_10989) ;  /* 0x0000005000007945 */ /* 0x000fe20003800200 */
[----:B------:R-:W-:Y:S02]  /*8e20*/  LEA.HI R173, R173, R110, RZ, 0x1b ;  /* 0x0000006eadad7211 */ /* 0x000fe400078fd8ff */
[----:B------:R-:W-:Y:S01]  /*8e30*/  LEA R171, R171, UR11, 0x2 ;  /* 0x0000000babab7c11 */ /* 0x000fe2000f8e10ff */
[----:B------:R-:W-:Y:S06]  /*8e40*/  @!P3 BRA `(.L_x_10990) ;  /* 0x000000000004b947 */ /* 0x000fec0003800000 */
[----:B---3--:R4:W-:Y:S02]  /*8e50*/  REDG.E.ADD.F32.FTZ.RN.STRONG.GPU desc[UR14][R68.64+0xb00], R151 ;  /* 0x000b0097440079a6 */ /* 0x0089e4000c12f30e */
.L_x_10990:
[----:B------:R-:W-:Y:S05]  /*8e60*/  BSYNC.RECONVERGENT B0 ;  /* 0x0000000000007941 */ /* 0x000fea0003800200 */
.L_x_10989:
[----:B---34-:R3:W4:Y:S01]  /*8e70*/  LDS R151, [R171+0x1c80] ;  /* 0x001c8000ab977984 */ /* 0x0187220000000800 */
[----:B------:R-:W-:Y:S01]  /*8e80*/  BSSY.RECONVERGENT B0, `(.L_x_10991) ;  /* 0x0000004000007945 */ /* 0x000fe20003800200 */
[----:B0-----:R-:W-:-:S03]  /*8e90*/  LEA R174, R173, UR11, 0x2 ;  /* 0x0000000badae7c11 */ /* 0x001fc6000f8e10ff */
[----:B------:R-:W-:Y:S05]  /*8ea0*/  @!P4 BRA `(.L_x_10992) ;  /* 0x000000000004c947 */ /* 0x000fea0003800000 */
[----:B----4-:R0:W-:Y:S02]  /*8eb0*/  REDG.E.ADD.F32.FTZ.RN.STRONG.GPU desc[UR14][R68.64+0xc00], R151 ;  /* 0x000c0097440079a6 */ /* 0x0101e4000c12f30e */
.L_x_10992:
[----:B------:R-:W-:Y:S05]  /*8ec0*/  BSYNC.RECONVERGENT B0 ;  /* 0x0000000000007941 */ /* 0x000fea0003800200 */
.L_x_10991:
[----:B0---4-:R0:W4:Y:S01]  /*8ed0*/  LDS R151, [R174+0x1d80] ;  /* 0x001d8000ae977984 */ /* 0x0111220000000800 */
[----:B------:R-:W-:Y:S01]  /*8ee0*/  BSSY.RECONVERGENT B0, `(.L_x_10993) ;  /* 0x0000005000007945 */ /* 0x000fe20003800200 */
[C---:B---3--:R-:W-:Y:S02]  /*8ef0*/  IADD3 R171, PT, PT, R110.reuse, 0x380, RZ ;  /* 0x000003806eab7810 */ /* 0x048fe40007ffe0ff */
[----:B------:R-:W-:Y:S01]  /*8f00*/  IADD3 R173, PT, PT, R110, 0x3c0, RZ ;  /* 0x000003c06ead7810 */ /* 0x000fe20007ffe0ff */
[----:B------:R-:W-:Y:S06]  /*8f10*/  @!P5 BRA `(.L_x_10994) ;  /* 0x000000000004d947 */ /* 0x000fec0003800000 */
[----:B----4-:R3:W-:Y:S02]  /*8f20*/  REDG.E.ADD.F32.FTZ.RN.STRONG.GPU desc[UR14][R68.64+0xd00], R151 ;  /* 0x000d0097440079a6 */ /* 0x0107e4000c12f30e */
.L_x_10994:
[----:B------:R-:W-:Y:S05]  /*8f30*/  BSYNC.RECONVERGENT B0 ;  /* 0x0000000000007941 */ /* 0x000fea0003800200 */
.L_x_10993:
[----:B---34-:R-:W-:Y:S01]  /*8f40*/  LOP3.LUT R151, R110, 0x400, RZ, 0xfc, !PT ;  /* 0x000004006e977812 */ /* 0x018fe200078efcff */
        /* <DEDUP_REMOVED lines=16> */
.L_x_10996:
[----:B------:R-:W-:Y:S05]  /*9050*/  BSYNC.RECONVERGENT B0 ;  /* 0x0000000000007941 */ /* 0x000fea0003800200 */
.L_x_10995:
[----:B0-2---:R0:W2:Y:S01]  /*9060*/  LDS R151, [R173+0x1f80] ;  /* 0x001f8000ad977984 */ /* 0x0050a20000000800 */
[----:B------:R-:W-:Y:S01]  /*9070*/  BSSY.RECONVERGENT B0, `(.L_x_10997) ;  /* 0x0000006000007945 */ /* 0x000fe20003800200 */
[----:B------:R-:W-:Y:S02]  /*9080*/  IADD3 R171, PT, PT, R110, 0x480, RZ ;  /* 0x000004806eab7810 */ /* 0x000fe40007ffe0ff */
[----:B------:R-:W-:Y:S02]  /*9090*/  LEA.HI R175, R175, R110, RZ, 0x1b ;  /* 0x0000006eafaf7211 */ /* 0x000fe400078fd8ff */
[----:B------:R-:W-:Y:S01]  /*90a0*/  LEA R174, R174, UR11, 0x2 ;  /* 0x0000000baeae7c11 */ /* 0x000fe2000f8e10ff */
[----:B------:R-:W-:Y:S06]  /*90b0*/  @!P0 BRA `(.L_x_10998) ;  /* 0x0000000000048947 */ /* 0x000fec0003800000 */
[----:B--2---:R3:W-:Y:S02]  /*90c0*/  REDG.E.ADD.F32.FTZ.RN.STRONG.GPU desc[UR14][R68.64+0xf00], R151 ;  /* 0x000f0097440079a6 */ /* 0x0047e4000c12f30e */
.L_x_10998:
[----:B------:R-:W-:Y:S05]  /*90d0*/  BSYNC.RECONVERGENT B0 ;  /* 0x0000000000007941 */ /* 0x000fea0003800200 */
.L_x_10997:
[----:B--23--:R2:W3:Y:S01]  /*90e0*/  LDS R151, [R174+0x2080] ;  /* 0x00208000ae977984 */ /* 0x00c4e20000000800 */
[----:B------:R-:W-:Y:S01]  /*90f0*/  BSSY.RECONVERGENT B0, `(.L_x_10999) ;  /* 0x0000006000007945 */ /* 0x000fe20003800200 */
[----:B0-----:R-:W-:Y:S02]  /*9100*/  IADD3 R173, PT, PT, R110, 0x4c0, RZ ;  /* 0x000004c06ead7810 */ /* 0x001fe40007ffe0ff */
[----:B------:R-:W-:Y:S02]  /*9110*/  LEA.HI R171, R171, R110, RZ, 0x1b ;  /* 0x0000006eabab7211 */ /* 0x000fe400078fd8ff */
[----:B------:R-:W-:Y:S01]  /*9120*/  LEA R175, R175, UR11, 0x2 ;  /* 0x0000000bafaf7c11 */ /* 0x000fe2000f8e10ff */
[----:B------:R-:W-:Y:S06]  /*9130*/  @!P2 BRA `(.L_x_11000) ;  /* 0x000000000004a947 */ /* 0x000fec0003800000 */
[----:B---3--:R0:W-:Y:S02]  /*9140*/  REDG.E.ADD.F32.FTZ.RN.STRONG.GPU desc[UR14][R68.64+0x1000], R151 ;  /* 0x00100097440079a6 */ /* 0x0081e4000c12f30e */
.L_x_11000:
[----:B------:R-:W-:Y:S05]  /*9150*/  BSYNC.RECONVERGENT B0 ;  /* 0x0000000000007941 */ /* 0x000fea0003800200 */
.L_x_10999:
[----:B0--3--:R0:W3:Y:S01]  /*9160*/  LDS R151, [R175+0x2180] ;  /* 0x00218000af977984 */ /* 0x0090e20000000800 */
[----:B------:R-:W-:Y:S01]  /*9170*/  BSSY.RECONVERGENT B0, `(.L_x_11001) ;  /* 0x0000005000007945 */ /* 0x000fe20003800200 */
[----:B------:R-:W-:Y:S02]  /*9180*/  LEA.HI R173, R173, R110, RZ, 0x1b ;  /* 0x0000006eadad7211 */ /* 0x000fe400078fd8ff */
[----:B------:R-:W-:Y:S01]  /*9190*/  LEA R171, R171, UR11, 0x2 ;  /* 0x0000000babab7c11 */ /* 0x000fe2000f8e10ff */
[----:B------:R-:W-:Y:S06]  /*91a0*/  @!P3 BRA `(.L_x_11002) ;  /* 0x000000000004b947 */ /* 0x000fec0003800000 */
[----:B---3--:R4:W-:Y:S02]  /*91b0*/  REDG.E.ADD.F32.FTZ.RN.STRONG.GPU desc[UR14][R68.64+0x1100], R151 ;  /* 0x00110097440079a6 */ /* 0x0089e4000c12f30e */
.L_x_11002:
[----:B------:R-:W-:Y:S05]  /*91c0*/  BSYNC.RECONVERGENT B0 ;  /* 0x0000000000007941 */ /* 0x000fea0003800200 */
.L_x_11001:
[----:B---34-:R3:W4:Y:S01]  /*91d0*/  LDS R151, [R171+0x2280] ;  /* 0x00228000ab977984 */ /* 0x0187220000000800 */
[----:B------:R-:W-:Y:S01]  /*91e0*/  BSSY.RECONVERGENT B0, `(.L_x_11003) ;  /* 0x0000004000007945 */ /* 0x000fe20003800200 */
[----:B--2---:R-:W-:-:S03]  /*91f0*/  LEA R174, R173, UR11, 0x2 ;  /* 0x0000000badae7c11 */ /* 0x004fc6000f8e10ff */
[----:B------:R-:W-:Y:S05]  /*9200*/  @!P4 BRA `(.L_x_11004) ;  /* 0x000000000004c947 */ /* 0x000fea0003800000 */
[----:B----4-:R2:W-:Y:S02]  /*9210*/  REDG.E.ADD.F32.FTZ.RN.STRONG.GPU desc[UR14][R68.64+0x1200], R151 ;  /* 0x00120097440079a6 */ /* 0x0105e4000c12f30e */
.L_x_11004:
[----:B------:R-:W-:Y:S05]  /*9220*/  BSYNC.RECONVERGENT B0 ;  /* 0x0000000000007941 */ /* 0x000fea0003800200 */
.L_x_11003:
[----:B--2-4-:R2:W4:Y:S01]  /*9230*/  LDS R151, [R174+0x2380] ;  /* 0x00238000ae977984 */ /* 0x0145220000000800 */
[----:B------:R-:W-:Y:S01]  /*9240*/  BSSY.RECONVERGENT B0, `(.L_x_11005) ;  /* 0x0000005000007945 */ /* 0x000fe20003800200 */
[C---:B---3--:R-:W-:Y:S02]  /*9250*/  IADD3 R171, PT, PT, R110.reuse, 0x500, RZ ;  /* 0x000005006eab7810 */ /* 0x048fe40007ffe0ff */
[----:B------:R-:W-:Y:S01]  /*9260*/  IADD3 R173, PT, PT, R110, 0x540, RZ ;  /* 0x000005406ead7810 */ /* 0x000fe20007ffe0ff */
[----:B------:R-:W-:Y:S06]  /*9270*/  @!P5 BRA `(.L_x_11006) ;  /* 0x000000000004d947 */ /* 0x000fec0003800000 */
[----:B----4-:R3:W-:Y:S02]  /*9280*/  REDG.E.ADD.F32.FTZ.RN.STRONG.GPU desc[UR14][R68.64+0x1300], R151 ;  /* 0x00130097440079a6 */ /* 0x0107e4000c12f30e */
.L_x_11006:
[----:B------:R-:W-:Y:S05]  /*9290*/  BSYNC.RECONVERGENT B0 ;  /* 0x0000000000007941 */ /* 0x000fea0003800200 */
.L_x_11005:
        /* <DEDUP_REMOVED lines=17> */
.L_x_11008:
[----:B------:R-:W-:Y:S05]  /*93b0*/  BSYNC.RECONVERGENT B0 ;  /* 0x0000000000007941 */ /* 0x000fea0003800200 */
.L_x_11007:
[----:B0-2---:R0:W2:Y:S01]  /*93c0*/  LDS R151, [R173+0x2580] ;  /* 0x00258000ad977984 */ /* 0x0050a20000000800 */
[----:B------:R-:W-:Y:S01]  /*93d0*/  BSSY.RECONVERGENT B0, `(.L_x_11009) ;  /* 0x0000006000007945 */ /* 0x000fe20003800200 */
[----:B------:R-:W-:Y:S02]  /*93e0*/  IADD3 R171, PT, PT, R110, 0x600, RZ ;  /* 0x000006006eab7810 */ /* 0x000fe40007ffe0ff */
[----:B------:R-:W-:Y:S02]  /*93f0*/  LEA.HI R175, R175, R110, RZ, 0x1b ;  /* 0x0000006eafaf7211 */ /* 0x000fe400078fd8ff */
[----:B------:R-:W-:Y:S01]  /*9400*/  LEA R174, R174, UR11, 0x2 ;  /* 0x0000000baeae7c11 */ /* 0x000fe2000f8e10ff */
[----:B------:R-:W-:Y:S06]  /*9410*/  @!P0 BRA `(.L_x_11010) ;  /* 0x0000000000048947 */ /* 0x000fec0003800000 */
[----:B--2---:R3:W-:Y:S02]  /*9420*/  REDG.E.ADD.F32.FTZ.RN.STRONG.GPU desc[UR14][R68.64+0x1500], R151 ;  /* 0x00150097440079a6 */ /* 0x0047e4000c12f30e */
.L_x_11010:
[----:B------:R-:W-:Y:S05]  /*9430*/  BSYNC.RECONVERGENT B0 ;  /* 0x0000000000007941 */ /* 0x000fea0003800200 */
.L_x_11009:
[----:B--23--:R2:W3:Y:S01]  /*9440*/  LDS R151, [R174+0x2680] ;  /* 0x00268000ae977984 */ /* 0x00c4e20000000800 */
[----:B------:R-:W-:Y:S01]  /*9450*/  BSSY.RECONVERGENT B0, `(.L_x_11011) ;  /* 0x0000006000007945 */ /* 0x000fe20003800200 */
[----:B0-----:R-:W-:Y:S02]  /*9460*/  IADD3 R173, PT, PT, R110, 0x640, RZ ;  /* 0x000006406ead7810 */ /* 0x001fe40007ffe0ff */
[----:B------:R-:W-:Y:S02]  /*9470*/  LEA.HI R171, R171, R110, RZ, 0x1b ;  /* 0x0000006eabab7211 */ /* 0x000fe400078fd8ff */
[----:B------:R-:W-:Y:S01]  /*9480*/  LEA R175, R175, UR11, 0x2 ;  /* 0x0000000bafaf7c11 */ /* 0x000fe2000f8e10ff */
[----:B------:R-:W-:Y:S06]  /*9490*/  @!P2 BRA `(.L_x_11012) ;  /* 0x000000000004a947 */ /* 0x000fec0003800000 */
[----:B---3--:R0:W-:Y:S02]  /*94a0*/  REDG.E.ADD.F32.FTZ.RN.STRONG.GPU desc[UR14][R68.64+0x1600], R151 ;  /* 0x00160097440079a6 */ /* 0x0081e4000c12f30e */
.L_x_11012:
[----:B------:R-:W-:Y:S05]  /*94b0*/  BSYNC.RECONVERGENT B0 ;  /* 0x0000000000007941 */ /* 0x000fea0003800200 */
.L_x_11011:
[----:B0--3--:R0:W3:Y:S01]  /*94c0*/  LDS R151, [R175+0x2780] ;  /* 0x00278000af977984 */ /* 0x0090e20000000800 */
[----:B------:R-:W-:Y:S01]  /*94d0*/  BSSY.RECONVERGENT B0, `(.L_x_11013) ;  /* 0x0000005000007945 */ /* 0x000fe20003800200 */
[----:B------:R-:W-:Y:S02]  /*94e0*/  LEA.HI R173, R173, R110, RZ, 0x1b ;  /* 0x0000006eadad7211 */ /* 0x000fe400078fd8ff */
[----:B------:R-:W-:Y:S01]  /*94f0*/  LEA R171, R171, UR11, 0x2 ;  /* 0x0000000babab7c11 */ /* 0x000fe2000f8e10ff */
[----:B------:R-:W-:Y:S06]  /*9500*/  @!P3 BRA `(.L_x_11014) ;  /* 0x000000000004b947 */ /* 0x000fec0003800000 */
[----:B---3--:R4:W-:Y:S02]  /*9510*/  REDG.E.ADD.F32.FTZ.RN.STRONG.GPU desc[UR14][R68.64+0x1700], R151 ;  /* 0x00170097440079a6 */ /* 0x0089e4000c12f30e */
.L_x_11014:
[----:B------:R-:W-:Y:S05]  /*9520*/  BSYNC.RECONVERGENT B0 ;  /* 0x0000000000007941 */ /* 0x000fea0003800200 */
.L_x_11013:
[----:B---34-:R3:W4:Y:S01]  /*9530*/  LDS R151, [R171+0x2880] ;  /* 0x00288000ab977984 */ /* 0x0187220000000800 */
[----:B------:R-:W-:Y:S01]  /*9540*/  BSSY.RECONVERGENT B0, `(.L_x_11015) ;  /* 0x0000004000007945 */ /* 0x000fe20003800200 */
[----:B--2---:R-:W-:-:S03]  /*9550*/  LEA R174, R173, UR11, 0x2 ;  /* 0x0000000badae7c11 */ /* 0x004fc6000f8e10ff */
[----:B------:R-:W-:Y:S05]  /*9560*/  @!P4 BRA `(.L_x_11016) ;  /* 0x000000000004c947 */ /* 0x000fea0003800000 */
[----:B----4-:R2:W-:Y:S02]  /*9570*/  REDG.E.ADD.F32.FTZ.RN.STRONG.GPU desc[UR14][R68.64+0x1800], R151 ;  /* 0x00180097440079a6 */ /* 0x0105e4000c12f30e */
.L_x_11016:
[----:B------:R-:W-:Y:S05]  /*9580*/  BSYNC.RECONVERGENT B0 ;  /* 0x0000000000007941 */ /* 0x000fea0003800200 */
.L_x_11015:
[----:B--2-4-:R2:W4:Y:S01]  /*9590*/  LDS R151, [R174+0x2980] ;  /* 0x00298000ae977984 */ /* 0x0145220000000800 */
[----:B------:R-:W-:Y:S01]  /*95a0*/  BSSY.RECONVERGENT B0, `(.L_x_11017) ;  /* 0x0000005000007945 */ /* 0x000fe20003800200 */
[C---:B---3--:R-:W-:Y:S02]  /*95b0*/  IADD3 R171, PT, PT, R110.reuse, 0x680, RZ ;  /* 0x000006806eab7810 */ /* 0x048fe40007ffe0ff */
[----:B------:R-:W-:Y:S01]  /*95c0*/  IADD3 R173, PT, PT, R110, 0x6c0, RZ ;  /* 0x000006c06ead7810 */ /* 0x000fe20007ffe0ff */
[----:B------:R-:W-:Y:S06]  /*95d0*/  @!P5 BRA `(.L_x_11018) ;  /* 0x000000000004d947 */ /* 0x000fec0003800000 */
[----:B----4-:R3:W-:Y:S02]  /*95e0*/  REDG.E.ADD.F32.FTZ.RN.STRONG.GPU desc[UR14][R68.64+0x1900], R151 ;  /* 0x00190097440079a6 */ /* 0x0107e4000c12f30e */
.L_x_11018:
[----:B------:R-:W-:Y:S05]  /*95f0*/  BSYNC.RECONVERGENT B0 ;  /* 0x0000000000007941 */ /* 0x000fea0003800200 */
.L_x_11017:
        /* <DEDUP_REMOVED lines=17> */
.L_x_11020:
[----:B------:R-:W-:Y:S05]  /*9710*/  BSYNC.RECONVERGENT B0 ;  /* 0x0000000000007941 */ /* 0x000fea0003800200 */
.L_x_11019:
[----:B0-2---:R0:W2:Y:S01]  /*9720*/  LDS R151, [R173+0x2b80] ;  /* 0x002b8000ad977984 */ /* 0x0050a20000000800 */
[----:B------:R-:W-:Y:S01]  /*9730*/  BSSY.RECONVERGENT B0, `(.L_x_11021) ;  /* 0x0000006000007945 */ /* 0x000fe20003800200 */
[----:B------:R-:W-:Y:S02]  /*9740*/  IADD3 R171, PT, PT, R110, 0x780, RZ ;  /* 0x000007806eab7810 */ /* 0x000fe40007ffe0ff */
[----:B------:R-:W-:Y:S02]  /*9750*/  LEA.HI R175, R175, R110, RZ, 0x1b ;  /* 0x0000006eafaf7211 */ /* 0x000fe400078fd8ff */
[----:B------:R-:W-:Y:S01]  /*9760*/  LEA R174, R174, UR11, 0x2 ;  /* 0x0000000baeae7c11 */ /* 0x000fe2000f8e10ff */
[----:B------:R-:W-:Y:S06]  /*9770*/  @!P0 BRA `(.L_x_11022) ;  /* 0x0000000000048947 */ /* 0x000fec0003800000 */
[----:B--2---:R3:W-:Y:S02]  /*9780*/  REDG.E.ADD.F32.FTZ.RN.STRONG.GPU desc[UR14][R68.64+0x1b00], R151 ;  /* 0x001b0097440079a6 */ /* 0x0047e4000c12f30e */
.L_x_11022:
[----:B------:R-:W-:Y:S05]  /*9790*/  BSYNC.RECONVERGENT B0 ;  /* 0x0000000000007941 */ /* 0x000fea0003800200 */
.L_x_11021:
[----:B--23--:R2:W3:Y:S01]  /*97a0*/  LDS R151, [R174+0x2c80] ;  /* 0x002c8000ae977984 */ /* 0x00c4e20000000800 */
[----:B------:R-:W-:Y:S01]  /*97b0*/  BSSY.RECONVERGENT B0, `(.L_x_11023) ;  /* 0x0000006000007945 */ /* 0x000fe20003800200 */
[----:B0-----:R-:W-:Y:S02]  /*97c0*/  IADD3 R173, PT, PT, R110, 0x7c0, RZ ;  /* 0x000007c06ead7810 */ /* 0x001fe40007ffe0ff */
[----:B------:R-:W-:Y:S02]  /*97d0*/  LEA.HI R171, R171, R110, RZ, 0x1b ;  /* 0x0000006eabab7211 */ /* 0x000fe400078fd8ff */
[----:B------:R-:W-:Y:S01]  /*97e0*/  LEA R175, R175, UR11, 0x2 ;  /* 0x0000000bafaf7c11 */ /* 0x000fe2000f8e10ff */
[----:B------:R-:W-:Y:S06]  /*97f0*/  @!P2 BRA `(.L_x_11024) ;  /* 0x000000000004a947 */ /* 0x000fec0003800000 */
[----:B---3--:R0:W-:Y:S02]  /*9800*/  REDG.E.ADD.F32.FTZ.RN.STRONG.GPU desc[UR14][R68.64+0x1c00], R151 ;  /* 0x001c0097440079a6 */ /* 0x0081e4000c12f30e */
.L_x_11024:
[----:B------:R-:W-:Y:S05]  /*9810*/  BSYNC.RECONVERGENT B0 ;  /* 0x0000000000007941 */ /* 0x000fea0003800200 */
.L_x_11023:
[----:B0--3--:R0:W3:Y:S01]  /*9820*/  LDS R151, [R175+0x2d80] ;  /* 0x002d8000af977984 */ /* 0x0090e20000000800 */
[----:B------:R-:W-:Y:S01]  /*9830*/  BSSY.RECONVERGENT B0, `(.L_x_11025) ;  /* 0x0000005000007945 */ /* 0x000fe20003800200 */
[----:B------:R-:W-:Y:S02]  /*9840*/  LEA.HI R173, R173, R110, RZ, 0x1b ;  /* 0x0000006eadad7211 */ /* 0x000fe400078fd8ff */
[----:B------:R-:W-:Y:S01]  /*9850*/  LEA R171, R171, UR11, 0x2 ;  /* 0x0000000babab7c11 */ /* 0x000fe2000f8e10ff */
[----:B------:R-:W-:Y:S06]  /*9860*/  @!P3 BRA `(.L_x_11026) ;  /* 0x000000000004b947 */ /* 0x000fec0003800000 */
[----:B---3--:R4:W-:Y:S02]  /*9870*/  REDG.E.ADD.F32.FTZ.RN.STRONG.GPU desc[UR14][R68.64+0x1d00], R151 ;  /* 0x001d0097440079a6 */ /* 0x0089e4000c12f30e */
.L_x_11026:
[----:B------:R-:W-:Y:S05]  /*9880*/  BSYNC.RECONVERGENT B0 ;  /* 0x0000000000007941 */ /* 0x000fea0003800200 */
.L_x_11025:
[----:B---34-:R3:W4:Y:S01]  /*9890*/  LDS R151, [R171+0x2e80] ;  /* 0x002e8000ab977984 */ /* 0x0187220000000800 */
[----:B------:R-:W-:Y:S01]  /*98a0*/  BSSY.RECONVERGENT B0, `(.L_x_11027) ;  /* 0x0000004000007945 */ /* 0x000fe20003800200 */
[----:B------:R-:W-:-:S03]  /*98b0*/  LEA R173, R173, UR11, 0x2 ;  /* 0x0000000badad7c11 */ /* 0x000fc6000f8e10ff */
[----:B------:R-:W-:Y:S05]  /*98c0*/  @!P4 BRA `(.L_x_11028) ;  /* 0x000000000004c947 */ /* 0x000fea0003800000 */
[----:B----4-:R4:W-:Y:S02]  /*98d0*/  REDG.E.ADD.F32.FTZ.RN.STRONG.GPU desc[UR14][R68.64+0x1e00], R151 ;  /* 0x001e0097440079a6 */ /* 0x0109e4000c12f30e */
.L_x_11028:
[----:B------:R-:W-:Y:S05]  /*98e0*/  BSYNC.RECONVERGENT B0 ;  /* 0x0000000000007941 */ /* 0x000fea0003800200 */
.L_x_11027:
[----:B----4-:R4:W0:Y:S01]  /*98f0*/  LDS R151, [R173+0x2f80] ;  /* 0x002f8000ad977984 */ /* 0x0108220000000800 */
[----:B------:R-:W-:Y:S04]  /*9900*/  BSSY.RECONVERGENT B0, `(.L_x_11029) ;  /* 0x0000003000007945 */ /* 0x000fe80003800200 */
[----:B------:R-:W-:Y:S05]  /*9910*/  @!P5 BRA `(.L_x_11030) ;  /* 0x000000000004d947 */ /* 0x000fea0003800000 */
[----:B0-----:R0:W-:Y:S02]  /*9920*/  REDG.E.ADD.F32.FTZ.RN.STRONG.GPU desc[UR14][R68.64+0x1f00], R151 ;  /* 0x001f0097440079a6 */ /* 0x0011e4000c12f30e */
.L_x_11030:
[----:B------:R-:W-:Y:S05]  /*9930*/  BSYNC.RECONVERGENT B0 ;  /* 0x0000000000007941 */ /* 0x000fea0003800200 */
.L_x_11029:
[----:B------:R-:W-:Y:S01]  /*9940*/  FFMA.FTZ R62, R2, R235, R63 ;  /* 0x000000eb023e7223 */ /* 0x000fe2000001003f */
[----:B------:R-:W-:Y:S01]  /*9950*/  FADD.FTZ R60, R145, R60 ;  /* 0x0000003c913c7221 */ /* 0x000fe20000010000 */
[----:B------:R-:W-:Y:S01]  /*9960*/  FADD.FTZ R61, R154, R61 ;  /* 0x0000003d9a3d7221 */ /* 0x000fe20000010000 */
[----:B------:R-:W-:Y:S01]  /*9970*/  FFMA.FTZ R63, R2, -R237, R238 ;  /* 0x800000ed023f7223 */ /* 0x000fe200000100ee */
[----:B------:R-:W-:Y:S01]  /*9980*/  ISETP.GT.AND P0, PT, R102, 0x1e, PT ;  /* 0x0000001e6600780c */ /* 0x000fe20003f04270 */
[----:B------:R-:W5:Y:S01]  /*9990*/  SHFL.DOWN PT, R145, R62, 0x1, 0x1f ;  /* 0x08201f003e917f89 */ /* 0x000f6200000e0000 */
[-C--:B------:R-:W-:Y:S01]  /*99a0*/  FFMA.FTZ R120, R83, R66.reuse, R120 ;  /* 0x0000004253787223 */ /* 0x080fe20000010078 */
[----:B------:R-:W-:Y:S01]  /*99b0*/  FFMA.FTZ R19, R34, R66, R19 ;  /* 0x0000004222137223 */ /* 0x000fe20000010013 */
[----:B------:R-:W-:Y:S01]  /*99c0*/  FADD.FTZ R50, R65, R50 ;  /* 0x0000003241327221 */ /* 0x000fe20000010000 */
[----:B0-----:R-:W0:Y:S01]  /*99d0*/  SHFL.DOWN PT, R69, R60, 0x1, 0x1f ;  /* 0x08201f003c457f89 */ /* 0x001e2200000e0000 */
[----:B------:R-:W-:Y:S01]  /*99e0*/  FMUL.FTZ R133, R74, R133 ;  /* 0x000000854a857220 */ /* 0x000fe20000410000 */
        /* <DEDUP_REMOVED lines=8> */
[----:B------:R-:W-:Y:S01]  /*9a70*/  FMUL.FTZ R203, R122, R203 ;  /* 0x000000cb7acb7220 */ /* 0x000fe20000410000 */
        /* <DEDUP_REMOVED lines=9> */
[----:B-----5:R-:W-:Y:S01]  /*9b10*/  @!P0 FADD.FTZ R62, R62, R145 ;  /* 0x000000913e3e8221 */ /* 0x020fe20000010000 */
[----:B------:R-:W-:Y:S01]  /*9b20*/  FMUL.FTZ R211, R211, R150 ;  /* 0x00000096d3d37220 */ /* 0x000fe20000410000 */
[----:B------:R-:W-:Y:S01]  /*9b30*/  FMUL.FTZ R196, R165, R196 ;  /* 0x000000c4a5c47220 */ /* 0x000fe20000410000 */
[----:B------:R-:W-:Y:S01]  /*9b40*/  FMUL.FTZ R216, R216, R139 ;  /* 0x0000008bd8d87220 */ /* 0x000fe20000410000 */
[----:B0-----:R-:W-:Y:S01]  /*9b50*/  @!P0 FADD.FTZ R60, R60, R69 ;  /* 0x000000453c3c8221 */ /* 0x001fe20000010000 */
[----:B------:R-:W-:Y:S01]  /*9b60*/  FMUL.FTZ R197, R166, R197 ;  /* 0x000000c5a6c57220 */ /* 0x000fe20000410000 */
[----:B------:R-:W0:Y:S01]  /*9b70*/  SHFL.DOWN PT, R69, R62, 0x2, 0x1f ;  /* 0x08401f003e457f89 */ /* 0x000e2200000e0000 */
[----:B------:R-:W-:Y:S01]  /*9b80*/  FMUL.FTZ R215, R215, R146 ;  /* 0x00000092d7d77220 */ /* 0x000fe20000410000 */
[----:B-1----:R-:W-:Y:S01]  /*9b90*/  @!P0 FADD.FTZ R61, R61, R68 ;  /* 0x000000443d3d8221 */ /* 0x002fe20000010000 */
[----:B------:R-:W-:Y:S01]  /*9ba0*/  FMUL.FTZ R198, R161, R198 ;  /* 0x000000c6a1c67220 */ /* 0x000fe20000410000 */
[----:B------:R-:W1:Y:S01]  /*9bb0*/  SHFL.DOWN PT, R65, R60, 0x2, 0x1f ;  /* 0x08401f003c417f89 */ /* 0x000e6200000e0000 */
[----:B------:R-:W-:Y:S01]  /*9bc0*/  FMUL.FTZ R221, R221, R144 ;  /* 0x00000090dddd7220 */ /* 0x000fe20000410000 */
[----:B--2---:R-:W-:Y:S01]  /*9bd0*/  @!P0 FADD.FTZ R63, R63, R154 ;  /* 0x0000009a3f3f8221 */ /* 0x004fe20000010000 */
[----:B------:R-:W-:Y:S01]  /*9be0*/  ISETP.GT.AND P0, PT, R102, 0x1d, PT ;  /* 0x0000001d6600780c */ /* 0x000fe20003f04270 */
[----:B------:R-:W2:Y:S01]  /*9bf0*/  SHFL.DOWN PT, R66, R61, 0x2, 0x1f ;  /* 0x08401f003d427f89 */ /* 0x000ea200000e0000 */
[----:B------:R-:W-:Y:S01]  /*9c00*/  FMUL.FTZ R199, R162, R199 ;  /* 0x000000c7a2c77220 */ /* 0x000fe20000410000 */
        /* <DEDUP_REMOVED lines=39> */
[----:B------:R-:W-:Y:S01]  /*9e80*/  BSSY.RECONVERGENT B0, `(.L_x_11031) ;  /* 0x0000036000007945 */ /* 0x000fe20003800200 */
[----:B------:R-:W-:Y:S01]  /*9e90*/  FADD.FTZ R51, R120, R51 ;  /* 0x0000003378337221 */ /* 0x000fe20000010000 */
[----:B------:R-:W-:Y:S01]  /*9ea0*/  FFMA.FTZ R20, R37, R147, R20 ;  /* 0x0000009325147223 */ /* 0x000fe20000010014 */
[----:B------:R-:W-:Y:S01]  /*9eb0*/  FADD.FTZ R52, R149, R52 ;  /* 0x0000003495347221 */ /* 0x000fe20000010000 */
[----:B0-----:R-:W-:Y:S01]  /*9ec0*/  @!P0 FADD.FTZ R62, R62, R69 ;  /* 0x000000453e3e8221 */ /* 0x001fe20000010000 */
[----:B------:R-:W-:Y:S01]  /*9ed0*/  FFMA.FTZ R21, R36, R194, R21 ;  /* 0x000000c224157223 */ /* 0x000fe20000010015 */
[----:B------:R-:W-:Y:S01]  /*9ee0*/  FFMA.FTZ R22, R39, R195, R22 ;  /* 0x000000c327167223 */ /* 0x000fe20000010016 */
[----:B------:R-:W-:Y:S01]  /*9ef0*/  FADD.FTZ R53, R212, R53 ;  /* 0x00000035d4357221 */ /* 0x000fe20000010000 */
[----:B-1----:R-:W-:Y:S01]  /*9f00*/  @!P0 FADD.FTZ R60, R60, R65 ;  /* 0x000000413c3c8221 */ /* 0x002fe20000010000 */
[----:B------:R-:W0:Y:S01]  /*9f10*/  SHFL.DOWN PT, R73, R62, 0x8, 0x1f ;  /* 0x09001f003e497f89 */ /* 0x000e2200000e0000 */
[----:B------:R-:W-:Y:S01]  /*9f20*/  FFMA.FTZ R65, R93, R202, R230 ;  /* 0x000000ca5d417223 */ /* 0x000fe200000100e6 */
[----:B------:R-:W-:Y:S01]  /*9f30*/  FADD.FTZ R54, R141, R54 ;  /* 0x000000368d367221 */ /* 0x000fe20000010000 */
[----:B--2---:R-:W-:Y:S01]  /*9f40*/  @!P0 FADD.FTZ R61, R61, R66 ;  /* 0x000000423d3d8221 */ /* 0x004fe20000010000 */
[----:B------:R-:W1:Y:S01]  /*9f50*/  SHFL.DOWN PT, R69, R60, 0x8, 0x1f ;  /* 0x09001f003c457f89 */ /* 0x000e6200000e0000 */
[----:B------:R-:W-:Y:S01]  /*9f60*/  FFMA.FTZ R66, R92, R201, R223 ;  /* 0x000000c95c427223 */ /* 0x000fe200000100df */
[----:B------:R-:W-:Y:S01]  /*9f70*/  FADD.FTZ R80, R65, R80 ;  /* 0x0000005041507221 */ /* 0x000fe20000010000 */
[----:B-----5:R-:W-:Y:S01]  /*9f80*/  @!P0 FADD.FTZ R63, R63, R68 ;  /* 0x000000443f3f8221 */ /* 0x020fe20000010000 */
[----:B------:R-:W-:Y:S01]  /*9f90*/  ISETP.GT.AND P0, PT, R102, 0x17, PT ;  /* 0x000000176600780c */ /* 0x000fe20003f04270 */
[----:B------:R-:W2:Y:S01]  /*9fa0*/  SHFL.DOWN PT, R68, R61, 0x8, 0x1f ;  /* 0x09001f003d447f89 */ /* 0x000ea200000e0000 */
[----:B------:R-:W-:Y:S01]  /*9fb0*/  FADD.FTZ R81, R66, R81 ;  /* 0x0000005142517221 */ /* 0x000fe20000010000 */
[----:B------:R-:W-:Y:S01]  /*9fc0*/  FFMA.FTZ R66, R94, R203, R231 ;  /* 0x000000cb5e427223 */ /* 0x000fe200000100e7 */
[----:B------:R-:W-:Y:S01]  /*9fd0*/  FFMA.FTZ R23, R38, R196, R23 ;  /* 0x000000c426177223 */ /* 0x000fe20000010017 */
[----:B------:R-:W5:Y:S01]  /*9fe0*/  SHFL.DOWN PT, R74, R63, 0x8, 0x1f ;  /* 0x09001f003f4a7f89 */ /* 0x000f6200000e0000 */
[----:B------:R-:W-:Y:S01]  /*9ff0*/  FADD.FTZ R55, R148, R55 ;  /* 0x0000003794377221 */ /* 0x000fe20000010000 */
        /* <DEDUP_REMOVED lines=9> */
[----:B0-----:R-:W-:Y:S01]  /*a090*/  @!P0 FADD.FTZ R62, R62, R73 ;  /* 0x000000493e3e8221 */ /* 0x001fe20000010000 */
[----:B------:R-:W-:Y:S01]  /*a0a0*/  FADD.FTZ R59, R224, R59 ;  /* 0x0000003be03b7221 */ /* 0x000fe20000010000 */
[----:B------:R-:W-:Y:S01]  /*a0b0*/  FFMA.FTZ R29, R44, R202, R29 ;  /* 0x000000ca2c1d7223 */ /* 0x000fe2000001001d */
[----:B------:R-:W-:Y:S01]  /*a0c0*/  FFMA.FTZ R30, R47, R203, R30 ;  /* 0x000000cb2f1e7223 */ /* 0x000fe2000001001e */
[----:B-1----:R-:W-:Y:S01]  /*a0d0*/  @!P0 FADD.FTZ R60, R60, R69 ;  /* 0x000000453c3c8221 */ /* 0x002fe20000010000 */
[----:B------:R0:W1:Y:S01]  /*a0e0*/  SHFL.DOWN PT, R65, R62, 0x10, 0x1f ;  /* 0x0a001f003e417f89 */ /* 0x00006200000e0000 */
[----:B------:R-:W-:Y:S01]  /*a0f0*/  FFMA.FTZ R204, R113, R188, R204 ;  /* 0x000000bc71cc7223 */ /* 0x000fe200000100cc */
[----:B--2---:R-:W-:-:S02]  /*a100*/  @!P0 FADD.FTZ R61, R61, R68 ;  /* 0x000000443d3d8221 */ /* 0x004fc40000010000 */
[----:B------:R0:W2:Y:S01]  /*a110*/  SHFL.DOWN PT, R3, R60, 0x10, 0x1f ;  /* 0x0a001f003c037f89 */ /* 0x0000a200000e0000 */
[----:B-----5:R-:W-:-:S03]  /*a120*/  @!P0 FADD.FTZ R63, R63, R74 ;  /* 0x0000004a3f3f8221 */ /* 0x020fc60000010000 */
[----:B------:R0:W0:Y:S04]  /*a130*/  SHFL.DOWN PT, R66, R61, 0x10, 0x1f ;  /* 0x0a001f003d427f89 */ /* 0x00002800000e0000 */
[----:B------:R0:W0:Y:S01]  /*a140*/  SHFL.DOWN PT, R68, R63, 0x10, 0x1f ;  /* 0x0a001f003f447f89 */ /* 0x00002200000e0000 */
[----:B------:R-:W-:Y:S05]  /*a150*/  @P2 BRA `(.L_x_11032) ;  /* 0x0000000000202947 */ /* 0x000fea0003800000 */
[----:B------:R-:W-:Y:S01]  /*a160*/  ISETP.NE.AND P0, PT, R102, RZ, PT ;  /* 0x000000ff6600720c */ /* 0x000fe20003f05270 */
[----:B0-2---:R-:W-:Y:S01]  /*a170*/  FADD.FTZ R60, R60, R3 ;  /* 0x000000033c3c7221 */ /* 0x005fe20000010000 */
[----:B------:R-:W-:Y:S01]  /*a180*/  FADD.FTZ R61, R61, R66 ;  /* 0x000000423d3d7221 */ /* 0x000fe20000010000 */
[----:B-1----:R-:W-:Y:S01]  /*a190*/  FADD.FTZ R62, R62, R65 ;  /* 0x000000413e3e7221 */ /* 0x002fe20000010000 */
[----:B------:R-:W-:-:S09]  /*a1a0*/  FADD.FTZ R63, R63, R68 ;  /* 0x000000443f3f7221 */ /* 0x000fd20000010000 */
[----:B------:R-:W-:-:S04]  /*a1b0*/  @!P0 SHF.R.U32.HI R3, RZ, 0x1, R110 ;  /* 0x00000001ff038819 */ /* 0x000fc8000001166e */
[----:B------:R-:W-:-:S05]  /*a1c0*/  @!P0 LOP3.LUT R3, R3, 0x1f0, RZ, 0xc0, !PT ;  /* 0x000001f003038812 */ /* 0x000fca00078ec0ff */
[----:B------:R0:W-:Y:S02]  /*a1d0*/  @!P0 STS.128 [R3+UR11+0x3190], R60 ;  /* 0x0031903c03008988 */ /* 0x0001e40008000c0b */
.L_x_11032:
[----:B------:R-:W-:Y:S05]  /*a1e0*/  BSYNC.RECONVERGENT B0 ;  /* 0x0000000000007941 */ /* 0x000fea0003800200 */
.L_x_11031:
        /* <DEDUP_REMOVED lines=10> */
[-C--:B------:R-:W-:Y:S01]  /*a290*/  FFMA.FTZ R64, R96, R205.reuse, R229 ;  /* 0x000000cd60407223 */ /* 0x080fe200000100e5 */
[----:B------:R-:W-:Y:S01]  /*a2a0*/  BAR.SYNC.DEFER_BLOCKING 0x0 ;  /* 0x0000000000007b1d */ /* 0x000fe20000010000 */
[----:B0-2---:R-:W-:Y:S01]  /*a2b0*/  FFMA.FTZ R3, R97, R114, R130 ;  /* 0x0000007261037223 */ /* 0x005fe20000010082 */
        /* <DEDUP_REMOVED lines=8> */
[----:B------:R-:W-:Y:S01]  /*a340*/  ISETP.NE.AND P0, PT, R105, UR38, PT ;  /* 0x0000002669007c0c */ /* 0x000fe2000bf05270 */
[----:B------:R-:W-:Y:S02]  /*a350*/  ULEA UR12, UR6, UR11, 0x3 ;  /* 0x0000000b060c7291 */ /* 0x000fe4000f8e18ff */
[----:B------:R-:W0:Y:S10]  /*a360*/  LDS.128 R64, [UR11+0x31a0] ;  /* 0x0031a00bff407984 */ /* 0x000e340008000c00 */
        /* <DEDUP_REMOVED lines=12> */
.L_x_11034:
[----:B------:R-:W-:Y:S05]  /*a430*/  BSYNC.RECONVERGENT B0 ;  /* 0x0000000000007941 */ /* 0x000fea0003800200 */
.L_x_11033:
[----:B------:R-:W-:-:S04]  /*a440*/  UIADD3 UR6, UPT, UPT, UR6, 0x1, URZ ;  /* 0x0000000106067890 */ /* 0x000fc8000fffe0ff */
[----:B------:R-:W-:-:S09]  /*a450*/  UISETP.GE.AND UP0, UPT, UR6, UR39, UPT ;  /* 0x000000270600728c */ /* 0x000fd2000bf06270 */
[----:B------:R-:W-:Y:S05]  /*a460*/  BRA.U !UP0, `(.L_x_11035) ;  /* 0xffffff8508147547 */ /* 0x000fea000b83ffff */
.L_x_10936:
[----:B------:R-:W-:Y:S01]  /*a470*/  BAR.SYNC.DEFER_BLOCKING 0x0 ;  /* 0x0000000000007b1d */ /* 0x000fe20000010000 */
[----:B------:R-:W-:Y:S01]  /*a480*/  F2FP.F16.F32.PACK_AB R19, R18, R19 ;  /* 0x000000131213723e */ /* 0x000fe200000000ff */
[----:B0-----:R-:W-:Y:S01]  /*a490*/  HFMA2 R5, -RZ, RZ, 0, 0 ;  /* 0x00000000ff057431 */ /* 0x001fe200000001ff */
[----:B------:R-:W-:Y:S01]  /*a4a0*/  F2FP.F16.F32.PACK_AB R15, R26, R27 ;  /* 0x0000001b1a0f723e */ /* 0x000fe200000000ff */
[----:B------:R-:W-:Y:S01]  /*a4b0*/  FADD.FTZ R0, R107, R76 ;  /* 0x0000004c6b007221 */ /* 0x000fe20000010000 */
[----:B------:R-:W-:-:S03]  /*a4c0*/  F2FP.F16.F32.PACK_AB R14, R28, R29 ;  /* 0x0000001d1c0e723e */ /* 0x000fc600000000ff */
[----:B------:R-:W0:Y:S01]  /*a4d0*/  S2UR UR6, SR_CTAID.X ;  /* 0x00000000000679c3 */ /* 0x000e220000002500 */
[----:B------:R-:W-:Y:S01]  /*a4e0*/  F2FP.F16.F32.PACK_AB R13, R30, R31 ;  /* 0x0000001f1e0d723e */ /* 0x000fe200000000ff */
[----:B------:R-:W1:Y:S01]  /*a4f0*/  S2R R9, SR_TID.X ;  /* 0x0000000000097919 */ /* 0x000e620000002100 */
[----:B------:R-:W-:Y:S01]  /*a500*/  F2FP.F16.F32.PACK_AB R12, R32, R33 ;  /* 0x00000021200c723e */ /* 0x000fe200000000ff */
[----:B------:R-:W2:Y:S01]  /*a510*/  LDCU.64 UR12, c[0x0][0x500] ;  /* 0x0000a000ff0c77ac */ /* 0x000ea20008000a00 */
[----:B------:R-:W-:Y:S02]  /*a520*/  F2FP.F16.F32.PACK_AB R18, R20, R21 ;  /* 0x000000151412723e */ /* 0x000fe400000000ff */
[----:B------:R-:W-:Y:S01]  /*a530*/  F2FP.F16.F32.PACK_AB R17, R22, R23 ;  /* 0x000000171611723e */ /* 0x000fe200000000ff */
[----:B------:R-:W0:Y:S01]  /*a540*/  LDC.64 R6, c[0x0][0x4f8] ;  /* 0x00013e00ff067b82 */ /* 0x000e220000000a00 */
[----:B------:R-:W-:Y:S01]  /*a550*/  F2FP.F16.F32.PACK_AB R16, R24, R25 ;  /* 0x000000191810723e */ /* 0x000fe200000000ff */
[----:B------:R-:W-:Y:S01]  /*a560*/  UIADD3 UR37, UP0, UPT, UR37, -0x1000, URZ ;  /* 0xfffff00025257890 */ /* 0x000fe2000ff1e0ff */
[----:B------:R-:W-:Y:S01]  /*a570*/  IADD3 R8, PT, PT, R105, -0x1, RZ ;  /* 0xffffffff69087810 */ /* 0x000fe20007ffe0ff */
[----:B------:R-:W-:-:S02]  /*a580*/  UIADD3 UR34, UP1, UPT, UR34, -0x800, URZ ;  /* 0xfffff80022227890 */ /* 0x000fc4000ff3e0ff */
[----:B------:R-:W-:Y:S01]  /*a590*/  UIADD3 UR32, UP2, UPT, UR32, -0x800, URZ ;  /* 0xfffff80020207890 */ /* 0x000fe2000ff5e0ff */
[----:B------:R-:W-:Y:S01]  /*a5a0*/  SHF.L.U32 R4, R8, 0xa, RZ ;  /* 0x0000000a08047819 */ /* 0x000fe200000006ff */
[----:B------:R-:W5:Y:S01]  /*a5b0*/  LDC.64 R10, c[0x0][0x550] ;  /* 0x00015400ff0a7b82 */ /* 0x000f620000000a00 */
[----:B------:R-:W-:Y:S01]  /*a5c0*/  UIADD3 UR9, UP3, UPT, UR9, -0x800, URZ ;  /* 0xfffff80009097890 */ /* 0x000fe2000ff7e0ff */
[----:B------:R3:W-:Y:S01]  /*a5d0*/  STS.128 [R100], R12 ;  /* 0x0000000c64007388 */ /* 0x0007e20000000c00 */
[----:B------:R-:W-:Y:S02]  /*a5e0*/  UIADD3.X UR36, UPT, UPT, UR36, -0x1, URZ, UP0, !UPT ;  /* 0xffffffff24247890 */ /* 0x000fe400087fe4ff */
[----:B------:R-:W-:Y:S01]  /*a5f0*/  UIADD3.X UR35, UPT, UPT, UR35, -0x1, URZ, UP1, !UPT ;  /* 0xffffffff23237890 */ /* 0x000fe20008ffe4ff */
[----:B------:R4:W-:Y:S01]  /*a600*/  STS.128 [R100+0x10], R16 ;  /* 0x0000101064007388 */ /* 0x0009e20000000c00 */
[----:B------:R-:W-:-:S03]  /*a610*/  NOP ;  /* 0x0000000000007918 */ /* 0x000fc60000000000 */
[----:B------:R-:W4:Y:S01]  /*a620*/  LDS.128 R20, [R101] ;  /* 0x0000000065147984 */ /* 0x000f220000000c00 */
[----:B------:R-:W4:Y:S01]  /*a630*/  LDC.64 R36, c[0x0][0x518] ;  /* 0x00014600ff247b82 */ /* 0x000f220000000a00 */
[----:B------:R-:W-:Y:S01]  /*a640*/  UIADD3.X UR33, UPT, UPT, UR33, -0x1, URZ, UP2, !UPT ;  /* 0xffffffff21217890 */ /* 0x000fe200097fe4ff */
[----:B0-----:R-:W-:Y:S01]  /*a650*/  IMAD.WIDE.U32 R2, R6, UR6, R4 ;  /* 0x0000000606027c25 */ /* 0x001fe2000f8e0004 */
[----:B------:R-:W0:Y:S01]  /*a660*/  LDS.128 R24, [R101+0x200] ;  /* 0x0002000065187984 */ /* 0x000e220000000c00 */
[----:B-1----:R-:W-:Y:S01]  /*a670*/  SHF.L.U32 R9, R9, 0x1, RZ ;  /* 0x0000000109097819 */ /* 0x002fe200000006ff */
[----:B------:R-:W-:Y:S01]  /*a680*/  UIADD3.X UR10, UPT, UPT, UR10, -0x1, URZ, UP3, !UPT ;  /* 0xffffffff0a0a7890 */ /* 0x000fe20009ffe4ff */
[----:B------:R-:W-:Y:S02]  /*a690*/  IMAD R3, R7, UR6, R3 ;  /* 0x0000000607037c24 */ /* 0x000fe4000f8e0203 */
[----:B------:R-:W-:Y:S01]  /*a6a0*/  FADD.FTZ R7, R0, R77 ;  /* 0x0000004d00077221 */ /* 0x000fe20000010000 */
[----:B------:R-:W-:Y:S01]  /*a6b0*/  LOP3.LUT R9, R9, 0x7c0, RZ, 0xc0, !PT ;  /* 0x000007c009097812 */ /* 0x000fe200078ec0ff */
[----:B--2---:R-:W-:-:S04]  /*a6c0*/  IMAD.WIDE.U32 R2, R109, UR12, R2 ;  /* 0x0000000c6d027c25 */ /* 0x004fc8000f8e0002 */
[----:B------:R-:W-:Y:S01]  /*a6d0*/  FADD.FTZ R0, R7, R78 ;  /* 0x0000004e07007221 */ /* 0x000fe20000010000 */
[----:B---3--:R-:W-:Y:S01]  /*a6e0*/  F2FP.F16.F32.PACK_AB R13, R79, R78 ;  /* 0x0000004e4f0d723e */ /* 0x008fe200000000ff */
[----:B------:R-:W-:Y:S01]  /*a6f0*/  IMAD R3, R109, UR13, R3 ;  /* 0x0000000d6d037c24 */ /* 0x000fe2000f8e0203 */
[C---:B-----5:R-:W-:Y:S01]  /*a700*/  LEA R6, P0, R2.reuse, R10, 0x1 ;  /* 0x0000000a02067211 */ /* 0x060fe200078008ff */
[----:B------:R-:W1:Y:S01]  /*a710*/  LDCU.64 UR12, c[0x0][0x520] ;  /* 0x0000a400ff0c77ac */ /* 0x000e620008000a00 */
[----:B------:R-:W-:Y:S02]  /*a720*/  F2FP.F16.F32.PACK_AB R12, R77, R76 ;  /* 0x0000004c4d0c723e */ /* 0x000fe400000000ff */
[----:B------:R-:W-:Y:S01]  /*a730*/  LEA.HI.X R7, R2, R11, R3, 0x1, P0 ;  /* 0x0000000b02077211 */ /* 0x000fe200000f0c03 */
[----:B------:R-:W-:Y:S01]  /*a740*/  FADD.FTZ R11, R0, R79 ;  /* 0x0000004f000b7221 */ /* 0x000fe20000010000 */
[----:B------:R-:W-:Y:S02]  /*a750*/  LOP3.LUT R0, R9, 0x1f, R106, 0xf8, !PT ;  /* 0x0000001f09007812 */ /* 0x000fe400078ef86a */
[----:B------:R-:W-:Y:S01]  /*a760*/  F2FP.F16.F32.PACK_AB R15, R58, R59 ;  /* 0x0000003b3a0f723e */ /* 0x000fe200000000ff */
[----:B----4-:R-:W-:Y:S01]  /*a770*/  IMAD.WIDE.U32 R4, R36, UR6, R4 ;  /* 0x0000000624047c25 */ /* 0x010fe2000f8e0004 */
[----:B------:R-:W-:-:S03]  /*a780*/  F2FP.F16.F32.PACK_AB R14, R81, R80 ;  /* 0x00000050510e723e */ /* 0x000fc600000000ff */
[----:B------:R-:W-:Y:S01]  /*a790*/  FADD.FTZ R80, R11, R80 ;  /* 0x000000500b507221 */ /* 0x000fe20000010000 */
[----:B------:R-:W-:Y:S01]  /*a7a0*/  F2FP.F16.F32.PACK_AB R19, R50, R51 ;  /* 0x000000333213723e */ /* 0x000fe200000000ff */
[----:B------:R-:W-:Y:S01]  /*a7b0*/  IMAD.WIDE.U32 R2, R0, 0x10, R6 ;  /* 0x0000001000027825 */ /* 0x000fe200078e0006 */
[----:B------:R-:W-:Y:S01]  /*a7c0*/  F2FP.F16.F32.PACK_AB R18, R52, R53 ;  /* 0x000000353412723e */ /* 0x000fe200000000ff */
[----:B------:R-:W2:Y:S01]  /*a7d0*/  LDC.64 R6, c[0x0][0x560] ;  /* 0x00015800ff067b82 */ /* 0x000ea20000000a00 */
[----:B------:R-:W-:Y:S01]  /*a7e0*/  F2FP.F16.F32.PACK_AB R17, R54, R55 ;  /* 0x000000373611723e */ /* 0x000fe200000000ff */
[----:B------:R-:W-:Y:S01]  /*a7f0*/  IMAD R5, R37, UR6, R5 ;  /* 0x0000000625057c24 */ /* 0x000fe2000f8e0205 */
[----:B------:R-:W-:Y:S01]  /*a800*/  F2FP.F16.F32.PACK_AB R16, R56, R57 ;  /* 0x000000393810723e */ /* 0x000fe200000000ff */
[----:B------:R-:W-:-:S04]  /*a810*/  FADD.FTZ R80, R80, R81 ;  /* 0x0000005150507221 */ /* 0x000fc80000010000 */
[----:B------:R-:W-:Y:S01]  /*a820*/  FADD.FTZ R59, R80, R59 ;  /* 0x0000003b503b7221 */ /* 0x000fe20000010000 */
[----:B------:R-:W-:Y:S03]  /*a830*/  STG.E.128 desc[UR14][R2.64], R20 ;  /* 0x0000001402007986 */ /* 0x000fe6000c101d0e */
[----:B------:R-:W-:Y:S01]  /*a840*/  FADD.FTZ R58, R59, R58 ;  /* 0x0000003a3b3a7221 */ /* 0x000fe20000010000 */
[----:B0-----:R1:W-:Y:S03]  /*a850*/  STG.E.128 desc[UR14][R2.64+0x200], R24 ;  /* 0x0002001802007986 */ /* 0x0013e6000c101d0e */
[----:B------:R-:W-:Y:S01]  /*a860*/  FADD.FTZ R57, R58, R57 ;  /* 0x000000393a397221 */ /* 0x000fe20000010000 */
[----:B------:R-:W-:Y:S03]  /*a870*/  BAR.SYNC.DEFER_BLOCKING 0x0 ;  /* 0x0000000000007b1d */ /* 0x000fe60000010000 */
[----:B------:R-:W-:-:S04]  /*a880*/  FADD.FTZ R56, R57, R56 ;  /* 0x0000003839387221 */ /* 0x000fc80000010000 */
[----:B------:R-:W-:-:S04]  /*a890*/  FADD.FTZ R55, R56, R55 ;  /* 0x0000003738377221 */ /* 0x000fc80000010000 */
[----:B------:R-:W-:Y:S01]  /*a8a0*/  FADD.FTZ R54, R55, R54 ;  /* 0x0000003637367221 */ /* 0x000fe20000010000 */
[----:B-1----:R-:W-:-:S04]  /*a8b0*/  IMAD.WIDE.U32 R2, R109, UR12, R4 ;  /* 0x0000000c6d027c25 */ /* 0x002fc8000f8e0004 */
[----:B------:R-:W-:Y:S01]  /*a8c0*/  FADD.FTZ R53, R54, R53 ;  /* 0x0000003536357221 */ /* 0x000fe20000010000 */
[----:B------:R-:W-:Y:S01]  /*a8d0*/  IMAD R3, R109, UR13, R3 ;  /* 0x0000000d6d037c24 */ /* 0x000fe2000f8e0203 */
[C---:B--2---:R-:W-:Y:S02]  /*a8e0*/  LEA R4, P0, R2.reuse, R6, 0x1 ;  /* 0x0000000602047211 */ /* 0x044fe400078008ff */
[----:B------:R-:W-:Y:S02]  /*a8f0*/  FADD.FTZ R52, R53, R52 ;  /* 0x0000003435347221 */ /* 0x000fe40000010000 */
[----:B------:R-:W-:Y:S01]  /*a900*/  LEA.HI.X R5, R2, R7, R3, 0x1, P0 ;  /* 0x0000000702057211 */ /* 0x000fe200000f0c03 */
[----:B------:R-:W-:Y:S01]  /*a910*/  STS.128 [R100], R12 ;  /* 0x0000000c64007388 */ /* 0x000fe20000000c00 */
[----:B------:R-:W-:Y:S01]  /*a920*/  ISETP.GT.AND P0, PT, R105, 0x1, PT ;  /* 0x000000016900780c */ /* 0x000fe20003f04270 */
[----:B------:R-:W-:Y:S01]  /*a930*/  FADD.FTZ R51, R52, R51 ;  /* 0x0000003334337221 */ /* 0x000fe20000010000 */
[----:B------:R-:W-:Y:S01]  /*a940*/  MOV R105, R8 ;  /* 0x0000000800697202 */ /* 0x000fe20000000f00 */
[----:B------:R-:W-:Y:S01]  /*a950*/  STS.128 [R100+0x10], R16 ;  /* 0x0000101064007388 */ /* 0x000fe20000000c00 */
[----:B------:R-:W-:-:S03]  /*a960*/  NOP ;  /* 0x0000000000007918 */ /* 0x000fc60000000000 */
[----:B------:R-:W0:Y:S01]  /*a970*/  LDS.128 R28, [R101] ;  /* 0x00000000651c7984 */ /* 0x000e220000000c00 */
[----:B------:R-:W-:-:S04]  /*a980*/  IMAD.WIDE.U32 R2, R0, 0x10, R4 ;  /* 0x0000001000027825 */ /* 0x000fc800078e0004 */
[----:B------:R-:W-:Y:S01]  /*a990*/  FADD.FTZ R107, R51, R50 ;  /* 0x00000032336b7221 */ /* 0x000fe20000010000 */
[----:B------:R-:W1:Y:S04]  /*a9a0*/  LDS.128 R32, [R101+0x200] ;  /* 0x0002000065207984 */ /* 0x000e680000000c00 */
[----:B0-----:R0:W-:Y:S04]  /*a9b0*/  STG.E.128 desc[UR14][R2.64], R28 ;  /* 0x0000001c02007986 */ /* 0x0011e8000c101d0e */
[----:B-1----:R0:W-:Y:S01]  /*a9c0*/  STG.E.128 desc[UR14][R2.64+0x200], R32 ;  /* 0x0002002002007986 */ /* 0x0021e2000c101d0e */
[----:B------:R-:W-:Y:S05]  /*a9d0*/  @P0 BRA `(.L_x_11036) ;  /* 0xffffff5c00fc0947 */ /* 0x000fea000383ffff */
.L_x_10934:
        /* <DEDUP_REMOVED lines=39> */
[----:B0-----:R-:W0:Y:S02]  /*ac50*/  LDS R0, [UR4+0x3188] ;  /* 0x00318804ff007984 */ /* 0x001e240008000800 */
[----:B0-----:R-:W-:-:S05]  /*ac60*/  FADD.FTZ R7, R7, R0 ;  /* 0x0000000007077221 */ /* 0x001fca0000010000 */
[----:B------:R1:W-:Y:S02]  /*ac70*/  REDG.E.ADD.F32.FTZ.RN.STRONG.GPU desc[UR14][R2.64], R7 ;  /* 0x00000007020079a6 */ /* 0x0003e4000c12f30e */
.L_x_11038:
[----:B------:R-:W-:Y:S05]  /*ac80*/  BSYNC.RECONVERGENT B0 ;  /* 0x0000000000007941 */ /* 0x000fea0003800200 */
.L_x_11037:
        /* <DEDUP_REMOVED lines=34> */
.L_x_11040:
[----:B------:R-:W-:Y:S05]  /*aeb0*/  BSYNC.RECONVERGENT B0 ;  /* 0x0000000000007941 */ /* 0x000fea0003800200 */
.L_x_11039:
[----:B------:R-:W-:Y:S05]  /*aec0*/  @P2 EXIT ;  /* 0x000000000000294d */ /* 0x000fea0003800000 */
[----:B------:R-:W2:Y:S01]  /*aed0*/  S2UR UR8, SR_CTAID.Y ;  /* 0x00000000000879c3 */ /* 0x000ea20000002600 */
[----:B------:R-:W0:Y:S01]  /*aee0*/  LDCU.64 UR12, c[0x0][0x4e8] ;  /* 0x00009d00ff0c77ac */ /* 0x000e220008000a00 */
[----:B------:R-:W-:Y:S01]  /*aef0*/  BSSY.RECONVERGENT B0, `(.L_x_11041) ;  /* 0x0000029000007945 */ /* 0x000fe20003800200 */
[----:B------:R-:W-:Y:S01]  /*af00*/  MOV R13, R12 ;  /* 0x0000000c000d7202 */ /* 0x000fe20000000f00 */
[----:B------:R-:W2:Y:S04]  /*af10*/  LDCU.64 UR6, c[0x0][0x4a8] ;  /* 0x00009500ff0677ac */ /* 0x000ea80008000a00 */
[----:B------:R-:W3:Y:S01]  /*af20*/  S2UR UR9, SR_CgaCtaId ;  /* 0x00000000000979c3 */ /* 0x000ee20000008800 */
[----:B------:R-:W4:Y:S01]  /*af30*/  LDCU UR10, c[0x0][0x360] ;  /* 0x00006c00ff0a77ac */ /* 0x000f220008000800 */
[----:B------:R-:W3:Y:S06]  /*af40*/  LDCU.64 UR16, c[0x0][0x530] ;  /* 0x0000a600ff1077ac */ /* 0x000eec0008000a00 */
[----:B------:R-:W4:Y:S01]  /*af50*/  LDC.64 R18, c[0x0][0x4b0] ;  /* 0x00012c00ff127b82 */ /* 0x000f220000000a00 */
[----:B------:R-:W4:Y:S01]  /*af60*/  LDCU.64 UR18, c[0x0][0x4f0] ;  /* 0x00009e00ff1277ac */ /* 0x000f220008000a00 */
[C---:B01----:R-:W-:Y:S01]  /*af70*/  IMAD.WIDE.U32 R6, R109.reuse, UR12, RZ ;  /* 0x0000000c6d067c25 */ /* 0x043fe2000f8e00ff */
[----:B------:R-:W0:Y:S03]  /*af80*/  LDCU.64 UR20, c[0x0][0x540] ;  /* 0x0000a800ff1477ac */ /* 0x000e260008000a00 */
[----:B------:R-:W-:Y:S01]  /*af90*/  IMAD R109, R109, UR13, R7 ;  /* 0x0000000d6d6d7c24 */ /* 0x000fe2000f8e0207 */
[----:B--2---:R-:W-:-:S03]  /*afa0*/  UIMAD.WIDE.U32 UR4, UR8, UR6, URZ ;  /* 0x00000006080472a5 */ /* 0x004fc6000f8e00ff */
[----:B------:R-:W-:Y:S01]  /*afb0*/  UMOV UR6, 0x400 ;  /* 0x0000040000067882 */ /* 0x000fe20000000000 */
[----:B------:R-:W-:Y:S02]  /*afc0*/  UIMAD UR7, UR8, UR7, UR5 ;  /* 0x00000007080772a4 */ /* 0x000fe4000f8e0205 */
[----:B---3--:R-:W-:-:S12]  /*afd0*/  ULEA UR9, UR9, UR6, 0x18 ;  /* 0x0000000609097291 */ /* 0x008fd8000f8ec0ff */
.L_x_11042:
[C---:B------:R-:W-:Y:S01]  /*afe0*/  LEA R0, R13.reuse, UR9, 0x3 ;  /* 0x000000090d007c11 */ /* 0x040fe2000f8e18ff */
[----:B------:R-:W-:Y:S01]  /*aff0*/  UMOV UR6, UR4 ;  /* 0x0000000400067c82 */ /* 0x000fe20008000000 */
[----:B-1----:R-:W-:Y:S01]  /*b000*/  SHF.R.S32.HI R5, RZ, 0x1f, R13 ;  /* 0x0000001fff057819 */ /* 0x002fe2000001140d */
[----:B----4-:R-:W-:Y:S01]  /*b010*/  IMAD.WIDE.U32 R8, R13, R18, UR6 ;  /* 0x000000060d087e25 */ /* 0x010fe2000f8e0012 */
[----:B------:R-:W-:Y:S01]  /*b020*/  MOV R2, R6 ;  /* 0x0000000600027202 */ /* 0x000fe20000000f00 */
[----:B------:R-:W1:Y:S01]  /*b030*/  LDS.64 R14, [R0+0x5be0] ;  /* 0x005be000000e7984 */ /* 0x000e620000000a00 */
[----:B------:R-:W-:Y:S01]  /*b040*/  MOV R3, R109 ;  /* 0x0000006d00037202 */ /* 0x000fe20000000f00 */
[C---:B------:R-:W-:Y:S02]  /*b050*/  IMAD R4, R5.reuse, R18, RZ ;  /* 0x0000001205047224 */ /* 0x040fe400078e02ff */
[----:B------:R-:W2:Y:S01]  /*b060*/  LDS.64 R16, [R0+0x63e0] ;  /* 0x0063e00000107984 */ /* 0x000ea20000000a00 */
[----:B------:R-:W-:-:S02]  /*b070*/  IMAD R12, R5, UR18, RZ ;  /* 0x00000012050c7c24 */ /* 0x000fc4000f8e02ff */
[----:B------:R-:W-:Y:S01]  /*b080*/  IMAD.WIDE.U32 R10, R13, UR18, R2 ;  /* 0x000000120d0a7c25 */ /* 0x000fe2000f8e0002 */
[----:B------:R-:W-:-:S03]  /*b090*/  LEA R2, P0, R8, UR16, 0x3 ;  /* 0x0000001008027c11 */ /* 0x000fc6000f8018ff */
[C---:B------:R-:W-:Y:S01]  /*b0a0*/  IMAD R3, R13.reuse, R19, R4 ;  /* 0x000000130d037224 */ /* 0x040fe200078e0204 */
[----:B0-----:R-:W-:Y:S01]  /*b0b0*/  LEA R4, P1, R10, UR20, 0x3 ;  /* 0x000000140a047c11 */ /* 0x001fe2000f8218ff */
[C---:B------:R-:W-:Y:S01]  /*b0c0*/  IMAD R5, R13.reuse, UR19, R12 ;  /* 0x000000130d057c24 */ /* 0x040fe2000f8e020c */
[----:B------:R-:W-:Y:S02]  /*b0d0*/  IADD3 R13, PT, PT, R13, UR10, RZ ;  /* 0x0000000a0d0d7c10 */ /* 0x000fe4000fffe0ff */
[----:B------:R-:W-:Y:S02]  /*b0e0*/  IADD3 R3, PT, PT, R9, R3, RZ ;  /* 0x0000000309037210 */ /* 0x000fe40007ffe0ff */
[----:B------:R-:W-:Y:S02]  /*b0f0*/  IADD3 R5, PT, PT, R11, R5, RZ ;  /* 0x000000050b057210 */ /* 0x000fe40007ffe0ff */
[----:B------:R-:W-:Y:S02]  /*b100*/  LEA.HI.X R3, R8, UR17, R3, 0x3, P0 ;  /* 0x0000001108037c11 */ /* 0x000fe400080f1c03 */
[----:B------:R-:W-:-:S02]  /*b110*/  ISETP.GE.AND P0, PT, R13, UR11, PT ;  /* 0x0000000b0d007c0c */ /* 0x000fc4000bf06270 */
[----:B------:R-:W-:Y:S01]  /*b120*/  LEA.HI.X R5, R10, UR21, R5, 0x3, P1 ;  /* 0x000000150a057c11 */ /* 0x000fe200088f1c05 */
[----:B-1----:R1:W-:Y:S04]  /*b130*/  REDG.E.ADD.F32.FTZ.RN.STRONG.GPU desc[UR14][R2.64], R14 ;  /* 0x0000000e020079a6 */ /* 0x0023e8000c12f30e */
[----:B------:R1:W-:Y:S04]  /*b140*/  REDG.E.ADD.F32.FTZ.RN.STRONG.GPU desc[UR14][R2.64+0x4], R15 ;  /* 0x0000040f020079a6 */ /* 0x0003e8000c12f30e */
[----:B--2---:R1:W-:Y:S04]  /*b150*/  REDG.E.ADD.F32.FTZ.RN.STRONG.GPU desc[UR14][R4.64], R16 ;  /* 0x00000010040079a6 */ /* 0x0043e8000c12f30e */
[----:B------:R1:W-:Y:S01]  /*b160*/  REDG.E.ADD.F32.FTZ.RN.STRONG.GPU desc[UR14][R4.64+0x4], R17 ;  /* 0x00000411040079a6 */ /* 0x0003e2000c12f30e */
[----:B------:R-:W-:Y:S05]  /*b170*/  @!P0 BRA `(.L_x_11042) ;  /* 0xfffffffc00988947 */ /* 0x000fea000383ffff */
[----:B------:R-:W-:Y:S05]  /*b180*/  BSYNC.RECONVERGENT B0 ;  /* 0x0000000000007941 */ /* 0x000fea0003800200 */
.L_x_11041:
[----:B------:R-:W-:Y:S05]  /*b190*/  EXIT ;  /* 0x000000000000794d */ /* 0x000fea0003800000 */
.L_x_10941:
[----:B------:R-:W-:Y:S01]  /*b1a0*/  MOV R235, R69 ;  /* 0x0000004500eb7202 */ /* 0x000fe20000000f00 */
[----:B------:R-:W-:Y:S01]  /*b1b0*/  HFMA2 R237, -RZ, RZ, 0, 5.9604644775390625e-08 ;  /* 0x00000001ffed7431 */ /* 0x000fe200000001ff */
[----:B------:R-:W-:Y:S02]  /*b1c0*/  MOV R242, RZ ;  /* 0x000000ff00f27202 */ /* 0x000fe40000000f00 */
[----:B------:R-:W-:-:S07]  /*b1d0*/  MOV R236, 0xffffffff ;  /* 0xffffffff00ec7802 */ /* 0x000fce0000000f00 */
[----:B0-2--5:R-:W-:Y:S05]  /*b1e0*/  WARPSYNC.COLLECTIVE R236, `(.L_x_11043) ;  /* 0x00000000ec087348 */ /* 0x025fea0003c00000 */
[----:B------:R1:W3:Y:S02]  /*b1f0*/  SHFL.UP P6, R238, R235, R237, R242 ;  /* 0x040000edebee7389 */ /* 0x0002e400000c00f2 */
[----:B0123-5:R-:W-:Y:S05]  /*b200*/  ENDCOLLECTIVE ;  /* 0x000000000000791b */ /* 0x02ffea0003800000 */
.L_x_11043:
[----:B------:R-:W-:Y:S02]  /*b210*/  MOV R235, R229 ;  /* 0x000000e500eb7202 */ /* 0x000fe40000000f00 */
[----:B------:R-:W-:-:S07]  /*b220*/  MOV R68, R238 ;  /* 0x000000ee00447202 */ /* 0x000fce0000000f00 */
[----:B------:R-:W-:Y:S05]  /*b230*/  WARPSYNC.COLLECTIVE R236, `(.L_x_11044) ;  /* 0x00000000ec087348 */ /* 0x000fea0003c00000 */
[----:B------:R0:W1:Y:S02]  /*b240*/  SHFL.UP P6, R238, R235, R237, R242 ;  /* 0x040000edebee7389 */ /* 0x00006400000c00f2 */
[----:B01----:R-:W-:Y:S05]  /*b250*/  ENDCOLLECTIVE ;  /* 0x000000000000791b */ /* 0x003fea0003800000 */
.L_x_11044:
[----:B------:R-:W-:Y:S02]  /*b260*/  MOV R235, R231 ;  /* 0x000000e700eb7202 */ /* 0x000fe40000000f00 */
[----:B------:R-:W-:-:S07]  /*b270*/  MOV R70, R238 ;  /* 0x000000ee00467202 */ /* 0x000fce0000000f00 */
[----:B------:R-:W-:Y:S05]  /*b280*/  WARPSYNC.COLLECTIVE R236, `(.L_x_11045) ;  /* 0x00000000ec087348 */ /* 0x000fea0003c00000 */
[----:B------:R0:W1:Y:S02]  /*b290*/  SHFL.UP P6, R238, R235, R237, R242 ;  /* 0x040000edebee7389 */ /* 0x00006400000c00f2 */
[----:B01----:R-:W-:Y:S05]  /*b2a0*/  ENDCOLLECTIVE ;  /* 0x000000000000791b */ /* 0x003fea0003800000 */
.L_x_11045:
[----:B------:R-:W-:Y:S02]  /*b2b0*/  MOV R235, R232 ;  /* 0x000000e800eb7202 */ /* 0x000fe40000000f00 */
[----:B------:R-:W-:-:S07]  /*b2c0*/  MOV R234, R238 ;  /* 0x000000ee00ea7202 */ /* 0x000fce0000000f00 */
[----:B------:R-:W-:Y:S05]  /*b2d0*/  WARPSYNC.COLLECTIVE R236, `(.L_x_11046) ;  /* 0x00000000ec087348 */ /* 0x000fea0003c00000 */
[----:B------:R0:W1:Y:S02]  /*b2e0*/  SHFL.UP P6, R238, R235, R237, R242 ;  /* 0x040000edebee7389 */ /* 0x00006400000c00f2 */
[----:B01----:R-:W-:Y:S05]  /*b2f0*/  ENDCOLLECTIVE ;  /* 0x000000000000791b */ /* 0x003fea0003800000 */
.L_x_11046:
        /* <DEDUP_REMOVED lines=15> */
.L_x_11047:
[----:B------:R-:W-:Y:S02]  /*b3f0*/  MOV R235, R229 ;  /* 0x000000e500eb7202 */ /* 0x000fe40000000f00 */
[----:B------:R-:W-:-:S07]  /*b400*/  MOV R68, R238 ;  /* 0x000000ee00447202 */ /* 0x000fce0000000f00 */
[----:B------:R-:W-:Y:S05]  /*b410*/  WARPSYNC.COLLECTIVE R236, `(.L_x_11048) ;  /* 0x00000000ec087348 */ /* 0x000fea0003c00000 */
[----:B------:R0:W1:Y:S02]  /*b420*/  SHFL.UP P6, R238, R235, R237, R242 ;  /* 0x040000edebee7389 */ /* 0x00006400000c00f2 */
[----:B01----:R-:W-:Y:S05]  /*b430*/  ENDCOLLECTIVE ;  /* 0x000000000000791b */ /* 0x003fea0003800000 */
.L_x_11048:
[----:B------:R-:W-:Y:S02]  /*b440*/  MOV R235, R231 ;  /* 0x000000e700eb7202 */ /* 0x000fe40000000f00 */
[----:B------:R-:W-:-:S07]  /*b450*/  MOV R70, R238 ;  /* 0x000000ee00467202 */ /* 0x000fce0000000f00 */
[----:B------:R-:W-:Y:S05]  /*b460*/  WARPSYNC.COLLECTIVE R236, `(.L_x_11049) ;  /* 0x00000000ec087348 */ /* 0x000fea0003c00000 */
[----:B------:R0:W1:Y:S02]  /*b470*/  SHFL.UP P6, R238, R235, R237, R242 ;  /* 0x040000edebee7389 */ /* 0x00006400000c00f2 */
[----:B01----:R-:W-:Y:S05]  /*b480*/  ENDCOLLECTIVE ;  /* 0x000000000000791b */ /* 0x003fea0003800000 */
.L_x_11049:
[----:B------:R-:W-:Y:S02]  /*b490*/  MOV R235, R232 ;  /* 0x000000e800eb7202 */ /* 0x000fe40000000f00 */
[----:B------:R-:W-:-:S07]  /*b4a0*/  MOV R234, R238 ;  /* 0x000000ee00ea7202 */ /* 0x000fce0000000f00 */
[----:B------:R-:W-:Y:S05]  /*b4b0*/  WARPSYNC.COLLECTIVE R236, `(.L_x_11050) ;  /* 0x00000000ec087348 */ /* 0x000fea0003c00000 */
[----:B------:R0:W1:Y:S02]  /*b4c0*/  SHFL.UP P6, R238, R235, R237, R242 ;  /* 0x040000edebee7389 */ /* 0x00006400000c00f2 */
[----:B01----:R-:W-:Y:S05]  /*b4d0*/  ENDCOLLECTIVE ;  /* 0x000000000000791b */ /* 0x003fea0003800000 */
.L_x_11050:
        /* <DEDUP_REMOVED lines=15> */
.L_x_11051:
[----:B------:R-:W-:Y:S02]  /*b5d0*/  MOV R235, R229 ;  /* 0x000000e500eb7202 */ /* 0x000fe40000000f00 */
[----:B------:R-:W-:-:S07]  /*b5e0*/  MOV R68, R238 ;  /* 0x000000ee00447202 */ /* 0x000fce0000000f00 */
[----:B------:R-:W-:Y:S05]  /*b5f0*/  WARPSYNC.COLLECTIVE R236, `(.L_x_11052) ;  /* 0x00000000ec087348 */ /* 0x000fea0003c00000 */
[----:B------:R0:W1:Y:S02]  /*b600*/  SHFL.UP P6, R238, R235, R237, R242 ;  /* 0x040000edebee7389 */ /* 0x00006400000c00f2 */
[----:B01----:R-:W-:Y:S05]  /*b610*/  ENDCOLLECTIVE ;  /* 0x000000000000791b */ /* 0x003fea0003800000 */
.L_x_11052:
[----:B------:R-:W-:Y:S02]  /*b620*/  MOV R235, R231 ;  /* 0x000000e700eb7202 */ /* 0x000fe40000000f00 */
[----:B------:R-:W-:-:S07]  /*b630*/  MOV R70, R238 ;  /* 0x000000ee00467202 */ /* 0x000fce0000000f00 */
[----:B------:R-:W-:Y:S05]  /*b640*/  WARPSYNC.COLLECTIVE R236, `(.L_x_11053) ;  /* 0x00000000ec087348 */ /* 0x000fea0003c00000 */
[----:B------:R0:W1:Y:S02]  /*b650*/  SHFL.UP P6, R238, R235, R237, R242 ;  /* 0x040000edebee7389 */ /* 0x00006400000c00f2 */
[----:B01----:R-:W-:Y:S05]  /*b660*/  ENDCOLLECTIVE ;  /* 0x000000000000791b */ /* 0x003fea0003800000 */
.L_x_11053:
[----:B------:R-:W-:Y:S02]  /*b670*/  MOV R235, R232 ;  /* 0x000000e800eb7202 */ /* 0x000fe40000000f00 */
[----:B------:R-:W-:-:S07]  /*b680*/  MOV R234, R238 ;  /* 0x000000ee00ea7202 */ /* 0x000fce0000000f00 */
[----:B------:R-:W-:Y:S05]  /*b690*/  WARPSYNC.COLLECTIVE R236, `(.L_x_11054) ;  /* 0x00000000ec087348 */ /* 0x000fea0003c00000 */
[----:B------:R0:W1:Y:S02]  /*b6a0*/  SHFL.UP P6, R238, R235, R237, R242 ;  /* 0x040000edebee7389 */ /* 0x00006400000c00f2 */
[----:B01----:R-:W-:Y:S05]  /*b6b0*/  ENDCOLLECTIVE ;  /* 0x000000000000791b */ /* 0x003fea0003800000 */
.L_x_11054:
        /* <DEDUP_REMOVED lines=15> */
.L_x_11055:
[----:B------:R-:W-:Y:S02]  /*b7b0*/  MOV R235, R229 ;  /* 0x000000e500eb7202 */ /* 0x000fe40000000f00 */
[----:B------:R-:W-:-:S07]  /*b7c0*/  MOV R68, R238 ;  /* 0x000000ee00447202 */ /* 0x000fce0000000f00 */
[----:B------:R-:W-:Y:S05]  /*b7d0*/  WARPSYNC.COLLECTIVE R236, `(.L_x_11056) ;  /* 0x00000000ec087348 */ /* 0x000fea0003c00000 */
[----:B------:R0:W1:Y:S02]  /*b7e0*/  SHFL.UP P6, R238, R235, R237, R242 ;  /* 0x040000edebee7389 */ /* 0x00006400000c00f2 */
[----:B01----:R-:W-:Y:S05]  /*b7f0*/  ENDCOLLECTIVE ;  /* 0x000000000000791b */ /* 0x003fea0003800000 */
.L_x_11056:
[----:B------:R-:W-:Y:S02]  /*b800*/  MOV R235, R231 ;  /* 0x000000e700eb7202 */ /* 0x000fe40000000f00 */
[----:B------:R-:W-:-:S07]  /*b810*/  MOV R70, R238 ;  /* 0x000000ee00467202 */ /* 0x000fce0000000f00 */
[----:B------:R-:W-:Y:S05]  /*b820*/  WARPSYNC.COLLECTIVE R236, `(.L_x_11057) ;  /* 0x00000000ec087348 */ /* 0x000fea0003c00000 */
[----:B------:R0:W1:Y:S02]  /*b830*/  SHFL.UP P6, R238, R235, R237, R242 ;  /* 0x040000edebee7389 */ /* 0x00006400000c00f2 */
[----:B01----:R-:W-:Y:S05]  /*b840*/  ENDCOLLECTIVE ;  /* 0x000000000000791b */ /* 0x003fea0003800000 */
.L_x_11057:
[----:B------:R-:W-:Y:S02]  /*b850*/  MOV R235, R232 ;  /* 0x000000e800eb7202 */ /* 0x000fe40000000f00 */
[----:B------:R-:W-:-:S07]  /*b860*/  MOV R234, R238 ;  /* 0x000000ee00ea7202 */ /* 0x000fce0000000f00 */
[----:B------:R-:W-:Y:S05]  /*b870*/  WARPSYNC.COLLECTIVE R236, `(.L_x_11058) ;  /* 0x00000000ec087348 */ /* 0x000fea0003c00000 */
[----:B------:R0:W1:Y:S02]  /*b880*/  SHFL.UP P6, R238, R235, R237, R242 ;  /* 0x040000edebee7389 */ /* 0x00006400000c00f2 */
[----:B01----:R-:W-:Y:S05]  /*b890*/  ENDCOLLECTIVE ;  /* 0x000000000000791b */ /* 0x003fea0003800000 */
.L_x_11058:
        /* <DEDUP_REMOVED lines=15> */
.L_x_11059:
[----:B------:R-:W-:Y:S02]  /*b990*/  MOV R235, R229 ;  /* 0x000000e500eb7202 */ /* 0x000fe40000000f00 */
[----:B------:R-:W-:-:S07]  /*b9a0*/  MOV R68, R238 ;  /* 0x000000ee00447202 */ /* 0x000fce0000000f00 */
[----:B------:R-:W-:Y:S05]  /*b9b0*/  WARPSYNC.COLLECTIVE R236, `(.L_x_11060) ;  /* 0x00000000ec087348 */ /* 0x000fea0003c00000 */
[----:B------:R0:W1:Y:S02]  /*b9c0*/  SHFL.UP P6, R238, R235, R237, R242 ;  /* 0x040000edebee7389 */ /* 0x00006400000c00f2 */
[----:B01----:R-:W-:Y:S05]  /*b9d0*/  ENDCOLLECTIVE ;  /* 0x000000000000791b */ /* 0x003fea0003800000 */
.L_x_11060:
[----:B------:R-:W-:Y:S02]  /*b9e0*/  MOV R235, R231 ;  /* 0x000000e700eb7202 */ /* 0x000fe40000000f00 */
[----:B------:R-:W-:-:S07]  /*b9f0*/  MOV R70, R238 ;  /* 0x000000ee00467202 */ /* 0x000fce0000000f00 */
[----:B------:R-:W-:Y:S05]  /*ba00*/  WARPSYNC.COLLECTIVE R236, `(.L_x_11061) ;  /* 0x00000000ec087348 */ /* 0x000fea0003c00000 */
[----:B------:R0:W1:Y:S02]  /*ba10*/  SHFL.UP P6, R238, R235, R237, R242 ;  /* 0x040000edebee7389 */ /* 0x00006400000c00f2 */
[----:B01----:R-:W-:Y:S05]  /*ba20*/  ENDCOLLECTIVE ;  /* 0x000000000000791b */ /* 0x003fea0003800000 */
.L_x_11061:
[----:B------:R-:W-:Y:S02]  /*ba30*/  MOV R235, R232 ;  /* 0x000000e800eb7202 */ /* 0x000fe40000000f00 */
[----:B------:R-:W-:-:S07]  /*ba40*/  MOV R234, R238 ;  /* 0x000000ee00ea7202 */ /* 0x000fce0000000f00 */
[----:B------:R-:W-:Y:S05]  /*ba50*/  WARPSYNC.COLLECTIVE R236, `(.L_x_11062) ;  /* 0x00000000ec087348 */ /* 0x000fea0003c00000 */
[----:B------:R0:W1:Y:S02]  /*ba60*/  SHFL.UP P6, R238, R235, R237, R242 ;  /* 0x040000edebee7389 */ /* 0x00006400000c00f2 */
[----:B01----:R-:W-:Y:S05]  /*ba70*/  ENDCOLLECTIVE ;  /* 0x000000000000791b */ /* 0x003fea0003800000 */
.L_x_11062:
[----:B------:R-:W-:Y:S05]  /*ba80*/  BRA `(.L_x_11063) ;  /* 0xffffff90003c7947 */ /* 0x000fea000383ffff */
.L_x_10942:
        /* <DEDUP_REMOVED lines=8> */
.L_x_11065:
[----:B------:R-:W-:Y:S05]  /*bb10*/  BSYNC B0 ;  /* 0x0000000000007941 */ /* 0x000fea0003800000 */
.L_x_11064:
[----:B------:R-:W-:Y:S05]  /*bb20*/  BRA `(.L_x_11066) ;  /* 0xffffff9000487947 */ /* 0x000fea000383ffff */
.L_x_10943:
        /* <DEDUP_REMOVED lines=8> */
.L_x_11068:
[----:B------:R-:W-:Y:S05]  /*bbb0*/  BSYNC B0 ;  /* 0x0000000000007941 */ /* 0x000fea0003800000 */
.L_x_11067:
[----:B------:R-:W-:Y:S05]  /*bbc0*/  BRA `(.L_x_11069) ;  /* 0xffffff9000287947 */ /* 0x000fea000383ffff */
.L_x_10944:
        /* <DEDUP_REMOVED lines=8> */
.L_x_11071:
[----:B------:R-:W-:Y:S05]  /*bc50*/  BSYNC B0 ;  /* 0x0000000000007941 */ /* 0x000fea0003800000 */
.L_x_11070:
[----:B------:R-:W-:Y:S05]  /*bc60*/  BRA `(.L_x_11072) ;  /* 0xffffff9000087947 */ /* 0x000fea000383ffff */
.L_x_10945:
        /* <DEDUP_REMOVED lines=8> */
.L_x_11074:
[----:B------:R-:W-:Y:S05]  /*bcf0*/  BSYNC B0 ;  /* 0x0000000000007941 */ /* 0x000fea0003800000 */
.L_x_11073:
[----:B------:R-:W-:Y:S05]  /*bd00*/  BRA `(.L_x_11075) ;  /* 0xffffff8c00e87947 */ /* 0x000fea000383ffff */
.L_x_10946:
        /* <DEDUP_REMOVED lines=8> */
.L_x_11077:
[----:B------:R-:W-:Y:S05]  /*bd90*/  BSYNC B0 ;  /* 0x0000000000007941 */ /* 0x000fea0003800000 */
.L_x_11076:
        /* <DEDUP_REMOVED lines=10> */
.L_x_11078:
[----:B------:R-:W-:Y:S02]  /*be40*/  MOV R70, 0x1f ;  /* 0x0000001f00467802 */ /* 0x000fe40000000f00 */
[----:B------:R-:W-:Y:S02]  /*be50*/  MOV R235, R231 ;  /* 0x000000e700eb7202 */ /* 0x000fe40000000f00 */
[----:B------:R-:W-:-:S07]  /*be60*/  MOV R229, R238 ;  /* 0x000000ee00e57202 */ /* 0x000fce0000000f00 */
[----:B------:R-:W-:Y:S05]  /*be70*/  WARPSYNC.COLLECTIVE R236, `(.L_x_11079) ;  /* 0x00000000ec087348 */ /* 0x000fea0003c00000 */
[----:B------:R0:W1:Y:S02]  /*be80*/  SHFL.UP P6, R238, R235, R237, R242 ;  /* 0x040000edebee7389 */ /* 0x00006400000c00f2 */
[----:B01----:R-:W-:Y:S05]  /*be90*/  ENDCOLLECTIVE ;  /* 0x000000000000791b */ /* 0x003fea0003800000 */
.L_x_11079:
[----:B------:R-:W-:Y:S02]  /*bea0*/  MOV R235, R232 ;  /* 0x000000e800eb7202 */ /* 0x000fe40000000f00 */
[----:B------:R-:W-:-:S07]  /*beb0*/  MOV R231, R238 ;  /* 0x000000ee00e77202 */ /* 0x000fce0000000f00 */
[----:B------:R-:W-:Y:S05]  /*bec0*/  WARPSYNC.COLLECTIVE R236, `(.L_x_11080) ;  /* 0x00000000ec087348 */ /* 0x000fea0003c00000 */
[----:B------:R0:W1:Y:S02]  /*bed0*/  SHFL.UP P6, R238, R235, R237, R242 ;  /* 0x040000edebee7389 */ /* 0x00006400000c00f2 */
[----:B01----:R-:W-:Y:S05]  /*bee0*/  ENDCOLLECTIVE ;  /* 0x000000000000791b */ /* 0x003fea0003800000 */
.L_x_11080:
[----:B------:R-:W-:Y:S05]  /*bef0*/  WARPSYNC.COLLECTIVE R236, `(.L_x_11081) ;  /* 0x00000000ec087348 */ /* 0x000fea0003c00000 */
[----:B------:R0:W1:Y:S02]  /*bf00*/  SHFL.IDX P3, R68, R233, R71, R70 ;  /* 0x00000047e9447389 */ /* 0x0000640000060046 */
[----:B01----:R-:W-:Y:S05]  /*bf10*/  ENDCOLLECTIVE ;  /* 0x000000000000791b */ /* 0x003fea0003800000 */
.L_x_11081:
[----:B------:R-:W-:Y:S02]  /*bf20*/  MOV R233, R65 ;  /* 0x0000004100e97202 */ /* 0x000fe40000000f00 */
[----:B------:R-:W-:Y:S02]  /*bf30*/  MOV R232, R238 ;  /* 0x000000ee00e87202 */ /* 0x000fe40000000f00 */
[----:B------:R-:W-:-:S07]  /*bf40*/  MOV R64, R68 ;  /* 0x0000004400407202 */ /* 0x000fce0000000f00 */
[----:B------:R-:W-:Y:S05]  /*bf50*/  WARPSYNC.COLLECTIVE R236, `(.L_x_11082) ;  /* 0x00000000ec087348 */ /* 0x000fea0003c00000 */
[----:B------:R0:W1:Y:S02]  /*bf60*/  SHFL.IDX P3, R68, R233, R71, R70 ;  /* 0x00000047e9447389 */ /* 0x0000640000060046 */
[----:B01----:R-:W-:Y:S05]  /*bf70*/  ENDCOLLECTIVE ;  /* 0x000000000000791b */ /* 0x003fea0003800000 */
.L_x_11082:
[----:B------:R-:W-:Y:S02]  /*bf80*/  MOV R233, R66 ;  /* 0x0000004200e97202 */ /* 0x000fe40000000f00 */
[----:B------:R-:W-:-:S07]  /*bf90*/  MOV R234, R68 ;  /* 0x0000004400ea7202 */ /* 0x000fce0000000f00 */
[----:B------:R-:W-:Y:S05]  /*bfa0*/  WARPSYNC.COLLECTIVE R236, `(.L_x_11083) ;  /* 0x00000000ec087348 */ /* 0x000fea0003c00000 */
[----:B------:R0:W1:Y:S02]  /*bfb0*/  SHFL.IDX P3, R68, R233, R71, R70 ;  /* 0x00000047e9447389 */ /* 0x0000640000060046 */
[----:B01----:R-:W-:Y:S05]  /*bfc0*/  ENDCOLLECTIVE ;  /* 0x000000000000791b */ /* 0x003fea0003800000 */
.L_x_11083:
[----:B------:R-:W-:Y:S02]  /*bfd0*/  MOV R233, R67 ;  /* 0x0000004300e97202 */ /* 0x000fe40000000f00 */
[----:B------:R-:W-:-:S07]  /*bfe0*/  MOV R66, R68 ;  /* 0x0000004400427202 */ /* 0x000fce0000000f00 */
[----:B------:R-:W-:Y:S05]  /*bff0*/  WARPSYNC.COLLECTIVE R236, `(.L_x_11084) ;  /* 0x00000000ec087348 */ /* 0x000fea0003c00000 */
[----:B------:R0:W1:Y:S02]  /*c000*/  SHFL.IDX P3, R68, R233, R71, R70 ;  /* 0x00000047e9447389 */ /* 0x0000640000060046 */
[----:B01----:R-:W-:Y:S05]  /*c010*/  ENDCOLLECTIVE ;  /* 0x000000000000791b */ /* 0x003fea0003800000 */
.L_x_11084:
[----:B------:R-:W-:Y:S01]  /*c020*/  MOV R67, R68 ;  /* 0x0000004400437202 */ /* 0x000fe20000000f00 */
[----:B------:R-:W-:Y:S06]  /*c030*/  BRA `(.L_x_11085) ;  /* 0xffffff8c00447947 */ /* 0x000fec000383ffff */
.L_x_10949:
[----:B------:R-:W-:Y:S01]  /*c040*/  MOV R251, R248 ;  /* 0x000000f800fb7202 */ /* 0x000fe20000000f00 */
[----:B------:R-:W-:Y:S01]  /*c050*/  HFMA2 R244, -RZ, RZ, 0, 5.9604644775390625e-08 ;  /* 0x00000001fff47431 */ /* 0x000fe200000001ff */
[----:B------:R-:W-:Y:S02]  /*c060*/  MOV R249, 0x1f ;  /* 0x0000001f00f97802 */ /* 0x000fe40000000f00 */
[----:B------:R-:W-:-:S07]  /*c070*/  MOV R236, 0xffffffff ;  /* 0xffffffff00ec7802 */ /* 0x000fce0000000f00 */
[----:B0-----:R-:W-:Y:S05]  /*c080*/  WARPSYNC.COLLECTIVE R236, `(.L_x_11086) ;  /* 0x00000000ec087348 */ /* 0x001fea0003c00000 */
[----:B------:R1:W2:Y:S02]  /*c090*/  SHFL.DOWN P0, R246, R251, R244, R249 ;  /* 0x080000f4fbf67389 */ /* 0x0002a400000000f9 */
[----:B012---:R-:W-:Y:S05]  /*c0a0*/  ENDCOLLECTIVE ;  /* 0x000000000000791b */ /* 0x007fea0003800000 */
.L_x_11086:
[----:B------:R-:W-:Y:S02]  /*c0b0*/  MOV R251, R245 ;  /* 0x000000f500fb7202 */ /* 0x000fe40000000f00 */
[----:B------:R-:W-:-:S07]  /*c0c0*/  MOV R68, R246 ;  /* 0x000000f600447202 */ /* 0x000fce0000000f00 */
[----:B------:R-:W-:Y:S05]  /*c0d0*/  WARPSYNC.COLLECTIVE R236, `(.L_x_11087) ;  /* 0x00000000ec087348 */ /* 0x000fea0003c00000 */
[----:B------:R0:W1:Y:S02]  /*c0e0*/  SHFL.DOWN P0, R246, R251, R244, R249 ;  /* 0x080000f4fbf67389 */ /* 0x00006400000000f9 */
[----:B01----:R-:W-:Y:S05]  /*c0f0*/  ENDCOLLECTIVE ;  /* 0x000000000000791b */ /* 0x003fea0003800000 */
.L_x_11087:
[----:B------:R-:W-:Y:S02]  /*c100*/  MOV R251, R75 ;  /* 0x0000004b00fb7202 */ /* 0x000fe40000000f00 */
[----:B------:R-:W-:-:S07]  /*c110*/  MOV R70, R246 ;  /* 0x000000f600467202 */ /* 0x000fce0000000f00 */
[----:B------:R-:W-:Y:S05]  /*c120*/  WARPSYNC.COLLECTIVE R236, `(.L_x_11088) ;  /* 0x00000000ec087348 */ /* 0x000fea0003c00000 */
[----:B------:R0:W1:Y:S02]  /*c130*/  SHFL.DOWN P0, R246, R251, R244, R249 ;  /* 0x080000f4fbf67389 */ /* 0x00006400000000f9 */
[----:B01----:R-:W-:Y:S05]  /*c140*/  ENDCOLLECTIVE ;  /* 0x000000000000791b */ /* 0x003fea0003800000 */
.L_x_11088:
[----:B------:R-:W-:Y:S02]  /*c150*/  MOV R251, R69 ;  /* 0x0000004500fb7202 */ /* 0x000fe40000000f00 */
[----:B------:R-:W-:-:S07]  /*c160*/  MOV R71, R246 ;  /* 0x000000f600477202 */ /* 0x000fce0000000f00 */
[----:B------:R-:W-:Y:S05]  /*c170*/  WARPSYNC.COLLECTIVE R236, `(.L_x_11089) ;  /* 0x00000000ec087348 */ /* 0x000fea0003c00000 */
[----:B------:R0:W1:Y:S02]  /*c180*/  SHFL.DOWN P0, R246, R251, R244, R249 ;  /* 0x080000f4fbf67389 */ /* 0x00006400000000f9 */
[----:B01----:R-:W-:Y:S05]  /*c190*/  ENDCOLLECTIVE ;  /* 0x000000000000791b */ /* 0x003fea0003800000 */
.L_x_11089:
[----:B------:R-:W-:Y:S05]  /*c1a0*/  BRA `(.L_x_11090) ;  /* 0xffffff9c00c87947 */ /* 0x000fea000383ffff */
.L_x_10952:
        /* <DEDUP_REMOVED lines=8> */
.L_x_11092:
[----:B------:R-:W-:Y:S05]  /*c230*/  BSYNC B1 ;  /* 0x0000000000017941 */ /* 0x000fea0003800000 */
.L_x_11091:
        /* <DEDUP_REMOVED lines=8> */
.L_x_11093:
[----:B------:R-:W-:Y:S02]  /*c2c0*/  MOV R251, R75 ;  /* 0x0000004b00fb7202 */ /* 0x000fe40000000f00 */
[----:B------:R-:W-:-:S07]  /*c2d0*/  MOV R70, R246 ;  /* 0x000000f600467202 */ /* 0x000fce0000000f00 */
[----:B------:R-:W-:Y:S05]  /*c2e0*/  WARPSYNC.COLLECTIVE R236, `(.L_x_11094) ;  /* 0x00000000ec087348 */ /* 0x000fea0003c00000 */
[----:B------:R0:W1:Y:S02]  /*c2f0*/  SHFL.DOWN P0, R246, R251, R244, R249 ;  /* 0x080000f4fbf67389 */ /* 0x00006400000000f9 */
[----:B01----:R-:W-:Y:S05]  /*c300*/  ENDCOLLECTIVE ;  /* 0x000000000000791b */ /* 0x003fea0003800000 */
.L_x_11094:
[----:B------:R-:W-:Y:S02]  /*c310*/  MOV R251, R69 ;  /* 0x0000004500fb7202 */ /* 0x000fe40000000f00 */
[----:B------:R-:W-:-:S07]  /*c320*/  MOV R71, R246 ;  /* 0x000000f600477202 */ /* 0x000fce0000000f00 */
[----:B------:R-:W-:Y:S05]  /*c330*/  WARPSYNC.COLLECTIVE R236, `(.L_x_11095) ;  /* 0x00000000ec087348 */ /* 0x000fea0003c00000 */
[----:B------:R0:W1:Y:S02]  /*c340*/  SHFL.DOWN P0, R246, R251, R244, R249 ;  /* 0x080000f4fbf67389 */ /* 0x00006400000000f9 */
[----:B01----:R-:W-:Y:S05]  /*c350*/  ENDCOLLECTIVE ;  /* 0x000000000000791b */ /* 0x003fea0003800000 */
.L_x_11095:
[----:B------:R-:W-:Y:S05]  /*c360*/  BRA `(.L_x_11096) ;  /* 0xffffff9c00a87947 */ /* 0x000fea000383ffff */
.L_x_10955:
        /* <DEDUP_REMOVED lines=8> */
.L_x_11098:
[----:B------:R-:W-:Y:S05]  /*c3f0*/  BSYNC B1 ;  /* 0x0000000000017941 */ /* 0x000fea0003800000 */
.L_x_11097:
        /* <DEDUP_REMOVED lines=8> */
.L_x_11099:
[----:B------:R-:W-:Y:S02]  /*c480*/  MOV R251, R75 ;  /* 0x0000004b00fb7202 */ /* 0x000fe40000000f00 */
[----:B------:R-:W-:-:S07]  /*c490*/  MOV R70, R246 ;  /* 0x000000f600467202 */ /* 0x000fce0000000f00 */
[----:B------:R-:W-:Y:S05]  /*c4a0*/  WARPSYNC.COLLECTIVE R236, `(.L_x_11100) ;  /* 0x00000000ec087348 */ /* 0x000fea0003c00000 */
[----:B------:R0:W1:Y:S02]  /*c4b0*/  SHFL.DOWN P0, R246, R251, R244, R249 ;  /* 0x080000f4fbf67389 */ /* 0x00006400000000f9 */
[----:B01----:R-:W-:Y:S05]  /*c4c0*/  ENDCOLLECTIVE ;  /* 0x000000000000791b */ /* 0x003fea0003800000 */
.L_x_11100:
[----:B------:R-:W-:Y:S02]  /*c4d0*/  MOV R251, R69 ;  /* 0x0000004500fb7202 */ /* 0x000fe40000000f00 */
[----:B------:R-:W-:-:S07]  /*c4e0*/  MOV R71, R246 ;  /* 0x000000f600477202 */ /* 0x000fce0000000f00 */
[----:B------:R-:W-:Y:S05]  /*c4f0*/  WARPSYNC.COLLECTIVE R236, `(.L_x_11101) ;  /* 0x00000000ec087348 */ /* 0x000fea0003c00000 */
[----:B------:R0:W1:Y:S02]  /*c500*/  SHFL.DOWN P0, R246, R251, R244, R249 ;  /* 0x080000f4fbf67389 */ /* 0x00006400000000f9 */
[----:B01----:R-:W-:Y:S05]  /*c510*/  ENDCOLLECTIVE ;  /* 0x000000000000791b */ /* 0x003fea0003800000 */
.L_x_11101:
[----:B------:R-:W-:Y:S05]  /*c520*/  BRA `(.L_x_11102) ;  /* 0xffffff9c00887947 */ /* 0x000fea000383ffff */
.L_x_10958:
        /* <DEDUP_REMOVED lines=8> */
.L_x_11104:
[----:B------:R-:W-:Y:S05]  /*c5b0*/  BSYNC B1 ;  /* 0x0000000000017941 */ /* 0x000fea0003800000 */
.L_x_11103:
        /* <DEDUP_REMOVED lines=8> */
.L_x_11105:
[----:B------:R-:W-:Y:S02]  /*c640*/  MOV R251, R75 ;  /* 0x0000004b00fb7202 */ /* 0x000fe40000000f00 */
[----:B------:R-:W-:-:S07]  /*c650*/  MOV R70, R246 ;  /* 0x000000f600467202 */ /* 0x000fce0000000f00 */
[----:B------:R-:W-:Y:S05]  /*c660*/  WARPSYNC.COLLECTIVE R236, `(.L_x_11106) ;  /* 0x00000000ec087348 */ /* 0x000fea0003c00000 */
[----:B------:R0:W1:Y:S02]  /*c670*/  SHFL.DOWN P0, R246, R251, R244, R249 ;  /* 0x080000f4fbf67389 */ /* 0x00006400000000f9 */
[----:B01----:R-:W-:Y:S05]  /*c680*/  ENDCOLLECTIVE ;  /* 0x000000000000791b */ /* 0x003fea0003800000 */
.L_x_11106:
[----:B------:R-:W-:Y:S02]  /*c690*/  MOV R251, R69 ;  /* 0x0000004500fb7202 */ /* 0x000fe40000000f00 */
[----:B------:R-:W-:-:S07]  /*c6a0*/  MOV R71, R246 ;  /* 0x000000f600477202 */ /* 0x000fce0000000f00 */
[----:B------:R-:W-:Y:S05]  /*c6b0*/  WARPSYNC.COLLECTIVE R236, `(.L_x_11107) ;  /* 0x00000000ec087348 */ /* 0x000fea0003c00000 */
[----:B------:R0:W1:Y:S02]  /*c6c0*/  SHFL.DOWN P0, R246, R251, R244, R249 ;  /* 0x080000f4fbf67389 */ /* 0x00006400000000f9 */
[----:B01----:R-:W-:Y:S05]  /*c6d0*/  ENDCOLLECTIVE ;  /* 0x000000000000791b */ /* 0x003fea0003800000 */
.L_x_11107:
[----:B------:R-:W-:Y:S05]  /*c6e0*/  BRA `(.L_x_11108) ;  /* 0xffffff9c00687947 */ /* 0x000fea000383ffff */
.L_x_10961:
        /* <DEDUP_REMOVED lines=8> */
.L_x_11110:
[----:B------:R-:W-:Y:S05]  /*c770*/  BSYNC B1 ;  /* 0x0000000000017941 */ /* 0x000fea0003800000 */
.L_x_11109:
        /* <DEDUP_REMOVED lines=8> */
.L_x_11111:
[----:B------:R-:W-:Y:S02]  /*c800*/  MOV R251, R75 ;  /* 0x0000004b00fb7202 */ /* 0x000fe40000000f00 */
[----:B------:R-:W-:-:S07]  /*c810*/  MOV R70, R246 ;  /* 0x000000f600467202 */ /* 0x000fce0000000f00 */
[----:B------:R-:W-:Y:S05]  /*c820*/  WARPSYNC.COLLECTIVE R236, `(.L_x_11112) ;  /* 0x00000000ec087348 */ /* 0x000fea0003c00000 */
[----:B------:R0:W1:Y:S02]  /*c830*/  SHFL.DOWN P0, R246, R251, R244, R249 ;  /* 0x080000f4fbf67389 */ /* 0x00006400000000f9 */
[----:B01----:R-:W-:Y:S05]  /*c840*/  ENDCOLLECTIVE ;  /* 0x000000000000791b */ /* 0x003fea0003800000 */
.L_x_11112:
[----:B------:R-:W-:Y:S02]  /*c850*/  MOV R251, R69 ;  /* 0x0000004500fb7202 */ /* 0x000fe40000000f00 */
[----:B------:R-:W-:-:S07]  /*c860*/  MOV R71, R246 ;  /* 0x000000f600477202 */ /* 0x000fce0000000f00 */
[----:B------:R-:W-:Y:S05]  /*c870*/  WARPSYNC.COLLECTIVE R236, `(.L_x_11113) ;  /* 0x00000000ec087348 */ /* 0x000fea0003c00000 */
[----:B------:R0:W1:Y:S02]  /*c880*/  SHFL.DOWN P0, R246, R251, R244, R249 ;  /* 0x080000f4fbf67389 */ /* 0x00006400000000f9 */
[----:B01----:R-:W-:Y:S05]  /*c890*/  ENDCOLLECTIVE ;  /* 0x000000000000791b */ /* 0x003fea0003800000 */
.L_x_11113:
[----:B------:R-:W-:Y:S05]  /*c8a0*/  BRA `(.L_x_11114) ;  /* 0xffffff9c00487947 */ /* 0x000fea000383ffff */
.L_x_10964:
        /* <DEDUP_REMOVED lines=8> */
.L_x_11116:
[----:B------:R-:W-:Y:S05]  /*c930*/  BSYNC B1 ;  /* 0x0000000000017941 */ /* 0x000fea0003800000 */
.L_x_11115:
        /* <DEDUP_REMOVED lines=10> */
.L_x_11117:
[----:B------:R-:W-:Y:S02]  /*c9e0*/  MOV R249, 0x1f ;  /* 0x0000001f00f97802 */ /* 0x000fe40000000f00 */
[----:B------:R-:W-:Y:S02]  /*c9f0*/  MOV R233, R75 ;  /* 0x0000004b00e97202 */ /* 0x000fe40000000f00 */
[----:B------:R-:W-:-:S07]  /*ca00*/  MOV R241, R68 ;  /* 0x0000004400f17202 */ /* 0x000fce0000000f00 */
[----:B------:R-:W-:Y:S05]  /*ca10*/  WARPSYNC.COLLECTIVE R236, `(.L_x_11118) ;  /* 0x00000000ec087348 */ /* 0x000fea0003c00000 */
[----:B------:R0:W1:Y:S02]  /*ca20*/  SHFL.IDX P3, R68, R233, R71, R70 ;  /* 0x00000047e9447389 */ /* 0x0000640000060046 */
[----:B01----:R-:W-:Y:S05]  /*ca30*/  ENDCOLLECTIVE ;  /* 0x000000000000791b */ /* 0x003fea0003800000 */
.L_x_11118:
[-C--:B------:R-:W-:Y:S01]  /*ca40*/  FMUL.FTZ R73, R67, R241.reuse ;  /* 0x000000f143497220 */ /* 0x080fe20000410000 */
[----:B------:R-:W-:-:S04]  /*ca50*/  FMUL.FTZ R242, R64, R241 ;  /* 0x000000f140f27220 */ /* 0x000fc80000410000 */
[C---:B------:R-:W-:Y:S01]  /*ca60*/  FFMA.FTZ R242, R65.reuse, R243, R242 ;  /* 0x000000f341f27223 */ /* 0x040fe200000100f2 */
[----:B------:R-:W-:Y:S02]  /*ca70*/  MOV R233, R69 ;  /* 0x0000004500e97202 */ /* 0x000fe40000000f00 */
[----:B------:R-:W-:Y:S01]  /*ca80*/  MOV R239, R68 ;  /* 0x0000004400ef7202 */ /* 0x000fe20000000f00 */
[----:B------:R-:W-:Y:S01]  /*ca90*/  FFMA.FTZ R68, R66, R243, -R73 ;  /* 0x000000f342447223 */ /* 0x000fe20000010849 */
[----:B------:R-:W-:-:S03]  /*caa0*/  FMUL.FTZ R73, R65, R241 ;  /* 0x000000f141497220 */ /* 0x000fc60000410000 */
[----:B------:R-:W-:Y:S01]  /*cab0*/  FADD.FTZ R239, R239, R68 ;  /* 0x00000044efef7221 */ /* 0x000fe20000010000 */
[----:B------:R-:W-:Y:S01]  /*cac0*/  FMUL.FTZ R68, R66, R241 ;  /* 0x000000f142447220 */ /* 0x000fe20000410000 */
[----:B------:R-:W-:-:S03]  /*cad0*/  FFMA.FTZ R241, R64, R243, -R73 ;  /* 0x000000f340f17223 */ /* 0x000fc60000010849 */
[----:B------:R-:W-:-:S07]  /*cae0*/  FFMA.FTZ R243, R67, R243, R68 ;  /* 0x000000f343f37223 */ /* 0x000fce0000010044 */
[----:B------:R-:W-:Y:S05]  /*caf0*/  WARPSYNC.COLLECTIVE R236, `(.L_x_11119) ;  /* 0x00000000ec087348 */ /* 0x000fea0003c00000 */
[----:B------:R0:W1:Y:S02]  /*cb00*/  SHFL.IDX P3, R68, R233, R71, R70 ;  /* 0x00000047e9447389 */ /* 0x0000640000060046 */
[----:B01----:R-:W-:Y:S05]  /*cb10*/  ENDCOLLECTIVE ;  /* 0x000000000000791b */ /* 0x003fea0003800000 */
.L_x_11119:
[----:B------:R-:W-:Y:S05]  /*cb20*/  WARPSYNC.COLLECTIVE R236, `(.L_x_11120) ;  /* 0x00000000ec087348 */ /* 0x000fea0003c00000 */
[----:B------:R0:W1:Y:S02]  /*cb30*/  SHFL.DOWN P0, R246, R251, R244, R249 ;  /* 0x080000f4fbf67389 */ /* 0x00006400000000f9 */
[----:B01----:R-:W-:Y:S05]  /*cb40*/  ENDCOLLECTIVE ;  /* 0x000000000000791b */ /* 0x003fea0003800000 */
.L_x_11120:
[----:B------:R-:W-:Y:S02]  /*cb50*/  MOV R233, R64 ;  /* 0x0000004000e97202 */ /* 0x000fe40000000f00 */
[----:B------:R-:W-:Y:S01]  /*cb60*/  MOV R251, R245 ;  /* 0x000000f500fb7202 */ /* 0x000fe20000000f00 */
[----:B------:R-:W-:Y:S01]  /*cb70*/  FADD.FTZ R243, R68, R243 ;  /* 0x000000f344f37221 */ /* 0x000fe20000010000 */
[----:B------:R-:W-:-:S07]  /*cb80*/  MOV R72, R246 ;  /* 0x000000f600487202 */ /* 0x000fce0000000f00 */
[----:B------:R-:W-:Y:S05]  /*cb90*/  WARPSYNC.COLLECTIVE R236, `(.L_x_11121) ;  /* 0x00000000ec087348 */ /* 0x000fea0003c00000 */
[----:B------:R0:W1:Y:S02]  /*cba0*/  SHFL.DOWN P0, R246, R251, R244, R249 ;  /* 0x080000f4fbf67389 */ /* 0x00006400000000f9 */
[----:B01----:R-:W-:Y:S05]  /*cbb0*/  ENDCOLLECTIVE ;  /* 0x000000000000791b */ /* 0x003fea0003800000 */
.L_x_11121:
[----:B------:R-:W-:Y:S02]  /*cbc0*/  MOV R251, R75 ;  /* 0x0000004b00fb7202 */ /* 0x000fe40000000f00 */
[----:B------:R-:W-:-:S07]  /*cbd0*/  MOV R73, R246 ;  /* 0x000000f600497202 */ /* 0x000fce0000000f00 */
[----:B------:R-:W-:Y:S05]  /*cbe0*/  WARPSYNC.COLLECTIVE R236, `(.L_x_11122) ;  /* 0x00000000ec087348 */ /* 0x000fea0003c00000 */
[----:B------:R0:W1:Y:S02]  /*cbf0*/  SHFL.DOWN P0, R246, R251, R244, R249 ;  /* 0x080000f4fbf67389 */ /* 0x00006400000000f9 */
[----:B01----:R-:W-:Y:S05]  /*cc00*/  ENDCOLLECTIVE ;  /* 0x000000000000791b */ /* 0x003fea0003800000 */
.L_x_11122:
[----:B------:R-:W-:Y:S02]  /*cc10*/  MOV R251, R69 ;  /* 0x0000004500fb7202 */ /* 0x000fe40000000f00 */
[----:B------:R-:W-:-:S07]  /*cc20*/  MOV R74, R246 ;  /* 0x000000f6004a7202 */ /* 0x000fce0000000f00 */
[----:B------:R-:W-:Y:S05]  /*cc30*/  WARPSYNC.COLLECTIVE R236, `(.L_x_11123) ;  /* 0x00000000ec087348 */ /* 0x000fea0003c00000 */
[----:B------:R0:W1:Y:S02]  /*cc40*/  SHFL.DOWN P0, R246, R251, R244, R249 ;  /* 0x080000f4fbf67389 */ /* 0x00006400000000f9 */
[----:B01----:R-:W-:Y:S05]  /*cc50*/  ENDCOLLECTIVE ;  /* 0x000000000000791b */ /* 0x003fea0003800000 */
.L_x_11123:
[----:B------:R-:W-:Y:S05]  /*cc60*/  WARPSYNC.COLLECTIVE R236, `(.L_x_11124) ;  /* 0x00000000ec087348 */ /* 0x000fea0003c00000 */
[----:B------:R0:W1:Y:S02]  /*cc70*/  SHFL.IDX P3, R68, R233, R71, R70 ;  /* 0x00000047e9447389 */ /* 0x0000640000060046 */
[----:B01----:R-:W-:Y:S05]  /*cc80*/  ENDCOLLECTIVE ;  /* 0x000000000000791b */ /* 0x003fea0003800000 */
.L_x_11124:
[----:B------:R-:W-:Y:S02]  /*cc90*/  MOV R233, R65 ;  /* 0x0000004100e97202 */ /* 0x000fe40000000f00 */
[----:B------:R-:W-:-:S07]  /*cca0*/  MOV R247, R68 ;  /* 0x0000004400f77202 */ /* 0x000fce0000000f00 */
[----:B------:R-:W-:Y:S05]  /*ccb0*/  WARPSYNC.COLLECTIVE R236, `(.L_x_11125) ;  /* 0x00000000ec087348 */ /* 0x000fea0003c00000 */
[----:B------:R0:W1:Y:S02]  /*ccc0*/  SHFL.IDX P3, R68, R233, R71, R70 ;  /* 0x00000047e9447389 */ /* 0x0000640000060046 */
[----:B01----:R-:W-:Y:S05]  /*ccd0*/  ENDCOLLECTIVE ;  /* 0x000000000000791b */ /* 0x003fea0003800000 */
.L_x_11125:
[----:B------:R-:W-:Y:S02]  /*cce0*/  MOV R233, R66 ;  /* 0x0000004200e97202 */ /* 0x000fe40000000f00 */
[----:B------:R-:W-:-:S07]  /*ccf0*/  MOV R244, R68 ;  /* 0x0000004400f47202 */ /* 0x000fce0000000f00 */
[----:B------:R-:W-:Y:S05]  /*cd00*/  WARPSYNC.COLLECTIVE R236, `(.L_x_11126) ;  /* 0x00000000ec087348 */ /* 0x000fea0003c00000 */
[----:B------:R0:W1:Y:S02]  /*cd10*/  SHFL.IDX P3, R68, R233, R71, R70 ;  /* 0x00000047e9447389 */ /* 0x0000640000060046 */
[----:B01----:R-:W-:Y:S05]  /*cd20*/  ENDCOLLECTIVE ;  /* 0x000000000000791b */ /* 0x003fea0003800000 */
.L_x_11126:
[----:B------:R-:W-:Y:S02]  /*cd30*/  MOV R69, R244 ;  /* 0x000000f400457202 */ /* 0x000fe40000000f00 */
[----:B------:R-:W-:Y:S02]  /*cd40*/  MOV R233, R67 ;  /* 0x0000004300e97202 */ /* 0x000fe40000000f00 */
[----:B------:R-:W-:-:S07]  /*cd50*/  MOV R249, R68 ;  /* 0x0000004400f97202 */ /* 0x000fce0000000f00 */
[----:B------:R-:W-:Y:S05]  /*cd60*/  WARPSYNC.COLLECTIVE R236, `(.L_x_11127) ;  /* 0x00000000ec087348 */ /* 0x000fea0003c00000 */
[----:B------:R0:W1:Y:S02]  /*cd70*/  SHFL.IDX P3, R68, R233, R71, R70 ;  /* 0x00000047e9447389 */ /* 0x0000640000060046 */
[----:B01----:R-:W-:Y:S05]  /*cd80*/  ENDCOLLECTIVE ;  /* 0x000000000000791b */ /* 0x003fea0003800000 */
.L_x_11127:
[----:B------:R-:W-:Y:S02]  /*cd90*/  MOV R250, R68 ;  /* 0x0000004400fa7202 */ /* 0x000fe40000000f00 */
[----:B------:R-:W-:Y:S01]  /*cda0*/  MOV R68, R247 ;  /* 0x000000f700447202 */ /* 0x000fe20000000f00 */
[----:B------:R-:W-:Y:S06]  /*cdb0*/  BRA `(.L_x_11128) ;  /* 0xffffff9800a47947 */ /* 0x000fec000383ffff */
.L_x_11129:
        /* <DEDUP_REMOVED lines=12> */
.L_x_18720:


//--------------------- .text._Z25selective_scan_bwd_kernelI32Selective_Scan_bwd_kernel_traitsILi64ELi16ELb1ELb1ELb0ELb1ELb0EN3c104HalfENS1_7complexIfEEEEv12SSMParamsBwd --------------------------
	.section	.text._Z25selective_scan_bwd_kernelI32Selective_Scan_bwd_kernel_traitsILi64ELi16ELb1ELb1ELb0ELb1ELb0EN3c104HalfENS1_7complexIfEEEEv12SSMParamsBwd,"ax",@progbits
	.align	128
        .global         _Z25selective_scan_bwd_kernelI32Selective_Scan_bwd_kernel_traitsILi64ELi16ELb1ELb1ELb0ELb1ELb0EN3c104HalfENS1_7complexIfEEEEv12SSMParamsBwd
        .type           _Z25selective_scan_bwd_kernelI32Selective_Scan_bwd_kernel_traitsILi64ELi16ELb1ELb1ELb0ELb1ELb0EN3c104HalfENS1_7complexIfEEEEv12SSMParamsBwd,@function
        .size           _Z25selective_scan_bwd_kernelI32Selective_Scan_bwd_kernel_traitsILi64ELi16ELb1ELb1ELb0ELb1ELb0EN3c104HalfENS1_7complexIfEEEEv12SSMParamsBwd,(.L_x_18721 - _Z25selective_scan_bwd_kernelI32Selective_Scan_bwd_kernel_traitsILi64ELi16ELb1ELb1ELb0ELb1ELb0EN3c104HalfENS1_7complexIfEEEEv12SSMParamsBwd)
        .other          _Z25selective_scan_bwd_kernelI32Selective_Scan_bwd_kernel_traitsILi64ELi16ELb1ELb1ELb0ELb1ELb0EN3c104HalfENS1_7complexIfEEEEv12SSMParamsBwd,@"STO_CUDA_ENTRY STV_DEFAULT"
_Z25selective_scan_bwd_kernelI32Selective_Scan_bwd_kernel_traitsILi64ELi16ELb1ELb1ELb0ELb1ELb0EN3c104HalfENS1_7complexIfEEEEv12SSMParamsBwd:
.text._Z25selective_scan_bwd_kernelI32Selective_Scan_bwd_kernel_traitsILi64ELi16ELb1ELb1ELb0ELb1ELb0EN3c104HalfENS1_7complexIfEEEEv12SSMParamsBwd:
        /* <DEDUP_REMOVED lines=12> */
[----:B------:R-:W5:Y:S01]  /*00c0*/  S2UR UR9, SR_CTAID.X ;  /* 0x00000000000979c3 */ /* 0x000f620000002500 */
[----:B------:R-:W0:Y:S02]  /*00d0*/  LDCU UR32, c[0x0][0x394] ;  /* 0x00007280ff2077ac */ /* 0x000e240008000800 */
[----:B------:R-:W-:Y:S02]  /*00e0*/  PLOP3.LUT P3, PT, PT, PT, UP0, 0x80, 0x8 ;  /* 0x000000000008781c */ /* 0x000fe40003f6f008 */
[----:B------:R-:W-:Y:S01]  /*00f0*/  PLOP3.LUT P4, PT, PT, PT, UP1, 0x80, 0x8 ;  /* 0x000000000008781c */ /* 0x000fe20003f8f018 */
[----:B------:R-:W2:Y:S02]  /*0100*/  LDCU.64 UR24, c[0x0][0x498] ;  /* 0x00009300ff1877ac */ /* 0x000ea40008000a00 */
[----:B-1----:R-:W-:Y:S01]  /*0110*/  @UP0 ULEA UR4, UP2, UR8, UR4, 0x2 ;  /* 0x0000000408040291 */ /* 0x002fe2000f8410ff */
[----:B------:R-:W1:Y:S03]  /*0120*/  LDCU.64 UR34, c[0x0][0x480] ;  /* 0x00009000ff2277ac */ /* 0x000e660008000a00 */
[----:B------:R-:W-:-:S02]  /*0130*/  @UP0 ULEA.HI.X UR5, UR8, UR5, URZ, 0x2, UP2 ;  /* 0x0000000508050291 */ /* 0x000fc400090f14ff */
[----:B------:R-:W-:Y:S01]  /*0140*/  MOV R2, UR4 ;  /* 0x0000000400027c02 */ /* 0x000fe20008000f00 */
[----:B------:R-:W-:Y:S01]  /*0150*/  @UP1 ULEA UR6, UP0, UR8, UR6, 0x2 ;  /* 0x0000000608061291 */ /* 0x000fe2000f8010ff */
[----:B------:R-:W1:Y:S02]  /*0160*/  LDCU.64 UR30, c[0x0][0x4c0] ;  /* 0x00009800ff1e77ac */ /* 0x000e640008000a00 */
[----:B------:R-:W-:Y:S01]  /*0170*/  MOV R3, UR5 ;  /* 0x0000000500037c02 */ /* 0x000fe20008000f00 */
[----:B------:R-:W-:Y:S02]  /*0180*/  @UP1 ULEA.HI.X UR7, UR8, UR7, URZ, 0x2, UP0 ;  /* 0x0000000708071291 */ /* 0x000fe400080f14ff */
[----:B------:R-:W-:Y:S01]  /*0190*/  MOV R4, UR6 ;  /* 0x0000000600047c02 */ /* 0x000fe20008000f00 */
[----:B------:R-:W1:Y:S01]  /*01a0*/  LDCU.64 UR26, c[0x0][0x4a0] ;  /* 0x00009400ff1a77ac */ /* 0x000e620008000a00 */
[----:B---3--:R3:W2:Y:S02]  /*01b0*/  @P3 LDG.E R8, desc[UR20][R2.64] ;  /* 0x0000001402083981 */ /* 0x0086a4000c1e1900 */
[----:B------:R-:W-:Y:S01]  /*01c0*/  MOV R5, UR7 ;  /* 0x0000000700057c02 */ /* 0x000fe20008000f00 */
[----:B------:R-:W1:Y:S04]  /*01d0*/  LDCU.64 UR28, c[0x0][0x4b8] ;  /* 0x00009700ff1c77ac */ /* 0x000e680008000a00 */
[----:B------:R1:W2:Y:S01]  /*01e0*/  @P4 LDG.E R4, desc[UR20][R4.64] ;  /* 0x0000001404044981 */ /* 0x0002a2000c1e1900 */
[----:B----4-:R-:W-:-:S04]  /*01f0*/  IABS R9, R10 ;  /* 0x0000000a00097213 */ /* 0x010fc80000000000 */
[----:B------:R-:W4:Y:S08]  /*0200*/  I2F.RP R0, R9 ;  /* 0x0000000900007306 */ /* 0x000f300000209400 */
[----:B----4-:R-:W4:Y:S02]  /*0210*/  MUFU.RCP R0, R0 ;  /* 0x0000000000007308 */ /* 0x010f240000001000 */
[----:B----4-:R-:W-:-:S06]  /*0220*/  IADD3 R6, PT, PT, R0, 0xffffffe, RZ ;  /* 0x0ffffffe00067810 */ /* 0x010fcc0007ffe0ff */
[----:B------:R4:W0:Y:S01]  /*0230*/  F2I.FTZ.U32.TRUNC.NTZ R7, R6 ;  /* 0x0000000600077305 */ /* 0x000822000021f000 */
[----:B---3--:R-:W-:Y:S01]  /*0240*/  MOV R2, UR8 ;  /* 0x0000000800027c02 */ /* 0x008fe20008000f00 */
[----:B----4-:R-:W-:Y:S01]  /*0250*/  HFMA2 R6, -RZ, RZ, 0, 0 ;  /* 0x00000000ff067431 */ /* 0x010fe200000001ff */
[----:B0-----:R-:W-:-:S05]  /*0260*/  IADD3 R12, PT, PT, RZ, -R7, RZ ;  /* 0x80000007ff0c7210 */ /* 0x001fca0007ffe0ff */
[----:B------:R-:W-:Y:S01]  /*0270*/  IMAD R3, R12, R9, RZ ;  /* 0x000000090c037224 */ /* 0x000fe200078e02ff */
[----:B------:R-:W-:Y:S01]  /*0280*/  IABS R0, R2 ;  /* 0x0000000200007213 */ /* 0x000fe20000000000 */
[----:B-----5:R-:W-:Y:S01]  /*0290*/  UIMAD.WIDE.U32 UR4, UR9, UR12, URZ ;  /* 0x0000000c090472a5 */ /* 0x020fe2000f8e00ff */
[----:B------:R-:W0:Y:S01]  /*02a0*/  LDC.64 R12, c[0x0][0x3c8] ;  /* 0x0000f200ff0c7b82 */ /* 0x000e220000000a00 */
[----:B------:R-:W-:-:S06]  /*02b0*/  IMAD.HI.U32 R7, R7, R3, R6 ;  /* 0x0000000307077227 */ /* 0x000fcc00078e0006 */
[----:B------:R-:W-:-:S05]  /*02c0*/  IMAD.HI.U32 R7, R7, R0, RZ ;  /* 0x0000000007077227 */ /* 0x000fca00078e00ff */
[----:B------:R-:W-:-:S05]  /*02d0*/  IADD3 R2, PT, PT, -R7, RZ, RZ ;  /* 0x000000ff07027210 */ /* 0x000fca0007ffe1ff */
[----:B------:R-:W-:-:S05]  /*02e0*/  IMAD R0, R9, R2, R0 ;  /* 0x0000000209007224 */ /* 0x000fca00078e0200 */
[----:B------:R-:W-:Y:S01]  /*02f0*/  ISETP.GT.U32.AND P1, PT, R9, R0, PT ;  /* 0x000000000900720c */ /* 0x000fe20003f24070 */
[----:B------:R-:W-:Y:S02]  /*0300*/  UIMAD.WIDE.U32 UR6, UR9, UR16, URZ ;  /* 0x00000010090672a5 */ /* 0x000fe4000f8e00ff */
[----:B------:R-:W-:Y:S02]  /*0310*/  UIMAD UR5, UR9, UR13, UR5 ;  /* 0x0000000d090572a4 */ /* 0x000fe4000f8e0205 */
[----:B------:R-:W-:Y:S02]  /*0320*/  UIMAD UR7, UR9, UR17, UR7 ;  /* 0x00000011090772a4 */ /* 0x000fe4000f8e0207 */
[----:B------:R-:W-:-:S06]  /*0330*/  UIMAD.WIDE.U32 UR10, UR8, UR14, UR4 ;  /* 0x0000000e080a72a5 */ /* 0x000fcc000f8e0004 */
[-C--:B------:R-:W-:Y:S01]  /*0340*/  @!P1 IADD3 R0, PT, PT, R0, -R9.reuse, RZ ;  /* 0x8000000900009210 */ /* 0x080fe20007ffe0ff */
[----:B------:R-:W-:Y:S02]  /*0350*/  UIMAD.WIDE.U32 UR12, UR8, UR18, UR6 ;  /* 0x00000012080c72a5 */ /* 0x000fe4000f8e0006 */
[----:B------:R-:W3:Y:S01]  /*0360*/  LDCU.128 UR4, c[0x0][0x460] ;  /* 0x00008c00ff0477ac */ /* 0x000ee20008000c00 */
[----:B------:R-:W-:Y:S02]  /*0370*/  ISETP.GE.U32.AND P0, PT, R0, R9, PT ;  /* 0x000000090000720c */ /* 0x000fe40003f06070 */
[----:B------:R-:W-:Y:S02]  /*0380*/  LOP3.LUT R0, R10, UR8, RZ, 0x3c, !PT ;  /* 0x000000080a007c12 */ /* 0x000fe4000f8e3cff */
[----:B------:R-:W-:Y:S02]  /*0390*/  @!P1 IADD3 R7, PT, PT, R7, 0x1, RZ ;  /* 0x0000000107079810 */ /* 0x000fe40007ffe0ff */
[----:B------:R-:W-:-:S02]  /*03a0*/  ISETP.GE.AND P2, PT, R0, RZ, PT ;  /* 0x000000ff0000720c */ /* 0x000fc40003f46270 */
[----:B------:R-:W-:Y:S01]  /*03b0*/  ISETP.NE.AND P1, PT, R10, RZ, PT ;  /* 0x000000ff0a00720c */ /* 0x000fe20003f25270 */
[----:B------:R-:W-:Y:S02]  /*03c0*/  UIMAD UR18, UR8, UR19, UR13 ;  /* 0x00000013081272a4 */ /* 0x000fe4000f8e020d */
[----:B------:R-:W-:Y:S02]  /*03d0*/  ULEA UR13, UR32, 0xfffffc00, 0xa ;  /* 0xfffffc00200d7891 */ /* 0x000fe4000f8e50ff */
[----:B------:R-:W-:Y:S01]  /*03e0*/  @P0 IADD3 R7, PT, PT, R7, 0x1, RZ ;  /* 0x0000000107070810 */ /* 0x000fe20007ffe0ff */
[----:B------:R-:W-:Y:S02]  /*03f0*/  UIMAD UR22, UR8, UR15, UR11 ;  /* 0x0000000f081672a4 */ /* 0x000fe4000f8e020b */
[----:B------:R-:W-:Y:S02]  /*0400*/  UIADD3 UR19, UP0, UPT, UR13, UR10, URZ ;  /* 0x0000000a0d137290 */ /* 0x000fe4000ff1e0ff */
[----:B------:R-:W-:Y:S01]  /*0410*/  USHF.R.S32.HI UR14, URZ, 0x1f, UR13 ;  /* 0x0000001fff0e7899 */ /* 0x000fe2000801140d */
[----:B------:R-:W-:Y:S01]  /*0420*/  @!P2 IADD3 R7, PT, PT, -R7, RZ, RZ ;  /* 0x000000ff0707a210 */ /* 0x000fe20007ffe1ff */
[----:B------:R-:W-:Y:S01]  /*0430*/  UIADD3 UR11, UP2, UPT, UR13, UR12, URZ ;  /* 0x0000000c0d0b7290 */ /* 0x000fe2000ff5e0ff */
[----:B------:R-:W-:Y:S01]  /*0440*/  @!P1 LOP3.LUT R7, RZ, R10, RZ, 0x33, !PT ;  /* 0x0000000aff079212 */ /* 0x000fe200078e33ff */
[----:B---3--:R-:W-:Y:S01]  /*0450*/  ULEA UR15, UP1, UR19, UR4, 0x1 ;  /* 0x00000004130f7291 */ /* 0x008fe2000f8208ff */
[----:B------:R-:W3:Y:S01]  /*0460*/  LDC.64 R10, c[0x0][0x3b0] ;  /* 0x0000ec00ff0a7b82 */ /* 0x000ee20000000a00 */
[----:B------:R-:W-:Y:S01]  /*0470*/  ULEA UR10, UP3, UR11, UR6, 0x1 ;  /* 0x000000060b0a7291 */ /* 0x000fe2000f8608ff */
[----:B-1----:R-:W-:Y:S01]  /*0480*/  SHF.R.S32.HI R5, RZ, 0x1f, R7 ;  /* 0x0000001fff057819 */ /* 0x002fe20000011407 */
[----:B------:R-:W-:-:S02]  /*0490*/  UIADD3.X UR4, UPT, UPT, UR14, UR18, URZ, UP2, !UPT ;  /* 0x000000120e047290 */ /* 0x000fc400097fe4ff */
[----:B------:R-:W-:Y:S02]  /*04a0*/  UIADD3.X UR6, UPT, UPT, UR14, UR22, URZ, UP0, !UPT ;  /* 0x000000160e067290 */ /* 0x000fe400087fe4ff */
[----:B------:R-:W-:Y:S01]  /*04b0*/  ULEA.HI.X UR11, UR11, UR7, UR4, 0x1, UP3 ;  /* 0x000000070b0b7291 */ /* 0x000fe200098f0c04 */
[----:B------:R-:W-:Y:S01]  /*04c0*/  R2UR UR7, R5 ;  /* 0x00000000050772ca */ /* 0x000fe200000e0000 */
[----:B------:R-:W-:Y:S01]  /*04d0*/  ULEA.HI.X UR19, UR19, UR5, UR6, 0x1, UP1 ;  /* 0x0000000513137291 */ /* 0x000fe200088f0c06 */
[C---:B------:R-:W-:Y:S01]  /*04e0*/  R2UR UR22, R7.reuse ;  /* 0x00000000071672ca */ /* 0x040fe200000e0000 */
[----:B--2---:R-:W-:Y:S01]  /*04f0*/  UIMAD.WIDE.U32 UR16, UR9, UR24, URZ ;  /* 0x00000018091072a5 */ /* 0x004fe2000f8e00ff */
[----:B------:R-:W-:Y:S01]  /*0500*/  R2UR UR6, R7 ;  /* 0x00000000070672ca */ /* 0x000fe200000e0000 */
[----:B------:R-:W-:-:S04]  /*0510*/  UISETP.NE.U32.AND UP0, UPT, UR34, URZ, UPT ;  /* 0x000000ff2200728c */ /* 0x000fc8000bf05070 */
[----:B------:R-:W-:Y:S01]  /*0520*/  UISETP.NE.AND.EX UP0, UPT, UR35, URZ, UPT, UP0 ;  /* 0x000000ff2300728c */ /* 0x000fe2000bf05300 */
[----:B------:R-:W-:-:S03]  /*0530*/  UMOV UR4, UR16 ;  /* 0x0000001000047c82 */ /* 0x000fc60008000000 */
[----:B------:R-:W-:-:S04]  /*0540*/  UIMAD UR16, UR7, UR30, URZ ;  /* 0x0000001e071072a4 */ /* 0x000fc8000f8e02ff */
[----:B------:R-:W-:Y:S02]  /*0550*/  UIMAD.WIDE.U32 UR6, UR6, UR30, URZ ;  /* 0x0000001e060672a5 */ /* 0x000fe4000f8e00ff */
[----:B------:R-:W-:Y:S01]  /*0560*/  UIMAD UR16, UR22, UR31, UR16 ;  /* 0x0000001f161072a4 */ /* 0x000fe2000f8e0210 */
[----:B------:R-:W1:Y:S01]  /*0570*/  LDCU.64 UR30, c[0x0][0x528] ;  /* 0x0000a500ff1e77ac */ /* 0x000e620008000a00 */
[----:B---3--:R-:W-:Y:S01]  /*0580*/  IMAD.WIDE.U32 R2, R10, UR9, RZ ;  /* 0x000000090a027c25 */ /* 0x008fe2000f8e00ff */
[----:B------:R-:W-:-:S03]  /*0590*/  UIMAD UR5, UR9, UR25, UR17 ;  /* 0x00000019090572a4 */ /* 0x000fc6000f8e0211 */
[----:B------:R-:W-:Y:S01]  /*05a0*/  IMAD R3, R11, UR9, R3 ;  /* 0x000000090b037c24 */ /* 0x000fe2000f8e0203 */
[----:B------:R-:W2:Y:S01]  /*05b0*/  @UP0 LDCU UR23, c[0x0][0x384] ;  /* 0x00007080ff1707ac */ /* 0x000ea20008000800 */
[-C--:B0-----:R-:W-:Y:S01]  /*05c0*/  IMAD R0, R5, R12.reuse, RZ ;  /* 0x0000000c05007224 */ /* 0x081fe200078e02ff */
[----:B------:R-:W0:Y:S01]  /*05d0*/  LDC.64 R10, c[0x0][0x448] ;  /* 0x00011200ff0a7b82 */ /* 0x000e220000000a00 */
[----:B------:R-:W3:Y:S01]  /*05e0*/  LDCU.64 UR24, c[0x0][0x538] ;  /* 0x0000a700ff1877ac */ /* 0x000ee20008000a00 */
[----:B------:R-:W-:Y:S01]  /*05f0*/  IMAD.WIDE.U32 R2, R7, R12, R2 ;  /* 0x0000000c07027225 */ /* 0x000fe200078e0002 */
[----:B------:R-:W-:-:S03]  /*0600*/  UIMAD.WIDE.U32 UR4, UR8, UR26, UR4 ;  /* 0x0000001a080472a5 */ /* 0x000fc6000f8e0004 */
[----:B------:R-:W-:Y:S01]  /*0610*/  IMAD R7, R7, R13, R0 ;  /* 0x0000000d07077224 */ /* 0x000fe200078e0200 */
[----:B------:R-:W-:Y:S02]  /*0620*/  USHF.R.U32.HI UR17, URZ, 0x1, UR29 ;  /* 0x00000001ff117899 */ /* 0x000fe4000801161d */
[----:B------:R-:W-:Y:S02]  /*0630*/  UIMAD UR18, UR8, UR27, UR5 ;  /* 0x0000001b081272a4 */ /* 0x000fe4000f8e0205 */
[----:B------:R-:W-:Y:S01]  /*0640*/  ULEA UR5, UR32, 0xfffff800, 0xb ;  /* 0xfffff80020057891 */ /* 0x000fe2000f8e58ff */
[----:B------:R-:W4:Y:S01]  /*0650*/  @UP0 LDCU UR26, c[0x0][0x38c] ;  /* 0x00007180ff1a07ac */ /* 0x000f220008000800 */
[----:B------:R-:W-:Y:S01]  /*0660*/  IADD3 R7, PT, PT, R3, R7, RZ ;  /* 0x0000000703077210 */ /* 0x000fe20007ffe0ff */
[----:B------:R-:W-:Y:S02]  /*0670*/  UIADD3 UR4, UP1, UPT, UR13, UR4, URZ ;  /* 0x000000040d047290 */ /* 0x000fe4000ff3e0ff */
[----:B------:R-:W-:-:S02]  /*0680*/  USHF.R.U64 UR12, UR28, 0x1, UR29 ;  /* 0x000000011c0c7899 */ /* 0x000fc4000800121d */
[----:B------:R-:W-:Y:S01]  /*0690*/  UIMAD UR22, UR17, UR9, URZ ;  /* 0x00000009111672a4 */ /* 0x000fe2000f8e02ff */
[----:B------:R-:W5:Y:S01]  /*06a0*/  @UP0 LDCU.64 UR28, c[0x0][0x480] ;  /* 0x00009000ff1c07ac */ /* 0x000f620008000a00 */
[----:B------:R-:W-:Y:S01]  /*06b0*/  IADD3 R2, P0, PT, R2, UR5, RZ ;  /* 0x0000000502027c10 */ /* 0x000fe2000ff1e0ff */
[----:B------:R-:W-:Y:S02]  /*06c0*/  UIADD3 UR7, UPT, UPT, UR7, UR16, URZ ;  /* 0x0000001007077290 */ /* 0x000fe4000fffe0ff */
[----:B------:R-:W-:Y:S02]  /*06d0*/  UIADD3.X UR18, UPT, UPT, UR14, UR18, URZ, UP1, !UPT ;  /* 0x000000120e127290 */ /* 0x000fe40008ffe4ff */
[----:B-1----:R-:W-:Y:S01]  /*06e0*/  ULEA UR17, UP1, UR4, UR30, 0x1 ;  /* 0x0000001e04117291 */ /* 0x002fe2000f8208ff */
[----:B------:R-:W-:Y:S01]  /*06f0*/  R2UR UR14, R7 ;  /* 0x00000000070e72ca */ /* 0x000fe200000e0000 */
[----:B------:R-:W-:Y:S02]  /*0700*/  UIMAD.WIDE.U32 UR12, UR9, UR12, UR6 ;  /* 0x0000000c090c72a5 */ /* 0x000fe4000f8e0006 */
[----:B------:R-:W-:-:S02]  /*0710*/  ULEA.HI.X UR18, UR4, UR31, UR18, 0x1, UP1 ;  /* 0x0000001f04127291 */ /* 0x000fc400088f0c12 */
[----:B--2---:R-:W-:Y:S02]  /*0720*/  @UP0 UIMAD UR4, UR9, UR23, UR8 ;  /* 0x00000017090402a4 */ /* 0x004fe4000f8e0208 */
[----:B---3--:R-:W-:Y:S02]  /*0730*/  ULEA UR9, UP1, UR12, UR24, 0x3 ;  /* 0x000000180c097291 */ /* 0x008fe4000f8218ff */
[----:B------:R-:W-:Y:S02]  /*0740*/  UIADD3 UR6, UPT, UPT, UR13, UR22, URZ ;  /* 0x000000160d067290 */ /* 0x000fe4000fffe0ff */
[----:B------:R-:W-:Y:S02]  /*0750*/  @UP0 UIMAD UR4, UR4, UR32, URZ ;  /* 0x00000020040402a4 */ /* 0x000fe4000f8e02ff */
[----:B------:R-:W-:Y:S02]  /*0760*/  ULEA.HI.X UR12, UR12, UR25, UR6, 0x3, UP1 ;  /* 0x000000190c0c7291 */ /* 0x000fe400088f1c06 */
[----:B----4-:R-:W-:Y:S01]  /*0770*/  @UP0 UIMAD UR13, UR4, UR26, URZ ;  /* 0x0000001a040d02a4 */ /* 0x010fe2000f8e02ff */
[----:B------:R-:W-:Y:S01]  /*0780*/  VOTEU.ANY UP1, P0 ;  /* 0x0000000000ff7886 */ /* 0x000fe20000020100 */
[----:B------:R-:W-:Y:S01]  /*0790*/  ULEA.HI.X.SX32 UR14, UR5, UR14, 0x1, UP1 ;  /* 0x0000000e050e7291 */ /* 0x000fe200088f0eff */
[----:B------:R-:W-:-:S02]  /*07a0*/  UMOV UR4, URZ ;  /* 0x000000ff00047c82 */ /* 0x000fc40008000000 */
[----:B------:R-:W-:Y:S01]  /*07b0*/  UMOV UR5, URZ ;  /* 0x000000ff00057c82 */ /* 0x000fe20008000000 */
[----:B-----5:R-:W-:Y:S02]  /*07c0*/  @UP0 UIMAD.WIDE UR4, UR13, 0x10, UR28 ;  /* 0x000000100d0408a5 */ /* 0x020fe4000f8e021c */
[----:B------:R-:W-:Y:S01]  /*07d0*/  UISETP.GE.AND UP0, UPT, UR32, 0x1, UPT ;  /* 0x000000012000788c */ /* 0x000fe2000bf06270 */
[----:B------:R-:W-:Y:S01]  /*07e0*/  UMOV UR6, URZ ;  /* 0x000000ff00067c82 */ /* 0x000fe20008000000 */
[----:B------:R-:W-:Y:S01]  /*07f0*/  UMOV UR7, URZ ;  /* 0x000000ff00077c82 */ /* 0x000fe20008000000 */
[----:B0-----:R-:W-:Y:S02]  /*0800*/  LEA R0, P0, R2, R10, 0x1 ;  /* 0x0000000a02007211 */ /* 0x001fe400078008ff */
[----:B------:R-:W-:Y:S02]  /*0810*/  MOV R3, UR14 ;  /* 0x0000000e00037c02 */ /* 0x000fe40008000f00 */
[----:B------:R-:W-:-:S02]  /*0820*/  CS2R R108, SRZ ;  /* 0x00000000006c7805 */ /* 0x000fc4000001ff00 */
[----:B------:R-:W-:Y:S02]  /*0830*/  LEA.HI.X R2, R2, R11, R3, 0x1, P0 ;  /* 0x0000000b02027211 */ /* 0x000fe400000f0c03 */
[----:B------:R-:W-:Y:S02]  /*0840*/  @P3 R2UR UR6, R8 ;  /* 0x00000000080632ca */ /* 0x000fe400000e0000 */
[----:B------:R-:W-:Y:S01]  /*0850*/  @P4 R2UR UR7, R4 ;  /* 0x00000000040742ca */ /* 0x000fe200000e0000 */
[----:B------:R-:W-:-:S14]  /*0860*/  BRA.U !UP0, `(.L_x_11130) ;  /* 0x000000b908287547 */ /* 0x000fdc000b800000 */
[----:B------:R-:W0:Y:S01]  /*0870*/  S2R R107, SR_TID.X ;  /* 0x00000000006b7919 */ /* 0x000e220000002100 */
[----:B------:R-:W1:Y:S01]  /*0880*/  S2UR UR16, SR_CgaCtaId ;  /* 0x00000000001079c3 */ /* 0x000e620000008800 */
[----:B------:R-:W-:Y:S01]  /*0890*/  R2UR UR29, R0 ;  /* 0x00000000001d72ca */ /* 0x000fe200000e0000 */
[----:B------:R-:W-:Y:S01]  /*08a0*/  UMOV UR8, 0x400 ;  /* 0x0000040000087882 */ /* 0x000fe20000000000 */
[----:B------:R-:W-:Y:S02]  /*08b0*/  R2UR UR28, R2 ;  /* 0x00000000021c72ca */ /* 0x000fe400000e0000 */
[----:B------:R-:W-:Y:S01]  /*08c0*/  CS2R R108, SRZ ;  /* 0x00000000006c7805 */ /* 0x000fe2000001ff00 */
[----:B------:R-:W2:Y:S01]  /*08d0*/  LDCU UR13, c[0x0][0x394] ;  /* 0x00007280ff0d77ac */ /* 0x000ea20008000800 */
[----:B------:R-:W-:Y:S01]  /*08e0*/  UMOV UR14, UR19 ;  /* 0x00000013000e7c82 */ /* 0x000fe20008000000 */
[----:B-1----:R-:W-:-:S03]  /*08f0*/  ULEA UR8, UR16, UR8, 0x18 ;  /* 0x0000000810087291 */ /* 0x002fc6000f8ec0ff */
[----:B------:R-:W-:Y:S01]  /*0900*/  UMOV UR16, UR18 ;  /* 0x0000001200107c82 */ /* 0x000fe20008000000 */
[C---:B0-----:R-:W-:Y:S02]  /*0910*/  SHF.L.U32 R0, R107.reuse, 0x1, RZ ;  /* 0x000000016b007819 */ /* 0x041fe400000006ff */
[C---:B------:R-:W-:Y:S02]  /*0920*/  LOP3.LUT R106, R107.reuse, 0x1f, RZ, 0xc0, !PT ;  /* 0x0000001f6b6a7812 */ /* 0x040fe400078ec0ff */
[----:B------:R-:W-:Y:S02]  /*0930*/  LOP3.LUT R0, R0, 0x7c0, RZ, 0xc0, !PT ;  /* 0x000007c000007812 */ /* 0x000fe400078ec0ff */
[----:B------:R-:W-:Y:S02]  /*0940*/  LEA R105, R107, UR8, 0x4 ;  /* 0x000000086b697c11 */ /* 0x000fe4000f8e20ff */
[----:B--2---:R-:W-:-:S07]  /*0950*/  LOP3.LUT R17, R0, 0x1f, R107, 0xf8, !PT ;  /* 0x0000001f00117812 */ /* 0x004fce00078ef86b */
.L_x_11263:
        /* <DEDUP_REMOVED lines=101> */
.L_x_11132:
[----:B------:R-:W-:Y:S05]  /*0fb0*/  BSYNC.RECONVERGENT B0 ;  /* 0x0000000000007941 */ /* 0x000fea0003800200 */
.L_x_11131:
        /* <DEDUP_REMOVED lines=39> */
.L_x_11134:
[----:B------:R-:W-:Y:S05]  /*1230*/  BSYNC.RECONVERGENT B0 ;  /* 0x0000000000007941 */ /* 0x000fea0003800200 */
.L_x_11133:
        /* <DEDUP_REMOVED lines=39> */
.L_x_11136:
[----:B------:R-:W-:Y:S05]  /*14b0*/  BSYNC.RECONVERGENT B0 ;  /* 0x0000000000007941 */ /* 0x000fea0003800200 */
.L_x_11135:
[----:B------:R-:W-:Y:S01]  /*14c0*/  BSSY.RECONVERGENT B0, `(.L_x_11137) ;  /* 0x0000027000007945 */ /* 0x000fe20003800200 */
[--C-:B------:R-:W-:Y:S01]  /*14d0*/  HADD2.F32 R68, -RZ, R18.reuse.H0_H0 ;  /* 0x20000012ff447230 */ /* 0x100fe20000004100 */
[----:B------:R-:W-:Y:S01]  /*14e0*/  FSETP.GTU.FTZ.AND P2, PT, R76, 20, PT ;  /* 0x41a000004c00780b */ /* 0x000fe20003f5c000 */
[----:B------:R-:W-:Y:S02]  /*14f0*/  HADD2.F32 R73, -RZ, R17.H1_H1 ;  /* 0x30000011ff497230 */ /* 0x000fe40000004100 */
[----:B------:R-:W-:Y:S01]  /*1500*/  FADD.FTZ R77, R16, UR7 ;  /* 0x00000007104d7e21 */ /* 0x000fe20008010000 */
        /* <DEDUP_REMOVED lines=34> */
.L_x_11138:
[----:B------:R-:W-:Y:S05]  /*1730*/  BSYNC.RECONVERGENT B0 ;  /* 0x0000000000007941 */ /* 0x000fea0003800200 */
.L_x_11137:
[----:B------:R-:W-:Y:S01]  /*1740*/  BSSY.RECONVERGENT B0, `(.L_x_11139) ;  /* 0x000002a000007945 */ /* 0x000fe20003800200 */
[--C-:B0-----:R-:W-:Y:S01]  /*1750*/  HADD2.F32 R13, -RZ, R8.reuse.H0_H0 ;  /* 0x20000008ff0d7230 */ /* 0x101fe20000004100 */
[----:B------:R-:W-:Y:S01]  /*1760*/  FSETP.GTU.FTZ.AND P3, PT, R77, 20, PT ;  /* 0x41a000004d00780b */ /* 0x000fe20003f7c000 */
[----:B--2---:R-:W-:Y:S02]  /*1770*/  HADD2.F32 R37, -RZ, R8.H1_H1 ;  /* 0x30000008ff257230 */ /* 0x004fe40000004100 */
        /* <DEDUP_REMOVED lines=38> */
.L_x_11140:
[----:B------:R-:W-:Y:S05]  /*19e0*/  BSYNC.RECONVERGENT B0 ;  /* 0x0000000000007941 */ /* 0x000fea0003800200 */
.L_x_11139:
[----:B------:R-:W-:Y:S01]  /*19f0*/  BSSY.RECONVERGENT B0, `(.L_x_11141) ;  /* 0x000002c000007945 */ /* 0x000fe20003800200 */
[--C-:B-1----:R-:W-:Y:S02]  /*1a00*/  HADD2.F32 R14, -RZ, R4.reuse.H0_H0 ;  /* 0x20000004ff0e7230 */ /* 0x102fe40000004100 */
[----:B------:R-:W-:Y:S02]  /*1a10*/  HFMA2 R75, -RZ, RZ, 0, 0 ;  /* 0x00000000ff4b7431 */ /* 0x000fe400000001ff */
[----:B------:R-:W-:Y:S01]  /*1a20*/  HADD2.F32 R17, -RZ, R4.H1_H1 ;  /* 0x30000004ff117230 */ /* 0x000fe20000004100 */
[----:B------:R-:W-:Y:S01]  /*1a30*/  FSETP.GTU.FTZ.AND P4, PT, R74, 20, PT ;  /* 0x41a000004a00780b */ /* 0x000fe20003f9c000 */
[--C-:B------:R-:W-:Y:S02]  /*1a40*/  HADD2.F32 R12, -RZ, R5.reuse.H0_H0 ;  /* 0x20000005ff0c7230 */ /* 0x100fe40000004100 */
[----:B------:R-:W-:Y:S01]  /*1a50*/  FADD.FTZ R73, R73, UR7 ;  /* 0x0000000749497e21 */ /* 0x000fe20008010000 */
[----:B------:R-:W-:-:S02]  /*1a60*/  HADD2.F32 R15, -RZ, R5.H1_H1 ;  /* 0x30000005ff0f7230 */ /* 0x000fc40000004100 */
[----:B------:R-:W-:Y:S01]  /*1a70*/  FFMA.FTZ R108, R13, R101, R108 ;  /* 0x000000650d6c7223 */ /* 0x000fe2000001006c */
[--C-:B------:R-:W-:Y:S02]  /*1a80*/  HADD2.F32 R4, -RZ, R7.reuse.H0_H0 ;  /* 0x20000007ff047230 */ /* 0x100fe40000004100 */
[--C-:B------:R-:W-:Y:S02]  /*1a90*/  HADD2.F32 R10, -RZ, R6.reuse.H0_H0 ;  /* 0x20000006ff0a7230 */ /* 0x100fe40000004100 */
[----:B------:R-:W-:Y:S02]  /*1aa0*/  HADD2.F32 R5, -RZ, R6.H1_H1 ;  /* 0x30000006ff057230 */ /* 0x000fe40000004100 */
        /* <DEDUP_REMOVED lines=32> */
.L_x_11142:
[----:B------:R-:W-:Y:S05]  /*1cb0*/  BSYNC.RECONVERGENT B0 ;  /* 0x0000000000007941 */ /* 0x000fea0003800200 */
.L_x_11141:
        /* <DEDUP_REMOVED lines=38> */
.L_x_11144:
[----:B------:R-:W-:Y:S05]  /*1f20*/  BSYNC.RECONVERGENT B0 ;  /* 0x0000000000007941 */ /* 0x000fea0003800200 */
.L_x_11143:
[----:B------:R-:W-:Y:S01]  /*1f30*/  FFMA.FTZ R19, R9, R98, R20 ;  /* 0x0000006209137223 */ /* 0x000fe20000010014 */
[----:B------:R-:W-:Y:S01]  /*1f40*/  BSSY.RECONVERGENT B0, `(.L_x_11145) ;  /* 0x0000025000007945 */ /* 0x000fe20003800200 */
[----:B------:R-:W-:Y:S02]  /*1f50*/  HFMA2 R69, -RZ, RZ, 0, 0 ;  /* 0x00000000ff457431 */ /* 0x000fe400000001ff */
[----:B------:R-:W-:Y:S01]  /*1f60*/  FADD.FTZ R65, R18, UR7 ;  /* 0x0000000712417e21 */ /* 0x000fe20008010000 */
[----:B------:R-:W-:Y:S02]  /*1f70*/  FSETP.GTU.FTZ.AND P0, PT, R68, 20, PT ;  /* 0x41a000004400780b */ /* 0x000fe40003f1c000 */
[----:B------:R-:W-:Y:S01]  /*1f80*/  CS2R R66, SRZ ;  /* 0x0000000000427805 */ /* 0x000fe2000001ff00 */
[----:B------:R-:W-:Y:S01]  /*1f90*/  FFMA.FTZ R18, R8, R97, R19 ;  /* 0x0000006108127223 */ /* 0x000fe20000010013 */
[----:B------:R-:W-:Y:S09]  /*1fa0*/  @P1 BRA `(.L_x_11146) ;  /* 0x0000000000781947 */ /* 0x000ff20003800000 */
        /* <DEDUP_REMOVED lines=30> */
.L_x_11146:
[----:B------:R-:W-:Y:S05]  /*2190*/  BSYNC.RECONVERGENT B0 ;  /* 0x0000000000007941 */ /* 0x000fea0003800200 */
.L_x_11145:
        /* <DEDUP_REMOVED lines=38> */
.L_x_11148:
[----:B------:R-:W-:Y:S05]  /*2400*/  BSYNC.RECONVERGENT B0 ;  /* 0x0000000000007941 */ /* 0x000fea0003800200 */
.L_x_11147:
[----:B------:R-:W-:Y:S01]  /*2410*/  FFMA.FTZ R19, R11, R88, R18 ;  /* 0x000000580b137223 */ /* 0x000fe20000010012 */
[----:B------:R-:W-:Y:S01]  /*2420*/  BSSY.RECONVERGENT B0, `(.L_x_11149) ;  /* 0x0000025000007945 */ /* 0x000fe20003800200 */
[----:B------:R-:W-:Y:S01]  /*2430*/  HFMA2 R61, -RZ, RZ, 0, 0 ;  /* 0x00000000ff3d7431 */ /* 0x000fe200000001ff */
[----:B------:R-:W-:Y:S02]  /*2440*/  FSETP.GTU.FTZ.AND P2, PT, R60, 20, PT ;  /* 0x41a000003c00780b */ /* 0x000fe40003f5c000 */
[----:B------:R-:W-:Y:S01]  /*2450*/  CS2R R58, SRZ ;  /* 0x00000000003a7805 */ /* 0x000fe2000001ff00 */
        /* <DEDUP_REMOVED lines=33> */
.L_x_11150:
[----:B------:R-:W-:Y:S05]  /*2670*/  BSYNC.RECONVERGENT B0 ;  /* 0x0000000000007941 */ /* 0x000fea0003800200 */
.L_x_11149:
        /* <DEDUP_REMOVED lines=38> */
.L_x_11152:
[----:B------:R-:W-:Y:S05]  /*28e0*/  BSYNC.RECONVERGENT B0 ;  /* 0x0000000000007941 */ /* 0x000fea0003800200 */
.L_x_11151:
        /* <DEDUP_REMOVED lines=32> */
.L_x_11154:
[----:B------:R-:W-:Y:S05]  /*2af0*/  BSYNC.RECONVERGENT B0 ;  /* 0x0000000000007941 */ /* 0x000fea0003800200 */
.L_x_11153:
        /* <DEDUP_REMOVED lines=32> */
.L_x_11156:
[----:B------:R-:W-:Y:S05]  /*2d00*/  BSYNC.RECONVERGENT B0 ;  /* 0x0000000000007941 */ /* 0x000fea0003800200 */
.L_x_11155:
        /* <DEDUP_REMOVED lines=32> */
.L_x_11158:
[----:B------:R-:W-:Y:S05]  /*2f10*/  BSYNC.RECONVERGENT B0 ;  /* 0x0000000000007941 */ /* 0x000fea0003800200 */
.L_x_11157:
        /* <DEDUP_REMOVED lines=32> */
.L_x_11160:
[----:B------:R-:W-:Y:S05]  /*3120*/  BSYNC.RECONVERGENT B0 ;  /* 0x0000000000007941 */ /* 0x000fea0003800200 */
.L_x_11159:
        /* <DEDUP_REMOVED lines=32> */
.L_x_11162:
[----:B------:R-:W-:Y:S05]  /*3330*/  BSYNC.RECONVERGENT B0 ;  /* 0x0000000000007941 */ /* 0x000fea0003800200 */
.L_x_11161:
        /* <DEDUP_REMOVED lines=53> */
[----:B------:R-:W0:Y:S01]  /*3690*/  LDCU.128 UR24, c[0x0][0x3a0] ;  /* 0x00007400ff1877ac */ /* 0x000e220008000c00 */
[----:B------:R-:W-:-:S05]  /*36a0*/  UMOV UR8, URZ ;  /* 0x000000ff00087c82 */ /* 0x000fca0008000000 */
.L_x_11262:
[----:B------:R-:W5:Y:S01]  /*36b0*/  S2R R110, SR_TID.X ;  /* 0x00000000006e7919 */ /* 0x000f620000002100 */
[----:B---3--:R-:W-:Y:S01]  /*36c0*/  UIMAD.WIDE.U32 UR18, UR8, UR22, URZ ;  /* 0x00000016081272a5 */ /* 0x008fe2000f8e00ff */
        /* <DEDUP_REMOVED lines=11> */
[----:B------:R-:W3:Y:S04]  /*3780*/  LDG.E.128 R4, desc[UR20][R20.64] ;  /* 0x0000001414047981 */ /* 0x000ee8000c1e1d00 */
[----:B--2---:R-:W5:Y:S04]  /*3790*/  LDG.E.128 R8, desc[UR20][R20.64+0x200] ;  /* 0x0002001414087981 */ /* 0x004f68000c1e1d00 */
[----:B------:R-:W2:Y:S04]  /*37a0*/  LDG.E.128 R12, desc[UR20][R20.64+0x400] ;  /* 0x00040014140c7981 */ /* 0x000ea8000c1e1d00 */
[----:B------:R0:W2:Y:S01]  /*37b0*/  LDG.E.128 R16, desc[UR20][R20.64+0x600] ;  /* 0x0006001414107981 */ /* 0x0000a2000c1e1d00 */
[----:B------:R-:W-:-:S04]  /*37c0*/  UIMAD UR19, UR40, UR25, UR19 ;  /* 0x00000019281372a4 */ /* 0x000fc8000f8e0213 */
[----:B------:R-:W-:-:S04]  /*37d0*/  UIMAD.WIDE.U32 UR18, UR8, UR26, UR18 ;  /* 0x0000001a081272a5 */ /* 0x000fc8000f8e0012 */
[----:B------:R-:W-:Y:S02]  /*37e0*/  UIMAD UR19, UR8, UR27, UR19 ;  /* 0x0000001b081372a4 */ /* 0x000fe4000f8e0213 */
[----:B----4-:R-:W-:-:S04]  /*37f0*/  ULEA UR43, UP0, UR18, UR30, 0x3 ;  /* 0x0000001e122b7291 */ /* 0x010fc8000f8018ff */
[----:B------:R-:W-:Y:S02]  /*3800*/  ULEA.HI.X UR18, UR18, UR31, UR19, 0x3, UP0 ;  /* 0x0000001f12127291 */ /* 0x000fe400080f1c13 */
[----:B------:R-:W-:-:S04]  /*3810*/  MOV R2, UR43 ;  /* 0x0000002b00027c02 */ /* 0x000fc80008000f00 */
[----:B------:R-:W-:-:S06]  /*3820*/  MOV R3, UR18 ;  /* 0x0000001200037c02 */ /* 0x000fcc0008000f00 */
[----:B------:R-:W4:Y:S01]  /*3830*/  LDG.E.64 R2, desc[UR20][R2.64] ;  /* 0x0000001402027981 */ /* 0x000f22000c1e1b00 */
[----:B------:R-:W-:Y:S01]  /*3840*/  UIMAD.WIDE.U32 UR18, UR40, UR36, URZ ;  /* 0x00000024281272a5 */ /* 0x000fe2000f8e00ff */
[----:B0-----:R-:W-:-:S03]  /*3850*/  SHF.L.U32 R20, R110, 0x5, RZ ;  /* 0x000000056e147819 */ /* 0x001fc600000006ff */
[----:B------:R-:W-:Y:S01]  /*3860*/  UIMAD UR19, UR40, UR37, UR19 ;  /* 0x00000025281372a4 */ /* 0x000fe2000f8e0213 */
[----:B------:R-:W-:-:S03]  /*3870*/  LOP3.LUT R20, R20, 0x7c00, RZ, 0xc0, !PT ;  /* 0x00007c0014147812 */ /* 0x000fc600078ec0ff */
[----:B------:R-:W-:Y:S01]  /*3880*/  UIMAD.WIDE.U32 UR18, UR8, UR34, UR18 ;  /* 0x00000022081272a5 */ /* 0x000fe2000f8e0012 */
[----:B------:R-:W-:-:S03]  /*3890*/  IADD3 R111, PT, PT, R103, R20, RZ ;  /* 0x00000014676f7210 */ /* 0x000fc60007ffe0ff */
[----:B------:R-:W-:Y:S02]  /*38a0*/  UIMAD UR19, UR8, UR35, UR19 ;  /* 0x00000023081372a4 */ /* 0x000fe4000f8e0213 */
[----:B------:R-:W-:-:S04]  /*38b0*/  ULEA UR40, UP0, UR18, UR32, 0x3 ;  /* 0x0000002012287291 */ /* 0x000fc8000f8018ff */
        /* <DEDUP_REMOVED lines=8> */
[----:B---3--:R-:W-:Y:S04]  /*3940*/  STS.128 [R111], R4 ;  /* 0x000000046f007388 */ /* 0x008fe80000000c00 */
[----:B-----5:R-:W-:Y:S04]  /*3950*/  STS.128 [R111+0x200], R8 ;  /* 0x000200086f007388 */ /* 0x020fe80000000c00 */
[----:B--2---:R-:W-:Y:S04]  /*3960*/  STS.128 [R111+0x400], R12 ;  /* 0x0004000c6f007388 */ /* 0x004fe80000000c00 */
[----:B------:R0:W-:Y:S01]  /*3970*/  STS.128 [R111+0x600], R16 ;  /* 0x000600106f007388 */ /* 0x0001e20000000c00 */
[----:B------:R-:W-:-:S03]  /*3980*/  NOP ;  /* 0x0000000000007918 */ /* 0x000fc60000000000 */
[----:B------:R-:W2:Y:S01]  /*3990*/  LDG.E.64 R20, desc[UR20][R20.64] ;  /* 0x0000001414147981 */ /* 0x000ea2000c1e1b00 */
[----:B------:R-:W3:Y:S01]  /*39a0*/  S2UR UR19, SR_CgaCtaId ;  /* 0x00000000001379c3 */ /* 0x000ee20000008800 */
[----:B------:R-:W-:Y:S01]  /*39b0*/  ISETP.NE.AND P2, PT, R110, 0x3f, PT ;  /* 0x0000003f6e00780c */ /* 0x000fe20003f45270 */
[----:B------:R-:W-:Y:S01]  /*39c0*/  BSSY.RECONVERGENT B0, `(.L_x_11164) ;  /* 0x00000e0000007945 */ /* 0x000fe20003800200 */
[----:B0-----:R-:W-:Y:S01]  /*39d0*/  MOV R16, UR18 ;  /* 0x0000001200107c02 */ /* 0x001fe20008000f00 */
[----:B------:R-:W-:Y:S01]  /*39e0*/  UMOV UR18, 0x400 ;  /* 0x0000040000127882 */ /* 0x000fe20000000000 */
[----:B----4-:R-:W-:Y:S02]  /*39f0*/  R2UR UR44, R3 ;  /* 0x00000000032c72ca */ /* 0x010fe400000e0000 */
[----:B------:R-:W-:Y:S01]  /*3a00*/  R2UR UR43, R2 ;  /* 0x00000000022b72ca */ /* 0x000fe200000e0000 */
[----:B---3--:R-:W-:-:S10]  /*3a10*/  ULEA UR19, UR19, UR18, 0x18 ;  /* 0x0000001213137291 */ /* 0x008fd4000f8ec0ff */
[----:B------:R-:W-:Y:S01]  /*3a20*/  FMUL.FTZ R3, R95, UR44 ;  /* 0x0000002c5f037c20 */ /* 0x000fe20008410000 */
[----:B------:R-:W-:-:S03]  /*3a30*/  FMUL.FTZ R2, R60, UR44 ;  /* 0x0000002c3c027c20 */ /* 0x000fc60008410000 */
[----:B------:R-:W-:Y:S01]  /*3a40*/  FMUL.RZ R112, R3, 0.15915493667125701904 ;  /* 0x3e22f98303707820 */ /* 0x000fe2000040c000 */
[----:B------:R-:W-:-:S03]  /*3a50*/  FMUL.FTZ R3, R92, UR44 ;  /* 0x0000002c5c037c20 */ /* 0x000fc60008410000 */
[----:B------:R-:W-:Y:S01]  /*3a60*/  MUFU.SIN R113, R112 ;  /* 0x0000007000717308 */ /* 0x000fe20000000400 */
[----:B------:R-:W-:Y:S01]  /*3a70*/  FMUL.RZ R4, R3, 0.15915493667125701904 ;  /* 0x3e22f98303047820 */ /* 0x000fe2000040c000 */
[----:B------:R-:W-:-:S04]  /*3a80*/  FMUL.FTZ R3, R93, UR44 ;  /* 0x0000002c5d037c20 */ /* 0x000fc80008410000 */
[----:B------:R-:W-:Y:S01]  /*3a90*/  FMUL.RZ R6, R3, 0.15915493667125701904 ;  /* 0x3e22f98303067820 */ /* 0x000fe2000040c000 */
[----:B------:R-:W-:Y:S01]  /*3aa0*/  FMUL.FTZ R3, R90, UR44 ;  /* 0x0000002c5a037c20 */ /* 0x000fe20008410000 */
[----:B------:R-:W-:Y:S03]  /*3ab0*/  MUFU.SIN R7, R4 ;  /* 0x0000000400077308 */ /* 0x000fe60000000400 */
[----:B------:R-:W-:Y:S01]  /*3ac0*/  FMUL.RZ R8, R3, 0.15915493667125701904 ;  /* 0x3e22f98303087820 */ /* 0x000fe2000040c000 */
[----:B------:R-:W-:-:S04]  /*3ad0*/  FMUL.FTZ R3, R91, UR44 ;  /* 0x0000002c5b037c20 */ /* 0x000fc80008410000 */
[----:B------:R-:W-:Y:S01]  /*3ae0*/  FMUL.RZ R10, R3, 0.15915493667125701904 ;  /* 0x3e22f983030a7820 */ /* 0x000fe2000040c000 */
[----:B------:R-:W-:Y:S01]  /*3af0*/  FMUL.FTZ R3, R86, UR44 ;  /* 0x0000002c56037c20 */ /* 0x000fe20008410000 */
        /* <DEDUP_REMOVED lines=8> */
[----:B------:R0:W4:Y:S08]  /*3b80*/  MUFU.COS R143, R8 ;  /* 0x00000008008f7308 */ /* 0x0001300000000000 */
        /* <DEDUP_REMOVED lines=22> */
[----:B0-----:R-:W-:-:S05]  /*3cf0*/  MOV R4, UR43 ;  /* 0x0000002b00047c02 */ /* 0x001fca0008000f00 */
[----:B------:R-:W-:Y:S02]  /*3d00*/  FMUL.FTZ R2, R4, 1.4426950216293334961 ;  /* 0x3fb8aa3b04027820 */ /* 0x000fe40000410000 */
[----:B------:R0:W-:Y:S02]  /*3d10*/  MUFU.COS R135, R8 ;  /* 0x0000000800877308 */ /* 0x0001e40000000000 */
[C---:B------:R-:W-:Y:S01]  /*3d20*/  FMUL.FTZ R4, R2.reuse, R95 ;  /* 0x0000005f02047220 */ /* 0x040fe20000410000 */
[C---:B------:R-:W-:Y:S01]  /*3d30*/  FMUL.FTZ R14, R2.reuse, R86 ;  /* 0x00000056020e7220 */ /* 0x040fe20000410000 */
[C---:B------:R-:W-:Y:S01]  /*3d40*/  FMUL.FTZ R115, R2.reuse, R65 ;  /* 0x0000004102737220 */ /* 0x040fe20000410000 */
[C---:B------:R-:W-:Y:S01]  /*3d50*/  FMUL.FTZ R117, R2.reuse, R60 ;  /* 0x0000003c02757220 */ /* 0x040fe20000410000 */
[----:B------:R-:W-:Y:S02]  /*3d60*/  FMUL.FTZ R119, R2, R57 ;  /* 0x0000003902777220 */ /* 0x000fe40000410000 */
[----:B------:R-:W-:Y:S01]  /*3d70*/  MUFU.SIN R122, R10 ;  /* 0x0000000a007a7308 */ /* 0x000fe20000000400 */
[----:B0-----:R-:W-:Y:S01]  /*3d80*/  FMUL.RZ R8, R3, 0.15915493667125701904 ;  /* 0x3e22f98303087820 */ /* 0x001fe2000040c000 */
[----:B------:R-:W-:-:S04]  /*3d90*/  FMUL.FTZ R3, R65, UR44 ;  /* 0x0000002c41037c20 */ /* 0x000fc80008410000 */
[----:B------:R-:W-:Y:S02]  /*3da0*/  FMUL.RZ R3, R3, 0.15915493667125701904 ;  /* 0x3e22f98303037820 */ /* 0x000fe4000040c000 */
[----:B------:R-:W-:Y:S08]  /*3db0*/  MUFU.SIN R126, R8 ;  /* 0x00000008007e7308 */ /* 0x000ff00000000400 */
[----:B------:R0:W-:Y:S08]  /*3dc0*/  MUFU.COS R114, R8 ;  /* 0x0000000800727308 */ /* 0x0001f00000000000 */
[----:B------:R5:W-:Y:S01]  /*3dd0*/  MUFU.COS R118, R10 ;  /* 0x0000000a00767308 */ /* 0x000be20000000000 */
[----:B0-----:R-:W-:-:S07]  /*3de0*/  FMUL.FTZ R8, R2, R93 ;  /* 0x0000005d02087220 */ /* 0x001fce0000410000 */
[----:B------:R-:W-:Y:S01]  /*3df0*/  MUFU.SIN R124, R3 ;  /* 0x00000003007c7308 */ /* 0x000fe20000000400 */
[----:B-----5:R-:W-:-:S07]  /*3e00*/  FMUL.FTZ R10, R2, R90 ;  /* 0x0000005a020a7220 */ /* 0x020fce0000410000 */
[----:B------:R0:W-:Y:S08]  /*3e10*/  MUFU.COS R116, R3 ;  /* 0x0000000300747308 */ /* 0x0001f00000000000 */
[----:B------:R-:W3:Y:S01]  /*3e20*/  MUFU.EX2 R8, R8 ;  /* 0x0000000800087308 */ /* 0x000ee20000000800 */
[----:B0-----:R-:W-:-:S03]  /*3e30*/  IADD3 R3, PT, PT, R110, 0x200, RZ ;  /* 0x000002006e037810 */ /* 0x001fc60007ffe0ff */
[----:B------:R-:W4:Y:S01]  /*3e40*/  MUFU.EX2 R10, R10 ;  /* 0x0000000a000a7308 */ /* 0x000f220000000800 */
[----:B------:R-:W-:Y:S01]  /*3e50*/  SEL R163, R16, R3, !P0 ;  /* 0x0000000310a37207 */ /* 0x000fe20004000000 */
[----:B------:R-:W-:Y:S01]  /*3e60*/  FMUL.FTZ R16, R2, R81 ;  /* 0x0000005102107220 */ /* 0x000fe20000410000 */
[----:B------:R-:W-:Y:S01]  /*3e70*/  LOP3.LUT R3, R110, 0x3e0, RZ, 0xc0, !PT ;  /* 0x000003e06e037812 */ /* 0x000fe200078ec0ff */
[----:B------:R-:W0:Y:S03]  /*3e80*/  MUFU.COS R5, R112 ;  /* 0x0000007000057308 */ /* 0x000e260000000000 */
[----:B------:R-:W-:Y:S01]  /*3e90*/  IADD3 R3, PT, PT, R3, R104, RZ ;  /* 0x0000006803037210 */ /* 0x000fe20007ffe0ff */
[----:B---3--:R-:W-:-:S03]  /*3ea0*/  FMUL.FTZ R145, R8, R145 ;  /* 0x0000009108917220 */ /* 0x008fc60000410000 */
[----:B------:R-:W-:Y:S01]  /*3eb0*/  LEA R3, R3, R102, 0x5 ;  /* 0x0000006603037211 */ /* 0x000fe200078e28ff */
[----:B------:R-:W-:Y:S01]  /*3ec0*/  MUFU.SIN R128, R6 ;  /* 0x0000000600807308 */ /* 0x000fe20000000400 */
[----:B------:R-:W-:Y:S01]  /*3ed0*/  FMUL.FTZ R144, R8, R9 ;  /* 0x0000000908907220 */ /* 0x000fe20000410000 */
[C---:B----4-:R-:W-:Y:S01]  /*3ee0*/  FMUL.FTZ R143, R10.reuse, R143 ;  /* 0x0000008f0a8f7220 */ /* 0x050fe20000410000 */
[----:B------:R-:W-:Y:S02]  /*3ef0*/  FMUL.FTZ R142, R10, R11 ;  /* 0x0000000b0a8e7220 */ /* 0x000fe40000410000 */
[----:B------:R-:W3:Y:S03]  /*3f00*/  LDS.128 R8, [R3] ;  /* 0x0000000003087984 */ /* 0x000ee60000000c00 */
[----:B------:R4:W5:Y:S08]  /*3f10*/  MUFU.COS R112, R6 ;  /* 0x0000000600707308 */ /* 0x0009700000000000 */
[----:B------:R-:W0:Y:S01]  /*3f20*/  MUFU.EX2 R4, R4 ;  /* 0x0000000400047308 */ /* 0x000e220000000800 */
[----:B----4-:R-:W-:-:S03]  /*3f30*/  FMUL.FTZ R6, R2, R92 ;  /* 0x0000005c02067220 */ /* 0x010fc60000410000 */
[----:B------:R-:W-:Y:S08]  /*3f40*/  MUFU.SIN R120, R12 ;  /* 0x0000000c00787308 */ /* 0x000ff00000000400 */
[----:B------:R-:W4:Y:S01]  /*3f50*/  MUFU.EX2 R6, R6 ;  /* 0x0000000600067308 */ /* 0x000f220000000800 */
[C---:B0-----:R-:W-:Y:S01]  /*3f60*/  FMUL.FTZ R150, R4.reuse, R5 ;  /* 0x0000000504967220 */ /* 0x041fe20000410000 */
[----:B------:R-:W-:-:S02]  /*3f70*/  FMUL.FTZ R148, R4, R113 ;  /* 0x0000007104947220 */ /* 0x000fc40000410000 */
[----:B------:R0:W1:Y:S01]  /*3f80*/  MUFU.COS R152, R12 ;  /* 0x0000000c00987308 */ /* 0x0000620000000000 */
[C---:B------:R-:W-:Y:S01]  /*3f90*/  FMUL.FTZ R4, R2.reuse, R76 ;  /* 0x0000004c02047220 */ /* 0x040fe20000410000 */
[C---:B------:R-:W-:Y:S01]  /*3fa0*/  FMUL.FTZ R5, R2.reuse, R77 ;  /* 0x0000004d02057220 */ /* 0x040fe20000410000 */
[----:B------:R-:W-:-:S05]  /*3fb0*/  FMUL.FTZ R113, R2, R68 ;  /* 0x0000004402717220 */ /* 0x000fca0000410000 */
[----:B------:R-:W5:Y:S01]  /*3fc0*/  MUFU.EX2 R14, R14 ;  /* 0x0000000e000e7308 */ /* 0x000f620000000800 */
[----:B0-----:R-:W-:Y:S01]  /*3fd0*/  FMUL.FTZ R12, R2, R91 ;  /* 0x0000005b020c7220 */ /* 0x001fe20000410000 */
[C---:B----4-:R-:W-:Y:S01]  /*3fe0*/  FMUL.FTZ R147, R6.reuse, R147 ;  /* 0x0000009306937220 */ /* 0x050fe20000410000 */
[----:B------:R-:W-:Y:S01]  /*3ff0*/  FMUL.FTZ R146, R6, R7 ;  /* 0x0000000706927220 */ /* 0x000fe20000410000 */
[C---:B------:R-:W-:Y:S01]  /*4000*/  FMUL.FTZ R6, R2.reuse, R74 ;  /* 0x0000004a02067220 */ /* 0x040fe20000410000 */
[C---:B------:R-:W-:Y:S01]  /*4010*/  FMUL.FTZ R7, R2.reuse, R73 ;  /* 0x0000004902077220 */ /* 0x040fe20000410000 */
[----:B------:R-:W0:Y:S01]  /*4020*/  MUFU.EX2 R16, R16 ;  /* 0x0000001000107308 */ /* 0x000e220000000800 */
[----:B------:R-:W-:Y:S01]  /*4030*/  FMUL.FTZ R2, R2, R94 ;  /* 0x0000005e02027220 */ /* 0x000fe20000410000 */
[-C--:B--2---:R-:W-:Y:S01]  /*4040*/  FMUL.FTZ R186, R0, R20.reuse ;  /* 0x0000001400ba7220 */ /* 0x084fe20000410000 */
[-C--:B------:R-:W-:Y:S01]  /*4050*/  FMUL.FTZ R185, R37, R20.reuse ;  /* 0x0000001425b97220 */ /* 0x080fe20000410000 */
[----:B------:R-:W2:Y:S01]  /*4060*/  MUFU.EX2 R12, R12 ;  /* 0x0000000c000c7308 */ /* 0x000ea20000000800 */
[-C--:B------:R-:W-:Y:S01]  /*4070*/  FMUL.FTZ R184, R36, R20.reuse ;  /* 0x0000001424b87220 */ /* 0x080fe20000410000 */
[-C--:B------:R-:W-:Y:S01]  /*4080*/  FMUL.FTZ R183, R34, R20.reuse ;  /* 0x0000001422b77220 */ /* 0x080fe20000410000 */
[-C--:B------:R-:W-:Y:S01]  /*4090*/  FMUL.FTZ R182, R33, R20.reuse ;  /* 0x0000001421b67220 */ /* 0x080fe20000410000 */
[----:B------:R-:W4:Y:S01]  /*40a0*/  MUFU.EX2 R4, R4 ;  /* 0x0000000400047308 */ /* 0x000f220000000800 */
[C---:B-----5:R-:W-:Y:S01]  /*40b0*/  FMUL.FTZ R139, R14.reuse, R139 ;  /* 0x0000008b0e8b7220 */ /* 0x060fe20000410000 */
[----:B------:R-:W-:Y:S01]  /*40c0*/  FMUL.FTZ R138, R14, R15 ;  /* 0x0000000f0e8a7220 */ /* 0x000fe20000410000 */
[-C--:B------:R-:W-:Y:S01]  /*40d0*/  FMUL.FTZ R181, R32, R20.reuse ;  /* 0x0000001420b57220 */ /* 0x080fe20000410000 */
[----:B------:R-:W5:Y:S01]  /*40e0*/  MUFU.EX2 R5, R5 ;  /* 0x0000000500057308 */ /* 0x000f620000000800 */
[-C--:B------:R-:W-:Y:S01]  /*40f0*/  FMUL.FTZ R180, R31, R20.reuse ;  /* 0x000000141fb47220 */ /* 0x080fe20000410000 */
[C---:B0-----:R-:W-:Y:S01]  /*4100*/  FMUL.FTZ R137, R16.reuse, R137 ;  /* 0x0000008910897220 */ /* 0x041fe20000410000 */
[----:B------:R-:W-:Y:S01]  /*4110*/  FMUL.FTZ R136, R16, R17 ;  /* 0x0000001110887220 */ /* 0x000fe20000410000 */
[----:B------:R-:W0:Y:S01]  /*4120*/  MUFU.EX2 R6, R6 ;  /* 0x0000000600067308 */ /* 0x000e220000000800 */
[-C--:B------:R-:W-:Y:S01]  /*4130*/  FMUL.FTZ R179, R30, R20.reuse ;  /* 0x000000141eb37220 */ /* 0x080fe20000410000 */
[C---:B--2---:R-:W-:Y:S01]  /*4140*/  FMUL.FTZ R141, R12.reuse, R141 ;  /* 0x0000008d0c8d7220 */ /* 0x044fe20000410000 */
[----:B------:R-:W-:Y:S01]  /*4150*/  FMUL.FTZ R140, R12, R13 ;  /* 0x0000000d0c8c7220 */ /* 0x000fe20000410000 */
[----:B------:R-:W2:Y:S01]  /*4160*/  MUFU.EX2 R7, R7 ;  /* 0x0000000700077308 */ /* 0x000ea20000000800 */
[----:B------:R-:W1:Y:S01]  /*4170*/  LDS.128 R12, [R3+0x10] ;  /* 0x00001000030c7984 */ /* 0x000e620000000c00 */
[C---:B----4-:R-:W-:Y:S01]  /*4180*/  FMUL.FTZ R135, R4.reuse, R135 ;  /* 0x0000008704877220 */ /* 0x050fe20000410000 */
[----:B------:R-:W-:Y:S01]  /*4190*/  FMUL.FTZ R134, R4, R19 ;  /* 0x0000001304867220 */ /* 0x000fe20000410000 */
[----:B------:R-:W4:Y:S01]  /*41a0*/  MUFU.EX2 R113, R113 ;  /* 0x0000007100717308 */ /* 0x000f220000000800 */
[----:B------:R-:W-:Y:S01]  /*41b0*/  FMUL.FTZ R178, R29, R20 ;  /* 0x000000141db27220 */ /* 0x000fe20000410000 */
[C---:B-----5:R-:W-:Y:S01]  /*41c0*/  FMUL.FTZ R133, R5.reuse, R18 ;  /* 0x0000001205857220 */ /* 0x060fe20000410000 */
[----:B------:R-:W-:Y:S01]  /*41d0*/  FMUL.FTZ R132, R5, R132 ;  /* 0x0000008405847220 */ /* 0x000fe20000410000 */
[----:B------:R-:W5:Y:S01]  /*41e0*/  MUFU.EX2 R115, R115 ;  /* 0x0000007300737308 */ /* 0x000f620000000800 */
[----:B------:R-:W1:Y:S01]  /*41f0*/  LDS.128 R16, [R3+0x20] ;  /* 0x0000200003107984 */ /* 0x000e620000000c00 */
[C---:B0-----:R-:W-:Y:S01]  /*4200*/  FMUL.FTZ R131, R6.reuse, R131 ;  /* 0x0000008306837220 */ /* 0x041fe20000410000 */
[----:B------:R-:W-:Y:S01]  /*4210*/  FMUL.FTZ R130, R6, R111 ;  /* 0x0000006f06827220 */ /* 0x000fe20000410000 */
[----:B------:R-:W-:Y:S01]  /*4220*/  FMUL.FTZ R111, R94, UR44 ;  /* 0x0000002c5e6f7c20 */ /* 0x000fe20008410000 */
[----:B------:R-:W1:Y:S01]  /*4230*/  MUFU.EX2 R119, R119 ;  /* 0x0000007700777308 */ /* 0x000e620000000800 */
[C---:B--2---:R-:W-:Y:S01]  /*4240*/  FMUL.FTZ R129, R7.reuse, R112 ;  /* 0x0000007007817220 */ /* 0x044fe20000410000 */
[----:B------:R-:W-:Y:S01]  /*4250*/  FMUL.FTZ R128, R7, R128 ;  /* 0x0000008007807220 */ /* 0x000fe20000410000 */
[----:B------:R-:W-:Y:S01]  /*4260*/  FMUL.RZ R155, R111, 0.15915493667125701904 ;  /* 0x3e22f9836f9b7820 */ /* 0x000fe2000040c000 */
[----:B------:R0:W2:Y:S01]  /*4270*/  LDS.128 R4, [R3+0x30] ;  /* 0x0000300003047984 */ /* 0x0000a20000000c00 */
[C---:B----4-:R-:W-:Y:S01]  /*4280*/  FMUL.FTZ R127, R113.reuse, R114 ;  /* 0x00000072717f7220 */ /* 0x050fe20000410000 */
[----:B------:R-:W-:Y:S01]  /*4290*/  FMUL.FTZ R126, R113, R126 ;  /* 0x0000007e717e7220 */ /* 0x000fe20000410000 */
[--C-:B---3--:R-:W-:Y:S01]  /*42a0*/  HADD2.F32 R113, -RZ, R10.reuse.H0_H0 ;  /* 0x2000000aff717230 */ /* 0x108fe20000004100 */
[----:B------:R-:W3:Y:S01]  /*42b0*/  MUFU.EX2 R117, R117 ;  /* 0x0000007500757308 */ /* 0x000ee20000000800 */
[C---:B-----5:R-:W-:Y:S01]  /*42c0*/  FMUL.FTZ R125, R115.reuse, R116 ;  /* 0x00000074737d7220 */ /* 0x060fe20000410000 */
[----:B------:R-:W-:Y:S01]  /*42d0*/  FMUL.FTZ R124, R115, R124 ;  /* 0x0000007c737c7220 */ /* 0x000fe20000410000 */
[----:B------:R-:W-:Y:S01]  /*42e0*/  HADD2.F32 R115, -RZ, R10.H1_H1 ;  /* 0x3000000aff737230 */ /* 0x000fe20000004100 */
[----:B0-----:R-:W0:Y:S01]  /*42f0*/  MUFU.EX2 R3, R2 ;  /* 0x0000000200037308 */ /* 0x001e220000000800 */
[----:B------:R-:W-:-:S02]  /*4300*/  HADD2.F32 R111, -RZ, R8.H0_H0 ;  /* 0x20000008ff6f7230 */ /* 0x000fc40000004100 */
[C---:B-1----:R-:W-:Y:S01]  /*4310*/  FMUL.FTZ R121, R119.reuse, R152 ;  /* 0x0000009877797220 */ /* 0x042fe20000410000 */
[----:B------:R-:W-:Y:S01]  /*4320*/  HADD2.F32 R114, -RZ, R8.H1_H1 ;  /* 0x30000008ff727230 */ /* 0x000fe20000004100 */
[----:B------:R-:W0:Y:S01]  /*4330*/  MUFU.COS R10, R155 ;  /* 0x0000009b000a7308 */ /* 0x000e220000000000 */
[----:B------:R-:W-:Y:S01]  /*4340*/  FMUL.FTZ R119, R119, R120 ;  /* 0x0000007877777220 */ /* 0x000fe20000410000 */
[--C-:B------:R-:W-:Y:S02]  /*4350*/  HADD2.F32 R112, -RZ, R9.reuse.H0_H0 ;  /* 0x20000009ff707230 */ /* 0x100fe40000004100 */
[-C--:B------:R-:W-:Y:S01]  /*4360*/  FMUL.FTZ R177, R28, R20.reuse ;  /* 0x000000141cb17220 */ /* 0x080fe20000410000 */
[----:B------:R-:W-:Y:S02]  /*4370*/  HADD2.F32 R116, -RZ, R9.H1_H1 ;  /* 0x30000009ff747230 */ /* 0x000fe40000004100 */
[----:B------:R-:W-:Y:S01]  /*4380*/  FMUL.FTZ R176, R27, R20 ;  /* 0x000000141bb07220 */ /* 0x000fe20000410000 */
[C---:B---3--:R-:W-:Y:S01]  /*4390*/  FMUL.FTZ R123, R117.reuse, R118 ;  /* 0x00000076757b7220 */ /* 0x048fe20000410000 */
[----:B------:R-:W-:Y:S01]  /*43a0*/  FMUL.FTZ R122, R117, R122 ;  /* 0x0000007a757a7220 */ /* 0x000fe20000410000 */
[----:B------:R-:W1:Y:S01]  /*43b0*/  MUFU.SIN R8, R155 ;  /* 0x0000009b00087308 */ /* 0x000e620000000400 */
[----:B------:R-:W-:-:S02]  /*43c0*/  HADD2.F32 R118, -RZ, R11.H0_H0 ;  /* 0x2000000bff767230 */ /* 0x000fc40000004100 */
[-C--:B------:R-:W-:Y:S01]  /*43d0*/  FMUL.FTZ R175, R26, R20.reuse ;  /* 0x000000141aaf7220 */ /* 0x080fe20000410000 */
[----:B------:R-:W-:Y:S02]  /*43e0*/  HADD2.F32 R120, -RZ, R11.H1_H1 ;  /* 0x3000000bff787230 */ /* 0x000fe40000004100 */
[-C--:B------:R-:W-:Y:S01]  /*43f0*/  FMUL.FTZ R174, R25, R20.reuse ;  /* 0x0000001419ae7220 */ /* 0x080fe20000410000 */
[--C-:B------:R-:W-:Y:S02]  /*4400*/  HADD2.F32 R117, -RZ, R12.reuse.H0_H0 ;  /* 0x2000000cff757230 */ /* 0x100fe40000004100 */
[-C--:B------:R-:W-:Y:S01]  /*4410*/  FMUL.FTZ R173, R24, R20.reuse ;  /* 0x0000001418ad7220 */ /* 0x080fe20000410000 */
[----:B------:R-:W-:Y:S02]  /*4420*/  HADD2.F32 R149, -RZ, R12.H1_H1 ;  /* 0x3000000cff957230 */ /* 0x000fe40000004100 */
[----:B------:R-:W-:Y:S01]  /*4430*/  FMUL.FTZ R171, R23, R20 ;  /* 0x0000001417ab7220 */ /* 0x000fe20000410000 */
[----:B------:R-:W-:-:S02]  /*4440*/  HADD2.F32 R152, -RZ, R13.H0_H0 ;  /* 0x2000000dff987230 */ /* 0x000fc40000004100 */
[----:B0-----:R-:W-:Y:S01]  /*4450*/  FMUL.FTZ R2, R3, R10 ;  /* 0x0000000a03027220 */ /* 0x001fe20000410000 */
[----:B------:R-:W-:Y:S02]  /*4460*/  HADD2.F32 R154, -RZ, R13.H1_H1 ;  /* 0x3000000dff9a7230 */ /* 0x000fe40000004100 */
[----:B------:R-:W-:Y:S01]  /*4470*/  FMUL.FTZ R204, R22, R20 ;  /* 0x0000001416cc7220 */ /* 0x000fe20000410000 */
[--C-:B------:R-:W-:Y:S02]  /*4480*/  HADD2.F32 R151, -RZ, R14.reuse.H0_H0 ;  /* 0x2000000eff977230 */ /* 0x100fe40000004100 */
[-C--:B------:R-:W-:Y:S01]  /*4490*/  FMUL.FTZ R202, R0, -R21.reuse ;  /* 0x8000001500ca7220 */ /* 0x080fe20000410000 */
[----:B------:R-:W-:Y:S02]  /*44a0*/  HADD2.F32 R153, -RZ, R14.H1_H1 ;  /* 0x3000000eff997230 */ /* 0x000fe40000004100 */
[----:B------:R-:W-:Y:S01]  /*44b0*/  FMUL.FTZ R201, R37, -R21 ;  /* 0x8000001525c97220 */ /* 0x000fe20000410000 */
[----:B------:R-:W-:-:S02]  /*44c0*/  HADD2.F32 R156, -RZ, R15.H0_H0 ;  /* 0x2000000fff9c7230 */ /* 0x000fc40000004100 */
[----:B-1----:R-:W-:Y:S01]  /*44d0*/  FMUL.FTZ R3, R3, R8 ;  /* 0x0000000803037220 */ /* 0x002fe20000410000 */
[----:B------:R-:W-:Y:S01]  /*44e0*/  LEA R8, R163, UR19, 0x3 ;  /* 0x00000013a3087c11 */ /* 0x000fe2000f8e18ff */
[----:B------:R-:W-:Y:S02]  /*44f0*/  HADD2.F32 R158, -RZ, R15.H1_H1 ;  /* 0x3000000fff9e7230 */ /* 0x000fe40000004100 */
[-C--:B------:R-:W-:Y:S01]  /*4500*/  FMUL.FTZ R200, R36, -R21.reuse ;  /* 0x8000001524c87220 */ /* 0x080fe20000410000 */
[--C-:B------:R-:W-:Y:S02]  /*4510*/  HADD2.F32 R155, -RZ, R16.reuse.H0_H0 ;  /* 0x20000010ff9b7230 */ /* 0x100fe40000004100 */
[-C--:B------:R-:W-:Y:S01]  /*4520*/  FMUL.FTZ R199, R34, -R21.reuse ;  /* 0x8000001522c77220 */ /* 0x080fe20000410000 */
[----:B------:R0:W-:Y:S01]  /*4530*/  STS.64 [R8+0x39e0], R2 ;  /* 0x0039e00208007388 */ /* 0x0001e20000000a00 */
        /* <DEDUP_REMOVED lines=14> */
[--C-:B--2---:R-:W-:Y:S02]  /*4620*/  HADD2.F32 R163, -RZ, R4.reuse.H0_H0 ;  /* 0x20000004ffa37230 */ /* 0x104fe40000004100 */
        /* <DEDUP_REMOVED lines=8> */
[----:B------:R-:W-:Y:S01]  /*46b0*/  FMUL.FTZ R206, R22, -R21 ;  /* 0x8000001516ce7220 */ /* 0x000fe20000410000 */
        /* <DEDUP_REMOVED lines=14> */
.L_x_11165:
[----:B------:R-:W-:-:S06]  /*47a0*/  LEA R20, R110, UR19, 0x3 ;  /* 0x000000136e147c11 */ /* 0x000fcc000f8e18ff */
[----:B------:R-:W0:Y:S02]  /*47b0*/  LDS.64 R20, [R20+0x49e8] ;  /* 0x0049e80014147984 */ /* 0x000e240000000a00 */
.L_x_11166:
[----:B------:R-:W-:Y:S05]  /*47c0*/  BSYNC.RECONVERGENT B0 ;  /* 0x0000000000007941 */ /* 0x000fea0003800200 */
.L_x_11164:
        /* <DEDUP_REMOVED lines=10> */
[----:B------:R-:W-:Y:S01]  /*4870*/  FMUL.FTZ R10, R148, R11 ;  /* 0x0000000b940a7220 */ /* 0x000fe20000410000 */
[----:B------:R-:W-:-:S02]  /*4880*/  MOV R4, 0x3f800000 ;  /* 0x3f80000000047802 */ /* 0x000fc40000000f00 */
[C---:B------:R-:W-:Y:S01]  /*4890*/  FFMA.FTZ R15, R150.reuse, R11, -R15 ;  /* 0x0000000b960f7223 */ /* 0x040fe2000001080f */
[----:B------:R-:W-:Y:S01]  /*48a0*/  FFMA.FTZ R13, R150, R13, R10 ;  /* 0x0000000d960d7223 */ /* 0x000fe2000001000a */
[-C--:B------:R-:W-:Y:S01]  /*48b0*/  FMUL.FTZ R11, R116, R95.reuse ;  /* 0x0000005f740b7220 */ /* 0x080fe20000410000 */
[----:B------:R-:W-:Y:S01]  /*48c0*/  FMUL.FTZ R10, R112, R95 ;  /* 0x0000005f700a7220 */ /* 0x000fe20000410000 */
[----:B--2---:R-:W-:Y:S02]  /*48d0*/  @P1 IMAD R8, R5, R8, UR8 ;  /* 0x0000000805081e24 */ /* 0x004fe4000f8e0208 */
[----:B------:R-:W-:Y:S02]  /*48e0*/  HFMA2 R5, -RZ, RZ, 0, 0 ;  /* 0x00000000ff057431 */ /* 0x000fe400000001ff */
[----:B------:R-:W-:Y:S01]  /*48f0*/  FFMA.FTZ R11, R100, R11, R13 ;  /* 0x0000000b640b7223 */ /* 0x000fe2000001000d */
[----:B------:R-:W-:-:S04]  /*4900*/  @P1 IMAD.WIDE R8, R8, R9, UR4 ;  /* 0x0000000408081e25 */ /* 0x000fc8000f8e0209 */
[----:B------:R-:W-:Y:S01]  /*4910*/  FFMA.FTZ R10, R100, R10, R15 ;  /* 0x0000000a640a7223 */ /* 0x000fe2000001000f */
[----:B------:R2:W5:Y:S03]  /*4920*/  @P1 LDG.E.128 R4, desc[UR20][R8.64] ;  /* 0x0000001408041981 */ /* 0x000566000c1e1d00 */
[----:B------:R-:W-:Y:S01]  /*4930*/  FMUL.FTZ R12, R146, R10 ;  /* 0x0000000a920c7220 */ /* 0x000fe20000410000 */
        /* <DEDUP_REMOVED lines=14> */
[-C--:B------:R-:W-:Y:S01]  /*4a20*/  FMUL.FTZ R212, R157, R76.reuse ;  /* 0x0000004c9dd47220 */ /* 0x080fe20000410000 */
[----:B------:R-:W-:Y:S01]  /*4a30*/  FMUL.FTZ R210, R155, R76 ;  /* 0x0000004c9bd27220 */ /* 0x000fe20000410000 */
[C---:B------:R-:W-:Y:S01]  /*4a40*/  FFMA.FTZ R8, R99.reuse, R9, R8 ;  /* 0x0000000963087223 */ /* 0x040fe20000010008 */
[----:B------:R-:W-:Y:S01]  /*4a50*/  FFMA.FTZ R10, R99, R10, R12 ;  /* 0x0000000a630a7223 */ /* 0x000fe2000001000c */
[-C--:B------:R-:W-:Y:S01]  /*4a60*/  FMUL.FTZ R209, R162, R77.reuse ;  /* 0x0000004da2d17220 */ /* 0x080fe20000410000 */
[----:B------:R-:W-:Y:S01]  /*4a70*/  FMUL.FTZ R211, R160, R77 ;  /* 0x0000004da0d37220 */ /* 0x000fe20000410000 */
[C---:B------:R-:W-:Y:S01]  /*4a80*/  FMUL.FTZ R11, R144.reuse, R8 ;  /* 0x00000008900b7220 */ /* 0x040fe20000410000 */
[----:B------:R-:W-:Y:S01]  /*4a90*/  FMUL.FTZ R12, R144, R10 ;  /* 0x0000000a900c7220 */ /* 0x000fe20000410000 */
[-C--:B------:R-:W-:Y:S01]  /*4aa0*/  FMUL.FTZ R214, R159, R74.reuse ;  /* 0x0000004a9fd67220 */ /* 0x080fe20000410000 */
        /* <DEDUP_REMOVED lines=8> */
[-C--:B------:R-:W-:Y:S01]  /*4b30*/  FMUL.FTZ R218, R163, R68.reuse ;  /* 0x00000044a3da7220 */ /* 0x080fe20000410000 */
[C---:B------:R-:W-:Y:S01]  /*4b40*/  FMUL.FTZ R10, R142.reuse, R11 ;  /* 0x0000000b8e0a7220 */ /* 0x040fe20000410000 */
[----:B------:R-:W-:Y:S01]  /*4b50*/  FMUL.FTZ R224, R165, R68 ;  /* 0x00000044a5e07220 */ /* 0x000fe20000410000 */
[-C--:B------:R-:W-:Y:S01]  /*4b60*/  FMUL.FTZ R12, R142, R8.reuse ;  /* 0x000000088e0c7220 */ /* 0x080fe20000410000 */
[-C--:B------:R-:W-:Y:S01]  /*4b70*/  FMUL.FTZ R203, R170, R65.reuse ;  /* 0x00000041aacb7220 */ /* 0x080fe20000410000 */
[C---:B------:R-:W-:Y:S01]  /*4b80*/  FFMA.FTZ R9, R143.reuse, R8, -R10 ;  /* 0x000000088f097223 */ /* 0x040fe2000001080a */
[----:B------:R-:W-:Y:S01]  /*4b90*/  FMUL.FTZ R217, R168, R65 ;  /* 0x00000041a8d97220 */ /* 0x000fe20000410000 */
[----:B------:R-:W-:Y:S01]  /*4ba0*/  FFMA.FTZ R12, R143, R11, R12 ;  /* 0x0000000b8f0c7223 */ /* 0x000fe2000001000c */
[----:B------:R-:W-:Y:S01]  /*4bb0*/  FMUL.FTZ R18, R169, R60 ;  /* 0x0000003ca9127220 */ /* 0x000fe20000410000 */
[C---:B------:R-:W-:Y:S01]  /*4bc0*/  FFMA.FTZ R9, R97.reuse, R220, R9 ;  /* 0x000000dc61097223 */ /* 0x040fe20000010009 */
[----:B------:R-:W-:Y:S01]  /*4bd0*/  ISETP.GT.U32.AND P2, PT, R110, 0x1f, PT ;  /* 0x0000001f6e00780c */ /* 0x000fe20003f44070 */
[----:B------:R-:W-:Y:S01]  /*4be0*/  FFMA.FTZ R12, R97, R222, R12 ;  /* 0x000000de610c7223 */ /* 0x000fe2000001000c */
[----:B------:R-:W-:Y:S01]  /*4bf0*/  FMUL.FTZ R19, R188, R57 ;  /* 0x00000039bc137220 */ /* 0x000fe20000410000 */
[----:B------:R-:W-:Y:S01]  /*4c00*/  FMUL.FTZ R11, R140, R9 ;  /* 0x000000098c0b7220 */ /* 0x000fe20000410000 */
[----:B------:R-:W-:Y:S01]  /*4c10*/  FMUL.FTZ R17, R172, R57 ;  /* 0x00000039ac117220 */ /* 0x000fe20000410000 */
[----:B------:R-:W-:-:S02]  /*4c20*/  FMUL.FTZ R8, R140, R12 ;  /* 0x0000000c8c087220 */ /* 0x000fc40000410000 */
[C---:B------:R-:W-:Y:S02]  /*4c30*/  FFMA.FTZ R11, R141.reuse, R12, R11 ;  /* 0x0000000c8d0b7223 */ /* 0x040fe4000001000b */
[----:B------:R-:W-:Y:S02]  /*4c40*/  FFMA.FTZ R8, R141, R9, -R8 ;  /* 0x000000098d087223 */ /* 0x000fe40000010808 */
[C---:B------:R-:W-:Y:S02]  /*4c50*/  FFMA.FTZ R11, R96.reuse, R219, R11 ;  /* 0x000000db600b7223 */ /* 0x040fe4000001000b */
[----:B------:R-:W-:Y:S02]  /*4c60*/  FFMA.FTZ R8, R96, R221, R8 ;  /* 0x000000dd60087223 */ /* 0x000fe40000010008 */
[C---:B------:R-:W-:Y:S02]  /*4c70*/  FMUL.FTZ R10, R138.reuse, R11 ;  /* 0x0000000b8a0a7220 */ /* 0x040fe40000410000 */
[----:B------:R-:W-:-:S02]  /*4c80*/  FMUL.FTZ R12, R138, R8 ;  /* 0x000000088a0c7220 */ /* 0x000fc40000410000 */
[C---:B------:R-:W-:Y:S02]  /*4c90*/  FFMA.FTZ R9, R139.reuse, R8, -R10 ;  /* 0x000000088b097223 */ /* 0x040fe4000001080a */
[----:B------:R-:W-:Y:S02]  /*4ca0*/  FFMA.FTZ R12, R139, R11, R12 ;  /* 0x0000000b8b0c7223 */ /* 0x000fe4000001000c */
[C---:B------:R-:W-:Y:S02]  /*4cb0*/  FFMA.FTZ R9, R89.reuse, R232, R9 ;  /* 0x000000e859097223 */ /* 0x040fe40000010009 */
[----:B------:R-:W-:Y:S02]  /*4cc0*/  FFMA.FTZ R12, R89, R208, R12 ;  /* 0x000000d0590c7223 */ /* 0x000fe4000001000c */
[C---:B------:R-:W-:Y:S02]  /*4cd0*/  FMUL.FTZ R11, R136.reuse, R9 ;  /* 0x00000009880b7220 */ /* 0x040fe40000410000 */
[----:B------:R-:W-:-:S02]  /*4ce0*/  FMUL.FTZ R8, R136, R12 ;  /* 0x0000000c88087220 */ /* 0x000fc40000410000 */
[C---:B------:R-:W-:Y:S02]  /*4cf0*/  FFMA.FTZ R11, R137.reuse, R12, R11 ;  /* 0x0000000c890b7223 */ /* 0x040fe4000001000b */
[----:B------:R-:W-:Y:S01]  /*4d00*/  FFMA.FTZ R8, R137, R9, -R8 ;  /* 0x0000000989087223 */ /* 0x000fe20000010808 */
[----:B------:R-:W-:Y:S01]  /*4d10*/  FMUL.FTZ R9, R3, R148 ;  /* 0x0000009403097220 */ /* 0x000fe20000410000 */
[C---:B------:R-:W-:Y:S02]  /*4d20*/  FFMA.FTZ R11, R88.reuse, R205, R11 ;  /* 0x000000cd580b7223 */ /* 0x040fe4000001000b */
[----:B------:R-:W-:Y:S01]  /*4d30*/  FFMA.FTZ R8, R88, R207, R8 ;  /* 0x000000cf58087223 */ /* 0x000fe20000010008 */
[----:B------:R-:W-:Y:S01]  /*4d40*/  FFMA.FTZ R9, R2, R150, -R9 ;  /* 0x0000009602097223 */ /* 0x000fe20000010809 */
[C---:B------:R-:W-:Y:S02]  /*4d50*/  FMUL.FTZ R10, R134.reuse, R11 ;  /* 0x0000000b860a7220 */ /* 0x040fe40000410000 */
[----:B------:R-:W-:-:S02]  /*4d60*/  FMUL.FTZ R12, R134, R8 ;  /* 0x00000008860c7220 */ /* 0x000fc40000410000 */
[C---:B------:R-:W-:Y:S01]  /*4d70*/  FFMA.FTZ R13, R135.reuse, R8, -R10 ;  /* 0x00000008870d7223 */ /* 0x040fe2000001080a */
[----:B------:R-:W-:Y:S01]  /*4d80*/  FMUL.FTZ R8, R2, R148 ;  /* 0x0000009402087220 */ /* 0x000fe20000410000 */
[----:B------:R-:W-:Y:S02]  /*4d90*/  FFMA.FTZ R12, R135, R11, R12 ;  /* 0x0000000b870c7223 */ /* 0x000fe4000001000c */
[----:B------:R-:W-:Y:S01]  /*4da0*/  FFMA.FTZ R13, R87, R210, R13 ;  /* 0x000000d2570d7223 */ /* 0x000fe2000001000d */
        /* <DEDUP_REMOVED lines=10> */
[----:B------:R-:W-:-:S02]  /*4e50*/  FMUL.FTZ R8, R144, R12 ;  /* 0x0000000c90087220 */ /* 0x000fc40000410000 */
[-C--:B------:R-:W-:Y:S01]  /*4e60*/  FMUL.FTZ R9, R144, R10.reuse ;  /* 0x0000000a90097220 */ /* 0x080fe20000410000 */
[C---:B------:R-:W-:Y:S01]  /*4e70*/  FFMA.FTZ R14, R84.reuse, R211, R14 ;  /* 0x000000d3540e7223 */ /* 0x040fe2000001000e */
[C---:B------:R-:W-:Y:S02]  /*4e80*/  FFMA.FTZ R8, R145.reuse, R10, -R8 ;  /* 0x0000000a91087223 */ /* 0x040fe40000010808 */
        /* <DEDUP_REMOVED lines=11> */
[C---:B------:R-:W-:Y:S01]  /*4f40*/  FFMA.FTZ R12, R85.reuse, R216, R12 ;  /* 0x000000d8550c7223 */ /* 0x040fe2000001000c */
[-C--:B------:R-:W-:Y:S01]  /*4f50*/  FMUL.FTZ R9, R140, R11.reuse ;  /* 0x0000000b8c097220 */ /* 0x080fe20000410000 */
[----:B------:R-:W-:Y:S01]  /*4f60*/  FFMA.FTZ R13, R85, R214, R13 ;  /* 0x000000d6550d7223 */ /* 0x000fe2000001000d */
[C---:B------:R-:W-:Y:S01]  /*4f70*/  FFMA.FTZ R8, R141.reuse, R11, -R8 ;  /* 0x0000000b8d087223 */ /* 0x040fe20000010808 */
[C---:B------:R-:W-:Y:S01]  /*4f80*/  FMUL.FTZ R14, R128.reuse, R12 ;  /* 0x0000000c800e7220 */ /* 0x040fe20000410000 */
[----:B------:R-:W-:Y:S01]  /*4f90*/  FFMA.FTZ R9, R141, R10, R9 ;  /* 0x0000000a8d097223 */ /* 0x000fe20000010009 */
[-C--:B------:R-:W-:Y:S01]  /*4fa0*/  FMUL.FTZ R15, R128, R13.reuse ;  /* 0x0000000d800f7220 */ /* 0x080fe20000410000 */
[C---:B------:R-:W-:Y:S01]  /*4fb0*/  FMUL.FTZ R10, R138.reuse, R8 ;  /* 0x000000088a0a7220 */ /* 0x040fe20000410000 */
[C---:B------:R-:W-:Y:S01]  /*4fc0*/  FFMA.FTZ R14, R129.reuse, R13, -R14 ;  /* 0x0000000d810e7223 */ /* 0x040fe2000001080e */
[-C--:B------:R-:W-:Y:S01]  /*4fd0*/  FMUL.FTZ R11, R138, R9.reuse ;  /* 0x000000098a0b7220 */ /* 0x080fe20000410000 */
[----:B------:R-:W-:Y:S01]  /*4fe0*/  FFMA.FTZ R15, R129, R12, R15 ;  /* 0x0000000c810f7223 */ /* 0x000fe2000001000f */
[C---:B------:R-:W-:Y:S01]  /*4ff0*/  FFMA.FTZ R10, R139.reuse, R9, R10 ;  /* 0x000000098b0a7223 */ /* 0x040fe2000001000a */
[C---:B------:R-:W-:Y:S01]  /*5000*/  FFMA.FTZ R14, R82.reuse, R215, R14 ;  /* 0x000000d7520e7223 */ /* 0x040fe2000001000e */
[----:B------:R-:W-:Y:S01]  /*5010*/  FFMA.FTZ R11, R139, R8, -R11 ;  /* 0x000000088b0b7223 */ /* 0x000fe2000001080b */
        /* <DEDUP_REMOVED lines=9> */
[C---:B------:R-:W-:Y:S01]  /*50b0*/  FMUL.FTZ R10, R134.reuse, R8 ;  /* 0x00000008860a7220 */ /* 0x040fe20000410000 */
[C---:B------:R-:W-:Y:S01]  /*50c0*/  FFMA.FTZ R16, R83.reuse, R224, R16 ;  /* 0x000000e053107223 */ /* 0x040fe20000010010 */
[-C--:B------:R-:W-:Y:S01]  /*50d0*/  FMUL.FTZ R11, R134, R9.reuse ;  /* 0x00000009860b7220 */ /* 0x080fe20000410000 */
[----:B------:R-:W-:Y:S01]  /*50e0*/  FFMA.FTZ R13, R83, R218, R13 ;  /* 0x000000da530d7223 */ /* 0x000fe2000001000d */
        /* <DEDUP_REMOVED lines=14> */
[----:B------:R-:W-:Y:S01]  /*51d0*/  FMUL.FTZ R11, R130, R9 ;  /* 0x00000009820b7220 */ /* 0x000fe20000410000 */
[----:B------:R-:W-:Y:S01]  /*51e0*/  FMUL.FTZ R14, R122, R15 ;  /* 0x0000000f7a0e7220 */ /* 0x000fe20000410000 */
[----:B------:R-:W-:-:S02]  /*51f0*/  FFMA.FTZ R10, R131, R9, R10 ;  /* 0x00000009830a7223 */ /* 0x000fc4000001000a */
[----:B------:R-:W-:Y:S01]  /*5200*/  FFMA.FTZ R11, R131, R8, -R11 ;  /* 0x00000008830b7223 */ /* 0x000fe2000001080b */
[C---:B------:R-:W-:Y:S01]  /*5210*/  FFMA.FTZ R13, R123.reuse, R12, -R14 ;  /* 0x0000000c7b0d7223 */ /* 0x040fe2000001080e */
[C---:B------:R-:W-:Y:S01]  /*5220*/  FMUL.FTZ R8, R128.reuse, R10 ;  /* 0x0000000a80087220 */ /* 0x040fe20000410000 */
[----:B------:R-:W-:Y:S01]  /*5230*/  FFMA.FTZ R12, R123, R15, R16 ;  /* 0x0000000f7b0c7223 */ /* 0x000fe20000010010 */
[-C--:B------:R-:W-:Y:S01]  /*5240*/  FMUL.FTZ R9, R128, R11.reuse ;  /* 0x0000000b80097220 */ /* 0x080fe20000410000 */
[----:B------:R-:W-:Y:S01]  /*5250*/  FMUL.FTZ R16, R167, R60 ;  /* 0x0000003ca7107220 */ /* 0x000fe20000410000 */
[----:B------:R-:W-:Y:S01]  /*5260*/  FFMA.FTZ R8, R129, R11, -R8 ;  /* 0x0000000b81087223 */ /* 0x000fe20000010808 */
[----:B------:R-:W-:Y:S01]  /*5270*/  FFMA.FTZ R14, R79, R18, R12 ;  /* 0x000000124f0e7223 */ /* 0x000fe2000001000c */
[----:B------:R-:W-:Y:S01]  /*5280*/  FFMA.FTZ R9, R129, R10, R9 ;  /* 0x0000000a81097223 */ /* 0x000fe20000010009 */
[----:B------:R-:W-:Y:S01]  /*5290*/  FFMA.FTZ R12, R79, R16, R13 ;  /* 0x000000104f0c7223 */ /* 0x000fe2000001000d */
[C---:B------:R-:W-:Y:S01]  /*52a0*/  FMUL.FTZ R10, R126.reuse, R8 ;  /* 0x000000087e0a7220 */ /* 0x040fe20000410000 */
[C---:B------:R-:W-:Y:S01]  /*52b0*/  FMUL.FTZ R226, R119.reuse, R14 ;  /* 0x0000000e77e27220 */ /* 0x040fe20000410000 */
[-C--:B------:R-:W-:Y:S01]  /*52c0*/  FMUL.FTZ R11, R126, R9.reuse ;  /* 0x000000097e0b7220 */ /* 0x080fe20000410000 */
[-C--:B------:R-:W-:Y:S01]  /*52d0*/  FMUL.FTZ R13, R119, R12.reuse ;  /* 0x0000000c770d7220 */ /* 0x080fe20000410000 */
[----:B------:R-:W-:Y:S01]  /*52e0*/  FFMA.FTZ R10, R127, R9, R10 ;  /* 0x000000097f0a7223 */ /* 0x000fe2000001000a */
[----:B------:R-:W-:Y:S01]  /*52f0*/  FFMA.FTZ R226, R121, R12, -R226 ;  /* 0x0000000c79e27223 */ /* 0x000fe200000108e2 */
        /* <DEDUP_REMOVED lines=8> */
[----:B------:R-:W-:Y:S01]  /*5380*/  FFMA.FTZ R8, R123, R8, -R11 ;  /* 0x000000087b087223 */ /* 0x000fe2000001080b */
[----:B------:R-:W-:Y:S01]  /*5390*/  FFMA.FTZ R11, R121, R14, R13 ;  /* 0x0000000e790b7223 */ /* 0x000fe2000001000d */
[C---:B------:R-:W-:Y:S02]  /*53a0*/  FMUL.FTZ R12, R119.reuse, R10 ;  /* 0x0000000a770c7220 */ /* 0x040fe40000410000 */
[-C--:B------:R-:W-:Y:S01]  /*53b0*/  FMUL.FTZ R9, R119, R8.reuse ;  /* 0x0000000877097220 */ /* 0x080fe20000410000 */
[C---:B------:R-:W-:Y:S01]  /*53c0*/  FFMA.FTZ R11, R78.reuse, R19, R11 ;  /* 0x000000134e0b7223 */ /* 0x040fe2000001000b */
[C---:B------:R-:W-:Y:S02]  /*53d0*/  FFMA.FTZ R8, R121.reuse, R8, -R12 ;  /* 0x0000000879087223 */ /* 0x040fe4000001080c */
[----:B------:R-:W-:Y:S01]  /*53e0*/  FFMA.FTZ R9, R121, R10, R9 ;  /* 0x0000000a79097223 */ /* 0x000fe20000010009 */
[----:B------:R-:W-:-:S05]  /*53f0*/  FFMA.FTZ R10, R78, R17, R226 ;  /* 0x000000114e0a7223 */ /* 0x000fca00000100e2 */
        /* <DEDUP_REMOVED lines=35> */
[-C--:B----4-:R-:W-:Y:S01]  /*5630*/  FMUL.FTZ R14, R225, R228.reuse ;  /* 0x000000e4e10e7220 */ /* 0x090fe20000410000 */
        /* <DEDUP_REMOVED lines=49> */
.L_x_11290:
        /* <DEDUP_REMOVED lines=13> */
.L_x_11293:
[----:B------:R-:W-:-:S03]  /*5a20*/  UMOV UR18, 0xffffffff ;  /* 0xffffffff00127882 */ /* 0x000fc60000000000 */
[----:B------:R-:W-:Y:S05]  /*5a30*/  BRA.DIV UR18, `(.L_x_11170) ;  /* 0x0000007a12247947 */ /* 0x000fea000b800000 */
.L_x_11296:
[----:B------:R-:W-:-:S03]  /*5a40*/  UMOV UR18, 0xffffffff ;  /* 0xffffffff00127882 */ /* 0x000fc60000000000 */
[----:B------:R-:W-:Y:S05]  /*5a50*/  BRA.DIV UR18, `(.L_x_11171) ;  /* 0x0000007a12447947 */ /* 0x000fea000b800000 */
.L_x_11299:
[----:B------:R-:W-:-:S03]  /*5a60*/  UMOV UR18, 0xffffffff ;  /* 0xffffffff00127882 */ /* 0x000fc60000000000 */
[----:B------:R-:W-:Y:S05]  /*5a70*/  BRA.DIV UR18, `(.L_x_11172) ;  /* 0x0000007a12647947 */ /* 0x000fea000b800000 */
.L_x_11302:
        /* <DEDUP_REMOVED lines=10> */
.L_x_11312:
        /* <DEDUP_REMOVED lines=23> */
.L_x_11167:
[----:B------:R-:W-:Y:S05]  /*5c90*/  WARPSYNC.ALL ;  /* 0x0000000000007948 */ /* 0x000fea0003800000 */
[-C--:B------:R-:W-:Y:S01]  /*5ca0*/  FMUL.FTZ R225, R116, R95.reuse ;  /* 0x0000005f74e17220 */ /* 0x080fe20000410000 */
[-C--:B------:R-:W-:Y:S01]  /*5cb0*/  FMUL.FTZ R8, R111, R94.reuse ;  /* 0x0000005e6f087220 */ /* 0x080fe20000410000 */
[----:B--2--5:R-:W-:Y:S01]  /*5cc0*/  FMUL.FTZ R6, R114, R94 ;  /* 0x0000005e72067220 */ /* 0x024fe20000410000 */
[----:B------:R-:W-:Y:S01]  /*5cd0*/  FMUL.FTZ R227, R112, R95 ;  /* 0x0000005f70e37220 */ /* 0x000fe20000410000 */
[-C--:B------:R-:W-:Y:S01]  /*5ce0*/  FMUL.FTZ R226, R113, R92.reuse ;  /* 0x0000005c71e27220 */ /* 0x080fe20000410000 */
[----:B------:R-:W-:Y:S01]  /*5cf0*/  FMUL.FTZ R228, R115, R92 ;  /* 0x0000005c73e47220 */ /* 0x000fe20000410000 */
[----:B------:R-:W-:Y:S01]  /*5d00*/  FMUL.FTZ R231, R118, R93 ;  /* 0x0000005d76e77220 */ /* 0x000fe20000410000 */
[-C--:B01----:R-:W-:Y:S01]  /*5d10*/  FMUL.FTZ R10, R121, R21.reuse ;  /* 0x00000015790a7220 */ /* 0x083fe20000410000 */
[C---:B------:R-:W-:Y:S01]  /*5d20*/  FMUL.FTZ R7, R119.reuse, R204 ;  /* 0x000000cc77077220 */ /* 0x040fe20000410000 */
[----:B------:R-:W-:Y:S01]  /*5d30*/  BAR.SYNC.DEFER_BLOCKING 0x0 ;  /* 0x0000000000007b1d */ /* 0x000fe20000010000 */
[C---:B------:R-:W-:Y:S01]  /*5d40*/  FMUL.FTZ R4, R119.reuse, R21 ;  /* 0x0000001577047220 */ /* 0x040fe20000410000 */
[C---:B------:R-:W-:Y:S01]  /*5d50*/  FMUL.FTZ R5, R119.reuse, R206 ;  /* 0x000000ce77057220 */ /* 0x040fe20000410000 */
[----:B------:R-:W-:Y:S01]  /*5d60*/  FFMA.FTZ R10, -R119, R20, -R10 ;  /* 0x00000014770a7223 */ /* 0x000fe2000001090a */
[C---:B------:R-:W-:Y:S01]  /*5d70*/  FFMA.FTZ R14, R121.reuse, R206, -R7 ;  /* 0x000000ce790e7223 */ /* 0x040fe20000010807 */
[C---:B------:R-:W-:Y:S01]  /*5d80*/  FFMA.FTZ R4, R121.reuse, R20, -R4 ;  /* 0x0000001479047223 */ /* 0x040fe20000010804 */
[----:B------:R-:W-:Y:S01]  /*5d90*/  FFMA.FTZ R12, R121, R204, R5 ;  /* 0x000000cc790c7223 */ /* 0x000fe20000010005 */
[C---:B------:R-:W-:Y:S01]  /*5da0*/  FMUL.FTZ R5, R122.reuse, R10 ;  /* 0x0000000a7a057220 */ /* 0x040fe20000410000 */
[----:B------:R-:W-:Y:S01]  /*5db0*/  FADD.FTZ R14, R187, R14 ;  /* 0x0000000ebb0e7221 */ /* 0x000fe20000010000 */
[CC--:B------:R-:W-:Y:S01]  /*5dc0*/  FMUL.FTZ R230, R122.reuse, R4.reuse ;  /* 0x000000047ae67220 */ /* 0x0c0fe20000410000 */
[----:B------:R-:W-:Y:S01]  /*5dd0*/  FADD.FTZ R12, R171, R12 ;  /* 0x0000000cab0c7221 */ /* 0x000fe20000010000 */
[C---:B------:R-:W-:Y:S01]  /*5de0*/  FFMA.FTZ R5, R123.reuse, R4, R5 ;  /* 0x000000047b057223 */ /* 0x040fe20000010005 */
[C---:B------:R-:W-:Y:S01]  /*5df0*/  FMUL.FTZ R4, R122.reuse, R14 ;  /* 0x0000000e7a047220 */ /* 0x040fe20000410000 */
[C---:B------:R-:W-:Y:S01]  /*5e00*/  FFMA.FTZ R230, R123.reuse, R10, -R230 ;  /* 0x0000000a7be67223 */ /* 0x040fe200000108e6 */
[-C--:B------:R-:W-:Y:S01]  /*5e10*/  FMUL.FTZ R7, R122, R12.reuse ;  /* 0x0000000c7a077220 */ /* 0x080fe20000410000 */
[CC--:B------:R-:W-:Y:S01]  /*5e20*/  FMUL.FTZ R9, R124.reuse, R5.reuse ;  /* 0x000000057c097220 */ /* 0x0c0fe20000410000 */
[C---:B------:R-:W-:Y:S01]  /*5e30*/  FFMA.FTZ R4, R123.reuse, R12, R4 ;  /* 0x0000000c7b047223 */ /* 0x040fe20000010004 */
[----:B------:R-:W-:Y:S01]  /*5e40*/  FMUL.FTZ R10, R124, R230 ;  /* 0x000000e67c0a7220 */ /* 0x000fe20000410000 */
[----:B------:R-:W-:Y:S01]  /*5e50*/  FFMA.FTZ R14, R123, R14, -R7 ;  /* 0x0000000e7b0e7223 */ /* 0x000fe20000010807 */
[----:B------:R-:W-:Y:S01]  /*5e60*/  FFMA.FTZ R9, R125, R230, -R9 ;  /* 0x000000e67d097223 */ /* 0x000fe20000010809 */
[----:B------:R-:W-:Y:S01]  /*5e70*/  FADD.FTZ R7, R173, R4 ;  /* 0x00000004ad077221 */ /* 0x000fe20000010000 */
[----:B------:R-:W-:Y:S01]  /*5e80*/  FFMA.FTZ R10, R125, R5, R10 ;  /* 0x000000057d0a7223 */ /* 0x000fe2000001000a */
[----:B------:R-:W-:Y:S01]  /*5e90*/  FADD.FTZ R14, R189, R14 ;  /* 0x0000000ebd0e7221 */ /* 0x000fe20000010000 */
[----:B------:R-:W-:Y:S01]  /*5ea0*/  FMUL.FTZ R230, R126, R9 ;  /* 0x000000097ee67220 */ /* 0x000fe20000410000 */
[----:B------:R-:W0:Y:S01]  /*5eb0*/  LDS.64 R4, [R105+0x31d8] ;  /* 0x0031d80069047984 */ /* 0x000e220000000a00 */
        /* <DEDUP_REMOVED lines=8> */
[----:B------:R-:W-:Y:S01]  /*5f40*/  FADD.FTZ R11, R190, R11 ;  /* 0x0000000bbe0b7221 */ /* 0x000fe20000010000 */
[-C--:B------:R-:W-:Y:S01]  /*5f50*/  FMUL.FTZ R9, R128, R234.reuse ;  /* 0x000000ea80097220 */ /* 0x080fe20000410000 */
[C---:B------:R-:W-:Y:S01]  /*5f60*/  FFMA.FTZ R234, R129.reuse, R234, -R12 ;  /* 0x000000ea81ea7223 */ /* 0x040fe2000001080c */
[----:B------:R-:W-:Y:S01]  /*5f70*/  FADD.FTZ R7, R174, R7 ;  /* 0x00000007ae077221 */ /* 0x000fe20000010000 */
[----:B------:R-:W-:Y:S01]  /*5f80*/  FMUL.FTZ R10, R126, R11 ;  /* 0x0000000b7e0a7220 */ /* 0x000fe20000410000 */
[----:B------:R-:W-:Y:S01]  /*5f90*/  FFMA.FTZ R9, R129, R230, R9 ;  /* 0x000000e681097223 */ /* 0x000fe20000010009 */
[-C--:B------:R-:W-:Y:S01]  /*5fa0*/  FMUL.FTZ R14, R130, R234.reuse ;  /* 0x000000ea820e7220 */ /* 0x080fe20000410000 */
        /* <DEDUP_REMOVED lines=17> */
[----:B------:R-:W-:Y:S01]  /*60c0*/  FADD.FTZ R11, R192, R9 ;  /* 0x00000009c00b7221 */ /* 0x000fe20000010000 */
[-C--:B------:R-:W-:Y:S01]  /*60d0*/  FMUL.FTZ R13, R134, R230.reuse ;  /* 0x000000e6860d7220 */ /* 0x080fe20000410000 */
[C---:B------:R-:W-:Y:S01]  /*60e0*/  FFMA.FTZ R230, R135.reuse, R230, R12 ;  /* 0x000000e687e67223 */ /* 0x040fe2000001000c */
[----:B------:R-:W-:Y:S01]  /*60f0*/  FADD.FTZ R9, R176, R7 ;  /* 0x00000007b0097221 */ /* 0x000fe20000010000 */
[C---:B------:R-:W-:Y:S01]  /*6100*/  FMUL.FTZ R10, R130.reuse, R11 ;  /* 0x0000000b820a7220 */ /* 0x040fe20000410000 */
[----:B------:R-:W-:Y:S01]  /*6110*/  FFMA.FTZ R13, R135, R234, -R13 ;  /* 0x000000ea870d7223 */ /* 0x000fe2000001080d */
[----:B------:R-:W-:Y:S01]  /*6120*/  UISETP.GE.AND UP0, UPT, UR13, UR42, UPT ;  /* 0x0000002a0d00728c */ /* 0x000fe2000bf06270 */
[----:B0-----:R-:W-:Y:S01]  /*6130*/  FMUL.FTZ R7, R3, R5 ;  /* 0x0000000503077220 */ /* 0x001fe20000410000 */
[-C--:B------:R-:W-:Y:S01]  /*6140*/  FFMA.FTZ R12, R131, R9.reuse, R10 ;  /* 0x00000009830c7223 */ /* 0x080fe2000001000a */
[-C--:B------:R-:W-:Y:S01]  /*6150*/  FMUL.FTZ R10, R3, R4.reuse ;  /* 0x00000004030a7220 */ /* 0x080fe20000410000 */
[----:B------:R-:W-:Y:S01]  /*6160*/  FMUL.FTZ R14, R130, R9 ;  /* 0x00000009820e7220 */ /* 0x000fe20000410000 */
[----:B------:R-:W-:Y:S01]  /*6170*/  FFMA.FTZ R4, R2, R4, -R7 ;  /* 0x0000000402047223 */ /* 0x000fe20000010807 */
[----:B------:R-:W-:Y:S01]  /*6180*/  FMUL.FTZ R234, R136, R13 ;  /* 0x0000000d88ea7220 */ /* 0x000fe20000410000 */
[----:B------:R-:W-:Y:S01]  /*6190*/  FFMA.FTZ R3, R2, R5, R10 ;  /* 0x0000000502037223 */ /* 0x000fe2000001000a */
[----:B------:R-:W-:Y:S01]  /*61a0*/  FMUL.FTZ R2, R136, R230 ;  /* 0x000000e688027220 */ /* 0x000fe20000410000 */
[----:B------:R-:W-:Y:S01]  /*61b0*/  FFMA.FTZ R223, R101, R8, R4 ;  /* 0x0000000865df7223 */ /* 0x000fe20000010004 */
[----:B------:R-:W-:Y:S01]  /*61c0*/  FFMA.FTZ R14, R131, R11, -R14 ;  /* 0x0000000b830e7223 */ /* 0x000fe2000001080e */
[----:B------:R-:W-:Y:S01]  /*61d0*/  FFMA.FTZ R3, R101, R6, R3 ;  /* 0x0000000665037223 */ /* 0x000fe20000010003 */
[----:B------:R-:W-:Y:S01]  /*61e0*/  FFMA.FTZ R13, R137, R13, -R2 ;  /* 0x0000000d890d7223 */ /* 0x000fe20000010802 */
[C---:B------:R-:W-:Y:S01]  /*61f0*/  FMUL.FTZ R5, R148.reuse, R223 ;  /* 0x000000df94057220 */ /* 0x040fe20000410000 */
[----:B------:R-:W-:Y:S01]  /*6200*/  FADD.FTZ R14, R193, R14 ;  /* 0x0000000ec10e7221 */ /* 0x000fe20000010000 */
[-C--:B------:R-:W-:Y:S01]  /*6210*/  FMUL.FTZ R2, R148, R3.reuse ;  /* 0x0000000394027220 */ /* 0x080fe20000410000 */
[----:B------:R-:W-:Y:S01]  /*6220*/  FADD.FTZ R12, R177, R12 ;  /* 0x0000000cb10c7221 */ /* 0x000fe20000010000 */
[----:B------:R-:W-:Y:S01]  /*6230*/  FFMA.FTZ R5, R150, R3, R5 ;  /* 0x0000000396057223 */ /* 0x000fe20000010005 */
[----:B------:R-:W-:Y:S01]  /*6240*/  FMUL.FTZ R4, R132, R14 ;  /* 0x0000000e84047220 */ /* 0x000fe20000410000 */
[----:B------:R-:W-:Y:S01]  /*6250*/  FFMA.FTZ R2, R150, R223, -R2 ;  /* 0x000000df96027223 */ /* 0x000fe20000010802 */
[----:B------:R-:W-:Y:S01]  /*6260*/  FFMA.FTZ R234, R137, R230, R234 ;  /* 0x000000e689ea7223 */ /* 0x000fe200000100ea */
[----:B------:R-:W-:Y:S01]  /*6270*/  FFMA.FTZ R225, R100, R225, R5 ;  /* 0x000000e164e17223 */ /* 0x000fe20000010005 */
[-C--:B------:R-:W-:Y:S01]  /*6280*/  FMUL.FTZ R5, R132, R12.reuse ;  /* 0x0000000c84057220 */ /* 0x080fe20000410000 */
[----:B------:R-:W-:Y:S01]  /*6290*/  FFMA.FTZ R227, R100, R227, R2 ;  /* 0x000000e364e37223 */ /* 0x000fe20000010002 */
[C---:B------:R-:W-:Y:S01]  /*62a0*/  FFMA.FTZ R9, R133.reuse, R12, R4 ;  /* 0x0000000c85097223 */ /* 0x040fe20000010004 */
[----:B------:R-:W-:Y:S01]  /*62b0*/  FMUL.FTZ R2, R146, R225 ;  /* 0x000000e192027220 */ /* 0x000fe20000410000 */
[----:B------:R-:W-:Y:S01]  /*62c0*/  FMUL.FTZ R6, R138, R234 ;  /* 0x000000ea8a067220 */ /* 0x000fe20000410000 */
[-C--:B------:R-:W-:Y:S01]  /*62d0*/  FMUL.FTZ R4, R146, R227.reuse ;  /* 0x000000e392047220 */ /* 0x080fe20000410000 */
[----:B------:R-:W-:Y:S01]  /*62e0*/  FFMA.FTZ R11, R133, R14, -R5 ;  /* 0x0000000e850b7223 */ /* 0x000fe20000010805 */
        /* <DEDUP_REMOVED lines=12> */
[C---:B------:R-:W-:Y:S01]  /*63b0*/  FFMA.FTZ R7, R145.reuse, R228, R2 ;  /* 0x000000e491077223 */ /* 0x040fe20000010002 */
[----:B------:R-:W-:Y:S01]  /*63c0*/  FADD.FTZ R11, R194, R11 ;  /* 0x0000000bc20b7221 */ /* 0x000fe20000010000 */
[----:B------:R-:W-:Y:S01]  /*63d0*/  FFMA.FTZ R2, R145, R226, -R5 ;  /* 0x000000e291027223 */ /* 0x000fe20000010805 */
[----:B------:R-:W-:Y:S01]  /*63e0*/  FADD.FTZ R9, R178, R9 ;  /* 0x00000009b2097221 */ /* 0x000fe20000010000 */
[----:B------:R-:W-:Y:S01]  /*63f0*/  FFMA.FTZ R229, R98, R229, R7 ;  /* 0x000000e562e57223 */ /* 0x000fe20000010007 */
[----:B------:R-:W-:Y:S01]  /*6400*/  FMUL.FTZ R4, R134, R11 ;  /* 0x0000000b86047220 */ /* 0x000fe20000410000 */
[----:B------:R-:W-:Y:S01]  /*6410*/  FFMA.FTZ R231, R98, R231, R2 ;  /* 0x000000e762e77223 */ /* 0x000fe20000010002 */
[----:B------:R-:W-:Y:S01]  /*6420*/  FFMA.FTZ R13, R141, R6, -R13 ;  /* 0x000000068d0d7223 */ /* 0x000fe2000001080d */
[C---:B------:R-:W-:Y:S01]  /*6430*/  FMUL.FTZ R2, R142.reuse, R229 ;  /* 0x000000e58e027220 */ /* 0x040fe20000410000 */
[----:B------:R-:W-:Y:S01]  /*6440*/  FFMA.FTZ R6, R135, R9, R4 ;  /* 0x0000000987067223 */ /* 0x000fe20000010004 */
[----:B------:R-:W-:Y:S01]  /*6450*/  FMUL.FTZ R4, R142, R231 ;  /* 0x000000e78e047220 */ /* 0x000fe20000410000 */
[----:B------:R-:W-:Y:S01]  /*6460*/  FMUL.FTZ R8, R134, R9 ;  /* 0x0000000986087220 */ /* 0x000fe20000410000 */
[C---:B------:R-:W-:Y:S01]  /*6470*/  FFMA.FTZ R2, R143.reuse, R231, -R2 ;  /* 0x000000e78f027223 */ /* 0x040fe20000010802 */
[C---:B------:R-:W-:Y:S01]  /*6480*/  FMUL.FTZ R7, R142.reuse, R13 ;  /* 0x0000000d8e077220 */ /* 0x040fe20000410000 */
[----:B------:R-:W-:Y:S01]  /*6490*/  FFMA.FTZ R5, R143, R229, R4 ;  /* 0x000000e58f057223 */ /* 0x000fe20000010004 */
[----:B------:R-:W-:Y:S01]  /*64a0*/  FFMA.FTZ R8, R135, R11, -R8 ;  /* 0x0000000b87087223 */ /* 0x000fe20000010808 */
[C---:B------:R-:W-:Y:S01]  /*64b0*/  FFMA.FTZ R220, R97.reuse, R220, R2 ;  /* 0x000000dc61dc7223 */ /* 0x040fe20000010002 */
[----:B------:R-:W-:Y:S01]  /*64c0*/  FMUL.FTZ R4, R142, R10 ;  /* 0x0000000a8e047220 */ /* 0x000fe20000410000 */
[----:B------:R-:W-:Y:S01]  /*64d0*/  FFMA.FTZ R222, R97, R222, R5 ;  /* 0x000000de61de7223 */ /* 0x000fe20000010005 */
[----:B------:R-:W-:Y:S01]  /*64e0*/  FFMA.FTZ R10, R143, R10, R7 ;  /* 0x0000000a8f0a7223 */ /* 0x000fe20000010007 */
[C---:B------:R-:W-:Y:S01]  /*64f0*/  FMUL.FTZ R2, R140.reuse, R220 ;  /* 0x000000dc8c027220 */ /* 0x040fe20000410000 */
[----:B------:R-:W-:Y:S01]  /*6500*/  FADD.FTZ R8, R195, R8 ;  /* 0x00000008c3087221 */ /* 0x000fe20000010000 */
[-C--:B------:R-:W-:Y:S01]  /*6510*/  FMUL.FTZ R5, R140, R222.reuse ;  /* 0x000000de8c057220 */ /* 0x080fe20000410000 */
[----:B------:R-:W-:Y:S01]  /*6520*/  FFMA.FTZ R9, R143, R13, -R4 ;  /* 0x0000000d8f097223 */ /* 0x000fe20000010804 */
[----:B------:R-:W-:Y:S01]  /*6530*/  FFMA.FTZ R7, R141, R222, R2 ;  /* 0x000000de8d077223 */ /* 0x000fe20000010002 */
[----:B------:R-:W-:Y:S01]  /*6540*/  FADD.FTZ R6, R179, R6 ;  /* 0x00000006b3067221 */ /* 0x000fe20000010000 */
[----:B------:R-:W-:Y:S01]  /*6550*/  FFMA.FTZ R2, R141, R220, -R5 ;  /* 0x000000dc8d027223 */ /* 0x000fe20000010805 */
[----:B------:R-:W-:Y:S01]  /*6560*/  FMUL.FTZ R4, R136, R8 ;  /* 0x0000000888047220 */ /* 0x000fe20000410000 */
        /* <DEDUP_REMOVED lines=65> */
[----:B------:R-:W-:Y:S01]  /*6980*/  PLOP3.LUT P0, PT, PT, PT, UP0, 0x80, 0x8 ;  /* 0x000000000008781c */ /* 0x000fe20003f0f008 */
        /* <DEDUP_REMOVED lines=11> */
[----:B------:R-:W-:Y:S01]  /*6a40*/  FMUL.FTZ R4, R126, R213 ;  /* 0x000000d57e047220 */ /* 0x000fe20000410000 */
[----:B------:R-:W-:Y:S01]  /*6a50*/  ISETP.NE.OR P0, PT, R106, RZ, P0 ;  /* 0x000000ff6a00720c */ /* 0x000fe20000705670 */
        /* <DEDUP_REMOVED lines=11> */
[----:B------:R-:W-:Y:S01]  /*6b10*/  ISETP.GT.U32.AND P2, PT, R110, 0x1f, PT ;  /* 0x0000001f6e00780c */ /* 0x000fe20003f44070 */
[-C--:B------:R-:W-:Y:S01]  /*6b20*/  FMUL.FTZ R10, R148, R13.reuse ;  /* 0x0000000d940a7220 */ /* 0x080fe20000410000 */
[----:B------:R-:W-:Y:S01]  /*6b30*/  FMUL.FTZ R8, R124, R224 ;  /* 0x000000e07c087220 */ /* 0x000fe20000410000 */
[----:B------:R-:W-:Y:S01]  /*6b40*/  FFMA.FTZ R235, R150, R13, R15 ;  /* 0x0000000d96eb7223 */ /* 0x000fe2000001000f */
[-C--:B------:R-:W-:Y:S01]  /*6b50*/  FMUL.FTZ R15, R124, R218.reuse ;  /* 0x000000da7c0f7220 */ /* 0x080fe20000410000 */
[----:B------:R-:W-:Y:S01]  /*6b60*/  VOTEU.ALL UP0, P0 ;  /* 0x0000000000ff7886 */ /* 0x000fe20000000000 */
[C---:B------:R-:W-:Y:S01]  /*6b70*/  FFMA.FTZ R13, R125.reuse, R218, -R8 ;  /* 0x000000da7d0d7223 */ /* 0x040fe20000010808 */
[----:B------:R-:W-:Y:S01]  /*6b80*/  FFMA.FTZ R233, R150, R233, -R10 ;  /* 0x000000e996e97223 */ /* 0x000fe2000001080a */
[----:B------:R-:W-:Y:S01]  /*6b90*/  FFMA.FTZ R8, R125, R224, R15 ;  /* 0x000000e07d087223 */ /* 0x000fe2000001000f */
[----:B------:R-:W-:Y:S01]  /*6ba0*/  FMUL.FTZ R15, R148, R9 ;  /* 0x00000009940f7220 */ /* 0x000fe20000410000 */
[C---:B------:R-:W-:Y:S01]  /*6bb0*/  FFMA.FTZ R217, R80.reuse, R217, R13 ;  /* 0x000000d950d97223 */ /* 0x040fe2000001000d */
[----:B------:R-:W-:Y:S01]  /*6bc0*/  @!UP0 ULEA UR18, UR8, UR19, 0x4 ;  /* 0x0000001308128291 */ /* 0x000fe2000f8e20ff */
[----:B------:R-:W-:Y:S01]  /*6bd0*/  FFMA.FTZ R203, R80, R203, R8 ;  /* 0x000000cb50cb7223 */ /* 0x000fe20000010008 */
[----:B------:R-:W-:Y:S01]  /*6be0*/  FMUL.FTZ R10, R148, R11 ;  /* 0x0000000b940a7220 */ /* 0x000fe20000410000 */
[----:B------:R-:W-:Y:S01]  /*6bf0*/  FMUL.FTZ R14, R122, R217 ;  /* 0x000000d97a0e7220 */ /* 0x000fe20000410000 */
[----:B------:R-:W-:-:S02]  /*6c00*/  HFMA2 R4, -RZ, RZ, 1.875, 0 ;  /* 0x3f800000ff047431 */ /* 0x000fc400000001ff */
[-C--:B------:R-:W-:Y:S01]  /*6c10*/  FMUL.FTZ R12, R122, R203.reuse ;  /* 0x000000cb7a0c7220 */ /* 0x080fe20000410000 */
[----:B------:R-:W-:Y:S01]  /*6c20*/  CS2R R6, SRZ ;  /* 0x0000000000067805 */ /* 0x000fe2000001ff00 */
[C---:B------:R-:W-:Y:S01]  /*6c30*/  FFMA.FTZ R14, R123.reuse, R203, R14 ;  /* 0x000000cb7b0e7223 */ /* 0x040fe2000001000e */
[----:B------:R-:W-:Y:S01]  /*6c40*/  MOV R5, RZ ;  /* 0x000000ff00057202 */ /* 0x000fe20000000f00 */
[----:B------:R-:W-:Y:S01]  /*6c50*/  FFMA.FTZ R13, R123, R217, -R12 ;  /* 0x000000d97b0d7223 */ /* 0x000fe2000001080c */
[C---:B------:R-:W-:Y:S01]  /*6c60*/  FFMA.FTZ R8, R150.reuse, R11, R15 ;  /* 0x0000000b96087223 */ /* 0x040fe2000001000f */
[C---:B------:R-:W-:Y:S01]  /*6c70*/  FFMA.FTZ R232, R79.reuse, R18, R14 ;  /* 0x000000124fe87223 */ /* 0x040fe2000001000e */
[----:B------:R-:W-:Y:S01]  /*6c80*/  FFMA.FTZ R9, R150, R9, -R10 ;  /* 0x0000000996097223 */ /* 0x000fe2000001080a */
[----:B------:R-:W-:Y:S01]  /*6c90*/  FFMA.FTZ R234, R79, R16, R13 ;  /* 0x000000104fea7223 */ /* 0x000fe2000001000d */
[----:B------:R-:W-:Y:S01]  /*6ca0*/  FADD.FTZ R10, R186, R235 ;  /* 0x000000ebba0a7221 */ /* 0x000fe20000010000 */
[----:B------:R-:W-:Y:S01]  /*6cb0*/  FADD.FTZ R11, R202, R233 ;  /* 0x000000e9ca0b7221 */ /* 0x000fe20000010000 */
[C---:B------:R-:W-:Y:S01]  /*6cc0*/  FMUL.FTZ R12, R119.reuse, R232 ;  /* 0x000000e8770c7220 */ /* 0x040fe20000410000 */
[-C--:B------:R-:W-:Y:S01]  /*6cd0*/  FMUL.FTZ R13, R119, R234.reuse ;  /* 0x000000ea770d7220 */ /* 0x080fe20000410000 */
[----:B------:R-:W0:Y:S01]  /*6ce0*/  @!P0 LDS.128 R4, [UR18+0x4be0] ;  /* 0x004be012ff048984 */ /* 0x000e220008000c00 */
[----:B------:R-:W-:Y:S01]  /*6cf0*/  BSSY B0, `(.L_x_11174) ;  /* 0x00000b5000007945 */ /* 0x000fe20003800000 */
[C---:B------:R-:W-:Y:S01]  /*6d00*/  FFMA.FTZ R237, R121.reuse, R234, -R12 ;  /* 0x000000ea79ed7223 */ /* 0x040fe2000001080c */
[----:B------:R-:W-:Y:S01]  /*6d10*/  FFMA.FTZ R12, R121, R232, R13 ;  /* 0x000000e8790c7223 */ /* 0x000fe2000001000d */
[----:B------:R1:W-:Y:S02]  /*6d20*/  STS.128 [R105+0x35e0], R8 ;  /* 0x0035e00869007388 */ /* 0x0003e40000000c00 */
        /* <DEDUP_REMOVED lines=24> */
.L_x_11317:
        /* <DEDUP_REMOVED lines=13> */
.L_x_11178:
[----:B------:R-:W-:Y:S05]  /*6f80*/  BSYNC.RECONVERGENT B1 ;  /* 0x0000000000017941 */ /* 0x000fea0003800200 */
.L_x_11177:
[----:B------:R-:W-:-:S03]  /*6f90*/  UMOV UR18, 0xffffffff ;  /* 0xffffffff00127882 */ /* 0x000fc60000000000 */
[----:B------:R-:W-:Y:S05]  /*6fa0*/  BRA.DIV UR18, `(.L_x_11179) ;  /* 0x0000006a12687947 */ /* 0x000fea000b800000 */
[----:B--2---:R2:W1:Y:S04]  /*6fb0*/  SHFL.DOWN PT, R16, R13, 0x2, 0x1f ;  /* 0x08401f000d107f89 */ /* 0x00446800000e0000 */
[----:B---3--:R2:W3:Y:S04]  /*6fc0*/  SHFL.DOWN PT, R18, R19, 0x2, 0x1f ;  /* 0x08401f0013127f89 */ /* 0x0084e800000e0000 */
[----:B----4-:R2:W4:Y:S04]  /*6fd0*/  SHFL.DOWN PT, R230, R241, 0x2, 0x1f ;  /* 0x08401f00f1e67f89 */ /* 0x01052800000e0000 */
[----:B0-----:R2:W0:Y:S02]  /*6fe0*/  SHFL.DOWN PT, R12, R242, 0x2, 0x1f ;  /* 0x08401f00f20c7f89 */ /* 0x00142400000e0000 */
.L_x_11323:
[----:B------:R-:W-:Y:S01]  /*6ff0*/  BSSY.RECONVERGENT B1, `(.L_x_11180) ;  /* 0x000000d000017945 */ /* 0x000fe20003800200 */
[----:B------:R-:W-:-:S03]  /*7000*/  ISETP.GT.U32.AND P2, PT, R106, 0x1b, PT ;  /* 0x0000001b6a00780c */ /* 0x000fc60003f44070 */
[----:B------:R-:W-:Y:S10]  /*7010*/  @P3 BRA `(.L_x_11181) ;  /* 0x0000000000283947 */ /* 0x000ff40003800000 */
[-C--:B0-----:R-:W-:Y:S01]  /*7020*/  FMUL.FTZ R14, R19, R12.reuse ;  /* 0x0000000c130e7220 */ /* 0x081fe20000410000 */
[----:B------:R-:W-:-:S03]  /*7030*/  FMUL.FTZ R12, R13, R12 ;  /* 0x0000000c0d0c7220 */ /* 0x000fc60000410000 */
[-C--:B----4-:R-:W-:Y:S01]  /*7040*/  FFMA.FTZ R14, R13, R230.reuse, -R14 ;  /* 0x000000e60d0e7223 */ /* 0x090fe2000001080e */
[C---:B------:R-:W-:Y:S01]  /*7050*/  FFMA.FTZ R15, R19.reuse, R230, R12 ;  /* 0x000000e6130f7223 */ /* 0x040fe2000001000c */
[-C--:B---3--:R-:W-:Y:S01]  /*7060*/  FMUL.FTZ R12, R19, R18.reuse ;  /* 0x00000012130c7220 */ /* 0x088fe20000410000 */
[----:B------:R-:W-:Y:S01]  /*7070*/  FMUL.FTZ R18, R13, R18 ;  /* 0x000000120d127220 */ /* 0x000fe20000410000 */
[----:B-12---:R-:W-:Y:S01]  /*7080*/  FADD.FTZ R241, R241, R14 ;  /* 0x0000000ef1f17221 */ /* 0x006fe20000010000 */
[----:B------:R-:W-:Y:S01]  /*7090*/  FADD.FTZ R242, R242, R15 ;  /* 0x0000000ff2f27221 */ /* 0x000fe20000010000 */
[-C--:B------:R-:W-:Y:S01]  /*70a0*/  FFMA.FTZ R13, R13, R16.reuse, -R12 ;  /* 0x000000100d0d7223 */ /* 0x080fe2000001080c */
[----:B------:R-:W-:-:S07]  /*70b0*/  FFMA.FTZ R19, R19, R16, R18 ;  /* 0x0000001013137223 */ /* 0x000fce0000010012 */
.L_x_11181:
[----:B------:R-:W-:Y:S05]  /*70c0*/  BSYNC.RECONVERGENT B1 ;  /* 0x0000000000017941 */ /* 0x000fea0003800200 */
.L_x_11180:
[----:B------:R-:W-:-:S03]  /*70d0*/  UMOV UR18, 0xffffffff ;  /* 0xffffffff00127882 */ /* 0x000fc60000000000 */
[----:B------:R-:W-:Y:S05]  /*70e0*/  BRA.DIV UR18, `(.L_x_11182) ;  /* 0x0000006a12887947 */ /* 0x000fea000b800000 */
[----:B-1----:R1:W1:Y:S04]  /*70f0*/  SHFL.DOWN PT, R16, R13, 0x4, 0x1f ;  /* 0x08801f000d107f89 */ /* 0x00226800000e0000 */
[----:B---3--:R3:W1:Y:S04]  /*7100*/  SHFL.DOWN PT, R18, R19, 0x4, 0x1f ;  /* 0x08801f0013127f89 */ /* 0x00866800000e0000 */
[----:B----4-:R3:W4:Y:S04]  /*7110*/  SHFL.DOWN PT, R230, R241, 0x4, 0x1f ;  /* 0x08801f00f1e67f89 */ /* 0x01072800000e0000 */
[----:B0-----:R3:W0:Y:S02]  /*7120*/  SHFL.DOWN PT, R12, R242, 0x4, 0x1f ;  /* 0x08801f00f20c7f89 */ /* 0x00162400000e0000 */
.L_x_11329:
[----:B------:R-:W-:Y:S01]  /*7130*/  BSSY.RECONVERGENT B1, `(.L_x_11183) ;  /* 0x000000d000017945 */ /* 0x000fe20003800200 */
[----:B------:R-:W-:-:S03]  /*7140*/  ISETP.GT.U32.AND P3, PT, R106, 0x17, PT ;  /* 0x000000176a00780c */ /* 0x000fc60003f64070 */
[----:B------:R-:W-:Y:S10]  /*7150*/  @P2 BRA `(.L_x_11184) ;  /* 0x0000000000282947 */ /* 0x000ff40003800000 */
[-C--:B0-----:R-:W-:Y:S01]  /*7160*/  FMUL.FTZ R14, R19, R12.reuse ;  /* 0x0000000c130e7220 */ /* 0x081fe20000410000 */
[----:B------:R-:W-:-:S03]  /*7170*/  FMUL.FTZ R12, R13, R12 ;  /* 0x0000000c0d0c7220 */ /* 0x000fc60000410000 */
[-C--:B----4-:R-:W-:Y:S01]  /*7180*/  FFMA.FTZ R14, R13, R230.reuse, -R14 ;  /* 0x000000e60d0e7223 */ /* 0x090fe2000001080e */
[C---:B------:R-:W-:Y:S01]  /*7190*/  FFMA.FTZ R15, R19.reuse, R230, R12 ;  /* 0x000000e6130f7223 */ /* 0x040fe2000001000c */
[-C--:B-1----:R-:W-:Y:S01]  /*71a0*/  FMUL.FTZ R12, R19, R18.reuse ;  /* 0x00000012130c7220 */ /* 0x082fe20000410000 */
[----:B------:R-:W-:Y:S01]  /*71b0*/  FMUL.FTZ R18, R13, R18 ;  /* 0x000000120d127220 */ /* 0x000fe20000410000 */
[----:B--23--:R-:W-:Y:S01]  /*71c0*/  FADD.FTZ R241, R241, R14 ;  /* 0x0000000ef1f17221 */ /* 0x00cfe20000010000 */
[----:B------:R-:W-:Y:S01]  /*71d0*/  FADD.FTZ R242, R242, R15 ;  /* 0x0000000ff2f27221 */ /* 0x000fe20000010000 */
[-C--:B------:R-:W-:Y:S01]  /*71e0*/  FFMA.FTZ R13, R13, R16.reuse, -R12 ;  /* 0x000000100d0d7223 */ /* 0x080fe2000001080c */
[----:B------:R-:W-:-:S07]  /*71f0*/  FFMA.FTZ R19, R19, R16, R18 ;  /* 0x0000001013137223 */ /* 0x000fce0000010012 */
.L_x_11184:
[----:B------:R-:W-:Y:S05]  /*7200*/  BSYNC.RECONVERGENT B1 ;  /* 0x0000000000017941 */ /* 0x000fea0003800200 */
.L_x_11183:
[----:B------:R-:W-:-:S03]  /*7210*/  UMOV UR18, 0xffffffff ;  /* 0xffffffff00127882 */ /* 0x000fc60000000000 */
[----:B------:R-:W-:Y:S05]  /*7220*/  BRA.DIV UR18, `(.L_x_11185) ;  /* 0x0000006a12a87947 */ /* 0x000fea000b800000 */
[----:B-1----:R1:W1:Y:S04]  /*7230*/  SHFL.DOWN PT, R16, R13, 0x8, 0x1f ;  /* 0x09001f000d107f89 */ /* 0x00226800000e0000 */
[----:B------:R0:W1:Y:S04]  /*7240*/  SHFL.DOWN PT, R18, R19, 0x8, 0x1f ;  /* 0x09001f0013127f89 */ /* 0x00006800000e0000 */
[----:B----4-:R4:W1:Y:S04]  /*7250*/  SHFL.DOWN PT, R230, R241, 0x8, 0x1f ;  /* 0x09001f00f1e67f89 */ /* 0x01086800000e0000 */
[----:B0-----:R4:W0:Y:S02]  /*7260*/  SHFL.DOWN PT, R12, R242, 0x8, 0x1f ;  /* 0x09001f00f20c7f89 */ /* 0x00182400000e0000 */
.L_x_11335:
[----:B------:R-:W-:Y:S01]  /*7270*/  BSSY.RECONVERGENT B1, `(.L_x_11186) ;  /* 0x000000d000017945 */ /* 0x000fe20003800200 */
[----:B------:R-:W-:-:S03]  /*7280*/  ISETP.GT.U32.AND P2, PT, R106, 0xf, PT ;  /* 0x0000000f6a00780c */ /* 0x000fc60003f44070 */
[----:B------:R-:W-:Y:S10]  /*7290*/  @P3 BRA `(.L_x_11187) ;  /* 0x0000000000283947 */ /* 0x000ff40003800000 */
[-C--:B0-----:R-:W-:Y:S01]  /*72a0*/  FMUL.FTZ R14, R19, R12.reuse ;  /* 0x0000000c130e7220 */ /* 0x081fe20000410000 */
[----:B------:R-:W-:-:S03]  /*72b0*/  FMUL.FTZ R12, R13, R12 ;  /* 0x0000000c0d0c7220 */ /* 0x000fc60000410000 */
[-C--:B-1----:R-:W-:Y:S01]  /*72c0*/  FFMA.FTZ R14, R13, R230.reuse, -R14 ;  /* 0x000000e60d0e7223 */ /* 0x082fe2000001080e */
[C---:B------:R-:W-:Y:S01]  /*72d0*/  FFMA.FTZ R15, R19.reuse, R230, R12 ;  /* 0x000000e6130f7223 */ /* 0x040fe2000001000c */
[-C--:B------:R-:W-:Y:S01]  /*72e0*/  FMUL.FTZ R12, R19, R18.reuse ;  /* 0x00000012130c7220 */ /* 0x080fe20000410000 */
[----:B------:R-:W-:Y:S01]  /*72f0*/  FMUL.FTZ R18, R13, R18 ;  /* 0x000000120d127220 */ /* 0x000fe20000410000 */
[----:B--234-:R-:W-:Y:S01]  /*7300*/  FADD.FTZ R241, R241, R14 ;  /* 0x0000000ef1f17221 */ /* 0x01cfe20000010000 */
[----:B------:R-:W-:Y:S01]  /*7310*/  FADD.FTZ R242, R242, R15 ;  /* 0x0000000ff2f27221 */ /* 0x000fe20000010000 */
[-C--:B------:R-:W-:Y:S01]  /*7320*/  FFMA.FTZ R13, R13, R16.reuse, -R12 ;  /* 0x000000100d0d7223 */ /* 0x080fe2000001080c */
[----:B------:R-:W-:-:S07]  /*7330*/  FFMA.FTZ R19, R19, R16, R18 ;  /* 0x0000001013137223 */ /* 0x000fce0000010012 */
.L_x_11187:
[----:B------:R-:W-:Y:S05]  /*7340*/  BSYNC.RECONVERGENT B1 ;  /* 0x0000000000017941 */ /* 0x000fea0003800200 */
.L_x_11186:
[----:B------:R-:W-:-:S03]  /*7350*/  UMOV UR18, 0xffffffff ;  /* 0xffffffff00127882 */ /* 0x000fc60000000000 */
[----:B------:R-:W-:Y:S05]  /*7360*/  BRA.DIV UR18, `(.L_x_11188) ;  /* 0x0000006a12c87947 */ /* 0x000fea000b800000 */
[----:B-1----:R1:W1:Y:S04]  /*7370*/  SHFL.DOWN PT, R16, R13, 0x10, 0x1f ;  /* 0x0a001f000d107f89 */ /* 0x00226800000e0000 */
[----:B------:R0:W1:Y:S04]  /*7380*/  SHFL.DOWN PT, R18, R19, 0x10, 0x1f ;  /* 0x0a001f0013127f89 */ /* 0x00006800000e0000 */
[----:B------:R1:W1:Y:S04]  /*7390*/  SHFL.DOWN PT, R230, R241, 0x10, 0x1f ;  /* 0x0a001f00f1e67f89 */ /* 0x00026800000e0000 */
[----:B0-----:R0:W0:Y:S02]  /*73a0*/  SHFL.DOWN PT, R12, R242, 0x10, 0x1f ;  /* 0x0a001f00f20c7f89 */ /* 0x00102400000e0000 */
.L_x_11341:
[----:B------:R-:W-:Y:S01]  /*73b0*/  BSSY.RECONVERGENT B1, `(.L_x_11189) ;  /* 0x000000d000017945 */ /* 0x000fe20003800200 */
[----:B------:R-:W-:-:S03]  /*73c0*/  ISETP.NE.AND P3, PT, R110, 0x1f, PT ;  /* 0x0000001f6e00780c */ /* 0x000fc60003f65270 */
        /* <DEDUP_REMOVED lines=11> */
.L_x_11190:
[----:B------:R-:W-:Y:S05]  /*7480*/  BSYNC.RECONVERGENT B1 ;  /* 0x0000000000017941 */ /* 0x000fea0003800200 */
.L_x_11189:
[----:B------:R-:W-:-:S03]  /*7490*/  UMOV UR18, 0xffffffff ;  /* 0xffffffff00127882 */ /* 0x000fc60000000000 */
[----:B------:R-:W-:Y:S05]  /*74a0*/  BRA.DIV UR18, `(.L_x_11191) ;  /* 0x0000006a12e87947 */ /* 0x000fea000b800000 */
[----:B------:R-:W5:Y:S04]  /*74b0*/  SHFL.IDX PT, R238, R19, RZ, 0x1f ;  /* 0x00001fff13ee7589 */ /* 0x000f6800000e0000 */
[----:B------:R-:W2:Y:S04]  /*74c0*/  SHFL.IDX PT, R240, R13, RZ, 0x1f ;  /* 0x00001fff0df07589 */ /* 0x000ea800000e0000 */
[----:B0-----:R-:W0:Y:S04]  /*74d0*/  SHFL.IDX PT, R12, R241, RZ, 0x1f ;  /* 0x00001ffff10c7589 */ /* 0x001e2800000e0000 */
[----:B------:R-:W3:Y:S04]  /*74e0*/  SHFL.IDX PT, R245, R242, RZ, 0x1f ;  /* 0x00001ffff2f57589 */ /* 0x000ee800000e0000 */
[----:B------:R-:W4:Y:S04]  /*74f0*/  SHFL.IDX PT, R246, R4, RZ, 0x1f ;  /* 0x00001fff04f67589 */ /* 0x000f2800000e0000 */
[----:B------:R-:W4:Y:S04]  /*7500*/  SHFL.IDX PT, R243, R5, RZ, 0x1f ;  /* 0x00001fff05f37589 */ /* 0x000f2800000e0000 */
[----:B------:R-:W4:Y:S01]  /*7510*/  SHFL.DOWN PT, R17, R19, 0x1, 0x1f ;  /* 0x08201f0013117f89 */ /* 0x000f2200000e0000 */
[-C--:B-----5:R-:W-:Y:S01]  /*7520*/  FMUL.FTZ R15, R7, R238.reuse ;  /* 0x000000ee070f7220 */ /* 0x0a0fe20000410000 */
[----:B------:R-:W-:-:S02]  /*7530*/  FMUL.FTZ R14, R6, R238 ;  /* 0x000000ee060e7220 */ /* 0x000fc40000410000 */
[----:B-1----:R-:W1:Y:S01]  /*7540*/  SHFL.DOWN PT, R18, R241, 0x1, 0x1f ;  /* 0x08201f00f1127f89 */ /* 0x002e6200000e0000 */
[-C--:B--2---:R-:W-:Y:S01]  /*7550*/  FFMA.FTZ R233, R6, R240.reuse, -R15 ;  /* 0x000000f006e97223 */ /* 0x084fe2000001080f */
[----:B------:R-:W-:Y:S01]  /*7560*/  FFMA.FTZ R230, R7, R240, R14 ;  /* 0x000000f007e67223 */ /* 0x000fe2000001000e */
[CC--:B------:R-:W-:Y:S01]  /*7570*/  FMUL.FTZ R15, R5.reuse, R238.reuse ;  /* 0x000000ee050f7220 */ /* 0x0c0fe20000410000 */
[----:B------:R-:W2:Y:S01]  /*7580*/  SHFL.DOWN PT, R247, R242, 0x1, 0x1f ;  /* 0x08201f00f2f77f89 */ /* 0x000ea200000e0000 */
[----:B------:R-:W-:Y:S01]  /*7590*/  FMUL.FTZ R14, R4, R238 ;  /* 0x000000ee040e7220 */ /* 0x000fe20000410000 */
[----:B0-----:R-:W-:Y:S01]  /*75a0*/  FADD.FTZ R236, R12, R233 ;  /* 0x000000e90cec7221 */ /* 0x001fe20000010000 */
[-C--:B------:R-:W-:Y:S01]  /*75b0*/  FFMA.FTZ R238, R4, R240.reuse, -R15 ;  /* 0x000000f004ee7223 */ /* 0x080fe2000001080f */
[----:B------:R-:W0:Y:S01]  /*75c0*/  SHFL.IDX PT, R244, R6, RZ, 0x1f ;  /* 0x00001fff06f47589 */ /* 0x000e2200000e0000 */
[----:B------:R-:W-:Y:S01]  /*75d0*/  FFMA.FTZ R239, R5, R240, R14 ;  /* 0x000000f005ef7223 */ /* 0x000fe2000001000e */
[----:B---3--:R-:W-:-:S02]  /*75e0*/  FADD.FTZ R240, R245, R230 ;  /* 0x000000e6f5f07221 */ /* 0x008fc40000010000 */
[----:B------:R-:W3:Y:S01]  /*75f0*/  SHFL.IDX PT, R248, R7, RZ, 0x1f ;  /* 0x00001fff07f87589 */ /* 0x000ee200000e0000 */
[----:B----4-:R-:W-:-:S03]  /*7600*/  MOV R12, R246 ;  /* 0x000000f6000c7202 */ /* 0x010fc60000000f00 */
[----:B------:R4:W0:Y:S02]  /*7610*/  SHFL.DOWN PT, R16, R13, 0x1, 0x1f ;  /* 0x08201f000d107f89 */ /* 0x00082400000e0000 */
[----:B-1--4-:R-:W-:-:S07]  /*7620*/  MOV R13, R243 ;  /* 0x000000f3000d7202 */ /* 0x012fce0000000f00 */
.L_x_11355:
[----:B------:R-:W-:Y:S01]  /*7630*/  BSSY.RECONVERGENT B1, `(.L_x_11192) ;  /* 0x000000f000017945 */ /* 0x000fe20003800200 */
[----:B0-----:R-:W-:Y:S02]  /*7640*/  MOV R14, R244 ;  /* 0x000000f4000e7202 */ /* 0x001fe40000000f00 */
[----:B---3--:R-:W-:Y:S01]  /*7650*/  MOV R15, R248 ;  /* 0x000000f8000f7202 */ /* 0x008fe20000000f00 */
        /* <DEDUP_REMOVED lines=12> */
.L_x_11193:
[----:B------:R-:W-:Y:S05]  /*7720*/  BSYNC.RECONVERGENT B1 ;  /* 0x0000000000017941 */ /* 0x000fea0003800200 */
.L_x_11192:
        /* <DEDUP_REMOVED lines=9> */
[----:B------:R-:W-:Y:S01]  /*77c0*/  LEA R8, R110, R105, 0x4 ;  /* 0x000000696e087211 */ /* 0x000fe200078e20ff */
[----:B------:R-:W-:Y:S01]  /*77d0*/  FADD.FTZ R19, R11, R6 ;  /* 0x000000060b137221 */ /* 0x000fe20000010000 */
[----:B------:R-:W-:-:S02]  /*77e0*/  MOV R7, R240 ;  /* 0x000000f000077202 */ /* 0x000fc40000000f00 */
[----:B------:R-:W-:Y:S01]  /*77f0*/  MOV R6, R236 ;  /* 0x000000ec00067202 */ /* 0x000fe20000000f00 */
[----:B------:R3:W-:Y:S01]  /*7800*/  STS.128 [R8+0x35f0], R12 ;  /* 0x0035f00c08007388 */ /* 0x0007e20000000c00 */
[----:B------:R-:W-:Y:S02]  /*7810*/  MOV R5, R239 ;  /* 0x000000ef00057202 */ /* 0x000fe40000000f00 */
[----:B------:R-:W-:Y:S01]  /*7820*/  MOV R4, R238 ;  /* 0x000000ee00047202 */ /* 0x000fe20000000f00 */
[----:B------:R3:W-:Y:S06]  /*7830*/  STS.128 [R8+0x35e0], R16 ;  /* 0x0035e01008007388 */ /* 0x0007ec0000000c00 */
.L_x_11175:
[----:B------:R-:W-:Y:S05]  /*7840*/  BSYNC B0 ;  /* 0x0000000000007941 */ /* 0x000fea0003800000 */
.L_x_11174:
[----:B------:R-:W-:Y:S05]  /*7850*/  WARPSYNC.ALL ;  /* 0x0000000000007948 */ /* 0x000fea0003800000 */
[----:B------:R-:W-:Y:S01]  /*7860*/  BAR.SYNC.DEFER_BLOCKING 0x0 ;  /* 0x0000000000007b1d */ /* 0x000fe20000010000 */
[----:B---3--:R-:W-:Y:S01]  /*7870*/  FMUL.FTZ R14, R101, R94 ;  /* 0x0000005e650e7220 */ /* 0x008fe20000410000 */
[C---:B-1----:R-:W-:Y:S01]  /*7880*/  FFMA.FTZ R8, R0.reuse, R223, RZ ;  /* 0x000000df00087223 */ /* 0x042fe200000100ff */
[----:B------:R-:W-:Y:S01]  /*7890*/  FFMA.FTZ R10, R0, -R3, RZ ;  /* 0x80000003000a7223 */ /* 0x000fe200000100ff */
[----:B------:R-:W-:Y:S01]  /*78a0*/  ULEA UR18, UR13, 0xfffff800, 0xb ;  /* 0xfffff8000d127891 */ /* 0x000fe2000f8e58ff */
[-C--:B------:R-:W-:Y:S01]  /*78b0*/  FFMA.FTZ R223, -R111, R14.reuse, R223 ;  /* 0x0000000e6fdf7223 */ /* 0x080fe200000101df */
[----:B------:R-:W-:Y:S01]  /*78c0*/  FFMA.FTZ R14, R114, -R14, R3 ;  /* 0x8000000e720e7223 */ /* 0x000fe20000010003 */
[C---:B------:R-:W-:Y:S01]  /*78d0*/  FFMA.FTZ R3, R37.reuse, R227, R8 ;  /* 0x000000e325037223 */ /* 0x040fe20000010008 */
[----:B------:R-:W-:Y:S01]  /*78e0*/  FFMA.FTZ R9, R37, -R225, R10 ;  /* 0x800000e125097223 */ /* 0x000fe2000001000a */
[----:B------:R-:W-:Y:S01]  /*78f0*/  FMUL.FTZ R16, R98, R93 ;  /* 0x0000005d62107220 */ /* 0x000fe20000410000 */
[----:B------:R-:W-:Y:S01]  /*7900*/  USHF.R.S32.HI UR40, URZ, 0x1f, UR18 ;  /* 0x0000001fff287899 */ /* 0x000fe20008011412 */
[----:B------:R-:W-:Y:S01]  /*7910*/  FFMA.FTZ R3, R36, R226, R3 ;  /* 0x000000e224037223 */ /* 0x000fe20000010003 */
[----:B------:R-:W-:Y:S01]  /*7920*/  FMUL.FTZ R11, R100, R95 ;  /* 0x0000005f640b7220 */ /* 0x000fe20000410000 */
[----:B------:R-:W-:Y:S01]  /*7930*/  FFMA.FTZ R9, R36, -R228, R9 ;  /* 0x800000e424097223 */ /* 0x000fe20000010009 */
[----:B------:R-:W-:Y:S01]  /*7940*/  FMUL.FTZ R17, R97, R90 ;  /* 0x0000005a61117220 */ /* 0x000fe20000410000 */
[----:B------:R-:W-:Y:S01]  /*7950*/  FFMA.FTZ R10, R34, R231, R3 ;  /* 0x000000e7220a7223 */ /* 0x000fe20000010003 */
[-C--:B------:R-:W-:Y:S01]  /*7960*/  FFMA.FTZ R231, -R118, R16.reuse, R231 ;  /* 0x0000001076e77223 */ /* 0x080fe200000101e7 */
[----:B------:R-:W-:Y:S01]  /*7970*/  FFMA.FTZ R16, R120, -R16, R229 ;  /* 0x8000001078107223 */ /* 0x000fe200000100e5 */
[-C--:B------:R-:W-:Y:S01]  /*7980*/  FFMA.FTZ R227, -R112, R11.reuse, R227 ;  /* 0x0000000b70e37223 */ /* 0x080fe200000101e3 */
[----:B------:R-:W-:Y:S01]  /*7990*/  FFMA.FTZ R225, R116, -R11, R225 ;  /* 0x8000000b74e17223 */ /* 0x000fe200000100e1 */
[----:B------:R-:W-:Y:S01]  /*79a0*/  FFMA.FTZ R229, R34, -R229, R9 ;  /* 0x800000e522e57223 */ /* 0x000fe20000010009 */
[----:B------:R-:W-:Y:S01]  /*79b0*/  FMUL.FTZ R15, R99, R92 ;  /* 0x0000005c630f7220 */ /* 0x000fe20000410000 */
[----:B------:R-:W-:Y:S01]  /*79c0*/  MOV R11, UR38 ;  /* 0x00000026000b7c02 */ /* 0x000fe20008000f00 */
[----:B------:R-:W-:Y:S01]  /*79d0*/  FFMA.FTZ R3, R33, R220, R10 ;  /* 0x000000dc21037223 */ /* 0x000fe2000001000a */
[----:B------:R-:W1:Y:S01]  /*79e0*/  LDS.64 R12, [R105+0x35e8] ;  /* 0x0035e800690c7984 */ /* 0x000e620000000a00 */
[----:B------:R-:W-:Y:S01]  /*79f0*/  LOP3.LUT R8, R110, UR18, RZ, 0xfc, !PT ;  /* 0x000000126e087c12 */ /* 0x000fe2000f8efcff */
[-C--:B------:R-:W-:Y:S01]  /*7a00*/  FFMA.FTZ R220, -R117, R17.reuse, R220 ;  /* 0x0000001175dc7223 */ /* 0x080fe200000101dc */
[----:B------:R-:W-:Y:S01]  /*7a10*/  MOV R9, UR40 ;  /* 0x0000002800097c02 */ /* 0x000fe20008000f00 */
[----:B------:R-:W-:Y:S01]  /*7a20*/  FFMA.FTZ R17, R149, -R17, R222 ;  /* 0x8000001195117223 */ /* 0x000fe200000100de */
[-C--:B------:R-:W-:Y:S01]  /*7a30*/  FFMA.FTZ R226, -R113, R15.reuse, R226 ;  /* 0x0000000f71e27223 */ /* 0x080fe200000101e2 */
[----:B------:R-:W-:Y:S01]  /*7a40*/  FFMA.FTZ R222, R33, -R222, R229 ;  /* 0x800000de21de7223 */ /* 0x000fe200000100e5 */
[----:B------:R-:W-:Y:S01]  /*7a50*/  FFMA.FTZ R15, R115, -R15, R228 ;  /* 0x8000000f730f7223 */ /* 0x000fe200000100e4 */
[----:B------:R-:W-:Y:S01]  /*7a60*/  IMAD.WIDE.U32 R10, R11, UR8, R8 ;  /* 0x000000080b0a7c25 */ /* 0x000fe2000f8e0008 */
[----:B------:R-:W-:-:S03]  /*7a70*/  MOV R229, UR39 ;  /* 0x0000002700e57c02 */ /* 0x000fc60008000f00 */
[----:B------:R-:W-:Y:S01]  /*7a80*/  FFMA.FTZ R18, R32, R221, R3 ;  /* 0x000000dd20127223 */ /* 0x000fe20000010003 */
[----:B------:R-:W-:Y:S01]  /*7a90*/  FMUL.FTZ R9, R96, R91 ;  /* 0x0000005b60097220 */ /* 0x000fe20000410000 */
[----:B------:R-:W-:Y:S01]  /*7aa0*/  FMUL.FTZ R228, R89, R86 ;  /* 0x0000005659e47220 */ /* 0x000fe20000410000 */
[----:B------:R-:W-:Y:S01]  /*7ab0*/  FFMA.FTZ R222, R32, -R219, R222 ;  /* 0x800000db20de7223 */ /* 0x000fe200000100de */
[----:B------:R-:W-:Y:S01]  /*7ac0*/  FFMA.FTZ R19, R31, R2, R18 ;  /* 0x000000021f137223 */ /* 0x000fe20000010012 */
[-C--:B------:R-:W-:Y:S01]  /*7ad0*/  FFMA.FTZ R221, -R152, R9.reuse, R221 ;  /* 0x0000000998dd7223 */ /* 0x080fe200000101dd */
[----:B------:R-:W-:Y:S01]  /*7ae0*/  FFMA.FTZ R18, -R151, R228, R2 ;  /* 0x000000e497127223 */ /* 0x000fe20000010102 */
[----:B------:R-:W-:Y:S02]  /*7af0*/  IMAD R3, R229, UR8, R11 ;  /* 0x00000008e5037c24 */ /* 0x000fe4000f8e020b */
[----:B------:R-:W-:Y:S01]  /*7b00*/  FFMA.FTZ R9, R154, -R9, R219 ;  /* 0x800000099a097223 */ /* 0x000fe200000100db */
[----:B------:R-:W-:Y:S01]  /*7b10*/  LEA R2, P0, R10, UR9, 0x2 ;  /* 0x000000090a027c11 */ /* 0x000fe2000f8010ff */
[----:B------:R-:W-:Y:S01]  /*7b20*/  FMUL.FTZ R219, R88, R81 ;  /* 0x0000005158db7220 */ /* 0x000fe20000410000 */
[----:B------:R-:W-:Y:S01]  /*7b30*/  FFMA.FTZ R222, R31, -R208, R222 ;  /* 0x800000d01fde7223 */ /* 0x000fe200000100de */
[----:B------:R-:W-:Y:S01]  /*7b40*/  FFMA.FTZ R11, R153, -R228, R208 ;  /* 0x800000e4990b7223 */ /* 0x000fe200000100d0 */
[----:B------:R-:W-:Y:S01]  /*7b50*/  LEA.HI.X R3, R10, UR12, R3, 0x2, P0 ;  /* 0x0000000c0a037c11 */ /* 0x000fe200080f1403 */
[----:B------:R-:W-:Y:S01]  /*7b60*/  FFMA.FTZ R208, R30, R207, R19 ;  /* 0x000000cf1ed07223 */ /* 0x000fe20000010013 */
[----:B------:R-:W-:Y:S01]  /*7b70*/  FMUL.FTZ R228, R87, R76 ;  /* 0x0000004c57e47220 */ /* 0x000fe20000410000 */
[----:B------:R-:W-:Y:S01]  /*7b80*/  FFMA.FTZ R10, R158, -R219, R205 ;  /* 0x800000db9e0a7223 */ /* 0x000fe200000100cd */
[----:B------:R-:W-:Y:S01]  /*7b90*/  FFMA.FTZ R205, R30, -R205, R222 ;  /* 0x800000cd1ecd7223 */ /* 0x000fe200000100de */
[----:B------:R-:W-:Y:S01]  /*7ba0*/  FFMA.FTZ R207, -R156, R219, R207 ;  /* 0x000000db9ccf7223 */ /* 0x000fe200000101cf */
        /* <DEDUP_REMOVED lines=9> */
[----:B------:R-:W-:Y:S01]  /*7c40*/  FFMA.FTZ R219, R27, R214, R208 ;  /* 0x000000d61bdb7223 */ /* 0x000fe200000100d0 */
[----:B------:R-:W-:Y:S01]  /*7c50*/  FFMA.FTZ R208, R161, -R228, R216 ;  /* 0x800000e4a1d07223 */ /* 0x000fe200000100d8 */
[----:B------:R-:W-:Y:S01]  /*7c60*/  ISETP.NE.AND P2, PT, R110, RZ, PT ;  /* 0x000000ff6e00720c */ /* 0x000fe20003f45270 */
[----:B------:R-:W-:Y:S01]  /*7c70*/  FFMA.FTZ R216, R27, -R216, R209 ;  /* 0x800000d81bd87223 */ /* 0x000fe200000100d1 */
[----:B------:R-:W-:Y:S01]  /*7c80*/  FMUL.FTZ R209, R82, R73 ;  /* 0x0000004952d17220 */ /* 0x000fe20000410000 */
[C---:B------:R-:W-:Y:S01]  /*7c90*/  FFMA.FTZ R212, R26.reuse, R215, R219 ;  /* 0x000000d71ad47223 */ /* 0x040fe200000100db */
[----:B------:R-:W-:Y:S01]  /*7ca0*/  P2R R219, PR, RZ, 0x4 ;  /* 0x00000004ffdb7803 */ /* 0x000fe20000000000 */
[----:B------:R-:W-:Y:S01]  /*7cb0*/  FFMA.FTZ R216, R26, -R213, R216 ;  /* 0x800000d51ad87223 */ /* 0x000fe200000100d8 */
[-C--:B------:R-:W-:Y:S01]  /*7cc0*/  FFMA.FTZ R215, -R164, R209.reuse, R215 ;  /* 0x000000d1a4d77223 */ /* 0x080fe200000101d7 */
[----:B------:R-:W-:Y:S01]  /*7cd0*/  FFMA.FTZ R209, R166, -R209, R213 ;  /* 0x800000d1a6d17223 */ /* 0x000fe200000100d5 */
[-C--:B-1----:R-:W-:Y:S01]  /*7ce0*/  FMUL.FTZ R213, R13, R21.reuse ;  /* 0x000000150dd57220 */ /* 0x082fe20000410000 */
[C---:B------:R-:W-:Y:S01]  /*7cf0*/  FFMA.FTZ R229, R25.reuse, -R224, R216 ;  /* 0x800000e019e57223 */ /* 0x040fe200000100d8 */
[C---:B------:R-:W-:Y:S01]  /*7d00*/  FMUL.FTZ R216, R12.reuse, R21 ;  /* 0x000000150cd87220 */ /* 0x040fe20000410000 */
[----:B------:R-:W-:Y:S01]  /*7d10*/  FFMA.FTZ R219, R25, R218, R212 ;  /* 0x000000da19db7223 */ /* 0x000fe200000100d4 */
[-C--:B------:R-:W-:Y:S01]  /*7d20*/  FFMA.FTZ R213, R12, R20.reuse, R213 ;  /* 0x000000140cd57223 */ /* 0x080fe200000100d5 */
[----:B------:R-:W-:Y:S01]  /*7d30*/  VOTEU.ALL UP0, P2 ;  /* 0x0000000000ff7886 */ /* 0x000fe20001000000 */
[----:B------:R-:W-:Y:S01]  /*7d40*/  FFMA.FTZ R13, R13, R20, -R216 ;  /* 0x000000140d0d7223 */ /* 0x000fe200000108d8 */
[----:B------:R-:W-:Y:S01]  /*7d50*/  FFMA.FTZ R20, R24, R217, R219 ;  /* 0x000000d918147223 */ /* 0x000fe200000100db */
[----:B------:R-:W-:Y:S01]  /*7d60*/  FADD.FTZ R216, R204, R213 ;  /* 0x000000d5ccd87221 */ /* 0x000fe20000010000 */
[----:B------:R-:W-:Y:S01]  /*7d70*/  FMUL.FTZ R12, R80, R65 ;  /* 0x00000041500c7220 */ /* 0x000fe20000410000 */
[----:B------:R-:W-:Y:S01]  /*7d80*/  FADD.FTZ R206, R206, R13 ;  /* 0x0000000dcece7221 */ /* 0x000fe20000010000 */
[----:B------:R-:W-:Y:S01]  /*7d90*/  FFMA.FTZ R13, R23, R234, R20 ;  /* 0x000000ea170d7223 */ /* 0x000fe20000010014 */
[----:B------:R-:W-:Y:S01]  /*7da0*/  @!UP0 ULEA UR18, UR8, UR19, 0x4 ;  /* 0x0000001308128291 */ /* 0x000fe2000f8e20ff */
[C---:B------:R-:W-:Y:S01]  /*7db0*/  FMUL.FTZ R204, R119.reuse, R216 ;  /* 0x000000d877cc7220 */ /* 0x040fe20000410000 */
[----:B------:R-:W-:Y:S01]  /*7dc0*/  FMUL.FTZ R20, R119, R206 ;  /* 0x000000ce77147220 */ /* 0x000fe20000410000 */
[----:B------:R-:W-:Y:S01]  /*7dd0*/  FFMA.FTZ R211, -R160, R222, R211 ;  /* 0x000000dea0d37223 */ /* 0x000fe200000101d3 */
[----:B------:R-:W-:Y:S01]  /*7de0*/  FMUL.FTZ R222, R83, R68 ;  /* 0x0000004453de7220 */ /* 0x000fe20000410000 */
[C---:B------:R-:W-:Y:S01]  /*7df0*/  FFMA.FTZ R204, R121.reuse, R206, -R204 ;  /* 0x000000ce79cc7223 */ /* 0x040fe200000108cc */
[----:B------:R-:W-:Y:S01]  /*7e00*/  FFMA.FTZ R20, R121, R216, R20 ;  /* 0x000000d879147223 */ /* 0x000fe20000010014 */
[-C--:B------:R-:W-:Y:S01]  /*7e10*/  FFMA.FTZ R217, -R168, R12.reuse, R217 ;  /* 0x0000000ca8d97223 */ /* 0x080fe200000101d9 */
[----:B------:R-:W-:Y:S01]  /*7e20*/  FFMA.FTZ R12, R170, -R12, R203 ;  /* 0x8000000caa0c7223 */ /* 0x000fe200000100cb */
[----:B------:R-:W-:Y:S01]  /*7e30*/  FFMA.FTZ R229, R24, -R203, R229 ;  /* 0x800000cb18e57223 */ /* 0x000fe200000100e5 */
[----:B------:R-:W-:Y:S01]  /*7e40*/  FADD.FTZ R171, R171, R20 ;  /* 0x00000014abab7221 */ /* 0x000fe20000010000 */
[-C--:B------:R-:W-:Y:S01]  /*7e50*/  FFMA.FTZ R218, -R163, R222.reuse, R218 ;  /* 0x000000dea3da7223 */ /* 0x080fe200000101da */
[----:B------:R-:W-:Y:S01]  /*7e60*/  FFMA.FTZ R212, R165, -R222, R224 ;  /* 0x800000dea5d47223 */ /* 0x000fe200000100e0 */
[----:B------:R-:W-:Y:S01]  /*7e70*/  FMUL.FTZ R203, R78, R57 ;  /* 0x000000394ecb7220 */ /* 0x000fe20000410000 */
[----:B------:R-:W-:Y:S01]  /*7e80*/  FMUL.FTZ R121, R216, UR44 ;  /* 0x0000002cd8797c20 */ /* 0x000fe20008410000 */
[----:B------:R-:W-:Y:S01]  /*7e90*/  FADD.FTZ R222, R187, R204 ;  /* 0x000000ccbbde7221 */ /* 0x000fe20000010000 */
[----:B0-----:R0:W-:Y:S01]  /*7ea0*/  @!P2 STS.128 [UR18+0x4be0], R4 ;  /* 0x004be004ff00a988 */ /* 0x0011e20008000c12 */
[----:B------:R-:W-:Y:S01]  /*7eb0*/  FMUL.FTZ R20, R122, R171 ;  /* 0x000000ab7a147220 */ /* 0x000fe20000410000 */
[C---:B------:R-:W-:Y:S01]  /*7ec0*/  FMUL.FTZ R119, R188.reuse, R206 ;  /* 0x000000cebc777220 */ /* 0x040fe20000410000 */
[-C--:B------:R-:W-:Y:S01]  /*7ed0*/  FFMA.FTZ R188, R188, -R203.reuse, R235 ;  /* 0x800000cbbcbc7223 */ /* 0x080fe200000100eb */
[----:B------:R-:W-:Y:S01]  /*7ee0*/  FFMA.FTZ R121, R206, UR43, -R121 ;  /* 0x0000002bce797c23 */ /* 0x000fe20008010879 */
[-C--:B------:R-:W-:Y:S01]  /*7ef0*/  FMUL.FTZ R122, R122, R222.reuse ;  /* 0x000000de7a7a7220 */ /* 0x080fe20000410000 */
[C---:B------:R-:W-:Y:S01]  /*7f00*/  FFMA.FTZ R20, R123.reuse, R222, -R20 ;  /* 0x000000de7b147223 */ /* 0x040fe20000010814 */
[C---:B------:R-:W-:Y:S01]  /*7f10*/  FFMA.FTZ R203, -R172.reuse, R203, R237 ;  /* 0x000000cbaccb7223 */ /* 0x040fe200000101ed */
[----:B------:R-:W-:Y:S01]  /*7f20*/  MOV R213, UR19 ;  /* 0x0000001300d57c02 */ /* 0x000fe20008000f00 */
[----:B------:R-:W-:Y:S01]  /*7f30*/  FFMA.FTZ R122, R123, R171, R122 ;  /* 0x000000ab7b7a7223 */ /* 0x000fe2000001007a */
[----:B------:R-:W-:Y:S01]  /*7f40*/  FADD.FTZ R189, R189, R20 ;  /* 0x00000014bdbd7221 */ /* 0x000fe20000010000 */
[----:B------:R-:W-:Y:S01]  /*7f50*/  FFMA.FTZ R119, R172, R216, R119 ;  /* 0x000000d8ac777223 */ /* 0x000fe20000010077 */
[----:B------:R-:W-:Y:S01]  /*7f60*/  FMUL.FTZ R21, R79, R60 ;  /* 0x0000003c4f157220 */ /* 0x000fe20000410000 */
[----:B------:R-:W-:Y:S01]  /*7f70*/  FADD.FTZ R173, R173, R122 ;  /* 0x0000007aadad7221 */ /* 0x000fe20000010000 */
[C---:B0-----:R-:W-:Y:S01]  /*7f80*/  FMUL.FTZ R4, R206.reuse, UR44 ;  /* 0x0000002cce047c20 */ /* 0x041fe20008410000 */
[-C--:B------:R-:W-:Y:S01]  /*7f90*/  FMUL.FTZ R7, R206, R57.reuse ;  /* 0x00000039ce077220 */ /* 0x080fe20000410000 */
[----:B------:R-:W-:Y:S01]  /*7fa0*/  FMUL.FTZ R5, R216, R57 ;  /* 0x00000039d8057220 */ /* 0x000fe20000410000 */
[----:B------:R-:W-:Y:S01]  /*7fb0*/  FMUL.FTZ R206, R188, R121 ;  /* 0x00000079bcce7220 */ /* 0x000fe20000410000 */
[----:B------:R-:W-:Y:S01]  /*7fc0*/  FFMA.FTZ R204, R216, UR43, R4 ;  /* 0x0000002bd8cc7c23 */ /* 0x000fe20008010004 */
[C---:B------:R-:W-:Y:S01]  /*7fd0*/  FMUL.FTZ R4, R188.reuse, R7 ;  /* 0x00000007bc047220 */ /* 0x040fe20000410000 */
[-C--:B------:R-:W-:Y:S01]  /*7fe0*/  FMUL.FTZ R188, R188, R5.reuse ;  /* 0x00000005bcbc7220 */ /* 0x080fe20000410000 */
[----:B------:R-:W-:Y:S01]  /*7ff0*/  FMUL.FTZ R121, R78, R5 ;  /* 0x000000054e797220 */ /* 0x000fe20000410000 */
[----:B------:R-:W-:Y:S01]  /*8000*/  FMUL.FTZ R122, R124, R189 ;  /* 0x000000bd7c7a7220 */ /* 0x000fe20000410000 */
[C---:B------:R-:W-:Y:S01]  /*8010*/  FFMA.FTZ R4, R203.reuse, R5, R4 ;  /* 0x00000005cb047223 */ /* 0x040fe20000010004 */
[C---:B------:R-:W-:Y:S01]  /*8020*/  FFMA.FTZ R5, R203.reuse, R7, -R188 ;  /* 0x00000007cb057223 */ /* 0x040fe200000108bc */
[----:B------:R-:W-:Y:S01]  /*8030*/  FFMA.FTZ R203, R203, R204, R206 ;  /* 0x000000cccbcb7223 */ /* 0x000fe200000100ce */
[----:B------:R-:W-:-:S02]  /*8040*/  IMAD R6, R110, 0x84, R213 ;  /* 0x000000846e067824 */ /* 0x000fc400078e02d5 */
[----:B------:R-:W-:Y:S01]  /*8050*/  FMUL.FTZ R187, R78, R7 ;  /* 0x000000074ebb7220 */ /* 0x000fe20000410000 */
[----:B------:R-:W-:Y:S01]  /*8060*/  FFMA.FTZ R38, R119, R57, R38 ;  /* 0x0000003977267223 */ /* 0x000fe20000010026 */
[----:B------:R-:W-:Y:S01]  /*8070*/  FMUL.FTZ R124, R124, R173 ;  /* 0x000000ad7c7c7220 */ /* 0x000fe20000410000 */
[----:B------:R-:W-:Y:S01]  /*8080*/  FFMA.FTZ R20, R78, R119, R203 ;  /* 0x000000774e147223 */ /* 0x000fe200000100cb */
[----:B------:R-:W-:Y:S01]  /*8090*/  FFMA.FTZ R7, R125, R173, R122 ;  /* 0x000000ad7d077223 */ /* 0x000fe2000001007a */
[-C--:B------:R-:W-:Y:S01]  /*80a0*/  FFMA.FTZ R234, -R167, R21.reuse, R234 ;  /* 0x00000015a7ea7223 */ /* 0x080fe200000101ea */
[----:B------:R-:W-:Y:S01]  /*80b0*/  FMUL.FTZ R119, R171, UR44 ;  /* 0x0000002cab777c20 */ /* 0x000fe20008410000 */
[C---:B------:R-:W-:Y:S01]  /*80c0*/  FMUL.FTZ R122, R222.reuse, UR44 ;  /* 0x0000002cde7a7c20 */ /* 0x040fe20008410000 */
[----:B------:R-:W-:Y:S01]  /*80d0*/  FFMA.FTZ R21, R169, -R21, R232 ;  /* 0x80000015a9157223 */ /* 0x000fe200000100e8 */
[C---:B------:R-:W-:Y:S01]  /*80e0*/  FMUL.FTZ R188, R222.reuse, R60 ;  /* 0x0000003cdebc7220 */ /* 0x040fe20000410000 */
[----:B------:R0:W-:Y:S01]  /*80f0*/  STS [R6+0x10f8], R121 ;  /* 0x0010f87906007388 */ /* 0x0001e20000000800 */
[----:B------:R-:W-:Y:S01]  /*8100*/  FFMA.FTZ R125, R125, R189, -R124 ;  /* 0x000000bd7d7d7223 */ /* 0x000fe2000001087c */
[----:B------:R-:W-:Y:S01]  /*8110*/  FMUL.FTZ R172, R169, R222 ;  /* 0x000000dea9ac7220 */ /* 0x000fe20000410000 */
[----:B------:R-:W-:Y:S01]  /*8120*/  FFMA.FTZ R124, R222, UR43, -R119 ;  /* 0x0000002bde7c7c23 */ /* 0x000fe20008010877 */
[----:B------:R-:W-:Y:S01]  /*8130*/  FADD.FTZ R174, R174, R7 ;  /* 0x00000007aeae7221 */ /* 0x000fe20000010000 */
[----:B------:R-:W-:Y:S01]  /*8140*/  FMUL.FTZ R7, R21, R188 ;  /* 0x000000bc15077220 */ /* 0x000fe20000410000 */
[----:B------:R-:W-:Y:S01]  /*8150*/  FADD.FTZ R190, R190, R125 ;  /* 0x0000007dbebe7221 */ /* 0x000fe20000010000 */
[----:B------:R-:W-:Y:S01]  /*8160*/  FFMA.FTZ R172, R167, R171, R172 ;  /* 0x000000aba7ac7223 */ /* 0x000fe200000100ac */
[----:B------:R-:W-:Y:S01]  /*8170*/  FMUL.FTZ R123, R21, R124 ;  /* 0x0000007c157b7220 */ /* 0x000fe20000410000 */
[----:B------:R-:W-:Y:S01]  /*8180*/  FMUL.FTZ R125, R189, R65 ;  /* 0x00000041bd7d7220 */ /* 0x000fe20000410000 */
[C---:B0-----:R-:W-:Y:S01]  /*8190*/  FFMA.FTZ R121, R171.reuse, UR43, R122 ;  /* 0x0000002bab797c23 */ /* 0x041fe2000801007a */
[----:B------:R-:W-:Y:S01]  /*81a0*/  FMUL.FTZ R122, R171, R60 ;  /* 0x0000003cab7a7220 */ /* 0x000fe20000410000 */
[----:B------:R-:W-:Y:S01]  /*81b0*/  FMUL.FTZ R119, R126, R190 ;  /* 0x000000be7e777220 */ /* 0x000fe20000410000 */
[----:B------:R-:W-:Y:S01]  /*81c0*/  FMUL.FTZ R169, R79, R188 ;  /* 0x000000bc4fa97220 */ /* 0x000fe20000410000 */
[----:B------:R-:W-:Y:S01]  /*81d0*/  FFMA.FTZ R39, R172, R60, R39 ;  /* 0x0000003cac277223 */ /* 0x000fe20000010027 */
[-C--:B------:R-:W-:Y:S01]  /*81e0*/  FMUL.FTZ R21, R21, R122.reuse ;  /* 0x0000007a15157220 */ /* 0x080fe20000410000 */
[-C--:B------:R-:W-:Y:S01]  /*81f0*/  FFMA.FTZ R7, R234, R122.reuse, R7 ;  /* 0x0000007aea077223 */ /* 0x080fe20000010007 */
[----:B------:R-:W-:Y:S01]  /*8200*/  FMUL.FTZ R167, R79, R122 ;  /* 0x0000007a4fa77220 */ /* 0x000fe20000410000 */
[----:B------:R-:W-:Y:S01]  /*8210*/  FMUL.FTZ R122, R126, R174 ;  /* 0x000000ae7e7a7220 */ /* 0x000fe20000410000 */
[C---:B------:R-:W-:Y:S01]  /*8220*/  FFMA.FTZ R21, R234.reuse, R188, -R21 ;  /* 0x000000bcea157223 */ /* 0x040fe20000010815 */
[----:B------:R-:W-:Y:S01]  /*8230*/  FFMA.FTZ R234, R234, R121, R123 ;  /* 0x00000079eaea7223 */ /* 0x000fe2000001007b */
[----:B------:R-:W-:Y:S01]  /*8240*/  FMUL.FTZ R123, R173, R65 ;  /* 0x00000041ad7b7220 */ /* 0x000fe20000410000 */
[C---:B------:R-:W-:Y:S01]  /*8250*/  FFMA.FTZ R124, R127.reuse, R190, -R122 ;  /* 0x000000be7f7c7223 */ /* 0x040fe2000001087a */
[----:B------:R-:W-:Y:S01]  /*8260*/  FFMA.FTZ R122, R127, R174, R119 ;  /* 0x000000ae7f7a7223 */ /* 0x000fe20000010077 */
[----:B------:R0:W-:Y:S01]  /*8270*/  STS [R6+0x10f0], R167 ;  /* 0x0010f0a706007388 */ /* 0x0001e20000000800 */
[----:B------:R-:W-:Y:S01]  /*8280*/  FMUL.FTZ R127, R190, R68 ;  /* 0x00000044be7f7220 */ /* 0x000fe20000410000 */
[----:B------:R-:W-:Y:S01]  /*8290*/  FADD.FTZ R191, R191, R124 ;  /* 0x0000007cbfbf7221 */ /* 0x000fe20000010000 */
[----:B------:R-:W-:Y:S01]  /*82a0*/  FADD.FTZ R175, R175, R122 ;  /* 0x0000007aafaf7221 */ /* 0x000fe20000010000 */
[----:B------:R-:W-:Y:S01]  /*82b0*/  FMUL.FTZ R124, R12, R123 ;  /* 0x0000007b0c7c7220 */ /* 0x000fe20000410000 */
[----:B------:R1:W-:Y:S01]  /*82c0*/  STS [R6+0x10f4], R169 ;  /* 0x0010f4a906007388 */ /* 0x0003e20000000800 */
[C---:B------:R-:W-:Y:S01]  /*82d0*/  FMUL.FTZ R122, R128.reuse, R191 ;  /* 0x000000bf807a7220 */ /* 0x040fe20000410000 */
[-C--:B------:R-:W-:Y:S01]  /*82e0*/  FMUL.FTZ R128, R128, R175.reuse ;  /* 0x000000af80807220 */ /* 0x080fe20000410000 */
[----:B------:R-:W-:Y:S01]  /*82f0*/  FFMA.FTZ R119, R79, R172, R234 ;  /* 0x000000ac4f777223 */ /* 0x000fe200000100ea */
[----:B------:R-:W-:Y:S01]  /*8300*/  FFMA.FTZ R214, -R159, R228, R214 ;  /* 0x000000e49fd67223 */ /* 0x000fe200000101d6 */
[C---:B------:R-:W-:Y:S01]  /*8310*/  FFMA.FTZ R121, R129.reuse, R175, R122 ;  /* 0x000000af81797223 */ /* 0x040fe2000001007a */
[----:B------:R-:W-:Y:S01]  /*8320*/  FFMA.FTZ R129, R129, R191, -R128 ;  /* 0x000000bf81817223 */ /* 0x000fe20000010880 */
[----:B------:R-:W-:Y:S01]  /*8330*/  FMUL.FTZ R122, R12, R125 ;  /* 0x0000007d0c7a7220 */ /* 0x000fe20000410000 */
[----:B0-----:R-:W-:Y:S01]  /*8340*/  FMUL.FTZ R167, R80, R123 ;  /* 0x0000007b50a77220 */ /* 0x001fe20000410000 */
[----:B------:R-:W-:Y:S01]  /*8350*/  FADD.FTZ R176, R176, R121 ;  /* 0x00000079b0b07221 */ /* 0x000fe20000010000 */
[----:B------:R-:W-:Y:S01]  /*8360*/  FADD.FTZ R192, R192, R129 ;  /* 0x00000081c0c07221 */ /* 0x000fe20000010000 */
[C---:B------:R-:W-:Y:S01]  /*8370*/  FFMA.FTZ R121, R217.reuse, R125, -R124 ;  /* 0x0000007dd9797223 */ /* 0x040fe2000001087c */
[----:B------:R-:W-:Y:S01]  /*8380*/  FFMA.FTZ R122, R217, R123, R122 ;  /* 0x0000007bd97a7223 */ /* 0x000fe2000001007a */
[C---:B------:R-:W-:Y:S01]  /*8390*/  FMUL.FTZ R124, R130.reuse, R176 ;  /* 0x000000b0827c7220 */ /* 0x040fe20000410000 */
[----:B------:R-:W-:Y:S01]  /*83a0*/  FMUL.FTZ R123, R130, R192 ;  /* 0x000000c0827b7220 */ /* 0x000fe20000410000 */
[----:B-1----:R-:W-:Y:S01]  /*83b0*/  FMUL.FTZ R169, R80, R125 ;  /* 0x0000007d50a97220 */ /* 0x002fe20000410000 */
[----:B------:R-:W-:Y:S01]  /*83c0*/  FMUL.FTZ R125, R174, R68 ;  /* 0x00000044ae7d7220 */ /* 0x000fe20000410000 */
[C---:B------:R-:W-:Y:S01]  /*83d0*/  FFMA.FTZ R126, R131.reuse, R192, -R124 ;  /* 0x000000c0837e7223 */ /* 0x040fe2000001087c */
[----:B------:R-:W-:Y:S01]  /*83e0*/  FFMA.FTZ R124, R131, R176, R123 ;  /* 0x000000b0837c7223 */ /* 0x000fe2000001007b */
[C---:B------:R-:W-:Y:S01]  /*83f0*/  FMUL.FTZ R123, R212.reuse, R127 ;  /* 0x0000007fd47b7220 */ /* 0x040fe20000410000 */
[-C--:B------:R-:W-:Y:S01]  /*8400*/  FMUL.FTZ R129, R212, R125.reuse ;  /* 0x0000007dd4817220 */ /* 0x080fe20000410000 */
[----:B------:R-:W-:Y:S01]  /*8410*/  FADD.FTZ R193, R193, R126 ;  /* 0x0000007ec1c17221 */ /* 0x000fe20000010000 */
[----:B------:R-:W-:Y:S01]  /*8420*/  FADD.FTZ R177, R177, R124 ;  /* 0x0000007cb1b17221 */ /* 0x000fe20000010000 */
[-C--:B------:R-:W-:Y:S01]  /*8430*/  FFMA.FTZ R123, R218, R125.reuse, R123 ;  /* 0x0000007dda7b7223 */ /* 0x080fe2000001007b */
[----:B------:R-:W-:Y:S01]  /*8440*/  FMUL.FTZ R131, R83, R125 ;  /* 0x0000007d53837220 */ /* 0x000fe20000410000 */
[C---:B------:R-:W-:Y:S01]  /*8450*/  FMUL.FTZ R124, R132.reuse, R193 ;  /* 0x000000c1847c7220 */ /* 0x040fe20000410000 */
[----:B------:R-:W-:Y:S01]  /*8460*/  FMUL.FTZ R132, R132, R177 ;  /* 0x000000b184847220 */ /* 0x000fe20000410000 */
[----:B------:R0:W-:Y:S01]  /*8470*/  STS [R6+0x10e8], R167 ;  /* 0x0010e8a706007388 */ /* 0x0001e20000000800 */
[----:B------:R-:W-:Y:S01]  /*8480*/  FMUL.FTZ R130, R175, R73 ;  /* 0x00000049af827220 */ /* 0x000fe20000410000 */
[C---:B------:R-:W-:Y:S01]  /*8490*/  FFMA.FTZ R125, R133.reuse, R177, R124 ;  /* 0x000000b1857d7223 */ /* 0x040fe2000001007c */
[----:B------:R-:W-:Y:S01]  /*84a0*/  FFMA.FTZ R133, R133, R193, -R132 ;  /* 0x000000c185857223 */ /* 0x000fe20000010884 */
[----:B------:R-:W-:Y:S01]  /*84b0*/  FMUL.FTZ R132, R191, R73 ;  /* 0x00000049bf847220 */ /* 0x000fe20000410000 */
[-C--:B------:R-:W-:Y:S01]  /*84c0*/  FFMA.FTZ R124, R218, R127.reuse, -R129 ;  /* 0x0000007fda7c7223 */ /* 0x080fe20000010881 */
[----:B------:R-:W-:Y:S01]  /*84d0*/  FADD.FTZ R178, R178, R125 ;  /* 0x0000007db2b27221 */ /* 0x000fe20000010000 */
[----:B------:R-:W-:Y:S01]  /*84e0*/  FADD.FTZ R194, R194, R133 ;  /* 0x00000085c2c27221 */ /* 0x000fe20000010000 */
[----:B------:R1:W-:Y:S01]  /*84f0*/  STS [R6+0x10e0], R131 ;  /* 0x0010e08306007388 */ /* 0x0003e20000000800 */
[----:B------:R-:W-:Y:S01]  /*8500*/  FMUL.FTZ R129, R176, R74 ;  /* 0x0000004ab0817220 */ /* 0x000fe20000410000 */
[C---:B------:R-:W-:Y:S01]  /*8510*/  FMUL.FTZ R125, R134.reuse, R178 ;  /* 0x000000b2867d7220 */ /* 0x040fe20000410000 */
[----:B------:R-:W-:Y:S01]  /*8520*/  FMUL.FTZ R126, R134, R194 ;  /* 0x000000c2867e7220 */ /* 0x000fe20000410000 */
[----:B------:R-:W-:Y:S01]  /*8530*/  FMUL.FTZ R134, R209, R132 ;  /* 0x00000084d1867220 */ /* 0x000fe20000410000 */
[----:B0-----:R-:W-:Y:S01]  /*8540*/  FMUL.FTZ R167, R83, R127 ;  /* 0x0000007f53a77220 */ /* 0x001fe20000410000 */
[C---:B------:R-:W-:Y:S01]  /*8550*/  FFMA.FTZ R128, R135.reuse, R194, -R125 ;  /* 0x000000c287807223 */ /* 0x040fe2000001087d */
[----:B------:R-:W-:Y:S01]  /*8560*/  FFMA.FTZ R126, R135, R178, R126 ;  /* 0x000000b2877e7223 */ /* 0x000fe2000001007e */
[-C--:B------:R-:W-:Y:S01]  /*8570*/  FMUL.FTZ R172, R209, R130.reuse ;  /* 0x00000082d1ac7220 */ /* 0x080fe20000410000 */
[----:B------:R-:W-:Y:S01]  /*8580*/  FFMA.FTZ R125, R215, R130, R134 ;  /* 0x00000082d77d7223 */ /* 0x000fe20000010086 */
[----:B------:R-:W-:Y:S01]  /*8590*/  FADD.FTZ R195, R195, R128 ;  /* 0x00000080c3c37221 */ /* 0x000fe20000010000 */
[----:B------:R-:W-:Y:S01]  /*85a0*/  FADD.FTZ R179, R179, R126 ;  /* 0x0000007eb3b37221 */ /* 0x000fe20000010000 */
[----:B-1----:R-:W-:Y:S01]  /*85b0*/  FMUL.FTZ R131, R192, R74 ;  /* 0x0000004ac0837220 */ /* 0x002fe20000410000 */
[----:B------:R-:W-:Y:S01]  /*85c0*/  FMUL.FTZ R135, R82, R130 ;  /* 0x0000008252877220 */ /* 0x000fe20000410000 */
[C---:B------:R-:W-:Y:S01]  /*85d0*/  FMUL.FTZ R128, R136.reuse, R195 ;  /* 0x000000c388807220 */ /* 0x040fe20000410000 */
[----:B------:R-:W-:Y:S01]  /*85e0*/  FMUL.FTZ R136, R136, R179 ;  /* 0x000000b388887220 */ /* 0x000fe20000410000 */
[C---:B------:R-:W-:Y:S01]  /*85f0*/  FMUL.FTZ R133, R208.reuse, R131 ;  /* 0x00000083d0857220 */ /* 0x040fe20000410000 */
[----:B------:R-:W-:Y:S01]  /*8600*/  FMUL.FTZ R130, R208, R129 ;  /* 0x00000081d0827220 */ /* 0x000fe20000410000 */
[C---:B------:R-:W-:Y:S01]  /*8610*/  FFMA.FTZ R127, R137.reuse, R179, R128 ;  /* 0x000000b3897f7223 */ /* 0x040fe20000010080 */
[----:B------:R-:W-:Y:S01]  /*8620*/  FFMA.FTZ R137, R137, R195, -R136 ;  /* 0x000000c389897223 */ /* 0x000fe20000010888 */
[-C--:B------:R-:W-:Y:S01]  /*8630*/  FFMA.FTZ R128, R214, R129.reuse, R133 ;  /* 0x00000081d6807223 */ /* 0x080fe20000010085 */
[----:B------:R-:W-:Y:S01]  /*8640*/  FMUL.FTZ R133, R85, R129 ;  /* 0x0000008155857220 */ /* 0x000fe20000410000 */
[----:B------:R-:W-:Y:S01]  /*8650*/  FADD.FTZ R180, R180, R127 ;  /* 0x0000007fb4b47221 */ /* 0x000fe20000010000 */
[----:B------:R-:W-:Y:S01]  /*8660*/  FADD.FTZ R196, R196, R137 ;  /* 0x00000089c4c47221 */ /* 0x000fe20000010000 */
[----:B------:R-:W-:Y:S01]  /*8670*/  FFMA.FTZ R127, R214, R131, -R130 ;  /* 0x00000083d67f7223 */ /* 0x000fe20000010882 */
[----:B------:R0:W-:Y:S01]  /*8680*/  STS [R6+0x10e4], R167 ;  /* 0x0010e4a706007388 */ /* 0x0001e20000000800 */
[C---:B------:R-:W-:Y:S01]  /*8690*/  FMUL.FTZ R130, R138.reuse, R180 ;  /* 0x000000b48a827220 */ /* 0x040fe20000410000 */
[----:B------:R-:W-:Y:S01]  /*86a0*/  FMUL.FTZ R129, R138, R196 ;  /* 0x000000c48a817220 */ /* 0x000fe20000410000 */
[----:B------:R-:W-:Y:S01]  /*86b0*/  FFMA.FTZ R126, R215, R132, -R172 ;  /* 0x00000084d77e7223 */ /* 0x000fe200000108ac */
[-C--:B------:R-:W-:Y:S01]  /*86c0*/  FMUL.FTZ R134, R177, R77.reuse ;  /* 0x0000004db1867220 */ /* 0x080fe20000410000 */
[----:B------:R-:W-:Y:S01]  /*86d0*/  FMUL.FTZ R136, R193, R77 ;  /* 0x0000004dc1887220 */ /* 0x000fe20000410000 */
[----:B------:R1:W-:Y:S01]  /*86e0*/  STS [R6+0x10d8], R135 ;  /* 0x0010d88706007388 */ /* 0x0003e20000000800 */
[----:B------:R-:W-:Y:S01]  /*86f0*/  BSSY.RECONVERGENT B0, `(.L_x_11194) ;  /* 0x00000f3000007945 */ /* 0x000fe20003800200 */
[----:B------:R-:W-:Y:S01]  /*8700*/  FMUL.FTZ R138, R205, R134 ;  /* 0x00000086cd8a7220 */ /* 0x000fe20000410000 */
[----:B------:R-:W-:Y:S01]  /*8710*/  FMUL.FTZ R137, R84, R136 ;  /* 0x0000008854897220 */ /* 0x000fe20000410000 */
[----:B0-----:R-:W-:Y:S01]  /*8720*/  FMUL.FTZ R167, R82, R132 ;  /* 0x0000008452a77220 */ /* 0x001fe20000410000 */
[C---:B------:R-:W-:Y:S01]  /*8730*/  FFMA.FTZ R132, R139.reuse, R196, -R130 ;  /* 0x000000c48b847223 */ /* 0x040fe20000010882 */
[----:B------:R-:W-:Y:S01]  /*8740*/  FFMA.FTZ R130, R139, R180, R129 ;  /* 0x000000b48b827223 */ /* 0x000fe20000010081 */
[----:B------:R0:W-:Y:S01]  /*8750*/  STS [R6+0x10d0], R133 ;  /* 0x0010d08506007388 */ /* 0x0001e20000000800 */
[----:B------:R-:W-:Y:S01]  /*8760*/  FFMA.FTZ R232, R23, -R232, R229 ;  /* 0x800000e817e87223 */ /* 0x000fe200000100e5 */
[----:B------:R-:W-:Y:S01]  /*8770*/  FADD.FTZ R197, R197, R132 ;  /* 0x00000084c5c57221 */ /* 0x000fe20000010000 */
[----:B------:R-:W-:Y:S01]  /*8780*/  FADD.FTZ R181, R181, R130 ;  /* 0x00000082b5b57221 */ /* 0x000fe20000010000 */
[----:B-1----:R-:W-:Y:S01]  /*8790*/  FMUL.FTZ R135, R85, R131 ;  /* 0x0000008355877220 */ /* 0x002fe20000410000 */
[-C--:B------:R-:W-:Y:S01]  /*87a0*/  FMUL.FTZ R130, R205, R136.reuse ;  /* 0x00000088cd827220 */ /* 0x080fe20000410000 */
[C---:B------:R-:W-:Y:S01]  /*87b0*/  FMUL.FTZ R132, R140.reuse, R197 ;  /* 0x000000c58c847220 */ /* 0x040fe20000410000 */
[-C--:B------:R-:W-:Y:S01]  /*87c0*/  FMUL.FTZ R140, R140, R181.reuse ;  /* 0x000000b58c8c7220 */ /* 0x080fe20000410000 */
[----:B------:R-:W-:Y:S01]  /*87d0*/  FFMA.FTZ R131, R211, R136, -R138 ;  /* 0x00000088d3837223 */ /* 0x000fe2000001088a */
[----:B------:R1:W-:Y:S01]  /*87e0*/  STS [R6+0x10d4], R135 ;  /* 0x0010d48706007388 */ /* 0x0003e20000000800 */
[C---:B------:R-:W-:Y:S01]  /*87f0*/  FFMA.FTZ R129, R141.reuse, R181, R132 ;  /* 0x000000b58d817223 */ /* 0x040fe20000010084 */
[----:B------:R-:W-:Y:S01]  /*8800*/  FFMA.FTZ R141, R141, R197, -R140 ;  /* 0x000000c58d8d7223 */ /* 0x000fe2000001088c */
[----:B------:R-:W-:Y:S01]  /*8810*/  FFMA.FTZ R130, R211, R134, R130 ;  /* 0x00000086d3827223 */ /* 0x000fe20000010082 */
[-C--:B------:R-:W-:Y:S01]  /*8820*/  FMUL.FTZ R140, R194, R76.reuse ;  /* 0x0000004cc28c7220 */ /* 0x080fe20000410000 */
[----:B------:R-:W-:Y:S01]  /*8830*/  FADD.FTZ R182, R182, R129 ;  /* 0x00000081b6b67221 */ /* 0x000fe20000010000 */
[----:B------:R-:W-:Y:S01]  /*8840*/  FADD.FTZ R198, R198, R141 ;  /* 0x0000008dc6c67221 */ /* 0x000fe20000010000 */
[----:B------:R-:W-:Y:S01]  /*8850*/  FMUL.FTZ R138, R178, R76 ;  /* 0x0000004cb28a7220 */ /* 0x000fe20000410000 */
[----:B0-----:R-:W-:Y:S01]  /*8860*/  FMUL.FTZ R133, R19, R140 ;  /* 0x0000008c13857220 */ /* 0x001fe20000410000 */
[C---:B------:R-:W-:Y:S01]  /*8870*/  FMUL.FTZ R129, R142.reuse, R182 ;  /* 0x000000b68e817220 */ /* 0x040fe20000410000 */
[----:B------:R-:W-:Y:S01]  /*8880*/  FMUL.FTZ R132, R142, R198 ;  /* 0x000000c68e847220 */ /* 0x000fe20000410000 */
[----:B-1----:R-:W-:Y:S01]  /*8890*/  FMUL.FTZ R135, R84, R134 ;  /* 0x0000008654877220 */ /* 0x002fe20000410000 */
[----:B------:R0:W-:Y:S01]  /*88a0*/  STS [R6+0x10cc], R137 ;  /* 0x0010cc8906007388 */ /* 0x0001e20000000800 */
[C---:B------:R-:W-:Y:S01]  /*88b0*/  FFMA.FTZ R136, R143.reuse, R198, -R129 ;  /* 0x000000c68f887223 */ /* 0x040fe20000010881 */
[----:B------:R-:W-:Y:S01]  /*88c0*/  FFMA.FTZ R134, R143, R182, R132 ;  /* 0x000000b68f867223 */ /* 0x000fe20000010084 */
[-C--:B------:R-:W-:Y:S01]  /*88d0*/  FMUL.FTZ R129, R19, R138.reuse ;  /* 0x0000008a13817220 */ /* 0x080fe20000410000 */
[C---:B------:R-:W-:Y:S01]  /*88e0*/  FFMA.FTZ R132, R210.reuse, R138, R133 ;  /* 0x0000008ad2847223 */ /* 0x040fe20000010085 */
[----:B------:R-:W-:Y:S01]  /*88f0*/  FADD.FTZ R199, R199, R136 ;  /* 0x00000088c7c77221 */ /* 0x000fe20000010000 */
[----:B------:R-:W-:Y:S01]  /*8900*/  FADD.FTZ R183, R183, R134 ;  /* 0x00000086b7b77221 */ /* 0x000fe20000010000 */
[----:B------:R-:W-:Y:S01]  /*8910*/  FFMA.FTZ R133, R210, R140, -R129 ;  /* 0x0000008cd2857223 */ /* 0x000fe20000010881 */
[----:B------:R1:W-:Y:S01]  /*8920*/  STS [R6+0x10c8], R135 ;  /* 0x0010c88706007388 */ /* 0x0003e20000000800 */
[C---:B------:R-:W-:Y:S01]  /*8930*/  FMUL.FTZ R134, R144.reuse, R199 ;  /* 0x000000c790867220 */ /* 0x040fe20000410000 */
[----:B------:R-:W-:Y:S01]  /*8940*/  FMUL.FTZ R144, R144, R183 ;  /* 0x000000b790907220 */ /* 0x000fe20000410000 */
[----:B0-----:R-:W-:Y:S01]  /*8950*/  FMUL.FTZ R137, R195, R81 ;  /* 0x00000051c3897220 */ /* 0x001fe20000410000 */
[----:B------:R-:W-:Y:S01]  /*8960*/  FMUL.FTZ R139, R87, R138 ;  /* 0x0000008a578b7220 */ /* 0x000fe20000410000 */
[C---:B------:R-:W-:Y:S01]  /*8970*/  FFMA.FTZ R129, R145.reuse, R183, R134 ;  /* 0x000000b791817223 */ /* 0x040fe20000010086 */
[----:B------:R-:W-:Y:S01]  /*8980*/  FFMA.FTZ R145, R145, R199, -R144 ;  /* 0x000000c791917223 */ /* 0x000fe20000010890 */
[----:B------:R-:W-:Y:S01]  /*8990*/  FMUL.FTZ R134, R10, R137 ;  /* 0x000000890a867220 */ /* 0x000fe20000410000 */
[----:B------:R-:W-:Y:S01]  /*89a0*/  FMUL.FTZ R141, R87, R140 ;  /* 0x0000008c578d7220 */ /* 0x000fe20000410000 */
[----:B------:R-:W-:Y:S01]  /*89b0*/  FADD.FTZ R184, R184, R129 ;  /* 0x00000081b8b87221 */ /* 0x000fe20000010000 */
[----:B------:R-:W-:Y:S01]  /*89c0*/  FADD.FTZ R200, R200, R145 ;  /* 0x00000091c8c87221 */ /* 0x000fe20000010000 */
[----:B-1----:R-:W-:Y:S01]  /*89d0*/  FMUL.FTZ R135, R179, R81 ;  /* 0x00000051b3877220 */ /* 0x002fe20000410000 */
[----:B------:R0:W-:Y:S01]  /*89e0*/  STS [R6+0x10c0], R139 ;  /* 0x0010c08b06007388 */ /* 0x0001e20000000800 */
[C---:B------:R-:W-:Y:S01]  /*89f0*/  FMUL.FTZ R129, R146.reuse, R184 ;  /* 0x000000b892817220 */ /* 0x040fe20000410000 */
[----:B------:R-:W-:Y:S01]  /*8a00*/  FMUL.FTZ R136, R146, R200 ;  /* 0x000000c892887220 */ /* 0x000fe20000410000 */
[-C--:B------:R-:W-:Y:S01]  /*8a10*/  FMUL.FTZ R138, R10, R135.reuse ;  /* 0x000000870a8a7220 */ /* 0x080fe20000410000 */
[----:B------:R-:W-:Y:S01]  /*8a20*/  FFMA.FTZ R134, R207, R135, R134 ;  /* 0x00000087cf867223 */ /* 0x000fe20000010086 */
[----:B------:R1:W-:Y:S01]  /*8a30*/  STS [R6+0x10c4], R141 ;  /* 0x0010c48d06007388 */ /* 0x0003e20000000800 */
[----:B------:R-:W-:Y:S01]  /*8a40*/  FFMA.FTZ R136, R147, R184, R136 ;  /* 0x000000b893887223 */ /* 0x000fe20000010088 */
[-C--:B------:R-:W-:Y:S01]  /*8a50*/  FMUL.FTZ R188, R197, R91.reuse ;  /* 0x0000005bc5bc7220 */ /* 0x080fe20000410000 */
[----:B------:R-:W-:Y:S01]  /*8a60*/  FMUL.FTZ R172, R181, R91 ;  /* 0x0000005bb5ac7220 */ /* 0x000fe20000410000 */
[----:B------:R3:W-:Y:S01]  /*8a70*/  STS [R6+0x10ec], R169 ;  /* 0x0010eca906007388 */ /* 0x0007e20000000800 */
[----:B0-----:R-:W-:Y:S01]  /*8a80*/  FMUL.FTZ R139, R88, R135 ;  /* 0x00000087588b7220 */ /* 0x001fe20000410000 */
[-C--:B------:R-:W-:Y:S01]  /*8a90*/  FFMA.FTZ R135, R207, R137.reuse, -R138 ;  /* 0x00000089cf877223 */ /* 0x080fe2000001088a */
[----:B------:R-:W-:Y:S01]  /*8aa0*/  FFMA.FTZ R138, R147, R200, -R129 ;  /* 0x000000c8938a7223 */ /* 0x000fe20000010881 */
[----:B------:R-:W-:Y:S01]  /*8ab0*/  FADD.FTZ R185, R185, R136 ;  /* 0x00000088b9b97221 */ /* 0x000fe20000010000 */
[-C--:B------:R-:W-:Y:S01]  /*8ac0*/  FMUL.FTZ R136, R180, R86.reuse ;  /* 0x00000056b4887220 */ /* 0x080fe20000410000 */
[----:B-1----:R-:W-:Y:S01]  /*8ad0*/  FMUL.FTZ R141, R88, R137 ;  /* 0x00000089588d7220 */ /* 0x002fe20000410000 */
[----:B------:R-:W-:Y:S01]  /*8ae0*/  FADD.FTZ R201, R201, R138 ;  /* 0x0000008ac9c97221 */ /* 0x000fe20000010000 */
[----:B------:R-:W-:Y:S01]  /*8af0*/  FMUL.FTZ R129, R148, R185 ;  /* 0x000000b994817220 */ /* 0x000fe20000410000 */
[----:B------:R-:W-:Y:S01]  /*8b00*/  FMUL.FTZ R138, R196, R86 ;  /* 0x00000056c48a7220 */ /* 0x000fe20000410000 */
[----:B------:R0:W-:Y:S01]  /*8b10*/  STS [R6+0x10b8], R139 ;  /* 0x0010b88b06007388 */ /* 0x0001e20000000800 */
[-C--:B------:R-:W-:Y:S01]  /*8b20*/  FMUL.FTZ R148, R148, R201.reuse ;  /* 0x000000c994947220 */ /* 0x080fe20000410000 */
[----:B------:R-:W-:Y:S01]  /*8b30*/  FFMA.FTZ R129, R150, R201, -R129 ;  /* 0x000000c996817223 */ /* 0x000fe20000010881 */
[----:B------:R-:W-:Y:S01]  /*8b40*/  FMUL.FTZ R137, R11, R138 ;  /* 0x0000008a0b897220 */ /* 0x000fe20000410000 */
[----:B------:R1:W-:Y:S01]  /*8b50*/  STS [R6+0x10bc], R141 ;  /* 0x0010bc8d06007388 */ /* 0x0003e20000000800 */
[CC--:B------:R-:W-:Y:S01]  /*8b60*/  FMUL.FTZ R143, R89.reuse, R136.reuse ;  /* 0x00000088598f7220 */ /* 0x0c0fe20000410000 */
[----:B------:R-:W-:Y:S01]  /*8b70*/  FADD.FTZ R129, R202, R129 ;  /* 0x00000081ca817221 */ /* 0x000fe20000010000 */
[----:B------:R-:W-:Y:S01]  /*8b80*/  FFMA.FTZ R137, R18, R136, R137 ;  /* 0x0000008812897223 */ /* 0x000fe20000010089 */
[----:B---3--:R-:W-:Y:S01]  /*8b90*/  FMUL.FTZ R169, R89, R138 ;  /* 0x0000008a59a97220 */ /* 0x008fe20000410000 */
[----:B------:R-:W-:Y:S01]  /*8ba0*/  FMUL.FTZ R140, R201, R95 ;  /* 0x0000005fc98c7220 */ /* 0x000fe20000410000 */
[----:B0-----:R-:W-:Y:S01]  /*8bb0*/  FFMA.FTZ R139, R150, R185, R148 ;  /* 0x000000b9968b7223 */ /* 0x001fe20000010094 */
[----:B------:R-:W-:Y:S01]  /*8bc0*/  FMUL.FTZ R142, R185, R95 ;  /* 0x0000005fb98e7220 */ /* 0x000fe20000410000 */
[----:B------:R0:W-:Y:S01]  /*8bd0*/  STS [R6+0x10b0], R143 ;  /* 0x0010b08f06007388 */ /* 0x0001e20000000800 */
[----:B------:R-:W-:Y:S01]  /*8be0*/  FMUL.FTZ R146, R225, R140 ;  /* 0x0000008ce1927220 */ /* 0x000fe20000410000 */
[----:B-1----:R-:W-:Y:S01]  /*8bf0*/  FMUL.FTZ R141, R11, R136 ;  /* 0x000000880b8d7220 */ /* 0x002fe20000410000 */
[----:B------:R-:W-:Y:S01]  /*8c00*/  FADD.FTZ R186, R186, R139 ;  /* 0x0000008bbaba7221 */ /* 0x000fe20000010000 */
[----:B------:R-:W-:Y:S01]  /*8c10*/  FMUL.FTZ R136, R129, R94 ;  /* 0x0000005e81887220 */ /* 0x000fe20000410000 */
[----:B------:R-:W-:Y:S01]  /*8c20*/  FMUL.FTZ R145, R225, R142 ;  /* 0x0000008ee1917220 */ /* 0x000fe20000410000 */
[----:B------:R-:W-:Y:S01]  /*8c30*/  FFMA.FTZ R139, R18, R138, -R141 ;  /* 0x0000008a128b7223 */ /* 0x000fe2000001088d */
[----:B------:R-:W-:Y:S01]  /*8c40*/  FMUL.FTZ R138, R186, R94 ;  /* 0x0000005eba8a7220 */ /* 0x000fe20000410000 */
[C---:B------:R-:W-:Y:S01]  /*8c50*/  FMUL.FTZ R144, R14.reuse, R136 ;  /* 0x000000880e907220 */ /* 0x040fe20000410000 */
[----:B------:R1:W-:Y:S01]  /*8c60*/  STS [R6+0x10dc], R167 ;  /* 0x0010dca706007388 */ /* 0x0003e20000000800 */
[----:B0-----:R-:W-:Y:S01]  /*8c70*/  FFMA.FTZ R143, R227, R142, R146 ;  /* 0x0000008ee38f7223 */ /* 0x001fe20000010092 */
[-C--:B------:R-:W-:Y:S01]  /*8c80*/  FMUL.FTZ R141, R14, R138.reuse ;  /* 0x0000008a0e8d7220 */ /* 0x080fe20000410000 */
[----:B------:R-:W-:Y:S01]  /*8c90*/  FFMA.FTZ R144, R223, R138, R144 ;  /* 0x0000008adf907223 */ /* 0x000fe20000010090 */
[----:B------:R-:W-:Y:S01]  /*8ca0*/  FFMA.FTZ R146, R227, R140, -R145 ;  /* 0x0000008ce3927223 */ /* 0x000fe20000010891 */
[-C--:B------:R-:W-:Y:S01]  /*8cb0*/  FMUL.FTZ R147, R183, R93.reuse ;  /* 0x0000005db7937220 */ /* 0x080fe20000410000 */
[----:B------:R-:W-:Y:S01]  /*8cc0*/  FFMA.FTZ R141, R223, R136, -R141 ;  /* 0x00000088df8d7223 */ /* 0x000fe2000001088d */
[----:B------:R-:W-:Y:S01]  /*8cd0*/  FADD.FTZ R144, RZ, R144 ;  /* 0x00000090ff907221 */ /* 0x000fe20000010000 */
[----:B------:R-:W-:Y:S01]  /*8ce0*/  FMUL.FTZ R202, R9, R188 ;  /* 0x000000bc09ca7220 */ /* 0x000fe20000410000 */
[----:B------:R0:W-:Y:S01]  /*8cf0*/  STS [R6+0x10b4], R169 ;  /* 0x0010b4a906007388 */ /* 0x0001e20000000800 */
[----:B------:R-:W-:Y:S01]  /*8d00*/  FADD.FTZ R141, RZ, R141 ;  /* 0x0000008dff8d7221 */ /* 0x000fe20000010000 */
[----:B------:R-:W-:Y:S01]  /*8d10*/  FADD.FTZ R143, R144, R143 ;  /* 0x0000008f908f7221 */ /* 0x000fe20000010000 */
[-C--:B------:R-:W-:Y:S01]  /*8d20*/  FMUL.FTZ R144, R200, R92.reuse ;  /* 0x0000005cc8907220 */ /* 0x080fe20000410000 */
[----:B-1----:R-:W-:Y:S01]  /*8d30*/  FMUL.FTZ R167, R199, R93 ;  /* 0x0000005dc7a77220 */ /* 0x002fe20000410000 */
[----:B------:R-:W-:Y:S01]  /*8d40*/  FADD.FTZ R141, R141, R146 ;  /* 0x000000928d8d7221 */ /* 0x000fe20000010000 */
[----:B------:R-:W-:Y:S01]  /*8d50*/  FMUL.FTZ R146, R184, R92 ;  /* 0x0000005cb8927220 */ /* 0x000fe20000410000 */
[----:B------:R-:W-:Y:S01]  /*8d60*/  FMUL.FTZ R145, R15, R144 ;  /* 0x000000900f917220 */ /* 0x000fe20000410000 */
[----:B------:R-:W-:Y:S01]  /*8d70*/  FMUL.FTZ R150, R16, R167 ;  /* 0x000000a710967220 */ /* 0x000fe20000410000 */
[-C--:B------:R-:W-:Y:S01]  /*8d80*/  FFMA.FTZ R202, R221, R172.reuse, R202 ;  /* 0x000000acddca7223 */ /* 0x080fe200000100ca */
[----:B0-----:R-:W-:Y:S01]  /*8d90*/  FMUL.FTZ R169, R96, R172 ;  /* 0x000000ac60a97220 */ /* 0x001fe20000410000 */
[CC--:B------:R-:W-:Y:S01]  /*8da0*/  FFMA.FTZ R148, R226.reuse, R146.reuse, R145 ;  /* 0x00000092e2947223 */ /* 0x0c0fe20000010091 */
[----:B------:R-:W-:Y:S01]  /*8db0*/  FMUL.FTZ R145, R15, R146 ;  /* 0x000000920f917220 */ /* 0x000fe20000410000 */
[-C--:B------:R-:W-:Y:S01]  /*8dc0*/  FFMA.FTZ R150, R231, R147.reuse, R150 ;  /* 0x00000093e7967223 */ /* 0x080fe20000010096 */
[----:B------:R-:W-:Y:S01]  /*8dd0*/  FMUL.FTZ R204, R9, R172 ;  /* 0x000000ac09cc7220 */ /* 0x000fe20000410000 */
[----:B------:R-:W-:Y:S01]  /*8de0*/  FADD.FTZ R143, R143, R148 ;  /* 0x000000948f8f7221 */ /* 0x000fe20000010000 */
[----:B------:R-:W-:Y:S01]  /*8df0*/  FFMA.FTZ R148, R226, R144, -R145 ;  /* 0x00000090e2947223 */ /* 0x000fe20000010891 */
[-C--:B------:R-:W-:Y:S01]  /*8e00*/  FMUL.FTZ R172, R198, R90.reuse ;  /* 0x0000005ac6ac7220 */ /* 0x080fe20000410000 */
[----:B------:R0:W-:Y:S01]  /*8e10*/  STS [R6+0x10a8], R169 ;  /* 0x0010a8a906007388 */ /* 0x0001e20000000800 */
[----:B------:R-:W-:Y:S01]  /*8e20*/  FADD.FTZ R143, R143, R150 ;  /* 0x000000968f8f7221 */ /* 0x000fe20000010000 */
[----:B------:R-:W-:Y:S01]  /*8e30*/  FADD.FTZ R141, R141, R148 ;  /* 0x000000948d8d7221 */ /* 0x000fe20000010000 */
[----:B------:R-:W-:Y:S01]  /*8e40*/  FMUL.FTZ R148, R16, R147 ;  /* 0x0000009310947220 */ /* 0x000fe20000410000 */
[----:B------:R-:W-:Y:S01]  /*8e50*/  FMUL.FTZ R150, R182, R90 ;  /* 0x0000005ab6967220 */ /* 0x000fe20000410000 */
[----:B------:R-:W-:Y:S01]  /*8e60*/  FMUL.FTZ R145, R17, R172 ;  /* 0x000000ac11917220 */ /* 0x000fe20000410000 */
[-C--:B------:R-:W-:Y:S01]  /*8e70*/  FFMA.FTZ R204, R221, R188.reuse, -R204 ;  /* 0x000000bcddcc7223 */ /* 0x080fe200000108cc */
[----:B------:R-:W-:Y:S01]  /*8e80*/  FFMA.FTZ R148, R231, R167, -R148 ;  /* 0x000000a7e7947223 */ /* 0x000fe20000010894 */
[----:B------:R-:W-:Y:S01]  /*8e90*/  FMUL.FTZ R171, R96, R188 ;  /* 0x000000bc60ab7220 */ /* 0x000fe20000410000 */
[----:B------:R-:W-:Y:S01]  /*8ea0*/  FMUL.FTZ R147, R98, R147 ;  /* 0x0000009362937220 */ /* 0x000fe20000410000 */
[-C--:B0-----:R-:W-:Y:S01]  /*8eb0*/  FMUL.FTZ R169, R17, R150.reuse ;  /* 0x0000009611a97220 */ /* 0x081fe20000410000 */
[----:B------:R-:W-:Y:S01]  /*8ec0*/  FADD.FTZ R141, R141, R148 ;  /* 0x000000948d8d7221 */ /* 0x000fe20000010000 */
[CC--:B------:R-:W-:Y:S01]  /*8ed0*/  FFMA.FTZ R148, R220.reuse, R150.reuse, R145 ;  /* 0x00000096dc947223 */ /* 0x0c0fe20000010091 */
[C---:B------:R-:W-:Y:S01]  /*8ee0*/  FMUL.FTZ R145, R97.reuse, R150 ;  /* 0x0000009661917220 */ /* 0x040fe20000410000 */
[-C--:B------:R-:W-:Y:S01]  /*8ef0*/  FFMA.FTZ R188, R220, R172.reuse, -R169 ;  /* 0x000000acdcbc7223 */ /* 0x080fe200000108a9 */
[----:B------:R-:W-:Y:S01]  /*8f00*/  FMUL.FTZ R169, R97, R172 ;  /* 0x000000ac61a97220 */ /* 0x000fe20000410000 */
[----:B------:R-:W-:Y:S01]  /*8f10*/  FADD.FTZ R143, R143, R148 ;  /* 0x000000948f8f7221 */ /* 0x000fe20000010000 */
[----:B------:R-:W-:Y:S01]  /*8f20*/  FMUL.FTZ R167, R98, R167 ;  /* 0x000000a762a77220 */ /* 0x000fe20000410000 */
[----:B------:R-:W-:Y:S01]  /*8f30*/  FADD.FTZ R141, R141, R188 ;  /* 0x000000bc8d8d7221 */ /* 0x000fe20000010000 */
[----:B------:R-:W-:Y:S01]  /*8f40*/  STS [R6+0x10fc], R187 ;  /* 0x0010fcbb06007388 */ /* 0x000fe20000000800 */
[----:B------:R-:W-:Y:S01]  /*8f50*/  FADD.FTZ R202, R143, R202 ;  /* 0x000000ca8fca7221 */ /* 0x000fe20000010000 */
[----:B------:R-:W-:Y:S01]  /*8f60*/  FMUL.FTZ R143, R174, UR44 ;  /* 0x0000002cae8f7c20 */ /* 0x000fe20008410000 */
        /* <DEDUP_REMOVED lines=17> */
[----:B------:R-:W-:Y:S01]  /*9080*/  FMUL.FTZ R131, R100, R142 ;  /* 0x0000008e64837220 */ /* 0x000fe20000410000 */
[----:B------:R-:W-:Y:S01]  /*9090*/  FADD.FTZ R128, R137, R128 ;  /* 0x0000008089807221 */ /* 0x000fe20000010000 */
[----:B------:R1:W-:Y:S01]  /*90a0*/  STS [R6+0x1098], R147 ;  /* 0x0010989306007388 */ /* 0x0003e20000000800 */
[----:B------:R-:W-:Y:S01]  /*90b0*/  FADD.FTZ R137, R204, R127 ;  /* 0x0000007fcc897221 */ /* 0x000fe20000010000 */
[----:B------:R-:W-:Y:S01]  /*90c0*/  FMUL.FTZ R127, R100, R140 ;  /* 0x0000008c647f7220 */ /* 0x000fe20000410000 */
[----:B------:R-:W-:Y:S01]  /*90d0*/  FADD.FTZ R128, R128, R125 ;  /* 0x0000007d80807221 */ /* 0x000fe20000010000 */
[----:B------:R-:W-:Y:S01]  /*90e0*/  FMUL.FTZ R125, R101, R138 ;  /* 0x0000008a657d7220 */ /* 0x000fe20000410000 */
[----:B------:R-:W-:Y:S01]  /*90f0*/  FADD.FTZ R137, R137, R126 ;  /* 0x0000007e89897221 */ /* 0x000fe20000010000 */
[----:B------:R-:W-:Y:S01]  /*9100*/  STS [R6+0x109c], R167 ;  /* 0x00109ca706007388 */ /* 0x000fe20000000800 */
[----:B0-----:R-:W-:Y:S01]  /*9110*/  FADD.FTZ R135, R128, R123 ;  /* 0x0000007b80877221 */ /* 0x001fe20000010000 */
        /* <DEDUP_REMOVED lines=8> */
[----:B------:R-:W-:Y:S01]  /*91a0*/  LEA R7, R35, -R8, 0x1 ;  /* 0x8000000823077211 */ /* 0x000fe200078e08ff */
[----:B------:R-:W-:Y:S01]  /*91b0*/  FADD.FTZ R148, R124, R21 ;  /* 0x000000157c947221 */ /* 0x000fe20000010000 */
[----:B------:R-:W-:Y:S01]  /*91c0*/  STS [R6+0x108c], R127 ;  /* 0x00108c7f06007388 */ /* 0x000fe20000000800 */
[----:B------:R-:W-:Y:S01]  /*91d0*/  FMUL.FTZ R21, R178, UR44 ;  /* 0x0000002cb2157c20 */ /* 0x000fe20008410000 */
[----:B------:R-:W-:Y:S01]  /*91e0*/  IADD3 R121, PT, PT, R110, 0x40, RZ ;  /* 0x000000406e797810 */ /* 0x000fe20007ffe0ff */
[----:B------:R-:W-:Y:S01]  /*91f0*/  FMUL.FTZ R8, R173, UR44 ;  /* 0x0000002cad087c20 */ /* 0x000fe20008410000 */
[----:B------:R-:W-:Y:S01]  /*9200*/  STS [R6+0x1080], R125 ;  /* 0x0010807d06007388 */ /* 0x000fe20000000800 */
[----:B------:R-:W-:Y:S01]  /*9210*/  FFMA.FTZ R140, R194, UR43, -R21 ;  /* 0x0000002bc28c7c23 */ /* 0x000fe20008010815 */
[----:B------:R-:W-:Y:S01]  /*9220*/  ISETP.GE.AND P0, PT, R7, 0x1, PT ;  /* 0x000000010700780c */ /* 0x000fe20003f06270 */
[----:B------:R-:W-:Y:S01]  /*9230*/  FMUL.FTZ R21, R180, UR44 ;  /* 0x0000002cb4157c20 */ /* 0x000fe20008410000 */
[----:B------:R0:W-:Y:S01]  /*9240*/  STS [R6+0x1084], R123 ;  /* 0x0010847b06007388 */ /* 0x0001e20000000800 */
[----:B------:R-:W-:Y:S01]  /*9250*/  LEA.HI R121, R121, R110, RZ, 0x1b ;  /* 0x0000006e79797211 */ /* 0x000fe200078fd8ff */
[----:B-1----:R-:W-:Y:S01]  /*9260*/  FFMA.FTZ R147, R189, UR43, -R8 ;  /* 0x0000002bbd937c23 */ /* 0x002fe20008010808 */
[----:B------:R-:W-:Y:S01]  /*9270*/  FFMA.FTZ R136, R196, UR43, -R21 ;  /* 0x0000002bc4887c23 */ /* 0x000fe20008010815 */
[----:B------:R-:W-:Y:S01]  /*9280*/  FMUL.FTZ R21, R182, UR44 ;  /* 0x0000002cb6157c20 */ /* 0x000fe20008410000 */
[----:B------:R-:W-:Y:S01]  /*9290*/  LEA R121, R121, UR19, 0x2 ;  /* 0x0000001379797c11 */ /* 0x000fe2000f8e10ff */
[----:B------:R-:W-:Y:S01]  /*92a0*/  BAR.SYNC.DEFER_BLOCKING 0x0 ;  /* 0x0000000000007b1d */ /* 0x000fe20000010000 */
[----:B------:R-:W-:Y:S01]  /*92b0*/  FMUL.FTZ R170, R189, UR44 ;  /* 0x0000002cbdaa7c20 */ /* 0x000fe20008410000 */
[----:B------:R-:W-:Y:S01]  /*92c0*/  FFMA.FTZ R130, R198, UR43, -R21 ;  /* 0x0000002bc6827c23 */ /* 0x000fe20008010815 */
[----:B------:R-:W-:Y:S01]  /*92d0*/  FMUL.FTZ R21, R184, UR44 ;  /* 0x0000002cb8157c20 */ /* 0x000fe20008410000 */
[----:B0-----:R-:W-:Y:S01]  /*92e0*/  FMUL.FTZ R6, R179, UR44 ;  /* 0x0000002cb3067c20 */ /* 0x001fe20008410000 */
        /* <DEDUP_REMOVED lines=20> */
[----:B------:R-:W-:Y:S01]  /*9430*/  FFMA.FTZ R126, R200, UR43, -R21 ;  /* 0x0000002bc87e7c23 */ /* 0x000fe20008010815 */
[C---:B------:R-:W-:Y:S01]  /*9440*/  IADD3 R167, PT, PT, R110.reuse, 0x80, RZ ;  /* 0x000000806ea77810 */ /* 0x040fe20007ffe0ff */
[----:B------:R-:W-:Y:S01]  /*9450*/  FFMA.FTZ R170, R173, UR43, R170 ;  /* 0x0000002badaa7c23 */ /* 0x000fe200080100aa */
[----:B------:R-:W-:Y:S01]  /*9460*/  IADD3 R169, PT, PT, R110, 0xc0, RZ ;  /* 0x000000c06ea97810 */ /* 0x000fe20007ffe0ff */
[----:B------:R-:W-:Y:S01]  /*9470*/  FFMA.FTZ R143, R190, UR43, -R143 ;  /* 0x0000002bbe8f7c23 */ /* 0x000fe2000801088f */
[----:B------:R-:W-:Y:S01]  /*9480*/  ISETP.GE.AND P2, PT, R7, 0x41, PT ;  /* 0x000000410700780c */ /* 0x000fe20003f46270 */
[----:B------:R-:W-:Y:S01]  /*9490*/  FFMA.FTZ R141, R174, UR43, R141 ;  /* 0x0000002bae8d7c23 */ /* 0x000fe2000801008d */
[----:B0-----:R-:W-:Y:S01]  /*94a0*/  FMUL.FTZ R121, R200, UR44 ;  /* 0x0000002cc8797c20 */ /* 0x001fe20008410000 */
[----:B------:R-:W-:Y:S01]  /*94b0*/  FFMA.FTZ R150, R191, UR43, -R150 ;  /* 0x0000002bbf967c23 */ /* 0x000fe20008010896 */
[----:B------:R-:W-:Y:S01]  /*94c0*/  FFMA.FTZ R146, R175, UR43, R146 ;  /* 0x0000002baf927c23 */ /* 0x000fe20008010092 */
[----:B------:R-:W-:Y:S01]  /*94d0*/  FFMA.FTZ R137, R192, UR43, -R137 ;  /* 0x0000002bc0897c23 */ /* 0x000fe20008010889 */
[----:B------:R-:W-:Y:S01]  /*94e0*/  FFMA.FTZ R135, R176, UR43, R135 ;  /* 0x0000002bb0877c23 */ /* 0x000fe20008010087 */
        /* <DEDUP_REMOVED lines=19> */
.L_x_11195:
[----:B------:R-:W-:Y:S05]  /*9620*/  BSYNC.RECONVERGENT B0 ;  /* 0x0000000000007941 */ /* 0x000fea0003800200 */
.L_x_11194:
[----:B------:R-:W-:Y:S04]  /*9630*/  BSSY.RECONVERGENT B0, `(.L_x_11196) ;  /* 0x0000003000007945 */ /* 0x000fe80003800200 */
[----:B------:R-:W-:Y:S05]  /*9640*/  @!P2 BRA `(.L_x_11197) ;  /* 0x000000000004a947 */ /* 0x000fea0003800000 */
[----:B-1----:R3:W-:Y:S02]  /*9650*/  REDG.E.ADD.F32.FTZ.RN.STRONG.GPU desc[UR20][R2.64+0x100], R187 ;  /* 0x000100bb020079a6 */ /* 0x0027e4000c12f314 */
.L_x_11197:
[----:B------:R-:W-:Y:S05]  /*9660*/  BSYNC.RECONVERGENT B0 ;  /* 0x0000000000007941 */ /* 0x000fea0003800200 */
.L_x_11196:
[-C--:B------:R-:W-:Y:S01]  /*9670*/  LEA.HI R167, R167, R110.reuse, RZ, 0x1b ;  /* 0x0000006ea7a77211 */ /* 0x080fe200078fd8ff */
[----:B------:R-:W-:Y:S01]  /*9680*/  BSSY.RECONVERGENT B0, `(.L_x_11198) ;  /* 0x0000010000007945 */ /* 0x000fe20003800200 */
[----:B------:R-:W-:Y:S02]  /*9690*/  ISETP.GE.AND P6, PT, R7, 0x81, PT ;  /* 0x000000810700780c */ /* 0x000fe40003fc6270 */
[----:B------:R-:W-:Y:S02]  /*96a0*/  LEA R167, R167, UR19, 0x2 ;  /* 0x00000013a7a77c11 */ /* 0x000fe4000f8e10ff */
[C---:B0-----:R-:W-:Y:S02]  /*96b0*/  IADD3 R171, PT, PT, R110.reuse, 0x100, RZ ;  /* 0x000001006eab7810 */ /* 0x041fe40007ffe0ff */
[----:B------:R-:W-:Y:S02]  /*96c0*/  LEA.HI R169, R169, R110, RZ, 0x1b ;  /* 0x0000006ea9a97211 */ /* 0x000fe400078fd8ff */
[----:B------:R-:W0:Y:S01]  /*96d0*/  LDS R167, [R167+0x1280] ;  /* 0x00128000a7a77984 */ /* 0x000e220000000800 */
[----:B-1-3--:R-:W-:-:S02]  /*96e0*/  IADD3 R187, PT, PT, R110, 0x140, RZ ;  /* 0x000001406ebb7810 */ /* 0x00afc40007ffe0ff */
        /* <DEDUP_REMOVED lines=9> */
.L_x_11199:
[----:B------:R-:W-:Y:S05]  /*9780*/  BSYNC.RECONVERGENT B0 ;  /* 0x0000000000007941 */ /* 0x000fea0003800200 */
.L_x_11198:
[----:B01----:R0:W1:Y:S01]  /*9790*/  LDS R167, [R6+0x1380] ;  /* 0x0013800006a77984 */ /* 0x0030620000000800 */
[----:B------:R-:W-:Y:S01]  /*97a0*/  BSSY.RECONVERGENT B0, `(.L_x_11200) ;  /* 0x0000006000007945 */ /* 0x000fe20003800200 */
[----:B------:R-:W-:Y:S02]  /*97b0*/  IADD3 R169, PT, PT, R110, 0x180, RZ ;  /* 0x000001806ea97810 */ /* 0x000fe40007ffe0ff */
[----:B------:R-:W-:Y:S02]  /*97c0*/  LEA.HI R187, R187, R110, RZ, 0x1b ;  /* 0x0000006ebbbb7211 */ /* 0x000fe400078fd8ff */
[----:B------:R-:W-:Y:S01]  /*97d0*/  LEA R172, R171, UR19, 0x2 ;  /* 0x00000013abac7c11 */ /* 0x000fe2000f8e10ff */
[----:B------:R-:W-:Y:S06]  /*97e0*/  @!P0 BRA `(.L_x_11201) ;  /* 0x0000000000048947 */ /* 0x000fec0003800000 */
[----:B-1----:R3:W-:Y:S02]  /*97f0*/  REDG.E.ADD.F32.FTZ.RN.STRONG.GPU desc[UR20][R2.64+0x300], R167 ;  /* 0x000300a7020079a6 */ /* 0x0027e4000c12f314 */
.L_x_11201:
[----:B------:R-:W-:Y:S05]  /*9800*/  BSYNC.RECONVERGENT B0 ;  /* 0x0000000000007941 */ /* 0x000fea0003800200 */
.L_x_11200:
[----:B-1-3--:R1:W3:Y:S01]  /*9810*/  LDS R167, [R172+0x1480] ;  /* 0x00148000aca77984 */ /* 0x00a2e20000000800 */
[----:B------:R-:W-:Y:S01]  /*9820*/  BSSY.RECONVERGENT B0, `(.L_x_11202) ;  /* 0x0000006000007945 */ /* 0x000fe20003800200 */
[----:B------:R-:W-:Y:S02]  /*9830*/  IADD3 R171, PT, PT, R110, 0x1c0, RZ ;  /* 0x000001c06eab7810 */ /* 0x000fe40007ffe0ff */
[----:B------:R-:W-:Y:S02]  /*9840*/  LEA.HI R169, R169, R110, RZ, 0x1b ;  /* 0x0000006ea9a97211 */ /* 0x000fe400078fd8ff */
[----:B------:R-:W-:Y:S01]  /*9850*/  LEA R187, R187, UR19, 0x2 ;  /* 0x00000013bbbb7c11 */ /* 0x000fe2000f8e10ff */
[----:B------:R-:W-:Y:S06]  /*9860*/  @!P2 BRA `(.L_x_11203) ;  /* 0x000000000004a947 */ /* 0x000fec0003800000 */
[----:B---3--:R4:W-:Y:S02]  /*9870*/  REDG.E.ADD.F32.FTZ.RN.STRONG.GPU desc[UR20][R2.64+0x400], R167 ;  /* 0x000400a7020079a6 */ /* 0x0089e4000c12f314 */
.L_x_11203:
[----:B------:R-:W-:Y:S05]  /*9880*/  BSYNC.RECONVERGENT B0 ;  /* 0x0000000000007941 */ /* 0x000fea0003800200 */
.L_x_11202:
[----:B---34-:R3:W4:Y:S01]  /*9890*/  LDS R167, [R187+0x1580] ;  /* 0x00158000bba77984 */ /* 0x0187220000000800 */
[----:B------:R-:W-:Y:S01]  /*98a0*/  BSSY.RECONVERGENT B0, `(.L_x_11204) ;  /* 0x0000005000007945 */ /* 0x000fe20003800200 */
[----:B------:R-:W-:Y:S02]  /*98b0*/  LEA.HI R171, R171, R110, RZ, 0x1b ;  /* 0x0000006eabab7211 */ /* 0x000fe400078fd8ff */
[----:B------:R-:W-:Y:S01]  /*98c0*/  LEA R169, R169, UR19, 0x2 ;  /* 0x00000013a9a97c11 */ /* 0x000fe2000f8e10ff */
[----:B------:R-:W-:Y:S06]  /*98d0*/  @!P3 BRA `(.L_x_11205) ;  /* 0x000000000004b947 */ /* 0x000fec0003800000 */
[----:B----4-:R4:W-:Y:S02]  /*98e0*/  REDG.E.ADD.F32.FTZ.RN.STRONG.GPU desc[UR20][R2.64+0x500], R167 ;  /* 0x000500a7020079a6 */ /* 0x0109e4000c12f314 */
.L_x_11205:
[----:B------:R-:W-:Y:S05]  /*98f0*/  BSYNC.RECONVERGENT B0 ;  /* 0x0000000000007941 */ /* 0x000fea0003800200 */
.L_x_11204:
[----:B----4-:R4:W0:Y:S01]  /*9900*/  LDS R167, [R169+0x1680] ;  /* 0x00168000a9a77984 */ /* 0x0108220000000800 */
[----:B------:R-:W-:Y:S01]  /*9910*/  BSSY.RECONVERGENT B0, `(.L_x_11206) ;  /* 0x0000004000007945 */ /* 0x000fe20003800200 */
[----:B------:R-:W-:-:S03]  /*9920*/  LEA R171, R171, UR19, 0x2 ;  /* 0x00000013abab7c11 */ /* 0x000fc6000f8e10ff */
[----:B------:R-:W-:Y:S05]  /*9930*/  @!P4 BRA `(.L_x_11207) ;  /* 0x000000000004c947 */ /* 0x000fea0003800000 */
[----:B0-----:R0:W-:Y:S02]  /*9940*/  REDG.E.ADD.F32.FTZ.RN.STRONG.GPU desc[UR20][R2.64+0x600], R167 ;  /* 0x000600a7020079a6 */ /* 0x0011e4000c12f314 */
.L_x_11207:
[----:B------:R-:W-:Y:S05]  /*9950*/  BSYNC.RECONVERGENT B0 ;  /* 0x0000000000007941 */ /* 0x000fea0003800200 */
.L_x_11206:
[----:B0-----:R0:W0:Y:S01]  /*9960*/  LDS R167, [R171+0x1780] ;  /* 0x00178000aba77984 */ /* 0x0010220000000800 */
[----:B------:R-:W-:Y:S01]  /*9970*/  BSSY.RECONVERGENT B0, `(.L_x_11208) ;  /* 0x0000005000007945 */ /* 0x000fe20003800200 */
[C---:B---3--:R-:W-:Y:S02]  /*9980*/  IADD3 R187, PT, PT, R110.reuse, 0x200, RZ ;  /* 0x000002006ebb7810 */ /* 0x048fe40007ffe0ff */
[----:B----4-:R-:W-:Y:S01]  /*9990*/  IADD3 R169, PT, PT, R110, 0x240, RZ ;  /* 0x000002406ea97810 */ /* 0x010fe20007ffe0ff */
[----:B------:R-:W-:Y:S06]  /*99a0*/  @!P5 BRA `(.L_x_11209) ;  /* 0x000000000004d947 */ /* 0x000fec0003800000 */
[----:B0-----:R3:W-:Y:S02]  /*99b0*/  REDG.E.ADD.F32.FTZ.RN.STRONG.GPU desc[UR20][R2.64+0x700], R167 ;  /* 0x000700a7020079a6 */ /* 0x0017e4000c12f314 */
.L_x_11209:
[----:B------:R-:W-:Y:S05]  /*99c0*/  BSYNC.RECONVERGENT B0 ;  /* 0x0000000000007941 */ /* 0x000fea0003800200 */
.L_x_11208:
[-C--:B------:R-:W-:Y:S01]  /*99d0*/  LEA.HI R6, R187, R110.reuse, RZ, 0x1b ;  /* 0x0000006ebb067211 */ /* 0x080fe200078fd8ff */
[----:B------:R-:W-:Y:S01]  /*99e0*/  BSSY.RECONVERGENT B0, `(.L_x_11210) ;  /* 0x0000010000007945 */ /* 0x000fe20003800200 */
[----:B0--3--:R-:W-:Y:S02]  /*99f0*/  IADD3 R167, PT, PT, R110, 0x280, RZ ;  /* 0x000002806ea77810 */ /* 0x009fe40007ffe0ff */
[----:B------:R-:W-:Y:S02]  /*9a00*/  LEA R6, R6, UR19, 0x2 ;  /* 0x0000001306067c11 */ /* 0x000fe4000f8e10ff */
[-C--:B------:R-:W-:Y:S02]  /*9a10*/  LEA.HI R171, R167, R110.reuse, RZ, 0x1b ;  /* 0x0000006ea7ab7211 */ /* 0x080fe400078fd8ff */
[----:B------:R-:W-:Y:S01]  /*9a20*/  ISETP.GE.AND P6, PT, R7, 0x201, PT ;  /* 0x000002010700780c */ /* 0x000fe20003fc6270 */
[----:B------:R0:W3:Y:S01]  /*9a30*/  LDS R167, [R6+0x1880] ;  /* 0x0018800006a77984 */ /* 0x0000e20000000800 */
[----:B------:R-:W-:-:S02]  /*9a40*/  LEA.HI R169, R169, R110, RZ, 0x1b ;  /* 0x0000006ea9a97211 */ /* 0x000fc400078fd8ff */
[----:B------:R-:W-:Y:S02]  /*9a50*/  IADD3 R187, PT, PT, R110, 0x2c0, RZ ;  /* 0x000002c06ebb7810 */ /* 0x000fe40007ffe0ff */
[----:B-1----:R-:W-:Y:S02]  /*9a60*/  LEA R172, R169, UR19, 0x2 ;  /* 0x00000013a9ac7c11 */ /* 0x002fe4000f8e10ff */
[C---:B------:R-:W-:Y:S02]  /*9a70*/  ISETP.GE.AND P0, PT, R7.reuse, 0x241, PT ;  /* 0x000002410700780c */ /* 0x040fe40003f06270 */
[C---:B------:R-:W-:Y:S02]  /*9a80*/  ISETP.GE.AND P2, PT, R7.reuse, 0x281, PT ;  /* 0x000002810700780c */ /* 0x040fe40003f46270 */
[C---:B------:R-:W-:Y:S02]  /*9a90*/  ISETP.GE.AND P3, PT, R7.reuse, 0x2c1, PT ;  /* 0x000002c10700780c */ /* 0x040fe40003f66270 */
[----:B------:R-:W-:-:S02]  /*9aa0*/  ISETP.GE.AND P4, PT, R7, 0x301, PT ;  /* 0x000003010700780c */ /* 0x000fc40003f86270 */
[----:B------:R-:W-:Y:S01]  /*9ab0*/  ISETP.GE.AND P5, PT, R7, 0x341, PT ;  /* 0x000003410700780c */ /* 0x000fe20003fa6270 */
[----:B0-----:R-:W-:-:S12]  /*9ac0*/  @!P6 BRA `(.L_x_11211) ;  /* 0x000000000004e947 */ /* 0x001fd80003800000 */
[----:B---3--:R0:W-:Y:S02]  /*9ad0*/  REDG.E.ADD.F32.FTZ.RN.STRONG.GPU desc[UR20][R2.64+0x800], R167 ;  /* 0x000800a7020079a6 */ /* 0x0081e4000c12f314 */
.L_x_11211:
[----:B------:R-:W-:Y:S05]  /*9ae0*/  BSYNC.RECONVERGENT B0 ;  /* 0x0000000000007941 */ /* 0x000fea0003800200 */
.L_x_11210:
[----:B0--3--:R0:W1:Y:S01]  /*9af0*/  LDS R167, [R172+0x1980] ;  /* 0x00198000aca77984 */ /* 0x0090620000000800 */
[----:B------:R-:W-:Y:S01]  /*9b00*/  BSSY.RECONVERGENT B0, `(.L_x_11212) ;  /* 0x0000006000007945 */ /* 0x000fe20003800200 */
[----:B------:R-:W-:Y:S02]  /*9b10*/  IADD3 R169, PT, PT, R110, 0x300, RZ ;  /* 0x000003006ea97810 */ /* 0x000fe40007ffe0ff */
[----:B------:R-:W-:Y:S02]  /*9b20*/  LEA.HI R187, R187, R110, RZ, 0x1b ;  /* 0x0000006ebbbb7211 */ /* 0x000fe400078fd8ff */
[----:B------:R-:W-:Y:S01]  /*9b30*/  LEA R6, R171, UR19, 0x2 ;  /* 0x00000013ab067c11 */ /* 0x000fe2000f8e10ff */
[----:B------:R-:W-:Y:S06]  /*9b40*/  @!P0 BRA `(.L_x_11213) ;  /* 0x0000000000048947 */ /* 0x000fec0003800000 */
[----:B-1----:R3:W-:Y:S02]  /*9b50*/  REDG.E.ADD.F32.FTZ.RN.STRONG.GPU desc[UR20][R2.64+0x900], R167 ;  /* 0x000900a7020079a6 */ /* 0x0027e4000c12f314 */
.L_x_11213:
[----:B------:R-:W-:Y:S05]  /*9b60*/  BSYNC.RECONVERGENT B0 ;  /* 0x0000000000007941 */ /* 0x000fea0003800200 */
.L_x_11212:
[----:B-1-3--:R1:W3:Y:S01]  /*9b70*/  LDS R167, [R6+0x1a80] ;  /* 0x001a800006a77984 */ /* 0x00a2e20000000800 */
[----:B------:R-:W-:Y:S01]  /*9b80*/  BSSY.RECONVERGENT B0, `(.L_x_11214) ;  /* 0x0000006000007945 */ /* 0x000fe20003800200 */
[----:B------:R-:W-:Y:S02]  /*9b90*/  IADD3 R171, PT, PT, R110, 0x340, RZ ;  /* 0x000003406eab7810 */ /* 0x000fe40007ffe0ff */
[----:B------:R-:W-:Y:S02]  /*9ba0*/  LEA.HI R169, R169, R110, RZ, 0x1b ;  /* 0x0000006ea9a97211 */ /* 0x000fe400078fd8ff */
[----:B------:R-:W-:Y:S01]  /*9bb0*/  LEA R187, R187, UR19, 0x2 ;  /* 0x00000013bbbb7c11 */ /* 0x000fe2000f8e10ff */
[----:B------:R-:W-:Y:S06]  /*9bc0*/  @!P2 BRA `(.L_x_11215) ;  /* 0x000000000004a947 */ /* 0x000fec0003800000 */
[----:B---3--:R4:W-:Y:S02]  /*9bd0*/  REDG.E.ADD.F32.FTZ.RN.STRONG.GPU desc[UR20][R2.64+0xa00], R167 ;  /* 0x000a00a7020079a6 */ /* 0x0089e4000c12f314 */
.L_x_11215:
[----:B------:R-:W-:Y:S05]  /*9be0*/  BSYNC.RECONVERGENT B0 ;  /* 0x0000000000007941 */ /* 0x000fea0003800200 */
.L_x_11214:
[----:B---34-:R3:W4:Y:S01]  /*9bf0*/  LDS R167, [R187+0x1b80] ;  /* 0x001b8000bba77984 */ /* 0x0187220000000800 */
[----:B------:R-:W-:Y:S01]  /*9c00*/  BSSY.RECONVERGENT B0, `(.L_x_11216) ;  /* 0x0000005000007945 */ /* 0x000fe20003800200 */
[----:B------:R-:W-:Y:S02]  /*9c10*/  LEA.HI R171, R171, R110, RZ, 0x1b ;  /* 0x0000006eabab7211 */ /* 0x000fe400078fd8ff */
[----:B------:R-:W-:Y:S01]  /*9c20*/  LEA R169, R169, UR19, 0x2 ;  /* 0x00000013a9a97c11 */ /* 0x000fe2000f8e10ff */
[----:B------:R-:W-:Y:S06]  /*9c30*/  @!P3 BRA `(.L_x_11217) ;  /* 0x000000000004b947 */ /* 0x000fec0003800000 */
[----:B----4-:R4:W-:Y:S02]  /*9c40*/  REDG.E.ADD.F32.FTZ.RN.STRONG.GPU desc[UR20][R2.64+0xb00], R167 ;  /* 0x000b00a7020079a6 */ /* 0x0109e4000c12f314 */
.L_x_11217:
[----:B------:R-:W-:Y:S05]  /*9c50*/  BSYNC.RECONVERGENT B0 ;  /* 0x0000000000007941 */ /* 0x000fea0003800200 */
.L_x_11216:
[----:B----4-:R4:W0:Y:S01]  /*9c60*/  LDS R167, [R169+0x1c80] ;  /* 0x001c8000a9a77984 */ /* 0x0108220000000800 */
[----:B------:R-:W-:Y:S01]  /*9c70*/  BSSY.RECONVERGENT B0, `(.L_x_11218) ;  /* 0x0000004000007945 */ /* 0x000fe20003800200 */
[----:B-1----:R-:W-:-:S03]  /*9c80*/  LEA R6, R171, UR19, 0x2 ;  /* 0x00000013ab067c11 */ /* 0x002fc6000f8e10ff */
[----:B------:R-:W-:Y:S05]  /*9c90*/  @!P4 BRA `(.L_x_11219) ;  /* 0x000000000004c947 */ /* 0x000fea0003800000 */
[----:B0-----:R1:W-:Y:S02]  /*9ca0*/  REDG.E.ADD.F32.FTZ.RN.STRONG.GPU desc[UR20][R2.64+0xc00], R167 ;  /* 0x000c00a7020079a6 */ /* 0x0013e4000c12f314 */
.L_x_11219:
[----:B------:R-:W-:Y:S05]  /*9cb0*/  BSYNC.RECONVERGENT B0 ;  /* 0x0000000000007941 */ /* 0x000fea0003800200 */
.L_x_11218:
[----:B01----:R0:W1:Y:S01]  /*9cc0*/  LDS R167, [R6+0x1d80] ;  /* 0x001d800006a77984 */ /* 0x0030620000000800 */
[----:B------:R-:W-:Y:S01]  /*9cd0*/  BSSY.RECONVERGENT B0, `(.L_x_11220) ;  /* 0x0000005000007945 */ /* 0x000fe20003800200 */
[C---:B----4-:R-:W-:Y:S02]  /*9ce0*/  IADD3 R169, PT, PT, R110.reuse, 0x380, RZ ;  /* 0x000003806ea97810 */ /* 0x050fe40007ffe0ff */
[----:B------:R-:W-:Y:S01]  /*9cf0*/  IADD3 R171, PT, PT, R110, 0x3c0, RZ ;  /* 0x000003c06eab7810 */ /* 0x000fe20007ffe0ff */
[----:B------:R-:W-:Y:S06]  /*9d00*/  @!P5 BRA `(.L_x_11221) ;  /* 0x000000000004d947 */ /* 0x000fec0003800000 */
[----:B-1----:R4:W-:Y:S02]  /*9d10*/  REDG.E.ADD.F32.FTZ.RN.STRONG.GPU desc[UR20][R2.64+0xd00], R167 ;  /* 0x000d00a7020079a6 */ /* 0x0029e4000c12f314 */
.L_x_11221:
[----:B------:R-:W-:Y:S05]  /*9d20*/  BSYNC.RECONVERGENT B0 ;  /* 0x0000000000007941 */ /* 0x000fea0003800200 */
.L_x_11220:
[----:B-1--4-:R-:W-:Y:S01]  /*9d30*/  LOP3.LUT R167, R110, 0x400, RZ, 0xfc, !PT ;  /* 0x000004006ea77812 */ /* 0x012fe200078efcff */
        /* <DEDUP_REMOVED lines=16> */
.L_x_11223:
[----:B------:R-:W-:Y:S05]  /*9e40*/  BSYNC.RECONVERGENT B0 ;  /* 0x0000000000007941 */ /* 0x000fea0003800200 */
.L_x_11222:
[----:B01----:R0:W1:Y:S01]  /*9e50*/  LDS R167, [R171+0x1f80] ;  /* 0x001f8000aba77984 */ /* 0x0030620000000800 */
[----:B------:R-:W-:Y:S01]  /*9e60*/  BSSY.RECONVERGENT B0, `(.L_x_11224) ;  /* 0x0000006000007945 */ /* 0x000fe20003800200 */
[----:B------:R-:W-:Y:S02]  /*9e70*/  IADD3 R169, PT, PT, R110, 0x480, RZ ;  /* 0x000004806ea97810 */ /* 0x000fe40007ffe0ff */
[----:B------:R-:W-:Y:S02]  /*9e80*/  LEA.HI R187, R187, R110, RZ, 0x1b ;  /* 0x0000006ebbbb7211 */ /* 0x000fe400078fd8ff */
[----:B------:R-:W-:Y:S01]  /*9e90*/  LEA R6, R6, UR19, 0x2 ;  /* 0x0000001306067c11 */ /* 0x000fe2000f8e10ff */
[----:B------:R-:W-:Y:S06]  /*9ea0*/  @!P0 BRA `(.L_x_11225) ;  /* 0x0000000000048947 */ /* 0x000fec0003800000 */
[----:B-1----:R3:W-:Y:S02]  /*9eb0*/  REDG.E.ADD.F32.FTZ.RN.STRONG.GPU desc[UR20][R2.64+0xf00], R167 ;  /* 0x000f00a7020079a6 */ /* 0x0027e4000c12f314 */
.L_x_11225:
[----:B------:R-:W-:Y:S05]  /*9ec0*/  BSYNC.RECONVERGENT B0 ;  /* 0x0000000000007941 */ /* 0x000fea0003800200 */
.L_x_11224:
[----:B-1-3--:R1:W3:Y:S01]  /*9ed0*/  LDS R167, [R6+0x2080] ;  /* 0x0020800006a77984 */ /* 0x00a2e20000000800 */
[----:B------:R-:W-:Y:S01]  /*9ee0*/  BSSY.RECONVERGENT B0, `(.L_x_11226) ;  /* 0x0000006000007945 */ /* 0x000fe20003800200 */
[----:B0-----:R-:W-:Y:S02]  /*9ef0*/  IADD3 R171, PT, PT, R110, 0x4c0, RZ ;  /* 0x000004c06eab7810 */ /* 0x001fe40007ffe0ff */
[----:B------:R-:W-:Y:S02]  /*9f00*/  LEA.HI R169, R169, R110, RZ, 0x1b ;  /* 0x0000006ea9a97211 */ /* 0x000fe400078fd8ff */
[----:B------:R-:W-:Y:S01]  /*9f10*/  LEA R187, R187, UR19, 0x2 ;  /* 0x00000013bbbb7c11 */ /* 0x000fe2000f8e10ff */
[----:B------:R-:W-:Y:S06]  /*9f20*/  @!P2 BRA `(.L_x_11227) ;  /* 0x000000000004a947 */ /* 0x000fec0003800000 */
[----:B---3--:R0:W-:Y:S02]  /*9f30*/  REDG.E.ADD.F32.FTZ.RN.STRONG.GPU desc[UR20][R2.64+0x1000], R167 ;  /* 0x001000a7020079a6 */ /* 0x0081e4000c12f314 */
.L_x_11227:
[----:B------:R-:W-:Y:S05]  /*9f40*/  BSYNC.RECONVERGENT B0 ;  /* 0x0000000000007941 */ /* 0x000fea0003800200 */
.L_x_11226:
[----:B0--3--:R0:W3:Y:S01]  /*9f50*/  LDS R167, [R187+0x2180] ;  /* 0x00218000bba77984 */ /* 0x0090e20000000800 */
[----:B------:R-:W-:Y:S01]  /*9f60*/  BSSY.RECONVERGENT B0, `(.L_x_11228) ;  /* 0x0000005000007945 */ /* 0x000fe20003800200 */
[----:B------:R-:W-:Y:S02]  /*9f70*/  LEA.HI R171, R171, R110, RZ, 0x1b ;  /* 0x0000006eabab7211 */ /* 0x000fe400078fd8ff */
[----:B------:R-:W-:Y:S01]  /*9f80*/  LEA R169, R169, UR19, 0x2 ;  /* 0x00000013a9a97c11 */ /* 0x000fe2000f8e10ff */
[----:B------:R-:W-:Y:S06]  /*9f90*/  @!P3 BRA `(.L_x_11229) ;  /* 0x000000000004b947 */ /* 0x000fec0003800000 */
[----:B---3--:R4:W-:Y:S02]  /*9fa0*/  REDG.E.ADD.F32.FTZ.RN.STRONG.GPU desc[UR20][R2.64+0x1100], R167 ;  /* 0x001100a7020079a6 */ /* 0x0089e4000c12f314 */
.L_x_11229:
[----:B------:R-:W-:Y:S05]  /*9fb0*/  BSYNC.RECONVERGENT B0 ;  /* 0x0000000000007941 */ /* 0x000fea0003800200 */
.L_x_11228:
[----:B---34-:R3:W4:Y:S01]  /*9fc0*/  LDS R167, [R169+0x2280] ;  /* 0x00228000a9a77984 */ /* 0x0187220000000800 */
[----:B------:R-:W-:Y:S01]  /*9fd0*/  BSSY.RECONVERGENT B0, `(.L_x_11230) ;  /* 0x0000004000007945 */ /* 0x000fe20003800200 */
[----:B-1----:R-:W-:-:S03]  /*9fe0*/  LEA R6, R171, UR19, 0x2 ;  /* 0x00000013ab067c11 */ /* 0x002fc6000f8e10ff */
[----:B------:R-:W-:Y:S05]  /*9ff0*/  @!P4 BRA `(.L_x_11231) ;  /* 0x000000000004c947 */ /* 0x000fea0003800000 */
[----:B----4-:R1:W-:Y:S02]  /*a000*/  REDG.E.ADD.F32.FTZ.RN.STRONG.GPU desc[UR20][R2.64+0x1200], R167 ;  /* 0x001200a7020079a6 */ /* 0x0103e4000c12f314 */
.L_x_11231:
[----:B------:R-:W-:Y:S05]  /*a010*/  BSYNC.RECONVERGENT B0 ;  /* 0x0000000000007941 */ /* 0x000fea0003800200 */
.L_x_11230:
[----:B-1--4-:R1:W4:Y:S01]  /*a020*/  LDS R167, [R6+0x2380] ;  /* 0x0023800006a77984 */ /* 0x0123220000000800 */
[----:B------:R-:W-:Y:S01]  /*a030*/  BSSY.RECONVERGENT B0, `(.L_x_11232) ;  /* 0x0000005000007945 */ /* 0x000fe20003800200 */
[C---:B---3--:R-:W-:Y:S02]  /*a040*/  IADD3 R169, PT, PT, R110.reuse, 0x500, RZ ;  /* 0x000005006ea97810 */ /* 0x048fe40007ffe0ff */
[----:B------:R-:W-:Y:S01]  /*a050*/  IADD3 R171, PT, PT, R110, 0x540, RZ ;  /* 0x000005406eab7810 */ /* 0x000fe20007ffe0ff */
[----:B------:R-:W-:Y:S06]  /*a060*/  @!P5 BRA `(.L_x_11233) ;  /* 0x000000000004d947 */ /* 0x000fec0003800000 */
[----:B----4-:R3:W-:Y:S02]  /*a070*/  REDG.E.ADD.F32.FTZ.RN.STRONG.GPU desc[UR20][R2.64+0x1300], R167 ;  /* 0x001300a7020079a6 */ /* 0x0107e4000c12f314 */
.L_x_11233:
[----:B------:R-:W-:Y:S05]  /*a080*/  BSYNC.RECONVERGENT B0 ;  /* 0x0000000000007941 */ /* 0x000fea0003800200 */
.L_x_11232:
[----:B---34-:R-:W-:Y:S01]  /*a090*/  IADD3 R167, PT, PT, R110, 0x580, RZ ;  /* 0x000005806ea77810 */ /* 0x018fe20007ffe0ff */
        /* <DEDUP_REMOVED lines=16> */
.L_x_11235:
[----:B------:R-:W-:Y:S05]  /*a1a0*/  BSYNC.RECONVERGENT B0 ;  /* 0x0000000000007941 */ /* 0x000fea0003800200 */
.L_x_11234:
[----:B01----:R0:W1:Y:S01]  /*a1b0*/  LDS R167, [R171+0x2580] ;  /* 0x00258000aba77984 */ /* 0x0030620000000800 */
[----:B------:R-:W-:Y:S01]  /*a1c0*/  BSSY.RECONVERGENT B0, `(.L_x_11236) ;  /* 0x0000006000007945 */ /* 0x000fe20003800200 */
[----:B------:R-:W-:Y:S02]  /*a1d0*/  IADD3 R169, PT, PT, R110, 0x600, RZ ;  /* 0x000006006ea97810 */ /* 0x000fe40007ffe0ff */
[----:B------:R-:W-:Y:S02]  /*a1e0*/  LEA.HI R187, R187, R110, RZ, 0x1b ;  /* 0x0000006ebbbb7211 */ /* 0x000fe400078fd8ff */
[----:B------:R-:W-:Y:S01]  /*a1f0*/  LEA R6, R6, UR19, 0x2 ;  /* 0x0000001306067c11 */ /* 0x000fe2000f8e10ff */
[----:B------:R-:W-:Y:S06]  /*a200*/  @!P0 BRA `(.L_x_11237) ;  /* 0x0000000000048947 */ /* 0x000fec0003800000 */
[----:B-1----:R3:W-:Y:S02]  /*a210*/  REDG.E.ADD.F32.FTZ.RN.STRONG.GPU desc[UR20][R2.64+0x1500], R167 ;  /* 0x001500a7020079a6 */ /* 0x0027e4000c12f314 */
.L_x_11237:
[----:B------:R-:W-:Y:S05]  /*a220*/  BSYNC.RECONVERGENT B0 ;  /* 0x0000000000007941 */ /* 0x000fea0003800200 */
.L_x_11236:
[----:B-1-3--:R1:W3:Y:S01]  /*a230*/  LDS R167, [R6+0x2680] ;  /* 0x0026800006a77984 */ /* 0x00a2e20000000800 */
[----:B------:R-:W-:Y:S01]  /*a240*/  BSSY.RECONVERGENT B0, `(.L_x_11238) ;  /* 0x0000006000007945 */ /* 0x000fe20003800200 */
[----:B0-----:R-:W-:Y:S02]  /*a250*/  IADD3 R171, PT, PT, R110, 0x640, RZ ;  /* 0x000006406eab7810 */ /* 0x001fe40007ffe0ff */
[----:B------:R-:W-:Y:S02]  /*a260*/  LEA.HI R169, R169, R110, RZ, 0x1b ;  /* 0x0000006ea9a97211 */ /* 0x000fe400078fd8ff */
[----:B------:R-:W-:Y:S01]  /*a270*/  LEA R187, R187, UR19, 0x2 ;  /* 0x00000013bbbb7c11 */ /* 0x000fe2000f8e10ff */
[----:B------:R-:W-:Y:S06]  /*a280*/  @!P2 BRA `(.L_x_11239) ;  /* 0x000000000004a947 */ /* 0x000fec0003800000 */
[----:B---3--:R0:W-:Y:S02]  /*a290*/  REDG.E.ADD.F32.FTZ.RN.STRONG.GPU desc[UR20][R2.64+0x1600], R167 ;  /* 0x001600a7020079a6 */ /* 0x0081e4000c12f314 */
.L_x_11239:
[----:B------:R-:W-:Y:S05]  /*a2a0*/  BSYNC.RECONVERGENT B0 ;  /* 0x0000000000007941 */ /* 0x000fea0003800200 */
.L_x_11238:
[----:B0--3--:R0:W3:Y:S01]  /*a2b0*/  LDS R167, [R187+0x2780] ;  /* 0x00278000bba77984 */ /* 0x0090e20000000800 */
[----:B------:R-:W-:Y:S01]  /*a2c0*/  BSSY.RECONVERGENT B0, `(.L_x_11240) ;  /* 0x0000005000007945 */ /* 0x000fe20003800200 */
[----:B------:R-:W-:Y:S02]  /*a2d0*/  LEA.HI R171, R171, R110, RZ, 0x1b ;  /* 0x0000006eabab7211 */ /* 0x000fe400078fd8ff */
[----:B------:R-:W-:Y:S01]  /*a2e0*/  LEA R169, R169, UR19, 0x2 ;  /* 0x00000013a9a97c11 */ /* 0x000fe2000f8e10ff */
[----:B------:R-:W-:Y:S06]  /*a2f0*/  @!P3 BRA `(.L_x_11241) ;  /* 0x000000000004b947 */ /* 0x000fec0003800000 */
[----:B---3--:R4:W-:Y:S02]  /*a300*/  REDG.E.ADD.F32.FTZ.RN.STRONG.GPU desc[UR20][R2.64+0x1700], R167 ;  /* 0x001700a7020079a6 */ /* 0x0089e4000c12f314 */
.L_x_11241:
[----:B------:R-:W-:Y:S05]  /*a310*/  BSYNC.RECONVERGENT B0 ;  /* 0x0000000000007941 */ /* 0x000fea0003800200 */
.L_x_11240:
[----:B---34-:R3:W4:Y:S01]  /*a320*/  LDS R167, [R169+0x2880] ;  /* 0x00288000a9a77984 */ /* 0x0187220000000800 */
[----:B------:R-:W-:Y:S01]  /*a330*/  BSSY.RECONVERGENT B0, `(.L_x_11242) ;  /* 0x0000004000007945 */ /* 0x000fe20003800200 */
[----:B-1----:R-:W-:-:S03]  /*a340*/  LEA R6, R171, UR19, 0x2 ;  /* 0x00000013ab067c11 */ /* 0x002fc6000f8e10ff */
[----:B------:R-:W-:Y:S05]  /*a350*/  @!P4 BRA `(.L_x_11243) ;  /* 0x000000000004c947 */ /* 0x000fea0003800000 */
[----:B----4-:R1:W-:Y:S02]  /*a360*/  REDG.E.ADD.F32.FTZ.RN.STRONG.GPU desc[UR20][R2.64+0x1800], R167 ;  /* 0x001800a7020079a6 */ /* 0x0103e4000c12f314 */
.L_x_11243:
[----:B------:R-:W-:Y:S05]  /*a370*/  BSYNC.RECONVERGENT B0 ;  /* 0x0000000000007941 */ /* 0x000fea0003800200 */
.L_x_11242:
[----:B-1--4-:R1:W4:Y:S01]  /*a380*/  LDS R167, [R6+0x2980] ;  /* 0x0029800006a77984 */ /* 0x0123220000000800 */
[----:B------:R-:W-:Y:S01]  /*a390*/  BSSY.RECONVERGENT B0, `(.L_x_11244) ;  /* 0x0000005000007945 */ /* 0x000fe20003800200 */
[C---:B---3--:R-:W-:Y:S02]  /*a3a0*/  IADD3 R169, PT, PT, R110.reuse, 0x680, RZ ;  /* 0x000006806ea97810 */ /* 0x048fe40007ffe0ff */
[----:B------:R-:W-:Y:S01]  /*a3b0*/  IADD3 R171, PT, PT, R110, 0x6c0, RZ ;  /* 0x000006c06eab7810 */ /* 0x000fe20007ffe0ff */
[----:B------:R-:W-:Y:S06]  /*a3c0*/  @!P5 BRA `(.L_x_11245) ;  /* 0x000000000004d947 */ /* 0x000fec0003800000 */
[----:B----4-:R3:W-:Y:S02]  /*a3d0*/  REDG.E.ADD.F32.FTZ.RN.STRONG.GPU desc[UR20][R2.64+0x1900], R167 ;  /* 0x001900a7020079a6 */ /* 0x0107e4000c12f314 */
.L_x_11245:
[----:B------:R-:W-:Y:S05]  /*a3e0*/  BSYNC.RECONVERGENT B0 ;  /* 0x0000000000007941 */ /* 0x000fea0003800200 */
.L_x_11244:
        /* <DEDUP_REMOVED lines=17> */
.L_x_11247:
[----:B------:R-:W-:Y:S05]  /*a500*/  BSYNC.RECONVERGENT B0 ;  /* 0x0000000000007941 */ /* 0x000fea0003800200 */
.L_x_11246:
[----:B------:R3:W4:Y:S01]  /*a510*/  LDS R7, [R171+0x2b80] ;  /* 0x002b8000ab077984 */ /* 0x0007220000000800 */
[----:B------:R-:W-:Y:S01]  /*a520*/  BSSY.RECONVERGENT B0, `(.L_x_11248) ;  /* 0x0000006000007945 */ /* 0x000fe20003800200 */
[----:B01----:R-:W-:Y:S02]  /*a530*/  IADD3 R167, PT, PT, R110, 0x780, RZ ;  /* 0x000007806ea77810 */ /* 0x003fe40007ffe0ff */
[----:B------:R-:W-:Y:S02]  /*a540*/  LEA.HI R187, R187, R110, RZ, 0x1b ;  /* 0x0000006ebbbb7211 */ /* 0x000fe400078fd8ff */
[----:B------:R-:W-:Y:S01]  /*a550*/  LEA R6, R6, UR19, 0x2 ;  /* 0x0000001306067c11 */ /* 0x000fe2000f8e10ff */
[----:B------:R-:W-:Y:S06]  /*a560*/  @!P0 BRA `(.L_x_11249) ;  /* 0x0000000000048947 */ /* 0x000fec0003800000 */
[----:B----4-:R0:W-:Y:S02]  /*a570*/  REDG.E.ADD.F32.FTZ.RN.STRONG.GPU desc[UR20][R2.64+0x1b00], R7 ;  /* 0x001b0007020079a6 */ /* 0x0101e4000c12f314 */
.L_x_11249:
[----:B------:R-:W-:Y:S05]  /*a580*/  BSYNC.RECONVERGENT B0 ;  /* 0x0000000000007941 */ /* 0x000fea0003800200 */
.L_x_11248:
[----:B0---4-:R0:W1:Y:S01]  /*a590*/  LDS R7, [R6+0x2c80] ;  /* 0x002c800006077984 */ /* 0x0110620000000800 */
[----:B------:R-:W-:Y:S01]  /*a5a0*/  BSSY.RECONVERGENT B0, `(.L_x_11250) ;  /* 0x0000005000007945 */ /* 0x000fe20003800200 */
[----:B------:R-:W-:Y:S02]  /*a5b0*/  LEA.HI R167, R167, R110, RZ, 0x1b ;  /* 0x0000006ea7a77211 */ /* 0x000fe400078fd8ff */
[----:B------:R-:W-:Y:S01]  /*a5c0*/  LEA R187, R187, UR19, 0x2 ;  /* 0x00000013bbbb7c11 */ /* 0x000fe2000f8e10ff */
[----:B------:R-:W-:Y:S06]  /*a5d0*/  @!P2 BRA `(.L_x_11251) ;  /* 0x000000000004a947 */ /* 0x000fec0003800000 */
[----:B-1----:R4:W-:Y:S02]  /*a5e0*/  REDG.E.ADD.F32.FTZ.RN.STRONG.GPU desc[UR20][R2.64+0x1c00], R7 ;  /* 0x001c0007020079a6 */ /* 0x0029e4000c12f314 */
.L_x_11251:
[----:B------:R-:W-:Y:S05]  /*a5f0*/  BSYNC.RECONVERGENT B0 ;  /* 0x0000000000007941 */ /* 0x000fea0003800200 */
.L_x_11250:
[----:B-1--4-:R1:W4:Y:S01]  /*a600*/  LDS R7, [R187+0x2d80] ;  /* 0x002d8000bb077984 */ /* 0x0123220000000800 */
[----:B------:R-:W-:Y:S01]  /*a610*/  BSSY.RECONVERGENT B0, `(.L_x_11252) ;  /* 0x0000005000007945 */ /* 0x000fe20003800200 */
[----:B------:R-:W-:Y:S02]  /*a620*/  IADD3 R169, PT, PT, R110, 0x7c0, RZ ;  /* 0x000007c06ea97810 */ /* 0x000fe40007ffe0ff */
[----:B------:R-:W-:Y:S01]  /*a630*/  LEA R167, R167, UR19, 0x2 ;  /* 0x00000013a7a77c11 */ /* 0x000fe2000f8e10ff */
[----:B------:R-:W-:Y:S06]  /*a640*/  @!P3 BRA `(.L_x_11253) ;  /* 0x000000000004b947 */ /* 0x000fec0003800000 */
[----:B----4-:R4:W-:Y:S02]  /*a650*/  REDG.E.ADD.F32.FTZ.RN.STRONG.GPU desc[UR20][R2.64+0x1d00], R7 ;  /* 0x001d0007020079a6 */ /* 0x0109e4000c12f314 */
.L_x_11253:
[----:B------:R-:W-:Y:S05]  /*a660*/  BSYNC.RECONVERGENT B0 ;  /* 0x0000000000007941 */ /* 0x000fea0003800200 */
.L_x_11252:
[----:B----4-:R4:W0:Y:S01]  /*a670*/  LDS R7, [R167+0x2e80] ;  /* 0x002e8000a7077984 */ /* 0x0108220000000800 */
[----:B------:R-:W-:Y:S01]  /*a680*/  BSSY.RECONVERGENT B0, `(.L_x_11254) ;  /* 0x0000004000007945 */ /* 0x000fe20003800200 */
[----:B------:R-:W-:-:S03]  /*a690*/  LEA.HI R169, R169, R110, RZ, 0x1b ;  /* 0x0000006ea9a97211 */ /* 0x000fc600078fd8ff */
[----:B------:R-:W-:Y:S05]  /*a6a0*/  @!P4 BRA `(.L_x_11255) ;  /* 0x000000000004c947 */ /* 0x000fea0003800000 */
[----:B0-----:R0:W-:Y:S02]  /*a6b0*/  REDG.E.ADD.F32.FTZ.RN.STRONG.GPU desc[UR20][R2.64+0x1e00], R7 ;  /* 0x001e0007020079a6 */ /* 0x0011e4000c12f314 */
.L_x_11255:
[----:B------:R-:W-:Y:S05]  /*a6c0*/  BSYNC.RECONVERGENT B0 ;  /* 0x0000000000007941 */ /* 0x000fea0003800200 */
.L_x_11254:
[----:B------:R-:W-:Y:S01]  /*a6d0*/  LEA R169, R169, UR19, 0x2 ;  /* 0x00000013a9a97c11 */ /* 0x000fe2000f8e10ff */
[C---:B0-----:R-:W-:Y:S01]  /*a6e0*/  FFMA.FTZ R6, R22.reuse, R237, R13 ;  /* 0x000000ed16067223 */ /* 0x041fe2000001000d */
[----:B------:R-:W-:Y:S01]  /*a6f0*/  BSSY.RECONVERGENT B0, `(.L_x_11256) ;  /* 0x0000007000007945 */ /* 0x000fe20003800200 */
[----:B------:R-:W-:Y:S01]  /*a700*/  FFMA.FTZ R7, R22, -R235, R232 ;  /* 0x800000eb16077223 */ /* 0x000fe200000100e8 */
[----:B------:R-:W-:Y:S01]  /*a710*/  FADD.FTZ R4, R139, R4 ;  /* 0x000000048b047221 */ /* 0x000fe20000010000 */
[----:B------:R0:W0:Y:S01]  /*a720*/  LDS R13, [R169+0x2f80] ;  /* 0x002f8000a90d7984 */ /* 0x0000220000000800 */
[----:B------:R-:W-:Y:S01]  /*a730*/  FADD.FTZ R5, R148, R5 ;  /* 0x0000000594057221 */ /* 0x000fe20000010000 */
[----:B------:R-:W-:Y:S06]  /*a740*/  @!P5 BRA `(.L_x_11257) ;  /* 0x000000000004d947 */ /* 0x000fec0003800000 */
[----:B0-----:R0:W-:Y:S02]  /*a750*/  REDG.E.ADD.F32.FTZ.RN.STRONG.GPU desc[UR20][R2.64+0x1f00], R13 ;  /* 0x001f000d020079a6 */ /* 0x0011e4000c12f314 */
.L_x_11257:
[----:B------:R-:W-:Y:S05]  /*a760*/  BSYNC.RECONVERGENT B0 ;  /* 0x0000000000007941 */ /* 0x000fea0003800200 */
.L_x_11256:
[----:B0-----:R-:W0:Y:S01]  /*a770*/  SHFL.DOWN PT, R13, R4, 0x1, 0x1f ;  /* 0x08201f00040d7f89 */ /* 0x001e2200000e0000 */
[----:B------:R-:W-:Y:S01]  /*a780*/  ISETP.GT.AND P0, PT, R104, 0x1e, PT ;  /* 0x0000001e6800780c */ /* 0x000fe20003f04270 */
[----:B------:R-:W-:Y:S01]  /*a790*/  FMUL.FTZ R12, R12, R147 ;  /* 0x000000930c0c7220 */ /* 0x000fe20000410000 */
[----:B------:R-:W-:Y:S01]  /*a7a0*/  FADD.FTZ R75, R20, R75 ;  /* 0x0000004b144b7221 */ /* 0x000fe20000010000 */
[----:B------:R-:W5:Y:S01]  /*a7b0*/  SHFL.DOWN PT, R148, R5, 0x1, 0x1f ;  /* 0x08201f0005947f89 */ /* 0x000f6200000e0000 */
[----:B------:R-:W-:Y:S01]  /*a7c0*/  FADD.FTZ R72, R119, R72 ;  /* 0x0000004877487221 */ /* 0x000fe20000010000 */
[----:B------:R-:W-:Y:S01]  /*a7d0*/  FFMA.FTZ R217, R217, R170, R12 ;  /* 0x000000aad9d97223 */ /* 0x000fe2000001000c */
[----:B------:R-:W-:Y:S01]  /*a7e0*/  FMUL.FTZ R19, R19, R140 ;  /* 0x0000008c13137220 */ /* 0x000fe20000410000 */
[----:B------:R-:W1:Y:S01]  /*a7f0*/  SHFL.DOWN PT, R139, R6, 0x1, 0x1f ;  /* 0x08201f00068b7f89 */ /* 0x000e6200000e0000 */
[----:B------:R-:W-:Y:S01]  /*a800*/  FMUL.FTZ R10, R10, R131 ;  /* 0x000000830a0a7220 */ /* 0x000fe20000410000 */
[----:B------:R-:W-:Y:S01]  /*a810*/  FMUL.FTZ R11, R11, R136 ;  /* 0x000000880b0b7220 */ /* 0x000fe20000410000 */
[----:B------:R-:W-:Y:S01]  /*a820*/  FFMA.FTZ R210, R210, R133, R19 ;  /* 0x00000085d2d27223 */ /* 0x000fe20000010013 */
[----:B------:R-:W2:Y:S01]  /*a830*/  SHFL.DOWN PT, R172, R7, 0x1, 0x1f ;  /* 0x08201f0007ac7f89 */ /* 0x000ea200000e0000 */
[----:B------:R-:W-:Y:S01]  /*a840*/  FMUL.FTZ R190, R165, R190 ;  /* 0x000000bea5be7220 */ /* 0x000fe20000410000 */
[----:B------:R-:W-:Y:S01]  /*a850*/  FMUL.FTZ R143, R212, R143 ;  /* 0x0000008fd48f7220 */ /* 0x000fe20000410000 */
[----:B------:R-:W-:Y:S01]  /*a860*/  FFMA.FTZ R145, R168, R173, R145 ;  /* 0x000000ada8917223 */ /* 0x000fe20000010091 */
        /* <DEDUP_REMOVED lines=23> */
[----:B------:R-:W-:Y:S01]  /*a9e0*/  FMUL.FTZ R193, R162, R193 ;  /* 0x000000c1a2c17220 */ /* 0x000fe20000410000 */
[----:B------:R-:W-:Y:S01]  /*a9f0*/  FMUL.FTZ R144, R205, R144 ;  /* 0x00000090cd907220 */ /* 0x000fe20000410000 */
[----:B------:R-:W5:Y:S01]  /*aa00*/  SHFL.DOWN PT, R20, R7, 0x2, 0x1f ;  /* 0x08401f0007147f89 */ /* 0x000f6200000e0000 */
[----:B------:R-:W-:Y:S01]  /*aa10*/  FMUL.FTZ R194, R157, R194 ;  /* 0x000000c29dc27220 */ /* 0x000fe20000410000 */
[----:B------:R-:W-:Y:S01]  /*aa20*/  FADD.FTZ R71, R2, R71 ;  /* 0x0000004702477221 */ /* 0x000fe20000010000 */
[----:B------:R-:W-:Y:S01]  /*aa30*/  FADD.FTZ R70, R3, R70 ;  /* 0x0000004603467221 */ /* 0x000fe20000010000 */
        /* <DEDUP_REMOVED lines=8> */
[----:B0-----:R-:W-:Y:S01]  /*aac0*/  @!P0 FADD.FTZ R4, R4, R13 ;  /* 0x0000000d04048221 */ /* 0x001fe20000010000 */
        /* <DEDUP_REMOVED lines=14> */
[----:B------:R-:W-:Y:S01]  /*abb0*/  FMUL.FTZ R17, R17, R130 ;  /* 0x0000008211117220 */ /* 0x000fe20000410000 */
[----:B------:R-:W-:Y:S01]  /*abc0*/  FADD.FTZ R67, R2, R67 ;  /* 0x0000004302437221 */ /* 0x000fe20000010000 */
[----:B------:R-:W5:Y:S01]  /*abd0*/  SHFL.DOWN PT, R20, R7, 0x4, 0x1f ;  /* 0x08801f0007147f89 */ /* 0x000f6200000e0000 */
[----:B------:R-:W-:Y:S01]  /*abe0*/  FADD.FTZ R64, R3, R64 ;  /* 0x0000004003407221 */ /* 0x000fe20000010000 */
[----:B------:R-:W-:Y:S01]  /*abf0*/  ISETP.GT.AND P2, PT, R104, 0xf, PT ;  /* 0x0000000f6800780c */ /* 0x000fe20003f44270 */
        /* <DEDUP_REMOVED lines=20> */
[----:B------:R-:W-:Y:S01]  /*ad40*/  FMUL.FTZ R200, R115, R200 ;  /* 0x000000c873c87220 */ /* 0x000fe20000410000 */
[----:B-----5:R-:W-:Y:S01]  /*ad50*/  @!P0 FADD.FTZ R7, R7, R20 ;  /* 0x0000001407078221 */ /* 0x020fe20000010000 */
[----:B------:R-:W2:Y:S01]  /*ad60*/  SHFL.DOWN PT, R11, R6, 0x8, 0x1f ;  /* 0x09001f00060b7f89 */ /* 0x000ea200000e0000 */
[----:B------:R-:W-:Y:S01]  /*ad70*/  ISETP.GT.AND P0, PT, R104, 0x17, PT ;  /* 0x000000176800780c */ /* 0x000fe20003f04270 */
[----:B------:R-:W-:Y:S01]  /*ad80*/  FFMA.FTZ R2, R98, R199, R231 ;  /* 0x000000c762027223 */ /* 0x000fe200000100e7 */
[----:B------:R-:W-:Y:S01]  /*ad90*/  FADD.FTZ R58, R3, R58 ;  /* 0x0000003a033a7221 */ /* 0x000fe20000010000 */
[----:B------:R-:W5:Y:S01]  /*ada0*/  SHFL.DOWN PT, R12, R7, 0x8, 0x1f ;  /* 0x09001f00070c7f89 */ /* 0x000f6200000e0000 */
[----:B------:R-:W-:Y:S01]  /*adb0*/  FMUL.FTZ R15, R15, R126 ;  /* 0x0000007e0f0f7220 */ /* 0x000fe20000410000 */
[----:B------:R-:W-:Y:S01]  /*adc0*/  BSSY.RECONVERGENT B0, `(.L_x_11258) ;  /* 0x0000020000007945 */ /* 0x000fe20003800200 */
        /* <DEDUP_REMOVED lines=14> */
[----:B------:R0:W1:Y:S01]  /*aeb0*/  SHFL.DOWN PT, R3, R4, 0x10, 0x1f ;  /* 0x0a001f0004037f89 */ /* 0x00006200000e0000 */
[----:B------:R-:W-:Y:S01]  /*aec0*/  FADD.FTZ R59, R2, R59 ;  /* 0x0000003b023b7221 */ /* 0x000fe20000010000 */
[----:B------:R-:W-:Y:S01]  /*aed0*/  FFMA.FTZ R226, R226, R121, R15 ;  /* 0x00000079e2e27223 */ /* 0x000fe2000001000f */
[----:B--2---:R-:W-:Y:S01]  /*aee0*/  @!P0 FADD.FTZ R6, R6, R11 ;  /* 0x0000000b06068221 */ /* 0x004fe20000010000 */
        /* <DEDUP_REMOVED lines=13> */
.L_x_11259:
[----:B------:R-:W-:Y:S05]  /*afc0*/  BSYNC.RECONVERGENT B0 ;  /* 0x0000000000007941 */ /* 0x000fea0003800200 */
.L_x_11258:
        /* <DEDUP_REMOVED lines=10> */
[----:B------:R-:W-:Y:S01]  /*b070*/  FFMA.FTZ R2, R100, R201, R227 ;  /* 0x000000c964027223 */ /* 0x000fe200000100e3 */
        /* <DEDUP_REMOVED lines=11> */
[----:B--2---:R-:W0:Y:S01]  /*b130*/  LDS.128 R8, [UR19+0x31a0] ;  /* 0x0031a013ff087984 */ /* 0x004e220008000c00 */
        /* <DEDUP_REMOVED lines=14> */
.L_x_11261:
[----:B------:R-:W-:Y:S05]  /*b220*/  BSYNC.RECONVERGENT B0 ;  /* 0x0000000000007941 */ /* 0x000fea0003800200 */
.L_x_11260:
[----:B------:R-:W-:-:S04]  /*b230*/  UIADD3 UR8, UPT, UPT, UR8, 0x1, URZ ;  /* 0x0000000108087890 */ /* 0x000fc8000fffe0ff */
[----:B------:R-:W-:-:S09]  /*b240*/  UISETP.GE.AND UP0, UPT, UR8, UR41, UPT ;  /* 0x000000290800728c */ /* 0x000fd2000bf06270 */
[----:B------:R-:W-:Y:S05]  /*b250*/  BRA.U !UP0, `(.L_x_11262) ;  /* 0xffffff8508147547 */ /* 0x000fea000b83ffff */
.L_x_11163:
[----:B------:R-:W1:Y:S01]  /*b260*/  S2R R24, SR_TID.X ;  /* 0x0000000000187919 */ /* 0x000e620000002100 */
[----:B------:R-:W-:Y:S01]  /*b270*/  HFMA2 R2, -RZ, RZ, 0, 9.5367431640625e-07 ;  /* 0x00000010ff027431 */ /* 0x000fe200000001ff */
[----:B------:R-:W-:Y:S08]  /*b280*/  BAR.SYNC.DEFER_BLOCKING 0x0 ;  /* 0x0000000000007b1d */ /* 0x000ff00000010000 */
[----:B------:R-:W-:Y:S01]  /*b290*/  S2UR UR34, SR_CTAID.X ;  /* 0x00000000002279c3 */ /* 0x000fe20000002500 */
[----:B------:R-:W5:Y:S01]  /*b2a0*/  LDCU.64 UR26, c[0x0][0x4f8] ;  /* 0x00009f00ff1a77ac */ /* 0x000f620008000a00 */
[----:B------:R-:W-:-:S02]  /*b2b0*/  F2FP.F16.F32.PACK_AB R39, R38, R39 ;  /* 0x000000272627723e */ /* 0x000fc400000000ff */
[----:B------:R-:W-:Y:S01]  /*b2c0*/  F2FP.F16.F32.PACK_AB R37, R42, R43 ;  /* 0x0000002b2a25723e */ /* 0x000fe200000000ff */
[----:B------:R-:W-:Y:S01]  /*b2d0*/  UIADD3 UR24, UPT, UPT, UR13, -0x1, URZ ;  /* 0xffffffff0d187890 */ /* 0x000fe2000fffe0ff */
[----:B------:R-:W-:Y:S01]  /*b2e0*/  F2FP.F16.F32.PACK_AB R36, R44, R45 ;  /* 0x0000002d2c24723e */ /* 0x000fe200000000ff */
[----:B------:R-:W0:Y:S01]  /*b2f0*/  LDCU.64 UR30, c[0x0][0x500] ;  /* 0x0000a000ff1e77ac */ /* 0x000e220008000a00 */
[----:B------:R-:W0:Y:S01]  /*b300*/  S2UR UR8, SR_CTAID.Y ;  /* 0x00000000000879c3 */ /* 0x000e220000002600 */
[----:B------:R-:W3:Y:S01]  /*b310*/  LDCU.64 UR32, c[0x0][0x550] ;  /* 0x0000aa00ff2077ac */ /* 0x000ee20008000a00 */
[----:B-1----:R-:W-:-:S04]  /*b320*/  SHF.L.U32 R0, R24, 0x1, RZ ;  /* 0x0000000118007819 */ /* 0x002fc800000006ff */
[----:B------:R-:W-:-:S04]  /*b330*/  LOP3.LUT R0, R0, 0x7c0, RZ, 0xc0, !PT ;  /* 0x000007c000007812 */ /* 0x000fc800078ec0ff */
[----:B------:R-:W-:-:S05]  /*b340*/  LOP3.LUT R17, R0, 0x1f, R107, 0xf8, !PT ;  /* 0x0000001f00117812 */ /* 0x000fca00078ef86b */
[----:B------:R-:W-:-:S05]  /*b350*/  IMAD.WIDE.U32 R2, R17, R2, UR10 ;  /* 0x0000000a11027e25 */ /* 0x000fca000f8e0002 */
[----:B--2---:R-:W2:Y:S04]  /*b360*/  LDG.E.128 R8, desc[UR20][R2.64] ;  /* 0x0000001402087981 */ /* 0x004ea8000c1e1d00 */
[----:B------:R-:W4:Y:S01]  /*b370*/  LDG.E.128 R12, desc[UR20][R2.64+0x200] ;  /* 0x00020014020c7981 */ /* 0x000f22000c1e1d00 */
[----:B------:R-:W-:Y:S01]  /*b380*/  F2FP.F16.F32.PACK_AB R38, R40, R41 ;  /* 0x000000292826723e */ /* 0x000fe200000000ff */
[----:B------:R-:W-:Y:S02]  /*b390*/  USHF.L.U32 UR22, UR24, 0xa, URZ ;  /* 0x0000000a18167899 */ /* 0x000fe400080006ff */
[----:B0-----:R-:W-:Y:S02]  /*b3a0*/  UIMAD UR25, UR8, UR31, URZ ;  /* 0x0000001f081972a4 */ /* 0x001fe4000f8e02ff */
[----:B------:R-:W-:-:S02]  /*b3b0*/  USHF.R.S32.HI UR23, URZ, 0x1f, UR22 ;  /* 0x0000001fff177899 */ /* 0x000fc40008011416 */
[----:B------:R-:W-:Y:S02]  /*b3c0*/  UIADD3 UR17, UP1, UPT, UR17, -0x800, URZ ;  /* 0xfffff80011117890 */ /* 0x000fe4000ff3e0ff */
[----:B-----5:R-:W-:Y:S02]  /*b3d0*/  UIMAD.WIDE.U32 UR18, UR34, UR26, UR22 ;  /* 0x0000001a221272a5 */ /* 0x020fe4000f8e0016 */
[----:B------:R-:W-:Y:S02]  /*b3e0*/  UIADD3 UR15, UP2, UPT, UR15, -0x800, URZ ;  /* 0xfffff8000f0f7890 */ /* 0x000fe4000ff5e0ff */
[----:B------:R-:W-:Y:S01]  /*b3f0*/  UIMAD UR19, UR34, UR27, UR19 ;  /* 0x0000001b221372a4 */ /* 0x000fe2000f8e0213 */
[----:B------:R-:W0:Y:S03]  /*b400*/  LDCU.64 UR26, c[0x0][0x520] ;  /* 0x0000a400ff1a77ac */ /* 0x000e260008000a00 */
[----:B------:R-:W-:Y:S01]  /*b410*/  UIMAD.WIDE.U32 UR18, UR8, UR30, UR18 ;  /* 0x0000001e081272a5 */ /* 0x000fe2000f8e0012 */
[----:B------:R-:W1:Y:S03]  /*b420*/  LDCU.64 UR30, c[0x0][0x560] ;  /* 0x0000ac00ff1e77ac */ /* 0x000e660008000a00 */
[----:B------:R-:W-:-:S02]  /*b430*/  UIADD3 UR25, UPT, UPT, UR19, UR25, URZ ;  /* 0x0000001913197290 */ /* 0x000fc4000fffe0ff */
[----:B---3--:R-:W-:Y:S02]  /*b440*/  ULEA UR19, UP0, UR18, UR32, 0x1 ;  /* 0x0000002012137291 */ /* 0x008fe4000f8008ff */
[----:B------:R-:W-:Y:S02]  /*b450*/  UIADD3 UR10, UP3, UPT, UR10, -0x800, URZ ;  /* 0xfffff8000a0a7890 */ /* 0x000fe4000ff7e0ff */
[----:B------:R-:W-:Y:S02]  /*b460*/  ULEA.HI.X UR18, UR18, UR33, UR25, 0x1, UP0 ;  /* 0x0000002112127291 */ /* 0x000fe400080f0c19 */
[----:B------:R-:W-:Y:S02]  /*b470*/  UIADD3.X UR16, UPT, UPT, UR16, -0x1, URZ, UP1, !UPT ;  /* 0xffffffff10107890 */ /* 0x000fe40008ffe4ff */
[----:B------:R-:W-:Y:S02]  /*b480*/  UIADD3.X UR14, UPT, UPT, UR14, -0x1, URZ, UP2, !UPT ;  /* 0xffffffff0e0e7890 */ /* 0x000fe400097fe4ff */
[----:B------:R-:W-:Y:S01]  /*b490*/  UIADD3.X UR11, UPT, UPT, UR11, -0x1, URZ, UP3, !UPT ;  /* 0xffffffff0b0b7890 */ /* 0x000fe20009ffe4ff */
[----:B--2---:R-:W-:Y:S04]  /*b4a0*/  STS.128 [R103], R8 ;  /* 0x0000000867007388 */ /* 0x004fe80000000c00 */
[----:B----4-:R-:W-:Y:S01]  /*b4b0*/  STS.128 [R103+0x200], R12 ;  /* 0x0002000c67007388 */ /* 0x010fe20000000c00 */
[----:B------:R-:W-:-:S03]  /*b4c0*/  NOP ;  /* 0x0000000000007918 */ /* 0x000fc60000000000 */
[----:B------:R-:W2:Y:S04]  /*b4d0*/  LDS.128 R4, [R102] ;  /* 0x0000000066047984 */ /* 0x000ea80000000c00 */
[----:B------:R-:W3:Y:S01]  /*b4e0*/  LDS.128 R8, [R102+0x10] ;  /* 0x0000100066087984 */ /* 0x000ee20000000c00 */
[----:B------:R-:W-:Y:S06]  /*b4f0*/  BAR.SYNC.DEFER_BLOCKING 0x0 ;  /* 0x0000000000007b1d */ /* 0x000fec0000010000 */
[----:B------:R-:W-:Y:S01]  /*b500*/  STS.128 [R102+0x10], R36 ;  /* 0x0000102466007388 */ /* 0x000fe20000000c00 */
[----:B--2---:R-:W-:-:S02]  /*b510*/  HADD2.F32 R16, -RZ, R4.H0_H0 ;  /* 0x20000004ff107230 */ /* 0x004fc40000004100 */
[----:B------:R-:W-:Y:S02]  /*b520*/  HADD2.F32 R4, -RZ, R4.H1_H1 ;  /* 0x30000004ff047230 */ /* 0x000fe40000004100 */
[--C-:B------:R-:W-:Y:S02]  /*b530*/  HADD2.F32 R2, -RZ, R6.reuse.H0_H0 ;  /* 0x20000006ff027230 */ /* 0x100fe40000004100 */
[----:B------:R-:W-:Y:S01]  /*b540*/  FADD.FTZ R18, R16, UR7 ;  /* 0x0000000710127e21 */ /* 0x000fe20008010000 */
[----:B------:R-:W-:Y:S02]  /*b550*/  HADD2.F32 R16, -RZ, R5.H0_H0 ;  /* 0x20000005ff107230 */ /* 0x000fe40000004100 */
[----:B------:R-:W-:Y:S01]  /*b560*/  FADD.FTZ R4, R4, UR7 ;  /* 0x0000000704047e21 */ /* 0x000fe20008010000 */
[----:B------:R-:W-:Y:S02]  /*b570*/  HADD2.F32 R6, -RZ, R6.H1_H1 ;  /* 0x30000006ff067230 */ /* 0x000fe40000004100 */
[----:B------:R-:W-:Y:S01]  /*b580*/  FADD.FTZ R13, R2, UR7 ;  /* 0x00000007020d7e21 */ /* 0x000fe20008010000 */
[----:B------:R-:W-:Y:S01]  /*b590*/  FSETP.GTU.FTZ.AND P1, PT, R18, 20, PT ;  /* 0x41a000001200780b */ /* 0x000fe20003f3c000 */
[----:B------:R-:W-:Y:S01]  /*b5a0*/  FADD.FTZ R16, R16, UR7 ;  /* 0x0000000710107e21 */ /* 0x000fe20008010000 */
[----:B------:R-:W-:Y:S01]  /*b5b0*/  FSETP.GTU.FTZ.AND P2, PT, R4, 20, PT ;  /* 0x41a000000400780b */ /* 0x000fe20003f5c000 */
[----:B------:R-:W-:Y:S01]  /*b5c0*/  FADD.FTZ R14, R6, UR7 ;  /* 0x00000007060e7e21 */ /* 0x000fe20008010000 */
[--C-:B------:R-:W-:Y:S01]  /*b5d0*/  HADD2.F32 R12, -RZ, R7.reuse.H0_H0 ;  /* 0x20000007ff0c7230 */ /* 0x100fe20000004100 */
[----:B------:R-:W-:Y:S01]  /*b5e0*/  FSETP.GTU.FTZ.AND P5, PT, R13, 20, PT ;  /* 0x41a000000d00780b */ /* 0x000fe20003fbc000 */
[----:B------:R-:W-:Y:S01]  /*b5f0*/  HADD2.F32 R7, -RZ, R7.H1_H1 ;  /* 0x30000007ff077230 */ /* 0x000fe20000004100 */
[----:B------:R-:W-:Y:S01]  /*b600*/  FSETP.GTU.FTZ.AND P3, PT, R16, 20, PT ;  /* 0x41a000001000780b */ /* 0x000fe20003f7c000 */
[----:B------:R-:W-:Y:S01]  /*b610*/  HADD2.F32 R5, -RZ, R5.H1_H1 ;  /* 0x30000005ff057230 */ /* 0x000fe20000004100 */
[----:B------:R-:W-:-:S04]  /*b620*/  FSETP.GTU.FTZ.AND P6, PT, R14, 20, PT ;  /* 0x41a000000e00780b */ /* 0x000fc80003fdc000 */
[----:B------:R-:W-:Y:S01]  /*b630*/  @!P1 FMUL.FTZ R2, R18, -1.4426950216293334961 ;  /* 0xbfb8aa3b12029820 */ /* 0x000fe20000410000 */
[----:B------:R-:W-:Y:S01]  /*b640*/  FADD.FTZ R18, R7, UR7 ;  /* 0x0000000707127e21 */ /* 0x000fe20008010000 */
[----:B------:R-:W-:Y:S01]  /*b650*/  @!P2 FMUL.FTZ R3, R4, -1.4426950216293334961 ;  /* 0xbfb8aa3b0403a820 */ /* 0x000fe20000410000 */
[--C-:B---3--:R-:W-:Y:S02]  /*b660*/  HADD2.F32 R7, -RZ, R8.reuse.H0_H0 ;  /* 0x20000008ff077230 */ /* 0x108fe40000004100 */
[----:B------:R-:W-:Y:S01]  /*b670*/  FADD.FTZ R5, R5, UR7 ;  /* 0x0000000705057e21 */ /* 0x000fe20008010000 */
[----:B------:R-:W-:Y:S01]  /*b680*/  @!P5 FMUL.FTZ R6, R13, -1.4426950216293334961 ;  /* 0xbfb8aa3b0d06d820 */ /* 0x000fe20000410000 */
[----:B------:R-:W2:Y:S01]  /*b690*/  @!P1 MUFU.EX2 R2, R2 ;  /* 0x0000000200029308 */ /* 0x000ea20000000800 */
[----:B------:R-:W-:Y:S01]  /*b6a0*/  @!P3 FMUL.FTZ R4, R16, -1.4426950216293334961 ;  /* 0xbfb8aa3b1004b820 */ /* 0x000fe20000410000 */
[----:B------:R-:W-:Y:S01]  /*b6b0*/  FADD.FTZ R16, R12, UR7 ;  /* 0x000000070c107e21 */ /* 0x000fe20008010000 */
[----:B------:R-:W-:Y:S01]  /*b6c0*/  @!P6 FMUL.FTZ R12, R14, -1.4426950216293334961 ;  /* 0xbfb8aa3b0e0ce820 */ /* 0x000fe20000410000 */
[----:B------:R-:W3:Y:S01]  /*b6d0*/  @!P2 MUFU.EX2 R3, R3 ;  /* 0x000000030003a308 */ /* 0x000ee20000000800 */
[----:B------:R-:W-:Y:S01]  /*b6e0*/  FSETP.GTU.FTZ.AND P4, PT, R5, 20, PT ;  /* 0x41a000000500780b */ /* 0x000fe20003f9c000 */
[----:B------:R-:W-:Y:S01]  /*b6f0*/  HADD2.F32 R8, -RZ, R8.H1_H1 ;  /* 0x30000008ff087230 */ /* 0x000fe20000004100 */
[----:B------:R-:W-:Y:S01]  /*b700*/  FSETP.GTU.FTZ.AND P0, PT, R16, 20, PT ;  /* 0x41a000001000780b */ /* 0x000fe20003f1c000 */
[----:B------:R-:W4:Y:S03]  /*b710*/  @!P3 MUFU.EX2 R4, R4 ;  /* 0x000000040004b308 */ /* 0x000f260000000800 */
[----:B------:R-:W-:Y:S01]  /*b720*/  FADD.FTZ R8, R8, UR7 ;  /* 0x0000000708087e21 */ /* 0x000fe20008010000 */
[----:B------:R-:W5:Y:S01]  /*b730*/  @!P6 MUFU.EX2 R12, R12 ;  /* 0x0000000c000ce308 */ /* 0x000f620000000800 */
[----:B--2---:R-:W-:-:S03]  /*b740*/  @!P1 FADD.FTZ R2, R2, 1 ;  /* 0x3f80000002029421 */ /* 0x004fc60000010000 */
[----:B------:R-:W2:Y:S01]  /*b750*/  @!P5 MUFU.EX2 R6, R6 ;  /* 0x000000060006d308 */ /* 0x000ea20000000800 */
[----:B---3--:R-:W-:Y:S01]  /*b760*/  @!P2 FADD.FTZ R3, R3, 1 ;  /* 0x3f8000000303a421 */ /* 0x008fe20000010000 */
[----:B------:R-:W-:Y:S02]  /*b770*/  @!P4 FMUL.FTZ R5, R5, -1.4426950216293334961 ;  /* 0xbfb8aa3b0505c820 */ /* 0x000fe40000410000 */
[----:B------:R-:W3:Y:S01]  /*b780*/  @!P1 MUFU.RCP R15, R2 ;  /* 0x00000002000f9308 */ /* 0x000ee20000001000 */
[----:B------:R-:W-:Y:S01]  /*b790*/  @!P0 FMUL.FTZ R13, R16, -1.4426950216293334961 ;  /* 0xbfb8aa3b100d8820 */ /* 0x000fe20000410000 */
[----:B----4-:R-:W-:Y:S01]  /*b7a0*/  @!P3 FADD.FTZ R4, R4, 1 ;  /* 0x3f8000000404b421 */ /* 0x010fe20000010000 */
[----:B-----5:R-:W-:-:S05]  /*b7b0*/  @!P6 FADD.FTZ R12, R12, 1 ;  /* 0x3f8000000c0ce421 */ /* 0x020fca0000010000 */
[----:B------:R4:W5:Y:S01]  /*b7c0*/  @!P2 MUFU.RCP R14, R3 ;  /* 0x00000003000ea308 */ /* 0x0009620000001000 */
[----:B--2---:R-:W-:-:S07]  /*b7d0*/  @!P5 FADD.FTZ R6, R6, 1 ;  /* 0x3f8000000606d421 */ /* 0x004fce0000010000 */
[----:B------:R-:W2:Y:S01]  /*b7e0*/  @!P0 MUFU.EX2 R13, R13 ;  /* 0x0000000d000d8308 */ /* 0x000ea20000000800 */
[----:B----4-:R-:W-:Y:S01]  /*b7f0*/  FADD.FTZ R3, R7, UR7 ;  /* 0x0000000707037e21 */ /* 0x010fe20008010000 */
[----:B---3--:R-:W-:Y:S01]  /*b800*/  @!P1 FMUL.FTZ R54, R54, R15 ;  /* 0x0000000f36369220 */ /* 0x008fe20000410000 */
[----:B------:R-:W-:Y:S01]  /*b810*/  FSETP.GTU.FTZ.AND P1, PT, R18, 20, PT ;  /* 0x41a000001200780b */ /* 0x000fe20003f3c000 */
[----:B------:R-:W3:Y:S01]  /*b820*/  @!P6 MUFU.RCP R12, R12 ;  /* 0x0000000c000ce308 */ /* 0x000ee20000001000 */
[----:B------:R-:W-:Y:S01]  /*b830*/  F2FP.F16.F32.PACK_AB R15, R46, R47 ;  /* 0x0000002f2e0f723e */ /* 0x000fe200000000ff */
[----:B-----5:R-:W-:Y:S01]  /*b840*/  @!P2 FMUL.FTZ R55, R55, R14 ;  /* 0x0000000e3737a220 */ /* 0x020fe20000410000 */
[----:B------:R-:W-:-:S05]  /*b850*/  FSETP.GTU.FTZ.AND P2, PT, R3, 20, PT ;  /* 0x41a000000300780b */ /* 0x000fca0003f5c000 */
[----:B------:R4:W5:Y:S01]  /*b860*/  @!P3 MUFU.RCP R19, R4 ;  /* 0x000000040013b308 */ /* 0x0009620000001000 */
[----:B--2---:R-:W-:-:S03]  /*b870*/  @!P0 FADD.FTZ R13, R13, 1 ;  /* 0x3f8000000d0d8421 */ /* 0x004fc60000010000 */
[----:B------:R-:W-:-:S04]  /*b880*/  @!P1 FMUL.FTZ R2, R18, -1.4426950216293334961 ;  /* 0xbfb8aa3b12029820 */ /* 0x000fc80000410000 */
[----:B------:R2:W0:Y:S01]  /*b890*/  @!P5 MUFU.RCP R7, R6 ;  /* 0x000000060007d308 */ /* 0x0004220000001000 */
[----:B---3--:R-:W-:Y:S01]  /*b8a0*/  @!P6 FMUL.FTZ R61, R61, R12 ;  /* 0x0000000c3d3de220 */ /* 0x008fe20000410000 */
[----:B----4-:R-:W-:-:S06]  /*b8b0*/  @!P2 FMUL.FTZ R4, R3, -1.4426950216293334961 ;  /* 0xbfb8aa3b0304a820 */ /* 0x010fcc0000410000 */
[----:B------:R-:W3:Y:S01]  /*b8c0*/  @!P1 MUFU.EX2 R2, R2 ;  /* 0x0000000200029308 */ /* 0x000ee20000000800 */
[--C-:B--2---:R-:W-:Y:S02]  /*b8d0*/  HADD2.F32 R6, -RZ, R11.reuse.H0_H0 ;  /* 0x2000000bff067230 */ /* 0x104fe40000004100 */
[----:B-----5:R-:W-:Y:S01]  /*b8e0*/  @!P3 FMUL.FTZ R56, R56, R19 ;  /* 0x000000133838b220 */ /* 0x020fe20000410000 */
[----:B------:R-:W-:Y:S01]  /*b8f0*/  FSETP.GTU.FTZ.AND P3, PT, R8, 20, PT ;  /* 0x41a000000800780b */ /* 0x000fe20003f7c000 */
[----:B------:R-:W2:Y:S01]  /*b900*/  @!P2 MUFU.EX2 R4, R4 ;  /* 0x000000040004a308 */ /* 0x000ea20000000800 */
[----:B------:R-:W-:-:S03]  /*b910*/  HADD2.F32 R11, -RZ, R11.H1_H1 ;  /* 0x3000000bff0b7230 */ /* 0x000fc60000004100 */
[----:B------:R-:W4:Y:S01]  /*b920*/  @!P0 MUFU.RCP R13, R13 ;  /* 0x0000000d000d8308 */ /* 0x000f220000001000 */
[----:B0-----:R-:W-:Y:S01]  /*b930*/  @!P5 FMUL.FTZ R58, R58, R7 ;  /* 0x000000073a3ad220 */ /* 0x001fe20000410000 */
[----:B------:R-:W-:Y:S01]  /*b940*/  FADD.FTZ R11, R11, UR7 ;  /* 0x000000070b0b7e21 */ /* 0x000fe20008010000 */
[----:B---3--:R-:W-:Y:S01]  /*b950*/  @!P1 FADD.FTZ R3, R2, 1 ;  /* 0x3f80000002039421 */ /* 0x008fe20000010000 */
[----:B------:R-:W-:-:S04]  /*b960*/  HADD2.F32 R2, -RZ, R9.H0_H0 ;  /* 0x20000009ff027230 */ /* 0x000fc80000004100 */
[----:B------:R-:W0:Y:S01]  /*b970*/  @!P4 MUFU.EX2 R5, R5 ;  /* 0x000000050005c308 */ /* 0x000e220000000800 */
[----:B------:R-:W-:Y:S02]  /*b980*/  HADD2.F32 R9, -RZ, R9.H1_H1 ;  /* 0x30000009ff097230 */ /* 0x000fe40000004100 */
[----:B--2---:R-:W-:Y:S01]  /*b990*/  @!P2 FADD.FTZ R4, R4, 1 ;  /* 0x3f8000000404a421 */ /* 0x004fe20000010000 */
[----:B------:R-:W2:Y:S01]  /*b9a0*/  @!P1 MUFU.RCP R12, R3 ;  /* 0x00000003000c9308 */ /* 0x000ea20000001000 */
[----:B------:R-:W-:Y:S01]  /*b9b0*/  FADD.FTZ R14, R2, UR7 ;  /* 0x00000007020e7e21 */ /* 0x000fe20008010000 */
[----:B------:R-:W-:Y:S01]  /*b9c0*/  @!P3 FMUL.FTZ R2, R8, -1.4426950216293334961 ;  /* 0xbfb8aa3b0802b820 */ /* 0x000fe20000410000 */
[----:B------:R-:W-:Y:S01]  /*b9d0*/  FADD.FTZ R9, R9, UR7 ;  /* 0x0000000709097e21 */ /* 0x000fe20008010000 */
[----:B----4-:R-:W-:Y:S01]  /*b9e0*/  @!P0 FMUL.FTZ R62, R62, R13 ;  /* 0x0000000d3e3e8220 */ /* 0x010fe20000410000 */
[----:B------:R-:W-:-:S03]  /*b9f0*/  FADD.FTZ R13, R6, UR7 ;  /* 0x00000007060d7e21 */ /* 0x000fc60008010000 */
[----:B------:R-:W3:Y:S01]  /*ba00*/  @!P2 MUFU.RCP R7, R4 ;  /* 0x000000040007a308 */ /* 0x000ee20000001000 */
[----:B------:R-:W-:Y:S01]  /*ba10*/  FSETP.GTU.FTZ.AND P5, PT, R14, 20, PT ;  /* 0x41a000000e00780b */ /* 0x000fe20003fbc000 */
[----:B0-----:R-:W-:-:S06]  /*ba20*/  @!P4 FADD.FTZ R5, R5, 1 ;  /* 0x3f8000000505c421 */ /* 0x001fcc0000010000 */
[----:B------:R0:W4:Y:S01]  /*ba30*/  @!P4 MUFU.RCP R16, R5 ;  /* 0x000000050010c308 */ /* 0x0001220000001000 */
[----:B--2---:R-:W-:Y:S01]  /*ba40*/  @!P1 FMUL.FTZ R63, R63, R12 ;  /* 0x0000000c3f3f9220 */ /* 0x004fe20000410000 */
[----:B------:R-:W-:Y:S02]  /*ba50*/  FSETP.GTU.FTZ.AND P1, PT, R13, 20, PT ;  /* 0x41a000000d00780b */ /* 0x000fe40003f3c000 */
[----:B------:R-:W-:Y:S02]  /*ba60*/  F2FP.F16.F32.PACK_AB R12, R52, R53 ;  /* 0x00000035340c723e */ /* 0x000fe400000000ff */
[----:B------:R-:W-:Y:S01]  /*ba70*/  @!P5 FMUL.FTZ R3, R14, -1.4426950216293334961 ;  /* 0xbfb8aa3b0e03d820 */ /* 0x000fe20000410000 */
[----:B------:R-:W-:Y:S01]  /*ba80*/  F2FP.F16.F32.PACK_AB R14, R48, R49 ;  /* 0x00000031300e723e */ /* 0x000fe200000000ff */
[----:B------:R-:W2:Y:S01]  /*ba90*/  @!P3 MUFU.EX2 R2, R2 ;  /* 0x000000020002b308 */ /* 0x000ea20000000800 */
[--C-:B0-----:R-:W-:Y:S02]  /*baa0*/  HADD2.F32 R5, -RZ, R10.reuse.H0_H0 ;  /* 0x2000000aff057230 */ /* 0x101fe40000004100 */
[----:B---3--:R-:W-:Y:S01]  /*bab0*/  @!P2 FMUL.FTZ R64, R64, R7 ;  /* 0x000000074040a220 */ /* 0x008fe20000410000 */
[----:B------:R-:W-:Y:S01]  /*bac0*/  HADD2.F32 R10, -RZ, R10.H1_H1 ;  /* 0x3000000aff0a7230 */ /* 0x000fe20000004100 */
[----:B------:R-:W-:Y:S01]  /*bad0*/  FSETP.GTU.FTZ.AND P2, PT, R11, 20, PT ;  /* 0x41a000000b00780b */ /* 0x000fe20003f5c000 */
[----:B------:R-:W0:Y:S01]  /*bae0*/  @!P5 MUFU.EX2 R3, R3 ;  /* 0x000000030003d308 */ /* 0x000e220000000800 */
[----:B------:R-:W-:Y:S01]  /*baf0*/  FADD.FTZ R5, R5, UR7 ;  /* 0x0000000705057e21 */ /* 0x000fe20008010000 */
[----:B------:R-:W-:Y:S01]  /*bb00*/  @!P1 FMUL.FTZ R7, R13, -1.4426950216293334961 ;  /* 0xbfb8aa3b0d079820 */ /* 0x000fe20000410000 */
[----:B------:R-:W-:Y:S01]  /*bb10*/  FADD.FTZ R10, R10, UR7 ;  /* 0x000000070a0a7e21 */ /* 0x000fe20008010000 */
[----:B------:R-:W-:Y:S01]  /*bb20*/  F2FP.F16.F32.PACK_AB R13, R50, R51 ;  /* 0x00000033320d723e */ /* 0x000fe200000000ff */
[----:B----4-:R-:W-:Y:S01]  /*bb30*/  @!P4 FMUL.FTZ R59, R59, R16 ;  /* 0x000000103b3bc220 */ /* 0x010fe20000410000 */
[----:B------:R-:W-:-:S02]  /*bb40*/  FSETP.GTU.FTZ.AND P6, PT, R5, 20, PT ;  /* 0x41a000000500780b */ /* 0x000fc40003fdc000 */
[----:B------:R-:W-:Y:S01]  /*bb50*/  FSETP.GTU.FTZ.AND P4, PT, R9, 20, PT ;  /* 0x41a000000900780b */ /* 0x000fe20003f9c000 */
[----:B------:R-:W-:Y:S01]  /*bb60*/  STS.128 [R102], R12 ;  /* 0x0000000c66007388 */ /* 0x000fe20000000c00 */
[----:B------:R-:W-:Y:S01]  /*bb70*/  FSETP.GTU.FTZ.AND P0, PT, R10, 20, PT ;  /* 0x41a000000a00780b */ /* 0x000fe20003f1c000 */
[----:B------:R-:W-:Y:S02]  /*bb80*/  NOP ;  /* 0x0000000000007918 */ /* 0x000fe40000000000 */
[----:B------:R-:W3:Y:S01]  /*bb90*/  LDS.128 R20, [R103] ;  /* 0x0000000067147984 */ /* 0x000ee20000000c00 */
[----:B--2---:R-:W-:-:S05]  /*bba0*/  @!P3 FADD.FTZ R2, R2, 1 ;  /* 0x3f8000000202b421 */ /* 0x004fca0000010000 */
[----:B------:R-:W-:Y:S01]  /*bbb0*/  @!P6 FMUL.FTZ R5, R5, -1.4426950216293334961 ;  /* 0xbfb8aa3b0505e820 */ /* 0x000fe20000410000 */
[----:B------:R-:W-:Y:S01]  /*bbc0*/  @!P2 FMUL.FTZ R8, R11, -1.4426950216293334961 ;  /* 0xbfb8aa3b0b08a820 */ /* 0x000fe20000410000 */
[----:B------:R-:W2:Y:S01]  /*bbd0*/  LDS.128 R12, [R103+0x200] ;  /* 0x00020000670c7984 */ /* 0x000ea20000000c00 */
[----:B------:R-:W-:Y:S01]  /*bbe0*/  @!P4 FMUL.FTZ R4, R9, -1.4426950216293334961 ;  /* 0xbfb8aa3b0904c820 */ /* 0x000fe20000410000 */
[----:B------:R-:W-:Y:S01]  /*bbf0*/  @!P0 FMUL.FTZ R6, R10, -1.4426950216293334961 ;  /* 0xbfb8aa3b0a068820 */ /* 0x000fe20000410000 */
[----:B------:R-:W4:Y:S01]  /*bc00*/  @!P3 MUFU.RCP R2, R2 ;  /* 0x000000020002b308 */ /* 0x000f220000001000 */
[----:B0-----:R-:W-:Y:S01]  /*bc10*/  @!P5 FADD.FTZ R3, R3, 1 ;  /* 0x3f8000000303d421 */ /* 0x001fe20000010000 */
[----:B------:R-:W-:-:S06]  /*bc20*/  F2FP.F16.F32.PACK_AB R10, R61, R58 ;  /* 0x0000003a3d0a723e */ /* 0x000fcc00000000ff */
[----:B------:R-:W0:Y:S04]  /*bc30*/  @!P6 MUFU.EX2 R5, R5 ;  /* 0x000000050005e308 */ /* 0x000e280000000800 */
[----:B------:R-:W5:Y:S04]  /*bc40*/  @!P4 MUFU.EX2 R4, R4 ;  /* 0x000000040004c308 */ /* 0x000f680000000800 */
[----:B------:R-:W1:Y:S01]  /*bc50*/  @!P0 MUFU.EX2 R6, R6 ;  /* 0x0000000600068308 */ /* 0x000e620000000800 */
[----:B----4-:R-:W-:Y:S01]  /*bc60*/  @!P3 FMUL.FTZ R67, R67, R2 ;  /* 0x000000024343b220 */ /* 0x010fe20000410000 */
[----:B------:R-:W-:-:S02]  /*bc70*/  MOV R2, UR19 ;  /* 0x0000001300027c02 */ /* 0x000fc40008000f00 */
[----:B------:R-:W4:Y:S01]  /*bc80*/  @!P1 MUFU.EX2 R7, R7 ;  /* 0x0000000700079308 */ /* 0x000f220000000800 */
[----:B0-----:R-:W-:-:S03]  /*bc90*/  @!P6 FADD.FTZ R5, R5, 1 ;  /* 0x3f8000000505e421 */ /* 0x001fc60000010000 */
[----:B------:R-:W0:Y:S01]  /*bca0*/  @!P2 MUFU.EX2 R8, R8 ;  /* 0x000000080008a308 */ /* 0x000e220000000800 */
[----:B-----5:R-:W-:-:S03]  /*bcb0*/  @!P4 FADD.FTZ R4, R4, 1 ;  /* 0x3f8000000404c421 */ /* 0x020fc60000010000 */
[----:B------:R5:W3:Y:S01]  /*bcc0*/  @!P6 MUFU.RCP R11, R5 ;  /* 0x00000005000be308 */ /* 0x000ae20000001000 */
[----:B-1----:R-:W-:Y:S01]  /*bcd0*/  @!P0 FADD.FTZ R6, R6, 1 ;  /* 0x3f80000006068421 */ /* 0x002fe20000010000 */
[----:B----4-:R-:W-:-:S06]  /*bce0*/  @!P1 FADD.FTZ R7, R7, 1 ;  /* 0x3f80000007079421 */ /* 0x010fcc0000010000 */
[----:B------:R1:W4:Y:S01]  /*bcf0*/  @!P5 MUFU.RCP R9, R3 ;  /* 0x000000030009d308 */ /* 0x0003220000001000 */
[----:B-----5:R-:W-:Y:S01]  /*bd00*/  LOP3.LUT R5, R24, 0x3e0, RZ, 0xc0, !PT ;  /* 0x000003e018057812 */ /* 0x020fe200078ec0ff */
[----:B0-----:R-:W-:Y:S01]  /*bd10*/  @!P2 FADD.FTZ R8, R8, 1 ;  /* 0x3f8000000808a421 */ /* 0x001fe20000010000 */
[----:B------:R-:W-:Y:S02]  /*bd20*/  F2FP.F16.F32.PACK_AB R24, R67, R64 ;  /* 0x000000404318723e */ /* 0x000fe400000000ff */
[----:B------:R-:W-:-:S03]  /*bd30*/  LEA R5, R5, R106, 0x1 ;  /* 0x0000006a05057211 */ /* 0x000fc600078e08ff */
[----:B------:R-:W0:Y:S01]  /*bd40*/  @!P4 MUFU.RCP R4, R4 ;  /* 0x000000040004c308 */ /* 0x000e220000001000 */
[----:B-1----:R-:W-:Y:S01]  /*bd50*/  MOV R3, UR18 ;  /* 0x0000001200037c02 */ /* 0x002fe20008000f00 */
[----:B---3--:R-:W-:Y:S01]  /*bd60*/  @!P6 FMUL.FTZ R70, R70, R11 ;  /* 0x0000000b4646e220 */ /* 0x008fe20000410000 */
[----:B------:R-:W1:Y:S01]  /*bd70*/  LDCU.64 UR18, c[0x0][0x518] ;  /* 0x0000a300ff1277ac */ /* 0x000e620008000a00 */
[----:B------:R-:W-:Y:S01]  /*bd80*/  F2FP.F16.F32.PACK_AB R11, R63, R62 ;  /* 0x0000003e3f0b723e */ /* 0x000fe200000000ff */
[----:B------:R-:W-:-:S03]  /*bd90*/  IMAD.WIDE.U32 R2, R5, 0x10, R2 ;  /* 0x0000001005027825 */ /* 0x000fc600078e0002 */
[----:B------:R-:W3:Y:S01]  /*bda0*/  @!P0 MUFU.RCP R6, R6 ;  /* 0x0000000600068308 */ /* 0x000ee20000001000 */
[----:B----4-:R-:W-:Y:S01]  /*bdb0*/  @!P5 FMUL.FTZ R66, R66, R9 ;  /* 0x000000094242d220 */ /* 0x010fe20000410000 */
[----:B------:R-:W-:Y:S01]  /*bdc0*/  STG.E.128 desc[UR20][R2.64], R20 ;  /* 0x0000001402007986 */ /* 0x000fe2000c101d14 */
[----:B------:R-:W-:-:S03]  /*bdd0*/  F2FP.F16.F32.PACK_AB R9, R59, R56 ;  /* 0x000000383b09723e */ /* 0x000fc600000000ff */
[----:B--2---:R2:W-:Y:S02]  /*bde0*/  STG.E.128 desc[UR20][R2.64+0x200], R12 ;  /* 0x0002000c02007986 */ /* 0x0045e4000c101d14 */
[----:B------:R-:W4:Y:S01]  /*bdf0*/  @!P1 MUFU.RCP R7, R7 ;  /* 0x0000000700079308 */ /* 0x000f220000001000 */
[----:B0-----:R-:W-:Y:S01]  /*be00*/  @!P4 FMUL.FTZ R69, R69, R4 ;  /* 0x000000044545c220 */ /* 0x001fe20000410000 */
[----:B------:R-:W-:Y:S01]  /*be10*/  FADD.FTZ R4, R54, R109 ;  /* 0x0000006d36047221 */ /* 0x000fe20000010000 */
[----:B-1----:R-:W-:-:S03]  /*be20*/  UIMAD.WIDE.U32 UR22, UR34, UR18, UR22 ;  /* 0x00000012221672a5 */ /* 0x002fc6000f8e0016 */
[----:B------:R-:W-:Y:S02]  /*be30*/  F2FP.F16.F32.PACK_AB R25, R69, R66 ;  /* 0x000000424519723e */ /* 0x000fe400000000ff */
[----:B------:R-:W0:Y:S01]  /*be40*/  @!P2 MUFU.RCP R8, R8 ;  /* 0x000000080008a308 */ /* 0x000e220000001000 */
[----:B------:R-:W-:Y:S01]  /*be50*/  UIMAD UR19, UR34, UR19, UR23 ;  /* 0x00000013221372a4 */ /* 0x000fe2000f8e0217 */
[----:B---3--:R-:W-:Y:S01]  /*be60*/  @!P0 FMUL.FTZ R71, R71, R6 ;  /* 0x0000000647478220 */ /* 0x008fe20000410000 */
[----:B------:R-:W-:Y:S01]  /*be70*/  UIMAD UR23, UR8, UR27, URZ ;  /* 0x0000001b081772a4 */ /* 0x000fe2000f8e02ff */
[----:B------:R-:W-:-:S03]  /*be80*/  UMOV UR18, UR22 ;  /* 0x0000001600127c82 */ /* 0x000fc60008000000 */
[----:B------:R-:W-:Y:S01]  /*be90*/  F2FP.F16.F32.PACK_AB R26, R71, R70 ;  /* 0x00000046471a723e */ /* 0x000fe200000000ff */
[----:B------:R-:W-:Y:S01]  /*bea0*/  UIMAD.WIDE.U32 UR18, UR8, UR26, UR18 ;  /* 0x0000001a081272a5 */ /* 0x000fe2000f8e0012 */
[----:B----4-:R-:W-:Y:S01]  /*beb0*/  @!P1 FMUL.FTZ R72, R72, R7 ;  /* 0x0000000748489220 */ /* 0x010fe20000410000 */
[----:B------:R-:W-:Y:S02]  /*bec0*/  FADD.FTZ R7, R4, R55 ;  /* 0x0000003704077221 */ /* 0x000fe40000010000 */
[----:B------:R-:W-:Y:S02]  /*bed0*/  UIADD3 UR22, UPT, UPT, UR19, UR23, URZ ;  /* 0x0000001713167290 */ /* 0x000fe4000fffe0ff */
[----:B------:R-:W-:Y:S01]  /*bee0*/  ULEA UR19, UP0, UR18, UR30, 0x1 ;  /* 0x0000001e12137291 */ /* 0x000fe2000f8008ff */
[----:B------:R-:W-:Y:S01]  /*bef0*/  FADD.FTZ R4, R7, R56 ;  /* 0x0000003807047221 */ /* 0x000fe20000010000 */
[----:B0-----:R-:W-:Y:S01]  /*bf00*/  @!P2 FMUL.FTZ R75, R75, R8 ;  /* 0x000000084b4ba220 */ /* 0x001fe20000410000 */
[----:B------:R-:W-:Y:S01]  /*bf10*/  F2FP.F16.F32.PACK_AB R8, R55, R54 ;  /* 0x000000363708723e */ /* 0x000fe200000000ff */
[----:B------:R-:W-:Y:S01]  /*bf20*/  BAR.SYNC.DEFER_BLOCKING 0x0 ;  /* 0x0000000000007b1d */ /* 0x000fe20000010000 */
[----:B------:R-:W-:Y:S01]  /*bf30*/  FADD.FTZ R59, R4, R59 ;  /* 0x0000003b043b7221 */ /* 0x000fe20000010000 */
[----:B------:R-:W-:Y:S01]  /*bf40*/  ULEA.HI.X UR18, UR18, UR31, UR22, 0x1, UP0 ;  /* 0x0000001f12127291 */ /* 0x000fe200080f0c16 */
[----:B------:R-:W-:Y:S01]  /*bf50*/  F2FP.F16.F32.PACK_AB R27, R75, R72 ;  /* 0x000000484b1b723e */ /* 0x000fe200000000ff */
[----:B------:R-:W-:Y:S01]  /*bf60*/  UIADD3 UR29, UP0, UPT, UR29, -0x1000, URZ ;  /* 0xfffff0001d1d7890 */ /* 0x000fe2000ff1e0ff */
[----:B------:R-:W-:Y:S01]  /*bf70*/  FADD.FTZ R58, R59, R58 ;  /* 0x0000003a3b3a7221 */ /* 0x000fe20000010000 */
[----:B--2---:R-:W-:-:S02]  /*bf80*/  MOV R2, UR19 ;  /* 0x0000001300027c02 */ /* 0x004fc40008000f00 */
[----:B------:R-:W-:Y:S01]  /*bf90*/  MOV R3, UR18 ;  /* 0x0000001200037c02 */ /* 0x000fe20008000f00 */
[----:B------:R-:W-:Y:S01]  /*bfa0*/  FADD.FTZ R61, R58, R61 ;  /* 0x0000003d3a3d7221 */ /* 0x000fe20000010000 */
[----:B------:R-:W-:Y:S02]  /*bfb0*/  UIADD3.X UR28, UPT, UPT, UR28, -0x1, URZ, UP0, !UPT ;  /* 0xffffffff1c1c7890 */ /* 0x000fe400087fe4ff */
[----:B------:R-:W-:Y:S01]  /*bfc0*/  UISETP.GT.AND UP0, UPT, UR13, 0x1, UPT ;  /* 0x000000010d00788c */ /* 0x000fe2000bf04270 */
[----:B------:R-:W-:Y:S01]  /*bfd0*/  FADD.FTZ R62, R61, R62 ;  /* 0x0000003e3d3e7221 */ /* 0x000fe20000010000 */
[----:B------:R-:W-:Y:S01]  /*bfe0*/  IMAD.WIDE.U32 R2, R5, 0x10, R2 ;  /* 0x0000001005027825 */ /* 0x000fe200078e0002 */
[----:B------:R-:W-:-:S03]  /*bff0*/  UMOV UR13, UR24 ;  /* 0x00000018000d7c82 */ /* 0x000fc60008000000 */
[----:B------:R-:W-:-:S04]  /*c000*/  FADD.FTZ R63, R62, R63 ;  /* 0x0000003f3e3f7221 */ /* 0x000fc80000010000 */
[----:B------:R-:W-:Y:S01]  /*c010*/  FADD.FTZ R64, R63, R64 ;  /* 0x000000403f407221 */ /* 0x000fe20000010000 */
[----:B------:R-:W-:Y:S03]  /*c020*/  STS.128 [R102], R8 ;  /* 0x0000000866007388 */ /* 0x000fe60000000c00 */
        /* <DEDUP_REMOVED lines=14> */
.L_x_11130:
        /* <DEDUP_REMOVED lines=41> */
.L_x_11265:
[----:B------:R-:W-:Y:S05]  /*c3a0*/  BSYNC.RECONVERGENT B0 ;  /* 0x0000000000007941 */ /* 0x000fea0003800200 */
.L_x_11264:
        /* <DEDUP_REMOVED lines=39> */
.L_x_11267:
[----:B------:R-:W-:Y:S05]  /*c620*/  BSYNC.RECONVERGENT B0 ;  /* 0x0000000000007941 */ /* 0x000fea0003800200 */
.L_x_11266:
        /* <DEDUP_REMOVED lines=16> */
.L_x_11269:
        /* <DEDUP_REMOVED lines=32> */
.L_x_11268:
[----:B------:R-:W-:Y:S05]  /*c930*/  EXIT ;  /* 0x000000000000794d */ /* 0x000fea0003800000 */
.L_x_11168:
[----:B------:R-:W-:Y:S01]  /*c940*/  MOV R231, R13 ;  /* 0x0000000d00e77202 */ /* 0x000fe20000000f00 */
[----:B------:R-:W-:Y:S01]  /*c950*/  HFMA2 R235, -RZ, RZ, 0, 5.9604644775390625e-08 ;  /* 0x00000001ffeb7431 */ /* 0x000fe200000001ff */
[----:B------:R-:W-:Y:S02]  /*c960*/  MOV R238, RZ ;  /* 0x000000ff00ee7202 */ /* 0x000fe40000000f00 */
[----:B------:R-:W-:-:S07]  /*c970*/  MOV R14, 0xffffffff ;  /* 0xffffffff000e7802 */ /* 0x000fce0000000f00 */
[----:B01---5:R-:W-:Y:S05]  /*c980*/  WARPSYNC.COLLECTIVE R14, `(.L_x_11270) ;  /* 0x000000000e087348 */ /* 0x023fea0003c00000 */
[----:B------:R2:W3:Y:S02]  /*c990*/  SHFL.UP P6, R234, R231, R235, R238 ;  /* 0x040000ebe7ea7389 */ /* 0x0004e400000c00ee */
[----:B0123-5:R-:W-:Y:S05]  /*c9a0*/  ENDCOLLECTIVE ;  /* 0x000000000000791b */ /* 0x02ffea0003800000 */
.L_x_11270:
[----:B------:R-:W-:Y:S02]  /*c9b0*/  MOV R231, R225 ;  /* 0x000000e100e77202 */ /* 0x000fe40000000f00 */
[----:B------:R-:W-:-:S07]  /*c9c0*/  MOV R12, R234 ;  /* 0x000000ea000c7202 */ /* 0x000fce0000000f00 */
[----:B------:R-:W-:Y:S05]  /*c9d0*/  WARPSYNC.COLLECTIVE R14, `(.L_x_11271) ;  /* 0x000000000e087348 */ /* 0x000fea0003c00000 */
[----:B------:R0:W1:Y:S02]  /*c9e0*/  SHFL.UP P6, R234, R231, R235, R238 ;  /* 0x040000ebe7ea7389 */ /* 0x00006400000c00ee */
[----:B01----:R-:W-:Y:S05]  /*c9f0*/  ENDCOLLECTIVE ;  /* 0x000000000000791b */ /* 0x003fea0003800000 */
.L_x_11271:
[----:B------:R-:W-:Y:S02]  /*ca00*/  MOV R231, R226 ;  /* 0x000000e200e77202 */ /* 0x000fe40000000f00 */
[----:B------:R-:W-:-:S07]  /*ca10*/  MOV R228, R234 ;  /* 0x000000ea00e47202 */ /* 0x000fce0000000f00 */
[----:B------:R-:W-:Y:S05]  /*ca20*/  WARPSYNC.COLLECTIVE R14, `(.L_x_11272) ;  /* 0x000000000e087348 */ /* 0x000fea0003c00000 */
[----:B------:R0:W1:Y:S02]  /*ca30*/  SHFL.UP P6, R234, R231, R235, R238 ;  /* 0x040000ebe7ea7389 */ /* 0x00006400000c00ee */
[----:B01----:R-:W-:Y:S05]  /*ca40*/  ENDCOLLECTIVE ;  /* 0x000000000000791b */ /* 0x003fea0003800000 */
.L_x_11272:
[----:B------:R-:W-:Y:S02]  /*ca50*/  MOV R231, R227 ;  /* 0x000000e300e77202 */ /* 0x000fe40000000f00 */
[----:B------:R-:W-:-:S07]  /*ca60*/  MOV R230, R234 ;  /* 0x000000ea00e67202 */ /* 0x000fce0000000f00 */
[----:B------:R-:W-:Y:S05]  /*ca70*/  WARPSYNC.COLLECTIVE R14, `(.L_x_11273) ;  /* 0x000000000e087348 */ /* 0x000fea0003c00000 */
[----:B------:R0:W1:Y:S02]  /*ca80*/  SHFL.UP P6, R234, R231, R235, R238 ;  /* 0x040000ebe7ea7389 */ /* 0x00006400000c00ee */
[----:B01----:R-:W-:Y:S05]  /*ca90*/  ENDCOLLECTIVE ;  /* 0x000000000000791b */ /* 0x003fea0003800000 */
.L_x_11273:
        /* <DEDUP_REMOVED lines=15> */
.L_x_11274:
[----:B------:R-:W-:Y:S02]  /*cb90*/  MOV R231, R225 ;  /* 0x000000e100e77202 */ /* 0x000fe40000000f00 */
[----:B------:R-:W-:-:S07]  /*cba0*/  MOV R12, R234 ;  /* 0x000000ea000c7202 */ /* 0x000fce0000000f00 */
[----:B------:R-:W-:Y:S05]  /*cbb0*/  WARPSYNC.COLLECTIVE R14, `(.L_x_11275) ;  /* 0x000000000e087348 */ /* 0x000fea0003c00000 */
[----:B------:R0:W1:Y:S02]  /*cbc0*/  SHFL.UP P6, R234, R231, R235, R238 ;  /* 0x040000ebe7ea7389 */ /* 0x00006400000c00ee */
[----:B01----:R-:W-:Y:S05]  /*cbd0*/  ENDCOLLECTIVE ;  /* 0x000000000000791b */ /* 0x003fea0003800000 */
.L_x_11275:
[----:B------:R-:W-:Y:S02]  /*cbe0*/  MOV R231, R226 ;  /* 0x000000e200e77202 */ /* 0x000fe40000000f00 */
[----:B------:R-:W-:-:S07]  /*cbf0*/  MOV R228, R234 ;  /* 0x000000ea00e47202 */ /* 0x000fce0000000f00 */
[----:B------:R-:W-:Y:S05]  /*cc00*/  WARPSYNC.COLLECTIVE R14, `(.L_x_11276) ;  /* 0x000000000e087348 */ /* 0x000fea0003c00000 */
[----:B------:R0:W1:Y:S02]  /*cc10*/  SHFL.UP P6, R234, R231, R235, R238 ;  /* 0x040000ebe7ea7389 */ /* 0x00006400000c00ee */
[----:B01----:R-:W-:Y:S05]  /*cc20*/  ENDCOLLECTIVE ;  /* 0x000000000000791b */ /* 0x003fea0003800000 */
.L_x_11276:
[----:B------:R-:W-:Y:S02]  /*cc30*/  MOV R231, R227 ;  /* 0x000000e300e77202 */ /* 0x000fe40000000f00 */
[----:B------:R-:W-:-:S07]  /*cc40*/  MOV R230, R234 ;  /* 0x000000ea00e67202 */ /* 0x000fce0000000f00 */
[----:B------:R-:W-:Y:S05]  /*cc50*/  WARPSYNC.COLLECTIVE R14, `(.L_x_11277) ;  /* 0x000000000e087348 */ /* 0x000fea0003c00000 */
[----:B------:R0:W1:Y:S02]  /*cc60*/  SHFL.UP P6, R234, R231, R235, R238 ;  /* 0x040000ebe7ea7389 */ /* 0x00006400000c00ee */
[----:B01----:R-:W-:Y:S05]  /*cc70*/  ENDCOLLECTIVE ;  /* 0x000000000000791b */ /* 0x003fea0003800000 */
.L_x_11277:
        /* <DEDUP_REMOVED lines=15> */
.L_x_11278:
[----:B------:R-:W-:Y:S02]  /*cd70*/  MOV R231, R225 ;  /* 0x000000e100e77202 */ /* 0x000fe40000000f00 */
[----:B------:R-:W-:-:S07]  /*cd80*/  MOV R12, R234 ;  /* 0x000000ea000c7202 */ /* 0x000fce0000000f00 */
[----:B------:R-:W-:Y:S05]  /*cd90*/  WARPSYNC.COLLECTIVE R14, `(.L_x_11279) ;  /* 0x000000000e087348 */ /* 0x000fea0003c00000 */
[----:B------:R0:W1:Y:S02]  /*cda0*/  SHFL.UP P6, R234, R231, R235, R238 ;  /* 0x040000ebe7ea7389 */ /* 0x00006400000c00ee */
[----:B01----:R-:W-:Y:S05]  /*cdb0*/  ENDCOLLECTIVE ;  /* 0x000000000000791b */ /* 0x003fea0003800000 */
.L_x_11279:
[----:B------:R-:W-:Y:S02]  /*cdc0*/  MOV R231, R226 ;  /* 0x000000e200e77202 */ /* 0x000fe40000000f00 */
[----:B------:R-:W-:-:S07]  /*cdd0*/  MOV R228, R234 ;  /* 0x000000ea00e47202 */ /* 0x000fce0000000f00 */
[----:B------:R-:W-:Y:S05]  /*cde0*/  WARPSYNC.COLLECTIVE R14, `(.L_x_11280) ;  /* 0x000000000e087348 */ /* 0x000fea0003c00000 */
[----:B------:R0:W1:Y:S02]  /*cdf0*/  SHFL.UP P6, R234, R231, R235, R238 ;  /* 0x040000ebe7ea7389 */ /* 0x00006400000c00ee */
[----:B01----:R-:W-:Y:S05]  /*ce00*/  ENDCOLLECTIVE ;  /* 0x000000000000791b */ /* 0x003fea0003800000 */
.L_x_11280:
[----:B------:R-:W-:Y:S02]  /*ce10*/  MOV R231, R227 ;  /* 0x000000e300e77202 */ /* 0x000fe40000000f00 */
[----:B------:R-:W-:-:S07]  /*ce20*/  MOV R230, R234 ;  /* 0x000000ea00e67202 */ /* 0x000fce0000000f00 */
[----:B------:R-:W-:Y:S05]  /*ce30*/  WARPSYNC.COLLECTIVE R14, `(.L_x_11281) ;  /* 0x000000000e087348 */ /* 0x000fea0003c00000 */
[----:B------:R0:W1:Y:S02]  /*ce40*/  SHFL.UP P6, R234, R231, R235, R238 ;  /* 0x040000ebe7ea7389 */ /* 0x00006400000c00ee */
[----:B01----:R-:W-:Y:S05]  /*ce50*/  ENDCOLLECTIVE ;  /* 0x000000000000791b */ /* 0x003fea0003800000 */
.L_x_11281:
        /* <DEDUP_REMOVED lines=15> */
.L_x_11282:
[----:B------:R-:W-:Y:S02]  /*cf50*/  MOV R231, R225 ;  /* 0x000000e100e77202 */ /* 0x000fe40000000f00 */
[----:B------:R-:W-:-:S07]  /*cf60*/  MOV R12, R234 ;  /* 0x000000ea000c7202 */ /* 0x000fce0000000f00 */
[----:B------:R-:W-:Y:S05]  /*cf70*/  WARPSYNC.COLLECTIVE R14, `(.L_x_11283) ;  /* 0x000000000e087348 */ /* 0x000fea0003c00000 */
[----:B------:R0:W1:Y:S02]  /*cf80*/  SHFL.UP P6, R234, R231, R235, R238 ;  /* 0x040000ebe7ea7389 */ /* 0x00006400000c00ee */
[----:B01----:R-:W-:Y:S05]  /*cf90*/  ENDCOLLECTIVE ;  /* 0x000000000000791b */ /* 0x003fea0003800000 */
.L_x_11283:
[----:B------:R-:W-:Y:S02]  /*cfa0*/  MOV R231, R226 ;  /* 0x000000e200e77202 */ /* 0x000fe40000000f00 */
[----:B------:R-:W-:-:S07]  /*cfb0*/  MOV R228, R234 ;  /* 0x000000ea00e47202 */ /* 0x000fce0000000f00 */
[----:B------:R-:W-:Y:S05]  /*cfc0*/  WARPSYNC.COLLECTIVE R14, `(.L_x_11284) ;  /* 0x000000000e087348 */ /* 0x000fea0003c00000 */
[----:B------:R0:W1:Y:S02]  /*cfd0*/  SHFL.UP P6, R234, R231, R235, R238 ;  /* 0x040000ebe7ea7389 */ /* 0x00006400000c00ee */
[----:B01----:R-:W-:Y:S05]  /*cfe0*/  ENDCOLLECTIVE ;  /* 0x000000000000791b */ /* 0x003fea0003800000 */
.L_x_11284:
[----:B------:R-:W-:Y:S02]  /*cff0*/  MOV R231, R227 ;  /* 0x000000e300e77202 */ /* 0x000fe40000000f00 */
[----:B------:R-:W-:-:S07]  /*d000*/  MOV R230, R234 ;  /* 0x000000ea00e67202 */ /* 0x000fce0000000f00 */
[----:B------:R-:W-:Y:S05]  /*d010*/  WARPSYNC.COLLECTIVE R14, `(.L_x_11285) ;  /* 0x000000000e087348 */ /* 0x000fea0003c00000 */
[----:B------:R0:W1:Y:S02]  /*d020*/  SHFL.UP P6, R234, R231, R235, R238 ;  /* 0x040000ebe7ea7389 */ /* 0x00006400000c00ee */
[----:B01----:R-:W-:Y:S05]  /*d030*/  ENDCOLLECTIVE ;  /* 0x000000000000791b */ /* 0x003fea0003800000 */
.L_x_11285:
        /* <DEDUP_REMOVED lines=15> */
.L_x_11286:
[----:B------:R-:W-:Y:S02]  /*d130*/  MOV R231, R225 ;  /* 0x000000e100e77202 */ /* 0x000fe40000000f00 */
[----:B------:R-:W-:-:S07]  /*d140*/  MOV R12, R234 ;  /* 0x000000ea000c7202 */ /* 0x000fce0000000f00 */
[----:B------:R-:W-:Y:S05]  /*d150*/  WARPSYNC.COLLECTIVE R14, `(.L_x_11287) ;  /* 0x000000000e087348 */ /* 0x000fea0003c00000 */
[----:B------:R0:W1:Y:S02]  /*d160*/  SHFL.UP P6, R234, R231, R235, R238 ;  /* 0x040000ebe7ea7389 */ /* 0x00006400000c00ee */
[----:B01----:R-:W-:Y:S05]  /*d170*/  ENDCOLLECTIVE ;  /* 0x000000000000791b */ /* 0x003fea0003800000 */
.L_x_11287:
[----:B------:R-:W-:Y:S02]  /*d180*/  MOV R231, R226 ;  /* 0x000000e200e77202 */ /* 0x000fe40000000f00 */
[----:B------:R-:W-:-:S07]  /*d190*/  MOV R228, R234 ;  /* 0x000000ea00e47202 */ /* 0x000fce0000000f00 */
[----:B------:R-:W-:Y:S05]  /*d1a0*/  WARPSYNC.COLLECTIVE R14, `(.L_x_11288) ;  /* 0x000000000e087348 */ /* 0x000fea0003c00000 */
[----:B------:R0:W1:Y:S02]  /*d1b0*/  SHFL.UP P6, R234, R231, R235, R238 ;  /* 0x040000ebe7ea7389 */ /* 0x00006400000c00ee */
[----:B01----:R-:W-:Y:S05]  /*d1c0*/  ENDCOLLECTIVE ;  /* 0x000000000000791b */ /* 0x003fea0003800000 */
.L_x_11288:
[----:B------:R-:W-:Y:S02]  /*d1d0*/  MOV R231, R227 ;  /* 0x000000e300e77202 */ /* 0x000fe40000000f00 */
[----:B------:R-:W-:-:S07]  /*d1e0*/  MOV R230, R234 ;  /* 0x000000ea00e67202 */ /* 0x000fce0000000f00 */
[----:B------:R-:W-:Y:S05]  /*d1f0*/  WARPSYNC.COLLECTIVE R14, `(.L_x_11289) ;  /* 0x000000000e087348 */ /* 0x000fea0003c00000 */
[----:B------:R0:W1:Y:S02]  /*d200*/  SHFL.UP P6, R234, R231, R235, R238 ;  /* 0x040000ebe7ea7389 */ /* 0x00006400000c00ee */
[----:B01----:R-:W-:Y:S05]  /*d210*/  ENDCOLLECTIVE ;  /* 0x000000000000791b */ /* 0x003fea0003800000 */
.L_x_11289:
[----:B------:R-:W-:Y:S05]  /*d220*/  BRA `(.L_x_11290) ;  /* 0xffffff8400c87947 */ /* 0x000fea000383ffff */
.L_x_11169:
        /* <DEDUP_REMOVED lines=8> */
.L_x_11292:
[----:B------:R-:W-:Y:S05]  /*d2b0*/  BSYNC B0 ;  /* 0x0000000000007941 */ /* 0x000fea0003800000 */
.L_x_11291:
[----:B------:R-:W-:Y:S05]  /*d2c0*/  BRA `(.L_x_11293) ;  /* 0xffffff8400d47947 */ /* 0x000fea000383ffff */
.L_x_11170:
        /* <DEDUP_REMOVED lines=8> */
.L_x_11295:
[----:B------:R-:W-:Y:S05]  /*d350*/  BSYNC B0 ;  /* 0x0000000000007941 */ /* 0x000fea0003800000 */
.L_x_11294:
[----:B------:R-:W-:Y:S05]  /*d360*/  BRA `(.L_x_11296) ;  /* 0xffffff8400b47947 */ /* 0x000fea000383ffff */
.L_x_11171:
        /* <DEDUP_REMOVED lines=8> */
.L_x_11298:
[----:B------:R-:W-:Y:S05]  /*d3f0*/  BSYNC B0 ;  /* 0x0000000000007941 */ /* 0x000fea0003800000 */
.L_x_11297:
[----:B------:R-:W-:Y:S05]  /*d400*/  BRA `(.L_x_11299) ;  /* 0xffffff8400947947 */ /* 0x000fea000383ffff */
.L_x_11172:
        /* <DEDUP_REMOVED lines=8> */
.L_x_11301:
[----:B------:R-:W-:Y:S05]  /*d490*/  BSYNC B0 ;  /* 0x0000000000007941 */ /* 0x000fea0003800000 */
.L_x_11300:
[----:B------:R-:W-:Y:S05]  /*d4a0*/  BRA `(.L_x_11302) ;  /* 0xffffff8400747947 */ /* 0x000fea000383ffff */
.L_x_11173:
        /* <DEDUP_REMOVED lines=8> */
.L_x_11304:
[----:B------:R-:W-:Y:S05]  /*d530*/  BSYNC B0 ;  /* 0x0000000000007941 */ /* 0x000fea0003800000 */
.L_x_11303:
        /* <DEDUP_REMOVED lines=10> */
.L_x_11305:
[----:B------:R-:W-:Y:S02]  /*d5e0*/  MOV R233, 0x1f ;  /* 0x0000001f00e97802 */ /* 0x000fe40000000f00 */
[----:B------:R-:W-:Y:S02]  /*d5f0*/  MOV R231, R226 ;  /* 0x000000e200e77202 */ /* 0x000fe40000000f00 */
[----:B------:R-:W-:-:S07]  /*d600*/  MOV R225, R234 ;  /* 0x000000ea00e17202 */ /* 0x000fce0000000f00 */
[----:B------:R-:W-:Y:S05]  /*d610*/  WARPSYNC.COLLECTIVE R14, `(.L_x_11306) ;  /* 0x000000000e087348 */ /* 0x000fea0003c00000 */
[----:B------:R0:W1:Y:S02]  /*d620*/  SHFL.UP P6, R234, R231, R235, R238 ;  /* 0x040000ebe7ea7389 */ /* 0x00006400000c00ee */
[----:B01----:R-:W-:Y:S05]  /*d630*/  ENDCOLLECTIVE ;  /* 0x000000000000791b */ /* 0x003fea0003800000 */
.L_x_11306:
[----:B------:R-:W-:Y:S02]  /*d640*/  MOV R231, R227 ;  /* 0x000000e300e77202 */ /* 0x000fe40000000f00 */
[----:B------:R-:W-:-:S07]  /*d650*/  MOV R226, R234 ;  /* 0x000000ea00e27202 */ /* 0x000fce0000000f00 */
[----:B------:R-:W-:Y:S05]  /*d660*/  WARPSYNC.COLLECTIVE R14, `(.L_x_11307) ;  /* 0x000000000e087348 */ /* 0x000fea0003c00000 */
[----:B------:R0:W1:Y:S02]  /*d670*/  SHFL.UP P6, R234, R231, R235, R238 ;  /* 0x040000ebe7ea7389 */ /* 0x00006400000c00ee */
[----:B01----:R-:W-:Y:S05]  /*d680*/  ENDCOLLECTIVE ;  /* 0x000000000000791b */ /* 0x003fea0003800000 */
.L_x_11307:
[----:B------:R-:W-:Y:S05]  /*d690*/  WARPSYNC.COLLECTIVE R14, `(.L_x_11308) ;  /* 0x000000000e087348 */ /* 0x000fea0003c00000 */
[----:B------:R0:W1:Y:S02]  /*d6a0*/  SHFL.IDX P2, R12, R15, R230, R233 ;  /* 0x000000e60f0c7389 */ /* 0x00006400000400e9 */
[----:B01----:R-:W-:Y:S05]  /*d6b0*/  ENDCOLLECTIVE ;  /* 0x000000000000791b */ /* 0x003fea0003800000 */
.L_x_11308:
[----:B------:R-:W-:Y:S02]  /*d6c0*/  MOV R15, R5 ;  /* 0x00000005000f7202 */ /* 0x000fe40000000f00 */
[----:B------:R-:W-:Y:S02]  /*d6d0*/  MOV R227, R234 ;  /* 0x000000ea00e37202 */ /* 0x000fe40000000f00 */
[----:B------:R-:W-:-:S07]  /*d6e0*/  MOV R4, R12 ;  /* 0x0000000c00047202 */ /* 0x000fce0000000f00 */
[----:B------:R-:W-:Y:S05]  /*d6f0*/  WARPSYNC.COLLECTIVE R14, `(.L_x_11309) ;  /* 0x000000000e087348 */ /* 0x000fea0003c00000 */
[----:B------:R0:W1:Y:S02]  /*d700*/  SHFL.IDX P2, R12, R15, R230, R233 ;  /* 0x000000e60f0c7389 */ /* 0x00006400000400e9 */
[----:B01----:R-:W-:Y:S05]  /*d710*/  ENDCOLLECTIVE ;  /* 0x000000000000791b */ /* 0x003fea0003800000 */
.L_x_11309:
[----:B------:R-:W-:Y:S02]  /*d720*/  MOV R15, R6 ;  /* 0x00000006000f7202 */ /* 0x000fe40000000f00 */
[----:B------:R-:W-:-:S07]  /*d730*/  MOV R228, R12 ;  /* 0x0000000c00e47202 */ /* 0x000fce0000000f00 */
[----:B------:R-:W-:Y:S05]  /*d740*/  WARPSYNC.COLLECTIVE R14, `(.L_x_11310) ;  /* 0x000000000e087348 */ /* 0x000fea0003c00000 */
[----:B------:R0:W1:Y:S02]  /*d750*/  SHFL.IDX P2, R12, R15, R230, R233 ;  /* 0x000000e60f0c7389 */ /* 0x00006400000400e9 */
[----:B01----:R-:W-:Y:S05]  /*d760*/  ENDCOLLECTIVE ;  /* 0x000000000000791b */ /* 0x003fea0003800000 */
.L_x_11310:
[----:B------:R-:W-:Y:S02]  /*d770*/  MOV R15, R7 ;  /* 0x00000007000f7202 */ /* 0x000fe40000000f00 */
[----:B------:R-:W-:-:S07]  /*d780*/  MOV R6, R12 ;  /* 0x0000000c00067202 */ /* 0x000fce0000000f00 */
[----:B------:R-:W-:Y:S05]  /*d790*/  WARPSYNC.COLLECTIVE R14, `(.L_x_11311) ;  /* 0x000000000e087348 */ /* 0x000fea0003c00000 */
[----:B------:R0:W1:Y:S02]  /*d7a0*/  SHFL.IDX P2, R12, R15, R230, R233 ;  /* 0x000000e60f0c7389 */ /* 0x00006400000400e9 */
[----:B01----:R-:W-:Y:S05]  /*d7b0*/  ENDCOLLECTIVE ;  /* 0x000000000000791b */ /* 0x003fea0003800000 */
.L_x_11311:
[----:B------:R-:W-:Y:S01]  /*d7c0*/  MOV R7, R12 ;  /* 0x0000000c00077202 */ /* 0x000fe20000000f00 */
[----:B------:R-:W-:Y:S06]  /*d7d0*/  BRA `(.L_x_11312) ;  /* 0xffffff8000d07947 */ /* 0x000fec000383ffff */
.L_x_11176:
[----:B------:R-:W-:Y:S01]  /*d7e0*/  MOV R245, R13 ;  /* 0x0000000d00f57202 */ /* 0x000fe20000000f00 */
[----:B------:R-:W-:Y:S01]  /*d7f0*/  HFMA2 R244, -RZ, RZ, 0, 5.9604644775390625e-08 ;  /* 0x00000001fff47431 */ /* 0x000fe200000001ff */
[----:B------:R-:W-:Y:S02]  /*d800*/  MOV R243, 0x1f ;  /* 0x0000001f00f37802 */ /* 0x000fe40000000f00 */
[----:B------:R-:W-:-:S07]  /*d810*/  MOV R14, 0xffffffff ;  /* 0xffffffff000e7802 */ /* 0x000fce0000000f00 */
[----:B0-----:R-:W-:Y:S05]  /*d820*/  WARPSYNC.COLLECTIVE R14, `(.L_x_11313) ;  /* 0x000000000e087348 */ /* 0x001fea0003c00000 */
[----:B------:R1:W2:Y:S02]  /*d830*/  SHFL.DOWN P0, R12, R245, R244, R243 ;  /* 0x080000f4f50c7389 */ /* 0x0002a400000000f3 */
[----:B012---:R-:W-:Y:S05]  /*d840*/  ENDCOLLECTIVE ;  /* 0x000000000000791b */ /* 0x007fea0003800000 */
.L_x_11313:
[----:B------:R-:W-:Y:S02]  /*d850*/  MOV R245, R19 ;  /* 0x0000001300f57202 */ /* 0x000fe40000000f00 */
[----:B------:R-:W-:-:S07]  /*d860*/  MOV R16, R12 ;  /* 0x0000000c00107202 */ /* 0x000fce0000000f00 */
[----:B------:R-:W-:Y:S05]  /*d870*/  WARPSYNC.COLLECTIVE R14, `(.L_x_11314) ;  /* 0x000000000e087348 */ /* 0x000fea0003c00000 */
[----:B------:R0:W1:Y:S02]  /*d880*/  SHFL.DOWN P0, R12, R245, R244, R243 ;  /* 0x080000f4f50c7389 */ /* 0x00006400000000f3 */
[----:B01----:R-:W-:Y:S05]  /*d890*/  ENDCOLLECTIVE ;  /* 0x000000000000791b */ /* 0x003fea0003800000 */
.L_x_11314:
[----:B------:R-:W-:Y:S02]  /*d8a0*/  MOV R245, R241 ;  /* 0x000000f100f57202 */ /* 0x000fe40000000f00 */
[----:B------:R-:W-:-:S07]  /*d8b0*/  MOV R18, R12 ;  /* 0x0000000c00127202 */ /* 0x000fce0000000f00 */
[----:B------:R-:W-:Y:S05]  /*d8c0*/  WARPSYNC.COLLECTIVE R14, `(.L_x_11315) ;  /* 0x000000000e087348 */ /* 0x000fea0003c00000 */
[----:B------:R0:W1:Y:S02]  /*d8d0*/  SHFL.DOWN P0, R12, R245, R244, R243 ;  /* 0x080000f4f50c7389 */ /* 0x00006400000000f3 */
[----:B01----:R-:W-:Y:S05]  /*d8e0*/  ENDCOLLECTIVE ;  /* 0x000000000000791b */ /* 0x003fea0003800000 */
.L_x_11315:
[----:B------:R-:W-:Y:S02]  /*d8f0*/  MOV R245, R242 ;  /* 0x000000f200f57202 */ /* 0x000fe40000000f00 */
[----:B------:R-:W-:-:S07]  /*d900*/  MOV R230, R12 ;  /* 0x0000000c00e67202 */ /* 0x000fce0000000f00 */
[----:B------:R-:W-:Y:S05]  /*d910*/  WARPSYNC.COLLECTIVE R14, `(.L_x_11316) ;  /* 0x000000000e087348 */ /* 0x000fea0003c00000 */
[----:B------:R0:W1:Y:S02]  /*d920*/  SHFL.DOWN P0, R12, R245, R244, R243 ;  /* 0x080000f4f50c7389 */ /* 0x00006400000000f3 */
[----:B01----:R-:W-:Y:S05]  /*d930*/  ENDCOLLECTIVE ;  /* 0x000000000000791b */ /* 0x003fea0003800000 */
.L_x_11316:
[----:B------:R-:W-:Y:S05]  /*d940*/  BRA `(.L_x_11317) ;  /* 0xffffff9400587947 */ /* 0x000fea000383ffff */
.L_x_11179:
        /* <DEDUP_REMOVED lines=8> */
.L_x_11319:
[----:B------:R-:W-:Y:S05]  /*d9d0*/  BSYNC B1 ;  /* 0x0000000000017941 */ /* 0x000fea0003800000 */
.L_x_11318:
        /* <DEDUP_REMOVED lines=8> */
.L_x_11320:
[----:B------:R-:W-:Y:S02]  /*da60*/  MOV R245, R241 ;  /* 0x000000f100f57202 */ /* 0x000fe40000000f00 */
[----:B------:R-:W-:-:S07]  /*da70*/  MOV R18, R12 ;  /* 0x0000000c00127202 */ /* 0x000fce0000000f00 */
[----:B------:R-:W-:Y:S05]  /*da80*/  WARPSYNC.COLLECTIVE R14, `(.L_x_11321) ;  /* 0x000000000e087348 */ /* 0x000fea0003c00000 */
[----:B------:R0:W1:Y:S02]  /*da90*/  SHFL.DOWN P0, R12, R245, R244, R243 ;  /* 0x080000f4f50c7389 */ /* 0x00006400000000f3 */
[----:B01----:R-:W-:Y:S05]  /*daa0*/  ENDCOLLECTIVE ;  /* 0x000000000000791b */ /* 0x003fea0003800000 */
.L_x_11321:
[----:B------:R-:W-:Y:S02]  /*dab0*/  MOV R245, R242 ;  /* 0x000000f200f57202 */ /* 0x000fe40000000f00 */
[----:B------:R-:W-:-:S07]  /*dac0*/  MOV R230, R12 ;  /* 0x0000000c00e67202 */ /* 0x000fce0000000f00 */
[----:B------:R-:W-:Y:S05]  /*dad0*/  WARPSYNC.COLLECTIVE R14, `(.L_x_11322) ;  /* 0x000000000e087348 */ /* 0x000fea0003c00000 */
[----:B------:R0:W1:Y:S02]  /*dae0*/  SHFL.DOWN P0, R12, R245, R244, R243 ;  /* 0x080000f4f50c7389 */ /* 0x00006400000000f3 */
[----:B01----:R-:W-:Y:S05]  /*daf0*/  ENDCOLLECTIVE ;  /* 0x000000000000791b */ /* 0x003fea0003800000 */
.L_x_11322:
[----:B------:R-:W-:Y:S05]  /*db00*/  BRA `(.L_x_11323) ;  /* 0xffffff9400387947 */ /* 0x000fea000383ffff */
.L_x_11182:
        /* <DEDUP_REMOVED lines=8> */
.L_x_11325:
[----:B------:R-:W-:Y:S05]  /*db90*/  BSYNC B1 ;  /* 0x0000000000017941 */ /* 0x000fea0003800000 */
.L_x_11324:
        /* <DEDUP_REMOVED lines=8> */
.L_x_11326:
[----:B------:R-:W-:Y:S02]  /*dc20*/  MOV R245, R241 ;  /* 0x000000f100f57202 */ /* 0x000fe40000000f00 */
[----:B------:R-:W-:-:S07]  /*dc30*/  MOV R18, R12 ;  /* 0x0000000c00127202 */ /* 0x000fce0000000f00 */
[----:B------:R-:W-:Y:S05]  /*dc40*/  WARPSYNC.COLLECTIVE R14, `(.L_x_11327) ;  /* 0x000000000e087348 */ /* 0x000fea0003c00000 */
[----:B------:R0:W1:Y:S02]  /*dc50*/  SHFL.DOWN P0, R12, R245, R244, R243 ;  /* 0x080000f4f50c7389 */ /* 0x00006400000000f3 */
[----:B01----:R-:W-:Y:S05]  /*dc60*/  ENDCOLLECTIVE ;  /* 0x000000000000791b */ /* 0x003fea0003800000 */
.L_x_11327:
[----:B------:R-:W-:Y:S02]  /*dc70*/  MOV R245, R242 ;  /* 0x000000f200f57202 */ /* 0x000fe40000000f00 */
[----:B------:R-:W-:-:S07]  /*dc80*/  MOV R230, R12 ;  /* 0x0000000c00e67202 */ /* 0x000fce0000000f00 */
[----:B------:R-:W-:Y:S05]  /*dc90*/  WARPSYNC.COLLECTIVE R14, `(.L_x_11328) ;  /* 0x000000000e087348 */ /* 0x000fea0003c00000 */
[----:B------:R0:W1:Y:S02]  /*dca0*/  SHFL.DOWN P0, R12, R245, R244, R243 ;  /* 0x080000f4f50c7389 */ /* 0x00006400000000f3 */
[----:B01----:R-:W-:Y:S05]  /*dcb0*/  ENDCOLLECTIVE ;  /* 0x000000000000791b */ /* 0x003fea0003800000 */
.L_x_11328:
[----:B------:R-:W-:Y:S05]  /*dcc0*/  BRA `(.L_x_11329) ;  /* 0xffffff9400187947 */ /* 0x000fea000383ffff */
.L_x_11185:
        /* <DEDUP_REMOVED lines=8> */
.L_x_11331:
[----:B------:R-:W-:Y:S05]  /*dd50*/  BSYNC B1 ;  /* 0x0000000000017941 */ /* 0x000fea0003800000 */
.L_x_11330:
        /* <DEDUP_REMOVED lines=8> */
.L_x_11332:
[----:B------:R-:W-:Y:S02]  /*dde0*/  MOV R245, R241 ;  /* 0x000000f100f57202 */ /* 0x000fe40000000f00 */
[----:B------:R-:W-:-:S07]  /*ddf0*/  MOV R18, R12 ;  /* 0x0000000c00127202 */ /* 0x000fce0000000f00 */
[----:B------:R-:W-:Y:S05]  /*de00*/  WARPSYNC.COLLECTIVE R14, `(.L_x_11333) ;  /* 0x000000000e087348 */ /* 0x000fea0003c00000 */
[----:B------:R0:W1:Y:S02]  /*de10*/  SHFL.DOWN P0, R12, R245, R244, R243 ;  /* 0x080000f4f50c7389 */ /* 0x00006400000000f3 */
[----:B01----:R-:W-:Y:S05]  /*de20*/  ENDCOLLECTIVE ;  /* 0x000000000000791b */ /* 0x003fea0003800000 */
.L_x_11333:
[----:B------:R-:W-:Y:S02]  /*de30*/  MOV R245, R242 ;  /* 0x000000f200f57202 */ /* 0x000fe40000000f00 */
[----:B------:R-:W-:-:S07]  /*de40*/  MOV R230, R12 ;  /* 0x0000000c00e67202 */ /* 0x000fce0000000f00 */
[----:B------:R-:W-:Y:S05]  /*de50*/  WARPSYNC.COLLECTIVE R14, `(.L_x_11334) ;  /* 0x000000000e087348 */ /* 0x000fea0003c00000 */
[----:B------:R0:W1:Y:S02]  /*de60*/  SHFL.DOWN P0, R12, R245, R244, R243 ;  /* 0x080000f4f50c7389 */ /* 0x00006400000000f3 */
[----:B01----:R-:W-:Y:S05]  /*de70*/  ENDCOLLECTIVE ;  /* 0x000000000000791b */ /* 0x003fea0003800000 */
.L_x_11334:
[----:B------:R-:W-:Y:S05]  /*de80*/  BRA `(.L_x_11335) ;  /* 0xffffff9000f87947 */ /* 0x000fea000383ffff */
.L_x_11188:
        /* <DEDUP_REMOVED lines=8> */
.L_x_11337:
[----:B------:R-:W-:Y:S05]  /*df10*/  BSYNC B1 ;  /* 0x0000000000017941 */ /* 0x000fea0003800000 */
.L_x_11336:
        /* <DEDUP_REMOVED lines=8> */
.L_x_11338:
[----:B------:R-:W-:Y:S02]  /*dfa0*/  MOV R245, R241 ;  /* 0x000000f100f57202 */ /* 0x000fe40000000f00 */
[----:B------:R-:W-:-:S07]  /*dfb0*/  MOV R18, R12 ;  /* 0x0000000c00127202 */ /* 0x000fce0000000f00 */
[----:B------:R-:W-:Y:S05]  /*dfc0*/  WARPSYNC.COLLECTIVE R14, `(.L_x_11339) ;  /* 0x000000000e087348 */ /* 0x000fea0003c00000 */
[----:B------:R0:W1:Y:S02]  /*dfd0*/  SHFL.DOWN P0, R12, R245, R244, R243 ;  /* 0x080000f4f50c7389 */ /* 0x00006400000000f3 */
[----:B01----:R-:W-:Y:S05]  /*dfe0*/  ENDCOLLECTIVE ;  /* 0x000000000000791b */ /* 0x003fea0003800000 */
.L_x_11339:
[----:B------:R-:W-:Y:S02]  /*dff0*/  MOV R245, R242 ;  /* 0x000000f200f57202 */ /* 0x000fe40000000f00 */
[----:B------:R-:W-:-:S07]  /*e000*/  MOV R230, R12 ;  /* 0x0000000c00e67202 */ /* 0x000fce0000000f00 */
[----:B------:R-:W-:Y:S05]  /*e010*/  WARPSYNC.COLLECTIVE R14, `(.L_x_11340) ;  /* 0x000000000e087348 */ /* 0x000fea0003c00000 */
[----:B------:R0:W1:Y:S02]  /*e020*/  SHFL.DOWN P0, R12, R245, R244, R243 ;  /* 0x080000f4f50c7389 */ /* 0x00006400000000f3 */
[----:B01----:R-:W-:Y:S05]  /*e030*/  ENDCOLLECTIVE ;  /* 0x000000000000791b */ /* 0x003fea0003800000 */
.L_x_11340:
[----:B------:R-:W-:Y:S05]  /*e040*/  BRA `(.L_x_11341) ;  /* 0xffffff9000d87947 */ /* 0x000fea000383ffff */
.L_x_11191:
        /* <DEDUP_REMOVED lines=8> */
.L_x_11343:
[----:B------:R-:W-:Y:S05]  /*e0d0*/  BSYNC B1 ;  /* 0x0000000000017941 */ /* 0x000fea0003800000 */
.L_x_11342:
        /* <DEDUP_REMOVED lines=10> */
.L_x_11344:
[----:B------:R-:W-:Y:S02]  /*e180*/  MOV R15, R241 ;  /* 0x000000f1000f7202 */ /* 0x000fe40000000f00 */
[----:B------:R-:W-:-:S07]  /*e190*/  MOV R238, R12 ;  /* 0x0000000c00ee7202 */ /* 0x000fce0000000f00 */
[----:B------:R-:W-:Y:S05]  /*e1a0*/  WARPSYNC.COLLECTIVE R14, `(.L_x_11345) ;  /* 0x000000000e087348 */ /* 0x000fea0003c00000 */
[----:B------:R0:W1:Y:S02]  /*e1b0*/  SHFL.IDX P2, R12, R15, R230, R233 ;  /* 0x000000e60f0c7389 */ /* 0x00006400000400e9 */
[----:B01----:R-:W-:Y:S05]  /*e1c0*/  ENDCOLLECTIVE ;  /* 0x000000000000791b */ /* 0x003fea0003800000 */
.L_x_11345:
        /* <DEDUP_REMOVED lines=13> */
.L_x_11346:
[----:B------:R-:W-:Y:S02]  /*e2a0*/  MOV R15, R4 ;  /* 0x00000004000f7202 */ /* 0x000fe40000000f00 */
[----:B------:R-:W-:-:S05]  /*e2b0*/  MOV R245, R12 ;  /* 0x0000000c00f57202 */ /* 0x000fca0000000f00 */
[----:B------:R-:W-:Y:S01]  /*e2c0*/  FADD.FTZ R240, R245, R16 ;  /* 0x00000010f5f07221 */ /* 0x000fe20000010000 */
[----:B------:R-:W-:-:S07]  /*e2d0*/  MOV R245, R13 ;  /* 0x0000000d00f57202 */ /* 0x000fce0000000f00 */
[----:B------:R-:W-:Y:S05]  /*e2e0*/  WARPSYNC.COLLECTIVE R14, `(.L_x_11347) ;  /* 0x000000000e087348 */ /* 0x000fea0003c00000 */
[----:B------:R0:W1:Y:S02]  /*e2f0*/  SHFL.DOWN P0, R12, R245, R244, R243 ;  /* 0x080000f4f50c7389 */ /* 0x00006400000000f3 */
[----:B01----:R-:W-:Y:S05]  /*e300*/  ENDCOLLECTIVE ;  /* 0x000000000000791b */ /* 0x003fea0003800000 */
.L_x_11347:
[----:B------:R-:W-:Y:S02]  /*e310*/  MOV R245, R19 ;  /* 0x0000001300f57202 */ /* 0x000fe40000000f00 */
[----:B------:R-:W-:-:S07]  /*e320*/  MOV R16, R12 ;  /* 0x0000000c00107202 */ /* 0x000fce0000000f00 */
[----:B------:R-:W-:Y:S05]  /*e330*/  WARPSYNC.COLLECTIVE R14, `(.L_x_11348) ;  /* 0x000000000e087348 */ /* 0x000fea0003c00000 */
[----:B------:R0:W1:Y:S02]  /*e340*/  SHFL.DOWN P0, R12, R245, R244, R243 ;  /* 0x080000f4f50c7389 */ /* 0x00006400000000f3 */
[----:B01----:R-:W-:Y:S05]  /*e350*/  ENDCOLLECTIVE ;  /* 0x000000000000791b */ /* 0x003fea0003800000 */
.L_x_11348:
[----:B------:R-:W-:Y:S02]  /*e360*/  MOV R245, R241 ;  /* 0x000000f100f57202 */ /* 0x000fe40000000f00 */
[----:B------:R-:W-:-:S07]  /*e370*/  MOV R17, R12 ;  /* 0x0000000c00117202 */ /* 0x000fce0000000f00 */
[----:B------:R-:W-:Y:S05]  /*e380*/  WARPSYNC.COLLECTIVE R14, `(.L_x_11349) ;  /* 0x000000000e087348 */ /* 0x000fea0003c00000 */
[----:B------:R0:W1:Y:S02]  /*e390*/  SHFL.DOWN P0, R12, R245, R244, R243 ;  /* 0x080000f4f50c7389 */ /* 0x00006400000000f3 */
[----:B01----:R-:W-:Y:S05]  /*e3a0*/  ENDCOLLECTIVE ;  /* 0x000000000000791b */ /* 0x003fea0003800000 */
.L_x_11349:
[----:B------:R-:W-:Y:S02]  /*e3b0*/  MOV R245, R242 ;  /* 0x000000f200f57202 */ /* 0x000fe40000000f00 */
[----:B------:R-:W-:-:S07]  /*e3c0*/  MOV R18, R12 ;  /* 0x0000000c00127202 */ /* 0x000fce0000000f00 */
[----:B------:R-:W-:Y:S05]  /*e3d0*/  WARPSYNC.COLLECTIVE R14, `(.L_x_11350) ;  /* 0x000000000e087348 */ /* 0x000fea0003c00000 */
[----:B------:R0:W1:Y:S02]  /*e3e0*/  SHFL.DOWN P0, R12, R245, R244, R243 ;  /* 0x080000f4f50c7389 */ /* 0x00006400000000f3 */
[----:B01----:R-:W-:Y:S05]  /*e3f0*/  ENDCOLLECTIVE ;  /* 0x000000000000791b */ /* 0x003fea0003800000 */
.L_x_11350:
[----:B------:R-:W-:-:S07]  /*e400*/  MOV R247, R12 ;  /* 0x0000000c00f77202 */ /* 0x000fce0000000f00 */
[----:B------:R-:W-:Y:S05]  /*e410*/  WARPSYNC.COLLECTIVE R14, `(.L_x_11351) ;  /* 0x000000000e087348 */ /* 0x000fea0003c00000 */
[----:B------:R0:W1:Y:S02]  /*e420*/  SHFL.IDX P2, R12, R15, R230, R233 ;  /* 0x000000e60f0c7389 */ /* 0x00006400000400e9 */
[----:B01----:R-:W-:Y:S05]  /*e430*/  ENDCOLLECTIVE ;  /* 0x000000000000791b */ /* 0x003fea0003800000 */
.L_x_11351:
[----:B------:R-:W-:Y:S02]  /*e440*/  MOV R15, R5 ;  /* 0x00000005000f7202 */ /* 0x000fe40000000f00 */
[----:B------:R-:W-:-:S07]  /*e450*/  MOV R246, R12 ;  /* 0x0000000c00f67202 */ /* 0x000fce0000000f00 */
[----:B------:R-:W-:Y:S05]  /*e460*/  WARPSYNC.COLLECTIVE R14, `(.L_x_11352) ;  /* 0x000000000e087348 */ /* 0x000fea0003c00000 */
[----:B------:R0:W1:Y:S02]  /*e470*/  SHFL.IDX P2, R12, R15, R230, R233 ;  /* 0x000000e60f0c7389 */ /* 0x00006400000400e9 */
[----:B01----:R-:W-:Y:S05]  /*e480*/  ENDCOLLECTIVE ;  /* 0x000000000000791b */ /* 0x003fea0003800000 */
.L_x_11352:
[----:B------:R-:W-:Y:S02]  /*e490*/  MOV R15, R6 ;  /* 0x00000006000f7202 */ /* 0x000fe40000000f00 */
[----:B------:R-:W-:-:S07]  /*e4a0*/  MOV R243, R12 ;  /* 0x0000000c00f37202 */ /* 0x000fce0000000f00 */
[----:B------:R-:W-:Y:S05]  /*e4b0*/  WARPSYNC.COLLECTIVE R14, `(.L_x_11353) ;  /* 0x000000000e087348 */ /* 0x000fea0003c00000 */
[----:B------:R0:W1:Y:S02]  /*e4c0*/  SHFL.IDX P2, R12, R15, R230, R233 ;  /* 0x000000e60f0c7389 */ /* 0x00006400000400e9 */
[----:B01----:R-:W-:Y:S05]  /*e4d0*/  ENDCOLLECTIVE ;  /* 0x000000000000791b */ /* 0x003fea0003800000 */
.L_x_11353:
[----:B------:R-:W-:Y:S02]  /*e4e0*/  MOV R13, R243 ;  /* 0x000000f3000d7202 */ /* 0x000fe40000000f00 */
[----:B------:R-:W-:Y:S02]  /*e4f0*/  MOV R15, R7 ;  /* 0x00000007000f7202 */ /* 0x000fe40000000f00 */
[----:B------:R-:W-:-:S07]  /*e500*/  MOV R244, R12 ;  /* 0x0000000c00f47202 */ /* 0x000fce0000000f00 */
[----:B------:R-:W-:Y:S05]  /*e510*/  WARPSYNC.COLLECTIVE R14, `(.L_x_11354) ;  /* 0x000000000e087348 */ /* 0x000fea0003c00000 */
[----:B------:R0:W1:Y:S02]  /*e520*/  SHFL.IDX P2, R12, R15, R230, R233 ;  /* 0x000000e60f0c7389 */ /* 0x00006400000400e9 */
[----:B01----:R-:W-:Y:S05]  /*e530*/  ENDCOLLECTIVE ;  /* 0x000000000000791b */ /* 0x003fea0003800000 */
.L_x_11354:
[----:B------:R-:W-:Y:S02]  /*e540*/  MOV R248, R12 ;  /* 0x0000000c00f87202 */ /* 0x000fe40000000f00 */
[----:B------:R-:W-:Y:S01]  /*e550*/  MOV R12, R246 ;  /* 0x000000f6000c7202 */ /* 0x000fe20000000f00 */
[----:B------:R-:W-:Y:S06]  /*e560*/  BRA `(.L_x_11355) ;  /* 0xffffff9000307947 */ /* 0x000fec000383ffff */
.L_x_11356:
        /* <DEDUP_REMOVED lines=9> */
.L_x_18721:


//--------------------- .text._Z25selective_scan_bwd_kernelI32Selective_Scan_bwd_kernel_traitsILi64ELi16ELb1ELb1ELb0ELb1ELb1EN3c104HalfENS1_7complexIfEEEEv12SSMParamsBwd --------------------------
	.section	.text._Z25selective_scan_bwd_kernelI32Selective_Scan_bwd_kernel_traitsILi64ELi16ELb1ELb1ELb0ELb1ELb1EN3c104HalfENS1_7complexIfEEEEv12SSMParamsBwd,"ax",@progbits
	.align	128
        .global         _Z25selective_scan_bwd_kernelI32Selective_Scan_bwd_kernel_traitsILi64ELi16ELb1ELb1ELb0ELb1ELb1EN3c104HalfENS1_7complexIfEEEEv12SSMParamsBwd
        .type           _Z25selective_scan_bwd_kernelI32Selective_Scan_bwd_kernel_traitsILi64ELi16ELb1ELb1ELb0ELb1ELb1EN3c104HalfENS1_7complexIfEEEEv12SSMParamsBwd,@function
        .size           _Z25selective_scan_bwd_kernelI32Selective_Scan_bwd_kernel_traitsILi64ELi16ELb1ELb1ELb0ELb1ELb1EN3c104HalfENS1_7complexIfEEEEv12SSMParamsBwd,(.L_x_18722 - _Z25selective_scan_bwd_kernelI32Selective_Scan_bwd_kernel_traitsILi64ELi16ELb1ELb1ELb0ELb1ELb1EN3c104HalfENS1_7complexIfEEEEv12SSMParamsBwd)
        .other          _Z25selective_scan_bwd_kernelI32Selective_Scan_bwd_kernel_traitsILi64ELi16ELb1ELb1ELb0ELb1ELb1EN3c104HalfENS1_7complexIfEEEEv12SSMParamsBwd,@"STO_CUDA_ENTRY STV_DEFAULT"
_Z25selective_scan_bwd_kernelI32Selective_Scan_bwd_kernel_traitsILi64ELi16ELb1ELb1ELb0ELb1ELb1EN3c104HalfENS1_7complexIfEEEEv12SSMParamsBwd:
.text._Z25selective_scan_bwd_kernelI32Selective_Scan_bwd_kernel_traitsILi64ELi16ELb1ELb1ELb0ELb1ELb1EN3c104HalfENS1_7complexIfEEEEv12SSMParamsBwd:
[----:B------:R-:W-:Y:S08]  /*0000*/  LDC R1, c[0x0][0x37c] ;  /* 0x0000df00ff017b82 */ /* 0x000ff00000000800 */
[----:B------:R-:W0:Y:S01]  /*0010*/  LDC.64 R2, c[0x0][0x458] ;  /* 0x00011600ff027b82 */ /* 0x000e220000000a00 */
[----:B------:R-:W1:Y:S01]  /*0020*/  S2R R109, SR_CTAID.Y ;  /* 0x00000000006d7919 */ /* 0x000e620000002600 */
[----:B------:R-:W2:Y:S01]  /*0030*/  LDCU.64 UR20, c[0x0][0x358] ;  /* 0x00006b00ff1477ac */ /* 0x000ea20008000a00 */
[----:B------:R-:W3:Y:S05]  /*0040*/  LDCU.128 UR8, c[0x0][0x3f0] ;  /* 0x00007e00ff0877ac */ /* 0x000eea0008000c00 */
[----:B------:R-:W4:Y:S01]  /*0050*/  LDC.64 R4, c[0x0][0x470] ;  /* 0x00011c00ff047b82 */ /* 0x000f220000000a00 */
[----:B------:R-:W5:Y:S01]  /*0060*/  LDCU.128 UR16, c[0x0][0x400] ;  /* 0x00008000ff1077ac */ /* 0x000f620008000c00 */
[----:B------:R-:W5:Y:S06]  /*0070*/  LDCU UR25, c[0x0][0x394] ;  /* 0x00007280ff1977ac */ /* 0x000f6c0008000800 */
[----:B------:R-:W3:Y:S01]  /*0080*/  LDC R10, c[0x0][0x398] ;  /* 0x0000e600ff0a7b82 */ /* 0x000ee20000000800 */
[----:B------:R-:W5:Y:S01]  /*0090*/  LDCU.64 UR14, c[0x0][0x4b8] ;  /* 0x00009700ff0e77ac */ /* 0x000f620008000a00 */
[----:B0-----:R-:W-:-:S06]  /*00a0*/  ISETP.NE.U32.AND P0, PT, R2, RZ, PT ;  /* 0x000000ff0200720c */ /* 0x001fcc0003f05070 */
[----:B------:R-:W0:Y:S01]  /*00b0*/  S2UR UR12, SR_CTAID.X ;  /* 0x00000000000c79c3 */ /* 0x000e220000002500 */
[----:B------:R-:W-:Y:S02]  /*00c0*/  ISETP.NE.AND.EX P0, PT, R3, RZ, PT, P0 ;  /* 0x000000ff0300720c */ /* 0x000fe40003f05300 */
[----:B----4-:R-:W-:-:S05]  /*00d0*/  ISETP.NE.U32.AND P1, PT, R4, RZ, PT ;  /* 0x000000ff0400720c */ /* 0x010fca0003f25070 */
[----:B------:R-:W4:Y:S01]  /*00e0*/  LDC.64 R16, c[0x0][0x480] ;  /* 0x00012000ff107b82 */ /* 0x000f220000000a00 */
[----:B------:R-:W-:-:S05]  /*00f0*/  ISETP.NE.AND.EX P1, PT, R5, RZ, PT, P1 ;  /* 0x000000ff0500720c */ /* 0x000fca0003f25310 */
[C---:B-1----:R-:W-:Y:S02]  /*0100*/  @P0 LEA R2, P2, R109.reuse, R2, 0x2 ;  /* 0x000000026d020211 */ /* 0x042fe400078410ff */
[----:B------:R-:W1:Y:S02]  /*0110*/  LDC.64 R14, c[0x0][0x3c8] ;  /* 0x0000f200ff0e7b82 */ /* 0x000e640000000a00 */
[----:B------:R-:W-:-:S04]  /*0120*/  @P0 LEA.HI.X R3, R109, R3, RZ, 0x2, P2 ;  /* 0x000000036d030211 */ /* 0x000fc800010f14ff */
[C---:B------:R-:W-:Y:S01]  /*0130*/  @P1 LEA R4, P3, R109.reuse, R4, 0x2 ;  /* 0x000000046d041211 */ /* 0x040fe200078610ff */
[----:B--2---:R2:W4:Y:S01]  /*0140*/  @P0 LDG.E R8, desc[UR20][R2.64] ;  /* 0x0000001402080981 */ /* 0x004522000c1e1900 */
[----:B------:R-:W1:Y:S02]  /*0150*/  LDC.64 R18, c[0x0][0x448] ;  /* 0x00011200ff127b82 */ /* 0x000e640000000a00 */
[----:B------:R-:W-:-:S05]  /*0160*/  @P1 LEA.HI.X R5, R109, R5, RZ, 0x2, P3 ;  /* 0x000000056d051211 */ /* 0x000fca00018f14ff */
[----:B------:R4:W4:Y:S01]  /*0170*/  @P1 LDG.E R9, desc[UR20][R4.64] ;  /* 0x0000001404091981 */ /* 0x000922000c1e1900 */
[----:B---3--:R-:W-:-:S04]  /*0180*/  IABS R11, R10 ;  /* 0x0000000a000b7213 */ /* 0x008fc80000000000 */
[----:B------:R-:W3:Y:S08]  /*0190*/  I2F.RP R0, R11 ;  /* 0x0000000b00007306 */ /* 0x000ef00000209400 */
[----:B---3--:R-:W3:Y:S02]  /*01a0*/  MUFU.RCP R0, R0 ;  /* 0x0000000000007308 */ /* 0x008ee40000001000 */
[----:B---3--:R-:W-:-:S06]  /*01b0*/  IADD3 R6, PT, PT, R0, 0xffffffe, RZ ;  /* 0x0ffffffe00067810 */ /* 0x008fcc0007ffe0ff */
[----:B------:R3:W5:Y:S01]  /*01c0*/  F2I.FTZ.U32.TRUNC.NTZ R7, R6 ;  /* 0x0000000600077305 */ /* 0x000762000021f000 */
[----:B--2---:R-:W-:Y:S01]  /*01d0*/  IABS R2, R109 ;  /* 0x0000006d00027213 */ /* 0x004fe20000000000 */
[----:B---3--:R-:W-:Y:S01]  /*01e0*/  HFMA2 R6, -RZ, RZ, 0, 0 ;  /* 0x00000000ff067431 */ /* 0x008fe200000001ff */
[----:B-----5:R-:W-:-:S05]  /*01f0*/  IADD3 R12, PT, PT, RZ, -R7, RZ ;  /* 0x80000007ff0c7210 */ /* 0x020fca0007ffe0ff */
[----:B------:R-:W-:Y:S01]  /*0200*/  IMAD R3, R12, R11, RZ ;  /* 0x0000000b0c037224 */ /* 0x000fe200078e02ff */
[----:B0-----:R-:W-:Y:S01]  /*0210*/  UIMAD.WIDE.U32 UR4, UR12, UR8, URZ ;  /* 0x000000080c0472a5 */ /* 0x001fe2000f8e00ff */
[----:B------:R-:W0:Y:S02]  /*0220*/  LDC.64 R12, c[0x0][0x3b0] ;  /* 0x0000ec00ff0c7b82 */ /* 0x000e240000000a00 */
[----:B------:R-:W-:-:S06]  /*0230*/  IMAD.HI.U32 R7, R7, R3, R6 ;  /* 0x0000000307077227 */ /* 0x000fcc00078e0006 */
[----:B------:R-:W-:-:S05]  /*0240*/  IMAD.HI.U32 R7, R7, R2, RZ ;  /* 0x0000000207077227 */ /* 0x000fca00078e00ff */
[----:B------:R-:W-:-:S05]  /*0250*/  IADD3 R0, PT, PT, -R7, RZ, RZ ;  /* 0x000000ff07007210 */ /* 0x000fca0007ffe1ff */
[----:B------:R-:W-:-:S05]  /*0260*/  IMAD R0, R11, R0, R2 ;  /* 0x000000000b007224 */ /* 0x000fca00078e0202 */
[----:B------:R-:W-:Y:S01]  /*0270*/  ISETP.GT.U32.AND P3, PT, R11, R0, PT ;  /* 0x000000000b00720c */ /* 0x000fe20003f64070 */
[----:B------:R-:W-:-:S12]  /*0280*/  UIMAD UR6, UR12, UR9, UR5 ;  /* 0x000000090c0672a4 */ /* 0x000fd8000f8e0205 */
[----:B------:R-:W-:-:S04]  /*0290*/  @!P3 IADD3 R0, PT, PT, R0, -R11, RZ ;  /* 0x8000000b0000b210 */ /* 0x000fc80007ffe0ff */
[----:B------:R-:W-:Y:S02]  /*02a0*/  ISETP.GE.U32.AND P2, PT, R0, R11, PT ;  /* 0x0000000b0000720c */ /* 0x000fe40003f46070 */
[----:B------:R-:W-:Y:S02]  /*02b0*/  LOP3.LUT R0, R109, R10, RZ, 0x3c, !PT ;  /* 0x0000000a6d007212 */ /* 0x000fe400078e3cff */
[----:B------:R-:W-:Y:S02]  /*02c0*/  @!P3 IADD3 R7, PT, PT, R7, 0x1, RZ ;  /* 0x000000010707b810 */ /* 0x000fe40007ffe0ff */
[----:B------:R-:W-:Y:S02]  /*02d0*/  ISETP.GE.AND P4, PT, R0, RZ, PT ;  /* 0x000000ff0000720c */ /* 0x000fe40003f86270 */
[----:B------:R-:W-:Y:S02]  /*02e0*/  ISETP.NE.AND P3, PT, R10, RZ, PT ;  /* 0x000000ff0a00720c */ /* 0x000fe40003f65270 */
[----:B------:R-:W-:-:S02]  /*02f0*/  MOV R3, UR5 ;  /* 0x0000000500037c02 */ /* 0x000fc40008000f00 */
[----:B------:R-:W-:Y:S02]  /*0300*/  MOV R2, UR4 ;  /* 0x0000000400027c02 */ /* 0x000fe40008000f00 */
[----:B------:R-:W-:Y:S01]  /*0310*/  MOV R3, UR6 ;  /* 0x0000000600037c02 */ /* 0x000fe20008000f00 */
[----:B------:R-:W-:Y:S01]  /*0320*/  UIMAD.WIDE.U32 UR4, UR12, UR16, URZ ;  /* 0x000000100c0472a5 */ /* 0x000fe2000f8e00ff */
[----:B------:R-:W-:Y:S01]  /*0330*/  @P2 IADD3 R7, PT, PT, R7, 0x1, RZ ;  /* 0x0000000107072810 */ /* 0x000fe20007ffe0ff */
[----:B------:R-:W-:-:S03]  /*0340*/  IMAD.WIDE.U32 R2, R109, UR10, R2 ;  /* 0x0000000a6d027c25 */ /* 0x000fc6000f8e0002 */
[----:B------:R-:W-:Y:S01]  /*0350*/  @!P4 IADD3 R7, PT, PT, -R7, RZ, RZ ;  /* 0x000000ff0707c210 */ /* 0x000fe20007ffe1ff */
[----:B------:R-:W-:Y:S01]  /*0360*/  UIMAD UR6, UR12, UR17, UR5 ;  /* 0x000000110c0672a4 */ /* 0x000fe2000f8e0205 */
[----:B------:R-:W-:Y:S01]  /*0370*/  @!P3 LOP3.LUT R7, RZ, R10, RZ, 0x33, !PT ;  /* 0x0000000aff07b212 */ /* 0x000fe200078e33ff */
[----:B------:R-:W2:Y:S01]  /*0380*/  LDCU.64 UR16, c[0x0][0x4c0] ;  /* 0x00009800ff1077ac */ /* 0x000ea20008000a00 */
[----:B------:R-:W-:Y:S02]  /*0390*/  R2UR UR9, R3 ;  /* 0x00000000030972ca */ /* 0x000fe400000e0000 */
[----:B------:R-:W-:Y:S02]  /*03a0*/  SHF.R.S32.HI R11, RZ, 0x1f, R7 ;  /* 0x0000001fff0b7819 */ /* 0x000fe40000011407 */
[----:B------:R-:W-:Y:S02]  /*03b0*/  R2UR UR8, R2 ;  /* 0x00000000020872ca */ /* 0x000fe400000e0000 */
[----:B------:R-:W-:-:S02]  /*03c0*/  MOV R3, UR5 ;  /* 0x0000000500037c02 */ /* 0x000fc40008000f00 */
[----:B------:R-:W-:Y:S02]  /*03d0*/  MOV R2, UR4 ;  /* 0x0000000400027c02 */ /* 0x000fe40008000f00 */
[----:B------:R-:W-:Y:S01]  /*03e0*/  MOV R3, UR6 ;  /* 0x0000000600037c02 */ /* 0x000fe20008000f00 */
[----:B------:R-:W-:Y:S01]  /*03f0*/  ULEA UR24, UR25, 0xfffffc00, 0xa ;  /* 0xfffffc0019187891 */ /* 0x000fe2000f8e50ff */
[----:B------:R-:W-:Y:S01]  /*0400*/  R2UR UR22, R11 ;  /* 0x000000000b1672ca */ /* 0x000fe200000e0000 */
[----:B------:R-:W3:Y:S01]  /*0410*/  LDCU.128 UR4, c[0x0][0x460] ;  /* 0x00008c00ff0477ac */ /* 0x000ee20008000c00 */
[----:B----4-:R-:W-:Y:S01]  /*0420*/  ISETP.NE.U32.AND P2, PT, R16, RZ, PT ;  /* 0x000000ff1000720c */ /* 0x010fe20003f45070 */
[----:B------:R-:W-:Y:S01]  /*0430*/  IMAD.WIDE.U32 R2, R109, UR18, R2 ;  /* 0x000000126d027c25 */ /* 0x000fe2000f8e0002 */
[C---:B------:R-:W-:Y:S02]  /*0440*/  R2UR UR10, R7.reuse ;  /* 0x00000000070a72ca */ /* 0x040fe400000e0000 */
[----:B------:R-:W-:-:S02]  /*0450*/  R2UR UR18, R7 ;  /* 0x00000000071272ca */ /* 0x000fc400000e0000 */
[----:B------:R-:W-:Y:S02]  /*0460*/  ISETP.NE.AND.EX P2, PT, R17, RZ, PT, P2 ;  /* 0x000000ff1100720c */ /* 0x000fe40003f45320 */
[----:B------:R-:W-:Y:S01]  /*0470*/  MOV R5, UR9 ;  /* 0x0000000900057c02 */ /* 0x000fe20008000f00 */
[----:B------:R-:W-:Y:S01]  /*0480*/  USHF.R.U64 UR9, UR14, 0x1, UR15 ;  /* 0x000000010e097899 */ /* 0x000fe2000800120f */
[----:B------:R-:W-:Y:S01]  /*0490*/  MOV R4, UR8 ;  /* 0x0000000800047c02 */ /* 0x000fe20008000f00 */
[----:B--2---:R-:W-:Y:S01]  /*04a0*/  UIMAD UR14, UR22, UR16, URZ ;  /* 0x00000010160e72a4 */ /* 0x004fe2000f8e02ff */
[C---:B------:R-:W-:Y:S01]  /*04b0*/  IMAD R4, R109.reuse, UR19, R3 ;  /* 0x000000136d047c24 */ /* 0x040fe2000f8e0203 */
[----:B------:R-:W-:Y:S01]  /*04c0*/  IADD3 R0, P3, PT, R2, UR24, RZ ;  /* 0x0000001802007c10 */ /* 0x000fe2000ff7e0ff */
[----:B------:R-:W-:Y:S01]  /*04d0*/  IMAD R5, R109, UR11, R5 ;  /* 0x0000000b6d057c24 */ /* 0x000fe2000f8e0205 */
[----:B------:R-:W-:Y:S01]  /*04e0*/  UIMAD.WIDE.U32 UR10, UR10, UR16, URZ ;  /* 0x000000100a0a72a5 */ /* 0x000fe2000f8e00ff */
[----:B0-----:R-:W-:Y:S01]  /*04f0*/  IMAD.WIDE.U32 R2, R12, UR12, RZ ;  /* 0x0000000c0c027c25 */ /* 0x001fe2000f8e00ff */
[----:B------:R-:W-:Y:S01]  /*0500*/  UIMAD UR16, UR18, UR17, UR14 ;  /* 0x00000011121072a4 */ /* 0x000fe2000f8e020e */
[----:B------:R-:W0:Y:S01]  /*0510*/  LDC.64 R16, c[0x0][0x528] ;  /* 0x00014a00ff107b82 */ /* 0x000e220000000a00 */
[----:B------:R-:W2:Y:S01]  /*0520*/  LDCU.64 UR18, c[0x0][0x498] ;  /* 0x00009300ff1277ac */ /* 0x000ea20008000a00 */
[----:B-1----:R-:W-:-:S02]  /*0530*/  IMAD R6, R11, R14, RZ ;  /* 0x0000000e0b067224 */ /* 0x002fc400078e02ff */
[----:B------:R-:W-:Y:S01]  /*0540*/  IMAD R3, R13, UR12, R3 ;  /* 0x0000000c0d037c24 */ /* 0x000fe2000f8e0203 */
[----:B------:R-:W-:-:S03]  /*0550*/  USHF.R.U32.HI UR13, URZ, 0x1, UR15 ;  /* 0x00000001ff0d7899 */ /* 0x000fc6000801160f */
[----:B------:R-:W1:Y:S01]  /*0560*/  @P2 LDC R10, c[0x0][0x384] ;  /* 0x0000e100ff0a2b82 */ /* 0x000e620000000800 */
[----:B------:R-:W-:Y:S01]  /*0570*/  USHF.R.S32.HI UR17, URZ, 0x1f, UR24 ;  /* 0x0000001fff117899 */ /* 0x000fe20008011418 */
[----:B------:R-:W-:Y:S01]  /*0580*/  R2UR UR15, R5 ;  /* 0x00000000050f72ca */ /* 0x000fe200000e0000 */
[C---:B------:R-:W-:Y:S01]  /*0590*/  IMAD R5, R7.reuse, R15, R6 ;  /* 0x0000000f07057224 */ /* 0x040fe200078e0206 */
[----:B------:R-:W-:Y:S01]  /*05a0*/  MOV R6, UR25 ;  /* 0x0000001900067c02 */ /* 0x000fe20008000f00 */
[----:B------:R-:W4:Y:S03]  /*05b0*/  LDCU.64 UR22, c[0x0][0x538] ;  /* 0x0000a700ff1677ac */ /* 0x000f260008000a00 */
[----:B------:R-:W5:Y:S01]  /*05c0*/  LDC.64 R12, c[0x0][0x4a0] ;  /* 0x00012800ff0c7b82 */ /* 0x000f620000000a00 */
[----:B------:R-:W-:Y:S01]  /*05d0*/  IMAD.WIDE.U32 R2, R7, R14, R2 ;  /* 0x0000000e07027225 */ /* 0x000fe200078e0002 */
[----:B---3--:R-:W-:-:S02]  /*05e0*/  LEA R14, P4, R0, UR6, 0x1 ;  /* 0x00000006000e7c11 */ /* 0x008fc4000f8808ff */
[----:B------:R-:W-:Y:S02]  /*05f0*/  IADD3.X R11, PT, PT, R4, UR17, RZ, P3, !PT ;  /* 0x00000011040b7c10 */ /* 0x000fe40009ffe4ff */
[C---:B------:R-:W-:Y:S02]  /*0600*/  LEA R7, R6.reuse, 0xfffff800, 0xb ;  /* 0xfffff80006077811 */ /* 0x040fe400078e58ff */
[----:B------:R-:W3:Y:S01]  /*0610*/  @P2 LDC R15, c[0x0][0x38c] ;  /* 0x0000e300ff0f2b82 */ /* 0x000ee20000000800 */
[----:B------:R-:W-:Y:S02]  /*0620*/  ISETP.GE.AND P3, PT, R6, 0x1, PT ;  /* 0x000000010600780c */ /* 0x000fe40003f66270 */
[----:B------:R-:W-:Y:S02]  /*0630*/  LEA.HI.X R11, R0, UR7, R11, 0x1, P4 ;  /* 0x00000007000b7c11 */ /* 0x000fe4000a0f0c0b */
[----:B------:R-:W-:Y:S02]  /*0640*/  IADD3 R6, P4, PT, R7, R2, RZ ;  /* 0x0000000207067210 */ /* 0x000fe40007f9e0ff */
[----:B------:R-:W-:Y:S01]  /*0650*/  IADD3 R2, PT, PT, R3, R5, RZ ;  /* 0x0000000503027210 */ /* 0x000fe20007ffe0ff */
[----:B--2---:R-:W-:Y:S01]  /*0660*/  UIMAD.WIDE.U32 UR6, UR12, UR18, URZ ;  /* 0x000000120c0672a5 */ /* 0x004fe2000f8e00ff */
[----:B------:R-:W2:Y:S03]  /*0670*/  @P2 LDC.64 R4, c[0x0][0x480] ;  /* 0x00012000ff042b82 */ /* 0x000ea60000000a00 */
[----:B------:R-:W-:-:S02]  /*0680*/  UIMAD UR7, UR12, UR19, UR7 ;  /* 0x000000130c0772a4 */ /* 0x000fc4000f8e0207 */
[----:B-1----:R-:W-:Y:S01]  /*0690*/  @P2 IMAD R0, R10, UR12, R109 ;  /* 0x0000000c0a002c24 */ /* 0x002fe2000f8e026d */
[----:B------:R-:W-:Y:S01]  /*06a0*/  UIADD3 UR8, UP0, UPT, UR24, UR8, URZ ;  /* 0x0000000818087290 */ /* 0x000fe2000ff1e0ff */
[----:B------:R-:W-:Y:S01]  /*06b0*/  LEA.HI.X.SX32 R10, R7, R2, 0x1, P4 ;  /* 0x00000002070a7211 */ /* 0x000fe200020f0eff */
[----:B------:R-:W-:Y:S01]  /*06c0*/  UIADD3 UR11, UPT, UPT, UR11, UR16, URZ ;  /* 0x000000100b0b7290 */ /* 0x000fe2000fffe0ff */
[----:B-----5:R-:W-:Y:S01]  /*06d0*/  IMAD.WIDE.U32 R2, R109, R12, UR6 ;  /* 0x000000066d027e25 */ /* 0x020fe2000f8e000c */
[----:B------:R-:W-:-:S03]  /*06e0*/  ULEA UR14, UP1, UR8, UR4, 0x1 ;  /* 0x00000004080e7291 */ /* 0x000fc6000f8208ff */
[----:B------:R-:W-:Y:S01]  /*06f0*/  UMOV UR4, URZ ;  /* 0x000000ff00047c82 */ /* 0x000fe20008000000 */
[----:B------:R-:W-:Y:S01]  /*0700*/  UIADD3.X UR15, UPT, UPT, UR17, UR15, URZ, UP0, !UPT ;  /* 0x0000000f110f7290 */ /* 0x000fe200087fe4ff */
[----:B------:R-:W-:Y:S01]  /*0710*/  @P2 IMAD R0, R0, UR25, RZ ;  /* 0x0000001900002c24 */ /* 0x000fe2000f8e02ff */
[----:B------:R-:W-:Y:S02]  /*0720*/  UIMAD UR13, UR13, UR12, URZ ;  /* 0x0000000c0d0d72a4 */ /* 0x000fe4000f8e02ff */
[----:B------:R-:W-:Y:S01]  /*0730*/  UIMAD.WIDE.U32 UR10, UR12, UR9, UR10 ;  /* 0x000000090c0a72a5 */ /* 0x000fe2000f8e000a */
[----:B---3--:R-:W-:Y:S01]  /*0740*/  @P2 IMAD R7, R0, R15, RZ ;  /* 0x0000000f00072224 */ /* 0x008fe200078e02ff */
[----:B------:R-:W-:Y:S02]  /*0750*/  ULEA.HI.X UR15, UR8, UR5, UR15, 0x1, UP1 ;  /* 0x00000005080f7291 */ /* 0x000fe400088f0c0f */
[----:B------:R-:W-:Y:S02]  /*0760*/  UIADD3 UR6, UPT, UPT, UR11, UR13, URZ ;  /* 0x0000000d0b067290 */ /* 0x000fe4000fffe0ff */
[----:B----4-:R-:W-:Y:S01]  /*0770*/  ULEA UR7, UP0, UR10, UR22, 0x3 ;  /* 0x000000160a077291 */ /* 0x010fe2000f8018ff */
[----:B------:R-:W-:Y:S01]  /*0780*/  UMOV UR5, URZ ;  /* 0x000000ff00057c82 */ /* 0x000fe20008000000 */
[----:B------:R-:W-:-:S02]  /*0790*/  CS2R R98, SRZ ;  /* 0x0000000000627805 */ /* 0x000fc4000001ff00 */
[----:B------:R-:W-:Y:S01]  /*07a0*/  ULEA.HI.X UR10, UR10, UR23, UR6, 0x3, UP0 ;  /* 0x000000170a0a7291 */ /* 0x000fe200080f1c06 */
[----:B--2---:R-:W-:-:S04]  /*07b0*/  @P2 IMAD.WIDE R98, R7, 0x10, R4 ;  /* 0x0000001007622825 */ /* 0x004fc800078e0204 */
[----:B------:R-:W-:Y:S01]  /*07c0*/  HFMA2 R108, -RZ, RZ, 0, 0 ;  /* 0x00000000ff6c7431 */ /* 0x000fe200000001ff */
        /* <DEDUP_REMOVED lines=27> */
[C---:B0-----:R-:W-:Y:S02]  /*0980*/  SHF.L.U32 R13, R106.reuse, 0x1, RZ ;  /* 0x000000016a0d7819 */ /* 0x041fe400000006ff */
[----:B------:R-:W-:-:S02]  /*0990*/  LOP3.LUT R104, R106, 0x1f, RZ, 0xc0, !PT ;  /* 0x0000001f6a687812 */ /* 0x000fc400078ec0ff */
[----:B------:R-:W-:Y:S02]  /*09a0*/  LOP3.LUT R13, R13, 0x7c0, RZ, 0xc0, !PT ;  /* 0x000007c00d0d7812 */ /* 0x000fe400078ec0ff */
[----:B------:R-:W-:Y:S02]  /*09b0*/  LEA R103, R106, UR6, 0x4 ;  /* 0x000000066a677c11 */ /* 0x000fe4000f8e20ff */
[----:B------:R-:W-:-:S07]  /*09c0*/  LOP3.LUT R0, R13, 0x1f, R106, 0xf8, !PT ;  /* 0x0000001f0d007812 */ /* 0x000fce00078ef86a */
.L_x_11491:
        /* <DEDUP_REMOVED lines=11> */
[----:B------:R-:W-:Y:S02]  /*0a80*/  UMOV UR8, UR13 ;  /* 0x0000000d00087c82 */ /* 0x000fe40008000000 */
[----:B------:R-:W-:Y:S01]  /*0a90*/  IMAD.WIDE.U32 R16, R0, R17, UR8 ;  /* 0x0000000800107e25 */ /* 0x000fe2000f8e0011 */
[----:B-1----:R-:W-:-:S04]  /*0aa0*/  IADD3 R101, PT, PT, R13, R102, RZ ;  /* 0x000000660d657210 */ /* 0x002fc80007ffe0ff */
[----:B------:R-:W-:-:S04]  /*0ab0*/  LEA R101, R101, UR6, 0x4 ;  /* 0x0000000665657c11 */ /* 0x000fc8000f8e20ff */
        /* <DEDUP_REMOVED lines=76> */
.L_x_11359:
[----:B------:R-:W-:Y:S05]  /*0f80*/  BSYNC.RECONVERGENT B0 ;  /* 0x0000000000007941 */ /* 0x000fea0003800200 */
.L_x_11358:
        /* <DEDUP_REMOVED lines=35> */
.L_x_11361:
[----:B------:R-:W-:Y:S05]  /*11c0*/  BSYNC.RECONVERGENT B0 ;  /* 0x0000000000007941 */ /* 0x000fea0003800200 */
.L_x_11360:
        /* <DEDUP_REMOVED lines=35> */
.L_x_11363:
[----:B------:R-:W-:Y:S05]  /*1400*/  BSYNC.RECONVERGENT B0 ;  /* 0x0000000000007941 */ /* 0x000fea0003800200 */
.L_x_11362:
        /* <DEDUP_REMOVED lines=35> */
.L_x_11365:
[----:B------:R-:W-:Y:S05]  /*1640*/  BSYNC.RECONVERGENT B0 ;  /* 0x0000000000007941 */ /* 0x000fea0003800200 */
.L_x_11364:
        /* <DEDUP_REMOVED lines=35> */
.L_x_11367:
[----:B------:R-:W-:Y:S05]  /*1880*/  BSYNC.RECONVERGENT B0 ;  /* 0x0000000000007941 */ /* 0x000fea0003800200 */
.L_x_11366:
        /* <DEDUP_REMOVED lines=35> */
.L_x_11369:
[----:B------:R-:W-:Y:S05]  /*1ac0*/  BSYNC.RECONVERGENT B0 ;  /* 0x0000000000007941 */ /* 0x000fea0003800200 */
.L_x_11368:
        /* <DEDUP_REMOVED lines=35> */
.L_x_11371:
[----:B------:R-:W-:Y:S05]  /*1d00*/  BSYNC.RECONVERGENT B0 ;  /* 0x0000000000007941 */ /* 0x000fea0003800200 */
.L_x_11370:
        /* <DEDUP_REMOVED lines=35> */
.L_x_11373:
[----:B------:R-:W-:Y:S05]  /*1f40*/  BSYNC.RECONVERGENT B0 ;  /* 0x0000000000007941 */ /* 0x000fea0003800200 */
.L_x_11372:
        /* <DEDUP_REMOVED lines=35> */
.L_x_11375:
[----:B------:R-:W-:Y:S05]  /*2180*/  BSYNC.RECONVERGENT B0 ;  /* 0x0000000000007941 */ /* 0x000fea0003800200 */
.L_x_11374:
        /* <DEDUP_REMOVED lines=35> */
.L_x_11377:
[----:B------:R-:W-:Y:S05]  /*23c0*/  BSYNC.RECONVERGENT B0 ;  /* 0x0000000000007941 */ /* 0x000fea0003800200 */
.L_x_11376:
        /* <DEDUP_REMOVED lines=33> */
.L_x_11379:
[----:B------:R-:W-:Y:S05]  /*25e0*/  BSYNC.RECONVERGENT B0 ;  /* 0x0000000000007941 */ /* 0x000fea0003800200 */
.L_x_11378:
        /* <DEDUP_REMOVED lines=32> */
.L_x_11381:
[----:B------:R-:W-:Y:S05]  /*27f0*/  BSYNC.RECONVERGENT B0 ;  /* 0x0000000000007941 */ /* 0x000fea0003800200 */
.L_x_11380:
        /* <DEDUP_REMOVED lines=32> */
.L_x_11383:
[----:B------:R-:W-:Y:S05]  /*2a00*/  BSYNC.RECONVERGENT B0 ;  /* 0x0000000000007941 */ /* 0x000fea0003800200 */
.L_x_11382:
        /* <DEDUP_REMOVED lines=32> */
.L_x_11385:
[----:B------:R-:W-:Y:S05]  /*2c10*/  BSYNC.RECONVERGENT B0 ;  /* 0x0000000000007941 */ /* 0x000fea0003800200 */
.L_x_11384:
        /* <DEDUP_REMOVED lines=32> */
.L_x_11387:
[----:B------:R-:W-:Y:S05]  /*2e20*/  BSYNC.RECONVERGENT B0 ;  /* 0x0000000000007941 */ /* 0x000fea0003800200 */
.L_x_11386:
        /* <DEDUP_REMOVED lines=32> */
.L_x_11389:
[----:B------:R-:W-:Y:S05]  /*3030*/  BSYNC.RECONVERGENT B0 ;  /* 0x0000000000007941 */ /* 0x000fea0003800200 */
.L_x_11388:
[----:B------:R-:W1:Y:S01]  /*3040*/  S2UR UR6, SR_CTAID.X ;  /* 0x00000000000679c3 */ /* 0x000e620000002500 */
[----:B------:R-:W-:Y:S01]  /*3050*/  IADD3 R2, PT, PT, R105, -0x1, RZ ;  /* 0xffffffff69027810 */ /* 0x000fe20007ffe0ff */
[----:B------:R-:W-:Y:S01]  /*3060*/  HFMA2 R3, -RZ, RZ, 0, 0 ;  /* 0x00000000ff037431 */ /* 0x000fe200000001ff */
[----:B------:R-:W2:Y:S01]  /*3070*/  LDS.128 R20, [R100] ;  /* 0x0000000064147984 */ /* 0x000ea20000000c00 */
[----:B------:R-:W3:Y:S01]  /*3080*/  LDCU.64 UR14, c[0x0][0x510] ;  /* 0x0000a200ff0e77ac */ /* 0x000ee20008000a00 */
[----:B------:R-:W-:-:S03]  /*3090*/  SHF.L.U32 R2, R2, 0xa, RZ ;  /* 0x0000000a02027819 */ /* 0x000fc600000006ff */
[----:B------:R-:W4:Y:S08]  /*30a0*/  LDC.64 R14, c[0x0][0x418] ;  /* 0x00010600ff0e7b82 */ /* 0x000f300000000a00 */
[----:B------:R-:W5:Y:S08]  /*30b0*/  LDC.64 R18, c[0x0][0x488] ;  /* 0x00012200ff127b82 */ /* 0x000f700000000a00 */
[----:B0-----:R-:W0:Y:S01]  /*30c0*/  LDC.64 R24, c[0x0][0x420] ;  /* 0x00010800ff187b82 */ /* 0x001e220000000a00 */
[----:B-1----:R-:W-:Y:S01]  /*30d0*/  IMAD.WIDE.U32 R12, R16, UR6, R2 ;  /* 0x00000006100c7c25 */ /* 0x002fe2000f8e0002 */
[----:B------:R-:W1:Y:S03]  /*30e0*/  LDCU.64 UR16, c[0x0][0x490] ;  /* 0x00009200ff1077ac */ /* 0x000e660008000a00 */
[----:B------:R-:W-:-:S03]  /*30f0*/  IMAD R13, R17, UR6, R13 ;  /* 0x00000006110d7c24 */ /* 0x000fc6000f8e020d */
[----:B------:R-:W3:Y:S01]  /*3100*/  LDC.64 R26, c[0x0][0x428] ;  /* 0x00010a00ff1a7b82 */ /* 0x000ee20000000a00 */
[----:B----4-:R-:W-:-:S04]  /*3110*/  IMAD.WIDE.U32 R12, R109, R14, R12 ;  /* 0x0000000e6d0c7225 */ /* 0x010fc800078e000c */
[----:B------:R-:W-:Y:S01]  /*3120*/  IMAD R13, R109, R15, R13 ;  /* 0x0000000f6d0d7224 */ /* 0x000fe200078e020d */
[C---:B-----5:R-:W-:Y:S02]  /*3130*/  LEA R16, P0, R12.reuse, R18, 0x1 ;  /* 0x000000120c107211 */ /* 0x060fe400078008ff */
[----:B------:R-:W4:Y:S02]  /*3140*/  LDC.64 R32, c[0x0][0x478] ;  /* 0x00011e00ff207b82 */ /* 0x000f240000000a00 */
[----:B------:R-:W-:Y:S02]  /*3150*/  LEA.HI.X R17, R12, R19, R13, 0x1, P0 ;  /* 0x000000130c117211 */ /* 0x000fe400000f0c0d */
[----:B------:R-:W-:Y:S01]  /*3160*/  LDS.128 R12, [R100+0x10] ;  /* 0x00001000640c7984 */ /* 0x000fe20000000c00 */
[----:B------:R-:W-:-:S03]  /*3170*/  IMAD.WIDE.U32 R16, R0, 0x10, R16 ;  /* 0x0000001000107825 */ /* 0x000fc600078e0010 */
[----:B------:R-:W-:Y:S08]  /*3180*/  BAR.SYNC.DEFER_BLOCKING 0x0 ;  /* 0x0000000000007b1d */ /* 0x000ff00000010000 */
[----:B------:R-:W5:Y:S01]  /*3190*/  LDC.64 R130, c[0x0][0x508] ;  /* 0x00014200ff827b82 */ /* 0x000f620000000a00 */
[----:B------:R-:W2:Y:S04]  /*31a0*/  LDG.E.128 R36, desc[UR20][R16.64] ;  /* 0x0000001410247981 */ /* 0x000ea8000c1e1d00 */
[----:B------:R-:W5:Y:S01]  /*31b0*/  LDG.E.128 R40, desc[UR20][R16.64+0x200] ;  /* 0x0002001410287981 */ /* 0x000f62000c1e1d00 */
[----:B0-----:R-:W-:-:S04]  /*31c0*/  IMAD.WIDE.U32 R18, R24, UR6, R2 ;  /* 0x0000000618127c25 */ /* 0x001fc8000f8e0002 */
[----:B------:R-:W-:Y:S02]  /*31d0*/  IMAD R19, R25, UR6, R19 ;  /* 0x0000000619137c24 */ /* 0x000fe4000f8e0213 */
[----:B---3--:R-:W-:-:S04]  /*31e0*/  IMAD.WIDE.U32 R18, R109, R26, R18 ;  /* 0x0000001a6d127225 */ /* 0x008fc800078e0012 */
[----:B------:R-:W-:Y:S01]  /*31f0*/  IMAD R19, R109, R27, R19 ;  /* 0x0000001b6d137224 */ /* 0x000fe200078e0213 */
[----:B----4-:R-:W-:-:S04]  /*3200*/  LEA R32, P0, R18, R32, 0x1 ;  /* 0x0000002012207211 */ /* 0x010fc800078008ff */
[----:B------:R-:W-:-:S03]  /*3210*/  LEA.HI.X R33, R18, R33, R19, 0x1, P0 ;  /* 0x0000002112217211 */ /* 0x000fc600000f0c13 */
[----:B------:R-:W-:Y:S01]  /*3220*/  IMAD.WIDE.U32 R32, R0, 0x10, R32 ;  /* 0x0000001000207825 */ /* 0x000fe200078e0020 */
[----:B--2---:R-:W-:Y:S04]  /*3230*/  STS.128 [R101], R36 ;  /* 0x0000002465007388 */ /* 0x004fe80000000c00 */
[----:B-----5:R-:W-:Y:S01]  /*3240*/  STS.128 [R101+0x200], R40 ;  /* 0x0002002865007388 */ /* 0x020fe20000000c00 */
[----:B------:R-:W-:-:S03]  /*3250*/  NOP ;  /* 0x0000000000007918 */ /* 0x000fc60000000000 */
[----:B------:R-:W0:Y:S04]  /*3260*/  LDS.128 R48, [R100] ;  /* 0x0000000064307984 */ /* 0x000e280000000c00 */
[----:B------:R-:W2:Y:S01]  /*3270*/  LDS.128 R16, [R100+0x10] ;  /* 0x0000100064107984 */ /* 0x000ea20000000c00 */
[----:B------:R-:W-:Y:S06]  /*3280*/  BAR.SYNC.DEFER_BLOCKING 0x0 ;  /* 0x0000000000007b1d */ /* 0x000fec0000010000 */
[----:B------:R-:W3:Y:S04]  /*3290*/  LDG.E.128 R24, desc[UR20][R32.64] ;  /* 0x0000001420187981 */ /* 0x000ee8000c1e1d00 */
[----:B------:R4:W5:Y:S01]  /*32a0*/  LDG.E.128 R28, desc[UR20][R32.64+0x200] ;  /* 0x00020014201c7981 */ /* 0x000962000c1e1d00 */
[----:B------:R-:W-:Y:S01]  /*32b0*/  HADD2.F32 R63, -RZ, R20.H0_H0 ;  /* 0x20000014ff3f7230 */ /* 0x000fe20000004100 */
[----:B-1----:R-:W-:Y:S01]  /*32c0*/  UISETP.NE.U32.AND UP0, UPT, UR16, URZ, UPT ;  /* 0x000000ff1000728c */ /* 0x002fe2000bf05070 */
        /* <DEDUP_REMOVED lines=9> */
[----:B------:R2:W0:Y:S01]  /*3360*/  MUFU.EX2 R48, R34 ;  /* 0x0000002200307308 */ /* 0x0004220000000800 */
[----:B----4-:R-:W-:-:S02]  /*3370*/  HADD2.F32 R32, -RZ, R51.H0_H0 ;  /* 0x20000033ff207230 */ /* 0x010fc40000004100 */
[----:B------:R-:W-:Y:S01]  /*3380*/  FMUL.FTZ R36, R46, -1.4426950216293334961 ;  /* 0xbfb8aa3b2e247820 */ /* 0x000fe20000410000 */
[----:B------:R-:W-:Y:S02]  /*3390*/  HADD2.F32 R45, -RZ, R49.H1_H1 ;  /* 0x30000031ff2d7230 */ /* 0x000fe40000004100 */
[----:B------:R-:W-:Y:S01]  /*33a0*/  FMUL.FTZ R39, R42, -1.4426950216293334961 ;  /* 0xbfb8aa3b2a277820 */ /* 0x000fe20000410000 */
[----:B------:R-:W-:Y:S02]  /*33b0*/  HADD2.F32 R33, -RZ, R51.H1_H1 ;  /* 0x30000033ff217230 */ /* 0x000fe40000004100 */
[----:B------:R-:W-:Y:S01]  /*33c0*/  FMUL.FTZ R40, R35, -1.4426950216293334961 ;  /* 0xbfb8aa3b23287820 */ /* 0x000fe20000410000 */
[----:B------:R-:W-:Y:S01]  /*33d0*/  FMUL.FTZ R41, R32, -1.4426950216293334961 ;  /* 0xbfb8aa3b20297820 */ /* 0x000fe20000410000 */
[----:B------:R1:W4:Y:S01]  /*33e0*/  MUFU.EX2 R52, R37 ;  /* 0x0000002500347308 */ /* 0x0003220000000800 */
[----:B--2---:R-:W-:Y:S02]  /*33f0*/  HADD2.F32 R34, -RZ, R16.H0_H0 ;  /* 0x20000010ff227230 */ /* 0x004fe40000004100 */
[----:B------:R-:W-:Y:S01]  /*3400*/  FMUL.FTZ R38, R45, -1.4426950216293334961 ;  /* 0xbfb8aa3b2d267820 */ /* 0x000fe20000410000 */
[----:B------:R-:W-:Y:S01]  /*3410*/  FMUL.FTZ R43, R33, -1.4426950216293334961 ;  /* 0xbfb8aa3b212b7820 */ /* 0x000fe20000410000 */
[----:B------:R2:W4:Y:S01]  /*3420*/  MUFU.EX2 R49, R36 ;  /* 0x0000002400317308 */ /* 0x0005220000000800 */
[----:B------:R-:W-:-:S02]  /*3430*/  HADD2.F32 R62, -RZ, R15.H1_H1 ;  /* 0x3000000fff3e7230 */ /* 0x000fc40000004100 */
[----:B0-----:R-:W-:Y:S01]  /*3440*/  FADD.FTZ R48, R48, 1 ;  /* 0x3f80000030307421 */ /* 0x001fe20000010000 */
[----:B------:R-:W-:Y:S01]  /*3450*/  HADD2.F32 R81, -RZ, R8.H0_H0 ;  /* 0x20000008ff517230 */ /* 0x000fe20000004100 */
[----:B------:R0:W0:Y:S01]  /*3460*/  MUFU.EX2 R53, R39 ;  /* 0x0000002700357308 */ /* 0x0000220000000800 */
[----:B-1----:R-:W-:Y:S02]  /*3470*/  HADD2.F32 R37, -RZ, R16.H1_H1 ;  /* 0x30000010ff257230 */ /* 0x002fe40000004100 */
[----:B------:R-:W-:Y:S01]  /*3480*/  FMUL.FTZ R16, R34, -1.4426950216293334961 ;  /* 0xbfb8aa3b22107820 */ /* 0x000fe20000410000 */
[----:B------:R-:W-:Y:S01]  /*3490*/  HADD2.F32 R80, -RZ, R8.H1_H1 ;  /* 0x30000008ff507230 */ /* 0x000fe20000004100 */
[----:B------:R1:W1:Y:S01]  /*34a0*/  MUFU.EX2 R51, R40 ;  /* 0x0000002800337308 */ /* 0x0002620000000800 */
[----:B--2---:R-:W-:Y:S02]  /*34b0*/  HADD2.F32 R36, -RZ, R17.H0_H0 ;  /* 0x20000011ff247230 */ /* 0x004fe40000004100 */
[----:B------:R-:W-:Y:S01]  /*34c0*/  FMUL.FTZ R57, R37, -1.4426950216293334961 ;  /* 0xbfb8aa3b25397820 */ /* 0x000fe20000410000 */
[----:B----4-:R-:W-:Y:S01]  /*34d0*/  FADD.FTZ R52, R52, 1 ;  /* 0x3f80000034347421 */ /* 0x010fe20000010000 */
[----:B------:R2:W4:Y:S01]  /*34e0*/  MUFU.EX2 R54, R41 ;  /* 0x0000002900367308 */ /* 0x0005220000000800 */
[----:B0-----:R-:W-:-:S02]  /*34f0*/  HADD2.F32 R39, -RZ, R18.H1_H1 ;  /* 0x30000012ff277230 */ /* 0x001fc40000004100 */
[----:B------:R-:W-:Y:S01]  /*3500*/  FADD.FTZ R49, R49, 1 ;  /* 0x3f80000031317421 */ /* 0x000fe20000010000 */
[----:B------:R0:W4:Y:S01]  /*3510*/  MUFU.EX2 R50, R38 ;  /* 0x0000002600327308 */ /* 0x0001220000000800 */
[----:B-1----:R-:W-:Y:S02]  /*3520*/  HADD2.F32 R40, -RZ, R18.H0_H0 ;  /* 0x20000012ff287230 */ /* 0x002fe40000004100 */
[----:B------:R-:W-:Y:S01]  /*3530*/  FADD.FTZ R53, R53, 1 ;  /* 0x3f80000035357421 */ /* 0x000fe20000010000 */
[----:B------:R1:W1:Y:S01]  /*3540*/  MUFU.EX2 R55, R43 ;  /* 0x0000002b00377308 */ /* 0x0002620000000800 */
[----:B--2---:R-:W-:Y:S02]  /*3550*/  HADD2.F32 R41, -RZ, R19.H0_H0 ;  /* 0x20000013ff297230 */ /* 0x004fe40000004100 */
[----:B------:R-:W-:Y:S01]  /*3560*/  FMUL.FTZ R18, R40, -1.4426950216293334961 ;  /* 0xbfb8aa3b28127820 */ /* 0x000fe20000410000 */
[----:B------:R-:W-:Y:S01]  /*3570*/  FADD.FTZ R51, R51, 1 ;  /* 0x3f80000033337421 */ /* 0x000fe20000010000 */
[----:B------:R2:W2:Y:S01]  /*3580*/  MUFU.EX2 R56, R16 ;  /* 0x0000001000387308 */ /* 0x0004a20000000800 */
[----:B0-----:R-:W-:-:S02]  /*3590*/  HADD2.F32 R38, -RZ, R17.H1_H1 ;  /* 0x30000011ff267230 */ /* 0x001fc40000004100 */
[----:B------:R-:W-:Y:S01]  /*35a0*/  FMUL.FTZ R17, R36, -1.4426950216293334961 ;  /* 0xbfb8aa3b24117820 */ /* 0x000fe20000410000 */
[----:B----4-:R-:W-:Y:S01]  /*35b0*/  FADD.FTZ R54, R54, 1 ;  /* 0x3f80000036367421 */ /* 0x010fe20000010000 */
[----:B------:R-:W0:Y:S01]  /*35c0*/  MUFU.EX2 R76, R18 ;  /* 0x00000012004c7308 */ /* 0x000e220000000800 */
[----:B-1----:R-:W-:Y:S02]  /*35d0*/  HADD2.F32 R43, -RZ, R19.H1_H1 ;  /* 0x30000013ff2b7230 */ /* 0x002fe40000004100 */
[----:B------:R-:W-:Y:S01]  /*35e0*/  FMUL.FTZ R19, R41, -1.4426950216293334961 ;  /* 0xbfb8aa3b29137820 */ /* 0x000fe20000410000 */
[----:B------:R-:W-:Y:S01]  /*35f0*/  FADD.FTZ R50, R50, 1 ;  /* 0x3f80000032327421 */ /* 0x000fe20000010000 */
[----:B------:R-:W1:Y:S01]  /*3600*/  MUFU.EX2 R58, R17 ;  /* 0x00000011003a7308 */ /* 0x000e620000000800 */
[----:B--2---:R-:W-:Y:S01]  /*3610*/  FMUL.FTZ R16, R39, -1.4426950216293334961 ;  /* 0xbfb8aa3b27107820 */ /* 0x004fe20000410000 */
[----:B------:R-:W-:Y:S01]  /*3620*/  FMUL.FTZ R59, R38, -1.4426950216293334961 ;  /* 0xbfb8aa3b263b7820 */ /* 0x000fe20000410000 */
[----:B------:R-:W-:Y:S01]  /*3630*/  FMUL.FTZ R60, R43, -1.4426950216293334961 ;  /* 0xbfb8aa3b2b3c7820 */ /* 0x000fe20000410000 */
[----:B------:R-:W2:Y:S01]  /*3640*/  MUFU.EX2 R78, R19 ;  /* 0x00000013004e7308 */ /* 0x000ea20000000800 */
[----:B------:R-:W-:Y:S01]  /*3650*/  FADD.FTZ R55, R55, 1 ;  /* 0x3f80000037377421 */ /* 0x000fe20000010000 */
[----:B------:R-:W-:-:S02]  /*3660*/  FADD.FTZ R56, R56, 1 ;  /* 0x3f80000038387421 */ /* 0x000fc40000010000 */
[----:B------:R-:W4:Y:S01]  /*3670*/  MUFU.EX2 R77, R16 ;  /* 0x00000010004d7308 */ /* 0x000f220000000800 */
[----:B0-----:R-:W-:-:S03]  /*3680*/  FADD.FTZ R76, R76, 1 ;  /* 0x3f8000004c4c7421 */ /* 0x001fc60000010000 */
[----:B------:R0:W-:Y:S01]  /*3690*/  MUFU.RCP R66, R48 ;  /* 0x0000003000427308 */ /* 0x0001e20000001000 */
[----:B-1----:R-:W-:Y:S01]  /*36a0*/  FADD.FTZ R58, R58, 1 ;  /* 0x3f8000003a3a7421 */ /* 0x002fe20000010000 */
[----:B--2---:R-:W-:-:S06]  /*36b0*/  FADD.FTZ R78, R78, 1 ;  /* 0x3f8000004e4e7421 */ /* 0x004fcc0000010000 */
[----:B------:R1:W-:Y:S01]  /*36c0*/  MUFU.RCP R69, R49 ;  /* 0x0000003100457308 */ /* 0x0003e20000001000 */
[----:B0-----:R-:W-:Y:S02]  /*36d0*/  HADD2.F32 R48, -RZ, R20.H1_H1 ;  /* 0x30000014ff307230 */ /* 0x001fe40000004100 */
[----:B----4-:R-:W-:-:S05]  /*36e0*/  FADD.FTZ R77, R77, 1 ;  /* 0x3f8000004d4d7421 */ /* 0x010fca0000010000 */
[----:B------:R-:W0:Y:S01]  /*36f0*/  MUFU.EX2 R57, R57 ;  /* 0x0000003900397308 */ /* 0x000e220000000800 */
[----:B-1----:R-:W-:-:S03]  /*3700*/  HADD2.F32 R49, -RZ, R21.H0_H0 ;  /* 0x20000015ff317230 */ /* 0x002fc60000004100 */
[----:B------:R-:W-:Y:S08]  /*3710*/  MUFU.RCP R73, R52 ;  /* 0x0000003400497308 */ /* 0x000ff00000001000 */
[----:B------:R-:W1:Y:S01]  /*3720*/  MUFU.RCP R110, R50 ;  /* 0x00000032006e7308 */ /* 0x000e620000001000 */
[----:B0-----:R-:W-:-:S07]  /*3730*/  FADD.FTZ R57, R57, 1 ;  /* 0x3f80000039397421 */ /* 0x001fce0000010000 */
[----:B------:R-:W0:Y:S04]  /*3740*/  MUFU.EX2 R59, R59 ;  /* 0x0000003b003b7308 */ /* 0x000e280000000800 */
[----:B------:R-:W2:Y:S01]  /*3750*/  MUFU.RCP R111, R53 ;  /* 0x00000035006f7308 */ /* 0x000ea20000001000 */
[----:B-1----:R-:W-:-:S07]  /*3760*/  FADD.FTZ R20, -R110, 1 ;  /* 0x3f8000006e147421 */ /* 0x002fce0000010100 */
[----:B------:R2:W-:Y:S01]  /*3770*/  MUFU.RCP R114, R51 ;  /* 0x0000003300727308 */ /* 0x0005e20000001000 */
[----:B0-----:R-:W-:Y:S01]  /*3780*/  FADD.FTZ R59, R59, 1 ;  /* 0x3f8000003b3b7421 */ /* 0x001fe20000010000 */
[C---:B------:R-:W-:Y:S01]  /*3790*/  FFMA.FTZ R20, R45.reuse, R20, 1 ;  /* 0x3f8000002d147423 */ /* 0x040fe20000010014 */
[----:B------:R-:W-:-:S05]  /*37a0*/  FMUL.FTZ R45, R45, R110 ;  /* 0x0000006e2d2d7220 */ /* 0x000fca0000410000 */
[----:B------:R-:W-:Y:S01]  /*37b0*/  MUFU.RCP R116, R57 ;  /* 0x0000003900747308 */ /* 0x000fe20000001000 */
[----:B--2---:R-:W-:-:S04]  /*37c0*/  FADD.FTZ R51, -R111, 1 ;  /* 0x3f8000006f337421 */ /* 0x004fc80000010100 */
[C---:B------:R-:W-:Y:S01]  /*37d0*/  FFMA.FTZ R51, R42.reuse, R51, 1 ;  /* 0x3f8000002a337423 */ /* 0x040fe20000010033 */
[----:B------:R-:W-:Y:S02]  /*37e0*/  FMUL.FTZ R42, R42, R111 ;  /* 0x0000006f2a2a7220 */ /* 0x000fe40000410000 */
[----:B------:R0:W1:Y:S04]  /*37f0*/  MUFU.EX2 R79, R60 ;  /* 0x0000003c004f7308 */ /* 0x0000680000000800 */
[----:B------:R-:W-:Y:S01]  /*3800*/  MUFU.RCP R75, R54 ;  /* 0x00000036004b7308 */ /* 0x000fe20000001000 */
[----:B0-----:R-:W-:-:S07]  /*3810*/  HADD2.F32 R60, -RZ, R21.H1_H1 ;  /* 0x30000015ff3c7230 */ /* 0x001fce0000004100 */
[----:B------:R-:W0:Y:S01]  /*3820*/  MUFU.RCP R112, R55 ;  /* 0x0000003700707308 */ /* 0x000e220000001000 */
[----:B-1----:R-:W-:-:S07]  /*3830*/  FADD.FTZ R79, R79, 1 ;  /* 0x3f8000004f4f7421 */ /* 0x002fce0000010000 */
[----:B------:R-:W-:Y:S08]  /*3840*/  MUFU.RCP R115, R58 ;  /* 0x0000003a00737308 */ /* 0x000ff00000001000 */
[----:B------:R-:W-:Y:S01]  /*3850*/  MUFU.RCP R113, R56 ;  /* 0x0000003800717308 */ /* 0x000fe20000001000 */
[----:B0-----:R-:W-:-:S04]  /*3860*/  FADD.FTZ R54, -R112, 1 ;  /* 0x3f80000070367421 */ /* 0x001fc80000010100 */
[C---:B------:R-:W-:Y:S01]  /*3870*/  FFMA.FTZ R54, R33.reuse, R54, 1 ;  /* 0x3f80000021367423 */ /* 0x040fe20000010036 */
[----:B------:R-:W-:Y:S02]  /*3880*/  FMUL.FTZ R33, R33, R112 ;  /* 0x0000007021217220 */ /* 0x000fe40000410000 */
[----:B------:R-:W-:Y:S08]  /*3890*/  MUFU.RCP R121, R59 ;  /* 0x0000003b00797308 */ /* 0x000ff00000001000 */
[----:B------:R-:W-:Y:S08]  /*38a0*/  MUFU.RCP R124, R77 ;  /* 0x0000004d007c7308 */ /* 0x000ff00000001000 */
[----:B------:R-:W-:Y:S08]  /*38b0*/  MUFU.RCP R123, R76 ;  /* 0x0000004c007b7308 */ /* 0x000ff00000001000 */
[----:B------:R0:W1:Y:S08]  /*38c0*/  MUFU.RCP R128, R79 ;  /* 0x0000004f00807308 */ /* 0x0000700000001000 */
[----:B------:R2:W4:Y:S01]  /*38d0*/  MUFU.RCP R126, R78 ;  /* 0x0000004e007e7308 */ /* 0x0005220000001000 */
[----:B0-----:R-:W-:-:S02]  /*38e0*/  HADD2.F32 R79, -RZ, R9.H0_H0 ;  /* 0x20000009ff4f7230 */ /* 0x001fc40000004100 */
[----:B--2---:R-:W-:Y:S02]  /*38f0*/  HADD2.F32 R78, -RZ, R9.H1_H1 ;  /* 0x30000009ff4e7230 */ /* 0x004fe40000004100 */
[----:B-1----:R-:W-:-:S04]  /*3900*/  FADD.FTZ R58, -R128, 1 ;  /* 0x3f800000803a7421 */ /* 0x002fc80000010100 */
[C---:B------:R-:W-:Y:S01]  /*3910*/  FFMA.FTZ R76, R43.reuse, R58, 1 ;  /* 0x3f8000002b4c7423 */ /* 0x040fe2000001003a */
[----:B------:R-:W-:Y:S01]  /*3920*/  FMUL.FTZ R43, R43, R128 ;  /* 0x000000802b2b7220 */ /* 0x000fe20000410000 */
[----:B---3--:R0:W-:Y:S04]  /*3930*/  STS.128 [R101], R24 ;  /* 0x0000001865007388 */ /* 0x0081e80000000c00 */
[----:B-----5:R1:W-:Y:S01]  /*3940*/  STS.128 [R101+0x200], R28 ;  /* 0x0002001c65007388 */ /* 0x0203e20000000c00 */
[----:B------:R-:W-:-:S03]  /*3950*/  NOP ;  /* 0x0000000000007918 */ /* 0x000fc60000000000 */
[----:B------:R-:W2:Y:S01]  /*3960*/  LDS.128 R16, [R100] ;  /* 0x0000000064107984 */ /* 0x000ea20000000c00 */
[----:B0-----:R-:W-:Y:S02]  /*3970*/  HADD2.F32 R25, -RZ, R22.H0_H0 ;  /* 0x20000016ff197230 */ /* 0x001fe40000004100 */
[--C-:B------:R-:W-:Y:S02]  /*3980*/  HADD2.F32 R26, -RZ, R23.reuse.H0_H0 ;  /* 0x20000017ff1a7230 */ /* 0x100fe40000004100 */
[----:B-1----:R-:W-:Y:S02]  /*3990*/  HADD2.F32 R29, -RZ, R23.H1_H1 ;  /* 0x30000017ff1d7230 */ /* 0x002fe40000004100 */
[--C-:B------:R-:W-:Y:S02]  /*39a0*/  HADD2.F32 R27, -RZ, R12.reuse.H0_H0 ;  /* 0x2000000cff1b7230 */ /* 0x100fe40000004100 */
[----:B------:R-:W-:Y:S02]  /*39b0*/  HADD2.F32 R28, -RZ, R12.H1_H1 ;  /* 0x3000000cff1c7230 */ /* 0x000fe40000004100 */
[----:B------:R-:W-:Y:S01]  /*39c0*/  FADD.FTZ R12, -R66, 1 ;  /* 0x3f800000420c7421 */ /* 0x000fe20000010100 */
[----:B------:R-:W-:-:S02]  /*39d0*/  HADD2.F32 R23, -RZ, R13.H0_H0 ;  /* 0x2000000dff177230 */ /* 0x000fc40000004100 */
[----:B------:R-:W-:Y:S02]  /*39e0*/  HADD2.F32 R30, -RZ, R13.H1_H1 ;  /* 0x3000000dff1e7230 */ /* 0x000fe40000004100 */
[--C-:B------:R-:W-:Y:S02]  /*39f0*/  HADD2.F32 R22, -RZ, R14.reuse.H0_H0 ;  /* 0x2000000eff167230 */ /* 0x100fe40000004100 */
[----:B------:R-:W-:Y:S02]  /*3a00*/  HADD2.F32 R24, -RZ, R14.H1_H1 ;  /* 0x3000000eff187230 */ /* 0x000fe40000004100 */
[----:B------:R-:W-:Y:S02]  /*3a10*/  HADD2.F32 R31, -RZ, R15.H0_H0 ;  /* 0x2000000fff1f7230 */ /* 0x000fe40000004100 */
[----:B------:R-:W-:Y:S01]  /*3a20*/  FADD.FTZ R15, -R69, 1 ;  /* 0x3f800000450f7421 */ /* 0x000fe20000010100 */
[--C-:B--2---:R-:W-:Y:S02]  /*3a30*/  HADD2.F32 R64, -RZ, R16.reuse.H0_H0 ;  /* 0x20000010ff407230 */ /* 0x104fe40000004100 */
[----:B------:R-:W-:-:S02]  /*3a40*/  HADD2.F32 R65, -RZ, R16.H1_H1 ;  /* 0x30000010ff417230 */ /* 0x000fc40000004100 */
[--C-:B------:R-:W-:Y:S02]  /*3a50*/  HADD2.F32 R68, -RZ, R17.reuse.H0_H0 ;  /* 0x20000011ff447230 */ /* 0x100fe40000004100 */
[----:B------:R-:W-:Y:S01]  /*3a60*/  FMUL.FTZ R13, R63, R64 ;  /* 0x000000403f0d7220 */ /* 0x000fe20000410000 */
[----:B------:R-:W-:Y:S02]  /*3a70*/  HADD2.F32 R67, -RZ, R17.H1_H1 ;  /* 0x30000011ff437230 */ /* 0x000fe40000004100 */
[----:B------:R-:W-:Y:S01]  /*3a80*/  FMUL.FTZ R14, R48, R65 ;  /* 0x00000041300e7220 */ /* 0x000fe20000410000 */
[--C-:B------:R-:W-:Y:S02]  /*3a90*/  HADD2.F32 R70, -RZ, R18.reuse.H0_H0 ;  /* 0x20000012ff467230 */ /* 0x100fe40000004100 */
[----:B------:R-:W-:Y:S01]  /*3aa0*/  FFMA.FTZ R17, R47, R12, 1 ;  /* 0x3f8000002f117423 */ /* 0x000fe2000001000c */
[----:B------:R-:W-:Y:S02]  /*3ab0*/  HADD2.F32 R72, -RZ, R18.H1_H1 ;  /* 0x30000012ff487230 */ /* 0x000fe40000004100 */
[----:B------:R-:W-:Y:S01]  /*3ac0*/  FMUL.FTZ R16, R66, R13 ;  /* 0x0000000d42107220 */ /* 0x000fe20000410000 */
[----:B------:R-:W-:-:S02]  /*3ad0*/  HADD2.F32 R71, -RZ, R19.H0_H0 ;  /* 0x20000013ff477230 */ /* 0x000fc40000004100 */
        /* <DEDUP_REMOVED lines=51> */
[----:B------:R-:W-:Y:S02]  /*3e10*/  HADD2.F32 R125, -RZ, R14.H1_H1 ;  /* 0x3000000eff7d7230 */ /* 0x000fe40000004100 */
[----:B------:R-:W-:Y:S01]  /*3e20*/  FFMA.FTZ R14, R37, R12, 1 ;  /* 0x3f800000250e7423 */ /* 0x000fe2000001000c */
[----:B------:R-:W-:-:S02]  /*3e30*/  HADD2.F32 R127, -RZ, R15.H0_H0 ;  /* 0x2000000fff7f7230 */ /* 0x000fc40000004100 */
[----:B------:R-:W-:Y:S01]  /*3e40*/  FMUL.FTZ R12, R27, R117 ;  /* 0x000000751b0c7220 */ /* 0x000fe20000410000 */
[----:B------:R-:W-:Y:S02]  /*3e50*/  HADD2.F32 R129, -RZ, R15.H1_H1 ;  /* 0x3000000fff817230 */ /* 0x000fe40000004100 */
[----:B------:R-:W-:Y:S01]  /*3e60*/  FADD.FTZ R15, -R115, 1 ;  /* 0x3f800000730f7421 */ /* 0x000fe20000010100 */
[----:B------:R-:W-:Y:S02]  /*3e70*/  HADD2.F32 R120, -RZ, R13.H1_H1 ;  /* 0x3000000dff787230 */ /* 0x000fe40000004100 */
        /* <DEDUP_REMOVED lines=17> */
[----:B------:R-:W-:Y:S01]  /*3f90*/  FMUL.FTZ R52, R52, R55 ;  /* 0x0000003734347220 */ /* 0x000fe20000410000 */
[----:B------:R-:W-:Y:S01]  /*3fa0*/  FMUL.FTZ R57, R56, R57 ;  /* 0x0000003938397220 */ /* 0x000fe20000410000 */
[----:B----4-:R-:W-:Y:S01]  /*3fb0*/  FADD.FTZ R56, -R126, 1 ;  /* 0x3f8000007e387421 */ /* 0x010fe20000010100 */
[----:B------:R-:W-:Y:S01]  /*3fc0*/  FMUL.FTZ R55, R31, R127 ;  /* 0x0000007f1f377220 */ /* 0x000fe20000410000 */
[----:B------:R-:W-:Y:S01]  /*3fd0*/  FFMA.FTZ R13, R40, R13, 1 ;  /* 0x3f800000280d7423 */ /* 0x000fe2000001000d */
        /* <DEDUP_REMOVED lines=13> */
[----:B------:R-:W-:Y:S01]  /*40b0*/  HADD2.F32 R53, -RZ, R6.H0_H0 ;  /* 0x20000006ff357230 */ /* 0x000fe20000004100 */
[----:B------:R-:W-:Y:S01]  /*40c0*/  F2FP.F16.F32.PACK_AB R15, R54, R51 ;  /* 0x00000033360f723e */ /* 0x000fe200000000ff */
[--C-:B------:R-:W-:Y:S01]  /*40d0*/  HADD2.F32 R54, -RZ, R5.reuse.H1_H1 ;  /* 0x30000005ff367230 */ /* 0x100fe20000004100 */
[----:B------:R-:W-:Y:S01]  /*40e0*/  F2FP.F16.F32.PACK_AB R17, R57, R52 ;  /* 0x000000343911723e */ /* 0x000fe200000000ff */
[--C-:B------:R-:W-:Y:S01]  /*40f0*/  HADD2.F32 R57, -RZ, R4.reuse.H0_H0 ;  /* 0x20000004ff397230 */ /* 0x100fe20000004100 */
[----:B------:R-:W-:Y:S01]  /*4100*/  F2FP.F16.F32.PACK_AB R18, R56, R55 ;  /* 0x000000373812723e */ /* 0x000fe200000000ff */
[----:B------:R-:W-:Y:S01]  /*4110*/  HADD2.F32 R56, -RZ, R4.H1_H1 ;  /* 0x30000004ff387230 */ /* 0x000fe20000004100 */
[----:B------:R-:W-:Y:S01]  /*4120*/  F2FP.F16.F32.PACK_AB R14, R21, R50 ;  /* 0x00000032150e723e */ /* 0x000fe200000000ff */
[----:B------:R-:W-:Y:S01]  /*4130*/  BAR.SYNC.DEFER_BLOCKING 0x0 ;  /* 0x0000000000007b1d */ /* 0x000fe20000010000 */
[----:B------:R-:W-:Y:S01]  /*4140*/  HADD2.F32 R55, -RZ, R5.H0_H0 ;  /* 0x20000005ff377230 */ /* 0x000fe20000004100 */
[----:B------:R-:W-:Y:S01]  /*4150*/  F2FP.F16.F32.PACK_AB R19, R77, R58 ;  /* 0x0000003a4d13723e */ /* 0x000fe200000000ff */
[----:B------:R-:W-:-:S04]  /*4160*/  IMAD.WIDE.U32 R4, R130, UR6, R2 ;  /* 0x0000000682047c25 */ /* 0x000fc8000f8e0002 */
[----:B------:R-:W-:Y:S01]  /*4170*/  FMUL.FTZ R34, R34, R113 ;  /* 0x0000007122227220 */ /* 0x000fe20000410000 */
[----:B------:R-:W-:Y:S01]  /*4180*/  FMUL.FTZ R37, R37, R116 ;  /* 0x0000007425257220 */ /* 0x000fe20000410000 */
[----:B------:R-:W0:Y:S01]  /*4190*/  LDC.64 R20, c[0x0][0x558] ;  /* 0x00015600ff147b82 */ /* 0x000e220000000a00 */
[----:B------:R-:W-:Y:S02]  /*41a0*/  IMAD R5, R131, UR6, R5 ;  /* 0x0000000683057c24 */ /* 0x000fe4000f8e0205 */
[----:B------:R-:W-:Y:S01]  /*41b0*/  FMUL.FTZ R36, R36, R115 ;  /* 0x0000007324247220 */ /* 0x000fe20000410000 */
[----:B------:R-:W-:Y:S02]  /*41c0*/  HADD2.F32 R52, -RZ, R6.H1_H1 ;  /* 0x30000006ff347230 */ /* 0x000fe40000004100 */
[----:B------:R-:W-:Y:S01]  /*41d0*/  FMUL.FTZ R121, R38, R121 ;  /* 0x0000007926797220 */ /* 0x000fe20000410000 */
[--C-:B------:R-:W-:Y:S02]  /*41e0*/  HADD2.F32 R51, -RZ, R7.reuse.H0_H0 ;  /* 0x20000007ff337230 */ /* 0x100fe40000004100 */
[----:B------:R-:W-:Y:S01]  /*41f0*/  FMUL.FTZ R123, R40, R123 ;  /* 0x0000007b287b7220 */ /* 0x000fe20000410000 */
[----:B------:R-:W-:-:S02]  /*4200*/  HADD2.F32 R50, -RZ, R7.H1_H1 ;  /* 0x30000007ff327230 */ /* 0x000fc40000004100 */
[----:B------:R-:W-:Y:S01]  /*4210*/  FMUL.FTZ R39, R39, R124 ;  /* 0x0000007c27277220 */ /* 0x000fe20000410000 */
[----:B------:R-:W-:-:S04]  /*4220*/  IMAD.WIDE.U32 R8, R109, UR14, R4 ;  /* 0x0000000e6d087c25 */ /* 0x000fc8000f8e0004 */
[----:B------:R-:W-:Y:S01]  /*4230*/  FMUL.FTZ R126, R41, R126 ;  /* 0x0000007e297e7220 */ /* 0x000fe20000410000 */
[----:B------:R-:W-:Y:S01]  /*4240*/  FMUL.FTZ R112, R27, R34 ;  /* 0x000000221b707220 */ /* 0x000fe20000410000 */
[----:B------:R-:W-:Y:S01]  /*4250*/  FMUL.FTZ R111, R28, R37 ;  /* 0x000000251c6f7220 */ /* 0x000fe20000410000 */
[----:B------:R-:W-:Y:S02]  /*4260*/  IMAD R9, R109, UR15, R9 ;  /* 0x0000000f6d097c24 */ /* 0x000fe4000f8e0209 */
[----:B------:R-:W-:Y:S01]  /*4270*/  FMUL.FTZ R114, R23, R36 ;  /* 0x0000002417727220 */ /* 0x000fe20000410000 */
[--C-:B------:R-:W-:Y:S02]  /*4280*/  HADD2.F32 R59, -RZ, R11.reuse.H0_H0 ;  /* 0x2000000bff3b7230 */ /* 0x100fe40000004100 */
[----:B------:R-:W-:Y:S01]  /*4290*/  FMUL.FTZ R113, R30, R121 ;  /* 0x000000791e717220 */ /* 0x000fe20000410000 */
[----:B------:R-:W-:Y:S01]  /*42a0*/  HADD2.F32 R58, -RZ, R11.H1_H1 ;  /* 0x3000000bff3a7230 */ /* 0x000fe20000004100 */
[----:B------:R-:W-:Y:S01]  /*42b0*/  STS.128 [R100], R12 ;  /* 0x0000000c64007388 */ /* 0x000fe20000000c00 */
[----:B------:R-:W-:Y:S01]  /*42c0*/  FFMA.FTZ R11, R69, R80, R108 ;  /* 0x00000050450b7223 */ /* 0x000fe2000001006c */
[----:B------:R-:W-:-:S02]  /*42d0*/  HADD2.F32 R77, -RZ, R10.H0_H0 ;  /* 0x2000000aff4d7230 */ /* 0x000fc40000004100 */
[----:B------:R-:W-:Y:S01]  /*42e0*/  FMUL.FTZ R116, R22, R123 ;  /* 0x0000007b16747220 */ /* 0x000fe20000410000 */
[----:B------:R-:W-:Y:S01]  /*42f0*/  STS.128 [R100+0x10], R16 ;  /* 0x0000101064007388 */ /* 0x000fe20000000c00 */
[----:B------:R-:W-:-:S03]  /*4300*/  NOP ;  /* 0x0000000000007918 */ /* 0x000fc60000000000 */
[----:B------:R-:W1:Y:S01]  /*4310*/  LDS.128 R12, [R101] ;  /* 0x00000000650c7984 */ /* 0x000e620000000c00 */
[----:B0-----:R-:W-:Y:S01]  /*4320*/  LEA R20, P0, R8, R20, 0x1 ;  /* 0x0000001408147211 */ /* 0x001fe200078008ff */
[----:B------:R-:W-:Y:S02]  /*4330*/  HADD2.F32 R76, -RZ, R10.H1_H1 ;  /* 0x3000000aff4c7230 */ /* 0x000fe40000004100 */
[----:B------:R-:W-:Y:S01]  /*4340*/  FFMA.FTZ R10, R66, R79, R11 ;  /* 0x0000004f420a7223 */ /* 0x000fe2000001000b */
[----:B------:R-:W0:Y:S01]  /*4350*/  LDS.128 R4, [R101+0x200] ;  /* 0x0002000065047984 */ /* 0x000e220000000c00 */
[----:B------:R-:W-:Y:S01]  /*4360*/  LEA.HI.X R21, R8, R21, R9, 0x1, P0 ;  /* 0x0000001508157211 */ /* 0x000fe200000f0c09 */
[----:B------:R-:W-:Y:S01]  /*4370*/  FMUL.FTZ R115, R24, R39 ;  /* 0x0000002718737220 */ /* 0x000fe20000410000 */
[----:B------:R-:W-:Y:S01]  /*4380*/  FMUL.FTZ R124, R31, R126 ;  /* 0x0000007e1f7c7220 */ /* 0x000fe20000410000 */
[----:B------:R-:W-:Y:S01]  /*4390*/  FMUL.FTZ R131, R62, R43 ;  /* 0x0000002b3e837220 */ /* 0x000fe20000410000 */
[----:B------:R-:W-:-:S04]  /*43a0*/  IMAD.WIDE.U32 R8, R0, 0x10, R20 ;  /* 0x0000001000087825 */ /* 0x000fc800078e0014 */
[----:B------:R-:W-:Y:S01]  /*43b0*/  FFMA.FTZ R21, R73, R78, R10 ;  /* 0x0000004e49157223 */ /* 0x000fe2000001000a */
[----:B-1----:R1:W-:Y:S04]  /*43c0*/  STG.E.128 desc[UR20][R8.64], R12 ;  /* 0x0000000c08007986 */ /* 0x0023e8000c101d14 */
        /* <DEDUP_REMOVED lines=43> */
.L_x_11390:
        /* <DEDUP_REMOVED lines=69> */
.L_x_11490:
        /* <DEDUP_REMOVED lines=18> */
[----:B-1----:R-:W5:Y:S04]  /*4bf0*/  LDG.E.128 R68, desc[UR20][R114.64+0x400] ;  /* 0x0004001472447981 */ /* 0x002f68000c1e1d00 */
        /* <DEDUP_REMOVED lines=43> */
[----:B------:R-:W-:Y:S01]  /*4eb0*/  FMUL.FTZ R3, R95, UR40 ;  /* 0x000000285f037c20 */ /* 0x000fe20008410000 */
[C---:B--2---:R-:W-:Y:S01]  /*4ec0*/  FMUL.FTZ R72, R130.reuse, R90 ;  /* 0x0000005a82487220 */ /* 0x044fe20000410000 */
[C---:B------:R-:W-:Y:S01]  /*4ed0*/  FMUL.FTZ R68, R130.reuse, R92 ;  /* 0x0000005c82447220 */ /* 0x040fe20000410000 */
[----:B------:R-:W-:Y:S01]  /*4ee0*/  FMUL.FTZ R66, R130, R95 ;  /* 0x0000005f82427220 */ /* 0x000fe20000410000 */
[----:B------:R-:W-:Y:S01]  /*4ef0*/  FMUL.RZ R61, R3, 0.15915493667125701904 ;  /* 0x3e22f983033d7820 */ /* 0x000fe2000040c000 */
[----:B------:R-:W-:Y:S01]  /*4f00*/  FMUL.FTZ R3, R92, UR40 ;  /* 0x000000285c037c20 */ /* 0x000fe20008410000 */
[----:B------:R-:W-:Y:S01]  /*4f10*/  MUFU.SIN R65, R60 ;  /* 0x0000003c00417308 */ /* 0x000fe20000000400 */
[C---:B------:R-:W-:Y:S01]  /*4f20*/  FMUL.FTZ R70, R130.reuse, R93 ;  /* 0x0000005d82467220 */ /* 0x040fe20000410000 */
[C---:B------:R-:W-:Y:S01]  /*4f30*/  FMUL.FTZ R74, R130.reuse, R88 ;  /* 0x00000058824a7220 */ /* 0x040fe20000410000 */
        /* <DEDUP_REMOVED lines=69> */
[C---:B------:R-:W-:Y:S01]  /*5390*/  FMUL.FTZ R72, R130.reuse, R85 ;  /* 0x0000005582487220 */ /* 0x040fe20000410000 */
[----:B------:R0:W5:Y:S01]  /*53a0*/  MUFU.COS R127, R64 ;  /* 0x00000040007f7308 */ /* 0x0001620000000000 */
[C---:B------:R-:W-:Y:S01]  /*53b0*/  FMUL.FTZ R111, R130.reuse, R86 ;  /* 0x00000056826f7220 */ /* 0x040fe20000410000 */
[C---:B------:R-:W-:Y:S01]  /*53c0*/  FMUL.FTZ R73, R130.reuse, R82 ;  /* 0x0000005282497220 */ /* 0x040fe20000410000 */
        /* <DEDUP_REMOVED lines=15> */
[C---:B------:R-:W-:Y:S01]  /*54c0*/  FMUL.FTZ R68, R130.reuse, R87 ;  /* 0x0000005782447220 */ /* 0x040fe20000410000 */
[----:B------:R-:W-:Y:S01]  /*54d0*/  FMUL.FTZ R69, R130, R84 ;  /* 0x0000005482457220 */ /* 0x000fe20000410000 */
[C---:B0-----:R-:W-:Y:S01]  /*54e0*/  FMUL.FTZ R149, R66.reuse, R149 ;  /* 0x0000009542957220 */ /* 0x041fe20000410000 */
[----:B------:R-:W5:Y:S01]  /*54f0*/  MUFU.EX2 R72, R72 ;  /* 0x0000004800487308 */ /* 0x000f620000000800 */
[----:B------:R-:W-:Y:S01]  /*5500*/  FMUL.FTZ R148, R66, R67 ;  /* 0x0000004342947220 */ /* 0x000fe20000410000 */
[C---:B---3--:R-:W-:Y:S01]  /*5510*/  FMUL.FTZ R151, R64.reuse, R151 ;  /* 0x0000009740977220 */ /* 0x048fe20000410000 */
[----:B------:R-:W-:Y:S01]  /*5520*/  FMUL.FTZ R150, R64, R65 ;  /* 0x0000004140967220 */ /* 0x000fe20000410000 */
[----:B------:R-:W0:Y:S01]  /*5530*/  MUFU.EX2 R111, R111 ;  /* 0x0000006f006f7308 */ /* 0x000e220000000800 */
[----:B------:R-:W-:Y:S01]  /*5540*/  FMUL.FTZ R64, R130, R89 ;  /* 0x0000005982407220 */ /* 0x000fe20000410000 */
        /* <DEDUP_REMOVED lines=107> */
.L_x_11393:
[----:B------:R-:W-:-:S06]  /*5c00*/  LEA R120, R110, UR13, 0x3 ;  /* 0x0000000d6e787c11 */ /* 0x000fcc000f8e18ff */
[----:B------:R-:W0:Y:S02]  /*5c10*/  LDS.64 R120, [R120+0x49e8] ;  /* 0x0049e80078787984 */ /* 0x000e240000000a00 */
.L_x_11394:
[----:B------:R-:W-:Y:S05]  /*5c20*/  BSYNC.RECONVERGENT B0 ;  /* 0x0000000000007941 */ /* 0x000fea0003800200 */
.L_x_11392:
[----:B------:R-:W3:Y:S01]  /*5c30*/  @P1 LDC R60, c[0x0][0x38c] ;  /* 0x0000e300ff3c1b82 */ /* 0x000ee20000000800 */
[----:B-1----:R-:W-:Y:S01]  /*5c40*/  @P1 IADD3 R3, PT, PT, R105, -0x2, RZ ;  /* 0xfffffffe69031810 */ /* 0x002fe20007ffe0ff */
[-C--:B------:R-:W-:Y:S01]  /*5c50*/  FMUL.FTZ R62, R111, R96.reuse ;  /* 0x000000606f3e7220 */ /* 0x080fe20000410000 */
        /* <DEDUP_REMOVED lines=10> */
[----:B------:R-:W-:Y:S01]  /*5d00*/  FFMA.FTZ R69, R154, R3, -R69 ;  /* 0x000000039a457223 */ /* 0x000fe20000010845 */
[----:B------:R-:W-:Y:S01]  /*5d10*/  FMUL.FTZ R3, R116, R97 ;  /* 0x0000006174037220 */ /* 0x000fe20000410000 */
        /* <DEDUP_REMOVED lines=8> */
[-C--:B------:R-:W-:Y:S01]  /*5da0*/  FMUL.FTZ R225, R158, R93.reuse ;  /* 0x0000005d9ee17220 */ /* 0x080fe20000410000 */
[----:B------:R-:W-:Y:S01]  /*5db0*/  FMUL.FTZ R223, R156, R93 ;  /* 0x0000005d9cdf7220 */ /* 0x000fe20000410000 */
[C---:B------:R-:W-:Y:S01]  /*5dc0*/  FMUL.FTZ R68, R150.reuse, R62 ;  /* 0x0000003e96447220 */ /* 0x040fe20000410000 */
[-C--:B-1----:R-:W-:Y:S01]  /*5dd0*/  FMUL.FTZ R60, R150, R3.reuse ;  /* 0x00000003963c7220 */ /* 0x082fe20000410000 */
[----:B------:R-:W-:Y:S01]  /*5de0*/  FMUL.FTZ R61, R115, R94 ;  /* 0x0000005e733d7220 */ /* 0x000fe20000410000 */
[----:B------:R-:W-:Y:S01]  /*5df0*/  FMUL.FTZ R224, R155, R90 ;  /* 0x0000005a9be07220 */ /* 0x000fe20000410000 */
[C---:B------:R-:W-:Y:S01]  /*5e00*/  FFMA.FTZ R68, R151.reuse, R3, R68 ;  /* 0x0000000397447223 */ /* 0x040fe20000010044 */
[----:B------:R-:W-:Y:S01]  /*5e10*/  FFMA.FTZ R60, R151, R62, -R60 ;  /* 0x0000003e973c7223 */ /* 0x000fe2000001083c */
[----:B------:R-:W-:Y:S01]  /*5e20*/  FMUL.FTZ R3, R113, R94 ;  /* 0x0000005e71037220 */ /* 0x000fe20000410000 */
[----:B------:R-:W-:Y:S01]  /*5e30*/  FMUL.FTZ R226, R157, R90 ;  /* 0x0000005a9de27220 */ /* 0x000fe20000410000 */
[C---:B------:R-:W-:Y:S01]  /*5e40*/  FFMA.FTZ R61, R79.reuse, R61, R68 ;  /* 0x0000003d4f3d7223 */ /* 0x040fe20000010044 */
[----:B------:R-:W-:Y:S01]  /*5e50*/  FMUL.FTZ R221, R162, R91 ;  /* 0x0000005ba2dd7220 */ /* 0x000fe20000410000 */
[----:B------:R-:W-:Y:S01]  /*5e60*/  FFMA.FTZ R3, R79, R3, R60 ;  /* 0x000000034f037223 */ /* 0x000fe2000001003c */
[----:B------:R-:W-:Y:S01]  /*5e70*/  FMUL.FTZ R219, R160, R91 ;  /* 0x0000005ba0db7220 */ /* 0x000fe20000410000 */
[C---:B------:R-:W-:Y:S01]  /*5e80*/  FMUL.FTZ R60, R148.reuse, R61 ;  /* 0x0000003d943c7220 */ /* 0x040fe20000410000 */
[-C--:B------:R-:W-:Y:S01]  /*5e90*/  FMUL.FTZ R222, R161, R88.reuse ;  /* 0x00000058a1de7220 */ /* 0x080fe20000410000 */
[-C--:B------:R-:W-:Y:S01]  /*5ea0*/  FMUL.FTZ R62, R148, R3.reuse ;  /* 0x00000003943e7220 */ /* 0x080fe20000410000 */
[----:B------:R-:W-:Y:S01]  /*5eb0*/  FMUL.FTZ R220, R159, R88 ;  /* 0x000000589fdc7220 */ /* 0x000fe20000410000 */
[C---:B------:R-:W-:Y:S01]  /*5ec0*/  FFMA.FTZ R3, R149.reuse, R3, -R60 ;  /* 0x0000000395037223 */ /* 0x040fe2000001083c */
[----:B------:R-:W-:Y:S01]  /*5ed0*/  FMUL.FTZ R60, R118, R95 ;  /* 0x0000005f763c7220 */ /* 0x000fe20000410000 */
[----:B------:R-:W-:Y:S01]  /*5ee0*/  FFMA.FTZ R61, R149, R61, R62 ;  /* 0x0000003d953d7223 */ /* 0x000fe2000001003e */
        /* <DEDUP_REMOVED lines=12> */
[-C--:B------:R-:W-:Y:S01]  /*5fb0*/  FMUL.FTZ R212, R167, R84.reuse ;  /* 0x00000054a7d47220 */ /* 0x080fe20000410000 */
[----:B------:R-:W-:Y:S01]  /*5fc0*/  FMUL.FTZ R214, R169, R84 ;  /* 0x00000054a9d67220 */ /* 0x000fe20000410000 */
[C---:B------:R-:W-:Y:S01]  /*5fd0*/  FFMA.FTZ R62, R77.reuse, R228, R62 ;  /* 0x000000e44d3e7223 */ /* 0x040fe2000001003e */
[----:B------:R-:W-:Y:S01]  /*5fe0*/  FFMA.FTZ R3, R77, R230, R3 ;  /* 0x000000e64d037223 */ /* 0x000fe20000010003 */
[-C--:B------:R-:W-:Y:S01]  /*5ff0*/  FMUL.FTZ R209, R174, R85.reuse ;  /* 0x00000055aed17220 */ /* 0x080fe20000410000 */
[----:B------:R-:W-:Y:S01]  /*6000*/  FMUL.FTZ R207, R172, R85 ;  /* 0x00000055accf7220 */ /* 0x000fe20000410000 */
[C---:B------:R-:W-:Y:S01]  /*6010*/  FMUL.FTZ R60, R144.reuse, R62 ;  /* 0x0000003e903c7220 */ /* 0x040fe20000410000 */
[-C--:B------:R-:W-:Y:S01]  /*6020*/  FMUL.FTZ R61, R144, R3.reuse ;  /* 0x00000003903d7220 */ /* 0x080fe20000410000 */
[----:B------:R-:W-:Y:S01]  /*6030*/  FMUL.FTZ R74, R173, R82 ;  /* 0x00000052ad4a7220 */ /* 0x000fe20000410000 */
[----:B------:R-:W-:Y:S01]  /*6040*/  ISETP.GT.U32.AND P2, PT, R110, 0x1f, PT ;  /* 0x0000001f6e00780c */ /* 0x000fe20003f44070 */
[C---:B------:R-:W-:Y:S01]  /*6050*/  FFMA.FTZ R60, R145.reuse, R3, -R60 ;  /* 0x00000003913c7223 */ /* 0x040fe2000001083c */
[----:B------:R-:W-:Y:S01]  /*6060*/  FFMA.FTZ R61, R145, R62, R61 ;  /* 0x0000003e913d7223 */ /* 0x000fe2000001003d */
[-C--:B------:R-:W-:Y:S01]  /*6070*/  FMUL.FTZ R75, R192, R83.reuse ;  /* 0x00000053c04b7220 */ /* 0x080fe20000410000 */
        /* <DEDUP_REMOVED lines=95> */
[C---:B------:R-:W-:Y:S01]  /*6670*/  FMUL.FTZ R60, R132.reuse, R62 ;  /* 0x0000003e843c7220 */ /* 0x040fe20000410000 */
        /* <DEDUP_REMOVED lines=113> */
.L_x_11518:
        /* <DEDUP_REMOVED lines=13> */
.L_x_11521:
[----:B------:R-:W-:-:S03]  /*6e60*/  UMOV UR14, 0xffffffff ;  /* 0xffffffff000e7882 */ /* 0x000fc60000000000 */
[----:B------:R-:W-:Y:S05]  /*6e70*/  BRA.DIV UR14, `(.L_x_11398) ;  /* 0x000000760ee07947 */ /* 0x000fea000b800000 */
.L_x_11524:
[----:B------:R-:W-:-:S03]  /*6e80*/  UMOV UR14, 0xffffffff ;  /* 0xffffffff000e7882 */ /* 0x000fc60000000000 */
[----:B------:R-:W-:Y:S05]  /*6e90*/  BRA.DIV UR14, `(.L_x_11399) ;  /* 0x0000007a0e007947 */ /* 0x000fea000b800000 */
.L_x_11527:
[----:B------:R-:W-:-:S03]  /*6ea0*/  UMOV UR14, 0xffffffff ;  /* 0xffffffff000e7882 */ /* 0x000fc60000000000 */
[----:B------:R-:W-:Y:S05]  /*6eb0*/  BRA.DIV UR14, `(.L_x_11400) ;  /* 0x0000007a0e207947 */ /* 0x000fea000b800000 */
.L_x_11530:
        /* <DEDUP_REMOVED lines=10> */
.L_x_11540:
        /* <DEDUP_REMOVED lines=23> */
.L_x_11395:
[----:B------:R-:W-:Y:S05]  /*70d0*/  WARPSYNC.ALL ;  /* 0x0000000000007948 */ /* 0x000fea0003800000 */
[-C--:B-1----:R-:W-:Y:S01]  /*70e0*/  FMUL.FTZ R63, R116, R97.reuse ;  /* 0x00000061743f7220 */ /* 0x082fe20000410000 */
[-C--:B---3-5:R-:W-:Y:S01]  /*70f0*/  FMUL.FTZ R64, R111, R96.reuse ;  /* 0x000000606f407220 */ /* 0x0a8fe20000410000 */
[----:B------:R-:W-:Y:S01]  /*7100*/  FMUL.FTZ R62, R114, R96 ;  /* 0x00000060723e7220 */ /* 0x000fe20000410000 */
[----:B------:R-:W-:Y:S01]  /*7110*/  FMUL.FTZ R229, R112, R97 ;  /* 0x0000006170e57220 */ /* 0x000fe20000410000 */
[-C--:B------:R-:W-:Y:S01]  /*7120*/  FMUL.FTZ R232, R113, R94.reuse ;  /* 0x0000005e71e87220 */ /* 0x080fe20000410000 */
        /* <DEDUP_REMOVED lines=283> */
.L_x_11545:
        /* <DEDUP_REMOVED lines=12> */
.L_x_11406:
[----:B------:R-:W-:Y:S05]  /*83a0*/  BSYNC.RECONVERGENT B1 ;  /* 0x0000000000017941 */ /* 0x000fea0003800200 */
.L_x_11405:
[----:B------:R-:W-:Y:S01]  /*83b0*/  UMOV UR14, 0xffffffff ;  /* 0xffffffff000e7882 */ /* 0x000fe20000000000 */
[----:B------:R-:W-:Y:S02]  /*83c0*/  ISETP.GT.U32.AND P2, PT, R104, 0x1d, PT ;  /* 0x0000001d6800780c */ /* 0x000fe40003f44070 */
[----:B------:R-:W-:Y:S11]  /*83d0*/  BRA.DIV UR14, `(.L_x_11407) ;  /* 0x0000006a0e287947 */ /* 0x000ff6000b800000 */
[----:B--2---:R2:W1:Y:S04]  /*83e0*/  SHFL.DOWN PT, R68, R248, 0x2, 0x1f ;  /* 0x08401f00f8447f89 */ /* 0x00446800000e0000 */
[----:B---3--:R2:W3:Y:S04]  /*83f0*/  SHFL.DOWN PT, R70, R245, 0x2, 0x1f ;  /* 0x08401f00f5467f89 */ /* 0x0084e800000e0000 */
[----:B----4-:R2:W4:Y:S04]  /*8400*/  SHFL.DOWN PT, R71, R75, 0x2, 0x1f ;  /* 0x08401f004b477f89 */ /* 0x01052800000e0000 */
[----:B0-----:R2:W0:Y:S02]  /*8410*/  SHFL.DOWN PT, R246, R69, 0x2, 0x1f ;  /* 0x08401f0045f67f89 */ /* 0x00142400000e0000 */
.L_x_11551:
        /* <DEDUP_REMOVED lines=12> */
.L_x_11409:
[----:B------:R-:W-:Y:S05]  /*84e0*/  BSYNC.RECONVERGENT B1 ;  /* 0x0000000000017941 */ /* 0x000fea0003800200 */
.L_x_11408:
[----:B------:R-:W-:Y:S01]  /*84f0*/  UMOV UR14, 0xffffffff ;  /* 0xffffffff000e7882 */ /* 0x000fe20000000000 */
[----:B------:R-:W-:Y:S02]  /*8500*/  ISETP.GT.U32.AND P2, PT, R104, 0x1b, PT ;  /* 0x0000001b6800780c */ /* 0x000fe40003f44070 */
[----:B------:R-:W-:Y:S11]  /*8510*/  BRA.DIV UR14, `(.L_x_11410) ;  /* 0x0000006a0e487947 */ /* 0x000ff6000b800000 */
[----:B-1----:R1:W1:Y:S04]  /*8520*/  SHFL.DOWN PT, R68, R248, 0x4, 0x1f ;  /* 0x08801f00f8447f89 */ /* 0x00226800000e0000 */
[----:B---3--:R3:W1:Y:S04]  /*8530*/  SHFL.DOWN PT, R70, R245, 0x4, 0x1f ;  /* 0x08801f00f5467f89 */ /* 0x00866800000e0000 */
[----:B----4-:R3:W4:Y:S04]  /*8540*/  SHFL.DOWN PT, R71, R75, 0x4, 0x1f ;  /* 0x08801f004b477f89 */ /* 0x01072800000e0000 */
[----:B0-----:R3:W0:Y:S02]  /*8550*/  SHFL.DOWN PT, R246, R69, 0x4, 0x1f ;  /* 0x08801f0045f67f89 */ /* 0x00162400000e0000 */
.L_x_11557:
        /* <DEDUP_REMOVED lines=12> */
.L_x_11412:
[----:B------:R-:W-:Y:S05]  /*8620*/  BSYNC.RECONVERGENT B1 ;  /* 0x0000000000017941 */ /* 0x000fea0003800200 */
.L_x_11411:
[----:B------:R-:W-:Y:S01]  /*8630*/  UMOV UR14, 0xffffffff ;  /* 0xffffffff000e7882 */ /* 0x000fe20000000000 */
[----:B------:R-:W-:Y:S02]  /*8640*/  ISETP.GT.U32.AND P2, PT, R104, 0x17, PT ;  /* 0x000000176800780c */ /* 0x000fe40003f44070 */
[----:B------:R-:W-:Y:S11]  /*8650*/  BRA.DIV UR14, `(.L_x_11413) ;  /* 0x0000006a0e687947 */ /* 0x000ff6000b800000 */
[----:B-1----:R1:W1:Y:S04]  /*8660*/  SHFL.DOWN PT, R68, R248, 0x8, 0x1f ;  /* 0x09001f00f8447f89 */ /* 0x00226800000e0000 */
[----:B------:R0:W1:Y:S04]  /*8670*/  SHFL.DOWN PT, R70, R245, 0x8, 0x1f ;  /* 0x09001f00f5467f89 */ /* 0x00006800000e0000 */
[----:B----4-:R4:W1:Y:S04]  /*8680*/  SHFL.DOWN PT, R71, R75, 0x8, 0x1f ;  /* 0x09001f004b477f89 */ /* 0x01086800000e0000 */
[----:B0-----:R4:W0:Y:S02]  /*8690*/  SHFL.DOWN PT, R246, R69, 0x8, 0x1f ;  /* 0x09001f0045f67f89 */ /* 0x00182400000e0000 */
.L_x_11563:
        /* <DEDUP_REMOVED lines=12> */
.L_x_11415:
[----:B------:R-:W-:Y:S05]  /*8760*/  BSYNC.RECONVERGENT B1 ;  /* 0x0000000000017941 */ /* 0x000fea0003800200 */
.L_x_11414:
[----:B------:R-:W-:Y:S01]  /*8770*/  UMOV UR14, 0xffffffff ;  /* 0xffffffff000e7882 */ /* 0x000fe20000000000 */
[----:B------:R-:W-:Y:S02]  /*8780*/  ISETP.GT.U32.AND P2, PT, R104, 0xf, PT ;  /* 0x0000000f6800780c */ /* 0x000fe40003f44070 */
[----:B------:R-:W-:Y:S11]  /*8790*/  BRA.DIV UR14, `(.L_x_11416) ;  /* 0x0000006a0e887947 */ /* 0x000ff6000b800000 */
[----:B-1----:R1:W1:Y:S04]  /*87a0*/  SHFL.DOWN PT, R68, R248, 0x10, 0x1f ;  /* 0x0a001f00f8447f89 */ /* 0x00226800000e0000 */
[----:B------:R0:W1:Y:S04]  /*87b0*/  SHFL.DOWN PT, R70, R245, 0x10, 0x1f ;  /* 0x0a001f00f5467f89 */ /* 0x00006800000e0000 */
[----:B------:R1:W1:Y:S04]  /*87c0*/  SHFL.DOWN PT, R71, R75, 0x10, 0x1f ;  /* 0x0a001f004b477f89 */ /* 0x00026800000e0000 */
[----:B0-----:R0:W0:Y:S02]  /*87d0*/  SHFL.DOWN PT, R246, R69, 0x10, 0x1f ;  /* 0x0a001f0045f67f89 */ /* 0x00102400000e0000 */
.L_x_11569:
        /* <DEDUP_REMOVED lines=12> */
.L_x_11418:
[----:B------:R-:W-:Y:S05]  /*88a0*/  BSYNC.RECONVERGENT B1 ;  /* 0x0000000000017941 */ /* 0x000fea0003800200 */
.L_x_11417:
        /* <DEDUP_REMOVED lines=27> */
.L_x_11583:
        /* <DEDUP_REMOVED lines=15> */
.L_x_11421:
[----:B------:R-:W-:Y:S05]  /*8b50*/  BSYNC.RECONVERGENT B1 ;  /* 0x0000000000017941 */ /* 0x000fea0003800200 */
.L_x_11420:
        /* <DEDUP_REMOVED lines=17> */
.L_x_11403:
[----:B------:R-:W-:Y:S05]  /*8c70*/  BSYNC B0 ;  /* 0x0000000000007941 */ /* 0x000fea0003800000 */
.L_x_11402:
        /* <DEDUP_REMOVED lines=33> */
[-C--:B------:R-:W-:Y:S01]  /*8e90*/  FFMA.FTZ R230, -R117, R72.reuse, R230 ;  /* 0x0000004875e67223 */ /* 0x080fe200000101e6 */
[----:B------:R-:W1:Y:S01]  /*8ea0*/  LDS.64 R60, [R103+0x35e8] ;  /* 0x0035e800673c7984 */ /* 0x000e620000000a00 */
[----:B------:R-:W-:Y:S01]  /*8eb0*/  FMUL.FTZ R73, R76, R93 ;  /* 0x0000005d4c497220 */ /* 0x000fe20000410000 */
[----:B------:R-:W-:Y:S01]  /*8ec0*/  FFMA.FTZ R72, R153, -R72, R228 ;  /* 0x8000004899487223 */ /* 0x000fe200000100e4 */
[----:B------:R-:W-:Y:S01]  /*8ed0*/  FFMA.FTZ R228, R14, -R228, R227 ;  /* 0x800000e40ee47223 */ /* 0x000fe200000100e3 */
[----:B------:R-:W-:Y:S01]  /*8ee0*/  FFMA.FTZ R63, R13, R223, R74 ;  /* 0x000000df0d3f7223 */ /* 0x000fe2000001004a */
[-C--:B------:R-:W-:Y:S01]  /*8ef0*/  FFMA.FTZ R223, -R156, R73.reuse, R223 ;  /* 0x000000499cdf7223 */ /* 0x080fe200000101df */
        /* <DEDUP_REMOVED lines=20> */
[-C--:B------:R-:W-:Y:S01]  /*9040*/  FFMA.FTZ R222, -R164, R233.reuse, R215 ;  /* 0x000000e9a4de7223 */ /* 0x080fe200000101d7 */
[----:B------:R-:W-:Y:S01]  /*9050*/  FMUL.FTZ R227, R55, R86 ;  /* 0x0000005637e37220 */ /* 0x000fe20000410000 */
[----:B------:R-:W-:Y:S01]  /*9060*/  FFMA.FTZ R215, R166, -R233, R217 ;  /* 0x800000e9a6d77223 */ /* 0x000fe200000100d9 */
[----:B------:R-:W-:Y:S01]  /*9070*/  FFMA.FTZ R226, R8, R216, R63 ;  /* 0x000000d808e27223 */ /* 0x000fe2000001003f */
        /* <DEDUP_REMOVED lines=16> */
[----:B------:R-:W-:Y:S01]  /*9180*/  FMUL.FTZ R214, R60, R121 ;  /* 0x000000793cd67220 */ /* 0x000fe20000410000 */
[----:B------:R-:W-:Y:S01]  /*9190*/  FFMA.FTZ R225, R5, R207, R226 ;  /* 0x000000cf05e17223 */ /* 0x000fe200000100e2 */
[----:B------:R-:W-:Y:S01]  /*91a0*/  FMUL.FTZ R121, R52, R85 ;  /* 0x0000005534797220 */ /* 0x000fe20000410000 */
[-C--:B------:R-:W-:Y:S01]  /*91b0*/  FFMA.FTZ R63, R60, R120.reuse, R63 ;  /* 0x000000783c3f7223 */ /* 0x080fe2000001003f */
[----:B------:R-:W-:Y:S01]  /*91c0*/  FFMA.FTZ R61, R61, R120, -R214 ;  /* 0x000000783d3d7223 */ /* 0x000fe200000108d6 */
[----:B------:R-:W-:Y:S01]  /*91d0*/  FMUL.FTZ R120, R51, R82 ;  /* 0x0000005233787220 */ /* 0x000fe20000410000 */
[----:B------:R-:W-:Y:S01]  /*91e0*/  VOTEU.ALL UP0, P2 ;  /* 0x0000000000ff7886 */ /* 0x000fe20001000000 */
[----:B------:R-:W-:Y:S01]  /*91f0*/  FADD.FTZ R208, R208, R63 ;  /* 0x0000003fd0d07221 */ /* 0x000fe20000010000 */
[----:B------:R-:W-:Y:S01]  /*9200*/  FADD.FTZ R210, R210, R61 ;  /* 0x0000003dd2d27221 */ /* 0x000fe20000010000 */
[----:B------:R-:W-:Y:S01]  /*9210*/  FFMA.FTZ R63, R4, R240, R225 ;  /* 0x000000f0043f7223 */ /* 0x000fe200000100e1 */
[----:B------:R-:W-:Y:S01]  /*9220*/  FFMA.FTZ R240, -R171, R120, R240 ;  /* 0x00000078abf07223 */ /* 0x000fe200000101f0 */
[C---:B------:R-:W-:Y:S01]  /*9230*/  FMUL.FTZ R60, R119.reuse, R208 ;  /* 0x000000d0773c7220 */ /* 0x040fe20000410000 */
[----:B------:R-:W-:Y:S01]  /*9240*/  FMUL.FTZ R61, R119, R210 ;  /* 0x000000d2773d7220 */ /* 0x000fe20000410000 */
[----:B------:R-:W-:Y:S01]  /*9250*/  FFMA.FTZ R119, R173, -R120, R238 ;  /* 0x80000078ad777223 */ /* 0x000fe200000100ee */
[-C--:B------:R-:W-:Y:S01]  /*9260*/  FFMA.FTZ R207, -R172, R121.reuse, R207 ;  /* 0x00000079accf7223 */ /* 0x080fe200000101cf */
[C---:B------:R-:W-:Y:S01]  /*9270*/  FFMA.FTZ R120, R123.reuse, R210, -R60 ;  /* 0x000000d27b787223 */ /* 0x040fe2000001083c */
[----:B------:R-:W-:Y:S01]  /*9280*/  FFMA.FTZ R60, R123, R208, R61 ;  /* 0x000000d07b3c7223 */ /* 0x000fe2000001003d */
[----:B------:R-:W-:Y:S01]  /*9290*/  FFMA.FTZ R121, R174, -R121, R209 ;  /* 0x80000079ae797223 */ /* 0x000fe200000100d1 */
[----:B------:R-:W-:Y:S01]  /*92a0*/  FFMA.FTZ R209, R5, -R209, R228 ;  /* 0x800000d105d17223 */ /* 0x000fe200000100e4 */
[----:B------:R-:W-:Y:S01]  /*92b0*/  FADD.FTZ R191, R191, R120 ;  /* 0x00000078bfbf7221 */ /* 0x000fe20000010000 */
[----:B------:R-:W-:Y:S01]  /*92c0*/  @!UP0 ULEA UR14, UR6, UR13, 0x4 ;  /* 0x0000000d060e8291 */ /* 0x000fe2000f8e20ff */
[----:B------:R-:W-:Y:S01]  /*92d0*/  FADD.FTZ R175, R175, R60 ;  /* 0x0000003cafaf7221 */ /* 0x000fe20000010000 */
[----:B------:R-:W-:Y:S01]  /*92e0*/  FMUL.FTZ R61, R50, R83 ;  /* 0x00000053323d7220 */ /* 0x000fe20000410000 */
[----:B------:R-:W-:Y:S01]  /*92f0*/  FMUL.FTZ R60, R124, R191 ;  /* 0x000000bf7c3c7220 */ /* 0x000fe20000410000 */
[----:B------:R-:W-:Y:S01]  /*9300*/  FFMA.FTZ R238, R4, -R238, R209 ;  /* 0x800000ee04ee7223 */ /* 0x000fe200000100d1 */
[----:B------:R-:W-:Y:S01]  /*9310*/  FMUL.FTZ R124, R124, R175 ;  /* 0x000000af7c7c7220 */ /* 0x000fe20000410000 */
[-C--:B------:R-:W-:Y:S01]  /*9320*/  FFMA.FTZ R209, R192, -R61.reuse, R237 ;  /* 0x8000003dc0d17223 */ /* 0x080fe200000100ed */
[----:B------:R-:W-:Y:S01]  /*9330*/  FFMA.FTZ R120, -R176, R61, R235 ;  /* 0x0000003db0787223 */ /* 0x000fe200000101eb */
[----:B------:R-:W-:Y:S01]  /*9340*/  FMUL.FTZ R61, R210, UR40 ;  /* 0x00000028d23d7c20 */ /* 0x000fe20008410000 */
[C---:B------:R-:W-:Y:S01]  /*9350*/  FFMA.FTZ R60, R125.reuse, R175, R60 ;  /* 0x000000af7d3c7223 */ /* 0x040fe2000001003c */
[----:B------:R-:W-:Y:S01]  /*9360*/  FFMA.FTZ R124, R125, R191, -R124 ;  /* 0x000000bf7d7c7223 */ /* 0x000fe2000001087c */
[----:B0-----:R0:W-:Y:S01]  /*9370*/  @!P2 STS.128 [UR14+0x4be0], R64 ;  /* 0x004be040ff00a988 */ /* 0x0011e20008000c0e */
[----:B------:R-:W-:Y:S01]  /*9380*/  FMUL.FTZ R125, R208, UR40 ;  /* 0x00000028d07d7c20 */ /* 0x000fe20008410000 */
[----:B------:R-:W-:Y:S01]  /*9390*/  FADD.FTZ R177, R177, R60 ;  /* 0x0000003cb1b17221 */ /* 0x000fe20000010000 */
[----:B------:R-:W-:Y:S01]  /*93a0*/  FADD.FTZ R193, R193, R124 ;  /* 0x0000007cc1c17221 */ /* 0x000fe20000010000 */
[----:B------:R-:W-:Y:S01]  /*93b0*/  FMUL.FTZ R123, R192, R210 ;  /* 0x000000d2c07b7220 */ /* 0x000fe20000410000 */
[----:B------:R-:W-:Y:S01]  /*93c0*/  FFMA.FTZ R60, R210, UR15, -R125 ;  /* 0x0000000fd23c7c23 */ /* 0x000fe2000801087d */
[----:B------:R-:W-:Y:S01]  /*93d0*/  FMUL.FTZ R192, R191, R82 ;  /* 0x00000052bfc07220 */ /* 0x000fe20000410000 */
[----:B------:R-:W-:Y:S01]  /*93e0*/  MOV R227, UR13 ;  /* 0x0000000d00e37c02 */ /* 0x000fe20008000f00 */
[----:B------:R-:W-:Y:S01]  /*93f0*/  FFMA.FTZ R123, R176, R208, R123 ;  /* 0x000000d0b07b7223 */ /* 0x000fe2000001007b */
[----:B------:R-:W-:Y:S01]  /*9400*/  FMUL.FTZ R125, R209, R60 ;  /* 0x0000003cd17d7220 */ /* 0x000fe20000410000 */
[----:B------:R-:W-:Y:S01]  /*9410*/  FMUL.FTZ R176, R175, UR40 ;  /* 0x00000028afb07c20 */ /* 0x000fe20008410000 */
[----:B------:R-:W-:Y:S01]  /*9420*/  BSSY.RECONVERGENT B0, `(.L_x_11422) ;  /* 0x0000162000007945 */ /* 0x000fe20003800200 */
[-C--:B------:R-:W-:Y:S01]  /*9430*/  FFMA.FTZ R18, R123, R83.reuse, R18 ;  /* 0x000000537b127223 */ /* 0x080fe20000010012 */
[-C--:B0-----:R-:W-:Y:S01]  /*9440*/  FMUL.FTZ R65, R210, R83.reuse ;  /* 0x00000053d2417220 */ /* 0x081fe20000410000 */
[C---:B------:R-:W-:Y:S01]  /*9450*/  FFMA.FTZ R67, R208.reuse, UR15, R61 ;  /* 0x0000000fd0437c23 */ /* 0x040fe2000801003d */
[----:B------:R-:W-:Y:S01]  /*9460*/  FMUL.FTZ R61, R208, R83 ;  /* 0x00000053d03d7220 */ /* 0x000fe20000410000 */
[----:B------:R-:W-:Y:S01]  /*9470*/  FFMA.FTZ R176, R191, UR15, -R176 ;  /* 0x0000000fbfb07c23 */ /* 0x000fe200080108b0 */
        /* <DEDUP_REMOVED lines=13> */
[----:B------:R-:W-:Y:S01]  /*9550*/  FMUL.FTZ R176, R177, R85 ;  /* 0x00000055b1b07220 */ /* 0x000fe20000410000 */
[----:B------:R-:W-:-:S02]  /*9560*/  IMAD R64, R110, 0x84, R227 ;  /* 0x000000846e407824 */ /* 0x000fc400078e02e3 */
[----:B------:R-:W-:Y:S01]  /*9570*/  FADD.FTZ R194, R194, R65 ;  /* 0x00000041c2c27221 */ /* 0x000fe20000010000 */
[----:B------:R-:W-:Y:S01]  /*9580*/  FADD.FTZ R178, R178, R127 ;  /* 0x0000007fb2b27221 */ /* 0x000fe20000010000 */
[----:B------:R-:W-:Y:S02]  /*9590*/  FMUL.FTZ R66, R173, R191 ;  /* 0x000000bfad427220 */ /* 0x000fe40000410000 */
[C---:B------:R-:W-:Y:S01]  /*95a0*/  FMUL.FTZ R124, R128.reuse, R194 ;  /* 0x000000c2807c7220 */ /* 0x040fe20000410000 */
[-C--:B------:R-:W-:Y:S01]  /*95b0*/  FMUL.FTZ R65, R128, R178.reuse ;  /* 0x000000b280417220 */ /* 0x080fe20000410000 */
[----:B------:R-:W-:Y:S01]  /*95c0*/  FMUL.FTZ R128, R191, UR40 ;  /* 0x00000028bf807c20 */ /* 0x000fe20008410000 */
[----:B------:R-:W-:Y:S01]  /*95d0*/  FFMA.FTZ R66, R171, R175, R66 ;  /* 0x000000afab427223 */ /* 0x000fe20000010042 */
[C---:B------:R-:W-:Y:S01]  /*95e0*/  FFMA.FTZ R124, R129.reuse, R178, R124 ;  /* 0x000000b2817c7223 */ /* 0x040fe2000001007c */
[----:B------:R-:W-:Y:S01]  /*95f0*/  FFMA.FTZ R126, R129, R194, -R65 ;  /* 0x000000c2817e7223 */ /* 0x000fe20000010841 */
[----:B------:R-:W-:Y:S01]  /*9600*/  FMUL.FTZ R65, R119, R192 ;  /* 0x000000c077417220 */ /* 0x000fe20000410000 */
        /* <DEDUP_REMOVED lines=12> */
[----:B------:R-:W-:Y:S01]  /*96d0*/  FMUL.FTZ R192, R193, R85 ;  /* 0x00000055c1c07220 */ /* 0x000fe20000410000 */
[C---:B------:R-:W-:Y:S01]  /*96e0*/  FFMA.FTZ R119, R133.reuse, R179, R124 ;  /* 0x000000b385777223 */ /* 0x040fe2000001007c */
[----:B------:R-:W-:Y:S01]  /*96f0*/  FFMA.FTZ R133, R133, R195, -R132 ;  /* 0x000000c385857223 */ /* 0x000fe20000010884 */
[----:B------:R-:W-:Y:S01]  /*9700*/  FFMA.FTZ R124, R240, R123, R125 ;  /* 0x0000007bf07c7223 */ /* 0x000fe2000001007d */
[----:B------:R-:W-:Y:S01]  /*9710*/  FMUL.FTZ R208, R121, R192 ;  /* 0x000000c079d07220 */ /* 0x000fe20000410000 */
[----:B------:R-:W-:Y:S01]  /*9720*/  FADD.FTZ R180, R180, R119 ;  /* 0x00000077b4b47221 */ /* 0x000fe20000010000 */
[----:B------:R-:W-:Y:S01]  /*9730*/  FADD.FTZ R196, R196, R133 ;  /* 0x00000085c4c47221 */ /* 0x000fe20000010000 */
[----:B------:R-:W-:Y:S01]  /*9740*/  FMUL.FTZ R125, R52, R176 ;  /* 0x000000b0347d7220 */ /* 0x000fe20000410000 */
[----:B------:R0:W-:Y:S01]  /*9750*/  STS [R64+0x10f0], R127 ;  /* 0x0010f07f40007388 */ /* 0x0001e20000000800 */
[C---:B------:R-:W-:Y:S01]  /*9760*/  FMUL.FTZ R119, R134.reuse, R180 ;  /* 0x000000b486777220 */ /* 0x040fe20000410000 */
[-C--:B------:R-:W-:Y:S01]  /*9770*/  FMUL.FTZ R126, R134, R196.reuse ;  /* 0x000000c4867e7220 */ /* 0x080fe20000410000 */
[----:B------:R-:W-:Y:S01]  /*9780*/  FFMA.FTZ R134, R193, UR15, -R128 ;  /* 0x0000000fc1867c23 */ /* 0x000fe20008010880 */
[----:B------:R1:W-:Y:S01]  /*9790*/  STS [R64+0x10e8], R125 ;  /* 0x0010e87d40007388 */ /* 0x0003e20000000800 */
        /* <DEDUP_REMOVED lines=10> */
[-C--:B0-----:R-:W-:Y:S01]  /*9840*/  FMUL.FTZ R127, R213, R132.reuse ;  /* 0x00000084d57f7220 */ /* 0x081fe20000410000 */
[----:B------:R-:W-:Y:S01]  /*9850*/  FMUL.FTZ R171, R53, R132 ;  /* 0x0000008435ab7220 */ /* 0x000fe20000410000 */
[C---:B------:R-:W-:Y:S01]  /*9860*/  FFMA.FTZ R121, R137.reuse, R181, R128 ;  /* 0x000000b589797223 */ /* 0x040fe20000010080 */
[----:B------:R-:W-:Y:S01]  /*9870*/  FFMA.FTZ R137, R137, R197, -R136 ;  /* 0x000000c589897223 */ /* 0x000fe20000010888 */
[----:B------:R-:W-:Y:S01]  /*9880*/  FMUL.FTZ R128, R178, R84 ;  /* 0x00000054b2807220 */ /* 0x000fe20000410000 */
[----:B------:R-:W-:Y:S01]  /*9890*/  FFMA.FTZ R123, R207, R192, -R134 ;  /* 0x000000c0cf7b7223 */ /* 0x000fe20000010886 */
[----:B------:R-:W-:Y:S01]  /*98a0*/  FADD.FTZ R182, R182, R121 ;  /* 0x00000079b6b67221 */ /* 0x000fe20000010000 */
[----:B------:R-:W-:Y:S01]  /*98b0*/  FADD.FTZ R198, R198, R137 ;  /* 0x00000089c6c67221 */ /* 0x000fe20000010000 */
[-C--:B-1----:R-:W-:Y:S01]  /*98c0*/  FMUL.FTZ R125, R213, R128.reuse ;  /* 0x00000080d57d7220 */ /* 0x082fe20000410000 */
[-C--:B------:R-:W-:Y:S01]  /*98d0*/  FFMA.FTZ R127, R212, R128.reuse, R127 ;  /* 0x00000080d47f7223 */ /* 0x080fe2000001007f */
[----:B------:R-:W-:Y:S01]  /*98e0*/  FMUL.FTZ R137, R53, R128 ;  /* 0x0000008035897220 */ /* 0x000fe20000410000 */
[----:B--2---:R-:W-:Y:S01]  /*98f0*/  FMUL.FTZ R129, R52, R192 ;  /* 0x000000c034817220 */ /* 0x004fe20000410000 */
[C---:B------:R-:W-:Y:S01]  /*9900*/  FMUL.FTZ R128, R138.reuse, R182 ;  /* 0x000000b68a807220 */ /* 0x040fe20000410000 */
[----:B------:R-:W-:Y:S01]  /*9910*/  FMUL.FTZ R121, R138, R198 ;  /* 0x000000c68a797220 */ /* 0x000fe20000410000 */
[----:B------:R-:W-:Y:S01]  /*9920*/  FFMA.FTZ R125, R212, R132, -R125 ;  /* 0x00000084d47d7223 */ /* 0x000fe2000001087d */
[----:B------:R-:W-:Y:S01]  /*9930*/  STS [R64+0x10e0], R137 ;  /* 0x0010e08940007388 */ /* 0x000fe20000000800 */
[C---:B------:R-:W-:Y:S01]  /*9940*/  FFMA.FTZ R132, R139.reuse, R198, -R128 ;  /* 0x000000c68b847223 */ /* 0x040fe20000010880 */
[----:B------:R-:W-:Y:S01]  /*9950*/  FFMA.FTZ R128, R139, R182, R121 ;  /* 0x000000b68b807223 */ /* 0x000fe20000010079 */
[----:B------:R-:W-:Y:S01]  /*9960*/  FMUL.FTZ R121, R179, R87 ;  /* 0x00000057b3797220 */ /* 0x000fe20000410000 */
[----:B------:R0:W-:Y:S01]  /*9970*/  STS [R64+0x10ec], R129 ;  /* 0x0010ec8140007388 */ /* 0x0001e20000000800 */
[----:B------:R-:W-:Y:S01]  /*9980*/  FADD.FTZ R199, R199, R132 ;  /* 0x00000084c7c77221 */ /* 0x000fe20000010000 */
[----:B------:R-:W-:Y:S01]  /*9990*/  FADD.FTZ R183, R183, R128 ;  /* 0x00000080b7b77221 */ /* 0x000fe20000010000 */
[----:B------:R-:W-:Y:S01]  /*99a0*/  FMUL.FTZ R135, R211, R121 ;  /* 0x00000079d3877220 */ /* 0x000fe20000410000 */
[----:B------:R-:W-:Y:S01]  /*99b0*/  FMUL.FTZ R138, R180, R86 ;  /* 0x00000056b48a7220 */ /* 0x000fe20000410000 */
[C---:B------:R-:W-:Y:S01]  /*99c0*/  FMUL.FTZ R132, R140.reuse, R199 ;  /* 0x000000c78c847220 */ /* 0x040fe20000410000 */
[----:B------:R-:W-:Y:S01]  /*99d0*/  FMUL.FTZ R140, R140, R183 ;  /* 0x000000b78c8c7220 */ /* 0x000fe20000410000 */
[----:B------:R-:W-:Y:S01]  /*99e0*/  FFMA.FTZ R119, R207, R176, R208 ;  /* 0x000000b0cf777223 */ /* 0x000fe200000100d0 */
[----:B------:R-:W-:Y:S01]  /*99f0*/  FMUL.FTZ R176, R216, R138 ;  /* 0x0000008ad8b07220 */ /* 0x000fe20000410000 */
[----:B------:R-:W-:Y:S01]  /*9a00*/  STS [R64+0x10e4], R171 ;  /* 0x0010e4ab40007388 */ /* 0x000fe20000000800 */
[----:B0-----:R-:W-:-:S03]  /*9a10*/  FMUL.FTZ R129, R195, R87 ;  /* 0x00000057c3817220 */ /* 0x001fc60000410000 */
[----:B------:R-:W-:Y:S01]  /*9a20*/  STS [R64+0x10f8], R209 ;  /* 0x0010f8d140007388 */ /* 0x000fe20000000800 */
[-C--:B------:R-:W-:Y:S01]  /*9a30*/  FMUL.FTZ R133, R211, R129.reuse ;  /* 0x00000081d3857220 */ /* 0x080fe20000410000 */
[-C--:B------:R-:W-:Y:S01]  /*9a40*/  FMUL.FTZ R137, R54, R129.reuse ;  /* 0x0000008136897220 */ /* 0x080fe20000410000 */
[C---:B------:R-:W-:Y:S01]  /*9a50*/  FFMA.FTZ R129, R218.reuse, R129, -R135 ;  /* 0x00000081da817223 */ /* 0x040fe20000010887 */
[----:B------:R-:W-:Y:S01]  /*9a60*/  FMUL.FTZ R135, R181, R89 ;  /* 0x00000059b5877220 */ /* 0x000fe20000410000 */
[-C--:B------:R-:W-:Y:S01]  /*9a70*/  FFMA.FTZ R128, R218, R121.reuse, R133 ;  /* 0x00000079da807223 */ /* 0x080fe20000010085 */
[----:B------:R-:W-:Y:S01]  /*9a80*/  FMUL.FTZ R133, R54, R121 ;  /* 0x0000007936857220 */ /* 0x000fe20000410000 */
[C---:B------:R-:W-:Y:S01]  /*9a90*/  FFMA.FTZ R121, R141.reuse, R183, R132 ;  /* 0x000000b78d797223 */ /* 0x040fe20000010084 */
[----:B------:R-:W-:Y:S01]  /*9aa0*/  FFMA.FTZ R141, R141, R199, -R140 ;  /* 0x000000c78d8d7223 */ /* 0x000fe2000001088c */
[----:B------:R0:W-:Y:S01]  /*9ab0*/  STS [R64+0x10dc], R137 ;  /* 0x0010dc8940007388 */ /* 0x0001e20000000800 */
[----:B------:R-:W-:Y:S01]  /*9ac0*/  FMUL.FTZ R140, R196, R86 ;  /* 0x00000056c48c7220 */ /* 0x000fe20000410000 */
[----:B------:R-:W-:Y:S01]  /*9ad0*/  FADD.FTZ R184, R184, R121 ;  /* 0x00000079b8b87221 */ /* 0x000fe20000010000 */
[----:B------:R-:W-:Y:S01]  /*9ae0*/  FADD.FTZ R200, R200, R141 ;  /* 0x0000008dc8c87221 */ /* 0x000fe20000010000 */
[----:B------:R-:W-:Y:S01]  /*9af0*/  FMUL.FTZ R141, R55, R138 ;  /* 0x0000008a378d7220 */ /* 0x000fe20000410000 */
[----:B------:R1:W-:Y:S01]  /*9b00*/  STS [R64+0x10d8], R133 ;  /* 0x0010d88540007388 */ /* 0x0003e20000000800 */
[C---:B------:R-:W-:Y:S01]  /*9b10*/  FMUL.FTZ R121, R142.reuse, R184 ;  /* 0x000000b88e797220 */ /* 0x040fe20000410000 */
[----:B------:R-:W-:Y:S01]  /*9b20*/  FMUL.FTZ R132, R142, R200 ;  /* 0x000000c88e847220 */ /* 0x000fe20000410000 */
[----:B------:R-:W-:Y:S01]  /*9b30*/  FMUL.FTZ R142, R216, R140 ;  /* 0x0000008cd88e7220 */ /* 0x000fe20000410000 */
[----:B------:R2:W-:Y:S01]  /*9b40*/  STS [R64+0x10d0], R141 ;  /* 0x0010d08d40007388 */ /* 0x0005e20000000800 */
[C---:B------:R-:W-:Y:S01]  /*9b50*/  FFMA.FTZ R136, R143.reuse, R200, -R121 ;  /* 0x000000c88f887223 */ /* 0x040fe20000010879 */
[----:B------:R-:W-:Y:S01]  /*9b60*/  FFMA.FTZ R134, R143, R184, R132 ;  /* 0x000000b88f867223 */ /* 0x000fe20000010084 */
[----:B0-----:R-:W-:Y:S01]  /*9b70*/  FMUL.FTZ R137, R197, R89 ;  /* 0x00000059c5897220 */ /* 0x001fe20000410000 */
[----:B------:R-:W-:Y:S01]  /*9b80*/  FFMA.FTZ R132, R217, R138, R142 ;  /* 0x0000008ad9847223 */ /* 0x000fe2000001008e */
[----:B------:R-:W-:Y:S01]  /*9b90*/  FADD.FTZ R201, R201, R136 ;  /* 0x00000088c9c97221 */ /* 0x000fe20000010000 */
[----:B------:R-:W-:Y:S01]  /*9ba0*/  FADD.FTZ R185, R185, R134 ;  /* 0x00000086b9b97221 */ /* 0x000fe20000010000 */
[C---:B------:R-:W-:Y:S01]  /*9bb0*/  FMUL.FTZ R139, R215.reuse, R137 ;  /* 0x00000089d78b7220 */ /* 0x040fe20000410000 */
[----:B------:R-:W-:Y:S01]  /*9bc0*/  FMUL.FTZ R136, R215, R135 ;  /* 0x00000087d7887220 */ /* 0x000fe20000410000 */
[C---:B------:R-:W-:Y:S01]  /*9bd0*/  FMUL.FTZ R134, R144.reuse, R201 ;  /* 0x000000c990867220 */ /* 0x040fe20000410000 */
[-C--:B------:R-:W-:Y:S01]  /*9be0*/  FMUL.FTZ R144, R144, R185.reuse ;  /* 0x000000b990907220 */ /* 0x080fe20000410000 */
[----:B------:R-:W-:Y:S01]  /*9bf0*/  FMUL.FTZ R142, R198, R88 ;  /* 0x00000058c68e7220 */ /* 0x000fe20000410000 */
[-C--:B------:R-:W-:Y:S01]  /*9c00*/  FMUL.FTZ R143, R55, R140.reuse ;  /* 0x0000008c378f7220 */ /* 0x080fe20000410000 */
[C---:B------:R-:W-:Y:S01]  /*9c10*/  FFMA.FTZ R121, R145.reuse, R185, R134 ;  /* 0x000000b991797223 */ /* 0x040fe20000010086 */
[----:B------:R-:W-:Y:S01]  /*9c20*/  FFMA.FTZ R145, R145, R201, -R144 ;  /* 0x000000c991917223 */ /* 0x000fe20000010890 */
[-C--:B------:R-:W-:Y:S01]  /*9c30*/  FFMA.FTZ R134, R222, R135.reuse, R139 ;  /* 0x00000087de867223 */ /* 0x080fe2000001008b */
[----:B------:R-:W-:Y:S01]  /*9c40*/  FMUL.FTZ R139, R56, R135 ;  /* 0x00000087388b7220 */ /* 0x000fe20000410000 */
[----:B------:R-:W-:Y:S01]  /*9c50*/  FADD.FTZ R186, R186, R121 ;  /* 0x00000079baba7221 */ /* 0x000fe20000010000 */
[----:B------:R-:W-:Y:S01]  /*9c60*/  FADD.FTZ R202, R202, R145 ;  /* 0x00000091caca7221 */ /* 0x000fe20000010000 */
[-C--:B------:R-:W-:Y:S01]  /*9c70*/  FFMA.FTZ R135, R222, R137.reuse, -R136 ;  /* 0x00000089de877223 */ /* 0x080fe20000010888 */
[----:B-1----:R-:W-:Y:S01]  /*9c80*/  FFMA.FTZ R133, R217, R140, -R176 ;  /* 0x0000008cd9857223 */ /* 0x002fe200000108b0 */
[C---:B------:R-:W-:Y:S01]  /*9c90*/  FMUL.FTZ R136, R146.reuse, R186 ;  /* 0x000000ba92887220 */ /* 0x040fe20000410000 */
[----:B------:R-:W-:Y:S01]  /*9ca0*/  FMUL.FTZ R121, R146, R202 ;  /* 0x000000ca92797220 */ /* 0x000fe20000410000 */
[----:B------:R-:W-:Y:S01]  /*9cb0*/  FMUL.FTZ R140, R182, R88 ;  /* 0x00000058b68c7220 */ /* 0x000fe20000410000 */
[----:B--2---:R-:W-:Y:S01]  /*9cc0*/  FMUL.FTZ R141, R56, R137 ;  /* 0x00000089388d7220 */ /* 0x004fe20000410000 */
[C---:B------:R-:W-:Y:S01]  /*9cd0*/  FFMA.FTZ R138, R147.reuse, R202, -R136 ;  /* 0x000000ca938a7223 */ /* 0x040fe20000010888 */
[----:B------:R-:W-:Y:S01]  /*9ce0*/  FFMA.FTZ R136, R147, R186, R121 ;  /* 0x000000ba93887223 */ /* 0x000fe20000010079 */
[C---:B------:R-:W-:Y:S01]  /*9cf0*/  FMUL.FTZ R121, R221.reuse, R142 ;  /* 0x0000008edd797220 */ /* 0x040fe20000410000 */
[-C--:B------:R-:W-:Y:S01]  /*9d00*/  FMUL.FTZ R137, R221, R140.reuse ;  /* 0x0000008cdd897220 */ /* 0x080fe20000410000 */
[----:B------:R-:W-:Y:S01]  /*9d10*/  FADD.FTZ R203, R203, R138 ;  /* 0x0000008acbcb7221 */ /* 0x000fe20000010000 */
[----:B------:R-:W-:Y:S01]  /*9d20*/  FADD.FTZ R187, R187, R136 ;  /* 0x00000088bbbb7221 */ /* 0x000fe20000010000 */
[----:B------:R-:W-:Y:S01]  /*9d30*/  FFMA.FTZ R136, R220, R140, R121 ;  /* 0x0000008cdc887223 */ /* 0x000fe20000010079 */
[----:B------:R0:W-:Y:S01]  /*9d40*/  STS [R64+0x10cc], R141 ;  /* 0x0010cc8d40007388 */ /* 0x0001e20000000800 */
[C---:B------:R-:W-:Y:S01]  /*9d50*/  FMUL.FTZ R138, R148.reuse, R203 ;  /* 0x000000cb948a7220 */ /* 0x040fe20000410000 */
[-C--:B------:R-:W-:Y:S01]  /*9d60*/  FMUL.FTZ R148, R148, R187.reuse ;  /* 0x000000bb94947220 */ /* 0x080fe20000410000 */
[-C--:B------:R-:W-:Y:S01]  /*9d70*/  FFMA.FTZ R137, R220, R142.reuse, -R137 ;  /* 0x0000008edc897223 */ /* 0x080fe20000010889 */
[----:B------:R1:W-:Y:S01]  /*9d80*/  STS [R64+0x10c8], R139 ;  /* 0x0010c88b40007388 */ /* 0x0003e20000000800 */
[C---:B------:R-:W-:Y:S01]  /*9d90*/  FFMA.FTZ R121, R149.reuse, R187, R138 ;  /* 0x000000bb95797223 */ /* 0x040fe2000001008a */
[----:B------:R-:W-:Y:S01]  /*9da0*/  FFMA.FTZ R149, R149, R203, -R148 ;  /* 0x000000cb95957223 */ /* 0x000fe20000010894 */
[-C--:B------:R-:W-:Y:S01]  /*9db0*/  FMUL.FTZ R146, R199, R91.reuse ;  /* 0x0000005bc7927220 */ /* 0x080fe20000410000 */
[----:B------:R2:W-:Y:S01]  /*9dc0*/  STS [R64+0x10d4], R143 ;  /* 0x0010d48f40007388 */ /* 0x0005e20000000800 */
[----:B------:R-:W-:Y:S01]  /*9dd0*/  FADD.FTZ R188, R188, R121 ;  /* 0x00000079bcbc7221 */ /* 0x000fe20000010000 */
[----:B------:R-:W-:Y:S01]  /*9de0*/  FADD.FTZ R204, R204, R149 ;  /* 0x00000095cccc7221 */ /* 0x000fe20000010000 */
[----:B0-----:R-:W-:Y:S01]  /*9df0*/  FMUL.FTZ R141, R57, R142 ;  /* 0x0000008e398d7220 */ /* 0x001fe20000410000 */
[----:B------:R-:W-:Y:S01]  /*9e00*/  FMUL.FTZ R144, R183, R91 ;  /* 0x0000005bb7907220 */ /* 0x000fe20000410000 */
[C---:B------:R-:W-:Y:S01]  /*9e10*/  FMUL.FTZ R121, R150.reuse, R188 ;  /* 0x000000bc96797220 */ /* 0x040fe20000410000 */
[----:B------:R-:W-:Y:S01]  /*9e20*/  FMUL.FTZ R138, R150, R204 ;  /* 0x000000cc968a7220 */ /* 0x000fe20000410000 */
[----:B-1----:R-:W-:Y:S01]  /*9e30*/  FMUL.FTZ R139, R57, R140 ;  /* 0x0000008c398b7220 */ /* 0x002fe20000410000 */
[----:B------:R0:W-:Y:S01]  /*9e40*/  STS [R64+0x10c4], R141 ;  /* 0x0010c48d40007388 */ /* 0x0001e20000000800 */
[C---:B------:R-:W-:Y:S01]  /*9e50*/  FFMA.FTZ R142, R151.reuse, R204, -R121 ;  /* 0x000000cc978e7223 */ /* 0x040fe20000010879 */
[----:B------:R-:W-:Y:S01]  /*9e60*/  FFMA.FTZ R140, R151, R188, R138 ;  /* 0x000000bc978c7223 */ /* 0x000fe2000001008a */
[-C--:B------:R-:W-:Y:S01]  /*9e70*/  FMUL.FTZ R149, R200, R90.reuse ;  /* 0x0000005ac8957220 */ /* 0x080fe20000410000 */
[----:B--2---:R-:W-:Y:S01]  /*9e80*/  FMUL.FTZ R143, R184, R90 ;  /* 0x0000005ab88f7220 */ /* 0x004fe20000410000 */
[----:B------:R-:W-:Y:S01]  /*9e90*/  FADD.FTZ R205, R205, R142 ;  /* 0x0000008ecdcd7221 */ /* 0x000fe20000010000 */
[----:B------:R-:W-:Y:S01]  /*9ea0*/  FADD.FTZ R189, R189, R140 ;  /* 0x0000008cbdbd7221 */ /* 0x000fe20000010000 */
[C---:B------:R-:W-:Y:S01]  /*9eb0*/  FMUL.FTZ R148, R75.reuse, R146 ;  /* 0x000000924b947220 */ /* 0x040fe20000410000 */
[-C--:B------:R-:W-:Y:S01]  /*9ec0*/  FMUL.FTZ R147, R58, R144.reuse ;  /* 0x000000903a937220 */ /* 0x080fe20000410000 */
[C---:B------:R-:W-:Y:S01]  /*9ed0*/  FMUL.FTZ R121, R152.reuse, R205 ;  /* 0x000000cd98797220 */ /* 0x040fe20000410000 */
[----:B------:R-:W-:Y:S01]  /*9ee0*/  FMUL.FTZ R152, R152, R189 ;  /* 0x000000bd98987220 */ /* 0x000fe20000410000 */
[C---:B------:R-:W-:Y:S01]  /*9ef0*/  FMUL.FTZ R145, R74.reuse, R149 ;  /* 0x000000954a917220 */ /* 0x040fe20000410000 */
[----:B------:R-:W-:Y:S01]  /*9f00*/  FMUL.FTZ R140, R74, R143 ;  /* 0x0000008f4a8c7220 */ /* 0x000fe20000410000 */
[C---:B------:R-:W-:Y:S01]  /*9f10*/  FFMA.FTZ R121, R154.reuse, R189, R121 ;  /* 0x000000bd9a797223 */ /* 0x040fe20000010079 */
[----:B0-----:R-:W-:Y:S01]  /*9f20*/  FFMA.FTZ R141, R154, R205, -R152 ;  /* 0x000000cd9a8d7223 */ /* 0x001fe20000010898 */
[-C--:B------:R-:W-:Y:S01]  /*9f30*/  FMUL.FTZ R150, R75, R144.reuse ;  /* 0x000000904b967220 */ /* 0x080fe20000410000 */
[----:B------:R-:W-:Y:S01]  /*9f40*/  FFMA.FTZ R138, R219, R144, R148 ;  /* 0x00000090db8a7223 */ /* 0x000fe20000010094 */
[----:B------:R-:W-:Y:S01]  /*9f50*/  FADD.FTZ R190, R190, R121 ;  /* 0x00000079bebe7221 */ /* 0x000fe20000010000 */
[----:B------:R-:W-:Y:S01]  /*9f60*/  FADD.FTZ R121, R206, R141 ;  /* 0x0000008dce797221 */ /* 0x000fe20000010000 */
[CC--:B------:R-:W-:Y:S01]  /*9f70*/  FFMA.FTZ R144, R224.reuse, R143.reuse, R145 ;  /* 0x0000008fe0907223 */ /* 0x0c0fe20000010091 */
[----:B------:R0:W-:Y:S01]  /*9f80*/  STS [R64+0x10b8], R147 ;  /* 0x0010b89340007388 */ /* 0x0001e20000000800 */
[----:B------:R-:W-:Y:S01]  /*9f90*/  FMUL.FTZ R151, R59, R143 ;  /* 0x0000008f3b977220 */ /* 0x000fe20000410000 */
[-C--:B------:R-:W-:Y:S01]  /*9fa0*/  FMUL.FTZ R141, R121, R96.reuse ;  /* 0x00000060798d7220 */ /* 0x080fe20000410000 */
[----:B------:R-:W-:Y:S01]  /*9fb0*/  FFMA.FTZ R145, R224, R149, -R140 ;  /* 0x00000095e0917223 */ /* 0x000fe2000001088c */
[-C--:B------:R-:W-:Y:S01]  /*9fc0*/  FMUL.FTZ R140, R205, R97.reuse ;  /* 0x00000061cd8c7220 */ /* 0x080fe20000410000 */
[----:B------:R-:W-:Y:S01]  /*9fd0*/  FMUL.FTZ R143, R190, R96 ;  /* 0x00000060be8f7220 */ /* 0x000fe20000410000 */
[----:B------:R1:W-:Y:S01]  /*9fe0*/  STS [R64+0x10c0], R139 ;  /* 0x0010c08b40007388 */ /* 0x0003e20000000800 */
[----:B------:R-:W-:Y:S01]  /*9ff0*/  FMUL.FTZ R171, R58, R146 ;  /* 0x000000923aab7220 */ /* 0x000fe20000410000 */
[----:B------:R-:W-:Y:S01]  /*a000*/  FMUL.FTZ R142, R189, R97 ;  /* 0x00000061bd8e7220 */ /* 0x000fe20000410000 */
[----:B------:R-:W-:Y:S01]  /*a010*/  FMUL.FTZ R154, R187, R95 ;  /* 0x0000005fbb9a7220 */ /* 0x000fe20000410000 */
[----:B0-----:R-:W-:Y:S01]  /*a020*/  FMUL.FTZ R147, R70, R141 ;  /* 0x0000008d46937220 */ /* 0x001fe20000410000 */
[----:B------:R-:W-:Y:S01]  /*a030*/  STS [R64+0x10b0], R151 ;  /* 0x0010b09740007388 */ /* 0x000fe20000000800 */
[----:B------:R-:W-:Y:S01]  /*a040*/  FMUL.FTZ R148, R131, R142 ;  /* 0x0000008e83947220 */ /* 0x000fe20000410000 */
[----:B------:R-:W-:Y:S01]  /*a050*/  FMUL.FTZ R206, R201, R93 ;  /* 0x0000005dc9ce7220 */ /* 0x000fe20000410000 */
[----:B------:R-:W-:Y:S01]  /*a060*/  FFMA.FTZ R147, R130, R143, R147 ;  /* 0x0000008f82937223 */ /* 0x000fe20000010093 */
[----:B------:R0:W-:Y:S01]  /*a070*/  STS [R64+0x10bc], R171 ;  /* 0x0010bcab40007388 */ /* 0x0001e20000000800 */
[----:B-1----:R-:W-:Y:S01]  /*a080*/  FFMA.FTZ R139, R219, R146, -R150 ;  /* 0x00000092db8b7223 */ /* 0x002fe20000010896 */
[-C--:B------:R-:W-:Y:S01]  /*a090*/  FMUL.FTZ R146, R131, R140.reuse ;  /* 0x0000008c83927220 */ /* 0x080fe20000410000 */
[----:B------:R-:W-:Y:S01]  /*a0a0*/  FADD.FTZ R147, RZ, R147 ;  /* 0x00000093ff937221 */ /* 0x000fe20000010000 */
[C---:B------:R-:W-:Y:S01]  /*a0b0*/  FFMA.FTZ R150, R229.reuse, R140, -R148 ;  /* 0x0000008ce5967223 */ /* 0x040fe20000010894 */
[----:B------:R-:W-:Y:S01]  /*a0c0*/  FMUL.FTZ R148, R188, R94 ;  /* 0x0000005ebc947220 */ /* 0x000fe20000410000 */
[----:B------:R-:W-:Y:S01]  /*a0d0*/  FFMA.FTZ R146, R229, R142, R146 ;  /* 0x0000008ee5927223 */ /* 0x000fe20000010092 */
[----:B------:R-:W-:Y:S01]  /*a0e0*/  FMUL.FTZ R192, R185, R93 ;  /* 0x0000005db9c07220 */ /* 0x000fe20000410000 */
[----:B------:R-:W-:Y:S01]  /*a0f0*/  FMUL.FTZ R208, R73, R206 ;  /* 0x000000ce49d07220 */ /* 0x000fe20000410000 */
[----:B------:R-:W-:Y:S01]  /*a100*/  STS [R64+0x10fc], R225 ;  /* 0x0010fce140007388 */ /* 0x000fe20000000800 */
[----:B0-----:R-:W-:Y:S01]  /*a110*/  FMUL.FTZ R171, R59, R149 ;  /* 0x000000953bab7220 */ /* 0x001fe20000410000 */
[----:B------:R-:W-:Y:S01]  /*a120*/  FMUL.FTZ R149, R70, R143 ;  /* 0x0000008f46957220 */ /* 0x000fe20000410000 */
[----:B------:R-:W-:Y:S01]  /*a130*/  FADD.FTZ R147, R147, R146 ;  /* 0x0000009293937221 */ /* 0x000fe20000010000 */
[----:B------:R-:W-:Y:S01]  /*a140*/  FMUL.FTZ R146, R204, R94 ;  /* 0x0000005ecc927220 */ /* 0x000fe20000410000 */
[----:B------:R-:W-:Y:S01]  /*a150*/  FMUL.FTZ R175, R76, R192 ;  /* 0x000000c04caf7220 */ /* 0x000fe20000410000 */
[----:B------:R-:W-:Y:S01]  /*a160*/  FFMA.FTZ R149, R130, R141, -R149 ;  /* 0x0000008d82957223 */ /* 0x000fe20000010895 */
[----:B------:R0:W-:Y:S01]  /*a170*/  STS [R64+0x10b4], R171 ;  /* 0x0010b4ab40007388 */ /* 0x0001e20000000800 */
[----:B------:R-:W-:Y:S01]  /*a180*/  FMUL.FTZ R151, R3, R146 ;  /* 0x0000009203977220 */ /* 0x000fe20000410000 */
[-C--:B------:R-:W-:Y:S01]  /*a190*/  FFMA.FTZ R208, R223, R192.reuse, R208 ;  /* 0x000000c0dfd07223 */ /* 0x080fe200000100d0 */
[----:B------:R-:W-:Y:S01]  /*a1a0*/  FADD.FTZ R149, RZ, R149 ;  /* 0x00000095ff957221 */ /* 0x000fe20000010000 */
[----:B------:R-:W-:Y:S01]  /*a1b0*/  FMUL.FTZ R192, R73, R192 ;  /* 0x000000c049c07220 */ /* 0x000fe20000410000 */
[CC--:B------:R-:W-:Y:S01]  /*a1c0*/  FFMA.FTZ R152, R232.reuse, R148.reuse, R151 ;  /* 0x00000094e8987223 */ /* 0x0c0fe20000010097 */
[----:B------:R-:W-:Y:S01]  /*a1d0*/  FMUL.FTZ R151, R3, R148 ;  /* 0x0000009403977220 */ /* 0x000fe20000410000 */
[----:B------:R-:W-:Y:S01]  /*a1e0*/  FADD.FTZ R149, R149, R150 ;  /* 0x0000009695957221 */ /* 0x000fe20000010000 */
[----:B------:R-:W-:Y:S01]  /*a1f0*/  FMUL.FTZ R150, R203, R95 ;  /* 0x0000005fcb967220 */ /* 0x000fe20000410000 */
[----:B------:R-:W-:Y:S01]  /*a200*/  FADD.FTZ R147, R147, R152 ;  /* 0x0000009893937221 */ /* 0x000fe20000010000 */
[----:B------:R-:W-:Y:S01]  /*a210*/  FFMA.FTZ R152, R232, R146, -R151 ;  /* 0x00000092e8987223 */ /* 0x000fe20000010897 */
[----:B0-----:R-:W-:Y:S01]  /*a220*/  FMUL.FTZ R171, R202, R92 ;  /* 0x0000005ccaab7220 */ /* 0x001fe20000410000 */
[----:B------:R-:W-:Y:S01]  /*a230*/  FMUL.FTZ R176, R71, R150 ;  /* 0x0000009647b07220 */ /* 0x000fe20000410000 */
[----:B------:R-:W-:Y:S01]  /*a240*/  FMUL.FTZ R151, R186, R92 ;  /* 0x0000005cba977220 */ /* 0x000fe20000410000 */
[----:B------:R-:W-:Y:S01]  /*a250*/  FADD.FTZ R149, R149, R152 ;  /* 0x0000009895957221 */ /* 0x000fe20000010000 */
[-C--:B------:R-:W-:Y:S01]  /*a260*/  FMUL.FTZ R152, R71, R154.reuse ;  /* 0x0000009a47987220 */ /* 0x080fe20000410000 */
[----:B------:R-:W-:Y:S01]  /*a270*/  FFMA.FTZ R176, R231, R154, R176 ;  /* 0x0000009ae7b07223 */ /* 0x000fe200000100b0 */
[C---:B------:R-:W-:Y:S01]  /*a280*/  FMUL.FTZ R173, R72.reuse, R171 ;  /* 0x000000ab48ad7220 */ /* 0x040fe20000410000 */
[----:B------:R-:W-:Y:S01]  /*a290*/  FFMA.FTZ R192, R223, R206, -R192 ;  /* 0x000000cedfc07223 */ /* 0x000fe200000108c0 */
[----:B------:R-:W-:Y:S01]  /*a2a0*/  FFMA.FTZ R152, R231, R150, -R152 ;  /* 0x00000096e7987223 */ /* 0x000fe20000010898 */
[----:B------:R-:W-:Y:S01]  /*a2b0*/  FADD.FTZ R147, R147, R176 ;  /* 0x000000b093937221 */ /* 0x000fe20000010000 */
[-C--:B------:R-:W-:Y:S01]  /*a2c0*/  FMUL.FTZ R176, R72, R151.reuse ;  /* 0x0000009748b07220 */ /* 0x080fe20000410000 */
[----:B------:R0:W-:Y:S01]  /*a2d0*/  STS [R64+0x10a8], R175 ;  /* 0x0010a8af40007388 */ /* 0x0001e20000000800 */
[----:B------:R-:W-:Y:S01]  /*a2e0*/  FADD.FTZ R149, R149, R152 ;  /* 0x0000009895957221 */ /* 0x000fe20000010000 */
[C---:B------:R-:W-:Y:S01]  /*a2f0*/  FFMA.FTZ R152, R230.reuse, R151, R173 ;  /* 0x00000097e6987223 */ /* 0x040fe200000100ad */
[----:B------:R-:W-:Y:S01]  /*a300*/  FFMA.FTZ R176, R230, R171, -R176 ;  /* 0x000000abe6b07223 */ /* 0x000fe200000108b0 */
        /* <DEDUP_REMOVED lines=8> */
[----:B0-----:R-:W-:Y:S01]  /*a390*/  FMUL.FTZ R175, R76, R206 ;  /* 0x000000ce4caf7220 */ /* 0x001fe20000410000 */
[----:B------:R-:W-:Y:S01]  /*a3a0*/  FMUL.FTZ R147, R78, R154 ;  /* 0x0000009a4e937220 */ /* 0x000fe20000410000 */
[----:B------:R-:W-:Y:S01]  /*a3b0*/  FADD.FTZ R173, R173, R144 ;  /* 0x00000090adad7221 */ /* 0x000fe20000010000 */
[----:B------:R-:W-:Y:S01]  /*a3c0*/  FADD.FTZ R192, R192, R145 ;  /* 0x00000091c0c07221 */ /* 0x000fe20000010000 */
[----:B------:R-:W-:Y:S01]  /*a3d0*/  FMUL.FTZ R149, R78, R150 ;  /* 0x000000964e957220 */ /* 0x000fe20000410000 */
[----:B------:R-:W-:Y:S01]  /*a3e0*/  FMUL.FTZ R145, R79, R148 ;  /* 0x000000944f917220 */ /* 0x000fe20000410000 */
[----:B------:R-:W-:Y:S01]  /*a3f0*/  FADD.FTZ R173, R173, R138 ;  /* 0x0000008aadad7221 */ /* 0x000fe20000010000 */
[----:B------:R-:W-:Y:S01]  /*a400*/  FADD.FTZ R192, R192, R139 ;  /* 0x0000008bc0c07221 */ /* 0x000fe20000010000 */
[----:B------:R-:W-:Y:S01]  /*a410*/  STS [R64+0x10ac], R175 ;  /* 0x0010acaf40007388 */ /* 0x000fe20000000800 */
[----:B------:R-:W0:Y:S01]  /*a420*/  LDC R139, c[0x0][0x388] ;  /* 0x0000e200ff8b7b82 */ /* 0x000e220000000800 */
        /* <DEDUP_REMOVED lines=18> */
[----:B------:R-:W-:Y:S01]  /*a550*/  FMUL.FTZ R152, R179, UR40 ;  /* 0x00000028b3987c20 */ /* 0x000fe20008410000 */
[----:B------:R2:W-:Y:S01]  /*a560*/  STS [R64+0x1094], R137 ;  /* 0x0010948940007388 */ /* 0x0005e20000000800 */
[----:B------:R-:W-:Y:S01]  /*a570*/  FADD.FTZ R128, R128, R119 ;  /* 0x0000007780807221 */ /* 0x000fe20000010000 */
[----:B------:R-:W-:Y:S01]  /*a580*/  IADD3 R119, PT, PT, R110, 0x40, RZ ;  /* 0x000000406e777810 */ /* 0x000fe20007ffe0ff */
[----:B------:R-:W-:Y:S01]  /*a590*/  FADD.FTZ R176, R192, R123 ;  /* 0x0000007bc0b07221 */ /* 0x000fe20000010000 */
[----:B------:R-:W-:Y:S01]  /*a5a0*/  STS [R64+0x1088], R135 ;  /* 0x0010888740007388 */ /* 0x000fe20000000800 */
[----:B------:R-:W-:Y:S01]  /*a5b0*/  FADD.FTZ R143, R128, R65 ;  /* 0x00000041808f7221 */ /* 0x000fe20000010000 */
[----:B------:R-:W-:Y:S01]  /*a5c0*/  FMUL.FTZ R65, R178, UR40 ;  /* 0x00000028b2417c20 */ /* 0x000fe20008410000 */
[----:B0-----:R-:W-:Y:S01]  /*a5d0*/  LEA R62, R139, -R62, 0x1 ;  /* 0x8000003e8b3e7211 */ /* 0x001fe200078e08ff */
[----:B------:R0:W-:Y:S01]  /*a5e0*/  STS [R64+0x108c], R133 ;  /* 0x00108c8540007388 */ /* 0x0001e20000000800 */
[----:B------:R-:W-:Y:S01]  /*a5f0*/  LEA.HI R119, R119, R110, RZ, 0x1b ;  /* 0x0000006e77777211 */ /* 0x000fe200078fd8ff */
[----:B------:R-:W-:Y:S01]  /*a600*/  FFMA.FTZ R154, R194, UR15, -R65 ;  /* 0x0000000fc29a7c23 */ /* 0x000fe20008010841 */
[----:B------:R-:W-:Y:S01]  /*a610*/  FMUL.FTZ R65, R196, UR40 ;  /* 0x00000028c4417c20 */ /* 0x000fe20008410000 */
[----:B------:R-:W-:Y:S01]  /*a620*/  STS [R64+0x1080], R129 ;  /* 0x0010808140007388 */ /* 0x000fe20000000800 */
[----:B------:R-:W-:Y:S01]  /*a630*/  ISETP.GE.AND P0, PT, R62, 0x1, PT ;  /* 0x000000013e00780c */ /* 0x000fe20003f06270 */
[----:B-1----:R-:W-:Y:S01]  /*a640*/  FMUL.FTZ R145, R174, R193 ;  /* 0x000000c1ae917220 */ /* 0x002fe20000410000 */
[----:B------:R-:W-:Y:S01]  /*a650*/  FFMA.FTZ R150, R180, UR15, R65 ;  /* 0x0000000fb4967c23 */ /* 0x000fe20008010041 */
[----:B------:R1:W-:Y:S01]  /*a660*/  STS [R64+0x1084], R141 ;  /* 0x0010848d40007388 */ /* 0x0003e20000000800 */
[----:B------:R-:W-:Y:S01]  /*a670*/  FMUL.FTZ R65, R182, UR40 ;  /* 0x00000028b6417c20 */ /* 0x000fe20008410000 */
[----:B------:R-:W-:Y:S01]  /*a680*/  LEA R119, R119, UR13, 0x2 ;  /* 0x0000000d77777c11 */ /* 0x000fe2000f8e10ff */
[----:B--2---:R-:W-:Y:S01]  /*a690*/  FMUL.FTZ R137, R180, UR40 ;  /* 0x00000028b4897c20 */ /* 0x004fe20008410000 */
[----:B------:R-:W-:Y:S01]  /*a6a0*/  BAR.SYNC.DEFER_BLOCKING 0x0 ;  /* 0x0000000000007b1d */ /* 0x000fe20000010000 */
[----:B------:R-:W-:Y:S01]  /*a6b0*/  FFMA.FTZ R146, R198, UR15, -R65 ;  /* 0x0000000fc6927c23 */ /* 0x000fe20008010841 */
[----:B------:R-:W-:Y:S01]  /*a6c0*/  FMUL.FTZ R65, R188, UR40 ;  /* 0x00000028bc417c20 */ /* 0x000fe20008410000 */
[----:B------:R-:W-:Y:S01]  /*a6d0*/  FMUL.FTZ R148, R181, UR40 ;  /* 0x00000028b5947c20 */ /* 0x000fe20008410000 */
[----:B0-----:R-:W-:Y:S01]  /*a6e0*/  FMUL.FTZ R133, R198, UR40 ;  /* 0x00000028c6857c20 */ /* 0x001fe20008410000 */
[----:B------:R-:W-:Y:S01]  /*a6f0*/  FMUL.FTZ R144, R183, UR40 ;  /* 0x00000028b7907c20 */ /* 0x000fe20008410000 */
[----:B-1----:R-:W-:Y:S01]  /*a700*/  FMUL.FTZ R64, R193, UR40 ;  /* 0x00000028c1407c20 */ /* 0x002fe20008410000 */
[----:B------:R-:W-:Y:S01]  /*a710*/  FFMA.FTZ R132, R204, UR15, -R65 ;  /* 0x0000000fcc847c23 */ /* 0x000fe20008010841 */
        /* <DEDUP_REMOVED lines=16> */
[----:B------:R0:W1:Y:S01]  /*a820*/  LDS R171, [R119+0x1180] ;  /* 0x0011800077ab7984 */ /* 0x0000620000000800 */
[----:B------:R-:W-:Y:S01]  /*a830*/  FMUL.FTZ R64, R205, UR40 ;  /* 0x00000028cd407c20 */ /* 0x000fe20008410000 */
[----:B------:R-:W-:Y:S01]  /*a840*/  FMUL.FTZ R174, R190, UR40 ;  /* 0x00000028beae7c20 */ /* 0x000fe20008410000 */
[----:B------:R-:W-:Y:S01]  /*a850*/  FMUL.FTZ R65, R121, UR40 ;  /* 0x0000002879417c20 */ /* 0x000fe20008410000 */
[----:B------:R-:W-:Y:S01]  /*a860*/  FADD.FTZ R176, R176, R67 ;  /* 0x00000043b0b07221 */ /* 0x000fe20000010000 */
[----:B------:R-:W-:Y:S01]  /*a870*/  IADD3 R151, PT, PT, R110, 0x80, RZ ;  /* 0x000000806e977810 */ /* 0x000fe20007ffe0ff */
[----:B------:R-:W-:Y:S01]  /*a880*/  FFMA.FTZ R141, R178, UR15, R141 ;  /* 0x0000000fb28d7c23 */ /* 0x000fe2000801008d */
[----:B------:R-:W-:Y:S01]  /*a890*/  IADD3 R149, PT, PT, R110, 0xc0, RZ ;  /* 0x000000c06e957810 */ /* 0x000fe20007ffe0ff */
[----:B0-----:R-:W-:Y:S01]  /*a8a0*/  FMUL.FTZ R119, R204, UR40 ;  /* 0x00000028cc777c20 */ /* 0x001fe20008410000 */
[----:B------:R-:W-:Y:S01]  /*a8b0*/  ISETP.GE.AND P2, PT, R62, 0x41, PT ;  /* 0x000000413e00780c */ /* 0x000fe20003f46270 */
[----:B------:R-:W-:Y:S01]  /*a8c0*/  FFMA.FTZ R152, R195, UR15, -R152 ;  /* 0x0000000fc3987c23 */ /* 0x000fe20008010898 */
[----:B------:R-:W-:Y:S01]  /*a8d0*/  FFMA.FTZ R137, R196, UR15, -R137 ;  /* 0x0000000fc4897c23 */ /* 0x000fe20008010889 */
        /* <DEDUP_REMOVED lines=19> */
[----:B------:R-:W-:-:S06]  /*aa10*/  LEA R173, R173, UR13, 0x2 ;  /* 0x0000000dadad7c11 */ /* 0x000fcc000f8e10ff */
[----:B------:R-:W0:Y:S04]  /*aa20*/  LDS R173, [R173+0x1080] ;  /* 0x00108000adad7984 */ /* 0x000e280000000800 */
[----:B0-----:R0:W-:Y:S02]  /*aa30*/  REDG.E.ADD.F32.FTZ.RN.STRONG.GPU desc[UR20][R68.64], R173 ;  /* 0x000000ad440079a6 */ /* 0x0011e4000c12f314 */
.L_x_11423:
[----:B------:R-:W-:Y:S05]  /*aa40*/  BSYNC.RECONVERGENT B0 ;  /* 0x0000000000007941 */ /* 0x000fea0003800200 */
.L_x_11422:
[----:B------:R-:W-:Y:S04]  /*aa50*/  BSSY.RECONVERGENT B0, `(.L_x_11424) ;  /* 0x0000003000007945 */ /* 0x000fe80003800200 */
[----:B------:R-:W-:Y:S05]  /*aa60*/  @!P2 BRA `(.L_x_11425) ;  /* 0x000000000004a947 */ /* 0x000fea0003800000 */
[----:B-1----:R2:W-:Y:S02]  /*aa70*/  REDG.E.ADD.F32.FTZ.RN.STRONG.GPU desc[UR20][R68.64+0x100], R171 ;  /* 0x000100ab440079a6 */ /* 0x0025e4000c12f314 */
.L_x_11425:
[----:B------:R-:W-:Y:S05]  /*aa80*/  BSYNC.RECONVERGENT B0 ;  /* 0x0000000000007941 */ /* 0x000fea0003800200 */
.L_x_11424:
        /* <DEDUP_REMOVED lines=17> */
.L_x_11427:
[----:B------:R-:W-:Y:S05]  /*aba0*/  BSYNC.RECONVERGENT B0 ;  /* 0x0000000000007941 */ /* 0x000fea0003800200 */
.L_x_11426:
[----:B0--3--:R0:W1:Y:S01]  /*abb0*/  LDS R149, [R174+0x1380] ;  /* 0x00138000ae957984 */ /* 0x0090620000000800 */
[----:B------:R-:W-:Y:S01]  /*abc0*/  BSSY.RECONVERGENT B0, `(.L_x_11428) ;  /* 0x0000006000007945 */ /* 0x000fe20003800200 */
[----:B------:R-:W-:Y:S02]  /*abd0*/  IADD3 R151, PT, PT, R110, 0x180, RZ ;  /* 0x000001806e977810 */ /* 0x000fe40007ffe0ff */
[----:B------:R-:W-:Y:S02]  /*abe0*/  LEA.HI R173, R173, R110, RZ, 0x1b ;  /* 0x0000006eadad7211 */ /* 0x000fe400078fd8ff */
[----:B------:R-:W-:Y:S01]  /*abf0*/  LEA R175, R171, UR13, 0x2 ;  /* 0x0000000dabaf7c11 */ /* 0x000fe2000f8e10ff */
[----:B------:R-:W-:Y:S06]  /*ac00*/  @!P0 BRA `(.L_x_11429) ;  /* 0x0000000000048947 */ /* 0x000fec0003800000 */
[----:B-1----:R2:W-:Y:S02]  /*ac10*/  REDG.E.ADD.F32.FTZ.RN.STRONG.GPU desc[UR20][R68.64+0x300], R149 ;  /* 0x00030095440079a6 */ /* 0x0025e4000c12f314 */
.L_x_11429:
[----:B------:R-:W-:Y:S05]  /*ac20*/  BSYNC.RECONVERGENT B0 ;  /* 0x0000000000007941 */ /* 0x000fea0003800200 */
.L_x_11428:
[----:B-12---:R1:W2:Y:S01]  /*ac30*/  LDS R149, [R175+0x1480] ;  /* 0x00148000af957984 */ /* 0x0062a20000000800 */
[----:B------:R-:W-:Y:S01]  /*ac40*/  BSSY.RECONVERGENT B0, `(.L_x_11430) ;  /* 0x0000006000007945 */ /* 0x000fe20003800200 */
[----:B------:R-:W-:Y:S02]  /*ac50*/  IADD3 R171, PT, PT, R110, 0x1c0, RZ ;  /* 0x000001c06eab7810 */ /* 0x000fe40007ffe0ff */
[----:B------:R-:W-:Y:S02]  /*ac60*/  LEA.HI R151, R151, R110, RZ, 0x1b ;  /* 0x0000006e97977211 */ /* 0x000fe400078fd8ff */
[----:B------:R-:W-:Y:S01]  /*ac70*/  LEA R173, R173, UR13, 0x2 ;  /* 0x0000000dadad7c11 */ /* 0x000fe2000f8e10ff */
[----:B------:R-:W-:Y:S06]  /*ac80*/  @!P2 BRA `(.L_x_11431) ;  /* 0x000000000004a947 */ /* 0x000fec0003800000 */
[----:B--2---:R3:W-:Y:S02]  /*ac90*/  REDG.E.ADD.F32.FTZ.RN.STRONG.GPU desc[UR20][R68.64+0x400], R149 ;  /* 0x00040095440079a6 */ /* 0x0047e4000c12f314 */
.L_x_11431:
[----:B------:R-:W-:Y:S05]  /*aca0*/  BSYNC.RECONVERGENT B0 ;  /* 0x0000000000007941 */ /* 0x000fea0003800200 */
.L_x_11430:
[----:B--23--:R2:W3:Y:S01]  /*acb0*/  LDS R149, [R173+0x1580] ;  /* 0x00158000ad957984 */ /* 0x00c4e20000000800 */
[----:B------:R-:W-:Y:S01]  /*acc0*/  BSSY.RECONVERGENT B0, `(.L_x_11432) ;  /* 0x0000005000007945 */ /* 0x000fe20003800200 */
[----:B------:R-:W-:Y:S02]  /*acd0*/  LEA.HI R171, R171, R110, RZ, 0x1b ;  /* 0x0000006eabab7211 */ /* 0x000fe400078fd8ff */
[----:B------:R-:W-:Y:S01]  /*ace0*/  LEA R151, R151, UR13, 0x2 ;  /* 0x0000000d97977c11 */ /* 0x000fe2000f8e10ff */
[----:B------:R-:W-:Y:S06]  /*acf0*/  @!P3 BRA `(.L_x_11433) ;  /* 0x000000000004b947 */ /* 0x000fec0003800000 */
[----:B---3--:R4:W-:Y:S02]  /*ad00*/  REDG.E.ADD.F32.FTZ.RN.STRONG.GPU desc[UR20][R68.64+0x500], R149 ;  /* 0x00050095440079a6 */ /* 0x0089e4000c12f314 */
.L_x_11433:
[----:B------:R-:W-:Y:S05]  /*ad10*/  BSYNC.RECONVERGENT B0 ;  /* 0x0000000000007941 */ /* 0x000fea0003800200 */
.L_x_11432:
[----:B---34-:R3:W4:Y:S01]  /*ad20*/  LDS R149, [R151+0x1680] ;  /* 0x0016800097957984 */ /* 0x0187220000000800 */
[----:B------:R-:W-:Y:S01]  /*ad30*/  BSSY.RECONVERGENT B0, `(.L_x_11434) ;  /* 0x0000004000007945 */ /* 0x000fe20003800200 */
[----:B------:R-:W-:-:S03]  /*ad40*/  LEA R171, R171, UR13, 0x2 ;  /* 0x0000000dabab7c11 */ /* 0x000fc6000f8e10ff */
[----:B------:R-:W-:Y:S05]  /*ad50*/  @!P4 BRA `(.L_x_11435) ;  /* 0x000000000004c947 */ /* 0x000fea0003800000 */
[----:B----4-:R4:W-:Y:S02]  /*ad60*/  REDG.E.ADD.F32.FTZ.RN.STRONG.GPU desc[UR20][R68.64+0x600], R149 ;  /* 0x00060095440079a6 */ /* 0x0109e4000c12f314 */
.L_x_11435:
[----:B------:R-:W-:Y:S05]  /*ad70*/  BSYNC.RECONVERGENT B0 ;  /* 0x0000000000007941 */ /* 0x000fea0003800200 */
.L_x_11434:
[----:B----4-:R4:W0:Y:S01]  /*ad80*/  LDS R149, [R171+0x1780] ;  /* 0x00178000ab957984 */ /* 0x0108220000000800 */
[----:B------:R-:W-:Y:S01]  /*ad90*/  BSSY.RECONVERGENT B0, `(.L_x_11436) ;  /* 0x0000005000007945 */ /* 0x000fe20003800200 */
[C---:B--2---:R-:W-:Y:S02]  /*ada0*/  IADD3 R173, PT, PT, R110.reuse, 0x200, RZ ;  /* 0x000002006ead7810 */ /* 0x044fe40007ffe0ff */
[----:B---3--:R-:W-:Y:S01]  /*adb0*/  IADD3 R151, PT, PT, R110, 0x240, RZ ;  /* 0x000002406e977810 */ /* 0x008fe20007ffe0ff */
[----:B------:R-:W-:Y:S06]  /*adc0*/  @!P5 BRA `(.L_x_11437) ;  /* 0x000000000004d947 */ /* 0x000fec0003800000 */
[----:B0-----:R2:W-:Y:S02]  /*add0*/  REDG.E.ADD.F32.FTZ.RN.STRONG.GPU desc[UR20][R68.64+0x700], R149 ;  /* 0x00070095440079a6 */ /* 0x0015e4000c12f314 */
.L_x_11437:
[----:B------:R-:W-:Y:S05]  /*ade0*/  BSYNC.RECONVERGENT B0 ;  /* 0x0000000000007941 */ /* 0x000fea0003800200 */
.L_x_11436:
        /* <DEDUP_REMOVED lines=17> */
.L_x_11439:
[----:B------:R-:W-:Y:S05]  /*af00*/  BSYNC.RECONVERGENT B0 ;  /* 0x0000000000007941 */ /* 0x000fea0003800200 */
.L_x_11438:
[----:B0-2---:R0:W2:Y:S01]  /*af10*/  LDS R149, [R174+0x1980] ;  /* 0x00198000ae957984 */ /* 0x0050a20000000800 */
[----:B------:R-:W-:Y:S01]  /*af20*/  BSSY.RECONVERGENT B0, `(.L_x_11440) ;  /* 0x0000006000007945 */ /* 0x000fe20003800200 */
[----:B------:R-:W-:Y:S02]  /*af30*/  IADD3 R151, PT, PT, R110, 0x300, RZ ;  /* 0x000003006e977810 */ /* 0x000fe40007ffe0ff */
[----:B------:R-:W-:Y:S02]  /*af40*/  LEA.HI R173, R173, R110, RZ, 0x1b ;  /* 0x0000006eadad7211 */ /* 0x000fe400078fd8ff */
[----:B-1----:R-:W-:Y:S01]  /*af50*/  LEA R175, R171, UR13, 0x2 ;  /* 0x0000000dabaf7c11 */ /* 0x002fe2000f8e10ff */
[----:B------:R-:W-:Y:S06]  /*af60*/  @!P0 BRA `(.L_x_11441) ;  /* 0x0000000000048947 */ /* 0x000fec0003800000 */
[----:B--2---:R1:W-:Y:S02]  /*af70*/  REDG.E.ADD.F32.FTZ.RN.STRONG.GPU desc[UR20][R68.64+0x900], R149 ;  /* 0x00090095440079a6 */ /* 0x0043e4000c12f314 */
.L_x_11441:
[----:B------:R-:W-:Y:S05]  /*af80*/  BSYNC.RECONVERGENT B0 ;  /* 0x0000000000007941 */ /* 0x000fea0003800200 */
.L_x_11440:
[----:B-12---:R1:W2:Y:S01]  /*af90*/  LDS R149, [R175+0x1a80] ;  /* 0x001a8000af957984 */ /* 0x0062a20000000800 */
[----:B------:R-:W-:Y:S01]  /*afa0*/  BSSY.RECONVERGENT B0, `(.L_x_11442) ;  /* 0x0000006000007945 */ /* 0x000fe20003800200 */
[----:B------:R-:W-:Y:S02]  /*afb0*/  IADD3 R171, PT, PT, R110, 0x340, RZ ;  /* 0x000003406eab7810 */ /* 0x000fe40007ffe0ff */
[----:B------:R-:W-:Y:S02]  /*afc0*/  LEA.HI R151, R151, R110, RZ, 0x1b ;  /* 0x0000006e97977211 */ /* 0x000fe400078fd8ff */
[----:B------:R-:W-:Y:S01]  /*afd0*/  LEA R173, R173, UR13, 0x2 ;  /* 0x0000000dadad7c11 */ /* 0x000fe2000f8e10ff */
[----:B------:R-:W-:Y:S06]  /*afe0*/  @!P2 BRA `(.L_x_11443) ;  /* 0x000000000004a947 */ /* 0x000fec0003800000 */
[----:B--2---:R3:W-:Y:S02]  /*aff0*/  REDG.E.ADD.F32.FTZ.RN.STRONG.GPU desc[UR20][R68.64+0xa00], R149 ;  /* 0x000a0095440079a6 */ /* 0x0047e4000c12f314 */
.L_x_11443:
[----:B------:R-:W-:Y:S05]  /*b000*/  BSYNC.RECONVERGENT B0 ;  /* 0x0000000000007941 */ /* 0x000fea0003800200 */
.L_x_11442:
[----:B--23--:R2:W3:Y:S01]  /*b010*/  LDS R149, [R173+0x1b80] ;  /* 0x001b8000ad957984 */ /* 0x00c4e20000000800 */
[----:B------:R-:W-:Y:S01]  /*b020*/  BSSY.RECONVERGENT B0, `(.L_x_11444) ;  /* 0x0000005000007945 */ /* 0x000fe20003800200 */
[----:B------:R-:W-:Y:S02]  /*b030*/  LEA.HI R171, R171, R110, RZ, 0x1b ;  /* 0x0000006eabab7211 */ /* 0x000fe400078fd8ff */
[----:B------:R-:W-:Y:S01]  /*b040*/  LEA R151, R151, UR13, 0x2 ;  /* 0x0000000d97977c11 */ /* 0x000fe2000f8e10ff */
[----:B------:R-:W-:Y:S06]  /*b050*/  @!P3 BRA `(.L_x_11445) ;  /* 0x000000000004b947 */ /* 0x000fec0003800000 */
[----:B---3--:R4:W-:Y:S02]  /*b060*/  REDG.E.ADD.F32.FTZ.RN.STRONG.GPU desc[UR20][R68.64+0xb00], R149 ;  /* 0x000b0095440079a6 */ /* 0x0089e4000c12f314 */
.L_x_11445:
[----:B------:R-:W-:Y:S05]  /*b070*/  BSYNC.RECONVERGENT B0 ;  /* 0x0000000000007941 */ /* 0x000fea0003800200 */
.L_x_11444:
[----:B---34-:R3:W4:Y:S01]  /*b080*/  LDS R149, [R151+0x1c80] ;  /* 0x001c800097957984 */ /* 0x0187220000000800 */
[----:B------:R-:W-:Y:S01]  /*b090*/  BSSY.RECONVERGENT B0, `(.L_x_11446) ;  /* 0x0000004000007945 */ /* 0x000fe20003800200 */
[----:B--2---:R-:W-:-:S03]  /*b0a0*/  LEA R173, R171, UR13, 0x2 ;  /* 0x0000000dabad7c11 */ /* 0x004fc6000f8e10ff */
[----:B------:R-:W-:Y:S05]  /*b0b0*/  @!P4 BRA `(.L_x_11447) ;  /* 0x000000000004c947 */ /* 0x000fea0003800000 */
[----:B----4-:R2:W-:Y:S02]  /*b0c0*/  REDG.E.ADD.F32.FTZ.RN.STRONG.GPU desc[UR20][R68.64+0xc00], R149 ;  /* 0x000c0095440079a6 */ /* 0x0105e4000c12f314 */
.L_x_11447:
[----:B------:R-:W-:Y:S05]  /*b0d0*/  BSYNC.RECONVERGENT B0 ;  /* 0x0000000000007941 */ /* 0x000fea0003800200 */
.L_x_11446:
[----:B--2-4-:R2:W4:Y:S01]  /*b0e0*/  LDS R149, [R173+0x1d80] ;  /* 0x001d8000ad957984 */ /* 0x0145220000000800 */
[----:B------:R-:W-:Y:S01]  /*b0f0*/  BSSY.RECONVERGENT B0, `(.L_x_11448) ;  /* 0x0000005000007945 */ /* 0x000fe20003800200 */
[C---:B---3--:R-:W-:Y:S02]  /*b100*/  IADD3 R151, PT, PT, R110.reuse, 0x380, RZ ;  /* 0x000003806e977810 */ /* 0x048fe40007ffe0ff */
[----:B------:R-:W-:Y:S01]  /*b110*/  IADD3 R171, PT, PT, R110, 0x3c0, RZ ;  /* 0x000003c06eab7810 */ /* 0x000fe20007ffe0ff */
[----:B------:R-:W-:Y:S06]  /*b120*/  @!P5 BRA `(.L_x_11449) ;  /* 0x000000000004d947 */ /* 0x000fec0003800000 */
[----:B----4-:R3:W-:Y:S02]  /*b130*/  REDG.E.ADD.F32.FTZ.RN.STRONG.GPU desc[UR20][R68.64+0xd00], R149 ;  /* 0x000d0095440079a6 */ /* 0x0107e4000c12f314 */
.L_x_11449:
[----:B------:R-:W-:Y:S05]  /*b140*/  BSYNC.RECONVERGENT B0 ;  /* 0x0000000000007941 */ /* 0x000fea0003800200 */
.L_x_11448:
        /* <DEDUP_REMOVED lines=17> */
.L_x_11451:
[----:B------:R-:W-:Y:S05]  /*b260*/  BSYNC.RECONVERGENT B0 ;  /* 0x0000000000007941 */ /* 0x000fea0003800200 */
.L_x_11450:
[----:B-12---:R1:W2:Y:S01]  /*b270*/  LDS R149, [R171+0x1f80] ;  /* 0x001f8000ab957984 */ /* 0x0062a20000000800 */
[----:B------:R-:W-:Y:S01]  /*b280*/  BSSY.RECONVERGENT B0, `(.L_x_11452) ;  /* 0x0000006000007945 */ /* 0x000fe20003800200 */
[----:B------:R-:W-:Y:S02]  /*b290*/  IADD3 R151, PT, PT, R110, 0x480, RZ ;  /* 0x000004806e977810 */ /* 0x000fe40007ffe0ff */
[----:B------:R-:W-:Y:S02]  /*b2a0*/  LEA.HI R175, R175, R110, RZ, 0x1b ;  /* 0x0000006eafaf7211 */ /* 0x000fe400078fd8ff */
[----:B------:R-:W-:Y:S01]  /*b2b0*/  LEA R173, R173, UR13, 0x2 ;  /* 0x0000000dadad7c11 */ /* 0x000fe2000f8e10ff */
[----:B------:R-:W-:Y:S06]  /*b2c0*/  @!P0 BRA `(.L_x_11453) ;  /* 0x0000000000048947 */ /* 0x000fec0003800000 */
[----:B--2---:R3:W-:Y:S02]  /*b2d0*/  REDG.E.ADD.F32.FTZ.RN.STRONG.GPU desc[UR20][R68.64+0xf00], R149 ;  /* 0x000f0095440079a6 */ /* 0x0047e4000c12f314 */
.L_x_11453:
[----:B------:R-:W-:Y:S05]  /*b2e0*/  BSYNC.RECONVERGENT B0 ;  /* 0x0000000000007941 */ /* 0x000fea0003800200 */
.L_x_11452:
[----:B--23--:R2:W3:Y:S01]  /*b2f0*/  LDS R149, [R173+0x2080] ;  /* 0x00208000ad957984 */ /* 0x00c4e20000000800 */
[----:B------:R-:W-:Y:S01]  /*b300*/  BSSY.RECONVERGENT B0, `(.L_x_11454) ;  /* 0x0000006000007945 */ /* 0x000fe20003800200 */
[----:B-1----:R-:W-:Y:S02]  /*b310*/  IADD3 R171, PT, PT, R110, 0x4c0, RZ ;  /* 0x000004c06eab7810 */ /* 0x002fe40007ffe0ff */
[----:B------:R-:W-:Y:S02]  /*b320*/  LEA.HI R151, R151, R110, RZ, 0x1b ;  /* 0x0000006e97977211 */ /* 0x000fe400078fd8ff */
[----:B------:R-:W-:Y:S01]  /*b330*/  LEA R175, R175, UR13, 0x2 ;  /* 0x0000000dafaf7c11 */ /* 0x000fe2000f8e10ff */
[----:B------:R-:W-:Y:S06]  /*b340*/  @!P2 BRA `(.L_x_11455) ;  /* 0x000000000004a947 */ /* 0x000fec0003800000 */
[----:B---3--:R1:W-:Y:S02]  /*b350*/  REDG.E.ADD.F32.FTZ.RN.STRONG.GPU desc[UR20][R68.64+0x1000], R149 ;  /* 0x00100095440079a6 */ /* 0x0083e4000c12f314 */
.L_x_11455:
[----:B------:R-:W-:Y:S05]  /*b360*/  BSYNC.RECONVERGENT B0 ;  /* 0x0000000000007941 */ /* 0x000fea0003800200 */
.L_x_11454:
[----:B-1-3--:R1:W3:Y:S01]  /*b370*/  LDS R149, [R175+0x2180] ;  /* 0x00218000af957984 */ /* 0x00a2e20000000800 */
[----:B------:R-:W-:Y:S01]  /*b380*/  BSSY.RECONVERGENT B0, `(.L_x_11456) ;  /* 0x0000005000007945 */ /* 0x000fe20003800200 */
[----:B------:R-:W-:Y:S02]  /*b390*/  LEA.HI R171, R171, R110, RZ, 0x1b ;  /* 0x0000006eabab7211 */ /* 0x000fe400078fd8ff */
[----:B------:R-:W-:Y:S01]  /*b3a0*/  LEA R151, R151, UR13, 0x2 ;  /* 0x0000000d97977c11 */ /* 0x000fe2000f8e10ff */
[----:B------:R-:W-:Y:S06]  /*b3b0*/  @!P3 BRA `(.L_x_11457) ;  /* 0x000000000004b947 */ /* 0x000fec0003800000 */
[----:B---3--:R4:W-:Y:S02]  /*b3c0*/  REDG.E.ADD.F32.FTZ.RN.STRONG.GPU desc[UR20][R68.64+0x1100], R149 ;  /* 0x00110095440079a6 */ /* 0x0089e4000c12f314 */
.L_x_11457:
[----:B------:R-:W-:Y:S05]  /*b3d0*/  BSYNC.RECONVERGENT B0 ;  /* 0x0000000000007941 */ /* 0x000fea0003800200 */
.L_x_11456:
[----:B---34-:R3:W4:Y:S01]  /*b3e0*/  LDS R149, [R151+0x2280] ;  /* 0x0022800097957984 */ /* 0x0187220000000800 */
[----:B------:R-:W-:Y:S01]  /*b3f0*/  BSSY.RECONVERGENT B0, `(.L_x_11458) ;  /* 0x0000004000007945 */ /* 0x000fe20003800200 */
[----:B--2---:R-:W-:-:S03]  /*b400*/  LEA R173, R171, UR13, 0x2 ;  /* 0x0000000dabad7c11 */ /* 0x004fc6000f8e10ff */
[----:B------:R-:W-:Y:S05]  /*b410*/  @!P4 BRA `(.L_x_11459) ;  /* 0x000000000004c947 */ /* 0x000fea0003800000 */
[----:B----4-:R2:W-:Y:S02]  /*b420*/  REDG.E.ADD.F32.FTZ.RN.STRONG.GPU desc[UR20][R68.64+0x1200], R149 ;  /* 0x00120095440079a6 */ /* 0x0105e4000c12f314 */
.L_x_11459:
[----:B------:R-:W-:Y:S05]  /*b430*/  BSYNC.RECONVERGENT B0 ;  /* 0x0000000000007941 */ /* 0x000fea0003800200 */
.L_x_11458:
[----:B--2-4-:R2:W4:Y:S01]  /*b440*/  LDS R149, [R173+0x2380] ;  /* 0x00238000ad957984 */ /* 0x0145220000000800 */
[----:B------:R-:W-:Y:S01]  /*b450*/  BSSY.RECONVERGENT B0, `(.L_x_11460) ;  /* 0x0000005000007945 */ /* 0x000fe20003800200 */
[C---:B---3--:R-:W-:Y:S02]  /*b460*/  IADD3 R151, PT, PT, R110.reuse, 0x500, RZ ;  /* 0x000005006e977810 */ /* 0x048fe40007ffe0ff */
[----:B------:R-:W-:Y:S01]  /*b470*/  IADD3 R171, PT, PT, R110, 0x540, RZ ;  /* 0x000005406eab7810 */ /* 0x000fe20007ffe0ff */
[----:B------:R-:W-:Y:S06]  /*b480*/  @!P5 BRA `(.L_x_11461) ;  /* 0x000000000004d947 */ /* 0x000fec0003800000 */
[----:B----4-:R3:W-:Y:S02]  /*b490*/  REDG.E.ADD.F32.FTZ.RN.STRONG.GPU desc[UR20][R68.64+0x1300], R149 ;  /* 0x00130095440079a6 */ /* 0x0107e4000c12f314 */
.L_x_11461:
[----:B------:R-:W-:Y:S05]  /*b4a0*/  BSYNC.RECONVERGENT B0 ;  /* 0x0000000000007941 */ /* 0x000fea0003800200 */
.L_x_11460:
        /* <DEDUP_REMOVED lines=17> */
.L_x_11463:
[----:B------:R-:W-:Y:S05]  /*b5c0*/  BSYNC.RECONVERGENT B0 ;  /* 0x0000000000007941 */ /* 0x000fea0003800200 */
.L_x_11462:
[----:B-12---:R1:W2:Y:S01]  /*b5d0*/  LDS R149, [R171+0x2580] ;  /* 0x00258000ab957984 */ /* 0x0062a20000000800 */
[----:B------:R-:W-:Y:S01]  /*b5e0*/  BSSY.RECONVERGENT B0, `(.L_x_11464) ;  /* 0x0000006000007945 */ /* 0x000fe20003800200 */
[----:B------:R-:W-:Y:S02]  /*b5f0*/  IADD3 R151, PT, PT, R110, 0x600, RZ ;  /* 0x000006006e977810 */ /* 0x000fe40007ffe0ff */
[----:B------:R-:W-:Y:S02]  /*b600*/  LEA.HI R175, R175, R110, RZ, 0x1b ;  /* 0x0000006eafaf7211 */ /* 0x000fe400078fd8ff */
[----:B------:R-:W-:Y:S01]  /*b610*/  LEA R173, R173, UR13, 0x2 ;  /* 0x0000000dadad7c11 */ /* 0x000fe2000f8e10ff */
[----:B------:R-:W-:Y:S06]  /*b620*/  @!P0 BRA `(.L_x_11465) ;  /* 0x0000000000048947 */ /* 0x000fec0003800000 */
[----:B--2---:R3:W-:Y:S02]  /*b630*/  REDG.E.ADD.F32.FTZ.RN.STRONG.GPU desc[UR20][R68.64+0x1500], R149 ;  /* 0x00150095440079a6 */ /* 0x0047e4000c12f314 */
.L_x_11465:
[----:B------:R-:W-:Y:S05]  /*b640*/  BSYNC.RECONVERGENT B0 ;  /* 0x0000000000007941 */ /* 0x000fea0003800200 */
.L_x_11464:
[----:B--23--:R2:W3:Y:S01]  /*b650*/  LDS R149, [R173+0x2680] ;  /* 0x00268000ad957984 */ /* 0x00c4e20000000800 */
[----:B------:R-:W-:Y:S01]  /*b660*/  BSSY.RECONVERGENT B0, `(.L_x_11466) ;  /* 0x0000006000007945 */ /* 0x000fe20003800200 */
[----:B-1----:R-:W-:Y:S02]  /*b670*/  IADD3 R171, PT, PT, R110, 0x640, RZ ;  /* 0x000006406eab7810 */ /* 0x002fe40007ffe0ff */
[----:B------:R-:W-:Y:S02]  /*b680*/  LEA.HI R151, R151, R110, RZ, 0x1b ;  /* 0x0000006e97977211 */ /* 0x000fe400078fd8ff */
[----:B------:R-:W-:Y:S01]  /*b690*/  LEA R175, R175, UR13, 0x2 ;  /* 0x0000000dafaf7c11 */ /* 0x000fe2000f8e10ff */
[----:B------:R-:W-:Y:S06]  /*b6a0*/  @!P2 BRA `(.L_x_11467) ;  /* 0x000000000004a947 */ /* 0x000fec0003800000 */
[----:B---3--:R1:W-:Y:S02]  /*b6b0*/  REDG.E.ADD.F32.FTZ.RN.STRONG.GPU desc[UR20][R68.64+0x1600], R149 ;  /* 0x00160095440079a6 */ /* 0x0083e4000c12f314 */
.L_x_11467:
[----:B------:R-:W-:Y:S05]  /*b6c0*/  BSYNC.RECONVERGENT B0 ;  /* 0x0000000000007941 */ /* 0x000fea0003800200 */
.L_x_11466:
[----:B-1-3--:R1:W3:Y:S01]  /*b6d0*/  LDS R149, [R175+0x2780] ;  /* 0x00278000af957984 */ /* 0x00a2e20000000800 */
[----:B------:R-:W-:Y:S01]  /*b6e0*/  BSSY.RECONVERGENT B0, `(.L_x_11468) ;  /* 0x0000005000007945 */ /* 0x000fe20003800200 */
[----:B------:R-:W-:Y:S02]  /*b6f0*/  LEA.HI R171, R171, R110, RZ, 0x1b ;  /* 0x0000006eabab7211 */ /* 0x000fe400078fd8ff */
[----:B------:R-:W-:Y:S01]  /*b700*/  LEA R151, R151, UR13, 0x2 ;  /* 0x0000000d97977c11 */ /* 0x000fe2000f8e10ff */
[----:B------:R-:W-:Y:S06]  /*b710*/  @!P3 BRA `(.L_x_11469) ;  /* 0x000000000004b947 */ /* 0x000fec0003800000 */
[----:B---3--:R4:W-:Y:S02]  /*b720*/  REDG.E.ADD.F32.FTZ.RN.STRONG.GPU desc[UR20][R68.64+0x1700], R149 ;  /* 0x00170095440079a6 */ /* 0x0089e4000c12f314 */
.L_x_11469:
[----:B------:R-:W-:Y:S05]  /*b730*/  BSYNC.RECONVERGENT B0 ;  /* 0x0000000000007941 */ /* 0x000fea0003800200 */
.L_x_11468:
[----:B---34-:R3:W4:Y:S01]  /*b740*/  LDS R149, [R151+0x2880] ;  /* 0x0028800097957984 */ /* 0x0187220000000800 */
[----:B------:R-:W-:Y:S01]  /*b750*/  BSSY.RECONVERGENT B0, `(.L_x_11470) ;  /* 0x0000004000007945 */ /* 0x000fe20003800200 */
[----:B--2---:R-:W-:-:S03]  /*b760*/  LEA R173, R171, UR13, 0x2 ;  /* 0x0000000dabad7c11 */ /* 0x004fc6000f8e10ff */
[----:B------:R-:W-:Y:S05]  /*b770*/  @!P4 BRA `(.L_x_11471) ;  /* 0x000000000004c947 */ /* 0x000fea0003800000 */
[----:B----4-:R2:W-:Y:S02]  /*b780*/  REDG.E.ADD.F32.FTZ.RN.STRONG.GPU desc[UR20][R68.64+0x1800], R149 ;  /* 0x00180095440079a6 */ /* 0x0105e4000c12f314 */
.L_x_11471:
[----:B------:R-:W-:Y:S05]  /*b790*/  BSYNC.RECONVERGENT B0 ;  /* 0x0000000000007941 */ /* 0x000fea0003800200 */
.L_x_11470:
[----:B--2-4-:R2:W4:Y:S01]  /*b7a0*/  LDS R149, [R173+0x2980] ;  /* 0x00298000ad957984 */ /* 0x0145220000000800 */
[----:B------:R-:W-:Y:S01]  /*b7b0*/  BSSY.RECONVERGENT B0, `(.L_x_11472) ;  /* 0x0000005000007945 */ /* 0x000fe20003800200 */
[C---:B---3--:R-:W-:Y:S02]  /*b7c0*/  IADD3 R151, PT, PT, R110.reuse, 0x680, RZ ;  /* 0x000006806e977810 */ /* 0x048fe40007ffe0ff */
[----:B------:R-:W-:Y:S01]  /*b7d0*/  IADD3 R171, PT, PT, R110, 0x6c0, RZ ;  /* 0x000006c06eab7810 */ /* 0x000fe20007ffe0ff */
[----:B------:R-:W-:Y:S06]  /*b7e0*/  @!P5 BRA `(.L_x_11473) ;  /* 0x000000000004d947 */ /* 0x000fec0003800000 */
[----:B----4-:R3:W-:Y:S02]  /*b7f0*/  REDG.E.ADD.F32.FTZ.RN.STRONG.GPU desc[UR20][R68.64+0x1900], R149 ;  /* 0x00190095440079a6 */ /* 0x0107e4000c12f314 */
.L_x_11473:
[----:B------:R-:W-:Y:S05]  /*b800*/  BSYNC.RECONVERGENT B0 ;  /* 0x0000000000007941 */ /* 0x000fea0003800200 */
.L_x_11472:
        /* <DEDUP_REMOVED lines=17> */
.L_x_11475:
[----:B------:R-:W-:Y:S05]  /*b920*/  BSYNC.RECONVERGENT B0 ;  /* 0x0000000000007941 */ /* 0x000fea0003800200 */
.L_x_11474:
[----:B-12---:R1:W2:Y:S01]  /*b930*/  LDS R149, [R171+0x2b80] ;  /* 0x002b8000ab957984 */ /* 0x0062a20000000800 */
[----:B------:R-:W-:Y:S01]  /*b940*/  BSSY.RECONVERGENT B0, `(.L_x_11476) ;  /* 0x0000006000007945 */ /* 0x000fe20003800200 */
[----:B------:R-:W-:Y:S02]  /*b950*/  IADD3 R151, PT, PT, R110, 0x780, RZ ;  /* 0x000007806e977810 */ /* 0x000fe40007ffe0ff */
[----:B------:R-:W-:Y:S02]  /*b960*/  LEA.HI R175, R175, R110, RZ, 0x1b ;  /* 0x0000006eafaf7211 */ /* 0x000fe400078fd8ff */
[----:B------:R-:W-:Y:S01]  /*b970*/  LEA R173, R173, UR13, 0x2 ;  /* 0x0000000dadad7c11 */ /* 0x000fe2000f8e10ff */
[----:B------:R-:W-:Y:S06]  /*b980*/  @!P0 BRA `(.L_x_11477) ;  /* 0x0000000000048947 */ /* 0x000fec0003800000 */
[----:B--2---:R3:W-:Y:S02]  /*b990*/  REDG.E.ADD.F32.FTZ.RN.STRONG.GPU desc[UR20][R68.64+0x1b00], R149 ;  /* 0x001b0095440079a6 */ /* 0x0047e4000c12f314 */
.L_x_11477:
[----:B------:R-:W-:Y:S05]  /*b9a0*/  BSYNC.RECONVERGENT B0 ;  /* 0x0000000000007941 */ /* 0x000fea0003800200 */
.L_x_11476:
[----:B--23--:R2:W3:Y:S01]  /*b9b0*/  LDS R149, [R173+0x2c80] ;  /* 0x002c8000ad957984 */ /* 0x00c4e20000000800 */
[----:B------:R-:W-:Y:S01]  /*b9c0*/  BSSY.RECONVERGENT B0, `(.L_x_11478) ;  /* 0x0000006000007945 */ /* 0x000fe20003800200 */
[----:B-1----:R-:W-:Y:S02]  /*b9d0*/  IADD3 R171, PT, PT, R110, 0x7c0, RZ ;  /* 0x000007c06eab7810 */ /* 0x002fe40007ffe0ff */
[----:B------:R-:W-:Y:S02]  /*b9e0*/  LEA.HI R151, R151, R110, RZ, 0x1b ;  /* 0x0000006e97977211 */ /* 0x000fe400078fd8ff */
[----:B------:R-:W-:Y:S01]  /*b9f0*/  LEA R175, R175, UR13, 0x2 ;  /* 0x0000000dafaf7c11 */ /* 0x000fe2000f8e10ff */
[----:B------:R-:W-:Y:S06]  /*ba00*/  @!P2 BRA `(.L_x_11479) ;  /* 0x000000000004a947 */ /* 0x000fec0003800000 */
[----:B---3--:R1:W-:Y:S02]  /*ba10*/  REDG.E.ADD.F32.FTZ.RN.STRONG.GPU desc[UR20][R68.64+0x1c00], R149 ;  /* 0x001c0095440079a6 */ /* 0x0083e4000c12f314 */
.L_x_11479:
[----:B------:R-:W-:Y:S05]  /*ba20*/  BSYNC.RECONVERGENT B0 ;  /* 0x0000000000007941 */ /* 0x000fea0003800200 */
.L_x_11478:
[----:B-1-3--:R1:W3:Y:S01]  /*ba30*/  LDS R149, [R175+0x2d80] ;  /* 0x002d8000af957984 */ /* 0x00a2e20000000800 */
[----:B------:R-:W-:Y:S01]  /*ba40*/  BSSY.RECONVERGENT B0, `(.L_x_11480) ;  /* 0x0000005000007945 */ /* 0x000fe20003800200 */
[----:B------:R-:W-:Y:S02]  /*ba50*/  LEA.HI R171, R171, R110, RZ, 0x1b ;  /* 0x0000006eabab7211 */ /* 0x000fe400078fd8ff */
[----:B------:R-:W-:Y:S01]  /*ba60*/  LEA R151, R151, UR13, 0x2 ;  /* 0x0000000d97977c11 */ /* 0x000fe2000f8e10ff */
[----:B------:R-:W-:Y:S06]  /*ba70*/  @!P3 BRA `(.L_x_11481) ;  /* 0x000000000004b947 */ /* 0x000fec0003800000 */
[----:B---3--:R4:W-:Y:S02]  /*ba80*/  REDG.E.ADD.F32.FTZ.RN.STRONG.GPU desc[UR20][R68.64+0x1d00], R149 ;  /* 0x001d0095440079a6 */ /* 0x0089e4000c12f314 */
.L_x_11481:
[----:B------:R-:W-:Y:S05]  /*ba90*/  BSYNC.RECONVERGENT B0 ;  /* 0x0000000000007941 */ /* 0x000fea0003800200 */
.L_x_11480:
[----:B---34-:R3:W4:Y:S01]  /*baa0*/  LDS R149, [R151+0x2e80] ;  /* 0x002e800097957984 */ /* 0x0187220000000800 */
[----:B------:R-:W-:Y:S01]  /*bab0*/  BSSY.RECONVERGENT B0, `(.L_x_11482) ;  /* 0x0000004000007945 */ /* 0x000fe20003800200 */
[----:B------:R-:W-:-:S03]  /*bac0*/  LEA R171, R171, UR13, 0x2 ;  /* 0x0000000dabab7c11 */ /* 0x000fc6000f8e10ff */
[----:B------:R-:W-:Y:S05]  /*bad0*/  @!P4 BRA `(.L_x_11483) ;  /* 0x000000000004c947 */ /* 0x000fea0003800000 */
[----:B----4-:R4:W-:Y:S02]  /*bae0*/  REDG.E.ADD.F32.FTZ.RN.STRONG.GPU desc[UR20][R68.64+0x1e00], R149 ;  /* 0x001e0095440079a6 */ /* 0x0109e4000c12f314 */
.L_x_11483:
[----:B------:R-:W-:Y:S05]  /*baf0*/  BSYNC.RECONVERGENT B0 ;  /* 0x0000000000007941 */ /* 0x000fea0003800200 */
.L_x_11482:
[----:B----4-:R4:W0:Y:S01]  /*bb00*/  LDS R149, [R171+0x2f80] ;  /* 0x002f8000ab957984 */ /* 0x0108220000000800 */
[----:B------:R-:W-:Y:S04]  /*bb10*/  BSSY.RECONVERGENT B0, `(.L_x_11484) ;  /* 0x0000003000007945 */ /* 0x000fe80003800200 */
[----:B------:R-:W-:Y:S05]  /*bb20*/  @!P5 BRA `(.L_x_11485) ;  /* 0x000000000004d947 */ /* 0x000fea0003800000 */
[----:B0-----:R0:W-:Y:S02]  /*bb30*/  REDG.E.ADD.F32.FTZ.RN.STRONG.GPU desc[UR20][R68.64+0x1f00], R149 ;  /* 0x001f0095440079a6 */ /* 0x0011e4000c12f314 */
.L_x_11485:
[----:B------:R-:W-:Y:S05]  /*bb40*/  BSYNC.RECONVERGENT B0 ;  /* 0x0000000000007941 */ /* 0x000fea0003800200 */
.L_x_11484:
[----:B------:R-:W-:Y:S01]  /*bb50*/  FFMA.FTZ R62, R2, R235, R63 ;  /* 0x000000eb023e7223 */ /* 0x000fe2000001003f */
[----:B------:R-:W-:Y:S01]  /*bb60*/  FADD.FTZ R60, R143, R60 ;  /* 0x0000003c8f3c7221 */ /* 0x000fe20000010000 */
[----:B------:R-:W-:Y:S01]  /*bb70*/  FADD.FTZ R61, R176, R61 ;  /* 0x0000003db03d7221 */ /* 0x000fe20000010000 */
[----:B------:R-:W-:Y:S01]  /*bb80*/  FFMA.FTZ R63, R2, -R237, R238 ;  /* 0x800000ed023f7223 */ /* 0x000fe200000100ee */
[----:B0-----:R-:W-:Y:S01]  /*bb90*/  FFMA.FTZ R69, R51, R66, R124 ;  /* 0x0000004233457223 */ /* 0x001fe2000001007c */
[----:B------:R-:W0:Y:S01]  /*bba0*/  SHFL.DOWN PT, R149, R62, 0x1, 0x1f ;  /* 0x08201f003e957f89 */ /* 0x000e2200000e0000 */
[----:B------:R-:W-:Y:S01]  /*bbb0*/  ISETP.GT.AND P0, PT, R102, 0x1e, PT ;  /* 0x0000001e6600780c */ /* 0x000fe20003f04270 */
[----:B------:R-:W-:Y:S01]  /*bbc0*/  FFMA.FTZ R145, R172, R177, R145 ;  /* 0x000000b1ac917223 */ /* 0x000fe20000010091 */
[----:B------:R-:W-:Y:S01]  /*bbd0*/  FFMA.FTZ R147, R207, R147, R126 ;  /* 0x00000093cf937223 */ /* 0x000fe2000001007e */
[----:B------:R-:W5:Y:S01]  /*bbe0*/  SHFL.DOWN PT, R143, R60, 0x1, 0x1f ;  /* 0x08201f003c8f7f89 */ /* 0x000f6200000e0000 */
[----:B------:R-:W-:Y:S01]  /*bbf0*/  FMUL.FTZ R211, R211, R152 ;  /* 0x00000098d3d37220 */ /* 0x000fe20000410000 */
[----:B------:R-:W-:Y:S01]  /*bc00*/  FMUL.FTZ R195, R170, R195 ;  /* 0x000000c3aac37220 */ /* 0x000fe20000410000 */
[----:B------:R-:W-:Y:S01]  /*bc10*/  FFMA.FTZ R19, R66, R82, R19 ;  /* 0x0000005242137223 */ /* 0x000fe20000010013 */
[----:B------:R-:W1:Y:S01]  /*bc20*/  SHFL.DOWN PT, R68, R61, 0x1, 0x1f ;  /* 0x08201f003d447f89 */ /* 0x000e6200000e0000 */
[----:B------:R-:W-:Y:S01]  /*bc30*/  FFMA.FTZ R66, R52, R145, R147 ;  /* 0x0000009134427223 */ /* 0x000fe20000010093 */
[----:B------:R-:W-:Y:S01]  /*bc40*/  FFMA.FTZ R139, R218, R139, R211 ;  /* 0x0000008bda8b7223 */ /* 0x000fe200000100d3 */
[----:B------:R-:W-:Y:S01]  /*bc50*/  FMUL.FTZ R213, R213, R154 ;  /* 0x0000009ad5d57220 */ /* 0x000fe20000410000 */
[----:B------:R-:W2:Y:S01]  /*bc60*/  SHFL.DOWN PT, R124, R63, 0x1, 0x1f ;  /* 0x08201f003f7c7f89 */ /* 0x000ea200000e0000 */
        /* <DEDUP_REMOVED lines=8> */
[----:B------:R-:W-:Y:S01]  /*bcf0*/  FADD.FTZ R45, R66, R45 ;  /* 0x0000002d422d7221 */ /* 0x000fe20000010000 */
[----:B------:R-:W-:Y:S01]  /*bd00*/  FFMA.FTZ R135, R222, R135, R215 ;  /* 0x00000087de877223 */ /* 0x000fe200000100d7 */
[----:B------:R-:W-:Y:S01]  /*bd10*/  FFMA.FTZ R197, R164, R181, R197 ;  /* 0x000000b5a4c57223 */ /* 0x000fe200000100c5 */
        /* <DEDUP_REMOVED lines=11> */
[----:B------:R-:W-:Y:S01]  /*bdd0*/  FMUL.FTZ R140, R73, R140 ;  /* 0x0000008c498c7220 */ /* 0x000fe20000410000 */
[----:B--2---:R-:W-:Y:S01]  /*bde0*/  @!P0 FADD.FTZ R63, R63, R124 ;  /* 0x0000007c3f3f8221 */ /* 0x004fe20000010000 */
[----:B------:R-:W2:Y:S01]  /*bdf0*/  SHFL.DOWN PT, R68, R61, 0x2, 0x1f ;  /* 0x08401f003d447f89 */ /* 0x000ea200000e0000 */
[----:B------:R-:W-:Y:S01]  /*be00*/  ISETP.GT.AND P0, PT, R102, 0x1d, PT ;  /* 0x0000001d6600780c */ /* 0x000fe20003f04270 */
[----:B------:R-:W-:Y:S01]  /*be10*/  FMUL.FTZ R196, R165, R196 ;  /* 0x000000c4a5c47220 */ /* 0x000fe20000410000 */
[----:B------:R-:W-:Y:S01]  /*be20*/  FMUL.FTZ R216, R216, R137 ;  /* 0x00000089d8d87220 */ /* 0x000fe20000410000 */
[----:B------:R-:W5:Y:S01]  /*be30*/  SHFL.DOWN PT, R120, R63, 0x2, 0x1f ;  /* 0x08401f003f787f89 */ /* 0x000f6200000e0000 */
        /* <DEDUP_REMOVED lines=9> */
[----:B------:R-:W-:Y:S01]  /*bed0*/  FFMA.FTZ R199, R160, R183, R199 ;  /* 0x000000b7a0c77223 */ /* 0x000fe200000100c7 */
[----:B------:R-:W-:Y:S01]  /*bee0*/  FFMA.FTZ R219, R219, R142, R144 ;  /* 0x0000008edbdb7223 */ /* 0x000fe20000010090 */
[----:B0-----:R-:W-:Y:S01]  /*bef0*/  @!P0 FADD.FTZ R62, R62, R141 ;  /* 0x0000008d3e3e8221 */ /* 0x001fe20000010000 */
[----:B------:R-:W-:Y:S01]  /*bf00*/  FMUL.FTZ R200, R157, R200 ;  /* 0x000000c89dc87220 */ /* 0x000fe20000410000 */
[----:B------:R-:W-:Y:S01]  /*bf10*/  FMUL.FTZ R201, R158, R201 ;  /* 0x000000c99ec97220 */ /* 0x000fe20000410000 */
[----:B------:R-:W-:Y:S01]  /*bf20*/  FADD.FTZ R44, R69, R44 ;  /* 0x0000002c452c7221 */ /* 0x000fe20000010000 */
        /* <DEDUP_REMOVED lines=18> */
[----:B------:R-:W-:Y:S01]  /*c050*/  FMUL.FTZ R136, R71, R136 ;  /* 0x0000008847887220 */ /* 0x000fe20000410000 */
[----:B------:R-:W-:Y:S01]  /*c060*/  FADD.FTZ R42, R69, R42 ;  /* 0x0000002a452a7221 */ /* 0x000fe20000010000 */
[----:B------:R-:W-:Y:S01]  /*c070*/  FADD.FTZ R41, R66, R41 ;  /* 0x0000002942297221 */ /* 0x000fe20000010000 */
[----:B------:R-:W-:Y:S01]  /*c080*/  ISETP.GT.AND P2, PT, R102, 0xf, PT ;  /* 0x0000000f6600780c */ /* 0x000fe20003f44270 */
        /* <DEDUP_REMOVED lines=13> */
[----:B------:R-:W-:Y:S01]  /*c160*/  FFMA.FTZ R69, R77, R202, R230 ;  /* 0x000000ca4d457223 */ /* 0x000fe200000100e6 */
[----:B------:R-:W-:Y:S01]  /*c170*/  FFMA.FTZ R66, R78, R203, R231 ;  /* 0x000000cb4e427223 */ /* 0x000fe200000100e7 */
[----:B-----5:R-:W-:Y:S01]  /*c180*/  @!P0 FADD.FTZ R63, R63, R120 ;  /* 0x000000783f3f8221 */ /* 0x020fe20000010000 */
[----:B------:R-:W2:Y:S01]  /*c190*/  SHFL.DOWN PT, R68, R61, 0x8, 0x1f ;  /* 0x09001f003d447f89 */ /* 0x000ea200000e0000 */
[----:B------:R-:W-:Y:S01]  /*c1a0*/  ISETP.GT.AND P0, PT, R102, 0x17, PT ;  /* 0x000000176600780c */ /* 0x000fe20003f04270 */
[----:B------:R-:W-:Y:S01]  /*c1b0*/  FMUL.FTZ R3, R3, R132 ;  /* 0x0000008403037220 */ /* 0x000fe20000410000 */
[----:B------:R-:W-:Y:S01]  /*c1c0*/  FMUL.FTZ R204, R115, R204 ;  /* 0x000000cc73cc7220 */ /* 0x000fe20000410000 */
[----:B------:R-:W5:Y:S01]  /*c1d0*/  SHFL.DOWN PT, R74, R63, 0x8, 0x1f ;  /* 0x09001f003f4a7f89 */ /* 0x000f6200000e0000 */
[----:B------:R-:W-:Y:S01]  /*c1e0*/  FADD.FTZ R38, R69, R38 ;  /* 0x0000002645267221 */ /* 0x000fe20000010000 */
[----:B------:R-:W-:Y:S01]  /*c1f0*/  FADD.FTZ R37, R66, R37 ;  /* 0x0000002542257221 */ /* 0x000fe20000010000 */
[----:B------:R-:W-:Y:S01]  /*c200*/  FFMA.FTZ R232, R232, R119, R3 ;  /* 0x00000077e8e87223 */ /* 0x000fe20000010003 */
        /* <DEDUP_REMOVED lines=14> */
[----:B------:R-:W-:Y:S01]  /*c2f0*/  FFMA.FTZ R30, R203, R95, R30 ;  /* 0x0000005fcb1e7223 */ /* 0x000fe2000001001e */
        /* <DEDUP_REMOVED lines=15> */
.L_x_11487:
[----:B------:R-:W-:Y:S05]  /*c3f0*/  BSYNC.RECONVERGENT B0 ;  /* 0x0000000000007941 */ /* 0x000fea0003800200 */
.L_x_11486:
        /* <DEDUP_REMOVED lines=13> */
[----:B0-2---:R-:W-:Y:S01]  /*c4d0*/  FFMA.FTZ R3, R81, R114, R130 ;  /* 0x0000007251037223 */ /* 0x005fe20000010082 */
[----:B------:R-:W-:Y:S01]  /*c4e0*/  FFMA.FTZ R31, R204, R94, R31 ;  /* 0x0000005ecc1f7223 */ /* 0x000fe2000001001f */
[----:B------:R-:W-:Y:S01]  /*c4f0*/  FFMA.FTZ R32, R205, R97, R32 ;  /* 0x00000061cd207223 */ /* 0x000fe20000010020 */
[----:B------:R-:W-:Y:S01]  /*c500*/  FADD.FTZ R36, R65, R36 ;  /* 0x0000002441247221 */ /* 0x000fe20000010000 */
[----:B------:R-:W-:Y:S01]  /*c510*/  FFMA.FTZ R33, R114, R96, R33 ;  /* 0x0000006072217223 */ /* 0x000fe20000010021 */
[----:B------:R-:W-:Y:S01]  /*c520*/  FADD.FTZ R35, R64, R35 ;  /* 0x0000002340237221 */ /* 0x000fe20000010000 */
[----:B------:R-:W-:Y:S01]  /*c530*/  FADD.FTZ R34, R3, R34 ;  /* 0x0000002203227221 */ /* 0x000fe20000010000 */
[----:B------:R-:W-:Y:S06]  /*c540*/  @P0 BRA `(.L_x_11489) ;  /* 0x00000000003c0947 */ /* 0x000fec0003800000 */
[----:B------:R-:W-:Y:S01]  /*c550*/  ISETP.NE.AND P0, PT, R105, UR38, PT ;  /* 0x0000002669007c0c */ /* 0x000fe2000bf05270 */
[----:B------:R-:W-:Y:S02]  /*c560*/  ULEA UR14, UR6, UR13, 0x3 ;  /* 0x0000000d060e7291 */ /* 0x000fe4000f8e18ff */
[----:B------:R-:W0:Y:S10]  /*c570*/  LDS.128 R64, [UR13+0x31a0] ;  /* 0x0031a00dff407984 */ /* 0x000e340008000c00 */
[----:B-1----:R-:W1:Y:S04]  /*c580*/  @P0 LDS.64 R68, [UR14+0x63e0] ;  /* 0x0063e00eff440984 */ /* 0x002e680008000a00 */
        /* <DEDUP_REMOVED lines=11> */
.L_x_11489:
[----:B------:R-:W-:Y:S05]  /*c640*/  BSYNC.RECONVERGENT B0 ;  /* 0x0000000000007941 */ /* 0x000fea0003800200 */
.L_x_11488:
[----:B------:R-:W-:-:S04]  /*c650*/  UIADD3 UR6, UPT, UPT, UR6, 0x1, URZ ;  /* 0x0000000106067890 */ /* 0x000fc8000fffe0ff */
[----:B------:R-:W-:-:S09]  /*c660*/  UISETP.GE.AND UP0, UPT, UR6, UR39, UPT ;  /* 0x000000270600728c */ /* 0x000fd2000bf06270 */
[----:B------:R-:W-:Y:S05]  /*c670*/  BRA.U !UP0, `(.L_x_11490) ;  /* 0xffffff8508147547 */ /* 0x000fea000b83ffff */
.L_x_11391:
[----:B0-----:R-:W0:Y:S01]  /*c680*/  S2R R62, SR_TID.X ;  /* 0x00000000003e7919 */ /* 0x001e220000002100 */
[----:B-1----:R-:W-:Y:S01]  /*c690*/  HFMA2 R9, -RZ, RZ, 0, 9.5367431640625e-07 ;  /* 0x00000010ff097431 */ /* 0x002fe200000001ff */
[----:B------:R-:W-:Y:S08]  /*c6a0*/  BAR.SYNC.DEFER_BLOCKING 0x0 ;  /* 0x0000000000007b1d */ /* 0x000ff00000010000 */
[----:B------:R-:W1:Y:S08]  /*c6b0*/  S2UR UR6, SR_CTAID.X ;  /* 0x00000000000679c3 */ /* 0x000e700000002500 */
[----:B------:R-:W1:Y:S01]  /*c6c0*/  LDC.64 R14, c[0x0][0x4f8] ;  /* 0x00013e00ff0e7b82 */ /* 0x000e620000000a00 */
[----:B------:R-:W-:Y:S01]  /*c6d0*/  IADD3 R63, PT, PT, R105, -0x1, RZ ;  /* 0xffffffff693f7810 */ /* 0x000fe20007ffe0ff */
[----:B------:R-:W2:Y:S06]  /*c6e0*/  LDCU.64 UR14, c[0x0][0x500] ;  /* 0x0000a000ff0e77ac */ /* 0x000eac0008000a00 */
[----:B------:R-:W5:Y:S01]  /*c6f0*/  LDC.64 R60, c[0x0][0x550] ;  /* 0x00015400ff3c7b82 */ /* 0x000f620000000a00 */
[----:B0-----:R-:W-:-:S04]  /*c700*/  SHF.L.U32 R13, R62, 0x1, RZ ;  /* 0x000000013e0d7819 */ /* 0x001fc800000006ff */
[----:B------:R-:W-:-:S04]  /*c710*/  LOP3.LUT R13, R13, 0x7c0, RZ, 0xc0, !PT ;  /* 0x000007c00d0d7812 */ /* 0x000fc800078ec0ff */
[----:B------:R-:W-:-:S05]  /*c720*/  LOP3.LUT R0, R13, 0x1f, R106, 0xf8, !PT ;  /* 0x0000001f0d007812 */ /* 0x000fca00078ef86a */
[----:B------:R-:W-:-:S05]  /*c730*/  IMAD.WIDE.U32 R8, R0, R9, UR8 ;  /* 0x0000000800087e25 */ /* 0x000fca000f8e0009 */
[----:B------:R-:W3:Y:S04]  /*c740*/  LDG.E.128 R52, desc[UR20][R8.64] ;  /* 0x0000001408347981 */ /* 0x000ee8000c1e1d00 */
[----:B------:R1:W4:Y:S01]  /*c750*/  LDG.E.128 R56, desc[UR20][R8.64+0x200] ;  /* 0x0002001408387981 */ /* 0x000322000c1e1d00 */
[----:B------:R-:W-:Y:S01]  /*c760*/  SHF.L.U32 R2, R63, 0xa, RZ ;  /* 0x0000000a3f027819 */ /* 0x000fe200000006ff */
[----:B------:R-:W-:Y:S01]  /*c770*/  UIADD3 UR37, UP0, UPT, UR37, -0x1000, URZ ;  /* 0xfffff00025257890 */ /* 0x000fe2000ff1e0ff */
[----:B------:R-:W-:Y:S01]  /*c780*/  MOV R3, RZ ;  /* 0x000000ff00037202 */ /* 0x000fe20000000f00 */
[----:B------:R-:W-:Y:S01]  /*c790*/  UIADD3 UR35, UP1, UPT, UR35, -0x800, URZ ;  /* 0xfffff80023237890 */ /* 0x000fe2000ff3e0ff */
[----:B------:R-:W-:Y:S01]  /*c7a0*/  F2FP.F16.F32.PACK_AB R19, R18, R19 ;  /* 0x000000131213723e */ /* 0x000fe200000000ff */
[----:B------:R-:W-:Y:S01]  /*c7b0*/  UIADD3 UR11, UP2, UPT, UR11, -0x800, URZ ;  /* 0xfffff8000b0b7890 */ /* 0x000fe2000ff5e0ff */
[----:B------:R-:W-:Y:S01]  /*c7c0*/  F2FP.F16.F32.PACK_AB R18, R20, R21 ;  /* 0x000000151412723e */ /* 0x000fe200000000ff */
[----:B------:R-:W-:Y:S01]  /*c7d0*/  UIADD3 UR13, UP3, UPT, UR8, -0x800, URZ ;  /* 0xfffff800080d7890 */ /* 0x000fe2000ff7e0ff */
[----:B-1----:R-:W-:Y:S01]  /*c7e0*/  IMAD.WIDE.U32 R8, R14, UR6, R2 ;  /* 0x000000060e087c25 */ /* 0x002fe2000f8e0002 */
[----:B------:R-:W-:-:S02]  /*c7f0*/  UIADD3.X UR34, UPT, UPT, UR34, -0x1, URZ, UP0, !UPT ;  /* 0xffffffff22227890 */ /* 0x000fc400087fe4ff */
[----:B------:R-:W-:Y:S01]  /*c800*/  UIADD3.X UR36, UPT, UPT, UR36, -0x1, URZ, UP1, !UPT ;  /* 0xffffffff24247890 */ /* 0x000fe20008ffe4ff */
[----:B------:R-:W-:Y:S01]  /*c810*/  IMAD R9, R15, UR6, R9 ;  /* 0x000000060f097c24 */ /* 0x000fe2000f8e0209 */
[----:B------:R-:W-:Y:S02]  /*c820*/  UIADD3.X UR12, UPT, UPT, UR12, -0x1, URZ, UP2, !UPT ;  /* 0xffffffff0c0c7890 */ /* 0x000fe400097fe4ff */
[----:B------:R-:W-:Y:S01]  /*c830*/  UIADD3.X UR9, UPT, UPT, UR9, -0x1, URZ, UP3, !UPT ;  /* 0xffffffff09097890 */ /* 0x000fe20009ffe4ff */
[----:B--2---:R-:W-:-:S04]  /*c840*/  IMAD.WIDE.U32 R14, R109, UR14, R8 ;  /* 0x0000000e6d0e7c25 */ /* 0x004fc8000f8e0008 */
[----:B------:R-:W-:Y:S01]  /*c850*/  IMAD R51, R109, UR15, R15 ;  /* 0x0000000f6d337c24 */ /* 0x000fe2000f8e020f */
[----:B------:R-:W0:Y:S01]  /*c860*/  LDCU.64 UR14, c[0x0][0x520] ;  /* 0x0000a400ff0e77ac */ /* 0x000e220008000a00 */
[----:B---3--:R1:W-:Y:S04]  /*c870*/  STS.128 [R101], R52 ;  /* 0x0000003465007388 */ /* 0x0083e80000000c00 */
[----:B----4-:R-:W-:Y:S01]  /*c880*/  STS.128 [R101+0x200], R56 ;  /* 0x0002003865007388 */ /* 0x010fe20000000c00 */
[----:B------:R-:W-:-:S03]  /*c890*/  NOP ;  /* 0x0000000000007918 */ /* 0x000fc60000000000 */
[----:B------:R-:W2:Y:S01]  /*c8a0*/  LDS.128 R4, [R100] ;  /* 0x0000000064047984 */ /* 0x000ea20000000c00 */
[----:B-1----:R-:W-:Y:S01]  /*c8b0*/  F2FP.F16.F32.PACK_AB R55, R26, R27 ;  /* 0x0000001b1a37723e */ /* 0x002fe200000000ff */
[--C-:B--2---:R-:W-:Y:S02]  /*c8c0*/  HADD2.F32 R10, -RZ, R4.reuse.H1_H1 ;  /* 0x30000004ff0a7230 */ /* 0x104fe40000004100 */
[----:B------:R-:W-:-:S03]  /*c8d0*/  HADD2.F32 R4, -RZ, R4.H0_H0 ;  /* 0x20000004ff047230 */ /* 0x000fc60000004100 */
[----:B------:R-:W-:Y:S01]  /*c8e0*/  FADD.FTZ R16, R10, UR5 ;  /* 0x000000050a107e21 */ /* 0x000fe20008010000 */
[--C-:B------:R-:W-:Y:S02]  /*c8f0*/  HADD2.F32 R10, -RZ, R5.reuse.H1_H1 ;  /* 0x30000005ff0a7230 */ /* 0x100fe40000004100 */
[----:B------:R-:W-:Y:S01]  /*c900*/  FADD.FTZ R12, R4, UR5 ;  /* 0x00000005040c7e21 */ /* 0x000fe20008010000 */
[----:B------:R-:W-:Y:S01]  /*c910*/  HADD2.F32 R5, -RZ, R5.H0_H0 ;  /* 0x20000005ff057230 */ /* 0x000fe20000004100 */
[----:B------:R-:W-:Y:S01]  /*c920*/  FSETP.GTU.FTZ.AND P1, PT, R16, 20, PT ;  /* 0x41a000001000780b */ /* 0x000fe20003f3c000 */
[----:B------:R-:W-:Y:S02]  /*c930*/  FADD.FTZ R50, R10, UR5 ;  /* 0x000000050a327e21 */ /* 0x000fe40008010000 */
[----:B------:R-:W-:Y:S01]  /*c940*/  FSETP.GTU.FTZ.AND P2, PT, R12, 20, PT ;  /* 0x41a000000c00780b */ /* 0x000fe20003f5c000 */
[----:B------:R-:W1:Y:S01]  /*c950*/  LDS.128 R8, [R100+0x10] ;  /* 0x0000100064087984 */ /* 0x000e620000000c00 */
[----:B------:R-:W-:Y:S01]  /*c960*/  FADD.FTZ R17, R5, UR5 ;  /* 0x0000000505117e21 */ /* 0x000fe20008010000 */
[--C-:B------:R-:W-:Y:S01]  /*c970*/  HADD2.F32 R5, -RZ, R6.reuse.H0_H0 ;  /* 0x20000006ff057230 */ /* 0x100fe20000004100 */
[----:B------:R-:W-:Y:S01]  /*c980*/  BAR.SYNC.DEFER_BLOCKING 0x0 ;  /* 0x0000000000007b1d */ /* 0x000fe20000010000 */
[----:B------:R-:W-:Y:S01]  /*c990*/  FSETP.GTU.FTZ.AND P3, PT, R50, 20, PT ;  /* 0x41a000003200780b */ /* 0x000fe20003f7c000 */
[----:B------:R-:W-:-:S02]  /*c9a0*/  HADD2.F32 R4, -RZ, R6.H1_H1 ;  /* 0x30000006ff047230 */ /* 0x000fc40000004100 */
[----:B------:R-:W-:Y:S01]  /*c9b0*/  FADD.FTZ R52, R5, UR5 ;  /* 0x0000000505347e21 */ /* 0x000fe20008010000 */
[----:B------:R-:W-:Y:S01]  /*c9c0*/  FSETP.GTU.FTZ.AND P4, PT, R17, 20, PT ;  /* 0x41a000001100780b */ /* 0x000fe20003f9c000 */
[----:B------:R-:W-:Y:S01]  /*c9d0*/  @!P1 FMUL.FTZ R16, R16, -1.4426950216293334961 ;  /* 0xbfb8aa3b10109820 */ /* 0x000fe20000410000 */
[----:B------:R-:W-:Y:S02]  /*c9e0*/  FADD.FTZ R53, R4, UR5 ;  /* 0x0000000504357e21 */ /* 0x000fe40008010000 */
[----:B------:R-:W-:Y:S01]  /*c9f0*/  @!P2 FMUL.FTZ R12, R12, -1.4426950216293334961 ;  /* 0xbfb8aa3b0c0ca820 */ /* 0x000fe20000410000 */
[----:B------:R-:W-:Y:S02]  /*ca00*/  FSETP.GTU.FTZ.AND P6, PT, R52, 20, PT ;  /* 0x41a000003400780b */ /* 0x000fe40003fdc000 */
[----:B-----5:R-:W-:Y:S01]  /*ca10*/  LEA R4, P0, R14, R60, 0x1 ;  /* 0x0000003c0e047211 */ /* 0x020fe200078008ff */
[----:B------:R-:W2:Y:S01]  /*ca20*/  @!P1 MUFU.EX2 R16, R16 ;  /* 0x0000001000109308 */ /* 0x000ea20000000800 */
[----:B------:R-:W-:Y:S01]  /*ca30*/  FSETP.GTU.FTZ.AND P5, PT, R53, 20, PT ;  /* 0x41a000003500780b */ /* 0x000fe20003fbc000 */
[----:B------:R-:W-:Y:S01]  /*ca40*/  @!P3 FMUL.FTZ R15, R50, -1.4426950216293334961 ;  /* 0xbfb8aa3b320fb820 */ /* 0x000fe20000410000 */
[--C-:B------:R-:W-:Y:S01]  /*ca50*/  HADD2.F32 R50, -RZ, R7.reuse.H1_H1 ;  /* 0x30000007ff327230 */ /* 0x100fe20000004100 */
[----:B------:R-:W3:Y:S01]  /*ca60*/  @!P2 MUFU.EX2 R12, R12 ;  /* 0x0000000c000ca308 */ /* 0x000ee20000000800 */
[----:B------:R-:W-:Y:S01]  /*ca70*/  HADD2.F32 R7, -RZ, R7.H0_H0 ;  /* 0x20000007ff077230 */ /* 0x000fe20000004100 */
[----:B------:R-:W-:Y:S01]  /*ca80*/  LEA.HI.X R5, R14, R61, R51, 0x1, P0 ;  /* 0x0000003d0e057211 */ /* 0x000fe200000f0c33 */
[----:B------:R-:W-:Y:S01]  /*ca90*/  @!P4 FMUL.FTZ R6, R17, -1.4426950216293334961 ;  /* 0xbfb8aa3b1106c820 */ /* 0x000fe20000410000 */
[----:B------:R-:W4:Y:S01]  /*caa0*/  @!P3 MUFU.EX2 R15, R15 ;  /* 0x0000000f000fb308 */ /* 0x000f220000000800 */
[----:B------:R-:W-:Y:S01]  /*cab0*/  FADD.FTZ R50, R50, UR5 ;  /* 0x0000000532327e21 */ /* 0x000fe20008010000 */
[----:B------:R-:W-:Y:S01]  /*cac0*/  @!P6 FMUL.FTZ R14, R52, -1.4426950216293334961 ;  /* 0xbfb8aa3b340ee820 */ /* 0x000fe20000410000 */
[----:B------:R-:W-:-:S02]  /*cad0*/  FADD.FTZ R54, R7, UR5 ;  /* 0x0000000507367e21 */ /* 0x000fc40008010000 */
[----:B------:R-:W5:Y:S01]  /*cae0*/  @!P4 MUFU.EX2 R6, R6 ;  /* 0x000000060006c308 */ /* 0x000f620000000800 */
[----:B--2---:R-:W-:Y:S01]  /*caf0*/  @!P1 FADD.FTZ R16, R16, 1 ;  /* 0x3f80000010109421 */ /* 0x004fe20000010000 */
[----:B------:R-:W-:Y:S01]  /*cb00*/  @!P5 FMUL.FTZ R17, R53, -1.4426950216293334961 ;  /* 0xbfb8aa3b3511d820 */ /* 0x000fe20000410000 */
[----:B------:R-:W-:Y:S01]  /*cb10*/  FSETP.GTU.FTZ.AND P0, PT, R50, 20, PT ;  /* 0x41a000003200780b */ /* 0x000fe20003f1c000 */
[----:B------:R-:W2:Y:S01]  /*cb20*/  @!P6 MUFU.EX2 R14, R14 ;  /* 0x0000000e000ee308 */ /* 0x000ea20000000800 */
[----:B---3--:R-:W-:-:S03]  /*cb30*/  @!P2 FADD.FTZ R12, R12, 1 ;  /* 0x3f8000000c0ca421 */ /* 0x008fc60000010000 */
[----:B------:R-:W3:Y:S01]  /*cb40*/  @!P1 MUFU.RCP R16, R16 ;  /* 0x0000001000109308 */ /* 0x000ee20000001000 */
[----:B----4-:R-:W-:Y:S01]  /*cb50*/  @!P3 FADD.FTZ R15, R15, 1 ;  /* 0x3f8000000f0fb421 */ /* 0x010fe20000010000 */
[--C-:B-1----:R-:W-:Y:S02]  /*cb60*/  HADD2.F32 R7, -RZ, R8.reuse.H1_H1 ;  /* 0x30000008ff077230 */ /* 0x102fe40000004100 */
[----:B------:R-:W-:Y:S02]  /*cb70*/  HADD2.F32 R8, -RZ, R8.H0_H0 ;  /* 0x20000008ff087230 */ /* 0x000fe40000004100 */
[----:B-----5:R-:W-:Y:S02]  /*cb80*/  @!P4 FADD.FTZ R6, R6, 1 ;  /* 0x3f8000000606c421 */ /* 0x020fe40000010000 */
[----:B------:R1:W4:Y:S01]  /*cb90*/  @!P2 MUFU.RCP R51, R12 ;  /* 0x0000000c0033a308 */ /* 0x0003220000001000 */
[----:B------:R-:W-:Y:S01]  /*cba0*/  @!P0 FMUL.FTZ R50, R50, -1.4426950216293334961 ;  /* 0xbfb8aa3b32328820 */ /* 0x000fe20000410000 */
[----:B--2---:R-:W-:-:S06]  /*cbb0*/  @!P6 FADD.FTZ R14, R14, 1 ;  /* 0x3f8000000e0ee421 */ /* 0x004fcc0000010000 */
[----:B------:R-:W2:Y:S01]  /*cbc0*/  @!P5 MUFU.EX2 R17, R17 ;  /* 0x000000110011d308 */ /* 0x000ea20000000800 */
[----:B-1----:R-:W-:Y:S01]  /*cbd0*/  FADD.FTZ R12, R7, UR5 ;  /* 0x00000005070c7e21 */ /* 0x002fe20008010000 */
[----:B---3--:R-:W-:Y:S01]  /*cbe0*/  @!P1 FMUL.FTZ R35, R35, R16 ;  /* 0x0000001023239220 */ /* 0x008fe20000410000 */
[----:B------:R-:W-:Y:S01]  /*cbf0*/  FSETP.GTU.FTZ.AND P1, PT, R54, 20, PT ;  /* 0x41a000003600780b */ /* 0x000fe20003f3c000 */
[----:B------:R-:W1:Y:S01]  /*cc00*/  @!P3 MUFU.RCP R52, R15 ;  /* 0x0000000f0034b308 */ /* 0x000e620000001000 */
[----:B----4-:R-:W-:Y:S01]  /*cc10*/  @!P2 FMUL.FTZ R34, R34, R51 ;  /* 0x000000332222a220 */ /* 0x010fe20000410000 */
[----:B------:R-:W-:-:S06]  /*cc20*/  FSETP.GTU.FTZ.AND P2, PT, R12, 20, PT ;  /* 0x41a000000c00780b */ /* 0x000fcc0003f5c000 */
[----:B------:R3:W4:Y:S01]  /*cc30*/  @!P6 MUFU.RCP R15, R14 ;  /* 0x0000000e000fe308 */ /* 0x0007220000001000 */
[----:B--2---:R-:W-:-:S03]  /*cc40*/  @!P5 FADD.FTZ R17, R17, 1 ;  /* 0x3f8000001111d421 */ /* 0x004fc60000010000 */
[----:B------:R-:W-:Y:S01]  /*cc50*/  @!P1 FMUL.FTZ R7, R54, -1.4426950216293334961 ;  /* 0xbfb8aa3b36079820 */ /* 0x000fe20000410000 */
[----:B------:R-:W-:-:S03]  /*cc60*/  F2FP.F16.F32.PACK_AB R54, R28, R29 ;  /* 0x0000001d1c36723e */ /* 0x000fc600000000ff */
[----:B------:R-:W2:Y:S01]  /*cc70*/  @!P5 MUFU.RCP R16, R17 ;  /* 0x000000110010d308 */ /* 0x000ea20000001000 */
[--C-:B---3--:R-:W-:Y:S02]  /*cc80*/  HADD2.F32 R14, -RZ, R10.reuse.H0_H0 ;  /* 0x2000000aff0e7230 */ /* 0x108fe40000004100 */
[----:B-1----:R-:W-:Y:S01]  /*cc90*/  @!P3 FMUL.FTZ R37, R37, R52 ;  /* 0x000000342525b220 */ /* 0x002fe20000410000 */
[----:B------:R-:W-:Y:S02]  /*cca0*/  HADD2.F32 R10, -RZ, R10.H1_H1 ;  /* 0x3000000aff0a7230 */ /* 0x000fe40000004100 */
[----:B------:R-:W-:Y:S01]  /*ccb0*/  @!P2 FMUL.FTZ R12, R12, -1.4426950216293334961 ;  /* 0xbfb8aa3b0c0ca820 */ /* 0x000fe20000410000 */
[----:B------:R-:W-:Y:S01]  /*ccc0*/  F2FP.F16.F32.PACK_AB R52, R32, R33 ;  /* 0x000000212034723e */ /* 0x000fe200000000ff */
[----:B------:R-:W-:Y:S01]  /*ccd0*/  FADD.FTZ R14, R14, UR5 ;  /* 0x000000050e0e7e21 */ /* 0x000fe20008010000 */
[----:B------:R-:W1:Y:S01]  /*cce0*/  @!P1 MUFU.EX2 R7, R7 ;  /* 0x0000000700079308 */ /* 0x000e620000000800 */
[----:B------:R-:W-:Y:S01]  /*ccf0*/  FADD.FTZ R10, R10, UR5 ;  /* 0x000000050a0a7e21 */ /* 0x000fe20008010000 */
[----:B----4-:R-:W-:-:S02]  /*cd00*/  @!P6 FMUL.FTZ R38, R38, R15 ;  /* 0x0000000f2626e220 */ /* 0x010fc40000410000 */
[----:B------:R1:W3:Y:S02]  /*cd10*/  @!P4 MUFU.RCP R53, R6 ;  /* 0x000000060035c308 */ /* 0x0002e40000001000 */
[----:B------:R-:W-:Y:S01]  /*cd20*/  FSETP.GTU.FTZ.AND P6, PT, R10, 20, PT ;  /* 0x41a000000a00780b */ /* 0x000fe20003fdc000 */
[----:B--2---:R-:W-:Y:S01]  /*cd30*/  @!P5 FMUL.FTZ R39, R39, R16 ;  /* 0x000000102727d220 */ /* 0x004fe20000410000 */
[----:B------:R-:W-:-:S04]  /*cd40*/  FADD.FTZ R16, R8, UR5 ;  /* 0x0000000508107e21 */ /* 0x000fc80008010000 */
[----:B------:R-:W2:Y:S01]  /*cd50*/  @!P2 MUFU.EX2 R12, R12 ;  /* 0x0000000c000ca308 */ /* 0x000ea20000000800 */
[----:B------:R-:W-:Y:S02]  /*cd60*/  HADD2.F32 R8, -RZ, R11.H0_H0 ;  /* 0x2000000bff087230 */ /* 0x000fe40000004100 */
[----:B-1----:R-:W-:Y:S01]  /*cd70*/  @!P1 FADD.FTZ R6, R7, 1 ;  /* 0x3f80000007069421 */ /* 0x002fe20000010000 */
[----:B------:R-:W-:Y:S01]  /*cd80*/  HADD2.F32 R7, -RZ, R9.H0_H0 ;  /* 0x20000009ff077230 */ /* 0x000fe20000004100 */
[----:B------:R-:W1:Y:S01]  /*cd90*/  @!P0 MUFU.EX2 R50, R50 ;  /* 0x0000003200328308 */ /* 0x000e620000000800 */
[----:B------:R-:W-:Y:S01]  /*cda0*/  HADD2.F32 R11, -RZ, R11.H1_H1 ;  /* 0x3000000bff0b7230 */ /* 0x000fe20000004100 */
[----:B------:R-:W-:Y:S01]  /*cdb0*/  FSETP.GTU.FTZ.AND P3, PT, R16, 20, PT ;  /* 0x41a000001000780b */ /* 0x000fe20003f7c000 */
[----:B------:R-:W-:Y:S01]  /*cdc0*/  HADD2.F32 R9, -RZ, R9.H1_H1 ;  /* 0x30000009ff097230 */ /* 0x000fe20000004100 */
[----:B------:R4:W5:Y:S01]  /*cdd0*/  @!P1 MUFU.RCP R15, R6 ;  /* 0x00000006000f9308 */ /* 0x0009620000001000 */
[----:B------:R-:W-:Y:S01]  /*cde0*/  FADD.FTZ R7, R7, UR5 ;  /* 0x0000000507077e21 */ /* 0x000fe20008010000 */
[----:B---3--:R-:W-:Y:S01]  /*cdf0*/  @!P4 FMUL.FTZ R36, R36, R53 ;  /* 0x000000352424c220 */ /* 0x008fe20000410000 */
[----:B------:R-:W-:Y:S01]  /*ce00*/  FADD.FTZ R17, R11, UR5 ;  /* 0x000000050b117e21 */ /* 0x000fe20008010000 */
[----:B------:R-:W-:Y:S01]  /*ce10*/  FADD.FTZ R9, R9, UR5 ;  /* 0x0000000509097e21 */ /* 0x000fe20008010000 */
[----:B------:R-:W-:Y:S01]  /*ce20*/  FADD.FTZ R11, R8, UR5 ;  /* 0x00000005080b7e21 */ /* 0x000fe20008010000 */
[----:B--2---:R-:W-:Y:S01]  /*ce30*/  @!P2 FADD.FTZ R12, R12, 1 ;  /* 0x3f8000000c0ca421 */ /* 0x004fe20000010000 */
[----:B------:R-:W-:Y:S01]  /*ce40*/  FSETP.GTU.FTZ.AND P4, PT, R7, 20, PT ;  /* 0x41a000000700780b */ /* 0x000fe20003f9c000 */
[----:B------:R-:W-:Y:S01]  /*ce50*/  @!P6 FMUL.FTZ R10, R10, -1.4426950216293334961 ;  /* 0xbfb8aa3b0a0ae820 */ /* 0x000fe20000410000 */
[----:B------:R-:W-:Y:S01]  /*ce60*/  F2FP.F16.F32.PACK_AB R53, R30, R31 ;  /* 0x0000001f1e35723e */ /* 0x000fe200000000ff */
[----:B-1----:R-:W-:Y:S01]  /*ce70*/  @!P0 FADD.FTZ R50, R50, 1 ;  /* 0x3f80000032328421 */ /* 0x002fe20000010000 */
[----:B----4-:R-:W-:Y:S01]  /*ce80*/  @!P3 FMUL.FTZ R6, R16, -1.4426950216293334961 ;  /* 0xbfb8aa3b1006b820 */ /* 0x010fe20000410000 */
[----:B------:R-:W1:Y:S01]  /*ce90*/  @!P2 MUFU.RCP R12, R12 ;  /* 0x0000000c000ca308 */ /* 0x000e620000001000 */
[----:B------:R-:W-:Y:S01]  /*cea0*/  F2FP.F16.F32.PACK_AB R16, R24, R25 ;  /* 0x000000191810723e */ /* 0x000fe200000000ff */
[----:B------:R-:W-:Y:S01]  /*ceb0*/  STS.128 [R100], R52 ;  /* 0x0000003464007388 */ /* 0x000fe20000000c00 */
[----:B------:R-:W-:Y:S01]  /*cec0*/  FSETP.GTU.FTZ.AND P5, PT, R9, 20, PT ;  /* 0x41a000000900780b */ /* 0x000fe20003fbc000 */
[----:B-----5:R-:W-:Y:S01]  /*ced0*/  @!P1 FMUL.FTZ R40, R40, R15 ;  /* 0x0000000f28289220 */ /* 0x020fe20000410000 */
[----:B------:R-:W-:-:S03]  /*cee0*/  FSETP.GTU.FTZ.AND P1, PT, R17, 20, PT ;  /* 0x41a000001100780b */ /* 0x000fc60003f3c000 */
[----:B------:R-:W2:Y:S01]  /*cef0*/  @!P0 MUFU.RCP R50, R50 ;  /* 0x0000003200328308 */ /* 0x000ea20000001000 */
[----:B------:R-:W-:-:S07]  /*cf00*/  @!P4 FMUL.FTZ R7, R7, -1.4426950216293334961 ;  /* 0xbfb8aa3b0707c820 */ /* 0x000fce0000410000 */
[----:B------:R-:W3:Y:S01]  /*cf10*/  @!P4 MUFU.EX2 R7, R7 ;  /* 0x000000070007c308 */ /* 0x000ee20000000800 */
[----:B------:R-:W-:Y:S01]  /*cf20*/  @!P5 FMUL.FTZ R8, R9, -1.4426950216293334961 ;  /* 0xbfb8aa3b0908d820 */ /* 0x000fe20000410000 */
[----:B-1----:R-:W-:Y:S01]  /*cf30*/  @!P2 FMUL.FTZ R43, R43, R12 ;  /* 0x0000000c2b2ba220 */ /* 0x002fe20000410000 */
[----:B------:R-:W-:Y:S01]  /*cf40*/  FSETP.GTU.FTZ.AND P2, PT, R11, 20, PT ;  /* 0x41a000000b00780b */ /* 0x000fe20003f5c000 */
[----:B------:R-:W-:Y:S01]  /*cf50*/  @!P1 FMUL.FTZ R12, R17, -1.4426950216293334961 ;  /* 0xbfb8aa3b110c9820 */ /* 0x000fe20000410000 */
[----:B------:R-:W-:Y:S01]  /*cf60*/  F2FP.F16.F32.PACK_AB R17, R22, R23 ;  /* 0x000000171611723e */ /* 0x000fe200000000ff */
[----:B------:R-:W1:Y:S01]  /*cf70*/  @!P6 MUFU.EX2 R10, R10 ;  /* 0x0000000a000ae308 */ /* 0x000e620000000800 */
[----:B--2---:R-:W-:Y:S01]  /*cf80*/  @!P0 FMUL.FTZ R41, R41, R50 ;  /* 0x0000003229298220 */ /* 0x004fe20000410000 */
[----:B------:R-:W-:Y:S02]  /*cf90*/  FSETP.GTU.FTZ.AND P0, PT, R14, 20, PT ;  /* 0x41a000000e00780b */ /* 0x000fe40003f1c000 */
[----:B------:R2:W-:Y:S01]  /*cfa0*/  STS.128 [R100+0x10], R16 ;  /* 0x0000101064007388 */ /* 0x0005e20000000c00 */
[----:B------:R-:W-:-:S03]  /*cfb0*/  NOP ;  /* 0x0000000000007918 */ /* 0x000fc60000000000 */
[----:B------:R-:W4:Y:S01]  /*cfc0*/  LDS.128 R20, [R101] ;  /* 0x0000000065147984 */ /* 0x000f220000000c00 */
[----:B---3--:R-:W-:Y:S01]  /*cfd0*/  @!P4 FADD.FTZ R7, R7, 1 ;  /* 0x3f8000000707c421 */ /* 0x008fe20000010000 */
[----:B------:R-:W-:Y:S01]  /*cfe0*/  @!P2 FMUL.FTZ R11, R11, -1.4426950216293334961 ;  /* 0xbfb8aa3b0b0ba820 */ /* 0x000fe20000410000 */
[----:B------:R-:W3:Y:S01]  /*cff0*/  @!P5 MUFU.EX2 R8, R8 ;  /* 0x000000080008d308 */ /* 0x000ee20000000800 */
[----:B------:R-:W5:Y:S03]  /*d000*/  LDS.128 R24, [R101+0x200] ;  /* 0x0002000065187984 */ /* 0x000f660000000c00 */
[----:B------:R-:W-:Y:S01]  /*d010*/  @!P0 FMUL.FTZ R9, R14, -1.4426950216293334961 ;  /* 0xbfb8aa3b0e098820 */ /* 0x000fe20000410000 */
[----:B-1----:R-:W-:Y:S01]  /*d020*/  @!P6 FADD.FTZ R10, R10, 1 ;  /* 0x3f8000000a0ae421 */ /* 0x002fe20000010000 */
[----:B------:R-:W1:Y:S01]  /*d030*/  @!P4 MUFU.RCP R7, R7 ;  /* 0x000000070007c308 */ /* 0x000e620000001000 */
[----:B--2---:R-:W-:-:S02]  /*d040*/  F2FP.F16.F32.PACK_AB R16, R35, R34 ;  /* 0x000000222310723e */ /* 0x004fc400000000ff */
[----:B------:R-:W-:Y:S02]  /*d050*/  F2FP.F16.F32.PACK_AB R19, R41, R40 ;  /* 0x000000282913723e */ /* 0x000fe400000000ff */
[----:B------:R-:W-:-:S03]  /*d060*/  F2FP.F16.F32.PACK_AB R18, R39, R38 ;  /* 0x000000262712723e */ /* 0x000fc600000000ff */
[----:B------:R-:W2:Y:S01]  /*d070*/  @!P0 MUFU.EX2 R9, R9 ;  /* 0x0000000900098308 */ /* 0x000ea20000000800 */
[----:B------:R-:W-:Y:S01]  /*d080*/  F2FP.F16.F32.PACK_AB R17, R37, R36 ;  /* 0x000000242511723e */ /* 0x000fe200000000ff */
[----:B---3--:R-:W-:Y:S02]  /*d090*/  @!P5 FADD.FTZ R8, R8, 1 ;  /* 0x3f8000000808d421 */ /* 0x008fe40000010000 */
[----:B------:R-:W3:Y:S04]  /*d0a0*/  @!P1 MUFU.EX2 R12, R12 ;  /* 0x0000000c000c9308 */ /* 0x000ee80000000800 */
[----:B------:R-:W0:Y:S01]  /*d0b0*/  @!P2 MUFU.EX2 R11, R11 ;  /* 0x0000000b000ba308 */ /* 0x000e220000000800 */
[----:B-1----:R-:W-:Y:S01]  /*d0c0*/  @!P4 FMUL.FTZ R44, R44, R7 ;  /* 0x000000072c2cc220 */ /* 0x002fe20000410000 */
[----:B------:R-:W-:-:S02]  /*d0d0*/  LOP3.LUT R7, R62, 0x3e0, RZ, 0xc0, !PT ;  /* 0x000003e03e077812 */ /* 0x000fc400078ec0ff */
[----:B------:R-:W1:Y:S01]  /*d0e0*/  @!P3 MUFU.EX2 R6, R6 ;  /* 0x000000060006b308 */ /* 0x000e620000000800 */
[----:B--2---:R-:W-:Y:S01]  /*d0f0*/  @!P0 FADD.FTZ R9, R9, 1 ;  /* 0x3f80000009098421 */ /* 0x004fe20000010000 */
[----:B------:R-:W-:Y:S02]  /*d100*/  LEA R7, R7, R104, 0x1 ;  /* 0x0000006807077211 */ /* 0x000fe400078e08ff */
[----:B------:R-:W2:Y:S01]  /*d110*/  @!P5 MUFU.RCP R8, R8 ;  /* 0x000000080008d308 */ /* 0x000ea20000001000 */
[----:B---3--:R-:W-:Y:S02]  /*d120*/  @!P1 FADD.FTZ R12, R12, 1 ;  /* 0x3f8000000c0c9421 */ /* 0x008fe40000010000 */
[----:B------:R-:W-:-:S04]  /*d130*/  IMAD.WIDE.U32 R4, R7, 0x10, R4 ;  /* 0x0000001007047825 */ /* 0x000fc800078e0004 */
[----:B0-----:R-:W-:Y:S01]  /*d140*/  @!P2 FADD.FTZ R11, R11, 1 ;  /* 0x3f8000000b0ba421 */ /* 0x001fe20000010000 */
[----:B------:R-:W0:Y:S01]  /*d150*/  @!P6 MUFU.RCP R10, R10 ;  /* 0x0000000a000ae308 */ /* 0x000e220000001000 */
[----:B----4-:R-:W-:Y:S01]  /*d160*/  STG.E.128 desc[UR20][R4.64], R20 ;  /* 0x0000001404007986 */ /* 0x010fe2000c101d14 */
[----:B-1----:R-:W-:-:S03]  /*d170*/  @!P3 FADD.FTZ R6, R6, 1 ;  /* 0x3f8000000606b421 */ /* 0x002fc60000010000 */
[----:B-----5:R1:W-:Y:S03]  /*d180*/  STG.E.128 desc[UR20][R4.64+0x200], R24 ;  /* 0x0002001804007986 */ /* 0x0203e6000c101d14 */
[----:B------:R3:W4:Y:S01]  /*d190*/  @!P3 MUFU.RCP R15, R6 ;  /* 0x00000006000fb308 */ /* 0x0007220000001000 */
[----:B------:R-:W-:Y:S01]  /*d1a0*/  BAR.SYNC.DEFER_BLOCKING 0x0 ;  /* 0x0000000000007b1d */ /* 0x000fe20000010000 */
[----:B--2---:R-:W-:-:S05]  /*d1b0*/  @!P5 FMUL.FTZ R45, R45, R8 ;  /* 0x000000082d2dd220 */ /* 0x004fca0000410000 */
[----:B------:R-:W-:Y:S01]  /*d1c0*/  F2FP.F16.F32.PACK_AB R29, R45, R44 ;  /* 0x0000002c2d1d723e */ /* 0x000fe200000000ff */
[----:B------:R-:W2:Y:S01]  /*d1d0*/  @!P0 MUFU.RCP R9, R9 ;  /* 0x0000000900098308 */ /* 0x000ea20000001000 */
[----:B---3--:R-:W-:Y:S01]  /*d1e0*/  FADD.FTZ R6, R34, R107 ;  /* 0x0000006b22067221 */ /* 0x008fe20000010000 */
[----:B0-----:R-:W-:-:S06]  /*d1f0*/  @!P6 FMUL.FTZ R47, R47, R10 ;  /* 0x0000000a2f2fe220 */ /* 0x001fcc0000410000 */
[----:B------:R-:W0:Y:S01]  /*d200*/  @!P1 MUFU.RCP R12, R12 ;  /* 0x0000000c000c9308 */ /* 0x000e220000001000 */
[----:B----4-:R-:W-:Y:S02]  /*d210*/  @!P3 FMUL.FTZ R42, R42, R15 ;  /* 0x0000000f2a2ab220 */ /* 0x010fe40000410000 */
[----:B------:R-:W1:Y:S03]  /*d220*/  LDC.64 R14, c[0x0][0x560] ;  /* 0x00015800ff0e7b82 */ /* 0x000e660000000a00 */
[----:B------:R-:W-:Y:S02]  /*d230*/  F2FP.F16.F32.PACK_AB R28, R43, R42 ;  /* 0x0000002a2b1c723e */ /* 0x000fe400000000ff */
[----:B------:R-:W3:Y:S01]  /*d240*/  @!P2 MUFU.RCP R11, R11 ;  /* 0x0000000b000ba308 */ /* 0x000ee20000001000 */
[----:B------:R-:W-:Y:S01]  /*d250*/  STS.128 [R100], R16 ;  /* 0x0000001064007388 */ /* 0x000fe20000000c00 */
[----:B--2---:R-:W-:Y:S01]  /*d260*/  @!P0 FMUL.FTZ R46, R46, R9 ;  /* 0x000000092e2e8220 */ /* 0x004fe20000410000 */
[----:B------:R-:W-:-:S04]  /*d270*/  FADD.FTZ R9, R6, R35 ;  /* 0x0000002306097221 */ /* 0x000fc80000010000 */
[----:B------:R-:W-:Y:S01]  /*d280*/  F2FP.F16.F32.PACK_AB R30, R47, R46 ;  /* 0x0000002e2f1e723e */ /* 0x000fe200000000ff */
[----:B------:R-:W-:Y:S01]  /*d290*/  FADD.FTZ R36, R9, R36 ;  /* 0x0000002409247221 */ /* 0x000fe20000010000 */
[----:B0-----:R-:W-:-:S03]  /*d2a0*/  @!P1 FMUL.FTZ R49, R49, R12 ;  /* 0x0000000c31319220 */ /* 0x001fc60000410000 */
[----:B------:R-:W-:-:S04]  /*d2b0*/  FADD.FTZ R37, R36, R37 ;  /* 0x0000002524257221 */ /* 0x000fc80000010000 */
[----:B------:R-:W-:Y:S01]  /*d2c0*/  FADD.FTZ R38, R37, R38 ;  /* 0x0000002625267221 */ /* 0x000fe20000010000 */
[----:B---3--:R-:W-:Y:S02]  /*d2d0*/  @!P2 FMUL.FTZ R48, R48, R11 ;  /* 0x0000000b3030a220 */ /* 0x008fe40000410000 */
[----:B------:R-:W0:Y:S01]  /*d2e0*/  LDC.64 R10, c[0x0][0x518] ;  /* 0x00014600ff0a7b82 */ /* 0x000e220000000a00 */
[----:B------:R-:W-:Y:S02]  /*d2f0*/  FADD.FTZ R39, R38, R39 ;  /* 0x0000002726277221 */ /* 0x000fe40000010000 */
[----:B------:R-:W-:Y:S02]  /*d300*/  F2FP.F16.F32.PACK_AB R31, R49, R48 ;  /* 0x00000030311f723e */ /* 0x000fe400000000ff */
[----:B------:R-:W-:-:S03]  /*d310*/  FADD.FTZ R40, R39, R40 ;  /* 0x0000002827287221 */ /* 0x000fc60000010000 */
[----:B------:R-:W-:Y:S01]  /*d320*/  STS.128 [R100+0x10], R28 ;  /* 0x0000101c64007388 */ /* 0x000fe20000000c00 */
[----:B------:R-:W-:-:S03]  /*d330*/  NOP ;  /* 0x0000000000007918 */ /* 0x000fc60000000000 */
[----:B------:R-:W2:Y:S01]  /*d340*/  LDS.128 R32, [R101] ;  /* 0x0000000065207984 */ /* 0x000ea20000000c00 */
[----:B------:R-:W-:-:S03]  /*d350*/  FADD.FTZ R41, R40, R41 ;  /* 0x0000002928297221 */ /* 0x000fc60000010000 */
[----:B------:R-:W3:Y:S01]  /*d360*/  LDS.128 R52, [R101+0x200] ;  /* 0x0002000065347984 */ /* 0x000ee20000000c00 */
[----:B------:R-:W-:Y:S01]  /*d370*/  FADD.FTZ R42, R41, R42 ;  /* 0x0000002a292a7221 */ /* 0x000fe20000010000 */
[----:B0-----:R-:W-:-:S04]  /*d380*/  IMAD.WIDE.U32 R2, R10, UR6, R2 ;  /* 0x000000060a027c25 */ /* 0x001fc8000f8e0002 */
[----:B------:R-:W-:Y:S01]  /*d390*/  FADD.FTZ R43, R42, R43 ;  /* 0x0000002b2a2b7221 */ /* 0x000fe20000010000 */
[----:B------:R-:W-:-:S03]  /*d3a0*/  IMAD R3, R11, UR6, R3 ;  /* 0x000000060b037c24 */ /* 0x000fc6000f8e0203 */
[----:B------:R-:W-:Y:S01]  /*d3b0*/  FADD.FTZ R44, R43, R44 ;  /* 0x0000002c2b2c7221 */ /* 0x000fe20000010000 */
[----:B------:R-:W-:-:S04]  /*d3c0*/  IMAD.WIDE.U32 R2, R109, UR14, R2 ;  /* 0x0000000e6d027c25 */ /* 0x000fc8000f8e0002 */
[----:B------:R-:W-:Y:S01]  /*d3d0*/  FADD.FTZ R45, R44, R45 ;  /* 0x0000002d2c2d7221 */ /* 0x000fe20000010000 */
[----:B------:R-:W-:Y:S01]  /*d3e0*/  IMAD R3, R109, UR15, R3 ;  /* 0x0000000f6d037c24 */ /* 0x000fe2000f8e0203 */
[C---:B-1----:R-:W-:Y:S02]  /*d3f0*/  LEA R4, P0, R2.reuse, R14, 0x1 ;  /* 0x0000000e02047211 */ /* 0x042fe400078008ff */
[----:B------:R-:W-:Y:S02]  /*d400*/  FADD.FTZ R46, R45, R46 ;  /* 0x0000002e2d2e7221 */ /* 0x000fe40000010000 */
[----:B------:R-:W-:Y:S02]  /*d410*/  LEA.HI.X R5, R2, R15, R3, 0x1, P0 ;  /* 0x0000000f02057211 */ /* 0x000fe400000f0c03 */
[----:B------:R-:W-:Y:S01]  /*d420*/  FADD.FTZ R47, R46, R47 ;  /* 0x0000002f2e2f7221 */ /* 0x000fe20000010000 */
[----:B------:R-:W-:Y:S02]  /*d430*/  ISETP.GT.AND P0, PT, R105, 0x1, PT ;  /* 0x000000016900780c */ /* 0x000fe40003f04270 */
[----:B------:R-:W-:Y:S01]  /*d440*/  MOV R105, R63 ;  /* 0x0000003f00697202 */ /* 0x000fe20000000f00 */
[----:B------:R-:W-:-:S04]  /*d450*/  IMAD.WIDE.U32 R2, R7, 0x10, R4 ;  /* 0x0000001007027825 */ /* 0x000fc800078e0004 */
[----:B------:R-:W-:-:S04]  /*d460*/  FADD.FTZ R48, R47, R48 ;  /* 0x000000302f307221 */ /* 0x000fc80000010000 */
[----:B------:R-:W-:Y:S01]  /*d470*/  FADD.FTZ R107, R48, R49 ;  /* 0x00000031306b7221 */ /* 0x000fe20000010000 */
[----:B--2---:R0:W-:Y:S04]  /*d480*/  STG.E.128 desc[UR20][R2.64], R32 ;  /* 0x0000002002007986 */ /* 0x0041e8000c101d14 */
[----:B---3--:R0:W-:Y:S01]  /*d490*/  STG.E.128 desc[UR20][R2.64+0x200], R52 ;  /* 0x0002003402007986 */ /* 0x0081e2000c101d14 */
[----:B------:R-:W-:Y:S05]  /*d4a0*/  @P0 BRA `(.L_x_11491) ;  /* 0xffffff3400480947 */ /* 0x000fea000383ffff */
.L_x_11357:
        /* <DEDUP_REMOVED lines=42> */
.L_x_11493:
[----:B------:R-:W-:Y:S05]  /*d750*/  BSYNC.RECONVERGENT B0 ;  /* 0x0000000000007941 */ /* 0x000fea0003800200 */
.L_x_11492:
        /* <DEDUP_REMOVED lines=34> */
.L_x_11495:
[----:B------:R-:W-:Y:S05]  /*d980*/  BSYNC.RECONVERGENT B0 ;  /* 0x0000000000007941 */ /* 0x000fea0003800200 */
.L_x_11494:
        /* <DEDUP_REMOVED lines=18> */
.L_x_11497:
        /* <DEDUP_REMOVED lines=27> */
.L_x_11496:
[----:B------:R-:W-:Y:S05]  /*dc60*/  EXIT ;  /* 0x000000000000794d */ /* 0x000fea0003800000 */
.L_x_11396:
[----:B------:R-:W-:Y:S01]  /*dc70*/  MOV R235, R69 ;  /* 0x0000004500eb7202 */ /* 0x000fe20000000f00 */
[----:B------:R-:W-:Y:S01]  /*dc80*/  HFMA2 R237, -RZ, RZ, 0, 5.9604644775390625e-08 ;  /* 0x00000001ffed7431 */ /* 0x000fe200000001ff */
[----:B------:R-:W-:Y:S02]  /*dc90*/  MOV R242, RZ ;  /* 0x000000ff00f27202 */ /* 0x000fe40000000f00 */
[----:B------:R-:W-:-:S07]  /*dca0*/  MOV R236, 0xffffffff ;  /* 0xffffffff00ec7802 */ /* 0x000fce0000000f00 */
[----:B0-2--5:R-:W-:Y:S05]  /*dcb0*/  WARPSYNC.COLLECTIVE R236, `(.L_x_11498) ;  /* 0x00000000ec087348 */ /* 0x025fea0003c00000 */
[----:B------:R1:W3:Y:S02]  /*dcc0*/  SHFL.UP P6, R238, R235, R237, R242 ;  /* 0x040000edebee7389 */ /* 0x0002e400000c00f2 */
[----:B0123-5:R-:W-:Y:S05]  /*dcd0*/  ENDCOLLECTIVE ;  /* 0x000000000000791b */ /* 0x02ffea0003800000 */
.L_x_11498:
[----:B------:R-:W-:Y:S02]  /*dce0*/  MOV R235, R229 ;  /* 0x000000e500eb7202 */ /* 0x000fe40000000f00 */
[----:B------:R-:W-:-:S07]  /*dcf0*/  MOV R68, R238 ;  /* 0x000000ee00447202 */ /* 0x000fce0000000f00 */
[----:B------:R-:W-:Y:S05]  /*dd00*/  WARPSYNC.COLLECTIVE R236, `(.L_x_11499) ;  /* 0x00000000ec087348 */ /* 0x000fea0003c00000 */
[----:B------:R0:W1:Y:S02]  /*dd10*/  SHFL.UP P6, R238, R235, R237, R242 ;  /* 0x040000edebee7389 */ /* 0x00006400000c00f2 */
[----:B01----:R-:W-:Y:S05]  /*dd20*/  ENDCOLLECTIVE ;  /* 0x000000000000791b */ /* 0x003fea0003800000 */
.L_x_11499:
[----:B------:R-:W-:Y:S02]  /*dd30*/  MOV R235, R231 ;  /* 0x000000e700eb7202 */ /* 0x000fe40000000f00 */
[----:B------:R-:W-:-:S07]  /*dd40*/  MOV R70, R238 ;  /* 0x000000ee00467202 */ /* 0x000fce0000000f00 */
[----:B------:R-:W-:Y:S05]  /*dd50*/  WARPSYNC.COLLECTIVE R236, `(.L_x_11500) ;  /* 0x00000000ec087348 */ /* 0x000fea0003c00000 */
[----:B------:R0:W1:Y:S02]  /*dd60*/  SHFL.UP P6, R238, R235, R237, R242 ;  /* 0x040000edebee7389 */ /* 0x00006400000c00f2 */
[----:B01----:R-:W-:Y:S05]  /*dd70*/  ENDCOLLECTIVE ;  /* 0x000000000000791b */ /* 0x003fea0003800000 */
.L_x_11500:
[----:B------:R-:W-:Y:S02]  /*dd80*/  MOV R235, R232 ;  /* 0x000000e800eb7202 */ /* 0x000fe40000000f00 */
[----:B------:R-:W-:-:S07]  /*dd90*/  MOV R234, R238 ;  /* 0x000000ee00ea7202 */ /* 0x000fce0000000f00 */
[----:B------:R-:W-:Y:S05]  /*dda0*/  WARPSYNC.COLLECTIVE R236, `(.L_x_11501) ;  /* 0x00000000ec087348 */ /* 0x000fea0003c00000 */
[----:B------:R0:W1:Y:S02]  /*ddb0*/  SHFL.UP P6, R238, R235, R237, R242 ;  /* 0x040000edebee7389 */ /* 0x00006400000c00f2 */
[----:B01----:R-:W-:Y:S05]  /*ddc0*/  ENDCOLLECTIVE ;  /* 0x000000000000791b */ /* 0x003fea0003800000 */
.L_x_11501:
        /* <DEDUP_REMOVED lines=15> */
.L_x_11502:
[----:B------:R-:W-:Y:S02]  /*dec0*/  MOV R235, R229 ;  /* 0x000000e500eb7202 */ /* 0x000fe40000000f00 */
[----:B------:R-:W-:-:S07]  /*ded0*/  MOV R68, R238 ;  /* 0x000000ee00447202 */ /* 0x000fce0000000f00 */
[----:B------:R-:W-:Y:S05]  /*dee0*/  WARPSYNC.COLLECTIVE R236, `(.L_x_11503) ;  /* 0x00000000ec087348 */ /* 0x000fea0003c00000 */
[----:B------:R0:W1:Y:S02]  /*def0*/  SHFL.UP P6, R238, R235, R237, R242 ;  /* 0x040000edebee7389 */ /* 0x00006400000c00f2 */
[----:B01----:R-:W-:Y:S05]  /*df00*/  ENDCOLLECTIVE ;  /* 0x000000000000791b */ /* 0x003fea0003800000 */
.L_x_11503:
[----:B------:R-:W-:Y:S02]  /*df10*/  MOV R235, R231 ;  /* 0x000000e700eb7202 */ /* 0x000fe40000000f00 */
[----:B------:R-:W-:-:S07]  /*df20*/  MOV R70, R238 ;  /* 0x000000ee00467202 */ /* 0x000fce0000000f00 */
[----:B------:R-:W-:Y:S05]  /*df30*/  WARPSYNC.COLLECTIVE R236, `(.L_x_11504) ;  /* 0x00000000ec087348 */ /* 0x000fea0003c00000 */
[----:B------:R0:W1:Y:S02]  /*df40*/  SHFL.UP P6, R238, R235, R237, R242 ;  /* 0x040000edebee7389 */ /* 0x00006400000c00f2 */
[----:B01----:R-:W-:Y:S05]  /*df50*/  ENDCOLLECTIVE ;  /* 0x000000000000791b */ /* 0x003fea0003800000 */
.L_x_11504:
[----:B------:R-:W-:Y:S02]  /*df60*/  MOV R235, R232 ;  /* 0x000000e800eb7202 */ /* 0x000fe40000000f00 */
[----:B------:R-:W-:-:S07]  /*df70*/  MOV R234, R238 ;  /* 0x000000ee00ea7202 */ /* 0x000fce0000000f00 */
[----:B------:R-:W-:Y:S05]  /*df80*/  WARPSYNC.COLLECTIVE R236, `(.L_x_11505) ;  /* 0x00000000ec087348 */ /* 0x000fea0003c00000 */
[----:B------:R0:W1:Y:S02]  /*df90*/  SHFL.UP P6, R238, R235, R237, R242 ;  /* 0x040000edebee7389 */ /* 0x00006400000c00f2 */
[----:B01----:R-:W-:Y:S05]  /*dfa0*/  ENDCOLLECTIVE ;  /* 0x000000000000791b */ /* 0x003fea0003800000 */
.L_x_11505:
        /* <DEDUP_REMOVED lines=15> */
.L_x_11506:
[----:B------:R-:W-:Y:S02]  /*e0a0*/  MOV R235, R229 ;  /* 0x000000e500eb7202 */ /* 0x000fe40000000f00 */
[----:B------:R-:W-:-:S07]  /*e0b0*/  MOV R68, R238 ;  /* 0x000000ee00447202 */ /* 0x000fce0000000f00 */
[----:B------:R-:W-:Y:S05]  /*e0c0*/  WARPSYNC.COLLECTIVE R236, `(.L_x_11507) ;  /* 0x00000000ec087348 */ /* 0x000fea0003c00000 */
[----:B------:R0:W1:Y:S02]  /*e0d0*/  SHFL.UP P6, R238, R235, R237, R242 ;  /* 0x040000edebee7389 */ /* 0x00006400000c00f2 */
[----:B01----:R-:W-:Y:S05]  /*e0e0*/  ENDCOLLECTIVE ;  /* 0x000000000000791b */ /* 0x003fea0003800000 */
.L_x_11507:
[----:B------:R-:W-:Y:S02]  /*e0f0*/  MOV R235, R231 ;  /* 0x000000e700eb7202 */ /* 0x000fe40000000f00 */
[----:B------:R-:W-:-:S07]  /*e100*/  MOV R70, R238 ;  /* 0x000000ee00467202 */ /* 0x000fce0000000f00 */
[----:B------:R-:W-:Y:S05]  /*e110*/  WARPSYNC.COLLECTIVE R236, `(.L_x_11508) ;  /* 0x00000000ec087348 */ /* 0x000fea0003c00000 */
[----:B------:R0:W1:Y:S02]  /*e120*/  SHFL.UP P6, R238, R235, R237, R242 ;  /* 0x040000edebee7389 */ /* 0x00006400000c00f2 */
[----:B01----:R-:W-:Y:S05]  /*e130*/  ENDCOLLECTIVE ;  /* 0x000000000000791b */ /* 0x003fea0003800000 */
.L_x_11508:
[----:B------:R-:W-:Y:S02]  /*e140*/  MOV R235, R232 ;  /* 0x000000e800eb7202 */ /* 0x000fe40000000f00 */
[----:B------:R-:W-:-:S07]  /*e150*/  MOV R234, R238 ;  /* 0x000000ee00ea7202 */ /* 0x000fce0000000f00 */
[----:B------:R-:W-:Y:S05]  /*e160*/  WARPSYNC.COLLECTIVE R236, `(.L_x_11509) ;  /* 0x00000000ec087348 */ /* 0x000fea0003c00000 */
[----:B------:R0:W1:Y:S02]  /*e170*/  SHFL.UP P6, R238, R235, R237, R242 ;  /* 0x040000edebee7389 */ /* 0x00006400000c00f2 */
[----:B01----:R-:W-:Y:S05]  /*e180*/  ENDCOLLECTIVE ;  /* 0x000000000000791b */ /* 0x003fea0003800000 */
.L_x_11509:
        /* <DEDUP_REMOVED lines=15> */
.L_x_11510:
[----:B------:R-:W-:Y:S02]  /*e280*/  MOV R235, R229 ;  /* 0x000000e500eb7202 */ /* 0x000fe40000000f00 */
[----:B------:R-:W-:-:S07]  /*e290*/  MOV R68, R238 ;  /* 0x000000ee00447202 */ /* 0x000fce0000000f00 */
[----:B------:R-:W-:Y:S05]  /*e2a0*/  WARPSYNC.COLLECTIVE R236, `(.L_x_11511) ;  /* 0x00000000ec087348 */ /* 0x000fea0003c00000 */
[----:B------:R0:W1:Y:S02]  /*e2b0*/  SHFL.UP P6, R238, R235, R237, R242 ;  /* 0x040000edebee7389 */ /* 0x00006400000c00f2 */
[----:B01----:R-:W-:Y:S05]  /*e2c0*/  ENDCOLLECTIVE ;  /* 0x000000000000791b */ /* 0x003fea0003800000 */
.L_x_11511:
[----:B------:R-:W-:Y:S02]  /*e2d0*/  MOV R235, R231 ;  /* 0x000000e700eb7202 */ /* 0x000fe40000000f00 */
[----:B------:R-:W-:-:S07]  /*e2e0*/  MOV R70, R238 ;  /* 0x000000ee00467202 */ /* 0x000fce0000000f00 */
[----:B------:R-:W-:Y:S05]  /*e2f0*/  WARPSYNC.COLLECTIVE R236, `(.L_x_11512) ;  /* 0x00000000ec087348 */ /* 0x000fea0003c00000 */
[----:B------:R0:W1:Y:S02]  /*e300*/  SHFL.UP P6, R238, R235, R237, R242 ;  /* 0x040000edebee7389 */ /* 0x00006400000c00f2 */
[----:B01----:R-:W-:Y:S05]  /*e310*/  ENDCOLLECTIVE ;  /* 0x000000000000791b */ /* 0x003fea0003800000 */
.L_x_11512:
[----:B------:R-:W-:Y:S02]  /*e320*/  MOV R235, R232 ;  /* 0x000000e800eb7202 */ /* 0x000fe40000000f00 */
[----:B------:R-:W-:-:S07]  /*e330*/  MOV R234, R238 ;  /* 0x000000ee00ea7202 */ /* 0x000fce0000000f00 */
[----:B------:R-:W-:Y:S05]  /*e340*/  WARPSYNC.COLLECTIVE R236, `(.L_x_11513) ;  /* 0x00000000ec087348 */ /* 0x000fea0003c00000 */
[----:B------:R0:W1:Y:S02]  /*e350*/  SHFL.UP P6, R238, R235, R237, R242 ;  /* 0x040000edebee7389 */ /* 0x00006400000c00f2 */
[----:B01----:R-:W-:Y:S05]  /*e360*/  ENDCOLLECTIVE ;  /* 0x000000000000791b */ /* 0x003fea0003800000 */
.L_x_11513:
        /* <DEDUP_REMOVED lines=15> */
.L_x_11514:
[----:B------:R-:W-:Y:S02]  /*e460*/  MOV R235, R229 ;  /* 0x000000e500eb7202 */ /* 0x000fe40000000f00 */
[----:B------:R-:W-:-:S07]  /*e470*/  MOV R68, R238 ;  /* 0x000000ee00447202 */ /* 0x000fce0000000f00 */
[----:B------:R-:W-:Y:S05]  /*e480*/  WARPSYNC.COLLECTIVE R236, `(.L_x_11515) ;  /* 0x00000000ec087348 */ /* 0x000fea0003c00000 */
[----:B------:R0:W1:Y:S02]  /*e490*/  SHFL.UP P6, R238, R235, R237, R242 ;  /* 0x040000edebee7389 */ /* 0x00006400000c00f2 */
[----:B01----:R-:W-:Y:S05]  /*e4a0*/  ENDCOLLECTIVE ;  /* 0x000000000000791b */ /* 0x003fea0003800000 */
.L_x_11515:
[----:B------:R-:W-:Y:S02]  /*e4b0*/  MOV R235, R231 ;  /* 0x000000e700eb7202 */ /* 0x000fe40000000f00 */
[----:B------:R-:W-:-:S07]  /*e4c0*/  MOV R70, R238 ;  /* 0x000000ee00467202 */ /* 0x000fce0000000f00 */
[----:B------:R-:W-:Y:S05]  /*e4d0*/  WARPSYNC.COLLECTIVE R236, `(.L_x_11516) ;  /* 0x00000000ec087348 */ /* 0x000fea0003c00000 */
[----:B------:R0:W1:Y:S02]  /*e4e0*/  SHFL.UP P6, R238, R235, R237, R242 ;  /* 0x040000edebee7389 */ /* 0x00006400000c00f2 */
[----:B01----:R-:W-:Y:S05]  /*e4f0*/  ENDCOLLECTIVE ;  /* 0x000000000000791b */ /* 0x003fea0003800000 */
.L_x_11516:
[----:B------:R-:W-:Y:S02]  /*e500*/  MOV R235, R232 ;  /* 0x000000e800eb7202 */ /* 0x000fe40000000f00 */
[----:B------:R-:W-:-:S07]  /*e510*/  MOV R234, R238 ;  /* 0x000000ee00ea7202 */ /* 0x000fce0000000f00 */
[----:B------:R-:W-:Y:S05]  /*e520*/  WARPSYNC.COLLECTIVE R236, `(.L_x_11517) ;  /* 0x00000000ec087348 */ /* 0x000fea0003c00000 */
[----:B------:R0:W1:Y:S02]  /*e530*/  SHFL.UP P6, R238, R235, R237, R242 ;  /* 0x040000edebee7389 */ /* 0x00006400000c00f2 */
[----:B01----:R-:W-:Y:S05]  /*e540*/  ENDCOLLECTIVE ;  /* 0x000000000000791b */ /* 0x003fea0003800000 */
.L_x_11517:
[----:B------:R-:W-:Y:S05]  /*e550*/  BRA `(.L_x_11518) ;  /* 0xffffff88000c7947 */ /* 0x000fea000383ffff */
.L_x_11397:
        /* <DEDUP_REMOVED lines=8> */
.L_x_11520:
[----:B------:R-:W-:Y:S05]  /*e5e0*/  BSYNC B0 ;  /* 0x0000000000007941 */ /* 0x000fea0003800000 */
.L_x_11519:
[----:B------:R-:W-:Y:S05]  /*e5f0*/  BRA `(.L_x_11521) ;  /* 0xffffff8800187947 */ /* 0x000fea000383ffff */
.L_x_11398:
        /* <DEDUP_REMOVED lines=8> */
.L_x_11523:
[----:B------:R-:W-:Y:S05]  /*e680*/  BSYNC B0 ;  /* 0x0000000000007941 */ /* 0x000fea0003800000 */
.L_x_11522:
[----:B------:R-:W-:Y:S05]  /*e690*/  BRA `(.L_x_11524) ;  /* 0xffffff8400f87947 */ /* 0x000fea000383ffff */
.L_x_11399:
        /* <DEDUP_REMOVED lines=8> */
.L_x_11526:
[----:B------:R-:W-:Y:S05]  /*e720*/  BSYNC B0 ;  /* 0x0000000000007941 */ /* 0x000fea0003800000 */
.L_x_11525:
[----:B------:R-:W-:Y:S05]  /*e730*/  BRA `(.L_x_11527) ;  /* 0xffffff8400d87947 */ /* 0x000fea000383ffff */
.L_x_11400:
        /* <DEDUP_REMOVED lines=8> */
.L_x_11529:
[----:B------:R-:W-:Y:S05]  /*e7c0*/  BSYNC B0 ;  /* 0x0000000000007941 */ /* 0x000fea0003800000 */
.L_x_11528:
[----:B------:R-:W-:Y:S05]  /*e7d0*/  BRA `(.L_x_11530) ;  /* 0xffffff8400b87947 */ /* 0x000fea000383ffff */
.L_x_11401:
        /* <DEDUP_REMOVED lines=8> */
.L_x_11532:
[----:B------:R-:W-:Y:S05]  /*e860*/  BSYNC B0 ;  /* 0x0000000000007941 */ /* 0x000fea0003800000 */
.L_x_11531:
        /* <DEDUP_REMOVED lines=10> */
.L_x_11533:
[----:B------:R-:W-:Y:S02]  /*e910*/  MOV R70, 0x1f ;  /* 0x0000001f00467802 */ /* 0x000fe40000000f00 */
[----:B------:R-:W-:Y:S02]  /*e920*/  MOV R235, R231 ;  /* 0x000000e700eb7202 */ /* 0x000fe40000000f00 */
[----:B------:R-:W-:-:S07]  /*e930*/  MOV R229, R238 ;  /* 0x000000ee00e57202 */ /* 0x000fce0000000f00 */
[----:B------:R-:W-:Y:S05]  /*e940*/  WARPSYNC.COLLECTIVE R236, `(.L_x_11534) ;  /* 0x00000000ec087348 */ /* 0x000fea0003c00000 */
[----:B------:R0:W1:Y:S02]  /*e950*/  SHFL.UP P6, R238, R235, R237, R242 ;  /* 0x040000edebee7389 */ /* 0x00006400000c00f2 */
[----:B01----:R-:W-:Y:S05]  /*e960*/  ENDCOLLECTIVE ;  /* 0x000000000000791b */ /* 0x003fea0003800000 */
.L_x_11534:
[----:B------:R-:W-:Y:S02]  /*e970*/  MOV R235, R232 ;  /* 0x000000e800eb7202 */ /* 0x000fe40000000f00 */
[----:B------:R-:W-:-:S07]  /*e980*/  MOV R231, R238 ;  /* 0x000000ee00e77202 */ /* 0x000fce0000000f00 */
[----:B------:R-:W-:Y:S05]  /*e990*/  WARPSYNC.COLLECTIVE R236, `(.L_x_11535) ;  /* 0x00000000ec087348 */ /* 0x000fea0003c00000 */
[----:B------:R0:W1:Y:S02]  /*e9a0*/  SHFL.UP P6, R238, R235, R237, R242 ;  /* 0x040000edebee7389 */ /* 0x00006400000c00f2 */
[----:B01----:R-:W-:Y:S05]  /*e9b0*/  ENDCOLLECTIVE ;  /* 0x000000000000791b */ /* 0x003fea0003800000 */
.L_x_11535:
[----:B------:R-:W-:Y:S05]  /*e9c0*/  WARPSYNC.COLLECTIVE R236, `(.L_x_11536) ;  /* 0x00000000ec087348 */ /* 0x000fea0003c00000 */
[----:B------:R0:W1:Y:S02]  /*e9d0*/  SHFL.IDX P3, R68, R233, R71, R70 ;  /* 0x00000047e9447389 */ /* 0x0000640000060046 */
[----:B01----:R-:W-:Y:S05]  /*e9e0*/  ENDCOLLECTIVE ;  /* 0x000000000000791b */ /* 0x003fea0003800000 */
.L_x_11536:
[----:B------:R-:W-:Y:S02]  /*e9f0*/  MOV R233, R65 ;  /* 0x0000004100e97202 */ /* 0x000fe40000000f00 */
[----:B------:R-:W-:Y:S02]  /*ea00*/  MOV R232, R238 ;  /* 0x000000ee00e87202 */ /* 0x000fe40000000f00 */
[----:B------:R-:W-:-:S07]  /*ea10*/  MOV R64, R68 ;  /* 0x0000004400407202 */ /* 0x000fce0000000f00 */
[----:B------:R-:W-:Y:S05]  /*ea20*/  WARPSYNC.COLLECTIVE R236, `(.L_x_11537) ;  /* 0x00000000ec087348 */ /* 0x000fea0003c00000 */
[----:B------:R0:W1:Y:S02]  /*ea30*/  SHFL.IDX P3, R68, R233, R71, R70 ;  /* 0x00000047e9447389 */ /* 0x0000640000060046 */
[----:B01----:R-:W-:Y:S05]  /*ea40*/  ENDCOLLECTIVE ;  /* 0x000000000000791b */ /* 0x003fea0003800000 */
.L_x_11537:
[----:B------:R-:W-:Y:S02]  /*ea50*/  MOV R233, R66 ;  /* 0x0000004200e97202 */ /* 0x000fe40000000f00 */
[----:B------:R-:W-:-:S07]  /*ea60*/  MOV R234, R68 ;  /* 0x0000004400ea7202 */ /* 0x000fce0000000f00 */
[----:B------:R-:W-:Y:S05]  /*ea70*/  WARPSYNC.COLLECTIVE R236, `(.L_x_11538) ;  /* 0x00000000ec087348 */ /* 0x000fea0003c00000 */
[----:B------:R0:W1:Y:S02]  /*ea80*/  SHFL.IDX P3, R68, R233, R71, R70 ;  /* 0x00000047e9447389 */ /* 0x0000640000060046 */
[----:B01----:R-:W-:Y:S05]  /*ea90*/  ENDCOLLECTIVE ;  /* 0x000000000000791b */ /* 0x003fea0003800000 */
.L_x_11538:
[----:B------:R-:W-:Y:S02]  /*eaa0*/  MOV R233, R67 ;  /* 0x0000004300e97202 */ /* 0x000fe40000000f00 */
[----:B------:R-:W-:-:S07]  /*eab0*/  MOV R66, R68 ;  /* 0x0000004400427202 */ /* 0x000fce0000000f00 */
[----:B------:R-:W-:Y:S05]  /*eac0*/  WARPSYNC.COLLECTIVE R236, `(.L_x_11539) ;  /* 0x00000000ec087348 */ /* 0x000fea0003c00000 */
[----:B------:R0:W1:Y:S02]  /*ead0*/  SHFL.IDX P3, R68, R233, R71, R70 ;  /* 0x00000047e9447389 */ /* 0x0000640000060046 */
[----:B01----:R-:W-:Y:S05]  /*eae0*/  ENDCOLLECTIVE ;  /* 0x000000000000791b */ /* 0x003fea0003800000 */
.L_x_11539:
[----:B------:R-:W-:Y:S01]  /*eaf0*/  MOV R67, R68 ;  /* 0x0000004400437202 */ /* 0x000fe20000000f00 */
[----:B------:R-:W-:Y:S06]  /*eb00*/  BRA `(.L_x_11540) ;  /* 0xffffff8400147947 */ /* 0x000fec000383ffff */
.L_x_11404:
[----:B------:R-:W-:Y:S01]  /*eb10*/  MOV R251, R248 ;  /* 0x000000f800fb7202 */ /* 0x000fe20000000f00 */
[----:B------:R-:W-:Y:S01]  /*eb20*/  HFMA2 R244, -RZ, RZ, 0, 5.9604644775390625e-08 ;  /* 0x00000001fff47431 */ /* 0x000fe200000001ff */
[----:B------:R-:W-:Y:S02]  /*eb30*/  MOV R249, 0x1f ;  /* 0x0000001f00f97802 */ /* 0x000fe40000000f00 */
[----:B------:R-:W-:-:S07]  /*eb40*/  MOV R236, 0xffffffff ;  /* 0xffffffff00ec7802 */ /* 0x000fce0000000f00 */
[----:B0-----:R-:W-:Y:S05]  /*eb50*/  WARPSYNC.COLLECTIVE R236, `(.L_x_11541) ;  /* 0x00000000ec087348 */ /* 0x001fea0003c00000 */
[----:B------:R1:W2:Y:S02]  /*eb60*/  SHFL.DOWN P0, R246, R251, R244, R249 ;  /* 0x080000f4fbf67389 */ /* 0x0002a400000000f9 */
[----:B012---:R-:W-:Y:S05]  /*eb70*/  ENDCOLLECTIVE ;  /* 0x000000000000791b */ /* 0x007fea0003800000 */
.L_x_11541:
[----:B------:R-:W-:Y:S02]  /*eb80*/  MOV R251, R245 ;  /* 0x000000f500fb7202 */ /* 0x000fe40000000f00 */
[----:B------:R-:W-:-:S07]  /*eb90*/  MOV R68, R246 ;  /* 0x000000f600447202 */ /* 0x000fce0000000f00 */
[----:B------:R-:W-:Y:S05]  /*eba0*/  WARPSYNC.COLLECTIVE R236, `(.L_x_11542) ;  /* 0x00000000ec087348 */ /* 0x000fea0003c00000 */
[----:B------:R0:W1:Y:S02]  /*ebb0*/  SHFL.DOWN P0, R246, R251, R244, R249 ;  /* 0x080000f4fbf67389 */ /* 0x00006400000000f9 */
[----:B01----:R-:W-:Y:S05]  /*ebc0*/  ENDCOLLECTIVE ;  /* 0x000000000000791b */ /* 0x003fea0003800000 */
.L_x_11542:
[----:B------:R-:W-:Y:S02]  /*ebd0*/  MOV R251, R75 ;  /* 0x0000004b00fb7202 */ /* 0x000fe40000000f00 */
[----:B------:R-:W-:-:S07]  /*ebe0*/  MOV R70, R246 ;  /* 0x000000f600467202 */ /* 0x000fce0000000f00 */
[----:B------:R-:W-:Y:S05]  /*ebf0*/  WARPSYNC.COLLECTIVE R236, `(.L_x_11543) ;  /* 0x00000000ec087348 */ /* 0x000fea0003c00000 */
[----:B------:R0:W1:Y:S02]  /*ec00*/  SHFL.DOWN P0, R246, R251, R244, R249 ;  /* 0x080000f4fbf67389 */ /* 0x00006400000000f9 */
[----:B01----:R-:W-:Y:S05]  /*ec10*/  ENDCOLLECTIVE ;  /* 0x000000000000791b */ /* 0x003fea0003800000 */
.L_x_11543:
[----:B------:R-:W-:Y:S02]  /*ec20*/  MOV R251, R69 ;  /* 0x0000004500fb7202 */ /* 0x000fe40000000f00 */
[----:B------:R-:W-:-:S07]  /*ec30*/  MOV R71, R246 ;  /* 0x000000f600477202 */ /* 0x000fce0000000f00 */
[----:B------:R-:W-:Y:S05]  /*ec40*/  WARPSYNC.COLLECTIVE R236, `(.L_x_11544) ;  /* 0x00000000ec087348 */ /* 0x000fea0003c00000 */
[----:B------:R0:W1:Y:S02]  /*ec50*/  SHFL.DOWN P0, R246, R251, R244, R249 ;  /* 0x080000f4fbf67389 */ /* 0x00006400000000f9 */
[----:B01----:R-:W-:Y:S05]  /*ec60*/  ENDCOLLECTIVE ;  /* 0x000000000000791b */ /* 0x003fea0003800000 */
.L_x_11544:
[----:B------:R-:W-:Y:S05]  /*ec70*/  BRA `(.L_x_11545) ;  /* 0xffffff9400987947 */ /* 0x000fea000383ffff */
.L_x_11407:
        /* <DEDUP_REMOVED lines=8> */
.L_x_11547:
[----:B------:R-:W-:Y:S05]  /*ed00*/  BSYNC B1 ;  /* 0x0000000000017941 */ /* 0x000fea0003800000 */
.L_x_11546:
        /* <DEDUP_REMOVED lines=8> */
.L_x_11548:
[----:B------:R-:W-:Y:S02]  /*ed90*/  MOV R251, R75 ;  /* 0x0000004b00fb7202 */ /* 0x000fe40000000f00 */
[----:B------:R-:W-:-:S07]  /*eda0*/  MOV R70, R246 ;  /* 0x000000f600467202 */ /* 0x000fce0000000f00 */
[----:B------:R-:W-:Y:S05]  /*edb0*/  WARPSYNC.COLLECTIVE R236, `(.L_x_11549) ;  /* 0x00000000ec087348 */ /* 0x000fea0003c00000 */
[----:B------:R0:W1:Y:S02]  /*edc0*/  SHFL.DOWN P0, R246, R251, R244, R249 ;  /* 0x080000f4fbf67389 */ /* 0x00006400000000f9 */
[----:B01----:R-:W-:Y:S05]  /*edd0*/  ENDCOLLECTIVE ;  /* 0x000000000000791b */ /* 0x003fea0003800000 */
.L_x_11549:
[----:B------:R-:W-:Y:S02]  /*ede0*/  MOV R251, R69 ;  /* 0x0000004500fb7202 */ /* 0x000fe40000000f00 */
[----:B------:R-:W-:-:S07]  /*edf0*/  MOV R71, R246 ;  /* 0x000000f600477202 */ /* 0x000fce0000000f00 */
[----:B------:R-:W-:Y:S05]  /*ee00*/  WARPSYNC.COLLECTIVE R236, `(.L_x_11550) ;  /* 0x00000000ec087348 */ /* 0x000fea0003c00000 */
[----:B------:R0:W1:Y:S02]  /*ee10*/  SHFL.DOWN P0, R246, R251, R244, R249 ;  /* 0x080000f4fbf67389 */ /* 0x00006400000000f9 */
[----:B01----:R-:W-:Y:S05]  /*ee20*/  ENDCOLLECTIVE ;  /* 0x000000000000791b */ /* 0x003fea0003800000 */
.L_x_11550:
[----:B------:R-:W-:Y:S05]  /*ee30*/  BRA `(.L_x_11551) ;  /* 0xffffff9400787947 */ /* 0x000fea000383ffff */
.L_x_11410:
        /* <DEDUP_REMOVED lines=8> */
.L_x_11553:
[----:B------:R-:W-:Y:S05]  /*eec0*/  BSYNC B1 ;  /* 0x0000000000017941 */ /* 0x000fea0003800000 */
.L_x_11552:
        /* <DEDUP_REMOVED lines=8> */
.L_x_11554:
[----:B------:R-:W-:Y:S02]  /*ef50*/  MOV R251, R75 ;  /* 0x0000004b00fb7202 */ /* 0x000fe40000000f00 */
[----:B------:R-:W-:-:S07]  /*ef60*/  MOV R70, R246 ;  /* 0x000000f600467202 */ /* 0x000fce0000000f00 */
[----:B------:R-:W-:Y:S05]  /*ef70*/  WARPSYNC.COLLECTIVE R236, `(.L_x_11555) ;  /* 0x00000000ec087348 */ /* 0x000fea0003c00000 */
[----:B------:R0:W1:Y:S02]  /*ef80*/  SHFL.DOWN P0, R246, R251, R244, R249 ;  /* 0x080000f4fbf67389 */ /* 0x00006400000000f9 */
[----:B01----:R-:W-:Y:S05]  /*ef90*/  ENDCOLLECTIVE ;  /* 0x000000000000791b */ /* 0x003fea0003800000 */
.L_x_11555:
[----:B------:R-:W-:Y:S02]  /*efa0*/  MOV R251, R69 ;  /* 0x0000004500fb7202 */ /* 0x000fe40000000f00 */
[----:B------:R-:W-:-:S07]  /*efb0*/  MOV R71, R246 ;  /* 0x000000f600477202 */ /* 0x000fce0000000f00 */
[----:B------:R-:W-:Y:S05]  /*efc0*/  WARPSYNC.COLLECTIVE R236, `(.L_x_11556) ;  /* 0x00000000ec087348 */ /* 0x000fea0003c00000 */
[----:B------:R0:W1:Y:S02]  /*efd0*/  SHFL.DOWN P0, R246, R251, R244, R249 ;  /* 0x080000f4fbf67389 */ /* 0x00006400000000f9 */
[----:B01----:R-:W-:Y:S05]  /*efe0*/  ENDCOLLECTIVE ;  /* 0x000000000000791b */ /* 0x003fea0003800000 */
.L_x_11556:
[----:B------:R-:W-:Y:S05]  /*eff0*/  BRA `(.L_x_11557) ;  /* 0xffffff9400587947 */ /* 0x000fea000383ffff */
.L_x_11413:
        /* <DEDUP_REMOVED lines=8> */
.L_x_11559:
[----:B------:R-:W-:Y:S05]  /*f080*/  BSYNC B1 ;  /* 0x0000000000017941 */ /* 0x000fea0003800000 */
.L_x_11558:
        /* <DEDUP_REMOVED lines=8> */
.L_x_11560:
[----:B------:R-:W-:Y:S02]  /*f110*/  MOV R251, R75 ;  /* 0x0000004b00fb7202 */ /* 0x000fe40000000f00 */
[----:B------:R-:W-:-:S07]  /*f120*/  MOV R70, R246 ;  /* 0x000000f600467202 */ /* 0x000fce0000000f00 */
[----:B------:R-:W-:Y:S05]  /*f130*/  WARPSYNC.COLLECTIVE R236, `(.L_x_11561) ;  /* 0x00000000ec087348 */ /* 0x000fea0003c00000 */
[----:B------:R0:W1:Y:S02]  /*f140*/  SHFL.DOWN P0, R246, R251, R244, R249 ;  /* 0x080000f4fbf67389 */ /* 0x00006400000000f9 */
[----:B01----:R-:W-:Y:S05]  /*f150*/  ENDCOLLECTIVE ;  /* 0x000000000000791b */ /* 0x003fea0003800000 */
.L_x_11561:
[----:B------:R-:W-:Y:S02]  /*f160*/  MOV R251, R69 ;  /* 0x0000004500fb7202 */ /* 0x000fe40000000f00 */
[----:B------:R-:W-:-:S07]  /*f170*/  MOV R71, R246 ;  /* 0x000000f600477202 */ /* 0x000fce0000000f00 */
[----:B------:R-:W-:Y:S05]  /*f180*/  WARPSYNC.COLLECTIVE R236, `(.L_x_11562) ;  /* 0x00000000ec087348 */ /* 0x000fea0003c00000 */
[----:B------:R0:W1:Y:S02]  /*f190*/  SHFL.DOWN P0, R246, R251, R244, R249 ;  /* 0x080000f4fbf67389 */ /* 0x00006400000000f9 */
[----:B01----:R-:W-:Y:S05]  /*f1a0*/  ENDCOLLECTIVE ;  /* 0x000000000000791b */ /* 0x003fea0003800000 */
.L_x_11562:
[----:B------:R-:W-:Y:S05]  /*f1b0*/  BRA `(.L_x_11563) ;  /* 0xffffff9400387947 */ /* 0x000fea000383ffff */
.L_x_11416:
        /* <DEDUP_REMOVED lines=8> */
.L_x_11565:
[----:B------:R-:W-:Y:S05]  /*f240*/  BSYNC B1 ;  /* 0x0000000000017941 */ /* 0x000fea0003800000 */
.L_x_11564:
        /* <DEDUP_REMOVED lines=8> */
.L_x_11566:
[----:B------:R-:W-:Y:S02]  /*f2d0*/  MOV R251, R75 ;  /* 0x0000004b00fb7202 */ /* 0x000fe40000000f00 */
[----:B------:R-:W-:-:S07]  /*f2e0*/  MOV R70, R246 ;  /* 0x000000f600467202 */ /* 0x000fce0000000f00 */
[----:B------:R-:W-:Y:S05]  /*f2f0*/  WARPSYNC.COLLECTIVE R236, `(.L_x_11567) ;  /* 0x00000000ec087348 */ /* 0x000fea0003c00000 */
[----:B------:R0:W1:Y:S02]  /*f300*/  SHFL.DOWN P0, R246, R251, R244, R249 ;  /* 0x080000f4fbf67389 */ /* 0x00006400000000f9 */
[----:B01----:R-:W-:Y:S05]  /*f310*/  ENDCOLLECTIVE ;  /* 0x000000000000791b */ /* 0x003fea0003800000 */
.L_x_11567:
[----:B------:R-:W-:Y:S02]  /*f320*/  MOV R251, R69 ;  /* 0x0000004500fb7202 */ /* 0x000fe40000000f00 */
[----:B------:R-:W-:-:S07]  /*f330*/  MOV R71, R246 ;  /* 0x000000f600477202 */ /* 0x000fce0000000f00 */
[----:B------:R-:W-:Y:S05]  /*f340*/  WARPSYNC.COLLECTIVE R236, `(.L_x_11568) ;  /* 0x00000000ec087348 */ /* 0x000fea0003c00000 */
[----:B------:R0:W1:Y:S02]  /*f350*/  SHFL.DOWN P0, R246, R251, R244, R249 ;  /* 0x080000f4fbf67389 */ /* 0x00006400000000f9 */
[----:B01----:R-:W-:Y:S05]  /*f360*/  ENDCOLLECTIVE ;  /* 0x000000000000791b */ /* 0x003fea0003800000 */
.L_x_11568:
[----:B------:R-:W-:Y:S05]  /*f370*/  BRA `(.L_x_11569) ;  /* 0xffffff9400187947 */ /* 0x000fea000383ffff */
.L_x_11419:
        /* <DEDUP_REMOVED lines=8> */
.L_x_11571:
[----:B------:R-:W-:Y:S05]  /*f400*/  BSYNC B1 ;  /* 0x0000000000017941 */ /* 0x000fea0003800000 */
.L_x_11570:
        /* <DEDUP_REMOVED lines=10> */
.L_x_11572:
[----:B------:R-:W-:Y:S02]  /*f4b0*/  MOV R249, 0x1f ;  /* 0x0000001f00f97802 */ /* 0x000fe40000000f00 */
[----:B------:R-:W-:Y:S02]  /*f4c0*/  MOV R233, R75 ;  /* 0x0000004b00e97202 */ /* 0x000fe40000000f00 */
[----:B------:R-:W-:-:S07]  /*f4d0*/  MOV R241, R68 ;  /* 0x0000004400f17202 */ /* 0x000fce0000000f00 */
[----:B------:R-:W-:Y:S05]  /*f4e0*/  WARPSYNC.COLLECTIVE R236, `(.L_x_11573) ;  /* 0x00000000ec087348 */ /* 0x000fea0003c00000 */
[----:B------:R0:W1:Y:S02]  /*f4f0*/  SHFL.IDX P3, R68, R233, R71, R70 ;  /* 0x00000047e9447389 */ /* 0x0000640000060046 */
[----:B01----:R-:W-:Y:S05]  /*f500*/  ENDCOLLECTIVE ;  /* 0x000000000000791b */ /* 0x003fea0003800000 */
.L_x_11573:
        /* <DEDUP_REMOVED lines=14> */
.L_x_11574:
[----:B------:R-:W-:Y:S05]  /*f5f0*/  WARPSYNC.COLLECTIVE R236, `(.L_x_11575) ;  /* 0x00000000ec087348 */ /* 0x000fea0003c00000 */
[----:B------:R0:W1:Y:S02]  /*f600*/  SHFL.DOWN P0, R246, R251, R244, R249 ;  /* 0x080000f4fbf67389 */ /* 0x00006400000000f9 */
[----:B01----:R-:W-:Y:S05]  /*f610*/  ENDCOLLECTIVE ;  /* 0x000000000000791b */ /* 0x003fea0003800000 */
.L_x_11575:
[----:B------:R-:W-:Y:S02]  /*f620*/  MOV R233, R64 ;  /* 0x0000004000e97202 */ /* 0x000fe40000000f00 */
[----:B------:R-:W-:Y:S01]  /*f630*/  MOV R251, R245 ;  /* 0x000000f500fb7202 */ /* 0x000fe20000000f00 */
[----:B------:R-:W-:Y:S01]  /*f640*/  FADD.FTZ R243, R68, R243 ;  /* 0x000000f344f37221 */ /* 0x000fe20000010000 */
[----:B------:R-:W-:-:S07]  /*f650*/  MOV R72, R246 ;  /* 0x000000f600487202 */ /* 0x000fce0000000f00 */
[----:B------:R-:W-:Y:S05]  /*f660*/  WARPSYNC.COLLECTIVE R236, `(.L_x_11576) ;  /* 0x00000000ec087348 */ /* 0x000fea0003c00000 */
[----:B------:R0:W1:Y:S02]  /*f670*/  SHFL.DOWN P0, R246, R251, R244, R249 ;  /* 0x080000f4fbf67389 */ /* 0x00006400000000f9 */
[----:B01----:R-:W-:Y:S05]  /*f680*/  ENDCOLLECTIVE ;  /* 0x000000000000791b */ /* 0x003fea0003800000 */
.L_x_11576:
[----:B------:R-:W-:Y:S02]  /*f690*/  MOV R251, R75 ;  /* 0x0000004b00fb7202 */ /* 0x000fe40000000f00 */
[----:B------:R-:W-:-:S07]  /*f6a0*/  MOV R73, R246 ;  /* 0x000000f600497202 */ /* 0x000fce0000000f00 */
[----:B------:R-:W-:Y:S05]  /*f6b0*/  WARPSYNC.COLLECTIVE R236, `(.L_x_11577) ;  /* 0x00000000ec087348 */ /* 0x000fea0003c00000 */
[----:B------:R0:W1:Y:S02]  /*f6c0*/  SHFL.DOWN P0, R246, R251, R244, R249 ;  /* 0x080000f4fbf67389 */ /* 0x00006400000000f9 */
[----:B01----:R-:W-:Y:S05]  /*f6d0*/  ENDCOLLECTIVE ;  /* 0x000000000000791b */ /* 0x003fea0003800000 */
.L_x_11577:
[----:B------:R-:W-:Y:S02]  /*f6e0*/  MOV R251, R69 ;  /* 0x0000004500fb7202 */ /* 0x000fe40000000f00 */
[----:B------:R-:W-:-:S07]  /*f6f0*/  MOV R74, R246 ;  /* 0x000000f6004a7202 */ /* 0x000fce0000000f00 */
[----:B------:R-:W-:Y:S05]  /*f700*/  WARPSYNC.COLLECTIVE R236, `(.L_x_11578) ;  /* 0x00000000ec087348 */ /* 0x000fea0003c00000 */
[----:B------:R0:W1:Y:S02]  /*f710*/  SHFL.DOWN P0, R246, R251, R244, R249 ;  /* 0x080000f4fbf67389 */ /* 0x00006400000000f9 */
[----:B01----:R-:W-:Y:S05]  /*f720*/  ENDCOLLECTIVE ;  /* 0x000000000000791b */ /* 0x003fea0003800000 */
.L_x_11578:
[----:B------:R-:W-:Y:S05]  /*f730*/  WARPSYNC.COLLECTIVE R236, `(.L_x_11579) ;  /* 0x00000000ec087348 */ /* 0x000fea0003c00000 */
[----:B------:R0:W1:Y:S02]  /*f740*/  SHFL.IDX P3, R68, R233, R71, R70 ;  /* 0x00000047e9447389 */ /* 0x0000640000060046 */
[----:B01----:R-:W-:Y:S05]  /*f750*/  ENDCOLLECTIVE ;  /* 0x000000000000791b */ /* 0x003fea0003800000 */
.L_x_11579:
[----:B------:R-:W-:Y:S02]  /*f760*/  MOV R233, R65 ;  /* 0x0000004100e97202 */ /* 0x000fe40000000f00 */
[----:B------:R-:W-:-:S07]  /*f770*/  MOV R247, R68 ;  /* 0x0000004400f77202 */ /* 0x000fce0000000f00 */
[----:B------:R-:W-:Y:S05]  /*f780*/  WARPSYNC.COLLECTIVE R236, `(.L_x_11580) ;  /* 0x00000000ec087348 */ /* 0x000fea0003c00000 */
[----:B------:R0:W1:Y:S02]  /*f790*/  SHFL.IDX P3, R68, R233, R71, R70 ;  /* 0x00000047e9447389 */ /* 0x0000640000060046 */
[----:B01----:R-:W-:Y:S05]  /*f7a0*/  ENDCOLLECTIVE ;  /* 0x000000000000791b */ /* 0x003fea0003800000 */
.L_x_11580:
[----:B------:R-:W-:Y:S02]  /*f7b0*/  MOV R233, R66 ;  /* 0x0000004200e97202 */ /* 0x000fe40000000f00 */
[----:B------:R-:W-:-:S07]  /*f7c0*/  MOV R244, R68 ;  /* 0x0000004400f47202 */ /* 0x000fce0000000f00 */
[----:B------:R-:W-:Y:S05]  /*f7d0*/  WARPSYNC.COLLECTIVE R236, `(.L_x_11581) ;  /* 0x00000000ec087348 */ /* 0x000fea0003c00000 */
[----:B------:R0:W1:Y:S02]  /*f7e0*/  SHFL.IDX P3, R68, R233, R71, R70 ;  /* 0x00000047e9447389 */ /* 0x0000640000060046 */
[----:B01----:R-:W-:Y:S05]  /*f7f0*/  ENDCOLLECTIVE ;  /* 0x000000000000791b */ /* 0x003fea0003800000 */
.L_x_11581:
[----:B------:R-:W-:Y:S02]  /*f800*/  MOV R69, R244 ;  /* 0x000000f400457202 */ /* 0x000fe40000000f00 */
[----:B------:R-:W-:Y:S02]  /*f810*/  MOV R233, R67 ;  /* 0x0000004300e97202 */ /* 0x000fe40000000f00 */
[----:B------:R-:W-:-:S07]  /*f820*/  MOV R249, R68 ;  /* 0x0000004400f97202 */ /* 0x000fce0000000f00 */
[----:B------:R-:W-:Y:S05]  /*f830*/  WARPSYNC.COLLECTIVE R236, `(.L_x_11582) ;  /* 0x00000000ec087348 */ /* 0x000fea0003c00000 */
[----:B------:R0:W1:Y:S02]  /*f840*/  SHFL.IDX P3, R68, R233, R71, R70 ;  /* 0x00000047e9447389 */ /* 0x0000640000060046 */
[----:B01----:R-:W-:Y:S05]  /*f850*/  ENDCOLLECTIVE ;  /* 0x000000000000791b */ /* 0x003fea0003800000 */
.L_x_11582:
[----:B------:R-:W-:Y:S02]  /*f860*/  MOV R250, R68 ;  /* 0x0000004400fa7202 */ /* 0x000fe40000000f00 */
[----:B------:R-:W-:Y:S01]  /*f870*/  MOV R68, R247 ;  /* 0x000000f700447202 */ /* 0x000fe20000000f00 */
[----:B------:R-:W-:Y:S06]  /*f880*/  BRA `(.L_x_11583) ;  /* 0xffffff9000747947 */ /* 0x000fec000383ffff */
.L_x_11584:
        /* <DEDUP_REMOVED lines=15> */
.L_x_18722:


//--------------------- .text._Z25selective_scan_bwd_kernelI32Selective_Scan_bwd_kernel_traitsILi64ELi16ELb1ELb1ELb1ELb0ELb0EN3c104HalfENS1_7complexIfEEEEv12SSMParamsBwd --------------------------
	.section	.text._Z25selective_scan_bwd_kernelI32Selective_Scan_bwd_kernel_traitsILi64ELi16ELb1ELb1ELb1ELb0ELb0EN3c104HalfENS1_7complexIfEEEEv12SSMParamsBwd,"ax",@progbits
	.align	128
        .global         _Z25selective_scan_bwd_kernelI32Selective_Scan_bwd_kernel_traitsILi64ELi16ELb1ELb1ELb1ELb0ELb0EN3c104HalfENS1_7complexIfEEEEv12SSMParamsBwd
        .type           _Z25selective_scan_bwd_kernelI32Selective_Scan_bwd_kernel_traitsILi64ELi16ELb1ELb1ELb1ELb0ELb0EN3c104HalfENS1_7complexIfEEEEv12SSMParamsBwd,@function
        .size           _Z25selective_scan_bwd_kernelI32Selective_Scan_bwd_kernel_traitsILi64ELi16ELb1ELb1ELb1ELb0ELb0EN3c104HalfENS1_7complexIfEEEEv12SSMParamsBwd,(.L_x_18723 - _Z25selective_scan_bwd_kernelI32Selective_Scan_bwd_kernel_traitsILi64ELi16ELb1ELb1ELb1ELb0ELb0EN3c104HalfENS1_7complexIfEEEEv12SSMParamsBwd)
        .other          _Z25selective_scan_bwd_kernelI32Selective_Scan_bwd_kernel_traitsILi64ELi16ELb1ELb1ELb1ELb0ELb0EN3c104HalfENS1_7complexIfEEEEv12SSMParamsBwd,@"STO_CUDA_ENTRY STV_DEFAULT"
_Z25selective_scan_bwd_kernelI32Selective_Scan_bwd_kernel_traitsILi64ELi16ELb1ELb1ELb1ELb0ELb0EN3c104HalfENS1_7complexIfEEEEv12SSMParamsBwd:
.text._Z25selective_scan_bwd_kernelI32Selective_Scan_bwd_kernel_traitsILi64ELi16ELb1ELb1ELb1ELb0ELb0EN3c104HalfENS1_7complexIfEEEEv12SSMParamsBwd:
        /* <DEDUP_REMOVED lines=167> */
[----:B------:R-:W-:Y:S01]  /*0a70*/  UMOV UR23, UR27 ;  /* 0x0000001b00177c82 */ /* 0x000fe20008000000 */
[----:B-1----:R-:W-:-:S03]  /*0a80*/  ULEA UR8, UR21, UR8, 0x18 ;  /* 0x0000000815087291 */ /* 0x002fc6000f8ec0ff */
[----:B------:R-:W-:Y:S01]  /*0a90*/  UMOV UR21, UR25 ;  /* 0x0000001900157c82 */ /* 0x000fe20008000000 */
[C---:B0-----:R-:W-:Y:S02]  /*0aa0*/  SHF.L.U32 R0, R124.reuse, 0x1, RZ ;  /* 0x000000017c007819 */ /* 0x041fe400000006ff */
[----:B------:R-:W-:Y:S02]  /*0ab0*/  LOP3.LUT R122, R124, 0x1f, RZ, 0xc0, !PT ;  /* 0x0000001f7c7a7812 */ /* 0x000fe400078ec0ff */
[----:B------:R-:W-:Y:S02]  /*0ac0*/  LOP3.LUT R5, R0, 0x7c0, RZ, 0xc0, !PT ;  /* 0x000007c000057812 */ /* 0x000fe400078ec0ff */
[----:B------:R-:W-:Y:S02]  /*0ad0*/  LEA R123, R124, UR8, 0x4 ;  /* 0x000000087c7b7c11 */ /* 0x000fe4000f8e20ff */
[----:B--2---:R-:W-:-:S07]  /*0ae0*/  LOP3.LUT R7, R5, 0x1f, R124, 0xf8, !PT ;  /* 0x0000001f05077812 */ /* 0x004fce00078ef87c */
.L_x_11683:
[----:B------:R-:W-:Y:S01]  /*0af0*/  BAR.SYNC.DEFER_BLOCKING 0x0 ;  /* 0x0000000000007b1d */ /* 0x000fe20000010000 */
[----:B0-----:R-:W-:Y:S02]  /*0b00*/  MOV R2, UR11 ;  /* 0x0000000b00027c02 */ /* 0x001fe40008000f00 */
[----:B------:R-:W-:-:S03]  /*0b10*/  MOV R3, UR12 ;  /* 0x0000000c00037c02 */ /* 0x000fc60008000f00 */
[----:B------:R-:W-:-:S05]  /*0b20*/  IMAD.WIDE.U32 R2, R7, 0x10, R2 ;  /* 0x0000001007027825 */ /* 0x000fca00078e0002 */
[----:B------:R-:W2:Y:S04]  /*0b30*/  LDG.E.128 R8, desc[UR28][R2.64] ;  /* 0x0000001c02087981 */ /* 0x000ea8000c1e1d00 */
[----:B---3--:R-:W3:Y:S01]  /*0b40*/  LDG.E.128 R16, desc[UR28][R2.64+0x200] ;  /* 0x0002001c02107981 */ /* 0x008ee2000c1e1d00 */
        /* <DEDUP_REMOVED lines=112> */
[----:B------:R-:W-:Y:S01]  /*1250*/  UISETP.NE.AND UP0, UPT, UR19, 0x1, UPT ;  /* 0x000000011300788c */ /* 0x000fe2000bf05270 */
[----:B------:R-:W0:Y:S01]  /*1260*/  LDC R18, c[0x0][0x388] ;  /* 0x0000e200ff127b82 */ /* 0x000e220000000800 */
[--C-:B------:R-:W-:Y:S02]  /*1270*/  HADD2.F32 R17, -RZ, R4.reuse.H0_H0 ;  /* 0x20000004ff117230 */ /* 0x100fe40000004100 */
[----:B------:R-:W-:Y:S01]  /*1280*/  FADD.FTZ R30, R13, R13 ;  /* 0x0000000d0d1e7221 */ /* 0x000fe20000010000 */
[----:B------:R-:W-:Y:S02]  /*1290*/  HADD2.F32 R16, -RZ, R4.H1_H1 ;  /* 0x30000004ff107230 */ /* 0x000fe40000004100 */
[----:B------:R-:W-:Y:S01]  /*12a0*/  FADD.FTZ R25, R24, R24 ;  /* 0x0000001818197221 */ /* 0x000fe20000010000 */
[----:B------:R-:W-:Y:S01]  /*12b0*/  HADD2.F32 R4, -RZ, R7.H0_H0 ;  /* 0x20000007ff047230 */ /* 0x000fe20000004100 */
[----:B------:R-:W-:Y:S01]  /*12c0*/  PLOP3.LUT P1, PT, PT, PT, UP0, 0x80, 0x8 ;  /* 0x000000000008781c */ /* 0x000fe20003f2f008 */
[----:B------:R-:W-:-:S02]  /*12d0*/  HADD2.F32 R15, -RZ, R5.H0_H0 ;  /* 0x20000005ff0f7230 */ /* 0x000fc40000004100 */
[----:B------:R-:W-:Y:S01]  /*12e0*/  FADD.FTZ R33, R20, R20 ;  /* 0x0000001414217221 */ /* 0x000fe20000010000 */
[----:B------:R-:W-:Y:S02]  /*12f0*/  HADD2.F32 R14, -RZ, R5.H1_H1 ;  /* 0x30000005ff0e7230 */ /* 0x000fe40000004100 */
[----:B------:R-:W-:Y:S01]  /*1300*/  FADD.FTZ R32, R3, R3 ;  /* 0x0000000303207221 */ /* 0x000fe20000010000 */
[--C-:B------:R-:W-:Y:S02]  /*1310*/  HADD2.F32 R2, -RZ, R6.reuse.H0_H0 ;  /* 0x20000006ff027230 */ /* 0x100fe40000004100 */
[----:B------:R-:W-:Y:S01]  /*1320*/  FADD.FTZ R29, R22, R22 ;  /* 0x00000016161d7221 */ /* 0x000fe20000010000 */
[----:B------:R-:W-:Y:S02]  /*1330*/  HADD2.F32 R12, -RZ, R6.H1_H1 ;  /* 0x30000006ff0c7230 */ /* 0x000fe40000004100 */
[----:B------:R-:W-:Y:S01]  /*1340*/  FADD.FTZ R28, R19, R19 ;  /* 0x00000013131c7221 */ /* 0x000fe20000010000 */
[----:B------:R-:W-:-:S02]  /*1350*/  HADD2.F32 R7, -RZ, R7.H1_H1 ;  /* 0x30000007ff077230 */ /* 0x000fc40000004100 */
[----:B------:R-:W-:Y:S01]  /*1360*/  FADD.FTZ R26, R21, R21 ;  /* 0x00000015151a7221 */ /* 0x000fe20000010000 */
[--C-:B------:R-:W-:Y:S02]  /*1370*/  HADD2.F32 R5, -RZ, R8.reuse.H0_H0 ;  /* 0x20000008ff057230 */ /* 0x100fe40000004100 */
[----:B------:R-:W-:Y:S01]  /*1380*/  FADD.FTZ R24, R23, R23 ;  /* 0x0000001717187221 */ /* 0x000fe20000010000 */
[--C-:B------:R-:W-:Y:S02]  /*1390*/  HADD2.F32 R6, -RZ, R9.reuse.H0_H0 ;  /* 0x20000009ff067230 */ /* 0x100fe40000004100 */
[----:B------:R-:W-:Y:S01]  /*13a0*/  FADD.FTZ R13, R2, UR6 ;  /* 0x00000006020d7e21 */ /* 0x000fe20008010000 */
[----:B------:R-:W-:Y:S02]  /*13b0*/  HADD2.F32 R8, -RZ, R8.H1_H1 ;  /* 0x30000008ff087230 */ /* 0x000fe40000004100 */
[----:B------:R-:W-:Y:S01]  /*13c0*/  FADD.FTZ R34, R34, R34 ;  /* 0x0000002222227221 */ /* 0x000fe20000010000 */
[----:B------:R-:W-:-:S02]  /*13d0*/  HADD2.F32 R57, -RZ, R9.H1_H1 ;  /* 0x30000009ff397230 */ /* 0x000fc40000004100 */
[----:B------:R-:W-:Y:S01]  /*13e0*/  FADD.FTZ R9, R5, UR6 ;  /* 0x0000000605097e21 */ /* 0x000fe20008010000 */
[--C-:B------:R-:W-:Y:S02]  /*13f0*/  HADD2.F32 R58, -RZ, R10.reuse.H0_H0 ;  /* 0x2000000aff3a7230 */ /* 0x100fe40000004100 */
[----:B------:R-:W-:Y:S01]  /*1400*/  FADD.FTZ R31, R0, R0 ;  /* 0x00000000001f7221 */ /* 0x000fe20000010000 */
[----:B------:R-:W-:Y:S02]  /*1410*/  HADD2.F32 R61, -RZ, R10.H1_H1 ;  /* 0x3000000aff3d7230 */ /* 0x000fe40000004100 */
[----:B------:R-:W-:Y:S01]  /*1420*/  FADD.FTZ R10, R7, UR6 ;  /* 0x00000006070a7e21 */ /* 0x000fe20008010000 */
[--C-:B------:R-:W-:Y:S02]  /*1430*/  HADD2.F32 R62, -RZ, R11.reuse.H0_H0 ;  /* 0x2000000bff3e7230 */ /* 0x100fe40000004100 */
[----:B------:R-:W-:Y:S01]  /*1440*/  FADD.FTZ R7, R6, UR6 ;  /* 0x0000000606077e21 */ /* 0x000fe20008010000 */
[----:B------:R-:W-:-:S02]  /*1450*/  HADD2.F32 R65, -RZ, R11.H1_H1 ;  /* 0x3000000bff417230 */ /* 0x000fc40000004100 */
[----:B------:R-:W-:Y:S01]  /*1460*/  FADD.FTZ R11, R4, UR6 ;  /* 0x00000006040b7e21 */ /* 0x000fe20008010000 */
        /* <DEDUP_REMOVED lines=18> */
[----:B------:R-:W1:Y:S01]  /*1590*/  LDCU UR43, c[0x0][0x394] ;  /* 0x00007280ff2b77ac */ /* 0x000e620008000800 */
[----:B------:R-:W2:Y:S01]  /*15a0*/  LDCU UR44, c[0x0][0x38c] ;  /* 0x00007180ff2c77ac */ /* 0x000ea20008000800 */
[----:B------:R-:W3:Y:S01]  /*15b0*/  LDCU.64 UR32, c[0x0][0x3c0] ;  /* 0x00007800ff2077ac */ /* 0x000ee20008000a00 */
[----:B------:R-:W4:Y:S01]  /*15c0*/  LDCU.64 UR34, c[0x0][0x440] ;  /* 0x00008800ff2277ac */ /* 0x000f220008000a00 */
[----:B------:R-:W0:Y:S01]  /*15d0*/  LDCU.64 UR36, c[0x0][0x3e0] ;  /* 0x00007c00ff2477ac */ /* 0x000e220008000a00 */
[----:B------:R-:W0:Y:S01]  /*15e0*/  LDCU.64 UR38, c[0x0][0x4d0] ;  /* 0x00009a00ff2677ac */ /* 0x000e220008000a00 */
[----:B------:R-:W0:Y:S01]  /*15f0*/  LDCU.64 UR40, c[0x0][0x4f0] ;  /* 0x00009e00ff2877ac */ /* 0x000e220008000a00 */
[----:B------:R-:W0:Y:S01]  /*1600*/  LDCU.128 UR24, c[0x0][0x3a0] ;  /* 0x00007400ff1877ac */ /* 0x000e220008000c00 */
[----:B------:R-:W-:-:S05]  /*1610*/  UMOV UR8, URZ ;  /* 0x000000ff00087c82 */ /* 0x000fca0008000000 */
.L_x_11682:
[----:B------:R-:W5:Y:S01]  /*1620*/  S2R R0, SR_TID.X ;  /* 0x0000000000007919 */ /* 0x000f620000002100 */
[----:B---3--:R-:W-:-:S04]  /*1630*/  UIMAD.WIDE.U32 UR30, UR8, UR32, URZ ;  /* 0x00000020081e72a5 */ /* 0x008fc8000f8e00ff */
[----:B------:R-:W-:Y:S02]  /*1640*/  UIMAD UR31, UR8, UR33, UR31 ;  /* 0x00000021081f72a4 */ /* 0x000fe4000f8e021f */
[----:B------:R-:W-:-:S04]  /*1650*/  ULEA UR42, UP0, UR30, UR20, 0x1 ;  /* 0x000000141e2a7291 */ /* 0x000fc8000f8008ff */
[----:B------:R-:W-:-:S06]  /*1660*/  ULEA.HI.X UR30, UR30, UR21, UR31, 0x1, UP0 ;  /* 0x000000151e1e7291 */ /* 0x000fcc00080f0c1f */
[----:B-1----:R-:W-:Y:S02]  /*1670*/  MOV R57, UR30 ;  /* 0x0000001e00397c02 */ /* 0x002fe40008000f00 */
[----:B-----5:R-:W-:-:S04]  /*1680*/  SHF.L.U32 R56, R0, 0x2, RZ ;  /* 0x0000000200387819 */ /* 0x020fc800000006ff */
[----:B--2---:R-:W-:Y:S02]  /*1690*/  LOP3.LUT R59, R56, 0xf80, RZ, 0xc0, !PT ;  /* 0x00000f80383b7812 */ /* 0x004fe400078ec0ff */
[----:B------:R-:W-:Y:S02]  /*16a0*/  MOV R56, UR42 ;  /* 0x0000002a00387c02 */ /* 0x000fe40008000f00 */
[----:B------:R-:W-:-:S05]  /*16b0*/  LOP3.LUT R59, R59, 0x1f, R124, 0xf8, !PT ;  /* 0x0000001f3b3b7812 */ /* 0x000fca00078ef87c */
[----:B------:R-:W-:-:S05]  /*16c0*/  IMAD.WIDE.U32 R56, R59, 0x10, R56 ;  /* 0x000000103b387825 */ /* 0x000fca00078e0038 */
[----:B------:R-:W3:Y:S04]  /*16d0*/  LDG.E.128 R72, desc[UR28][R56.64] ;  /* 0x0000001c38487981 */ /* 0x000ee8000c1e1d00 */
[----:B------:R-:W5:Y:S04]  /*16e0*/  LDG.E.128 R76, desc[UR28][R56.64+0x200] ;  /* 0x0002001c384c7981 */ /* 0x000f68000c1e1d00 */
[----:B------:R-:W2:Y:S04]  /*16f0*/  LDG.E.128 R80, desc[UR28][R56.64+0x400] ;  /* 0x0004001c38507981 */ /* 0x000ea8000c1e1d00 */
[----:B------:R1:W2:Y:S01]  /*1700*/  LDG.E.128 R84, desc[UR28][R56.64+0x600] ;  /* 0x0006001c38547981 */ /* 0x0002a2000c1e1d00 */
[----:B0-----:R-:W0:Y:S02]  /*1710*/  S2UR UR42, SR_CTAID.Y ;  /* 0x00000000002a79c3 */ /* 0x001e240000002600 */
[----:B0-----:R-:W-:-:S04]  /*1720*/  UIMAD.WIDE.U32 UR30, UR42, UR24, URZ ;  /* 0x000000182a1e72a5 */ /* 0x001fc8000f8e00ff */
        /* <DEDUP_REMOVED lines=18> */
[----:B---3--:R0:W-:Y:S04]  /*1850*/  STS.128 [R163], R72 ;  /* 0x00000048a3007388 */ /* 0x0081e80000000c00 */
[----:B-----5:R1:W-:Y:S04]  /*1860*/  STS.128 [R163+0x200], R76 ;  /* 0x0002004ca3007388 */ /* 0x0203e80000000c00 */
[----:B--2---:R-:W-:Y:S04]  /*1870*/  STS.128 [R163+0x400], R80 ;  /* 0x00040050a3007388 */ /* 0x004fe80000000c00 */
[----:B------:R2:W-:Y:S01]  /*1880*/  STS.128 [R163+0x600], R84 ;  /* 0x00060054a3007388 */ /* 0x0005e20000000c00 */
[----:B------:R-:W-:-:S03]  /*1890*/  NOP ;  /* 0x0000000000007918 */ /* 0x000fc60000000000 */
[----:B------:R-:W3:Y:S04]  /*18a0*/  LDG.E.128 R56, desc[UR28][R94.64] ;  /* 0x0000001c5e387981 */ /* 0x000ee8000c1e1d00 */
[----:B------:R-:W5:Y:S04]  /*18b0*/  LDG.E.128 R60, desc[UR28][R94.64+0x200] ;  /* 0x0002001c5e3c7981 */ /* 0x000f68000c1e1d00 */
[----:B------:R-:W5:Y:S04]  /*18c0*/  LDG.E.128 R64, desc[UR28][R94.64+0x400] ;  /* 0x0004001c5e407981 */ /* 0x000f68000c1e1d00 */
[----:B------:R2:W5:Y:S01]  /*18d0*/  LDG.E.128 R68, desc[UR28][R94.64+0x600] ;  /* 0x0006001c5e447981 */ /* 0x000562000c1e1d00 */
[----:B------:R-:W-:Y:S01]  /*18e0*/  USHF.L.U32 UR46, UR19, 0x8, URZ ;  /* 0x00000008132e7899 */ /* 0x000fe200080006ff */
[C---:B------:R-:W-:Y:S01]  /*18f0*/  ISETP.NE.AND P0, PT, R0.reuse, RZ, PT ;  /* 0x000000ff0000720c */ /* 0x040fe20003f05270 */
[----:B------:R-:W3:Y:S01]  /*1900*/  S2UR UR31, SR_CgaCtaId ;  /* 0x00000000001f79c3 */ /* 0x000ee20000008800 */
[C---:B------:R-:W-:Y:S01]  /*1910*/  IADD3 R175, PT, PT, R0.reuse, 0x200, RZ ;  /* 0x0000020000af7810 */ /* 0x040fe20007ffe0ff */
[----:B------:R-:W-:Y:S01]  /*1920*/  UIADD3 UR30, UPT, UPT, UR46, -0x100, URZ ;  /* 0xffffff002e1e7890 */ /* 0x000fe2000fffe0ff */
[----:B------:R-:W-:Y:S01]  /*1930*/  ISETP.NE.AND P2, PT, R0, 0x3f, PT ;  /* 0x0000003f0000780c */ /* 0x000fe20003f45270 */
[----:B------:R-:W-:Y:S02]  /*1940*/  BSSY.RECONVERGENT B0, `(.L_x_11587) ;  /* 0x000010a000007945 */ /* 0x000fe40003800200 */
[----:B------:R-:W-:-:S04]  /*1950*/  ULOP3.LUT UR30, UR30, 0x100, URZ, 0xc0, !UPT ;  /* 0x000001001e1e7892 */ /* 0x000fc8000f8ec0ff */
[----:B------:R-:W-:Y:S01]  /*1960*/  UIADD3 UR30, UPT, UPT, UR30, UR8, URZ ;  /* 0x000000081e1e7290 */ /* 0x000fe2000fffe0ff */
[----:B----4-:R-:W-:Y:S02]  /*1970*/  R2UR UR42, R93 ;  /* 0x000000005d2a72ca */ /* 0x010fe400000e0000 */
        /* <DEDUP_REMOVED lines=8> */
[----:B-1----:R-:W0:Y:S01]  /*1a00*/  MUFU.SIN R76, R73 ;  /* 0x00000049004c7308 */ /* 0x002e220000000400 */
[----:B------:R-:W-:Y:S01]  /*1a10*/  FMUL.RZ R75, R72, 0.15915493667125701904 ;  /* 0x3e22f983484b7820 */ /* 0x000fe2000040c000 */
[----:B------:R-:W-:Y:S01]  /*1a20*/  FMUL.FTZ R72, R13, UR42 ;  /* 0x0000002a0d487c20 */ /* 0x000fe20008410000 */
[-C--:B--2---:R-:W-:Y:S01]  /*1a30*/  FMUL.FTZ R87, R8, R176.reuse ;  /* 0x000000b008577220 */ /* 0x084fe20000410000 */
[-C--:B------:R-:W-:Y:S01]  /*1a40*/  FMUL.FTZ R85, R9, R176.reuse ;  /* 0x000000b009557220 */ /* 0x080fe20000410000 */
[-C--:B------:R-:W-:Y:S01]  /*1a50*/  FMUL.FTZ R92, R7, R176.reuse ;  /* 0x000000b0075c7220 */ /* 0x080fe20000410000 */
[----:B------:R-:W-:Y:S01]  /*1a60*/  FMUL.RZ R77, R72, 0.15915493667125701904 ;  /* 0x3e22f983484d7820 */ /* 0x000fe2000040c000 */
[----:B------:R-:W-:Y:S01]  /*1a70*/  FMUL.FTZ R72, R12, UR42 ;  /* 0x0000002a0c487c20 */ /* 0x000fe20008410000 */
[----:B------:R1:W2:Y:S01]  /*1a80*/  MUFU.COS R154, R73 ;  /* 0x00000049009a7308 */ /* 0x0002a20000000000 */
[-C--:B------:R-:W-:Y:S01]  /*1a90*/  FMUL.FTZ R95, R5, R176.reuse ;  /* 0x000000b0055f7220 */ /* 0x080fe20000410000 */
[----:B------:R-:W-:Y:S01]  /*1aa0*/  FMUL.FTZ R129, R3, R176 ;  /* 0x000000b003817220 */ /* 0x000fe20000410000 */
[----:B------:R-:W-:Y:S01]  /*1ab0*/  FMUL.RZ R79, R72, 0.15915493667125701904 ;  /* 0x3e22f983484f7820 */ /* 0x000fe2000040c000 */
[----:B------:R-:W-:-:S04]  /*1ac0*/  FMUL.FTZ R72, R11, UR42 ;  /* 0x0000002a0b487c20 */ /* 0x000fc80008410000 */
[----:B------:R-:W-:Y:S01]  /*1ad0*/  MUFU.SIN R78, R75 ;  /* 0x0000004b004e7308 */ /* 0x000fe20000000400 */
[----:B-1----:R-:W-:Y:S01]  /*1ae0*/  FMUL.RZ R73, R72, 0.15915493667125701904 ;  /* 0x3e22f98348497820 */ /* 0x002fe2000040c000 */
[----:B------:R-:W-:-:S06]  /*1af0*/  FMUL.FTZ R72, R10, UR42 ;  /* 0x0000002a0a487c20 */ /* 0x000fcc0008410000 */
[----:B------:R1:W-:Y:S08]  /*1b00*/  MUFU.COS R152, R75 ;  /* 0x0000004b00987308 */ /* 0x0003f00000000000 */
        /* <DEDUP_REMOVED lines=8> */
[----:B------:R-:W4:Y:S01]  /*1b90*/  MUFU.SIN R84, R73 ;  /* 0x0000004900547308 */ /* 0x000f220000000400 */
[----:B-1----:R-:W-:Y:S01]  /*1ba0*/  FMUL.RZ R79, R72, 0.15915493667125701904 ;  /* 0x3e22f983484f7820 */ /* 0x002fe2000040c000 */
[----:B------:R-:W-:-:S06]  /*1bb0*/  FMUL.FTZ R72, R7, UR42 ;  /* 0x0000002a07487c20 */ /* 0x000fcc0008410000 */
[----:B------:R1:W4:Y:S08]  /*1bc0*/  MUFU.COS R146, R73 ;  /* 0x0000004900927308 */ /* 0x0003300000000000 */
        /* <DEDUP_REMOVED lines=14> */
[----:B------:R-:W-:-:S04]  /*1cb0*/  FMUL.FTZ R72, R3, UR42 ;  /* 0x0000002a03487c20 */ /* 0x000fc80008410000 */
[----:B------:R-:W-:Y:S01]  /*1cc0*/  FMUL.RZ R81, R72, 0.15915493667125701904 ;  /* 0x3e22f98348517820 */ /* 0x000fe2000040c000 */
[----:B------:R-:W-:Y:S01]  /*1cd0*/  FMUL.FTZ R72, R2, UR42 ;  /* 0x0000002a02487c20 */ /* 0x000fe20008410000 */
[----:B------:R-:W1:Y:S03]  /*1ce0*/  MUFU.COS R156, R93 ;  /* 0x0000005d009c7308 */ /* 0x000e660000000000 */
[----:B------:R-:W-:Y:S01]  /*1cf0*/  FMUL.RZ R83, R72, 0.15915493667125701904 ;  /* 0x3e22f98348537820 */ /* 0x000fe2000040c000 */
[----:B------:R-:W-:-:S04]  /*1d00*/  FMUL.FTZ R72, R16, R176 ;  /* 0x000000b010487220 */ /* 0x000fc80000410000 */
[----:B------:R-:W-:Y:S08]  /*1d10*/  MUFU.SIN R137, R73 ;  /* 0x0000004900897308 */ /* 0x000ff00000000400 */
[----:B------:R0:W-:Y:S08]  /*1d20*/  MUFU.COS R93, R73 ;  /* 0x00000049005d7308 */ /* 0x0001f00000000000 */
[----:B------:R-:W-:Y:S01]  /*1d30*/  MUFU.SIN R160, R81 ;  /* 0x0000005100a07308 */ /* 0x000fe20000000400 */
[----:B0-----:R-:W-:-:S07]  /*1d40*/  FMUL.FTZ R73, R15, R176 ;  /* 0x000000b00f497220 */ /* 0x001fce0000410000 */
[----:B------:R0:W-:Y:S08]  /*1d50*/  MUFU.COS R162, R81 ;  /* 0x0000005100a27308 */ /* 0x0001f00000000000 */
[----:B------:R-:W2:Y:S01]  /*1d60*/  MUFU.EX2 R73, R73 ;  /* 0x0000004900497308 */ /* 0x000ea20000000800 */
[----:B0-----:R-:W-:-:S03]  /*1d70*/  FMUL.FTZ R81, R11, R176 ;  /* 0x000000b00b517220 */ /* 0x001fc60000410000 */
[----:B------:R-:W-:Y:S08]  /*1d80*/  MUFU.SIN R130, R77 ;  /* 0x0000004d00827308 */ /* 0x000ff00000000400 */
[----:B------:R-:W4:Y:S01]  /*1d90*/  MUFU.EX2 R81, R81 ;  /* 0x0000005100517308 */ /* 0x000f220000000800 */
[----:B--2---:R-:W-:Y:S01]  /*1da0*/  FMUL.FTZ R153, R73, R76 ;  /* 0x0000004c49997220 */ /* 0x004fe20000410000 */
[----:B------:R-:W-:-:S02]  /*1db0*/  FMUL.FTZ R76, R6, R176 ;  /* 0x000000b0064c7220 */ /* 0x000fc40000410000 */
[----:B------:R0:W-:Y:S01]  /*1dc0*/  MUFU.COS R134, R77 ;  /* 0x0000004d00867308 */ /* 0x0001e20000000000 */
[----:B------:R-:W-:-:S07]  /*1dd0*/  FMUL.FTZ R154, R73, R154 ;  /* 0x0000009a499a7220 */ /* 0x000fce0000410000 */
[----:B------:R-:W-:Y:S01]  /*1de0*/  MUFU.SIN R128, R75 ;  /* 0x0000004b00807308 */ /* 0x000fe20000000400 */
[----:B0-----:R-:W-:Y:S01]  /*1df0*/  FMUL.FTZ R77, R13, R176 ;  /* 0x000000b00d4d7220 */ /* 0x001fe20000410000 */
[C---:B----4-:R-:W-:Y:S01]  /*1e00*/  FMUL.FTZ R145, R81.reuse, R84 ;  /* 0x0000005451917220 */ /* 0x050fe20000410000 */
[----:B------:R-:W-:Y:S01]  /*1e10*/  FMUL.FTZ R84, R2, R176 ;  /* 0x000000b002547220 */ /* 0x000fe20000410000 */
[----:B------:R-:W-:-:S04]  /*1e20*/  FMUL.FTZ R146, R81, R146 ;  /* 0x0000009251927220 */ /* 0x000fc80000410000 */
[----:B------:R0:W2:Y:S08]  /*1e30*/  MUFU.COS R136, R75 ;  /* 0x0000004b00887308 */ /* 0x0000b00000000000 */
[----:B------:R-:W-:Y:S01]  /*1e40*/  MUFU.SIN R158, R79 ;  /* 0x0000004f009e7308 */ /* 0x000fe20000000400 */
[----:B0-----:R-:W-:-:S07]  /*1e50*/  FMUL.FTZ R75, R14, R176 ;  /* 0x000000b00e4b7220 */ /* 0x001fce0000410000 */
[----:B------:R0:W-:Y:S08]  /*1e60*/  MUFU.COS R132, R79 ;  /* 0x0000004f00847308 */ /* 0x0001f00000000000 */
[----:B------:R-:W-:Y:S01]  /*1e70*/  MUFU.SIN R157, R83 ;  /* 0x00000053009d7308 */ /* 0x000fe20000000400 */
[----:B0-----:R-:W-:-:S07]  /*1e80*/  FMUL.FTZ R79, R12, R176 ;  /* 0x000000b00c4f7220 */ /* 0x001fce0000410000 */
[----:B------:R0:W4:Y:S08]  /*1e90*/  MUFU.COS R159, R83 ;  /* 0x00000053009f7308 */ /* 0x0001300000000000 */
[----:B------:R-:W1:Y:S01]  /*1ea0*/  MUFU.EX2 R77, R77 ;  /* 0x0000004d004d7308 */ /* 0x000e620000000800 */
[----:B0-----:R-:W-:-:S03]  /*1eb0*/  FMUL.FTZ R83, R10, R176 ;  /* 0x000000b00a537220 */ /* 0x001fc60000410000 */
[----:B------:R0:W2:Y:S04]  /*1ec0*/  MUFU.EX2 R155, R72 ;  /* 0x00000048009b7308 */ /* 0x0000a80000000800 */
[----:B------:R-:W3:Y:S04]  /*1ed0*/  MUFU.EX2 R135, R76 ;  /* 0x0000004c00877308 */ /* 0x000ee80000000800 */
[----:B------:R-:W5:Y:S01]  /*1ee0*/  MUFU.EX2 R87, R87 ;  /* 0x0000005700577308 */ /* 0x000f620000000800 */
[----:B0-----:R-:W-:Y:S01]  /*1ef0*/  MOV R72, UR30 ;  /* 0x0000001e00487c02 */ /* 0x001fe20008000f00 */
[----:B-1----:R-:W-:Y:S01]  /*1f00*/  FMUL.FTZ R149, R77, R80 ;  /* 0x000000504d957220 */ /* 0x002fe20000410000 */
[----:B------:R-:W-:Y:S01]  /*1f10*/  FMUL.FTZ R80, R4, R176 ;  /* 0x000000b004507220 */ /* 0x000fe20000410000 */
[----:B------:R-:W0:Y:S01]  /*1f20*/  MUFU.EX2 R75, R75 ;  /* 0x0000004b004b7308 */ /* 0x000e220000000800 */
[----:B------:R-:W-:Y:S01]  /*1f30*/  SEL R175, R72, R175, !P0 ;  /* 0x000000af48af7207 */ /* 0x000fe20004000000 */
[C---:B--2---:R-:W-:Y:S01]  /*1f40*/  FMUL.FTZ R156, R155.reuse, R156 ;  /* 0x0000009c9b9c7220 */ /* 0x044fe20000410000 */
[----:B------:R-:W-:Y:S01]  /*1f50*/  LOP3.LUT R72, R0, 0x3e0, RZ, 0xc0, !PT ;  /* 0x000003e000487812 */ /* 0x000fe200078ec0ff */
[----:B------:R-:W1:Y:S01]  /*1f60*/  MUFU.EX2 R79, R79 ;  /* 0x0000004f004f7308 */ /* 0x000e620000000800 */
[----:B------:R-:W-:Y:S01]  /*1f70*/  FMUL.FTZ R155, R155, R74 ;  /* 0x0000004a9b9b7220 */ /* 0x000fe20000410000 */
[C---:B---3--:R-:W-:Y:S01]  /*1f80*/  FMUL.FTZ R136, R135.reuse, R136 ;  /* 0x0000008887887220 */ /* 0x048fe20000410000 */
[----:B------:R-:W-:Y:S01]  /*1f90*/  IADD3 R72, PT, PT, R72, R121, RZ ;  /* 0x0000007948487210 */ /* 0x000fe20007ffe0ff */
[----:B------:R-:W2:Y:S01]  /*1fa0*/  MUFU.EX2 R83, R83 ;  /* 0x0000005300537308 */ /* 0x000ea20000000800 */
[----:B------:R-:W-:Y:S01]  /*1fb0*/  FMUL.FTZ R135, R135, R128 ;  /* 0x0000008087877220 */ /* 0x000fe20000410000 */
[----:B-----5:R-:W-:Y:S01]  /*1fc0*/  FMUL.FTZ R139, R87, R126 ;  /* 0x0000007e578b7220 */ /* 0x020fe20000410000 */
[----:B------:R-:W-:Y:S01]  /*1fd0*/  LEA R177, R72, R119, 0x5 ;  /* 0x0000007748b17211 */ /* 0x000fe200078e28ff */
[----:B------:R-:W3:Y:S01]  /*1fe0*/  MUFU.EX2 R85, R85 ;  /* 0x0000005500557308 */ /* 0x000ee20000000800 */
[----:B------:R-:W-:Y:S01]  /*1ff0*/  FMUL.FTZ R150, R77, R150 ;  /* 0x000000964d967220 */ /* 0x000fe20000410000 */
[C---:B0-----:R-:W-:Y:S01]  /*2000*/  FMUL.FTZ R152, R75.reuse, R152 ;  /* 0x000000984b987220 */ /* 0x041fe20000410000 */
[----:B------:R-:W-:Y:S01]  /*2010*/  FMUL.FTZ R151, R75, R78 ;  /* 0x0000004e4b977220 */ /* 0x000fe20000410000 */
[----:B------:R-:W4:Y:S01]  /*2020*/  MUFU.EX2 R84, R84 ;  /* 0x0000005400547308 */ /* 0x000f220000000800 */
[----:B------:R-:W-:Y:S01]  /*2030*/  FMUL.FTZ R140, R87, R140 ;  /* 0x0000008c578c7220 */ /* 0x000fe20000410000 */
[C---:B-1----:R-:W-:Y:S01]  /*2040*/  FMUL.FTZ R148, R79.reuse, R148 ;  /* 0x000000944f947220 */ /* 0x042fe20000410000 */
[----:B------:R-:W-:Y:S01]  /*2050*/  FMUL.FTZ R147, R79, R82 ;  /* 0x000000524f937220 */ /* 0x000fe20000410000 */
[----:B------:R-:W0:Y:S01]  /*2060*/  MUFU.EX2 R92, R92 ;  /* 0x0000005c005c7308 */ /* 0x000e220000000800 */
[----:B------:R-:W1:Y:S01]  /*2070*/  LDS.128 R72, [R177] ;  /* 0x00000000b1487984 */ /* 0x000e620000000c00 */
[C---:B--2---:R-:W-:Y:S01]  /*2080*/  FMUL.FTZ R144, R83.reuse, R144 ;  /* 0x0000009053907220 */ /* 0x044fe20000410000 */
[----:B------:R-:W-:Y:S01]  /*2090*/  FMUL.FTZ R143, R83, R86 ;  /* 0x00000056538f7220 */ /* 0x000fe20000410000 */
[----:B------:R-:W2:Y:S01]  /*20a0*/  MUFU.EX2 R95, R95 ;  /* 0x0000005f005f7308 */ /* 0x000ea20000000800 */
[----:B------:R-:W5:Y:S01]  /*20b0*/  LDS.128 R76, [R177+0x10] ;  /* 0x00001000b14c7984 */ /* 0x000f620000000c00 */
[C---:B---3--:R-:W-:Y:S01]  /*20c0*/  FMUL.FTZ R142, R85.reuse, R142 ;  /* 0x0000008e558e7220 */ /* 0x048fe20000410000 */
[----:B------:R-:W-:Y:S01]  /*20d0*/  FMUL.FTZ R141, R85, R94 ;  /* 0x0000005e558d7220 */ /* 0x000fe20000410000 */
[----:B------:R3:W2:Y:S01]  /*20e0*/  MUFU.EX2 R131, R80 ;  /* 0x0000005000837308 */ /* 0x0006a20000000800 */
[----:B------:R-:W-:Y:S01]  /*20f0*/  FMUL.FTZ R176, R17, R176 ;  /* 0x000000b011b07220 */ /* 0x000fe20000410000 */
[C---:B----4-:R-:W-:Y:S01]  /*2100*/  FMUL.FTZ R128, R84.reuse, R159 ;  /* 0x0000009f54807220 */ /* 0x050fe20000410000 */
[----:B------:R-:W-:Y:S01]  /*2110*/  FMUL.FTZ R126, R84, R157 ;  /* 0x0000009d547e7220 */ /* 0x000fe20000410000 */
[----:B------:R-:W4:Y:S01]  /*2120*/  MUFU.EX2 R129, R129 ;  /* 0x0000008100817308 */ /* 0x000f220000000800 */
[----:B------:R-:W-:Y:S01]  /*2130*/  LDS.128 R84, [R177+0x30] ;  /* 0x00003000b1547984 */ /* 0x000fe20000000c00 */
[C---:B0-----:R-:W-:Y:S01]  /*2140*/  FMUL.FTZ R138, R92.reuse, R93 ;  /* 0x0000005d5c8a7220 */ /* 0x041fe20000410000 */
[----:B------:R-:W-:Y:S01]  /*2150*/  FMUL.FTZ R137, R92, R137 ;  /* 0x000000895c897220 */ /* 0x000fe20000410000 */
[----:B------:R-:W0:Y:S01]  /*2160*/  MUFU.EX2 R176, R176 ;  /* 0x000000b000b07308 */ /* 0x000e220000000800 */
[----:B---3--:R-:W3:Y:S01]  /*2170*/  LDS.128 R80, [R177+0x20] ;  /* 0x00002000b1507984 */ /* 0x008ee20000000c00 */
[C---:B--2---:R-:W-:Y:S01]  /*2180*/  FMUL.FTZ R134, R95.reuse, R134 ;  /* 0x000000865f867220 */ /* 0x044fe20000410000 */
[----:B------:R-:W-:Y:S01]  /*2190*/  FMUL.FTZ R133, R95, R130 ;  /* 0x000000825f857220 */ /* 0x000fe20000410000 */
[----:B------:R-:W-:Y:S01]  /*21a0*/  UMOV UR30, 0x400 ;  /* 0x00000400001e7882 */ /* 0x000fe20000000000 */
[----:B------:R-:W-:Y:S01]  /*21b0*/  STS.128 [R163+0x1080], R56 ;  /* 0x00108038a3007388 */ /* 0x000fe20000000c00 */
[----:B------:R-:W-:Y:S01]  /*21c0*/  ULEA UR30, UR31, UR30, 0x18 ;  /* 0x0000001e1f1e7291 */ /* 0x000fe2000f8ec0ff */
[C---:B------:R-:W-:Y:S01]  /*21d0*/  FMUL.FTZ R132, R131.reuse, R132 ;  /* 0x0000008483847220 */ /* 0x040fe20000410000 */
[----:B------:R-:W-:Y:S01]  /*21e0*/  FMUL.FTZ R131, R131, R158 ;  /* 0x0000009e83837220 */ /* 0x000fe20000410000 */
[----:B------:R-:W-:Y:S01]  /*21f0*/  STS.128 [R163+0x1280], R60 ;  /* 0x0012803ca3007388 */ /* 0x000fe20000000c00 */
[C---:B----4-:R-:W-:Y:S01]  /*2200*/  FMUL.FTZ R130, R129.reuse, R162 ;  /* 0x000000a281827220 */ /* 0x050fe20000410000 */
[----:B------:R-:W-:Y:S01]  /*2210*/  FMUL.FTZ R129, R129, R160 ;  /* 0x000000a081817220 */ /* 0x000fe20000410000 */
[----:B------:R-:W-:Y:S01]  /*2220*/  LEA R175, R175, UR30, 0x3 ;  /* 0x0000001eafaf7c11 */ /* 0x000fe2000f8e18ff */
[----:B------:R2:W-:Y:S04]  /*2230*/  STS.128 [R163+0x1480], R64 ;  /* 0x00148040a3007388 */ /* 0x0005e80000000c00 */
[----:B------:R4:W-:Y:S01]  /*2240*/  STS.128 [R163+0x1680], R68 ;  /* 0x00168044a3007388 */ /* 0x0009e20000000c00 */
[----:B------:R-:W-:-:S03]  /*2250*/  NOP ;  /* 0x0000000000007918 */ /* 0x000fc60000000000 */
[----:B------:R-:W0:Y:S01]  /*2260*/  LDS.128 R92, [R177+0x1080] ;  /* 0x00108000b15c7984 */ /* 0x000e220000000c00 */
[--C-:B-1----:R-:W-:Y:S02]  /*2270*/  HADD2.F32 R158, -RZ, R72.reuse.H0_H0 ;  /* 0x20000048ff9e7230 */ /* 0x102fe40000004100 */
[----:B------:R-:W-:Y:S01]  /*2280*/  HADD2.F32 R160, -RZ, R72.H1_H1 ;  /* 0x30000048ffa07230 */ /* 0x000fe20000004100 */
[----:B------:R-:W1:Y:S01]  /*2290*/  LDS.128 R56, [R177+0x1090] ;  /* 0x00109000b1387984 */ /* 0x000e620000000c00 */
[----:B--2---:R-:W-:Y:S01]  /*22a0*/  FMUL.FTZ R64, R17, UR42 ;  /* 0x0000002a11407c20 */ /* 0x004fe20008410000 */
[--C-:B------:R-:W-:Y:S02]  /*22b0*/  HADD2.F32 R157, -RZ, R73.reuse.H0_H0 ;  /* 0x20000049ff9d7230 */ /* 0x100fe40000004100 */
[----:B------:R-:W2:Y:S01]  /*22c0*/  LDS.128 R60, [R177+0x10a0] ;  /* 0x0010a000b13c7984 */ /* 0x000ea20000000c00 */
[----:B----4-:R-:W-:Y:S01]  /*22d0*/  FMUL.RZ R68, R64, 0.15915493667125701904 ;  /* 0x3e22f98340447820 */ /* 0x010fe2000040c000 */
[----:B------:R-:W-:-:S02]  /*22e0*/  HADD2.F32 R159, -RZ, R73.H1_H1 ;  /* 0x30000049ff9f7230 */ /* 0x000fc40000004100 */
[----:B------:R-:W4:Y:S01]  /*22f0*/  LDS.128 R64, [R177+0x10b0] ;  /* 0x0010b000b1407984 */ /* 0x000f220000000c00 */
[----:B------:R-:W0:Y:S01]  /*2300*/  MUFU.SIN R69, R68 ;  /* 0x0000004400457308 */ /* 0x000e220000000400 */
[----:B------:R-:W-:Y:S02]  /*2310*/  HADD2.F32 R162, -RZ, R74.H0_H0 ;  /* 0x2000004affa27230 */ /* 0x000fe40000004100 */
[----:B------:R-:W-:Y:S02]  /*2320*/  HADD2.F32 R161, -RZ, R75.H0_H0 ;  /* 0x2000004bffa17230 */ /* 0x000fe40000004100 */
[----:B-----5:R-:W-:Y:S02]  /*2330*/  HADD2.F32 R164, -RZ, R76.H0_H0 ;  /* 0x2000004cffa47230 */ /* 0x020fe40000004100 */
[----:B------:R-:W-:Y:S01]  /*2340*/  HADD2.F32 R163, -RZ, R77.H0_H0 ;  /* 0x2000004dffa37230 */ /* 0x000fe20000004100 */
[----:B------:R-:W5:Y:S01]  /*2350*/  MUFU.COS R179, R68 ;  /* 0x0000004400b37308 */ /* 0x000f620000000000 */
[----:B------:R-:W-:-:S02]  /*2360*/  HADD2.F32 R166, -RZ, R78.H0_H0 ;  /* 0x2000004effa67230 */ /* 0x000fc40000004100 */
[----:B------:R-:W-:Y:S02]  /*2370*/  HADD2.F32 R165, -RZ, R79.H0_H0 ;  /* 0x2000004fffa57230 */ /* 0x000fe40000004100 */
[----:B---3--:R-:W-:Y:S02]  /*2380*/  HADD2.F32 R168, -RZ, R80.H0_H0 ;  /* 0x20000050ffa87230 */ /* 0x008fe40000004100 */
[----:B------:R-:W-:Y:S02]  /*2390*/  HADD2.F32 R167, -RZ, R81.H0_H0 ;  /* 0x20000051ffa77230 */ /* 0x000fe40000004100 */
[----:B------:R-:W-:Y:S02]  /*23a0*/  HADD2.F32 R170, -RZ, R82.H0_H0 ;  /* 0x20000052ffaa7230 */ /* 0x000fe40000004100 */
[----:B0-----:R-:W-:Y:S01]  /*23b0*/  FMUL.FTZ R69, R176, R69 ;  /* 0x00000045b0457220 */ /* 0x001fe20000410000 */
[----:B------:R-:W-:Y:S02]  /*23c0*/  HADD2.F32 R169, -RZ, R83.H0_H0 ;  /* 0x20000053ffa97230 */ /* 0x000fe40000004100 */
[----:B------:R-:W-:-:S02]  /*23d0*/  HADD2.F32 R172, -RZ, R84.H0_H0 ;  /* 0x20000054ffac7230 */ /* 0x000fc40000004100 */
[----:B------:R-:W-:Y:S02]  /*23e0*/  HADD2.F32 R171, -RZ, R85.H0_H0 ;  /* 0x20000055ffab7230 */ /* 0x000fe40000004100 */
[----:B------:R-:W-:Y:S02]  /*23f0*/  HADD2.F32 R174, -RZ, R86.H0_H0 ;  /* 0x20000056ffae7230 */ /* 0x000fe40000004100 */
[----:B-----5:R-:W-:Y:S01]  /*2400*/  FMUL.FTZ R68, R176, R179 ;  /* 0x000000b3b0447220 */ /* 0x020fe20000410000 */
[--C-:B------:R-:W-:Y:S02]  /*2410*/  HADD2.F32 R200, -RZ, R93.reuse.H0_H0 ;  /* 0x2000005dffc87230 */ /* 0x100fe40000004100 */
[----:B------:R-:W-:Y:S02]  /*2420*/  HADD2.F32 R70, -RZ, R93.H1_H1 ;  /* 0x3000005dff467230 */ /* 0x000fe40000004100 */
[--C-:B-1----:R-:W-:Y:S01]  /*2430*/  HADD2.F32 R93, -RZ, R56.reuse.H0_H0 ;  /* 0x20000038ff5d7230 */ /* 0x102fe20000004100 */
[----:B------:R0:W-:Y:S01]  /*2440*/  STS.64 [R175+0x6b60], R68 ;  /* 0x006b6044af007388 */ /* 0x0001e20000000a00 */
[----:B------:R-:W-:-:S02]  /*2450*/  HADD2.F32 R193, -RZ, R56.H1_H1 ;  /* 0x30000038ffc17230 */ /* 0x000fc40000004100 */
[C---:B------:R-:W-:Y:S01]  /*2460*/  FMUL.FTZ R200, R33.reuse, R200 ;  /* 0x000000c821c87220 */ /* 0x040fe20000410000 */
[--C-:B------:R-:W-:Y:S02]  /*2470*/  HADD2.F32 R192, -RZ, R57.reuse.H0_H0 ;  /* 0x20000039ffc07230 */ /* 0x100fe40000004100 */
[C---:B------:R-:W-:Y:S01]  /*2480*/  FMUL.FTZ R194, R30.reuse, R93 ;  /* 0x0000005d1ec27220 */ /* 0x040fe20000410000 */
[----:B------:R-:W-:Y:S02]  /*2490*/  HADD2.F32 R56, -RZ, R57.H1_H1 ;  /* 0x30000039ff387230 */ /* 0x000fe40000004100 */
[----:B------:R-:W-:Y:S01]  /*24a0*/  FMUL.FTZ R199, R33, -R70 ;  /* 0x8000004621c77220 */ /* 0x000fe20000410000 */
[--C-:B------:R-:W-:Y:S02]  /*24b0*/  HADD2.F32 R57, -RZ, R58.reuse.H0_H0 ;  /* 0x2000003aff397230 */ /* 0x100fe40000004100 */
[----:B------:R-:W-:Y:S01]  /*24c0*/  FMUL.FTZ R193, R30, -R193 ;  /* 0x800000c11ec17220 */ /* 0x000fe20000410000 */
[----:B------:R-:W-:-:S02]  /*24d0*/  HADD2.F32 R189, -RZ, R58.H1_H1 ;  /* 0x3000003affbd7230 */ /* 0x000fc40000004100 */
[C---:B------:R-:W-:Y:S01]  /*24e0*/  FMUL.FTZ R192, R29.reuse, R192 ;  /* 0x000000c01dc07220 */ /* 0x040fe20000410000 */
[--C-:B------:R-:W-:Y:S02]  /*24f0*/  HADD2.F32 R188, -RZ, R59.reuse.H0_H0 ;  /* 0x2000003bffbc7230 */ /* 0x100fe40000004100 */
[----:B------:R-:W-:Y:S01]  /*2500*/  FMUL.FTZ R191, R29, -R56 ;  /* 0x800000381dbf7220 */ /* 0x000fe20000410000 */
[----:B------:R-:W-:Y:S02]  /*2510*/  HADD2.F32 R58, -RZ, R59.H1_H1 ;  /* 0x3000003bff3a7230 */ /* 0x000fe40000004100 */
[C---:B------:R-:W-:Y:S01]  /*2520*/  FMUL.FTZ R190, R28.reuse, R57 ;  /* 0x000000391cbe7220 */ /* 0x040fe20000410000 */
[--C-:B--2---:R-:W-:Y:S02]  /*2530*/  HADD2.F32 R59, -RZ, R60.reuse.H0_H0 ;  /* 0x2000003cff3b7230 */ /* 0x104fe40000004100 */
[----:B------:R-:W-:Y:S01]  /*2540*/  FMUL.FTZ R189, R28, -R189 ;  /* 0x800000bd1cbd7220 */ /* 0x000fe20000410000 */
        /* <DEDUP_REMOVED lines=14> */
[--C-:B----4-:R-:W-:Y:S02]  /*2630*/  HADD2.F32 R63, -RZ, R64.reuse.H0_H0 ;  /* 0x20000040ff3f7230 */ /* 0x110fe40000004100 */
[----:B------:R-:W-:Y:S01]  /*2640*/  FMUL.FTZ R181, R24, -R181 ;  /* 0x800000b518b57220 */ /* 0x000fe20000410000 */
[----:B------:R-:W-:-:S02]  /*2650*/  HADD2.F32 R177, -RZ, R64.H1_H1 ;  /* 0x30000040ffb17230 */ /* 0x000fc40000004100 */
[C---:B------:R-:W-:Y:S01]  /*2660*/  FMUL.FTZ R180, R23.reuse, R180 ;  /* 0x000000b417b47220 */ /* 0x040fe20000410000 */
        /* <DEDUP_REMOVED lines=11> */
[C---:B------:R-:W-:Y:S01]  /*2720*/  FMUL.FTZ R176, R21.reuse, R176 ;  /* 0x000000b015b07220 */ /* 0x040fe20000410000 */
[--C-:B------:R-:W-:Y:S02]  /*2730*/  HADD2.F32 R71, -RZ, R92.reuse.H0_H0 ;  /* 0x2000005cff477230 */ /* 0x100fe40000004100 */
[----:B0-----:R-:W-:Y:S01]  /*2740*/  FMUL.FTZ R175, R21, -R64 ;  /* 0x8000004015af7220 */ /* 0x001fe20000410000 */
        /* <DEDUP_REMOVED lines=10> */
[----:B------:R-:W-:Y:S02]  /*27f0*/  HADD2.F32 R173, -RZ, R87.H0_H0 ;  /* 0x20000057ffad7230 */ /* 0x000fe40000004100 */
[----:B------:R-:W-:Y:S01]  /*2800*/  FMUL.FTZ R94, R20, R65 ;  /* 0x00000041145e7220 */ /* 0x000fe20000410000 */
[----:B------:R-:W-:Y:S02]  /*2810*/  HADD2.F32 R74, -RZ, R74.H1_H1 ;  /* 0x3000004aff4a7230 */ /* 0x000fe40000004100 */
[C---:B------:R-:W-:Y:S01]  /*2820*/  FMUL.FTZ R95, R19.reuse, R66 ;  /* 0x00000042135f7220 */ /* 0x040fe20000410000 */
[----:B------:R-:W-:Y:S02]  /*2830*/  HADD2.F32 R75, -RZ, R75.H1_H1 ;  /* 0x3000004bff4b7230 */ /* 0x000fe40000004100 */
[----:B------:R-:W-:Y:S01]  /*2840*/  FMUL.FTZ R93, R19, -R204 ;  /* 0x800000cc135d7220 */ /* 0x000fe20000410000 */
        /* <DEDUP_REMOVED lines=23> */
.L_x_11588:
[----:B------:R-:W-:-:S06]  /*29c0*/  LEA R72, R0, UR30, 0x3 ;  /* 0x0000001e00487c11 */ /* 0x000fcc000f8e18ff */
[----:B------:R-:W0:Y:S02]  /*29d0*/  LDS.64 R72, [R72+0x7b68] ;  /* 0x007b680048487984 */ /* 0x000e240000000a00 */
.L_x_11589:
[----:B------:R-:W-:Y:S05]  /*29e0*/  BSYNC.RECONVERGENT B0 ;  /* 0x0000000000007941 */ /* 0x000fea0003800200 */
.L_x_11587:
        /* <DEDUP_REMOVED lines=36> */
[----:B------:R-:W-:Y:S01]  /*2c30*/  FMUL.FTZ R220, R10, R79 ;  /* 0x0000004f0adc7220 */ /* 0x000fe20000410000 */
        /* <DEDUP_REMOVED lines=23> */
[----:B------:R-:W-:Y:S01]  /*2db0*/  FMUL.FTZ R206, R4, R85 ;  /* 0x0000005504ce7220 */ /* 0x000fe20000410000 */
[C---:B------:R-:W-:Y:S01]  /*2dc0*/  FFMA.FTZ R56, R114.reuse, R223, R56 ;  /* 0x000000df72387223 */ /* 0x040fe20000010038 */
[----:B------:R-:W-:Y:S01]  /*2dd0*/  FFMA.FTZ R65, R114, R221, R65 ;  /* 0x000000dd72417223 */ /* 0x000fe20000010041 */
[----:B------:R-:W-:Y:S01]  /*2de0*/  FMUL.FTZ R208, R4, R171 ;  /* 0x000000ab04d07220 */ /* 0x000fe20000410000 */
[----:B------:R-:W-:Y:S01]  /*2df0*/  FMUL.FTZ R203, R3, R86 ;  /* 0x0000005603cb7220 */ /* 0x000fe20000410000 */
[CC--:B------:R-:W-:Y:S01]  /*2e00*/  FMUL.FTZ R58, R147.reuse, R56.reuse ;  /* 0x00000038933a7220 */ /* 0x0c0fe20000410000 */
[----:B------:R-:W-:Y:S01]  /*2e10*/  FMUL.FTZ R57, R147, R65 ;  /* 0x0000004193397220 */ /* 0x000fe20000410000 */
[----:B------:R-:W-:Y:S01]  /*2e20*/  ISETP.GT.U32.AND P2, PT, R0, 0x1f, PT ;  /* 0x0000001f0000780c */ /* 0x000fe20003f44070 */
[----:B------:R-:W-:Y:S01]  /*2e30*/  FMUL.FTZ R204, R2, R87 ;  /* 0x0000005702cc7220 */ /* 0x000fe20000410000 */
[C---:B------:R-:W-:Y:S01]  /*2e40*/  FFMA.FTZ R58, R148.reuse, R65, R58 ;  /* 0x00000041943a7223 */ /* 0x040fe2000001003a */
[----:B------:R-:W-:Y:S01]  /*2e50*/  FFMA.FTZ R57, R148, R56, -R57 ;  /* 0x0000003894397223 */ /* 0x000fe20000010839 */
[----:B------:R-:W-:-:S02]  /*2e60*/  FMUL.FTZ R70, R2, R173 ;  /* 0x000000ad02467220 */ /* 0x000fc40000410000 */
        /* <DEDUP_REMOVED lines=15> */
[----:B------:R-:W-:Y:S02]  /*2f60*/  FFMA.FTZ R56, R69, R156, R56 ;  /* 0x0000009c45387223 */ /* 0x000fe40000010038 */
[C---:B------:R-:W-:Y:S01]  /*2f70*/  FMUL.FTZ R59, R141.reuse, R58 ;  /* 0x0000003a8d3b7220 */ /* 0x040fe20000410000 */
[----:B------:R-:W-:-:S03]  /*2f80*/  FMUL.FTZ R65, R141, R57 ;  /* 0x000000398d417220 */ /* 0x000fc60000410000 */
[C---:B------:R-:W-:Y:S01]  /*2f90*/  FFMA.FTZ R64, R142.reuse, R57, -R59 ;  /* 0x000000398e407223 */ /* 0x040fe2000001083b */
[----:B------:R-:W-:Y:S01]  /*2fa0*/  FMUL.FTZ R57, R69, R155 ;  /* 0x0000009b45397220 */ /* 0x000fe20000410000 */
[----:B------:R-:W-:Y:S01]  /*2fb0*/  FFMA.FTZ R65, R142, R58, R65 ;  /* 0x0000003a8e417223 */ /* 0x000fe20000010041 */
[----:B------:R-:W-:Y:S01]  /*2fc0*/  FMUL.FTZ R58, R153, R56 ;  /* 0x00000038993a7220 */ /* 0x000fe20000410000 */
[----:B------:R-:W-:Y:S01]  /*2fd0*/  FFMA.FTZ R64, R110, R215, R64 ;  /* 0x000000d76e407223 */ /* 0x000fe20000010040 */
[----:B------:R-:W-:Y:S01]  /*2fe0*/  FFMA.FTZ R57, R68, R156, -R57 ;  /* 0x0000009c44397223 */ /* 0x000fe20000010839 */
[----:B------:R-:W-:Y:S02]  /*2ff0*/  FFMA.FTZ R65, R110, R213, R65 ;  /* 0x000000d56e417223 */ /* 0x000fe40000010041 */
        /* <DEDUP_REMOVED lines=30> */
[----:B------:R-:W-:Y:S01]  /*31e0*/  FMUL.FTZ R58, R145, R56 ;  /* 0x00000038913a7220 */ /* 0x000fe20000410000 */
[----:B------:R-:W-:Y:S01]  /*31f0*/  FFMA.FTZ R65, R136, R64, -R65 ;  /* 0x0000004088417223 */ /* 0x000fe20000010841 */
        /* <DEDUP_REMOVED lines=38> */
[CC--:B------:R-:W-:Y:S01]  /*3460*/  FMUL.FTZ R56, R135.reuse, R58.reuse ;  /* 0x0000003a87387220 */ /* 0x0c0fe20000410000 */
[C---:B------:R-:W-:Y:S01]  /*3470*/  FFMA.FTZ R67, R104.reuse, R203, R65 ;  /* 0x000000cb68437223 */ /* 0x040fe20000010041 */
[----:B------:R-:W-:Y:S01]  /*3480*/  FFMA.FTZ R65, R104, R71, R64 ;  /* 0x0000004768417223 */ /* 0x000fe20000010040 */
[-C--:B------:R-:W-:Y:S01]  /*3490*/  FMUL.FTZ R57, R135, R59.reuse ;  /* 0x0000003b87397220 */ /* 0x080fe20000410000 */
[----:B------:R-:W-:Y:S01]  /*34a0*/  FFMA.FTZ R56, R136, R59, R56 ;  /* 0x0000003b88387223 */ /* 0x000fe20000010038 */
[C---:B------:R-:W-:Y:S01]  /*34b0*/  FMUL.FTZ R225, R126.reuse, R67 ;  /* 0x000000437ee17220 */ /* 0x040fe20000410000 */
[-C--:B------:R-:W-:Y:S01]  /*34c0*/  FMUL.FTZ R64, R126, R65.reuse ;  /* 0x000000417e407220 */ /* 0x080fe20000410000 */
[----:B------:R-:W-:Y:S01]  /*34d0*/  FFMA.FTZ R57, R136, R58, -R57 ;  /* 0x0000003a88397223 */ /* 0x000fe20000010839 */
[C---:B------:R-:W-:Y:S01]  /*34e0*/  FMUL.FTZ R58, R133.reuse, R56 ;  /* 0x00000038853a7220 */ /* 0x040fe20000410000 */
[C---:B------:R-:W-:Y:S01]  /*34f0*/  FFMA.FTZ R225, R128.reuse, R65, -R225 ;  /* 0x0000004180e17223 */ /* 0x040fe200000108e1 */
[----:B------:R-:W-:Y:S01]  /*3500*/  FFMA.FTZ R64, R128, R67, R64 ;  /* 0x0000004380407223 */ /* 0x000fe20000010040 */
[-C--:B------:R-:W-:Y:S01]  /*3510*/  FMUL.FTZ R59, R133, R57.reuse ;  /* 0x00000039853b7220 */ /* 0x080fe20000410000 */
[----:B------:R-:W-:-:S03]  /*3520*/  FFMA.FTZ R58, R134, R57, -R58 ;  /* 0x00000039863a7223 */ /* 0x000fc6000001083a */
[----:B------:R-:W-:Y:S01]  /*3530*/  FFMA.FTZ R59, R134, R56, R59 ;  /* 0x00000038863b7223 */ /* 0x000fe2000001003b */
[----:B------:R-:W-:-:S03]  /*3540*/  FMUL.FTZ R56, R131, R58 ;  /* 0x0000003a83387220 */ /* 0x000fc60000410000 */
[-C--:B------:R-:W-:Y:S01]  /*3550*/  FMUL.FTZ R57, R131, R59.reuse ;  /* 0x0000003b83397220 */ /* 0x080fe20000410000 */
[----:B------:R-:W-:-:S03]  /*3560*/  FFMA.FTZ R56, R132, R59, R56 ;  /* 0x0000003b84387223 */ /* 0x000fc60000010038 */
[----:B------:R-:W-:Y:S01]  /*3570*/  FFMA.FTZ R57, R132, R58, -R57 ;  /* 0x0000003a84397223 */ /* 0x000fe20000010839 */
[----:B------:R-:W-:-:S03]  /*3580*/  FMUL.FTZ R58, R129, R56 ;  /* 0x00000038813a7220 */ /* 0x000fc60000410000 */
[-C--:B------:R-:W-:Y:S01]  /*3590*/  FMUL.FTZ R59, R129, R57.reuse ;  /* 0x00000039813b7220 */ /* 0x080fe20000410000 */
[----:B------:R-:W-:-:S03]  /*35a0*/  FFMA.FTZ R57, R130, R57, -R58 ;  /* 0x0000003982397223 */ /* 0x000fc6000001083a */
[----:B------:R-:W-:Y:S01]  /*35b0*/  FFMA.FTZ R59, R130, R56, R59 ;  /* 0x00000038823b7223 */ /* 0x000fe2000001003b */
[----:B------:R-:W-:-:S03]  /*35c0*/  FMUL.FTZ R58, R126, R57 ;  /* 0x000000397e3a7220 */ /* 0x000fc60000410000 */
[----:B------:R-:W-:-:S04]  /*35d0*/  FMUL.FTZ R65, R126, R59 ;  /* 0x0000003b7e417220 */ /* 0x000fc80000410000 */
[C---:B------:R-:W-:Y:S01]  /*35e0*/  FFMA.FTZ R56, R128.reuse, R57, -R65 ;  /* 0x0000003980387223 */ /* 0x040fe20000010841 */
[----:B------:R-:W-:Y:S01]  /*35f0*/  FFMA.FTZ R57, R128, R59, R58 ;  /* 0x0000003b80397223 */ /* 0x000fe2000001003a */
[C---:B------:R-:W-:Y:S01]  /*3600*/  FFMA.FTZ R59, R103.reuse, R204, R64 ;  /* 0x000000cc673b7223 */ /* 0x040fe20000010040 */
        /* <DEDUP_REMOVED lines=86> */
.L_x_11709:
        /* <DEDUP_REMOVED lines=13> */
.L_x_11712:
[----:B------:R-:W-:-:S03]  /*3c40*/  UMOV UR31, 0xffffffff ;  /* 0xffffffff001f7882 */ /* 0x000fc60000000000 */
[----:B------:R-:W-:Y:S05]  /*3c50*/  BRA.DIV UR31, `(.L_x_11593) ;  /* 0x000000721fd87947 */ /* 0x000fea000b800000 */
.L_x_11715:
[----:B------:R-:W-:-:S03]  /*3c60*/  UMOV UR31, 0xffffffff ;  /* 0xffffffff001f7882 */ /* 0x000fc60000000000 */
[----:B------:R-:W-:Y:S05]  /*3c70*/  BRA.DIV UR31, `(.L_x_11594) ;  /* 0x000000721ff87947 */ /* 0x000fea000b800000 */
.L_x_11718:
[----:B------:R-:W-:-:S03]  /*3c80*/  UMOV UR31, 0xffffffff ;  /* 0xffffffff001f7882 */ /* 0x000fc60000000000 */
[----:B------:R-:W-:Y:S05]  /*3c90*/  BRA.DIV UR31, `(.L_x_11595) ;  /* 0x000000761f187947 */ /* 0x000fea000b800000 */
.L_x_11721:
        /* <DEDUP_REMOVED lines=10> */
.L_x_11731:
        /* <DEDUP_REMOVED lines=23> */
.L_x_11590:
[----:B------:R-:W-:Y:S05]  /*3eb0*/  WARPSYNC.ALL ;  /* 0x0000000000007948 */ /* 0x000fea0003800000 */
[----:B--2---:R-:W-:Y:S01]  /*3ec0*/  FMUL.FTZ R225, R15, R74 ;  /* 0x0000004a0fe17220 */ /* 0x004fe20000410000 */
[C---:B------:R-:W-:Y:S01]  /*3ed0*/  FMUL.FTZ R231, R17.reuse, R158 ;  /* 0x0000009e11e77220 */ /* 0x040fe20000410000 */
[----:B------:R-:W-:Y:S01]  /*3ee0*/  FMUL.FTZ R229, R17, R160 ;  /* 0x000000a011e57220 */ /* 0x000fe20000410000 */
[C---:B------:R-:W-:Y:S01]  /*3ef0*/  FMUL.FTZ R232, R16.reuse, R159 ;  /* 0x0000009f10e87220 */ /* 0x040fe20000410000 */
[----:B------:R-:W-:Y:S01]  /*3f00*/  FMUL.FTZ R227, R15, R162 ;  /* 0x000000a20fe37220 */ /* 0x000fe20000410000 */
[----:B------:R-:W-:Y:S01]  /*3f10*/  FMUL.FTZ R230, R16, R157 ;  /* 0x0000009d10e67220 */ /* 0x000fe20000410000 */
[----:B------:R-:W-:Y:S01]  /*3f20*/  BAR.SYNC.DEFER_BLOCKING 0x0 ;  /* 0x0000000000007b1d */ /* 0x000fe20000010000 */
[-C--:B01----:R-:W-:Y:S01]  /*3f30*/  FMUL.FTZ R59, R128, R73.reuse ;  /* 0x00000049803b7220 */ /* 0x083fe20000410000 */
[C---:B------:R-:W-:Y:S01]  /*3f40*/  FMUL.FTZ R57, R126.reuse, R73 ;  /* 0x000000497e397220 */ /* 0x040fe20000410000 */
[C---:B------:R-:W-:Y:S01]  /*3f50*/  FMUL.FTZ R58, R126.reuse, R95 ;  /* 0x0000005f7e3a7220 */ /* 0x040fe20000410000 */
[CC--:B------:R-:W-:Y:S01]  /*3f60*/  FMUL.FTZ R56, R126.reuse, R93.reuse ;  /* 0x0000005d7e387220 */ /* 0x0c0fe20000410000 */
[-C--:B------:R-:W-:Y:S01]  /*3f70*/  FFMA.FTZ R59, -R126, R72.reuse, -R59 ;  /* 0x000000487e3b7223 */ /* 0x080fe2000001093b */
[C---:B------:R-:W-:Y:S01]  /*3f80*/  FFMA.FTZ R57, R128.reuse, R72, -R57 ;  /* 0x0000004880397223 */ /* 0x040fe20000010839 */
[C---:B-----5:R-:W-:Y:S01]  /*3f90*/  FFMA.FTZ R63, R128.reuse, R93, -R58 ;  /* 0x0000005d803f7223 */ /* 0x060fe2000001083a */
[----:B------:R-:W-:Y:S01]  /*3fa0*/  FFMA.FTZ R61, R128, R95, R56 ;  /* 0x0000005f803d7223 */ /* 0x000fe20000010038 */
[C---:B------:R-:W-:Y:S01]  /*3fb0*/  FMUL.FTZ R56, R129.reuse, R59 ;  /* 0x0000003b81387220 */ /* 0x040fe20000410000 */
[CC--:B------:R-:W-:Y:S01]  /*3fc0*/  FMUL.FTZ R65, R129.reuse, R57.reuse ;  /* 0x0000003981417220 */ /* 0x0c0fe20000410000 */
[----:B------:R-:W-:Y:S01]  /*3fd0*/  FADD.FTZ R63, R92, R63 ;  /* 0x0000003f5c3f7221 */ /* 0x000fe20000010000 */
[----:B------:R-:W-:Y:S01]  /*3fe0*/  FADD.FTZ R61, R94, R61 ;  /* 0x0000003d5e3d7221 */ /* 0x000fe20000010000 */
[C---:B------:R-:W-:Y:S01]  /*3ff0*/  FFMA.FTZ R56, R130.reuse, R57, R56 ;  /* 0x0000003982387223 */ /* 0x040fe20000010038 */
[C---:B------:R-:W-:Y:S01]  /*4000*/  FFMA.FTZ R65, R130.reuse, R59, -R65 ;  /* 0x0000003b82417223 */ /* 0x040fe20000010841 */
[C---:B------:R-:W-:Y:S01]  /*4010*/  FMUL.FTZ R57, R129.reuse, R63 ;  /* 0x0000003f81397220 */ /* 0x040fe20000410000 */
[----:B------:R-:W-:Y:S01]  /*4020*/  FMUL.FTZ R58, R129, R61 ;  /* 0x0000003d813a7220 */ /* 0x000fe20000410000 */
[CC--:B------:R-:W-:Y:S01]  /*4030*/  FMUL.FTZ R62, R131.reuse, R56.reuse ;  /* 0x00000038833e7220 */ /* 0x0c0fe20000410000 */
[----:B------:R-:W-:Y:S01]  /*4040*/  FMUL.FTZ R59, R131, R65 ;  /* 0x00000041833b7220 */ /* 0x000fe20000410000 */
[C---:B------:R-:W-:Y:S01]  /*4050*/  FFMA.FTZ R57, R130.reuse, R61, R57 ;  /* 0x0000003d82397223 */ /* 0x040fe20000010039 */
[----:B------:R-:W-:Y:S01]  /*4060*/  FFMA.FTZ R58, R130, R63, -R58 ;  /* 0x0000003f823a7223 */ /* 0x000fe2000001083a */
[C---:B------:R-:W-:Y:S01]  /*4070*/  FFMA.FTZ R62, R132.reuse, R65, -R62 ;  /* 0x00000041843e7223 */ /* 0x040fe2000001083e */
[----:B------:R-:W-:Y:S01]  /*4080*/  FFMA.FTZ R60, R132, R56, R59 ;  /* 0x00000038843c7223 */ /* 0x000fe2000001003b */
        /* <DEDUP_REMOVED lines=15> */
[----:B------:R-:W-:Y:S01]  /*4180*/  FFMA.FTZ R65, R136, R65, -R61 ;  /* 0x0000004188417223 */ /* 0x000fe2000001083d */
        /* <DEDUP_REMOVED lines=23> */
[----:B------:R-:W-:Y:S01]  /*4300*/  FFMA.FTZ R64, R142, R64, R59 ;  /* 0x000000408e407223 */ /* 0x000fe2000001003b */
[----:B------:R-:W-:Y:S01]  /*4310*/  FADD.FTZ R61, R182, R61 ;  /* 0x0000003db63d7221 */ /* 0x000fe20000010000 */
[----:B------:R-:W-:Y:S01]  /*4320*/  FMUL.FTZ R63, R137, R60 ;  /* 0x0000003c893f7220 */ /* 0x000fe20000410000 */
[C---:B0-----:R-:W-:Y:S01]  /*4330*/  FMUL.FTZ R59, R69.reuse, R57 ;  /* 0x00000039453b7220 */ /* 0x041fe20000410000 */
[----:B------:R-:W-:Y:S01]  /*4340*/  FMUL.FTZ R58, R69, R56 ;  /* 0x00000038453a7220 */ /* 0x000fe20000410000 */
[----:B------:R-:W-:Y:S01]  /*4350*/  FFMA.FTZ R62, R142, R62, -R65 ;  /* 0x0000003e8e3e7223 */ /* 0x000fe20000010841 */
[----:B------:R-:W-:Y:S01]  /*4360*/  FMUL.FTZ R65, R137, R61 ;  /* 0x0000003d89417220 */ /* 0x000fe20000410000 */
[C---:B------:R-:W-:Y:S01]  /*4370*/  FFMA.FTZ R59, R68.reuse, R56, -R59 ;  /* 0x00000038443b7223 */ /* 0x040fe2000001083b */
[----:B------:R-:W-:Y:S01]  /*4380*/  FFMA.FTZ R58, R68, R57, R58 ;  /* 0x00000039443a7223 */ /* 0x000fe2000001003a */
[C---:B------:R-:W-:Y:S01]  /*4390*/  FFMA.FTZ R63, R138.reuse, R61, R63 ;  /* 0x0000003d8a3f7223 */ /* 0x040fe2000001003f */
[----:B------:R-:W-:Y:S01]  /*43a0*/  FFMA.FTZ R60, R138, R60, -R65 ;  /* 0x0000003c8a3c7223 */ /* 0x000fe20000010841 */
[C---:B------:R-:W-:Y:S01]  /*43b0*/  FFMA.FTZ R231, R118.reuse, R231, R59 ;  /* 0x000000e776e77223 */ /* 0x040fe2000001003b */
[----:B------:R-:W-:Y:S01]  /*43c0*/  FFMA.FTZ R229, R118, R229, R58 ;  /* 0x000000e576e57223 */ /* 0x000fe2000001003a */
[----:B------:R-:W-:Y:S01]  /*43d0*/  FMUL.FTZ R59, R143, R64 ;  /* 0x000000408f3b7220 */ /* 0x000fe20000410000 */
[----:B------:R-:W-:Y:S01]  /*43e0*/  FADD.FTZ R60, R183, R60 ;  /* 0x0000003cb73c7221 */ /* 0x000fe20000010000 */
[C---:B------:R-:W-:Y:S01]  /*43f0*/  FMUL.FTZ R57, R155.reuse, R231 ;  /* 0x000000e79b397220 */ /* 0x040fe20000410000 */
[-C--:B------:R-:W-:Y:S01]  /*4400*/  FMUL.FTZ R56, R155, R229.reuse ;  /* 0x000000e59b387220 */ /* 0x080fe20000410000 */
[-C--:B------:R-:W-:Y:S01]  /*4410*/  FMUL.FTZ R61, R143, R62.reuse ;  /* 0x0000003e8f3d7220 */ /* 0x080fe20000410000 */
[----:B------:R-:W-:Y:S01]  /*4420*/  FFMA.FTZ R62, R144, R62, -R59 ;  /* 0x0000003e903e7223 */ /* 0x000fe2000001083b */
[C---:B------:R-:W-:Y:S01]  /*4430*/  FFMA.FTZ R58, R156.reuse, R229, R57 ;  /* 0x000000e59c3a7223 */ /* 0x040fe20000010039 */
[----:B------:R-:W-:Y:S01]  /*4440*/  FFMA.FTZ R57, R156, R231, -R56 ;  /* 0x000000e79c397223 */ /* 0x000fe20000010838 */
[----:B------:R-:W-:Y:S01]  /*4450*/  FADD.FTZ R63, R184, R63 ;  /* 0x0000003fb83f7221 */ /* 0x000fe20000010000 */
[----:B------:R-:W-:Y:S01]  /*4460*/  FMUL.FTZ R59, R139, R60 ;  /* 0x0000003c8b3b7220 */ /* 0x000fe20000410000 */
[C---:B------:R-:W-:Y:S01]  /*4470*/  FFMA.FTZ R232, R117.reuse, R232, R58 ;  /* 0x000000e875e87223 */ /* 0x040fe2000001003a */
[----:B------:R-:W-:Y:S01]  /*4480*/  FFMA.FTZ R230, R117, R230, R57 ;  /* 0x000000e675e67223 */ /* 0x000fe20000010039 */
[----:B------:R-:W-:Y:S01]  /*4490*/  FFMA.FTZ R64, R144, R64, R61 ;  /* 0x0000004090407223 */ /* 0x000fe2000001003d */
[-C--:B------:R-:W-:Y:S01]  /*44a0*/  FMUL.FTZ R61, R139, R63.reuse ;  /* 0x0000003f8b3d7220 */ /* 0x080fe20000410000 */
[C---:B------:R-:W-:Y:S01]  /*44b0*/  FFMA.FTZ R63, R140.reuse, R63, R59 ;  /* 0x0000003f8c3f7223 */ /* 0x040fe2000001003b */
[C---:B------:R-:W-:Y:S01]  /*44c0*/  FMUL.FTZ R57, R153.reuse, R232 ;  /* 0x000000e899397220 */ /* 0x040fe20000410000 */
[----:B------:R-:W-:Y:S01]  /*44d0*/  FMUL.FTZ R59, R153, R230 ;  /* 0x000000e6993b7220 */ /* 0x000fe20000410000 */
[C---:B------:R-:W-:Y:S01]  /*44e0*/  FMUL.FTZ R65, R145.reuse, R64 ;  /* 0x0000004091417220 */ /* 0x040fe20000410000 */
[----:B------:R-:W-:Y:S01]  /*44f0*/  FFMA.FTZ R60, R140, R60, -R61 ;  /* 0x0000003c8c3c7223 */ /* 0x000fe2000001083d */
[C---:B------:R-:W-:Y:S01]  /*4500*/  FFMA.FTZ R57, R154.reuse, R230, -R57 ;  /* 0x000000e69a397223 */ /* 0x040fe20000010839 */
[----:B------:R-:W-:Y:S01]  /*4510*/  FFMA.FTZ R56, R154, R232, R59 ;  /* 0x000000e89a387223 */ /* 0x000fe2000001003b */
[-C--:B------:R-:W-:Y:S01]  /*4520*/  FMUL.FTZ R61, R145, R62.reuse ;  /* 0x0000003e913d7220 */ /* 0x080fe20000410000 */
[----:B------:R-:W-:Y:S01]  /*4530*/  FFMA.FTZ R65, R146, R62, -R65 ;  /* 0x0000003e92417223 */ /* 0x000fe20000010841 */
[C---:B------:R-:W-:Y:S01]  /*4540*/  FFMA.FTZ R227, R116.reuse, R227, R57 ;  /* 0x000000e374e37223 */ /* 0x040fe20000010039 */
[----:B------:R-:W-:Y:S01]  /*4550*/  FFMA.FTZ R225, R116, R225, R56 ;  /* 0x000000e174e17223 */ /* 0x000fe20000010038 */
[----:B------:R-:W-:Y:S01]  /*4560*/  FFMA.FTZ R61, R146, R64, R61 ;  /* 0x00000040923d7223 */ /* 0x000fe2000001003d */
[----:B------:R-:W-:Y:S01]  /*4570*/  FMUL.FTZ R59, R147, R65 ;  /* 0x00000041933b7220 */ /* 0x000fe20000410000 */
[C---:B------:R-:W-:Y:S01]  /*4580*/  FMUL.FTZ R57, R151.reuse, R227 ;  /* 0x000000e397397220 */ /* 0x040fe20000410000 */
[----:B------:R-:W-:Y:S01]  /*4590*/  FMUL.FTZ R56, R151, R225 ;  /* 0x000000e197387220 */ /* 0x000fe20000410000 */
[----:B------:R-:W-:Y:S01]  /*45a0*/  FADD.FTZ R60, R185, R60 ;  /* 0x0000003cb93c7221 */ /* 0x000fe20000010000 */
[----:B------:R-:W-:Y:S01]  /*45b0*/  FFMA.FTZ R62, R148, R61, R59 ;  /* 0x0000003d943e7223 */ /* 0x000fe2000001003b */
[C---:B------:R-:W-:Y:S01]  /*45c0*/  FFMA.FTZ R58, R152.reuse, R225, R57 ;  /* 0x000000e1983a7223 */ /* 0x040fe20000010039 */
[----:B------:R-:W-:Y:S01]  /*45d0*/  FFMA.FTZ R57, R152, R227, -R56 ;  /* 0x000000e398397223 */ /* 0x000fe20000010838 */
[----:B------:R-:W-:Y:S01]  /*45e0*/  FADD.FTZ R63, R186, R63 ;  /* 0x0000003fba3f7221 */ /* 0x000fe20000010000 */
[----:B------:R-:W-:Y:S01]  /*45f0*/  FMUL.FTZ R59, R141, R60 ;  /* 0x0000003c8d3b7220 */ /* 0x000fe20000410000 */
[C---:B------:R-:W-:Y:S01]  /*4600*/  FFMA.FTZ R228, R115.reuse, R228, R58 ;  /* 0x000000e473e47223 */ /* 0x040fe2000001003a */
[----:B------:R-:W-:Y:S01]  /*4610*/  FFMA.FTZ R226, R115, R226, R57 ;  /* 0x000000e273e27223 */ /* 0x000fe20000010039 */
[----:B------:R-:W-:Y:S01]  /*4620*/  FMUL.FTZ R64, R147, R61 ;  /* 0x0000003d93407220 */ /* 0x000fe20000410000 */
[-C--:B------:R-:W-:Y:S01]  /*4630*/  FMUL.FTZ R61, R141, R63.reuse ;  /* 0x0000003f8d3d7220 */ /* 0x080fe20000410000 */
[C---:B------:R-:W-:Y:S01]  /*4640*/  FMUL.FTZ R57, R149.reuse, R228 ;  /* 0x000000e495397220 */ /* 0x040fe20000410000 */
[----:B------:R-:W-:Y:S01]  /*4650*/  FFMA.FTZ R63, R142, R63, R59 ;  /* 0x0000003f8e3f7223 */ /* 0x000fe2000001003b */
[CC--:B------:R-:W-:Y:S01]  /*4660*/  FMUL.FTZ R59, R149.reuse, R226.reuse ;  /* 0x000000e2953b7220 */ /* 0x0c0fe20000410000 */
[----:B------:R-:W-:Y:S01]  /*4670*/  FFMA.FTZ R64, R148, R65, -R64 ;  /* 0x0000004194407223 */ /* 0x000fe20000010840 */
[----:B------:R-:W-:Y:S01]  /*4680*/  FFMA.FTZ R57, R150, R226, -R57 ;  /* 0x000000e296397223 */ /* 0x000fe20000010839 */
[----:B------:R-:W-:Y:S01]  /*4690*/  FFMA.FTZ R60, R142, R60, -R61 ;  /* 0x0000003c8e3c7223 */ /* 0x000fe2000001083d */
[----:B------:R-:W-:Y:S01]  /*46a0*/  FFMA.FTZ R56, R150, R228, R59 ;  /* 0x000000e496387223 */ /* 0x000fe2000001003b */
[C---:B------:R-:W-:Y:S01]  /*46b0*/  FMUL.FTZ R61, R149.reuse, R64 ;  /* 0x00000040953d7220 */ /* 0x040fe20000410000 */
[C---:B------:R-:W-:Y:S01]  /*46c0*/  FFMA.FTZ R223, R114.reuse, R223, R57 ;  /* 0x000000df72df7223 */ /* 0x040fe20000010039 */
[-C--:B------:R-:W-:Y:S01]  /*46d0*/  FMUL.FTZ R59, R149, R62.reuse ;  /* 0x0000003e953b7220 */ /* 0x080fe20000410000 */
[----:B------:R-:W-:Y:S01]  /*46e0*/  FFMA.FTZ R221, R114, R221, R56 ;  /* 0x000000dd72dd7223 */ /* 0x000fe20000010038 */
[----:B------:R-:W-:Y:S01]  /*46f0*/  FADD.FTZ R63, R188, R63 ;  /* 0x0000003fbc3f7221 */ /* 0x000fe20000010000 */
[----:B------:R-:W-:Y:S01]  /*4700*/  FMUL.FTZ R57, R147, R223 ;  /* 0x000000df93397220 */ /* 0x000fe20000410000 */
[----:B------:R-:W-:Y:S01]  /*4710*/  FADD.FTZ R60, R187, R60 ;  /* 0x0000003cbb3c7221 */ /* 0x000fe20000010000 */
[-C--:B------:R-:W-:Y:S01]  /*4720*/  FMUL.FTZ R56, R147, R221.reuse ;  /* 0x000000dd93387220 */ /* 0x080fe20000410000 */
[----:B------:R-:W-:Y:S01]  /*4730*/  FFMA.FTZ R65, R150, R62, R61 ;  /* 0x0000003e96417223 */ /* 0x000fe2000001003d */
[----:B------:R-:W-:Y:S01]  /*4740*/  FFMA.FTZ R58, R148, R221, R57 ;  /* 0x000000dd943a7223 */ /* 0x000fe20000010039 */
[----:B------:R-:W-:Y:S01]  /*4750*/  FFMA.FTZ R64, R150, R64, -R59 ;  /* 0x0000004096407223 */ /* 0x000fe2000001083b */
[----:B------:R-:W-:Y:S01]  /*4760*/  FFMA.FTZ R57, R148, R223, -R56 ;  /* 0x000000df94397223 */ /* 0x000fe20000010838 */
[CC--:B------:R-:W-:Y:S01]  /*4770*/  FMUL.FTZ R61, R143.reuse, R63.reuse ;  /* 0x0000003f8f3d7220 */ /* 0x0c0fe20000410000 */
[----:B------:R-:W-:Y:S01]  /*4780*/  FMUL.FTZ R59, R143, R60 ;  /* 0x0000003c8f3b7220 */ /* 0x000fe20000410000 */
[C---:B------:R-:W-:Y:S01]  /*4790*/  FFMA.FTZ R224, R113.reuse, R224, R58 ;  /* 0x000000e071e07223 */ /* 0x040fe2000001003a */
[----:B------:R-:W-:Y:S01]  /*47a0*/  FFMA.FTZ R222, R113, R222, R57 ;  /* 0x000000de71de7223 */ /* 0x000fe20000010039 */
[C---:B------:R-:W-:Y:S01]  /*47b0*/  FFMA.FTZ R62, R144.reuse, R60, -R61 ;  /* 0x0000003c903e7223 */ /* 0x040fe2000001083d */
[----:B------:R-:W-:Y:S01]  /*47c0*/  FFMA.FTZ R63, R144, R63, R59 ;  /* 0x0000003f903f7223 */ /* 0x000fe2000001003b */
        /* <DEDUP_REMOVED lines=8> */
[C---:B------:R-:W-:Y:S01]  /*4850*/  FFMA.FTZ R219, R112.reuse, R219, R57 ;  /* 0x000000db70db7223 */ /* 0x040fe20000010039 */
[C---:B------:R-:W-:Y:S01]  /*4860*/  FMUL.FTZ R59, R153.reuse, R61 ;  /* 0x0000003d993b7220 */ /* 0x040fe20000410000 */
[----:B------:R-:W-:Y:S01]  /*4870*/  FFMA.FTZ R217, R112, R217, R56 ;  /* 0x000000d970d97223 */ /* 0x000fe20000010038 */
[-C--:B------:R-:W-:Y:S01]  /*4880*/  FMUL.FTZ R64, R153, R58.reuse ;  /* 0x0000003a99407220 */ /* 0x080fe20000410000 */
[C---:B------:R-:W-:Y:S01]  /*4890*/  FMUL.FTZ R57, R143.reuse, R219 ;  /* 0x000000db8f397220 */ /* 0x040fe20000410000 */
[----:B------:R-:W-:Y:S01]  /*48a0*/  FFMA.FTZ R56, R154, R58, R59 ;  /* 0x0000003a9a387223 */ /* 0x000fe2000001003b */
[-C--:B------:R-:W-:Y:S01]  /*48b0*/  FMUL.FTZ R58, R143, R217.reuse ;  /* 0x000000d98f3a7220 */ /* 0x080fe20000410000 */
[----:B------:R-:W-:Y:S01]  /*48c0*/  FADD.FTZ R63, R190, R63 ;  /* 0x0000003fbe3f7221 */ /* 0x000fe20000010000 */
[----:B------:R-:W-:Y:S01]  /*48d0*/  FFMA.FTZ R60, R144, R217, R57 ;  /* 0x000000d9903c7223 */ /* 0x000fe20000010039 */
[----:B------:R-:W-:Y:S01]  /*48e0*/  FFMA.FTZ R57, R154, R61, -R64 ;  /* 0x0000003d9a397223 */ /* 0x000fe20000010840 */
[----:B------:R-:W-:Y:S01]  /*48f0*/  FFMA.FTZ R59, R144, R219, -R58 ;  /* 0x000000db903b7223 */ /* 0x000fe2000001083a */
[----:B------:R-:W-:Y:S01]  /*4900*/  FADD.FTZ R62, R189, R62 ;  /* 0x0000003ebd3e7221 */ /* 0x000fe20000010000 */
[-C--:B------:R-:W-:Y:S01]  /*4910*/  FMUL.FTZ R61, R145, R63.reuse ;  /* 0x0000003f913d7220 */ /* 0x080fe20000410000 */
[C---:B------:R-:W-:Y:S01]  /*4920*/  FFMA.FTZ R220, R111.reuse, R220, R60 ;  /* 0x000000dc6fdc7223 */ /* 0x040fe2000001003c */
[----:B------:R-:W-:Y:S01]  /*4930*/  FFMA.FTZ R218, R111, R218, R59 ;  /* 0x000000da6fda7223 */ /* 0x000fe2000001003b */
[-C--:B------:R-:W-:Y:S01]  /*4940*/  FMUL.FTZ R58, R145, R62.reuse ;  /* 0x0000003e913a7220 */ /* 0x080fe20000410000 */
[C---:B------:R-:W-:Y:S01]  /*4950*/  FFMA.FTZ R62, R146.reuse, R62, -R61 ;  /* 0x0000003e923e7223 */ /* 0x040fe2000001083d */
[C---:B------:R-:W-:Y:S01]  /*4960*/  FMUL.FTZ R59, R141.reuse, R220 ;  /* 0x000000dc8d3b7220 */ /* 0x040fe20000410000 */
[-C--:B------:R-:W-:Y:S01]  /*4970*/  FMUL.FTZ R61, R141, R218.reuse ;  /* 0x000000da8d3d7220 */ /* 0x080fe20000410000 */
[----:B------:R-:W-:Y:S01]  /*4980*/  FFMA.FTZ R63, R146, R63, R58 ;  /* 0x0000003f923f7223 */ /* 0x000fe2000001003a */
[----:B------:R-:W-:Y:S01]  /*4990*/  FADD.FTZ R62, R191, R62 ;  /* 0x0000003ebf3e7221 */ /* 0x000fe20000010000 */
[C---:B------:R-:W-:Y:S01]  /*49a0*/  FFMA.FTZ R59, R142.reuse, R218, -R59 ;  /* 0x000000da8e3b7223 */ /* 0x040fe2000001083b */
[----:B------:R-:W-:Y:S01]  /*49b0*/  FFMA.FTZ R58, R142, R220, R61 ;  /* 0x000000dc8e3a7223 */ /* 0x000fe2000001003d */
[----:B------:R-:W-:Y:S01]  /*49c0*/  FADD.FTZ R63, R192, R63 ;  /* 0x0000003fc03f7221 */ /* 0x000fe20000010000 */
[CC--:B------:R-:W-:Y:S01]  /*49d0*/  FMUL.FTZ R61, R147.reuse, R62.reuse ;  /* 0x0000003e933d7220 */ /* 0x0c0fe20000410000 */
        /* <DEDUP_REMOVED lines=23> */
[-C--:B------:R-:W-:Y:S01]  /*4b50*/  FMUL.FTZ R61, R151, R62.reuse ;  /* 0x0000003e973d7220 */ /* 0x080fe20000410000 */
[C---:B------:R-:W-:Y:S01]  /*4b60*/  FFMA.FTZ R211, R108.reuse, R211, R59 ;  /* 0x000000d36cd37223 */ /* 0x040fe2000001003b */
[----:B------:R-:W-:Y:S01]  /*4b70*/  FFMA.FTZ R209, R108, R209, R58 ;  /* 0x000000d16cd17223 */ /* 0x000fe2000001003a */
[----:B------:R-:W-:Y:S01]  /*4b80*/  PLOP3.LUT P0, PT, PT, PT, UP0, 0x80, 0x8 ;  /* 0x000000000008781c */ /* 0x000fe20003f0f008 */
[----:B------:R-:W-:Y:S01]  /*4b90*/  FFMA.FTZ R61, R152, R63, R61 ;  /* 0x0000003f983d7223 */ /* 0x000fe2000001003d */
[----:B------:R-:W-:Y:S01]  /*4ba0*/  FMUL.FTZ R59, R135, R211 ;  /* 0x000000d3873b7220 */ /* 0x000fe20000410000 */
[----:B------:R-:W-:Y:S01]  /*4bb0*/  FMUL.FTZ R63, R151, R63 ;  /* 0x0000003f973f7220 */ /* 0x000fe20000410000 */
[-C--:B------:R-:W-:Y:S01]  /*4bc0*/  FMUL.FTZ R58, R135, R209.reuse ;  /* 0x000000d1873a7220 */ /* 0x080fe20000410000 */
[----:B------:R-:W-:Y:S01]  /*4bd0*/  ISETP.NE.OR P0, PT, R122, RZ, P0 ;  /* 0x000000ff7a00720c */ /* 0x000fe20000705670 */
[----:B------:R-:W-:Y:S01]  /*4be0*/  FFMA.FTZ R60, R136, R209, R59 ;  /* 0x000000d1883c7223 */ /* 0x000fe2000001003b */
[----:B------:R-:W-:Y:S01]  /*4bf0*/  FFMA.FTZ R62, R152, R62, -R63 ;  /* 0x0000003e983e7223 */ /* 0x000fe2000001083f */
[----:B------:R-:W-:Y:S01]  /*4c00*/  FFMA.FTZ R59, R136, R211, -R58 ;  /* 0x000000d3883b7223 */ /* 0x000fe2000001083a */
[----:B------:R-:W-:Y:S01]  /*4c10*/  FADD.FTZ R58, R198, R61 ;  /* 0x0000003dc63a7221 */ /* 0x000fe20000010000 */
[----:B------:R-:W-:Y:S01]  /*4c20*/  FFMA.FTZ R212, R107, R212, R60 ;  /* 0x000000d46bd47223 */ /* 0x000fe2000001003c */
[----:B------:R-:W-:Y:S01]  /*4c30*/  FADD.FTZ R62, R197, R62 ;  /* 0x0000003ec53e7221 */ /* 0x000fe20000010000 */
        /* <DEDUP_REMOVED lines=9> */
[----:B------:R-:W-:Y:S01]  /*4cd0*/  VOTEU.ALL UP0, P0 ;  /* 0x0000000000ff7886 */ /* 0x000fe20000000000 */
[----:B------:R-:W-:Y:S01]  /*4ce0*/  FFMA.FTZ R207, R106, R207, R59 ;  /* 0x000000cf6acf7223 */ /* 0x000fe2000001003b */
[----:B------:R-:W-:Y:S01]  /*4cf0*/  FADD.FTZ R65, R200, R65 ;  /* 0x00000041c8417221 */ /* 0x000fe20000010000 */
[----:B------:R-:W-:Y:S01]  /*4d00*/  FFMA.FTZ R205, R106, R205, R58 ;  /* 0x000000cd6acd7223 */ /* 0x000fe2000001003a */
[----:B------:R-:W-:Y:S01]  /*4d10*/  FADD.FTZ R58, R199, R62 ;  /* 0x0000003ec73a7221 */ /* 0x000fe20000010000 */
[----:B------:R-:W-:Y:S01]  /*4d20*/  FMUL.FTZ R64, R131, R207 ;  /* 0x000000cf83407220 */ /* 0x000fe20000410000 */
[C---:B------:R-:W-:Y:S01]  /*4d30*/  FMUL.FTZ R69, R155.reuse, R65 ;  /* 0x000000419b457220 */ /* 0x040fe20000410000 */
[----:B------:R-:W-:Y:S01]  /*4d40*/  ISETP.GT.U32.AND P2, PT, R0, 0x1f, PT ;  /* 0x0000001f0000780c */ /* 0x000fe20003f44070 */
[-C--:B------:R-:W-:Y:S01]  /*4d50*/  FMUL.FTZ R59, R155, R58.reuse ;  /* 0x0000003a9b3b7220 */ /* 0x080fe20000410000 */
[----:B------:R-:W-:Y:S01]  /*4d60*/  @!UP0 ULEA UR31, UR8, UR30, 0x4 ;  /* 0x0000001e081f8291 */ /* 0x000fe2000f8e20ff */
[----:B------:R-:W-:Y:S01]  /*4d70*/  FFMA.FTZ R66, R156, R58, -R69 ;  /* 0x0000003a9c427223 */ /* 0x000fe20000010845 */
[----:B------:R-:W-:-:S02]  /*4d80*/  HFMA2 R60, -RZ, RZ, 1.875, 0 ;  /* 0x3f800000ff3c7431 */ /* 0x000fc400000001ff */
[----:B------:R-:W-:Y:S01]  /*4d90*/  FFMA.FTZ R67, R156, R65, R59 ;  /* 0x000000419c437223 */ /* 0x000fe2000001003b */
[----:B------:R-:W-:Y:S01]  /*4da0*/  FMUL.FTZ R59, R131, R205 ;  /* 0x000000cd833b7220 */ /* 0x000fe20000410000 */
[C---:B------:R-:W-:Y:S01]  /*4db0*/  FMUL.FTZ R65, R155.reuse, R57 ;  /* 0x000000399b417220 */ /* 0x040fe20000410000 */
[----:B------:R-:W-:Y:S02]  /*4dc0*/  CS2R R62, SRZ ;  /* 0x00000000003e7805 */ /* 0x000fe4000001ff00 */
[----:B------:R-:W-:Y:S01]  /*4dd0*/  MOV R61, RZ ;  /* 0x000000ff003d7202 */ /* 0x000fe20000000f00 */
        /* <DEDUP_REMOVED lines=9> */
[-C--:B------:R-:W-:Y:S01]  /*4e70*/  FMUL.FTZ R65, R129, R206.reuse ;  /* 0x000000ce81417220 */ /* 0x080fe20000410000 */
[----:B------:R-:W-:Y:S01]  /*4e80*/  FADD.FTZ R59, R201, R66 ;  /* 0x00000042c93b7221 */ /* 0x000fe20000010000 */
[----:B------:R-:W0:Y:S01]  /*4e90*/  @!P0 LDS.128 R60, [UR31+0x7d60] ;  /* 0x007d601fff3c8984 */ /* 0x000e220008000c00 */
[C---:B------:R-:W-:Y:S01]  /*4ea0*/  FFMA.FTZ R67, R130.reuse, R206, R67 ;  /* 0x000000ce82437223 */ /* 0x040fe20000010043 */
[----:B------:R-:W-:-:S02]  /*4eb0*/  FFMA.FTZ R64, R130, R208, -R65 ;  /* 0x000000d082407223 */ /* 0x000fc40000010841 */
[----:B------:R1:W-:Y:S01]  /*4ec0*/  STS.128 [R123+0x6760], R56 ;  /* 0x006760387b007388 */ /* 0x0003e20000000c00 */
[C---:B------:R-:W-:Y:S01]  /*4ed0*/  FFMA.FTZ R203, R104.reuse, R203, R67 ;  /* 0x000000cb68cb7223 */ /* 0x040fe20000010043 */
[----:B------:R-:W-:-:S03]  /*4ee0*/  FFMA.FTZ R233, R104, R71, R64 ;  /* 0x0000004768e97223 */ /* 0x000fc60000010040 */
[C---:B------:R-:W-:Y:S01]  /*4ef0*/  FMUL.FTZ R65, R126.reuse, R203 ;  /* 0x000000cb7e417220 */ /* 0x040fe20000410000 */
[----:B------:R-:W-:-:S03]  /*4f00*/  FMUL.FTZ R64, R126, R233 ;  /* 0x000000e97e407220 */ /* 0x000fc60000410000 */
[C---:B------:R-:W-:Y:S01]  /*4f10*/  FFMA.FTZ R234, R128.reuse, R233, -R65 ;  /* 0x000000e980ea7223 */ /* 0x040fe20000010841 */
[----:B------:R-:W-:-:S03]  /*4f20*/  FFMA.FTZ R65, R128, R203, R64 ;  /* 0x000000cb80417223 */ /* 0x000fc60000010040 */
[C---:B------:R-:W-:Y:S01]  /*4f30*/  FFMA.FTZ R234, R103.reuse, R70, R234 ;  /* 0x0000004667ea7223 */ /* 0x040fe200000100ea */
[----:B------:R-:W-:Y:S01]  /*4f40*/  FFMA.FTZ R204, R103, R204, R65 ;  /* 0x000000cc67cc7223 */ /* 0x000fe20000010041 */
[----:B------:R-:W-:Y:S06]  /*4f50*/  BAR.SYNC.DEFER_BLOCKING 0x0 ;  /* 0x0000000000007b1d */ /* 0x000fec0000010000 */
[----:B-1----:R-:W-:Y:S05]  /*4f60*/  @P2 BRA `(.L_x_11597) ;  /* 0x0000000800b02947 */ /* 0x002fea0003800000 */
[----:B------:R-:W-:Y:S01]  /*4f70*/  LEA R237, R0, R123, 0x4 ;  /* 0x0000007b00ed7211 */ /* 0x000fe200078e20ff */
[----:B------:R-:W-:Y:S01]  /*4f80*/  UMOV UR31, 0xffffffff ;  /* 0xffffffff001f7882 */ /* 0x000fe20000000000 */
[----:B------:R-:W-:-:S03]  /*4f90*/  ISETP.NE.AND P2, PT, R122, 0x1f, PT ;  /* 0x0000001f7a00780c */ /* 0x000fc60003f45270 */
[----:B------:R-:W-:Y:S04]  /*4fa0*/  LDS.128 R64, [R237+0x6760] ;  /* 0x00676000ed407984 */ /* 0x000fe80000000c00 */
        /* <DEDUP_REMOVED lines=16> */
.L_x_11736:
[----:B------:R-:W-:Y:S01]  /*50b0*/  BSSY.RECONVERGENT B0, `(.L_x_11599) ;  /* 0x000000d000007945 */ /* 0x000fe20003800200 */
[----:B------:R-:W-:-:S03]  /*50c0*/  ISETP.GT.U32.AND P3, PT, R122, 0x1d, PT ;  /* 0x0000001d7a00780c */ /* 0x000fc60003f64070 */
[----:B------:R-:W-:Y:S10]  /*50d0*/  @!P2 BRA `(.L_x_11600) ;  /* 0x000000000028a947 */ /* 0x000ff40003800000 */
[CC--:B0-----:R-:W-:Y:S01]  /*50e0*/  FMUL.FTZ R66, R242.reuse, R64.reuse ;  /* 0x00000040f2427220 */ /* 0x0c1fe20000410000 */
[C---:B------:R-:W-:Y:S01]  /*50f0*/  FMUL.FTZ R235, R71.reuse, R64 ;  /* 0x0000004047eb7220 */ /* 0x040fe20000410000 */
[CC--:B---3--:R-:W-:Y:S02]  /*5100*/  FMUL.FTZ R64, R242.reuse, R68.reuse ;  /* 0x00000044f2407220 */ /* 0x0c8fe40000410000 */
[CC--:B----4-:R-:W-:Y:S01]  /*5110*/  FFMA.FTZ R66, R71.reuse, R69.reuse, -R66 ;  /* 0x0000004547427223 */ /* 0x0d0fe20000010842 */
[----:B------:R-:W-:Y:S01]  /*5120*/  FFMA.FTZ R70, R242, R69, R235 ;  /* 0x00000045f2467223 */ /* 0x000fe200000100eb */
[----:B------:R-:W-:Y:S01]  /*5130*/  FMUL.FTZ R69, R71, R68 ;  /* 0x0000004447457220 */ /* 0x000fe20000410000 */
[----:B-12---:R-:W-:Y:S01]  /*5140*/  FFMA.FTZ R71, R67, R71, -R64 ;  /* 0x0000004743477223 */ /* 0x006fe20000010840 */
[----:B------:R-:W-:Y:S01]  /*5150*/  FADD.FTZ R243, R243, R66 ;  /* 0x00000042f3f37221 */ /* 0x000fe20000010000 */
[----:B------:R-:W-:Y:S01]  /*5160*/  FADD.FTZ R65, R65, R70 ;  /* 0x0000004641417221 */ /* 0x000fe20000010000 */
[----:B------:R-:W-:-:S07]  /*5170*/  FFMA.FTZ R242, R67, R242, R69 ;  /* 0x000000f243f27223 */ /* 0x000fce0000010045 */
.L_x_11600:
[----:B------:R-:W-:Y:S05]  /*5180*/  BSYNC.RECONVERGENT B0 ;  /* 0x0000000000007941 */ /* 0x000fea0003800200 */
.L_x_11599:
[----:B------:R-:W-:-:S03]  /*5190*/  UMOV UR31, 0xffffffff ;  /* 0xffffffff001f7882 */ /* 0x000fc60000000000 */
[----:B------:R-:W-:Y:S05]  /*51a0*/  BRA.DIV UR31, `(.L_x_11601) ;  /* 0x000000661f247947 */ /* 0x000fea000b800000 */
[----:B--2---:R2:W1:Y:S04]  /*51b0*/  SHFL.DOWN PT, R67, R71, 0x2, 0x1f ;  /* 0x08401f0047437f89 */ /* 0x00446800000e0000 */
[----:B---3--:R2:W3:Y:S04]  /*51c0*/  SHFL.DOWN PT, R68, R242, 0x2, 0x1f ;  /* 0x08401f00f2447f89 */ /* 0x0084e800000e0000 */
[----:B----4-:R2:W4:Y:S04]  /*51d0*/  SHFL.DOWN PT, R69, R243, 0x2, 0x1f ;  /* 0x08401f00f3457f89 */ /* 0x01052800000e0000 */
[----:B0-----:R2:W0:Y:S02]  /*51e0*/  SHFL.DOWN PT, R64, R65, 0x2, 0x1f ;  /* 0x08401f0041407f89 */ /* 0x00142400000e0000 */
.L_x_11742:
[----:B------:R-:W-:Y:S01]  /*51f0*/  BSSY.RECONVERGENT B0, `(.L_x_11602) ;  /* 0x000000d000007945 */ /* 0x000fe20003800200 */
[----:B------:R-:W-:-:S03]  /*5200*/  ISETP.GT.U32.AND P2, PT, R122, 0x1b, PT ;  /* 0x0000001b7a00780c */ /* 0x000fc60003f44070 */
[----:B------:R-:W-:Y:S10]  /*5210*/  @P3 BRA `(.L_x_11603) ;  /* 0x0000000000283947 */ /* 0x000ff40003800000 */
[CC--:B0-----:R-:W-:Y:S01]  /*5220*/  FMUL.FTZ R66, R242.reuse, R64.reuse ;  /* 0x00000040f2427220 */ /* 0x0c1fe20000410000 */
[C---:B------:R-:W-:Y:S01]  /*5230*/  FMUL.FTZ R235, R71.reuse, R64 ;  /* 0x0000004047eb7220 */ /* 0x040fe20000410000 */
[CC--:B---3--:R-:W-:Y:S02]  /*5240*/  FMUL.FTZ R64, R242.reuse, R68.reuse ;  /* 0x00000044f2407220 */ /* 0x0c8fe40000410000 */
[CC--:B----4-:R-:W-:Y:S01]  /*5250*/  FFMA.FTZ R66, R71.reuse, R69.reuse, -R66 ;  /* 0x0000004547427223 */ /* 0x0d0fe20000010842 */
[C---:B------:R-:W-:Y:S01]  /*5260*/  FFMA.FTZ R70, R242.reuse, R69, R235 ;  /* 0x00000045f2467223 */ /* 0x040fe200000100eb */
[C---:B------:R-:W-:Y:S01]  /*5270*/  FMUL.FTZ R69, R71.reuse, R68 ;  /* 0x0000004447457220 */ /* 0x040fe20000410000 */
[-C--:B-12---:R-:W-:Y:S01]  /*5280*/  FFMA.FTZ R71, R71, R67.reuse, -R64 ;  /* 0x0000004347477223 */ /* 0x086fe20000010840 */
[----:B------:R-:W-:Y:S01]  /*5290*/  FADD.FTZ R243, R243, R66 ;  /* 0x00000042f3f37221 */ /* 0x000fe20000010000 */
[----:B------:R-:W-:Y:S01]  /*52a0*/  FADD.FTZ R65, R65, R70 ;  /* 0x0000004641417221 */ /* 0x000fe20000010000 */
[----:B------:R-:W-:-:S07]  /*52b0*/  FFMA.FTZ R242, R242, R67, R69 ;  /* 0x00000043f2f27223 */ /* 0x000fce0000010045 */
.L_x_11603:
[----:B------:R-:W-:Y:S05]  /*52c0*/  BSYNC.RECONVERGENT B0 ;  /* 0x0000000000007941 */ /* 0x000fea0003800200 */
.L_x_11602:
[----:B------:R-:W-:-:S03]  /*52d0*/  UMOV UR31, 0xffffffff ;  /* 0xffffffff001f7882 */ /* 0x000fc60000000000 */
[----:B------:R-:W-:Y:S05]  /*52e0*/  BRA.DIV UR31, `(.L_x_11604) ;  /* 0x000000661f447947 */ /* 0x000fea000b800000 */
[----:B-1----:R1:W1:Y:S04]  /*52f0*/  SHFL.DOWN PT, R67, R71, 0x4, 0x1f ;  /* 0x08801f0047437f89 */ /* 0x00226800000e0000 */
[----:B---3--:R3:W1:Y:S04]  /*5300*/  SHFL.DOWN PT, R68, R242, 0x4, 0x1f ;  /* 0x08801f00f2447f89 */ /* 0x00866800000e0000 */
[----:B----4-:R3:W4:Y:S04]  /*5310*/  SHFL.DOWN PT, R69, R243, 0x4, 0x1f ;  /* 0x08801f00f3457f89 */ /* 0x01072800000e0000 */
[----:B0-----:R3:W0:Y:S02]  /*5320*/  SHFL.DOWN PT, R64, R65, 0x4, 0x1f ;  /* 0x08801f0041407f89 */ /* 0x00162400000e0000 */
.L_x_11748:
[----:B------:R-:W-:Y:S01]  /*5330*/  BSSY.RECONVERGENT B0, `(.L_x_11605) ;  /* 0x000000d000007945 */ /* 0x000fe20003800200 */
[----:B------:R-:W-:-:S03]  /*5340*/  ISETP.GT.U32.AND P3, PT, R122, 0x17, PT ;  /* 0x000000177a00780c */ /* 0x000fc60003f64070 */
[----:B------:R-:W-:Y:S10]  /*5350*/  @P2 BRA `(.L_x_11606) ;  /* 0x0000000000282947 */ /* 0x000ff40003800000 */
[CC--:B0-----:R-:W-:Y:S01]  /*5360*/  FMUL.FTZ R66, R242.reuse, R64.reuse ;  /* 0x00000040f2427220 */ /* 0x0c1fe20000410000 */
[C---:B------:R-:W-:Y:S01]  /*5370*/  FMUL.FTZ R235, R71.reuse, R64 ;  /* 0x0000004047eb7220 */ /* 0x040fe20000410000 */
[CC--:B-1----:R-:W-:Y:S02]  /*5380*/  FMUL.FTZ R64, R242.reuse, R68.reuse ;  /* 0x00000044f2407220 */ /* 0x0c2fe40000410000 */
[CC--:B----4-:R-:W-:Y:S01]  /*5390*/  FFMA.FTZ R66, R71.reuse, R69.reuse, -R66 ;  /* 0x0000004547427223 */ /* 0x0d0fe20000010842 */
[C---:B------:R-:W-:Y:S01]  /*53a0*/  FFMA.FTZ R70, R242.reuse, R69, R235 ;  /* 0x00000045f2467223 */ /* 0x040fe200000100eb */
[C---:B------:R-:W-:Y:S01]  /*53b0*/  FMUL.FTZ R69, R71.reuse, R68 ;  /* 0x0000004447457220 */ /* 0x040fe20000410000 */
[-C--:B--2---:R-:W-:Y:S01]  /*53c0*/  FFMA.FTZ R71, R71, R67.reuse, -R64 ;  /* 0x0000004347477223 */ /* 0x084fe20000010840 */
[----:B---3--:R-:W-:Y:S01]  /*53d0*/  FADD.FTZ R243, R243, R66 ;  /* 0x00000042f3f37221 */ /* 0x008fe20000010000 */
[----:B------:R-:W-:Y:S01]  /*53e0*/  FADD.FTZ R65, R65, R70 ;  /* 0x0000004641417221 */ /* 0x000fe20000010000 */
[----:B------:R-:W-:-:S07]  /*53f0*/  FFMA.FTZ R242, R242, R67, R69 ;  /* 0x00000043f2f27223 */ /* 0x000fce0000010045 */
.L_x_11606:
[----:B------:R-:W-:Y:S05]  /*5400*/  BSYNC.RECONVERGENT B0 ;  /* 0x0000000000007941 */ /* 0x000fea0003800200 */
.L_x_11605:
[----:B------:R-:W-:-:S03]  /*5410*/  UMOV UR31, 0xffffffff ;  /* 0xffffffff001f7882 */ /* 0x000fc60000000000 */
[----:B------:R-:W-:Y:S05]  /*5420*/  BRA.DIV UR31, `(.L_x_11607) ;  /* 0x000000661f647947 */ /* 0x000fea000b800000 */
[----:B-1----:R1:W1:Y:S04]  /*5430*/  SHFL.DOWN PT, R67, R71, 0x8, 0x1f ;  /* 0x09001f0047437f89 */ /* 0x00226800000e0000 */
[----:B------:R0:W1:Y:S04]  /*5440*/  SHFL.DOWN PT, R68, R242, 0x8, 0x1f ;  /* 0x09001f00f2447f89 */ /* 0x00006800000e0000 */
[----:B----4-:R4:W1:Y:S04]  /*5450*/  SHFL.DOWN PT, R69, R243, 0x8, 0x1f ;  /* 0x09001f00f3457f89 */ /* 0x01086800000e0000 */
[----:B0-----:R4:W0:Y:S02]  /*5460*/  SHFL.DOWN PT, R64, R65, 0x8, 0x1f ;  /* 0x09001f0041407f89 */ /* 0x00182400000e0000 */
.L_x_11754:
[----:B------:R-:W-:Y:S01]  /*5470*/  BSSY.RECONVERGENT B0, `(.L_x_11608) ;  /* 0x000000d000007945 */ /* 0x000fe20003800200 */
[----:B------:R-:W-:-:S03]  /*5480*/  ISETP.GT.U32.AND P2, PT, R122, 0xf, PT ;  /* 0x0000000f7a00780c */ /* 0x000fc60003f44070 */
[----:B------:R-:W-:Y:S10]  /*5490*/  @P3 BRA `(.L_x_11609) ;  /* 0x0000000000283947 */ /* 0x000ff40003800000 */
[CC--:B0-----:R-:W-:Y:S01]  /*54a0*/  FMUL.FTZ R66, R242.reuse, R64.reuse ;  /* 0x00000040f2427220 */ /* 0x0c1fe20000410000 */
[C---:B------:R-:W-:Y:S01]  /*54b0*/  FMUL.FTZ R235, R71.reuse, R64 ;  /* 0x0000004047eb7220 */ /* 0x040fe20000410000 */
[CC--:B-1----:R-:W-:Y:S02]  /*54c0*/  FMUL.FTZ R64, R242.reuse, R68.reuse ;  /* 0x00000044f2407220 */ /* 0x0c2fe40000410000 */
[CC--:B------:R-:W-:Y:S01]  /*54d0*/  FFMA.FTZ R66, R71.reuse, R69.reuse, -R66 ;  /* 0x0000004547427223 */ /* 0x0c0fe20000010842 */
[C---:B------:R-:W-:Y:S01]  /*54e0*/  FFMA.FTZ R70, R242.reuse, R69, R235 ;  /* 0x00000045f2467223 */ /* 0x040fe200000100eb */
[C---:B------:R-:W-:Y:S01]  /*54f0*/  FMUL.FTZ R69, R71.reuse, R68 ;  /* 0x0000004447457220 */ /* 0x040fe20000410000 */
[-C--:B--2---:R-:W-:Y:S01]  /*5500*/  FFMA.FTZ R71, R71, R67.reuse, -R64 ;  /* 0x0000004347477223 */ /* 0x084fe20000010840 */
[----:B---34-:R-:W-:Y:S01]  /*5510*/  FADD.FTZ R243, R243, R66 ;  /* 0x00000042f3f37221 */ /* 0x018fe20000010000 */
[----:B------:R-:W-:Y:S01]  /*5520*/  FADD.FTZ R65, R65, R70 ;  /* 0x0000004641417221 */ /* 0x000fe20000010000 */
[----:B------:R-:W-:-:S07]  /*5530*/  FFMA.FTZ R242, R242, R67, R69 ;  /* 0x00000043f2f27223 */ /* 0x000fce0000010045 */
.L_x_11609:
[----:B------:R-:W-:Y:S05]  /*5540*/  BSYNC.RECONVERGENT B0 ;  /* 0x0000000000007941 */ /* 0x000fea0003800200 */
.L_x_11608:
[----:B------:R-:W-:-:S03]  /*5550*/  UMOV UR31, 0xffffffff ;  /* 0xffffffff001f7882 */ /* 0x000fc60000000000 */
[----:B------:R-:W-:Y:S05]  /*5560*/  BRA.DIV UR31, `(.L_x_11610) ;  /* 0x000000661f847947 */ /* 0x000fea000b800000 */
[----:B-1----:R1:W1:Y:S04]  /*5570*/  SHFL.DOWN PT, R67, R71, 0x10, 0x1f ;  /* 0x0a001f0047437f89 */ /* 0x00226800000e0000 */
[----:B------:R0:W1:Y:S04]  /*5580*/  SHFL.DOWN PT, R68, R242, 0x10, 0x1f ;  /* 0x0a001f00f2447f89 */ /* 0x00006800000e0000 */
[----:B------:R1:W1:Y:S04]  /*5590*/  SHFL.DOWN PT, R69, R243, 0x10, 0x1f ;  /* 0x0a001f00f3457f89 */ /* 0x00026800000e0000 */
[----:B0-----:R0:W0:Y:S02]  /*55a0*/  SHFL.DOWN PT, R64, R65, 0x10, 0x1f ;  /* 0x0a001f0041407f89 */ /* 0x00102400000e0000 */
.L_x_11760:
[----:B------:R-:W-:Y:S01]  /*55b0*/  BSSY.RECONVERGENT B0, `(.L_x_11611) ;  /* 0x000000d000007945 */ /* 0x000fe20003800200 */
[----:B------:R-:W-:-:S03]  /*55c0*/  ISETP.NE.AND P3, PT, R0, 0x1f, PT ;  /* 0x0000001f0000780c */ /* 0x000fc60003f65270 */
        /* <DEDUP_REMOVED lines=11> */
.L_x_11612:
[----:B------:R-:W-:Y:S05]  /*5680*/  BSYNC.RECONVERGENT B0 ;  /* 0x0000000000007941 */ /* 0x000fea0003800200 */
.L_x_11611:
        /* <DEDUP_REMOVED lines=8> */
[----:B-1----:R-:W1:Y:S01]  /*5710*/  SHFL.DOWN PT, R68, R71, 0x1, 0x1f ;  /* 0x08201f0047447f89 */ /* 0x002e6200000e0000 */
[-C--:B-----5:R-:W-:Y:S01]  /*5720*/  FMUL.FTZ R67, R63, R239.reuse ;  /* 0x000000ef3f437220 */ /* 0x0a0fe20000410000 */
[-C--:B------:R-:W-:Y:S01]  /*5730*/  FMUL.FTZ R66, R62, R239.reuse ;  /* 0x000000ef3e427220 */ /* 0x080fe20000410000 */
[----:B------:R-:W-:Y:S01]  /*5740*/  FMUL.FTZ R240, R60, R239 ;  /* 0x000000ef3cf07220 */ /* 0x000fe20000410000 */
[----:B------:R-:W1:Y:S01]  /*5750*/  SHFL.DOWN PT, R69, R242, 0x1, 0x1f ;  /* 0x08201f00f2457f89 */ /* 0x000e6200000e0000 */
[----:B--2---:R-:W-:Y:S01]  /*5760*/  FFMA.FTZ R235, R62, R241, -R67 ;  /* 0x000000f13eeb7223 */ /* 0x004fe20000010843 */
[----:B------:R-:W-:Y:S01]  /*5770*/  FMUL.FTZ R67, R61, R239 ;  /* 0x000000ef3d437220 */ /* 0x000fe20000410000 */
[-C--:B------:R-:W-:Y:S01]  /*5780*/  FFMA.FTZ R66, R63, R241.reuse, R66 ;  /* 0x000000f13f427223 */ /* 0x080fe20000010042 */
[----:B------:R-:W2:Y:S01]  /*5790*/  SHFL.DOWN PT, R70, R243, 0x1, 0x1f ;  /* 0x08201f00f3467f89 */ /* 0x000ea200000e0000 */
[-C--:B------:R-:W-:Y:S01]  /*57a0*/  FFMA.FTZ R240, R61, R241.reuse, R240 ;  /* 0x000000f13df07223 */ /* 0x080fe200000100f0 */
[----:B------:R-:W-:Y:S01]  /*57b0*/  FFMA.FTZ R239, R60, R241, -R67 ;  /* 0x000000f13cef7223 */ /* 0x000fe20000010843 */
[----:B0-----:R-:W-:Y:S01]  /*57c0*/  FADD.FTZ R238, R64, R235 ;  /* 0x000000eb40ee7221 */ /* 0x001fe20000010000 */
[----:B------:R-:W0:Y:S01]  /*57d0*/  SHFL.IDX PT, R245, R62, RZ, 0x1f ;  /* 0x00001fff3ef57589 */ /* 0x000e2200000e0000 */
[----:B---3--:R-:W-:-:S03]  /*57e0*/  FADD.FTZ R241, R247, R66 ;  /* 0x00000042f7f17221 */ /* 0x008fc60000010000 */
[----:B------:R-:W3:Y:S01]  /*57f0*/  SHFL.IDX PT, R249, R63, RZ, 0x1f ;  /* 0x00001fff3ff97589 */ /* 0x000ee200000e0000 */
[----:B----4-:R-:W-:-:S03]  /*5800*/  MOV R64, R246 ;  /* 0x000000f600407202 */ /* 0x010fc60000000f00 */
[----:B------:R4:W0:Y:S02]  /*5810*/  SHFL.DOWN PT, R248, R65, 0x1, 0x1f ;  /* 0x08201f0041f87f89 */ /* 0x00082400000e0000 */
[----:B-1--4-:R-:W-:-:S07]  /*5820*/  MOV R65, R244 ;  /* 0x000000f400417202 */ /* 0x012fce0000000f00 */
.L_x_11774:
        /* <DEDUP_REMOVED lines=15> */
.L_x_11615:
[----:B------:R-:W-:Y:S05]  /*5920*/  BSYNC.RECONVERGENT B0 ;  /* 0x0000000000007941 */ /* 0x000fea0003800200 */
.L_x_11614:
        /* <DEDUP_REMOVED lines=8> */
[----:B--2---:R-:W-:Y:S01]  /*59b0*/  FADD.FTZ R70, R58, R63 ;  /* 0x0000003f3a467221 */ /* 0x004fe20000010000 */
[----:B------:R-:W-:Y:S01]  /*59c0*/  FADD.FTZ R71, R59, R62 ;  /* 0x0000003e3b477221 */ /* 0x000fe20000010000 */
[----:B------:R1:W-:Y:S01]  /*59d0*/  STS.128 [R237+0x6770], R64 ;  /* 0x00677040ed007388 */ /* 0x0003e20000000c00 */
[----:B------:R-:W-:-:S02]  /*59e0*/  MOV R63, R241 ;  /* 0x000000f1003f7202 */ /* 0x000fc40000000f00 */
[----:B------:R-:W-:Y:S01]  /*59f0*/  MOV R62, R238 ;  /* 0x000000ee003e7202 */ /* 0x000fe20000000f00 */
[----:B------:R1:W-:Y:S01]  /*5a00*/  STS.128 [R237+0x6760], R68 ;  /* 0x00676044ed007388 */ /* 0x0003e20000000c00 */
[----:B------:R-:W-:Y:S02]  /*5a10*/  MOV R61, R240 ;  /* 0x000000f0003d7202 */ /* 0x000fe40000000f00 */
[----:B------:R-:W-:-:S07]  /*5a20*/  MOV R60, R239 ;  /* 0x000000ef003c7202 */ /* 0x000fce0000000f00 */
.L_x_11597:
[----:B------:R-:W-:Y:S05]  /*5a30*/  WARPSYNC.ALL ;  /* 0x0000000000007948 */ /* 0x000fea0003800000 */
[----:B------:R-:W-:Y:S01]  /*5a40*/  BAR.SYNC.DEFER_BLOCKING 0x0 ;  /* 0x0000000000007b1d */ /* 0x000fe20000010000 */
[----:B------:R-:W-:Y:S01]  /*5a50*/  ULEA UR31, UR19, 0xfffff800, 0xb ;  /* 0xfffff800131f7891 */ /* 0x000fe2000f8e58ff */
[----:B------:R-:W-:Y:S01]  /*5a60*/  ISETP.NE.AND P3, PT, R0, RZ, PT ;  /* 0x000000ff0000720c */ /* 0x000fe20003f65270 */
[C---:B------:R-:W-:Y:S01]  /*5a70*/  FMUL.FTZ R241, R34.reuse, -R229 ;  /* 0x800000e522f17220 */ /* 0x040fe20000410000 */
[----:B-1----:R-:W-:Y:S01]  /*5a80*/  MOV R65, UR38 ;  /* 0x0000002600417c02 */ /* 0x002fe20008000f00 */
[----:B------:R-:W-:Y:S01]  /*5a90*/  USHF.R.S32.HI UR46, URZ, 0x1f, UR31 ;  /* 0x0000001fff2e7899 */ /* 0x000fe2000801141f */
[----:B------:R-:W-:Y:S01]  /*5aa0*/  MOV R67, UR40 ;  /* 0x0000002800437c02 */ /* 0x000fe20008000f00 */
[----:B------:R-:W-:Y:S01]  /*5ab0*/  FMUL.FTZ R239, R34, R231 ;  /* 0x000000e722ef7220 */ /* 0x000fe20000410000 */
[C---:B------:R-:W-:Y:S01]  /*5ac0*/  LOP3.LUT R58, R0.reuse, UR31, RZ, 0xfc, !PT ;  /* 0x0000001f003a7c12 */ /* 0x040fe2000f8efcff */
[C---:B------:R-:W-:Y:S01]  /*5ad0*/  FMUL.FTZ R243, R33.reuse, R230 ;  /* 0x000000e621f37220 */ /* 0x040fe20000410000 */
[----:B------:R-:W-:Y:S01]  /*5ae0*/  P2R R64, PR, RZ, 0x8 ;  /* 0x00000008ff407803 */ /* 0x000fe20000000000 */
[----:B------:R-:W-:Y:S01]  /*5af0*/  FMUL.FTZ R245, R33, -R232 ;  /* 0x800000e821f57220 */ /* 0x000fe20000410000 */
[----:B------:R-:W-:Y:S01]  /*5b00*/  MOV R59, UR46 ;  /* 0x0000002e003b7c02 */ /* 0x000fe20008000f00 */
[----:B------:R-:W-:Y:S01]  /*5b10*/  FMUL.FTZ R247, R31, R226 ;  /* 0x000000e21ff77220 */ /* 0x000fe20000410000 */
[----:B------:R-:W-:Y:S01]  /*5b20*/  MOV R69, UR39 ;  /* 0x0000002700457c02 */ /* 0x000fe20008000f00 */
[----:B------:R-:W-:Y:S01]  /*5b30*/  VOTEU.ALL UP0, P3 ;  /* 0x0000000000ff7886 */ /* 0x000fe20001800000 */
[----:B------:R-:W-:Y:S01]  /*5b40*/  LEA.HI R238, R0, R0, RZ, 0x1b ;  /* 0x0000000000ee7211 */ /* 0x000fe200078fd8ff */
[----:B------:R-:W-:-:S04]  /*5b50*/  IMAD.WIDE.U32 R64, R65, UR8, R58 ;  /* 0x0000000841407c25 */ /* 0x000fc8000f8e003a */
[----:B------:R-:W-:Y:S01]  /*5b60*/  FMUL.FTZ R249, R31, -R228 ;  /* 0x800000e41ff97220 */ /* 0x000fe20000410000 */
[----:B------:R-:W-:Y:S01]  /*5b70*/  BSSY.RECONVERGENT B0, `(.L_x_11616) ;  /* 0x000029b000007945 */ /* 0x000fe20003800200 */
[----:B------:R-:W-:Y:S02]  /*5b80*/  @!UP0 ULEA UR31, UR8, UR30, 0x4 ;  /* 0x0000001e081f8291 */ /* 0x000fe4000f8e20ff */
[----:B------:R-:W-:Y:S01]  /*5b90*/  IMAD.WIDE.U32 R66, R67, UR8, R58 ;  /* 0x0000000843427c25 */ /* 0x000fe2000f8e003a */
[----:B------:R-:W1:Y:S03]  /*5ba0*/  LDS.64 R56, [R123+0x6768] ;  /* 0x006768007b387984 */ /* 0x000e660000000a00 */
[----:B------:R-:W-:-:S03]  /*5bb0*/  IMAD R65, R69, UR8, R65 ;  /* 0x0000000845417c24 */ /* 0x000fc6000f8e0241 */
[----:B0-----:R0:W-:Y:S01]  /*5bc0*/  @!P3 STS.128 [UR31+0x7d60], R60 ;  /* 0x007d603cff00b988 */ /* 0x0011e20008000c1f */
[----:B------:R-:W-:Y:S02]  /*5bd0*/  UIADD3 UR31, UPT, UPT, UR30, 0x2100, URZ ;  /* 0x000021001e1f7890 */ /* 0x000fe4000fffe0ff */
[----:B0-----:R-:W-:-:S05]  /*5be0*/  MOV R61, UR30 ;  /* 0x0000001e003d7c02 */ /* 0x001fca0008000f00 */
[----:B------:R-:W-:Y:S02]  /*5bf0*/  IMAD R60, R0, 0x84, R61 ;  /* 0x00000084003c7824 */ /* 0x000fe400078e023d */
[-C--:B-1----:R-:W-:Y:S01]  /*5c00*/  FMUL.FTZ R59, R57, R73.reuse ;  /* 0x00000049393b7220 */ /* 0x082fe20000410000 */
[----:B------:R-:W-:-:S03]  /*5c10*/  FMUL.FTZ R68, R56, R73 ;  /* 0x0000004938447220 */ /* 0x000fc60000410000 */
[-C--:B------:R-:W-:Y:S01]  /*5c20*/  FFMA.FTZ R70, R56, R72.reuse, R59 ;  /* 0x0000004838467223 */ /* 0x080fe2000001003b */
[----:B------:R-:W-:Y:S01]  /*5c30*/  MOV R59, UR41 ;  /* 0x00000029003b7c02 */ /* 0x000fe20008000f00 */
[----:B------:R-:W-:Y:S01]  /*5c40*/  FFMA.FTZ R72, R57, R72, -R68 ;  /* 0x0000004839487223 */ /* 0x000fe20000010844 */
[----:B------:R-:W-:Y:S01]  /*5c50*/  LEA R68, P2, R66, UR17, 0x2 ;  /* 0x0000001142447c11 */ /* 0x000fe2000f8410ff */
[----:B------:R-:W-:Y:S01]  /*5c60*/  FADD.FTZ R95, R95, R70 ;  /* 0x000000465f5f7221 */ /* 0x000fe20000010000 */
[----:B------:R-:W-:Y:S01]  /*5c70*/  LEA R56, P0, R64, UR10, 0x2 ;  /* 0x0000000a40387c11 */ /* 0x000fe2000f8010ff */
[----:B------:R-:W-:Y:S02]  /*5c80*/  IMAD R59, R59, UR8, R67 ;  /* 0x000000083b3b7c24 */ /* 0x000fe4000f8e0243 */
[----:B------:R-:W-:Y:S01]  /*5c90*/  FADD.FTZ R93, R93, R72 ;  /* 0x000000485d5d7221 */ /* 0x000fe20000010000 */
[-C--:B------:R-:W-:Y:S01]  /*5ca0*/  FMUL.FTZ R70, R2, R95.reuse ;  /* 0x0000005f02467220 */ /* 0x080fe20000410000 */
[----:B------:R-:W-:Y:S01]  /*5cb0*/  LEA.HI.X R57, R64, UR15, R65, 0x2, P0 ;  /* 0x0000000f40397c11 */ /* 0x000fe200080f1441 */
[----:B------:R-:W-:Y:S01]  /*5cc0*/  FMUL.FTZ R65, R126, R95 ;  /* 0x0000005f7e417220 */ /* 0x000fe20000410000 */
[----:B------:R-:W-:Y:S01]  /*5cd0*/  LEA.HI.X R69, R66, UR18, R59, 0x2, P2 ;  /* 0x0000001242457c11 */ /* 0x000fe200090f143b */
[----:B------:R-:W-:Y:S01]  /*5ce0*/  FMUL.FTZ R66, R2, R103 ;  /* 0x0000006702427220 */ /* 0x000fe20000410000 */
[-C--:B------:R-:W-:Y:S01]  /*5cf0*/  FMUL.FTZ R59, R126, R93.reuse ;  /* 0x0000005d7e3b7220 */ /* 0x080fe20000410000 */
[CC--:B------:R-:W-:Y:S01]  /*5d00*/  FMUL.FTZ R64, R87.reuse, R93.reuse ;  /* 0x0000005d57407220 */ /* 0x0c0fe20000410000 */
[C---:B------:R-:W-:Y:S01]  /*5d10*/  FFMA.FTZ R65, R128.reuse, R93, -R65 ;  /* 0x0000005d80417223 */ /* 0x040fe20000010841 */
[-C--:B------:R-:W-:Y:S01]  /*5d20*/  FFMA.FTZ R87, R87, -R66.reuse, R204 ;  /* 0x8000004257577223 */ /* 0x080fe200000100cc */
[C---:B------:R-:W-:Y:S01]  /*5d30*/  FFMA.FTZ R67, -R173.reuse, R66, R234 ;  /* 0x00000042ad437223 */ /* 0x040fe200000101ea */
[-C--:B------:R-:W-:Y:S01]  /*5d40*/  FFMA.FTZ R59, R128, R95.reuse, R59 ;  /* 0x0000005f803b7223 */ /* 0x080fe2000001003b */
[----:B------:R-:W-:Y:S01]  /*5d50*/  FFMA.FTZ R66, R173, R95, R64 ;  /* 0x0000005fad427223 */ /* 0x000fe20000010040 */
[----:B------:R-:W-:Y:S01]  /*5d60*/  FMUL.FTZ R64, R95, UR42 ;  /* 0x0000002a5f407c20 */ /* 0x000fe20008410000 */
[----:B------:R-:W-:Y:S01]  /*5d70*/  FMUL.FTZ R72, R2, R93 ;  /* 0x0000005d02487220 */ /* 0x000fe20000410000 */
[----:B------:R-:W-:Y:S01]  /*5d80*/  FADD.FTZ R94, R94, R59 ;  /* 0x0000003b5e5e7221 */ /* 0x000fe20000010000 */
[C---:B------:R-:W-:Y:S01]  /*5d90*/  FMUL.FTZ R59, R93.reuse, UR42 ;  /* 0x0000002a5d3b7c20 */ /* 0x040fe20008410000 */
[----:B------:R-:W-:Y:S01]  /*5da0*/  FFMA.FTZ R64, R93, UR45, -R64 ;  /* 0x0000002d5d407c23 */ /* 0x000fe20008010840 */
[----:B------:R-:W-:Y:S01]  /*5db0*/  FADD.FTZ R93, R92, R65 ;  /* 0x000000415c5d7221 */ /* 0x000fe20000010000 */
[----:B------:R-:W-:Y:S01]  /*5dc0*/  FMUL.FTZ R71, R103, R70 ;  /* 0x0000004667477220 */ /* 0x000fe20000410000 */
[----:B------:R-:W-:Y:S01]  /*5dd0*/  FFMA.FTZ R62, R95, UR45, R59 ;  /* 0x0000002d5f3e7c23 */ /* 0x000fe2000801003b */
[C---:B------:R-:W-:Y:S01]  /*5de0*/  FMUL.FTZ R92, R87.reuse, R72 ;  /* 0x00000048575c7220 */ /* 0x040fe20000410000 */
[----:B------:R-:W-:Y:S01]  /*5df0*/  FMUL.FTZ R59, R87, R70 ;  /* 0x00000046573b7220 */ /* 0x000fe20000410000 */
[-C--:B------:R-:W-:Y:S01]  /*5e00*/  FMUL.FTZ R63, R129, R93.reuse ;  /* 0x0000005d813f7220 */ /* 0x080fe20000410000 */
[-C--:B------:R-:W-:Y:S01]  /*5e10*/  FMUL.FTZ R65, R86, R93.reuse ;  /* 0x0000005d56417220 */ /* 0x080fe20000410000 */
[----:B------:R-:W-:Y:S01]  /*5e20*/  FMUL.FTZ R87, R87, R64 ;  /* 0x0000004057577220 */ /* 0x000fe20000410000 */
[----:B------:R0:W-:Y:S01]  /*5e30*/  STS [R60+0x2178], R71 ;  /* 0x002178473c007388 */ /* 0x0001e20000000800 */
[----:B------:R-:W-:Y:S01]  /*5e40*/  FMUL.FTZ R129, R129, R94 ;  /* 0x0000005e81817220 */ /* 0x000fe20000410000 */
[----:B------:R-:W-:Y:S01]  /*5e50*/  FFMA.FTZ R61, R67, R70, R92 ;  /* 0x00000046433d7223 */ /* 0x000fe2000001005c */
[C---:B------:R-:W-:Y:S01]  /*5e60*/  FFMA.FTZ R63, R130.reuse, R94, R63 ;  /* 0x0000005e823f7223 */ /* 0x040fe2000001003f */
[----:B------:R-:W-:Y:S01]  /*5e70*/  FMUL.FTZ R73, R103, R72 ;  /* 0x0000004867497220 */ /* 0x000fe20000410000 */
[----:B------:R-:W-:Y:S01]  /*5e80*/  FFMA.FTZ R70, R67, R62, R87 ;  /* 0x0000003e43467223 */ /* 0x000fe20000010057 */
[----:B------:R-:W-:Y:S01]  /*5e90*/  FMUL.FTZ R62, R3, R104 ;  /* 0x00000068033e7220 */ /* 0x000fe20000410000 */
[----:B------:R-:W-:Y:S01]  /*5ea0*/  FFMA.FTZ R130, R130, R93, -R129 ;  /* 0x0000005d82827223 */ /* 0x000fe20000010881 */
[----:B------:R-:W-:Y:S01]  /*5eb0*/  FMUL.FTZ R64, R94, UR42 ;  /* 0x0000002a5e407c20 */ /* 0x000fe20008410000 */
[----:B------:R-:W-:Y:S01]  /*5ec0*/  FADD.FTZ R129, R176, R63 ;  /* 0x0000003fb0817221 */ /* 0x000fe20000010000 */
[----:B0-----:R-:W-:Y:S01]  /*5ed0*/  FFMA.FTZ R71, R174, R94, R65 ;  /* 0x0000005eae477223 */ /* 0x001fe20000010041 */
[----:B------:R-:W-:Y:S01]  /*5ee0*/  FMUL.FTZ R65, R93, UR42 ;  /* 0x0000002a5d417c20 */ /* 0x000fe20008410000 */
[----:B------:R-:W-:Y:S01]  /*5ef0*/  FFMA.FTZ R59, R67, R72, -R59 ;  /* 0x00000048433b7223 */ /* 0x000fe2000001083b */
[----:B------:R0:W-:Y:S01]  /*5f00*/  STS [R60+0x217c], R73 ;  /* 0x00217c493c007388 */ /* 0x0001e20000000800 */
[----:B------:R-:W-:Y:S01]  /*5f10*/  FFMA.FTZ R86, R86, -R62, R203 ;  /* 0x8000003e56567223 */ /* 0x000fe200000100cb */
[----:B------:R-:W-:Y:S01]  /*5f20*/  FFMA.FTZ R63, R94, UR45, R65 ;  /* 0x0000002d5e3f7c23 */ /* 0x000fe20008010041 */
[----:B------:R-:W-:Y:S01]  /*5f30*/  FMUL.FTZ R65, R3, R94 ;  /* 0x0000005e03417220 */ /* 0x000fe20000410000 */
[----:B------:R-:W-:Y:S01]  /*5f40*/  FFMA.FTZ R67, R93, UR45, -R64 ;  /* 0x0000002d5d437c23 */ /* 0x000fe20008010840 */
[-C--:B------:R-:W-:Y:S01]  /*5f50*/  FFMA.FTZ R35, R2, R66.reuse, R35 ;  /* 0x0000004202237223 */ /* 0x080fe20000010023 */
[----:B------:R-:W-:Y:S01]  /*5f60*/  FFMA.FTZ R70, R103, R66, R70 ;  /* 0x0000004267467223 */ /* 0x000fe20000010046 */
[----:B------:R-:W-:Y:S01]  /*5f70*/  FFMA.FTZ R62, -R174, R62, R233 ;  /* 0x0000003eae3e7223 */ /* 0x000fe200000101e9 */
[C---:B------:R-:W-:Y:S01]  /*5f80*/  FMUL.FTZ R66, R86.reuse, R65 ;  /* 0x0000004156427220 */ /* 0x040fe20000410000 */
[----:B------:R-:W-:Y:S01]  /*5f90*/  FMUL.FTZ R67, R86, R67 ;  /* 0x0000004356437220 */ /* 0x000fe20000410000 */
[----:B0-----:R-:W-:Y:S01]  /*5fa0*/  FMUL.FTZ R73, R3, R93 ;  /* 0x0000005d03497220 */ /* 0x001fe20000410000 */
[----:B------:R-:W-:Y:S01]  /*5fb0*/  FADD.FTZ R130, R175, R130 ;  /* 0x00000082af827221 */ /* 0x000fe20000010000 */
[----:B------:R-:W-:Y:S01]  /*5fc0*/  FMUL.FTZ R93, R104, R65 ;  /* 0x00000041685d7220 */ /* 0x000fe20000410000 */
[----:B------:R-:W-:Y:S01]  /*5fd0*/  FMUL.FTZ R64, R4, R105 ;  /* 0x0000006904407220 */ /* 0x000fe20000410000 */
[-C--:B------:R-:W-:Y:S01]  /*5fe0*/  FMUL.FTZ R87, R86, R73.reuse ;  /* 0x0000004956577220 */ /* 0x080fe20000410000 */
[-C--:B------:R-:W-:Y:S01]  /*5ff0*/  FMUL.FTZ R95, R104, R73.reuse ;  /* 0x00000049685f7220 */ /* 0x080fe20000410000 */
[C---:B------:R-:W-:Y:S01]  /*6000*/  FFMA.FTZ R66, R62.reuse, R73, -R66 ;  /* 0x000000493e427223 */ /* 0x040fe20000010842 */
[C---:B------:R-:W-:Y:S01]  /*6010*/  FFMA.FTZ R73, R62.reuse, R63, R67 ;  /* 0x0000003f3e497223 */ /* 0x040fe20000010043 */
[----:B------:R-:W-:Y:S01]  /*6020*/  FFMA.FTZ R65, R62, R65, R87 ;  /* 0x000000413e417223 */ /* 0x000fe20000010057 */
[----:B------:R-:W-:Y:S01]  /*6030*/  FADD.FTZ R51, R70, R51 ;  /* 0x0000003346337221 */ /* 0x000fe20000010000 */
[-C--:B------:R-:W-:Y:S01]  /*6040*/  FMUL.FTZ R62, R85, R130.reuse ;  /* 0x00000082553e7220 */ /* 0x080fe20000410000 */
[----:B------:R-:W-:Y:S01]  /*6050*/  FMUL.FTZ R63, R131, R130 ;  /* 0x00000082833f7220 */ /* 0x000fe20000410000 */
[----:B------:R-:W-:Y:S01]  /*6060*/  FMUL.FTZ R70, R129, UR42 ;  /* 0x0000002a81467c20 */ /* 0x000fe20008410000 */
[-C--:B------:R-:W-:Y:S01]  /*6070*/  FMUL.FTZ R131, R131, R129.reuse ;  /* 0x0000008183837220 */ /* 0x080fe20000410000 */
[-C--:B------:R-:W-:Y:S01]  /*6080*/  FFMA.FTZ R85, R85, -R64.reuse, R206 ;  /* 0x8000004055557223 */ /* 0x080fe200000100ce */
[C---:B------:R-:W-:Y:S01]  /*6090*/  FFMA.FTZ R67, -R171.reuse, R64, R208 ;  /* 0x00000040ab437223 */ /* 0x040fe200000101d0 */
[-C--:B------:R-:W-:Y:S01]  /*60a0*/  FFMA.FTZ R64, R171, R129.reuse, R62 ;  /* 0x00000081ab407223 */ /* 0x080fe2000001003e */
[-C--:B------:R-:W-:Y:S01]  /*60b0*/  FFMA.FTZ R63, R132, R129.reuse, R63 ;  /* 0x00000081843f7223 */ /* 0x080fe2000001003f */
[C---:B------:R-:W-:Y:S01]  /*60c0*/  FMUL.FTZ R62, R130.reuse, UR42 ;  /* 0x0000002a823e7c20 */ /* 0x040fe20008410000 */
[----:B------:R-:W-:Y:S01]  /*60d0*/  FFMA.FTZ R70, R130, UR45, -R70 ;  /* 0x0000002d82467c23 */ /* 0x000fe20008010846 */
[CC--:B------:R-:W-:Y:S01]  /*60e0*/  FMUL.FTZ R72, R4.reuse, R130.reuse ;  /* 0x0000008204487220 */ /* 0x0c0fe20000410000 */
[----:B------:R-:W-:Y:S01]  /*60f0*/  FMUL.FTZ R94, R4, R129 ;  /* 0x00000081045e7220 */ /* 0x000fe20000410000 */
[----:B------:R-:W-:Y:S01]  /*6100*/  FFMA.FTZ R132, R132, R130, -R131 ;  /* 0x0000008284847223 */ /* 0x000fe20000010883 */
[----:B------:R0:W-:Y:S01]  /*6110*/  STS [R60+0x2170], R93 ;  /* 0x0021705d3c007388 */ /* 0x0001e20000000800 */
[----:B------:R-:W-:Y:S01]  /*6120*/  FFMA.FTZ R62, R129, UR45, R62 ;  /* 0x0000002d813e7c23 */ /* 0x000fe2000801003e */
[C---:B------:R-:W-:Y:S01]  /*6130*/  FMUL.FTZ R86, R85.reuse, R72 ;  /* 0x0000004855567220 */ /* 0x040fe20000410000 */
[----:B------:R-:W-:Y:S01]  /*6140*/  FMUL.FTZ R70, R85, R70 ;  /* 0x0000004655467220 */ /* 0x000fe20000410000 */
[----:B------:R-:W-:Y:S01]  /*6150*/  FADD.FTZ R132, R177, R132 ;  /* 0x00000084b1847221 */ /* 0x000fe20000010000 */
[-C--:B------:R-:W-:Y:S01]  /*6160*/  FFMA.FTZ R36, R3, R71.reuse, R36 ;  /* 0x0000004703247223 */ /* 0x080fe20000010024 */
[----:B------:R-:W-:Y:S01]  /*6170*/  FFMA.FTZ R87, R104, R71, R73 ;  /* 0x0000004768577223 */ /* 0x000fe20000010049 */
[----:B------:R-:W-:Y:S01]  /*6180*/  FMUL.FTZ R71, R105, R94 ;  /* 0x0000005e69477220 */ /* 0x000fe20000410000 */
[----:B------:R-:W-:Y:S01]  /*6190*/  FFMA.FTZ R70, R67, R62, R70 ;  /* 0x0000003e43467223 */ /* 0x000fe20000010046 */
[----:B------:R-:W-:Y:S01]  /*61a0*/  FADD.FTZ R178, R178, R63 ;  /* 0x0000003fb2b27221 */ /* 0x000fe20000010000 */
[-C--:B0-----:R-:W-:Y:S01]  /*61b0*/  FMUL.FTZ R93, R85, R94.reuse ;  /* 0x0000005e555d7220 */ /* 0x081fe20000410000 */
[----:B------:R-:W-:Y:S01]  /*61c0*/  FFMA.FTZ R94, R67, R94, R86 ;  /* 0x0000005e435e7223 */ /* 0x000fe20000010056 */
[-C--:B------:R-:W-:Y:S01]  /*61d0*/  FMUL.FTZ R73, R105, R72.reuse ;  /* 0x0000004869497220 */ /* 0x080fe20000410000 */
[----:B------:R0:W-:Y:S01]  /*61e0*/  STS [R60+0x2168], R71 ;  /* 0x002168473c007388 */ /* 0x0001e20000000800 */
[----:B------:R-:W-:Y:S01]  /*61f0*/  FFMA.FTZ R93, R67, R72, -R93 ;  /* 0x00000048435d7223 */ /* 0x000fe2000001085d */
[-C--:B------:R-:W-:Y:S01]  /*6200*/  FMUL.FTZ R67, R84, R132.reuse ;  /* 0x0000008454437220 */ /* 0x080fe20000410000 */
[----:B------:R-:W-:Y:S01]  /*6210*/  FMUL.FTZ R63, R133, R132 ;  /* 0x00000084853f7220 */ /* 0x000fe20000410000 */
[----:B------:R-:W-:Y:S01]  /*6220*/  FMUL.FTZ R62, R5, R106 ;  /* 0x0000006a053e7220 */ /* 0x000fe20000410000 */
[-C--:B------:R-:W-:Y:S01]  /*6230*/  FMUL.FTZ R133, R133, R178.reuse ;  /* 0x000000b285857220 */ /* 0x080fe20000410000 */
[----:B------:R1:W-:Y:S01]  /*6240*/  STS [R60+0x2174], R95 ;  /* 0x0021745f3c007388 */ /* 0x0003e20000000800 */
[----:B------:R-:W-:Y:S01]  /*6250*/  FFMA.FTZ R63, R134, R178, R63 ;  /* 0x000000b2863f7223 */ /* 0x000fe2000001003f */
[----:B------:R-:W-:Y:S01]  /*6260*/  FFMA.FTZ R84, R84, -R62, R205 ;  /* 0x8000003e54547223 */ /* 0x000fe200000100cd */
[----:B------:R-:W-:Y:S01]  /*6270*/  FFMA.FTZ R37, R4, R64, R37 ;  /* 0x0000004004257223 */ /* 0x000fe20000010025 */
[----:B0-----:R-:W-:Y:S01]  /*6280*/  FFMA.FTZ R71, R172, R178, R67 ;  /* 0x000000b2ac477223 */ /* 0x001fe20000010043 */
[----:B------:R-:W-:Y:S01]  /*6290*/  FMUL.FTZ R67, R178, UR42 ;  /* 0x0000002ab2437c20 */ /* 0x000fe20008410000 */
[----:B------:R0:W-:Y:S01]  /*62a0*/  STS [R60+0x216c], R73 ;  /* 0x00216c493c007388 */ /* 0x0001e20000000800 */
[----:B------:R-:W-:Y:S01]  /*62b0*/  FFMA.FTZ R70, R105, R64, R70 ;  /* 0x0000004069467223 */ /* 0x000fe20000010046 */
[C---:B------:R-:W-:Y:S01]  /*62c0*/  FMUL.FTZ R64, R132.reuse, UR42 ;  /* 0x0000002a84407c20 */ /* 0x040fe20008410000 */
[----:B------:R-:W-:Y:S01]  /*62d0*/  FFMA.FTZ R67, R132, UR45, -R67 ;  /* 0x0000002d84437c23 */ /* 0x000fe20008010843 */
[C---:B-1----:R-:W-:Y:S01]  /*62e0*/  FMUL.FTZ R95, R5.reuse, R178 ;  /* 0x000000b2055f7220 */ /* 0x042fe20000410000 */
[----:B------:R-:W-:Y:S01]  /*62f0*/  FFMA.FTZ R134, R134, R132, -R133 ;  /* 0x0000008486867223 */ /* 0x000fe20000010885 */
[----:B------:R-:W-:Y:S01]  /*6300*/  FFMA.FTZ R62, -R172, R62, R207 ;  /* 0x0000003eac3e7223 */ /* 0x000fe200000101cf */
[----:B------:R-:W-:Y:S01]  /*6310*/  FADD.FTZ R131, R180, R63 ;  /* 0x0000003fb4837221 */ /* 0x000fe20000010000 */
[----:B------:R-:W-:Y:S01]  /*6320*/  FMUL.FTZ R126, R84, R95 ;  /* 0x0000005f547e7220 */ /* 0x000fe20000410000 */
[----:B------:R-:W-:Y:S01]  /*6330*/  FFMA.FTZ R63, R178, UR45, R64 ;  /* 0x0000002db23f7c23 */ /* 0x000fe20008010040 */
[----:B0-----:R-:W-:Y:S01]  /*6340*/  FMUL.FTZ R73, R5, R132 ;  /* 0x0000008405497220 */ /* 0x001fe20000410000 */
[C---:B------:R-:W-:Y:S01]  /*6350*/  FMUL.FTZ R67, R84.reuse, R67 ;  /* 0x0000004354437220 */ /* 0x040fe20000410000 */
[----:B------:R-:W-:Y:S01]  /*6360*/  FADD.FTZ R134, R179, R134 ;  /* 0x00000086b3867221 */ /* 0x000fe20000010000 */
[----:B------:R-:W-:Y:S01]  /*6370*/  FADD.FTZ R52, R87, R52 ;  /* 0x0000003457347221 */ /* 0x000fe20000010000 */
[----:B------:R-:W-:Y:S01]  /*6380*/  FMUL.FTZ R85, R84, R73 ;  /* 0x0000004954557220 */ /* 0x000fe20000410000 */
[C---:B------:R-:W-:Y:S01]  /*6390*/  FMUL.FTZ R87, R106.reuse, R95 ;  /* 0x0000005f6a577220 */ /* 0x040fe20000410000 */
[-C--:B------:R-:W-:Y:S01]  /*63a0*/  FMUL.FTZ R129, R106, R73.reuse ;  /* 0x000000496a817220 */ /* 0x080fe20000410000 */
[C---:B------:R-:W-:Y:S01]  /*63b0*/  FFMA.FTZ R126, R62.reuse, R73, -R126 ;  /* 0x000000493e7e7223 */ /* 0x040fe2000001087e */
[----:B------:R-:W-:Y:S01]  /*63c0*/  FFMA.FTZ R95, R62, R95, R85 ;  /* 0x0000005f3e5f7223 */ /* 0x000fe20000010055 */
[----:B------:R-:W-:Y:S01]  /*63d0*/  FADD.FTZ R53, R70, R53 ;  /* 0x0000003546357221 */ /* 0x000fe20000010000 */
[----:B------:R-:W-:Y:S01]  /*63e0*/  FFMA.FTZ R73, R62, R63, R67 ;  /* 0x0000003f3e497223 */ /* 0x000fe20000010043 */
[----:B------:R-:W-:Y:S01]  /*63f0*/  FMUL.FTZ R64, R6, R107 ;  /* 0x0000006b06407220 */ /* 0x000fe20000410000 */
[-C--:B------:R-:W-:Y:S01]  /*6400*/  FMUL.FTZ R62, R83, R134.reuse ;  /* 0x00000086533e7220 */ /* 0x080fe20000410000 */
[----:B------:R-:W-:Y:S01]  /*6410*/  FMUL.FTZ R70, R131, UR42 ;  /* 0x0000002a83467c20 */ /* 0x000fe20008410000 */
[C---:B------:R-:W-:Y:S01]  /*6420*/  FMUL.FTZ R63, R135.reuse, R134 ;  /* 0x00000086873f7220 */ /* 0x040fe20000410000 */
[-C--:B------:R-:W-:Y:S01]  /*6430*/  FMUL.FTZ R135, R135, R131.reuse ;  /* 0x0000008387877220 */ /* 0x080fe20000410000 */
[-C--:B------:R-:W-:Y:S01]  /*6440*/  FFMA.FTZ R83, R83, -R64.reuse, R212 ;  /* 0x8000004053537223 */ /* 0x080fe200000100d4 */
[C---:B------:R-:W-:Y:S01]  /*6450*/  FFMA.FTZ R67, -R169.reuse, R64, R210 ;  /* 0x00000040a9437223 */ /* 0x040fe200000101d2 */
[-C--:B------:R-:W-:Y:S01]  /*6460*/  FFMA.FTZ R64, R169, R131.reuse, R62 ;  /* 0x00000083a9407223 */ /* 0x080fe2000001003e */
[----:B------:R-:W-:Y:S01]  /*6470*/  FFMA.FTZ R70, R134, UR45, -R70 ;  /* 0x0000002d86467c23 */ /* 0x000fe20008010846 */
[-C--:B------:R-:W-:Y:S01]  /*6480*/  FMUL.FTZ R128, R6, R134.reuse ;  /* 0x0000008606807220 */ /* 0x080fe20000410000 */
[-C--:B------:R-:W-:Y:S01]  /*6490*/  FFMA.FTZ R63, R136, R131.reuse, R63 ;  /* 0x00000083883f7223 */ /* 0x080fe2000001003f */
[----:B------:R-:W-:Y:S01]  /*64a0*/  FMUL.FTZ R62, R134, UR42 ;  /* 0x0000002a863e7c20 */ /* 0x000fe20008410000 */
[----:B------:R-:W-:Y:S01]  /*64b0*/  FMUL.FTZ R72, R6, R131 ;  /* 0x0000008306487220 */ /* 0x000fe20000410000 */
[----:B------:R-:W-:Y:S01]  /*64c0*/  FFMA.FTZ R136, R136, R134, -R135 ;  /* 0x0000008688887223 */ /* 0x000fe20000010887 */
[C---:B------:R-:W-:Y:S01]  /*64d0*/  FMUL.FTZ R84, R83.reuse, R128 ;  /* 0x0000008053547220 */ /* 0x040fe20000410000 */
[----:B------:R-:W-:Y:S01]  /*64e0*/  FMUL.FTZ R70, R83, R70 ;  /* 0x0000004653467220 */ /* 0x000fe20000410000 */
[----:B------:R-:W-:Y:S01]  /*64f0*/  FFMA.FTZ R62, R131, UR45, R62 ;  /* 0x0000002d833e7c23 */ /* 0x000fe2000801003e */
[-C--:B------:R-:W-:Y:S01]  /*6500*/  FMUL.FTZ R83, R83, R72.reuse ;  /* 0x0000004853537220 */ /* 0x080fe20000410000 */
[----:B------:R-:W-:Y:S01]  /*6510*/  FADD.FTZ R136, R181, R136 ;  /* 0x00000088b5887221 */ /* 0x000fe20000010000 */
[-C--:B------:R-:W-:Y:S01]  /*6520*/  FFMA.FTZ R38, R5, R71.reuse, R38 ;  /* 0x0000004705267223 */ /* 0x080fe20000010026 */
[----:B------:R-:W-:Y:S01]  /*6530*/  FFMA.FTZ R85, R106, R71, R73 ;  /* 0x000000476a557223 */ /* 0x000fe20000010049 */
[----:B------:R0:W-:Y:S01]  /*6540*/  STS [R60+0x2164], R129 ;  /* 0x002164813c007388 */ /* 0x0001e20000000800 */
[----:B------:R-:W-:Y:S01]  /*6550*/  FADD.FTZ R182, R182, R63 ;  /* 0x0000003fb6b67221 */ /* 0x000fe20000010000 */
[C---:B------:R-:W-:Y:S01]  /*6560*/  FMUL.FTZ R71, R107.reuse, R72 ;  /* 0x000000486b477220 */ /* 0x040fe20000410000 */
[-C--:B------:R-:W-:Y:S01]  /*6570*/  FMUL.FTZ R73, R107, R128.reuse ;  /* 0x000000806b497220 */ /* 0x080fe20000410000 */
[C---:B------:R-:W-:Y:S01]  /*6580*/  FFMA.FTZ R128, R67.reuse, R128, -R83 ;  /* 0x0000008043807223 */ /* 0x040fe20000010853 */
[----:B------:R-:W-:Y:S01]  /*6590*/  FFMA.FTZ R70, R67, R62, R70 ;  /* 0x0000003e43467223 */ /* 0x000fe20000010046 */
[C---:B------:R-:W-:Y:S01]  /*65a0*/  FMUL.FTZ R63, R137.reuse, R136 ;  /* 0x00000088893f7220 */ /* 0x040fe20000410000 */
[----:B------:R-:W-:Y:S01]  /*65b0*/  FMUL.FTZ R137, R137, R182 ;  /* 0x000000b689897220 */ /* 0x000fe20000410000 */
[----:B------:R1:W-:Y:S01]  /*65c0*/  STS [R60+0x2158], R71 ;  /* 0x002158473c007388 */ /* 0x0003e20000000800 */
[----:B------:R-:W-:Y:S01]  /*65d0*/  FMUL.FTZ R62, R7, R108 ;  /* 0x0000006c073e7220 */ /* 0x000fe20000410000 */
[----:B0-----:R-:W-:Y:S01]  /*65e0*/  FFMA.FTZ R129, R67, R72, R84 ;  /* 0x0000004843817223 */ /* 0x001fe20000010054 */
[----:B------:R-:W-:Y:S01]  /*65f0*/  FMUL.FTZ R67, R82, R136 ;  /* 0x0000008852437220 */ /* 0x000fe20000410000 */
[C---:B------:R-:W-:Y:S01]  /*6600*/  FFMA.FTZ R63, R138.reuse, R182, R63 ;  /* 0x000000b68a3f7223 */ /* 0x040fe2000001003f */
[----:B------:R-:W-:Y:S01]  /*6610*/  FFMA.FTZ R138, R138, R136, -R137 ;  /* 0x000000888a8a7223 */ /* 0x000fe20000010889 */
[----:B------:R-:W-:Y:S01]  /*6620*/  FFMA.FTZ R82, R82, -R62, R209 ;  /* 0x8000003e52527223 */ /* 0x000fe200000100d1 */
[----:B------:R0:W-:Y:S01]  /*6630*/  STS [R60+0x215c], R73 ;  /* 0x00215c493c007388 */ /* 0x0001e20000000800 */
[----:B------:R-:W-:Y:S01]  /*6640*/  FADD.FTZ R133, R184, R63 ;  /* 0x0000003fb8857221 */ /* 0x000fe20000010000 */
[----:B------:R-:W-:Y:S01]  /*6650*/  FADD.FTZ R138, R183, R138 ;  /* 0x0000008ab78a7221 */ /* 0x000fe20000010000 */
[----:B-1----:R-:W-:Y:S01]  /*6660*/  FFMA.FTZ R71, R170, R182, R67 ;  /* 0x000000b6aa477223 */ /* 0x002fe20000010043 */
[----:B------:R-:W-:Y:S01]  /*6670*/  FMUL.FTZ R67, R182, UR42 ;  /* 0x0000002ab6437c20 */ /* 0x000fe20008410000 */
[----:B------:R-:W-:Y:S01]  /*6680*/  FADD.FTZ R54, R85, R54 ;  /* 0x0000003655367221 */ /* 0x000fe20000010000 */
[-C--:B------:R-:W-:Y:S01]  /*6690*/  FFMA.FTZ R39, R6, R64.reuse, R39 ;  /* 0x0000004006277223 */ /* 0x080fe20000010027 */
[----:B------:R-:W-:Y:S01]  /*66a0*/  FFMA.FTZ R70, R107, R64, R70 ;  /* 0x000000406b467223 */ /* 0x000fe20000010046 */
[C---:B------:R-:W-:Y:S01]  /*66b0*/  FFMA.FTZ R63, R136.reuse, UR45, -R67 ;  /* 0x0000002d883f7c23 */ /* 0x040fe20008010843 */
[----:B------:R-:W-:Y:S01]  /*66c0*/  FMUL.FTZ R64, R136, UR42 ;  /* 0x0000002a88407c20 */ /* 0x000fe20008410000 */
[C---:B------:R-:W-:Y:S01]  /*66d0*/  FMUL.FTZ R85, R7.reuse, R136 ;  /* 0x0000008807557220 */ /* 0x040fe20000410000 */
[----:B------:R-:W-:Y:S01]  /*66e0*/  FMUL.FTZ R83, R7, R182 ;  /* 0x000000b607537220 */ /* 0x000fe20000410000 */
[----:B0-----:R-:W-:Y:S01]  /*66f0*/  FMUL.FTZ R73, R82, R63 ;  /* 0x0000003f52497220 */ /* 0x001fe20000410000 */
[C---:B------:R-:W-:Y:S01]  /*6700*/  FMUL.FTZ R63, R139.reuse, R138 ;  /* 0x0000008a8b3f7220 */ /* 0x040fe20000410000 */
[-C--:B------:R-:W-:Y:S01]  /*6710*/  FMUL.FTZ R139, R139, R133.reuse ;  /* 0x000000858b8b7220 */ /* 0x080fe20000410000 */
[----:B------:R0:W-:Y:S01]  /*6720*/  STS [R60+0x2160], R87 ;  /* 0x002160573c007388 */ /* 0x0001e20000000800 */
[----:B------:R-:W-:Y:S01]  /*6730*/  FFMA.FTZ R62, -R170, R62, R211 ;  /* 0x0000003eaa3e7223 */ /* 0x000fe200000101d3 */
[C---:B------:R-:W-:Y:S01]  /*6740*/  FFMA.FTZ R63, R140.reuse, R133, R63 ;  /* 0x000000858c3f7223 */ /* 0x040fe2000001003f */
[-C--:B------:R-:W-:Y:S01]  /*6750*/  FFMA.FTZ R140, R140, R138.reuse, -R139 ;  /* 0x0000008a8c8c7223 */ /* 0x080fe2000001088b */
[----:B------:R-:W-:Y:S01]  /*6760*/  FFMA.FTZ R67, R182, UR45, R64 ;  /* 0x0000002db6437c23 */ /* 0x000fe20008010040 */
[----:B------:R-:W-:Y:S01]  /*6770*/  FMUL.FTZ R131, R82, R83 ;  /* 0x0000005352837220 */ /* 0x000fe20000410000 */
[----:B------:R-:W-:Y:S01]  /*6780*/  FADD.FTZ R186, R186, R63 ;  /* 0x0000003fbaba7221 */ /* 0x000fe20000010000 */
[----:B------:R-:W-:Y:S01]  /*6790*/  FADD.FTZ R185, R185, R140 ;  /* 0x0000008cb9b97221 */ /* 0x000fe20000010000 */
[C---:B------:R-:W-:Y:S01]  /*67a0*/  FFMA.FTZ R73, R62.reuse, R67, R73 ;  /* 0x000000433e497223 */ /* 0x040fe20000010049 */
[-C--:B------:R-:W-:Y:S01]  /*67b0*/  FFMA.FTZ R131, R62, R85.reuse, -R131 ;  /* 0x000000553e837223 */ /* 0x080fe20000010883 */
[----:B0-----:R-:W-:Y:S01]  /*67c0*/  FMUL.FTZ R87, R82, R85 ;  /* 0x0000005552577220 */ /* 0x001fe20000410000 */
[----:B------:R-:W-:Y:S01]  /*67d0*/  FMUL.FTZ R63, R141, R185 ;  /* 0x000000b98d3f7220 */ /* 0x000fe20000410000 */
[----:B------:R-:W-:Y:S01]  /*67e0*/  FMUL.FTZ R64, R81, R138 ;  /* 0x0000008a51407220 */ /* 0x000fe20000410000 */
[----:B------:R-:W-:Y:S01]  /*67f0*/  FADD.FTZ R55, R70, R55 ;  /* 0x0000003746377221 */ /* 0x000fe20000010000 */
[----:B------:R-:W-:Y:S01]  /*6800*/  FFMA.FTZ R130, R62, R83, R87 ;  /* 0x000000533e827223 */ /* 0x000fe20000010057 */
[-C--:B------:R-:W-:Y:S01]  /*6810*/  FMUL.FTZ R62, R141, R186.reuse ;  /* 0x000000ba8d3e7220 */ /* 0x080fe20000410000 */
[----:B------:R-:W-:Y:S01]  /*6820*/  FFMA.FTZ R63, R142, R186, R63 ;  /* 0x000000ba8e3f7223 */ /* 0x000fe2000001003f */
[----:B------:R-:W-:Y:S01]  /*6830*/  FMUL.FTZ R67, R8, R109 ;  /* 0x0000006d08437220 */ /* 0x000fe20000410000 */
[----:B------:R-:W-:Y:S01]  /*6840*/  FFMA.FTZ R82, R167, R133, R64 ;  /* 0x00000085a7527223 */ /* 0x000fe20000010040 */
[----:B------:R-:W-:Y:S01]  /*6850*/  FFMA.FTZ R62, R142, R185, -R62 ;  /* 0x000000b98e3e7223 */ /* 0x000fe2000001083e */
[----:B------:R-:W-:Y:S01]  /*6860*/  FADD.FTZ R188, R188, R63 ;  /* 0x0000003fbcbc7221 */ /* 0x000fe20000010000 */
[----:B------:R-:W-:Y:S01]  /*6870*/  FMUL.FTZ R70, R133, UR42 ;  /* 0x0000002a85467c20 */ /* 0x000fe20008410000 */
[----:B------:R-:W-:Y:S01]  /*6880*/  FMUL.FTZ R64, R138, UR42 ;  /* 0x0000002a8a407c20 */ /* 0x000fe20008410000 */
[----:B------:R-:W-:Y:S01]  /*6890*/  FADD.FTZ R187, R187, R62 ;  /* 0x0000003ebbbb7221 */ /* 0x000fe20000010000 */
[----:B------:R-:W-:Y:S01]  /*68a0*/  FMUL.FTZ R62, R143, R188 ;  /* 0x000000bc8f3e7220 */ /* 0x000fe20000410000 */
[----:B------:R-:W-:Y:S01]  /*68b0*/  FFMA.FTZ R81, R81, -R67, R216 ;  /* 0x8000004351517223 */ /* 0x000fe200000100d8 */
[----:B------:R-:W-:Y:S01]  /*68c0*/  FMUL.FTZ R84, R8, R138 ;  /* 0x0000008a08547220 */ /* 0x000fe20000410000 */
[-C--:B------:R-:W-:Y:S01]  /*68d0*/  FMUL.FTZ R63, R143, R187.reuse ;  /* 0x000000bb8f3f7220 */ /* 0x080fe20000410000 */
[----:B------:R-:W-:Y:S01]  /*68e0*/  FFMA.FTZ R62, R144, R187, -R62 ;  /* 0x000000bb903e7223 */ /* 0x000fe2000001083e */
[----:B------:R-:W-:Y:S01]  /*68f0*/  FMUL.FTZ R83, R108, R83 ;  /* 0x000000536c537220 */ /* 0x000fe20000410000 */
[----:B------:R-:W-:Y:S01]  /*6900*/  FFMA.FTZ R72, R138, UR45, -R70 ;  /* 0x0000002d8a487c23 */ /* 0x000fe20008010846 */
[----:B------:R-:W-:Y:S01]  /*6910*/  FFMA.FTZ R63, R144, R188, R63 ;  /* 0x000000bc903f7223 */ /* 0x000fe2000001003f */
[----:B------:R-:W-:Y:S01]  /*6920*/  FADD.FTZ R189, R189, R62 ;  /* 0x0000003ebdbd7221 */ /* 0x000fe20000010000 */
[----:B------:R-:W-:Y:S01]  /*6930*/  FFMA.FTZ R70, R133, UR45, R64 ;  /* 0x0000002d85467c23 */ /* 0x000fe20008010040 */
[----:B------:R-:W-:Y:S01]  /*6940*/  FMUL.FTZ R64, R8, R133 ;  /* 0x0000008508407220 */ /* 0x000fe20000410000 */
[----:B------:R-:W-:Y:S01]  /*6950*/  FADD.FTZ R190, R190, R63 ;  /* 0x0000003fbebe7221 */ /* 0x000fe20000010000 */
[----:B------:R-:W-:Y:S01]  /*6960*/  FMUL.FTZ R63, R145, R189 ;  /* 0x000000bd913f7220 */ /* 0x000fe20000410000 */
[----:B------:R-:W-:Y:S01]  /*6970*/  FFMA.FTZ R67, -R167, R67, R214 ;  /* 0x00000043a7437223 */ /* 0x000fe200000101d6 */
[----:B------:R-:W-:Y:S01]  /*6980*/  FMUL.FTZ R86, R81, R84 ;  /* 0x0000005451567220 */ /* 0x000fe20000410000 */
[-C--:B------:R-:W-:Y:S01]  /*6990*/  FMUL.FTZ R62, R145, R190.reuse ;  /* 0x000000be913e7220 */ /* 0x080fe20000410000 */
[C---:B------:R-:W-:Y:S01]  /*69a0*/  FFMA.FTZ R63, R146.reuse, R190, R63 ;  /* 0x000000be923f7223 */ /* 0x040fe2000001003f */
[----:B------:R0:W-:Y:S01]  /*69b0*/  STS [R60+0x2150], R83 ;  /* 0x002150533c007388 */ /* 0x0001e20000000800 */
[----:B------:R-:W-:Y:S01]  /*69c0*/  FMUL.FTZ R72, R81, R72 ;  /* 0x0000004851487220 */ /* 0x000fe20000410000 */
[----:B------:R-:W-:Y:S01]  /*69d0*/  FFMA.FTZ R62, R146, R189, -R62 ;  /* 0x000000bd923e7223 */ /* 0x000fe2000001083e */
[----:B------:R-:W-:Y:S01]  /*69e0*/  FADD.FTZ R192, R192, R63 ;  /* 0x0000003fc0c07221 */ /* 0x000fe20000010000 */
[-C--:B------:R-:W-:Y:S01]  /*69f0*/  FFMA.FTZ R40, R7, R71.reuse, R40 ;  /* 0x0000004707287223 */ /* 0x080fe20000010028 */
[-C--:B------:R-:W-:Y:S01]  /*6a00*/  FMUL.FTZ R81, R81, R64.reuse ;  /* 0x0000004051517220 */ /* 0x080fe20000410000 */
[----:B------:R-:W-:Y:S01]  /*6a10*/  FADD.FTZ R191, R191, R62 ;  /* 0x0000003ebfbf7221 */ /* 0x000fe20000010000 */
[----:B------:R-:W-:Y:S01]  /*6a20*/  FFMA.FTZ R133, R67, R64, R86 ;  /* 0x0000004043857223 */ /* 0x000fe20000010056 */
[----:B------:R-:W-:Y:S01]  /*6a30*/  FMUL.FTZ R63, R147, R192 ;  /* 0x000000c0933f7220 */ /* 0x000fe20000410000 */
[----:B------:R-:W-:Y:S01]  /*6a40*/  FFMA.FTZ R132, R67, R84, -R81 ;  /* 0x0000005443847223 */ /* 0x000fe20000010851 */
[----:B0-----:R-:W-:Y:S01]  /*6a50*/  FFMA.FTZ R83, R108, R71, R73 ;  /* 0x000000476c537223 */ /* 0x001fe20000010049 */
[----:B------:R-:W-:Y:S01]  /*6a60*/  FMUL.FTZ R71, R109, R64 ;  /* 0x000000406d477220 */ /* 0x000fe20000410000 */
[----:B------:R-:W-:Y:S01]  /*6a70*/  FMUL.FTZ R64, R9, R110 ;  /* 0x0000006e09407220 */ /* 0x000fe20000410000 */
[----:B------:R-:W-:Y:S01]  /*6a80*/  FMUL.FTZ R73, R109, R84 ;  /* 0x000000546d497220 */ /* 0x000fe20000410000 */
[-C--:B------:R-:W-:Y:S01]  /*6a90*/  FMUL.FTZ R147, R147, R191.reuse ;  /* 0x000000bf93937220 */ /* 0x080fe20000410000 */
[----:B------:R-:W-:Y:S01]  /*6aa0*/  FFMA.FTZ R84, R67, R70, R72 ;  /* 0x0000004643547223 */ /* 0x000fe20000010048 */
[-C--:B------:R-:W-:Y:S01]  /*6ab0*/  FFMA.FTZ R72, R80, -R64.reuse, R213 ;  /* 0x8000004050487223 */ /* 0x080fe200000100d5 */
[----:B------:R-:W-:Y:S01]  /*6ac0*/  FFMA.FTZ R70, -R168, R64, R215 ;  /* 0x00000040a8467223 */ /* 0x000fe200000101d7 */
[C---:B------:R-:W-:Y:S01]  /*6ad0*/  FFMA.FTZ R64, R148.reuse, R191, -R63 ;  /* 0x000000bf94407223 */ /* 0x040fe2000001083f */
[----:B------:R-:W-:Y:S01]  /*6ae0*/  FFMA.FTZ R147, R148, R192, R147 ;  /* 0x000000c094937223 */ /* 0x000fe20000010093 */
[----:B------:R-:W-:Y:S01]  /*6af0*/  FMUL.FTZ R67, R80, R185 ;  /* 0x000000b950437220 */ /* 0x000fe20000410000 */
[----:B------:R-:W-:Y:S01]  /*6b00*/  FMUL.FTZ R80, R186, UR42 ;  /* 0x0000002aba507c20 */ /* 0x000fe20008410000 */
[----:B------:R-:W-:Y:S01]  /*6b10*/  FADD.FTZ R193, R193, R64 ;  /* 0x00000040c1c17221 */ /* 0x000fe20000010000 */
[----:B------:R-:W-:Y:S01]  /*6b20*/  FADD.FTZ R194, R194, R147 ;  /* 0x00000093c2c27221 */ /* 0x000fe20000010000 */
[----:B------:R0:W-:Y:S01]  /*6b30*/  STS [R60+0x2148], R71 ;  /* 0x002148473c007388 */ /* 0x0001e20000000800 */
[----:B------:R-:W-:Y:S01]  /*6b40*/  FMUL.FTZ R85, R108, R85 ;  /* 0x000000556c557220 */ /* 0x000fe20000410000 */
[C---:B------:R-:W-:Y:S01]  /*6b50*/  FMUL.FTZ R63, R149.reuse, R193 ;  /* 0x000000c1953f7220 */ /* 0x040fe20000410000 */
[-C--:B------:R-:W-:Y:S01]  /*6b60*/  FMUL.FTZ R64, R149, R194.reuse ;  /* 0x000000c295407220 */ /* 0x080fe20000410000 */
[----:B------:R1:W-:Y:S01]  /*6b70*/  STS [R60+0x214c], R73 ;  /* 0x00214c493c007388 */ /* 0x0003e20000000800 */
[C---:B------:R-:W-:Y:S01]  /*6b80*/  FMUL.FTZ R135, R9.reuse, R185 ;  /* 0x000000b909877220 */ /* 0x040fe20000410000 */
[C---:B------:R-:W-:Y:S01]  /*6b90*/  FFMA.FTZ R63, R150.reuse, R194, R63 ;  /* 0x000000c2963f7223 */ /* 0x040fe2000001003f */
[----:B------:R-:W-:Y:S01]  /*6ba0*/  FFMA.FTZ R64, R150, R193, -R64 ;  /* 0x000000c196407223 */ /* 0x000fe20000010840 */
[-C--:B------:R-:W-:Y:S01]  /*6bb0*/  FMUL.FTZ R81, R9, R186.reuse ;  /* 0x000000ba09517220 */ /* 0x080fe20000410000 */
[----:B------:R-:W-:Y:S01]  /*6bc0*/  FADD.FTZ R88, R83, R88 ;  /* 0x0000005853587221 */ /* 0x000fe20000010000 */
[----:B------:R-:W-:Y:S01]  /*6bd0*/  FADD.FTZ R196, R196, R63 ;  /* 0x0000003fc4c47221 */ /* 0x000fe20000010000 */
[----:B------:R-:W-:Y:S01]  /*6be0*/  FADD.FTZ R195, R195, R64 ;  /* 0x00000040c3c37221 */ /* 0x000fe20000010000 */
[----:B0-----:R-:W-:Y:S01]  /*6bf0*/  FFMA.FTZ R71, R168, R186, R67 ;  /* 0x000000baa8477223 */ /* 0x001fe20000010043 */
[----:B------:R-:W-:Y:S01]  /*6c00*/  FMUL.FTZ R67, R185, UR42 ;  /* 0x0000002ab9437c20 */ /* 0x000fe20008410000 */
[CC--:B------:R-:W-:Y:S01]  /*6c10*/  FMUL.FTZ R64, R151.reuse, R196.reuse ;  /* 0x000000c497407220 */ /* 0x0c0fe20000410000 */
[-C--:B------:R-:W-:Y:S01]  /*6c20*/  FMUL.FTZ R63, R151, R195.reuse ;  /* 0x000000c3973f7220 */ /* 0x080fe20000410000 */
[----:B-1----:R-:W-:Y:S01]  /*6c30*/  FFMA.FTZ R73, R185, UR45, -R80 ;  /* 0x0000002db9497c23 */ /* 0x002fe20008010850 */
[----:B------:R-:W-:Y:S01]  /*6c40*/  FFMA.FTZ R67, R186, UR45, R67 ;  /* 0x0000002dba437c23 */ /* 0x000fe20008010043 */
[C---:B------:R-:W-:Y:S01]  /*6c50*/  FFMA.FTZ R64, R152.reuse, R195, -R64 ;  /* 0x000000c398407223 */ /* 0x040fe20000010840 */
[----:B------:R-:W-:Y:S01]  /*6c60*/  FFMA.FTZ R63, R152, R196, R63 ;  /* 0x000000c4983f7223 */ /* 0x000fe2000001003f */
[C---:B------:R-:W-:Y:S01]  /*6c70*/  FMUL.FTZ R83, R72.reuse, R135 ;  /* 0x0000008748537220 */ /* 0x040fe20000410000 */
[----:B------:R-:W-:Y:S01]  /*6c80*/  FMUL.FTZ R73, R72, R73 ;  /* 0x0000004948497220 */ /* 0x000fe20000410000 */
[----:B------:R0:W-:Y:S01]  /*6c90*/  STS [R60+0x2154], R85 ;  /* 0x002154553c007388 */ /* 0x0001e20000000800 */
[----:B------:R-:W-:Y:S01]  /*6ca0*/  FADD.FTZ R197, R197, R64 ;  /* 0x00000040c5c57221 */ /* 0x000fe20000010000 */
[----:B------:R-:W-:Y:S01]  /*6cb0*/  FADD.FTZ R198, R198, R63 ;  /* 0x0000003fc6c67221 */ /* 0x000fe20000010000 */
[----:B------:R-:W-:Y:S01]  /*6cc0*/  FMUL.FTZ R63, R79, R187 ;  /* 0x000000bb4f3f7220 */ /* 0x000fe20000410000 */
[C---:B------:R-:W-:Y:S01]  /*6cd0*/  FFMA.FTZ R134, R70.reuse, R81, R83 ;  /* 0x0000005146867223 */ /* 0x040fe20000010053 */
[----:B------:R-:W-:Y:S01]  /*6ce0*/  FFMA.FTZ R73, R70, R67, R73 ;  /* 0x0000004346497223 */ /* 0x000fe20000010049 */
[----:B------:R-:W-:Y:S01]  /*6cf0*/  FMUL.FTZ R83, R110, R135 ;  /* 0x000000876e537220 */ /* 0x000fe20000410000 */
[----:B------:R-:W-:Y:S01]  /*6d00*/  FMUL.FTZ R67, R153, R197 ;  /* 0x000000c599437220 */ /* 0x000fe20000410000 */
[----:B------:R-:W-:Y:S01]  /*6d10*/  FMUL.FTZ R80, R10, R111 ;  /* 0x0000006f0a507220 */ /* 0x000fe20000410000 */
[----:B------:R-:W-:Y:S01]  /*6d20*/  FFMA.FTZ R64, R165, R188, R63 ;  /* 0x000000bca5407223 */ /* 0x000fe2000001003f */
[----:B0-----:R-:W-:Y:S01]  /*6d30*/  FMUL.FTZ R85, R72, R81 ;  /* 0x0000005148557220 */ /* 0x001fe20000410000 */
[-C--:B------:R-:W-:Y:S01]  /*6d40*/  FFMA.FTZ R42, R9, R71.reuse, R42 ;  /* 0x00000047092a7223 */ /* 0x080fe2000001002a */
[----:B------:R-:W-:Y:S01]  /*6d50*/  FFMA.FTZ R63, R110, R71, R73 ;  /* 0x000000476e3f7223 */ /* 0x000fe20000010049 */
[----:B------:R-:W-:Y:S01]  /*6d60*/  FFMA.FTZ R41, R8, R82, R41 ;  /* 0x0000005208297223 */ /* 0x000fe20000010029 */
[----:B------:R-:W-:Y:S01]  /*6d70*/  FFMA.FTZ R135, R70, R135, -R85 ;  /* 0x0000008746877223 */ /* 0x000fe20000010855 */
[----:B------:R-:W-:Y:S01]  /*6d80*/  FMUL.FTZ R70, R153, R198 ;  /* 0x000000c699467220 */ /* 0x000fe20000410000 */
[----:B------:R-:W-:Y:S01]  /*6d90*/  FFMA.FTZ R62, R109, R82, R84 ;  /* 0x000000526d3e7223 */ /* 0x000fe20000010054 */
[----:B------:R-:W-:Y:S01]  /*6da0*/  FFMA.FTZ R67, R154, R198, R67 ;  /* 0x000000c69a437223 */ /* 0x000fe20000010043 */
[----:B------:R-:W-:Y:S01]  /*6db0*/  FMUL.FTZ R71, R187, UR42 ;  /* 0x0000002abb477c20 */ /* 0x000fe20008410000 */
[-C--:B------:R-:W-:Y:S01]  /*6dc0*/  FFMA.FTZ R79, R79, -R80.reuse, R220 ;  /* 0x800000504f4f7223 */ /* 0x080fe200000100dc */
[----:B------:R-:W-:Y:S01]  /*6dd0*/  FMUL.FTZ R82, R10, R187 ;  /* 0x000000bb0a527220 */ /* 0x000fe20000410000 */
[----:B------:R-:W-:Y:S01]  /*6de0*/  FFMA.FTZ R70, R154, R197, -R70 ;  /* 0x000000c59a467223 */ /* 0x000fe20000010846 */
[----:B------:R-:W-:Y:S01]  /*6df0*/  FMUL.FTZ R72, R188, UR42 ;  /* 0x0000002abc487c20 */ /* 0x000fe20008410000 */
[----:B------:R-:W-:Y:S01]  /*6e00*/  FADD.FTZ R200, R200, R67 ;  /* 0x00000043c8c87221 */ /* 0x000fe20000010000 */
[----:B------:R-:W-:Y:S01]  /*6e10*/  FFMA.FTZ R149, R188, UR45, R71 ;  /* 0x0000002dbc957c23 */ /* 0x000fe20008010047 */
[----:B------:R-:W-:Y:S01]  /*6e20*/  FFMA.FTZ R80, -R165, R80, R218 ;  /* 0x00000050a5507223 */ /* 0x000fe200000101da */
[----:B------:R-:W-:Y:S01]  /*6e30*/  FMUL.FTZ R188, R10, R188 ;  /* 0x000000bc0abc7220 */ /* 0x000fe20000410000 */
[----:B------:R-:W-:Y:S01]  /*6e40*/  FMUL.FTZ R67, R79, R82 ;  /* 0x000000524f437220 */ /* 0x000fe20000410000 */
[----:B------:R-:W-:Y:S01]  /*6e50*/  FADD.FTZ R199, R199, R70 ;  /* 0x00000046c7c77221 */ /* 0x000fe20000010000 */
[----:B------:R-:W-:Y:S01]  /*6e60*/  FMUL.FTZ R70, R155, R200 ;  /* 0x000000c89b467220 */ /* 0x000fe20000410000 */
[----:B------:R-:W-:Y:S01]  /*6e70*/  FMUL.FTZ R87, R17, R118 ;  /* 0x0000007611577220 */ /* 0x000fe20000410000 */
[----:B------:R-:W-:Y:S01]  /*6e80*/  FFMA.FTZ R136, R80, R188, R67 ;  /* 0x000000bc50887223 */ /* 0x000fe20000010043 */
[-C--:B------:R-:W-:Y:S01]  /*6e90*/  FMUL.FTZ R67, R155, R199.reuse ;  /* 0x000000c79b437220 */ /* 0x080fe20000410000 */
[----:B------:R-:W-:Y:S01]  /*6ea0*/  FFMA.FTZ R70, R156, R199, -R70 ;  /* 0x000000c79c467223 */ /* 0x000fe20000010846 */
[----:B------:R-:W-:Y:S01]  /*6eb0*/  FMUL.FTZ R85, R16, R117 ;  /* 0x0000007510557220 */ /* 0x000fe20000410000 */
[-C--:B------:R-:W-:Y:S01]  /*6ec0*/  FFMA.FTZ R92, -R158, R87.reuse, R231 ;  /* 0x000000579e5c7223 */ /* 0x080fe200000101e7 */
[----:B------:R-:W-:Y:S01]  /*6ed0*/  FFMA.FTZ R67, R156, R200, R67 ;  /* 0x000000c89c437223 */ /* 0x000fe20000010043 */
[----:B------:R-:W-:Y:S01]  /*6ee0*/  FADD.FTZ R201, R201, R70 ;  /* 0x00000046c9c97221 */ /* 0x000fe20000010000 */
[----:B------:R-:W-:Y:S01]  /*6ef0*/  FFMA.FTZ R87, R160, -R87, R229 ;  /* 0x80000057a0577223 */ /* 0x000fe200000100e5 */
[----:B------:R-:W-:Y:S01]  /*6f00*/  FMUL.FTZ R71, R111, R188 ;  /* 0x000000bc6f477220 */ /* 0x000fe20000410000 */
[----:B------:R-:W-:Y:S01]  /*6f10*/  FADD.FTZ R202, R202, R67 ;  /* 0x00000043caca7221 */ /* 0x000fe20000010000 */
[----:B------:R-:W-:Y:S01]  /*6f20*/  FMUL.FTZ R139, R17, R201 ;  /* 0x000000c9118b7220 */ /* 0x000fe20000410000 */
[----:B------:R0:W-:Y:S01]  /*6f30*/  STS [R60+0x2144], R83 ;  /* 0x002144533c007388 */ /* 0x0001e20000000800 */
[----:B------:R-:W-:Y:S01]  /*6f40*/  FMUL.FTZ R73, R111, R82 ;  /* 0x000000526f497220 */ /* 0x000fe20000410000 */
[----:B------:R-:W-:Y:S01]  /*6f50*/  FMUL.FTZ R141, R17, R202 ;  /* 0x000000ca118d7220 */ /* 0x000fe20000410000 */
[-C--:B------:R-:W-:Y:S01]  /*6f60*/  FFMA.FTZ R86, -R157, R85.reuse, R230 ;  /* 0x000000559d567223 */ /* 0x080fe200000101e6 */
[----:B------:R-:W-:Y:S01]  /*6f70*/  FFMA.FTZ R85, R159, -R85, R232 ;  /* 0x800000559f557223 */ /* 0x000fe200000100e8 */
[C---:B------:R-:W-:Y:S01]  /*6f80*/  FMUL.FTZ R138, R16.reuse, R199 ;  /* 0x000000c7108a7220 */ /* 0x040fe20000410000 */
[C---:B------:R-:W-:Y:S01]  /*6f90*/  FMUL.FTZ R67, R87.reuse, R139 ;  /* 0x0000008b57437220 */ /* 0x040fe20000410000 */
[----:B------:R-:W-:Y:S01]  /*6fa0*/  FMUL.FTZ R140, R16, R200 ;  /* 0x000000c8108c7220 */ /* 0x000fe20000410000 */
[----:B------:R-:W-:Y:S01]  /*6fb0*/  FMUL.FTZ R70, R87, R141 ;  /* 0x0000008d57467220 */ /* 0x000fe20000410000 */
[----:B------:R-:W-:Y:S01]  /*6fc0*/  FMUL.FTZ R81, R110, R81 ;  /* 0x000000516e517220 */ /* 0x000fe20000410000 */
[----:B0-----:R-:W-:Y:S01]  /*6fd0*/  FMUL.FTZ R83, R15, R116 ;  /* 0x000000740f537220 */ /* 0x001fe20000410000 */
[----:B------:R-:W-:Y:S01]  /*6fe0*/  FFMA.FTZ R72, R187, UR45, -R72 ;  /* 0x0000002dbb487c23 */ /* 0x000fe20008010848 */
[----:B------:R0:W-:Y:S01]  /*6ff0*/  STS [R60+0x2138], R71 ;  /* 0x002138473c007388 */ /* 0x0001e20000000800 */
[----:B------:R-:W-:Y:S01]  /*7000*/  FFMA.FTZ R67, R92, R141, R67 ;  /* 0x0000008d5c437223 */ /* 0x000fe20000010043 */
[-C--:B------:R-:W-:Y:S01]  /*7010*/  FFMA.FTZ R84, -R162, R83.reuse, R227 ;  /* 0x00000053a2547223 */ /* 0x080fe200000101e3 */
[----:B------:R-:W-:Y:S01]  /*7020*/  FFMA.FTZ R83, R74, -R83, R225 ;  /* 0x800000534a537223 */ /* 0x000fe200000100e1 */
[----:B------:R1:W-:Y:S01]  /*7030*/  STS [R60+0x213c], R73 ;  /* 0x00213c493c007388 */ /* 0x0003e20000000800 */
[----:B------:R-:W-:Y:S01]  /*7040*/  FMUL.FTZ R143, R15, R197 ;  /* 0x000000c50f8f7220 */ /* 0x000fe20000410000 */
[----:B------:R-:W-:Y:S01]  /*7050*/  FFMA.FTZ R70, R92, R139, -R70 ;  /* 0x0000008b5c467223 */ /* 0x000fe20000010846 */
[C---:B------:R-:W-:Y:S01]  /*7060*/  FMUL.FTZ R151, R79.reuse, R72 ;  /* 0x000000484f977220 */ /* 0x040fe20000410000 */
[----:B------:R2:W-:Y:S01]  /*7070*/  STS [R60+0x2140], R81 ;  /* 0x002140513c007388 */ /* 0x0005e20000000800 */
[----:B------:R-:W-:Y:S01]  /*7080*/  FMUL.FTZ R137, R79, R188 ;  /* 0x000000bc4f897220 */ /* 0x000fe20000410000 */
[----:B0-----:R-:W-:Y:S01]  /*7090*/  FMUL.FTZ R71, R85, R138 ;  /* 0x0000008a55477220 */ /* 0x001fe20000410000 */
[----:B------:R-:W-:Y:S01]  /*70a0*/  FADD.FTZ R67, RZ, R67 ;  /* 0x00000043ff437221 */ /* 0x000fe20000010000 */
[----:B------:R-:W-:Y:S01]  /*70b0*/  FMUL.FTZ R145, R15, R198 ;  /* 0x000000c60f917220 */ /* 0x000fe20000410000 */
[----:B------:R-:W-:Y:S01]  /*70c0*/  FADD.FTZ R70, RZ, R70 ;  /* 0x00000046ff467221 */ /* 0x000fe20000010000 */
[-C--:B-1----:R-:W-:Y:S01]  /*70d0*/  FMUL.FTZ R73, R85, R140.reuse ;  /* 0x0000008c55497220 */ /* 0x082fe20000410000 */
[----:B------:R-:W-:Y:S01]  /*70e0*/  FFMA.FTZ R72, R86, R140, R71 ;  /* 0x0000008c56487223 */ /* 0x000fe20000010047 */
[----:B------:R-:W-:Y:S01]  /*70f0*/  FMUL.FTZ R71, R83, R143 ;  /* 0x0000008f53477220 */ /* 0x000fe20000410000 */
[----:B------:R-:W-:Y:S01]  /*7100*/  FFMA.FTZ R137, R80, R82, -R137 ;  /* 0x0000005250897223 */ /* 0x000fe20000010889 */
[----:B------:R-:W-:Y:S01]  /*7110*/  FFMA.FTZ R73, R86, R138, -R73 ;  /* 0x0000008a56497223 */ /* 0x000fe20000010849 */
[----:B--2---:R-:W-:Y:S01]  /*7120*/  FMUL.FTZ R81, R14, R115 ;  /* 0x000000730e517220 */ /* 0x004fe20000410000 */
[----:B------:R-:W-:Y:S01]  /*7130*/  FADD.FTZ R67, R67, R72 ;  /* 0x0000004843437221 */ /* 0x000fe20000010000 */
[----:B------:R-:W-:Y:S01]  /*7140*/  FFMA.FTZ R72, R84, R145, R71 ;  /* 0x0000009154487223 */ /* 0x000fe20000010047 */
[----:B------:R-:W-:Y:S01]  /*7150*/  FADD.FTZ R70, R70, R73 ;  /* 0x0000004946467221 */ /* 0x000fe20000010000 */
[-C--:B------:R-:W-:Y:S01]  /*7160*/  FFMA.FTZ R82, -R161, R81.reuse, R226 ;  /* 0x00000051a1527223 */ /* 0x080fe200000101e2 */
[----:B------:R-:W-:Y:S01]  /*7170*/  FMUL.FTZ R73, R13, R114 ;  /* 0x000000720d497220 */ /* 0x000fe20000410000 */
[----:B------:R-:W-:Y:S01]  /*7180*/  FFMA.FTZ R81, R75, -R81, R228 ;  /* 0x800000514b517223 */ /* 0x000fe200000100e4 */
[----:B------:R-:W-:Y:S01]  /*7190*/  FMUL.FTZ R142, R14, R195 ;  /* 0x000000c30e8e7220 */ /* 0x000fe20000410000 */
[----:B------:R-:W-:Y:S01]  /*71a0*/  FADD.FTZ R72, R67, R72 ;  /* 0x0000004843487221 */ /* 0x000fe20000010000 */
[----:B------:R-:W-:Y:S01]  /*71b0*/  FFMA.FTZ R79, -R164, R73, R223 ;  /* 0x00000049a44f7223 */ /* 0x000fe200000101df */
[----:B------:R-:W-:Y:S01]  /*71c0*/  FMUL.FTZ R144, R14, R196 ;  /* 0x000000c40e907220 */ /* 0x000fe20000410000 */
[----:B------:R-:W-:Y:S01]  /*71d0*/  FMUL.FTZ R67, R83, R145 ;  /* 0x0000009153437220 */ /* 0x000fe20000410000 */
[----:B------:R-:W-:Y:S01]  /*71e0*/  FMUL.FTZ R71, R81, R142 ;  /* 0x0000008e51477220 */ /* 0x000fe20000410000 */
[----:B------:R-:W-:Y:S01]  /*71f0*/  FFMA.FTZ R73, R76, -R73, R221 ;  /* 0x800000494c497223 */ /* 0x000fe200000100dd */
[C---:B------:R-:W-:Y:S01]  /*7200*/  FMUL.FTZ R150, R13.reuse, R193 ;  /* 0x000000c10d967220 */ /* 0x040fe20000410000 */
[----:B------:R-:W-:Y:S01]  /*7210*/  FFMA.FTZ R67, R84, R143, -R67 ;  /* 0x0000008f54437223 */ /* 0x000fe20000010843 */
[----:B------:R-:W-:Y:S01]  /*7220*/  FFMA.FTZ R71, R82, R144, R71 ;  /* 0x0000009052477223 */ /* 0x000fe20000010047 */
[----:B------:R-:W-:Y:S01]  /*7230*/  FMUL.FTZ R148, R13, R194 ;  /* 0x000000c20d947220 */ /* 0x000fe20000410000 */
[----:B------:R-:W-:Y:S01]  /*7240*/  FMUL.FTZ R147, R81, R144 ;  /* 0x0000009051937220 */ /* 0x000fe20000410000 */
[----:B------:R-:W-:Y:S01]  /*7250*/  FMUL.FTZ R146, R73, R150 ;  /* 0x0000009649927220 */ /* 0x000fe20000410000 */
[----:B------:R-:W-:Y:S01]  /*7260*/  FADD.FTZ R67, R70, R67 ;  /* 0x0000004346437221 */ /* 0x000fe20000010000 */
[----:B------:R-:W-:Y:S01]  /*7270*/  FADD.FTZ R71, R72, R71 ;  /* 0x0000004748477221 */ /* 0x000fe20000010000 */
[----:B------:R-:W-:Y:S01]  /*7280*/  FFMA.FTZ R70, R82, R142, -R147 ;  /* 0x0000008e52467223 */ /* 0x000fe20000010893 */
[----:B------:R-:W-:Y:S01]  /*7290*/  FFMA.FTZ R72, R79, R148, R146 ;  /* 0x000000944f487223 */ /* 0x000fe20000010092 */
[----:B------:R-:W-:Y:S01]  /*72a0*/  FMUL.FTZ R147, R11, R112 ;  /* 0x000000700b937220 */ /* 0x000fe20000410000 */
[----:B------:R-:W-:Y:S01]  /*72b0*/  FFMA.FTZ R80, R80, R149, R151 ;  /* 0x0000009550507223 */ /* 0x000fe20000010097 */
[----:B------:R-:W-:Y:S01]  /*72c0*/  FADD.FTZ R146, R67, R70 ;  /* 0x0000004643927221 */ /* 0x000fe20000010000 */
[----:B------:R-:W-:Y:S01]  /*72d0*/  FADD.FTZ R149, R71, R72 ;  /* 0x0000004847957221 */ /* 0x000fe20000010000 */
[----:B------:R-:W-:Y:S01]  /*72e0*/  FFMA.FTZ R72, R78, -R147, R217 ;  /* 0x800000934e487223 */ /* 0x000fe200000100d9 */
[C---:B------:R-:W-:Y:S01]  /*72f0*/  FMUL.FTZ R155, R11.reuse, R189 ;  /* 0x000000bd0b9b7220 */ /* 0x040fe20000410000 */
[----:B------:R-:W-:Y:S01]  /*7300*/  FMUL.FTZ R67, R12, R113 ;  /* 0x000000710c437220 */ /* 0x000fe20000410000 */
[----:B------:R-:W-:Y:S01]  /*7310*/  FFMA.FTZ R71, -R166, R147, R219 ;  /* 0x00000093a6477223 */ /* 0x000fe200000101db */
[----:B------:R-:W-:Y:S01]  /*7320*/  FMUL.FTZ R147, R11, R190 ;  /* 0x000000be0b937220 */ /* 0x000fe20000410000 */
[----:B------:R-:W-:Y:S01]  /*7330*/  FMUL.FTZ R152, R72, R155 ;  /* 0x0000009b48987220 */ /* 0x000fe20000410000 */
[-C--:B------:R-:W-:Y:S01]  /*7340*/  FFMA.FTZ R70, -R163, R67.reuse, R222 ;  /* 0x00000043a3467223 */ /* 0x080fe200000101de */
[----:B------:R-:W-:Y:S01]  /*7350*/  FFMA.FTZ R67, R77, -R67, R224 ;  /* 0x800000434d437223 */ /* 0x000fe200000100e0 */
[C---:B------:R-:W-:Y:S01]  /*7360*/  FMUL.FTZ R156, R12.reuse, R191 ;  /* 0x000000bf0c9c7220 */ /* 0x040fe20000410000 */
[-C--:B------:R-:W-:Y:S01]  /*7370*/  FFMA.FTZ R168, R71, R147.reuse, R152 ;  /* 0x0000009347a87223 */ /* 0x080fe20000010098 */
[----:B------:R-:W-:Y:S01]  /*7380*/  FMUL.FTZ R152, R73, R148 ;  /* 0x0000009449987220 */ /* 0x000fe20000410000 */
[----:B------:R-:W-:Y:S01]  /*7390*/  FMUL.FTZ R154, R12, R192 ;  /* 0x000000c00c9a7220 */ /* 0x000fe20000410000 */
[----:B------:R-:W-:Y:S01]  /*73a0*/  FMUL.FTZ R151, R67, R156 ;  /* 0x0000009c43977220 */ /* 0x000fe20000410000 */
[-C--:B------:R-:W-:Y:S01]  /*73b0*/  FMUL.FTZ R170, R72, R147.reuse ;  /* 0x0000009348aa7220 */ /* 0x080fe20000410000 */
[----:B------:R-:W-:Y:S01]  /*73c0*/  FMUL.FTZ R167, R112, R147 ;  /* 0x0000009370a77220 */ /* 0x000fe20000410000 */
[----:B------:R-:W-:Y:S01]  /*73d0*/  FFMA.FTZ R147, R79, R150, -R152 ;  /* 0x000000964f937223 */ /* 0x000fe20000010898 */
[-C--:B------:R-:W-:Y:S01]  /*73e0*/  FMUL.FTZ R153, R67, R154.reuse ;  /* 0x0000009a43997220 */ /* 0x080fe20000410000 */
[----:B------:R-:W-:Y:S01]  /*73f0*/  FFMA.FTZ R152, R70, R154, R151 ;  /* 0x0000009a46987223 */ /* 0x000fe20000010097 */
[-C--:B------:R-:W-:Y:S01]  /*7400*/  FFMA.FTZ R165, R71, R155.reuse, -R170 ;  /* 0x0000009b47a57223 */ /* 0x080fe200000108aa */
        /* <DEDUP_REMOVED lines=15> */
[C---:B------:R-:W-:Y:S01]  /*7500*/  FMUL.FTZ R137, R115.reuse, R142 ;  /* 0x0000008e73897220 */ /* 0x040fe20000410000 */
[C---:B------:R-:W-:Y:S01]  /*7510*/  FMUL.FTZ R145, R116.reuse, R145 ;  /* 0x0000009174917220 */ /* 0x040fe20000410000 */
[----:B------:R-:W-:Y:S01]  /*7520*/  FMUL.FTZ R143, R116, R143 ;  /* 0x0000008f748f7220 */ /* 0x000fe20000410000 */
[----:B------:R-:W-:Y:S01]  /*7530*/  FADD.FTZ R133, R134, R133 ;  /* 0x0000008586857221 */ /* 0x000fe20000010000 */
[----:B0-----:R-:W-:Y:S01]  /*7540*/  FADD.FTZ R155, R146, R135 ;  /* 0x00000087929b7221 */ /* 0x001fe20000010000 */
[----:B------:R-:W-:Y:S01]  /*7550*/  FMUL.FTZ R135, R115, R144 ;  /* 0x0000009073877220 */ /* 0x000fe20000410000 */
[C---:B------:R-:W-:Y:S01]  /*7560*/  FMUL.FTZ R141, R118.reuse, R141 ;  /* 0x0000008d768d7220 */ /* 0x040fe20000410000 */
        /* <DEDUP_REMOVED lines=18> */
[C---:B------:R-:W-:Y:S01]  /*7690*/  IADD3 R65, PT, PT, R0.reuse, 0x80, RZ ;  /* 0x0000008000417810 */ /* 0x040fe20007ffe0ff */
[----:B------:R1:W-:Y:S01]  /*76a0*/  STS [R60+0x2124], R149 ;  /* 0x002124953c007388 */ /* 0x0003e20000000800 */
[C---:B------:R-:W-:Y:S01]  /*76b0*/  IADD3 R133, PT, PT, R0.reuse, 0x1c0, RZ ;  /* 0x000001c000857810 */ /* 0x040fe20007ffe0ff */
[----:B------:R-:W-:Y:S01]  /*76c0*/  FADD.FTZ R66, R93, R66 ;  /* 0x000000425d427221 */ /* 0x000fe20000010000 */
[C---:B------:R-:W-:Y:S01]  /*76d0*/  IADD3 R93, PT, PT, R0.reuse, 0xc0, RZ ;  /* 0x000000c0005d7810 */ /* 0x040fe20007ffe0ff */
[----:B------:R2:W-:Y:S01]  /*76e0*/  STS [R60+0x2118], R135 ;  /* 0x002118873c007388 */ /* 0x0005e20000000800 */
[----:B------:R-:W-:Y:S01]  /*76f0*/  IADD3 R229, PT, PT, R0, 0x200, RZ ;  /* 0x0000020000e57810 */ /* 0x000fe20007ffe0ff */
[----:B------:R-:W-:Y:S01]  /*7700*/  FADD.FTZ R66, R66, R59 ;  /* 0x0000003b42427221 */ /* 0x000fe20000010000 */
[C---:B------:R-:W-:Y:S01]  /*7710*/  IADD3 R59, PT, PT, R0.reuse, 0x40, RZ ;  /* 0x00000040003b7810 */ /* 0x040fe20007ffe0ff */
[----:B------:R3:W-:Y:S01]  /*7720*/  STS [R60+0x211c], R137 ;  /* 0x00211c893c007388 */ /* 0x0007e20000000800 */
[----:B0-----:R-:W-:Y:S01]  /*7730*/  IADD3 R147, PT, PT, R0, 0x3c0, RZ ;  /* 0x000003c000937810 */ /* 0x001fe20007ffe0ff */
[----:B------:R-:W-:Y:S01]  /*7740*/  FADD.FTZ R61, R94, R61 ;  /* 0x0000003d5e3d7221 */ /* 0x000fe20000010000 */
[C---:B-1----:R-:W-:Y:S01]  /*7750*/  LOP3.LUT R149, R0.reuse, 0x400, RZ, 0xfc, !PT ;  /* 0x0000040000957812 */ /* 0x042fe200078efcff */
[----:B------:R0:W-:Y:S01]  /*7760*/  STS [R60+0x2110], R145 ;  /* 0x002110913c007388 */ /* 0x0001e20000000800 */
[----:B------:R-:W-:Y:S01]  /*7770*/  IADD3 R151, PT, PT, R0, 0x440, RZ ;  /* 0x0000044000977810 */ /* 0x000fe20007ffe0ff */
[----:B------:R-:W-:Y:S01]  /*7780*/  FMUL.FTZ R213, R26, -R213 ;  /* 0x800000d51ad57220 */ /* 0x000fe20000410000 */
        /* <DEDUP_REMOVED lines=8> */
[C---:B0-----:R-:W-:Y:S01]  /*7810*/  IADD3 R145, PT, PT, R0.reuse, 0x380, RZ ;  /* 0x0000038000917810 */ /* 0x041fe20007ffe0ff */
[----:B------:R0:W-:Y:S01]  /*7820*/  STS [R60+0x210c], R95 ;  /* 0x00210c5f3c007388 */ /* 0x0001e20000000800 */
[----:B------:R-:W-:Y:S01]  /*7830*/  IADD3 R165, PT, PT, R0, 0x500, RZ ;  /* 0x0000050000a57810 */ /* 0x000fe20007ffe0ff */
[----:B------:R-:W-:Y:S01]  /*7840*/  FMUL.FTZ R209, R24, -R209 ;  /* 0x800000d118d17220 */ /* 0x000fe20000410000 */
[C---:B-1----:R-:W-:Y:S01]  /*7850*/  IADD3 R143, PT, PT, R0.reuse, 0x340, RZ ;  /* 0x00000340008f7810 */ /* 0x042fe20007ffe0ff */
[----:B------:R1:W-:Y:S01]  /*7860*/  STS [R60+0x2100], R141 ;  /* 0x0021008d3c007388 */ /* 0x0003e20000000800 */
[----:B------:R-:W-:Y:S01]  /*7870*/  IADD3 R167, PT, PT, R0, 0x540, RZ ;  /* 0x0000054000a77810 */ /* 0x000fe20007ffe0ff */
[----:B------:R-:W-:Y:S01]  /*7880*/  FMUL.FTZ R215, R26, R215 ;  /* 0x000000d71ad77220 */ /* 0x000fe20000410000 */
[C---:B--2---:R-:W-:Y:S01]  /*7890*/  IADD3 R129, PT, PT, R0.reuse, 0x140, RZ ;  /* 0x0000014000817810 */ /* 0x044fe20007ffe0ff */
[----:B------:R2:W-:Y:S01]  /*78a0*/  STS [R60+0x2104], R139 ;  /* 0x0021048b3c007388 */ /* 0x0005e20000000800 */
[----:B------:R-:W-:Y:S01]  /*78b0*/  IADD3 R169, PT, PT, R0, 0x580, RZ ;  /* 0x0000058000a97810 */ /* 0x000fe20007ffe0ff */
[----:B------:R-:W-:Y:S01]  /*78c0*/  FMUL.FTZ R227, R32, R227 ;  /* 0x000000e320e37220 */ /* 0x000fe20000410000 */
[----:B0-----:R-:W-:Y:S01]  /*78d0*/  IADD3 R95, PT, PT, R0, 0x100, RZ ;  /* 0x00000100005f7810 */ /* 0x001fe20007ffe0ff */
[----:B------:R-:W-:Y:S01]  /*78e0*/  FMUL.FTZ R225, R32, -R225 ;  /* 0x800000e120e17220 */ /* 0x000fe20000410000 */
[----:B------:R-:W-:Y:S01]  /*78f0*/  IADD3 R171, PT, PT, R0, 0x5c0, RZ ;  /* 0x000005c000ab7810 */ /* 0x000fe20007ffe0ff */
[----:B------:R-:W-:Y:S01]  /*7900*/  FMUL.FTZ R223, R30, R223 ;  /* 0x000000df1edf7220 */ /* 0x000fe20000410000 */
[----:B-1----:R-:W-:Y:S01]  /*7910*/  IADD3 R141, PT, PT, R0, 0x300, RZ ;  /* 0x00000300008d7810 */ /* 0x002fe20007ffe0ff */
[----:B------:R-:W-:Y:S01]  /*7920*/  FMUL.FTZ R217, R28, -R217 ;  /* 0x800000d91cd97220 */ /* 0x000fe20000410000 */
[----:B------:R-:W-:Y:S01]  /*7930*/  IADD3 R173, PT, PT, R0, 0x600, RZ ;  /* 0x0000060000ad7810 */ /* 0x000fe20007ffe0ff */
[----:B------:R-:W-:Y:S01]  /*7940*/  FMUL.FTZ R211, R24, R211 ;  /* 0x000000d318d37220 */ /* 0x000fe20000410000 */
[----:B--2---:R-:W-:Y:S01]  /*7950*/  IADD3 R139, PT, PT, R0, 0x2c0, RZ ;  /* 0x000002c0008b7810 */ /* 0x004fe20007ffe0ff */
[----:B------:R-:W-:Y:S01]  /*7960*/  FMUL.FTZ R207, R22, R207 ;  /* 0x000000cf16cf7220 */ /* 0x000fe20000410000 */
[----:B------:R-:W-:Y:S01]  /*7970*/  IADD3 R175, PT, PT, R0, 0x640, RZ ;  /* 0x0000064000af7810 */ /* 0x000fe20007ffe0ff */
[----:B------:R-:W-:Y:S01]  /*7980*/  FMUL.FTZ R205, R22, -R205 ;  /* 0x800000cd16cd7220 */ /* 0x000fe20000410000 */
[----:B------:R-:W-:Y:S01]  /*7990*/  IADD3 R177, PT, PT, R0, 0x680, RZ ;  /* 0x0000068000b17810 */ /* 0x000fe20007ffe0ff */
[----:B------:R-:W-:Y:S01]  /*79a0*/  FMUL.FTZ R233, R20, R233 ;  /* 0x000000e914e97220 */ /* 0x000fe20000410000 */
[----:B------:R-:W-:-:S02]  /*79b0*/  IADD3 R179, PT, PT, R0, 0x6c0, RZ ;  /* 0x000006c000b37810 */ /* 0x000fc40007ffe0ff */
[C---:B------:R-:W-:Y:S02]  /*79c0*/  IADD3 R181, PT, PT, R0.reuse, 0x700, RZ ;  /* 0x0000070000b57810 */ /* 0x040fe40007ffe0ff */
[C---:B------:R-:W-:Y:S02]  /*79d0*/  IADD3 R183, PT, PT, R0.reuse, 0x740, RZ ;  /* 0x0000074000b77810 */ /* 0x040fe40007ffe0ff */
[C---:B------:R-:W-:Y:S02]  /*79e0*/  IADD3 R185, PT, PT, R0.reuse, 0x780, RZ ;  /* 0x0000078000b97810 */ /* 0x040fe40007ffe0ff */
[----:B------:R-:W-:Y:S02]  /*79f0*/  IADD3 R187, PT, PT, R0, 0x7c0, RZ ;  /* 0x000007c000bb7810 */ /* 0x000fe40007ffe0ff */
        /* <DEDUP_REMOVED lines=100> */
[----:B-----5:R-:W-:Y:S01]  /*8040*/  FMUL.FTZ R213, R23, -R212 ;  /* 0x800000d417d57220 */ /* 0x020fe20000410000 */
[----:B------:R-:W-:-:S02]  /*8050*/  FMUL.FTZ R212, R192, UR42 ;  /* 0x0000002ac0d47c20 */ /* 0x000fc40008410000 */
[----:B------:R5:W-:Y:S01]  /*8060*/  STS [R60+0x4254], R209 ;  /* 0x004254d13c007388 */ /* 0x000be20000000800 */
[----:B-1----:R-:W-:Y:S01]  /*8070*/  FMUL.FTZ R221, R25, -R216 ;  /* 0x800000d819dd7220 */ /* 0x002fe20000410000 */
[----:B------:R-:W-:Y:S02]  /*8080*/  FFMA.FTZ R212, R191, UR45, -R212 ;  /* 0x0000002dbfd47c23 */ /* 0x000fe400080108d4 */
[----:B------:R1:W-:Y:S01]  /*8090*/  STS [R60+0x425c], R213 ;  /* 0x00425cd53c007388 */ /* 0x0003e20000000800 */
[----:B--2---:R-:W-:-:S03]  /*80a0*/  FMUL.FTZ R219, R25, R214 ;  /* 0x000000d619db7220 */ /* 0x004fc60000410000 */
[----:B------:R2:W-:Y:S01]  /*80b0*/  STS [R60+0x4240], R215 ;  /* 0x004240d73c007388 */ /* 0x0005e20000000800 */
[----:B-----5:R-:W-:Y:S01]  /*80c0*/  FMUL.FTZ R209, R20, -R203 ;  /* 0x800000cb14d17220 */ /* 0x020fe20000410000 */
[----:B------:R-:W-:Y:S02]  /*80d0*/  FMUL.FTZ R203, R189, UR42 ;  /* 0x0000002abdcb7c20 */ /* 0x000fe40008410000 */
[----:B------:R5:W-:Y:S01]  /*80e0*/  STS [R60+0x4200], R239 ;  /* 0x004200ef3c007388 */ /* 0x000be20000000800 */
[----:B-1----:R-:W-:Y:S01]  /*80f0*/  LEA R213, R18, -R58, 0x1 ;  /* 0x8000003a12d57211 */ /* 0x002fe200078e08ff */
[C---:B------:R-:W-:Y:S02]  /*8100*/  FFMA.FTZ R214, R190.reuse, UR45, R203 ;  /* 0x0000002dbed67c23 */ /* 0x040fe400080100cb */
[----:B------:R1:W-:Y:S01]  /*8110*/  STS [R60+0x4204], R241 ;  /* 0x004204f13c007388 */ /* 0x0003e20000000800 */
[----:B------:R-:W-:Y:S01]  /*8120*/  FMUL.FTZ R58, R190, UR42 ;  /* 0x0000002abe3a7c20 */ /* 0x000fe20008410000 */
[----:B------:R-:W-:Y:S01]  /*8130*/  ISETP.GE.AND P0, PT, R213, 0x1, PT ;  /* 0x00000001d500780c */ /* 0x000fe20003f06270 */
[----:B--2---:R-:W-:Y:S01]  /*8140*/  FMUL.FTZ R215, R21, R208 ;  /* 0x000000d015d77220 */ /* 0x004fe20000410000 */
[----:B------:R2:W-:Y:S01]  /*8150*/  STS [R60+0x4210], R227 ;  /* 0x004210e33c007388 */ /* 0x0005e20000000800 */
[----:B------:R-:W-:Y:S01]  /*8160*/  FMUL.FTZ R203, R193, UR42 ;  /* 0x0000002ac1cb7c20 */ /* 0x000fe20008410000 */
[----:B-----5:R-:W-:Y:S01]  /*8170*/  FMUL.FTZ R239, R29, R222 ;  /* 0x000000de1def7220 */ /* 0x020fe20000410000 */
[----:B------:R-:W-:Y:S01]  /*8180*/  ISETP.GE.AND P2, PT, R213, 0x41, PT ;  /* 0x00000041d500780c */ /* 0x000fe20003f46270 */
[----:B------:R5:W-:Y:S01]  /*8190*/  STS [R60+0x4214], R225 ;  /* 0x004214e13c007388 */ /* 0x000be20000000800 */
[----:B------:R-:W-:Y:S01]  /*81a0*/  FFMA.FTZ R208, R194, UR45, R203 ;  /* 0x0000002dc2d07c23 */ /* 0x000fe200080100cb */
[----:B-1----:R-:W-:Y:S01]  /*81b0*/  FMUL.FTZ R241, R29, -R224 ;  /* 0x800000e01df17220 */ /* 0x002fe20000410000 */
[----:B------:R-:W-:Y:S01]  /*81c0*/  FMUL.FTZ R203, R201, UR42 ;  /* 0x0000002ac9cb7c20 */ /* 0x000fe20008410000 */
[----:B------:R1:W-:Y:S01]  /*81d0*/  STS [R60+0x4220], R223 ;  /* 0x004220df3c007388 */ /* 0x0003e20000000800 */
[----:B--2---:R-:W-:-:S02]  /*81e0*/  FMUL.FTZ R227, R27, -R220 ;  /* 0x800000dc1be37220 */ /* 0x004fc40000410000 */
[----:B------:R-:W-:Y:S01]  /*81f0*/  FFMA.FTZ R203, R202, UR45, R203 ;  /* 0x0000002dcacb7c23 */ /* 0x000fe200080100cb */
[----:B------:R2:W-:Y:S01]  /*8200*/  STS [R60+0x4234], R217 ;  /* 0x004234d93c007388 */ /* 0x0005e20000000800 */
[----:B-----5:R-:W-:-:S03]  /*8210*/  FMUL.FTZ R225, R27, R218 ;  /* 0x000000da1be17220 */ /* 0x020fc60000410000 */
[----:B------:R5:W-:Y:S01]  /*8220*/  STS [R60+0x4248], R219 ;  /* 0x004248db3c007388 */ /* 0x000be20000000800 */
[----:B-1----:R-:W-:Y:S01]  /*8230*/  FMUL.FTZ R223, R23, R210 ;  /* 0x000000d217df7220 */ /* 0x002fe20000410000 */
[----:B------:R-:W-:Y:S02]  /*8240*/  FMUL.FTZ R210, R194, UR42 ;  /* 0x0000002ac2d27c20 */ /* 0x000fe40008410000 */
[----:B------:R1:W-:Y:S01]  /*8250*/  STS [R60+0x424c], R221 ;  /* 0x00424cdd3c007388 */ /* 0x0003e20000000800 */
[----:B--2---:R-:W-:Y:S01]  /*8260*/  FMUL.FTZ R217, R21, -R206 ;  /* 0x800000ce15d97220 */ /* 0x004fe20000410000 */
[----:B------:R-:W-:Y:S02]  /*8270*/  FMUL.FTZ R206, R196, UR42 ;  /* 0x0000002ac4ce7c20 */ /* 0x000fe40008410000 */
[----:B------:R2:W-:Y:S01]  /*8280*/  STS [R60+0x4268], R215 ;  /* 0x004268d73c007388 */ /* 0x0005e20000000800 */
[----:B------:R-:W-:Y:S01]  /*8290*/  FFMA.FTZ R210, R193, UR45, -R210 ;  /* 0x0000002dc1d27c23 */ /* 0x000fe200080108d2 */
[----:B-----5:R-:W-:Y:S01]  /*82a0*/  FMUL.FTZ R219, R19, R234 ;  /* 0x000000ea13db7220 */ /* 0x020fe20000410000 */
[----:B------:R-:W-:Y:S01]  /*82b0*/  FFMA.FTZ R206, R195, UR45, -R206 ;  /* 0x0000002dc3ce7c23 */ /* 0x000fe200080108ce */
[----:B------:R-:W-:Y:S01]  /*82c0*/  STS [R60+0x4208], R243 ;  /* 0x004208f33c007388 */ /* 0x000fe20000000800 */
[----:B-1----:R-:W-:Y:S01]  /*82d0*/  FMUL.FTZ R221, R19, -R204 ;  /* 0x800000cc13dd7220 */ /* 0x002fe20000410000 */
[----:B------:R-:W-:-:S02]  /*82e0*/  FMUL.FTZ R204, R198, UR42 ;  /* 0x0000002ac6cc7c20 */ /* 0x000fc40008410000 */
[----:B------:R-:W-:Y:S01]  /*82f0*/  STS [R60+0x420c], R245 ;  /* 0x00420cf53c007388 */ /* 0x000fe20000000800 */
[----:B--2---:R-:W-:Y:S01]  /*8300*/  FFMA.FTZ R215, R189, UR45, -R58 ;  /* 0x0000002dbdd77c23 */ /* 0x004fe2000801083a */
[----:B------:R-:W-:Y:S02]  /*8310*/  FMUL.FTZ R58, R202, UR42 ;  /* 0x0000002aca3a7c20 */ /* 0x000fe40008410000 */
[----:B------:R-:W-:Y:S01]  /*8320*/  STS [R60+0x4218], R247 ;  /* 0x004218f73c007388 */ /* 0x000fe20000000800 */
[----:B------:R-:W-:Y:S01]  /*8330*/  FFMA.FTZ R204, R197, UR45, -R204 ;  /* 0x0000002dc5cc7c23 */ /* 0x000fe200080108cc */
[----:B------:R-:W-:Y:S02]  /*8340*/  FFMA.FTZ R58, R201, UR45, -R58 ;  /* 0x0000002dc93a7c23 */ /* 0x000fe4000801083a */
        /* <DEDUP_REMOVED lines=12> */
[----:B--2---:R-:W-:-:S03]  /*8410*/  FMUL.FTZ R207, R197, UR42 ;  /* 0x0000002ac5cf7c20 */ /* 0x004fc60008410000 */
[----:B------:R-:W-:Y:S01]  /*8420*/  STS [R60+0x4270], R233 ;  /* 0x004270e93c007388 */ /* 0x000fe20000000800 */
[----:B-1----:R-:W-:Y:S01]  /*8430*/  FMUL.FTZ R205, R199, UR42 ;  /* 0x0000002ac7cd7c20 */ /* 0x002fe20008410000 */
[----:B------:R-:W-:Y:S02]  /*8440*/  FFMA.FTZ R207, R198, UR45, R207 ;  /* 0x0000002dc6cf7c23 */ /* 0x000fe400080100cf */
[----:B------:R1:W-:Y:S01]  /*8450*/  STS [R60+0x4274], R209 ;  /* 0x004274d13c007388 */ /* 0x0003e20000000800 */
[----:B------:R-:W-:-:S03]  /*8460*/  FFMA.FTZ R205, R200, UR45, R205 ;  /* 0x0000002dc8cd7c23 */ /* 0x000fc600080100cd */
[----:B------:R-:W-:Y:S04]  /*8470*/  STS [R60+0x4278], R219 ;  /* 0x004278db3c007388 */ /* 0x000fe80000000800 */
[----:B------:R2:W-:Y:S01]  /*8480*/  STS [R60+0x427c], R221 ;  /* 0x00427cdd3c007388 */ /* 0x0005e20000000800 */
[----:B-1----:R-:W-:-:S04]  /*8490*/  FMUL.FTZ R209, R195, UR42 ;  /* 0x0000002ac3d17c20 */ /* 0x002fc80008410000 */
[----:B------:R-:W-:Y:S01]  /*84a0*/  FFMA.FTZ R209, R196, UR45, R209 ;  /* 0x0000002dc4d17c23 */ /* 0x000fe200080100d1 */
[----:B--2---:R-:W-:-:S04]  /*84b0*/  FMUL.FTZ R60, R200, UR42 ;  /* 0x0000002ac83c7c20 */ /* 0x004fc80008410000 */
[----:B------:R-:W-:Y:S01]  /*84c0*/  FFMA.FTZ R60, R199, UR45, -R60 ;  /* 0x0000002dc73c7c23 */ /* 0x000fe2000801083c */
[----:B------:R-:W-:Y:S06]  /*84d0*/  BAR.SYNC.DEFER_BLOCKING 0x0 ;  /* 0x0000000000007b1d */ /* 0x000fec0000010000 */
[----:B0--34-:R-:W-:Y:S05]  /*84e0*/  @!P0 BRA `(.L_x_11617) ;  /* 0x00000000000c8947 */ /* 0x019fea0003800000 */
[----:B------:R-:W0:Y:S04]  /*84f0*/  LDS R217, [R238+0x2100] ;  /* 0x00210000eed97984 */ /* 0x000e280000000800 */
[----:B------:R1:W-:Y:S04]  /*8500*/  REDG.E.ADD.F32.FTZ.RN.STRONG.GPU desc[UR28][R56.64], R231 ;  /* 0x000000e7380079a6 */ /* 0x0003e8000c12f31c */
[----:B0-----:R1:W-:Y:S02]  /*8510*/  REDG.E.ADD.F32.FTZ.RN.STRONG.GPU desc[UR28][R68.64], R217 ;  /* 0x000000d9440079a6 */ /* 0x0013e4000c12f31c */
.L_x_11617:
[----:B------:R-:W-:Y:S05]  /*8520*/  BSYNC.RECONVERGENT B0 ;  /* 0x0000000000007941 */ /* 0x000fea0003800200 */
.L_x_11616:
[----:B------:R-:W0:Y:S01]  /*8530*/  LDS R237, [R237+0x4300] ;  /* 0x00430000eded7984 */ /* 0x000e220000000800 */
[----:B------:R-:W-:Y:S04]  /*8540*/  BSSY.RECONVERGENT B0, `(.L_x_11618) ;  /* 0x0000004000007945 */ /* 0x000fe80003800200 */
[----:B------:R-:W-:Y:S05]  /*8550*/  @!P2 BRA `(.L_x_11619) ;  /* 0x000000000008a947 */ /* 0x000fea0003800000 */
[----:B------:R2:W-:Y:S04]  /*8560*/  REDG.E.ADD.F32.FTZ.RN.STRONG.GPU desc[UR28][R56.64+0x100], R229 ;  /* 0x000100e5380079a6 */ /* 0x0005e8000c12f31c */
[----:B0-----:R2:W-:Y:S02]  /*8570*/  REDG.E.ADD.F32.FTZ.RN.STRONG.GPU desc[UR28][R68.64+0x100], R237 ;  /* 0x000100ed440079a6 */ /* 0x0015e4000c12f31c */
.L_x_11619:
[----:B------:R-:W-:Y:S05]  /*8580*/  BSYNC.RECONVERGENT B0 ;  /* 0x0000000000007941 */ /* 0x000fea0003800200 */
.L_x_11618:
        /* <DEDUP_REMOVED lines=11> */
.L_x_11621:
[----:B------:R-:W-:Y:S05]  /*8640*/  BSYNC.RECONVERGENT B0 ;  /* 0x0000000000007941 */ /* 0x000fea0003800200 */
.L_x_11620:
[----:B------:R-:W4:Y:S01]  /*8650*/  LDS R235, [R235+0x4500] ;  /* 0x00450000ebeb7984 */ /* 0x000f220000000800 */
[----:B------:R-:W-:Y:S04]  /*8660*/  BSSY.RECONVERGENT B0, `(.L_x_11622) ;  /* 0x0000004000007945 */ /* 0x000fe80003800200 */
[----:B------:R-:W-:Y:S05]  /*8670*/  @!P0 BRA `(.L_x_11623) ;  /* 0x0000000000088947 */ /* 0x000fea0003800000 */
[----:B------:R0:W-:Y:S04]  /*8680*/  REDG.E.ADD.F32.FTZ.RN.STRONG.GPU desc[UR28][R56.64+0x300], R185 ;  /* 0x000300b9380079a6 */ /* 0x0001e8000c12f31c */
[----:B----4-:R4:W-:Y:S02]  /*8690*/  REDG.E.ADD.F32.FTZ.RN.STRONG.GPU desc[UR28][R68.64+0x300], R235 ;  /* 0x000300eb440079a6 */ /* 0x0109e4000c12f31c */
.L_x_11623:
[----:B------:R-:W-:Y:S05]  /*86a0*/  BSYNC.RECONVERGENT B0 ;  /* 0x0000000000007941 */ /* 0x000fea0003800200 */
.L_x_11622:
[----:B0-----:R0:W0:Y:S01]  /*86b0*/  LDS R185, [R188+0x4600] ;  /* 0x00460000bcb97984 */ /* 0x0010220000000800 */
[----:B------:R-:W-:Y:S04]  /*86c0*/  BSSY.RECONVERGENT B0, `(.L_x_11624) ;  /* 0x0000004000007945 */ /* 0x000fe80003800200 */
[----:B------:R-:W-:Y:S05]  /*86d0*/  @!P2 BRA `(.L_x_11625) ;  /* 0x000000000008a947 */ /* 0x000fea0003800000 */
[----:B------:R1:W-:Y:S04]  /*86e0*/  REDG.E.ADD.F32.FTZ.RN.STRONG.GPU desc[UR28][R56.64+0x400], R183 ;  /* 0x000400b7380079a6 */ /* 0x0003e8000c12f31c */
[----:B0-----:R1:W-:Y:S02]  /*86f0*/  REDG.E.ADD.F32.FTZ.RN.STRONG.GPU desc[UR28][R68.64+0x400], R185 ;  /* 0x000400b9440079a6 */ /* 0x0013e4000c12f31c */
.L_x_11625:
[----:B------:R-:W-:Y:S05]  /*8700*/  BSYNC.RECONVERGENT B0 ;  /* 0x0000000000007941 */ /* 0x000fea0003800200 */
.L_x_11624:
[----:B-1----:R1:W0:Y:S01]  /*8710*/  LDS R183, [R186+0x4700] ;  /* 0x00470000bab77984 */ /* 0x0022220000000800 */
[----:B------:R-:W-:Y:S04]  /*8720*/  BSSY.RECONVERGENT B0, `(.L_x_11626) ;  /* 0x0000004000007945 */ /* 0x000fe80003800200 */
[----:B------:R-:W-:Y:S05]  /*8730*/  @!P3 BRA `(.L_x_11627) ;  /* 0x000000000008b947 */ /* 0x000fea0003800000 */
[----:B------:R1:W-:Y:S04]  /*8740*/  REDG.E.ADD.F32.FTZ.RN.STRONG.GPU desc[UR28][R56.64+0x500], R181 ;  /* 0x000500b5380079a6 */ /* 0x0003e8000c12f31c */
[----:B0-----:R1:W-:Y:S02]  /*8750*/  REDG.E.ADD.F32.FTZ.RN.STRONG.GPU desc[UR28][R68.64+0x500], R183 ;  /* 0x000500b7440079a6 */ /* 0x0013e4000c12f31c */
.L_x_11627:
[----:B------:R-:W-:Y:S05]  /*8760*/  BSYNC.RECONVERGENT B0 ;  /* 0x0000000000007941 */ /* 0x000fea0003800200 */
.L_x_11626:
[----:B-1----:R1:W0:Y:S01]  /*8770*/  LDS R181, [R184+0x4800] ;  /* 0x00480000b8b57984 */ /* 0x0022220000000800 */
[----:B------:R-:W-:Y:S04]  /*8780*/  BSSY.RECONVERGENT B0, `(.L_x_11628) ;  /* 0x0000004000007945 */ /* 0x000fe80003800200 */
[----:B------:R-:W-:Y:S05]  /*8790*/  @!P4 BRA `(.L_x_11629) ;  /* 0x000000000008c947 */ /* 0x000fea0003800000 */
[----:B------:R1:W-:Y:S04]  /*87a0*/  REDG.E.ADD.F32.FTZ.RN.STRONG.GPU desc[UR28][R56.64+0x600], R179 ;  /* 0x000600b3380079a6 */ /* 0x0003e8000c12f31c */
[----:B0-----:R1:W-:Y:S02]  /*87b0*/  REDG.E.ADD.F32.FTZ.RN.STRONG.GPU desc[UR28][R68.64+0x600], R181 ;  /* 0x000600b5440079a6 */ /* 0x0013e4000c12f31c */
.L_x_11629:
[----:B------:R-:W-:Y:S05]  /*87c0*/  BSYNC.RECONVERGENT B0 ;  /* 0x0000000000007941 */ /* 0x000fea0003800200 */
.L_x_11628:
[----:B-1----:R1:W0:Y:S01]  /*87d0*/  LDS R179, [R182+0x4900] ;  /* 0x00490000b6b37984 */ /* 0x0022220000000800 */
[----:B------:R-:W-:Y:S04]  /*87e0*/  BSSY.RECONVERGENT B0, `(.L_x_11630) ;  /* 0x0000004000007945 */ /* 0x000fe80003800200 */
[----:B------:R-:W-:Y:S05]  /*87f0*/  @!P5 BRA `(.L_x_11631) ;  /* 0x000000000008d947 */ /* 0x000fea0003800000 */
[----:B------:R1:W-:Y:S04]  /*8800*/  REDG.E.ADD.F32.FTZ.RN.STRONG.GPU desc[UR28][R56.64+0x700], R177 ;  /* 0x000700b1380079a6 */ /* 0x0003e8000c12f31c */
[----:B0-----:R1:W-:Y:S02]  /*8810*/  REDG.E.ADD.F32.FTZ.RN.STRONG.GPU desc[UR28][R68.64+0x700], R179 ;  /* 0x000700b3440079a6 */ /* 0x0013e4000c12f31c */
.L_x_11631:
[----:B------:R-:W-:Y:S05]  /*8820*/  BSYNC.RECONVERGENT B0 ;  /* 0x0000000000007941 */ /* 0x000fea0003800200 */
.L_x_11630:
        /* <DEDUP_REMOVED lines=11> */
.L_x_11633:
[----:B------:R-:W-:Y:S05]  /*88e0*/  BSYNC.RECONVERGENT B0 ;  /* 0x0000000000007941 */ /* 0x000fea0003800200 */
.L_x_11632:
[----:B-1----:R1:W0:Y:S01]  /*88f0*/  LDS R175, [R178+0x4b00] ;  /* 0x004b0000b2af7984 */ /* 0x0022220000000800 */
[----:B------:R-:W-:Y:S04]  /*8900*/  BSSY.RECONVERGENT B0, `(.L_x_11634) ;  /* 0x0000004000007945 */ /* 0x000fe80003800200 */
[----:B------:R-:W-:Y:S05]  /*8910*/  @!P0 BRA `(.L_x_11635) ;  /* 0x0000000000088947 */ /* 0x000fea0003800000 */
[----:B------:R1:W-:Y:S04]  /*8920*/  REDG.E.ADD.F32.FTZ.RN.STRONG.GPU desc[UR28][R56.64+0x900], R173 ;  /* 0x000900ad380079a6 */ /* 0x0003e8000c12f31c */
[----:B0-----:R1:W-:Y:S02]  /*8930*/  REDG.E.ADD.F32.FTZ.RN.STRONG.GPU desc[UR28][R68.64+0x900], R175 ;  /* 0x000900af440079a6 */ /* 0x0013e4000c12f31c */
.L_x_11635:
[----:B------:R-:W-:Y:S05]  /*8940*/  BSYNC.RECONVERGENT B0 ;  /* 0x0000000000007941 */ /* 0x000fea0003800200 */
.L_x_11634:
[----:B-1----:R1:W0:Y:S01]  /*8950*/  LDS R173, [R176+0x4c00] ;  /* 0x004c0000b0ad7984 */ /* 0x0022220000000800 */
[----:B------:R-:W-:Y:S04]  /*8960*/  BSSY.RECONVERGENT B0, `(.L_x_11636) ;  /* 0x0000004000007945 */ /* 0x000fe80003800200 */
[----:B------:R-:W-:Y:S05]  /*8970*/  @!P2 BRA `(.L_x_11637) ;  /* 0x000000000008a947 */ /* 0x000fea0003800000 */
[----:B------:R1:W-:Y:S04]  /*8980*/  REDG.E.ADD.F32.FTZ.RN.STRONG.GPU desc[UR28][R56.64+0xa00], R171 ;  /* 0x000a00ab380079a6 */ /* 0x0003e8000c12f31c */
[----:B0-----:R1:W-:Y:S02]  /*8990*/  REDG.E.ADD.F32.FTZ.RN.STRONG.GPU desc[UR28][R68.64+0xa00], R173 ;  /* 0x000a00ad440079a6 */ /* 0x0013e4000c12f31c */
.L_x_11637:
[----:B------:R-:W-:Y:S05]  /*89a0*/  BSYNC.RECONVERGENT B0 ;  /* 0x0000000000007941 */ /* 0x000fea0003800200 */
.L_x_11636:
[----:B-1----:R1:W0:Y:S01]  /*89b0*/  LDS R171, [R174+0x4d00] ;  /* 0x004d0000aeab7984 */ /* 0x0022220000000800 */
[----:B------:R-:W-:Y:S04]  /*89c0*/  BSSY.RECONVERGENT B0, `(.L_x_11638) ;  /* 0x0000004000007945 */ /* 0x000fe80003800200 */
[----:B------:R-:W-:Y:S05]  /*89d0*/  @!P3 BRA `(.L_x_11639) ;  /* 0x000000000008b947 */ /* 0x000fea0003800000 */
[----:B------:R1:W-:Y:S04]  /*89e0*/  REDG.E.ADD.F32.FTZ.RN.STRONG.GPU desc[UR28][R56.64+0xb00], R169 ;  /* 0x000b00a9380079a6 */ /* 0x0003e8000c12f31c */
[----:B0-----:R1:W-:Y:S02]  /*89f0*/  REDG.E.ADD.F32.FTZ.RN.STRONG.GPU desc[UR28][R68.64+0xb00], R171 ;  /* 0x000b00ab440079a6 */ /* 0x0013e4000c12f31c */
.L_x_11639:
[----:B------:R-:W-:Y:S05]  /*8a00*/  BSYNC.RECONVERGENT B0 ;  /* 0x0000000000007941 */ /* 0x000fea0003800200 */
.L_x_11638:
[----:B-1----:R1:W0:Y:S01]  /*8a10*/  LDS R169, [R172+0x4e00] ;  /* 0x004e0000aca97984 */ /* 0x0022220000000800 */
[----:B------:R-:W-:Y:S04]  /*8a20*/  BSSY.RECONVERGENT B0, `(.L_x_11640) ;  /* 0x0000004000007945 */ /* 0x000fe80003800200 */
[----:B------:R-:W-:Y:S05]  /*8a30*/  @!P4 BRA `(.L_x_11641) ;  /* 0x000000000008c947 */ /* 0x000fea0003800000 */
[----:B------:R1:W-:Y:S04]  /*8a40*/  REDG.E.ADD.F32.FTZ.RN.STRONG.GPU desc[UR28][R56.64+0xc00], R167 ;  /* 0x000c00a7380079a6 */ /* 0x0003e8000c12f31c */
[----:B0-----:R1:W-:Y:S02]  /*8a50*/  REDG.E.ADD.F32.FTZ.RN.STRONG.GPU desc[UR28][R68.64+0xc00], R169 ;  /* 0x000c00a9440079a6 */ /* 0x0013e4000c12f31c */
.L_x_11641:
[----:B------:R-:W-:Y:S05]  /*8a60*/  BSYNC.RECONVERGENT B0 ;  /* 0x0000000000007941 */ /* 0x000fea0003800200 */
.L_x_11640:
[----:B-1----:R1:W0:Y:S01]  /*8a70*/  LDS R167, [R170+0x4f00] ;  /* 0x004f0000aaa77984 */ /* 0x0022220000000800 */
[----:B------:R-:W-:Y:S04]  /*8a80*/  BSSY.RECONVERGENT B0, `(.L_x_11642) ;  /* 0x0000004000007945 */ /* 0x000fe80003800200 */
[----:B------:R-:W-:Y:S05]  /*8a90*/  @!P5 BRA `(.L_x_11643) ;  /* 0x000000000008d947 */ /* 0x000fea0003800000 */
[----:B------:R1:W-:Y:S04]  /*8aa0*/  REDG.E.ADD.F32.FTZ.RN.STRONG.GPU desc[UR28][R56.64+0xd00], R165 ;  /* 0x000d00a5380079a6 */ /* 0x0003e8000c12f31c */
[----:B0-----:R1:W-:Y:S02]  /*8ab0*/  REDG.E.ADD.F32.FTZ.RN.STRONG.GPU desc[UR28][R68.64+0xd00], R167 ;  /* 0x000d00a7440079a6 */ /* 0x0013e4000c12f31c */
.L_x_11643:
[----:B------:R-:W-:Y:S05]  /*8ac0*/  BSYNC.RECONVERGENT B0 ;  /* 0x0000000000007941 */ /* 0x000fea0003800200 */
.L_x_11642:
        /* <DEDUP_REMOVED lines=11> */
.L_x_11645:
[----:B------:R-:W-:Y:S05]  /*8b80*/  BSYNC.RECONVERGENT B0 ;  /* 0x0000000000007941 */ /* 0x000fea0003800200 */
.L_x_11644:
[----:B-1----:R1:W0:Y:S01]  /*8b90*/  LDS R155, [R156+0x5100] ;  /* 0x005100009c9b7984 */ /* 0x0022220000000800 */
[----:B------:R-:W-:Y:S04]  /*8ba0*/  BSSY.RECONVERGENT B0, `(.L_x_11646) ;  /* 0x0000004000007945 */ /* 0x000fe80003800200 */
[----:B------:R-:W-:Y:S05]  /*8bb0*/  @!P0 BRA `(.L_x_11647) ;  /* 0x0000000000088947 */ /* 0x000fea0003800000 */
[----:B------:R1:W-:Y:S04]  /*8bc0*/  REDG.E.ADD.F32.FTZ.RN.STRONG.GPU desc[UR28][R56.64+0xf00], R153 ;  /* 0x000f0099380079a6 */ /* 0x0003e8000c12f31c */
[----:B0-----:R1:W-:Y:S02]  /*8bd0*/  REDG.E.ADD.F32.FTZ.RN.STRONG.GPU desc[UR28][R68.64+0xf00], R155 ;  /* 0x000f009b440079a6 */ /* 0x0013e4000c12f31c */
.L_x_11647:
[----:B------:R-:W-:Y:S05]  /*8be0*/  BSYNC.RECONVERGENT B0 ;  /* 0x0000000000007941 */ /* 0x000fea0003800200 */
.L_x_11646:
[----:B-1----:R1:W0:Y:S01]  /*8bf0*/  LDS R153, [R154+0x5200] ;  /* 0x005200009a997984 */ /* 0x0022220000000800 */
[----:B------:R-:W-:Y:S04]  /*8c00*/  BSSY.RECONVERGENT B0, `(.L_x_11648) ;  /* 0x0000004000007945 */ /* 0x000fe80003800200 */
[----:B------:R-:W-:Y:S05]  /*8c10*/  @!P2 BRA `(.L_x_11649) ;  /* 0x000000000008a947 */ /* 0x000fea0003800000 */
[----:B------:R1:W-:Y:S04]  /*8c20*/  REDG.E.ADD.F32.FTZ.RN.STRONG.GPU desc[UR28][R56.64+0x1000], R151 ;  /* 0x00100097380079a6 */ /* 0x0003e8000c12f31c */
[----:B0-----:R1:W-:Y:S02]  /*8c30*/  REDG.E.ADD.F32.FTZ.RN.STRONG.GPU desc[UR28][R68.64+0x1000], R153 ;  /* 0x00100099440079a6 */ /* 0x0013e4000c12f31c */
.L_x_11649:
[----:B------:R-:W-:Y:S05]  /*8c40*/  BSYNC.RECONVERGENT B0 ;  /* 0x0000000000007941 */ /* 0x000fea0003800200 */
.L_x_11648:
[----:B-1----:R1:W0:Y:S01]  /*8c50*/  LDS R151, [R152+0x5300] ;  /* 0x0053000098977984 */ /* 0x0022220000000800 */
[----:B------:R-:W-:Y:S04]  /*8c60*/  BSSY.RECONVERGENT B0, `(.L_x_11650) ;  /* 0x0000004000007945 */ /* 0x000fe80003800200 */
[----:B------:R-:W-:Y:S05]  /*8c70*/  @!P3 BRA `(.L_x_11651) ;  /* 0x000000000008b947 */ /* 0x000fea0003800000 */
[----:B------:R1:W-:Y:S04]  /*8c80*/  REDG.E.ADD.F32.FTZ.RN.STRONG.GPU desc[UR28][R56.64+0x1100], R149 ;  /* 0x00110095380079a6 */ /* 0x0003e8000c12f31c */
[----:B0-----:R1:W-:Y:S02]  /*8c90*/  REDG.E.ADD.F32.FTZ.RN.STRONG.GPU desc[UR28][R68.64+0x1100], R151 ;  /* 0x00110097440079a6 */ /* 0x0013e4000c12f31c */
.L_x_11651:
[----:B------:R-:W-:Y:S05]  /*8ca0*/  BSYNC.RECONVERGENT B0 ;  /* 0x0000000000007941 */ /* 0x000fea0003800200 */
.L_x_11650:
[----:B-1----:R1:W0:Y:S01]  /*8cb0*/  LDS R149, [R150+0x5400] ;  /* 0x0054000096957984 */ /* 0x0022220000000800 */
[----:B------:R-:W-:Y:S04]  /*8cc0*/  BSSY.RECONVERGENT B0, `(.L_x_11652) ;  /* 0x0000004000007945 */ /* 0x000fe80003800200 */
[----:B------:R-:W-:Y:S05]  /*8cd0*/  @!P4 BRA `(.L_x_11653) ;  /* 0x000000000008c947 */ /* 0x000fea0003800000 */
[----:B------:R1:W-:Y:S04]  /*8ce0*/  REDG.E.ADD.F32.FTZ.RN.STRONG.GPU desc[UR28][R56.64+0x1200], R147 ;  /* 0x00120093380079a6 */ /* 0x0003e8000c12f31c */
[----:B0-----:R1:W-:Y:S02]  /*8cf0*/  REDG.E.ADD.F32.FTZ.RN.STRONG.GPU desc[UR28][R68.64+0x1200], R149 ;  /* 0x00120095440079a6 */ /* 0x0013e4000c12f31c */
.L_x_11653:
[----:B------:R-:W-:Y:S05]  /*8d00*/  BSYNC.RECONVERGENT B0 ;  /* 0x0000000000007941 */ /* 0x000fea0003800200 */
.L_x_11652:
[----:B-1----:R1:W0:Y:S01]  /*8d10*/  LDS R147, [R148+0x5500] ;  /* 0x0055000094937984 */ /* 0x0022220000000800 */
[----:B------:R-:W-:Y:S04]  /*8d20*/  BSSY.RECONVERGENT B0, `(.L_x_11654) ;  /* 0x0000004000007945 */ /* 0x000fe80003800200 */
[----:B------:R-:W-:Y:S05]  /*8d30*/  @!P5 BRA `(.L_x_11655) ;  /* 0x000000000008d947 */ /* 0x000fea0003800000 */
[----:B------:R1:W-:Y:S04]  /*8d40*/  REDG.E.ADD.F32.FTZ.RN.STRONG.GPU desc[UR28][R56.64+0x1300], R145 ;  /* 0x00130091380079a6 */ /* 0x0003e8000c12f31c */
[----:B0-----:R1:W-:Y:S02]  /*8d50*/  REDG.E.ADD.F32.FTZ.RN.STRONG.GPU desc[UR28][R68.64+0x1300], R147 ;  /* 0x00130093440079a6 */ /* 0x0013e4000c12f31c */
.L_x_11655:
[----:B------:R-:W-:Y:S05]  /*8d60*/  BSYNC.RECONVERGENT B0 ;  /* 0x0000000000007941 */ /* 0x000fea0003800200 */
.L_x_11654:
        /* <DEDUP_REMOVED lines=11> */
.L_x_11657:
[----:B------:R-:W-:Y:S05]  /*8e20*/  BSYNC.RECONVERGENT B0 ;  /* 0x0000000000007941 */ /* 0x000fea0003800200 */
.L_x_11656:
[----:B-1----:R1:W0:Y:S01]  /*8e30*/  LDS R143, [R144+0x5700] ;  /* 0x00570000908f7984 */ /* 0x0022220000000800 */
[----:B------:R-:W-:Y:S04]  /*8e40*/  BSSY.RECONVERGENT B0, `(.L_x_11658) ;  /* 0x0000004000007945 */ /* 0x000fe80003800200 */
[----:B------:R-:W-:Y:S05]  /*8e50*/  @!P0 BRA `(.L_x_11659) ;  /* 0x0000000000088947 */ /* 0x000fea0003800000 */
[----:B------:R1:W-:Y:S04]  /*8e60*/  REDG.E.ADD.F32.FTZ.RN.STRONG.GPU desc[UR28][R56.64+0x1500], R141 ;  /* 0x0015008d380079a6 */ /* 0x0003e8000c12f31c */
[----:B0-----:R1:W-:Y:S02]  /*8e70*/  REDG.E.ADD.F32.FTZ.RN.STRONG.GPU desc[UR28][R68.64+0x1500], R143 ;  /* 0x0015008f440079a6 */ /* 0x0013e4000c12f31c */
.L_x_11659:
[----:B------:R-:W-:Y:S05]  /*8e80*/  BSYNC.RECONVERGENT B0 ;  /* 0x0000000000007941 */ /* 0x000fea0003800200 */
.L_x_11658:
[----:B-1----:R1:W0:Y:S01]  /*8e90*/  LDS R141, [R142+0x5800] ;  /* 0x005800008e8d7984 */ /* 0x0022220000000800 */
[----:B------:R-:W-:Y:S04]  /*8ea0*/  BSSY.RECONVERGENT B0, `(.L_x_11660) ;  /* 0x0000004000007945 */ /* 0x000fe80003800200 */
[----:B------:R-:W-:Y:S05]  /*8eb0*/  @!P2 BRA `(.L_x_11661) ;  /* 0x000000000008a947 */ /* 0x000fea0003800000 */
[----:B------:R1:W-:Y:S04]  /*8ec0*/  REDG.E.ADD.F32.FTZ.RN.STRONG.GPU desc[UR28][R56.64+0x1600], R139 ;  /* 0x0016008b380079a6 */ /* 0x0003e8000c12f31c */
[----:B0-----:R1:W-:Y:S02]  /*8ed0*/  REDG.E.ADD.F32.FTZ.RN.STRONG.GPU desc[UR28][R68.64+0x1600], R141 ;  /* 0x0016008d440079a6 */ /* 0x0013e4000c12f31c */
.L_x_11661:
[----:B------:R-:W-:Y:S05]  /*8ee0*/  BSYNC.RECONVERGENT B0 ;  /* 0x0000000000007941 */ /* 0x000fea0003800200 */
.L_x_11660:
[----:B-1----:R1:W0:Y:S01]  /*8ef0*/  LDS R139, [R140+0x5900] ;  /* 0x005900008c8b7984 */ /* 0x0022220000000800 */
[----:B------:R-:W-:Y:S04]  /*8f00*/  BSSY.RECONVERGENT B0, `(.L_x_11662) ;  /* 0x0000004000007945 */ /* 0x000fe80003800200 */
[----:B------:R-:W-:Y:S05]  /*8f10*/  @!P3 BRA `(.L_x_11663) ;  /* 0x000000000008b947 */ /* 0x000fea0003800000 */
[----:B------:R1:W-:Y:S04]  /*8f20*/  REDG.E.ADD.F32.FTZ.RN.STRONG.GPU desc[UR28][R56.64+0x1700], R137 ;  /* 0x00170089380079a6 */ /* 0x0003e8000c12f31c */
[----:B0-----:R1:W-:Y:S02]  /*8f30*/  REDG.E.ADD.F32.FTZ.RN.STRONG.GPU desc[UR28][R68.64+0x1700], R139 ;  /* 0x0017008b440079a6 */ /* 0x0013e4000c12f31c */
.L_x_11663:
[----:B------:R-:W-:Y:S05]  /*8f40*/  BSYNC.RECONVERGENT B0 ;  /* 0x0000000000007941 */ /* 0x000fea0003800200 */
.L_x_11662:
[----:B-1----:R1:W0:Y:S01]  /*8f50*/  LDS R137, [R138+0x5a00] ;  /* 0x005a00008a897984 */ /* 0x0022220000000800 */
[----:B------:R-:W-:Y:S04]  /*8f60*/  BSSY.RECONVERGENT B0, `(.L_x_11664) ;  /* 0x0000004000007945 */ /* 0x000fe80003800200 */
[----:B------:R-:W-:Y:S05]  /*8f70*/  @!P4 BRA `(.L_x_11665) ;  /* 0x000000000008c947 */ /* 0x000fea0003800000 */
[----:B------:R1:W-:Y:S04]  /*8f80*/  REDG.E.ADD.F32.FTZ.RN.STRONG.GPU desc[UR28][R56.64+0x1800], R135 ;  /* 0x00180087380079a6 */ /* 0x0003e8000c12f31c */
[----:B0-----:R1:W-:Y:S02]  /*8f90*/  REDG.E.ADD.F32.FTZ.RN.STRONG.GPU desc[UR28][R68.64+0x1800], R137 ;  /* 0x00180089440079a6 */ /* 0x0013e4000c12f31c */
.L_x_11665:
[----:B------:R-:W-:Y:S05]  /*8fa0*/  BSYNC.RECONVERGENT B0 ;  /* 0x0000000000007941 */ /* 0x000fea0003800200 */
.L_x_11664:
[----:B-1----:R1:W0:Y:S01]  /*8fb0*/  LDS R135, [R136+0x5b00] ;  /* 0x005b000088877984 */ /* 0x0022220000000800 */
[----:B------:R-:W-:Y:S04]  /*8fc0*/  BSSY.RECONVERGENT B0, `(.L_x_11666) ;  /* 0x0000004000007945 */ /* 0x000fe80003800200 */
[----:B------:R-:W-:Y:S05]  /*8fd0*/  @!P5 BRA `(.L_x_11667) ;  /* 0x000000000008d947 */ /* 0x000fea0003800000 */
[----:B------:R1:W-:Y:S04]  /*8fe0*/  REDG.E.ADD.F32.FTZ.RN.STRONG.GPU desc[UR28][R56.64+0x1900], R133 ;  /* 0x00190085380079a6 */ /* 0x0003e8000c12f31c */
[----:B0-----:R1:W-:Y:S02]  /*8ff0*/  REDG.E.ADD.F32.FTZ.RN.STRONG.GPU desc[UR28][R68.64+0x1900], R135 ;  /* 0x00190087440079a6 */ /* 0x0013e4000c12f31c */
.L_x_11667:
[----:B------:R-:W-:Y:S05]  /*9000*/  BSYNC.RECONVERGENT B0 ;  /* 0x0000000000007941 */ /* 0x000fea0003800200 */
.L_x_11666:
        /* <DEDUP_REMOVED lines=11> */
.L_x_11669:
[----:B------:R-:W-:Y:S05]  /*90c0*/  BSYNC.RECONVERGENT B0 ;  /* 0x0000000000007941 */ /* 0x000fea0003800200 */
.L_x_11668:
[----:B-1----:R1:W0:Y:S01]  /*90d0*/  LDS R131, [R132+0x5d00] ;  /* 0x005d000084837984 */ /* 0x0022220000000800 */
[----:B------:R-:W-:Y:S04]  /*90e0*/  BSSY.RECONVERGENT B0, `(.L_x_11670) ;  /* 0x0000004000007945 */ /* 0x000fe80003800200 */
[----:B------:R-:W-:Y:S05]  /*90f0*/  @!P0 BRA `(.L_x_11671) ;  /* 0x0000000000088947 */ /* 0x000fea0003800000 */
[----:B------:R1:W-:Y:S04]  /*9100*/  REDG.E.ADD.F32.FTZ.RN.STRONG.GPU desc[UR28][R56.64+0x1b00], R129 ;  /* 0x001b0081380079a6 */ /* 0x0003e8000c12f31c */
[----:B0-----:R1:W-:Y:S02]  /*9110*/  REDG.E.ADD.F32.FTZ.RN.STRONG.GPU desc[UR28][R68.64+0x1b00], R131 ;  /* 0x001b0083440079a6 */ /* 0x0013e4000c12f31c */
.L_x_11671:
[----:B------:R-:W-:Y:S05]  /*9120*/  BSYNC.RECONVERGENT B0 ;  /* 0x0000000000007941 */ /* 0x000fea0003800200 */
.L_x_11670:
[----:B-1----:R1:W0:Y:S01]  /*9130*/  LDS R129, [R130+0x5e00] ;  /* 0x005e000082817984 */ /* 0x0022220000000800 */
[----:B------:R-:W-:Y:S04]  /*9140*/  BSSY.RECONVERGENT B0, `(.L_x_11672) ;  /* 0x0000004000007945 */ /* 0x000fe80003800200 */
[----:B------:R-:W-:Y:S05]  /*9150*/  @!P2 BRA `(.L_x_11673) ;  /* 0x000000000008a947 */ /* 0x000fea0003800000 */
[----:B------:R1:W-:Y:S04]  /*9160*/  REDG.E.ADD.F32.FTZ.RN.STRONG.GPU desc[UR28][R56.64+0x1c00], R95 ;  /* 0x001c005f380079a6 */ /* 0x0003e8000c12f31c */
[----:B0-----:R1:W-:Y:S02]  /*9170*/  REDG.E.ADD.F32.FTZ.RN.STRONG.GPU desc[UR28][R68.64+0x1c00], R129 ;  /* 0x001c0081440079a6 */ /* 0x0013e4000c12f31c */
.L_x_11673:
[----:B------:R-:W-:Y:S05]  /*9180*/  BSYNC.RECONVERGENT B0 ;  /* 0x0000000000007941 */ /* 0x000fea0003800200 */
.L_x_11672:
[----:B-1----:R1:W0:Y:S01]  /*9190*/  LDS R95, [R128+0x5f00] ;  /* 0x005f0000805f7984 */ /* 0x0022220000000800 */
[----:B------:R-:W-:Y:S04]  /*91a0*/  BSSY.RECONVERGENT B0, `(.L_x_11674) ;  /* 0x0000004000007945 */ /* 0x000fe80003800200 */
[----:B------:R-:W-:Y:S05]  /*91b0*/  @!P3 BRA `(.L_x_11675) ;  /* 0x000000000008b947 */ /* 0x000fea0003800000 */
[----:B------:R1:W-:Y:S04]  /*91c0*/  REDG.E.ADD.F32.FTZ.RN.STRONG.GPU desc[UR28][R56.64+0x1d00], R93 ;  /* 0x001d005d380079a6 */ /* 0x0003e8000c12f31c */
[----:B0-----:R1:W-:Y:S02]  /*91d0*/  REDG.E.ADD.F32.FTZ.RN.STRONG.GPU desc[UR28][R68.64+0x1d00], R95 ;  /* 0x001d005f440079a6 */ /* 0x0013e4000c12f31c */
.L_x_11675:
[----:B------:R-:W-:Y:S05]  /*91e0*/  BSYNC.RECONVERGENT B0 ;  /* 0x0000000000007941 */ /* 0x000fea0003800200 */
.L_x_11674:
[----:B-1----:R1:W0:Y:S01]  /*91f0*/  LDS R93, [R126+0x6000] ;  /* 0x006000007e5d7984 */ /* 0x0022220000000800 */
[----:B------:R-:W-:Y:S04]  /*9200*/  BSSY.RECONVERGENT B0, `(.L_x_11676) ;  /* 0x0000004000007945 */ /* 0x000fe80003800200 */
[----:B------:R-:W-:Y:S05]  /*9210*/  @!P4 BRA `(.L_x_11677) ;  /* 0x000000000008c947 */ /* 0x000fea0003800000 */
[----:B------:R1:W-:Y:S04]  /*9220*/  REDG.E.ADD.F32.FTZ.RN.STRONG.GPU desc[UR28][R56.64+0x1e00], R65 ;  /* 0x001e0041380079a6 */ /* 0x0003e8000c12f31c */
[----:B0-----:R1:W-:Y:S02]  /*9230*/  REDG.E.ADD.F32.FTZ.RN.STRONG.GPU desc[UR28][R68.64+0x1e00], R93 ;  /* 0x001e005d440079a6 */ /* 0x0013e4000c12f31c */
.L_x_11677:
[----:B------:R-:W-:Y:S05]  /*9240*/  BSYNC.RECONVERGENT B0 ;  /* 0x0000000000007941 */ /* 0x000fea0003800200 */
.L_x_11676:
[----:B-1----:R1:W0:Y:S01]  /*9250*/  LDS R65, [R94+0x6100] ;  /* 0x006100005e417984 */ /* 0x0022220000000800 */
[----:B------:R-:W-:Y:S04]  /*9260*/  BSSY.RECONVERGENT B0, `(.L_x_11678) ;  /* 0x0000004000007945 */ /* 0x000fe80003800200 */
[----:B------:R-:W-:Y:S05]  /*9270*/  @!P5 BRA `(.L_x_11679) ;  /* 0x000000000008d947 */ /* 0x000fea0003800000 */
[----:B------:R1:W-:Y:S04]  /*9280*/  REDG.E.ADD.F32.FTZ.RN.STRONG.GPU desc[UR28][R56.64+0x1f00], R59 ;  /* 0x001f003b380079a6 */ /* 0x0003e8000c12f31c */
[----:B0-----:R1:W-:Y:S02]  /*9290*/  REDG.E.ADD.F32.FTZ.RN.STRONG.GPU desc[UR28][R68.64+0x1f00], R65 ;  /* 0x001f0041440079a6 */ /* 0x0013e4000c12f31c */
.L_x_11679:
[----:B------:R-:W-:Y:S05]  /*92a0*/  BSYNC.RECONVERGENT B0 ;  /* 0x0000000000007941 */ /* 0x000fea0003800200 */
.L_x_11678:
[----:B-12---:R-:W1:Y:S01]  /*92b0*/  SHFL.DOWN PT, R56, R61, 0x1, 0x1f ;  /* 0x08201f003d387f89 */ /* 0x006e6200000e0000 */
[----:B------:R-:W-:Y:S01]  /*92c0*/  ISETP.GT.AND P0, PT, R121, 0x1e, PT ;  /* 0x0000001e7900780c */ /* 0x000fe20003f04270 */
[----:B------:R-:W-:Y:S01]  /*92d0*/  FADD.FTZ R89, R62, R89 ;  /* 0x000000593e597221 */ /* 0x000fe20000010000 */
[----:B------:R-:W-:Y:S01]  /*92e0*/  FMUL.FTZ R67, R67, R212 ;  /* 0x000000d443437220 */ /* 0x000fe20000410000 */
[----:B------:R-:W2:Y:S01]  /*92f0*/  SHFL.DOWN PT, R57, R66, 0x1, 0x1f ;  /* 0x08201f0042397f89 */ /* 0x000ea200000e0000 */
[----:B------:R-:W-:Y:S01]  /*9300*/  FMUL.FTZ R81, R81, R206 ;  /* 0x000000ce51517220 */ /* 0x000fe20000410000 */
[----:B------:R-:W-:Y:S01]  /*9310*/  ISETP.NE.AND P2, PT, R0, RZ, PT ;  /* 0x000000ff0000720c */ /* 0x000fe20003f45270 */
        /* <DEDUP_REMOVED lines=21> */
[----:B--2---:R-:W-:Y:S01]  /*9470*/  @!P0 FADD.FTZ R66, R66, R57 ;  /* 0x0000003942428221 */ /* 0x004fe20000010000 */
[----:B------:R-:W1:Y:S01]  /*9480*/  SHFL.DOWN PT, R56, R61, 0x2, 0x1f ;  /* 0x08401f003d387f89 */ /* 0x000e6200000e0000 */
[----:B------:R-:W-:Y:S01]  /*9490*/  ISETP.GT.AND P0, PT, R121, 0x1d, PT ;  /* 0x0000001d7900780c */ /* 0x000fe20003f04270 */
[-C--:B------:R-:W-:Y:S01]  /*94a0*/  FFMA.FTZ R80, R111, R64.reuse, R80 ;  /* 0x000000406f507223 */ /* 0x080fe20000010050 */
[----:B------:R-:W-:Y:S01]  /*94b0*/  FFMA.FTZ R71, R112, R189, R71 ;  /* 0x000000bd70477223 */ /* 0x000fe20000010047 */
[----:B------:R-:W2:Y:S01]  /*94c0*/  SHFL.DOWN PT, R57, R66, 0x2, 0x1f ;  /* 0x08401f0042397f89 */ /* 0x000ea200000e0000 */
[----:B------:R-:W-:Y:S01]  /*94d0*/  FFMA.FTZ R79, R114, R193, R79 ;  /* 0x000000c1724f7223 */ /* 0x000fe2000001004f */
[----:B------:R-:W-:Y:S01]  /*94e0*/  FFMA.FTZ R83, R116, R197, R83 ;  /* 0x000000c574537223 */ /* 0x000fe20000010053 */
[----:B------:R-:W-:Y:S01]  /*94f0*/  FFMA.FTZ R87, R118, R201, R87 ;  /* 0x000000c976577223 */ /* 0x000fe20000010057 */
[----:B------:R-:W-:Y:S01]  /*9500*/  BSSY.RECONVERGENT B0, `(.L_x_11680) ;  /* 0x000003e000007945 */ /* 0x000fe20003800200 */
        /* <DEDUP_REMOVED lines=12> */
[----:B--2---:R-:W-:-:S04]  /*95d0*/  @!P0 FADD.FTZ R66, R66, R57 ;  /* 0x0000003942428221 */ /* 0x004fc80000010000 */
[----:B------:R-:W1:Y:S01]  /*95e0*/  SHFL.DOWN PT, R56, R61, 0x4, 0x1f ;  /* 0x08801f003d387f89 */ /* 0x000e6200000e0000 */
[----:B------:R-:W-:-:S03]  /*95f0*/  ISETP.GT.AND P0, PT, R121, 0x1b, PT ;  /* 0x0000001b7900780c */ /* 0x000fc60003f04270 */
[----:B------:R-:W2:Y:S10]  /*9600*/  SHFL.DOWN PT, R57, R66, 0x4, 0x1f ;  /* 0x08801f0042397f89 */ /* 0x000eb400000e0000 */
[----:B-1----:R-:W-:Y:S01]  /*9610*/  @!P0 FADD.FTZ R61, R61, R56 ;  /* 0x000000383d3d8221 */ /* 0x002fe20000010000 */
[----:B------:R-:W-:Y:S01]  /*9620*/  FMUL.FTZ R56, R77, R191 ;  /* 0x000000bf4d387220 */ /* 0x000fe20000410000 */
[----:B--2---:R-:W-:-:S03]  /*9630*/  @!P0 FADD.FTZ R66, R66, R57 ;  /* 0x0000003942428221 */ /* 0x004fc60000010000 */
[----:B----4-:R-:W1:Y:S01]  /*9640*/  SHFL.DOWN PT, R68, R61, 0x8, 0x1f ;  /* 0x09001f003d447f89 */ /* 0x010e6200000e0000 */
        /* <DEDUP_REMOVED lines=9> */
[----:B------:R-:W-:-:S04]  /*96e0*/  FFMA.FTZ R82, R115, R56, R82 ;  /* 0x0000003873527223 */ /* 0x000fc80000010052 */
[----:B------:R-:W-:Y:S01]  /*96f0*/  FADD.FTZ R99, R82, R99 ;  /* 0x0000006352637221 */ /* 0x000fe20000010000 */
[----:B-1----:R-:W-:Y:S01]  /*9700*/  @!P0 FADD.FTZ R61, R61, R68 ;  /* 0x000000443d3d8221 */ /* 0x002fe20000010000 */
[----:B--2---:R-:W-:-:S04]  /*9710*/  @!P0 FADD.FTZ R66, R66, R57 ;  /* 0x0000003942428221 */ /* 0x004fc80000010000 */
[----:B------:R-:W1:Y:S01]  /*9720*/  SHFL.DOWN PT, R62, R61, 0x10, 0x1f ;  /* 0x0a001f003d3e7f89 */ /* 0x000e6200000e0000 */
[----:B------:R-:W-:-:S03]  /*9730*/  ISETP.NE.AND P0, PT, R121, RZ, PT ;  /* 0x000000ff7900720c */ /* 0x000fc60003f05270 */
[----:B------:R-:W2:Y:S10]  /*9740*/  SHFL.DOWN PT, R57, R66, 0x10, 0x1f ;  /* 0x0a001f0042397f89 */ /* 0x000eb400000e0000 */
[----:B------:R-:W-:-:S04]  /*9750*/  @!P0 SHF.R.U32.HI R59, RZ, 0x2, R0 ;  /* 0x00000002ff3b8819 */ /* 0x000fc80000011600 */
[----:B------:R-:W-:Y:S01]  /*9760*/  @!P0 LOP3.LUT R59, R59, 0xf8, RZ, 0xc0, !PT ;  /* 0x000000f83b3b8812 */ /* 0x000fe200078ec0ff */
[----:B-1----:R-:W-:Y:S01]  /*9770*/  FADD.FTZ R56, R61, R62 ;  /* 0x0000003e3d387221 */ /* 0x002fe20000010000 */
[----:B------:R-:W-:Y:S01]  /*9780*/  FMUL.FTZ R62, R159, R199 ;  /* 0x000000c79f3e7220 */ /* 0x000fe20000410000 */
[----:B--2---:R-:W-:-:S03]  /*9790*/  FADD.FTZ R57, R66, R57 ;  /* 0x0000003942397221 */ /* 0x004fc60000010000 */
[----:B------:R-:W-:Y:S02]  /*97a0*/  FFMA.FTZ R62, R157, R200, R62 ;  /* 0x000000c89d3e7223 */ /* 0x000fe4000001003e */
[----:B------:R1:W-:Y:S02]  /*97b0*/  @!P0 STS.64 [R59+UR30+0x6308], R56 ;  /* 0x006308383b008988 */ /* 0x0003e40008000a1e */
[-C--:B------:R-:W-:Y:S01]  /*97c0*/  FFMA.FTZ R86, R117, R62.reuse, R86 ;  /* 0x0000003e75567223 */ /* 0x080fe20000010056 */
[----:B------:R-:W-:-:S03]  /*97d0*/  FFMA.FTZ R49, R16, R62, R49 ;  /* 0x0000003e10317223 */ /* 0x000fc60000010031 */
[----:B------:R-:W-:Y:S01]  /*97e0*/  FADD.FTZ R101, R86, R101 ;  /* 0x0000006556657221 */ /* 0x000fe20000010000 */
[----:B------:R-:W-:Y:S06]  /*97f0*/  BAR.SYNC.DEFER_BLOCKING 0x0 ;  /* 0x0000000000007b1d */ /* 0x000fec0000010000 */
[----:B------:R-:W-:Y:S05]  /*9800*/  @P2 BRA `(.L_x_11681) ;  /* 0x0000000000342947 */ /* 0x000fea0003800000 */
[----:B------:R-:W-:Y:S01]  /*9810*/  UISETP.NE.AND UP0, UPT, UR19, UR43, UPT ;  /* 0x0000002b1300728c */ /* 0x000fe2000bf05270 */
[----:B-1----:R-:W1:Y:S01]  /*9820*/  LDS.64 R58, [UR30+0x6310] ;  /* 0x0063101eff3a7984 */ /* 0x002e620008000a00 */
[----:B------:R-:W-:Y:S01]  /*9830*/  ULEA UR31, UR8, UR30, 0x3 ;  /* 0x0000001e081f7291 */ /* 0x000fe2000f8e18ff */
[----:B------:R-:W-:-:S03]  /*9840*/  ISETP.GT.AND P0, PT, R121, 0xf, PT ;  /* 0x0000000f7900780c */ /* 0x000fc60003f04270 */
[----:B------:R-:W-:Y:S02]  /*9850*/  PLOP3.LUT P2, PT, PT, PT, UP0, 0x80, 0x8 ;  /* 0x000000000008781c */ /* 0x000fe40003f4f008 */
[----:B------:R-:W-:Y:S02]  /*9860*/  FSEL R61, R61, R56, P0 ;  /* 0x000000383d3d7208 */ /* 0x000fe40000000000 */
[----:B------:R-:W-:-:S09]  /*9870*/  FSEL R66, R66, R57, P0 ;  /* 0x0000003942427208 */ /* 0x000fd20000000000 */
[----:B------:R-:W2:Y:S01]  /*9880*/  @P2 LDS.64 R62, [UR31+0x8d60] ;  /* 0x008d601fff3e2984 */ /* 0x000ea20008000a00 */
[----:B-1----:R-:W-:Y:S01]  /*9890*/  FADD.FTZ R58, R58, R61 ;  /* 0x0000003d3a3a7221 */ /* 0x002fe20000010000 */
[----:B------:R-:W-:-:S03]  /*98a0*/  FADD.FTZ R59, R59, R66 ;  /* 0x000000423b3b7221 */ /* 0x000fc60000010000 */
[----:B--2---:R-:W-:Y:S01]  /*98b0*/  @P2 FADD.FTZ R58, R58, R62 ;  /* 0x0000003e3a3a2221 */ /* 0x004fe20000010000 */
[----:B------:R-:W-:-:S05]  /*98c0*/  @P2 FADD.FTZ R59, R59, R63 ;  /* 0x0000003f3b3b2221 */ /* 0x000fca0000010000 */
[----:B------:R2:W-:Y:S02]  /*98d0*/  STS.64 [UR31+0x8d60], R58 ;  /* 0x008d603aff007988 */ /* 0x0005e40008000a1f */
.L_x_11681:
[----:B------:R-:W-:Y:S05]  /*98e0*/  BSYNC.RECONVERGENT B0 ;  /* 0x0000000000007941 */ /* 0x000fea0003800200 */
.L_x_11680:
[----:B------:R-:W-:-:S04]  /*98f0*/  UIADD3 UR8, UPT, UPT, UR8, 0x1, URZ ;  /* 0x0000000108087890 */ /* 0x000fc8000fffe0ff */
[----:B------:R-:W-:-:S09]  /*9900*/  UISETP.GE.AND UP0, UPT, UR8, UR44, UPT ;  /* 0x0000002c0800728c */ /* 0x000fd2000bf06270 */
[----:B------:R-:W-:Y:S05]  /*9910*/  BRA.U !UP0, `(.L_x_11682) ;  /* 0xffffff7d08407547 */ /* 0x000fea000b83ffff */
.L_x_11586:
[----:B------:R-:W-:Y:S01]  /*9920*/  BAR.SYNC.DEFER_BLOCKING 0x0 ;  /* 0x0000000000007b1d */ /* 0x000fe20000010000 */
[----:B------:R-:W-:Y:S01]  /*9930*/  F2FP.F16.F32.PACK_AB R7, R43, R44 ;  /* 0x0000002c2b07723e */ /* 0x000fe200000000ff */
[----:B------:R-:W-:Y:S01]  /*9940*/  UIADD3 UR30, UPT, UPT, UR19, -0x1, URZ ;  /* 0xffffffff131e7890 */ /* 0x000fe2000fffe0ff */
[----:B------:R-:W-:Y:S01]  /*9950*/  F2FP.F16.F32.PACK_AB R6, R45, R46 ;  /* 0x0000002e2d06723e */ /* 0x000fe200000000ff */
[----:B------:R-:W-:Y:S01]  /*9960*/  UIADD3 UR22, UP1, UPT, UR22, -0x1000, URZ ;  /* 0xfffff00016167890 */ /* 0x000fe2000ff3e0ff */
[----:B------:R-:W-:-:S03]  /*9970*/  F2FP.F16.F32.PACK_AB R5, R47, R48 ;  /* 0x000000302f05723e */ /* 0x000fc600000000ff */
[----:B------:R-:W4:Y:S01]  /*9980*/  S2UR UR38, SR_CTAID.X ;  /* 0x00000000002679c3 */ /* 0x000f220000002500 */
[----:B------:R-:W4:Y:S01]  /*9990*/  LDCU.64 UR32, c[0x0][0x4f8] ;  /* 0x00009f00ff2077ac */ /* 0x000f220008000a00 */
        /* <DEDUP_REMOVED lines=9> */
[----:B------:R-:W1:Y:S01]  /*9a30*/  LDCU.64 UR36, c[0x0][0x550] ;  /* 0x0000aa00ff2477ac */ /* 0x000e620008000a00 */
        /* <DEDUP_REMOVED lines=10> */
[----:B------:R-:W2:Y:S01]  /*9ae0*/  LDS.128 R12, [R120] ;  /* 0x00000000780c7984 */ /* 0x000ea20000000c00 */
[----:B----4-:R-:W-:Y:S01]  /*9af0*/  UIMAD.WIDE.U32 UR24, UR38, UR32, UR26 ;  /* 0x00000020261872a5 */ /* 0x010fe2000f8e001a */
[----:B------:R-:W-:Y:S01]  /*9b00*/  F2FP.F16.F32.PACK_AB R26, R53, R54 ;  /* 0x00000036351a723e */ /* 0x000fe200000000ff */
[----:B0-----:R-:W-:Y:S01]  /*9b10*/  UIMAD UR31, UR8, UR35, URZ ;  /* 0x00000023081f72a4 */ /* 0x001fe2000f8e02ff */
[----:B------:R-:W0:Y:S01]  /*9b20*/  LDS.128 R16, [R120+0x200] ;  /* 0x0002000078107984 */ /* 0x000e220000000c00 */
[----:B------:R-:W-:Y:S01]  /*9b30*/  UIMAD UR25, UR38, UR33, UR25 ;  /* 0x00000021261972a4 */ /* 0x000fe2000f8e0219 */
[----:B-----5:R-:W-:Y:S01]  /*9b40*/  SHF.L.U32 R5, R0, 0x1, RZ ;  /* 0x0000000100057819 */ /* 0x020fe200000006ff */
[----:B------:R-:W4:Y:S01]  /*9b50*/  LDCU.64 UR32, c[0x0][0x520] ;  /* 0x0000a400ff2077ac */ /* 0x000f220008000a00 */
[----:B------:R-:W-:Y:S01]  /*9b60*/  F2FP.F16.F32.PACK_AB R25, R55, R88 ;  /* 0x000000583719723e */ /* 0x000fe200000000ff */
[----:B------:R-:W-:Y:S01]  /*9b70*/  FADD.FTZ R0, R125, R102 ;  /* 0x000000667d007221 */ /* 0x000fe20000010000 */
[----:B------:R-:W-:Y:S01]  /*9b80*/  LOP3.LUT R5, R5, 0x7c0, RZ, 0xc0, !PT ;  /* 0x000007c005057812 */ /* 0x000fe200078ec0ff */
[----:B------:R-:W-:Y:S01]  /*9b90*/  UIMAD.WIDE.U32 UR24, UR8, UR34, UR24 ;  /* 0x00000022081872a5 */ /* 0x000fe2000f8e0018 */
[----:B------:R-:W-:Y:S01]  /*9ba0*/  F2FP.F16.F32.PACK_AB R24, R89, R90 ;  /* 0x0000005a5918723e */ /* 0x000fe200000000ff */
[----:B------:R-:W5:Y:S01]  /*9bb0*/  LDCU.64 UR34, c[0x0][0x560] ;  /* 0x0000ac00ff2277ac */ /* 0x000f620008000a00 */
[----:B------:R-:W-:Y:S01]  /*9bc0*/  LOP3.LUT R7, R5, 0x1f, R124, 0xf8, !PT ;  /* 0x0000001f05077812 */ /* 0x000fe200078ef87c */
[----:B------:R-:W-:Y:S01]  /*9bd0*/  FADD.FTZ R9, R0, R101 ;  /* 0x0000006500097221 */ /* 0x000fe20000010000 */
[----:B------:R-:W-:-:S02]  /*9be0*/  UIADD3 UR31, UPT, UPT, UR25, UR31, URZ ;  /* 0x0000001f191f7290 */ /* 0x000fc4000fffe0ff */
[----:B-1----:R-:W-:Y:S01]  /*9bf0*/  ULEA UR25, UP0, UR24, UR36, 0x1 ;  /* 0x0000002418197291 */ /* 0x002fe2000f8008ff */
[----:B------:R-:W-:Y:S01]  /*9c00*/  FADD.FTZ R0, R9, R100 ;  /* 0x0000006409007221 */ /* 0x000fe20000010000 */
[----:B------:R-:W-:Y:S02]  /*9c10*/  UIADD3 UR9, UP3, UPT, UR9, -0x800, URZ ;  /* 0xfffff80009097890 */ /* 0x000fe4000ff7e0ff */
[----:B------:R-:W-:Y:S01]  /*9c20*/  ULEA.HI.X UR24, UR24, UR37, UR31, 0x1, UP0 ;  /* 0x0000002518187291 */ /* 0x000fe200080f0c1f */
[----:B------:R-:W-:Y:S01]  /*9c30*/  FADD.FTZ R9, R0, R99 ;  /* 0x0000006300097221 */ /* 0x000fe20000010000 */
[----:B------:R-:W-:Y:S01]  /*9c40*/  MOV R2, UR25 ;  /* 0x0000001900027c02 */ /* 0x000fe20008000f00 */
[----:B------:R-:W-:Y:S02]  /*9c50*/  UIADD3 UR11, UP4, UPT, UR11, -0x800, URZ ;  /* 0xfffff8000b0b7890 */ /* 0x000fe4000ff9e0ff */
[----:B------:R-:W-:Y:S01]  /*9c60*/  FADD.FTZ R98, R9, R98 ;  /* 0x0000006209627221 */ /* 0x000fe20000010000 */
[----:B------:R-:W-:Y:S01]  /*9c70*/  MOV R3, UR24 ;  /* 0x0000001800037c02 */ /* 0x000fe20008000f00 */
[----:B------:R-:W-:-:S02]  /*9c80*/  UIADD3.X UR23, UPT, UPT, UR23, -0x1, URZ, UP1, !UPT ;  /* 0xffffffff17177890 */ /* 0x000fc40008ffe4ff */
[----:B------:R-:W-:Y:S01]  /*9c90*/  FADD.FTZ R97, R98, R97 ;  /* 0x0000006162617221 */ /* 0x000fe20000010000 */
[----:B------:R-:W-:Y:S01]  /*9ca0*/  UIADD3.X UR14, UPT, UPT, UR14, -0x1, URZ, UP2, !UPT ;  /* 0xffffffff0e0e7890 */ /* 0x000fe200097fe4ff */
[----:B------:R-:W-:Y:S01]  /*9cb0*/  IMAD.WIDE.U32 R2, R7, 0x10, R2 ;  /* 0x0000001007027825 */ /* 0x000fe200078e0002 */
[----:B------:R-:W1:Y:S03]  /*9cc0*/  LDCU.64 UR24, c[0x0][0x518] ;  /* 0x0000a300ff1877ac */ /* 0x000e660008000a00 */
[----:B------:R-:W-:Y:S01]  /*9cd0*/  FADD.FTZ R96, R97, R96 ;  /* 0x0000006061607221 */ /* 0x000fe20000010000 */
[----:B------:R-:W-:Y:S01]  /*9ce0*/  UIADD3.X UR13, UPT, UPT, UR13, -0x1, URZ, UP3, !UPT ;  /* 0xffffffff0d0d7890 */ /* 0x000fe20009ffe4ff */
[----:B--2---:R-:W-:Y:S02]  /*9cf0*/  STG.E.128 desc[UR28][R2.64], R12 ;  /* 0x0000000c02007986 */ /* 0x004fe4000c101d1c */
[----:B------:R-:W-:Y:S01]  /*9d00*/  FADD.FTZ R91, R96, R91 ;  /* 0x0000005b605b7221 */ /* 0x000fe20000010000 */
[----:B------:R-:W-:Y:S01]  /*9d10*/  UIADD3.X UR12, UPT, UPT, UR12, -0x1, URZ, UP4, !UPT ;  /* 0xffffffff0c0c7890 */ /* 0x000fe2000a7fe4ff */
[----:B0-----:R0:W-:Y:S02]  /*9d20*/  STG.E.128 desc[UR28][R2.64+0x200], R16 ;  /* 0x0002001002007986 */ /* 0x0011e4000c101d1c */
[----:B------:R-:W-:Y:S01]  /*9d30*/  FADD.FTZ R90, R91, R90 ;  /* 0x0000005a5b5a7221 */ /* 0x000fe20000010000 */
[----:B------:R-:W-:Y:S03]  /*9d40*/  BAR.SYNC.DEFER_BLOCKING 0x0 ;  /* 0x0000000000007b1d */ /* 0x000fe60000010000 */
[----:B------:R-:W-:Y:S01]  /*9d50*/  FADD.FTZ R89, R90, R89 ;  /* 0x000000595a597221 */ /* 0x000fe20000010000 */
[----:B-1----:R-:W-:-:S03]  /*9d60*/  UIMAD.WIDE.U32 UR26, UR38, UR24, UR26 ;  /* 0x00000018261a72a5 */ /* 0x002fc6000f8e001a */
[----:B------:R-:W-:Y:S01]  /*9d70*/  FADD.FTZ R88, R89, R88 ;  /* 0x0000005859587221 */ /* 0x000fe20000010000 */
[----:B------:R-:W-:-:S03]  /*9d80*/  UIMAD UR25, UR38, UR25, UR27 ;  /* 0x00000019261972a4 */ /* 0x000fc6000f8e021b */
[----:B------:R-:W-:Y:S01]  /*9d90*/  FADD.FTZ R55, R88, R55 ;  /* 0x0000003758377221 */ /* 0x000fe20000010000 */
[----:B----4-:R-:W-:Y:S01]  /*9da0*/  UIMAD UR27, UR8, UR33, URZ ;  /* 0x00000021081b72a4 */ /* 0x010fe2000f8e02ff */
[----:B------:R-:W-:Y:S02]  /*9db0*/  UMOV UR24, UR26 ;  /* 0x0000001a00187c82 */ /* 0x000fe40008000000 */
[----:B------:R-:W-:Y:S01]  /*9dc0*/  FADD.FTZ R54, R55, R54 ;  /* 0x0000003637367221 */ /* 0x000fe20000010000 */
[----:B------:R-:W-:-:S03]  /*9dd0*/  UIMAD.WIDE.U32 UR24, UR8, UR32, UR24 ;  /* 0x00000020081872a5 */ /* 0x000fc6000f8e0018 */
[----:B------:R-:W-:Y:S01]  /*9de0*/  FADD.FTZ R53, R54, R53 ;  /* 0x0000003536357221 */ /* 0x000fe20000010000 */
[----:B------:R-:W-:Y:S02]  /*9df0*/  UIADD3 UR26, UPT, UPT, UR25, UR27, URZ ;  /* 0x0000001b191a7290 */ /* 0x000fe4000fffe0ff */
[----:B-----5:R-:W-:Y:S01]  /*9e00*/  ULEA UR25, UP0, UR24, UR34, 0x1 ;  /* 0x0000002218197291 */ /* 0x020fe2000f8008ff */
[----:B------:R-:W-:Y:S01]  /*9e10*/  FADD.FTZ R52, R53, R52 ;  /* 0x0000003435347221 */ /* 0x000fe20000010000 */
[----:B------:R-:W-:Y:S02]  /*9e20*/  STS.128 [R119], R20 ;  /* 0x0000001477007388 */ /* 0x000fe40000000c00 */
[----:B------:R-:W-:Y:S01]  /*9e30*/  ULEA.HI.X UR24, UR24, UR35, UR26, 0x1, UP0 ;  /* 0x0000002318187291 */ /* 0x000fe200080f0c1a */
[----:B------:R-:W-:Y:S01]  /*9e40*/  FADD.FTZ R125, R52, R51 ;  /* 0x00000033347d7221 */ /* 0x000fe20000010000 */
[----:B0-----:R-:W-:Y:S01]  /*9e50*/  MOV R2, UR25 ;  /* 0x0000001900027c02 */ /* 0x001fe20008000f00 */
[----:B------:R-:W-:Y:S01]  /*9e60*/  STS.128 [R119+0x10], R24 ;  /* 0x0000101877007388 */ /* 0x000fe20000000c00 */
[----:B------:R-:W-:-:S03]  /*9e70*/  NOP ;  /* 0x0000000000007918 */ /* 0x000fc60000000000 */
[----:B------:R-:W0:Y:S01]  /*9e80*/  LDS.128 R12, [R120] ;  /* 0x00000000780c7984 */ /* 0x000e220000000c00 */
[----:B------:R-:W-:Y:S01]  /*9e90*/  MOV R3, UR24 ;  /* 0x0000001800037c02 */ /* 0x000fe20008000f00 */
[----:B------:R-:W-:Y:S02]  /*9ea0*/  UIADD3 UR20, UP0, UPT, UR20, -0x1000, URZ ;  /* 0xfffff00014147890 */ /* 0x000fe4000ff1e0ff */
[----:B------:R-:W1:Y:S01]  /*9eb0*/  LDS.128 R28, [R120+0x200] ;  /* 0x00020000781c7984 */ /* 0x000e620000000c00 */
[----:B------:R-:W-:Y:S01]  /*9ec0*/  IMAD.WIDE.U32 R2, R7, 0x10, R2 ;  /* 0x0000001007027825 */ /* 0x000fe200078e0002 */
[----:B------:R-:W-:Y:S02]  /*9ed0*/  UIADD3.X UR21, UPT, UPT, UR21, -0x1, URZ, UP0, !UPT ;  /* 0xffffffff15157890 */ /* 0x000fe400087fe4ff */
[----:B------:R-:W-:-:S03]  /*9ee0*/  UISETP.GT.AND UP0, UPT, UR19, 0x1, UPT ;  /* 0x000000011300788c */ /* 0x000fc6000bf04270 */
[----:B------:R-:W-:Y:S01]  /*9ef0*/  UMOV UR19, UR30 ;  /* 0x0000001e00137c82 */ /* 0x000fe20008000000 */
[----:B0-----:R0:W-:Y:S04]  /*9f00*/  STG.E.128 desc[UR28][R2.64], R12 ;  /* 0x0000000c02007986 */ /* 0x0011e8000c101d1c */
[----:B-1----:R0:W-:Y:S01]  /*9f10*/  STG.E.128 desc[UR28][R2.64+0x200], R28 ;  /* 0x0002001c02007986 */ /* 0x0021e2000c101d1c */
[----:B------:R-:W-:Y:S05]  /*9f20*/  BRA.U UP0, `(.L_x_11683) ;  /* 0xffffff6900f07547 */ /* 0x000fea000b83ffff */
.L_x_11585:
[----:B------:R-:W1:Y:S01]  /*9f30*/  LDCU.64 UR6, c[0x0][0x548] ;  /* 0x0000a900ff0677ac */ /* 0x000e620008000a00 */
[----:B------:R-:W2:Y:S01]  /*9f40*/  S2R R9, SR_TID.X ;  /* 0x0000000000097919 */ /* 0x000ea20000002100 */
[----:B------:R-:W4:Y:S01]  /*9f50*/  LDCU UR16, c[0x0][0x38c] ;  /* 0x00007180ff1077ac */ /* 0x000f220008000800 */
[----:B------:R-:W0:Y:S01]  /*9f60*/  LDCU.64 UR10, c[0x0][0x568] ;  /* 0x0000ad00ff0a77ac */ /* 0x000e220008000a00 */
[----:B-1----:R-:W-:-:S04]  /*9f70*/  UISETP.NE.U32.AND UP0, UPT, UR6, URZ, UPT ;  /* 0x000000ff0600728c */ /* 0x002fc8000bf05070 */
[----:B------:R-:W-:-:S09]  /*9f80*/  UISETP.NE.AND.EX UP0, UPT, UR7, URZ, UPT, UP0 ;  /* 0x000000ff0700728c */ /* 0x000fd2000bf05300 */
[----:B0---4-:R-:W-:Y:S05]  /*9f90*/  BRA.U !UP0, `(.L_x_11684) ;  /* 0x00000001088c7547 */ /* 0x011fea000b800000 */
[----:B------:R-:W0:Y:S01]  /*9fa0*/  SHFL.DOWN P0, R0, R127, 0x1, 0x1f ;  /* 0x08201f007f007f89 */ /* 0x000e220000000000 */
[----:B------:R-:W-:Y:S01]  /*9fb0*/  BSSY.RECONVERGENT B0, `(.L_x_11684) ;  /* 0x0000021000007945 */ /* 0x000fe20003800200 */
[----:B------:R-:W1:Y:S01]  /*9fc0*/  S2R R4, SR_LANEID ;  /* 0x0000000000047919 */ /* 0x000e620000000000 */
[----:B------:R-:W4:Y:S01]  /*9fd0*/  S2R R6, SR_TID.X ;  /* 0x0000000000067919 */ /* 0x000f220000002100 */
[----:B0-----:R-:W-:-:S05]  /*9fe0*/  @P0 FADD R0, R0, R127 ;  /* 0x0000007f00000221 */ /* 0x001fca0000000000 */
[----:B------:R-:W0:Y:S01]  /*9ff0*/  SHFL.DOWN P0, R3, R0, 0x2, 0x1f ;  /* 0x08401f0000037f89 */ /* 0x000e220000000000 */
[----:B-1----:R-:W-:-:S13]  /*a000*/  ISETP.NE.AND P1, PT, R4, RZ, PT ;  /* 0x000000ff0400720c */ /* 0x002fda0003f25270 */
        /* <DEDUP_REMOVED lines=27> */
.L_x_11685:
[----:B------:R-:W-:Y:S05]  /*a1c0*/  BSYNC.RECONVERGENT B0 ;  /* 0x0000000000007941 */ /* 0x000fea0003800200 */
.L_x_11684:
        /* <DEDUP_REMOVED lines=8> */
[----:B------:R-:W4:Y:S01]  /*a250*/  S2R R6, SR_TID.X ;  /* 0x0000000000067919 */ /* 0x000f220000002100 */
[----:B--2---:R-:W-:-:S05]  /*a260*/  @P1 FADD R0, R0, R125 ;  /* 0x0000007d00001221 */ /* 0x004fca0000000000 */
[----:B-1----:R-:W1:Y:S01]  /*a270*/  SHFL.DOWN P1, R3, R0, 0x2, 0x1f ;  /* 0x08401f0000037f89 */ /* 0x002e620000020000 */
[----:B0-----:R-:W-:-:S13]  /*a280*/  ISETP.NE.AND P2, PT, R4, RZ, PT ;  /* 0x000000ff0400720c */ /* 0x001fda0003f45270 */
[----:B------:R-:W0:Y:S01]  /*a290*/  @!P2 S2R R8, SR_CgaCtaId ;  /* 0x000000000008a919 */ /* 0x000e220000008800 */
[----:B------:R-:W-:Y:S01]  /*a2a0*/  @!P2 MOV R7, 0x400 ;  /* 0x000004000007a802 */ /* 0x000fe20000000f00 */
[----:B-1----:R-:W-:Y:S01]  /*a2b0*/  @P1 FADD R3, R0, R3 ;  /* 0x0000000300031221 */ /* 0x002fe20000000000 */
[----:B----4-:R-:W-:-:S04]  /*a2c0*/  @!P2 SHF.R.U32.HI R0, RZ, 0x3, R6 ;  /* 0x00000003ff00a819 */ /* 0x010fc80000011606 */
        /* <DEDUP_REMOVED lines=23> */
.L_x_11687:
[----:B------:R-:W-:Y:S05]  /*a440*/  BSYNC.RECONVERGENT B0 ;  /* 0x0000000000007941 */ /* 0x000fea0003800200 */
.L_x_11686:
[----:B------:R-:W-:Y:S05]  /*a450*/  @P0 EXIT ;  /* 0x000000000000094d */ /* 0x000fea0003800000 */
[----:B------:R-:W2:Y:S01]  /*a460*/  S2UR UR9, SR_CgaCtaId ;  /* 0x00000000000979c3 */ /* 0x000ea20000008800 */
        /* <DEDUP_REMOVED lines=8> */
[----:B0-2---:R-:W-:-:S12]  /*a4f0*/  ULEA UR6, UR9, UR6, 0x18 ;  /* 0x0000000609067291 */ /* 0x005fd8000f8ec0ff */
.L_x_11688:
        /* <DEDUP_REMOVED lines=19> */
.L_x_11591:
[----:B------:R-:W-:Y:S01]  /*a630*/  MOV R231, R65 ;  /* 0x0000004100e77202 */ /* 0x000fe20000000f00 */
[----:B------:R-:W-:Y:S01]  /*a640*/  HFMA2 R233, -RZ, RZ, 0, 5.9604644775390625e-08 ;  /* 0x00000001ffe97431 */ /* 0x000fe200000001ff */
[----:B------:R-:W-:Y:S02]  /*a650*/  MOV R240, RZ ;  /* 0x000000ff00f07202 */ /* 0x000fe40000000f00 */
[----:B------:R-:W-:-:S07]  /*a660*/  MOV R66, 0xffffffff ;  /* 0xffffffff00427802 */ /* 0x000fce0000000f00 */
[----:B01---5:R-:W-:Y:S05]  /*a670*/  WARPSYNC.COLLECTIVE R66, `(.L_x_11689) ;  /* 0x0000000042087348 */ /* 0x023fea0003c00000 */
[----:B------:R2:W3:Y:S02]  /*a680*/  SHFL.UP P6, R236, R231, R233, R240 ;  /* 0x040000e9e7ec7389 */ /* 0x0004e400000c00f0 */
[----:B0123-5:R-:W-:Y:S05]  /*a690*/  ENDCOLLECTIVE ;  /* 0x000000000000791b */ /* 0x02ffea0003800000 */
.L_x_11689:
[----:B------:R-:W-:Y:S02]  /*a6a0*/  MOV R231, R227 ;  /* 0x000000e300e77202 */ /* 0x000fe40000000f00 */
[----:B------:R-:W-:-:S07]  /*a6b0*/  MOV R64, R236 ;  /* 0x000000ec00407202 */ /* 0x000fce0000000f00 */
[----:B------:R-:W-:Y:S05]  /*a6c0*/  WARPSYNC.COLLECTIVE R66, `(.L_x_11690) ;  /* 0x0000000042087348 */ /* 0x000fea0003c00000 */
[----:B------:R0:W1:Y:S02]  /*a6d0*/  SHFL.UP P6, R236, R231, R233, R240 ;  /* 0x040000e9e7ec7389 */ /* 0x00006400000c00f0 */
[----:B01----:R-:W-:Y:S05]  /*a6e0*/  ENDCOLLECTIVE ;  /* 0x000000000000791b */ /* 0x003fea0003800000 */
.L_x_11690:
[----:B------:R-:W-:Y:S02]  /*a6f0*/  MOV R231, R229 ;  /* 0x000000e500e77202 */ /* 0x000fe40000000f00 */
[----:B------:R-:W-:-:S07]  /*a700*/  MOV R232, R236 ;  /* 0x000000ec00e87202 */ /* 0x000fce0000000f00 */
[----:B------:R-:W-:Y:S05]  /*a710*/  WARPSYNC.COLLECTIVE R66, `(.L_x_11691) ;  /* 0x0000000042087348 */ /* 0x000fea0003c00000 */
[----:B------:R0:W1:Y:S02]  /*a720*/  SHFL.UP P6, R236, R231, R233, R240 ;  /* 0x040000e9e7ec7389 */ /* 0x00006400000c00f0 */
[----:B01----:R-:W-:Y:S05]  /*a730*/  ENDCOLLECTIVE ;  /* 0x000000000000791b */ /* 0x003fea0003800000 */
.L_x_11691:
[----:B------:R-:W-:Y:S02]  /*a740*/  MOV R231, R230 ;  /* 0x000000e600e77202 */ /* 0x000fe40000000f00 */
[----:B------:R-:W-:-:S07]  /*a750*/  MOV R234, R236 ;  /* 0x000000ec00ea7202 */ /* 0x000fce0000000f00 */
[----:B------:R-:W-:Y:S05]  /*a760*/  WARPSYNC.COLLECTIVE R66, `(.L_x_11692) ;  /* 0x0000000042087348 */ /* 0x000fea0003c00000 */
[----:B------:R0:W1:Y:S02]  /*a770*/  SHFL.UP P6, R236, R231, R233, R240 ;  /* 0x040000e9e7ec7389 */ /* 0x00006400000c00f0 */
[----:B01----:R-:W-:Y:S05]  /*a780*/  ENDCOLLECTIVE ;  /* 0x000000000000791b */ /* 0x003fea0003800000 */
.L_x_11692:
        /* <DEDUP_REMOVED lines=15> */
.L_x_11693:
[----:B------:R-:W-:Y:S02]  /*a880*/  MOV R231, R227 ;  /* 0x000000e300e77202 */ /* 0x000fe40000000f00 */
[----:B------:R-:W-:-:S07]  /*a890*/  MOV R64, R236 ;  /* 0x000000ec00407202 */ /* 0x000fce0000000f00 */
[----:B------:R-:W-:Y:S05]  /*a8a0*/  WARPSYNC.COLLECTIVE R66, `(.L_x_11694) ;  /* 0x0000000042087348 */ /* 0x000fea0003c00000 */
[----:B------:R0:W1:Y:S02]  /*a8b0*/  SHFL.UP P6, R236, R231, R233, R240 ;  /* 0x040000e9e7ec7389 */ /* 0x00006400000c00f0 */
[----:B01----:R-:W-:Y:S05]  /*a8c0*/  ENDCOLLECTIVE ;  /* 0x000000000000791b */ /* 0x003fea0003800000 */
.L_x_11694:
[----:B------:R-:W-:Y:S02]  /*a8d0*/  MOV R231, R229 ;  /* 0x000000e500e77202 */ /* 0x000fe40000000f00 */
[----:B------:R-:W-:-:S07]  /*a8e0*/  MOV R232, R236 ;  /* 0x000000ec00e87202 */ /* 0x000fce0000000f00 */
[----:B------:R-:W-:Y:S05]  /*a8f0*/  WARPSYNC.COLLECTIVE R66, `(.L_x_11695) ;  /* 0x0000000042087348 */ /* 0x000fea0003c00000 */
[----:B------:R0:W1:Y:S02]  /*a900*/  SHFL.UP P6, R236, R231, R233, R240 ;  /* 0x040000e9e7ec7389 */ /* 0x00006400000c00f0 */
[----:B01----:R-:W-:Y:S05]  /*a910*/  ENDCOLLECTIVE ;  /* 0x000000000000791b */ /* 0x003fea0003800000 */
.L_x_11695:
[----:B------:R-:W-:Y:S02]  /*a920*/  MOV R231, R230 ;  /* 0x000000e600e77202 */ /* 0x000fe40000000f00 */
[----:B------:R-:W-:-:S07]  /*a930*/  MOV R234, R236 ;  /* 0x000000ec00ea7202 */ /* 0x000fce0000000f00 */
[----:B------:R-:W-:Y:S05]  /*a940*/  WARPSYNC.COLLECTIVE R66, `(.L_x_11696) ;  /* 0x0000000042087348 */ /* 0x000fea0003c00000 */
[----:B------:R0:W1:Y:S02]  /*a950*/  SHFL.UP P6, R236, R231, R233, R240 ;  /* 0x040000e9e7ec7389 */ /* 0x00006400000c00f0 */
[----:B01----:R-:W-:Y:S05]  /*a960*/  ENDCOLLECTIVE ;  /* 0x000000000000791b */ /* 0x003fea0003800000 */
.L_x_11696:
        /* <DEDUP_REMOVED lines=15> */
.L_x_11697:
[----:B------:R-:W-:Y:S02]  /*aa60*/  MOV R231, R227 ;  /* 0x000000e300e77202 */ /* 0x000fe40000000f00 */
[----:B------:R-:W-:-:S07]  /*aa70*/  MOV R64, R236 ;  /* 0x000000ec00407202 */ /* 0x000fce0000000f00 */
[----:B------:R-:W-:Y:S05]  /*aa80*/  WARPSYNC.COLLECTIVE R66, `(.L_x_11698) ;  /* 0x0000000042087348 */ /* 0x000fea0003c00000 */
[----:B------:R0:W1:Y:S02]  /*aa90*/  SHFL.UP P6, R236, R231, R233, R240 ;  /* 0x040000e9e7ec7389 */ /* 0x00006400000c00f0 */
[----:B01----:R-:W-:Y:S05]  /*aaa0*/  ENDCOLLECTIVE ;  /* 0x000000000000791b */ /* 0x003fea0003800000 */
.L_x_11698:
[----:B------:R-:W-:Y:S02]  /*aab0*/  MOV R231, R229 ;  /* 0x000000e500e77202 */ /* 0x000fe40000000f00 */
[----:B------:R-:W-:-:S07]  /*aac0*/  MOV R232, R236 ;  /* 0x000000ec00e87202 */ /* 0x000fce0000000f00 */
[----:B------:R-:W-:Y:S05]  /*aad0*/  WARPSYNC.COLLECTIVE R66, `(.L_x_11699) ;  /* 0x0000000042087348 */ /* 0x000fea0003c00000 */
[----:B------:R0:W1:Y:S02]  /*aae0*/  SHFL.UP P6, R236, R231, R233, R240 ;  /* 0x040000e9e7ec7389 */ /* 0x00006400000c00f0 */
[----:B01----:R-:W-:Y:S05]  /*aaf0*/  ENDCOLLECTIVE ;  /* 0x000000000000791b */ /* 0x003fea0003800000 */
.L_x_11699:
[----:B------:R-:W-:Y:S02]  /*ab00*/  MOV R231, R230 ;  /* 0x000000e600e77202 */ /* 0x000fe40000000f00 */
[----:B------:R-:W-:-:S07]  /*ab10*/  MOV R234, R236 ;  /* 0x000000ec00ea7202 */ /* 0x000fce0000000f00 */
[----:B------:R-:W-:Y:S05]  /*ab20*/  WARPSYNC.COLLECTIVE R66, `(.L_x_11700) ;  /* 0x0000000042087348 */ /* 0x000fea0003c00000 */
[----:B------:R0:W1:Y:S02]  /*ab30*/  SHFL.UP P6, R236, R231, R233, R240 ;  /* 0x040000e9e7ec7389 */ /* 0x00006400000c00f0 */
[----:B01----:R-:W-:Y:S05]  /*ab40*/  ENDCOLLECTIVE ;  /* 0x000000000000791b */ /* 0x003fea0003800000 */
.L_x_11700:
        /* <DEDUP_REMOVED lines=15> */
.L_x_11701:
[----:B------:R-:W-:Y:S02]  /*ac40*/  MOV R231, R227 ;  /* 0x000000e300e77202 */ /* 0x000fe40000000f00 */
[----:B------:R-:W-:-:S07]  /*ac50*/  MOV R64, R236 ;  /* 0x000000ec00407202 */ /* 0x000fce0000000f00 */
[----:B------:R-:W-:Y:S05]  /*ac60*/  WARPSYNC.COLLECTIVE R66, `(.L_x_11702) ;  /* 0x0000000042087348 */ /* 0x000fea0003c00000 */
[----:B------:R0:W1:Y:S02]  /*ac70*/  SHFL.UP P6, R236, R231, R233, R240 ;  /* 0x040000e9e7ec7389 */ /* 0x00006400000c00f0 */
[----:B01----:R-:W-:Y:S05]  /*ac80*/  ENDCOLLECTIVE ;  /* 0x000000000000791b */ /* 0x003fea0003800000 */
.L_x_11702:
[----:B------:R-:W-:Y:S02]  /*ac90*/  MOV R231, R229 ;  /* 0x000000e500e77202 */ /* 0x000fe40000000f00 */
[----:B------:R-:W-:-:S07]  /*aca0*/  MOV R232, R236 ;  /* 0x000000ec00e87202 */ /* 0x000fce0000000f00 */
[----:B------:R-:W-:Y:S05]  /*acb0*/  WARPSYNC.COLLECTIVE R66, `(.L_x_11703) ;  /* 0x0000000042087348 */ /* 0x000fea0003c00000 */
[----:B------:R0:W1:Y:S02]  /*acc0*/  SHFL.UP P6, R236, R231, R233, R240 ;  /* 0x040000e9e7ec7389 */ /* 0x00006400000c00f0 */
[----:B01----:R-:W-:Y:S05]  /*acd0*/  ENDCOLLECTIVE ;  /* 0x000000000000791b */ /* 0x003fea0003800000 */
.L_x_11703:
[----:B------:R-:W-:Y:S02]  /*ace0*/  MOV R231, R230 ;  /* 0x000000e600e77202 */ /* 0x000fe40000000f00 */
[----:B------:R-:W-:-:S07]  /*acf0*/  MOV R234, R236 ;  /* 0x000000ec00ea7202 */ /* 0x000fce0000000f00 */
[----:B------:R-:W-:Y:S05]  /*ad00*/  WARPSYNC.COLLECTIVE R66, `(.L_x_11704) ;  /* 0x0000000042087348 */ /* 0x000fea0003c00000 */
[----:B------:R0:W1:Y:S02]  /*ad10*/  SHFL.UP P6, R236, R231, R233, R240 ;  /* 0x040000e9e7ec7389 */ /* 0x00006400000c00f0 */
[----:B01----:R-:W-:Y:S05]  /*ad20*/  ENDCOLLECTIVE ;  /* 0x000000000000791b */ /* 0x003fea0003800000 */
.L_x_11704:
        /* <DEDUP_REMOVED lines=15> */
.L_x_11705:
[----:B------:R-:W-:Y:S02]  /*ae20*/  MOV R231, R227 ;  /* 0x000000e300e77202 */ /* 0x000fe40000000f00 */
[----:B------:R-:W-:-:S07]  /*ae30*/  MOV R64, R236 ;  /* 0x000000ec00407202 */ /* 0x000fce0000000f00 */
[----:B------:R-:W-:Y:S05]  /*ae40*/  WARPSYNC.COLLECTIVE R66, `(.L_x_11706) ;  /* 0x0000000042087348 */ /* 0x000fea0003c00000 */
[----:B------:R0:W1:Y:S02]  /*ae50*/  SHFL.UP P6, R236, R231, R233, R240 ;  /* 0x040000e9e7ec7389 */ /* 0x00006400000c00f0 */
[----:B01----:R-:W-:Y:S05]  /*ae60*/  ENDCOLLECTIVE ;  /* 0x000000000000791b */ /* 0x003fea0003800000 */
.L_x_11706:
[----:B------:R-:W-:Y:S02]  /*ae70*/  MOV R231, R229 ;  /* 0x000000e500e77202 */ /* 0x000fe40000000f00 */
[----:B------:R-:W-:-:S07]  /*ae80*/  MOV R232, R236 ;  /* 0x000000ec00e87202 */ /* 0x000fce0000000f00 */
[----:B------:R-:W-:Y:S05]  /*ae90*/  WARPSYNC.COLLECTIVE R66, `(.L_x_11707) ;  /* 0x0000000042087348 */ /* 0x000fea0003c00000 */
[----:B------:R0:W1:Y:S02]  /*aea0*/  SHFL.UP P6, R236, R231, R233, R240 ;  /* 0x040000e9e7ec7389 */ /* 0x00006400000c00f0 */
[----:B01----:R-:W-:Y:S05]  /*aeb0*/  ENDCOLLECTIVE ;  /* 0x000000000000791b */ /* 0x003fea0003800000 */
.L_x_11707:
[----:B------:R-:W-:Y:S02]  /*aec0*/  MOV R231, R230 ;  /* 0x000000e600e77202 */ /* 0x000fe40000000f00 */
[----:B------:R-:W-:-:S07]  /*aed0*/  MOV R234, R236 ;  /* 0x000000ec00ea7202 */ /* 0x000fce0000000f00 */
[----:B------:R-:W-:Y:S05]  /*aee0*/  WARPSYNC.COLLECTIVE R66, `(.L_x_11708) ;  /* 0x0000000042087348 */ /* 0x000fea0003c00000 */
[----:B------:R0:W1:Y:S02]  /*aef0*/  SHFL.UP P6, R236, R231, R233, R240 ;  /* 0x040000e9e7ec7389 */ /* 0x00006400000c00f0 */
[----:B01----:R-:W-:Y:S05]  /*af00*/  ENDCOLLECTIVE ;  /* 0x000000000000791b */ /* 0x003fea0003800000 */
.L_x_11708:
[----:B------:R-:W-:Y:S05]  /*af10*/  BRA `(.L_x_11709) ;  /* 0xffffff8c00147947 */ /* 0x000fea000383ffff */
.L_x_11592:
        /* <DEDUP_REMOVED lines=8> */
.L_x_11711:
[----:B------:R-:W-:Y:S05]  /*afa0*/  BSYNC B0 ;  /* 0x0000000000007941 */ /* 0x000fea0003800000 */
.L_x_11710:
[----:B------:R-:W-:Y:S05]  /*afb0*/  BRA `(.L_x_11712) ;  /* 0xffffff8c00207947 */ /* 0x000fea000383ffff */
.L_x_11593:
        /* <DEDUP_REMOVED lines=8> */
.L_x_11714:
[----:B------:R-:W-:Y:S05]  /*b040*/  BSYNC B0 ;  /* 0x0000000000007941 */ /* 0x000fea0003800000 */
.L_x_11713:
[----:B------:R-:W-:Y:S05]  /*b050*/  BRA `(.L_x_11715) ;  /* 0xffffff8c00007947 */ /* 0x000fea000383ffff */
.L_x_11594:
        /* <DEDUP_REMOVED lines=8> */
.L_x_11717:
[----:B------:R-:W-:Y:S05]  /*b0e0*/  BSYNC B0 ;  /* 0x0000000000007941 */ /* 0x000fea0003800000 */
.L_x_11716:
[----:B------:R-:W-:Y:S05]  /*b0f0*/  BRA `(.L_x_11718) ;  /* 0xffffff8800e07947 */ /* 0x000fea000383ffff */
.L_x_11595:
        /* <DEDUP_REMOVED lines=8> */
.L_x_11720:
[----:B------:R-:W-:Y:S05]  /*b180*/  BSYNC B0 ;  /* 0x0000000000007941 */ /* 0x000fea0003800000 */
.L_x_11719:
[----:B------:R-:W-:Y:S05]  /*b190*/  BRA `(.L_x_11721) ;  /* 0xffffff8800c07947 */ /* 0x000fea000383ffff */
.L_x_11596:
        /* <DEDUP_REMOVED lines=8> */
.L_x_11723:
[----:B------:R-:W-:Y:S05]  /*b220*/  BSYNC B0 ;  /* 0x0000000000007941 */ /* 0x000fea0003800000 */
.L_x_11722:
        /* <DEDUP_REMOVED lines=10> */
.L_x_11724:
[----:B------:R-:W-:Y:S02]  /*b2d0*/  MOV R231, R229 ;  /* 0x000000e500e77202 */ /* 0x000fe40000000f00 */
[----:B------:R-:W-:-:S07]  /*b2e0*/  MOV R227, R236 ;  /* 0x000000ec00e37202 */ /* 0x000fce0000000f00 */
[----:B------:R-:W-:Y:S05]  /*b2f0*/  WARPSYNC.COLLECTIVE R66, `(.L_x_11725) ;  /* 0x0000000042087348 */ /* 0x000fea0003c00000 */
[----:B------:R0:W1:Y:S02]  /*b300*/  SHFL.UP P6, R236, R231, R233, R240 ;  /* 0x040000e9e7ec7389 */ /* 0x00006400000c00f0 */
[----:B01----:R-:W-:Y:S05]  /*b310*/  ENDCOLLECTIVE ;  /* 0x000000000000791b */ /* 0x003fea0003800000 */
.L_x_11725:
[----:B------:R-:W-:Y:S02]  /*b320*/  MOV R231, R230 ;  /* 0x000000e600e77202 */ /* 0x000fe40000000f00 */
[----:B------:R-:W-:-:S07]  /*b330*/  MOV R229, R236 ;  /* 0x000000ec00e57202 */ /* 0x000fce0000000f00 */
[----:B------:R-:W-:Y:S05]  /*b340*/  WARPSYNC.COLLECTIVE R66, `(.L_x_11726) ;  /* 0x0000000042087348 */ /* 0x000fea0003c00000 */
[----:B------:R0:W1:Y:S02]  /*b350*/  SHFL.UP P6, R236, R231, R233, R240 ;  /* 0x040000e9e7ec7389 */ /* 0x00006400000c00f0 */
[----:B01----:R-:W-:Y:S05]  /*b360*/  ENDCOLLECTIVE ;  /* 0x000000000000791b */ /* 0x003fea0003800000 */
.L_x_11726:
[----:B------:R-:W-:Y:S02]  /*b370*/  MOV R230, R236 ;  /* 0x000000ec00e67202 */ /* 0x000fe40000000f00 */
[----:B------:R-:W-:-:S07]  /*b380*/  MOV R236, 0x1f ;  /* 0x0000001f00ec7802 */ /* 0x000fce0000000f00 */
[----:B------:R-:W-:Y:S05]  /*b390*/  WARPSYNC.COLLECTIVE R66, `(.L_x_11727) ;  /* 0x0000000042087348 */ /* 0x000fea0003c00000 */
[----:B------:R0:W1:Y:S02]  /*b3a0*/  SHFL.IDX P2, R64, R67, R235, R236 ;  /* 0x000000eb43407389 */ /* 0x00006400000400ec */
[----:B01----:R-:W-:Y:S05]  /*b3b0*/  ENDCOLLECTIVE ;  /* 0x000000000000791b */ /* 0x003fea0003800000 */
.L_x_11727:
[----:B------:R-:W-:Y:S02]  /*b3c0*/  MOV R67, R61 ;  /* 0x0000003d00437202 */ /* 0x000fe40000000f00 */
[----:B------:R-:W-:-:S07]  /*b3d0*/  MOV R60, R64 ;  /* 0x00000040003c7202 */ /* 0x000fce0000000f00 */
[----:B------:R-:W-:Y:S05]  /*b3e0*/  WARPSYNC.COLLECTIVE R66, `(.L_x_11728) ;  /* 0x0000000042087348 */ /* 0x000fea0003c00000 */
[----:B------:R0:W1:Y:S02]  /*b3f0*/  SHFL.IDX P2, R64, R67, R235, R236 ;  /* 0x000000eb43407389 */ /* 0x00006400000400ec */
[----:B01----:R-:W-:Y:S05]  /*b400*/  ENDCOLLECTIVE ;  /* 0x000000000000791b */ /* 0x003fea0003800000 */
.L_x_11728:
[----:B------:R-:W-:Y:S02]  /*b410*/  MOV R67, R62 ;  /* 0x0000003e00437202 */ /* 0x000fe40000000f00 */
[----:B------:R-:W-:-:S07]  /*b420*/  MOV R232, R64 ;  /* 0x0000004000e87202 */ /* 0x000fce0000000f00 */
[----:B------:R-:W-:Y:S05]  /*b430*/  WARPSYNC.COLLECTIVE R66, `(.L_x_11729) ;  /* 0x0000000042087348 */ /* 0x000fea0003c00000 */
[----:B------:R0:W1:Y:S02]  /*b440*/  SHFL.IDX P2, R64, R67, R235, R236 ;  /* 0x000000eb43407389 */ /* 0x00006400000400ec */
[----:B01----:R-:W-:Y:S05]  /*b450*/  ENDCOLLECTIVE ;  /* 0x000000000000791b */ /* 0x003fea0003800000 */
.L_x_11729:
[----:B------:R-:W-:Y:S02]  /*b460*/  MOV R67, R63 ;  /* 0x0000003f00437202 */ /* 0x000fe40000000f00 */
[----:B------:R-:W-:-:S07]  /*b470*/  MOV R62, R64 ;  /* 0x00000040003e7202 */ /* 0x000fce0000000f00 */
[----:B------:R-:W-:Y:S05]  /*b480*/  WARPSYNC.COLLECTIVE R66, `(.L_x_11730) ;  /* 0x0000000042087348 */ /* 0x000fea0003c00000 */
[----:B------:R0:W1:Y:S02]  /*b490*/  SHFL.IDX P2, R64, R67, R235, R236 ;  /* 0x000000eb43407389 */ /* 0x00006400000400ec */
[----:B01----:R-:W-:Y:S05]  /*b4a0*/  ENDCOLLECTIVE ;  /* 0x000000000000791b */ /* 0x003fea0003800000 */
.L_x_11730:
[----:B------:R-:W-:Y:S01]  /*b4b0*/  MOV R63, R64 ;  /* 0x00000040003f7202 */ /* 0x000fe20000000f00 */
[----:B------:R-:W-:Y:S06]  /*b4c0*/  BRA `(.L_x_11731) ;  /* 0xffffff88001c7947 */ /* 0x000fec000383ffff */
.L_x_11598:
[----:B------:R-:W-:Y:S01]  /*b4d0*/  MOV R247, R71 ;  /* 0x0000004700f77202 */ /* 0x000fe20000000f00 */
[----:B------:R-:W-:Y:S01]  /*b4e0*/  HFMA2 R244, -RZ, RZ, 0, 5.9604644775390625e-08 ;  /* 0x00000001fff47431 */ /* 0x000fe200000001ff */
[----:B------:R-:W-:Y:S02]  /*b4f0*/  MOV R245, 0x1f ;  /* 0x0000001f00f57802 */ /* 0x000fe40000000f00 */
[----:B------:R-:W-:-:S07]  /*b500*/  MOV R66, 0xffffffff ;  /* 0xffffffff00427802 */ /* 0x000fce0000000f00 */
[----:B0-----:R-:W-:Y:S05]  /*b510*/  WARPSYNC.COLLECTIVE R66, `(.L_x_11732) ;  /* 0x0000000042087348 */ /* 0x001fea0003c00000 */
[----:B------:R1:W2:Y:S02]  /*b520*/  SHFL.DOWN P0, R64, R247, R244, R245 ;  /* 0x080000f4f7407389 */ /* 0x0002a400000000f5 */
[----:B012---:R-:W-:Y:S05]  /*b530*/  ENDCOLLECTIVE ;  /* 0x000000000000791b */ /* 0x007fea0003800000 */
.L_x_11732:
[----:B------:R-:W-:Y:S02]  /*b540*/  MOV R247, R242 ;  /* 0x000000f200f77202 */ /* 0x000fe40000000f00 */
[----:B------:R-:W-:-:S07]  /*b550*/  MOV R67, R64 ;  /* 0x0000004000437202 */ /* 0x000fce0000000f00 */
[----:B------:R-:W-:Y:S05]  /*b560*/  WARPSYNC.COLLECTIVE R66, `(.L_x_11733) ;  /* 0x0000000042087348 */ /* 0x000fea0003c00000 */
[----:B------:R0:W1:Y:S02]  /*b570*/  SHFL.DOWN P0, R64, R247, R244, R245 ;  /* 0x080000f4f7407389 */ /* 0x00006400000000f5 */
[----:B01----:R-:W-:Y:S05]  /*b580*/  ENDCOLLECTIVE ;  /* 0x000000000000791b */ /* 0x003fea0003800000 */
.L_x_11733:
[----:B------:R-:W-:Y:S02]  /*b590*/  MOV R247, R243 ;  /* 0x000000f300f77202 */ /* 0x000fe40000000f00 */
[----:B------:R-:W-:-:S07]  /*b5a0*/  MOV R68, R64 ;  /* 0x0000004000447202 */ /* 0x000fce0000000f00 */
[----:B------:R-:W-:Y:S05]  /*b5b0*/  WARPSYNC.COLLECTIVE R66, `(.L_x_11734) ;  /* 0x0000000042087348 */ /* 0x000fea0003c00000 */
[----:B------:R0:W1:Y:S02]  /*b5c0*/  SHFL.DOWN P0, R64, R247, R244, R245 ;  /* 0x080000f4f7407389 */ /* 0x00006400000000f5 */
[----:B01----:R-:W-:Y:S05]  /*b5d0*/  ENDCOLLECTIVE ;  /* 0x000000000000791b */ /* 0x003fea0003800000 */
.L_x_11734:
[----:B------:R-:W-:Y:S02]  /*b5e0*/  MOV R247, R65 ;  /* 0x0000004100f77202 */ /* 0x000fe40000000f00 */
[----:B------:R-:W-:-:S07]  /*b5f0*/  MOV R69, R64 ;  /* 0x0000004000457202 */ /* 0x000fce0000000f00 */
[----:B------:R-:W-:Y:S05]  /*b600*/  WARPSYNC.COLLECTIVE R66, `(.L_x_11735) ;  /* 0x0000000042087348 */ /* 0x000fea0003c00000 */
[----:B------:R0:W1:Y:S02]  /*b610*/  SHFL.DOWN P0, R64, R247, R244, R245 ;  /* 0x080000f4f7407389 */ /* 0x00006400000000f5 */
[----:B01----:R-:W-:Y:S05]  /*b620*/  ENDCOLLECTIVE ;  /* 0x000000000000791b */ /* 0x003fea0003800000 */
.L_x_11735:
[----:B------:R-:W-:Y:S05]  /*b630*/  BRA `(.L_x_11736) ;  /* 0xffffff98009c7947 */ /* 0x000fea000383ffff */
.L_x_11601:
        /* <DEDUP_REMOVED lines=8> */
.L_x_11738:
[----:B------:R-:W-:Y:S05]  /*b6c0*/  BSYNC B0 ;  /* 0x0000000000007941 */ /* 0x000fea0003800000 */
.L_x_11737:
        /* <DEDUP_REMOVED lines=8> */
.L_x_11739:
[----:B------:R-:W-:Y:S02]  /*b750*/  MOV R247, R243 ;  /* 0x000000f300f77202 */ /* 0x000fe40000000f00 */
[----:B------:R-:W-:-:S07]  /*b760*/  MOV R68, R64 ;  /* 0x0000004000447202 */ /* 0x000fce0000000f00 */
[----:B------:R-:W-:Y:S05]  /*b770*/  WARPSYNC.COLLECTIVE R66, `(.L_x_11740) ;  /* 0x0000000042087348 */ /* 0x000fea0003c00000 */
[----:B------:R0:W1:Y:S02]  /*b780*/  SHFL.DOWN P0, R64, R247, R244, R245 ;  /* 0x080000f4f7407389 */ /* 0x00006400000000f5 */
[----:B01----:R-:W-:Y:S05]  /*b790*/  ENDCOLLECTIVE ;  /* 0x000000000000791b */ /* 0x003fea0003800000 */
.L_x_11740:
[----:B------:R-:W-:Y:S02]  /*b7a0*/  MOV R247, R65 ;  /* 0x0000004100f77202 */ /* 0x000fe40000000f00 */
[----:B------:R-:W-:-:S07]  /*b7b0*/  MOV R69, R64 ;  /* 0x0000004000457202 */ /* 0x000fce0000000f00 */
[----:B------:R-:W-:Y:S05]  /*b7c0*/  WARPSYNC.COLLECTIVE R66, `(.L_x_11741) ;  /* 0x0000000042087348 */ /* 0x000fea0003c00000 */
[----:B------:R0:W1:Y:S02]  /*b7d0*/  SHFL.DOWN P0, R64, R247, R244, R245 ;  /* 0x080000f4f7407389 */ /* 0x00006400000000f5 */
[----:B01----:R-:W-:Y:S05]  /*b7e0*/  ENDCOLLECTIVE ;  /* 0x000000000000791b */ /* 0x003fea0003800000 */
.L_x_11741:
[----:B------:R-:W-:Y:S05]  /*b7f0*/  BRA `(.L_x_11742) ;  /* 0xffffff98007c7947 */ /* 0x000fea000383ffff */
.L_x_11604:
        /* <DEDUP_REMOVED lines=8> */
.L_x_11744:
[----:B------:R-:W-:Y:S05]  /*b880*/  BSYNC B0 ;  /* 0x0000000000007941 */ /* 0x000fea0003800000 */
.L_x_11743:
        /* <DEDUP_REMOVED lines=8> */
.L_x_11745:
[----:B------:R-:W-:Y:S02]  /*b910*/  MOV R247, R243 ;  /* 0x000000f300f77202 */ /* 0x000fe40000000f00 */
[----:B------:R-:W-:-:S07]  /*b920*/  MOV R68, R64 ;  /* 0x0000004000447202 */ /* 0x000fce0000000f00 */
[----:B------:R-:W-:Y:S05]  /*b930*/  WARPSYNC.COLLECTIVE R66, `(.L_x_11746) ;  /* 0x0000000042087348 */ /* 0x000fea0003c00000 */
[----:B------:R0:W1:Y:S02]  /*b940*/  SHFL.DOWN P0, R64, R247, R244, R245 ;  /* 0x080000f4f7407389 */ /* 0x00006400000000f5 */
[----:B01----:R-:W-:Y:S05]  /*b950*/  ENDCOLLECTIVE ;  /* 0x000000000000791b */ /* 0x003fea0003800000 */
.L_x_11746:
[----:B------:R-:W-:Y:S02]  /*b960*/  MOV R247, R65 ;  /* 0x0000004100f77202 */ /* 0x000fe40000000f00 */
[----:B------:R-:W-:-:S07]  /*b970*/  MOV R69, R64 ;  /* 0x0000004000457202 */ /* 0x000fce0000000f00 */
[----:B------:R-:W-:Y:S05]  /*b980*/  WARPSYNC.COLLECTIVE R66, `(.L_x_11747) ;  /* 0x0000000042087348 */ /* 0x000fea0003c00000 */
[----:B------:R0:W1:Y:S02]  /*b990*/  SHFL.DOWN P0, R64, R247, R244, R245 ;  /* 0x080000f4f7407389 */ /* 0x00006400000000f5 */
[----:B01----:R-:W-:Y:S05]  /*b9a0*/  ENDCOLLECTIVE ;  /* 0x000000000000791b */ /* 0x003fea0003800000 */
.L_x_11747:
[----:B------:R-:W-:Y:S05]  /*b9b0*/  BRA `(.L_x_11748) ;  /* 0xffffff98005c7947 */ /* 0x000fea000383ffff */
.L_x_11607:
        /* <DEDUP_REMOVED lines=8> */
.L_x_11750:
[----:B------:R-:W-:Y:S05]  /*ba40*/  BSYNC B0 ;  /* 0x0000000000007941 */ /* 0x000fea0003800000 */
.L_x_11749:
        /* <DEDUP_REMOVED lines=8> */
.L_x_11751:
[----:B------:R-:W-:Y:S02]  /*bad0*/  MOV R247, R243 ;  /* 0x000000f300f77202 */ /* 0x000fe40000000f00 */
[----:B------:R-:W-:-:S07]  /*bae0*/  MOV R68, R64 ;  /* 0x0000004000447202 */ /* 0x000fce0000000f00 */
[----:B------:R-:W-:Y:S05]  /*baf0*/  WARPSYNC.COLLECTIVE R66, `(.L_x_11752) ;  /* 0x0000000042087348 */ /* 0x000fea0003c00000 */
[----:B------:R0:W1:Y:S02]  /*bb00*/  SHFL.DOWN P0, R64, R247, R244, R245 ;  /* 0x080000f4f7407389 */ /* 0x00006400000000f5 */
[----:B01----:R-:W-:Y:S05]  /*bb10*/  ENDCOLLECTIVE ;  /* 0x000000000000791b */ /* 0x003fea0003800000 */
.L_x_11752:
[----:B------:R-:W-:Y:S02]  /*bb20*/  MOV R247, R65 ;  /* 0x0000004100f77202 */ /* 0x000fe40000000f00 */
[----:B------:R-:W-:-:S07]  /*bb30*/  MOV R69, R64 ;  /* 0x0000004000457202 */ /* 0x000fce0000000f00 */
[----:B------:R-:W-:Y:S05]  /*bb40*/  WARPSYNC.COLLECTIVE R66, `(.L_x_11753) ;  /* 0x0000000042087348 */ /* 0x000fea0003c00000 */
[----:B------:R0:W1:Y:S02]  /*bb50*/  SHFL.DOWN P0, R64, R247, R244, R245 ;  /* 0x080000f4f7407389 */ /* 0x00006400000000f5 */
[----:B01----:R-:W-:Y:S05]  /*bb60*/  ENDCOLLECTIVE ;  /* 0x000000000000791b */ /* 0x003fea0003800000 */
.L_x_11753:
[----:B------:R-:W-:Y:S05]  /*bb70*/  BRA `(.L_x_11754) ;  /* 0xffffff98003c7947 */ /* 0x000fea000383ffff */
.L_x_11610:
        /* <DEDUP_REMOVED lines=8> */
.L_x_11756:
[----:B------:R-:W-:Y:S05]  /*bc00*/  BSYNC B0 ;  /* 0x0000000000007941 */ /* 0x000fea0003800000 */
.L_x_11755:
        /* <DEDUP_REMOVED lines=8> */
.L_x_11757:
[----:B------:R-:W-:Y:S02]  /*bc90*/  MOV R247, R243 ;  /* 0x000000f300f77202 */ /* 0x000fe40000000f00 */
[----:B------:R-:W-:-:S07]  /*bca0*/  MOV R68, R64 ;  /* 0x0000004000447202 */ /* 0x000fce0000000f00 */
[----:B------:R-:W-:Y:S05]  /*bcb0*/  WARPSYNC.COLLECTIVE R66, `(.L_x_11758) ;  /* 0x0000000042087348 */ /* 0x000fea0003c00000 */
[----:B------:R0:W1:Y:S02]  /*bcc0*/  SHFL.DOWN P0, R64, R247, R244, R245 ;  /* 0x080000f4f7407389 */ /* 0x00006400000000f5 */
[----:B01----:R-:W-:Y:S05]  /*bcd0*/  ENDCOLLECTIVE ;  /* 0x000000000000791b */ /* 0x003fea0003800000 */
.L_x_11758:
[----:B------:R-:W-:Y:S02]  /*bce0*/  MOV R247, R65 ;  /* 0x0000004100f77202 */ /* 0x000fe40000000f00 */
[----:B------:R-:W-:-:S07]  /*bcf0*/  MOV R69, R64 ;  /* 0x0000004000457202 */ /* 0x000fce0000000f00 */
[----:B------:R-:W-:Y:S05]  /*bd00*/  WARPSYNC.COLLECTIVE R66, `(.L_x_11759) ;  /* 0x0000000042087348 */ /* 0x000fea0003c00000 */
[----:B------:R0:W1:Y:S02]  /*bd10*/  SHFL.DOWN P0, R64, R247, R244, R245 ;  /* 0x080000f4f7407389 */ /* 0x00006400000000f5 */
[----:B01----:R-:W-:Y:S05]  /*bd20*/  ENDCOLLECTIVE ;  /* 0x000000000000791b */ /* 0x003fea0003800000 */
.L_x_11759:
[----:B------:R-:W-:Y:S05]  /*bd30*/  BRA `(.L_x_11760) ;  /* 0xffffff98001c7947 */ /* 0x000fea000383ffff */
.L_x_11613:
[----:B------:R-:W-:Y:S01]  /*bd40*/  HFMA2 R235, -RZ, RZ, 0, 0 ;  /* 0x00000000ffeb7431 */ /* 0x000fe200000001ff */
[----:B------:R-:W-:Y:S01]  /*bd50*/  BSSY B0, `(.L_x_11761) ;  /* 0x0000007000007945 */ /* 0x000fe20003800000 */
[----:B-1----:R-:W-:Y:S02]  /*bd60*/  MOV R67, R71 ;  /* 0x0000004700437202 */ /* 0x002fe40000000f00 */
[----:B------:R-:W-:Y:S02]  /*bd70*/  MOV R236, 0x1f ;  /* 0x0000001f00ec7802 */ /* 0x000fe40000000f00 */
[----:B------:R-:W-:-:S07]  /*bd80*/  MOV R66, 0xffffffff ;  /* 0xffffffff00427802 */ /* 0x000fce0000000f00 */
[----:B0-234-:R-:W-:Y:S05]  /*bd90*/  WARPSYNC.COLLECTIVE R66, `(.L_x_11762) ;  /* 0x0000000042087348 */ /* 0x01dfea0003c00000 */
[----:B0-----:R0:W1:Y:S02]  /*bda0*/  SHFL.IDX P2, R64, R67, R235, R236 ;  /* 0x000000eb43407389 */ /* 0x00106400000400ec */
[----:B01234-:R-:W-:Y:S05]  /*bdb0*/  ENDCOLLECTIVE ;  /* 0x000000000000791b */ /* 0x01ffea0003800000 */
.L_x_11762:
[----:B------:R-:W-:Y:S05]  /*bdc0*/  BSYNC B0 ;  /* 0x0000000000007941 */ /* 0x000fea0003800000 */
.L_x_11761:
        /* <DEDUP_REMOVED lines=10> */
.L_x_11763:
[----:B------:R-:W-:Y:S02]  /*be70*/  MOV R67, R243 ;  /* 0x000000f300437202 */ /* 0x000fe40000000f00 */
[----:B------:R-:W-:-:S07]  /*be80*/  MOV R239, R64 ;  /* 0x0000004000ef7202 */ /* 0x000fce0000000f00 */
[----:B------:R-:W-:Y:S05]  /*be90*/  WARPSYNC.COLLECTIVE R66, `(.L_x_11764) ;  /* 0x0000000042087348 */ /* 0x000fea0003c00000 */
[----:B------:R0:W1:Y:S02]  /*bea0*/  SHFL.IDX P2, R64, R67, R235, R236 ;  /* 0x000000eb43407389 */ /* 0x00006400000400ec */
[----:B01----:R-:W-:Y:S05]  /*beb0*/  ENDCOLLECTIVE ;  /* 0x000000000000791b */ /* 0x003fea0003800000 */
.L_x_11764:
        /* <DEDUP_REMOVED lines=13> */
.L_x_11765:
[----:B------:R-:W-:Y:S02]  /*bf90*/  MOV R67, R60 ;  /* 0x0000003c00437202 */ /* 0x000fe40000000f00 */
[----:B------:R-:W-:-:S05]  /*bfa0*/  MOV R247, R64 ;  /* 0x0000004000f77202 */ /* 0x000fca0000000f00 */
[----:B------:R-:W-:Y:S01]  /*bfb0*/  FADD.FTZ R241, R247, R68 ;  /* 0x00000044f7f17221 */ /* 0x000fe20000010000 */
[----:B------:R-:W-:-:S07]  /*bfc0*/  MOV R247, R71 ;  /* 0x0000004700f77202 */ /* 0x000fce0000000f00 */
[----:B------:R-:W-:Y:S05]  /*bfd0*/  WARPSYNC.COLLECTIVE R66, `(.L_x_11766) ;  /* 0x0000000042087348 */ /* 0x000fea0003c00000 */
[----:B------:R0:W1:Y:S02]  /*bfe0*/  SHFL.DOWN P0, R64, R247, R244, R245 ;  /* 0x080000f4f7407389 */ /* 0x00006400000000f5 */
[----:B01----:R-:W-:Y:S05]  /*bff0*/  ENDCOLLECTIVE ;  /* 0x000000000000791b */ /* 0x003fea0003800000 */
.L_x_11766:
[----:B------:R-:W-:Y:S02]  /*c000*/  MOV R247, R242 ;  /* 0x000000f200f77202 */ /* 0x000fe40000000f00 */
[----:B------:R-:W-:-:S07]  /*c010*/  MOV R68, R64 ;  /* 0x0000004000447202 */ /* 0x000fce0000000f00 */
[----:B------:R-:W-:Y:S05]  /*c020*/  WARPSYNC.COLLECTIVE R66, `(.L_x_11767) ;  /* 0x0000000042087348 */ /* 0x000fea0003c00000 */
[----:B------:R0:W1:Y:S02]  /*c030*/  SHFL.DOWN P0, R64, R247, R244, R245 ;  /* 0x080000f4f7407389 */ /* 0x00006400000000f5 */
[----:B01----:R-:W-:Y:S05]  /*c040*/  ENDCOLLECTIVE ;  /* 0x000000000000791b */ /* 0x003fea0003800000 */
.L_x_11767:
[----:B------:R-:W-:Y:S02]  /*c050*/  MOV R247, R243 ;  /* 0x000000f300f77202 */ /* 0x000fe40000000f00 */
[----:B------:R-:W-:-:S07]  /*c060*/  MOV R69, R64 ;  /* 0x0000004000457202 */ /* 0x000fce0000000f00 */
[----:B------:R-:W-:Y:S05]  /*c070*/  WARPSYNC.COLLECTIVE R66, `(.L_x_11768) ;  /* 0x0000000042087348 */ /* 0x000fea0003c00000 */
[----:B------:R0:W1:Y:S02]  /*c080*/  SHFL.DOWN P0, R64, R247, R244, R245 ;  /* 0x080000f4f7407389 */ /* 0x00006400000000f5 */
[----:B01----:R-:W-:Y:S05]  /*c090*/  ENDCOLLECTIVE ;  /* 0x000000000000791b */ /* 0x003fea0003800000 */
.L_x_11768:
[----:B------:R-:W-:Y:S02]  /*c0a0*/  MOV R247, R65 ;  /* 0x0000004100f77202 */ /* 0x000fe40000000f00 */
[----:B------:R-:W-:-:S07]  /*c0b0*/  MOV R70, R64 ;  /* 0x0000004000467202 */ /* 0x000fce0000000f00 */
[----:B------:R-:W-:Y:S05]  /*c0c0*/  WARPSYNC.COLLECTIVE R66, `(.L_x_11769) ;  /* 0x0000000042087348 */ /* 0x000fea0003c00000 */
[----:B------:R0:W1:Y:S02]  /*c0d0*/  SHFL.DOWN P0, R64, R247, R244, R245 ;  /* 0x080000f4f7407389 */ /* 0x00006400000000f5 */
[----:B01----:R-:W-:Y:S05]  /*c0e0*/  ENDCOLLECTIVE ;  /* 0x000000000000791b */ /* 0x003fea0003800000 */
.L_x_11769:
[----:B------:R-:W-:-:S07]  /*c0f0*/  MOV R248, R64 ;  /* 0x0000004000f87202 */ /* 0x000fce0000000f00 */
[----:B------:R-:W-:Y:S05]  /*c100*/  WARPSYNC.COLLECTIVE R66, `(.L_x_11770) ;  /* 0x0000000042087348 */ /* 0x000fea0003c00000 */
[----:B------:R0:W1:Y:S02]  /*c110*/  SHFL.IDX P2, R64, R67, R235, R236 ;  /* 0x000000eb43407389 */ /* 0x00006400000400ec */
[----:B01----:R-:W-:Y:S05]  /*c120*/  ENDCOLLECTIVE ;  /* 0x000000000000791b */ /* 0x003fea0003800000 */
.L_x_11770:
[----:B------:R-:W-:Y:S02]  /*c130*/  MOV R67, R61 ;  /* 0x0000003d00437202 */ /* 0x000fe40000000f00 */
[----:B------:R-:W-:-:S07]  /*c140*/  MOV R246, R64 ;  /* 0x0000004000f67202 */ /* 0x000fce0000000f00 */
[----:B------:R-:W-:Y:S05]  /*c150*/  WARPSYNC.COLLECTIVE R66, `(.L_x_11771) ;  /* 0x0000000042087348 */ /* 0x000fea0003c00000 */
[----:B------:R0:W1:Y:S02]  /*c160*/  SHFL.IDX P2, R64, R67, R235, R236 ;  /* 0x000000eb43407389 */ /* 0x00006400000400ec */
[----:B01----:R-:W-:Y:S05]  /*c170*/  ENDCOLLECTIVE ;  /* 0x000000000000791b */ /* 0x003fea0003800000 */
.L_x_11771:
[----:B------:R-:W-:Y:S02]  /*c180*/  MOV R67, R62 ;  /* 0x0000003e00437202 */ /* 0x000fe40000000f00 */
[----:B------:R-:W-:-:S07]  /*c190*/  MOV R244, R64 ;  /* 0x0000004000f47202 */ /* 0x000fce0000000f00 */
[----:B------:R-:W-:Y:S05]  /*c1a0*/  WARPSYNC.COLLECTIVE R66, `(.L_x_11772) ;  /* 0x0000000042087348 */ /* 0x000fea0003c00000 */
[----:B------:R0:W1:Y:S02]  /*c1b0*/  SHFL.IDX P2, R64, R67, R235, R236 ;  /* 0x000000eb43407389 */ /* 0x00006400000400ec */
[----:B01----:R-:W-:Y:S05]  /*c1c0*/  ENDCOLLECTIVE ;  /* 0x000000000000791b */ /* 0x003fea0003800000 */
.L_x_11772:
[----:B------:R-:W-:Y:S02]  /*c1d0*/  MOV R65, R244 ;  /* 0x000000f400417202 */ /* 0x000fe40000000f00 */
[----:B------:R-:W-:Y:S02]  /*c1e0*/  MOV R67, R63 ;  /* 0x0000003f00437202 */ /* 0x000fe40000000f00 */
[----:B------:R-:W-:-:S07]  /*c1f0*/  MOV R245, R64 ;  /* 0x0000004000f57202 */ /* 0x000fce0000000f00 */
[----:B------:R-:W-:Y:S05]  /*c200*/  WARPSYNC.COLLECTIVE R66, `(.L_x_11773) ;  /* 0x0000000042087348 */ /* 0x000fea0003c00000 */
[----:B------:R0:W1:Y:S02]  /*c210*/  SHFL.IDX P2, R64, R67, R235, R236 ;  /* 0x000000eb43407389 */ /* 0x00006400000400ec */
[----:B01----:R-:W-:Y:S05]  /*c220*/  ENDCOLLECTIVE ;  /* 0x000000000000791b */ /* 0x003fea0003800000 */
.L_x_11773:
[----:B------:R-:W-:Y:S02]  /*c230*/  MOV R249, R64 ;  /* 0x0000004000f97202 */ /* 0x000fe40000000f00 */
[----:B------:R-:W-:Y:S01]  /*c240*/  MOV R64, R246 ;  /* 0x000000f600407202 */ /* 0x000fe20000000f00 */
[----:B------:R-:W-:Y:S06]  /*c250*/  BRA `(.L_x_11774) ;  /* 0xffffff9400747947 */ /* 0x000fec000383ffff */
.L_x_11775:
        /* <DEDUP_REMOVED lines=10> */
.L_x_18723:


//--------------------- .text._Z25selective_scan_bwd_kernelI32Selective_Scan_bwd_kernel_traitsILi64ELi16ELb1ELb1ELb1ELb0ELb1EN3c104HalfENS1_7complexIfEEEEv12SSMParamsBwd --------------------------
	.section	.text._Z25selective_scan_bwd_kernelI32Selective_Scan_bwd_kernel_traitsILi64ELi16ELb1ELb1ELb1ELb0ELb1EN3c104HalfENS1_7complexIfEEEEv12SSMParamsBwd,"ax",@progbits
	.align	128
        .global         _Z25selective_scan_bwd_kernelI32Selective_Scan_bwd_kernel_traitsILi64ELi16ELb1ELb1ELb1ELb0ELb1EN3c104HalfENS1_7complexIfEEEEv12SSMParamsBwd
        .type           _Z25selective_scan_bwd_kernelI32Selective_Scan_bwd_kernel_traitsILi64ELi16ELb1ELb1ELb1ELb0ELb1EN3c104HalfENS1_7complexIfEEEEv12SSMParamsBwd,@function
        .size           _Z25selective_scan_bwd_kernelI32Selective_Scan_bwd_kernel_traitsILi64ELi16ELb1ELb1ELb1ELb0ELb1EN3c104HalfENS1_7complexIfEEEEv12SSMParamsBwd,(.L_x_18724 - _Z25selective_scan_bwd_kernelI32Selective_Scan_bwd_kernel_traitsILi64ELi16ELb1ELb1ELb1ELb0ELb1EN3c104HalfENS1_7complexIfEEEEv12SSMParamsBwd)
        .other          _Z25selective_scan_bwd_kernelI32Selective_Scan_bwd_kernel_traitsILi64ELi16ELb1ELb1ELb1ELb0ELb1EN3c104HalfENS1_7complexIfEEEEv12SSMParamsBwd,@"STO_CUDA_ENTRY STV_DEFAULT"
_Z25selective_scan_bwd_kernelI32Selective_Scan_bwd_kernel_traitsILi64ELi16ELb1ELb1ELb1ELb0ELb1EN3c104HalfENS1_7complexIfEEEEv12SSMParamsBwd:
.text._Z25selective_scan_bwd_kernelI32Selective_Scan_bwd_kernel_traitsILi64ELi16ELb1ELb1ELb1ELb0ELb1EN3c104HalfENS1_7complexIfEEEEv12SSMParamsBwd:
        /* <DEDUP_REMOVED lines=67> */
[----:B------:R-:W1:Y:S04]  /*0430*/  LDCU.64 UR24, c[0x0][0x4a0] ;  /* 0x00009400ff1877ac */ /* 0x000e680008000a00 */
[----:B------:R-:W-:Y:S01]  /*0440*/  IMAD R0, R9, R3, R0 ;  /* 0x0000000309007224 */ /* 0x000fe200078e0200 */
[----:B------:R-:W-:-:S02]  /*0450*/  ULEA UR20, UP1, UR6, UR20, 0x1 ;  /* 0x0000001406147291 */ /* 0x000fc4000f8208ff */
[----:B------:R-:W-:Y:S02]  /*0460*/  UIADD3.X UR7, UPT, UPT, UR16, UR7, URZ, UP0, !UPT ;  /* 0x0000000710077290 */ /* 0x000fe400087fe4ff */
[----:B------:R-:W-:Y:S01]  /*0470*/  ISETP.GT.U32.AND P1, PT, R9, R0, PT ;  /* 0x000000000900720c */ /* 0x000fe20003f24070 */
[----:B--2---:R-:W-:Y:S02]  /*0480*/  UIMAD.WIDE.U32 UR28, UR4, UR18, URZ ;  /* 0x00000012041c72a5 */ /* 0x004fe4000f8e00ff */
[----:B------:R-:W-:Y:S02]  /*0490*/  ULEA.HI.X UR21, UR6, UR21, UR7, 0x1, UP1 ;  /* 0x0000001506157291 */ /* 0x000fe400088f0c07 */
[----:B---3--:R-:W-:Y:S02]  /*04a0*/  UIMAD.WIDE.U32 UR6, UR4, UR12, URZ ;  /* 0x0000000c040672a5 */ /* 0x008fe4000f8e00ff */
[----:B------:R-:W-:Y:S02]  /*04b0*/  UIMAD UR29, UR4, UR19, UR29 ;  /* 0x00000013041d72a4 */ /* 0x000fe4000f8e021d */
[----:B------:R-:W-:-:S02]  /*04c0*/  UIMAD UR7, UR4, UR13, UR7 ;  /* 0x0000000d040772a4 */ /* 0x000fc4000f8e0207 */
[----:B0-----:R-:W-:Y:S02]  /*04d0*/  UIMAD.WIDE.U32 UR12, UR4, UR26, URZ ;  /* 0x0000001a040c72a5 */ /* 0x001fe4000f8e00ff */
[-C--:B------:R-:W-:Y:S01]  /*04e0*/  @!P1 IADD3 R0, PT, PT, R0, -R9.reuse, RZ ;  /* 0x8000000900009210 */ /* 0x080fe20007ffe0ff */
[----:B------:R-:W0:Y:S01]  /*04f0*/  LDCU.64 UR18, c[0x0][0x4c0] ;  /* 0x00009800ff1277ac */ /* 0x000e220008000a00 */
[----:B------:R-:W-:Y:S02]  /*0500*/  @!P1 IADD3 R2, PT, PT, R2, 0x1, RZ ;  /* 0x0000000102029810 */ /* 0x000fe40007ffe0ff */
[----:B------:R-:W-:Y:S01]  /*0510*/  ISETP.GE.U32.AND P0, PT, R0, R9, PT ;  /* 0x000000090000720c */ /* 0x000fe20003f06070 */
[----:B------:R-:W-:Y:S01]  /*0520*/  UIMAD UR13, UR4, UR27, UR13 ;  /* 0x0000001b040d72a4 */ /* 0x000fe2000f8e020d */
[C---:B------:R-:W-:Y:S01]  /*0530*/  LOP3.LUT R0, R8.reuse, UR10, RZ, 0x3c, !PT ;  /* 0x0000000a08007c12 */ /* 0x040fe2000f8e3cff */
[----:B------:R-:W2:Y:S01]  /*0540*/  LDCU.64 UR26, c[0x0][0x3c8] ;  /* 0x00007900ff1a77ac */ /* 0x000ea20008000a00 */
[----:B------:R-:W-:-:S02]  /*0550*/  ISETP.NE.AND P1, PT, R8, RZ, PT ;  /* 0x000000ff0800720c */ /* 0x000fc40003f25270 */
[----:B------:R-:W-:Y:S01]  /*0560*/  ISETP.GE.AND P2, PT, R0, RZ, PT ;  /* 0x000000ff0000720c */ /* 0x000fe20003f46270 */
[----:B-1----:R-:W-:Y:S02]  /*0570*/  UIMAD.WIDE.U32 UR6, UR10, UR24, UR6 ;  /* 0x000000180a0672a5 */ /* 0x002fe4000f8e0006 */
[----:B------:R-:W-:Y:S02]  /*0580*/  UISETP.NE.U32.AND UP0, UPT, UR38, URZ, UPT ;  /* 0x000000ff2600728c */ /* 0x000fe4000bf05070 */
[----:B------:R-:W-:Y:S02]  /*0590*/  UIADD3 UR6, UP1, UPT, UR14, UR6, URZ ;  /* 0x000000060e067290 */ /* 0x000fe4000ff3e0ff */
[----:B------:R-:W-:Y:S01]  /*05a0*/  @P0 IADD3 R2, PT, PT, R2, 0x1, RZ ;  /* 0x0000000102020810 */ /* 0x000fe20007ffe0ff */
[----:B------:R-:W-:Y:S01]  /*05b0*/  UIMAD UR25, UR10, UR25, UR7 ;  /* 0x000000190a1972a4 */ /* 0x000fe2000f8e0207 */
[----:B------:R-:W1:Y:S02]  /*05c0*/  LDCU.64 UR14, c[0x0][0x3e8] ;  /* 0x00007d00ff0e77ac */ /* 0x000e640008000a00 */
[----:B------:R-:W-:-:S02]  /*05d0*/  @!P1 LOP3.LUT R8, RZ, R8, RZ, 0x33, !PT ;  /* 0x00000008ff089212 */ /* 0x000fc400078e33ff */
[----:B------:R-:W-:Y:S01]  /*05e0*/  @!P2 IADD3 R2, PT, PT, -R2, RZ, RZ ;  /* 0x000000ff0202a210 */ /* 0x000fe20007ffe1ff */
[----:B------:R-:W-:Y:S02]  /*05f0*/  UIADD3.X UR25, UPT, UPT, UR16, UR25, URZ, UP1, !UPT ;  /* 0x0000001910197290 */ /* 0x000fe40008ffe4ff */
[----:B------:R-:W-:Y:S01]  /*0600*/  ULEA UR24, UP1, UR6, UR34, 0x1 ;  /* 0x0000002206187291 */ /* 0x000fe2000f8208ff */
[----:B------:R-:W-:Y:S01]  /*0610*/  R2UR UR32, R2 ;  /* 0x00000000022072ca */ /* 0x000fe200000e0000 */
[----:B------:R-:W3:Y:S01]  /*0620*/  LDCU.64 UR16, c[0x0][0x4e0] ;  /* 0x00009c00ff1077ac */ /* 0x000ee20008000a00 */
[----:B------:R-:W-:Y:S01]  /*0630*/  @!P1 R2UR UR32, R8 ;  /* 0x00000000082092ca */ /* 0x000fe200000e0000 */
[----:B------:R-:W-:Y:S02]  /*0640*/  ULEA.HI.X UR25, UR6, UR35, UR25, 0x1, UP1 ;  /* 0x0000002306197291 */ /* 0x000fe400088f0c19 */
[----:B------:R-:W-:Y:S02]  /*0650*/  UISETP.NE.AND.EX UP0, UPT, UR39, URZ, UPT, UP0 ;  /* 0x000000ff2700728c */ /* 0x000fe4000bf05300 */
[----:B------:R-:W-:-:S08]  /*0660*/  UIMAD UR22, UR22, UR4, URZ ;  /* 0x00000004161672a4 */ /* 0x000fd0000f8e02ff */
[----:B------:R-:W-:Y:S02]  /*0670*/  USHF.R.S32.HI UR37, URZ, 0x1f, UR32 ;  /* 0x0000001fff257899 */ /* 0x000fe40008011420 */
[----:B--2---:R-:W-:Y:S02]  /*0680*/  UIMAD.WIDE.U32 UR28, UR32, UR26, UR28 ;  /* 0x0000001a201c72a5 */ /* 0x004fe4000f8e001c */
[----:B0-----:R-:W-:Y:S02]  /*0690*/  UIMAD UR34, UR37, UR18, URZ ;  /* 0x00000012252272a4 */ /* 0x001fe4000f8e02ff */
[----:B-1----:R-:W-:Y:S02]  /*06a0*/  UIMAD UR36, UR37, UR14, URZ ;  /* 0x0000000e252472a4 */ /* 0x002fe4000f8e02ff */
[----:B------:R-:W-:Y:S02]  /*06b0*/  UIMAD UR42, UR32, UR19, UR34 ;  /* 0x00000013202a72a4 */ /* 0x000fe4000f8e0222 */
[----:B------:R-:W-:-:S02]  /*06c0*/  UIMAD UR34, UR37, UR26, URZ ;  /* 0x0000001a252272a4 */ /* 0x000fc4000f8e02ff */
[----:B------:R-:W-:Y:S02]  /*06d0*/  UIMAD.WIDE.U32 UR6, UR32, UR18, URZ ;  /* 0x00000012200672a5 */ /* 0x000fe4000f8e00ff */
[----:B------:R-:W-:Y:S01]  /*06e0*/  UIMAD UR40, UR32, UR27, UR34 ;  /* 0x0000001b202872a4 */ /* 0x000fe2000f8e0222 */
[----:B------:R-:W0:Y:S01]  /*06f0*/  LDCU.64 UR26, c[0x0][0x450] ;  /* 0x00008a00ff1a77ac */ /* 0x000e220008000a00 */
[----:B------:R-:W-:Y:S01]  /*0700*/  UIMAD UR41, UR32, UR15, UR36 ;  /* 0x0000000f202972a4 */ /* 0x000fe2000f8e0224 */
[----:B------:R-:W1:Y:S01]  /*0710*/  LDCU.64 UR18, c[0x0][0x448] ;  /* 0x00008900ff1277ac */ /* 0x000e620008000a00 */
[----:B------:R-:W-:Y:S02]  /*0720*/  ULEA UR36, UR33, 0xfffff800, 0xb ;  /* 0xfffff80021247891 */ /* 0x000fe4000f8e58ff */
[----:B------:R-:W-:Y:S02]  /*0730*/  UIMAD.WIDE.U32 UR34, UR32, UR14, UR12 ;  /* 0x0000000e202272a5 */ /* 0x000fe4000f8e000c */
[----:B------:R-:W-:-:S02]  /*0740*/  USHF.R.S32.HI UR38, URZ, 0x1f, UR36 ;  /* 0x0000001fff267899 */ /* 0x000fc40008011424 */
[----:B------:R-:W-:Y:S02]  /*0750*/  UIADD3 UR39, UP1, UPT, UR36, UR28, URZ ;  /* 0x0000001c24277290 */ /* 0x000fe4000ff3e0ff */
[----:B------:R-:W-:Y:S02]  /*0760*/  UIADD3 UR36, UP3, UPT, UR36, UR34, URZ ;  /* 0x0000002224247290 */ /* 0x000fe4000ff7e0ff */
[----:B------:R-:W-:Y:S02]  /*0770*/  UIADD3 UR34, UPT, UPT, UR29, UR40, URZ ;  /* 0x000000281d227290 */ /* 0x000fe4000fffe0ff */
[----:B------:R-:W-:Y:S02]  /*0780*/  UIADD3 UR41, UPT, UPT, UR35, UR41, URZ ;  /* 0x0000002923297290 */ /* 0x000fe4000fffe0ff */
[----:B---3--:R-:W-:Y:S02]  /*0790*/  UIMAD.WIDE.U32 UR12, UR32, UR16, URZ ;  /* 0x00000010200c72a5 */ /* 0x008fe4000f8e00ff */
[----:B------:R-:W-:-:S02]  /*07a0*/  UIMAD UR16, UR37, UR16, URZ ;  /* 0x00000010251072a4 */ /* 0x000fc4000f8e02ff */
[----:B------:R-:W-:Y:S02]  /*07b0*/  UIADD3.X UR34, UPT, UPT, UR38, UR34, URZ, UP1, !UPT ;  /* 0x0000002226227290 */ /* 0x000fe40008ffe4ff */
[----:B0-----:R-:W-:Y:S02]  /*07c0*/  ULEA UR29, UP4, UR36, UR26, 0x1 ;  /* 0x0000001a241d7291 */ /* 0x001fe4000f8808ff */
[----:B------:R-:W-:Y:S01]  /*07d0*/  UIADD3.X UR38, UPT, UPT, UR38, UR41, URZ, UP3, !UPT ;  /* 0x0000002926267290 */ /* 0x000fe20009ffe4ff */
[----:B------:R-:W0:Y:S01]  /*07e0*/  LDCU.64 UR14, c[0x0][0x538] ;  /* 0x0000a700ff0e77ac */ /* 0x000e220008000a00 */
[----:B------:R-:W-:Y:S02]  /*07f0*/  UIMAD UR26, UR32, UR17, UR16 ;  /* 0x00000011201a72a4 */ /* 0x000fe4000f8e0210 */
[----:B------:R-:W-:Y:S01]  /*0800*/  ULEA.HI.X UR32, UR36, UR27, UR38, 0x1, UP4 ;  /* 0x0000001b24207291 */ /* 0x000fe2000a0f0c26 */
[----:B------:R-:W2:Y:S01]  /*0810*/  @UP0 LDCU UR27, c[0x0][0x384] ;  /* 0x00007080ff1b07ac */ /* 0x000ea20008000800 */
[----:B-1----:R-:W-:-:S02]  /*0820*/  ULEA UR28, UP2, UR39, UR18, 0x1 ;  /* 0x00000012271c7291 */ /* 0x002fc4000f8408ff */
[----:B------:R-:W-:Y:S02]  /*0830*/  UIADD3 UR7, UPT, UPT, UR7, UR42, URZ ;  /* 0x0000002a07077290 */ /* 0x000fe4000fffe0ff */
[----:B------:R-:W-:Y:S01]  /*0840*/  ULEA.HI.X UR34, UR39, UR19, UR34, 0x1, UP2 ;  /* 0x0000001327227291 */ /* 0x000fe200090f0c22 */
[----:B------:R-:W1:Y:S01]  /*0850*/  LDCU.64 UR18, c[0x0][0x540] ;  /* 0x0000a800ff1277ac */ /* 0x000e620008000a00 */
[----:B------:R-:W3:Y:S01]  /*0860*/  @UP0 LDCU UR35, c[0x0][0x38c] ;  /* 0x00007180ff2307ac */ /* 0x000ee20008000800 */
[----:B------:R-:W-:Y:S01]  /*0870*/  UIMAD.WIDE.U32 UR16, UR4, UR11, UR6 ;  /* 0x0000000b041072a5 */ /* 0x000fe2000f8e0006 */
[----:B------:R-:W4:Y:S01]  /*0880*/  @UP0 LDCU.64 UR36, c[0x0][0x480] ;  /* 0x00009000ff2407ac */ /* 0x000f220008000a00 */
[----:B------:R-:W-:Y:S02]  /*0890*/  UIADD3 UR13, UPT, UPT, UR13, UR26, URZ ;  /* 0x0000001a0d0d7290 */ /* 0x000fe4000fffe0ff */
[----:B0-----:R-:W-:Y:S02]  /*08a0*/  ULEA UR11, UP1, UR16, UR14, 0x3 ;  /* 0x0000000e100b7291 */ /* 0x001fe4000f8218ff */
[----:B------:R-:W-:-:S02]  /*08b0*/  UIMAD UR14, UR9, UR4, URZ ;  /* 0x00000004090e72a4 */ /* 0x000fc4000f8e02ff */
[----:B--2---:R-:W-:Y:S02]  /*08c0*/  @UP0 UIMAD UR9, UR4, UR27, UR10 ;  /* 0x0000001b040902a4 */ /* 0x004fe4000f8e020a */
[----:B------:R-:W-:Y:S02]  /*08d0*/  UIMAD.WIDE.U32 UR4, UR4, UR5, UR12 ;  /* 0x00000005040472a5 */ /* 0x000fe4000f8e000c */
[----:B------:R-:W-:Y:S02]  /*08e0*/  UIADD3 UR6, UPT, UPT, UR17, UR22, URZ ;  /* 0x0000001611067290 */ /* 0x000fe4000fffe0ff */
[----:B------:R-:W-:Y:S02]  /*08f0*/  @UP0 UIMAD UR9, UR9, UR33, URZ ;  /* 0x00000021090902a4 */ /* 0x000fe4000f8e02ff */
[----:B------:R-:W-:Y:S02]  /*0900*/  UIADD3 UR5, UPT, UPT, UR5, UR14, URZ ;  /* 0x0000000e05057290 */ /* 0x000fe4000fffe0ff */
[----:B------:R-:W-:-:S02]  /*0910*/  ULEA.HI.X UR16, UR16, UR15, UR6, 0x3, UP1 ;  /* 0x0000000f10107291 */ /* 0x000fc400088f1c06 */
[----:B-1----:R-:W-:Y:S02]  /*0920*/  ULEA UR17, UP1, UR4, UR18, 0x3 ;  /* 0x0000001204117291 */ /* 0x002fe4000f8218ff */
        /* <DEDUP_REMOVED lines=8> */
[----:B------:R-:W-:-:S02]  /*09b0*/  @P3 R2UR UR6, R7 ;  /* 0x00000000070632ca */ /* 0x000fc400000e0000 */
[----:B------:R-:W-:-:S05]  /*09c0*/  @P4 R2UR UR7, R4 ;  /* 0x00000000040742ca */ /* 0x000fca00000e0000 */
[----:B------:R-:W-:Y:S10]  /*09d0*/  BRA.U !UP0, `(.L_x_11776) ;  /* 0x000000a908607547 */ /* 0x000ff4000b800000 */
[----:B------:R-:W0:Y:S01]  /*09e0*/  S2R R124, SR_TID.X ;  /* 0x00000000007c7919 */ /* 0x000e220000002100 */
[----:B------:R-:W1:Y:S01]  /*09f0*/  S2UR UR9, SR_CgaCtaId ;  /* 0x00000000000979c3 */ /* 0x000e620000008800 */
[----:B------:R-:W-:Y:S01]  /*0a00*/  UMOV UR22, UR8 ;  /* 0x0000000800167c82 */ /* 0x000fe20008000000 */
[----:B------:R-:W-:Y:S01]  /*0a10*/  UMOV UR8, 0x400 ;  /* 0x0000040000087882 */ /* 0x000fe20000000000 */
[----:B------:R-:W-:Y:S01]  /*0a20*/  MOV R125, RZ ;  /* 0x000000ff007d7202 */ /* 0x000fe20000000f00 */
[----:B------:R-:W-:Y:S01]  /*0a30*/  UMOV UR26, UR28 ;  /* 0x0000001c001a7c82 */ /* 0x000fe20008000000 */
[----:B------:R-:W-:Y:S01]  /*0a40*/  MOV R127, RZ ;  /* 0x000000ff007f7202 */ /* 0x000fe20000000f00 */
[----:B------:R-:W-:Y:S01]  /*0a50*/  UMOV UR28, UR29 ;  /* 0x0000001d001c7c82 */ /* 0x000fe20008000000 */
[----:B------:R-:W2:Y:S01]  /*0a60*/  LDCU UR19, c[0x0][0x394] ;  /* 0x00007280ff1377ac */ /* 0x000ea20008000800 */
[----:B------:R-:W-:Y:S01]  /*0a70*/  UMOV UR27, UR34 ;  /* 0x00000022001b7c82 */ /* 0x000fe20008000000 */
[----:B------:R-:W-:Y:S01]  /*0a80*/  UMOV UR29, UR32 ;  /* 0x00000020001d7c82 */ /* 0x000fe20008000000 */
[----:B-1----:R-:W-:Y:S01]  /*0a90*/  ULEA UR8, UR9, UR8, 0x18 ;  /* 0x0000000809087291 */ /* 0x002fe2000f8ec0ff */
[----:B0-----:R-:W-:-:S02]  /*0aa0*/  SHF.L.U32 R0, R124, 0x1, RZ ;  /* 0x000000017c007819 */ /* 0x001fc400000006ff */
[----:B------:R-:W-:Y:S02]  /*0ab0*/  LOP3.LUT R122, R124, 0x1f, RZ, 0xc0, !PT ;  /* 0x0000001f7c7a7812 */ /* 0x000fe400078ec0ff */
[----:B------:R-:W-:Y:S02]  /*0ac0*/  LOP3.LUT R5, R0, 0x7c0, RZ, 0xc0, !PT ;  /* 0x000007c000057812 */ /* 0x000fe400078ec0ff */
[----:B------:R-:W-:Y:S02]  /*0ad0*/  LEA R123, R124, UR8, 0x4 ;  /* 0x000000087c7b7c11 */ /* 0x000fe4000f8e20ff */
[----:B--2---:R-:W-:-:S07]  /*0ae0*/  LOP3.LUT R0, R5, 0x1f, R124, 0xf8, !PT ;  /* 0x0000001f05007812 */ /* 0x004fce00078ef87c */
.L_x_11875:
        /* <DEDUP_REMOVED lines=8> */
[----:B------:R-:W2:Y:S01]  /*0b70*/  LDCU.128 UR12, c[0x0][0x410] ;  /* 0x00008200ff0c77ac */ /* 0x000ea20008000c00 */
[----:B------:R-:W-:Y:S01]  /*0b80*/  MOV R13, UR23 ;  /* 0x00000017000d7c02 */ /* 0x000fe20008000f00 */
        /* <DEDUP_REMOVED lines=27> */
[----:B------:R-:W2:Y:S01]  /*0d40*/  S2UR UR32, SR_CTAID.X ;  /* 0x00000000002079c3 */ /* 0x000ea20000002500 */
[----:B------:R-:W-:Y:S01]  /*0d50*/  ULEA UR8, UR19, 0xfffffc00, 0xa ;  /* 0xfffffc0013087891 */ /* 0x000fe2000f8e50ff */
[----:B------:R-:W-:-:S06]  /*0d60*/  UMOV UR9, URZ ;  /* 0x000000ff00097c82 */ /* 0x000fcc0008000000 */
[----:B------:R-:W1:Y:S01]  /*0d70*/  S2UR UR10, SR_CTAID.Y ;  /* 0x00000000000a79c3 */ /* 0x000e620000002600 */
[----:B--2---:R-:W-:-:S04]  /*0d80*/  UIMAD.WIDE.U32 UR34, UR32, UR12, UR8 ;  /* 0x0000000c202272a5 */ /* 0x004fc8000f8e0008 */
[----:B------:R-:W-:Y:S02]  /*0d90*/  UIMAD UR35, UR32, UR13, UR35 ;  /* 0x0000000d202372a4 */ /* 0x000fe4000f8e0223 */
[----:B-1----:R-:W-:Y:S02]  /*0da0*/  UIMAD UR13, UR10, UR15, URZ ;  /* 0x0000000f0a0d72a4 */ /* 0x002fe4000f8e02ff */
[----:B------:R-:W-:-:S04]  /*0db0*/  UIMAD.WIDE.U32 UR14, UR10, UR14, UR34 ;  /* 0x0000000e0a0e72a5 */ /* 0x000fc8000f8e0022 */
[----:B------:R-:W-:Y:S02]  /*0dc0*/  UIADD3 UR13, UPT, UPT, UR15, UR13, URZ ;  /* 0x0000000d0f0d7290 */ /* 0x000fe4000fffe0ff */
        /* <DEDUP_REMOVED lines=47> */
[--C-:B------:R-:W-:Y:S02]  /*10c0*/  HADD2.F32 R39, -RZ, R43.reuse.H1_H1 ;  /* 0x3000002bff277230 */ /* 0x100fe40000004100 */
[----:B------:R-:W-:Y:S01]  /*10d0*/  FMUL.FTZ R35, R2, -1.4426950216293334961 ;  /* 0xbfb8aa3b02237820 */ /* 0x000fe20000410000 */
[----:B------:R-:W-:Y:S02]  /*10e0*/  HADD2.F32 R32, -RZ, R42.H0_H0 ;  /* 0x2000002aff207230 */ /* 0x000fe40000004100 */
[----:B-1----:R-:W-:Y:S01]  /*10f0*/  FMUL.FTZ R13, R3, -1.4426950216293334961 ;  /* 0xbfb8aa3b030d7820 */ /* 0x002fe20000410000 */
[----:B------:R-:W0:Y:S01]  /*1100*/  MUFU.EX2 R14, R14 ;  /* 0x0000000e000e7308 */ /* 0x000e220000000800 */
[----:B------:R-:W-:-:S02]  /*1110*/  HADD2.F32 R33, -RZ, R43.H0_H0 ;  /* 0x2000002bff217230 */ /* 0x000fc40000004100 */
[----:B------:R-:W-:Y:S01]  /*1120*/  FMUL.FTZ R46, R39, -1.4426950216293334961 ;  /* 0xbfb8aa3b272e7820 */ /* 0x000fe20000410000 */
[----:B----4-:R-:W-:Y:S01]  /*1130*/  HADD2.F32 R41, -RZ, R48.H0_H0 ;  /* 0x20000030ff297230 */ /* 0x010fe20000004100 */
[----:B------:R-:W1:Y:S01]  /*1140*/  MUFU.EX2 R15, R15 ;  /* 0x0000000f000f7308 */ /* 0x000e620000000800 */
[----:B------:R-:W-:Y:S02]  /*1150*/  HADD2.F32 R40, -RZ, R50.H0_H0 ;  /* 0x20000032ff287230 */ /* 0x000fe40000004100 */
[----:B------:R-:W-:Y:S01]  /*1160*/  FMUL.FTZ R37, R32, -1.4426950216293334961 ;  /* 0xbfb8aa3b20257820 */ /* 0x000fe20000410000 */
[----:B------:R-:W-:Y:S01]  /*1170*/  FMUL.FTZ R43, R33, -1.4426950216293334961 ;  /* 0xbfb8aa3b212b7820 */ /* 0x000fe20000410000 */
[----:B------:R2:W3:Y:S01]  /*1180*/  MUFU.EX2 R12, R35 ;  /* 0x00000023000c7308 */ /* 0x0004e20000000800 */
[----:B------:R-:W-:Y:S01]  /*1190*/  FMUL.FTZ R47, R41, -1.4426950216293334961 ;  /* 0xbfb8aa3b292f7820 */ /* 0x000fe20000410000 */
[----:B------:R-:W-:Y:S01]  /*11a0*/  HADD2.F32 R34, -RZ, R42.H1_H1 ;  /* 0x3000002aff227230 */ /* 0x000fe20000004100 */
[----:B------:R-:W-:Y:S01]  /*11b0*/  UIMAD.WIDE.U32 UR12, UR10, UR34, UR12 ;  /* 0x000000220a0c72a5 */ /* 0x000fe2000f8e000c */
[----:B------:R-:W-:Y:S01]  /*11c0*/  MUFU.EX2 R13, R13 ;  /* 0x0000000d000d7308 */ /* 0x000fe20000000800 */
[----:B------:R-:W-:-:S02]  /*11d0*/  HADD2.F32 R42, -RZ, R49.H1_H1 ;  /* 0x30000031ff2a7230 */ /* 0x000fc40000004100 */
[----:B0-----:R-:W-:Y:S01]  /*11e0*/  FADD.FTZ R14, R14, 1 ;  /* 0x3f8000000e0e7421 */ /* 0x001fe20000010000 */
[----:B------:R-:W-:Y:S01]  /*11f0*/  FMUL.FTZ R38, R34, -1.4426950216293334961 ;  /* 0xbfb8aa3b22267820 */ /* 0x000fe20000410000 */
[----:B------:R0:W4:Y:S01]  /*1200*/  MUFU.EX2 R55, R46 ;  /* 0x0000002e00377308 */ /* 0x0001220000000800 */
[----:B--2---:R-:W-:Y:S02]  /*1210*/  HADD2.F32 R35, -RZ, R48.H1_H1 ;  /* 0x30000030ff237230 */ /* 0x004fe40000004100 */
[----:B-1----:R-:W-:Y:S01]  /*1220*/  FADD.FTZ R15, R15, 1 ;  /* 0x3f8000000f0f7421 */ /* 0x002fe20000010000 */
[----:B------:R-:W-:Y:S01]  /*1230*/  HADD2.F32 R36, -RZ, R49.H0_H0 ;  /* 0x20000031ff247230 */ /* 0x000fe20000004100 */
[----:B------:R1:W-:Y:S01]  /*1240*/  MUFU.EX2 R52, R37 ;  /* 0x0000002500347308 */ /* 0x0003e20000000800 */
[----:B------:R-:W-:Y:S01]  /*1250*/  FMUL.FTZ R59, R42, -1.4426950216293334961 ;  /* 0xbfb8aa3b2a3b7820 */ /* 0x000fe20000410000 */
[----:B------:R-:W-:Y:S01]  /*1260*/  FMUL.FTZ R48, R35, -1.4426950216293334961 ;  /* 0xbfb8aa3b23307820 */ /* 0x000fe20000410000 */
[----:B---3--:R-:W-:Y:S01]  /*1270*/  FADD.FTZ R12, R12, 1 ;  /* 0x3f8000000c0c7421 */ /* 0x008fe20000010000 */
[----:B------:R2:W3:Y:S01]  /*1280*/  MUFU.EX2 R54, R43 ;  /* 0x0000002b00367308 */ /* 0x0004e20000000800 */
[----:B0-----:R-:W-:Y:S01]  /*1290*/  FMUL.FTZ R46, R40, -1.4426950216293334961 ;  /* 0xbfb8aa3b282e7820 */ /* 0x001fe20000410000 */
[----:B------:R-:W-:Y:S01]  /*12a0*/  FMUL.FTZ R49, R36, -1.4426950216293334961 ;  /* 0xbfb8aa3b24317820 */ /* 0x000fe20000410000 */
[----:B------:R-:W-:Y:S01]  /*12b0*/  UIADD3 UR14, UPT, UPT, UR13, UR14, URZ ;  /* 0x0000000e0d0e7290 */ /* 0x000fe2000fffe0ff */
[----:B------:R-:W-:Y:S01]  /*12c0*/  MUFU.EX2 R56, R47 ;  /* 0x0000002f00387308 */ /* 0x000fe20000000800 */
[----:B-1----:R-:W-:-:S02]  /*12d0*/  HADD2.F32 R37, -RZ, R51.H0_H0 ;  /* 0x20000033ff257230 */ /* 0x002fc40000004100 */
[----:B----4-:R-:W-:Y:S01]  /*12e0*/  FADD.FTZ R55, R55, 1 ;  /* 0x3f80000037377421 */ /* 0x010fe20000010000 */
[----:B------:R-:W-:Y:S01]  /*12f0*/  ULEA UR13, UP0, UR12, UR36, 0x1 ;  /* 0x000000240c0d7291 */ /* 0x000fe2000f8008ff */
[----:B------:R-:W-:Y:S01]  /*1300*/  MUFU.EX2 R57, R48 ;  /* 0x0000003000397308 */ /* 0x000fe20000000800 */
[----:B--2---:R-:W-:Y:S02]  /*1310*/  HADD2.F32 R43, -RZ, R51.H1_H1 ;  /* 0x30000033ff2b7230 */ /* 0x004fe40000004100 */
[----:B------:R-:W-:Y:S01]  /*1320*/  FMUL.FTZ R61, R37, -1.4426950216293334961 ;  /* 0xbfb8aa3b253d7820 */ /* 0x000fe20000410000 */
[----:B------:R-:W-:Y:S01]  /*1330*/  ULEA.HI.X UR12, UR12, UR37, UR14, 0x1, UP0 ;  /* 0x000000250c0c7291 */ /* 0x000fe200080f0c0e */
[----:B------:R0:W1:Y:S01]  /*1340*/  MUFU.EX2 R70, R46 ;  /* 0x0000002e00467308 */ /* 0x0000620000000800 */
[----:B------:R-:W2:Y:S01]  /*1350*/  LDCU.64 UR34, c[0x0][0x490] ;  /* 0x00009200ff2277ac */ /* 0x000ea20008000a00 */
[----:B------:R-:W-:Y:S01]  /*1360*/  FMUL.FTZ R62, R43, -1.4426950216293334961 ;  /* 0xbfb8aa3b2b3e7820 */ /* 0x000fe20000410000 */
[----:B---3--:R-:W-:Y:S01]  /*1370*/  FADD.FTZ R54, R54, 1 ;  /* 0x3f80000036367421 */ /* 0x008fe20000010000 */
[----:B------:R-:W-:Y:S01]  /*1380*/  MUFU.RCP R51, R15 ;  /* 0x0000000f00337308 */ /* 0x000fe20000001000 */
[----:B------:R-:W-:-:S02]  /*1390*/  HADD2.F32 R117, -RZ, R108.H1_H1 ;  /* 0x3000006cff757230 */ /* 0x000fc40000004100 */
[--C-:B------:R-:W-:Y:S02]  /*13a0*/  HADD2.F32 R116, -RZ, R109.reuse.H0_H0 ;  /* 0x2000006dff747230 */ /* 0x100fe40000004100 */
[----:B0-----:R-:W-:Y:S01]  /*13b0*/  FADD.FTZ R46, R13, 1 ;  /* 0x3f8000000d2e7421 */ /* 0x001fe20000010000 */
[----:B------:R-:W-:Y:S02]  /*13c0*/  HADD2.F32 R115, -RZ, R109.H1_H1 ;  /* 0x3000006dff737230 */ /* 0x000fe40000004100 */
[----:B------:R-:W-:Y:S01]  /*13d0*/  MUFU.RCP R48, R14 ;  /* 0x0000000e00307308 */ /* 0x000fe20000001000 */
[--C-:B------:R-:W-:Y:S02]  /*13e0*/  HADD2.F32 R114, -RZ, R110.reuse.H0_H0 ;  /* 0x2000006eff727230 */ /* 0x100fe40000004100 */
[----:B-1----:R-:W-:Y:S01]  /*13f0*/  FADD.FTZ R70, R70, 1 ;  /* 0x3f80000046467421 */ /* 0x002fe20000010000 */
[----:B------:R-:W-:Y:S02]  /*1400*/  HADD2.F32 R113, -RZ, R110.H1_H1 ;  /* 0x3000006eff717230 */ /* 0x000fe40000004100 */
[----:B------:R-:W-:Y:S01]  /*1410*/  HADD2.F32 R112, -RZ, R111.H0_H0 ;  /* 0x2000006fff707230 */ /* 0x000fe20000004100 */
[----:B--2---:R-:W-:Y:S01]  /*1420*/  UISETP.NE.U32.AND UP0, UPT, UR34, URZ, UPT ;  /* 0x000000ff2200728c */ /* 0x004fe2000bf05070 */
[----:B------:R-:W-:Y:S01]  /*1430*/  MUFU.RCP R47, R12 ;  /* 0x0000000c002f7308 */ /* 0x000fe20000001000 */
[----:B------:R-:W-:-:S02]  /*1440*/  HADD2.F32 R104, -RZ, R103.H0_H0 ;  /* 0x20000067ff687230 */ /* 0x000fc40000004100 */
[----:B------:R-:W-:Y:S01]  /*1450*/  UISETP.NE.AND.EX UP0, UPT, UR35, URZ, UPT, UP0 ;  /* 0x000000ff2300728c */ /* 0x000fe2000bf05300 */
[----:B------:R-:W-:Y:S02]  /*1460*/  HADD2.F32 R111, -RZ, R111.H1_H1 ;  /* 0x3000006fff6f7230 */ /* 0x000fe40000004100 */
[--C-:B------:R-:W-:Y:S02]  /*1470*/  HADD2.F32 R110, -RZ, R100.reuse.H0_H0 ;  /* 0x20000064ff6e7230 */ /* 0x100fe40000004100 */
[----:B------:R0:W1:Y:S01]  /*1480*/  MUFU.EX2 R53, R38 ;  /* 0x0000002600357308 */ /* 0x0000620000000800 */
[----:B------:R-:W-:Y:S02]  /*1490*/  HADD2.F32 R109, -RZ, R100.H1_H1 ;  /* 0x30000064ff6d7230 */ /* 0x000fe40000004100 */
[--C-:B------:R-:W-:Y:S01]  /*14a0*/  HADD2.F32 R108, -RZ, R101.reuse.H0_H0 ;  /* 0x20000065ff6c7230 */ /* 0x100fe20000004100 */
[----:B------:R2:W-:Y:S01]  /*14b0*/  MUFU.EX2 R60, R59 ;  /* 0x0000003b003c7308 */ /* 0x0005e20000000800 */
[----:B------:R-:W-:-:S02]  /*14c0*/  HADD2.F32 R107, -RZ, R101.H1_H1 ;  /* 0x30000065ff6b7230 */ /* 0x000fc40000004100 */
[----:B------:R-:W-:Y:S01]  /*14d0*/  HADD2.F32 R106, -RZ, R102.H0_H0 ;  /* 0x20000066ff6a7230 */ /* 0x000fe20000004100 */
[----:B------:R3:W4:Y:S01]  /*14e0*/  MUFU.EX2 R58, R49 ;  /* 0x00000031003a7308 */ /* 0x0007220000000800 */
[----:B0-----:R-:W-:Y:S02]  /*14f0*/  HADD2.F32 R38, -RZ, R50.H1_H1 ;  /* 0x30000032ff267230 */ /* 0x001fe40000004100 */
[----:B------:R-:W-:Y:S01]  /*1500*/  HADD2.F32 R105, -RZ, R102.H1_H1 ;  /* 0x30000066ff697230 */ /* 0x000fe20000004100 */
[----:B------:R0:W4:Y:S01]  /*1510*/  MUFU.RCP R68, R55 ;  /* 0x0000003700447308 */ /* 0x0001220000001000 */
[----:B--2---:R-:W-:Y:S02]  /*1520*/  HADD2.F32 R59, -RZ, R20.H0_H0 ;  /* 0x20000014ff3b7230 */ /* 0x004fe40000004100 */
[----:B------:R-:W-:Y:S01]  /*1530*/  FMUL.FTZ R50, R38, -1.4426950216293334961 ;  /* 0xbfb8aa3b26327820 */ /* 0x000fe20000410000 */
[----:B-1----:R-:W-:Y:S01]  /*1540*/  FADD.FTZ R53, R53, 1 ;  /* 0x3f80000035357421 */ /* 0x002fe20000010000 */
[----:B------:R-:W-:-:S02]  /*1550*/  HADD2.F32 R103, -RZ, R103.H1_H1 ;  /* 0x30000067ff677230 */ /* 0x000fc40000004100 */
[----:B---3--:R-:W-:Y:S01]  /*1560*/  FADD.FTZ R49, R52, 1 ;  /* 0x3f80000034317421 */ /* 0x008fe20000010000 */
[----:B------:R-:W-:Y:S01]  /*1570*/  HADD2.F32 R77, -RZ, R11.H1_H1 ;  /* 0x3000000bff4d7230 */ /* 0x000fe20000004100 */
[----:B------:R1:W2:Y:S01]  /*1580*/  MUFU.EX2 R71, R50 ;  /* 0x0000003200477308 */ /* 0x0002a20000000800 */
[----:B0-----:R-:W-:Y:S02]  /*1590*/  HADD2.F32 R55, -RZ, R21.H1_H1 ;  /* 0x30000015ff377230 */ /* 0x001fe40000004100 */
[----:B----4-:R-:W-:Y:S01]  /*15a0*/  FADD.FTZ R20, R58, 1 ;  /* 0x3f8000003a147421 */ /* 0x010fe20000010000 */
[----:B------:R-:W-:Y:S01]  /*15b0*/  HADD2.F32 R58, -RZ, R23.H1_H1 ;  /* 0x30000017ff3a7230 */ /* 0x000fe20000004100 */
[----:B------:R-:W-:Y:S01]  /*15c0*/  MUFU.RCP R49, R49 ;  /* 0x0000003100317308 */ /* 0x000fe20000001000 */
[----:B-1----:R-:W-:Y:S01]  /*15d0*/  FADD.FTZ R50, R56, 1 ;  /* 0x3f80000038327421 */ /* 0x002fe20000010000 */
[----:B------:R-:W-:Y:S02]  /*15e0*/  HADD2.F32 R56, -RZ, R22.H0_H0 ;  /* 0x20000016ff387230 */ /* 0x000fe40000004100 */
[----:B------:R-:W-:-:S04]  /*15f0*/  FADD.FTZ R72, -R68, 1 ;  /* 0x3f80000044487421 */ /* 0x000fc80000010100 */
[----:B------:R-:W0:Y:S01]  /*1600*/  MUFU.RCP R46, R46 ;  /* 0x0000002e002e7308 */ /* 0x000e220000001000 */
[----:B--2---:R-:W-:Y:S01]  /*1610*/  FADD.FTZ R73, R71, 1 ;  /* 0x3f80000047497421 */ /* 0x004fe20000010000 */
[C---:B------:R-:W-:Y:S01]  /*1620*/  FFMA.FTZ R72, R39.reuse, R72, 1 ;  /* 0x3f80000027487423 */ /* 0x040fe20000010048 */
[----:B------:R-:W-:-:S05]  /*1630*/  FMUL.FTZ R39, R39, R68 ;  /* 0x0000004427277220 */ /* 0x000fca0000410000 */
[----:B------:R1:W-:Y:S08]  /*1640*/  MUFU.RCP R78, R50 ;  /* 0x00000032004e7308 */ /* 0x0003f00000001000 */
[----:B------:R-:W2:Y:S01]  /*1650*/  MUFU.EX2 R74, R61 ;  /* 0x0000003d004a7308 */ /* 0x000ea20000000800 */
[----:B-1----:R-:W-:-:S03]  /*1660*/  HADD2.F32 R50, -RZ, R19.H1_H1 ;  /* 0x30000013ff327230 */ /* 0x002fc60000004100 */
[----:B------:R-:W1:Y:S04]  /*1670*/  MUFU.EX2 R75, R62 ;  /* 0x0000003e004b7308 */ /* 0x000e680000000800 */
[----:B------:R3:W-:Y:S01]  /*1680*/  MUFU.RCP R66, R54 ;  /* 0x0000003600427308 */ /* 0x0007e20000001000 */
[----:B--2---:R-:W-:-:S07]  /*1690*/  FADD.FTZ R74, R74, 1 ;  /* 0x3f8000004a4a7421 */ /* 0x004fce0000010000 */
[----:B------:R-:W-:Y:S01]  /*16a0*/  MUFU.RCP R53, R53 ;  /* 0x0000003500357308 */ /* 0x000fe20000001000 */
[----:B---3--:R-:W-:Y:S02]  /*16b0*/  HADD2.F32 R54, -RZ, R21.H0_H0 ;  /* 0x20000015ff367230 */ /* 0x008fe40000004100 */
[----:B------:R-:W-:Y:S01]  /*16c0*/  FADD.FTZ R21, -R51, 1 ;  /* 0x3f80000033157421 */ /* 0x000fe20000010100 */
[----:B-1----:R-:W-:-:S03]  /*16d0*/  FADD.FTZ R75, R75, 1 ;  /* 0x3f8000004b4b7421 */ /* 0x002fc60000010000 */
        /* <DEDUP_REMOVED lines=49> */
[--C-:B------:R-:W-:Y:S02]  /*19f0*/  HADD2.F32 R69, -RZ, R15.reuse.H1_H1 ;  /* 0x3000000fff457230 */ /* 0x100fe40000004100 */
[----:B-1----:R-:W-:Y:S01]  /*1a00*/  FMUL.FTZ R22, R56, R63 ;  /* 0x0000003f38167220 */ /* 0x002fe20000410000 */
[----:B------:R-:W-:Y:S01]  /*1a10*/  FMUL.FTZ R14, R51, R14 ;  /* 0x0000000e330e7220 */ /* 0x000fe20000410000 */
[----:B------:R-:W-:Y:S01]  /*1a20*/  FMUL.FTZ R12, R13, R12 ;  /* 0x0000000c0d0c7220 */ /* 0x000fe20000410000 */
[----:B------:R-:W-:Y:S01]  /*1a30*/  FADD.FTZ R13, -R47, 1 ;  /* 0x3f8000002f0d7421 */ /* 0x000fe20000010100 */
        /* <DEDUP_REMOVED lines=9> */
[----:B------:R-:W-:Y:S01]  /*1ad0*/  FMUL.FTZ R71, R68, R71 ;  /* 0x0000004744477220 */ /* 0x000fe20000410000 */
[----:B------:R-:W-:Y:S01]  /*1ae0*/  FMUL.FTZ R13, R14, R13 ;  /* 0x0000000d0e0d7220 */ /* 0x000fe20000410000 */
[----:B------:R-:W-:Y:S01]  /*1af0*/  FMUL.FTZ R14, R22, R23 ;  /* 0x00000017160e7220 */ /* 0x000fe20000410000 */
[----:B------:R-:W-:Y:S02]  /*1b00*/  HADD2.F32 R82, -RZ, R16.H1_H1 ;  /* 0x30000010ff527230 */ /* 0x000fe40000004100 */
[----:B------:R-:W-:Y:S01]  /*1b10*/  FMUL.FTZ R15, R46, R15 ;  /* 0x0000000f2e0f7220 */ /* 0x000fe20000410000 */
[----:B------:R-:W-:Y:S01]  /*1b20*/  FADD.FTZ R22, -R66, 1 ;  /* 0x3f80000042167421 */ /* 0x000fe20000010100 */
[----:B------:R-:W-:Y:S01]  /*1b30*/  FMUL.FTZ R72, R71, R72 ;  /* 0x0000004847487220 */ /* 0x000fe20000410000 */
[--C-:B------:R-:W-:Y:S02]  /*1b40*/  HADD2.F32 R83, -RZ, R17.reuse.H0_H0 ;  /* 0x20000011ff537230 */ /* 0x100fe40000004100 */
[----:B------:R-:W-:Y:S01]  /*1b50*/  FMUL.FTZ R20, R15, R20 ;  /* 0x000000140f147220 */ /* 0x000fe20000410000 */
[----:B------:R-:W-:-:S02]  /*1b60*/  HADD2.F32 R84, -RZ, R17.H1_H1 ;  /* 0x30000011ff547230 */ /* 0x000fc40000004100 */
[----:B------:R-:W-:Y:S01]  /*1b70*/  FFMA.FTZ R70, R33, R22, 1 ;  /* 0x3f80000021467423 */ /* 0x000fe20000010016 */
[--C-:B------:R-:W-:Y:S02]  /*1b80*/  HADD2.F32 R88, -RZ, R18.reuse.H0_H0 ;  /* 0x20000012ff587230 */ /* 0x100fe40000004100 */
[----:B------:R-:W-:Y:S01]  /*1b90*/  FADD.FTZ R16, -R78, 1 ;  /* 0x3f8000004e107421 */ /* 0x000fe20000010100 */
[----:B------:R-:W-:Y:S02]  /*1ba0*/  HADD2.F32 R90, -RZ, R18.H1_H1 ;  /* 0x30000012ff5a7230 */ /* 0x000fe40000004100 */
[----:B---3--:R-:W-:Y:S01]  /*1bb0*/  FADD.FTZ R18, -R80, 1 ;  /* 0x3f80000050127421 */ /* 0x008fe20000010100 */
        /* <DEDUP_REMOVED lines=46> */
[--C-:B------:R-:W-:Y:S01]  /*1ea0*/  HADD2.F32 R74, -RZ, R6.reuse.H0_H0 ;  /* 0x20000006ff4a7230 */ /* 0x100fe20000004100 */
[----:B------:R-:W-:Y:S01]  /*1eb0*/  F2FP.F16.F32.PACK_AB R18, R19, R18 ;  /* 0x000000121312723e */ /* 0x000fe200000000ff */
[----:B------:R-:W-:Y:S01]  /*1ec0*/  HADD2.F32 R75, -RZ, R6.H1_H1 ;  /* 0x30000006ff4b7230 */ /* 0x000fe20000004100 */
[----:B------:R-:W-:Y:S01]  /*1ed0*/  F2FP.F16.F32.PACK_AB R15, R72, R23 ;  /* 0x00000017480f723e */ /* 0x000fe200000000ff */
[----:B------:R-:W-:Y:S01]  /*1ee0*/  BAR.SYNC.DEFER_BLOCKING 0x0 ;  /* 0x0000000000007b1d */ /* 0x000fe20000010000 */
[----:B------:R-:W-:Y:S01]  /*1ef0*/  F2FP.F16.F32.PACK_AB R16, R71, R16 ;  /* 0x000000104710723e */ /* 0x000fe200000000ff */
[----:B------:R-:W-:Y:S01]  /*1f00*/  HADD2.F32 R71, -RZ, R4.H1_H1 ;  /* 0x30000004ff477230 */ /* 0x000fe20000004100 */
[----:B------:R-:W-:Y:S01]  /*1f10*/  F2FP.F16.F32.PACK_AB R17, R22, R17 ;  /* 0x000000111611723e */ /* 0x000fe200000000ff */
[--C-:B------:R-:W-:Y:S01]  /*1f20*/  HADD2.F32 R72, -RZ, R5.reuse.H0_H0 ;  /* 0x20000005ff487230 */ /* 0x100fe20000004100 */
[----:B------:R-:W-:Y:S01]  /*1f30*/  F2FP.F16.F32.PACK_AB R19, R76, R73 ;  /* 0x000000494c13723e */ /* 0x000fe200000000ff */
[----:B------:R-:W-:-:S02]  /*1f40*/  HADD2.F32 R73, -RZ, R5.H1_H1 ;  /* 0x30000005ff497230 */ /* 0x000fc40000004100 */
[----:B------:R-:W-:Y:S01]  /*1f50*/  FMUL.FTZ R47, R2, R47 ;  /* 0x0000002f022f7220 */ /* 0x000fe20000410000 */
[----:B------:R-:W-:Y:S01]  /*1f60*/  FMUL.FTZ R46, R3, R46 ;  /* 0x0000002e032e7220 */ /* 0x000fe20000410000 */
        /* <DEDUP_REMOVED lines=14> */
[----:B------:R-:W-:Y:S01]  /*2050*/  HADD2.F32 R76, -RZ, R11.H0_H0 ;  /* 0x2000000bff4c7230 */ /* 0x000fe20000004100 */
        /* <DEDUP_REMOVED lines=10> */
[--C-:B0-----:R-:W-:Y:S02]  /*2100*/  HADD2.F32 R12, -RZ, R7.reuse.H0_H0 ;  /* 0x20000007ff0c7230 */ /* 0x101fe40000004100 */
[----:B------:R-:W-:Y:S02]  /*2110*/  HADD2.F32 R13, -RZ, R7.H1_H1 ;  /* 0x30000007ff0d7230 */ /* 0x000fe40000004100 */
[----:B------:R-:W0:Y:S01]  /*2120*/  LDS.128 R4, [R120+0x200] ;  /* 0x0002000078047984 */ /* 0x000e220000000c00 */
[--C-:B------:R-:W-:Y:S02]  /*2130*/  HADD2.F32 R14, -RZ, R8.reuse.H0_H0 ;  /* 0x20000008ff0e7230 */ /* 0x100fe40000004100 */
[----:B------:R-:W-:-:S02]  /*2140*/  HADD2.F32 R15, -RZ, R8.H1_H1 ;  /* 0x30000008ff0f7230 */ /* 0x000fc40000004100 */
[----:B------:R-:W-:Y:S01]  /*2150*/  FMUL.FTZ R8, R41, R78 ;  /* 0x0000004e29087220 */ /* 0x000fe20000410000 */
[--C-:B-1----:R-:W-:Y:S02]  /*2160*/  HADD2.F32 R16, -RZ, R9.reuse.H0_H0 ;  /* 0x20000009ff107230 */ /* 0x102fe40000004100 */
[----:B------:R-:W-:Y:S01]  /*2170*/  FMUL.FTZ R78, R55, R46 ;  /* 0x0000002e374e7220 */ /* 0x000fe20000410000 */
[----:B------:R-:W-:Y:S02]  /*2180*/  HADD2.F32 R17, -RZ, R9.H1_H1 ;  /* 0x30000009ff117230 */ /* 0x000fe40000004100 */
[----:B------:R-:W-:Y:S01]  /*2190*/  FMUL.FTZ R9, R42, R85 ;  /* 0x000000552a097220 */ /* 0x000fe20000410000 */
[--C-:B------:R-:W-:Y:S02]  /*21a0*/  HADD2.F32 R18, -RZ, R10.reuse.H0_H0 ;  /* 0x2000000aff127230 */ /* 0x100fe40000004100 */
[----:B------:R-:W-:Y:S01]  /*21b0*/  FMUL.FTZ R81, R27, R8 ;  /* 0x000000081b517220 */ /* 0x000fe20000410000 */
[----:B------:R-:W-:-:S02]  /*21c0*/  HADD2.F32 R19, -RZ, R10.H1_H1 ;  /* 0x3000000aff137230 */ /* 0x000fc40000004100 */
        /* <DEDUP_REMOVED lines=49> */
.L_x_11777:
[----:B------:R-:W-:Y:S01]  /*24e0*/  FFMA.FTZ R127, R66, R118, R127 ;  /* 0x00000076427f7223 */ /* 0x000fe2000001007f */
[----:B------:R-:W2:Y:S01]  /*24f0*/  LDCU UR8, c[0x0][0x38c] ;  /* 0x00007180ff0877ac */ /* 0x000ea20008000800 */
[----:B------:R-:W-:Y:S02]  /*2500*/  HFMA2 R102, -RZ, RZ, 0, 0 ;  /* 0x00000000ff667431 */ /* 0x000fe400000001ff */
        /* <DEDUP_REMOVED lines=11> */
[----:B------:R-:W-:Y:S01]  /*25c0*/  MOV R51, RZ ;  /* 0x000000ff00337202 */ /* 0x000fe20000000f00 */
        /* <DEDUP_REMOVED lines=46> */
[----:B------:R-:W0:Y:S01]  /*28b0*/  LDC R14, c[0x0][0x388] ;  /* 0x0000e200ff0e7b82 */ /* 0x000e220000000800 */
        /* <DEDUP_REMOVED lines=29> */
.L_x_11874:
        /* <DEDUP_REMOVED lines=16> */
[----:B0-----:R-:W-:-:S02]  /*2b90*/  UIMAD.WIDE.U32 UR32, UR10, UR12, URZ ;  /* 0x0000000c0a2072a5 */ /* 0x001fc4000f8e00ff */
[----:B------:R-:W-:-:S04]  /*2ba0*/  UIMAD UR9, UR10, UR13, URZ ;  /* 0x0000000d0a0972a4 */ /* 0x000fc8000f8e02ff */
[----:B------:R-:W-:-:S04]  /*2bb0*/  UIADD3 UR33, UPT, UPT, UR33, UR9, URZ ;  /* 0x0000000921217290 */ /* 0x000fc8000fffe0ff */
        /* <DEDUP_REMOVED lines=26> */
[----:B------:R-:W0:Y:S01]  /*2d60*/  S2UR UR44, SR_CgaCtaId ;  /* 0x00000000002c79c3 */ /* 0x000e220000008800 */
[----:B------:R-:W-:Y:S01]  /*2d70*/  USHF.L.U32 UR49, UR19, 0x8, URZ ;  /* 0x0000000813317899 */ /* 0x000fe200080006ff */
[C---:B------:R-:W-:Y:S01]  /*2d80*/  ISETP.NE.AND P0, PT, R0.reuse, RZ, PT ;  /* 0x000000ff0000720c */ /* 0x040fe20003f05270 */
[----:B------:R-:W-:Y:S01]  /*2d90*/  UMOV UR33, 0x400 ;  /* 0x0000040000217882 */ /* 0x000fe20000000000 */
[----:B------:R-:W-:Y:S01]  /*2da0*/  ISETP.NE.AND P2, PT, R0, 0x3f, PT ;  /* 0x0000003f0000780c */ /* 0x000fe20003f45270 */
[----:B------:R-:W-:Y:S01]  /*2db0*/  UIADD3 UR9, UPT, UPT, UR49, -0x100, URZ ;  /* 0xffffff0031097890 */ /* 0x000fe2000fffe0ff */
[----:B------:R-:W-:Y:S03]  /*2dc0*/  BSSY.RECONVERGENT B0, `(.L_x_11779) ;  /* 0x0000109000007945 */ /* 0x000fe60003800200 */
[----:B------:R-:W-:-:S04]  /*2dd0*/  ULOP3.LUT UR9, UR9, 0x100, URZ, 0xc0, !UPT ;  /* 0x0000010009097892 */ /* 0x000fc8000f8ec0ff */
[----:B------:R-:W-:Y:S02]  /*2de0*/  UIADD3 UR32, UPT, UPT, UR9, UR8, URZ ;  /* 0x0000000809207290 */ /* 0x000fe4000fffe0ff */
[----:B0-----:R-:W-:Y:S01]  /*2df0*/  ULEA UR9, UR44, UR33, 0x18 ;  /* 0x000000212c097291 */ /* 0x001fe2000f8ec0ff */
[----:B----4-:R-:W-:Y:S02]  /*2e00*/  R2UR UR47, R93 ;  /* 0x000000005d2f72ca */ /* 0x010fe400000e0000 */
        /* <DEDUP_REMOVED lines=70> */
[----:B------:R-:W2:Y:S01]  /*3270*/  MUFU.EX2 R85, R85 ;  /* 0x0000005500557308 */ /* 0x000ea20000000800 */
[-C--:B0-----:R-:W-:Y:S01]  /*3280*/  FMUL.FTZ R77, R45, R175.reuse ;  /* 0x000000af2d4d7220 */ /* 0x081fe20000410000 */
[C---:B----4-:R-:W-:Y:S01]  /*3290*/  FMUL.FTZ R145, R81.reuse, R84 ;  /* 0x0000005451917220 */ /* 0x050fe20000410000 */
[----:B------:R-:W-:Y:S01]  /*32a0*/  FMUL.FTZ R84, R36, R175 ;  /* 0x000000af24547220 */ /* 0x000fe20000410000 */
[----:B------:R-:W-:Y:S01]  /*32b0*/  MUFU.SIN R128, R75 ;  /* 0x0000004b00807308 */ /* 0x000fe20000000400 */
[----:B------:R-:W-:-:S07]  /*32c0*/  FMUL.FTZ R146, R81, R146 ;  /* 0x0000009251927220 */ /* 0x000fce0000410000 */
[----:B------:R0:W4:Y:S01]  /*32d0*/  MUFU.COS R136, R75 ;  /* 0x0000004b00887308 */ /* 0x0001220000000000 */
[C---:B--2---:R-:W-:Y:S01]  /*32e0*/  FMUL.FTZ R141, R85.reuse, R94 ;  /* 0x0000005e558d7220 */ /* 0x044fe20000410000 */
[----:B------:R-:W-:-:S06]  /*32f0*/  FMUL.FTZ R142, R85, R142 ;  /* 0x0000008e558e7220 */ /* 0x000fcc0000410000 */
[----:B------:R-:W-:Y:S01]  /*3300*/  MUFU.SIN R158, R79 ;  /* 0x0000004f009e7308 */ /* 0x000fe20000000400 */
[----:B0-----:R-:W-:-:S07]  /*3310*/  FMUL.FTZ R75, R48, R175 ;  /* 0x000000af304b7220 */ /* 0x001fce0000410000 */
[----:B------:R0:W-:Y:S08]  /*3320*/  MUFU.COS R132, R79 ;  /* 0x0000004f00847308 */ /* 0x0001f00000000000 */
[----:B------:R-:W-:Y:S01]  /*3330*/  MUFU.SIN R157, R83 ;  /* 0x00000053009d7308 */ /* 0x000fe20000000400 */
[----:B0-----:R-:W-:-:S07]  /*3340*/  FMUL.FTZ R79, R46, R175 ;  /* 0x000000af2e4f7220 */ /* 0x001fce0000410000 */
[----:B------:R0:W2:Y:S08]  /*3350*/  MUFU.COS R159, R83 ;  /* 0x00000053009f7308 */ /* 0x0000b00000000000 */
[----:B------:R-:W1:Y:S01]  /*3360*/  MUFU.EX2 R77, R77 ;  /* 0x0000004d004d7308 */ /* 0x000e620000000800 */
[----:B0-----:R-:W-:-:S03]  /*3370*/  FMUL.FTZ R83, R44, R175 ;  /* 0x000000af2c537220 */ /* 0x001fc60000410000 */
[----:B------:R0:W3:Y:S04]  /*3380*/  MUFU.EX2 R155, R72 ;  /* 0x00000048009b7308 */ /* 0x0000e80000000800 */
[----:B------:R-:W4:Y:S04]  /*3390*/  MUFU.EX2 R75, R75 ;  /* 0x0000004b004b7308 */ /* 0x000f280000000800 */
[----:B------:R-:W5:Y:S01]  /*33a0*/  MUFU.EX2 R79, R79 ;  /* 0x0000004f004f7308 */ /* 0x000f620000000800 */
[----:B0-----:R-:W-:Y:S01]  /*33b0*/  LOP3.LUT R72, R0, 0x3e0, RZ, 0xc0, !PT ;  /* 0x000003e000487812 */ /* 0x001fe200078ec0ff */
[----:B-1----:R-:W-:Y:S01]  /*33c0*/  FMUL.FTZ R149, R77, R80 ;  /* 0x000000504d957220 */ /* 0x002fe20000410000 */
[----:B------:R-:W-:Y:S01]  /*33d0*/  FMUL.FTZ R80, R38, R175 ;  /* 0x000000af26507220 */ /* 0x000fe20000410000 */
[----:B------:R-:W0:Y:S01]  /*33e0*/  MUFU.EX2 R83, R83 ;  /* 0x0000005300537308 */ /* 0x000e220000000800 */
[----:B------:R-:W-:Y:S01]  /*33f0*/  IADD3 R72, PT, PT, R72, R121, RZ ;  /* 0x0000007948487210 */ /* 0x000fe20007ffe0ff */
[C---:B---3--:R-:W-:Y:S01]  /*3400*/  FMUL.FTZ R156, R155.reuse, R156 ;  /* 0x0000009c9b9c7220 */ /* 0x048fe20000410000 */
[----:B------:R-:W-:Y:S01]  /*3410*/  FMUL.FTZ R155, R155, R74 ;  /* 0x0000004a9b9b7220 */ /* 0x000fe20000410000 */
[----:B------:R-:W1:Y:S01]  /*3420*/  MUFU.EX2 R87, R87 ;  /* 0x0000005700577308 */ /* 0x000e620000000800 */
[----:B------:R-:W-:Y:S01]  /*3430*/  LEA R176, R72, R119, 0x5 ;  /* 0x0000007748b07211 */ /* 0x000fe200078e28ff */
[C---:B----4-:R-:W-:Y:S01]  /*3440*/  FMUL.FTZ R152, R75.reuse, R152 ;  /* 0x000000984b987220 */ /* 0x050fe20000410000 */
[----:B------:R-:W-:Y:S01]  /*3450*/  FMUL.FTZ R151, R75, R78 ;  /* 0x0000004e4b977220 */ /* 0x000fe20000410000 */
[----:B------:R3:W4:Y:S01]  /*3460*/  MUFU.EX2 R135, R76 ;  /* 0x0000004c00877308 */ /* 0x0007220000000800 */
[----:B------:R-:W-:Y:S01]  /*3470*/  FMUL.FTZ R150, R77, R150 ;  /* 0x000000964d967220 */ /* 0x000fe20000410000 */
[C---:B-----5:R-:W-:Y:S01]  /*3480*/  FMUL.FTZ R148, R79.reuse, R148 ;  /* 0x000000944f947220 */ /* 0x060fe20000410000 */
[----:B------:R-:W-:Y:S01]  /*3490*/  FMUL.FTZ R147, R79, R82 ;  /* 0x000000524f937220 */ /* 0x000fe20000410000 */
[----:B------:R-:W5:Y:S01]  /*34a0*/  MUFU.EX2 R92, R92 ;  /* 0x0000005c005c7308 */ /* 0x000f620000000800 */
[----:B------:R-:W2:Y:S01]  /*34b0*/  LDS.128 R72, [R176] ;  /* 0x00000000b0487984 */ /* 0x000ea20000000c00 */
[C---:B0-----:R-:W-:Y:S01]  /*34c0*/  FMUL.FTZ R144, R83.reuse, R144 ;  /* 0x0000009053907220 */ /* 0x041fe20000410000 */
[----:B------:R-:W-:Y:S01]  /*34d0*/  FMUL.FTZ R143, R83, R86 ;  /* 0x00000056538f7220 */ /* 0x000fe20000410000 */
[----:B------:R-:W0:Y:S01]  /*34e0*/  MUFU.EX2 R95, R95 ;  /* 0x0000005f005f7308 */ /* 0x000e220000000800 */
[----:B---3--:R-:W3:Y:S01]  /*34f0*/  LDS.128 R76, [R176+0x10] ;  /* 0x00001000b04c7984 */ /* 0x008ee20000000c00 */
[C---:B-1----:R-:W-:Y:S01]  /*3500*/  FMUL.FTZ R140, R87.reuse, R140 ;  /* 0x0000008c578c7220 */ /* 0x042fe20000410000 */
[----:B------:R-:W-:Y:S01]  /*3510*/  FMUL.FTZ R139, R87, R126 ;  /* 0x0000007e578b7220 */ /* 0x000fe20000410000 */
[----:B------:R1:W2:Y:S01]  /*3520*/  MUFU.EX2 R94, R84 ;  /* 0x00000054005e7308 */ /* 0x0002a20000000800 */
[----:B------:R-:W-:Y:S01]  /*3530*/  FMUL.FTZ R175, R49, R175 ;  /* 0x000000af31af7220 */ /* 0x000fe20000410000 */
[C---:B----4-:R-:W-:Y:S01]  /*3540*/  FMUL.FTZ R136, R135.reuse, R136 ;  /* 0x0000008887887220 */ /* 0x050fe20000410000 */
[----:B------:R-:W-:Y:S01]  /*3550*/  FMUL.FTZ R135, R135, R128 ;  /* 0x0000008087877220 */ /* 0x000fe20000410000 */
[----:B------:R4:W2:Y:S01]  /*3560*/  MUFU.EX2 R131, R80 ;  /* 0x0000005000837308 */ /* 0x0008a20000000800 */
[C---:B-----5:R-:W-:Y:S01]  /*3570*/  FMUL.FTZ R138, R92.reuse, R93 ;  /* 0x0000005d5c8a7220 */ /* 0x060fe20000410000 */
[----:B------:R-:W-:-:S02]  /*3580*/  FMUL.FTZ R137, R92, R137 ;  /* 0x000000895c897220 */ /* 0x000fc40000410000 */
[----:B------:R-:W5:Y:S01]  /*3590*/  MUFU.EX2 R129, R129 ;  /* 0x0000008100817308 */ /* 0x000f620000000800 */
[----:B-1----:R-:W-:Y:S01]  /*35a0*/  LDS.128 R84, [R176+0x30] ;  /* 0x00003000b0547984 */ /* 0x002fe20000000c00 */
[C---:B0-----:R-:W-:Y:S01]  /*35b0*/  FMUL.FTZ R134, R95.reuse, R134 ;  /* 0x000000865f867220 */ /* 0x041fe20000410000 */
[----:B------:R-:W-:Y:S01]  /*35c0*/  FMUL.FTZ R133, R95, R130 ;  /* 0x000000825f857220 */ /* 0x000fe20000410000 */
[----:B------:R-:W0:Y:S01]  /*35d0*/  MUFU.EX2 R175, R175 ;  /* 0x000000af00af7308 */ /* 0x000e220000000800 */
[----:B----4-:R-:W1:Y:S01]  /*35e0*/  LDS.128 R80, [R176+0x20] ;  /* 0x00002000b0507984 */ /* 0x010e620000000c00 */
[C---:B--2---:R-:W-:Y:S01]  /*35f0*/  FMUL.FTZ R128, R94.reuse, R159 ;  /* 0x0000009f5e807220 */ /* 0x044fe20000410000 */
[----:B------:R-:W-:Y:S02]  /*3600*/  FMUL.FTZ R126, R94, R157 ;  /* 0x0000009d5e7e7220 */ /* 0x000fe40000410000 */
[----:B------:R-:W-:Y:S01]  /*3610*/  STS.128 [R163+0x1080], R56 ;  /* 0x00108038a3007388 */ /* 0x000fe20000000c00 */
[C---:B------:R-:W-:Y:S01]  /*3620*/  FMUL.FTZ R132, R131.reuse, R132 ;  /* 0x0000008483847220 */ /* 0x040fe20000410000 */
[----:B------:R-:W-:-:S02]  /*3630*/  FMUL.FTZ R131, R131, R158 ;  /* 0x0000009e83837220 */ /* 0x000fc40000410000 */
[----:B------:R-:W-:Y:S01]  /*3640*/  STS.128 [R163+0x1280], R60 ;  /* 0x0012803ca3007388 */ /* 0x000fe20000000c00 */
[C---:B-----5:R-:W-:Y:S01]  /*3650*/  FMUL.FTZ R130, R129.reuse, R162 ;  /* 0x000000a281827220 */ /* 0x060fe20000410000 */
[----:B------:R-:W-:Y:S02]  /*3660*/  FMUL.FTZ R129, R129, R160 ;  /* 0x000000a081817220 */ /* 0x000fe40000410000 */
[----:B------:R2:W-:Y:S04]  /*3670*/  STS.128 [R163+0x1480], R64 ;  /* 0x00148040a3007388 */ /* 0x0005e80000000c00 */
[----:B------:R4:W-:Y:S01]  /*3680*/  STS.128 [R163+0x1680], R68 ;  /* 0x00168044a3007388 */ /* 0x0009e20000000c00 */
[----:B------:R-:W-:-:S03]  /*3690*/  NOP ;  /* 0x0000000000007918 */ /* 0x000fc60000000000 */
[----:B------:R-:W5:Y:S01]  /*36a0*/  LDS.128 R92, [R176+0x1080] ;  /* 0x00108000b05c7984 */ /* 0x000f620000000c00 */
[--C-:B------:R-:W-:Y:S02]  /*36b0*/  HADD2.F32 R158, -RZ, R72.reuse.H0_H0 ;  /* 0x20000048ff9e7230 */ /* 0x100fe40000004100 */
[----:B------:R-:W-:Y:S01]  /*36c0*/  HADD2.F32 R160, -RZ, R72.H1_H1 ;  /* 0x30000048ffa07230 */ /* 0x000fe20000004100 */
[----:B------:R-:W5:Y:S01]  /*36d0*/  LDS.128 R56, [R176+0x1090] ;  /* 0x00109000b0387984 */ /* 0x000f620000000c00 */
[----:B--2---:R-:W-:Y:S01]  /*36e0*/  FMUL.FTZ R64, R49, UR47 ;  /* 0x0000002f31407c20 */ /* 0x004fe20008410000 */
[--C-:B------:R-:W-:Y:S02]  /*36f0*/  HADD2.F32 R157, -RZ, R73.reuse.H0_H0 ;  /* 0x20000049ff9d7230 */ /* 0x100fe40000004100 */
[----:B------:R-:W2:Y:S01]  /*3700*/  LDS.128 R60, [R176+0x10a0] ;  /* 0x0010a000b03c7984 */ /* 0x000ea20000000c00 */
[----:B------:R-:W-:Y:S01]  /*3710*/  FMUL.RZ R177, R64, 0.15915493667125701904 ;  /* 0x3e22f98340b17820 */ /* 0x000fe2000040c000 */
[----:B----4-:R-:W-:Y:S01]  /*3720*/  IADD3 R69, PT, PT, R0, 0x200, RZ ;  /* 0x0000020000457810 */ /* 0x010fe20007ffe0ff */
[----:B------:R-:W-:Y:S01]  /*3730*/  HADD2.F32 R159, -RZ, R73.H1_H1 ;  /* 0x30000049ff9f7230 */ /* 0x000fe20000004100 */
[----:B------:R4:W2:Y:S01]  /*3740*/  LDS.128 R64, [R176+0x10b0] ;  /* 0x0010b000b0407984 */ /* 0x0008a20000000c00 */
[----:B------:R-:W-:Y:S01]  /*3750*/  MUFU.SIN R178, R177 ;  /* 0x000000b100b27308 */ /* 0x000fe20000000400 */
[----:B------:R-:W-:-:S02]  /*3760*/  HADD2.F32 R162, -RZ, R74.H0_H0 ;  /* 0x2000004affa27230 */ /* 0x000fc40000004100 */
[----:B------:R-:W-:Y:S02]  /*3770*/  HADD2.F32 R161, -RZ, R75.H0_H0 ;  /* 0x2000004bffa17230 */ /* 0x000fe40000004100 */
[----:B---3--:R-:W-:Y:S02]  /*3780*/  HADD2.F32 R164, -RZ, R76.H0_H0 ;  /* 0x2000004cffa47230 */ /* 0x008fe40000004100 */
[----:B------:R-:W-:Y:S01]  /*3790*/  HADD2.F32 R163, -RZ, R77.H0_H0 ;  /* 0x2000004dffa37230 */ /* 0x000fe20000004100 */
[----:B------:R-:W0:Y:S01]  /*37a0*/  MUFU.COS R68, R177 ;  /* 0x000000b100447308 */ /* 0x000e220000000000 */
[----:B------:R-:W-:Y:S02]  /*37b0*/  HADD2.F32 R166, -RZ, R78.H0_H0 ;  /* 0x2000004effa67230 */ /* 0x000fe40000004100 */
[----:B------:R-:W-:Y:S02]  /*37c0*/  HADD2.F32 R165, -RZ, R79.H0_H0 ;  /* 0x2000004fffa57230 */ /* 0x000fe40000004100 */
[----:B-1----:R-:W-:-:S02]  /*37d0*/  HADD2.F32 R168, -RZ, R80.H0_H0 ;  /* 0x20000050ffa87230 */ /* 0x002fc40000004100 */
[----:B------:R-:W-:Y:S02]  /*37e0*/  HADD2.F32 R167, -RZ, R81.H0_H0 ;  /* 0x20000051ffa77230 */ /* 0x000fe40000004100 */
[----:B------:R-:W-:Y:S02]  /*37f0*/  HADD2.F32 R170, -RZ, R82.H0_H0 ;  /* 0x20000052ffaa7230 */ /* 0x000fe40000004100 */
[----:B------:R-:W-:Y:S02]  /*3800*/  HADD2.F32 R169, -RZ, R83.H0_H0 ;  /* 0x20000053ffa97230 */ /* 0x000fe40000004100 */
[----:B------:R-:W-:Y:S02]  /*3810*/  HADD2.F32 R172, -RZ, R84.H0_H0 ;  /* 0x20000054ffac7230 */ /* 0x000fe40000004100 */
[----:B------:R-:W-:Y:S02]  /*3820*/  HADD2.F32 R171, -RZ, R85.H0_H0 ;  /* 0x20000055ffab7230 */ /* 0x000fe40000004100 */
[----:B------:R-:W-:-:S02]  /*3830*/  HADD2.F32 R174, -RZ, R86.H0_H0 ;  /* 0x20000056ffae7230 */ /* 0x000fc40000004100 */
[----:B0-----:R-:W-:Y:S01]  /*3840*/  FMUL.FTZ R68, R175, R68 ;  /* 0x00000044af447220 */ /* 0x001fe20000410000 */
[--C-:B-----5:R-:W-:Y:S02]  /*3850*/  HADD2.F32 R71, -RZ, R92.reuse.H0_H0 ;  /* 0x2000005cff477230 */ /* 0x120fe40000004100 */
[----:B------:R-:W-:Y:S01]  /*3860*/  HADD2.F32 R201, -RZ, R92.H1_H1 ;  /* 0x3000005cffc97230 */ /* 0x000fe20000004100 */
[----:B------:R-:W-:Y:S01]  /*3870*/  SEL R92, R69, UR32, P0 ;  /* 0x00000020455c7c07 */ /* 0x000fe20008000000 */
[--C-:B------:R-:W-:Y:S02]  /*3880*/  HADD2.F32 R200, -RZ, R93.reuse.H0_H0 ;  /* 0x2000005dffc87230 */ /* 0x100fe40000004100 */
[----:B------:R-:W-:Y:S01]  /*3890*/  FMUL.FTZ R69, R175, R178 ;  /* 0x000000b2af457220 */ /* 0x000fe20000410000 */
[----:B------:R-:W-:Y:S01]  /*38a0*/  HADD2.F32 R70, -RZ, R93.H1_H1 ;  /* 0x3000005dff467230 */ /* 0x000fe20000004100 */
[----:B----4-:R-:W-:Y:S01]  /*38b0*/  LEA R176, R92, UR9, 0x3 ;  /* 0x000000095cb07c11 */ /* 0x010fe2000f8e18ff */
[----:B------:R-:W-:-:S02]  /*38c0*/  HADD2.F32 R93, -RZ, R57.H0_H0 ;  /* 0x20000039ff5d7230 */ /* 0x000fc40000004100 */
[C---:B------:R-:W-:Y:S01]  /*38d0*/  FMUL.FTZ R202, R18.reuse, R71 ;  /* 0x0000004712ca7220 */ /* 0x040fe20000410000 */
[----:B------:R-:W-:Y:S02]  /*38e0*/  HADD2.F32 R191, -RZ, R57.H1_H1 ;  /* 0x30000039ffbf7230 */ /* 0x000fe40000004100 */
[----:B------:R-:W-:Y:S01]  /*38f0*/  FMUL.FTZ R201, R18, -R201 ;  /* 0x800000c912c97220 */ /* 0x000fe20000410000 */
[--C-:B------:R-:W-:Y:S01]  /*3900*/  HADD2.F32 R57, -RZ, R59.reuse.H0_H0 ;  /* 0x2000003bff397230 */ /* 0x100fe20000004100 */
[----:B------:R0:W-:Y:S01]  /*3910*/  STS.64 [R176+0x6b60], R68 ;  /* 0x006b6044b0007388 */ /* 0x0001e20000000a00 */
[----:B------:R-:W-:Y:S02]  /*3920*/  HADD2.F32 R187, -RZ, R59.H1_H1 ;  /* 0x3000003bffbb7230 */ /* 0x000fe40000004100 */
[----:B------:R-:W-:Y:S01]  /*3930*/  FMUL.FTZ R192, R12, R93 ;  /* 0x0000005d0cc07220 */ /* 0x000fe20000410000 */
[--C-:B------:R-:W-:Y:S02]  /*3940*/  HADD2.F32 R196, -RZ, R95.reuse.H0_H0 ;  /* 0x2000005fffc47230 */ /* 0x100fe40000004100 */
[----:B------:R-:W-:Y:S01]  /*3950*/  FMUL.FTZ R200, R17, R200 ;  /* 0x000000c811c87220 */ /* 0x000fe20000410000 */
[----:B------:R-:W-:-:S02]  /*3960*/  HADD2.F32 R72, -RZ, R95.H1_H1 ;  /* 0x3000005fff487230 */ /* 0x000fc40000004100 */
[----:B------:R-:W-:Y:S01]  /*3970*/  FMUL.FTZ R199, R17, -R70 ;  /* 0x8000004611c77220 */ /* 0x000fe20000410000 */
[--C-:B--2---:R-:W-:Y:S02]  /*3980*/  HADD2.F32 R59, -RZ, R61.reuse.H0_H0 ;  /* 0x2000003dff3b7230 */ /* 0x104fe40000004100 */
[C---:B------:R-:W-:Y:S01]  /*3990*/  FMUL.FTZ R196, R15.reuse, R196 ;  /* 0x000000c40fc47220 */ /* 0x040fe20000410000 */
[----:B------:R-:W-:Y:S02]  /*39a0*/  HADD2.F32 R183, -RZ, R61.H1_H1 ;  /* 0x3000003dffb77230 */ /* 0x000fe40000004100 */
[----:B------:R-:W-:Y:S01]  /*39b0*/  FMUL.FTZ R195, R15, -R72 ;  /* 0x800000480fc37220 */ /* 0x000fe20000410000 */
[--C-:B------:R-:W-:Y:S02]  /*39c0*/  HADD2.F32 R73, -RZ, R94.reuse.H0_H0 ;  /* 0x2000005eff497230 */ /* 0x100fe40000004100 */
[----:B------:R-:W-:Y:S01]  /*39d0*/  FMUL.FTZ R191, R12, -R191 ;  /* 0x800000bf0cbf7220 */ /* 0x000fe20000410000 */
[----:B------:R-:W-:-:S02]  /*39e0*/  HADD2.F32 R197, -RZ, R94.H1_H1 ;  /* 0x3000005effc57230 */ /* 0x000fc40000004100 */
        /* <DEDUP_REMOVED lines=8> */
[----:B------:R-:W-:Y:S01]  /*3a70*/  FMUL.FTZ R190, R11, R190 ;  /* 0x000000be0bbe7220 */ /* 0x000fe20000410000 */
[--C-:B------:R-:W-:Y:S02]  /*3a80*/  HADD2.F32 R61, -RZ, R63.reuse.H0_H0 ;  /* 0x2000003fff3d7230 */ /* 0x100fe40000004100 */
[----:B------:R-:W-:Y:S01]  /*3a90*/  FMUL.FTZ R187, R10, -R187 ;  /* 0x800000bb0abb7220 */ /* 0x000fe20000410000 */
[----:B------:R-:W-:Y:S02]  /*3aa0*/  HADD2.F32 R179, -RZ, R63.H1_H1 ;  /* 0x3000003fffb37230 */ /* 0x000fe40000004100 */
[----:B------:R-:W-:Y:S01]  /*3ab0*/  FMUL.FTZ R186, R9, R186 ;  /* 0x000000ba09ba7220 */ /* 0x000fe20000410000 */
[----:B------:R-:W-:Y:S02]  /*3ac0*/  HADD2.F32 R178, -RZ, R64.H0_H0 ;  /* 0x20000040ffb27230 */ /* 0x000fe40000004100 */
[----:B------:R-:W-:Y:S01]  /*3ad0*/  FMUL.FTZ R184, R8, R59 ;  /* 0x0000003b08b87220 */ /* 0x000fe20000410000 */
[----:B------:R-:W-:-:S02]  /*3ae0*/  HADD2.F32 R95, -RZ, R67.H0_H0 ;  /* 0x20000043ff5f7230 */ /* 0x000fc40000004100 */
[----:B------:R-:W-:Y:S01]  /*3af0*/  FMUL.FTZ R183, R8, -R183 ;  /* 0x800000b708b77220 */ /* 0x000fe20000410000 */
[----:B------:R-:W-:Y:S02]  /*3b00*/  HADD2.F32 R56, -RZ, R56.H1_H1 ;  /* 0x30000038ff387230 */ /* 0x000fe40000004100 */
[----:B------:R-:W-:Y:S01]  /*3b10*/  FMUL.FTZ R182, R7, R182 ;  /* 0x000000b607b67220 */ /* 0x000fe20000410000 */
[----:B------:R-:W-:Y:S02]  /*3b20*/  HADD2.F32 R58, -RZ, R58.H1_H1 ;  /* 0x3000003aff3a7230 */ /* 0x000fe40000004100 */
[----:B------:R-:W-:Y:S01]  /*3b30*/  FMUL.FTZ R180, R6, R61 ;  /* 0x0000003d06b47220 */ /* 0x000fe20000410000 */
[----:B------:R-:W-:Y:S02]  /*3b40*/  HADD2.F32 R60, -RZ, R60.H1_H1 ;  /* 0x3000003cff3c7230 */ /* 0x000fe40000004100 */
[----:B------:R-:W-:Y:S01]  /*3b50*/  FMUL.FTZ R193, R13, -R56 ;  /* 0x800000380dc17220 */ /* 0x000fe20000410000 */
[----:B------:R-:W-:-:S02]  /*3b60*/  HADD2.F32 R62, -RZ, R62.H1_H1 ;  /* 0x3000003eff3e7230 */ /* 0x000fc40000004100 */
[----:B------:R-:W-:Y:S01]  /*3b70*/  FMUL.FTZ R189, R11, -R58 ;  /* 0x8000003a0bbd7220 */ /* 0x000fe20000410000 */
[----:B------:R-:W-:Y:S02]  /*3b80*/  HADD2.F32 R64, -RZ, R64.H1_H1 ;  /* 0x30000040ff407230 */ /* 0x000fe40000004100 */
[----:B------:R-:W-:Y:S01]  /*3b90*/  FMUL.FTZ R185, R9, -R60 ;  /* 0x8000003c09b97220 */ /* 0x000fe20000410000 */
[--C-:B------:R-:W-:Y:S02]  /*3ba0*/  HADD2.F32 R63, -RZ, R65.reuse.H0_H0 ;  /* 0x20000041ff3f7230 */ /* 0x100fe40000004100 */
[----:B------:R-:W-:Y:S01]  /*3bb0*/  FMUL.FTZ R181, R7, -R62 ;  /* 0x8000003e07b57220 */ /* 0x000fe20000410000 */
[----:B------:R-:W-:Y:S02]  /*3bc0*/  HADD2.F32 R175, -RZ, R65.H1_H1 ;  /* 0x30000041ffaf7230 */ /* 0x000fe40000004100 */
[----:B------:R-:W-:Y:S01]  /*3bd0*/  FMUL.FTZ R179, R6, -R179 ;  /* 0x800000b306b37220 */ /* 0x000fe20000410000 */
[----:B------:R-:W-:-:S02]  /*3be0*/  HADD2.F32 R94, -RZ, R66.H0_H0 ;  /* 0x20000042ff5e7230 */ /* 0x000fc40000004100 */
[C---:B------:R-:W-:Y:S01]  /*3bf0*/  FMUL.FTZ R178, R5.reuse, R178 ;  /* 0x000000b205b27220 */ /* 0x040fe20000410000 */
[----:B------:R-:W-:Y:S02]  /*3c00*/  HADD2.F32 R92, -RZ, R66.H1_H1 ;  /* 0x30000042ff5c7230 */ /* 0x000fe40000004100 */
[----:B------:R-:W-:Y:S01]  /*3c10*/  FMUL.FTZ R177, R5, -R64 ;  /* 0x8000004005b17220 */ /* 0x000fe20000410000 */
[----:B------:R-:W-:Y:S02]  /*3c20*/  HADD2.F32 R67, -RZ, R67.H1_H1 ;  /* 0x30000043ff437230 */ /* 0x000fe40000004100 */
[C---:B0-----:R-:W-:Y:S01]  /*3c30*/  FMUL.FTZ R176, R4.reuse, R63 ;  /* 0x0000003f04b07220 */ /* 0x041fe20000410000 */
[----:B------:R-:W-:Y:S02]  /*3c40*/  HADD2.F32 R173, -RZ, R87.H0_H0 ;  /* 0x20000057ffad7230 */ /* 0x000fe40000004100 */
        /* <DEDUP_REMOVED lines=30> */
.L_x_11780:
[----:B------:R-:W-:-:S06]  /*3e30*/  LEA R72, R0, UR9, 0x3 ;  /* 0x0000000900487c11 */ /* 0x000fcc000f8e18ff */
[----:B------:R-:W0:Y:S02]  /*3e40*/  LDS.64 R72, [R72+0x7b68] ;  /* 0x007b680048487984 */ /* 0x000e240000000a00 */
.L_x_11781:
[----:B------:R-:W-:Y:S05]  /*3e50*/  BSYNC.RECONVERGENT B0 ;  /* 0x0000000000007941 */ /* 0x000fea0003800200 */
.L_x_11779:
        /* <DEDUP_REMOVED lines=280> */
.L_x_11901:
        /* <DEDUP_REMOVED lines=13> */
.L_x_11904:
[----:B------:R-:W-:-:S03]  /*50b0*/  UMOV UR32, 0xffffffff ;  /* 0xffffffff00207882 */ /* 0x000fc60000000000 */
[----:B------:R-:W-:Y:S05]  /*50c0*/  BRA.DIV UR32, `(.L_x_11785) ;  /* 0x0000007220c87947 */ /* 0x000fea000b800000 */
.L_x_11907:
[----:B------:R-:W-:-:S03]  /*50d0*/  UMOV UR32, 0xffffffff ;  /* 0xffffffff00207882 */ /* 0x000fc60000000000 */
[----:B------:R-:W-:Y:S05]  /*50e0*/  BRA.DIV UR32, `(.L_x_11786) ;  /* 0x0000007220e87947 */ /* 0x000fea000b800000 */
.L_x_11910:
[----:B------:R-:W-:-:S03]  /*50f0*/  UMOV UR32, 0xffffffff ;  /* 0xffffffff00207882 */ /* 0x000fc60000000000 */
[----:B------:R-:W-:Y:S05]  /*5100*/  BRA.DIV UR32, `(.L_x_11787) ;  /* 0x0000007620087947 */ /* 0x000fea000b800000 */
.L_x_11913:
        /* <DEDUP_REMOVED lines=10> */
.L_x_11923:
        /* <DEDUP_REMOVED lines=23> */
.L_x_11782:
        /* <DEDUP_REMOVED lines=288> */
.L_x_11928:
        /* <DEDUP_REMOVED lines=13> */
.L_x_11792:
[----:B------:R-:W-:Y:S05]  /*65f0*/  BSYNC.RECONVERGENT B0 ;  /* 0x0000000000007941 */ /* 0x000fea0003800200 */
.L_x_11791:
[----:B------:R-:W-:-:S03]  /*6600*/  UMOV UR32, 0xffffffff ;  /* 0xffffffff00207882 */ /* 0x000fc60000000000 */
[----:B------:R-:W-:Y:S05]  /*6610*/  BRA.DIV UR32, `(.L_x_11793) ;  /* 0x0000006620147947 */ /* 0x000fea000b800000 */
[----:B--2---:R2:W1:Y:S04]  /*6620*/  SHFL.DOWN PT, R67, R71, 0x2, 0x1f ;  /* 0x08401f0047437f89 */ /* 0x00446800000e0000 */
[----:B---3--:R2:W3:Y:S04]  /*6630*/  SHFL.DOWN PT, R68, R242, 0x2, 0x1f ;  /* 0x08401f00f2447f89 */ /* 0x0084e800000e0000 */
[----:B----4-:R2:W4:Y:S04]  /*6640*/  SHFL.DOWN PT, R69, R243, 0x2, 0x1f ;  /* 0x08401f00f3457f89 */ /* 0x01052800000e0000 */
[----:B0-----:R2:W0:Y:S02]  /*6650*/  SHFL.DOWN PT, R64, R65, 0x2, 0x1f ;  /* 0x08401f0041407f89 */ /* 0x00142400000e0000 */
.L_x_11934:
        /* <DEDUP_REMOVED lines=13> */
.L_x_11795:
[----:B------:R-:W-:Y:S05]  /*6730*/  BSYNC.RECONVERGENT B0 ;  /* 0x0000000000007941 */ /* 0x000fea0003800200 */
.L_x_11794:
[----:B------:R-:W-:-:S03]  /*6740*/  UMOV UR32, 0xffffffff ;  /* 0xffffffff00207882 */ /* 0x000fc60000000000 */
[----:B------:R-:W-:Y:S05]  /*6750*/  BRA.DIV UR32, `(.L_x_11796) ;  /* 0x0000006620347947 */ /* 0x000fea000b800000 */
[----:B-1----:R1:W1:Y:S04]  /*6760*/  SHFL.DOWN PT, R67, R71, 0x4, 0x1f ;  /* 0x08801f0047437f89 */ /* 0x00226800000e0000 */
[----:B---3--:R3:W1:Y:S04]  /*6770*/  SHFL.DOWN PT, R68, R242, 0x4, 0x1f ;  /* 0x08801f00f2447f89 */ /* 0x00866800000e0000 */
[----:B----4-:R3:W4:Y:S04]  /*6780*/  SHFL.DOWN PT, R69, R243, 0x4, 0x1f ;  /* 0x08801f00f3457f89 */ /* 0x01072800000e0000 */
[----:B0-----:R3:W0:Y:S02]  /*6790*/  SHFL.DOWN PT, R64, R65, 0x4, 0x1f ;  /* 0x08801f0041407f89 */ /* 0x00162400000e0000 */
.L_x_11940:
        /* <DEDUP_REMOVED lines=13> */
.L_x_11798:
[----:B------:R-:W-:Y:S05]  /*6870*/  BSYNC.RECONVERGENT B0 ;  /* 0x0000000000007941 */ /* 0x000fea0003800200 */
.L_x_11797:
[----:B------:R-:W-:-:S03]  /*6880*/  UMOV UR32, 0xffffffff ;  /* 0xffffffff00207882 */ /* 0x000fc60000000000 */
[----:B------:R-:W-:Y:S05]  /*6890*/  BRA.DIV UR32, `(.L_x_11799) ;  /* 0x0000006620547947 */ /* 0x000fea000b800000 */
[----:B-1----:R1:W1:Y:S04]  /*68a0*/  SHFL.DOWN PT, R67, R71, 0x8, 0x1f ;  /* 0x09001f0047437f89 */ /* 0x00226800000e0000 */
[----:B------:R0:W1:Y:S04]  /*68b0*/  SHFL.DOWN PT, R68, R242, 0x8, 0x1f ;  /* 0x09001f00f2447f89 */ /* 0x00006800000e0000 */
[----:B----4-:R4:W1:Y:S04]  /*68c0*/  SHFL.DOWN PT, R69, R243, 0x8, 0x1f ;  /* 0x09001f00f3457f89 */ /* 0x01086800000e0000 */
[----:B0-----:R4:W0:Y:S02]  /*68d0*/  SHFL.DOWN PT, R64, R65, 0x8, 0x1f ;  /* 0x09001f0041407f89 */ /* 0x00182400000e0000 */
.L_x_11946:
        /* <DEDUP_REMOVED lines=13> */
.L_x_11801:
[----:B------:R-:W-:Y:S05]  /*69b0*/  BSYNC.RECONVERGENT B0 ;  /* 0x0000000000007941 */ /* 0x000fea0003800200 */
.L_x_11800:
[----:B------:R-:W-:-:S03]  /*69c0*/  UMOV UR32, 0xffffffff ;  /* 0xffffffff00207882 */ /* 0x000fc60000000000 */
[----:B------:R-:W-:Y:S05]  /*69d0*/  BRA.DIV UR32, `(.L_x_11802) ;  /* 0x0000006620747947 */ /* 0x000fea000b800000 */
[----:B-1----:R1:W1:Y:S04]  /*69e0*/  SHFL.DOWN PT, R67, R71, 0x10, 0x1f ;  /* 0x0a001f0047437f89 */ /* 0x00226800000e0000 */
[----:B------:R0:W1:Y:S04]  /*69f0*/  SHFL.DOWN PT, R68, R242, 0x10, 0x1f ;  /* 0x0a001f00f2447f89 */ /* 0x00006800000e0000 */
[----:B------:R1:W1:Y:S04]  /*6a00*/  SHFL.DOWN PT, R69, R243, 0x10, 0x1f ;  /* 0x0a001f00f3457f89 */ /* 0x00026800000e0000 */
[----:B0-----:R0:W0:Y:S02]  /*6a10*/  SHFL.DOWN PT, R64, R65, 0x10, 0x1f ;  /* 0x0a001f0041407f89 */ /* 0x00102400000e0000 */
.L_x_11952:
        /* <DEDUP_REMOVED lines=13> */
.L_x_11804:
[----:B------:R-:W-:Y:S05]  /*6af0*/  BSYNC.RECONVERGENT B0 ;  /* 0x0000000000007941 */ /* 0x000fea0003800200 */
.L_x_11803:
        /* <DEDUP_REMOVED lines=26> */
.L_x_11966:
        /* <DEDUP_REMOVED lines=15> */
.L_x_11807:
[----:B------:R-:W-:Y:S05]  /*6d90*/  BSYNC.RECONVERGENT B0 ;  /* 0x0000000000007941 */ /* 0x000fea0003800200 */
.L_x_11806:
        /* <DEDUP_REMOVED lines=16> */
.L_x_11789:
        /* <DEDUP_REMOVED lines=468> */
[C---:B------:R-:W-:Y:S01]  /*8be0*/  IADD3 R151, PT, PT, R0.reuse, 0x440, RZ ;  /* 0x0000044000977810 */ /* 0x040fe20007ffe0ff */
[----:B------:R-:W-:Y:S01]  /*8bf0*/  FMUL.FTZ R213, R9, -R213 ;  /* 0x800000d509d57220 */ /* 0x000fe20000410000 */
[C---:B--2---:R-:W-:Y:S01]  /*8c00*/  IADD3 R135, PT, PT, R0.reuse, 0x240, RZ ;  /* 0x0000024000877810 */ /* 0x044fe20007ffe0ff */
[----:B------:R1:W-:Y:S01]  /*8c10*/  STS [R60+0x2114], R143 ;  /* 0x0021148f3c007388 */ /* 0x0003e20000000800 */
[C---:B------:R-:W-:Y:S01]  /*8c20*/  IADD3 R153, PT, PT, R0.reuse, 0x480, RZ ;  /* 0x0000048000997810 */ /* 0x040fe20007ffe0ff */
[----:B------:R-:W-:Y:S01]  /*8c30*/  FMUL.FTZ R221, R13, -R221 ;  /* 0x800000dd0ddd7220 */ /* 0x000fe20000410000 */
[C---:B---3--:R-:W-:Y:S01]  /*8c40*/  IADD3 R137, PT, PT, R0.reuse, 0x280, RZ ;  /* 0x0000028000897810 */ /* 0x048fe20007ffe0ff */
[----:B------:R2:W-:Y:S01]  /*8c50*/  STS [R60+0x2108], R129 ;  /* 0x002108813c007388 */ /* 0x0005e20000000800 */
[C---:B------:R-:W-:Y:S01]  /*8c60*/  IADD3 R155, PT, PT, R0.reuse, 0x4c0, RZ ;  /* 0x000004c0009b7810 */ /* 0x040fe20007ffe0ff */
[----:B------:R-:W-:Y:S01]  /*8c70*/  FMUL.FTZ R219, R11, R219 ;  /* 0x000000db0bdb7220 */ /* 0x000fe20000410000 */
[C---:B0-----:R-:W-:Y:S01]  /*8c80*/  IADD3 R145, PT, PT, R0.reuse, 0x380, RZ ;  /* 0x0000038000917810 */ /* 0x041fe20007ffe0ff */
[----:B------:R0:W-:Y:S01]  /*8c90*/  STS [R60+0x210c], R95 ;  /* 0x00210c5f3c007388 */ /* 0x0001e20000000800 */
[C---:B------:R-:W-:Y:S01]  /*8ca0*/  IADD3 R165, PT, PT, R0.reuse, 0x500, RZ ;  /* 0x0000050000a57810 */ /* 0x040fe20007ffe0ff */
[----:B------:R-:W-:Y:S01]  /*8cb0*/  FMUL.FTZ R209, R7, -R209 ;  /* 0x800000d107d17220 */ /* 0x000fe20000410000 */
[C---:B-1----:R-:W-:Y:S01]  /*8cc0*/  IADD3 R143, PT, PT, R0.reuse, 0x340, RZ ;  /* 0x00000340008f7810 */ /* 0x042fe20007ffe0ff */
[----:B------:R1:W-:Y:S01]  /*8cd0*/  STS [R60+0x2100], R141 ;  /* 0x0021008d3c007388 */ /* 0x0003e20000000800 */
[C---:B------:R-:W-:Y:S01]  /*8ce0*/  IADD3 R167, PT, PT, R0.reuse, 0x540, RZ ;  /* 0x0000054000a77810 */ /* 0x040fe20007ffe0ff */
[----:B------:R-:W-:Y:S01]  /*8cf0*/  FMUL.FTZ R215, R9, R215 ;  /* 0x000000d709d77220 */ /* 0x000fe20000410000 */
[C---:B--2---:R-:W-:Y:S01]  /*8d00*/  IADD3 R129, PT, PT, R0.reuse, 0x140, RZ ;  /* 0x0000014000817810 */ /* 0x044fe20007ffe0ff */
[----:B------:R2:W-:Y:S01]  /*8d10*/  STS [R60+0x2104], R139 ;  /* 0x0021048b3c007388 */ /* 0x0005e20000000800 */
[----:B------:R-:W-:Y:S01]  /*8d20*/  IADD3 R169, PT, PT, R0, 0x580, RZ ;  /* 0x0000058000a97810 */ /* 0x000fe20007ffe0ff */
[----:B------:R-:W-:Y:S01]  /*8d30*/  FMUL.FTZ R227, R16, R227 ;  /* 0x000000e310e37220 */ /* 0x000fe20000410000 */
[----:B0-----:R-:W-:Y:S01]  /*8d40*/  IADD3 R95, PT, PT, R0, 0x100, RZ ;  /* 0x00000100005f7810 */ /* 0x001fe20007ffe0ff */
[----:B------:R-:W-:Y:S01]  /*8d50*/  FMUL.FTZ R225, R16, -R225 ;  /* 0x800000e110e17220 */ /* 0x000fe20000410000 */
[C---:B------:R-:W-:Y:S01]  /*8d60*/  IADD3 R171, PT, PT, R0.reuse, 0x5c0, RZ ;  /* 0x000005c000ab7810 */ /* 0x040fe20007ffe0ff */
[----:B------:R-:W-:Y:S01]  /*8d70*/  FMUL.FTZ R223, R13, R223 ;  /* 0x000000df0ddf7220 */ /* 0x000fe20000410000 */
[C---:B-1----:R-:W-:Y:S01]  /*8d80*/  IADD3 R141, PT, PT, R0.reuse, 0x300, RZ ;  /* 0x00000300008d7810 */ /* 0x042fe20007ffe0ff */
[----:B------:R-:W-:Y:S01]  /*8d90*/  FMUL.FTZ R217, R11, -R217 ;  /* 0x800000d90bd97220 */ /* 0x000fe20000410000 */
[C---:B------:R-:W-:Y:S01]  /*8da0*/  IADD3 R173, PT, PT, R0.reuse, 0x600, RZ ;  /* 0x0000060000ad7810 */ /* 0x040fe20007ffe0ff */
[----:B------:R-:W-:Y:S01]  /*8db0*/  FMUL.FTZ R211, R7, R211 ;  /* 0x000000d307d37220 */ /* 0x000fe20000410000 */
[C---:B--2---:R-:W-:Y:S01]  /*8dc0*/  IADD3 R139, PT, PT, R0.reuse, 0x2c0, RZ ;  /* 0x000002c0008b7810 */ /* 0x044fe20007ffe0ff */
[C---:B------:R-:W-:Y:S01]  /*8dd0*/  FMUL.FTZ R207, R5.reuse, R207 ;  /* 0x000000cf05cf7220 */ /* 0x040fe20000410000 */
[C---:B------:R-:W-:Y:S01]  /*8de0*/  IADD3 R175, PT, PT, R0.reuse, 0x640, RZ ;  /* 0x0000064000af7810 */ /* 0x040fe20007ffe0ff */
[----:B------:R-:W-:Y:S01]  /*8df0*/  FMUL.FTZ R205, R5, -R205 ;  /* 0x800000cd05cd7220 */ /* 0x000fe20000410000 */
[C---:B------:R-:W-:Y:S01]  /*8e00*/  IADD3 R177, PT, PT, R0.reuse, 0x680, RZ ;  /* 0x0000068000b17810 */ /* 0x040fe20007ffe0ff */
        /* <DEDUP_REMOVED lines=109> */
[C---:B-1----:R-:W-:Y:S01]  /*94e0*/  FMUL.FTZ R221, R8.reuse, -R216 ;  /* 0x800000d808dd7220 */ /* 0x042fe20000410000 */
        /* <DEDUP_REMOVED lines=34> */
[C---:B-----5:R-:W-:Y:S01]  /*9710*/  FMUL.FTZ R219, R2.reuse, R234 ;  /* 0x000000ea02db7220 */ /* 0x060fe20000410000 */
        /* <DEDUP_REMOVED lines=39> */
.L_x_11809:
[----:B------:R-:W-:Y:S05]  /*9990*/  BSYNC.RECONVERGENT B0 ;  /* 0x0000000000007941 */ /* 0x000fea0003800200 */
.L_x_11808:
[----:B------:R-:W0:Y:S01]  /*99a0*/  LDS R237, [R237+0x4300] ;  /* 0x00430000eded7984 */ /* 0x000e220000000800 */
[----:B------:R-:W-:Y:S04]  /*99b0*/  BSSY.RECONVERGENT B0, `(.L_x_11810) ;  /* 0x0000004000007945 */ /* 0x000fe80003800200 */
[----:B------:R-:W-:Y:S05]  /*99c0*/  @!P2 BRA `(.L_x_11811) ;  /* 0x000000000008a947 */ /* 0x000fea0003800000 */
[----:B------:R2:W-:Y:S04]  /*99d0*/  REDG.E.ADD.F32.FTZ.RN.STRONG.GPU desc[UR30][R56.64+0x100], R229 ;  /* 0x000100e5380079a6 */ /* 0x0005e8000c12f31e */
[----:B0-----:R2:W-:Y:S02]  /*99e0*/  REDG.E.ADD.F32.FTZ.RN.STRONG.GPU desc[UR30][R68.64+0x100], R237 ;  /* 0x000100ed440079a6 */ /* 0x0015e4000c12f31e */
.L_x_11811:
[----:B------:R-:W-:Y:S05]  /*99f0*/  BSYNC.RECONVERGENT B0 ;  /* 0x0000000000007941 */ /* 0x000fea0003800200 */
.L_x_11810:
        /* <DEDUP_REMOVED lines=11> */
.L_x_11813:
[----:B------:R-:W-:Y:S05]  /*9ab0*/  BSYNC.RECONVERGENT B0 ;  /* 0x0000000000007941 */ /* 0x000fea0003800200 */
.L_x_11812:
[----:B------:R-:W4:Y:S01]  /*9ac0*/  LDS R235, [R235+0x4500] ;  /* 0x00450000ebeb7984 */ /* 0x000f220000000800 */
[----:B------:R-:W-:Y:S04]  /*9ad0*/  BSSY.RECONVERGENT B0, `(.L_x_11814) ;  /* 0x0000004000007945 */ /* 0x000fe80003800200 */
[----:B------:R-:W-:Y:S05]  /*9ae0*/  @!P0 BRA `(.L_x_11815) ;  /* 0x0000000000088947 */ /* 0x000fea0003800000 */
[----:B------:R0:W-:Y:S04]  /*9af0*/  REDG.E.ADD.F32.FTZ.RN.STRONG.GPU desc[UR30][R56.64+0x300], R185 ;  /* 0x000300b9380079a6 */ /* 0x0001e8000c12f31e */
[----:B----4-:R4:W-:Y:S02]  /*9b00*/  REDG.E.ADD.F32.FTZ.RN.STRONG.GPU desc[UR30][R68.64+0x300], R235 ;  /* 0x000300eb440079a6 */ /* 0x0109e4000c12f31e */
.L_x_11815:
[----:B------:R-:W-:Y:S05]  /*9b10*/  BSYNC.RECONVERGENT B0 ;  /* 0x0000000000007941 */ /* 0x000fea0003800200 */
.L_x_11814:
[----:B0-----:R0:W0:Y:S01]  /*9b20*/  LDS R185, [R188+0x4600] ;  /* 0x00460000bcb97984 */ /* 0x0010220000000800 */
[----:B------:R-:W-:Y:S04]  /*9b30*/  BSSY.RECONVERGENT B0, `(.L_x_11816) ;  /* 0x0000004000007945 */ /* 0x000fe80003800200 */
[----:B------:R-:W-:Y:S05]  /*9b40*/  @!P2 BRA `(.L_x_11817) ;  /* 0x000000000008a947 */ /* 0x000fea0003800000 */
[----:B------:R1:W-:Y:S04]  /*9b50*/  REDG.E.ADD.F32.FTZ.RN.STRONG.GPU desc[UR30][R56.64+0x400], R183 ;  /* 0x000400b7380079a6 */ /* 0x0003e8000c12f31e */
[----:B0-----:R1:W-:Y:S02]  /*9b60*/  REDG.E.ADD.F32.FTZ.RN.STRONG.GPU desc[UR30][R68.64+0x400], R185 ;  /* 0x000400b9440079a6 */ /* 0x0013e4000c12f31e */
.L_x_11817:
[----:B------:R-:W-:Y:S05]  /*9b70*/  BSYNC.RECONVERGENT B0 ;  /* 0x0000000000007941 */ /* 0x000fea0003800200 */
.L_x_11816:
[----:B-1----:R1:W0:Y:S01]  /*9b80*/  LDS R183, [R186+0x4700] ;  /* 0x00470000bab77984 */ /* 0x0022220000000800 */
[----:B------:R-:W-:Y:S04]  /*9b90*/  BSSY.RECONVERGENT B0, `(.L_x_11818) ;  /* 0x0000004000007945 */ /* 0x000fe80003800200 */
[----:B------:R-:W-:Y:S05]  /*9ba0*/  @!P3 BRA `(.L_x_11819) ;  /* 0x000000000008b947 */ /* 0x000fea0003800000 */
[----:B------:R1:W-:Y:S04]  /*9bb0*/  REDG.E.ADD.F32.FTZ.RN.STRONG.GPU desc[UR30][R56.64+0x500], R181 ;  /* 0x000500b5380079a6 */ /* 0x0003e8000c12f31e */
[----:B0-----:R1:W-:Y:S02]  /*9bc0*/  REDG.E.ADD.F32.FTZ.RN.STRONG.GPU desc[UR30][R68.64+0x500], R183 ;  /* 0x000500b7440079a6 */ /* 0x0013e4000c12f31e */
.L_x_11819:
[----:B------:R-:W-:Y:S05]  /*9bd0*/  BSYNC.RECONVERGENT B0 ;  /* 0x0000000000007941 */ /* 0x000fea0003800200 */
.L_x_11818:
[----:B-1----:R1:W0:Y:S01]  /*9be0*/  LDS R181, [R184+0x4800] ;  /* 0x00480000b8b57984 */ /* 0x0022220000000800 */
[----:B------:R-:W-:Y:S04]  /*9bf0*/  BSSY.RECONVERGENT B0, `(.L_x_11820) ;  /* 0x0000004000007945 */ /* 0x000fe80003800200 */
[----:B------:R-:W-:Y:S05]  /*9c00*/  @!P4 BRA `(.L_x_11821) ;  /* 0x000000000008c947 */ /* 0x000fea0003800000 */
[----:B------:R1:W-:Y:S04]  /*9c10*/  REDG.E.ADD.F32.FTZ.RN.STRONG.GPU desc[UR30][R56.64+0x600], R179 ;  /* 0x000600b3380079a6 */ /* 0x0003e8000c12f31e */
[----:B0-----:R1:W-:Y:S02]  /*9c20*/  REDG.E.ADD.F32.FTZ.RN.STRONG.GPU desc[UR30][R68.64+0x600], R181 ;  /* 0x000600b5440079a6 */ /* 0x0013e4000c12f31e */
.L_x_11821:
[----:B------:R-:W-:Y:S05]  /*9c30*/  BSYNC.RECONVERGENT B0 ;  /* 0x0000000000007941 */ /* 0x000fea0003800200 */
.L_x_11820:
[----:B-1----:R1:W0:Y:S01]  /*9c40*/  LDS R179, [R182+0x4900] ;  /* 0x00490000b6b37984 */ /* 0x0022220000000800 */
[----:B------:R-:W-:Y:S04]  /*9c50*/  BSSY.RECONVERGENT B0, `(.L_x_11822) ;  /* 0x0000004000007945 */ /* 0x000fe80003800200 */
[----:B------:R-:W-:Y:S05]  /*9c60*/  @!P5 BRA `(.L_x_11823) ;  /* 0x000000000008d947 */ /* 0x000fea0003800000 */
[----:B------:R1:W-:Y:S04]  /*9c70*/  REDG.E.ADD.F32.FTZ.RN.STRONG.GPU desc[UR30][R56.64+0x700], R177 ;  /* 0x000700b1380079a6 */ /* 0x0003e8000c12f31e */
[----:B0-----:R1:W-:Y:S02]  /*9c80*/  REDG.E.ADD.F32.FTZ.RN.STRONG.GPU desc[UR30][R68.64+0x700], R179 ;  /* 0x000700b3440079a6 */ /* 0x0013e4000c12f31e */
.L_x_11823:
[----:B------:R-:W-:Y:S05]  /*9c90*/  BSYNC.RECONVERGENT B0 ;  /* 0x0000000000007941 */ /* 0x000fea0003800200 */
.L_x_11822:
        /* <DEDUP_REMOVED lines=11> */
.L_x_11825:
[----:B------:R-:W-:Y:S05]  /*9d50*/  BSYNC.RECONVERGENT B0 ;  /* 0x0000000000007941 */ /* 0x000fea0003800200 */
.L_x_11824:
[----:B-1----:R1:W0:Y:S01]  /*9d60*/  LDS R175, [R178+0x4b00] ;  /* 0x004b0000b2af7984 */ /* 0x0022220000000800 */
[----:B------:R-:W-:Y:S04]  /*9d70*/  BSSY.RECONVERGENT B0, `(.L_x_11826) ;  /* 0x0000004000007945 */ /* 0x000fe80003800200 */
[----:B------:R-:W-:Y:S05]  /*9d80*/  @!P0 BRA `(.L_x_11827) ;  /* 0x0000000000088947 */ /* 0x000fea0003800000 */
[----:B------:R1:W-:Y:S04]  /*9d90*/  REDG.E.ADD.F32.FTZ.RN.STRONG.GPU desc[UR30][R56.64+0x900], R173 ;  /* 0x000900ad380079a6 */ /* 0x0003e8000c12f31e */
[----:B0-----:R1:W-:Y:S02]  /*9da0*/  REDG.E.ADD.F32.FTZ.RN.STRONG.GPU desc[UR30][R68.64+0x900], R175 ;  /* 0x000900af440079a6 */ /* 0x0013e4000c12f31e */
.L_x_11827:
[----:B------:R-:W-:Y:S05]  /*9db0*/  BSYNC.RECONVERGENT B0 ;  /* 0x0000000000007941 */ /* 0x000fea0003800200 */
.L_x_11826:
[----:B-1----:R1:W0:Y:S01]  /*9dc0*/  LDS R173, [R176+0x4c00] ;  /* 0x004c0000b0ad7984 */ /* 0x0022220000000800 */
[----:B------:R-:W-:Y:S04]  /*9dd0*/  BSSY.RECONVERGENT B0, `(.L_x_11828) ;  /* 0x0000004000007945 */ /* 0x000fe80003800200 */
[----:B------:R-:W-:Y:S05]  /*9de0*/  @!P2 BRA `(.L_x_11829) ;  /* 0x000000000008a947 */ /* 0x000fea0003800000 */
[----:B------:R1:W-:Y:S04]  /*9df0*/  REDG.E.ADD.F32.FTZ.RN.STRONG.GPU desc[UR30][R56.64+0xa00], R171 ;  /* 0x000a00ab380079a6 */ /* 0x0003e8000c12f31e */
[----:B0-----:R1:W-:Y:S02]  /*9e00*/  REDG.E.ADD.F32.FTZ.RN.STRONG.GPU desc[UR30][R68.64+0xa00], R173 ;  /* 0x000a00ad440079a6 */ /* 0x0013e4000c12f31e */
.L_x_11829:
[----:B------:R-:W-:Y:S05]  /*9e10*/  BSYNC.RECONVERGENT B0 ;  /* 0x0000000000007941 */ /* 0x000fea0003800200 */
.L_x_11828:
[----:B-1----:R1:W0:Y:S01]  /*9e20*/  LDS R171, [R174+0x4d00] ;  /* 0x004d0000aeab7984 */ /* 0x0022220000000800 */
[----:B------:R-:W-:Y:S04]  /*9e30*/  BSSY.RECONVERGENT B0, `(.L_x_11830) ;  /* 0x0000004000007945 */ /* 0x000fe80003800200 */
[----:B------:R-:W-:Y:S05]  /*9e40*/  @!P3 BRA `(.L_x_11831) ;  /* 0x000000000008b947 */ /* 0x000fea0003800000 */
[----:B------:R1:W-:Y:S04]  /*9e50*/  REDG.E.ADD.F32.FTZ.RN.STRONG.GPU desc[UR30][R56.64+0xb00], R169 ;  /* 0x000b00a9380079a6 */ /* 0x0003e8000c12f31e */
[----:B0-----:R1:W-:Y:S02]  /*9e60*/  REDG.E.ADD.F32.FTZ.RN.STRONG.GPU desc[UR30][R68.64+0xb00], R171 ;  /* 0x000b00ab440079a6 */ /* 0x0013e4000c12f31e */
.L_x_11831:
[----:B------:R-:W-:Y:S05]  /*9e70*/  BSYNC.RECONVERGENT B0 ;  /* 0x0000000000007941 */ /* 0x000fea0003800200 */
.L_x_11830:
[----:B-1----:R1:W0:Y:S01]  /*9e80*/  LDS R169, [R172+0x4e00] ;  /* 0x004e0000aca97984 */ /* 0x0022220000000800 */
[----:B------:R-:W-:Y:S04]  /*9e90*/  BSSY.RECONVERGENT B0, `(.L_x_11832) ;  /* 0x0000004000007945 */ /* 0x000fe80003800200 */
[----:B------:R-:W-:Y:S05]  /*9ea0*/  @!P4 BRA `(.L_x_11833) ;  /* 0x000000000008c947 */ /* 0x000fea0003800000 */
[----:B------:R1:W-:Y:S04]  /*9eb0*/  REDG.E.ADD.F32.FTZ.RN.STRONG.GPU desc[UR30][R56.64+0xc00], R167 ;  /* 0x000c00a7380079a6 */ /* 0x0003e8000c12f31e */
[----:B0-----:R1:W-:Y:S02]  /*9ec0*/  REDG.E.ADD.F32.FTZ.RN.STRONG.GPU desc[UR30][R68.64+0xc00], R169 ;  /* 0x000c00a9440079a6 */ /* 0x0013e4000c12f31e */
.L_x_11833:
[----:B------:R-:W-:Y:S05]  /*9ed0*/  BSYNC.RECONVERGENT B0 ;  /* 0x0000000000007941 */ /* 0x000fea0003800200 */
.L_x_11832:
[----:B-1----:R1:W0:Y:S01]  /*9ee0*/  LDS R167, [R170+0x4f00] ;  /* 0x004f0000aaa77984 */ /* 0x0022220000000800 */
[----:B------:R-:W-:Y:S04]  /*9ef0*/  BSSY.RECONVERGENT B0, `(.L_x_11834) ;  /* 0x0000004000007945 */ /* 0x000fe80003800200 */
[----:B------:R-:W-:Y:S05]  /*9f00*/  @!P5 BRA `(.L_x_11835) ;  /* 0x000000000008d947 */ /* 0x000fea0003800000 */
[----:B------:R1:W-:Y:S04]  /*9f10*/  REDG.E.ADD.F32.FTZ.RN.STRONG.GPU desc[UR30][R56.64+0xd00], R165 ;  /* 0x000d00a5380079a6 */ /* 0x0003e8000c12f31e */
[----:B0-----:R1:W-:Y:S02]  /*9f20*/  REDG.E.ADD.F32.FTZ.RN.STRONG.GPU desc[UR30][R68.64+0xd00], R167 ;  /* 0x000d00a7440079a6 */ /* 0x0013e4000c12f31e */
.L_x_11835:
[----:B------:R-:W-:Y:S05]  /*9f30*/  BSYNC.RECONVERGENT B0 ;  /* 0x0000000000007941 */ /* 0x000fea0003800200 */
.L_x_11834:
        /* <DEDUP_REMOVED lines=11> */
.L_x_11837:
[----:B------:R-:W-:Y:S05]  /*9ff0*/  BSYNC.RECONVERGENT B0 ;  /* 0x0000000000007941 */ /* 0x000fea0003800200 */
.L_x_11836:
[----:B-1----:R1:W0:Y:S01]  /*a000*/  LDS R155, [R156+0x5100] ;  /* 0x005100009c9b7984 */ /* 0x0022220000000800 */
[----:B------:R-:W-:Y:S04]  /*a010*/  BSSY.RECONVERGENT B0, `(.L_x_11838) ;  /* 0x0000004000007945 */ /* 0x000fe80003800200 */
[----:B------:R-:W-:Y:S05]  /*a020*/  @!P0 BRA `(.L_x_11839) ;  /* 0x0000000000088947 */ /* 0x000fea0003800000 */
[----:B------:R1:W-:Y:S04]  /*a030*/  REDG.E.ADD.F32.FTZ.RN.STRONG.GPU desc[UR30][R56.64+0xf00], R153 ;  /* 0x000f0099380079a6 */ /* 0x0003e8000c12f31e */
[----:B0-----:R1:W-:Y:S02]  /*a040*/  REDG.E.ADD.F32.FTZ.RN.STRONG.GPU desc[UR30][R68.64+0xf00], R155 ;  /* 0x000f009b440079a6 */ /* 0x0013e4000c12f31e */
.L_x_11839:
[----:B------:R-:W-:Y:S05]  /*a050*/  BSYNC.RECONVERGENT B0 ;  /* 0x0000000000007941 */ /* 0x000fea0003800200 */
.L_x_11838:
[----:B-1----:R1:W0:Y:S01]  /*a060*/  LDS R153, [R154+0x5200] ;  /* 0x005200009a997984 */ /* 0x0022220000000800 */
[----:B------:R-:W-:Y:S04]  /*a070*/  BSSY.RECONVERGENT B0, `(.L_x_11840) ;  /* 0x0000004000007945 */ /* 0x000fe80003800200 */
[----:B------:R-:W-:Y:S05]  /*a080*/  @!P2 BRA `(.L_x_11841) ;  /* 0x000000000008a947 */ /* 0x000fea0003800000 */
[----:B------:R1:W-:Y:S04]  /*a090*/  REDG.E.ADD.F32.FTZ.RN.STRONG.GPU desc[UR30][R56.64+0x1000], R151 ;  /* 0x00100097380079a6 */ /* 0x0003e8000c12f31e */
[----:B0-----:R1:W-:Y:S02]  /*a0a0*/  REDG.E.ADD.F32.FTZ.RN.STRONG.GPU desc[UR30][R68.64+0x1000], R153 ;  /* 0x00100099440079a6 */ /* 0x0013e4000c12f31e */
.L_x_11841:
[----:B------:R-:W-:Y:S05]  /*a0b0*/  BSYNC.RECONVERGENT B0 ;  /* 0x0000000000007941 */ /* 0x000fea0003800200 */
.L_x_11840:
[----:B-1----:R1:W0:Y:S01]  /*a0c0*/  LDS R151, [R152+0x5300] ;  /* 0x0053000098977984 */ /* 0x0022220000000800 */
[----:B------:R-:W-:Y:S04]  /*a0d0*/  BSSY.RECONVERGENT B0, `(.L_x_11842) ;  /* 0x0000004000007945 */ /* 0x000fe80003800200 */
[----:B------:R-:W-:Y:S05]  /*a0e0*/  @!P3 BRA `(.L_x_11843) ;  /* 0x000000000008b947 */ /* 0x000fea0003800000 */
[----:B------:R1:W-:Y:S04]  /*a0f0*/  REDG.E.ADD.F32.FTZ.RN.STRONG.GPU desc[UR30][R56.64+0x1100], R149 ;  /* 0x00110095380079a6 */ /* 0x0003e8000c12f31e */
[----:B0-----:R1:W-:Y:S02]  /*a100*/  REDG.E.ADD.F32.FTZ.RN.STRONG.GPU desc[UR30][R68.64+0x1100], R151 ;  /* 0x00110097440079a6 */ /* 0x0013e4000c12f31e */
.L_x_11843:
[----:B------:R-:W-:Y:S05]  /*a110*/  BSYNC.RECONVERGENT B0 ;  /* 0x0000000000007941 */ /* 0x000fea0003800200 */
.L_x_11842:
[----:B-1----:R1:W0:Y:S01]  /*a120*/  LDS R149, [R150+0x5400] ;  /* 0x0054000096957984 */ /* 0x0022220000000800 */
[----:B------:R-:W-:Y:S04]  /*a130*/  BSSY.RECONVERGENT B0, `(.L_x_11844) ;  /* 0x0000004000007945 */ /* 0x000fe80003800200 */
[----:B------:R-:W-:Y:S05]  /*a140*/  @!P4 BRA `(.L_x_11845) ;  /* 0x000000000008c947 */ /* 0x000fea0003800000 */
[----:B------:R1:W-:Y:S04]  /*a150*/  REDG.E.ADD.F32.FTZ.RN.STRONG.GPU desc[UR30][R56.64+0x1200], R147 ;  /* 0x00120093380079a6 */ /* 0x0003e8000c12f31e */
[----:B0-----:R1:W-:Y:S02]  /*a160*/  REDG.E.ADD.F32.FTZ.RN.STRONG.GPU desc[UR30][R68.64+0x1200], R149 ;  /* 0x00120095440079a6 */ /* 0x0013e4000c12f31e */
.L_x_11845:
[----:B------:R-:W-:Y:S05]  /*a170*/  BSYNC.RECONVERGENT B0 ;  /* 0x0000000000007941 */ /* 0x000fea0003800200 */
.L_x_11844:
[----:B-1----:R1:W0:Y:S01]  /*a180*/  LDS R147, [R148+0x5500] ;  /* 0x0055000094937984 */ /* 0x0022220000000800 */
[----:B------:R-:W-:Y:S04]  /*a190*/  BSSY.RECONVERGENT B0, `(.L_x_11846) ;  /* 0x0000004000007945 */ /* 0x000fe80003800200 */
[----:B------:R-:W-:Y:S05]  /*a1a0*/  @!P5 BRA `(.L_x_11847) ;  /* 0x000000000008d947 */ /* 0x000fea0003800000 */
[----:B------:R1:W-:Y:S04]  /*a1b0*/  REDG.E.ADD.F32.FTZ.RN.STRONG.GPU desc[UR30][R56.64+0x1300], R145 ;  /* 0x00130091380079a6 */ /* 0x0003e8000c12f31e */
[----:B0-----:R1:W-:Y:S02]  /*a1c0*/  REDG.E.ADD.F32.FTZ.RN.STRONG.GPU desc[UR30][R68.64+0x1300], R147 ;  /* 0x00130093440079a6 */ /* 0x0013e4000c12f31e */
.L_x_11847:
[----:B------:R-:W-:Y:S05]  /*a1d0*/  BSYNC.RECONVERGENT B0 ;  /* 0x0000000000007941 */ /* 0x000fea0003800200 */
.L_x_11846:
        /* <DEDUP_REMOVED lines=11> */
.L_x_11849:
[----:B------:R-:W-:Y:S05]  /*a290*/  BSYNC.RECONVERGENT B0 ;  /* 0x0000000000007941 */ /* 0x000fea0003800200 */
.L_x_11848:
[----:B-1----:R1:W0:Y:S01]  /*a2a0*/  LDS R143, [R144+0x5700] ;  /* 0x00570000908f7984 */ /* 0x0022220000000800 */
[----:B------:R-:W-:Y:S04]  /*a2b0*/  BSSY.RECONVERGENT B0, `(.L_x_11850) ;  /* 0x0000004000007945 */ /* 0x000fe80003800200 */
[----:B------:R-:W-:Y:S05]  /*a2c0*/  @!P0 BRA `(.L_x_11851) ;  /* 0x0000000000088947 */ /* 0x000fea0003800000 */
[----:B------:R1:W-:Y:S04]  /*a2d0*/  REDG.E.ADD.F32.FTZ.RN.STRONG.GPU desc[UR30][R56.64+0x1500], R141 ;  /* 0x0015008d380079a6 */ /* 0x0003e8000c12f31e */
[----:B0-----:R1:W-:Y:S02]  /*a2e0*/  REDG.E.ADD.F32.FTZ.RN.STRONG.GPU desc[UR30][R68.64+0x1500], R143 ;  /* 0x0015008f440079a6 */ /* 0x0013e4000c12f31e */
.L_x_11851:
[----:B------:R-:W-:Y:S05]  /*a2f0*/  BSYNC.RECONVERGENT B0 ;  /* 0x0000000000007941 */ /* 0x000fea0003800200 */
.L_x_11850:
[----:B-1----:R1:W0:Y:S01]  /*a300*/  LDS R141, [R142+0x5800] ;  /* 0x005800008e8d7984 */ /* 0x0022220000000800 */
[----:B------:R-:W-:Y:S04]  /*a310*/  BSSY.RECONVERGENT B0, `(.L_x_11852) ;  /* 0x0000004000007945 */ /* 0x000fe80003800200 */
[----:B------:R-:W-:Y:S05]  /*a320*/  @!P2 BRA `(.L_x_11853) ;  /* 0x000000000008a947 */ /* 0x000fea0003800000 */
[----:B------:R1:W-:Y:S04]  /*a330*/  REDG.E.ADD.F32.FTZ.RN.STRONG.GPU desc[UR30][R56.64+0x1600], R139 ;  /* 0x0016008b380079a6 */ /* 0x0003e8000c12f31e */
[----:B0-----:R1:W-:Y:S02]  /*a340*/  REDG.E.ADD.F32.FTZ.RN.STRONG.GPU desc[UR30][R68.64+0x1600], R141 ;  /* 0x0016008d440079a6 */ /* 0x0013e4000c12f31e */
.L_x_11853:
[----:B------:R-:W-:Y:S05]  /*a350*/  BSYNC.RECONVERGENT B0 ;  /* 0x0000000000007941 */ /* 0x000fea0003800200 */
.L_x_11852:
[----:B-1----:R1:W0:Y:S01]  /*a360*/  LDS R139, [R140+0x5900] ;  /* 0x005900008c8b7984 */ /* 0x0022220000000800 */
[----:B------:R-:W-:Y:S04]  /*a370*/  BSSY.RECONVERGENT B0, `(.L_x_11854) ;  /* 0x0000004000007945 */ /* 0x000fe80003800200 */
[----:B------:R-:W-:Y:S05]  /*a380*/  @!P3 BRA `(.L_x_11855) ;  /* 0x000000000008b947 */ /* 0x000fea0003800000 */
[----:B------:R1:W-:Y:S04]  /*a390*/  REDG.E.ADD.F32.FTZ.RN.STRONG.GPU desc[UR30][R56.64+0x1700], R137 ;  /* 0x00170089380079a6 */ /* 0x0003e8000c12f31e */
[----:B0-----:R1:W-:Y:S02]  /*a3a0*/  REDG.E.ADD.F32.FTZ.RN.STRONG.GPU desc[UR30][R68.64+0x1700], R139 ;  /* 0x0017008b440079a6 */ /* 0x0013e4000c12f31e */
.L_x_11855:
[----:B------:R-:W-:Y:S05]  /*a3b0*/  BSYNC.RECONVERGENT B0 ;  /* 0x0000000000007941 */ /* 0x000fea0003800200 */
.L_x_11854:
[----:B-1----:R1:W0:Y:S01]  /*a3c0*/  LDS R137, [R138+0x5a00] ;  /* 0x005a00008a897984 */ /* 0x0022220000000800 */
[----:B------:R-:W-:Y:S04]  /*a3d0*/  BSSY.RECONVERGENT B0, `(.L_x_11856) ;  /* 0x0000004000007945 */ /* 0x000fe80003800200 */
[----:B------:R-:W-:Y:S05]  /*a3e0*/  @!P4 BRA `(.L_x_11857) ;  /* 0x000000000008c947 */ /* 0x000fea0003800000 */
[----:B------:R1:W-:Y:S04]  /*a3f0*/  REDG.E.ADD.F32.FTZ.RN.STRONG.GPU desc[UR30][R56.64+0x1800], R135 ;  /* 0x00180087380079a6 */ /* 0x0003e8000c12f31e */
[----:B0-----:R1:W-:Y:S02]  /*a400*/  REDG.E.ADD.F32.FTZ.RN.STRONG.GPU desc[UR30][R68.64+0x1800], R137 ;  /* 0x00180089440079a6 */ /* 0x0013e4000c12f31e */
.L_x_11857:
[----:B------:R-:W-:Y:S05]  /*a410*/  BSYNC.RECONVERGENT B0 ;  /* 0x0000000000007941 */ /* 0x000fea0003800200 */
.L_x_11856:
[----:B-1----:R1:W0:Y:S01]  /*a420*/  LDS R135, [R136+0x5b00] ;  /* 0x005b000088877984 */ /* 0x0022220000000800 */
[----:B------:R-:W-:Y:S04]  /*a430*/  BSSY.RECONVERGENT B0, `(.L_x_11858) ;  /* 0x0000004000007945 */ /* 0x000fe80003800200 */
[----:B------:R-:W-:Y:S05]  /*a440*/  @!P5 BRA `(.L_x_11859) ;  /* 0x000000000008d947 */ /* 0x000fea0003800000 */
[----:B------:R1:W-:Y:S04]  /*a450*/  REDG.E.ADD.F32.FTZ.RN.STRONG.GPU desc[UR30][R56.64+0x1900], R133 ;  /* 0x00190085380079a6 */ /* 0x0003e8000c12f31e */
[----:B0-----:R1:W-:Y:S02]  /*a460*/  REDG.E.ADD.F32.FTZ.RN.STRONG.GPU desc[UR30][R68.64+0x1900], R135 ;  /* 0x00190087440079a6 */ /* 0x0013e4000c12f31e */
.L_x_11859:
[----:B------:R-:W-:Y:S05]  /*a470*/  BSYNC.RECONVERGENT B0 ;  /* 0x0000000000007941 */ /* 0x000fea0003800200 */
.L_x_11858:
        /* <DEDUP_REMOVED lines=11> */
.L_x_11861:
[----:B------:R-:W-:Y:S05]  /*a530*/  BSYNC.RECONVERGENT B0 ;  /* 0x0000000000007941 */ /* 0x000fea0003800200 */
.L_x_11860:
[----:B-1----:R1:W0:Y:S01]  /*a540*/  LDS R131, [R132+0x5d00] ;  /* 0x005d000084837984 */ /* 0x0022220000000800 */
[----:B------:R-:W-:Y:S04]  /*a550*/  BSSY.RECONVERGENT B0, `(.L_x_11862) ;  /* 0x0000004000007945 */ /* 0x000fe80003800200 */
[----:B------:R-:W-:Y:S05]  /*a560*/  @!P0 BRA `(.L_x_11863) ;  /* 0x0000000000088947 */ /* 0x000fea0003800000 */
[----:B------:R1:W-:Y:S04]  /*a570*/  REDG.E.ADD.F32.FTZ.RN.STRONG.GPU desc[UR30][R56.64+0x1b00], R129 ;  /* 0x001b0081380079a6 */ /* 0x0003e8000c12f31e */
[----:B0-----:R1:W-:Y:S02]  /*a580*/  REDG.E.ADD.F32.FTZ.RN.STRONG.GPU desc[UR30][R68.64+0x1b00], R131 ;  /* 0x001b0083440079a6 */ /* 0x0013e4000c12f31e */
.L_x_11863:
[----:B------:R-:W-:Y:S05]  /*a590*/  BSYNC.RECONVERGENT B0 ;  /* 0x0000000000007941 */ /* 0x000fea0003800200 */
.L_x_11862:
[----:B-1----:R1:W0:Y:S01]  /*a5a0*/  LDS R129, [R130+0x5e00] ;  /* 0x005e000082817984 */ /* 0x0022220000000800 */
[----:B------:R-:W-:Y:S04]  /*a5b0*/  BSSY.RECONVERGENT B0, `(.L_x_11864) ;  /* 0x0000004000007945 */ /* 0x000fe80003800200 */
[----:B------:R-:W-:Y:S05]  /*a5c0*/  @!P2 BRA `(.L_x_11865) ;  /* 0x000000000008a947 */ /* 0x000fea0003800000 */
[----:B------:R1:W-:Y:S04]  /*a5d0*/  REDG.E.ADD.F32.FTZ.RN.STRONG.GPU desc[UR30][R56.64+0x1c00], R95 ;  /* 0x001c005f380079a6 */ /* 0x0003e8000c12f31e */
[----:B0-----:R1:W-:Y:S02]  /*a5e0*/  REDG.E.ADD.F32.FTZ.RN.STRONG.GPU desc[UR30][R68.64+0x1c00], R129 ;  /* 0x001c0081440079a6 */ /* 0x0013e4000c12f31e */
.L_x_11865:
[----:B------:R-:W-:Y:S05]  /*a5f0*/  BSYNC.RECONVERGENT B0 ;  /* 0x0000000000007941 */ /* 0x000fea0003800200 */
.L_x_11864:
[----:B-1----:R1:W0:Y:S01]  /*a600*/  LDS R95, [R128+0x5f00] ;  /* 0x005f0000805f7984 */ /* 0x0022220000000800 */
[----:B------:R-:W-:Y:S04]  /*a610*/  BSSY.RECONVERGENT B0, `(.L_x_11866) ;  /* 0x0000004000007945 */ /* 0x000fe80003800200 */
[----:B------:R-:W-:Y:S05]  /*a620*/  @!P3 BRA `(.L_x_11867) ;  /* 0x000000000008b947 */ /* 0x000fea0003800000 */
[----:B------:R1:W-:Y:S04]  /*a630*/  REDG.E.ADD.F32.FTZ.RN.STRONG.GPU desc[UR30][R56.64+0x1d00], R93 ;  /* 0x001d005d380079a6 */ /* 0x0003e8000c12f31e */
[----:B0-----:R1:W-:Y:S02]  /*a640*/  REDG.E.ADD.F32.FTZ.RN.STRONG.GPU desc[UR30][R68.64+0x1d00], R95 ;  /* 0x001d005f440079a6 */ /* 0x0013e4000c12f31e */
.L_x_11867:
[----:B------:R-:W-:Y:S05]  /*a650*/  BSYNC.RECONVERGENT B0 ;  /* 0x0000000000007941 */ /* 0x000fea0003800200 */
.L_x_11866:
[----:B-1----:R1:W0:Y:S01]  /*a660*/  LDS R93, [R126+0x6000] ;  /* 0x006000007e5d7984 */ /* 0x0022220000000800 */
[----:B------:R-:W-:Y:S04]  /*a670*/  BSSY.RECONVERGENT B0, `(.L_x_11868) ;  /* 0x0000004000007945 */ /* 0x000fe80003800200 */
[----:B------:R-:W-:Y:S05]  /*a680*/  @!P4 BRA `(.L_x_11869) ;  /* 0x000000000008c947 */ /* 0x000fea0003800000 */
[----:B------:R1:W-:Y:S04]  /*a690*/  REDG.E.ADD.F32.FTZ.RN.STRONG.GPU desc[UR30][R56.64+0x1e00], R65 ;  /* 0x001e0041380079a6 */ /* 0x0003e8000c12f31e */
[----:B0-----:R1:W-:Y:S02]  /*a6a0*/  REDG.E.ADD.F32.FTZ.RN.STRONG.GPU desc[UR30][R68.64+0x1e00], R93 ;  /* 0x001e005d440079a6 */ /* 0x0013e4000c12f31e */
.L_x_11869:
[----:B------:R-:W-:Y:S05]  /*a6b0*/  BSYNC.RECONVERGENT B0 ;  /* 0x0000000000007941 */ /* 0x000fea0003800200 */
.L_x_11868:
[----:B-1----:R1:W0:Y:S01]  /*a6c0*/  LDS R65, [R94+0x6100] ;  /* 0x006100005e417984 */ /* 0x0022220000000800 */
[----:B------:R-:W-:Y:S04]  /*a6d0*/  BSSY.RECONVERGENT B0, `(.L_x_11870) ;  /* 0x0000004000007945 */ /* 0x000fe80003800200 */
[----:B------:R-:W-:Y:S05]  /*a6e0*/  @!P5 BRA `(.L_x_11871) ;  /* 0x000000000008d947 */ /* 0x000fea0003800000 */
[----:B------:R1:W-:Y:S04]  /*a6f0*/  REDG.E.ADD.F32.FTZ.RN.STRONG.GPU desc[UR30][R56.64+0x1f00], R59 ;  /* 0x001f003b380079a6 */ /* 0x0003e8000c12f31e */
[----:B0-----:R1:W-:Y:S02]  /*a700*/  REDG.E.ADD.F32.FTZ.RN.STRONG.GPU desc[UR30][R68.64+0x1f00], R65 ;  /* 0x001f0041440079a6 */ /* 0x0013e4000c12f31e */
.L_x_11871:
[----:B------:R-:W-:Y:S05]  /*a710*/  BSYNC.RECONVERGENT B0 ;  /* 0x0000000000007941 */ /* 0x000fea0003800200 */
.L_x_11870:
        /* <DEDUP_REMOVED lines=99> */
.L_x_11873:
[----:B------:R-:W-:Y:S05]  /*ad50*/  BSYNC.RECONVERGENT B0 ;  /* 0x0000000000007941 */ /* 0x000fea0003800200 */
.L_x_11872:
[----:B------:R-:W-:-:S04]  /*ad60*/  UIADD3 UR8, UPT, UPT, UR8, 0x1, URZ ;  /* 0x0000000108087890 */ /* 0x000fc8000fffe0ff */
[----:B------:R-:W-:-:S09]  /*ad70*/  UISETP.GE.AND UP0, UPT, UR8, UR46, UPT ;  /* 0x0000002e0800728c */ /* 0x000fd2000bf06270 */
[----:B------:R-:W-:Y:S05]  /*ad80*/  BRA.U !UP0, `(.L_x_11874) ;  /* 0xffffff7d08407547 */ /* 0x000fea000b83ffff */
.L_x_11778:
        /* <DEDUP_REMOVED lines=26> */
[----:B------:R-:W3:Y:S01]  /*af30*/  LDS.128 R8, [R120] ;  /* 0x0000000078087984 */ /* 0x000ee20000000c00 */
[----:B----4-:R-:W-:Y:S02]  /*af40*/  UIMAD.WIDE.U32 UR12, UR38, UR32, UR8 ;  /* 0x00000020260c72a5 */ /* 0x010fe4000f8e0008 */
[----:B------:R-:W-:Y:S01]  /*af50*/  UIADD3 UR22, UP3, UPT, UR22, -0x800, URZ ;  /* 0xfffff80016167890 */ /* 0x000fe2000ff7e0ff */
[----:B------:R-:W4:Y:S01]  /*af60*/  LDS.128 R12, [R120+0x200] ;  /* 0x00020000780c7984 */ /* 0x000f220000000c00 */
[----:B------:R-:W-:Y:S01]  /*af70*/  UIMAD UR13, UR38, UR33, UR13 ;  /* 0x00000021260d72a4 */ /* 0x000fe2000f8e020d */
[----:B-----5:R-:W-:Y:S01]  /*af80*/  SHF.L.U32 R5, R0, 0x1, RZ ;  /* 0x0000000100057819 */ /* 0x020fe200000006ff */
[----:B------:R-:W-:Y:S01]  /*af90*/  FADD.FTZ R0, R125, R102 ;  /* 0x000000667d007221 */ /* 0x000fe20000010000 */
[----:B------:R-:W5:Y:S01]  /*afa0*/  LDCU.64 UR32, c[0x0][0x520] ;  /* 0x0000a400ff2077ac */ /* 0x000f620008000a00 */
[----:B--2---:R-:W-:Y:S02]  /*afb0*/  F2FP.F16.F32.PACK_AB R17, R99, R100 ;  /* 0x000000646311723e */ /* 0x004fe400000000ff */
[----:B------:R-:W-:Y:S01]  /*afc0*/  LOP3.LUT R5, R5, 0x7c0, RZ, 0xc0, !PT ;  /* 0x000007c005057812 */ /* 0x000fe200078ec0ff */
[----:B0-----:R-:W-:Y:S01]  /*afd0*/  UIMAD.WIDE.U32 UR12, UR10, UR34, UR12 ;  /* 0x000000220a0c72a5 */ /* 0x001fe2000f8e000c */
[----:B------:R-:W-:Y:S01]  /*afe0*/  FADD.FTZ R7, R0, R101 ;  /* 0x0000006500077221 */ /* 0x000fe20000010000 */
[----:B------:R-:W-:Y:S01]  /*aff0*/  F2FP.F16.F32.PACK_AB R16, R101, R102 ;  /* 0x000000666510723e */ /* 0x000fe200000000ff */
[----:B------:R-:W-:Y:S01]  /*b000*/  UIADD3 UR20, UP4, UPT, UR20, -0x800, URZ ;  /* 0xfffff80014147890 */ /* 0x000fe2000ff9e0ff */
[----:B------:R-:W-:Y:S01]  /*b010*/  LOP3.LUT R0, R5, 0x1f, R124, 0xf8, !PT ;  /* 0x0000001f05007812 */ /* 0x000fe200078ef87c */
[----:B------:R-:W-:Y:S01]  /*b020*/  UIMAD UR15, UR10, UR35, UR13 ;  /* 0x000000230a0f72a4 */ /* 0x000fe2000f8e020d */
[----:B------:R-:W-:Y:S01]  /*b030*/  F2FP.F16.F32.PACK_AB R19, R91, R96 ;  /* 0x000000605b13723e */ /* 0x000fe200000000ff */
[----:B-1----:R-:W-:Y:S01]  /*b040*/  ULEA UR13, UP0, UR12, UR36, 0x1 ;  /* 0x000000240c0d7291 */ /* 0x002fe2000f8008ff */
[----:B------:R-:W-:Y:S01]  /*b050*/  F2FP.F16.F32.PACK_AB R18, R97, R98 ;  /* 0x000000626112723e */ /* 0x000fe200000000ff */
[----:B------:R-:W0:Y:S01]  /*b060*/  LDCU.64 UR34, c[0x0][0x560] ;  /* 0x0000ac00ff2277ac */ /* 0x000e220008000a00 */
[----:B------:R-:W-:Y:S01]  /*b070*/  FADD.FTZ R4, R7, R100 ;  /* 0x0000006407047221 */ /* 0x000fe20000010000 */
[----:B------:R-:W-:-:S02]  /*b080*/  ULEA.HI.X UR12, UR12, UR37, UR15, 0x1, UP0 ;  /* 0x000000250c0c7291 */ /* 0x000fc400080f0c0f */
[----:B------:R-:W-:Y:S01]  /*b090*/  MOV R2, UR13 ;  /* 0x0000000d00027c02 */ /* 0x000fe20008000f00 */
[----:B------:R-:W-:Y:S01]  /*b0a0*/  FADD.FTZ R7, R4, R99 ;  /* 0x0000006304077221 */ /* 0x000fe20000010000 */
[----:B------:R-:W-:Y:S02]  /*b0b0*/  UIADD3.X UR29, UPT, UPT, UR29, -0x1, URZ, UP1, !UPT ;  /* 0xffffffff1d1d7890 */ /* 0x000fe40008ffe4ff */
[----:B------:R-:W-:Y:S01]  /*b0c0*/  UIADD3.X UR25, UPT, UPT, UR25, -0x1, URZ, UP2, !UPT ;  /* 0xffffffff19197890 */ /* 0x000fe200097fe4ff */
[----:B------:R-:W-:Y:S01]  /*b0d0*/  MOV R3, UR12 ;  /* 0x0000000c00037c02 */ /* 0x000fe20008000f00 */
[----:B------:R-:W-:Y:S01]  /*b0e0*/  FADD.FTZ R98, R7, R98 ;  /* 0x0000006207627221 */ /* 0x000fe20000010000 */
[----:B------:R-:W-:Y:S02]  /*b0f0*/  UIADD3.X UR23, UPT, UPT, UR23, -0x1, URZ, UP3, !UPT ;  /* 0xffffffff17177890 */ /* 0x000fe40009ffe4ff */
[----:B------:R-:W-:Y:S01]  /*b100*/  UIADD3.X UR21, UPT, UPT, UR21, -0x1, URZ, UP4, !UPT ;  /* 0xffffffff15157890 */ /* 0x000fe2000a7fe4ff */
[----:B------:R-:W-:Y:S01]  /*b110*/  IMAD.WIDE.U32 R2, R0, 0x10, R2 ;  /* 0x0000001000027825 */ /* 0x000fe200078e0002 */
[----:B------:R-:W1:Y:S03]  /*b120*/  LDCU.64 UR12, c[0x0][0x518] ;  /* 0x0000a300ff0c77ac */ /* 0x000e660008000a00 */
[----:B------:R-:W-:Y:S01]  /*b130*/  FADD.FTZ R97, R98, R97 ;  /* 0x0000006162617221 */ /* 0x000fe20000010000 */
[----:B---3--:R-:W-:Y:S03]  /*b140*/  STG.E.128 desc[UR30][R2.64], R8 ;  /* 0x0000000802007986 */ /* 0x008fe6000c101d1e */
[----:B------:R-:W-:Y:S01]  /*b150*/  FADD.FTZ R96, R97, R96 ;  /* 0x0000006061607221 */ /* 0x000fe20000010000 */
[----:B----4-:R2:W-:Y:S03]  /*b160*/  STG.E.128 desc[UR30][R2.64+0x200], R12 ;  /* 0x0002000c02007986 */ /* 0x0105e6000c101d1e */
[----:B------:R-:W-:Y:S01]  /*b170*/  FADD.FTZ R91, R96, R91 ;  /* 0x0000005b605b7221 */ /* 0x000fe20000010000 */
[----:B------:R-:W-:Y:S03]  /*b180*/  BAR.SYNC.DEFER_BLOCKING 0x0 ;  /* 0x0000000000007b1d */ /* 0x000fe60000010000 */
[----:B------:R-:W-:-:S04]  /*b190*/  FADD.FTZ R90, R91, R90 ;  /* 0x0000005a5b5a7221 */ /* 0x000fc80000010000 */
[----:B------:R-:W-:Y:S01]  /*b1a0*/  FADD.FTZ R89, R90, R89 ;  /* 0x000000595a597221 */ /* 0x000fe20000010000 */
[----:B-1----:R-:W-:-:S03]  /*b1b0*/  UIMAD.WIDE.U32 UR8, UR38, UR12, UR8 ;  /* 0x0000000c260872a5 */ /* 0x002fc6000f8e0008 */
[----:B------:R-:W-:Y:S01]  /*b1c0*/  FADD.FTZ R88, R89, R88 ;  /* 0x0000005859587221 */ /* 0x000fe20000010000 */
[----:B------:R-:W-:-:S03]  /*b1d0*/  UIMAD UR9, UR38, UR13, UR9 ;  /* 0x0000000d260972a4 */ /* 0x000fc6000f8e0209 */
[----:B------:R-:W-:Y:S01]  /*b1e0*/  FADD.FTZ R55, R88, R55 ;  /* 0x0000003758377221 */ /* 0x000fe20000010000 */
[----:B-----5:R-:W-:-:S03]  /*b1f0*/  UIMAD.WIDE.U32 UR8, UR10, UR32, UR8 ;  /* 0x000000200a0872a5 */ /* 0x020fc6000f8e0008 */
[----:B------:R-:W-:Y:S01]  /*b200*/  FADD.FTZ R54, R55, R54 ;  /* 0x0000003637367221 */ /* 0x000fe20000010000 */
[----:B------:R-:W-:Y:S02]  /*b210*/  UIMAD UR12, UR10, UR33, UR9 ;  /* 0x000000210a0c72a4 */ /* 0x000fe4000f8e0209 */
[----:B0-----:R-:W-:Y:S01]  /*b220*/  ULEA UR9, UP0, UR8, UR34, 0x1 ;  /* 0x0000002208097291 */ /* 0x001fe2000f8008ff */
[----:B------:R-:W-:Y:S01]  /*b230*/  FADD.FTZ R53, R54, R53 ;  /* 0x0000003536357221 */ /* 0x000fe20000010000 */
[----:B------:R-:W-:Y:S02]  /*b240*/  STS.128 [R119], R16 ;  /* 0x0000001077007388 */ /* 0x000fe40000000c00 */
[----:B------:R-:W-:Y:S02]  /*b250*/  ULEA.HI.X UR8, UR8, UR35, UR12, 0x1, UP0 ;  /* 0x0000002308087291 */ /* 0x000fe400080f0c0c */
[----:B--2---:R-:W-:Y:S01]  /*b260*/  MOV R2, UR9 ;  /* 0x0000000900027c02 */ /* 0x004fe20008000f00 */
[----:B------:R-:W-:Y:S01]  /*b270*/  UIADD3 UR26, UP0, UPT, UR26, -0x1000, URZ ;  /* 0xfffff0001a1a7890 */ /* 0x000fe2000ff1e0ff */
        /* <DEDUP_REMOVED lines=8> */
[----:B------:R-:W-:-:S04]  /*b300*/  IMAD.WIDE.U32 R2, R0, 0x10, R2 ;  /* 0x0000001000027825 */ /* 0x000fc800078e0002 */
[----:B------:R-:W-:Y:S01]  /*b310*/  FADD.FTZ R125, R52, R51 ;  /* 0x00000033347d7221 */ /* 0x000fe20000010000 */
[----:B------:R-:W-:Y:S01]  /*b320*/  UMOV UR19, UR14 ;  /* 0x0000000e00137c82 */ /* 0x000fe20008000000 */
[----:B0-----:R0:W-:Y:S04]  /*b330*/  STG.E.128 desc[UR30][R2.64], R8 ;  /* 0x0000000802007986 */ /* 0x0011e8000c101d1e */
[----:B-1----:R0:W-:Y:S01]  /*b340*/  STG.E.128 desc[UR30][R2.64+0x200], R24 ;  /* 0x0002001802007986 */ /* 0x0021e2000c101d1e */
[----:B------:R-:W-:Y:S05]  /*b350*/  BRA.U UP0, `(.L_x_11875) ;  /* 0xffffff5500e47547 */ /* 0x000fea000b83ffff */
.L_x_11776:
        /* <DEDUP_REMOVED lines=38> */
[----:B-1----:R-:W-:Y:S01]  /*b5c0*/  MOV R3, UR5 ;  /* 0x0000000500037c02 */ /* 0x002fe20008000f00 */
[----:B--2---:R-:W-:-:S05]  /*b5d0*/  FADD.FTZ R5, R4, R5 ;  /* 0x0000000504057221 */ /* 0x004fca0000010000 */
[----:B------:R2:W-:Y:S02]  /*b5e0*/  REDG.E.ADD.F32.FTZ.RN.STRONG.GPU desc[UR30][R2.64], R5 ;  /* 0x00000005020079a6 */ /* 0x0005e4000c12f31e */
.L_x_11877:
[----:B------:R-:W-:Y:S05]  /*b5f0*/  BSYNC.RECONVERGENT B0 ;  /* 0x0000000000007941 */ /* 0x000fea0003800200 */
.L_x_11876:
        /* <DEDUP_REMOVED lines=39> */
.L_x_11879:
[----:B------:R-:W-:Y:S05]  /*b870*/  BSYNC.RECONVERGENT B0 ;  /* 0x0000000000007941 */ /* 0x000fea0003800200 */
.L_x_11878:
        /* <DEDUP_REMOVED lines=11> */
.L_x_11880:
        /* <DEDUP_REMOVED lines=19> */
.L_x_11783:
[----:B------:R-:W-:Y:S01]  /*ba60*/  MOV R231, R65 ;  /* 0x0000004100e77202 */ /* 0x000fe20000000f00 */
[----:B------:R-:W-:Y:S01]  /*ba70*/  HFMA2 R233, -RZ, RZ, 0, 5.9604644775390625e-08 ;  /* 0x00000001ffe97431 */ /* 0x000fe200000001ff */
[----:B------:R-:W-:Y:S02]  /*ba80*/  MOV R240, RZ ;  /* 0x000000ff00f07202 */ /* 0x000fe40000000f00 */
[----:B------:R-:W-:-:S07]  /*ba90*/  MOV R66, 0xffffffff ;  /* 0xffffffff00427802 */ /* 0x000fce0000000f00 */
[----:B01---5:R-:W-:Y:S05]  /*baa0*/  WARPSYNC.COLLECTIVE R66, `(.L_x_11881) ;  /* 0x0000000042087348 */ /* 0x023fea0003c00000 */
[----:B------:R2:W3:Y:S02]  /*bab0*/  SHFL.UP P6, R236, R231, R233, R240 ;  /* 0x040000e9e7ec7389 */ /* 0x0004e400000c00f0 */
[----:B0123-5:R-:W-:Y:S05]  /*bac0*/  ENDCOLLECTIVE ;  /* 0x000000000000791b */ /* 0x02ffea0003800000 */
.L_x_11881:
[----:B------:R-:W-:Y:S02]  /*bad0*/  MOV R231, R227 ;  /* 0x000000e300e77202 */ /* 0x000fe40000000f00 */
[----:B------:R-:W-:-:S07]  /*bae0*/  MOV R64, R236 ;  /* 0x000000ec00407202 */ /* 0x000fce0000000f00 */
[----:B------:R-:W-:Y:S05]  /*baf0*/  WARPSYNC.COLLECTIVE R66, `(.L_x_11882) ;  /* 0x0000000042087348 */ /* 0x000fea0003c00000 */
[----:B------:R0:W1:Y:S02]  /*bb00*/  SHFL.UP P6, R236, R231, R233, R240 ;  /* 0x040000e9e7ec7389 */ /* 0x00006400000c00f0 */
[----:B01----:R-:W-:Y:S05]  /*bb10*/  ENDCOLLECTIVE ;  /* 0x000000000000791b */ /* 0x003fea0003800000 */
.L_x_11882:
[----:B------:R-:W-:Y:S02]  /*bb20*/  MOV R231, R229 ;  /* 0x000000e500e77202 */ /* 0x000fe40000000f00 */
[----:B------:R-:W-:-:S07]  /*bb30*/  MOV R232, R236 ;  /* 0x000000ec00e87202 */ /* 0x000fce0000000f00 */
[----:B------:R-:W-:Y:S05]  /*bb40*/  WARPSYNC.COLLECTIVE R66, `(.L_x_11883) ;  /* 0x0000000042087348 */ /* 0x000fea0003c00000 */
[----:B------:R0:W1:Y:S02]  /*bb50*/  SHFL.UP P6, R236, R231, R233, R240 ;  /* 0x040000e9e7ec7389 */ /* 0x00006400000c00f0 */
[----:B01----:R-:W-:Y:S05]  /*bb60*/  ENDCOLLECTIVE ;  /* 0x000000000000791b */ /* 0x003fea0003800000 */
.L_x_11883:
[----:B------:R-:W-:Y:S02]  /*bb70*/  MOV R231, R230 ;  /* 0x000000e600e77202 */ /* 0x000fe40000000f00 */
[----:B------:R-:W-:-:S07]  /*bb80*/  MOV R234, R236 ;  /* 0x000000ec00ea7202 */ /* 0x000fce0000000f00 */
[----:B------:R-:W-:Y:S05]  /*bb90*/  WARPSYNC.COLLECTIVE R66, `(.L_x_11884) ;  /* 0x0000000042087348 */ /* 0x000fea0003c00000 */
[----:B------:R0:W1:Y:S02]  /*bba0*/  SHFL.UP P6, R236, R231, R233, R240 ;  /* 0x040000e9e7ec7389 */ /* 0x00006400000c00f0 */
[----:B01----:R-:W-:Y:S05]  /*bbb0*/  ENDCOLLECTIVE ;  /* 0x000000000000791b */ /* 0x003fea0003800000 */
.L_x_11884:
        /* <DEDUP_REMOVED lines=15> */
.L_x_11885:
[----:B------:R-:W-:Y:S02]  /*bcb0*/  MOV R231, R227 ;  /* 0x000000e300e77202 */ /* 0x000fe40000000f00 */
[----:B------:R-:W-:-:S07]  /*bcc0*/  MOV R64, R236 ;  /* 0x000000ec00407202 */ /* 0x000fce0000000f00 */
[----:B------:R-:W-:Y:S05]  /*bcd0*/  WARPSYNC.COLLECTIVE R66, `(.L_x_11886) ;  /* 0x0000000042087348 */ /* 0x000fea0003c00000 */
[----:B------:R0:W1:Y:S02]  /*bce0*/  SHFL.UP P6, R236, R231, R233, R240 ;  /* 0x040000e9e7ec7389 */ /* 0x00006400000c00f0 */
[----:B01----:R-:W-:Y:S05]  /*bcf0*/  ENDCOLLECTIVE ;  /* 0x000000000000791b */ /* 0x003fea0003800000 */
.L_x_11886:
[----:B------:R-:W-:Y:S02]  /*bd00*/  MOV R231, R229 ;  /* 0x000000e500e77202 */ /* 0x000fe40000000f00 */
[----:B------:R-:W-:-:S07]  /*bd10*/  MOV R232, R236 ;  /* 0x000000ec00e87202 */ /* 0x000fce0000000f00 */
[----:B------:R-:W-:Y:S05]  /*bd20*/  WARPSYNC.COLLECTIVE R66, `(.L_x_11887) ;  /* 0x0000000042087348 */ /* 0x000fea0003c00000 */
[----:B------:R0:W1:Y:S02]  /*bd30*/  SHFL.UP P6, R236, R231, R233, R240 ;  /* 0x040000e9e7ec7389 */ /* 0x00006400000c00f0 */
[----:B01----:R-:W-:Y:S05]  /*bd40*/  ENDCOLLECTIVE ;  /* 0x000000000000791b */ /* 0x003fea0003800000 */
.L_x_11887:
[----:B------:R-:W-:Y:S02]  /*bd50*/  MOV R231, R230 ;  /* 0x000000e600e77202 */ /* 0x000fe40000000f00 */
[----:B------:R-:W-:-:S07]  /*bd60*/  MOV R234, R236 ;  /* 0x000000ec00ea7202 */ /* 0x000fce0000000f00 */
[----:B------:R-:W-:Y:S05]  /*bd70*/  WARPSYNC.COLLECTIVE R66, `(.L_x_11888) ;  /* 0x0000000042087348 */ /* 0x000fea0003c00000 */
[----:B------:R0:W1:Y:S02]  /*bd80*/  SHFL.UP P6, R236, R231, R233, R240 ;  /* 0x040000e9e7ec7389 */ /* 0x00006400000c00f0 */
[----:B01----:R-:W-:Y:S05]  /*bd90*/  ENDCOLLECTIVE ;  /* 0x000000000000791b */ /* 0x003fea0003800000 */
.L_x_11888:
        /* <DEDUP_REMOVED lines=15> */
.L_x_11889:
[----:B------:R-:W-:Y:S02]  /*be90*/  MOV R231, R227 ;  /* 0x000000e300e77202 */ /* 0x000fe40000000f00 */
[----:B------:R-:W-:-:S07]  /*bea0*/  MOV R64, R236 ;  /* 0x000000ec00407202 */ /* 0x000fce0000000f00 */
[----:B------:R-:W-:Y:S05]  /*beb0*/  WARPSYNC.COLLECTIVE R66, `(.L_x_11890) ;  /* 0x0000000042087348 */ /* 0x000fea0003c00000 */
[----:B------:R0:W1:Y:S02]  /*bec0*/  SHFL.UP P6, R236, R231, R233, R240 ;  /* 0x040000e9e7ec7389 */ /* 0x00006400000c00f0 */
[----:B01----:R-:W-:Y:S05]  /*bed0*/  ENDCOLLECTIVE ;  /* 0x000000000000791b */ /* 0x003fea0003800000 */
.L_x_11890:
[----:B------:R-:W-:Y:S02]  /*bee0*/  MOV R231, R229 ;  /* 0x000000e500e77202 */ /* 0x000fe40000000f00 */
[----:B------:R-:W-:-:S07]  /*bef0*/  MOV R232, R236 ;  /* 0x000000ec00e87202 */ /* 0x000fce0000000f00 */
[----:B------:R-:W-:Y:S05]  /*bf00*/  WARPSYNC.COLLECTIVE R66, `(.L_x_11891) ;  /* 0x0000000042087348 */ /* 0x000fea0003c00000 */
[----:B------:R0:W1:Y:S02]  /*bf10*/  SHFL.UP P6, R236, R231, R233, R240 ;  /* 0x040000e9e7ec7389 */ /* 0x00006400000c00f0 */
[----:B01----:R-:W-:Y:S05]  /*bf20*/  ENDCOLLECTIVE ;  /* 0x000000000000791b */ /* 0x003fea0003800000 */
.L_x_11891:
[----:B------:R-:W-:Y:S02]  /*bf30*/  MOV R231, R230 ;  /* 0x000000e600e77202 */ /* 0x000fe40000000f00 */
[----:B------:R-:W-:-:S07]  /*bf40*/  MOV R234, R236 ;  /* 0x000000ec00ea7202 */ /* 0x000fce0000000f00 */
[----:B------:R-:W-:Y:S05]  /*bf50*/  WARPSYNC.COLLECTIVE R66, `(.L_x_11892) ;  /* 0x0000000042087348 */ /* 0x000fea0003c00000 */
[----:B------:R0:W1:Y:S02]  /*bf60*/  SHFL.UP P6, R236, R231, R233, R240 ;  /* 0x040000e9e7ec7389 */ /* 0x00006400000c00f0 */
[----:B01----:R-:W-:Y:S05]  /*bf70*/  ENDCOLLECTIVE ;  /* 0x000000000000791b */ /* 0x003fea0003800000 */
.L_x_11892:
        /* <DEDUP_REMOVED lines=15> */
.L_x_11893:
[----:B------:R-:W-:Y:S02]  /*c070*/  MOV R231, R227 ;  /* 0x000000e300e77202 */ /* 0x000fe40000000f00 */
[----:B------:R-:W-:-:S07]  /*c080*/  MOV R64, R236 ;  /* 0x000000ec00407202 */ /* 0x000fce0000000f00 */
[----:B------:R-:W-:Y:S05]  /*c090*/  WARPSYNC.COLLECTIVE R66, `(.L_x_11894) ;  /* 0x0000000042087348 */ /* 0x000fea0003c00000 */
[----:B------:R0:W1:Y:S02]  /*c0a0*/  SHFL.UP P6, R236, R231, R233, R240 ;  /* 0x040000e9e7ec7389 */ /* 0x00006400000c00f0 */
[----:B01----:R-:W-:Y:S05]  /*c0b0*/  ENDCOLLECTIVE ;  /* 0x000000000000791b */ /* 0x003fea0003800000 */
.L_x_11894:
[----:B------:R-:W-:Y:S02]  /*c0c0*/  MOV R231, R229 ;  /* 0x000000e500e77202 */ /* 0x000fe40000000f00 */
[----:B------:R-:W-:-:S07]  /*c0d0*/  MOV R232, R236 ;  /* 0x000000ec00e87202 */ /* 0x000fce0000000f00 */
[----:B------:R-:W-:Y:S05]  /*c0e0*/  WARPSYNC.COLLECTIVE R66, `(.L_x_11895) ;  /* 0x0000000042087348 */ /* 0x000fea0003c00000 */
[----:B------:R0:W1:Y:S02]  /*c0f0*/  SHFL.UP P6, R236, R231, R233, R240 ;  /* 0x040000e9e7ec7389 */ /* 0x00006400000c00f0 */
[----:B01----:R-:W-:Y:S05]  /*c100*/  ENDCOLLECTIVE ;  /* 0x000000000000791b */ /* 0x003fea0003800000 */
.L_x_11895:
[----:B------:R-:W-:Y:S02]  /*c110*/  MOV R231, R230 ;  /* 0x000000e600e77202 */ /* 0x000fe40000000f00 */
[----:B------:R-:W-:-:S07]  /*c120*/  MOV R234, R236 ;  /* 0x000000ec00ea7202 */ /* 0x000fce0000000f00 */
[----:B------:R-:W-:Y:S05]  /*c130*/  WARPSYNC.COLLECTIVE R66, `(.L_x_11896) ;  /* 0x0000000042087348 */ /* 0x000fea0003c00000 */
[----:B------:R0:W1:Y:S02]  /*c140*/  SHFL.UP P6, R236, R231, R233, R240 ;  /* 0x040000e9e7ec7389 */ /* 0x00006400000c00f0 */
[----:B01----:R-:W-:Y:S05]  /*c150*/  ENDCOLLECTIVE ;  /* 0x000000000000791b */ /* 0x003fea0003800000 */
.L_x_11896:
        /* <DEDUP_REMOVED lines=15> */
.L_x_11897:
[----:B------:R-:W-:Y:S02]  /*c250*/  MOV R231, R227 ;  /* 0x000000e300e77202 */ /* 0x000fe40000000f00 */
[----:B------:R-:W-:-:S07]  /*c260*/  MOV R64, R236 ;  /* 0x000000ec00407202 */ /* 0x000fce0000000f00 */
[----:B------:R-:W-:Y:S05]  /*c270*/  WARPSYNC.COLLECTIVE R66, `(.L_x_11898) ;  /* 0x0000000042087348 */ /* 0x000fea0003c00000 */
[----:B------:R0:W1:Y:S02]  /*c280*/  SHFL.UP P6, R236, R231, R233, R240 ;  /* 0x040000e9e7ec7389 */ /* 0x00006400000c00f0 */
[----:B01----:R-:W-:Y:S05]  /*c290*/  ENDCOLLECTIVE ;  /* 0x000000000000791b */ /* 0x003fea0003800000 */
.L_x_11898:
[----:B------:R-:W-:Y:S02]  /*c2a0*/  MOV R231, R229 ;  /* 0x000000e500e77202 */ /* 0x000fe40000000f00 */
[----:B------:R-:W-:-:S07]  /*c2b0*/  MOV R232, R236 ;  /* 0x000000ec00e87202 */ /* 0x000fce0000000f00 */
[----:B------:R-:W-:Y:S05]  /*c2c0*/  WARPSYNC.COLLECTIVE R66, `(.L_x_11899) ;  /* 0x0000000042087348 */ /* 0x000fea0003c00000 */
[----:B------:R0:W1:Y:S02]  /*c2d0*/  SHFL.UP P6, R236, R231, R233, R240 ;  /* 0x040000e9e7ec7389 */ /* 0x00006400000c00f0 */
[----:B01----:R-:W-:Y:S05]  /*c2e0*/  ENDCOLLECTIVE ;  /* 0x000000000000791b */ /* 0x003fea0003800000 */
.L_x_11899:
[----:B------:R-:W-:Y:S02]  /*c2f0*/  MOV R231, R230 ;  /* 0x000000e600e77202 */ /* 0x000fe40000000f00 */
[----:B------:R-:W-:-:S07]  /*c300*/  MOV R234, R236 ;  /* 0x000000ec00ea7202 */ /* 0x000fce0000000f00 */
[----:B------:R-:W-:Y:S05]  /*c310*/  WARPSYNC.COLLECTIVE R66, `(.L_x_11900) ;  /* 0x0000000042087348 */ /* 0x000fea0003c00000 */
[----:B------:R0:W1:Y:S02]  /*c320*/  SHFL.UP P6, R236, R231, R233, R240 ;  /* 0x040000e9e7ec7389 */ /* 0x00006400000c00f0 */
[----:B01----:R-:W-:Y:S05]  /*c330*/  ENDCOLLECTIVE ;  /* 0x000000000000791b */ /* 0x003fea0003800000 */
.L_x_11900:
[----:B------:R-:W-:Y:S05]  /*c340*/  BRA `(.L_x_11901) ;  /* 0xffffff8c00247947 */ /* 0x000fea000383ffff */
.L_x_11784:
        /* <DEDUP_REMOVED lines=8> */
.L_x_11903:
[----:B------:R-:W-:Y:S05]  /*c3d0*/  BSYNC B0 ;  /* 0x0000000000007941 */ /* 0x000fea0003800000 */
.L_x_11902:
[----:B------:R-:W-:Y:S05]  /*c3e0*/  BRA `(.L_x_11904) ;  /* 0xffffff8c00307947 */ /* 0x000fea000383ffff */
.L_x_11785:
        /* <DEDUP_REMOVED lines=8> */
.L_x_11906:
[----:B------:R-:W-:Y:S05]  /*c470*/  BSYNC B0 ;  /* 0x0000000000007941 */ /* 0x000fea0003800000 */
.L_x_11905:
[----:B------:R-:W-:Y:S05]  /*c480*/  BRA `(.L_x_11907) ;  /* 0xffffff8c00107947 */ /* 0x000fea000383ffff */
.L_x_11786:
        /* <DEDUP_REMOVED lines=8> */
.L_x_11909:
[----:B------:R-:W-:Y:S05]  /*c510*/  BSYNC B0 ;  /* 0x0000000000007941 */ /* 0x000fea0003800000 */
.L_x_11908:
[----:B------:R-:W-:Y:S05]  /*c520*/  BRA `(.L_x_11910) ;  /* 0xffffff8800f07947 */ /* 0x000fea000383ffff */
.L_x_11787:
        /* <DEDUP_REMOVED lines=8> */
.L_x_11912:
[----:B------:R-:W-:Y:S05]  /*c5b0*/  BSYNC B0 ;  /* 0x0000000000007941 */ /* 0x000fea0003800000 */
.L_x_11911:
[----:B------:R-:W-:Y:S05]  /*c5c0*/  BRA `(.L_x_11913) ;  /* 0xffffff8800d07947 */ /* 0x000fea000383ffff */
.L_x_11788:
        /* <DEDUP_REMOVED lines=8> */
.L_x_11915:
[----:B------:R-:W-:Y:S05]  /*c650*/  BSYNC B0 ;  /* 0x0000000000007941 */ /* 0x000fea0003800000 */
.L_x_11914:
        /* <DEDUP_REMOVED lines=10> */
.L_x_11916:
[----:B------:R-:W-:Y:S02]  /*c700*/  MOV R231, R229 ;  /* 0x000000e500e77202 */ /* 0x000fe40000000f00 */
[----:B------:R-:W-:-:S07]  /*c710*/  MOV R227, R236 ;  /* 0x000000ec00e37202 */ /* 0x000fce0000000f00 */
[----:B------:R-:W-:Y:S05]  /*c720*/  WARPSYNC.COLLECTIVE R66, `(.L_x_11917) ;  /* 0x0000000042087348 */ /* 0x000fea0003c00000 */
[----:B------:R0:W1:Y:S02]  /*c730*/  SHFL.UP P6, R236, R231, R233, R240 ;  /* 0x040000e9e7ec7389 */ /* 0x00006400000c00f0 */
[----:B01----:R-:W-:Y:S05]  /*c740*/  ENDCOLLECTIVE ;  /* 0x000000000000791b */ /* 0x003fea0003800000 */
.L_x_11917:
[----:B------:R-:W-:Y:S02]  /*c750*/  MOV R231, R230 ;  /* 0x000000e600e77202 */ /* 0x000fe40000000f00 */
[----:B------:R-:W-:-:S07]  /*c760*/  MOV R229, R236 ;  /* 0x000000ec00e57202 */ /* 0x000fce0000000f00 */
[----:B------:R-:W-:Y:S05]  /*c770*/  WARPSYNC.COLLECTIVE R66, `(.L_x_11918) ;  /* 0x0000000042087348 */ /* 0x000fea0003c00000 */
[----:B------:R0:W1:Y:S02]  /*c780*/  SHFL.UP P6, R236, R231, R233, R240 ;  /* 0x040000e9e7ec7389 */ /* 0x00006400000c00f0 */
[----:B01----:R-:W-:Y:S05]  /*c790*/  ENDCOLLECTIVE ;  /* 0x000000000000791b */ /* 0x003fea0003800000 */
.L_x_11918:
[----:B------:R-:W-:Y:S02]  /*c7a0*/  MOV R230, R236 ;  /* 0x000000ec00e67202 */ /* 0x000fe40000000f00 */
[----:B------:R-:W-:-:S07]  /*c7b0*/  MOV R236, 0x1f ;  /* 0x0000001f00ec7802 */ /* 0x000fce0000000f00 */
[----:B------:R-:W-:Y:S05]  /*c7c0*/  WARPSYNC.COLLECTIVE R66, `(.L_x_11919) ;  /* 0x0000000042087348 */ /* 0x000fea0003c00000 */
[----:B------:R0:W1:Y:S02]  /*c7d0*/  SHFL.IDX P2, R64, R67, R235, R236 ;  /* 0x000000eb43407389 */ /* 0x00006400000400ec */
[----:B01----:R-:W-:Y:S05]  /*c7e0*/  ENDCOLLECTIVE ;  /* 0x000000000000791b */ /* 0x003fea0003800000 */
.L_x_11919:
[----:B------:R-:W-:Y:S02]  /*c7f0*/  MOV R67, R61 ;  /* 0x0000003d00437202 */ /* 0x000fe40000000f00 */
[----:B------:R-:W-:-:S07]  /*c800*/  MOV R60, R64 ;  /* 0x00000040003c7202 */ /* 0x000fce0000000f00 */
[----:B------:R-:W-:Y:S05]  /*c810*/  WARPSYNC.COLLECTIVE R66, `(.L_x_11920) ;  /* 0x0000000042087348 */ /* 0x000fea0003c00000 */
[----:B------:R0:W1:Y:S02]  /*c820*/  SHFL.IDX P2, R64, R67, R235, R236 ;  /* 0x000000eb43407389 */ /* 0x00006400000400ec */
[----:B01----:R-:W-:Y:S05]  /*c830*/  ENDCOLLECTIVE ;  /* 0x000000000000791b */ /* 0x003fea0003800000 */
.L_x_11920:
[----:B------:R-:W-:Y:S02]  /*c840*/  MOV R67, R62 ;  /* 0x0000003e00437202 */ /* 0x000fe40000000f00 */
[----:B------:R-:W-:-:S07]  /*c850*/  MOV R232, R64 ;  /* 0x0000004000e87202 */ /* 0x000fce0000000f00 */
[----:B------:R-:W-:Y:S05]  /*c860*/  WARPSYNC.COLLECTIVE R66, `(.L_x_11921) ;  /* 0x0000000042087348 */ /* 0x000fea0003c00000 */
[----:B------:R0:W1:Y:S02]  /*c870*/  SHFL.IDX P2, R64, R67, R235, R236 ;  /* 0x000000eb43407389 */ /* 0x00006400000400ec */
[----:B01----:R-:W-:Y:S05]  /*c880*/  ENDCOLLECTIVE ;  /* 0x000000000000791b */ /* 0x003fea0003800000 */
.L_x_11921:
[----:B------:R-:W-:Y:S02]  /*c890*/  MOV R67, R63 ;  /* 0x0000003f00437202 */ /* 0x000fe40000000f00 */
[----:B------:R-:W-:-:S07]  /*c8a0*/  MOV R62, R64 ;  /* 0x00000040003e7202 */ /* 0x000fce0000000f00 */
[----:B------:R-:W-:Y:S05]  /*c8b0*/  WARPSYNC.COLLECTIVE R66, `(.L_x_11922) ;  /* 0x0000000042087348 */ /* 0x000fea0003c00000 */
[----:B------:R0:W1:Y:S02]  /*c8c0*/  SHFL.IDX P2, R64, R67, R235, R236 ;  /* 0x000000eb43407389 */ /* 0x00006400000400ec */
[----:B01----:R-:W-:Y:S05]  /*c8d0*/  ENDCOLLECTIVE ;  /* 0x000000000000791b */ /* 0x003fea0003800000 */
.L_x_11922:
[----:B------:R-:W-:Y:S01]  /*c8e0*/  MOV R63, R64 ;  /* 0x00000040003f7202 */ /* 0x000fe20000000f00 */
[----:B------:R-:W-:Y:S06]  /*c8f0*/  BRA `(.L_x_11923) ;  /* 0xffffff88002c7947 */ /* 0x000fec000383ffff */
.L_x_11790:
[----:B------:R-:W-:Y:S01]  /*c900*/  MOV R247, R71 ;  /* 0x0000004700f77202 */ /* 0x000fe20000000f00 */
[----:B------:R-:W-:Y:S01]  /*c910*/  HFMA2 R244, -RZ, RZ, 0, 5.9604644775390625e-08 ;  /* 0x00000001fff47431 */ /* 0x000fe200000001ff */
[----:B------:R-:W-:Y:S02]  /*c920*/  MOV R245, 0x1f ;  /* 0x0000001f00f57802 */ /* 0x000fe40000000f00 */
[----:B------:R-:W-:-:S07]  /*c930*/  MOV R66, 0xffffffff ;  /* 0xffffffff00427802 */ /* 0x000fce0000000f00 */
[----:B0-----:R-:W-:Y:S05]  /*c940*/  WARPSYNC.COLLECTIVE R66, `(.L_x_11924) ;  /* 0x0000000042087348 */ /* 0x001fea0003c00000 */
[----:B------:R1:W2:Y:S02]  /*c950*/  SHFL.DOWN P0, R64, R247, R244, R245 ;  /* 0x080000f4f7407389 */ /* 0x0002a400000000f5 */
[----:B012---:R-:W-:Y:S05]  /*c960*/  ENDCOLLECTIVE ;  /* 0x000000000000791b */ /* 0x007fea0003800000 */
.L_x_11924:
[----:B------:R-:W-:Y:S02]  /*c970*/  MOV R247, R242 ;  /* 0x000000f200f77202 */ /* 0x000fe40000000f00 */
[----:B------:R-:W-:-:S07]  /*c980*/  MOV R67, R64 ;  /* 0x0000004000437202 */ /* 0x000fce0000000f00 */
[----:B------:R-:W-:Y:S05]  /*c990*/  WARPSYNC.COLLECTIVE R66, `(.L_x_11925) ;  /* 0x0000000042087348 */ /* 0x000fea0003c00000 */
[----:B------:R0:W1:Y:S02]  /*c9a0*/  SHFL.DOWN P0, R64, R247, R244, R245 ;  /* 0x080000f4f7407389 */ /* 0x00006400000000f5 */
[----:B01----:R-:W-:Y:S05]  /*c9b0*/  ENDCOLLECTIVE ;  /* 0x000000000000791b */ /* 0x003fea0003800000 */
.L_x_11925:
[----:B------:R-:W-:Y:S02]  /*c9c0*/  MOV R247, R243 ;  /* 0x000000f300f77202 */ /* 0x000fe40000000f00 */
[----:B------:R-:W-:-:S07]  /*c9d0*/  MOV R68, R64 ;  /* 0x0000004000447202 */ /* 0x000fce0000000f00 */
[----:B------:R-:W-:Y:S05]  /*c9e0*/  WARPSYNC.COLLECTIVE R66, `(.L_x_11926) ;  /* 0x0000000042087348 */ /* 0x000fea0003c00000 */
[----:B------:R0:W1:Y:S02]  /*c9f0*/  SHFL.DOWN P0, R64, R247, R244, R245 ;  /* 0x080000f4f7407389 */ /* 0x00006400000000f5 */
[----:B01----:R-:W-:Y:S05]  /*ca00*/  ENDCOLLECTIVE ;  /* 0x000000000000791b */ /* 0x003fea0003800000 */
.L_x_11926:
[----:B------:R-:W-:Y:S02]  /*ca10*/  MOV R247, R65 ;  /* 0x0000004100f77202 */ /* 0x000fe40000000f00 */
[----:B------:R-:W-:-:S07]  /*ca20*/  MOV R69, R64 ;  /* 0x0000004000457202 */ /* 0x000fce0000000f00 */
[----:B------:R-:W-:Y:S05]  /*ca30*/  WARPSYNC.COLLECTIVE R66, `(.L_x_11927) ;  /* 0x0000000042087348 */ /* 0x000fea0003c00000 */
[----:B------:R0:W1:Y:S02]  /*ca40*/  SHFL.DOWN P0, R64, R247, R244, R245 ;  /* 0x080000f4f7407389 */ /* 0x00006400000000f5 */
[----:B01----:R-:W-:Y:S05]  /*ca50*/  ENDCOLLECTIVE ;  /* 0x000000000000791b */ /* 0x003fea0003800000 */
.L_x_11927:
[----:B------:R-:W-:Y:S05]  /*ca60*/  BRA `(.L_x_11928) ;  /* 0xffffff9800ac7947 */ /* 0x000fea000383ffff */
.L_x_11793:
        /* <DEDUP_REMOVED lines=8> */
.L_x_11930:
[----:B------:R-:W-:Y:S05]  /*caf0*/  BSYNC B0 ;  /* 0x0000000000007941 */ /* 0x000fea0003800000 */
.L_x_11929:
        /* <DEDUP_REMOVED lines=8> */
.L_x_11931:
[----:B------:R-:W-:Y:S02]  /*cb80*/  MOV R247, R243 ;  /* 0x000000f300f77202 */ /* 0x000fe40000000f00 */
[----:B------:R-:W-:-:S07]  /*cb90*/  MOV R68, R64 ;  /* 0x0000004000447202 */ /* 0x000fce0000000f00 */
[----:B------:R-:W-:Y:S05]  /*cba0*/  WARPSYNC.COLLECTIVE R66, `(.L_x_11932) ;  /* 0x0000000042087348 */ /* 0x000fea0003c00000 */
[----:B------:R0:W1:Y:S02]  /*cbb0*/  SHFL.DOWN P0, R64, R247, R244, R245 ;  /* 0x080000f4f7407389 */ /* 0x00006400000000f5 */
[----:B01----:R-:W-:Y:S05]  /*cbc0*/  ENDCOLLECTIVE ;  /* 0x000000000000791b */ /* 0x003fea0003800000 */
.L_x_11932:
[----:B------:R-:W-:Y:S02]  /*cbd0*/  MOV R247, R65 ;  /* 0x0000004100f77202 */ /* 0x000fe40000000f00 */
[----:B------:R-:W-:-:S07]  /*cbe0*/  MOV R69, R64 ;  /* 0x0000004000457202 */ /* 0x000fce0000000f00 */
[----:B------:R-:W-:Y:S05]  /*cbf0*/  WARPSYNC.COLLECTIVE R66, `(.L_x_11933) ;  /* 0x0000000042087348 */ /* 0x000fea0003c00000 */
[----:B------:R0:W1:Y:S02]  /*cc00*/  SHFL.DOWN P0, R64, R247, R244, R245 ;  /* 0x080000f4f7407389 */ /* 0x00006400000000f5 */
[----:B01----:R-:W-:Y:S05]  /*cc10*/  ENDCOLLECTIVE ;  /* 0x000000000000791b */ /* 0x003fea0003800000 */
.L_x_11933:
[----:B------:R-:W-:Y:S05]  /*cc20*/  BRA `(.L_x_11934) ;  /* 0xffffff98008c7947 */ /* 0x000fea000383ffff */
.L_x_11796:
        /* <DEDUP_REMOVED lines=8> */
.L_x_11936:
[----:B------:R-:W-:Y:S05]  /*ccb0*/  BSYNC B0 ;  /* 0x0000000000007941 */ /* 0x000fea0003800000 */
.L_x_11935:
        /* <DEDUP_REMOVED lines=8> */
.L_x_11937:
[----:B------:R-:W-:Y:S02]  /*cd40*/  MOV R247, R243 ;  /* 0x000000f300f77202 */ /* 0x000fe40000000f00 */
[----:B------:R-:W-:-:S07]  /*cd50*/  MOV R68, R64 ;  /* 0x0000004000447202 */ /* 0x000fce0000000f00 */
[----:B------:R-:W-:Y:S05]  /*cd60*/  WARPSYNC.COLLECTIVE R66, `(.L_x_11938) ;  /* 0x0000000042087348 */ /* 0x000fea0003c00000 */
[----:B------:R0:W1:Y:S02]  /*cd70*/  SHFL.DOWN P0, R64, R247, R244, R245 ;  /* 0x080000f4f7407389 */ /* 0x00006400000000f5 */
[----:B01----:R-:W-:Y:S05]  /*cd80*/  ENDCOLLECTIVE ;  /* 0x000000000000791b */ /* 0x003fea0003800000 */
.L_x_11938:
[----:B------:R-:W-:Y:S02]  /*cd90*/  MOV R247, R65 ;  /* 0x0000004100f77202 */ /* 0x000fe40000000f00 */
[----:B------:R-:W-:-:S07]  /*cda0*/  MOV R69, R64 ;  /* 0x0000004000457202 */ /* 0x000fce0000000f00 */
[----:B------:R-:W-:Y:S05]  /*cdb0*/  WARPSYNC.COLLECTIVE R66, `(.L_x_11939) ;  /* 0x0000000042087348 */ /* 0x000fea0003c00000 */
[----:B------:R0:W1:Y:S02]  /*cdc0*/  SHFL.DOWN P0, R64, R247, R244, R245 ;  /* 0x080000f4f7407389 */ /* 0x00006400000000f5 */
[----:B01----:R-:W-:Y:S05]  /*cdd0*/  ENDCOLLECTIVE ;  /* 0x000000000000791b */ /* 0x003fea0003800000 */
.L_x_11939:
[----:B------:R-:W-:Y:S05]  /*cde0*/  BRA `(.L_x_11940) ;  /* 0xffffff98006c7947 */ /* 0x000fea000383ffff */
.L_x_11799:
        /* <DEDUP_REMOVED lines=8> */
.L_x_11942:
[----:B------:R-:W-:Y:S05]  /*ce70*/  BSYNC B0 ;  /* 0x0000000000007941 */ /* 0x000fea0003800000 */
.L_x_11941:
        /* <DEDUP_REMOVED lines=8> */
.L_x_11943:
[----:B------:R-:W-:Y:S02]  /*cf00*/  MOV R247, R243 ;  /* 0x000000f300f77202 */ /* 0x000fe40000000f00 */
[----:B------:R-:W-:-:S07]  /*cf10*/  MOV R68, R64 ;  /* 0x0000004000447202 */ /* 0x000fce0000000f00 */
[----:B------:R-:W-:Y:S05]  /*cf20*/  WARPSYNC.COLLECTIVE R66, `(.L_x_11944) ;  /* 0x0000000042087348 */ /* 0x000fea0003c00000 */
[----:B------:R0:W1:Y:S02]  /*cf30*/  SHFL.DOWN P0, R64, R247, R244, R245 ;  /* 0x080000f4f7407389 */ /* 0x00006400000000f5 */
[----:B01----:R-:W-:Y:S05]  /*cf40*/  ENDCOLLECTIVE ;  /* 0x000000000000791b */ /* 0x003fea0003800000 */
.L_x_11944:
[----:B------:R-:W-:Y:S02]  /*cf50*/  MOV R247, R65 ;  /* 0x0000004100f77202 */ /* 0x000fe40000000f00 */
[----:B------:R-:W-:-:S07]  /*cf60*/  MOV R69, R64 ;  /* 0x0000004000457202 */ /* 0x000fce0000000f00 */
[----:B------:R-:W-:Y:S05]  /*cf70*/  WARPSYNC.COLLECTIVE R66, `(.L_x_11945) ;  /* 0x0000000042087348 */ /* 0x000fea0003c00000 */
[----:B------:R0:W1:Y:S02]  /*cf80*/  SHFL.DOWN P0, R64, R247, R244, R245 ;  /* 0x080000f4f7407389 */ /* 0x00006400000000f5 */
[----:B01----:R-:W-:Y:S05]  /*cf90*/  ENDCOLLECTIVE ;  /* 0x000000000000791b */ /* 0x003fea0003800000 */
.L_x_11945:
[----:B------:R-:W-:Y:S05]  /*cfa0*/  BRA `(.L_x_11946) ;  /* 0xffffff98004c7947 */ /* 0x000fea000383ffff */
.L_x_11802:
        /* <DEDUP_REMOVED lines=8> */
.L_x_11948:
[----:B------:R-:W-:Y:S05]  /*d030*/  BSYNC B0 ;  /* 0x0000000000007941 */ /* 0x000fea0003800000 */
.L_x_11947:
        /* <DEDUP_REMOVED lines=8> */
.L_x_11949:
[----:B------:R-:W-:Y:S02]  /*d0c0*/  MOV R247, R243 ;  /* 0x000000f300f77202 */ /* 0x000fe40000000f00 */
[----:B------:R-:W-:-:S07]  /*d0d0*/  MOV R68, R64 ;  /* 0x0000004000447202 */ /* 0x000fce0000000f00 */
[----:B------:R-:W-:Y:S05]  /*d0e0*/  WARPSYNC.COLLECTIVE R66, `(.L_x_11950) ;  /* 0x0000000042087348 */ /* 0x000fea0003c00000 */
[----:B------:R0:W1:Y:S02]  /*d0f0*/  SHFL.DOWN P0, R64, R247, R244, R245 ;  /* 0x080000f4f7407389 */ /* 0x00006400000000f5 */
[----:B01----:R-:W-:Y:S05]  /*d100*/  ENDCOLLECTIVE ;  /* 0x000000000000791b */ /* 0x003fea0003800000 */
.L_x_11950:
[----:B------:R-:W-:Y:S02]  /*d110*/  MOV R247, R65 ;  /* 0x0000004100f77202 */ /* 0x000fe40000000f00 */
[----:B------:R-:W-:-:S07]  /*d120*/  MOV R69, R64 ;  /* 0x0000004000457202 */ /* 0x000fce0000000f00 */
[----:B------:R-:W-:Y:S05]  /*d130*/  WARPSYNC.COLLECTIVE R66, `(.L_x_11951) ;  /* 0x0000000042087348 */ /* 0x000fea0003c00000 */
[----:B------:R0:W1:Y:S02]  /*d140*/  SHFL.DOWN P0, R64, R247, R244, R245 ;  /* 0x080000f4f7407389 */ /* 0x00006400000000f5 */
[----:B01----:R-:W-:Y:S05]  /*d150*/  ENDCOLLECTIVE ;  /* 0x000000000000791b */ /* 0x003fea0003800000 */
.L_x_11951:
[----:B------:R-:W-:Y:S05]  /*d160*/  BRA `(.L_x_11952) ;  /* 0xffffff98002c7947 */ /* 0x000fea000383ffff */
.L_x_11805:
        /* <DEDUP_REMOVED lines=8> */
.L_x_11954:
[----:B------:R-:W-:Y:S05]  /*d1f0*/  BSYNC B0 ;  /* 0x0000000000007941 */ /* 0x000fea0003800000 */
.L_x_11953:
        /* <DEDUP_REMOVED lines=10> */
.L_x_11955:
[----:B------:R-:W-:Y:S02]  /*d2a0*/  MOV R67, R243 ;  /* 0x000000f300437202 */ /* 0x000fe40000000f00 */
[----:B------:R-:W-:-:S07]  /*d2b0*/  MOV R239, R64 ;  /* 0x0000004000ef7202 */ /* 0x000fce0000000f00 */
[----:B------:R-:W-:Y:S05]  /*d2c0*/  WARPSYNC.COLLECTIVE R66, `(.L_x_11956) ;  /* 0x0000000042087348 */ /* 0x000fea0003c00000 */
[----:B------:R0:W1:Y:S02]  /*d2d0*/  SHFL.IDX P2, R64, R67, R235, R236 ;  /* 0x000000eb43407389 */ /* 0x00006400000400ec */
[----:B01----:R-:W-:Y:S05]  /*d2e0*/  ENDCOLLECTIVE ;  /* 0x000000000000791b */ /* 0x003fea0003800000 */
.L_x_11956:
        /* <DEDUP_REMOVED lines=13> */
.L_x_11957:
[----:B------:R-:W-:Y:S02]  /*d3c0*/  MOV R67, R60 ;  /* 0x0000003c00437202 */ /* 0x000fe40000000f00 */
[----:B------:R-:W-:-:S05]  /*d3d0*/  MOV R247, R64 ;  /* 0x0000004000f77202 */ /* 0x000fca0000000f00 */
[----:B------:R-:W-:Y:S01]  /*d3e0*/  FADD.FTZ R241, R247, R68 ;  /* 0x00000044f7f17221 */ /* 0x000fe20000010000 */
[----:B------:R-:W-:-:S07]  /*d3f0*/  MOV R247, R71 ;  /* 0x0000004700f77202 */ /* 0x000fce0000000f00 */
[----:B------:R-:W-:Y:S05]  /*d400*/  WARPSYNC.COLLECTIVE R66, `(.L_x_11958) ;  /* 0x0000000042087348 */ /* 0x000fea0003c00000 */
[----:B------:R0:W1:Y:S02]  /*d410*/  SHFL.DOWN P0, R64, R247, R244, R245 ;  /* 0x080000f4f7407389 */ /* 0x00006400000000f5 */
[----:B01----:R-:W-:Y:S05]  /*d420*/  ENDCOLLECTIVE ;  /* 0x000000000000791b */ /* 0x003fea0003800000 */
.L_x_11958:
[----:B------:R-:W-:Y:S02]  /*d430*/  MOV R247, R242 ;  /* 0x000000f200f77202 */ /* 0x000fe40000000f00 */
[----:B------:R-:W-:-:S07]  /*d440*/  MOV R68, R64 ;  /* 0x0000004000447202 */ /* 0x000fce0000000f00 */
[----:B------:R-:W-:Y:S05]  /*d450*/  WARPSYNC.COLLECTIVE R66, `(.L_x_11959) ;  /* 0x0000000042087348 */ /* 0x000fea0003c00000 */
[----:B------:R0:W1:Y:S02]  /*d460*/  SHFL.DOWN P0, R64, R247, R244, R245 ;  /* 0x080000f4f7407389 */ /* 0x00006400000000f5 */
[----:B01----:R-:W-:Y:S05]  /*d470*/  ENDCOLLECTIVE ;  /* 0x000000000000791b */ /* 0x003fea0003800000 */
.L_x_11959:
[----:B------:R-:W-:Y:S02]  /*d480*/  MOV R247, R243 ;  /* 0x000000f300f77202 */ /* 0x000fe40000000f00 */
[----:B------:R-:W-:-:S07]  /*d490*/  MOV R69, R64 ;  /* 0x0000004000457202 */ /* 0x000fce0000000f00 */
[----:B------:R-:W-:Y:S05]  /*d4a0*/  WARPSYNC.COLLECTIVE R66, `(.L_x_11960) ;  /* 0x0000000042087348 */ /* 0x000fea0003c00000 */
[----:B------:R0:W1:Y:S02]  /*d4b0*/  SHFL.DOWN P0, R64, R247, R244, R245 ;  /* 0x080000f4f7407389 */ /* 0x00006400000000f5 */
[----:B01----:R-:W-:Y:S05]  /*d4c0*/  ENDCOLLECTIVE ;  /* 0x000000000000791b */ /* 0x003fea0003800000 */
.L_x_11960:
[----:B------:R-:W-:Y:S02]  /*d4d0*/  MOV R247, R65 ;  /* 0x0000004100f77202 */ /* 0x000fe40000000f00 */
[----:B------:R-:W-:-:S07]  /*d4e0*/  MOV R70, R64 ;  /* 0x0000004000467202 */ /* 0x000fce0000000f00 */
[----:B------:R-:W-:Y:S05]  /*d4f0*/  WARPSYNC.COLLECTIVE R66, `(.L_x_11961) ;  /* 0x0000000042087348 */ /* 0x000fea0003c00000 */
[----:B------:R0:W1:Y:S02]  /*d500*/  SHFL.DOWN P0, R64, R247, R244, R245 ;  /* 0x080000f4f7407389 */ /* 0x00006400000000f5 */
[----:B01----:R-:W-:Y:S05]  /*d510*/  ENDCOLLECTIVE ;  /* 0x000000000000791b */ /* 0x003fea0003800000 */
.L_x_11961:
[----:B------:R-:W-:-:S07]  /*d520*/  MOV R248, R64 ;  /* 0x0000004000f87202 */ /* 0x000fce0000000f00 */
[----:B------:R-:W-:Y:S05]  /*d530*/  WARPSYNC.COLLECTIVE R66, `(.L_x_11962) ;  /* 0x0000000042087348 */ /* 0x000fea0003c00000 */
[----:B------:R0:W1:Y:S02]  /*d540*/  SHFL.IDX P2, R64, R67, R235, R236 ;  /* 0x000000eb43407389 */ /* 0x00006400000400ec */
[----:B01----:R-:W-:Y:S05]  /*d550*/  ENDCOLLECTIVE ;  /* 0x000000000000791b */ /* 0x003fea0003800000 */
.L_x_11962:
[----:B------:R-:W-:Y:S02]  /*d560*/  MOV R67, R61 ;  /* 0x0000003d00437202 */ /* 0x000fe40000000f00 */
[----:B------:R-:W-:-:S07]  /*d570*/  MOV R246, R64 ;  /* 0x0000004000f67202 */ /* 0x000fce0000000f00 */
[----:B------:R-:W-:Y:S05]  /*d580*/  WARPSYNC.COLLECTIVE R66, `(.L_x_11963) ;  /* 0x0000000042087348 */ /* 0x000fea0003c00000 */
[----:B------:R0:W1:Y:S02]  /*d590*/  SHFL.IDX P2, R64, R67, R235, R236 ;  /* 0x000000eb43407389 */ /* 0x00006400000400ec */
[----:B01----:R-:W-:Y:S05]  /*d5a0*/  ENDCOLLECTIVE ;  /* 0x000000000000791b */ /* 0x003fea0003800000 */
.L_x_11963:
[----:B------:R-:W-:Y:S02]  /*d5b0*/  MOV R67, R62 ;  /* 0x0000003e00437202 */ /* 0x000fe40000000f00 */
[----:B------:R-:W-:-:S07]  /*d5c0*/  MOV R244, R64 ;  /* 0x0000004000f47202 */ /* 0x000fce0000000f00 */
[----:B------:R-:W-:Y:S05]  /*d5d0*/  WARPSYNC.COLLECTIVE R66, `(.L_x_11964) ;  /* 0x0000000042087348 */ /* 0x000fea0003c00000 */
[----:B------:R0:W1:Y:S02]  /*d5e0*/  SHFL.IDX P2, R64, R67, R235, R236 ;  /* 0x000000eb43407389 */ /* 0x00006400000400ec */
[----:B01----:R-:W-:Y:S05]  /*d5f0*/  ENDCOLLECTIVE ;  /* 0x000000000000791b */ /* 0x003fea0003800000 */
.L_x_11964:
[----:B------:R-:W-:Y:S02]  /*d600*/  MOV R65, R244 ;  /* 0x000000f400417202 */ /* 0x000fe40000000f00 */
[----:B------:R-:W-:Y:S02]  /*d610*/  MOV R67, R63 ;  /* 0x0000003f00437202 */ /* 0x000fe40000000f00 */
[----:B------:R-:W-:-:S07]  /*d620*/  MOV R245, R64 ;  /* 0x0000004000f57202 */ /* 0x000fce0000000f00 */
[----:B------:R-:W-:Y:S05]  /*d630*/  WARPSYNC.COLLECTIVE R66, `(.L_x_11965) ;  /* 0x0000000042087348 */ /* 0x000fea0003c00000 */
[----:B------:R0:W1:Y:S02]  /*d640*/  SHFL.IDX P2, R64, R67, R235, R236 ;  /* 0x000000eb43407389 */ /* 0x00006400000400ec */
[----:B01----:R-:W-:Y:S05]  /*d650*/  ENDCOLLECTIVE ;  /* 0x000000000000791b */ /* 0x003fea0003800000 */
.L_x_11965:
[----:B------:R-:W-:Y:S02]  /*d660*/  MOV R249, R64 ;  /* 0x0000004000f97202 */ /* 0x000fe40000000f00 */
[----:B------:R-:W-:Y:S01]  /*d670*/  MOV R64, R246 ;  /* 0x000000f600407202 */ /* 0x000fe20000000f00 */
[----:B------:R-:W-:Y:S06]  /*d680*/  BRA `(.L_x_11966) ;  /* 0xffffff9400847947 */ /* 0x000fec000383ffff */
.L_x_11967:
        /* <DEDUP_REMOVED lines=15> */
.L_x_18724:


//--------------------- .text._Z25selective_scan_bwd_kernelI32Selective_Scan_bwd_kernel_traitsILi64ELi16ELb1ELb1ELb1ELb1ELb0EN3c104HalfENS1_7complexIfEEEEv12SSMParamsBwd --------------------------
	.section	.text._Z25selective_scan_bwd_kernelI32Selective_Scan_bwd_kernel_traitsILi64ELi16ELb1ELb1ELb1ELb1ELb0EN3c104HalfENS1_7complexIfEEEEv12SSMParamsBwd,"ax",@progbits
	.align	128
        .global         _Z25selective_scan_bwd_kernelI32Selective_Scan_bwd_kernel_traitsILi64ELi16ELb1ELb1ELb1ELb1ELb0EN3c104HalfENS1_7complexIfEEEEv12SSMParamsBwd
        .type           _Z25selective_scan_bwd_kernelI32Selective_Scan_bwd_kernel_traitsILi64ELi16ELb1ELb1ELb1ELb1ELb0EN3c104HalfENS1_7complexIfEEEEv12SSMParamsBwd,@function
        .size           _Z25selective_scan_bwd_kernelI32Selective_Scan_bwd_kernel_traitsILi64ELi16ELb1ELb1ELb1ELb1ELb0EN3c104HalfENS1_7complexIfEEEEv12SSMParamsBwd,(.L_x_18725 - _Z25selective_scan_bwd_kernelI32Selective_Scan_bwd_kernel_traitsILi64ELi16ELb1ELb1ELb1ELb1ELb0EN3c104HalfENS1_7complexIfEEEEv12SSMParamsBwd)
        .other          _Z25selective_scan_bwd_kernelI32Selective_Scan_bwd_kernel_traitsILi64ELi16ELb1ELb1ELb1ELb1ELb0EN3c104HalfENS1_7complexIfEEEEv12SSMParamsBwd,@"STO_CUDA_ENTRY STV_DEFAULT"
_Z25selective_scan_bwd_kernelI32Selective_Scan_bwd_kernel_traitsILi64ELi16ELb1ELb1ELb1ELb1ELb0EN3c104HalfENS1_7complexIfEEEEv12SSMParamsBwd:
.text._Z25selective_scan_bwd_kernelI32Selective_Scan_bwd_kernel_traitsILi64ELi16ELb1ELb1ELb1ELb1ELb0EN3c104HalfENS1_7complexIfEEEEv12SSMParamsBwd:
        /* <DEDUP_REMOVED lines=162> */
[----:B------:R-:W-:Y:S01]  /*0a20*/  UMOV UR18, UR12 ;  /* 0x0000000c00127c82 */ /* 0x000fe20008000000 */
[----:B------:R-:W-:Y:S01]  /*0a30*/  MOV R125, RZ ;  /* 0x000000ff007d7202 */ /* 0x000fe20000000f00 */
[----:B------:R-:W-:Y:S01]  /*0a40*/  UMOV UR12, UR9 ;  /* 0x00000009000c7c82 */ /* 0x000fe20008000000 */
[----:B------:R-:W-:Y:S01]  /*0a50*/  MOV R127, RZ ;  /* 0x000000ff007f7202 */ /* 0x000fe20000000f00 */
[----:B------:R-:W-:Y:S01]  /*0a60*/  UMOV UR9, UR20 ;  /* 0x0000001400097c82 */ /* 0x000fe20008000000 */
        /* <DEDUP_REMOVED lines=11> */
.L_x_12098:
        /* <DEDUP_REMOVED lines=101> */
.L_x_11970:
[----:B------:R-:W-:Y:S05]  /*1170*/  BSYNC.RECONVERGENT B0 ;  /* 0x0000000000007941 */ /* 0x000fea0003800200 */
.L_x_11969:
        /* <DEDUP_REMOVED lines=39> */
.L_x_11972:
[----:B------:R-:W-:Y:S05]  /*13f0*/  BSYNC.RECONVERGENT B0 ;  /* 0x0000000000007941 */ /* 0x000fea0003800200 */
.L_x_11971:
[--C-:B------:R-:W-:Y:S01]  /*1400*/  HADD2.F32 R89, -RZ, R12.reuse.H0_H0 ;  /* 0x2000000cff597230 */ /* 0x100fe20000004100 */
[----:B------:R-:W-:Y:S01]  /*1410*/  BSSY.RECONVERGENT B0, `(.L_x_11973) ;  /* 0x0000026000007945 */ /* 0x000fe20003800200 */
[--C-:B------:R-:W-:Y:S01]  /*1420*/  HADD2.F32 R96, -RZ, R91.reuse.H0_H0 ;  /* 0x2000005bff607230 */ /* 0x100fe20000004100 */
[----:B------:R-:W-:Y:S01]  /*1430*/  FSETP.GTU.FTZ.AND P1, PT, R98, 20, PT ;  /* 0x41a000006200780b */ /* 0x000fe20003f3c000 */
        /* <DEDUP_REMOVED lines=35> */
.L_x_11974:
[----:B------:R-:W-:Y:S05]  /*1670*/  BSYNC.RECONVERGENT B0 ;  /* 0x0000000000007941 */ /* 0x000fea0003800200 */
.L_x_11973:
[----:B------:R-:W-:Y:S01]  /*1680*/  BSSY.RECONVERGENT B0, `(.L_x_11975) ;  /* 0x0000027000007945 */ /* 0x000fe20003800200 */
[----:B------:R-:W-:Y:S01]  /*1690*/  FSETP.GTU.FTZ.AND P2, PT, R89, 20, PT ;  /* 0x41a000005900780b */ /* 0x000fe20003f5c000 */
[----:B------:R-:W-:Y:S02]  /*16a0*/  HADD2.F32 R54, -RZ, R13.H1_H1 ;  /* 0x3000000dff367230 */ /* 0x000fe40000004100 */
[----:B------:R-:W-:Y:S01]  /*16b0*/  FADD.FTZ R90, R12, UR7 ;  /* 0x000000070c5a7e21 */ /* 0x000fe20008010000 */
[--C-:B------:R-:W-:Y:S02]  /*16c0*/  HADD2.F32 R49, -RZ, R14.reuse.H0_H0 ;  /* 0x2000000eff317230 */ /* 0x100fe40000004100 */
[----:B------:R-:W-:Y:S02]  /*16d0*/  HADD2.F32 R46, -RZ, R14.H1_H1 ;  /* 0x3000000eff2e7230 */ /* 0x000fe40000004100 */
[--C-:B------:R-:W-:Y:S02]  /*16e0*/  HADD2.F32 R41, -RZ, R15.reuse.H0_H0 ;  /* 0x2000000fff297230 */ /* 0x100fe40000004100 */
[----:B--2---:R-:W-:Y:S01]  /*16f0*/  HADD2.F32 R38, -RZ, R15.H1_H1 ;  /* 0x3000000fff267230 */ /* 0x004fe20000004100 */
        /* <DEDUP_REMOVED lines=31> */
.L_x_11976:
[----:B------:R-:W-:Y:S05]  /*18f0*/  BSYNC.RECONVERGENT B0 ;  /* 0x0000000000007941 */ /* 0x000fea0003800200 */
.L_x_11975:
        /* <DEDUP_REMOVED lines=42> */
.L_x_11978:
[----:B------:R-:W-:Y:S05]  /*1ba0*/  BSYNC.RECONVERGENT B0 ;  /* 0x0000000000007941 */ /* 0x000fea0003800200 */
.L_x_11977:
        /* <DEDUP_REMOVED lines=44> */
.L_x_11980:
[----:B------:R-:W-:Y:S05]  /*1e70*/  BSYNC.RECONVERGENT B0 ;  /* 0x0000000000007941 */ /* 0x000fea0003800200 */
.L_x_11979:
        /* <DEDUP_REMOVED lines=38> */
.L_x_11982:
[----:B------:R-:W-:Y:S05]  /*20e0*/  BSYNC.RECONVERGENT B0 ;  /* 0x0000000000007941 */ /* 0x000fea0003800200 */
.L_x_11981:
        /* <DEDUP_REMOVED lines=39> */
.L_x_11984:
[----:B------:R-:W-:Y:S05]  /*2360*/  BSYNC.RECONVERGENT B0 ;  /* 0x0000000000007941 */ /* 0x000fea0003800200 */
.L_x_11983:
        /* <DEDUP_REMOVED lines=38> */
.L_x_11986:
[----:B------:R-:W-:Y:S05]  /*25d0*/  BSYNC.RECONVERGENT B0 ;  /* 0x0000000000007941 */ /* 0x000fea0003800200 */
.L_x_11985:
        /* <DEDUP_REMOVED lines=39> */
.L_x_11988:
[----:B------:R-:W-:Y:S05]  /*2850*/  BSYNC.RECONVERGENT B0 ;  /* 0x0000000000007941 */ /* 0x000fea0003800200 */
.L_x_11987:
        /* <DEDUP_REMOVED lines=38> */
.L_x_11990:
[----:B------:R-:W-:Y:S05]  /*2ac0*/  BSYNC.RECONVERGENT B0 ;  /* 0x0000000000007941 */ /* 0x000fea0003800200 */
.L_x_11989:
        /* <DEDUP_REMOVED lines=32> */
.L_x_11992:
[----:B------:R-:W-:Y:S05]  /*2cd0*/  BSYNC.RECONVERGENT B0 ;  /* 0x0000000000007941 */ /* 0x000fea0003800200 */
.L_x_11991:
        /* <DEDUP_REMOVED lines=32> */
.L_x_11994:
[----:B------:R-:W-:Y:S05]  /*2ee0*/  BSYNC.RECONVERGENT B0 ;  /* 0x0000000000007941 */ /* 0x000fea0003800200 */
.L_x_11993:
        /* <DEDUP_REMOVED lines=32> */
.L_x_11996:
[----:B------:R-:W-:Y:S05]  /*30f0*/  BSYNC.RECONVERGENT B0 ;  /* 0x0000000000007941 */ /* 0x000fea0003800200 */
.L_x_11995:
        /* <DEDUP_REMOVED lines=32> */
.L_x_11998:
[----:B------:R-:W-:Y:S05]  /*3300*/  BSYNC.RECONVERGENT B0 ;  /* 0x0000000000007941 */ /* 0x000fea0003800200 */
.L_x_11997:
        /* <DEDUP_REMOVED lines=32> */
.L_x_12000:
[----:B------:R-:W-:Y:S05]  /*3510*/  BSYNC.RECONVERGENT B0 ;  /* 0x0000000000007941 */ /* 0x000fea0003800200 */
.L_x_11999:
        /* <DEDUP_REMOVED lines=54> */
.L_x_12097:
        /* <DEDUP_REMOVED lines=37> */
[----:B--2---:R2:W-:Y:S04]  /*3ad0*/  STS.128 [R163+0x400], R80 ;  /* 0x00040050a3007388 */ /* 0x0045e80000000c00 */
[----:B------:R3:W-:Y:S01]  /*3ae0*/  STS.128 [R163+0x600], R84 ;  /* 0x00060054a3007388 */ /* 0x0007e20000000c00 */
[----:B------:R-:W-:-:S03]  /*3af0*/  NOP ;  /* 0x0000000000007918 */ /* 0x000fc60000000000 */
[----:B------:R-:W5:Y:S04]  /*3b00*/  LDG.E.128 R64, desc[UR28][R94.64+0x400] ;  /* 0x0004001c5e407981 */ /* 0x000f68000c1e1d00 */
[----:B------:R-:W5:Y:S04]  /*3b10*/  LDG.E.128 R56, desc[UR28][R94.64] ;  /* 0x0000001c5e387981 */ /* 0x000f68000c1e1d00 */
[----:B------:R-:W5:Y:S04]  /*3b20*/  LDG.E.128 R60, desc[UR28][R94.64+0x200] ;  /* 0x0002001c5e3c7981 */ /* 0x000f68000c1e1d00 */
[----:B------:R3:W5:Y:S01]  /*3b30*/  LDG.E.128 R68, desc[UR28][R94.64+0x600] ;  /* 0x0006001c5e447981 */ /* 0x000762000c1e1d00 */
[----:B----4-:R-:W-:-:S13]  /*3b40*/  R2UR UR42, R93 ;  /* 0x000000005d2a72ca */ /* 0x010fda00000e0000 */
[----:B0-----:R-:W-:-:S04]  /*3b50*/  FMUL.FTZ R72, R109, UR42 ;  /* 0x0000002a6d487c20 */ /* 0x001fc80008410000 */
[----:B------:R-:W-:Y:S01]  /*3b60*/  FMUL.RZ R73, R72, 0.15915493667125701904 ;  /* 0x3e22f98348497820 */ /* 0x000fe2000040c000 */
[----:B------:R-:W-:-:S04]  /*3b70*/  FMUL.FTZ R72, R110, UR42 ;  /* 0x0000002a6e487c20 */ /* 0x000fc80008410000 */
[----:B------:R-:W-:Y:S01]  /*3b80*/  FMUL.RZ R75, R72, 0.15915493667125701904 ;  /* 0x3e22f983484b7820 */ /* 0x000fe2000040c000 */
[----:B------:R-:W-:-:S04]  /*3b90*/  FMUL.FTZ R72, R107, UR42 ;  /* 0x0000002a6b487c20 */ /* 0x000fc80008410000 */
[----:B-1----:R-:W-:Y:S01]  /*3ba0*/  FMUL.RZ R77, R72, 0.15915493667125701904 ;  /* 0x3e22f983484d7820 */ /* 0x002fe2000040c000 */
[----:B------:R-:W-:-:S04]  /*3bb0*/  FMUL.FTZ R72, R108, UR42 ;  /* 0x0000002a6c487c20 */ /* 0x000fc80008410000 */
[----:B------:R-:W-:Y:S01]  /*3bc0*/  FMUL.RZ R79, R72, 0.15915493667125701904 ;  /* 0x3e22f983484f7820 */ /* 0x000fe2000040c000 */
[----:B------:R-:W-:Y:S01]  /*3bd0*/  FMUL.FTZ R72, R103, UR42 ;  /* 0x0000002a67487c20 */ /* 0x000fe20008410000 */
[----:B------:R-:W0:Y:S08]  /*3be0*/  MUFU.SIN R76, R73 ;  /* 0x00000049004c7308 */ /* 0x000e300000000400 */
[----:B------:R1:W-:Y:S02]  /*3bf0*/  MUFU.COS R154, R73 ;  /* 0x00000049009a7308 */ /* 0x0003e40000000000 */
[----:B-1----:R-:W-:Y:S01]  /*3c00*/  FMUL.RZ R73, R72, 0.15915493667125701904 ;  /* 0x3e22f98348497820 */ /* 0x002fe2000040c000 */
[----:B------:R-:W-:-:S05]  /*3c10*/  FMUL.FTZ R72, R98, UR42 ;  /* 0x0000002a62487c20 */ /* 0x000fca0008410000 */
[----:B------:R-:W-:Y:S08]  /*3c20*/  MUFU.SIN R78, R75 ;  /* 0x0000004b004e7308 */ /* 0x000ff00000000400 */
[----:B------:R1:W-:Y:S02]  /*3c30*/  MUFU.COS R152, R75 ;  /* 0x0000004b00987308 */ /* 0x0003e40000000000 */
[----:B-1----:R-:W-:Y:S01]  /*3c40*/  FMUL.RZ R75, R72, 0.15915493667125701904 ;  /* 0x3e22f983484b7820 */ /* 0x002fe2000040c000 */
[----:B------:R-:W-:-:S05]  /*3c50*/  FMUL.FTZ R72, R89, UR42 ;  /* 0x0000002a59487c20 */ /* 0x000fca0008410000 */
[----:B--2---:R-:W-:Y:S08]  /*3c60*/  MUFU.SIN R80, R77 ;  /* 0x0000004d00507308 */ /* 0x004ff00000000400 */
[----:B------:R1:W-:Y:S02]  /*3c70*/  MUFU.COS R150, R77 ;  /* 0x0000004d00967308 */ /* 0x0003e40000000000 */
[----:B-1----:R-:W-:Y:S01]  /*3c80*/  FMUL.RZ R77, R72, 0.15915493667125701904 ;  /* 0x3e22f983484d7820 */ /* 0x002fe2000040c000 */
[----:B------:R-:W-:-:S05]  /*3c90*/  FMUL.FTZ R72, R90, UR42 ;  /* 0x0000002a5a487c20 */ /* 0x000fca0008410000 */
[----:B------:R-:W-:Y:S08]  /*3ca0*/  MUFU.SIN R82, R79 ;  /* 0x0000004f00527308 */ /* 0x000ff00000000400 */
[----:B------:R1:W-:Y:S01]  /*3cb0*/  MUFU.COS R148, R79 ;  /* 0x0000004f00947308 */ /* 0x0003e20000000000 */
[----:B------:R-:W-:Y:S01]  /*3cc0*/  R2UR UR45, R92 ;  /* 0x000000005c2d72ca */ /* 0x000fe200000e0000 */
[----:B-1----:R-:W-:Y:S01]  /*3cd0*/  FMUL.RZ R79, R72, 0.15915493667125701904 ;  /* 0x3e22f983484f7820 */ /* 0x002fe2000040c000 */
[----:B------:R-:W-:-:S05]  /*3ce0*/  FMUL.FTZ R72, R55, UR42 ;  /* 0x0000002a37487c20 */ /* 0x000fca0008410000 */
[----:B---3--:R-:W1:Y:S08]  /*3cf0*/  MUFU.SIN R84, R73 ;  /* 0x0000004900547308 */ /* 0x008e700000000400 */
[----:B------:R2:W-:Y:S02]  /*3d00*/  MUFU.COS R146, R73 ;  /* 0x0000004900927308 */ /* 0x0005e40000000000 */
[----:B--2---:R-:W-:Y:S01]  /*3d10*/  FMUL.RZ R73, R72, 0.15915493667125701904 ;  /* 0x3e22f98348497820 */ /* 0x004fe2000040c000 */
[----:B------:R-:W-:-:S05]  /*3d20*/  FMUL.FTZ R72, R54, UR42 ;  /* 0x0000002a36487c20 */ /* 0x000fca0008410000 */
[----:B------:R-:W-:Y:S08]  /*3d30*/  MUFU.SIN R86, R75 ;  /* 0x0000004b00567308 */ /* 0x000ff00000000400 */
[----:B------:R2:W-:Y:S02]  /*3d40*/  MUFU.COS R144, R75 ;  /* 0x0000004b00907308 */ /* 0x0005e40000000000 */
[----:B--2---:R-:W-:Y:S01]  /*3d50*/  FMUL.RZ R75, R72, 0.15915493667125701904 ;  /* 0x3e22f983484b7820 */ /* 0x004fe2000040c000 */
[----:B------:R-:W-:-:S05]  /*3d60*/  FMUL.FTZ R72, R49, UR42 ;  /* 0x0000002a31487c20 */ /* 0x000fca0008410000 */
[----:B------:R-:W-:Y:S01]  /*3d70*/  MUFU.SIN R94, R77 ;  /* 0x0000004d005e7308 */ /* 0x000fe20000000400 */
[----:B------:R-:W-:-:S07]  /*3d80*/  FMUL.FTZ R93, R112, UR42 ;  /* 0x0000002a705d7c20 */ /* 0x000fce0008410000 */
[----:B------:R2:W-:Y:S01]  /*3d90*/  MUFU.COS R142, R77 ;  /* 0x0000004d008e7308 */ /* 0x0005e20000000000 */
[----:B------:R-:W-:Y:S01]  /*3da0*/  MOV R176, UR45 ;  /* 0x0000002d00b07c02 */ /* 0x000fe20008000f00 */
[----:B--2---:R-:W-:Y:S01]  /*3db0*/  FMUL.RZ R77, R72, 0.15915493667125701904 ;  /* 0x3e22f983484d7820 */ /* 0x004fe2000040c000 */
[----:B------:R-:W-:-:S05]  /*3dc0*/  FMUL.FTZ R72, R46, UR42 ;  /* 0x0000002a2e487c20 */ /* 0x000fca0008410000 */
[----:B------:R-:W-:Y:S01]  /*3dd0*/  MUFU.SIN R126, R79 ;  /* 0x0000004f007e7308 */ /* 0x000fe20000000400 */
[----:B------:R-:W-:-:S07]  /*3de0*/  FMUL.RZ R93, R93, 0.15915493667125701904 ;  /* 0x3e22f9835d5d7820 */ /* 0x000fce000040c000 */
[----:B------:R2:W-:Y:S01]  /*3df0*/  MUFU.COS R140, R79 ;  /* 0x0000004f008c7308 */ /* 0x0005e20000000000 */
[----:B------:R-:W-:Y:S01]  /*3e00*/  FMUL.FTZ R176, R176, 1.4426950216293334961 ;  /* 0x3fb8aa3bb0b07820 */ /* 0x000fe20000410000 */
[----:B--2---:R-:W-:Y:S01]  /*3e10*/  FMUL.RZ R79, R72, 0.15915493667125701904 ;  /* 0x3e22f983484f7820 */ /* 0x004fe2000040c000 */
[----:B------:R-:W-:-:S05]  /*3e20*/  FMUL.FTZ R72, R41, UR42 ;  /* 0x0000002a29487c20 */ /* 0x000fca0008410000 */
[----:B------:R-:W-:Y:S01]  /*3e30*/  MUFU.SIN R74, R93 ;  /* 0x0000005d004a7308 */ /* 0x000fe20000000400 */
[----:B------:R-:W-:-:S07]  /*3e40*/  FMUL.RZ R81, R72, 0.15915493667125701904 ;  /* 0x3e22f98348517820 */ /* 0x000fce000040c000 */
[----:B------:R-:W-:Y:S01]  /*3e50*/  MUFU.COS R156, R93 ;  /* 0x0000005d009c7308 */ /* 0x000fe20000000000 */
[----:B------:R-:W-:-:S07]  /*3e60*/  USHF.L.U32 UR46, UR17, 0x8, URZ ;  /* 0x00000008112e7899 */ /* 0x000fce00080006ff */
[----:B------:R-:W-:Y:S08]  /*3e70*/  MUFU.SIN R137, R73 ;  /* 0x0000004900897308 */ /* 0x000ff00000000400 */
[----:B------:R2:W-:Y:S08]  /*3e80*/  MUFU.COS R93, R73 ;  /* 0x00000049005d7308 */ /* 0x0005f00000000000 */
[----:B------:R-:W-:Y:S01]  /*3e90*/  MUFU.SIN R160, R81 ;  /* 0x0000005100a07308 */ /* 0x000fe20000000400 */
[----:B--2---:R-:W-:-:S07]  /*3ea0*/  FMUL.FTZ R73, R176, R109 ;  /* 0x0000006db0497220 */ /* 0x004fce0000410000 */
[----:B------:R2:W-:Y:S02]  /*3eb0*/  MUFU.COS R162, R81 ;  /* 0x0000005100a27308 */ /* 0x0005e40000000000 */
[----:B--2---:R-:W-:-:S06]  /*3ec0*/  FMUL.FTZ R81, R176, R103 ;  /* 0x00000067b0517220 */ /* 0x004fcc0000410000 */
[----:B------:R-:W0:Y:S01]  /*3ed0*/  MUFU.EX2 R73, R73 ;  /* 0x0000004900497308 */ /* 0x000e220000000800 */
[----:B------:R-:W-:-:S03]  /*3ee0*/  UIADD3 UR30, UPT, UPT, UR46, -0x100, URZ ;  /* 0xffffff002e1e7890 */ /* 0x000fc6000fffe0ff */
[----:B------:R-:W1:Y:S01]  /*3ef0*/  MUFU.EX2 R81, R81 ;  /* 0x0000005100517308 */ /* 0x000e620000000800 */
[----:B------:R-:W-:Y:S01]  /*3f00*/  FMUL.FTZ R72, R38, UR42 ;  /* 0x0000002a26487c20 */ /* 0x000fe20008410000 */
[----:B------:R-:W-:Y:S02]  /*3f10*/  ULOP3.LUT UR30, UR30, 0x100, URZ, 0xc0, !UPT ;  /* 0x000001001e1e7892 */ /* 0x000fe4000f8ec0ff */
[----:B------:R-:W-:Y:S01]  /*3f20*/  MUFU.SIN R130, R77 ;  /* 0x0000004d00827308 */ /* 0x000fe20000000400 */
[----:B------:R-:W-:Y:S01]  /*3f30*/  FMUL.RZ R83, R72, 0.15915493667125701904 ;  /* 0x3e22f98348537820 */ /* 0x000fe2000040c000 */
[----:B------:R-:W-:Y:S01]  /*3f40*/  UIADD3 UR30, UPT, UPT, UR30, UR8, URZ ;  /* 0x000000081e1e7290 */ /* 0x000fe2000fffe0ff */
[----:B------:R-:W-:-:S05]  /*3f50*/  FMUL.FTZ R72, R176, R112 ;  /* 0x00000070b0487220 */ /* 0x000fca0000410000 */
[----:B------:R2:W-:Y:S01]  /*3f60*/  MUFU.COS R134, R77 ;  /* 0x0000004d00867308 */ /* 0x0005e20000000000 */
[C---:B------:R-:W-:Y:S01]  /*3f70*/  FMUL.FTZ R87, R176.reuse, R90 ;  /* 0x0000005ab0577220 */ /* 0x040fe20000410000 */
[----:B0-----:R-:W-:Y:S01]  /*3f80*/  FMUL.FTZ R153, R73, R76 ;  /* 0x0000004c49997220 */ /* 0x001fe20000410000 */
[----:B-1----:R-:W-:Y:S01]  /*3f90*/  FMUL.FTZ R145, R81, R84 ;  /* 0x0000005451917220 */ /* 0x002fe20000410000 */
[----:B--2---:R-:W-:-:S04]  /*3fa0*/  FMUL.FTZ R77, R176, R107 ;  /* 0x0000006bb04d7220 */ /* 0x004fc80000410000 */
[----:B------:R-:W-:Y:S01]  /*3fb0*/  MUFU.SIN R128, R75 ;  /* 0x0000004b00807308 */ /* 0x000fe20000000400 */
[C---:B------:R-:W-:Y:S01]  /*3fc0*/  FMUL.FTZ R85, R176.reuse, R89 ;  /* 0x00000059b0557220 */ /* 0x040fe20000410000 */
[C---:B------:R-:W-:Y:S01]  /*3fd0*/  FMUL.FTZ R76, R176.reuse, R54 ;  /* 0x00000036b04c7220 */ /* 0x040fe20000410000 */
[----:B------:R-:W-:Y:S01]  /*3fe0*/  FMUL.FTZ R84, R176, R38 ;  /* 0x00000026b0547220 */ /* 0x000fe20000410000 */
[----:B------:R-:W-:-:S04]  /*3ff0*/  ISETP.NE.AND P0, PT, R0, RZ, PT ;  /* 0x000000ff0000720c */ /* 0x000fc80003f05270 */
[----:B------:R0:W1:Y:S01]  /*4000*/  MUFU.COS R136, R75 ;  /* 0x0000004b00887308 */ /* 0x0000620000000000 */
[----:B------:R-:W-:Y:S01]  /*4010*/  IADD3 R175, PT, PT, R0, 0x200, RZ ;  /* 0x0000020000af7810 */ /* 0x000fe20007ffe0ff */
[C---:B------:R-:W-:Y:S01]  /*4020*/  FMUL.FTZ R92, R176.reuse, R55 ;  /* 0x00000037b05c7220 */ /* 0x040fe20000410000 */
[----:B------:R-:W-:-:S05]  /*4030*/  FMUL.FTZ R95, R176, R49 ;  /* 0x00000031b05f7220 */ /* 0x000fca0000410000 */
[----:B------:R-:W-:Y:S01]  /*4040*/  MUFU.SIN R158, R79 ;  /* 0x0000004f009e7308 */ /* 0x000fe20000000400 */
[----:B0-----:R-:W-:-:S07]  /*4050*/  FMUL.FTZ R75, R176, R110 ;  /* 0x0000006eb04b7220 */ /* 0x001fce0000410000 */
[----:B------:R0:W-:Y:S08]  /*4060*/  MUFU.COS R132, R79 ;  /* 0x0000004f00847308 */ /* 0x0001f00000000000 */
[----:B------:R-:W-:Y:S01]  /*4070*/  MUFU.SIN R157, R83 ;  /* 0x00000053009d7308 */ /* 0x000fe20000000400 */
[----:B0-----:R-:W-:-:S07]  /*4080*/  FMUL.FTZ R79, R176, R108 ;  /* 0x0000006cb04f7220 */ /* 0x001fce0000410000 */
[----:B------:R0:W2:Y:S08]  /*4090*/  MUFU.COS R159, R83 ;  /* 0x00000053009f7308 */ /* 0x0000b00000000000 */
[----:B------:R-:W3:Y:S01]  /*40a0*/  MUFU.EX2 R77, R77 ;  /* 0x0000004d004d7308 */ /* 0x000ee20000000800 */
[----:B0-----:R-:W-:-:S03]  /*40b0*/  FMUL.FTZ R83, R176, R98 ;  /* 0x00000062b0537220 */ /* 0x001fc60000410000 */
[----:B------:R0:W-:Y:S04]  /*40c0*/  MUFU.EX2 R155, R72 ;  /* 0x00000048009b7308 */ /* 0x0001e80000000800 */
[----:B------:R-:W1:Y:S01]  /*40d0*/  MUFU.EX2 R135, R76 ;  /* 0x0000004c00877308 */ /* 0x000e620000000800 */
[----:B0-----:R-:W-:-:S03]  /*40e0*/  MOV R72, UR30 ;  /* 0x0000001e00487c02 */ /* 0x001fc60008000f00 */
[----:B------:R-:W0:Y:S01]  /*40f0*/  MUFU.EX2 R87, R87 ;  /* 0x0000005700577308 */ /* 0x000e220000000800 */
[----:B------:R-:W-:-:S03]  /*4100*/  SEL R175, R72, R175, !P0 ;  /* 0x000000af48af7207 */ /* 0x000fc60004000000 */
[----:B------:R-:W4:Y:S01]  /*4110*/  MUFU.EX2 R75, R75 ;  /* 0x0000004b004b7308 */ /* 0x000f220000000800 */
[----:B------:R-:W-:-:S03]  /*4120*/  LOP3.LUT R72, R0, 0x3e0, RZ, 0xc0, !PT ;  /* 0x000003e000487812 */ /* 0x000fc600078ec0ff */
[----:B------:R-:W5:Y:S04]  /*4130*/  MUFU.EX2 R79, R79 ;  /* 0x0000004f004f7308 */ /* 0x000f680000000800 */
[----:B------:R-:W2:Y:S04]  /*4140*/  MUFU.EX2 R83, R83 ;  /* 0x0000005300537308 */ /* 0x000ea80000000800 */
[----:B------:R-:W2:Y:S04]  /*4150*/  MUFU.EX2 R85, R85 ;  /* 0x0000005500557308 */ /* 0x000ea80000000800 */
[----:B------:R-:W2:Y:S01]  /*4160*/  MUFU.EX2 R84, R84 ;  /* 0x0000005400547308 */ /* 0x000ea20000000800 */
[----:B------:R-:W-:-:S03]  /*4170*/  IADD3 R72, PT, PT, R72, R121, RZ ;  /* 0x0000007948487210 */ /* 0x000fc60007ffe0ff */
[----:B------:R-:W2:Y:S04]  /*4180*/  MUFU.EX2 R92, R92 ;  /* 0x0000005c005c7308 */ /* 0x000ea80000000800 */
[----:B------:R-:W2:Y:S01]  /*4190*/  MUFU.EX2 R95, R95 ;  /* 0x0000005f005f7308 */ /* 0x000ea20000000800 */
[----:B---3--:R-:W-:Y:S01]  /*41a0*/  FMUL.FTZ R149, R77, R80 ;  /* 0x000000504d957220 */ /* 0x008fe20000410000 */
[----:B------:R-:W-:Y:S01]  /*41b0*/  FMUL.FTZ R80, R176, R46 ;  /* 0x0000002eb0507220 */ /* 0x000fe20000410000 */
[----:B------:R-:W-:Y:S01]  /*41c0*/  LEA R177, R72, R119, 0x5 ;  /* 0x0000007748b17211 */ /* 0x000fe200078e28ff */
[----:B-1----:R-:W-:Y:S01]  /*41d0*/  FMUL.FTZ R136, R135, R136 ;  /* 0x0000008887887220 */ /* 0x002fe20000410000 */
[----:B------:R-:W-:Y:S01]  /*41e0*/  FMUL.FTZ R156, R155, R156 ;  /* 0x0000009c9b9c7220 */ /* 0x000fe20000410000 */
[----:B0-----:R-:W-:Y:S01]  /*41f0*/  FMUL.FTZ R139, R87, R126 ;  /* 0x0000007e578b7220 */ /* 0x001fe20000410000 */
[----:B------:R-:W-:Y:S01]  /*4200*/  FMUL.FTZ R135, R135, R128 ;  /* 0x0000008087877220 */ /* 0x000fe20000410000 */
[----:B------:R-:W-:Y:S01]  /*4210*/  FMUL.FTZ R155, R155, R74 ;  /* 0x0000004a9b9b7220 */ /* 0x000fe20000410000 */
[----:B------:R-:W-:Y:S01]  /*4220*/  FMUL.FTZ R154, R73, R154 ;  /* 0x0000009a499a7220 */ /* 0x000fe20000410000 */
[C---:B----4-:R-:W-:Y:S01]  /*4230*/  FMUL.FTZ R152, R75.reuse, R152 ;  /* 0x000000984b987220 */ /* 0x050fe20000410000 */
[----:B------:R-:W-:Y:S01]  /*4240*/  FMUL.FTZ R151, R75, R78 ;  /* 0x0000004e4b977220 */ /* 0x000fe20000410000 */
[----:B------:R-:W-:Y:S01]  /*4250*/  FMUL.FTZ R150, R77, R150 ;  /* 0x000000964d967220 */ /* 0x000fe20000410000 */
[C---:B-----5:R-:W-:Y:S01]  /*4260*/  FMUL.FTZ R148, R79.reuse, R148 ;  /* 0x000000944f947220 */ /* 0x060fe20000410000 */
[----:B------:R-:W-:Y:S01]  /*4270*/  FMUL.FTZ R147, R79, R82 ;  /* 0x000000524f937220 */ /* 0x000fe20000410000 */
[----:B------:R0:W1:Y:S01]  /*4280*/  MUFU.EX2 R131, R80 ;  /* 0x0000005000837308 */ /* 0x0000620000000800 */
[----:B------:R-:W-:Y:S01]  /*4290*/  FMUL.FTZ R146, R81, R146 ;  /* 0x0000009251927220 */ /* 0x000fe20000410000 */
[C---:B--2---:R-:W-:Y:S01]  /*42a0*/  FMUL.FTZ R144, R83.reuse, R144 ;  /* 0x0000009053907220 */ /* 0x044fe20000410000 */
[----:B------:R-:W-:Y:S01]  /*42b0*/  FMUL.FTZ R143, R83, R86 ;  /* 0x00000056538f7220 */ /* 0x000fe20000410000 */
[C---:B------:R-:W-:Y:S01]  /*42c0*/  FMUL.FTZ R142, R85.reuse, R142 ;  /* 0x0000008e558e7220 */ /* 0x040fe20000410000 */
[----:B------:R-:W-:Y:S01]  /*42d0*/  FMUL.FTZ R141, R85, R94 ;  /* 0x0000005e558d7220 */ /* 0x000fe20000410000 */
[----:B------:R-:W-:Y:S01]  /*42e0*/  FMUL.FTZ R140, R87, R140 ;  /* 0x0000008c578c7220 */ /* 0x000fe20000410000 */
[C---:B------:R-:W-:Y:S01]  /*42f0*/  FMUL.FTZ R128, R84.reuse, R159 ;  /* 0x0000009f54807220 */ /* 0x040fe20000410000 */
[----:B------:R-:W-:Y:S01]  /*4300*/  FMUL.FTZ R126, R84, R157 ;  /* 0x0000009d547e7220 */ /* 0x000fe20000410000 */
[----:B------:R-:W-:Y:S01]  /*4310*/  LDS.128 R72, [R177] ;  /* 0x00000000b1487984 */ /* 0x000fe20000000c00 */
[----:B------:R-:W-:-:S03]  /*4320*/  FMUL.FTZ R138, R92, R93 ;  /* 0x0000005d5c8a7220 */ /* 0x000fc60000410000 */
[----:B------:R-:W-:Y:S01]  /*4330*/  LDS.128 R76, [R177+0x10] ;  /* 0x00001000b14c7984 */ /* 0x000fe20000000c00 */
[----:B------:R-:W-:-:S03]  /*4340*/  FMUL.FTZ R137, R92, R137 ;  /* 0x000000895c897220 */ /* 0x000fc60000410000 */
[----:B0-----:R-:W-:Y:S01]  /*4350*/  LDS.128 R80, [R177+0x20] ;  /* 0x00002000b1507984 */ /* 0x001fe20000000c00 */
[----:B------:R-:W-:-:S03]  /*4360*/  FMUL.FTZ R134, R95, R134 ;  /* 0x000000865f867220 */ /* 0x000fc60000410000 */
[----:B------:R-:W-:Y:S01]  /*4370*/  LDS.128 R84, [R177+0x30] ;  /* 0x00003000b1547984 */ /* 0x000fe20000000c00 */
[----:B------:R-:W-:-:S03]  /*4380*/  FMUL.FTZ R133, R95, R130 ;  /* 0x000000825f857220 */ /* 0x000fc60000410000 */
[----:B------:R0:W-:Y:S04]  /*4390*/  STS.128 [R163+0x1480], R64 ;  /* 0x00148040a3007388 */ /* 0x0001e80000000c00 */
[----:B------:R-:W-:Y:S04]  /*43a0*/  STS.128 [R163+0x1080], R56 ;  /* 0x00108038a3007388 */ /* 0x000fe80000000c00 */
[----:B------:R-:W-:Y:S04]  /*43b0*/  STS.128 [R163+0x1280], R60 ;  /* 0x0012803ca3007388 */ /* 0x000fe80000000c00 */
[----:B------:R2:W-:Y:S01]  /*43c0*/  STS.128 [R163+0x1680], R68 ;  /* 0x00168044a3007388 */ /* 0x0005e20000000c00 */
[----:B------:R-:W-:Y:S01]  /*43d0*/  NOP ;  /* 0x0000000000007918 */ /* 0x000fe20000000000 */
[----:B0-----:R-:W-:-:S02]  /*43e0*/  FMUL.FTZ R64, R111, UR42 ;  /* 0x0000002a6f407c20 */ /* 0x001fc40008410000 */
[----:B------:R-:W0:Y:S04]  /*43f0*/  LDS.128 R92, [R177+0x1080] ;  /* 0x00108000b15c7984 */ /* 0x000e280000000c00 */
[----:B------:R-:W3:Y:S04]  /*4400*/  LDS.128 R56, [R177+0x1090] ;  /* 0x00109000b1387984 */ /* 0x000ee80000000c00 */
[----:B------:R-:W4:Y:S01]  /*4410*/  LDS.128 R60, [R177+0x10a0] ;  /* 0x0010a000b13c7984 */ /* 0x000f220000000c00 */
[----:B--2---:R-:W-:-:S03]  /*4420*/  FMUL.RZ R68, R64, 0.15915493667125701904 ;  /* 0x3e22f98340447820 */ /* 0x004fc6000040c000 */
[----:B------:R-:W2:Y:S01]  /*4430*/  LDS.128 R64, [R177+0x10b0] ;  /* 0x0010b000b1407984 */ /* 0x000ea20000000c00 */
[----:B------:R-:W5:Y:S01]  /*4440*/  S2UR UR31, SR_CgaCtaId ;  /* 0x00000000001f79c3 */ /* 0x000f620000008800 */
[C---:B------:R-:W-:Y:S01]  /*4450*/  FMUL.FTZ R129, R176.reuse, R41 ;  /* 0x00000029b0817220 */ /* 0x040fe20000410000 */
[----:B------:R-:W-:Y:S01]  /*4460*/  FMUL.FTZ R176, R176, R111 ;  /* 0x0000006fb0b07220 */ /* 0x000fe20000410000 */
[----:B------:R-:W-:Y:S08]  /*4470*/  MUFU.SIN R69, R68 ;  /* 0x0000004400457308 */ /* 0x000ff00000000400 */
[----:B------:R-:W4:Y:S01]  /*4480*/  MUFU.COS R181, R68 ;  /* 0x0000004400b57308 */ /* 0x000f220000000000 */
[----:B------:R-:W-:-:S07]  /*4490*/  UMOV UR30, 0x400 ;  /* 0x00000400001e7882 */ /* 0x000fce0000000000 */
[----:B------:R-:W4:Y:S04]  /*44a0*/  MUFU.EX2 R129, R129 ;  /* 0x0000008100817308 */ /* 0x000f280000000800 */
[----:B------:R-:W2:Y:S01]  /*44b0*/  MUFU.EX2 R176, R176 ;  /* 0x000000b000b07308 */ /* 0x000ea20000000800 */
[----:B-----5:R-:W-:Y:S01]  /*44c0*/  ULEA UR30, UR31, UR30, 0x18 ;  /* 0x0000001e1f1e7291 */ /* 0x020fe2000f8ec0ff */
[----:B------:R-:W-:Y:S01]  /*44d0*/  ISETP.NE.AND P2, PT, R0, 0x3f, PT ;  /* 0x0000003f0000780c */ /* 0x000fe20003f45270 */
[C---:B-1----:R-:W-:Y:S01]  /*44e0*/  FMUL.FTZ R132, R131.reuse, R132 ;  /* 0x0000008483847220 */ /* 0x042fe20000410000 */
[--C-:B0-----:R-:W-:Y:S02]  /*44f0*/  HADD2.F32 R200, -RZ, R93.reuse.H0_H0 ;  /* 0x2000005dffc87230 */ /* 0x101fe40000004100 */
[----:B------:R-:W-:Y:S01]  /*4500*/  FMUL.FTZ R131, R131, R158 ;  /* 0x0000009e83837220 */ /* 0x000fe20000410000 */
[----:B------:R-:W-:-:S02]  /*4510*/  HADD2.F32 R70, -RZ, R93.H1_H1 ;  /* 0x3000005dff467230 */ /* 0x000fc40000004100 */
[--C-:B---3--:R-:W-:Y:S02]  /*4520*/  HADD2.F32 R93, -RZ, R57.reuse.H0_H0 ;  /* 0x20000039ff5d7230 */ /* 0x108fe40000004100 */
[C---:B----4-:R-:W-:Y:S01]  /*4530*/  FMUL.FTZ R130, R129.reuse, R162 ;  /* 0x000000a281827220 */ /* 0x050fe20000410000 */
[----:B------:R-:W-:Y:S01]  /*4540*/  FMUL.FTZ R129, R129, R160 ;  /* 0x000000a081817220 */ /* 0x000fe20000410000 */
[----:B------:R-:W-:Y:S02]  /*4550*/  HADD2.F32 R191, -RZ, R57.H1_H1 ;  /* 0x30000039ffbf7230 */ /* 0x000fe40000004100 */
[C---:B--2---:R-:W-:Y:S01]  /*4560*/  FMUL.FTZ R68, R176.reuse, R181 ;  /* 0x000000b5b0447220 */ /* 0x044fe20000410000 */
[----:B------:R-:W-:Y:S01]  /*4570*/  FMUL.FTZ R69, R176, R69 ;  /* 0x00000045b0457220 */ /* 0x000fe20000410000 */
[----:B------:R-:W-:Y:S01]  /*4580*/  LEA R176, R175, UR30, 0x3 ;  /* 0x0000001eafb07c11 */ /* 0x000fe2000f8e18ff */
[--C-:B------:R-:W-:Y:S02]  /*4590*/  HADD2.F32 R158, -RZ, R72.reuse.H0_H0 ;  /* 0x20000048ff9e7230 */ /* 0x100fe40000004100 */
[----:B------:R-:W-:-:S02]  /*45a0*/  HADD2.F32 R160, -RZ, R72.H1_H1 ;  /* 0x30000048ffa07230 */ /* 0x000fc40000004100 */
[--C-:B------:R-:W-:Y:S02]  /*45b0*/  HADD2.F32 R57, -RZ, R59.reuse.H0_H0 ;  /* 0x2000003bff397230 */ /* 0x100fe40000004100 */
[----:B------:R-:W-:Y:S02]  /*45c0*/  HADD2.F32 R187, -RZ, R59.H1_H1 ;  /* 0x3000003bffbb7230 */ /* 0x000fe40000004100 */
[--C-:B------:R-:W-:Y:S02]  /*45d0*/  HADD2.F32 R157, -RZ, R73.reuse.H0_H0 ;  /* 0x20000049ff9d7230 */ /* 0x100fe40000004100 */
[----:B------:R-:W-:Y:S02]  /*45e0*/  HADD2.F32 R159, -RZ, R73.H1_H1 ;  /* 0x30000049ff9f7230 */ /* 0x000fe40000004100 */
        /* <DEDUP_REMOVED lines=8> */
[----:B------:R-:W-:Y:S02]  /*4670*/  HADD2.F32 R194, -RZ, R56.H0_H0 ;  /* 0x20000038ffc27230 */ /* 0x000fe40000004100 */
[----:B------:R-:W-:Y:S02]  /*4680*/  HADD2.F32 R190, -RZ, R58.H0_H0 ;  /* 0x2000003affbe7230 */ /* 0x000fe40000004100 */
[----:B------:R-:W-:Y:S02]  /*4690*/  HADD2.F32 R186, -RZ, R60.H0_H0 ;  /* 0x2000003cffba7230 */ /* 0x000fe40000004100 */
[----:B------:R-:W-:Y:S02]  /*46a0*/  HADD2.F32 R182, -RZ, R62.H0_H0 ;  /* 0x2000003effb67230 */ /* 0x000fe40000004100 */
[--C-:B------:R-:W-:Y:S02]  /*46b0*/  HADD2.F32 R61, -RZ, R63.reuse.H0_H0 ;  /* 0x2000003fff3d7230 */ /* 0x100fe40000004100 */
[----:B------:R-:W-:-:S02]  /*46c0*/  HADD2.F32 R179, -RZ, R63.H1_H1 ;  /* 0x3000003fffb37230 */ /* 0x000fc40000004100 */
[----:B------:R-:W-:Y:S02]  /*46d0*/  HADD2.F32 R178, -RZ, R64.H0_H0 ;  /* 0x20000040ffb27230 */ /* 0x000fe40000004100 */
[----:B------:R-:W-:Y:S01]  /*46e0*/  HADD2.F32 R95, -RZ, R67.H0_H0 ;  /* 0x20000043ff5f7230 */ /* 0x000fe20000004100 */
[----:B------:R0:W-:Y:S01]  /*46f0*/  STS.64 [R176+0x6b60], R68 ;  /* 0x006b6044b0007388 */ /* 0x0001e20000000a00 */
[----:B------:R-:W-:Y:S02]  /*4700*/  HADD2.F32 R56, -RZ, R56.H1_H1 ;  /* 0x30000038ff387230 */ /* 0x000fe40000004100 */
[----:B------:R-:W-:Y:S02]  /*4710*/  HADD2.F32 R58, -RZ, R58.H1_H1 ;  /* 0x3000003aff3a7230 */ /* 0x000fe40000004100 */
[----:B------:R-:W-:Y:S02]  /*4720*/  HADD2.F32 R60, -RZ, R60.H1_H1 ;  /* 0x3000003cff3c7230 */ /* 0x000fe40000004100 */
[----:B------:R-:W-:-:S02]  /*4730*/  HADD2.F32 R62, -RZ, R62.H1_H1 ;  /* 0x3000003eff3e7230 */ /* 0x000fc40000004100 */
[----:B------:R-:W-:Y:S02]  /*4740*/  HADD2.F32 R64, -RZ, R64.H1_H1 ;  /* 0x30000040ff407230 */ /* 0x000fe40000004100 */
[--C-:B------:R-:W-:Y:S02]  /*4750*/  HADD2.F32 R63, -RZ, R65.reuse.H0_H0 ;  /* 0x20000041ff3f7230 */ /* 0x100fe40000004100 */
[----:B------:R-:W-:Y:S02]  /*4760*/  HADD2.F32 R175, -RZ, R65.H1_H1 ;  /* 0x30000041ffaf7230 */ /* 0x000fe40000004100 */
[--C-:B------:R-:W-:Y:S02]  /*4770*/  HADD2.F32 R94, -RZ, R66.reuse.H0_H0 ;  /* 0x20000042ff5e7230 */ /* 0x100fe40000004100 */
[----:B------:R-:W-:Y:S02]  /*4780*/  HADD2.F32 R92, -RZ, R66.H1_H1 ;  /* 0x30000042ff5c7230 */ /* 0x000fe40000004100 */
[----:B------:R-:W-:Y:S01]  /*4790*/  HADD2.F32 R67, -RZ, R67.H1_H1 ;  /* 0x30000043ff437230 */ /* 0x000fe20000004100 */
[----:B------:R-:W-:Y:S01]  /*47a0*/  BSSY.RECONVERGENT B0, `(.L_x_12002) ;  /* 0x000004a000007945 */ /* 0x000fe20003800200 */
        /* <DEDUP_REMOVED lines=28> */
[----:B------:R-:W-:Y:S02]  /*4970*/  HADD2.F32 R74, -RZ, R74.H1_H1 ;  /* 0x3000004aff4a7230 */ /* 0x000fe40000004100 */
[C---:B------:R-:W-:Y:S01]  /*4980*/  FMUL.FTZ R188, R10.reuse, R57 ;  /* 0x000000390abc7220 */ /* 0x040fe20000410000 */
        /* <DEDUP_REMOVED lines=23> */
[C---:B0-----:R-:W-:Y:S01]  /*4b00*/  FMUL.FTZ R176, R4.reuse, R63 ;  /* 0x0000003f04b07220 */ /* 0x041fe20000410000 */
[----:B------:R-:W-:Y:S02]  /*4b10*/  HADD2.F32 R87, -RZ, R87.H1_H1 ;  /* 0x30000057ff577230 */ /* 0x000fe40000004100 */
[----:B------:R-:W-:Y:S01]  /*4b20*/  FMUL.FTZ R175, R4, -R175 ;  /* 0x800000af04af7220 */ /* 0x000fe20000410000 */
[C---:B------:R-:W-:Y:S01]  /*4b30*/  FMUL.FTZ R94, R3.reuse, R94 ;  /* 0x0000005e035e7220 */ /* 0x040fe20000410000 */
[----:B------:R-:W-:Y:S01]  /*4b40*/  FMUL.FTZ R92, R3, -R92 ;  /* 0x8000005c035c7220 */ /* 0x000fe20000410000 */
        /* <DEDUP_REMOVED lines=13> */
.L_x_12003:
[----:B------:R-:W-:-:S06]  /*4c20*/  LEA R72, R0, UR30, 0x3 ;  /* 0x0000001e00487c11 */ /* 0x000fcc000f8e18ff */
[----:B------:R-:W0:Y:S02]  /*4c30*/  LDS.64 R72, [R72+0x7b68] ;  /* 0x007b680048487984 */ /* 0x000e240000000a00 */
.L_x_12004:
[----:B------:R-:W-:Y:S05]  /*4c40*/  BSYNC.RECONVERGENT B0 ;  /* 0x0000000000007941 */ /* 0x000fea0003800200 */
.L_x_12002:
        /* <DEDUP_REMOVED lines=17> */
[C---:B------:R-:W-:Y:S01]  /*4d60*/  FFMA.FTZ R58, R156.reuse, R59, -R67 ;  /* 0x0000003b9c3a7223 */ /* 0x040fe20000010843 */
[----:B------:R-:W-:Y:S01]  /*4d70*/  FMUL.FTZ R59, R157, R112 ;  /* 0x000000709d3b7220 */ /* 0x000fe20000410000 */
[----:B------:R-:W-:Y:S01]  /*4d80*/  FMUL.FTZ R226, R161, R110 ;  /* 0x0000006ea1e27220 */ /* 0x000fe20000410000 */
[----:B------:R-:W-:Y:S01]  /*4d90*/  FFMA.FTZ R64, R156, R65, R64 ;  /* 0x000000419c407223 */ /* 0x000fe20000010040 */
[----:B------:R-:W-:Y:S01]  /*4da0*/  FMUL.FTZ R65, R159, R112 ;  /* 0x000000709f417220 */ /* 0x000fe20000410000 */
[C---:B------:R-:W-:Y:S01]  /*4db0*/  FFMA.FTZ R58, R117.reuse, R59, R58 ;  /* 0x0000003b753a7223 */ /* 0x040fe2000001003a */
        /* <DEDUP_REMOVED lines=22> */
[C---:B------:R-:W-:Y:S01]  /*4f20*/  FFMA.FTZ R58, R152.reuse, R58, R59 ;  /* 0x0000003a983a7223 */ /* 0x040fe2000001003b */
[----:B------:R-:W-:Y:S01]  /*4f30*/  FFMA.FTZ R57, R152, R56, -R57 ;  /* 0x0000003898397223 */ /* 0x000fe20000010839 */
        /* <DEDUP_REMOVED lines=13> */
[-C--:B------:R-:W-:Y:S01]  /*5010*/  FMUL.FTZ R206, R85, R46.reuse ;  /* 0x0000002e55ce7220 */ /* 0x080fe20000410000 */
[C---:B------:R-:W-:Y:S01]  /*5020*/  FFMA.FTZ R56, R114.reuse, R223, R56 ;  /* 0x000000df72387223 */ /* 0x040fe20000010038 */
[----:B------:R-:W-:Y:S01]  /*5030*/  FFMA.FTZ R65, R114, R221, R65 ;  /* 0x000000dd72417223 */ /* 0x000fe20000010041 */
[----:B------:R-:W-:Y:S01]  /*5040*/  FMUL.FTZ R208, R171, R46 ;  /* 0x0000002eabd07220 */ /* 0x000fe20000410000 */
[----:B------:R-:W-:Y:S01]  /*5050*/  FMUL.FTZ R203, R86, R41 ;  /* 0x0000002956cb7220 */ /* 0x000fe20000410000 */
[C---:B------:R-:W-:Y:S01]  /*5060*/  FMUL.FTZ R58, R147.reuse, R56 ;  /* 0x00000038933a7220 */ /* 0x040fe20000410000 */
[-C--:B------:R-:W-:Y:S01]  /*5070*/  FMUL.FTZ R57, R147, R65.reuse ;  /* 0x0000004193397220 */ /* 0x080fe20000410000 */
        /* <DEDUP_REMOVED lines=213> */
.L_x_12124:
        /* <DEDUP_REMOVED lines=13> */
.L_x_12127:
[----:B------:R-:W-:-:S03]  /*5ea0*/  UMOV UR31, 0xffffffff ;  /* 0xffffffff001f7882 */ /* 0x000fc60000000000 */
[----:B------:R-:W-:Y:S05]  /*5eb0*/  BRA.DIV UR31, `(.L_x_12008) ;  /* 0x0000007e1f087947 */ /* 0x000fea000b800000 */
.L_x_12130:
[----:B------:R-:W-:-:S03]  /*5ec0*/  UMOV UR31, 0xffffffff ;  /* 0xffffffff001f7882 */ /* 0x000fc60000000000 */
[----:B------:R-:W-:Y:S05]  /*5ed0*/  BRA.DIV UR31, `(.L_x_12009) ;  /* 0x0000007e1f287947 */ /* 0x000fea000b800000 */
.L_x_12133:
[----:B------:R-:W-:-:S03]  /*5ee0*/  UMOV UR31, 0xffffffff ;  /* 0xffffffff001f7882 */ /* 0x000fc60000000000 */
[----:B------:R-:W-:Y:S05]  /*5ef0*/  BRA.DIV UR31, `(.L_x_12010) ;  /* 0x0000007e1f487947 */ /* 0x000fea000b800000 */
.L_x_12136:
        /* <DEDUP_REMOVED lines=10> */
.L_x_12146:
        /* <DEDUP_REMOVED lines=23> */
.L_x_12005:
[----:B------:R-:W-:Y:S05]  /*6110*/  WARPSYNC.ALL ;  /* 0x0000000000007948 */ /* 0x000fea0003800000 */
[----:B--2---:R-:W-:Y:S01]  /*6120*/  FMUL.FTZ R225, R74, R109 ;  /* 0x0000006d4ae17220 */ /* 0x004fe20000410000 */
[-C--:B------:R-:W-:Y:S01]  /*6130*/  FMUL.FTZ R231, R158, R111.reuse ;  /* 0x0000006f9ee77220 */ /* 0x080fe20000410000 */
[----:B------:R-:W-:Y:S01]  /*6140*/  FMUL.FTZ R229, R160, R111 ;  /* 0x0000006fa0e57220 */ /* 0x000fe20000410000 */
[-C--:B------:R-:W-:Y:S01]  /*6150*/  FMUL.FTZ R232, R159, R112.reuse ;  /* 0x000000709fe87220 */ /* 0x080fe20000410000 */
        /* <DEDUP_REMOVED lines=283> */
.L_x_12151:
        /* <DEDUP_REMOVED lines=13> */
.L_x_12015:
[----:B------:R-:W-:Y:S05]  /*73e0*/  BSYNC.RECONVERGENT B0 ;  /* 0x0000000000007941 */ /* 0x000fea0003800200 */
.L_x_12014:
[----:B------:R-:W-:-:S03]  /*73f0*/  UMOV UR31, 0xffffffff ;  /* 0xffffffff001f7882 */ /* 0x000fc60000000000 */
[----:B------:R-:W-:Y:S05]  /*7400*/  BRA.DIV UR31, `(.L_x_12016) ;  /* 0x0000006e1f547947 */ /* 0x000fea000b800000 */
[----:B--2---:R2:W1:Y:S04]  /*7410*/  SHFL.DOWN PT, R67, R71, 0x2, 0x1f ;  /* 0x08401f0047437f89 */ /* 0x00446800000e0000 */
[----:B---3--:R2:W3:Y:S04]  /*7420*/  SHFL.DOWN PT, R68, R242, 0x2, 0x1f ;  /* 0x08401f00f2447f89 */ /* 0x0084e800000e0000 */
[----:B----4-:R2:W4:Y:S04]  /*7430*/  SHFL.DOWN PT, R69, R243, 0x2, 0x1f ;  /* 0x08401f00f3457f89 */ /* 0x01052800000e0000 */
[----:B0-----:R2:W0:Y:S02]  /*7440*/  SHFL.DOWN PT, R64, R65, 0x2, 0x1f ;  /* 0x08401f0041407f89 */ /* 0x00142400000e0000 */
.L_x_12157:
        /* <DEDUP_REMOVED lines=13> */
.L_x_12018:
[----:B------:R-:W-:Y:S05]  /*7520*/  BSYNC.RECONVERGENT B0 ;  /* 0x0000000000007941 */ /* 0x000fea0003800200 */
.L_x_12017:
[----:B------:R-:W-:-:S03]  /*7530*/  UMOV UR31, 0xffffffff ;  /* 0xffffffff001f7882 */ /* 0x000fc60000000000 */
[----:B------:R-:W-:Y:S05]  /*7540*/  BRA.DIV UR31, `(.L_x_12019) ;  /* 0x0000006e1f747947 */ /* 0x000fea000b800000 */
[----:B-1----:R1:W1:Y:S04]  /*7550*/  SHFL.DOWN PT, R67, R71, 0x4, 0x1f ;  /* 0x08801f0047437f89 */ /* 0x00226800000e0000 */
[----:B---3--:R3:W1:Y:S04]  /*7560*/  SHFL.DOWN PT, R68, R242, 0x4, 0x1f ;  /* 0x08801f00f2447f89 */ /* 0x00866800000e0000 */
[----:B----4-:R3:W4:Y:S04]  /*7570*/  SHFL.DOWN PT, R69, R243, 0x4, 0x1f ;  /* 0x08801f00f3457f89 */ /* 0x01072800000e0000 */
[----:B0-----:R3:W0:Y:S02]  /*7580*/  SHFL.DOWN PT, R64, R65, 0x4, 0x1f ;  /* 0x08801f0041407f89 */ /* 0x00162400000e0000 */
.L_x_12163:
        /* <DEDUP_REMOVED lines=13> */
.L_x_12021:
[----:B------:R-:W-:Y:S05]  /*7660*/  BSYNC.RECONVERGENT B0 ;  /* 0x0000000000007941 */ /* 0x000fea0003800200 */
.L_x_12020:
[----:B------:R-:W-:-:S03]  /*7670*/  UMOV UR31, 0xffffffff ;  /* 0xffffffff001f7882 */ /* 0x000fc60000000000 */
[----:B------:R-:W-:Y:S05]  /*7680*/  BRA.DIV UR31, `(.L_x_12022) ;  /* 0x0000006e1f947947 */ /* 0x000fea000b800000 */
[----:B-1----:R1:W1:Y:S04]  /*7690*/  SHFL.DOWN PT, R67, R71, 0x8, 0x1f ;  /* 0x09001f0047437f89 */ /* 0x00226800000e0000 */
[----:B------:R0:W1:Y:S04]  /*76a0*/  SHFL.DOWN PT, R68, R242, 0x8, 0x1f ;  /* 0x09001f00f2447f89 */ /* 0x00006800000e0000 */
[----:B----4-:R4:W1:Y:S04]  /*76b0*/  SHFL.DOWN PT, R69, R243, 0x8, 0x1f ;  /* 0x09001f00f3457f89 */ /* 0x01086800000e0000 */
[----:B0-----:R4:W0:Y:S02]  /*76c0*/  SHFL.DOWN PT, R64, R65, 0x8, 0x1f ;  /* 0x09001f0041407f89 */ /* 0x00182400000e0000 */
.L_x_12169:
        /* <DEDUP_REMOVED lines=13> */
.L_x_12024:
[----:B------:R-:W-:Y:S05]  /*77a0*/  BSYNC.RECONVERGENT B0 ;  /* 0x0000000000007941 */ /* 0x000fea0003800200 */
.L_x_12023:
[----:B------:R-:W-:-:S03]  /*77b0*/  UMOV UR31, 0xffffffff ;  /* 0xffffffff001f7882 */ /* 0x000fc60000000000 */
[----:B------:R-:W-:Y:S05]  /*77c0*/  BRA.DIV UR31, `(.L_x_12025) ;  /* 0x0000006e1fb47947 */ /* 0x000fea000b800000 */
[----:B-1----:R1:W1:Y:S04]  /*77d0*/  SHFL.DOWN PT, R67, R71, 0x10, 0x1f ;  /* 0x0a001f0047437f89 */ /* 0x00226800000e0000 */
[----:B------:R0:W1:Y:S04]  /*77e0*/  SHFL.DOWN PT, R68, R242, 0x10, 0x1f ;  /* 0x0a001f00f2447f89 */ /* 0x00006800000e0000 */
[----:B------:R1:W1:Y:S04]  /*77f0*/  SHFL.DOWN PT, R69, R243, 0x10, 0x1f ;  /* 0x0a001f00f3457f89 */ /* 0x00026800000e0000 */
[----:B0-----:R0:W0:Y:S02]  /*7800*/  SHFL.DOWN PT, R64, R65, 0x10, 0x1f ;  /* 0x0a001f0041407f89 */ /* 0x00102400000e0000 */
.L_x_12175:
        /* <DEDUP_REMOVED lines=13> */
.L_x_12027:
[----:B------:R-:W-:Y:S05]  /*78e0*/  BSYNC.RECONVERGENT B0 ;  /* 0x0000000000007941 */ /* 0x000fea0003800200 */
.L_x_12026:
        /* <DEDUP_REMOVED lines=26> */
.L_x_12189:
        /* <DEDUP_REMOVED lines=15> */
.L_x_12030:
[----:B------:R-:W-:Y:S05]  /*7b80*/  BSYNC.RECONVERGENT B0 ;  /* 0x0000000000007941 */ /* 0x000fea0003800200 */
.L_x_12029:
        /* <DEDUP_REMOVED lines=16> */
.L_x_12012:
        /* <DEDUP_REMOVED lines=36> */
[C---:B------:R-:W-:Y:S01]  /*7ed0*/  LEA R56, P0, R64.reuse, UR10, 0x2 ;  /* 0x0000000a40387c11 */ /* 0x040fe2000f8010ff */
        /* <DEDUP_REMOVED lines=15> */
[C---:B------:R-:W-:Y:S01]  /*7fd0*/  FMUL.FTZ R72, R93.reuse, R38 ;  /* 0x000000265d487220 */ /* 0x040fe20000410000 */
        /* <DEDUP_REMOVED lines=9> */
[----:B------:R-:W-:Y:S01]  /*8070*/  FMUL.FTZ R65, R86, R93 ;  /* 0x0000005d56417220 */ /* 0x000fe20000410000 */
[----:B------:R-:W-:Y:S01]  /*8080*/  FMUL.FTZ R87, R87, R64 ;  /* 0x0000004057577220 */ /* 0x000fe20000410000 */
[----:B------:R0:W-:Y:S01]  /*8090*/  STS [R60+0x2178], R71 ;  /* 0x002178473c007388 */ /* 0x0001e20000000800 */
[----:B------:R-:W-:Y:S01]  /*80a0*/  FMUL.FTZ R129, R129, R94 ;  /* 0x0000005e81817220 */ /* 0x000fe20000410000 */
[----:B------:R-:W-:Y:S01]  /*80b0*/  FFMA.FTZ R61, R67, R70, R92 ;  /* 0x00000046433d7223 */ /* 0x000fe2000001005c */
[----:B------:R-:W-:Y:S01]  /*80c0*/  FFMA.FTZ R63, R130, R94, R63 ;  /* 0x0000005e823f7223 */ /* 0x000fe2000001003f */
        /* <DEDUP_REMOVED lines=11> */
[C---:B------:R-:W-:Y:S01]  /*8180*/  FFMA.FTZ R63, R94.reuse, UR45, R65 ;  /* 0x0000002d5e3f7c23 */ /* 0x040fe20008010041 */
[----:B------:R-:W-:Y:S01]  /*8190*/  FMUL.FTZ R65, R94, R41 ;  /* 0x000000295e417220 */ /* 0x000fe20000410000 */
[----:B------:R-:W-:Y:S01]  /*81a0*/  FFMA.FTZ R67, R93, UR45, -R64 ;  /* 0x0000002d5d437c23 */ /* 0x000fe20008010840 */
[----:B------:R-:W-:Y:S01]  /*81b0*/  FFMA.FTZ R19, R66, R38, R19 ;  /* 0x0000002642137223 */ /* 0x000fe20000010013 */
        /* <DEDUP_REMOVED lines=21> */
[----:B------:R-:W-:Y:S01]  /*8310*/  FFMA.FTZ R63, R132, R129, R63 ;  /* 0x00000081843f7223 */ /* 0x000fe2000001003f */
[C---:B------:R-:W-:Y:S01]  /*8320*/  FMUL.FTZ R62, R130.reuse, UR42 ;  /* 0x0000002a823e7c20 */ /* 0x040fe20008410000 */
[C---:B------:R-:W-:Y:S01]  /*8330*/  FFMA.FTZ R70, R130.reuse, UR45, -R70 ;  /* 0x0000002d82467c23 */ /* 0x040fe20008010846 */
[-C--:B------:R-:W-:Y:S01]  /*8340*/  FMUL.FTZ R72, R130, R46.reuse ;  /* 0x0000002e82487220 */ /* 0x080fe20000410000 */
[C---:B------:R-:W-:Y:S01]  /*8350*/  FMUL.FTZ R94, R129.reuse, R46 ;  /* 0x0000002e815e7220 */ /* 0x040fe20000410000 */
[----:B------:R-:W-:Y:S01]  /*8360*/  FFMA.FTZ R132, R132, R130, -R131 ;  /* 0x0000008284847223 */ /* 0x000fe20000010883 */
[----:B------:R0:W-:Y:S01]  /*8370*/  STS [R60+0x2170], R93 ;  /* 0x0021705d3c007388 */ /* 0x0001e20000000800 */
[----:B------:R-:W-:Y:S01]  /*8380*/  FFMA.FTZ R62, R129, UR45, R62 ;  /* 0x0000002d813e7c23 */ /* 0x000fe2000801003e */
[C---:B------:R-:W-:Y:S01]  /*8390*/  FMUL.FTZ R86, R85.reuse, R72 ;  /* 0x0000004855567220 */ /* 0x040fe20000410000 */
[----:B------:R-:W-:Y:S01]  /*83a0*/  FMUL.FTZ R70, R85, R70 ;  /* 0x0000004655467220 */ /* 0x000fe20000410000 */
[----:B------:R-:W-:Y:S01]  /*83b0*/  FADD.FTZ R132, R177, R132 ;  /* 0x00000084b1847221 */ /* 0x000fe20000010000 */
[----:B------:R-:W-:Y:S01]  /*83c0*/  FFMA.FTZ R20, R71, R41, R20 ;  /* 0x0000002947147223 */ /* 0x000fe20000010014 */
        /* <DEDUP_REMOVED lines=10> */
[C---:B------:R-:W-:Y:S01]  /*8470*/  FMUL.FTZ R63, R133.reuse, R132 ;  /* 0x00000084853f7220 */ /* 0x040fe20000410000 */
[-C--:B------:R-:W-:Y:S01]  /*8480*/  FMUL.FTZ R62, R100, R49.reuse ;  /* 0x00000031643e7220 */ /* 0x080fe20000410000 */
        /* <DEDUP_REMOVED lines=11> */
[----:B-1----:R-:W-:Y:S01]  /*8540*/  FMUL.FTZ R95, R178, R49 ;  /* 0x00000031b25f7220 */ /* 0x002fe20000410000 */
        /* <DEDUP_REMOVED lines=24> */
[C---:B------:R-:W-:Y:S01]  /*86d0*/  FFMA.FTZ R70, R134.reuse, UR45, -R70 ;  /* 0x0000002d86467c23 */ /* 0x040fe20008010846 */
[-C--:B------:R-:W-:Y:S01]  /*86e0*/  FMUL.FTZ R128, R134, R54.reuse ;  /* 0x0000003686807220 */ /* 0x080fe20000410000 */
[----:B------:R-:W-:Y:S01]  /*86f0*/  FFMA.FTZ R63, R136, R131, R63 ;  /* 0x00000083883f7223 */ /* 0x000fe2000001003f */
        /* <DEDUP_REMOVED lines=8> */
[----:B------:R-:W-:Y:S01]  /*8780*/  FFMA.FTZ R22, R71, R49, R22 ;  /* 0x0000003147167223 */ /* 0x000fe20000010016 */
        /* <DEDUP_REMOVED lines=10> */
[-C--:B------:R-:W-:Y:S01]  /*8830*/  FMUL.FTZ R62, R102, R55.reuse ;  /* 0x00000037663e7220 */ /* 0x080fe20000410000 */
        /* <DEDUP_REMOVED lines=11> */
[----:B------:R-:W-:Y:S01]  /*88f0*/  FFMA.FTZ R23, R64, R54, R23 ;  /* 0x0000003640177223 */ /* 0x000fe20000010017 */
[----:B------:R-:W-:Y:S01]  /*8900*/  FFMA.FTZ R70, R99, R64, R70 ;  /* 0x0000004063467223 */ /* 0x000fe20000010046 */
[C---:B------:R-:W-:Y:S01]  /*8910*/  FFMA.FTZ R63, R136.reuse, UR45, -R67 ;  /* 0x0000002d883f7c23 */ /* 0x040fe20008010843 */
[C---:B------:R-:W-:Y:S01]  /*8920*/  FMUL.FTZ R64, R136.reuse, UR42 ;  /* 0x0000002a88407c20 */ /* 0x040fe20008410000 */
[-C--:B------:R-:W-:Y:S01]  /*8930*/  FMUL.FTZ R85, R136, R55.reuse ;  /* 0x0000003788557220 */ /* 0x080fe20000410000 */
        /* <DEDUP_REMOVED lines=20> */
[C---:B------:R-:W-:Y:S01]  /*8a80*/  FFMA.FTZ R63, R142.reuse, R186, R63 ;  /* 0x000000ba8e3f7223 */ /* 0x040fe2000001003f */
[----:B------:R-:W-:Y:S01]  /*8a90*/  FMUL.FTZ R67, R101, R90 ;  /* 0x0000005a65437220 */ /* 0x000fe20000410000 */
[----:B------:R-:W-:Y:S01]  /*8aa0*/  FFMA.FTZ R82, R167, R133, R64 ;  /* 0x00000085a7527223 */ /* 0x000fe20000010040 */
[----:B------:R-:W-:Y:S01]  /*8ab0*/  FFMA.FTZ R62, R142, R185, -R62 ;  /* 0x000000b98e3e7223 */ /* 0x000fe2000001083e */
[----:B------:R-:W-:Y:S01]  /*8ac0*/  FADD.FTZ R188, R188, R63 ;  /* 0x0000003fbcbc7221 */ /* 0x000fe20000010000 */
[----:B------:R-:W-:Y:S01]  /*8ad0*/  FMUL.FTZ R70, R133, UR42 ;  /* 0x0000002a85467c20 */ /* 0x000fe20008410000 */
[C---:B------:R-:W-:Y:S01]  /*8ae0*/  FMUL.FTZ R64, R138.reuse, UR42 ;  /* 0x0000002a8a407c20 */ /* 0x040fe20008410000 */
        /* <DEDUP_REMOVED lines=10> */
[C---:B------:R-:W-:Y:S01]  /*8b90*/  FFMA.FTZ R70, R133.reuse, UR45, R64 ;  /* 0x0000002d85467c23 */ /* 0x040fe20008010040 */
        /* <DEDUP_REMOVED lines=11> */
[----:B------:R-:W-:Y:S01]  /*8c50*/  FFMA.FTZ R24, R71, R55, R24 ;  /* 0x0000003747187223 */ /* 0x000fe20000010018 */
[-C--:B------:R-:W-:Y:S01]  /*8c60*/  FMUL.FTZ R81, R81, R64.reuse ;  /* 0x0000004051517220 */ /* 0x080fe20000410000 */
[----:B------:R-:W-:Y:S01]  /*8c70*/  FADD.FTZ R191, R191, R62 ;  /* 0x0000003ebfbf7221 */ /* 0x000fe20000010000 */
[----:B------:R-:W-:Y:S01]  /*8c80*/  FFMA.FTZ R133, R67, R64, R86 ;  /* 0x0000004043857223 */ /* 0x000fe20000010056 */
[----:B------:R-:W-:Y:S01]  /*8c90*/  FMUL.FTZ R63, R147, R192 ;  /* 0x000000c0933f7220 */ /* 0x000fe20000410000 */
[----:B------:R-:W-:Y:S01]  /*8ca0*/  FFMA.FTZ R132, R67, R84, -R81 ;  /* 0x0000005443847223 */ /* 0x000fe20000010851 */
[----:B0-----:R-:W-:Y:S01]  /*8cb0*/  FFMA.FTZ R83, R102, R71, R73 ;  /* 0x0000004766537223 */ /* 0x001fe20000010049 */
[C---:B------:R-:W-:Y:S01]  /*8cc0*/  FMUL.FTZ R71, R101.reuse, R64 ;  /* 0x0000004065477220 */ /* 0x040fe20000410000 */
        /* <DEDUP_REMOVED lines=17> */
[----:B------:R-:W-:Y:S01]  /*8de0*/  FMUL.FTZ R135, R185, R89 ;  /* 0x00000059b9877220 */ /* 0x000fe20000410000 */
[C---:B------:R-:W-:Y:S01]  /*8df0*/  FFMA.FTZ R63, R150.reuse, R194, R63 ;  /* 0x000000c2963f7223 */ /* 0x040fe2000001003f */
[----:B------:R-:W-:Y:S01]  /*8e00*/  FFMA.FTZ R64, R150, R193, -R64 ;  /* 0x000000c196407223 */ /* 0x000fe20000010840 */
[----:B------:R-:W-:Y:S01]  /*8e10*/  FMUL.FTZ R81, R186, R89 ;  /* 0x00000059ba517220 */ /* 0x000fe20000410000 */
        /* <DEDUP_REMOVED lines=24> */
[----:B------:R-:W-:Y:S01]  /*8fa0*/  FFMA.FTZ R26, R71, R89, R26 ;  /* 0x00000059471a7223 */ /* 0x000fe2000001001a */
[----:B------:R-:W-:Y:S01]  /*8fb0*/  FFMA.FTZ R63, R104, R71, R73 ;  /* 0x00000047683f7223 */ /* 0x000fe20000010049 */
[----:B------:R-:W-:Y:S01]  /*8fc0*/  FFMA.FTZ R25, R82, R90, R25 ;  /* 0x0000005a52197223 */ /* 0x000fe20000010019 */
[----:B------:R-:W-:Y:S01]  /*8fd0*/  FFMA.FTZ R135, R70, R135, -R85 ;  /* 0x0000008746877223 */ /* 0x000fe20000010855 */
[----:B------:R-:W-:Y:S01]  /*8fe0*/  FMUL.FTZ R70, R153, R198 ;  /* 0x000000c699467220 */ /* 0x000fe20000410000 */
[----:B------:R-:W-:Y:S01]  /*8ff0*/  FFMA.FTZ R62, R101, R82, R84 ;  /* 0x00000052653e7223 */ /* 0x000fe20000010054 */
[C---:B------:R-:W-:Y:S01]  /*9000*/  FFMA.FTZ R67, R154.reuse, R198, R67 ;  /* 0x000000c69a437223 */ /* 0x040fe20000010043 */
[----:B------:R-:W-:Y:S01]  /*9010*/  FMUL.FTZ R71, R187, UR42 ;  /* 0x0000002abb477c20 */ /* 0x000fe20008410000 */
[----:B------:R-:W-:Y:S01]  /*9020*/  FFMA.FTZ R79, R79, -R80, R220 ;  /* 0x800000504f4f7223 */ /* 0x000fe200000100dc */
[----:B------:R-:W-:Y:S01]  /*9030*/  FMUL.FTZ R82, R187, R98 ;  /* 0x00000062bb527220 */ /* 0x000fe20000410000 */
[----:B------:R-:W-:Y:S01]  /*9040*/  FFMA.FTZ R70, R154, R197, -R70 ;  /* 0x000000c59a467223 */ /* 0x000fe20000010846 */
[----:B------:R-:W-:Y:S01]  /*9050*/  FMUL.FTZ R72, R188, UR42 ;  /* 0x0000002abc487c20 */ /* 0x000fe20008410000 */
[----:B------:R-:W-:Y:S01]  /*9060*/  FADD.FTZ R200, R200, R67 ;  /* 0x00000043c8c87221 */ /* 0x000fe20000010000 */
[C---:B------:R-:W-:Y:S01]  /*9070*/  FFMA.FTZ R149, R188.reuse, UR45, R71 ;  /* 0x0000002dbc957c23 */ /* 0x040fe20008010047 */
[----:B------:R-:W-:Y:S01]  /*9080*/  FFMA.FTZ R80, -R165, R80, R218 ;  /* 0x00000050a5507223 */ /* 0x000fe200000101da */
[----:B------:R-:W-:Y:S01]  /*9090*/  FMUL.FTZ R188, R188, R98 ;  /* 0x00000062bcbc7220 */ /* 0x000fe20000410000 */
[----:B------:R-:W-:Y:S01]  /*90a0*/  FMUL.FTZ R67, R79, R82 ;  /* 0x000000524f437220 */ /* 0x000fe20000410000 */
[----:B------:R-:W-:Y:S01]  /*90b0*/  FADD.FTZ R199, R199, R70 ;  /* 0x00000046c7c77221 */ /* 0x000fe20000010000 */
[C---:B------:R-:W-:Y:S01]  /*90c0*/  FMUL.FTZ R70, R155.reuse, R200 ;  /* 0x000000c89b467220 */ /* 0x040fe20000410000 */
        /* <DEDUP_REMOVED lines=11> */
[-C--:B------:R-:W-:Y:S01]  /*9180*/  FMUL.FTZ R139, R201, R111.reuse ;  /* 0x0000006fc98b7220 */ /* 0x080fe20000410000 */
[----:B------:R0:W-:Y:S01]  /*9190*/  STS [R60+0x2144], R83 ;  /* 0x002144533c007388 */ /* 0x0001e20000000800 */
[----:B------:R-:W-:Y:S01]  /*91a0*/  FMUL.FTZ R73, R105, R82 ;  /* 0x0000005269497220 */ /* 0x000fe20000410000 */
[----:B------:R-:W-:Y:S01]  /*91b0*/  FMUL.FTZ R141, R202, R111 ;  /* 0x0000006fca8d7220 */ /* 0x000fe20000410000 */
[-C--:B------:R-:W-:Y:S01]  /*91c0*/  FFMA.FTZ R86, -R157, R85.reuse, R230 ;  /* 0x000000559d567223 */ /* 0x080fe200000101e6 */
[----:B------:R-:W-:Y:S01]  /*91d0*/  FFMA.FTZ R85, R159, -R85, R232 ;  /* 0x800000559f557223 */ /* 0x000fe200000100e8 */
[-C--:B------:R-:W-:Y:S01]  /*91e0*/  FMUL.FTZ R138, R199, R112.reuse ;  /* 0x00000070c78a7220 */ /* 0x080fe20000410000 */
        /* <DEDUP_REMOVED lines=16> */
[C---:B0-----:R-:W-:Y:S01]  /*92f0*/  FMUL.FTZ R71, R85.reuse, R138 ;  /* 0x0000008a55477220 */ /* 0x041fe20000410000 */
        /* <DEDUP_REMOVED lines=8> */
[-C--:B--2---:R-:W-:Y:S01]  /*9380*/  FMUL.FTZ R81, R115, R110.reuse ;  /* 0x0000006e73517220 */ /* 0x084fe20000410000 */
[----:B------:R-:W-:Y:S01]  /*9390*/  FADD.FTZ R67, R67, R72 ;  /* 0x0000004843437221 */ /* 0x000fe20000010000 */
[----:B------:R-:W-:Y:S01]  /*93a0*/  FFMA.FTZ R72, R84, R145, R71 ;  /* 0x0000009154487223 */ /* 0x000fe20000010047 */
[----:B------:R-:W-:Y:S01]  /*93b0*/  FADD.FTZ R70, R70, R73 ;  /* 0x0000004946467221 */ /* 0x000fe20000010000 */
[----:B------:R-:W-:Y:S01]  /*93c0*/  FFMA.FTZ R82, -R161, R81, R226 ;  /* 0x00000051a1527223 */ /* 0x000fe200000101e2 */
[----:B------:R-:W-:Y:S01]  /*93d0*/  FMUL.FTZ R73, R114, R107 ;  /* 0x0000006b72497220 */ /* 0x000fe20000410000 */
[----:B------:R-:W-:Y:S01]  /*93e0*/  FFMA.FTZ R81, R75, -R81, R228 ;  /* 0x800000514b517223 */ /* 0x000fe200000100e4 */
[-C--:B------:R-:W-:Y:S01]  /*93f0*/  FMUL.FTZ R142, R195, R110.reuse ;  /* 0x0000006ec38e7220 */ /* 0x080fe20000410000 */
[----:B------:R-:W-:Y:S01]  /*9400*/  FADD.FTZ R72, R67, R72 ;  /* 0x0000004843487221 */ /* 0x000fe20000010000 */
[----:B------:R-:W-:Y:S01]  /*9410*/  FFMA.FTZ R79, -R164, R73, R223 ;  /* 0x00000049a44f7223 */ /* 0x000fe200000101df */
[----:B------:R-:W-:Y:S01]  /*9420*/  FMUL.FTZ R144, R196, R110 ;  /* 0x0000006ec4907220 */ /* 0x000fe20000410000 */
[----:B------:R-:W-:Y:S01]  /*9430*/  FMUL.FTZ R67, R83, R145 ;  /* 0x0000009153437220 */ /* 0x000fe20000410000 */
[----:B------:R-:W-:Y:S01]  /*9440*/  FMUL.FTZ R71, R81, R142 ;  /* 0x0000008e51477220 */ /* 0x000fe20000410000 */
[----:B------:R-:W-:Y:S01]  /*9450*/  FFMA.FTZ R73, R76, -R73, R221 ;  /* 0x800000494c497223 */ /* 0x000fe200000100dd */
[----:B------:R-:W-:Y:S01]  /*9460*/  FMUL.FTZ R150, R193, R107 ;  /* 0x0000006bc1967220 */ /* 0x000fe20000410000 */
[----:B------:R-:W-:Y:S01]  /*9470*/  FFMA.FTZ R67, R84, R143, -R67 ;  /* 0x0000008f54437223 */ /* 0x000fe20000010843 */
[-C--:B------:R-:W-:Y:S01]  /*9480*/  FFMA.FTZ R71, R82, R144.reuse, R71 ;  /* 0x0000009052477223 */ /* 0x080fe20000010047 */
        /* <DEDUP_REMOVED lines=12> */
[----:B------:R-:W-:Y:S01]  /*9550*/  FMUL.FTZ R155, R189, R103 ;  /* 0x00000067bd9b7220 */ /* 0x000fe20000410000 */
[-C--:B------:R-:W-:Y:S01]  /*9560*/  FMUL.FTZ R67, R113, R108.reuse ;  /* 0x0000006c71437220 */ /* 0x080fe20000410000 */
[----:B------:R-:W-:Y:S01]  /*9570*/  FFMA.FTZ R71, -R166, R147, R219 ;  /* 0x00000093a6477223 */ /* 0x000fe200000101db */
[----:B------:R-:W-:Y:S01]  /*9580*/  FMUL.FTZ R147, R190, R103 ;  /* 0x00000067be937220 */ /* 0x000fe20000410000 */
[----:B------:R-:W-:Y:S01]  /*9590*/  FMUL.FTZ R152, R72, R155 ;  /* 0x0000009b48987220 */ /* 0x000fe20000410000 */
[-C--:B------:R-:W-:Y:S01]  /*95a0*/  FFMA.FTZ R70, -R163, R67.reuse, R222 ;  /* 0x00000043a3467223 */ /* 0x080fe200000101de */
[----:B------:R-:W-:Y:S01]  /*95b0*/  FFMA.FTZ R67, R77, -R67, R224 ;  /* 0x800000434d437223 */ /* 0x000fe200000100e0 */
[----:B------:R-:W-:Y:S01]  /*95c0*/  FMUL.FTZ R156, R191, R108 ;  /* 0x0000006cbf9c7220 */ /* 0x000fe20000410000 */
        /* <DEDUP_REMOVED lines=283> */
.L_x_12032:
[----:B------:R-:W-:Y:S05]  /*a780*/  BSYNC.RECONVERGENT B0 ;  /* 0x0000000000007941 */ /* 0x000fea0003800200 */
.L_x_12031:
[----:B------:R-:W0:Y:S01]  /*a790*/  LDS R237, [R237+0x4300] ;  /* 0x00430000eded7984 */ /* 0x000e220000000800 */
[----:B------:R-:W-:Y:S04]  /*a7a0*/  BSSY.RECONVERGENT B0, `(.L_x_12033) ;  /* 0x0000004000007945 */ /* 0x000fe80003800200 */
[----:B------:R-:W-:Y:S05]  /*a7b0*/  @!P2 BRA `(.L_x_12034) ;  /* 0x000000000008a947 */ /* 0x000fea0003800000 */
[----:B------:R2:W-:Y:S04]  /*a7c0*/  REDG.E.ADD.F32.FTZ.RN.STRONG.GPU desc[UR28][R56.64+0x100], R229 ;  /* 0x000100e5380079a6 */ /* 0x0005e8000c12f31c */
[----:B0-----:R2:W-:Y:S02]  /*a7d0*/  REDG.E.ADD.F32.FTZ.RN.STRONG.GPU desc[UR28][R68.64+0x100], R237 ;  /* 0x000100ed440079a6 */ /* 0x0015e4000c12f31c */
.L_x_12034:
[----:B------:R-:W-:Y:S05]  /*a7e0*/  BSYNC.RECONVERGENT B0 ;  /* 0x0000000000007941 */ /* 0x000fea0003800200 */
.L_x_12033:
        /* <DEDUP_REMOVED lines=11> */
.L_x_12036:
[----:B------:R-:W-:Y:S05]  /*a8a0*/  BSYNC.RECONVERGENT B0 ;  /* 0x0000000000007941 */ /* 0x000fea0003800200 */
.L_x_12035:
[----:B------:R-:W4:Y:S01]  /*a8b0*/  LDS R235, [R235+0x4500] ;  /* 0x00450000ebeb7984 */ /* 0x000f220000000800 */
[----:B------:R-:W-:Y:S04]  /*a8c0*/  BSSY.RECONVERGENT B0, `(.L_x_12037) ;  /* 0x0000004000007945 */ /* 0x000fe80003800200 */
[----:B------:R-:W-:Y:S05]  /*a8d0*/  @!P0 BRA `(.L_x_12038) ;  /* 0x0000000000088947 */ /* 0x000fea0003800000 */
[----:B------:R0:W-:Y:S04]  /*a8e0*/  REDG.E.ADD.F32.FTZ.RN.STRONG.GPU desc[UR28][R56.64+0x300], R185 ;  /* 0x000300b9380079a6 */ /* 0x0001e8000c12f31c */
[----:B----4-:R4:W-:Y:S02]  /*a8f0*/  REDG.E.ADD.F32.FTZ.RN.STRONG.GPU desc[UR28][R68.64+0x300], R235 ;  /* 0x000300eb440079a6 */ /* 0x0109e4000c12f31c */
.L_x_12038:
[----:B------:R-:W-:Y:S05]  /*a900*/  BSYNC.RECONVERGENT B0 ;  /* 0x0000000000007941 */ /* 0x000fea0003800200 */
.L_x_12037:
[----:B0-----:R0:W0:Y:S01]  /*a910*/  LDS R185, [R188+0x4600] ;  /* 0x00460000bcb97984 */ /* 0x0010220000000800 */
[----:B------:R-:W-:Y:S04]  /*a920*/  BSSY.RECONVERGENT B0, `(.L_x_12039) ;  /* 0x0000004000007945 */ /* 0x000fe80003800200 */
[----:B------:R-:W-:Y:S05]  /*a930*/  @!P2 BRA `(.L_x_12040) ;  /* 0x000000000008a947 */ /* 0x000fea0003800000 */
[----:B------:R1:W-:Y:S04]  /*a940*/  REDG.E.ADD.F32.FTZ.RN.STRONG.GPU desc[UR28][R56.64+0x400], R183 ;  /* 0x000400b7380079a6 */ /* 0x0003e8000c12f31c */
[----:B0-----:R1:W-:Y:S02]  /*a950*/  REDG.E.ADD.F32.FTZ.RN.STRONG.GPU desc[UR28][R68.64+0x400], R185 ;  /* 0x000400b9440079a6 */ /* 0x0013e4000c12f31c */
.L_x_12040:
[----:B------:R-:W-:Y:S05]  /*a960*/  BSYNC.RECONVERGENT B0 ;  /* 0x0000000000007941 */ /* 0x000fea0003800200 */
.L_x_12039:
[----:B-1----:R1:W0:Y:S01]  /*a970*/  LDS R183, [R186+0x4700] ;  /* 0x00470000bab77984 */ /* 0x0022220000000800 */
[----:B------:R-:W-:Y:S04]  /*a980*/  BSSY.RECONVERGENT B0, `(.L_x_12041) ;  /* 0x0000004000007945 */ /* 0x000fe80003800200 */
[----:B------:R-:W-:Y:S05]  /*a990*/  @!P3 BRA `(.L_x_12042) ;  /* 0x000000000008b947 */ /* 0x000fea0003800000 */
[----:B------:R1:W-:Y:S04]  /*a9a0*/  REDG.E.ADD.F32.FTZ.RN.STRONG.GPU desc[UR28][R56.64+0x500], R181 ;  /* 0x000500b5380079a6 */ /* 0x0003e8000c12f31c */
[----:B0-----:R1:W-:Y:S02]  /*a9b0*/  REDG.E.ADD.F32.FTZ.RN.STRONG.GPU desc[UR28][R68.64+0x500], R183 ;  /* 0x000500b7440079a6 */ /* 0x0013e4000c12f31c */
.L_x_12042:
[----:B------:R-:W-:Y:S05]  /*a9c0*/  BSYNC.RECONVERGENT B0 ;  /* 0x0000000000007941 */ /* 0x000fea0003800200 */
.L_x_12041:
[----:B-1----:R1:W0:Y:S01]  /*a9d0*/  LDS R181, [R184+0x4800] ;  /* 0x00480000b8b57984 */ /* 0x0022220000000800 */
[----:B------:R-:W-:Y:S04]  /*a9e0*/  BSSY.RECONVERGENT B0, `(.L_x_12043) ;  /* 0x0000004000007945 */ /* 0x000fe80003800200 */
[----:B------:R-:W-:Y:S05]  /*a9f0*/  @!P4 BRA `(.L_x_12044) ;  /* 0x000000000008c947 */ /* 0x000fea0003800000 */
[----:B------:R1:W-:Y:S04]  /*aa00*/  REDG.E.ADD.F32.FTZ.RN.STRONG.GPU desc[UR28][R56.64+0x600], R179 ;  /* 0x000600b3380079a6 */ /* 0x0003e8000c12f31c */
[----:B0-----:R1:W-:Y:S02]  /*aa10*/  REDG.E.ADD.F32.FTZ.RN.STRONG.GPU desc[UR28][R68.64+0x600], R181 ;  /* 0x000600b5440079a6 */ /* 0x0013e4000c12f31c */
.L_x_12044:
[----:B------:R-:W-:Y:S05]  /*aa20*/  BSYNC.RECONVERGENT B0 ;  /* 0x0000000000007941 */ /* 0x000fea0003800200 */
.L_x_12043:
[----:B-1----:R1:W0:Y:S01]  /*aa30*/  LDS R179, [R182+0x4900] ;  /* 0x00490000b6b37984 */ /* 0x0022220000000800 */
[----:B------:R-:W-:Y:S04]  /*aa40*/  BSSY.RECONVERGENT B0, `(.L_x_12045) ;  /* 0x0000004000007945 */ /* 0x000fe80003800200 */
[----:B------:R-:W-:Y:S05]  /*aa50*/  @!P5 BRA `(.L_x_12046) ;  /* 0x000000000008d947 */ /* 0x000fea0003800000 */
[----:B------:R1:W-:Y:S04]  /*aa60*/  REDG.E.ADD.F32.FTZ.RN.STRONG.GPU desc[UR28][R56.64+0x700], R177 ;  /* 0x000700b1380079a6 */ /* 0x0003e8000c12f31c */
[----:B0-----:R1:W-:Y:S02]  /*aa70*/  REDG.E.ADD.F32.FTZ.RN.STRONG.GPU desc[UR28][R68.64+0x700], R179 ;  /* 0x000700b3440079a6 */ /* 0x0013e4000c12f31c */
.L_x_12046:
[----:B------:R-:W-:Y:S05]  /*aa80*/  BSYNC.RECONVERGENT B0 ;  /* 0x0000000000007941 */ /* 0x000fea0003800200 */
.L_x_12045:
        /* <DEDUP_REMOVED lines=11> */
.L_x_12048:
[----:B------:R-:W-:Y:S05]  /*ab40*/  BSYNC.RECONVERGENT B0 ;  /* 0x0000000000007941 */ /* 0x000fea0003800200 */
.L_x_12047:
[----:B-1----:R1:W0:Y:S01]  /*ab50*/  LDS R175, [R178+0x4b00] ;  /* 0x004b0000b2af7984 */ /* 0x0022220000000800 */
[----:B------:R-:W-:Y:S04]  /*ab60*/  BSSY.RECONVERGENT B0, `(.L_x_12049) ;  /* 0x0000004000007945 */ /* 0x000fe80003800200 */
[----:B------:R-:W-:Y:S05]  /*ab70*/  @!P0 BRA `(.L_x_12050) ;  /* 0x0000000000088947 */ /* 0x000fea0003800000 */
[----:B------:R1:W-:Y:S04]  /*ab80*/  REDG.E.ADD.F32.FTZ.RN.STRONG.GPU desc[UR28][R56.64+0x900], R173 ;  /* 0x000900ad380079a6 */ /* 0x0003e8000c12f31c */
[----:B0-----:R1:W-:Y:S02]  /*ab90*/  REDG.E.ADD.F32.FTZ.RN.STRONG.GPU desc[UR28][R68.64+0x900], R175 ;  /* 0x000900af440079a6 */ /* 0x0013e4000c12f31c */
.L_x_12050:
[----:B------:R-:W-:Y:S05]  /*aba0*/  BSYNC.RECONVERGENT B0 ;  /* 0x0000000000007941 */ /* 0x000fea0003800200 */
.L_x_12049:
[----:B-1----:R1:W0:Y:S01]  /*abb0*/  LDS R173, [R176+0x4c00] ;  /* 0x004c0000b0ad7984 */ /* 0x0022220000000800 */
[----:B------:R-:W-:Y:S04]  /*abc0*/  BSSY.RECONVERGENT B0, `(.L_x_12051) ;  /* 0x0000004000007945 */ /* 0x000fe80003800200 */
[----:B------:R-:W-:Y:S05]  /*abd0*/  @!P2 BRA `(.L_x_12052) ;  /* 0x000000000008a947 */ /* 0x000fea0003800000 */
[----:B------:R1:W-:Y:S04]  /*abe0*/  REDG.E.ADD.F32.FTZ.RN.STRONG.GPU desc[UR28][R56.64+0xa00], R171 ;  /* 0x000a00ab380079a6 */ /* 0x0003e8000c12f31c */
[----:B0-----:R1:W-:Y:S02]  /*abf0*/  REDG.E.ADD.F32.FTZ.RN.STRONG.GPU desc[UR28][R68.64+0xa00], R173 ;  /* 0x000a00ad440079a6 */ /* 0x0013e4000c12f31c */
.L_x_12052:
[----:B------:R-:W-:Y:S05]  /*ac00*/  BSYNC.RECONVERGENT B0 ;  /* 0x0000000000007941 */ /* 0x000fea0003800200 */
.L_x_12051:
[----:B-1----:R1:W0:Y:S01]  /*ac10*/  LDS R171, [R174+0x4d00] ;  /* 0x004d0000aeab7984 */ /* 0x0022220000000800 */
[----:B------:R-:W-:Y:S04]  /*ac20*/  BSSY.RECONVERGENT B0, `(.L_x_12053) ;  /* 0x0000004000007945 */ /* 0x000fe80003800200 */
[----:B------:R-:W-:Y:S05]  /*ac30*/  @!P3 BRA `(.L_x_12054) ;  /* 0x000000000008b947 */ /* 0x000fea0003800000 */
[----:B------:R1:W-:Y:S04]  /*ac40*/  REDG.E.ADD.F32.FTZ.RN.STRONG.GPU desc[UR28][R56.64+0xb00], R169 ;  /* 0x000b00a9380079a6 */ /* 0x0003e8000c12f31c */
[----:B0-----:R1:W-:Y:S02]  /*ac50*/  REDG.E.ADD.F32.FTZ.RN.STRONG.GPU desc[UR28][R68.64+0xb00], R171 ;  /* 0x000b00ab440079a6 */ /* 0x0013e4000c12f31c */
.L_x_12054:
[----:B------:R-:W-:Y:S05]  /*ac60*/  BSYNC.RECONVERGENT B0 ;  /* 0x0000000000007941 */ /* 0x000fea0003800200 */
.L_x_12053:
[----:B-1----:R1:W0:Y:S01]  /*ac70*/  LDS R169, [R172+0x4e00] ;  /* 0x004e0000aca97984 */ /* 0x0022220000000800 */
[----:B------:R-:W-:Y:S04]  /*ac80*/  BSSY.RECONVERGENT B0, `(.L_x_12055) ;  /* 0x0000004000007945 */ /* 0x000fe80003800200 */
[----:B------:R-:W-:Y:S05]  /*ac90*/  @!P4 BRA `(.L_x_12056) ;  /* 0x000000000008c947 */ /* 0x000fea0003800000 */
[----:B------:R1:W-:Y:S04]  /*aca0*/  REDG.E.ADD.F32.FTZ.RN.STRONG.GPU desc[UR28][R56.64+0xc00], R167 ;  /* 0x000c00a7380079a6 */ /* 0x0003e8000c12f31c */
[----:B0-----:R1:W-:Y:S02]  /*acb0*/  REDG.E.ADD.F32.FTZ.RN.STRONG.GPU desc[UR28][R68.64+0xc00], R169 ;  /* 0x000c00a9440079a6 */ /* 0x0013e4000c12f31c */
.L_x_12056:
[----:B------:R-:W-:Y:S05]  /*acc0*/  BSYNC.RECONVERGENT B0 ;  /* 0x0000000000007941 */ /* 0x000fea0003800200 */
.L_x_12055:
[----:B-1----:R1:W0:Y:S01]  /*acd0*/  LDS R167, [R170+0x4f00] ;  /* 0x004f0000aaa77984 */ /* 0x0022220000000800 */
[----:B------:R-:W-:Y:S04]  /*ace0*/  BSSY.RECONVERGENT B0, `(.L_x_12057) ;  /* 0x0000004000007945 */ /* 0x000fe80003800200 */
[----:B------:R-:W-:Y:S05]  /*acf0*/  @!P5 BRA `(.L_x_12058) ;  /* 0x000000000008d947 */ /* 0x000fea0003800000 */
[----:B------:R1:W-:Y:S04]  /*ad00*/  REDG.E.ADD.F32.FTZ.RN.STRONG.GPU desc[UR28][R56.64+0xd00], R165 ;  /* 0x000d00a5380079a6 */ /* 0x0003e8000c12f31c */
[----:B0-----:R1:W-:Y:S02]  /*ad10*/  REDG.E.ADD.F32.FTZ.RN.STRONG.GPU desc[UR28][R68.64+0xd00], R167 ;  /* 0x000d00a7440079a6 */ /* 0x0013e4000c12f31c */
.L_x_12058:
[----:B------:R-:W-:Y:S05]  /*ad20*/  BSYNC.RECONVERGENT B0 ;  /* 0x0000000000007941 */ /* 0x000fea0003800200 */
.L_x_12057:
        /* <DEDUP_REMOVED lines=11> */
.L_x_12060:
[----:B------:R-:W-:Y:S05]  /*ade0*/  BSYNC.RECONVERGENT B0 ;  /* 0x0000000000007941 */ /* 0x000fea0003800200 */
.L_x_12059:
[----:B-1----:R1:W0:Y:S01]  /*adf0*/  LDS R155, [R156+0x5100] ;  /* 0x005100009c9b7984 */ /* 0x0022220000000800 */
[----:B------:R-:W-:Y:S04]  /*ae00*/  BSSY.RECONVERGENT B0, `(.L_x_12061) ;  /* 0x0000004000007945 */ /* 0x000fe80003800200 */
[----:B------:R-:W-:Y:S05]  /*ae10*/  @!P0 BRA `(.L_x_12062) ;  /* 0x0000000000088947 */ /* 0x000fea0003800000 */
[----:B------:R1:W-:Y:S04]  /*ae20*/  REDG.E.ADD.F32.FTZ.RN.STRONG.GPU desc[UR28][R56.64+0xf00], R153 ;  /* 0x000f0099380079a6 */ /* 0x0003e8000c12f31c */
[----:B0-----:R1:W-:Y:S02]  /*ae30*/  REDG.E.ADD.F32.FTZ.RN.STRONG.GPU desc[UR28][R68.64+0xf00], R155 ;  /* 0x000f009b440079a6 */ /* 0x0013e4000c12f31c */
.L_x_12062:
[----:B------:R-:W-:Y:S05]  /*ae40*/  BSYNC.RECONVERGENT B0 ;  /* 0x0000000000007941 */ /* 0x000fea0003800200 */
.L_x_12061:
[----:B-1----:R1:W0:Y:S01]  /*ae50*/  LDS R153, [R154+0x5200] ;  /* 0x005200009a997984 */ /* 0x0022220000000800 */
[----:B------:R-:W-:Y:S04]  /*ae60*/  BSSY.RECONVERGENT B0, `(.L_x_12063) ;  /* 0x0000004000007945 */ /* 0x000fe80003800200 */
[----:B------:R-:W-:Y:S05]  /*ae70*/  @!P2 BRA `(.L_x_12064) ;  /* 0x000000000008a947 */ /* 0x000fea0003800000 */
[----:B------:R1:W-:Y:S04]  /*ae80*/  REDG.E.ADD.F32.FTZ.RN.STRONG.GPU desc[UR28][R56.64+0x1000], R151 ;  /* 0x00100097380079a6 */ /* 0x0003e8000c12f31c */
[----:B0-----:R1:W-:Y:S02]  /*ae90*/  REDG.E.ADD.F32.FTZ.RN.STRONG.GPU desc[UR28][R68.64+0x1000], R153 ;  /* 0x00100099440079a6 */ /* 0x0013e4000c12f31c */
.L_x_12064:
[----:B------:R-:W-:Y:S05]  /*aea0*/  BSYNC.RECONVERGENT B0 ;  /* 0x0000000000007941 */ /* 0x000fea0003800200 */
.L_x_12063:
[----:B-1----:R1:W0:Y:S01]  /*aeb0*/  LDS R151, [R152+0x5300] ;  /* 0x0053000098977984 */ /* 0x0022220000000800 */
[----:B------:R-:W-:Y:S04]  /*aec0*/  BSSY.RECONVERGENT B0, `(.L_x_12065) ;  /* 0x0000004000007945 */ /* 0x000fe80003800200 */
[----:B------:R-:W-:Y:S05]  /*aed0*/  @!P3 BRA `(.L_x_12066) ;  /* 0x000000000008b947 */ /* 0x000fea0003800000 */
[----:B------:R1:W-:Y:S04]  /*aee0*/  REDG.E.ADD.F32.FTZ.RN.STRONG.GPU desc[UR28][R56.64+0x1100], R149 ;  /* 0x00110095380079a6 */ /* 0x0003e8000c12f31c */
[----:B0-----:R1:W-:Y:S02]  /*aef0*/  REDG.E.ADD.F32.FTZ.RN.STRONG.GPU desc[UR28][R68.64+0x1100], R151 ;  /* 0x00110097440079a6 */ /* 0x0013e4000c12f31c */
.L_x_12066:
[----:B------:R-:W-:Y:S05]  /*af00*/  BSYNC.RECONVERGENT B0 ;  /* 0x0000000000007941 */ /* 0x000fea0003800200 */
.L_x_12065:
[----:B-1----:R1:W0:Y:S01]  /*af10*/  LDS R149, [R150+0x5400] ;  /* 0x0054000096957984 */ /* 0x0022220000000800 */
[----:B------:R-:W-:Y:S04]  /*af20*/  BSSY.RECONVERGENT B0, `(.L_x_12067) ;  /* 0x0000004000007945 */ /* 0x000fe80003800200 */
[----:B------:R-:W-:Y:S05]  /*af30*/  @!P4 BRA `(.L_x_12068) ;  /* 0x000000000008c947 */ /* 0x000fea0003800000 */
[----:B------:R1:W-:Y:S04]  /*af40*/  REDG.E.ADD.F32.FTZ.RN.STRONG.GPU desc[UR28][R56.64+0x1200], R147 ;  /* 0x00120093380079a6 */ /* 0x0003e8000c12f31c */
[----:B0-----:R1:W-:Y:S02]  /*af50*/  REDG.E.ADD.F32.FTZ.RN.STRONG.GPU desc[UR28][R68.64+0x1200], R149 ;  /* 0x00120095440079a6 */ /* 0x0013e4000c12f31c */
.L_x_12068:
[----:B------:R-:W-:Y:S05]  /*af60*/  BSYNC.RECONVERGENT B0 ;  /* 0x0000000000007941 */ /* 0x000fea0003800200 */
.L_x_12067:
[----:B-1----:R1:W0:Y:S01]  /*af70*/  LDS R147, [R148+0x5500] ;  /* 0x0055000094937984 */ /* 0x0022220000000800 */
[----:B------:R-:W-:Y:S04]  /*af80*/  BSSY.RECONVERGENT B0, `(.L_x_12069) ;  /* 0x0000004000007945 */ /* 0x000fe80003800200 */
[----:B------:R-:W-:Y:S05]  /*af90*/  @!P5 BRA `(.L_x_12070) ;  /* 0x000000000008d947 */ /* 0x000fea0003800000 */
[----:B------:R1:W-:Y:S04]  /*afa0*/  REDG.E.ADD.F32.FTZ.RN.STRONG.GPU desc[UR28][R56.64+0x1300], R145 ;  /* 0x00130091380079a6 */ /* 0x0003e8000c12f31c */
[----:B0-----:R1:W-:Y:S02]  /*afb0*/  REDG.E.ADD.F32.FTZ.RN.STRONG.GPU desc[UR28][R68.64+0x1300], R147 ;  /* 0x00130093440079a6 */ /* 0x0013e4000c12f31c */
.L_x_12070:
[----:B------:R-:W-:Y:S05]  /*afc0*/  BSYNC.RECONVERGENT B0 ;  /* 0x0000000000007941 */ /* 0x000fea0003800200 */
.L_x_12069:
        /* <DEDUP_REMOVED lines=11> */
.L_x_12072:
[----:B------:R-:W-:Y:S05]  /*b080*/  BSYNC.RECONVERGENT B0 ;  /* 0x0000000000007941 */ /* 0x000fea0003800200 */
.L_x_12071:
[----:B-1----:R1:W0:Y:S01]  /*b090*/  LDS R143, [R144+0x5700] ;  /* 0x00570000908f7984 */ /* 0x0022220000000800 */
[----:B------:R-:W-:Y:S04]  /*b0a0*/  BSSY.RECONVERGENT B0, `(.L_x_12073) ;  /* 0x0000004000007945 */ /* 0x000fe80003800200 */
[----:B------:R-:W-:Y:S05]  /*b0b0*/  @!P0 BRA `(.L_x_12074) ;  /* 0x0000000000088947 */ /* 0x000fea0003800000 */
[----:B------:R1:W-:Y:S04]  /*b0c0*/  REDG.E.ADD.F32.FTZ.RN.STRONG.GPU desc[UR28][R56.64+0x1500], R141 ;  /* 0x0015008d380079a6 */ /* 0x0003e8000c12f31c */
[----:B0-----:R1:W-:Y:S02]  /*b0d0*/  REDG.E.ADD.F32.FTZ.RN.STRONG.GPU desc[UR28][R68.64+0x1500], R143 ;  /* 0x0015008f440079a6 */ /* 0x0013e4000c12f31c */
.L_x_12074:
[----:B------:R-:W-:Y:S05]  /*b0e0*/  BSYNC.RECONVERGENT B0 ;  /* 0x0000000000007941 */ /* 0x000fea0003800200 */
.L_x_12073:
[----:B-1----:R1:W0:Y:S01]  /*b0f0*/  LDS R141, [R142+0x5800] ;  /* 0x005800008e8d7984 */ /* 0x0022220000000800 */
[----:B------:R-:W-:Y:S04]  /*b100*/  BSSY.RECONVERGENT B0, `(.L_x_12075) ;  /* 0x0000004000007945 */ /* 0x000fe80003800200 */
[----:B------:R-:W-:Y:S05]  /*b110*/  @!P2 BRA `(.L_x_12076) ;  /* 0x000000000008a947 */ /* 0x000fea0003800000 */
[----:B------:R1:W-:Y:S04]  /*b120*/  REDG.E.ADD.F32.FTZ.RN.STRONG.GPU desc[UR28][R56.64+0x1600], R139 ;  /* 0x0016008b380079a6 */ /* 0x0003e8000c12f31c */
[----:B0-----:R1:W-:Y:S02]  /*b130*/  REDG.E.ADD.F32.FTZ.RN.STRONG.GPU desc[UR28][R68.64+0x1600], R141 ;  /* 0x0016008d440079a6 */ /* 0x0013e4000c12f31c */
.L_x_12076:
[----:B------:R-:W-:Y:S05]  /*b140*/  BSYNC.RECONVERGENT B0 ;  /* 0x0000000000007941 */ /* 0x000fea0003800200 */
.L_x_12075:
[----:B-1----:R1:W0:Y:S01]  /*b150*/  LDS R139, [R140+0x5900] ;  /* 0x005900008c8b7984 */ /* 0x0022220000000800 */
[----:B------:R-:W-:Y:S04]  /*b160*/  BSSY.RECONVERGENT B0, `(.L_x_12077) ;  /* 0x0000004000007945 */ /* 0x000fe80003800200 */
[----:B------:R-:W-:Y:S05]  /*b170*/  @!P3 BRA `(.L_x_12078) ;  /* 0x000000000008b947 */ /* 0x000fea0003800000 */
[----:B------:R1:W-:Y:S04]  /*b180*/  REDG.E.ADD.F32.FTZ.RN.STRONG.GPU desc[UR28][R56.64+0x1700], R137 ;  /* 0x00170089380079a6 */ /* 0x0003e8000c12f31c */
[----:B0-----:R1:W-:Y:S02]  /*b190*/  REDG.E.ADD.F32.FTZ.RN.STRONG.GPU desc[UR28][R68.64+0x1700], R139 ;  /* 0x0017008b440079a6 */ /* 0x0013e4000c12f31c */
.L_x_12078:
[----:B------:R-:W-:Y:S05]  /*b1a0*/  BSYNC.RECONVERGENT B0 ;  /* 0x0000000000007941 */ /* 0x000fea0003800200 */
.L_x_12077:
[----:B-1----:R1:W0:Y:S01]  /*b1b0*/  LDS R137, [R138+0x5a00] ;  /* 0x005a00008a897984 */ /* 0x0022220000000800 */
[----:B------:R-:W-:Y:S04]  /*b1c0*/  BSSY.RECONVERGENT B0, `(.L_x_12079) ;  /* 0x0000004000007945 */ /* 0x000fe80003800200 */
[----:B------:R-:W-:Y:S05]  /*b1d0*/  @!P4 BRA `(.L_x_12080) ;  /* 0x000000000008c947 */ /* 0x000fea0003800000 */
[----:B------:R1:W-:Y:S04]  /*b1e0*/  REDG.E.ADD.F32.FTZ.RN.STRONG.GPU desc[UR28][R56.64+0x1800], R135 ;  /* 0x00180087380079a6 */ /* 0x0003e8000c12f31c */
[----:B0-----:R1:W-:Y:S02]  /*b1f0*/  REDG.E.ADD.F32.FTZ.RN.STRONG.GPU desc[UR28][R68.64+0x1800], R137 ;  /* 0x00180089440079a6 */ /* 0x0013e4000c12f31c */
.L_x_12080:
[----:B------:R-:W-:Y:S05]  /*b200*/  BSYNC.RECONVERGENT B0 ;  /* 0x0000000000007941 */ /* 0x000fea0003800200 */
.L_x_12079:
[----:B-1----:R1:W0:Y:S01]  /*b210*/  LDS R135, [R136+0x5b00] ;  /* 0x005b000088877984 */ /* 0x0022220000000800 */
[----:B------:R-:W-:Y:S04]  /*b220*/  BSSY.RECONVERGENT B0, `(.L_x_12081) ;  /* 0x0000004000007945 */ /* 0x000fe80003800200 */
[----:B------:R-:W-:Y:S05]  /*b230*/  @!P5 BRA `(.L_x_12082) ;  /* 0x000000000008d947 */ /* 0x000fea0003800000 */
[----:B------:R1:W-:Y:S04]  /*b240*/  REDG.E.ADD.F32.FTZ.RN.STRONG.GPU desc[UR28][R56.64+0x1900], R133 ;  /* 0x00190085380079a6 */ /* 0x0003e8000c12f31c */
[----:B0-----:R1:W-:Y:S02]  /*b250*/  REDG.E.ADD.F32.FTZ.RN.STRONG.GPU desc[UR28][R68.64+0x1900], R135 ;  /* 0x00190087440079a6 */ /* 0x0013e4000c12f31c */
.L_x_12082:
[----:B------:R-:W-:Y:S05]  /*b260*/  BSYNC.RECONVERGENT B0 ;  /* 0x0000000000007941 */ /* 0x000fea0003800200 */
.L_x_12081:
        /* <DEDUP_REMOVED lines=11> */
.L_x_12084:
[----:B------:R-:W-:Y:S05]  /*b320*/  BSYNC.RECONVERGENT B0 ;  /* 0x0000000000007941 */ /* 0x000fea0003800200 */
.L_x_12083:
[----:B-1----:R1:W0:Y:S01]  /*b330*/  LDS R131, [R132+0x5d00] ;  /* 0x005d000084837984 */ /* 0x0022220000000800 */
[----:B------:R-:W-:Y:S04]  /*b340*/  BSSY.RECONVERGENT B0, `(.L_x_12085) ;  /* 0x0000004000007945 */ /* 0x000fe80003800200 */
[----:B------:R-:W-:Y:S05]  /*b350*/  @!P0 BRA `(.L_x_12086) ;  /* 0x0000000000088947 */ /* 0x000fea0003800000 */
[----:B------:R1:W-:Y:S04]  /*b360*/  REDG.E.ADD.F32.FTZ.RN.STRONG.GPU desc[UR28][R56.64+0x1b00], R129 ;  /* 0x001b0081380079a6 */ /* 0x0003e8000c12f31c */
[----:B0-----:R1:W-:Y:S02]  /*b370*/  REDG.E.ADD.F32.FTZ.RN.STRONG.GPU desc[UR28][R68.64+0x1b00], R131 ;  /* 0x001b0083440079a6 */ /* 0x0013e4000c12f31c */
.L_x_12086:
[----:B------:R-:W-:Y:S05]  /*b380*/  BSYNC.RECONVERGENT B0 ;  /* 0x0000000000007941 */ /* 0x000fea0003800200 */
.L_x_12085:
[----:B-1----:R1:W0:Y:S01]  /*b390*/  LDS R129, [R130+0x5e00] ;  /* 0x005e000082817984 */ /* 0x0022220000000800 */
[----:B------:R-:W-:Y:S04]  /*b3a0*/  BSSY.RECONVERGENT B0, `(.L_x_12087) ;  /* 0x0000004000007945 */ /* 0x000fe80003800200 */
[----:B------:R-:W-:Y:S05]  /*b3b0*/  @!P2 BRA `(.L_x_12088) ;  /* 0x000000000008a947 */ /* 0x000fea0003800000 */
[----:B------:R1:W-:Y:S04]  /*b3c0*/  REDG.E.ADD.F32.FTZ.RN.STRONG.GPU desc[UR28][R56.64+0x1c00], R95 ;  /* 0x001c005f380079a6 */ /* 0x0003e8000c12f31c */
[----:B0-----:R1:W-:Y:S02]  /*b3d0*/  REDG.E.ADD.F32.FTZ.RN.STRONG.GPU desc[UR28][R68.64+0x1c00], R129 ;  /* 0x001c0081440079a6 */ /* 0x0013e4000c12f31c */
.L_x_12088:
[----:B------:R-:W-:Y:S05]  /*b3e0*/  BSYNC.RECONVERGENT B0 ;  /* 0x0000000000007941 */ /* 0x000fea0003800200 */
.L_x_12087:
[----:B-1----:R1:W0:Y:S01]  /*b3f0*/  LDS R95, [R128+0x5f00] ;  /* 0x005f0000805f7984 */ /* 0x0022220000000800 */
[----:B------:R-:W-:Y:S04]  /*b400*/  BSSY.RECONVERGENT B0, `(.L_x_12089) ;  /* 0x0000004000007945 */ /* 0x000fe80003800200 */
[----:B------:R-:W-:Y:S05]  /*b410*/  @!P3 BRA `(.L_x_12090) ;  /* 0x000000000008b947 */ /* 0x000fea0003800000 */
[----:B------:R1:W-:Y:S04]  /*b420*/  REDG.E.ADD.F32.FTZ.RN.STRONG.GPU desc[UR28][R56.64+0x1d00], R93 ;  /* 0x001d005d380079a6 */ /* 0x0003e8000c12f31c */
[----:B0-----:R1:W-:Y:S02]  /*b430*/  REDG.E.ADD.F32.FTZ.RN.STRONG.GPU desc[UR28][R68.64+0x1d00], R95 ;  /* 0x001d005f440079a6 */ /* 0x0013e4000c12f31c */
.L_x_12090:
[----:B------:R-:W-:Y:S05]  /*b440*/  BSYNC.RECONVERGENT B0 ;  /* 0x0000000000007941 */ /* 0x000fea0003800200 */
.L_x_12089:
[----:B-1----:R1:W0:Y:S01]  /*b450*/  LDS R93, [R126+0x6000] ;  /* 0x006000007e5d7984 */ /* 0x0022220000000800 */
[----:B------:R-:W-:Y:S04]  /*b460*/  BSSY.RECONVERGENT B0, `(.L_x_12091) ;  /* 0x0000004000007945 */ /* 0x000fe80003800200 */
[----:B------:R-:W-:Y:S05]  /*b470*/  @!P4 BRA `(.L_x_12092) ;  /* 0x000000000008c947 */ /* 0x000fea0003800000 */
[----:B------:R1:W-:Y:S04]  /*b480*/  REDG.E.ADD.F32.FTZ.RN.STRONG.GPU desc[UR28][R56.64+0x1e00], R65 ;  /* 0x001e0041380079a6 */ /* 0x0003e8000c12f31c */
[----:B0-----:R1:W-:Y:S02]  /*b490*/  REDG.E.ADD.F32.FTZ.RN.STRONG.GPU desc[UR28][R68.64+0x1e00], R93 ;  /* 0x001e005d440079a6 */ /* 0x0013e4000c12f31c */
.L_x_12092:
[----:B------:R-:W-:Y:S05]  /*b4a0*/  BSYNC.RECONVERGENT B0 ;  /* 0x0000000000007941 */ /* 0x000fea0003800200 */
.L_x_12091:
[----:B-1----:R1:W0:Y:S01]  /*b4b0*/  LDS R65, [R94+0x6100] ;  /* 0x006100005e417984 */ /* 0x0022220000000800 */
[----:B------:R-:W-:Y:S04]  /*b4c0*/  BSSY.RECONVERGENT B0, `(.L_x_12093) ;  /* 0x0000004000007945 */ /* 0x000fe80003800200 */
[----:B------:R-:W-:Y:S05]  /*b4d0*/  @!P5 BRA `(.L_x_12094) ;  /* 0x000000000008d947 */ /* 0x000fea0003800000 */
[----:B------:R1:W-:Y:S04]  /*b4e0*/  REDG.E.ADD.F32.FTZ.RN.STRONG.GPU desc[UR28][R56.64+0x1f00], R59 ;  /* 0x001f003b380079a6 */ /* 0x0003e8000c12f31c */
[----:B0-----:R1:W-:Y:S02]  /*b4f0*/  REDG.E.ADD.F32.FTZ.RN.STRONG.GPU desc[UR28][R68.64+0x1f00], R65 ;  /* 0x001f0041440079a6 */ /* 0x0013e4000c12f31c */
.L_x_12094:
[----:B------:R-:W-:Y:S05]  /*b500*/  BSYNC.RECONVERGENT B0 ;  /* 0x0000000000007941 */ /* 0x000fea0003800200 */
.L_x_12093:
        /* <DEDUP_REMOVED lines=81> */
[----:B------:R-:W-:Y:S01]  /*ba20*/  FFMA.FTZ R86, R117, R62, R86 ;  /* 0x0000003e75567223 */ /* 0x000fe20000010056 */
        /* <DEDUP_REMOVED lines=17> */
.L_x_12096:
[----:B------:R-:W-:Y:S05]  /*bb40*/  BSYNC.RECONVERGENT B0 ;  /* 0x0000000000007941 */ /* 0x000fea0003800200 */
.L_x_12095:
[----:B------:R-:W-:-:S04]  /*bb50*/  UIADD3 UR8, UPT, UPT, UR8, 0x1, URZ ;  /* 0x0000000108087890 */ /* 0x000fc8000fffe0ff */
[----:B------:R-:W-:-:S09]  /*bb60*/  UISETP.GE.AND UP0, UPT, UR8, UR44, UPT ;  /* 0x0000002c0800728c */ /* 0x000fd2000bf06270 */
[----:B------:R-:W-:Y:S05]  /*bb70*/  BRA.U !UP0, `(.L_x_12097) ;  /* 0xffffff7d08407547 */ /* 0x000fea000b83ffff */
.L_x_12001:
[----:B------:R-:W4:Y:S01]  /*bb80*/  S2R R38, SR_TID.X ;  /* 0x0000000000267919 */ /* 0x000f220000002100 */
[----:B------:R-:W-:Y:S01]  /*bb90*/  HFMA2 R2, -RZ, RZ, 0, 9.5367431640625e-07 ;  /* 0x00000010ff027431 */ /* 0x000fe200000001ff */
[----:B------:R-:W-:Y:S08]  /*bba0*/  BAR.SYNC.DEFER_BLOCKING 0x0 ;  /* 0x0000000000007b1d */ /* 0x000ff00000010000 */
[----:B------:R-:W-:Y:S01]  /*bbb0*/  S2UR UR38, SR_CTAID.X ;  /* 0x00000000002679c3 */ /* 0x000fe20000002500 */
[----:B------:R-:W5:Y:S01]  /*bbc0*/  LDCU.64 UR32, c[0x0][0x4f8] ;  /* 0x00009f00ff2077ac */ /* 0x000f620008000a00 */
[----:B------:R-:W-:-:S02]  /*bbd0*/  F2FP.F16.F32.PACK_AB R19, R19, R20 ;  /* 0x000000141313723e */ /* 0x000fc400000000ff */
[----:B------:R-:W-:Y:S01]  /*bbe0*/  F2FP.F16.F32.PACK_AB R18, R21, R22 ;  /* 0x000000161512723e */ /* 0x000fe200000000ff */
[----:B------:R-:W-:Y:S01]  /*bbf0*/  UIADD3 UR30, UPT, UPT, UR17, -0x1, URZ ;  /* 0xffffffff111e7890 */ /* 0x000fe2000fffe0ff */
[----:B------:R-:W0:Y:S02]  /*bc00*/  LDCU.64 UR34, c[0x0][0x500] ;  /* 0x0000a000ff2277ac */ /* 0x000e240008000a00 */
[----:B------:R-:W0:Y:S01]  /*bc10*/  S2UR UR8, SR_CTAID.Y ;  /* 0x00000000000879c3 */ /* 0x000e220000002600 */
[----:B------:R-:W1:Y:S01]  /*bc20*/  LDCU.64 UR36, c[0x0][0x550] ;  /* 0x0000aa00ff2477ac */ /* 0x000e620008000a00 */
[----:B----4-:R-:W-:-:S04]  /*bc30*/  SHF.L.U32 R9, R38, 0x1, RZ ;  /* 0x0000000126097819 */ /* 0x010fc800000006ff */
[----:B------:R-:W-:-:S04]  /*bc40*/  LOP3.LUT R9, R9, 0x7c0, RZ, 0xc0, !PT ;  /* 0x000007c009097812 */ /* 0x000fc800078ec0ff */
[----:B------:R-:W-:-:S05]  /*bc50*/  LOP3.LUT R11, R9, 0x1f, R124, 0xf8, !PT ;  /* 0x0000001f090b7812 */ /* 0x000fca00078ef87c */
[----:B------:R-:W-:-:S05]  /*bc60*/  IMAD.WIDE.U32 R2, R11, R2, UR12 ;  /* 0x0000000c0b027e25 */ /* 0x000fca000f8e0002 */
[----:B------:R-:W4:Y:S04]  /*bc70*/  LDG.E.128 R4, desc[UR28][R2.64] ;  /* 0x0000001c02047981 */ /* 0x000f28000c1e1d00 */
[----:B------:R-:W2:Y:S01]  /*bc80*/  LDG.E.128 R12, desc[UR28][R2.64+0x200] ;  /* 0x0002001c020c7981 */ /* 0x000ea2000c1e1d00 */
[----:B------:R-:W-:Y:S02]  /*bc90*/  USHF.L.U32 UR26, UR30, 0xa, URZ ;  /* 0x0000000a1e1a7899 */ /* 0x000fe400080006ff */
[----:B0-----:R-:W-:Y:S02]  /*bca0*/  UIMAD UR31, UR8, UR35, URZ ;  /* 0x00000023081f72a4 */ /* 0x001fe4000f8e02ff */
[----:B------:R-:W-:Y:S02]  /*bcb0*/  USHF.R.S32.HI UR27, URZ, 0x1f, UR26 ;  /* 0x0000001fff1b7899 */ /* 0x000fe4000801141a */
[----:B------:R-:W-:-:S02]  /*bcc0*/  UIADD3 UR22, UP1, UPT, UR22, -0x1000, URZ ;  /* 0xfffff00016167890 */ /* 0x000fc4000ff3e0ff */
[----:B-----5:R-:W-:Y:S02]  /*bcd0*/  UIMAD.WIDE.U32 UR24, UR38, UR32, UR26 ;  /* 0x00000020261872a5 */ /* 0x020fe4000f8e001a */
[----:B------:R-:W-:Y:S02]  /*bce0*/  UIADD3 UR9, UP2, UPT, UR9, -0x800, URZ ;  /* 0xfffff80009097890 */ /* 0x000fe4000ff5e0ff */
[----:B------:R-:W-:Y:S01]  /*bcf0*/  UIMAD UR25, UR38, UR33, UR25 ;  /* 0x00000021261972a4 */ /* 0x000fe2000f8e0219 */
[----:B------:R-:W0:Y:S03]  /*bd00*/  LDCU.64 UR32, c[0x0][0x520] ;  /* 0x0000a400ff2077ac */ /* 0x000e260008000a00 */
[----:B------:R-:W-:Y:S01]  /*bd10*/  UIMAD.WIDE.U32 UR24, UR8, UR34, UR24 ;  /* 0x00000022081872a5 */ /* 0x000fe2000f8e0018 */
[----:B------:R-:W5:Y:S03]  /*bd20*/  LDCU.64 UR34, c[0x0][0x560] ;  /* 0x0000ac00ff2277ac */ /* 0x000f660008000a00 */
[----:B------:R-:W-:-:S02]  /*bd30*/  UIADD3 UR31, UPT, UPT, UR25, UR31, URZ ;  /* 0x0000001f191f7290 */ /* 0x000fc4000fffe0ff */
[----:B-1----:R-:W-:Y:S02]  /*bd40*/  ULEA UR25, UP0, UR24, UR36, 0x1 ;  /* 0x0000002418197291 */ /* 0x002fe4000f8008ff */
[----:B------:R-:W-:Y:S02]  /*bd50*/  UIADD3 UR11, UP3, UPT, UR11, -0x800, URZ ;  /* 0xfffff8000b0b7890 */ /* 0x000fe4000ff7e0ff */
[----:B------:R-:W-:Y:S02]  /*bd60*/  ULEA.HI.X UR24, UR24, UR37, UR31, 0x1, UP0 ;  /* 0x0000002518187291 */ /* 0x000fe400080f0c1f */
[----:B------:R-:W-:Y:S02]  /*bd70*/  UIADD3 UR12, UP4, UPT, UR12, -0x800, URZ ;  /* 0xfffff8000c0c7890 */ /* 0x000fe4000ff9e0ff */
[----:B------:R-:W-:Y:S02]  /*bd80*/  UIADD3.X UR23, UPT, UPT, UR23, -0x1, URZ, UP1, !UPT ;  /* 0xffffffff17177890 */ /* 0x000fe40008ffe4ff */
[----:B------:R-:W-:-:S02]  /*bd90*/  UIADD3.X UR19, UPT, UPT, UR19, -0x1, URZ, UP2, !UPT ;  /* 0xffffffff13137890 */ /* 0x000fc400097fe4ff */
[----:B------:R-:W-:Y:S02]  /*bda0*/  UIADD3.X UR18, UPT, UPT, UR18, -0x1, URZ, UP3, !UPT ;  /* 0xffffffff12127890 */ /* 0x000fe40009ffe4ff */
[----:B------:R-:W-:Y:S01]  /*bdb0*/  UIADD3.X UR13, UPT, UPT, UR13, -0x1, URZ, UP4, !UPT ;  /* 0xffffffff0d0d7890 */ /* 0x000fe2000a7fe4ff */
[----:B----4-:R-:W-:Y:S04]  /*bdc0*/  STS.128 [R120], R4 ;  /* 0x0000000478007388 */ /* 0x010fe80000000c00 */
[----:B--2---:R-:W-:Y:S01]  /*bdd0*/  STS.128 [R120+0x200], R12 ;  /* 0x0002000c78007388 */ /* 0x004fe20000000c00 */
[----:B------:R-:W-:-:S03]  /*bde0*/  NOP ;  /* 0x0000000000007918 */ /* 0x000fc60000000000 */
[----:B------:R-:W1:Y:S04]  /*bdf0*/  LDS.128 R56, [R119] ;  /* 0x0000000077387984 */ /* 0x000e680000000c00 */
[----:B------:R-:W2:Y:S01]  /*be00*/  LDS.128 R4, [R119+0x10] ;  /* 0x0000100077047984 */ /* 0x000ea20000000c00 */
[--C-:B-1----:R-:W-:Y:S02]  /*be10*/  HADD2.F32 R0, -RZ, R56.reuse.H0_H0 ;  /* 0x20000038ff007230 */ /* 0x102fe40000004100 */
[----:B------:R-:W-:Y:S02]  /*be20*/  HADD2.F32 R56, -RZ, R56.H1_H1 ;  /* 0x30000038ff387230 */ /* 0x000fe40000004100 */
[--C-:B------:R-:W-:Y:S02]  /*be30*/  HADD2.F32 R8, -RZ, R58.reuse.H0_H0 ;  /* 0x2000003aff087230 */ /* 0x100fe40000004100 */
[----:B------:R-:W-:Y:S01]  /*be40*/  FADD.FTZ R0, R0, UR7 ;  /* 0x0000000700007e21 */ /* 0x000fe20008010000 */
[----:B------:R-:W-:-:S02]  /*be50*/  HADD2.F32 R58, -RZ, R58.H1_H1 ;  /* 0x3000003aff3a7230 */ /* 0x000fc40000004100 */
[----:B------:R-:W-:Y:S01]  /*be60*/  FADD.FTZ R56, R56, UR7 ;  /* 0x0000000738387e21 */ /* 0x000fe20008010000 */
[----:B------:R-:W-:Y:S02]  /*be70*/  HADD2.F32 R3, -RZ, R57.H0_H0 ;  /* 0x20000039ff037230 */ /* 0x000fe40000004100 */
[----:B------:R-:W-:Y:S01]  /*be80*/  FADD.FTZ R8, R8, UR7 ;  /* 0x0000000708087e21 */ /* 0x000fe20008010000 */
[----:B------:R-:W-:Y:S01]  /*be90*/  FSETP.GTU.FTZ.AND P5, PT, R0, 20, PT ;  /* 0x41a000000000780b */ /* 0x000fe20003fbc000 */
[----:B------:R-:W-:Y:S01]  /*bea0*/  FADD.FTZ R58, R58, UR7 ;  /* 0x000000073a3a7e21 */ /* 0x000fe20008010000 */
[----:B------:R-:W-:Y:S01]  /*beb0*/  FSETP.GTU.FTZ.AND P6, PT, R56, 20, PT ;  /* 0x41a000003800780b */ /* 0x000fe20003fdc000 */
[----:B------:R-:W-:Y:S02]  /*bec0*/  HADD2.F32 R10, -RZ, R59.H0_H0 ;  /* 0x2000003bff0a7230 */ /* 0x000fe40000004100 */
[----:B------:R-:W-:Y:S01]  /*bed0*/  FADD.FTZ R3, R3, UR7 ;  /* 0x0000000703037e21 */ /* 0x000fe20008010000 */
[----:B------:R-:W-:Y:S01]  /*bee0*/  HADD2.F32 R57, -RZ, R57.H1_H1 ;  /* 0x30000039ff397230 */ /* 0x000fe20000004100 */
[----:B------:R-:W-:Y:S01]  /*bef0*/  FSETP.GTU.FTZ.AND P3, PT, R58, 20, PT ;  /* 0x41a000003a00780b */ /* 0x000fe20003f7c000 */
[----:B------:R-:W-:-:S02]  /*bf00*/  HADD2.F32 R59, -RZ, R59.H1_H1 ;  /* 0x3000003bff3b7230 */ /* 0x000fc40000004100 */
[----:B------:R-:W-:Y:S01]  /*bf10*/  FADD.FTZ R12, R10, UR7 ;  /* 0x000000070a0c7e21 */ /* 0x000fe20008010000 */
[----:B------:R-:W-:Y:S01]  /*bf20*/  FSETP.GTU.FTZ.AND P0, PT, R3, 20, PT ;  /* 0x41a000000300780b */ /* 0x000fe20003f1c000 */
[----:B------:R-:W-:Y:S01]  /*bf30*/  FADD.FTZ R57, R57, UR7 ;  /* 0x0000000739397e21 */ /* 0x000fe20008010000 */
[----:B------:R-:W-:Y:S01]  /*bf40*/  BAR.SYNC.DEFER_BLOCKING 0x0 ;  /* 0x0000000000007b1d */ /* 0x000fe20000010000 */
[----:B------:R-:W-:Y:S01]  /*bf50*/  FADD.FTZ R59, R59, UR7 ;  /* 0x000000073b3b7e21 */ /* 0x000fe20008010000 */
[----:B------:R-:W-:Y:S01]  /*bf60*/  @!P5 FMUL.FTZ R0, R0, -1.4426950216293334961 ;  /* 0xbfb8aa3b0000d820 */ /* 0x000fe20000410000 */
[----:B------:R-:W-:Y:S01]  /*bf70*/  FSETP.GTU.FTZ.AND P2, PT, R8, 20, PT ;  /* 0x41a000000800780b */ /* 0x000fe20003f5c000 */
[--C-:B--2---:R-:W-:Y:S01]  /*bf80*/  HADD2.F32 R14, -RZ, R4.reuse.H0_H0 ;  /* 0x20000004ff0e7230 */ /* 0x104fe20000004100 */
[----:B------:R-:W-:Y:S01]  /*bf90*/  FSETP.GTU.FTZ.AND P4, PT, R12, 20, PT ;  /* 0x41a000000c00780b */ /* 0x000fe20003f9c000 */
[----:B------:R-:W-:Y:S01]  /*bfa0*/  HADD2.F32 R4, -RZ, R4.H1_H1 ;  /* 0x30000004ff047230 */ /* 0x000fe20000004100 */
[----:B------:R-:W-:Y:S01]  /*bfb0*/  FSETP.GTU.FTZ.AND P1, PT, R57, 20, PT ;  /* 0x41a000003900780b */ /* 0x000fe20003f3c000 */
[----:B------:R-:W1:Y:S01]  /*bfc0*/  @!P5 MUFU.EX2 R0, R0 ;  /* 0x000000000000d308 */ /* 0x000e620000000800 */
[----:B------:R-:W-:Y:S01]  /*bfd0*/  @!P3 FMUL.FTZ R10, R58, -1.4426950216293334961 ;  /* 0xbfb8aa3b3a0ab820 */ /* 0x000fe20000410000 */
[----:B------:R-:W-:Y:S01]  /*bfe0*/  FADD.FTZ R14, R14, UR7 ;  /* 0x000000070e0e7e21 */ /* 0x000fe20008010000 */
[----:B------:R-:W-:-:S04]  /*bff0*/  FADD.FTZ R4, R4, UR7 ;  /* 0x0000000704047e21 */ /* 0x000fc80008010000 */
[----:B------:R-:W2:Y:S01]  /*c000*/  @!P3 MUFU.EX2 R10, R10 ;  /* 0x0000000a000ab308 */ /* 0x000ea20000000800 */
[----:B------:R-:W-:Y:S02]  /*c010*/  @!P2 FMUL.FTZ R8, R8, -1.4426950216293334961 ;  /* 0xbfb8aa3b0808a820 */ /* 0x000fe40000410000 */
[----:B------:R-:W-:Y:S01]  /*c020*/  @!P4 FMUL.FTZ R12, R12, -1.4426950216293334961 ;  /* 0xbfb8aa3b0c0cc820 */ /* 0x000fe20000410000 */
[----:B-1----:R-:W-:Y:S01]  /*c030*/  @!P5 FADD.FTZ R2, R0, 1 ;  /* 0x3f8000000002d421 */ /* 0x002fe20000010000 */
[----:B------:R-:W-:Y:S02]  /*c040*/  @!P6 FMUL.FTZ R0, R56, -1.4426950216293334961 ;  /* 0xbfb8aa3b3800e820 */ /* 0x000fe40000410000 */
[----:B------:R-:W1:Y:S04]  /*c050*/  @!P2 MUFU.EX2 R8, R8 ;  /* 0x000000080008a308 */ /* 0x000e680000000800 */
[----:B------:R4:W3:Y:S01]  /*c060*/  @!P5 MUFU.RCP R13, R2 ;  /* 0x00000002000dd308 */ /* 0x0008e20000001000 */
[----:B--2---:R-:W-:-:S07]  /*c070*/  @!P3 FADD.FTZ R10, R10, 1 ;  /* 0x3f8000000a0ab421 */ /* 0x004fce0000010000 */
[----:B------:R-:W2:Y:S01]  /*c080*/  @!P6 MUFU.EX2 R0, R0 ;  /* 0x000000000000e308 */ /* 0x000ea20000000800 */
[----:B----4-:R-:W-:Y:S01]  /*c090*/  @!P0 FMUL.FTZ R2, R3, -1.4426950216293334961 ;  /* 0xbfb8aa3b03028820 */ /* 0x010fe20000410000 */
[----:B------:R-:W-:Y:S01]  /*c0a0*/  @!P1 FMUL.FTZ R3, R57, -1.4426950216293334961 ;  /* 0xbfb8aa3b39039820 */ /* 0x000fe20000410000 */
[----:B-1----:R-:W-:Y:S01]  /*c0b0*/  @!P2 FADD.FTZ R8, R8, 1 ;  /* 0x3f8000000808a421 */ /* 0x002fe20000010000 */
[----:B------:R-:W1:Y:S04]  /*c0c0*/  @!P4 MUFU.EX2 R12, R12 ;  /* 0x0000000c000cc308 */ /* 0x000e680000000800 */
[----:B------:R-:W4:Y:S01]  /*c0d0*/  @!P0 MUFU.EX2 R2, R2 ;  /* 0x0000000200028308 */ /* 0x000f220000000800 */
[----:B---3--:R-:W-:Y:S01]  /*c0e0*/  @!P5 FMUL.FTZ R88, R88, R13 ;  /* 0x0000000d5858d220 */ /* 0x008fe20000410000 */
[----:B------:R-:W-:-:S02]  /*c0f0*/  FSETP.GTU.FTZ.AND P5, PT, R59, 20, PT ;  /* 0x41a000003b00780b */ /* 0x000fc40003fbc000 */
[----:B------:R-:W3:Y:S01]  /*c100*/  @!P1 MUFU.EX2 R3, R3 ;  /* 0x0000000300039308 */ /* 0x000ee20000000800 */
[----:B--2---:R-:W-:-:S03]  /*c110*/  @!P6 FADD.FTZ R0, R0, 1 ;  /* 0x3f8000000000e421 */ /* 0x004fc60000010000 */
[----:B------:R-:W2:Y:S01]  /*c120*/  @!P3 MUFU.RCP R10, R10 ;  /* 0x0000000a000ab308 */ /* 0x000ea20000001000 */
[----:B-1----:R-:W-:Y:S01]  /*c130*/  @!P4 FADD.FTZ R12, R12, 1 ;  /* 0x3f8000000c0cc421 */ /* 0x002fe20000010000 */
[----:B----4-:R-:W-:-:S06]  /*c140*/  @!P0 FADD.FTZ R2, R2, 1 ;  /* 0x3f80000002028421 */ /* 0x010fcc0000010000 */
[----:B------:R-:W1:Y:S01]  /*c150*/  @!P6 MUFU.RCP R0, R0 ;  /* 0x000000000000e308 */ /* 0x000e620000001000 */
[----:B------:R-:W-:Y:S01]  /*c160*/  @!P5 FMUL.FTZ R13, R59, -1.4426950216293334961 ;  /* 0xbfb8aa3b3b0dd820 */ /* 0x000fe20000410000 */
[----:B---3--:R-:W-:-:S06]  /*c170*/  @!P1 FADD.FTZ R3, R3, 1 ;  /* 0x3f80000003039421 */ /* 0x008fcc0000010000 */
[----:B------:R-:W3:Y:S01]  /*c180*/  @!P5 MUFU.EX2 R13, R13 ;  /* 0x0000000d000dd308 */ /* 0x000ee20000000800 */
[----:B--2---:R-:W-:-:S03]  /*c190*/  @!P3 FMUL.FTZ R47, R47, R10 ;  /* 0x0000000a2f2fb220 */ /* 0x004fc60000410000 */
[----:B------:R-:W2:Y:S01]  /*c1a0*/  @!P0 MUFU.RCP R15, R2 ;  /* 0x00000002000f8308 */ /* 0x000ea20000001000 */
[----:B-1----:R-:W-:Y:S01]  /*c1b0*/  @!P6 FMUL.FTZ R53, R53, R0 ;  /* 0x000000003535e220 */ /* 0x002fe20000410000 */
[----:B------:R-:W-:-:S06]  /*c1c0*/  FSETP.GTU.FTZ.AND P6, PT, R14, 20, PT ;  /* 0x41a000000e00780b */ /* 0x000fcc0003fdc000 */
[----:B------:R-:W1:Y:S01]  /*c1d0*/  @!P2 MUFU.RCP R17, R8 ;  /* 0x000000080011a308 */ /* 0x000e620000001000 */
[----:B---3--:R-:W-:-:S07]  /*c1e0*/  @!P5 FADD.FTZ R13, R13, 1 ;  /* 0x3f8000000d0dd421 */ /* 0x008fce0000010000 */
[----:B------:R-:W3:Y:S01]  /*c1f0*/  @!P4 MUFU.RCP R41, R12 ;  /* 0x0000000c0029c308 */ /* 0x000ee20000001000 */
[----:B--2---:R-:W-:Y:S01]  /*c200*/  @!P0 FMUL.FTZ R52, R52, R15 ;  /* 0x0000000f34348220 */ /* 0x004fe20000410000 */
[----:B------:R-:W-:Y:S01]  /*c210*/  FSETP.GTU.FTZ.AND P0, PT, R4, 20, PT ;  /* 0x41a000000400780b */ /* 0x000fe20003f1c000 */
[----:B------:R-:W-:Y:S01]  /*c220*/  @!P6 FMUL.FTZ R0, R14, -1.4426950216293334961 ;  /* 0xbfb8aa3b0e00e820 */ /* 0x000fe20000410000 */
[----:B------:R-:W-:-:S04]  /*c230*/  F2FP.F16.F32.PACK_AB R14, R29, R30 ;  /* 0x0000001e1d0e723e */ /* 0x000fc800000000ff */
[----:B------:R2:W4:Y:S01]  /*c240*/  @!P1 MUFU.RCP R16, R3 ;  /* 0x0000000300109308 */ /* 0x0005220000001000 */
[----:B-1----:R-:W-:Y:S01]  /*c250*/  @!P2 FMUL.FTZ R50, R50, R17 ;  /* 0x000000113232a220 */ /* 0x002fe20000410000 */
[----:B------:R-:W-:-:S04]  /*c260*/  F2FP.F16.F32.PACK_AB R17, R23, R24 ;  /* 0x000000181711723e */ /* 0x000fc800000000ff */
[----:B------:R-:W-:Y:S02]  /*c270*/  F2FP.F16.F32.PACK_AB R90, R47, R50 ;  /* 0x000000322f5a723e */ /* 0x000fe400000000ff */
[----:B------:R-:W1:Y:S01]  /*c280*/  @!P6 MUFU.EX2 R0, R0 ;  /* 0x000000000000e308 */ /* 0x000e620000000800 */
[--C-:B--2---:R-:W-:Y:S02]  /*c290*/  HADD2.F32 R3, -RZ, R5.reuse.H0_H0 ;  /* 0x20000005ff037230 */ /* 0x104fe40000004100 */
[----:B---3--:R-:W-:Y:S01]  /*c2a0*/  @!P4 FMUL.FTZ R48, R48, R41 ;  /* 0x000000293030c220 */ /* 0x008fe20000410000 */
[----:B------:R-:W-:Y:S01]  /*c2b0*/  HADD2.F32 R5, -RZ, R5.H1_H1 ;  /* 0x30000005ff057230 */ /* 0x000fe20000004100 */
[----:B------:R2:W3:Y:S01]  /*c2c0*/  @!P5 MUFU.RCP R8, R13 ;  /* 0x0000000d0008d308 */ /* 0x0004e20000001000 */
[----:B------:R-:W-:Y:S01]  /*c2d0*/  FADD.FTZ R10, R3, UR7 ;  /* 0x00000007030a7e21 */ /* 0x000fe20008010000 */
[--C-:B------:R-:W-:Y:S02]  /*c2e0*/  HADD2.F32 R3, -RZ, R7.reuse.H0_H0 ;  /* 0x20000007ff037230 */ /* 0x100fe40000004100 */
[----:B------:R-:W-:Y:S01]  /*c2f0*/  FADD.FTZ R5, R5, UR7 ;  /* 0x0000000705057e21 */ /* 0x000fe20008010000 */
[----:B------:R-:W-:-:S02]  /*c300*/  HADD2.F32 R7, -RZ, R7.H1_H1 ;  /* 0x30000007ff077230 */ /* 0x000fc40000004100 */
[----:B----4-:R-:W-:Y:S01]  /*c310*/  @!P1 FMUL.FTZ R51, R51, R16 ;  /* 0x0000001033339220 */ /* 0x010fe20000410000 */
[----:B------:R-:W-:Y:S01]  /*c320*/  FSETP.GTU.FTZ.AND P3, PT, R10, 20, PT ;  /* 0x41a000000a00780b */ /* 0x000fe20003f7c000 */
[----:B--2---:R-:W-:Y:S01]  /*c330*/  FADD.FTZ R13, R3, UR7 ;  /* 0x00000007030d7e21 */ /* 0x004fe20008010000 */
[----:B-1----:R-:W-:Y:S01]  /*c340*/  @!P6 FADD.FTZ R2, R0, 1 ;  /* 0x3f8000000002e421 */ /* 0x002fe20000010000 */
[--C-:B------:R-:W-:Y:S01]  /*c350*/  HADD2.F32 R0, -RZ, R6.reuse.H0_H0 ;  /* 0x20000006ff007230 */ /* 0x100fe20000004100 */
[----:B------:R-:W-:Y:S01]  /*c360*/  FSETP.GTU.FTZ.AND P2, PT, R5, 20, PT ;  /* 0x41a000000500780b */ /* 0x000fe20003f5c000 */
[----:B------:R-:W-:Y:S01]  /*c370*/  HADD2.F32 R6, -RZ, R6.H1_H1 ;  /* 0x30000006ff067230 */ /* 0x000fe20000004100 */
[----:B------:R1:W2:Y:S01]  /*c380*/  @!P6 MUFU.RCP R15, R2 ;  /* 0x00000002000fe308 */ /* 0x0002a20000001000 */
[----:B------:R-:W-:Y:S01]  /*c390*/  F2FP.F16.F32.PACK_AB R16, R25, R26 ;  /* 0x0000001a1910723e */ /* 0x000fe200000000ff */
[----:B------:R-:W-:Y:S01]  /*c3a0*/  FADD.FTZ R12, R0, UR7 ;  /* 0x00000007000c7e21 */ /* 0x000fe20008010000 */
[----:B------:R-:W-:Y:S01]  /*c3b0*/  @!P0 FMUL.FTZ R0, R4, -1.4426950216293334961 ;  /* 0xbfb8aa3b04008820 */ /* 0x000fe20000410000 */
[----:B------:R-:W-:Y:S01]  /*c3c0*/  FADD.FTZ R6, R6, UR7 ;  /* 0x0000000706067e21 */ /* 0x000fe20008010000 */
[----:B---3--:R-:W-:Y:S01]  /*c3d0*/  @!P5 FMUL.FTZ R45, R45, R8 ;  /* 0x000000082d2dd220 */ /* 0x008fe20000410000 */
[----:B------:R-:W-:Y:S01]  /*c3e0*/  FSETP.GTU.FTZ.AND P5, PT, R13, 20, PT ;  /* 0x41a000000d00780b */ /* 0x000fe20003fbc000 */
[----:B------:R-:W-:Y:S01]  /*c3f0*/  FADD.FTZ R7, R7, UR7 ;  /* 0x0000000707077e21 */ /* 0x000fe20008010000 */
[----:B------:R-:W-:Y:S01]  /*c400*/  FSETP.GTU.FTZ.AND P1, PT, R12, 20, PT ;  /* 0x41a000000c00780b */ /* 0x000fe20003f3c000 */
[----:B------:R-:W-:Y:S01]  /*c410*/  STS.128 [R119+0x10], R16 ;  /* 0x0000101077007388 */ /* 0x000fe20000000c00 */
[----:B------:R-:W-:Y:S01]  /*c420*/  FSETP.GTU.FTZ.AND P4, PT, R6, 20, PT ;  /* 0x41a000000600780b */ /* 0x000fe20003f9c000 */
[----:B------:R-:W-:Y:S01]  /*c430*/  @!P2 FMUL.FTZ R3, R5, -1.4426950216293334961 ;  /* 0xbfb8aa3b0503a820 */ /* 0x000fe20000410000 */
[----:B-1----:R-:W-:Y:S01]  /*c440*/  @!P3 FMUL.FTZ R2, R10, -1.4426950216293334961 ;  /* 0xbfb8aa3b0a02b820 */ /* 0x002fe20000410000 */
[----:B------:R-:W1:Y:S01]  /*c450*/  @!P0 MUFU.EX2 R0, R0 ;  /* 0x0000000000008308 */ /* 0x000e620000000800 */
[----:B------:R-:W-:-:S02]  /*c460*/  F2FP.F16.F32.PACK_AB R91, R45, R48 ;  /* 0x000000302d5b723e */ /* 0x000fc400000000ff */
[----:B------:R-:W-:Y:S01]  /*c470*/  F2FP.F16.F32.PACK_AB R89, R51, R52 ;  /* 0x000000343359723e */ /* 0x000fe200000000ff */
[----:B------:R-:W3:Y:S01]  /*c480*/  @!P2 MUFU.EX2 R3, R3 ;  /* 0x000000030003a308 */ /* 0x000ee20000000800 */
[----:B--2---:R-:W-:Y:S01]  /*c490*/  @!P6 FMUL.FTZ R44, R44, R15 ;  /* 0x0000000f2c2ce220 */ /* 0x004fe20000410000 */
[----:B------:R-:W-:Y:S02]  /*c4a0*/  F2FP.F16.F32.PACK_AB R15, R27, R28 ;  /* 0x0000001c1b0f723e */ /* 0x000fe400000000ff */
[----:B------:R-:W-:Y:S01]  /*c4b0*/  @!P1 FMUL.FTZ R4, R12, -1.4426950216293334961 ;  /* 0xbfb8aa3b0c049820 */ /* 0x000fe20000410000 */
[----:B------:R-:W-:Y:S01]  /*c4c0*/  F2FP.F16.F32.PACK_AB R12, R33, R34 ;  /* 0x00000022210c723e */ /* 0x000fe200000000ff */
[----:B------:R-:W-:Y:S01]  /*c4d0*/  @!P4 FMUL.FTZ R5, R6, -1.4426950216293334961 ;  /* 0xbfb8aa3b0605c820 */ /* 0x000fe20000410000 */
[----:B------:R-:W-:Y:S01]  /*c4e0*/  @!P5 FMUL.FTZ R6, R13, -1.4426950216293334961 ;  /* 0xbfb8aa3b0d06d820 */ /* 0x000fe20000410000 */
[----:B------:R-:W-:Y:S01]  /*c4f0*/  F2FP.F16.F32.PACK_AB R13, R31, R32 ;  /* 0x000000201f0d723e */ /* 0x000fe200000000ff */
[----:B------:R-:W2:Y:S01]  /*c500*/  @!P3 MUFU.EX2 R2, R2 ;  /* 0x000000020002b308 */ /* 0x000ea20000000800 */
[----:B------:R-:W-:Y:S01]  /*c510*/  FSETP.GTU.FTZ.AND P6, PT, R7, 20, PT ;  /* 0x41a000000700780b */ /* 0x000fe20003fdc000 */
[----:B-1----:R-:W-:-:S02]  /*c520*/  @!P0 FADD.FTZ R0, R0, 1 ;  /* 0x3f80000000008421 */ /* 0x002fc40000010000 */
[----:B------:R-:W-:Y:S01]  /*c530*/  STS.128 [R119], R12 ;  /* 0x0000000c77007388 */ /* 0x000fe20000000c00 */
[----:B------:R-:W-:-:S03]  /*c540*/  NOP ;  /* 0x0000000000007918 */ /* 0x000fc60000000000 */
[----:B------:R-:W1:Y:S01]  /*c550*/  LDS.128 R20, [R120] ;  /* 0x0000000078147984 */ /* 0x000e620000000c00 */
[----:B------:R-:W4:Y:S01]  /*c560*/  @!P4 MUFU.EX2 R5, R5 ;  /* 0x000000050005c308 */ /* 0x000f220000000800 */
[----:B---3--:R-:W-:-:S04]  /*c570*/  @!P2 FADD.FTZ R3, R3, 1 ;  /* 0x3f8000000303a421 */ /* 0x008fc80000010000 */
[----:B------:R-:W-:Y:S01]  /*c580*/  @!P6 FMUL.FTZ R7, R7, -1.4426950216293334961 ;  /* 0xbfb8aa3b0707e820 */ /* 0x000fe20000410000 */
[----:B------:R-:W3:Y:S01]  /*c590*/  LDS.128 R12, [R120+0x200] ;  /* 0x00020000780c7984 */ /* 0x000ee20000000c00 */
[----:B------:R-:W0:Y:S01]  /*c5a0*/  @!P1 MUFU.EX2 R4, R4 ;  /* 0x0000000400049308 */ /* 0x000e220000000800 */
[----:B--2---:R-:W-:-:S03]  /*c5b0*/  @!P3 FADD.FTZ R2, R2, 1 ;  /* 0x3f8000000202b421 */ /* 0x004fc60000010000 */
[----:B------:R-:W2:Y:S04]  /*c5c0*/  @!P5 MUFU.EX2 R6, R6 ;  /* 0x000000060006d308 */ /* 0x000ea80000000800 */
[----:B------:R-:W5:Y:S01]  /*c5d0*/  @!P6 MUFU.EX2 R7, R7 ;  /* 0x000000070007e308 */ /* 0x000f620000000800 */
[----:B----4-:R-:W-:-:S03]  /*c5e0*/  @!P4 FADD.FTZ R5, R5, 1 ;  /* 0x3f8000000505c421 */ /* 0x010fc60000010000 */
[----:B------:R4:W1:Y:S01]  /*c5f0*/  @!P3 MUFU.RCP R25, R2 ;  /* 0x000000020019b308 */ /* 0x0008620000001000 */
[----:B0-----:R-:W-:Y:S01]  /*c600*/  @!P1 FADD.FTZ R4, R4, 1 ;  /* 0x3f80000004049421 */ /* 0x001fe20000010000 */
[----:B--2---:R-:W-:-:S06]  /*c610*/  @!P5 FADD.FTZ R6, R6, 1 ;  /* 0x3f8000000606d421 */ /* 0x004fcc0000010000 */
[----:B------:R0:W2:Y:S01]  /*c620*/  @!P4 MUFU.RCP R10, R5 ;  /* 0x00000005000ac308 */ /* 0x0000a20000001000 */
[----:B----4-:R-:W-:Y:S01]  /*c630*/  MOV R2, UR25 ;  /* 0x0000001900027c02 */ /* 0x010fe20008000f00 */
[----:B-----5:R-:W-:-:S06]  /*c640*/  @!P6 FADD.FTZ R7, R7, 1 ;  /* 0x3f8000000707e421 */ /* 0x020fcc0000010000 */
[----:B------:R4:W5:Y:S01]  /*c650*/  @!P2 MUFU.RCP R8, R3 ;  /* 0x000000030008a308 */ /* 0x0009620000001000 */
[----:B0-----:R-:W-:Y:S01]  /*c660*/  LOP3.LUT R5, R38, 0x3e0, RZ, 0xc0, !PT ;  /* 0x000003e026057812 */ /* 0x001fe200078ec0ff */
[----:B-1----:R-:W-:-:S03]  /*c670*/  @!P3 FMUL.FTZ R42, R42, R25 ;  /* 0x000000192a2ab220 */ /* 0x002fc60000410000 */
[----:B------:R-:W-:-:S03]  /*c680*/  LEA R5, R5, R122, 0x1 ;  /* 0x0000007a05057211 */ /* 0x000fc600078e08ff */
[----:B------:R-:W0:Y:S01]  /*c690*/  @!P1 MUFU.RCP R27, R4 ;  /* 0x00000004001b9308 */ /* 0x000e220000001000 */
[----:B----4-:R-:W-:Y:S01]  /*c6a0*/  MOV R3, UR24 ;  /* 0x0000001800037c02 */ /* 0x010fe20008000f00 */
[----:B--2---:R-:W-:Y:S01]  /*c6b0*/  @!P4 FMUL.FTZ R37, R37, R10 ;  /* 0x0000000a2525c220 */ /* 0x004fe20000410000 */
[----:B------:R-:W1:Y:S01]  /*c6c0*/  LDCU.64 UR24, c[0x0][0x518] ;  /* 0x0000a300ff1877ac */ /* 0x000e620008000a00 */
[----:B------:R-:W-:-:S04]  /*c6d0*/  IMAD.WIDE.U32 R2, R5, 0x10, R2 ;  /* 0x0000001005027825 */ /* 0x000fc800078e0002 */
[----:B------:R-:W2:Y:S01]  /*c6e0*/  @!P0 MUFU.RCP R0, R0 ;  /* 0x0000000000008308 */ /* 0x000ea20000001000 */
[----:B-----5:R-:W-:Y:S01]  /*c6f0*/  @!P2 FMUL.FTZ R39, R39, R8 ;  /* 0x000000082727a220 */ /* 0x020fe20000410000 */
[----:B------:R-:W-:Y:S04]  /*c700*/  STG.E.128 desc[UR28][R2.64], R20 ;  /* 0x0000001402007986 */ /* 0x000fe8000c101d1c */
[----:B---3--:R3:W-:Y:S02]  /*c710*/  STG.E.128 desc[UR28][R2.64+0x200], R12 ;  /* 0x0002000c02007986 */ /* 0x0087e4000c101d1c */
[----:B------:R-:W4:Y:S01]  /*c720*/  @!P5 MUFU.RCP R17, R6 ;  /* 0x000000060011d308 */ /* 0x000f220000001000 */
[----:B0-----:R-:W-:Y:S01]  /*c730*/  @!P1 FMUL.FTZ R40, R40, R27 ;  /* 0x0000001b28289220 */ /* 0x001fe20000410000 */
[----:B------:R-:W-:Y:S01]  /*c740*/  BAR.SYNC.DEFER_BLOCKING 0x0 ;  /* 0x0000000000007b1d */ /* 0x000fe20000010000 */
[----:B-1----:R-:W-:-:S03]  /*c750*/  UIMAD.WIDE.U32 UR26, UR38, UR24, UR26 ;  /* 0x00000018261a72a5 */ /* 0x002fc6000f8e001a */
[----:B------:R-:W-:Y:S02]  /*c760*/  F2FP.F16.F32.PACK_AB R18, R37, R40 ;  /* 0x000000282512723e */ /* 0x000fe400000000ff */
[----:B------:R0:W1:Y:S01]  /*c770*/  @!P6 MUFU.RCP R4, R7 ;  /* 0x000000070004e308 */ /* 0x0000620000001000 */
[----:B--2---:R-:W-:Y:S01]  /*c780*/  @!P0 FMUL.FTZ R43, R43, R0 ;  /* 0x000000002b2b8220 */ /* 0x004fe20000410000 */
[----:B------:R-:W-:Y:S01]  /*c790*/  FADD.FTZ R0, R88, R125 ;  /* 0x0000007d58007221 */ /* 0x000fe20000010000 */
[----:B------:R-:W-:Y:S01]  /*c7a0*/  F2FP.F16.F32.PACK_AB R88, R53, R88 ;  /* 0x000000583558723e */ /* 0x000fe200000000ff */
[----:B------:R-:W-:Y:S02]  /*c7b0*/  UIMAD UR25, UR38, UR25, UR27 ;  /* 0x00000019261972a4 */ /* 0x000fe4000f8e021b */
[----:B------:R-:W-:Y:S01]  /*c7c0*/  F2FP.F16.F32.PACK_AB R16, R43, R44 ;  /* 0x0000002c2b10723e */ /* 0x000fe200000000ff */
[----:B------:R-:W-:Y:S01]  /*c7d0*/  UMOV UR24, UR26 ;  /* 0x0000001a00187c82 */ /* 0x000fe20008000000 */
[----:B------:R-:W-:Y:S01]  /*c7e0*/  UIMAD UR27, UR8, UR33, URZ ;  /* 0x00000021081b72a4 */ /* 0x000fe2000f8e02ff */
[----:B----4-:R-:W-:Y:S01]  /*c7f0*/  @!P5 FMUL.FTZ R36, R36, R17 ;  /* 0x000000112424d220 */ /* 0x010fe20000410000 */
[----:B------:R-:W-:Y:S01]  /*c800*/  F2FP.F16.F32.PACK_AB R17, R39, R42 ;  /* 0x0000002a2711723e */ /* 0x000fe200000000ff */
[----:B0-----:R-:W-:Y:S01]  /*c810*/  FADD.FTZ R7, R0, R53 ;  /* 0x0000003500077221 */ /* 0x001fe20000010000 */
[----:B------:R-:W-:-:S03]  /*c820*/  UIMAD.WIDE.U32 UR24, UR8, UR32, UR24 ;  /* 0x00000020081872a5 */ /* 0x000fc6000f8e0018 */
[----:B------:R-:W-:Y:S01]  /*c830*/  FADD.FTZ R52, R7, R52 ;  /* 0x0000003407347221 */ /* 0x000fe20000010000 */
[----:B------:R-:W-:Y:S01]  /*c840*/  UIADD3 UR26, UPT, UPT, UR25, UR27, URZ ;  /* 0x0000001b191a7290 */ /* 0x000fe2000fffe0ff */
[----:B-1----:R-:W-:Y:S01]  /*c850*/  @!P6 FMUL.FTZ R35, R35, R4 ;  /* 0x000000042323e220 */ /* 0x002fe20000410000 */
[----:B------:R-:W-:Y:S01]  /*c860*/  STS.128 [R119], R88 ;  /* 0x0000005877007388 */ /* 0x000fe20000000c00 */
[----:B------:R-:W-:Y:S01]  /*c870*/  FADD.FTZ R51, R52, R51 ;  /* 0x0000003334337221 */ /* 0x000fe20000010000 */
[----:B------:R-:W-:Y:S02]  /*c880*/  ULEA UR25, UP0, UR24, UR34, 0x1 ;  /* 0x0000002218197291 */ /* 0x000fe4000f8008ff */
[----:B------:R-:W-:Y:S01]  /*c890*/  F2FP.F16.F32.PACK_AB R19, R35, R36 ;  /* 0x000000242313723e */ /* 0x000fe200000000ff */
[----:B------:R-:W-:Y:S01]  /*c8a0*/  FADD.FTZ R50, R51, R50 ;  /* 0x0000003233327221 */ /* 0x000fe20000010000 */
[----:B------:R-:W-:Y:S02]  /*c8b0*/  ULEA.HI.X UR24, UR24, UR35, UR26, 0x1, UP0 ;  /* 0x0000002318187291 */ /* 0x000fe400080f0c1a */
[----:B---3--:R-:W-:Y:S01]  /*c8c0*/  MOV R2, UR25 ;  /* 0x0000001900027c02 */ /* 0x008fe20008000f00 */
[----:B------:R-:W-:Y:S01]  /*c8d0*/  STS.128 [R119+0x10], R16 ;  /* 0x0000101077007388 */ /* 0x000fe20000000c00 */
[----:B------:R-:W-:-:S03]  /*c8e0*/  NOP ;  /* 0x0000000000007918 */ /* 0x000fc60000000000 */
[----:B------:R-:W0:Y:S01]  /*c8f0*/  LDS.128 R20, [R120] ;  /* 0x0000000078147984 */ /* 0x000e220000000c00 */
[----:B------:R-:W-:Y:S01]  /*c900*/  FADD.FTZ R47, R50, R47 ;  /* 0x0000002f322f7221 */ /* 0x000fe20000010000 */
[----:B------:R-:W-:Y:S01]  /*c910*/  MOV R3, UR24 ;  /* 0x0000001800037c02 */ /* 0x000fe20008000f00 */
[----:B------:R-:W-:Y:S01]  /*c920*/  UIADD3 UR20, UP0, UPT, UR20, -0x1000, URZ ;  /* 0xfffff00014147890 */ /* 0x000fe2000ff1e0ff */
[----:B------:R-:W1:Y:S01]  /*c930*/  LDS.128 R24, [R120+0x200] ;  /* 0x0002000078187984 */ /* 0x000e620000000c00 */
[----:B------:R-:W-:Y:S01]  /*c940*/  FADD.FTZ R48, R47, R48 ;  /* 0x000000302f307221 */ /* 0x000fe20000010000 */
[----:B------:R-:W-:Y:S01]  /*c950*/  IMAD.WIDE.U32 R2, R5, 0x10, R2 ;  /* 0x0000001005027825 */ /* 0x000fe200078e0002 */
[----:B------:R-:W-:-:S03]  /*c960*/  UIADD3.X UR21, UPT, UPT, UR21, -0x1, URZ, UP0, !UPT ;  /* 0xffffffff15157890 */ /* 0x000fc600087fe4ff */
[----:B------:R-:W-:Y:S01]  /*c970*/  FADD.FTZ R45, R48, R45 ;  /* 0x0000002d302d7221 */ /* 0x000fe20000010000 */
[----:B------:R-:W-:-:S03]  /*c980*/  UISETP.GT.AND UP0, UPT, UR17, 0x1, UPT ;  /* 0x000000011100788c */ /* 0x000fc6000bf04270 */
        /* <DEDUP_REMOVED lines=12> */
.L_x_11968:
        /* <DEDUP_REMOVED lines=41> */
.L_x_12100:
[----:B------:R-:W-:Y:S05]  /*cce0*/  BSYNC.RECONVERGENT B0 ;  /* 0x0000000000007941 */ /* 0x000fea0003800200 */
.L_x_12099:
        /* <DEDUP_REMOVED lines=39> */
.L_x_12102:
[----:B------:R-:W-:Y:S05]  /*cf60*/  BSYNC.RECONVERGENT B0 ;  /* 0x0000000000007941 */ /* 0x000fea0003800200 */
.L_x_12101:
        /* <DEDUP_REMOVED lines=11> */
.L_x_12103:
        /* <DEDUP_REMOVED lines=19> */
.L_x_12006:
[----:B------:R-:W-:Y:S01]  /*d150*/  MOV R231, R65 ;  /* 0x0000004100e77202 */ /* 0x000fe20000000f00 */
[----:B------:R-:W-:Y:S01]  /*d160*/  HFMA2 R233, -RZ, RZ, 0, 5.9604644775390625e-08 ;  /* 0x00000001ffe97431 */ /* 0x000fe200000001ff */
[----:B------:R-:W-:Y:S02]  /*d170*/  MOV R240, RZ ;  /* 0x000000ff00f07202 */ /* 0x000fe40000000f00 */
[----:B------:R-:W-:-:S07]  /*d180*/  MOV R66, 0xffffffff ;  /* 0xffffffff00427802 */ /* 0x000fce0000000f00 */
[----:B01---5:R-:W-:Y:S05]  /*d190*/  WARPSYNC.COLLECTIVE R66, `(.L_x_12104) ;  /* 0x0000000042087348 */ /* 0x023fea0003c00000 */
[----:B------:R2:W3:Y:S02]  /*d1a0*/  SHFL.UP P6, R236, R231, R233, R240 ;  /* 0x040000e9e7ec7389 */ /* 0x0004e400000c00f0 */
[----:B0123-5:R-:W-:Y:S05]  /*d1b0*/  ENDCOLLECTIVE ;  /* 0x000000000000791b */ /* 0x02ffea0003800000 */
.L_x_12104:
[----:B------:R-:W-:Y:S02]  /*d1c0*/  MOV R231, R227 ;  /* 0x000000e300e77202 */ /* 0x000fe40000000f00 */
[----:B------:R-:W-:-:S07]  /*d1d0*/  MOV R64, R236 ;  /* 0x000000ec00407202 */ /* 0x000fce0000000f00 */
[----:B------:R-:W-:Y:S05]  /*d1e0*/  WARPSYNC.COLLECTIVE R66, `(.L_x_12105) ;  /* 0x0000000042087348 */ /* 0x000fea0003c00000 */
[----:B------:R0:W1:Y:S02]  /*d1f0*/  SHFL.UP P6, R236, R231, R233, R240 ;  /* 0x040000e9e7ec7389 */ /* 0x00006400000c00f0 */
[----:B01----:R-:W-:Y:S05]  /*d200*/  ENDCOLLECTIVE ;  /* 0x000000000000791b */ /* 0x003fea0003800000 */
.L_x_12105:
[----:B------:R-:W-:Y:S02]  /*d210*/  MOV R231, R229 ;  /* 0x000000e500e77202 */ /* 0x000fe40000000f00 */
[----:B------:R-:W-:-:S07]  /*d220*/  MOV R232, R236 ;  /* 0x000000ec00e87202 */ /* 0x000fce0000000f00 */
[----:B------:R-:W-:Y:S05]  /*d230*/  WARPSYNC.COLLECTIVE R66, `(.L_x_12106) ;  /* 0x0000000042087348 */ /* 0x000fea0003c00000 */
[----:B------:R0:W1:Y:S02]  /*d240*/  SHFL.UP P6, R236, R231, R233, R240 ;  /* 0x040000e9e7ec7389 */ /* 0x00006400000c00f0 */
[----:B01----:R-:W-:Y:S05]  /*d250*/  ENDCOLLECTIVE ;  /* 0x000000000000791b */ /* 0x003fea0003800000 */
.L_x_12106:
[----:B------:R-:W-:Y:S02]  /*d260*/  MOV R231, R230 ;  /* 0x000000e600e77202 */ /* 0x000fe40000000f00 */
[----:B------:R-:W-:-:S07]  /*d270*/  MOV R234, R236 ;  /* 0x000000ec00ea7202 */ /* 0x000fce0000000f00 */
[----:B------:R-:W-:Y:S05]  /*d280*/  WARPSYNC.COLLECTIVE R66, `(.L_x_12107) ;  /* 0x0000000042087348 */ /* 0x000fea0003c00000 */
[----:B------:R0:W1:Y:S02]  /*d290*/  SHFL.UP P6, R236, R231, R233, R240 ;  /* 0x040000e9e7ec7389 */ /* 0x00006400000c00f0 */
[----:B01----:R-:W-:Y:S05]  /*d2a0*/  ENDCOLLECTIVE ;  /* 0x000000000000791b */ /* 0x003fea0003800000 */
.L_x_12107:
        /* <DEDUP_REMOVED lines=15> */
.L_x_12108:
[----:B------:R-:W-:Y:S02]  /*d3a0*/  MOV R231, R227 ;  /* 0x000000e300e77202 */ /* 0x000fe40000000f00 */
[----:B------:R-:W-:-:S07]  /*d3b0*/  MOV R64, R236 ;  /* 0x000000ec00407202 */ /* 0x000fce0000000f00 */
[----:B------:R-:W-:Y:S05]  /*d3c0*/  WARPSYNC.COLLECTIVE R66, `(.L_x_12109) ;  /* 0x0000000042087348 */ /* 0x000fea0003c00000 */
[----:B------:R0:W1:Y:S02]  /*d3d0*/  SHFL.UP P6, R236, R231, R233, R240 ;  /* 0x040000e9e7ec7389 */ /* 0x00006400000c00f0 */
[----:B01----:R-:W-:Y:S05]  /*d3e0*/  ENDCOLLECTIVE ;  /* 0x000000000000791b */ /* 0x003fea0003800000 */
.L_x_12109:
[----:B------:R-:W-:Y:S02]  /*d3f0*/  MOV R231, R229 ;  /* 0x000000e500e77202 */ /* 0x000fe40000000f00 */
[----:B------:R-:W-:-:S07]  /*d400*/  MOV R232, R236 ;  /* 0x000000ec00e87202 */ /* 0x000fce0000000f00 */
[----:B------:R-:W-:Y:S05]  /*d410*/  WARPSYNC.COLLECTIVE R66, `(.L_x_12110) ;  /* 0x0000000042087348 */ /* 0x000fea0003c00000 */
[----:B------:R0:W1:Y:S02]  /*d420*/  SHFL.UP P6, R236, R231, R233, R240 ;  /* 0x040000e9e7ec7389 */ /* 0x00006400000c00f0 */
[----:B01----:R-:W-:Y:S05]  /*d430*/  ENDCOLLECTIVE ;  /* 0x000000000000791b */ /* 0x003fea0003800000 */
.L_x_12110:
[----:B------:R-:W-:Y:S02]  /*d440*/  MOV R231, R230 ;  /* 0x000000e600e77202 */ /* 0x000fe40000000f00 */
[----:B------:R-:W-:-:S07]  /*d450*/  MOV R234, R236 ;  /* 0x000000ec00ea7202 */ /* 0x000fce0000000f00 */
[----:B------:R-:W-:Y:S05]  /*d460*/  WARPSYNC.COLLECTIVE R66, `(.L_x_12111) ;  /* 0x0000000042087348 */ /* 0x000fea0003c00000 */
[----:B------:R0:W1:Y:S02]  /*d470*/  SHFL.UP P6, R236, R231, R233, R240 ;  /* 0x040000e9e7ec7389 */ /* 0x00006400000c00f0 */
[----:B01----:R-:W-:Y:S05]  /*d480*/  ENDCOLLECTIVE ;  /* 0x000000000000791b */ /* 0x003fea0003800000 */
.L_x_12111:
        /* <DEDUP_REMOVED lines=15> */
.L_x_12112:
[----:B------:R-:W-:Y:S02]  /*d580*/  MOV R231, R227 ;  /* 0x000000e300e77202 */ /* 0x000fe40000000f00 */
[----:B------:R-:W-:-:S07]  /*d590*/  MOV R64, R236 ;  /* 0x000000ec00407202 */ /* 0x000fce0000000f00 */
[----:B------:R-:W-:Y:S05]  /*d5a0*/  WARPSYNC.COLLECTIVE R66, `(.L_x_12113) ;  /* 0x0000000042087348 */ /* 0x000fea0003c00000 */
[----:B------:R0:W1:Y:S02]  /*d5b0*/  SHFL.UP P6, R236, R231, R233, R240 ;  /* 0x040000e9e7ec7389 */ /* 0x00006400000c00f0 */
[----:B01----:R-:W-:Y:S05]  /*d5c0*/  ENDCOLLECTIVE ;  /* 0x000000000000791b */ /* 0x003fea0003800000 */
.L_x_12113:
[----:B------:R-:W-:Y:S02]  /*d5d0*/  MOV R231, R229 ;  /* 0x000000e500e77202 */ /* 0x000fe40000000f00 */
[----:B------:R-:W-:-:S07]  /*d5e0*/  MOV R232, R236 ;  /* 0x000000ec00e87202 */ /* 0x000fce0000000f00 */
[----:B------:R-:W-:Y:S05]  /*d5f0*/  WARPSYNC.COLLECTIVE R66, `(.L_x_12114) ;  /* 0x0000000042087348 */ /* 0x000fea0003c00000 */
[----:B------:R0:W1:Y:S02]  /*d600*/  SHFL.UP P6, R236, R231, R233, R240 ;  /* 0x040000e9e7ec7389 */ /* 0x00006400000c00f0 */
[----:B01----:R-:W-:Y:S05]  /*d610*/  ENDCOLLECTIVE ;  /* 0x000000000000791b */ /* 0x003fea0003800000 */
.L_x_12114:
[----:B------:R-:W-:Y:S02]  /*d620*/  MOV R231, R230 ;  /* 0x000000e600e77202 */ /* 0x000fe40000000f00 */
[----:B------:R-:W-:-:S07]  /*d630*/  MOV R234, R236 ;  /* 0x000000ec00ea7202 */ /* 0x000fce0000000f00 */
[----:B------:R-:W-:Y:S05]  /*d640*/  WARPSYNC.COLLECTIVE R66, `(.L_x_12115) ;  /* 0x0000000042087348 */ /* 0x000fea0003c00000 */
[----:B------:R0:W1:Y:S02]  /*d650*/  SHFL.UP P6, R236, R231, R233, R240 ;  /* 0x040000e9e7ec7389 */ /* 0x00006400000c00f0 */
[----:B01----:R-:W-:Y:S05]  /*d660*/  ENDCOLLECTIVE ;  /* 0x000000000000791b */ /* 0x003fea0003800000 */
.L_x_12115:
        /* <DEDUP_REMOVED lines=15> */
.L_x_12116:
[----:B------:R-:W-:Y:S02]  /*d760*/  MOV R231, R227 ;  /* 0x000000e300e77202 */ /* 0x000fe40000000f00 */
[----:B------:R-:W-:-:S07]  /*d770*/  MOV R64, R236 ;  /* 0x000000ec00407202 */ /* 0x000fce0000000f00 */
[----:B------:R-:W-:Y:S05]  /*d780*/  WARPSYNC.COLLECTIVE R66, `(.L_x_12117) ;  /* 0x0000000042087348 */ /* 0x000fea0003c00000 */
[----:B------:R0:W1:Y:S02]  /*d790*/  SHFL.UP P6, R236, R231, R233, R240 ;  /* 0x040000e9e7ec7389 */ /* 0x00006400000c00f0 */
[----:B01----:R-:W-:Y:S05]  /*d7a0*/  ENDCOLLECTIVE ;  /* 0x000000000000791b */ /* 0x003fea0003800000 */
.L_x_12117:
[----:B------:R-:W-:Y:S02]  /*d7b0*/  MOV R231, R229 ;  /* 0x000000e500e77202 */ /* 0x000fe40000000f00 */
[----:B------:R-:W-:-:S07]  /*d7c0*/  MOV R232, R236 ;  /* 0x000000ec00e87202 */ /* 0x000fce0000000f00 */
[----:B------:R-:W-:Y:S05]  /*d7d0*/  WARPSYNC.COLLECTIVE R66, `(.L_x_12118) ;  /* 0x0000000042087348 */ /* 0x000fea0003c00000 */
[----:B------:R0:W1:Y:S02]  /*d7e0*/  SHFL.UP P6, R236, R231, R233, R240 ;  /* 0x040000e9e7ec7389 */ /* 0x00006400000c00f0 */
[----:B01----:R-:W-:Y:S05]  /*d7f0*/  ENDCOLLECTIVE ;  /* 0x000000000000791b */ /* 0x003fea0003800000 */
.L_x_12118:
[----:B------:R-:W-:Y:S02]  /*d800*/  MOV R231, R230 ;  /* 0x000000e600e77202 */ /* 0x000fe40000000f00 */
[----:B------:R-:W-:-:S07]  /*d810*/  MOV R234, R236 ;  /* 0x000000ec00ea7202 */ /* 0x000fce0000000f00 */
[----:B------:R-:W-:Y:S05]  /*d820*/  WARPSYNC.COLLECTIVE R66, `(.L_x_12119) ;  /* 0x0000000042087348 */ /* 0x000fea0003c00000 */
[----:B------:R0:W1:Y:S02]  /*d830*/  SHFL.UP P6, R236, R231, R233, R240 ;  /* 0x040000e9e7ec7389 */ /* 0x00006400000c00f0 */
[----:B01----:R-:W-:Y:S05]  /*d840*/  ENDCOLLECTIVE ;  /* 0x000000000000791b */ /* 0x003fea0003800000 */
.L_x_12119:
        /* <DEDUP_REMOVED lines=15> */
.L_x_12120:
[----:B------:R-:W-:Y:S02]  /*d940*/  MOV R231, R227 ;  /* 0x000000e300e77202 */ /* 0x000fe40000000f00 */
[----:B------:R-:W-:-:S07]  /*d950*/  MOV R64, R236 ;  /* 0x000000ec00407202 */ /* 0x000fce0000000f00 */
[----:B------:R-:W-:Y:S05]  /*d960*/  WARPSYNC.COLLECTIVE R66, `(.L_x_12121) ;  /* 0x0000000042087348 */ /* 0x000fea0003c00000 */
[----:B------:R0:W1:Y:S02]  /*d970*/  SHFL.UP P6, R236, R231, R233, R240 ;  /* 0x040000e9e7ec7389 */ /* 0x00006400000c00f0 */
[----:B01----:R-:W-:Y:S05]  /*d980*/  ENDCOLLECTIVE ;  /* 0x000000000000791b */ /* 0x003fea0003800000 */
.L_x_12121:
[----:B------:R-:W-:Y:S02]  /*d990*/  MOV R231, R229 ;  /* 0x000000e500e77202 */ /* 0x000fe40000000f00 */
[----:B------:R-:W-:-:S07]  /*d9a0*/  MOV R232, R236 ;  /* 0x000000ec00e87202 */ /* 0x000fce0000000f00 */
[----:B------:R-:W-:Y:S05]  /*d9b0*/  WARPSYNC.COLLECTIVE R66, `(.L_x_12122) ;  /* 0x0000000042087348 */ /* 0x000fea0003c00000 */
[----:B------:R0:W1:Y:S02]  /*d9c0*/  SHFL.UP P6, R236, R231, R233, R240 ;  /* 0x040000e9e7ec7389 */ /* 0x00006400000c00f0 */
[----:B01----:R-:W-:Y:S05]  /*d9d0*/  ENDCOLLECTIVE ;  /* 0x000000000000791b */ /* 0x003fea0003800000 */
.L_x_12122:
[----:B------:R-:W-:Y:S02]  /*d9e0*/  MOV R231, R230 ;  /* 0x000000e600e77202 */ /* 0x000fe40000000f00 */
[----:B------:R-:W-:-:S07]  /*d9f0*/  MOV R234, R236 ;  /* 0x000000ec00ea7202 */ /* 0x000fce0000000f00 */
[----:B------:R-:W-:Y:S05]  /*da00*/  WARPSYNC.COLLECTIVE R66, `(.L_x_12123) ;  /* 0x0000000042087348 */ /* 0x000fea0003c00000 */
[----:B------:R0:W1:Y:S02]  /*da10*/  SHFL.UP P6, R236, R231, R233, R240 ;  /* 0x040000e9e7ec7389 */ /* 0x00006400000c00f0 */
[----:B01----:R-:W-:Y:S05]  /*da20*/  ENDCOLLECTIVE ;  /* 0x000000000000791b */ /* 0x003fea0003800000 */
.L_x_12123:
[----:B------:R-:W-:Y:S05]  /*da30*/  BRA `(.L_x_12124) ;  /* 0xffffff8000e47947 */ /* 0x000fea000383ffff */
.L_x_12007:
        /* <DEDUP_REMOVED lines=8> */
.L_x_12126:
[----:B------:R-:W-:Y:S05]  /*dac0*/  BSYNC B0 ;  /* 0x0000000000007941 */ /* 0x000fea0003800000 */
.L_x_12125:
[----:B------:R-:W-:Y:S05]  /*dad0*/  BRA `(.L_x_12127) ;  /* 0xffffff8000f07947 */ /* 0x000fea000383ffff */
.L_x_12008:
        /* <DEDUP_REMOVED lines=8> */
.L_x_12129:
[----:B------:R-:W-:Y:S05]  /*db60*/  BSYNC B0 ;  /* 0x0000000000007941 */ /* 0x000fea0003800000 */
.L_x_12128:
[----:B------:R-:W-:Y:S05]  /*db70*/  BRA `(.L_x_12130) ;  /* 0xffffff8000d07947 */ /* 0x000fea000383ffff */
.L_x_12009:
        /* <DEDUP_REMOVED lines=8> */
.L_x_12132:
[----:B------:R-:W-:Y:S05]  /*dc00*/  BSYNC B0 ;  /* 0x0000000000007941 */ /* 0x000fea0003800000 */
.L_x_12131:
[----:B------:R-:W-:Y:S05]  /*dc10*/  BRA `(.L_x_12133) ;  /* 0xffffff8000b07947 */ /* 0x000fea000383ffff */
.L_x_12010:
        /* <DEDUP_REMOVED lines=8> */
.L_x_12135:
[----:B------:R-:W-:Y:S05]  /*dca0*/  BSYNC B0 ;  /* 0x0000000000007941 */ /* 0x000fea0003800000 */
.L_x_12134:
[----:B------:R-:W-:Y:S05]  /*dcb0*/  BRA `(.L_x_12136) ;  /* 0xffffff8000907947 */ /* 0x000fea000383ffff */
.L_x_12011:
        /* <DEDUP_REMOVED lines=8> */
.L_x_12138:
[----:B------:R-:W-:Y:S05]  /*dd40*/  BSYNC B0 ;  /* 0x0000000000007941 */ /* 0x000fea0003800000 */
.L_x_12137:
        /* <DEDUP_REMOVED lines=10> */
.L_x_12139:
[----:B------:R-:W-:Y:S02]  /*ddf0*/  MOV R231, R229 ;  /* 0x000000e500e77202 */ /* 0x000fe40000000f00 */
[----:B------:R-:W-:-:S07]  /*de00*/  MOV R227, R236 ;  /* 0x000000ec00e37202 */ /* 0x000fce0000000f00 */
[----:B------:R-:W-:Y:S05]  /*de10*/  WARPSYNC.COLLECTIVE R66, `(.L_x_12140) ;  /* 0x0000000042087348 */ /* 0x000fea0003c00000 */
[----:B------:R0:W1:Y:S02]  /*de20*/  SHFL.UP P6, R236, R231, R233, R240 ;  /* 0x040000e9e7ec7389 */ /* 0x00006400000c00f0 */
[----:B01----:R-:W-:Y:S05]  /*de30*/  ENDCOLLECTIVE ;  /* 0x000000000000791b */ /* 0x003fea0003800000 */
.L_x_12140:
[----:B------:R-:W-:Y:S02]  /*de40*/  MOV R231, R230 ;  /* 0x000000e600e77202 */ /* 0x000fe40000000f00 */
[----:B------:R-:W-:-:S07]  /*de50*/  MOV R229, R236 ;  /* 0x000000ec00e57202 */ /* 0x000fce0000000f00 */
[----:B------:R-:W-:Y:S05]  /*de60*/  WARPSYNC.COLLECTIVE R66, `(.L_x_12141) ;  /* 0x0000000042087348 */ /* 0x000fea0003c00000 */
[----:B------:R0:W1:Y:S02]  /*de70*/  SHFL.UP P6, R236, R231, R233, R240 ;  /* 0x040000e9e7ec7389 */ /* 0x00006400000c00f0 */
[----:B01----:R-:W-:Y:S05]  /*de80*/  ENDCOLLECTIVE ;  /* 0x000000000000791b */ /* 0x003fea0003800000 */
.L_x_12141:
[----:B------:R-:W-:Y:S02]  /*de90*/  MOV R230, R236 ;  /* 0x000000ec00e67202 */ /* 0x000fe40000000f00 */
[----:B------:R-:W-:-:S07]  /*dea0*/  MOV R236, 0x1f ;  /* 0x0000001f00ec7802 */ /* 0x000fce0000000f00 */
[----:B------:R-:W-:Y:S05]  /*deb0*/  WARPSYNC.COLLECTIVE R66, `(.L_x_12142) ;  /* 0x0000000042087348 */ /* 0x000fea0003c00000 */
[----:B------:R0:W1:Y:S02]  /*dec0*/  SHFL.IDX P2, R64, R67, R235, R236 ;  /* 0x000000eb43407389 */ /* 0x00006400000400ec */
[----:B01----:R-:W-:Y:S05]  /*ded0*/  ENDCOLLECTIVE ;  /* 0x000000000000791b */ /* 0x003fea0003800000 */
.L_x_12142:
[----:B------:R-:W-:Y:S02]  /*dee0*/  MOV R67, R61 ;  /* 0x0000003d00437202 */ /* 0x000fe40000000f00 */
[----:B------:R-:W-:-:S07]  /*def0*/  MOV R60, R64 ;  /* 0x00000040003c7202 */ /* 0x000fce0000000f00 */
[----:B------:R-:W-:Y:S05]  /*df00*/  WARPSYNC.COLLECTIVE R66, `(.L_x_12143) ;  /* 0x0000000042087348 */ /* 0x000fea0003c00000 */
[----:B------:R0:W1:Y:S02]  /*df10*/  SHFL.IDX P2, R64, R67, R235, R236 ;  /* 0x000000eb43407389 */ /* 0x00006400000400ec */
[----:B01----:R-:W-:Y:S05]  /*df20*/  ENDCOLLECTIVE ;  /* 0x000000000000791b */ /* 0x003fea0003800000 */
.L_x_12143:
[----:B------:R-:W-:Y:S02]  /*df30*/  MOV R67, R62 ;  /* 0x0000003e00437202 */ /* 0x000fe40000000f00 */
[----:B------:R-:W-:-:S07]  /*df40*/  MOV R232, R64 ;  /* 0x0000004000e87202 */ /* 0x000fce0000000f00 */
[----:B------:R-:W-:Y:S05]  /*df50*/  WARPSYNC.COLLECTIVE R66, `(.L_x_12144) ;  /* 0x0000000042087348 */ /* 0x000fea0003c00000 */
[----:B------:R0:W1:Y:S02]  /*df60*/  SHFL.IDX P2, R64, R67, R235, R236 ;  /* 0x000000eb43407389 */ /* 0x00006400000400ec */
[----:B01----:R-:W-:Y:S05]  /*df70*/  ENDCOLLECTIVE ;  /* 0x000000000000791b */ /* 0x003fea0003800000 */
.L_x_12144:
[----:B------:R-:W-:Y:S02]  /*df80*/  MOV R67, R63 ;  /* 0x0000003f00437202 */ /* 0x000fe40000000f00 */
[----:B------:R-:W-:-:S07]  /*df90*/  MOV R62, R64 ;  /* 0x00000040003e7202 */ /* 0x000fce0000000f00 */
[----:B------:R-:W-:Y:S05]  /*dfa0*/  WARPSYNC.COLLECTIVE R66, `(.L_x_12145) ;  /* 0x0000000042087348 */ /* 0x000fea0003c00000 */
[----:B------:R0:W1:Y:S02]  /*dfb0*/  SHFL.IDX P2, R64, R67, R235, R236 ;  /* 0x000000eb43407389 */ /* 0x00006400000400ec */
[----:B01----:R-:W-:Y:S05]  /*dfc0*/  ENDCOLLECTIVE ;  /* 0x000000000000791b */ /* 0x003fea0003800000 */
.L_x_12145:
[----:B------:R-:W-:Y:S01]  /*dfd0*/  MOV R63, R64 ;  /* 0x00000040003f7202 */ /* 0x000fe20000000f00 */
[----:B------:R-:W-:Y:S06]  /*dfe0*/  BRA `(.L_x_12146) ;  /* 0xffffff7c00ec7947 */ /* 0x000fec000383ffff */
.L_x_12013:
[----:B------:R-:W-:Y:S01]  /*dff0*/  MOV R247, R71 ;  /* 0x0000004700f77202 */ /* 0x000fe20000000f00 */
[----:B------:R-:W-:Y:S01]  /*e000*/  HFMA2 R244, -RZ, RZ, 0, 5.9604644775390625e-08 ;  /* 0x00000001fff47431 */ /* 0x000fe200000001ff */
[----:B------:R-:W-:Y:S02]  /*e010*/  MOV R245, 0x1f ;  /* 0x0000001f00f57802 */ /* 0x000fe40000000f00 */
[----:B------:R-:W-:-:S07]  /*e020*/  MOV R66, 0xffffffff ;  /* 0xffffffff00427802 */ /* 0x000fce0000000f00 */
[----:B0-----:R-:W-:Y:S05]  /*e030*/  WARPSYNC.COLLECTIVE R66, `(.L_x_12147) ;  /* 0x0000000042087348 */ /* 0x001fea0003c00000 */
[----:B------:R1:W2:Y:S02]  /*e040*/  SHFL.DOWN P0, R64, R247, R244, R245 ;  /* 0x080000f4f7407389 */ /* 0x0002a400000000f5 */
[----:B012---:R-:W-:Y:S05]  /*e050*/  ENDCOLLECTIVE ;  /* 0x000000000000791b */ /* 0x007fea0003800000 */
.L_x_12147:
[----:B------:R-:W-:Y:S02]  /*e060*/  MOV R247, R242 ;  /* 0x000000f200f77202 */ /* 0x000fe40000000f00 */
[----:B------:R-:W-:-:S07]  /*e070*/  MOV R67, R64 ;  /* 0x0000004000437202 */ /* 0x000fce0000000f00 */
[----:B------:R-:W-:Y:S05]  /*e080*/  WARPSYNC.COLLECTIVE R66, `(.L_x_12148) ;  /* 0x0000000042087348 */ /* 0x000fea0003c00000 */
[----:B------:R0:W1:Y:S02]  /*e090*/  SHFL.DOWN P0, R64, R247, R244, R245 ;  /* 0x080000f4f7407389 */ /* 0x00006400000000f5 */
[----:B01----:R-:W-:Y:S05]  /*e0a0*/  ENDCOLLECTIVE ;  /* 0x000000000000791b */ /* 0x003fea0003800000 */
.L_x_12148:
[----:B------:R-:W-:Y:S02]  /*e0b0*/  MOV R247, R243 ;  /* 0x000000f300f77202 */ /* 0x000fe40000000f00 */
[----:B------:R-:W-:-:S07]  /*e0c0*/  MOV R68, R64 ;  /* 0x0000004000447202 */ /* 0x000fce0000000f00 */
[----:B------:R-:W-:Y:S05]  /*e0d0*/  WARPSYNC.COLLECTIVE R66, `(.L_x_12149) ;  /* 0x0000000042087348 */ /* 0x000fea0003c00000 */
[----:B------:R0:W1:Y:S02]  /*e0e0*/  SHFL.DOWN P0, R64, R247, R244, R245 ;  /* 0x080000f4f7407389 */ /* 0x00006400000000f5 */
[----:B01----:R-:W-:Y:S05]  /*e0f0*/  ENDCOLLECTIVE ;  /* 0x000000000000791b */ /* 0x003fea0003800000 */
.L_x_12149:
[----:B------:R-:W-:Y:S02]  /*e100*/  MOV R247, R65 ;  /* 0x0000004100f77202 */ /* 0x000fe40000000f00 */
[----:B------:R-:W-:-:S07]  /*e110*/  MOV R69, R64 ;  /* 0x0000004000457202 */ /* 0x000fce0000000f00 */
[----:B------:R-:W-:Y:S05]  /*e120*/  WARPSYNC.COLLECTIVE R66, `(.L_x_12150) ;  /* 0x0000000042087348 */ /* 0x000fea0003c00000 */
[----:B------:R0:W1:Y:S02]  /*e130*/  SHFL.DOWN P0, R64, R247, R244, R245 ;  /* 0x080000f4f7407389 */ /* 0x00006400000000f5 */
[----:B01----:R-:W-:Y:S05]  /*e140*/  ENDCOLLECTIVE ;  /* 0x000000000000791b */ /* 0x003fea0003800000 */
.L_x_12150:
[----:B------:R-:W-:Y:S05]  /*e150*/  BRA `(.L_x_12151) ;  /* 0xffffff90006c7947 */ /* 0x000fea000383ffff */
.L_x_12016:
        /* <DEDUP_REMOVED lines=8> */
.L_x_12153:
[----:B------:R-:W-:Y:S05]  /*e1e0*/  BSYNC B0 ;  /* 0x0000000000007941 */ /* 0x000fea0003800000 */
.L_x_12152:
        /* <DEDUP_REMOVED lines=8> */
.L_x_12154:
[----:B------:R-:W-:Y:S02]  /*e270*/  MOV R247, R243 ;  /* 0x000000f300f77202 */ /* 0x000fe40000000f00 */
[----:B------:R-:W-:-:S07]  /*e280*/  MOV R68, R64 ;  /* 0x0000004000447202 */ /* 0x000fce0000000f00 */
[----:B------:R-:W-:Y:S05]  /*e290*/  WARPSYNC.COLLECTIVE R66, `(.L_x_12155) ;  /* 0x0000000042087348 */ /* 0x000fea0003c00000 */
[----:B------:R0:W1:Y:S02]  /*e2a0*/  SHFL.DOWN P0, R64, R247, R244, R245 ;  /* 0x080000f4f7407389 */ /* 0x00006400000000f5 */
[----:B01----:R-:W-:Y:S05]  /*e2b0*/  ENDCOLLECTIVE ;  /* 0x000000000000791b */ /* 0x003fea0003800000 */
.L_x_12155:
[----:B------:R-:W-:Y:S02]  /*e2c0*/  MOV R247, R65 ;  /* 0x0000004100f77202 */ /* 0x000fe40000000f00 */
[----:B------:R-:W-:-:S07]  /*e2d0*/  MOV R69, R64 ;  /* 0x0000004000457202 */ /* 0x000fce0000000f00 */
[----:B------:R-:W-:Y:S05]  /*e2e0*/  WARPSYNC.COLLECTIVE R66, `(.L_x_12156) ;  /* 0x0000000042087348 */ /* 0x000fea0003c00000 */
[----:B------:R0:W1:Y:S02]  /*e2f0*/  SHFL.DOWN P0, R64, R247, R244, R245 ;  /* 0x080000f4f7407389 */ /* 0x00006400000000f5 */
[----:B01----:R-:W-:Y:S05]  /*e300*/  ENDCOLLECTIVE ;  /* 0x000000000000791b */ /* 0x003fea0003800000 */
.L_x_12156:
[----:B------:R-:W-:Y:S05]  /*e310*/  BRA `(.L_x_12157) ;  /* 0xffffff90004c7947 */ /* 0x000fea000383ffff */
.L_x_12019:
        /* <DEDUP_REMOVED lines=8> */
.L_x_12159:
[----:B------:R-:W-:Y:S05]  /*e3a0*/  BSYNC B0 ;  /* 0x0000000000007941 */ /* 0x000fea0003800000 */
.L_x_12158:
        /* <DEDUP_REMOVED lines=8> */
.L_x_12160:
[----:B------:R-:W-:Y:S02]  /*e430*/  MOV R247, R243 ;  /* 0x000000f300f77202 */ /* 0x000fe40000000f00 */
[----:B------:R-:W-:-:S07]  /*e440*/  MOV R68, R64 ;  /* 0x0000004000447202 */ /* 0x000fce0000000f00 */
[----:B------:R-:W-:Y:S05]  /*e450*/  WARPSYNC.COLLECTIVE R66, `(.L_x_12161) ;  /* 0x0000000042087348 */ /* 0x000fea0003c00000 */
[----:B------:R0:W1:Y:S02]  /*e460*/  SHFL.DOWN P0, R64, R247, R244, R245 ;  /* 0x080000f4f7407389 */ /* 0x00006400000000f5 */
[----:B01----:R-:W-:Y:S05]  /*e470*/  ENDCOLLECTIVE ;  /* 0x000000000000791b */ /* 0x003fea0003800000 */
.L_x_12161:
[----:B------:R-:W-:Y:S02]  /*e480*/  MOV R247, R65 ;  /* 0x0000004100f77202 */ /* 0x000fe40000000f00 */
[----:B------:R-:W-:-:S07]  /*e490*/  MOV R69, R64 ;  /* 0x0000004000457202 */ /* 0x000fce0000000f00 */
[----:B------:R-:W-:Y:S05]  /*e4a0*/  WARPSYNC.COLLECTIVE R66, `(.L_x_12162) ;  /* 0x0000000042087348 */ /* 0x000fea0003c00000 */
[----:B------:R0:W1:Y:S02]  /*e4b0*/  SHFL.DOWN P0, R64, R247, R244, R245 ;  /* 0x080000f4f7407389 */ /* 0x00006400000000f5 */
[----:B01----:R-:W-:Y:S05]  /*e4c0*/  ENDCOLLECTIVE ;  /* 0x000000000000791b */ /* 0x003fea0003800000 */
.L_x_12162:
[----:B------:R-:W-:Y:S05]  /*e4d0*/  BRA `(.L_x_12163) ;  /* 0xffffff90002c7947 */ /* 0x000fea000383ffff */
.L_x_12022:
        /* <DEDUP_REMOVED lines=8> */
.L_x_12165:
[----:B------:R-:W-:Y:S05]  /*e560*/  BSYNC B0 ;  /* 0x0000000000007941 */ /* 0x000fea0003800000 */
.L_x_12164:
        /* <DEDUP_REMOVED lines=8> */
.L_x_12166:
[----:B------:R-:W-:Y:S02]  /*e5f0*/  MOV R247, R243 ;  /* 0x000000f300f77202 */ /* 0x000fe40000000f00 */
[----:B------:R-:W-:-:S07]  /*e600*/  MOV R68, R64 ;  /* 0x0000004000447202 */ /* 0x000fce0000000f00 */
[----:B------:R-:W-:Y:S05]  /*e610*/  WARPSYNC.COLLECTIVE R66, `(.L_x_12167) ;  /* 0x0000000042087348 */ /* 0x000fea0003c00000 */
[----:B------:R0:W1:Y:S02]  /*e620*/  SHFL.DOWN P0, R64, R247, R244, R245 ;  /* 0x080000f4f7407389 */ /* 0x00006400000000f5 */
[----:B01----:R-:W-:Y:S05]  /*e630*/  ENDCOLLECTIVE ;  /* 0x000000000000791b */ /* 0x003fea0003800000 */
.L_x_12167:
[----:B------:R-:W-:Y:S02]  /*e640*/  MOV R247, R65 ;  /* 0x0000004100f77202 */ /* 0x000fe40000000f00 */
[----:B------:R-:W-:-:S07]  /*e650*/  MOV R69, R64 ;  /* 0x0000004000457202 */ /* 0x000fce0000000f00 */
[----:B------:R-:W-:Y:S05]  /*e660*/  WARPSYNC.COLLECTIVE R66, `(.L_x_12168) ;  /* 0x0000000042087348 */ /* 0x000fea0003c00000 */
[----:B------:R0:W1:Y:S02]  /*e670*/  SHFL.DOWN P0, R64, R247, R244, R245 ;  /* 0x080000f4f7407389 */ /* 0x00006400000000f5 */
[----:B01----:R-:W-:Y:S05]  /*e680*/  ENDCOLLECTIVE ;  /* 0x000000000000791b */ /* 0x003fea0003800000 */
.L_x_12168:
[----:B------:R-:W-:Y:S05]  /*e690*/  BRA `(.L_x_12169) ;  /* 0xffffff90000c7947 */ /* 0x000fea000383ffff */
.L_x_12025:
        /* <DEDUP_REMOVED lines=8> */
.L_x_12171:
[----:B------:R-:W-:Y:S05]  /*e720*/  BSYNC B0 ;  /* 0x0000000000007941 */ /* 0x000fea0003800000 */
.L_x_12170:
        /* <DEDUP_REMOVED lines=8> */
.L_x_12172:
[----:B------:R-:W-:Y:S02]  /*e7b0*/  MOV R247, R243 ;  /* 0x000000f300f77202 */ /* 0x000fe40000000f00 */
[----:B------:R-:W-:-:S07]  /*e7c0*/  MOV R68, R64 ;  /* 0x0000004000447202 */ /* 0x000fce0000000f00 */
[----:B------:R-:W-:Y:S05]  /*e7d0*/  WARPSYNC.COLLECTIVE R66, `(.L_x_12173) ;  /* 0x0000000042087348 */ /* 0x000fea0003c00000 */
[----:B------:R0:W1:Y:S02]  /*e7e0*/  SHFL.DOWN P0, R64, R247, R244, R245 ;  /* 0x080000f4f7407389 */ /* 0x00006400000000f5 */
[----:B01----:R-:W-:Y:S05]  /*e7f0*/  ENDCOLLECTIVE ;  /* 0x000000000000791b */ /* 0x003fea0003800000 */
.L_x_12173:
[----:B------:R-:W-:Y:S02]  /*e800*/  MOV R247, R65 ;  /* 0x0000004100f77202 */ /* 0x000fe40000000f00 */
[----:B------:R-:W-:-:S07]  /*e810*/  MOV R69, R64 ;  /* 0x0000004000457202 */ /* 0x000fce0000000f00 */
[----:B------:R-:W-:Y:S05]  /*e820*/  WARPSYNC.COLLECTIVE R66, `(.L_x_12174) ;  /* 0x0000000042087348 */ /* 0x000fea0003c00000 */
[----:B------:R0:W1:Y:S02]  /*e830*/  SHFL.DOWN P0, R64, R247, R244, R245 ;  /* 0x080000f4f7407389 */ /* 0x00006400000000f5 */
[----:B01----:R-:W-:Y:S05]  /*e840*/  ENDCOLLECTIVE ;  /* 0x000000000000791b */ /* 0x003fea0003800000 */
.L_x_12174:
[----:B------:R-:W-:Y:S05]  /*e850*/  BRA `(.L_x_12175) ;  /* 0xffffff8c00ec7947 */ /* 0x000fea000383ffff */
.L_x_12028:
        /* <DEDUP_REMOVED lines=8> */
.L_x_12177:
[----:B------:R-:W-:Y:S05]  /*e8e0*/  BSYNC B0 ;  /* 0x0000000000007941 */ /* 0x000fea0003800000 */
.L_x_12176:
        /* <DEDUP_REMOVED lines=10> */
.L_x_12178:
[----:B------:R-:W-:Y:S02]  /*e990*/  MOV R67, R243 ;  /* 0x000000f300437202 */ /* 0x000fe40000000f00 */
[----:B------:R-:W-:-:S07]  /*e9a0*/  MOV R239, R64 ;  /* 0x0000004000ef7202 */ /* 0x000fce0000000f00 */
[----:B------:R-:W-:Y:S05]  /*e9b0*/  WARPSYNC.COLLECTIVE R66, `(.L_x_12179) ;  /* 0x0000000042087348 */ /* 0x000fea0003c00000 */
[----:B------:R0:W1:Y:S02]  /*e9c0*/  SHFL.IDX P2, R64, R67, R235, R236 ;  /* 0x000000eb43407389 */ /* 0x00006400000400ec */
[----:B01----:R-:W-:Y:S05]  /*e9d0*/  ENDCOLLECTIVE ;  /* 0x000000000000791b */ /* 0x003fea0003800000 */
.L_x_12179:
        /* <DEDUP_REMOVED lines=13> */
.L_x_12180:
[----:B------:R-:W-:Y:S02]  /*eab0*/  MOV R67, R60 ;  /* 0x0000003c00437202 */ /* 0x000fe40000000f00 */
[----:B------:R-:W-:-:S05]  /*eac0*/  MOV R247, R64 ;  /* 0x0000004000f77202 */ /* 0x000fca0000000f00 */
[----:B------:R-:W-:Y:S01]  /*ead0*/  FADD.FTZ R241, R247, R68 ;  /* 0x00000044f7f17221 */ /* 0x000fe20000010000 */
[----:B------:R-:W-:-:S07]  /*eae0*/  MOV R247, R71 ;  /* 0x0000004700f77202 */ /* 0x000fce0000000f00 */
[----:B------:R-:W-:Y:S05]  /*eaf0*/  WARPSYNC.COLLECTIVE R66, `(.L_x_12181) ;  /* 0x0000000042087348 */ /* 0x000fea0003c00000 */
[----:B------:R0:W1:Y:S02]  /*eb00*/  SHFL.DOWN P0, R64, R247, R244, R245 ;  /* 0x080000f4f7407389 */ /* 0x00006400000000f5 */
[----:B01----:R-:W-:Y:S05]  /*eb10*/  ENDCOLLECTIVE ;  /* 0x000000000000791b */ /* 0x003fea0003800000 */
.L_x_12181:
[----:B------:R-:W-:Y:S02]  /*eb20*/  MOV R247, R242 ;  /* 0x000000f200f77202 */ /* 0x000fe40000000f00 */
[----:B------:R-:W-:-:S07]  /*eb30*/  MOV R68, R64 ;  /* 0x0000004000447202 */ /* 0x000fce0000000f00 */
[----:B------:R-:W-:Y:S05]  /*eb40*/  WARPSYNC.COLLECTIVE R66, `(.L_x_12182) ;  /* 0x0000000042087348 */ /* 0x000fea0003c00000 */
[----:B------:R0:W1:Y:S02]  /*eb50*/  SHFL.DOWN P0, R64, R247, R244, R245 ;  /* 0x080000f4f7407389 */ /* 0x00006400000000f5 */
[----:B01----:R-:W-:Y:S05]  /*eb60*/  ENDCOLLECTIVE ;  /* 0x000000000000791b */ /* 0x003fea0003800000 */
.L_x_12182:
[----:B------:R-:W-:Y:S02]  /*eb70*/  MOV R247, R243 ;  /* 0x000000f300f77202 */ /* 0x000fe40000000f00 */
[----:B------:R-:W-:-:S07]  /*eb80*/  MOV R69, R64 ;  /* 0x0000004000457202 */ /* 0x000fce0000000f00 */
[----:B------:R-:W-:Y:S05]  /*eb90*/  WARPSYNC.COLLECTIVE R66, `(.L_x_12183) ;  /* 0x0000000042087348 */ /* 0x000fea0003c00000 */
[----:B------:R0:W1:Y:S02]  /*eba0*/  SHFL.DOWN P0, R64, R247, R244, R245 ;  /* 0x080000f4f7407389 */ /* 0x00006400000000f5 */
[----:B01----:R-:W-:Y:S05]  /*ebb0*/  ENDCOLLECTIVE ;  /* 0x000000000000791b */ /* 0x003fea0003800000 */
.L_x_12183:
[----:B------:R-:W-:Y:S02]  /*ebc0*/  MOV R247, R65 ;  /* 0x0000004100f77202 */ /* 0x000fe40000000f00 */
[----:B------:R-:W-:-:S07]  /*ebd0*/  MOV R70, R64 ;  /* 0x0000004000467202 */ /* 0x000fce0000000f00 */
[----:B------:R-:W-:Y:S05]  /*ebe0*/  WARPSYNC.COLLECTIVE R66, `(.L_x_12184) ;  /* 0x0000000042087348 */ /* 0x000fea0003c00000 */
[----:B------:R0:W1:Y:S02]  /*ebf0*/  SHFL.DOWN P0, R64, R247, R244, R245 ;  /* 0x080000f4f7407389 */ /* 0x00006400000000f5 */
[----:B01----:R-:W-:Y:S05]  /*ec00*/  ENDCOLLECTIVE ;  /* 0x000000000000791b */ /* 0x003fea0003800000 */
.L_x_12184:
[----:B------:R-:W-:-:S07]  /*ec10*/  MOV R248, R64 ;  /* 0x0000004000f87202 */ /* 0x000fce0000000f00 */
[----:B------:R-:W-:Y:S05]  /*ec20*/  WARPSYNC.COLLECTIVE R66, `(.L_x_12185) ;  /* 0x0000000042087348 */ /* 0x000fea0003c00000 */
[----:B------:R0:W1:Y:S02]  /*ec30*/  SHFL.IDX P2, R64, R67, R235, R236 ;  /* 0x000000eb43407389 */ /* 0x00006400000400ec */
[----:B01----:R-:W-:Y:S05]  /*ec40*/  ENDCOLLECTIVE ;  /* 0x000000000000791b */ /* 0x003fea0003800000 */
.L_x_12185:
[----:B------:R-:W-:Y:S02]  /*ec50*/  MOV R67, R61 ;  /* 0x0000003d00437202 */ /* 0x000fe40000000f00 */
[----:B------:R-:W-:-:S07]  /*ec60*/  MOV R246, R64 ;  /* 0x0000004000f67202 */ /* 0x000fce0000000f00 */
[----:B------:R-:W-:Y:S05]  /*ec70*/  WARPSYNC.COLLECTIVE R66, `(.L_x_12186) ;  /* 0x0000000042087348 */ /* 0x000fea0003c00000 */
[----:B------:R0:W1:Y:S02]  /*ec80*/  SHFL.IDX P2, R64, R67, R235, R236 ;  /* 0x000000eb43407389 */ /* 0x00006400000400ec */
[----:B01----:R-:W-:Y:S05]  /*ec90*/  ENDCOLLECTIVE ;  /* 0x000000000000791b */ /* 0x003fea0003800000 */
.L_x_12186:
[----:B------:R-:W-:Y:S02]  /*eca0*/  MOV R67, R62 ;  /* 0x0000003e00437202 */ /* 0x000fe40000000f00 */
[----:B------:R-:W-:-:S07]  /*ecb0*/  MOV R244, R64 ;  /* 0x0000004000f47202 */ /* 0x000fce0000000f00 */
[----:B------:R-:W-:Y:S05]  /*ecc0*/  WARPSYNC.COLLECTIVE R66, `(.L_x_12187) ;  /* 0x0000000042087348 */ /* 0x000fea0003c00000 */
[----:B------:R0:W1:Y:S02]  /*ecd0*/  SHFL.IDX P2, R64, R67, R235, R236 ;  /* 0x000000eb43407389 */ /* 0x00006400000400ec */
[----:B01----:R-:W-:Y:S05]  /*ece0*/  ENDCOLLECTIVE ;  /* 0x000000000000791b */ /* 0x003fea0003800000 */
.L_x_12187:
[----:B------:R-:W-:Y:S02]  /*ecf0*/  MOV R65, R244 ;  /* 0x000000f400417202 */ /* 0x000fe40000000f00 */
[----:B------:R-:W-:Y:S02]  /*ed00*/  MOV R67, R63 ;  /* 0x0000003f00437202 */ /* 0x000fe40000000f00 */
[----:B------:R-:W-:-:S07]  /*ed10*/  MOV R245, R64 ;  /* 0x0000004000f57202 */ /* 0x000fce0000000f00 */
[----:B------:R-:W-:Y:S05]  /*ed20*/  WARPSYNC.COLLECTIVE R66, `(.L_x_12188) ;  /* 0x0000000042087348 */ /* 0x000fea0003c00000 */
[----:B------:R0:W1:Y:S02]  /*ed30*/  SHFL.IDX P2, R64, R67, R235, R236 ;  /* 0x000000eb43407389 */ /* 0x00006400000400ec */
[----:B01----:R-:W-:Y:S05]  /*ed40*/  ENDCOLLECTIVE ;  /* 0x000000000000791b */ /* 0x003fea0003800000 */
.L_x_12188:
[----:B------:R-:W-:Y:S02]  /*ed50*/  MOV R249, R64 ;  /* 0x0000004000f97202 */ /* 0x000fe40000000f00 */
[----:B------:R-:W-:Y:S01]  /*ed60*/  MOV R64, R246 ;  /* 0x000000f600407202 */ /* 0x000fe20000000f00 */
[----:B------:R-:W-:Y:S06]  /*ed70*/  BRA `(.L_x_12189) ;  /* 0xffffff8c00447947 */ /* 0x000fec000383ffff */
.L_x_12190:
        /* <DEDUP_REMOVED lines=16> */
.L_x_18725:


//--------------------- .text._Z25selective_scan_bwd_kernelI32Selective_Scan_bwd_kernel_traitsILi64ELi16ELb1ELb1ELb1ELb1ELb1EN3c104HalfENS1_7complexIfEEEEv12SSMParamsBwd --------------------------
	.section	.text._Z25selective_scan_bwd_kernelI32Selective_Scan_bwd_kernel_traitsILi64ELi16ELb1ELb1ELb1ELb1ELb1EN3c104HalfENS1_7complexIfEEEEv12SSMParamsBwd,"ax",@progbits
	.align	128
        .global         _Z25selective_scan_bwd_kernelI32Selective_Scan_bwd_kernel_traitsILi64ELi16ELb1ELb1ELb1ELb1ELb1EN3c104HalfENS1_7complexIfEEEEv12SSMParamsBwd
        .type           _Z25selective_scan_bwd_kernelI32Selective_Scan_bwd_kernel_traitsILi64ELi16ELb1ELb1ELb1ELb1ELb1EN3c104HalfENS1_7complexIfEEEEv12SSMParamsBwd,@function
        .size           _Z25selective_scan_bwd_kernelI32Selective_Scan_bwd_kernel_traitsILi64ELi16ELb1ELb1ELb1ELb1ELb1EN3c104HalfENS1_7complexIfEEEEv12SSMParamsBwd,(.L_x_18726 - _Z25selective_scan_bwd_kernelI32Selective_Scan_bwd_kernel_traitsILi64ELi16ELb1ELb1ELb1ELb1ELb1EN3c104HalfENS1_7complexIfEEEEv12SSMParamsBwd)
        .other          _Z25selective_scan_bwd_kernelI32Selective_Scan_bwd_kernel_traitsILi64ELi16ELb1ELb1ELb1ELb1ELb1EN3c104HalfENS1_7complexIfEEEEv12SSMParamsBwd,@"STO_CUDA_ENTRY STV_DEFAULT"
_Z25selective_scan_bwd_kernelI32Selective_Scan_bwd_kernel_traitsILi64ELi16ELb1ELb1ELb1ELb1ELb1EN3c104HalfENS1_7complexIfEEEEv12SSMParamsBwd:
.text._Z25selective_scan_bwd_kernelI32Selective_Scan_bwd_kernel_traitsILi64ELi16ELb1ELb1ELb1ELb1ELb1EN3c104HalfENS1_7complexIfEEEEv12SSMParamsBwd:
        /* <DEDUP_REMOVED lines=52> */
[----:B------:R-:W-:Y:S02]  /*0340*/  UIADD3 UR9, UP2, UPT, UR16, UR8, URZ ;  /* 0x0000000810097290 */ /* 0x000fe4000ff5e0ff */
[----:B------:R-:W-:-:S02]  /*0350*/  UIMAD.WIDE.U32 UR6, UR10, UR22, UR6 ;  /* 0x000000160a0672a5 */ /* 0x000fc4000f8e0006 */
[----:B------:R-:W-:Y:S02]  /*0360*/  UIADD3.X UR5, UPT, UPT, UR17, UR5, URZ, UP2, !UPT ;  /* 0x0000000511057290 */ /* 0x000fe400097fe4ff */
[----:B--2---:R-:W-:Y:S02]  /*0370*/  UIMAD.WIDE.U32 UR28, UR4, UR24, URZ ;  /* 0x00000018041c72a5 */ /* 0x004fe4000f8e00ff */
[----:B------:R-:W-:Y:S01]  /*0380*/  UIMAD UR23, UR10, UR23, UR7 ;  /* 0x000000170a1772a4 */ /* 0x000fe2000f8e0207 */
[----:B0-----:R-:W-:Y:S01]  /*0390*/  IADD3 R0, PT, PT, RZ, -R3, RZ ;  /* 0x80000003ff007210 */ /* 0x001fe20007ffe0ff */
[----:B------:R-:W-:Y:S02]  /*03a0*/  UIADD3 UR6, UP0, UPT, UR16, UR6, URZ ;  /* 0x0000000610067290 */ /* 0x000fe4000ff1e0ff */
[----:B------:R-:W-:Y:S02]  /*03b0*/  UIMAD UR29, UR4, UR25, UR29 ;  /* 0x00000019041d72a4 */ /* 0x000fe4000f8e021d */
[----:B------:R-:W-:Y:S01]  /*03c0*/  IMAD R5, R0, R9, RZ ;  /* 0x0000000900057224 */ /* 0x000fe200078e02ff */
[----:B------:R-:W-:Y:S01]  /*03d0*/  IABS R0, UR10 ;  /* 0x0000000a00007c13 */ /* 0x000fe20008000000 */
[----:B----4-:R-:W-:-:S02]  /*03e0*/  ULEA UR8, UP3, UR9, UR14, 0x1 ;  /* 0x0000000e09087291 */ /* 0x010fc4000f8608ff */
[----:B------:R-:W-:Y:S01]  /*03f0*/  IMAD.HI.U32 R2, R3, R5, R2 ;  /* 0x0000000503027227 */ /* 0x000fe200078e0002 */
[----:B------:R-:W-:Y:S02]  /*0400*/  ULEA UR22, UP1, UR6, UR12, 0x1 ;  /* 0x0000000c06167291 */ /* 0x000fe4000f8208ff */
[----:B------:R-:W-:Y:S01]  /*0410*/  ULEA.HI.X UR9, UR9, UR15, UR5, 0x1, UP3 ;  /* 0x0000000f09097291 */ /* 0x000fe200098f0c05 */
[----:B------:R-:W0:Y:S02]  /*0420*/  LDCU.64 UR14, c[0x0][0x3d0] ;  /* 0x00007a00ff0e77ac */ /* 0x000e240008000a00 */
[----:B------:R-:W-:Y:S01]  /*0430*/  IMAD.HI.U32 R2, R2, R0, RZ ;  /* 0x0000000002027227 */ /* 0x000fe200078e00ff */
[----:B------:R-:W-:-:S04]  /*0440*/  UIADD3.X UR23, UPT, UPT, UR17, UR23, URZ, UP0, !UPT ;  /* 0x0000001711177290 */ /* 0x000fc800087fe4ff */
        /* <DEDUP_REMOVED lines=11> */
[----:B0-----:R-:W-:Y:S01]  /*0500*/  UIMAD.WIDE.U32 UR12, UR4, UR14, URZ ;  /* 0x0000000e040c72a5 */ /* 0x001fe2000f8e00ff */
[----:B------:R-:W-:Y:S01]  /*0510*/  @!P1 IADD3 R2, PT, PT, R2, 0x1, RZ ;  /* 0x0000000102029810 */ /* 0x000fe20007ffe0ff */
[----:B--2---:R-:W-:Y:S01]  /*0520*/  UIMAD.WIDE.U32 UR6, UR10, UR24, UR6 ;  /* 0x000000180a0672a5 */ /* 0x004fe2000f8e0006 */
[----:B------:R-:W-:Y:S01]  /*0530*/  ISETP.GE.U32.AND P0, PT, R0, R9, PT ;  /* 0x000000090000720c */ /* 0x000fe20003f06070 */
[----:B------:R-:W-:Y:S01]  /*0540*/  UIMAD UR13, UR4, UR15, UR13 ;  /* 0x0000000f040d72a4 */ /* 0x000fe2000f8e020d */
[C---:B------:R-:W-:Y:S01]  /*0550*/  LOP3.LUT R0, R8.reuse, UR10, RZ, 0x3c, !PT ;  /* 0x0000000a08007c12 */ /* 0x040fe2000f8e3cff */
[----:B------:R-:W-:Y:S01]  /*0560*/  UIMAD UR25, UR10, UR25, UR7 ;  /* 0x000000190a1972a4 */ /* 0x000fe2000f8e0207 */
[----:B------:R-:W-:Y:S01]  /*0570*/  ISETP.NE.AND P1, PT, R8, RZ, PT ;  /* 0x000000ff0800720c */ /* 0x000fe20003f25270 */
[----:B------:R-:W-:Y:S01]  /*0580*/  UIADD3 UR6, UP1, UPT, UR16, UR6, URZ ;  /* 0x0000000610067290 */ /* 0x000fe2000ff3e0ff */
[----:B------:R-:W-:Y:S01]  /*0590*/  ISETP.GE.AND P2, PT, R0, RZ, PT ;  /* 0x000000ff0000720c */ /* 0x000fe20003f46270 */
[----:B------:R-:W0:Y:S02]  /*05a0*/  LDCU.64 UR14, c[0x0][0x3e8] ;  /* 0x00007d00ff0e77ac */ /* 0x000e240008000a00 */
[----:B------:R-:W-:-:S04]  /*05b0*/  UIADD3.X UR25, UPT, UPT, UR17, UR25, URZ, UP1, !UPT ;  /* 0x0000001911197290 */ /* 0x000fc80008ffe4ff */
[----:B------:R-:W-:Y:S01]  /*05c0*/  @P0 IADD3 R2, PT, PT, R2, 0x1, RZ ;  /* 0x0000000102020810 */ /* 0x000fe20007ffe0ff */
[----:B------:R-:W-:Y:S01]  /*05d0*/  ULEA UR24, UP1, UR6, UR34, 0x1 ;  /* 0x0000002206187291 */ /* 0x000fe2000f8208ff */
[----:B------:R-:W2:Y:S02]  /*05e0*/  LDCU.64 UR16, c[0x0][0x4e0] ;  /* 0x00009c00ff1077ac */ /* 0x000ea40008000a00 */
[----:B------:R-:W-:Y:S02]  /*05f0*/  @!P1 LOP3.LUT R8, RZ, R8, RZ, 0x33, !PT ;  /* 0x00000008ff089212 */ /* 0x000fe400078e33ff */
[----:B------:R-:W-:Y:S01]  /*0600*/  @!P2 IADD3 R2, PT, PT, -R2, RZ, RZ ;  /* 0x000000ff0202a210 */ /* 0x000fe20007ffe1ff */
[----:B------:R-:W-:Y:S02]  /*0610*/  ULEA.HI.X UR25, UR6, UR35, UR25, 0x1, UP1 ;  /* 0x0000002306197291 */ /* 0x000fe400088f0c19 */
[----:B-1----:R-:W-:Y:S01]  /*0620*/  UISETP.NE.U32.AND UP0, UPT, UR38, URZ, UPT ;  /* 0x000000ff2600728c */ /* 0x002fe2000bf05070 */
[----:B------:R-:W-:Y:S01]  /*0630*/  R2UR UR32, R2 ;  /* 0x00000000022072ca */ /* 0x000fe200000e0000 */
[----:B------:R-:W-:Y:S01]  /*0640*/  UIMAD UR19, UR19, UR4, URZ ;  /* 0x00000004131372a4 */ /* 0x000fe2000f8e02ff */
[----:B------:R-:W-:Y:S01]  /*0650*/  @!P1 R2UR UR32, R8 ;  /* 0x00000000082092ca */ /* 0x000fe200000e0000 */
[----:B------:R-:W-:-:S02]  /*0660*/  UISETP.NE.AND.EX UP0, UPT, UR39, URZ, UPT, UP0 ;  /* 0x000000ff2700728c */ /* 0x000fc4000bf05300 */
[----:B------:R-:W-:-:S10]  /*0670*/  UIMAD UR18, UR18, UR4, URZ ;  /* 0x00000004121272a4 */ /* 0x000fd4000f8e02ff */
[----:B------:R-:W-:Y:S02]  /*0680*/  USHF.R.S32.HI UR37, URZ, 0x1f, UR32 ;  /* 0x0000001fff257899 */ /* 0x000fe40008011420 */
[----:B----4-:R-:W-:Y:S02]  /*0690*/  UIMAD.WIDE.U32 UR28, UR32, UR26, UR28 ;  /* 0x0000001a201c72a5 */ /* 0x010fe4000f8e001c */
[----:B---3--:R-:W-:Y:S02]  /*06a0*/  UIMAD UR34, UR37, UR20, URZ ;  /* 0x00000014252272a4 */ /* 0x008fe4000f8e02ff */
[----:B0-----:R-:W-:Y:S02]  /*06b0*/  UIMAD UR36, UR37, UR14, URZ ;  /* 0x0000000e252472a4 */ /* 0x001fe4000f8e02ff */
        /* <DEDUP_REMOVED lines=14> */
[----:B--2---:R-:W-:Y:S02]  /*07a0*/  UIMAD.WIDE.U32 UR12, UR32, UR16, URZ ;  /* 0x00000010200c72a5 */ /* 0x004fe4000f8e00ff */
[----:B------:R-:W-:-:S02]  /*07b0*/  UIMAD UR16, UR37, UR16, URZ ;  /* 0x00000010251072a4 */ /* 0x000fc4000f8e02ff */
[----:B------:R-:W-:Y:S02]  /*07c0*/  UIADD3.X UR34, UPT, UPT, UR38, UR34, URZ, UP1, !UPT ;  /* 0x0000002226227290 */ /* 0x000fe40008ffe4ff */
[----:B0-----:R-:W-:Y:S02]  /*07d0*/  ULEA UR29, UP4, UR36, UR26, 0x1 ;  /* 0x0000001a241d7291 */ /* 0x001fe4000f8808ff */
[----:B------:R-:W-:Y:S02]  /*07e0*/  UIADD3.X UR38, UPT, UPT, UR38, UR41, URZ, UP3, !UPT ;  /* 0x0000002926267290 */ /* 0x000fe40009ffe4ff */
[----:B------:R-:W-:Y:S01]  /*07f0*/  UIMAD UR26, UR32, UR17, UR16 ;  /* 0x00000011201a72a4 */ /* 0x000fe2000f8e0210 */
[----:B------:R-:W0:Y:S01]  /*0800*/  LDCU.64 UR14, c[0x0][0x538] ;  /* 0x0000a700ff0e77ac */ /* 0x000e220008000a00 */
        /* <DEDUP_REMOVED lines=11> */
[----:B--2---:R-:W-:-:S02]  /*08c0*/  @UP0 UIMAD UR14, UR4, UR27, UR10 ;  /* 0x0000001b040e02a4 */ /* 0x004fc4000f8e020a */
[----:B------:R-:W-:Y:S02]  /*08d0*/  UIMAD.WIDE.U32 UR4, UR4, UR5, UR12 ;  /* 0x00000005040472a5 */ /* 0x000fe4000f8e000c */
[----:B------:R-:W-:Y:S02]  /*08e0*/  UIADD3 UR6, UPT, UPT, UR17, UR19, URZ ;  /* 0x0000001311067290 */ /* 0x000fe4000fffe0ff */
[----:B------:R-:W-:Y:S02]  /*08f0*/  @UP0 UIMAD UR14, UR14, UR33, URZ ;  /* 0x000000210e0e02a4 */ /* 0x000fe4000f8e02ff */
[----:B------:R-:W-:Y:S02]  /*0900*/  UIADD3 UR5, UPT, UPT, UR5, UR18, URZ ;  /* 0x0000001205057290 */ /* 0x000fe4000fffe0ff */
[----:B------:R-:W-:Y:S02]  /*0910*/  ULEA.HI.X UR16, UR16, UR15, UR6, 0x3, UP1 ;  /* 0x0000000f10107291 */ /* 0x000fe400088f1c06 */
[----:B-1----:R-:W-:-:S02]  /*0920*/  ULEA UR17, UP1, UR4, UR20, 0x3 ;  /* 0x0000001404117291 */ /* 0x002fc4000f8218ff */
        /* <DEDUP_REMOVED lines=29> */
.L_x_12322:
        /* <DEDUP_REMOVED lines=8> */
[----:B------:R-:W1:Y:S01]  /*0b80*/  S2R R121, SR_LANEID ;  /* 0x0000000000797919 */ /* 0x000e620000000000 */
[----:B0-----:R-:W-:Y:S01]  /*0b90*/  ULEA UR8, UR9, UR8, 0x18 ;  /* 0x0000000809087291 */ /* 0x001fe2000f8ec0ff */
[----:B-1----:R-:W-:Y:S01]  /*0ba0*/  IADD3 R120, PT, PT, R9, R121, RZ ;  /* 0x0000007909787210 */ /* 0x002fe20007ffe0ff */
[----:B------:R-:W-:-:S04]  /*0bb0*/  HFMA2 R9, -RZ, RZ, 0, 9.5367431640625e-07 ;  /* 0x00000010ff097431 */ /* 0x000fc800000001ff */
[----:B------:R-:W-:Y:S01]  /*0bc0*/  LEA R120, R120, UR8, 0x4 ;  /* 0x0000000878787c11 */ /* 0x000fe2000f8e20ff */
[----:B------:R-:W-:-:S03]  /*0bd0*/  IMAD.WIDE.U32 R8, R0, R9, UR18 ;  /* 0x0000001200087e25 */ /* 0x000fc6000f8e0009 */
        /* <DEDUP_REMOVED lines=46> */
[----:B-1----:R-:W-:Y:S02]  /*0ec0*/  MOV R9, 0x3e800000 ;  /* 0x3e80000000097802 */ /* 0x002fe40000000f00 */
        /* <DEDUP_REMOVED lines=28> */
.L_x_12193:
[----:B------:R-:W-:Y:S05]  /*1090*/  BSYNC.RECONVERGENT B0 ;  /* 0x0000000000007941 */ /* 0x000fea0003800200 */
.L_x_12192:
[----:B------:R-:W-:Y:S01]  /*10a0*/  HADD2.F32 R15, -RZ, R15.H1_H1 ;  /* 0x3000000fff0f7230 */ /* 0x000fe20000004100 */
[----:B------:R-:W-:Y:S01]  /*10b0*/  BSSY.RECONVERGENT B0, `(.L_x_12194) ;  /* 0x0000022000007945 */ /* 0x000fe20003800200 */
[----:B------:R-:W-:-:S03]  /*10c0*/  FSETP.GTU.FTZ.AND P0, PT, R111, 20, PT ;  /* 0x41a000006f00780b */ /* 0x000fc60003f1c000 */
[----:B------:R-:W-:Y:S01]  /*10d0*/  FADD.FTZ R112, R15, UR7 ;  /* 0x000000070f707e21 */ /* 0x000fe20008010000 */
[----:B------:R-:W-:Y:S09]  /*10e0*/  @P1 BRA `(.L_x_12195) ;  /* 0x0000000000781947 */ /* 0x000ff20003800000 */
[----:B------:R-:W-:Y:S01]  /*10f0*/  FMUL.FTZ R118, R118, 1.4426950216293334961 ;  /* 0x3fb8aa3b76767820 */ /* 0x000fe20000410000 */
[----:B-1----:R-:W-:Y:S01]  /*1100*/  MOV R11, 0x3e800000 ;  /* 0x3e800000000b7802 */ /* 0x002fe20000000f00 */
        /* <DEDUP_REMOVED lines=28> */
.L_x_12195:
[----:B------:R-:W-:Y:S05]  /*12d0*/  BSYNC.RECONVERGENT B0 ;  /* 0x0000000000007941 */ /* 0x000fea0003800200 */
.L_x_12194:
[----:B------:R-:W-:Y:S01]  /*12e0*/  HADD2.F32 R109, -RZ, R4.H0_H0 ;  /* 0x20000004ff6d7230 */ /* 0x000fe20000004100 */
[----:B------:R-:W-:Y:S01]  /*12f0*/  BSSY.RECONVERGENT B0, `(.L_x_12196) ;  /* 0x0000022000007945 */ /* 0x000fe20003800200 */
[----:B------:R-:W-:-:S03]  /*1300*/  FSETP.GTU.FTZ.AND P1, PT, R112, 20, PT ;  /* 0x41a000007000780b */ /* 0x000fc60003f3c000 */
[----:B------:R-:W-:Y:S01]  /*1310*/  FADD.FTZ R109, R109, UR7 ;  /* 0x000000076d6d7e21 */ /* 0x000fe20008010000 */
[----:B------:R-:W-:Y:S09]  /*1320*/  @P2 BRA `(.L_x_12197) ;  /* 0x0000000000782947 */ /* 0x000ff20003800000 */
[----:B------:R-:W-:Y:S01]  /*1330*/  FMUL.FTZ R115, R115, 1.4426950216293334961 ;  /* 0x3fb8aa3b73737820 */ /* 0x000fe20000410000 */
[----:B-1----:R-:W-:Y:S01]  /*1340*/  HFMA2 R11, -RZ, RZ, 1.625, 0 ;  /* 0x3e800000ff0b7431 */ /* 0x002fe200000001ff */
        /* <DEDUP_REMOVED lines=28> */
.L_x_12197:
[----:B------:R-:W-:Y:S05]  /*1510*/  BSYNC.RECONVERGENT B0 ;  /* 0x0000000000007941 */ /* 0x000fea0003800200 */
.L_x_12196:
[----:B------:R-:W-:Y:S01]  /*1520*/  HADD2.F32 R4, -RZ, R4.H1_H1 ;  /* 0x30000004ff047230 */ /* 0x000fe20000004100 */
        /* <DEDUP_REMOVED lines=34> */
.L_x_12199:
[----:B------:R-:W-:Y:S05]  /*1750*/  BSYNC.RECONVERGENT B0 ;  /* 0x0000000000007941 */ /* 0x000fea0003800200 */
.L_x_12198:
        /* <DEDUP_REMOVED lines=35> */
.L_x_12201:
[----:B------:R-:W-:Y:S05]  /*1990*/  BSYNC.RECONVERGENT B0 ;  /* 0x0000000000007941 */ /* 0x000fea0003800200 */
.L_x_12200:
        /* <DEDUP_REMOVED lines=35> */
.L_x_12203:
[----:B------:R-:W-:Y:S05]  /*1bd0*/  BSYNC.RECONVERGENT B0 ;  /* 0x0000000000007941 */ /* 0x000fea0003800200 */
.L_x_12202:
        /* <DEDUP_REMOVED lines=35> */
.L_x_12205:
[----:B------:R-:W-:Y:S05]  /*1e10*/  BSYNC.RECONVERGENT B0 ;  /* 0x0000000000007941 */ /* 0x000fea0003800200 */
.L_x_12204:
        /* <DEDUP_REMOVED lines=35> */
.L_x_12207:
[----:B------:R-:W-:Y:S05]  /*2050*/  BSYNC.RECONVERGENT B0 ;  /* 0x0000000000007941 */ /* 0x000fea0003800200 */
.L_x_12206:
        /* <DEDUP_REMOVED lines=35> */
.L_x_12209:
[----:B------:R-:W-:Y:S05]  /*2290*/  BSYNC.RECONVERGENT B0 ;  /* 0x0000000000007941 */ /* 0x000fea0003800200 */
.L_x_12208:
        /* <DEDUP_REMOVED lines=35> */
.L_x_12211:
[----:B------:R-:W-:Y:S05]  /*24d0*/  BSYNC.RECONVERGENT B0 ;  /* 0x0000000000007941 */ /* 0x000fea0003800200 */
.L_x_12210:
        /* <DEDUP_REMOVED lines=34> */
.L_x_12213:
[----:B------:R-:W-:Y:S05]  /*2700*/  BSYNC.RECONVERGENT B0 ;  /* 0x0000000000007941 */ /* 0x000fea0003800200 */
.L_x_12212:
        /* <DEDUP_REMOVED lines=32> */
.L_x_12215:
[----:B------:R-:W-:Y:S05]  /*2910*/  BSYNC.RECONVERGENT B0 ;  /* 0x0000000000007941 */ /* 0x000fea0003800200 */
.L_x_12214:
        /* <DEDUP_REMOVED lines=32> */
.L_x_12217:
[----:B------:R-:W-:Y:S05]  /*2b20*/  BSYNC.RECONVERGENT B0 ;  /* 0x0000000000007941 */ /* 0x000fea0003800200 */
.L_x_12216:
        /* <DEDUP_REMOVED lines=32> */
.L_x_12219:
[----:B------:R-:W-:Y:S05]  /*2d30*/  BSYNC.RECONVERGENT B0 ;  /* 0x0000000000007941 */ /* 0x000fea0003800200 */
.L_x_12218:
        /* <DEDUP_REMOVED lines=32> */
.L_x_12221:
[----:B------:R-:W-:Y:S05]  /*2f40*/  BSYNC.RECONVERGENT B0 ;  /* 0x0000000000007941 */ /* 0x000fea0003800200 */
.L_x_12220:
        /* <DEDUP_REMOVED lines=32> */
.L_x_12223:
[----:B------:R-:W-:Y:S05]  /*3150*/  BSYNC.RECONVERGENT B0 ;  /* 0x0000000000007941 */ /* 0x000fea0003800200 */
.L_x_12222:
[----:B------:R-:W0:Y:S01]  /*3160*/  S2UR UR32, SR_CTAID.X ;  /* 0x00000000002079c3 */ /* 0x000e220000002500 */
[----:B------:R-:W0:Y:S01]  /*3170*/  LDCU.128 UR12, c[0x0][0x410] ;  /* 0x00008200ff0c77ac */ /* 0x000e220008000c00 */
[----:B------:R-:W-:Y:S01]  /*3180*/  LDS.128 R12, [R119] ;  /* 0x00000000770c7984 */ /* 0x000fe20000000c00 */
[----:B------:R-:W2:Y:S03]  /*3190*/  LDCU.64 UR36, c[0x0][0x488] ;  /* 0x00009100ff2477ac */ /* 0x000ea60008000a00 */
[----:B------:R-:W-:Y:S02]  /*31a0*/  LDS.128 R4, [R119+0x10] ;  /* 0x0000100077047984 */ /* 0x000fe40000000c00 */
[----:B------:R-:W3:Y:S01]  /*31b0*/  S2UR UR10, SR_CTAID.Y ;  /* 0x00000000000a79c3 */ /* 0x000ee20000002600 */
[----:B------:R-:W-:Y:S01]  /*31c0*/  USHF.L.U32 UR8, UR8, 0xa, URZ ;  /* 0x0000000a08087899 */ /* 0x000fe200080006ff */
[----:B------:R-:W-:-:S03]  /*31d0*/  UMOV UR9, URZ ;  /* 0x000000ff00097c82 */ /* 0x000fc60008000000 */
[----:B0-----:R-:W-:-:S04]  /*31e0*/  UIMAD.WIDE.U32 UR34, UR32, UR12, UR8 ;  /* 0x0000000c202272a5 */ /* 0x001fc8000f8e0008 */
[----:B------:R-:W-:Y:S02]  /*31f0*/  UIMAD UR35, UR32, UR13, UR35 ;  /* 0x0000000d202372a4 */ /* 0x000fe4000f8e0223 */
[----:B---3--:R-:W-:Y:S02]  /*3200*/  UIMAD UR13, UR10, UR15, URZ ;  /* 0x0000000f0a0d72a4 */ /* 0x008fe4000f8e02ff */
[----:B------:R-:W-:-:S04]  /*3210*/  UIMAD.WIDE.U32 UR14, UR10, UR14, UR34 ;  /* 0x0000000e0a0e72a5 */ /* 0x000fc8000f8e0022 */
[----:B------:R-:W-:Y:S02]  /*3220*/  UIADD3 UR13, UPT, UPT, UR15, UR13, URZ ;  /* 0x0000000d0f0d7290 */ /* 0x000fe4000fffe0ff */
        /* <DEDUP_REMOVED lines=11> */
[----:B------:R-:W-:Y:S02]  /*32e0*/  UIMAD UR35, UR32, UR13, UR35 ;  /* 0x0000000d202372a4 */ /* 0x000fe4000f8e0223 */
[----:B------:R-:W-:Y:S02]  /*32f0*/  UIMAD UR13, UR10, UR15, URZ ;  /* 0x0000000f0a0d72a4 */ /* 0x000fe4000f8e02ff */
[----:B------:R-:W-:-:S04]  /*3300*/  UIMAD.WIDE.U32 UR14, UR10, UR14, UR34 ;  /* 0x0000000e0a0e72a5 */ /* 0x000fc8000f8e0022 */
[----:B------:R-:W-:Y:S02]  /*3310*/  UIADD3 UR13, UPT, UPT, UR15, UR13, URZ ;  /* 0x0000000d0f0d7290 */ /* 0x000fe4000fffe0ff */
[----:B0-----:R-:W-:Y:S01]  /*3320*/  ULEA UR12, UP0, UR14, UR36, 0x1 ;  /* 0x000000240e0c7291 */ /* 0x001fe2000f8008ff */
[----:B------:R-:W0:Y:S03]  /*3330*/  LDCU.64 UR34, c[0x0][0x510] ;  /* 0x0000a200ff2277ac */ /* 0x000e260008000a00 */
[----:B------:R-:W-:Y:S02]  /*3340*/  ULEA.HI.X UR14, UR14, UR37, UR13, 0x1, UP0 ;  /* 0x000000250e0e7291 */ /* 0x000fe400080f0c0d */
[----:B-1----:R-:W-:Y:S01]  /*3350*/  MOV R2, UR12 ;  /* 0x0000000c00027c02 */ /* 0x002fe20008000f00 */
        /* <DEDUP_REMOVED lines=22> */
[--C-:B------:R-:W-:Y:S02]  /*34c0*/  HADD2.F32 R37, -RZ, R42.reuse.H0_H0 ;  /* 0x2000002aff257230 */ /* 0x100fe40000004100 */
[----:B------:R-:W-:Y:S01]  /*34d0*/  FMUL.FTZ R25, R33, -1.4426950216293334961 ;  /* 0xbfb8aa3b21197820 */ /* 0x000fe20000410000 */
[----:B-1----:R-:W-:Y:S02]  /*34e0*/  HADD2.F32 R2, -RZ, R42.H1_H1 ;  /* 0x3000002aff027230 */ /* 0x002fe40000004100 */
[----:B------:R-:W-:Y:S01]  /*34f0*/  FMUL.FTZ R26, R34, -1.4426950216293334961 ;  /* 0xbfb8aa3b221a7820 */ /* 0x000fe20000410000 */
[----:B------:R-:W-:-:S02]  /*3500*/  HADD2.F32 R3, -RZ, R43.H0_H0 ;  /* 0x2000002bff037230 */ /* 0x000fc40000004100 */
[----:B------:R-:W-:Y:S01]  /*3510*/  FMUL.FTZ R27, R37, -1.4426950216293334961 ;  /* 0xbfb8aa3b251b7820 */ /* 0x000fe20000410000 */
[--C-:B----4-:R-:W-:Y:S02]  /*3520*/  HADD2.F32 R29, -RZ, R8.reuse.H0_H0 ;  /* 0x20000008ff1d7230 */ /* 0x110fe40000004100 */
[----:B------:R-:W-:Y:S01]  /*3530*/  FMUL.FTZ R28, R2, -1.4426950216293334961 ;  /* 0xbfb8aa3b021c7820 */ /* 0x000fe20000410000 */
[----:B------:R0:W1:Y:S01]  /*3540*/  MUFU.EX2 R38, R32 ;  /* 0x0000002000267308 */ /* 0x0000620000000800 */
[----:B------:R-:W-:Y:S01]  /*3550*/  HADD2.F32 R30, -RZ, R9.H1_H1 ;  /* 0x30000009ff1e7230 */ /* 0x000fe20000004100 */
[----:B------:R-:W-:Y:S01]  /*3560*/  UIMAD.WIDE.U32 UR12, UR10, UR34, UR12 ;  /* 0x000000220a0c72a5 */ /* 0x000fe2000f8e000c */
[----:B------:R-:W-:Y:S01]  /*3570*/  HADD2.F32 R31, -RZ, R43.H1_H1 ;  /* 0x3000002bff1f7230 */ /* 0x000fe20000004100 */
[----:B------:R2:W3:Y:S01]  /*3580*/  MUFU.EX2 R39, R24 ;  /* 0x0000001800277308 */ /* 0x0004e20000000800 */
[----:B------:R-:W-:Y:S02]  /*3590*/  HADD2.F32 R99, -RZ, R89.H1_H1 ;  /* 0x30000059ff637230 */ /* 0x000fe40000004100 */
[----:B------:R-:W-:Y:S01]  /*35a0*/  FMUL.FTZ R55, R30, -1.4426950216293334961 ;  /* 0xbfb8aa3b1e377820 */ /* 0x000fe20000410000 */
[----:B------:R-:W-:Y:S01]  /*35b0*/  UIADD3 UR14, UPT, UPT, UR13, UR14, URZ ;  /* 0x0000000e0d0e7290 */ /* 0x000fe2000fffe0ff */
[----:B------:R4:W3:Y:S01]  /*35c0*/  MUFU.EX2 R40, R25 ;  /* 0x0000001900287308 */ /* 0x0008e20000000800 */
[----:B0-----:R-:W-:Y:S01]  /*35d0*/  FMUL.FTZ R32, R3, -1.4426950216293334961 ;  /* 0xbfb8aa3b03207820 */ /* 0x001fe20000410000 */
[----:B------:R-:W-:Y:S01]  /*35e0*/  FMUL.FTZ R43, R31, -1.4426950216293334961 ;  /* 0xbfb8aa3b1f2b7820 */ /* 0x000fe20000410000 */
[----:B------:R-:W-:Y:S01]  /*35f0*/  ULEA UR13, UP0, UR12, UR36, 0x1 ;  /* 0x000000240c0d7291 */ /* 0x000fe2000f8008ff */
[----:B------:R0:W0:Y:S01]  /*3600*/  MUFU.EX2 R41, R26 ;  /* 0x0000001a00297308 */ /* 0x0000220000000800 */
[----:B--2---:R-:W-:-:S02]  /*3610*/  HADD2.F32 R24, -RZ, R8.H1_H1 ;  /* 0x30000008ff187230 */ /* 0x004fc40000004100 */
[----:B------:R-:W-:Y:S01]  /*3620*/  FMUL.FTZ R8, R29, -1.4426950216293334961 ;  /* 0xbfb8aa3b1d087820 */ /* 0x000fe20000410000 */
[----:B-1----:R-:W-:Y:S01]  /*3630*/  FADD.FTZ R38, R38, 1 ;  /* 0x3f80000026267421 */ /* 0x002fe20000010000 */
[----:B------:R1:W-:Y:S01]  /*3640*/  MUFU.EX2 R42, R27 ;  /* 0x0000001b002a7308 */ /* 0x0003e20000000800 */
[----:B----4-:R-:W-:Y:S02]  /*3650*/  HADD2.F32 R25, -RZ, R9.H0_H0 ;  /* 0x20000009ff197230 */ /* 0x010fe40000004100 */
[----:B------:R-:W-:Y:S01]  /*3660*/  FMUL.FTZ R45, R24, -1.4426950216293334961 ;  /* 0xbfb8aa3b182d7820 */ /* 0x000fe20000410000 */
[----:B---3--:R-:W-:Y:S01]  /*3670*/  FADD.FTZ R39, R39, 1 ;  /* 0x3f80000027277421 */ /* 0x008fe20000010000 */
[----:B------:R2:W3:Y:S01]  /*3680*/  MUFU.EX2 R44, R28 ;  /* 0x0000001c002c7308 */ /* 0x0004e20000000800 */
[----:B0-----:R-:W-:Y:S02]  /*3690*/  HADD2.F32 R26, -RZ, R10.H1_H1 ;  /* 0x3000000aff1a7230 */ /* 0x001fe40000004100 */
[----:B------:R-:W-:Y:S01]  /*36a0*/  FMUL.FTZ R9, R25, -1.4426950216293334961 ;  /* 0xbfb8aa3b19097820 */ /* 0x000fe20000410000 */
[----:B------:R-:W-:Y:S01]  /*36b0*/  FADD.FTZ R40, R40, 1 ;  /* 0x3f80000028287421 */ /* 0x000fe20000010000 */
[----:B------:R0:W4:Y:S01]  /*36c0*/  MUFU.EX2 R46, R32 ;  /* 0x00000020002e7308 */ /* 0x0001220000000800 */
[----:B-1----:R-:W-:-:S02]  /*36d0*/  HADD2.F32 R27, -RZ, R11.H0_H0 ;  /* 0x2000000bff1b7230 */ /* 0x002fc40000004100 */
[----:B------:R-:W-:Y:S01]  /*36e0*/  FADD.FTZ R41, R41, 1 ;  /* 0x3f80000029297421 */ /* 0x000fe20000010000 */
[----:B------:R-:W-:Y:S01]  /*36f0*/  ULEA.HI.X UR12, UR12, UR37, UR14, 0x1, UP0 ;  /* 0x000000250c0c7291 */ /* 0x000fe200080f0c0e */
[----:B------:R1:W4:Y:S01]  /*3700*/  MUFU.EX2 R52, R8 ;  /* 0x0000000800347308 */ /* 0x0003220000000800 */
[----:B--2---:R-:W-:Y:S01]  /*3710*/  HADD2.F32 R28, -RZ, R10.H0_H0 ;  /* 0x2000000aff1c7230 */ /* 0x004fe20000004100 */
[----:B------:R-:W2:Y:S01]  /*3720*/  LDCU.64 UR34, c[0x0][0x490] ;  /* 0x00009200ff2277ac */ /* 0x000ea20008000a00 */
[--C-:B------:R-:W-:Y:S01]  /*3730*/  HADD2.F32 R98, -RZ, R90.reuse.H0_H0 ;  /* 0x2000005aff627230 */ /* 0x100fe20000004100 */
[----:B------:R-:W2:Y:S01]  /*3740*/  MUFU.EX2 R54, R9 ;  /* 0x0000000900367308 */ /* 0x000ea20000000800 */
[----:B0-----:R-:W-:Y:S02]  /*3750*/  HADD2.F32 R32, -RZ, R11.H1_H1 ;  /* 0x3000000bff207230 */ /* 0x001fe40000004100 */
[----:B------:R-:W-:Y:S01]  /*3760*/  FMUL.FTZ R10, R28, -1.4426950216293334961 ;  /* 0xbfb8aa3b1c0a7820 */ /* 0x000fe20000410000 */
[----:B------:R-:W-:Y:S01]  /*3770*/  FMUL.FTZ R11, R27, -1.4426950216293334961 ;  /* 0xbfb8aa3b1b0b7820 */ /* 0x000fe20000410000 */
[----:B------:R-:W0:Y:S01]  /*3780*/  MUFU.EX2 R53, R45 ;  /* 0x0000002d00357308 */ /* 0x000e220000000800 */
[----:B-1----:R-:W-:Y:S01]  /*3790*/  FMUL.FTZ R8, R26, -1.4426950216293334961 ;  /* 0xbfb8aa3b1a087820 */ /* 0x002fe20000410000 */
[----:B------:R-:W-:Y:S01]  /*37a0*/  FMUL.FTZ R56, R32, -1.4426950216293334961 ;  /* 0xbfb8aa3b20387820 */ /* 0x000fe20000410000 */
[----:B---3--:R-:W-:Y:S01]  /*37b0*/  FADD.FTZ R44, R44, 1 ;  /* 0x3f8000002c2c7421 */ /* 0x008fe20000010000 */
[----:B------:R-:W1:Y:S01]  /*37c0*/  MUFU.EX2 R63, R10 ;  /* 0x0000000a003f7308 */ /* 0x000e620000000800 */
[----:B----4-:R-:W-:Y:S01]  /*37d0*/  FADD.FTZ R46, R46, 1 ;  /* 0x3f8000002e2e7421 */ /* 0x010fe20000010000 */
[----:B------:R-:W-:Y:S01]  /*37e0*/  FADD.FTZ R52, R52, 1 ;  /* 0x3f80000034347421 */ /* 0x000fe20000010000 */
[----:B------:R-:W-:Y:S01]  /*37f0*/  HADD2.F32 R97, -RZ, R90.H1_H1 ;  /* 0x3000005aff617230 */ /* 0x000fe20000004100 */
[----:B------:R-:W3:Y:S01]  /*3800*/  MUFU.EX2 R65, R8 ;  /* 0x0000000800417308 */ /* 0x000ee20000000800 */
[----:B------:R-:W-:-:S02]  /*3810*/  HADD2.F32 R90, -RZ, R48.H0_H0 ;  /* 0x20000030ff5a7230 */ /* 0x000fc40000004100 */
[----:B--2---:R-:W-:Y:S01]  /*3820*/  FADD.FTZ R54, R54, 1 ;  /* 0x3f80000036367421 */ /* 0x004fe20000010000 */
[----:B------:R-:W-:Y:S01]  /*3830*/  HADD2.F32 R89, -RZ, R48.H1_H1 ;  /* 0x30000030ff597230 */ /* 0x000fe20000004100 */
[----:B------:R-:W-:Y:S01]  /*3840*/  MUFU.EX2 R69, R11 ;  /* 0x0000000b00457308 */ /* 0x000fe20000000800 */
[--C-:B------:R-:W-:Y:S02]  /*3850*/  HADD2.F32 R102, -RZ, R88.reuse.H0_H0 ;  /* 0x20000058ff667230 */ /* 0x100fe40000004100 */
[----:B0-----:R-:W-:Y:S01]  /*3860*/  FADD.FTZ R53, R53, 1 ;  /* 0x3f80000035357421 */ /* 0x001fe20000010000 */
[----:B------:R-:W-:Y:S01]  /*3870*/  UISETP.NE.U32.AND UP0, UPT, UR34, URZ, UPT ;  /* 0x000000ff2200728c */ /* 0x000fe2000bf05070 */
[----:B------:R0:W-:Y:S01]  /*3880*/  MUFU.RCP R45, R38 ;  /* 0x00000026002d7308 */ /* 0x0001e20000001000 */
[----:B------:R-:W-:Y:S02]  /*3890*/  HADD2.F32 R101, -RZ, R88.H1_H1 ;  /* 0x30000058ff657230 */ /* 0x000fe40000004100 */
[----:B-1----:R-:W-:Y:S01]  /*38a0*/  FADD.FTZ R63, R63, 1 ;  /* 0x3f8000003f3f7421 */ /* 0x002fe20000010000 */
[----:B------:R-:W-:Y:S01]  /*38b0*/  UISETP.NE.AND.EX UP0, UPT, UR35, URZ, UPT, UP0 ;  /* 0x000000ff2300728c */ /* 0x000fe2000bf05300 */
[----:B------:R-:W-:-:S02]  /*38c0*/  HADD2.F32 R96, -RZ, R91.H0_H0 ;  /* 0x2000005bff607230 */ /* 0x000fc40000004100 */
[----:B---3--:R-:W-:Y:S01]  /*38d0*/  FADD.FTZ R65, R65, 1 ;  /* 0x3f80000041417421 */ /* 0x008fe20000010000 */
[----:B------:R-:W-:Y:S01]  /*38e0*/  HADD2.F32 R91, -RZ, R91.H1_H1 ;  /* 0x3000005bff5b7230 */ /* 0x000fe20000004100 */
[----:B------:R1:W-:Y:S01]  /*38f0*/  MUFU.RCP R58, R39 ;  /* 0x00000027003a7308 */ /* 0x0003e20000001000 */
[----:B0-----:R-:W-:Y:S02]  /*3900*/  HADD2.F32 R38, -RZ, R12.H1_H1 ;  /* 0x3000000cff267230 */ /* 0x001fe40000004100 */
[----:B------:R-:W-:-:S05]  /*3910*/  HADD2.F32 R88, -RZ, R49.H0_H0 ;  /* 0x20000031ff587230 */ /* 0x000fca0000004100 */
[----:B------:R0:W2:Y:S01]  /*3920*/  MUFU.EX2 R47, R43 ;  /* 0x0000002b002f7308 */ /* 0x0000a20000000800 */
[----:B-1----:R-:W-:-:S03]  /*3930*/  HADD2.F32 R39, -RZ, R13.H0_H0 ;  /* 0x2000000dff277230 */ /* 0x002fc60000004100 */
[----:B------:R1:W-:Y:S01]  /*3940*/  MUFU.RCP R62, R40 ;  /* 0x00000028003e7308 */ /* 0x0003e20000001000 */
[----:B0-----:R-:W-:Y:S01]  /*3950*/  FADD.FTZ R43, R42, 1 ;  /* 0x3f8000002a2b7421 */ /* 0x001fe20000010000 */
[----:B------:R-:W-:-:S06]  /*3960*/  HADD2.F32 R42, -RZ, R12.H0_H0 ;  /* 0x2000000cff2a7230 */ /* 0x000fcc0000004100 */
[----:B------:R0:W-:Y:S01]  /*3970*/  MUFU.RCP R59, R41 ;  /* 0x00000029003b7308 */ /* 0x0001e20000001000 */
[----:B-1----:R-:W-:Y:S02]  /*3980*/  HADD2.F32 R40, -RZ, R13.H1_H1 ;  /* 0x3000000dff287230 */ /* 0x002fe40000004100 */
[----:B--2---:R-:W-:Y:S01]  /*3990*/  FADD.FTZ R47, R47, 1 ;  /* 0x3f8000002f2f7421 */ /* 0x004fe20000010000 */
[----:B------:R-:W-:Y:S02]  /*39a0*/  HADD2.F32 R13, -RZ, R5.H0_H0 ;  /* 0x20000005ff0d7230 */ /* 0x000fe40000004100 */
[----:B------:R-:W-:Y:S02]  /*39b0*/  HADD2.F32 R12, -RZ, R6.H0_H0 ;  /* 0x20000006ff0c7230 */ /* 0x000fe40000004100 */
[----:B------:R-:W-:Y:S01]  /*39c0*/  MUFU.RCP R64, R43 ;  /* 0x0000002b00407308 */ /* 0x000fe20000001000 */
[----:B0-----:R-:W-:-:S07]  /*39d0*/  HADD2.F32 R41, -RZ, R14.H1_H1 ;  /* 0x3000000eff297230 */ /* 0x001fce0000004100 */
[----:B------:R-:W0:Y:S04]  /*39e0*/  MUFU.EX2 R55, R55 ;  /* 0x0000003700377308 */ /* 0x000e280000000800 */
[----:B------:R1:W2:Y:S04]  /*39f0*/  MUFU.EX2 R71, R56 ;  /* 0x0000003800477308 */ /* 0x0002a80000000800 */
[----:B------:R-:W-:Y:S01]  /*3a00*/  MUFU.RCP R61, R44 ;  /* 0x0000002c003d7308 */ /* 0x000fe20000001000 */
[----:B0-----:R-:W-:-:S07]  /*3a10*/  FADD.FTZ R55, R55, 1 ;  /* 0x3f80000037377421 */ /* 0x001fce0000010000 */
[----:B------:R-:W0:Y:S08]  /*3a20*/  MUFU.RCP R66, R46 ;  /* 0x0000002e00427308 */ /* 0x000e300000001000 */
[----:B------:R-:W3:Y:S08]  /*3a30*/  MUFU.RCP R70, R47 ;  /* 0x0000002f00467308 */ /* 0x000ef00000001000 */
[----:B------:R-:W-:Y:S01]  /*3a40*/  MUFU.RCP R74, R52 ;  /* 0x00000034004a7308 */ /* 0x000fe20000001000 */
[----:B0-----:R-:W-:Y:S01]  /*3a50*/  FADD.FTZ R68, -R66, 1 ;  /* 0x3f80000042447421 */ /* 0x001fe20000010100 */
[----:B------:R-:W-:-:S03]  /*3a60*/  FMUL.FTZ R48, R3, R66 ;  /* 0x0000004203307220 */ /* 0x000fc60000410000 */
[----:B------:R-:W-:Y:S01]  /*3a70*/  FFMA.FTZ R68, R3, R68, 1 ;  /* 0x3f80000003447423 */ /* 0x000fe20000010044 */
[----:B------:R-:W-:Y:S02]  /*3a80*/  MOV R3, UR12 ;  /* 0x0000000c00037c02 */ /* 0x000fe40008000f00 */
[----:B------:R0:W-:Y:S01]  /*3a90*/  MUFU.RCP R67, R53 ;  /* 0x0000003500437308 */ /* 0x0001e20000001000 */
[----:B---3--:R-:W-:-:S04]  /*3aa0*/  FADD.FTZ R72, -R70, 1 ;  /* 0x3f80000046487421 */ /* 0x008fc80000010100 */
[C---:B------:R-:W-:Y:S01]  /*3ab0*/  FFMA.FTZ R72, R31.reuse, R72, 1 ;  /* 0x3f8000001f487423 */ /* 0x040fe20000010048 */
[----:B------:R-:W-:Y:S02]  /*3ac0*/  FMUL.FTZ R31, R31, R70 ;  /* 0x000000461f1f7220 */ /* 0x000fe40000410000 */
[----:B------:R3:W-:Y:S01]  /*3ad0*/  MUFU.RCP R76, R54 ;  /* 0x00000036004c7308 */ /* 0x0007e20000001000 */
[----:B0-----:R-:W-:-:S04]  /*3ae0*/  FADD.FTZ R53, -R59, 1 ;  /* 0x3f8000003b357421 */ /* 0x001fc80000010100 */
[C---:B------:R-:W-:Y:S01]  /*3af0*/  FFMA.FTZ R53, R34.reuse, R53, 1 ;  /* 0x3f80000022357423 */ /* 0x040fe20000010035 */
[----:B------:R-:W-:Y:S02]  /*3b00*/  FMUL.FTZ R34, R34, R59 ;  /* 0x0000003b22227220 */ /* 0x000fe40000410000 */
[----:B------:R0:W4:Y:S01]  /*3b10*/  MUFU.RCP R75, R55 ;  /* 0x00000037004b7308 */ /* 0x0001220000001000 */
[----:B---3--:R-:W-:-:S04]  /*3b20*/  FADD.FTZ R54, -R64, 1 ;  /* 0x3f80000040367421 */ /* 0x008fc80000010100 */
[C---:B------:R-:W-:Y:S01]  /*3b30*/  FFMA.FTZ R54, R37.reuse, R54, 1 ;  /* 0x3f80000025367423 */ /* 0x040fe20000010036 */
[----:B------:R-:W-:Y:S02]  /*3b40*/  FMUL.FTZ R37, R37, R64 ;  /* 0x0000004025257220 */ /* 0x000fe40000410000 */
[----:B------:R3:W-:Y:S08]  /*3b50*/  MUFU.RCP R81, R63 ;  /* 0x0000003f00517308 */ /* 0x0007f00000001000 */
[----:B------:R2:W-:Y:S01]  /*3b60*/  MUFU.RCP R83, R65 ;  /* 0x0000004100537308 */ /* 0x0005e20000001000 */
[----:B-----5:R5:W-:Y:S04]  /*3b70*/  STS.128 [R120], R16 ;  /* 0x0000001078007388 */ /* 0x020be80000000c00 */
[----:B------:R1:W-:Y:S01]  /*3b80*/  STS.128 [R120+0x200], R20 ;  /* 0x0002001478007388 */ /* 0x0003e20000000c00 */
[----:B------:R-:W-:-:S03]  /*3b90*/  NOP ;  /* 0x0000000000007918 */ /* 0x000fc60000000000 */
[----:B------:R-:W0:Y:S01]  /*3ba0*/  LDS.128 R8, [R119] ;  /* 0x0000000077087984 */ /* 0x000e220000000c00 */
[----:B-----5:R-:W-:Y:S02]  /*3bb0*/  HADD2.F32 R17, -RZ, R14.H0_H0 ;  /* 0x2000000eff117230 */ /* 0x020fe40000004100 */
[--C-:B------:R-:W-:Y:S02]  /*3bc0*/  HADD2.F32 R18, -RZ, R15.reuse.H0_H0 ;  /* 0x2000000fff127230 */ /* 0x100fe40000004100 */
[----:B------:R-:W-:Y:S02]  /*3bd0*/  HADD2.F32 R19, -RZ, R15.H1_H1 ;  /* 0x3000000fff137230 */ /* 0x000fe40000004100 */
[--C-:B-1----:R-:W-:Y:S02]  /*3be0*/  HADD2.F32 R20, -RZ, R4.reuse.H0_H0 ;  /* 0x20000004ff147230 */ /* 0x102fe40000004100 */
[----:B------:R-:W-:Y:S02]  /*3bf0*/  HADD2.F32 R21, -RZ, R4.H1_H1 ;  /* 0x30000004ff157230 */ /* 0x000fe40000004100 */
[----:B------:R-:W-:-:S02]  /*3c00*/  HADD2.F32 R22, -RZ, R5.H1_H1 ;  /* 0x30000005ff167230 */ /* 0x000fc40000004100 */
[----:B------:R-:W-:Y:S01]  /*3c10*/  FADD.FTZ R5, -R45, 1 ;  /* 0x3f8000002d057421 */ /* 0x000fe20000010100 */
[----:B------:R-:W-:Y:S02]  /*3c20*/  HADD2.F32 R15, -RZ, R6.H1_H1 ;  /* 0x30000006ff0f7230 */ /* 0x000fe40000004100 */
[----:B------:R-:W-:Y:S01]  /*3c30*/  FADD.FTZ R6, -R58, 1 ;  /* 0x3f8000003a067421 */ /* 0x000fe20000010100 */
[--C-:B------:R-:W-:Y:S02]  /*3c40*/  HADD2.F32 R14, -RZ, R7.reuse.H0_H0 ;  /* 0x20000007ff0e7230 */ /* 0x100fe40000004100 */
[----:B------:R-:W-:Y:S02]  /*3c50*/  HADD2.F32 R16, -RZ, R7.H1_H1 ;  /* 0x30000007ff107230 */ /* 0x000fe40000004100 */
[--C-:B0-----:R-:W-:Y:S02]  /*3c60*/  HADD2.F32 R23, -RZ, R8.reuse.H0_H0 ;  /* 0x20000008ff177230 */ /* 0x101fe40000004100 */
        /* <DEDUP_REMOVED lines=24> */
[----:B---3--:R-:W-:Y:S01]  /*3df0*/  FMUL.FTZ R63, R19, R60 ;  /* 0x0000003c133f7220 */ /* 0x008fe20000410000 */
        /* <DEDUP_REMOVED lines=11> */
[----:B----4-:R-:W-:Y:S01]  /*3eb0*/  FADD.FTZ R63, -R75, 1 ;  /* 0x3f8000004b3f7421 */ /* 0x010fe20000010100 */
[----:B------:R-:W-:Y:S01]  /*3ec0*/  FMUL.FTZ R53, R10, R53 ;  /* 0x000000350a357220 */ /* 0x000fe20000410000 */
[----:B------:R-:W-:Y:S01]  /*3ed0*/  FMUL.FTZ R55, R55, R68 ;  /* 0x0000004437377220 */ /* 0x000fe20000410000 */
[----:B------:R-:W-:Y:S01]  /*3ee0*/  FADD.FTZ R10, R69, 1 ;  /* 0x3f800000450a7421 */ /* 0x000fe20000010000 */
[----:B--2---:R-:W-:Y:S01]  /*3ef0*/  FADD.FTZ R68, R71, 1 ;  /* 0x3f80000047447421 */ /* 0x004fe20000010000 */
[----:B------:R-:W-:Y:S01]  /*3f00*/  FFMA.FTZ R79, R30, R63, 1 ;  /* 0x3f8000001e4f7423 */ /* 0x000fe2000001003f */
[----:B------:R-:W-:Y:S01]  /*3f10*/  FMUL.FTZ R36, R36, R45 ;  /* 0x0000002d24247220 */ /* 0x000fe20000410000 */
[----:B------:R1:W2:Y:S01]  /*3f20*/  MUFU.RCP R84, R10 ;  /* 0x0000000a00547308 */ /* 0x0002a20000001000 */
[----:B------:R-:W-:Y:S01]  /*3f30*/  FMUL.FTZ R45, R2, R61 ;  /* 0x0000003d022d7220 */ /* 0x000fe20000410000 */
[----:B------:R-:W-:Y:S01]  /*3f40*/  MOV R2, UR13 ;  /* 0x0000000d00027c02 */ /* 0x000fe20008000f00 */
[----:B------:R-:W-:Y:S01]  /*3f50*/  FMUL.FTZ R35, R35, R58 ;  /* 0x0000003a23237220 */ /* 0x000fe20000410000 */
[----:B------:R-:W-:Y:S01]  /*3f60*/  FMUL.FTZ R58, R42, R36 ;  /* 0x000000242a3a7220 */ /* 0x000fe20000410000 */
[----:B------:R-:W-:Y:S01]  /*3f70*/  FMUL.FTZ R33, R33, R62 ;  /* 0x0000003e21217220 */ /* 0x000fe20000410000 */
[----:B------:R-:W-:Y:S01]  /*3f80*/  FMUL.FTZ R64, R40, R34 ;  /* 0x0000002228407220 */ /* 0x000fe20000410000 */
[----:B------:R-:W-:Y:S01]  /*3f90*/  IMAD.WIDE.U32 R2, R0, 0x10, R2 ;  /* 0x0000001000027825 */ /* 0x000fe200078e0002 */
[----:B------:R3:W4:Y:S03]  /*3fa0*/  MUFU.RCP R93, R68 ;  /* 0x00000044005d7308 */ /* 0x0007260000001000 */
[----:B------:R-:W-:Y:S01]  /*3fb0*/  FMUL.FTZ R62, R38, R35 ;  /* 0x00000023263e7220 */ /* 0x000fe20000410000 */
[----:B------:R-:W-:Y:S01]  /*3fc0*/  FFMA.FTZ R127, R58, R102, R127 ;  /* 0x000000663a7f7223 */ /* 0x000fe2000001007f */
[----:B0-----:R-:W-:-:S02]  /*3fd0*/  HADD2.F32 R71, -RZ, R5.H0_H0 ;  /* 0x20000005ff477230 */ /* 0x001fc40000004100 */
[----:B------:R-:W-:Y:S01]  /*3fe0*/  FMUL.FTZ R59, R39, R33 ;  /* 0x00000021273b7220 */ /* 0x000fe20000410000 */
[----:B------:R-:W-:Y:S02]  /*3ff0*/  HADD2.F32 R77, -RZ, R5.H1_H1 ;  /* 0x30000005ff4d7230 */ /* 0x000fe40000004100 */
[----:B------:R-:W-:Y:S01]  /*4000*/  FADD.FTZ R5, -R67, 1 ;  /* 0x3f80000043057421 */ /* 0x000fe20000010100 */
[----:B------:R-:W-:Y:S02]  /*4010*/  HADD2.F32 R65, -RZ, R4.H0_H0 ;  /* 0x20000004ff417230 */ /* 0x000fe40000004100 */
[----:B------:R-:W-:Y:S01]  /*4020*/  FMUL.FTZ R63, R13, R71 ;  /* 0x000000470d3f7220 */ /* 0x000fe20000410000 */
[--C-:B------:R-:W-:Y:S02]  /*4030*/  HADD2.F32 R85, -RZ, R7.reuse.H0_H0 ;  /* 0x20000007ff557230 */ /* 0x100fe40000004100 */
[----:B-1----:R-:W-:Y:S01]  /*4040*/  FMUL.FTZ R10, R22, R77 ;  /* 0x0000004d160a7220 */ /* 0x002fe20000410000 */
        /* <DEDUP_REMOVED lines=10> */
[----:B---3--:R-:W-:Y:S01]  /*40f0*/  FMUL.FTZ R68, R76, R63 ;  /* 0x0000003f4c447220 */ /* 0x008fe20000410000 */
[----:B------:R-:W-:Y:S01]  /*4100*/  FFMA.FTZ R73, R25, R6, 1 ;  /* 0x3f80000019497423 */ /* 0x000fe20000010006 */
[----:B------:R-:W-:Y:S01]  /*4110*/  FMUL.FTZ R6, R21, R69 ;  /* 0x0000004515067220 */ /* 0x000fe20000410000 */
[----:B------:R-:W-:Y:S01]  /*4120*/  FMUL.FTZ R78, R75, R10 ;  /* 0x0000000a4b4e7220 */ /* 0x000fe20000410000 */
[----:B------:R-:W-:Y:S01]  /*4130*/  FMUL.FTZ R10, R5, R4 ;  /* 0x00000004050a7220 */ /* 0x000fe20000410000 */
[----:B------:R-:W-:Y:S01]  /*4140*/  FMUL.FTZ R68, R68, R73 ;  /* 0x0000004944447220 */ /* 0x000fe20000410000 */
[----:B------:R-:W-:Y:S01]  /*4150*/  FMUL.FTZ R6, R67, R6 ;  /* 0x0000000643067220 */ /* 0x000fe20000410000 */
[----:B--2---:R-:W-:Y:S01]  /*4160*/  FADD.FTZ R4, -R84, 1 ;  /* 0x3f80000054047421 */ /* 0x004fe20000010100 */
[----:B----4-:R-:W-:Y:S01]  /*4170*/  FADD.FTZ R73, -R93, 1 ;  /* 0x3f8000005d497421 */ /* 0x010fe20000010100 */
        /* <DEDUP_REMOVED lines=35> */
[----:B------:R-:W-:Y:S01]  /*43b0*/  FMUL.FTZ R27, R27, R84 ;  /* 0x000000541b1b7220 */ /* 0x000fe20000410000 */
[----:B------:R-:W-:Y:S01]  /*43c0*/  FMUL.FTZ R93, R32, R93 ;  /* 0x0000005d205d7220 */ /* 0x000fe20000410000 */
        /* <DEDUP_REMOVED lines=17> */
[----:B------:R-:W-:-:S03]  /*44e0*/  FMUL.FTZ R78, R16, R93 ;  /* 0x0000005d104e7220 */ /* 0x000fc60000410000 */
[----:B------:R-:W-:Y:S01]  /*44f0*/  STS.128 [R119+0x10], R8 ;  /* 0x0000100877007388 */ /* 0x000fe20000000c00 */
[----:B------:R-:W-:-:S03]  /*4500*/  NOP ;  /* 0x0000000000007918 */ /* 0x000fc60000000000 */
[----:B------:R-:W0:Y:S04]  /*4510*/  LDS.128 R8, [R120+0x200] ;  /* 0x0002000078087984 */ /* 0x000e280000000c00 */
[----:B------:R-:W1:Y:S04]  /*4520*/  LDS.128 R4, [R120] ;  /* 0x0000000078047984 */ /* 0x000e680000000c00 */
[----:B0-----:R-:W-:Y:S04]  /*4530*/  STG.E.128 desc[UR30][R2.64+0x200], R8 ;  /* 0x0002000802007986 */ /* 0x001fe8000c101d1e */
[----:B-1----:R0:W-:Y:S02]  /*4540*/  STG.E.128 desc[UR30][R2.64], R4 ;  /* 0x0000000402007986 */ /* 0x0021e4000c101d1e */
        /* <DEDUP_REMOVED lines=46> */
.L_x_12224:
        /* <DEDUP_REMOVED lines=71> */
.L_x_12321:
        /* <DEDUP_REMOVED lines=315> */
.L_x_12227:
[----:B------:R-:W-:-:S06]  /*6050*/  LEA R72, R0, UR9, 0x3 ;  /* 0x0000000900487c11 */ /* 0x000fcc000f8e18ff */
[----:B------:R-:W0:Y:S02]  /*6060*/  LDS.64 R72, [R72+0x7b68] ;  /* 0x007b680048487984 */ /* 0x000e240000000a00 */
.L_x_12228:
[----:B------:R-:W-:Y:S05]  /*6070*/  BSYNC.RECONVERGENT B0 ;  /* 0x0000000000007941 */ /* 0x000fea0003800200 */
.L_x_12226:
        /* <DEDUP_REMOVED lines=280> */
.L_x_12348:
        /* <DEDUP_REMOVED lines=13> */
.L_x_12351:
[----:B------:R-:W-:-:S03]  /*72d0*/  UMOV UR32, 0xffffffff ;  /* 0xffffffff00207882 */ /* 0x000fc60000000000 */
[----:B------:R-:W-:Y:S05]  /*72e0*/  BRA.DIV UR32, `(.L_x_12232) ;  /* 0x0000007a20f07947 */ /* 0x000fea000b800000 */
.L_x_12354:
[----:B------:R-:W-:-:S03]  /*72f0*/  UMOV UR32, 0xffffffff ;  /* 0xffffffff00207882 */ /* 0x000fc60000000000 */
[----:B------:R-:W-:Y:S05]  /*7300*/  BRA.DIV UR32, `(.L_x_12233) ;  /* 0x0000007e20107947 */ /* 0x000fea000b800000 */
.L_x_12357:
[----:B------:R-:W-:-:S03]  /*7310*/  UMOV UR32, 0xffffffff ;  /* 0xffffffff00207882 */ /* 0x000fc60000000000 */
[----:B------:R-:W-:Y:S05]  /*7320*/  BRA.DIV UR32, `(.L_x_12234) ;  /* 0x0000007e20307947 */ /* 0x000fea000b800000 */
.L_x_12360:
        /* <DEDUP_REMOVED lines=10> */
.L_x_12370:
        /* <DEDUP_REMOVED lines=23> */
.L_x_12229:
        /* <DEDUP_REMOVED lines=288> */
.L_x_12375:
        /* <DEDUP_REMOVED lines=13> */
.L_x_12239:
[----:B------:R-:W-:Y:S05]  /*8810*/  BSYNC.RECONVERGENT B0 ;  /* 0x0000000000007941 */ /* 0x000fea0003800200 */
.L_x_12238:
[----:B------:R-:W-:-:S03]  /*8820*/  UMOV UR32, 0xffffffff ;  /* 0xffffffff00207882 */ /* 0x000fc60000000000 */
[----:B------:R-:W-:Y:S05]  /*8830*/  BRA.DIV UR32, `(.L_x_12240) ;  /* 0x0000006e203c7947 */ /* 0x000fea000b800000 */
[----:B--2---:R2:W1:Y:S04]  /*8840*/  SHFL.DOWN PT, R67, R71, 0x2, 0x1f ;  /* 0x08401f0047437f89 */ /* 0x00446800000e0000 */
[----:B---3--:R2:W3:Y:S04]  /*8850*/  SHFL.DOWN PT, R68, R242, 0x2, 0x1f ;  /* 0x08401f00f2447f89 */ /* 0x0084e800000e0000 */
[----:B----4-:R2:W4:Y:S04]  /*8860*/  SHFL.DOWN PT, R69, R243, 0x2, 0x1f ;  /* 0x08401f00f3457f89 */ /* 0x01052800000e0000 */
[----:B0-----:R2:W0:Y:S02]  /*8870*/  SHFL.DOWN PT, R64, R65, 0x2, 0x1f ;  /* 0x08401f0041407f89 */ /* 0x00142400000e0000 */
.L_x_12381:
        /* <DEDUP_REMOVED lines=13> */
.L_x_12242:
[----:B------:R-:W-:Y:S05]  /*8950*/  BSYNC.RECONVERGENT B0 ;  /* 0x0000000000007941 */ /* 0x000fea0003800200 */
.L_x_12241:
[----:B------:R-:W-:-:S03]  /*8960*/  UMOV UR32, 0xffffffff ;  /* 0xffffffff00207882 */ /* 0x000fc60000000000 */
[----:B------:R-:W-:Y:S05]  /*8970*/  BRA.DIV UR32, `(.L_x_12243) ;  /* 0x0000006e205c7947 */ /* 0x000fea000b800000 */
[----:B-1----:R1:W1:Y:S04]  /*8980*/  SHFL.DOWN PT, R67, R71, 0x4, 0x1f ;  /* 0x08801f0047437f89 */ /* 0x00226800000e0000 */
[----:B---3--:R3:W1:Y:S04]  /*8990*/  SHFL.DOWN PT, R68, R242, 0x4, 0x1f ;  /* 0x08801f00f2447f89 */ /* 0x00866800000e0000 */
[----:B----4-:R3:W4:Y:S04]  /*89a0*/  SHFL.DOWN PT, R69, R243, 0x4, 0x1f ;  /* 0x08801f00f3457f89 */ /* 0x01072800000e0000 */
[----:B0-----:R3:W0:Y:S02]  /*89b0*/  SHFL.DOWN PT, R64, R65, 0x4, 0x1f ;  /* 0x08801f0041407f89 */ /* 0x00162400000e0000 */
.L_x_12387:
        /* <DEDUP_REMOVED lines=13> */
.L_x_12245:
[----:B------:R-:W-:Y:S05]  /*8a90*/  BSYNC.RECONVERGENT B0 ;  /* 0x0000000000007941 */ /* 0x000fea0003800200 */
.L_x_12244:
[----:B------:R-:W-:-:S03]  /*8aa0*/  UMOV UR32, 0xffffffff ;  /* 0xffffffff00207882 */ /* 0x000fc60000000000 */
[----:B------:R-:W-:Y:S05]  /*8ab0*/  BRA.DIV UR32, `(.L_x_12246) ;  /* 0x0000006e207c7947 */ /* 0x000fea000b800000 */
[----:B-1----:R1:W1:Y:S04]  /*8ac0*/  SHFL.DOWN PT, R67, R71, 0x8, 0x1f ;  /* 0x09001f0047437f89 */ /* 0x00226800000e0000 */
[----:B------:R0:W1:Y:S04]  /*8ad0*/  SHFL.DOWN PT, R68, R242, 0x8, 0x1f ;  /* 0x09001f00f2447f89 */ /* 0x00006800000e0000 */
[----:B----4-:R4:W1:Y:S04]  /*8ae0*/  SHFL.DOWN PT, R69, R243, 0x8, 0x1f ;  /* 0x09001f00f3457f89 */ /* 0x01086800000e0000 */
[----:B0-----:R4:W0:Y:S02]  /*8af0*/  SHFL.DOWN PT, R64, R65, 0x8, 0x1f ;  /* 0x09001f0041407f89 */ /* 0x00182400000e0000 */
.L_x_12393:
        /* <DEDUP_REMOVED lines=13> */
.L_x_12248:
[----:B------:R-:W-:Y:S05]  /*8bd0*/  BSYNC.RECONVERGENT B0 ;  /* 0x0000000000007941 */ /* 0x000fea0003800200 */
.L_x_12247:
[----:B------:R-:W-:-:S03]  /*8be0*/  UMOV UR32, 0xffffffff ;  /* 0xffffffff00207882 */ /* 0x000fc60000000000 */
[----:B------:R-:W-:Y:S05]  /*8bf0*/  BRA.DIV UR32, `(.L_x_12249) ;  /* 0x0000006e209c7947 */ /* 0x000fea000b800000 */
[----:B-1----:R1:W1:Y:S04]  /*8c00*/  SHFL.DOWN PT, R67, R71, 0x10, 0x1f ;  /* 0x0a001f0047437f89 */ /* 0x00226800000e0000 */
[----:B------:R0:W1:Y:S04]  /*8c10*/  SHFL.DOWN PT, R68, R242, 0x10, 0x1f ;  /* 0x0a001f00f2447f89 */ /* 0x00006800000e0000 */
[----:B------:R1:W1:Y:S04]  /*8c20*/  SHFL.DOWN PT, R69, R243, 0x10, 0x1f ;  /* 0x0a001f00f3457f89 */ /* 0x00026800000e0000 */
[----:B0-----:R0:W0:Y:S02]  /*8c30*/  SHFL.DOWN PT, R64, R65, 0x10, 0x1f ;  /* 0x0a001f0041407f89 */ /* 0x00102400000e0000 */
.L_x_12399:
        /* <DEDUP_REMOVED lines=13> */
.L_x_12251:
[----:B------:R-:W-:Y:S05]  /*8d10*/  BSYNC.RECONVERGENT B0 ;  /* 0x0000000000007941 */ /* 0x000fea0003800200 */
.L_x_12250:
        /* <DEDUP_REMOVED lines=26> */
.L_x_12413:
        /* <DEDUP_REMOVED lines=15> */
.L_x_12254:
[----:B------:R-:W-:Y:S05]  /*8fb0*/  BSYNC.RECONVERGENT B0 ;  /* 0x0000000000007941 */ /* 0x000fea0003800200 */
.L_x_12253:
        /* <DEDUP_REMOVED lines=16> */
.L_x_12236:
        /* <DEDUP_REMOVED lines=687> */
.L_x_12256:
[----:B------:R-:W-:Y:S05]  /*bbb0*/  BSYNC.RECONVERGENT B0 ;  /* 0x0000000000007941 */ /* 0x000fea0003800200 */
.L_x_12255:
[----:B------:R-:W0:Y:S01]  /*bbc0*/  LDS R237, [R237+0x4300] ;  /* 0x00430000eded7984 */ /* 0x000e220000000800 */
[----:B------:R-:W-:Y:S04]  /*bbd0*/  BSSY.RECONVERGENT B0, `(.L_x_12257) ;  /* 0x0000004000007945 */ /* 0x000fe80003800200 */
[----:B------:R-:W-:Y:S05]  /*bbe0*/  @!P2 BRA `(.L_x_12258) ;  /* 0x000000000008a947 */ /* 0x000fea0003800000 */
[----:B------:R2:W-:Y:S04]  /*bbf0*/  REDG.E.ADD.F32.FTZ.RN.STRONG.GPU desc[UR30][R56.64+0x100], R229 ;  /* 0x000100e5380079a6 */ /* 0x0005e8000c12f31e */
[----:B0-----:R2:W-:Y:S02]  /*bc00*/  REDG.E.ADD.F32.FTZ.RN.STRONG.GPU desc[UR30][R68.64+0x100], R237 ;  /* 0x000100ed440079a6 */ /* 0x0015e4000c12f31e */
.L_x_12258:
[----:B------:R-:W-:Y:S05]  /*bc10*/  BSYNC.RECONVERGENT B0 ;  /* 0x0000000000007941 */ /* 0x000fea0003800200 */
.L_x_12257:
        /* <DEDUP_REMOVED lines=11> */
.L_x_12260:
[----:B------:R-:W-:Y:S05]  /*bcd0*/  BSYNC.RECONVERGENT B0 ;  /* 0x0000000000007941 */ /* 0x000fea0003800200 */
.L_x_12259:
[----:B------:R-:W4:Y:S01]  /*bce0*/  LDS R235, [R235+0x4500] ;  /* 0x00450000ebeb7984 */ /* 0x000f220000000800 */
[----:B------:R-:W-:Y:S04]  /*bcf0*/  BSSY.RECONVERGENT B0, `(.L_x_12261) ;  /* 0x0000004000007945 */ /* 0x000fe80003800200 */
[----:B------:R-:W-:Y:S05]  /*bd00*/  @!P0 BRA `(.L_x_12262) ;  /* 0x0000000000088947 */ /* 0x000fea0003800000 */
[----:B------:R0:W-:Y:S04]  /*bd10*/  REDG.E.ADD.F32.FTZ.RN.STRONG.GPU desc[UR30][R56.64+0x300], R185 ;  /* 0x000300b9380079a6 */ /* 0x0001e8000c12f31e */
[----:B----4-:R4:W-:Y:S02]  /*bd20*/  REDG.E.ADD.F32.FTZ.RN.STRONG.GPU desc[UR30][R68.64+0x300], R235 ;  /* 0x000300eb440079a6 */ /* 0x0109e4000c12f31e */
.L_x_12262:
[----:B------:R-:W-:Y:S05]  /*bd30*/  BSYNC.RECONVERGENT B0 ;  /* 0x0000000000007941 */ /* 0x000fea0003800200 */
.L_x_12261:
[----:B0-----:R0:W0:Y:S01]  /*bd40*/  LDS R185, [R188+0x4600] ;  /* 0x00460000bcb97984 */ /* 0x0010220000000800 */
[----:B------:R-:W-:Y:S04]  /*bd50*/  BSSY.RECONVERGENT B0, `(.L_x_12263) ;  /* 0x0000004000007945 */ /* 0x000fe80003800200 */
[----:B------:R-:W-:Y:S05]  /*bd60*/  @!P2 BRA `(.L_x_12264) ;  /* 0x000000000008a947 */ /* 0x000fea0003800000 */
[----:B------:R1:W-:Y:S04]  /*bd70*/  REDG.E.ADD.F32.FTZ.RN.STRONG.GPU desc[UR30][R56.64+0x400], R183 ;  /* 0x000400b7380079a6 */ /* 0x0003e8000c12f31e */
[----:B0-----:R1:W-:Y:S02]  /*bd80*/  REDG.E.ADD.F32.FTZ.RN.STRONG.GPU desc[UR30][R68.64+0x400], R185 ;  /* 0x000400b9440079a6 */ /* 0x0013e4000c12f31e */
.L_x_12264:
[----:B------:R-:W-:Y:S05]  /*bd90*/  BSYNC.RECONVERGENT B0 ;  /* 0x0000000000007941 */ /* 0x000fea0003800200 */
.L_x_12263:
[----:B-1----:R1:W0:Y:S01]  /*bda0*/  LDS R183, [R186+0x4700] ;  /* 0x00470000bab77984 */ /* 0x0022220000000800 */
[----:B------:R-:W-:Y:S04]  /*bdb0*/  BSSY.RECONVERGENT B0, `(.L_x_12265) ;  /* 0x0000004000007945 */ /* 0x000fe80003800200 */
[----:B------:R-:W-:Y:S05]  /*bdc0*/  @!P3 BRA `(.L_x_12266) ;  /* 0x000000000008b947 */ /* 0x000fea0003800000 */
[----:B------:R1:W-:Y:S04]  /*bdd0*/  REDG.E.ADD.F32.FTZ.RN.STRONG.GPU desc[UR30][R56.64+0x500], R181 ;  /* 0x000500b5380079a6 */ /* 0x0003e8000c12f31e */
[----:B0-----:R1:W-:Y:S02]  /*bde0*/  REDG.E.ADD.F32.FTZ.RN.STRONG.GPU desc[UR30][R68.64+0x500], R183 ;  /* 0x000500b7440079a6 */ /* 0x0013e4000c12f31e */
.L_x_12266:
[----:B------:R-:W-:Y:S05]  /*bdf0*/  BSYNC.RECONVERGENT B0 ;  /* 0x0000000000007941 */ /* 0x000fea0003800200 */
.L_x_12265:
[----:B-1----:R1:W0:Y:S01]  /*be00*/  LDS R181, [R184+0x4800] ;  /* 0x00480000b8b57984 */ /* 0x0022220000000800 */
[----:B------:R-:W-:Y:S04]  /*be10*/  BSSY.RECONVERGENT B0, `(.L_x_12267) ;  /* 0x0000004000007945 */ /* 0x000fe80003800200 */
[----:B------:R-:W-:Y:S05]  /*be20*/  @!P4 BRA `(.L_x_12268) ;  /* 0x000000000008c947 */ /* 0x000fea0003800000 */
[----:B------:R1:W-:Y:S04]  /*be30*/  REDG.E.ADD.F32.FTZ.RN.STRONG.GPU desc[UR30][R56.64+0x600], R179 ;  /* 0x000600b3380079a6 */ /* 0x0003e8000c12f31e */
[----:B0-----:R1:W-:Y:S02]  /*be40*/  REDG.E.ADD.F32.FTZ.RN.STRONG.GPU desc[UR30][R68.64+0x600], R181 ;  /* 0x000600b5440079a6 */ /* 0x0013e4000c12f31e */
.L_x_12268:
[----:B------:R-:W-:Y:S05]  /*be50*/  BSYNC.RECONVERGENT B0 ;  /* 0x0000000000007941 */ /* 0x000fea0003800200 */
.L_x_12267:
[----:B-1----:R1:W0:Y:S01]  /*be60*/  LDS R179, [R182+0x4900] ;  /* 0x00490000b6b37984 */ /* 0x0022220000000800 */
[----:B------:R-:W-:Y:S04]  /*be70*/  BSSY.RECONVERGENT B0, `(.L_x_12269) ;  /* 0x0000004000007945 */ /* 0x000fe80003800200 */
[----:B------:R-:W-:Y:S05]  /*be80*/  @!P5 BRA `(.L_x_12270) ;  /* 0x000000000008d947 */ /* 0x000fea0003800000 */
[----:B------:R1:W-:Y:S04]  /*be90*/  REDG.E.ADD.F32.FTZ.RN.STRONG.GPU desc[UR30][R56.64+0x700], R177 ;  /* 0x000700b1380079a6 */ /* 0x0003e8000c12f31e */
[----:B0-----:R1:W-:Y:S02]  /*bea0*/  REDG.E.ADD.F32.FTZ.RN.STRONG.GPU desc[UR30][R68.64+0x700], R179 ;  /* 0x000700b3440079a6 */ /* 0x0013e4000c12f31e */
.L_x_12270:
[----:B------:R-:W-:Y:S05]  /*beb0*/  BSYNC.RECONVERGENT B0 ;  /* 0x0000000000007941 */ /* 0x000fea0003800200 */
.L_x_12269:
        /* <DEDUP_REMOVED lines=11> */
.L_x_12272:
[----:B------:R-:W-:Y:S05]  /*bf70*/  BSYNC.RECONVERGENT B0 ;  /* 0x0000000000007941 */ /* 0x000fea0003800200 */
.L_x_12271:
[----:B-1----:R1:W0:Y:S01]  /*bf80*/  LDS R175, [R178+0x4b00] ;  /* 0x004b0000b2af7984 */ /* 0x0022220000000800 */
[----:B------:R-:W-:Y:S04]  /*bf90*/  BSSY.RECONVERGENT B0, `(.L_x_12273) ;  /* 0x0000004000007945 */ /* 0x000fe80003800200 */
[----:B------:R-:W-:Y:S05]  /*bfa0*/  @!P0 BRA `(.L_x_12274) ;  /* 0x0000000000088947 */ /* 0x000fea0003800000 */
[----:B------:R1:W-:Y:S04]  /*bfb0*/  REDG.E.ADD.F32.FTZ.RN.STRONG.GPU desc[UR30][R56.64+0x900], R173 ;  /* 0x000900ad380079a6 */ /* 0x0003e8000c12f31e */
[----:B0-----:R1:W-:Y:S02]  /*bfc0*/  REDG.E.ADD.F32.FTZ.RN.STRONG.GPU desc[UR30][R68.64+0x900], R175 ;  /* 0x000900af440079a6 */ /* 0x0013e4000c12f31e */
.L_x_12274:
[----:B------:R-:W-:Y:S05]  /*bfd0*/  BSYNC.RECONVERGENT B0 ;  /* 0x0000000000007941 */ /* 0x000fea0003800200 */
.L_x_12273:
[----:B-1----:R1:W0:Y:S01]  /*bfe0*/  LDS R173, [R176+0x4c00] ;  /* 0x004c0000b0ad7984 */ /* 0x0022220000000800 */
[----:B------:R-:W-:Y:S04]  /*bff0*/  BSSY.RECONVERGENT B0, `(.L_x_12275) ;  /* 0x0000004000007945 */ /* 0x000fe80003800200 */
[----:B------:R-:W-:Y:S05]  /*c000*/  @!P2 BRA `(.L_x_12276) ;  /* 0x000000000008a947 */ /* 0x000fea0003800000 */
[----:B------:R1:W-:Y:S04]  /*c010*/  REDG.E.ADD.F32.FTZ.RN.STRONG.GPU desc[UR30][R56.64+0xa00], R171 ;  /* 0x000a00ab380079a6 */ /* 0x0003e8000c12f31e */
[----:B0-----:R1:W-:Y:S02]  /*c020*/  REDG.E.ADD.F32.FTZ.RN.STRONG.GPU desc[UR30][R68.64+0xa00], R173 ;  /* 0x000a00ad440079a6 */ /* 0x0013e4000c12f31e */
.L_x_12276:
[----:B------:R-:W-:Y:S05]  /*c030*/  BSYNC.RECONVERGENT B0 ;  /* 0x0000000000007941 */ /* 0x000fea0003800200 */
.L_x_12275:
[----:B-1----:R1:W0:Y:S01]  /*c040*/  LDS R171, [R174+0x4d00] ;  /* 0x004d0000aeab7984 */ /* 0x0022220000000800 */
[----:B------:R-:W-:Y:S04]  /*c050*/  BSSY.RECONVERGENT B0, `(.L_x_12277) ;  /* 0x0000004000007945 */ /* 0x000fe80003800200 */
[----:B------:R-:W-:Y:S05]  /*c060*/  @!P3 BRA `(.L_x_12278) ;  /* 0x000000000008b947 */ /* 0x000fea0003800000 */
[----:B------:R1:W-:Y:S04]  /*c070*/  REDG.E.ADD.F32.FTZ.RN.STRONG.GPU desc[UR30][R56.64+0xb00], R169 ;  /* 0x000b00a9380079a6 */ /* 0x0003e8000c12f31e */
[----:B0-----:R1:W-:Y:S02]  /*c080*/  REDG.E.ADD.F32.FTZ.RN.STRONG.GPU desc[UR30][R68.64+0xb00], R171 ;  /* 0x000b00ab440079a6 */ /* 0x0013e4000c12f31e */
.L_x_12278:
[----:B------:R-:W-:Y:S05]  /*c090*/  BSYNC.RECONVERGENT B0 ;  /* 0x0000000000007941 */ /* 0x000fea0003800200 */
.L_x_12277:
[----:B-1----:R1:W0:Y:S01]  /*c0a0*/  LDS R169, [R172+0x4e00] ;  /* 0x004e0000aca97984 */ /* 0x0022220000000800 */
[----:B------:R-:W-:Y:S04]  /*c0b0*/  BSSY.RECONVERGENT B0, `(.L_x_12279) ;  /* 0x0000004000007945 */ /* 0x000fe80003800200 */
[----:B------:R-:W-:Y:S05]  /*c0c0*/  @!P4 BRA `(.L_x_12280) ;  /* 0x000000000008c947 */ /* 0x000fea0003800000 */
[----:B------:R1:W-:Y:S04]  /*c0d0*/  REDG.E.ADD.F32.FTZ.RN.STRONG.GPU desc[UR30][R56.64+0xc00], R167 ;  /* 0x000c00a7380079a6 */ /* 0x0003e8000c12f31e */
[----:B0-----:R1:W-:Y:S02]  /*c0e0*/  REDG.E.ADD.F32.FTZ.RN.STRONG.GPU desc[UR30][R68.64+0xc00], R169 ;  /* 0x000c00a9440079a6 */ /* 0x0013e4000c12f31e */
.L_x_12280:
[----:B------:R-:W-:Y:S05]  /*c0f0*/  BSYNC.RECONVERGENT B0 ;  /* 0x0000000000007941 */ /* 0x000fea0003800200 */
.L_x_12279:
[----:B-1----:R1:W0:Y:S01]  /*c100*/  LDS R167, [R170+0x4f00] ;  /* 0x004f0000aaa77984 */ /* 0x0022220000000800 */
[----:B------:R-:W-:Y:S04]  /*c110*/  BSSY.RECONVERGENT B0, `(.L_x_12281) ;  /* 0x0000004000007945 */ /* 0x000fe80003800200 */
[----:B------:R-:W-:Y:S05]  /*c120*/  @!P5 BRA `(.L_x_12282) ;  /* 0x000000000008d947 */ /* 0x000fea0003800000 */
[----:B------:R1:W-:Y:S04]  /*c130*/  REDG.E.ADD.F32.FTZ.RN.STRONG.GPU desc[UR30][R56.64+0xd00], R165 ;  /* 0x000d00a5380079a6 */ /* 0x0003e8000c12f31e */
[----:B0-----:R1:W-:Y:S02]  /*c140*/  REDG.E.ADD.F32.FTZ.RN.STRONG.GPU desc[UR30][R68.64+0xd00], R167 ;  /* 0x000d00a7440079a6 */ /* 0x0013e4000c12f31e */
.L_x_12282:
[----:B------:R-:W-:Y:S05]  /*c150*/  BSYNC.RECONVERGENT B0 ;  /* 0x0000000000007941 */ /* 0x000fea0003800200 */
.L_x_12281:
        /* <DEDUP_REMOVED lines=11> */
.L_x_12284:
[----:B------:R-:W-:Y:S05]  /*c210*/  BSYNC.RECONVERGENT B0 ;  /* 0x0000000000007941 */ /* 0x000fea0003800200 */
.L_x_12283:
[----:B-1----:R1:W0:Y:S01]  /*c220*/  LDS R155, [R156+0x5100] ;  /* 0x005100009c9b7984 */ /* 0x0022220000000800 */
[----:B------:R-:W-:Y:S04]  /*c230*/  BSSY.RECONVERGENT B0, `(.L_x_12285) ;  /* 0x0000004000007945 */ /* 0x000fe80003800200 */
[----:B------:R-:W-:Y:S05]  /*c240*/  @!P0 BRA `(.L_x_12286) ;  /* 0x0000000000088947 */ /* 0x000fea0003800000 */
[----:B------:R1:W-:Y:S04]  /*c250*/  REDG.E.ADD.F32.FTZ.RN.STRONG.GPU desc[UR30][R56.64+0xf00], R153 ;  /* 0x000f0099380079a6 */ /* 0x0003e8000c12f31e */
[----:B0-----:R1:W-:Y:S02]  /*c260*/  REDG.E.ADD.F32.FTZ.RN.STRONG.GPU desc[UR30][R68.64+0xf00], R155 ;  /* 0x000f009b440079a6 */ /* 0x0013e4000c12f31e */
.L_x_12286:
[----:B------:R-:W-:Y:S05]  /*c270*/  BSYNC.RECONVERGENT B0 ;  /* 0x0000000000007941 */ /* 0x000fea0003800200 */
.L_x_12285:
[----:B-1----:R1:W0:Y:S01]  /*c280*/  LDS R153, [R154+0x5200] ;  /* 0x005200009a997984 */ /* 0x0022220000000800 */
[----:B------:R-:W-:Y:S04]  /*c290*/  BSSY.RECONVERGENT B0, `(.L_x_12287) ;  /* 0x0000004000007945 */ /* 0x000fe80003800200 */
[----:B------:R-:W-:Y:S05]  /*c2a0*/  @!P2 BRA `(.L_x_12288) ;  /* 0x000000000008a947 */ /* 0x000fea0003800000 */
[----:B------:R1:W-:Y:S04]  /*c2b0*/  REDG.E.ADD.F32.FTZ.RN.STRONG.GPU desc[UR30][R56.64+0x1000], R151 ;  /* 0x00100097380079a6 */ /* 0x0003e8000c12f31e */
[----:B0-----:R1:W-:Y:S02]  /*c2c0*/  REDG.E.ADD.F32.FTZ.RN.STRONG.GPU desc[UR30][R68.64+0x1000], R153 ;  /* 0x00100099440079a6 */ /* 0x0013e4000c12f31e */
.L_x_12288:
[----:B------:R-:W-:Y:S05]  /*c2d0*/  BSYNC.RECONVERGENT B0 ;  /* 0x0000000000007941 */ /* 0x000fea0003800200 */
.L_x_12287:
[----:B-1----:R1:W0:Y:S01]  /*c2e0*/  LDS R151, [R152+0x5300] ;  /* 0x0053000098977984 */ /* 0x0022220000000800 */
[----:B------:R-:W-:Y:S04]  /*c2f0*/  BSSY.RECONVERGENT B0, `(.L_x_12289) ;  /* 0x0000004000007945 */ /* 0x000fe80003800200 */
[----:B------:R-:W-:Y:S05]  /*c300*/  @!P3 BRA `(.L_x_12290) ;  /* 0x000000000008b947 */ /* 0x000fea0003800000 */
[----:B------:R1:W-:Y:S04]  /*c310*/  REDG.E.ADD.F32.FTZ.RN.STRONG.GPU desc[UR30][R56.64+0x1100], R149 ;  /* 0x00110095380079a6 */ /* 0x0003e8000c12f31e */
[----:B0-----:R1:W-:Y:S02]  /*c320*/  REDG.E.ADD.F32.FTZ.RN.STRONG.GPU desc[UR30][R68.64+0x1100], R151 ;  /* 0x00110097440079a6 */ /* 0x0013e4000c12f31e */
.L_x_12290:
[----:B------:R-:W-:Y:S05]  /*c330*/  BSYNC.RECONVERGENT B0 ;  /* 0x0000000000007941 */ /* 0x000fea0003800200 */
.L_x_12289:
[----:B-1----:R1:W0:Y:S01]  /*c340*/  LDS R149, [R150+0x5400] ;  /* 0x0054000096957984 */ /* 0x0022220000000800 */
[----:B------:R-:W-:Y:S04]  /*c350*/  BSSY.RECONVERGENT B0, `(.L_x_12291) ;  /* 0x0000004000007945 */ /* 0x000fe80003800200 */
[----:B------:R-:W-:Y:S05]  /*c360*/  @!P4 BRA `(.L_x_12292) ;  /* 0x000000000008c947 */ /* 0x000fea0003800000 */
[----:B------:R1:W-:Y:S04]  /*c370*/  REDG.E.ADD.F32.FTZ.RN.STRONG.GPU desc[UR30][R56.64+0x1200], R147 ;  /* 0x00120093380079a6 */ /* 0x0003e8000c12f31e */
[----:B0-----:R1:W-:Y:S02]  /*c380*/  REDG.E.ADD.F32.FTZ.RN.STRONG.GPU desc[UR30][R68.64+0x1200], R149 ;  /* 0x00120095440079a6 */ /* 0x0013e4000c12f31e */
.L_x_12292:
[----:B------:R-:W-:Y:S05]  /*c390*/  BSYNC.RECONVERGENT B0 ;  /* 0x0000000000007941 */ /* 0x000fea0003800200 */
.L_x_12291:
[----:B-1----:R1:W0:Y:S01]  /*c3a0*/  LDS R147, [R148+0x5500] ;  /* 0x0055000094937984 */ /* 0x0022220000000800 */
[----:B------:R-:W-:Y:S04]  /*c3b0*/  BSSY.RECONVERGENT B0, `(.L_x_12293) ;  /* 0x0000004000007945 */ /* 0x000fe80003800200 */
[----:B------:R-:W-:Y:S05]  /*c3c0*/  @!P5 BRA `(.L_x_12294) ;  /* 0x000000000008d947 */ /* 0x000fea0003800000 */
[----:B------:R1:W-:Y:S04]  /*c3d0*/  REDG.E.ADD.F32.FTZ.RN.STRONG.GPU desc[UR30][R56.64+0x1300], R145 ;  /* 0x00130091380079a6 */ /* 0x0003e8000c12f31e */
[----:B0-----:R1:W-:Y:S02]  /*c3e0*/  REDG.E.ADD.F32.FTZ.RN.STRONG.GPU desc[UR30][R68.64+0x1300], R147 ;  /* 0x00130093440079a6 */ /* 0x0013e4000c12f31e */
.L_x_12294:
[----:B------:R-:W-:Y:S05]  /*c3f0*/  BSYNC.RECONVERGENT B0 ;  /* 0x0000000000007941 */ /* 0x000fea0003800200 */
.L_x_12293:
        /* <DEDUP_REMOVED lines=11> */
.L_x_12296:
[----:B------:R-:W-:Y:S05]  /*c4b0*/  BSYNC.RECONVERGENT B0 ;  /* 0x0000000000007941 */ /* 0x000fea0003800200 */
.L_x_12295:
[----:B-1----:R1:W0:Y:S01]  /*c4c0*/  LDS R143, [R144+0x5700] ;  /* 0x00570000908f7984 */ /* 0x0022220000000800 */
[----:B------:R-:W-:Y:S04]  /*c4d0*/  BSSY.RECONVERGENT B0, `(.L_x_12297) ;  /* 0x0000004000007945 */ /* 0x000fe80003800200 */
[----:B------:R-:W-:Y:S05]  /*c4e0*/  @!P0 BRA `(.L_x_12298) ;  /* 0x0000000000088947 */ /* 0x000fea0003800000 */
[----:B------:R1:W-:Y:S04]  /*c4f0*/  REDG.E.ADD.F32.FTZ.RN.STRONG.GPU desc[UR30][R56.64+0x1500], R141 ;  /* 0x0015008d380079a6 */ /* 0x0003e8000c12f31e */
[----:B0-----:R1:W-:Y:S02]  /*c500*/  REDG.E.ADD.F32.FTZ.RN.STRONG.GPU desc[UR30][R68.64+0x1500], R143 ;  /* 0x0015008f440079a6 */ /* 0x0013e4000c12f31e */
.L_x_12298:
[----:B------:R-:W-:Y:S05]  /*c510*/  BSYNC.RECONVERGENT B0 ;  /* 0x0000000000007941 */ /* 0x000fea0003800200 */
.L_x_12297:
[----:B-1----:R1:W0:Y:S01]  /*c520*/  LDS R141, [R142+0x5800] ;  /* 0x005800008e8d7984 */ /* 0x0022220000000800 */
[----:B------:R-:W-:Y:S04]  /*c530*/  BSSY.RECONVERGENT B0, `(.L_x_12299) ;  /* 0x0000004000007945 */ /* 0x000fe80003800200 */
[----:B------:R-:W-:Y:S05]  /*c540*/  @!P2 BRA `(.L_x_12300) ;  /* 0x000000000008a947 */ /* 0x000fea0003800000 */
[----:B------:R1:W-:Y:S04]  /*c550*/  REDG.E.ADD.F32.FTZ.RN.STRONG.GPU desc[UR30][R56.64+0x1600], R139 ;  /* 0x0016008b380079a6 */ /* 0x0003e8000c12f31e */
[----:B0-----:R1:W-:Y:S02]  /*c560*/  REDG.E.ADD.F32.FTZ.RN.STRONG.GPU desc[UR30][R68.64+0x1600], R141 ;  /* 0x0016008d440079a6 */ /* 0x0013e4000c12f31e */
.L_x_12300:
[----:B------:R-:W-:Y:S05]  /*c570*/  BSYNC.RECONVERGENT B0 ;  /* 0x0000000000007941 */ /* 0x000fea0003800200 */
.L_x_12299:
[----:B-1----:R1:W0:Y:S01]  /*c580*/  LDS R139, [R140+0x5900] ;  /* 0x005900008c8b7984 */ /* 0x0022220000000800 */
[----:B------:R-:W-:Y:S04]  /*c590*/  BSSY.RECONVERGENT B0, `(.L_x_12301) ;  /* 0x0000004000007945 */ /* 0x000fe80003800200 */
[----:B------:R-:W-:Y:S05]  /*c5a0*/  @!P3 BRA `(.L_x_12302) ;  /* 0x000000000008b947 */ /* 0x000fea0003800000 */
[----:B------:R1:W-:Y:S04]  /*c5b0*/  REDG.E.ADD.F32.FTZ.RN.STRONG.GPU desc[UR30][R56.64+0x1700], R137 ;  /* 0x00170089380079a6 */ /* 0x0003e8000c12f31e */
[----:B0-----:R1:W-:Y:S02]  /*c5c0*/  REDG.E.ADD.F32.FTZ.RN.STRONG.GPU desc[UR30][R68.64+0x1700], R139 ;  /* 0x0017008b440079a6 */ /* 0x0013e4000c12f31e */
.L_x_12302:
[----:B------:R-:W-:Y:S05]  /*c5d0*/  BSYNC.RECONVERGENT B0 ;  /* 0x0000000000007941 */ /* 0x000fea0003800200 */
.L_x_12301:
[----:B-1----:R1:W0:Y:S01]  /*c5e0*/  LDS R137, [R138+0x5a00] ;  /* 0x005a00008a897984 */ /* 0x0022220000000800 */
[----:B------:R-:W-:Y:S04]  /*c5f0*/  BSSY.RECONVERGENT B0, `(.L_x_12303) ;  /* 0x0000004000007945 */ /* 0x000fe80003800200 */
[----:B------:R-:W-:Y:S05]  /*c600*/  @!P4 BRA `(.L_x_12304) ;  /* 0x000000000008c947 */ /* 0x000fea0003800000 */
[----:B------:R1:W-:Y:S04]  /*c610*/  REDG.E.ADD.F32.FTZ.RN.STRONG.GPU desc[UR30][R56.64+0x1800], R135 ;  /* 0x00180087380079a6 */ /* 0x0003e8000c12f31e */
[----:B0-----:R1:W-:Y:S02]  /*c620*/  REDG.E.ADD.F32.FTZ.RN.STRONG.GPU desc[UR30][R68.64+0x1800], R137 ;  /* 0x00180089440079a6 */ /* 0x0013e4000c12f31e */
.L_x_12304:
[----:B------:R-:W-:Y:S05]  /*c630*/  BSYNC.RECONVERGENT B0 ;  /* 0x0000000000007941 */ /* 0x000fea0003800200 */
.L_x_12303:
[----:B-1----:R1:W0:Y:S01]  /*c640*/  LDS R135, [R136+0x5b00] ;  /* 0x005b000088877984 */ /* 0x0022220000000800 */
[----:B------:R-:W-:Y:S04]  /*c650*/  BSSY.RECONVERGENT B0, `(.L_x_12305) ;  /* 0x0000004000007945 */ /* 0x000fe80003800200 */
[----:B------:R-:W-:Y:S05]  /*c660*/  @!P5 BRA `(.L_x_12306) ;  /* 0x000000000008d947 */ /* 0x000fea0003800000 */
[----:B------:R1:W-:Y:S04]  /*c670*/  REDG.E.ADD.F32.FTZ.RN.STRONG.GPU desc[UR30][R56.64+0x1900], R133 ;  /* 0x00190085380079a6 */ /* 0x0003e8000c12f31e */
[----:B0-----:R1:W-:Y:S02]  /*c680*/  REDG.E.ADD.F32.FTZ.RN.STRONG.GPU desc[UR30][R68.64+0x1900], R135 ;  /* 0x00190087440079a6 */ /* 0x0013e4000c12f31e */
.L_x_12306:
[----:B------:R-:W-:Y:S05]  /*c690*/  BSYNC.RECONVERGENT B0 ;  /* 0x0000000000007941 */ /* 0x000fea0003800200 */
.L_x_12305:
        /* <DEDUP_REMOVED lines=11> */
.L_x_12308:
[----:B------:R-:W-:Y:S05]  /*c750*/  BSYNC.RECONVERGENT B0 ;  /* 0x0000000000007941 */ /* 0x000fea0003800200 */
.L_x_12307:
[----:B-1----:R1:W0:Y:S01]  /*c760*/  LDS R131, [R132+0x5d00] ;  /* 0x005d000084837984 */ /* 0x0022220000000800 */
[----:B------:R-:W-:Y:S04]  /*c770*/  BSSY.RECONVERGENT B0, `(.L_x_12309) ;  /* 0x0000004000007945 */ /* 0x000fe80003800200 */
[----:B------:R-:W-:Y:S05]  /*c780*/  @!P0 BRA `(.L_x_12310) ;  /* 0x0000000000088947 */ /* 0x000fea0003800000 */
[----:B------:R1:W-:Y:S04]  /*c790*/  REDG.E.ADD.F32.FTZ.RN.STRONG.GPU desc[UR30][R56.64+0x1b00], R129 ;  /* 0x001b0081380079a6 */ /* 0x0003e8000c12f31e */
[----:B0-----:R1:W-:Y:S02]  /*c7a0*/  REDG.E.ADD.F32.FTZ.RN.STRONG.GPU desc[UR30][R68.64+0x1b00], R131 ;  /* 0x001b0083440079a6 */ /* 0x0013e4000c12f31e */
.L_x_12310:
[----:B------:R-:W-:Y:S05]  /*c7b0*/  BSYNC.RECONVERGENT B0 ;  /* 0x0000000000007941 */ /* 0x000fea0003800200 */
.L_x_12309:
[----:B-1----:R1:W0:Y:S01]  /*c7c0*/  LDS R129, [R130+0x5e00] ;  /* 0x005e000082817984 */ /* 0x0022220000000800 */
[----:B------:R-:W-:Y:S04]  /*c7d0*/  BSSY.RECONVERGENT B0, `(.L_x_12311) ;  /* 0x0000004000007945 */ /* 0x000fe80003800200 */
[----:B------:R-:W-:Y:S05]  /*c7e0*/  @!P2 BRA `(.L_x_12312) ;  /* 0x000000000008a947 */ /* 0x000fea0003800000 */
[----:B------:R1:W-:Y:S04]  /*c7f0*/  REDG.E.ADD.F32.FTZ.RN.STRONG.GPU desc[UR30][R56.64+0x1c00], R95 ;  /* 0x001c005f380079a6 */ /* 0x0003e8000c12f31e */
[----:B0-----:R1:W-:Y:S02]  /*c800*/  REDG.E.ADD.F32.FTZ.RN.STRONG.GPU desc[UR30][R68.64+0x1c00], R129 ;  /* 0x001c0081440079a6 */ /* 0x0013e4000c12f31e */
.L_x_12312:
[----:B------:R-:W-:Y:S05]  /*c810*/  BSYNC.RECONVERGENT B0 ;  /* 0x0000000000007941 */ /* 0x000fea0003800200 */
.L_x_12311:
[----:B-1----:R1:W0:Y:S01]  /*c820*/  LDS R95, [R128+0x5f00] ;  /* 0x005f0000805f7984 */ /* 0x0022220000000800 */
[----:B------:R-:W-:Y:S04]  /*c830*/  BSSY.RECONVERGENT B0, `(.L_x_12313) ;  /* 0x0000004000007945 */ /* 0x000fe80003800200 */
[----:B------:R-:W-:Y:S05]  /*c840*/  @!P3 BRA `(.L_x_12314) ;  /* 0x000000000008b947 */ /* 0x000fea0003800000 */
[----:B------:R1:W-:Y:S04]  /*c850*/  REDG.E.ADD.F32.FTZ.RN.STRONG.GPU desc[UR30][R56.64+0x1d00], R93 ;  /* 0x001d005d380079a6 */ /* 0x0003e8000c12f31e */
[----:B0-----:R1:W-:Y:S02]  /*c860*/  REDG.E.ADD.F32.FTZ.RN.STRONG.GPU desc[UR30][R68.64+0x1d00], R95 ;  /* 0x001d005f440079a6 */ /* 0x0013e4000c12f31e */
.L_x_12314:
[----:B------:R-:W-:Y:S05]  /*c870*/  BSYNC.RECONVERGENT B0 ;  /* 0x0000000000007941 */ /* 0x000fea0003800200 */
.L_x_12313:
[----:B-1----:R1:W0:Y:S01]  /*c880*/  LDS R93, [R126+0x6000] ;  /* 0x006000007e5d7984 */ /* 0x0022220000000800 */
[----:B------:R-:W-:Y:S04]  /*c890*/  BSSY.RECONVERGENT B0, `(.L_x_12315) ;  /* 0x0000004000007945 */ /* 0x000fe80003800200 */
[----:B------:R-:W-:Y:S05]  /*c8a0*/  @!P4 BRA `(.L_x_12316) ;  /* 0x000000000008c947 */ /* 0x000fea0003800000 */
[----:B------:R1:W-:Y:S04]  /*c8b0*/  REDG.E.ADD.F32.FTZ.RN.STRONG.GPU desc[UR30][R56.64+0x1e00], R65 ;  /* 0x001e0041380079a6 */ /* 0x0003e8000c12f31e */
[----:B0-----:R1:W-:Y:S02]  /*c8c0*/  REDG.E.ADD.F32.FTZ.RN.STRONG.GPU desc[UR30][R68.64+0x1e00], R93 ;  /* 0x001e005d440079a6 */ /* 0x0013e4000c12f31e */
.L_x_12316:
[----:B------:R-:W-:Y:S05]  /*c8d0*/  BSYNC.RECONVERGENT B0 ;  /* 0x0000000000007941 */ /* 0x000fea0003800200 */
.L_x_12315:
[----:B-1----:R1:W0:Y:S01]  /*c8e0*/  LDS R65, [R94+0x6100] ;  /* 0x006100005e417984 */ /* 0x0022220000000800 */
[----:B------:R-:W-:Y:S04]  /*c8f0*/  BSSY.RECONVERGENT B0, `(.L_x_12317) ;  /* 0x0000004000007945 */ /* 0x000fe80003800200 */
[----:B------:R-:W-:Y:S05]  /*c900*/  @!P5 BRA `(.L_x_12318) ;  /* 0x000000000008d947 */ /* 0x000fea0003800000 */
[----:B------:R1:W-:Y:S04]  /*c910*/  REDG.E.ADD.F32.FTZ.RN.STRONG.GPU desc[UR30][R56.64+0x1f00], R59 ;  /* 0x001f003b380079a6 */ /* 0x0003e8000c12f31e */
[----:B0-----:R1:W-:Y:S02]  /*c920*/  REDG.E.ADD.F32.FTZ.RN.STRONG.GPU desc[UR30][R68.64+0x1f00], R65 ;  /* 0x001f0041440079a6 */ /* 0x0013e4000c12f31e */
.L_x_12318:
[----:B------:R-:W-:Y:S05]  /*c930*/  BSYNC.RECONVERGENT B0 ;  /* 0x0000000000007941 */ /* 0x000fea0003800200 */
.L_x_12317:
        /* <DEDUP_REMOVED lines=99> */
.L_x_12320:
[----:B------:R-:W-:Y:S05]  /*cf70*/  BSYNC.RECONVERGENT B0 ;  /* 0x0000000000007941 */ /* 0x000fea0003800200 */
.L_x_12319:
[----:B------:R-:W-:-:S04]  /*cf80*/  UIADD3 UR8, UPT, UPT, UR8, 0x1, URZ ;  /* 0x0000000108087890 */ /* 0x000fc8000fffe0ff */
[----:B------:R-:W-:-:S09]  /*cf90*/  UISETP.GE.AND UP0, UPT, UR8, UR45, UPT ;  /* 0x0000002d0800728c */ /* 0x000fd2000bf06270 */
[----:B------:R-:W-:Y:S05]  /*cfa0*/  BRA.U !UP0, `(.L_x_12321) ;  /* 0xffffff7d083c7547 */ /* 0x000fea000b83ffff */
.L_x_12225:
[----:B------:R-:W4:Y:S01]  /*cfb0*/  S2R R0, SR_TID.X ;  /* 0x0000000000007919 */ /* 0x000f220000002100 */
[----:B------:R-:W-:Y:S01]  /*cfc0*/  MOV R3, 0x10 ;  /* 0x0000001000037802 */ /* 0x000fe20000000f00 */
[----:B------:R-:W-:Y:S08]  /*cfd0*/  BAR.SYNC.DEFER_BLOCKING 0x0 ;  /* 0x0000000000007b1d */ /* 0x000ff00000010000 */
[----:B------:R-:W5:Y:S01]  /*cfe0*/  S2UR UR37, SR_CTAID.X ;  /* 0x00000000002579c3 */ /* 0x000f620000002500 */
[----:B------:R-:W5:Y:S01]  /*cff0*/  LDCU.64 UR14, c[0x0][0x4f8] ;  /* 0x00009f00ff0e77ac */ /* 0x000f620008000a00 */
[----:B------:R-:W-:-:S02]  /*d000*/  F2FP.F16.F32.PACK_AB R19, R19, R20 ;  /* 0x000000141313723e */ /* 0x000fc400000000ff */
[----:B------:R-:W-:Y:S01]  /*d010*/  F2FP.F16.F32.PACK_AB R18, R21, R22 ;  /* 0x000000161512723e */ /* 0x000fe200000000ff */
[----:B------:R-:W0:Y:S01]  /*d020*/  LDCU.64 UR32, c[0x0][0x500] ;  /* 0x0000a000ff2077ac */ /* 0x000e220008000a00 */
[----:B------:R-:W-:Y:S01]  /*d030*/  UIADD3 UR36, UPT, UPT, UR21, -0x1, URZ ;  /* 0xffffffff15247890 */ /* 0x000fe2000fffe0ff */
[----:B------:R-:W1:Y:S01]  /*d040*/  LDCU.64 UR34, c[0x0][0x550] ;  /* 0x0000aa00ff2277ac */ /* 0x000e620008000a00 */
[----:B----4-:R-:W-:-:S04]  /*d050*/  SHF.L.U32 R0, R0, 0x1, RZ ;  /* 0x0000000100007819 */ /* 0x010fc800000006ff */
[----:B------:R-:W-:-:S04]  /*d060*/  LOP3.LUT R9, R0, 0x7c0, RZ, 0xc0, !PT ;  /* 0x000007c000097812 */ /* 0x000fc800078ec0ff */
[----:B------:R-:W-:-:S05]  /*d070*/  LOP3.LUT R0, R9, 0x1f, R124, 0xf8, !PT ;  /* 0x0000001f09007812 */ /* 0x000fca00078ef87c */
[----:B------:R-:W-:-:S05]  /*d080*/  IMAD.WIDE.U32 R2, R0, R3, UR18 ;  /* 0x0000001200027e25 */ /* 0x000fca000f8e0003 */
[----:B------:R-:W4:Y:S04]  /*d090*/  LDG.E.128 R4, desc[UR30][R2.64] ;  /* 0x0000001e02047981 */ /* 0x000f28000c1e1d00 */
[----:B------:R-:W2:Y:S01]  /*d0a0*/  LDG.E.128 R12, desc[UR30][R2.64+0x200] ;  /* 0x0002001e020c7981 */ /* 0x000ea2000c1e1d00 */
[----:B------:R-:W-:Y:S01]  /*d0b0*/  USHF.L.U32 UR8, UR36, 0xa, URZ ;  /* 0x0000000a24087899 */ /* 0x000fe200080006ff */
[----:B------:R-:W-:Y:S01]  /*d0c0*/  UMOV UR9, URZ ;  /* 0x000000ff00097c82 */ /* 0x000fe20008000000 */
[----:B------:R-:W-:Y:S02]  /*d0d0*/  UIADD3 UR28, UP1, UPT, UR28, -0x1000, URZ ;  /* 0xfffff0001c1c7890 */ /* 0x000fe4000ff3e0ff */
[----:B-----5:R-:W-:Y:S02]  /*d0e0*/  UIMAD.WIDE.U32 UR12, UR37, UR14, UR8 ;  /* 0x0000000e250c72a5 */ /* 0x020fe4000f8e0008 */
[----:B------:R-:W-:-:S02]  /*d0f0*/  UIADD3 UR24, UP2, UPT, UR24, -0x800, URZ ;  /* 0xfffff80018187890 */ /* 0x000fc4000ff5e0ff */
[----:B------:R-:W-:Y:S02]  /*d100*/  UIMAD UR13, UR37, UR15, UR13 ;  /* 0x0000000f250d72a4 */ /* 0x000fe4000f8e020d */
[----:B------:R-:W-:Y:S02]  /*d110*/  UIADD3 UR22, UP3, UPT, UR22, -0x800, URZ ;  /* 0xfffff80016167890 */ /* 0x000fe4000ff7e0ff */
[----:B0-----:R-:W-:Y:S02]  /*d120*/  UIMAD.WIDE.U32 UR12, UR10, UR32, UR12 ;  /* 0x000000200a0c72a5 */ /* 0x001fe4000f8e000c */
[----:B------:R-:W-:Y:S02]  /*d130*/  UIADD3 UR18, UP4, UPT, UR18, -0x800, URZ ;  /* 0xfffff80012127890 */ /* 0x000fe4000ff9e0ff */
[----:B------:R-:W-:Y:S02]  /*d140*/  UIMAD UR14, UR10, UR33, UR13 ;  /* 0x000000210a0e72a4 */ /* 0x000fe4000f8e020d */
[----:B-1----:R-:W-:Y:S01]  /*d150*/  ULEA UR13, UP0, UR12, UR34, 0x1 ;  /* 0x000000220c0d7291 */ /* 0x002fe2000f8008ff */
[----:B------:R-:W0:Y:S03]  /*d160*/  LDCU.64 UR32, c[0x0][0x560] ;  /* 0x0000ac00ff2077ac */ /* 0x000e260008000a00 */
[----:B------:R-:W-:-:S02]  /*d170*/  ULEA.HI.X UR12, UR12, UR35, UR14, 0x1, UP0 ;  /* 0x000000230c0c7291 */ /* 0x000fc400080f0c0e */
[----:B------:R-:W-:-:S03]  /*d180*/  UIADD3.X UR29, UPT, UPT, UR29, -0x1, URZ, UP1, !UPT ;  /* 0xffffffff1d1d7890 */ /* 0x000fc60008ffe4ff */
[----:B------:R-:W1:Y:S01]  /*d190*/  LDCU.64 UR14, c[0x0][0x520] ;  /* 0x0000a400ff0e77ac */ /* 0x000e620008000a00 */
[----:B------:R-:W-:Y:S02]  /*d1a0*/  UIADD3.X UR25, UPT, UPT, UR25, -0x1, URZ, UP2, !UPT ;  /* 0xffffffff19197890 */ /* 0x000fe400097fe4ff */
[----:B------:R-:W-:Y:S02]  /*d1b0*/  UIADD3.X UR23, UPT, UPT, UR23, -0x1, URZ, UP3, !UPT ;  /* 0xffffffff17177890 */ /* 0x000fe40009ffe4ff */
[----:B------:R-:W-:Y:S01]  /*d1c0*/  UIADD3.X UR19, UPT, UPT, UR19, -0x1, URZ, UP4, !UPT ;  /* 0xffffffff13137890 */ /* 0x000fe2000a7fe4ff */
[----:B----4-:R-:W-:Y:S04]  /*d1d0*/  STS.128 [R120], R4 ;  /* 0x0000000478007388 */ /* 0x010fe80000000c00 */
[----:B--2---:R-:W-:Y:S01]  /*d1e0*/  STS.128 [R120+0x200], R12 ;  /* 0x0002000c78007388 */ /* 0x004fe20000000c00 */
[----:B------:R-:W-:-:S03]  /*d1f0*/  NOP ;  /* 0x0000000000007918 */ /* 0x000fc60000000000 */
[----:B------:R-:W2:Y:S04]  /*d200*/  LDS.128 R52, [R119] ;  /* 0x0000000077347984 */ /* 0x000ea80000000c00 */
[----:B------:R-:W4:Y:S01]  /*d210*/  LDS.128 R4, [R119+0x10] ;  /* 0x0000100077047984 */ /* 0x000f220000000c00 */
        /* <DEDUP_REMOVED lines=15> */
[----:B------:R-:W-:Y:S01]  /*d310*/  FADD.FTZ R10, R10, UR7 ;  /* 0x000000070a0a7e21 */ /* 0x000fe20008010000 */
[----:B------:R-:W-:-:S02]  /*d320*/  HADD2.F32 R54, -RZ, R54.H1_H1 ;  /* 0x30000036ff367230 */ /* 0x000fc40000004100 */
[----:B------:R-:W-:Y:S01]  /*d330*/  FADD.FTZ R12, R11, UR7 ;  /* 0x000000070b0c7e21 */ /* 0x000fe20008010000 */
[----:B------:R-:W-:Y:S01]  /*d340*/  FADD.FTZ R55, R55, UR7 ;  /* 0x0000000737377e21 */ /* 0x000fe20008010000 */
[--C-:B----4-:R-:W-:Y:S01]  /*d350*/  HADD2.F32 R14, -RZ, R4.reuse.H0_H0 ;  /* 0x20000004ff0e7230 */ /* 0x110fe20000004100 */
[----:B------:R-:W-:Y:S01]  /*d360*/  BAR.SYNC.DEFER_BLOCKING 0x0 ;  /* 0x0000000000007b1d */ /* 0x000fe20000010000 */
[----:B------:R-:W-:Y:S01]  /*d370*/  @!P5 FMUL.FTZ R8, R8, -1.4426950216293334961 ;  /* 0xbfb8aa3b0808d820 */ /* 0x000fe20000410000 */
[----:B------:R-:W-:Y:S01]  /*d380*/  FSETP.GTU.FTZ.AND P2, PT, R10, 20, PT ;  /* 0x41a000000a00780b */ /* 0x000fe20003f5c000 */
[----:B------:R-:W-:Y:S01]  /*d390*/  FADD.FTZ R54, R54, UR7 ;  /* 0x0000000736367e21 */ /* 0x000fe20008010000 */
[----:B------:R-:W-:Y:S01]  /*d3a0*/  FADD.FTZ R16, R14, UR7 ;  /* 0x000000070e107e21 */ /* 0x000fe20008010000 */
[----:B------:R-:W-:Y:S01]  /*d3b0*/  @!P0 FMUL.FTZ R3, R3, -1.4426950216293334961 ;  /* 0xbfb8aa3b03038820 */ /* 0x000fe20000410000 */
[----:B------:R-:W-:Y:S01]  /*d3c0*/  FSETP.GTU.FTZ.AND P4, PT, R12, 20, PT ;  /* 0x41a000000c00780b */ /* 0x000fe20003f9c000 */
[----:B------:R-:W2:Y:S01]  /*d3d0*/  @!P5 MUFU.EX2 R8, R8 ;  /* 0x000000080008d308 */ /* 0x000ea20000000800 */
[----:B------:R-:W-:Y:S01]  /*d3e0*/  FSETP.GTU.FTZ.AND P3, PT, R54, 20, PT ;  /* 0x41a000003600780b */ /* 0x000fe20003f7c000 */
[----:B------:R-:W-:-:S02]  /*d3f0*/  HADD2.F32 R4, -RZ, R4.H1_H1 ;  /* 0x30000004ff047230 */ /* 0x000fc40000004100 */
[----:B------:R-:W4:Y:S04]  /*d400*/  @!P0 MUFU.EX2 R3, R3 ;  /* 0x0000000300038308 */ /* 0x000f280000000800 */
[----:B------:R-:W-:-:S04]  /*d410*/  @!P2 FMUL.FTZ R10, R10, -1.4426950216293334961 ;  /* 0xbfb8aa3b0a0aa820 */ /* 0x000fc80000410000 */
[----:B------:R-:W-:Y:S01]  /*d420*/  @!P4 FMUL.FTZ R12, R12, -1.4426950216293334961 ;  /* 0xbfb8aa3b0c0cc820 */ /* 0x000fe20000410000 */
[----:B--2---:R-:W-:Y:S01]  /*d430*/  @!P5 FADD.FTZ R2, R8, 1 ;  /* 0x3f8000000802d421 */ /* 0x004fe20000010000 */
[----:B------:R-:W-:Y:S01]  /*d440*/  @!P1 FMUL.FTZ R8, R53, -1.4426950216293334961 ;  /* 0xbfb8aa3b35089820 */ /* 0x000fe20000410000 */
[----:B------:R-:W2:Y:S01]  /*d450*/  @!P2 MUFU.EX2 R10, R10 ;  /* 0x0000000a000aa308 */ /* 0x000ea20000000800 */
[----:B------:R-:W-:Y:S01]  /*d460*/  @!P3 FMUL.FTZ R11, R54, -1.4426950216293334961 ;  /* 0xbfb8aa3b360bb820 */ /* 0x000fe20000410000 */
[----:B----4-:R-:W-:Y:S02]  /*d470*/  @!P0 FADD.FTZ R3, R3, 1 ;  /* 0x3f80000003038421 */ /* 0x010fe40000010000 */
[----:B------:R4:W5:Y:S08]  /*d480*/  @!P5 MUFU.RCP R13, R2 ;  /* 0x00000002000dd308 */ /* 0x0009700000001000 */
[----:B------:R-:W3:Y:S01]  /*d490*/  @!P1 MUFU.EX2 R8, R8 ;  /* 0x0000000800089308 */ /* 0x000ee20000000800 */
[----:B----4-:R-:W-:Y:S01]  /*d4a0*/  @!P6 FMUL.FTZ R2, R52, -1.4426950216293334961 ;  /* 0xbfb8aa3b3402e820 */ /* 0x010fe20000410000 */
[----:B--2---:R-:W-:-:S02]  /*d4b0*/  @!P2 FADD.FTZ R10, R10, 1 ;  /* 0x3f8000000a0aa421 */ /* 0x004fc40000010000 */
[----:B------:R-:W2:Y:S04]  /*d4c0*/  @!P3 MUFU.EX2 R11, R11 ;  /* 0x0000000b000bb308 */ /* 0x000ea80000000800 */
[----:B------:R-:W4:Y:S01]  /*d4d0*/  @!P6 MUFU.EX2 R2, R2 ;  /* 0x000000020002e308 */ /* 0x000f220000000800 */
[----:B-----5:R-:W-:Y:S01]  /*d4e0*/  @!P5 FMUL.FTZ R50, R50, R13 ;  /* 0x0000000d3232d220 */ /* 0x020fe20000410000 */
[----:B------:R-:W-:Y:S02]  /*d4f0*/  FSETP.GTU.FTZ.AND P5, PT, R55, 20, PT ;  /* 0x41a000003700780b */ /* 0x000fe40003fbc000 */
[----:B------:R-:W5:Y:S01]  /*d500*/  @!P0 MUFU.RCP R3, R3 ;  /* 0x0000000300038308 */ /* 0x000f620000001000 */
[----:B---3--:R-:W-:Y:S01]  /*d510*/  @!P1 FADD.FTZ R8, R8, 1 ;  /* 0x3f80000008089421 */ /* 0x008fe20000010000 */
[----:B--2---:R-:W-:-:S06]  /*d520*/  @!P3 FADD.FTZ R11, R11, 1 ;  /* 0x3f8000000b0bb421 */ /* 0x004fcc0000010000 */
[----:B------:R-:W2:Y:S01]  /*d530*/  @!P1 MUFU.RCP R8, R8 ;  /* 0x0000000800089308 */ /* 0x000ea20000001000 */
[----:B----4-:R-:W-:Y:S02]  /*d540*/  @!P6 FADD.FTZ R2, R2, 1 ;  /* 0x3f8000000202e421 */ /* 0x010fe40000010000 */
[----:B------:R-:W-:-:S05]  /*d550*/  @!P5 FMUL.FTZ R13, R55, -1.4426950216293334961 ;  /* 0xbfb8aa3b370dd820 */ /* 0x000fca0000410000 */
[----:B------:R-:W3:Y:S01]  /*d560*/  @!P6 MUFU.RCP R2, R2 ;  /* 0x000000020002e308 */ /* 0x000ee20000001000 */
[----:B-----5:R-:W-:-:S07]  /*d570*/  @!P0 FMUL.FTZ R48, R48, R3 ;  /* 0x0000000330308220 */ /* 0x020fce0000410000 */
[----:B------:R-:W4:Y:S01]  /*d580*/  @!P5 MUFU.EX2 R13, R13 ;  /* 0x0000000d000dd308 */ /* 0x000f220000000800 */
[----:B--2---:R-:W-:Y:S01]  /*d590*/  @!P1 FMUL.FTZ R47, R47, R8 ;  /* 0x000000082f2f9220 */ /* 0x004fe20000410000 */
[--C-:B------:R-:W-:Y:S02]  /*d5a0*/  HADD2.F32 R8, -RZ, R5.reuse.H0_H0 ;  /* 0x20000005ff087230 */ /* 0x100fe40000004100 */
[----:B------:R-:W2:Y:S01]  /*d5b0*/  @!P4 MUFU.EX2 R12, R12 ;  /* 0x0000000c000cc308 */ /* 0x000ea20000000800 */
[----:B------:R-:W-:-:S03]  /*d5c0*/  HADD2.F32 R5, -RZ, R5.H1_H1 ;  /* 0x30000005ff057230 */ /* 0x000fc60000004100 */
[----:B------:R-:W5:Y:S01]  /*d5d0*/  @!P2 MUFU.RCP R15, R10 ;  /* 0x0000000a000fa308 */ /* 0x000f620000001000 */
[----:B------:R-:W-:Y:S01]  /*d5e0*/  FADD.FTZ R8, R8, UR7 ;  /* 0x0000000708087e21 */ /* 0x000fe20008010000 */
[----:B---3--:R-:W-:Y:S01]  /*d5f0*/  @!P6 FMUL.FTZ R49, R49, R2 ;  /* 0x000000023131e220 */ /* 0x008fe20000410000 */
[----:B------:R-:W-:Y:S01]  /*d600*/  FSETP.GTU.FTZ.AND P6, PT, R16, 20, PT ;  /* 0x41a000001000780b */ /* 0x000fe20003fdc000 */
[----:B------:R-:W-:Y:S01]  /*d610*/  FADD.FTZ R5, R5, UR7 ;  /* 0x0000000705057e21 */ /* 0x000fe20008010000 */
[----:B----4-:R-:W-:-:S03]  /*d620*/  @!P5 FADD.FTZ R13, R13, 1 ;  /* 0x3f8000000d0dd421 */ /* 0x010fc60000010000 */
[----:B------:R3:W4:Y:S01]  /*d630*/  @!P3 MUFU.RCP R14, R11 ;  /* 0x0000000b000eb308 */ /* 0x0007220000001000 */
[----:B--2---:R-:W-:-:S07]  /*d640*/  @!P4 FADD.FTZ R12, R12, 1 ;  /* 0x3f8000000c0cc421 */ /* 0x004fce0000010000 */
[----:B------:R-:W-:Y:S01]  /*d650*/  @!P6 FMUL.FTZ R2, R16, -1.4426950216293334961 ;  /* 0xbfb8aa3b1002e820 */ /* 0x000fe20000410000 */
[----:B------:R2:W0:Y:S01]  /*d660*/  @!P5 MUFU.RCP R10, R13 ;  /* 0x0000000d000ad308 */ /* 0x0004220000001000 */
[----:B---3--:R-:W-:Y:S01]  /*d670*/  FADD.FTZ R11, R4, UR7 ;  /* 0x00000007040b7e21 */ /* 0x008fe20008010000 */
[--C-:B------:R-:W-:Y:S02]  /*d680*/  HADD2.F32 R4, -RZ, R7.reuse.H0_H0 ;  /* 0x20000007ff047230 */ /* 0x100fe40000004100 */
[----:B-----5:R-:W-:Y:S01]  /*d690*/  @!P2 FMUL.FTZ R46, R46, R15 ;  /* 0x0000000f2e2ea220 */ /* 0x020fe20000410000 */
[----:B------:R-:W-:Y:S01]  /*d6a0*/  FSETP.GTU.FTZ.AND P2, PT, R5, 20, PT ;  /* 0x41a000000500780b */ /* 0x000fe20003f5c000 */
[----:B------:R-:W-:Y:S01]  /*d6b0*/  HADD2.F32 R7, -RZ, R7.H1_H1 ;  /* 0x30000007ff077230 */ /* 0x000fe20000004100 */
[----:B------:R-:W-:Y:S01]  /*d6c0*/  FSETP.GTU.FTZ.AND P0, PT, R11, 20, PT ;  /* 0x41a000000b00780b */ /* 0x000fe20003f1c000 */
[----:B------:R-:W3:Y:S01]  /*d6d0*/  @!P6 MUFU.EX2 R2, R2 ;  /* 0x000000020002e308 */ /* 0x000ee20000000800 */
[----:B--2---:R-:W-:Y:S01]  /*d6e0*/  FADD.FTZ R13, R4, UR7 ;  /* 0x00000007040d7e21 */ /* 0x004fe20008010000 */
[----:B----4-:R-:W-:Y:S01]  /*d6f0*/  @!P3 FMUL.FTZ R45, R45, R14 ;  /* 0x0000000e2d2db220 */ /* 0x010fe20000410000 */
[----:B------:R-:W-:Y:S01]  /*d700*/  FSETP.GTU.FTZ.AND P3, PT, R8, 20, PT ;  /* 0x41a000000800780b */ /* 0x000fe20003f7c000 */
[----:B------:R2:W4:Y:S01]  /*d710*/  @!P4 MUFU.RCP R17, R12 ;  /* 0x0000000c0011c308 */ /* 0x0005220000001000 */
[----:B------:R-:W-:-:S02]  /*d720*/  F2FP.F16.F32.PACK_AB R15, R27, R28 ;  /* 0x0000001c1b0f723e */ /* 0x000fc400000000ff */
[----:B------:R-:W-:-:S03]  /*d730*/  F2FP.F16.F32.PACK_AB R14, R29, R30 ;  /* 0x0000001e1d0e723e */ /* 0x000fc600000000ff */
[----:B------:R-:W-:Y:S01]  /*d740*/  @!P2 FMUL.FTZ R4, R5, -1.4426950216293334961 ;  /* 0xbfb8aa3b0504a820 */ /* 0x000fe20000410000 */
[----:B0-----:R-:W-:Y:S01]  /*d750*/  @!P5 FMUL.FTZ R43, R43, R10 ;  /* 0x0000000a2b2bd220 */ /* 0x001fe20000410000 */
[----:B------:R-:W-:Y:S01]  /*d760*/  FSETP.GTU.FTZ.AND P5, PT, R13, 20, PT ;  /* 0x41a000000d00780b */ /* 0x000fe20003fbc000 */
[----:B------:R-:W-:Y:S01]  /*d770*/  FADD.FTZ R10, R7, UR7 ;  /* 0x00000007070a7e21 */ /* 0x000fe20008010000 */
[----:B------:R-:W-:Y:S01]  /*d780*/  F2FP.F16.F32.PACK_AB R16, R25, R26 ;  /* 0x0000001a1910723e */ /* 0x000fe200000000ff */
[----:B---3--:R-:W-:Y:S01]  /*d790*/  @!P6 FADD.FTZ R3, R2, 1 ;  /* 0x3f8000000203e421 */ /* 0x008fe20000010000 */
[--C-:B------:R-:W-:Y:S01]  /*d7a0*/  HADD2.F32 R2, -RZ, R6.reuse.H0_H0 ;  /* 0x20000006ff027230 */ /* 0x100fe20000004100 */
[----:B------:R-:W0:Y:S01]  /*d7b0*/  @!P2 MUFU.EX2 R4, R4 ;  /* 0x000000040004a308 */ /* 0x000e220000000800 */
[----:B------:R-:W-:-:S03]  /*d7c0*/  HADD2.F32 R6, -RZ, R6.H1_H1 ;  /* 0x30000006ff067230 */ /* 0x000fc60000004100 */
[----:B--2---:R-:W-:Y:S01]  /*d7d0*/  FADD.FTZ R12, R2, UR7 ;  /* 0x00000007020c7e21 */ /* 0x004fe20008010000 */
[----:B------:R-:W2:Y:S01]  /*d7e0*/  @!P6 MUFU.RCP R3, R3 ;  /* 0x000000030003e308 */ /* 0x000ea20000001000 */
[----:B----4-:R-:W-:Y:S01]  /*d7f0*/  @!P4 FMUL.FTZ R44, R44, R17 ;  /* 0x000000112c2cc220 */ /* 0x010fe20000410000 */
[----:B------:R-:W-:Y:S01]  /*d800*/  FADD.FTZ R6, R6, UR7 ;  /* 0x0000000706067e21 */ /* 0x000fe20008010000 */
[----:B------:R-:W-:Y:S01]  /*d810*/  @!P5 FMUL.FTZ R7, R13, -1.4426950216293334961 ;  /* 0xbfb8aa3b0d07d820 */ /* 0x000fe20000410000 */
[----:B------:R-:W-:Y:S01]  /*d820*/  FSETP.GTU.FTZ.AND P1, PT, R12, 20, PT ;  /* 0x41a000000c00780b */ /* 0x000fe20003f3c000 */
[----:B------:R-:W-:Y:S01]  /*d830*/  @!P0 FMUL.FTZ R2, R11, -1.4426950216293334961 ;  /* 0xbfb8aa3b0b028820 */ /* 0x000fe20000410000 */
[----:B------:R-:W-:Y:S02]  /*d840*/  F2FP.F16.F32.PACK_AB R13, R31, R32 ;  /* 0x000000201f0d723e */ /* 0x000fe400000000ff */
[----:B------:R-:W-:Y:S01]  /*d850*/  F2FP.F16.F32.PACK_AB R17, R23, R24 ;  /* 0x000000181711723e */ /* 0x000fe200000000ff */
[----:B------:R-:W-:Y:S01]  /*d860*/  @!P5 MUFU.EX2 R7, R7 ;  /* 0x000000070007d308 */ /* 0x000fe20000000800 */
[----:B------:R-:W-:Y:S01]  /*d870*/  FSETP.GTU.FTZ.AND P4, PT, R6, 20, PT ;  /* 0x41a000000600780b */ /* 0x000fe20003f9c000 */
[----:B0-----:R-:W-:-:S02]  /*d880*/  @!P2 FADD.FTZ R4, R4, 1 ;  /* 0x3f8000000404a421 */ /* 0x001fc40000010000 */
[----:B------:R0:W-:Y:S01]  /*d890*/  STS.128 [R119+0x10], R16 ;  /* 0x0000101077007388 */ /* 0x0001e20000000c00 */
[----:B------:R-:W3:Y:S03]  /*d8a0*/  @!P0 MUFU.EX2 R2, R2 ;  /* 0x0000000200028308 */ /* 0x000ee60000000800 */
[----:B------:R-:W-:Y:S01]  /*d8b0*/  @!P1 FMUL.FTZ R5, R12, -1.4426950216293334961 ;  /* 0xbfb8aa3b0c059820 */ /* 0x000fe20000410000 */
[----:B------:R-:W-:Y:S01]  /*d8c0*/  F2FP.F16.F32.PACK_AB R12, R33, R34 ;  /* 0x00000022210c723e */ /* 0x000fe200000000ff */
[----:B--2---:R-:W-:Y:S01]  /*d8d0*/  @!P6 FMUL.FTZ R42, R42, R3 ;  /* 0x000000032a2ae220 */ /* 0x004fe20000410000 */
[----:B------:R-:W-:Y:S01]  /*d8e0*/  FSETP.GTU.FTZ.AND P6, PT, R10, 20, PT ;  /* 0x41a000000a00780b */ /* 0x000fe20003fdc000 */
[----:B------:R-:W-:Y:S01]  /*d8f0*/  @!P3 FMUL.FTZ R3, R8, -1.4426950216293334961 ;  /* 0xbfb8aa3b0803b820 */ /* 0x000fe20000410000 */
[----:B------:R-:W2:Y:S01]  /*d900*/  @!P2 MUFU.RCP R4, R4 ;  /* 0x000000040004a308 */ /* 0x000ea20000001000 */
[----:B------:R-:W-:Y:S01]  /*d910*/  STS.128 [R119], R12 ;  /* 0x0000000c77007388 */ /* 0x000fe20000000c00 */
[----:B------:R-:W-:-:S03]  /*d920*/  NOP ;  /* 0x0000000000007918 */ /* 0x000fc60000000000 */
[----:B------:R-:W4:Y:S03]  /*d930*/  LDS.128 R20, [R120] ;  /* 0x0000000078147984 */ /* 0x000f260000000c00 */
[----:B------:R-:W5:Y:S01]  /*d940*/  @!P3 MUFU.EX2 R3, R3 ;  /* 0x000000030003b308 */ /* 0x000f620000000800 */
[----:B------:R-:W-:Y:S02]  /*d950*/  @!P4 FMUL.FTZ R6, R6, -1.4426950216293334961 ;  /* 0xbfb8aa3b0606c820 */ /* 0x000fe40000410000 */
[----:B------:R-:W-:Y:S01]  /*d960*/  @!P6 FMUL.FTZ R8, R10, -1.4426950216293334961 ;  /* 0xbfb8aa3b0a08e820 */ /* 0x000fe20000410000 */
[----:B------:R-:W1:Y:S01]  /*d970*/  LDS.128 R12, [R120+0x200] ;  /* 0x00020000780c7984 */ /* 0x000e620000000c00 */
[----:B------:R-:W5:Y:S01]  /*d980*/  @!P1 MUFU.EX2 R5, R5 ;  /* 0x0000000500059308 */ /* 0x000f620000000800 */
[----:B---3--:R-:W-:Y:S01]  /*d990*/  @!P0 FADD.FTZ R2, R2, 1 ;  /* 0x3f80000002028421 */ /* 0x008fe20000010000 */
[----:B------:R-:W-:Y:S01]  /*d9a0*/  @!P5 FADD.FTZ R7, R7, 1 ;  /* 0x3f8000000707d421 */ /* 0x000fe20000010000 */
[----:B0-----:R-:W-:Y:S01]  /*d9b0*/  F2FP.F16.F32.PACK_AB R16, R49, R50 ;  /* 0x000000323110723e */ /* 0x001fe200000000ff */
[----:B------:R-:W0:Y:S01]  /*d9c0*/  @!P4 MUFU.EX2 R6, R6 ;  /* 0x000000060006c308 */ /* 0x000e220000000800 */
[----:B--2---:R-:W-:Y:S01]  /*d9d0*/  @!P2 FMUL.FTZ R39, R39, R4 ;  /* 0x000000042727a220 */ /* 0x004fe20000410000 */
[----:B------:R-:W-:Y:S01]  /*d9e0*/  FADD.FTZ R4, R50, R125 ;  /* 0x0000007d32047221 */ /* 0x000fe20000010000 */
[----:B------:R-:W-:Y:S01]  /*d9f0*/  F2FP.F16.F32.PACK_AB R19, R43, R44 ;  /* 0x0000002c2b13723e */ /* 0x000fe200000000ff */
[----:B------:R-:W2:Y:S01]  /*da00*/  @!P6 MUFU.EX2 R8, R8 ;  /* 0x000000080008e308 */ /* 0x000ea20000000800 */
[----:B------:R-:W-:Y:S01]  /*da10*/  F2FP.F16.F32.PACK_AB R18, R45, R46 ;  /* 0x0000002e2d12723e */ /* 0x000fe200000000ff */
[----:B-----5:R-:W-:Y:S01]  /*da20*/  @!P3 FADD.FTZ R3, R3, 1 ;  /* 0x3f8000000303b421 */ /* 0x020fe20000010000 */
[----:B------:R-:W-:Y:S01]  /*da30*/  F2FP.F16.F32.PACK_AB R17, R47, R48 ;  /* 0x000000302f11723e */ /* 0x000fe200000000ff */
[----:B------:R3:W5:Y:S01]  /*da40*/  @!P0 MUFU.RCP R10, R2 ;  /* 0x00000002000a8308 */ /* 0x0007620000001000 */
[----:B------:R-:W-:Y:S01]  /*da50*/  @!P1 FADD.FTZ R5, R5, 1 ;  /* 0x3f80000005059421 */ /* 0x000fe20000010000 */
[----:B0-----:R-:W-:-:S06]  /*da60*/  @!P4 FADD.FTZ R6, R6, 1 ;  /* 0x3f8000000606c421 */ /* 0x001fcc0000010000 */
[----:B------:R0:W4:Y:S01]  /*da70*/  @!P3 MUFU.RCP R11, R3 ;  /* 0x00000003000bb308 */ /* 0x0001220000001000 */
[----:B---3--:R-:W-:Y:S01]  /*da80*/  MOV R2, UR13 ;  /* 0x0000000d00027c02 */ /* 0x008fe20008000f00 */
[----:B--2---:R-:W-:-:S06]  /*da90*/  @!P6 FADD.FTZ R8, R8, 1 ;  /* 0x3f8000000808e421 */ /* 0x004fcc0000010000 */
[----:B------:R-:W2:Y:S01]  /*daa0*/  @!P1 MUFU.RCP R5, R5 ;  /* 0x0000000500059308 */ /* 0x000ea20000001000 */
[----:B0-----:R-:W-:Y:S01]  /*dab0*/  MOV R3, UR12 ;  /* 0x0000000c00037c02 */ /* 0x001fe20008000f00 */
[----:B-----5:R-:W-:Y:S01]  /*dac0*/  @!P0 FMUL.FTZ R41, R41, R10 ;  /* 0x0000000a29298220 */ /* 0x020fe20000410000 */
[----:B------:R-:W0:Y:S01]  /*dad0*/  LDCU.64 UR12, c[0x0][0x518] ;  /* 0x0000a300ff0c77ac */ /* 0x000e220008000a00 */
[----:B------:R-:W-:-:S03]  /*dae0*/  IMAD.WIDE.U32 R2, R0, 0x10, R2 ;  /* 0x0000001000027825 */ /* 0x000fc600078e0002 */
[----:B------:R-:W-:Y:S01]  /*daf0*/  F2FP.F16.F32.PACK_AB R24, R41, R42 ;  /* 0x0000002a2918723e */ /* 0x000fe200000000ff */
[----:B------:R-:W3:Y:S01]  /*db00*/  @!P4 MUFU.RCP R6, R6 ;  /* 0x000000060006c308 */ /* 0x000ee20000001000 */
[----:B----4-:R-:W-:Y:S01]  /*db10*/  @!P3 FMUL.FTZ R40, R40, R11 ;  /* 0x0000000b2828b220 */ /* 0x010fe20000410000 */
[----:B------:R-:W-:Y:S04]  /*db20*/  STG.E.128 desc[UR30][R2.64], R20 ;  /* 0x0000001402007986 */ /* 0x000fe8000c101d1e */
[----:B-1----:R1:W-:Y:S02]  /*db30*/  STG.E.128 desc[UR30][R2.64+0x200], R12 ;  /* 0x0002000c02007986 */ /* 0x0023e4000c101d1e */
[----:B------:R-:W4:Y:S01]  /*db40*/  @!P5 MUFU.RCP R7, R7 ;  /* 0x000000070007d308 */ /* 0x000f220000001000 */
[----:B------:R-:W-:Y:S01]  /*db50*/  F2FP.F16.F32.PACK_AB R25, R39, R40 ;  /* 0x000000282719723e */ /* 0x000fe200000000ff */
[----:B--2---:R-:W-:Y:S01]  /*db60*/  @!P1 FMUL.FTZ R38, R38, R5 ;  /* 0x0000000526269220 */ /* 0x004fe20000410000 */
[----:B------:R-:W-:Y:S01]  /*db70*/  BAR.SYNC.DEFER_BLOCKING 0x0 ;  /* 0x0000000000007b1d */ /* 0x000fe20000010000 */
[----:B------:R-:W-:Y:S01]  /*db80*/  FADD.FTZ R5, R4, R49 ;  /* 0x0000003104057221 */ /* 0x000fe20000010000 */
[----:B0-----:R-:W-:-:S03]  /*db90*/  UIMAD.WIDE.U32 UR8, UR37, UR12, UR8 ;  /* 0x0000000c250872a5 */ /* 0x001fc6000f8e0008 */
[----:B------:R-:W-:Y:S01]  /*dba0*/  FADD.FTZ R48, R5, R48 ;  /* 0x0000003005307221 */ /* 0x000fe20000010000 */
[----:B------:R-:W0:Y:S01]  /*dbb0*/  @!P6 MUFU.RCP R8, R8 ;  /* 0x000000080008e308 */ /* 0x000e220000001000 */
[----:B---3--:R-:W-:Y:S01]  /*dbc0*/  @!P4 FMUL.FTZ R37, R37, R6 ;  /* 0x000000062525c220 */ /* 0x008fe20000410000 */
[----:B------:R-:W-:Y:S01]  /*dbd0*/  UIMAD UR9, UR37, UR13, UR9 ;  /* 0x0000000d250972a4 */ /* 0x000fe2000f8e0209 */
[----:B------:R-:W-:-:S03]  /*dbe0*/  FADD.FTZ R47, R48, R47 ;  /* 0x0000002f302f7221 */ /* 0x000fc60000010000 */
[----:B------:R-:W-:Y:S01]  /*dbf0*/  F2FP.F16.F32.PACK_AB R26, R37, R38 ;  /* 0x00000026251a723e */ /* 0x000fe200000000ff */
[----:B------:R-:W-:Y:S01]  /*dc00*/  UIMAD.WIDE.U32 UR8, UR10, UR14, UR8 ;  /* 0x0000000e0a0872a5 */ /* 0x000fe2000f8e0008 */
[----:B------:R-:W-:Y:S01]  /*dc10*/  FADD.FTZ R46, R47, R46 ;  /* 0x0000002e2f2e7221 */ /* 0x000fe20000010000 */
[----:B----4-:R-:W-:Y:S02]  /*dc20*/  @!P5 FMUL.FTZ R36, R36, R7 ;  /* 0x000000072424d220 */ /* 0x010fe40000410000 */
[----:B------:R-:W-:Y:S01]  /*dc30*/  UIMAD UR12, UR10, UR15, UR9 ;  /* 0x0000000f0a0c72a4 */ /* 0x000fe2000f8e0209 */
        /* <DEDUP_REMOVED lines=9> */
[----:B------:R-:W-:Y:S01]  /*dcd0*/  F2FP.F16.F32.PACK_AB R27, R35, R36 ;  /* 0x00000024231b723e */ /* 0x000fe200000000ff */
[----:B------:R-:W-:Y:S01]  /*dce0*/  FADD.FTZ R42, R43, R42 ;  /* 0x0000002a2b2a7221 */ /* 0x000fe20000010000 */
[----:B------:R-:W-:Y:S01]  /*dcf0*/  MOV R3, UR8 ;  /* 0x0000000800037c02 */ /* 0x000fe20008000f00 */
[----:B------:R-:W-:-:S02]  /*dd00*/  UIADD3.X UR27, UPT, UPT, UR27, -0x1, URZ, UP0, !UPT ;  /* 0xffffffff1b1b7890 */ /* 0x000fc400087fe4ff */
[----:B------:R-:W-:Y:S01]  /*dd10*/  STS.128 [R119+0x10], R24 ;  /* 0x0000101877007388 */ /* 0x000fe20000000c00 */
[----:B------:R-:W-:-:S03]  /*dd20*/  NOP ;  /* 0x0000000000007918 */ /* 0x000fc60000000000 */
[----:B------:R-:W0:Y:S01]  /*dd30*/  LDS.128 R20, [R120] ;  /* 0x0000000078147984 */ /* 0x000e220000000c00 */
[----:B------:R-:W-:-:S04]  /*dd40*/  IMAD.WIDE.U32 R2, R0, 0x10, R2 ;  /* 0x0000001000027825 */ /* 0x000fc800078e0002 */
[----:B------:R-:W-:Y:S01]  /*dd50*/  FADD.FTZ R41, R42, R41 ;  /* 0x000000292a297221 */ /* 0x000fe20000010000 */
        /* <DEDUP_REMOVED lines=12> */
.L_x_12191:
        /* <DEDUP_REMOVED lines=41> */
.L_x_12324:
[----:B------:R-:W-:Y:S05]  /*e0b0*/  BSYNC.RECONVERGENT B0 ;  /* 0x0000000000007941 */ /* 0x000fea0003800200 */
.L_x_12323:
        /* <DEDUP_REMOVED lines=39> */
.L_x_12326:
[----:B------:R-:W-:Y:S05]  /*e330*/  BSYNC.RECONVERGENT B0 ;  /* 0x0000000000007941 */ /* 0x000fea0003800200 */
.L_x_12325:
        /* <DEDUP_REMOVED lines=11> */
.L_x_12327:
        /* <DEDUP_REMOVED lines=19> */
.L_x_12230:
[----:B------:R-:W-:Y:S01]  /*e520*/  MOV R231, R65 ;  /* 0x0000004100e77202 */ /* 0x000fe20000000f00 */
[----:B------:R-:W-:Y:S01]  /*e530*/  HFMA2 R233, -RZ, RZ, 0, 5.9604644775390625e-08 ;  /* 0x00000001ffe97431 */ /* 0x000fe200000001ff */
[----:B------:R-:W-:Y:S02]  /*e540*/  MOV R240, RZ ;  /* 0x000000ff00f07202 */ /* 0x000fe40000000f00 */
[----:B------:R-:W-:-:S07]  /*e550*/  MOV R66, 0xffffffff ;  /* 0xffffffff00427802 */ /* 0x000fce0000000f00 */
[----:B01---5:R-:W-:Y:S05]  /*e560*/  WARPSYNC.COLLECTIVE R66, `(.L_x_12328) ;  /* 0x0000000042087348 */ /* 0x023fea0003c00000 */
[----:B------:R2:W3:Y:S02]  /*e570*/  SHFL.UP P6, R236, R231, R233, R240 ;  /* 0x040000e9e7ec7389 */ /* 0x0004e400000c00f0 */
[----:B0123-5:R-:W-:Y:S05]  /*e580*/  ENDCOLLECTIVE ;  /* 0x000000000000791b */ /* 0x02ffea0003800000 */
.L_x_12328:
[----:B------:R-:W-:Y:S02]  /*e590*/  MOV R231, R227 ;  /* 0x000000e300e77202 */ /* 0x000fe40000000f00 */
[----:B------:R-:W-:-:S07]  /*e5a0*/  MOV R64, R236 ;  /* 0x000000ec00407202 */ /* 0x000fce0000000f00 */
[----:B------:R-:W-:Y:S05]  /*e5b0*/  WARPSYNC.COLLECTIVE R66, `(.L_x_12329) ;  /* 0x0000000042087348 */ /* 0x000fea0003c00000 */
[----:B------:R0:W1:Y:S02]  /*e5c0*/  SHFL.UP P6, R236, R231, R233, R240 ;  /* 0x040000e9e7ec7389 */ /* 0x00006400000c00f0 */
[----:B01----:R-:W-:Y:S05]  /*e5d0*/  ENDCOLLECTIVE ;  /* 0x000000000000791b */ /* 0x003fea0003800000 */
.L_x_12329:
[----:B------:R-:W-:Y:S02]  /*e5e0*/  MOV R231, R229 ;  /* 0x000000e500e77202 */ /* 0x000fe40000000f00 */
[----:B------:R-:W-:-:S07]  /*e5f0*/  MOV R232, R236 ;  /* 0x000000ec00e87202 */ /* 0x000fce0000000f00 */
[----:B------:R-:W-:Y:S05]  /*e600*/  WARPSYNC.COLLECTIVE R66, `(.L_x_12330) ;  /* 0x0000000042087348 */ /* 0x000fea0003c00000 */
[----:B------:R0:W1:Y:S02]  /*e610*/  SHFL.UP P6, R236, R231, R233, R240 ;  /* 0x040000e9e7ec7389 */ /* 0x00006400000c00f0 */
[----:B01----:R-:W-:Y:S05]  /*e620*/  ENDCOLLECTIVE ;  /* 0x000000000000791b */ /* 0x003fea0003800000 */
.L_x_12330:
[----:B------:R-:W-:Y:S02]  /*e630*/  MOV R231, R230 ;  /* 0x000000e600e77202 */ /* 0x000fe40000000f00 */
[----:B------:R-:W-:-:S07]  /*e640*/  MOV R234, R236 ;  /* 0x000000ec00ea7202 */ /* 0x000fce0000000f00 */
[----:B------:R-:W-:Y:S05]  /*e650*/  WARPSYNC.COLLECTIVE R66, `(.L_x_12331) ;  /* 0x0000000042087348 */ /* 0x000fea0003c00000 */
[----:B------:R0:W1:Y:S02]  /*e660*/  SHFL.UP P6, R236, R231, R233, R240 ;  /* 0x040000e9e7ec7389 */ /* 0x00006400000c00f0 */
[----:B01----:R-:W-:Y:S05]  /*e670*/  ENDCOLLECTIVE ;  /* 0x000000000000791b */ /* 0x003fea0003800000 */
.L_x_12331:
        /* <DEDUP_REMOVED lines=15> */
.L_x_12332:
[----:B------:R-:W-:Y:S02]  /*e770*/  MOV R231, R227 ;  /* 0x000000e300e77202 */ /* 0x000fe40000000f00 */
[----:B------:R-:W-:-:S07]  /*e780*/  MOV R64, R236 ;  /* 0x000000ec00407202 */ /* 0x000fce0000000f00 */
[----:B------:R-:W-:Y:S05]  /*e790*/  WARPSYNC.COLLECTIVE R66, `(.L_x_12333) ;  /* 0x0000000042087348 */ /* 0x000fea0003c00000 */
[----:B------:R0:W1:Y:S02]  /*e7a0*/  SHFL.UP P6, R236, R231, R233, R240 ;  /* 0x040000e9e7ec7389 */ /* 0x00006400000c00f0 */
[----:B01----:R-:W-:Y:S05]  /*e7b0*/  ENDCOLLECTIVE ;  /* 0x000000000000791b */ /* 0x003fea0003800000 */
.L_x_12333:
[----:B------:R-:W-:Y:S02]  /*e7c0*/  MOV R231, R229 ;  /* 0x000000e500e77202 */ /* 0x000fe40000000f00 */
[----:B------:R-:W-:-:S07]  /*e7d0*/  MOV R232, R236 ;  /* 0x000000ec00e87202 */ /* 0x000fce0000000f00 */
[----:B------:R-:W-:Y:S05]  /*e7e0*/  WARPSYNC.COLLECTIVE R66, `(.L_x_12334) ;  /* 0x0000000042087348 */ /* 0x000fea0003c00000 */
[----:B------:R0:W1:Y:S02]  /*e7f0*/  SHFL.UP P6, R236, R231, R233, R240 ;  /* 0x040000e9e7ec7389 */ /* 0x00006400000c00f0 */
[----:B01----:R-:W-:Y:S05]  /*e800*/  ENDCOLLECTIVE ;  /* 0x000000000000791b */ /* 0x003fea0003800000 */
.L_x_12334:
[----:B------:R-:W-:Y:S02]  /*e810*/  MOV R231, R230 ;  /* 0x000000e600e77202 */ /* 0x000fe40000000f00 */
[----:B------:R-:W-:-:S07]  /*e820*/  MOV R234, R236 ;  /* 0x000000ec00ea7202 */ /* 0x000fce0000000f00 */
[----:B------:R-:W-:Y:S05]  /*e830*/  WARPSYNC.COLLECTIVE R66, `(.L_x_12335) ;  /* 0x0000000042087348 */ /* 0x000fea0003c00000 */
[----:B------:R0:W1:Y:S02]  /*e840*/  SHFL.UP P6, R236, R231, R233, R240 ;  /* 0x040000e9e7ec7389 */ /* 0x00006400000c00f0 */
[----:B01----:R-:W-:Y:S05]  /*e850*/  ENDCOLLECTIVE ;  /* 0x000000000000791b */ /* 0x003fea0003800000 */
.L_x_12335:
        /* <DEDUP_REMOVED lines=15> */
.L_x_12336:
[----:B------:R-:W-:Y:S02]  /*e950*/  MOV R231, R227 ;  /* 0x000000e300e77202 */ /* 0x000fe40000000f00 */
[----:B------:R-:W-:-:S07]  /*e960*/  MOV R64, R236 ;  /* 0x000000ec00407202 */ /* 0x000fce0000000f00 */
[----:B------:R-:W-:Y:S05]  /*e970*/  WARPSYNC.COLLECTIVE R66, `(.L_x_12337) ;  /* 0x0000000042087348 */ /* 0x000fea0003c00000 */
[----:B------:R0:W1:Y:S02]  /*e980*/  SHFL.UP P6, R236, R231, R233, R240 ;  /* 0x040000e9e7ec7389 */ /* 0x00006400000c00f0 */
[----:B01----:R-:W-:Y:S05]  /*e990*/  ENDCOLLECTIVE ;  /* 0x000000000000791b */ /* 0x003fea0003800000 */
.L_x_12337:
[----:B------:R-:W-:Y:S02]  /*e9a0*/  MOV R231, R229 ;  /* 0x000000e500e77202 */ /* 0x000fe40000000f00 */
[----:B------:R-:W-:-:S07]  /*e9b0*/  MOV R232, R236 ;  /* 0x000000ec00e87202 */ /* 0x000fce0000000f00 */
[----:B------:R-:W-:Y:S05]  /*e9c0*/  WARPSYNC.COLLECTIVE R66, `(.L_x_12338) ;  /* 0x0000000042087348 */ /* 0x000fea0003c00000 */
[----:B------:R0:W1:Y:S02]  /*e9d0*/  SHFL.UP P6, R236, R231, R233, R240 ;  /* 0x040000e9e7ec7389 */ /* 0x00006400000c00f0 */
[----:B01----:R-:W-:Y:S05]  /*e9e0*/  ENDCOLLECTIVE ;  /* 0x000000000000791b */ /* 0x003fea0003800000 */
.L_x_12338:
[----:B------:R-:W-:Y:S02]  /*e9f0*/  MOV R231, R230 ;  /* 0x000000e600e77202 */ /* 0x000fe40000000f00 */
[----:B------:R-:W-:-:S07]  /*ea00*/  MOV R234, R236 ;  /* 0x000000ec00ea7202 */ /* 0x000fce0000000f00 */
[----:B------:R-:W-:Y:S05]  /*ea10*/  WARPSYNC.COLLECTIVE R66, `(.L_x_12339) ;  /* 0x0000000042087348 */ /* 0x000fea0003c00000 */
[----:B------:R0:W1:Y:S02]  /*ea20*/  SHFL.UP P6, R236, R231, R233, R240 ;  /* 0x040000e9e7ec7389 */ /* 0x00006400000c00f0 */
[----:B01----:R-:W-:Y:S05]  /*ea30*/  ENDCOLLECTIVE ;  /* 0x000000000000791b */ /* 0x003fea0003800000 */
.L_x_12339:
        /* <DEDUP_REMOVED lines=15> */
.L_x_12340:
[----:B------:R-:W-:Y:S02]  /*eb30*/  MOV R231, R227 ;  /* 0x000000e300e77202 */ /* 0x000fe40000000f00 */
[----:B------:R-:W-:-:S07]  /*eb40*/  MOV R64, R236 ;  /* 0x000000ec00407202 */ /* 0x000fce0000000f00 */
[----:B------:R-:W-:Y:S05]  /*eb50*/  WARPSYNC.COLLECTIVE R66, `(.L_x_12341) ;  /* 0x0000000042087348 */ /* 0x000fea0003c00000 */
[----:B------:R0:W1:Y:S02]  /*eb60*/  SHFL.UP P6, R236, R231, R233, R240 ;  /* 0x040000e9e7ec7389 */ /* 0x00006400000c00f0 */
[----:B01----:R-:W-:Y:S05]  /*eb70*/  ENDCOLLECTIVE ;  /* 0x000000000000791b */ /* 0x003fea0003800000 */
.L_x_12341:
[----:B------:R-:W-:Y:S02]  /*eb80*/  MOV R231, R229 ;  /* 0x000000e500e77202 */ /* 0x000fe40000000f00 */
[----:B------:R-:W-:-:S07]  /*eb90*/  MOV R232, R236 ;  /* 0x000000ec00e87202 */ /* 0x000fce0000000f00 */
[----:B------:R-:W-:Y:S05]  /*eba0*/  WARPSYNC.COLLECTIVE R66, `(.L_x_12342) ;  /* 0x0000000042087348 */ /* 0x000fea0003c00000 */
[----:B------:R0:W1:Y:S02]  /*ebb0*/  SHFL.UP P6, R236, R231, R233, R240 ;  /* 0x040000e9e7ec7389 */ /* 0x00006400000c00f0 */
[----:B01----:R-:W-:Y:S05]  /*ebc0*/  ENDCOLLECTIVE ;  /* 0x000000000000791b */ /* 0x003fea0003800000 */
.L_x_12342:
[----:B------:R-:W-:Y:S02]  /*ebd0*/  MOV R231, R230 ;  /* 0x000000e600e77202 */ /* 0x000fe40000000f00 */
[----:B------:R-:W-:-:S07]  /*ebe0*/  MOV R234, R236 ;  /* 0x000000ec00ea7202 */ /* 0x000fce0000000f00 */
[----:B------:R-:W-:Y:S05]  /*ebf0*/  WARPSYNC.COLLECTIVE R66, `(.L_x_12343) ;  /* 0x0000000042087348 */ /* 0x000fea0003c00000 */
[----:B------:R0:W1:Y:S02]  /*ec00*/  SHFL.UP P6, R236, R231, R233, R240 ;  /* 0x040000e9e7ec7389 */ /* 0x00006400000c00f0 */
[----:B01----:R-:W-:Y:S05]  /*ec10*/  ENDCOLLECTIVE ;  /* 0x000000000000791b */ /* 0x003fea0003800000 */
.L_x_12343:
        /* <DEDUP_REMOVED lines=15> */
.L_x_12344:
[----:B------:R-:W-:Y:S02]  /*ed10*/  MOV R231, R227 ;  /* 0x000000e300e77202 */ /* 0x000fe40000000f00 */
[----:B------:R-:W-:-:S07]  /*ed20*/  MOV R64, R236 ;  /* 0x000000ec00407202 */ /* 0x000fce0000000f00 */
[----:B------:R-:W-:Y:S05]  /*ed30*/  WARPSYNC.COLLECTIVE R66, `(.L_x_12345) ;  /* 0x0000000042087348 */ /* 0x000fea0003c00000 */
[----:B------:R0:W1:Y:S02]  /*ed40*/  SHFL.UP P6, R236, R231, R233, R240 ;  /* 0x040000e9e7ec7389 */ /* 0x00006400000c00f0 */
[----:B01----:R-:W-:Y:S05]  /*ed50*/  ENDCOLLECTIVE ;  /* 0x000000000000791b */ /* 0x003fea0003800000 */
.L_x_12345:
[----:B------:R-:W-:Y:S02]  /*ed60*/  MOV R231, R229 ;  /* 0x000000e500e77202 */ /* 0x000fe40000000f00 */
[----:B------:R-:W-:-:S07]  /*ed70*/  MOV R232, R236 ;  /* 0x000000ec00e87202 */ /* 0x000fce0000000f00 */
[----:B------:R-:W-:Y:S05]  /*ed80*/  WARPSYNC.COLLECTIVE R66, `(.L_x_12346) ;  /* 0x0000000042087348 */ /* 0x000fea0003c00000 */
[----:B------:R0:W1:Y:S02]  /*ed90*/  SHFL.UP P6, R236, R231, R233, R240 ;  /* 0x040000e9e7ec7389 */ /* 0x00006400000c00f0 */
[----:B01----:R-:W-:Y:S05]  /*eda0*/  ENDCOLLECTIVE ;  /* 0x000000000000791b */ /* 0x003fea0003800000 */
.L_x_12346:
[----:B------:R-:W-:Y:S02]  /*edb0*/  MOV R231, R230 ;  /* 0x000000e600e77202 */ /* 0x000fe40000000f00 */
[----:B------:R-:W-:-:S07]  /*edc0*/  MOV R234, R236 ;  /* 0x000000ec00ea7202 */ /* 0x000fce0000000f00 */
[----:B------:R-:W-:Y:S05]  /*edd0*/  WARPSYNC.COLLECTIVE R66, `(.L_x_12347) ;  /* 0x0000000042087348 */ /* 0x000fea0003c00000 */
[----:B------:R0:W1:Y:S02]  /*ede0*/  SHFL.UP P6, R236, R231, R233, R240 ;  /* 0x040000e9e7ec7389 */ /* 0x00006400000c00f0 */
[----:B01----:R-:W-:Y:S05]  /*edf0*/  ENDCOLLECTIVE ;  /* 0x000000000000791b */ /* 0x003fea0003800000 */
.L_x_12347:
[----:B------:R-:W-:Y:S05]  /*ee00*/  BRA `(.L_x_12348) ;  /* 0xffffff8000fc7947 */ /* 0x000fea000383ffff */
.L_x_12231:
        /* <DEDUP_REMOVED lines=8> */
.L_x_12350:
[----:B------:R-:W-:Y:S05]  /*ee90*/  BSYNC B0 ;  /* 0x0000000000007941 */ /* 0x000fea0003800000 */
.L_x_12349:
[----:B------:R-:W-:Y:S05]  /*eea0*/  BRA `(.L_x_12351) ;  /* 0xffffff8400087947 */ /* 0x000fea000383ffff */
.L_x_12232:
        /* <DEDUP_REMOVED lines=8> */
.L_x_12353:
[----:B------:R-:W-:Y:S05]  /*ef30*/  BSYNC B0 ;  /* 0x0000000000007941 */ /* 0x000fea0003800000 */
.L_x_12352:
[----:B------:R-:W-:Y:S05]  /*ef40*/  BRA `(.L_x_12354) ;  /* 0xffffff8000e87947 */ /* 0x000fea000383ffff */
.L_x_12233:
        /* <DEDUP_REMOVED lines=8> */
.L_x_12356:
[----:B------:R-:W-:Y:S05]  /*efd0*/  BSYNC B0 ;  /* 0x0000000000007941 */ /* 0x000fea0003800000 */
.L_x_12355:
[----:B------:R-:W-:Y:S05]  /*efe0*/  BRA `(.L_x_12357) ;  /* 0xffffff8000c87947 */ /* 0x000fea000383ffff */
.L_x_12234:
        /* <DEDUP_REMOVED lines=8> */
.L_x_12359:
[----:B------:R-:W-:Y:S05]  /*f070*/  BSYNC B0 ;  /* 0x0000000000007941 */ /* 0x000fea0003800000 */
.L_x_12358:
[----:B------:R-:W-:Y:S05]  /*f080*/  BRA `(.L_x_12360) ;  /* 0xffffff8000a87947 */ /* 0x000fea000383ffff */
.L_x_12235:
        /* <DEDUP_REMOVED lines=8> */
.L_x_12362:
[----:B------:R-:W-:Y:S05]  /*f110*/  BSYNC B0 ;  /* 0x0000000000007941 */ /* 0x000fea0003800000 */
.L_x_12361:
        /* <DEDUP_REMOVED lines=10> */
.L_x_12363:
[----:B------:R-:W-:Y:S02]  /*f1c0*/  MOV R231, R229 ;  /* 0x000000e500e77202 */ /* 0x000fe40000000f00 */
[----:B------:R-:W-:-:S07]  /*f1d0*/  MOV R227, R236 ;  /* 0x000000ec00e37202 */ /* 0x000fce0000000f00 */
[----:B------:R-:W-:Y:S05]  /*f1e0*/  WARPSYNC.COLLECTIVE R66, `(.L_x_12364) ;  /* 0x0000000042087348 */ /* 0x000fea0003c00000 */
[----:B------:R0:W1:Y:S02]  /*f1f0*/  SHFL.UP P6, R236, R231, R233, R240 ;  /* 0x040000e9e7ec7389 */ /* 0x00006400000c00f0 */
[----:B01----:R-:W-:Y:S05]  /*f200*/  ENDCOLLECTIVE ;  /* 0x000000000000791b */ /* 0x003fea0003800000 */
.L_x_12364:
[----:B------:R-:W-:Y:S02]  /*f210*/  MOV R231, R230 ;  /* 0x000000e600e77202 */ /* 0x000fe40000000f00 */
[----:B------:R-:W-:-:S07]  /*f220*/  MOV R229, R236 ;  /* 0x000000ec00e57202 */ /* 0x000fce0000000f00 */
[----:B------:R-:W-:Y:S05]  /*f230*/  WARPSYNC.COLLECTIVE R66, `(.L_x_12365) ;  /* 0x0000000042087348 */ /* 0x000fea0003c00000 */
[----:B------:R0:W1:Y:S02]  /*f240*/  SHFL.UP P6, R236, R231, R233, R240 ;  /* 0x040000e9e7ec7389 */ /* 0x00006400000c00f0 */
[----:B01----:R-:W-:Y:S05]  /*f250*/  ENDCOLLECTIVE ;  /* 0x000000000000791b */ /* 0x003fea0003800000 */
.L_x_12365:
[----:B------:R-:W-:Y:S02]  /*f260*/  MOV R230, R236 ;  /* 0x000000ec00e67202 */ /* 0x000fe40000000f00 */
[----:B------:R-:W-:-:S07]  /*f270*/  MOV R236, 0x1f ;  /* 0x0000001f00ec7802 */ /* 0x000fce0000000f00 */
[----:B------:R-:W-:Y:S05]  /*f280*/  WARPSYNC.COLLECTIVE R66, `(.L_x_12366) ;  /* 0x0000000042087348 */ /* 0x000fea0003c00000 */
[----:B------:R0:W1:Y:S02]  /*f290*/  SHFL.IDX P2, R64, R67, R235, R236 ;  /* 0x000000eb43407389 */ /* 0x00006400000400ec */
[----:B01----:R-:W-:Y:S05]  /*f2a0*/  ENDCOLLECTIVE ;  /* 0x000000000000791b */ /* 0x003fea0003800000 */
.L_x_12366:
[----:B------:R-:W-:Y:S02]  /*f2b0*/  MOV R67, R61 ;  /* 0x0000003d00437202 */ /* 0x000fe40000000f00 */
[----:B------:R-:W-:-:S07]  /*f2c0*/  MOV R60, R64 ;  /* 0x00000040003c7202 */ /* 0x000fce0000000f00 */
[----:B------:R-:W-:Y:S05]  /*f2d0*/  WARPSYNC.COLLECTIVE R66, `(.L_x_12367) ;  /* 0x0000000042087348 */ /* 0x000fea0003c00000 */
[----:B------:R0:W1:Y:S02]  /*f2e0*/  SHFL.IDX P2, R64, R67, R235, R236 ;  /* 0x000000eb43407389 */ /* 0x00006400000400ec */
[----:B01----:R-:W-:Y:S05]  /*f2f0*/  ENDCOLLECTIVE ;  /* 0x000000000000791b */ /* 0x003fea0003800000 */
.L_x_12367:
[----:B------:R-:W-:Y:S02]  /*f300*/  MOV R67, R62 ;  /* 0x0000003e00437202 */ /* 0x000fe40000000f00 */
[----:B------:R-:W-:-:S07]  /*f310*/  MOV R232, R64 ;  /* 0x0000004000e87202 */ /* 0x000fce0000000f00 */
[----:B------:R-:W-:Y:S05]  /*f320*/  WARPSYNC.COLLECTIVE R66, `(.L_x_12368) ;  /* 0x0000000042087348 */ /* 0x000fea0003c00000 */
[----:B------:R0:W1:Y:S02]  /*f330*/  SHFL.IDX P2, R64, R67, R235, R236 ;  /* 0x000000eb43407389 */ /* 0x00006400000400ec */
[----:B01----:R-:W-:Y:S05]  /*f340*/  ENDCOLLECTIVE ;  /* 0x000000000000791b */ /* 0x003fea0003800000 */
.L_x_12368:
[----:B------:R-:W-:Y:S02]  /*f350*/  MOV R67, R63 ;  /* 0x0000003f00437202 */ /* 0x000fe40000000f00 */
[----:B------:R-:W-:-:S07]  /*f360*/  MOV R62, R64 ;  /* 0x00000040003e7202 */ /* 0x000fce0000000f00 */
[----:B------:R-:W-:Y:S05]  /*f370*/  WARPSYNC.COLLECTIVE R66, `(.L_x_12369) ;  /* 0x0000000042087348 */ /* 0x000fea0003c00000 */
[----:B------:R0:W1:Y:S02]  /*f380*/  SHFL.IDX P2, R64, R67, R235, R236 ;  /* 0x000000eb43407389 */ /* 0x00006400000400ec */
[----:B01----:R-:W-:Y:S05]  /*f390*/  ENDCOLLECTIVE ;  /* 0x000000000000791b */ /* 0x003fea0003800000 */
.L_x_12369:
[----:B------:R-:W-:Y:S01]  /*f3a0*/  MOV R63, R64 ;  /* 0x00000040003f7202 */ /* 0x000fe20000000f00 */
[----:B------:R-:W-:Y:S06]  /*f3b0*/  BRA `(.L_x_12370) ;  /* 0xffffff8000047947 */ /* 0x000fec000383ffff */
.L_x_12237:
[----:B------:R-:W-:Y:S01]  /*f3c0*/  MOV R247, R71 ;  /* 0x0000004700f77202 */ /* 0x000fe20000000f00 */
[----:B------:R-:W-:Y:S01]  /*f3d0*/  HFMA2 R244, -RZ, RZ, 0, 5.9604644775390625e-08 ;  /* 0x00000001fff47431 */ /* 0x000fe200000001ff */
[----:B------:R-:W-:Y:S02]  /*f3e0*/  MOV R245, 0x1f ;  /* 0x0000001f00f57802 */ /* 0x000fe40000000f00 */
[----:B------:R-:W-:-:S07]  /*f3f0*/  MOV R66, 0xffffffff ;  /* 0xffffffff00427802 */ /* 0x000fce0000000f00 */
[----:B0-----:R-:W-:Y:S05]  /*f400*/  WARPSYNC.COLLECTIVE R66, `(.L_x_12371) ;  /* 0x0000000042087348 */ /* 0x001fea0003c00000 */
[----:B------:R1:W2:Y:S02]  /*f410*/  SHFL.DOWN P0, R64, R247, R244, R245 ;  /* 0x080000f4f7407389 */ /* 0x0002a400000000f5 */
[----:B012---:R-:W-:Y:S05]  /*f420*/  ENDCOLLECTIVE ;  /* 0x000000000000791b */ /* 0x007fea0003800000 */
.L_x_12371:
[----:B------:R-:W-:Y:S02]  /*f430*/  MOV R247, R242 ;  /* 0x000000f200f77202 */ /* 0x000fe40000000f00 */
[----:B------:R-:W-:-:S07]  /*f440*/  MOV R67, R64 ;  /* 0x0000004000437202 */ /* 0x000fce0000000f00 */
[----:B------:R-:W-:Y:S05]  /*f450*/  WARPSYNC.COLLECTIVE R66, `(.L_x_12372) ;  /* 0x0000000042087348 */ /* 0x000fea0003c00000 */
[----:B------:R0:W1:Y:S02]  /*f460*/  SHFL.DOWN P0, R64, R247, R244, R245 ;  /* 0x080000f4f7407389 */ /* 0x00006400000000f5 */
[----:B01----:R-:W-:Y:S05]  /*f470*/  ENDCOLLECTIVE ;  /* 0x000000000000791b */ /* 0x003fea0003800000 */
.L_x_12372:
[----:B------:R-:W-:Y:S02]  /*f480*/  MOV R247, R243 ;  /* 0x000000f300f77202 */ /* 0x000fe40000000f00 */
[----:B------:R-:W-:-:S07]  /*f490*/  MOV R68, R64 ;  /* 0x0000004000447202 */ /* 0x000fce0000000f00 */
[----:B------:R-:W-:Y:S05]  /*f4a0*/  WARPSYNC.COLLECTIVE R66, `(.L_x_12373) ;  /* 0x0000000042087348 */ /* 0x000fea0003c00000 */
[----:B------:R0:W1:Y:S02]  /*f4b0*/  SHFL.DOWN P0, R64, R247, R244, R245 ;  /* 0x080000f4f7407389 */ /* 0x00006400000000f5 */
[----:B01----:R-:W-:Y:S05]  /*f4c0*/  ENDCOLLECTIVE ;  /* 0x000000000000791b */ /* 0x003fea0003800000 */
.L_x_12373:
[----:B------:R-:W-:Y:S02]  /*f4d0*/  MOV R247, R65 ;  /* 0x0000004100f77202 */ /* 0x000fe40000000f00 */
[----:B------:R-:W-:-:S07]  /*f4e0*/  MOV R69, R64 ;  /* 0x0000004000457202 */ /* 0x000fce0000000f00 */
[----:B------:R-:W-:Y:S05]  /*f4f0*/  WARPSYNC.COLLECTIVE R66, `(.L_x_12374) ;  /* 0x0000000042087348 */ /* 0x000fea0003c00000 */
[----:B------:R0:W1:Y:S02]  /*f500*/  SHFL.DOWN P0, R64, R247, R244, R245 ;  /* 0x080000f4f7407389 */ /* 0x00006400000000f5 */
[----:B01----:R-:W-:Y:S05]  /*f510*/  ENDCOLLECTIVE ;  /* 0x000000000000791b */ /* 0x003fea0003800000 */
.L_x_12374:
[----:B------:R-:W-:Y:S05]  /*f520*/  BRA `(.L_x_12375) ;  /* 0xffffff9000847947 */ /* 0x000fea000383ffff */
.L_x_12240:
        /* <DEDUP_REMOVED lines=8> */
.L_x_12377:
[----:B------:R-:W-:Y:S05]  /*f5b0*/  BSYNC B0 ;  /* 0x0000000000007941 */ /* 0x000fea0003800000 */
.L_x_12376:
        /* <DEDUP_REMOVED lines=8> */
.L_x_12378:
[----:B------:R-:W-:Y:S02]  /*f640*/  MOV R247, R243 ;  /* 0x000000f300f77202 */ /* 0x000fe40000000f00 */
[----:B------:R-:W-:-:S07]  /*f650*/  MOV R68, R64 ;  /* 0x0000004000447202 */ /* 0x000fce0000000f00 */
[----:B------:R-:W-:Y:S05]  /*f660*/  WARPSYNC.COLLECTIVE R66, `(.L_x_12379) ;  /* 0x0000000042087348 */ /* 0x000fea0003c00000 */
[----:B------:R0:W1:Y:S02]  /*f670*/  SHFL.DOWN P0, R64, R247, R244, R245 ;  /* 0x080000f4f7407389 */ /* 0x00006400000000f5 */
[----:B01----:R-:W-:Y:S05]  /*f680*/  ENDCOLLECTIVE ;  /* 0x000000000000791b */ /* 0x003fea0003800000 */
.L_x_12379:
[----:B------:R-:W-:Y:S02]  /*f690*/  MOV R247, R65 ;  /* 0x0000004100f77202 */ /* 0x000fe40000000f00 */
[----:B------:R-:W-:-:S07]  /*f6a0*/  MOV R69, R64 ;  /* 0x0000004000457202 */ /* 0x000fce0000000f00 */
[----:B------:R-:W-:Y:S05]  /*f6b0*/  WARPSYNC.COLLECTIVE R66, `(.L_x_12380) ;  /* 0x0000000042087348 */ /* 0x000fea0003c00000 */
[----:B------:R0:W1:Y:S02]  /*f6c0*/  SHFL.DOWN P0, R64, R247, R244, R245 ;  /* 0x080000f4f7407389 */ /* 0x00006400000000f5 */
[----:B01----:R-:W-:Y:S05]  /*f6d0*/  ENDCOLLECTIVE ;  /* 0x000000000000791b */ /* 0x003fea0003800000 */
.L_x_12380:
[----:B------:R-:W-:Y:S05]  /*f6e0*/  BRA `(.L_x_12381) ;  /* 0xffffff9000647947 */ /* 0x000fea000383ffff */
.L_x_12243:
        /* <DEDUP_REMOVED lines=8> */
.L_x_12383:
[----:B------:R-:W-:Y:S05]  /*f770*/  BSYNC B0 ;  /* 0x0000000000007941 */ /* 0x000fea0003800000 */
.L_x_12382:
        /* <DEDUP_REMOVED lines=8> */
.L_x_12384:
[----:B------:R-:W-:Y:S02]  /*f800*/  MOV R247, R243 ;  /* 0x000000f300f77202 */ /* 0x000fe40000000f00 */
[----:B------:R-:W-:-:S07]  /*f810*/  MOV R68, R64 ;  /* 0x0000004000447202 */ /* 0x000fce0000000f00 */
[----:B------:R-:W-:Y:S05]  /*f820*/  WARPSYNC.COLLECTIVE R66, `(.L_x_12385) ;  /* 0x0000000042087348 */ /* 0x000fea0003c00000 */
[----:B------:R0:W1:Y:S02]  /*f830*/  SHFL.DOWN P0, R64, R247, R244, R245 ;  /* 0x080000f4f7407389 */ /* 0x00006400000000f5 */
[----:B01----:R-:W-:Y:S05]  /*f840*/  ENDCOLLECTIVE ;  /* 0x000000000000791b */ /* 0x003fea0003800000 */
.L_x_12385:
[----:B------:R-:W-:Y:S02]  /*f850*/  MOV R247, R65 ;  /* 0x0000004100f77202 */ /* 0x000fe40000000f00 */
[----:B------:R-:W-:-:S07]  /*f860*/  MOV R69, R64 ;  /* 0x0000004000457202 */ /* 0x000fce0000000f00 */
[----:B------:R-:W-:Y:S05]  /*f870*/  WARPSYNC.COLLECTIVE R66, `(.L_x_12386) ;  /* 0x0000000042087348 */ /* 0x000fea0003c00000 */
[----:B------:R0:W1:Y:S02]  /*f880*/  SHFL.DOWN P0, R64, R247, R244, R245 ;  /* 0x080000f4f7407389 */ /* 0x00006400000000f5 */
[----:B01----:R-:W-:Y:S05]  /*f890*/  ENDCOLLECTIVE ;  /* 0x000000000000791b */ /* 0x003fea0003800000 */
.L_x_12386:
[----:B------:R-:W-:Y:S05]  /*f8a0*/  BRA `(.L_x_12387) ;  /* 0xffffff9000447947 */ /* 0x000fea000383ffff */
.L_x_12246:
        /* <DEDUP_REMOVED lines=8> */
.L_x_12389:
[----:B------:R-:W-:Y:S05]  /*f930*/  BSYNC B0 ;  /* 0x0000000000007941 */ /* 0x000fea0003800000 */
.L_x_12388:
        /* <DEDUP_REMOVED lines=8> */
.L_x_12390:
[----:B------:R-:W-:Y:S02]  /*f9c0*/  MOV R247, R243 ;  /* 0x000000f300f77202 */ /* 0x000fe40000000f00 */
[----:B------:R-:W-:-:S07]  /*f9d0*/  MOV R68, R64 ;  /* 0x0000004000447202 */ /* 0x000fce0000000f00 */
[----:B------:R-:W-:Y:S05]  /*f9e0*/  WARPSYNC.COLLECTIVE R66, `(.L_x_12391) ;  /* 0x0000000042087348 */ /* 0x000fea0003c00000 */
[----:B------:R0:W1:Y:S02]  /*f9f0*/  SHFL.DOWN P0, R64, R247, R244, R245 ;  /* 0x080000f4f7407389 */ /* 0x00006400000000f5 */
[----:B01----:R-:W-:Y:S05]  /*fa00*/  ENDCOLLECTIVE ;  /* 0x000000000000791b */ /* 0x003fea0003800000 */
.L_x_12391:
[----:B------:R-:W-:Y:S02]  /*fa10*/  MOV R247, R65 ;  /* 0x0000004100f77202 */ /* 0x000fe40000000f00 */
[----:B------:R-:W-:-:S07]  /*fa20*/  MOV R69, R64 ;  /* 0x0000004000457202 */ /* 0x000fce0000000f00 */
[----:B------:R-:W-:Y:S05]  /*fa30*/  WARPSYNC.COLLECTIVE R66, `(.L_x_12392) ;  /* 0x0000000042087348 */ /* 0x000fea0003c00000 */
[----:B------:R0:W1:Y:S02]  /*fa40*/  SHFL.DOWN P0, R64, R247, R244, R245 ;  /* 0x080000f4f7407389 */ /* 0x00006400000000f5 */
[----:B01----:R-:W-:Y:S05]  /*fa50*/  ENDCOLLECTIVE ;  /* 0x000000000000791b */ /* 0x003fea0003800000 */
.L_x_12392:
[----:B------:R-:W-:Y:S05]  /*fa60*/  BRA `(.L_x_12393) ;  /* 0xffffff9000247947 */ /* 0x000fea000383ffff */
.L_x_12249:
        /* <DEDUP_REMOVED lines=8> */
.L_x_12395:
[----:B------:R-:W-:Y:S05]  /*faf0*/  BSYNC B0 ;  /* 0x0000000000007941 */ /* 0x000fea0003800000 */
.L_x_12394:
        /* <DEDUP_REMOVED lines=8> */
.L_x_12396:
[----:B------:R-:W-:Y:S02]  /*fb80*/  MOV R247, R243 ;  /* 0x000000f300f77202 */ /* 0x000fe40000000f00 */
[----:B------:R-:W-:-:S07]  /*fb90*/  MOV R68, R64 ;  /* 0x0000004000447202 */ /* 0x000fce0000000f00 */
[----:B------:R-:W-:Y:S05]  /*fba0*/  WARPSYNC.COLLECTIVE R66, `(.L_x_12397) ;  /* 0x0000000042087348 */ /* 0x000fea0003c00000 */
[----:B------:R0:W1:Y:S02]  /*fbb0*/  SHFL.DOWN P0, R64, R247, R244, R245 ;  /* 0x080000f4f7407389 */ /* 0x00006400000000f5 */
[----:B01----:R-:W-:Y:S05]  /*fbc0*/  ENDCOLLECTIVE ;  /* 0x000000000000791b */ /* 0x003fea0003800000 */
.L_x_12397:
[----:B------:R-:W-:Y:S02]  /*fbd0*/  MOV R247, R65 ;  /* 0x0000004100f77202 */ /* 0x000fe40000000f00 */
[----:B------:R-:W-:-:S07]  /*fbe0*/  MOV R69, R64 ;  /* 0x0000004000457202 */ /* 0x000fce0000000f00 */
[----:B------:R-:W-:Y:S05]  /*fbf0*/  WARPSYNC.COLLECTIVE R66, `(.L_x_12398) ;  /* 0x0000000042087348 */ /* 0x000fea0003c00000 */
[----:B------:R0:W1:Y:S02]  /*fc00*/  SHFL.DOWN P0, R64, R247, R244, R245 ;  /* 0x080000f4f7407389 */ /* 0x00006400000000f5 */
[----:B01----:R-:W-:Y:S05]  /*fc10*/  ENDCOLLECTIVE ;  /* 0x000000000000791b */ /* 0x003fea0003800000 */
.L_x_12398:
[----:B------:R-:W-:Y:S05]  /*fc20*/  BRA `(.L_x_12399) ;  /* 0xffffff9000047947 */ /* 0x000fea000383ffff */
.L_x_12252:
        /* <DEDUP_REMOVED lines=8> */
.L_x_12401:
[----:B------:R-:W-:Y:S05]  /*fcb0*/  BSYNC B0 ;  /* 0x0000000000007941 */ /* 0x000fea0003800000 */
.L_x_12400:
        /* <DEDUP_REMOVED lines=10> */
.L_x_12402:
[----:B------:R-:W-:Y:S02]  /*fd60*/  MOV R67, R243 ;  /* 0x000000f300437202 */ /* 0x000fe40000000f00 */
[----:B------:R-:W-:-:S07]  /*fd70*/  MOV R239, R64 ;  /* 0x0000004000ef7202 */ /* 0x000fce0000000f00 */
[----:B------:R-:W-:Y:S05]  /*fd80*/  WARPSYNC.COLLECTIVE R66, `(.L_x_12403) ;  /* 0x0000000042087348 */ /* 0x000fea0003c00000 */
[----:B------:R0:W1:Y:S02]  /*fd90*/  SHFL.IDX P2, R64, R67, R235, R236 ;  /* 0x000000eb43407389 */ /* 0x00006400000400ec */
[----:B01----:R-:W-:Y:S05]  /*fda0*/  ENDCOLLECTIVE ;  /* 0x000000000000791b */ /* 0x003fea0003800000 */
.L_x_12403:
        /* <DEDUP_REMOVED lines=13> */
.L_x_12404:
[----:B------:R-:W-:Y:S02]  /*fe80*/  MOV R67, R60 ;  /* 0x0000003c00437202 */ /* 0x000fe40000000f00 */
[----:B------:R-:W-:-:S05]  /*fe90*/  MOV R247, R64 ;  /* 0x0000004000f77202 */ /* 0x000fca0000000f00 */
[----:B------:R-:W-:Y:S01]  /*fea0*/  FADD.FTZ R241, R247, R68 ;  /* 0x00000044f7f17221 */ /* 0x000fe20000010000 */
[----:B------:R-:W-:-:S07]  /*feb0*/  MOV R247, R71 ;  /* 0x0000004700f77202 */ /* 0x000fce0000000f00 */
[----:B------:R-:W-:Y:S05]  /*fec0*/  WARPSYNC.COLLECTIVE R66, `(.L_x_12405) ;  /* 0x0000000042087348 */ /* 0x000fea0003c00000 */
[----:B------:R0:W1:Y:S02]  /*fed0*/  SHFL.DOWN P0, R64, R247, R244, R245 ;  /* 0x080000f4f7407389 */ /* 0x00006400000000f5 */
[----:B01----:R-:W-:Y:S05]  /*fee0*/  ENDCOLLECTIVE ;  /* 0x000000000000791b */ /* 0x003fea0003800000 */
.L_x_12405:
[----:B------:R-:W-:Y:S02]  /*fef0*/  MOV R247, R242 ;  /* 0x000000f200f77202 */ /* 0x000fe40000000f00 */
[----:B------:R-:W-:-:S07]  /*ff00*/  MOV R68, R64 ;  /* 0x0000004000447202 */ /* 0x000fce0000000f00 */
[----:B------:R-:W-:Y:S05]  /*ff10*/  WARPSYNC.COLLECTIVE R66, `(.L_x_12406) ;  /* 0x0000000042087348 */ /* 0x000fea0003c00000 */
[----:B------:R0:W1:Y:S02]  /*ff20*/  SHFL.DOWN P0, R64, R247, R244, R245 ;  /* 0x080000f4f7407389 */ /* 0x00006400000000f5 */
[----:B01----:R-:W-:Y:S05]  /*ff30*/  ENDCOLLECTIVE ;  /* 0x000000000000791b */ /* 0x003fea0003800000 */
.L_x_12406:
[----:B------:R-:W-:Y:S02]  /*ff40*/  MOV R247, R243 ;  /* 0x000000f300f77202 */ /* 0x000fe40000000f00 */
[----:B------:R-:W-:-:S07]  /*ff50*/  MOV R69, R64 ;  /* 0x0000004000457202 */ /* 0x000fce0000000f00 */
[----:B------:R-:W-:Y:S05]  /*ff60*/  WARPSYNC.COLLECTIVE R66, `(.L_x_12407) ;  /* 0x0000000042087348 */ /* 0x000fea0003c00000 */
[----:B------:R0:W1:Y:S02]  /*ff70*/  SHFL.DOWN P0, R64, R247, R244, R245 ;  /* 0x080000f4f7407389 */ /* 0x00006400000000f5 */
[----:B01----:R-:W-:Y:S05]  /*ff80*/  ENDCOLLECTIVE ;  /* 0x000000000000791b */ /* 0x003fea0003800000 */
.L_x_12407:
[----:B------:R-:W-:Y:S02]  /*ff90*/  MOV R247, R65 ;  /* 0x0000004100f77202 */ /* 0x000fe40000000f00 */
[----:B------:R-:W-:-:S07]  /*ffa0*/  MOV R70, R64 ;  /* 0x0000004000467202 */ /* 0x000fce0000000f00 */
[----:B------:R-:W-:Y:S05]  /*ffb0*/  WARPSYNC.COLLECTIVE R66, `(.L_x_12408) ;  /* 0x0000000042087348 */ /* 0x000fea0003c00000 */
[----:B------:R0:W1:Y:S02]  /*ffc0*/  SHFL.DOWN P0, R64, R247, R244, R245 ;  /* 0x080000f4f7407389 */ /* 0x00006400000000f5 */
[----:B01----:R-:W-:Y:S05]  /*ffd0*/  ENDCOLLECTIVE ;  /* 0x000000000000791b */ /* 0x003fea0003800000 */
.L_x_12408:
[----:B------:R-:W-:-:S07]  /*ffe0*/  MOV R248, R64 ;  /* 0x0000004000f87202 */ /* 0x000fce0000000f00 */
[----:B------:R-:W-:Y:S05]  /*fff0*/  WARPSYNC.COLLECTIVE R66, `(.L_x_12409) ;  /* 0x0000000042087348 */ /* 0x000fea0003c00000 */
[----:B------:R0:W1:Y:S02]  /*10000*/  SHFL.IDX P2, R64, R67, R235, R236 ;  /* 0x000000eb43407389 */ /* 0x00006400000400ec */
[----:B01----:R-:W-:Y:S05]  /*10010*/  ENDCOLLECTIVE ;  /* 0x000000000000791b */ /* 0x003fea0003800000 */
.L_x_12409:
[----:B------:R-:W-:Y:S02]  /*10020*/  MOV R67, R61 ;  /* 0x0000003d00437202 */ /* 0x000fe40000000f00 */
[----:B------:R-:W-:-:S07]  /*10030*/  MOV R246, R64 ;  /* 0x0000004000f67202 */ /* 0x000fce0000000f00 */
[----:B------:R-:W-:Y:S05]  /*10040*/  WARPSYNC.COLLECTIVE R66, `(.L_x_12410) ;  /* 0x0000000042087348 */ /* 0x000fea0003c00000 */
[----:B------:R0:W1:Y:S02]  /*10050*/  SHFL.IDX P2, R64, R67, R235, R236 ;  /* 0x000000eb43407389 */ /* 0x00006400000400ec */
[----:B01----:R-:W-:Y:S05]  /*10060*/  ENDCOLLECTIVE ;  /* 0x000000000000791b */ /* 0x003fea0003800000 */
.L_x_12410:
[----:B------:R-:W-:Y:S02]  /*10070*/  MOV R67, R62 ;  /* 0x0000003e00437202 */ /* 0x000fe40000000f00 */
[----:B------:R-:W-:-:S07]  /*10080*/  MOV R244, R64 ;  /* 0x0000004000f47202 */ /* 0x000fce0000000f00 */
[----:B------:R-:W-:Y:S05]  /*10090*/  WARPSYNC.COLLECTIVE R66, `(.L_x_12411) ;  /* 0x0000000042087348 */ /* 0x000fea0003c00000 */
[----:B------:R0:W1:Y:S02]  /*100a0*/  SHFL.IDX P2, R64, R67, R235, R236 ;  /* 0x000000eb43407389 */ /* 0x00006400000400ec */
[----:B01----:R-:W-:Y:S05]  /*100b0*/  ENDCOLLECTIVE ;  /* 0x000000000000791b */ /* 0x003fea0003800000 */
.L_x_12411:
[----:B------:R-:W-:Y:S02]  /*100c0*/  MOV R65, R244 ;  /* 0x000000f400417202 */ /* 0x000fe40000000f00 */
[----:B------:R-:W-:Y:S02]  /*100d0*/  MOV R67, R63 ;  /* 0x0000003f00437202 */ /* 0x000fe40000000f00 */
[----:B------:R-:W-:-:S07]  /*100e0*/  MOV R245, R64 ;  /* 0x0000004000f57202 */ /* 0x000fce0000000f00 */
[----:B------:R-:W-:Y:S05]  /*100f0*/  WARPSYNC.COLLECTIVE R66, `(.L_x_12412) ;  /* 0x0000000042087348 */ /* 0x000fea0003c00000 */
[----:B------:R0:W1:Y:S02]  /*10100*/  SHFL.IDX P2, R64, R67, R235, R236 ;  /* 0x000000eb43407389 */ /* 0x00006400000400ec */
[----:B01----:R-:W-:Y:S05]  /*10110*/  ENDCOLLECTIVE ;  /* 0x000000000000791b */ /* 0x003fea0003800000 */
.L_x_12412:
[----:B------:R-:W-:Y:S02]  /*10120*/  MOV R249, R64 ;  /* 0x0000004000f97202 */ /* 0x000fe40000000f00 */
[----:B------:R-:W-:Y:S01]  /*10130*/  MOV R64, R246 ;  /* 0x000000f600407202 */ /* 0x000fe20000000f00 */
[----:B------:R-:W-:Y:S06]  /*10140*/  BRA `(.L_x_12413) ;  /* 0xffffff8c005c7947 */ /* 0x000fec000383ffff */
.L_x_12414:
        /* <DEDUP_REMOVED lines=11> */
.L_x_18726:


//--------------------- .text._Z25selective_scan_bwd_kernelI32Selective_Scan_bwd_kernel_traitsILi32ELi16ELb0ELb0ELb0ELb0ELb0EN3c104HalfENS1_7complexIfEEEEv12SSMParamsBwd --------------------------
	.section	.text._Z25selective_scan_bwd_kernelI32Selective_Scan_bwd_kernel_traitsILi32ELi16ELb0ELb0ELb0ELb0ELb0EN3c104HalfENS1_7complexIfEEEEv12SSMParamsBwd,"ax",@progbits
	.align	128
        .global         _Z25selective_scan_bwd_kernelI32Selective_Scan_bwd_kernel_traitsILi32ELi16ELb0ELb0ELb0ELb0ELb0EN3c104HalfENS1_7complexIfEEEEv12SSMParamsBwd
        .type           _Z25selective_scan_bwd_kernelI32Selective_Scan_bwd_kernel_traitsILi32ELi16ELb0ELb0ELb0ELb0ELb0EN3c104HalfENS1_7complexIfEEEEv12SSMParamsBwd,@function
        .size           _Z25selective_scan_bwd_kernelI32Selective_Scan_bwd_kernel_traitsILi32ELi16ELb0ELb0ELb0ELb0ELb0EN3c104HalfENS1_7complexIfEEEEv12SSMParamsBwd,(.L_x_18727 - _Z25selective_scan_bwd_kernelI32Selective_Scan_bwd_kernel_traitsILi32ELi16ELb0ELb0ELb0ELb0ELb0EN3c104HalfENS1_7complexIfEEEEv12SSMParamsBwd)
        .other          _Z25selective_scan_bwd_kernelI32Selective_Scan_bwd_kernel_traitsILi32ELi16ELb0ELb0ELb0ELb0ELb0EN3c104HalfENS1_7complexIfEEEEv12SSMParamsBwd,@"STO_CUDA_ENTRY STV_DEFAULT"
_Z25selective_scan_bwd_kernelI32Selective_Scan_bwd_kernel_traitsILi32ELi16ELb0ELb0ELb0ELb0ELb0EN3c104HalfENS1_7complexIfEEEEv12SSMParamsBwd:
.text._Z25selective_scan_bwd_kernelI32Selective_Scan_bwd_kernel_traitsILi32ELi16ELb0ELb0ELb0ELb0ELb0EN3c104HalfENS1_7complexIfEEEEv12SSMParamsBwd:
        /* <DEDUP_REMOVED lines=27> */
[----:B---3--:R3:W5:Y:S04]  /*01b0*/  @P1 LDG.E R17, desc[UR22][R4.64] ;  /* 0x0000001604111981 */ /* 0x008768000c1e1900 */
[----:B------:R3:W5:Y:S01]  /*01c0*/  @P0 LDG.E R16, desc[UR22][R2.64] ;  /* 0x0000001602100981 */ /* 0x000762000c1e1900 */
[----:B----4-:R-:W-:-:S04]  /*01d0*/  UIMAD.WIDE.U32 UR6, UR25, UR28, URZ ;  /* 0x0000001c190672a5 */ /* 0x010fc8000f8e00ff */
[----:B------:R-:W-:-:S04]  /*01e0*/  UIMAD UR7, UR25, UR29, UR7 ;  /* 0x0000001d190772a4 */ /* 0x000fc8000f8e0207 */
[----:B------:R-:W-:Y:S02]  /*01f0*/  UIMAD.WIDE.U32 UR6, UR8, UR30, UR6 ;  /* 0x0000001e080672a5 */ /* 0x000fe4000f8e0006 */
[----:B------:R-:W-:Y:S02]  /*0200*/  UIMAD.WIDE.U32 UR10, UR25, UR32, URZ ;  /* 0x00000020190a72a5 */ /* 0x000fe4000f8e00ff */
[----:B------:R-:W-:Y:S01]  /*0210*/  UIMAD UR29, UR8, UR31, UR7 ;  /* 0x0000001f081d72a4 */ /* 0x000fe2000f8e0207 */
[----:B------:R-:W4:Y:S01]  /*0220*/  LDCU.64 UR30, c[0x0][0x3d8] ;  /* 0x00007b00ff1e77ac */ /* 0x000f220008000a00 */
[----:B------:R-:W-:Y:S02]  /*0230*/  UIMAD UR11, UR25, UR33, UR11 ;  /* 0x00000021190b72a4 */ /* 0x000fe4000f8e020b */
[----:B0-----:R-:W-:Y:S02]  /*0240*/  ULEA UR9, UR36, 0xfffffe00, 0x9 ;  /* 0xfffffe0024097891 */ /* 0x001fe4000f8e48ff */
[----:B------:R-:W-:-:S02]  /*0250*/  UIMAD.WIDE.U32 UR18, UR8, UR34, UR10 ;  /* 0x00000022081272a5 */ /* 0x000fc4000f8e000a */
[----:B--2---:R-:W-:Y:S02]  /*0260*/  UISETP.NE.U32.AND UP0, UPT, UR16, URZ, UPT ;  /* 0x000000ff1000728c */ /* 0x004fe4000bf05070 */
[----:B------:R-:W-:Y:S02]  /*0270*/  UIMAD UR19, UR8, UR35, UR19 ;  /* 0x00000023081372a4 */ /* 0x000fe4000f8e0213 */
[----:B------:R-:W-:Y:S02]  /*0280*/  UIADD3 UR27, UP3, UPT, UR9, UR18, URZ ;  /* 0x00000012091b7290 */ /* 0x000fe4000ff7e0ff */
[----:B------:R-:W-:Y:S02]  /*0290*/  USHF.R.S32.HI UR24, URZ, 0x1f, UR9 ;  /* 0x0000001fff187899 */ /* 0x000fe40008011409 */
[----:B------:R-:W-:Y:S02]  /*02a0*/  UIADD3 UR7, UP1, UPT, UR9, UR6, URZ ;  /* 0x0000000609077290 */ /* 0x000fe4000ff3e0ff */
[----:B------:R-:W-:-:S02]  /*02b0*/  UISETP.NE.AND.EX UP0, UPT, UR17, URZ, UPT, UP0 ;  /* 0x000000ff1100728c */ /* 0x000fc4000bf05300 */
[----:B------:R-:W-:Y:S01]  /*02c0*/  UIADD3.X UR6, UPT, UPT, UR24, UR19, URZ, UP3, !UPT ;  /* 0x0000001318067290 */ /* 0x000fe20009ffe4ff */
[----:B------:R-:W0:Y:S01]  /*02d0*/  LDCU.64 UR16, c[0x0][0x3b8] ;  /* 0x00007700ff1077ac */ /* 0x000e220008000a00 */
[----:B----4-:R-:W-:Y:S02]  /*02e0*/  UIMAD.WIDE.U32 UR18, UR8, UR30, URZ ;  /* 0x0000001e081272a5 */ /* 0x010fe4000f8e00ff */
[----:B-1----:R-:W-:Y:S02]  /*02f0*/  ULEA UR28, UP2, UR7, UR12, 0x1 ;  /* 0x0000000c071c7291 */ /* 0x002fe4000f8408ff */
[----:B------:R-:W-:Y:S01]  /*0300*/  UIADD3.X UR29, UPT, UPT, UR24, UR29, URZ, UP1, !UPT ;  /* 0x0000001d181d7290 */ /* 0x000fe20008ffe4ff */
[----:B------:R-:W1:Y:S03]  /*0310*/  LDCU.64 UR10, c[0x0][0x4a0] ;  /* 0x00009400ff0a77ac */ /* 0x000e660008000a00 */
[----:B------:R-:W-:-:S02]  /*0320*/  ULEA.HI.X UR29, UR7, UR13, UR29, 0x1, UP2 ;  /* 0x0000000d071d7291 */ /* 0x000fc400090f0c1d */
[----:B------:R-:W-:Y:S01]  /*0330*/  UIMAD UR7, UR8, UR31, UR19 ;  /* 0x0000001f080772a4 */ /* 0x000fe2000f8e0213 */
[----:B------:R-:W2:Y:S01]  /*0340*/  @UP0 LDCU UR19, c[0x0][0x384] ;  /* 0x00007080ff1307ac */ /* 0x000ea20008000800 */
[----:B------:R-:W-:Y:S02]  /*0350*/  ULEA UR26, UP4, UR27, UR14, 0x1 ;  /* 0x0000000e1b1a7291 */ /* 0x000fe4000f8808ff */
[----:B------:R-:W-:Y:S02]  /*0360*/  UIMAD.WIDE.U32 UR20, UR25, UR38, URZ ;  /* 0x00000026191472a5 */ /* 0x000fe4000f8e00ff */
[----:B------:R-:W-:Y:S02]  /*0370*/  ULEA.HI.X UR27, UR27, UR15, UR6, 0x1, UP4 ;  /* 0x0000000f1b1b7291 */ /* 0x000fe4000a0f0c06 */
[----:B0-----:R-:W-:Y:S01]  /*0380*/  UIMAD.WIDE.U32 UR14, UR8, UR16, URZ ;  /* 0x00000010080e72a5 */ /* 0x001fe2000f8e00ff */
[----:B------:R-:W0:Y:S01]  /*0390*/  @UP0 LDCU UR16, c[0x0][0x38c] ;  /* 0x00007180ff1007ac */ /* 0x000e220008000800 */
[----:B------:R-:W4:Y:S01]  /*03a0*/  @UP0 LDCU.64 UR32, c[0x0][0x480] ;  /* 0x00009000ff2007ac */ /* 0x000f220008000a00 */
[----:B------:R-:W-:Y:S01]  /*03b0*/  UIMAD UR13, UR25, UR39, UR21 ;  /* 0x00000027190d72a4 */ /* 0x000fe2000f8e0215 */
[----:B------:R-:W-:Y:S01]  /*03c0*/  UMOV UR12, UR20 ;  /* 0x00000014000c7c82 */ /* 0x000fe20008000000 */
[----:B------:R-:W-:-:S02]  /*03d0*/  ULEA UR6, UP1, UR18, UR4, 0x3 ;  /* 0x0000000412067291 */ /* 0x000fc4000f8218ff */
[----:B-1----:R-:W-:Y:S02]  /*03e0*/  UIMAD.WIDE.U32 UR12, UR8, UR10, UR12 ;  /* 0x0000000a080c72a5 */ /* 0x002fe4000f8e000c */
[----:B--2---:R-:W-:Y:S02]  /*03f0*/  @UP0 UIMAD UR4, UR25, UR19, UR8 ;  /* 0x00000013190402a4 */ /* 0x004fe4000f8e0208 */
[----:B------:R-:W-:Y:S02]  /*0400*/  UIMAD UR11, UR8, UR11, UR13 ;  /* 0x0000000b080b72a4 */ /* 0x000fe4000f8e020d */
[----:B------:R-:W-:Y:S02]  /*0410*/  UIADD3 UR12, UP2, UPT, UR9, UR12, URZ ;  /* 0x0000000c090c7290 */ /* 0x000fe4000ff5e0ff */
[----:B------:R-:W-:Y:S01]  /*0420*/  @UP0 UIMAD UR4, UR4, UR36, URZ ;  /* 0x00000024040402a4 */ /* 0x000fe2000f8e02ff */
[----:B------:R-:W1:Y:S01]  /*0430*/  LDCU.64 UR30, c[0x0][0x448] ;  /* 0x00008900ff1e77ac */ /* 0x000e620008000a00 */
[----:B------:R-:W2:Y:S01]  /*0440*/  LDCU.64 UR34, c[0x0][0x528] ;  /* 0x0000a500ff2277ac */ /* 0x000ea20008000a00 */
[----:B------:R-:W-:-:S02]  /*0450*/  UIADD3.X UR24, UPT, UPT, UR24, UR11, URZ, UP2, !UPT ;  /* 0x0000000b18187290 */ /* 0x000fc400097fe4ff */
[----:B0-----:R-:W-:Y:S02]  /*0460*/  @UP0 UIMAD UR11, UR4, UR16, URZ ;  /* 0x00000010040b02a4 */ /* 0x001fe4000f8e02ff */
[----:B------:R-:W-:Y:S01]  /*0470*/  ULEA.HI.X UR7, UR18, UR5, UR7, 0x3, UP1 ;  /* 0x0000000512077291 */ /* 0x000fe200088f1c07 */
[----:B------:R-:W-:Y:S02]  /*0480*/  UMOV UR4, URZ ;  /* 0x000000ff00047c82 */ /* 0x000fe40008000000 */
[----:B------:R-:W-:Y:S01]  /*0490*/  UMOV UR5, URZ ;  /* 0x000000ff00057c82 */ /* 0x000fe20008000000 */
[----:B----4-:R-:W-:Y:S02]  /*04a0*/  @UP0 UIMAD.WIDE UR4, UR11, 0x10, UR32 ;  /* 0x000000100b0408a5 */ /* 0x010fe4000f8e0220 */
[----:B------:R-:W-:Y:S01]  /*04b0*/  UISETP.GE.AND UP0, UPT, UR36, 0x1, UPT ;  /* 0x000000012400788c */ /* 0x000fe2000bf06270 */
[----:B------:R-:W-:Y:S01]  /*04c0*/  CS2R R18, SRZ ;  /* 0x0000000000127805 */ /* 0x000fe2000001ff00 */
[----:B------:R-:W-:-:S02]  /*04d0*/  UIMAD UR10, UR8, UR17, UR15 ;  /* 0x00000011080a72a4 */ /* 0x000fc4000f8e020f */
[----:B-1----:R-:W-:Y:S02]  /*04e0*/  ULEA UR9, UP1, UR14, UR30, 0x3 ;  /* 0x0000001e0e097291 */ /* 0x002fe4000f8218ff */
[----:B--2---:R-:W-:Y:S02]  /*04f0*/  ULEA UR21, UP2, UR12, UR34, 0x1 ;  /* 0x000000220c157291 */ /* 0x004fe4000f8408ff */
[----:B------:R-:W-:Y:S02]  /*0500*/  ULEA.HI.X UR10, UR14, UR31, UR10, 0x3, UP1 ;  /* 0x0000001f0e0a7291 */ /* 0x000fe400088f1c0a */
[----:B------:R-:W-:Y:S01]  /*0510*/  ULEA.HI.X UR24, UR12, UR35, UR24, 0x1, UP2 ;  /* 0x000000230c187291 */ /* 0x000fe200090f0c18 */
[----:B---3--:R-:W-:Y:S11]  /*0520*/  BRA.U !UP0, `(.L_x_12415) ;  /* 0x0000007d08f47547 */ /* 0x008ff6000b800000 */
[----:B------:R-:W0:Y:S01]  /*0530*/  S2R R20, SR_TID.X ;  /* 0x0000000000147919 */ /* 0x000e220000002100 */
[----:B------:R-:W-:Y:S01]  /*0540*/  CS2R R18, SRZ ;  /* 0x0000000000127805 */ /* 0x000fe2000001ff00 */
[----:B------:R-:W1:Y:S01]  /*0550*/  LDCU UR11, c[0x0][0x394] ;  /* 0x00007280ff0b77ac */ /* 0x000e620008000800 */
[----:B------:R-:W-:Y:S01]  /*0560*/  UMOV UR12, UR28 ;  /* 0x0000001c000c7c82 */ /* 0x000fe20008000000 */
[----:B------:R-:W-:Y:S01]  /*0570*/  UMOV UR13, UR29 ;  /* 0x0000001d000d7c82 */ /* 0x000fe20008000000 */
[----:B------:R-:W-:Y:S01]  /*0580*/  UMOV UR14, UR26 ;  /* 0x0000001a000e7c82 */ /* 0x000fe20008000000 */
[----:B------:R-:W-:Y:S01]  /*0590*/  UMOV UR15, UR27 ;  /* 0x0000001b000f7c82 */ /* 0x000fe20008000000 */
[C---:B0-----:R-:W-:Y:S02]  /*05a0*/  SHF.L.U32 R0, R20.reuse, 0x4, RZ ;  /* 0x0000000414007819 */ /* 0x041fe400000006ff */
[----:B------:R-:W-:Y:S02]  /*05b0*/  LOP3.LUT R202, R20, 0x1f, RZ, 0xc0, !PT ;  /* 0x0000001f14ca7812 */ /* 0x000fe400078ec0ff */
[----:B------:R-:W-:-:S04]  /*05c0*/  LOP3.LUT R3, R0, 0x3e00, RZ, 0xc0, !PT ;  /* 0x00003e0000037812 */ /* 0x000fc800078ec0ff */
[----:B-1----:R-:W-:-:S07]  /*05d0*/  LOP3.LUT R7, R3, 0x1f, R20, 0xf8, !PT ;  /* 0x0000001f03077812 */ /* 0x002fce00078ef814 */
.L_x_12435:
[----:B0-----:R-:W0:Y:S01]  /*05e0*/  LDCU UR16, c[0x0][0x388] ;  /* 0x00007100ff1077ac */ /* 0x001e220008000800 */
[----:B------:R-:W-:Y:S02]  /*05f0*/  SHF.L.U32 R0, R20, 0x4, RZ ;  /* 0x0000000414007819 */ /* 0x000fe400000006ff */
[----:B------:R-:W-:Y:S01]  /*0600*/  MOV R2, UR12 ;  /* 0x0000000c00027c02 */ /* 0x000fe20008000f00 */
[----:B------:R-:W-:Y:S01]  /*0610*/  ULEA UR18, UR11, 0xfffffe00, 0x9 ;  /* 0xfffffe000b127891 */ /* 0x000fe2000f8e48ff */
[----:B------:R-:W-:Y:S02]  /*0620*/  LOP3.LUT R5, R0, 0x3e00, RZ, 0xc0, !PT ;  /* 0x00003e0000057812 */ /* 0x000fe400078ec0ff */
[----:B------:R-:W-:Y:S02]  /*0630*/  MOV R3, UR13 ;  /* 0x0000000d00037c02 */ /* 0x000fe40008000f00 */
[----:B------:R-:W-:Y:S02]  /*0640*/  LOP3.LUT R27, R5, 0x1f, R20, 0xf8, !PT ;  /* 0x0000001f051b7812 */ /* 0x000fe400078ef814 */
[----:B------:R-:W-:-:S02]  /*0650*/  PRMT R14, RZ, 0x7610, R14 ;  /* 0x00007610ff0e7816 */ /* 0x000fc4000000000e */
[----:B------:R-:W-:Y:S02]  /*0660*/  PRMT R9, RZ, 0x7610, R9 ;  /* 0x00007610ff097816 */ /* 0x000fe40000000009 */
[----:B------:R-:W-:Y:S02]  /*0670*/  PRMT R33, RZ, 0x7610, R33 ;  /* 0x00007610ff217816 */ /* 0x000fe40000000021 */
[----:B------:R-:W-:Y:S01]  /*0680*/  PRMT R15, RZ, 0x7610, R15 ;  /* 0x00007610ff0f7816 */ /* 0x000fe2000000000f */
[----:B0-----:R-:W-:Y:S01]  /*0690*/  UIADD3 UR32, UPT, UPT, -UR18, UR16, URZ ;  /* 0x0000001012207290 */ /* 0x001fe2000fffe1ff */
[C---:B------:R-:W-:Y:S02]  /*06a0*/  LOP3.LUT R12, R27.reuse, 0xe0, RZ, 0xfc, !PT ;  /* 0x000000e01b0c7812 */ /* 0x040fe400078efcff */
[C---:B------:R-:W-:Y:S02]  /*06b0*/  LOP3.LUT R39, R27.reuse, 0x100, RZ, 0xfc, !PT ;  /* 0x000001001b277812 */ /* 0x040fe400078efcff */
[----:B------:R-:W-:-:S02]  /*06c0*/  LOP3.LUT R51, R27, 0x20, RZ, 0xfc, !PT ;  /* 0x000000201b337812 */ /* 0x000fc400078efcff */
[C---:B------:R-:W-:Y:S01]  /*06d0*/  ISETP.GE.AND P0, PT, R7.reuse, UR32, PT ;  /* 0x0000002007007c0c */ /* 0x040fe2000bf06270 */
[----:B------:R-:W-:Y:S01]  /*06e0*/  IMAD.WIDE.U32 R6, R7, 0x2, R2 ;  /* 0x0000000207067825 */ /* 0x000fe200078e0002 */
[----:B------:R-:W-:Y:S02]  /*06f0*/  SHF.L.U32 R2, R27, 0x1, RZ ;  /* 0x000000011b027819 */ /* 0x000fe400000006ff */
[----:B------:R-:W-:Y:S02]  /*0700*/  P2R R50, PR, RZ, 0x1 ;  /* 0x00000001ff327803 */ /* 0x000fe40000000000 */
[C---:B------:R-:W-:Y:S02]  /*0710*/  IADD3 R4, P1, PT, R2.reuse, UR14, RZ ;  /* 0x0000000e02047c10 */ /* 0x040fe4000ff3e0ff */
[----:B------:R-:W-:Y:S02]  /*0720*/  IADD3 R2, P0, PT, R2, UR21, RZ ;  /* 0x0000001502027c10 */ /* 0x000fe4000ff1e0ff */
[----:B------:R-:W-:-:S02]  /*0730*/  IADD3.X R5, PT, PT, RZ, UR15, RZ, P1, !PT ;  /* 0x0000000fff057c10 */ /* 0x000fc40008ffe4ff */
[----:B------:R-:W-:Y:S02]  /*0740*/  IADD3.X R3, PT, PT, RZ, UR24, RZ, P0, !PT ;  /* 0x00000018ff037c10 */ /* 0x000fe400087fe4ff */
[----:B------:R-:W-:Y:S01]  /*0750*/  ISETP.GE.AND P0, PT, R12, UR32, PT ;  /* 0x000000200c007c0c */ /* 0x000fe2000bf06270 */
[----:B------:R-:W-:Y:S01]  /*0760*/  BAR.SYNC.DEFER_BLOCKING 0x0 ;  /* 0x0000000000007b1d */ /* 0x000fe20000010000 */
[----:B------:R-:W-:Y:S02]  /*0770*/  ISETP.NE.AND P1, PT, R50, RZ, PT ;  /* 0x000000ff3200720c */ /* 0x000fe40003f25270 */
[C---:B------:R-:W-:Y:S02]  /*0780*/  LOP3.LUT R56, R27.reuse, 0xc0, RZ, 0xfc, !PT ;  /* 0x000000c01b387812 */ /* 0x040fe400078efcff */
[C---:B------:R-:W-:Y:S02]  /*0790*/  LOP3.LUT R52, R27.reuse, 0x40, RZ, 0xfc, !PT ;  /* 0x000000401b347812 */ /* 0x040fe400078efcff */
[----:B------:R-:W-:-:S02]  /*07a0*/  LOP3.LUT R53, R27, 0x60, RZ, 0xfc, !PT ;  /* 0x000000601b357812 */ /* 0x000fc400078efcff */
[C---:B------:R-:W-:Y:S02]  /*07b0*/  LOP3.LUT R54, R27.reuse, 0x80, RZ, 0xfc, !PT ;  /* 0x000000801b367812 */ /* 0x040fe400078efcff */
[----:B------:R-:W-:Y:S02]  /*07c0*/  ISETP.GE.AND P2, PT, R56, UR32, PT ;  /* 0x0000002038007c0c */ /* 0x000fe4000bf46270 */
[----:B------:R-:W-:Y:S02]  /*07d0*/  LOP3.LUT R55, R27, 0xa0, RZ, 0xfc, !PT ;  /* 0x000000a01b377812 */ /* 0x000fe400078efcff */
[----:B------:R-:W-:Y:S02]  /*07e0*/  ISETP.GE.AND P6, PT, R52, UR32, PT ;  /* 0x0000002034007c0c */ /* 0x000fe4000bfc6270 */
[----:B------:R-:W-:Y:S02]  /*07f0*/  ISETP.GE.AND P5, PT, R53, UR32, PT ;  /* 0x0000002035007c0c */ /* 0x000fe4000bfa6270 */
[----:B------:R-:W-:-:S02]  /*0800*/  ISETP.GE.AND P4, PT, R54, UR32, PT ;  /* 0x0000002036007c0c */ /* 0x000fc4000bf86270 */
[----:B------:R-:W-:Y:S02]  /*0810*/  ISETP.GE.AND P3, PT, R55, UR32, PT ;  /* 0x0000002037007c0c */ /* 0x000fe4000bf66270 */
[----:B------:R-:W-:Y:S01]  /*0820*/  PRMT R0, RZ, 0x7610, R0 ;  /* 0x00007610ff007816 */ /* 0x000fe20000000000 */
[----:B------:R-:W2:Y:S01]  /*0830*/  @!P0 LDG.E.U16 R14, desc[UR22][R6.64+0x1c0] ;  /* 0x0001c016060e8981 */ /* 0x000ea2000c1e1500 */
[----:B------:R-:W-:Y:S02]  /*0840*/  ISETP.GE.AND P0, PT, R39, UR32, PT ;  /* 0x0000002027007c0c */ /* 0x000fe4000bf06270 */
[----:B------:R-:W-:Y:S01]  /*0850*/  PRMT R11, RZ, 0x7610, R11 ;  /* 0x00007610ff0b7816 */ /* 0x000fe2000000000b */
[----:B------:R-:W3:Y:S01]  /*0860*/  @!P1 LDG.E.U16 R9, desc[UR22][R6.64] ;  /* 0x0000001606099981 */ /* 0x000ee2000c1e1500 */
[----:B------:R-:W-:Y:S02]  /*0870*/  ISETP.GE.AND P1, PT, R51, UR32, PT ;  /* 0x0000002033007c0c */ /* 0x000fe4000bf26270 */
[C---:B------:R-:W-:Y:S01]  /*0880*/  LOP3.LUT R21, R27.reuse, 0x120, RZ, 0xfc, !PT ;  /* 0x000001201b157812 */ /* 0x040fe200078efcff */
[----:B------:R-:W4:Y:S01]  /*0890*/  @!P2 LDG.E.U16 R15, desc[UR22][R6.64+0x180] ;  /* 0x00018016060fa981 */ /* 0x000f22000c1e1500 */
[----:B------:R-:W-:-:S02]  /*08a0*/  LOP3.LUT R22, R27, 0x140, RZ, 0xfc, !PT ;  /* 0x000001401b167812 */ /* 0x000fc400078efcff */
[----:B------:R-:W-:Y:S01]  /*08b0*/  PRMT R8, RZ, 0x7610, R8 ;  /* 0x00007610ff087816 */ /* 0x000fe20000000008 */
[----:B------:R-:W2:Y:S01]  /*08c0*/  @!P6 LDG.E.U16 R11, desc[UR22][R6.64+0x80] ;  /* 0x00008016060be981 */ /* 0x000ea2000c1e1500 */
[----:B------:R-:W-:Y:S02]  /*08d0*/  LOP3.LUT R23, R27, 0x160, RZ, 0xfc, !PT ;  /* 0x000001601b177812 */ /* 0x000fe400078efcff */
[----:B------:R-:W-:Y:S01]  /*08e0*/  PRMT R13, RZ, 0x7610, R13 ;  /* 0x00007610ff0d7816 */ /* 0x000fe2000000000d */
[----:B------:R-:W4:Y:S01]  /*08f0*/  @!P0 LDG.E.U16 R33, desc[UR22][R6.64+0x200] ;  /* 0x0002001606218981 */ /* 0x000f22000c1e1500 */
[----:B------:R-:W-:Y:S02]  /*0900*/  PRMT R10, RZ, 0x7610, R10 ;  /* 0x00007610ff0a7816 */ /* 0x000fe4000000000a */
[----:B------:R-:W-:Y:S01]  /*0910*/  ISETP.GE.AND P0, PT, R21, UR32, PT ;  /* 0x0000002015007c0c */ /* 0x000fe2000bf06270 */
[----:B------:R-:W2:Y:S01]  /*0920*/  @!P1 LDG.E.U16 R0, desc[UR22][R6.64+0x40] ;  /* 0x0000401606009981 */ /* 0x000ea2000c1e1500 */
[----:B------:R-:W-:-:S02]  /*0930*/  ISETP.GE.AND P1, PT, R22, UR32, PT ;  /* 0x0000002016007c0c */ /* 0x000fc4000bf26270 */
[----:B------:R-:W-:Y:S01]  /*0940*/  ISETP.GE.AND P2, PT, R23, UR32, PT ;  /* 0x0000002017007c0c */ /* 0x000fe2000bf46270 */
[----:B------:R-:W4:Y:S01]  /*0950*/  @!P5 LDG.E.U16 R8, desc[UR22][R6.64+0xc0] ;  /* 0x0000c0160608d981 */ /* 0x000f22000c1e1500 */
[C---:B------:R-:W-:Y:S02]  /*0960*/  LOP3.LUT R24, R27.reuse, 0x180, RZ, 0xfc, !PT ;  /* 0x000001801b187812 */ /* 0x040fe400078efcff */
[C---:B------:R-:W-:Y:S01]  /*0970*/  LOP3.LUT R25, R27.reuse, 0x1a0, RZ, 0xfc, !PT ;  /* 0x000001a01b197812 */ /* 0x040fe200078efcff */
[----:B------:R-:W4:Y:S01]  /*0980*/  @!P4 LDG.E.U16 R13, desc[UR22][R6.64+0x100] ;  /* 0x00010016060dc981 */ /* 0x000f22000c1e1500 */
[C---:B------:R-:W-:Y:S02]  /*0990*/  LOP3.LUT R26, R27.reuse, 0x1c0, RZ, 0xfc, !PT ;  /* 0x000001c01b1a7812 */ /* 0x040fe400078efcff */
[----:B------:R-:W-:Y:S01]  /*09a0*/  LOP3.LUT R27, R27, 0x1e0, RZ, 0xfc, !PT ;  /* 0x000001e01b1b7812 */ /* 0x000fe200078efcff */
[----:B------:R-:W4:Y:S01]  /*09b0*/  @!P3 LDG.E.U16 R10, desc[UR22][R6.64+0x140] ;  /* 0x00014016060ab981 */ /* 0x000f22000c1e1500 */
[----:B------:R-:W-:-:S02]  /*09c0*/  PRMT R34, RZ, 0x7610, R34 ;  /* 0x00007610ff227816 */ /* 0x000fc40000000022 */
[----:B------:R-:W-:Y:S02]  /*09d0*/  ISETP.GE.AND P3, PT, R24, UR32, PT ;  /* 0x0000002018007c0c */ /* 0x000fe4000bf66270 */
[----:B------:R-:W-:Y:S02]  /*09e0*/  PRMT R35, RZ, 0x7610, R35 ;  /* 0x00007610ff237816 */ /* 0x000fe40000000023 */
[----:B------:R-:W-:Y:S01]  /*09f0*/  ISETP.GE.AND P4, PT, R25, UR32, PT ;  /* 0x0000002019007c0c */ /* 0x000fe2000bf86270 */
[----:B------:R-:W4:Y:S01]  /*0a00*/  @!P0 LDG.E.U16 R34, desc[UR22][R6.64+0x240] ;  /* 0x0002401606228981 */ /* 0x000f22000c1e1500 */
[----:B------:R-:W-:Y:S02]  /*0a10*/  PRMT R38, RZ, 0x7610, R38 ;  /* 0x00007610ff267816 */ /* 0x000fe40000000026 */
[----:B------:R-:W-:Y:S01]  /*0a20*/  ISETP.GE.AND P5, PT, R26, UR32, PT ;  /* 0x000000201a007c0c */ /* 0x000fe2000bfa6270 */
[----:B------:R-:W4:Y:S01]  /*0a30*/  @!P1 LDG.E.U16 R35, desc[UR22][R6.64+0x280] ;  /* 0x0002801606239981 */ /* 0x000f22000c1e1500 */
[----:B------:R-:W-:-:S02]  /*0a40*/  ISETP.GE.AND P6, PT, R27, UR32, PT ;  /* 0x000000201b007c0c */ /* 0x000fc4000bfc6270 */
[----:B------:R-:W-:Y:S01]  /*0a50*/  PRMT R41, RZ, 0x7610, R41 ;  /* 0x00007610ff297816 */ /* 0x000fe20000000029 */
[----:B------:R-:W4:Y:S01]  /*0a60*/  @!P2 LDG.E.U16 R38, desc[UR22][R6.64+0x2c0] ;  /* 0x0002c0160626a981 */ /* 0x000f22000c1e1500 */
[----:B------:R-:W-:Y:S02]  /*0a70*/  PRMT R40, RZ, 0x7610, R40 ;  /* 0x00007610ff287816 */ /* 0x000fe40000000028 */
[----:B------:R-:W-:Y:S02]  /*0a80*/  PRMT R43, RZ, 0x7610, R43 ;  /* 0x00007610ff2b7816 */ /* 0x000fe4000000002b */
[----:B------:R-:W-:Y:S01]  /*0a90*/  PRMT R42, RZ, 0x7610, R42 ;  /* 0x00007610ff2a7816 */ /* 0x000fe2000000002a */
[----:B------:R-:W4:Y:S04]  /*0aa0*/  @!P3 LDG.E.U16 R41, desc[UR22][R6.64+0x300] ;  /* 0x000300160629b981 */ /* 0x000f28000c1e1500 */
[----:B------:R-:W4:Y:S04]  /*0ab0*/  @!P4 LDG.E.U16 R40, desc[UR22][R6.64+0x340] ;  /* 0x000340160628c981 */ /* 0x000f28000c1e1500 */
[----:B------:R-:W4:Y:S04]  /*0ac0*/  @!P5 LDG.E.U16 R43, desc[UR22][R6.64+0x380] ;  /* 0x00038016062bd981 */ /* 0x000f28000c1e1500 */
[----:B------:R0:W4:Y:S01]  /*0ad0*/  @!P6 LDG.E.U16 R42, desc[UR22][R6.64+0x3c0] ;  /* 0x0003c016062ae981 */ /* 0x000122000c1e1500 */
[----:B------:R-:W0:Y:S01]  /*0ae0*/  S2R R21, SR_LANEID ;  /* 0x0000000000157919 */ /* 0x000e220000000000 */
[----:B------:R-:W1:Y:S01]  /*0af0*/  S2UR UR20, SR_CgaCtaId ;  /* 0x00000000001479c3 */ /* 0x000e620000008800 */
[----:B------:R-:W-:-:S02]  /*0b00*/  UMOV UR16, 0x400 ;  /* 0x0000040000107882 */ /* 0x000fc40000000000 */
[----:B-1----:R-:W-:Y:S01]  /*0b10*/  ULEA UR20, UR20, UR16, 0x18 ;  /* 0x0000001014147291 */ /* 0x002fe2000f8ec0ff */
[----:B------:R-:W-:Y:S01]  /*0b20*/  P2R R49, PR, RZ, 0x1 ;  /* 0x00000001ff317803 */ /* 0x000fe20000000000 */
[----:B------:R-:W1:Y:S01]  /*0b30*/  LDCU UR16, c[0x0][0x38c] ;  /* 0x00007180ff1077ac */ /* 0x000e620008000800 */
[C---:B0-----:R-:W-:Y:S02]  /*0b40*/  IADD3 R6, PT, PT, R21.reuse, 0x80, RZ ;  /* 0x0000008015067810 */ /* 0x041fe40007ffe0ff */
[C---:B------:R-:W-:Y:S02]  /*0b50*/  IADD3 R24, PT, PT, R21.reuse, 0x20, RZ ;  /* 0x0000002015187810 */ /* 0x040fe40007ffe0ff */
[C---:B------:R-:W-:Y:S02]  /*0b60*/  IADD3 R26, PT, PT, R21.reuse, 0x40, RZ ;  /* 0x00000040151a7810 */ /* 0x040fe40007ffe0ff */
[----:B------:R-:W-:Y:S02]  /*0b70*/  LEA.HI.SX32 R6, R6, R21, 0x1b ;  /* 0x0000001506067211 */ /* 0x000fe400078fdaff */
[----:B------:R-:W-:-:S02]  /*0b80*/  IADD3 R28, PT, PT, R21, 0x60, RZ ;  /* 0x00000060151c7810 */ /* 0x000fc40007ffe0ff */
[CC--:B------:R-:W-:Y:S02]  /*0b90*/  LEA.HI.SX32 R22, R21.reuse, R21.reuse, 0x1b ;  /* 0x0000001515167211 */ /* 0x0c0fe400078fdaff */
[----:B------:R-:W-:Y:S02]  /*0ba0*/  IADD3 R30, PT, PT, R21, 0xa0, RZ ;  /* 0x000000a0151e7810 */ /* 0x000fe40007ffe0ff */
[-C--:B------:R-:W-:Y:S02]  /*0bb0*/  LEA.HI.SX32 R23, R24, R21.reuse, 0x1b ;  /* 0x0000001518177211 */ /* 0x080fe400078fdaff */
[-C--:B------:R-:W-:Y:S02]  /*0bc0*/  LEA.HI.SX32 R24, R26, R21.reuse, 0x1b ;  /* 0x000000151a187211 */ /* 0x080fe400078fdaff */
[----:B------:R-:W-:Y:S02]  /*0bd0*/  LEA R26, R6, UR20, 0x1 ;  /* 0x00000014061a7c11 */ /* 0x000fe4000f8e08ff */
[----:B------:R-:W-:-:S02]  /*0be0*/  LEA.HI.SX32 R25, R28, R21, 0x1b ;  /* 0x000000151c197211 */ /* 0x000fc400078fdaff */
[C---:B------:R-:W-:Y:S02]  /*0bf0*/  IADD3 R6, PT, PT, R21.reuse, 0xc0, RZ ;  /* 0x000000c015067810 */ /* 0x040fe40007ffe0ff */
[----:B------:R-:W-:Y:S02]  /*0c00*/  LEA R22, R22, UR20, 0x1 ;  /* 0x0000001416167c11 */ /* 0x000fe4000f8e08ff */
[----:B------:R-:W-:Y:S02]  /*0c10*/  LEA.HI.SX32 R27, R30, R21, 0x1b ;  /* 0x000000151e1b7211 */ /* 0x000fe400078fdaff */
[----:B------:R-:W-:Y:S02]  /*0c20*/  IADD3 R28, PT, PT, R21, 0xe0, RZ ;  /* 0x000000e0151c7810 */ /* 0x000fe40007ffe0ff */
[----:B------:R-:W-:Y:S02]  /*0c30*/  LEA R23, R23, UR20, 0x1 ;  /* 0x0000001417177c11 */ /* 0x000fe4000f8e08ff */
[----:B------:R-:W-:-:S02]  /*0c40*/  IADD3 R30, PT, PT, R21, 0x100, RZ ;  /* 0x00000100151e7810 */ /* 0x000fc40007ffe0ff */
[----:B------:R-:W-:Y:S02]  /*0c50*/  LEA R24, R24, UR20, 0x1 ;  /* 0x0000001418187c11 */ /* 0x000fe4000f8e08ff */
[-C--:B------:R-:W-:Y:S02]  /*0c60*/  LEA.HI.SX32 R6, R6, R21.reuse, 0x1b ;  /* 0x0000001506067211 */ /* 0x080fe400078fdaff */
[----:B------:R-:W-:Y:S02]  /*0c70*/  LEA R25, R25, UR20, 0x1 ;  /* 0x0000001419197c11 */ /* 0x000fe4000f8e08ff */
[-C--:B------:R-:W-:Y:S02]  /*0c80*/  LEA.HI.SX32 R29, R28, R21.reuse, 0x1b ;  /* 0x000000151c1d7211 */ /* 0x080fe400078fdaff */
[----:B------:R-:W-:Y:S02]  /*0c90*/  IADD3 R32, PT, PT, R21, 0x120, RZ ;  /* 0x0000012015207810 */ /* 0x000fe40007ffe0ff */
[----:B------:R-:W-:-:S02]  /*0ca0*/  LEA.HI.SX32 R30, R30, R21, 0x1b ;  /* 0x000000151e1e7211 */ /* 0x000fc400078fdaff */
[----:B------:R-:W-:Y:S02]  /*0cb0*/  LEA R27, R27, UR20, 0x1 ;  /* 0x000000141b1b7c11 */ /* 0x000fe4000f8e08ff */
[----:B------:R-:W-:Y:S02]  /*0cc0*/  IADD3 R36, PT, PT, R21, 0x140, RZ ;  /* 0x0000014015247810 */ /* 0x000fe40007ffe0ff */
[----:B------:R-:W-:Y:S02]  /*0cd0*/  LEA R28, R6, UR20, 0x1 ;  /* 0x00000014061c7c11 */ /* 0x000fe4000f8e08ff */
[----:B------:R-:W-:Y:S02]  /*0ce0*/  LEA R29, R29, UR20, 0x1 ;  /* 0x000000141d1d7c11 */ /* 0x000fe4000f8e08ff */
[----:B------:R-:W-:Y:S02]  /*0cf0*/  LEA.HI.SX32 R31, R32, R21, 0x1b ;  /* 0x00000015201f7211 */ /* 0x000fe400078fdaff */
[----:B------:R-:W-:-:S02]  /*0d00*/  LEA R30, R30, UR20, 0x1 ;  /* 0x000000141e1e7c11 */ /* 0x000fc4000f8e08ff */
[-C--:B------:R-:W-:Y:S02]  /*0d10*/  LEA.HI.SX32 R32, R36, R21.reuse, 0x1b ;  /* 0x0000001524207211 */ /* 0x080fe400078fdaff */
[----:B------:R-:W-:Y:S02]  /*0d20*/  IADD3 R6, PT, PT, R21, 0x180, RZ ;  /* 0x0000018015067810 */ /* 0x000fe40007ffe0ff */
[----:B------:R-:W-:Y:S02]  /*0d30*/  LEA R31, R31, UR20, 0x1 ;  /* 0x000000141f1f7c11 */ /* 0x000fe4000f8e08ff */
[----:B------:R-:W-:Y:S02]  /*0d40*/  LEA R32, R32, UR20, 0x1 ;  /* 0x0000001420207c11 */ /* 0x000fe4000f8e08ff */
[----:B------:R-:W-:Y:S02]  /*0d50*/  IADD3 R36, PT, PT, R21, 0x1e0, RZ ;  /* 0x000001e015247810 */ /* 0x000fe40007ffe0ff */
[----:B------:R-:W-:-:S02]  /*0d60*/  LEA.HI.SX32 R6, R6, R21, 0x1b ;  /* 0x0000001506067211 */ /* 0x000fc400078fdaff */
[----:B------:R-:W-:-:S04]  /*0d70*/  LEA.HI.SX32 R37, R36, R21, 0x1b ;  /* 0x0000001524257211 */ /* 0x000fc800078fdaff */
[----:B------:R-:W-:Y:S02]  /*0d80*/  LEA R37, R37, UR20, 0x1 ;  /* 0x0000001425257c11 */ /* 0x000fe4000f8e08ff */
[----:B------:R-:W-:Y:S02]  /*0d90*/  ISETP.NE.AND P0, PT, R50, RZ, PT ;  /* 0x000000ff3200720c */ /* 0x000fe40003f05270 */
[----:B------:R-:W-:Y:S02]  /*0da0*/  PRMT R7, RZ, 0x7610, R7 ;  /* 0x00007610ff077816 */ /* 0x000fe40000000007 */
[----:B------:R-:W-:Y:S02]  /*0db0*/  P2R R48, PR, RZ, 0x2 ;  /* 0x00000002ff307803 */ /* 0x000fe40000000000 */
[----:B------:R-:W-:Y:S02]  /*0dc0*/  P2R R47, PR, RZ, 0x4 ;  /* 0x00000004ff2f7803 */ /* 0x000fe40000000000 */
[----:B------:R-:W-:-:S02]  /*0dd0*/  ISETP.GE.AND P1, PT, R53, UR32, PT ;  /* 0x0000002035007c0c */ /* 0x000fc4000bf26270 */
[----:B------:R-:W-:Y:S02]  /*0de0*/  P2R R46, PR, RZ, 0x8 ;  /* 0x00000008ff2e7803 */ /* 0x000fe40000000000 */
[----:B------:R-:W-:Y:S02]  /*0df0*/  ISETP.GE.AND P2, PT, R52, UR32, PT ;  /* 0x0000002034007c0c */ /* 0x000fe4000bf46270 */
[----:B------:R-:W-:Y:S02]  /*0e00*/  ISETP.GE.AND P3, PT, R51, UR32, PT ;  /* 0x0000002033007c0c */ /* 0x000fe4000bf66270 */
[----:B------:R-:W-:Y:S02]  /*0e10*/  PRMT R45, RZ, 0x7610, R45 ;  /* 0x00007610ff2d7816 */ /* 0x000fe4000000002d */
[----:B------:R-:W-:Y:S01]  /*0e20*/  PRMT R44, RZ, 0x7610, R44 ;  /* 0x00007610ff2c7816 */ /* 0x000fe2000000002c */
[----:B---3--:R-:W-:Y:S04]  /*0e30*/  STS.U16 [R22], R9 ;  /* 0x0000000916007388 */ /* 0x008fe80000000400 */
[----:B--2---:R0:W-:Y:S04]  /*0e40*/  STS.U16 [R23+0x40], R0 ;  /* 0x0000400017007388 */ /* 0x0041e80000000400 */
[----:B------:R-:W-:Y:S04]  /*0e50*/  STS.U16 [R24+0x80], R11 ;  /* 0x0000800b18007388 */ /* 0x000fe80000000400 */
[----:B----4-:R2:W-:Y:S01]  /*0e60*/  STS.U16 [R25+0xc0], R8 ;  /* 0x0000c00819007388 */ /* 0x0105e20000000400 */
[----:B0-----:R-:W-:-:S03]  /*0e70*/  IADD3 R0, PT, PT, R21, 0x160, RZ ;  /* 0x0000016015007810 */ /* 0x001fc60007ffe0ff */
[----:B------:R-:W-:Y:S01]  /*0e80*/  STS.U16 [R26+0x100], R13 ;  /* 0x0001000d1a007388 */ /* 0x000fe20000000400 */
[----:B------:R-:W-:-:S03]  /*0e90*/  LEA.HI.SX32 R0, R0, R21, 0x1b ;  /* 0x0000001500007211 */ /* 0x000fc600078fdaff */
[----:B------:R0:W-:Y:S01]  /*0ea0*/  STS.U16 [R27+0x140], R10 ;  /* 0x0001400a1b007388 */ /* 0x0001e20000000400 */
[----:B--2---:R-:W-:-:S03]  /*0eb0*/  IADD3 R8, PT, PT, R21, 0x1a0, RZ ;  /* 0x000001a015087810 */ /* 0x004fc60007ffe0ff */
[----:B------:R-:W-:Y:S04]  /*0ec0*/  STS.U16 [R28+0x180], R15 ;  /* 0x0001800f1c007388 */ /* 0x000fe80000000400 */
[----:B------:R-:W-:Y:S01]  /*0ed0*/  STS.U16 [R29+0x1c0], R14 ;  /* 0x0001c00e1d007388 */ /* 0x000fe20000000400 */
[----:B0-----:R-:W-:-:S03]  /*0ee0*/  IADD3 R10, PT, PT, R21, 0x1c0, RZ ;  /* 0x000001c0150a7810 */ /* 0x001fc60007ffe0ff */
[----:B------:R0:W-:Y:S01]  /*0ef0*/  STS.U16 [R30+0x200], R33 ;  /* 0x000200211e007388 */ /* 0x0001e20000000400 */
[-C--:B------:R-:W-:Y:S02]  /*0f00*/  LEA.HI.SX32 R8, R8, R21.reuse, 0x1b ;  /* 0x0000001508087211 */ /* 0x080fe400078fdaff */
[----:B------:R-:W-:Y:S01]  /*0f10*/  LEA.HI.SX32 R10, R10, R21, 0x1b ;  /* 0x000000150a0a7211 */ /* 0x000fe200078fdaff */
[----:B------:R2:W-:Y:S01]  /*0f20*/  STS.U16 [R31+0x240], R34 ;  /* 0x000240221f007388 */ /* 0x0005e20000000400 */
[----:B0-----:R-:W-:Y:S02]  /*0f30*/  LEA R33, R0, UR20, 0x1 ;  /* 0x0000001400217c11 */ /* 0x001fe4000f8e08ff */
[----:B------:R-:W-:Y:S01]  /*0f40*/  SHF.L.U32 R0, R21, 0x4, RZ ;  /* 0x0000000415007819 */ /* 0x000fe200000006ff */
[----:B------:R0:W-:Y:S01]  /*0f50*/  STS.U16 [R32+0x280], R35 ;  /* 0x0002802320007388 */ /* 0x0001e20000000400 */
[----:B--2---:R-:W-:-:S03]  /*0f60*/  LEA R34, R6, UR20, 0x1 ;  /* 0x0000001406227c11 */ /* 0x004fc6000f8e08ff */
[----:B------:R2:W-:Y:S01]  /*0f70*/  STS.U16 [R33+0x2c0], R38 ;  /* 0x0002c02621007388 */ /* 0x0005e20000000400 */
[----:B------:R-:W-:Y:S02]  /*0f80*/  LEA R36, R10, UR20, 0x1 ;  /* 0x000000140a247c11 */ /* 0x000fe4000f8e08ff */
[----:B0-----:R-:W-:Y:S02]  /*0f90*/  LEA R35, R8, UR20, 0x1 ;  /* 0x0000001408237c11 */ /* 0x001fe4000f8e08ff */
[----:B--2---:R-:W-:Y:S01]  /*0fa0*/  LEA.HI.SX32 R38, R0, R0, 0x1b ;  /* 0x0000000000267211 */ /* 0x004fe200078fdaff */
[----:B------:R-:W-:Y:S03]  /*0fb0*/  STS.U16 [R34+0x300], R41 ;  /* 0x0003002922007388 */ /* 0x000fe60000000400 */
[----:B------:R-:W-:Y:S01]  /*0fc0*/  LEA R38, R38, UR20, 0x1 ;  /* 0x0000001426267c11 */ /* 0x000fe2000f8e08ff */
[----:B------:R0:W-:Y:S04]  /*0fd0*/  STS.U16 [R35+0x340], R40 ;  /* 0x0003402823007388 */ /* 0x0001e80000000400 */
[----:B------:R-:W-:Y:S04]  /*0fe0*/  STS.U16 [R36+0x380], R43 ;  /* 0x0003802b24007388 */ /* 0x000fe80000000400 */
[----:B------:R2:W-:Y:S01]  /*0ff0*/  STS.U16 [R37+0x3c0], R42 ;  /* 0x0003c02a25007388 */ /* 0x0005e20000000400 */
[----:B------:R-:W-:-:S03]  /*1000*/  NOP ;  /* 0x0000000000007918 */ /* 0x000fc60000000000 */
[----:B------:R-:W3:Y:S04]  /*1010*/  LDS.U16 R59, [R38] ;  /* 0x00000000263b7984 */ /* 0x000ee80000000400 */
[----:B------:R-:W4:Y:S04]  /*1020*/  LDS.U16 R60, [R38+0x2] ;  /* 0x00000200263c7984 */ /* 0x000f280000000400 */
        /* <DEDUP_REMOVED lines=14> */
[----:B------:R-:W-:Y:S01]  /*1110*/  BAR.SYNC.DEFER_BLOCKING 0x0 ;  /* 0x0000000000007b1d */ /* 0x000fe20000010000 */
[----:B------:R-:W-:-:S02]  /*1120*/  PRMT R11, RZ, 0x7610, R11 ;  /* 0x00007610ff0b7816 */ /* 0x000fc4000000000b */
[----:B------:R-:W-:Y:S02]  /*1130*/  PRMT R8, RZ, 0x7610, R8 ;  /* 0x00007610ff087816 */ /* 0x000fe40000000008 */
[----:B------:R-:W-:Y:S02]  /*1140*/  PRMT R9, RZ, 0x7610, R9 ;  /* 0x00007610ff097816 */ /* 0x000fe40000000009 */
[----:B------:R-:W-:Y:S01]  /*1150*/  PRMT R6, RZ, 0x7610, R6 ;  /* 0x00007610ff067816 */ /* 0x000fe20000000006 */
[----:B------:R-:W3:Y:S01]  /*1160*/  @!P0 LDG.E.U16 R7, desc[UR22][R4.64] ;  /* 0x0000001604078981 */ /* 0x000ee2000c1e1500 */
        /* <DEDUP_REMOVED lines=10> */
[----:B------:R-:W-:Y:S02]  /*1210*/  PRMT R15, RZ, 0x7610, R15 ;  /* 0x00007610ff0f7816 */ /* 0x000fe4000000000f */
[----:B------:R-:W-:Y:S01]  /*1220*/  PRMT R14, RZ, 0x7610, R14 ;  /* 0x00007610ff0e7816 */ /* 0x000fe2000000000e */
[----:B------:R-:W4:Y:S01]  /*1230*/  @!P6 LDG.E.U16 R44, desc[UR22][R4.64+0x3c0] ;  /* 0x0003c016042ce981 */ /* 0x000f22000c1e1500 */
[----:B------:R-:W-:-:S02]  /*1240*/  PRMT R13, RZ, 0x7610, R13 ;  /* 0x00007610ff0d7816 */ /* 0x000fc4000000000d */
[----:B------:R-:W-:Y:S02]  /*1250*/  PRMT R10, RZ, 0x7610, R10 ;  /* 0x00007610ff0a7816 */ /* 0x000fe4000000000a */
        /* <DEDUP_REMOVED lines=8> */
[----:B0-----:R-:W-:Y:S02]  /*12e0*/  PRMT R40, RZ, 0x7610, R40 ;  /* 0x00007610ff287816 */ /* 0x001fe40000000028 */
[----:B------:R-:W-:Y:S02]  /*12f0*/  PRMT R41, RZ, 0x7610, R41 ;  /* 0x00007610ff297816 */ /* 0x000fe40000000029 */
[----:B--2---:R-:W-:Y:S02]  /*1300*/  PRMT R42, RZ, 0x7610, R42 ;  /* 0x00007610ff2a7816 */ /* 0x004fe4000000002a */
[----:B------:R-:W-:Y:S01]  /*1310*/  PRMT R43, RZ, 0x7610, R43 ;  /* 0x00007610ff2b7816 */ /* 0x000fe2000000002b */
[----:B------:R-:W2:Y:S01]  /*1320*/  @!P0 LDG.E.U16 R40, desc[UR22][R4.64+0x240] ;  /* 0x0002401604288981 */ /* 0x000ea2000c1e1500 */
[----:B------:R-:W-:-:S03]  /*1330*/  PRMT R0, RZ, 0x7610, R0 ;  /* 0x00007610ff007816 */ /* 0x000fc60000000000 */
[----:B------:R-:W2:Y:S04]  /*1340*/  @!P1 LDG.E.U16 R41, desc[UR22][R4.64+0x280] ;  /* 0x0002801604299981 */ /* 0x000ea8000c1e1500 */
[----:B------:R-:W2:Y:S04]  /*1350*/  @!P2 LDG.E.U16 R42, desc[UR22][R4.64+0x2c0] ;  /* 0x0002c016042aa981 */ /* 0x000ea8000c1e1500 */
[----:B------:R-:W2:Y:S04]  /*1360*/  @!P3 LDG.E.U16 R43, desc[UR22][R4.64+0x300] ;  /* 0x00030016042bb981 */ /* 0x000ea8000c1e1500 */
[----:B------:R-:W2:Y:S01]  /*1370*/  @!P4 LDG.E.U16 R0, desc[UR22][R4.64+0x340] ;  /* 0x000340160400c981 */ /* 0x000ea2000c1e1500 */
[----:B------:R-:W-:-:S02]  /*1380*/  P2R R48, PR, RZ, 0x1 ;  /* 0x00000001ff307803 */ /* 0x000fc40000000000 */
[----:B------:R-:W-:Y:S02]  /*1390*/  ISETP.NE.AND P0, PT, R50, RZ, PT ;  /* 0x000000ff3200720c */ /* 0x000fe40003f05270 */
[----:B------:R-:W-:Y:S02]  /*13a0*/  PRMT R47, RZ, 0x7610, R47 ;  /* 0x00007610ff2f7816 */ /* 0x000fe4000000002f */
[----:B------:R-:W-:Y:S02]  /*13b0*/  P2R R46, PR, RZ, 0x2 ;  /* 0x00000002ff2e7803 */ /* 0x000fe40000000000 */
[----:B------:R-:W-:Y:S02]  /*13c0*/  ISETP.GE.AND P1, PT, R51, UR32, PT ;  /* 0x0000002033007c0c */ /* 0x000fe4000bf26270 */
[----:B------:R-:W-:Y:S02]  /*13d0*/  PRMT R49, RZ, 0x7610, R49 ;  /* 0x00007610ff317816 */ /* 0x000fe40000000031 */
[----:B------:R-:W-:-:S02]  /*13e0*/  PRMT R51, RZ, 0x7610, R51 ;  /* 0x00007610ff337816 */ /* 0x000fc40000000033 */
[----:B------:R-:W-:Y:S01]  /*13f0*/  PRMT R50, RZ, 0x7610, R50 ;  /* 0x00007610ff327816 */ /* 0x000fe20000000032 */
[----:B---3--:R-:W-:Y:S04]  /*1400*/  STS.U16 [R22], R7 ;  /* 0x0000000716007388 */ /* 0x008fe80000000400 */
        /* <DEDUP_REMOVED lines=34> */
[----:B------:R-:W-:-:S03]  /*1630*/  PRMT R40, RZ, 0x7610, R40 ;  /* 0x00007610ff287816 */ /* 0x000fc60000000028 */
[----:B------:R-:W4:Y:S01]  /*1640*/  @!P0 LDG.E.U16 R47, desc[UR22][R2.64] ;  /* 0x00000016022f8981 */ /* 0x000f22000c1e1500 */
[----:B------:R-:W-:-:S03]  /*1650*/  ISETP.GE.AND P0, PT, R52, UR32, PT ;  /* 0x0000002034007c0c */ /* 0x000fc6000bf06270 */
[----:B------:R-:W4:Y:S01]  /*1660*/  @!P1 LDG.E.U16 R40, desc[UR22][R2.64+0x40] ;  /* 0x0000401602289981 */ /* 0x000f22000c1e1500 */
[----:B------:R-:W-:Y:S02]  /*1670*/  ISETP.GE.AND P1, PT, R53, UR32, PT ;  /* 0x0000002035007c0c */ /* 0x000fe4000bf26270 */
[----:B--2---:R-:W-:Y:S01]  /*1680*/  PRMT R43, RZ, 0x7610, R43 ;  /* 0x00007610ff2b7816 */ /* 0x004fe2000000002b */
[----:B------:R-:W2:Y:S01]  /*1690*/  @!P3 LDG.E.U16 R51, desc[UR22][R2.64+0x300] ;  /* 0x000300160233b981 */ /* 0x000ea2000c1e1500 */
[----:B------:R-:W-:Y:S02]  /*16a0*/  PRMT R42, RZ, 0x7610, R42 ;  /* 0x00007610ff2a7816 */ /* 0x000fe4000000002a */
[----:B---3--:R-:W-:Y:S01]  /*16b0*/  PRMT R45, RZ, 0x7610, R45 ;  /* 0x00007610ff2d7816 */ /* 0x008fe2000000002d */
[----:B------:R-:W3:Y:S04]  /*16c0*/  @!P4 LDG.E.U16 R50, desc[UR22][R2.64+0x340] ;  /* 0x000340160232c981 */ /* 0x000ee8000c1e1500 */
[----:B------:R-:W2:Y:S01]  /*16d0*/  @!P0 LDG.E.U16 R41, desc[UR22][R2.64+0x80] ;  /* 0x0000801602298981 */ /* 0x000ea2000c1e1500 */
[----:B------:R-:W-:-:S03]  /*16e0*/  ISETP.GE.AND P0, PT, R54, UR32, PT ;  /* 0x0000002036007c0c */ /* 0x000fc6000bf06270 */
[----:B------:R-:W3:Y:S01]  /*16f0*/  @!P1 LDG.E.U16 R42, desc[UR22][R2.64+0xc0] ;  /* 0x0000c016022a9981 */ /* 0x000ee2000c1e1500 */
[----:B------:R-:W-:-:S09]  /*1700*/  ISETP.GE.AND P1, PT, R55, UR32, PT ;  /* 0x0000002037007c0c */ /* 0x000fd2000bf26270 */
[----:B------:R-:W3:Y:S01]  /*1710*/  @!P0 LDG.E.U16 R43, desc[UR22][R2.64+0x100] ;  /* 0x00010016022b8981 */ /* 0x000ee2000c1e1500 */
[----:B------:R-:W-:Y:S02]  /*1720*/  ISETP.GE.AND P0, PT, R56, UR32, PT ;  /* 0x0000002038007c0c */ /* 0x000fe4000bf06270 */
[----:B----4-:R-:W-:-:S06]  /*1730*/  PRMT R44, RZ, 0x7610, R44 ;  /* 0x00007610ff2c7816 */ /* 0x010fcc000000002c */
[----:B------:R-:W4:Y:S01]  /*1740*/  @!P1 LDG.E.U16 R44, desc[UR22][R2.64+0x140] ;  /* 0x00014016022c9981 */ /* 0x000f22000c1e1500 */
[----:B------:R-:W-:-:S04]  /*1750*/  ISETP.GE.AND P1, PT, R12, UR32, PT ;  /* 0x000000200c007c0c */ /* 0x000fc8000bf26270 */
[----:B------:R-:W4:Y:S01]  /*1760*/  @!P0 LDG.E.U16 R45, desc[UR22][R2.64+0x180] ;  /* 0x00018016022d8981 */ /* 0x000f22000c1e1500 */
[----:B------:R-:W-:Y:S02]  /*1770*/  ISETP.GE.AND P0, PT, R39, UR32, PT ;  /* 0x0000002027007c0c */ /* 0x000fe4000bf06270 */
[----:B------:R-:W-:Y:S02]  /*1780*/  PRMT R39, RZ, 0x7610, R39 ;  /* 0x00007610ff277816 */ /* 0x000fe40000000027 */
[----:B------:R-:W-:-:S06]  /*1790*/  PRMT R12, RZ, 0x7610, R12 ;  /* 0x00007610ff0c7816 */ /* 0x000fcc000000000c */
[----:B------:R-:W4:Y:S01]  /*17a0*/  @!P1 LDG.E.U16 R12, desc[UR22][R2.64+0x1c0] ;  /* 0x0001c016020c9981 */ /* 0x000f22000c1e1500 */
[----:B------:R-:W-:-:S03]  /*17b0*/  ISETP.NE.AND P1, PT, R46, RZ, PT ;  /* 0x000000ff2e00720c */ /* 0x000fc60003f25270 */
[----:B------:R-:W4:Y:S01]  /*17c0*/  @!P0 LDG.E.U16 R39, desc[UR22][R2.64+0x200] ;  /* 0x0002001602278981 */ /* 0x000f22000c1e1500 */
[----:B------:R-:W-:Y:S02]  /*17d0*/  ISETP.NE.AND P0, PT, R48, RZ, PT ;  /* 0x000000ff3000720c */ /* 0x000fe40003f05270 */
[----:B------:R-:W-:Y:S02]  /*17e0*/  PRMT R46, RZ, 0x7610, R46 ;  /* 0x00007610ff2e7816 */ /* 0x000fe4000000002e */
[----:B------:R-:W-:Y:S02]  /*17f0*/  PRMT R48, RZ, 0x7610, R48 ;  /* 0x00007610ff307816 */ /* 0x000fe40000000030 */
[----:B------:R-:W-:Y:S02]  /*1800*/  PRMT R53, RZ, 0x7610, R53 ;  /* 0x00007610ff357816 */ /* 0x000fe40000000035 */
[----:B------:R-:W-:Y:S01]  /*1810*/  PRMT R0, RZ, 0x7610, R0 ;  /* 0x00007610ff007816 */ /* 0x000fe20000000000 */
[----:B------:R-:W4:Y:S04]  /*1820*/  @!P1 LDG.E.U16 R49, desc[UR22][R2.64+0x280] ;  /* 0x0002801602319981 */ /* 0x000f28000c1e1500 */
[----:B------:R-:W4:Y:S04]  /*1830*/  @!P0 LDG.E.U16 R46, desc[UR22][R2.64+0x240] ;  /* 0x00024016022e8981 */ /* 0x000f28000c1e1500 */
[----:B------:R-:W4:Y:S04]  /*1840*/  @!P2 LDG.E.U16 R48, desc[UR22][R2.64+0x2c0] ;  /* 0x0002c0160230a981 */ /* 0x000f28000c1e1500 */
[----:B------:R-:W4:Y:S04]  /*1850*/  @!P5 LDG.E.U16 R53, desc[UR22][R2.64+0x380] ;  /* 0x000380160235d981 */ /* 0x000f28000c1e1500 */
[----:B------:R-:W4:Y:S01]  /*1860*/  @!P6 LDG.E.U16 R0, desc[UR22][R2.64+0x3c0] ;  /* 0x0003c0160200e981 */ /* 0x000f22000c1e1500 */
[----:B------:R-:W-:-:S02]  /*1870*/  HADD2.F32 R59, -RZ, R59.H0_H0 ;  /* 0x2000003bff3b7230 */ /* 0x000fc40000004100 */
[----:B------:R-:W-:Y:S02]  /*1880*/  HADD2.F32 R60, -RZ, R60.H0_H0 ;  /* 0x2000003cff3c7230 */ /* 0x000fe40000004100 */
[----:B-1----:R-:W-:Y:S02]  /*1890*/  HADD2.F32 R61, -RZ, R61.H0_H0 ;  /* 0x2000003dff3d7230 */ /* 0x002fe40000004100 */
        /* <DEDUP_REMOVED lines=16> */
[----:B------:R-:W-:Y:S01]  /*19a0*/  HFMA2 R111, -RZ, RZ, 0, 0 ;  /* 0x00000000ff6f7431 */ /* 0x000fe200000001ff */
[----:B------:R-:W-:-:S02]  /*19b0*/  CS2R R54, SRZ ;  /* 0x0000000000367805 */ /* 0x000fc4000001ff00 */
[----:B------:R-:W-:Y:S02]  /*19c0*/  MOV R117, RZ ;  /* 0x000000ff00757202 */ /* 0x000fe40000000f00 */
[----:B------:R-:W-:Y:S02]  /*19d0*/  CS2R R56, SRZ ;  /* 0x0000000000387805 */ /* 0x000fe4000001ff00 */
[----:B------:R-:W-:Y:S02]  /*19e0*/  MOV R114, RZ ;  /* 0x000000ff00727202 */ /* 0x000fe40000000f00 */
[----:B------:R-:W-:Y:S01]  /*19f0*/  MOV R58, RZ ;  /* 0x000000ff003a7202 */ /* 0x000fe20000000f00 */
[----:B------:R-:W-:Y:S04]  /*1a00*/  STS.U16 [R22], R47 ;  /* 0x0000002f16007388 */ /* 0x000fe80000000400 */
[----:B------:R-:W-:Y:S04]  /*1a10*/  STS.U16 [R23+0x40], R40 ;  /* 0x0000402817007388 */ /* 0x000fe80000000400 */
[----:B--2---:R-:W-:Y:S04]  /*1a20*/  STS.U16 [R24+0x80], R41 ;  /* 0x0000802918007388 */ /* 0x004fe80000000400 */
        /* <DEDUP_REMOVED lines=63> */
[----:B------:R-:W-:Y:S02]  /*1e20*/  CS2R R50, SRZ ;  /* 0x0000000000327805 */ /* 0x000fe4000001ff00 */
[----:B------:R-:W-:Y:S01]  /*1e30*/  MOV R46, RZ ;  /* 0x000000ff002e7202 */ /* 0x000fe20000000f00 */
[-C--:B-----5:R-:W-:Y:S01]  /*1e40*/  FMUL.FTZ R75, R85, R16.reuse ;  /* 0x00000010554b7220 */ /* 0x0a0fe20000410000 */
        /* <DEDUP_REMOVED lines=19> */
[----:B------:R-:W-:Y:S01]  /*1f80*/  HADD2.F32 R104, -RZ, R10.H0_H0 ;  /* 0x2000000aff687230 */ /* 0x000fe20000004100 */
[----:B------:R-:W-:Y:S01]  /*1f90*/  UISETP.NE.AND UP0, UPT, UR11, 0x1, UPT ;  /* 0x000000010b00788c */ /* 0x000fe2000bf05270 */
[----:B------:R-:W-:Y:S02]  /*1fa0*/  HADD2.F32 R106, -RZ, R11.H0_H0 ;  /* 0x2000000bff6a7230 */ /* 0x000fe40000004100 */
[----:B------:R-:W-:Y:S01]  /*1fb0*/  FADD.FTZ R0, R85, R85 ;  /* 0x0000005555007221 */ /* 0x000fe20000010000 */
[----:B------:R-:W0:Y:S01]  /*1fc0*/  LDC.64 R10, c[0x0][0x440] ;  /* 0x00011000ff0a7b82 */ /* 0x000e220000000a00 */
        /* <DEDUP_REMOVED lines=31> */
[--C-:B------:R-:W-:Y:S01]  /*21c0*/  FADD.FTZ R97, R100, R17.reuse ;  /* 0x0000001164617221 */ /* 0x100fe20000010000 */
[--C-:B------:R-:W-:Y:S01]  /*21d0*/  FADD.FTZ R104, R108, R17.reuse ;  /* 0x000000116c687221 */ /* 0x100fe20000010000 */
[----:B------:R-:W-:Y:S01]  /*21e0*/  FADD.FTZ R106, R110, R17 ;  /* 0x000000116e6a7221 */ /* 0x000fe20000010000 */
[----:B------:R-:W-:Y:S01]  /*21f0*/  FADD.FTZ R79, R3, R3 ;  /* 0x00000003034f7221 */ /* 0x000fe20000010000 */
        /* <DEDUP_REMOVED lines=18> */
[----:B------:R-:W0:Y:S03]  /*2320*/  LDCU.128 UR28, c[0x0][0x3a0] ;  /* 0x00007400ff1c77ac */ /* 0x000e260008000c00 */
.L_x_12434:
        /* <DEDUP_REMOVED lines=11> */
[----:B-1-3--:R-:W-:Y:S01]  /*23e0*/  IMAD.WIDE.U32 R4, R94, UR36, RZ ;  /* 0x000000245e047c25 */ /* 0x00afe2000f8e00ff */
        /* <DEDUP_REMOVED lines=17> */
[-C--:B-----5:R-:W-:Y:S01]  /*2500*/  FMUL.FTZ R14, R96, R9.reuse ;  /* 0x00000009600e7220 */ /* 0x0a0fe20000410000 */
[-C--:B0-----:R-:W-:Y:S01]  /*2510*/  FMUL.FTZ R7, R98, R9.reuse ;  /* 0x0000000962077220 */ /* 0x081fe20000410000 */
[-C--:B------:R-:W-:Y:S01]  /*2520*/  FMUL.FTZ R119, R95, R9.reuse ;  /* 0x000000095f777220 */ /* 0x080fe20000410000 */
[----:B----4-:R-:W-:Y:S01]  /*2530*/  FMUL.FTZ R12, R97, R9 ;  /* 0x00000009610c7220 */ /* 0x010fe20000410000 */
[----:B------:R-:W-:Y:S01]  /*2540*/  FMUL.RZ R120, R14, 0.15915493667125701904 ;  /* 0x3e22f9830e787820 */ /* 0x000fe2000040c000 */
[----:B------:R-:W-:Y:S01]  /*2550*/  FMUL.FTZ R14, R8, 1.4426950216293334961 ;  /* 0x3fb8aa3b080e7820 */ /* 0x000fe20000410000 */
[----:B------:R-:W-:Y:S01]  /*2560*/  FMUL.RZ R125, R7, 0.15915493667125701904 ;  /* 0x3e22f983077d7820 */ /* 0x000fe2000040c000 */
[----:B------:R-:W-:Y:S01]  /*2570*/  FMUL.RZ R124, R119, 0.15915493667125701904 ;  /* 0x3e22f983777c7820 */ /* 0x000fe2000040c000 */
[----:B------:R-:W-:Y:S01]  /*2580*/  MUFU.SIN R122, R120 ;  /* 0x00000078007a7308 */ /* 0x000fe20000000400 */
[-C--:B------:R-:W-:Y:S01]  /*2590*/  FMUL.FTZ R6, R95, R14.reuse ;  /* 0x0000000e5f067220 */ /* 0x080fe20000410000 */
[-C--:B------:R-:W-:Y:S01]  /*25a0*/  FMUL.FTZ R7, R98, R14.reuse ;  /* 0x0000000e62077220 */ /* 0x080fe20000410000 */
[----:B------:R-:W-:Y:S01]  /*25b0*/  FMUL.RZ R127, R12, 0.15915493667125701904 ;  /* 0x3e22f9830c7f7820 */ /* 0x000fe2000040c000 */
[-C--:B------:R-:W-:Y:S01]  /*25c0*/  FMUL.FTZ R12, R97, R14.reuse ;  /* 0x0000000e610c7220 */ /* 0x080fe20000410000 */
[----:B------:R-:W-:-:S03]  /*25d0*/  FMUL.FTZ R15, R96, R14 ;  /* 0x0000000e600f7220 */ /* 0x000fc60000410000 */
[----:B------:R0:W1:Y:S04]  /*25e0*/  MUFU.EX2 R126, R6 ;  /* 0x00000006007e7308 */ /* 0x0000680000000800 */
[----:B------:R4:W-:Y:S01]  /*25f0*/  MUFU.COS R128, R120 ;  /* 0x0000007800807308 */ /* 0x0009e20000000000 */
[----:B0-----:R-:W-:-:S07]  /*2600*/  FMUL.FTZ R6, R100, R9 ;  /* 0x0000000964067220 */ /* 0x001fce0000410000 */
[----:B------:R-:W-:Y:S01]  /*2610*/  MUFU.SIN R13, R125 ;  /* 0x0000007d000d7308 */ /* 0x000fe20000000400 */
[----:B------:R-:W-:Y:S01]  /*2620*/  FMUL.RZ R132, R6, 0.15915493667125701904 ;  /* 0x3e22f98306847820 */ /* 0x000fe2000040c000 */
[----:B------:R-:W-:-:S06]  /*2630*/  FMUL.FTZ R6, R100, R14 ;  /* 0x0000000e64067220 */ /* 0x000fcc0000410000 */
[----:B----4-:R0:W-:Y:S04]  /*2640*/  MUFU.EX2 R120, R7 ;  /* 0x0000000700787308 */ /* 0x0101e80000000800 */
[----:B------:R4:W-:Y:S01]  /*2650*/  MUFU.COS R121, R125 ;  /* 0x0000007d00797308 */ /* 0x0009e20000000000 */
[----:B0-----:R-:W-:-:S07]  /*2660*/  FMUL.FTZ R7, R99, R9 ;  /* 0x0000000963077220 */ /* 0x001fce0000410000 */
[----:B------:R-:W-:Y:S01]  /*2670*/  MUFU.SIN R119, R124 ;  /* 0x0000007c00777308 */ /* 0x000fe20000000400 */
[----:B------:R-:W-:Y:S01]  /*2680*/  FMUL.RZ R137, R7, 0.15915493667125701904 ;  /* 0x3e22f98307897820 */ /* 0x000fe2000040c000 */
[----:B------:R-:W-:-:S06]  /*2690*/  FMUL.FTZ R7, R99, R14 ;  /* 0x0000000e63077220 */ /* 0x000fcc0000410000 */
[----:B----4-:R0:W-:Y:S04]  /*26a0*/  MUFU.EX2 R125, R6 ;  /* 0x00000006007d7308 */ /* 0x0101e80000000800 */
[----:B------:R4:W5:Y:S04]  /*26b0*/  MUFU.EX2 R129, R7 ;  /* 0x0000000700817308 */ /* 0x0009680000000800 */
[----:B------:R2:W1:Y:S01]  /*26c0*/  MUFU.COS R131, R124 ;  /* 0x0000007c00837308 */ /* 0x0004620000000000 */
[-C--:B0-----:R-:W-:Y:S01]  /*26d0*/  FMUL.FTZ R6, R101, R9.reuse ;  /* 0x0000000965067220 */ /* 0x081fe20000410000 */
[----:B----4-:R-:W-:-:S06]  /*26e0*/  FMUL.FTZ R7, R104, R9 ;  /* 0x0000000968077220 */ /* 0x010fcc0000410000 */
[----:B------:R-:W-:Y:S01]  /*26f0*/  MUFU.SIN R130, R132 ;  /* 0x0000008400827308 */ /* 0x000fe20000000400 */
[----:B--2---:R-:W-:Y:S01]  /*2700*/  FMUL.FTZ R124, R102, R9 ;  /* 0x00000009667c7220 */ /* 0x004fe20000410000 */
[----:B------:R-:W-:Y:S01]  /*2710*/  FMUL.RZ R143, R7, 0.15915493667125701904 ;  /* 0x3e22f983078f7820 */ /* 0x000fe2000040c000 */
[----:B------:R-:W-:-:S05]  /*2720*/  FMUL.FTZ R7, R104, R14 ;  /* 0x0000000e68077220 */ /* 0x000fca0000410000 */
[----:B------:R0:W-:Y:S01]  /*2730*/  MUFU.COS R134, R132 ;  /* 0x0000008400867308 */ /* 0x0001e20000000000 */
[C---:B-1----:R-:W-:Y:S01]  /*2740*/  FMUL.FTZ R131, R126.reuse, R131 ;  /* 0x000000837e837220 */ /* 0x042fe20000410000 */
[----:B------:R-:W-:-:S06]  /*2750*/  FMUL.FTZ R126, R126, R119 ;  /* 0x000000777e7e7220 */ /* 0x000fcc0000410000 */
[----:B------:R-:W-:Y:S01]  /*2760*/  MUFU.SIN R123, R127 ;  /* 0x0000007f007b7308 */ /* 0x000fe20000000400 */
[----:B0-----:R-:W-:Y:S01]  /*2770*/  FMUL.RZ R132, R6, 0.15915493667125701904 ;  /* 0x3e22f98306847820 */ /* 0x001fe2000040c000 */
[----:B------:R-:W-:-:S06]  /*2780*/  FMUL.FTZ R6, R101, R14 ;  /* 0x0000000e65067220 */ /* 0x000fcc0000410000 */
[----:B------:R0:W-:Y:S08]  /*2790*/  MUFU.COS R133, R127 ;  /* 0x0000007f00857308 */ /* 0x0001f00000000000 */
[----:B------:R1:W2:Y:S01]  /*27a0*/  MUFU.EX2 R166, R6 ;  /* 0x0000000600a67308 */ /* 0x0002a20000000800 */
[----:B0-----:R-:W-:Y:S01]  /*27b0*/  FMUL.RZ R127, R124, 0.15915493667125701904 ;  /* 0x3e22f9837c7f7820 */ /* 0x001fe2000040c000 */
[----:B------:R-:W-:-:S02]  /*27c0*/  FMUL.FTZ R124, R102, R14 ;  /* 0x0000000e667c7220 */ /* 0x000fc40000410000 */
[----:B------:R0:W-:Y:S04]  /*27d0*/  MUFU.EX2 R167, R7 ;  /* 0x0000000700a77308 */ /* 0x0001e80000000800 */
[----:B------:R-:W-:Y:S01]  /*27e0*/  MUFU.SIN R136, R137 ;  /* 0x0000008900887308 */ /* 0x000fe20000000400 */
[-C--:B-1----:R-:W-:Y:S01]  /*27f0*/  FMUL.FTZ R6, R106, R9.reuse ;  /* 0x000000096a067220 */ /* 0x082fe20000410000 */
[----:B0-----:R-:W-:-:S06]  /*2800*/  FMUL.FTZ R7, R105, R9 ;  /* 0x0000000969077220 */ /* 0x001fcc0000410000 */
[----:B------:R-:W5:Y:S01]  /*2810*/  MUFU.COS R138, R137 ;  /* 0x00000089008a7308 */ /* 0x000f620000000000 */
[----:B------:R-:W-:Y:S01]  /*2820*/  FMUL.RZ R147, R7, 0.15915493667125701904 ;  /* 0x3e22f98307937820 */ /* 0x000fe2000040c000 */
[----:B------:R-:W-:-:S06]  /*2830*/  FMUL.FTZ R7, R105, R14 ;  /* 0x0000000e69077220 */ /* 0x000fcc0000410000 */
[----:B------:R0:W1:Y:S04]  /*2840*/  MUFU.EX2 R161, R124 ;  /* 0x0000007c00a17308 */ /* 0x0000680000000800 */
[----:B------:R-:W-:Y:S01]  /*2850*/  MUFU.SIN R135, R132 ;  /* 0x0000008400877308 */ /* 0x000fe20000000400 */
[----:B0-----:R-:W-:Y:S01]  /*2860*/  FMUL.FTZ R124, R103, R9 ;  /* 0x00000009677c7220 */ /* 0x001fe20000410000 */
[----:B-----5:R-:W-:-:S06]  /*2870*/  FMUL.FTZ R138, R129, R138 ;  /* 0x0000008a818a7220 */ /* 0x020fcc0000410000 */
[----:B------:R0:W2:Y:S08]  /*2880*/  MUFU.COS R137, R132 ;  /* 0x0000008400897308 */ /* 0x0000b00000000000 */
[----:B------:R-:W-:Y:S01]  /*2890*/  MUFU.SIN R140, R127 ;  /* 0x0000007f008c7308 */ /* 0x000fe20000000400 */
[----:B0-----:R-:W-:Y:S01]  /*28a0*/  FMUL.RZ R132, R6, 0.15915493667125701904 ;  /* 0x3e22f98306847820 */ /* 0x001fe2000040c000 */
[----:B------:R-:W-:-:S06]  /*28b0*/  FMUL.FTZ R6, R106, R14 ;  /* 0x0000000e6a067220 */ /* 0x000fcc0000410000 */
[----:B------:R0:W1:Y:S01]  /*28c0*/  MUFU.COS R142, R127 ;  /* 0x0000007f008e7308 */ /* 0x0000620000000000 */
[C---:B--2---:R-:W-:Y:S01]  /*28d0*/  FMUL.FTZ R164, R166.reuse, R137 ;  /* 0x00000089a6a47220 */ /* 0x044fe20000410000 */
[----:B------:R-:W-:-:S06]  /*28e0*/  FMUL.FTZ R166, R166, R135 ;  /* 0x00000087a6a67220 */ /* 0x000fcc0000410000 */
[----:B------:R2:W-:Y:S01]  /*28f0*/  MUFU.EX2 R171, R6 ;  /* 0x0000000600ab7308 */ /* 0x0005e20000000800 */
[----:B0-----:R-:W-:Y:S01]  /*2900*/  FMUL.RZ R127, R124, 0.15915493667125701904 ;  /* 0x3e22f9837c7f7820 */ /* 0x001fe2000040c000 */
[----:B------:R-:W-:Y:S02]  /*2910*/  FMUL.FTZ R124, R103, R14 ;  /* 0x0000000e677c7220 */ /* 0x000fe40000410000 */
[----:B------:R-:W0:Y:S04]  /*2920*/  MUFU.EX2 R12, R12 ;  /* 0x0000000c000c7308 */ /* 0x000e280000000800 */
[----:B------:R3:W-:Y:S01]  /*2930*/  MUFU.EX2 R177, R7 ;  /* 0x0000000700b17308 */ /* 0x0007e20000000800 */
[----:B--2---:R-:W-:Y:S01]  /*2940*/  FMUL.FTZ R6, R107, R9 ;  /* 0x000000096b067220 */ /* 0x004fe20000410000 */
[C---:B-1----:R-:W-:Y:S01]  /*2950*/  FMUL.FTZ R163, R161.reuse, R142 ;  /* 0x0000008ea1a37220 */ /* 0x042fe20000410000 */
[----:B------:R-:W-:Y:S01]  /*2960*/  FMUL.FTZ R161, R161, R140 ;  /* 0x0000008ca1a17220 */ /* 0x000fe20000410000 */
[----:B------:R1:W2:Y:S04]  /*2970*/  MUFU.EX2 R170, R124 ;  /* 0x0000007c00aa7308 */ /* 0x0002a80000000800 */
[----:B------:R-:W-:Y:S01]  /*2980*/  MUFU.SIN R148, R132 ;  /* 0x0000008400947308 */ /* 0x000fe20000000400 */
[----:B---3--:R-:W-:Y:S01]  /*2990*/  FMUL.FTZ R7, R3, R5 ;  /* 0x0000000503077220 */ /* 0x008fe20000410000 */
[----:B0-----:R-:W-:Y:S01]  /*29a0*/  FMUL.FTZ R133, R12, R133 ;  /* 0x000000850c857220 */ /* 0x001fe20000410000 */
[----:B-1----:R-:W-:-:S02]  /*29b0*/  FMUL.FTZ R124, R108, R9 ;  /* 0x000000096c7c7220 */ /* 0x002fc40000410000 */
[----:B------:R-:W-:-:S03]  /*29c0*/  FFMA.FTZ R7, R2, R4, -R7 ;  /* 0x0000000402077223 */ /* 0x000fc60000010807 */
[----:B------:R0:W1:Y:S01]  /*29d0*/  MUFU.COS R150, R132 ;  /* 0x0000008400967308 */ /* 0x0000620000000000 */
[----:B------:R-:W-:Y:S01]  /*29e0*/  FMUL.RZ R149, R124, 0.15915493667125701904 ;  /* 0x3e22f9837c957820 */ /* 0x000fe2000040c000 */
[----:B------:R-:W-:Y:S01]  /*29f0*/  FMUL.FTZ R124, R108, R14 ;  /* 0x0000000e6c7c7220 */ /* 0x000fe20000410000 */
[-C--:B------:R-:W-:Y:S01]  /*2a00*/  FMUL.FTZ R119, R80, R7.reuse ;  /* 0x0000000750777220 */ /* 0x080fe20000410000 */
[-C--:B------:R-:W-:Y:S01]  /*2a10*/  FMUL.FTZ R135, R81, R7.reuse ;  /* 0x0000000751877220 */ /* 0x080fe20000410000 */
[-C--:B------:R-:W-:Y:S01]  /*2a20*/  FMUL.FTZ R162, R83, R7.reuse ;  /* 0x0000000753a27220 */ /* 0x080fe20000410000 */
[-C--:B------:R-:W-:Y:S01]  /*2a30*/  FMUL.FTZ R173, R84, R7.reuse ;  /* 0x0000000754ad7220 */ /* 0x080fe20000410000 */
[----:B------:R-:W-:Y:S01]  /*2a40*/  FMUL.FTZ R184, R85, R7 ;  /* 0x0000000755b87220 */ /* 0x000fe20000410000 */
[----:B------:R-:W3:Y:S01]  /*2a50*/  MUFU.EX2 R15, R15 ;  /* 0x0000000f000f7308 */ /* 0x000ee20000000800 */
[----:B0-----:R-:W-:Y:S01]  /*2a60*/  FMUL.RZ R132, R6, 0.15915493667125701904 ;  /* 0x3e22f98306847820 */ /* 0x001fe2000040c000 */
[----:B------:R-:W-:Y:S01]  /*2a70*/  FMUL.FTZ R6, R2, R5 ;  /* 0x0000000502067220 */ /* 0x000fe20000410000 */
[-C--:B------:R-:W-:Y:S01]  /*2a80*/  FMUL.FTZ R5, R110, R9.reuse ;  /* 0x000000096e057220 */ /* 0x080fe20000410000 */
[----:B------:R-:W-:Y:S01]  /*2a90*/  FMUL.FTZ R2, R109, R9 ;  /* 0x000000096d027220 */ /* 0x000fe20000410000 */
[----:B------:R-:W-:Y:S01]  /*2aa0*/  MUFU.SIN R154, R132 ;  /* 0x00000084009a7308 */ /* 0x000fe20000000400 */
[----:B------:R-:W-:Y:S01]  /*2ab0*/  FFMA.FTZ R6, R3, R4, R6 ;  /* 0x0000000403067223 */ /* 0x000fe20000010006 */
[----:B------:R-:W-:Y:S01]  /*2ac0*/  FMUL.RZ R5, R5, 0.15915493667125701904 ;  /* 0x3e22f98305057820 */ /* 0x000fe2000040c000 */
[----:B------:R-:W-:Y:S01]  /*2ad0*/  FMUL.FTZ R3, R109, R14 ;  /* 0x0000000e6d037220 */ /* 0x000fe20000410000 */
[-C--:B------:R-:W-:Y:S01]  /*2ae0*/  FMUL.FTZ R186, R86, R7.reuse ;  /* 0x0000000756ba7220 */ /* 0x080fe20000410000 */
[C---:B-1----:R-:W-:Y:S01]  /*2af0*/  FMUL.FTZ R169, R171.reuse, R150 ;  /* 0x00000096aba97220 */ /* 0x042fe20000410000 */
[----:B------:R-:W-:Y:S01]  /*2b00*/  FMUL.FTZ R171, R171, R148 ;  /* 0x00000094abab7220 */ /* 0x000fe20000410000 */
[-C--:B------:R-:W-:Y:S01]  /*2b10*/  FMUL.FTZ R188, R87, R7.reuse ;  /* 0x0000000757bc7220 */ /* 0x080fe20000410000 */
[----:B------:R0:W-:Y:S01]  /*2b20*/  MUFU.COS R156, R132 ;  /* 0x00000084009c7308 */ /* 0x0001e20000000000 */
[-C--:B------:R-:W-:Y:S01]  /*2b30*/  FMUL.FTZ R190, R88, R7.reuse ;  /* 0x0000000758be7220 */ /* 0x080fe20000410000 */
[-C--:B------:R-:W-:Y:S01]  /*2b40*/  FMUL.FTZ R192, R89, R7.reuse ;  /* 0x0000000759c07220 */ /* 0x080fe20000410000 */
[----:B------:R-:W-:Y:S01]  /*2b50*/  FMUL.FTZ R159, R90, R7 ;  /* 0x000000075a9f7220 */ /* 0x000fe20000410000 */
[-C--:B------:R-:W-:Y:S01]  /*2b60*/  FMUL.FTZ R137, R82, -R6.reuse ;  /* 0x8000000652897220 */ /* 0x080fe20000410000 */
[-C--:B------:R-:W-:Y:S01]  /*2b70*/  FMUL.FTZ R160, R83, -R6.reuse ;  /* 0x8000000653a07220 */ /* 0x080fe20000410000 */
[-C--:B------:R-:W-:Y:S01]  /*2b80*/  FMUL.FTZ R176, R84, -R6.reuse ;  /* 0x8000000654b07220 */ /* 0x080fe20000410000 */
[----:B------:R-:W-:Y:S01]  /*2b90*/  FMUL.FTZ R185, R85, -R6 ;  /* 0x8000000655b97220 */ /* 0x000fe20000410000 */
[----:B------:R-:W-:Y:S01]  /*2ba0*/  MUFU.SIN R139, R127 ;  /* 0x0000007f008b7308 */ /* 0x000fe20000000400 */
[C---:B0-----:R-:W-:Y:S01]  /*2bb0*/  FMUL.FTZ R132, R120.reuse, R121 ;  /* 0x0000007978847220 */ /* 0x041fe20000410000 */
[----:B------:R-:W-:Y:S01]  /*2bc0*/  FMUL.FTZ R120, R120, R13 ;  /* 0x0000000d78787220 */ /* 0x000fe20000410000 */
[----:B------:R-:W-:Y:S01]  /*2bd0*/  FMUL.RZ R13, R2, 0.15915493667125701904 ;  /* 0x3e22f983020d7820 */ /* 0x000fe2000040c000 */
[----:B------:R-:W-:Y:S01]  /*2be0*/  IADD3 R2, PT, PT, R94, UR16, RZ ;  /* 0x000000105e027c10 */ /* 0x000fe2000fffe0ff */
[----:B------:R-:W-:Y:S01]  /*2bf0*/  FMUL.FTZ R121, R129, R136 ;  /* 0x0000008881797220 */ /* 0x000fe20000410000 */
[----:B------:R-:W-:Y:S01]  /*2c00*/  @P2 IADD3 R2, PT, PT, R20, 0x200, RZ ;  /* 0x0000020014022810 */ /* 0x000fe20007ffe0ff */
[----:B------:R-:W-:Y:S01]  /*2c10*/  FMUL.FTZ R136, R82, R7 ;  /* 0x0000000752887220 */ /* 0x000fe20000410000 */
[----:B------:R0:W2:Y:S01]  /*2c20*/  MUFU.COS R141, R127 ;  /* 0x0000007f008d7308 */ /* 0x0000a20000000000 */
[-C--:B------:R-:W-:Y:S01]  /*2c30*/  FMUL.FTZ R129, R0, -R6.reuse ;  /* 0x8000000600817220 */ /* 0x080fe20000410000 */
[----:B------:R-:W-:Y:S01]  /*2c40*/  LEA R2, R2, UR20, 0x3 ;  /* 0x0000001402027c11 */ /* 0x000fe2000f8e18ff */
[-C--:B------:R-:W-:Y:S01]  /*2c50*/  FMUL.FTZ R187, R86, -R6.reuse ;  /* 0x8000000656bb7220 */ /* 0x080fe20000410000 */
[-C--:B------:R-:W-:Y:S01]  /*2c60*/  FMUL.FTZ R189, R87, -R6.reuse ;  /* 0x8000000657bd7220 */ /* 0x080fe20000410000 */
[-C--:B------:R-:W-:Y:S01]  /*2c70*/  FMUL.FTZ R191, R88, -R6.reuse ;  /* 0x8000000658bf7220 */ /* 0x080fe20000410000 */
[-C--:B------:R-:W-:Y:S01]  /*2c80*/  FMUL.FTZ R193, R89, -R6.reuse ;  /* 0x8000000659c17220 */ /* 0x080fe20000410000 */
[----:B------:R-:W-:Y:S01]  /*2c90*/  FMUL.FTZ R194, R90, -R6 ;  /* 0x800000065ac27220 */ /* 0x000fe20000410000 */
[----:B------:R-:W-:Y:S01]  /*2ca0*/  MUFU.SIN R152, R147 ;  /* 0x0000009300987308 */ /* 0x000fe20000000400 */
[----:B0-----:R-:W-:Y:S01]  /*2cb0*/  FMUL.FTZ R127, R107, R14 ;  /* 0x0000000e6b7f7220 */ /* 0x001fe20000410000 */
[-C--:B------:R-:W-:Y:S01]  /*2cc0*/  FMUL.FTZ R153, R92, -R6.reuse ;  /* 0x800000065c997220 */ /* 0x080fe20000410000 */
[----:B------:R-:W-:-:S05]  /*2cd0*/  FMUL.FTZ R148, R93, -R6 ;  /* 0x800000065d947220 */ /* 0x000fca0000410000 */
[----:B------:R0:W1:Y:S01]  /*2ce0*/  MUFU.COS R174, R147 ;  /* 0x0000009300ae7308 */ /* 0x0000620000000000 */
[C---:B--2---:R-:W-:Y:S01]  /*2cf0*/  FMUL.FTZ R168, R170.reuse, R141 ;  /* 0x0000008daaa87220 */ /* 0x044fe20000410000 */
[----:B------:R-:W-:-:S06]  /*2d00*/  FMUL.FTZ R170, R170, R139 ;  /* 0x0000008baaaa7220 */ /* 0x000fcc0000410000 */
[----:B------:R-:W2:Y:S01]  /*2d10*/  MUFU.COS R146, R143 ;  /* 0x0000008f00927308 */ /* 0x000ea20000000000 */
[----:B0-----:R-:W-:Y:S01]  /*2d20*/  FMUL.FTZ R147, R110, R14 ;  /* 0x0000000e6e937220 */ /* 0x001fe20000410000 */
[C---:B---3--:R-:W-:Y:S01]  /*2d30*/  FMUL.FTZ R14, R15.reuse, R128 ;  /* 0x000000800f0e7220 */ /* 0x048fe20000410000 */
[----:B------:R-:W-:Y:S01]  /*2d40*/  FMUL.FTZ R15, R15, R122 ;  /* 0x0000007a0f0f7220 */ /* 0x000fe20000410000 */
[-C--:B------:R-:W-:Y:S01]  /*2d50*/  FMUL.FTZ R128, R79, -R6.reuse ;  /* 0x800000064f807220 */ /* 0x080fe20000410000 */
[----:B------:R-:W-:-:S03]  /*2d60*/  FMUL.FTZ R122, R80, -R6 ;  /* 0x80000006507a7220 */ /* 0x000fc60000410000 */
[----:B------:R0:W3:Y:S01]  /*2d70*/  MUFU.EX2 R180, R124 ;  /* 0x0000007c00b47308 */ /* 0x0000e20000000800 */
[----:B------:R4:W-:Y:S01]  /*2d80*/  STS.64 [R2+0x880], R14 ;  /* 0x0008800e02007388 */ /* 0x0009e20000000a00 */
[C---:B-1----:R-:W-:Y:S01]  /*2d90*/  FMUL.FTZ R174, R177.reuse, R174 ;  /* 0x000000aeb1ae7220 */ /* 0x042fe20000410000 */
[----:B------:R-:W-:Y:S01]  /*2da0*/  FMUL.FTZ R177, R177, R152 ;  /* 0x00000098b1b17220 */ /* 0x000fe20000410000 */
[----:B------:R-:W1:Y:S01]  /*2db0*/  MUFU.SIN R144, R143 ;  /* 0x0000008f00907308 */ /* 0x000e620000000400 */
[----:B------:R-:W-:Y:S01]  /*2dc0*/  FMUL.FTZ R152, R91, -R6 ;  /* 0x800000065b987220 */ /* 0x000fe20000410000 */
[----:B0-----:R-:W-:Y:S01]  /*2dd0*/  FMUL.FTZ R124, R12, R123 ;  /* 0x0000007b0c7c7220 */ /* 0x001fe20000410000 */
[----:B--2---:R-:W-:Y:S01]  /*2de0*/  FMUL.FTZ R165, R167, R146 ;  /* 0x00000092a7a57220 */ /* 0x004fe20000410000 */
[----:B------:R-:W-:-:S04]  /*2df0*/  FMUL.FTZ R123, R79, R7 ;  /* 0x000000074f7b7220 */ /* 0x000fc80000410000 */
[----:B------:R-:W3:Y:S01]  /*2e00*/  MUFU.COS R145, R149 ;  /* 0x0000009500917308 */ /* 0x000ee20000000000 */
[----:B------:R-:W-:-:S07]  /*2e10*/  FMUL.FTZ R146, R92, R7 ;  /* 0x000000075c927220 */ /* 0x000fce0000410000 */
[----:B------:R-:W0:Y:S01]  /*2e20*/  MUFU.SIN R143, R149 ;  /* 0x00000095008f7308 */ /* 0x000e220000000400 */
[----:B-1----:R-:W-:Y:S01]  /*2e30*/  FMUL.FTZ R167, R167, R144 ;  /* 0x00000090a7a77220 */ /* 0x002fe20000410000 */
[----:B------:R-:W-:-:S06]  /*2e40*/  FMUL.FTZ R144, R93, R7 ;  /* 0x000000075d907220 */ /* 0x000fcc0000410000 */
[----:B------:R-:W-:Y:S01]  /*2e50*/  MUFU.SIN R4, R5 ;  /* 0x0000000500047308 */ /* 0x000fe20000000400 */
[----:B---3--:R-:W-:-:S07]  /*2e60*/  FMUL.FTZ R178, R180, R145 ;  /* 0x00000091b4b27220 */ /* 0x008fce0000410000 */
[----:B------:R-:W1:Y:S01]  /*2e70*/  MUFU.COS R182, R5 ;  /* 0x0000000500b67308 */ /* 0x000e620000000000 */
[----:B0-----:R-:W-:-:S07]  /*2e80*/  FMUL.FTZ R180, R180, R143 ;  /* 0x0000008fb4b47220 */ /* 0x001fce0000410000 */
[----:B------:R-:W-:Y:S08]  /*2e90*/  MUFU.SIN R12, R13 ;  /* 0x0000000d000c7308 */ /* 0x000ff00000000400 */
[----:B------:R-:W0:Y:S08]  /*2ea0*/  MUFU.COS R172, R13 ;  /* 0x0000000d00ac7308 */ /* 0x000e300000000000 */
[----:B------:R2:W3:Y:S04]  /*2eb0*/  MUFU.EX2 R181, R127 ;  /* 0x0000007f00b57308 */ /* 0x0004e80000000800 */
[----:B------:R-:W1:Y:S04]  /*2ec0*/  MUFU.EX2 R147, R147 ;  /* 0x0000009300937308 */ /* 0x000e680000000800 */
[----:B------:R-:W0:Y:S01]  /*2ed0*/  MUFU.EX2 R3, R3 ;  /* 0x0000000300037308 */ /* 0x000e220000000800 */
[C---:B--2---:R-:W-:Y:S01]  /*2ee0*/  FMUL.FTZ R127, R125.reuse, R134 ;  /* 0x000000867d7f7220 */ /* 0x044fe20000410000 */
[----:B------:R-:W-:Y:S01]  /*2ef0*/  FMUL.FTZ R125, R125, R130 ;  /* 0x000000827d7d7220 */ /* 0x000fe20000410000 */
[-C--:B------:R-:W-:Y:S01]  /*2f00*/  FMUL.FTZ R130, R0, R7.reuse ;  /* 0x0000000700827220 */ /* 0x080fe20000410000 */
[----:B------:R-:W-:Y:S01]  /*2f10*/  FMUL.FTZ R134, R81, -R6 ;  /* 0x8000000651867220 */ /* 0x000fe20000410000 */
[C---:B---3--:R-:W-:Y:S01]  /*2f20*/  FMUL.FTZ R179, R181.reuse, R156 ;  /* 0x0000009cb5b37220 */ /* 0x048fe20000410000 */
[----:B------:R-:W-:Y:S01]  /*2f30*/  FMUL.FTZ R181, R181, R154 ;  /* 0x0000009ab5b57220 */ /* 0x000fe20000410000 */
[----:B------:R-:W-:Y:S01]  /*2f40*/  FMUL.FTZ R154, R91, R7 ;  /* 0x000000075b9a7220 */ /* 0x000fe20000410000 */
[C---:B-1----:R-:W-:Y:S01]  /*2f50*/  FMUL.FTZ R182, R147.reuse, R182 ;  /* 0x000000b693b67220 */ /* 0x042fe20000410000 */
[----:B------:R-:W-:Y:S01]  /*2f60*/  FMUL.FTZ R183, R147, R4 ;  /* 0x0000000493b77220 */ /* 0x000fe20000410000 */
[C---:B0-----:R-:W-:Y:S01]  /*2f70*/  FMUL.FTZ R172, R3.reuse, R172 ;  /* 0x000000ac03ac7220 */ /* 0x041fe20000410000 */
[----:B------:R-:W-:Y:S01]  /*2f80*/  FMUL.FTZ R175, R3, R12 ;  /* 0x0000000c03af7220 */ /* 0x000fe20000410000 */
[----:B------:R-:W-:Y:S06]  /*2f90*/  BAR.SYNC.DEFER_BLOCKING 0x0 ;  /* 0x0000000000007b1d */ /* 0x000fec0000010000 */
[----:B----4-:R-:W-:Y:S05]  /*2fa0*/  @P1 BRA `(.L_x_12418) ;  /* 0x0000000000241947 */ /* 0x010fea0003800000 */
        /* <DEDUP_REMOVED lines=9> */
.L_x_12418:
[----:B------:R-:W-:-:S06]  /*3040*/  LEA R12, R20, UR20, 0x3 ;  /* 0x00000014140c7c11 */ /* 0x000fcc000f8e18ff */
[----:B------:R-:W0:Y:S02]  /*3050*/  LDS.64 R12, [R12+0x1888] ;  /* 0x001888000c0c7984 */ /* 0x000e240000000a00 */
.L_x_12419:
[----:B------:R-:W-:Y:S05]  /*3060*/  BSYNC.RECONVERGENT B0 ;  /* 0x0000000000007941 */ /* 0x000fea0003800200 */
.L_x_12417:
[----:B------:R-:W-:Y:S01]  /*3070*/  FMUL.FTZ R155, R96, R59 ;  /* 0x0000003b609b7220 */ /* 0x000fe20000410000 */
[----:B------:R-:W-:Y:S01]  /*3080*/  FMUL.FTZ R4, RZ, R126 ;  /* 0x0000007eff047220 */ /* 0x000fe20000410000 */
[----:B------:R-:W3:Y:S01]  /*3090*/  @P0 LDC R143, c[0x0][0x38c] ;  /* 0x0000e300ff8f0b82 */ /* 0x000ee20000000800 */
[----:B------:R-:W-:Y:S01]  /*30a0*/  VOTEU.ANY UP0, P0 ;  /* 0x0000000000ff7886 */ /* 0x000fe20000000100 */
[-C--:B-1----:R-:W-:Y:S01]  /*30b0*/  FMUL.FTZ R2, R126, R155.reuse ;  /* 0x0000009b7e027220 */ /* 0x082fe20000410000 */
[----:B------:R-:W-:-:S03]  /*30c0*/  FFMA.FTZ R4, R131, R155, -R4 ;  /* 0x0000009b83047223 */ /* 0x000fc60000010804 */
[----:B------:R-:W-:Y:S01]  /*30d0*/  FFMA.FTZ R2, RZ, R131, R2 ;  /* 0x00000083ff027223 */ /* 0x000fe20000010002 */
[----:B------:R-:W-:Y:S01]  /*30e0*/  FFMA.FTZ R3, R95, R60, R4 ;  /* 0x0000003c5f037223 */ /* 0x000fe20000010004 */
[----:B------:R-:W-:Y:S02]  /*30f0*/  @UP0 UIADD3 UR16, UPT, UPT, UR11, -0x2, URZ ;  /* 0xfffffffe0b100890 */ /* 0x000fe4000fffe0ff */
        /* <DEDUP_REMOVED lines=17> */
[----:B------:R-:W-:Y:S01]  /*3210*/  FADD.FTZ R6, RZ, R6 ;  /* 0x00000006ff067221 */ /* 0x000fe20000010000 */
[----:B------:R-:W-:Y:S02]  /*3220*/  FMUL.FTZ R2, R14, R126 ;  /* 0x0000007e0e027220 */ /* 0x000fe40000410000 */
[----:B------:R-:W-:Y:S01]  /*3230*/  FFMA.FTZ R4, R100, R63, R3 ;  /* 0x0000003f64047223 */ /* 0x000fe20000010003 */
[----:B------:R-:W-:Y:S01]  /*3240*/  FMUL.FTZ R5, R121, R6 ;  /* 0x0000000679057220 */ /* 0x000fe20000410000 */
[----:B------:R-:W-:Y:S02]  /*3250*/  FMUL.FTZ R3, R15, R126 ;  /* 0x0000007e0f037220 */ /* 0x000fe40000410000 */
[-C--:B------:R-:W-:Y:S01]  /*3260*/  FMUL.FTZ R7, R121, R4.reuse ;  /* 0x0000000479077220 */ /* 0x080fe20000410000 */
[----:B------:R-:W-:Y:S01]  /*3270*/  FFMA.FTZ R4, R138, R4, -R5 ;  /* 0x000000048a047223 */ /* 0x000fe20000010805 */
[-C--:B------:R-:W-:Y:S01]  /*3280*/  FFMA.FTZ R5, R15, R131.reuse, R2 ;  /* 0x000000830f057223 */ /* 0x080fe20000010002 */
[----:B------:R-:W-:Y:S01]  /*3290*/  FFMA.FTZ R3, R14, R131, -R3 ;  /* 0x000000830e037223 */ /* 0x000fe20000010803 */
[----:B------:R-:W-:Y:S01]  /*32a0*/  FFMA.FTZ R6, R138, R6, R7 ;  /* 0x000000068a067223 */ /* 0x000fe20000010007 */
[----:B------:R-:W-:Y:S01]  /*32b0*/  FFMA.FTZ R4, R99, R64, R4 ;  /* 0x0000004063047223 */ /* 0x000fe20000010004 */
[C---:B------:R-:W-:Y:S01]  /*32c0*/  FMUL.FTZ R7, R120.reuse, R5 ;  /* 0x0000000578077220 */ /* 0x040fe20000410000 */
[-C--:B------:R-:W-:Y:S01]  /*32d0*/  FMUL.FTZ R2, R120, R3.reuse ;  /* 0x0000000378027220 */ /* 0x080fe20000410000 */
[----:B------:R-:W-:Y:S01]  /*32e0*/  FADD.FTZ R6, RZ, R6 ;  /* 0x00000006ff067221 */ /* 0x000fe20000010000 */
[----:B------:R-:W-:Y:S01]  /*32f0*/  FMUL.FTZ R140, R161, R4 ;  /* 0x00000004a18c7220 */ /* 0x000fe20000410000 */
[C---:B------:R-:W-:Y:S01]  /*3300*/  FFMA.FTZ R7, R132.reuse, R3, -R7 ;  /* 0x0000000384077223 */ /* 0x040fe20000010807 */
[----:B------:R-:W-:Y:S01]  /*3310*/  FFMA.FTZ R139, R132, R5, R2 ;  /* 0x00000005848b7223 */ /* 0x000fe20000010002 */
[-C--:B0-2---:R-:W-:Y:S01]  /*3320*/  FMUL.FTZ R2, R172, R13.reuse ;  /* 0x0000000dac027220 */ /* 0x085fe20000410000 */
[-C--:B------:R-:W-:Y:S01]  /*3330*/  FFMA.FTZ R140, R163, R6.reuse, R140 ;  /* 0x00000006a38c7223 */ /* 0x080fe2000001008c */
[----:B------:R-:W-:Y:S01]  /*3340*/  FMUL.FTZ R6, R161, R6 ;  /* 0x00000006a1067220 */ /* 0x000fe20000410000 */
[----:B------:R-:W-:Y:S01]  /*3350*/  FMUL.FTZ R3, R175, R13 ;  /* 0x0000000daf037220 */ /* 0x000fe20000410000 */
[----:B------:R-:W-:-:S02]  /*3360*/  HFMA2 R5, -RZ, RZ, 0, 9.5367431640625e-07 ;  /* 0x00000010ff057431 */ /* 0x000fc400000001ff */
[----:B------:R-:W-:Y:S01]  /*3370*/  FFMA.FTZ R147, -R175, R12, -R2 ;  /* 0x0000000caf937223 */ /* 0x000fe20000010902 */
[----:B------:R-:W-:Y:S01]  /*3380*/  FFMA.FTZ R141, R163, R4, -R6 ;  /* 0x00000004a38d7223 */ /* 0x000fe20000010806 */
[----:B---3--:R-:W-:Y:S02]  /*3390*/  @P0 IMAD R4, R143, UR16, R94 ;  /* 0x000000108f040c24 */ /* 0x008fe4000f8e025e */
[----:B------:R-:W-:Y:S01]  /*33a0*/  FFMA.FTZ R142, R172, R12, -R3 ;  /* 0x0000000cac8e7223 */ /* 0x000fe20000010803 */
[----:B------:R-:W-:Y:S01]  /*33b0*/  CS2R R2, SRZ ;  /* 0x0000000000027805 */ /* 0x000fe2000001ff00 */
[----:B------:R-:W-:Y:S01]  /*33c0*/  FMUL.FTZ R143, R183, R147 ;  /* 0x00000093b78f7220 */ /* 0x000fe20000410000 */
[----:B------:R-:W-:-:S04]  /*33d0*/  @P0 IMAD.WIDE R4, R4, R5, UR4 ;  /* 0x0000000404040e25 */ /* 0x000fc8000f8e0205 */
[----:B------:R-:W-:Y:S01]  /*33e0*/  FFMA.FTZ R141, R102, R65, R141 ;  /* 0x00000041668d7223 */ /* 0x000fe2000001008d */
[----:B------:R-:W-:Y:S01]  /*33f0*/  FMUL.FTZ R150, R124, R7 ;  /* 0x000000077c967220 */ /* 0x000fe20000410000 */
[-C--:B------:R-:W-:Y:S01]  /*3400*/  FFMA.FTZ R6, R182, R142.reuse, R143 ;  /* 0x0000008eb6067223 */ /* 0x080fe2000001008f */
[----:B------:R-:W-:Y:S01]  /*3410*/  FADD.FTZ R143, RZ, R140 ;  /* 0x0000008cff8f7221 */ /* 0x000fe20000010000 */
[----:B------:R0:W2:Y:S01]  /*3420*/  @P0 LDG.E.64 R2, desc[UR22][R4.64+0x8] ;  /* 0x0000081604020981 */ /* 0x0000a2000c1e1b00 */
[C---:B------:R-:W-:Y:S01]  /*3430*/  FMUL.FTZ R145, R166.reuse, R141 ;  /* 0x0000008da6917220 */ /* 0x040fe20000410000 */
[----:B------:R-:W-:Y:S01]  /*3440*/  FMUL.FTZ R149, R183, R142 ;  /* 0x0000008eb7957220 */ /* 0x000fe20000410000 */
[-C--:B------:R-:W-:Y:S02]  /*3450*/  FMUL.FTZ R156, R166, R143.reuse ;  /* 0x0000008fa69c7220 */ /* 0x080fe40000410000 */
[----:B------:R-:W-:Y:S01]  /*3460*/  FFMA.FTZ R145, R164, R143, R145 ;  /* 0x0000008fa4917223 */ /* 0x000fe20000010091 */
[----:B------:R-:W-:Y:S01]  /*3470*/  FMUL.FTZ R142, R124, R139 ;  /* 0x0000008b7c8e7220 */ /* 0x000fe20000410000 */
[----:B------:R-:W-:Y:S01]  /*3480*/  FFMA.FTZ R156, R164, R141, -R156 ;  /* 0x0000008da49c7223 */ /* 0x000fe2000001089c */
[C---:B------:R-:W-:Y:S01]  /*3490*/  FFMA.FTZ R150, R133.reuse, R139, R150 ;  /* 0x0000008b85967223 */ /* 0x040fe20000010096 */
[----:B------:R-:W-:Y:S01]  /*34a0*/  FADD.FTZ R158, RZ, R145 ;  /* 0x00000091ff9e7221 */ /* 0x000fe20000010000 */
[----:B------:R-:W-:Y:S01]  /*34b0*/  FFMA.FTZ R142, R133, R7, -R142 ;  /* 0x00000007858e7223 */ /* 0x000fe2000001088e */
[----:B------:R-:W-:Y:S01]  /*34c0*/  FFMA.FTZ R156, R101, R66, R156 ;  /* 0x00000042659c7223 */ /* 0x000fe2000001009c */
[----:B0-----:R-:W-:Y:S01]  /*34d0*/  FMUL.FTZ R4, R125, R150 ;  /* 0x000000967d047220 */ /* 0x001fe20000410000 */
[----:B------:R-:W-:Y:S01]  /*34e0*/  FMUL.FTZ R196, R167, R158 ;  /* 0x0000009ea7c47220 */ /* 0x000fe20000410000 */
[----:B------:R-:W-:Y:S01]  /*34f0*/  FMUL.FTZ R5, R125, R142 ;  /* 0x0000008e7d057220 */ /* 0x000fe20000410000 */
[----:B------:R-:W-:Y:S01]  /*3500*/  FMUL.FTZ R139, R167, R156 ;  /* 0x0000009ca78b7220 */ /* 0x000fe20000410000 */
[----:B------:R-:W-:Y:S01]  /*3510*/  FFMA.FTZ R4, R127, R142, -R4 ;  /* 0x0000008e7f047223 */ /* 0x000fe20000010804 */
[----:B------:R-:W-:Y:S01]  /*3520*/  FFMA.FTZ R7, R165, R156, -R196 ;  /* 0x0000009ca5077223 */ /* 0x000fe200000108c4 */
[----:B------:R-:W-:Y:S01]  /*3530*/  FFMA.FTZ R5, R127, R150, R5 ;  /* 0x000000967f057223 */ /* 0x000fe20000010005 */
[----:B------:R-:W-:Y:S01]  /*3540*/  FFMA.FTZ R158, R165, R158, R139 ;  /* 0x0000009ea59e7223 */ /* 0x000fe2000001008b */
[CC--:B------:R-:W-:Y:S01]  /*3550*/  FMUL.FTZ R139, R121.reuse, R4.reuse ;  /* 0x00000004798b7220 */ /* 0x0c0fe20000410000 */
[----:B------:R-:W-:Y:S01]  /*3560*/  FFMA.FTZ R141, R104, R67, R7 ;  /* 0x00000043688d7223 */ /* 0x000fe20000010007 */
[-C--:B------:R-:W-:Y:S01]  /*3570*/  FMUL.FTZ R7, R121, R5.reuse ;  /* 0x0000000579077220 */ /* 0x080fe20000410000 */
[----:B------:R-:W-:Y:S01]  /*3580*/  FADD.FTZ R143, RZ, R158 ;  /* 0x0000009eff8f7221 */ /* 0x000fe20000010000 */
[----:B------:R-:W-:Y:S01]  /*3590*/  FFMA.FTZ R142, R138, R5, R139 ;  /* 0x000000058a8e7223 */ /* 0x000fe2000001008b */
[----:B------:R-:W-:Y:S01]  /*35a0*/  FMUL.FTZ R5, R170, R141 ;  /* 0x0000008daa057220 */ /* 0x000fe20000410000 */
[----:B------:R-:W-:Y:S01]  /*35b0*/  FFMA.FTZ R4, R138, R4, -R7 ;  /* 0x000000048a047223 */ /* 0x000fe20000010807 */
[-C--:B------:R-:W-:Y:S01]  /*35c0*/  FMUL.FTZ R156, R170, R143.reuse ;  /* 0x0000008faa9c7220 */ /* 0x080fe20000410000 */
[C---:B------:R-:W-:Y:S01]  /*35d0*/  FMUL.FTZ R150, R161.reuse, R142 ;  /* 0x0000008ea1967220 */ /* 0x040fe20000410000 */
[C---:B------:R-:W-:Y:S01]  /*35e0*/  FFMA.FTZ R143, R168.reuse, R143, R5 ;  /* 0x0000008fa88f7223 */ /* 0x040fe20000010005 */
[-C--:B------:R-:W-:Y:S01]  /*35f0*/  FMUL.FTZ R7, R161, R4.reuse ;  /* 0x00000004a1077220 */ /* 0x080fe20000410000 */
[----:B------:R-:W-:Y:S01]  /*3600*/  FFMA.FTZ R156, R168, R141, -R156 ;  /* 0x0000008da89c7223 */ /* 0x000fe2000001089c */
[C---:B------:R-:W-:Y:S01]  /*3610*/  FFMA.FTZ R5, R163.reuse, R4, -R150 ;  /* 0x00000004a3057223 */ /* 0x040fe20000010896 */
[----:B------:R-:W-:Y:S01]  /*3620*/  FADD.FTZ R150, RZ, R143 ;  /* 0x0000008fff967221 */ /* 0x000fe20000010000 */
[----:B------:R-:W-:Y:S01]  /*3630*/  FFMA.FTZ R7, R163, R142, R7 ;  /* 0x0000008ea3077223 */ /* 0x000fe20000010007 */
[----:B------:R-:W-:Y:S01]  /*3640*/  FFMA.FTZ R156, R103, R68, R156 ;  /* 0x00000044679c7223 */ /* 0x000fe2000001009c */
[C---:B------:R-:W-:Y:S01]  /*3650*/  FMUL.FTZ R139, R166.reuse, R5 ;  /* 0x00000005a68b7220 */ /* 0x040fe20000410000 */
[C---:B------:R-:W-:Y:S01]  /*3660*/  FMUL.FTZ R158, R171.reuse, R150 ;  /* 0x00000096ab9e7220 */ /* 0x040fe20000410000 */
[-C--:B------:R-:W-:Y:S01]  /*3670*/  FMUL.FTZ R4, R166, R7.reuse ;  /* 0x00000007a6047220 */ /* 0x080fe20000410000 */
[-C--:B------:R-:W-:Y:S01]  /*3680*/  FMUL.FTZ R141, R171, R156.reuse ;  /* 0x0000009cab8d7220 */ /* 0x080fe20000410000 */
[C---:B------:R-:W-:Y:S01]  /*3690*/  FFMA.FTZ R142, R164.reuse, R7, R139 ;  /* 0x00000007a48e7223 */ /* 0x040fe2000001008b */
[C---:B------:R-:W-:Y:S01]  /*36a0*/  FFMA.FTZ R7, R169.reuse, R156, -R158 ;  /* 0x0000009ca9077223 */ /* 0x040fe2000001089e */
[----:B------:R-:W-:Y:S01]  /*36b0*/  FFMA.FTZ R4, R164, R5, -R4 ;  /* 0x00000005a4047223 */ /* 0x000fe20000010804 */
[----:B------:R-:W-:-:S02]  /*36c0*/  FFMA.FTZ R141, R169, R150, R141 ;  /* 0x00000096a98d7223 */ /* 0x000fc4000001008d */
[----:B------:R-:W-:Y:S01]  /*36d0*/  FFMA.FTZ R143, R106, R69, R7 ;  /* 0x000000456a8f7223 */ /* 0x000fe20000010007 */
[C---:B------:R-:W-:Y:S01]  /*36e0*/  FMUL.FTZ R150, R167.reuse, R142 ;  /* 0x0000008ea7967220 */ /* 0x040fe20000410000 */
[-C--:B------:R-:W-:Y:S01]  /*36f0*/  FMUL.FTZ R7, R167, R4.reuse ;  /* 0x00000004a7077220 */ /* 0x080fe20000410000 */
[----:B------:R-:W-:Y:S01]  /*3700*/  FADD.FTZ R141, RZ, R141 ;  /* 0x0000008dff8d7221 */ /* 0x000fe20000010000 */
[----:B------:R-:W-:Y:S01]  /*3710*/  FMUL.FTZ R145, R177, R143 ;  /* 0x0000008fb1917220 */ /* 0x000fe20000410000 */
[C---:B------:R-:W-:Y:S01]  /*3720*/  FFMA.FTZ R5, R165.reuse, R4, -R150 ;  /* 0x00000004a5057223 */ /* 0x040fe20000010896 */
[----:B------:R-:W-:Y:S01]  /*3730*/  FFMA.FTZ R7, R165, R142, R7 ;  /* 0x0000008ea5077223 */ /* 0x000fe20000010007 */
[-C--:B------:R-:W-:Y:S01]  /*3740*/  FMUL.FTZ R142, R177, R141.reuse ;  /* 0x0000008db18e7220 */ /* 0x080fe20000410000 */
[----:B------:R-:W-:Y:S01]  /*3750*/  FFMA.FTZ R145, R174, R141, R145 ;  /* 0x0000008dae917223 */ /* 0x000fe20000010091 */
[----:B------:R-:W-:Y:S02]  /*3760*/  FMUL.FTZ R139, R170, R5 ;  /* 0x00000005aa8b7220 */ /* 0x000fe40000410000 */
[----:B------:R-:W-:Y:S01]  /*3770*/  FFMA.FTZ R150, R174, R143, -R142 ;  /* 0x0000008fae967223 */ /* 0x000fe2000001088e */
[----:B------:R-:W-:Y:S01]  /*3780*/  FADD.FTZ R145, RZ, R145 ;  /* 0x00000091ff917221 */ /* 0x000fe20000010000 */
[-C--:B------:R-:W-:Y:S01]  /*3790*/  FMUL.FTZ R4, R170, R7.reuse ;  /* 0x00000007aa047220 */ /* 0x080fe20000410000 */
[----:B------:R-:W-:Y:S01]  /*37a0*/  FFMA.FTZ R142, R168, R7, R139 ;  /* 0x00000007a88e7223 */ /* 0x000fe2000001008b */
[----:B------:R-:W-:Y:S01]  /*37b0*/  FFMA.FTZ R7, R105, R70, R150 ;  /* 0x0000004669077223 */ /* 0x000fe20000010096 */
[----:B------:R-:W-:Y:S01]  /*37c0*/  FMUL.FTZ R139, R180, R145 ;  /* 0x00000091b48b7220 */ /* 0x000fe20000410000 */
[----:B------:R-:W-:Y:S01]  /*37d0*/  FFMA.FTZ R4, R168, R5, -R4 ;  /* 0x00000005a8047223 */ /* 0x000fe20000010804 */
[C---:B------:R-:W-:Y:S01]  /*37e0*/  FMUL.FTZ R150, R171.reuse, R142 ;  /* 0x0000008eab967220 */ /* 0x040fe20000410000 */
[-C--:B------:R-:W-:Y:S01]  /*37f0*/  FMUL.FTZ R156, R180, R7.reuse ;  /* 0x00000007b49c7220 */ /* 0x080fe20000410000 */
[C---:B------:R-:W-:Y:S01]  /*3800*/  FFMA.FTZ R7, R178.reuse, R7, -R139 ;  /* 0x00000007b2077223 */ /* 0x040fe2000001088b */
[-C--:B------:R-:W-:Y:S01]  /*3810*/  FMUL.FTZ R5, R171, R4.reuse ;  /* 0x00000004ab057220 */ /* 0x080fe20000410000 */
[C---:B------:R-:W-:Y:S01]  /*3820*/  FFMA.FTZ R150, R169.reuse, R4, -R150 ;  /* 0x00000004a9967223 */ /* 0x040fe20000010896 */
[----:B------:R-:W-:Y:S01]  /*3830*/  FFMA.FTZ R156, R178, R145, R156 ;  /* 0x00000091b29c7223 */ /* 0x000fe2000001009c */
[----:B------:R-:W-:Y:S01]  /*3840*/  FFMA.FTZ R4, R108, R71, R7 ;  /* 0x000000476c047223 */ /* 0x000fe20000010007 */
[----:B------:R-:W-:Y:S01]  /*3850*/  FFMA.FTZ R5, R169, R142, R5 ;  /* 0x0000008ea9057223 */ /* 0x000fe20000010005 */
[----:B------:R-:W-:Y:S01]  /*3860*/  FMUL.FTZ R139, R177, R150 ;  /* 0x00000096b18b7220 */ /* 0x000fe20000410000 */
[----:B------:R-:W-:Y:S01]  /*3870*/  FADD.FTZ R156, RZ, R156 ;  /* 0x0000009cff9c7221 */ /* 0x000fe20000010000 */
[----:B------:R-:W-:Y:S01]  /*3880*/  FMUL.FTZ R142, R181, R4 ;  /* 0x00000004b58e7220 */ /* 0x000fe20000410000 */
[-C--:B------:R-:W-:Y:S01]  /*3890*/  FMUL.FTZ R7, R177, R5.reuse ;  /* 0x00000005b1077220 */ /* 0x080fe20000410000 */
[C---:B------:R-:W-:Y:S01]  /*38a0*/  FFMA.FTZ R139, R174.reuse, R5, R139 ;  /* 0x00000005ae8b7223 */ /* 0x040fe2000001008b */
[-C--:B------:R-:W-:Y:S01]  /*38b0*/  FMUL.FTZ R141, R181, R156.reuse ;  /* 0x0000009cb58d7220 */ /* 0x080fe20000410000 */
[C---:B------:R-:W-:Y:S01]  /*38c0*/  FFMA.FTZ R156, R179.reuse, R156, R142 ;  /* 0x0000009cb39c7223 */ /* 0x040fe2000001008e */
[----:B------:R-:W-:Y:S01]  /*38d0*/  FFMA.FTZ R7, R174, R150, -R7 ;  /* 0x00000096ae077223 */ /* 0x000fe20000010807 */
[C---:B------:R-:W-:Y:S01]  /*38e0*/  FMUL.FTZ R5, R180.reuse, R139 ;  /* 0x0000008bb4057220 */ /* 0x040fe20000410000 */
[----:B------:R-:W-:Y:S01]  /*38f0*/  FFMA.FTZ R150, R179, R4, -R141 ;  /* 0x00000004b3967223 */ /* 0x000fe2000001088d */
[----:B------:R-:W-:Y:S01]  /*3900*/  FADD.FTZ R156, RZ, R156 ;  /* 0x0000009cff9c7221 */ /* 0x000fe20000010000 */
[-C--:B------:R-:W-:Y:S01]  /*3910*/  FMUL.FTZ R142, R180, R7.reuse ;  /* 0x00000007b48e7220 */ /* 0x080fe20000410000 */
[C---:B------:R-:W-:Y:S01]  /*3920*/  FFMA.FTZ R4, R178.reuse, R7, -R5 ;  /* 0x00000007b2047223 */ /* 0x040fe20000010805 */
[----:B------:R-:W-:Y:S01]  /*3930*/  FFMA.FTZ R150, R107, R72, R150 ;  /* 0x000000486b967223 */ /* 0x000fe20000010096 */
[----:B------:R-:W-:Y:S01]  /*3940*/  FMUL.FTZ R5, R183, R156 ;  /* 0x0000009cb7057220 */ /* 0x000fe20000410000 */
[----:B------:R-:W-:Y:S01]  /*3950*/  FFMA.FTZ R142, R178, R139, R142 ;  /* 0x0000008bb28e7223 */ /* 0x000fe2000001008e */
[C---:B------:R-:W-:Y:S01]  /*3960*/  FMUL.FTZ R141, R175.reuse, R144 ;  /* 0x00000090af8d7220 */ /* 0x040fe20000410000 */
[----:B------:R-:W-:Y:S01]  /*3970*/  FMUL.FTZ R139, R175, R148 ;  /* 0x00000094af8b7220 */ /* 0x000fe20000410000 */
[-C--:B------:R-:W-:Y:S01]  /*3980*/  FMUL.FTZ R7, R183, R150.reuse ;  /* 0x00000096b7077220 */ /* 0x080fe20000410000 */
[----:B------:R-:W-:Y:S01]  /*3990*/  FFMA.FTZ R5, R182, R150, -R5 ;  /* 0x00000096b6057223 */ /* 0x000fe20000010805 */
[C---:B------:R-:W-:Y:S01]  /*39a0*/  FFMA.FTZ R150, R172.reuse, R148, -R141 ;  /* 0x00000094ac967223 */ /* 0x040fe2000001088d */
[----:B------:R-:W-:Y:S01]  /*39b0*/  FFMA.FTZ R139, R172, R144, R139 ;  /* 0x00000090ac8b7223 */ /* 0x000fe2000001008b */
[----:B------:R-:W-:Y:S01]  /*39c0*/  FFMA.FTZ R7, R182, R156, R7 ;  /* 0x0000009cb6077223 */ /* 0x000fe20000010007 */
[----:B------:R-:W-:Y:S01]  /*39d0*/  FFMA.FTZ R5, R110, R73, R5 ;  /* 0x000000496e057223 */ /* 0x000fe20000010005 */
[----:B------:R-:W-:Y:S01]  /*39e0*/  FADD.FTZ R143, R153, R150 ;  /* 0x00000096998f7221 */ /* 0x000fe20000010000 */
[----:B------:R-:W-:Y:S01]  /*39f0*/  FADD.FTZ R141, R146, R139 ;  /* 0x0000008b928d7221 */ /* 0x000fe20000010000 */
[----:B------:R-:W-:Y:S01]  /*3a00*/  FMUL.FTZ R150, R181, R142 ;  /* 0x0000008eb5967220 */ /* 0x000fe20000410000 */
[----:B------:R-:W-:Y:S01]  /*3a10*/  FADD.FTZ R7, RZ, R7 ;  /* 0x00000007ff077221 */ /* 0x000fe20000010000 */
[----:B------:R-:W-:Y:S01]  /*3a20*/  FMUL.FTZ R139, R175, R5 ;  /* 0x00000005af8b7220 */ /* 0x000fe20000410000 */
[----:B------:R-:W-:Y:S01]  /*3a30*/  FMUL.FTZ R145, R183, R143 ;  /* 0x0000008fb7917220 */ /* 0x000fe20000410000 */
[-C--:B------:R-:W-:Y:S01]  /*3a40*/  FFMA.FTZ R150, R179, R4.reuse, -R150 ;  /* 0x00000004b3967223 */ /* 0x080fe20000010896 */
[----:B------:R-:W-:Y:S01]  /*3a50*/  FMUL.FTZ R4, R181, R4 ;  /* 0x00000004b5047220 */ /* 0x000fe20000410000 */
[-C--:B------:R-:W-:Y:S01]  /*3a60*/  FFMA.FTZ R139, R172, R7.reuse, R139 ;  /* 0x00000007ac8b7223 */ /* 0x080fe2000001008b */
[----:B------:R-:W-:Y:S01]  /*3a70*/  FMUL.FTZ R7, R175, R7 ;  /* 0x00000007af077220 */ /* 0x000fe20000410000 */
[C---:B------:R-:W-:Y:S01]  /*3a80*/  FFMA.FTZ R140, R182.reuse, R147, -R149 ;  /* 0x00000093b68c7223 */ /* 0x040fe20000010895 */
[-C--:B------:R-:W-:Y:S01]  /*3a90*/  FFMA.FTZ R149, R182, R141.reuse, R145 ;  /* 0x0000008db6957223 */ /* 0x080fe20000010091 */
[----:B------:R-:W-:Y:S01]  /*3aa0*/  FMUL.FTZ R141, R183, R141 ;  /* 0x0000008db78d7220 */ /* 0x000fe20000410000 */
[----:B------:R-:W-:Y:S01]  /*3ab0*/  FFMA.FTZ R4, R179, R142, R4 ;  /* 0x0000008eb3047223 */ /* 0x000fe20000010004 */
[----:B------:R-:W-:Y:S01]  /*3ac0*/  FADD.FTZ R139, RZ, R139 ;  /* 0x0000008bff8b7221 */ /* 0x000fe20000010000 */
[----:B------:R-:W-:Y:S01]  /*3ad0*/  FFMA.FTZ R142, R172, R5, -R7 ;  /* 0x00000005ac8e7223 */ /* 0x000fe20000010807 */
[----:B------:R-:W-:Y:S01]  /*3ae0*/  FFMA.FTZ R143, R182, R143, -R141 ;  /* 0x0000008fb68f7223 */ /* 0x000fe2000001088d */
[----:B------:R-:W-:-:S02]  /*3af0*/  FMUL.FTZ R5, R183, R4 ;  /* 0x00000004b7057220 */ /* 0x000fc40000410000 */
[----:B------:R-:W-:Y:S01]  /*3b00*/  FFMA.FTZ R141, R109, R74, R142 ;  /* 0x0000004a6d8d7223 */ /* 0x000fe2000001008e */
[----:B------:R-:W0:Y:S01]  /*3b10*/  SHFL.UP PT, R147, R139, 0x1, RZ ;  /* 0x042000008b937989 */ /* 0x000e2200000e00ff */
[-C--:B------:R-:W-:Y:S01]  /*3b20*/  FMUL.FTZ R7, R183, R150.reuse ;  /* 0x00000096b7077220 */ /* 0x080fe20000410000 */
[----:B------:R-:W-:Y:S01]  /*3b30*/  FFMA.FTZ R5, R182, R150, -R5 ;  /* 0x00000096b6057223 */ /* 0x000fe20000010805 */
[----:B------:R-:W-:Y:S01]  /*3b40*/  FMUL.FTZ R142, R181, R140 ;  /* 0x0000008cb58e7220 */ /* 0x000fe20000410000 */
[----:B------:R-:W1:Y:S01]  /*3b50*/  SHFL.UP PT, R145, R141, 0x1, RZ ;  /* 0x042000008d917989 */ /* 0x000e6200000e00ff */
[----:B------:R-:W-:Y:S01]  /*3b60*/  FADD.FTZ R150, R152, R143 ;  /* 0x0000008f98967221 */ /* 0x000fe20000010000 */
[----:B------:R-:W-:Y:S01]  /*3b70*/  FFMA.FTZ R7, R182, R4, R7 ;  /* 0x00000004b6077223 */ /* 0x000fe20000010007 */
[----:B------:R-:W-:Y:S01]  /*3b80*/  FMUL.FTZ R143, R175, R5 ;  /* 0x00000005af8f7220 */ /* 0x000fe20000410000 */
[-C--:B------:R-:W-:Y:S01]  /*3b90*/  FFMA.FTZ R151, R179, R6.reuse, R142 ;  /* 0x00000006b3977223 */ /* 0x080fe2000001008e */
[----:B------:R-:W-:-:S02]  /*3ba0*/  FMUL.FTZ R6, R181, R6 ;  /* 0x00000006b5067220 */ /* 0x000fc40000410000 */
[-C--:B------:R-:W-:Y:S01]  /*3bb0*/  FFMA.FTZ R142, R172, R7.reuse, R143 ;  /* 0x00000007ac8e7223 */ /* 0x080fe2000001008f */
[----:B------:R-:W-:Y:S01]  /*3bc0*/  FMUL.FTZ R7, R175, R7 ;  /* 0x00000007af077220 */ /* 0x000fe20000410000 */
[----:B------:R-:W-:Y:S01]  /*3bd0*/  FADD.FTZ R4, R154, R149 ;  /* 0x000000959a047221 */ /* 0x000fe20000010000 */
[----:B------:R-:W-:Y:S01]  /*3be0*/  FMUL.FTZ R149, R181, R150 ;  /* 0x00000096b5957220 */ /* 0x000fe20000410000 */
[C---:B------:R-:W-:Y:S01]  /*3bf0*/  FFMA.FTZ R143, R179.reuse, R140, -R6 ;  /* 0x0000008cb38f7223 */ /* 0x040fe20000010806 */
[----:B------:R-:W-:Y:S02]  /*3c00*/  FFMA.FTZ R140, R172, R5, -R7 ;  /* 0x00000005ac8c7223 */ /* 0x000fe40000010807 */
[-C--:B------:R-:W-:Y:S01]  /*3c10*/  FFMA.FTZ R156, R179, R4.reuse, R149 ;  /* 0x00000004b39c7223 */ /* 0x080fe20000010095 */
[----:B------:R-:W3:Y:S01]  /*3c20*/  SHFL.UP PT, R7, R142, 0x1, RZ ;  /* 0x042000008e077989 */ /* 0x000ee200000e00ff */
[C---:B------:R-:W-:Y:S01]  /*3c30*/  FMUL.FTZ R149, R180.reuse, R151 ;  /* 0x00000097b4957220 */ /* 0x040fe20000410000 */
[----:B------:R-:W-:Y:S01]  /*3c40*/  ISETP.GE.AND P1, PT, R21, 0x1, PT ;  /* 0x000000011500780c */ /* 0x000fe20003f26270 */
[----:B------:R-:W-:Y:S01]  /*3c50*/  FMUL.FTZ R157, R181, R4 ;  /* 0x00000004b59d7220 */ /* 0x000fe20000410000 */
[----:B------:R-:W4:Y:S01]  /*3c60*/  SHFL.UP PT, R5, R140, 0x1, RZ ;  /* 0x042000008c057989 */ /* 0x000f2200000e00ff */
[-C--:B------:R-:W-:Y:S01]  /*3c70*/  FMUL.FTZ R4, R180, R143.reuse ;  /* 0x0000008fb4047220 */ /* 0x080fe20000410000 */
[----:B------:R-:W-:Y:S01]  /*3c80*/  FFMA.FTZ R149, R178, R143, -R149 ;  /* 0x0000008fb2957223 */ /* 0x000fe20000010895 */
[-C--:B0-----:R-:W-:Y:S01]  /*3c90*/  FMUL.FTZ R143, R142, R147.reuse ;  /* 0x000000938e8f7220 */ /* 0x081fe20000410000 */
[----:B------:R-:W-:Y:S01]  /*3ca0*/  FMUL.FTZ R147, R140, R147 ;  /* 0x000000938c937220 */ /* 0x000fe20000410000 */
[----:B------:R-:W-:Y:S01]  /*3cb0*/  FFMA.FTZ R157, R179, R150, -R157 ;  /* 0x00000096b39d7223 */ /* 0x000fe2000001089d */
[----:B------:R-:W-:-:S02]  /*3cc0*/  FFMA.FTZ R151, R178, R151, R4 ;  /* 0x00000097b2977223 */ /* 0x000fc40000010004 */
[----:B-1----:R-:W-:Y:S01]  /*3cd0*/  FFMA.FTZ R6, R142, R145, R147 ;  /* 0x000000918e067223 */ /* 0x002fe20000010093 */
[----:B------:R-:W-:Y:S01]  /*3ce0*/  FMUL.FTZ R195, R177, R149 ;  /* 0x00000095b1c37220 */ /* 0x000fe20000410000 */
[----:B------:R-:W-:Y:S01]  /*3cf0*/  FADD.FTZ R157, R194, R157 ;  /* 0x0000009dc29d7221 */ /* 0x000fe20000010000 */
[----:B------:R-:W-:Y:S01]  /*3d00*/  FFMA.FTZ R4, R140, R145, -R143 ;  /* 0x000000918c047223 */ /* 0x000fe2000001088f */
[----:B------:R-:W-:Y:S01]  /*3d10*/  @P1 FADD.FTZ R139, R139, R6 ;  /* 0x000000068b8b1221 */ /* 0x000fe20000010000 */
[-C--:B------:R-:W-:Y:S01]  /*3d20*/  FFMA.FTZ R150, R174, R151.reuse, R195 ;  /* 0x00000097ae967223 */ /* 0x080fe200000100c3 */
[----:B------:R-:W-:Y:S01]  /*3d30*/  FMUL.FTZ R151, R177, R151 ;  /* 0x00000097b1977220 */ /* 0x000fe20000410000 */
[----:B------:R-:W-:Y:S01]  /*3d40*/  FADD.FTZ R143, R159, R156 ;  /* 0x0000009c9f8f7221 */ /* 0x000fe20000010000 */
[----:B------:R-:W-:Y:S01]  /*3d50*/  FMUL.FTZ R145, R180, R157 ;  /* 0x0000009db4917220 */ /* 0x000fe20000410000 */
[----:B------:R-:W-:Y:S01]  /*3d60*/  @P1 FADD.FTZ R141, R141, R4 ;  /* 0x000000048d8d1221 */ /* 0x000fe20000010000 */
[----:B------:R-:W0:Y:S01]  /*3d70*/  SHFL.UP PT, R147, R139, 0x2, RZ ;  /* 0x044000008b937989 */ /* 0x000e2200000e00ff */
[----:B------:R-:W-:Y:S01]  /*3d80*/  FFMA.FTZ R6, R174, R149, -R151 ;  /* 0x00000095ae067223 */ /* 0x000fe20000010897 */
[-C--:B------:R-:W-:Y:S01]  /*3d90*/  FFMA.FTZ R149, R178, R143.reuse, R145 ;  /* 0x0000008fb2957223 */ /* 0x080fe20000010091 */
[----:B------:R-:W-:Y:S01]  /*3da0*/  FMUL.FTZ R151, R180, R143 ;  /* 0x0000008fb4977220 */ /* 0x000fe20000410000 */
[-C--:B---3--:R-:W-:Y:S01]  /*3db0*/  FMUL.FTZ R143, R140, R7.reuse ;  /* 0x000000078c8f7220 */ /* 0x088fe20000410000 */
[----:B------:R-:W1:Y:S01]  /*3dc0*/  SHFL.UP PT, R145, R141, 0x2, RZ ;  /* 0x044000008d917989 */ /* 0x000e6200000e00ff */
[----:B------:R-:W-:-:S02]  /*3dd0*/  FMUL.FTZ R7, R142, R7 ;  /* 0x000000078e077220 */ /* 0x000fc40000410000 */
[----:B----4-:R-:W-:Y:S01]  /*3de0*/  @P1 FFMA.FTZ R142, R142, R5, R143 ;  /* 0x000000058e8e1223 */ /* 0x010fe2000001008f */
[----:B------:R-:W-:Y:S01]  /*3df0*/  FFMA.FTZ R4, R178, R157, -R151 ;  /* 0x0000009db2047223 */ /* 0x000fe20000010897 */
[----:B------:R-:W-:-:S03]  /*3e00*/  @P1 FFMA.FTZ R140, R140, R5, -R7 ;  /* 0x000000058c8c1223 */ /* 0x000fc60000010807 */
[----:B------:R-:W3:Y:S01]  /*3e10*/  SHFL.UP PT, R7, R142, 0x2, RZ ;  /* 0x044000008e077989 */ /* 0x000ee200000e00ff */
[----:B------:R-:W-:Y:S01]  /*3e20*/  FADD.FTZ R4, R193, R4 ;  /* 0x00000004c1047221 */ /* 0x000fe20000010000 */
[----:B------:R-:W-:Y:S02]  /*3e30*/  FADD.FTZ R149, R192, R149 ;  /* 0x00000095c0957221 */ /* 0x000fe40000010000 */
[----:B------:R-:W4:Y:S01]  /*3e40*/  SHFL.UP PT, R5, R140, 0x2, RZ ;  /* 0x044000008c057989 */ /* 0x000f2200000e00ff */
[----:B------:R-:W-:Y:S01]  /*3e50*/  FMUL.FTZ R156, R171, R6 ;  /* 0x00000006ab9c7220 */ /* 0x000fe20000410000 */
[----:B------:R-:W-:Y:S01]  /*3e60*/  FMUL.FTZ R143, R177, R4 ;  /* 0x00000004b18f7220 */ /* 0x000fe20000410000 */
[----:B------:R-:W-:Y:S01]  /*3e70*/  ISETP.GE.AND P1, PT, R21, 0x2, PT ;  /* 0x000000021500780c */ /* 0x000fe20003f26270 */
[-C--:B------:R-:W-:Y:S01]  /*3e80*/  FMUL.FTZ R151, R177, R149.reuse ;  /* 0x00000095b1977220 */ /* 0x080fe20000410000 */
[-C--:B------:R-:W-:Y:S01]  /*3e90*/  FFMA.FTZ R157, R169, R150.reuse, R156 ;  /* 0x00000096a99d7223 */ /* 0x080fe2000001009c */
[----:B------:R-:W-:Y:S01]  /*3ea0*/  FFMA.FTZ R149, R174, R149, R143 ;  /* 0x00000095ae957223 */ /* 0x000fe2000001008f */
[----:B------:R-:W-:Y:S01]  /*3eb0*/  FMUL.FTZ R150, R171, R150 ;  /* 0x00000096ab967220 */ /* 0x000fe20000410000 */
[-C--:B0-----:R-:W-:Y:S01]  /*3ec0*/  FMUL.FTZ R143, R142, R147.reuse ;  /* 0x000000938e8f7220 */ /* 0x081fe20000410000 */
[----:B------:R-:W-:Y:S01]  /*3ed0*/  FMUL.FTZ R147, R140, R147 ;  /* 0x000000938c937220 */ /* 0x000fe20000410000 */
[----:B------:R-:W-:Y:S01]  /*3ee0*/  FFMA.FTZ R4, R174, R4, -R151 ;  /* 0x00000004ae047223 */ /* 0x000fe20000010897 */
[----:B------:R-:W-:-:S02]  /*3ef0*/  FFMA.FTZ R195, R169, R6, -R150 ;  /* 0x00000006a9c37223 */ /* 0x000fc40000010896 */
[-C--:B-1----:R-:W-:Y:S01]  /*3f00*/  FFMA.FTZ R6, R142, R145.reuse, R147 ;  /* 0x000000918e067223 */ /* 0x082fe20000010093 */
[----:B------:R-:W-:Y:S01]  /*3f10*/  FADD.FTZ R156, R191, R4 ;  /* 0x00000004bf9c7221 */ /* 0x000fe20000010000 */
[C---:B------:R-:W-:Y:S02]  /*3f20*/  FFMA.FTZ R4, R140.reuse, R145, -R143 ;  /* 0x000000918c047223 */ /* 0x040fe4000001088f */
[----:B------:R-:W-:Y:S02]  /*3f30*/  @P1 FADD.FTZ R139, R139, R6 ;  /* 0x000000068b8b1221 */ /* 0x000fe40000010000 */
[----:B------:R-:W-:Y:S01]  /*3f40*/  @P1 FADD.FTZ R141, R141, R4 ;  /* 0x000000048d8d1221 */ /* 0x000fe20000010000 */
[-C--:B---3--:R-:W-:Y:S02]  /*3f50*/  FMUL.FTZ R143, R140, R7.reuse ;  /* 0x000000078c8f7220 */ /* 0x088fe40000410000 */
[----:B------:R-:W0:Y:S01]  /*3f60*/  SHFL.UP PT, R145, R139, 0x4, RZ ;  /* 0x048000008b917989 */ /* 0x000e2200000e00ff */
[----:B------:R-:W-:Y:S01]  /*3f70*/  FADD.FTZ R150, R190, R149 ;  /* 0x00000095be967221 */ /* 0x000fe20000010000 */
[----:B------:R-:W-:Y:S01]  /*3f80*/  FMUL.FTZ R158, R171, R156 ;  /* 0x0000009cab9e7220 */ /* 0x000fe20000410000 */
[C---:B------:R-:W-:Y:S01]  /*3f90*/  FMUL.FTZ R7, R142.reuse, R7 ;  /* 0x000000078e077220 */ /* 0x040fe20000410000 */
[----:B----4-:R-:W-:-:S02]  /*3fa0*/  @P1 FFMA.FTZ R142, R142, R5, R143 ;  /* 0x000000058e8e1223 */ /* 0x010fc4000001008f */
[----:B------:R-:W1:Y:S01]  /*3fb0*/  SHFL.UP PT, R143, R141, 0x4, RZ ;  /* 0x048000008d8f7989 */ /* 0x000e6200000e00ff */
[-C--:B------:R-:W-:Y:S01]  /*3fc0*/  FFMA.FTZ R147, R169, R150.reuse, R158 ;  /* 0x00000096a9937223 */ /* 0x080fe2000001009e */
[----:B------:R-:W-:Y:S01]  /*3fd0*/  FMUL.FTZ R150, R171, R150 ;  /* 0x00000096ab967220 */ /* 0x000fe20000410000 */
[----:B------:R-:W-:Y:S01]  /*3fe0*/  @P1 FFMA.FTZ R140, R140, R5, -R7 ;  /* 0x000000058c8c1223 */ /* 0x000fe20000010807 */
[----:B------:R-:W-:Y:S01]  /*3ff0*/  FMUL.FTZ R197, R170, R195 ;  /* 0x000000c3aac57220 */ /* 0x000fe20000410000 */
[----:B------:R-:W3:Y:S01]  /*4000*/  SHFL.UP PT, R7, R142, 0x4, RZ ;  /* 0x048000008e077989 */ /* 0x000ee200000e00ff */
[----:B------:R-:W-:Y:S02]  /*4010*/  FFMA.FTZ R150, R169, R156, -R150 ;  /* 0x0000009ca9967223 */ /* 0x000fe40000010896 */
[-C--:B------:R-:W-:Y:S01]  /*4020*/  FFMA.FTZ R196, R168, R157.reuse, R197 ;  /* 0x0000009da8c47223 */ /* 0x080fe200000100c5 */
[----:B------:R-:W-:Y:S01]  /*4030*/  FMUL.FTZ R157, R170, R157 ;  /* 0x0000009daa9d7220 */ /* 0x000fe20000410000 */
[----:B------:R-:W4:Y:S01]  /*4040*/  SHFL.UP PT, R5, R140, 0x4, RZ ;  /* 0x048000008c057989 */ /* 0x000f2200000e00ff */
[----:B------:R-:W-:Y:S01]  /*4050*/  FADD.FTZ R149, R189, R150 ;  /* 0x00000096bd957221 */ /* 0x000fe20000010000 */
[----:B------:R-:W-:Y:S01]  /*4060*/  FMUL.FTZ R4, R167, R196 ;  /* 0x000000c4a7047220 */ /* 0x000fe20000410000 */
[----:B------:R-:W-:Y:S01]  /*4070*/  FFMA.FTZ R198, R168, R195, -R157 ;  /* 0x000000c3a8c67223 */ /* 0x000fe2000001089d */
[----:B------:R-:W-:Y:S01]  /*4080*/  FADD.FTZ R147, R188, R147 ;  /* 0x00000093bc937221 */ /* 0x000fe20000010000 */
[C---:B------:R-:W-:Y:S01]  /*4090*/  FMUL.FTZ R151, R170.reuse, R149 ;  /* 0x00000095aa977220 */ /* 0x040fe20000410000 */
[----:B------:R-:W-:Y:S01]  /*40a0*/  ISETP.GE.AND P1, PT, R21, 0x4, PT ;  /* 0x000000041500780c */ /* 0x000fe20003f26270 */
[----:B------:R-:W-:Y:S01]  /*40b0*/  FFMA.FTZ R195, R165, R198, -R4 ;  /* 0x000000c6a5c37223 */ /* 0x000fe20000010804 */
[-C--:B------:R-:W-:Y:S01]  /*40c0*/  FMUL.FTZ R4, R170, R147.reuse ;  /* 0x00000093aa047220 */ /* 0x080fe20000410000 */
[----:B------:R-:W-:Y:S01]  /*40d0*/  FFMA.FTZ R151, R168, R147, R151 ;  /* 0x00000093a8977223 */ /* 0x000fe20000010097 */
[-C--:B0-----:R-:W-:Y:S01]  /*40e0*/  FMUL.FTZ R147, R142, R145.reuse ;  /* 0x000000918e937220 */ /* 0x081fe20000410000 */
[----:B------:R-:W-:Y:S01]  /*40f0*/  FMUL.FTZ R145, R140, R145 ;  /* 0x000000918c917220 */ /* 0x000fe20000410000 */
[----:B------:R-:W-:-:S03]  /*4100*/  FFMA.FTZ R4, R168, R149, -R4 ;  /* 0x00000095a8047223 */ /* 0x000fc60000010804 */
[-C--:B-1----:R-:W-:Y:S01]  /*4110*/  FFMA.FTZ R6, R142, R143.reuse, R145 ;  /* 0x0000008f8e067223 */ /* 0x082fe20000010091 */
[----:B------:R-:W-:Y:S01]  /*4120*/  FADD.FTZ R156, R187, R4 ;  /* 0x00000004bb9c7221 */ /* 0x000fe20000010000 */
[----:B------:R-:W-:Y:S01]  /*4130*/  FFMA.FTZ R4, R140, R143, -R147 ;  /* 0x0000008f8c047223 */ /* 0x000fe20000010893 */
[-C--:B---3--:R-:W-:Y:S01]  /*4140*/  FMUL.FTZ R143, R142, R7.reuse ;  /* 0x000000078e8f7220 */ /* 0x088fe20000410000 */
[----:B------:R-:W-:Y:S01]  /*4150*/  FMUL.FTZ R7, R140, R7 ;  /* 0x000000078c077220 */ /* 0x000fe20000410000 */
[----:B------:R-:W-:Y:S01]  /*4160*/  @P1 FADD.FTZ R139, R139, R6 ;  /* 0x000000068b8b1221 */ /* 0x000fe20000010000 */
[C---:B------:R-:W-:Y:S01]  /*4170*/  FMUL.FTZ R198, R167.reuse, R198 ;  /* 0x000000c6a7c67220 */ /* 0x040fe20000410000 */
[----:B------:R-:W-:Y:S01]  /*4180*/  FADD.FTZ R150, R186, R151 ;  /* 0x00000097ba967221 */ /* 0x000fe20000010000 */
[----:B------:R-:W-:Y:S01]  /*4190*/  FMUL.FTZ R158, R167, R156 ;  /* 0x0000009ca79e7220 */ /* 0x000fe20000410000 */
[----:B----4-:R-:W-:Y:S01]  /*41a0*/  @P1 FFMA.FTZ R142, R142, R5, R7 ;  /* 0x000000058e8e1223 */ /* 0x010fe20000010007 */
[----:B------:R-:W-:Y:S01]  /*41b0*/  @P1 FADD.FTZ R141, R141, R4 ;  /* 0x000000048d8d1221 */ /* 0x000fe20000010000 */
[----:B------:R-:W0:Y:S01]  /*41c0*/  SHFL.UP PT, R145, R139, 0x8, RZ ;  /* 0x050000008b917989 */ /* 0x000e2200000e00ff */
[C---:B------:R-:W-:Y:S01]  /*41d0*/  FFMA.FTZ R157, R165.reuse, R196, R198 ;  /* 0x000000c4a59d7223 */ /* 0x040fe200000100c6 */
[----:B------:R-:W-:Y:S01]  /*41e0*/  FMUL.FTZ R197, R166, R195 ;  /* 0x000000c3a6c57220 */ /* 0x000fe20000410000 */
[-C--:B------:R-:W-:Y:S01]  /*41f0*/  FFMA.FTZ R147, R165, R150.reuse, R158 ;  /* 0x00000096a5937223 */ /* 0x080fe2000001009e */
[----:B------:R-:W-:Y:S01]  /*4200*/  FMUL.FTZ R150, R167, R150 ;  /* 0x00000096a7967220 */ /* 0x000fe20000410000 */
[----:B------:R-:W-:Y:S01]  /*4210*/  @P1 FFMA.FTZ R140, R140, R5, -R143 ;  /* 0x000000058c8c1223 */ /* 0x000fe2000001088f */
[----:B------:R-:W1:Y:S01]  /*4220*/  SHFL.UP PT, R7, R142, 0x8, RZ ;  /* 0x050000008e077989 */ /* 0x000e6200000e00ff */
[-C--:B------:R-:W-:Y:S01]  /*4230*/  FFMA.FTZ R196, R164, R157.reuse, R197 ;  /* 0x0000009da4c47223 */ /* 0x080fe200000100c5 */
[----:B------:R-:W-:-:S02]  /*4240*/  FMUL.FTZ R157, R166, R157 ;  /* 0x0000009da69d7220 */ /* 0x000fc40000410000 */
[----:B------:R-:W3:Y:S01]  /*4250*/  SHFL.UP PT, R143, R141, 0x8, RZ ;  /* 0x050000008d8f7989 */ /* 0x000ee200000e00ff */
[----:B------:R-:W-:Y:S01]  /*4260*/  FFMA.FTZ R150, R165, R156, -R150 ;  /* 0x0000009ca5967223 */ /* 0x000fe20000010896 */
[----:B------:R-:W-:Y:S01]  /*4270*/  FADD.FTZ R147, R184, R147 ;  /* 0x00000093b8937221 */ /* 0x000fe20000010000 */
[----:B------:R-:W-:Y:S01]  /*4280*/  FFMA.FTZ R198, R164, R195, -R157 ;  /* 0x000000c3a4c67223 */ /* 0x000fe2000001089d */
[----:B------:R-:W4:Y:S01]  /*4290*/  SHFL.UP PT, R5, R140, 0x8, RZ ;  /* 0x050000008c057989 */ /* 0x000f2200000e00ff */
[----:B------:R-:W-:Y:S01]  /*42a0*/  FADD.FTZ R149, R185, R150 ;  /* 0x00000096b9957221 */ /* 0x000fe20000010000 */
[C---:B------:R-:W-:Y:S01]  /*42b0*/  FMUL.FTZ R151, R166.reuse, R147 ;  /* 0x00000093a6977220 */ /* 0x040fe20000410000 */
[C---:B------:R-:W-:Y:S01]  /*42c0*/  FMUL.FTZ R157, R161.reuse, R196 ;  /* 0x000000c4a19d7220 */ /* 0x040fe20000410000 */
[-C--:B------:R-:W-:Y:S01]  /*42d0*/  FMUL.FTZ R6, R161, R198.reuse ;  /* 0x000000c6a1067220 */ /* 0x080fe20000410000 */
[-C--:B------:R-:W-:Y:S01]  /*42e0*/  FMUL.FTZ R4, R166, R149.reuse ;  /* 0x00000095a6047220 */ /* 0x080fe20000410000 */
[C---:B------:R-:W-:Y:S01]  /*42f0*/  FFMA.FTZ R151, R164.reuse, R149, -R151 ;  /* 0x00000095a4977223 */ /* 0x040fe20000010897 */
[C---:B------:R-:W-:Y:S01]  /*4300*/  FFMA.FTZ R157, R163.reuse, R198, -R157 ;  /* 0x000000c6a39d7223 */ /* 0x040fe2000001089d */
[----:B------:R-:W-:Y:S01]  /*4310*/  FFMA.FTZ R196, R163, R196, R6 ;  /* 0x000000c4a3c47223 */ /* 0x000fe20000010006 */
[----:B------:R-:W-:Y:S01]  /*4320*/  FFMA.FTZ R4, R164, R147, R4 ;  /* 0x00000093a4047223 */ /* 0x000fe20000010004 */
[----:B------:R-:W-:Y:S01]  /*4330*/  ISETP.GE.AND P1, PT, R21, 0x8, PT ;  /* 0x000000081500780c */ /* 0x000fe20003f26270 */
[----:B------:R-:W-:Y:S01]  /*4340*/  FADD.FTZ R6, R176, R151 ;  /* 0x00000097b0067221 */ /* 0x000fe20000010000 */
[C---:B------:R-:W-:Y:S01]  /*4350*/  FMUL.FTZ R147, R121.reuse, R157 ;  /* 0x0000009d79937220 */ /* 0x040fe20000410000 */
[----:B------:R-:W-:Y:S01]  /*4360*/  FMUL.FTZ R156, R121, R196 ;  /* 0x000000c4799c7220 */ /* 0x000fe20000410000 */
[----:B------:R-:W-:Y:S01]  /*4370*/  FADD.FTZ R4, R173, R4 ;  /* 0x00000004ad047221 */ /* 0x000fe20000010000 */
[C---:B------:R-:W-:Y:S01]  /*4380*/  FMUL.FTZ R150, R161.reuse, R6 ;  /* 0x00000006a1967220 */ /* 0x040fe20000410000 */
[----:B------:R-:W-:Y:S01]  /*4390*/  FFMA.FTZ R196, R138, R196, R147 ;  /* 0x000000c48ac47223 */ /* 0x000fe20000010093 */
[-C--:B0-----:R-:W-:Y:S01]  /*43a0*/  FMUL.FTZ R147, R140, R145.reuse ;  /* 0x000000918c937220 */ /* 0x081fe20000410000 */
[-C--:B------:R-:W-:Y:S01]  /*43b0*/  FMUL.FTZ R151, R161, R4.reuse ;  /* 0x00000004a1977220 */ /* 0x080fe20000410000 */
[C---:B------:R-:W-:Y:S01]  /*43c0*/  FFMA.FTZ R149, R163.reuse, R4, R150 ;  /* 0x00000004a3957223 */ /* 0x040fe20000010096 */
[C---:B------:R-:W-:Y:S01]  /*43d0*/  FMUL.FTZ R145, R142.reuse, R145 ;  /* 0x000000918e917220 */ /* 0x040fe20000410000 */
[C---:B-1----:R-:W-:Y:S01]  /*43e0*/  FMUL.FTZ R4, R142.reuse, R7 ;  /* 0x000000078e047220 */ /* 0x042fe20000410000 */
[----:B---3--:R-:W-:Y:S01]  /*43f0*/  FFMA.FTZ R150, R142, R143, R147 ;  /* 0x0000008f8e967223 */ /* 0x008fe20000010093 */
[C---:B------:R-:W-:Y:S01]  /*4400*/  FMUL.FTZ R7, R140.reuse, R7 ;  /* 0x000000078c077220 */ /* 0x040fe20000410000 */
[----:B------:R-:W-:Y:S01]  /*4410*/  FFMA.FTZ R151, R163, R6, -R151 ;  /* 0x00000006a3977223 */ /* 0x000fe20000010897 */
[----:B------:R-:W-:Y:S01]  /*4420*/  FFMA.FTZ R6, R140, R143, -R145 ;  /* 0x0000008f8c067223 */ /* 0x000fe20000010891 */
[----:B------:R-:W-:Y:S01]  /*4430*/  @P1 FADD.FTZ R139, R139, R150 ;  /* 0x000000968b8b1221 */ /* 0x000fe20000010000 */
[-C--:B----4-:R-:W-:Y:S01]  /*4440*/  @P1 FFMA.FTZ R142, R142, R5.reuse, R7 ;  /* 0x000000058e8e1223 */ /* 0x090fe20000010007 */
[----:B------:R-:W-:Y:S01]  /*4450*/  @P1 FFMA.FTZ R140, R140, R5, -R4 ;  /* 0x000000058c8c1223 */ /* 0x000fe20000010804 */
[----:B------:R-:W-:-:S02]  /*4460*/  @P1 FADD.FTZ R141, R141, R6 ;  /* 0x000000068d8d1221 */ /* 0x000fc40000010000 */
[----:B------:R-:W0:Y:S01]  /*4470*/  SHFL.UP PT, R145, R139, 0x10, RZ ;  /* 0x060000008b917989 */ /* 0x000e2200000e00ff */
[----:B------:R-:W-:Y:S01]  /*4480*/  FFMA.FTZ R156, R138, R157, -R156 ;  /* 0x0000009d8a9c7223 */ /* 0x000fe2000001089c */
[----:B------:R-:W-:Y:S02]  /*4490*/  FADD.FTZ R151, R160, R151 ;  /* 0x00000097a0977221 */ /* 0x000fe40000010000 */
[----:B------:R-:W1:Y:S01]  /*44a0*/  SHFL.UP PT, R7, R142, 0x10, RZ ;  /* 0x060000008e077989 */ /* 0x000e6200000e00ff */
[----:B------:R-:W-:-:S03]  /*44b0*/  FADD.FTZ R149, R162, R149 ;  /* 0x00000095a2957221 */ /* 0x000fc60000010000 */
[----:B------:R-:W3:Y:S01]  /*44c0*/  SHFL.UP PT, R143, R141, 0x10, RZ ;  /* 0x060000008d8f7989 */ /* 0x000ee200000e00ff */
[----:B------:R-:W-:Y:S01]  /*44d0*/  FMUL.FTZ R6, R125, R156 ;  /* 0x0000009c7d067220 */ /* 0x000fe20000410000 */
[C---:B------:R-:W-:Y:S02]  /*44e0*/  FMUL.FTZ R4, R121.reuse, R151 ;  /* 0x0000009779047220 */ /* 0x040fe40000410000 */
[----:B------:R-:W4:Y:S01]  /*44f0*/  SHFL.UP PT, R5, R140, 0x10, RZ ;  /* 0x060000008c057989 */ /* 0x000f2200000e00ff */
[-C--:B------:R-:W-:Y:S01]  /*4500*/  FMUL.FTZ R147, R121, R149.reuse ;  /* 0x0000009579937220 */ /* 0x080fe20000410000 */
[-C--:B------:R-:W-:Y:S01]  /*4510*/  FMUL.FTZ R157, R125, R196.reuse ;  /* 0x000000c47d9d7220 */ /* 0x080fe20000410000 */
[C---:B------:R-:W-:Y:S01]  /*4520*/  FFMA.FTZ R196, R127.reuse, R196, R6 ;  /* 0x000000c47fc47223 */ /* 0x040fe20000010006 */
[C---:B------:R-:W-:Y:S01]  /*4530*/  FFMA.FTZ R149, R138.reuse, R149, R4 ;  /* 0x000000958a957223 */ /* 0x040fe20000010004 */
[----:B------:R-:W-:Y:S01]  /*4540*/  FFMA.FTZ R6, R138, R151, -R147 ;  /* 0x000000978a067223 */ /* 0x000fe20000010893 */
[----:B------:R-:W-:Y:S01]  /*4550*/  FFMA.FTZ R157, R127, R156, -R157 ;  /* 0x0000009c7f9d7223 */ /* 0x000fe2000001089d */
[----:B------:R-:W-:Y:S01]  /*4560*/  ISETP.GE.AND P3, PT, R21, 0x10, PT ;  /* 0x000000101500780c */ /* 0x000fe20003f66270 */
[----:B------:R-:W-:Y:S01]  /*4570*/  FADD.FTZ R4, R136, R149 ;  /* 0x0000009588047221 */ /* 0x000fe20000010000 */
[----:B------:R-:W-:Y:S01]  /*4580*/  FADD.FTZ R6, R137, R6 ;  /* 0x0000000689067221 */ /* 0x000fe20000010000 */
[----:B------:R-:W-:-:S02]  /*4590*/  FMUL.FTZ R156, R124, R157 ;  /* 0x0000009d7c9c7220 */ /* 0x000fc40000410000 */
[C---:B------:R-:W-:Y:S01]  /*45a0*/  FMUL.FTZ R147, R125.reuse, R4 ;  /* 0x000000047d937220 */ /* 0x040fe20000410000 */
[----:B------:R-:W-:Y:S01]  /*45b0*/  FMUL.FTZ R150, R125, R6 ;  /* 0x000000067d967220 */ /* 0x000fe20000410000 */
[----:B------:R-:W-:Y:S02]  /*45c0*/  FFMA.FTZ R151, R133, R196, R156 ;  /* 0x000000c485977223 */ /* 0x000fe4000001009c */
[C---:B------:R-:W-:Y:S01]  /*45d0*/  FFMA.FTZ R149, R127.reuse, R6, -R147 ;  /* 0x000000067f957223 */ /* 0x040fe20000010893 */
[----:B------:R-:W-:Y:S01]  /*45e0*/  FFMA.FTZ R156, R127, R4, R150 ;  /* 0x000000047f9c7223 */ /* 0x000fe20000010096 */
[C---:B0-----:R-:W-:Y:S01]  /*45f0*/  FMUL.FTZ R147, R142.reuse, R145 ;  /* 0x000000918e937220 */ /* 0x041fe20000410000 */
[----:B-1----:R-:W-:Y:S01]  /*4600*/  FMUL.FTZ R4, R142, R7 ;  /* 0x000000078e047220 */ /* 0x002fe20000410000 */
[C---:B------:R-:W-:Y:S01]  /*4610*/  FMUL.FTZ R145, R140.reuse, R145 ;  /* 0x000000918c917220 */ /* 0x040fe20000410000 */
[C---:B------:R-:W-:Y:S01]  /*4620*/  FMUL.FTZ R7, R140.reuse, R7 ;  /* 0x000000078c077220 */ /* 0x040fe20000410000 */
[C---:B---3--:R-:W-:Y:S01]  /*4630*/  FFMA.FTZ R6, R140.reuse, R143, -R147 ;  /* 0x0000008f8c067223 */ /* 0x048fe20000010893 */
[----:B----4-:R-:W-:Y:S01]  /*4640*/  @P3 FFMA.FTZ R140, R140, R5, -R4 ;  /* 0x000000058c8c3223 */ /* 0x010fe20000010804 */
[C---:B------:R-:W-:Y:S01]  /*4650*/  FFMA.FTZ R150, R142.reuse, R143, R145 ;  /* 0x0000008f8e967223 */ /* 0x040fe20000010091 */
[----:B------:R-:W-:Y:S01]  /*4660*/  @P3 FFMA.FTZ R142, R142, R5, R7 ;  /* 0x000000058e8e3223 */ /* 0x000fe20000010007 */
[----:B--2---:R-:W-:Y:S01]  /*4670*/  SHFL.IDX PT, R3, R3, RZ, 0x1f ;  /* 0x00001fff03037589 */ /* 0x004fe200000e0000 */
[----:B------:R-:W-:Y:S01]  /*4680*/  FADD.FTZ R149, R134, R149 ;  /* 0x0000009586957221 */ /* 0x000fe20000010000 */
[----:B------:R-:W-:-:S02]  /*4690*/  @P3 FADD.FTZ R139, R139, R150 ;  /* 0x000000968b8b3221 */ /* 0x000fc40000010000 */
[----:B------:R-:W0:Y:S01]  /*46a0*/  SHFL.UP PT, R140, R140, 0x1, RZ ;  /* 0x042000008c8c7989 */ /* 0x000e2200000e00ff */
[----:B------:R-:W-:Y:S01]  /*46b0*/  UISETP.GE.AND UP0, UPT, UR11, UR33, UPT ;  /* 0x000000210b00728c */ /* 0x000fe2000bf06270 */
[----:B------:R-:W-:Y:S01]  /*46c0*/  FADD.FTZ R156, R135, R156 ;  /* 0x0000009c879c7221 */ /* 0x000fe20000010000 */
[C---:B------:R-:W-:Y:S01]  /*46d0*/  FMUL.FTZ R150, R124.reuse, R149 ;  /* 0x000000957c967220 */ /* 0x040fe20000410000 */
[----:B------:R-:W1:Y:S01]  /*46e0*/  SHFL.UP PT, R142, R142, 0x1, RZ ;  /* 0x042000008e8e7989 */ /* 0x000e6200000e00ff */
[----:B------:R-:W-:-:S03]  /*46f0*/  FMUL.FTZ R158, R124, R196 ;  /* 0x000000c47c9e7220 */ /* 0x000fc60000410000 */
[----:B------:R2:W3:Y:S01]  /*4700*/  SHFL.IDX PT, R143, R2, RZ, 0x1f ;  /* 0x00001fff028f7589 */ /* 0x0004e200000e0000 */
[----:B------:R-:W-:Y:S01]  /*4710*/  @P3 FADD.FTZ R141, R141, R6 ;  /* 0x000000068d8d3221 */ /* 0x000fe20000010000 */
[CC--:B------:R-:W-:Y:S01]  /*4720*/  FFMA.FTZ R150, R133.reuse, R156.reuse, R150 ;  /* 0x0000009c85967223 */ /* 0x0c0fe20000010096 */
[----:B------:R-:W-:Y:S01]  /*4730*/  FMUL.FTZ R156, R124, R156 ;  /* 0x0000009c7c9c7220 */ /* 0x000fe20000410000 */
[----:B------:R-:W4:Y:S01]  /*4740*/  SHFL.UP PT, R139, R139, 0x1, RZ ;  /* 0x042000008b8b7989 */ /* 0x000f2200000e00ff */
[C---:B------:R-:W-:Y:S01]  /*4750*/  FFMA.FTZ R157, R133.reuse, R157, -R158 ;  /* 0x0000009d859d7223 */ /* 0x040fe2000001089e */
[----:B------:R-:W-:Y:S01]  /*4760*/  PLOP3.LUT P1, PT, PT, PT, UP0, 0x80, 0x8 ;  /* 0x000000000008781c */ /* 0x000fe20003f2f008 */
[----:B------:R-:W-:Y:S01]  /*4770*/  FMUL.FTZ R145, R120, R151 ;  /* 0x0000009778917220 */ /* 0x000fe20000410000 */
[----:B------:R-:W5:Y:S01]  /*4780*/  SHFL.UP PT, R141, R141, 0x1, RZ ;  /* 0x042000008d8d7989 */ /* 0x000f6200000e00ff */
[----:B------:R-:W-:Y:S01]  /*4790*/  FFMA.FTZ R149, R133, R149, -R156 ;  /* 0x0000009585957223 */ /* 0x000fe2000001089c */
[----:B------:R-:W-:Y:S01]  /*47a0*/  ISETP.NE.OR P1, PT, R20, RZ, P1 ;  /* 0x000000ff1400720c */ /* 0x000fe20000f25670 */
[----:B------:R-:W-:Y:S01]  /*47b0*/  FFMA.FTZ R195, R132, R157, -R145 ;  /* 0x0000009d84c37223 */ /* 0x000fe20000010891 */
[----:B------:R-:W-:Y:S01]  /*47c0*/  FADD.FTZ R145, R119, R150 ;  /* 0x0000009677917221 */ /* 0x000fe20000010000 */
[----:B------:R-:W-:-:S03]  /*47d0*/  FADD.FTZ R149, R122, R149 ;  /* 0x000000957a957221 */ /* 0x000fc60000010000 */
[C---:B------:R-:W-:Y:S01]  /*47e0*/  FMUL.FTZ R147, R120.reuse, R145 ;  /* 0x0000009178937220 */ /* 0x040fe20000410000 */
[----:B------:R-:W-:-:S03]  /*47f0*/  FMUL.FTZ R150, R120, R149 ;  /* 0x0000009578967220 */ /* 0x000fc60000410000 */
[----:B------:R-:W-:Y:S01]  /*4800*/  FFMA.FTZ R149, R132, R149, -R147 ;  /* 0x0000009584957223 */ /* 0x000fe20000010893 */
[----:B0-----:R-:W-:Y:S01]  /*4810*/  FMUL.FTZ R147, R140, R3 ;  /* 0x000000038c937220 */ /* 0x001fe20000410000 */
[----:B------:R-:W-:Y:S01]  /*4820*/  FFMA.FTZ R150, R132, R145, R150 ;  /* 0x0000009184967223 */ /* 0x000fe20000010096 */
[----:B------:R-:W-:Y:S02]  /*4830*/  MOV R4, 0x3f800000 ;  /* 0x3f80000000047802 */ /* 0x000fe40000000f00 */
[----:B------:R-:W-:Y:S01]  /*4840*/  CS2R R6, SRZ ;  /* 0x0000000000067805 */ /* 0x000fe2000001ff00 */
[----:B------:R-:W-:Y:S01]  /*4850*/  HFMA2 R5, -RZ, RZ, 0, 0 ;  /* 0x00000000ff057431 */ /* 0x000fe200000001ff */
[----:B--2---:R-:W-:Y:S01]  /*4860*/  @!P1 LEA R2, R94, UR20, 0x4 ;  /* 0x000000145e029c11 */ /* 0x004fe2000f8e20ff */
[C---:B-1----:R-:W-:Y:S01]  /*4870*/  FMUL.FTZ R145, R142.reuse, R3 ;  /* 0x000000038e917220 */ /* 0x042fe20000410000 */
[----:B---3--:R-:W-:Y:S01]  /*4880*/  FFMA.FTZ R142, R142, R143, R147 ;  /* 0x0000008f8e8e7223 */ /* 0x008fe20000010093 */
[----:B------:R-:W-:Y:S01]  /*4890*/  FMUL.FTZ R157, R120, R157 ;  /* 0x0000009d789d7220 */ /* 0x000fe20000410000 */
[----:B------:R-:W-:Y:S01]  /*48a0*/  FADD.FTZ R149, R128, R149 ;  /* 0x0000009580957221 */ /* 0x000fe20000010000 */
[----:B------:R-:W-:Y:S01]  /*48b0*/  FADD.FTZ R150, R123, R150 ;  /* 0x000000967b967221 */ /* 0x000fe20000010000 */
[----:B------:R0:W1:Y:S01]  /*48c0*/  @!P1 LDS.128 R4, [R2+0x1980] ;  /* 0x0019800002049984 */ /* 0x0000620000000c00 */
[----:B----4-:R-:W-:Y:S01]  /*48d0*/  @P2 FADD.FTZ R3, R139, R142 ;  /* 0x0000008e8b032221 */ /* 0x010fe20000010000 */
[----:B------:R-:W-:Y:S01]  /*48e0*/  FFMA.FTZ R157, R132, R151, R157 ;  /* 0x00000097849d7223 */ /* 0x000fe2000001009d */
[----:B------:R-:W-:Y:S01]  /*48f0*/  FFMA.FTZ R140, R140, R143, -R145 ;  /* 0x0000008f8c8c7223 */ /* 0x000fe20000010891 */
[-C--:B------:R-:W-:Y:S01]  /*4900*/  FMUL.FTZ R142, R126, R150.reuse ;  /* 0x000000967e8e7220 */ /* 0x080fe20000410000 */
[----:B------:R-:W-:Y:S01]  /*4910*/  ISETP.NE.AND P1, PT, R202, 0x1f, PT ;  /* 0x0000001fca00780c */ /* 0x000fe20003f25270 */
[C---:B0-----:R-:W-:Y:S01]  /*4920*/  FMUL.FTZ R2, R126.reuse, R149 ;  /* 0x000000957e027220 */ /* 0x041fe20000410000 */
[C---:B------:R-:W-:Y:S01]  /*4930*/  FMUL.FTZ R196, R126.reuse, R195 ;  /* 0x000000c37ec47220 */ /* 0x040fe20000410000 */
[----:B------:R-:W-:Y:S01]  /*4940*/  FMUL.FTZ R156, R126, R157 ;  /* 0x0000009d7e9c7220 */ /* 0x000fe20000410000 */
[----:B-----5:R-:W-:Y:S01]  /*4950*/  @P2 FADD.FTZ R143, R141, R140 ;  /* 0x0000008c8d8f2221 */ /* 0x020fe20000010000 */
[C---:B------:R-:W-:Y:S01]  /*4960*/  FFMA.FTZ R197, R131.reuse, R150, R2 ;  /* 0x0000009683c57223 */ /* 0x040fe20000010002 */
[C---:B------:R-:W-:Y:S01]  /*4970*/  FFMA.FTZ R142, R131.reuse, R149, -R142 ;  /* 0x00000095838e7223 */ /* 0x040fe2000001088e */
[C---:B------:R-:W-:Y:S01]  /*4980*/  FFMA.FTZ R196, R131.reuse, R157, R196 ;  /* 0x0000009d83c47223 */ /* 0x040fe200000100c4 */
[----:B------:R-:W-:Y:S01]  /*4990*/  FFMA.FTZ R195, R131, R195, -R156 ;  /* 0x000000c383c37223 */ /* 0x000fe2000001089c */
[C---:B------:R-:W-:Y:S01]  /*49a0*/  FMUL.FTZ R139, R15.reuse, R3 ;  /* 0x000000030f8b7220 */ /* 0x040fe20000410000 */
[-C--:B------:R-:W-:Y:S01]  /*49b0*/  FMUL.FTZ R140, R15, R143.reuse ;  /* 0x0000008f0f8c7220 */ /* 0x080fe20000410000 */
[----:B------:R-:W-:Y:S01]  /*49c0*/  FADD.FTZ R197, R130, R197 ;  /* 0x000000c582c57221 */ /* 0x000fe20000010000 */
[----:B------:R-:W-:Y:S01]  /*49d0*/  FADD.FTZ R198, R129, R142 ;  /* 0x0000008e81c67221 */ /* 0x000fe20000010000 */
[C---:B------:R-:W-:Y:S01]  /*49e0*/  FFMA.FTZ R2, R14.reuse, R143, -R139 ;  /* 0x0000008f0e027223 */ /* 0x040fe2000001088b */
[----:B------:R-:W-:Y:S01]  /*49f0*/  FFMA.FTZ R3, R14, R3, R140 ;  /* 0x000000030e037223 */ /* 0x000fe2000001008c */
[----:B------:R0:W2:Y:S01]  /*4a00*/  SHFL.DOWN PT, R150, R196, 0x1, 0x1f ;  /* 0x08201f00c4967f89 */ /* 0x0000a200000e0000 */
[----:B------:R-:W-:Y:S03]  /*4a10*/  BSSY.RECONVERGENT B0, `(.L_x_12420) ;  /* 0x000000f000007945 */ /* 0x000fe60003800200 */
[----:B------:R0:W3:Y:S04]  /*4a20*/  SHFL.DOWN PT, R14, R195, 0x1, 0x1f ;  /* 0x08201f00c30e7f89 */ /* 0x0000e800000e0000 */
[----:B------:R0:W4:Y:S04]  /*4a30*/  SHFL.DOWN PT, R141, R197, 0x1, 0x1f ;  /* 0x08201f00c58d7f89 */ /* 0x00012800000e0000 */
[----:B------:R0:W0:Y:S01]  /*4a40*/  SHFL.DOWN PT, R142, R198, 0x1, 0x1f ;  /* 0x08201f00c68e7f89 */ /* 0x00002200000e0000 */
        /* <DEDUP_REMOVED lines=11> */
.L_x_12421:
[----:B------:R-:W-:Y:S05]  /*4b00*/  BSYNC.RECONVERGENT B0 ;  /* 0x0000000000007941 */ /* 0x000fea0003800200 */
.L_x_12420:
[----:B------:R-:W-:Y:S01]  /*4b10*/  ISETP.GT.U32.AND P1, PT, R202, 0x1d, PT ;  /* 0x0000001dca00780c */ /* 0x000fe20003f24070 */
[----:B------:R-:W-:Y:S01]  /*4b20*/  FADD.FTZ R155, R155, R2 ;  /* 0x000000029b9b7221 */ /* 0x000fe20000010000 */
[----:B------:R-:W-:Y:S01]  /*4b30*/  FADD.FTZ R3, RZ, R3 ;  /* 0x00000003ff037221 */ /* 0x000fe20000010000 */
[----:B------:R0:W0:Y:S01]  /*4b40*/  SHFL.DOWN PT, R156, R196, 0x2, 0x1f ;  /* 0x08401f00c49c7f89 */ /* 0x00002200000e0000 */
[----:B------:R-:W-:Y:S01]  /*4b50*/  BSSY.RECONVERGENT B0, `(.L_x_12422) ;  /* 0x0000011000007945 */ /* 0x000fe20003800200 */
[C---:B---3--:R-:W-:Y:S01]  /*4b60*/  FMUL.FTZ R14, R126.reuse, R155 ;  /* 0x0000009b7e0e7220 */ /* 0x048fe20000410000 */
[----:B------:R-:W-:Y:S01]  /*4b70*/  FMUL.FTZ R2, R126, R3 ;  /* 0x000000037e027220 */ /* 0x000fe20000410000 */
[----:B------:R3:W0:Y:S04]  /*4b80*/  SHFL.DOWN PT, R140, R195, 0x2, 0x1f ;  /* 0x08401f00c38c7f89 */ /* 0x00062800000e0000 */
[----:B----4-:R3:W4:Y:S04]  /*4b90*/  SHFL.DOWN PT, R141, R197, 0x2, 0x1f ;  /* 0x08401f00c58d7f89 */ /* 0x01072800000e0000 */
[----:B--2---:R3:W2:Y:S01]  /*4ba0*/  SHFL.DOWN PT, R150, R198, 0x2, 0x1f ;  /* 0x08401f00c6967f89 */ /* 0x0046a200000e0000 */
[----:B------:R-:W-:Y:S05]  /*4bb0*/  @P1 BRA `(.L_x_12423) ;  /* 0x0000000000281947 */ /* 0x000fea0003800000 */
[CC--:B--2---:R-:W-:Y:S01]  /*4bc0*/  FMUL.FTZ R139, R195.reuse, R150.reuse ;  /* 0x00000096c38b7220 */ /* 0x0c4fe20000410000 */
[C---:B------:R-:W-:Y:S01]  /*4bd0*/  FMUL.FTZ R150, R196.reuse, R150 ;  /* 0x00000096c4967220 */ /* 0x040fe20000410000 */
[CC--:B0-----:R-:W-:Y:S01]  /*4be0*/  FMUL.FTZ R15, R195.reuse, R140.reuse ;  /* 0x0000008cc30f7220 */ /* 0x0c1fe20000410000 */
[C---:B------:R-:W-:Y:S01]  /*4bf0*/  FMUL.FTZ R140, R196.reuse, R140 ;  /* 0x0000008cc48c7220 */ /* 0x040fe20000410000 */
[CC--:B----4-:R-:W-:Y:S01]  /*4c00*/  FFMA.FTZ R142, R196.reuse, R141.reuse, -R139 ;  /* 0x0000008dc48e7223 */ /* 0x0d0fe2000001088b */
[C---:B------:R-:W-:Y:S01]  /*4c10*/  FFMA.FTZ R139, R195.reuse, R141, R150 ;  /* 0x0000008dc38b7223 */ /* 0x040fe20000010096 */
[-C--:B------:R-:W-:Y:S01]  /*4c20*/  FFMA.FTZ R196, R196, R156.reuse, -R15 ;  /* 0x0000009cc4c47223 */ /* 0x080fe2000001080f */
[----:B---3--:R-:W-:Y:S01]  /*4c30*/  FFMA.FTZ R195, R195, R156, R140 ;  /* 0x0000009cc3c37223 */ /* 0x008fe2000001008c */
[----:B------:R-:W-:Y:S01]  /*4c40*/  FADD.FTZ R197, R197, R142 ;  /* 0x0000008ec5c57221 */ /* 0x000fe20000010000 */
[----:B------:R-:W-:-:S07]  /*4c50*/  FADD.FTZ R198, R198, R139 ;  /* 0x0000008bc6c67221 */ /* 0x000fce0000010000 */
.L_x_12423:
[----:B------:R-:W-:Y:S05]  /*4c60*/  BSYNC.RECONVERGENT B0 ;  /* 0x0000000000007941 */ /* 0x000fea0003800200 */
.L_x_12422:
[----:B------:R-:W-:Y:S01]  /*4c70*/  ISETP.GT.U32.AND P1, PT, R202, 0x1b, PT ;  /* 0x0000001bca00780c */ /* 0x000fe20003f24070 */
[C---:B------:R-:W-:Y:S01]  /*4c80*/  FFMA.FTZ R14, R131.reuse, R3, R14 ;  /* 0x00000003830e7223 */ /* 0x040fe2000001000e */
[----:B------:R-:W-:Y:S01]  /*4c90*/  FFMA.FTZ R2, R131, R155, -R2 ;  /* 0x0000009b83027223 */ /* 0x000fe20000010802 */
[----:B0-----:R0:W0:Y:S01]  /*4ca0*/  SHFL.DOWN PT, R156, R196, 0x4, 0x1f ;  /* 0x08801f00c49c7f89 */ /* 0x00102200000e0000 */
[----:B------:R-:W-:Y:S01]  /*4cb0*/  BSSY.RECONVERGENT B0, `(.L_x_12424) ;  /* 0x0000013000007945 */ /* 0x000fe20003800200 */
[----:B------:R-:W-:Y:S01]  /*4cc0*/  FADD.FTZ R139, RZ, R14 ;  /* 0x0000000eff8b7221 */ /* 0x000fe20000010000 */
[----:B--2---:R-:W-:Y:S01]  /*4cd0*/  FFMA.FTZ R150, R95, R60, R2 ;  /* 0x0000003c5f967223 */ /* 0x004fe20000010002 */
[----:B------:R2:W0:Y:S02]  /*4ce0*/  SHFL.DOWN PT, R14, R195, 0x4, 0x1f ;  /* 0x08801f00c30e7f89 */ /* 0x00042400000e0000 */
[C---:B------:R-:W-:Y:S01]  /*4cf0*/  FMUL.FTZ R15, R120.reuse, R139 ;  /* 0x0000008b780f7220 */ /* 0x040fe20000410000 */
[----:B------:R-:W-:Y:S01]  /*4d00*/  FMUL.FTZ R2, R120, R150 ;  /* 0x0000009678027220 */ /* 0x000fe20000410000 */
[----:B------:R2:W0:Y:S04]  /*4d10*/  SHFL.DOWN PT, R145, R197, 0x4, 0x1f ;  /* 0x08801f00c5917f89 */ /* 0x00042800000e0000 */
[----:B------:R2:W0:Y:S01]  /*4d20*/  SHFL.DOWN PT, R142, R198, 0x4, 0x1f ;  /* 0x08801f00c68e7f89 */ /* 0x00042200000e0000 */
[----:B------:R-:W-:Y:S05]  /*4d30*/  @P1 BRA `(.L_x_12425) ;  /* 0x0000000000281947 */ /* 0x000fea0003800000 */
[CC--:B0-----:R-:W-:Y:S01]  /*4d40*/  FMUL.FTZ R143, R195.reuse, R142.reuse ;  /* 0x0000008ec38f7220 */ /* 0x0c1fe20000410000 */
[C---:B------:R-:W-:Y:S01]  /*4d50*/  FMUL.FTZ R142, R196.reuse, R142 ;  /* 0x0000008ec48e7220 */ /* 0x040fe20000410000 */
[CC--:B----4-:R-:W-:Y:S01]  /*4d60*/  FMUL.FTZ R141, R195.reuse, R14.reuse ;  /* 0x0000000ec38d7220 */ /* 0x0d0fe20000410000 */
[C---:B------:R-:W-:Y:S01]  /*4d70*/  FMUL.FTZ R14, R196.reuse, R14 ;  /* 0x0000000ec40e7220 */ /* 0x040fe20000410000 */
[CC--:B------:R-:W-:Y:S01]  /*4d80*/  FFMA.FTZ R140, R196.reuse, R145.reuse, -R143 ;  /* 0x00000091c48c7223 */ /* 0x0c0fe2000001088f */
[C---:B------:R-:W-:Y:S01]  /*4d90*/  FFMA.FTZ R143, R195.reuse, R145, R142 ;  /* 0x00000091c38f7223 */ /* 0x040fe2000001008e */
[-C--:B------:R-:W-:Y:S01]  /*4da0*/  FFMA.FTZ R196, R196, R156.reuse, -R141 ;  /* 0x0000009cc4c47223 */ /* 0x080fe2000001088d */
[----:B--23--:R-:W-:Y:S01]  /*4db0*/  FFMA.FTZ R195, R195, R156, R14 ;  /* 0x0000009cc3c37223 */ /* 0x00cfe2000001000e */
[----:B------:R-:W-:Y:S01]  /*4dc0*/  FADD.FTZ R197, R197, R140 ;  /* 0x0000008cc5c57221 */ /* 0x000fe20000010000 */
[----:B------:R-:W-:-:S07]  /*4dd0*/  FADD.FTZ R198, R198, R143 ;  /* 0x0000008fc6c67221 */ /* 0x000fce0000010000 */
.L_x_12425:
[----:B------:R-:W-:Y:S05]  /*4de0*/  BSYNC.RECONVERGENT B0 ;  /* 0x0000000000007941 */ /* 0x000fea0003800200 */
.L_x_12424:
[----:B------:R-:W-:Y:S01]  /*4df0*/  ISETP.GT.U32.AND P1, PT, R202, 0x17, PT ;  /* 0x00000017ca00780c */ /* 0x000fe20003f24070 */
[C---:B------:R-:W-:Y:S01]  /*4e00*/  FFMA.FTZ R15, R132.reuse, R150, -R15 ;  /* 0x00000096840f7223 */ /* 0x040fe2000001080f */
[----:B------:R-:W-:Y:S01]  /*4e10*/  FFMA.FTZ R2, R132, R139, R2 ;  /* 0x0000008b84027223 */ /* 0x000fe20000010002 */
[----:B------:R1:W1:Y:S01]  /*4e20*/  SHFL.DOWN PT, R158, R196, 0x8, 0x1f ;  /* 0x09001f00c49e7f89 */ /* 0x00026200000e0000 */
[----:B------:R-:W-:Y:S01]  /*4e30*/  BSSY.RECONVERGENT B0, `(.L_x_12426) ;  /* 0x0000014000007945 */ /* 0x000fe20003800200 */
[----:B------:R-:W-:Y:S01]  /*4e40*/  FFMA.FTZ R149, R98, R61, R15 ;  /* 0x0000003d62957223 */ /* 0x000fe2000001000f */
[----:B------:R-:W-:Y:S01]  /*4e50*/  FADD.FTZ R15, RZ, R2 ;  /* 0x00000002ff0f7221 */ /* 0x000fe20000010000 */
[----:B------:R1:W1:Y:S01]  /*4e60*/  SHFL.DOWN PT, R140, R195, 0x8, 0x1f ;  /* 0x09001f00c38c7f89 */ /* 0x00026200000e0000 */
[----:B------:R-:W-:Y:S01]  /*4e70*/  ISETP.GT.U32.AND P2, PT, R202, 0xf, PT ;  /* 0x0000000fca00780c */ /* 0x000fe20003f44070 */
[C---:B0-----:R-:W-:Y:S01]  /*4e80*/  FMUL.FTZ R14, R124.reuse, R149 ;  /* 0x000000957c0e7220 */ /* 0x041fe20000410000 */
[----:B------:R-:W-:Y:S01]  /*4e90*/  FMUL.FTZ R2, R124, R15 ;  /* 0x0000000f7c027220 */ /* 0x000fe20000410000 */
[----:B------:R0:W0:Y:S04]  /*4ea0*/  SHFL.DOWN PT, R145, R197, 0x8, 0x1f ;  /* 0x09001f00c5917f89 */ /* 0x00002800000e0000 */
[----:B------:R0:W0:Y:S01]  /*4eb0*/  SHFL.DOWN PT, R156, R198, 0x8, 0x1f ;  /* 0x09001f00c69c7f89 */ /* 0x00002200000e0000 */
[----:B------:R-:W-:Y:S05]  /*4ec0*/  @P1 BRA `(.L_x_12427) ;  /* 0x0000000000281947 */ /* 0x000fea0003800000 */
[CC--:B0-----:R-:W-:Y:S01]  /*4ed0*/  FMUL.FTZ R143, R195.reuse, R156.reuse ;  /* 0x0000009cc38f7220 */ /* 0x0c1fe20000410000 */
[C---:B------:R-:W-:Y:S01]  /*4ee0*/  FMUL.FTZ R156, R196.reuse, R156 ;  /* 0x0000009cc49c7220 */ /* 0x040fe20000410000 */
[CC--:B-1--4-:R-:W-:Y:S01]  /*4ef0*/  FMUL.FTZ R141, R195.reuse, R140.reuse ;  /* 0x0000008cc38d7220 */ /* 0x0d2fe20000410000 */
[C---:B------:R-:W-:Y:S01]  /*4f00*/  FMUL.FTZ R140, R196.reuse, R140 ;  /* 0x0000008cc48c7220 */ /* 0x040fe20000410000 */
[CC--:B------:R-:W-:Y:S01]  /*4f10*/  FFMA.FTZ R142, R196.reuse, R145.reuse, -R143 ;  /* 0x00000091c48e7223 */ /* 0x0c0fe2000001088f */
[C---:B------:R-:W-:Y:S01]  /*4f20*/  FFMA.FTZ R143, R195.reuse, R145, R156 ;  /* 0x00000091c38f7223 */ /* 0x040fe2000001009c */
[-C--:B------:R-:W-:Y:S01]  /*4f30*/  FFMA.FTZ R196, R196, R158.reuse, -R141 ;  /* 0x0000009ec4c47223 */ /* 0x080fe2000001088d */
[----:B--23--:R-:W-:Y:S01]  /*4f40*/  FFMA.FTZ R195, R195, R158, R140 ;  /* 0x0000009ec3c37223 */ /* 0x00cfe2000001008c */
[----:B------:R-:W-:Y:S01]  /*4f50*/  FADD.FTZ R197, R197, R142 ;  /* 0x0000008ec5c57221 */ /* 0x000fe20000010000 */
[----:B------:R-:W-:-:S07]  /*4f60*/  FADD.FTZ R198, R198, R143 ;  /* 0x0000008fc6c67221 */ /* 0x000fce0000010000 */
.L_x_12427:
[----:B------:R-:W-:Y:S05]  /*4f70*/  BSYNC.RECONVERGENT B0 ;  /* 0x0000000000007941 */ /* 0x000fea0003800200 */
.L_x_12426:
[----:B-1----:R1:W1:Y:S01]  /*4f80*/  SHFL.DOWN PT, R158, R196, 0x10, 0x1f ;  /* 0x0a001f00c49e7f89 */ /* 0x00226200000e0000 */
[----:B------:R-:W-:Y:S01]  /*4f90*/  BSSY.RECONVERGENT B0, `(.L_x_12428) ;  /* 0x0000011000007945 */ /* 0x000fe20003800200 */
[C---:B------:R-:W-:Y:S01]  /*4fa0*/  FFMA.FTZ R2, R133.reuse, R149, -R2 ;  /* 0x0000009585027223 */ /* 0x040fe20000010802 */
[----:B------:R-:W-:Y:S01]  /*4fb0*/  FFMA.FTZ R14, R133, R15, R14 ;  /* 0x0000000f850e7223 */ /* 0x000fe2000001000e */
[----:B------:R1:W1:Y:S04]  /*4fc0*/  SHFL.DOWN PT, R140, R195, 0x10, 0x1f ;  /* 0x0a001f00c38c7f89 */ /* 0x00026800000e0000 */
[----:B0-----:R0:W0:Y:S04]  /*4fd0*/  SHFL.DOWN PT, R145, R197, 0x10, 0x1f ;  /* 0x0a001f00c5917f89 */ /* 0x00102800000e0000 */
        /* <DEDUP_REMOVED lines=12> */
.L_x_12429:
[----:B------:R-:W-:Y:S05]  /*50a0*/  BSYNC.RECONVERGENT B0 ;  /* 0x0000000000007941 */ /* 0x000fea0003800200 */
.L_x_12428:
[----:B-1----:R-:W-:Y:S01]  /*50b0*/  FFMA.FTZ R140, R97, R62, R2 ;  /* 0x0000003e618c7223 */ /* 0x002fe20000010002 */
[----:B------:R-:W-:Y:S01]  /*50c0*/  FADD.FTZ R2, RZ, R14 ;  /* 0x0000000eff027221 */ /* 0x000fe20000010000 */
[----:B------:R-:W-:Y:S01]  /*50d0*/  SHFL.DOWN PT, R199, R195, 0x1, 0x1f ;  /* 0x08201f00c3c77f89 */ /* 0x000fe200000e0000 */
[----:B------:R-:W-:Y:S01]  /*50e0*/  ISETP.NE.AND P1, PT, R20, 0x1f, PT ;  /* 0x0000001f1400780c */ /* 0x000fe20003f25270 */
[C---:B----4-:R-:W-:Y:S01]  /*50f0*/  FMUL.FTZ R141, R125.reuse, R140 ;  /* 0x0000008c7d8d7220 */ /* 0x050fe20000410000 */
[-C--:B------:R-:W-:Y:S01]  /*5100*/  FMUL.FTZ R14, R125, R2.reuse ;  /* 0x000000027d0e7220 */ /* 0x080fe20000410000 */
[----:B------:R-:W1:Y:S01]  /*5110*/  SHFL.IDX PT, R157, R7, RZ, 0x1f ;  /* 0x00001fff079d7589 */ /* 0x000e6200000e0000 */
[----:B------:R-:W-:Y:S01]  /*5120*/  ISETP.GT.AND P2, PT, R21, 0x1e, PT ;  /* 0x0000001e1500780c */ /* 0x000fe20003f44270 */
[C---:B------:R-:W-:Y:S01]  /*5130*/  FFMA.FTZ R141, R127.reuse, R2, R141 ;  /* 0x000000027f8d7223 */ /* 0x040fe2000001008d */
[----:B0-----:R-:W-:Y:S01]  /*5140*/  FFMA.FTZ R145, R127, R140, -R14 ;  /* 0x0000008c7f917223 */ /* 0x001fe2000001080e */
[----:B------:R-:W0:Y:S01]  /*5150*/  SHFL.DOWN PT, R147, R196, 0x1, 0x1f ;  /* 0x08201f00c4937f89 */ /* 0x000e2200000e0000 */
[----:B------:R-:W-:Y:S01]  /*5160*/  ISETP.GT.AND P3, PT, R21, 0xf, PT ;  /* 0x0000000f1500780c */ /* 0x000fe20003f64270 */
[----:B------:R-:W-:Y:S01]  /*5170*/  FADD.FTZ R141, RZ, R141 ;  /* 0x0000008dff8d7221 */ /* 0x000fe20000010000 */
[----:B------:R-:W-:Y:S01]  /*5180*/  FFMA.FTZ R145, R100, R63, R145 ;  /* 0x0000003f64917223 */ /* 0x000fe20000010091 */
[----:B------:R-:W4:Y:S01]  /*5190*/  SHFL.IDX PT, R151, R6, RZ, 0x1f ;  /* 0x00001fff06977589 */ /* 0x000f2200000e0000 */
[----:B------:R-:W-:Y:S01]  /*51a0*/  BSSY.RECONVERGENT B0, `(.L_x_12430) ;  /* 0x0000217000007945 */ /* 0x000fe20003800200 */
[C---:B------:R-:W-:Y:S01]  /*51b0*/  FMUL.FTZ R14, R121.reuse, R141 ;  /* 0x0000008d790e7220 */ /* 0x040fe20000410000 */
[-C--:B------:R-:W-:Y:S01]  /*51c0*/  FMUL.FTZ R143, R121, R145.reuse ;  /* 0x00000091798f7220 */ /* 0x080fe20000410000 */
[----:B------:R-:W5:Y:S02]  /*51d0*/  SHFL.DOWN PT, R201, R197, 0x1, 0x1f ;  /* 0x08201f00c5c97f89 */ /* 0x000f6400000e0000 */
[C---:B------:R-:W-:Y:S01]  /*51e0*/  FFMA.FTZ R142, R138.reuse, R145, -R14 ;  /* 0x000000918a8e7223 */ /* 0x040fe2000001080e */
[----:B------:R-:W-:Y:S01]  /*51f0*/  FFMA.FTZ R143, R138, R141, R143 ;  /* 0x0000008d8a8f7223 */ /* 0x000fe2000001008f */
[----:B------:R-:W5:Y:S02]  /*5200*/  SHFL.DOWN PT, R203, R198, 0x1, 0x1f ;  /* 0x08201f00c6cb7f89 */ /* 0x000f6400000e0000 */
[----:B------:R-:W-:Y:S01]  /*5210*/  FFMA.FTZ R142, R99, R64, R142 ;  /* 0x00000040638e7223 */ /* 0x000fe2000001008e */
[----:B------:R-:W-:Y:S01]  /*5220*/  FADD.FTZ R14, RZ, R143 ;  /* 0x0000008fff0e7221 */ /* 0x000fe20000010000 */
[----:B--23--:R-:W2:Y:S02]  /*5230*/  SHFL.IDX PT, R195, R195, RZ, 0x1f ;  /* 0x00001fffc3c37589 */ /* 0x00cea400000e0000 */
[C---:B------:R-:W-:Y:S01]  /*5240*/  FMUL.FTZ R143, R161.reuse, R142 ;  /* 0x0000008ea18f7220 */ /* 0x040fe20000410000 */
[-C--:B------:R-:W-:Y:S01]  /*5250*/  FMUL.FTZ R156, R161, R14.reuse ;  /* 0x0000000ea19c7220 */ /* 0x080fe20000410000 */
[-C--:B-1----:R-:W-:Y:S01]  /*5260*/  @P1 FMUL.FTZ R158, R199, R157.reuse ;  /* 0x0000009dc79e1220 */ /* 0x082fe20000410000 */
[----:B------:R-:W1:Y:S01]  /*5270*/  SHFL.IDX PT, R196, R196, RZ, 0x1f ;  /* 0x00001fffc4c47589 */ /* 0x000e6200000e0000 */
[----:B------:R-:W-:Y:S01]  /*5280*/  FFMA.FTZ R143, R163, R14, R143 ;  /* 0x0000000ea38f7223 */ /* 0x000fe2000001008f */
[----:B0-----:R-:W-:-:S02]  /*5290*/  @P1 FMUL.FTZ R200, R147, R157 ;  /* 0x0000009d93c81220 */ /* 0x001fc40000410000 */
[----:B------:R-:W0:Y:S01]  /*52a0*/  SHFL.IDX PT, R197, R197, RZ, 0x1f ;  /* 0x00001fffc5c57589 */ /* 0x000e2200000e0000 */
[----:B------:R-:W-:Y:S01]  /*52b0*/  FADD.FTZ R143, RZ, R143 ;  /* 0x0000008fff8f7221 */ /* 0x000fe20000010000 */
[-C--:B----4-:R-:W-:Y:S01]  /*52c0*/  @P1 FFMA.FTZ R158, R147, R151.reuse, -R158 ;  /* 0x00000097939e1223 */ /* 0x090fe2000001089e */
[----:B------:R-:W-:Y:S01]  /*52d0*/  @P1 FFMA.FTZ R200, R199, R151, R200 ;  /* 0x00000097c7c81223 */ /* 0x000fe200000100c8 */
[----:B------:R-:W-:Y:S01]  /*52e0*/  FFMA.FTZ R147, R163, R142, -R156 ;  /* 0x0000008ea3937223 */ /* 0x000fe2000001089c */
[----:B------:R-:W-:Y:S01]  /*52f0*/  FMUL.FTZ R156, R166, R143 ;  /* 0x0000008fa69c7220 */ /* 0x000fe20000410000 */
[----:B-----5:R-:W-:Y:S01]  /*5300*/  @P1 FADD.FTZ R151, R201, R158 ;  /* 0x0000009ec9971221 */ /* 0x020fe20000010000 */
[----:B------:R-:W3:Y:S01]  /*5310*/  SHFL.IDX PT, R198, R198, RZ, 0x1f ;  /* 0x00001fffc6c67589 */ /* 0x000ee200000e0000 */
[----:B------:R-:W-:Y:S01]  /*5320*/  FFMA.FTZ R147, R102, R65, R147 ;  /* 0x0000004166937223 */ /* 0x000fe20000010093 */
[----:B------:R-:W-:Y:S01]  /*5330*/  @P1 FADD.FTZ R157, R203, R200 ;  /* 0x000000c8cb9d1221 */ /* 0x000fe20000010000 */
[----:B------:R-:W-:-:S02]  /*5340*/  FMUL.FTZ R200, R151, R13 ;  /* 0x0000000d97c87220 */ /* 0x000fc40000410000 */
[----:B------:R-:W-:Y:S01]  /*5350*/  FFMA.FTZ R156, R164, R147, -R156 ;  /* 0x00000093a49c7223 */ /* 0x000fe2000001089c */
[----:B------:R-:W-:Y:S01]  /*5360*/  ISETP.NE.AND P1, PT, R20, RZ, PT ;  /* 0x000000ff1400720c */ /* 0x000fe20003f25270 */
[C---:B------:R-:W-:Y:S01]  /*5370*/  FMUL.FTZ R158, R157.reuse, R13 ;  /* 0x0000000d9d9e7220 */ /* 0x040fe20000410000 */
[----:B------:R-:W-:Y:S01]  /*5380*/  FMUL.FTZ R13, R166, R147 ;  /* 0x00000093a60d7220 */ /* 0x000fe20000410000 */
[-C--:B------:R-:W-:Y:S02]  /*5390*/  FFMA.FTZ R199, R157, R12.reuse, -R200 ;  /* 0x0000000c9dc77223 */ /* 0x080fe400000108c8 */
[----:B------:R-:W-:Y:S01]  /*53a0*/  FFMA.FTZ R157, R151, R12, R158 ;  /* 0x0000000c979d7223 */ /* 0x000fe2000001009e */
[----:B------:R-:W-:Y:S01]  /*53b0*/  FFMA.FTZ R151, R164, R143, R13 ;  /* 0x0000008fa4977223 */ /* 0x000fe2000001000d */
[----:B------:R-:W-:Y:S01]  /*53c0*/  FADD.FTZ R12, R148, R199 ;  /* 0x000000c7940c7221 */ /* 0x000fe20000010000 */
[----:B------:R-:W-:Y:S01]  /*53d0*/  FFMA.FTZ R148, R101, R66, R156 ;  /* 0x0000004265947223 */ /* 0x000fe2000001009c */
[----:B------:R-:W-:Y:S01]  /*53e0*/  FADD.FTZ R13, R144, R157 ;  /* 0x0000009d900d7221 */ /* 0x000fe20000010000 */
[----:B------:R-:W-:Y:S01]  /*53f0*/  FADD.FTZ R144, RZ, R151 ;  /* 0x00000097ff907221 */ /* 0x000fe20000010000 */
[----:B------:R-:W-:Y:S01]  /*5400*/  FMUL.FTZ R157, R175, R12 ;  /* 0x0000000caf9d7220 */ /* 0x000fe20000410000 */
[----:B------:R-:W-:Y:S01]  /*5410*/  FMUL.FTZ R151, R167, R148 ;  /* 0x00000094a7977220 */ /* 0x000fe20000410000 */
[-C--:B------:R-:W-:Y:S01]  /*5420*/  FMUL.FTZ R201, R175, R13.reuse ;  /* 0x0000000dafc97220 */ /* 0x080fe20000410000 */
[-C--:B------:R-:W-:Y:S01]  /*5430*/  FMUL.FTZ R156, R167, R144.reuse ;  /* 0x00000090a79c7220 */ /* 0x080fe20000410000 */
[C---:B------:R-:W-:Y:S01]  /*5440*/  FFMA.FTZ R199, R172.reuse, R13, R157 ;  /* 0x0000000dacc77223 */ /* 0x040fe2000001009d */
[C---:B------:R-:W-:Y:S01]  /*5450*/  FFMA.FTZ R151, R165.reuse, R144, R151 ;  /* 0x00000090a5977223 */ /* 0x040fe20000010097 */
[----:B------:R-:W-:Y:S01]  /*5460*/  FFMA.FTZ R158, R172, R12, -R201 ;  /* 0x0000000cac9e7223 */ /* 0x000fe200000108c9 */
[----:B------:R-:W-:Y:S01]  /*5470*/  FFMA.FTZ R157, R165, R148, -R156 ;  /* 0x00000094a59d7223 */ /* 0x000fe2000001089c */
[----:B------:R-:W-:Y:S01]  /*5480*/  FADD.FTZ R146, R146, R199 ;  /* 0x000000c792927221 */ /* 0x000fe20000010000 */
[----:B------:R-:W-:Y:S01]  /*5490*/  FADD.FTZ R151, RZ, R151 ;  /* 0x00000097ff977221 */ /* 0x000fe20000010000 */
[----:B------:R-:W-:Y:S01]  /*54a0*/  FADD.FTZ R153, R153, R158 ;  /* 0x0000009e99997221 */ /* 0x000fe20000010000 */
[----:B------:R-:W-:Y:S01]  /*54b0*/  FFMA.FTZ R157, R104, R67, R157 ;  /* 0x00000043689d7223 */ /* 0x000fe2000001009d */
[CC--:B------:R-:W-:Y:S01]  /*54c0*/  FMUL.FTZ R203, R183.reuse, R146.reuse ;  /* 0x00000092b7cb7220 */ /* 0x0c0fe20000410000 */
[C---:B------:R-:W-:Y:S01]  /*54d0*/  FMUL.FTZ R156, R170.reuse, R151 ;  /* 0x00000097aa9c7220 */ /* 0x040fe20000410000 */
        /* <DEDUP_REMOVED lines=12> */
[----:B------:R-:W-:Y:S01]  /*55a0*/  FMUL.FTZ R201, R181, R154 ;  /* 0x0000009ab5c97220 */ /* 0x000fe20000410000 */
[----:B------:R-:W-:Y:S01]  /*55b0*/  FMUL.FTZ R200, R171, R156 ;  /* 0x0000009cabc87220 */ /* 0x000fe20000410000 */
[----:B------:R-:W-:Y:S01]  /*55c0*/  FFMA.FTZ R204, R179, R154, R204 ;  /* 0x0000009ab3cc7223 */ /* 0x000fe200000100cc */
[----:B------:R-:W-:Y:S01]  /*55d0*/  FFMA.FTZ R199, R169, R156, R199 ;  /* 0x0000009ca9c77223 */ /* 0x000fe200000100c7 */
[----:B------:R-:W-:Y:S01]  /*55e0*/  FFMA.FTZ R201, R179, R152, -R201 ;  /* 0x00000098b3c97223 */ /* 0x000fe200000108c9 */
[----:B------:R-:W-:Y:S01]  /*55f0*/  FFMA.FTZ R203, R169, R158, -R200 ;  /* 0x0000009ea9cb7223 */ /* 0x000fe200000108c8 */
[----:B------:R-:W-:Y:S01]  /*5600*/  FADD.FTZ R159, R159, R204 ;  /* 0x000000cc9f9f7221 */ /* 0x000fe20000010000 */
[----:B------:R-:W-:Y:S01]  /*5610*/  FADD.FTZ R199, RZ, R199 ;  /* 0x000000c7ffc77221 */ /* 0x000fe20000010000 */
[----:B------:R-:W-:Y:S01]  /*5620*/  FADD.FTZ R201, R194, R201 ;  /* 0x000000c9c2c97221 */ /* 0x000fe20000010000 */
[----:B------:R-:W-:Y:S01]  /*5630*/  FFMA.FTZ R203, R106, R69, R203 ;  /* 0x000000456acb7223 */ /* 0x000fe200000100cb */
[C---:B------:R-:W-:Y:S01]  /*5640*/  FMUL.FTZ R207, R180.reuse, R159 ;  /* 0x0000009fb4cf7220 */ /* 0x040fe20000410000 */
[C---:B------:R-:W-:Y:S01]  /*5650*/  FMUL.FTZ R194, R177.reuse, R199 ;  /* 0x000000c7b1c27220 */ /* 0x040fe20000410000 */
[----:B------:R-:W-:Y:S01]  /*5660*/  FMUL.FTZ R200, R180, R201 ;  /* 0x000000c9b4c87220 */ /* 0x000fe20000410000 */
[----:B------:R-:W-:Y:S01]  /*5670*/  FMUL.FTZ R205, R177, R203 ;  /* 0x000000cbb1cd7220 */ /* 0x000fe20000410000 */
[----:B------:R-:W-:-:S02]  /*5680*/  FFMA.FTZ R204, R178, R201, -R207 ;  /* 0x000000c9b2cc7223 */ /* 0x000fc400000108cf */
[----:B------:R-:W-:Y:S01]  /*5690*/  FFMA.FTZ R207, R178, R159, R200 ;  /* 0x0000009fb2cf7223 */ /* 0x000fe200000100c8 */
[C---:B------:R-:W-:Y:S01]  /*56a0*/  FFMA.FTZ R205, R174.reuse, R199, R205 ;  /* 0x000000c7aecd7223 */ /* 0x040fe200000100cd */
[----:B------:R-:W-:Y:S01]  /*56b0*/  FFMA.FTZ R200, R174, R203, -R194 ;  /* 0x000000cbaec87223 */ /* 0x000fe200000108c2 */
[----:B------:R-:W-:Y:S01]  /*56c0*/  FADD.FTZ R194, R193, R204 ;  /* 0x000000ccc1c27221 */ /* 0x000fe20000010000 */
[----:B------:R-:W-:Y:S01]  /*56d0*/  FADD.FTZ R192, R192, R207 ;  /* 0x000000cfc0c07221 */ /* 0x000fe20000010000 */
[----:B------:R-:W-:Y:S01]  /*56e0*/  FADD.FTZ R193, RZ, R205 ;  /* 0x000000cdffc17221 */ /* 0x000fe20000010000 */
[----:B------:R-:W-:Y:S01]  /*56f0*/  FFMA.FTZ R200, R105, R70, R200 ;  /* 0x0000004669c87223 */ /* 0x000fe200000100c8 */
        /* <DEDUP_REMOVED lines=13> */
[----:B------:R-:W-:-:S02]  /*57d0*/  FMUL.FTZ R178, R171, R204 ;  /* 0x000000ccabb27220 */ /* 0x000fc40000410000 */
[----:B------:R-:W-:Y:S01]  /*57e0*/  FMUL.FTZ R174, R181, R180 ;  /* 0x000000b4b5ae7220 */ /* 0x000fe20000410000 */
[C---:B------:R-:W-:Y:S01]  /*57f0*/  FFMA.FTZ R206, R169.reuse, R204, -R191 ;  /* 0x000000cca9ce7223 */ /* 0x040fe200000108bf */
[----:B------:R-:W-:Y:S01]  /*5800*/  FFMA.FTZ R171, R169, R190, R178 ;  /* 0x000000bea9ab7223 */ /* 0x000fe200000100b2 */
[-C--:B------:R-:W-:Y:S01]  /*5810*/  FMUL.FTZ R181, R181, R177.reuse ;  /* 0x000000b1b5b57220 */ /* 0x080fe20000410000 */
[----:B------:R-:W-:Y:S01]  /*5820*/  FFMA.FTZ R178, R179, R177, -R174 ;  /* 0x000000b1b3b27223 */ /* 0x000fe200000108ae */
[----:B------:R-:W-:Y:S01]  /*5830*/  FADD.FTZ R189, R189, R206 ;  /* 0x000000cebdbd7221 */ /* 0x000fe20000010000 */
[----:B------:R-:W-:Y:S01]  /*5840*/  FADD.FTZ R169, R188, R171 ;  /* 0x000000abbca97221 */ /* 0x000fe20000010000 */
[----:B------:R-:W-:Y:S01]  /*5850*/  FFMA.FTZ R174, R179, R180, R181 ;  /* 0x000000b4b3ae7223 */ /* 0x000fe200000100b5 */
[----:B------:R-:W-:Y:S01]  /*5860*/  FFMA.FTZ R178, R107, R72, R178 ;  /* 0x000000486bb27223 */ /* 0x000fe200000100b2 */
[C---:B------:R-:W-:Y:S01]  /*5870*/  FMUL.FTZ R179, R170.reuse, R189 ;  /* 0x000000bdaab37220 */ /* 0x040fe20000410000 */
[----:B------:R-:W-:Y:S01]  /*5880*/  FMUL.FTZ R170, R170, R169 ;  /* 0x000000a9aaaa7220 */ /* 0x000fe20000410000 */
[----:B------:R-:W-:-:S02]  /*5890*/  FADD.FTZ R174, RZ, R174 ;  /* 0x000000aeffae7221 */ /* 0x000fc40000010000 */
[C---:B------:R-:W-:Y:S01]  /*58a0*/  FFMA.FTZ R181, R168.reuse, R169, R179 ;  /* 0x000000a9a8b57223 */ /* 0x040fe200000100b3 */
[----:B------:R-:W-:Y:S01]  /*58b0*/  FFMA.FTZ R168, R168, R189, -R170 ;  /* 0x000000bda8a87223 */ /* 0x000fe200000108aa */
[----:B--2---:R-:W-:Y:S01]  /*58c0*/  FMUL.FTZ R179, R195, R7 ;  /* 0x00000007c3b37220 */ /* 0x004fe20000410000 */
[----:B------:R-:W-:Y:S01]  /*58d0*/  FMUL.FTZ R171, R183, R174 ;  /* 0x000000aeb7ab7220 */ /* 0x000fe20000410000 */
[----:B------:R-:W-:Y:S01]  /*58e0*/  FADD.FTZ R186, R186, R181 ;  /* 0x000000b5baba7221 */ /* 0x000fe20000010000 */
[----:B------:R-:W-:Y:S01]  /*58f0*/  FADD.FTZ R168, R187, R168 ;  /* 0x000000a8bba87221 */ /* 0x000fe20000010000 */
[----:B------:R-:W-:Y:S01]  /*5900*/  FMUL.FTZ R183, R183, R178 ;  /* 0x000000b2b7b77220 */ /* 0x000fe20000410000 */
[----:B-1----:R-:W-:Y:S01]  /*5910*/  FFMA.FTZ R170, R196, R6, -R179 ;  /* 0x00000006c4aa7223 */ /* 0x002fe200000108b3 */
[C---:B------:R-:W-:Y:S01]  /*5920*/  FMUL.FTZ R181, R167.reuse, R186 ;  /* 0x000000baa7b57220 */ /* 0x040fe20000410000 */
[----:B------:R-:W-:Y:S01]  /*5930*/  FMUL.FTZ R188, R167, R168 ;  /* 0x000000a8a7bc7220 */ /* 0x000fe20000410000 */
[----:B------:R-:W-:Y:S01]  /*5940*/  FMUL.FTZ R167, R195, R5 ;  /* 0x00000005c3a77220 */ /* 0x000fe20000410000 */
[C---:B------:R-:W-:Y:S01]  /*5950*/  FFMA.FTZ R171, R182.reuse, R178, -R171 ;  /* 0x000000b2b6ab7223 */ /* 0x040fe200000108ab */
[----:B------:R-:W-:Y:S01]  /*5960*/  FFMA.FTZ R183, R182, R174, R183 ;  /* 0x000000aeb6b77223 */ /* 0x000fe200000100b7 */
[C---:B------:R-:W-:Y:S01]  /*5970*/  FFMA.FTZ R179, R165.reuse, R186, R188 ;  /* 0x000000baa5b37223 */ /* 0x040fe200000100bc */
[----:B------:R-:W-:Y:S01]  /*5980*/  FFMA.FTZ R188, R165, R168, -R181 ;  /* 0x000000a8a5bc7223 */ /* 0x000fe200000108b5 */
[C---:B------:R-:W-:Y:S01]  /*5990*/  FMUL.FTZ R182, R195.reuse, R6 ;  /* 0x00000006c3b67220 */ /* 0x040fe20000410000 */
[-C--:B------:R-:W-:Y:S01]  /*59a0*/  FMUL.FTZ R6, R195, R4.reuse ;  /* 0x00000004c3067220 */ /* 0x080fe20000410000 */
[----:B------:R-:W-:Y:S01]  /*59b0*/  FADD.FTZ R165, R184, R179 ;  /* 0x000000b3b8a57221 */ /* 0x000fe20000010000 */
[----:B------:R-:W-:Y:S01]  /*59c0*/  FFMA.FTZ R4, R196, R4, -R167 ;  /* 0x00000004c4047223 */ /* 0x000fe200000108a7 */
        /* <DEDUP_REMOVED lines=9> */
[----:B------:R-:W-:Y:S01]  /*5a60*/  FFMA.FTZ R5, R196, R5, R6 ;  /* 0x00000005c4057223 */ /* 0x000fe20000010006 */
[----:B0-----:R-:W-:Y:S01]  /*5a70*/  FADD.FTZ R6, R197, R170 ;  /* 0x000000aac5067221 */ /* 0x001fe20000010000 */
[----:B------:R-:W-:Y:S01]  /*5a80*/  FFMA.FTZ R170, R172, R171, -R179 ;  /* 0x000000abacaa7223 */ /* 0x000fe200000108b3 */
[----:B------:R-:W-:Y:S01]  /*5a90*/  FFMA.FTZ R164, R164, R165, R166 ;  /* 0x000000a5a4a47223 */ /* 0x000fe200000100a6 */
[----:B------:R-:W-:Y:S01]  /*5aa0*/  FFMA.FTZ R172, R172, R167, R182 ;  /* 0x000000a7acac7223 */ /* 0x000fe200000100b6 */
[----:B------:R-:W-:Y:S01]  /*5ab0*/  FADD.FTZ R176, R176, R181 ;  /* 0x000000b5b0b07221 */ /* 0x000fe20000010000 */
[C---:B------:R-:W-:Y:S01]  /*5ac0*/  FFMA.FTZ R182, R0.reuse, R155, RZ ;  /* 0x0000009b00b67223 */ /* 0x040fe200000100ff */
[----:B------:R-:W-:Y:S01]  /*5ad0*/  FFMA.FTZ R184, R0, -R3, RZ ;  /* 0x8000000300b87223 */ /* 0x000fe200000100ff */
[----:B---3--:R-:W-:Y:S01]  /*5ae0*/  FADD.FTZ R7, R198, R7 ;  /* 0x00000007c6077221 */ /* 0x008fe20000010000 */
[----:B------:R-:W-:Y:S01]  /*5af0*/  @!P1 LEA R183, R94, UR20, 0x4 ;  /* 0x000000145eb79c11 */ /* 0x000fe2000f8e20ff */
[----:B------:R-:W-:Y:S01]  /*5b00*/  FADD.FTZ R164, R173, R164 ;  /* 0x000000a4ada47221 */ /* 0x000fe20000010000 */
[----:B------:R-:W-:Y:S01]  /*5b10*/  FMUL.FTZ R166, R161, R176 ;  /* 0x000000b0a1a67220 */ /* 0x000fe20000410000 */
[C---:B------:R-:W-:Y:S01]  /*5b20*/  FFMA.FTZ R175, R79.reuse, R150, R182 ;  /* 0x000000964faf7223 */ /* 0x040fe200000100b6 */
[----:B------:R-:W-:Y:S01]  /*5b30*/  FFMA.FTZ R184, R79, -R139, R184 ;  /* 0x8000008b4fb87223 */ /* 0x000fe200000100b8 */
[-C--:B------:R-:W-:Y:S01]  /*5b40*/  FMUL.FTZ R173, R161, R164.reuse ;  /* 0x000000a4a1ad7220 */ /* 0x080fe20000410000 */
[----:B------:R0:W-:Y:S01]  /*5b50*/  @!P1 STS.128 [R183+0x1980], R4 ;  /* 0x00198004b7009388 */ /* 0x0001e20000000c00 */
[C---:B------:R-:W-:Y:S01]  /*5b60*/  FFMA.FTZ R161, R163.reuse, R164, R166 ;  /* 0x000000a4a3a17223 */ /* 0x040fe200000100a6 */
[----:B------:R-:W-:Y:S01]  /*5b70*/  FFMA.FTZ R155, -R96, R59, R155 ;  /* 0x0000003b609b7223 */ /* 0x000fe2000001019b */
[----:B------:R-:W-:Y:S01]  /*5b80*/  FFMA.FTZ R173, R163, R176, -R173 ;  /* 0x000000b0a3ad7223 */ /* 0x000fe200000108ad */
[-C--:B------:R-:W-:Y:S01]  /*5b90*/  FMUL.FTZ R179, R9, R169.reuse ;  /* 0x000000a909b37220 */ /* 0x080fe20000410000 */
[----:B------:R-:W-:Y:S01]  /*5ba0*/  FADD.FTZ R162, R162, R161 ;  /* 0x000000a1a2a27221 */ /* 0x000fe20000010000 */
[----:B------:R-:W-:Y:S01]  /*5bb0*/  FMUL.FTZ R187, R107, R152 ;  /* 0x000000986bbb7220 */ /* 0x000fe20000410000 */
[----:B------:R-:W-:Y:S01]  /*5bc0*/  FADD.FTZ R160, R160, R173 ;  /* 0x000000ada0a07221 */ /* 0x000fe20000010000 */
[----:B------:R-:W-:Y:S01]  /*5bd0*/  FMUL.FTZ R173, R103, R169 ;  /* 0x000000a967ad7220 */ /* 0x000fe20000410000 */
[----:B------:R-:W-:Y:S01]  /*5be0*/  FFMA.FTZ R179, R8, R189, -R179 ;  /* 0x000000bd08b37223 */ /* 0x000fe200000108b3 */
[----:B------:R-:W-:Y:S01]  /*5bf0*/  FFMA.FTZ R170, R109, R74, R170 ;  /* 0x0000004a6daa7223 */ /* 0x000fe200000100aa */
[----:B------:R-:W-:Y:S01]  /*5c00*/  FADD.FTZ R172, RZ, R172 ;  /* 0x000000acffac7221 */ /* 0x000fe20000010000 */
[----:B------:R-:W-:Y:S01]  /*5c10*/  FADD.FTZ R48, R173, R48 ;  /* 0x00000030ad307221 */ /* 0x000fe20000010000 */
[C---:B0-----:R-:W-:Y:S01]  /*5c20*/  FFMA.FTZ R4, R80.reuse, R149, R175 ;  /* 0x0000009550047223 */ /* 0x041fe200000100af */
[----:B------:R-:W-:Y:S01]  /*5c30*/  FFMA.FTZ R5, R80, -R15, R184 ;  /* 0x8000000f50057223 */ /* 0x000fe200000100b8 */
[----:B------:R-:W-:Y:S01]  /*5c40*/  FFMA.FTZ R149, -R98, R61, R149 ;  /* 0x0000003d62957223 */ /* 0x000fe20000010195 */
[----:B------:R-:W-:Y:S01]  /*5c50*/  FMUL.FTZ R175, R103, R189 ;  /* 0x000000bd67af7220 */ /* 0x000fe20000410000 */
[C---:B------:R-:W-:Y:S01]  /*5c60*/  FFMA.FTZ R7, R81.reuse, R140, R4 ;  /* 0x0000008c51077223 */ /* 0x040fe20000010004 */
[----:B------:R-:W-:Y:S01]  /*5c70*/  FFMA.FTZ R4, R81, -R2, R5 ;  /* 0x8000000251047223 */ /* 0x000fe20000010005 */
[C---:B------:R-:W-:Y:S01]  /*5c80*/  FMUL.FTZ R5, R121.reuse, R162 ;  /* 0x000000a279057220 */ /* 0x040fe20000410000 */
[-C--:B------:R-:W-:Y:S01]  /*5c90*/  FMUL.FTZ R121, R121, R160.reuse ;  /* 0x000000a079797220 */ /* 0x080fe20000410000 */
[C---:B------:R-:W-:Y:S01]  /*5ca0*/  FFMA.FTZ R6, R82.reuse, R145, R7 ;  /* 0x0000009152067223 */ /* 0x040fe20000010007 */
[----:B------:R-:W-:Y:S01]  /*5cb0*/  FFMA.FTZ R7, R82, -R141, R4 ;  /* 0x8000008d52077223 */ /* 0x000fe20000010004 */
[C---:B------:R-:W-:Y:S01]  /*5cc0*/  FFMA.FTZ R4, R138.reuse, R160, -R5 ;  /* 0x000000a08a047223 */ /* 0x040fe20000010805 */
[----:B------:R-:W-:Y:S01]  /*5cd0*/  FFMA.FTZ R121, R138, R162, R121 ;  /* 0x000000a28a797223 */ /* 0x000fe20000010079 */
[C---:B------:R-:W-:Y:S01]  /*5ce0*/  FFMA.FTZ R5, R83.reuse, R142, R6 ;  /* 0x0000008e53057223 */ /* 0x040fe20000010006 */
[----:B------:R-:W-:Y:S01]  /*5cf0*/  FFMA.FTZ R6, R83, -R14, R7 ;  /* 0x8000000e53067223 */ /* 0x000fe20000010007 */
[----:B------:R-:W-:Y:S01]  /*5d00*/  FADD.FTZ R138, R137, R4 ;  /* 0x00000004898a7221 */ /* 0x000fe20000010000 */
[----:B------:R-:W-:Y:S01]  /*5d10*/  FADD.FTZ R136, R136, R121 ;  /* 0x0000007988887221 */ /* 0x000fe20000010000 */
[C---:B------:R-:W-:Y:S01]  /*5d20*/  FFMA.FTZ R166, R84.reuse, R147, R5 ;  /* 0x0000009354a67223 */ /* 0x040fe20000010005 */
[----:B------:R-:W-:Y:S01]  /*5d30*/  FFMA.FTZ R5, R84, -R143, R6 ;  /* 0x8000008f54057223 */ /* 0x000fe20000010006 */
[C---:B------:R-:W-:Y:S01]  /*5d40*/  FMUL.FTZ R4, R125.reuse, R138 ;  /* 0x0000008a7d047220 */ /* 0x040fe20000410000 */
[----:B------:R-:W-:Y:S01]  /*5d50*/  FMUL.FTZ R125, R125, R136 ;  /* 0x000000887d7d7220 */ /* 0x000fe20000410000 */
[C---:B------:R-:W-:Y:S01]  /*5d60*/  FFMA.FTZ R7, R85.reuse, R148, R166 ;  /* 0x0000009455077223 */ /* 0x040fe200000100a6 */
[----:B------:R-:W-:Y:S01]  /*5d70*/  FFMA.FTZ R6, R85, -R144, R5 ;  /* 0x8000009055067223 */ /* 0x000fe20000010005 */
[C---:B------:R-:W-:Y:S01]  /*5d80*/  FFMA.FTZ R4, R127.reuse, R136, R4 ;  /* 0x000000887f047223 */ /* 0x040fe20000010004 */
[----:B------:R-:W-:Y:S01]  /*5d90*/  FFMA.FTZ R125, R127, R138, -R125 ;  /* 0x0000008a7f7d7223 */ /* 0x000fe2000001087d */
[C---:B------:R-:W-:Y:S01]  /*5da0*/  FFMA.FTZ R166, R86.reuse, R157, R7 ;  /* 0x0000009d56a67223 */ /* 0x040fe20000010007 */
[----:B------:R-:W-:Y:S01]  /*5db0*/  FFMA.FTZ R5, R86, -R151, R6 ;  /* 0x8000009756057223 */ /* 0x000fe20000010006 */
[----:B------:R-:W-:Y:S01]  /*5dc0*/  FADD.FTZ R135, R135, R4 ;  /* 0x0000000487877221 */ /* 0x000fe20000010000 */
[----:B------:R-:W-:Y:S01]  /*5dd0*/  FADD.FTZ R134, R134, R125 ;  /* 0x0000007d86867221 */ /* 0x000fe20000010000 */
[C---:B------:R-:W-:Y:S01]  /*5de0*/  FFMA.FTZ R7, R87.reuse, R158, R166 ;  /* 0x0000009e57077223 */ /* 0x040fe200000100a6 */
[----:B------:R-:W-:Y:S01]  /*5df0*/  FFMA.FTZ R4, R87, -R156, R5 ;  /* 0x8000009c57047223 */ /* 0x000fe20000010005 */
[C---:B------:R-:W-:Y:S01]  /*5e00*/  FMUL.FTZ R5, R9.reuse, R192 ;  /* 0x000000c009057220 */ /* 0x040fe20000410000 */
[C---:B------:R-:W-:Y:S01]  /*5e10*/  FMUL.FTZ R121, R9.reuse, R190 ;  /* 0x000000be09797220 */ /* 0x040fe20000410000 */
[----:B------:R-:W-:Y:S01]  /*5e20*/  FFMA.FTZ R6, R88, R203, R7 ;  /* 0x000000cb58067223 */ /* 0x000fe20000010007 */
[-C--:B------:R-:W-:Y:S01]  /*5e30*/  FMUL.FTZ R7, R9, R194.reuse ;  /* 0x000000c209077220 */ /* 0x080fe20000410000 */
[-C--:B------:R-:W-:Y:S01]  /*5e40*/  FFMA.FTZ R182, R8, R194.reuse, -R5 ;  /* 0x000000c208b67223 */ /* 0x080fe20000010805 */
[----:B------:R-:W-:Y:S01]  /*5e50*/  FMUL.FTZ R194, R105, R194 ;  /* 0x000000c269c27220 */ /* 0x000fe20000410000 */
[----:B------:R-:W-:Y:S01]  /*5e60*/  FFMA.FTZ R4, R88, -R199, R4 ;  /* 0x800000c758047223 */ /* 0x000fe20000010004 */
[----:B------:R-:W-:Y:S01]  /*5e70*/  FFMA.FTZ R127, R89, R200, R6 ;  /* 0x000000c8597f7223 */ /* 0x000fe20000010006 */
[C---:B------:R-:W-:Y:S01]  /*5e80*/  FFMA.FTZ R5, -R105.reuse, R70, R200 ;  /* 0x0000004669057223 */ /* 0x040fe200000101c8 */
[----:B------:R-:W-:Y:S01]  /*5e90*/  FMUL.FTZ R6, R105, R192 ;  /* 0x000000c069067220 */ /* 0x000fe20000410000 */
[----:B------:R-:W-:Y:S01]  /*5ea0*/  FMUL.FTZ R184, R193, R194 ;  /* 0x000000c2c1b87220 */ /* 0x000fe20000410000 */
[----:B------:R-:W-:Y:S01]  /*5eb0*/  FFMA.FTZ R166, R8, R192, R7 ;  /* 0x000000c008a67223 */ /* 0x000fe20000010007 */
[----:B------:R-:W-:Y:S01]  /*5ec0*/  FFMA.FTZ R161, R89, -R193, R4 ;  /* 0x800000c159a17223 */ /* 0x000fe20000010004 */
[----:B------:R-:W-:Y:S01]  /*5ed0*/  FADD.FTZ R52, R6, R52 ;  /* 0x0000003406347221 */ /* 0x000fe20000010000 */
[-C--:B------:R-:W-:Y:S01]  /*5ee0*/  FFMA.FTZ R4, R5, R6.reuse, R184 ;  /* 0x0000000605047223 */ /* 0x080fe200000100b8 */
[----:B------:R-:W-:Y:S01]  /*5ef0*/  FMUL.FTZ R184, R193, R6 ;  /* 0x00000006c1b87220 */ /* 0x000fe20000410000 */
[CC--:B------:R-:W-:Y:S01]  /*5f00*/  FMUL.FTZ R7, R124.reuse, R135.reuse ;  /* 0x000000877c077220 */ /* 0x0c0fe20000410000 */
[----:B------:R-:W-:Y:S01]  /*5f10*/  FMUL.FTZ R6, R124, R134 ;  /* 0x000000867c067220 */ /* 0x000fe20000410000 */
[----:B------:R-:W-:Y:S01]  /*5f20*/  FMUL.FTZ R166, R5, R166 ;  /* 0x000000a605a67220 */ /* 0x000fe20000410000 */
[----:B------:R-:W-:Y:S01]  /*5f30*/  FMUL.FTZ R125, R9, R204 ;  /* 0x000000cc097d7220 */ /* 0x000fe20000410000 */
[C---:B------:R-:W-:Y:S01]  /*5f40*/  FFMA.FTZ R7, R133.reuse, R134, -R7 ;  /* 0x0000008685077223 */ /* 0x040fe20000010807 */
[----:B------:R-:W-:Y:S01]  /*5f50*/  FFMA.FTZ R124, R133, R135, R6 ;  /* 0x00000087857c7223 */ /* 0x000fe20000010006 */
[----:B------:R-:W-:Y:S01]  /*5f60*/  FFMA.FTZ R193, R193, R182, R166 ;  /* 0x000000b6c1c17223 */ /* 0x000fe200000100a6 */
[----:B------:R-:W-:Y:S01]  /*5f70*/  FFMA.FTZ R182, R8, R204, -R121 ;  /* 0x000000cc08b67223 */ /* 0x000fe20000010879 */
[----:B------:R-:W-:Y:S01]  /*5f80*/  FADD.FTZ R121, R122, R7 ;  /* 0x000000077a797221 */ /* 0x000fe20000010000 */
[----:B------:R-:W-:Y:S01]  /*5f90*/  FFMA.FTZ R5, R5, R194, -R184 ;  /* 0x000000c205057223 */ /* 0x000fe200000108b8 */
[----:B------:R-:W-:Y:S01]  /*5fa0*/  FADD.FTZ R119, R119, R124 ;  /* 0x0000007c77777221 */ /* 0x000fe20000010000 */
[----:B------:R-:W-:Y:S01]  /*5fb0*/  FMUL.FTZ R184, R106, R204 ;  /* 0x000000cc6ab87220 */ /* 0x000fe20000410000 */
[-C--:B------:R-:W-:Y:S01]  /*5fc0*/  FFMA.FTZ R124, R8, R190.reuse, R125 ;  /* 0x000000be087c7223 */ /* 0x080fe2000001007d */
[C---:B------:R-:W-:Y:S01]  /*5fd0*/  FMUL.FTZ R125, R120.reuse, R121 ;  /* 0x00000079787d7220 */ /* 0x040fe20000410000 */
[----:B------:R-:W-:Y:S01]  /*5fe0*/  FMUL.FTZ R122, R120, R119 ;  /* 0x00000077787a7220 */ /* 0x000fe20000410000 */
[C---:B------:R-:W-:Y:S01]  /*5ff0*/  FFMA.FTZ R203, -R106.reuse, R69, R203 ;  /* 0x000000456acb7223 */ /* 0x040fe200000101cb */
[----:B------:R-:W-:Y:S01]  /*6000*/  FMUL.FTZ R166, R106, R190 ;  /* 0x000000be6aa67220 */ /* 0x000fe20000410000 */
[----:B------:R-:W-:Y:S01]  /*6010*/  FMUL.FTZ R6, R199, R184 ;  /* 0x000000b8c7067220 */ /* 0x000fe20000410000 */
[C---:B------:R-:W-:Y:S01]  /*6020*/  FFMA.FTZ R120, R132.reuse, R119, R125 ;  /* 0x0000007784787223 */ /* 0x040fe2000001007d */
[----:B------:R-:W-:Y:S01]  /*6030*/  FFMA.FTZ R125, R132, R121, -R122 ;  /* 0x00000079847d7223 */ /* 0x000fe2000001087a */
[----:B------:R-:W-:Y:S01]  /*6040*/  FADD.FTZ R49, R166, R49 ;  /* 0x00000031a6317221 */ /* 0x000fe20000010000 */
        /* <DEDUP_REMOVED lines=8> */
[C---:B------:R-:W-:Y:S01]  /*60d0*/  FMUL.FTZ R122, R108.reuse, R159 ;  /* 0x0000009f6c7a7220 */ /* 0x040fe20000410000 */
[----:B------:R-:W-:Y:S01]  /*60e0*/  FFMA.FTZ R177, -R108, R71, R177 ;  /* 0x000000476cb17223 */ /* 0x000fe200000101b1 */
[----:B------:R-:W-:Y:S01]  /*60f0*/  FMUL.FTZ R166, R180, R137 ;  /* 0x00000089b4a67220 */ /* 0x000fe20000410000 */
[-C--:B------:R-:W-:Y:S01]  /*6100*/  FFMA.FTZ R163, R8, R201.reuse, -R133 ;  /* 0x000000c908a37223 */ /* 0x080fe20000010885 */
[C---:B------:R-:W-:Y:S01]  /*6110*/  FMUL.FTZ R120, R126.reuse, R128 ;  /* 0x000000807e787220 */ /* 0x040fe20000410000 */
[----:B------:R-:W-:Y:S01]  /*6120*/  FMUL.FTZ R201, R9, R201 ;  /* 0x000000c909c97220 */ /* 0x000fe20000410000 */
[-C--:B------:R-:W-:Y:S01]  /*6130*/  FMUL.FTZ R127, R126, R123.reuse ;  /* 0x0000007b7e7f7220 */ /* 0x080fe20000410000 */
[-C--:B------:R-:W-:Y:S01]  /*6140*/  FFMA.FTZ R133, R177, R122.reuse, R166 ;  /* 0x0000007ab1857223 */ /* 0x080fe200000100a6 */
[----:B------:R-:W-:Y:S01]  /*6150*/  FADD.FTZ R47, R122, R47 ;  /* 0x0000002f7a2f7221 */ /* 0x000fe20000010000 */
[----:B------:R-:W-:Y:S01]  /*6160*/  FMUL.FTZ R166, R180, R122 ;  /* 0x0000007ab4a67220 */ /* 0x000fe20000410000 */
[----:B------:R-:W-:Y:S01]  /*6170*/  FFMA.FTZ R125, R131, R123, R120 ;  /* 0x0000007b837d7223 */ /* 0x000fe20000010078 */
[----:B------:R-:W-:Y:S01]  /*6180*/  FMUL.FTZ R124, R203, R124 ;  /* 0x0000007ccb7c7220 */ /* 0x000fe20000410000 */
[----:B------:R-:W-:Y:S01]  /*6190*/  FFMA.FTZ R122, R8, R159, R201 ;  /* 0x0000009f087a7223 */ /* 0x000fe200000100c9 */
[----:B------:R-:W-:Y:S01]  /*61a0*/  FFMA.FTZ R120, R131, R128, -R127 ;  /* 0x0000008083787223 */ /* 0x000fe2000001087f */
[----:B------:R-:W-:Y:S01]  /*61b0*/  FFMA.FTZ R137, R177, R137, -R166 ;  /* 0x00000089b1897223 */ /* 0x000fe200000108a6 */
[----:B------:R-:W-:Y:S01]  /*61c0*/  FFMA.FTZ R194, R199, R182, R124 ;  /* 0x000000b6c7c27223 */ /* 0x000fe2000001007c */
[----:B------:R-:W-:Y:S01]  /*61d0*/  FMUL.FTZ R177, R177, R122 ;  /* 0x0000007ab1b17220 */ /* 0x000fe20000410000 */
[----:B------:R-:W-:Y:S01]  /*61e0*/  FADD.FTZ R129, R129, R120 ;  /* 0x0000007881817221 */ /* 0x000fe20000010000 */
[C---:B------:R-:W-:Y:S01]  /*61f0*/  FMUL.FTZ R182, R95.reuse, R128 ;  /* 0x000000805fb67220 */ /* 0x040fe20000410000 */
[----:B------:R-:W-:Y:S01]  /*6200*/  FADD.FTZ R130, R130, R125 ;  /* 0x0000007d82827221 */ /* 0x000fe20000010000 */
[----:B------:R-:W-:Y:S01]  /*6210*/  FFMA.FTZ R166, R90, -R180, R161 ;  /* 0x800000b45aa67223 */ /* 0x000fe200000100a1 */
[----:B------:R-:W-:Y:S01]  /*6220*/  FFMA.FTZ R198, R180, R163, R177 ;  /* 0x000000a3b4c67223 */ /* 0x000fe200000100b1 */
[C---:B------:R-:W-:Y:S01]  /*6230*/  FMUL.FTZ R126, R96.reuse, R129 ;  /* 0x00000081607e7220 */ /* 0x040fe20000410000 */
[C---:B------:R-:W-:Y:S01]  /*6240*/  FFMA.FTZ R125, -R95.reuse, R60, R150 ;  /* 0x0000003c5f7d7223 */ /* 0x040fe20000010196 */
[----:B------:R-:W-:Y:S01]  /*6250*/  FMUL.FTZ R122, R95, R123 ;  /* 0x0000007b5f7a7220 */ /* 0x000fe20000410000 */
[----:B------:R-:W-:Y:S01]  /*6260*/  FMUL.FTZ R180, R139, R182 ;  /* 0x000000b68bb47220 */ /* 0x000fe20000410000 */
[----:B------:R-:W-:Y:S01]  /*6270*/  FMUL.FTZ R120, R96, R130 ;  /* 0x0000008260787220 */ /* 0x000fe20000410000 */
[----:B------:R-:W-:Y:S01]  /*6280*/  FMUL.FTZ R150, R3, R126 ;  /* 0x0000007e03967220 */ /* 0x000fe20000410000 */
[----:B------:R-:W-:Y:S01]  /*6290*/  FMUL.FTZ R124, R98, R119 ;  /* 0x00000077627c7220 */ /* 0x000fe20000410000 */
[----:B------:R-:W-:Y:S01]  /*62a0*/  FFMA.FTZ R127, R125, R122, R180 ;  /* 0x0000007a7d7f7223 */ /* 0x000fe200000100b4 */
[-C--:B------:R-:W-:Y:S01]  /*62b0*/  FMUL.FTZ R180, R3, R120.reuse ;  /* 0x0000007803b47220 */ /* 0x080fe20000410000 */
[----:B------:R-:W-:Y:S01]  /*62c0*/  FFMA.FTZ R150, R155, R120, R150 ;  /* 0x000000789b967223 */ /* 0x000fe20000010096 */
[----:B------:R-:W-:Y:S01]  /*62d0*/  FMUL.FTZ R184, R139, R122 ;  /* 0x0000007a8bb87220 */ /* 0x000fe20000410000 */
[----:B------:R-:W-:Y:S01]  /*62e0*/  FFMA.FTZ R193, R70, R192, R193 ;  /* 0x000000c046c17223 */ /* 0x000fe200000100c1 */
[----:B------:R-:W-:Y:S01]  /*62f0*/  FFMA.FTZ R180, R155, R126, -R180 ;  /* 0x0000007e9bb47223 */ /* 0x000fe200000108b4 */
[----:B------:R-:W-:Y:S01]  /*6300*/  FMUL.FTZ R188, R98, R121 ;  /* 0x0000007962bc7220 */ /* 0x000fe20000410000 */
[----:B------:R-:W-:Y:S01]  /*6310*/  FADD.FTZ R150, RZ, R150 ;  /* 0x00000096ff967221 */ /* 0x000fe20000010000 */
[----:B------:R-:W-:Y:S01]  /*6320*/  FMUL.FTZ R192, R15, R124 ;  /* 0x0000007c0fc07220 */ /* 0x000fe20000410000 */
[----:B------:R-:W-:Y:S01]  /*6330*/  FFMA.FTZ R131, R125, R182, -R184 ;  /* 0x000000b67d837223 */ /* 0x000fe200000108b8 */
[----:B------:R-:W-:Y:S01]  /*6340*/  FMUL.FTZ R126, R97, R135 ;  /* 0x00000087617e7220 */ /* 0x000fe20000410000 */
[----:B------:R-:W-:Y:S01]  /*6350*/  FADD.FTZ R180, RZ, R180 ;  /* 0x000000b4ffb47221 */ /* 0x000fe20000010000 */
[----:B------:R-:W-:Y:S01]  /*6360*/  FADD.FTZ R150, R150, R127 ;  /* 0x0000007f96967221 */ /* 0x000fe20000010000 */
[-C--:B------:R-:W-:Y:S01]  /*6370*/  FFMA.FTZ R192, R149, R188.reuse, -R192 ;  /* 0x000000bc95c07223 */ /* 0x080fe200000108c0 */
[----:B------:R-:W-:Y:S01]  /*6380*/  FMUL.FTZ R188, R15, R188 ;  /* 0x000000bc0fbc7220 */ /* 0x000fe20000410000 */
[C---:B------:R-:W-:Y:S01]  /*6390*/  FFMA.FTZ R127, -R97.reuse, R62, R140 ;  /* 0x0000003e617f7223 */ /* 0x040fe2000001018c */
[----:B------:R-:W-:Y:S01]  /*63a0*/  FMUL.FTZ R163, R97, R134 ;  /* 0x0000008661a37220 */ /* 0x000fe20000410000 */
[----:B------:R-:W-:Y:S01]  /*63b0*/  FMUL.FTZ R182, R2, R126 ;  /* 0x0000007e02b67220 */ /* 0x000fe20000410000 */
[----:B------:R-:W-:Y:S01]  /*63c0*/  FADD.FTZ R131, R180, R131 ;  /* 0x00000083b4837221 */ /* 0x000fe20000010000 */
[C---:B------:R-:W-:Y:S01]  /*63d0*/  FMUL.FTZ R140, R100.reuse, R136 ;  /* 0x00000088648c7220 */ /* 0x040fe20000410000 */
[----:B------:R-:W-:Y:S01]  /*63e0*/  FFMA.FTZ R161, R149, R124, R188 ;  /* 0x0000007c95a17223 */ /* 0x000fe200000100bc */
[----:B------:R-:W-:Y:S01]  /*63f0*/  FFMA.FTZ R182, R127, R163, -R182 ;  /* 0x000000a37fb67223 */ /* 0x000fe200000108b6 */
[C---:B------:R-:W-:Y:S01]  /*6400*/  FMUL.FTZ R184, R100.reuse, R138 ;  /* 0x0000008a64b87220 */ /* 0x040fe20000410000 */
[----:B------:R-:W-:Y:S01]  /*6410*/  FFMA.FTZ R145, -R100, R63, R145 ;  /* 0x0000003f64917223 */ /* 0x000fe20000010191 */
[----:B------:R-:W-:Y:S01]  /*6420*/  FMUL.FTZ R188, R141, R140 ;  /* 0x0000008c8dbc7220 */ /* 0x000fe20000410000 */
[----:B------:R-:W-:Y:S01]  /*6430*/  FADD.FTZ R131, R131, R192 ;  /* 0x000000c083837221 */ /* 0x000fe20000010000 */
[----:B------:R-:W-:Y:S01]  /*6440*/  FMUL.FTZ R180, R2, R163 ;  /* 0x000000a302b47220 */ /* 0x000fe20000410000 */
[----:B------:R-:W-:Y:S01]  /*6450*/  FADD.FTZ R150, R150, R161 ;  /* 0x000000a196967221 */ /* 0x000fe20000010000 */
[----:B------:R-:W-:Y:S01]  /*6460*/  FFMA.FTZ R188, R145, R184, -R188 ;  /* 0x000000b891bc7223 */ /* 0x000fe200000108bc */
[----:B------:R-:W-:Y:S01]  /*6470*/  FADD.FTZ R131, R131, R182 ;  /* 0x000000b683837221 */ /* 0x000fe20000010000 */
[----:B------:R-:W-:Y:S01]  /*6480*/  FFMA.FTZ R161, R127, R126, R180 ;  /* 0x0000007e7fa17223 */ /* 0x000fe200000100b4 */
[----:B------:R-:W-:Y:S01]  /*6490*/  FMUL.FTZ R163, R141, R184 ;  /* 0x000000b88da37220 */ /* 0x000fe20000410000 */
[----:B------:R-:W-:Y:S01]  /*64a0*/  FFMA.FTZ R181, R71, R159, R198 ;  /* 0x0000009f47b57223 */ /* 0x000fe200000100c6 */
[----:B------:R-:W-:Y:S01]  /*64b0*/  FADD.FTZ R188, R131, R188 ;  /* 0x000000bc83bc7221 */ /* 0x000fe20000010000 */
[----:B------:R-:W-:Y:S01]  /*64c0*/  FMUL.FTZ R131, R99, R162 ;  /* 0x000000a263837220 */ /* 0x000fe20000410000 */
[----:B------:R-:W-:Y:S01]  /*64d0*/  FADD.FTZ R150, R150, R161 ;  /* 0x000000a196967221 */ /* 0x000fe20000010000 */
[----:B------:R-:W-:Y:S01]  /*64e0*/  FFMA.FTZ R163, R145, R140, R163 ;  /* 0x0000008c91a37223 */ /* 0x000fe200000100a3 */
[C---:B------:R-:W-:Y:S01]  /*64f0*/  FFMA.FTZ R142, -R99.reuse, R64, R142 ;  /* 0x00000040638e7223 */ /* 0x040fe2000001018e */
[----:B------:R-:W-:Y:S01]  /*6500*/  FMUL.FTZ R159, R99, R160 ;  /* 0x000000a0639f7220 */ /* 0x000fe20000410000 */
[----:B------:R-:W-:Y:S01]  /*6510*/  FMUL.FTZ R161, R14, R131 ;  /* 0x000000830ea17220 */ /* 0x000fe20000410000 */
[----:B------:R-:W-:Y:S01]  /*6520*/  FADD.FTZ R163, R150, R163 ;  /* 0x000000a396a37221 */ /* 0x000fe20000010000 */
[----:B------:R-:W-:Y:S01]  /*6530*/  FFMA.FTZ R177, -R103, R68, R158 ;  /* 0x0000004467b17223 */ /* 0x000fe2000001019e */
[----:B------:R-:W-:Y:S01]  /*6540*/  FMUL.FTZ R150, R156, R175 ;  /* 0x000000af9c967220 */ /* 0x000fe20000410000 */
[-C--:B------:R-:W-:Y:S01]  /*6550*/  FFMA.FTZ R161, R142, R159.reuse, -R161 ;  /* 0x0000009f8ea17223 */ /* 0x080fe200000108a1 */
[----:B------:R-:W-:Y:S01]  /*6560*/  FMUL.FTZ R159, R14, R159 ;  /* 0x0000009f0e9f7220 */ /* 0x000fe20000410000 */
[C---:B------:R-:W-:Y:S01]  /*6570*/  FMUL.FTZ R180, R102.reuse, R176 ;  /* 0x000000b066b47220 */ /* 0x040fe20000410000 */
[----:B------:R-:W-:Y:S01]  /*6580*/  FFMA.FTZ R192, R177, R173, R150 ;  /* 0x000000adb1c07223 */ /* 0x000fe20000010096 */
[C---:B------:R-:W-:Y:S01]  /*6590*/  FFMA.FTZ R147, -R102.reuse, R65, R147 ;  /* 0x0000004166937223 */ /* 0x040fe20000010193 */
[----:B------:R-:W-:Y:S01]  /*65a0*/  FMUL.FTZ R150, R102, R164 ;  /* 0x000000a466967220 */ /* 0x000fe20000410000 */
[----:B------:R-:W-:Y:S01]  /*65b0*/  FFMA.FTZ R158, R142, R131, R159 ;  /* 0x000000838e9e7223 */ /* 0x000fe2000001009f */
[C---:B------:R-:W-:Y:S01]  /*65c0*/  FMUL.FTZ R182, R143.reuse, R180 ;  /* 0x000000b48fb67220 */ /* 0x040fe20000410000 */
[----:B------:R-:W-:Y:S01]  /*65d0*/  FMUL.FTZ R184, R156, R173 ;  /* 0x000000ad9cb87220 */ /* 0x000fe20000410000 */
[-C--:B------:R-:W-:Y:S01]  /*65e0*/  FMUL.FTZ R173, R143, R150.reuse ;  /* 0x000000968fad7220 */ /* 0x080fe20000410000 */
[----:B------:R-:W-:Y:S01]  /*65f0*/  FADD.FTZ R158, R163, R158 ;  /* 0x0000009ea39e7221 */ /* 0x000fe20000010000 */
[----:B------:R-:W-:Y:S01]  /*6600*/  FFMA.FTZ R159, R147, R150, R182 ;  /* 0x00000096939f7223 */ /* 0x000fe200000100b6 */
[----:B------:R-:W-:Y:S01]  /*6610*/  FFMA.FTZ R196, R69, R190, R194 ;  /* 0x000000be45c47223 */ /* 0x000fe200000100c2 */
[----:B------:R-:W-:Y:S01]  /*6620*/  FFMA.FTZ R194, R177, R175, -R184 ;  /* 0x000000afb1c27223 */ /* 0x000fe200000108b8 */
[----:B------:R-:W-:Y:S01]  /*6630*/  FFMA.FTZ R180, R147, R180, -R173 ;  /* 0x000000b493b47223 */ /* 0x000fe200000108ad */
[----:B------:R-:W-:Y:S01]  /*6640*/  FADD.FTZ R163, R158, R159 ;  /* 0x0000009f9ea37221 */ /* 0x000fe20000010000 */
[C---:B------:R-:W-:Y:S01]  /*6650*/  FMUL.FTZ R159, R101.reuse, R165 ;  /* 0x000000a5659f7220 */ /* 0x040fe20000410000 */
[C---:B------:R-:W-:Y:S01]  /*6660*/  FFMA.FTZ R148, -R101.reuse, R66, R148 ;  /* 0x0000004265947223 */ /* 0x040fe20000010194 */
[----:B------:R-:W-:Y:S01]  /*6670*/  FMUL.FTZ R173, R101, R185 ;  /* 0x000000b965ad7220 */ /* 0x000fe20000410000 */
[----:B------:R-:W-:Y:S01]  /*6680*/  FADD.FTZ R161, R188, R161 ;  /* 0x000000a1bca17221 */ /* 0x000fe20000010000 */
[----:B------:R-:W-:Y:S01]  /*6690*/  FMUL.FTZ R175, R144, R159 ;  /* 0x0000009f90af7220 */ /* 0x000fe20000410000 */
[C---:B------:R-:W-:Y:S01]  /*66a0*/  FMUL.FTZ R184, R104.reuse, R168 ;  /* 0x000000a868b87220 */ /* 0x040fe20000410000 */
[----:B------:R-:W-:Y:S01]  /*66b0*/  FMUL.FTZ R158, R104, R186 ;  /* 0x000000ba689e7220 */ /* 0x000fe20000410000 */
[----:B------:R-:W-:Y:S01]  /*66c0*/  FADD.FTZ R161, R161, R180 ;  /* 0x000000b4a1a17221 */ /* 0x000fe20000010000 */
[-C--:B------:R-:W-:Y:S01]  /*66d0*/  FFMA.FTZ R182, R148, R173.reuse, -R175 ;  /* 0x000000ad94b67223 */ /* 0x080fe200000108af */
[----:B------:R-:W-:Y:S01]  /*66e0*/  FMUL.FTZ R173, R144, R173 ;  /* 0x000000ad90ad7220 */ /* 0x000fe20000410000 */
[----:B------:R-:W-:Y:S01]  /*66f0*/  FFMA.FTZ R157, -R104, R67, R157 ;  /* 0x00000043689d7223 */ /* 0x000fe2000001019d */
[----:B------:R-:W-:Y:S01]  /*6700*/  FMUL.FTZ R188, R151, R184 ;  /* 0x000000b897bc7220 */ /* 0x000fe20000410000 */
[----:B------:R-:W-:Y:S01]  /*6710*/  FMUL.FTZ R189, R9, R189 ;  /* 0x000000bd09bd7220 */ /* 0x000fe20000410000 */
[----:B------:R-:W-:Y:S01]  /*6720*/  FFMA.FTZ R180, R148, R159, R173 ;  /* 0x0000009f94b47223 */ /* 0x000fe200000100ad */
[-C--:B------:R-:W-:Y:S01]  /*6730*/  FMUL.FTZ R173, R151, R158.reuse ;  /* 0x0000009e97ad7220 */ /* 0x080fe20000410000 */
[----:B------:R-:W-:Y:S01]  /*6740*/  FADD.FTZ R46, R181, R46 ;  /* 0x0000002eb52e7221 */ /* 0x000fe20000010000 */
[----:B------:R-:W-:Y:S01]  /*6750*/  FFMA.FTZ R188, R157, R158, R188 ;  /* 0x0000009e9dbc7223 */ /* 0x000fe200000100bc */
[----:B------:R-:W-:Y:S01]  /*6760*/  FADD.FTZ R163, R163, R180 ;  /* 0x000000b4a3a37221 */ /* 0x000fe20000010000 */
[----:B------:R-:W-:Y:S01]  /*6770*/  FMUL.FTZ R181, R9, R154 ;  /* 0x0000009a09b57220 */ /* 0x000fe20000410000 */
[----:B------:R-:W-:Y:S01]  /*6780*/  FFMA.FTZ R184, R157, R184, -R173 ;  /* 0x000000b89db87223 */ /* 0x000fe200000108ad */
[----:B------:R-:W-:Y:S01]  /*6790*/  FFMA.FTZ R190, R8, R169, R189 ;  /* 0x000000a908be7223 */ /* 0x000fe200000100bd */
[----:B------:R-:W-:Y:S01]  /*67a0*/  FFMA.FTZ R173, R91, R178, R132 ;  /* 0x000000b25bad7223 */ /* 0x000fe20000010084 */
[----:B------:R-:W-:Y:S01]  /*67b0*/  FADD.FTZ R163, R163, R188 ;  /* 0x000000bca3a37221 */ /* 0x000fe20000010000 */
[C---:B------:R-:W-:Y:S01]  /*67c0*/  FMUL.FTZ R175, R107.reuse, R154 ;  /* 0x0000009a6baf7220 */ /* 0x040fe20000410000 */
[----:B------:R-:W-:Y:S01]  /*67d0*/  FFMA.FTZ R178, -R107, R72, R178 ;  /* 0x000000486bb27223 */ /* 0x000fe200000101b2 */
[----:B------:R-:W-:Y:S01]  /*67e0*/  FMUL.FTZ R189, R174, R187 ;  /* 0x000000bbaebd7220 */ /* 0x000fe20000410000 */
[-C--:B------:R-:W-:Y:S01]  /*67f0*/  FFMA.FTZ R183, R8, R152.reuse, -R181 ;  /* 0x0000009808b77223 */ /* 0x080fe200000108b5 */
[----:B------:R-:W-:Y:S01]  /*6800*/  FADD.FTZ R161, R161, R182 ;  /* 0x000000b6a1a17221 */ /* 0x000fe20000010000 */
[----:B------:R-:W-:Y:S01]  /*6810*/  FMUL.FTZ R181, R9, R152 ;  /* 0x0000009809b57220 */ /* 0x000fe20000410000 */
[----:B------:R-:W-:Y:S01]  /*6820*/  FADD.FTZ R163, R163, R192 ;  /* 0x000000c0a3a37221 */ /* 0x000fe20000010000 */
[----:B------:R-:W-:Y:S01]  /*6830*/  FADD.FTZ R44, R175, R44 ;  /* 0x0000002caf2c7221 */ /* 0x000fe20000010000 */
[-C--:B------:R-:W-:Y:S01]  /*6840*/  FFMA.FTZ R189, R178, R175.reuse, R189 ;  /* 0x000000afb2bd7223 */ /* 0x080fe200000100bd */
[----:B------:R-:W-:Y:S01]  /*6850*/  FADD.FTZ R161, R161, R184 ;  /* 0x000000b8a1a17221 */ /* 0x000fe20000010000 */
[----:B------:R-:W-:Y:S01]  /*6860*/  FMUL.FTZ R175, R174, R175 ;  /* 0x000000afaeaf7220 */ /* 0x000fe20000410000 */
[----:B------:R-:W-:Y:S01]  /*6870*/  FFMA.FTZ R181, R8, R154, R181 ;  /* 0x0000009a08b57223 */ /* 0x000fe200000100b5 */
[----:B------:R-:W-:Y:S01]  /*6880*/  FADD.FTZ R163, R163, R6 ;  /* 0x00000006a3a37221 */ /* 0x000fe20000010000 */
[----:B------:R-:W-:Y:S01]  /*6890*/  FADD.FTZ R194, R161, R194 ;  /* 0x000000c2a1c27221 */ /* 0x000fe20000010000 */
[C---:B------:R-:W-:Y:S01]  /*68a0*/  FFMA.FTZ R6, R178.reuse, R187, -R175 ;  /* 0x000000bbb2067223 */ /* 0x040fe200000108af */
[----:B------:R-:W-:Y:S01]  /*68b0*/  FMUL.FTZ R181, R178, R181 ;  /* 0x000000b5b2b57220 */ /* 0x000fe20000410000 */
[----:B------:R-:W-:Y:S01]  /*68c0*/  FMUL.FTZ R178, R110, R153 ;  /* 0x000000996eb27220 */ /* 0x000fe20000410000 */
[----:B------:R-:W-:Y:S01]  /*68d0*/  FADD.FTZ R194, R194, R7 ;  /* 0x00000007c2c27221 */ /* 0x000fe20000010000 */
[----:B------:R-:W-:Y:S01]  /*68e0*/  FFMA.FTZ R132, R92, R171, R173 ;  /* 0x000000ab5c847223 */ /* 0x000fe200000100ad */
[C---:B------:R-:W-:Y:S01]  /*68f0*/  FMUL.FTZ R152, R110.reuse, R146 ;  /* 0x000000926e987220 */ /* 0x040fe20000410000 */
[----:B------:R-:W-:Y:S01]  /*6900*/  FFMA.FTZ R171, -R110, R73, R171 ;  /* 0x000000496eab7223 */ /* 0x000fe200000101ab */
[----:B------:R-:W-:Y:S01]  /*6910*/  FMUL.FTZ R180, R167, R178 ;  /* 0x000000b2a7b47220 */ /* 0x000fe20000410000 */
[----:B------:R-:W-:Y:S01]  /*6920*/  FADD.FTZ R4, R163, R4 ;  /* 0x00000004a3047221 */ /* 0x000fe20000010000 */
[----:B------:R-:W-:Y:S01]  /*6930*/  FADD.FTZ R194, R194, R5 ;  /* 0x00000005c2c27221 */ /* 0x000fe20000010000 */
[-C--:B------:R-:W-:Y:S01]  /*6940*/  FMUL.FTZ R161, R167, R152.reuse ;  /* 0x00000098a7a17220 */ /* 0x080fe20000410000 */
[----:B------:R-:W-:Y:S01]  /*6950*/  FADD.FTZ R43, R152, R43 ;  /* 0x0000002b982b7221 */ /* 0x000fe20000010000 */
[----:B------:R-:W-:Y:S01]  /*6960*/  FFMA.FTZ R7, R171, R152, R180 ;  /* 0x00000098ab077223 */ /* 0x000fe200000100b4 */
[C---:B------:R-:W-:Y:S01]  /*6970*/  FMUL.FTZ R152, R109.reuse, R12 ;  /* 0x0000000c6d987220 */ /* 0x040fe20000410000 */
[----:B------:R-:W-:Y:S01]  /*6980*/  FADD.FTZ R4, R4, R133 ;  /* 0x0000008504047221 */ /* 0x000fe20000010000 */
[----:B------:R-:W-:Y:S01]  /*6990*/  FADD.FTZ R137, R194, R137 ;  /* 0x00000089c2897221 */ /* 0x000fe20000010000 */
[----:B------:R-:W-:Y:S01]  /*69a0*/  FMUL.FTZ R173, R109, R13 ;  /* 0x0000000d6dad7220 */ /* 0x000fe20000410000 */
[----:B------:R-:W-:Y:S01]  /*69b0*/  FFMA.FTZ R133, R93, R170, R132 ;  /* 0x000000aa5d857223 */ /* 0x000fe20000010084 */
[----:B------:R-:W-:Y:S01]  /*69c0*/  FFMA.FTZ R163, -R109, R74, R170 ;  /* 0x0000004a6da37223 */ /* 0x000fe200000101aa */
[----:B------:R-:W-:Y:S01]  /*69d0*/  FMUL.FTZ R132, R172, R152 ;  /* 0x00000098ac847220 */ /* 0x000fe20000410000 */
[----:B------:R-:W-:Y:S01]  /*69e0*/  FFMA.FTZ R5, R91, -R174, R166 ;  /* 0x800000ae5b057223 */ /* 0x000fe200000100a6 */
[----:B------:R-:W-:Y:S01]  /*69f0*/  FFMA.FTZ R161, R171, R178, -R161 ;  /* 0x000000b2aba17223 */ /* 0x000fe200000108a1 */
[----:B------:R-:W-:Y:S01]  /*6a00*/  FADD.FTZ R4, R4, R189 ;  /* 0x000000bd04047221 */ /* 0x000fe20000010000 */
[-C--:B------:R-:W-:Y:S01]  /*6a10*/  FMUL.FTZ R166, R172, R173.reuse ;  /* 0x000000adaca67220 */ /* 0x080fe20000410000 */
[----:B------:R-:W-:Y:S01]  /*6a20*/  FADD.FTZ R6, R137, R6 ;  /* 0x0000000689067221 */ /* 0x000fe20000010000 */
[C---:B------:R-:W-:Y:S01]  /*6a30*/  FFMA.FTZ R175, R163.reuse, R173, R132 ;  /* 0x000000ada3af7223 */ /* 0x040fe20000010084 */
[----:B------:R-:W-:Y:S01]  /*6a40*/  FFMA.FTZ R132, R92, -R167, R5 ;  /* 0x800000a75c847223 */ /* 0x000fe20000010005 */
[----:B------:R-:W-:Y:S01]  /*6a50*/  FADD.FTZ R4, R4, R7 ;  /* 0x0000000704047221 */ /* 0x000fe20000010000 */
[----:B------:R-:W-:Y:S01]  /*6a60*/  FFMA.FTZ R5, R163, R152, -R166 ;  /* 0x00000098a3057223 */ /* 0x000fe200000108a6 */
[----:B------:R-:W-:Y:S01]  /*6a70*/  FADD.FTZ R6, R6, R161 ;  /* 0x000000a106067221 */ /* 0x000fe20000010000 */
[----:B------:R-:W-:Y:S01]  /*6a80*/  FFMA.FTZ R7, R93, -R172, R132 ;  /* 0x800000ac5d077223 */ /* 0x000fe20000010084 */
[----:B------:R-:W-:Y:S01]  /*6a90*/  FADD.FTZ R4, R4, R175 ;  /* 0x000000af04047221 */ /* 0x000fe20000010000 */
[----:B------:R-:W-:Y:S01]  /*6aa0*/  FADD.FTZ R42, R173, R42 ;  /* 0x0000002aad2a7221 */ /* 0x000fe20000010000 */
[----:B------:R-:W-:Y:S01]  /*6ab0*/  FADD.FTZ R137, R6, R5 ;  /* 0x0000000506897221 */ /* 0x000fe20000010000 */
[----:B------:R0:W1:Y:S01]  /*6ac0*/  SHFL.DOWN PT, R173, R133, 0x1, 0x1f ;  /* 0x08201f0085ad7f89 */ /* 0x00006200000e0000 */
[C---:B------:R-:W-:Y:S01]  /*6ad0*/  FMUL.FTZ R5, R9.reuse, R186 ;  /* 0x000000ba09057220 */ /* 0x040fe20000410000 */
[C---:B------:R-:W-:Y:S01]  /*6ae0*/  FMUL.FTZ R152, R9.reuse, R146 ;  /* 0x0000009209987220 */ /* 0x040fe20000410000 */
[----:B------:R-:W-:Y:S01]  /*6af0*/  FADD.FTZ R41, R158, R41 ;  /* 0x000000299e297221 */ /* 0x000fe20000010000 */
[----:B------:R-:W2:Y:S01]  /*6b00*/  SHFL.DOWN PT, R170, R7, 0x1, 0x1f ;  /* 0x08201f0007aa7f89 */ /* 0x000ea200000e0000 */
[CC--:B------:R-:W-:Y:S01]  /*6b10*/  FFMA.FTZ R132, R8.reuse, R168.reuse, -R5 ;  /* 0x000000a808847223 */ /* 0x0c0fe20000010805 */
[----:B------:R-:W-:Y:S01]  /*6b20*/  FMUL.FTZ R5, R9, R168 ;  /* 0x000000a809057220 */ /* 0x000fe20000410000 */
[----:B------:R-:W-:Y:S01]  /*6b30*/  FFMA.FTZ R158, R8, R153, -R152 ;  /* 0x00000099089e7223 */ /* 0x000fe20000010898 */
[----:B------:R-:W3:Y:S01]  /*6b40*/  SHFL.DOWN PT, R161, R4, 0x1, 0x1f ;  /* 0x08201f0004a17f89 */ /* 0x000ee200000e0000 */
[----:B------:R-:W-:Y:S01]  /*6b50*/  FFMA.FTZ R181, R174, R183, R181 ;  /* 0x000000b7aeb57223 */ /* 0x000fe200000100b5 */
[----:B------:R-:W-:Y:S01]  /*6b60*/  FFMA.FTZ R6, R8, R186, R5 ;  /* 0x000000ba08067223 */ /* 0x000fe20000010005 */
[----:B------:R-:W-:Y:S01]  /*6b70*/  MOV R5, R137 ;  /* 0x0000008900057202 */ /* 0x000fe20000000f00 */
[----:B------:R4:W5:Y:S01]  /*6b80*/  SHFL.DOWN PT, R166, R137, 0x1, 0x1f ;  /* 0x08201f0089a67f89 */ /* 0x00096200000e0000 */
[----:B------:R-:W-:Y:S01]  /*6b90*/  FMUL.FTZ R177, R177, R190 ;  /* 0x000000beb1b17220 */ /* 0x000fe20000410000 */
[----:B------:R-:W-:Y:S01]  /*6ba0*/  FMUL.FTZ R152, R157, R6 ;  /* 0x000000069d987220 */ /* 0x000fe20000410000 */
[----:B------:R-:W-:Y:S01]  /*6bb0*/  MOV R6, R133 ;  /* 0x0000008500067202 */ /* 0x000fe20000000f00 */
[----:B------:R-:W-:Y:S01]  /*6bc0*/  FMUL.FTZ R153, R9, R153 ;  /* 0x0000009909997220 */ /* 0x000fe20000410000 */
[----:B------:R-:W-:Y:S01]  /*6bd0*/  FFMA.FTZ R154, R72, R154, R181 ;  /* 0x0000009a489a7223 */ /* 0x000fe200000100b5 */
[----:B------:R-:W-:Y:S01]  /*6be0*/  FFMA.FTZ R177, R156, R179, R177 ;  /* 0x000000b39cb17223 */ /* 0x000fe200000100b1 */
[----:B------:R-:W-:Y:S01]  /*6bf0*/  FFMA.FTZ R152, R151, R132, R152 ;  /* 0x0000008497987223 */ /* 0x000fe20000010098 */
[----:B------:R-:W-:Y:S01]  /*6c00*/  FFMA.FTZ R156, R8, R146, R153 ;  /* 0x00000092089c7223 */ /* 0x000fe20000010099 */
[----:B------:R-:W-:Y:S01]  /*6c10*/  FADD.FTZ R39, R154, R39 ;  /* 0x000000279a277221 */ /* 0x000fe20000010000 */
[C---:B0-----:R-:W-:Y:S01]  /*6c20*/  FMUL.FTZ R133, R9.reuse, R13 ;  /* 0x0000000d09857220 */ /* 0x041fe20000410000 */
[----:B------:R-:W-:Y:S01]  /*6c30*/  FMUL.FTZ R132, R9, R165 ;  /* 0x000000a509847220 */ /* 0x000fe20000410000 */
[----:B-1----:R-:W-:Y:S01]  /*6c40*/  @!P2 FADD.FTZ R6, R6, R173 ;  /* 0x000000ad0606a221 */ /* 0x002fe20000010000 */
[----:B------:R-:W-:Y:S01]  /*6c50*/  FMUL.FTZ R156, R171, R156 ;  /* 0x0000009cab9c7220 */ /* 0x000fe20000410000 */
[C---:B----4-:R-:W-:Y:S01]  /*6c60*/  FFMA.FTZ R137, R8.reuse, R12, -R133 ;  /* 0x0000000c08897223 */ /* 0x050fe20000010885 */
[CC--:B------:R-:W-:Y:S01]  /*6c70*/  FFMA.FTZ R133, R8.reuse, R185.reuse, -R132 ;  /* 0x000000b908857223 */ /* 0x0c0fe20000010884 */
[----:B--2---:R-:W-:Y:S01]  /*6c80*/  @!P2 FADD.FTZ R7, R7, R170 ;  /* 0x000000aa0707a221 */ /* 0x004fe20000010000 */
[----:B------:R-:W0:Y:S01]  /*6c90*/  SHFL.DOWN PT, R153, R6, 0x2, 0x1f ;  /* 0x08401f0006997f89 */ /* 0x000e2200000e0000 */
[----:B------:R-:W-:Y:S01]  /*6ca0*/  FMUL.FTZ R185, R9, R185 ;  /* 0x000000b909b97220 */ /* 0x000fe20000410000 */
[----:B------:R-:W-:Y:S01]  /*6cb0*/  FFMA.FTZ R156, R167, R158, R156 ;  /* 0x0000009ea79c7223 */ /* 0x000fe2000001009c */
[----:B---3--:R-:W-:Y:S01]  /*6cc0*/  @!P2 FADD.FTZ R4, R161, R4 ;  /* 0x00000004a104a221 */ /* 0x008fe20000010000 */
[----:B------:R-:W-:Y:S01]  /*6cd0*/  FMUL.FTZ R12, R9, R12 ;  /* 0x0000000c090c7220 */ /* 0x000fe20000410000 */
[----:B------:R-:W-:Y:S01]  /*6ce0*/  FFMA.FTZ R185, R8, R165, R185 ;  /* 0x000000a508b97223 */ /* 0x000fe200000100b9 */
[----:B------:R-:W-:Y:S01]  /*6cf0*/  FFMA.FTZ R156, R73, R146, R156 ;  /* 0x00000092499c7223 */ /* 0x000fe2000001009c */
[----:B-----5:R-:W-:Y:S01]  /*6d00*/  @!P2 FADD.FTZ R5, R5, R166 ;  /* 0x000000a60505a221 */ /* 0x020fe20000010000 */
[----:B------:R-:W1:Y:S01]  /*6d10*/  SHFL.DOWN PT, R151, R4, 0x2, 0x1f ;  /* 0x08401f0004977f89 */ /* 0x000e6200000e0000 */
[----:B------:R-:W-:Y:S01]  /*6d20*/  ISETP.GT.AND P2, PT, R21, 0x1d, PT ;  /* 0x0000001d1500780c */ /* 0x000fe20003f44270 */
[----:B------:R-:W-:Y:S01]  /*6d30*/  FMUL.FTZ R185, R148, R185 ;  /* 0x000000b994b97220 */ /* 0x000fe20000410000 */
[----:B------:R-:W-:Y:S01]  /*6d40*/  FFMA.FTZ R12, R8, R13, R12 ;  /* 0x0000000d080c7223 */ /* 0x000fe2000001000c */
[----:B------:R-:W2:Y:S01]  /*6d50*/  SHFL.DOWN PT, R166, R7, 0x2, 0x1f ;  /* 0x08401f0007a67f89 */ /* 0x000ea200000e0000 */
[----:B------:R-:W-:Y:S01]  /*6d60*/  FADD.FTZ R113, R140, R113 ;  /* 0x000000718c717221 */ /* 0x000fe20000010000 */
[----:B------:R-:W-:Y:S01]  /*6d70*/  FFMA.FTZ R185, R144, R133, R185 ;  /* 0x0000008590b97223 */ /* 0x000fe200000100b9 */
[----:B------:R-:W-:Y:S01]  /*6d80*/  FMUL.FTZ R133, R9, R164 ;  /* 0x000000a409857220 */ /* 0x000fe20000410000 */
[----:B------:R-:W3:Y:S01]  /*6d90*/  SHFL.DOWN PT, R154, R5, 0x2, 0x1f ;  /* 0x08401f00059a7f89 */ /* 0x000ee200000e0000 */
[----:B------:R-:W-:Y:S01]  /*6da0*/  FMUL.FTZ R163, R163, R12 ;  /* 0x0000000ca3a37220 */ /* 0x000fe20000410000 */
[----:B------:R-:W-:Y:S01]  /*6db0*/  FADD.FTZ R116, R131, R116 ;  /* 0x0000007483747221 */ /* 0x000fe20000010000 */
[-C--:B------:R-:W-:Y:S01]  /*6dc0*/  FFMA.FTZ R132, R8, R176.reuse, -R133 ;  /* 0x000000b008847223 */ /* 0x080fe20000010885 */
[C---:B------:R-:W-:Y:S01]  /*6dd0*/  FMUL.FTZ R133, R9.reuse, R176 ;  /* 0x000000b009857220 */ /* 0x040fe20000410000 */
[----:B------:R-:W-:Y:S01]  /*6de0*/  FFMA.FTZ R137, R172, R137, R163 ;  /* 0x00000089ac897223 */ /* 0x000fe200000100a3 */
[C---:B------:R-:W-:Y:S01]  /*6df0*/  FMUL.FTZ R131, R9.reuse, R135 ;  /* 0x0000008709837220 */ /* 0x040fe20000410000 */
[----:B------:R-:W-:Y:S01]  /*6e00*/  FADD.FTZ R53, R126, R53 ;  /* 0x000000357e357221 */ /* 0x000fe20000010000 */
[----:B0-----:R-:W-:Y:S01]  /*6e10*/  @!P2 FADD.FTZ R6, R6, R153 ;  /* 0x000000990606a221 */ /* 0x001fe20000010000 */
[----:B------:R-:W-:Y:S01]  /*6e20*/  FFMA.FTZ R12, R8, R164, R133 ;  /* 0x000000a4080c7223 */ /* 0x000fe20000010085 */
[----:B------:R-:W-:Y:S01]  /*6e30*/  FFMA.FTZ R137, R74, R13, R137 ;  /* 0x0000000d4a897223 */ /* 0x000fe20000010089 */
[C---:B------:R-:W-:Y:S01]  /*6e40*/  FMUL.FTZ R13, R9.reuse, R160 ;  /* 0x000000a0090d7220 */ /* 0x040fe20000410000 */
[----:B------:R-:W-:Y:S01]  /*6e50*/  FMUL.FTZ R133, R9, R162 ;  /* 0x000000a209857220 */ /* 0x000fe20000410000 */
[----:B------:R-:W0:Y:S01]  /*6e60*/  SHFL.DOWN PT, R153, R6, 0x4, 0x1f ;  /* 0x08801f0006997f89 */ /* 0x000e2200000e0000 */
[----:B------:R-:W-:Y:S01]  /*6e70*/  FMUL.FTZ R12, R147, R12 ;  /* 0x0000000c930c7220 */ /* 0x000fe20000410000 */
[----:B------:R-:W-:Y:S01]  /*6e80*/  FFMA.FTZ R13, R8, R162, R13 ;  /* 0x000000a2080d7223 */ /* 0x000fe2000001000d */
[----:B-1----:R-:W-:Y:S01]  /*6e90*/  @!P2 FADD.FTZ R4, R4, R151 ;  /* 0x000000970404a221 */ /* 0x002fe20000010000 */
[----:B------:R-:W-:Y:S01]  /*6ea0*/  FADD.FTZ R54, R137, R54 ;  /* 0x0000003689367221 */ /* 0x000fe20000010000 */
[----:B------:R-:W-:Y:S01]  /*6eb0*/  FFMA.FTZ R12, R143, R132, R12 ;  /* 0x000000848f0c7223 */ /* 0x000fe2000001000c */
[----:B------:R-:W-:Y:S01]  /*6ec0*/  FFMA.FTZ R133, R8, R160, -R133 ;  /* 0x000000a008857223 */ /* 0x000fe20000010885 */
[----:B--2---:R-:W-:Y:S01]  /*6ed0*/  @!P2 FADD.FTZ R7, R7, R166 ;  /* 0x000000a60707a221 */ /* 0x004fe20000010000 */
[----:B------:R-:W1:Y:S01]  /*6ee0*/  SHFL.DOWN PT, R151, R4, 0x4, 0x1f ;  /* 0x08801f0004977f89 */ /* 0x000e6200000e0000 */
[----:B------:R-:W-:Y:S01]  /*6ef0*/  FMUL.FTZ R137, R142, R13 ;  /* 0x0000000d8e897220 */ /* 0x000fe20000410000 */
[----:B------:R-:W-:Y:S01]  /*6f00*/  FMUL.FTZ R13, R9, R136 ;  /* 0x00000088090d7220 */ /* 0x000fe20000410000 */
[----:B---3--:R-:W-:Y:S01]  /*6f10*/  @!P2 FADD.FTZ R5, R5, R154 ;  /* 0x0000009a0505a221 */ /* 0x008fe20000010000 */
[----:B------:R-:W2:Y:S01]  /*6f20*/  SHFL.DOWN PT, R148, R7, 0x4, 0x1f ;  /* 0x08801f0007947f89 */ /* 0x000ea200000e0000 */
[----:B------:R-:W-:Y:S01]  /*6f30*/  ISETP.GT.AND P2, PT, R21, 0x1b, PT ;  /* 0x0000001b1500780c */ /* 0x000fe20003f44270 */
[----:B------:R-:W-:Y:S01]  /*6f40*/  FFMA.FTZ R143, R65, R164, R12 ;  /* 0x000000a4418f7223 */ /* 0x000fe2000001000c */
[----:B------:R-:W-:Y:S01]  /*6f50*/  FFMA.FTZ R133, R14, R133, R137 ;  /* 0x000000850e857223 */ /* 0x000fe20000010089 */
[----:B------:R-:W3:Y:S01]  /*6f60*/  SHFL.DOWN PT, R146, R5, 0x4, 0x1f ;  /* 0x08801f0005927f89 */ /* 0x000ee200000e0000 */
[CC--:B------:R-:W-:Y:S01]  /*6f70*/  FFMA.FTZ R14, R8.reuse, R138.reuse, -R13 ;  /* 0x0000008a080e7223 */ /* 0x0c0fe2000001080d */
[----:B------:R-:W-:Y:S01]  /*6f80*/  FMUL.FTZ R13, R9, R138 ;  /* 0x0000008a090d7220 */ /* 0x000fe20000410000 */
[----:B------:R-:W-:Y:S01]  /*6f90*/  FADD.FTZ R78, R143, R78 ;  /* 0x0000004e8f4e7221 */ /* 0x000fe20000010000 */
[----:B------:R-:W-:Y:S01]  /*6fa0*/  FFMA.FTZ R131, R8, R134, -R131 ;  /* 0x0000008608837223 */ /* 0x000fe20000010883 */
[----:B------:R-:W-:Y:S01]  /*6fb0*/  FADD.FTZ R112, R124, R112 ;  /* 0x000000707c707221 */ /* 0x000fe20000010000 */
[----:B------:R-:W-:Y:S01]  /*6fc0*/  FFMA.FTZ R12, R8, R136, R13 ;  /* 0x00000088080c7223 */ /* 0x000fe2000001000d */
[----:B------:R-:W-:Y:S01]  /*6fd0*/  FMUL.FTZ R13, R9, R134 ;  /* 0x00000086090d7220 */ /* 0x000fe20000410000 */
[----:B------:R-:W-:Y:S01]  /*6fe0*/  FFMA.FTZ R177, R68, R169, R177 ;  /* 0x000000a944b17223 */ /* 0x000fe200000100b1 */
[----:B------:R-:W-:Y:S01]  /*6ff0*/  FFMA.FTZ R152, R67, R186, R152 ;  /* 0x000000ba43987223 */ /* 0x000fe20000010098 */
[----:B0-----:R-:W-:Y:S01]  /*7000*/  @!P2 FADD.FTZ R6, R6, R153 ;  /* 0x000000990606a221 */ /* 0x001fe20000010000 */
[----:B------:R-:W-:Y:S01]  /*7010*/  FMUL.FTZ R12, R145, R12 ;  /* 0x0000000c910c7220 */ /* 0x000fe20000410000 */
[----:B------:R-:W-:Y:S01]  /*7020*/  FFMA.FTZ R144, R66, R165, R185 ;  /* 0x000000a542907223 */ /* 0x000fe200000100b9 */
[----:B------:R-:W-:Y:S01]  /*7030*/  FFMA.FTZ R133, R64, R162, R133 ;  /* 0x000000a240857223 */ /* 0x000fe20000010085 */
[----:B------:R-:W-:Y:S01]  /*7040*/  FADD.FTZ R50, R193, R50 ;  /* 0x00000032c1327221 */ /* 0x000fe20000010000 */
[----:B------:R-:W0:Y:S01]  /*7050*/  SHFL.DOWN PT, R143, R6, 0x8, 0x1f ;  /* 0x09001f00068f7f89 */ /* 0x000e2200000e0000 */
[----:B-1----:R-:W-:Y:S01]  /*7060*/  @!P2 FADD.FTZ R4, R4, R151 ;  /* 0x000000970404a221 */ /* 0x002fe20000010000 */
[----:B------:R-:W-:Y:S01]  /*7070*/  FFMA.FTZ R14, R141, R14, R12 ;  /* 0x0000000e8d0e7223 */ /* 0x000fe2000001000c */
[----:B------:R-:W-:Y:S01]  /*7080*/  FFMA.FTZ R12, R8, R135, R13 ;  /* 0x00000087080c7223 */ /* 0x000fe2000001000d */
        /* <DEDUP_REMOVED lines=8> */
[----:B------:R-:W-:Y:S01]  /*7110*/  FFMA.FTZ R127, R2, R131, R127 ;  /* 0x00000083027f7223 */ /* 0x000fe2000001007f */
[-C--:B------:R-:W-:Y:S01]  /*7120*/  FMUL.FTZ R2, R9, R121.reuse ;  /* 0x0000007909027220 */ /* 0x080fe20000410000 */
[----:B------:R-:W3:Y:S01]  /*7130*/  SHFL.DOWN PT, R138, R5, 0x8, 0x1f ;  /* 0x09001f00058a7f89 */ /* 0x000ee200000e0000 */
[----:B------:R-:W-:Y:S01]  /*7140*/  FFMA.FTZ R126, R8, R121, -R13 ;  /* 0x00000079087e7223 */ /* 0x000fe2000001080d */
[----:B------:R-:W-:Y:S01]  /*7150*/  FFMA.FTZ R132, R62, R135, R127 ;  /* 0x000000873e847223 */ /* 0x000fe2000001007f */
[----:B------:R-:W-:Y:S01]  /*7160*/  FFMA.FTZ R2, R8, R119, R2 ;  /* 0x0000007708027223 */ /* 0x000fe20000010002 */
[----:B------:R-:W-:Y:S01]  /*7170*/  FADD.FTZ R45, R196, R45 ;  /* 0x0000002dc42d7221 */ /* 0x000fe20000010000 */
[----:B------:R-:W-:Y:S01]  /*7180*/  FADD.FTZ R40, R177, R40 ;  /* 0x00000028b1287221 */ /* 0x000fe20000010000 */
[----:B------:R-:W-:Y:S01]  /*7190*/  FADD.FTZ R118, R159, R118 ;  /* 0x000000769f767221 */ /* 0x000fe20000010000 */
[----:B------:R-:W-:Y:S01]  /*71a0*/  FMUL.FTZ R124, R149, R2 ;  /* 0x00000002957c7220 */ /* 0x000fe20000410000 */
[----:B------:R-:W-:Y:S01]  /*71b0*/  FADD.FTZ R77, R152, R77 ;  /* 0x0000004d984d7221 */ /* 0x000fe20000010000 */
[----:B------:R-:W-:Y:S01]  /*71c0*/  FADD.FTZ R51, R156, R51 ;  /* 0x000000339c337221 */ /* 0x000fe20000010000 */
[----:B0-----:R-:W-:Y:S01]  /*71d0*/  @!P2 FADD.FTZ R6, R6, R143 ;  /* 0x0000008f0606a221 */ /* 0x001fe20000010000 */
[----:B------:R-:W-:Y:S01]  /*71e0*/  FADD.FTZ R115, R150, R115 ;  /* 0x0000007396737221 */ /* 0x000fe20000010000 */
[----:B------:R-:W-:Y:S01]  /*71f0*/  FADD.FTZ R117, R144, R117 ;  /* 0x0000007590757221 */ /* 0x000fe20000010000 */
[----:B------:R-:W-:Y:S01]  /*7200*/  FADD.FTZ R114, R133, R114 ;  /* 0x0000007285727221 */ /* 0x000fe20000010000 */
[----:B------:R-:W-:Y:S01]  /*7210*/  FADD.FTZ R111, R14, R111 ;  /* 0x0000006f0e6f7221 */ /* 0x000fe20000010000 */
[----:B------:R0:W4:Y:S01]  /*7220*/  SHFL.DOWN PT, R127, R6, 0x10, 0x1f ;  /* 0x0a001f00067f7f89 */ /* 0x00012200000e0000 */
[----:B-1----:R-:W-:Y:S01]  /*7230*/  @!P2 FADD.FTZ R4, R4, R137 ;  /* 0x000000890404a221 */ /* 0x002fe20000010000 */
[----:B------:R-:W-:Y:S01]  /*7240*/  FMUL.FTZ R121, R9, R128 ;  /* 0x0000008009797220 */ /* 0x000fe20000410000 */
[----:B--2---:R-:W-:-:S03]  /*7250*/  @!P2 FADD.FTZ R7, R7, R140 ;  /* 0x0000008c0707a221 */ /* 0x004fc60000010000 */
[----:B------:R0:W1:Y:S01]  /*7260*/  SHFL.DOWN PT, R13, R4, 0x10, 0x1f ;  /* 0x0a001f00040d7f89 */ /* 0x00006200000e0000 */
[----:B---3--:R-:W-:-:S03]  /*7270*/  @!P2 FADD.FTZ R5, R5, R138 ;  /* 0x0000008a0505a221 */ /* 0x008fc60000010000 */
[----:B------:R0:W2:Y:S04]  /*7280*/  SHFL.DOWN PT, R12, R7, 0x10, 0x1f ;  /* 0x0a001f00070c7f89 */ /* 0x0000a800000e0000 */
[----:B------:R0:W3:Y:S01]  /*7290*/  SHFL.DOWN PT, R2, R5, 0x10, 0x1f ;  /* 0x0a001f0005027f89 */ /* 0x0000e200000e0000 */
[----:B------:R-:W-:Y:S05]  /*72a0*/  @P3 BRA `(.L_x_12431) ;  /* 0x0000000000183947 */ /* 0x000fea0003800000 */
[----:B------:R-:W-:Y:S01]  /*72b0*/  ISETP.NE.AND P2, PT, R21, RZ, PT ;  /* 0x000000ff1500720c */ /* 0x000fe20003f45270 */
[----:B01----:R-:W-:Y:S01]  /*72c0*/  FADD.FTZ R4, R4, R13 ;  /* 0x0000000d04047221 */ /* 0x003fe20000010000 */
[----:B---3--:R-:W-:Y:S01]  /*72d0*/  FADD.FTZ R5, R5, R2 ;  /* 0x0000000205057221 */ /* 0x008fe20000010000 */
[----:B----4-:R-:W-:Y:S01]  /*72e0*/  FADD.FTZ R6, R6, R127 ;  /* 0x0000007f06067221 */ /* 0x010fe20000010000 */
[----:B--2---:R-:W-:-:S09]  /*72f0*/  FADD.FTZ R7, R7, R12 ;  /* 0x0000000c07077221 */ /* 0x004fd20000010000 */
[----:B------:R0:W-:Y:S02]  /*7300*/  @!P2 STS.128 [UR20+0x440], R4 ;  /* 0x00044004ff00a988 */ /* 0x0001e40008000c14 */
.L_x_12431:
[----:B------:R-:W-:Y:S05]  /*7310*/  BSYNC.RECONVERGENT B0 ;  /* 0x0000000000007941 */ /* 0x000fea0003800200 */
.L_x_12430:
[C---:B-1----:R-:W-:Y:S01]  /*7320*/  FMUL.FTZ R13, R9.reuse, R129 ;  /* 0x00000081090d7220 */ /* 0x042fe20000410000 */
[CC--:B----4-:R-:W-:Y:S01]  /*7330*/  FMUL.FTZ R127, R9.reuse, R123.reuse ;  /* 0x0000007b097f7220 */ /* 0x0d0fe20000410000 */
[C---:B------:R-:W-:Y:S01]  /*7340*/  FFMA.FTZ R14, R8.reuse, R123, R121 ;  /* 0x0000007b080e7223 */ /* 0x040fe20000010079 */
[-C--:B--2---:R-:W-:Y:S01]  /*7350*/  FMUL.FTZ R12, R9, R130.reuse ;  /* 0x00000082090c7220 */ /* 0x084fe20000410000 */
[C---:B---3--:R-:W-:Y:S01]  /*7360*/  FFMA.FTZ R2, R8.reuse, R130, R13 ;  /* 0x0000008208027223 */ /* 0x048fe2000001000d */
        /* <DEDUP_REMOVED lines=20> */
[----:B------:R-:W-:-:S05]  /*74b0*/  LEA R12, R94, UR20, 0x3 ;  /* 0x000000145e0c7c11 */ /* 0x000fca000f8e18ff */
[----:B------:R-:W-:-:S13]  /*74c0*/  PLOP3.LUT P1, PT, PT, PT, UP0, 0x80, 0x8 ;  /* 0x000000000008781c */ /* 0x000fda0003f2f008 */
[----:B------:R-:W0:Y:S04]  /*74d0*/  @P1 LDS.64 R2, [R12+0x3180] ;  /* 0x003180000c021984 */ /* 0x000e280000000a00 */
[----:B------:R-:W1:Y:S01]  /*74e0*/  @P1 LDS.64 R8, [R12+0x2980] ;  /* 0x002980000c081984 */ /* 0x000e620000000a00 */
[----:B0-----:R-:W-:Y:S01]  /*74f0*/  @P1 FADD.FTZ R6, R6, R2 ;  /* 0x0000000206061221 */ /* 0x001fe20000010000 */
[----:B------:R-:W-:Y:S01]  /*7500*/  @P1 FADD.FTZ R7, R7, R3 ;  /* 0x0000000307071221 */ /* 0x000fe20000010000 */
[----:B-1----:R-:W-:Y:S01]  /*7510*/  @P1 FADD.FTZ R4, R4, R8 ;  /* 0x0000000804041221 */ /* 0x002fe20000010000 */
[----:B------:R-:W-:-:S03]  /*7520*/  @P1 FADD.FTZ R5, R5, R9 ;  /* 0x0000000905051221 */ /* 0x000fc60000010000 */
[----:B------:R1:W-:Y:S04]  /*7530*/  STS.64 [R12+0x3180], R6 ;  /* 0x003180060c007388 */ /* 0x0003e80000000a00 */
[----:B------:R1:W-:Y:S02]  /*7540*/  STS.64 [R12+0x2980], R4 ;  /* 0x002980040c007388 */ /* 0x0003e40000000a00 */
.L_x_12433:
[----:B------:R-:W-:Y:S05]  /*7550*/  BSYNC.RECONVERGENT B0 ;  /* 0x0000000000007941 */ /* 0x000fea0003800200 */
.L_x_12432:
[----:B------:R-:W-:-:S04]  /*7560*/  IADD3 R94, PT, PT, R94, 0x1, RZ ;  /* 0x000000015e5e7810 */ /* 0x000fc80007ffe0ff */
[----:B------:R-:W-:-:S13]  /*7570*/  ISETP.GE.AND P1, PT, R94, UR38, PT ;  /* 0x000000265e007c0c */ /* 0x000fda000bf26270 */
[----:B------:R-:W-:Y:S05]  /*7580*/  @!P1 BRA `(.L_x_12434) ;  /* 0xffffffac00689947 */ /* 0x000fea000383ffff */
.L_x_12416:
[----:B------:R-:W-:Y:S01]  /*7590*/  BAR.SYNC.DEFER_BLOCKING 0x0 ;  /* 0x0000000000007b1d */ /* 0x000fe20000010000 */
[----:B------:R-:W-:Y:S01]  /*75a0*/  F2FP.F16.F32.PACK_AB R75, R76, R75 ;  /* 0x0000004b4c4b723e */ /* 0x000fe200000000ff */
[----:B------:R-:W-:Y:S01]  /*75b0*/  USHF.R.S32.HI UR19, URZ, 0x1f, UR18 ;  /* 0x0000001fff137899 */ /* 0x000fe20008011412 */
[----:B------:R-:W-:Y:S01]  /*75c0*/  F2FP.F16.F32.PACK_AB R53, R53, R112 ;  /* 0x000000703535723e */ /* 0x000fe200000000ff */
[----:B------:R-:W-:Y:S01]  /*75d0*/  UIADD3 UR12, UP0, UPT, UR12, -0x400, URZ ;  /* 0xfffffc000c0c7890 */ /* 0x000fe2000ff1e0ff */
[----:B------:R-:W-:Y:S01]  /*75e0*/  F2FP.F16.F32.PACK_AB R113, R116, R113 ;  /* 0x000000717471723e */ /* 0x000fe200000000ff */
[----:B------:R-:W2:Y:S01]  /*75f0*/  LDCU.64 UR26, c[0x0][0x4f8] ;  /* 0x00009f00ff1a77ac */ /* 0x000ea20008000a00 */
[----:B------:R-:W-:Y:S02]  /*7600*/  PRMT R0, R75, 0x7632, R0 ;  /* 0x000076324b007816 */ /* 0x000fe40000000000 */
[----:B------:R-:W-:Y:S01]  /*7610*/  PRMT R2, R53, 0x7632, R2 ;  /* 0x0000763235027816 */ /* 0x000fe20000000002 */
[----:B------:R-:W3:Y:S01]  /*7620*/  LDCU.64 UR28, c[0x0][0x500] ;  /* 0x0000a000ff1c77ac */ /* 0x000ee20008000a00 */
[----:B------:R-:W-:-:S02]  /*7630*/  ISETP.NE.AND P0, PT, R20, RZ, PT ;  /* 0x000000ff1400720c */ /* 0x000fc40003f05270 */
[----:B------:R-:W-:Y:S01]  /*7640*/  F2FP.F16.F32.PACK_AB R115, R118, R115 ;  /* 0x000000737673723e */ /* 0x000fe200000000ff */
[----:B------:R-:W-:Y:S01]  /*7650*/  UIADD3.X UR13, UPT, UPT, UR13, -0x1, URZ, UP0, !UPT ;  /* 0xffffffff0d0d7890 */ /* 0x000fe200087fe4ff */
[----:B------:R-:W-:Y:S01]  /*7660*/  F2FP.F16.F32.PACK_AB R41, R48, R41 ;  /* 0x000000293029723e */ /* 0x000fe200000000ff */
[----:B------:R-:W-:Y:S01]  /*7670*/  UISETP.GT.AND UP0, UPT, UR11, 0x1, UPT ;  /* 0x000000010b00788c */ /* 0x000fe2000bf04270 */
[----:B------:R-:W-:Y:S01]  /*7680*/  F2FP.F16.F32.PACK_AB R49, R52, R49 ;  /* 0x000000313431723e */ /* 0x000fe200000000ff */
[----:B------:R-:W-:Y:S01]  /*7690*/  UIADD3 UR14, UP1, UPT, UR14, -0x400, URZ ;  /* 0xfffffc000e0e7890 */ /* 0x000fe2000ff3e0ff */
[----:B------:R-:W-:Y:S01]  /*76a0*/  F2FP.F16.F32.PACK_AB R44, R44, R47 ;  /* 0x0000002f2c2c723e */ /* 0x000fe200000000ff */
[----:B------:R-:W-:Y:S01]  /*76b0*/  UIADD3 UR21, UP2, UPT, UR21, -0x400, URZ ;  /* 0xfffffc0015157890 */ /* 0x000fe2000ff5e0ff */
[----:B------:R-:W-:Y:S01]  /*76c0*/  F2FP.F16.F32.PACK_AB R42, R42, R43 ;  /* 0x0000002b2a2a723e */ /* 0x000fe200000000ff */
[----:B------:R-:W-:Y:S01]  /*76d0*/  UIADD3.X UR15, UPT, UPT, UR15, -0x1, URZ, UP1, !UPT ;  /* 0xffffffff0f0f7890 */ /* 0x000fe20008ffe4ff */
[----:B------:R-:W-:Y:S01]  /*76e0*/  PRMT R3, R113, 0x7632, R3 ;  /* 0x0000763271037816 */ /* 0x000fe20000000003 */
[----:B------:R4:W-:Y:S01]  /*76f0*/  STS.U16 [R38+0x2], R0 ;  /* 0x0000020026007388 */ /* 0x0009e20000000400 */
[----:B01----:R-:W-:Y:S01]  /*7700*/  PRMT R4, R41, 0x7632, R4 ;  /* 0x0000763229047816 */ /* 0x003fe20000000004 */
[----:B--2---:R-:W-:Y:S01]  /*7710*/  UIMAD.WIDE.U32 UR16, UR25, UR26, UR18 ;  /* 0x0000001a191072a5 */ /* 0x004fe2000f8e0012 */
[----:B------:R-:W-:Y:S01]  /*7720*/  PRMT R6, R44, 0x7632, R6 ;  /* 0x000076322c067816 */ /* 0x000fe20000000006 */
[----:B------:R0:W-:Y:S01]  /*7730*/  STS.U16 [R38+0x6], R2 ;  /* 0x0000060226007388 */ /* 0x0001e20000000400 */
[----:B------:R-:W-:Y:S01]  /*7740*/  PRMT R7, R42, 0x7632, R7 ;  /* 0x000076322a077816 */ /* 0x000fe20000000007 */
[----:B------:R-:W-:-:S02]  /*7750*/  UIMAD UR17, UR25, UR27, UR17 ;  /* 0x0000001b191172a4 */ /* 0x000fc4000f8e0211 */
[----:B------:R1:W-:Y:S01]  /*7760*/  STS.U16 [R38+0xa], R3 ;  /* 0x00000a0326007388 */ /* 0x0003e20000000400 */
[----:B------:R-:W2:Y:S01]  /*7770*/  LDCU.64 UR26, c[0x0][0x550] ;  /* 0x0000aa00ff1a77ac */ /* 0x000ea20008000a00 */
[----:B----4-:R-:W-:Y:S02]  /*7780*/  PRMT R0, R115, 0x7632, R0 ;  /* 0x0000763273007816 */ /* 0x010fe40000000000 */
[----:B------:R-:W-:Y:S01]  /*7790*/  STS.U16 [R38], R75 ;  /* 0x0000004b26007388 */ /* 0x000fe20000000400 */
[----:B---3--:R-:W-:Y:S01]  /*77a0*/  UIMAD.WIDE.U32 UR16, UR8, UR28, UR16 ;  /* 0x0000001c081072a5 */ /* 0x008fe2000f8e0010 */
[----:B0-----:R-:W-:Y:S01]  /*77b0*/  PRMT R2, R49, 0x7632, R2 ;  /* 0x0000763231027816 */ /* 0x001fe20000000002 */
[----:B------:R-:W-:Y:S01]  /*77c0*/  UIADD3.X UR24, UPT, UPT, UR24, -0x1, URZ, UP2, !UPT ;  /* 0xffffffff18187890 */ /* 0x000fe200097fe4ff */
[----:B------:R-:W-:Y:S01]  /*77d0*/  STS.U16 [R38+0x4], R53 ;  /* 0x0000043526007388 */ /* 0x000fe20000000400 */
[----:B------:R-:W-:Y:S01]  /*77e0*/  UIMAD UR17, UR8, UR29, UR17 ;  /* 0x0000001d081172a4 */ /* 0x000fe2000f8e0211 */
[----:B-1----:R-:W-:Y:S01]  /*77f0*/  MOV R3, UR32 ;  /* 0x0000002000037c02 */ /* 0x002fe20008000f00 */
[----:B------:R-:W0:Y:S01]  /*7800*/  LDCU.64 UR28, c[0x0][0x560] ;  /* 0x0000ac00ff1c77ac */ /* 0x000e220008000a00 */
        /* <DEDUP_REMOVED lines=10> */
[----:B------:R-:W-:Y:S04]  /*78b0*/  STS.U16 [R38+0x1c], R42 ;  /* 0x00001c2a26007388 */ /* 0x000fe80000000400 */
[----:B------:R1:W-:Y:S01]  /*78c0*/  STS.U16 [R38+0x1e], R7 ;  /* 0x00001e0726007388 */ /* 0x0003e20000000400 */
[----:B------:R-:W-:-:S03]  /*78d0*/  NOP ;  /* 0x0000000000007918 */ /* 0x000fc60000000000 */
[----:B------:R-:W-:Y:S01]  /*78e0*/  LDS.U16 R5, [R22] ;  /* 0x0000000016057984 */ /* 0x000fe20000000400 */
[----:B-1----:R-:W-:-:S03]  /*78f0*/  LOP3.LUT R7, R2, 0x3e00, RZ, 0xc0, !PT ;  /* 0x00003e0002077812 */ /* 0x002fc600078ec0ff */
[----:B------:R-:W-:Y:S01]  /*7900*/  LDS.U16 R9, [R23+0x40] ;  /* 0x0000400017097984 */ /* 0x000fe20000000400 */
[----:B------:R-:W-:-:S03]  /*7910*/  LOP3.LUT R7, R7, 0x1f, R20, 0xf8, !PT ;  /* 0x0000001f07077812 */ /* 0x000fc600078ef814 */
[----:B------:R-:W-:Y:S01]  /*7920*/  LDS.U16 R11, [R24+0x80] ;  /* 0x00008000180b7984 */ /* 0x000fe20000000400 */
[----:B------:R-:W-:-:S03]  /*7930*/  LOP3.LUT R69, R7, 0x20, RZ, 0xfc, !PT ;  /* 0x0000002007457812 */ /* 0x000fc600078efcff */
[----:B------:R-:W-:Y:S01]  /*7940*/  LDS.U16 R13, [R25+0xc0] ;  /* 0x0000c000190d7984 */ /* 0x000fe20000000400 */
[C---:B------:R-:W-:Y:S02]  /*7950*/  LOP3.LUT R71, R7.reuse, 0x40, RZ, 0xfc, !PT ;  /* 0x0000004007477812 */ /* 0x040fe400078efcff */
        /* <DEDUP_REMOVED lines=27> */
[----:B-1----:R-:W-:-:S04]  /*7b10*/  IADD3 R3, P1, PT, R7, UR16, RZ ;  /* 0x0000001007037c10 */ /* 0x002fc8000ff3e0ff */
[----:B------:R-:W-:Y:S01]  /*7b20*/  IADD3.X R4, PT, PT, RZ, UR17, RZ, P1, !PT ;  /* 0x00000011ff047c10 */ /* 0x000fe20008ffe4ff */
[----:B------:R-:W1:Y:S01]  /*7b30*/  LDCU.64 UR16, c[0x0][0x518] ;  /* 0x0000a300ff1077ac */ /* 0x000e620008000a00 */
[----:B--2---:R-:W-:-:S04]  /*7b40*/  LEA R2, P1, R3, UR26, 0x1 ;  /* 0x0000001a03027c11 */ /* 0x004fc8000f8208ff */
[----:B------:R-:W-:Y:S01]  /*7b50*/  LEA.HI.X R3, R3, UR27, R4, 0x1, P1 ;  /* 0x0000001b03037c11 */ /* 0x000fe200088f0c04 */
[----:B------:R-:W2:Y:S01]  /*7b60*/  LDCU.64 UR26, c[0x0][0x520] ;  /* 0x0000a400ff1a77ac */ /* 0x000ea20008000a00 */
[----:B------:R-:W3:Y:S01]  /*7b70*/  LDS R0, [UR20+0x420] ;  /* 0x00042014ff007984 */ /* 0x000ee20008000800 */
[----:B-1----:R-:W-:-:S04]  /*7b80*/  UIMAD.WIDE.U32 UR18, UR25, UR16, UR18 ;  /* 0x00000010191272a5 */ /* 0x002fc8000f8e0012 */
[----:B------:R-:W-:-:S03]  /*7b90*/  UIMAD UR17, UR25, UR17, UR19 ;  /* 0x00000011191172a4 */ /* 0x000fc6000f8e0213 */
[----:B------:R-:W-:Y:S02]  /*7ba0*/  UMOV UR16, UR18 ;  /* 0x0000001200107c82 */ /* 0x000fe40008000000 */
[----:B--2---:R-:W-:-:S04]  /*7bb0*/  UIMAD.WIDE.U32 UR16, UR8, UR26, UR16 ;  /* 0x0000001a081072a5 */ /* 0x004fc8000f8e0010 */
[----:B------:R-:W-:Y:S01]  /*7bc0*/  UIMAD UR17, UR8, UR27, UR17 ;  /* 0x0000001b081172a4 */ /* 0x000fe2000f8e0211 */
[-C--:B---3--:R-:W-:Y:S02]  /*7bd0*/  ISETP.GE.AND P2, PT, R7, R0.reuse, PT ;  /* 0x000000000700720c */ /* 0x088fe40003f46270 */
        /* <DEDUP_REMOVED lines=34> */
[C---:B--2---:R-:W-:Y:S01]  /*7e00*/  PRMT R9, R0.reuse, 0x7610, R9 ;  /* 0x0000761000097816 */ /* 0x044fe20000000009 */
[----:B------:R-:W-:Y:S01]  /*7e10*/  @!P3 STG.E.U16 desc[UR22][R2.64+0x340], R63 ;  /* 0x0003403f0200b986 */ /* 0x000fe2000c101516 */
[----:B------:R-:W-:-:S02]  /*7e20*/  PRMT R10, R0, 0x7632, R10 ;  /* 0x00007632000a7816 */ /* 0x000fc4000000000a */
        /* <DEDUP_REMOVED lines=17> */
[----:B------:R-:W-:Y:S02]  /*7f40*/  FADD.FTZ R78, R111, R78 ;  /* 0x0000004e6f4e7221 */ /* 0x000fe40000010000 */
[----:B------:R2:W-:Y:S02]  /*7f50*/  STS.U16 [R38+0x2], R5 ;  /* 0x0000020526007388 */ /* 0x0005e40000000400 */
[----:B------:R-:W-:-:S02]  /*7f60*/  FADD.FTZ R78, R78, R117 ;  /* 0x000000754e4e7221 */ /* 0x000fc40000010000 */
[----:B------:R3:W-:Y:S02]  /*7f70*/  STS.U16 [R38+0x4], R6 ;  /* 0x0000040626007388 */ /* 0x0007e40000000400 */
[----:B------:R-:W-:Y:S01]  /*7f80*/  FADD.FTZ R77, R78, R77 ;  /* 0x0000004d4e4d7221 */ /* 0x000fe20000010000 */
[C---:B-1----:R-:W-:Y:S01]  /*7f90*/  PRMT R4, R0.reuse, 0x7610, R4 ;  /* 0x0000761000047816 */ /* 0x042fe20000000004 */
[----:B------:R1:W-:Y:S02]  /*7fa0*/  STS.U16 [R38+0x6], R8 ;  /* 0x0000060826007388 */ /* 0x0003e40000000400 */
[----:B------:R-:W-:Y:S01]  /*7fb0*/  FADD.FTZ R40, R77, R40 ;  /* 0x000000284d287221 */ /* 0x000fe20000010000 */
[----:B--2---:R-:W-:Y:S02]  /*7fc0*/  PRMT R5, R0, 0x7632, R5 ;  /* 0x0000763200057816 */ /* 0x004fe40000000005 */
[----:B------:R-:W-:Y:S01]  /*7fd0*/  F2FP.F16.F32.PACK_AB R0, R39, R46 ;  /* 0x0000002e2700723e */ /* 0x000fe200000000ff */
[----:B------:R2:W-:Y:S01]  /*7fe0*/  STS.U16 [R38+0xa], R10 ;  /* 0x00000a0a26007388 */ /* 0x0005e20000000400 */
[----:B---3--:R-:W-:Y:S01]  /*7ff0*/  PRMT R6, R3, 0x7632, R6 ;  /* 0x0000763203067816 */ /* 0x008fe20000000006 */
[----:B------:R-:W-:-:S02]  /*8000*/  FADD.FTZ R45, R40, R45 ;  /* 0x0000002d282d7221 */ /* 0x000fc40000010000 */
[----:B------:R3:W-:Y:S01]  /*8010*/  STS.U16 [R38+0xc], R4 ;  /* 0x00000c0426007388 */ /* 0x0007e20000000400 */
[----:B-1----:R-:W-:Y:S01]  /*8020*/  PRMT R8, R0, 0x7632, R8 ;  /* 0x0000763200087816 */ /* 0x002fe20000000008 */
[----:B------:R-:W-:Y:S02]  /*8030*/  FADD.FTZ R45, R45, R50 ;  /* 0x000000322d2d7221 */ /* 0x000fe40000010000 */
[----:B------:R-:W-:Y:S01]  /*8040*/  STS.U16 [R38+0x8], R9 ;  /* 0x0000080926007388 */ /* 0x000fe20000000400 */
[C---:B--2---:R-:W-:Y:S01]  /*8050*/  PRMT R10, R2.reuse, 0x7632, R10 ;  /* 0x00007632020a7816 */ /* 0x044fe2000000000a */
[----:B------:R-:W-:Y:S02]  /*8060*/  FADD.FTZ R46, R45, R46 ;  /* 0x0000002e2d2e7221 */ /* 0x000fe40000010000 */
[----:B------:R-:W-:Y:S01]  /*8070*/  STS.U16 [R38+0xe], R5 ;  /* 0x00000e0526007388 */ /* 0x000fe20000000400 */
[----:B---3--:R-:W-:Y:S01]  /*8080*/  PRMT R4, R2, 0x7610, R4 ;  /* 0x0000761002047816 */ /* 0x008fe20000000004 */
[----:B------:R-:W-:Y:S01]  /*8090*/  FADD.FTZ R46, R46, R39 ;  /* 0x000000272e2e7221 */ /* 0x000fe20000010000 */
[----:B------:R-:W-:Y:S01]  /*80a0*/  MOV R2, UR32 ;  /* 0x0000002000027c02 */ /* 0x000fe20008000f00 */
[----:B------:R-:W-:Y:S02]  /*80b0*/  STS.U16 [R38+0x10], R11 ;  /* 0x0000100b26007388 */ /* 0x000fe40000000400 */
[----:B------:R-:W-:-:S02]  /*80c0*/  FADD.FTZ R19, R46, R51 ;  /* 0x000000332e137221 */ /* 0x000fc40000010000 */
        /* <DEDUP_REMOVED lines=67> */
.L_x_12415:
        /* <DEDUP_REMOVED lines=15> */
[----:B-1----:R-:W-:Y:S01]  /*85f0*/  @P0 FADD R0, R3, R0 ;  /* 0x0000000003000221 */ /* 0x002fe20000000000 */
[----:B------:R-:W-:-:S04]  /*8600*/  @!P1 MOV R3, 0x400 ;  /* 0x0000040000039802 */ /* 0x000fc80000000f00 */
[----:B------:R-:W1:Y:S01]  /*8610*/  SHFL.DOWN P0, R5, R0, 0x4, 0x1f ;  /* 0x08801f0000057f89 */ /* 0x000e620000000000 */
[----:B--2---:R-:W-:Y:S01]  /*8620*/  @!P1 LEA R4, R4, R3, 0x18 ;  /* 0x0000000304049211 */ /* 0x004fe200078ec0ff */
[----:B-1----:R-:W-:-:S05]  /*8630*/  @P0 FADD R5, R0, R5 ;  /* 0x0000000500050221 */ /* 0x002fca0000000000 */
[----:B------:R-:W1:Y:S02]  /*8640*/  SHFL.DOWN P0, R2, R5, 0x8, 0x1f ;  /* 0x09001f0005027f89 */ /* 0x000e640000000000 */
[----:B-1----:R-:W-:-:S05]  /*8650*/  @P0 FADD R2, R5, R2 ;  /* 0x0000000205020221 */ /* 0x002fca0000000000 */
[----:B------:R-:W1:Y:S02]  /*8660*/  SHFL.DOWN P0, R7, R2, 0x10, 0x1f ;  /* 0x0a001f0002077f89 */ /* 0x000e640000000000 */
[----:B-1----:R-:W-:Y:S01]  /*8670*/  @P0 FADD R7, R2, R7 ;  /* 0x0000000702070221 */ /* 0x002fe20000000000 */
[----:B---3--:R-:W-:-:S04]  /*8680*/  ISETP.NE.AND P0, PT, R6, RZ, PT ;  /* 0x000000ff0600720c */ /* 0x008fc80003f05270 */
[----:B------:R1:W-:Y:S01]  /*8690*/  @!P1 STS [R4+0x434], R7 ;  /* 0x0004340704009388 */ /* 0x0003e20000000800 */
[----:B------:R-:W-:Y:S08]  /*86a0*/  BAR.SYNC.DEFER_BLOCKING 0x0 ;  /* 0x0000000000007b1d */ /* 0x000ff00000010000 */
[----:B------:R-:W-:Y:S05]  /*86b0*/  @P0 BRA `(.L_x_12437) ;  /* 0x0000000000140947 */ /* 0x000fea0003800000 */
[----:B------:R-:W-:-:S04]  /*86c0*/  ULEA UR4, UP0, UR8, UR12, 0x2 ;  /* 0x0000000c08047291 */ /* 0x000fc8000f8010ff */
[----:B------:R-:W-:Y:S02]  /*86d0*/  ULEA.HI.X UR5, UR8, UR13, URZ, 0x2, UP0 ;  /* 0x0000000d08057291 */ /* 0x000fe400080f14ff */
[----:B------:R-:W-:-:S04]  /*86e0*/  MOV R2, UR4 ;  /* 0x0000000400027c02 */ /* 0x000fc80008000f00 */
[----:B------:R-:W-:-:S05]  /*86f0*/  MOV R3, UR5 ;  /* 0x0000000500037c02 */ /* 0x000fca0008000f00 */
[----:B------:R2:W-:Y:S02]  /*8700*/  REDG.E.ADD.F32.FTZ.RN.STRONG.GPU desc[UR22][R2.64], R7 ;  /* 0x00000007020079a6 */ /* 0x0005e4000c12f316 */
.L_x_12437:
[----:B------:R-:W-:Y:S05]  /*8710*/  BSYNC.RECONVERGENT B0 ;  /* 0x0000000000007941 */ /* 0x000fea0003800200 */
.L_x_12436:
        /* <DEDUP_REMOVED lines=13> */
[----:B0-----:R-:W-:Y:S01]  /*87f0*/  @P1 FADD R3, R0, R3 ;  /* 0x0000000300031221 */ /* 0x001fe20000000000 */
[----:B------:R-:W-:-:S04]  /*8800*/  @!P2 MOV R0, 0x400 ;  /* 0x000004000000a802 */ /* 0x000fc80000000f00 */
[----:B------:R-:W0:Y:S01]  /*8810*/  SHFL.DOWN P1, R2, R3, 0x4, 0x1f ;  /* 0x08801f0003027f89 */ /* 0x000e220000020000 */
[----:B-1----:R-:W-:Y:S01]  /*8820*/  @!P2 LEA R7, R7, R0, 0x18 ;  /* 0x000000000707a211 */ /* 0x002fe200078ec0ff */
[----:B0-----:R-:W-:-:S05]  /*8830*/  @P1 FADD R2, R3, R2 ;  /* 0x0000000203021221 */ /* 0x001fca0000000000 */
[----:B------:R-:W0:Y:S02]  /*8840*/  SHFL.DOWN P1, R5, R2, 0x8, 0x1f ;  /* 0x09001f0002057f89 */ /* 0x000e240000020000 */
[----:B0-----:R-:W-:-:S05]  /*8850*/  @P1 FADD R5, R2, R5 ;  /* 0x0000000502051221 */ /* 0x001fca0000000000 */
[----:B------:R-:W0:Y:S02]  /*8860*/  SHFL.DOWN P1, R4, R5, 0x10, 0x1f ;  /* 0x0a001f0005047f89 */ /* 0x000e240000020000 */
[----:B0-----:R-:W-:Y:S01]  /*8870*/  @P1 FADD R4, R5, R4 ;  /* 0x0000000405041221 */ /* 0x001fe20000000000 */
        /* <DEDUP_REMOVED lines=9> */
.L_x_12439:
[----:B------:R-:W-:Y:S05]  /*8910*/  BSYNC.RECONVERGENT B0 ;  /* 0x0000000000007941 */ /* 0x000fea0003800200 */
.L_x_12438:
        /* <DEDUP_REMOVED lines=22> */
.L_x_12441:
        /* <DEDUP_REMOVED lines=22> */
[----:B-----5:R4:W0:Y:S01]  /*8be0*/  LDG.E.64 R16, desc[UR22][R8.64] ;  /* 0x0000001608107981 */ /* 0x020822000c1e1b00 */
        /* <DEDUP_REMOVED lines=43> */
.L_x_12440:
[----:B------:R-:W-:Y:S05]  /*8ea0*/  EXIT ;  /* 0x000000000000794d */ /* 0x000fea0003800000 */
.L_x_12442:
        /* <DEDUP_REMOVED lines=13> */
.L_x_18727:


//--------------------- .text._Z25selective_scan_bwd_kernelI32Selective_Scan_bwd_kernel_traitsILi32ELi16ELb0ELb0ELb0ELb0ELb1EN3c104HalfENS1_7complexIfEEEEv12SSMParamsBwd --------------------------
	.section	.text._Z25selective_scan_bwd_kernelI32Selective_Scan_bwd_kernel_traitsILi32ELi16ELb0ELb0ELb0ELb0ELb1EN3c104HalfENS1_7complexIfEEEEv12SSMParamsBwd,"ax",@progbits
	.align	128
        .global         _Z25selective_scan_bwd_kernelI32Selective_Scan_bwd_kernel_traitsILi32ELi16ELb0ELb0ELb0ELb0ELb1EN3c104HalfENS1_7complexIfEEEEv12SSMParamsBwd
        .type           _Z25selective_scan_bwd_kernelI32Selective_Scan_bwd_kernel_traitsILi32ELi16ELb0ELb0ELb0ELb0ELb1EN3c104HalfENS1_7complexIfEEEEv12SSMParamsBwd,@function
        .size           _Z25selective_scan_bwd_kernelI32Selective_Scan_bwd_kernel_traitsILi32ELi16ELb0ELb0ELb0ELb0ELb1EN3c104HalfENS1_7complexIfEEEEv12SSMParamsBwd,(.L_x_18728 - _Z25selective_scan_bwd_kernelI32Selective_Scan_bwd_kernel_traitsILi32ELi16ELb0ELb0ELb0ELb0ELb1EN3c104HalfENS1_7complexIfEEEEv12SSMParamsBwd)
        .other          _Z25selective_scan_bwd_kernelI32Selective_Scan_bwd_kernel_traitsILi32ELi16ELb0ELb0ELb0ELb0ELb1EN3c104HalfENS1_7complexIfEEEEv12SSMParamsBwd,@"STO_CUDA_ENTRY STV_DEFAULT"
_Z25selective_scan_bwd_kernelI32Selective_Scan_bwd_kernel_traitsILi32ELi16ELb0ELb0ELb0ELb0ELb1EN3c104HalfENS1_7complexIfEEEEv12SSMParamsBwd:
.text._Z25selective_scan_bwd_kernelI32Selective_Scan_bwd_kernel_traitsILi32ELi16ELb0ELb0ELb0ELb0ELb1EN3c104HalfENS1_7complexIfEEEEv12SSMParamsBwd:
        /* <DEDUP_REMOVED lines=27> */
[----:B---3--:R3:W5:Y:S01]  /*01b0*/  @P1 LDG.E R17, desc[UR28][R4.64] ;  /* 0x0000001c04111981 */ /* 0x008762000c1e1900 */
[----:B------:R-:W3:Y:S03]  /*01c0*/  LDCU.64 UR38, c[0x0][0x528] ;  /* 0x0000a500ff2677ac */ /* 0x000ee60008000a00 */
[----:B------:R0:W5:Y:S01]  /*01d0*/  @P0 LDG.E R16, desc[UR28][R2.64] ;  /* 0x0000001c02100981 */ /* 0x000162000c1e1900 */
[----:B----4-:R-:W-:Y:S02]  /*01e0*/  UIMAD.WIDE.U32 UR10, UR32, UR24, URZ ;  /* 0x00000018200a72a5 */ /* 0x010fe4000f8e00ff */
[----:B------:R-:W-:Y:S02]  /*01f0*/  UIMAD.WIDE.U32 UR6, UR32, UR20, URZ ;  /* 0x00000014200672a5 */ /* 0x000fe4000f8e00ff */
[----:B------:R-:W-:Y:S02]  /*0200*/  UIMAD UR11, UR32, UR25, UR11 ;  /* 0x00000019200b72a4 */ /* 0x000fe4000f8e020b */
[----:B------:R-:W-:-:S02]  /*0210*/  UIMAD UR7, UR32, UR21, UR7 ;  /* 0x00000015200772a4 */ /* 0x000fc4000f8e0207 */
[----:B------:R-:W-:Y:S02]  /*0220*/  UIMAD.WIDE.U32 UR18, UR8, UR26, UR10 ;  /* 0x0000001a081272a5 */ /* 0x000fe4000f8e000a */
[----:B------:R-:W-:Y:S02]  /*0230*/  UIMAD.WIDE.U32 UR16, UR8, UR22, UR6 ;  /* 0x00000016081072a5 */ /* 0x000fe4000f8e0006 */
[----:B------:R-:W-:Y:S02]  /*0240*/  UIMAD UR9, UR8, UR27, UR19 ;  /* 0x0000001b080972a4 */ /* 0x000fe4000f8e0213 */
[----:B--2---:R-:W-:Y:S02]  /*0250*/  UISETP.NE.U32.AND UP0, UPT, UR36, URZ, UPT ;  /* 0x000000ff2400728c */ /* 0x004fe4000bf05070 */
[----:B0-----:R-:W-:Y:S02]  /*0260*/  ULEA UR19, UR30, 0xfffffe00, 0x9 ;  /* 0xfffffe001e137891 */ /* 0x001fe4000f8e48ff */
[----:B------:R-:W-:-:S02]  /*0270*/  UIMAD UR17, UR8, UR23, UR17 ;  /* 0x00000017081172a4 */ /* 0x000fc4000f8e0211 */
[----:B------:R-:W-:Y:S02]  /*0280*/  UISETP.NE.AND.EX UP0, UPT, UR37, URZ, UPT, UP0 ;  /* 0x000000ff2500728c */ /* 0x000fe4000bf05300 */
[----:B-1----:R-:W-:Y:S02]  /*0290*/  UIMAD.WIDE.U32 UR20, UR32, UR34, URZ ;  /* 0x00000022201472a5 */ /* 0x002fe4000f8e00ff */
[----:B------:R-:W-:Y:S02]  /*02a0*/  UIADD3 UR26, UP1, UPT, UR19, UR16, URZ ;  /* 0x00000010131a7290 */ /* 0x000fe4000ff3e0ff */
[----:B------:R-:W-:Y:S02]  /*02b0*/  UIADD3 UR23, UP3, UPT, UR19, UR18, URZ ;  /* 0x0000001213177290 */ /* 0x000fe4000ff7e0ff */
[----:B------:R-:W-:Y:S02]  /*02c0*/  USHF.R.S32.HI UR18, URZ, 0x1f, UR19 ;  /* 0x0000001fff127899 */ /* 0x000fe40008011413 */
[----:B------:R-:W-:-:S02]  /*02d0*/  ULEA UR27, UP2, UR26, UR12, 0x1 ;  /* 0x0000000c1a1b7291 */ /* 0x000fc4000f8408ff */
[----:B------:R-:W-:Y:S01]  /*02e0*/  UIADD3.X UR12, UPT, UPT, UR18, UR17, URZ, UP1, !UPT ;  /* 0x00000011120c7290 */ /* 0x000fe20008ffe4ff */
[----:B------:R-:W0:Y:S03]  /*02f0*/  LDCU.64 UR24, c[0x0][0x3d8] ;  /* 0x00007b00ff1877ac */ /* 0x000e260008000a00 */
[----:B------:R-:W-:Y:S02]  /*0300*/  ULEA.HI.X UR26, UR26, UR13, UR12, 0x1, UP2 ;  /* 0x0000000d1a1a7291 */ /* 0x000fe400090f0c0c */
[----:B------:R-:W-:Y:S01]  /*0310*/  UIMAD UR13, UR32, UR35, UR21 ;  /* 0x00000023200d72a4 */ /* 0x000fe2000f8e0215 */
[----:B------:R-:W1:Y:S01]  /*0320*/  @UP0 LDCU UR21, c[0x0][0x384] ;  /* 0x00007080ff1507ac */ /* 0x000e620008000800 */
[----:B------:R-:W2:Y:S01]  /*0330*/  LDCU.64 UR6, c[0x0][0x4a0] ;  /* 0x00009400ff0677ac */ /* 0x000ea20008000a00 */
[----:B------:R-:W4:Y:S01]  /*0340*/  @UP0 LDCU UR31, c[0x0][0x38c] ;  /* 0x00007180ff1f07ac */ /* 0x000f220008000800 */
[----:B------:R-:W3:Y:S01]  /*0350*/  LDCU.64 UR10, c[0x0][0x3b8] ;  /* 0x00007700ff0a77ac */ /* 0x000ee20008000a00 */
[----:B------:R-:W-:-:S02]  /*0360*/  ULEA UR22, UP4, UR23, UR14, 0x1 ;  /* 0x0000000e17167291 */ /* 0x000fc4000f8808ff */
[----:B------:R-:W-:Y:S01]  /*0370*/  UIADD3.X UR9, UPT, UPT, UR18, UR9, URZ, UP3, !UPT ;  /* 0x0000000912097290 */ /* 0x000fe20009ffe4ff */
[----:B------:R-:W3:Y:S01]  /*0380*/  @UP0 LDCU.64 UR36, c[0x0][0x480] ;  /* 0x00009000ff2407ac */ /* 0x000ee20008000a00 */
[----:B0-----:R-:W-:Y:S02]  /*0390*/  UIMAD.WIDE.U32 UR16, UR8, UR24, URZ ;  /* 0x00000018081072a5 */ /* 0x001fe4000f8e00ff */
[----:B------:R-:W-:Y:S02]  /*03a0*/  ULEA.HI.X UR23, UR23, UR15, UR9, 0x1, UP4 ;  /* 0x0000000f17177291 */ /* 0x000fe4000a0f0c09 */
[----:B------:R-:W-:Y:S02]  /*03b0*/  ULEA UR9, UP1, UR16, UR4, 0x3 ;  /* 0x0000000410097291 */ /* 0x000fe4000f8218ff */
[----:B-1----:R-:W-:Y:S01]  /*03c0*/  @UP0 UIMAD UR4, UR32, UR21, UR8 ;  /* 0x00000015200402a4 */ /* 0x002fe2000f8e0208 */
[----:B------:R-:W0:Y:S03]  /*03d0*/  LDCU.64 UR34, c[0x0][0x448] ;  /* 0x00008900ff2277ac */ /* 0x000e260008000a00 */
[----:B------:R-:W-:Y:S01]  /*03e0*/  @UP0 UIMAD UR4, UR4, UR30, URZ ;  /* 0x0000001e040402a4 */ /* 0x000fe2000f8e02ff */
[----:B------:R-:W-:Y:S01]  /*03f0*/  UMOV UR12, UR20 ;  /* 0x00000014000c7c82 */ /* 0x000fe20008000000 */
[----:B------:R-:W-:-:S02]  /*0400*/  UIMAD UR17, UR8, UR25, UR17 ;  /* 0x00000019081172a4 */ /* 0x000fc4000f8e0211 */
[----:B--2---:R-:W-:Y:S02]  /*0410*/  UIMAD.WIDE.U32 UR12, UR8, UR6, UR12 ;  /* 0x00000006080c72a5 */ /* 0x004fe4000f8e000c */
[----:B----4-:R-:W-:Y:S02]  /*0420*/  @UP0 UIMAD UR6, UR4, UR31, URZ ;  /* 0x0000001f040602a4 */ /* 0x010fe4000f8e02ff */
[----:B---3--:R-:W-:Y:S02]  /*0430*/  UIMAD.WIDE.U32 UR14, UR8, UR10, URZ ;  /* 0x0000000a080e72a5 */ /* 0x008fe4000f8e00ff */
[----:B------:R-:W-:Y:S01]  /*0440*/  ULEA.HI.X UR10, UR16, UR5, UR17, 0x3, UP1 ;  /* 0x00000005100a7291 */ /* 0x000fe200088f1c11 */
[----:B------:R-:W-:Y:S02]  /*0450*/  UMOV UR4, URZ ;  /* 0x000000ff00047c82 */ /* 0x000fe40008000000 */
[----:B------:R-:W-:Y:S01]  /*0460*/  UMOV UR5, URZ ;  /* 0x000000ff00057c82 */ /* 0x000fe20008000000 */
[----:B------:R-:W-:-:S02]  /*0470*/  @UP0 UIMAD.WIDE UR4, UR6, 0x10, UR36 ;  /* 0x00000010060408a5 */ /* 0x000fc4000f8e0224 */
[----:B------:R-:W-:Y:S02]  /*0480*/  UISETP.GE.AND UP0, UPT, UR30, 0x1, UPT ;  /* 0x000000011e00788c */ /* 0x000fe4000bf06270 */
[----:B------:R-:W-:Y:S02]  /*0490*/  UIMAD UR7, UR8, UR7, UR13 ;  /* 0x00000007080772a4 */ /* 0x000fe4000f8e020d */
[----:B------:R-:W-:Y:S02]  /*04a0*/  UIADD3 UR12, UP2, UPT, UR19, UR12, URZ ;  /* 0x0000000c130c7290 */ /* 0x000fe4000ff5e0ff */
[----:B------:R-:W-:Y:S02]  /*04b0*/  UIMAD UR20, UR8, UR11, UR15 ;  /* 0x0000000b081472a4 */ /* 0x000fe4000f8e020f */
[----:B------:R-:W-:Y:S01]  /*04c0*/  UIADD3.X UR25, UPT, UPT, UR18, UR7, URZ, UP2, !UPT ;  /* 0x0000000712197290 */ /* 0x000fe200097fe4ff */
[----:B------:R-:W-:Y:S01]  /*04d0*/  CS2R R18, SRZ ;  /* 0x0000000000127805 */ /* 0x000fe2000001ff00 */
[----:B0-----:R-:W-:-:S02]  /*04e0*/  ULEA UR11, UP1, UR14, UR34, 0x3 ;  /* 0x000000220e0b7291 */ /* 0x001fc4000f8218ff */
[----:B------:R-:W-:Y:S02]  /*04f0*/  ULEA UR24, UP2, UR12, UR38, 0x1 ;  /* 0x000000260c187291 */ /* 0x000fe4000f8408ff */
[----:B------:R-:W-:Y:S02]  /*0500*/  ULEA.HI.X UR20, UR14, UR35, UR20, 0x3, UP1 ;  /* 0x000000230e147291 */ /* 0x000fe400088f1c14 */
[----:B------:R-:W-:Y:S01]  /*0510*/  ULEA.HI.X UR25, UR12, UR39, UR25, 0x1, UP2 ;  /* 0x000000270c197291 */ /* 0x000fe200090f0c19 */
[----:B------:R-:W-:Y:S11]  /*0520*/  BRA.U !UP0, `(.L_x_12443) ;  /* 0x000000a508547547 */ /* 0x000ff6000b800000 */
[----:B------:R-:W0:Y:S01]  /*0530*/  S2R R20, SR_TID.X ;  /* 0x0000000000147919 */ /* 0x000e220000002100 */
[----:B------:R-:W-:Y:S01]  /*0540*/  CS2R R18, SRZ ;  /* 0x0000000000127805 */ /* 0x000fe2000001ff00 */
[----:B------:R-:W1:Y:S01]  /*0550*/  LDCU UR21, c[0x0][0x394] ;  /* 0x00007280ff1577ac */ /* 0x000e620008000800 */
[C---:B0-----:R-:W-:Y:S02]  /*0560*/  SHF.L.U32 R0, R20.reuse, 0x4, RZ ;  /* 0x0000000414007819 */ /* 0x041fe400000006ff */
[----:B------:R-:W-:Y:S02]  /*0570*/  LOP3.LUT R160, R20, 0x1f, RZ, 0xc0, !PT ;  /* 0x0000001f14a07812 */ /* 0x000fe400078ec0ff */
[----:B------:R-:W-:-:S04]  /*0580*/  LOP3.LUT R3, R0, 0x3e00, RZ, 0xc0, !PT ;  /* 0x00003e0000037812 */ /* 0x000fc800078ec0ff */
[----:B-1----:R-:W-:-:S07]  /*0590*/  LOP3.LUT R5, R3, 0x1f, R20, 0xf8, !PT ;  /* 0x0000001f03057812 */ /* 0x002fce00078ef814 */
.L_x_12464:
        /* <DEDUP_REMOVED lines=35> */
[----:B------:R-:W-:Y:S01]  /*07d0*/  PRMT R38, RZ, 0x7610, R38 ;  /* 0x00007610ff267816 */ /* 0x000fe20000000026 */
[----:B------:R-:W-:Y:S01]  /*07e0*/  UIMAD UR19, UR8, UR19, UR15 ;  /* 0x00000013081372a4 */ /* 0x000fe2000f8e020f */
[----:B------:R-:W-:Y:S02]  /*07f0*/  IADD3.X R10, PT, PT, RZ, UR13, RZ, P0, !PT ;  /* 0x0000000dff0a7c10 */ /* 0x000fe400087fe4ff */
[----:B------:R-:W-:Y:S02]  /*0800*/  PRMT R49, RZ, 0x7610, R49 ;  /* 0x00007610ff317816 */ /* 0x000fe40000000031 */
[----:B------:R-:W-:Y:S02]  /*0810*/  PRMT R48, RZ, 0x7610, R48 ;  /* 0x00007610ff307816 */ /* 0x000fe40000000030 */
[----:B------:R-:W-:Y:S02]  /*0820*/  PRMT R51, RZ, 0x7610, R51 ;  /* 0x00007610ff337816 */ /* 0x000fe40000000033 */
[----:B------:R-:W-:Y:S01]  /*0830*/  PRMT R50, RZ, 0x7610, R50 ;  /* 0x00007610ff327816 */ /* 0x000fe20000000032 */
[----:B------:R-:W-:Y:S01]  /*0840*/  BAR.SYNC.DEFER_BLOCKING 0x0 ;  /* 0x0000000000007b1d */ /* 0x000fe20000010000 */
[----:B------:R-:W-:-:S02]  /*0850*/  IADD3 R3, P1, PT, R0, UR14, RZ ;  /* 0x0000000e00037c10 */ /* 0x000fc4000ff3e0ff */
[----:B---3--:R-:W-:Y:S02]  /*0860*/  LEA R4, P0, R9, UR36, 0x1 ;  /* 0x0000002409047c11 */ /* 0x008fe4000f8008ff */
[----:B------:R-:W-:Y:S01]  /*0870*/  IADD3.X R8, PT, PT, RZ, UR19, RZ, P1, !PT ;  /* 0x00000013ff087c10 */ /* 0x000fe20008ffe4ff */
[----:B------:R-:W1:Y:S01]  /*0880*/  LDCU.64 UR30, c[0x0][0x490] ;  /* 0x00009200ff1e77ac */ /* 0x000e620008000a00 */
[----:B0-----:R-:W-:Y:S02]  /*0890*/  LEA R2, P1, R3, UR38, 0x1 ;  /* 0x0000002603027c11 */ /* 0x001fe4000f8208ff */
[----:B------:R-:W-:Y:S02]  /*08a0*/  ISETP.GE.AND P2, PT, R5, UR16, PT ;  /* 0x0000001005007c0c */ /* 0x000fe4000bf46270 */
        /* <DEDUP_REMOVED lines=8> */
[----:B------:R-:W-:-:S02]  /*0930*/  LEA.HI.X R5, R9, UR37, R10, 0x1, P0 ;  /* 0x0000002509057c11 */ /* 0x000fc400080f0c0a */
[C---:B------:R-:W-:Y:S02]  /*0940*/  LOP3.LUT R40, R0.reuse, 0x120, RZ, 0xfc, !PT ;  /* 0x0000012000287812 */ /* 0x040fe400078efcff */
[C---:B------:R-:W-:Y:S02]  /*0950*/  LOP3.LUT R41, R0.reuse, 0x140, RZ, 0xfc, !PT ;  /* 0x0000014000297812 */ /* 0x040fe400078efcff */
[C---:B------:R-:W-:Y:S02]  /*0960*/  LOP3.LUT R42, R0.reuse, 0x160, RZ, 0xfc, !PT ;  /* 0x00000160002a7812 */ /* 0x040fe400078efcff */
[C---:B------:R-:W-:Y:S02]  /*0970*/  LOP3.LUT R43, R0.reuse, 0x180, RZ, 0xfc, !PT ;  /* 0x00000180002b7812 */ /* 0x040fe400078efcff */
[C---:B------:R-:W-:Y:S02]  /*0980*/  LOP3.LUT R44, R0.reuse, 0x1a0, RZ, 0xfc, !PT ;  /* 0x000001a0002c7812 */ /* 0x040fe400078efcff */
[----:B------:R-:W-:-:S02]  /*0990*/  LOP3.LUT R45, R0, 0x1c0, RZ, 0xfc, !PT ;  /* 0x000001c0002d7812 */ /* 0x000fc400078efcff */
[----:B------:R-:W-:Y:S01]  /*09a0*/  LOP3.LUT R46, R0, 0x1e0, RZ, 0xfc, !PT ;  /* 0x000001e0002e7812 */ /* 0x000fe200078efcff */
[----:B------:R-:W0:Y:S01]  /*09b0*/  S2R R21, SR_LANEID ;  /* 0x0000000000157919 */ /* 0x000e220000000000 */
[----:B------:R-:W-:Y:S01]  /*09c0*/  LEA.HI.X R3, R3, UR39, R8, 0x1, P1 ;  /* 0x0000002703037c11 */ /* 0x000fe200088f0c08 */
[----:B------:R-:W3:Y:S01]  /*09d0*/  S2UR UR12, SR_CgaCtaId ;  /* 0x00000000000c79c3 */ /* 0x000ee20000008800 */
[----:B------:R-:W-:Y:S01]  /*09e0*/  IADD3 R8, P0, PT, R6, UR22, RZ ;  /* 0x0000001606087c10 */ /* 0x000fe2000ff1e0ff */
[----:B------:R-:W-:Y:S01]  /*09f0*/  UMOV UR17, 0x400 ;  /* 0x0000040000117882 */ /* 0x000fe20000000000 */
[----:B------:R-:W-:Y:S01]  /*0a00*/  P2R R109, PR, RZ, 0x4 ;  /* 0x00000004ff6d7803 */ /* 0x000fe20000000000 */
[----:B------:R-:W4:Y:S01]  /*0a10*/  LDCU.64 UR14, c[0x0][0x508] ;  /* 0x0000a100ff0e77ac */ /* 0x000f220008000a00 */
[----:B------:R-:W-:Y:S02]  /*0a20*/  IADD3.X R9, PT, PT, RZ, UR23, RZ, P0, !PT ;  /* 0x00000017ff097c10 */ /* 0x000fe400087fe4ff */
[----:B------:R-:W-:Y:S01]  /*0a30*/  ISETP.GE.AND P0, PT, R47, UR16, PT ;  /* 0x000000102f007c0c */ /* 0x000fe2000bf06270 */
[----:B------:R-:W1:Y:S01]  /*0a40*/  LDCU.64 UR18, c[0x0][0x510] ;  /* 0x0000a200ff1277ac */ /* 0x000e620008000a00 */
[----:B------:R-:W-:-:S02]  /*0a50*/  PRMT R53, RZ, 0x7610, R53 ;  /* 0x00007610ff357816 */ /* 0x000fc40000000035 */
[----:B------:R-:W-:Y:S01]  /*0a60*/  PRMT R73, RZ, 0x7610, R73 ;  /* 0x00007610ff497816 */ /* 0x000fe20000000049 */
[----:B------:R-:W0:Y:S08]  /*0a70*/  LDCU UR33, c[0x0][0x38c] ;  /* 0x00007180ff2177ac */ /* 0x000e300008000800 */
[----:B------:R-:W4:Y:S01]  /*0a80*/  @!P0 LDG.E.U16 R28, desc[UR28][R24.64+0x40] ;  /* 0x0000401c181c8981 */ /* 0x000f22000c1e1500 */
[----:B------:R-:W-:-:S02]  /*0a90*/  ISETP.GE.AND P0, PT, R15, UR16, PT ;  /* 0x000000100f007c0c */ /* 0x000fc4000bf06270 */
[----:B------:R-:W-:Y:S02]  /*0aa0*/  LOP3.LUT R10, R0, 0x40, RZ, 0xfc, !PT ;  /* 0x00000040000a7812 */ /* 0x000fe400078efcff */
[----:B------:R-:W-:Y:S02]  /*0ab0*/  ISETP.GE.AND P2, PT, R14, UR16, PT ;  /* 0x000000100e007c0c */ /* 0x000fe4000bf46270 */
[----:B------:R-:W-:-:S07]  /*0ac0*/  ISETP.GE.AND P6, PT, R10, UR16, PT ;  /* 0x000000100a007c0c */ /* 0x000fce000bfc6270 */
[----:B------:R-:W4:Y:S01]  /*0ad0*/  @!P0 LDG.E.U16 R34, desc[UR28][R24.64+0x1c0] ;  /* 0x0001c01c18228981 */ /* 0x000f22000c1e1500 */
[----:B------:R-:W-:Y:S02]  /*0ae0*/  ISETP.GE.AND P0, PT, R39, UR16, PT ;  /* 0x0000001027007c0c */ /* 0x000fe4000bf06270 */
[----:B------:R-:W-:Y:S01]  /*0af0*/  ISETP.GE.AND P5, PT, R11, UR16, PT ;  /* 0x000000100b007c0c */ /* 0x000fe2000bfa6270 */
[----:B------:R-:W4:Y:S01]  /*0b00*/  @!P2 LDG.E.U16 R33, desc[UR28][R24.64+0x180] ;  /* 0x0001801c1821a981 */ /* 0x000f22000c1e1500 */
[----:B------:R-:W-:Y:S02]  /*0b10*/  ISETP.GE.AND P4, PT, R12, UR16, PT ;  /* 0x000000100c007c0c */ /* 0x000fe4000bf86270 */
[----:B------:R-:W-:Y:S01]  /*0b20*/  ISETP.GE.AND P3, PT, R13, UR16, PT ;  /* 0x000000100d007c0c */ /* 0x000fe2000bf66270 */
[----:B------:R-:W4:Y:S01]  /*0b30*/  @!P6 LDG.E.U16 R29, desc[UR28][R24.64+0x80] ;  /* 0x0000801c181de981 */ /* 0x000f22000c1e1500 */
[----:B------:R-:W-:Y:S02]  /*0b40*/  IADD3 R6, P1, PT, R6, UR24, RZ ;  /* 0x0000001806067c10 */ /* 0x000fe4000ff3e0ff */
[----:B------:R-:W-:-:S02]  /*0b50*/  ISETP.GE.AND P2, PT, R42, UR16, PT ;  /* 0x000000102a007c0c */ /* 0x000fc4000bf46270 */
[----:B------:R-:W-:Y:S01]  /*0b60*/  IADD3.X R7, PT, PT, RZ, UR25, RZ, P1, !PT ;  /* 0x00000019ff077c10 */ /* 0x000fe20008ffe4ff */
[----:B------:R-:W4:Y:S01]  /*0b70*/  @!P0 LDG.E.U16 R35, desc[UR28][R24.64+0x200] ;  /* 0x0002001c18238981 */ /* 0x000f22000c1e1500 */
[----:B------:R-:W-:Y:S02]  /*0b80*/  ISETP.GE.AND P0, PT, R40, UR16, PT ;  /* 0x0000001028007c0c */ /* 0x000fe4000bf06270 */
[----:B------:R-:W-:Y:S01]  /*0b90*/  ISETP.GE.AND P1, PT, R41, UR16, PT ;  /* 0x0000001029007c0c */ /* 0x000fe2000bf26270 */
[----:B------:R-:W4:Y:S04]  /*0ba0*/  @!P5 LDG.E.U16 R30, desc[UR28][R24.64+0xc0] ;  /* 0x0000c01c181ed981 */ /* 0x000f28000c1e1500 */
[----:B------:R-:W4:Y:S04]  /*0bb0*/  @!P4 LDG.E.U16 R31, desc[UR28][R24.64+0x100] ;  /* 0x0001001c181fc981 */ /* 0x000f28000c1e1500 */
        /* <DEDUP_REMOVED lines=11> */
[----:B------:R1:W4:Y:S01]  /*0c70*/  @!P6 LDG.E.U16 R50, desc[UR28][R24.64+0x3c0] ;  /* 0x0003c01c1832e981 */ /* 0x000322000c1e1500 */
[----:B---3--:R-:W-:Y:S01]  /*0c80*/  ULEA UR17, UR12, UR17, 0x18 ;  /* 0x000000110c117291 */ /* 0x008fe2000f8ec0ff */
[----:B0-----:R-:W-:-:S02]  /*0c90*/  LEA.HI.SX32 R22, R21, R21, 0x1b ;  /* 0x0000001515167211 */ /* 0x001fc400078fdaff */
[C---:B------:R-:W-:Y:S02]  /*0ca0*/  IADD3 R26, PT, PT, R21.reuse, 0x20, RZ ;  /* 0x00000020151a7810 */ /* 0x040fe40007ffe0ff */
[C---:B------:R-:W-:Y:S02]  /*0cb0*/  IADD3 R52, PT, PT, R21.reuse, 0x40, RZ ;  /* 0x0000004015347810 */ /* 0x040fe40007ffe0ff */
[----:B------:R-:W-:Y:S02]  /*0cc0*/  LEA R22, R22, UR17, 0x1 ;  /* 0x0000001116167c11 */ /* 0x000fe4000f8e08ff */
[----:B------:R-:W-:Y:S02]  /*0cd0*/  IADD3 R56, PT, PT, R21, 0x80, RZ ;  /* 0x0000008015387810 */ /* 0x000fe40007ffe0ff */
[-C--:B------:R-:W-:Y:S02]  /*0ce0*/  LEA.HI.SX32 R26, R26, R21.reuse, 0x1b ;  /* 0x000000151a1a7211 */ /* 0x080fe400078fdaff */
[----:B-1----:R-:W-:-:S02]  /*0cf0*/  LEA.HI.SX32 R24, R52, R21, 0x1b ;  /* 0x0000001534187211 */ /* 0x002fc400078fdaff */
[C---:B------:R-:W-:Y:S02]  /*0d00*/  IADD3 R54, PT, PT, R21.reuse, 0x60, RZ ;  /* 0x0000006015367810 */ /* 0x040fe40007ffe0ff */
[C---:B------:R-:W-:Y:S02]  /*0d10*/  IADD3 R52, PT, PT, R21.reuse, 0xc0, RZ ;  /* 0x000000c015347810 */ /* 0x040fe40007ffe0ff */
[-C--:B------:R-:W-:Y:S02]  /*0d20*/  LEA.HI.SX32 R56, R56, R21.reuse, 0x1b ;  /* 0x0000001538387211 */ /* 0x080fe400078fdaff */
[----:B------:R-:W-:Y:S02]  /*0d30*/  IADD3 R58, PT, PT, R21, 0xa0, RZ ;  /* 0x000000a0153a7810 */ /* 0x000fe40007ffe0ff */
[-C--:B------:R-:W-:Y:S02]  /*0d40*/  LEA.HI.SX32 R25, R54, R21.reuse, 0x1b ;  /* 0x0000001536197211 */ /* 0x080fe400078fdaff */
[----:B------:R-:W-:-:S02]  /*0d50*/  LEA.HI.SX32 R52, R52, R21, 0x1b ;  /* 0x0000001534347211 */ /* 0x000fc400078fdaff */
[C---:B------:R-:W-:Y:S02]  /*0d60*/  IADD3 R54, PT, PT, R21.reuse, 0xe0, RZ ;  /* 0x000000e015367810 */ /* 0x040fe40007ffe0ff */
[----:B------:R-:W-:Y:S02]  /*0d70*/  LEA.HI.SX32 R27, R58, R21, 0x1b ;  /* 0x000000153a1b7211 */ /* 0x000fe400078fdaff */
[----:B------:R-:W-:Y:S02]  /*0d80*/  LEA R24, R24, UR17, 0x1 ;  /* 0x0000001118187c11 */ /* 0x000fe4000f8e08ff */
[----:B------:R-:W-:Y:S02]  /*0d90*/  IADD3 R58, PT, PT, R21, 0x120, RZ ;  /* 0x00000120153a7810 */ /* 0x000fe40007ffe0ff */
[----:B------:R-:W-:Y:S02]  /*0da0*/  LEA R25, R25, UR17, 0x1 ;  /* 0x0000001119197c11 */ /* 0x000fe4000f8e08ff */
[----:B------:R-:W-:-:S02]  /*0db0*/  IADD3 R60, PT, PT, R21, 0x140, RZ ;  /* 0x00000140153c7810 */ /* 0x000fc40007ffe0ff */
[-C--:B------:R-:W-:Y:S02]  /*0dc0*/  LEA.HI.SX32 R54, R54, R21.reuse, 0x1b ;  /* 0x0000001536367211 */ /* 0x080fe400078fdaff */
[----:B------:R-:W-:Y:S02]  /*0dd0*/  LEA R27, R27, UR17, 0x1 ;  /* 0x000000111b1b7c11 */ /* 0x000fe4000f8e08ff */
[-C--:B------:R-:W-:Y:S02]  /*0de0*/  LEA.HI.SX32 R58, R58, R21.reuse, 0x1b ;  /* 0x000000153a3a7211 */ /* 0x080fe400078fdaff */
[----:B------:R-:W-:Y:S02]  /*0df0*/  LEA.HI.SX32 R60, R60, R21, 0x1b ;  /* 0x000000153c3c7211 */ /* 0x000fe400078fdaff */
        /* <DEDUP_REMOVED lines=16> */
[----:B--2---:R0:W-:Y:S02]  /*0f00*/  STS.U16 [R22], R23 ;  /* 0x0000001716007388 */ /* 0x0041e40000000400 */
[----:B0-----:R-:W-:Y:S02]  /*0f10*/  LEA R23, R26, UR17, 0x1 ;  /* 0x000000111a177c11 */ /* 0x001fe4000f8e08ff */
[----:B------:R-:W-:Y:S02]  /*0f20*/  LEA R26, R56, UR17, 0x1 ;  /* 0x00000011381a7c11 */ /* 0x000fe4000f8e08ff */
[----:B------:R-:W-:-:S04]  /*0f30*/  IADD3 R56, PT, PT, R21, 0x100, RZ ;  /* 0x0000010015387810 */ /* 0x000fc80007ffe0ff */
[----:B------:R-:W-:Y:S01]  /*0f40*/  LEA.HI.SX32 R56, R56, R21, 0x1b ;  /* 0x0000001538387211 */ /* 0x000fe200078fdaff */
[----:B----4-:R0:W-:Y:S02]  /*0f50*/  STS.U16 [R23+0x40], R28 ;  /* 0x0000401c17007388 */ /* 0x0101e40000000400 */
[----:B0-----:R-:W-:Y:S02]  /*0f60*/  LEA R28, R52, UR17, 0x1 ;  /* 0x00000011341c7c11 */ /* 0x001fe4000f8e08ff */
[----:B------:R-:W-:-:S04]  /*0f70*/  IADD3 R52, PT, PT, R21, 0x160, RZ ;  /* 0x0000016015347810 */ /* 0x000fc80007ffe0ff */
[----:B------:R-:W-:Y:S01]  /*0f80*/  LEA.HI.SX32 R52, R52, R21, 0x1b ;  /* 0x0000001534347211 */ /* 0x000fe200078fdaff */
[----:B------:R0:W-:Y:S04]  /*0f90*/  STS.U16 [R24+0x80], R29 ;  /* 0x0000801d18007388 */ /* 0x0001e80000000400 */
[----:B------:R1:W-:Y:S01]  /*0fa0*/  STS.U16 [R25+0xc0], R30 ;  /* 0x0000c01e19007388 */ /* 0x0003e20000000400 */
[----:B0-----:R-:W-:-:S03]  /*0fb0*/  LEA R29, R54, UR17, 0x1 ;  /* 0x00000011361d7c11 */ /* 0x001fc6000f8e08ff */
[----:B------:R0:W-:Y:S01]  /*0fc0*/  STS.U16 [R26+0x100], R31 ;  /* 0x0001001f1a007388 */ /* 0x0001e20000000400 */
[----:B------:R-:W-:-:S03]  /*0fd0*/  IADD3 R54, PT, PT, R21, 0x180, RZ ;  /* 0x0000018015367810 */ /* 0x000fc60007ffe0ff */
[----:B------:R2:W-:Y:S01]  /*0fe0*/  STS.U16 [R27+0x140], R32 ;  /* 0x000140201b007388 */ /* 0x0005e20000000400 */
[----:B-1----:R-:W-:-:S03]  /*0ff0*/  LEA R30, R56, UR17, 0x1 ;  /* 0x00000011381e7c11 */ /* 0x002fc6000f8e08ff */
[----:B------:R1:W-:Y:S01]  /*1000*/  STS.U16 [R28+0x180], R33 ;  /* 0x000180211c007388 */ /* 0x0003e20000000400 */
[----:B0-----:R-:W-:-:S03]  /*1010*/  LEA R31, R58, UR17, 0x1 ;  /* 0x000000113a1f7c11 */ /* 0x001fc6000f8e08ff */
[----:B------:R0:W-:Y:S01]  /*1020*/  STS.U16 [R29+0x1c0], R34 ;  /* 0x0001c0221d007388 */ /* 0x0001e20000000400 */
[----:B--2---:R-:W-:-:S03]  /*1030*/  LEA R32, R60, UR17, 0x1 ;  /* 0x000000113c207c11 */ /* 0x004fc6000f8e08ff */
[----:B------:R-:W-:Y:S01]  /*1040*/  STS.U16 [R30+0x200], R35 ;  /* 0x000200231e007388 */ /* 0x000fe20000000400 */
[----:B-1----:R-:W-:Y:S02]  /*1050*/  LEA R33, R52, UR17, 0x1 ;  /* 0x0000001134217c11 */ /* 0x002fe4000f8e08ff */
[C---:B------:R-:W-:Y:S01]  /*1060*/  IADD3 R56, PT, PT, R21.reuse, 0x1a0, RZ ;  /* 0x000001a015387810 */ /* 0x040fe20007ffe0ff */
[----:B------:R-:W-:Y:S01]  /*1070*/  STS.U16 [R31+0x240], R36 ;  /* 0x000240241f007388 */ /* 0x000fe20000000400 */
[C---:B------:R-:W-:Y:S02]  /*1080*/  IADD3 R58, PT, PT, R21.reuse, 0x1c0, RZ ;  /* 0x000001c0153a7810 */ /* 0x040fe40007ffe0ff */
[----:B------:R-:W-:Y:S01]  /*1090*/  IADD3 R60, PT, PT, R21, 0x1e0, RZ ;  /* 0x000001e0153c7810 */ /* 0x000fe20007ffe0ff */
[----:B------:R-:W-:Y:S01]  /*10a0*/  STS.U16 [R32+0x280], R37 ;  /* 0x0002802520007388 */ /* 0x000fe20000000400 */
[-C--:B------:R-:W-:Y:S02]  /*10b0*/  LEA.HI.SX32 R54, R54, R21.reuse, 0x1b ;  /* 0x0000001536367211 */ /* 0x080fe400078fdaff */
[-C--:B------:R-:W-:Y:S01]  /*10c0*/  LEA.HI.SX32 R56, R56, R21.reuse, 0x1b ;  /* 0x0000001538387211 */ /* 0x080fe200078fdaff */
[----:B------:R1:W-:Y:S01]  /*10d0*/  STS.U16 [R33+0x2c0], R38 ;  /* 0x0002c02621007388 */ /* 0x0003e20000000400 */
[----:B------:R-:W-:-:S02]  /*10e0*/  LEA.HI.SX32 R58, R58, R21, 0x1b ;  /* 0x000000153a3a7211 */ /* 0x000fc400078fdaff */
[----:B------:R-:W-:Y:S02]  /*10f0*/  LEA.HI.SX32 R60, R60, R21, 0x1b ;  /* 0x000000153c3c7211 */ /* 0x000fe400078fdaff */
[----:B0-----:R-:W-:Y:S02]  /*1100*/  LEA R34, R54, UR17, 0x1 ;  /* 0x0000001136227c11 */ /* 0x001fe4000f8e08ff */
[----:B-1----:R-:W-:Y:S02]  /*1110*/  SHF.L.U32 R38, R21, 0x4, RZ ;  /* 0x0000000415267819 */ /* 0x002fe400000006ff */
[----:B------:R-:W-:Y:S02]  /*1120*/  LEA R35, R56, UR17, 0x1 ;  /* 0x0000001138237c11 */ /* 0x000fe4000f8e08ff */
[----:B------:R-:W-:Y:S02]  /*1130*/  LEA.HI.SX32 R38, R38, R38, 0x1b ;  /* 0x0000002626267211 */ /* 0x000fe400078fdaff */
[----:B------:R-:W-:-:S02]  /*1140*/  LEA R36, R58, UR17, 0x1 ;  /* 0x000000113a247c11 */ /* 0x000fc4000f8e08ff */
[----:B------:R-:W-:Y:S01]  /*1150*/  LEA R37, R60, UR17, 0x1 ;  /* 0x000000113c257c11 */ /* 0x000fe2000f8e08ff */
[----:B------:R0:W-:Y:S01]  /*1160*/  STS.U16 [R34+0x300], R49 ;  /* 0x0003003122007388 */ /* 0x0001e20000000400 */
[----:B------:R-:W-:-:S03]  /*1170*/  LEA R38, R38, UR17, 0x1 ;  /* 0x0000001126267c11 */ /* 0x000fc6000f8e08ff */
        /* <DEDUP_REMOVED lines=22> */
[----:B------:R-:W-:-:S03]  /*12e0*/  PRMT R52, RZ, 0x7610, R52 ;  /* 0x00007610ff347816 */ /* 0x000fc60000000034 */
        /* <DEDUP_REMOVED lines=11> */
[----:B0-----:R-:W-:Y:S02]  /*13a0*/  PRMT R49, RZ, 0x7610, R49 ;  /* 0x00007610ff317816 */ /* 0x001fe40000000031 */
[----:B------:R-:W-:Y:S01]  /*13b0*/  ISETP.NE.AND P1, PT, R82, RZ, PT ;  /* 0x000000ff5200720c */ /* 0x000fe20003f25270 */
[----:B------:R-:W4:Y:S01]  /*13c0*/  @!P2 LDG.E.U16 R75, desc[UR28][R8.64+0x180] ;  /* 0x0001801c084ba981 */ /* 0x000f22000c1e1500 */
[----:B------:R-:W-:-:S02]  /*13d0*/  ISETP.NE.AND P2, PT, R81, RZ, PT ;  /* 0x000000ff5100720c */ /* 0x000fc40003f45270 */
[----:B-1----:R-:W-:Y:S01]  /*13e0*/  PRMT R48, RZ, 0x7610, R48 ;  /* 0x00007610ff307816 */ /* 0x002fe20000000030 */
[----:B------:R-:W4:Y:S04]  /*13f0*/  @!P4 LDG.E.U16 R76, desc[UR28][R8.64+0x340] ;  /* 0x0003401c084cc981 */ /* 0x000f28000c1e1500 */
[----:B------:R-:W4:Y:S01]  /*1400*/  @!P0 LDG.E.U16 R49, desc[UR28][R8.64+0x200] ;  /* 0x0002001c08318981 */ /* 0x000f22000c1e1500 */
[----:B------:R-:W-:-:S03]  /*1410*/  ISETP.NE.AND P0, PT, R83, RZ, PT ;  /* 0x000000ff5300720c */ /* 0x000fc60003f05270 */
[----:B------:R-:W4:Y:S01]  /*1420*/  @!P3 LDG.E.U16 R72, desc[UR28][R8.64+0x140] ;  /* 0x0001401c0848b981 */ /* 0x000f22000c1e1500 */
[----:B------:R-:W-:Y:S02]  /*1430*/  ISETP.NE.AND P3, PT, R80, RZ, PT ;  /* 0x000000ff5000720c */ /* 0x000fe40003f65270 */
[----:B--2---:R-:W-:Y:S01]  /*1440*/  PRMT R51, RZ, 0x7610, R51 ;  /* 0x00007610ff337816 */ /* 0x004fe20000000033 */
[----:B------:R-:W2:Y:S01]  /*1450*/  @!P5 LDG.E.U16 R79, desc[UR28][R8.64+0x380] ;  /* 0x0003801c084fd981 */ /* 0x000ea2000c1e1500 */
[----:B---3--:R-:W-:-:S03]  /*1460*/  PRMT R50, RZ, 0x7610, R50 ;  /* 0x00007610ff327816 */ /* 0x008fc60000000032 */
[----:B------:R-:W3:Y:S04]  /*1470*/  @!P6 LDG.E.U16 R78, desc[UR28][R8.64+0x3c0] ;  /* 0x0003c01c084ee981 */ /* 0x000ee8000c1e1500 */
[----:B------:R-:W2:Y:S04]  /*1480*/  @!P0 LDG.E.U16 R48, desc[UR28][R8.64+0x240] ;  /* 0x0002401c08308981 */ /* 0x000ea8000c1e1500 */
        /* <DEDUP_REMOVED lines=20> */
[----:B----4-:R0:W-:Y:S04]  /*15d0*/  STS.U16 [R22], R53 ;  /* 0x0000003516007388 */ /* 0x0101e80000000400 */
        /* <DEDUP_REMOVED lines=8> */
[----:B--2---:R-:W-:Y:S04]  /*1660*/  STS.U16 [R31+0x240], R48 ;  /* 0x000240301f007388 */ /* 0x004fe80000000400 */
[----:B---3--:R-:W-:Y:S04]  /*1670*/  STS.U16 [R32+0x280], R51 ;  /* 0x0002803320007388 */ /* 0x008fe80000000400 */
        /* <DEDUP_REMOVED lines=41> */
[----:B------:R-:W-:-:S03]  /*1910*/  PRMT R48, RZ, 0x7610, R48 ;  /* 0x00007610ff307816 */ /* 0x000fc60000000030 */
[----:B------:R-:W2:Y:S01]  /*1920*/  @!P1 LDG.E.U16 R50, desc[UR28][R6.64+0x1c0] ;  /* 0x0001c01c06329981 */ /* 0x000ea2000c1e1500 */
[----:B------:R-:W-:-:S03]  /*1930*/  ISETP.NE.AND P1, PT, R96, RZ, PT ;  /* 0x000000ff6000720c */ /* 0x000fc60003f25270 */
[----:B------:R-:W2:Y:S01]  /*1940*/  @!P0 LDG.E.U16 R87, desc[UR28][R6.64+0x200] ;  /* 0x0002001c06578981 */ /* 0x000ea2000c1e1500 */
[----:B------:R-:W-:-:S03]  /*1950*/  ISETP.NE.AND P0, PT, R97, RZ, PT ;  /* 0x000000ff6100720c */ /* 0x000fc60003f05270 */
[----:B------:R-:W2:Y:S01]  /*1960*/  @!P2 LDG.E.U16 R51, desc[UR28][R6.64+0x180] ;  /* 0x0001801c0633a981 */ /* 0x000ea2000c1e1500 */
[----:B------:R-:W-:-:S03]  /*1970*/  ISETP.NE.AND P2, PT, R95, RZ, PT ;  /* 0x000000ff5f00720c */ /* 0x000fc60003f45270 */
        /* <DEDUP_REMOVED lines=22> */
[----:B---3--:R0:W-:Y:S04]  /*1ae0*/  STS.U16 [R22], R53 ;  /* 0x0000003516007388 */ /* 0x0081e80000000400 */
[----:B----4-:R-:W-:Y:S04]  /*1af0*/  STS.U16 [R23+0x40], R52 ;  /* 0x0000403417007388 */ /* 0x010fe80000000400 */
[----:B------:R-:W-:Y:S04]  /*1b00*/  STS.U16 [R24+0x80], R85 ;  /* 0x0000805518007388 */ /* 0x000fe80000000400 */
[----:B------:R-:W-:Y:S04]  /*1b10*/  STS.U16 [R25+0xc0], R54 ;  /* 0x0000c03619007388 */ /* 0x000fe80000000400 */
[----:B------:R-:W-:Y:S04]  /*1b20*/  STS.U16 [R26+0x100], R49 ;  /* 0x000100311a007388 */ /* 0x000fe80000000400 */
[----:B--2---:R-:W-:Y:S04]  /*1b30*/  STS.U16 [R27+0x140], R48 ;  /* 0x000140301b007388 */ /* 0x004fe80000000400 */
        /* <DEDUP_REMOVED lines=60> */
[----:B------:R-:W4:Y:S04]  /*1f00*/  @!P2 LDG.E.U16 R92, desc[UR28][R4.64+0x2c0] ;  /* 0x0002c01c045ca981 */ /* 0x000f28000c1e1500 */
[----:B------:R-:W4:Y:S01]  /*1f10*/  @!P3 LDG.E.U16 R97, desc[UR28][R4.64+0x300] ;  /* 0x0003001c0461b981 */ /* 0x000f22000c1e1500 */
[----:B------:R-:W-:Y:S02]  /*1f20*/  P2R R111, PR, RZ, 0x1 ;  /* 0x00000001ff6f7803 */ /* 0x000fe40000000000 */
[----:B------:R-:W-:-:S02]  /*1f30*/  ISETP.NE.AND P0, PT, R109, RZ, PT ;  /* 0x000000ff6d00720c */ /* 0x000fc40003f05270 */
[----:B------:R-:W-:Y:S02]  /*1f40*/  P2R R109, PR, RZ, 0x2 ;  /* 0x00000002ff6d7803 */ /* 0x000fe40000000000 */
        /* <DEDUP_REMOVED lines=24> */
[----:B------:R-:W-:Y:S04]  /*20d0*/  STS.U16 [R33+0x2c0], R92 ;  /* 0x0002c05c21007388 */ /* 0x000fe80000000400 */
[----:B------:R-:W-:Y:S04]  /*20e0*/  STS.U16 [R34+0x300], R97 ;  /* 0x0003006122007388 */ /* 0x000fe80000000400 */
[----:B------:R-:W-:Y:S04]  /*20f0*/  STS.U16 [R35+0x340], R98 ;  /* 0x0003406223007388 */ /* 0x000fe80000000400 */
[----:B------:R0:W-:Y:S04]  /*2100*/  STS.U16 [R36+0x380], R99 ;  /* 0x0003806324007388 */ /* 0x0001e80000000400 */
[----:B------:R1:W-:Y:S01]  /*2110*/  STS.U16 [R37+0x3c0], R102 ;  /* 0x0003c06625007388 */ /* 0x0003e20000000400 */
[----:B------:R-:W-:-:S03]  /*2120*/  NOP ;  /* 0x0000000000007918 */ /* 0x000fc60000000000 */
[----:B------:R-:W-:Y:S04]  /*2130*/  LDS.U16 R53, [R38] ;  /* 0x0000000026357984 */ /* 0x000fe80000000400 */
[----:B------:R-:W2:Y:S04]  /*2140*/  LDS.U16 R4, [R38+0x2] ;  /* 0x0000020026047984 */ /* 0x000ea80000000400 */
[----:B------:R-:W-:Y:S04]  /*2150*/  LDS.U16 R5, [R38+0x4] ;  /* 0x0000040026057984 */ /* 0x000fe80000000400 */
[----:B------:R-:W3:Y:S04]  /*2160*/  LDS.U16 R54, [R38+0x6] ;  /* 0x0000060026367984 */ /* 0x000ee80000000400 */
[----:B------:R-:W-:Y:S04]  /*2170*/  LDS.U16 R86, [R38+0x8] ;  /* 0x0000080026567984 */ /* 0x000fe80000000400 */
[----:B------:R-:W-:Y:S04]  /*2180*/  LDS.U16 R87, [R38+0xa] ;  /* 0x00000a0026577984 */ /* 0x000fe80000000400 */
[----:B------:R-:W-:Y:S04]  /*2190*/  LDS.U16 R88, [R38+0xc] ;  /* 0x00000c0026587984 */ /* 0x000fe80000000400 */
[----:B------:R-:W-:Y:S04]  /*21a0*/  LDS.U16 R89, [R38+0xe] ;  /* 0x00000e0026597984 */ /* 0x000fe80000000400 */
[----:B------:R-:W4:Y:S04]  /*21b0*/  LDS.U16 R91, [R38+0x10] ;  /* 0x00001000265b7984 */ /* 0x000f280000000400 */
        /* <DEDUP_REMOVED lines=30> */
[----:B------:R-:W-:Y:S02]  /*23a0*/  ISETP.NE.AND P1, PT, R109, RZ, PT ;  /* 0x000000ff6d00720c */ /* 0x000fe40003f25270 */
[----:B------:R-:W-:-:S07]  /*23b0*/  PRMT R109, RZ, 0x7610, R109 ;  /* 0x00007610ff6d7816 */ /* 0x000fce000000006d */
[----:B------:R-:W4:Y:S01]  /*23c0*/  @!P0 LDG.E.U16 R109, desc[UR28][R2.64+0x200] ;  /* 0x0002001c026d8981 */ /* 0x000f22000c1e1500 */
[----:B------:R-:W-:Y:S02]  /*23d0*/  ISETP.NE.AND P0, PT, R111, RZ, PT ;  /* 0x000000ff6f00720c */ /* 0x000fe40003f05270 */
[----:B------:R-:W-:-:S06]  /*23e0*/  PRMT R111, RZ, 0x7610, R111 ;  /* 0x00007610ff6f7816 */ /* 0x000fcc000000006f */
[----:B------:R-:W4:Y:S05]  /*23f0*/  @!P1 LDG.E.U16 R111, desc[UR28][R2.64+0x280] ;  /* 0x0002801c026f9981 */ /* 0x000f2a000c1e1500 */
[----:B------:R0:W4:Y:S01]  /*2400*/  @!P0 LDG.E.U16 R116, desc[UR28][R2.64+0x240] ;  /* 0x0002401c02748981 */ /* 0x000122000c1e1500 */
[----:B--2---:R-:W-:Y:S02]  /*2410*/  HADD2.F32 R4, -RZ, R4.H0_H0 ;  /* 0x20000004ff047230 */ /* 0x004fe40000004100 */
[----:B---3--:R-:W-:-:S03]  /*2420*/  HADD2.F32 R54, -RZ, R54.H0_H0 ;  /* 0x20000036ff367230 */ /* 0x008fc60000004100 */
[----:B------:R-:W-:Y:S01]  /*2430*/  FMUL.FTZ R121, R4, -1.4426950216293334961 ;  /* 0xbfb8aa3b04797820 */ /* 0x000fe20000410000 */
[----:B------:R-:W-:Y:S02]  /*2440*/  HADD2.F32 R53, -RZ, R53.H0_H0 ;  /* 0x20000035ff357230 */ /* 0x000fe40000004100 */
[----:B----4-:R-:W-:Y:S02]  /*2450*/  HADD2.F32 R91, -RZ, R91.H0_H0 ;  /* 0x2000005bff5b7230 */ /* 0x010fe40000004100 */
[----:B0-----:R-:W-:Y:S01]  /*2460*/  FMUL.FTZ R2, R54, -1.4426950216293334961 ;  /* 0xbfb8aa3b36027820 */ /* 0x001fe20000410000 */
[----:B------:R-:W-:Y:S01]  /*2470*/  MUFU.EX2 R121, R121 ;  /* 0x0000007900797308 */ /* 0x000fe20000000800 */
[----:B------:R-:W-:Y:S01]  /*2480*/  FMUL.FTZ R119, R53, -1.4426950216293334961 ;  /* 0xbfb8aa3b35777820 */ /* 0x000fe20000410000 */
[----:B------:R-:W-:Y:S02]  /*2490*/  HADD2.F32 R96, -RZ, R96.H0_H0 ;  /* 0x20000060ff607230 */ /* 0x000fe40000004100 */
[----:B------:R0:W-:Y:S04]  /*24a0*/  MUFU.EX2 R3, R2 ;  /* 0x0000000200037308 */ /* 0x0001e80000000800 */
[----:B------:R-:W1:Y:S01]  /*24b0*/  MUFU.EX2 R119, R119 ;  /* 0x0000007700777308 */ /* 0x000e620000000800 */
[----:B0-----:R-:W-:-:S04]  /*24c0*/  FMUL.FTZ R2, R91, -1.4426950216293334961 ;  /* 0xbfb8aa3b5b027820 */ /* 0x001fc80000410000 */
[----:B------:R0:W2:Y:S02]  /*24d0*/  MUFU.EX2 R129, R2 ;  /* 0x0000000200817308 */ /* 0x0000a40000000800 */
[----:B0-----:R-:W-:-:S04]  /*24e0*/  FMUL.FTZ R2, R96, -1.4426950216293334961 ;  /* 0xbfb8aa3b60027820 */ /* 0x001fc80000410000 */
[----:B------:R0:W-:Y:S01]  /*24f0*/  MUFU.EX2 R134, R2 ;  /* 0x0000000200867308 */ /* 0x0001e20000000800 */
[----:B------:R-:W-:Y:S02]  /*2500*/  HADD2.F32 R5, -RZ, R5.H0_H0 ;  /* 0x20000005ff057230 */ /* 0x000fe40000004100 */
[----:B-1----:R-:W-:-:S03]  /*2510*/  FADD.FTZ R119, R119, 1 ;  /* 0x3f80000077777421 */ /* 0x002fc60000010000 */
[----:B------:R-:W-:Y:S01]  /*2520*/  FMUL.FTZ R123, R5, -1.4426950216293334961 ;  /* 0xbfb8aa3b057b7820 */ /* 0x000fe20000410000 */
[----:B------:R-:W-:Y:S02]  /*2530*/  HADD2.F32 R86, -RZ, R86.H0_H0 ;  /* 0x20000056ff567230 */ /* 0x000fe40000004100 */
[----:B------:R-:W-:-:S03]  /*2540*/  FADD.FTZ R3, R3, 1 ;  /* 0x3f80000003037421 */ /* 0x000fc60000010000 */
[----:B------:R-:W1:Y:S01]  /*2550*/  MUFU.EX2 R123, R123 ;  /* 0x0000007b007b7308 */ /* 0x000e620000000800 */
[----:B------:R-:W-:Y:S01]  /*2560*/  FMUL.FTZ R125, R86, -1.4426950216293334961 ;  /* 0xbfb8aa3b567d7820 */ /* 0x000fe20000410000 */
[----:B------:R-:W-:Y:S02]  /*2570*/  HADD2.F32 R87, -RZ, R87.H0_H0 ;  /* 0x20000057ff577230 */ /* 0x000fe40000004100 */
[----:B------:R-:W-:Y:S02]  /*2580*/  HADD2.F32 R88, -RZ, R88.H0_H0 ;  /* 0x20000058ff587230 */ /* 0x000fe40000004100 */
[----:B------:R-:W-:Y:S02]  /*2590*/  HADD2.F32 R106, -RZ, R106.H0_H0 ;  /* 0x2000006aff6a7230 */ /* 0x000fe40000004100 */
[----:B------:R-:W-:Y:S01]  /*25a0*/  FMUL.FTZ R126, R87, -1.4426950216293334961 ;  /* 0xbfb8aa3b577e7820 */ /* 0x000fe20000410000 */
[----:B------:R-:W3:Y:S01]  /*25b0*/  MUFU.EX2 R125, R125 ;  /* 0x0000007d007d7308 */ /* 0x000ee20000000800 */
[----:B------:R-:W-:-:S04]  /*25c0*/  FMUL.FTZ R127, R88, -1.4426950216293334961 ;  /* 0xbfb8aa3b587f7820 */ /* 0x000fc80000410000 */
[----:B------:R-:W4:Y:S01]  /*25d0*/  MUFU.EX2 R126, R126 ;  /* 0x0000007e007e7308 */ /* 0x000f220000000800 */
[----:B------:R-:W-:-:S03]  /*25e0*/  HADD2.F32 R89, -RZ, R89.H0_H0 ;  /* 0x20000059ff597230 */ /* 0x000fc60000004100 */
[----:B------:R-:W4:Y:S02]  /*25f0*/  MUFU.EX2 R127, R127 ;  /* 0x0000007f007f7308 */ /* 0x000f240000000800 */
[----:B------:R-:W-:Y:S01]  /*2600*/  FMUL.FTZ R128, R89, -1.4426950216293334961 ;  /* 0xbfb8aa3b59807820 */ /* 0x000fe20000410000 */
[----:B------:R-:W-:-:S05]  /*2610*/  HADD2.F32 R105, -RZ, R105.H0_H0 ;  /* 0x20000069ff697230 */ /* 0x000fca0000004100 */
[----:B------:R-:W4:Y:S01]  /*2620*/  MUFU.EX2 R128, R128 ;  /* 0x0000008000807308 */ /* 0x000f220000000800 */
[----:B------:R-:W-:Y:S02]  /*2630*/  HADD2.F32 R95, -RZ, R95.H0_H0 ;  /* 0x2000005fff5f7230 */ /* 0x000fe40000004100 */
[----:B------:R-:W-:Y:S02]  /*2640*/  HADD2.F32 R92, -RZ, R92.H0_H0 ;  /* 0x2000005cff5c7230 */ /* 0x000fe40000004100 */
[----:B------:R-:W-:Y:S02]  /*2650*/  HADD2.F32 R120, -RZ, R120.H0_H0 ;  /* 0x20000078ff787230 */ /* 0x000fe40000004100 */
[----:B------:R-:W-:Y:S01]  /*2660*/  FMUL.FTZ R133, R95, -1.4426950216293334961 ;  /* 0xbfb8aa3b5f857820 */ /* 0x000fe20000410000 */
[----:B------:R-:W-:Y:S02]  /*2670*/  HADD2.F32 R108, -RZ, R108.H0_H0 ;  /* 0x2000006cff6c7230 */ /* 0x000fe40000004100 */
[----:B------:R-:W-:-:S02]  /*2680*/  HADD2.F32 R93, -RZ, R93.H0_H0 ;  /* 0x2000005dff5d7230 */ /* 0x000fc40000004100 */
[----:B------:R-:W-:Y:S01]  /*2690*/  FMUL.FTZ R130, R92, -1.4426950216293334961 ;  /* 0xbfb8aa3b5c827820 */ /* 0x000fe20000410000 */
[----:B------:R-:W-:Y:S01]  /*26a0*/  HADD2.F32 R94, -RZ, R94.H0_H0 ;  /* 0x2000005eff5e7230 */ /* 0x000fe20000004100 */
[----:B------:R-:W-:Y:S01]  /*26b0*/  MUFU.EX2 R133, R133 ;  /* 0x0000008500857308 */ /* 0x000fe20000000800 */
[----:B------:R-:W-:Y:S02]  /*26c0*/  HADD2.F32 R117, -RZ, R117.H0_H0 ;  /* 0x20000075ff757230 */ /* 0x000fe40000004100 */
[----:B------:R-:W-:Y:S01]  /*26d0*/  FMUL.FTZ R131, R93, -1.4426950216293334961 ;  /* 0xbfb8aa3b5d837820 */ /* 0x000fe20000410000 */
[----:B------:R-:W-:Y:S02]  /*26e0*/  HADD2.F32 R97, -RZ, R97.H0_H0 ;  /* 0x20000061ff617230 */ /* 0x000fe40000004100 */
[----:B------:R-:W-:Y:S01]  /*26f0*/  HADD2.F32 R98, -RZ, R98.H0_H0 ;  /* 0x20000062ff627230 */ /* 0x000fe20000004100 */
[----:B------:R-:W-:Y:S01]  /*2700*/  MUFU.EX2 R130, R130 ;  /* 0x0000008200827308 */ /* 0x000fe20000000800 */
[----:B------:R-:W-:-:S02]  /*2710*/  HADD2.F32 R118, -RZ, R118.H0_H0 ;  /* 0x20000076ff767230 */ /* 0x000fc40000004100 */
[----:B------:R-:W-:Y:S01]  /*2720*/  FMUL.FTZ R132, R94, -1.4426950216293334961 ;  /* 0xbfb8aa3b5e847820 */ /* 0x000fe20000410000 */
[----:B--2---:R-:W-:Y:S01]  /*2730*/  FADD.FTZ R129, R129, 1 ;  /* 0x3f80000081817421 */ /* 0x004fe20000010000 */
[----:B------:R-:W2:Y:S01]  /*2740*/  MUFU.EX2 R131, R131 ;  /* 0x0000008300837308 */ /* 0x000ea20000000800 */
[----:B------:R-:W-:Y:S01]  /*2750*/  FMUL.FTZ R135, R97, -1.4426950216293334961 ;  /* 0xbfb8aa3b61877820 */ /* 0x000fe20000410000 */
[----:B------:R-:W-:Y:S02]  /*2760*/  FMUL.FTZ R136, R98, -1.4426950216293334961 ;  /* 0xbfb8aa3b62887820 */ /* 0x000fe40000410000 */
[----:B------:R-:W2:Y:S04]  /*2770*/  MUFU.EX2 R132, R132 ;  /* 0x0000008400847308 */ /* 0x000ea80000000800 */
[----:B------:R2:W2:Y:S04]  /*2780*/  MUFU.EX2 R138, R135 ;  /* 0x00000087008a7308 */ /* 0x0004a80000000800 */
[----:B------:R2:W2:Y:S01]  /*2790*/  MUFU.EX2 R148, R136 ;  /* 0x0000008800947308 */ /* 0x0004a20000000800 */
[----:B------:R-:W-:Y:S04]  /*27a0*/  STS.U16 [R22], R101 ;  /* 0x0000006516007388 */ /* 0x000fe80000000400 */
        /* <DEDUP_REMOVED lines=16> */
[----:B------:R-:W4:Y:S01]  /*28b0*/  LDS.U16 R99, [R38] ;  /* 0x0000000026637984 */ /* 0x000f220000000400 */
[----:B0-----:R-:W-:-:S03]  /*28c0*/  FADD.FTZ R103, R121, 1 ;  /* 0x3f80000079677421 */ /* 0x001fc60000010000 */
[----:B------:R-:W0:Y:S03]  /*28d0*/  LDS.U16 R2, [R38+0x4] ;  /* 0x0000040026027984 */ /* 0x000e260000000400 */
[----:B------:R-:W4:Y:S01]  /*28e0*/  MUFU.RCP R103, R103 ;  /* 0x0000006700677308 */ /* 0x000f220000001000 */
[----:B------:R-:W0:Y:S04]  /*28f0*/  LDS.U16 R115, [R38+0x8] ;  /* 0x0000080026737984 */ /* 0x000e280000000400 */
[----:B------:R-:W0:Y:S03]  /*2900*/  LDS.U16 R101, [R38+0x2] ;  /* 0x0000020026657984 */ /* 0x000e260000000400 */
[----:B------:R-:W4:Y:S01]  /*2910*/  MUFU.RCP R104, R119 ;  /* 0x0000007700687308 */ /* 0x000f220000001000 */
[----:B------:R-:W0:Y:S01]  /*2920*/  LDS.U16 R116, [R38+0xa] ;  /* 0x00000a0026747984 */ /* 0x000e220000000400 */
[----:B-1----:R-:W-:-:S03]  /*2930*/  FADD.FTZ R110, R123, 1 ;  /* 0x3f8000007b6e7421 */ /* 0x002fc60000010000 */
[----:B------:R-:W1:Y:S03]  /*2940*/  LDS.U16 R113, [R38+0x6] ;  /* 0x0000060026717984 */ /* 0x000e660000000400 */
[----:B---3--:R3:W-:Y:S01]  /*2950*/  MUFU.RCP R107, R3 ;  /* 0x00000003006b7308 */ /* 0x0087e20000001000 */
[----:B--2---:R-:W-:Y:S01]  /*2960*/  FADD.FTZ R109, R125, 1 ;  /* 0x3f8000007d6d7421 */ /* 0x004fe20000010000 */
[----:B----4-:R-:W-:Y:S01]  /*2970*/  FADD.FTZ R112, R126, 1 ;  /* 0x3f8000007e707421 */ /* 0x010fe20000010000 */
[----:B------:R-:W-:Y:S01]  /*2980*/  FADD.FTZ R111, R127, 1 ;  /* 0x3f8000007f6f7421 */ /* 0x000fe20000010000 */
[----:B------:R-:W-:Y:S01]  /*2990*/  FADD.FTZ R114, R128, 1 ;  /* 0x3f80000080727421 */ /* 0x000fe20000010000 */
[----:B------:R-:W-:Y:S01]  /*29a0*/  LDS.U16 R127, [R38+0x10] ;  /* 0x00001000267f7984 */ /* 0x000fe20000000400 */
[----:B---3--:R-:W-:Y:S01]  /*29b0*/  FADD.FTZ R3, -R103, 1 ;  /* 0x3f80000067037421 */ /* 0x008fe20000010100 */
[----:B------:R-:W-:-:S02]  /*29c0*/  FADD.FTZ R102, -R104, 1 ;  /* 0x3f80000068667421 */ /* 0x000fc40000010100 */
[----:B------:R-:W-:Y:S01]  /*29d0*/  LDS.U16 R135, [R38+0x16] ;  /* 0x0000160026877984 */ /* 0x000fe20000000400 */
[----:B------:R-:W-:-:S03]  /*29e0*/  FFMA.FTZ R119, R4, R3, 1 ;  /* 0x3f80000004777423 */ /* 0x000fc60000010003 */
[----:B------:R-:W-:Y:S01]  /*29f0*/  LDS.U16 R136, [R38+0x18] ;  /* 0x0000180026887984 */ /* 0x000fe20000000400 */
[----:B------:R-:W-:Y:S02]  /*2a00*/  HADD2.F32 R99, -RZ, R99.H0_H0 ;  /* 0x20000063ff637230 */ /* 0x000fe40000004100 */
[----:B------:R-:W-:Y:S01]  /*2a10*/  FADD.FTZ R131, R131, 1 ;  /* 0x3f80000083837421 */ /* 0x000fe20000010000 */
[----:B------:R-:W-:Y:S02]  /*2a20*/  LDS.U16 R139, [R38+0x1e] ;  /* 0x00001e00268b7984 */ /* 0x000fe40000000400 */
[----:B------:R-:W-:Y:S01]  /*2a30*/  FMUL.FTZ R3, R106, R99 ;  /* 0x000000636a037220 */ /* 0x000fe20000410000 */
[----:B------:R-:W-:-:S03]  /*2a40*/  FFMA.FTZ R122, R53, R102, 1 ;  /* 0x3f800000357a7423 */ /* 0x000fc60000010066 */
[----:B------:R-:W-:Y:S01]  /*2a50*/  FMUL.FTZ R3, R104, R3 ;  /* 0x0000000368037220 */ /* 0x000fe20000410000 */
[----:B------:R-:W2:Y:S03]  /*2a60*/  MUFU.RCP R110, R110 ;  /* 0x0000006e006e7308 */ /* 0x000ea60000001000 */
[----:B------:R-:W-:Y:S02]  /*2a70*/  FMUL.FTZ R137, R3, R122 ;  /* 0x0000007a03897220 */ /* 0x000fe40000410000 */
[----:B------:R-:W3:Y:S01]  /*2a80*/  LDS.U16 R3, [R38+0xe] ;  /* 0x00000e0026037984 */ /* 0x000ee20000000400 */
[----:B0-----:R-:W-:-:S03]  /*2a90*/  HADD2.F32 R102, -RZ, R2.H0_H0 ;  /* 0x20000002ff667230 */ /* 0x001fc60000004100 */
[----:B------:R-:W0:Y:S01]  /*2aa0*/  LDS.U16 R2, [R38+0xc] ;  /* 0x00000c0026027984 */ /* 0x000e220000000400 */
[----:B------:R-:W4:Y:S01]  /*2ab0*/  MUFU.RCP R109, R109 ;  /* 0x0000006d006d7308 */ /* 0x000f220000001000 */
[----:B------:R-:W-:-:S07]  /*2ac0*/  FMUL.FTZ R121, R105, R102 ;  /* 0x0000006669797220 */ /* 0x000fce0000410000 */
[----:B------:R-:W1:Y:S01]  /*2ad0*/  MUFU.RCP R112, R112 ;  /* 0x0000007000707308 */ /* 0x000e620000001000 */
[C---:B--2---:R-:W-:Y:S01]  /*2ae0*/  FADD.FTZ R126, -R110.reuse, 1 ;  /* 0x3f8000006e7e7421 */ /* 0x044fe20000010100 */
[----:B------:R-:W-:Y:S01]  /*2af0*/  FMUL.FTZ R121, R110, R121 ;  /* 0x000000796e797220 */ /* 0x000fe20000410000 */
[----:B------:R-:W-:-:S05]  /*2b00*/  HADD2.F32 R115, -RZ, R115.H0_H0 ;  /* 0x20000073ff737230 */ /* 0x000fca0000004100 */
[----:B------:R-:W2:Y:S01]  /*2b10*/  MUFU.RCP R111, R111 ;  /* 0x0000006f006f7308 */ /* 0x000ea20000001000 */
[----:B------:R-:W-:Y:S01]  /*2b20*/  FFMA.FTZ R126, R5, R126, 1 ;  /* 0x3f800000057e7423 */ /* 0x000fe2000001007e */
[----:B------:R-:W-:Y:S02]  /*2b30*/  HADD2.F32 R101, -RZ, R101.H0_H0 ;  /* 0x20000065ff657230 */ /* 0x000fe40000004100 */
[----:B----4-:R-:W-:Y:S01]  /*2b40*/  FADD.FTZ R123, -R109, 1 ;  /* 0x3f8000006d7b7421 */ /* 0x010fe20000010100 */
[----:B------:R-:W-:Y:S01]  /*2b50*/  FMUL.FTZ R141, R121, R126 ;  /* 0x0000007e798d7220 */ /* 0x000fe20000410000 */
[----:B------:R-:W-:Y:S01]  /*2b60*/  FMUL.FTZ R126, R120, R115 ;  /* 0x00000073787e7220 */ /* 0x000fe20000410000 */
[----:B------:R-:W-:Y:S01]  /*2b70*/  FMUL.FTZ R124, R108, R101 ;  /* 0x000000656c7c7220 */ /* 0x000fe20000410000 */
[----:B------:R-:W-:Y:S01]  /*2b80*/  HADD2.F32 R116, -RZ, R116.H0_H0 ;  /* 0x20000074ff747230 */ /* 0x000fe20000004100 */
[----:B------:R-:W4:Y:S01]  /*2b90*/  MUFU.RCP R114, R114 ;  /* 0x0000007200727308 */ /* 0x000f220000001000 */
[----:B------:R-:W-:Y:S01]  /*2ba0*/  FFMA.FTZ R123, R86, R123, 1 ;  /* 0x3f800000567b7423 */ /* 0x000fe2000001007b */
[----:B------:R-:W-:Y:S01]  /*2bb0*/  FMUL.FTZ R126, R109, R126 ;  /* 0x0000007e6d7e7220 */ /* 0x000fe20000410000 */
[----:B------:R-:W-:Y:S01]  /*2bc0*/  FMUL.FTZ R124, R103, R124 ;  /* 0x0000007c677c7220 */ /* 0x000fe20000410000 */
[----:B-1----:R-:W-:-:S02]  /*2bd0*/  HADD2.F32 R113, -RZ, R113.H0_H0 ;  /* 0x20000071ff717230 */ /* 0x002fc40000004100 */
[----:B------:R-:W-:Y:S01]  /*2be0*/  FADD.FTZ R128, -R112, 1 ;  /* 0x3f80000070807421 */ /* 0x000fe20000010100 */
[----:B------:R-:W-:Y:S01]  /*2bf0*/  FMUL.FTZ R125, R117, R116 ;  /* 0x00000074757d7220 */ /* 0x000fe20000410000 */
[----:B------:R-:W-:Y:S01]  /*2c00*/  FMUL.FTZ R143, R126, R123 ;  /* 0x0000007b7e8f7220 */ /* 0x000fe20000410000 */
[----:B------:R-:W-:Y:S01]  /*2c10*/  FMUL.FTZ R140, R124, R119 ;  /* 0x000000777c8c7220 */ /* 0x000fe20000410000 */
[----:B--2---:R-:W-:Y:S01]  /*2c20*/  FADD.FTZ R123, -R111, 1 ;  /* 0x3f8000006f7b7421 */ /* 0x004fe20000010100 */
[----:B------:R-:W-:Y:S01]  /*2c30*/  FADD.FTZ R121, -R107, 1 ;  /* 0x3f8000006b797421 */ /* 0x000fe20000010100 */
[----:B------:R-:W-:Y:S01]  /*2c40*/  FMUL.FTZ R124, R118, R113 ;  /* 0x00000071767c7220 */ /* 0x000fe20000410000 */
[----:B------:R-:W-:Y:S01]  /*2c50*/  FFMA.FTZ R128, R87, R128, 1 ;  /* 0x3f80000057807423 */ /* 0x000fe20000010080 */
[----:B------:R-:W-:Y:S01]  /*2c60*/  FMUL.FTZ R125, R112, R125 ;  /* 0x0000007d707d7220 */ /* 0x000fe20000410000 */
[----:B------:R1:W2:Y:S01]  /*2c70*/  MUFU.RCP R122, R129 ;  /* 0x00000081007a7308 */ /* 0x0002a20000001000 */
[----:B------:R-:W-:Y:S01]  /*2c80*/  FFMA.FTZ R121, R54, R121, 1 ;  /* 0x3f80000036797423 */ /* 0x000fe20000010079 */
[----:B------:R-:W-:Y:S01]  /*2c90*/  FMUL.FTZ R124, R107, R124 ;  /* 0x0000007c6b7c7220 */ /* 0x000fe20000410000 */
[----:B------:R-:W-:Y:S01]  /*2ca0*/  FMUL.FTZ R144, R125, R128 ;  /* 0x000000807d907220 */ /* 0x000fe20000410000 */
[----:B------:R-:W-:-:S02]  /*2cb0*/  FADD.FTZ R128, R133, 1 ;  /* 0x3f80000085807421 */ /* 0x000fc40000010000 */
[----:B------:R-:W2:Y:S01]  /*2cc0*/  LDS.U16 R133, [R38+0x14] ;  /* 0x0000140026857984 */ /* 0x000ea20000000400 */
[----:B-1----:R-:W-:Y:S01]  /*2cd0*/  FFMA.FTZ R129, R88, R123, 1 ;  /* 0x3f80000058817423 */ /* 0x002fe2000001007b */
[----:B------:R-:W-:Y:S02]  /*2ce0*/  HADD2.F32 R123, -RZ, R90.H0_H0 ;  /* 0x2000005aff7b7230 */ /* 0x000fe40000004100 */
[----:B---3--:R-:W-:Y:S02]  /*2cf0*/  HADD2.F32 R90, -RZ, R3.H0_H0 ;  /* 0x20000003ff5a7230 */ /* 0x008fe40000004100 */
[----:B------:R-:W-:Y:S01]  /*2d00*/  FMUL.FTZ R142, R124, R121 ;  /* 0x000000797c8e7220 */ /* 0x000fe20000410000 */
[----:B------:R-:W-:Y:S02]  /*2d10*/  HADD2.F32 R121, -RZ, R100.H0_H0 ;  /* 0x20000064ff797230 */ /* 0x000fe40000004100 */
[----:B------:R-:W-:Y:S01]  /*2d20*/  FADD.FTZ R119, R130, 1 ;  /* 0x3f80000082777421 */ /* 0x000fe20000010000 */
[----:B0-----:R-:W-:-:S02]  /*2d30*/  HADD2.F32 R100, -RZ, R2.H0_H0 ;  /* 0x20000002ff647230 */ /* 0x001fc40000004100 */
[----:B------:R-:W-:Y:S01]  /*2d40*/  FMUL.FTZ R3, R123, R90 ;  /* 0x0000005a7b037220 */ /* 0x000fe20000410000 */
[----:B------:R-:W0:Y:S01]  /*2d50*/  LDS.U16 R2, [R38+0x12] ;  /* 0x0000120026027984 */ /* 0x000e220000000400 */
[C---:B----4-:R-:W-:Y:S02]  /*2d60*/  FADD.FTZ R130, -R114.reuse, 1 ;  /* 0x3f80000072827421 */ /* 0x050fe40000010100 */
[----:B------:R-:W-:Y:S01]  /*2d70*/  FMUL.FTZ R3, R114, R3 ;  /* 0x0000000372037220 */ /* 0x000fe20000410000 */
[----:B------:R-:W-:Y:S01]  /*2d80*/  FMUL.FTZ R126, R121, R100 ;  /* 0x00000064797e7220 */ /* 0x000fe20000410000 */
[----:B------:R-:W-:Y:S01]  /*2d90*/  FFMA.FTZ R130, R89, R130, 1 ;  /* 0x3f80000059827423 */ /* 0x000fe20000010082 */
[----:B------:R-:W-:Y:S01]  /*2da0*/  FADD.FTZ R125, R132, 1 ;  /* 0x3f800000847d7421 */ /* 0x000fe20000010000 */
[----:B------:R1:W-:Y:S01]  /*2db0*/  MUFU.RCP R124, R131 ;  /* 0x00000083007c7308 */ /* 0x0003e20000001000 */
[----:B------:R-:W-:Y:S01]  /*2dc0*/  FMUL.FTZ R126, R111, R126 ;  /* 0x0000007e6f7e7220 */ /* 0x000fe20000410000 */
[----:B------:R-:W-:-:S02]  /*2dd0*/  FMUL.FTZ R146, R3, R130 ;  /* 0x0000008203927220 */ /* 0x000fc40000410000 */
[----:B------:R-:W3:Y:S01]  /*2de0*/  LDS.U16 R3, [R38+0x1a] ;  /* 0x00001a0026037984 */ /* 0x000ee20000000400 */
[----:B-1----:R-:W-:Y:S01]  /*2df0*/  FADD.FTZ R131, R134, 1 ;  /* 0x3f80000086837421 */ /* 0x002fe20000010000 */
[----:B------:R-:W-:Y:S02]  /*2e00*/  FADD.FTZ R134, R138, 1 ;  /* 0x3f8000008a867421 */ /* 0x000fe40000010000 */
[----:B------:R-:W1:Y:S01]  /*2e10*/  LDS.U16 R138, [R38+0x1c] ;  /* 0x00001c00268a7984 */ /* 0x000e620000000400 */
[----:B------:R-:W4:Y:S01]  /*2e20*/  MUFU.RCP R125, R125 ;  /* 0x0000007d007d7308 */ /* 0x000f220000001000 */
[----:B------:R-:W-:Y:S01]  /*2e30*/  FMUL.FTZ R145, R126, R129 ;  /* 0x000000817e917220 */ /* 0x000fe20000410000 */
[----:B------:R-:W-:Y:S02]  /*2e40*/  HADD2.F32 R126, -RZ, R85.H0_H0 ;  /* 0x20000055ff7e7230 */ /* 0x000fe40000004100 */
[----:B------:R-:W-:Y:S02]  /*2e50*/  HADD2.F32 R85, -RZ, R127.H0_H0 ;  /* 0x2000007fff557230 */ /* 0x000fe40000004100 */
[----:B--2---:R-:W-:-:S02]  /*2e60*/  FADD.FTZ R132, -R122, 1 ;  /* 0x3f8000007a847421 */ /* 0x004fc40000010100 */
[----:B------:R-:W2:Y:S01]  /*2e70*/  MUFU.RCP R119, R119 ;  /* 0x0000007700777308 */ /* 0x000ea20000001000 */
[----:B------:R-:W-:Y:S01]  /*2e80*/  FMUL.FTZ R129, R126, R85 ;  /* 0x000000557e817220 */ /* 0x000fe20000410000 */
[----:B------:R-:W-:-:S03]  /*2e90*/  FFMA.FTZ R132, R91, R132, 1 ;  /* 0x3f8000005b847423 */ /* 0x000fc60000010084 */
[----:B------:R-:W-:-:S03]  /*2ea0*/  FMUL.FTZ R129, R122, R129 ;  /* 0x000000817a817220 */ /* 0x000fc60000410000 */
[----:B------:R-:W0:Y:S01]  /*2eb0*/  MUFU.RCP R128, R128 ;  /* 0x0000008000807308 */ /* 0x000e220000001000 */
[----:B------:R-:W-:Y:S01]  /*2ec0*/  FMUL.FTZ R147, R129, R132 ;  /* 0x0000008481937220 */ /* 0x000fe20000410000 */
[----:B------:R-:W-:Y:S02]  /*2ed0*/  HADD2.F32 R130, -RZ, R52.H0_H0 ;  /* 0x20000034ff827230 */ /* 0x000fe40000004100 */
[----:B------:R-:W-:Y:S01]  /*2ee0*/  FADD.FTZ R52, R148, 1 ;  /* 0x3f80000094347421 */ /* 0x000fe20000010000 */
[----:B------:R-:W-:Y:S02]  /*2ef0*/  HADD2.F32 R129, -RZ, R51.H0_H0 ;  /* 0x20000033ff817230 */ /* 0x000fe40000004100 */
[----:B----4-:R-:W-:Y:S01]  /*2f00*/  FADD.FTZ R51, -R125, 1 ;  /* 0x3f8000007d337421 */ /* 0x010fe20000010100 */
[----:B------:R-:W-:Y:S02]  /*2f10*/  HADD2.F32 R132, -RZ, R50.H0_H0 ;  /* 0x20000032ff847230 */ /* 0x000fe40000004100 */
[----:B------:R-:W-:Y:S01]  /*2f20*/  FADD.FTZ R50, -R124, 1 ;  /* 0x3f8000007c327421 */ /* 0x000fe20000010100 */
[----:B------:R4:W1:Y:S01]  /*2f30*/  MUFU.RCP R127, R131 ;  /* 0x00000083007f7308 */ /* 0x0008620000001000 */
[----:B------:R-:W-:Y:S01]  /*2f40*/  FFMA.FTZ R151, R94, R51, 1 ;  /* 0x3f8000005e977423 */ /* 0x000fe20000010033 */
[----:B------:R-:W-:-:S02]  /*2f50*/  HADD2.F32 R51, -RZ, R135.H0_H0 ;  /* 0x20000087ff337230 */ /* 0x000fc40000004100 */
[----:B------:R-:W-:Y:S01]  /*2f60*/  FFMA.FTZ R148, R93, R50, 1 ;  /* 0x3f8000005d947423 */ /* 0x000fe20000010032 */
[----:B------:R-:W-:-:S03]  /*2f70*/  HADD2.F32 R50, -RZ, R133.H0_H0 ;  /* 0x20000085ff327230 */ /* 0x000fc60000004100 */
[----:B------:R3:W-:Y:S01]  /*2f80*/  MUFU.RCP R153, R52 ;  /* 0x0000003400997308 */ /* 0x0007e20000001000 */
[----:B----4-:R-:W-:Y:S02]  /*2f90*/  HADD2.F32 R131, -RZ, R49.H0_H0 ;  /* 0x20000031ff837230 */ /* 0x010fe40000004100 */
[----:B--2---:R-:W-:Y:S01]  /*2fa0*/  FADD.FTZ R49, -R119, 1 ;  /* 0x3f80000077317421 */ /* 0x004fe20000010100 */
[----:B0-----:R-:W-:Y:S01]  /*2fb0*/  FADD.FTZ R150, -R128, 1 ;  /* 0x3f80000080967421 */ /* 0x001fe20000010100 */
[----:B---3--:R-:W-:-:S03]  /*2fc0*/  HADD2.F32 R52, -RZ, R136.H0_H0 ;  /* 0x20000088ff347230 */ /* 0x008fc60000004100 */
[----:B------:R-:W0:Y:S01]  /*2fd0*/  MUFU.RCP R134, R134 ;  /* 0x0000008600867308 */ /* 0x000e220000001000 */
[----:B------:R-:W-:Y:S01]  /*2fe0*/  FFMA.FTZ R149, R92, R49, 1 ;  /* 0x3f8000005c957423 */ /* 0x000fe20000010031 */
[----:B------:R-:W-:Y:S01]  /*2ff0*/  FMUL.FTZ R136, R132, R51 ;  /* 0x0000003384887220 */ /* 0x000fe20000410000 */
        /* <DEDUP_REMOVED lines=18> */
[----:B-1----:R-:W-:Y:S02]  /*3120*/  HADD2.F32 R48, -RZ, R138.H0_H0 ;  /* 0x2000008aff307230 */ /* 0x002fe40000004100 */
[----:B------:R-:W-:Y:S02]  /*3130*/  HADD2.F32 R133, -RZ, R139.H0_H0 ;  /* 0x2000008bff857230 */ /* 0x000fe40000004100 */
[----:B------:R-:W-:Y:S01]  /*3140*/  FMUL.FTZ R2, R2, R149 ;  /* 0x0000009502027220 */ /* 0x000fe20000410000 */
[----:B------:R-:W-:Y:S01]  /*3150*/  FADD.FTZ R7, -R127, 1 ;  /* 0x3f8000007f077421 */ /* 0x000fe20000010100 */
[----:B0-----:R-:W-:Y:S01]  /*3160*/  FADD.FTZ R140, -R134, 1 ;  /* 0x3f800000868c7421 */ /* 0x001fe20000010100 */
        /* <DEDUP_REMOVED lines=15> */
[----:B------:R-:W-:-:S02]  /*3260*/  PRMT R138, R154, 0x7632, R138 ;  /* 0x000076329a8a7816 */ /* 0x000fc4000000008a */
        /* <DEDUP_REMOVED lines=156> */
[----:B------:R-:W-:Y:S01]  /*3c30*/  STS.U16 [R38], R53 ;  /* 0x0000003526007388 */ /* 0x000fe20000000400 */
[----:B------:R-:W-:-:S02]  /*3c40*/  F2FP.F16.F32.PACK_AB R48, R133, R48 ;  /* 0x000000308530723e */ /* 0x000fc400000000ff */
[----:B-1----:R-:W-:Y:S01]  /*3c50*/  PRMT R2, R88, 0x7632, R2 ;  /* 0x0000763258027816 */ /* 0x002fe20000000002 */
[----:B------:R-:W-:Y:S01]  /*3c60*/  STS.U16 [R38+0x4], R102 ;  /* 0x0000046626007388 */ /* 0x000fe20000000400 */
[----:B------:R-:W-:Y:S01]  /*3c70*/  PRMT R49, R86, 0x7632, R49 ;  /* 0x0000763256317816 */ /* 0x000fe20000000031 */
[----:B0-----:R-:W-:Y:S01]  /*3c80*/  UIMAD.WIDE.U32 UR18, UR32, UR12, UR6 ;  /* 0x0000000c201272a5 */ /* 0x001fe2000f8e0006 */
[----:B------:R-:W-:Y:S01]  /*3c90*/  PRMT R51, R85, 0x7632, R51 ;  /* 0x0000763255337816 */ /* 0x000fe20000000033 */
[----:B------:R0:W-:Y:S01]  /*3ca0*/  STS.U16 [R38+0xe], R2 ;  /* 0x00000e0226007388 */ /* 0x0001e20000000400 */
[----:B--2---:R-:W-:Y:S01]  /*3cb0*/  PRMT R6, R50, 0x7632, R6 ;  /* 0x0000763232067816 */ /* 0x004fe20000000006 */
[----:B------:R-:W-:Y:S01]  /*3cc0*/  UIMAD UR13, UR32, UR13, UR19 ;  /* 0x0000000d200d72a4 */ /* 0x000fe2000f8e0213 */
[----:B------:R-:W-:Y:S01]  /*3cd0*/  PRMT R52, R3, 0x7632, R52 ;  /* 0x0000763203347816 */ /* 0x000fe20000000034 */
[----:B------:R-:W-:Y:S01]  /*3ce0*/  STS.U16 [R38+0x8], R86 ;  /* 0x0000085626007388 */ /* 0x000fe20000000400 */
[----:B------:R-:W-:Y:S01]  /*3cf0*/  PRMT R54, R48, 0x7632, R54 ;  /* 0x0000763230367816 */ /* 0x000fe20000000036 */
[----:B------:R-:W-:-:S02]  /*3d00*/  UMOV UR12, UR18 ;  /* 0x00000012000c7c82 */ /* 0x000fc40008000000 */
[----:B------:R-:W-:Y:S01]  /*3d10*/  STS.U16 [R38+0xa], R49 ;  /* 0x00000a3126007388 */ /* 0x000fe20000000400 */
[----:B------:R-:W-:Y:S01]  /*3d20*/  UIMAD.WIDE.U32 UR12, UR8, UR14, UR12 ;  /* 0x0000000e080c72a5 */ /* 0x000fe2000f8e000c */
[----:B0-----:R-:W-:Y:S02]  /*3d30*/  MOV R2, UR16 ;  /* 0x0000001000027c02 */ /* 0x001fe40008000f00 */
        /* <DEDUP_REMOVED lines=66> */
.L_x_12444:
[----:B------:R-:W-:Y:S01]  /*4160*/  HADD2.F32 R55, -RZ, R55.H0_H0 ;  /* 0x20000037ff377230 */ /* 0x000fe20000004100 */
[----:B------:R-:W-:Y:S01]  /*4170*/  BAR.SYNC.DEFER_BLOCKING 0x0 ;  /* 0x0000000000007b1d */ /* 0x000fe20000010000 */
[----:B------:R-:W-:Y:S01]  /*4180*/  HADD2.F32 R56, -RZ, R56.H0_H0 ;  /* 0x20000038ff387230 */ /* 0x000fe20000004100 */
[----:B------:R-:W-:Y:S01]  /*4190*/  UISETP.GE.AND UP0, UPT, UR33, 0x1, UPT ;  /* 0x000000012100788c */ /* 0x000fe2000bf06270 */
[----:B------:R-:W-:Y:S02]  /*41a0*/  HADD2.F32 R57, -RZ, R57.H0_H0 ;  /* 0x20000039ff397230 */ /* 0x000fe40000004100 */
[----:B------:R-:W-:Y:S01]  /*41b0*/  FFMA.FTZ R18, R103, R55, R18 ;  /* 0x0000003767127223 */ /* 0x000fe20000010012 */
[----:B------:R-:W-:Y:S02]  /*41c0*/  HADD2.F32 R58, -RZ, R58.H0_H0 ;  /* 0x2000003aff3a7230 */ /* 0x000fe40000004100 */
[----:B------:R-:W-:Y:S02]  /*41d0*/  HFMA2 R54, -RZ, RZ, 0, 0 ;  /* 0x00000000ff367431 */ /* 0x000fe400000001ff */
[----:B------:R-:W-:-:S02]  /*41e0*/  HADD2.F32 R14, -RZ, R76.H0_H0 ;  /* 0x2000004cff0e7230 */ /* 0x000fc40000004100 */
[----:B0-----:R-:W-:Y:S01]  /*41f0*/  FFMA.FTZ R3, R119, R56, R18 ;  /* 0x0000003877037223 */ /* 0x001fe20000010012 */
        /* <DEDUP_REMOVED lines=8> */
[----:B------:R-:W-:-:S02]  /*4280*/  HADD2.F32 R12, -RZ, R77.H0_H0 ;  /* 0x2000004dff0c7230 */ /* 0x000fc40000004100 */
[----:B-----5:R-:W-:Y:S01]  /*4290*/  FADD.FTZ R77, R0, R17 ;  /* 0x00000011004d7221 */ /* 0x020fe20000010000 */
        /* <DEDUP_REMOVED lines=44> */
[--C-:B------:R-:W-:Y:S01]  /*4560*/  FADD.FTZ R90, R92, R17.reuse ;  /* 0x000000115c5a7221 */ /* 0x100fe20000010000 */
[----:B------:R-:W-:Y:S02]  /*4570*/  CS2R R40, SRZ ;  /* 0x0000000000287805 */ /* 0x000fe4000001ff00 */
[----:B------:R-:W-:Y:S01]  /*4580*/  MOV R39, RZ ;  /* 0x000000ff00277202 */ /* 0x000fe20000000f00 */
        /* <DEDUP_REMOVED lines=52> */
.L_x_12463:
        /* <DEDUP_REMOVED lines=42> */
[----:B------:R0:W4:Y:S04]  /*4b70*/  MUFU.EX2 R126, R6 ;  /* 0x00000006007e7308 */ /* 0x0001280000000800 */
[----:B------:R5:W-:Y:S01]  /*4b80*/  MUFU.COS R128, R120 ;  /* 0x0000007800807308 */ /* 0x000be20000000000 */
[----:B0-----:R-:W-:-:S07]  /*4b90*/  FMUL.FTZ R6, R80, R9 ;  /* 0x0000000950067220 */ /* 0x001fce0000410000 */
[----:B------:R-:W-:Y:S01]  /*4ba0*/  MUFU.SIN R13, R125 ;  /* 0x0000007d000d7308 */ /* 0x000fe20000000400 */
[----:B------:R-:W-:Y:S01]  /*4bb0*/  FMUL.RZ R132, R6, 0.15915493667125701904 ;  /* 0x3e22f98306847820 */ /* 0x000fe2000040c000 */
[----:B------:R-:W-:-:S06]  /*4bc0*/  FMUL.FTZ R6, R80, R14 ;  /* 0x0000000e50067220 */ /* 0x000fcc0000410000 */
[----:B-----5:R0:W-:Y:S04]  /*4bd0*/  MUFU.EX2 R120, R7 ;  /* 0x0000000700787308 */ /* 0x0201e80000000800 */
[----:B------:R5:W-:Y:S01]  /*4be0*/  MUFU.COS R121, R125 ;  /* 0x0000007d00797308 */ /* 0x000be20000000000 */
[----:B0-----:R-:W-:-:S07]  /*4bf0*/  FMUL.FTZ R7, R81, R9 ;  /* 0x0000000951077220 */ /* 0x001fce0000410000 */
[----:B------:R-:W-:Y:S01]  /*4c00*/  MUFU.SIN R119, R124 ;  /* 0x0000007c00777308 */ /* 0x000fe20000000400 */
[----:B------:R-:W-:Y:S01]  /*4c10*/  FMUL.RZ R137, R7, 0.15915493667125701904 ;  /* 0x3e22f98307897820 */ /* 0x000fe2000040c000 */
[----:B------:R-:W-:-:S06]  /*4c20*/  FMUL.FTZ R7, R81, R14 ;  /* 0x0000000e51077220 */ /* 0x000fcc0000410000 */
[----:B-----5:R0:W-:Y:S04]  /*4c30*/  MUFU.EX2 R125, R6 ;  /* 0x00000006007d7308 */ /* 0x0201e80000000800 */
[----:B------:R5:W2:Y:S04]  /*4c40*/  MUFU.EX2 R129, R7 ;  /* 0x0000000700817308 */ /* 0x000aa80000000800 */
[----:B------:R1:W4:Y:S01]  /*4c50*/  MUFU.COS R131, R124 ;  /* 0x0000007c00837308 */ /* 0x0003220000000000 */
[-C--:B0-----:R-:W-:Y:S01]  /*4c60*/  FMUL.FTZ R6, R83, R9.reuse ;  /* 0x0000000953067220 */ /* 0x081fe20000410000 */
[----:B-----5:R-:W-:-:S06]  /*4c70*/  FMUL.FTZ R7, R84, R9 ;  /* 0x0000000954077220 */ /* 0x020fcc0000410000 */
[----:B------:R-:W-:Y:S01]  /*4c80*/  MUFU.SIN R130, R132 ;  /* 0x0000008400827308 */ /* 0x000fe20000000400 */
[----:B-1----:R-:W-:Y:S01]  /*4c90*/  FMUL.FTZ R124, R82, R9 ;  /* 0x00000009527c7220 */ /* 0x002fe20000410000 */
[----:B------:R-:W-:Y:S01]  /*4ca0*/  FMUL.RZ R143, R7, 0.15915493667125701904 ;  /* 0x3e22f983078f7820 */ /* 0x000fe2000040c000 */
[----:B------:R-:W-:-:S05]  /*4cb0*/  FMUL.FTZ R7, R84, R14 ;  /* 0x0000000e54077220 */ /* 0x000fca0000410000 */
[----:B------:R0:W-:Y:S01]  /*4cc0*/  MUFU.COS R134, R132 ;  /* 0x0000008400867308 */ /* 0x0001e20000000000 */
[C---:B----4-:R-:W-:Y:S01]  /*4cd0*/  FMUL.FTZ R131, R126.reuse, R131 ;  /* 0x000000837e837220 */ /* 0x050fe20000410000 */
[----:B------:R-:W-:-:S06]  /*4ce0*/  FMUL.FTZ R126, R126, R119 ;  /* 0x000000777e7e7220 */ /* 0x000fcc0000410000 */
[----:B------:R-:W-:Y:S01]  /*4cf0*/  MUFU.SIN R123, R127 ;  /* 0x0000007f007b7308 */ /* 0x000fe20000000400 */
[----:B0-----:R-:W-:Y:S01]  /*4d00*/  FMUL.RZ R132, R6, 0.15915493667125701904 ;  /* 0x3e22f98306847820 */ /* 0x001fe2000040c000 */
[----:B------:R-:W-:-:S06]  /*4d10*/  FMUL.FTZ R6, R83, R14 ;  /* 0x0000000e53067220 */ /* 0x000fcc0000410000 */
[----:B------:R0:W-:Y:S08]  /*4d20*/  MUFU.COS R133, R127 ;  /* 0x0000007f00857308 */ /* 0x0001f00000000000 */
[----:B------:R1:W4:Y:S01]  /*4d30*/  MUFU.EX2 R168, R6 ;  /* 0x0000000600a87308 */ /* 0x0003220000000800 */
[----:B0-----:R-:W-:Y:S01]  /*4d40*/  FMUL.RZ R127, R124, 0.15915493667125701904 ;  /* 0x3e22f9837c7f7820 */ /* 0x001fe2000040c000 */
[----:B------:R-:W-:-:S02]  /*4d50*/  FMUL.FTZ R124, R82, R14 ;  /* 0x0000000e527c7220 */ /* 0x000fc40000410000 */
[----:B------:R0:W-:Y:S04]  /*4d60*/  MUFU.EX2 R167, R7 ;  /* 0x0000000700a77308 */ /* 0x0001e80000000800 */
[----:B------:R-:W-:Y:S01]  /*4d70*/  MUFU.SIN R136, R137 ;  /* 0x0000008900887308 */ /* 0x000fe20000000400 */
[-C--:B-1----:R-:W-:Y:S01]  /*4d80*/  FMUL.FTZ R6, R86, R9.reuse ;  /* 0x0000000956067220 */ /* 0x082fe20000410000 */
[----:B0-----:R-:W-:-:S06]  /*4d90*/  FMUL.FTZ R7, R87, R9 ;  /* 0x0000000957077220 */ /* 0x001fcc0000410000 */
[----:B------:R-:W2:Y:S01]  /*4da0*/  MUFU.COS R138, R137 ;  /* 0x00000089008a7308 */ /* 0x000ea20000000000 */
[----:B------:R-:W-:Y:S01]  /*4db0*/  FMUL.RZ R149, R7, 0.15915493667125701904 ;  /* 0x3e22f98307957820 */ /* 0x000fe2000040c000 */
[----:B------:R-:W-:-:S06]  /*4dc0*/  FMUL.FTZ R7, R87, R14 ;  /* 0x0000000e57077220 */ /* 0x000fcc0000410000 */
[----:B------:R0:W1:Y:S04]  /*4dd0*/  MUFU.EX2 R161, R124 ;  /* 0x0000007c00a17308 */ /* 0x0000680000000800 */
[----:B------:R-:W-:Y:S01]  /*4de0*/  MUFU.SIN R135, R132 ;  /* 0x0000008400877308 */ /* 0x000fe20000000400 */
[----:B0-----:R-:W-:Y:S01]  /*4df0*/  FMUL.FTZ R124, R85, R9 ;  /* 0x00000009557c7220 */ /* 0x001fe20000410000 */
[----:B--2---:R-:W-:-:S06]  /*4e00*/  FMUL.FTZ R138, R129, R138 ;  /* 0x0000008a818a7220 */ /* 0x004fcc0000410000 */
[----:B------:R0:W4:Y:S08]  /*4e10*/  MUFU.COS R137, R132 ;  /* 0x0000008400897308 */ /* 0x0001300000000000 */
[----:B------:R-:W-:Y:S01]  /*4e20*/  MUFU.SIN R140, R127 ;  /* 0x0000007f008c7308 */ /* 0x000fe20000000400 */
[----:B0-----:R-:W-:Y:S01]  /*4e30*/  FMUL.RZ R132, R6, 0.15915493667125701904 ;  /* 0x3e22f98306847820 */ /* 0x001fe2000040c000 */
[----:B------:R-:W-:-:S06]  /*4e40*/  FMUL.FTZ R6, R86, R14 ;  /* 0x0000000e56067220 */ /* 0x000fcc0000410000 */
[----:B------:R0:W1:Y:S01]  /*4e50*/  MUFU.COS R142, R127 ;  /* 0x0000007f008e7308 */ /* 0x0000620000000000 */
[C---:B----4-:R-:W-:Y:S01]  /*4e60*/  FMUL.FTZ R166, R168.reuse, R137 ;  /* 0x00000089a8a67220 */ /* 0x050fe20000410000 */
        /* <DEDUP_REMOVED lines=49> */
[----:B------:R-:W-:Y:S01]  /*5180*/  ULEA UR17, UR19, UR18, 0x18 ;  /* 0x0000001213117291 */ /* 0x000fe2000f8ec0ff */
[----:B------:R-:W-:Y:S01]  /*5190*/  @P2 IADD3 R2, PT, PT, R20, 0x200, RZ ;  /* 0x0000020014022810 */ /* 0x000fe20007ffe0ff */
[----:B------:R-:W-:Y:S01]  /*51a0*/  FMUL.FTZ R121, R129, R136 ;  /* 0x0000008881797220 */ /* 0x000fe20000410000 */
[----:B------:R-:W0:Y:S01]  /*51b0*/  MUFU.COS R146, R143 ;  /* 0x0000008f00927308 */ /* 0x000e220000000000 */
[----:B------:R-:W-:Y:S01]  /*51c0*/  FMUL.FTZ R136, R106, R7 ;  /* 0x000000076a887220 */ /* 0x000fe20000410000 */
[-C--:B------:R-:W-:Y:S01]  /*51d0*/  FMUL.FTZ R129, R0, -R6.reuse ;  /* 0x8000000600817220 */ /* 0x080fe20000410000 */
[----:B------:R-:W-:Y:S01]  /*51e0*/  LEA R2, R2, UR17, 0x3 ;  /* 0x0000001102027c11 */ /* 0x000fe2000f8e18ff */
[-C--:B------:R-:W-:Y:S01]  /*51f0*/  FMUL.FTZ R188, R110, -R6.reuse ;  /* 0x800000066ebc7220 */ /* 0x080fe20000410000 */
[-C--:B------:R-:W-:Y:S01]  /*5200*/  FMUL.FTZ R190, R111, -R6.reuse ;  /* 0x800000066fbe7220 */ /* 0x080fe20000410000 */
[-C--:B------:R-:W-:Y:S01]  /*5210*/  FMUL.FTZ R192, R112, -R6.reuse ;  /* 0x8000000670c07220 */ /* 0x080fe20000410000 */
[-C--:B------:R-:W-:Y:S01]  /*5220*/  FMUL.FTZ R194, R113, -R6.reuse ;  /* 0x8000000671c27220 */ /* 0x080fe20000410000 */
[----:B------:R-:W-:Y:S01]  /*5230*/  MUFU.SIN R139, R127 ;  /* 0x0000007f008b7308 */ /* 0x000fe20000000400 */
[-C--:B------:R-:W-:Y:S01]  /*5240*/  FMUL.FTZ R195, R114, -R6.reuse ;  /* 0x8000000672c37220 */ /* 0x080fe20000410000 */
[-C--:B------:R-:W-:Y:S01]  /*5250*/  FMUL.FTZ R153, R116, -R6.reuse ;  /* 0x8000000674997220 */ /* 0x080fe20000410000 */
[----:B------:R-:W-:-:S05]  /*5260*/  FMUL.FTZ R148, R117, -R6 ;  /* 0x8000000675947220 */ /* 0x000fca0000410000 */
[----:B------:R1:W2:Y:S01]  /*5270*/  MUFU.COS R141, R127 ;  /* 0x0000007f008d7308 */ /* 0x0002a20000000000 */
[C---:B0-----:R-:W-:Y:S01]  /*5280*/  FMUL.FTZ R165, R167.reuse, R146 ;  /* 0x00000092a7a57220 */ /* 0x041fe20000410000 */
[----:B------:R-:W-:Y:S01]  /*5290*/  FMUL.FTZ R167, R167, R144 ;  /* 0x00000090a7a77220 */ /* 0x000fe20000410000 */
[-C--:B------:R-:W-:Y:S01]  /*52a0*/  FMUL.FTZ R146, R116, R7.reuse ;  /* 0x0000000774927220 */ /* 0x080fe20000410000 */
[----:B------:R-:W-:-:S04]  /*52b0*/  FMUL.FTZ R144, R117, R7 ;  /* 0x0000000775907220 */ /* 0x000fc80000410000 */
[----:B------:R-:W-:Y:S01]  /*52c0*/  MUFU.SIN R143, R149 ;  /* 0x00000095008f7308 */ /* 0x000fe20000000400 */
[----:B-1----:R-:W-:-:S07]  /*52d0*/  FMUL.FTZ R127, R89, R14 ;  /* 0x0000000e597f7220 */ /* 0x002fce0000410000 */
[----:B------:R0:W1:Y:S01]  /*52e0*/  MUFU.COS R175, R149 ;  /* 0x0000009500af7308 */ /* 0x0000620000000000 */
[C---:B--2---:R-:W-:Y:S01]  /*52f0*/  FMUL.FTZ R170, R172.reuse, R141 ;  /* 0x0000008dacaa7220 */ /* 0x044fe20000410000 */
[----:B------:R-:W-:-:S06]  /*5300*/  FMUL.FTZ R172, R172, R139 ;  /* 0x0000008bacac7220 */ /* 0x000fcc0000410000 */
[----:B------:R2:W4:Y:S01]  /*5310*/  MUFU.EX2 R182, R124 ;  /* 0x0000007c00b67308 */ /* 0x0005220000000800 */
[----:B0-----:R-:W-:Y:S01]  /*5320*/  FMUL.FTZ R149, R90, R14 ;  /* 0x0000000e5a957220 */ /* 0x001fe20000410000 */
[C---:B---3--:R-:W-:Y:S01]  /*5330*/  FMUL.FTZ R14, R15.reuse, R128 ;  /* 0x000000800f0e7220 */ /* 0x048fe20000410000 */
[----:B------:R-:W-:Y:S01]  /*5340*/  FMUL.FTZ R15, R15, R122 ;  /* 0x0000007a0f0f7220 */ /* 0x000fe20000410000 */
[----:B------:R-:W4:Y:S01]  /*5350*/  MUFU.COS R147, R151 ;  /* 0x0000009700937308 */ /* 0x000f220000000000 */
[CC--:B------:R-:W-:Y:S01]  /*5360*/  FMUL.FTZ R128, R103.reuse, -R6.reuse ;  /* 0x8000000667807220 */ /* 0x0c0fe20000410000 */
[----:B------:R-:W-:Y:S02]  /*5370*/  FMUL.FTZ R122, R104, -R6 ;  /* 0x80000006687a7220 */ /* 0x000fe40000410000 */
[----:B------:R0:W-:Y:S01]  /*5380*/  STS.64 [R2+0x880], R14 ;  /* 0x0008800e02007388 */ /* 0x0001e20000000a00 */
[----:B--2---:R-:W-:Y:S01]  /*5390*/  FMUL.FTZ R124, R12, R123 ;  /* 0x0000007b0c7c7220 */ /* 0x004fe20000410000 */
[C---:B-1----:R-:W-:Y:S01]  /*53a0*/  FMUL.FTZ R175, R178.reuse, R175 ;  /* 0x000000afb2af7220 */ /* 0x042fe20000410000 */
[----:B------:R-:W-:Y:S01]  /*53b0*/  FMUL.FTZ R178, R178, R143 ;  /* 0x0000008fb2b27220 */ /* 0x000fe20000410000 */
[----:B------:R-:W1:Y:S01]  /*53c0*/  MUFU.SIN R145, R151 ;  /* 0x0000009700917308 */ /* 0x000e620000000400 */
[----:B------:R-:W-:-:S07]  /*53d0*/  FMUL.FTZ R123, R103, R7 ;  /* 0x00000007677b7220 */ /* 0x000fce0000410000 */
[----:B------:R-:W-:Y:S01]  /*53e0*/  MUFU.SIN R184, R5 ;  /* 0x0000000500b87308 */ /* 0x000fe20000000400 */
[----:B----4-:R-:W-:-:S07]  /*53f0*/  FMUL.FTZ R180, R182, R147 ;  /* 0x00000093b6b47220 */ /* 0x010fce0000410000 */
[----:B------:R-:W2:Y:S01]  /*5400*/  MUFU.COS R4, R5 ;  /* 0x0000000500047308 */ /* 0x000ea20000000000 */
[----:B-1----:R-:W-:-:S07]  /*5410*/  FMUL.FTZ R182, R182, R145 ;  /* 0x00000091b6b67220 */ /* 0x002fce0000410000 */
[----:B------:R-:W-:Y:S08]  /*5420*/  MUFU.SIN R176, R13 ;  /* 0x0000000d00b07308 */ /* 0x000ff00000000400 */
[----:B------:R-:W1:Y:S08]  /*5430*/  MUFU.COS R12, R13 ;  /* 0x0000000d000c7308 */ /* 0x000e700000000000 */
[----:B------:R3:W4:Y:S04]  /*5440*/  MUFU.EX2 R181, R127 ;  /* 0x0000007f00b57308 */ /* 0x0007280000000800 */
[----:B------:R-:W2:Y:S04]  /*5450*/  MUFU.EX2 R149, R149 ;  /* 0x0000009500957308 */ /* 0x000ea80000000800 */
[----:B------:R-:W1:Y:S01]  /*5460*/  MUFU.EX2 R3, R3 ;  /* 0x0000000300037308 */ /* 0x000e620000000800 */
[C---:B---3--:R-:W-:Y:S01]  /*5470*/  FMUL.FTZ R127, R125.reuse, R134 ;  /* 0x000000867d7f7220 */ /* 0x048fe20000410000 */
[----:B------:R-:W-:Y:S01]  /*5480*/  FMUL.FTZ R125, R125, R130 ;  /* 0x000000827d7d7220 */ /* 0x000fe20000410000 */
[-C--:B------:R-:W-:Y:S01]  /*5490*/  FMUL.FTZ R130, R0, R7.reuse ;  /* 0x0000000700827220 */ /* 0x080fe20000410000 */
[----:B------:R-:W-:Y:S01]  /*54a0*/  FMUL.FTZ R134, R105, -R6 ;  /* 0x8000000669867220 */ /* 0x000fe20000410000 */
[C---:B----4-:R-:W-:Y:S01]  /*54b0*/  FMUL.FTZ R179, R181.reuse, R154 ;  /* 0x0000009ab5b37220 */ /* 0x050fe20000410000 */
[----:B------:R-:W-:Y:S01]  /*54c0*/  FMUL.FTZ R181, R181, R152 ;  /* 0x00000098b5b57220 */ /* 0x000fe20000410000 */
[C---:B------:R-:W-:Y:S01]  /*54d0*/  FMUL.FTZ R154, R115.reuse, R7 ;  /* 0x00000007739a7220 */ /* 0x040fe20000410000 */
        /* <DEDUP_REMOVED lines=16> */
.L_x_12447:
[----:B------:R-:W-:-:S06]  /*55e0*/  LEA R12, R20, UR17, 0x3 ;  /* 0x00000011140c7c11 */ /* 0x000fcc000f8e18ff */
[----:B------:R-:W0:Y:S02]  /*55f0*/  LDS.64 R12, [R12+0x1888] ;  /* 0x001888000c0c7984 */ /* 0x000e240000000a00 */
.L_x_12448:
[----:B------:R-:W-:Y:S05]  /*5600*/  BSYNC.RECONVERGENT B0 ;  /* 0x0000000000007941 */ /* 0x000fea0003800200 */
.L_x_12446:
        /* <DEDUP_REMOVED lines=56> */
[----:B------:R-:W-:Y:S01]  /*5990*/  FADD.FTZ R143, RZ, R140 ;  /* 0x0000008cff8f7221 */ /* 0x000fe20000010000 */
[CC--:B------:R-:W-:Y:S01]  /*59a0*/  FFMA.FTZ R6, R183.reuse, R142.reuse, R6 ;  /* 0x0000008eb7067223 */ /* 0x0c0fe20000010006 */
[----:B------:R-:W-:Y:S01]  /*59b0*/  FMUL.FTZ R142, R184, R142 ;  /* 0x0000008eb88e7220 */ /* 0x000fe20000410000 */
[----:B------:R0:W2:Y:S01]  /*59c0*/  @P0 LDG.E.64 R2, desc[UR28][R4.64+0x8] ;  /* 0x0000081c04020981 */ /* 0x0000a2000c1e1b00 */
[C---:B------:R-:W-:Y:S01]  /*59d0*/  FMUL.FTZ R145, R168.reuse, R141 ;  /* 0x0000008da8917220 */ /* 0x040fe20000410000 */
[----:B------:R-:W-:Y:S01]  /*59e0*/  FMUL.FTZ R156, R168, R143 ;  /* 0x0000008fa89c7220 */ /* 0x000fe20000410000 */
[----:B------:R-:W-:Y:S01]  /*59f0*/  FMUL.FTZ R150, R124, R7 ;  /* 0x000000077c967220 */ /* 0x000fe20000410000 */
[----:B------:R-:W-:Y:S01]  /*5a00*/  FFMA.FTZ R140, R183, R147, -R142 ;  /* 0x00000093b78c7223 */ /* 0x000fe2000001088e */
        /* <DEDUP_REMOVED lines=38> */
[----:B------:R-:W-:Y:S01]  /*5c70*/  FFMA.FTZ R141, R169, R150, R141 ;  /* 0x00000096a98d7223 */ /* 0x000fe2000001008d */
[C---:B------:R-:W-:Y:S01]  /*5c80*/  FMUL.FTZ R150, R167.reuse, R142 ;  /* 0x0000008ea7967220 */ /* 0x040fe20000410000 */
[----:B------:R-:W-:Y:S01]  /*5c90*/  FFMA.FTZ R143, R86, R65, R7 ;  /* 0x00000041568f7223 */ /* 0x000fe20000010007 */
[-C--:B------:R-:W-:Y:S01]  /*5ca0*/  FMUL.FTZ R7, R167, R4.reuse ;  /* 0x00000004a7077220 */ /* 0x080fe20000410000 */
[----:B------:R-:W-:Y:S01]  /*5cb0*/  FADD.FTZ R141, RZ, R141 ;  /* 0x0000008dff8d7221 */ /* 0x000fe20000010000 */
        /* <DEDUP_REMOVED lines=9> */
[----:B------:R-:W-:Y:S01]  /*5d50*/  FADD.FTZ R141, RZ, R141 ;  /* 0x0000008dff8d7221 */ /* 0x000fe20000010000 */
[----:B------:R-:W-:Y:S01]  /*5d60*/  FFMA.FTZ R4, R170, R5, -R4 ;  /* 0x00000005aa047223 */ /* 0x000fe20000010804 */
[----:B------:R-:W-:Y:S01]  /*5d70*/  FFMA.FTZ R7, R87, R66, R150 ;  /* 0x0000004257077223 */ /* 0x000fe20000010096 */
        /* <DEDUP_REMOVED lines=8> */
[----:B------:R-:W-:Y:S01]  /*5e00*/  FMUL.FTZ R4, R178, R150 ;  /* 0x00000096b2047220 */ /* 0x000fe20000410000 */
        /* <DEDUP_REMOVED lines=11> */
[----:B------:R-:W-:Y:S01]  /*5ec0*/  FMUL.FTZ R141, R176, R144 ;  /* 0x00000090b08d7220 */ /* 0x000fe20000410000 */
[----:B------:R-:W-:Y:S01]  /*5ed0*/  FADD.FTZ R156, RZ, R156 ;  /* 0x0000009cff9c7221 */ /* 0x000fe20000010000 */
[C---:B------:R-:W-:Y:S01]  /*5ee0*/  FFMA.FTZ R4, R180.reuse, R7, -R139 ;  /* 0x00000007b4047223 */ /* 0x040fe2000001088b */
[----:B------:R-:W-:Y:S01]  /*5ef0*/  FFMA.FTZ R158, R89, R68, R158 ;  /* 0x00000044599e7223 */ /* 0x000fe2000001009e */
[----:B------:R-:W-:Y:S01]  /*5f00*/  FFMA.FTZ R142, R180, R5, R142 ;  /* 0x00000005b48e7223 */ /* 0x000fe2000001008e */
[----:B------:R-:W-:Y:S01]  /*5f10*/  FMUL.FTZ R150, R184, R156 ;  /* 0x0000009cb8967220 */ /* 0x000fe20000410000 */
[----:B------:R-:W-:Y:S01]  /*5f20*/  FMUL.FTZ R196, R176, R148 ;  /* 0x00000094b0c47220 */ /* 0x000fe20000410000 */
[-C--:B------:R-:W-:Y:S01]  /*5f30*/  FMUL.FTZ R7, R184, R158.reuse ;  /* 0x0000009eb8077220 */ /* 0x080fe20000410000 */
[----:B------:R-:W-:Y:S01]  /*5f40*/  ISETP.GE.AND P1, PT, R21, 0x1, PT ;  /* 0x000000011500780c */ /* 0x000fe20003f26270 */
[----:B------:R-:W-:Y:S01]  /*5f50*/  FFMA.FTZ R5, R183, R158, -R150 ;  /* 0x0000009eb7057223 */ /* 0x000fe20000010896 */
[----:B------:R-:W-:Y:S01]  /*5f60*/  FFMA.FTZ R150, R173, R148, -R141 ;  /* 0x00000094ad967223 */ /* 0x000fe2000001088d */
[----:B------:R-:W-:Y:S01]  /*5f70*/  FFMA.FTZ R7, R183, R156, R7 ;  /* 0x0000009cb7077223 */ /* 0x000fe20000010007 */
[----:B------:R-:W-:Y:S01]  /*5f80*/  FFMA.FTZ R139, R173, R144, R196 ;  /* 0x00000090ad8b7223 */ /* 0x000fe200000100c4 */
[----:B------:R-:W-:Y:S01]  /*5f90*/  FFMA.FTZ R5, R90, R69, R5 ;  /* 0x000000455a057223 */ /* 0x000fe20000010005 */
[----:B------:R-:W-:Y:S01]  /*5fa0*/  FADD.FTZ R143, R153, R150 ;  /* 0x00000096998f7221 */ /* 0x000fe20000010000 */
[----:B------:R-:W-:Y:S01]  /*5fb0*/  FMUL.FTZ R150, R181, R142 ;  /* 0x0000008eb5967220 */ /* 0x000fe20000410000 */
[----:B------:R-:W-:Y:S01]  /*5fc0*/  FADD.FTZ R7, RZ, R7 ;  /* 0x00000007ff077221 */ /* 0x000fe20000010000 */
[----:B------:R-:W-:Y:S01]  /*5fd0*/  FMUL.FTZ R156, R176, R5 ;  /* 0x00000005b09c7220 */ /* 0x000fe20000410000 */
[----:B------:R-:W-:Y:S01]  /*5fe0*/  FADD.FTZ R141, R146, R139 ;  /* 0x0000008b928d7221 */ /* 0x000fe20000010000 */
[-C--:B------:R-:W-:Y:S01]  /*5ff0*/  FFMA.FTZ R150, R179, R4.reuse, -R150 ;  /* 0x00000004b3967223 */ /* 0x080fe20000010896 */
[----:B------:R-:W-:Y:S01]  /*6000*/  FMUL.FTZ R4, R181, R4 ;  /* 0x00000004b5047220 */ /* 0x000fe20000410000 */
[-C--:B------:R-:W-:Y:S01]  /*6010*/  FFMA.FTZ R139, R173, R7.reuse, R156 ;  /* 0x00000007ad8b7223 */ /* 0x080fe2000001009c */
[----:B------:R-:W-:Y:S01]  /*6020*/  FMUL.FTZ R156, R176, R7 ;  /* 0x00000007b09c7220 */ /* 0x000fe20000410000 */
[C---:B------:R-:W-:Y:S01]  /*6030*/  FMUL.FTZ R158, R184.reuse, R143 ;  /* 0x0000008fb89e7220 */ /* 0x040fe20000410000 */
[----:B------:R-:W-:Y:S01]  /*6040*/  FFMA.FTZ R4, R179, R142, R4 ;  /* 0x0000008eb3047223 */ /* 0x000fe20000010004 */
[----:B------:R-:W-:Y:S01]  /*6050*/  FADD.FTZ R139, RZ, R139 ;  /* 0x0000008bff8b7221 */ /* 0x000fe20000010000 */
[----:B------:R-:W-:Y:S01]  /*6060*/  FFMA.FTZ R156, R173, R5, -R156 ;  /* 0x00000005ad9c7223 */ /* 0x000fe2000001089c */
[-C--:B------:R-:W-:Y:S01]  /*6070*/  FFMA.FTZ R7, R183, R141.reuse, R158 ;  /* 0x0000008db7077223 */ /* 0x080fe2000001009e */
[C---:B------:R-:W-:Y:S01]  /*6080*/  FMUL.FTZ R158, R184.reuse, R141 ;  /* 0x0000008db89e7220 */ /* 0x040fe20000410000 */
[C---:B------:R-:W-:Y:S01]  /*6090*/  FMUL.FTZ R142, R184.reuse, R4 ;  /* 0x00000004b88e7220 */ /* 0x040fe20000410000 */
[----:B------:R-:W-:Y:S01]  /*60a0*/  FFMA.FTZ R141, R91, R70, R156 ;  /* 0x000000465b8d7223 */ /* 0x000fe2000001009c */
[----:B------:R-:W0:Y:S01]  /*60b0*/  SHFL.UP PT, R145, R139, 0x1, RZ ;  /* 0x042000008b917989 */ /* 0x000e2200000e00ff */
[-C--:B------:R-:W-:Y:S01]  /*60c0*/  FMUL.FTZ R5, R184, R150.reuse ;  /* 0x00000096b8057220 */ /* 0x080fe20000410000 */
[C---:B------:R-:W-:Y:S01]  /*60d0*/  FFMA.FTZ R150, R183.reuse, R150, -R142 ;  /* 0x00000096b7967223 */ /* 0x040fe2000001088e */
[----:B------:R-:W-:Y:S01]  /*60e0*/  FFMA.FTZ R147, R183, R143, -R158 ;  /* 0x0000008fb7937223 */ /* 0x000fe2000001089e */
[----:B------:R-:W-:Y:S01]  /*60f0*/  FMUL.FTZ R142, R181, R140 ;  /* 0x0000008cb58e7220 */ /* 0x000fe20000410000 */
[----:B------:R-:W1:Y:S01]  /*6100*/  SHFL.UP PT, R143, R141, 0x1, RZ ;  /* 0x042000008d8f7989 */ /* 0x000e6200000e00ff */
[----:B------:R-:W-:Y:S01]  /*6110*/  FFMA.FTZ R5, R183, R4, R5 ;  /* 0x00000004b7057223 */ /* 0x000fe20000010005 */
[----:B------:R-:W-:Y:S01]  /*6120*/  FADD.FTZ R156, R152, R147 ;  /* 0x00000093989c7221 */ /* 0x000fe20000010000 */
[----:B------:R-:W-:Y:S01]  /*6130*/  FFMA.FTZ R149, R179, R6, R142 ;  /* 0x00000006b3957223 */ /* 0x000fe2000001008e */
[----:B------:R-:W-:Y:S01]  /*6140*/  FMUL.FTZ R142, R176, R150 ;  /* 0x00000096b08e7220 */ /* 0x000fe20000410000 */
[C---:B------:R-:W-:Y:S01]  /*6150*/  FMUL.FTZ R158, R181.reuse, R6 ;  /* 0x00000006b59e7220 */ /* 0x040fe20000410000 */
[----:B------:R-:W-:Y:S01]  /*6160*/  FADD.FTZ R6, R154, R7 ;  /* 0x000000079a067221 */ /* 0x000fe20000010000 */
[----:B------:R-:W-:Y:S01]  /*6170*/  FMUL.FTZ R7, R181, R156 ;  /* 0x0000009cb5077220 */ /* 0x000fe20000410000 */
[-C--:B------:R-:W-:Y:S01]  /*6180*/  FFMA.FTZ R142, R173, R5.reuse, R142 ;  /* 0x00000005ad8e7223 */ /* 0x080fe2000001008e */
[----:B------:R-:W-:Y:S01]  /*6190*/  FMUL.FTZ R4, R176, R5 ;  /* 0x00000005b0047220 */ /* 0x000fe20000410000 */
[----:B------:R-:W-:Y:S01]  /*61a0*/  FFMA.FTZ R147, R179, R140, -R158 ;  /* 0x0000008cb3937223 */ /* 0x000fe2000001089e */
[-C--:B------:R-:W-:Y:S01]  /*61b0*/  FMUL.FTZ R5, R181, R6.reuse ;  /* 0x00000006b5057220 */ /* 0x080fe20000410000 */
[----:B------:R-:W-:Y:S01]  /*61c0*/  FFMA.FTZ R158, R179, R6, R7 ;  /* 0x00000006b39e7223 */ /* 0x000fe20000010007 */
[----:B------:R-:W-:Y:S01]  /*61d0*/  FFMA.FTZ R140, R173, R150, -R4 ;  /* 0x00000096ad8c7223 */ /* 0x000fe20000010804 */
[----:B------:R-:W3:Y:S01]  /*61e0*/  SHFL.UP PT, R7, R142, 0x1, RZ ;  /* 0x042000008e077989 */ /* 0x000ee200000e00ff */
[C---:B------:R-:W-:Y:S01]  /*61f0*/  FMUL.FTZ R151, R182.reuse, R149 ;  /* 0x00000095b6977220 */ /* 0x040fe20000410000 */
[----:B------:R-:W-:Y:S01]  /*6200*/  FFMA.FTZ R156, R179, R156, -R5 ;  /* 0x0000009cb39c7223 */ /* 0x000fe20000010805 */
[-C--:B------:R-:W-:Y:S01]  /*6210*/  FMUL.FTZ R4, R182, R147.reuse ;  /* 0x00000093b6047220 */ /* 0x080fe20000410000 */
[----:B------:R-:W4:Y:S01]  /*6220*/  SHFL.UP PT, R5, R140, 0x1, RZ ;  /* 0x042000008c057989 */ /* 0x000f2200000e00ff */
[----:B------:R-:W-:Y:S01]  /*6230*/  FFMA.FTZ R151, R180, R147, -R151 ;  /* 0x00000093b4977223 */ /* 0x000fe20000010897 */
[-C--:B0-----:R-:W-:Y:S01]  /*6240*/  FMUL.FTZ R147, R142, R145.reuse ;  /* 0x000000918e937220 */ /* 0x081fe20000410000 */
[----:B------:R-:W-:Y:S01]  /*6250*/  FMUL.FTZ R145, R140, R145 ;  /* 0x000000918c917220 */ /* 0x000fe20000410000 */
[----:B------:R-:W-:Y:S01]  /*6260*/  FFMA.FTZ R150, R180, R149, R4 ;  /* 0x00000095b4967223 */ /* 0x000fe20000010004 */
[----:B------:R-:W-:Y:S01]  /*6270*/  FMUL.FTZ R196, R178, R151 ;  /* 0x00000097b2c47220 */ /* 0x000fe20000410000 */
[----:B------:R-:W-:Y:S01]  /*6280*/  FADD.FTZ R149, R195, R156 ;  /* 0x0000009cc3957221 */ /* 0x000fe20000010000 */
[-C--:B-1----:R-:W-:Y:S01]  /*6290*/  FFMA.FTZ R6, R142, R143.reuse, R145 ;  /* 0x0000008f8e067223 */ /* 0x082fe20000010091 */
[----:B------:R-:W-:Y:S01]  /*62a0*/  FFMA.FTZ R4, R140, R143, -R147 ;  /* 0x0000008f8c047223 */ /* 0x000fe20000010893 */
[-C--:B------:R-:W-:Y:S01]  /*62b0*/  FFMA.FTZ R196, R175, R150.reuse, R196 ;  /* 0x00000096afc47223 */ /* 0x080fe200000100c4 */
[----:B------:R-:W-:Y:S01]  /*62c0*/  FMUL.FTZ R150, R178, R150 ;  /* 0x00000096b2967220 */ /* 0x000fe20000410000 */
[----:B------:R-:W-:Y:S01]  /*62d0*/  @P1 FADD.FTZ R139, R139, R6 ;  /* 0x000000068b8b1221 */ /* 0x000fe20000010000 */
[----:B------:R-:W-:Y:S01]  /*62e0*/  FADD.FTZ R143, R159, R158 ;  /* 0x0000009e9f8f7221 */ /* 0x000fe20000010000 */
[----:B------:R-:W-:Y:S01]  /*62f0*/  FMUL.FTZ R145, R182, R149 ;  /* 0x00000095b6917220 */ /* 0x000fe20000410000 */
[----:B------:R-:W-:Y:S01]  /*6300*/  @P1 FADD.FTZ R141, R141, R4 ;  /* 0x000000048d8d1221 */ /* 0x000fe20000010000 */
[----:B------:R-:W-:Y:S01]  /*6310*/  FFMA.FTZ R150, R175, R151, -R150 ;  /* 0x00000097af967223 */ /* 0x000fe20000010896 */
[----:B------:R-:W0:Y:S01]  /*6320*/  SHFL.UP PT, R147, R139, 0x2, RZ ;  /* 0x044000008b937989 */ /* 0x000e2200000e00ff */
[-C--:B------:R-:W-:Y:S01]  /*6330*/  FFMA.FTZ R4, R180, R143.reuse, R145 ;  /* 0x0000008fb4047223 */ /* 0x080fe20000010091 */
[----:B------:R-:W-:Y:S01]  /*6340*/  FMUL.FTZ R151, R182, R143 ;  /* 0x0000008fb6977220 */ /* 0x000fe20000410000 */
[----:B------:R-:W-:Y:S01]  /*6350*/  FMUL.FTZ R6, R171, R150 ;  /* 0x00000096ab067220 */ /* 0x000fe20000410000 */
[-C--:B---3--:R-:W-:Y:S01]  /*6360*/  FMUL.FTZ R143, R140, R7.reuse ;  /* 0x000000078c8f7220 */ /* 0x088fe20000410000 */
[----:B------:R-:W1:Y:S01]  /*6370*/  SHFL.UP PT, R145, R141, 0x2, RZ ;  /* 0x044000008d917989 */ /* 0x000e6200000e00ff */
[----:B------:R-:W-:Y:S01]  /*6380*/  FMUL.FTZ R7, R142, R7 ;  /* 0x000000078e077220 */ /* 0x000fe20000410000 */
[----:B------:R-:W-:Y:S01]  /*6390*/  FFMA.FTZ R151, R180, R149, -R151 ;  /* 0x00000095b4977223 */ /* 0x000fe20000010897 */
[-C--:B----4-:R-:W-:Y:S01]  /*63a0*/  @P1 FFMA.FTZ R142, R142, R5.reuse, R143 ;  /* 0x000000058e8e1223 */ /* 0x090fe2000001008f */
[-C--:B------:R-:W-:Y:S01]  /*63b0*/  FFMA.FTZ R149, R169, R196.reuse, R6 ;  /* 0x000000c4a9957223 */ /* 0x080fe20000010006 */
[----:B------:R-:W-:Y:S01]  /*63c0*/  FMUL.FTZ R196, R171, R196 ;  /* 0x000000c4abc47220 */ /* 0x000fe20000410000 */
[----:B------:R-:W-:Y:S01]  /*63d0*/  @P1 FFMA.FTZ R140, R140, R5, -R7 ;  /* 0x000000058c8c1223 */ /* 0x000fe20000010807 */
[----:B------:R-:W-:Y:S01]  /*63e0*/  FADD.FTZ R151, R194, R151 ;  /* 0x00000097c2977221 */ /* 0x000fe20000010000 */
[----:B------:R-:W3:Y:S01]  /*63f0*/  SHFL.UP PT, R7, R142, 0x2, RZ ;  /* 0x044000008e077989 */ /* 0x000ee200000e00ff */
[----:B------:R-:W-:Y:S01]  /*6400*/  FFMA.FTZ R157, R169, R150, -R196 ;  /* 0x00000096a99d7223 */ /* 0x000fe200000108c4 */
[----:B------:R-:W-:Y:S01]  /*6410*/  ISETP.GE.AND P1, PT, R21, 0x2, PT ;  /* 0x000000021500780c */ /* 0x000fe20003f26270 */
[----:B------:R-:W-:Y:S01]  /*6420*/  FADD.FTZ R4, R193, R4 ;  /* 0x00000004c1047221 */ /* 0x000fe20000010000 */
[----:B------:R-:W4:Y:S01]  /*6430*/  SHFL.UP PT, R5, R140, 0x2, RZ ;  /* 0x044000008c057989 */ /* 0x000f2200000e00ff */
[----:B------:R-:W-:Y:S01]  /*6440*/  FMUL.FTZ R143, R172, R157 ;  /* 0x0000009dac8f7220 */ /* 0x000fe20000410000 */
[C---:B------:R-:W-:Y:S01]  /*6450*/  FMUL.FTZ R6, R178.reuse, R151 ;  /* 0x00000097b2067220 */ /* 0x040fe20000410000 */
[-C--:B------:R-:W-:Y:S01]  /*6460*/  FMUL.FTZ R156, R178, R4.reuse ;  /* 0x00000004b29c7220 */ /* 0x080fe20000410000 */
[----:B------:R-:W-:Y:S01]  /*6470*/  ISETP.GE.AND P3, PT, R21, 0x10, PT ;  /* 0x000000101500780c */ /* 0x000fe20003f66270 */
[----:B------:R-:W-:Y:S01]  /*6480*/  FFMA.FTZ R196, R170, R149, R143 ;  /* 0x00000095aac47223 */ /* 0x000fe2000001008f */
[C---:B------:R-:W-:Y:S01]  /*6490*/  FFMA.FTZ R150, R175.reuse, R4, R6 ;  /* 0x00000004af967223 */ /* 0x040fe20000010006 */
[-C--:B0-----:R-:W-:Y:S01]  /*64a0*/  FMUL.FTZ R143, R142, R147.reuse ;  /* 0x000000938e8f7220 */ /* 0x081fe20000410000 */
[----:B------:R-:W-:Y:S01]  /*64b0*/  FMUL.FTZ R147, R140, R147 ;  /* 0x000000938c937220 */ /* 0x000fe20000410000 */
[----:B------:R-:W-:Y:S01]  /*64c0*/  FFMA.FTZ R151, R175, R151, -R156 ;  /* 0x00000097af977223 */ /* 0x000fe2000001089c */
[----:B------:R-:W-:Y:S01]  /*64d0*/  FADD.FTZ R150, R191, R150 ;  /* 0x00000096bf967221 */ /* 0x000fe20000010000 */
[----:B------:R-:W-:Y:S01]  /*64e0*/  FMUL.FTZ R149, R172, R149 ;  /* 0x00000095ac957220 */ /* 0x000fe20000410000 */
[-C--:B-1----:R-:W-:Y:S01]  /*64f0*/  FFMA.FTZ R6, R142, R145.reuse, R147 ;  /* 0x000000918e067223 */ /* 0x082fe20000010093 */
[----:B------:R-:W-:Y:S01]  /*6500*/  FFMA.FTZ R4, R140, R145, -R143 ;  /* 0x000000918c047223 */ /* 0x000fe2000001088f */
[----:B------:R-:W-:Y:S01]  /*6510*/  FADD.FTZ R156, R192, R151 ;  /* 0x00000097c09c7221 */ /* 0x000fe20000010000 */
[----:B------:R-:W-:Y:S01]  /*6520*/  FFMA.FTZ R198, R170, R157, -R149 ;  /* 0x0000009daac67223 */ /* 0x000fe20000010895 */
[----:B------:R-:W-:Y:S01]  /*6530*/  @P1 FADD.FTZ R139, R139, R6 ;  /* 0x000000068b8b1221 */ /* 0x000fe20000010000 */
[----:B------:R-:W-:Y:S01]  /*6540*/  @P1 FADD.FTZ R141, R141, R4 ;  /* 0x000000048d8d1221 */ /* 0x000fe20000010000 */
[----:B------:R-:W-:Y:S01]  /*6550*/  FMUL.FTZ R158, R171, R156 ;  /* 0x0000009cab9e7220 */ /* 0x000fe20000410000 */
[----:B------:R-:W-:Y:S01]  /*6560*/  FMUL.FTZ R4, R167, R196 ;  /* 0x000000c4a7047220 */ /* 0x000fe20000410000 */
[-C--:B---3--:R-:W-:Y:S01]  /*6570*/  FMUL.FTZ R143, R140, R7.reuse ;  /* 0x000000078c8f7220 */ /* 0x088fe20000410000 */
[----:B------:R-:W0:Y:S01]  /*6580*/  SHFL.UP PT, R145, R139, 0x4, RZ ;  /* 0x048000008b917989 */ /* 0x000e2200000e00ff */
[C---:B------:R-:W-:Y:S01]  /*6590*/  FMUL.FTZ R7, R142.reuse, R7 ;  /* 0x000000078e077220 */ /* 0x040fe20000410000 */
[-C--:B------:R-:W-:Y:S01]  /*65a0*/  FFMA.FTZ R158, R169, R150.reuse, R158 ;  /* 0x00000096a99e7223 */ /* 0x080fe2000001009e */
[-C--:B----4-:R-:W-:Y:S01]  /*65b0*/  @P1 FFMA.FTZ R142, R142, R5.reuse, R143 ;  /* 0x000000058e8e1223 */ /* 0x090fe2000001008f */
[----:B------:R-:W-:Y:S01]  /*65c0*/  FMUL.FTZ R150, R171, R150 ;  /* 0x00000096ab967220 */ /* 0x000fe20000410000 */
[----:B------:R-:W1:Y:S01]  /*65d0*/  SHFL.UP PT, R143, R141, 0x4, RZ ;  /* 0x048000008d8f7989 */ /* 0x000e6200000e00ff */
[----:B------:R-:W-:Y:S01]  /*65e0*/  @P1 FFMA.FTZ R140, R140, R5, -R7 ;  /* 0x000000058c8c1223 */ /* 0x000fe20000010807 */
[----:B------:R-:W-:Y:S01]  /*65f0*/  ISETP.GE.AND P1, PT, R21, 0x4, PT ;  /* 0x000000041500780c */ /* 0x000fe20003f26270 */
[----:B------:R-:W-:Y:S01]  /*6600*/  FFMA.FTZ R147, R169, R156, -R150 ;  /* 0x0000009ca9937223 */ /* 0x000fe20000010896 */
[----:B------:R-:W3:Y:S01]  /*6610*/  SHFL.UP PT, R7, R142, 0x4, RZ ;  /* 0x048000008e077989 */ /* 0x000ee200000e00ff */
[-C--:B------:R-:W-:Y:S01]  /*6620*/  FFMA.FTZ R197, R165, R198.reuse, -R4 ;  /* 0x000000c6a5c57223 */ /* 0x080fe20000010804 */
[----:B------:R-:W-:Y:S01]  /*6630*/  FMUL.FTZ R198, R167, R198 ;  /* 0x000000c6a7c67220 */ /* 0x000fe20000410000 */
[----:B------:R-:W-:Y:S01]  /*6640*/  FADD.FTZ R149, R190, R147 ;  /* 0x00000093be957221 */ /* 0x000fe20000010000 */
[----:B------:R-:W4:Y:S01]  /*6650*/  SHFL.UP PT, R5, R140, 0x4, RZ ;  /* 0x048000008c057989 */ /* 0x000f2200000e00ff */
[----:B------:R-:W-:Y:S01]  /*6660*/  FADD.FTZ R147, R189, R158 ;  /* 0x0000009ebd937221 */ /* 0x000fe20000010000 */
[----:B------:R-:W-:Y:S01]  /*6670*/  FFMA.FTZ R157, R165, R196, R198 ;  /* 0x000000c4a59d7223 */ /* 0x000fe200000100c6 */
[----:B------:R-:W-:Y:S01]  /*6680*/  FMUL.FTZ R151, R172, R149 ;  /* 0x00000095ac977220 */ /* 0x000fe20000410000 */
[----:B------:R-:W-:Y:S01]  /*6690*/  FMUL.FTZ R199, R168, R197 ;  /* 0x000000c5a8c77220 */ /* 0x000fe20000410000 */
[-C--:B------:R-:W-:Y:S01]  /*66a0*/  FMUL.FTZ R6, R172, R147.reuse ;  /* 0x00000093ac067220 */ /* 0x080fe20000410000 */
[----:B------:R-:W-:Y:S01]  /*66b0*/  UISETP.GE.AND UP0, UPT, UR21, UR36, UPT ;  /* 0x000000241500728c */ /* 0x000fe2000bf06270 */
[----:B------:R-:W-:Y:S01]  /*66c0*/  FFMA.FTZ R4, R170, R147, R151 ;  /* 0x00000093aa047223 */ /* 0x000fe20000010097 */
[----:B------:R-:W-:Y:S01]  /*66d0*/  FFMA.FTZ R196, R166, R157, R199 ;  /* 0x0000009da6c47223 */ /* 0x000fe200000100c7 */
[----:B------:R-:W-:Y:S01]  /*66e0*/  FFMA.FTZ R149, R170, R149, -R6 ;  /* 0x00000095aa957223 */ /* 0x000fe20000010806 */
[----:B------:R-:W-:Y:S01]  /*66f0*/  FMUL.FTZ R157, R168, R157 ;  /* 0x0000009da89d7220 */ /* 0x000fe20000410000 */
[-C--:B0-----:R-:W-:Y:S01]  /*6700*/  FMUL.FTZ R147, R142, R145.reuse ;  /* 0x000000918e937220 */ /* 0x081fe20000410000 */
[----:B------:R-:W-:Y:S01]  /*6710*/  FMUL.FTZ R145, R140, R145 ;  /* 0x000000918c917220 */ /* 0x000fe20000410000 */
[----:B------:R-:W-:Y:S01]  /*6720*/  FADD.FTZ R150, R187, R4 ;  /* 0x00000004bb967221 */ /* 0x000fe20000010000 */
[----:B------:R-:W-:Y:S01]  /*6730*/  FADD.FTZ R156, R188, R149 ;  /* 0x00000095bc9c7221 */ /* 0x000fe20000010000 */
[----:B------:R-:W-:Y:S01]  /*6740*/  FFMA.FTZ R198, R166, R197, -R157 ;  /* 0x000000c5a6c67223 */ /* 0x000fe2000001089d */
[-C--:B-1----:R-:W-:Y:S01]  /*6750*/  FFMA.FTZ R6, R142, R143.reuse, R145 ;  /* 0x0000008f8e067223 */ /* 0x082fe20000010091 */
[----:B------:R-:W-:Y:S01]  /*6760*/  FFMA.FTZ R4, R140, R143, -R147 ;  /* 0x0000008f8c047223 */ /* 0x000fe20000010893 */
[----:B------:R-:W-:Y:S01]  /*6770*/  FMUL.FTZ R158, R167, R156 ;  /* 0x0000009ca79e7220 */ /* 0x000fe20000410000 */
[----:B------:R-:W-:Y:S01]  /*6780*/  FMUL.FTZ R157, R161, R196 ;  /* 0x000000c4a19d7220 */ /* 0x000fe20000410000 */
[-C--:B---3--:R-:W-:Y:S01]  /*6790*/  FMUL.FTZ R143, R142, R7.reuse ;  /* 0x000000078e8f7220 */ /* 0x088fe20000410000 */
[----:B------:R-:W-:Y:S01]  /*67a0*/  FMUL.FTZ R7, R140, R7 ;  /* 0x000000078c077220 */ /* 0x000fe20000410000 */
[----:B------:R-:W-:Y:S01]  /*67b0*/  @P1 FADD.FTZ R139, R139, R6 ;  /* 0x000000068b8b1221 */ /* 0x000fe20000010000 */
[----:B------:R-:W-:Y:S01]  /*67c0*/  @P1 FADD.FTZ R141, R141, R4 ;  /* 0x000000048d8d1221 */ /* 0x000fe20000010000 */
[-C--:B------:R-:W-:Y:S01]  /*67d0*/  FFMA.FTZ R158, R165, R150.reuse, R158 ;  /* 0x00000096a59e7223 */ /* 0x080fe2000001009e */
[-C--:B----4-:R-:W-:Y:S01]  /*67e0*/  @P1 FFMA.FTZ R142, R142, R5.reuse, R7 ;  /* 0x000000058e8e1223 */ /* 0x090fe20000010007 */
[----:B------:R-:W-:Y:S01]  /*67f0*/  FMUL.FTZ R150, R167, R150 ;  /* 0x00000096a7967220 */ /* 0x000fe20000410000 */
[----:B------:R-:W0:Y:S01]  /*6800*/  SHFL.UP PT, R145, R139, 0x8, RZ ;  /* 0x050000008b917989 */ /* 0x000e2200000e00ff */
[----:B------:R-:W-:Y:S01]  /*6810*/  @P1 FFMA.FTZ R140, R140, R5, -R143 ;  /* 0x000000058c8c1223 */ /* 0x000fe2000001088f */
[----:B------:R-:W-:Y:S01]  /*6820*/  FADD.FTZ R149, R185, R158 ;  /* 0x0000009eb9957221 */ /* 0x000fe20000010000 */
[----:B------:R-:W-:Y:S01]  /*6830*/  FFMA.FTZ R147, R165, R156, -R150 ;  /* 0x0000009ca5937223 */ /* 0x000fe20000010896 */
[----:B------:R-:W1:Y:S01]  /*6840*/  SHFL.UP PT, R7, R142, 0x8, RZ ;  /* 0x050000008e077989 */ /* 0x000e6200000e00ff */
[----:B------:R-:W-:Y:S01]  /*6850*/  FMUL.FTZ R6, R161, R198 ;  /* 0x000000c6a1067220 */ /* 0x000fe20000410000 */
[----:B------:R-:W-:Y:S01]  /*6860*/  FMUL.FTZ R151, R168, R149 ;  /* 0x00000095a8977220 */ /* 0x000fe20000410000 */
[----:B------:R-:W-:Y:S01]  /*6870*/  FADD.FTZ R147, R186, R147 ;  /* 0x00000093ba937221 */ /* 0x000fe20000010000 */
[----:B------:R-:W3:Y:S01]  /*6880*/  SHFL.UP PT, R143, R141, 0x8, RZ ;  /* 0x050000008d8f7989 */ /* 0x000ee200000e00ff */
[C---:B------:R-:W-:Y:S01]  /*6890*/  FFMA.FTZ R196, R163.reuse, R196, R6 ;  /* 0x000000c4a3c47223 */ /* 0x040fe20000010006 */
[----:B------:R-:W-:Y:S01]  /*68a0*/  FFMA.FTZ R157, R163, R198, -R157 ;  /* 0x000000c6a39d7223 */ /* 0x000fe2000001089d */
[-C--:B------:R-:W-:Y:S01]  /*68b0*/  FMUL.FTZ R4, R168, R147.reuse ;  /* 0x00000093a8047220 */ /* 0x080fe20000410000 */
[----:B------:R-:W4:Y:S01]  /*68c0*/  SHFL.UP PT, R5, R140, 0x8, RZ ;  /* 0x050000008c057989 */ /* 0x000f2200000e00ff */
[C---:B------:R-:W-:Y:S01]  /*68d0*/  FFMA.FTZ R6, R166.reuse, R147, -R151 ;  /* 0x00000093a6067223 */ /* 0x040fe20000010897 */
[----:B------:R-:W-:Y:S01]  /*68e0*/  ISETP.GE.AND P1, PT, R21, 0x8, PT ;  /* 0x000000081500780c */ /* 0x000fe20003f26270 */
[----:B------:R-:W-:Y:S01]  /*68f0*/  FFMA.FTZ R149, R166, R149, R4 ;  /* 0x00000095a6957223 */ /* 0x000fe20000010004 */
[-C--:B------:R-:W-:Y:S01]  /*6900*/  FMUL.FTZ R147, R121, R157.reuse ;  /* 0x0000009d79937220 */ /* 0x080fe20000410000 */
[----:B------:R-:W-:Y:S01]  /*6910*/  FADD.FTZ R6, R177, R6 ;  /* 0x00000006b1067221 */ /* 0x000fe20000010000 */
[-C--:B------:R-:W-:Y:S01]  /*6920*/  FMUL.FTZ R156, R121, R196.reuse ;  /* 0x000000c4799c7220 */ /* 0x080fe20000410000 */
[----:B------:R-:W-:Y:S01]  /*6930*/  FADD.FTZ R4, R174, R149 ;  /* 0x00000095ae047221 */ /* 0x000fe20000010000 */
[C---:B------:R-:W-:Y:S01]  /*6940*/  FFMA.FTZ R196, R138.reuse, R196, R147 ;  /* 0x000000c48ac47223 */ /* 0x040fe20000010093 */
[C---:B------:R-:W-:Y:S01]  /*6950*/  FMUL.FTZ R150, R161.reuse, R6 ;  /* 0x00000006a1967220 */ /* 0x040fe20000410000 */
[----:B------:R-:W-:Y:S01]  /*6960*/  FFMA.FTZ R156, R138, R157, -R156 ;  /* 0x0000009d8a9c7223 */ /* 0x000fe2000001089c */
[-C--:B------:R-:W-:Y:S01]  /*6970*/  FMUL.FTZ R151, R161, R4.reuse ;  /* 0x00000004a1977220 */ /* 0x080fe20000410000 */
[-C--:B0-----:R-:W-:Y:S01]  /*6980*/  FMUL.FTZ R147, R140, R145.reuse ;  /* 0x000000918c937220 */ /* 0x081fe20000410000 */
[C---:B------:R-:W-:Y:S01]  /*6990*/  FFMA.FTZ R149, R163.reuse, R4, R150 ;  /* 0x00000004a3957223 */ /* 0x040fe20000010096 */
[C---:B------:R-:W-:Y:S01]  /*69a0*/  FMUL.FTZ R145, R142.reuse, R145 ;  /* 0x000000918e917220 */ /* 0x040fe20000410000 */
[----:B------:R-:W-:Y:S01]  /*69b0*/  FFMA.FTZ R151, R163, R6, -R151 ;  /* 0x00000006a3977223 */ /* 0x000fe20000010897 */
[-C--:B-1----:R-:W-:Y:S01]  /*69c0*/  FMUL.FTZ R4, R142, R7.reuse ;  /* 0x000000078e047220 */ /* 0x082fe20000410000 */
[----:B------:R-:W-:Y:S01]  /*69d0*/  FMUL.FTZ R7, R140, R7 ;  /* 0x000000078c077220 */ /* 0x000fe20000410000 */
[----:B------:R-:W-:Y:S01]  /*69e0*/  FADD.FTZ R149, R164, R149 ;  /* 0x00000095a4957221 */ /* 0x000fe20000010000 */
[----:B------:R-:W-:Y:S01]  /*69f0*/  FADD.FTZ R151, R162, R151 ;  /* 0x00000097a2977221 */ /* 0x000fe20000010000 */
[-C--:B---3--:R-:W-:Y:S01]  /*6a00*/  FFMA.FTZ R150, R142, R143.reuse, R147 ;  /* 0x0000008f8e967223 */ /* 0x088fe20000010093 */
[----:B------:R-:W-:Y:S01]  /*6a10*/  FFMA.FTZ R6, R140, R143, -R145 ;  /* 0x0000008f8c067223 */ /* 0x000fe20000010891 */
[----:B------:R-:W-:Y:S01]  /*6a20*/  FMUL.FTZ R147, R121, R149 ;  /* 0x0000009579937220 */ /* 0x000fe20000410000 */
[----:B------:R-:W-:Y:S01]  /*6a30*/  FMUL.FTZ R157, R125, R196 ;  /* 0x000000c47d9d7220 */ /* 0x000fe20000410000 */
[----:B------:R-:W-:Y:S01]  /*6a40*/  @P1 FADD.FTZ R139, R139, R150 ;  /* 0x000000968b8b1221 */ /* 0x000fe20000010000 */
[-C--:B----4-:R-:W-:Y:S01]  /*6a50*/  @P1 FFMA.FTZ R142, R142, R5.reuse, R7 ;  /* 0x000000058e8e1223 */ /* 0x090fe20000010007 */
[----:B------:R-:W-:Y:S01]  /*6a60*/  @P1 FADD.FTZ R141, R141, R6 ;  /* 0x000000068d8d1221 */ /* 0x000fe20000010000 */
[----:B------:R-:W-:Y:S01]  /*6a70*/  @P1 FFMA.FTZ R140, R140, R5, -R4 ;  /* 0x000000058c8c1223 */ /* 0x000fe20000010804 */
[-C--:B------:R-:W-:Y:S01]  /*6a80*/  FMUL.FTZ R6, R125, R156.reuse ;  /* 0x0000009c7d067220 */ /* 0x080fe20000410000 */
[----:B------:R-:W0:Y:S01]  /*6a90*/  SHFL.UP PT, R145, R139, 0x10, RZ ;  /* 0x060000008b917989 */ /* 0x000e2200000e00ff */
[----:B------:R-:W-:Y:S01]  /*6aa0*/  FMUL.FTZ R4, R121, R151 ;  /* 0x0000009779047220 */ /* 0x000fe20000410000 */
[C---:B------:R-:W-:Y:S01]  /*6ab0*/  FFMA.FTZ R157, R127.reuse, R156, -R157 ;  /* 0x0000009c7f9d7223 */ /* 0x040fe2000001089d */
[----:B------:R-:W-:Y:S01]  /*6ac0*/  FFMA.FTZ R196, R127, R196, R6 ;  /* 0x000000c47fc47223 */ /* 0x000fe20000010006 */
[----:B------:R-:W1:Y:S01]  /*6ad0*/  SHFL.UP PT, R7, R142, 0x10, RZ ;  /* 0x060000008e077989 */ /* 0x000e6200000e00ff */
[C---:B------:R-:W-:Y:S01]  /*6ae0*/  FFMA.FTZ R149, R138.reuse, R149, R4 ;  /* 0x000000958a957223 */ /* 0x040fe20000010004 */
[----:B------:R-:W-:Y:S01]  /*6af0*/  FFMA.FTZ R6, R138, R151, -R147 ;  /* 0x000000978a067223 */ /* 0x000fe20000010893 */
[-C--:B------:R-:W-:Y:S01]  /*6b00*/  FMUL.FTZ R156, R124, R157.reuse ;  /* 0x0000009d7c9c7220 */ /* 0x080fe20000410000 */
[----:B------:R-:W3:Y:S01]  /*6b10*/  SHFL.UP PT, R143, R141, 0x10, RZ ;  /* 0x060000008d8f7989 */ /* 0x000ee200000e00ff */
[----:B------:R-:W-:Y:S01]  /*6b20*/  FADD.FTZ R4, R136, R149 ;  /* 0x0000009588047221 */ /* 0x000fe20000010000 */
[----:B------:R-:W-:Y:S01]  /*6b30*/  FADD.FTZ R6, R137, R6 ;  /* 0x0000000689067221 */ /* 0x000fe20000010000 */
[----:B------:R-:W-:Y:S01]  /*6b40*/  FFMA.FTZ R151, R133, R196, R156 ;  /* 0x000000c485977223 */ /* 0x000fe2000001009c */
[----:B------:R-:W4:Y:S01]  /*6b50*/  SHFL.UP PT, R5, R140, 0x10, RZ ;  /* 0x060000008c057989 */ /* 0x000f2200000e00ff */
[C---:B------:R-:W-:Y:S01]  /*6b60*/  FMUL.FTZ R147, R125.reuse, R4 ;  /* 0x000000047d937220 */ /* 0x040fe20000410000 */
[----:B------:R-:W-:Y:S01]  /*6b70*/  FMUL.FTZ R150, R125, R6 ;  /* 0x000000067d967220 */ /* 0x000fe20000410000 */
[----:B------:R-:W-:Y:S01]  /*6b80*/  FMUL.FTZ R158, R124, R196 ;  /* 0x000000c47c9e7220 */ /* 0x000fe20000410000 */
[----:B------:R-:W-:Y:S01]  /*6b90*/  PLOP3.LUT P1, PT, PT, PT, UP0, 0x80, 0x8 ;  /* 0x000000000008781c */ /* 0x000fe20003f2f008 */
[C---:B------:R-:W-:Y:S01]  /*6ba0*/  FFMA.FTZ R149, R127.reuse, R6, -R147 ;  /* 0x000000067f957223 */ /* 0x040fe20000010893 */
[----:B------:R-:W-:Y:S01]  /*6bb0*/  FFMA.FTZ R156, R127, R4, R150 ;  /* 0x000000047f9c7223 */ /* 0x000fe20000010096 */
[----:B------:R-:W-:Y:S01]  /*6bc0*/  FFMA.FTZ R157, R133, R157, -R158 ;  /* 0x0000009d859d7223 */ /* 0x000fe2000001089e */
[----:B------:R-:W-:Y:S01]  /*6bd0*/  ISETP.NE.OR P1, PT, R20, RZ, P1 ;  /* 0x000000ff1400720c */ /* 0x000fe20000f25670 */
[----:B------:R-:W-:Y:S01]  /*6be0*/  FADD.FTZ R149, R134, R149 ;  /* 0x0000009586957221 */ /* 0x000fe20000010000 */
[----:B------:R-:W-:Y:S01]  /*6bf0*/  FADD.FTZ R156, R135, R156 ;  /* 0x0000009c879c7221 */ /* 0x000fe20000010000 */
[----:B------:R-:W-:Y:S01]  /*6c00*/  BSSY.RECONVERGENT B0, `(.L_x_12449) ;  /* 0x000004a000007945 */ /* 0x000fe20003800200 */
[-C--:B0-----:R-:W-:Y:S01]  /*6c10*/  FMUL.FTZ R147, R142, R145.reuse ;  /* 0x000000918e937220 */ /* 0x081fe20000410000 */
[----:B------:R-:W-:Y:S01]  /*6c20*/  FMUL.FTZ R145, R140, R145 ;  /* 0x000000918c917220 */ /* 0x000fe20000410000 */
[-C--:B-1----:R-:W-:Y:S01]  /*6c30*/  FMUL.FTZ R4, R142, R7.reuse ;  /* 0x000000078e047220 */ /* 0x082fe20000410000 */
[C---:B------:R-:W-:Y:S01]  /*6c40*/  FMUL.FTZ R7, R140.reuse, R7 ;  /* 0x000000078c077220 */ /* 0x040fe20000410000 */
[----:B--2---:R-:W-:Y:S01]  /*6c50*/  SHFL.IDX PT, R3, R3, RZ, 0x1f ;  /* 0x00001fff03037589 */ /* 0x004fe200000e0000 */
[-C--:B---3--:R-:W-:Y:S01]  /*6c60*/  FFMA.FTZ R6, R140, R143.reuse, -R147 ;  /* 0x0000008f8c067223 */ /* 0x088fe20000010893 */
[----:B------:R-:W-:Y:S01]  /*6c70*/  FFMA.FTZ R150, R142, R143, R145 ;  /* 0x0000008f8e967223 */ /* 0x000fe20000010091 */
[----:B------:R-:W-:Y:S01]  /*6c80*/  FMUL.FTZ R145, R120, R151 ;  /* 0x0000009778917220 */ /* 0x000fe20000410000 */
[----:B------:R0:W-:Y:S01]  /*6c90*/  SHFL.IDX PT, R143, R2, RZ, 0x1f ;  /* 0x00001fff028f7589 */ /* 0x0001e200000e0000 */
[-C--:B----4-:R-:W-:Y:S01]  /*6ca0*/  @P3 FFMA.FTZ R140, R140, R5.reuse, -R4 ;  /* 0x000000058c8c3223 */ /* 0x090fe20000010804 */
[----:B------:R-:W-:Y:S01]  /*6cb0*/  @P3 FFMA.FTZ R142, R142, R5, R7 ;  /* 0x000000058e8e3223 */ /* 0x000fe20000010007 */
[----:B------:R-:W-:Y:S01]  /*6cc0*/  @P3 FADD.FTZ R139, R139, R150 ;  /* 0x000000968b8b3221 */ /* 0x000fe20000010000 */
[----:B------:R-:W-:Y:S01]  /*6cd0*/  FMUL.FTZ R150, R124, R149 ;  /* 0x000000957c967220 */ /* 0x000fe20000410000 */
[----:B------:R-:W-:Y:S01]  /*6ce0*/  @P3 FADD.FTZ R141, R141, R6 ;  /* 0x000000068d8d3221 */ /* 0x000fe20000010000 */
[-C--:B------:R-:W-:Y:S01]  /*6cf0*/  FFMA.FTZ R196, R132, R157.reuse, -R145 ;  /* 0x0000009d84c47223 */ /* 0x080fe20000010891 */
[----:B------:R-:W1:Y:S01]  /*6d00*/  SHFL.UP PT, R140, R140, 0x1, RZ ;  /* 0x042000008c8c7989 */ /* 0x000e6200000e00ff */
[-C--:B------:R-:W-:Y:S01]  /*6d10*/  FFMA.FTZ R150, R133, R156.reuse, R150 ;  /* 0x0000009c85967223 */ /* 0x080fe20000010096 */
[----:B------:R-:W-:Y:S01]  /*6d20*/  FMUL.FTZ R156, R124, R156 ;  /* 0x0000009c7c9c7220 */ /* 0x000fe20000410000 */
[----:B------:R-:W-:Y:S01]  /*6d30*/  FMUL.FTZ R157, R120, R157 ;  /* 0x0000009d789d7220 */ /* 0x000fe20000410000 */
[----:B------:R-:W2:Y:S01]  /*6d40*/  SHFL.UP PT, R142, R142, 0x1, RZ ;  /* 0x042000008e8e7989 */ /* 0x000ea200000e00ff */
[----:B------:R-:W-:Y:S01]  /*6d50*/  FADD.FTZ R145, R119, R150 ;  /* 0x0000009677917221 */ /* 0x000fe20000010000 */
[----:B------:R-:W-:Y:S01]  /*6d60*/  FFMA.FTZ R149, R133, R149, -R156 ;  /* 0x0000009585957223 */ /* 0x000fe2000001089c */
[----:B------:R-:W-:Y:S01]  /*6d70*/  FFMA.FTZ R157, R132, R151, R157 ;  /* 0x00000097849d7223 */ /* 0x000fe2000001009d */
[----:B------:R-:W3:Y:S01]  /*6d80*/  SHFL.UP PT, R139, R139, 0x1, RZ ;  /* 0x042000008b8b7989 */ /* 0x000ee200000e00ff */
[----:B------:R-:W-:Y:S01]  /*6d90*/  FMUL.FTZ R150, R126, R196 ;  /* 0x000000c47e967220 */ /* 0x000fe20000410000 */
[----:B------:R-:W-:Y:S01]  /*6da0*/  FADD.FTZ R149, R122, R149 ;  /* 0x000000957a957221 */ /* 0x000fe20000010000 */
[C---:B------:R-:W-:Y:S01]  /*6db0*/  FMUL.FTZ R147, R120.reuse, R145 ;  /* 0x0000009178937220 */ /* 0x040fe20000410000 */
[----:B------:R-:W4:Y:S01]  /*6dc0*/  SHFL.UP PT, R141, R141, 0x1, RZ ;  /* 0x042000008d8d7989 */ /* 0x000f2200000e00ff */
[----:B------:R-:W-:Y:S01]  /*6dd0*/  FFMA.FTZ R197, R131, R157, R150 ;  /* 0x0000009d83c57223 */ /* 0x000fe20000010096 */
[-C--:B------:R-:W-:Y:S01]  /*6de0*/  FMUL.FTZ R150, R120, R149.reuse ;  /* 0x0000009578967220 */ /* 0x080fe20000410000 */
[----:B------:R-:W-:Y:S01]  /*6df0*/  FFMA.FTZ R149, R132, R149, -R147 ;  /* 0x0000009584957223 */ /* 0x000fe20000010893 */
[----:B------:R-:W-:-:S02]  /*6e00*/  MOV R4, 0x3f800000 ;  /* 0x3f80000000047802 */ /* 0x000fc40000000f00 */
[----:B------:R-:W-:Y:S01]  /*6e10*/  CS2R R6, SRZ ;  /* 0x0000000000067805 */ /* 0x000fe2000001ff00 */
[----:B------:R-:W-:Y:S01]  /*6e20*/  FFMA.FTZ R150, R132, R145, R150 ;  /* 0x0000009184967223 */ /* 0x000fe20000010096 */
[----:B------:R-:W-:Y:S01]  /*6e30*/  HFMA2 R5, -RZ, RZ, 0, 0 ;  /* 0x00000000ff057431 */ /* 0x000fe200000001ff */
[----:B0-----:R-:W-:Y:S01]  /*6e40*/  @!P1 LEA R2, R118, UR17, 0x4 ;  /* 0x0000001176029c11 */ /* 0x001fe2000f8e20ff */
[----:B------:R-:W-:Y:S01]  /*6e50*/  FADD.FTZ R149, R128, R149 ;  /* 0x0000009580957221 */ /* 0x000fe20000010000 */
[----:B------:R-:W-:Y:S01]  /*6e60*/  FADD.FTZ R150, R123, R150 ;  /* 0x000000967b967221 */ /* 0x000fe20000010000 */
[----:B------:R-:W-:Y:S01]  /*6e70*/  FMUL.FTZ R151, R126, R157 ;  /* 0x0000009d7e977220 */ /* 0x000fe20000410000 */
[-C--:B-1----:R-:W-:Y:S01]  /*6e80*/  FMUL.FTZ R147, R140, R3.reuse ;  /* 0x000000038c937220 */ /* 0x082fe20000410000 */
[----:B------:R0:W1:Y:S01]  /*6e90*/  @!P1 LDS.128 R4, [R2+0x1980] ;  /* 0x0019800002049984 */ /* 0x0000620000000c00 */
[----:B------:R-:W-:Y:S01]  /*6ea0*/  ISETP.NE.AND P1, PT, R160, 0x1f, PT ;  /* 0x0000001fa000780c */ /* 0x000fe20003f25270 */
[----:B------:R-:W-:Y:S01]  /*6eb0*/  FFMA.FTZ R196, R131, R196, -R151 ;  /* 0x000000c483c47223 */ /* 0x000fe20000010897 */
[C---:B--2---:R-:W-:Y:S01]  /*6ec0*/  FMUL.FTZ R145, R142.reuse, R3 ;  /* 0x000000038e917220 */ /* 0x044fe20000410000 */
[----:B------:R-:W-:-:S03]  /*6ed0*/  FFMA.FTZ R142, R142, R143, R147 ;  /* 0x0000008f8e8e7223 */ /* 0x000fc60000010093 */
[----:B------:R-:W-:Y:S01]  /*6ee0*/  FFMA.FTZ R140, R140, R143, -R145 ;  /* 0x0000008f8c8c7223 */ /* 0x000fe20000010891 */
[----:B---3--:R-:W-:Y:S01]  /*6ef0*/  @P2 FADD.FTZ R3, R139, R142 ;  /* 0x0000008e8b032221 */ /* 0x008fe20000010000 */
[C---:B0-----:R-:W-:Y:S01]  /*6f00*/  FMUL.FTZ R2, R126.reuse, R149 ;  /* 0x000000957e027220 */ /* 0x041fe20000410000 */
[-C--:B------:R-:W-:Y:S01]  /*6f10*/  FMUL.FTZ R142, R126, R150.reuse ;  /* 0x000000967e8e7220 */ /* 0x080fe20000410000 */
[----:B----4-:R-:W-:Y:S01]  /*6f20*/  @P2 FADD.FTZ R143, R141, R140 ;  /* 0x0000008c8d8f2221 */ /* 0x010fe20000010000 */
[----:B------:R-:W-:Y:S01]  /*6f30*/  FMUL.FTZ R139, R15, R3 ;  /* 0x000000030f8b7220 */ /* 0x000fe20000410000 */
[C---:B------:R-:W-:Y:S01]  /*6f40*/  FFMA.FTZ R145, R131.reuse, R150, R2 ;  /* 0x0000009683917223 */ /* 0x040fe20000010002 */
[----:B------:R-:W-:Y:S01]  /*6f50*/  FFMA.FTZ R142, R131, R149, -R142 ;  /* 0x00000095838e7223 */ /* 0x000fe2000001088e */
[-C--:B------:R-:W-:Y:S01]  /*6f60*/  FMUL.FTZ R140, R15, R143.reuse ;  /* 0x0000008f0f8c7220 */ /* 0x080fe20000410000 */
[----:B------:R-:W-:Y:S01]  /*6f70*/  FFMA.FTZ R2, R14, R143, -R139 ;  /* 0x0000008f0e027223 */ /* 0x000fe2000001088b */
[----:B------:R-:W-:Y:S01]  /*6f80*/  FADD.FTZ R198, R130, R145 ;  /* 0x0000009182c67221 */ /* 0x000fe20000010000 */
[----:B------:R-:W-:Y:S01]  /*6f90*/  FADD.FTZ R199, R129, R142 ;  /* 0x0000008e81c77221 */ /* 0x000fe20000010000 */
[----:B------:R0:W2:Y:S01]  /*6fa0*/  SHFL.DOWN PT, R143, R197, 0x1, 0x1f ;  /* 0x08201f00c58f7f89 */ /* 0x0000a200000e0000 */
[----:B------:R-:W-:-:S03]  /*6fb0*/  FFMA.FTZ R3, R14, R3, R140 ;  /* 0x000000030e037223 */ /* 0x000fc6000001008c */
        /* <DEDUP_REMOVED lines=14> */
.L_x_12450:
[----:B------:R-:W-:Y:S05]  /*70a0*/  BSYNC.RECONVERGENT B0 ;  /* 0x0000000000007941 */ /* 0x000fea0003800200 */
.L_x_12449:
[----:B------:R-:W-:Y:S01]  /*70b0*/  ISETP.GT.U32.AND P1, PT, R160, 0x1d, PT ;  /* 0x0000001da000780c */ /* 0x000fe20003f24070 */
[----:B------:R-:W-:Y:S01]  /*70c0*/  FADD.FTZ R155, R155, R2 ;  /* 0x000000029b9b7221 */ /* 0x000fe20000010000 */
[----:B------:R-:W-:Y:S01]  /*70d0*/  FADD.FTZ R3, RZ, R3 ;  /* 0x00000003ff037221 */ /* 0x000fe20000010000 */
[----:B--2---:R2:W1:Y:S01]  /*70e0*/  SHFL.DOWN PT, R143, R197, 0x2, 0x1f ;  /* 0x08401f00c58f7f89 */ /* 0x00446200000e0000 */
[----:B------:R-:W-:Y:S01]  /*70f0*/  BSSY.RECONVERGENT B0, `(.L_x_12451) ;  /* 0x0000011000007945 */ /* 0x000fe20003800200 */
[C---:B------:R-:W-:Y:S01]  /*7100*/  FMUL.FTZ R14, R126.reuse, R155 ;  /* 0x0000009b7e0e7220 */ /* 0x040fe20000410000 */
[----:B------:R-:W-:Y:S01]  /*7110*/  FMUL.FTZ R2, R126, R3 ;  /* 0x000000037e027220 */ /* 0x000fe20000410000 */
[----:B---3--:R2:W3:Y:S04]  /*7120*/  SHFL.DOWN PT, R15, R196, 0x2, 0x1f ;  /* 0x08401f00c40f7f89 */ /* 0x0084e800000e0000 */
[----:B------:R2:W1:Y:S04]  /*7130*/  SHFL.DOWN PT, R145, R198, 0x2, 0x1f ;  /* 0x08401f00c6917f89 */ /* 0x00046800000e0000 */
[----:B0-----:R2:W0:Y:S01]  /*7140*/  SHFL.DOWN PT, R141, R199, 0x2, 0x1f ;  /* 0x08401f00c78d7f89 */ /* 0x00142200000e0000 */
[----:B------:R-:W-:Y:S05]  /*7150*/  @P1 BRA `(.L_x_12452) ;  /* 0x0000000000281947 */ /* 0x000fea0003800000 */
[CC--:B0---4-:R-:W-:Y:S01]  /*7160*/  FMUL.FTZ R142, R196.reuse, R141.reuse ;  /* 0x0000008dc48e7220 */ /* 0x0d1fe20000410000 */
[C---:B------:R-:W-:Y:S01]  /*7170*/  FMUL.FTZ R141, R197.reuse, R141 ;  /* 0x0000008dc58d7220 */ /* 0x040fe20000410000 */
[CC--:B---3--:R-:W-:Y:S01]  /*7180*/  FMUL.FTZ R140, R196.reuse, R15.reuse ;  /* 0x0000000fc48c7220 */ /* 0x0c8fe20000410000 */
[C---:B------:R-:W-:Y:S01]  /*7190*/  FMUL.FTZ R15, R197.reuse, R15 ;  /* 0x0000000fc50f7220 */ /* 0x040fe20000410000 */
[CC--:B-1----:R-:W-:Y:S01]  /*71a0*/  FFMA.FTZ R139, R197.reuse, R145.reuse, -R142 ;  /* 0x00000091c58b7223 */ /* 0x0c2fe2000001088e */
[C---:B------:R-:W-:Y:S01]  /*71b0*/  FFMA.FTZ R142, R196.reuse, R145, R141 ;  /* 0x00000091c48e7223 */ /* 0x040fe2000001008d */
[-C--:B--2---:R-:W-:Y:S01]  /*71c0*/  FFMA.FTZ R197, R197, R143.reuse, -R140 ;  /* 0x0000008fc5c57223 */ /* 0x084fe2000001088c */
[----:B------:R-:W-:Y:S01]  /*71d0*/  FFMA.FTZ R196, R196, R143, R15 ;  /* 0x0000008fc4c47223 */ /* 0x000fe2000001000f */
[----:B------:R-:W-:Y:S01]  /*71e0*/  FADD.FTZ R198, R198, R139 ;  /* 0x0000008bc6c67221 */ /* 0x000fe20000010000 */
[----:B------:R-:W-:-:S07]  /*71f0*/  FADD.FTZ R199, R199, R142 ;  /* 0x0000008ec7c77221 */ /* 0x000fce0000010000 */
.L_x_12452:
[----:B------:R-:W-:Y:S05]  /*7200*/  BSYNC.RECONVERGENT B0 ;  /* 0x0000000000007941 */ /* 0x000fea0003800200 */
.L_x_12451:
[----:B------:R-:W-:Y:S01]  /*7210*/  ISETP.GT.U32.AND P1, PT, R160, 0x1b, PT ;  /* 0x0000001ba000780c */ /* 0x000fe20003f24070 */
[C---:B------:R-:W-:Y:S01]  /*7220*/  FFMA.FTZ R14, R131.reuse, R3, R14 ;  /* 0x00000003830e7223 */ /* 0x040fe2000001000e */
[----:B------:R-:W-:Y:S01]  /*7230*/  FFMA.FTZ R2, R131, R155, -R2 ;  /* 0x0000009b83027223 */ /* 0x000fe20000010802 */
[----:B------:R1:W2:Y:S01]  /*7240*/  SHFL.DOWN PT, R147, R197, 0x4, 0x1f ;  /* 0x08801f00c5937f89 */ /* 0x0002a200000e0000 */
[----:B------:R-:W-:Y:S01]  /*7250*/  BSSY.RECONVERGENT B0, `(.L_x_12453) ;  /* 0x0000013000007945 */ /* 0x000fe20003800200 */
[----:B------:R-:W-:Y:S01]  /*7260*/  FADD.FTZ R139, RZ, R14 ;  /* 0x0000000eff8b7221 */ /* 0x000fe20000010000 */
[----:B------:R-:W-:Y:S01]  /*7270*/  FFMA.FTZ R150, R77, R56, R2 ;  /* 0x000000384d967223 */ /* 0x000fe20000010002 */
[----:B0-----:R0:W0:Y:S02]  /*7280*/  SHFL.DOWN PT, R141, R196, 0x4, 0x1f ;  /* 0x08801f00c48d7f89 */ /* 0x00102400000e0000 */
[C---:B---3--:R-:W-:Y:S01]  /*7290*/  FMUL.FTZ R15, R120.reuse, R139 ;  /* 0x0000008b780f7220 */ /* 0x048fe20000410000 */
[----:B------:R-:W-:Y:S01]  /*72a0*/  FMUL.FTZ R2, R120, R150 ;  /* 0x0000009678027220 */ /* 0x000fe20000410000 */
[----:B----4-:R3:W4:Y:S04]  /*72b0*/  SHFL.DOWN PT, R142, R198, 0x4, 0x1f ;  /* 0x08801f00c68e7f89 */ /* 0x01072800000e0000 */
[----:B-1----:R3:W1:Y:S01]  /*72c0*/  SHFL.DOWN PT, R145, R199, 0x4, 0x1f ;  /* 0x08801f00c7917f89 */ /* 0x00266200000e0000 */
[----:B------:R-:W-:Y:S05]  /*72d0*/  @P1 BRA `(.L_x_12454) ;  /* 0x0000000000281947 */ /* 0x000fea0003800000 */
[CC--:B-1----:R-:W-:Y:S01]  /*72e0*/  FMUL.FTZ R140, R196.reuse, R145.reuse ;  /* 0x00000091c48c7220 */ /* 0x0c2fe20000410000 */
[C---:B------:R-:W-:Y:S01]  /*72f0*/  FMUL.FTZ R145, R197.reuse, R145 ;  /* 0x00000091c5917220 */ /* 0x040fe20000410000 */
[CC--:B0-----:R-:W-:Y:S01]  /*7300*/  FMUL.FTZ R14, R196.reuse, R141.reuse ;  /* 0x0000008dc40e7220 */ /* 0x0c1fe20000410000 */
[C---:B------:R-:W-:Y:S01]  /*7310*/  FMUL.FTZ R141, R197.reuse, R141 ;  /* 0x0000008dc58d7220 */ /* 0x040fe20000410000 */
[CC--:B----4-:R-:W-:Y:S01]  /*7320*/  FFMA.FTZ R143, R197.reuse, R142.reuse, -R140 ;  /* 0x0000008ec58f7223 */ /* 0x0d0fe2000001088c */
[C---:B------:R-:W-:Y:S01]  /*7330*/  FFMA.FTZ R140, R196.reuse, R142, R145 ;  /* 0x0000008ec48c7223 */ /* 0x040fe20000010091 */
[-C--:B--2---:R-:W-:Y:S01]  /*7340*/  FFMA.FTZ R197, R197, R147.reuse, -R14 ;  /* 0x00000093c5c57223 */ /* 0x084fe2000001080e */
[----:B------:R-:W-:Y:S01]  /*7350*/  FFMA.FTZ R196, R196, R147, R141 ;  /* 0x00000093c4c47223 */ /* 0x000fe2000001008d */
[----:B---3--:R-:W-:Y:S01]  /*7360*/  FADD.FTZ R198, R198, R143 ;  /* 0x0000008fc6c67221 */ /* 0x008fe20000010000 */
[----:B------:R-:W-:-:S07]  /*7370*/  FADD.FTZ R199, R199, R140 ;  /* 0x0000008cc7c77221 */ /* 0x000fce0000010000 */
.L_x_12454:
[----:B------:R-:W-:Y:S05]  /*7380*/  BSYNC.RECONVERGENT B0 ;  /* 0x0000000000007941 */ /* 0x000fea0003800200 */
.L_x_12453:
[----:B------:R-:W-:Y:S01]  /*7390*/  ISETP.GT.U32.AND P1, PT, R160, 0x17, PT ;  /* 0x00000017a000780c */ /* 0x000fe20003f24070 */
[C---:B------:R-:W-:Y:S01]  /*73a0*/  FFMA.FTZ R15, R132.reuse, R150, -R15 ;  /* 0x00000096840f7223 */ /* 0x040fe2000001080f */
[----:B------:R-:W-:Y:S01]  /*73b0*/  FFMA.FTZ R2, R132, R139, R2 ;  /* 0x0000008b84027223 */ /* 0x000fe20000010002 */
[----:B--2---:R2:W2:Y:S01]  /*73c0*/  SHFL.DOWN PT, R147, R197, 0x8, 0x1f ;  /* 0x09001f00c5937f89 */ /* 0x0044a200000e0000 */
[----:B------:R-:W-:Y:S01]  /*73d0*/  BSSY.RECONVERGENT B0, `(.L_x_12455) ;  /* 0x0000014000007945 */ /* 0x000fe20003800200 */
[----:B------:R-:W-:Y:S01]  /*73e0*/  FFMA.FTZ R149, R78, R57, R15 ;  /* 0x000000394e957223 */ /* 0x000fe2000001000f */
[----:B------:R-:W-:Y:S01]  /*73f0*/  FADD.FTZ R15, RZ, R2 ;  /* 0x00000002ff0f7221 */ /* 0x000fe20000010000 */
[----:B0-----:R0:W0:Y:S01]  /*7400*/  SHFL.DOWN PT, R141, R196, 0x8, 0x1f ;  /* 0x09001f00c48d7f89 */ /* 0x00102200000e0000 */
[----:B------:R-:W-:Y:S01]  /*7410*/  ISETP.GT.U32.AND P2, PT, R160, 0xf, PT ;  /* 0x0000000fa000780c */ /* 0x000fe20003f44070 */
[C---:B------:R-:W-:Y:S01]  /*7420*/  FMUL.FTZ R14, R124.reuse, R149 ;  /* 0x000000957c0e7220 */ /* 0x040fe20000410000 */
[----:B------:R-:W-:Y:S01]  /*7430*/  FMUL.FTZ R2, R124, R15 ;  /* 0x0000000f7c027220 */ /* 0x000fe20000410000 */
[----:B------:R0:W0:Y:S04]  /*7440*/  SHFL.DOWN PT, R151, R198, 0x8, 0x1f ;  /* 0x09001f00c6977f89 */ /* 0x00002800000e0000 */
[----:B-1----:R1:W0:Y:S01]  /*7450*/  SHFL.DOWN PT, R145, R199, 0x8, 0x1f ;  /* 0x09001f00c7917f89 */ /* 0x00222200000e0000 */
[----:B------:R-:W-:Y:S05]  /*7460*/  @P1 BRA `(.L_x_12456) ;  /* 0x0000000000281947 */ /* 0x000fea0003800000 */
[CC--:B0---4-:R-:W-:Y:S01]  /*7470*/  FMUL.FTZ R142, R196.reuse, R145.reuse ;  /* 0x00000091c48e7220 */ /* 0x0d1fe20000410000 */
[C---:B------:R-:W-:Y:S01]  /*7480*/  FMUL.FTZ R145, R197.reuse, R145 ;  /* 0x00000091c5917220 */ /* 0x040fe20000410000 */
[CC--:B------:R-:W-:Y:S01]  /*7490*/  FMUL.FTZ R140, R196.reuse, R141.reuse ;  /* 0x0000008dc48c7220 */ /* 0x0c0fe20000410000 */
[C---:B------:R-:W-:Y:S01]  /*74a0*/  FMUL.FTZ R141, R197.reuse, R141 ;  /* 0x0000008dc58d7220 */ /* 0x040fe20000410000 */
[CC--:B------:R-:W-:Y:S01]  /*74b0*/  FFMA.FTZ R143, R197.reuse, R151.reuse, -R142 ;  /* 0x00000097c58f7223 */ /* 0x0c0fe2000001088e */
[C---:B------:R-:W-:Y:S01]  /*74c0*/  FFMA.FTZ R142, R196.reuse, R151, R145 ;  /* 0x00000097c48e7223 */ /* 0x040fe20000010091 */
[-C--:B--2---:R-:W-:Y:S01]  /*74d0*/  FFMA.FTZ R197, R197, R147.reuse, -R140 ;  /* 0x00000093c5c57223 */ /* 0x084fe2000001088c */
[----:B------:R-:W-:Y:S01]  /*74e0*/  FFMA.FTZ R196, R196, R147, R141 ;  /* 0x00000093c4c47223 */ /* 0x000fe2000001008d */
[----:B---3--:R-:W-:Y:S01]  /*74f0*/  FADD.FTZ R198, R198, R143 ;  /* 0x0000008fc6c67221 */ /* 0x008fe20000010000 */
[----:B-1----:R-:W-:-:S07]  /*7500*/  FADD.FTZ R199, R199, R142 ;  /* 0x0000008ec7c77221 */ /* 0x002fce0000010000 */
.L_x_12456:
[----:B------:R-:W-:Y:S05]  /*7510*/  BSYNC.RECONVERGENT B0 ;  /* 0x0000000000007941 */ /* 0x000fea0003800200 */
.L_x_12455:
[----:B--2---:R2:W1:Y:S01]  /*7520*/  SHFL.DOWN PT, R147, R197, 0x10, 0x1f ;  /* 0x0a001f00c5937f89 */ /* 0x00446200000e0000 */
[----:B------:R-:W-:Y:S01]  /*7530*/  BSSY.RECONVERGENT B0, `(.L_x_12457) ;  /* 0x0000011000007945 */ /* 0x000fe20003800200 */
[C---:B------:R-:W-:Y:S01]  /*7540*/  FFMA.FTZ R2, R133.reuse, R149, -R2 ;  /* 0x0000009585027223 */ /* 0x040fe20000010802 */
[----:B------:R-:W-:Y:S01]  /*7550*/  FFMA.FTZ R14, R133, R15, R14 ;  /* 0x0000000f850e7223 */ /* 0x000fe2000001000e */
[----:B0-----:R2:W0:Y:S04]  /*7560*/  SHFL.DOWN PT, R141, R196, 0x10, 0x1f ;  /* 0x0a001f00c48d7f89 */ /* 0x00142800000e0000 */
[----:B------:R2:W0:Y:S04]  /*7570*/  SHFL.DOWN PT, R151, R198, 0x10, 0x1f ;  /* 0x0a001f00c6977f89 */ /* 0x00042800000e0000 */
[----:B------:R2:W0:Y:S01]  /*7580*/  SHFL.DOWN PT, R145, R199, 0x10, 0x1f ;  /* 0x0a001f00c7917f89 */ /* 0x00042200000e0000 */
[----:B------:R-:W-:Y:S05]  /*7590*/  @P2 BRA `(.L_x_12458) ;  /* 0x0000000000282947 */ /* 0x000fea0003800000 */
[CC--:B0---4-:R-:W-:Y:S01]  /*75a0*/  FMUL.FTZ R142, R196.reuse, R145.reuse ;  /* 0x00000091c48e7220 */ /* 0x0d1fe20000410000 */
[C---:B------:R-:W-:Y:S01]  /*75b0*/  FMUL.FTZ R145, R197.reuse, R145 ;  /* 0x00000091c5917220 */ /* 0x040fe20000410000 */
[CC--:B------:R-:W-:Y:S01]  /*75c0*/  FMUL.FTZ R140, R196.reuse, R141.reuse ;  /* 0x0000008dc48c7220 */ /* 0x0c0fe20000410000 */
[C---:B------:R-:W-:Y:S01]  /*75d0*/  FMUL.FTZ R141, R197.reuse, R141 ;  /* 0x0000008dc58d7220 */ /* 0x040fe20000410000 */
[CC--:B------:R-:W-:Y:S01]  /*75e0*/  FFMA.FTZ R143, R197.reuse, R151.reuse, -R142 ;  /* 0x00000097c58f7223 */ /* 0x0c0fe2000001088e */
[C---:B------:R-:W-:Y:S01]  /*75f0*/  FFMA.FTZ R142, R196.reuse, R151, R145 ;  /* 0x00000097c48e7223 */ /* 0x040fe20000010091 */
[-C--:B-12---:R-:W-:Y:S01]  /*7600*/  FFMA.FTZ R197, R197, R147.reuse, -R140 ;  /* 0x00000093c5c57223 */ /* 0x086fe2000001088c */
[----:B------:R-:W-:Y:S01]  /*7610*/  FFMA.FTZ R196, R196, R147, R141 ;  /* 0x00000093c4c47223 */ /* 0x000fe2000001008d */
[----:B---3--:R-:W-:Y:S01]  /*7620*/  FADD.FTZ R198, R198, R143 ;  /* 0x0000008fc6c67221 */ /* 0x008fe20000010000 */
[----:B------:R-:W-:-:S07]  /*7630*/  FADD.FTZ R199, R199, R142 ;  /* 0x0000008ec7c77221 */ /* 0x000fce0000010000 */
.L_x_12458:
[----:B------:R-:W-:Y:S05]  /*7640*/  BSYNC.RECONVERGENT B0 ;  /* 0x0000000000007941 */ /* 0x000fea0003800200 */
.L_x_12457:
[----:B------:R-:W-:Y:S01]  /*7650*/  FFMA.FTZ R140, R79, R58, R2 ;  /* 0x0000003a4f8c7223 */ /* 0x000fe20000010002 */
[----:B------:R-:W-:Y:S01]  /*7660*/  FADD.FTZ R2, RZ, R14 ;  /* 0x0000000eff027221 */ /* 0x000fe20000010000 */
[----:B------:R-:W-:Y:S01]  /*7670*/  SHFL.DOWN PT, R201, R196, 0x1, 0x1f ;  /* 0x08201f00c4c97f89 */ /* 0x000fe200000e0000 */
[----:B------:R-:W-:Y:S01]  /*7680*/  ISETP.NE.AND P1, PT, R20, 0x1f, PT ;  /* 0x0000001f1400780c */ /* 0x000fe20003f25270 */
[C---:B0-----:R-:W-:Y:S01]  /*7690*/  FMUL.FTZ R141, R125.reuse, R140 ;  /* 0x0000008c7d8d7220 */ /* 0x041fe20000410000 */
[-C--:B------:R-:W-:Y:S01]  /*76a0*/  FMUL.FTZ R14, R125, R2.reuse ;  /* 0x000000027d0e7220 */ /* 0x080fe20000410000 */
[----:B------:R-:W0:Y:S01]  /*76b0*/  SHFL.IDX PT, R157, R7, RZ, 0x1f ;  /* 0x00001fff079d7589 */ /* 0x000e2200000e0000 */
[----:B------:R-:W-:Y:S01]  /*76c0*/  ISETP.GT.AND P2, PT, R21, 0x1e, PT ;  /* 0x0000001e1500780c */ /* 0x000fe20003f44270 */
[C---:B------:R-:W-:Y:S01]  /*76d0*/  FFMA.FTZ R141, R127.reuse, R2, R141 ;  /* 0x000000027f8d7223 */ /* 0x040fe2000001008d */
[----:B------:R-:W-:Y:S01]  /*76e0*/  FFMA.FTZ R145, R127, R140, -R14 ;  /* 0x0000008c7f917223 */ /* 0x000fe2000001080e */
[----:B-1----:R-:W1:Y:S01]  /*76f0*/  SHFL.DOWN PT, R147, R197, 0x1, 0x1f ;  /* 0x08201f00c5937f89 */ /* 0x002e6200000e0000 */
[----:B------:R-:W-:Y:S01]  /*7700*/  ISETP.GT.AND P3, PT, R21, 0xf, PT ;  /* 0x0000000f1500780c */ /* 0x000fe20003f64270 */
[----:B------:R-:W-:Y:S01]  /*7710*/  FADD.FTZ R141, RZ, R141 ;  /* 0x0000008dff8d7221 */ /* 0x000fe20000010000 */
[----:B------:R-:W-:Y:S01]  /*7720*/  FFMA.FTZ R145, R80, R59, R145 ;  /* 0x0000003b50917223 */ /* 0x000fe20000010091 */
[----:B------:R-:W5:Y:S01]  /*7730*/  SHFL.IDX PT, R151, R6, RZ, 0x1f ;  /* 0x00001fff06977589 */ /* 0x000f6200000e0000 */
[----:B------:R-:W-:Y:S01]  /*7740*/  BSSY.RECONVERGENT B0, `(.L_x_12459) ;  /* 0x0000217000007945 */ /* 0x000fe20003800200 */
[C---:B------:R-:W-:Y:S01]  /*7750*/  FMUL.FTZ R14, R121.reuse, R141 ;  /* 0x0000008d790e7220 */ /* 0x040fe20000410000 */
[-C--:B------:R-:W-:Y:S01]  /*7760*/  FMUL.FTZ R143, R121, R145.reuse ;  /* 0x00000091798f7220 */ /* 0x080fe20000410000 */
[----:B------:R-:W5:Y:S02]  /*7770*/  SHFL.DOWN PT, R203, R198, 0x1, 0x1f ;  /* 0x08201f00c6cb7f89 */ /* 0x000f6400000e0000 */
[C---:B----4-:R-:W-:Y:S01]  /*7780*/  FFMA.FTZ R142, R138.reuse, R145, -R14 ;  /* 0x000000918a8e7223 */ /* 0x050fe2000001080e */
[----:B------:R-:W-:Y:S01]  /*7790*/  FFMA.FTZ R143, R138, R141, R143 ;  /* 0x0000008d8a8f7223 */ /* 0x000fe2000001008f */
[----:B------:R-:W4:Y:S02]  /*77a0*/  SHFL.DOWN PT, R205, R199, 0x1, 0x1f ;  /* 0x08201f00c7cd7f89 */ /* 0x000f2400000e0000 */
[----:B------:R-:W-:Y:S01]  /*77b0*/  FFMA.FTZ R142, R81, R60, R142 ;  /* 0x0000003c518e7223 */ /* 0x000fe2000001008e */
[----:B------:R-:W-:Y:S01]  /*77c0*/  FADD.FTZ R14, RZ, R143 ;  /* 0x0000008fff0e7221 */ /* 0x000fe20000010000 */
[----:B--2---:R-:W2:Y:S02]  /*77d0*/  SHFL.IDX PT, R196, R196, RZ, 0x1f ;  /* 0x00001fffc4c47589 */ /* 0x004ea400000e0000 */
[C---:B------:R-:W-:Y:S01]  /*77e0*/  FMUL.FTZ R143, R161.reuse, R142 ;  /* 0x0000008ea18f7220 */ /* 0x040fe20000410000 */
[-C--:B------:R-:W-:Y:S01]  /*77f0*/  FMUL.FTZ R156, R161, R14.reuse ;  /* 0x0000000ea19c7220 */ /* 0x080fe20000410000 */
[-C--:B0-----:R-:W-:Y:S01]  /*7800*/  @P1 FMUL.FTZ R158, R201, R157.reuse ;  /* 0x0000009dc99e1220 */ /* 0x081fe20000410000 */
[----:B------:R-:W0:Y:S01]  /*7810*/  SHFL.IDX PT, R197, R197, RZ, 0x1f ;  /* 0x00001fffc5c57589 */ /* 0x000e2200000e0000 */
[----:B------:R-:W-:Y:S01]  /*7820*/  FFMA.FTZ R143, R163, R14, R143 ;  /* 0x0000000ea38f7223 */ /* 0x000fe2000001008f */
[----:B-1----:R-:W-:-:S02]  /*7830*/  @P1 FMUL.FTZ R200, R147, R157 ;  /* 0x0000009d93c81220 */ /* 0x002fc40000410000 */
[----:B---3--:R-:W1:Y:S01]  /*7840*/  SHFL.IDX PT, R199, R199, RZ, 0x1f ;  /* 0x00001fffc7c77589 */ /* 0x008e6200000e0000 */
[----:B------:R-:W-:Y:S01]  /*7850*/  FADD.FTZ R143, RZ, R143 ;  /* 0x0000008fff8f7221 */ /* 0x000fe20000010000 */
[-C--:B-----5:R-:W-:Y:S01]  /*7860*/  @P1 FFMA.FTZ R158, R147, R151.reuse, -R158 ;  /* 0x00000097939e1223 */ /* 0x0a0fe2000001089e */
[----:B------:R-:W-:Y:S01]  /*7870*/  @P1 FFMA.FTZ R200, R201, R151, R200 ;  /* 0x00000097c9c81223 */ /* 0x000fe200000100c8 */
[----:B------:R-:W-:Y:S01]  /*7880*/  FFMA.FTZ R147, R163, R142, -R156 ;  /* 0x0000008ea3937223 */ /* 0x000fe2000001089c */
[----:B------:R-:W-:Y:S01]  /*7890*/  FMUL.FTZ R156, R168, R143 ;  /* 0x0000008fa89c7220 */ /* 0x000fe20000410000 */
[----:B------:R-:W-:Y:S01]  /*78a0*/  @P1 FADD.FTZ R151, R203, R158 ;  /* 0x0000009ecb971221 */ /* 0x000fe20000010000 */
[----:B------:R-:W3:Y:S01]  /*78b0*/  SHFL.IDX PT, R198, R198, RZ, 0x1f ;  /* 0x00001fffc6c67589 */ /* 0x000ee200000e0000 */
[----:B------:R-:W-:Y:S01]  /*78c0*/  FFMA.FTZ R147, R82, R61, R147 ;  /* 0x0000003d52937223 */ /* 0x000fe20000010093 */
[----:B----4-:R-:W-:Y:S01]  /*78d0*/  @P1 FADD.FTZ R157, R205, R200 ;  /* 0x000000c8cd9d1221 */ /* 0x010fe20000010000 */
        /* <DEDUP_REMOVED lines=12> */
[C---:B------:R-:W-:Y:S01]  /*79a0*/  FMUL.FTZ R158, R176.reuse, R12 ;  /* 0x0000000cb09e7220 */ /* 0x040fe20000410000 */
[C---:B------:R-:W-:Y:S01]  /*79b0*/  FMUL.FTZ R151, R167.reuse, R148 ;  /* 0x00000094a7977220 */ /* 0x040fe20000410000 */
[-C--:B------:R-:W-:Y:S01]  /*79c0*/  FMUL.FTZ R157, R176, R13.reuse ;  /* 0x0000000db09d7220 */ /* 0x080fe20000410000 */
[-C--:B------:R-:W-:Y:S01]  /*79d0*/  FMUL.FTZ R156, R167, R144.reuse ;  /* 0x00000090a79c7220 */ /* 0x080fe20000410000 */
        /* <DEDUP_REMOVED lines=8> */
[-C--:B------:R-:W-:Y:S01]  /*7a60*/  FMUL.FTZ R158, R184, R146.reuse ;  /* 0x00000092b89e7220 */ /* 0x080fe20000410000 */
[----:B------:R-:W-:Y:S01]  /*7a70*/  FMUL.FTZ R156, R172, R151 ;  /* 0x00000097ac9c7220 */ /* 0x000fe20000410000 */
[----:B------:R-:W-:Y:S01]  /*7a80*/  FMUL.FTZ R203, R184, R153 ;  /* 0x00000099b8cb7220 */ /* 0x000fe20000410000 */
[----:B------:R-:W-:Y:S01]  /*7a90*/  FMUL.FTZ R201, R172, R157 ;  /* 0x0000009dacc97220 */ /* 0x000fe20000410000 */
[C---:B------:R-:W-:Y:S01]  /*7aa0*/  FFMA.FTZ R205, R183.reuse, R153, -R158 ;  /* 0x00000099b7cd7223 */ /* 0x040fe2000001089e */
[C---:B------:R-:W-:Y:S01]  /*7ab0*/  FFMA.FTZ R158, R170.reuse, R157, -R156 ;  /* 0x0000009daa9e7223 */ /* 0x040fe2000001089c */
        /* <DEDUP_REMOVED lines=10> */
[----:B------:R-:W-:-:S02]  /*7b60*/  FFMA.FTZ R202, R179, R154, R202 ;  /* 0x0000009ab3ca7223 */ /* 0x000fc400000100ca */
        /* <DEDUP_REMOVED lines=30> */
[----:B------:R-:W-:-:S02]  /*7d50*/  FADD.FTZ R192, RZ, R182 ;  /* 0x000000b6ffc07221 */ /* 0x000fc40000010000 */
        /* <DEDUP_REMOVED lines=22> */
[----:B--2---:R-:W-:Y:S01]  /*7ec0*/  FMUL.FTZ R172, R196, R7 ;  /* 0x00000007c4ac7220 */ /* 0x004fe20000410000 */
[----:B------:R-:W-:Y:S01]  /*7ed0*/  FFMA.FTZ R171, R90, R69, R171 ;  /* 0x000000455aab7223 */ /* 0x000fe200000100ab */
[C---:B------:R-:W-:Y:S01]  /*7ee0*/  FMUL.FTZ R184, R167.reuse, R188 ;  /* 0x000000bca7b87220 */ /* 0x040fe20000410000 */
[----:B------:R-:W-:Y:S01]  /*7ef0*/  FMUL.FTZ R167, R167, R170 ;  /* 0x000000aaa7a77220 */ /* 0x000fe20000410000 */
[-C--:B0-----:R-:W-:Y:S01]  /*7f00*/  FFMA.FTZ R181, R197, R6.reuse, -R172 ;  /* 0x00000006c5b57223 */ /* 0x081fe200000108ac */
[----:B------:R-:W-:Y:S01]  /*7f10*/  FMUL.FTZ R172, R196, R6 ;  /* 0x00000006c4ac7220 */ /* 0x000fe20000410000 */
[C---:B------:R-:W-:Y:S01]  /*7f20*/  FFMA.FTZ R184, R165.reuse, R170, R184 ;  /* 0x000000aaa5b87223 */ /* 0x040fe200000100b8 */
[----:B------:R-:W-:Y:S01]  /*7f30*/  FFMA.FTZ R165, R165, R188, -R167 ;  /* 0x000000bca5a57223 */ /* 0x000fe200000108a7 */
[----:B------:R-:W-:Y:S01]  /*7f40*/  FADD.FTZ R167, RZ, R179 ;  /* 0x000000b3ffa77221 */ /* 0x000fe20000010000 */
[----:B------:R-:W-:Y:S01]  /*7f50*/  FFMA.FTZ R172, R197, R7, R172 ;  /* 0x00000007c5ac7223 */ /* 0x000fe200000100ac */
[----:B------:R-:W-:Y:S01]  /*7f60*/  FADD.FTZ R185, R185, R184 ;  /* 0x000000b8b9b97221 */ /* 0x000fe20000010000 */
[----:B------:R-:W-:Y:S01]  /*7f70*/  FADD.FTZ R165, R186, R165 ;  /* 0x000000a5baa57221 */ /* 0x000fe20000010000 */
[----:B------:R-:W-:Y:S01]  /*7f80*/  FMUL.FTZ R6, R196, R5 ;  /* 0x00000005c4067220 */ /* 0x000fe20000410000 */
[----:B-1----:R-:W-:Y:S01]  /*7f90*/  FADD.FTZ R7, R199, R172 ;  /* 0x000000acc7077221 */ /* 0x002fe20000010000 */
[----:B------:R-:W-:Y:S01]  /*7fa0*/  FMUL.FTZ R179, R168, R185 ;  /* 0x000000b9a8b37220 */ /* 0x000fe20000410000 */
[----:B------:R-:W-:Y:S01]  /*7fb0*/  FMUL.FTZ R172, R176, R167 ;  /* 0x000000a7b0ac7220 */ /* 0x000fe20000410000 */
[----:B------:R-:W-:Y:S01]  /*7fc0*/  FMUL.FTZ R168, R168, R165 ;  /* 0x000000a5a8a87220 */ /* 0x000fe20000410000 */
[----:B------:R-:W-:Y:S01]  /*7fd0*/  FMUL.FTZ R176, R176, R171 ;  /* 0x000000abb0b07220 */ /* 0x000fe20000410000 */
[----:B------:R-:W-:Y:S01]  /*7fe0*/  FFMA.FTZ R184, R166, R165, -R179 ;  /* 0x000000a5a6b87223 */ /* 0x000fe200000108b3 */
[-C--:B------:R-:W-:Y:S01]  /*7ff0*/  FMUL.FTZ R196, R196, R4.reuse ;  /* 0x00000004c4c47220 */ /* 0x080fe20000410000 */
[C---:B------:R-:W-:Y:S01]  /*8000*/  FFMA.FTZ R172, R173.reuse, R171, -R172 ;  /* 0x000000abadac7223 */ /* 0x040fe200000108ac */
[----:B------:R-:W-:Y:S01]  /*8010*/  FFMA.FTZ R179, R166, R185, R168 ;  /* 0x000000b9a6b37223 */ /* 0x000fe200000100a8 */
[----:B------:R-:W-:Y:S01]  /*8020*/  FFMA.FTZ R173, R173, R167, R176 ;  /* 0x000000a7adad7223 */ /* 0x000fe200000100b0 */
[----:B------:R-:W-:Y:S01]  /*8030*/  FADD.FTZ R166, R177, R184 ;  /* 0x000000b8b1a67221 */ /* 0x000fe20000010000 */
[C---:B------:R-:W-:Y:S01]  /*8040*/  FFMA.FTZ R4, R197.reuse, R4, -R6 ;  /* 0x00000004c5047223 */ /* 0x040fe20000010806 */
[----:B------:R-:W-:Y:S01]  /*8050*/  FFMA.FTZ R176, R0, R155, RZ ;  /* 0x0000009b00b07223 */ /* 0x000fe200000100ff */
[----:B---3--:R-:W-:Y:S01]  /*8060*/  FADD.FTZ R6, R198, R181 ;  /* 0x000000b5c6067221 */ /* 0x008fe20000010000 */
[----:B------:R-:W-:Y:S01]  /*8070*/  FFMA.FTZ R184, R0, -R3, RZ ;  /* 0x8000000300b87223 */ /* 0x000fe200000100ff */
[----:B------:R-:W-:Y:S01]  /*8080*/  FFMA.FTZ R5, R197, R5, R196 ;  /* 0x00000005c5057223 */ /* 0x000fe200000100c4 */
        /* <DEDUP_REMOVED lines=10> */
[----:B------:R-:W-:Y:S01]  /*8130*/  FMUL.FTZ R187, R89, R152 ;  /* 0x0000009859bb7220 */ /* 0x000fe20000410000 */
[----:B------:R-:W-:-:S02]  /*8140*/  FADD.FTZ R164, R164, R161 ;  /* 0x000000a1a4a47221 */ /* 0x000fc40000010000 */
[----:B------:R-:W-:Y:S01]  /*8150*/  FADD.FTZ R162, R162, R177 ;  /* 0x000000b1a2a27221 */ /* 0x000fe20000010000 */
[C---:B------:R-:W-:Y:S01]  /*8160*/  FMUL.FTZ R177, R85.reuse, R169 ;  /* 0x000000a955b17220 */ /* 0x040fe20000410000 */
[----:B------:R-:W-:Y:S01]  /*8170*/  FMUL.FTZ R191, R180, R187 ;  /* 0x000000bbb4bf7220 */ /* 0x000fe20000410000 */
[C---:B0-----:R-:W-:Y:S01]  /*8180*/  FFMA.FTZ R4, R104.reuse, R149, R179 ;  /* 0x0000009568047223 */ /* 0x041fe200000100b3 */
[----:B------:R-:W-:Y:S01]  /*8190*/  FFMA.FTZ R5, R104, -R15, R184 ;  /* 0x8000000f68057223 */ /* 0x000fe200000100b8 */
[----:B------:R-:W-:Y:S01]  /*81a0*/  FFMA.FTZ R149, -R78, R57, R149 ;  /* 0x000000394e957223 */ /* 0x000fe20000010195 */
[----:B------:R-:W-:Y:S01]  /*81b0*/  FFMA.FTZ R179, -R85, R64, R158 ;  /* 0x0000004055b37223 */ /* 0x000fe2000001019e */
        /* <DEDUP_REMOVED lines=35> */
[-C--:B------:R-:W-:Y:S01]  /*83f0*/  FMUL.FTZ R6, R87, R193.reuse ;  /* 0x000000c157067220 */ /* 0x080fe20000410000 */
        /* <DEDUP_REMOVED lines=15> */
[----:B------:R-:W-:Y:S01]  /*84f0*/  FADD.FTZ R119, R119, R124 ;  /* 0x0000007c77777221 */ /* 0x000fe20000010000 */
[----:B------:R-:W-:Y:S01]  /*8500*/  FFMA.FTZ R124, R8, R178, R125 ;  /* 0x000000b2087c7223 */ /* 0x000fe2000001007d */
[----:B------:R-:W-:Y:S01]  /*8510*/  FFMA.FTZ R5, R5, R194, -R184 ;  /* 0x000000c205057223 */ /* 0x000fe200000108b8 */
[C---:B------:R-:W-:Y:S01]  /*8520*/  FMUL.FTZ R125, R120.reuse, R121 ;  /* 0x00000079787d7220 */ /* 0x040fe20000410000 */
[----:B------:R-:W-:Y:S01]  /*8530*/  FMUL.FTZ R122, R120, R119 ;  /* 0x00000077787a7220 */ /* 0x000fe20000410000 */
[C---:B------:R-:W-:Y:S01]  /*8540*/  FMUL.FTZ R184, R86.reuse, R202 ;  /* 0x000000ca56b87220 */ /* 0x040fe20000410000 */
[----:B------:R-:W-:Y:S01]  /*8550*/  FFMA.FTZ R203, -R86, R65, R203 ;  /* 0x0000004156cb7223 */ /* 0x000fe200000101cb */
[C---:B------:R-:W-:Y:S01]  /*8560*/  FFMA.FTZ R120, R132.reuse, R119, R125 ;  /* 0x0000007784787223 */ /* 0x040fe2000001007d */
[----:B------:R-:W-:Y:S01]  /*8570*/  FFMA.FTZ R125, R132, R121, -R122 ;  /* 0x00000079847d7223 */ /* 0x000fe2000001087a */
[----:B------:R-:W-:Y:S01]  /*8580*/  FMUL.FTZ R168, R86, R178 ;  /* 0x000000b256a87220 */ /* 0x000fe20000410000 */
[----:B------:R-:W-:Y:S01]  /*8590*/  FMUL.FTZ R6, R195, R184 ;  /* 0x000000b8c3067220 */ /* 0x000fe20000410000 */
[----:B------:R-:W-:Y:S01]  /*85a0*/  FADD.FTZ R123, R123, R120 ;  /* 0x000000787b7b7221 */ /* 0x000fe20000010000 */
[----:B------:R-:W-:Y:S01]  /*85b0*/  FADD.FTZ R128, R128, R125 ;  /* 0x0000007d80807221 */ /* 0x000fe20000010000 */
[----:B------:R-:W-:Y:S01]  /*85c0*/  FADD.FTZ R94, R168, R94 ;  /* 0x0000005ea85e7221 */ /* 0x000fe20000010000 */
[-C--:B------:R-:W-:Y:S01]  /*85d0*/  FFMA.FTZ R6, R203, R168.reuse, R6 ;  /* 0x000000a8cb067223 */ /* 0x080fe20000010006 */
[----:B------:R-:W-:Y:S01]  /*85e0*/  FMUL.FTZ R168, R195, R168 ;  /* 0x000000a8c3a87220 */ /* 0x000fe20000410000 */
[----:B------:R-:W-:Y:S01]  /*85f0*/  FMUL.FTZ R137, R88, R201 ;  /* 0x000000c958897220 */ /* 0x000fe20000410000 */
[----:B------:R-:W-:Y:S01]  /*8600*/  FMUL.FTZ R133, R9, R159 ;  /* 0x0000009f09857220 */ /* 0x000fe20000410000 */
[----:B------:R-:W-:Y:S01]  /*8610*/  FFMA.FTZ R132, R114, R175, R127 ;  /* 0x000000af72847223 */ /* 0x000fe2000001007f */
[C---:B------:R-:W-:Y:S01]  /*8620*/  FMUL.FTZ R120, R126.reuse, R128 ;  /* 0x000000807e787220 */ /* 0x040fe20000410000 */
[----:B------:R-:W-:Y:S01]  /*8630*/  FMUL.FTZ R127, R126, R123 ;  /* 0x0000007b7e7f7220 */ /* 0x000fe20000410000 */
[----:B------:R-:W-:Y:S01]  /*8640*/  FFMA.FTZ R7, R203, R184, -R168 ;  /* 0x000000b8cb077223 */ /* 0x000fe200000108a8 */
[C---:B------:R-:W-:Y:S01]  /*8650*/  FMUL.FTZ R122, R88.reuse, R159 ;  /* 0x0000009f587a7220 */ /* 0x040fe20000410000 */
[----:B------:R-:W-:Y:S01]  /*8660*/  FFMA.FTZ R175, -R88, R67, R175 ;  /* 0x0000004358af7223 */ /* 0x000fe200000101af */
[----:B------:R-:W-:Y:S01]  /*8670*/  FMUL.FTZ R168, R192, R137 ;  /* 0x00000089c0a87220 */ /* 0x000fe20000410000 */
[----:B------:R-:W-:Y:S01]  /*8680*/  FFMA.FTZ R163, R8, R201, -R133 ;  /* 0x000000c908a37223 */ /* 0x000fe20000010885 */
[----:B------:R-:W-:Y:S01]  /*8690*/  FFMA.FTZ R125, R131, R123, R120 ;  /* 0x0000007b837d7223 */ /* 0x000fe20000010078 */
[----:B------:R-:W-:Y:S01]  /*86a0*/  FMUL.FTZ R201, R9, R201 ;  /* 0x000000c909c97220 */ /* 0x000fe20000410000 */
[----:B------:R-:W-:Y:S01]  /*86b0*/  FFMA.FTZ R120, R131, R128, -R127 ;  /* 0x0000008083787223 */ /* 0x000fe2000001087f */
[-C--:B------:R-:W-:Y:S01]  /*86c0*/  FFMA.FTZ R133, R175, R122.reuse, R168 ;  /* 0x0000007aaf857223 */ /* 0x080fe200000100a8 */
[----:B------:R-:W-:Y:S01]  /*86d0*/  FADD.FTZ R95, R122, R95 ;  /* 0x0000005f7a5f7221 */ /* 0x000fe20000010000 */
[----:B------:R-:W-:Y:S01]  /*86e0*/  FMUL.FTZ R168, R192, R122 ;  /* 0x0000007ac0a87220 */ /* 0x000fe20000410000 */
[----:B------:R-:W-:Y:S01]  /*86f0*/  FMUL.FTZ R124, R203, R124 ;  /* 0x0000007ccb7c7220 */ /* 0x000fe20000410000 */
[----:B------:R-:W-:Y:S01]  /*8700*/  FFMA.FTZ R122, R8, R159, R201 ;  /* 0x0000009f087a7223 */ /* 0x000fe200000100c9 */
[----:B------:R-:W-:Y:S01]  /*8710*/  FADD.FTZ R129, R129, R120 ;  /* 0x0000007881817221 */ /* 0x000fe20000010000 */
[----:B------:R-:W-:Y:S01]  /*8720*/  FMUL.FTZ R184, R77, R128 ;  /* 0x000000804db87220 */ /* 0x000fe20000410000 */
[----:B------:R-:W-:Y:S01]  /*8730*/  FADD.FTZ R130, R130, R125 ;  /* 0x0000007d82827221 */ /* 0x000fe20000010000 */
[C---:B------:R-:W-:Y:S01]  /*8740*/  FFMA.FTZ R137, R175.reuse, R137, -R168 ;  /* 0x00000089af897223 */ /* 0x040fe200000108a8 */
[----:B------:R-:W-:Y:S01]  /*8750*/  FMUL.FTZ R175, R175, R122 ;  /* 0x0000007aafaf7220 */ /* 0x000fe20000410000 */
        /* <DEDUP_REMOVED lines=12> */
[----:B------:R-:W-:Y:S01]  /*8820*/  FFMA.FTZ R168, R114, -R192, R161 ;  /* 0x800000c072a87223 */ /* 0x000fe200000100a1 */
[----:B------:R-:W-:Y:S01]  /*8830*/  FFMA.FTZ R176, R155, R126, -R176 ;  /* 0x0000007e9bb07223 */ /* 0x000fe200000108b0 */
[----:B------:R-:W-:Y:S01]  /*8840*/  FFMA.FTZ R198, R192, R163, R175 ;  /* 0x000000a3c0c67223 */ /* 0x000fe200000100af */
        /* <DEDUP_REMOVED lines=35> */
[----:B------:R-:W-:Y:S01]  /*8a80*/  FMUL.FTZ R184, R85, R189 ;  /* 0x000000bd55b87220 */ /* 0x000fe20000410000 */
[----:B------:R-:W-:Y:S01]  /*8a90*/  FMUL.FTZ R150, R156, R177 ;  /* 0x000000b19c967220 */ /* 0x000fe20000410000 */
[-C--:B------:R-:W-:Y:S01]  /*8aa0*/  FFMA.FTZ R161, R142, R159.reuse, -R161 ;  /* 0x0000009f8ea17223 */ /* 0x080fe200000108a1 */
[----:B------:R-:W-:Y:S01]  /*8ab0*/  FMUL.FTZ R159, R14, R159 ;  /* 0x0000009f0e9f7220 */ /* 0x000fe20000410000 */
[C---:B------:R-:W-:Y:S01]  /*8ac0*/  FMUL.FTZ R176, R82.reuse, R166 ;  /* 0x000000a652b07220 */ /* 0x040fe20000410000 */
[----:B------:R-:W-:Y:S01]  /*8ad0*/  FFMA.FTZ R196, R65, R178, R194 ;  /* 0x000000b241c47223 */ /* 0x000fe200000100c2 */
[----:B------:R-:W-:Y:S01]  /*8ae0*/  FFMA.FTZ R192, R179, R184, R150 ;  /* 0x000000b8b3c07223 */ /* 0x000fe20000010096 */
[C---:B------:R-:W-:Y:S01]  /*8af0*/  FFMA.FTZ R147, -R82.reuse, R61, R147 ;  /* 0x0000003d52937223 */ /* 0x040fe20000010193 */
[----:B------:R-:W-:Y:S01]  /*8b00*/  FMUL.FTZ R150, R82, R174 ;  /* 0x000000ae52967220 */ /* 0x000fe20000410000 */
[----:B------:R-:W-:Y:S01]  /*8b10*/  FFMA.FTZ R158, R142, R131, R159 ;  /* 0x000000838e9e7223 */ /* 0x000fe2000001009f */
[----:B------:R-:W-:Y:S01]  /*8b20*/  FMUL.FTZ R178, R143, R176 ;  /* 0x000000b08fb27220 */ /* 0x000fe20000410000 */
[----:B------:R-:W-:Y:S01]  /*8b30*/  FADD.FTZ R97, R184, R97 ;  /* 0x00000061b8617221 */ /* 0x000fe20000010000 */
[----:B------:R-:W-:Y:S01]  /*8b40*/  FMUL.FTZ R184, R156, R184 ;  /* 0x000000b89cb87220 */ /* 0x000fe20000410000 */
[----:B------:R-:W-:Y:S01]  /*8b50*/  FADD.FTZ R158, R163, R158 ;  /* 0x0000009ea39e7221 */ /* 0x000fe20000010000 */
[-C--:B------:R-:W-:Y:S01]  /*8b60*/  FFMA.FTZ R159, R147, R150.reuse, R178 ;  /* 0x00000096939f7223 */ /* 0x080fe200000100b2 */
[----:B------:R-:W-:Y:S01]  /*8b70*/  FMUL.FTZ R175, R143, R150 ;  /* 0x000000968faf7220 */ /* 0x000fe20000410000 */
[----:B------:R-:W-:Y:S01]  /*8b80*/  FFMA.FTZ R194, R179, R177, -R184 ;  /* 0x000000b1b3c27223 */ /* 0x000fe200000108b8 */
[C---:B------:R-:W-:Y:S01]  /*8b90*/  FFMA.FTZ R148, -R83.reuse, R62, R148 ;  /* 0x0000003e53947223 */ /* 0x040fe20000010194 */
[----:B------:R-:W-:Y:S01]  /*8ba0*/  FADD.FTZ R163, R158, R159 ;  /* 0x0000009f9ea37221 */ /* 0x000fe20000010000 */
[----:B------:R-:W-:Y:S01]  /*8bb0*/  FMUL.FTZ R159, R83, R185 ;  /* 0x000000b9539f7220 */ /* 0x000fe20000410000 */
[----:B------:R-:W-:Y:S01]  /*8bc0*/  FFMA.FTZ R176, R147, R176, -R175 ;  /* 0x000000b093b07223 */ /* 0x000fe200000108af */
[----:B------:R-:W-:Y:S01]  /*8bd0*/  FMUL.FTZ R175, R83, R165 ;  /* 0x000000a553af7220 */ /* 0x000fe20000410000 */
[C---:B------:R-:W-:Y:S01]  /*8be0*/  FMUL.FTZ R181, R9.reuse, R189 ;  /* 0x000000bd09b57220 */ /* 0x040fe20000410000 */
[----:B------:R-:W-:Y:S01]  /*8bf0*/  FMUL.FTZ R177, R144, R159 ;  /* 0x0000009f90b17220 */ /* 0x000fe20000410000 */
[----:B------:R-:W-:Y:S01]  /*8c00*/  FADD.FTZ R161, R190, R161 ;  /* 0x000000a1bea17221 */ /* 0x000fe20000010000 */
[----:B------:R-:W-:Y:S01]  /*8c10*/  FMUL.FTZ R184, R84, R188 ;  /* 0x000000bc54b87220 */ /* 0x000fe20000410000 */
[----:B------:R-:W-:Y:S01]  /*8c20*/  FFMA.FTZ R181, R8, R169, -R181 ;  /* 0x000000a908b57223 */ /* 0x000fe200000108b5 */
[-C--:B------:R-:W-:Y:S01]  /*8c30*/  FFMA.FTZ R178, R148, R175.reuse, -R177 ;  /* 0x000000af94b27223 */ /* 0x080fe200000108b1 */
[----:B------:R-:W-:Y:S01]  /*8c40*/  FMUL.FTZ R175, R144, R175 ;  /* 0x000000af90af7220 */ /* 0x000fe20000410000 */
[----:B------:R-:W-:Y:S01]  /*8c50*/  FMUL.FTZ R169, R9, R169 ;  /* 0x000000a909a97220 */ /* 0x000fe20000410000 */
[----:B------:R-:W-:Y:S01]  /*8c60*/  FADD.FTZ R161, R161, R176 ;  /* 0x000000b0a1a17221 */ /* 0x000fe20000010000 */
[C---:B------:R-:W-:Y:S01]  /*8c70*/  FMUL.FTZ R158, R84.reuse, R170 ;  /* 0x000000aa549e7220 */ /* 0x040fe20000410000 */
[----:B------:R-:W-:Y:S01]  /*8c80*/  FFMA.FTZ R157, -R84, R63, R157 ;  /* 0x0000003f549d7223 */ /* 0x000fe2000001019d */
[----:B------:R-:W-:Y:S01]  /*8c90*/  FFMA.FTZ R176, R148, R159, R175 ;  /* 0x0000009f94b07223 */ /* 0x000fe200000100af */
[C---:B------:R-:W-:Y:S01]  /*8ca0*/  FMUL.FTZ R186, R151.reuse, R184 ;  /* 0x000000b897ba7220 */ /* 0x040fe20000410000 */
[----:B------:R-:W-:Y:S01]  /*8cb0*/  FFMA.FTZ R190, R8, R189, R169 ;  /* 0x000000bd08be7223 */ /* 0x000fe200000100a9 */
[-C--:B------:R-:W-:Y:S01]  /*8cc0*/  FMUL.FTZ R169, R151, R158.reuse ;  /* 0x0000009e97a97220 */ /* 0x080fe20000410000 */
[----:B------:R-:W-:Y:S01]  /*8cd0*/  FADD.FTZ R163, R163, R176 ;  /* 0x000000b0a3a37221 */ /* 0x000fe20000010000 */
[----:B------:R-:W-:Y:S01]  /*8ce0*/  FFMA.FTZ R186, R157, R158, R186 ;  /* 0x0000009e9dba7223 */ /* 0x000fe200000100ba */
[----:B------:R-:W-:Y:S01]  /*8cf0*/  FADD.FTZ R161, R161, R178 ;  /* 0x000000b2a1a17221 */ /* 0x000fe20000010000 */
[----:B------:R-:W-:Y:S01]  /*8d00*/  FFMA.FTZ R184, R157, R184, -R169 ;  /* 0x000000b89db87223 */ /* 0x000fe200000108a9 */
[----:B------:R-:W-:Y:S01]  /*8d10*/  FMUL.FTZ R177, R9, R154 ;  /* 0x0000009a09b17220 */ /* 0x000fe20000410000 */
[----:B------:R-:W-:Y:S01]  /*8d20*/  FADD.FTZ R163, R163, R186 ;  /* 0x000000baa3a37221 */ /* 0x000fe20000010000 */
[----:B------:R-:W-:Y:S01]  /*8d30*/  FFMA.FTZ R169, R115, R182, R132 ;  /* 0x000000b673a97223 */ /* 0x000fe20000010084 */
[----:B------:R-:W-:Y:S01]  /*8d40*/  FADD.FTZ R161, R161, R184 ;  /* 0x000000b8a1a17221 */ /* 0x000fe20000010000 */
[----:B------:R-:W-:Y:S01]  /*8d50*/  FMUL.FTZ R132, R90, R146 ;  /* 0x000000925a847220 */ /* 0x000fe20000410000 */
[----:B------:R-:W-:Y:S01]  /*8d60*/  FADD.FTZ R163, R163, R192 ;  /* 0x000000c0a3a37221 */ /* 0x000fe20000010000 */
[-C--:B------:R-:W-:Y:S01]  /*8d70*/  FFMA.FTZ R183, R8, R152.reuse, -R177 ;  /* 0x0000009808b77223 */ /* 0x080fe200000108b1 */
[----:B------:R-:W-:Y:S01]  /*8d80*/  FMUL.FTZ R176, R90, R153 ;  /* 0x000000995ab07220 */ /* 0x000fe20000410000 */
[----:B------:R-:W-:Y:S01]  /*8d90*/  FMUL.FTZ R177, R9, R152 ;  /* 0x0000009809b17220 */ /* 0x000fe20000410000 */
[----:B------:R-:W-:Y:S01]  /*8da0*/  FADD.FTZ R194, R161, R194 ;  /* 0x000000c2a1c27221 */ /* 0x000fe20000010000 */
[----:B------:R-:W-:Y:S01]  /*8db0*/  FFMA.FTZ R152, R116, R171, R169 ;  /* 0x000000ab74987223 */ /* 0x000fe200000100a9 */
[----:B------:R-:W-:Y:S01]  /*8dc0*/  FADD.FTZ R163, R163, R6 ;  /* 0x00000006a3a37221 */ /* 0x000fe20000010000 */
[----:B------:R-:W-:Y:S01]  /*8dd0*/  FFMA.FTZ R171, -R90, R69, R171 ;  /* 0x000000455aab7223 */ /* 0x000fe200000101ab */
[C---:B------:R-:W-:Y:S01]  /*8de0*/  FMUL.FTZ R161, R167.reuse, R132 ;  /* 0x00000084a7a17220 */ /* 0x040fe20000410000 */
[----:B------:R-:W-:Y:S01]  /*8df0*/  FMUL.FTZ R178, R167, R176 ;  /* 0x000000b0a7b27220 */ /* 0x000fe20000410000 */
[C---:B------:R-:W-:Y:S01]  /*8e00*/  FMUL.FTZ R175, R89.reuse, R154 ;  /* 0x0000009a59af7220 */ /* 0x040fe20000410000 */
[----:B------:R-:W-:Y:S01]  /*8e10*/  FFMA.FTZ R182, -R89, R68, R182 ;  /* 0x0000004459b67223 */ /* 0x000fe200000101b6 */
[----:B------:R-:W-:Y:S01]  /*8e20*/  FADD.FTZ R194, R194, R7 ;  /* 0x00000007c2c27221 */ /* 0x000fe20000010000 */
[----:B------:R-:W-:Y:S01]  /*8e30*/  FADD.FTZ R4, R163, R4 ;  /* 0x00000004a3047221 */ /* 0x000fe20000010000 */
[C---:B------:R-:W-:Y:S01]  /*8e40*/  FFMA.FTZ R161, R171.reuse, R176, -R161 ;  /* 0x000000b0aba17223 */ /* 0x040fe200000108a1 */
[----:B------:R-:W-:Y:S01]  /*8e50*/  FADD.FTZ R72, R132, R72 ;  /* 0x0000004884487221 */ /* 0x000fe20000010000 */
[----:B------:R-:W-:Y:S01]  /*8e60*/  FFMA.FTZ R7, R171, R132, R178 ;  /* 0x00000084ab077223 */ /* 0x000fe200000100b2 */
[----:B------:R-:W-:Y:S01]  /*8e70*/  FFMA.FTZ R176, R91, R70, R172 ;  /* 0x000000465bb07223 */ /* 0x000fe200000100ac */
[----:B------:R-:W-:Y:S01]  /*8e80*/  FADD.FTZ R100, R175, R100 ;  /* 0x00000064af647221 */ /* 0x000fe20000010000 */
[-C--:B------:R-:W-:Y:S01]  /*8e90*/  FFMA.FTZ R191, R182, R175.reuse, R191 ;  /* 0x000000afb6bf7223 */ /* 0x080fe200000100bf */
[----:B------:R-:W-:Y:S01]  /*8ea0*/  FMUL.FTZ R169, R91, R12 ;  /* 0x0000000c5ba97220 */ /* 0x000fe20000410000 */
[----:B------:R-:W-:Y:S01]  /*8eb0*/  FADD.FTZ R132, RZ, R173 ;  /* 0x000000adff847221 */ /* 0x000fe20000010000 */
[----:B------:R-:W-:Y:S01]  /*8ec0*/  FMUL.FTZ R175, R180, R175 ;  /* 0x000000afb4af7220 */ /* 0x000fe20000410000 */
[----:B------:R-:W-:Y:S01]  /*8ed0*/  FADD.FTZ R194, R194, R5 ;  /* 0x00000005c2c27221 */ /* 0x000fe20000010000 */
[----:B------:R-:W-:Y:S01]  /*8ee0*/  FADD.FTZ R4, R4, R133 ;  /* 0x0000008504047221 */ /* 0x000fe20000010000 */
[----:B------:R-:W-:Y:S01]  /*8ef0*/  FFMA.FTZ R133, R117, R176, R152 ;  /* 0x000000b075857223 */ /* 0x000fe20000010098 */
[C---:B------:R-:W-:Y:S01]  /*8f00*/  FMUL.FTZ R172, R91.reuse, R13 ;  /* 0x0000000d5bac7220 */ /* 0x040fe20000410000 */
[----:B------:R-:W-:Y:S01]  /*8f10*/  FFMA.FTZ R163, -R91, R70, R176 ;  /* 0x000000465ba37223 */ /* 0x000fe200000101b0 */
[----:B------:R-:W-:Y:S01]  /*8f20*/  FMUL.FTZ R152, R132, R169 ;  /* 0x000000a984987220 */ /* 0x000fe20000410000 */
[----:B------:R-:W-:Y:S01]  /*8f30*/  FFMA.FTZ R6, R182, R187, -R175 ;  /* 0x000000bbb6067223 */ /* 0x000fe200000108af */
[----:B------:R-:W-:Y:S01]  /*8f40*/  FADD.FTZ R137, R194, R137 ;  /* 0x00000089c2897221 */ /* 0x000fe20000010000 */
[----:B------:R-:W-:Y:S01]  /*8f50*/  FADD.FTZ R73, R172, R73 ;  /* 0x00000049ac497221 */ /* 0x000fe20000010000 */
[----:B------:R-:W-:Y:S01]  /*8f60*/  FFMA.FTZ R173, R163, R172, R152 ;  /* 0x000000aca3ad7223 */ /* 0x000fe20000010098 */
[----:B------:R-:W-:Y:S01]  /*8f70*/  FADD.FTZ R4, R4, R191 ;  /* 0x000000bf04047221 */ /* 0x000fe20000010000 */
[----:B------:R-:W-:Y:S01]  /*8f80*/  FFMA.FTZ R5, R115, -R180, R168 ;  /* 0x800000b473057223 */ /* 0x000fe200000100a8 */
[----:B------:R-:W-:Y:S01]  /*8f90*/  FMUL.FTZ R172, R132, R172 ;  /* 0x000000ac84ac7220 */ /* 0x000fe20000410000 */
[----:B------:R-:W-:Y:S01]  /*8fa0*/  FADD.FTZ R6, R137, R6 ;  /* 0x0000000689067221 */ /* 0x000fe20000010000 */
[----:B------:R-:W-:Y:S01]  /*8fb0*/  FADD.FTZ R4, R4, R7 ;  /* 0x0000000704047221 */ /* 0x000fe20000010000 */
[----:B------:R-:W-:Y:S01]  /*8fc0*/  FFMA.FTZ R152, R116, -R167, R5 ;  /* 0x800000a774987223 */ /* 0x000fe20000010005 */
[----:B------:R-:W-:Y:S01]  /*8fd0*/  FFMA.FTZ R169, R163, R169, -R172 ;  /* 0x000000a9a3a97223 */ /* 0x000fe200000108ac */
[----:B------:R-:W-:Y:S01]  /*8fe0*/  FADD.FTZ R6, R6, R161 ;  /* 0x000000a106067221 */ /* 0x000fe20000010000 */
[----:B------:R-:W-:Y:S01]  /*8ff0*/  FADD.FTZ R4, R4, R173 ;  /* 0x000000ad04047221 */ /* 0x000fe20000010000 */
[----:B------:R-:W-:Y:S01]  /*9000*/  FFMA.FTZ R7, R117, -R132, R152 ;  /* 0x8000008475077223 */ /* 0x000fe20000010098 */
[----:B------:R0:W1:Y:S01]  /*9010*/  SHFL.DOWN PT, R161, R133, 0x1, 0x1f ;  /* 0x08201f0085a17f89 */ /* 0x00006200000e0000 */
[----:B------:R-:W-:Y:S01]  /*9020*/  FADD.FTZ R169, R6, R169 ;  /* 0x000000a906a97221 */ /* 0x000fe20000010000 */
[----:B------:R-:W-:Y:S01]  /*9030*/  FFMA.FTZ R177, R8, R154, R177 ;  /* 0x0000009a08b17223 */ /* 0x000fe200000100b1 */
[----:B------:R-:W-:Y:S01]  /*9040*/  FMUL.FTZ R5, R9, R170 ;  /* 0x000000aa09057220 */ /* 0x000fe20000410000 */
[----:B------:R-:W2:Y:S01]  /*9050*/  SHFL.DOWN PT, R172, R7, 0x1, 0x1f ;  /* 0x08201f0007ac7f89 */ /* 0x000ea200000e0000 */
[----:B------:R-:W-:Y:S01]  /*9060*/  FMUL.FTZ R179, R179, R190 ;  /* 0x000000beb3b37220 */ /* 0x000fe20000410000 */
[----:B------:R-:W-:Y:S01]  /*9070*/  FMUL.FTZ R177, R182, R177 ;  /* 0x000000b1b6b17220 */ /* 0x000fe20000410000 */
[-C--:B------:R-:W-:Y:S01]  /*9080*/  FFMA.FTZ R152, R8, R188.reuse, -R5 ;  /* 0x000000bc08987223 */ /* 0x080fe20000010805 */
[----:B------:R-:W3:Y:S01]  /*9090*/  SHFL.DOWN PT, R137, R4, 0x1, 0x1f ;  /* 0x08201f0004897f89 */ /* 0x000ee200000e0000 */
[C---:B------:R-:W-:Y:S01]  /*90a0*/  FMUL.FTZ R5, R9.reuse, R188 ;  /* 0x000000bc09057220 */ /* 0x040fe20000410000 */
[----:B------:R-:W-:Y:S01]  /*90b0*/  FFMA.FTZ R177, R180, R183, R177 ;  /* 0x000000b7b4b17223 */ /* 0x000fe200000100b1 */
[----:B------:R-:W-:Y:S01]  /*90c0*/  FFMA.FTZ R179, R156, R181, R179 ;  /* 0x000000b59cb37223 */ /* 0x000fe200000100b3 */
[----:B------:R-:W4:Y:S01]  /*90d0*/  SHFL.DOWN PT, R168, R169, 0x1, 0x1f ;  /* 0x08201f00a9a87f89 */ /* 0x000f2200000e0000 */
[----:B------:R-:W-:Y:S01]  /*90e0*/  FFMA.FTZ R6, R8, R170, R5 ;  /* 0x000000aa08067223 */ /* 0x000fe20000010005 */
[----:B------:R-:W-:Y:S01]  /*90f0*/  FFMA.FTZ R177, R68, R154, R177 ;  /* 0x0000009a44b17223 */ /* 0x000fe200000100b1 */
[----:B------:R-:W-:Y:S01]  /*9100*/  FMUL.FTZ R156, R9, R146 ;  /* 0x00000092099c7220 */ /* 0x000fe20000410000 */
[----:B------:R-:W-:Y:S01]  /*9110*/  MOV R5, R169 ;  /* 0x000000a900057202 */ /* 0x000fe20000000f00 */
[----:B------:R-:W-:Y:S01]  /*9120*/  FMUL.FTZ R154, R157, R6 ;  /* 0x000000069d9a7220 */ /* 0x000fe20000410000 */
[----:B------:R-:W-:Y:S01]  /*9130*/  MOV R6, R133 ;  /* 0x0000008500067202 */ /* 0x000fe20000000f00 */
[----:B------:R-:W-:Y:S01]  /*9140*/  FADD.FTZ R74, R158, R74 ;  /* 0x0000004a9e4a7221 */ /* 0x000fe20000010000 */
[-C--:B------:R-:W-:Y:S01]  /*9150*/  FFMA.FTZ R158, R8, R153.reuse, -R156 ;  /* 0x00000099089e7223 */ /* 0x080fe2000001089c */
[----:B------:R-:W-:Y:S01]  /*9160*/  FMUL.FTZ R153, R9, R153 ;  /* 0x0000009909997220 */ /* 0x000fe20000410000 */
[----:B------:R-:W-:Y:S01]  /*9170*/  FFMA.FTZ R154, R151, R152, R154 ;  /* 0x00000098979a7223 */ /* 0x000fe2000001009a */
[C---:B0-----:R-:W-:Y:S01]  /*9180*/  FMUL.FTZ R133, R9.reuse, R13 ;  /* 0x0000000d09857220 */ /* 0x041fe20000410000 */
[----:B-1----:R-:W-:Y:S01]  /*9190*/  @!P2 FADD.FTZ R6, R6, R161 ;  /* 0x000000a10606a221 */ /* 0x002fe20000010000 */
[C---:B------:R-:W-:Y:S01]  /*91a0*/  FFMA.FTZ R156, R8.reuse, R146, R153 ;  /* 0x00000092089c7223 */ /* 0x040fe20000010099 */
[----:B------:R-:W-:Y:S01]  /*91b0*/  FMUL.FTZ R152, R9, R185 ;  /* 0x000000b909987220 */ /* 0x000fe20000410000 */
[----:B------:R-:W-:Y:S01]  /*91c0*/  FADD.FTZ R101, R131, R101 ;  /* 0x0000006583657221 */ /* 0x000fe20000010000 */
[----:B--2---:R-:W-:Y:S01]  /*91d0*/  @!P2 FADD.FTZ R7, R7, R172 ;  /* 0x000000ac0707a221 */ /* 0x004fe20000010000 */
[----:B------:R-:W0:Y:S01]  /*91e0*/  SHFL.DOWN PT, R153, R6, 0x2, 0x1f ;  /* 0x08401f0006997f89 */ /* 0x000e2200000e0000 */
[----:B------:R-:W-:Y:S01]  /*91f0*/  FMUL.FTZ R156, R171, R156 ;  /* 0x0000009cab9c7220 */ /* 0x000fe20000410000 */
[----:B------:R-:W-:Y:S01]  /*9200*/  FMUL.FTZ R131, R9, R135 ;  /* 0x0000008709837220 */ /* 0x000fe20000410000 */
[----:B---3--:R-:W-:Y:S01]  /*9210*/  @!P2 FADD.FTZ R4, R137, R4 ;  /* 0x000000048904a221 */ /* 0x008fe20000010000 */
[----:B------:R-:W1:Y:S01]  /*9220*/  SHFL.DOWN PT, R172, R7, 0x2, 0x1f ;  /* 0x08401f0007ac7f89 */ /* 0x000e6200000e0000 */
[C---:B------:R-:W-:Y:S01]  /*9230*/  FFMA.FTZ R137, R8.reuse, R12, -R133 ;  /* 0x0000000c08897223 */ /* 0x040fe20000010885 */
[CC--:B------:R-:W-:Y:S01]  /*9240*/  FFMA.FTZ R133, R8.reuse, R165.reuse, -R152 ;  /* 0x000000a508857223 */ /* 0x0c0fe20000010898 */
[----:B----4-:R-:W-:Y:S01]  /*9250*/  @!P2 FADD.FTZ R5, R5, R168 ;  /* 0x000000a80505a221 */ /* 0x010fe20000010000 */
[----:B------:R-:W2:Y:S01]  /*9260*/  SHFL.DOWN PT, R151, R4, 0x2, 0x1f ;  /* 0x08401f0004977f89 */ /* 0x000ea200000e0000 */
[----:B------:R-:W-:Y:S01]  /*9270*/  ISETP.GT.AND P2, PT, R21, 0x1d, PT ;  /* 0x0000001d1500780c */ /* 0x000fe20003f44270 */
[----:B------:R-:W-:Y:S01]  /*9280*/  FMUL.FTZ R165, R9, R165 ;  /* 0x000000a509a57220 */ /* 0x000fe20000410000 */
[----:B------:R-:W-:Y:S01]  /*9290*/  FFMA.FTZ R156, R167, R158, R156 ;  /* 0x0000009ea79c7223 */ /* 0x000fe2000001009c */
[----:B------:R-:W3:Y:S01]  /*92a0*/  SHFL.DOWN PT, R168, R5, 0x2, 0x1f ;  /* 0x08401f0005a87f89 */ /* 0x000ee200000e0000 */
[----:B------:R-:W-:Y:S01]  /*92b0*/  FMUL.FTZ R12, R9, R12 ;  /* 0x0000000c090c7220 */ /* 0x000fe20000410000 */
[C---:B------:R-:W-:Y:S01]  /*92c0*/  FFMA.FTZ R165, R8.reuse, R185, R165 ;  /* 0x000000b908a57223 */ /* 0x040fe200000100a5 */
[----:B------:R-:W-:Y:S01]  /*92d0*/  FFMA.FTZ R156, R69, R146, R156 ;  /* 0x00000092459c7223 */ /* 0x000fe2000001009c */
[C---:B------:R-:W-:Y:S01]  /*92e0*/  FFMA.FTZ R131, R8.reuse, R134, -R131 ;  /* 0x0000008608837223 */ /* 0x040fe20000010883 */
[----:B------:R-:W-:Y:S01]  /*92f0*/  FFMA.FTZ R12, R8, R13, R12 ;  /* 0x0000000d080c7223 */ /* 0x000fe2000001000c */
[----:B------:R-:W-:Y:S01]  /*9300*/  FMUL.FTZ R165, R148, R165 ;  /* 0x000000a594a57220 */ /* 0x000fe20000410000 */
[----:B------:R-:W-:Y:S01]  /*9310*/  FADD.FTZ R75, R126, R75 ;  /* 0x0000004b7e4b7221 */ /* 0x000fe20000010000 */
[----:B------:R-:W-:Y:S01]  /*9320*/  FADD.FTZ R96, R124, R96 ;  /* 0x000000607c607221 */ /* 0x000fe20000010000 */
[----:B------:R-:W-:Y:S01]  /*9330*/  FMUL.FTZ R163, R163, R12 ;  /* 0x0000000ca3a37220 */ /* 0x000fe20000410000 */
[----:B------:R-:W-:Y:S01]  /*9340*/  FFMA.FTZ R165, R144, R133, R165 ;  /* 0x0000008590a57223 */ /* 0x000fe200000100a5 */
[----:B------:R-:W-:Y:S01]  /*9350*/  FMUL.FTZ R133, R9, R174 ;  /* 0x000000ae09857220 */ /* 0x000fe20000410000 */
[----:B0-----:R-:W-:Y:S01]  /*9360*/  @!P2 FADD.FTZ R6, R6, R153 ;  /* 0x000000990606a221 */ /* 0x001fe20000010000 */
[----:B------:R-:W-:Y:S01]  /*9370*/  FFMA.FTZ R137, R132, R137, R163 ;  /* 0x0000008984897223 */ /* 0x000fe200000100a3 */
[----:B------:R-:W-:Y:S01]  /*9380*/  FFMA.FTZ R205, R66, R193, R205 ;  /* 0x000000c142cd7223 */ /* 0x000fe200000100cd */
[-C--:B------:R-:W-:Y:S01]  /*9390*/  FFMA.FTZ R132, R8, R166.reuse, -R133 ;  /* 0x000000a608847223 */ /* 0x080fe20000010885 */
[----:B-1----:R-:W-:Y:S01]  /*93a0*/  @!P2 FADD.FTZ R7, R7, R172 ;  /* 0x000000ac0707a221 */ /* 0x002fe20000010000 */
[----:B------:R-:W0:Y:S01]  /*93b0*/  SHFL.DOWN PT, R153, R6, 0x4, 0x1f ;  /* 0x08801f0006997f89 */ /* 0x000e2200000e0000 */
[C---:B------:R-:W-:Y:S01]  /*93c0*/  FMUL.FTZ R133, R9.reuse, R166 ;  /* 0x000000a609857220 */ /* 0x040fe20000410000 */
[----:B------:R-:W-:Y:S01]  /*93d0*/  FFMA.FTZ R137, R70, R13, R137 ;  /* 0x0000000d46897223 */ /* 0x000fe20000010089 */
[----:B--2---:R-:W-:Y:S01]  /*93e0*/  @!P2 FADD.FTZ R4, R4, R151 ;  /* 0x000000970404a221 */ /* 0x004fe20000010000 */
[----:B------:R-:W1:Y:S01]  /*93f0*/  SHFL.DOWN PT, R146, R7, 0x4, 0x1f ;  /* 0x08801f0007927f89 */ /* 0x000e6200000e0000 */
[----:B------:R-:W-:Y:S01]  /*9400*/  FMUL.FTZ R13, R9, R162 ;  /* 0x000000a2090d7220 */ /* 0x000fe20000410000 */
[C---:B------:R-:W-:Y:S01]  /*9410*/  FFMA.FTZ R12, R8.reuse, R174, R133 ;  /* 0x000000ae080c7223 */ /* 0x040fe20000010085 */
[----:B---3--:R-:W-:Y:S01]  /*9420*/  @!P2 FADD.FTZ R5, R5, R168 ;  /* 0x000000a80505a221 */ /* 0x008fe20000010000 */
[----:B------:R-:W2:Y:S01]  /*9430*/  SHFL.DOWN PT, R151, R4, 0x4, 0x1f ;  /* 0x08801f0004977f89 */ /* 0x000ea200000e0000 */
[----:B------:R-:W-:Y:S01]  /*9440*/  ISETP.GT.AND P2, PT, R21, 0x1b, PT ;  /* 0x0000001b1500780c */ /* 0x000fe20003f44270 */
[-C--:B------:R-:W-:Y:S01]  /*9450*/  FMUL.FTZ R133, R9, R164.reuse ;  /* 0x000000a409857220 */ /* 0x080fe20000410000 */
[C---:B------:R-:W-:Y:S01]  /*9460*/  FFMA.FTZ R13, R8.reuse, R164, R13 ;  /* 0x000000a4080d7223 */ /* 0x040fe2000001000d */
[----:B------:R-:W3:Y:S01]  /*9470*/  SHFL.DOWN PT, R144, R5, 0x4, 0x1f ;  /* 0x08801f0005907f89 */ /* 0x000ee200000e0000 */
[----:B------:R-:W-:Y:S01]  /*9480*/  FMUL.FTZ R12, R147, R12 ;  /* 0x0000000c930c7220 */ /* 0x000fe20000410000 */
[----:B------:R-:W-:Y:S01]  /*9490*/  FADD.FTZ R54, R137, R54 ;  /* 0x0000003689367221 */ /* 0x000fe20000010000 */
[----:B------:R-:W-:Y:S01]  /*94a0*/  FFMA.FTZ R133, R8, R162, -R133 ;  /* 0x000000a208857223 */ /* 0x000fe20000010885 */
[----:B------:R-:W-:Y:S01]  /*94b0*/  FMUL.FTZ R137, R142, R13 ;  /* 0x0000000d8e897220 */ /* 0x000fe20000410000 */
[----:B------:R-:W-:Y:S01]  /*94c0*/  FFMA.FTZ R12, R143, R132, R12 ;  /* 0x000000848f0c7223 */ /* 0x000fe2000001000c */
[----:B------:R-:W-:Y:S01]  /*94d0*/  FMUL.FTZ R13, R9, R136 ;  /* 0x00000088090d7220 */ /* 0x000fe20000410000 */
[----:B------:R-:W-:Y:S01]  /*94e0*/  FFMA.FTZ R179, R64, R189, R179 ;  /* 0x000000bd40b37223 */ /* 0x000fe200000100b3 */
[----:B------:R-:W-:Y:S01]  /*94f0*/  FFMA.FTZ R133, R14, R133, R137 ;  /* 0x000000850e857223 */ /* 0x000fe20000010089 */
[----:B------:R-:W-:Y:S01]  /*9500*/  FFMA.FTZ R12, R61, R174, R12 ;  /* 0x000000ae3d0c7223 */ /* 0x000fe2000001000c */
[-C--:B------:R-:W-:Y:S01]  /*9510*/  FFMA.FTZ R14, R8, R138.reuse, -R13 ;  /* 0x0000008a080e7223 */ /* 0x080fe2000001080d */
[----:B------:R-:W-:Y:S01]  /*9520*/  FMUL.FTZ R13, R9, R138 ;  /* 0x0000008a090d7220 */ /* 0x000fe20000410000 */
[----:B0-----:R-:W-:Y:S01]  /*9530*/  @!P2 FADD.FTZ R6, R6, R153 ;  /* 0x000000990606a221 */ /* 0x001fe20000010000 */
[----:B------:R-:W-:Y:S01]  /*9540*/  FADD.FTZ R45, R12, R45 ;  /* 0x0000002d0c2d7221 */ /* 0x000fe20000010000 */
[----:B------:R-:W-:Y:S01]  /*9550*/  FFMA.FTZ R154, R63, R170, R154 ;  /* 0x000000aa3f9a7223 */ /* 0x000fe2000001009a */
[----:B------:R-:W-:Y:S01]  /*9560*/  FFMA.FTZ R12, R8, R136, R13 ;  /* 0x00000088080c7223 */ /* 0x000fe2000001000d */
[----:B-1----:R-:W-:Y:S01]  /*9570*/  @!P2 FADD.FTZ R7, R7, R146 ;  /* 0x000000920707a221 */ /* 0x002fe20000010000 */
[----:B------:R-:W0:Y:S01]  /*9580*/  SHFL.DOWN PT, R143, R6, 0x8, 0x1f ;  /* 0x09001f00068f7f89 */ /* 0x000e2200000e0000 */
[----:B------:R-:W-:Y:S01]  /*9590*/  FMUL.FTZ R13, R9, R134 ;  /* 0x00000086090d7220 */ /* 0x000fe20000410000 */
[----:B------:R-:W-:Y:S01]  /*95a0*/  FMUL.FTZ R12, R145, R12 ;  /* 0x0000000c910c7220 */ /* 0x000fe20000410000 */
[----:B--2---:R-:W-:Y:S01]  /*95b0*/  @!P2 FADD.FTZ R4, R4, R151 ;  /* 0x000000970404a221 */ /* 0x004fe20000010000 */
[----:B------:R-:W1:Y:S01]  /*95c0*/  SHFL.DOWN PT, R138, R7, 0x8, 0x1f ;  /* 0x09001f00078a7f89 */ /* 0x000e6200000e0000 */
[----:B------:R-:W-:Y:S01]  /*95d0*/  FFMA.FTZ R165, R62, R185, R165 ;  /* 0x000000b93ea57223 */ /* 0x000fe200000100a5 */
[----:B------:R-:W-:Y:S01]  /*95e0*/  FFMA.FTZ R14, R141, R14, R12 ;  /* 0x0000000e8d0e7223 */ /* 0x000fe2000001000c */
[----:B---3--:R-:W-:Y:S01]  /*95f0*/  @!P2 FADD.FTZ R5, R5, R144 ;  /* 0x000000900505a221 */ /* 0x008fe20000010000 */
[----:B------:R-:W2:Y:S01]  /*9600*/  SHFL.DOWN PT, R137, R4, 0x8, 0x1f ;  /* 0x09001f0004897f89 */ /* 0x000ea200000e0000 */
[----:B------:R-:W-:Y:S01]  /*9610*/  FFMA.FTZ R12, R8, R135, R13 ;  /* 0x00000087080c7223 */ /* 0x000fe2000001000d */
[----:B------:R-:W-:Y:S01]  /*9620*/  ISETP.GT.AND P2, PT, R21, 0x17, PT ;  /* 0x000000171500780c */ /* 0x000fe20003f44270 */
[----:B------:R-:W-:Y:S01]  /*9630*/  FMUL.FTZ R13, R9, R119 ;  /* 0x00000077090d7220 */ /* 0x000fe20000410000 */
[----:B------:R-:W3:Y:S01]  /*9640*/  SHFL.DOWN PT, R132, R5, 0x8, 0x1f ;  /* 0x09001f0005847f89 */ /* 0x000ee200000e0000 */
[----:B------:R-:W-:Y:S01]  /*9650*/  FMUL.FTZ R127, R127, R12 ;  /* 0x0000000c7f7f7220 */ /* 0x000fe20000410000 */
[----:B------:R-:W-:Y:S01]  /*9660*/  FFMA.FTZ R133, R60, R164, R133 ;  /* 0x000000a43c857223 */ /* 0x000fe20000010085 */
[----:B------:R-:W-:Y:S01]  /*9670*/  FFMA.FTZ R14, R59, R136, R14 ;  /* 0x000000883b0e7223 */ /* 0x000fe2000001000e */
[----:B------:R-:W-:Y:S01]  /*9680*/  FFMA.FTZ R126, R8, R121, -R13 ;  /* 0x00000079087e7223 */ /* 0x000fe2000001080d */
[----:B------:R-:W-:Y:S01]  /*9690*/  FFMA.FTZ R127, R2, R131, R127 ;  /* 0x00000083027f7223 */ /* 0x000fe2000001007f */
[----:B------:R-:W-:Y:S01]  /*96a0*/  FMUL.FTZ R2, R9, R121 ;  /* 0x0000007909027220 */ /* 0x000fe20000410000 */
[----:B------:R-:W-:Y:S01]  /*96b0*/  FADD.FTZ R50, R205, R50 ;  /* 0x00000032cd327221 */ /* 0x000fe20000010000 */
[----:B------:R-:W-:Y:S01]  /*96c0*/  FADD.FTZ R49, R196, R49 ;  /* 0x00000031c4317221 */ /* 0x000fe20000010000 */
[----:B------:R-:W-:Y:S01]  /*96d0*/  FFMA.FTZ R135, R58, R135, R127 ;  /* 0x000000873a877223 */ /* 0x000fe2000001007f */
[----:B------:R-:W-:Y:S01]  /*96e0*/  FFMA.FTZ R2, R8, R119, R2 ;  /* 0x0000007708027223 */ /* 0x000fe20000010002 */
[----:B------:R-:W-:Y:S01]  /*96f0*/  FADD.FTZ R51, R198, R51 ;  /* 0x00000033c6337221 */ /* 0x000fe20000010000 */
[----:B0-----:R-:W-:Y:S01]  /*9700*/  @!P2 FADD.FTZ R6, R6, R143 ;  /* 0x0000008f0606a221 */ /* 0x001fe20000010000 */
[----:B------:R-:W-:Y:S01]  /*9710*/  FADD.FTZ R48, R179, R48 ;  /* 0x00000030b3307221 */ /* 0x000fe20000010000 */
[----:B------:R-:W-:Y:S01]  /*9720*/  FMUL.FTZ R124, R149, R2 ;  /* 0x00000002957c7220 */ /* 0x000fe20000410000 */
        /* <DEDUP_REMOVED lines=10> */
[----:B------:R0:W3:Y:S01]  /*97d0*/  SHFL.DOWN PT, R13, R4, 0x10, 0x1f ;  /* 0x0a001f00040d7f89 */ /* 0x0000e200000e0000 */
[----:B------:R-:W-:Y:S01]  /*97e0*/  FADD.FTZ R46, R165, R46 ;  /* 0x0000002ea52e7221 */ /* 0x000fe20000010000 */
[----:B------:R-:W-:Y:S01]  /*97f0*/  FADD.FTZ R98, R140, R98 ;  /* 0x000000628c627221 */ /* 0x000fe20000010000 */
[----:B------:R-:W-:Y:S01]  /*9800*/  FADD.FTZ R44, R133, R44 ;  /* 0x0000002c852c7221 */ /* 0x000fe20000010000 */
[----:B------:R0:W4:Y:S01]  /*9810*/  SHFL.DOWN PT, R2, R5, 0x10, 0x1f ;  /* 0x0a001f0005027f89 */ /* 0x00012200000e0000 */
[----:B------:R-:W-:Y:S01]  /*9820*/  FADD.FTZ R43, R14, R43 ;  /* 0x0000002b0e2b7221 */ /* 0x000fe20000010000 */
[----:B------:R-:W-:Y:S01]  /*9830*/  FMUL.FTZ R121, R9, R128 ;  /* 0x0000008009797220 */ /* 0x000fe20000410000 */
[----:B------:R-:W-:Y:S06]  /*9840*/  @P3 BRA `(.L_x_12460) ;  /* 0x0000000000183947 */ /* 0x000fec0003800000 */
[----:B------:R-:W-:Y:S01]  /*9850*/  ISETP.NE.AND P2, PT, R21, RZ, PT ;  /* 0x000000ff1500720c */ /* 0x000fe20003f45270 */
[----:B0--3--:R-:W-:Y:S01]  /*9860*/  FADD.FTZ R4, R4, R13 ;  /* 0x0000000d04047221 */ /* 0x009fe20000010000 */
[----:B----4-:R-:W-:Y:S01]  /*9870*/  FADD.FTZ R5, R5, R2 ;  /* 0x0000000205057221 */ /* 0x010fe20000010000 */
[----:B-1----:R-:W-:Y:S01]  /*9880*/  FADD.FTZ R6, R6, R127 ;  /* 0x0000007f06067221 */ /* 0x002fe20000010000 */
[----:B--2---:R-:W-:-:S09]  /*9890*/  FADD.FTZ R7, R7, R12 ;  /* 0x0000000c07077221 */ /* 0x004fd20000010000 */
[----:B------:R0:W-:Y:S02]  /*98a0*/  @!P2 STS.128 [UR17+0x440], R4 ;  /* 0x00044004ff00a988 */ /* 0x0001e40008000c11 */
.L_x_12460:
[----:B------:R-:W-:Y:S05]  /*98b0*/  BSYNC.RECONVERGENT B0 ;  /* 0x0000000000007941 */ /* 0x000fea0003800200 */
.L_x_12459:
[C---:B---3--:R-:W-:Y:S01]  /*98c0*/  FMUL.FTZ R13, R9.reuse, R129 ;  /* 0x00000081090d7220 */ /* 0x048fe20000410000 */
[CC--:B-1----:R-:W-:Y:S01]  /*98d0*/  FMUL.FTZ R127, R9.reuse, R123.reuse ;  /* 0x0000007b097f7220 */ /* 0x0c2fe20000410000 */
[C---:B------:R-:W-:Y:S01]  /*98e0*/  FFMA.FTZ R14, R8.reuse, R123, R121 ;  /* 0x0000007b080e7223 */ /* 0x040fe20000010079 */
[-C--:B--2---:R-:W-:Y:S01]  /*98f0*/  FMUL.FTZ R12, R9, R130.reuse ;  /* 0x00000082090c7220 */ /* 0x084fe20000410000 */
[C---:B----4-:R-:W-:Y:S01]  /*9900*/  FFMA.FTZ R2, R8.reuse, R130, R13 ;  /* 0x0000008208027223 */ /* 0x050fe2000001000d */
        /* <DEDUP_REMOVED lines=30> */
.L_x_12462:
[----:B------:R-:W-:Y:S05]  /*9af0*/  BSYNC.RECONVERGENT B0 ;  /* 0x0000000000007941 */ /* 0x000fea0003800200 */
.L_x_12461:
[----:B------:R-:W-:-:S04]  /*9b00*/  IADD3 R118, PT, PT, R118, 0x1, RZ ;  /* 0x0000000176767810 */ /* 0x000fc80007ffe0ff */
[----:B------:R-:W-:-:S13]  /*9b10*/  ISETP.GE.AND P2, PT, R118, UR37, PT ;  /* 0x0000002576007c0c */ /* 0x000fda000bf46270 */
[----:B------:R-:W-:Y:S05]  /*9b20*/  @!P2 BRA `(.L_x_12463) ;  /* 0xffffffac0068a947 */ /* 0x000fea000383ffff */
.L_x_12445:
[----:B------:R-:W-:Y:S01]  /*9b30*/  BAR.SYNC.DEFER_BLOCKING 0x0 ;  /* 0x0000000000007b1d */ /* 0x000fe20000010000 */
[----:B------:R-:W-:Y:S01]  /*9b40*/  F2FP.F16.F32.PACK_AB R92, R93, R92 ;  /* 0x0000005c5d5c723e */ /* 0x000fe200000000ff */
[----:B------:R-:W-:Y:S01]  /*9b50*/  UIADD3 UR27, UP0, UPT, UR27, -0x400, URZ ;  /* 0xfffffc001b1b7890 */ /* 0x000fe2000ff1e0ff */
[----:B------:R-:W-:Y:S01]  /*9b60*/  F2FP.F16.F32.PACK_AB R75, R75, R96 ;  /* 0x000000604b4b723e */ /* 0x000fe200000000ff */
[----:B------:R-:W-:Y:S01]  /*9b70*/  UIADD3 UR22, UP1, UPT, UR22, -0x400, URZ ;  /* 0xfffffc0016167890 */ /* 0x000fe2000ff3e0ff */
[----:B------:R-:W-:Y:S01]  /*9b80*/  F2FP.F16.F32.PACK_AB R98, R101, R98 ;  /* 0x000000626562723e */ /* 0x000fe200000000ff */
[----:B------:R-:W2:Y:S01]  /*9b90*/  LDCU.64 UR14, c[0x0][0x4f8] ;  /* 0x00009f00ff0e77ac */ /* 0x000ea20008000a00 */
[----:B------:R-:W-:Y:S02]  /*9ba0*/  PRMT R0, R92, 0x7632, R0 ;  /* 0x000076325c007816 */ /* 0x000fe40000000000 */
[----:B------:R-:W-:Y:S01]  /*9bb0*/  PRMT R2, R75, 0x7632, R2 ;  /* 0x000076324b027816 */ /* 0x000fe20000000002 */
[----:B------:R-:W3:Y:S01]  /*9bc0*/  LDCU.64 UR18, c[0x0][0x500] ;  /* 0x0000a000ff1277ac */ /* 0x000ee20008000a00 */
[----:B------:R-:W-:-:S02]  /*9bd0*/  F2FP.F16.F32.PACK_AB R99, R102, R99 ;  /* 0x000000636663723e */ /* 0x000fc400000000ff */
[----:B------:R-:W-:Y:S01]  /*9be0*/  F2FP.F16.F32.PACK_AB R74, R97, R74 ;  /* 0x0000004a614a723e */ /* 0x000fe200000000ff */
[----:B------:R-:W-:Y:S01]  /*9bf0*/  UMOV UR7, URZ ;  /* 0x000000ff00077c82 */ /* 0x000fe20008000000 */
[----:B------:R-:W-:Y:S01]  /*9c00*/  F2FP.F16.F32.PACK_AB R71, R71, R94 ;  /* 0x0000005e4747723e */ /* 0x000fe200000000ff */
[----:B------:R-:W-:Y:S01]  /*9c10*/  UIADD3.X UR26, UPT, UPT, UR26, -0x1, URZ, UP0, !UPT ;  /* 0xffffffff1a1a7890 */ /* 0x000fe200087fe4ff */
[----:B------:R-:W-:Y:S01]  /*9c20*/  F2FP.F16.F32.PACK_AB R95, R100, R95 ;  /* 0x0000005f645f723e */ /* 0x000fe200000000ff */
[----:B------:R-:W-:Y:S01]  /*9c30*/  UISETP.GT.AND UP0, UPT, UR21, 0x1, UPT ;  /* 0x000000011500788c */ /* 0x000fe2000bf04270 */
[----:B------:R-:W-:Y:S01]  /*9c40*/  F2FP.F16.F32.PACK_AB R72, R73, R72 ;  /* 0x000000484948723e */ /* 0x000fe200000000ff */
[----:B------:R-:W-:Y:S01]  /*9c50*/  UIADD3 UR24, UP2, UPT, UR24, -0x400, URZ ;  /* 0xfffffc0018187890 */ /* 0x000fe2000ff5e0ff */
[----:B------:R-:W-:Y:S01]  /*9c60*/  PRMT R3, R98, 0x7632, R3 ;  /* 0x0000763262037816 */ /* 0x000fe20000000003 */
[----:B------:R-:W-:Y:S01]  /*9c70*/  UIADD3.X UR23, UPT, UPT, UR23, -0x1, URZ, UP1, !UPT ;  /* 0xffffffff17177890 */ /* 0x000fe20008ffe4ff */
[----:B01----:R-:W-:Y:S01]  /*9c80*/  PRMT R4, R74, 0x7632, R4 ;  /* 0x000076324a047816 */ /* 0x003fe20000000004 */
[----:B------:R0:W-:Y:S01]  /*9c90*/  STS.U16 [R38+0x2], R0 ;  /* 0x0000020026007388 */ /* 0x0001e20000000400 */
[----:B------:R-:W-:Y:S01]  /*9ca0*/  PRMT R5, R95, 0x7632, R5 ;  /* 0x000076325f057816 */ /* 0x000fe20000000005 */
[----:B--2---:R-:W-:Y:S01]  /*9cb0*/  UIMAD.WIDE.U32 UR12, UR32, UR14, UR6 ;  /* 0x0000000e200c72a5 */ /* 0x004fe2000f8e0006 */
[----:B------:R-:W-:Y:S01]  /*9cc0*/  PRMT R6, R72, 0x7632, R6 ;  /* 0x0000763248067816 */ /* 0x000fe20000000006 */
[----:B------:R1:W-:Y:S01]  /*9cd0*/  STS.U16 [R38+0x6], R2 ;  /* 0x0000060226007388 */ /* 0x0003e20000000400 */
[----:B------:R-:W-:-:S02]  /*9ce0*/  UIADD3.X UR25, UPT, UPT, UR25, -0x1, URZ, UP2, !UPT ;  /* 0xffffffff19197890 */ /* 0x000fc400097fe4ff */
[----:B------:R-:W-:Y:S01]  /*9cf0*/  UIMAD UR13, UR32, UR15, UR13 ;  /* 0x0000000f200d72a4 */ /* 0x000fe2000f8e020d */
[----:B------:R2:W-:Y:S01]  /*9d00*/  STS.U16 [R38+0xa], R3 ;  /* 0x00000a0326007388 */ /* 0x0005e20000000400 */
[----:B------:R-:W4:Y:S01]  /*9d10*/  LDCU.64 UR14, c[0x0][0x550] ;  /* 0x0000aa00ff0e77ac */ /* 0x000f220008000a00 */
[----:B0-----:R-:W-:Y:S02]  /*9d20*/  PRMT R0, R99, 0x7632, R0 ;  /* 0x0000763263007816 */ /* 0x001fe40000000000 */
[----:B------:R-:W-:Y:S01]  /*9d30*/  STS.U16 [R38], R92 ;  /* 0x0000005c26007388 */ /* 0x000fe20000000400 */
[----:B---3--:R-:W-:Y:S01]  /*9d40*/  UIMAD.WIDE.U32 UR12, UR8, UR18, UR12 ;  /* 0x00000012080c72a5 */ /* 0x008fe2000f8e000c */
[----:B-1----:R-:W-:Y:S02]  /*9d50*/  PRMT R2, R71, 0x7632, R2 ;  /* 0x0000763247027816 */ /* 0x002fe40000000002 */
[----:B------:R-:W-:Y:S01]  /*9d60*/  STS.U16 [R38+0x4], R75 ;  /* 0x0000044b26007388 */ /* 0x000fe20000000400 */
[----:B------:R-:W-:Y:S01]  /*9d70*/  UIMAD UR13, UR8, UR19, UR13 ;  /* 0x00000013080d72a4 */ /* 0x000fe2000f8e020d */
[----:B--2---:R-:W-:-:S02]  /*9d80*/  MOV R3, UR16 ;  /* 0x0000001000037c02 */ /* 0x004fc40008000f00 */
        /* <DEDUP_REMOVED lines=9> */
[----:B0-----:R-:W-:-:S03]  /*9e20*/  SHF.L.U32 R2, R20, 0x4, RZ ;  /* 0x0000000414027819 */ /* 0x001fc600000006ff */
[----:B------:R-:W-:Y:S04]  /*9e30*/  STS.U16 [R38+0x1c], R72 ;  /* 0x00001c4826007388 */ /* 0x000fe80000000400 */
[----:B------:R-:W-:Y:S01]  /*9e40*/  STS.U16 [R38+0x1e], R6 ;  /* 0x00001e0626007388 */ /* 0x000fe20000000400 */
[----:B------:R-:W-:-:S03]  /*9e50*/  NOP ;  /* 0x0000000000007918 */ /* 0x000fc60000000000 */
[----:B------:R-:W-:Y:S01]  /*9e60*/  LDS.U16 R7, [R22] ;  /* 0x0000000016077984 */ /* 0x000fe20000000400 */
[----:B-1----:R-:W-:-:S03]  /*9e70*/  LOP3.LUT R5, R2, 0x3e00, RZ, 0xc0, !PT ;  /* 0x00003e0002057812 */ /* 0x002fc600078ec0ff */
[----:B------:R-:W-:Y:S01]  /*9e80*/  LDS.U16 R9, [R23+0x40] ;  /* 0x0000400017097984 */ /* 0x000fe20000000400 */
[----:B------:R-:W-:-:S03]  /*9e90*/  LOP3.LUT R5, R5, 0x1f, R20, 0xf8, !PT ;  /* 0x0000001f05057812 */ /* 0x000fc600078ef814 */
        /* <DEDUP_REMOVED lines=31> */
[----:B0-----:R-:W-:-:S04]  /*a090*/  IADD3 R3, P0, PT, R5, UR12, RZ ;  /* 0x0000000c05037c10 */ /* 0x001fc8000ff1e0ff */
[----:B------:R-:W-:Y:S01]  /*a0a0*/  IADD3.X R4, PT, PT, RZ, UR13, RZ, P0, !PT ;  /* 0x0000000dff047c10 */ /* 0x000fe200087fe4ff */
[----:B------:R-:W0:Y:S01]  /*a0b0*/  LDCU.64 UR12, c[0x0][0x518] ;  /* 0x0000a300ff0c77ac */ /* 0x000e220008000a00 */
[----:B----4-:R-:W-:-:S04]  /*a0c0*/  LEA R2, P0, R3, UR14, 0x1 ;  /* 0x0000000e03027c11 */ /* 0x010fc8000f8008ff */
[----:B------:R-:W-:Y:S01]  /*a0d0*/  LEA.HI.X R3, R3, UR15, R4, 0x1, P0 ;  /* 0x0000000f03037c11 */ /* 0x000fe200080f0c04 */
[----:B------:R-:W1:Y:S01]  /*a0e0*/  LDCU.64 UR14, c[0x0][0x520] ;  /* 0x0000a400ff0e77ac */ /* 0x000e620008000a00 */
[----:B------:R-:W2:Y:S01]  /*a0f0*/  LDS R0, [UR17+0x420] ;  /* 0x00042011ff007984 */ /* 0x000ea20008000800 */
[----:B0-----:R-:W-:-:S04]  /*a100*/  UIMAD.WIDE.U32 UR6, UR32, UR12, UR6 ;  /* 0x0000000c200672a5 */ /* 0x001fc8000f8e0006 */
[----:B------:R-:W-:Y:S01]  /*a110*/  UIMAD UR7, UR32, UR13, UR7 ;  /* 0x0000000d200772a4 */ /* 0x000fe2000f8e0207 */
[----:B------:R-:W0:Y:S03]  /*a120*/  LDCU.64 UR12, c[0x0][0x560] ;  /* 0x0000ac00ff0c77ac */ /* 0x000e260008000a00 */
[----:B-1----:R-:W-:-:S04]  /*a130*/  UIMAD.WIDE.U32 UR6, UR8, UR14, UR6 ;  /* 0x0000000e080672a5 */ /* 0x002fc8000f8e0006 */
[----:B------:R-:W-:Y:S01]  /*a140*/  UIMAD UR7, UR8, UR15, UR7 ;  /* 0x0000000f080772a4 */ /* 0x000fe2000f8e0207 */
[-C--:B--2---:R-:W-:Y:S02]  /*a150*/  ISETP.GE.AND P2, PT, R5, R0.reuse, PT ;  /* 0x000000000500720c */ /* 0x084fe40003f46270 */
        /* <DEDUP_REMOVED lines=34> */
[C---:B-1----:R-:W-:Y:S01]  /*a380*/  PRMT R9, R0.reuse, 0x7610, R9 ;  /* 0x0000761000097816 */ /* 0x042fe20000000009 */
        /* <DEDUP_REMOVED lines=33> */
[----:B------:R-:W-:Y:S01]  /*a5a0*/  STS.U16 [R38+0x4], R7 ;  /* 0x0000040726007388 */ /* 0x000fe20000000400 */
[----:B-1----:R-:W-:Y:S01]  /*a5b0*/  PRMT R10, R0, 0x7632, R10 ;  /* 0x00007632000a7816 */ /* 0x002fe2000000000a */
[----:B------:R-:W-:Y:S02]  /*a5c0*/  FADD.FTZ R50, R49, R50 ;  /* 0x0000003231327221 */ /* 0x000fe40000010000 */
[----:B------:R-:W-:Y:S01]  /*a5d0*/  STS.U16 [R38+0x8], R9 ;  /* 0x0000080926007388 */ /* 0x000fe20000000400 */
[----:B--2---:R-:W-:Y:S01]  /*a5e0*/  PRMT R4, R2, 0x7610, R4 ;  /* 0x0000761002047816 */ /* 0x004fe20000000004 */
[----:B------:R-:W-:Y:S01]  /*a5f0*/  FADD.FTZ R51, R50, R51 ;  /* 0x0000003332337221 */ /* 0x000fe20000010000 */
[----:B------:R-:W-:Y:S01]  /*a600*/  MOV R2, UR16 ;  /* 0x0000001000027c02 */ /* 0x000fe20008000f00 */
        /* <DEDUP_REMOVED lines=8> */
[----:B------:R-:W-:Y:S01]  /*a690*/  STS.U16 [R38+0x18], R0 ;  /* 0x0000180026007388 */ /* 0x000fe20000000400 */
[----:B-1----:R-:W-:Y:S01]  /*a6a0*/  IADD3 R3, P0, PT, R5, UR6, RZ ;  /* 0x0000000605037c10 */ /* 0x002fe2000ff1e0ff */
[----:B------:R-:W-:-:S02]  /*a6b0*/  UIADD3 UR6, UPT, UPT, UR21, -0x1, URZ ;  /* 0xffffffff15067890 */ /* 0x000fc4000fffe0ff */
[----:B------:R-:W-:Y:S04]  /*a6c0*/  STS.U16 [R38+0x1a], R10 ;  /* 0x00001a0a26007388 */ /* 0x000fe80000000400 */
[----:B------:R1:W-:Y:S01]  /*a6d0*/  STS.U16 [R38+0x1c], R4 ;  /* 0x00001c0426007388 */ /* 0x0003e20000000400 */
[----:B------:R-:W-:-:S03]  /*a6e0*/  UMOV UR21, UR6 ;  /* 0x0000000600157c82 */ /* 0x000fc60008000000 */
[----:B------:R-:W-:Y:S01]  /*a6f0*/  STS.U16 [R38+0x1e], R14 ;  /* 0x00001e0e26007388 */ /* 0x000fe20000000400 */
[----:B------:R-:W-:-:S03]  /*a700*/  NOP ;  /* 0x0000000000007918 */ /* 0x000fc60000000000 */
[----:B------:R-:W-:Y:S01]  /*a710*/  LDS.U16 R7, [R22] ;  /* 0x0000000016077984 */ /* 0x000fe20000000400 */
[----:B-1----:R-:W-:-:S03]  /*a720*/  IADD3.X R4, PT, PT, RZ, UR7, RZ, P0, !PT ;  /* 0x00000007ff047c10 */ /* 0x002fc600087fe4ff */
        /* <DEDUP_REMOVED lines=53> */
.L_x_12443:
        /* <DEDUP_REMOVED lines=33> */
.L_x_12466:
[----:B------:R-:W-:Y:S05]  /*ac90*/  BSYNC.RECONVERGENT B0 ;  /* 0x0000000000007941 */ /* 0x000fea0003800200 */
.L_x_12465:
        /* <DEDUP_REMOVED lines=31> */
.L_x_12468:
[----:B------:R-:W-:Y:S05]  /*ae90*/  BSYNC.RECONVERGENT B0 ;  /* 0x0000000000007941 */ /* 0x000fea0003800200 */
.L_x_12467:
        /* <DEDUP_REMOVED lines=22> */
.L_x_12470:
        /* <DEDUP_REMOVED lines=22> */
[----:B-----5:R2:W1:Y:S01]  /*b160*/  LDG.E.64 R16, desc[UR28][R8.64] ;  /* 0x0000001c08107981 */ /* 0x020462000c1e1b00 */
        /* <DEDUP_REMOVED lines=43> */
.L_x_12469:
[----:B------:R-:W-:Y:S05]  /*b420*/  EXIT ;  /* 0x000000000000794d */ /* 0x000fea0003800000 */
.L_x_12471:
        /* <DEDUP_REMOVED lines=13> */
.L_x_18728:


//--------------------- .text._Z25selective_scan_bwd_kernelI32Selective_Scan_bwd_kernel_traitsILi32ELi16ELb0ELb0ELb0ELb1ELb0EN3c104HalfENS1_7complexIfEEEEv12SSMParamsBwd --------------------------
	.section	.text._Z25selective_scan_bwd_kernelI32Selective_Scan_bwd_kernel_traitsILi32ELi16ELb0ELb0ELb0ELb1ELb0EN3c104HalfENS1_7complexIfEEEEv12SSMParamsBwd,"ax",@progbits
	.align	128
        .global         _Z25selective_scan_bwd_kernelI32Selective_Scan_bwd_kernel_traitsILi32ELi16ELb0ELb0ELb0ELb1ELb0EN3c104HalfENS1_7complexIfEEEEv12SSMParamsBwd
        .type           _Z25selective_scan_bwd_kernelI32Selective_Scan_bwd_kernel_traitsILi32ELi16ELb0ELb0ELb0ELb1ELb0EN3c104HalfENS1_7complexIfEEEEv12SSMParamsBwd,@function
        .size           _Z25selective_scan_bwd_kernelI32Selective_Scan_bwd_kernel_traitsILi32ELi16ELb0ELb0ELb0ELb1ELb0EN3c104HalfENS1_7complexIfEEEEv12SSMParamsBwd,(.L_x_18729 - _Z25selective_scan_bwd_kernelI32Selective_Scan_bwd_kernel_traitsILi32ELi16ELb0ELb0ELb0ELb1ELb0EN3c104HalfENS1_7complexIfEEEEv12SSMParamsBwd)
        .other          _Z25selective_scan_bwd_kernelI32Selective_Scan_bwd_kernel_traitsILi32ELi16ELb0ELb0ELb0ELb1ELb0EN3c104HalfENS1_7complexIfEEEEv12SSMParamsBwd,@"STO_CUDA_ENTRY STV_DEFAULT"
_Z25selective_scan_bwd_kernelI32Selective_Scan_bwd_kernel_traitsILi32ELi16ELb0ELb0ELb0ELb1ELb0EN3c104HalfENS1_7complexIfEEEEv12SSMParamsBwd:
.text._Z25selective_scan_bwd_kernelI32Selective_Scan_bwd_kernel_traitsILi32ELi16ELb0ELb0ELb0ELb1ELb0EN3c104HalfENS1_7complexIfEEEEv12SSMParamsBwd:
        /* <DEDUP_REMOVED lines=40> */
[----:B------:R-:W-:Y:S02]  /*0280*/  USHF.R.S32.HI UR25, URZ, 0x1f, UR24 ;  /* 0x0000001fff197899 */ /* 0x000fe40008011418 */
[----:B------:R-:W-:Y:S02]  /*0290*/  UIMAD UR29, UR8, UR27, UR7 ;  /* 0x0000001b081d72a4 */ /* 0x000fe4000f8e0207 */
[----:B------:R-:W-:Y:S02]  /*02a0*/  UIADD3 UR27, UP3, UPT, UR24, UR18, URZ ;  /* 0x00000012181b7290 */ /* 0x000fe4000ff7e0ff */
[----:B--2---:R-:W-:Y:S02]  /*02b0*/  UISETP.NE.U32.AND UP0, UPT, UR16, URZ, UPT ;  /* 0x000000ff1000728c */ /* 0x004fe4000bf05070 */
[----:B------:R-:W-:Y:S02]  /*02c0*/  UIADD3 UR7, UP1, UPT, UR24, UR6, URZ ;  /* 0x0000000618077290 */ /* 0x000fe4000ff3e0ff */
[----:B------:R-:W-:-:S02]  /*02d0*/  UIADD3.X UR6, UPT, UPT, UR25, UR19, URZ, UP3, !UPT ;  /* 0x0000001319067290 */ /* 0x000fc40009ffe4ff */
[----:B------:R-:W-:Y:S02]  /*02e0*/  UISETP.NE.AND.EX UP0, UPT, UR17, URZ, UPT, UP0 ;  /* 0x000000ff1100728c */ /* 0x000fe4000bf05300 */
[----:B----4-:R-:W-:Y:S02]  /*02f0*/  UIMAD.WIDE.U32 UR18, UR8, UR30, URZ ;  /* 0x0000001e081272a5 */ /* 0x010fe4000f8e00ff */
[----:B-1----:R-:W-:Y:S02]  /*0300*/  ULEA UR28, UP2, UR7, UR12, 0x1 ;  /* 0x0000000c071c7291 */ /* 0x002fe4000f8408ff */
[----:B------:R-:W-:Y:S02]  /*0310*/  UIADD3.X UR29, UPT, UPT, UR25, UR29, URZ, UP1, !UPT ;  /* 0x0000001d191d7290 */ /* 0x000fe40008ffe4ff */
[----:B------:R-:W-:Y:S02]  /*0320*/  UIMAD.WIDE.U32 UR20, UR9, UR34, URZ ;  /* 0x00000022091472a5 */ /* 0x000fe4000f8e00ff */
[----:B------:R-:W-:Y:S01]  /*0330*/  ULEA.HI.X UR29, UR7, UR13, UR29, 0x1, UP2 ;  /* 0x0000000d071d7291 */ /* 0x000fe200090f0c1d */
[----:B------:R-:W0:Y:S01]  /*0340*/  LDCU.64 UR10, c[0x0][0x4a0] ;  /* 0x00009400ff0a77ac */ /* 0x000e220008000a00 */
[----:B------:R-:W-:Y:S01]  /*0350*/  UIMAD UR7, UR8, UR31, UR19 ;  /* 0x0000001f080772a4 */ /* 0x000fe2000f8e0213 */
[----:B------:R-:W1:Y:S01]  /*0360*/  @UP0 LDCU UR19, c[0x0][0x384] ;  /* 0x00007080ff1307ac */ /* 0x000e620008000800 */
[----:B------:R-:W2:Y:S01]  /*0370*/  LDCU.64 UR16, c[0x0][0x3b8] ;  /* 0x00007700ff1077ac */ /* 0x000ea20008000a00 */
[----:B------:R-:W-:-:S04]  /*0380*/  UIMAD UR13, UR9, UR35, UR21 ;  /* 0x00000023090d72a4 */ /* 0x000fc8000f8e0215 */
[----:B------:R-:W4:Y:S01]  /*0390*/  @UP0 LDCU UR21, c[0x0][0x38c] ;  /* 0x00007180ff1507ac */ /* 0x000f220008000800 */
[----:B------:R-:W-:Y:S01]  /*03a0*/  ULEA UR26, UP4, UR27, UR14, 0x1 ;  /* 0x0000000e1b1a7291 */ /* 0x000fe2000f8808ff */
[----:B------:R-:W3:Y:S01]  /*03b0*/  @UP0 LDCU.64 UR34, c[0x0][0x480] ;  /* 0x00009000ff2207ac */ /* 0x000ee20008000a00 */
[----:B------:R-:W-:Y:S02]  /*03c0*/  UMOV UR12, UR20 ;  /* 0x00000014000c7c82 */ /* 0x000fe40008000000 */
[----:B------:R-:W-:Y:S02]  /*03d0*/  ULEA.HI.X UR27, UR27, UR15, UR6, 0x1, UP4 ;  /* 0x0000000f1b1b7291 */ /* 0x000fe4000a0f0c06 */
[----:B------:R-:W-:Y:S02]  /*03e0*/  ULEA UR6, UP1, UR18, UR4, 0x3 ;  /* 0x0000000412067291 */ /* 0x000fe4000f8218ff */
[----:B0-----:R-:W-:Y:S02]  /*03f0*/  UIMAD.WIDE.U32 UR12, UR8, UR10, UR12 ;  /* 0x0000000a080c72a5 */ /* 0x001fe4000f8e000c */
[----:B-1----:R-:W-:-:S02]  /*0400*/  @UP0 UIMAD UR4, UR9, UR19, UR8 ;  /* 0x00000013090402a4 */ /* 0x002fc4000f8e0208 */
[----:B--2---:R-:W-:Y:S02]  /*0410*/  UIMAD.WIDE.U32 UR14, UR8, UR16, URZ ;  /* 0x00000010080e72a5 */ /* 0x004fe4000f8e00ff */
[----:B------:R-:W-:Y:S02]  /*0420*/  UIMAD UR11, UR8, UR11, UR13 ;  /* 0x0000000b080b72a4 */ /* 0x000fe4000f8e020d */
[----:B------:R-:W-:Y:S02]  /*0430*/  UIADD3 UR12, UP2, UPT, UR24, UR12, URZ ;  /* 0x0000000c180c7290 */ /* 0x000fe4000ff5e0ff */
[----:B------:R-:W-:Y:S01]  /*0440*/  @UP0 UIMAD UR4, UR4, UR32, URZ ;  /* 0x00000020040402a4 */ /* 0x000fe2000f8e02ff */
[----:B------:R-:W0:Y:S01]  /*0450*/  LDCU.64 UR30, c[0x0][0x448] ;  /* 0x00008900ff1e77ac */ /* 0x000e220008000a00 */
[----:B------:R-:W-:Y:S02]  /*0460*/  UIMAD UR10, UR8, UR17, UR15 ;  /* 0x00000011080a72a4 */ /* 0x000fe4000f8e020f */
[----:B------:R-:W-:-:S02]  /*0470*/  UIADD3.X UR17, UPT, UPT, UR25, UR11, URZ, UP2, !UPT ;  /* 0x0000000b19117290 */ /* 0x000fc400097fe4ff */
[----:B----4-:R-:W-:Y:S02]  /*0480*/  @UP0 UIMAD UR11, UR4, UR21, URZ ;  /* 0x00000015040b02a4 */ /* 0x010fe4000f8e02ff */
[----:B------:R-:W-:Y:S01]  /*0490*/  ULEA.HI.X UR7, UR18, UR5, UR7, 0x3, UP1 ;  /* 0x0000000512077291 */ /* 0x000fe200088f1c07 */
[----:B------:R-:W-:Y:S02]  /*04a0*/  UMOV UR4, URZ ;  /* 0x000000ff00047c82 */ /* 0x000fe40008000000 */
[----:B------:R-:W-:Y:S01]  /*04b0*/  UMOV UR5, URZ ;  /* 0x000000ff00057c82 */ /* 0x000fe20008000000 */
[----:B---3--:R-:W-:Y:S02]  /*04c0*/  @UP0 UIMAD.WIDE UR4, UR11, 0x10, UR34 ;  /* 0x000000100b0408a5 */ /* 0x008fe4000f8e0222 */
[----:B------:R-:W-:Y:S01]  /*04d0*/  UISETP.GE.AND UP0, UPT, UR32, 0x1, UPT ;  /* 0x000000012000788c */ /* 0x000fe2000bf06270 */
[----:B------:R-:W-:Y:S01]  /*04e0*/  HFMA2 R37, -RZ, RZ, 0, 0 ;  /* 0x00000000ff257431 */ /* 0x000fe200000001ff */
[----:B0-----:R-:W-:-:S02]  /*04f0*/  ULEA UR9, UP1, UR14, UR30, 0x3 ;  /* 0x0000001e0e097291 */ /* 0x001fc4000f8218ff */
[----:B------:R-:W-:Y:S02]  /*0500*/  ULEA UR16, UP2, UR12, UR36, 0x1 ;  /* 0x000000240c107291 */ /* 0x000fe4000f8408ff */
[----:B------:R-:W-:Y:S02]  /*0510*/  ULEA.HI.X UR10, UR14, UR31, UR10, 0x3, UP1 ;  /* 0x0000001f0e0a7291 */ /* 0x000fe400088f1c0a */
[----:B------:R-:W-:Y:S01]  /*0520*/  ULEA.HI.X UR17, UR12, UR37, UR17, 0x1, UP2 ;  /* 0x000000250c117291 */ /* 0x000fe200090f0c11 */
[----:B------:R-:W-:Y:S11]  /*0530*/  BRA.U !UP0, `(.L_x_12472) ;  /* 0x000000b108407547 */ /* 0x000ff6000b800000 */
[----:B------:R-:W0:Y:S01]  /*0540*/  S2R R36, SR_TID.X ;  /* 0x0000000000247919 */ /* 0x000e220000002100 */
[----:B------:R-:W-:Y:S01]  /*0550*/  MOV R37, RZ ;  /* 0x000000ff00257202 */ /* 0x000fe20000000f00 */
[----:B------:R-:W1:Y:S01]  /*0560*/  LDCU UR11, c[0x0][0x394] ;  /* 0x00007280ff0b77ac */ /* 0x000e620008000800 */
[----:B------:R-:W-:Y:S01]  /*0570*/  MOV R38, RZ ;  /* 0x000000ff00267202 */ /* 0x000fe20000000f00 */
[----:B------:R-:W-:Y:S01]  /*0580*/  UMOV UR12, UR28 ;  /* 0x0000001c000c7c82 */ /* 0x000fe20008000000 */
[----:B------:R-:W-:Y:S01]  /*0590*/  UMOV UR13, UR29 ;  /* 0x0000001d000d7c82 */ /* 0x000fe20008000000 */
[----:B------:R-:W-:Y:S01]  /*05a0*/  UMOV UR14, UR26 ;  /* 0x0000001a000e7c82 */ /* 0x000fe20008000000 */
[----:B------:R-:W-:Y:S01]  /*05b0*/  UMOV UR15, UR27 ;  /* 0x0000001b000f7c82 */ /* 0x000fe20008000000 */
[C---:B0-----:R-:W-:Y:S02]  /*05c0*/  SHF.L.U32 R0, R36.reuse, 0x4, RZ ;  /* 0x0000000424007819 */ /* 0x041fe400000006ff */
[----:B------:R-:W-:-:S02]  /*05d0*/  LOP3.LUT R197, R36, 0x1f, RZ, 0xc0, !PT ;  /* 0x0000001f24c57812 */ /* 0x000fc400078ec0ff */
[----:B------:R-:W-:-:S04]  /*05e0*/  LOP3.LUT R3, R0, 0x3e00, RZ, 0xc0, !PT ;  /* 0x00003e0000037812 */ /* 0x000fc800078ec0ff */
[----:B-1----:R-:W-:-:S07]  /*05f0*/  LOP3.LUT R0, R3, 0x1f, R36, 0xf8, !PT ;  /* 0x0000001f03007812 */ /* 0x002fce00078ef824 */
.L_x_12524:
        /* <DEDUP_REMOVED lines=14> */
[----:B------:R-:W-:Y:S02]  /*06e0*/  PRMT R7, RZ, 0x7610, R7 ;  /* 0x00007610ff077816 */ /* 0x000fe40000000007 */
[----:B------:R-:W-:Y:S02]  /*06f0*/  LOP3.LUT R6, R26, 0x80, RZ, 0xfc, !PT ;  /* 0x000000801a067812 */ /* 0x000fe400078efcff */
[----:B------:R-:W-:-:S02]  /*0700*/  ISETP.GE.AND P1, PT, R0, UR18, PT ;  /* 0x0000001200007c0c */ /* 0x000fc4000bf26270 */
[----:B------:R-:W-:Y:S02]  /*0710*/  ISETP.GE.AND P0, PT, R24, UR18, PT ;  /* 0x0000001218007c0c */ /* 0x000fe4000bf06270 */
[----:B------:R-:W-:Y:S02]  /*0720*/  P2R R71, PR, RZ, 0x2 ;  /* 0x00000002ff477803 */ /* 0x000fe40000000000 */
[----:B------:R-:W-:Y:S02]  /*0730*/  P2R R72, PR, RZ, 0x1 ;  /* 0x00000001ff487803 */ /* 0x000fe40000000000 */
[C---:B------:R-:W-:Y:S02]  /*0740*/  IADD3 R12, P1, PT, R2.reuse, UR14, RZ ;  /* 0x0000000e020c7c10 */ /* 0x040fe4000ff3e0ff */
[----:B------:R-:W-:Y:S02]  /*0750*/  IADD3 R2, P0, PT, R2, UR16, RZ ;  /* 0x0000001002027c10 */ /* 0x000fe4000ff1e0ff */
[----:B------:R-:W-:-:S02]  /*0760*/  ISETP.GE.AND P5, PT, R3, UR18, PT ;  /* 0x0000001203007c0c */ /* 0x000fc4000bfa6270 */
[----:B------:R-:W-:Y:S02]  /*0770*/  IADD3.X R3, PT, PT, RZ, UR17, RZ, P0, !PT ;  /* 0x00000011ff037c10 */ /* 0x000fe400087fe4ff */
[----:B------:R-:W-:Y:S02]  /*0780*/  IADD3.X R13, PT, PT, RZ, UR15, RZ, P1, !PT ;  /* 0x0000000fff0d7c10 */ /* 0x000fe40008ffe4ff */
[----:B------:R-:W-:Y:S01]  /*0790*/  ISETP.GE.AND P0, PT, R10, UR18, PT ;  /* 0x000000120a007c0c */ /* 0x000fe2000bf06270 */
[----:B------:R-:W-:Y:S01]  /*07a0*/  BAR.SYNC.DEFER_BLOCKING 0x0 ;  /* 0x0000000000007b1d */ /* 0x000fe20000010000 */
[----:B------:R-:W-:Y:S02]  /*07b0*/  ISETP.NE.AND P1, PT, R71, RZ, PT ;  /* 0x000000ff4700720c */ /* 0x000fe40003f25270 */
[C---:B------:R-:W-:Y:S02]  /*07c0*/  LOP3.LUT R16, R26.reuse, 0x100, RZ, 0xfc, !PT ;  /* 0x000001001a107812 */ /* 0x040fe400078efcff */
[----:B------:R-:W-:-:S02]  /*07d0*/  LOP3.LUT R0, R26, 0x40, RZ, 0xfc, !PT ;  /* 0x000000401a007812 */ /* 0x000fc400078efcff */
[----:B------:R-:W-:Y:S02]  /*07e0*/  P2R R68, PR, RZ, 0x1 ;  /* 0x00000001ff447803 */ /* 0x000fe40000000000 */
[----:B------:R-:W-:Y:S02]  /*07f0*/  ISETP.GE.AND P4, PT, R6, UR18, PT ;  /* 0x0000001206007c0c */ /* 0x000fe4000bf86270 */
[----:B------:R-:W-:Y:S02]  /*0800*/  ISETP.GE.AND P6, PT, R0, UR18, PT ;  /* 0x0000001200007c0c */ /* 0x000fe4000bfc6270 */
[C---:B------:R-:W-:Y:S02]  /*0810*/  LOP3.LUT R6, R26.reuse, 0xc0, RZ, 0xfc, !PT ;  /* 0x000000c01a067812 */ /* 0x040fe400078efcff */
[----:B------:R-:W-:Y:S02]  /*0820*/  LOP3.LUT R0, R26, 0xa0, RZ, 0xfc, !PT ;  /* 0x000000a01a007812 */ /* 0x000fe400078efcff */
[----:B------:R-:W-:-:S02]  /*0830*/  ISETP.GE.AND P2, PT, R6, UR18, PT ;  /* 0x0000001206007c0c */ /* 0x000fc4000bf46270 */
[----:B------:R-:W-:Y:S02]  /*0840*/  ISETP.GE.AND P3, PT, R0, UR18, PT ;  /* 0x0000001200007c0c */ /* 0x000fe4000bf66270 */
[----:B------:R-:W-:Y:S02]  /*0850*/  PRMT R17, RZ, 0x7610, R17 ;  /* 0x00007610ff117816 */ /* 0x000fe40000000011 */
[----:B------:R-:W-:Y:S01]  /*0860*/  PRMT R0, RZ, 0x7610, R0 ;  /* 0x00007610ff007816 */ /* 0x000fe20000000000 */
[----:B------:R-:W2:Y:S01]  /*0870*/  @!P0 LDG.E.U16 R14, desc[UR22][R4.64+0x1c0] ;  /* 0x0001c016040e8981 */ /* 0x000ea2000c1e1500 */
[----:B------:R-:W-:Y:S02]  /*0880*/  ISETP.GE.AND P0, PT, R16, UR18, PT ;  /* 0x0000001210007c0c */ /* 0x000fe4000bf06270 */
[----:B------:R-:W-:Y:S01]  /*0890*/  LOP3.LUT R18, R26, 0x120, RZ, 0xfc, !PT ;  /* 0x000001201a127812 */ /* 0x000fe200078efcff */
[----:B------:R-:W3:Y:S01]  /*08a0*/  @!P1 LDG.E.U16 R7, desc[UR22][R4.64] ;  /* 0x0000001604079981 */ /* 0x000ee2000c1e1500 */
[----:B------:R-:W-:-:S02]  /*08b0*/  ISETP.GE.AND P1, PT, R24, UR18, PT ;  /* 0x0000001218007c0c */ /* 0x000fc4000bf26270 */
[----:B------:R-:W-:Y:S02]  /*08c0*/  LOP3.LUT R19, R26, 0x140, RZ, 0xfc, !PT ;  /* 0x000001401a137812 */ /* 0x000fe400078efcff */
[----:B------:R-:W-:Y:S02]  /*08d0*/  PRMT R9, RZ, 0x7610, R9 ;  /* 0x00007610ff097816 */ /* 0x000fe40000000009 */
[----:B------:R-:W-:Y:S02]  /*08e0*/  PRMT R15, RZ, 0x7610, R15 ;  /* 0x00007610ff0f7816 */ /* 0x000fe4000000000f */
[----:B------:R-:W-:Y:S01]  /*08f0*/  PRMT R6, RZ, 0x7610, R6 ;  /* 0x00007610ff067816 */ /* 0x000fe20000000006 */
[----:B------:R-:W4:Y:S01]  /*0900*/  @!P0 LDG.E.U16 R17, desc[UR22][R4.64+0x200] ;  /* 0x0002001604118981 */ /* 0x000f22000c1e1500 */
[----:B------:R-:W-:Y:S02]  /*0910*/  PRMT R8, RZ, 0x7610, R8 ;  /* 0x00007610ff087816 */ /* 0x000fe40000000008 */
[----:B------:R-:W-:Y:S01]  /*0920*/  P2R R69, PR, RZ, 0x1 ;  /* 0x00000001ff457803 */ /* 0x000fe20000000000 */
[----:B------:R-:W2:Y:S01]  /*0930*/  @!P1 LDG.E.U16 R0, desc[UR22][R4.64+0x40] ;  /* 0x0000401604009981 */ /* 0x000ea2000c1e1500 */
[----:B------:R-:W-:-:S02]  /*0940*/  PRMT R11, RZ, 0x7610, R11 ;  /* 0x00007610ff0b7816 */ /* 0x000fc4000000000b */
[----:B------:R-:W-:Y:S01]  /*0950*/  ISETP.GE.AND P0, PT, R18, UR18, PT ;  /* 0x0000001212007c0c */ /* 0x000fe2000bf06270 */
[----:B------:R-:W4:Y:S01]  /*0960*/  @!P6 LDG.E.U16 R9, desc[UR22][R4.64+0x80] ;  /* 0x000080160409e981 */ /* 0x000f22000c1e1500 */
[C---:B------:R-:W-:Y:S02]  /*0970*/  LOP3.LUT R22, R26.reuse, 0x160, RZ, 0xfc, !PT ;  /* 0x000001601a167812 */ /* 0x040fe400078efcff */
[----:B------:R-:W-:Y:S01]  /*0980*/  ISETP.GE.AND P1, PT, R19, UR18, PT ;  /* 0x0000001213007c0c */ /* 0x000fe2000bf26270 */
[----:B------:R-:W4:Y:S01]  /*0990*/  @!P2 LDG.E.U16 R15, desc[UR22][R4.64+0x180] ;  /* 0x00018016040fa981 */ /* 0x000f22000c1e1500 */
[C---:B------:R-:W-:Y:S02]  /*09a0*/  LOP3.LUT R23, R26.reuse, 0x180, RZ, 0xfc, !PT ;  /* 0x000001801a177812 */ /* 0x040fe400078efcff */
[----:B------:R-:W-:Y:S01]  /*09b0*/  LOP3.LUT R24, R26, 0x1a0, RZ, 0xfc, !PT ;  /* 0x000001a01a187812 */ /* 0x000fe200078efcff */
[----:B------:R-:W4:Y:S01]  /*09c0*/  @!P5 LDG.E.U16 R6, desc[UR22][R4.64+0xc0] ;  /* 0x0000c0160406d981 */ /* 0x000f22000c1e1500 */
[----:B------:R-:W-:-:S02]  /*09d0*/  P2R R67, PR, RZ, 0x4 ;  /* 0x00000004ff437803 */ /* 0x000fc40000000000 */
[C---:B------:R-:W-:Y:S01]  /*09e0*/  LOP3.LUT R25, R26.reuse, 0x1c0, RZ, 0xfc, !PT ;  /* 0x000001c01a197812 */ /* 0x040fe200078efcff */
[----:B------:R-:W4:Y:S01]  /*09f0*/  @!P3 LDG.E.U16 R8, desc[UR22][R4.64+0x140] ;  /* 0x000140160408b981 */ /* 0x000f22000c1e1500 */
[----:B------:R-:W-:Y:S02]  /*0a00*/  P2R R66, PR, RZ, 0x8 ;  /* 0x00000008ff427803 */ /* 0x000fe40000000000 */
[----:B------:R-:W-:Y:S01]  /*0a10*/  LOP3.LUT R26, R26, 0x1e0, RZ, 0xfc, !PT ;  /* 0x000001e01a1a7812 */ /* 0x000fe200078efcff */
[----:B------:R-:W4:Y:S01]  /*0a20*/  @!P4 LDG.E.U16 R11, desc[UR22][R4.64+0x100] ;  /* 0x00010016040bc981 */ /* 0x000f22000c1e1500 */
[----:B------:R-:W-:Y:S02]  /*0a30*/  ISETP.GE.AND P2, PT, R22, UR18, PT ;  /* 0x0000001216007c0c */ /* 0x000fe4000bf46270 */
[----:B------:R-:W-:Y:S02]  /*0a40*/  P2R R65, PR, RZ, 0x10 ;  /* 0x00000010ff417803 */ /* 0x000fe40000000000 */
[----:B------:R-:W-:-:S02]  /*0a50*/  ISETP.GE.AND P3, PT, R23, UR18, PT ;  /* 0x0000001217007c0c */ /* 0x000fc4000bf66270 */
[----:B------:R-:W-:Y:S02]  /*0a60*/  P2R R74, PR, RZ, 0x20 ;  /* 0x00000020ff4a7803 */ /* 0x000fe40000000000 */
[----:B------:R-:W-:Y:S02]  /*0a70*/  PRMT R20, RZ, 0x7610, R20 ;  /* 0x00007610ff147816 */ /* 0x000fe40000000014 */
[----:B------:R-:W-:Y:S02]  /*0a80*/  ISETP.GE.AND P4, PT, R24, UR18, PT ;  /* 0x0000001218007c0c */ /* 0x000fe4000bf86270 */
[----:B------:R-:W-:Y:S02]  /*0a90*/  P2R R73, PR, RZ, 0x40 ;  /* 0x00000040ff497803 */ /* 0x000fe40000000000 */
[----:B------:R-:W-:Y:S01]  /*0aa0*/  PRMT R21, RZ, 0x7610, R21 ;  /* 0x00007610ff157816 */ /* 0x000fe20000000015 */
[----:B------:R-:W4:Y:S01]  /*0ab0*/  @!P0 LDG.E.U16 R20, desc[UR22][R4.64+0x240] ;  /* 0x0002401604148981 */ /* 0x000f22000c1e1500 */
[----:B------:R-:W-:-:S02]  /*0ac0*/  ISETP.GE.AND P5, PT, R25, UR18, PT ;  /* 0x0000001219007c0c */ /* 0x000fc4000bfa6270 */
[----:B------:R-:W-:Y:S02]  /*0ad0*/  ISETP.GE.AND P6, PT, R26, UR18, PT ;  /* 0x000000121a007c0c */ /* 0x000fe4000bfc6270 */
[----:B------:R-:W-:Y:S01]  /*0ae0*/  PRMT R42, RZ, 0x7610, R42 ;  /* 0x00007610ff2a7816 */ /* 0x000fe2000000002a */
[----:B------:R-:W4:Y:S01]  /*0af0*/  @!P1 LDG.E.U16 R21, desc[UR22][R4.64+0x280] ;  /* 0x0002801604159981 */ /* 0x000f22000c1e1500 */
        /* <DEDUP_REMOVED lines=15> */
[----:B------:R-:W-:Y:S01]  /*0bf0*/  ISETP.NE.AND P0, PT, R68, RZ, PT ;  /* 0x000000ff4400720c */ /* 0x000fe20003f05270 */
[----:B0-----:R-:W-:Y:S01]  /*0c00*/  ULEA UR24, UR24, UR18, 0x18 ;  /* 0x0000001218187291 */ /* 0x001fe2000f8ec0ff */
[C---:B-1----:R-:W-:Y:S02]  /*0c10*/  IADD3 R10, PT, PT, R35.reuse, 0x20, RZ ;  /* 0x00000020230a7810 */ /* 0x042fe40007ffe0ff */
[C---:B------:R-:W-:Y:S02]  /*0c20*/  IADD3 R4, PT, PT, R35.reuse, 0x80, RZ ;  /* 0x0000008023047810 */ /* 0x040fe40007ffe0ff */
[C---:B------:R-:W-:Y:S02]  /*0c30*/  IADD3 R16, PT, PT, R35.reuse, 0x40, RZ ;  /* 0x0000004023107810 */ /* 0x040fe40007ffe0ff */
[----:B------:R-:W-:-:S02]  /*0c40*/  LEA.HI.SX32 R34, R35, R35, 0x1b ;  /* 0x0000002323227211 */ /* 0x000fc400078fdaff */
[C---:B------:R-:W-:Y:S02]  /*0c50*/  IADD3 R18, PT, PT, R35.reuse, 0x60, RZ ;  /* 0x0000006023127810 */ /* 0x040fe40007ffe0ff */
[----:B------:R-:W-:Y:S02]  /*0c60*/  IADD3 R22, PT, PT, R35, 0xa0, RZ ;  /* 0x000000a023167810 */ /* 0x000fe40007ffe0ff */
[-C--:B------:R-:W-:Y:S02]  /*0c70*/  LEA.HI.SX32 R10, R10, R35.reuse, 0x1b ;  /* 0x000000230a0a7211 */ /* 0x080fe400078fdaff */
[-C--:B------:R-:W-:Y:S02]  /*0c80*/  LEA.HI.SX32 R4, R4, R35.reuse, 0x1b ;  /* 0x0000002304047211 */ /* 0x080fe400078fdaff */
[----:B------:R-:W-:Y:S02]  /*0c90*/  LEA.HI.SX32 R16, R16, R35, 0x1b ;  /* 0x0000002310107211 */ /* 0x000fe400078fdaff */
[----:B------:R-:W-:-:S02]  /*0ca0*/  LEA R34, R34, UR24, 0x1 ;  /* 0x0000001822227c11 */ /* 0x000fc4000f8e08ff */
[-C--:B------:R-:W-:Y:S02]  /*0cb0*/  LEA.HI.SX32 R18, R18, R35.reuse, 0x1b ;  /* 0x0000002312127211 */ /* 0x080fe400078fdaff */
[----:B------:R-:W-:Y:S02]  /*0cc0*/  LEA.HI.SX32 R22, R22, R35, 0x1b ;  /* 0x0000002316167211 */ /* 0x000fe400078fdaff */
[----:B------:R-:W-:Y:S02]  /*0cd0*/  LEA R33, R10, UR24, 0x1 ;  /* 0x000000180a217c11 */ /* 0x000fe4000f8e08ff */
[----:B------:R-:W-:Y:S02]  /*0ce0*/  LEA R30, R4, UR24, 0x1 ;  /* 0x00000018041e7c11 */ /* 0x000fe4000f8e08ff */
[----:B------:R-:W-:Y:S02]  /*0cf0*/  IADD3 R4, PT, PT, R35, 0xc0, RZ ;  /* 0x000000c023047810 */ /* 0x000fe40007ffe0ff */
[----:B------:R-:W-:-:S02]  /*0d00*/  LEA R32, R16, UR24, 0x1 ;  /* 0x0000001810207c11 */ /* 0x000fc4000f8e08ff */
[C---:B------:R-:W-:Y:S02]  /*0d10*/  IADD3 R10, PT, PT, R35.reuse, 0xe0, RZ ;  /* 0x000000e0230a7810 */ /* 0x040fe40007ffe0ff */
[----:B------:R-:W-:Y:S02]  /*0d20*/  LEA R31, R18, UR24, 0x1 ;  /* 0x00000018121f7c11 */ /* 0x000fe4000f8e08ff */
[C---:B------:R-:W-:Y:S02]  /*0d30*/  IADD3 R16, PT, PT, R35.reuse, 0x100, RZ ;  /* 0x0000010023107810 */ /* 0x040fe40007ffe0ff */
[----:B------:R-:W-:Y:S02]  /*0d40*/  LEA R29, R22, UR24, 0x1 ;  /* 0x00000018161d7c11 */ /* 0x000fe4000f8e08ff */
[C---:B------:R-:W-:Y:S02]  /*0d50*/  IADD3 R18, PT, PT, R35.reuse, 0x120, RZ ;  /* 0x0000012023127810 */ /* 0x040fe40007ffe0ff */
[----:B------:R-:W-:-:S02]  /*0d60*/  IADD3 R22, PT, PT, R35, 0x140, RZ ;  /* 0x0000014023167810 */ /* 0x000fc40007ffe0ff */
[-C--:B------:R-:W-:Y:S02]  /*0d70*/  LEA.HI.SX32 R4, R4, R35.reuse, 0x1b ;  /* 0x0000002304047211 */ /* 0x080fe400078fdaff */
[-C--:B------:R-:W-:Y:S02]  /*0d80*/  LEA.HI.SX32 R10, R10, R35.reuse, 0x1b ;  /* 0x000000230a0a7211 */ /* 0x080fe400078fdaff */
[-C--:B------:R-:W-:Y:S02]  /*0d90*/  LEA.HI.SX32 R16, R16, R35.reuse, 0x1b ;  /* 0x0000002310107211 */ /* 0x080fe400078fdaff */
[-C--:B------:R-:W-:Y:S02]  /*0da0*/  LEA.HI.SX32 R18, R18, R35.reuse, 0x1b ;  /* 0x0000002312127211 */ /* 0x080fe400078fdaff */
[----:B------:R-:W-:Y:S02]  /*0db0*/  P2R R62, PR, RZ, 0x1 ;  /* 0x00000001ff3e7803 */ /* 0x000fe40000000000 */
[----:B------:R-:W-:-:S02]  /*0dc0*/  LEA.HI.SX32 R22, R22, R35, 0x1b ;  /* 0x0000002316167211 */ /* 0x000fc400078fdaff */
[----:B------:R-:W-:Y:S02]  /*0dd0*/  LEA R28, R4, UR24, 0x1 ;  /* 0x00000018041c7c11 */ /* 0x000fe4000f8e08ff */
[----:B------:R-:W-:Y:S02]  /*0de0*/  ISETP.NE.AND P0, PT, R67, RZ, PT ;  /* 0x000000ff4300720c */ /* 0x000fe40003f05270 */
[----:B------:R-:W-:Y:S02]  /*0df0*/  LEA R27, R10, UR24, 0x1 ;  /* 0x000000180a1b7c11 */ /* 0x000fe4000f8e08ff */
[----:B------:R-:W-:Y:S02]  /*0e00*/  IADD3 R4, PT, PT, R35, 0x180, RZ ;  /* 0x0000018023047810 */ /* 0x000fe40007ffe0ff */
[----:B------:R-:W-:Y:S02]  /*0e10*/  LEA R26, R16, UR24, 0x1 ;  /* 0x00000018101a7c11 */ /* 0x000fe4000f8e08ff */
[----:B------:R-:W-:-:S02]  /*0e20*/  LEA R25, R18, UR24, 0x1 ;  /* 0x0000001812197c11 */ /* 0x000fc4000f8e08ff */
[----:B------:R-:W-:Y:S02]  /*0e30*/  LEA R24, R22, UR24, 0x1 ;  /* 0x0000001816187c11 */ /* 0x000fe4000f8e08ff */
[----:B------:R-:W-:Y:S02]  /*0e40*/  IADD3 R10, PT, PT, R35, 0x1e0, RZ ;  /* 0x000001e0230a7810 */ /* 0x000fe40007ffe0ff */
[----:B------:R-:W-:Y:S02]  /*0e50*/  P2R R61, PR, RZ, 0x1 ;  /* 0x00000001ff3d7803 */ /* 0x000fe40000000000 */
[-C--:B------:R-:W-:Y:S02]  /*0e60*/  LEA.HI.SX32 R4, R4, R35.reuse, 0x1b ;  /* 0x0000002304047211 */ /* 0x080fe400078fdaff */
[----:B------:R-:W-:Y:S02]  /*0e70*/  ISETP.NE.AND P0, PT, R66, RZ, PT ;  /* 0x000000ff4200720c */ /* 0x000fe40003f05270 */
[----:B------:R-:W-:-:S02]  /*0e80*/  LEA.HI.SX32 R10, R10, R35, 0x1b ;  /* 0x000000230a0a7211 */ /* 0x000fc400078fdaff */
[----:B------:R-:W-:Y:S02]  /*0e90*/  LEA R22, R4, UR24, 0x1 ;  /* 0x0000001804167c11 */ /* 0x000fe4000f8e08ff */
[----:B------:R-:W-:Y:S02]  /*0ea0*/  P2R R60, PR, RZ, 0x1 ;  /* 0x00000001ff3c7803 */ /* 0x000fe40000000000 */
[----:B------:R-:W-:Y:S02]  /*0eb0*/  ISETP.NE.AND P0, PT, R65, RZ, PT ;  /* 0x000000ff4100720c */ /* 0x000fe40003f05270 */
        /* <DEDUP_REMOVED lines=12> */
[----:B--2---:R0:W-:Y:S04]  /*0f80*/  STS.U16 [R33+0x40], R0 ;  /* 0x0000400021007388 */ /* 0x0041e80000000400 */
[----:B----4-:R-:W-:Y:S01]  /*0f90*/  STS.U16 [R32+0x80], R9 ;  /* 0x0000800920007388 */ /* 0x010fe20000000400 */
[----:B0-----:R-:W-:-:S03]  /*0fa0*/  IADD3 R0, PT, PT, R35, 0x160, RZ ;  /* 0x0000016023007810 */ /* 0x001fc60007ffe0ff */
[----:B------:R0:W-:Y:S01]  /*0fb0*/  STS.U16 [R31+0xc0], R6 ;  /* 0x0000c0061f007388 */ /* 0x0001e20000000400 */
[----:B------:R-:W-:-:S03]  /*0fc0*/  LEA.HI.SX32 R0, R0, R35, 0x1b ;  /* 0x0000002300007211 */ /* 0x000fc600078fdaff */
[----:B------:R-:W-:Y:S01]  /*0fd0*/  STS.U16 [R30+0x100], R11 ;  /* 0x0001000b1e007388 */ /* 0x000fe20000000400 */
[----:B0-----:R-:W-:-:S03]  /*0fe0*/  IADD3 R6, PT, PT, R35, 0x1a0, RZ ;  /* 0x000001a023067810 */ /* 0x001fc60007ffe0ff */
[----:B------:R0:W-:Y:S01]  /*0ff0*/  STS.U16 [R29+0x140], R8 ;  /* 0x000140081d007388 */ /* 0x0001e20000000400 */
[----:B------:R-:W-:Y:S02]  /*1000*/  LEA R23, R0, UR24, 0x1 ;  /* 0x0000001800177c11 */ /* 0x000fe4000f8e08ff */
[-C--:B------:R-:W-:Y:S01]  /*1010*/  LEA.HI.SX32 R6, R6, R35.reuse, 0x1b ;  /* 0x0000002306067211 */ /* 0x080fe200078fdaff */
[----:B------:R-:W-:Y:S01]  /*1020*/  STS.U16 [R28+0x180], R15 ;  /* 0x0001800f1c007388 */ /* 0x000fe20000000400 */
[C---:B------:R-:W-:Y:S02]  /*1030*/  SHF.L.U32 R0, R35.reuse, 0x4, RZ ;  /* 0x0000000423007819 */ /* 0x040fe400000006ff */
[----:B0-----:R-:W-:Y:S01]  /*1040*/  IADD3 R8, PT, PT, R35, 0x1c0, RZ ;  /* 0x000001c023087810 */ /* 0x001fe20007ffe0ff */
[----:B------:R-:W-:Y:S03]  /*1050*/  STS.U16 [R27+0x1c0], R14 ;  /* 0x0001c00e1b007388 */ /* 0x000fe60000000400 */
[----:B------:R-:W-:Y:S01]  /*1060*/  LEA.HI.SX32 R8, R8, R35, 0x1b ;  /* 0x0000002308087211 */ /* 0x000fe200078fdaff */
[----:B------:R-:W-:Y:S01]  /*1070*/  STS.U16 [R26+0x200], R17 ;  /* 0x000200111a007388 */ /* 0x000fe20000000400 */
[----:B------:R-:W-:-:S03]  /*1080*/  LEA.HI.SX32 R18, R0, R0, 0x1b ;  /* 0x0000000000127211 */ /* 0x000fc600078fdaff */
[----:B------:R0:W-:Y:S04]  /*1090*/  STS.U16 [R25+0x240], R20 ;  /* 0x0002401419007388 */ /* 0x0001e80000000400 */
[----:B------:R1:W-:Y:S01]  /*10a0*/  STS.U16 [R24+0x280], R21 ;  /* 0x0002801518007388 */ /* 0x0003e20000000400 */
[----:B------:R-:W-:-:S03]  /*10b0*/  LEA R18, R18, UR24, 0x1 ;  /* 0x0000001812127c11 */ /* 0x000fc6000f8e08ff */
[----:B------:R2:W-:Y:S01]  /*10c0*/  STS.U16 [R23+0x2c0], R42 ;  /* 0x0002c02a17007388 */ /* 0x0005e20000000400 */
[----:B0-----:R-:W-:Y:S02]  /*10d0*/  LEA R20, R8, UR24, 0x1 ;  /* 0x0000001808147c11 */ /* 0x001fe4000f8e08ff */
[----:B-1----:R-:W-:Y:S01]  /*10e0*/  LEA R21, R6, UR24, 0x1 ;  /* 0x0000001806157c11 */ /* 0x002fe2000f8e08ff */
        /* <DEDUP_REMOVED lines=23> */
[----:B------:R-:W3:Y:S01]  /*1260*/  @!P0 LDG.E.U16 R5, desc[UR22][R12.64] ;  /* 0x000000160c058981 */ /* 0x000ee2000c1e1500 */
        /* <DEDUP_REMOVED lines=31> */
[----:B--2---:R-:W-:-:S03]  /*1460*/  PRMT R42, RZ, 0x7610, R42 ;  /* 0x00007610ff2a7816 */ /* 0x004fc6000000002a */
        /* <DEDUP_REMOVED lines=35> */
[----:B------:R-:W-:Y:S04]  /*16a0*/  STS.U16 [R22+0x300], R45 ;  /* 0x0003002d16007388 */ /* 0x000fe80000000400 */
[----:B------:R-:W-:Y:S04]  /*16b0*/  STS.U16 [R21+0x340], R0 ;  /* 0x0003400015007388 */ /* 0x000fe80000000400 */
[----:B------:R-:W-:Y:S04]  /*16c0*/  STS.U16 [R20+0x380], R51 ;  /* 0x0003803314007388 */ /* 0x000fe80000000400 */
[----:B------:R-:W-:Y:S01]  /*16d0*/  STS.U16 [R19+0x3c0], R42 ;  /* 0x0003c02a13007388 */ /* 0x000fe20000000400 */
[----:B------:R-:W-:-:S03]  /*16e0*/  NOP ;  /* 0x0000000000007918 */ /* 0x000fc60000000000 */
[----:B------:R-:W2:Y:S04]  /*16f0*/  LDS.U16 R56, [R18] ;  /* 0x0000000012387984 */ /* 0x000ea80000000400 */
[----:B------:R-:W-:Y:S04]  /*1700*/  LDS.U16 R57, [R18+0x2] ;  /* 0x0000020012397984 */ /* 0x000fe80000000400 */
[----:B------:R-:W2:Y:S04]  /*1710*/  LDS.U16 R58, [R18+0x4] ;  /* 0x00000400123a7984 */ /* 0x000ea80000000400 */
[----:B------:R-:W-:Y:S04]  /*1720*/  LDS.U16 R59, [R18+0x6] ;  /* 0x00000600123b7984 */ /* 0x000fe80000000400 */
[----:B------:R-:W2:Y:S04]  /*1730*/  LDS.U16 R60, [R18+0x8] ;  /* 0x00000800123c7984 */ /* 0x000ea80000000400 */
[----:B------:R-:W-:Y:S04]  /*1740*/  LDS.U16 R45, [R18+0xa] ;  /* 0x00000a00122d7984 */ /* 0x000fe80000000400 */
[----:B------:R-:W2:Y:S04]  /*1750*/  LDS.U16 R61, [R18+0xc] ;  /* 0x00000c00123d7984 */ /* 0x000ea80000000400 */
        /* <DEDUP_REMOVED lines=8> */
[----:B------:R-:W2:Y:S01]  /*17e0*/  LDS.U16 R0, [R18+0x1e] ;  /* 0x00001e0012007984 */ /* 0x000ea20000000400 */
[----:B0-----:R-:W-:Y:S01]  /*17f0*/  PRMT R7, RZ, 0x7610, R7 ;  /* 0x00007610ff077816 */ /* 0x001fe20000000007 */
[----:B------:R-:W-:Y:S01]  /*1800*/  BAR.SYNC.DEFER_BLOCKING 0x0 ;  /* 0x0000000000007b1d */ /* 0x000fe20000010000 */
[----:B-1----:R-:W-:-:S05]  /*1810*/  PRMT R6, RZ, 0x7610, R6 ;  /* 0x00007610ff067816 */ /* 0x002fca0000000006 */
        /* <DEDUP_REMOVED lines=39> */
[----:B------:R-:W-:-:S05]  /*1a90*/  HADD2.F32 R56, -RZ, R56.H0_H0 ;  /* 0x20000038ff387230 */ /* 0x000fca0000004100 */
[----:B-----5:R-:W-:-:S05]  /*1aa0*/  FADD.FTZ R70, R56, R39 ;  /* 0x0000002738467221 */ /* 0x020fca0000010000 */
[----:B------:R-:W-:Y:S01]  /*1ab0*/  FSETP.GTU.FTZ.AND P0, PT, R70, 20, PT ;  /* 0x41a000004600780b */ /* 0x000fe20003f1c000 */
[----:B------:R-:W-:Y:S02]  /*1ac0*/  HADD2.F32 R58, -RZ, R58.H0_H0 ;  /* 0x2000003aff3a7230 */ /* 0x000fe40000004100 */
[----:B------:R-:W-:Y:S02]  /*1ad0*/  HADD2.F32 R60, -RZ, R60.H0_H0 ;  /* 0x2000003cff3c7230 */ /* 0x000fe40000004100 */
[----:B------:R-:W-:Y:S02]  /*1ae0*/  HADD2.F32 R56, -RZ, R61.H0_H0 ;  /* 0x2000003dff387230 */ /* 0x000fe40000004100 */
[----:B------:R-:W-:Y:S01]  /*1af0*/  FADD.FTZ R68, R58, R39 ;  /* 0x000000273a447221 */ /* 0x000fe20000010000 */
[----:B------:R-:W-:Y:S01]  /*1b00*/  BSSY.RECONVERGENT B0, `(.L_x_12473) ;  /* 0x0000057000007945 */ /* 0x000fe20003800200 */
[----:B------:R-:W-:Y:S02]  /*1b10*/  PRMT R80, RZ, 0x7610, R80 ;  /* 0x00007610ff507816 */ /* 0x000fe40000000050 */
[----:B------:R-:W-:-:S02]  /*1b20*/  CS2R R78, SRZ ;  /* 0x00000000004e7805 */ /* 0x000fc4000001ff00 */
[----:B------:R-:W-:Y:S02]  /*1b30*/  CS2R R76, SRZ ;  /* 0x00000000004c7805 */ /* 0x000fe4000001ff00 */
[----:B------:R-:W-:Y:S02]  /*1b40*/  CS2R R74, SRZ ;  /* 0x00000000004a7805 */ /* 0x000fe4000001ff00 */
[----:B------:R-:W-:Y:S02]  /*1b50*/  CS2R R72, SRZ ;  /* 0x0000000000487805 */ /* 0x000fe4000001ff00 */
[----:B------:R-:W-:Y:S01]  /*1b60*/  MOV R71, RZ ;  /* 0x000000ff00477202 */ /* 0x000fe20000000f00 */
[----:B------:R-:W-:Y:S01]  /*1b70*/  FADD.FTZ R61, R56, R39 ;  /* 0x00000027383d7221 */ /* 0x000fe20000010000 */
[----:B------:R-:W-:Y:S01]  /*1b80*/  FSETP.GTU.FTZ.AND P2, PT, R68, 20, PT ;  /* 0x41a000004400780b */ /* 0x000fe20003f5c000 */
[----:B------:R-:W-:Y:S04]  /*1b90*/  STS.U16 [R34], R7 ;  /* 0x0000000722007388 */ /* 0x000fe80000000400 */
[----:B---3--:R-:W-:Y:S04]  /*1ba0*/  STS.U16 [R33+0x40], R6 ;  /* 0x0000400621007388 */ /* 0x008fe80000000400 */
[----:B----4-:R-:W-:Y:S04]  /*1bb0*/  STS.U16 [R32+0x80], R9 ;  /* 0x0000800920007388 */ /* 0x010fe80000000400 */
[----:B------:R-:W-:Y:S04]  /*1bc0*/  STS.U16 [R31+0xc0], R8 ;  /* 0x0000c0081f007388 */ /* 0x000fe80000000400 */
[----:B------:R-:W-:Y:S04]  /*1bd0*/  STS.U16 [R30+0x100], R11 ;  /* 0x0001000b1e007388 */ /* 0x000fe80000000400 */
[----:B------:R-:W-:Y:S04]  /*1be0*/  STS.U16 [R29+0x140], R10 ;  /* 0x0001400a1d007388 */ /* 0x000fe80000000400 */
[----:B--2---:R-:W-:Y:S04]  /*1bf0*/  STS.U16 [R28+0x180], R15 ;  /* 0x0001800f1c007388 */ /* 0x004fe80000000400 */
[----:B------:R-:W-:Y:S04]  /*1c00*/  STS.U16 [R27+0x1c0], R14 ;  /* 0x0001c00e1b007388 */ /* 0x000fe80000000400 */
[----:B------:R-:W-:Y:S04]  /*1c10*/  STS.U16 [R26+0x200], R17 ;  /* 0x000200111a007388 */ /* 0x000fe80000000400 */
[----:B------:R-:W-:Y:S04]  /*1c20*/  STS.U16 [R25+0x240], R16 ;  /* 0x0002401019007388 */ /* 0x000fe80000000400 */
[----:B------:R-:W-:Y:S04]  /*1c30*/  STS.U16 [R24+0x280], R63 ;  /* 0x0002803f18007388 */ /* 0x000fe80000000400 */
[----:B------:R0:W-:Y:S04]  /*1c40*/  STS.U16 [R23+0x2c0], R62 ;  /* 0x0002c03e17007388 */ /* 0x0001e80000000400 */
[----:B------:R-:W-:Y:S04]  /*1c50*/  STS.U16 [R22+0x300], R65 ;  /* 0x0003004116007388 */ /* 0x000fe80000000400 */
[----:B------:R1:W-:Y:S04]  /*1c60*/  STS.U16 [R21+0x340], R64 ;  /* 0x0003404015007388 */ /* 0x0003e80000000400 */
[----:B------:R-:W-:Y:S04]  /*1c70*/  STS.U16 [R20+0x380], R67 ;  /* 0x0003804314007388 */ /* 0x000fe80000000400 */
[----:B------:R2:W-:Y:S01]  /*1c80*/  STS.U16 [R19+0x3c0], R66 ;  /* 0x0003c04213007388 */ /* 0x0005e20000000400 */
[----:B------:R-:W-:-:S03]  /*1c90*/  NOP ;  /* 0x0000000000007918 */ /* 0x000fc60000000000 */
[----:B------:R3:W4:Y:S04]  /*1ca0*/  LDS.U16 R105, [R18] ;  /* 0x0000000012697984 */ /* 0x0007280000000400 */
[----:B------:R3:W0:Y:S04]  /*1cb0*/  LDS.U16 R107, [R18+0x2] ;  /* 0x00000200126b7984 */ /* 0x0006280000000400 */
[----:B------:R3:W0:Y:S04]  /*1cc0*/  LDS.U16 R88, [R18+0x4] ;  /* 0x0000040012587984 */ /* 0x0006280000000400 */
[----:B------:R3:W0:Y:S04]  /*1cd0*/  LDS.U16 R85, [R18+0x6] ;  /* 0x0000060012557984 */ /* 0x0006280000000400 */
[----:B------:R3:W0:Y:S04]  /*1ce0*/  LDS.U16 R17, [R18+0x8] ;  /* 0x0000080012117984 */ /* 0x0006280000000400 */
[----:B------:R3:W0:Y:S04]  /*1cf0*/  LDS.U16 R16, [R18+0xa] ;  /* 0x00000a0012107984 */ /* 0x0006280000000400 */
[----:B------:R3:W2:Y:S04]  /*1d00*/  LDS.U16 R15, [R18+0xc] ;  /* 0x00000c00120f7984 */ /* 0x0006a80000000400 */
[----:B------:R3:W3:Y:S04]  /*1d10*/  LDS.U16 R14, [R18+0xe] ;  /* 0x00000e00120e7984 */ /* 0x0006e80000000400 */
[----:B------:R0:W3:Y:S04]  /*1d20*/  LDS.U16 R11, [R18+0x10] ;  /* 0x00001000120b7984 */ /* 0x0000e80000000400 */
[----:B------:R0:W3:Y:S04]  /*1d30*/  LDS.U16 R10, [R18+0x12] ;  /* 0x00001200120a7984 */ /* 0x0000e80000000400 */
[----:B------:R0:W3:Y:S04]  /*1d40*/  LDS.U16 R9, [R18+0x14] ;  /* 0x0000140012097984 */ /* 0x0000e80000000400 */
[----:B------:R0:W3:Y:S04]  /*1d50*/  LDS.U16 R8, [R18+0x16] ;  /* 0x0000160012087984 */ /* 0x0000e80000000400 */
[----:B------:R0:W3:Y:S04]  /*1d60*/  LDS.U16 R7, [R18+0x18] ;  /* 0x0000180012077984 */ /* 0x0000e80000000400 */
[----:B------:R0:W3:Y:S04]  /*1d70*/  LDS.U16 R6, [R18+0x1a] ;  /* 0x00001a0012067984 */ /* 0x0000e80000000400 */
[----:B------:R2:W3:Y:S04]  /*1d80*/  LDS.U16 R3, [R18+0x1c] ;  /* 0x00001c0012037984 */ /* 0x0004e80000000400 */
[----:B------:R3:W3:Y:S01]  /*1d90*/  LDS.U16 R2, [R18+0x1e] ;  /* 0x00001e0012027984 */ /* 0x0006e20000000400 */
[----:B0-----:R-:W-:-:S02]  /*1da0*/  HADD2.F32 R62, -RZ, R57.H0_H0 ;  /* 0x20000039ff3e7230 */ /* 0x001fc40000004100 */
[----:B-1----:R-:W-:Y:S02]  /*1db0*/  HADD2.F32 R64, -RZ, R59.H0_H0 ;  /* 0x2000003bff407230 */ /* 0x002fe40000004100 */
[----:B--2---:R-:W-:Y:S02]  /*1dc0*/  HADD2.F32 R66, -RZ, R45.H0_H0 ;  /* 0x2000002dff427230 */ /* 0x004fe40000004100 */
[--C-:B------:R-:W-:Y:S01]  /*1dd0*/  FADD.FTZ R69, R62, R39.reuse ;  /* 0x000000273e457221 */ /* 0x100fe20000010000 */
[--C-:B------:R-:W-:Y:S01]  /*1de0*/  FADD.FTZ R65, R60, R39.reuse ;  /* 0x000000273c417221 */ /* 0x100fe20000010000 */
[--C-:B------:R-:W-:Y:S01]  /*1df0*/  FADD.FTZ R67, R64, R39.reuse ;  /* 0x0000002740437221 */ /* 0x100fe20000010000 */
[----:B------:R-:W-:Y:S01]  /*1e00*/  FADD.FTZ R66, R66, R39 ;  /* 0x0000002742427221 */ /* 0x000fe20000010000 */
[----:B------:R-:W-:Y:S01]  /*1e10*/  HFMA2 R64, -RZ, RZ, 0, 0 ;  /* 0x00000000ff407431 */ /* 0x000fe200000001ff */
[----:B------:R-:W-:Y:S02]  /*1e20*/  FSETP.GTU.FTZ.AND P1, PT, R69, 20, PT ;  /* 0x41a000004500780b */ /* 0x000fe40003f3c000 */
[----:B------:R-:W-:-:S02]  /*1e30*/  CS2R R62, SRZ ;  /* 0x00000000003e7805 */ /* 0x000fc4000001ff00 */
[----:B------:R-:W-:Y:S02]  /*1e40*/  FSETP.GTU.FTZ.AND P3, PT, R67, 20, PT ;  /* 0x41a000004300780b */ /* 0x000fe40003f7c000 */
[----:B------:R-:W-:Y:S02]  /*1e50*/  FSETP.GTU.FTZ.AND P4, PT, R65, 20, PT ;  /* 0x41a000004100780b */ /* 0x000fe40003f9c000 */
[----:B------:R-:W-:Y:S02]  /*1e60*/  FSETP.GTU.FTZ.AND P5, PT, R66, 20, PT ;  /* 0x41a000004200780b */ /* 0x000fe40003fbc000 */
[----:B------:R-:W-:Y:S01]  /*1e70*/  MOV R60, RZ ;  /* 0x000000ff003c7202 */ /* 0x000fe20000000f00 */
[----:B----4-:R-:W-:Y:S10]  /*1e80*/  @P0 BRA `(.L_x_12474) ;  /* 0x0000000000780947 */ /* 0x010ff40003800000 */
        /* <DEDUP_REMOVED lines=30> */
.L_x_12474:
[----:B------:R-:W-:Y:S05]  /*2070*/  BSYNC.RECONVERGENT B0 ;  /* 0x0000000000007941 */ /* 0x000fea0003800200 */
.L_x_12473:
[----:B------:R-:W-:Y:S01]  /*2080*/  HADD2.F32 R56, -RZ, R51.H0_H0 ;  /* 0x20000033ff387230 */ /* 0x000fe20000004100 */
[----:B------:R-:W-:Y:S01]  /*2090*/  BSSY.RECONVERGENT B0, `(.L_x_12475) ;  /* 0x0000025000007945 */ /* 0x000fe20003800200 */
[----:B------:R-:W-:Y:S01]  /*20a0*/  HFMA2 R57, -RZ, RZ, 0, 0 ;  /* 0x00000000ff397431 */ /* 0x000fe200000001ff */
[----:B------:R-:W-:Y:S02]  /*20b0*/  FSETP.GTU.FTZ.AND P0, PT, R61, 20, PT ;  /* 0x41a000003d00780b */ /* 0x000fe40003f1c000 */
[----:B------:R-:W-:Y:S01]  /*20c0*/  CS2R R58, SRZ ;  /* 0x00000000003a7805 */ /* 0x000fe2000001ff00 */
[----:B------:R-:W-:Y:S02]  /*20d0*/  HADD2.F32 R55, -RZ, R55.H0_H0 ;  /* 0x20000037ff377230 */ /* 0x000fe40000004100 */
[----:B------:R-:W-:Y:S01]  /*20e0*/  FADD.FTZ R56, R56, R39 ;  /* 0x0000002738387221 */ /* 0x000fe20000010000 */
[----:B------:R-:W-:Y:S07]  /*20f0*/  @P1 BRA `(.L_x_12476) ;  /* 0x0000000000781947 */ /* 0x000fee0003800000 */
        /* <DEDUP_REMOVED lines=30> */
.L_x_12476:
[----:B------:R-:W-:Y:S05]  /*22e0*/  BSYNC.RECONVERGENT B0 ;  /* 0x0000000000007941 */ /* 0x000fea0003800200 */
.L_x_12475:
        /* <DEDUP_REMOVED lines=39> */
.L_x_12478:
[----:B------:R-:W-:Y:S05]  /*2560*/  BSYNC.RECONVERGENT B0 ;  /* 0x0000000000007941 */ /* 0x000fea0003800200 */
.L_x_12477:
        /* <DEDUP_REMOVED lines=39> */
.L_x_12480:
[----:B------:R-:W-:Y:S05]  /*27e0*/  BSYNC.RECONVERGENT B0 ;  /* 0x0000000000007941 */ /* 0x000fea0003800200 */
.L_x_12479:
        /* <DEDUP_REMOVED lines=39> */
.L_x_12482:
[----:B------:R-:W-:Y:S05]  /*2a60*/  BSYNC.RECONVERGENT B0 ;  /* 0x0000000000007941 */ /* 0x000fea0003800200 */
.L_x_12481:
        /* <DEDUP_REMOVED lines=39> */
.L_x_12484:
[----:B------:R-:W-:Y:S05]  /*2ce0*/  BSYNC.RECONVERGENT B0 ;  /* 0x0000000000007941 */ /* 0x000fea0003800200 */
.L_x_12483:
[----:B------:R-:W-:Y:S02]  /*2cf0*/  HADD2.F32 R107, -RZ, R107.H0_H0 ;  /* 0x2000006bff6b7230 */ /* 0x000fe40000004100 */
[----:B------:R-:W-:Y:S01]  /*2d00*/  FFMA.FTZ R38, R105, R55, R38 ;  /* 0x0000003769267223 */ /* 0x000fe20000010026 */
[----:B------:R-:W-:Y:S01]  /*2d10*/  BSSY.RECONVERGENT B0, `(.L_x_12485) ;  /* 0x0000025000007945 */ /* 0x000fe20003800200 */
[----:B------:R-:W-:Y:S01]  /*2d20*/  HADD2.F32 R90, -RZ, R5.H0_H0 ;  /* 0x20000005ff5a7230 */ /* 0x000fe20000004100 */
[----:B------:R-:W-:Y:S01]  /*2d30*/  FSETP.GTU.FTZ.AND P5, PT, R84, 20, PT ;  /* 0x41a000005400780b */ /* 0x000fe20003fbc000 */
[----:B------:R-:W-:Y:S01]  /*2d40*/  FADD.FTZ R86, R94, R39 ;  /* 0x000000275e567221 */ /* 0x000fe20000010000 */
        /* <DEDUP_REMOVED lines=33> */
.L_x_12486:
[----:B------:R-:W-:Y:S05]  /*2f60*/  BSYNC.RECONVERGENT B0 ;  /* 0x0000000000007941 */ /* 0x000fea0003800200 */
.L_x_12485:
[----:B------:R-:W-:Y:S02]  /*2f70*/  HADD2.F32 R109, -RZ, R85.H0_H0 ;  /* 0x20000055ff6d7230 */ /* 0x000fe40000004100 */
[----:B------:R-:W-:Y:S01]  /*2f80*/  FFMA.FTZ R38, R5, R53, R92 ;  /* 0x0000003505267223 */ /* 0x000fe2000001005c */
[----:B------:R-:W-:Y:S01]  /*2f90*/  BSSY.RECONVERGENT B0, `(.L_x_12487) ;  /* 0x0000025000007945 */ /* 0x000fe20003800200 */
[----:B------:R-:W-:Y:S01]  /*2fa0*/  FADD.FTZ R85, R90, R39 ;  /* 0x000000275a557221 */ /* 0x000fe20000010000 */
[----:B------:R-:W-:Y:S01]  /*2fb0*/  FSETP.GTU.FTZ.AND P0, PT, R86, 20, PT ;  /* 0x41a000005600780b */ /* 0x000fe20003f1c000 */
[----:B------:R-:W-:Y:S02]  /*2fc0*/  HADD2.F32 R92, -RZ, R4.H0_H0 ;  /* 0x20000004ff5c7230 */ /* 0x000fe40000004100 */
[----:B------:R-:W-:Y:S01]  /*2fd0*/  FFMA.FTZ R90, R109, R52, R38 ;  /* 0x000000346d5a7223 */ /* 0x000fe20000010026 */
[----:B------:R-:W-:Y:S01]  /*2fe0*/  HADD2.F32 R17, -RZ, R17.H0_H0 ;  /* 0x20000011ff117230 */ /* 0x000fe20000004100 */
        /* <DEDUP_REMOVED lines=31> */
.L_x_12488:
[----:B------:R-:W-:Y:S05]  /*31e0*/  BSYNC.RECONVERGENT B0 ;  /* 0x0000000000007941 */ /* 0x000fea0003800200 */
.L_x_12487:
        /* <DEDUP_REMOVED lines=39> */
.L_x_12490:
[----:B------:R-:W-:Y:S05]  /*3460*/  BSYNC.RECONVERGENT B0 ;  /* 0x0000000000007941 */ /* 0x000fea0003800200 */
.L_x_12489:
[----:B---3--:R-:W-:Y:S02]  /*3470*/  HADD2.F32 R14, -RZ, R14.H0_H0 ;  /* 0x2000000eff0e7230 */ /* 0x008fe40000004100 */
        /* <DEDUP_REMOVED lines=38> */
.L_x_12492:
[----:B------:R-:W-:Y:S05]  /*36e0*/  BSYNC.RECONVERGENT B0 ;  /* 0x0000000000007941 */ /* 0x000fea0003800200 */
.L_x_12491:
        /* <DEDUP_REMOVED lines=44> */
.L_x_12494:
[----:B------:R-:W-:Y:S05]  /*39b0*/  BSYNC.RECONVERGENT B0 ;  /* 0x0000000000007941 */ /* 0x000fea0003800200 */
.L_x_12493:
        /* <DEDUP_REMOVED lines=32> */
.L_x_12496:
[----:B------:R-:W-:Y:S05]  /*3bc0*/  BSYNC.RECONVERGENT B0 ;  /* 0x0000000000007941 */ /* 0x000fea0003800200 */
.L_x_12495:
        /* <DEDUP_REMOVED lines=32> */
.L_x_12498:
[----:B------:R-:W-:Y:S05]  /*3dd0*/  BSYNC.RECONVERGENT B0 ;  /* 0x0000000000007941 */ /* 0x000fea0003800200 */
.L_x_12497:
        /* <DEDUP_REMOVED lines=32> */
.L_x_12500:
[----:B------:R-:W-:Y:S05]  /*3fe0*/  BSYNC.RECONVERGENT B0 ;  /* 0x0000000000007941 */ /* 0x000fea0003800200 */
.L_x_12499:
        /* <DEDUP_REMOVED lines=32> */
.L_x_12502:
[----:B------:R-:W-:Y:S05]  /*41f0*/  BSYNC.RECONVERGENT B0 ;  /* 0x0000000000007941 */ /* 0x000fea0003800200 */
.L_x_12501:
        /* <DEDUP_REMOVED lines=32> */
.L_x_12504:
[----:B------:R-:W-:Y:S05]  /*4400*/  BSYNC.RECONVERGENT B0 ;  /* 0x0000000000007941 */ /* 0x000fea0003800200 */
.L_x_12503:
[----:B------:R-:W0:Y:S01]  /*4410*/  LDCU UR18, c[0x0][0x38c] ;  /* 0x00007180ff1277ac */ /* 0x000e220008000800 */
        /* <DEDUP_REMOVED lines=49> */
[----:B------:R-:W0:Y:S04]  /*4730*/  LDCU.128 UR28, c[0x0][0x3a0] ;  /* 0x00007400ff1c77ac */ /* 0x000e280008000c00 */
.L_x_12523:
        /* <DEDUP_REMOVED lines=20> */
[----:B-1----:R-:W1:Y:S01]  /*4880*/  S2UR UR19, SR_CgaCtaId ;  /* 0x00000000001379c3 */ /* 0x002e620000008800 */
        /* <DEDUP_REMOVED lines=9> */
[C---:B0-----:R-:W-:Y:S01]  /*4920*/  FMUL.FTZ R7, R9.reuse, R68 ;  /* 0x0000004409077220 */ /* 0x041fe20000410000 */
[C---:B------:R-:W-:Y:S01]  /*4930*/  FMUL.FTZ R16, R9.reuse, R70 ;  /* 0x0000004609107220 */ /* 0x040fe20000410000 */
[-C--:B------:R-:W-:Y:S01]  /*4940*/  FMUL.FTZ R123, R9, R69.reuse ;  /* 0x00000045097b7220 */ /* 0x080fe20000410000 */
[----:B------:R-:W-:Y:S01]  /*4950*/  FMUL.FTZ R6, R17, R69 ;  /* 0x0000004511067220 */ /* 0x000fe20000410000 */
[----:B------:R-:W-:Y:S01]  /*4960*/  FMUL.RZ R128, R7, 0.15915493667125701904 ;  /* 0x3e22f98307807820 */ /* 0x000fe2000040c000 */
[C---:B------:R-:W-:Y:S01]  /*4970*/  FMUL.FTZ R7, R17.reuse, R68 ;  /* 0x0000004411077220 */ /* 0x040fe20000410000 */
[----:B------:R-:W-:Y:S01]  /*4980*/  FMUL.RZ R124, R16, 0.15915493667125701904 ;  /* 0x3e22f983107c7820 */ /* 0x000fe2000040c000 */
[----:B------:R0:W-:Y:S01]  /*4990*/  MUFU.EX2 R130, R6 ;  /* 0x0000000600827308 */ /* 0x0001e20000000800 */
[----:B------:R-:W-:Y:S01]  /*49a0*/  FMUL.FTZ R16, R17, R70 ;  /* 0x0000004611107220 */ /* 0x000fe20000410000 */
[----:B------:R-:W-:-:S02]  /*49b0*/  FMUL.RZ R126, R123, 0.15915493667125701904 ;  /* 0x3e22f9837b7e7820 */ /* 0x000fc4000040c000 */
[----:B----4-:R1:W4:Y:S04]  /*49c0*/  MUFU.EX2 R14, R7 ;  /* 0x00000007000e7308 */ /* 0x0103280000000800 */
[----:B------:R-:W-:Y:S01]  /*49d0*/  MUFU.SIN R125, R124 ;  /* 0x0000007c007d7308 */ /* 0x000fe20000000400 */
[----:B0-----:R-:W-:-:S04]  /*49e0*/  FMUL.FTZ R6, R9, R65 ;  /* 0x0000004109067220 */ /* 0x001fc80000410000 */
[----:B------:R-:W-:Y:S01]  /*49f0*/  FMUL.RZ R134, R6, 0.15915493667125701904 ;  /* 0x3e22f98306867820 */ /* 0x000fe2000040c000 */
[-C--:B-1----:R-:W-:Y:S01]  /*4a00*/  FMUL.FTZ R7, R9, R66.reuse ;  /* 0x0000004209077220 */ /* 0x082fe20000410000 */
[----:B------:R-:W-:Y:S01]  /*4a10*/  FMUL.FTZ R6, R17, R65 ;  /* 0x0000004111067220 */ /* 0x000fe20000410000 */
[----:B------:R0:W-:Y:S02]  /*4a20*/  MUFU.COS R127, R124 ;  /* 0x0000007c007f7308 */ /* 0x0001e40000000000 */
[----:B------:R-:W-:Y:S01]  /*4a30*/  FMUL.RZ R138, R7, 0.15915493667125701904 ;  /* 0x3e22f983078a7820 */ /* 0x000fe2000040c000 */
[----:B------:R-:W-:-:S05]  /*4a40*/  FMUL.FTZ R7, R17, R66 ;  /* 0x0000004211077220 */ /* 0x000fca0000410000 */
[----:B------:R1:W-:Y:S04]  /*4a50*/  MUFU.EX2 R122, R16 ;  /* 0x00000010007a7308 */ /* 0x0003e80000000800 */
[----:B0-----:R0:W-:Y:S04]  /*4a60*/  MUFU.EX2 R124, R6 ;  /* 0x00000006007c7308 */ /* 0x0011e80000000800 */
[----:B------:R-:W-:Y:S01]  /*4a70*/  MUFU.SIN R123, R126 ;  /* 0x0000007e007b7308 */ /* 0x000fe20000000400 */
[C---:B-1----:R-:W-:Y:S01]  /*4a80*/  FMUL.FTZ R16, R9.reuse, R67 ;  /* 0x0000004309107220 */ /* 0x042fe20000410000 */
[----:B0-----:R-:W-:-:S03]  /*4a90*/  FMUL.FTZ R6, R9, R56 ;  /* 0x0000003809067220 */ /* 0x001fc60000410000 */
[----:B------:R-:W-:Y:S01]  /*4aa0*/  FMUL.RZ R132, R16, 0.15915493667125701904 ;  /* 0x3e22f98310847820 */ /* 0x000fe2000040c000 */
[C---:B------:R-:W-:Y:S02]  /*4ab0*/  FMUL.FTZ R16, R17.reuse, R67 ;  /* 0x0000004311107220 */ /* 0x040fe40000410000 */
[----:B------:R0:W-:Y:S08]  /*4ac0*/  MUFU.COS R15, R126 ;  /* 0x0000007e000f7308 */ /* 0x0001f00000000000 */
[----:B------:R-:W-:Y:S08]  /*4ad0*/  MUFU.SIN R135, R134 ;  /* 0x0000008600877308 */ /* 0x000ff00000000400 */
[----:B------:R1:W-:Y:S08]  /*4ae0*/  MUFU.COS R137, R134 ;  /* 0x0000008600897308 */ /* 0x0003f00000000000 */
[----:B0-----:R0:W-:Y:S01]  /*4af0*/  MUFU.EX2 R126, R7 ;  /* 0x00000007007e7308 */ /* 0x0011e20000000800 */
[----:B-1----:R-:W-:Y:S01]  /*4b00*/  FMUL.RZ R134, R6, 0.15915493667125701904 ;  /* 0x3e22f98306867820 */ /* 0x002fe2000040c000 */
[----:B------:R-:W-:-:S02]  /*4b10*/  FMUL.FTZ R6, R17, R56 ;  /* 0x0000003811067220 */ /* 0x000fc40000410000 */
[----:B--2---:R-:W-:Y:S01]  /*4b20*/  MUFU.SIN R129, R128 ;  /* 0x0000008000817308 */ /* 0x004fe20000000400 */
[----:B0-----:R-:W-:-:S07]  /*4b30*/  FMUL.FTZ R7, R9, R51 ;  /* 0x0000003309077220 */ /* 0x001fce0000410000 */
[----:B------:R0:W4:Y:S08]  /*4b40*/  MUFU.COS R139, R128 ;  /* 0x00000080008b7308 */ /* 0x0001300000000000 */
[----:B------:R-:W-:Y:S01]  /*4b50*/  MUFU.SIN R141, R138 ;  /* 0x0000008a008d7308 */ /* 0x000fe20000000400 */
[----:B0-----:R-:W-:-:S07]  /*4b60*/  FMUL.FTZ R128, R9, R61 ;  /* 0x0000003d09807220 */ /* 0x001fce0000410000 */
[----:B------:R0:W-:Y:S01]  /*4b70*/  MUFU.COS R143, R138 ;  /* 0x0000008a008f7308 */ /* 0x0001e20000000000 */
[----:B----4-:R-:W-:-:S07]  /*4b80*/  FMUL.FTZ R139, R14, R139 ;  /* 0x0000008b0e8b7220 */ /* 0x010fce0000410000 */
[----:B------:R1:W4:Y:S01]  /*4b90*/  MUFU.EX2 R171, R6 ;  /* 0x0000000600ab7308 */ /* 0x0003220000000800 */
[----:B0-----:R-:W-:Y:S01]  /*4ba0*/  FMUL.RZ R138, R7, 0.15915493667125701904 ;  /* 0x3e22f983078a7820 */ /* 0x001fe2000040c000 */
[----:B------:R-:W-:Y:S02]  /*4bb0*/  FMUL.FTZ R7, R17, R51 ;  /* 0x0000003311077220 */ /* 0x000fe40000410000 */
[----:B------:R-:W-:Y:S01]  /*4bc0*/  MUFU.SIN R131, R132 ;  /* 0x0000008400837308 */ /* 0x000fe20000000400 */
[----:B-1----:R-:W-:-:S07]  /*4bd0*/  FMUL.FTZ R6, R9, R42 ;  /* 0x0000002a09067220 */ /* 0x002fce0000410000 */
[----:B------:R0:W-:Y:S08]  /*4be0*/  MUFU.COS R133, R132 ;  /* 0x0000008400857308 */ /* 0x0001f00000000000 */
[----:B------:R-:W-:Y:S01]  /*4bf0*/  MUFU.SIN R142, R134 ;  /* 0x00000086008e7308 */ /* 0x000fe20000000400 */
[----:B0-----:R-:W-:Y:S01]  /*4c00*/  FMUL.RZ R132, R128, 0.15915493667125701904 ;  /* 0x3e22f98380847820 */ /* 0x001fe2000040c000 */
[----:B------:R-:W-:-:S06]  /*4c10*/  FMUL.FTZ R128, R17, R61 ;  /* 0x0000003d11807220 */ /* 0x000fcc0000410000 */
[----:B------:R0:W4:Y:S08]  /*4c20*/  MUFU.COS R170, R134 ;  /* 0x0000008600aa7308 */ /* 0x0001300000000000 */
[----:B------:R1:W5:Y:S01]  /*4c30*/  MUFU.EX2 R176, R7 ;  /* 0x0000000700b07308 */ /* 0x0003620000000800 */
[----:B0-----:R-:W-:Y:S01]  /*4c40*/  FMUL.RZ R134, R6, 0.15915493667125701904 ;  /* 0x3e22f98306867820 */ /* 0x001fe2000040c000 */
[----:B------:R-:W-:-:S02]  /*4c50*/  FMUL.FTZ R6, R17, R42 ;  /* 0x0000002a11067220 */ /* 0x000fc40000410000 */
[----:B------:R0:W2:Y:S04]  /*4c60*/  MUFU.EX2 R136, R128 ;  /* 0x0000008000887308 */ /* 0x0000a80000000800 */
[----:B------:R-:W-:Y:S01]  /*4c70*/  MUFU.SIN R149, R138 ;  /* 0x0000008a00957308 */ /* 0x000fe20000000400 */
[----:B-1----:R-:W-:Y:S01]  /*4c80*/  FMUL.FTZ R7, R9, R84 ;  /* 0x0000005409077220 */ /* 0x002fe20000410000 */
[C---:B----4-:R-:W-:Y:S01]  /*4c90*/  FMUL.FTZ R170, R171.reuse, R170 ;  /* 0x000000aaabaa7220 */ /* 0x050fe20000410000 */
[----:B------:R-:W-:Y:S01]  /*4ca0*/  FMUL.FTZ R171, R171, R142 ;  /* 0x0000008eabab7220 */ /* 0x000fe20000410000 */
[----:B0-----:R-:W-:-:S04]  /*4cb0*/  FMUL.FTZ R128, R9, R45 ;  /* 0x0000002d09807220 */ /* 0x001fc80000410000 */
[----:B------:R0:W5:Y:S08]  /*4cc0*/  MUFU.COS R175, R138 ;  /* 0x0000008a00af7308 */ /* 0x0001700000000000 */
[----:B------:R1:W-:Y:S01]  /*4cd0*/  MUFU.EX2 R184, R6 ;  /* 0x0000000600b87308 */ /* 0x0003e20000000800 */
[----:B0-----:R-:W-:Y:S01]  /*4ce0*/  FMUL.RZ R138, R7, 0.15915493667125701904 ;  /* 0x3e22f983078a7820 */ /* 0x001fe2000040c000 */
[----:B------:R-:W-:-:S02]  /*4cf0*/  FMUL.FTZ R7, R17, R84 ;  /* 0x0000005411077220 */ /* 0x000fc40000410000 */
[----:B------:R-:W2:Y:S01]  /*4d00*/  MUFU.SIN R145, R132 ;  /* 0x0000008400917308 */ /* 0x000ea20000000400 */
[----:B-1----:R-:W-:Y:S01]  /*4d10*/  FMUL.FTZ R6, R9, R85 ;  /* 0x0000005509067220 */ /* 0x002fe20000410000 */
[C---:B-----5:R-:W-:Y:S01]  /*4d20*/  FMUL.FTZ R175, R176.reuse, R175 ;  /* 0x000000afb0af7220 */ /* 0x060fe20000410000 */
[----:B------:R-:W-:-:S05]  /*4d30*/  FMUL.FTZ R176, R176, R149 ;  /* 0x00000095b0b07220 */ /* 0x000fca0000410000 */
[----:B------:R0:W-:Y:S01]  /*4d40*/  MUFU.COS R147, R132 ;  /* 0x0000008400937308 */ /* 0x0001e20000000000 */
[----:B------:R-:W-:Y:S01]  /*4d50*/  FMUL.RZ R154, R6, 0.15915493667125701904 ;  /* 0x3e22f983069a7820 */ /* 0x000fe2000040c000 */
[----:B---3--:R-:W-:-:S04]  /*4d60*/  FMUL.FTZ R6, R2, R5 ;  /* 0x0000000502067220 */ /* 0x008fc80000410000 */
[----:B------:R-:W-:Y:S02]  /*4d70*/  FFMA.FTZ R6, R3, R4, R6 ;  /* 0x0000000403067223 */ /* 0x000fe40000010006 */
[----:B------:R1:W3:Y:S01]  /*4d80*/  MUFU.EX2 R169, R7 ;  /* 0x0000000700a97308 */ /* 0x0002e20000000800 */
[----:B0-----:R-:W-:Y:S01]  /*4d90*/  FMUL.RZ R132, R128, 0.15915493667125701904 ;  /* 0x3e22f98380847820 */ /* 0x001fe2000040c000 */
[----:B------:R-:W-:Y:S01]  /*4da0*/  FMUL.FTZ R128, R17, R45 ;  /* 0x0000002d11807220 */ /* 0x000fe20000410000 */
[-C--:B------:R-:W-:Y:S01]  /*4db0*/  FMUL.FTZ R172, R111, -R6.reuse ;  /* 0x800000066fac7220 */ /* 0x080fe20000410000 */
[----:B------:R-:W-:Y:S01]  /*4dc0*/  MUFU.SIN R144, R138 ;  /* 0x0000008a00907308 */ /* 0x000fe20000000400 */
[-C--:B------:R-:W-:Y:S01]  /*4dd0*/  FMUL.FTZ R188, R112, -R6.reuse ;  /* 0x8000000670bc7220 */ /* 0x080fe20000410000 */
[-C--:B------:R-:W-:Y:S01]  /*4de0*/  FMUL.FTZ R190, R113, -R6.reuse ;  /* 0x8000000671be7220 */ /* 0x080fe20000410000 */
[-C--:B------:R-:W-:Y:S01]  /*4df0*/  FMUL.FTZ R192, R114, -R6.reuse ;  /* 0x8000000672c07220 */ /* 0x080fe20000410000 */
[----:B------:R-:W-:Y:S01]  /*4e00*/  FMUL.FTZ R194, R115, -R6 ;  /* 0x8000000673c27220 */ /* 0x000fe20000410000 */
[----:B-1----:R-:W-:Y:S01]  /*4e10*/  FMUL.FTZ R7, R3, R5 ;  /* 0x0000000503077220 */ /* 0x002fe20000410000 */
[C---:B------:R-:W-:Y:S01]  /*4e20*/  FMUL.FTZ R5, R9.reuse, R88 ;  /* 0x0000005809057220 */ /* 0x040fe20000410000 */
[----:B------:R-:W-:Y:S01]  /*4e30*/  FMUL.FTZ R196, R116, -R6 ;  /* 0x8000000674c47220 */ /* 0x000fe20000410000 */
[----:B------:R0:W1:Y:S01]  /*4e40*/  MUFU.EX2 R180, R128 ;  /* 0x0000008000b47308 */ /* 0x0000620000000800 */
[----:B------:R-:W-:Y:S01]  /*4e50*/  FFMA.FTZ R7, R2, R4, -R7 ;  /* 0x0000000402077223 */ /* 0x000fe20000010807 */
[----:B------:R-:W-:Y:S01]  /*4e60*/  FMUL.FTZ R2, R9, R90 ;  /* 0x0000005a09027220 */ /* 0x000fe20000410000 */
[----:B------:R-:W-:Y:S01]  /*4e70*/  FMUL.RZ R4, R5, 0.15915493667125701904 ;  /* 0x3e22f98305047820 */ /* 0x000fe2000040c000 */
[----:B------:R4:W3:Y:S01]  /*4e80*/  MUFU.COS R168, R138 ;  /* 0x0000008a00a87308 */ /* 0x0008e20000000000 */
[-C--:B------:R-:W-:Y:S01]  /*4e90*/  FMUL.FTZ R142, R108, R7.reuse ;  /* 0x000000076c8e7220 */ /* 0x080fe20000410000 */
[-C--:B------:R-:W-:Y:S01]  /*4ea0*/  FMUL.FTZ R187, R112, R7.reuse ;  /* 0x0000000770bb7220 */ /* 0x080fe20000410000 */
[-C--:B------:R-:W-:Y:S01]  /*4eb0*/  FMUL.FTZ R189, R113, R7.reuse ;  /* 0x0000000771bd7220 */ /* 0x080fe20000410000 */
[-C--:B------:R-:W-:Y:S01]  /*4ec0*/  FMUL.FTZ R191, R114, R7.reuse ;  /* 0x0000000772bf7220 */ /* 0x080fe20000410000 */
[-C--:B0-----:R-:W-:Y:S01]  /*4ed0*/  FMUL.FTZ R128, R9, R86.reuse ;  /* 0x0000005609807220 */ /* 0x081fe20000410000 */
[-C--:B------:R-:W-:Y:S01]  /*4ee0*/  FMUL.FTZ R193, R115, R7.reuse ;  /* 0x0000000773c17220 */ /* 0x080fe20000410000 */
[----:B------:R-:W-:Y:S01]  /*4ef0*/  FMUL.FTZ R195, R116, R7 ;  /* 0x0000000774c37220 */ /* 0x000fe20000410000 */
[----:B------:R-:W0:Y:S01]  /*4f00*/  MUFU.EX2 R16, R16 ;  /* 0x0000001000107308 */ /* 0x000e220000000800 */
[----:B----4-:R-:W-:Y:S01]  /*4f10*/  FMUL.FTZ R138, R130, R15 ;  /* 0x0000000f828a7220 */ /* 0x010fe20000410000 */
[----:B------:R-:W-:Y:S01]  /*4f20*/  FMUL.RZ R140, R128, 0.15915493667125701904 ;  /* 0x3e22f983808c7820 */ /* 0x000fe2000040c000 */
[----:B------:R-:W-:Y:S01]  /*4f30*/  FMUL.FTZ R130, R130, R123 ;  /* 0x0000007b82827220 */ /* 0x000fe20000410000 */
[----:B------:R-:W-:Y:S01]  /*4f40*/  FMUL.FTZ R123, R14, R129 ;  /* 0x000000810e7b7220 */ /* 0x000fe20000410000 */
[----:B------:R-:W-:Y:S01]  /*4f50*/  FMUL.RZ R14, R2, 0.15915493667125701904 ;  /* 0x3e22f983020e7820 */ /* 0x000fe2000040c000 */
[----:B------:R-:W-:Y:S01]  /*4f60*/  MUFU.SIN R3, R4 ;  /* 0x0000000400037308 */ /* 0x000fe20000000400 */
[----:B------:R-:W-:Y:S01]  /*4f70*/  FMUL.FTZ R128, R17, R86 ;  /* 0x0000005611807220 */ /* 0x000fe20000410000 */
[----:B------:R-:W-:Y:S01]  /*4f80*/  IADD3 R2, PT, PT, R121, UR18, RZ ;  /* 0x0000001279027c10 */ /* 0x000fe2000fffe0ff */
[----:B--2---:R-:W-:Y:S01]  /*4f90*/  FMUL.FTZ R129, R136, R145 ;  /* 0x0000009188817220 */ /* 0x004fe20000410000 */
[----:B------:R-:W-:Y:S01]  /*4fa0*/  @P2 IADD3 R2, PT, PT, R36, 0x200, RZ ;  /* 0x0000020024022810 */ /* 0x000fe20007ffe0ff */
[C---:B---3--:R-:W-:Y:S01]  /*4fb0*/  FMUL.FTZ R168, R169.reuse, R168 ;  /* 0x000000a8a9a87220 */ /* 0x048fe20000410000 */
[----:B------:R-:W-:Y:S01]  /*4fc0*/  FMUL.FTZ R169, R169, R144 ;  /* 0x00000090a9a97220 */ /* 0x000fe20000410000 */
[-C--:B------:R-:W-:Y:S01]  /*4fd0*/  FMUL.FTZ R166, R117, R7.reuse ;  /* 0x0000000775a67220 */ /* 0x080fe20000410000 */
[----:B------:R2:W-:Y:S01]  /*4fe0*/  MUFU.COS R185, R4 ;  /* 0x0000000400b97308 */ /* 0x0005e20000000000 */
[----:B------:R-:W-:Y:S01]  /*4ff0*/  LEA R2, R2, UR24, 0x3 ;  /* 0x0000001802027c11 */ /* 0x000fe2000f8e18ff */
[----:B------:R-:W-:Y:S01]  /*5000*/  FMUL.FTZ R164, R118, R7 ;  /* 0x0000000776a47220 */ /* 0x000fe20000410000 */
[-C--:B------:R-:W-:Y:S01]  /*5010*/  FMUL.FTZ R144, R109, -R6.reuse ;  /* 0x800000066d907220 */ /* 0x080fe20000410000 */
[-C--:B------:R-:W-:Y:S01]  /*5020*/  FMUL.FTZ R145, R110, -R6.reuse ;  /* 0x800000066e917220 */ /* 0x080fe20000410000 */
[-C--:B------:R-:W-:Y:S01]  /*5030*/  FMUL.FTZ R198, R117, -R6.reuse ;  /* 0x8000000675c67220 */ /* 0x080fe20000410000 */
[-C--:B------:R-:W-:Y:S01]  /*5040*/  FMUL.FTZ R162, R118, -R6.reuse ;  /* 0x8000000676a27220 */ /* 0x080fe20000410000 */
[----:B------:R-:W-:Y:S01]  /*5050*/  FMUL.FTZ R161, R119, -R6 ;  /* 0x8000000677a17220 */ /* 0x000fe20000410000 */
[----:B------:R-:W-:Y:S01]  /*5060*/  MUFU.SIN R151, R132 ;  /* 0x0000008400977308 */ /* 0x000fe20000000400 */
[----:B--2---:R-:W-:Y:S01]  /*5070*/  FMUL.FTZ R4, R17, R90 ;  /* 0x0000005a11047220 */ /* 0x004fe20000410000 */
[----:B------:R-:W-:-:S06]  /*5080*/  FMUL.FTZ R158, R120, -R6 ;  /* 0x80000006789e7220 */ /* 0x000fcc0000410000 */
[----:B------:R2:W1:Y:S08]  /*5090*/  MUFU.COS R153, R132 ;  /* 0x0000008400997308 */ /* 0x0004700000000000 */
[----:B------:R-:W-:Y:S01]  /*50a0*/  MUFU.SIN R155, R134 ;  /* 0x00000086009b7308 */ /* 0x000fe20000000400 */
[----:B--2---:R-:W-:-:S07]  /*50b0*/  FMUL.FTZ R132, R17, R85 ;  /* 0x0000005511847220 */ /* 0x004fce0000410000 */
[----:B------:R2:W3:Y:S01]  /*50c0*/  MUFU.COS R157, R134 ;  /* 0x00000086009d7308 */ /* 0x0004e20000000000 */
[C---:B-1----:R-:W-:Y:S01]  /*50d0*/  FMUL.FTZ R178, R180.reuse, R153 ;  /* 0x00000099b4b27220 */ /* 0x042fe20000410000 */
[----:B------:R-:W-:-:S06]  /*50e0*/  FMUL.FTZ R180, R180, R151 ;  /* 0x00000097b4b47220 */ /* 0x000fcc0000410000 */
[----:B------:R-:W1:Y:S01]  /*50f0*/  MUFU.COS R148, R140 ;  /* 0x0000008c00947308 */ /* 0x000e620000000000 */
[----:B--2---:R-:W-:Y:S01]  /*5100*/  FMUL.FTZ R134, R17, R88 ;  /* 0x0000005811867220 */ /* 0x004fe20000410000 */
[----:B------:R-:W-:Y:S01]  /*5110*/  FMUL.FTZ R17, R122, R125 ;  /* 0x0000007d7a117220 */ /* 0x000fe20000410000 */
[----:B------:R-:W-:-:S05]  /*5120*/  FMUL.FTZ R125, R107, -R6 ;  /* 0x800000066b7d7220 */ /* 0x000fca0000410000 */
[----:B------:R0:W2:Y:S01]  /*5130*/  MUFU.SIN R146, R140 ;  /* 0x0000008c00927308 */ /* 0x0000a20000000400 */
[C---:B---3--:R-:W-:Y:S01]  /*5140*/  FMUL.FTZ R182, R184.reuse, R157 ;  /* 0x0000009db8b67220 */ /* 0x048fe20000410000 */
[----:B------:R-:W-:Y:S01]  /*5150*/  FMUL.FTZ R184, R184, R155 ;  /* 0x0000009bb8b87220 */ /* 0x000fe20000410000 */
[----:B------:R-:W-:-:S05]  /*5160*/  FMUL.FTZ R157, R120, R7 ;  /* 0x00000007789d7220 */ /* 0x000fca0000410000 */
[----:B------:R-:W3:Y:S01]  /*5170*/  MUFU.COS R152, R154 ;  /* 0x0000009a00987308 */ /* 0x000ee20000000000 */
[----:B0-----:R-:W-:Y:S01]  /*5180*/  FMUL.FTZ R140, R16, R133 ;  /* 0x00000085108c7220 */ /* 0x001fe20000410000 */
[----:B------:R-:W-:Y:S01]  /*5190*/  FMUL.FTZ R133, R126, R143 ;  /* 0x0000008f7e857220 */ /* 0x000fe20000410000 */
[----:B------:R-:W-:-:S05]  /*51a0*/  FMUL.FTZ R143, R109, R7 ;  /* 0x000000076d8f7220 */ /* 0x000fca0000410000 */
[----:B------:R-:W0:Y:S08]  /*51b0*/  MUFU.SIN R150, R154 ;  /* 0x0000009a00967308 */ /* 0x000e300000000400 */
[----:B------:R-:W-:Y:S08]  /*51c0*/  MUFU.SIN R5, R14 ;  /* 0x0000000e00057308 */ /* 0x000ff00000000400 */
[----:B------:R-:W4:Y:S08]  /*51d0*/  MUFU.COS R173, R14 ;  /* 0x0000000e00ad7308 */ /* 0x000f300000000000 */
[----:B------:R5:W1:Y:S04]  /*51e0*/  MUFU.EX2 R183, R128 ;  /* 0x0000008000b77308 */ /* 0x000a680000000800 */
[----:B------:R2:W3:Y:S04]  /*51f0*/  MUFU.EX2 R181, R132 ;  /* 0x0000008400b57308 */ /* 0x0004e80000000800 */
[----:B------:R0:W4:Y:S01]  /*5200*/  MUFU.EX2 R186, R134 ;  /* 0x0000008600ba7308 */ /* 0x0001220000000800 */
[----:B-----5:R-:W-:Y:S01]  /*5210*/  FMUL.FTZ R128, R16, R131 ;  /* 0x0000008310807220 */ /* 0x020fe20000410000 */
[----:B------:R-:W-:Y:S01]  /*5220*/  FMUL.FTZ R16, R122, R127 ;  /* 0x0000007f7a107220 */ /* 0x000fe20000410000 */
[C---:B------:R-:W-:Y:S01]  /*5230*/  FMUL.FTZ R131, R124.reuse, R135 ;  /* 0x000000877c837220 */ /* 0x040fe20000410000 */
[----:B------:R-:W5:Y:S01]  /*5240*/  MUFU.EX2 R4, R4 ;  /* 0x0000000400047308 */ /* 0x000f620000000800 */
[----:B--2---:R-:W-:Y:S01]  /*5250*/  FMUL.FTZ R132, R124, R137 ;  /* 0x000000897c847220 */ /* 0x004fe20000410000 */
[C---:B-1----:R-:W-:Y:S01]  /*5260*/  FMUL.FTZ R179, R183.reuse, R148 ;  /* 0x00000094b7b37220 */ /* 0x042fe20000410000 */
[----:B------:R1:W-:Y:S01]  /*5270*/  STS.64 [R2+0x880], R16 ;  /* 0x0008801002007388 */ /* 0x0003e20000000a00 */
[----:B------:R-:W-:Y:S01]  /*5280*/  FMUL.FTZ R124, R126, R141 ;  /* 0x0000008d7e7c7220 */ /* 0x000fe20000410000 */
[----:B0-----:R-:W-:Y:S01]  /*5290*/  FMUL.FTZ R134, R136, R147 ;  /* 0x0000009388867220 */ /* 0x001fe20000410000 */
[----:B------:R-:W-:Y:S01]  /*52a0*/  FMUL.FTZ R183, R183, R146 ;  /* 0x00000092b7b77220 */ /* 0x000fe20000410000 */
[C---:B---3--:R-:W-:Y:S01]  /*52b0*/  FMUL.FTZ R177, R181.reuse, R152 ;  /* 0x00000098b5b17220 */ /* 0x048fe20000410000 */
[----:B------:R-:W-:Y:S01]  /*52c0*/  FMUL.FTZ R181, R181, R150 ;  /* 0x00000096b5b57220 */ /* 0x000fe20000410000 */
[----:B------:R-:W-:Y:S01]  /*52d0*/  FMUL.FTZ R137, R0, R7 ;  /* 0x0000000700897220 */ /* 0x000fe20000410000 */
[C---:B----4-:R-:W-:Y:S01]  /*52e0*/  FMUL.FTZ R185, R186.reuse, R185 ;  /* 0x000000b9bab97220 */ /* 0x050fe20000410000 */
[----:B------:R-:W-:Y:S01]  /*52f0*/  FMUL.FTZ R186, R186, R3 ;  /* 0x00000003baba7220 */ /* 0x000fe20000410000 */
[-C--:B------:R-:W-:Y:S01]  /*5300*/  FMUL.FTZ R127, R105, R7.reuse ;  /* 0x00000007697f7220 */ /* 0x080fe20000410000 */
[----:B------:R-:W-:Y:S01]  /*5310*/  FMUL.FTZ R122, R107, R7 ;  /* 0x000000076b7a7220 */ /* 0x000fe20000410000 */
[C---:B-----5:R-:W-:Y:S01]  /*5320*/  FMUL.FTZ R173, R4.reuse, R173 ;  /* 0x000000ad04ad7220 */ /* 0x060fe20000410000 */
[----:B------:R-:W-:Y:S01]  /*5330*/  FMUL.FTZ R174, R4, R5 ;  /* 0x0000000504ae7220 */ /* 0x000fe20000410000 */
[-C--:B------:R-:W-:Y:S01]  /*5340*/  FMUL.FTZ R146, R110, R7.reuse ;  /* 0x000000076e927220 */ /* 0x080fe20000410000 */
[-C--:B------:R-:W-:Y:S01]  /*5350*/  FMUL.FTZ R126, R111, R7.reuse ;  /* 0x000000076f7e7220 */ /* 0x080fe20000410000 */
[----:B------:R-:W-:Y:S01]  /*5360*/  FMUL.FTZ R152, R119, R7 ;  /* 0x0000000777987220 */ /* 0x000fe20000410000 */
[-C--:B------:R-:W-:Y:S01]  /*5370*/  FMUL.FTZ R136, R0, -R6.reuse ;  /* 0x8000000600887220 */ /* 0x080fe20000410000 */
[-C--:B------:R-:W-:Y:S01]  /*5380*/  FMUL.FTZ R135, R105, -R6.reuse ;  /* 0x8000000669877220 */ /* 0x080fe20000410000 */
[----:B------:R-:W-:Y:S01]  /*5390*/  FMUL.FTZ R141, R108, -R6 ;  /* 0x800000066c8d7220 */ /* 0x000fe20000410000 */
[----:B------:R-:W-:Y:S06]  /*53a0*/  BAR.SYNC.DEFER_BLOCKING 0x0 ;  /* 0x0000000000007b1d */ /* 0x000fec0000010000 */
[----:B-1----:R-:W-:Y:S05]  /*53b0*/  @P1 BRA `(.L_x_12507) ;  /* 0x0000000000241947 */ /* 0x002fea0003800000 */
        /* <DEDUP_REMOVED lines=9> */
.L_x_12507:
[----:B------:R-:W-:-:S06]  /*5450*/  LEA R14, R36, UR24, 0x3 ;  /* 0x00000018240e7c11 */ /* 0x000fcc000f8e18ff */
[----:B------:R-:W0:Y:S02]  /*5460*/  LDS.64 R14, [R14+0x1888] ;  /* 0x001888000e0e7984 */ /* 0x000e240000000a00 */
.L_x_12508:
[----:B------:R-:W-:Y:S05]  /*5470*/  BSYNC.RECONVERGENT B0 ;  /* 0x0000000000007941 */ /* 0x000fea0003800200 */
.L_x_12506:
[----:B------:R-:W-:Y:S01]  /*5480*/  FMUL.FTZ R159, R55, R70 ;  /* 0x00000046379f7220 */ /* 0x000fe20000410000 */
[----:B------:R-:W-:Y:S01]  /*5490*/  FMUL.FTZ R3, RZ, R130 ;  /* 0x00000082ff037220 */ /* 0x000fe20000410000 */
[----:B------:R-:W3:Y:S01]  /*54a0*/  @P0 LDC R156, c[0x0][0x38c] ;  /* 0x0000e300ff9c0b82 */ /* 0x000ee20000000800 */
[----:B------:R-:W-:Y:S01]  /*54b0*/  VOTEU.ANY UP0, P0 ;  /* 0x0000000000ff7886 */ /* 0x000fe20000000100 */
[-C--:B-1----:R-:W-:Y:S01]  /*54c0*/  FMUL.FTZ R2, R130, R159.reuse ;  /* 0x0000009f82027220 */ /* 0x082fe20000410000 */
[----:B------:R-:W-:Y:S01]  /*54d0*/  FFMA.FTZ R3, R138, R159, -R3 ;  /* 0x0000009f8a037223 */ /* 0x000fe20000010803 */
[----:B0-2---:R-:W-:Y:S02]  /*54e0*/  FMUL.FTZ R151, R173, R15 ;  /* 0x0000000fad977220 */ /* 0x005fe40000410000 */
[----:B------:R-:W-:Y:S01]  /*54f0*/  FFMA.FTZ R2, RZ, R138, R2 ;  /* 0x0000008aff027223 */ /* 0x000fe20000010002 */
[----:B------:R-:W-:Y:S01]  /*5500*/  FFMA.FTZ R4, R54, R69, R3 ;  /* 0x0000004536047223 */ /* 0x000fe20000010003 */
[----:B------:R-:W-:Y:S01]  /*5510*/  @UP0 UIADD3 UR18, UPT, UPT, UR11, -0x2, URZ ;  /* 0xfffffffe0b120890 */ /* 0x000fe2000fffe0ff */
[----:B------:R-:W-:Y:S01]  /*5520*/  FFMA.FTZ R154, -R174, R14, -R151 ;  /* 0x0000000eae9a7223 */ /* 0x000fe20000010997 */
        /* <DEDUP_REMOVED lines=15> */
[----:B------:R-:W-:Y:S01]  /*5620*/  FFMA.FTZ R3, R132, R2, R3 ;  /* 0x0000000284037223 */ /* 0x000fe20000010003 */
[-C--:B------:R-:W-:Y:S02]  /*5630*/  FMUL.FTZ R2, R16, R130.reuse ;  /* 0x0000008210027220 */ /* 0x080fe40000410000 */
[----:B------:R-:W-:Y:S01]  /*5640*/  FFMA.FTZ R7, R132, R7, -R4 ;  /* 0x0000000784077223 */ /* 0x000fe20000010804 */
[----:B------:R-:W-:Y:S01]  /*5650*/  FADD.FTZ R5, RZ, R3 ;  /* 0x00000003ff057221 */ /* 0x000fe20000010000 */
[----:B------:R-:W-:Y:S02]  /*5660*/  FMUL.FTZ R3, R17, R130 ;  /* 0x0000008211037220 */ /* 0x000fe40000410000 */
[----:B------:R-:W-:Y:S01]  /*5670*/  FFMA.FTZ R7, R50, R65, R7 ;  /* 0x0000004132077223 */ /* 0x000fe20000010007 */
[----:B------:R-:W-:-:S03]  /*5680*/  FMUL.FTZ R4, R124, R5 ;  /* 0x000000057c047220 */ /* 0x000fc60000410000 */
        /* <DEDUP_REMOVED lines=14> */
[----:B------:R-:W-:Y:S01]  /*5770*/  FMUL.FTZ R2, R174, R15 ;  /* 0x0000000fae027220 */ /* 0x000fe20000410000 */
[----:B---3--:R-:W-:-:S02]  /*5780*/  @P0 IMAD R4, R156, UR18, R121 ;  /* 0x000000129c040c24 */ /* 0x008fc4000f8e0279 */
[----:B------:R-:W-:Y:S01]  /*5790*/  FFMA.FTZ R149, R134, R5, -R3 ;  /* 0x0000000586957223 */ /* 0x000fe20000010803 */
[----:B------:R-:W-:Y:S02]  /*57a0*/  HFMA2 R5, -RZ, RZ, 0, 9.5367431640625e-07 ;  /* 0x00000010ff057431 */ /* 0x000fe400000001ff */
[----:B------:R-:W-:Y:S01]  /*57b0*/  FFMA.FTZ R148, R173, R14, -R2 ;  /* 0x0000000ead947223 */ /* 0x000fe20000010802 */
[----:B------:R-:W-:Y:S01]  /*57c0*/  CS2R R2, SRZ ;  /* 0x0000000000027805 */ /* 0x000fe2000001ff00 */
[----:B------:R-:W-:Y:S01]  /*57d0*/  FMUL.FTZ R6, R186, R154 ;  /* 0x0000009aba067220 */ /* 0x000fe20000410000 */
[----:B------:R-:W-:Y:S01]  /*57e0*/  FFMA.FTZ R151, R48, R61, R149 ;  /* 0x0000003d30977223 */ /* 0x000fe20000010095 */
[----:B------:R-:W-:-:S04]  /*57f0*/  @P0 IMAD.WIDE R4, R4, R5, UR4 ;  /* 0x0000000404040e25 */ /* 0x000fc8000f8e0205 */
[----:B------:R-:W-:Y:S01]  /*5800*/  FADD.FTZ R150, RZ, R150 ;  /* 0x00000096ff967221 */ /* 0x000fe20000010000 */
[-C--:B------:R-:W-:Y:S01]  /*5810*/  FFMA.FTZ R6, R185, R148.reuse, R6 ;  /* 0x00000094b9067223 */ /* 0x080fe20000010006 */
[----:B------:R-:W-:Y:S01]  /*5820*/  FMUL.FTZ R148, R186, R148 ;  /* 0x00000094ba947220 */ /* 0x000fe20000410000 */
[----:B------:R0:W2:Y:S01]  /*5830*/  @P0 LDG.E.64 R2, desc[UR22][R4.64+0x8] ;  /* 0x0000081604020981 */ /* 0x0000a2000c1e1b00 */
[----:B------:R-:W-:Y:S02]  /*5840*/  FMUL.FTZ R153, R171, R151 ;  /* 0x00000097ab997220 */ /* 0x000fe40000410000 */
[----:B------:R-:W-:Y:S01]  /*5850*/  FFMA.FTZ R148, R185, R154, -R148 ;  /* 0x0000009ab9947223 */ /* 0x000fe20000010894 */
[-C--:B------:R-:W-:Y:S01]  /*5860*/  FMUL.FTZ R154, R171, R150.reuse ;  /* 0x00000096ab9a7220 */ /* 0x080fe20000410000 */
[----:B------:R-:W-:Y:S01]  /*5870*/  FMUL.FTZ R149, R128, R7 ;  /* 0x0000000780957220 */ /* 0x000fe20000410000 */
[----:B------:R-:W-:Y:S01]  /*5880*/  FFMA.FTZ R153, R170, R150, R153 ;  /* 0x00000096aa997223 */ /* 0x000fe20000010099 */
[----:B------:R-:W-:Y:S01]  /*5890*/  FMUL.FTZ R150, R128, R147 ;  /* 0x0000009380967220 */ /* 0x000fe20000410000 */
[----:B------:R-:W-:Y:S01]  /*58a0*/  FFMA.FTZ R154, R170, R151, -R154 ;  /* 0x00000097aa9a7223 */ /* 0x000fe2000001089a */
[C---:B------:R-:W-:Y:S01]  /*58b0*/  FFMA.FTZ R149, R140.reuse, R147, R149 ;  /* 0x000000938c957223 */ /* 0x040fe20000010095 */
[----:B------:R-:W-:Y:S01]  /*58c0*/  FADD.FTZ R153, RZ, R153 ;  /* 0x00000099ff997221 */ /* 0x000fe20000010000 */
[----:B------:R-:W-:Y:S01]  /*58d0*/  FFMA.FTZ R150, R140, R7, -R150 ;  /* 0x000000078c967223 */ /* 0x000fe20000010896 */
[----:B------:R-:W-:Y:S01]  /*58e0*/  FFMA.FTZ R154, R47, R56, R154 ;  /* 0x000000382f9a7223 */ /* 0x000fe2000001009a */
[C---:B0-----:R-:W-:Y:S01]  /*58f0*/  FMUL.FTZ R5, R131.reuse, R149 ;  /* 0x0000009583057220 */ /* 0x041fe20000410000 */
[C---:B------:R-:W-:Y:S01]  /*5900*/  FMUL.FTZ R156, R176.reuse, R153 ;  /* 0x00000099b09c7220 */ /* 0x040fe20000410000 */
[----:B------:R-:W-:Y:S01]  /*5910*/  FMUL.FTZ R4, R131, R150 ;  /* 0x0000009683047220 */ /* 0x000fe20000410000 */
[----:B------:R-:W-:Y:S01]  /*5920*/  FMUL.FTZ R160, R176, R154 ;  /* 0x0000009ab0a07220 */ /* 0x000fe20000410000 */
        /* <DEDUP_REMOVED lines=8> */
[C---:B------:R-:W-:Y:S01]  /*59b0*/  FFMA.FTZ R154, R133.reuse, R4, R154 ;  /* 0x00000004859a7223 */ /* 0x040fe2000001009a */
[C---:B------:R-:W-:Y:S01]  /*59c0*/  FMUL.FTZ R149, R180.reuse, R147 ;  /* 0x00000093b4957220 */ /* 0x040fe20000410000 */
        /* <DEDUP_REMOVED lines=12> */
[----:B------:R-:W-:Y:S01]  /*5a90*/  FMUL.FTZ R4, R171, R7 ;  /* 0x00000007ab047220 */ /* 0x000fe20000410000 */
[----:B------:R-:W-:Y:S01]  /*5aa0*/  FMUL.FTZ R150, R184, R149 ;  /* 0x00000095b8967220 */ /* 0x000fe20000410000 */
[----:B------:R-:W-:Y:S01]  /*5ab0*/  FFMA.FTZ R147, R170, R7, R147 ;  /* 0x00000007aa937223 */ /* 0x000fe20000010093 */
[----:B------:R-:W-:Y:S01]  /*5ac0*/  FFMA.FTZ R154, R182, R149, -R153 ;  /* 0x00000095b69a7223 */ /* 0x000fe20000010899 */
[----:B------:R-:W-:Y:S01]  /*5ad0*/  FFMA.FTZ R4, R170, R5, -R4 ;  /* 0x00000005aa047223 */ /* 0x000fe20000010804 */
[----:B------:R-:W-:Y:S01]  /*5ae0*/  FFMA.FTZ R151, R182, R151, R150 ;  /* 0x00000097b6977223 */ /* 0x000fe20000010096 */
[C---:B------:R-:W-:Y:S01]  /*5af0*/  FMUL.FTZ R150, R176.reuse, R147 ;  /* 0x00000093b0967220 */ /* 0x040fe20000410000 */
[----:B------:R-:W-:Y:S01]  /*5b00*/  FFMA.FTZ R149, R43, R42, R154 ;  /* 0x0000002a2b957223 */ /* 0x000fe2000001009a */
[-C--:B------:R-:W-:Y:S01]  /*5b10*/  FMUL.FTZ R154, R176, R4.reuse ;  /* 0x00000004b09a7220 */ /* 0x080fe20000410000 */
[----:B------:R-:W-:Y:S01]  /*5b20*/  FADD.FTZ R151, RZ, R151 ;  /* 0x00000097ff977221 */ /* 0x000fe20000010000 */
[----:B------:R-:W-:Y:S01]  /*5b30*/  FFMA.FTZ R5, R175, R4, -R150 ;  /* 0x00000004af057223 */ /* 0x000fe20000010896 */
[----:B------:R-:W-:Y:S01]  /*5b40*/  FMUL.FTZ R153, R169, R149 ;  /* 0x00000095a9997220 */ /* 0x000fe20000410000 */
[----:B------:R-:W-:Y:S01]  /*5b50*/  FFMA.FTZ R147, R175, R147, R154 ;  /* 0x00000093af937223 */ /* 0x000fe2000001009a */
[----:B------:R-:W-:Y:S01]  /*5b60*/  FMUL.FTZ R150, R169, R151 ;  /* 0x00000097a9967220 */ /* 0x000fe20000410000 */
        /* <DEDUP_REMOVED lines=16> */
[-C--:B------:R-:W-:Y:S01]  /*5c70*/  FMUL.FTZ R5, R169, R147.reuse ;  /* 0x00000093a9057220 */ /* 0x080fe20000410000 */
[----:B------:R-:W-:Y:S01]  /*5c80*/  FFMA.FTZ R156, R81, R86, R156 ;  /* 0x00000056519c7223 */ /* 0x000fe2000001009c */
[-C--:B------:R-:W-:Y:S01]  /*5c90*/  FMUL.FTZ R150, R169, R4.reuse ;  /* 0x00000004a9967220 */ /* 0x080fe20000410000 */
[----:B------:R-:W-:Y:S01]  /*5ca0*/  FADD.FTZ R160, RZ, R149 ;  /* 0x00000095ffa07221 */ /* 0x000fe20000010000 */
[C---:B------:R-:W-:Y:S01]  /*5cb0*/  FFMA.FTZ R4, R168.reuse, R4, R5 ;  /* 0x00000004a8047223 */ /* 0x040fe20000010005 */
[C---:B------:R-:W-:Y:S01]  /*5cc0*/  FMUL.FTZ R200, R181.reuse, R156 ;  /* 0x0000009cb5c87220 */ /* 0x040fe20000410000 */
[----:B------:R-:W-:Y:S01]  /*5cd0*/  FFMA.FTZ R150, R168, R147, -R150 ;  /* 0x00000093a8967223 */ /* 0x000fe20000010896 */
[----:B------:R-:W-:Y:S01]  /*5ce0*/  FMUL.FTZ R7, R181, R160 ;  /* 0x000000a0b5077220 */ /* 0x000fe20000410000 */
[----:B------:R-:W-:Y:S01]  /*5cf0*/  FMUL.FTZ R154, R183, R4 ;  /* 0x00000004b79a7220 */ /* 0x000fe20000410000 */
[----:B------:R-:W-:Y:S01]  /*5d00*/  FFMA.FTZ R200, R177, R160, R200 ;  /* 0x000000a0b1c87223 */ /* 0x000fe200000100c8 */
[----:B------:R-:W-:Y:S01]  /*5d10*/  FMUL.FTZ R5, R183, R150 ;  /* 0x00000096b7057220 */ /* 0x000fe20000410000 */
[----:B------:R-:W-:Y:S01]  /*5d20*/  FFMA.FTZ R7, R177, R156, -R7 ;  /* 0x0000009cb1077223 */ /* 0x000fe20000010807 */
[C---:B------:R-:W-:Y:S01]  /*5d30*/  FFMA.FTZ R154, R179.reuse, R150, -R154 ;  /* 0x00000096b39a7223 */ /* 0x040fe2000001089a */
[----:B------:R-:W-:Y:S01]  /*5d40*/  FADD.FTZ R200, RZ, R200 ;  /* 0x000000c8ffc87221 */ /* 0x000fe20000010000 */
[----:B------:R-:W-:Y:S01]  /*5d50*/  FMUL.FTZ R156, R174, R158 ;  /* 0x0000009eae9c7220 */ /* 0x000fe20000410000 */
[----:B------:R-:W-:Y:S01]  /*5d60*/  FFMA.FTZ R7, R82, R85, R7 ;  /* 0x0000005552077223 */ /* 0x000fe20000010007 */
[----:B------:R-:W-:Y:S01]  /*5d70*/  FFMA.FTZ R4, R179, R4, R5 ;  /* 0x00000004b3047223 */ /* 0x000fe20000010005 */
[----:B------:R-:W-:Y:S01]  /*5d80*/  FMUL.FTZ R150, R186, R200 ;  /* 0x000000c8ba967220 */ /* 0x000fe20000410000 */
[----:B------:R-:W-:Y:S01]  /*5d90*/  FMUL.FTZ R149, R174, R157 ;  /* 0x0000009dae957220 */ /* 0x000fe20000410000 */
[----:B------:R-:W-:Y:S01]  /*5da0*/  FMUL.FTZ R5, R186, R7 ;  /* 0x00000007ba057220 */ /* 0x000fe20000410000 */
[----:B------:R-:W-:Y:S01]  /*5db0*/  FFMA.FTZ R147, R173, R157, R156 ;  /* 0x0000009dad937223 */ /* 0x000fe2000001009c */
[----:B------:R-:W-:Y:S01]  /*5dc0*/  FFMA.FTZ R150, R185, R7, -R150 ;  /* 0x00000007b9967223 */ /* 0x000fe20000010896 */
[----:B------:R-:W-:Y:S01]  /*5dd0*/  FFMA.FTZ R156, R173, R158, -R149 ;  /* 0x0000009ead9c7223 */ /* 0x000fe20000010895 */
[----:B------:R-:W-:Y:S01]  /*5de0*/  FFMA.FTZ R5, R185, R200, R5 ;  /* 0x000000c8b9057223 */ /* 0x000fe20000010005 */
[----:B------:R-:W-:Y:S01]  /*5df0*/  FADD.FTZ R149, R152, R147 ;  /* 0x0000009398957221 */ /* 0x000fe20000010000 */
[----:B------:R-:W-:Y:S01]  /*5e00*/  FFMA.FTZ R7, R83, R88, R150 ;  /* 0x0000005853077223 */ /* 0x000fe20000010096 */
        /* <DEDUP_REMOVED lines=9> */
[----:B------:R-:W-:Y:S01]  /*5ea0*/  FFMA.FTZ R155, R185, R149, R160 ;  /* 0x00000095b99b7223 */ /* 0x000fe200000100a0 */
[----:B------:R-:W-:Y:S01]  /*5eb0*/  FFMA.FTZ R154, R177, R4, R154 ;  /* 0x00000004b19a7223 */ /* 0x000fe2000001009a */
[----:B------:R-:W-:Y:S01]  /*5ec0*/  FADD.FTZ R147, RZ, R147 ;  /* 0x00000093ff937221 */ /* 0x000fe20000010000 */
[----:B------:R-:W-:Y:S01]  /*5ed0*/  FFMA.FTZ R156, R173, R7, -R156 ;  /* 0x00000007ad9c7223 */ /* 0x000fe2000001089c */
[C---:B------:R-:W-:Y:S01]  /*5ee0*/  FMUL.FTZ R160, R186.reuse, R149 ;  /* 0x00000095baa07220 */ /* 0x040fe20000410000 */
[C---:B------:R-:W-:Y:S01]  /*5ef0*/  FMUL.FTZ R4, R186.reuse, R154 ;  /* 0x0000009aba047220 */ /* 0x040fe20000410000 */
[----:B------:R-:W-:Y:S01]  /*5f00*/  FMUL.FTZ R5, R186, R150 ;  /* 0x00000096ba057220 */ /* 0x000fe20000410000 */
[----:B------:R-:W-:Y:S01]  /*5f10*/  FFMA.FTZ R149, R87, R90, R156 ;  /* 0x0000005a57957223 */ /* 0x000fe2000001009c */
[----:B------:R-:W0:Y:S01]  /*5f20*/  SHFL.UP PT, R153, R147, 0x1, RZ ;  /* 0x0420000093997989 */ /* 0x000e2200000e00ff */
        /* <DEDUP_REMOVED lines=18> */
[----:B------:R-:W-:Y:S01]  /*6050*/  ISETP.GE.AND P1, PT, R35, 0x1, PT ;  /* 0x000000012300780c */ /* 0x000fe20003f26270 */
[----:B------:R-:W-:Y:S01]  /*6060*/  FFMA.FTZ R165, R177, R156, -R5 ;  /* 0x0000009cb1a57223 */ /* 0x000fe20000010805 */
[C---:B------:R-:W-:Y:S01]  /*6070*/  FMUL.FTZ R4, R183.reuse, R160 ;  /* 0x000000a0b7047220 */ /* 0x040fe20000410000 */
[----:B------:R-:W4:Y:S01]  /*6080*/  SHFL.UP PT, R5, R148, 0x1, RZ ;  /* 0x0420000094057989 */ /* 0x000f2200000e00ff */
[-C--:B------:R-:W-:Y:S01]  /*6090*/  FMUL.FTZ R167, R183, R200.reuse ;  /* 0x000000c8b7a77220 */ /* 0x080fe20000410000 */
[-C--:B0-----:R-:W-:Y:S01]  /*60a0*/  FMUL.FTZ R155, R150, R153.reuse ;  /* 0x00000099969b7220 */ /* 0x081fe20000410000 */
[----:B------:R-:W-:Y:S01]  /*60b0*/  FMUL.FTZ R153, R148, R153 ;  /* 0x0000009994997220 */ /* 0x000fe20000410000 */
[C---:B------:R-:W-:Y:S01]  /*60c0*/  FFMA.FTZ R200, R179.reuse, R200, -R4 ;  /* 0x000000c8b3c87223 */ /* 0x040fe20000010804 */
[----:B------:R-:W-:Y:S01]  /*60d0*/  FADD.FTZ R154, R198, R165 ;  /* 0x000000a5c69a7221 */ /* 0x000fe20000010000 */
[-C--:B-1----:R-:W-:Y:S01]  /*60e0*/  FFMA.FTZ R4, R148, R151.reuse, -R155 ;  /* 0x0000009794047223 */ /* 0x082fe2000001089b */
[----:B------:R-:W-:Y:S01]  /*60f0*/  FFMA.FTZ R6, R150, R151, R153 ;  /* 0x0000009796067223 */ /* 0x000fe20000010099 */
[----:B------:R-:W-:Y:S01]  /*6100*/  FFMA.FTZ R167, R179, R160, R167 ;  /* 0x000000a0b3a77223 */ /* 0x000fe200000100a7 */
[----:B------:R-:W-:Y:S01]  /*6110*/  FMUL.FTZ R199, R169, R200 ;  /* 0x000000c8a9c77220 */ /* 0x000fe20000410000 */
[----:B------:R-:W-:Y:S01]  /*6120*/  @P1 FADD.FTZ R149, R149, R4 ;  /* 0x0000000495951221 */ /* 0x000fe20000010000 */
[----:B------:R-:W-:Y:S01]  /*6130*/  @P1 FADD.FTZ R147, R147, R6 ;  /* 0x0000000693931221 */ /* 0x000fe20000010000 */
[----:B------:R-:W-:Y:S01]  /*6140*/  FADD.FTZ R6, R166, R163 ;  /* 0x000000a3a6067221 */ /* 0x000fe20000010000 */
[----:B------:R-:W-:Y:S01]  /*6150*/  FMUL.FTZ R156, R183, R154 ;  /* 0x0000009ab79c7220 */ /* 0x000fe20000410000 */
[CC--:B------:R-:W-:Y:S01]  /*6160*/  FFMA.FTZ R199, R168.reuse, R167.reuse, R199 ;  /* 0x000000a7a8c77223 */ /* 0x0c0fe200000100c7 */
[----:B------:R-:W-:Y:S01]  /*6170*/  FMUL.FTZ R167, R169, R167 ;  /* 0x000000a7a9a77220 */ /* 0x000fe20000410000 */
[----:B------:R-:W0:Y:S01]  /*6180*/  SHFL.UP PT, R155, R147, 0x2, RZ ;  /* 0x04400000939b7989 */ /* 0x000e2200000e00ff */
[-C--:B------:R-:W-:Y:S01]  /*6190*/  FFMA.FTZ R156, R179, R6.reuse, R156 ;  /* 0x00000006b39c7223 */ /* 0x080fe2000001009c */
[----:B------:R-:W-:Y:S01]  /*61a0*/  FMUL.FTZ R6, R183, R6 ;  /* 0x00000006b7067220 */ /* 0x000fe20000410000 */
[----:B------:R-:W-:Y:S01]  /*61b0*/  FFMA.FTZ R167, R168, R200, -R167 ;  /* 0x000000c8a8a77223 */ /* 0x000fe200000108a7 */
[-C--:B---3--:R-:W-:Y:S01]  /*61c0*/  FMUL.FTZ R151, R148, R7.reuse ;  /* 0x0000000794977220 */ /* 0x088fe20000410000 */
[----:B------:R-:W1:Y:S01]  /*61d0*/  SHFL.UP PT, R153, R149, 0x2, RZ ;  /* 0x0440000095997989 */ /* 0x000e6200000e00ff */
[----:B------:R-:W-:Y:S01]  /*61e0*/  FMUL.FTZ R7, R150, R7 ;  /* 0x0000000796077220 */ /* 0x000fe20000410000 */
[----:B------:R-:W-:Y:S01]  /*61f0*/  FMUL.FTZ R163, R184, R167 ;  /* 0x000000a7b8a37220 */ /* 0x000fe20000410000 */
[-C--:B----4-:R-:W-:Y:S01]  /*6200*/  @P1 FFMA.FTZ R150, R150, R5.reuse, R151 ;  /* 0x0000000596961223 */ /* 0x090fe20000010097 */
[----:B------:R-:W-:Y:S01]  /*6210*/  FFMA.FTZ R151, R179, R154, -R6 ;  /* 0x0000009ab3977223 */ /* 0x000fe20000010806 */
[----:B------:R-:W-:Y:S01]  /*6220*/  @P1 FFMA.FTZ R148, R148, R5, -R7 ;  /* 0x0000000594941223 */ /* 0x000fe20000010807 */
[----:B------:R-:W-:Y:S01]  /*6230*/  FADD.FTZ R156, R195, R156 ;  /* 0x0000009cc39c7221 */ /* 0x000fe20000010000 */
[----:B------:R-:W-:Y:S01]  /*6240*/  FFMA.FTZ R165, R182, R199, R163 ;  /* 0x000000c7b6a57223 */ /* 0x000fe200000100a3 */
[----:B------:R-:W3:Y:S01]  /*6250*/  SHFL.UP PT, R7, R150, 0x2, RZ ;  /* 0x0440000096077989 */ /* 0x000ee200000e00ff */
[----:B------:R-:W-:Y:S01]  /*6260*/  FADD.FTZ R151, R196, R151 ;  /* 0x00000097c4977221 */ /* 0x000fe20000010000 */
[-C--:B------:R-:W-:Y:S01]  /*6270*/  FMUL.FTZ R4, R169, R156.reuse ;  /* 0x0000009ca9047220 */ /* 0x080fe20000410000 */
[----:B------:R-:W-:Y:S01]  /*6280*/  ISETP.GE.AND P1, PT, R35, 0x2, PT ;  /* 0x000000022300780c */ /* 0x000fe20003f26270 */
[----:B------:R-:W4:Y:S01]  /*6290*/  SHFL.UP PT, R5, R148, 0x2, RZ ;  /* 0x0440000094057989 */ /* 0x000f2200000e00ff */
[----:B------:R-:W-:Y:S01]  /*62a0*/  FMUL.FTZ R163, R169, R151 ;  /* 0x00000097a9a37220 */ /* 0x000fe20000410000 */
[----:B------:R-:W-:Y:S01]  /*62b0*/  FMUL.FTZ R199, R184, R199 ;  /* 0x000000c7b8c77220 */ /* 0x000fe20000410000 */
[----:B------:R-:W-:Y:S01]  /*62c0*/  ISETP.GE.AND P3, PT, R35, 0x10, PT ;  /* 0x000000102300780c */ /* 0x000fe20003f66270 */
[----:B------:R-:W-:Y:S01]  /*62d0*/  UISETP.GE.AND UP0, UPT, UR11, UR25, UPT ;  /* 0x000000190b00728c */ /* 0x000fe2000bf06270 */
[C---:B------:R-:W-:Y:S01]  /*62e0*/  FFMA.FTZ R156, R168.reuse, R156, R163 ;  /* 0x0000009ca89c7223 */ /* 0x040fe200000100a3 */
[----:B------:R-:W-:Y:S01]  /*62f0*/  FFMA.FTZ R163, R168, R151, -R4 ;  /* 0x00000097a8a37223 */ /* 0x000fe20000010804 */
[-C--:B0-----:R-:W-:Y:S01]  /*6300*/  FMUL.FTZ R151, R150, R155.reuse ;  /* 0x0000009b96977220 */ /* 0x081fe20000410000 */
[----:B------:R-:W-:Y:S01]  /*6310*/  FMUL.FTZ R155, R148, R155 ;  /* 0x0000009b949b7220 */ /* 0x000fe20000410000 */
[----:B------:R-:W-:Y:S01]  /*6320*/  FFMA.FTZ R199, R182, R167, -R199 ;  /* 0x000000a7b6c77223 */ /* 0x000fe200000108c7 */
[----:B------:R-:W-:Y:S01]  /*6330*/  FADD.FTZ R163, R194, R163 ;  /* 0x000000a3c2a37221 */ /* 0x000fe20000010000 */
[----:B------:R-:W-:Y:S01]  /*6340*/  BSSY.RECONVERGENT B0, `(.L_x_12509) ;  /* 0x00000bd000007945 */ /* 0x000fe20003800200 */
[-C--:B-1----:R-:W-:Y:S01]  /*6350*/  FFMA.FTZ R6, R150, R153.reuse, R155 ;  /* 0x0000009996067223 */ /* 0x082fe2000001009b */
[----:B------:R-:W-:Y:S01]  /*6360*/  FFMA.FTZ R4, R148, R153, -R151 ;  /* 0x0000009994047223 */ /* 0x000fe20000010897 */
[----:B------:R-:W-:Y:S01]  /*6370*/  FADD.FTZ R153, R193, R156 ;  /* 0x0000009cc1997221 */ /* 0x000fe20000010000 */
[C---:B------:R-:W-:Y:S01]  /*6380*/  FMUL.FTZ R151, R184.reuse, R163 ;  /* 0x000000a3b8977220 */ /* 0x040fe20000410000 */
[----:B------:R-:W-:Y:S01]  /*6390*/  @P1 FADD.FTZ R147, R147, R6 ;  /* 0x0000000693931221 */ /* 0x000fe20000010000 */
[----:B------:R-:W-:Y:S01]  /*63a0*/  @P1 FADD.FTZ R149, R149, R4 ;  /* 0x0000000495951221 */ /* 0x000fe20000010000 */
[-C--:B------:R-:W-:Y:S01]  /*63b0*/  FMUL.FTZ R155, R184, R153.reuse ;  /* 0x00000099b89b7220 */ /* 0x080fe20000410000 */
[----:B------:R-:W-:Y:S01]  /*63c0*/  FFMA.FTZ R4, R182, R153, R151 ;  /* 0x00000099b6047223 */ /* 0x000fe20000010097 */
[-C--:B---3--:R-:W-:Y:S01]  /*63d0*/  FMUL.FTZ R151, R148, R7.reuse ;  /* 0x0000000794977220 */ /* 0x088fe20000410000 */
[----:B------:R-:W0:Y:S01]  /*63e0*/  SHFL.UP PT, R153, R147, 0x4, RZ ;  /* 0x0480000093997989 */ /* 0x000e2200000e00ff */
[----:B------:R-:W-:Y:S01]  /*63f0*/  FMUL.FTZ R7, R150, R7 ;  /* 0x0000000796077220 */ /* 0x000fe20000410000 */
[----:B------:R-:W-:Y:S01]  /*6400*/  FMUL.FTZ R167, R180, R199 ;  /* 0x000000c7b4a77220 */ /* 0x000fe20000410000 */
[----:B----4-:R-:W-:Y:S01]  /*6410*/  @P1 FFMA.FTZ R150, R150, R5, R151 ;  /* 0x0000000596961223 */ /* 0x010fe20000010097 */
[----:B------:R-:W-:Y:S01]  /*6420*/  FFMA.FTZ R155, R182, R163, -R155 ;  /* 0x000000a3b69b7223 */ /* 0x000fe2000001089b */
[----:B------:R-:W1:Y:S01]  /*6430*/  SHFL.UP PT, R151, R149, 0x4, RZ ;  /* 0x0480000095977989 */ /* 0x000e6200000e00ff */
[----:B------:R-:W-:Y:S01]  /*6440*/  @P1 FFMA.FTZ R148, R148, R5, -R7 ;  /* 0x0000000594941223 */ /* 0x000fe20000010807 */
[-C--:B------:R-:W-:Y:S01]  /*6450*/  FFMA.FTZ R167, R178, R165.reuse, R167 ;  /* 0x000000a5b2a77223 */ /* 0x080fe200000100a7 */
[----:B------:R-:W-:Y:S01]  /*6460*/  FMUL.FTZ R165, R180, R165 ;  /* 0x000000a5b4a57220 */ /* 0x000fe20000410000 */
[----:B------:R-:W3:Y:S01]  /*6470*/  SHFL.UP PT, R7, R150, 0x4, RZ ;  /* 0x0480000096077989 */ /* 0x000ee200000e00ff */
[----:B------:R-:W-:Y:S01]  /*6480*/  FADD.FTZ R163, R192, R155 ;  /* 0x0000009bc0a37221 */ /* 0x000fe20000010000 */
[----:B------:R-:W-:Y:S01]  /*6490*/  FMUL.FTZ R6, R176, R167 ;  /* 0x000000a7b0067220 */ /* 0x000fe20000410000 */
[----:B------:R-:W-:Y:S01]  /*64a0*/  FFMA.FTZ R165, R178, R199, -R165 ;  /* 0x000000c7b2a57223 */ /* 0x000fe200000108a5 */
[----:B------:R-:W4:Y:S01]  /*64b0*/  SHFL.UP PT, R5, R148, 0x4, RZ ;  /* 0x0480000094057989 */ /* 0x000f2200000e00ff */
[----:B------:R-:W-:Y:S01]  /*64c0*/  FADD.FTZ R155, R191, R4 ;  /* 0x00000004bf9b7221 */ /* 0x000fe20000010000 */
[----:B------:R-:W-:Y:S01]  /*64d0*/  ISETP.GE.AND P1, PT, R35, 0x4, PT ;  /* 0x000000042300780c */ /* 0x000fe20003f26270 */
[-C--:B------:R-:W-:Y:S01]  /*64e0*/  FFMA.FTZ R156, R175, R165.reuse, -R6 ;  /* 0x000000a5af9c7223 */ /* 0x080fe20000010806 */
[----:B------:R-:W-:Y:S01]  /*64f0*/  FMUL.FTZ R4, R176, R165 ;  /* 0x000000a5b0047220 */ /* 0x000fe20000410000 */
[C---:B------:R-:W-:Y:S01]  /*6500*/  FMUL.FTZ R165, R180.reuse, R163 ;  /* 0x000000a3b4a57220 */ /* 0x040fe20000410000 */
[----:B------:R-:W-:Y:S01]  /*6510*/  FMUL.FTZ R6, R180, R155 ;  /* 0x0000009bb4067220 */ /* 0x000fe20000410000 */
[----:B------:R-:W-:Y:S01]  /*6520*/  FMUL.FTZ R199, R171, R156 ;  /* 0x0000009cabc77220 */ /* 0x000fe20000410000 */
[----:B------:R-:W-:Y:S01]  /*6530*/  FFMA.FTZ R167, R175, R167, R4 ;  /* 0x000000a7afa77223 */ /* 0x000fe20000010004 */
[C---:B------:R-:W-:Y:S01]  /*6540*/  FFMA.FTZ R4, R178.reuse, R155, R165 ;  /* 0x0000009bb2047223 */ /* 0x040fe200000100a5 */
[----:B------:R-:W-:Y:S01]  /*6550*/  FFMA.FTZ R163, R178, R163, -R6 ;  /* 0x000000a3b2a37223 */ /* 0x000fe20000010806 */
[-C--:B0-----:R-:W-:Y:S01]  /*6560*/  FMUL.FTZ R155, R150, R153.reuse ;  /* 0x00000099969b7220 */ /* 0x081fe20000410000 */
[----:B------:R-:W-:Y:S01]  /*6570*/  FMUL.FTZ R153, R148, R153 ;  /* 0x0000009994997220 */ /* 0x000fe20000410000 */
[----:B------:R-:W-:Y:S01]  /*6580*/  FADD.FTZ R154, R189, R4 ;  /* 0x00000004bd9a7221 */ /* 0x000fe20000010000 */
[----:B------:R-:W-:Y:S01]  /*6590*/  FADD.FTZ R163, R190, R163 ;  /* 0x000000a3bea37221 */ /* 0x000fe20000010000 */
[----:B------:R-:W-:Y:S01]  /*65a0*/  FFMA.FTZ R199, R170, R167, R199 ;  /* 0x000000a7aac77223 */ /* 0x000fe200000100c7 */
[-C--:B-1----:R-:W-:Y:S01]  /*65b0*/  FFMA.FTZ R6, R150, R151.reuse, R153 ;  /* 0x0000009796067223 */ /* 0x082fe20000010099 */
[----:B------:R-:W-:Y:S01]  /*65c0*/  FFMA.FTZ R4, R148, R151, -R155 ;  /* 0x0000009794047223 */ /* 0x000fe2000001089b */
[----:B------:R-:W-:Y:S01]  /*65d0*/  FMUL.FTZ R160, R176, R163 ;  /* 0x000000a3b0a07220 */ /* 0x000fe20000410000 */
[----:B------:R-:W-:Y:S01]  /*65e0*/  FMUL.FTZ R167, R171, R167 ;  /* 0x000000a7aba77220 */ /* 0x000fe20000410000 */
[-C--:B---3--:R-:W-:Y:S01]  /*65f0*/  FMUL.FTZ R151, R150, R7.reuse ;  /* 0x0000000796977220 */ /* 0x088fe20000410000 */
[----:B------:R-:W-:Y:S01]  /*6600*/  FMUL.FTZ R7, R148, R7 ;  /* 0x0000000794077220 */ /* 0x000fe20000410000 */
[----:B------:R-:W-:Y:S01]  /*6610*/  @P1 FADD.FTZ R147, R147, R6 ;  /* 0x0000000693931221 */ /* 0x000fe20000010000 */
[-C--:B------:R-:W-:Y:S01]  /*6620*/  FFMA.FTZ R160, R175, R154.reuse, R160 ;  /* 0x0000009aafa07223 */ /* 0x080fe200000100a0 */
[----:B------:R-:W-:Y:S01]  /*6630*/  FMUL.FTZ R154, R176, R154 ;  /* 0x0000009ab09a7220 */ /* 0x000fe20000410000 */
[----:B----4-:R-:W-:Y:S01]  /*6640*/  @P1 FFMA.FTZ R150, R150, R5, R7 ;  /* 0x0000000596961223 */ /* 0x010fe20000010007 */
[----:B------:R-:W-:Y:S01]  /*6650*/  @P1 FADD.FTZ R149, R149, R4 ;  /* 0x0000000495951221 */ /* 0x000fe20000010000 */
[----:B------:R-:W0:Y:S01]  /*6660*/  SHFL.UP PT, R153, R147, 0x8, RZ ;  /* 0x0500000093997989 */ /* 0x000e2200000e00ff */
[----:B------:R-:W-:Y:S01]  /*6670*/  FFMA.FTZ R163, R175, R163, -R154 ;  /* 0x000000a3afa37223 */ /* 0x000fe2000001089a */
[----:B------:R-:W-:Y:S01]  /*6680*/  @P1 FFMA.FTZ R148, R148, R5, -R151 ;  /* 0x0000000594941223 */ /* 0x000fe20000010897 */
[----:B------:R-:W-:Y:S01]  /*6690*/  FADD.FTZ R160, R187, R160 ;  /* 0x000000a0bba07221 */ /* 0x000fe20000010000 */
[----:B------:R-:W1:Y:S01]  /*66a0*/  SHFL.UP PT, R7, R150, 0x8, RZ ;  /* 0x0500000096077989 */ /* 0x000e6200000e00ff */
[----:B------:R-:W-:Y:S01]  /*66b0*/  FADD.FTZ R163, R188, R163 ;  /* 0x000000a3bca37221 */ /* 0x000fe20000010000 */
[C---:B------:R-:W-:Y:S01]  /*66c0*/  FFMA.FTZ R167, R170.reuse, R156, -R167 ;  /* 0x0000009caaa77223 */ /* 0x040fe200000108a7 */
[-C--:B------:R-:W-:Y:S01]  /*66d0*/  FMUL.FTZ R165, R171, R160.reuse ;  /* 0x000000a0aba57220 */ /* 0x080fe20000410000 */
[----:B------:R-:W3:Y:S01]  /*66e0*/  SHFL.UP PT, R151, R149, 0x8, RZ ;  /* 0x0500000095977989 */ /* 0x000ee200000e00ff */
[----:B------:R-:W-:Y:S01]  /*66f0*/  FMUL.FTZ R4, R129, R199 ;  /* 0x000000c781047220 */ /* 0x000fe20000410000 */
[-C--:B------:R-:W-:Y:S01]  /*6700*/  FMUL.FTZ R155, R171, R163.reuse ;  /* 0x000000a3ab9b7220 */ /* 0x080fe20000410000 */
[----:B------:R-:W-:Y:S01]  /*6710*/  FFMA.FTZ R165, R170, R163, -R165 ;  /* 0x000000a3aaa57223 */ /* 0x000fe200000108a5 */
[----:B------:R-:W4:Y:S01]  /*6720*/  SHFL.UP PT, R5, R148, 0x8, RZ ;  /* 0x0500000094057989 */ /* 0x000f2200000e00ff */
[-C--:B------:R-:W-:Y:S01]  /*6730*/  FMUL.FTZ R201, R129, R167.reuse ;  /* 0x000000a781c97220 */ /* 0x080fe20000410000 */
[----:B------:R-:W-:Y:S01]  /*6740*/  FFMA.FTZ R4, R134, R167, -R4 ;  /* 0x000000a786047223 */ /* 0x000fe20000010804 */
[----:B------:R-:W-:Y:S01]  /*6750*/  FFMA.FTZ R155, R170, R160, R155 ;  /* 0x000000a0aa9b7223 */ /* 0x000fe2000001009b */
[----:B------:R-:W-:Y:S01]  /*6760*/  FADD.FTZ R165, R172, R165 ;  /* 0x000000a5aca57221 */ /* 0x000fe20000010000 */
[----:B------:R-:W-:Y:S01]  /*6770*/  FFMA.FTZ R201, R134, R199, R201 ;  /* 0x000000c786c97223 */ /* 0x000fe200000100c9 */
[-C--:B------:R-:W-:Y:S01]  /*6780*/  FMUL.FTZ R6, R124, R4.reuse ;  /* 0x000000047c067220 */ /* 0x080fe20000410000 */
[----:B------:R-:W-:Y:S01]  /*6790*/  ISETP.GE.AND P1, PT, R35, 0x8, PT ;  /* 0x000000082300780c */ /* 0x000fe20003f26270 */
[----:B------:R-:W-:Y:S01]  /*67a0*/  FADD.FTZ R155, R126, R155 ;  /* 0x0000009b7e9b7221 */ /* 0x000fe20000010000 */
[----:B------:R-:W-:Y:S01]  /*67b0*/  FMUL.FTZ R163, R129, R165 ;  /* 0x000000a581a37220 */ /* 0x000fe20000410000 */
[-C--:B------:R-:W-:Y:S01]  /*67c0*/  FMUL.FTZ R167, R124, R201.reuse ;  /* 0x000000c97ca77220 */ /* 0x080fe20000410000 */
[----:B------:R-:W-:Y:S01]  /*67d0*/  FFMA.FTZ R201, R133, R201, R6 ;  /* 0x000000c985c97223 */ /* 0x000fe20000010006 */
[-C--:B------:R-:W-:Y:S01]  /*67e0*/  FMUL.FTZ R6, R129, R155.reuse ;  /* 0x0000009b81067220 */ /* 0x080fe20000410000 */
[----:B------:R-:W-:Y:S01]  /*67f0*/  FFMA.FTZ R163, R134, R155, R163 ;  /* 0x0000009b86a37223 */ /* 0x000fe200000100a3 */
[-C--:B0-----:R-:W-:Y:S01]  /*6800*/  FMUL.FTZ R155, R148, R153.reuse ;  /* 0x00000099949b7220 */ /* 0x081fe20000410000 */
[----:B------:R-:W-:Y:S01]  /*6810*/  FFMA.FTZ R167, R133, R4, -R167 ;  /* 0x0000000485a77223 */ /* 0x000fe200000108a7 */
[C---:B------:R-:W-:Y:S01]  /*6820*/  FMUL.FTZ R153, R150.reuse, R153 ;  /* 0x0000009996997220 */ /* 0x040fe20000410000 */
[-C--:B-1----:R-:W-:Y:S01]  /*6830*/  FMUL.FTZ R4, R150, R7.reuse ;  /* 0x0000000796047220 */ /* 0x082fe20000410000 */
[----:B------:R-:W-:Y:S01]  /*6840*/  FMUL.FTZ R7, R148, R7 ;  /* 0x0000000794077220 */ /* 0x000fe20000410000 */
[----:B------:R-:W-:Y:S01]  /*6850*/  FFMA.FTZ R156, R134, R165, -R6 ;  /* 0x000000a5869c7223 */ /* 0x000fe20000010806 */
[-C--:B---3--:R-:W-:Y:S01]  /*6860*/  FFMA.FTZ R154, R150, R151.reuse, R155 ;  /* 0x00000097969a7223 */ /* 0x088fe2000001009b */
[----:B------:R-:W-:Y:S01]  /*6870*/  FFMA.FTZ R6, R148, R151, -R153 ;  /* 0x0000009794067223 */ /* 0x000fe20000010899 */
[----:B------:R-:W-:Y:S01]  /*6880*/  FADD.FTZ R163, R146, R163 ;  /* 0x000000a392a37221 */ /* 0x000fe20000010000 */
[----:B------:R-:W-:Y:S01]  /*6890*/  FADD.FTZ R156, R145, R156 ;  /* 0x0000009c919c7221 */ /* 0x000fe20000010000 */
[----:B------:R-:W-:Y:S01]  /*68a0*/  @P1 FADD.FTZ R147, R147, R154 ;  /* 0x0000009a93931221 */ /* 0x000fe20000010000 */
[-C--:B----4-:R-:W-:Y:S01]  /*68b0*/  @P1 FFMA.FTZ R150, R150, R5.reuse, R7 ;  /* 0x0000000596961223 */ /* 0x090fe20000010007 */
[----:B------:R-:W-:Y:S01]  /*68c0*/  @P1 FADD.FTZ R149, R149, R6 ;  /* 0x0000000695951221 */ /* 0x000fe20000010000 */
[----:B------:R-:W-:Y:S01]  /*68d0*/  @P1 FFMA.FTZ R148, R148, R5, -R4 ;  /* 0x0000000594941223 */ /* 0x000fe20000010804 */
[C---:B------:R-:W-:Y:S01]  /*68e0*/  FMUL.FTZ R155, R131.reuse, R167 ;  /* 0x000000a7839b7220 */ /* 0x040fe20000410000 */
[----:B------:R-:W0:Y:S01]  /*68f0*/  SHFL.UP PT, R153, R147, 0x10, RZ ;  /* 0x0600000093997989 */ /* 0x000e2200000e00ff */
[CC--:B------:R-:W-:Y:S01]  /*6900*/  FMUL.FTZ R4, R124.reuse, R156.reuse ;  /* 0x0000009c7c047220 */ /* 0x0c0fe20000410000 */
[----:B------:R-:W-:Y:S01]  /*6910*/  FMUL.FTZ R6, R124, R163 ;  /* 0x000000a37c067220 */ /* 0x000fe20000410000 */
[-C--:B------:R-:W-:Y:S01]  /*6920*/  FMUL.FTZ R154, R131, R201.reuse ;  /* 0x000000c9839a7220 */ /* 0x080fe20000410000 */
[----:B------:R-:W1:Y:S01]  /*6930*/  SHFL.UP PT, R7, R150, 0x10, RZ ;  /* 0x0600000096077989 */ /* 0x000e6200000e00ff */
[C---:B------:R-:W-:Y:S01]  /*6940*/  FFMA.FTZ R201, R132.reuse, R201, R155 ;  /* 0x000000c984c97223 */ /* 0x040fe2000001009b */
[C---:B------:R-:W-:Y:S01]  /*6950*/  FFMA.FTZ R4, R133.reuse, R163, R4 ;  /* 0x000000a385047223 */ /* 0x040fe20000010004 */
[----:B------:R-:W-:Y:S01]  /*6960*/  FFMA.FTZ R155, R133, R156, -R6 ;  /* 0x0000009c859b7223 */ /* 0x000fe20000010806 */
[----:B------:R-:W3:Y:S01]  /*6970*/  SHFL.UP PT, R151, R149, 0x10, RZ ;  /* 0x0600000095977989 */ /* 0x000ee200000e00ff */
[----:B------:R-:W-:Y:S01]  /*6980*/  FFMA.FTZ R167, R132, R167, -R154 ;  /* 0x000000a784a77223 */ /* 0x000fe2000001089a */
[----:B------:R-:W-:Y:S01]  /*6990*/  FADD.FTZ R4, R143, R4 ;  /* 0x000000048f047221 */ /* 0x000fe20000010000 */
[----:B------:R-:W-:Y:S01]  /*69a0*/  FADD.FTZ R155, R144, R155 ;  /* 0x0000009b909b7221 */ /* 0x000fe20000010000 */
[----:B------:R-:W4:Y:S01]  /*69b0*/  SHFL.UP PT, R5, R148, 0x10, RZ ;  /* 0x0600000094057989 */ /* 0x000f2200000e00ff */
[C---:B------:R-:W-:Y:S01]  /*69c0*/  FMUL.FTZ R154, R128.reuse, R201 ;  /* 0x000000c9809a7220 */ /* 0x040fe20000410000 */
[CC--:B------:R-:W-:Y:S01]  /*69d0*/  FMUL.FTZ R6, R131.reuse, R4.reuse ;  /* 0x0000000483067220 */ /* 0x0c0fe20000410000 */
[----:B------:R-:W-:Y:S01]  /*69e0*/  FMUL.FTZ R163, R131, R155 ;  /* 0x0000009b83a37220 */ /* 0x000fe20000410000 */
[-C--:B------:R-:W-:Y:S01]  /*69f0*/  FMUL.FTZ R165, R128, R167.reuse ;  /* 0x000000a780a57220 */ /* 0x080fe20000410000 */
[----:B------:R-:W-:Y:S01]  /*6a00*/  FFMA.FTZ R200, R140, R167, -R154 ;  /* 0x000000a78cc87223 */ /* 0x000fe2000001089a */
[C---:B------:R-:W-:Y:S01]  /*6a10*/  FFMA.FTZ R156, R132.reuse, R155, -R6 ;  /* 0x0000009b849c7223 */ /* 0x040fe20000010806 */
[----:B------:R-:W-:Y:S01]  /*6a20*/  FFMA.FTZ R163, R132, R4, R163 ;  /* 0x0000000484a37223 */ /* 0x000fe200000100a3 */
[----:B------:R-:W-:Y:S01]  /*6a30*/  FFMA.FTZ R160, R140, R201, R165 ;  /* 0x000000c98ca07223 */ /* 0x000fe200000100a5 */
[----:B------:R-:W-:-:S02]  /*6a40*/  PLOP3.LUT P1, PT, PT, PT, UP0, 0x80, 0x8 ;  /* 0x000000000008781c */ /* 0x000fc40003f2f008 */
[----:B------:R-:W-:Y:S01]  /*6a50*/  FADD.FTZ R163, R142, R163 ;  /* 0x000000a38ea37221 */ /* 0x000fe20000010000 */
[-C--:B0-----:R-:W-:Y:S01]  /*6a60*/  FMUL.FTZ R155, R150, R153.reuse ;  /* 0x00000099969b7220 */ /* 0x081fe20000410000 */
[----:B------:R-:W-:Y:S01]  /*6a70*/  FMUL.FTZ R153, R148, R153 ;  /* 0x0000009994997220 */ /* 0x000fe20000410000 */
[----:B------:R-:W-:Y:S01]  /*6a80*/  ISETP.NE.OR P1, PT, R36, RZ, P1 ;  /* 0x000000ff2400720c */ /* 0x000fe20000f25670 */
[-C--:B-1----:R-:W-:Y:S01]  /*6a90*/  FMUL.FTZ R4, R150, R7.reuse ;  /* 0x0000000796047220 */ /* 0x082fe20000410000 */
[C---:B------:R-:W-:Y:S01]  /*6aa0*/  FMUL.FTZ R7, R148.reuse, R7 ;  /* 0x0000000794077220 */ /* 0x040fe20000410000 */
[-C--:B---3--:R-:W-:Y:S01]  /*6ab0*/  FFMA.FTZ R6, R148, R151.reuse, -R155 ;  /* 0x0000009794067223 */ /* 0x088fe2000001089b */
[----:B------:R-:W-:Y:S01]  /*6ac0*/  FFMA.FTZ R154, R150, R151, R153 ;  /* 0x00000097969a7223 */ /* 0x000fe20000010099 */
[----:B--2---:R-:W-:Y:S01]  /*6ad0*/  SHFL.IDX PT, R3, R3, RZ, 0x1f ;  /* 0x00001fff03037589 */ /* 0x004fe200000e0000 */
[----:B------:R-:W-:Y:S01]  /*6ae0*/  FADD.FTZ R153, R141, R156 ;  /* 0x0000009c8d997221 */ /* 0x000fe20000010000 */
[-C--:B----4-:R-:W-:Y:S01]  /*6af0*/  @P3 FFMA.FTZ R148, R148, R5.reuse, -R4 ;  /* 0x0000000594943223 */ /* 0x090fe20000010804 */
[----:B------:R-:W-:Y:S01]  /*6b00*/  @P3 FFMA.FTZ R150, R150, R5, R7 ;  /* 0x0000000596963223 */ /* 0x000fe20000010007 */
[----:B------:R0:W-:Y:S01]  /*6b10*/  SHFL.IDX PT, R151, R2, RZ, 0x1f ;  /* 0x00001fff02977589 */ /* 0x0001e200000e0000 */
[----:B------:R-:W-:Y:S01]  /*6b20*/  FMUL.FTZ R155, R128, R153 ;  /* 0x00000099809b7220 */ /* 0x000fe20000410000 */
[----:B------:R-:W-:Y:S01]  /*6b30*/  @P3 FADD.FTZ R147, R147, R154 ;  /* 0x0000009a93933221 */ /* 0x000fe20000010000 */
[----:B------:R-:W-:Y:S01]  /*6b40*/  @P3 FADD.FTZ R149, R149, R6 ;  /* 0x0000000695953221 */ /* 0x000fe20000010000 */
[----:B------:R-:W1:Y:S01]  /*6b50*/  SHFL.UP PT, R148, R148, 0x1, RZ ;  /* 0x0420000094947989 */ /* 0x000e6200000e00ff */
[----:B------:R-:W-:Y:S01]  /*6b60*/  FMUL.FTZ R154, R123, R160 ;  /* 0x000000a07b9a7220 */ /* 0x000fe20000410000 */
[-C--:B------:R-:W-:Y:S01]  /*6b70*/  FFMA.FTZ R155, R140, R163.reuse, R155 ;  /* 0x000000a38c9b7223 */ /* 0x080fe2000001009b */
[----:B------:R-:W-:Y:S01]  /*6b80*/  FMUL.FTZ R163, R128, R163 ;  /* 0x000000a380a37220 */ /* 0x000fe20000410000 */
[----:B------:R-:W2:Y:S01]  /*6b90*/  SHFL.UP PT, R150, R150, 0x1, RZ ;  /* 0x0420000096967989 */ /* 0x000ea200000e00ff */
[-C--:B------:R-:W-:Y:S01]  /*6ba0*/  FFMA.FTZ R199, R139, R200.reuse, -R154 ;  /* 0x000000c88bc77223 */ /* 0x080fe2000001089a */
[----:B------:R-:W-:Y:S01]  /*6bb0*/  FMUL.FTZ R200, R123, R200 ;  /* 0x000000c87bc87220 */ /* 0x000fe20000410000 */
[----:B------:R-:W-:Y:S01]  /*6bc0*/  FFMA.FTZ R154, R140, R153, -R163 ;  /* 0x000000998c9a7223 */ /* 0x000fe200000108a3 */
[----:B------:R-:W3:Y:S01]  /*6bd0*/  SHFL.UP PT, R147, R147, 0x1, RZ ;  /* 0x0420000093937989 */ /* 0x000ee200000e00ff */
[----:B------:R-:W-:Y:S01]  /*6be0*/  FADD.FTZ R156, R122, R155 ;  /* 0x0000009b7a9c7221 */ /* 0x000fe20000010000 */
[----:B------:R-:W-:Y:S01]  /*6bf0*/  FFMA.FTZ R153, R139, R160, R200 ;  /* 0x000000a08b997223 */ /* 0x000fe200000100c8 */
[C---:B------:R-:W-:Y:S01]  /*6c00*/  FMUL.FTZ R155, R130.reuse, R199 ;  /* 0x000000c7829b7220 */ /* 0x040fe20000410000 */
[----:B------:R-:W4:Y:S01]  /*6c10*/  SHFL.UP PT, R149, R149, 0x1, RZ ;  /* 0x0420000095957989 */ /* 0x000f2200000e00ff */
[----:B------:R-:W-:Y:S01]  /*6c20*/  FADD.FTZ R154, R125, R154 ;  /* 0x0000009a7d9a7221 */ /* 0x000fe20000010000 */
[-C--:B------:R-:W-:Y:S01]  /*6c30*/  FMUL.FTZ R202, R130, R153.reuse ;  /* 0x0000009982ca7220 */ /* 0x080fe20000410000 */
[----:B------:R-:W-:Y:S01]  /*6c40*/  FFMA.FTZ R200, R138, R153, R155 ;  /* 0x000000998ac87223 */ /* 0x000fe2000001009b */
[C---:B------:R-:W-:Y:S01]  /*6c50*/  FMUL.FTZ R160, R123.reuse, R156 ;  /* 0x0000009c7ba07220 */ /* 0x040fe20000410000 */
[----:B------:R-:W-:Y:S01]  /*6c60*/  FMUL.FTZ R153, R123, R154 ;  /* 0x0000009a7b997220 */ /* 0x000fe20000410000 */
[----:B------:R-:W-:-:S02]  /*6c70*/  MOV R4, 0x3f800000 ;  /* 0x3f80000000047802 */ /* 0x000fc40000000f00 */
[----:B------:R-:W-:Y:S01]  /*6c80*/  CS2R R6, SRZ ;  /* 0x0000000000067805 */ /* 0x000fe2000001ff00 */
[C---:B------:R-:W-:Y:S01]  /*6c90*/  FFMA.FTZ R160, R139.reuse, R154, -R160 ;  /* 0x0000009a8ba07223 */ /* 0x040fe200000108a0 */
[----:B------:R-:W-:Y:S01]  /*6ca0*/  FFMA.FTZ R156, R139, R156, R153 ;  /* 0x0000009c8b9c7223 */ /* 0x000fe20000010099 */
[----:B------:R-:W-:Y:S01]  /*6cb0*/  HFMA2 R5, -RZ, RZ, 0, 0 ;  /* 0x00000000ff057431 */ /* 0x000fe200000001ff */
[----:B0-----:R-:W-:Y:S01]  /*6cc0*/  @!P1 LEA R2, R121, UR24, 0x4 ;  /* 0x0000001879029c11 */ /* 0x001fe2000f8e20ff */
[----:B-1----:R-:W-:Y:S01]  /*6cd0*/  FMUL.FTZ R155, R148, R3 ;  /* 0x00000003949b7220 */ /* 0x002fe20000410000 */
[----:B------:R-:W-:Y:S01]  /*6ce0*/  FADD.FTZ R163, R135, R160 ;  /* 0x000000a087a37221 */ /* 0x000fe20000010000 */
[----:B------:R-:W-:Y:S01]  /*6cf0*/  FFMA.FTZ R199, R138, R199, -R202 ;  /* 0x000000c78ac77223 */ /* 0x000fe200000108ca */
[----:B------:R-:W0:Y:S01]  /*6d00*/  SHFL.DOWN PT, R154, R200, 0x1, 0x1f ;  /* 0x08201f00c89a7f89 */ /* 0x000e2200000e0000 */
[C---:B--2---:R-:W-:Y:S01]  /*6d10*/  FMUL.FTZ R153, R150.reuse, R3 ;  /* 0x0000000396997220 */ /* 0x044fe20000410000 */
[----:B------:R-:W-:Y:S01]  /*6d20*/  FFMA.FTZ R150, R150, R151, R155 ;  /* 0x0000009796967223 */ /* 0x000fe2000001009b */
[----:B------:R-:W-:Y:S01]  /*6d30*/  FADD.FTZ R155, R127, R156 ;  /* 0x0000009c7f9b7221 */ /* 0x000fe20000010000 */
[----:B------:R1:W2:Y:S01]  /*6d40*/  @!P1 LDS.128 R4, [R2+0x1980] ;  /* 0x0019800002049984 */ /* 0x0002a20000000c00 */
[----:B------:R-:W-:Y:S01]  /*6d50*/  FMUL.FTZ R165, R130, R163 ;  /* 0x000000a382a57220 */ /* 0x000fe20000410000 */
[----:B------:R-:W-:Y:S01]  /*6d60*/  FFMA.FTZ R148, R148, R151, -R153 ;  /* 0x0000009794947223 */ /* 0x000fe20000010899 */
[----:B------:R-:W-:Y:S01]  /*6d70*/  ISETP.NE.AND P1, PT, R197, 0x1f, PT ;  /* 0x0000001fc500780c */ /* 0x000fe20003f25270 */
[----:B---3--:R-:W-:Y:S01]  /*6d80*/  @P2 FADD.FTZ R3, R147, R150 ;  /* 0x0000009693032221 */ /* 0x008fe20000010000 */
[-C--:B------:R-:W-:Y:S01]  /*6d90*/  FFMA.FTZ R150, R138, R155.reuse, R165 ;  /* 0x0000009b8a967223 */ /* 0x080fe200000100a5 */
[----:B----4-:R-:W-:Y:S01]  /*6da0*/  @P2 FADD.FTZ R151, R149, R148 ;  /* 0x0000009495972221 */ /* 0x010fe20000010000 */
[----:B-1----:R-:W-:Y:S01]  /*6db0*/  FMUL.FTZ R2, R130, R155 ;  /* 0x0000009b82027220 */ /* 0x002fe20000410000 */
[----:B------:R-:W-:-:S02]  /*6dc0*/  FMUL.FTZ R147, R17, R3 ;  /* 0x0000000311937220 */ /* 0x000fc40000410000 */
[----:B------:R-:W-:Y:S01]  /*6dd0*/  FMUL.FTZ R148, R17, R151 ;  /* 0x0000009711947220 */ /* 0x000fe20000410000 */
[----:B------:R-:W-:Y:S01]  /*6de0*/  FADD.FTZ R201, R137, R150 ;  /* 0x0000009689c97221 */ /* 0x000fe20000010000 */
[----:B------:R-:W-:Y:S01]  /*6df0*/  FFMA.FTZ R163, R138, R163, -R2 ;  /* 0x000000a38aa37223 */ /* 0x000fe20000010802 */
[C---:B------:R-:W-:Y:S01]  /*6e00*/  FFMA.FTZ R2, R16.reuse, R151, -R147 ;  /* 0x0000009710027223 */ /* 0x040fe20000010893 */
[----:B------:R-:W-:Y:S02]  /*6e10*/  FFMA.FTZ R3, R16, R3, R148 ;  /* 0x0000000310037223 */ /* 0x000fe40000010094 */
[----:B------:R-:W-:Y:S01]  /*6e20*/  FADD.FTZ R202, R136, R163 ;  /* 0x000000a388ca7221 */ /* 0x000fe20000010000 */
        /* <DEDUP_REMOVED lines=10> */
[C---:B------:R-:W-:Y:S01]  /*6ed0*/  FFMA.FTZ R200, R154.reuse, R200, -R17 ;  /* 0x000000c89ac87223 */ /* 0x040fe20000010811 */
[----:B-1----:R-:W-:Y:S01]  /*6ee0*/  FFMA.FTZ R199, R154, R199, R16 ;  /* 0x000000c79ac77223 */ /* 0x002fe20000010010 */
[----:B------:R-:W-:Y:S01]  /*6ef0*/  FADD.FTZ R201, R201, R148 ;  /* 0x00000094c9c97221 */ /* 0x000fe20000010000 */
[----:B------:R-:W-:-:S07]  /*6f00*/  FADD.FTZ R202, R202, R147 ;  /* 0x00000093caca7221 */ /* 0x000fce0000010000 */
.L_x_12510:
[----:B------:R-:W-:Y:S05]  /*6f10*/  BSYNC.RECONVERGENT B0 ;  /* 0x0000000000007941 */ /* 0x000fea0003800200 */
.L_x_12509:
[----:B------:R-:W-:Y:S01]  /*6f20*/  ISETP.GT.U32.AND P1, PT, R197, 0x1d, PT ;  /* 0x0000001dc500780c */ /* 0x000fe20003f24070 */
[----:B------:R-:W-:Y:S01]  /*6f30*/  FADD.FTZ R159, R159, R2 ;  /* 0x000000029f9f7221 */ /* 0x000fe20000010000 */
[----:B------:R-:W-:Y:S01]  /*6f40*/  FADD.FTZ R3, RZ, R3 ;  /* 0x00000003ff037221 */ /* 0x000fe20000010000 */
[----:B0-----:R0:W0:Y:S01]  /*6f50*/  SHFL.DOWN PT, R154, R200, 0x2, 0x1f ;  /* 0x08401f00c89a7f89 */ /* 0x00102200000e0000 */
[----:B------:R-:W-:Y:S01]  /*6f60*/  BSSY.RECONVERGENT B0, `(.L_x_12511) ;  /* 0x0000011000007945 */ /* 0x000fe20003800200 */
[C---:B------:R-:W-:Y:S01]  /*6f70*/  FMUL.FTZ R17, R130.reuse, R159 ;  /* 0x0000009f82117220 */ /* 0x040fe20000410000 */
[----:B------:R-:W-:Y:S01]  /*6f80*/  FMUL.FTZ R2, R130, R3 ;  /* 0x0000000382027220 */ /* 0x000fe20000410000 */
[----:B---3--:R3:W0:Y:S04]  /*6f90*/  SHFL.DOWN PT, R16, R199, 0x2, 0x1f ;  /* 0x08401f00c7107f89 */ /* 0x00862800000e0000 */
        /* <DEDUP_REMOVED lines=9> */
[-C--:B------:R-:W-:Y:S01]  /*7030*/  FFMA.FTZ R200, R200, R154.reuse, -R147 ;  /* 0x0000009ac8c87223 */ /* 0x080fe20000010893 */
[----:B-1-3--:R-:W-:Y:S01]  /*7040*/  FFMA.FTZ R199, R199, R154, R16 ;  /* 0x0000009ac7c77223 */ /* 0x00afe20000010010 */
[----:B------:R-:W-:Y:S01]  /*7050*/  FADD.FTZ R201, R201, R148 ;  /* 0x00000094c9c97221 */ /* 0x000fe20000010000 */
[----:B------:R-:W-:-:S07]  /*7060*/  FADD.FTZ R202, R202, R149 ;  /* 0x00000095caca7221 */ /* 0x000fce0000010000 */
.L_x_12512:
[----:B------:R-:W-:Y:S05]  /*7070*/  BSYNC.RECONVERGENT B0 ;  /* 0x0000000000007941 */ /* 0x000fea0003800200 */
.L_x_12511:
[----:B------:R-:W-:Y:S01]  /*7080*/  ISETP.GT.U32.AND P1, PT, R197, 0x1b, PT ;  /* 0x0000001bc500780c */ /* 0x000fe20003f24070 */
[C---:B0-----:R-:W-:Y:S01]  /*7090*/  FFMA.FTZ R16, R138.reuse, R3, R17 ;  /* 0x000000038a107223 */ /* 0x041fe20000010011 */
[----:B------:R-:W-:Y:S01]  /*70a0*/  FFMA.FTZ R17, R138, R159, -R2 ;  /* 0x0000009f8a117223 */ /* 0x000fe20000010802 */
[----:B------:R0:W0:Y:S01]  /*70b0*/  SHFL.DOWN PT, R160, R200, 0x4, 0x1f ;  /* 0x08801f00c8a07f89 */ /* 0x00002200000e0000 */
[----:B------:R-:W-:Y:S01]  /*70c0*/  BSSY.RECONVERGENT B0, `(.L_x_12513) ;  /* 0x0000013000007945 */ /* 0x000fe20003800200 */
[----:B------:R-:W-:Y:S01]  /*70d0*/  FADD.FTZ R2, RZ, R16 ;  /* 0x00000010ff027221 */ /* 0x000fe20000010000 */
[----:B------:R-:W-:Y:S01]  /*70e0*/  FFMA.FTZ R156, R54, R69, R17 ;  /* 0x00000045369c7223 */ /* 0x000fe20000010011 */
[----:B------:R0:W0:Y:S02]  /*70f0*/  SHFL.DOWN PT, R148, R199, 0x4, 0x1f ;  /* 0x08801f00c7947f89 */ /* 0x00002400000e0000 */
[C---:B------:R-:W-:Y:S01]  /*7100*/  FMUL.FTZ R16, R123.reuse, R2 ;  /* 0x000000027b107220 */ /* 0x040fe20000410000 */
[----:B------:R-:W-:Y:S01]  /*7110*/  FMUL.FTZ R17, R123, R156 ;  /* 0x0000009c7b117220 */ /* 0x000fe20000410000 */
        /* <DEDUP_REMOVED lines=13> */
.L_x_12514:
[----:B------:R-:W-:Y:S05]  /*71f0*/  BSYNC.RECONVERGENT B0 ;  /* 0x0000000000007941 */ /* 0x000fea0003800200 */
.L_x_12513:
[----:B------:R-:W-:Y:S01]  /*7200*/  ISETP.GT.U32.AND P1, PT, R197, 0x17, PT ;  /* 0x00000017c500780c */ /* 0x000fe20003f24070 */
[C---:B------:R-:W-:Y:S01]  /*7210*/  FFMA.FTZ R16, R139.reuse, R156, -R16 ;  /* 0x0000009c8b107223 */ /* 0x040fe20000010810 */
[----:B------:R-:W-:Y:S01]  /*7220*/  FFMA.FTZ R17, R139, R2, R17 ;  /* 0x000000028b117223 */ /* 0x000fe20000010011 */
[----:B------:R1:W1:Y:S01]  /*7230*/  SHFL.DOWN PT, R204, R200, 0x8, 0x1f ;  /* 0x09001f00c8cc7f89 */ /* 0x00026200000e0000 */
[----:B------:R-:W-:Y:S01]  /*7240*/  BSSY.RECONVERGENT B0, `(.L_x_12515) ;  /* 0x0000014000007945 */ /* 0x000fe20003800200 */
[----:B0-----:R-:W-:Y:S01]  /*7250*/  FFMA.FTZ R154, R53, R68, R16 ;  /* 0x00000044359a7223 */ /* 0x001fe20000010010 */
[----:B------:R-:W-:Y:S01]  /*7260*/  FADD.FTZ R17, RZ, R17 ;  /* 0x00000011ff117221 */ /* 0x000fe20000010000 */
[----:B------:R0:W0:Y:S01]  /*7270*/  SHFL.DOWN PT, R148, R199, 0x8, 0x1f ;  /* 0x09001f00c7947f89 */ /* 0x00002200000e0000 */
[----:B------:R-:W-:Y:S01]  /*7280*/  ISETP.GT.U32.AND P2, PT, R197, 0xf, PT ;  /* 0x0000000fc500780c */ /* 0x000fe20003f44070 */
        /* <DEDUP_REMOVED lines=11> */
[-C--:B-1----:R-:W-:Y:S01]  /*7340*/  FFMA.FTZ R200, R200, R204.reuse, -R149 ;  /* 0x000000ccc8c87223 */ /* 0x082fe20000010895 */
[----:B---3--:R-:W-:Y:S01]  /*7350*/  FFMA.FTZ R199, R199, R204, R148 ;  /* 0x000000ccc7c77223 */ /* 0x008fe20000010094 */
[----:B------:R-:W-:Y:S01]  /*7360*/  FADD.FTZ R201, R201, R150 ;  /* 0x00000096c9c97221 */ /* 0x000fe20000010000 */
[----:B------:R-:W-:-:S07]  /*7370*/  FADD.FTZ R202, R202, R151 ;  /* 0x00000097caca7221 */ /* 0x000fce0000010000 */
.L_x_12516:
[----:B------:R-:W-:Y:S05]  /*7380*/  BSYNC.RECONVERGENT B0 ;  /* 0x0000000000007941 */ /* 0x000fea0003800200 */
.L_x_12515:
[----:B-1----:R1:W1:Y:S01]  /*7390*/  SHFL.DOWN PT, R204, R200, 0x10, 0x1f ;  /* 0x0a001f00c8cc7f89 */ /* 0x00226200000e0000 */
[----:B------:R-:W-:Y:S01]  /*73a0*/  BSSY.RECONVERGENT B0, `(.L_x_12517) ;  /* 0x0000011000007945 */ /* 0x000fe20003800200 */
[C---:B------:R-:W-:Y:S01]  /*73b0*/  FFMA.FTZ R147, R140.reuse, R154, -R147 ;  /* 0x0000009a8c937223 */ /* 0x040fe20000010893 */
[----:B------:R-:W-:Y:S01]  /*73c0*/  FFMA.FTZ R16, R140, R17, R16 ;  /* 0x000000118c107223 */ /* 0x000fe20000010010 */
[----:B0-----:R0:W0:Y:S04]  /*73d0*/  SHFL.DOWN PT, R148, R199, 0x10, 0x1f ;  /* 0x0a001f00c7947f89 */ /* 0x00102800000e0000 */
        /* <DEDUP_REMOVED lines=13> */
.L_x_12518:
[----:B------:R-:W-:Y:S05]  /*74b0*/  BSYNC.RECONVERGENT B0 ;  /* 0x0000000000007941 */ /* 0x000fea0003800200 */
.L_x_12517:
[----:B------:R-:W-:Y:S01]  /*74c0*/  FFMA.FTZ R151, R52, R67, R147 ;  /* 0x0000004334977223 */ /* 0x000fe20000010093 */
[----:B------:R-:W-:Y:S01]  /*74d0*/  FADD.FTZ R147, RZ, R16 ;  /* 0x00000010ff937221 */ /* 0x000fe20000010000 */
[----:B------:R-:W-:Y:S01]  /*74e0*/  SHFL.DOWN PT, R203, R199, 0x1, 0x1f ;  /* 0x08201f00c7cb7f89 */ /* 0x000fe200000e0000 */
[----:B------:R-:W-:Y:S01]  /*74f0*/  ISETP.NE.AND P1, PT, R36, 0x1f, PT ;  /* 0x0000001f2400780c */ /* 0x000fe20003f25270 */
[C---:B------:R-:W-:Y:S01]  /*7500*/  FMUL.FTZ R16, R131.reuse, R151 ;  /* 0x0000009783107220 */ /* 0x040fe20000410000 */
[-C--:B----4-:R-:W-:Y:S01]  /*7510*/  FMUL.FTZ R149, R131, R147.reuse ;  /* 0x0000009383957220 */ /* 0x090fe20000410000 */
[----:B--2---:R-:W2:Y:S01]  /*7520*/  SHFL.IDX PT, R165, R7, RZ, 0x1f ;  /* 0x00001fff07a57589 */ /* 0x004ea200000e0000 */
[C---:B------:R-:W-:Y:S01]  /*7530*/  ISETP.GT.AND P2, PT, R35.reuse, 0x1e, PT ;  /* 0x0000001e2300780c */ /* 0x040fe20003f44270 */
[C---:B------:R-:W-:Y:S01]  /*7540*/  FFMA.FTZ R16, R132.reuse, R147, R16 ;  /* 0x0000009384107223 */ /* 0x040fe20000010010 */
[----:B------:R-:W-:Y:S01]  /*7550*/  FFMA.FTZ R149, R132, R151, -R149 ;  /* 0x0000009784957223 */ /* 0x000fe20000010895 */
[----:B------:R-:W4:Y:S01]  /*7560*/  SHFL.DOWN PT, R167, R200, 0x1, 0x1f ;  /* 0x08201f00c8a77f89 */ /* 0x000f2200000e0000 */
[----:B------:R-:W-:Y:S01]  /*7570*/  ISETP.GT.AND P3, PT, R35, 0xf, PT ;  /* 0x0000000f2300780c */ /* 0x000fe20003f64270 */
[----:B------:R-:W-:Y:S01]  /*7580*/  FADD.FTZ R16, RZ, R16 ;  /* 0x00000010ff107221 */ /* 0x000fe20000010000 */
[----:B0-----:R-:W-:Y:S01]  /*7590*/  FFMA.FTZ R153, R50, R65, R149 ;  /* 0x0000004132997223 */ /* 0x001fe20000010095 */
[----:B------:R-:W0:Y:S01]  /*75a0*/  SHFL.IDX PT, R163, R6, RZ, 0x1f ;  /* 0x00001fff06a37589 */ /* 0x000e2200000e0000 */
[----:B------:R-:W-:Y:S01]  /*75b0*/  BSSY.RECONVERGENT B0, `(.L_x_12519) ;  /* 0x0000217000007945 */ /* 0x000fe20003800200 */
[CC--:B------:R-:W-:Y:S01]  /*75c0*/  FMUL.FTZ R148, R124.reuse, R16.reuse ;  /* 0x000000107c947220 */ /* 0x0c0fe20000410000 */
[-C--:B------:R-:W-:Y:S01]  /*75d0*/  FMUL.FTZ R150, R124, R153.reuse ;  /* 0x000000997c967220 */ /* 0x080fe20000410000 */
[----:B------:R-:W5:Y:S02]  /*75e0*/  SHFL.DOWN PT, R205, R201, 0x1, 0x1f ;  /* 0x08201f00c9cd7f89 */ /* 0x000f6400000e0000 */
[C---:B------:R-:W-:Y:S01]  /*75f0*/  FFMA.FTZ R148, R133.reuse, R153, -R148 ;  /* 0x0000009985947223 */ /* 0x040fe20000010894 */
[----:B------:R-:W-:Y:S01]  /*7600*/  FFMA.FTZ R149, R133, R16, R150 ;  /* 0x0000001085957223 */ /* 0x000fe20000010096 */
[----:B------:R-:W5:Y:S02]  /*7610*/  SHFL.DOWN PT, R207, R202, 0x1, 0x1f ;  /* 0x08201f00cacf7f89 */ /* 0x000f6400000e0000 */
[----:B------:R-:W-:Y:S01]  /*7620*/  FFMA.FTZ R150, R49, R66, R148 ;  /* 0x0000004231967223 */ /* 0x000fe20000010094 */
[----:B------:R-:W-:Y:S01]  /*7630*/  FADD.FTZ R149, RZ, R149 ;  /* 0x00000095ff957221 */ /* 0x000fe20000010000 */
[----:B---3--:R-:W3:Y:S02]  /*7640*/  SHFL.IDX PT, R199, R199, RZ, 0x1f ;  /* 0x00001fffc7c77589 */ /* 0x008ee400000e0000 */
[CC--:B------:R-:W-:Y:S01]  /*7650*/  FMUL.FTZ R148, R129.reuse, R150.reuse ;  /* 0x0000009681947220 */ /* 0x0c0fe20000410000 */
[----:B------:R-:W-:Y:S01]  /*7660*/  FMUL.FTZ R155, R129, R149 ;  /* 0x00000095819b7220 */ /* 0x000fe20000410000 */
[----:B--2---:R-:W-:Y:S01]  /*7670*/  @P1 FMUL.FTZ R160, R203, R165 ;  /* 0x000000a5cba01220 */ /* 0x004fe20000410000 */
[----:B-1----:R-:W1:Y:S01]  /*7680*/  SHFL.IDX PT, R200, R200, RZ, 0x1f ;  /* 0x00001fffc8c87589 */ /* 0x002e6200000e0000 */
[C---:B------:R-:W-:Y:S01]  /*7690*/  FFMA.FTZ R148, R134.reuse, R149, R148 ;  /* 0x0000009586947223 */ /* 0x040fe20000010094 */
[----:B------:R-:W-:Y:S01]  /*76a0*/  FFMA.FTZ R155, R134, R150, -R155 ;  /* 0x00000096869b7223 */ /* 0x000fe2000001089b */
[C---:B----4-:R-:W-:Y:S01]  /*76b0*/  @P1 FMUL.FTZ R204, R167.reuse, R165 ;  /* 0x000000a5a7cc1220 */ /* 0x050fe20000410000 */
[----:B------:R-:W2:Y:S01]  /*76c0*/  SHFL.IDX PT, R201, R201, RZ, 0x1f ;  /* 0x00001fffc9c97589 */ /* 0x000ea200000e0000 */
[----:B------:R-:W-:Y:S01]  /*76d0*/  FADD.FTZ R148, RZ, R148 ;  /* 0x00000094ff947221 */ /* 0x000fe20000010000 */
[----:B------:R-:W-:Y:S01]  /*76e0*/  FFMA.FTZ R155, R48, R61, R155 ;  /* 0x0000003d309b7223 */ /* 0x000fe2000001009b */
[-C--:B0-----:R-:W-:Y:S01]  /*76f0*/  @P1 FFMA.FTZ R160, R167, R163.reuse, -R160 ;  /* 0x000000a3a7a01223 */ /* 0x081fe200000108a0 */
[----:B------:R-:W-:Y:S01]  /*7700*/  @P1 FFMA.FTZ R204, R203, R163, R204 ;  /* 0x000000a3cbcc1223 */ /* 0x000fe200000100cc */
[----:B------:R-:W0:Y:S02]  /*7710*/  SHFL.IDX PT, R202, R202, RZ, 0x1f ;  /* 0x00001fffcaca7589 */ /* 0x000e2400000e0000 */
[----:B-----5:R-:W-:Y:S01]  /*7720*/  @P1 FADD.FTZ R163, R205, R160 ;  /* 0x000000a0cda31221 */ /* 0x020fe20000010000 */
[----:B------:R-:W-:Y:S01]  /*7730*/  FMUL.FTZ R160, R171, R148 ;  /* 0x00000094aba07220 */ /* 0x000fe20000410000 */
[----:B------:R-:W-:-:S02]  /*7740*/  @P1 FADD.FTZ R165, R207, R204 ;  /* 0x000000cccfa51221 */ /* 0x000fc40000010000 */
[----:B------:R-:W-:Y:S01]  /*7750*/  FMUL.FTZ R206, R163, R15 ;  /* 0x0000000fa3ce7220 */ /* 0x000fe20000410000 */
[----:B------:R-:W-:Y:S01]  /*7760*/  FFMA.FTZ R160, R170, R155, -R160 ;  /* 0x0000009baaa07223 */ /* 0x000fe200000108a0 */
[----:B------:R-:W-:Y:S01]  /*7770*/  ISETP.NE.AND P1, PT, R36, RZ, PT ;  /* 0x000000ff2400720c */ /* 0x000fe20003f25270 */
[----:B------:R-:W-:Y:S01]  /*7780*/  FMUL.FTZ R204, R165, R15 ;  /* 0x0000000fa5cc7220 */ /* 0x000fe20000410000 */
[----:B------:R-:W-:Y:S01]  /*7790*/  FMUL.FTZ R15, R171, R155 ;  /* 0x0000009bab0f7220 */ /* 0x000fe20000410000 */
[----:B------:R-:W-:Y:S01]  /*77a0*/  FFMA.FTZ R165, R165, R14, -R206 ;  /* 0x0000000ea5a57223 */ /* 0x000fe200000108ce */
[----:B------:R-:W-:Y:S01]  /*77b0*/  FFMA.FTZ R160, R47, R56, R160 ;  /* 0x000000382fa07223 */ /* 0x000fe200000100a0 */
[----:B------:R-:W-:Y:S01]  /*77c0*/  FFMA.FTZ R14, R163, R14, R204 ;  /* 0x0000000ea30e7223 */ /* 0x000fe200000100cc */
[----:B------:R-:W-:Y:S01]  /*77d0*/  FFMA.FTZ R163, R170, R148, R15 ;  /* 0x00000094aaa37223 */ /* 0x000fe2000001000f */
[----:B------:R-:W-:Y:S01]  /*77e0*/  FADD.FTZ R15, R158, R165 ;  /* 0x000000a59e0f7221 */ /* 0x000fe20000010000 */
[----:B------:R-:W-:Y:S01]  /*77f0*/  FMUL.FTZ R204, R176, R160 ;  /* 0x000000a0b0cc7220 */ /* 0x000fe20000410000 */
[----:B------:R-:W-:Y:S01]  /*7800*/  FADD.FTZ R14, R157, R14 ;  /* 0x0000000e9d0e7221 */ /* 0x000fe20000010000 */
[----:B------:R-:W-:Y:S01]  /*7810*/  FADD.FTZ R157, RZ, R163 ;  /* 0x000000a3ff9d7221 */ /* 0x000fe20000010000 */
[----:B------:R-:W-:-:S02]  /*7820*/  FMUL.FTZ R206, R174, R15 ;  /* 0x0000000faece7220 */ /* 0x000fc40000410000 */
[-C--:B------:R-:W-:Y:S01]  /*7830*/  FMUL.FTZ R208, R174, R14.reuse ;  /* 0x0000000eaed07220 */ /* 0x080fe20000410000 */
[----:B------:R-:W-:Y:S01]  /*7840*/  FMUL.FTZ R158, R176, R157 ;  /* 0x0000009db09e7220 */ /* 0x000fe20000410000 */
[C---:B------:R-:W-:Y:S02]  /*7850*/  FFMA.FTZ R165, R173.reuse, R14, R206 ;  /* 0x0000000eada57223 */ /* 0x040fe400000100ce */
        /* <DEDUP_REMOVED lines=20> */
[-C--:B------:R-:W-:Y:S01]  /*79a0*/  FMUL.FTZ R207, R181, R164.reuse ;  /* 0x000000a4b5cf7220 */ /* 0x080fe20000410000 */
        /* <DEDUP_REMOVED lines=54> */
[----:B---3--:R-:W-:Y:S01]  /*7d10*/  FMUL.FTZ R185, R199, R7 ;  /* 0x00000007c7b97220 */ /* 0x008fe20000410000 */
[----:B------:R-:W-:Y:S01]  /*7d20*/  FADD.FTZ R190, R190, R191 ;  /* 0x000000bfbebe7221 */ /* 0x000fe20000010000 */
[----:B------:R-:W-:Y:S01]  /*7d30*/  FADD.FTZ R189, R189, R182 ;  /* 0x000000b6bdbd7221 */ /* 0x000fe20000010000 */
[CC--:B------:R-:W-:Y:S01]  /*7d40*/  FMUL.FTZ R182, R199.reuse, R6.reuse ;  /* 0x00000006c7b67220 */ /* 0x0c0fe20000410000 */
[----:B-1----:R-:W-:Y:S01]  /*7d50*/  FFMA.FTZ R180, R200, R6, -R185 ;  /* 0x00000006c8b47223 */ /* 0x002fe200000108b9 */
[C---:B------:R-:W-:Y:S01]  /*7d60*/  FMUL.FTZ R184, R176.reuse, R190 ;  /* 0x000000beb0b87220 */ /* 0x040fe20000410000 */
[-C--:B------:R-:W-:Y:S01]  /*7d70*/  FMUL.FTZ R191, R176, R189.reuse ;  /* 0x000000bdb0bf7220 */ /* 0x080fe20000410000 */
[----:B------:R-:W-:Y:S01]  /*7d80*/  FMUL.FTZ R6, R199, R4 ;  /* 0x00000004c7067220 */ /* 0x000fe20000410000 */
[----:B------:R-:W-:Y:S01]  /*7d90*/  FADD.FTZ R176, RZ, R186 ;  /* 0x000000baffb07221 */ /* 0x000fe20000010000 */
[----:B------:R-:W-:Y:S01]  /*7da0*/  FFMA.FTZ R184, R175, R189, R184 ;  /* 0x000000bdafb87223 */ /* 0x000fe200000100b8 */
[-C--:B------:R-:W-:Y:S01]  /*7db0*/  FMUL.FTZ R185, R199, R5.reuse ;  /* 0x00000005c7b97220 */ /* 0x080fe20000410000 */
[----:B------:R-:W-:Y:S01]  /*7dc0*/  FFMA.FTZ R175, R175, R190, -R191 ;  /* 0x000000beafaf7223 */ /* 0x000fe200000108bf */
[----:B------:R-:W-:Y:S01]  /*7dd0*/  FFMA.FTZ R5, R200, R5, R6 ;  /* 0x00000005c8057223 */ /* 0x000fe20000010006 */
[----:B------:R-:W-:Y:S01]  /*7de0*/  FADD.FTZ R187, R187, R184 ;  /* 0x000000b8bbbb7221 */ /* 0x000fe20000010000 */
[----:B--2---:R-:W-:Y:S01]  /*7df0*/  FADD.FTZ R6, R201, R180 ;  /* 0x000000b4c9067221 */ /* 0x004fe20000010000 */
[----:B------:R-:W-:Y:S01]  /*7e00*/  FFMA.FTZ R178, R83, R88, R178 ;  /* 0x0000005853b27223 */ /* 0x000fe200000100b2 */
[----:B------:R-:W-:Y:S01]  /*7e10*/  FMUL.FTZ R180, R174, R176 ;  /* 0x000000b0aeb47220 */ /* 0x000fe20000410000 */
[----:B------:R-:W-:Y:S01]  /*7e20*/  FADD.FTZ R175, R188, R175 ;  /* 0x000000afbcaf7221 */ /* 0x000fe20000010000 */
        /* <DEDUP_REMOVED lines=10> */
[----:B------:R-:W-:Y:S01]  /*7ed0*/  FFMA.FTZ R170, R0, R159, RZ ;  /* 0x0000009f00aa7223 */ /* 0x000fe200000100ff */
[----:B0-----:R-:W-:Y:S01]  /*7ee0*/  FADD.FTZ R7, R202, R7 ;  /* 0x00000007ca077221 */ /* 0x001fe20000010000 */
[----:B------:R-:W-:Y:S01]  /*7ef0*/  @!P1 LEA R182, R121, UR24, 0x4 ;  /* 0x0000001879b69c11 */ /* 0x000fe2000f8e20ff */
[----:B------:R-:W-:Y:S01]  /*7f00*/  FFMA.FTZ R185, R0, -R3, RZ ;  /* 0x8000000300b97223 */ /* 0x000fe200000100ff */
[----:B------:R-:W-:Y:S01]  /*7f10*/  FADD.FTZ R126, R126, R171 ;  /* 0x000000ab7e7e7221 */ /* 0x000fe20000010000 */
[----:B------:R-:W-:Y:S01]  /*7f20*/  FMUL.FTZ R171, R129, R172 ;  /* 0x000000ac81ab7220 */ /* 0x000fe20000410000 */
[C---:B------:R-:W-:Y:S01]  /*7f30*/  FFMA.FTZ R170, R105.reuse, R156, R170 ;  /* 0x0000009c69aa7223 */ /* 0x040fe200000100aa */
[----:B------:R-:W-:Y:S01]  /*7f40*/  FFMA.FTZ R180, R105, -R2, R185 ;  /* 0x8000000269b47223 */ /* 0x000fe200000100b9 */
[----:B------:R0:W-:Y:S01]  /*7f50*/  @!P1 STS.128 [R182+0x1980], R4 ;  /* 0x00198004b6009388 */ /* 0x0001e20000000c00 */
[-C--:B------:R-:W-:Y:S01]  /*7f60*/  FMUL.FTZ R129, R129, R126.reuse ;  /* 0x0000007e81817220 */ /* 0x080fe20000410000 */
[----:B------:R-:W-:Y:S01]  /*7f70*/  FFMA.FTZ R171, R134, R126, R171 ;  /* 0x0000007e86ab7223 */ /* 0x000fe200000100ab */
[----:B------:R-:W-:Y:S01]  /*7f80*/  FFMA.FTZ R180, R107, -R17, R180 ;  /* 0x800000116bb47223 */ /* 0x000fe200000100b4 */
[----:B------:R-:W-:Y:S01]  /*7f90*/  FFMA.FTZ R156, R54, -R69, R156 ;  /* 0x80000045369c7223 */ /* 0x000fe2000001009c */
[----:B------:R-:W-:Y:S01]  /*7fa0*/  FFMA.FTZ R134, R134, R172, -R129 ;  /* 0x000000ac86867223 */ /* 0x000fe20000010881 */
[----:B------:R-:W-:Y:S01]  /*7fb0*/  FADD.FTZ R146, R146, R171 ;  /* 0x000000ab92927221 */ /* 0x000fe20000010000 */
[----:B------:R-:W-:Y:S01]  /*7fc0*/  FMUL.FTZ R184, R162, R85 ;  /* 0x00000055a2b87220 */ /* 0x000fe20000410000 */
[----:B------:R-:W-:Y:S01]  /*7fd0*/  FFMA.FTZ R174, R87, R90, R174 ;  /* 0x0000005a57ae7223 */ /* 0x000fe200000100ae */
[----:B------:R-:W-:Y:S01]  /*7fe0*/  FADD.FTZ R145, R145, R134 ;  /* 0x0000008691917221 */ /* 0x000fe20000010000 */
[----:B------:R-:W-:Y:S01]  /*7ff0*/  FADD.FTZ R173, RZ, R173 ;  /* 0x000000adffad7221 */ /* 0x000fe20000010000 */
[----:B------:R-:W-:Y:S01]  /*8000*/  FMUL.FTZ R186, R179, R184 ;  /* 0x000000b8b3ba7220 */ /* 0x000fe20000410000 */
[----:B0-----:R-:W-:Y:S01]  /*8010*/  FFMA.FTZ R5, R107, R154, R170 ;  /* 0x0000009a6b057223 */ /* 0x001fe200000100aa */
[----:B------:R-:W-:Y:S01]  /*8020*/  FMUL.FTZ R4, R124, R146 ;  /* 0x000000927c047220 */ /* 0x000fe20000410000 */
[----:B------:R-:W-:-:S02]  /*8030*/  FFMA.FTZ R154, R53, -R68, R154 ;  /* 0x80000044359a7223 */ /* 0x000fc4000001009a */
[C---:B------:R-:W-:Y:S01]  /*8040*/  FFMA.FTZ R6, R108.reuse, R151, R5 ;  /* 0x000000976c067223 */ /* 0x040fe20000010005 */
[----:B------:R-:W-:Y:S01]  /*8050*/  FFMA.FTZ R5, R108, -R147, R180 ;  /* 0x800000936c057223 */ /* 0x000fe200000100b4 */
[----:B------:R-:W-:Y:S01]  /*8060*/  FFMA.FTZ R7, R133, R145, -R4 ;  /* 0x0000009185077223 */ /* 0x000fe20000010804 */
[----:B------:R-:W-:Y:S01]  /*8070*/  FFMA.FTZ R151, R52, -R67, R151 ;  /* 0x8000004334977223 */ /* 0x000fe20000010097 */
[C---:B------:R-:W-:Y:S01]  /*8080*/  FFMA.FTZ R129, R109.reuse, R153, R6 ;  /* 0x000000996d817223 */ /* 0x040fe20000010006 */
[----:B------:R-:W-:Y:S01]  /*8090*/  FFMA.FTZ R6, R109, -R16, R5 ;  /* 0x800000106d067223 */ /* 0x000fe20000010005 */
[----:B------:R-:W-:Y:S01]  /*80a0*/  FMUL.FTZ R5, R124, R145 ;  /* 0x000000917c057220 */ /* 0x000fe20000410000 */
[----:B------:R-:W-:Y:S01]  /*80b0*/  FADD.FTZ R144, R144, R7 ;  /* 0x0000000790907221 */ /* 0x000fe20000010000 */
[C---:B------:R-:W-:Y:S01]  /*80c0*/  FFMA.FTZ R124, R110.reuse, R150, R129 ;  /* 0x000000966e7c7223 */ /* 0x040fe20000010081 */
[----:B------:R-:W-:Y:S01]  /*80d0*/  FFMA.FTZ R129, R110, -R149, R6 ;  /* 0x800000956e817223 */ /* 0x000fe20000010006 */
[----:B------:R-:W-:Y:S01]  /*80e0*/  FFMA.FTZ R4, R133, R146, R5 ;  /* 0x0000009285047223 */ /* 0x000fe20000010005 */
[----:B------:R-:W-:Y:S01]  /*80f0*/  FMUL.FTZ R5, R131, R144 ;  /* 0x0000009083057220 */ /* 0x000fe20000410000 */
[C---:B------:R-:W-:Y:S01]  /*8100*/  FFMA.FTZ R7, R111.reuse, R155, R124 ;  /* 0x0000009b6f077223 */ /* 0x040fe2000001007c */
[----:B------:R-:W-:Y:S01]  /*8110*/  FFMA.FTZ R6, R111, -R148, R129 ;  /* 0x800000946f067223 */ /* 0x000fe20000010081 */
[----:B------:R-:W-:Y:S01]  /*8120*/  FADD.FTZ R143, R143, R4 ;  /* 0x000000048f8f7221 */ /* 0x000fe20000010000 */
[----:B------:R-:W-:Y:S01]  /*8130*/  FFMA.FTZ R153, R50, -R65, R153 ;  /* 0x8000004132997223 */ /* 0x000fe20000010099 */
[C---:B------:R-:W-:Y:S01]  /*8140*/  FFMA.FTZ R4, R112.reuse, R160, R7 ;  /* 0x000000a070047223 */ /* 0x040fe20000010007 */
[----:B------:R-:W-:Y:S01]  /*8150*/  FFMA.FTZ R7, R112, -R157, R6 ;  /* 0x8000009d70077223 */ /* 0x000fe20000010006 */
[-C--:B------:R-:W-:Y:S01]  /*8160*/  FMUL.FTZ R131, R131, R143.reuse ;  /* 0x0000008f83837220 */ /* 0x080fe20000410000 */
[C---:B------:R-:W-:Y:S01]  /*8170*/  FFMA.FTZ R5, R132.reuse, R143, R5 ;  /* 0x0000008f84057223 */ /* 0x040fe20000010005 */
[C---:B------:R-:W-:Y:S01]  /*8180*/  FFMA.FTZ R133, R113.reuse, R163, R4 ;  /* 0x000000a371857223 */ /* 0x040fe20000010004 */
[----:B------:R-:W-:Y:S01]  /*8190*/  FFMA.FTZ R4, R113, -R158, R7 ;  /* 0x8000009e71047223 */ /* 0x000fe20000010007 */
[----:B------:R-:W-:Y:S01]  /*81a0*/  FFMA.FTZ R132, R132, R144, -R131 ;  /* 0x0000009084847223 */ /* 0x000fe20000010883 */
[----:B------:R-:W-:Y:S01]  /*81b0*/  FADD.FTZ R129, R142, R5 ;  /* 0x000000058e817221 */ /* 0x000fe20000010000 */
[C---:B------:R-:W-:Y:S01]  /*81c0*/  FFMA.FTZ R6, R114.reuse, R167, R133 ;  /* 0x000000a772067223 */ /* 0x040fe20000010085 */
[C---:B------:R-:W-:Y:S01]  /*81d0*/  FMUL.FTZ R133, R9.reuse, R195 ;  /* 0x000000c309857220 */ /* 0x040fe20000410000 */
[----:B------:R-:W-:Y:S01]  /*81e0*/  FFMA.FTZ R5, R114, -R165, R4 ;  /* 0x800000a572057223 */ /* 0x000fe20000010004 */
[-C--:B------:R-:W-:Y:S01]  /*81f0*/  FMUL.FTZ R131, R9, R203.reuse ;  /* 0x000000cb09837220 */ /* 0x080fe20000410000 */
[----:B------:R-:W-:Y:S01]  /*8200*/  FFMA.FTZ R7, R115, R206, R6 ;  /* 0x000000ce73077223 */ /* 0x000fe20000010006 */
[----:B------:R-:W-:Y:S01]  /*8210*/  FFMA.FTZ R133, R8, R203, -R133 ;  /* 0x000000cb08857223 */ /* 0x000fe20000010885 */
[----:B------:R-:W-:Y:S01]  /*8220*/  FMUL.FTZ R203, R203, R84 ;  /* 0x00000054cbcb7220 */ /* 0x000fe20000410000 */
[----:B------:R-:W-:Y:S01]  /*8230*/  FADD.FTZ R141, R141, R132 ;  /* 0x000000848d8d7221 */ /* 0x000fe20000010000 */
[----:B------:R-:W-:Y:S01]  /*8240*/  FFMA.FTZ R5, R115, -R198, R5 ;  /* 0x800000c673057223 */ /* 0x000fe20000010005 */
[----:B------:R-:W-:Y:S01]  /*8250*/  FFMA.FTZ R132, R116, R208, R7 ;  /* 0x000000d074847223 */ /* 0x000fe20000010007 */
[-C--:B------:R-:W-:Y:S01]  /*8260*/  FFMA.FTZ R208, R41, -R84.reuse, R208 ;  /* 0x8000005429d07223 */ /* 0x080fe200000100d0 */
[----:B------:R-:W-:Y:S01]  /*8270*/  FMUL.FTZ R7, R195, R84 ;  /* 0x00000054c3077220 */ /* 0x000fe20000410000 */
[----:B------:R-:W-:Y:S01]  /*8280*/  FMUL.FTZ R171, R196, R203 ;  /* 0x000000cbc4ab7220 */ /* 0x000fe20000410000 */
[----:B------:R-:W-:Y:S01]  /*8290*/  FFMA.FTZ R131, R8, R195, R131 ;  /* 0x000000c308837223 */ /* 0x000fe20000010083 */
[----:B------:R-:W-:Y:S01]  /*82a0*/  FFMA.FTZ R142, R116, -R196, R5 ;  /* 0x800000c4748e7223 */ /* 0x000fe20000010005 */
[----:B------:R-:W-:Y:S01]  /*82b0*/  FADD.FTZ R98, R7, R98 ;  /* 0x0000006207627221 */ /* 0x000fe20000010000 */
[-C--:B------:R-:W-:Y:S01]  /*82c0*/  FFMA.FTZ R4, R208, R7.reuse, R171 ;  /* 0x00000007d0047223 */ /* 0x080fe200000100ab */
[----:B------:R-:W-:Y:S01]  /*82d0*/  FMUL.FTZ R5, R196, R7 ;  /* 0x00000007c4057220 */ /* 0x000fe20000410000 */
[----:B------:R-:W-:Y:S01]  /*82e0*/  FMUL.FTZ R7, R128, R141 ;  /* 0x0000008d80077220 */ /* 0x000fe20000410000 */
[----:B------:R-:W-:Y:S01]  /*82f0*/  FMUL.FTZ R131, R208, R131 ;  /* 0x00000083d0837220 */ /* 0x000fe20000410000 */
[-C--:B------:R-:W-:Y:S01]  /*8300*/  FMUL.FTZ R128, R128, R129.reuse ;  /* 0x0000008180807220 */ /* 0x080fe20000410000 */
[-C--:B------:R-:W-:Y:S01]  /*8310*/  FMUL.FTZ R171, R183, R42.reuse ;  /* 0x0000002ab7ab7220 */ /* 0x080fe20000410000 */
[----:B------:R-:W-:Y:S01]  /*8320*/  FFMA.FTZ R7, R140, R129, R7 ;  /* 0x000000818c077223 */ /* 0x000fe20000010007 */
[----:B------:R-:W-:Y:S01]  /*8330*/  FFMA.FTZ R196, R196, R133, R131 ;  /* 0x00000085c4c47223 */ /* 0x000fe20000010083 */
[----:B------:R-:W-:Y:S01]  /*8340*/  FFMA.FTZ R124, R140, R141, -R128 ;  /* 0x0000008d8c7c7223 */ /* 0x000fe20000010880 */
[-C--:B------:R-:W-:Y:S01]  /*8350*/  FFMA.FTZ R206, R43, -R42.reuse, R206 ;  /* 0x8000002a2bce7223 */ /* 0x080fe200000100ce */
[----:B------:R-:W-:Y:S01]  /*8360*/  FMUL.FTZ R131, R168, R42 ;  /* 0x0000002aa8837220 */ /* 0x000fe20000410000 */
[----:B------:R-:W-:Y:S01]  /*8370*/  FMUL.FTZ R185, R198, R171 ;  /* 0x000000abc6b97220 */ /* 0x000fe20000410000 */
[----:B------:R-:W-:Y:S01]  /*8380*/  FADD.FTZ R124, R125, R124 ;  /* 0x0000007c7d7c7221 */ /* 0x000fe20000010000 */
        /* <DEDUP_REMOVED lines=8> */
[----:B------:R-:W-:Y:S01]  /*8410*/  FMUL.FTZ R131, R204, R86 ;  /* 0x00000056cc837220 */ /* 0x000fe20000410000 */
[C---:B------:R-:W-:Y:S01]  /*8420*/  FFMA.FTZ R128, R139.reuse, R122, R128 ;  /* 0x0000007a8b807223 */ /* 0x040fe20000010080 */
[----:B------:R-:W-:Y:S01]  /*8430*/  FFMA.FTZ R134, R139, R124, -R123 ;  /* 0x0000007c8b867223 */ /* 0x000fe2000001087b */
[----:B------:R-:W-:Y:S01]  /*8440*/  FFMA.FTZ R139, R117, R210, R132 ;  /* 0x000000d2758b7223 */ /* 0x000fe20000010084 */
[-C--:B------:R-:W-:Y:S01]  /*8450*/  FMUL.FTZ R123, R166, R86.reuse ;  /* 0x00000056a67b7220 */ /* 0x080fe20000410000 */
[----:B------:R-:W-:Y:S01]  /*8460*/  FFMA.FTZ R210, R81, -R86, R210 ;  /* 0x8000005651d27223 */ /* 0x000fe200000100d2 */
[----:B------:R-:W-:Y:S01]  /*8470*/  FMUL.FTZ R171, R194, R131 ;  /* 0x00000083c2ab7220 */ /* 0x000fe20000410000 */
[----:B------:R-:W-:Y:S01]  /*8480*/  FADD.FTZ R135, R135, R134 ;  /* 0x0000008687877221 */ /* 0x000fe20000010000 */
[----:B------:R-:W-:Y:S01]  /*8490*/  FADD.FTZ R95, R123, R95 ;  /* 0x0000005f7b5f7221 */ /* 0x000fe20000010000 */
[----:B------:R-:W-:Y:S01]  /*84a0*/  FADD.FTZ R127, R127, R128 ;  /* 0x000000807f7f7221 */ /* 0x000fe20000010000 */
[-C--:B------:R-:W-:Y:S01]  /*84b0*/  FFMA.FTZ R132, R210, R123.reuse, R171 ;  /* 0x0000007bd2847223 */ /* 0x080fe200000100ab */
[----:B------:R-:W-:Y:S01]  /*84c0*/  FMUL.FTZ R123, R194, R123 ;  /* 0x0000007bc27b7220 */ /* 0x000fe20000410000 */
[C---:B------:R-:W-:Y:S01]  /*84d0*/  FMUL.FTZ R133, R9.reuse, R168 ;  /* 0x000000a809857220 */ /* 0x040fe20000410000 */
[-C--:B------:R-:W-:Y:S01]  /*84e0*/  FFMA.FTZ R185, R8, R204.reuse, -R125 ;  /* 0x000000cc08b97223 */ /* 0x080fe2000001087d */
[C---:B------:R-:W-:Y:S01]  /*84f0*/  FMUL.FTZ R125, R9.reuse, R204 ;  /* 0x000000cc097d7220 */ /* 0x040fe20000410000 */
[----:B------:R-:W-:Y:S01]  /*8500*/  FFMA.FTZ R134, R210, R131, -R123 ;  /* 0x00000083d2867223 */ /* 0x000fe2000001087b */
[C---:B------:R-:W-:Y:S01]  /*8510*/  FMUL.FTZ R123, R130.reuse, R135 ;  /* 0x00000087827b7220 */ /* 0x040fe20000410000 */
[----:B------:R-:W-:Y:S01]  /*8520*/  FMUL.FTZ R130, R130, R127 ;  /* 0x0000007f82827220 */ /* 0x000fe20000410000 */
[CC--:B------:R-:W-:Y:S01]  /*8530*/  FFMA.FTZ R133, R8.reuse, R183.reuse, -R133 ;  /* 0x000000b708857223 */ /* 0x0c0fe20000010885 */
[----:B------:R-:W-:Y:S01]  /*8540*/  FMUL.FTZ R183, R9, R183 ;  /* 0x000000b709b77220 */ /* 0x000fe20000410000 */
[----:B------:R-:W-:Y:S01]  /*8550*/  FFMA.FTZ R125, R8, R166, R125 ;  /* 0x000000a6087d7223 */ /* 0x000fe2000001007d */
[C---:B------:R-:W-:Y:S01]  /*8560*/  FFMA.FTZ R131, R138.reuse, R135, -R130 ;  /* 0x000000878a837223 */ /* 0x040fe20000010882 */
[----:B------:R-:W-:Y:S01]  /*8570*/  FFMA.FTZ R128, R138, R127, R123 ;  /* 0x0000007f8a807223 */ /* 0x000fe2000001007b */
[----:B------:R-:W-:Y:S01]  /*8580*/  FFMA.FTZ R183, R8, R168, R183 ;  /* 0x000000a808b77223 */ /* 0x000fe200000100b7 */
[----:B------:R-:W-:Y:S01]  /*8590*/  FMUL.FTZ R125, R210, R125 ;  /* 0x0000007dd27d7220 */ /* 0x000fe20000410000 */
[----:B------:R-:W-:Y:S01]  /*85a0*/  FADD.FTZ R131, R136, R131 ;  /* 0x0000008388837221 */ /* 0x000fe20000010000 */
[----:B------:R-:W-:Y:S01]  /*85b0*/  FADD.FTZ R137, R137, R128 ;  /* 0x0000008089897221 */ /* 0x000fe20000010000 */
[----:B------:R-:W-:Y:S01]  /*85c0*/  FFMA.FTZ R171, R117, -R194, R142 ;  /* 0x800000c275ab7223 */ /* 0x000fe2000001008e */
[----:B------:R-:W-:Y:S01]  /*85d0*/  FMUL.FTZ R183, R206, R183 ;  /* 0x000000b7ceb77220 */ /* 0x000fe20000410000 */
[-C--:B------:R-:W-:Y:S01]  /*85e0*/  FMUL.FTZ R130, R131, R70.reuse ;  /* 0x0000004683827220 */ /* 0x080fe20000410000 */
[----:B------:R-:W-:Y:S01]  /*85f0*/  FFMA.FTZ R194, R194, R185, R125 ;  /* 0x000000b9c2c27223 */ /* 0x000fe2000001007d */
[-C--:B------:R-:W-:Y:S01]  /*8600*/  FFMA.FTZ R128, R55, -R70.reuse, R159 ;  /* 0x8000004637807223 */ /* 0x080fe2000001009f */
[----:B------:R-:W-:Y:S01]  /*8610*/  FMUL.FTZ R185, R135, R69 ;  /* 0x0000004587b97220 */ /* 0x000fe20000410000 */
[----:B------:R-:W-:Y:S01]  /*8620*/  FMUL.FTZ R123, R137, R70 ;  /* 0x00000046897b7220 */ /* 0x000fe20000410000 */
[----:B------:R-:W-:Y:S01]  /*8630*/  FMUL.FTZ R159, R3, R130 ;  /* 0x00000082039f7220 */ /* 0x000fe20000410000 */
[----:B------:R-:W-:Y:S01]  /*8640*/  FFMA.FTZ R198, R198, R133, R183 ;  /* 0x00000085c6c67223 */ /* 0x000fe200000100b7 */
[----:B------:R-:W-:Y:S01]  /*8650*/  FMUL.FTZ R125, R127, R69 ;  /* 0x000000457f7d7220 */ /* 0x000fe20000410000 */
[----:B------:R-:W-:Y:S01]  /*8660*/  FMUL.FTZ R183, R2, R185 ;  /* 0x000000b902b77220 */ /* 0x000fe20000410000 */
[----:B------:R-:W-:Y:S01]  /*8670*/  FFMA.FTZ R159, R128, R123, R159 ;  /* 0x0000007b809f7223 */ /* 0x000fe2000001009f */
[-C--:B------:R-:W-:Y:S01]  /*8680*/  FMUL.FTZ R140, R124, R68.reuse ;  /* 0x000000447c8c7220 */ /* 0x080fe20000410000 */
[----:B------:R-:W-:Y:S01]  /*8690*/  FMUL.FTZ R133, R122, R68 ;  /* 0x000000447a857220 */ /* 0x000fe20000410000 */
[----:B------:R-:W-:Y:S01]  /*86a0*/  FFMA.FTZ R136, R156, R125, R183 ;  /* 0x0000007d9c887223 */ /* 0x000fe200000100b7 */
[----:B------:R-:W-:Y:S01]  /*86b0*/  FADD.FTZ R159, RZ, R159 ;  /* 0x0000009fff9f7221 */ /* 0x000fe20000010000 */
[----:B------:R-:W-:Y:S01]  /*86c0*/  FMUL.FTZ R183, R3, R123 ;  /* 0x0000007b03b77220 */ /* 0x000fe20000410000 */
[----:B------:R-:W-:Y:S01]  /*86d0*/  FMUL.FTZ R191, R2, R125 ;  /* 0x0000007d02bf7220 */ /* 0x000fe20000410000 */
[----:B------:R-:W-:Y:S01]  /*86e0*/  FMUL.FTZ R193, R17, R133 ;  /* 0x0000008511c17220 */ /* 0x000fe20000410000 */
[----:B------:R-:W-:Y:S01]  /*86f0*/  FADD.FTZ R136, R159, R136 ;  /* 0x000000889f887221 */ /* 0x000fe20000010000 */
[----:B------:R-:W-:Y:S01]  /*8700*/  FMUL.FTZ R159, R17, R140 ;  /* 0x0000008c119f7220 */ /* 0x000fe20000410000 */
[----:B------:R-:W-:Y:S01]  /*8710*/  FFMA.FTZ R183, R128, R130, -R183 ;  /* 0x0000008280b77223 */ /* 0x000fe200000108b7 */
[----:B------:R-:W-:Y:S01]  /*8720*/  FMUL.FTZ R130, R129, R67 ;  /* 0x0000004381827220 */ /* 0x000fe20000410000 */
[----:B------:R-:W-:Y:S01]  /*8730*/  FFMA.FTZ R138, R156, R185, -R191 ;  /* 0x000000b99c8a7223 */ /* 0x000fe200000108bf */
[C---:B------:R-:W-:Y:S01]  /*8740*/  FFMA.FTZ R159, R154.reuse, R133, R159 ;  /* 0x000000859a9f7223 */ /* 0x040fe2000001009f */
[----:B------:R-:W-:Y:S01]  /*8750*/  FADD.FTZ R183, RZ, R183 ;  /* 0x000000b7ffb77221 */ /* 0x000fe20000010000 */
[----:B------:R-:W-:Y:S01]  /*8760*/  FFMA.FTZ R193, R154, R140, -R193 ;  /* 0x0000008c9ac17223 */ /* 0x000fe200000108c1 */
[----:B------:R-:W-:Y:S01]  /*8770*/  FMUL.FTZ R140, R141, R67 ;  /* 0x000000438d8c7220 */ /* 0x000fe20000410000 */
[----:B------:R-:W-:Y:S01]  /*8780*/  FMUL.FTZ R142, R147, R130 ;  /* 0x00000082938e7220 */ /* 0x000fe20000410000 */
[----:B------:R-:W-:Y:S01]  /*8790*/  FADD.FTZ R159, R136, R159 ;  /* 0x0000009f889f7221 */ /* 0x000fe20000010000 */
[----:B------:R-:W-:Y:S01]  /*87a0*/  FADD.FTZ R138, R183, R138 ;  /* 0x0000008ab78a7221 */ /* 0x000fe20000010000 */
[-C--:B------:R-:W-:Y:S01]  /*87b0*/  FMUL.FTZ R136, R143, R65.reuse ;  /* 0x000000418f887220 */ /* 0x080fe20000410000 */
[----:B------:R-:W-:Y:S01]  /*87c0*/  FFMA.FTZ R183, R151, R140, -R142 ;  /* 0x0000008c97b77223 */ /* 0x000fe2000001088e */
[----:B------:R-:W-:Y:S01]  /*87d0*/  FMUL.FTZ R142, R144, R65 ;  /* 0x00000041908e7220 */ /* 0x000fe20000410000 */
[----:B------:R-:W-:Y:S01]  /*87e0*/  FADD.FTZ R138, R138, R193 ;  /* 0x000000c18a8a7221 */ /* 0x000fe20000010000 */
[C---:B------:R-:W-:Y:S01]  /*87f0*/  FMUL.FTZ R170, R16.reuse, R136 ;  /* 0x0000008810aa7220 */ /* 0x040fe20000410000 */
[----:B------:R-:W-:Y:S01]  /*8800*/  FMUL.FTZ R140, R147, R140 ;  /* 0x0000008c938c7220 */ /* 0x000fe20000410000 */
[-C--:B------:R-:W-:Y:S01]  /*8810*/  FMUL.FTZ R185, R16, R142.reuse ;  /* 0x0000008e10b97220 */ /* 0x080fe20000410000 */
[----:B------:R-:W-:Y:S01]  /*8820*/  FADD.FTZ R138, R138, R183 ;  /* 0x000000b78a8a7221 */ /* 0x000fe20000010000 */
[----:B------:R-:W-:Y:S01]  /*8830*/  FFMA.FTZ R191, R153, R142, -R170 ;  /* 0x0000008e99bf7223 */ /* 0x000fe200000108aa */
[----:B------:R-:W-:Y:S01]  /*8840*/  FFMA.FTZ R140, R151, R130, R140 ;  /* 0x00000082978c7223 */ /* 0x000fe2000001008c */
[----:B------:R-:W-:Y:S01]  /*8850*/  FFMA.FTZ R185, R153, R136, R185 ;  /* 0x0000008899b97223 */ /* 0x000fe200000100b9 */
[----:B------:R-:W-:Y:S01]  /*8860*/  FFMA.FTZ R201, R43, R168, R198 ;  /* 0x000000a82bc97223 */ /* 0x000fe200000100c6 */
[----:B------:R-:W-:Y:S01]  /*8870*/  FADD.FTZ R191, R138, R191 ;  /* 0x000000bf8abf7221 */ /* 0x000fe20000010000 */
[-C--:B------:R-:W-:Y:S01]  /*8880*/  FMUL.FTZ R138, R146, R66.reuse ;  /* 0x00000042928a7220 */ /* 0x080fe20000410000 */
[----:B------:R-:W-:Y:S01]  /*8890*/  FADD.FTZ R140, R159, R140 ;  /* 0x0000008c9f8c7221 */ /* 0x000fe20000010000 */
[-C--:B------:R-:W-:Y:S01]  /*88a0*/  FFMA.FTZ R159, R49, -R66.reuse, R150 ;  /* 0x80000042319f7223 */ /* 0x080fe20000010096 */
[----:B------:R-:W-:Y:S01]  /*88b0*/  FMUL.FTZ R142, R145, R66 ;  /* 0x00000042918e7220 */ /* 0x000fe20000410000 */
[----:B------:R-:W-:Y:S01]  /*88c0*/  FMUL.FTZ R150, R149, R138 ;  /* 0x0000008a95967220 */ /* 0x000fe20000410000 */
[----:B------:R-:W-:Y:S01]  /*88d0*/  FMUL.FTZ R168, R177, R45 ;  /* 0x0000002db1a87220 */ /* 0x000fe20000410000 */
[----:B------:R-:W-:Y:S01]  /*88e0*/  FFMA.FTZ R5, R208, R203, -R5 ;  /* 0x000000cbd0057223 */ /* 0x000fe20000010805 */
[----:B------:R-:W-:Y:S01]  /*88f0*/  FADD.FTZ R140, R140, R185 ;  /* 0x000000b98c8c7221 */ /* 0x000fe20000010000 */
[-C--:B------:R-:W-:Y:S01]  /*8900*/  FFMA.FTZ R180, R44, -R45.reuse, R167 ;  /* 0x8000002d2cb47223 */ /* 0x080fe200000100a7 */
[----:B------:R-:W-:Y:S01]  /*8910*/  FFMA.FTZ R150, R159, R142, -R150 ;  /* 0x0000008e9f967223 */ /* 0x000fe20000010896 */
        /* <DEDUP_REMOVED lines=8> */
[-C--:B------:R-:W-:Y:S01]  /*89a0*/  FFMA.FTZ R155, R48, -R61.reuse, R155 ;  /* 0x8000003d309b7223 */ /* 0x080fe2000001009b */
[----:B------:R-:W-:Y:S01]  /*89b0*/  FMUL.FTZ R167, R126, R61 ;  /* 0x0000003d7ea77220 */ /* 0x000fe20000410000 */
[----:B------:R-:W-:Y:S01]  /*89c0*/  FMUL.FTZ R142, R148, R166 ;  /* 0x000000a6948e7220 */ /* 0x000fe20000410000 */
[----:B------:R-:W-:Y:S01]  /*89d0*/  FADD.FTZ R140, R140, R183 ;  /* 0x000000b78c8c7221 */ /* 0x000fe20000010000 */
[----:B------:R-:W-:Y:S01]  /*89e0*/  FADD.FTZ R96, R185, R96 ;  /* 0x00000060b9607221 */ /* 0x000fe20000010000 */
[----:B------:R-:W-:Y:S01]  /*89f0*/  FMUL.FTZ R193, R165, R185 ;  /* 0x000000b9a5c17220 */ /* 0x000fe20000410000 */
[-C--:B------:R-:W-:Y:S01]  /*8a00*/  FFMA.FTZ R183, R155, R167.reuse, R142 ;  /* 0x000000a79bb77223 */ /* 0x080fe2000001008e */
[----:B------:R-:W-:Y:S01]  /*8a10*/  FMUL.FTZ R185, R148, R167 ;  /* 0x000000a794b97220 */ /* 0x000fe20000410000 */
[----:B------:R-:W-:Y:S01]  /*8a20*/  FADD.FTZ R150, R191, R150 ;  /* 0x00000096bf967221 */ /* 0x000fe20000010000 */
[----:B------:R-:W-:Y:S01]  /*8a30*/  FMUL.FTZ R142, R175, R56 ;  /* 0x00000038af8e7220 */ /* 0x000fe20000410000 */
[----:B------:R-:W-:Y:S01]  /*8a40*/  FADD.FTZ R183, R140, R183 ;  /* 0x000000b78cb77221 */ /* 0x000fe20000010000 */
[----:B------:R-:W-:Y:S01]  /*8a50*/  FFMA.FTZ R185, R155, R166, -R185 ;  /* 0x000000a69bb97223 */ /* 0x000fe200000108b9 */
[----:B------:R-:W-:Y:S01]  /*8a60*/  FMUL.FTZ R140, R187, R56 ;  /* 0x00000038bb8c7220 */ /* 0x000fe20000410000 */
[----:B------:R-:W-:Y:S01]  /*8a70*/  FFMA.FTZ R199, R180, R168, -R193 ;  /* 0x000000a8b4c77223 */ /* 0x000fe200000108c1 */
[----:B------:R-:W-:Y:S01]  /*8a80*/  FMUL.FTZ R193, R9, R169 ;  /* 0x000000a909c17220 */ /* 0x000fe20000410000 */
[----:B------:R-:W-:Y:S01]  /*8a90*/  FFMA.FTZ R160, R47, -R56, R160 ;  /* 0x800000382fa07223 */ /* 0x000fe200000100a0 */
[C---:B------:R-:W-:Y:S01]  /*8aa0*/  FMUL.FTZ R191, R157.reuse, R140 ;  /* 0x0000008c9dbf7220 */ /* 0x040fe20000410000 */
[----:B------:R-:W-:Y:S01]  /*8ab0*/  FADD.FTZ R150, R150, R185 ;  /* 0x000000b996967221 */ /* 0x000fe20000010000 */
[-C--:B------:R-:W-:Y:S01]  /*8ac0*/  FMUL.FTZ R185, R157, R142.reuse ;  /* 0x0000008e9db97220 */ /* 0x080fe20000410000 */
[----:B------:R-:W-:Y:S01]  /*8ad0*/  FMUL.FTZ R168, R190, R51 ;  /* 0x00000033bea87220 */ /* 0x000fe20000410000 */
[-C--:B------:R-:W-:Y:S01]  /*8ae0*/  FFMA.FTZ R182, R8, R177.reuse, -R193 ;  /* 0x000000b108b67223 */ /* 0x080fe200000108c1 */
[----:B------:R-:W-:Y:S01]  /*8af0*/  FFMA.FTZ R191, R160, R142, -R191 ;  /* 0x0000008ea0bf7223 */ /* 0x000fe200000108bf */
[----:B------:R-:W-:Y:S01]  /*8b00*/  FMUL.FTZ R177, R9, R177 ;  /* 0x000000b109b17220 */ /* 0x000fe20000410000 */
[-C--:B------:R-:W-:Y:S01]  /*8b10*/  FFMA.FTZ R163, R46, -R51.reuse, R163 ;  /* 0x800000332ea37223 */ /* 0x080fe200000100a3 */
[----:B------:R-:W-:Y:S01]  /*8b20*/  FMUL.FTZ R142, R189, R51 ;  /* 0x00000033bd8e7220 */ /* 0x000fe20000410000 */
[----:B------:R-:W-:Y:S01]  /*8b30*/  FFMA.FTZ R166, R160, R140, R185 ;  /* 0x0000008ca0a67223 */ /* 0x000fe200000100b9 */
[----:B------:R-:W-:Y:S01]  /*8b40*/  FMUL.FTZ R170, R158, R168 ;  /* 0x000000a89eaa7220 */ /* 0x000fe20000410000 */
[----:B------:R-:W-:Y:S01]  /*8b50*/  FFMA.FTZ R193, R8, R169, R177 ;  /* 0x000000a908c17223 */ /* 0x000fe200000100b1 */
[-C--:B------:R-:W-:Y:S01]  /*8b60*/  FMUL.FTZ R185, R158, R142.reuse ;  /* 0x0000008e9eb97220 */ /* 0x080fe20000410000 */
[----:B------:R-:W-:Y:S01]  /*8b70*/  FADD.FTZ R166, R183, R166 ;  /* 0x000000a6b7a67221 */ /* 0x000fe20000010000 */
[C---:B------:R-:W-:Y:S01]  /*8b80*/  FFMA.FTZ R177, R163.reuse, R142, R170 ;  /* 0x0000008ea3b17223 */ /* 0x040fe200000100aa */
[----:B------:R-:W-:Y:S01]  /*8b90*/  FADD.FTZ R150, R150, R191 ;  /* 0x000000bf96967221 */ /* 0x000fe20000010000 */
[----:B------:R-:W-:Y:S01]  /*8ba0*/  FFMA.FTZ R185, R163, R168, -R185 ;  /* 0x000000a8a3b97223 */ /* 0x000fe200000108b9 */
[----:B------:R-:W-:Y:S01]  /*8bb0*/  FMUL.FTZ R168, R164, R85 ;  /* 0x00000055a4a87220 */ /* 0x000fe20000410000 */
[----:B------:R-:W-:Y:S01]  /*8bc0*/  FADD.FTZ R166, R166, R177 ;  /* 0x000000b1a6a67221 */ /* 0x000fe20000010000 */
[C---:B------:R-:W-:Y:S01]  /*8bd0*/  FMUL.FTZ R177, R9.reuse, R164 ;  /* 0x000000a409b17220 */ /* 0x040fe20000410000 */
[----:B------:R-:W-:Y:S01]  /*8be0*/  FADD.FTZ R150, R150, R185 ;  /* 0x000000b996967221 */ /* 0x000fe20000010000 */
[----:B------:R-:W-:Y:S01]  /*8bf0*/  FADD.FTZ R94, R168, R94 ;  /* 0x0000005ea85e7221 */ /* 0x000fe20000010000 */
[----:B------:R-:W-:Y:S01]  /*8c00*/  FADD.FTZ R195, R166, R195 ;  /* 0x000000c3a6c37221 */ /* 0x000fe20000010000 */
[----:B------:R-:W-:Y:S01]  /*8c10*/  FFMA.FTZ R166, R118, R181, R139 ;  /* 0x000000b576a67223 */ /* 0x000fe2000001008b */
[----:B------:R-:W-:Y:S01]  /*8c20*/  FFMA.FTZ R181, R82, -R85, R181 ;  /* 0x8000005552b57223 */ /* 0x000fe200000100b5 */
[-C--:B------:R-:W-:Y:S01]  /*8c30*/  FMUL.FTZ R139, R9, R162.reuse ;  /* 0x000000a2098b7220 */ /* 0x080fe20000410000 */
[----:B------:R-:W-:Y:S01]  /*8c40*/  FADD.FTZ R150, R150, R199 ;  /* 0x000000c796967221 */ /* 0x000fe20000010000 */
[C---:B------:R-:W-:Y:S01]  /*8c50*/  FFMA.FTZ R170, R8.reuse, R162, -R177 ;  /* 0x000000a208aa7223 */ /* 0x040fe200000108b1 */
[-C--:B------:R-:W-:Y:S01]  /*8c60*/  FFMA.FTZ R177, R181, R168.reuse, R186 ;  /* 0x000000a8b5b17223 */ /* 0x080fe200000100ba */
[----:B------:R-:W-:Y:S01]  /*8c70*/  FMUL.FTZ R168, R179, R168 ;  /* 0x000000a8b3a87220 */ /* 0x000fe20000410000 */
[----:B------:R-:W-:Y:S01]  /*8c80*/  FFMA.FTZ R162, R8, R164, R139 ;  /* 0x000000a408a27223 */ /* 0x000fe2000001008b */
[----:B------:R-:W-:Y:S01]  /*8c90*/  FADD.FTZ R150, R150, R7 ;  /* 0x0000000796967221 */ /* 0x000fe20000010000 */
[----:B------:R-:W-:Y:S01]  /*8ca0*/  FADD.FTZ R195, R195, R6 ;  /* 0x00000006c3c37221 */ /* 0x000fe20000010000 */
[C---:B------:R-:W-:Y:S01]  /*8cb0*/  FFMA.FTZ R168, R181.reuse, R184, -R168 ;  /* 0x000000b8b5a87223 */ /* 0x040fe200000108a8 */
[----:B------:R-:W-:Y:S01]  /*8cc0*/  FMUL.FTZ R162, R181, R162 ;  /* 0x000000a2b5a27220 */ /* 0x000fe20000410000 */
[-C--:B------:R-:W-:Y:S01]  /*8cd0*/  FMUL.FTZ R181, R161, R88.reuse ;  /* 0x00000058a1b57220 */ /* 0x080fe20000410000 */
[----:B------:R-:W-:Y:S01]  /*8ce0*/  FADD.FTZ R5, R150, R5 ;  /* 0x0000000596057221 */ /* 0x000fe20000010000 */
[----:B------:R-:W-:Y:S01]  /*8cf0*/  FMUL.FTZ R139, R152, R88 ;  /* 0x00000058988b7220 */ /* 0x000fe20000410000 */
[----:B------:R-:W-:Y:S01]  /*8d00*/  FFMA.FTZ R7, R119, R178, R166 ;  /* 0x000000b277077223 */ /* 0x000fe200000100a6 */
[----:B------:R-:W-:Y:S01]  /*8d10*/  FFMA.FTZ R178, R83, -R88, R178 ;  /* 0x8000005853b27223 */ /* 0x000fe200000100b2 */
[C---:B------:R-:W-:Y:S01]  /*8d20*/  FMUL.FTZ R183, R176.reuse, R181 ;  /* 0x000000b5b0b77220 */ /* 0x040fe20000410000 */
[----:B------:R-:W-:Y:S01]  /*8d30*/  FADD.FTZ R5, R5, R134 ;  /* 0x0000008605057221 */ /* 0x000fe20000010000 */
[----:B------:R-:W-:Y:S01]  /*8d40*/  FMUL.FTZ R134, R15, R90 ;  /* 0x0000005a0f867220 */ /* 0x000fe20000410000 */
[----:B------:R-:W-:Y:S01]  /*8d50*/  FADD.FTZ R195, R195, R4 ;  /* 0x00000004c3c37221 */ /* 0x000fe20000010000 */
[-C--:B------:R-:W-:Y:S01]  /*8d60*/  FMUL.FTZ R4, R176, R139.reuse ;  /* 0x0000008bb0047220 */ /* 0x080fe20000410000 */
[----:B------:R-:W-:Y:S01]  /*8d70*/  FADD.FTZ R93, R139, R93 ;  /* 0x0000005d8b5d7221 */ /* 0x000fe20000010000 */
[----:B------:R-:W-:Y:S01]  /*8d80*/  FFMA.FTZ R183, R178, R139, R183 ;  /* 0x0000008bb2b77223 */ /* 0x000fe200000100b7 */
[----:B------:R-:W-:Y:S01]  /*8d90*/  FFMA.FTZ R150, R120, R174, R7 ;  /* 0x000000ae78967223 */ /* 0x000fe20000010007 */
[-C--:B------:R-:W-:Y:S01]  /*8da0*/  FMUL.FTZ R139, R14, R90.reuse ;  /* 0x0000005a0e8b7220 */ /* 0x080fe20000410000 */
[----:B------:R-:W-:Y:S01]  /*8db0*/  FFMA.FTZ R166, R87, -R90, R174 ;  /* 0x8000005a57a67223 */ /* 0x000fe200000100ae */
[----:B------:R-:W-:Y:S01]  /*8dc0*/  FMUL.FTZ R7, R173, R134 ;  /* 0x00000086ad077220 */ /* 0x000fe20000410000 */
[----:B------:R-:W-:Y:S01]  /*8dd0*/  FADD.FTZ R132, R195, R132 ;  /* 0x00000084c3847221 */ /* 0x000fe20000010000 */
[----:B------:R-:W-:Y:S01]  /*8de0*/  FFMA.FTZ R6, R178, R181, -R4 ;  /* 0x000000b5b2067223 */ /* 0x000fe20000010804 */
[----:B------:R-:W-:Y:S01]  /*8df0*/  FFMA.FTZ R4, R118, -R179, R171 ;  /* 0x800000b376047223 */ /* 0x000fe200000100ab */
[----:B------:R-:W-:Y:S01]  /*8e00*/  FADD.FTZ R92, R139, R92 ;  /* 0x0000005c8b5c7221 */ /* 0x000fe20000010000 */
[-C--:B------:R-:W-:Y:S01]  /*8e10*/  FFMA.FTZ R171, R166, R139.reuse, R7 ;  /* 0x0000008ba6ab7223 */ /* 0x080fe20000010007 */
[----:B------:R-:W-:Y:S01]  /*8e20*/  FADD.FTZ R132, R132, R177 ;  /* 0x000000b184847221 */ /* 0x000fe20000010000 */
[----:B------:R-:W-:Y:S01]  /*8e30*/  FMUL.FTZ R139, R173, R139 ;  /* 0x0000008bad8b7220 */ /* 0x000fe20000410000 */
[----:B------:R-:W-:Y:S01]  /*8e40*/  FADD.FTZ R5, R5, R168 ;  /* 0x000000a805057221 */ /* 0x000fe20000010000 */
[----:B------:R-:W-:Y:S01]  /*8e50*/  FFMA.FTZ R7, R119, -R176, R4 ;  /* 0x800000b077077223 */ /* 0x000fe20000010004 */
[----:B------:R-:W-:Y:S01]  /*8e60*/  FADD.FTZ R132, R132, R183 ;  /* 0x000000b784847221 */ /* 0x000fe20000010000 */
[----:B------:R-:W-:Y:S01]  /*8e70*/  FFMA.FTZ R134, R166, R134, -R139 ;  /* 0x00000086a6867223 */ /* 0x000fe2000001088b */
[----:B------:R-:W-:Y:S01]  /*8e80*/  FADD.FTZ R5, R5, R6 ;  /* 0x0000000605057221 */ /* 0x000fe20000010000 */
[----:B------:R-:W-:Y:S01]  /*8e90*/  FMUL.FTZ R180, R180, R193 ;  /* 0x000000c1b4b47220 */ /* 0x000fe20000410000 */
[----:B------:R-:W-:Y:S01]  /*8ea0*/  FFMA.FTZ R7, R120, -R173, R7 ;  /* 0x800000ad78077223 */ /* 0x000fe20000010007 */
[----:B------:R-:W-:Y:S01]  /*8eb0*/  FADD.FTZ R4, R132, R171 ;  /* 0x000000ab84047221 */ /* 0x000fe20000010000 */
[----:B------:R-:W-:Y:S01]  /*8ec0*/  FADD.FTZ R168, R5, R134 ;  /* 0x0000008605a87221 */ /* 0x000fe20000010000 */
[----:B------:R-:W-:Y:S01]  /*8ed0*/  FFMA.FTZ R165, R165, R182, R180 ;  /* 0x000000b6a5a57223 */ /* 0x000fe200000100b4 */
[----:B------:R-:W0:Y:S01]  /*8ee0*/  SHFL.DOWN PT, R177, R150, 0x1, 0x1f ;  /* 0x08201f0096b17f89 */ /* 0x000e2200000e0000 */
[C---:B------:R-:W-:Y:S01]  /*8ef0*/  FMUL.FTZ R5, R9.reuse, R189 ;  /* 0x000000bd09057220 */ /* 0x040fe20000410000 */
[----:B------:R-:W-:Y:S01]  /*8f00*/  FADD.FTZ R91, R142, R91 ;  /* 0x0000005b8e5b7221 */ /* 0x000fe20000010000 */
[----:B------:R-:W-:Y:S01]  /*8f10*/  FFMA.FTZ R132, R44, R169, R165 ;  /* 0x000000a92c847223 */ /* 0x000fe200000100a5 */
[----:B------:R-:W1:Y:S01]  /*8f20*/  SHFL.DOWN PT, R180, R7, 0x1, 0x1f ;  /* 0x08201f0007b47f89 */ /* 0x000e6200000e0000 */
[-C--:B------:R-:W-:Y:S01]  /*8f30*/  FFMA.FTZ R139, R8, R190.reuse, -R5 ;  /* 0x000000be088b7223 */ /* 0x080fe20000010805 */
[C---:B------:R-:W-:Y:S01]  /*8f40*/  FMUL.FTZ R5, R9.reuse, R190 ;  /* 0x000000be09057220 */ /* 0x040fe20000410000 */
[----:B------:R-:W-:Y:S01]  /*8f50*/  FMUL.FTZ R134, R9, R152 ;  /* 0x0000009809867220 */ /* 0x000fe20000410000 */
[----:B------:R-:W2:Y:S01]  /*8f60*/  SHFL.DOWN PT, R171, R4, 0x1, 0x1f ;  /* 0x08201f0004ab7f89 */ /* 0x000ea200000e0000 */
[----:B------:R-:W-:Y:S01]  /*8f70*/  FADD.FTZ R73, R132, R73 ;  /* 0x0000004984497221 */ /* 0x000fe20000010000 */
[C---:B------:R-:W-:Y:S01]  /*8f80*/  FFMA.FTZ R6, R8.reuse, R189, R5 ;  /* 0x000000bd08067223 */ /* 0x040fe20000010005 */
[----:B------:R-:W-:Y:S01]  /*8f90*/  MOV R5, R168 ;  /* 0x000000a800057202 */ /* 0x000fe20000000f00 */
[----:B------:R-:W3:Y:S01]  /*8fa0*/  SHFL.DOWN PT, R174, R168, 0x1, 0x1f ;  /* 0x08201f00a8ae7f89 */ /* 0x000ee200000e0000 */
[-C--:B------:R-:W-:Y:S01]  /*8fb0*/  FFMA.FTZ R165, R8, R161.reuse, -R134 ;  /* 0x000000a108a57223 */ /* 0x080fe20000010886 */
[----:B------:R-:W-:Y:S01]  /*8fc0*/  FMUL.FTZ R163, R163, R6 ;  /* 0x00000006a3a37220 */ /* 0x000fe20000410000 */
[----:B------:R-:W-:Y:S01]  /*8fd0*/  MOV R6, R150 ;  /* 0x0000009600067202 */ /* 0x000fe20000000f00 */
[C---:B------:R-:W-:Y:S01]  /*8fe0*/  FMUL.FTZ R161, R9.reuse, R161 ;  /* 0x000000a109a17220 */ /* 0x040fe20000410000 */
[C---:B------:R-:W-:Y:S01]  /*8ff0*/  FMUL.FTZ R132, R9.reuse, R187 ;  /* 0x000000bb09847220 */ /* 0x040fe20000410000 */
[----:B------:R-:W-:Y:S01]  /*9000*/  FFMA.FTZ R139, R158, R139, R163 ;  /* 0x0000008b9e8b7223 */ /* 0x000fe200000100a3 */
[C---:B------:R-:W-:Y:S01]  /*9010*/  FMUL.FTZ R163, R9.reuse, R14 ;  /* 0x0000000e09a37220 */ /* 0x040fe20000410000 */
[C---:B------:R-:W-:Y:S01]  /*9020*/  FFMA.FTZ R161, R8.reuse, R152, R161 ;  /* 0x0000009808a17223 */ /* 0x040fe200000100a1 */
[CC--:B------:R-:W-:Y:S01]  /*9030*/  FFMA.FTZ R132, R8.reuse, R175.reuse, -R132 ;  /* 0x000000af08847223 */ /* 0x0c0fe20000010884 */
[C---:B------:R-:W-:Y:S01]  /*9040*/  FMUL.FTZ R175, R9.reuse, R175 ;  /* 0x000000af09af7220 */ /* 0x040fe20000410000 */
[----:B------:R-:W-:Y:S01]  /*9050*/  FFMA.FTZ R134, R8, R15, -R163 ;  /* 0x0000000f08867223 */ /* 0x000fe200000108a3 */
[----:B0-----:R-:W-:Y:S01]  /*9060*/  @!P2 FADD.FTZ R6, R6, R177 ;  /* 0x000000b10606a221 */ /* 0x001fe20000010000 */
[----:B------:R-:W-:Y:S01]  /*9070*/  FMUL.FTZ R161, R178, R161 ;  /* 0x000000a1b2a17220 */ /* 0x000fe20000410000 */
[----:B------:R-:W-:Y:S01]  /*9080*/  FMUL.FTZ R15, R9, R15 ;  /* 0x0000000f090f7220 */ /* 0x000fe20000410000 */
[----:B------:R-:W-:Y:S01]  /*9090*/  FFMA.FTZ R175, R8, R187, R175 ;  /* 0x000000bb08af7223 */ /* 0x000fe200000100af */
[----:B-1----:R-:W-:Y:S01]  /*90a0*/  @!P2 FADD.FTZ R7, R7, R180 ;  /* 0x000000b40707a221 */ /* 0x002fe20000010000 */
[----:B------:R-:W-:Y:S01]  /*90b0*/  FFMA.FTZ R176, R176, R165, R161 ;  /* 0x000000a5b0b07223 */ /* 0x000fe200000100a1 */
[----:B------:R-:W-:Y:S01]  /*90c0*/  FFMA.FTZ R161, R8, R14, R15 ;  /* 0x0000000e08a17223 */ /* 0x000fe2000001000f */
[----:B------:R-:W-:Y:S01]  /*90d0*/  FMUL.FTZ R160, R160, R175 ;  /* 0x000000afa0a07220 */ /* 0x000fe20000410000 */
[----:B--2---:R-:W-:Y:S01]  /*90e0*/  @!P2 FADD.FTZ R4, R171, R4 ;  /* 0x00000004ab04a221 */ /* 0x004fe20000010000 */
[----:B------:R-:W0:Y:S01]  /*90f0*/  SHFL.DOWN PT, R150, R7, 0x2, 0x1f ;  /* 0x08401f0007967f89 */ /* 0x000e2200000e0000 */
[----:B------:R-:W-:Y:S01]  /*9100*/  FADD.FTZ R89, R140, R89 ;  /* 0x000000598c597221 */ /* 0x000fe20000010000 */
[----:B------:R-:W-:Y:S01]  /*9110*/  FMUL.FTZ R166, R166, R161 ;  /* 0x000000a1a6a67220 */ /* 0x000fe20000410000 */
[----:B---3--:R-:W-:Y:S01]  /*9120*/  @!P2 FADD.FTZ R5, R5, R174 ;  /* 0x000000ae0505a221 */ /* 0x008fe20000010000 */
[----:B------:R-:W1:Y:S01]  /*9130*/  SHFL.DOWN PT, R171, R6, 0x2, 0x1f ;  /* 0x08401f0006ab7f89 */ /* 0x000e6200000e0000 */
[----:B------:R-:W-:Y:S01]  /*9140*/  ISETP.GT.AND P2, PT, R35, 0x1d, PT ;  /* 0x0000001d2300780c */ /* 0x000fe20003f44270 */
[----:B------:R-:W-:Y:S01]  /*9150*/  FFMA.FTZ R132, R157, R132, R160 ;  /* 0x000000849d847223 */ /* 0x000fe200000100a0 */
[----:B------:R-:W-:Y:S01]  /*9160*/  FFMA.FTZ R15, R83, R152, R176 ;  /* 0x00000098530f7223 */ /* 0x000fe200000100b0 */
[----:B------:R-:W2:Y:S01]  /*9170*/  SHFL.DOWN PT, R169, R4, 0x2, 0x1f ;  /* 0x08401f0004a97f89 */ /* 0x000ea200000e0000 */
[----:B------:R-:W-:Y:S01]  /*9180*/  FFMA.FTZ R139, R46, R189, R139 ;  /* 0x000000bd2e8b7223 */ /* 0x000fe2000001008b */
[----:B------:R-:W-:Y:S01]  /*9190*/  FFMA.FTZ R166, R173, R134, R166 ;  /* 0x00000086ada67223 */ /* 0x000fe200000100a6 */
[----:B------:R-:W-:Y:S01]  /*91a0*/  FADD.FTZ R78, R15, R78 ;  /* 0x0000004e0f4e7221 */ /* 0x000fe20000010000 */
[----:B------:R-:W3:Y:S01]  /*91b0*/  SHFL.DOWN PT, R142, R5, 0x2, 0x1f ;  /* 0x08401f00058e7f89 */ /* 0x000ee200000e0000 */
[----:B------:R-:W-:Y:S01]  /*91c0*/  FMUL.FTZ R15, R9, R126 ;  /* 0x0000007e090f7220 */ /* 0x000fe20000410000 */
[----:B------:R-:W-:Y:S01]  /*91d0*/  FADD.FTZ R72, R139, R72 ;  /* 0x000000488b487221 */ /* 0x000fe20000010000 */
[----:B------:R-:W-:Y:S01]  /*91e0*/  FFMA.FTZ R134, R47, R187, R132 ;  /* 0x000000bb2f867223 */ /* 0x000fe20000010084 */
[----:B------:R-:W-:Y:S01]  /*91f0*/  FFMA.FTZ R166, R87, R14, R166 ;  /* 0x0000000e57a67223 */ /* 0x000fe200000100a6 */
[-C--:B------:R-:W-:Y:S01]  /*9200*/  FFMA.FTZ R139, R8, R172.reuse, -R15 ;  /* 0x000000ac088b7223 */ /* 0x080fe2000001080f */
[----:B------:R-:W-:Y:S01]  /*9210*/  FMUL.FTZ R15, R9, R172 ;  /* 0x000000ac090f7220 */ /* 0x000fe20000410000 */
[----:B------:R-:W-:Y:S01]  /*9220*/  FADD.FTZ R71, R134, R71 ;  /* 0x0000004786477221 */ /* 0x000fe20000010000 */
[----:B------:R-:W-:Y:S01]  /*9230*/  FADD.FTZ R103, R136, R103 ;  /* 0x0000006788677221 */ /* 0x000fe20000010000 */
[----:B------:R-:W-:Y:S01]  /*9240*/  FFMA.FTZ R179, R179, R170, R162 ;  /* 0x000000aab3b37223 */ /* 0x000fe200000100a2 */
[----:B------:R-:W-:Y:S01]  /*9250*/  FFMA.FTZ R132, R8, R126, R15 ;  /* 0x0000007e08847223 */ /* 0x000fe2000001000f */
[----:B------:R-:W-:Y:S01]  /*9260*/  FMUL.FTZ R15, R9, R145 ;  /* 0x00000091090f7220 */ /* 0x000fe20000410000 */
[----:B0-----:R-:W-:Y:S01]  /*9270*/  @!P2 FADD.FTZ R7, R7, R150 ;  /* 0x000000960707a221 */ /* 0x001fe20000010000 */
[----:B------:R-:W-:Y:S01]  /*9280*/  FFMA.FTZ R164, R82, R164, R179 ;  /* 0x000000a452a47223 */ /* 0x000fe200000100b3 */
[----:B------:R-:W-:Y:S01]  /*9290*/  FMUL.FTZ R155, R155, R132 ;  /* 0x000000849b9b7220 */ /* 0x000fe20000410000 */
[-C--:B------:R-:W-:Y:S01]  /*92a0*/  FMUL.FTZ R132, R9, R146.reuse ;  /* 0x0000009209847220 */ /* 0x080fe20000410000 */
[----:B-1----:R-:W-:Y:S01]  /*92b0*/  @!P2 FADD.FTZ R6, R6, R171 ;  /* 0x000000ab0606a221 */ /* 0x002fe20000010000 */
[----:B------:R-:W-:Y:S01]  /*92c0*/  FFMA.FTZ R14, R8, R146, R15 ;  /* 0x00000092080e7223 */ /* 0x000fe2000001000f */
[----:B------:R-:W-:Y:S01]  /*92d0*/  FFMA.FTZ R139, R148, R139, R155 ;  /* 0x0000008b948b7223 */ /* 0x000fe2000001009b */
[----:B------:R-:W-:Y:S01]  /*92e0*/  FFMA.FTZ R132, R8, R145, -R132 ;  /* 0x0000009108847223 */ /* 0x000fe20000010884 */
[----:B--2---:R-:W-:Y:S01]  /*92f0*/  @!P2 FADD.FTZ R4, R4, R169 ;  /* 0x000000a90404a221 */ /* 0x004fe20000010000 */
[----:B------:R-:W0:Y:S01]  /*9300*/  SHFL.DOWN PT, R161, R6, 0x4, 0x1f ;  /* 0x08801f0006a17f89 */ /* 0x000e2200000e0000 */
[----:B------:R-:W-:Y:S01]  /*9310*/  FMUL.FTZ R14, R159, R14 ;  /* 0x0000000e9f0e7220 */ /* 0x000fe20000410000 */
[----:B------:R-:W-:Y:S01]  /*9320*/  FFMA.FTZ R139, R48, R126, R139 ;  /* 0x0000007e308b7223 */ /* 0x000fe2000001008b */
[----:B---3--:R-:W-:Y:S01]  /*9330*/  @!P2 FADD.FTZ R5, R5, R142 ;  /* 0x0000008e0505a221 */ /* 0x008fe20000010000 */
[----:B------:R-:W1:Y:S01]  /*9340*/  SHFL.DOWN PT, R157, R4, 0x4, 0x1f ;  /* 0x08801f00049d7f89 */ /* 0x000e6200000e0000 */
[----:B------:R-:W-:Y:S01]  /*9350*/  ISETP.GT.AND P2, PT, R35, 0x1b, PT ;  /* 0x0000001b2300780c */ /* 0x000fe20003f44270 */
[----:B------:R-:W-:Y:S01]  /*9360*/  FFMA.FTZ R132, R149, R132, R14 ;  /* 0x0000008495847223 */ /* 0x000fe2000001000e */
[----:B------:R-:W-:Y:S01]  /*9370*/  FMUL.FTZ R15, R9, R143 ;  /* 0x0000008f090f7220 */ /* 0x000fe20000410000 */
[----:B------:R-:W2:Y:S01]  /*9380*/  SHFL.DOWN PT, R142, R7, 0x4, 0x1f ;  /* 0x08801f00078e7f89 */ /* 0x000ea200000e0000 */
[----:B------:R-:W-:Y:S01]  /*9390*/  FADD.FTZ R64, R139, R64 ;  /* 0x000000408b407221 */ /* 0x000fe20000010000 */
[C---:B------:R-:W-:Y:S01]  /*93a0*/  FMUL.FTZ R126, R9.reuse, R129 ;  /* 0x00000081097e7220 */ /* 0x040fe20000410000 */
[CC--:B------:R-:W-:Y:S01]  /*93b0*/  FFMA.FTZ R139, R8.reuse, R144.reuse, -R15 ;  /* 0x00000090088b7223 */ /* 0x0c0fe2000001080f */
[----:B------:R-:W3:Y:S01]  /*93c0*/  SHFL.DOWN PT, R140, R5, 0x4, 0x1f ;  /* 0x08801f00058c7f89 */ /* 0x000ee200000e0000 */
[----:B------:R-:W-:Y:S01]  /*93d0*/  FMUL.FTZ R15, R9, R144 ;  /* 0x00000090090f7220 */ /* 0x000fe20000410000 */
[C---:B------:R-:W-:Y:S01]  /*93e0*/  FFMA.FTZ R126, R8.reuse, R141, -R126 ;  /* 0x0000008d087e7223 */ /* 0x040fe2000001087e */
[----:B------:R-:W-:Y:S01]  /*93f0*/  FFMA.FTZ R132, R49, R146, R132 ;  /* 0x0000009231847223 */ /* 0x000fe20000010084 */
[----:B------:R-:W-:Y:S01]  /*9400*/  FADD.FTZ R102, R133, R102 ;  /* 0x0000006685667221 */ /* 0x000fe20000010000 */
        /* <DEDUP_REMOVED lines=9> */
[----:B------:R-:W-:Y:S01]  /*94a0*/  FMUL.FTZ R14, R151, R14 ;  /* 0x0000000e970e7220 */ /* 0x000fe20000410000 */
        /* <DEDUP_REMOVED lines=8> */
[----:B------:R-:W-:Y:S01]  /*9530*/  FFMA.FTZ R147, R52, R129, R147 ;  /* 0x0000008134937223 */ /* 0x000fe20000010093 */
[----:B---3--:R-:W-:Y:S01]  /*9540*/  @!P2 FADD.FTZ R5, R5, R140 ;  /* 0x0000008c0505a221 */ /* 0x008fe20000010000 */
[----:B------:R-:W2:Y:S01]  /*9550*/  SHFL.DOWN PT, R136, R7, 0x8, 0x1f ;  /* 0x09001f0007887f89 */ /* 0x000ea200000e0000 */
[----:B------:R-:W-:Y:S01]  /*9560*/  ISETP.GT.AND P2, PT, R35, 0x17, PT ;  /* 0x000000172300780c */ /* 0x000fe20003f44270 */
[----:B------:R-:W-:Y:S01]  /*9570*/  FMUL.FTZ R154, R154, R15 ;  /* 0x0000000f9a9a7220 */ /* 0x000fe20000410000 */
        /* <DEDUP_REMOVED lines=9> */
[----:B------:R-:W-:Y:S01]  /*9610*/  FFMA.FTZ R126, R8, R124, -R139 ;  /* 0x0000007c087e7223 */ /* 0x000fe2000001088b */
[----:B------:R-:W-:Y:S01]  /*9620*/  FMUL.FTZ R15, R9, R135 ;  /* 0x00000087090f7220 */ /* 0x000fe20000410000 */
[----:B0-----:R-:W-:Y:S01]  /*9630*/  @!P2 FADD.FTZ R6, R6, R149 ;  /* 0x000000950606a221 */ /* 0x001fe20000010000 */
[----:B-1----:R-:W-:-:S04]  /*9640*/  @!P2 FADD.FTZ R4, R4, R145 ;  /* 0x000000910404a221 */ /* 0x002fc80000010000 */
[----:B------:R0:W1:Y:S01]  /*9650*/  SHFL.DOWN PT, R133, R6, 0x10, 0x1f ;  /* 0x0a001f0006857f89 */ /* 0x00006200000e0000 */
[----:B--2---:R-:W-:-:S03]  /*9660*/  @!P2 FADD.FTZ R7, R7, R136 ;  /* 0x000000880707a221 */ /* 0x004fc60000010000 */
[----:B------:R0:W2:Y:S01]  /*9670*/  SHFL.DOWN PT, R129, R4, 0x10, 0x1f ;  /* 0x0a001f0004817f89 */ /* 0x0000a200000e0000 */
[----:B---3--:R-:W-:-:S03]  /*9680*/  @!P2 FADD.FTZ R5, R5, R134 ;  /* 0x000000860505a221 */ /* 0x008fc60000010000 */
[----:B------:R0:W3:Y:S04]  /*9690*/  SHFL.DOWN PT, R16, R7, 0x10, 0x1f ;  /* 0x0a001f0007107f89 */ /* 0x0000e800000e0000 */
[----:B------:R0:W4:Y:S01]  /*96a0*/  SHFL.DOWN PT, R14, R5, 0x10, 0x1f ;  /* 0x0a001f00050e7f89 */ /* 0x00012200000e0000 */
[----:B------:R-:W-:Y:S05]  /*96b0*/  @P3 BRA `(.L_x_12520) ;  /* 0x0000000000183947 */ /* 0x000fea0003800000 */
[----:B------:R-:W-:Y:S01]  /*96c0*/  ISETP.NE.AND P2, PT, R35, RZ, PT ;  /* 0x000000ff2300720c */ /* 0x000fe20003f45270 */
[----:B0-2---:R-:W-:Y:S01]  /*96d0*/  FADD.FTZ R4, R4, R129 ;  /* 0x0000008104047221 */ /* 0x005fe20000010000 */
[----:B----4-:R-:W-:Y:S01]  /*96e0*/  FADD.FTZ R5, R5, R14 ;  /* 0x0000000e05057221 */ /* 0x010fe20000010000 */
[----:B-1----:R-:W-:Y:S01]  /*96f0*/  FADD.FTZ R6, R6, R133 ;  /* 0x0000008506067221 */ /* 0x002fe20000010000 */
[----:B---3--:R-:W-:-:S09]  /*9700*/  FADD.FTZ R7, R7, R16 ;  /* 0x0000001007077221 */ /* 0x008fd20000010000 */
[----:B------:R0:W-:Y:S02]  /*9710*/  @!P2 STS.128 [UR24+0x440], R4 ;  /* 0x00044004ff00a988 */ /* 0x0001e40008000c18 */
.L_x_12520:
[----:B------:R-:W-:Y:S05]  /*9720*/  BSYNC.RECONVERGENT B0 ;  /* 0x0000000000007941 */ /* 0x000fea0003800200 */
.L_x_12519:
[C---:B----4-:R-:W-:Y:S01]  /*9730*/  FMUL.FTZ R14, R9.reuse, R131 ;  /* 0x00000083090e7220 */ /* 0x050fe20000410000 */
[C---:B------:R-:W-:Y:S01]  /*9740*/  FMUL.FTZ R124, R9.reuse, R127 ;  /* 0x0000007f097c7220 */ /* 0x040fe20000410000 */
[----:B---3--:R-:W-:Y:S01]  /*9750*/  FMUL.FTZ R16, R9, R137 ;  /* 0x0000008909107220 */ /* 0x008fe20000410000 */
[C---:B------:R-:W-:Y:S01]  /*9760*/  FFMA.FTZ R15, R8.reuse, R127, R15 ;  /* 0x0000007f080f7223 */ /* 0x040fe2000001000f */
[C---:B------:R-:W-:Y:S01]  /*9770*/  FFMA.FTZ R9, R8.reuse, R137, R14 ;  /* 0x0000008908097223 */ /* 0x040fe2000001000e */
[C---:B------:R-:W-:Y:S01]  /*9780*/  FFMA.FTZ R135, R8.reuse, R135, -R124 ;  /* 0x0000008708877223 */ /* 0x040fe2000001087c */
[----:B------:R-:W-:Y:S01]  /*9790*/  FFMA.FTZ R16, R8, R131, -R16 ;  /* 0x0000008308107223 */ /* 0x000fe20000010810 */
[----:B------:R-:W-:Y:S01]  /*97a0*/  FMUL.FTZ R15, R156, R15 ;  /* 0x0000000f9c0f7220 */ /* 0x000fe20000410000 */
[----:B------:R-:W-:Y:S01]  /*97b0*/  FMUL.FTZ R128, R128, R9 ;  /* 0x0000000980807220 */ /* 0x000fe20000410000 */
[----:B------:R-:W-:Y:S01]  /*97c0*/  FFMA.FTZ R126, R17, R126, R154 ;  /* 0x0000007e117e7223 */ /* 0x000fe2000001009a */
[----:B------:R-:W-:Y:S01]  /*97d0*/  BAR.SYNC.DEFER_BLOCKING 0x0 ;  /* 0x0000000000007b1d */ /* 0x000fe20000010000 */
[----:B------:R-:W-:Y:S01]  /*97e0*/  FFMA.FTZ R15, R2, R135, R15 ;  /* 0x00000087020f7223 */ /* 0x000fe2000001000f */
[----:B------:R-:W-:Y:S01]  /*97f0*/  FFMA.FTZ R16, R3, R16, R128 ;  /* 0x0000001003107223 */ /* 0x000fe20000010080 */
[----:B------:R-:W-:Y:S01]  /*9800*/  FFMA.FTZ R126, R53, R122, R126 ;  /* 0x0000007a357e7223 */ /* 0x000fe2000001007e */
[----:B------:R-:W-:Y:S01]  /*9810*/  FADD.FTZ R60, R147, R60 ;  /* 0x0000003c933c7221 */ /* 0x000fe20000010000 */
[----:B------:R-:W-:Y:S01]  /*9820*/  FFMA.FTZ R2, R54, R127, R15 ;  /* 0x0000007f36027223 */ /* 0x000fe2000001000f */
        /* <DEDUP_REMOVED lines=12> */
[----:B------:R-:W3:Y:S01]  /*98f0*/  @P1 LDS.64 R8, [R14+0x2980] ;  /* 0x002980000e081984 */ /* 0x000ee20000000a00 */
[----:B0-----:R-:W-:Y:S01]  /*9900*/  @P1 FADD.FTZ R6, R6, R2 ;  /* 0x0000000206061221 */ /* 0x001fe20000010000 */
[----:B------:R-:W-:Y:S01]  /*9910*/  @P1 FADD.FTZ R7, R7, R3 ;  /* 0x0000000307071221 */ /* 0x000fe20000010000 */
[----:B---3--:R-:W-:Y:S01]  /*9920*/  @P1 FADD.FTZ R4, R4, R8 ;  /* 0x0000000804041221 */ /* 0x008fe20000010000 */
[----:B------:R-:W-:-:S03]  /*9930*/  @P1 FADD.FTZ R5, R5, R9 ;  /* 0x0000000905051221 */ /* 0x000fc60000010000 */
[----:B------:R3:W-:Y:S04]  /*9940*/  STS.64 [R14+0x3180], R6 ;  /* 0x003180060e007388 */ /* 0x0007e80000000a00 */
[----:B------:R3:W-:Y:S02]  /*9950*/  STS.64 [R14+0x2980], R4 ;  /* 0x002980040e007388 */ /* 0x0007e40000000a00 */
.L_x_12522:
[----:B------:R-:W-:Y:S05]  /*9960*/  BSYNC.RECONVERGENT B0 ;  /* 0x0000000000007941 */ /* 0x000fea0003800200 */
.L_x_12521:
[----:B------:R-:W-:-:S04]  /*9970*/  IADD3 R121, PT, PT, R121, 0x1, RZ ;  /* 0x0000000179797810 */ /* 0x000fc80007ffe0ff */
[----:B------:R-:W-:-:S13]  /*9980*/  ISETP.GE.AND P1, PT, R121, UR34, PT ;  /* 0x0000002279007c0c */ /* 0x000fda000bf26270 */
[----:B------:R-:W-:Y:S05]  /*9990*/  @!P1 BRA `(.L_x_12523) ;  /* 0xffffffac00689947 */ /* 0x000fea000383ffff */
.L_x_12505:
[----:B------:R-:W4:Y:S01]  /*99a0*/  LDCU UR18, c[0x0][0x388] ;  /* 0x00007100ff1277ac */ /* 0x000f220008000800 */
[----:B------:R-:W-:Y:S02]  /*99b0*/  SHF.L.U32 R0, R36, 0x4, RZ ;  /* 0x0000000424007819 */ /* 0x000fe400000006ff */
[----:B------:R-:W-:Y:S01]  /*99c0*/  PRMT R41, RZ, 0x7610, R41 ;  /* 0x00007610ff297816 */ /* 0x000fe20000000029 */
[----:B------:R-:W-:Y:S01]  /*99d0*/  ULEA UR20, UR11, 0xfffffe00, 0x9 ;  /* 0xfffffe000b147891 */ /* 0x000fe2000f8e48ff */
[----:B------:R-:W-:Y:S02]  /*99e0*/  LOP3.LUT R3, R0, 0x3e00, RZ, 0xc0, !PT ;  /* 0x00003e0000037812 */ /* 0x000fe400078ec0ff */
[----:B------:R-:W-:Y:S02]  /*99f0*/  PRMT R42, RZ, 0x7610, R42 ;  /* 0x00007610ff2a7816 */ /* 0x000fe4000000002a */
[----:B------:R-:W-:Y:S02]  /*9a00*/  PRMT R43, RZ, 0x7610, R43 ;  /* 0x00007610ff2b7816 */ /* 0x000fe4000000002b */
[----:B------:R-:W-:-:S02]  /*9a10*/  PRMT R44, RZ, 0x7610, R44 ;  /* 0x00007610ff2c7816 */ /* 0x000fc4000000002c */
[----:B------:R-:W-:Y:S02]  /*9a20*/  PRMT R45, RZ, 0x7610, R45 ;  /* 0x00007610ff2d7816 */ /* 0x000fe4000000002d */
[----:B------:R-:W-:Y:S02]  /*9a30*/  PRMT R46, RZ, 0x7610, R46 ;  /* 0x00007610ff2e7816 */ /* 0x000fe4000000002e */
[----:B------:R-:W-:Y:S01]  /*9a40*/  PRMT R47, RZ, 0x7610, R47 ;  /* 0x00007610ff2f7816 */ /* 0x000fe2000000002f */
[----:B----4-:R-:W-:Y:S01]  /*9a50*/  UIADD3 UR18, UPT, UPT, -UR20, UR18, URZ ;  /* 0x0000001214127290 */ /* 0x010fe2000fffe1ff */
        /* <DEDUP_REMOVED lines=10> */
[----:B------:R-:W-:-:S02]  /*9b00*/  LOP3.LUT R35, R0, 0x20, RZ, 0xfc, !PT ;  /* 0x0000002000237812 */ /* 0x000fc400078efcff */
        /* <DEDUP_REMOVED lines=10> */
[----:B------:R-:W4:Y:S01]  /*9bb0*/  S2UR UR30, SR_CTAID.X ;  /* 0x00000000001e79c3 */ /* 0x000f220000002500 */
[C---:B------:R-:W-:Y:S01]  /*9bc0*/  LOP3.LUT R17, R0.reuse, 0x40, RZ, 0xfc, !PT ;  /* 0x0000004000117812 */ /* 0x040fe200078efcff */
[----:B------:R-:W5:Y:S01]  /*9bd0*/  @!P2 LDG.E.U16 R41, desc[UR22][R12.64] ;  /* 0x000000160c29a981 */ /* 0x000f62000c1e1500 */
[C---:B------:R-:W-:Y:S01]  /*9be0*/  LOP3.LUT R15, R0.reuse, 0x60, RZ, 0xfc, !PT ;  /* 0x00000060000f7812 */ /* 0x040fe200078efcff */
[----:B------:R-:W4:Y:S01]  /*9bf0*/  LDCU.64 UR26, c[0x0][0x4f8] ;  /* 0x00009f00ff1a77ac */ /* 0x000f220008000a00 */
[C---:B------:R-:W-:Y:S01]  /*9c00*/  LOP3.LUT R16, R0.reuse, 0x80, RZ, 0xfc, !PT ;  /* 0x0000008000107812 */ /* 0x040fe200078efcff */
[----:B------:R-:W2:Y:S01]  /*9c10*/  @!P1 LDG.E.U16 R42, desc[UR22][R12.64+0x40] ;  /* 0x000040160c2a9981 */ /* 0x000ea2000c1e1500 */
[C---:B------:R-:W-:Y:S01]  /*9c20*/  LOP3.LUT R2, R0.reuse, 0xa0, RZ, 0xfc, !PT ;  /* 0x000000a000027812 */ /* 0x040fe200078efcff */
[----:B------:R-:W1:Y:S01]  /*9c30*/  LDCU.64 UR28, c[0x0][0x500] ;  /* 0x0000a000ff1c77ac */ /* 0x000e620008000a00 */
[----:B---3--:R-:W-:-:S02]  /*9c40*/  LOP3.LUT R14, R0, 0xc0, RZ, 0xfc, !PT ;  /* 0x000000c0000e7812 */ /* 0x008fc400078efcff */
[----:B------:R-:W-:Y:S02]  /*9c50*/  ISETP.GE.AND P0, PT, R17, UR18, PT ;  /* 0x0000001211007c0c */ /* 0x000fe4000bf06270 */
[C---:B------:R-:W-:Y:S02]  /*9c60*/  LOP3.LUT R11, R0.reuse, 0xe0, RZ, 0xfc, !PT ;  /* 0x000000e0000b7812 */ /* 0x040fe400078efcff */
[----:B------:R-:W-:Y:S02]  /*9c70*/  ISETP.GE.AND P4, PT, R15, UR18, PT ;  /* 0x000000120f007c0c */ /* 0x000fe4000bf86270 */
[----:B------:R-:W-:Y:S02]  /*9c80*/  LOP3.LUT R10, R0, 0x100, RZ, 0xfc, !PT ;  /* 0x00000100000a7812 */ /* 0x000fe400078efcff */
[----:B------:R-:W-:Y:S02]  /*9c90*/  ISETP.GE.AND P6, PT, R16, UR18, PT ;  /* 0x0000001210007c0c */ /* 0x000fe4000bfc6270 */
[----:B------:R-:W-:-:S02]  /*9ca0*/  ISETP.GE.AND P5, PT, R2, UR18, PT ;  /* 0x0000001202007c0c */ /* 0x000fc4000bfa6270 */
[----:B------:R-:W-:Y:S01]  /*9cb0*/  ISETP.GE.AND P3, PT, R14, UR18, PT ;  /* 0x000000120e007c0c */ /* 0x000fe2000bf66270 */
[----:B------:R-:W3:Y:S01]  /*9cc0*/  @!P0 LDG.E.U16 R43, desc[UR22][R12.64+0x80] ;  /* 0x000080160c2b8981 */ /* 0x000ee2000c1e1500 */
[----:B------:R-:W-:Y:S02]  /*9cd0*/  ISETP.GE.AND P2, PT, R11, UR18, PT ;  /* 0x000000120b007c0c */ /* 0x000fe4000bf46270 */
[----:B------:R-:W-:Y:S01]  /*9ce0*/  ISETP.GE.AND P1, PT, R10, UR18, PT ;  /* 0x000000120a007c0c */ /* 0x000fe2000bf26270 */
[----:B------:R-:W4:Y:S01]  /*9cf0*/  @!P4 LDG.E.U16 R44, desc[UR22][R12.64+0xc0] ;  /* 0x0000c0160c2cc981 */ /* 0x000f22000c1e1500 */
[C---:B------:R-:W-:Y:S02]  /*9d00*/  LOP3.LUT R9, R0.reuse, 0x120, RZ, 0xfc, !PT ;  /* 0x0000012000097812 */ /* 0x040fe400078efcff */
[C---:B------:R-:W-:Y:S01]  /*9d10*/  LOP3.LUT R8, R0.reuse, 0x140, RZ, 0xfc, !PT ;  /* 0x0000014000087812 */ /* 0x040fe200078efcff */
[----:B------:R-:W4:Y:S01]  /*9d20*/  @!P6 LDG.E.U16 R45, desc[UR22][R12.64+0x100] ;  /* 0x000100160c2de981 */ /* 0x000f22000c1e1500 */
[----:B0-----:R-:W-:-:S02]  /*9d30*/  LOP3.LUT R7, R0, 0x160, RZ, 0xfc, !PT ;  /* 0x0000016000077812 */ /* 0x001fc400078efcff */
        /* <DEDUP_REMOVED lines=22> */
[----:B-----5:R-:W-:Y:S04]  /*9ea0*/  STS.U16 [R34], R41 ;  /* 0x0000002922007388 */ /* 0x020fe80000000400 */
        /* <DEDUP_REMOVED lines=19> */
[----:B------:R-:W-:Y:S04]  /*9fe0*/  LDS.U16 R45, [R18+0x12] ;  /* 0x00001200122d7984 */ /* 0x000fe80000000400 */
[----:B------:R-:W-:Y:S01]  /*9ff0*/  LDS.U16 R43, [R18+0xe] ;  /* 0x00000e00122b7984 */ /* 0x000fe20000000400 */
[----:B0-----:R-:W-:-:S02]  /*a000*/  HADD2.F32 R12, -RZ, R12.H0_H0 ;  /* 0x2000000cff0c7230 */ /* 0x001fc40000004100 */
[----:B--2---:R-:W-:-:S03]  /*a010*/  HADD2.F32 R44, -RZ, R41.H0_H0 ;  /* 0x20000029ff2c7230 */ /* 0x004fc60000004100 */
[--C-:B------:R-:W-:Y:S01]  /*a020*/  FADD.FTZ R46, R12, R39.reuse ;  /* 0x000000270c2e7221 */ /* 0x100fe20000010000 */
[----:B------:R-:W-:Y:S04]  /*a030*/  LDS.U16 R41, [R18+0xa] ;  /* 0x00000a0012297984 */ /* 0x000fe80000000400 */
[----:B------:R-:W0:Y:S01]  /*a040*/  LDS.U16 R12, [R18+0x6] ;  /* 0x00000600120c7984 */ /* 0x000e220000000400 */
[----:B------:R-:W-:Y:S01]  /*a050*/  FADD.FTZ R50, R44, R39 ;  /* 0x000000272c327221 */ /* 0x000fe20000010000 */
[----:B------:R-:W-:Y:S01]  /*a060*/  FSETP.GTU.FTZ.AND P1, PT, R46, 20, PT ;  /* 0x41a000002e00780b */ /* 0x000fe20003f3c000 */
[----:B---3--:R-:W-:Y:S01]  /*a070*/  HADD2.F32 R42, -RZ, R13.H0_H0 ;  /* 0x2000000dff2a7230 */ /* 0x008fe20000004100 */
[----:B------:R-:W-:Y:S02]  /*a080*/  LDS.U16 R44, [R18+0x10] ;  /* 0x00001000122c7984 */ /* 0x000fe40000000400 */
[----:B------:R-:W-:-:S02]  /*a090*/  FSETP.GTU.FTZ.AND P5, PT, R50, 20, PT ;  /* 0x41a000003200780b */ /* 0x000fc40003fbc000 */
[----:B------:R-:W2:Y:S11]  /*a0a0*/  LDS.U16 R13, [R18+0x8] ;  /* 0x00000800120d7984 */ /* 0x000eb60000000400 */
[----:B------:R-:W-:Y:S01]  /*a0b0*/  @!P5 FMUL.FTZ R50, R50, -1.4426950216293334961 ;  /* 0xbfb8aa3b3232d820 */ /* 0x000fe20000410000 */
[----:B------:R-:W-:-:S05]  /*a0c0*/  @!P1 FMUL.FTZ R46, R46, -1.4426950216293334961 ;  /* 0xbfb8aa3b2e2e9820 */ /* 0x000fca0000410000 */
[----:B------:R-:W3:Y:S01]  /*a0d0*/  @!P5 MUFU.EX2 R50, R50 ;  /* 0x000000320032d308 */ /* 0x000ee20000000800 */
[----:B------:R-:W-:Y:S02]  /*a0e0*/  FADD.FTZ R48, R42, R39 ;  /* 0x000000272a307221 */ /* 0x000fe40000010000 */
[----:B------:R-:W4:Y:S01]  /*a0f0*/  LDS.U16 R42, [R18+0xc] ;  /* 0x00000c00122a7984 */ /* 0x000f220000000400 */
[----:B------:R-:W5:Y:S02]  /*a100*/  @!P1 MUFU.EX2 R46, R46 ;  /* 0x0000002e002e9308 */ /* 0x000f640000000800 */
[----:B------:R-:W-:Y:S01]  /*a110*/  FSETP.GTU.FTZ.AND P6, PT, R48, 20, PT ;  /* 0x41a000003000780b */ /* 0x000fe20003fdc000 */
[----:B0-----:R-:W-:Y:S02]  /*a120*/  HADD2.F32 R52, -RZ, R12.H0_H0 ;  /* 0x2000000cff347230 */ /* 0x001fe40000004100 */
[----:B---3--:R-:W-:Y:S01]  /*a130*/  @!P5 FADD.FTZ R12, R50, 1 ;  /* 0x3f800000320cd421 */ /* 0x008fe20000010000 */
[----:B-----5:R-:W-:-:S03]  /*a140*/  @!P1 FADD.FTZ R47, R46, 1 ;  /* 0x3f8000002e2f9421 */ /* 0x020fc60000010000 */
[----:B------:R-:W0:Y:S01]  /*a150*/  @!P5 MUFU.RCP R50, R12 ;  /* 0x0000000c0032d308 */ /* 0x000e220000001000 */
[----:B------:R-:W-:-:S05]  /*a160*/  HADD2.F32 R46, -RZ, R41.H0_H0 ;  /* 0x20000029ff2e7230 */ /* 0x000fca0000004100 */
[----:B------:R-:W-:Y:S01]  /*a170*/  @!P6 FMUL.FTZ R48, R48, -1.4426950216293334961 ;  /* 0xbfb8aa3b3030e820 */ /* 0x000fe20000410000 */
[----:B------:R-:W-:Y:S01]  /*a180*/  FADD.FTZ R41, R46, R39 ;  /* 0x000000272e297221 */ /* 0x000fe20000010000 */
[----:B------:R-:W-:-:S04]  /*a190*/  HADD2.F32 R46, -RZ, R45.H0_H0 ;  /* 0x2000002dff2e7230 */ /* 0x000fc80000004100 */
[----:B------:R-:W3:Y:S01]  /*a1a0*/  @!P6 MUFU.EX2 R48, R48 ;  /* 0x000000300030e308 */ /* 0x000ee20000000800 */
[--C-:B------:R-:W-:Y:S01]  /*a1b0*/  FADD.FTZ R52, R52, R39.reuse ;  /* 0x0000002734347221 */ /* 0x100fe20000010000 */
[----:B------:R-:W-:-:S04]  /*a1c0*/  FADD.FTZ R46, R46, R39 ;  /* 0x000000272e2e7221 */ /* 0x000fc80000010000 */
[----:B------:R-:W-:Y:S01]  /*a1d0*/  FSETP.GTU.FTZ.AND P0, PT, R52, 20, PT ;  /* 0x41a000003400780b */ /* 0x000fe20003f1c000 */
[----:B--2---:R-:W-:Y:S02]  /*a1e0*/  HADD2.F32 R54, -RZ, R13.H0_H0 ;  /* 0x2000000dff367230 */ /* 0x004fe40000004100 */
[----:B0-----:R-:W-:Y:S01]  /*a1f0*/  @!P5 FMUL.FTZ R59, R59, R50 ;  /* 0x000000323b3bd220 */ /* 0x001fe20000410000 */
[----:B------:R-:W-:Y:S02]  /*a200*/  FSETP.GTU.FTZ.AND P5, PT, R46, 20, PT ;  /* 0x41a000002e00780b */ /* 0x000fe40003fbc000 */
[----:B------:R-:W-:Y:S01]  /*a210*/  FADD.FTZ R54, R54, R39 ;  /* 0x0000002736367221 */ /* 0x000fe20000010000 */
[----:B---3--:R-:W-:Y:S01]  /*a220*/  @!P6 FADD.FTZ R49, R48, 1 ;  /* 0x3f8000003031e421 */ /* 0x008fe20000010000 */
[----:B------:R-:W0:Y:S03]  /*a230*/  @!P1 MUFU.RCP R47, R47 ;  /* 0x0000002f002f9308 */ /* 0x000e260000001000 */
[----:B------:R-:W-:-:S02]  /*a240*/  FSETP.GTU.FTZ.AND P4, PT, R54, 20, PT ;  /* 0x41a000003600780b */ /* 0x000fc40003f9c000 */
[----:B------:R-:W-:-:S03]  /*a250*/  @!P0 FMUL.FTZ R12, R52, -1.4426950216293334961 ;  /* 0xbfb8aa3b340c8820 */ /* 0x000fc60000410000 */
[----:B------:R-:W2:Y:S01]  /*a260*/  @!P6 MUFU.RCP R56, R49 ;  /* 0x000000310038e308 */ /* 0x000ea20000001000 */
[----:B------:R-:W-:Y:S01]  /*a270*/  @!P5 FMUL.FTZ R45, R46, -1.4426950216293334961 ;  /* 0xbfb8aa3b2e2dd820 */ /* 0x000fe20000410000 */
[----:B----4-:R-:W-:Y:S02]  /*a280*/  HADD2.F32 R42, -RZ, R42.H0_H0 ;  /* 0x2000002aff2a7230 */ /* 0x010fe40000004100 */
[----:B------:R-:W-:-:S04]  /*a290*/  HADD2.F32 R48, -RZ, R43.H0_H0 ;  /* 0x2000002bff307230 */ /* 0x000fc80000004100 */
[----:B------:R-:W3:Y:S01]  /*a2a0*/  @!P0 MUFU.EX2 R12, R12 ;  /* 0x0000000c000c8308 */ /* 0x000ee20000000800 */
[----:B------:R-:W-:-:S03]  /*a2b0*/  HADD2.F32 R44, -RZ, R44.H0_H0 ;  /* 0x2000002cff2c7230 */ /* 0x000fc60000004100 */
[----:B------:R-:W4:Y:S01]  /*a2c0*/  @!P5 MUFU.EX2 R45, R45 ;  /* 0x0000002d002dd308 */ /* 0x000f220000000800 */
[----:B------:R-:W-:Y:S01]  /*a2d0*/  @!P4 FMUL.FTZ R13, R54, -1.4426950216293334961 ;  /* 0xbfb8aa3b360dc820 */ /* 0x000fe20000410000 */
[--C-:B------:R-:W-:Y:S01]  /*a2e0*/  FADD.FTZ R42, R42, R39.reuse ;  /* 0x000000272a2a7221 */ /* 0x100fe20000010000 */
[--C-:B------:R-:W-:Y:S01]  /*a2f0*/  FADD.FTZ R48, R48, R39.reuse ;  /* 0x0000002730307221 */ /* 0x100fe20000010000 */
[----:B------:R-:W-:Y:S01]  /*a300*/  FADD.FTZ R44, R44, R39 ;  /* 0x000000272c2c7221 */ /* 0x000fe20000010000 */
[----:B0-----:R-:W-:Y:S01]  /*a310*/  @!P1 FMUL.FTZ R58, R58, R47 ;  /* 0x0000002f3a3a9220 */ /* 0x001fe20000410000 */
[----:B--2---:R-:W-:Y:S01]  /*a320*/  @!P6 FMUL.FTZ R57, R57, R56 ;  /* 0x000000383939e220 */ /* 0x004fe20000410000 */
[----:B------:R-:W-:Y:S01]  /*a330*/  FSETP.GTU.FTZ.AND P3, PT, R41, 20, PT ;  /* 0x41a000002900780b */ /* 0x000fe20003f7c000 */
[----:B------:R-:W0:Y:S01]  /*a340*/  @!P4 MUFU.EX2 R13, R13 ;  /* 0x0000000d000dc308 */ /* 0x000e220000000800 */
[----:B------:R-:W-:Y:S01]  /*a350*/  FSETP.GTU.FTZ.AND P2, PT, R42, 20, PT ;  /* 0x41a000002a00780b */ /* 0x000fe20003f5c000 */
[----:B---3--:R-:W-:Y:S01]  /*a360*/  @!P0 FADD.FTZ R12, R12, 1 ;  /* 0x3f8000000c0c8421 */ /* 0x008fe20000010000 */
[----:B------:R-:W-:-:S02]  /*a370*/  FSETP.GTU.FTZ.AND P1, PT, R48, 20, PT ;  /* 0x41a000003000780b */ /* 0x000fc40003f3c000 */
[----:B------:R-:W-:Y:S01]  /*a380*/  FSETP.GTU.FTZ.AND P6, PT, R44, 20, PT ;  /* 0x41a000002c00780b */ /* 0x000fe20003fdc000 */
[----:B----4-:R-:W-:Y:S01]  /*a390*/  @!P5 FADD.FTZ R45, R45, 1 ;  /* 0x3f8000002d2dd421 */ /* 0x010fe20000010000 */
[----:B------:R-:W-:Y:S08]  /*a3a0*/  @!P0 MUFU.RCP R47, R12 ;  /* 0x0000000c002f8308 */ /* 0x000ff00000001000 */
[----:B------:R-:W2:Y:S01]  /*a3b0*/  @!P5 MUFU.RCP R12, R45 ;  /* 0x0000002d000cd308 */ /* 0x000ea20000001000 */
[----:B------:R-:W-:Y:S01]  /*a3c0*/  @!P3 FMUL.FTZ R41, R41, -1.4426950216293334961 ;  /* 0xbfb8aa3b2929b820 */ /* 0x000fe20000410000 */
[----:B------:R-:W-:Y:S01]  /*a3d0*/  @!P2 FMUL.FTZ R42, R42, -1.4426950216293334961 ;  /* 0xbfb8aa3b2a2aa820 */ /* 0x000fe20000410000 */
[----:B------:R-:W-:Y:S01]  /*a3e0*/  @!P1 FMUL.FTZ R43, R48, -1.4426950216293334961 ;  /* 0xbfb8aa3b302b9820 */ /* 0x000fe20000410000 */
[----:B------:R-:W-:Y:S01]  /*a3f0*/  @!P6 FMUL.FTZ R44, R44, -1.4426950216293334961 ;  /* 0xbfb8aa3b2c2ce820 */ /* 0x000fe20000410000 */
[----:B0-----:R-:W-:-:S03]  /*a400*/  @!P4 FADD.FTZ R13, R13, 1 ;  /* 0x3f8000000d0dc421 */ /* 0x001fc60000010000 */
[----:B------:R-:W0:Y:S04]  /*a410*/  @!P3 MUFU.EX2 R41, R41 ;  /* 0x000000290029b308 */ /* 0x000e280000000800 */
[----:B------:R-:W3:Y:S04]  /*a420*/  @!P2 MUFU.EX2 R42, R42 ;  /* 0x0000002a002aa308 */ /* 0x000ee80000000800 */
[----:B------:R-:W4:Y:S04]  /*a430*/  @!P1 MUFU.EX2 R43, R43 ;  /* 0x0000002b002b9308 */ /* 0x000f280000000800 */
[----:B------:R-:W5:Y:S04]  /*a440*/  @!P6 MUFU.EX2 R44, R44 ;  /* 0x0000002c002ce308 */ /* 0x000f680000000800 */
[----:B------:R-:W1:Y:S01]  /*a450*/  @!P4 MUFU.RCP R13, R13 ;  /* 0x0000000d000dc308 */ /* 0x000e620000001000 */
[----:B--2---:R-:W-:-:S02]  /*a460*/  @!P5 FMUL.FTZ R73, R73, R12 ;  /* 0x0000000c4949d220 */ /* 0x004fc40000410000 */
[----:B------:R-:W2:Y:S01]  /*a470*/  LDS.U16 R12, [R18+0x14] ;  /* 0x00001400120c7984 */ /* 0x000ea20000000400 */
[----:B0-----:R-:W-:Y:S01]  /*a480*/  @!P3 FADD.FTZ R41, R41, 1 ;  /* 0x3f8000002929b421 */ /* 0x001fe20000010000 */
[----:B---3--:R-:W-:Y:S01]  /*a490*/  @!P2 FADD.FTZ R42, R42, 1 ;  /* 0x3f8000002a2aa421 */ /* 0x008fe20000010000 */
[----:B----4-:R-:W-:Y:S01]  /*a4a0*/  @!P1 FADD.FTZ R43, R43, 1 ;  /* 0x3f8000002b2b9421 */ /* 0x010fe20000010000 */
[----:B-----5:R-:W-:Y:S01]  /*a4b0*/  @!P6 FADD.FTZ R44, R44, 1 ;  /* 0x3f8000002c2ce421 */ /* 0x020fe20000010000 */
[----:B------:R0:W3:Y:S01]  /*a4c0*/  @!P3 MUFU.RCP R46, R41 ;  /* 0x00000029002eb308 */ /* 0x0000e20000001000 */
[----:B-1----:R-:W-:-:S07]  /*a4d0*/  @!P4 FMUL.FTZ R62, R62, R13 ;  /* 0x0000000d3e3ec220 */ /* 0x002fce0000410000 */
[----:B------:R1:W-:Y:S01]  /*a4e0*/  @!P2 MUFU.RCP R49, R42 ;  /* 0x0000002a0031a308 */ /* 0x0003e20000001000 */
[----:B------:R-:W4:Y:S04]  /*a4f0*/  LDS.U16 R13, [R18+0x16] ;  /* 0x00001600120d7984 */ /* 0x000f280000000400 */
[----:B0-----:R-:W-:Y:S03]  /*a500*/  LDS.U16 R41, [R18+0x18] ;  /* 0x0000180012297984 */ /* 0x001fe60000000400 */
[----:B------:R0:W-:Y:S01]  /*a510*/  @!P1 MUFU.RCP R48, R43 ;  /* 0x0000002b00309308 */ /* 0x0001e20000001000 */
[----:B-1----:R-:W-:Y:S07]  /*a520*/  LDS.U16 R42, [R18+0x1a] ;  /* 0x00001a00122a7984 */ /* 0x002fee0000000400 */
[----:B------:R1:W5:Y:S01]  /*a530*/  @!P6 MUFU.RCP R51, R44 ;  /* 0x0000002c0033e308 */ /* 0x0003620000001000 */
[----:B0-----:R-:W0:Y:S04]  /*a540*/  LDS.U16 R43, [R18+0x1c] ;  /* 0x00001c00122b7984 */ /* 0x001e280000000400 */
[----:B-1----:R-:W1:Y:S01]  /*a550*/  LDS.U16 R44, [R18+0x1e] ;  /* 0x00001e00122c7984 */ /* 0x002e620000000400 */
[----:B------:R-:W-:Y:S01]  /*a560*/  BAR.SYNC.DEFER_BLOCKING 0x0 ;  /* 0x0000000000007b1d */ /* 0x000fe20000010000 */
[----:B------:R-:W-:Y:S01]  /*a570*/  PRMT R45, R100, 0x7632, R45 ;  /* 0x00007632642d7816 */ /* 0x000fe2000000002d */
[----:B--2---:R-:W-:-:S02]  /*a580*/  HADD2.F32 R12, -RZ, R12.H0_H0 ;  /* 0x2000000cff0c7230 */ /* 0x004fc40000004100 */
[----:B---3--:R-:W-:Y:S01]  /*a590*/  @!P3 FMUL.FTZ R63, R63, R46 ;  /* 0x0000002e3f3fb220 */ /* 0x008fe20000410000 */
[----:B------:R-:W-:Y:S01]  /*a5a0*/  @!P0 FMUL.FTZ R60, R60, R47 ;  /* 0x0000002f3c3c8220 */ /* 0x000fe20000410000 */
[----:B-----5:R-:W-:Y:S01]  /*a5b0*/  @!P6 FMUL.FTZ R72, R72, R51 ;  /* 0x000000334848e220 */ /* 0x020fe20000410000 */
[----:B------:R-:W-:Y:S02]  /*a5c0*/  PRMT R46, R99, 0x7632, R46 ;  /* 0x00007632632e7816 */ /* 0x000fe4000000002e */
[----:B------:R-:W-:Y:S02]  /*a5d0*/  PRMT R47, R103, 0x7632, R47 ;  /* 0x00007632672f7816 */ /* 0x000fe4000000002f */
[----:B------:R-:W-:Y:S01]  /*a5e0*/  ISETP.NE.AND P0, PT, R36, RZ, PT ;  /* 0x000000ff2400720c */ /* 0x000fe20003f05270 */
[----:B------:R2:W-:Y:S02]  /*a5f0*/  STS.U16 [R18+0x2], R45 ;  /* 0x0000022d12007388 */ /* 0x0005e40000000400 */
[----:B--2---:R-:W-:-:S05]  /*a600*/  PRMT R45, R91, 0x7632, R45 ;  /* 0x000076325b2d7816 */ /* 0x004fca000000002d */
[----:B------:R2:W-:Y:S02]  /*a610*/  STS.U16 [R18+0x12], R45 ;  /* 0x0000122d12007388 */ /* 0x0005e40000000400 */
[----:B--2---:R-:W-:-:S05]  /*a620*/  FADD.FTZ R45, R12, R39 ;  /* 0x000000270c2d7221 */ /* 0x004fca0000010000 */
[----:B------:R-:W-:Y:S01]  /*a630*/  FSETP.GTU.FTZ.AND P6, PT, R45, 20, PT ;  /* 0x41a000002d00780b */ /* 0x000fe20003fdc000 */
[----:B------:R-:W-:Y:S01]  /*a640*/  @!P1 FMUL.FTZ R71, R71, R48 ;  /* 0x0000003047479220 */ /* 0x000fe20000410000 */
[----:B------:R2:W-:Y:S01]  /*a650*/  STS.U16 [R18+0x6], R46 ;  /* 0x0000062e12007388 */ /* 0x0005e20000000400 */
[----:B------:R-:W-:Y:S01]  /*a660*/  @!P2 FMUL.FTZ R64, R64, R49 ;  /* 0x000000314040a220 */ /* 0x000fe20000410000 */
[----:B------:R-:W-:Y:S01]  /*a670*/  PRMT R48, R89, 0x7632, R48 ;  /* 0x0000763259307816 */ /* 0x000fe20000000030 */
[----:B----4-:R-:W-:Y:S01]  /*a680*/  HADD2.F32 R12, -RZ, R13.H0_H0 ;  /* 0x2000000dff0c7230 */ /* 0x010fe20000004100 */
[----:B------:R3:W-:Y:S01]  /*a690*/  STS.U16 [R18+0xa], R47 ;  /* 0x00000a2f12007388 */ /* 0x0007e20000000400 */
[----:B------:R-:W-:Y:S02]  /*a6a0*/  PRMT R49, R92, 0x7632, R49 ;  /* 0x000076325c317816 */ /* 0x000fe40000000031 */
[----:B--2---:R-:W-:Y:S02]  /*a6b0*/  PRMT R46, R97, 0x7632, R46 ;  /* 0x00007632612e7816 */ /* 0x004fe4000000002e */
[----:B---3--:R-:W-:Y:S01]  /*a6c0*/  PRMT R47, R94, 0x7632, R47 ;  /* 0x000076325e2f7816 */ /* 0x008fe2000000002f */
[----:B------:R0:W-:Y:S01]  /*a6d0*/  STS.U16 [R18+0xe], R48 ;  /* 0x00000e3012007388 */ /* 0x0001e20000000400 */
[----:B------:R-:W-:Y:S01]  /*a6e0*/  MOV R50, UR18 ;  /* 0x0000001200327c02 */ /* 0x000fe20008000f00 */
[----:B------:R-:W-:-:S02]  /*a6f0*/  FADD.FTZ R13, R12, R39 ;  /* 0x000000270c0d7221 */ /* 0x000fc40000010000 */
[----:B------:R2:W-:Y:S01]  /*a700*/  STS.U16 [R18+0x16], R46 ;  /* 0x0000162e12007388 */ /* 0x0005e20000000400 */
[----:B------:R-:W-:-:S03]  /*a710*/  @!P6 FMUL.FTZ R12, R45, -1.4426950216293334961 ;  /* 0xbfb8aa3b2d0ce820 */ /* 0x000fc60000410000 */
[----:B------:R-:W-:Y:S01]  /*a720*/  STS.U16 [R18], R100 ;  /* 0x0000006412007388 */ /* 0x000fe20000000400 */
[----:B0-----:R-:W-:-:S03]  /*a730*/  HADD2.F32 R48, -RZ, R43.H0_H0 ;  /* 0x2000002bff307230 */ /* 0x001fc60000004100 */
[----:B------:R-:W-:Y:S01]  /*a740*/  STS.U16 [R18+0x4], R99 ;  /* 0x0000046312007388 */ /* 0x000fe20000000400 */
[----:B--2---:R-:W-:-:S03]  /*a750*/  HADD2.F32 R46, -RZ, R41.H0_H0 ;  /* 0x20000029ff2e7230 */ /* 0x004fc60000004100 */
        /* <DEDUP_REMOVED lines=29> */
[----:B------:R-:W-:Y:S02]  /*a930*/  FSETP.GTU.FTZ.AND P2, PT, R46, 20, PT ;  /* 0x41a000002e00780b */ /* 0x000fe40003f5c000 */
[----:B------:R-:W-:Y:S01]  /*a940*/  FSETP.GTU.FTZ.AND P1, PT, R48, 20, PT ;  /* 0x41a000003000780b */ /* 0x000fe20003f3c000 */
[----:B------:R-:W-:Y:S02]  /*a950*/  HADD2.F32 R42, -RZ, R42.H0_H0 ;  /* 0x2000002aff2a7230 */ /* 0x000fe40000004100 */
[----:B-1----:R-:W-:Y:S01]  /*a960*/  HADD2.F32 R44, -RZ, R44.H0_H0 ;  /* 0x2000002cff2c7230 */ /* 0x002fe20000004100 */
[----:B------:R-:W0:Y:S02]  /*a970*/  @!P6 MUFU.EX2 R12, R12 ;  /* 0x0000000c000ce308 */ /* 0x000e240000000800 */
[--C-:B------:R-:W-:Y:S01]  /*a980*/  FADD.FTZ R42, R42, R39.reuse ;  /* 0x000000272a2a7221 */ /* 0x100fe20000010000 */
[----:B------:R-:W-:Y:S01]  /*a990*/  @!P3 FMUL.FTZ R13, R13, -1.4426950216293334961 ;  /* 0xbfb8aa3b0d0db820 */ /* 0x000fe20000410000 */
[----:B------:R-:W-:-:S03]  /*a9a0*/  FADD.FTZ R44, R44, R39 ;  /* 0x000000272c2c7221 */ /* 0x000fc60000010000 */
[----:B------:R-:W-:Y:S01]  /*a9b0*/  @!P2 FMUL.FTZ R41, R46, -1.4426950216293334961 ;  /* 0xbfb8aa3b2e29a820 */ /* 0x000fe20000410000 */
[----:B------:R-:W-:Y:S01]  /*a9c0*/  BAR.SYNC.DEFER_BLOCKING 0x0 ;  /* 0x0000000000007b1d */ /* 0x000fe20000010000 */
[----:B------:R-:W-:Y:S01]  /*a9d0*/  @!P1 FMUL.FTZ R43, R48, -1.4426950216293334961 ;  /* 0xbfb8aa3b302b9820 */ /* 0x000fe20000410000 */
[----:B------:R-:W-:Y:S02]  /*a9e0*/  FSETP.GTU.FTZ.AND P5, PT, R42, 20, PT ;  /* 0x41a000002a00780b */ /* 0x000fe40003fbc000 */
[----:B------:R-:W-:Y:S02]  /*a9f0*/  FSETP.GTU.FTZ.AND P4, PT, R44, 20, PT ;  /* 0x41a000002c00780b */ /* 0x000fe40003f9c000 */
[----:B------:R-:W1:Y:S04]  /*aa00*/  @!P3 MUFU.EX2 R13, R13 ;  /* 0x0000000d000db308 */ /* 0x000e680000000800 */
[----:B------:R-:W2:Y:S04]  /*aa10*/  @!P2 MUFU.EX2 R41, R41 ;  /* 0x000000290029a308 */ /* 0x000ea80000000800 */
[----:B------:R-:W3:Y:S01]  /*aa20*/  @!P1 MUFU.EX2 R43, R43 ;  /* 0x0000002b002b9308 */ /* 0x000ee20000000800 */
[----:B0-----:R-:W-:Y:S01]  /*aa30*/  @!P6 FADD.FTZ R12, R12, 1 ;  /* 0x3f8000000c0ce421 */ /* 0x001fe20000010000 */
[----:B------:R-:W-:Y:S01]  /*aa40*/  USHF.R.S32.HI UR21, URZ, 0x1f, UR20 ;  /* 0x0000001fff157899 */ /* 0x000fe20008011414 */
[----:B------:R-:W0:Y:S01]  /*aa50*/  LDS R46, [UR24+0x420] ;  /* 0x00042018ff2e7984 */ /* 0x000e220008000800 */
[----:B------:R-:W-:Y:S01]  /*aa60*/  @!P5 FMUL.FTZ R42, R42, -1.4426950216293334961 ;  /* 0xbfb8aa3b2a2ad820 */ /* 0x000fe20000410000 */
[----:B------:R-:W-:Y:S01]  /*aa70*/  @!P4 FMUL.FTZ R44, R44, -1.4426950216293334961 ;  /* 0xbfb8aa3b2c2cc820 */ /* 0x000fe20000410000 */
[----:B------:R-:W4:Y:S01]  /*aa80*/  @!P6 MUFU.RCP R93, R12 ;  /* 0x0000000c005de308 */ /* 0x000f220000001000 */
[----:B-1----:R-:W-:Y:S01]  /*aa90*/  @!P3 FADD.FTZ R13, R13, 1 ;  /* 0x3f8000000d0db421 */ /* 0x002fe20000010000 */
[----:B------:R-:W-:Y:S01]  /*aaa0*/  UIMAD.WIDE.U32 UR18, UR30, UR26, UR20 ;  /* 0x0000001a1e1272a5 */ /* 0x000fe2000f8e0014 */
[----:B--2---:R-:W-:Y:S01]  /*aab0*/  @!P2 FADD.FTZ R41, R41, 1 ;  /* 0x3f8000002929a421 */ /* 0x004fe20000010000 */
[----:B---3--:R-:W-:-:S02]  /*aac0*/  @!P1 FADD.FTZ R43, R43, 1 ;  /* 0x3f8000002b2b9421 */ /* 0x008fc40000010000 */
[----:B------:R-:W-:Y:S02]  /*aad0*/  UIMAD UR19, UR30, UR27, UR19 ;  /* 0x0000001b1e1372a4 */ /* 0x000fe4000f8e0213 */
[----:B------:R-:W1:Y:S01]  /*aae0*/  @!P5 MUFU.EX2 R42, R42 ;  /* 0x0000002a002ad308 */ /* 0x000e620000000800 */
[----:B------:R-:W2:Y:S03]  /*aaf0*/  LDCU.64 UR26, c[0x0][0x550] ;  /* 0x0000aa00ff1a77ac */ /* 0x000ea60008000a00 */
[----:B------:R-:W3:Y:S04]  /*ab00*/  @!P4 MUFU.EX2 R44, R44 ;  /* 0x0000002c002cc308 */ /* 0x000ee80000000800 */
[----:B------:R5:W2:Y:S01]  /*ab10*/  @!P3 MUFU.RCP R48, R13 ;  /* 0x0000000d0030b308 */ /* 0x000aa20000001000 */
[----:B------:R-:W-:-:S07]  /*ab20*/  UIMAD.WIDE.U32 UR18, UR8, UR28, UR18 ;  /* 0x0000001c081272a5 */ /* 0x000fce000f8e0012 */
[----:B------:R-:W0:Y:S01]  /*ab30*/  @!P2 MUFU.RCP R41, R41 ;  /* 0x000000290029a308 */ /* 0x000e220000001000 */
[----:B------:R-:W-:-:S07]  /*ab40*/  UIMAD UR19, UR8, UR29, UR19 ;  /* 0x0000001d081372a4 */ /* 0x000fce000f8e0213 */
[----:B------:R-:W0:Y:S01]  /*ab50*/  @!P1 MUFU.RCP R43, R43 ;  /* 0x0000002b002b9308 */ /* 0x000e220000001000 */
[----:B-1----:R-:W-:Y:S01]  /*ab60*/  @!P5 FADD.FTZ R42, R42, 1 ;  /* 0x3f8000002a2ad421 */ /* 0x002fe20000010000 */
[----:B---3--:R-:W-:Y:S01]  /*ab70*/  @!P4 FADD.FTZ R44, R44, 1 ;  /* 0x3f8000002c2cc421 */ /* 0x008fe20000010000 */
[----:B----4-:R-:W-:Y:S01]  /*ab80*/  @!P6 FMUL.FTZ R74, R74, R93 ;  /* 0x0000005d4a4ae220 */ /* 0x010fe20000410000 */
[----:B-----5:R-:W-:Y:S01]  /*ab90*/  IADD3 R13, P6, PT, R0, UR18, RZ ;  /* 0x00000012000d7c10 */ /* 0x020fe2000ffde0ff */
[----:B--2---:R-:W-:-:S03]  /*aba0*/  @!P3 FMUL.FTZ R75, R75, R48 ;  /* 0x000000304b4bb220 */ /* 0x004fc60000410000 */
[----:B------:R-:W-:Y:S01]  /*abb0*/  IADD3.X R48, PT, PT, RZ, UR19, RZ, P6, !PT ;  /* 0x00000013ff307c10 */ /* 0x000fe2000b7fe4ff */
[----:B------:R-:W1:Y:S01]  /*abc0*/  @!P5 MUFU.RCP R42, R42 ;  /* 0x0000002a002ad308 */ /* 0x000e620000001000 */
[C---:B------:R-:W-:Y:S01]  /*abd0*/  LEA R12, P6, R13.reuse, UR26, 0x1 ;  /* 0x0000001a0d0c7c11 */ /* 0x040fe2000f8c08ff */
[----:B0-----:R-:W-:Y:S01]  /*abe0*/  @!P2 FMUL.FTZ R76, R76, R41 ;  /* 0x000000294c4ca220 */ /* 0x001fe20000410000 */
[-C--:B------:R-:W-:Y:S01]  /*abf0*/  ISETP.GE.AND P2, PT, R0, R46.reuse, PT ;  /* 0x0000002e0000720c */ /* 0x080fe20003f46270 */
[----:B------:R-:W0:Y:S04]  /*ac00*/  LDCU.64 UR18, c[0x0][0x518] ;  /* 0x0000a300ff1277ac */ /* 0x000e280008000a00 */
[----:B------:R-:W2:Y:S01]  /*ac10*/  @!P4 MUFU.RCP R44, R44 ;  /* 0x0000002c002cc308 */ /* 0x000ea20000001000 */
[----:B------:R-:W-:Y:S01]  /*ac20*/  LEA.HI.X R13, R13, UR27, R48, 0x1, P6 ;  /* 0x0000001b0d0d7c11 */ /* 0x000fe2000b0f0c30 */
[----:B------:R-:W-:Y:S01]  /*ac30*/  @!P1 FMUL.FTZ R78, R78, R43 ;  /* 0x0000002b4e4e9220 */ /* 0x000fe20000410000 */
[-C--:B------:R-:W-:Y:S01]  /*ac40*/  ISETP.GE.AND P3, PT, R35, R46.reuse, PT ;  /* 0x0000002e2300720c */ /* 0x080fe20003f66270 */
[----:B------:R-:W3:Y:S01]  /*ac50*/  LDCU.64 UR26, c[0x0][0x560] ;  /* 0x0000ac00ff1a77ac */ /* 0x000ee20008000a00 */
[----:B------:R-:W-:-:S02]  /*ac60*/  ISETP.GE.AND P6, PT, R17, R46, PT ;  /* 0x0000002e1100720c */ /* 0x000fc40003fc6270 */
        /* <DEDUP_REMOVED lines=84> */
[----:B------:R2:W-:Y:S04]  /*b1b0*/  LDS.U16 R55, [R20+0x380] ;  /* 0x0003800014377984 */ /* 0x0005e80000000400 */
[----:B------:R-:W-:Y:S04]  /*b1c0*/  LDS.U16 R19, [R19+0x3c0] ;  /* 0x0003c00013137984 */ /* 0x000fe80000000400 */
[----:B------:R-:W-:Y:S01]  /*b1d0*/  @!P0 STS [UR24+0x420], R50 ;  /* 0x00042032ff008988 */ /* 0x000fe20008000818 */
[----:B------:R-:W-:Y:S06]  /*b1e0*/  BAR.SYNC.DEFER_BLOCKING 0x0 ;  /* 0x0000000000007b1d */ /* 0x000fec0000010000 */
[----:B------:R-:W4:Y:S01]  /*b1f0*/  LDS R18, [UR24+0x420] ;  /* 0x00042018ff127984 */ /* 0x000f220008000800 */
[----:B------:R-:W5:Y:S01]  /*b200*/  LDCU.64 UR24, c[0x0][0x520] ;  /* 0x0000a400ff1877ac */ /* 0x000f620008000a00 */
[----:B0-----:R-:W-:-:S04]  /*b210*/  UIMAD.WIDE.U32 UR20, UR30, UR18, UR20 ;  /* 0x000000121e1472a5 */ /* 0x001fc8000f8e0014 */
[----:B------:R-:W-:-:S03]  /*b220*/  UIMAD UR19, UR30, UR19, UR21 ;  /* 0x000000131e1372a4 */ /* 0x000fc6000f8e0215 */
[----:B------:R-:W-:Y:S02]  /*b230*/  UMOV UR18, UR20 ;  /* 0x0000001400127c82 */ /* 0x000fe40008000000 */
[----:B-----5:R-:W-:Y:S01]  /*b240*/  UIMAD.WIDE.U32 UR18, UR8, UR24, UR18 ;  /* 0x00000018081272a5 */ /* 0x020fe2000f8e0012 */
[----:B------:R-:W-:-:S03]  /*b250*/  FADD.FTZ R58, R58, R37 ;  /* 0x000000253a3a7221 */ /* 0x000fc60000010000 */
[----:B------:R-:W-:Y:S02]  /*b260*/  UIMAD UR19, UR8, UR25, UR19 ;  /* 0x00000019081372a4 */ /* 0x000fe4000f8e0213 */
[----:B-1----:R-:W-:Y:S01]  /*b270*/  IADD3 R13, P0, PT, R0, UR18, RZ ;  /* 0x00000012000d7c10 */ /* 0x002fe2000ff1e0ff */
[----:B------:R-:W-:-:S03]  /*b280*/  FADD.FTZ R58, R58, R57 ;  /* 0x000000393a3a7221 */ /* 0x000fc60000010000 */
[----:B--2---:R-:W-:Y:S02]  /*b290*/  IADD3.X R20, PT, PT, RZ, UR19, RZ, P0, !PT ;  /* 0x00000013ff147c10 */ /* 0x004fe400087fe4ff */
[----:B---3--:R-:W-:Y:S02]  /*b2a0*/  LEA R12, P3, R13, UR26, 0x1 ;  /* 0x0000001a0d0c7c11 */ /* 0x008fe4000f8608ff */
[-C--:B----4-:R-:W-:Y:S02]  /*b2b0*/  ISETP.GE.AND P2, PT, R0, R18.reuse, PT ;  /* 0x000000120000720c */ /* 0x090fe40003f46270 */
[-C--:B------:R-:W-:Y:S01]  /*b2c0*/  ISETP.GE.AND P1, PT, R35, R18.reuse, PT ;  /* 0x000000122300720c */ /* 0x080fe20003f26270 */
[----:B------:R-:W-:Y:S01]  /*b2d0*/  FADD.FTZ R59, R58, R59 ;  /* 0x0000003b3a3b7221 */ /* 0x000fe20000010000 */
[----:B------:R-:W-:Y:S02]  /*b2e0*/  LEA.HI.X R13, R13, UR27, R20, 0x1, P3 ;  /* 0x0000001b0d0d7c11 */ /* 0x000fe400098f0c14 */
[-C--:B------:R-:W-:Y:S01]  /*b2f0*/  ISETP.GE.AND P0, PT, R17, R18.reuse, PT ;  /* 0x000000121100720c */ /* 0x080fe20003f06270 */
[----:B------:R-:W-:Y:S01]  /*b300*/  FADD.FTZ R59, R59, R60 ;  /* 0x0000003c3b3b7221 */ /* 0x000fe20000010000 */
[----:B------:R-:W-:-:S02]  /*b310*/  ISETP.GE.AND P4, PT, R15, R18, PT ;  /* 0x000000120f00720c */ /* 0x000fc40003f86270 */
        /* <DEDUP_REMOVED lines=50> */
.L_x_12472:
        /* <DEDUP_REMOVED lines=15> */
[----:B0-----:R-:W-:Y:S01]  /*b730*/  @P0 FADD R0, R3, R0 ;  /* 0x0000000003000221 */ /* 0x001fe20000000000 */
[----:B------:R-:W-:-:S04]  /*b740*/  @!P1 MOV R3, 0x400 ;  /* 0x0000040000039802 */ /* 0x000fc80000000f00 */
[----:B------:R-:W0:Y:S01]  /*b750*/  SHFL.DOWN P0, R5, R0, 0x4, 0x1f ;  /* 0x08801f0000057f89 */ /* 0x000e220000000000 */
[----:B--2---:R-:W-:Y:S01]  /*b760*/  @!P1 LEA R4, R4, R3, 0x18 ;  /* 0x0000000304049211 */ /* 0x004fe200078ec0ff */
        /* <DEDUP_REMOVED lines=14> */
.L_x_12526:
[----:B------:R-:W-:Y:S05]  /*b850*/  BSYNC.RECONVERGENT B0 ;  /* 0x0000000000007941 */ /* 0x000fea0003800200 */
.L_x_12525:
        /* <DEDUP_REMOVED lines=13> */
[----:B-1----:R-:W-:Y:S01]  /*b930*/  @P1 FADD R3, R0, R3 ;  /* 0x0000000300031221 */ /* 0x002fe20000000000 */
[----:B------:R-:W-:-:S04]  /*b940*/  @!P2 MOV R0, 0x400 ;  /* 0x000004000000a802 */ /* 0x000fc80000000f00 */
[----:B------:R-:W1:Y:S01]  /*b950*/  SHFL.DOWN P1, R2, R3, 0x4, 0x1f ;  /* 0x08801f0003027f89 */ /* 0x000e620000020000 */
[----:B0-----:R-:W-:Y:S01]  /*b960*/  @!P2 LEA R7, R7, R0, 0x18 ;  /* 0x000000000707a211 */ /* 0x001fe200078ec0ff */
[----:B-1----:R-:W-:-:S05]  /*b970*/  @P1 FADD R2, R3, R2 ;  /* 0x0000000203021221 */ /* 0x002fca0000000000 */
        /* <DEDUP_REMOVED lines=13> */
.L_x_12528:
[----:B------:R-:W-:Y:S05]  /*ba50*/  BSYNC.RECONVERGENT B0 ;  /* 0x0000000000007941 */ /* 0x000fea0003800200 */
.L_x_12527:
        /* <DEDUP_REMOVED lines=22> */
.L_x_12530:
        /* <DEDUP_REMOVED lines=66> */
.L_x_12529:
[----:B------:R-:W-:Y:S05]  /*bfe0*/  EXIT ;  /* 0x000000000000794d */ /* 0x000fea0003800000 */
.L_x_12531:
        /* <DEDUP_REMOVED lines=9> */
.L_x_18729:


//--------------------- .text._Z25selective_scan_bwd_kernelI32Selective_Scan_bwd_kernel_traitsILi32ELi16ELb0ELb0ELb0ELb1ELb1EN3c104HalfENS1_7complexIfEEEEv12SSMParamsBwd --------------------------
	.section	.text._Z25selective_scan_bwd_kernelI32Selective_Scan_bwd_kernel_traitsILi32ELi16ELb0ELb0ELb0ELb1ELb1EN3c104HalfENS1_7complexIfEEEEv12SSMParamsBwd,"ax",@progbits
	.align	128
        .global         _Z25selective_scan_bwd_kernelI32Selective_Scan_bwd_kernel_traitsILi32ELi16ELb0ELb0ELb0ELb1ELb1EN3c104HalfENS1_7complexIfEEEEv12SSMParamsBwd
        .type           _Z25selective_scan_bwd_kernelI32Selective_Scan_bwd_kernel_traitsILi32ELi16ELb0ELb0ELb0ELb1ELb1EN3c104HalfENS1_7complexIfEEEEv12SSMParamsBwd,@function
        .size           _Z25selective_scan_bwd_kernelI32Selective_Scan_bwd_kernel_traitsILi32ELi16ELb0ELb0ELb0ELb1ELb1EN3c104HalfENS1_7complexIfEEEEv12SSMParamsBwd,(.L_x_18730 - _Z25selective_scan_bwd_kernelI32Selective_Scan_bwd_kernel_traitsILi32ELi16ELb0ELb0ELb0ELb1ELb1EN3c104HalfENS1_7complexIfEEEEv12SSMParamsBwd)
        .other          _Z25selective_scan_bwd_kernelI32Selective_Scan_bwd_kernel_traitsILi32ELi16ELb0ELb0ELb0ELb1ELb1EN3c104HalfENS1_7complexIfEEEEv12SSMParamsBwd,@"STO_CUDA_ENTRY STV_DEFAULT"
_Z25selective_scan_bwd_kernelI32Selective_Scan_bwd_kernel_traitsILi32ELi16ELb0ELb0ELb0ELb1ELb1EN3c104HalfENS1_7complexIfEEEEv12SSMParamsBwd:
.text._Z25selective_scan_bwd_kernelI32Selective_Scan_bwd_kernel_traitsILi32ELi16ELb0ELb0ELb0ELb1ELb1EN3c104HalfENS1_7complexIfEEEEv12SSMParamsBwd:
[----:B------:R-:W-:Y:S01]  /*0000*/  LDC R1, c[0x0][0x37c] ;  /* 0x0000df00ff017b82 */ /* 0x000fe20000000800 */
[----:B------:R-:W0:Y:S07]  /*0010*/  LDCU.64 UR4, c[0x0][0x458] ;  /* 0x00008b00ff0477ac */ /* 0x000e2e0008000a00 */
[----:B------:R-:W1:Y:S01]  /*0020*/  S2UR UR12, SR_CTAID.Y ;  /* 0x00000000000c79c3 */ /* 0x000e620000002600 */
[----:B------:R-:W-:Y:S01]  /*0030*/  CS2R R20, SRZ ;  /* 0x0000000000147805 */ /* 0x000fe2000001ff00 */
[----:B------:R-:W2:Y:S01]  /*0040*/  LDCU.64 UR6, c[0x0][0x470] ;  /* 0x00008e00ff0677ac */ /* 0x000ea20008000a00 */
        /* <DEDUP_REMOVED lines=21> */
[----:B---3--:R3:W5:Y:S01]  /*01a0*/  @P0 LDG.E R20, desc[UR24][R2.64] ;  /* 0x0000001802140981 */ /* 0x008762000c1e1900 */
[----:B----4-:R-:W-:Y:S01]  /*01b0*/  UIMAD.WIDE.U32 UR4, UR23, UR8, URZ ;  /* 0x00000008170472a5 */ /* 0x010fe2000f8e00ff */
[----:B------:R-:W4:Y:S02]  /*01c0*/  LDCU.64 UR6, c[0x0][0x498] ;  /* 0x00009300ff0677ac */ /* 0x000f240008000a00 */
[----:B------:R3:W5:Y:S01]  /*01d0*/  @P1 LDG.E R21, desc[UR24][R4.64] ;  /* 0x0000001804151981 */ /* 0x000762000c1e1900 */
[----:B------:R-:W-:Y:S01]  /*01e0*/  CS2R R22, SRZ ;  /* 0x0000000000167805 */ /* 0x000fe2000001ff00 */
[----:B------:R-:W-:Y:S01]  /*01f0*/  UIMAD UR5, UR23, UR9, UR5 ;  /* 0x00000009170572a4 */ /* 0x000fe2000f8e0205 */
[----:B------:R-:W0:Y:S03]  /*0200*/  LDCU.64 UR8, c[0x0][0x480] ;  /* 0x00009000ff0877ac */ /* 0x000e260008000a00 */
[----:B------:R-:W-:-:S02]  /*0210*/  UIMAD.WIDE.U32 UR16, UR12, UR10, UR4 ;  /* 0x0000000a0c1072a5 */ /* 0x000fc4000f8e0004 */
[----:B------:R-:W-:Y:S02]  /*0220*/  UIMAD.WIDE.U32 UR4, UR23, UR32, URZ ;  /* 0x00000020170472a5 */ /* 0x000fe4000f8e00ff */
[----:B------:R-:W-:Y:S02]  /*0230*/  UIMAD UR28, UR12, UR11, UR17 ;  /* 0x0000000b0c1c72a4 */ /* 0x000fe4000f8e0211 */
[----:B------:R-:W-:Y:S02]  /*0240*/  UIMAD UR5, UR23, UR33, UR5 ;  /* 0x00000021170572a4 */ /* 0x000fe4000f8e0205 */
[----:B----4-:R-:W-:Y:S02]  /*0250*/  UIMAD.WIDE.U32 UR20, UR23, UR6, URZ ;  /* 0x00000006171472a5 */ /* 0x010fe4000f8e00ff */
[----:B------:R-:W-:Y:S02]  /*0260*/  UIMAD.WIDE.U32 UR18, UR12, UR34, UR4 ;  /* 0x000000220c1272a5 */ /* 0x000fe4000f8e0004 */
[----:B------:R-:W-:-:S02]  /*0270*/  UIMAD UR17, UR23, UR7, UR21 ;  /* 0x00000007171172a4 */ /* 0x000fc4000f8e0215 */
[----:B0-----:R-:W-:Y:S02]  /*0280*/  UISETP.NE.U32.AND UP0, UPT, UR8, URZ, UPT ;  /* 0x000000ff0800728c */ /* 0x001fe4000bf05070 */
[----:B------:R-:W-:Y:S02]  /*0290*/  ULEA UR13, UR38, 0xfffffe00, 0x9 ;  /* 0xfffffe00260d7891 */ /* 0x000fe4000f8e48ff */
[----:B------:R-:W-:Y:S01]  /*02a0*/  UISETP.NE.AND.EX UP0, UPT, UR9, URZ, UPT, UP0 ;  /* 0x000000ff0900728c */ /* 0x000fe2000bf05300 */
[----:B------:R-:W0:Y:S01]  /*02b0*/  LDCU.128 UR4, c[0x0][0x460] ;  /* 0x00008c00ff0477ac */ /* 0x000e220008000c00 */
[----:B------:R-:W4:Y:S01]  /*02c0*/  LDCU.64 UR10, c[0x0][0x448] ;  /* 0x00008900ff0a77ac */ /* 0x000f220008000a00 */
[----:B------:R-:W-:-:S08]  /*02d0*/  UIMAD UR27, UR12, UR35, UR19 ;  /* 0x000000230c1b72a4 */ /* 0x000fd0000f8e0213 */
[----:B------:R-:W3:Y:S01]  /*02e0*/  @UP0 LDCU UR29, c[0x0][0x384] ;  /* 0x00007080ff1d07ac */ /* 0x000ee20008000800 */
[----:B------:R-:W4:Y:S01]  /*02f0*/  @UP0 LDCU UR34, c[0x0][0x38c] ;  /* 0x00007180ff2207ac */ /* 0x000f220008000800 */
[----:B------:R-:W-:Y:S02]  /*0300*/  UIADD3 UR26, UP1, UPT, UR13, UR16, URZ ;  /* 0x000000100d1a7290 */ /* 0x000fe4000ff3e0ff */
[----:B------:R-:W-:Y:S02]  /*0310*/  USHF.R.S32.HI UR19, URZ, 0x1f, UR13 ;  /* 0x0000001fff137899 */ /* 0x000fe4000801140d */
[----:B------:R-:W-:Y:S01]  /*0320*/  UIADD3 UR18, UP3, UPT, UR13, UR18, URZ ;  /* 0x000000120d127290 */ /* 0x000fe2000ff7e0ff */
[----:B------:R-:W4:Y:S01]  /*0330*/  @UP0 LDCU.64 UR32, c[0x0][0x480] ;  /* 0x00009000ff2007ac */ /* 0x000f220008000a00 */
[----:B0-----:R-:W-:Y:S02]  /*0340*/  ULEA UR21, UP2, UR26, UR4, 0x1 ;  /* 0x000000041a157291 */ /* 0x001fe4000f8408ff */
[----:B------:R-:W-:-:S02]  /*0350*/  ULEA UR22, UP4, UR18, UR6, 0x1 ;  /* 0x0000000612167291 */ /* 0x000fc4000f8808ff */
[----:B------:R-:W-:Y:S01]  /*0360*/  UIADD3.X UR4, UPT, UPT, UR19, UR27, URZ, UP3, !UPT ;  /* 0x0000001b13047290 */ /* 0x000fe20009ffe4ff */
[----:B------:R-:W-:Y:S01]  /*0370*/  UMOV UR16, UR20 ;  /* 0x0000001400107c82 */ /* 0x000fe20008000000 */
[----:B------:R-:W-:Y:S02]  /*0380*/  UIADD3.X UR6, UPT, UPT, UR19, UR28, URZ, UP1, !UPT ;  /* 0x0000001c13067290 */ /* 0x000fe40008ffe4ff */
[----:B--2---:R-:W-:Y:S02]  /*0390*/  UIMAD.WIDE.U32 UR16, UR12, UR30, UR16 ;  /* 0x0000001e0c1072a5 */ /* 0x004fe4000f8e0010 */
[----:B------:R-:W-:Y:S02]  /*03a0*/  ULEA.HI.X UR7, UR18, UR7, UR4, 0x1, UP4 ;  /* 0x0000000712077291 */ /* 0x000fe4000a0f0c04 */
[----:B-1----:R-:W-:Y:S02]  /*03b0*/  UIMAD.WIDE.U32 UR14, UR12, UR36, URZ ;  /* 0x000000240c0e72a5 */ /* 0x002fe4000f8e00ff */
[----:B---3--:R-:W-:-:S02]  /*03c0*/  @UP0 UIMAD UR4, UR23, UR29, UR12 ;  /* 0x0000001d170402a4 */ /* 0x008fc4000f8e020c */
[----:B------:R-:W-:Y:S02]  /*03d0*/  ULEA.HI.X UR20, UR26, UR5, UR6, 0x1, UP2 ;  /* 0x000000051a147291 */ /* 0x000fe400090f0c06 */
[----:B------:R-:W-:Y:S02]  /*03e0*/  UIMAD UR6, UR12, UR31, UR17 ;  /* 0x0000001f0c0672a4 */ /* 0x000fe4000f8e0211 */
[----:B------:R-:W-:Y:S02]  /*03f0*/  UIADD3 UR17, UP2, UPT, UR13, UR16, URZ ;  /* 0x000000100d117290 */ /* 0x000fe4000ff5e0ff */
[----:B------:R-:W-:Y:S02]  /*0400*/  UIMAD UR5, UR12, UR37, UR15 ;  /* 0x000000250c0572a4 */ /* 0x000fe4000f8e020f */
[----:B------:R-:W-:Y:S01]  /*0410*/  @UP0 UIMAD UR4, UR4, UR38, URZ ;  /* 0x00000026040402a4 */ /* 0x000fe2000f8e02ff */
[----:B------:R-:W0:Y:S01]  /*0420*/  LDCU.64 UR8, c[0x0][0x528] ;  /* 0x0000a500ff0877ac */ /* 0x000e220008000a00 */
[----:B----4-:R-:W-:-:S02]  /*0430*/  ULEA UR13, UP1, UR14, UR10, 0x3 ;  /* 0x0000000a0e0d7291 */ /* 0x010fc4000f8218ff */
[----:B------:R-:W-:Y:S02]  /*0440*/  UIADD3.X UR19, UPT, UPT, UR19, UR6, URZ, UP2, !UPT ;  /* 0x0000000613137290 */ /* 0x000fe400097fe4ff */
[----:B------:R-:W-:Y:S02]  /*0450*/  @UP0 UIMAD UR6, UR4, UR34, URZ ;  /* 0x00000022040602a4 */ /* 0x000fe4000f8e02ff */
[----:B------:R-:W-:Y:S01]  /*0460*/  ULEA.HI.X UR14, UR14, UR11, UR5, 0x3, UP1 ;  /* 0x0000000b0e0e7291 */ /* 0x000fe200088f1c05 */
[----:B------:R-:W-:Y:S02]  /*0470*/  UMOV UR4, URZ ;  /* 0x000000ff00047c82 */ /* 0x000fe40008000000 */
[----:B------:R-:W-:Y:S01]  /*0480*/  UMOV UR5, URZ ;  /* 0x000000ff00057c82 */ /* 0x000fe20008000000 */
[----:B------:R-:W-:Y:S02]  /*0490*/  @UP0 UIMAD.WIDE UR4, UR6, 0x10, UR32 ;  /* 0x00000010060408a5 */ /* 0x000fe4000f8e0220 */
[----:B------:R-:W-:-:S02]  /*04a0*/  UISETP.GE.AND UP0, UPT, UR38, 0x1, UPT ;  /* 0x000000012600788c */ /* 0x000fc4000bf06270 */
[----:B0-----:R-:W-:-:S04]  /*04b0*/  ULEA UR16, UP2, UR17, UR8, 0x1 ;  /* 0x0000000811107291 */ /* 0x001fc8000f8408ff */
[----:B------:R-:W-:-:S03]  /*04c0*/  ULEA.HI.X UR17, UR17, UR9, UR19, 0x1, UP2 ;  /* 0x0000000911117291 */ /* 0x000fc600090f0c13 */
[----:B------:R-:W-:Y:S09]  /*04d0*/  BRA.U !UP0, `(.L_x_12532) ;  /* 0x000000d908407547 */ /* 0x000ff2000b800000 */
[----:B------:R-:W0:Y:S01]  /*04e0*/  S2R R24, SR_TID.X ;  /* 0x0000000000187919 */ /* 0x000e220000002100 */
[----:B------:R-:W-:Y:S01]  /*04f0*/  CS2R R22, SRZ ;  /* 0x0000000000167805 */ /* 0x000fe2000001ff00 */
[----:B------:R-:W-:Y:S01]  /*0500*/  UMOV UR18, UR20 ;  /* 0x0000001400127c82 */ /* 0x000fe20008000000 */
[----:B------:R-:W1:Y:S01]  /*0510*/  LDCU UR19, c[0x0][0x394] ;  /* 0x00007280ff1377ac */ /* 0x000e620008000800 */
[----:B------:R-:W-:Y:S01]  /*0520*/  UMOV UR20, UR22 ;  /* 0x0000001600147c82 */ /* 0x000fe20008000000 */
[----:B------:R-:W-:Y:S01]  /*0530*/  UMOV UR15, UR7 ;  /* 0x00000007000f7c82 */ /* 0x000fe20008000000 */
[C---:B0-----:R-:W-:Y:S02]  /*0540*/  SHF.L.U32 R0, R24.reuse, 0x4, RZ ;  /* 0x0000000418007819 */ /* 0x041fe400000006ff */
[----:B------:R-:W-:Y:S02]  /*0550*/  LOP3.LUT R179, R24, 0x1f, RZ, 0xc0, !PT ;  /* 0x0000001f18b37812 */ /* 0x000fe400078ec0ff */
[----:B------:R-:W-:-:S04]  /*0560*/  LOP3.LUT R3, R0, 0x3e00, RZ, 0xc0, !PT ;  /* 0x00003e0000037812 */ /* 0x000fc800078ec0ff */
[----:B-1----:R-:W-:-:S07]  /*0570*/  LOP3.LUT R0, R3, 0x1f, R24, 0xf8, !PT ;  /* 0x0000001f03007812 */ /* 0x002fce00078ef818 */
.L_x_12585:
        /* <DEDUP_REMOVED lines=41> */
[----:B------:R-:W-:-:S02]  /*0810*/  ISETP.GE.AND P6, PT, R0, UR28, PT ;  /* 0x0000001c00007c0c */ /* 0x000fc4000bfc6270 */
[----:B------:R-:W-:Y:S02]  /*0820*/  IADD3.X R9, PT, PT, RZ, UR15, RZ, P1, !PT ;  /* 0x0000000fff097c10 */ /* 0x000fe40008ffe4ff */
[----:B------:R-:W-:Y:S01]  /*0830*/  ISETP.GE.AND P5, PT, R4, UR28, PT ;  /* 0x0000001c04007c0c */ /* 0x000fe2000bfa6270 */
[----:B------:R-:W3:Y:S01]  /*0840*/  @!P0 LDG.E.U16 R38, desc[UR24][R28.64+0x1c0] ;  /* 0x0001c0181c268981 */ /* 0x000ee2000c1e1500 */
[----:B------:R-:W-:Y:S02]  /*0850*/  ISETP.NE.AND P1, PT, R90, RZ, PT ;  /* 0x000000ff5a00720c */ /* 0x000fe40003f25270 */
[----:B------:R-:W-:Y:S02]  /*0860*/  P2R R98, PR, RZ, 0x1 ;  /* 0x00000001ff627803 */ /* 0x000fe40000000000 */
[----:B------:R-:W-:Y:S02]  /*0870*/  ISETP.GE.AND P0, PT, R11, UR28, PT ;  /* 0x0000001c0b007c0c */ /* 0x000fe4000bf06270 */
[C---:B------:R-:W-:Y:S01]  /*0880*/  LOP3.LUT R5, R19.reuse, 0x80, RZ, 0xfc, !PT ;  /* 0x0000008013057812 */ /* 0x040fe200078efcff */
[----:B------:R-:W4:Y:S01]  /*0890*/  @!P6 LDG.E.U16 R33, desc[UR24][R28.64+0x80] ;  /* 0x000080181c21e981 */ /* 0x000f22000c1e1500 */
[----:B------:R-:W-:-:S02]  /*08a0*/  LOP3.LUT R6, R19, 0xa0, RZ, 0xfc, !PT ;  /* 0x000000a013067812 */ /* 0x000fc400078efcff */
[----:B------:R-:W-:Y:S01]  /*08b0*/  LOP3.LUT R7, R19, 0xc0, RZ, 0xfc, !PT ;  /* 0x000000c013077812 */ /* 0x000fe200078efcff */
[----:B------:R-:W3:Y:S01]  /*08c0*/  @!P5 LDG.E.U16 R34, desc[UR24][R28.64+0xc0] ;  /* 0x0000c0181c22d981 */ /* 0x000ee2000c1e1500 */
[----:B------:R-:W-:Y:S02]  /*08d0*/  ISETP.GE.AND P4, PT, R5, UR28, PT ;  /* 0x0000001c05007c0c */ /* 0x000fe4000bf86270 */
[----:B------:R-:W-:Y:S01]  /*08e0*/  ISETP.GE.AND P3, PT, R6, UR28, PT ;  /* 0x0000001c06007c0c */ /* 0x000fe2000bf66270 */
[----:B------:R-:W4:Y:S01]  /*08f0*/  @!P1 LDG.E.U16 R32, desc[UR24][R28.64+0x40] ;  /* 0x000040181c209981 */ /* 0x000f22000c1e1500 */
[----:B------:R-:W-:Y:S02]  /*0900*/  ISETP.GE.AND P2, PT, R7, UR28, PT ;  /* 0x0000001c07007c0c */ /* 0x000fe4000bf46270 */
[C---:B------:R-:W-:Y:S01]  /*0910*/  LOP3.LUT R12, R19.reuse, 0x120, RZ, 0xfc, !PT ;  /* 0x00000120130c7812 */ /* 0x040fe200078efcff */
[----:B------:R-:W3:Y:S01]  /*0920*/  @!P0 LDG.E.U16 R39, desc[UR24][R28.64+0x200] ;  /* 0x000200181c278981 */ /* 0x000ee2000c1e1500 */
[----:B------:R-:W-:-:S02]  /*0930*/  LOP3.LUT R13, R19, 0x140, RZ, 0xfc, !PT ;  /* 0x00000140130d7812 */ /* 0x000fc400078efcff */
[----:B------:R-:W-:Y:S02]  /*0940*/  LOP3.LUT R14, R19, 0x160, RZ, 0xfc, !PT ;  /* 0x00000160130e7812 */ /* 0x000fe400078efcff */
[----:B------:R-:W-:Y:S01]  /*0950*/  P2R R86, PR, RZ, 0x40 ;  /* 0x00000040ff567803 */ /* 0x000fe20000000000 */
[----:B------:R-:W3:Y:S01]  /*0960*/  @!P4 LDG.E.U16 R35, desc[UR24][R28.64+0x100] ;  /* 0x000100181c23c981 */ /* 0x000ee2000c1e1500 */
[----:B------:R-:W-:Y:S02]  /*0970*/  P2R R84, PR, RZ, 0x20 ;  /* 0x00000020ff547803 */ /* 0x000fe40000000000 */
[----:B------:R-:W-:Y:S01]  /*0980*/  ISETP.GE.AND P6, PT, R12, UR28, PT ;  /* 0x0000001c0c007c0c */ /* 0x000fe2000bfc6270 */
[----:B------:R-:W3:Y:S01]  /*0990*/  @!P3 LDG.E.U16 R36, desc[UR24][R28.64+0x140] ;  /* 0x000140181c24b981 */ /* 0x000ee2000c1e1500 */
[----:B------:R-:W-:Y:S02]  /*09a0*/  P2R R100, PR, RZ, 0x1 ;  /* 0x00000001ff647803 */ /* 0x000fe40000000000 */
[----:B------:R-:W-:Y:S01]  /*09b0*/  ISETP.GE.AND P5, PT, R13, UR28, PT ;  /* 0x0000001c0d007c0c */ /* 0x000fe2000bfa6270 */
[----:B------:R-:W3:Y:S01]  /*09c0*/  @!P2 LDG.E.U16 R37, desc[UR24][R28.64+0x180] ;  /* 0x000180181c25a981 */ /* 0x000ee2000c1e1500 */
[----:B------:R-:W-:-:S02]  /*09d0*/  ISETP.GE.AND P0, PT, R14, UR28, PT ;  /* 0x0000001c0e007c0c */ /* 0x000fc4000bf06270 */
[C---:B------:R-:W-:Y:S02]  /*09e0*/  LOP3.LUT R15, R19.reuse, 0x180, RZ, 0xfc, !PT ;  /* 0x00000180130f7812 */ /* 0x040fe400078efcff */
[C---:B------:R-:W-:Y:S02]  /*09f0*/  LOP3.LUT R16, R19.reuse, 0x1a0, RZ, 0xfc, !PT ;  /* 0x000001a013107812 */ /* 0x040fe400078efcff */
[C---:B------:R-:W-:Y:S01]  /*0a00*/  LOP3.LUT R17, R19.reuse, 0x1c0, RZ, 0xfc, !PT ;  /* 0x000001c013117812 */ /* 0x040fe200078efcff */
[----:B------:R-:W3:Y:S01]  /*0a10*/  @!P6 LDG.E.U16 R40, desc[UR24][R28.64+0x240] ;  /* 0x000240181c28e981 */ /* 0x000ee2000c1e1500 */
[----:B------:R-:W-:Y:S02]  /*0a20*/  LOP3.LUT R18, R19, 0x1e0, RZ, 0xfc, !PT ;  /* 0x000001e013127812 */ /* 0x000fe400078efcff */
[----:B------:R-:W-:Y:S01]  /*0a30*/  P2R R96, PR, RZ, 0x4 ;  /* 0x00000004ff607803 */ /* 0x000fe20000000000 */
[----:B------:R-:W3:Y:S01]  /*0a40*/  @!P5 LDG.E.U16 R41, desc[UR24][R28.64+0x280] ;  /* 0x000280181c29d981 */ /* 0x000ee2000c1e1500 */
[----:B------:R-:W-:-:S02]  /*0a50*/  ISETP.GE.AND P1, PT, R15, UR28, PT ;  /* 0x0000001c0f007c0c */ /* 0x000fc4000bf26270 */
[----:B------:R-:W-:Y:S01]  /*0a60*/  P2R R94, PR, RZ, 0x8 ;  /* 0x00000008ff5e7803 */ /* 0x000fe20000000000 */
[----:B------:R-:W3:Y:S01]  /*0a70*/  @!P0 LDG.E.U16 R42, desc[UR24][R28.64+0x2c0] ;  /* 0x0002c0181c2a8981 */ /* 0x000ee2000c1e1500 */
[----:B------:R-:W-:Y:S02]  /*0a80*/  ISETP.GE.AND P2, PT, R16, UR28, PT ;  /* 0x0000001c10007c0c */ /* 0x000fe4000bf46270 */
[----:B------:R-:W-:Y:S02]  /*0a90*/  P2R R82, PR, RZ, 0x10 ;  /* 0x00000010ff527803 */ /* 0x000fe40000000000 */
[----:B------:R-:W-:Y:S02]  /*0aa0*/  ISETP.GE.AND P3, PT, R17, UR28, PT ;  /* 0x0000001c11007c0c */ /* 0x000fe4000bf66270 */
        /* <DEDUP_REMOVED lines=10> */
[----:B------:R-:W-:Y:S01]  /*0b50*/  ISETP.NE.AND P6, PT, R100, RZ, PT ;  /* 0x000000ff6400720c */ /* 0x000fe20003fc5270 */
[----:B0-----:R-:W-:Y:S01]  /*0b60*/  ULEA UR22, UR7, UR22, 0x18 ;  /* 0x0000001607167291 */ /* 0x001fe2000f8ec0ff */
[C---:B-1----:R-:W-:Y:S02]  /*0b70*/  LEA.HI.SX32 R26, R25.reuse, R25, 0x1b ;  /* 0x00000019191a7211 */ /* 0x042fe400078fdaff */
[C---:B------:R-:W-:Y:S02]  /*0b80*/  IADD3 R30, PT, PT, R25.reuse, 0x20, RZ ;  /* 0x00000020191e7810 */ /* 0x040fe40007ffe0ff */
[----:B------:R-:W-:Y:S02]  /*0b90*/  IADD3 R48, PT, PT, R25, 0x40, RZ ;  /* 0x0000004019307810 */ /* 0x000fe40007ffe0ff */
[----:B------:R-:W-:-:S02]  /*0ba0*/  LEA R26, R26, UR22, 0x1 ;  /* 0x000000161a1a7c11 */ /* 0x000fc4000f8e08ff */
[C---:B------:R-:W-:Y:S02]  /*0bb0*/  IADD3 R52, PT, PT, R25.reuse, 0x80, RZ ;  /* 0x0000008019347810 */ /* 0x040fe40007ffe0ff */
[-C--:B------:R-:W-:Y:S02]  /*0bc0*/  LEA.HI.SX32 R30, R30, R25.reuse, 0x1b ;  /* 0x000000191e1e7211 */ /* 0x080fe400078fdaff */
[-C--:B------:R-:W-:Y:S02]  /*0bd0*/  LEA.HI.SX32 R28, R48, R25.reuse, 0x1b ;  /* 0x00000019301c7211 */ /* 0x080fe400078fdaff */
[C---:B------:R-:W-:Y:S02]  /*0be0*/  IADD3 R50, PT, PT, R25.reuse, 0x60, RZ ;  /* 0x0000006019327810 */ /* 0x040fe40007ffe0ff */
[----:B------:R-:W-:Y:S02]  /*0bf0*/  IADD3 R48, PT, PT, R25, 0xc0, RZ ;  /* 0x000000c019307810 */ /* 0x000fe40007ffe0ff */
[----:B------:R-:W-:-:S02]  /*0c00*/  LEA.HI.SX32 R52, R52, R25, 0x1b ;  /* 0x0000001934347211 */ /* 0x000fc400078fdaff */
[C---:B------:R-:W-:Y:S02]  /*0c10*/  IADD3 R54, PT, PT, R25.reuse, 0xa0, RZ ;  /* 0x000000a019367810 */ /* 0x040fe40007ffe0ff */
[-C--:B------:R-:W-:Y:S02]  /*0c20*/  LEA.HI.SX32 R29, R50, R25.reuse, 0x1b ;  /* 0x00000019321d7211 */ /* 0x080fe400078fdaff */
[-C--:B------:R-:W-:Y:S02]  /*0c30*/  LEA.HI.SX32 R48, R48, R25.reuse, 0x1b ;  /* 0x0000001930307211 */ /* 0x080fe400078fdaff */
[----:B------:R-:W-:Y:S02]  /*0c40*/  IADD3 R50, PT, PT, R25, 0xe0, RZ ;  /* 0x000000e019327810 */ /* 0x000fe40007ffe0ff */
[----:B------:R-:W-:Y:S02]  /*0c50*/  LEA.HI.SX32 R31, R54, R25, 0x1b ;  /* 0x00000019361f7211 */ /* 0x000fe400078fdaff */
[----:B------:R-:W-:-:S02]  /*0c60*/  LEA R28, R28, UR22, 0x1 ;  /* 0x000000161c1c7c11 */ /* 0x000fc4000f8e08ff */
[----:B------:R-:W-:Y:S02]  /*0c70*/  IADD3 R54, PT, PT, R25, 0x120, RZ ;  /* 0x0000012019367810 */ /* 0x000fe40007ffe0ff */
[----:B------:R-:W-:Y:S02]  /*0c80*/  LEA R29, R29, UR22, 0x1 ;  /* 0x000000161d1d7c11 */ /* 0x000fe4000f8e08ff */
[----:B------:R-:W-:Y:S02]  /*0c90*/  IADD3 R56, PT, PT, R25, 0x140, RZ ;  /* 0x0000014019387810 */ /* 0x000fe40007ffe0ff */
[-C--:B------:R-:W-:Y:S02]  /*0ca0*/  LEA.HI.SX32 R50, R50, R25.reuse, 0x1b ;  /* 0x0000001932327211 */ /* 0x080fe400078fdaff */
[----:B------:R-:W-:Y:S02]  /*0cb0*/  LEA R31, R31, UR22, 0x1 ;  /* 0x000000161f1f7c11 */ /* 0x000fe4000f8e08ff */
[----:B------:R-:W-:-:S02]  /*0cc0*/  LEA.HI.SX32 R54, R54, R25, 0x1b ;  /* 0x0000001936367211 */ /* 0x000fc400078fdaff */
[----:B------:R-:W-:Y:S02]  /*0cd0*/  P2R R74, PR, RZ, 0x40 ;  /* 0x00000040ff4a7803 */ /* 0x000fe40000000000 */
[----:B------:R-:W-:Y:S02]  /*0ce0*/  LEA.HI.SX32 R56, R56, R25, 0x1b ;  /* 0x0000001938387211 */ /* 0x000fe400078fdaff */
        /* <DEDUP_REMOVED lines=16> */
[----:B--2---:R0:W-:Y:S02]  /*0df0*/  STS.U16 [R26], R27 ;  /* 0x0000001b1a007388 */ /* 0x0041e40000000400 */
[----:B0-----:R-:W-:Y:S02]  /*0e00*/  LEA R27, R30, UR22, 0x1 ;  /* 0x000000161e1b7c11 */ /* 0x001fe4000f8e08ff */
[----:B------:R-:W-:Y:S02]  /*0e10*/  LEA R30, R52, UR22, 0x1 ;  /* 0x00000016341e7c11 */ /* 0x000fe4000f8e08ff */
[----:B------:R-:W-:-:S04]  /*0e20*/  IADD3 R52, PT, PT, R25, 0x100, RZ ;  /* 0x0000010019347810 */ /* 0x000fc80007ffe0ff */
[----:B------:R-:W-:Y:S01]  /*0e30*/  LEA.HI.SX32 R52, R52, R25, 0x1b ;  /* 0x0000001934347211 */ /* 0x000fe200078fdaff */
[----:B----4-:R0:W-:Y:S04]  /*0e40*/  STS.U16 [R27+0x40], R32 ;  /* 0x000040201b007388 */ /* 0x0101e80000000400 */
[----:B------:R1:W-:Y:S01]  /*0e50*/  STS.U16 [R28+0x80], R33 ;  /* 0x000080211c007388 */ /* 0x0003e20000000400 */
[----:B0-----:R-:W-:Y:S02]  /*0e60*/  LEA R32, R48, UR22, 0x1 ;  /* 0x0000001630207c11 */ /* 0x001fe4000f8e08ff */
[----:B------:R-:W-:Y:S01]  /*0e70*/  IADD3 R48, PT, PT, R25, 0x160, RZ ;  /* 0x0000016019307810 */ /* 0x000fe20007ffe0ff */
[----:B---3--:R0:W-:Y:S01]  /*0e80*/  STS.U16 [R29+0xc0], R34 ;  /* 0x0000c0221d007388 */ /* 0x0081e20000000400 */
[----:B-1----:R-:W-:-:S02]  /*0e90*/  LEA R33, R50, UR22, 0x1 ;  /* 0x0000001632217c11 */ /* 0x002fc4000f8e08ff */
[----:B------:R-:W-:Y:S01]  /*0ea0*/  LEA.HI.SX32 R48, R48, R25, 0x1b ;  /* 0x0000001930307211 */ /* 0x000fe200078fdaff */
[----:B------:R1:W-:Y:S01]  /*0eb0*/  STS.U16 [R30+0x100], R35 ;  /* 0x000100231e007388 */ /* 0x0003e20000000400 */
[----:B------:R-:W-:-:S03]  /*0ec0*/  IADD3 R50, PT, PT, R25, 0x180, RZ ;  /* 0x0000018019327810 */ /* 0x000fc60007ffe0ff */
[----:B------:R2:W-:Y:S01]  /*0ed0*/  STS.U16 [R31+0x140], R36 ;  /* 0x000140241f007388 */ /* 0x0005e20000000400 */
[----:B0-----:R-:W-:-:S03]  /*0ee0*/  LEA R34, R52, UR22, 0x1 ;  /* 0x0000001634227c11 */ /* 0x001fc6000f8e08ff */
[----:B------:R0:W-:Y:S01]  /*0ef0*/  STS.U16 [R32+0x180], R37 ;  /* 0x0001802520007388 */ /* 0x0001e20000000400 */
[----:B-1----:R-:W-:-:S03]  /*0f00*/  LEA R35, R54, UR22, 0x1 ;  /* 0x0000001636237c11 */ /* 0x002fc6000f8e08ff */
[----:B------:R1:W-:Y:S01]  /*0f10*/  STS.U16 [R33+0x1c0], R38 ;  /* 0x0001c02621007388 */ /* 0x0003e20000000400 */
[----:B--2---:R-:W-:-:S03]  /*0f20*/  LEA R36, R56, UR22, 0x1 ;  /* 0x0000001638247c11 */ /* 0x004fc6000f8e08ff */
[----:B------:R-:W-:Y:S01]  /*0f30*/  STS.U16 [R34+0x200], R39 ;  /* 0x0002002722007388 */ /* 0x000fe20000000400 */
[----:B0-----:R-:W-:Y:S02]  /*0f40*/  LEA R37, R48, UR22, 0x1 ;  /* 0x0000001630257c11 */ /* 0x001fe4000f8e08ff */
        /* <DEDUP_REMOVED lines=10> */
[----:B-1----:R-:W-:Y:S02]  /*0ff0*/  LEA R38, R50, UR22, 0x1 ;  /* 0x0000001632267c11 */ /* 0x002fe4000f8e08ff */
[----:B0-----:R-:W-:Y:S02]  /*1000*/  SHF.L.U32 R42, R25, 0x4, RZ ;  /* 0x00000004192a7819 */ /* 0x001fe400000006ff */
[----:B------:R-:W-:Y:S02]  /*1010*/  LEA R39, R52, UR22, 0x1 ;  /* 0x0000001634277c11 */ /* 0x000fe4000f8e08ff */
[----:B------:R-:W-:Y:S02]  /*1020*/  LEA.HI.SX32 R42, R42, R42, 0x1b ;  /* 0x0000002a2a2a7211 */ /* 0x000fe400078fdaff */
[----:B------:R-:W-:-:S02]  /*1030*/  LEA R40, R54, UR22, 0x1 ;  /* 0x0000001636287c11 */ /* 0x000fc4000f8e08ff */
[----:B------:R-:W-:Y:S01]  /*1040*/  LEA R41, R56, UR22, 0x1 ;  /* 0x0000001638297c11 */ /* 0x000fe2000f8e08ff */
[----:B------:R-:W-:Y:S01]  /*1050*/  STS.U16 [R38+0x300], R43 ;  /* 0x0003002b26007388 */ /* 0x000fe20000000400 */
[----:B------:R-:W-:-:S03]  /*1060*/  LEA R42, R42, UR22, 0x1 ;  /* 0x000000162a2a7c11 */ /* 0x000fc6000f8e08ff */
        /* <DEDUP_REMOVED lines=45> */
[----:B0-----:R-:W-:Y:S02]  /*1340*/  PRMT R44, RZ, 0x7610, R44 ;  /* 0x00007610ff2c7816 */ /* 0x001fe4000000002c */
[----:B------:R-:W-:Y:S02]  /*1350*/  PRMT R67, RZ, 0x7610, R67 ;  /* 0x00007610ff437816 */ /* 0x000fe40000000043 */
[----:B-1----:R-:W-:Y:S02]  /*1360*/  PRMT R46, RZ, 0x7610, R46 ;  /* 0x00007610ff2e7816 */ /* 0x002fe4000000002e */
        /* <DEDUP_REMOVED lines=53> */
[----:B------:R-:W3:Y:S04]  /*16c0*/  LDS.U16 R44, [R42] ;  /* 0x000000002a2c7984 */ /* 0x000ee80000000400 */
[----:B------:R-:W4:Y:S04]  /*16d0*/  LDS.U16 R46, [R42+0x2] ;  /* 0x000002002a2e7984 */ /* 0x000f280000000400 */
[----:B------:R-:W4:Y:S04]  /*16e0*/  LDS.U16 R48, [R42+0x4] ;  /* 0x000004002a307984 */ /* 0x000f280000000400 */
[----:B------:R-:W4:Y:S04]  /*16f0*/  LDS.U16 R49, [R42+0x6] ;  /* 0x000006002a317984 */ /* 0x000f280000000400 */
[----:B------:R-:W-:Y:S04]  /*1700*/  LDS.U16 R50, [R42+0x8] ;  /* 0x000008002a327984 */ /* 0x000fe80000000400 */
[----:B------:R-:W-:Y:S04]  /*1710*/  LDS.U16 R51, [R42+0xa] ;  /* 0x00000a002a337984 */ /* 0x000fe80000000400 */
[----:B------:R-:W-:Y:S04]  /*1720*/  LDS.U16 R52, [R42+0xc] ;  /* 0x00000c002a347984 */ /* 0x000fe80000000400 */
[----:B------:R-:W-:Y:S04]  /*1730*/  LDS.U16 R54, [R42+0xe] ;  /* 0x00000e002a367984 */ /* 0x000fe80000000400 */
[----:B------:R-:W-:Y:S04]  /*1740*/  LDS.U16 R55, [R42+0x10] ;  /* 0x000010002a377984 */ /* 0x000fe80000000400 */
[----:B------:R-:W-:Y:S04]  /*1750*/  LDS.U16 R56, [R42+0x12] ;  /* 0x000012002a387984 */ /* 0x000fe80000000400 */
[----:B------:R-:W-:Y:S04]  /*1760*/  LDS.U16 R58, [R42+0x14] ;  /* 0x000014002a3a7984 */ /* 0x000fe80000000400 */
[----:B------:R-:W4:Y:S04]  /*1770*/  LDS.U16 R59, [R42+0x16] ;  /* 0x000016002a3b7984 */ /* 0x000f280000000400 */
[----:B------:R-:W-:Y:S04]  /*1780*/  LDS.U16 R60, [R42+0x18] ;  /* 0x000018002a3c7984 */ /* 0x000fe80000000400 */
        /* <DEDUP_REMOVED lines=24> */
[----:B------:R-:W-:Y:S02]  /*1910*/  PRMT R74, RZ, 0x7610, R74 ;  /* 0x00007610ff4a7816 */ /* 0x000fe4000000004a */
[----:B--2---:R-:W-:Y:S02]  /*1920*/  PRMT R89, RZ, 0x7610, R89 ;  /* 0x00007610ff597816 */ /* 0x004fe40000000059 */
        /* <DEDUP_REMOVED lines=14> */
[----:B---3--:R-:W-:Y:S01]  /*1a10*/  HADD2.F32 R44, -RZ, R44.H0_H0 ;  /* 0x2000002cff2c7230 */ /* 0x008fe20000004100 */
[----:B------:R-:W-:-:S04]  /*1a20*/  P2R R88, PR, RZ, 0x20 ;  /* 0x00000020ff587803 */ /* 0x000fc80000000000 */
[----:B-----5:R-:W-:-:S05]  /*1a30*/  FADD.FTZ R44, R44, R21 ;  /* 0x000000152c2c7221 */ /* 0x020fca0000010000 */
[----:B------:R-:W-:Y:S01]  /*1a40*/  FSETP.GTU.FTZ.AND P5, PT, R44, 20, PT ;  /* 0x41a000002c00780b */ /* 0x000fe20003fbc000 */
[----:B----4-:R-:W-:Y:S02]  /*1a50*/  HADD2.F32 R46, -RZ, R46.H0_H0 ;  /* 0x2000002eff2e7230 */ /* 0x010fe40000004100 */
[----:B------:R-:W-:Y:S02]  /*1a60*/  HADD2.F32 R48, -RZ, R48.H0_H0 ;  /* 0x20000030ff307230 */ /* 0x000fe40000004100 */
[----:B0-----:R-:W-:Y:S02]  /*1a70*/  HADD2.F32 R2, -RZ, R49.H0_H0 ;  /* 0x20000031ff027230 */ /* 0x001fe40000004100 */
[----:B------:R-:W-:Y:S02]  /*1a80*/  HADD2.F32 R104, -RZ, R59.H0_H0 ;  /* 0x2000003bff687230 */ /* 0x000fe40000004100 */
[----:B------:R-:W-:Y:S02]  /*1a90*/  HADD2.F32 R106, -RZ, R62.H0_H0 ;  /* 0x2000003eff6a7230 */ /* 0x000fe40000004100 */
[----:B------:R-:W-:-:S02]  /*1aa0*/  HADD2.F32 R108, -RZ, R63.H0_H0 ;  /* 0x2000003fff6c7230 */ /* 0x000fc40000004100 */
[----:B------:R-:W-:Y:S01]  /*1ab0*/  HADD2.F32 R110, -RZ, R64.H0_H0 ;  /* 0x20000040ff6e7230 */ /* 0x000fe20000004100 */
[----:B------:R-:W-:Y:S01]  /*1ac0*/  BSSY.RECONVERGENT B0, `(.L_x_12533) ;  /* 0x0000048000007945 */ /* 0x000fe20003800200 */
[--C-:B------:R-:W-:Y:S01]  /*1ad0*/  FADD.FTZ R46, R46, R21.reuse ;  /* 0x000000152e2e7221 */ /* 0x100fe20000010000 */
[----:B------:R-:W-:Y:S01]  /*1ae0*/  FADD.FTZ R48, R48, R21 ;  /* 0x0000001530307221 */ /* 0x000fe20000010000 */
[----:B------:R-:W-:Y:S04]  /*1af0*/  STS.U16 [R26], R91 ;  /* 0x0000005b1a007388 */ /* 0x000fe80000000400 */
[----:B------:R0:W-:Y:S04]  /*1b00*/  STS.U16 [R27+0x40], R66 ;  /* 0x000040421b007388 */ /* 0x0001e80000000400 */
        /* <DEDUP_REMOVED lines=10> */
[--C-:B------:R-:W-:Y:S01]  /*1bb0*/  FADD.FTZ R50, R2, R21.reuse ;  /* 0x0000001502327221 */ /* 0x100fe20000010000 */
[--C-:B------:R-:W-:Y:S01]  /*1bc0*/  FADD.FTZ R66, R104, R21.reuse ;  /* 0x0000001568427221 */ /* 0x100fe20000010000 */
[----:B--2---:R-:W-:Y:S01]  /*1bd0*/  STS.U16 [R34+0x200], R71 ;  /* 0x0002004722007388 */ /* 0x004fe20000000400 */
[----:B0-----:R-:W-:Y:S02]  /*1be0*/  HADD2.F32 R72, -RZ, R54.H0_H0 ;  /* 0x20000036ff487230 */ /* 0x001fe40000004100 */
[----:B------:R-:W-:Y:S01]  /*1bf0*/  FADD.FTZ R54, R68, R21 ;  /* 0x0000001544367221 */ /* 0x000fe20000010000 */
[----:B------:R0:W-:Y:S04]  /*1c00*/  STS.U16 [R35+0x240], R74 ;  /* 0x0002404a23007388 */ /* 0x0001e80000000400 */
[----:B------:R-:W-:Y:S04]  /*1c10*/  STS.U16 [R36+0x280], R89 ;  /* 0x0002805924007388 */ /* 0x000fe80000000400 */
[----:B------:R1:W-:Y:S04]  /*1c20*/  STS.U16 [R37+0x2c0], R76 ;  /* 0x0002c04c25007388 */ /* 0x0003e80000000400 */
[----:B------:R-:W-:Y:S01]  /*1c30*/  STS.U16 [R38+0x300], R97 ;  /* 0x0003006126007388 */ /* 0x000fe20000000400 */
[----:B0-----:R-:W-:-:S03]  /*1c40*/  HADD2.F32 R74, -RZ, R55.H0_H0 ;  /* 0x20000037ff4a7230 */ /* 0x001fc60000004100 */
[----:B------:R0:W-:Y:S01]  /*1c50*/  STS.U16 [R39+0x340], R78 ;  /* 0x0003404e27007388 */ /* 0x0001e20000000400 */
[----:B-1----:R-:W-:-:S03]  /*1c60*/  HADD2.F32 R76, -RZ, R56.H0_H0 ;  /* 0x20000038ff4c7230 */ /* 0x002fc60000004100 */
[----:B------:R-:W-:Y:S04]  /*1c70*/  STS.U16 [R40+0x380], R101 ;  /* 0x0003806528007388 */ /* 0x000fe80000000400 */
[----:B------:R1:W-:Y:S01]  /*1c80*/  STS.U16 [R41+0x3c0], R80 ;  /* 0x0003c05029007388 */ /* 0x0003e20000000400 */
[----:B0-----:R-:W-:Y:S02]  /*1c90*/  HADD2.F32 R78, -RZ, R58.H0_H0 ;  /* 0x2000003aff4e7230 */ /* 0x001fe40000004100 */
[--C-:B------:R-:W-:Y:S01]  /*1ca0*/  FADD.FTZ R56, R70, R21.reuse ;  /* 0x0000001546387221 */ /* 0x100fe20000010000 */
[--C-:B------:R-:W-:Y:S01]  /*1cb0*/  FADD.FTZ R58, R72, R21.reuse ;  /* 0x00000015483a7221 */ /* 0x100fe20000010000 */
[----:B------:R-:W-:Y:S01]  /*1cc0*/  FADD.FTZ R62, R76, R21 ;  /* 0x000000154c3e7221 */ /* 0x000fe20000010000 */
[----:B-1----:R-:W-:-:S02]  /*1cd0*/  HADD2.F32 R80, -RZ, R60.H0_H0 ;  /* 0x2000003cff507230 */ /* 0x002fc40000004100 */
[--C-:B------:R-:W-:Y:S01]  /*1ce0*/  FADD.FTZ R60, R74, R21.reuse ;  /* 0x000000154a3c7221 */ /* 0x100fe20000010000 */
[--C-:B------:R-:W-:Y:S01]  /*1cf0*/  FADD.FTZ R64, R78, R21.reuse ;  /* 0x000000154e407221 */ /* 0x100fe20000010000 */
[--C-:B------:R-:W-:Y:S01]  /*1d00*/  FADD.FTZ R70, R106, R21.reuse ;  /* 0x000000156a467221 */ /* 0x100fe20000010000 */
[--C-:B------:R-:W-:Y:S01]  /*1d10*/  FADD.FTZ R72, R108, R21.reuse ;  /* 0x000000156c487221 */ /* 0x100fe20000010000 */
[--C-:B------:R-:W-:Y:S01]  /*1d20*/  FADD.FTZ R68, R80, R21.reuse ;  /* 0x0000001550447221 */ /* 0x100fe20000010000 */
[----:B------:R-:W-:Y:S01]  /*1d30*/  FADD.FTZ R74, R110, R21 ;  /* 0x000000156e4a7221 */ /* 0x000fe20000010000 */
        /* <DEDUP_REMOVED lines=32> */
.L_x_12534:
[----:B------:R-:W-:Y:S05]  /*1f40*/  BSYNC.RECONVERGENT B0 ;  /* 0x0000000000007941 */ /* 0x000fea0003800200 */
.L_x_12533:
        /* <DEDUP_REMOVED lines=33> */
.L_x_12536:
[----:B------:R-:W-:Y:S05]  /*2160*/  BSYNC.RECONVERGENT B0 ;  /* 0x0000000000007941 */ /* 0x000fea0003800200 */
.L_x_12535:
        /* <DEDUP_REMOVED lines=33> */
.L_x_12538:
[----:B------:R-:W-:Y:S05]  /*2380*/  BSYNC.RECONVERGENT B0 ;  /* 0x0000000000007941 */ /* 0x000fea0003800200 */
.L_x_12537:
        /* <DEDUP_REMOVED lines=33> */
.L_x_12540:
[----:B------:R-:W-:Y:S05]  /*25a0*/  BSYNC.RECONVERGENT B0 ;  /* 0x0000000000007941 */ /* 0x000fea0003800200 */
.L_x_12539:
        /* <DEDUP_REMOVED lines=33> */
.L_x_12542:
[----:B------:R-:W-:Y:S05]  /*27c0*/  BSYNC.RECONVERGENT B0 ;  /* 0x0000000000007941 */ /* 0x000fea0003800200 */
.L_x_12541:
        /* <DEDUP_REMOVED lines=33> */
.L_x_12544:
[----:B------:R-:W-:Y:S05]  /*29e0*/  BSYNC.RECONVERGENT B0 ;  /* 0x0000000000007941 */ /* 0x000fea0003800200 */
.L_x_12543:
        /* <DEDUP_REMOVED lines=33> */
.L_x_12546:
[----:B------:R-:W-:Y:S05]  /*2c00*/  BSYNC.RECONVERGENT B0 ;  /* 0x0000000000007941 */ /* 0x000fea0003800200 */
.L_x_12545:
        /* <DEDUP_REMOVED lines=33> */
.L_x_12548:
[----:B------:R-:W-:Y:S05]  /*2e20*/  BSYNC.RECONVERGENT B0 ;  /* 0x0000000000007941 */ /* 0x000fea0003800200 */
.L_x_12547:
        /* <DEDUP_REMOVED lines=33> */
.L_x_12550:
[----:B------:R-:W-:Y:S05]  /*3040*/  BSYNC.RECONVERGENT B0 ;  /* 0x0000000000007941 */ /* 0x000fea0003800200 */
.L_x_12549:
        /* <DEDUP_REMOVED lines=33> */
.L_x_12552:
[----:B------:R-:W-:Y:S05]  /*3260*/  BSYNC.RECONVERGENT B0 ;  /* 0x0000000000007941 */ /* 0x000fea0003800200 */
.L_x_12551:
        /* <DEDUP_REMOVED lines=33> */
.L_x_12554:
[----:B------:R-:W-:Y:S05]  /*3480*/  BSYNC.RECONVERGENT B0 ;  /* 0x0000000000007941 */ /* 0x000fea0003800200 */
.L_x_12553:
        /* <DEDUP_REMOVED lines=33> */
.L_x_12556:
[----:B------:R-:W-:Y:S05]  /*36a0*/  BSYNC.RECONVERGENT B0 ;  /* 0x0000000000007941 */ /* 0x000fea0003800200 */
.L_x_12555:
        /* <DEDUP_REMOVED lines=33> */
.L_x_12558:
[----:B------:R-:W-:Y:S05]  /*38c0*/  BSYNC.RECONVERGENT B0 ;  /* 0x0000000000007941 */ /* 0x000fea0003800200 */
.L_x_12557:
        /* <DEDUP_REMOVED lines=33> */
.L_x_12560:
[----:B------:R-:W-:Y:S05]  /*3ae0*/  BSYNC.RECONVERGENT B0 ;  /* 0x0000000000007941 */ /* 0x000fea0003800200 */
.L_x_12559:
        /* <DEDUP_REMOVED lines=33> */
.L_x_12562:
[----:B------:R-:W-:Y:S05]  /*3d00*/  BSYNC.RECONVERGENT B0 ;  /* 0x0000000000007941 */ /* 0x000fea0003800200 */
.L_x_12561:
        /* <DEDUP_REMOVED lines=33> */
.L_x_12564:
[----:B------:R-:W-:Y:S05]  /*3f20*/  BSYNC.RECONVERGENT B0 ;  /* 0x0000000000007941 */ /* 0x000fea0003800200 */
.L_x_12563:
[----:B------:R-:W0:Y:S01]  /*3f30*/  LDCU.128 UR8, c[0x0][0x410] ;  /* 0x00008200ff0877ac */ /* 0x000e220008000c00 */
[----:B------:R-:W-:Y:S01]  /*3f40*/  ISETP.NE.AND P6, PT, R88, RZ, PT ;  /* 0x000000ff5800720c */ /* 0x000fe20003fc5270 */
[----:B------:R-:W1:Y:S01]  /*3f50*/  LDS.U16 R107, [R42] ;  /* 0x000000002a6b7984 */ /* 0x000e620000000400 */
[----:B------:R-:W-:Y:S01]  /*3f60*/  P2R R120, PR, RZ, 0x1 ;  /* 0x00000001ff787803 */ /* 0x000fe20000000000 */
[----:B------:R-:W-:Y:S01]  /*3f70*/  UMOV UR7, URZ ;  /* 0x000000ff00077c82 */ /* 0x000fe20008000000 */
[----:B------:R-:W-:Y:S01]  /*3f80*/  ISETP.NE.AND P0, PT, R82, RZ, PT ;  /* 0x000000ff5200720c */ /* 0x000fe20003f05270 */
[----:B------:R-:W-:Y:S01]  /*3f90*/  LDS.U16 R106, [R42+0x2] ;  /* 0x000002002a6a7984 */ /* 0x000fe20000000400 */
[----:B------:R-:W-:Y:S02]  /*3fa0*/  PRMT R91, RZ, 0x7610, R91 ;  /* 0x00007610ff5b7816 */ /* 0x000fe4000000005b */
[----:B------:R-:W-:Y:S01]  /*3fb0*/  P2R R119, PR, RZ, 0x1 ;  /* 0x00000001ff777803 */ /* 0x000fe20000000000 */
[----:B------:R-:W2:Y:S01]  /*3fc0*/  LDS.U16 R111, [R42+0x4] ;  /* 0x000004002a6f7984 */ /* 0x000ea20000000400 */
[----:B------:R-:W-:-:S02]  /*3fd0*/  ISETP.NE.AND P0, PT, R84, RZ, PT ;  /* 0x000000ff5400720c */ /* 0x000fc40003f05270 */
[----:B------:R-:W-:Y:S01]  /*3fe0*/  PRMT R80, RZ, 0x7610, R80 ;  /* 0x00007610ff507816 */ /* 0x000fe20000000050 */
[----:B------:R-:W3:Y:S01]  /*3ff0*/  LDS.U16 R121, [R42+0x6] ;  /* 0x000006002a797984 */ /* 0x000ee20000000400 */
[----:B------:R-:W-:Y:S02]  /*4000*/  P2R R118, PR, RZ, 0x1 ;  /* 0x00000001ff767803 */ /* 0x000fe40000000000 */
[----:B------:R-:W-:Y:S01]  /*4010*/  ISETP.NE.AND P0, PT, R86, RZ, PT ;  /* 0x000000ff5600720c */ /* 0x000fe20003f05270 */
[----:B0-----:R-:W-:Y:S01]  /*4020*/  UIMAD.WIDE.U32 UR26, UR23, UR8, UR6 ;  /* 0x00000008171a72a5 */ /* 0x001fe2000f8e0006 */
[----:B------:R-:W-:Y:S01]  /*4030*/  LDS.U16 R123, [R42+0x8] ;  /* 0x000008002a7b7984 */ /* 0x000fe20000000400 */
[----:B------:R-:W-:Y:S02]  /*4040*/  PRMT R95, RZ, 0x7610, R95 ;  /* 0x00007610ff5f7816 */ /* 0x000fe4000000005f */
[----:B------:R-:W-:Y:S01]  /*4050*/  UIMAD UR9, UR23, UR9, UR27 ;  /* 0x00000009170972a4 */ /* 0x000fe2000f8e021b */
[----:B------:R-:W-:Y:S01]  /*4060*/  LDS.U16 R125, [R42+0xa] ;  /* 0x00000a002a7d7984 */ /* 0x000fe20000000400 */
[----:B------:R-:W-:Y:S01]  /*4070*/  P2R R117, PR, RZ, 0x1 ;  /* 0x00000001ff757803 */ /* 0x000fe20000000000 */
[----:B------:R-:W-:Y:S01]  /*4080*/  UMOV UR8, UR26 ;  /* 0x0000001a00087c82 */ /* 0x000fe20008000000 */
[----:B------:R-:W-:Y:S01]  /*4090*/  ISETP.NE.AND P0, PT, R90, RZ, PT ;  /* 0x000000ff5a00720c */ /* 0x000fe20003f05270 */
[----:B------:R-:W-:Y:S01]  /*40a0*/  UIMAD.WIDE.U32 UR8, UR12, UR10, UR8 ;  /* 0x0000000a0c0872a5 */ /* 0x000fe2000f8e0008 */
[----:B------:R-:W-:Y:S01]  /*40b0*/  LDS.U16 R93, [R42+0xc] ;  /* 0x00000c002a5d7984 */ /* 0x000fe20000000400 */
[----:B------:R-:W-:-:S02]  /*40c0*/  P2R R122, PR, RZ, 0x2 ;  /* 0x00000002ff7a7803 */ /* 0x000fc40000000000 */
[----:B------:R-:W-:Y:S01]  /*40d0*/  UIMAD UR11, UR12, UR11, UR9 ;  /* 0x0000000b0c0b72a4 */ /* 0x000fe2000f8e0209 */
[----:B------:R-:W-:Y:S01]  /*40e0*/  LDS.U16 R78, [R42+0xe] ;  /* 0x00000e002a4e7984 */ /* 0x000fe20000000400 */
[----:B------:R-:W-:Y:S02]  /*40f0*/  IADD3 R2, P5, PT, R19, UR8, RZ ;  /* 0x0000000813027c10 */ /* 0x000fe4000ffbe0ff */
[----:B------:R-:W-:Y:S01]  /*4100*/  P2R R115, PR, RZ, 0x1 ;  /* 0x00000001ff737803 */ /* 0x000fe20000000000 */
[----:B------:R-:W-:Y:S01]  /*4110*/  LDS.U16 R71, [R42+0x12] ;  /* 0x000012002a477984 */ /* 0x000fe20000000400 */
[----:B------:R-:W-:Y:S02]  /*4120*/  IADD3.X R49, PT, PT, RZ, UR11, RZ, P5, !PT ;  /* 0x0000000bff317c10 */ /* 0x000fe4000affe4ff */
[----:B------:R-:W-:Y:S01]  /*4130*/  ISETP.NE.AND P0, PT, R92, RZ, PT ;  /* 0x000000ff5c00720c */ /* 0x000fe20003f05270 */
[----:B------:R-:W-:Y:S01]  /*4140*/  LDS.U16 R67, [R42+0x14] ;  /* 0x000014002a437984 */ /* 0x000fe20000000400 */
[----:B------:R-:W-:Y:S01]  /*4150*/  ISETP.NE.AND P1, PT, R94, RZ, PT ;  /* 0x000000ff5e00720c */ /* 0x000fe20003f25270 */
[----:B------:R-:W0:Y:S01]  /*4160*/  LDCU.128 UR8, c[0x0][0x420] ;  /* 0x00008400ff0877ac */ /* 0x000e220008000c00 */
[----:B------:R-:W-:Y:S01]  /*4170*/  P2R R124, PR, RZ, 0x4 ;  /* 0x00000004ff7c7803 */ /* 0x000fe20000000000 */
[----:B------:R-:W-:Y:S01]  /*4180*/  LDS.U16 R63, [R42+0x16] ;  /* 0x000016002a3f7984 */ /* 0x000fe20000000400 */
[----:B------:R-:W-:-:S02]  /*4190*/  ISETP.NE.AND P2, PT, R96, RZ, PT ;  /* 0x000000ff6000720c */ /* 0x000fc40003f45270 */
[----:B------:R-:W-:Y:S01]  /*41a0*/  P2R R126, PR, RZ, 0x8 ;  /* 0x00000008ff7e7803 */ /* 0x000fe20000000000 */
[----:B------:R-:W-:Y:S01]  /*41b0*/  LDS.U16 R59, [R42+0x18] ;  /* 0x000018002a3b7984 */ /* 0x000fe20000000400 */
[----:B------:R-:W-:Y:S02]  /*41c0*/  ISETP.NE.AND P3, PT, R98, RZ, PT ;  /* 0x000000ff6200720c */ /* 0x000fe40003f65270 */
[----:B------:R-:W-:Y:S01]  /*41d0*/  P2R R127, PR, RZ, 0x10 ;  /* 0x00000010ff7f7803 */ /* 0x000fe20000000000 */
[----:B------:R-:W-:Y:S01]  /*41e0*/  LDS.U16 R55, [R42+0x1a] ;  /* 0x00001a002a377984 */ /* 0x000fe20000000400 */
[----:B------:R-:W-:Y:S02]  /*41f0*/  ISETP.NE.AND P4, PT, R100, RZ, PT ;  /* 0x000000ff6400720c */ /* 0x000fe40003f85270 */
[----:B------:R-:W-:Y:S01]  /*4200*/  PRMT R97, RZ, 0x7610, R97 ;  /* 0x00007610ff617816 */ /* 0x000fe20000000061 */
[----:B------:R-:W-:Y:S01]  /*4210*/  LDS.U16 R51, [R42+0x1c] ;  /* 0x00001c002a337984 */ /* 0x000fe20000000400 */
        /* <DEDUP_REMOVED lines=21> */
[----:B--2---:R-:W-:Y:S01]  /*4370*/  HADD2.F32 R111, -RZ, R111.H0_H0 ;  /* 0x2000006fff6f7230 */ /* 0x004fe20000004100 */
[----:B------:R-:W1:Y:S01]  /*4380*/  LDCU.64 UR10, c[0x0][0x508] ;  /* 0x0000a100ff0a77ac */ /* 0x000e620008000a00 */
[----:B------:R-:W-:-:S02]  /*4390*/  HADD2.F32 R106, -RZ, R106.H0_H0 ;  /* 0x2000006aff6a7230 */ /* 0x000fc40000004100 */
[----:B---3--:R-:W-:Y:S01]  /*43a0*/  HADD2.F32 R121, -RZ, R121.H0_H0 ;  /* 0x20000079ff797230 */ /* 0x008fe20000004100 */
[----:B------:R-:W2:Y:S01]  /*43b0*/  LDCU.64 UR26, c[0x0][0x510] ;  /* 0x0000a200ff1a77ac */ /* 0x000ea20008000a00 */
[----:B0-----:R-:W-:-:S04]  /*43c0*/  LEA R88, P5, R2, UR8, 0x1 ;  /* 0x0000000802587c11 */ /* 0x001fc8000f8a08ff */
[----:B------:R-:W-:Y:S01]  /*43d0*/  LEA.HI.X R89, R2, UR9, R49, 0x1, P5 ;  /* 0x0000000902597c11 */ /* 0x000fe2000a8f0c31 */
[----:B------:R-:W0:Y:S01]  /*43e0*/  LDCU.64 UR8, c[0x0][0x478] ;  /* 0x00008f00ff0877ac */ /* 0x000e220008000a00 */
[----:B------:R-:W-:Y:S01]  /*43f0*/  LDS.U16 R49, [R42+0x1e] ;  /* 0x00001e002a317984 */ /* 0x000fe20000000400 */
[----:B0-----:R-:W-:-:S04]  /*4400*/  LEA R2, P5, R3, UR8, 0x1 ;  /* 0x0000000803027c11 */ /* 0x001fc8000f8a08ff */
        /* <DEDUP_REMOVED lines=52> */
[----:B--2---:R0:W-:Y:S04]  /*4750*/  STS.U16 [R29+0xc0], R102 ;  /* 0x0000c0661d007388 */ /* 0x0041e80000000400 */
        /* <DEDUP_REMOVED lines=13> */
[----:B------:R-:W1:Y:S04]  /*4830*/  LDS.U16 R84, [R42] ;  /* 0x000000002a547984 */ /* 0x000e680000000400 */
[----:B------:R-:W-:Y:S04]  /*4840*/  LDS.U16 R80, [R42+0x2] ;  /* 0x000002002a507984 */ /* 0x000fe80000000400 */
[----:B------:R-:W-:Y:S04]  /*4850*/  LDS.U16 R82, [R42+0x4] ;  /* 0x000004002a527984 */ /* 0x000fe80000000400 */
[----:B------:R-:W-:Y:S04]  /*4860*/  LDS.U16 R86, [R42+0x6] ;  /* 0x000006002a567984 */ /* 0x000fe80000000400 */
[----:B------:R-:W1:Y:S04]  /*4870*/  LDS.U16 R88, [R42+0x8] ;  /* 0x000008002a587984 */ /* 0x000e680000000400 */
[----:B------:R-:W1:Y:S04]  /*4880*/  LDS.U16 R89, [R42+0xa] ;  /* 0x00000a002a597984 */ /* 0x000e680000000400 */
[----:B------:R-:W1:Y:S04]  /*4890*/  LDS.U16 R90, [R42+0xc] ;  /* 0x00000c002a5a7984 */ /* 0x000e680000000400 */
[----:B------:R-:W-:Y:S04]  /*48a0*/  LDS.U16 R91, [R42+0xe] ;  /* 0x00000e002a5b7984 */ /* 0x000fe80000000400 */
[----:B------:R-:W-:Y:S04]  /*48b0*/  LDS.U16 R92, [R42+0x10] ;  /* 0x000010002a5c7984 */ /* 0x000fe80000000400 */
[----:B------:R-:W1:Y:S04]  /*48c0*/  LDS.U16 R94, [R42+0x12] ;  /* 0x000012002a5e7984 */ /* 0x000e680000000400 */
[----:B------:R-:W-:Y:S04]  /*48d0*/  LDS.U16 R95, [R42+0x14] ;  /* 0x000014002a5f7984 */ /* 0x000fe80000000400 */
[----:B------:R-:W1:Y:S04]  /*48e0*/  LDS.U16 R96, [R42+0x16] ;  /* 0x000016002a607984 */ /* 0x000e680000000400 */
        /* <DEDUP_REMOVED lines=8> */
[----:B--2---:R-:W-:Y:S01]  /*4970*/  PRMT R103, RZ, 0x7610, R103 ;  /* 0x00007610ff677816 */ /* 0x004fe20000000067 */
[----:B------:R-:W2:Y:S10]  /*4980*/  @!P3 LDG.E.U16 R129, desc[UR24][R2.64+0x380] ;  /* 0x000380180281b981 */ /* 0x000eb4000c1e1500 */
[----:B------:R-:W2:Y:S01]  /*4990*/  @!P5 LDG.E.U16 R102, desc[UR24][R2.64+0x40] ;  /* 0x000040180266d981 */ /* 0x000ea2000c1e1500 */
[----:B------:R-:W-:-:S02]  /*49a0*/  ISETP.NE.AND P5, PT, R118, RZ, PT ;  /* 0x000000ff7600720c */ /* 0x000fc40003fa5270 */
        /* <DEDUP_REMOVED lines=22> */
[----:B-----5:R-:W-:Y:S01]  /*4b10*/  PRMT R116, RZ, 0x7610, R116 ;  /* 0x00007610ff747816 */ /* 0x020fe20000000074 */
[----:B------:R-:W5:Y:S04]  /*4b20*/  @!P6 LDG.E.U16 R119, desc[UR24][R2.64+0x280] ;  /* 0x000280180277e981 */ /* 0x000f68000c1e1500 */
[----:B------:R-:W5:Y:S01]  /*4b30*/  @!P5 LDG.E.U16 R117, desc[UR24][R2.64+0x200] ;  /* 0x000200180275d981 */ /* 0x000f62000c1e1500 */
[----:B------:R-:W-:-:S02]  /*4b40*/  ISETP.NE.AND P5, PT, R128, RZ, PT ;  /* 0x000000ff8000720c */ /* 0x000fc40003fa5270 */
[----:B------:R-:W-:Y:S01]  /*4b50*/  PRMT R118, RZ, 0x7610, R118 ;  /* 0x00007610ff767816 */ /* 0x000fe20000000076 */
[----:B------:R-:W5:Y:S04]  /*4b60*/  @!P0 LDG.E.U16 R114, desc[UR24][R2.64+0x2c0] ;  /* 0x0002c01802728981 */ /* 0x000f68000c1e1500 */
[----:B------:R-:W5:Y:S04]  /*4b70*/  @!P1 LDG.E.U16 R127, desc[UR24][R2.64+0x300] ;  /* 0x00030018027f9981 */ /* 0x000f68000c1e1500 */
[----:B------:R-:W5:Y:S04]  /*4b80*/  @!P2 LDG.E.U16 R116, desc[UR24][R2.64+0x340] ;  /* 0x000340180274a981 */ /* 0x000f68000c1e1500 */
[----:B------:R-:W5:Y:S04]  /*4b90*/  @!P5 LDG.E.U16 R112, desc[UR24][R2.64+0x240] ;  /* 0x000240180270d981 */ /* 0x000f68000c1e1500 */
[----:B------:R0:W5:Y:S01]  /*4ba0*/  @!P4 LDG.E.U16 R118, desc[UR24][R2.64+0x3c0] ;  /* 0x0003c0180276c981 */ /* 0x000162000c1e1500 */
[----:B-1----:R-:W-:-:S05]  /*4bb0*/  HADD2.F32 R84, -RZ, R84.H0_H0 ;  /* 0x20000054ff547230 */ /* 0x002fca0000004100 */
[----:B------:R-:W-:-:S06]  /*4bc0*/  FMUL.FTZ R105, R84, -1.4426950216293334961 ;  /* 0xbfb8aa3b54697820 */ /* 0x000fcc0000410000 */
[----:B------:R-:W1:Y:S01]  /*4bd0*/  MUFU.EX2 R105, R105 ;  /* 0x0000006900697308 */ /* 0x000e620000000800 */
[----:B------:R-:W-:Y:S02]  /*4be0*/  HADD2.F32 R88, -RZ, R88.H0_H0 ;  /* 0x20000058ff587230 */ /* 0x000fe40000004100 */
[----:B------:R-:W-:Y:S02]  /*4bf0*/  HADD2.F32 R86, -RZ, R86.H0_H0 ;  /* 0x20000056ff567230 */ /* 0x000fe40000004100 */
[----:B------:R-:W-:Y:S02]  /*4c00*/  HADD2.F32 R82, -RZ, R82.H0_H0 ;  /* 0x20000052ff527230 */ /* 0x000fe40000004100 */
[----:B0-----:R-:W-:Y:S01]  /*4c10*/  FMUL.FTZ R3, R88, -1.4426950216293334961 ;  /* 0xbfb8aa3b58037820 */ /* 0x001fe20000410000 */
[----:B------:R-:W-:Y:S02]  /*4c20*/  FMUL.FTZ R2, R86, -1.4426950216293334961 ;  /* 0xbfb8aa3b56027820 */ /* 0x000fe40000410000 */
[----:B------:R-:W-:Y:S01]  /*4c30*/  FMUL.FTZ R122, R82, -1.4426950216293334961 ;  /* 0xbfb8aa3b527a7820 */ /* 0x000fe20000410000 */
[----:B-1----:R-:W-:Y:S01]  /*4c40*/  FADD.FTZ R105, R105, 1 ;  /* 0x3f80000069697421 */ /* 0x002fe20000010000 */
[----:B------:R-:W-:Y:S01]  /*4c50*/  HADD2.F32 R80, -RZ, R80.H0_H0 ;  /* 0x20000050ff507230 */ /* 0x000fe20000004100 */
[----:B------:R-:W0:Y:S04]  /*4c60*/  MUFU.EX2 R3, R3 ;  /* 0x0000000300037308 */ /* 0x000e280000000800 */
[----:B------:R-:W1:Y:S01]  /*4c70*/  MUFU.EX2 R2, R2 ;  /* 0x0000000200027308 */ /* 0x000e620000000800 */
[----:B------:R-:W-:-:S03]  /*4c80*/  FMUL.FTZ R120, R80, -1.4426950216293334961 ;  /* 0xbfb8aa3b50787820 */ /* 0x000fc60000410000 */
[----:B------:R-:W5:Y:S01]  /*4c90*/  MUFU.RCP R105, R105 ;  /* 0x0000006900697308 */ /* 0x000f620000001000 */
[----:B------:R-:W-:-:S07]  /*4ca0*/  HADD2.F32 R89, -RZ, R89.H0_H0 ;  /* 0x20000059ff597230 */ /* 0x000fce0000004100 */
[----:B------:R-:W5:Y:S01]  /*4cb0*/  MUFU.EX2 R122, R122 ;  /* 0x0000007a007a7308 */ /* 0x000f620000000800 */
[----:B------:R-:W-:-:S03]  /*4cc0*/  FMUL.FTZ R124, R89, -1.4426950216293334961 ;  /* 0xbfb8aa3b597c7820 */ /* 0x000fc60000410000 */
[----:B------:R-:W5:Y:S01]  /*4cd0*/  MUFU.EX2 R120, R120 ;  /* 0x0000007800787308 */ /* 0x000f620000000800 */
[----:B------:R-:W-:Y:S02]  /*4ce0*/  HADD2.F32 R90, -RZ, R90.H0_H0 ;  /* 0x2000005aff5a7230 */ /* 0x000fe40000004100 */
[----:B0-----:R-:W-:Y:S01]  /*4cf0*/  FADD.FTZ R3, R3, 1 ;  /* 0x3f80000003037421 */ /* 0x001fe20000010000 */
[----:B-1----:R-:W-:Y:S01]  /*4d00*/  FADD.FTZ R2, R2, 1 ;  /* 0x3f80000002027421 */ /* 0x002fe20000010000 */
[----:B------:R-:W0:Y:S01]  /*4d10*/  MUFU.EX2 R124, R124 ;  /* 0x0000007c007c7308 */ /* 0x000e220000000800 */
[----:B------:R-:W-:Y:S01]  /*4d20*/  FMUL.FTZ R126, R90, -1.4426950216293334961 ;  /* 0xbfb8aa3b5a7e7820 */ /* 0x000fe20000410000 */
[----:B------:R-:W-:Y:S02]  /*4d30*/  HADD2.F32 R94, -RZ, R94.H0_H0 ;  /* 0x2000005eff5e7230 */ /* 0x000fe40000004100 */
[----:B------:R-:W-:-:S03]  /*4d40*/  HADD2.F32 R91, -RZ, R91.H0_H0 ;  /* 0x2000005bff5b7230 */ /* 0x000fc60000004100 */
[----:B------:R-:W1:Y:S01]  /*4d50*/  MUFU.EX2 R126, R126 ;  /* 0x0000007e007e7308 */ /* 0x000e620000000800 */
[----:B------:R-:W-:Y:S01]  /*4d60*/  FMUL.FTZ R131, R94, -1.4426950216293334961 ;  /* 0xbfb8aa3b5e837820 */ /* 0x000fe20000410000 */
[----:B------:R-:W-:-:S05]  /*4d70*/  FMUL.FTZ R128, R91, -1.4426950216293334961 ;  /* 0xbfb8aa3b5b807820 */ /* 0x000fca0000410000 */
[----:B------:R-:W-:Y:S04]  /*4d80*/  MUFU.EX2 R131, R131 ;  /* 0x0000008300837308 */ /* 0x000fe80000000800 */
[----:B------:R-:W1:Y:S01]  /*4d90*/  MUFU.EX2 R128, R128 ;  /* 0x0000008000807308 */ /* 0x000e620000000800 */
[----:B------:R-:W-:Y:S02]  /*4da0*/  HADD2.F32 R96, -RZ, R96.H0_H0 ;  /* 0x20000060ff607230 */ /* 0x000fe40000004100 */
[----:B------:R-:W-:Y:S01]  /*4db0*/  HADD2.F32 R97, -RZ, R97.H0_H0 ;  /* 0x20000061ff617230 */ /* 0x000fe20000004100 */
[----:B------:R-:W-:Y:S04]  /*4dc0*/  STS.U16 [R26], R115 ;  /* 0x000000731a007388 */ /* 0x000fe80000000400 */
[----:B--2---:R-:W-:Y:S04]  /*4dd0*/  STS.U16 [R27+0x40], R102 ;  /* 0x000040661b007388 */ /* 0x004fe80000000400 */
[----:B------:R-:W-:Y:S04]  /*4de0*/  STS.U16 [R28+0x80], R103 ;  /* 0x000080671c007388 */ /* 0x000fe80000000400 */
[----:B---3--:R-:W-:Y:S04]  /*4df0*/  STS.U16 [R29+0xc0], R104 ;  /* 0x0000c0681d007388 */ /* 0x008fe80000000400 */
[----:B------:R-:W-:Y:S04]  /*4e00*/  STS.U16 [R30+0x100], R109 ;  /* 0x0001006d1e007388 */ /* 0x000fe80000000400 */
[----:B----4-:R-:W-:Y:S04]  /*4e10*/  STS.U16 [R31+0x140], R108 ;  /* 0x0001406c1f007388 */ /* 0x010fe80000000400 */
[----:B------:R2:W-:Y:S04]  /*4e20*/  STS.U16 [R32+0x180], R113 ;  /* 0x0001807120007388 */ /* 0x0005e80000000400 */
[----:B------:R-:W-:Y:S04]  /*4e30*/  STS.U16 [R33+0x1c0], R110 ;  /* 0x0001c06e21007388 */ /* 0x000fe80000000400 */
[----:B-----5:R3:W-:Y:S04]  /*4e40*/  STS.U16 [R34+0x200], R117 ;  /* 0x0002007522007388 */ /* 0x0207e80000000400 */
        /* <DEDUP_REMOVED lines=13> */
[----:B------:R-:W5:Y:S01]  /*4f20*/  LDS.U16 R116, [R42+0xa] ;  /* 0x00000a002a747984 */ /* 0x000f620000000400 */
[----:B--2---:R-:W-:Y:S01]  /*4f30*/  FADD.FTZ R113, R122, 1 ;  /* 0x3f8000007a717421 */ /* 0x004fe20000010000 */
[----:B---3--:R2:W-:Y:S01]  /*4f40*/  MUFU.RCP R117, R3 ;  /* 0x0000000300757308 */ /* 0x0085e20000001000 */
[----:B------:R-:W-:-:S07]  /*4f50*/  FADD.FTZ R109, R120, 1 ;  /* 0x3f800000786d7421 */ /* 0x000fce0000010000 */
[----:B------:R3:W-:Y:S01]  /*4f60*/  MUFU.RCP R115, R2 ;  /* 0x0000000200737308 */ /* 0x0007e20000001000 */
[----:B--2---:R-:W-:Y:S01]  /*4f70*/  FADD.FTZ R3, -R105, 1 ;  /* 0x3f80000069037421 */ /* 0x004fe20000010100 */
[----:B0-----:R-:W-:Y:S01]  /*4f80*/  FADD.FTZ R108, R124, 1 ;  /* 0x3f8000007c6c7421 */ /* 0x001fe20000010000 */
[----:B-1----:R-:W-:Y:S01]  /*4f90*/  FADD.FTZ R119, R126, 1 ;  /* 0x3f8000007e777421 */ /* 0x002fe20000010000 */
[----:B------:R-:W-:Y:S01]  /*4fa0*/  FMUL.FTZ R133, R96, -1.4426950216293334961 ;  /* 0xbfb8aa3b60857820 */ /* 0x000fe20000410000 */
[----:B----4-:R-:W-:Y:S01]  /*4fb0*/  FADD.FTZ R114, R128, 1 ;  /* 0x3f80000080727421 */ /* 0x010fe20000010000 */
[----:B------:R-:W-:Y:S02]  /*4fc0*/  HADD2.F32 R123, -RZ, R123.H0_H0 ;  /* 0x2000007bff7b7230 */ /* 0x000fe40000004100 */
[----:B------:R-:W-:Y:S01]  /*4fd0*/  FMUL.FTZ R135, R97, -1.4426950216293334961 ;  /* 0xbfb8aa3b61877820 */ /* 0x000fe20000410000 */
[----:B------:R-:W-:Y:S01]  /*4fe0*/  HADD2.F32 R125, -RZ, R125.H0_H0 ;  /* 0x2000007dff7d7230 */ /* 0x000fe20000004100 */
[----:B---3--:R-:W0:Y:S01]  /*4ff0*/  LDS.U16 R2, [R42+0xc] ;  /* 0x00000c002a027984 */ /* 0x008e220000000400 */
[----:B-----5:R-:W-:Y:S01]  /*5000*/  HADD2.F32 R102, -RZ, R102.H0_H0 ;  /* 0x20000066ff667230 */ /* 0x020fe20000004100 */
[----:B------:R-:W1:Y:S01]  /*5010*/  MUFU.RCP R113, R113 ;  /* 0x0000007100717308 */ /* 0x000e620000001000 */
[----:B------:R-:W-:Y:S01]  /*5020*/  FFMA.FTZ R3, R84, R3, 1 ;  /* 0x3f80000054037423 */ /* 0x000fe20000010003 */
[----:B------:R-:W-:Y:S01]  /*5030*/  HADD2.F32 R92, -RZ, R92.H0_H0 ;  /* 0x2000005cff5c7230 */ /* 0x000fe20000004100 */
[----:B------:R-:W-:Y:S01]  /*5040*/  LDS.U16 R124, [R42+0x10] ;  /* 0x000010002a7c7984 */ /* 0x000fe20000000400 */
[----:B------:R-:W-:Y:S01]  /*5050*/  FMUL.FTZ R118, R107, R102 ;  /* 0x000000666b767220 */ /* 0x000fe20000410000 */
[----:B------:R-:W-:-:S02]  /*5060*/  HADD2.F32 R100, -RZ, R100.H0_H0 ;  /* 0x20000064ff647230 */ /* 0x000fc40000004100 */
[----:B------:R-:W-:Y:S02]  /*5070*/  HADD2.F32 R95, -RZ, R95.H0_H0 ;  /* 0x2000005fff5f7230 */ /* 0x000fe40000004100 */
[----:B------:R-:W-:Y:S01]  /*5080*/  FMUL.FTZ R118, R105, R118 ;  /* 0x0000007669767220 */ /* 0x000fe20000410000 */
[----:B------:R-:W2:Y:S01]  /*5090*/  MUFU.RCP R109, R109 ;  /* 0x0000006d006d7308 */ /* 0x000ea20000001000 */
[----:B------:R-:W-:Y:S01]  /*50a0*/  HADD2.F32 R98, -RZ, R98.H0_H0 ;  /* 0x20000062ff627230 */ /* 0x000fe20000004100 */
[----:B------:R-:W-:Y:S01]  /*50b0*/  LDS.U16 R142, [R42+0x1e] ;  /* 0x00001e002a8e7984 */ /* 0x000fe20000000400 */
[----:B------:R-:W-:-:S03]  /*50c0*/  FMUL.FTZ R140, R118, R3 ;  /* 0x00000003768c7220 */ /* 0x000fc60000410000 */
[----:B------:R-:W3:Y:S01]  /*50d0*/  LDS.U16 R3, [R42+0xe] ;  /* 0x00000e002a037984 */ /* 0x000ee20000000400 */
[----:B------:R-:W-:Y:S01]  /*50e0*/  HADD2.F32 R104, -RZ, R104.H0_H0 ;  /* 0x20000068ff687230 */ /* 0x000fe20000004100 */
[----:B------:R-:W4:Y:S01]  /*50f0*/  MUFU.RCP R108, R108 ;  /* 0x0000006c006c7308 */ /* 0x000f220000001000 */
[----:B-1----:R-:W-:Y:S01]  /*5100*/  FADD.FTZ R129, -R113, 1 ;  /* 0x3f80000071817421 */ /* 0x002fe20000010100 */
[----:B------:R-:W-:Y:S02]  /*5110*/  HADD2.F32 R103, -RZ, R103.H0_H0 ;  /* 0x20000067ff677230 */ /* 0x000fe40000004100 */
[----:B------:R-:W-:Y:S01]  /*5120*/  FMUL.FTZ R122, R111, R104 ;  /* 0x000000686f7a7220 */ /* 0x000fe20000410000 */
[----:B------:R-:W-:Y:S01]  /*5130*/  FFMA.FTZ R129, R82, R129, 1 ;  /* 0x3f80000052817423 */ /* 0x000fe20000010081 */
[----:B------:R-:W-:Y:S02]  /*5140*/  HADD2.F32 R110, -RZ, R110.H0_H0 ;  /* 0x2000006eff6e7230 */ /* 0x000fe40000004100 */
[----:B------:R-:W1:Y:S01]  /*5150*/  MUFU.RCP R119, R119 ;  /* 0x0000007700777308 */ /* 0x000e620000001000 */
[----:B------:R-:W-:Y:S01]  /*5160*/  FMUL.FTZ R122, R113, R122 ;  /* 0x0000007a717a7220 */ /* 0x000fe20000410000 */
[----:B--2---:R-:W-:Y:S01]  /*5170*/  FADD.FTZ R127, -R109, 1 ;  /* 0x3f8000006d7f7421 */ /* 0x004fe20000010100 */
[----:B------:R-:W-:-:S02]  /*5180*/  FMUL.FTZ R120, R106, R103 ;  /* 0x000000676a787220 */ /* 0x000fc40000410000 */
[----:B------:R-:W-:Y:S01]  /*5190*/  FMUL.FTZ R144, R122, R129 ;  /* 0x000000817a907220 */ /* 0x000fe20000410000 */
[----:B------:R-:W-:Y:S01]  /*51a0*/  FADD.FTZ R129, R131, 1 ;  /* 0x3f80000083817421 */ /* 0x000fe20000010000 */
[----:B------:R-:W-:Y:S01]  /*51b0*/  FADD.FTZ R131, -R115, 1 ;  /* 0x3f80000073837421 */ /* 0x000fe20000010100 */
[----:B------:R-:W-:Y:S01]  /*51c0*/  FMUL.FTZ R118, R121, R110 ;  /* 0x0000006e79767220 */ /* 0x000fe20000410000 */
[----:B------:R-:W-:Y:S01]  /*51d0*/  FFMA.FTZ R127, R80, R127, 1 ;  /* 0x3f800000507f7423 */ /* 0x000fe2000001007f */
[----:B------:R-:W-:Y:S01]  /*51e0*/  FMUL.FTZ R120, R109, R120 ;  /* 0x000000786d787220 */ /* 0x000fe20000410000 */
[----:B------:R-:W-:Y:S01]  /*51f0*/  HADD2.F32 R112, -RZ, R112.H0_H0 ;  /* 0x20000070ff707230 */ /* 0x000fe20000004100 */
[----:B------:R2:W5:Y:S01]  /*5200*/  MUFU.EX2 R134, R133 ;  /* 0x0000008500867308 */ /* 0x0005620000000800 */
[----:B------:R-:W-:Y:S02]  /*5210*/  HADD2.F32 R116, -RZ, R116.H0_H0 ;  /* 0x20000074ff747230 */ /* 0x000fe40000004100 */
[----:B------:R-:W-:Y:S01]  /*5220*/  FFMA.FTZ R131, R86, R131, 1 ;  /* 0x3f80000056837423 */ /* 0x000fe20000010083 */
[----:B------:R-:W-:Y:S01]  /*5230*/  FMUL.FTZ R118, R115, R118 ;  /* 0x0000007673767220 */ /* 0x000fe20000410000 */
[----:B------:R-:W-:Y:S01]  /*5240*/  FMUL.FTZ R143, R120, R127 ;  /* 0x0000007f788f7220 */ /* 0x000fe20000410000 */
[----:B----4-:R-:W-:Y:S01]  /*5250*/  FADD.FTZ R122, -R108, 1 ;  /* 0x3f8000006c7a7421 */ /* 0x010fe20000010100 */
[----:B------:R4:W3:Y:S01]  /*5260*/  MUFU.EX2 R136, R135 ;  /* 0x0000008700887308 */ /* 0x0008e20000000800 */
[----:B------:R-:W-:Y:S01]  /*5270*/  FMUL.FTZ R120, R123, R112 ;  /* 0x000000707b787220 */ /* 0x000fe20000410000 */
[----:B--2---:R-:W-:-:S02]  /*5280*/  FADD.FTZ R133, -R117, 1 ;  /* 0x3f80000075857421 */ /* 0x004fc40000010100 */
[----:B------:R-:W2:Y:S01]  /*5290*/  MUFU.RCP R114, R114 ;  /* 0x0000007200727308 */ /* 0x000ea20000001000 */
[----:B------:R-:W-:Y:S01]  /*52a0*/  FMUL.FTZ R145, R118, R131 ;  /* 0x0000008376917220 */ /* 0x000fe20000410000 */
[----:B------:R-:W-:Y:S01]  /*52b0*/  FFMA.FTZ R126, R89, R122, 1 ;  /* 0x3f800000597e7423 */ /* 0x000fe2000001007a */
[----:B------:R-:W-:Y:S02]  /*52c0*/  HADD2.F32 R118, -RZ, R93.H0_H0 ;  /* 0x2000005dff767230 */ /* 0x000fe40000004100 */
[----:B----4-:R-:W-:Y:S01]  /*52d0*/  FMUL.FTZ R135, R125, R116 ;  /* 0x000000747d877220 */ /* 0x010fe20000410000 */
[----:B------:R-:W-:Y:S01]  /*52e0*/  FFMA.FTZ R133, R88, R133, 1 ;  /* 0x3f80000058857423 */ /* 0x000fe20000010085 */
[----:B------:R-:W-:Y:S01]  /*52f0*/  FMUL.FTZ R122, R117, R120 ;  /* 0x00000078757a7220 */ /* 0x000fe20000410000 */
[----:B0-----:R-:W-:Y:S02]  /*5300*/  HADD2.F32 R93, -RZ, R2.H0_H0 ;  /* 0x20000002ff5d7230 */ /* 0x001fe40000004100 */
[----:B------:R-:W-:Y:S01]  /*5310*/  FMUL.FTZ R135, R108, R135 ;  /* 0x000000876c877220 */ /* 0x000fe20000410000 */
[----:B------:R-:W-:Y:S01]  /*5320*/  FMUL.FTZ R130, R92, -1.4426950216293334961 ;  /* 0xbfb8aa3b5c827820 */ /* 0x000fe20000410000 */
[----:B-1----:R-:W-:Y:S01]  /*5330*/  FADD.FTZ R131, -R119, 1 ;  /* 0x3f80000077837421 */ /* 0x002fe20000010100 */
[----:B------:R-:W-:Y:S01]  /*5340*/  FMUL.FTZ R138, R100, -1.4426950216293334961 ;  /* 0xbfb8aa3b648a7820 */ /* 0x000fe20000410000 */
[----:B------:R-:W-:Y:S01]  /*5350*/  FMUL.FTZ R146, R122, R133 ;  /* 0x000000857a927220 */ /* 0x000fe20000410000 */
[----:B------:R-:W-:Y:S01]  /*5360*/  FMUL.FTZ R147, R135, R126 ;  /* 0x0000007e87937220 */ /* 0x000fe20000410000 */
[----:B------:R-:W-:Y:S01]  /*5370*/  FMUL.FTZ R122, R118, R93 ;  /* 0x0000005d767a7220 */ /* 0x000fe20000410000 */
[----:B-----5:R-:W-:Y:S01]  /*5380*/  FADD.FTZ R135, R134, 1 ;  /* 0x3f80000086877421 */ /* 0x020fe20000010000 */
[----:B------:R-:W-:Y:S01]  /*5390*/  FFMA.FTZ R133, R90, R131, 1 ;  /* 0x3f8000005a857423 */ /* 0x000fe20000010083 */
[----:B------:R-:W0:Y:S01]  /*53a0*/  LDS.U16 R134, [R42+0x14] ;  /* 0x000014002a867984 */ /* 0x000e220000000400 */
[----:B------:R-:W-:Y:S01]  /*53b0*/  HADD2.F32 R131, -RZ, R78.H0_H0 ;  /* 0x2000004eff837230 */ /* 0x000fe20000004100 */
[----:B------:R-:W1:Y:S01]  /*53c0*/  MUFU.EX2 R130, R130 ;  /* 0x0000008200827308 */ /* 0x000e620000000800 */
[----:B---3--:R-:W-:-:S02]  /*53d0*/  HADD2.F32 R78, -RZ, R3.H0_H0 ;  /* 0x20000003ff4e7230 */ /* 0x008fc40000004100 */
[----:B------:R-:W-:Y:S01]  /*53e0*/  FMUL.FTZ R126, R119, R122 ;  /* 0x0000007a777e7220 */ /* 0x000fe20000410000 */
[----:B------:R-:W-:Y:S01]  /*53f0*/  FMUL.FTZ R132, R95, -1.4426950216293334961 ;  /* 0xbfb8aa3b5f847820 */ /* 0x000fe20000410000 */
[----:B------:R3:W4:Y:S01]  /*5400*/  MUFU.EX2 R141, R138 ;  /* 0x0000008a008d7308 */ /* 0x0007220000000800 */
[----:B------:R-:W-:Y:S01]  /*5410*/  FADD.FTZ R128, R136, 1 ;  /* 0x3f80000088807421 */ /* 0x000fe20000010000 */
[----:B------:R-:W-:Y:S01]  /*5420*/  FMUL.FTZ R148, R126, R133 ;  /* 0x000000857e947220 */ /* 0x000fe20000410000 */
[----:B------:R-:W-:Y:S01]  /*5430*/  FMUL.FTZ R3, R131, R78 ;  /* 0x0000004e83037220 */ /* 0x000fe20000410000 */
[----:B------:R-:W5:Y:S01]  /*5440*/  LDS.U16 R2, [R42+0x12] ;  /* 0x000012002a027984 */ /* 0x000f620000000400 */
[C---:B--2---:R-:W-:Y:S01]  /*5450*/  FADD.FTZ R126, -R114.reuse, 1 ;  /* 0x3f800000727e7421 */ /* 0x044fe20000010100 */
[----:B------:R-:W2:Y:S02]  /*5460*/  MUFU.EX2 R132, R132 ;  /* 0x0000008400847308 */ /* 0x000ea40000000800 */
[----:B------:R-:W5:Y:S01]  /*5470*/  LDS.U16 R136, [R42+0x16] ;  /* 0x000016002a887984 */ /* 0x000f620000000400 */
[----:B------:R-:W-:Y:S01]  /*5480*/  FMUL.FTZ R3, R114, R3 ;  /* 0x0000000372037220 */ /* 0x000fe20000410000 */
[----:B------:R-:W-:Y:S01]  /*5490*/  FFMA.FTZ R126, R91, R126, 1 ;  /* 0x3f8000005b7e7423 */ /* 0x000fe2000001007e */
[----:B------:R-:W-:Y:S01]  /*54a0*/  HADD2.F32 R101, -RZ, R101.H0_H0 ;  /* 0x20000065ff657230 */ /* 0x000fe20000004100 */
[----:B---3--:R-:W3:Y:S01]  /*54b0*/  LDS.U16 R138, [R42+0x18] ;  /* 0x000018002a8a7984 */ /* 0x008ee20000000400 */
[----:B-1----:R-:W-:Y:S01]  /*54c0*/  FADD.FTZ R130, R130, 1 ;  /* 0x3f80000082827421 */ /* 0x002fe20000010000 */
[----:B----4-:R-:W-:Y:S01]  /*54d0*/  FADD.FTZ R150, R141, 1 ;  /* 0x3f8000008d967421 */ /* 0x010fe20000010000 */
[----:B------:R-:W-:Y:S01]  /*54e0*/  FMUL.FTZ R149, R3, R126 ;  /* 0x0000007e03957220 */ /* 0x000fe20000410000 */
[----:B------:R-:W-:Y:S01]  /*54f0*/  LDS.U16 R141, [R42+0x1c] ;  /* 0x00001c002a8d7984 */ /* 0x000fe20000000400 */
[----:B------:R-:W-:Y:S01]  /*5500*/  FMUL.FTZ R137, R98, -1.4426950216293334961 ;  /* 0xbfb8aa3b62897820 */ /* 0x000fe20000410000 */
[----:B------:R-:W-:Y:S02]  /*5510*/  MUFU.RCP R135, R135 ;  /* 0x0000008700877308 */ /* 0x000fe40000001000 */
[----:B------:R-:W1:Y:S01]  /*5520*/  LDS.U16 R3, [R42+0x1a] ;  /* 0x00001a002a037984 */ /* 0x000e620000000400 */
[----:B------:R-:W-:Y:S01]  /*5530*/  FMUL.FTZ R139, R101, -1.4426950216293334961 ;  /* 0xbfb8aa3b658b7820 */ /* 0x000fe20000410000 */
[----:B--2---:R-:W-:-:S04]  /*5540*/  FADD.FTZ R132, R132, 1 ;  /* 0x3f80000084847421 */ /* 0x004fc80000010000 */
[----:B------:R-:W2:Y:S08]  /*5550*/  MUFU.RCP R127, R130 ;  /* 0x00000082007f7308 */ /* 0x000eb00000001000 */
[----:B------:R-:W4:Y:S04]  /*5560*/  MUFU.EX2 R137, R137 ;  /* 0x0000008900897308 */ /* 0x000f280000000800 */
[----:B------:R2:W0:Y:S04]  /*5570*/  MUFU.EX2 R152, R139 ;  /* 0x0000008b00987308 */ /* 0x0004280000000800 */
[----:B------:R-:W5:Y:S01]  /*5580*/  MUFU.RCP R129, R129 ;  /* 0x0000008100817308 */ /* 0x000f620000001000 */
[----:B------:R-:W-:-:S07]  /*5590*/  HADD2.F32 R133, -RZ, R76.H0_H0 ;  /* 0x2000004cff857230 */ /* 0x000fce0000004100 */
[----:B------:R0:W3:Y:S01]  /*55a0*/  MUFU.RCP R120, R132 ;  /* 0x0000008400787308 */ /* 0x0000e20000001000 */
[----:B------:R-:W-:Y:S02]  /*55b0*/  HADD2.F32 R76, -RZ, R124.H0_H0 ;  /* 0x2000007cff4c7230 */ /* 0x000fe40000004100 */
[----:B----4-:R-:W-:Y:S01]  /*55c0*/  FADD.FTZ R137, R137, 1 ;  /* 0x3f80000089897421 */ /* 0x010fe20000010000 */
[----:B--2---:R-:W-:-:S04]  /*55d0*/  FADD.FTZ R139, -R127, 1 ;  /* 0x3f8000007f8b7421 */ /* 0x004fc80000010100 */
[----:B------:R2:W4:Y:S01]  /*55e0*/  MUFU.RCP R122, R128 ;  /* 0x00000080007a7308 */ /* 0x0005220000001000 */
[----:B0-----:R-:W-:Y:S01]  /*55f0*/  FADD.FTZ R132, R152, 1 ;  /* 0x3f80000098847421 */ /* 0x001fe20000010000 */
[----:B------:R-:W-:Y:S01]  /*5600*/  FMUL.FTZ R124, R133, R76 ;  /* 0x0000004c857c7220 */ /* 0x000fe20000410000 */
[----:B------:R-:W-:Y:S02]  /*5610*/  HADD2.F32 R126, -RZ, R67.H0_H0 ;  /* 0x20000043ff7e7230 */ /* 0x000fe40000004100 */
[----:B--2---:R-:W-:Y:S02]  /*5620*/  HADD2.F32 R128, -RZ, R63.H0_H0 ;  /* 0x2000003fff807230 */ /* 0x004fe40000004100 */
[----:B------:R-:W-:Y:S01]  /*5630*/  FADD.FTZ R63, -R135, 1 ;  /* 0x3f800000873f7421 */ /* 0x000fe20000010100 */
[----:B------:R-:W-:-:S03]  /*5640*/  HADD2.F32 R130, -RZ, R59.H0_H0 ;  /* 0x2000003bff827230 */ /* 0x000fc60000004100 */
[----:B------:R-:W-:Y:S01]  /*5650*/  FFMA.FTZ R157, R96, R63, 1 ;  /* 0x3f800000609d7423 */ /* 0x000fe2000001003f */
[----:B------:R-:W-:Y:S02]  /*5660*/  HADD2.F32 R63, -RZ, R134.H0_H0 ;  /* 0x20000086ff3f7230 */ /* 0x000fe40000004100 */
[----:B------:R-:W-:Y:S01]  /*5670*/  FFMA.FTZ R151, R92, R139, 1 ;  /* 0x3f8000005c977423 */ /* 0x000fe2000001008b */
[----:B------:R-:W-:Y:S01]  /*5680*/  FMUL.FTZ R124, R127, R124 ;  /* 0x0000007c7f7c7220 */ /* 0x000fe20000410000 */
[----:B-----5:R-:W-:Y:S01]  /*5690*/  FADD.FTZ R59, -R129, 1 ;  /* 0x3f800000813b7421 */ /* 0x020fe20000010100 */
[----:B------:R-:W0:Y:S01]  /*56a0*/  MUFU.RCP R137, R137 ;  /* 0x0000008900897308 */ /* 0x000e220000001000 */
[----:B------:R-:W-:Y:S01]  /*56b0*/  FMUL.FTZ R155, R126, R63 ;  /* 0x0000003f7e9b7220 */ /* 0x000fe20000410000 */
[----:B------:R-:W-:Y:S01]  /*56c0*/  FMUL.FTZ R151, R124, R151 ;  /* 0x000000977c977220 */ /* 0x000fe20000410000 */
[----:B------:R-:W-:Y:S01]  /*56d0*/  FFMA.FTZ R153, R94, R59, 1 ;  /* 0x3f8000005e997423 */ /* 0x000fe2000001003b */
[----:B------:R-:W-:-:S04]  /*56e0*/  HADD2.F32 R124, -RZ, R71.H0_H0 ;  /* 0x20000047ff7c7230 */ /* 0x000fc80000004100 */
[----:B------:R3:W2:Y:S01]  /*56f0*/  MUFU.RCP R139, R150 ;  /* 0x00000096008b7308 */ /* 0x0006a20000001000 */
[----:B------:R-:W-:Y:S02]  /*5700*/  HADD2.F32 R59, -RZ, R2.H0_H0 ;  /* 0x20000002ff3b7230 */ /* 0x000fe40000004100 */
[----:B------:R-:W-:-:S05]  /*5710*/  HADD2.F32 R67, -RZ, R136.H0_H0 ;  /* 0x20000088ff437230 */ /* 0x000fca0000004100 */
[----:B------:R-:W5:Y:S01]  /*5720*/  MUFU.RCP R132, R132 ;  /* 0x0000008400847308 */ /* 0x000f620000001000 */
[C---:B---3--:R-:W-:Y:S01]  /*5730*/  FADD.FTZ R150, -R120.reuse, 1 ;  /* 0x3f80000078967421 */ /* 0x048fe20000010100 */
[----:B------:R-:W-:-:S03]  /*5740*/  FMUL.FTZ R155, R120, R155 ;  /* 0x0000009b789b7220 */ /* 0x000fc60000410000 */
[----:B------:R-:W-:Y:S01]  /*5750*/  FFMA.FTZ R150, R95, R150, 1 ;  /* 0x3f8000005f967423 */ /* 0x000fe20000010096 */
[----:B------:R-:W-:Y:S01]  /*5760*/  FMUL.FTZ R2, R124, R59 ;  /* 0x0000003b7c027220 */ /* 0x000fe20000410000 */
[----:B------:R-:W-:Y:S01]  /*5770*/  FMUL.FTZ R134, R128, R67 ;  /* 0x0000004380867220 */ /* 0x000fe20000410000 */
[----:B------:R-:W-:Y:S02]  /*5780*/  HADD2.F32 R71, -RZ, R138.H0_H0 ;  /* 0x2000008aff477230 */ /* 0x000fe40000004100 */
[----:B------:R-:W-:Y:S01]  /*5790*/  FMUL.FTZ R150, R155, R150 ;  /* 0x000000969b967220 */ /* 0x000fe20000410000 */
[----:B------:R-:W-:Y:S01]  /*57a0*/  F2FP.F16.F32.PACK_AB R155, R143, R140 ;  /* 0x0000008c8f9b723e */ /* 0x000fe200000000ff */
[----:B------:R-:W-:Y:S01]  /*57b0*/  BAR.SYNC.DEFER_BLOCKING 0x0 ;  /* 0x0000000000007b1d */ /* 0x000fe20000010000 */
[----:B------:R-:W-:Y:S02]  /*57c0*/  HADD2.F32 R136, -RZ, R55.H0_H0 ;  /* 0x20000037ff887230 */ /* 0x000fe40000004100 */
[----:B------:R-:W-:Y:S01]  /*57d0*/  FMUL.FTZ R2, R129, R2 ;  /* 0x0000000281027220 */ /* 0x000fe20000410000 */
[----:B------:R-:W-:-:S02]  /*57e0*/  HADD2.F32 R138, -RZ, R51.H0_H0 ;  /* 0x20000033ff8a7230 */ /* 0x000fc40000004100 */
[----:B------:R-:W-:Y:S01]  /*57f0*/  FMUL.FTZ R134, R135, R134 ;  /* 0x0000008687867220 */ /* 0x000fe20000410000 */
[----:B------:R-:W-:Y:S02]  /*5800*/  HADD2.F32 R140, -RZ, R49.H0_H0 ;  /* 0x20000031ff8c7230 */ /* 0x000fe40000004100 */
[----:B-1----:R-:W-:Y:S02]  /*5810*/  HADD2.F32 R49, -RZ, R3.H0_H0 ;  /* 0x20000003ff317230 */ /* 0x002fe40000004100 */
[----:B------:R-:W-:Y:S02]  /*5820*/  HADD2.F32 R51, -RZ, R141.H0_H0 ;  /* 0x2000008dff337230 */ /* 0x000fe40000004100 */
[----:B------:R-:W-:Y:S02]  /*5830*/  HADD2.F32 R55, -RZ, R142.H0_H0 ;  /* 0x2000008eff377230 */ /* 0x000fe40000004100 */
[----:B------:R-:W-:Y:S01]  /*5840*/  FMUL.FTZ R2, R2, R153 ;  /* 0x0000009902027220 */ /* 0x000fe20000410000 */
[----:B------:R-:W-:Y:S01]  /*5850*/  FMUL.FTZ R157, R134, R157 ;  /* 0x0000009d869d7220 */ /* 0x000fe20000410000 */
[----:B----4-:R-:W-:Y:S01]  /*5860*/  FADD.FTZ R152, -R122, 1 ;  /* 0x3f8000007a987421 */ /* 0x010fe20000010100 */
[----:B------:R-:W-:Y:S01]  /*5870*/  FMUL.FTZ R159, R130, R71 ;  /* 0x00000047829f7220 */ /* 0x000fe20000410000 */
[----:B0-----:R-:W-:Y:S01]  /*5880*/  FADD.FTZ R143, -R137, 1 ;  /* 0x3f800000898f7421 */ /* 0x001fe20000010100 */
[----:B--2---:R-:W-:Y:S01]  /*5890*/  FADD.FTZ R153, -R139, 1 ;  /* 0x3f8000008b997421 */ /* 0x004fe20000010100 */
[----:B-----5:R-:W-:Y:S01]  /*58a0*/  FADD.FTZ R154, -R132, 1 ;  /* 0x3f800000849a7421 */ /* 0x020fe20000010100 */
        /* <DEDUP_REMOVED lines=15> */
[----:B------:R-:W-:-:S02]  /*59a0*/  PRMT R134, R155, 0x7632, R134 ;  /* 0x000076329b867816 */ /* 0x000fc40000000086 */
[----:B------:R-:W-:Y:S02]  /*59b0*/  F2FP.F16.F32.PACK_AB R146, R147, R146 ;  /* 0x000000929392723e */ /* 0x000fe400000000ff */
        /* <DEDUP_REMOVED lines=17> */
[----:B-1----:R-:W-:Y:S02]  /*5ad0*/  PRMT R146, R143, 0x7610, R146 ;  /* 0x000076108f927816 */ /* 0x002fe40000000092 */
[----:B--2---:R-:W-:Y:S01]  /*5ae0*/  PRMT R148, R3, 0x7632, R148 ;  /* 0x0000763203947816 */ /* 0x004fe20000000094 */
[----:B------:R-:W-:Y:S01]  /*5af0*/  STS.U16 [R42], R155 ;  /* 0x0000009b2a007388 */ /* 0x000fe20000000400 */
[----:B0-----:R-:W-:-:S03]  /*5b00*/  MOV R144, UR28 ;  /* 0x0000001c00907c02 */ /* 0x001fc60008000f00 */
[----:B------:R-:W-:Y:S01]  /*5b10*/  STS.U16 [R42+0x6], R141 ;  /* 0x0000068d2a007388 */ /* 0x000fe20000000400 */
[----:B------:R-:W-:Y:S01]  /*5b20*/  UIMAD.WIDE.U32 UR8, UR23, UR10, UR6 ;  /* 0x0000000a170872a5 */ /* 0x000fe2000f8e0006 */
[----:B------:R-:W0:Y:S02]  /*5b30*/  LDCU.64 UR28, c[0x0][0x490] ;  /* 0x00009200ff1c77ac */ /* 0x000e240008000a00 */
        /* <DEDUP_REMOVED lines=30> */
[----:B------:R-:W-:Y:S01]  /*5d20*/  UIMAD UR9, UR23, UR11, UR9 ;  /* 0x0000000b170972a4 */ /* 0x000fe2000f8e0209 */
[----:B------:R-:W3:Y:S03]  /*5d30*/  LDCU.64 UR10, c[0x0][0x558] ;  /* 0x0000ab00ff0a77ac */ /* 0x000ee60008000a00 */
[----:B------:R-:W-:-:S04]  /*5d40*/  UIMAD.WIDE.U32 UR8, UR12, UR26, UR8 ;  /* 0x0000001a0c0872a5 */ /* 0x000fc8000f8e0008 */
[----:B------:R-:W-:Y:S02]  /*5d50*/  UIMAD UR9, UR12, UR27, UR9 ;  /* 0x0000001b0c0972a4 */ /* 0x000fe4000f8e0209 */
[----:B-1----:R-:W-:-:S04]  /*5d60*/  IADD3 R3, P0, PT, R19, UR8, RZ ;  /* 0x0000000813037c10 */ /* 0x002fc8000ff1e0ff */
[----:B------:R-:W-:Y:S02]  /*5d70*/  IADD3.X R142, PT, PT, RZ, UR9, RZ, P0, !PT ;  /* 0x00000009ff8e7c10 */ /* 0x000fe400087fe4ff */
        /* <DEDUP_REMOVED lines=89> */
[----:B------:R-:W0:Y:S01]  /*6310*/  LDCU.128 UR8, c[0x0][0x430] ;  /* 0x00008600ff0877ac */ /* 0x000e220008000c00 */
[----:B------:R-:W-:-:S02]  /*6320*/  PRMT R49, R84, 0x7632, R49 ;  /* 0x0000763254317816 */ /* 0x000fc40000000031 */
[----:B------:R-:W-:Y:S02]  /*6330*/  F2FP.F16.F32.PACK_AB R88, R89, R88 ;  /* 0x000000585958723e */ /* 0x000fe400000000ff */
[----:B------:R-:W-:Y:S01]  /*6340*/  F2FP.F16.F32.PACK_AB R90, R91, R90 ;  /* 0x0000005a5b5a723e */ /* 0x000fe200000000ff */
[----:B------:R1:W-:Y:S01]  /*6350*/  STS.U16 [R42+0x2], R49 ;  /* 0x000002312a007388 */ /* 0x0003e20000000400 */
[----:B------:R-:W-:Y:S02]  /*6360*/  F2FP.F16.F32.PACK_AB R59, R59, R76 ;  /* 0x0000004c3b3b723e */ /* 0x000fe400000000ff */
[----:B------:R-:W-:Y:S01]  /*6370*/  F2FP.F16.F32.PACK_AB R63, R96, R63 ;  /* 0x0000003f603f723e */ /* 0x000fe200000000ff */
[----:B------:R2:W-:Y:S01]  /*6380*/  STS.U16 [R42+0x4], R3 ;  /* 0x000004032a007388 */ /* 0x0005e20000000400 */
[----:B------:R-:W-:Y:S02]  /*6390*/  F2FP.F16.F32.PACK_AB R71, R98, R71 ;  /* 0x000000476247723e */ /* 0x000fe400000000ff */
[----:B------:R-:W-:Y:S01]  /*63a0*/  F2FP.F16.F32.PACK_AB R2, R2, R51 ;  /* 0x000000330202723e */ /* 0x000fe200000000ff */
[----:B------:R-:W-:Y:S01]  /*63b0*/  STS.U16 [R42], R84 ;  /* 0x000000542a007388 */ /* 0x000fe20000000400 */
[----:B------:R-:W-:-:S02]  /*63c0*/  PRMT R55, R3, 0x7632, R55 ;  /* 0x0000763203377816 */ /* 0x000fc40000000037 */
[----:B------:R-:W-:Y:S01]  /*63d0*/  PRMT R67, R88, 0x7632, R67 ;  /* 0x0000763258437816 */ /* 0x000fe20000000043 */
[----:B------:R-:W-:Y:S01]  /*63e0*/  STS.U16 [R42+0x8], R88 ;  /* 0x000008582a007388 */ /* 0x000fe20000000400 */
[----:B-1----:R-:W-:Y:S01]  /*63f0*/  PRMT R49, R90, 0x7632, R49 ;  /* 0x000076325a317816 */ /* 0x002fe20000000031 */
[----:B0-----:R-:W-:Y:S01]  /*6400*/  UIMAD.WIDE.U32 UR26, UR23, UR8, UR6 ;  /* 0x00000008171a72a5 */ /* 0x001fe2000f8e0006 */
[----:B------:R-:W-:Y:S01]  /*6410*/  PRMT R76, R59, 0x7632, R76 ;  /* 0x000076323b4c7816 */ /* 0x000fe2000000004c */
[----:B------:R-:W-:Y:S01]  /*6420*/  STS.U16 [R42+0x6], R55 ;  /* 0x000006372a007388 */ /* 0x000fe20000000400 */
[----:B--2---:R-:W-:Y:S01]  /*6430*/  PRMT R3, R63, 0x7632, R3 ;  /* 0x000076323f037816 */ /* 0x004fe20000000003 */
[----:B------:R-:W-:Y:S01]  /*6440*/  UIMAD UR9, UR23, UR9, UR27 ;  /* 0x00000009170972a4 */ /* 0x000fe2000f8e021b */
[----:B------:R-:W-:Y:S01]  /*6450*/  PRMT R78, R71, 0x7632, R78 ;  /* 0x00007632474e7816 */ /* 0x000fe2000000004e */
[----:B------:R-:W-:Y:S01]  /*6460*/  STS.U16 [R42+0xa], R67 ;  /* 0x00000a432a007388 */ /* 0x000fe20000000400 */
[----:B------:R-:W-:Y:S01]  /*6470*/  PRMT R80, R2, 0x7632, R80 ;  /* 0x0000763202507816 */ /* 0x000fe20000000050 */
[----:B------:R-:W-:-:S02]  /*6480*/  UMOV UR8, UR26 ;  /* 0x0000001a00087c82 */ /* 0x000fc40008000000 */
[----:B------:R-:W-:Y:S01]  /*6490*/  STS.U16 [R42+0xc], R90 ;  /* 0x00000c5a2a007388 */ /* 0x000fe20000000400 */
[----:B------:R-:W-:-:S03]  /*64a0*/  UIMAD.WIDE.U32 UR8, UR12, UR10, UR8 ;  /* 0x0000000a0c0872a5 */ /* 0x000fc6000f8e0008 */
        /* <DEDUP_REMOVED lines=8> */
[----:B0-----:R-:W-:-:S03]  /*6530*/  IADD3 R3, P0, PT, R19, UR8, RZ ;  /* 0x0000000813037c10 */ /* 0x001fc6000ff1e0ff */
[----:B------:R0:W-:Y:S04]  /*6540*/  STS.U16 [R42+0x1c], R2 ;  /* 0x00001c022a007388 */ /* 0x0001e80000000400 */
[----:B------:R-:W-:Y:S01]  /*6550*/  STS.U16 [R42+0x1e], R80 ;  /* 0x00001e502a007388 */ /* 0x000fe20000000400 */
[----:B------:R-:W-:-:S03]  /*6560*/  NOP ;  /* 0x0000000000007918 */ /* 0x000fc60000000000 */
[----:B------:R-:W-:Y:S01]  /*6570*/  LDS.U16 R49, [R26] ;  /* 0x000000001a317984 */ /* 0x000fe20000000400 */
[----:B-1----:R-:W-:Y:S02]  /*6580*/  IADD3.X R78, PT, PT, RZ, UR11, RZ, P0, !PT ;  /* 0x0000000bff4e7c10 */ /* 0x002fe400087fe4ff */
[C---:B0-----:R-:W-:Y:S01]  /*6590*/  LEA R2, P0, R3.reuse, UR28, 0x1 ;  /* 0x0000001c03027c11 */ /* 0x041fe2000f8008ff */
        /* <DEDUP_REMOVED lines=51> */
.L_x_12565:
[----:B------:R-:W-:Y:S02]  /*68d0*/  HADD2.F32 R47, -RZ, R47.H0_H0 ;  /* 0x2000002fff2f7230 */ /* 0x000fe40000004100 */
[----:B0-----:R-:W-:Y:S01]  /*68e0*/  FFMA.FTZ R3, R127, R43, R22 ;  /* 0x0000002b7f037223 */ /* 0x001fe20000010016 */
[----:B------:R-:W-:Y:S01]  /*68f0*/  HADD2.F32 R53, -RZ, R53.H0_H0 ;  /* 0x20000035ff357230 */ /* 0x000fe20000004100 */
[----:B------:R-:W0:Y:S01]  /*6900*/  LDCU UR7, c[0x0][0x38c] ;  /* 0x00007180ff0777ac */ /* 0x000e220008000800 */
[----:B------:R-:W-:Y:S02]  /*6910*/  HADD2.F32 R57, -RZ, R57.H0_H0 ;  /* 0x20000039ff397230 */ /* 0x000fe40000004100 */
[----:B------:R-:W-:Y:S01]  /*6920*/  FFMA.FTZ R0, R100, R47, R3 ;  /* 0x0000002f64007223 */ /* 0x000fe20000010003 */
        /* <DEDUP_REMOVED lines=17> */
[----:B0-----:R-:W-:Y:S01]  /*6a40*/  UISETP.GE.AND UP0, UPT, UR7, 0x1, UPT ;  /* 0x000000010700788c */ /* 0x001fe2000bf06270 */
[----:B------:R-:W-:-:S02]  /*6a50*/  HADD2.F32 R85, -RZ, R85.H0_H0 ;  /* 0x20000055ff557230 */ /* 0x000fc40000004100 */
[----:B------:R-:W-:Y:S01]  /*6a60*/  FFMA.FTZ R0, R106, R69, R3 ;  /* 0x000000456a007223 */ /* 0x000fe20000010003 */
[----:B------:R-:W-:Y:S02]  /*6a70*/  HADD2.F32 R87, -RZ, R87.H0_H0 ;  /* 0x20000057ff577230 */ /* 0x000fe40000004100 */
[----:B------:R-:W-:Y:S02]  /*6a80*/  HFMA2 R59, -RZ, RZ, 0, 0 ;  /* 0x00000000ff3b7431 */ /* 0x000fe400000001ff */
[----:B------:R-:W-:Y:S02]  /*6a90*/  HADD2.F32 R99, -RZ, R99.H0_H0 ;  /* 0x20000063ff637230 */ /* 0x000fe40000004100 */
[----:B------:R-:W-:Y:S01]  /*6aa0*/  FFMA.FTZ R3, R107, R73, R0 ;  /* 0x000000496b037223 */ /* 0x000fe20000010000 */
[----:B------:R-:W-:Y:S01]  /*6ab0*/  HFMA2 R63, -RZ, RZ, 0, 0 ;  /* 0x00000000ff3f7431 */ /* 0x000fe200000001ff */
[----:B------:R-:W-:Y:S01]  /*6ac0*/  PRMT R76, RZ, 0x7610, R76 ;  /* 0x00007610ff4c7816 */ /* 0x000fe2000000004c */
[----:B------:R-:W-:-:S02]  /*6ad0*/  HFMA2 R67, -RZ, RZ, 0, 0 ;  /* 0x00000000ff437431 */ /* 0x000fc400000001ff */
[----:B------:R-:W-:Y:S01]  /*6ae0*/  FFMA.FTZ R0, R108, R75, R3 ;  /* 0x0000004b6c007223 */ /* 0x000fe20000010003 */
[----:B------:R-:W-:Y:S01]  /*6af0*/  HFMA2 R71, -RZ, RZ, 0, 0 ;  /* 0x00000000ff477431 */ /* 0x000fe200000001ff */
[----:B------:R-:W-:Y:S01]  /*6b00*/  MOV R78, RZ ;  /* 0x000000ff004e7202 */ /* 0x000fe20000000f00 */
[-C--:B------:R-:W-:Y:S01]  /*6b10*/  FMUL.FTZ R98, R127, R20.reuse ;  /* 0x000000147f627220 */ /* 0x080fe20000410000 */
[----:B------:R-:W-:Y:S01]  /*6b20*/  FFMA.FTZ R0, R109, R77, R0 ;  /* 0x0000004d6d007223 */ /* 0x000fe20000010000 */
[----:B------:R-:W-:Y:S01]  /*6b30*/  MOV R80, RZ ;  /* 0x000000ff00507202 */ /* 0x000fe20000000f00 */
[-C--:B------:R-:W-:Y:S01]  /*6b40*/  FMUL.FTZ R101, R100, R20.reuse ;  /* 0x0000001464657220 */ /* 0x080fe20000410000 */
[----:B------:R-:W-:Y:S01]  /*6b50*/  MOV R82, RZ ;  /* 0x000000ff00527202 */ /* 0x000fe20000000f00 */
        /* <DEDUP_REMOVED lines=11> */
[-C--:B------:R-:W-:Y:S01]  /*6c10*/  FMUL.FTZ R122, R105, R20.reuse ;  /* 0x00000014697a7220 */ /* 0x080fe20000410000 */
        /* <DEDUP_REMOVED lines=37> */
[----:B------:R-:W-:Y:S01]  /*6e70*/  MOV R116, RZ ;  /* 0x000000ff00747202 */ /* 0x000fe20000000f00 */
[----:B------:R-:W3:Y:S01]  /*6e80*/  LDCU UR32, c[0x0][0x394] ;  /* 0x00007280ff2077ac */ /* 0x000ee20008000800 */
[----:B------:R-:W-:Y:S01]  /*6e90*/  MOV R45, RZ ;  /* 0x000000ff002d7202 */ /* 0x000fe20000000f00 */
[----:B------:R-:W4:Y:S01]  /*6ea0*/  LDCU UR33, c[0x0][0x38c] ;  /* 0x00007180ff2177ac */ /* 0x000f220008000800 */
[----:B------:R-:W0:Y:S01]  /*6eb0*/  LDCU.64 UR30, c[0x0][0x3e0] ;  /* 0x00007c00ff1e77ac */ /* 0x000e220008000a00 */
[----:B------:R-:W0:Y:S01]  /*6ec0*/  LDCU.64 UR28, c[0x0][0x3c0] ;  /* 0x00007800ff1c77ac */ /* 0x000e220008000a00 */
[----:B------:R-:W0:Y:S04]  /*6ed0*/  LDCU.128 UR8, c[0x0][0x3a0] ;  /* 0x00007400ff0877ac */ /* 0x000e280008000c00 */
.L_x_12584:
[----:B0-----:R-:W-:-:S04]  /*6ee0*/  UIMAD.WIDE.U32 UR26, UR12, UR8, URZ ;  /* 0x000000080c1a72a5 */ /* 0x001fc8000f8e00ff */
[----:B------:R-:W-:Y:S02]  /*6ef0*/  UIMAD UR7, UR12, UR9, UR27 ;  /* 0x000000090c0772a4 */ /* 0x000fe4000f8e021b */
[----:B------:R-:W-:Y:S02]  /*6f00*/  MOV R3, UR27 ;  /* 0x0000001b00037c02 */ /* 0x000fe40008000f00 */
[----:B------:R-:W-:Y:S02]  /*6f10*/  MOV R2, UR26 ;  /* 0x0000001a00027c02 */ /* 0x000fe40008000f00 */
[----:B------:R-:W-:-:S03]  /*6f20*/  MOV R3, UR7 ;  /* 0x0000000700037c02 */ /* 0x000fc60008000f00 */
[----:B------:R-:W-:-:S04]  /*6f30*/  IMAD.WIDE.U32 R2, R116, UR10, R2 ;  /* 0x0000000a74027c25 */ /* 0x000fc8000f8e0002 */
[----:B------:R-:W-:Y:S01]  /*6f40*/  IMAD R3, R116, UR11, R3 ;  /* 0x0000000b74037c24 */ /* 0x000fe2000f8e0203 */
[----:B--2---:R-:W-:-:S04]  /*6f50*/  LEA R10, P1, R2, R12, 0x3 ;  /* 0x0000000c020a7211 */ /* 0x004fc800078218ff */
[----:B------:R-:W-:-:S06]  /*6f60*/  LEA.HI.X R11, R2, R13, R3, 0x3, P1 ;  /* 0x0000000d020b7211 */ /* 0x000fcc00008f1c03 */
[----:B------:R-:W2:Y:S01]  /*6f70*/  LDG.E.64 R10, desc[UR24][R10.64] ;  /* 0x000000180a0a7981 */ /* 0x000ea2000c1e1b00 */
[----:B-1----:R-:W-:-:S04]  /*6f80*/  IMAD.WIDE.U32 R6, R128, UR12, RZ ;  /* 0x0000000c80067c25 */ /* 0x002fc8000f8e00ff */
[----:B------:R-:W-:Y:S01]  /*6f90*/  IMAD R19, R129, UR12, R7 ;  /* 0x0000000c81137c24 */ /* 0x000fe2000f8e0207 */
[----:B------:R-:W-:Y:S01]  /*6fa0*/  LEA R17, P1, R6, R14, 0x3 ;  /* 0x0000000e06117211 */ /* 0x000fe200078218ff */
        /* <DEDUP_REMOVED lines=8> */
[----:B------:R-:W-:-:S03]  /*7030*/  LEA.HI.X R7, R2, UR14, R3, 0x3, P1 ;  /* 0x0000000e02077c11 */ /* 0x000fc600088f1c03 */
[----:B------:R-:W5:Y:S04]  /*7040*/  LDG.E.64 R4, desc[UR24][R16.64] ;  /* 0x0000001810047981 */ /* 0x000f68000c1e1b00 */
[----:B------:R0:W5:Y:S01]  /*7050*/  LDG.E.64 R2, desc[UR24][R6.64] ;  /* 0x0000001806027981 */ /* 0x000162000c1e1b00 */
        /* <DEDUP_REMOVED lines=9> */
[----:B--2---:R-:W-:Y:S01]  /*70f0*/  FMUL.FTZ R19, R10, 1.4426950216293334961 ;  /* 0x3fb8aa3b0a137820 */ /* 0x004fe20000410000 */
[----:B0-----:R-:W-:-:S03]  /*7100*/  FMUL.FTZ R7, R11, R48 ;  /* 0x000000300b077220 */ /* 0x001fc60000410000 */
[----:B------:R-:W-:Y:S01]  /*7110*/  FMUL.FTZ R6, R19, R46 ;  /* 0x0000002e13067220 */ /* 0x000fe20000410000 */
[----:B------:R-:W-:Y:S01]  /*7120*/  FMUL.RZ R131, R7, 0.15915493667125701904 ;  /* 0x3e22f98307837820 */ /* 0x000fe2000040c000 */
[----:B------:R-:W-:Y:S02]  /*7130*/  FMUL.FTZ R7, R19, R48 ;  /* 0x0000003013077220 */ /* 0x000fe40000410000 */
[----:B------:R0:W1:Y:S01]  /*7140*/  MUFU.EX2 R136, R6 ;  /* 0x0000000600887308 */ /* 0x0000620000000800 */
[C---:B------:R-:W-:Y:S01]  /*7150*/  FMUL.FTZ R18, R11.reuse, R44 ;  /* 0x0000002c0b127220 */ /* 0x040fe20000410000 */
[C---:B------:R-:W-:Y:S02]  /*7160*/  FMUL.FTZ R123, R11.reuse, R46 ;  /* 0x0000002e0b7b7220 */ /* 0x040fe40000410000 */
[----:B------:R2:W3:Y:S01]  /*7170*/  MUFU.EX2 R16, R7 ;  /* 0x0000000700107308 */ /* 0x0004e20000000800 */
[----:B0-----:R-:W-:Y:S01]  /*7180*/  FMUL.FTZ R6, R11, R52 ;  /* 0x000000340b067220 */ /* 0x001fe20000410000 */
[----:B------:R-:W-:-:S03]  /*7190*/  FMUL.RZ R125, R18, 0.15915493667125701904 ;  /* 0x3e22f983127d7820 */ /* 0x000fc6000040c000 */
[----:B------:R-:W-:Y:S01]  /*71a0*/  FMUL.RZ R139, R6, 0.15915493667125701904 ;  /* 0x3e22f983068b7820 */ /* 0x000fe2000040c000 */
[----:B--2---:R-:W-:Y:S01]  /*71b0*/  FMUL.FTZ R7, R11, R54 ;  /* 0x000000360b077220 */ /* 0x004fe20000410000 */
[----:B------:R-:W-:Y:S01]  /*71c0*/  FMUL.FTZ R6, R19, R52 ;  /* 0x0000003413067220 */ /* 0x000fe20000410000 */
[----:B------:R-:W-:Y:S01]  /*71d0*/  FMUL.RZ R127, R123, 0.15915493667125701904 ;  /* 0x3e22f9837b7f7820 */ /* 0x000fe2000040c000 */
[----:B------:R-:W-:Y:S01]  /*71e0*/  FMUL.FTZ R18, R19, R44 ;  /* 0x0000002c13127220 */ /* 0x000fe20000410000 */
[----:B------:R-:W-:Y:S01]  /*71f0*/  FMUL.RZ R141, R7, 0.15915493667125701904 ;  /* 0x3e22f983078d7820 */ /* 0x000fe2000040c000 */
[----:B------:R0:W2:Y:S01]  /*7200*/  MUFU.EX2 R137, R6 ;  /* 0x0000000600897308 */ /* 0x0000a20000000800 */
[----:B------:R-:W-:-:S03]  /*7210*/  FMUL.FTZ R7, R19, R54 ;  /* 0x0000003613077220 */ /* 0x000fc60000410000 */
[----:B------:R4:W-:Y:S01]  /*7220*/  MUFU.EX2 R121, R18 ;  /* 0x0000001200797308 */ /* 0x0009e20000000800 */
[----:B0-----:R-:W-:-:S03]  /*7230*/  FMUL.FTZ R6, R11, R58 ;  /* 0x0000003a0b067220 */ /* 0x001fc60000410000 */
[----:B------:R-:W-:Y:S01]  /*7240*/  MUFU.SIN R123, R127 ;  /* 0x0000007f007b7308 */ /* 0x000fe20000000400 */
[----:B----4-:R-:W-:-:S07]  /*7250*/  FMUL.FTZ R18, R11, R50 ;  /* 0x000000320b127220 */ /* 0x010fce0000410000 */
[----:B------:R0:W1:Y:S01]  /*7260*/  MUFU.COS R145, R127 ;  /* 0x0000007f00917308 */ /* 0x0000620000000000 */
[----:B------:R-:W-:-:S07]  /*7270*/  FMUL.RZ R135, R18, 0.15915493667125701904 ;  /* 0x3e22f98312877820 */ /* 0x000fce000040c000 */
[----:B------:R-:W-:Y:S08]  /*7280*/  MUFU.SIN R134, R139 ;  /* 0x0000008b00867308 */ /* 0x000ff00000000400 */
[----:B------:R4:W-:Y:S08]  /*7290*/  MUFU.COS R138, R139 ;  /* 0x0000008b008a7308 */ /* 0x0009f00000000000 */
[----:B0-----:R0:W-:Y:S01]  /*72a0*/  MUFU.EX2 R127, R7 ;  /* 0x00000007007f7308 */ /* 0x0011e20000000800 */
[----:B----4-:R-:W-:Y:S01]  /*72b0*/  FMUL.RZ R139, R6, 0.15915493667125701904 ;  /* 0x3e22f983068b7820 */ /* 0x010fe2000040c000 */
[----:B------:R-:W-:-:S02]  /*72c0*/  FMUL.FTZ R6, R19, R58 ;  /* 0x0000003a13067220 */ /* 0x000fc40000410000 */
[----:B------:R-:W-:Y:S01]  /*72d0*/  MUFU.SIN R130, R125 ;  /* 0x0000007d00827308 */ /* 0x000fe20000000400 */
[----:B0-----:R-:W-:-:S07]  /*72e0*/  FMUL.FTZ R7, R11, R60 ;  /* 0x0000003c0b077220 */ /* 0x001fce0000410000 */
[----:B------:R-:W-:Y:S01]  /*72f0*/  MUFU.COS R132, R125 ;  /* 0x0000007d00847308 */ /* 0x000fe20000000000 */
[----:B------:R-:W-:Y:S01]  /*7300*/  FMUL.RZ R146, R7, 0.15915493667125701904 ;  /* 0x3e22f98307927820 */ /* 0x000fe2000040c000 */
[----:B------:R-:W-:-:S06]  /*7310*/  FMUL.FTZ R7, R19, R60 ;  /* 0x0000003c13077220 */ /* 0x000fcc0000410000 */
[----:B------:R-:W3:Y:S08]  /*7320*/  MUFU.SIN R17, R131 ;  /* 0x0000008300117308 */ /* 0x000ef00000000400 */
[----:B------:R0:W4:Y:S08]  /*7330*/  MUFU.COS R125, R131 ;  /* 0x00000083007d7308 */ /* 0x0001300000000000 */
[----:B------:R-:W-:Y:S01]  /*7340*/  MUFU.SIN R140, R141 ;  /* 0x0000008d008c7308 */ /* 0x000fe20000000400 */
[----:B0-----:R-:W-:-:S07]  /*7350*/  FMUL.FTZ R131, R11, R56 ;  /* 0x000000380b837220 */ /* 0x001fce0000410000 */
[----:B------:R0:W-:Y:S08]  /*7360*/  MUFU.COS R142, R141 ;  /* 0x0000008d008e7308 */ /* 0x0001f00000000000 */
[----:B0-----:R0:W-:Y:S04]  /*7370*/  MUFU.EX2 R141, R6 ;  /* 0x00000006008d7308 */ /* 0x0011e80000000800 */
[----:B------:R-:W-:Y:S01]  /*7380*/  MUFU.SIN R133, R135 ;  /* 0x0000008700857308 */ /* 0x000fe20000000400 */
[----:B0-----:R-:W-:-:S07]  /*7390*/  FMUL.FTZ R6, R11, R64 ;  /* 0x000000400b067220 */ /* 0x001fce0000410000 */
[----:B------:R0:W4:Y:S08]  /*73a0*/  MUFU.COS R147, R135 ;  /* 0x0000008700937308 */ /* 0x0001300000000000 */
[----:B------:R-:W-:Y:S01]  /*73b0*/  MUFU.SIN R150, R139 ;  /* 0x0000008b00967308 */ /* 0x000fe20000000400 */
[----:B0-----:R-:W-:-:S07]  /*73c0*/  FMUL.RZ R135, R131, 0.15915493667125701904 ;  /* 0x3e22f98383877820 */ /* 0x001fce000040c000 */
[----:B------:R0:W4:Y:S08]  /*73d0*/  MUFU.COS R154, R139 ;  /* 0x0000008b009a7308 */ /* 0x0001300000000000 */
[----:B------:R5:W-:Y:S01]  /*73e0*/  MUFU.EX2 R183, R7 ;  /* 0x0000000700b77308 */ /* 0x000be20000000800 */
[----:B0-----:R-:W-:Y:S01]  /*73f0*/  FMUL.RZ R139, R6, 0.15915493667125701904 ;  /* 0x3e22f983068b7820 */ /* 0x001fe2000040c000 */
[----:B------:R-:W-:-:S02]  /*7400*/  FMUL.FTZ R6, R19, R64 ;  /* 0x0000004013067220 */ /* 0x000fc40000410000 */
[----:B------:R-:W-:Y:S01]  /*7410*/  MUFU.SIN R144, R135 ;  /* 0x0000008700907308 */ /* 0x000fe20000000400 */
[----:B-----5:R-:W-:-:S07]  /*7420*/  FMUL.FTZ R7, R11, R66 ;  /* 0x000000420b077220 */ /* 0x020fce0000410000 */
[----:B------:R0:W-:Y:S08]  /*7430*/  MUFU.COS R148, R135 ;  /* 0x0000008700947308 */ /* 0x0001f00000000000 */
[----:B------:R-:W-:Y:S01]  /*7440*/  MUFU.SIN R152, R146 ;  /* 0x0000009200987308 */ /* 0x000fe20000000400 */
[----:B0-----:R-:W-:-:S07]  /*7450*/  FMUL.FTZ R135, R11, R62 ;  /* 0x0000003e0b877220 */ /* 0x001fce0000410000 */
[----:B------:R0:W5:Y:S01]  /*7460*/  MUFU.COS R156, R146 ;  /* 0x00000092009c7308 */ /* 0x0001620000000000 */
[----:B------:R-:W-:Y:S01]  /*7470*/  FMUL.RZ R151, R135, 0.15915493667125701904 ;  /* 0x3e22f98387977820 */ /* 0x000fe2000040c000 */
[----:B------:R-:W-:-:S06]  /*7480*/  FMUL.FTZ R135, R19, R62 ;  /* 0x0000003e13877220 */ /* 0x000fcc0000410000 */
[----:B------:R2:W-:Y:S01]  /*7490*/  MUFU.EX2 R175, R6 ;  /* 0x0000000600af7308 */ /* 0x0005e20000000800 */
[----:B0-----:R-:W-:Y:S01]  /*74a0*/  FMUL.RZ R146, R7, 0.15915493667125701904 ;  /* 0x3e22f98307927820 */ /* 0x001fe2000040c000 */
[C---:B------:R-:W-:Y:S01]  /*74b0*/  FMUL.FTZ R7, R19.reuse, R66 ;  /* 0x0000004213077220 */ /* 0x040fe20000410000 */
[----:B------:R-:W-:-:S03]  /*74c0*/  FMUL.FTZ R18, R19, R50 ;  /* 0x0000003213127220 */ /* 0x000fc60000410000 */
[----:B------:R0:W-:Y:S01]  /*74d0*/  MUFU.EX2 R177, R7 ;  /* 0x0000000700b17308 */ /* 0x0001e20000000800 */
[----:B--2---:R-:W-:-:S03]  /*74e0*/  FMUL.FTZ R6, R11, R70 ;  /* 0x000000460b067220 */ /* 0x004fc60000410000 */
[----:B------:R2:W-:Y:S01]  /*74f0*/  MUFU.EX2 R190, R135 ;  /* 0x0000008700be7308 */ /* 0x0005e20000000800 */
[----:B------:R-:W-:Y:S01]  /*7500*/  FMUL.RZ R163, R6, 0.15915493667125701904 ;  /* 0x3e22f98306a37820 */ /* 0x000fe2000040c000 */
[CC--:B------:R-:W-:Y:S01]  /*7510*/  FMUL.FTZ R6, R2.reuse, R5.reuse ;  /* 0x0000000502067220 */ /* 0x0c0fe20000410000 */
[----:B0-----:R-:W-:Y:S01]  /*7520*/  FMUL.FTZ R7, R3, R5 ;  /* 0x0000000503077220 */ /* 0x001fe20000410000 */
[C---:B------:R-:W-:Y:S01]  /*7530*/  FMUL.FTZ R5, R11.reuse, R72 ;  /* 0x000000480b057220 */ /* 0x040fe20000410000 */
[C---:B--2---:R-:W-:Y:S02]  /*7540*/  FMUL.FTZ R135, R11.reuse, R68 ;  /* 0x000000440b877220 */ /* 0x044fe40000410000 */
[----:B------:R-:W-:Y:S01]  /*7550*/  FFMA.FTZ R7, R2, R4, -R7 ;  /* 0x0000000402077223 */ /* 0x000fe20000010807 */
[----:B------:R-:W-:Y:S01]  /*7560*/  FMUL.FTZ R2, R11, R74 ;  /* 0x0000004a0b027220 */ /* 0x000fe20000410000 */
[----:B------:R-:W-:Y:S01]  /*7570*/  FMUL.RZ R5, R5, 0.15915493667125701904 ;  /* 0x3e22f98305057820 */ /* 0x000fe2000040c000 */
[C---:B-1----:R-:W-:Y:S01]  /*7580*/  FMUL.FTZ R145, R136.reuse, R145 ;  /* 0x0000009188917220 */ /* 0x042fe20000410000 */
[----:B------:R-:W0:Y:S01]  /*7590*/  MUFU.EX2 R18, R18 ;  /* 0x0000001200127308 */ /* 0x000e220000000800 */
[----:B------:R-:W-:Y:S01]  /*75a0*/  FMUL.RZ R161, R135, 0.15915493667125701904 ;  /* 0x3e22f98387a17820 */ /* 0x000fe2000040c000 */
[----:B------:R-:W-:Y:S01]  /*75b0*/  FMUL.FTZ R136, R136, R123 ;  /* 0x0000007b88887220 */ /* 0x000fe20000410000 */
[----:B---3--:R-:W-:Y:S01]  /*75c0*/  FMUL.FTZ R123, R16, R17 ;  /* 0x00000011107b7220 */ /* 0x008fe20000410000 */
[----:B------:R-:W-:Y:S01]  /*75d0*/  FFMA.FTZ R3, R3, R4, R6 ;  /* 0x0000000403037223 */ /* 0x000fe20000010006 */
[----:B------:R-:W-:Y:S01]  /*75e0*/  FMUL.RZ R17, R2, 0.15915493667125701904 ;  /* 0x3e22f98302117820 */ /* 0x000fe2000040c000 */
[C---:B------:R-:W-:Y:S01]  /*75f0*/  FMUL.FTZ R131, R19.reuse, R56 ;  /* 0x0000003813837220 */ /* 0x040fe20000410000 */
[----:B------:R-:W-:Y:S01]  /*7600*/  MUFU.SIN R158, R139 ;  /* 0x0000008b009e7308 */ /* 0x000fe20000000400 */
[C---:B------:R-:W-:Y:S01]  /*7610*/  FMUL.FTZ R159, R19.reuse, R72 ;  /* 0x00000048139f7220 */ /* 0x040fe20000410000 */
[----:B------:R-:W-:Y:S01]  /*7620*/  FMUL.FTZ R135, R19, R68 ;  /* 0x0000004413877220 */ /* 0x000fe20000410000 */
[C---:B------:R-:W-:Y:S01]  /*7630*/  FMUL.FTZ R138, R137.reuse, R138 ;  /* 0x0000008a898a7220 */ /* 0x040fe20000410000 */
[----:B------:R-:W-:-:S04]  /*7640*/  FMUL.FTZ R137, R137, R134 ;  /* 0x0000008689897220 */ /* 0x000fc80000410000 */
[----:B------:R1:W-:Y:S01]  /*7650*/  MUFU.COS R160, R139 ;  /* 0x0000008b00a07308 */ /* 0x0003e20000000000 */
[----:B------:R-:W-:-:S07]  /*7660*/  IADD3 R2, PT, PT, R116, UR7, RZ ;  /* 0x0000000774027c10 */ /* 0x000fce000fffe0ff */
[----:B------:R-:W-:Y:S01]  /*7670*/  MUFU.SIN R4, R5 ;  /* 0x0000000500047308 */ /* 0x000fe20000000400 */
[----:B-1----:R-:W-:-:S07]  /*7680*/  FMUL.FTZ R139, R19, R70 ;  /* 0x00000046138b7220 */ /* 0x002fce0000410000 */
[----:B------:R1:W-:Y:S01]  /*7690*/  MUFU.COS R6, R5 ;  /* 0x0000000500067308 */ /* 0x0003e20000000000 */
[----:B------:R-:W-:-:S07]  /*76a0*/  @P2 IADD3 R2, PT, PT, R24, 0x200, RZ ;  /* 0x0000020018022810 */ /* 0x000fce0007ffe0ff */
[----:B------:R-:W-:Y:S01]  /*76b0*/  MUFU.SIN R143, R151 ;  /* 0x00000097008f7308 */ /* 0x000fe20000000400 */
[----:B-1----:R-:W-:-:S07]  /*76c0*/  FMUL.FTZ R5, R19, R74 ;  /* 0x0000004a13057220 */ /* 0x002fce0000410000 */
[----:B------:R-:W1:Y:S08]  /*76d0*/  MUFU.COS R149, R151 ;  /* 0x0000009700957308 */ /* 0x000e700000000000 */
[----:B------:R-:W-:Y:S08]  /*76e0*/  MUFU.SIN R162, R146 ;  /* 0x0000009200a27308 */ /* 0x000ff00000000400 */
[----:B------:R4:W-:Y:S08]  /*76f0*/  MUFU.COS R164, R146 ;  /* 0x0000009200a47308 */ /* 0x0009f00000000000 */
[----:B------:R-:W2:Y:S01]  /*7700*/  MUFU.COS R153, R161 ;  /* 0x000000a100997308 */ /* 0x000ea20000000000 */
[----:B----4-:R-:W-:-:S07]  /*7710*/  FMUL.FTZ R146, R16, R125 ;  /* 0x0000007d10927220 */ /* 0x010fce0000410000 */
[----:B------:R-:W3:Y:S08]  /*7720*/  MUFU.COS R157, R163 ;  /* 0x000000a3009d7308 */ /* 0x000ef00000000000 */
[----:B------:R-:W4:Y:S08]  /*7730*/  MUFU.SIN R151, R161 ;  /* 0x000000a100977308 */ /* 0x000f300000000400 */
[----:B------:R-:W4:Y:S08]  /*7740*/  MUFU.SIN R155, R163 ;  /* 0x000000a3009b7308 */ /* 0x000f300000000400 */
[----:B------:R-:W-:Y:S08]  /*7750*/  MUFU.SIN R16, R17 ;  /* 0x0000001100107308 */ /* 0x000ff00000000400 */
[----:B------:R-:W4:Y:S01]  /*7760*/  MUFU.COS R134, R17 ;  /* 0x0000001100867308 */ /* 0x000f220000000000 */
[C---:B0-----:R-:W-:Y:S01]  /*7770*/  FMUL.FTZ R147, R18.reuse, R147 ;  /* 0x0000009312937220 */ /* 0x041fe20000410000 */
[----:B------:R-:W-:-:S06]  /*7780*/  FMUL.FTZ R133, R18, R133 ;  /* 0x0000008512857220 */ /* 0x000fcc0000410000 */
[----:B------:R-:W2:Y:S04]  /*7790*/  MUFU.EX2 R194, R135 ;  /* 0x0000008700c27308 */ /* 0x000ea80000000800 */
[----:B------:R0:W3:Y:S04]  /*77a0*/  MUFU.EX2 R192, R139 ;  /* 0x0000008b00c07308 */ /* 0x0000e80000000800 */
[----:B------:R-:W4:Y:S04]  /*77b0*/  MUFU.EX2 R131, R131 ;  /* 0x0000008300837308 */ /* 0x000f280000000800 */
[----:B------:R-:W4:Y:S04]  /*77c0*/  MUFU.EX2 R159, R159 ;  /* 0x0000009f009f7308 */ /* 0x000f280000000800 */
[----:B------:R-:W4:Y:S01]  /*77d0*/  MUFU.EX2 R5, R5 ;  /* 0x0000000500057308 */ /* 0x000f220000000800 */
[C---:B------:R-:W-:Y:S01]  /*77e0*/  FMUL.FTZ R18, R121.reuse, R132 ;  /* 0x0000008479127220 */ /* 0x040fe20000410000 */
[----:B------:R-:W-:Y:S01]  /*77f0*/  FMUL.FTZ R19, R121, R130 ;  /* 0x0000008279137220 */ /* 0x000fe20000410000 */
[----:B------:R-:W-:Y:S01]  /*7800*/  LEA R2, R2, UR22, 0x3 ;  /* 0x0000001602027c11 */ /* 0x000fe2000f8e18ff */
[C---:B0-----:R-:W-:Y:S01]  /*7810*/  FMUL.FTZ R139, R127.reuse, R142 ;  /* 0x0000008e7f8b7220 */ /* 0x041fe20000410000 */
[----:B------:R-:W-:Y:S01]  /*7820*/  FMUL.FTZ R127, R127, R140 ;  /* 0x0000008c7f7f7220 */ /* 0x000fe20000410000 */
[----:B------:R-:W-:-:S02]  /*7830*/  FMUL.FTZ R154, R141, R154 ;  /* 0x0000009a8d9a7220 */ /* 0x000fc40000410000 */
[----:B------:R0:W-:Y:S01]  /*7840*/  STS.64 [R2+0x880], R18 ;  /* 0x0008801202007388 */ /* 0x0001e20000000a00 */
[----:B-----5:R-:W-:Y:S01]  /*7850*/  FMUL.FTZ R181, R183, R156 ;  /* 0x0000009cb7b57220 */ /* 0x020fe20000410000 */
[----:B-1----:R-:W-:Y:S01]  /*7860*/  FMUL.FTZ R188, R190, R149 ;  /* 0x00000095bebc7220 */ /* 0x002fe20000410000 */
[----:B--2---:R-:W-:Y:S01]  /*7870*/  FMUL.FTZ R186, R194, R153 ;  /* 0x00000099c2ba7220 */ /* 0x004fe20000410000 */
[----:B---3--:R-:W-:Y:S01]  /*7880*/  FMUL.FTZ R184, R192, R157 ;  /* 0x0000009dc0b87220 */ /* 0x008fe20000410000 */
[C---:B----4-:R-:W-:Y:S01]  /*7890*/  FMUL.FTZ R140, R131.reuse, R148 ;  /* 0x00000094838c7220 */ /* 0x050fe20000410000 */
        /* <DEDUP_REMOVED lines=8> */
[C---:B------:R-:W-:Y:S01]  /*7920*/  FMUL.FTZ R185, R159.reuse, R6 ;  /* 0x000000069fb97220 */ /* 0x040fe20000410000 */
        /* <DEDUP_REMOVED lines=48> */
.L_x_12568:
[----:B------:R-:W-:-:S06]  /*7c30*/  LEA R16, R24, UR22, 0x3 ;  /* 0x0000001618107c11 */ /* 0x000fcc000f8e18ff */
[----:B------:R-:W0:Y:S02]  /*7c40*/  LDS.64 R16, [R16+0x1888] ;  /* 0x0018880010107984 */ /* 0x000e240000000a00 */
.L_x_12569:
[----:B------:R-:W-:Y:S05]  /*7c50*/  BSYNC.RECONVERGENT B0 ;  /* 0x0000000000007941 */ /* 0x000fea0003800200 */
.L_x_12567:
        /* <DEDUP_REMOVED lines=23> */
[----:B------:R-:W-:Y:S01]  /*7dd0*/  FMUL.FTZ R7, R137, R6 ;  /* 0x0000000689077220 */ /* 0x000fe20000410000 */
[----:B------:R-:W-:Y:S02]  /*7de0*/  FFMA.FTZ R2, R19, R145, R2 ;  /* 0x0000009113027223 */ /* 0x000fe40000010002 */
[-C--:B------:R-:W-:Y:S01]  /*7df0*/  FMUL.FTZ R5, R137, R3.reuse ;  /* 0x0000000389057220 */ /* 0x080fe20000410000 */
[----:B------:R-:W-:Y:S01]  /*7e00*/  FFMA.FTZ R7, R138, R3, R7 ;  /* 0x000000038a077223 */ /* 0x000fe20000010007 */
[----:B------:R-:W-:-:S02]  /*7e10*/  FMUL.FTZ R3, R19, R136 ;  /* 0x0000008813037220 */ /* 0x000fc40000410000 */
[----:B------:R-:W-:Y:S01]  /*7e20*/  FFMA.FTZ R6, R138, R6, -R5 ;  /* 0x000000068a067223 */ /* 0x000fe20000010805 */
[----:B------:R-:W-:Y:S01]  /*7e30*/  FADD.FTZ R4, RZ, R7 ;  /* 0x00000007ff047221 */ /* 0x000fe20000010000 */
[----:B------:R-:W-:Y:S02]  /*7e40*/  FFMA.FTZ R3, R18, R145, -R3 ;  /* 0x0000009112037223 */ /* 0x000fe40000010803 */
[----:B------:R-:W-:Y:S01]  /*7e50*/  FFMA.FTZ R6, R61, R52, R6 ;  /* 0x000000343d067223 */ /* 0x000fe20000010006 */
[----:B------:R-:W-:Y:S01]  /*7e60*/  FMUL.FTZ R156, R127, R4 ;  /* 0x000000047f9c7220 */ /* 0x000fe20000410000 */
[----:B------:R-:W-:Y:S02]  /*7e70*/  FMUL.FTZ R7, R123, R3 ;  /* 0x000000037b077220 */ /* 0x000fe40000410000 */
[-C--:B------:R-:W-:Y:S01]  /*7e80*/  FMUL.FTZ R5, R127, R6.reuse ;  /* 0x000000067f057220 */ /* 0x080fe20000410000 */
[----:B------:R-:W-:-:S03]  /*7e90*/  FFMA.FTZ R156, R139, R6, -R156 ;  /* 0x000000068b9c7223 */ /* 0x000fc6000001089c */
[----:B------:R-:W-:Y:S01]  /*7ea0*/  FFMA.FTZ R4, R139, R4, R5 ;  /* 0x000000048b047223 */ /* 0x000fe20000010005 */
[----:B------:R-:W-:Y:S01]  /*7eb0*/  FFMA.FTZ R157, R65, R54, R156 ;  /* 0x00000036419d7223 */ /* 0x000fe2000001009c */
[-C--:B------:R-:W-:Y:S01]  /*7ec0*/  FMUL.FTZ R5, R123, R2.reuse ;  /* 0x000000027b057220 */ /* 0x080fe20000410000 */
[C---:B------:R-:W-:Y:S01]  /*7ed0*/  FFMA.FTZ R156, R146.reuse, R2, R7 ;  /* 0x00000002929c7223 */ /* 0x040fe20000010007 */
[----:B------:R-:W-:Y:S01]  /*7ee0*/  FADD.FTZ R4, RZ, R4 ;  /* 0x00000004ff047221 */ /* 0x000fe20000010000 */
[C---:B------:R-:W-:Y:S01]  /*7ef0*/  FMUL.FTZ R203, R135.reuse, R157 ;  /* 0x0000009d87cb7220 */ /* 0x040fe20000410000 */
[----:B------:R-:W-:Y:S01]  /*7f00*/  FFMA.FTZ R6, R146, R3, -R5 ;  /* 0x0000000392067223 */ /* 0x000fe20000010805 */
[-C--:B0-2---:R-:W-:Y:S01]  /*7f10*/  FMUL.FTZ R2, R134, R17.reuse ;  /* 0x0000001186027220 */ /* 0x085fe20000410000 */
[-C--:B------:R-:W-:Y:S01]  /*7f20*/  FMUL.FTZ R3, R135, R4.reuse ;  /* 0x0000000487037220 */ /* 0x080fe20000410000 */
[----:B------:R-:W-:Y:S01]  /*7f30*/  FFMA.FTZ R203, R140, R4, R203 ;  /* 0x000000048ccb7223 */ /* 0x000fe200000100cb */
[----:B------:R-:W-:Y:S01]  /*7f40*/  FMUL.FTZ R5, R155, R17 ;  /* 0x000000119b057220 */ /* 0x000fe20000410000 */
[----:B------:R-:W-:-:S02]  /*7f50*/  HFMA2 R7, -RZ, RZ, 0, 9.5367431640625e-07 ;  /* 0x00000010ff077431 */ /* 0x000fc400000001ff */
[----:B---3--:R-:W-:Y:S02]  /*7f60*/  @P0 IMAD R4, R205, UR7, R116 ;  /* 0x00000007cd040c24 */ /* 0x008fe4000f8e0274 */
[----:B------:R-:W-:Y:S01]  /*7f70*/  FFMA.FTZ R158, R140, R157, -R3 ;  /* 0x0000009d8c9e7223 */ /* 0x000fe20000010803 */
[-C--:B------:R-:W-:Y:S01]  /*7f80*/  FFMA.FTZ R166, -R155, R16.reuse, -R2 ;  /* 0x000000109ba67223 */ /* 0x080fe20000010902 */
[----:B------:R-:W-:Y:S01]  /*7f90*/  FFMA.FTZ R164, R134, R16, -R5 ;  /* 0x0000001086a47223 */ /* 0x000fe20000010805 */
[----:B------:R-:W-:Y:S01]  /*7fa0*/  CS2R R2, SRZ ;  /* 0x0000000000027805 */ /* 0x000fe2000001ff00 */
[----:B------:R-:W-:-:S04]  /*7fb0*/  @P0 IMAD.WIDE R4, R4, R7, UR4 ;  /* 0x0000000404040e25 */ /* 0x000fc8000f8e0207 */
[----:B------:R-:W-:Y:S01]  /*7fc0*/  FMUL.FTZ R162, R187, R166 ;  /* 0x000000a6bba27220 */ /* 0x000fe20000410000 */
[----:B------:R-:W-:Y:S01]  /*7fd0*/  FADD.FTZ R203, RZ, R203 ;  /* 0x000000cbffcb7221 */ /* 0x000fe20000010000 */
[----:B------:R0:W2:Y:S02]  /*7fe0*/  @P0 LDG.E.64 R2, desc[UR24][R4.64+0x8] ;  /* 0x0000081804020981 */ /* 0x0000a4000c1e1b00 */
[----:B------:R-:W-:Y:S01]  /*7ff0*/  FFMA.FTZ R7, R185, R164, R162 ;  /* 0x000000a4b9077223 */ /* 0x000fe200000100a2 */
[----:B------:R-:W-:Y:S01]  /*8000*/  FFMA.FTZ R162, R69, R56, R158 ;  /* 0x0000003845a27223 */ /* 0x000fe2000001009e */
[----:B------:R-:W-:Y:S01]  /*8010*/  FMUL.FTZ R205, R141, R203 ;  /* 0x000000cb8dcd7220 */ /* 0x000fe20000410000 */
[----:B------:R-:W-:Y:S02]  /*8020*/  FMUL.FTZ R164, R187, R164 ;  /* 0x000000a4bba47220 */ /* 0x000fe40000410000 */
[----:B------:R-:W-:Y:S01]  /*8030*/  FMUL.FTZ R207, R141, R162 ;  /* 0x000000a28dcf7220 */ /* 0x000fe20000410000 */
[----:B------:R-:W-:-:S03]  /*8040*/  FMUL.FTZ R158, R133, R6 ;  /* 0x00000006859e7220 */ /* 0x000fc60000410000 */
[C---:B------:R-:W-:Y:S01]  /*8050*/  FFMA.FTZ R207, R154.reuse, R203, R207 ;  /* 0x000000cb9acf7223 */ /* 0x040fe200000100cf */
        /* <DEDUP_REMOVED lines=22> */
[CC--:B------:R-:W-:Y:S01]  /*81c0*/  FMUL.FTZ R203, R135.reuse, R6.reuse ;  /* 0x0000000687cb7220 */ /* 0x0c0fe20000410000 */
[C---:B------:R-:W-:Y:S01]  /*81d0*/  FFMA.FTZ R207, R188.reuse, R207, R205 ;  /* 0x000000cfbccf7223 */ /* 0x040fe200000100cd */
[----:B------:R-:W-:Y:S01]  /*81e0*/  FMUL.FTZ R205, R135, R5 ;  /* 0x0000000587cd7220 */ /* 0x000fe20000410000 */
[----:B------:R-:W-:Y:S01]  /*81f0*/  FFMA.FTZ R4, R188, R209, -R4 ;  /* 0x000000d1bc047223 */ /* 0x000fe20000010804 */
[C---:B------:R-:W-:Y:S01]  /*8200*/  FFMA.FTZ R203, R140.reuse, R5, -R203 ;  /* 0x000000058ccb7223 */ /* 0x040fe200000108cb */
[----:B------:R-:W-:Y:S01]  /*8210*/  FADD.FTZ R158, RZ, R207 ;  /* 0x000000cfff9e7221 */ /* 0x000fe20000010000 */
[----:B------:R-:W-:Y:S01]  /*8220*/  FFMA.FTZ R205, R140, R6, R205 ;  /* 0x000000068ccd7223 */ /* 0x000fe200000100cd */
[----:B------:R-:W-:Y:S01]  /*8230*/  FFMA.FTZ R156, R77, R62, R4 ;  /* 0x0000003e4d9c7223 */ /* 0x000fe20000010004 */
[----:B------:R-:W-:Y:S01]  /*8240*/  FMUL.FTZ R5, R141, R203 ;  /* 0x000000cb8d057220 */ /* 0x000fe20000410000 */
[----:B------:R-:W-:Y:S01]  /*8250*/  FMUL.FTZ R162, R175, R158 ;  /* 0x0000009eafa27220 */ /* 0x000fe20000410000 */
[-C--:B------:R-:W-:Y:S01]  /*8260*/  FMUL.FTZ R4, R141, R205.reuse ;  /* 0x000000cd8d047220 */ /* 0x080fe20000410000 */
[-C--:B------:R-:W-:Y:S01]  /*8270*/  FMUL.FTZ R207, R175, R156.reuse ;  /* 0x0000009cafcf7220 */ /* 0x080fe20000410000 */
[C---:B------:R-:W-:Y:S01]  /*8280*/  FFMA.FTZ R6, R154.reuse, R205, R5 ;  /* 0x000000cd9a067223 */ /* 0x040fe20000010005 */
[C---:B------:R-:W-:Y:S01]  /*8290*/  FFMA.FTZ R162, R173.reuse, R156, -R162 ;  /* 0x0000009cada27223 */ /* 0x040fe200000108a2 */
[----:B------:R-:W-:Y:S01]  /*82a0*/  FFMA.FTZ R4, R154, R203, -R4 ;  /* 0x000000cb9a047223 */ /* 0x000fe20000010804 */
[----:B------:R-:W-:Y:S01]  /*82b0*/  FFMA.FTZ R207, R173, R158, R207 ;  /* 0x0000009eadcf7223 */ /* 0x000fe200000100cf */
[----:B------:R-:W-:Y:S01]  /*82c0*/  FMUL.FTZ R156, R183, R6 ;  /* 0x00000006b79c7220 */ /* 0x000fe20000410000 */
[----:B------:R-:W-:Y:S01]  /*82d0*/  FFMA.FTZ R162, R79, R64, R162 ;  /* 0x000000404fa27223 */ /* 0x000fe200000100a2 */
[-C--:B------:R-:W-:Y:S01]  /*82e0*/  FMUL.FTZ R203, R183, R4.reuse ;  /* 0x00000004b7cb7220 */ /* 0x080fe20000410000 */
[----:B------:R-:W-:Y:S01]  /*82f0*/  FADD.FTZ R158, RZ, R207 ;  /* 0x000000cfff9e7221 */ /* 0x000fe20000010000 */
[----:B------:R-:W-:Y:S01]  /*8300*/  FFMA.FTZ R5, R181, R4, -R156 ;  /* 0x00000004b5057223 */ /* 0x000fe2000001089c */
[----:B------:R-:W-:Y:S01]  /*8310*/  FMUL.FTZ R4, R177, R162 ;  /* 0x000000a2b1047220 */ /* 0x000fe20000410000 */
[----:B------:R-:W-:Y:S01]  /*8320*/  FFMA.FTZ R203, R181, R6, R203 ;  /* 0x00000006b5cb7223 */ /* 0x000fe200000100cb */
[-C--:B------:R-:W-:Y:S01]  /*8330*/  FMUL.FTZ R207, R177, R158.reuse ;  /* 0x0000009eb1cf7220 */ /* 0x080fe20000410000 */
[C---:B------:R-:W-:Y:S01]  /*8340*/  FMUL.FTZ R205, R190.reuse, R5 ;  /* 0x00000005becd7220 */ /* 0x040fe20000410000 */
[C---:B------:R-:W-:Y:S01]  /*8350*/  FFMA.FTZ R158, R171.reuse, R158, R4 ;  /* 0x0000009eab9e7223 */ /* 0x040fe20000010004 */
[-C--:B------:R-:W-:Y:S01]  /*8360*/  FMUL.FTZ R4, R190, R203.reuse ;  /* 0x000000cbbe047220 */ /* 0x080fe20000410000 */
[----:B------:R-:W-:Y:S01]  /*8370*/  FFMA.FTZ R162, R171, R162, -R207 ;  /* 0x000000a2aba27223 */ /* 0x000fe200000108cf */
[C---:B------:R-:W-:Y:S01]  /*8380*/  FFMA.FTZ R6, R188.reuse, R203, R205 ;  /* 0x000000cbbc067223 */ /* 0x040fe200000100cd */
[----:B------:R-:W-:Y:S01]  /*8390*/  FADD.FTZ R205, RZ, R158 ;  /* 0x0000009effcd7221 */ /* 0x000fe20000010000 */
[----:B------:R-:W-:Y:S01]  /*83a0*/  FFMA.FTZ R4, R188, R5, -R4 ;  /* 0x00000005bc047223 */ /* 0x000fe20000010804 */
[----:B------:R-:W-:-:S02]  /*83b0*/  FFMA.FTZ R203, R81, R66, R162 ;  /* 0x0000004251cb7223 */ /* 0x000fc400000100a2 */
        /* <DEDUP_REMOVED lines=8> */
[----:B------:R-:W-:Y:S01]  /*8440*/  FFMA.FTZ R207, R83, R68, R158 ;  /* 0x0000004453cf7223 */ /* 0x000fe2000001009e */
[C---:B------:R-:W-:Y:S01]  /*8450*/  FMUL.FTZ R4, R177.reuse, R156 ;  /* 0x0000009cb1047220 */ /* 0x040fe20000410000 */
[-C--:B------:R-:W-:Y:S01]  /*8460*/  FMUL.FTZ R5, R177, R6.reuse ;  /* 0x00000006b1057220 */ /* 0x080fe20000410000 */
[----:B------:R-:W-:Y:S01]  /*8470*/  FADD.FTZ R209, RZ, R162 ;  /* 0x000000a2ffd17221 */ /* 0x000fe20000010000 */
[C---:B------:R-:W-:Y:S01]  /*8480*/  FMUL.FTZ R211, R192.reuse, R207 ;  /* 0x000000cfc0d37220 */ /* 0x040fe20000410000 */
[C---:B------:R-:W-:Y:S01]  /*8490*/  FFMA.FTZ R203, R171.reuse, R6, R4 ;  /* 0x00000006abcb7223 */ /* 0x040fe20000010004 */
[----:B------:R-:W-:Y:S01]  /*84a0*/  FFMA.FTZ R5, R171, R156, -R5 ;  /* 0x0000009cab057223 */ /* 0x000fe20000010805 */
[-C--:B------:R-:W-:Y:S01]  /*84b0*/  FMUL.FTZ R6, R192, R209.reuse ;  /* 0x000000d1c0067220 */ /* 0x080fe20000410000 */
[----:B------:R-:W-:-:S02]  /*84c0*/  FFMA.FTZ R211, R184, R209, R211 ;  /* 0x000000d1b8d37223 */ /* 0x000fc400000100d3 */
[----:B------:R-:W-:Y:S01]  /*84d0*/  FMUL.FTZ R4, R194, R5 ;  /* 0x00000005c2047220 */ /* 0x000fe20000410000 */
[----:B------:R-:W-:Y:S01]  /*84e0*/  FFMA.FTZ R6, R184, R207, -R6 ;  /* 0x000000cfb8067223 */ /* 0x000fe20000010806 */
[----:B------:R-:W-:Y:S01]  /*84f0*/  FADD.FTZ R156, RZ, R211 ;  /* 0x000000d3ff9c7221 */ /* 0x000fe20000010000 */
[-C--:B------:R-:W-:Y:S01]  /*8500*/  FMUL.FTZ R205, R194, R203.reuse ;  /* 0x000000cbc2cd7220 */ /* 0x080fe20000410000 */
[C---:B------:R-:W-:Y:S01]  /*8510*/  FFMA.FTZ R203, R186.reuse, R203, R4 ;  /* 0x000000cbbacb7223 */ /* 0x040fe20000010004 */
[----:B------:R-:W-:Y:S01]  /*8520*/  FFMA.FTZ R6, R85, R70, R6 ;  /* 0x0000004655067223 */ /* 0x000fe20000010006 */
[----:B------:R-:W-:Y:S01]  /*8530*/  FMUL.FTZ R4, R187, R156 ;  /* 0x0000009cbb047220 */ /* 0x000fe20000410000 */
[C---:B------:R-:W-:Y:S01]  /*8540*/  FMUL.FTZ R207, R155.reuse, R174 ;  /* 0x000000ae9bcf7220 */ /* 0x040fe20000410000 */
[----:B------:R-:W-:Y:S01]  /*8550*/  FMUL.FTZ R209, R155, R161 ;  /* 0x000000a19bd17220 */ /* 0x000fe20000410000 */
[----:B------:R-:W-:Y:S01]  /*8560*/  FFMA.FTZ R205, R186, R5, -R205 ;  /* 0x00000005bacd7223 */ /* 0x000fe200000108cd */
[-C--:B------:R-:W-:Y:S01]  /*8570*/  FMUL.FTZ R5, R187, R6.reuse ;  /* 0x00000006bb057220 */ /* 0x080fe20000410000 */
[C---:B------:R-:W-:Y:S01]  /*8580*/  FFMA.FTZ R4, R185.reuse, R6, -R4 ;  /* 0x00000006b9047223 */ /* 0x040fe20000010804 */
[C---:B------:R-:W-:Y:S01]  /*8590*/  FFMA.FTZ R158, R134.reuse, R161, R207 ;  /* 0x000000a1869e7223 */ /* 0x040fe200000100cf */
[----:B------:R-:W-:Y:S01]  /*85a0*/  FFMA.FTZ R6, R134, R174, -R209 ;  /* 0x000000ae86067223 */ /* 0x000fe200000108d1 */
[C---:B------:R-:W-:Y:S01]  /*85b0*/  FFMA.FTZ R157, R185.reuse, R166, -R164 ;  /* 0x000000a6b99d7223 */ /* 0x040fe200000108a4 */
[----:B------:R-:W-:Y:S01]  /*85c0*/  FFMA.FTZ R156, R185, R156, R5 ;  /* 0x0000009cb99c7223 */ /* 0x000fe20000010005 */
[----:B------:R-:W-:Y:S01]  /*85d0*/  FADD.FTZ R162, R159, R158 ;  /* 0x0000009e9fa27221 */ /* 0x000fe20000010000 */
[----:B------:R-:W-:Y:S01]  /*85e0*/  FADD.FTZ R164, R163, R6 ;  /* 0x00000006a3a47221 */ /* 0x000fe20000010000 */
[----:B------:R-:W-:Y:S01]  /*85f0*/  FFMA.FTZ R158, R87, R72, R4 ;  /* 0x00000048579e7223 */ /* 0x000fe20000010004 */
[----:B------:R-:W-:Y:S01]  /*8600*/  FMUL.FTZ R5, R192, R203 ;  /* 0x000000cbc0057220 */ /* 0x000fe20000410000 */
[----:B------:R-:W-:Y:S01]  /*8610*/  FADD.FTZ R156, RZ, R156 ;  /* 0x0000009cff9c7221 */ /* 0x000fe20000010000 */
[----:B------:R-:W-:Y:S01]  /*8620*/  FMUL.FTZ R6, R187, R164 ;  /* 0x000000a4bb067220 */ /* 0x000fe20000410000 */
[----:B------:R-:W-:Y:S01]  /*8630*/  FMUL.FTZ R207, R155, R158 ;  /* 0x0000009e9bcf7220 */ /* 0x000fe20000410000 */
[-C--:B------:R-:W-:Y:S01]  /*8640*/  FFMA.FTZ R4, R184, R205.reuse, -R5 ;  /* 0x000000cdb8047223 */ /* 0x080fe20000010805 */
[----:B------:R-:W-:Y:S01]  /*8650*/  FMUL.FTZ R205, R192, R205 ;  /* 0x000000cdc0cd7220 */ /* 0x000fe20000410000 */
[----:B------:R-:W-:Y:S01]  /*8660*/  FFMA.FTZ R166, R185, R162, R6 ;  /* 0x000000a2b9a67223 */ /* 0x000fe20000010006 */
[-C--:B------:R-:W-:Y:S01]  /*8670*/  FFMA.FTZ R207, R134, R156.reuse, R207 ;  /* 0x0000009c86cf7223 */ /* 0x080fe200000100cf */
[----:B------:R-:W-:Y:S01]  /*8680*/  FMUL.FTZ R5, R155, R156 ;  /* 0x0000009c9b057220 */ /* 0x000fe20000410000 */
[----:B------:R-:W-:Y:S01]  /*8690*/  FMUL.FTZ R162, R187, R162 ;  /* 0x000000a2bba27220 */ /* 0x000fe20000410000 */
[----:B------:R-:W-:Y:S01]  /*86a0*/  FFMA.FTZ R6, R184, R203, R205 ;  /* 0x000000cbb8067223 */ /* 0x000fe200000100cd */
[----:B------:R-:W-:Y:S01]  /*86b0*/  FADD.FTZ R156, RZ, R207 ;  /* 0x000000cfff9c7221 */ /* 0x000fe20000010000 */
[----:B------:R-:W-:Y:S01]  /*86c0*/  FFMA.FTZ R158, R134, R158, -R5 ;  /* 0x0000009e869e7223 */ /* 0x000fe20000010805 */
[----:B------:R-:W-:Y:S01]  /*86d0*/  FFMA.FTZ R168, R185, R164, -R162 ;  /* 0x000000a4b9a87223 */ /* 0x000fe200000108a2 */
[C---:B------:R-:W-:Y:S01]  /*86e0*/  FMUL.FTZ R162, R187.reuse, R6 ;  /* 0x00000006bba27220 */ /* 0x040fe20000410000 */
[----:B------:R-:W-:Y:S01]  /*86f0*/  FMUL.FTZ R5, R187, R4 ;  /* 0x00000004bb057220 */ /* 0x000fe20000410000 */
[----:B------:R-:W-:Y:S01]  /*8700*/  FFMA.FTZ R158, R99, R74, R158 ;  /* 0x0000004a639e7223 */ /* 0x000fe2000001009e */
[----:B------:R-:W-:Y:S01]  /*8710*/  FMUL.FTZ R203, R192, R157 ;  /* 0x0000009dc0cb7220 */ /* 0x000fe20000410000 */
[----:B------:R-:W0:Y:S01]  /*8720*/  SHFL.UP PT, R164, R156, 0x1, RZ ;  /* 0x042000009ca47989 */ /* 0x000e2200000e00ff */
[C---:B------:R-:W-:Y:S01]  /*8730*/  FFMA.FTZ R4, R185.reuse, R4, -R162 ;  /* 0x00000004b9047223 */ /* 0x040fe200000108a2 */
[----:B------:R-:W-:Y:S01]  /*8740*/  FFMA.FTZ R5, R185, R6, R5 ;  /* 0x00000006b9057223 */ /* 0x000fe20000010005 */
[-C--:B------:R-:W-:Y:S01]  /*8750*/  FFMA.FTZ R207, R184, R7.reuse, R203 ;  /* 0x00000007b8cf7223 */ /* 0x080fe200000100cb */
[----:B------:R-:W1:Y:S01]  /*8760*/  SHFL.UP PT, R6, R158, 0x1, RZ ;  /* 0x042000009e067989 */ /* 0x000e6200000e00ff */
[----:B------:R-:W-:Y:S01]  /*8770*/  FMUL.FTZ R203, R155, R4 ;  /* 0x000000049bcb7220 */ /* 0x000fe20000410000 */
[----:B------:R-:W-:-:S03]  /*8780*/  FMUL.FTZ R209, R192, R7 ;  /* 0x00000007c0d17220 */ /* 0x000fc60000410000 */
[-C--:B------:R-:W-:Y:S01]  /*8790*/  FFMA.FTZ R162, R134, R5.reuse, R203 ;  /* 0x0000000586a27223 */ /* 0x080fe200000100cb */
[----:B------:R-:W-:Y:S01]  /*87a0*/  FMUL.FTZ R5, R155, R5 ;  /* 0x000000059b057220 */ /* 0x000fe20000410000 */
[----:B------:R-:W-:Y:S01]  /*87b0*/  FADD.FTZ R205, R165, R168 ;  /* 0x000000a8a5cd7221 */ /* 0x000fe20000010000 */
[----:B------:R-:W-:Y:S02]  /*87c0*/  FFMA.FTZ R209, R184, R157, -R209 ;  /* 0x0000009db8d17223 */ /* 0x000fe400000108d1 */
[----:B------:R-:W-:Y:S01]  /*87d0*/  FFMA.FTZ R157, R134, R4, -R5 ;  /* 0x00000004869d7223 */ /* 0x000fe20000010805 */
[----:B------:R-:W-:Y:S01]  /*87e0*/  FADD.FTZ R7, R167, R166 ;  /* 0x000000a6a7077221 */ /* 0x000fe20000010000 */
[----:B------:R-:W3:Y:S01]  /*87f0*/  SHFL.UP PT, R5, R162, 0x1, RZ ;  /* 0x04200000a2057989 */ /* 0x000ee200000e00ff */
[C---:B------:R-:W-:Y:S01]  /*8800*/  FMUL.FTZ R166, R192.reuse, R205 ;  /* 0x000000cdc0a67220 */ /* 0x040fe20000410000 */
[----:B------:R-:W-:Y:S02]  /*8810*/  ISETP.GE.AND P1, PT, R25, 0x1, PT ;  /* 0x000000011900780c */ /* 0x000fe40003f26270 */
[----:B------:R-:W4:Y:S01]  /*8820*/  SHFL.UP PT, R4, R157, 0x1, RZ ;  /* 0x042000009d047989 */ /* 0x000f2200000e00ff */
[-C--:B------:R-:W-:Y:S01]  /*8830*/  FMUL.FTZ R170, R192, R7.reuse ;  /* 0x00000007c0aa7220 */ /* 0x080fe20000410000 */
[----:B------:R-:W-:Y:S01]  /*8840*/  FFMA.FTZ R168, R184, R7, R166 ;  /* 0x00000007b8a87223 */ /* 0x000fe200000100a6 */
[----:B------:R-:W-:Y:S01]  /*8850*/  FMUL.FTZ R7, R194, R207 ;  /* 0x000000cfc2077220 */ /* 0x000fe20000410000 */
[-C--:B0-----:R-:W-:Y:S01]  /*8860*/  FMUL.FTZ R203, R157, R164.reuse ;  /* 0x000000a49dcb7220 */ /* 0x081fe20000410000 */
[----:B------:R-:W-:Y:S01]  /*8870*/  FFMA.FTZ R205, R184, R205, -R170 ;  /* 0x000000cdb8cd7223 */ /* 0x000fe200000108aa */
[-C--:B------:R-:W-:Y:S01]  /*8880*/  FMUL.FTZ R170, R194, R209.reuse ;  /* 0x000000d1c2aa7220 */ /* 0x080fe20000410000 */
[----:B------:R-:W-:Y:S01]  /*8890*/  FFMA.FTZ R172, R186, R209, -R7 ;  /* 0x000000d1baac7223 */ /* 0x000fe20000010807 */
[C---:B------:R-:W-:Y:S01]  /*88a0*/  FMUL.FTZ R166, R162.reuse, R164 ;  /* 0x000000a4a2a67220 */ /* 0x040fe20000410000 */
[----:B-1----:R-:W-:Y:S01]  /*88b0*/  FFMA.FTZ R203, R162, R6, R203 ;  /* 0x00000006a2cb7223 */ /* 0x002fe200000100cb */
[----:B------:R-:W-:Y:S01]  /*88c0*/  FFMA.FTZ R170, R186, R207, R170 ;  /* 0x000000cfbaaa7223 */ /* 0x000fe200000100aa */
[----:B------:R-:W-:Y:S01]  /*88d0*/  FMUL.FTZ R164, R177, R172 ;  /* 0x000000acb1a47220 */ /* 0x000fe20000410000 */
[----:B------:R-:W-:Y:S01]  /*88e0*/  FFMA.FTZ R7, R157, R6, -R166 ;  /* 0x000000069d077223 */ /* 0x000fe200000108a6 */
[----:B------:R-:W-:Y:S01]  /*88f0*/  @P1 FADD.FTZ R156, R156, R203 ;  /* 0x000000cb9c9c1221 */ /* 0x000fe20000010000 */
[----:B------:R-:W-:Y:S01]  /*8900*/  FADD.FTZ R205, R202, R205 ;  /* 0x000000cdcacd7221 */ /* 0x000fe20000010000 */
[-C--:B------:R-:W-:Y:S01]  /*8910*/  FFMA.FTZ R176, R171, R170.reuse, R164 ;  /* 0x000000aaabb07223 */ /* 0x080fe200000100a4 */
[----:B------:R-:W-:Y:S01]  /*8920*/  FMUL.FTZ R170, R177, R170 ;  /* 0x000000aab1aa7220 */ /* 0x000fe20000410000 */
[----:B------:R-:W-:Y:S01]  /*8930*/  @P1 FADD.FTZ R158, R158, R7 ;  /* 0x000000079e9e1221 */ /* 0x000fe20000010000 */
[----:B------:R-:W0:Y:S01]  /*8940*/  SHFL.UP PT, R166, R156, 0x2, RZ ;  /* 0x044000009ca67989 */ /* 0x000e2200000e00ff */
[----:B------:R-:W-:Y:S01]  /*8950*/  FADD.FTZ R203, R169, R168 ;  /* 0x000000a8a9cb7221 */ /* 0x000fe20000010000 */
[----:B------:R-:W-:Y:S01]  /*8960*/  FMUL.FTZ R207, R194, R205 ;  /* 0x000000cdc2cf7220 */ /* 0x000fe20000410000 */
[----:B------:R-:W-:Y:S01]  /*8970*/  FFMA.FTZ R170, R171, R172, -R170 ;  /* 0x000000acabaa7223 */ /* 0x000fe200000108aa */
[----:B---3--:R-:W-:Y:S01]  /*8980*/  FMUL.FTZ R7, R157, R5 ;  /* 0x000000059d077220 */ /* 0x008fe20000410000 */
[----:B------:R-:W1:Y:S01]  /*8990*/  SHFL.UP PT, R164, R158, 0x2, RZ ;  /* 0x044000009ea47989 */ /* 0x000e6200000e00ff */
[----:B------:R-:W-:Y:S01]  /*89a0*/  FFMA.FTZ R207, R186, R203, R207 ;  /* 0x000000cbbacf7223 */ /* 0x000fe200000100cf */
[----:B------:R-:W-:Y:S01]  /*89b0*/  FMUL.FTZ R6, R162, R5 ;  /* 0x00000005a2067220 */ /* 0x000fe20000410000 */
[----:B------:R-:W-:Y:S01]  /*89c0*/  FMUL.FTZ R203, R194, R203 ;  /* 0x000000cbc2cb7220 */ /* 0x000fe20000410000 */
[----:B------:R-:W-:Y:S01]  /*89d0*/  FMUL.FTZ R172, R175, R170 ;  /* 0x000000aaafac7220 */ /* 0x000fe20000410000 */
[-C--:B----4-:R-:W-:Y:S01]  /*89e0*/  @P1 FFMA.FTZ R162, R162, R4.reuse, R7 ;  /* 0x00000004a2a21223 */ /* 0x090fe20000010007 */
[----:B------:R-:W-:Y:S01]  /*89f0*/  @P1 FFMA.FTZ R157, R157, R4, -R6 ;  /* 0x000000049d9d1223 */ /* 0x000fe20000010806 */
[----:B------:R-:W-:Y:S01]  /*8a00*/  FFMA.FTZ R168, R186, R205, -R203 ;  /* 0x000000cdbaa87223 */ /* 0x000fe200000108cb */
[-C--:B------:R-:W-:Y:S01]  /*8a10*/  FFMA.FTZ R209, R173, R176.reuse, R172 ;  /* 0x000000b0add17223 */ /* 0x080fe200000100ac */
[----:B------:R-:W-:Y:S01]  /*8a20*/  FMUL.FTZ R176, R175, R176 ;  /* 0x000000b0afb07220 */ /* 0x000fe20000410000 */
[----:B------:R-:W3:Y:S01]  /*8a30*/  SHFL.UP PT, R5, R162, 0x2, RZ ;  /* 0x04400000a2057989 */ /* 0x000ee200000e00ff */
[----:B------:R-:W-:Y:S01]  /*8a40*/  FADD.FTZ R168, R201, R168 ;  /* 0x000000a8c9a87221 */ /* 0x000fe20000010000 */
[----:B------:R-:W-:Y:S01]  /*8a50*/  FADD.FTZ R6, R200, R207 ;  /* 0x000000cfc8067221 */ /* 0x000fe20000010000 */
[----:B------:R-:W-:Y:S01]  /*8a60*/  FFMA.FTZ R207, R173, R170, -R176 ;  /* 0x000000aaadcf7223 */ /* 0x000fe200000108b0 */
[----:B------:R-:W4:Y:S01]  /*8a70*/  SHFL.UP PT, R4, R157, 0x2, RZ ;  /* 0x044000009d047989 */ /* 0x000f2200000e00ff */
[C---:B------:R-:W-:Y:S01]  /*8a80*/  FMUL.FTZ R170, R177.reuse, R168 ;  /* 0x000000a8b1aa7220 */ /* 0x040fe20000410000 */
[-C--:B------:R-:W-:Y:S01]  /*8a90*/  FMUL.FTZ R7, R177, R6.reuse ;  /* 0x00000006b1077220 */ /* 0x080fe20000410000 */
[----:B------:R-:W-:Y:S01]  /*8aa0*/  FMUL.FTZ R203, R190, R207 ;  /* 0x000000cfbecb7220 */ /* 0x000fe20000410000 */
[----:B------:R-:W-:Y:S01]  /*8ab0*/  ISETP.GE.AND P1, PT, R25, 0x2, PT ;  /* 0x000000021900780c */ /* 0x000fe20003f26270 */
[C---:B------:R-:W-:Y:S01]  /*8ac0*/  FFMA.FTZ R205, R171.reuse, R6, R170 ;  /* 0x00000006abcd7223 */ /* 0x040fe200000100aa */
[----:B------:R-:W-:Y:S01]  /*8ad0*/  FFMA.FTZ R168, R171, R168, -R7 ;  /* 0x000000a8aba87223 */ /* 0x000fe20000010807 */
[----:B------:R-:W-:Y:S01]  /*8ae0*/  FFMA.FTZ R170, R188, R209, R203 ;  /* 0x000000d1bcaa7223 */ /* 0x000fe200000100cb */
[-C--:B0-----:R-:W-:Y:S01]  /*8af0*/  FMUL.FTZ R203, R157, R166.reuse ;  /* 0x000000a69dcb7220 */ /* 0x081fe20000410000 */
[----:B------:R-:W-:Y:S01]  /*8b00*/  FMUL.FTZ R6, R162, R166 ;  /* 0x000000a6a2067220 */ /* 0x000fe20000410000 */
[----:B------:R-:W-:-:S02]  /*8b10*/  FADD.FTZ R168, R199, R168 ;  /* 0x000000a8c7a87221 */ /* 0x000fc40000010000 */
[-C--:B-1----:R-:W-:Y:S01]  /*8b20*/  FFMA.FTZ R203, R162, R164.reuse, R203 ;  /* 0x000000a4a2cb7223 */ /* 0x082fe200000100cb */
[----:B------:R-:W-:Y:S01]  /*8b30*/  FFMA.FTZ R7, R157, R164, -R6 ;  /* 0x000000a49d077223 */ /* 0x000fe20000010806 */
[----:B------:R-:W-:Y:S01]  /*8b40*/  FMUL.FTZ R164, R175, R168 ;  /* 0x000000a8afa47220 */ /* 0x000fe20000410000 */
[----:B------:R-:W-:Y:S02]  /*8b50*/  FADD.FTZ R6, R198, R205 ;  /* 0x000000cdc6067221 */ /* 0x000fe40000010000 */
[----:B------:R-:W-:Y:S01]  /*8b60*/  @P1 FADD.FTZ R156, R156, R203 ;  /* 0x000000cb9c9c1221 */ /* 0x000fe20000010000 */
[----:B------:R-:W-:Y:S01]  /*8b70*/  @P1 FADD.FTZ R158, R158, R7 ;  /* 0x000000079e9e1221 */ /* 0x000fe20000010000 */
[-C--:B------:R-:W-:Y:S01]  /*8b80*/  FFMA.FTZ R203, R173, R6.reuse, R164 ;  /* 0x00000006adcb7223 */ /* 0x080fe200000100a4 */
[-C--:B---3--:R-:W-:Y:S01]  /*8b90*/  FMUL.FTZ R7, R157, R5.reuse ;  /* 0x000000059d077220 */ /* 0x088fe20000410000 */
[----:B------:R-:W-:Y:S01]  /*8ba0*/  FMUL.FTZ R166, R175, R6 ;  /* 0x00000006afa67220 */ /* 0x000fe20000410000 */
[----:B------:R-:W0:Y:S01]  /*8bb0*/  SHFL.UP PT, R164, R156, 0x4, RZ ;  /* 0x048000009ca47989 */ /* 0x000e2200000e00ff */
[C---:B------:R-:W-:Y:S01]  /*8bc0*/  FMUL.FTZ R6, R162.reuse, R5 ;  /* 0x00000005a2067220 */ /* 0x040fe20000410000 */
[----:B----4-:R-:W-:-:S02]  /*8bd0*/  @P1 FFMA.FTZ R162, R162, R4, R7 ;  /* 0x00000004a2a21223 */ /* 0x010fc40000010007 */
[----:B------:R-:W1:Y:S01]  /*8be0*/  SHFL.UP PT, R7, R158, 0x4, RZ ;  /* 0x048000009e077989 */ /* 0x000e6200000e00ff */
[----:B------:R-:W-:Y:S01]  /*8bf0*/  @P1 FFMA.FTZ R157, R157, R4, -R6 ;  /* 0x000000049d9d1223 */ /* 0x000fe20000010806 */
[----:B------:R-:W-:Y:S02]  /*8c00*/  FMUL.FTZ R209, R190, R209 ;  /* 0x000000d1bed17220 */ /* 0x000fe40000410000 */
[----:B------:R-:W3:Y:S01]  /*8c10*/  SHFL.UP PT, R5, R162, 0x4, RZ ;  /* 0x04800000a2057989 */ /* 0x000ee200000e00ff */
[----:B------:R-:W-:Y:S01]  /*8c20*/  FFMA.FTZ R166, R173, R168, -R166 ;  /* 0x000000a8ada67223 */ /* 0x000fe200000108a6 */
[----:B------:R-:W-:Y:S01]  /*8c30*/  FFMA.FTZ R172, R188, R207, -R209 ;  /* 0x000000cfbcac7223 */ /* 0x000fe200000108d1 */
[----:B------:R-:W-:Y:S01]  /*8c40*/  FMUL.FTZ R176, R183, R170 ;  /* 0x000000aab7b07220 */ /* 0x000fe20000410000 */
[----:B------:R-:W-:Y:S01]  /*8c50*/  FADD.FTZ R203, R196, R203 ;  /* 0x000000cbc4cb7221 */ /* 0x000fe20000010000 */
[----:B------:R-:W4:Y:S01]  /*8c60*/  SHFL.UP PT, R4, R157, 0x4, RZ ;  /* 0x048000009d047989 */ /* 0x000f2200000e00ff */
[----:B------:R-:W-:Y:S01]  /*8c70*/  FADD.FTZ R205, R197, R166 ;  /* 0x000000a6c5cd7221 */ /* 0x000fe20000010000 */
[-C--:B------:R-:W-:Y:S01]  /*8c80*/  FFMA.FTZ R176, R181, R172.reuse, -R176 ;  /* 0x000000acb5b07223 */ /* 0x080fe200000108b0 */
[C---:B------:R-:W-:Y:S01]  /*8c90*/  FMUL.FTZ R166, R190.reuse, R203 ;  /* 0x000000cbbea67220 */ /* 0x040fe20000410000 */
[----:B------:R-:W-:Y:S01]  /*8ca0*/  FMUL.FTZ R172, R183, R172 ;  /* 0x000000acb7ac7220 */ /* 0x000fe20000410000 */
[-C--:B------:R-:W-:Y:S01]  /*8cb0*/  FMUL.FTZ R207, R190, R205.reuse ;  /* 0x000000cdbecf7220 */ /* 0x080fe20000410000 */
[----:B------:R-:W-:Y:S01]  /*8cc0*/  ISETP.GE.AND P1, PT, R25, 0x4, PT ;  /* 0x000000041900780c */ /* 0x000fe20003f26270 */
[C---:B------:R-:W-:Y:S01]  /*8cd0*/  FFMA.FTZ R166, R188.reuse, R205, -R166 ;  /* 0x000000cdbca67223 */ /* 0x040fe200000108a6 */
[----:B------:R-:W-:Y:S01]  /*8ce0*/  FFMA.FTZ R172, R181, R170, R172 ;  /* 0x000000aab5ac7223 */ /* 0x000fe200000100ac */
[----:B------:R-:W-:-:S02]  /*8cf0*/  FFMA.FTZ R6, R188, R203, R207 ;  /* 0x000000cbbc067223 */ /* 0x000fc400000100cf */
[----:B------:R-:W-:Y:S01]  /*8d00*/  FADD.FTZ R168, R195, R166 ;  /* 0x000000a6c3a87221 */ /* 0x000fe20000010000 */
[----:B0-----:R-:W-:Y:S01]  /*8d10*/  FMUL.FTZ R205, R157, R164 ;  /* 0x000000a49dcd7220 */ /* 0x001fe20000410000 */
[----:B------:R-:W-:Y:S01]  /*8d20*/  FMUL.FTZ R203, R141, R172 ;  /* 0x000000ac8dcb7220 */ /* 0x000fe20000410000 */
[----:B------:R-:W-:Y:S01]  /*8d30*/  FADD.FTZ R166, R193, R6 ;  /* 0x00000006c1a67221 */ /* 0x000fe20000010000 */
[C---:B------:R-:W-:Y:S01]  /*8d40*/  FMUL.FTZ R6, R162.reuse, R164 ;  /* 0x000000a4a2067220 */ /* 0x040fe20000410000 */
[-C--:B------:R-:W-:Y:S01]  /*8d50*/  FMUL.FTZ R209, R141, R176.reuse ;  /* 0x000000b08dd17220 */ /* 0x080fe20000410000 */
[-C--:B-1----:R-:W-:Y:S01]  /*8d60*/  FFMA.FTZ R205, R162, R7.reuse, R205 ;  /* 0x00000007a2cd7223 */ /* 0x082fe200000100cd */
[----:B------:R-:W-:Y:S01]  /*8d70*/  FFMA.FTZ R176, R154, R176, -R203 ;  /* 0x000000b09ab07223 */ /* 0x000fe200000108cb */
[----:B------:R-:W-:Y:S01]  /*8d80*/  FMUL.FTZ R164, R183, R168 ;  /* 0x000000a8b7a47220 */ /* 0x000fe20000410000 */
[C---:B------:R-:W-:Y:S01]  /*8d90*/  FFMA.FTZ R203, R157.reuse, R7, -R6 ;  /* 0x000000079dcb7223 */ /* 0x040fe20000010806 */
        /* <DEDUP_REMOVED lines=12> */
[----:B------:R-:W-:Y:S01]  /*8e60*/  FFMA.FTZ R209, R154, R172, R209 ;  /* 0x000000ac9ad17223 */ /* 0x000fe200000100d1 */
[----:B------:R-:W-:-:S02]  /*8e70*/  FADD.FTZ R166, R191, R166 ;  /* 0x000000a6bfa67221 */ /* 0x000fc40000010000 */
[----:B------:R-:W3:Y:S01]  /*8e80*/  SHFL.UP PT, R6, R158, 0x8, RZ ;  /* 0x050000009e067989 */ /* 0x000ee200000e00ff */
[----:B------:R-:W-:Y:S01]  /*8e90*/  FMUL.FTZ R205, R141, R164 ;  /* 0x000000a48dcd7220 */ /* 0x000fe20000410000 */
[-C--:B------:R-:W-:Y:S01]  /*8ea0*/  FMUL.FTZ R211, R135, R209.reuse ;  /* 0x000000d187d37220 */ /* 0x080fe20000410000 */
[-C--:B------:R-:W-:Y:S01]  /*8eb0*/  FMUL.FTZ R203, R141, R166.reuse ;  /* 0x000000a68dcb7220 */ /* 0x080fe20000410000 */
[----:B------:R-:W4:Y:S01]  /*8ec0*/  SHFL.UP PT, R4, R157, 0x8, RZ ;  /* 0x050000009d047989 */ /* 0x000f2200000e00ff */
[----:B------:R-:W-:Y:S01]  /*8ed0*/  FFMA.FTZ R166, R154, R166, -R205 ;  /* 0x000000a69aa67223 */ /* 0x000fe200000108cd */
[-C--:B------:R-:W-:Y:S01]  /*8ee0*/  FMUL.FTZ R207, R135, R176.reuse ;  /* 0x000000b087cf7220 */ /* 0x080fe20000410000 */
[----:B------:R-:W-:Y:S01]  /*8ef0*/  FFMA.FTZ R176, R140, R176, -R211 ;  /* 0x000000b08cb07223 */ /* 0x000fe200000108d3 */
[----:B------:R-:W-:Y:S01]  /*8f00*/  FFMA.FTZ R164, R154, R164, R203 ;  /* 0x000000a49aa47223 */ /* 0x000fe200000100cb */
[----:B------:R-:W-:Y:S01]  /*8f10*/  FADD.FTZ R166, R153, R166 ;  /* 0x000000a699a67221 */ /* 0x000fe20000010000 */
[C---:B------:R-:W-:Y:S01]  /*8f20*/  FFMA.FTZ R168, R140.reuse, R209, R207 ;  /* 0x000000d18ca87223 */ /* 0x040fe200000100cf */
[----:B------:R-:W-:Y:S01]  /*8f30*/  FMUL.FTZ R170, R127, R176 ;  /* 0x000000b07faa7220 */ /* 0x000fe20000410000 */
[----:B------:R-:W-:Y:S01]  /*8f40*/  ISETP.GE.AND P1, PT, R25, 0x8, PT ;  /* 0x000000081900780c */ /* 0x000fe20003f26270 */
[----:B------:R-:W-:Y:S01]  /*8f50*/  FADD.FTZ R164, R131, R164 ;  /* 0x000000a483a47221 */ /* 0x000fe20000010000 */
[----:B------:R-:W-:Y:S01]  /*8f60*/  FMUL.FTZ R203, R135, R166 ;  /* 0x000000a687cb7220 */ /* 0x000fe20000410000 */
[-C--:B------:R-:W-:Y:S01]  /*8f70*/  FMUL.FTZ R207, R127, R168.reuse ;  /* 0x000000a87fcf7220 */ /* 0x080fe20000410000 */
[----:B------:R-:W-:Y:S01]  /*8f80*/  FFMA.FTZ R170, R139, R168, R170 ;  /* 0x000000a88baa7223 */ /* 0x000fe200000100aa */
[-C--:B------:R-:W-:Y:S01]  /*8f90*/  FMUL.FTZ R205, R135, R164.reuse ;  /* 0x000000a487cd7220 */ /* 0x080fe20000410000 */
[C---:B------:R-:W-:Y:S01]  /*8fa0*/  FFMA.FTZ R168, R140.reuse, R164, R203 ;  /* 0x000000a48ca87223 */ /* 0x040fe200000100cb */
[-C--:B0-----:R-:W-:Y:S01]  /*8fb0*/  FMUL.FTZ R203, R157, R7.reuse ;  /* 0x000000079dcb7220 */ /* 0x081fe20000410000 */
[----:B------:R-:W-:Y:S01]  /*8fc0*/  FFMA.FTZ R176, R139, R176, -R207 ;  /* 0x000000b08bb07223 */ /* 0x000fe200000108cf */
[----:B------:R-:W-:Y:S01]  /*8fd0*/  FFMA.FTZ R207, R140, R166, -R205 ;  /* 0x000000a68ccf7223 */ /* 0x000fe200000108cd */
[C---:B------:R-:W-:Y:S01]  /*8fe0*/  FMUL.FTZ R164, R162.reuse, R7 ;  /* 0x00000007a2a47220 */ /* 0x040fe20000410000 */
[CC--:B-1----:R-:W-:Y:S01]  /*8ff0*/  FMUL.FTZ R7, R162.reuse, R5.reuse ;  /* 0x00000005a2077220 */ /* 0x0c2fe20000410000 */
[-C--:B---3--:R-:W-:Y:S01]  /*9000*/  FFMA.FTZ R205, R162, R6.reuse, R203 ;  /* 0x00000006a2cd7223 */ /* 0x088fe200000100cb */
[C---:B------:R-:W-:Y:S01]  /*9010*/  FMUL.FTZ R5, R157.reuse, R5 ;  /* 0x000000059d057220 */ /* 0x040fe20000410000 */
[----:B------:R-:W-:-:S02]  /*9020*/  FFMA.FTZ R203, R157, R6, -R164 ;  /* 0x000000069dcb7223 */ /* 0x000fc400000108a4 */
[----:B------:R-:W-:Y:S01]  /*9030*/  @P1 FADD.FTZ R156, R156, R205 ;  /* 0x000000cd9c9c1221 */ /* 0x000fe20000010000 */
[-C--:B----4-:R-:W-:Y:S01]  /*9040*/  @P1 FFMA.FTZ R162, R162, R4.reuse, R5 ;  /* 0x00000004a2a21223 */ /* 0x090fe20000010005 */
[----:B------:R-:W-:Y:S01]  /*9050*/  @P1 FFMA.FTZ R157, R157, R4, -R7 ;  /* 0x000000049d9d1223 */ /* 0x000fe20000010807 */
[----:B------:R-:W-:Y:S02]  /*9060*/  @P1 FADD.FTZ R158, R158, R203 ;  /* 0x000000cb9e9e1221 */ /* 0x000fe40000010000 */
[----:B------:R-:W0:Y:S01]  /*9070*/  SHFL.UP PT, R7, R156, 0x10, RZ ;  /* 0x060000009c077989 */ /* 0x000e2200000e00ff */
[----:B------:R-:W-:-:S03]  /*9080*/  FADD.FTZ R168, R125, R168 ;  /* 0x000000a87da87221 */ /* 0x000fc60000010000 */
[----:B------:R-:W1:Y:S01]  /*9090*/  SHFL.UP PT, R5, R162, 0x10, RZ ;  /* 0x06000000a2057989 */ /* 0x000e6200000e00ff */
[----:B------:R-:W-:-:S03]  /*90a0*/  FADD.FTZ R164, R152, R207 ;  /* 0x000000cf98a47221 */ /* 0x000fc60000010000 */
[----:B------:R-:W3:Y:S01]  /*90b0*/  SHFL.UP PT, R6, R158, 0x10, RZ ;  /* 0x060000009e067989 */ /* 0x000ee200000e00ff */
[----:B------:R-:W-:-:S03]  /*90c0*/  FMUL.FTZ R166, R127, R168 ;  /* 0x000000a87fa67220 */ /* 0x000fc60000410000 */
[----:B------:R-:W4:Y:S01]  /*90d0*/  SHFL.UP PT, R4, R157, 0x10, RZ ;  /* 0x060000009d047989 */ /* 0x000f2200000e00ff */
[----:B------:R-:W-:Y:S01]  /*90e0*/  FMUL.FTZ R207, R137, R170 ;  /* 0x000000aa89cf7220 */ /* 0x000fe20000410000 */
[-C--:B------:R-:W-:Y:S01]  /*90f0*/  FMUL.FTZ R203, R127, R164.reuse ;  /* 0x000000a47fcb7220 */ /* 0x080fe20000410000 */
[----:B------:R-:W-:Y:S01]  /*9100*/  FFMA.FTZ R166, R139, R164, -R166 ;  /* 0x000000a48ba67223 */ /* 0x000fe200000108a6 */
[-C--:B------:R-:W-:Y:S01]  /*9110*/  FMUL.FTZ R205, R137, R176.reuse ;  /* 0x000000b089cd7220 */ /* 0x080fe20000410000 */
[C---:B------:R-:W-:Y:S01]  /*9120*/  FFMA.FTZ R176, R138.reuse, R176, -R207 ;  /* 0x000000b08ab07223 */ /* 0x040fe200000108cf */
[----:B------:R-:W-:Y:S01]  /*9130*/  FFMA.FTZ R203, R139, R168, R203 ;  /* 0x000000a88bcb7223 */ /* 0x000fe200000100cb */
[----:B------:R-:W-:Y:S01]  /*9140*/  FADD.FTZ R166, R151, R166 ;  /* 0x000000a697a67221 */ /* 0x000fe20000010000 */
[----:B------:R-:W-:Y:S01]  /*9150*/  ISETP.GE.AND P3, PT, R25, 0x10, PT ;  /* 0x000000101900780c */ /* 0x000fe20003f66270 */
[----:B------:R-:W-:Y:S01]  /*9160*/  FFMA.FTZ R170, R138, R170, R205 ;  /* 0x000000aa8aaa7223 */ /* 0x000fe200000100cd */
[----:B------:R-:W-:Y:S01]  /*9170*/  FADD.FTZ R203, R150, R203 ;  /* 0x000000cb96cb7221 */ /* 0x000fe20000010000 */
[----:B------:R-:W-:Y:S01]  /*9180*/  FMUL.FTZ R164, R133, R176 ;  /* 0x000000b085a47220 */ /* 0x000fe20000410000 */
[----:B------:R-:W-:Y:S01]  /*9190*/  FMUL.FTZ R205, R137, R166 ;  /* 0x000000a689cd7220 */ /* 0x000fe20000410000 */
[----:B------:R-:W-:-:S02]  /*91a0*/  FMUL.FTZ R209, R133, R170 ;  /* 0x000000aa85d17220 */ /* 0x000fc40000410000 */
[----:B------:R-:W-:Y:S01]  /*91b0*/  FFMA.FTZ R170, R147, R170, R164 ;  /* 0x000000aa93aa7223 */ /* 0x000fe200000100a4 */
[----:B------:R-:W-:Y:S01]  /*91c0*/  FFMA.FTZ R168, R138, R203, R205 ;  /* 0x000000cb8aa87223 */ /* 0x000fe200000100cd */
[CC--:B0-----:R-:W-:Y:S01]  /*91d0*/  FMUL.FTZ R164, R162.reuse, R7.reuse ;  /* 0x00000007a2a47220 */ /* 0x0c1fe20000410000 */
[----:B------:R-:W-:Y:S01]  /*91e0*/  FMUL.FTZ R205, R157, R7 ;  /* 0x000000079dcd7220 */ /* 0x000fe20000410000 */
[----:B-1----:R-:W-:Y:S01]  /*91f0*/  FMUL.FTZ R7, R162, R5 ;  /* 0x00000005a2077220 */ /* 0x002fe20000410000 */
[----:B------:R-:W-:Y:S01]  /*9200*/  FMUL.FTZ R207, R137, R203 ;  /* 0x000000cb89cf7220 */ /* 0x000fe20000410000 */
[C---:B------:R-:W-:Y:S01]  /*9210*/  FMUL.FTZ R5, R157.reuse, R5 ;  /* 0x000000059d057220 */ /* 0x040fe20000410000 */
[C---:B---3--:R-:W-:Y:S01]  /*9220*/  FFMA.FTZ R203, R157.reuse, R6, -R164 ;  /* 0x000000069dcb7223 */ /* 0x048fe200000108a4 */
[----:B----4-:R-:W-:Y:S01]  /*9230*/  @P3 FFMA.FTZ R157, R157, R4, -R7 ;  /* 0x000000049d9d3223 */ /* 0x010fe20000010807 */
[----:B------:R-:W-:Y:S01]  /*9240*/  FFMA.FTZ R207, R138, R166, -R207 ;  /* 0x000000a68acf7223 */ /* 0x000fe200000108cf */
[C---:B------:R-:W-:Y:S01]  /*9250*/  FFMA.FTZ R205, R162.reuse, R6, R205 ;  /* 0x00000006a2cd7223 */ /* 0x040fe200000100cd */
[----:B------:R-:W-:Y:S01]  /*9260*/  @P3 FFMA.FTZ R162, R162, R4, R5 ;  /* 0x00000004a2a23223 */ /* 0x000fe20000010005 */
[----:B------:R-:W-:Y:S01]  /*9270*/  UISETP.GE.AND UP0, UPT, UR19, UR32, UPT ;  /* 0x000000201300728c */ /* 0x000fe2000bf06270 */
[----:B--2---:R-:W-:Y:S01]  /*9280*/  SHFL.IDX PT, R3, R3, RZ, 0x1f ;  /* 0x00001fff03037589 */ /* 0x004fe200000e0000 */
[----:B------:R-:W-:Y:S01]  /*9290*/  FADD.FTZ R166, R148, R207 ;  /* 0x000000cf94a67221 */ /* 0x000fe20000010000 */
[----:B------:R-:W-:-:S02]  /*92a0*/  @P3 FADD.FTZ R156, R156, R205 ;  /* 0x000000cd9c9c3221 */ /* 0x000fc40000010000 */
[----:B------:R-:W0:Y:S01]  /*92b0*/  SHFL.UP PT, R157, R157, 0x1, RZ ;  /* 0x042000009d9d7989 */ /* 0x000e2200000e00ff */
[----:B------:R-:W-:Y:S01]  /*92c0*/  FADD.FTZ R168, R149, R168 ;  /* 0x000000a895a87221 */ /* 0x000fe20000010000 */
[----:B------:R-:W-:Y:S01]  /*92d0*/  FMUL.FTZ R172, R133, R166 ;  /* 0x000000a685ac7220 */ /* 0x000fe20000410000 */
[----:B------:R-:W-:Y:S01]  /*92e0*/  PLOP3.LUT P1, PT, PT, PT, UP0, 0x80, 0x8 ;  /* 0x000000000008781c */ /* 0x000fe20003f2f008 */
[----:B------:R-:W-:Y:S01]  /*92f0*/  SHFL.IDX PT, R2, R2, RZ, 0x1f ;  /* 0x00001fff02027589 */ /* 0x000fe200000e0000 */
[----:B------:R-:W-:-:S03]  /*9300*/  @P3 FADD.FTZ R158, R158, R203 ;  /* 0x000000cb9e9e3221 */ /* 0x000fc60000010000 */
[----:B------:R-:W1:Y:S01]  /*9310*/  SHFL.UP PT, R162, R162, 0x1, RZ ;  /* 0x04200000a2a27989 */ /* 0x000e6200000e00ff */
[----:B------:R-:W-:Y:S01]  /*9320*/  FFMA.FTZ R209, R147, R176, -R209 ;  /* 0x000000b093d17223 */ /* 0x000fe200000108d1 */
[----:B------:R-:W-:Y:S01]  /*9330*/  FMUL.FTZ R203, R123, R170 ;  /* 0x000000aa7bcb7220 */ /* 0x000fe20000410000 */
[-C--:B------:R-:W-:Y:S01]  /*9340*/  FFMA.FTZ R172, R147, R168.reuse, R172 ;  /* 0x000000a893ac7223 */ /* 0x080fe200000100ac */
[----:B------:R-:W2:Y:S01]  /*9350*/  SHFL.UP PT, R156, R156, 0x1, RZ ;  /* 0x042000009c9c7989 */ /* 0x000ea200000e00ff */
[----:B------:R-:W-:Y:S01]  /*9360*/  ISETP.NE.OR P1, PT, R24, RZ, P1 ;  /* 0x000000ff1800720c */ /* 0x000fe20000f25670 */
[----:B------:R-:W-:Y:S01]  /*9370*/  FMUL.FTZ R168, R133, R168 ;  /* 0x000000a885a87220 */ /* 0x000fe20000410000 */
[-C--:B------:R-:W-:Y:S01]  /*9380*/  FFMA.FTZ R176, R146, R209.reuse, -R203 ;  /* 0x000000d192b07223 */ /* 0x080fe200000108cb */
[----:B------:R-:W3:Y:S01]  /*9390*/  SHFL.UP PT, R158, R158, 0x1, RZ ;  /* 0x042000009e9e7989 */ /* 0x000ee200000e00ff */
[----:B------:R-:W-:Y:S01]  /*93a0*/  FMUL.FTZ R209, R123, R209 ;  /* 0x000000d17bd17220 */ /* 0x000fe20000410000 */
[----:B------:R-:W-:Y:S01]  /*93b0*/  FFMA.FTZ R203, R147, R166, -R168 ;  /* 0x000000a693cb7223 */ /* 0x000fe200000108a8 */
[----:B------:R-:W-:Y:S01]  /*93c0*/  FADD.FTZ R172, R121, R172 ;  /* 0x000000ac79ac7221 */ /* 0x000fe20000010000 */
[----:B------:R-:W-:Y:S01]  /*93d0*/  FMUL.FTZ R204, R136, R176 ;  /* 0x000000b088cc7220 */ /* 0x000fe20000410000 */
[----:B------:R-:W-:Y:S01]  /*93e0*/  FFMA.FTZ R209, R146, R170, R209 ;  /* 0x000000aa92d17223 */ /* 0x000fe200000100d1 */
[----:B------:R-:W-:Y:S01]  /*93f0*/  FADD.FTZ R203, R130, R203 ;  /* 0x000000cb82cb7221 */ /* 0x000fe20000010000 */
[----:B------:R-:W-:Y:S01]  /*9400*/  FMUL.FTZ R205, R123, R172 ;  /* 0x000000ac7bcd7220 */ /* 0x000fe20000410000 */
[----:B------:R-:W-:-:S02]  /*9410*/  MOV R4, 0x3f800000 ;  /* 0x3f80000000047802 */ /* 0x000fc40000000f00 */
[----:B------:R-:W-:Y:S01]  /*9420*/  CS2R R6, SRZ ;  /* 0x0000000000067805 */ /* 0x000fe2000001ff00 */
[----:B------:R-:W-:Y:S02]  /*9430*/  HFMA2 R5, -RZ, RZ, 0, 0 ;  /* 0x00000000ff057431 */ /* 0x000fe400000001ff */
[----:B------:R-:W-:Y:S01]  /*9440*/  FMUL.FTZ R207, R123, R203 ;  /* 0x000000cb7bcf7220 */ /* 0x000fe20000410000 */
[----:B------:R-:W-:Y:S01]  /*9450*/  @!P1 LEA R164, R116, UR22, 0x4 ;  /* 0x0000001674a49c11 */ /* 0x000fe2000f8e20ff */
[-C--:B------:R-:W-:Y:S01]  /*9460*/  FMUL.FTZ R211, R136, R209.reuse ;  /* 0x000000d188d37220 */ /* 0x080fe20000410000 */
[----:B------:R-:W-:Y:S01]  /*9470*/  FFMA.FTZ R204, R145, R209, R204 ;  /* 0x000000d191cc7223 */ /* 0x000fe200000100cc */
[C---:B------:R-:W-:Y:S01]  /*9480*/  FFMA.FTZ R209, R146.reuse, R203, -R205 ;  /* 0x000000cb92d17223 */ /* 0x040fe200000108cd */
[-C--:B0-----:R-:W-:Y:S01]  /*9490*/  FMUL.FTZ R205, R157, R3.reuse ;  /* 0x000000039dcd7220 */ /* 0x081fe20000410000 */
[----:B------:R-:W-:Y:S01]  /*94a0*/  FFMA.FTZ R207, R146, R172, R207 ;  /* 0x000000ac92cf7223 */ /* 0x000fe200000100cf */
[----:B------:R0:W4:Y:S01]  /*94b0*/  @!P1 LDS.128 R4, [R164+0x1980] ;  /* 0x00198000a4049984 */ /* 0x0001220000000c00 */
[----:B------:R-:W-:Y:S01]  /*94c0*/  FADD.FTZ R209, R142, R209 ;  /* 0x000000d18ed17221 */ /* 0x000fe20000010000 */
[----:B-1----:R-:W-:Y:S01]  /*94d0*/  FFMA.FTZ R205, R162, R2, R205 ;  /* 0x00000002a2cd7223 */ /* 0x002fe200000100cd */
[----:B------:R-:W-:Y:S01]  /*94e0*/  FADD.FTZ R207, R132, R207 ;  /* 0x000000cf84cf7221 */ /* 0x000fe20000010000 */
[----:B0-----:R-:W-:-:S02]  /*94f0*/  FMUL.FTZ R164, R162, R3 ;  /* 0x00000003a2a47220 */ /* 0x001fc40000410000 */
[----:B--2---:R-:W-:Y:S01]  /*9500*/  @P2 FADD.FTZ R3, R156, R205 ;  /* 0x000000cd9c032221 */ /* 0x004fe20000010000 */
[C---:B------:R-:W-:Y:S01]  /*9510*/  FMUL.FTZ R162, R136.reuse, R209 ;  /* 0x000000d188a27220 */ /* 0x040fe20000410000 */
[-C--:B------:R-:W-:Y:S01]  /*9520*/  FMUL.FTZ R156, R136, R207.reuse ;  /* 0x000000cf889c7220 */ /* 0x080fe20000410000 */
[----:B------:R-:W-:Y:S01]  /*9530*/  FFMA.FTZ R157, R157, R2, -R164 ;  /* 0x000000029d9d7223 */ /* 0x000fe200000108a4 */
[----:B------:R-:W-:Y:S01]  /*9540*/  ISETP.NE.AND P1, PT, R179, 0x1f, PT ;  /* 0x0000001fb300780c */ /* 0x000fe20003f25270 */
[C---:B------:R-:W-:Y:S01]  /*9550*/  FFMA.FTZ R205, R145.reuse, R207, R162 ;  /* 0x000000cf91cd7223 */ /* 0x040fe200000100a2 */
[C---:B------:R-:W-:Y:S01]  /*9560*/  FFMA.FTZ R206, R145.reuse, R209, -R156 ;  /* 0x000000d191ce7223 */ /* 0x040fe2000001089c */
[----:B---3--:R-:W-:Y:S01]  /*9570*/  @P2 FADD.FTZ R2, R158, R157 ;  /* 0x0000009d9e022221 */ /* 0x008fe20000010000 */
[----:B------:R-:W-:Y:S01]  /*9580*/  FFMA.FTZ R203, R145, R176, -R211 ;  /* 0x000000b091cb7223 */ /* 0x000fe200000108d3 */
[CC--:B------:R-:W-:Y:S01]  /*9590*/  FMUL.FTZ R157, R19.reuse, R3.reuse ;  /* 0x00000003139d7220 */ /* 0x0c0fe20000410000 */
[----:B------:R-:W-:Y:S01]  /*95a0*/  FADD.FTZ R205, R144, R205 ;  /* 0x000000cd90cd7221 */ /* 0x000fe20000010000 */
[-C--:B------:R-:W-:Y:S01]  /*95b0*/  FMUL.FTZ R156, R19, R2.reuse ;  /* 0x00000002139c7220 */ /* 0x080fe20000410000 */
[----:B------:R-:W-:Y:S01]  /*95c0*/  FADD.FTZ R206, R143, R206 ;  /* 0x000000ce8fce7221 */ /* 0x000fe20000010000 */
[C---:B------:R-:W-:Y:S01]  /*95d0*/  FFMA.FTZ R157, R18.reuse, R2, -R157 ;  /* 0x00000002129d7223 */ /* 0x040fe2000001089d */
[----:B------:R0:W1:Y:S01]  /*95e0*/  SHFL.DOWN PT, R158, R204, 0x1, 0x1f ;  /* 0x08201f00cc9e7f89 */ /* 0x00006200000e0000 */
[----:B------:R-:W-:Y:S01]  /*95f0*/  FFMA.FTZ R3, R18, R3, R156 ;  /* 0x0000000312037223 */ /* 0x000fe2000001009c */
[----:B------:R-:W-:Y:S02]  /*9600*/  BSSY.RECONVERGENT B0, `(.L_x_12570) ;  /* 0x000000f000007945 */ /* 0x000fe40003800200 */
[----:B------:R0:W2:Y:S04]  /*9610*/  SHFL.DOWN PT, R2, R203, 0x1, 0x1f ;  /* 0x08201f00cb027f89 */ /* 0x0000a800000e0000 */
[----:B------:R0:W3:Y:S04]  /*9620*/  SHFL.DOWN PT, R162, R205, 0x1, 0x1f ;  /* 0x08201f00cda27f89 */ /* 0x0000e800000e0000 */
[----:B------:R0:W0:Y:S01]  /*9630*/  SHFL.DOWN PT, R156, R206, 0x1, 0x1f ;  /* 0x08201f00ce9c7f89 */ /* 0x00002200000e0000 */
[----:B------:R-:W-:Y:S05]  /*9640*/  @!P1 BRA `(.L_x_12571) ;  /* 0x0000000000289947 */ /* 0x000fea0003800000 */
[CC--:B0-----:R-:W-:Y:S01]  /*9650*/  FMUL.FTZ R207, R203.reuse, R156.reuse ;  /* 0x0000009ccbcf7220 */ /* 0x0c1fe20000410000 */
[C---:B------:R-:W-:Y:S01]  /*9660*/  FMUL.FTZ R156, R204.reuse, R156 ;  /* 0x0000009ccc9c7220 */ /* 0x040fe20000410000 */
[CC--:B--2---:R-:W-:Y:S01]  /*9670*/  FMUL.FTZ R19, R203.reuse, R2.reuse ;  /* 0x00000002cb137220 */ /* 0x0c4fe20000410000 */
[C---:B------:R-:W-:Y:S01]  /*9680*/  FMUL.FTZ R2, R204.reuse, R2 ;  /* 0x00000002cc027220 */ /* 0x040fe20000410000 */
[-C--:B---3--:R-:W-:Y:S01]  /*9690*/  FFMA.FTZ R18, R204, R162.reuse, -R207 ;  /* 0x000000a2cc127223 */ /* 0x088fe200000108cf */
[----:B------:R-:W-:Y:S01]  /*96a0*/  FFMA.FTZ R207, R203, R162, R156 ;  /* 0x000000a2cbcf7223 */ /* 0x000fe2000001009c */
[C---:B-1----:R-:W-:Y:S01]  /*96b0*/  FFMA.FTZ R204, R158.reuse, R204, -R19 ;  /* 0x000000cc9ecc7223 */ /* 0x042fe20000010813 */
[----:B------:R-:W-:Y:S01]  /*96c0*/  FFMA.FTZ R203, R158, R203, R2 ;  /* 0x000000cb9ecb7223 */ /* 0x000fe20000010002 */
[----:B------:R-:W-:Y:S01]  /*96d0*/  FADD.FTZ R205, R205, R18 ;  /* 0x00000012cdcd7221 */ /* 0x000fe20000010000 */
[----:B------:R-:W-:-:S07]  /*96e0*/  FADD.FTZ R206, R206, R207 ;  /* 0x000000cfcece7221 */ /* 0x000fce0000010000 */
.L_x_12571:
[----:B------:R-:W-:Y:S05]  /*96f0*/  BSYNC.RECONVERGENT B0 ;  /* 0x0000000000007941 */ /* 0x000fea0003800200 */
.L_x_12570:
[----:B------:R-:W-:Y:S01]  /*9700*/  ISETP.GT.U32.AND P1, PT, R179, 0x1d, PT ;  /* 0x0000001db300780c */ /* 0x000fe20003f24070 */
[----:B------:R-:W-:Y:S01]  /*9710*/  FADD.FTZ R160, R160, R157 ;  /* 0x0000009da0a07221 */ /* 0x000fe20000010000 */
[----:B------:R-:W-:Y:S01]  /*9720*/  FADD.FTZ R3, RZ, R3 ;  /* 0x00000003ff037221 */ /* 0x000fe20000010000 */
[----:B---3--:R3:W0:Y:S01]  /*9730*/  SHFL.DOWN PT, R162, R204, 0x2, 0x1f ;  /* 0x08401f00cca27f89 */ /* 0x00862200000e0000 */
[----:B------:R-:W-:Y:S01]  /*9740*/  BSSY.RECONVERGENT B0, `(.L_x_12572) ;  /* 0x0000011000007945 */ /* 0x000fe20003800200 */
[C---:B--2---:R-:W-:Y:S01]  /*9750*/  FMUL.FTZ R2, R136.reuse, R160 ;  /* 0x000000a088027220 */ /* 0x044fe20000410000 */
[----:B------:R-:W-:Y:S01]  /*9760*/  FMUL.FTZ R19, R136, R3 ;  /* 0x0000000388137220 */ /* 0x000fe20000410000 */
[----:B------:R3:W2:Y:S04]  /*9770*/  SHFL.DOWN PT, R18, R203, 0x2, 0x1f ;  /* 0x08401f00cb127f89 */ /* 0x0006a800000e0000 */
[----:B------:R3:W0:Y:S04]  /*9780*/  SHFL.DOWN PT, R164, R205, 0x2, 0x1f ;  /* 0x08401f00cda47f89 */ /* 0x00062800000e0000 */
[----:B-1----:R3:W1:Y:S01]  /*9790*/  SHFL.DOWN PT, R158, R206, 0x2, 0x1f ;  /* 0x08401f00ce9e7f89 */ /* 0x00266200000e0000 */
[----:B------:R-:W-:Y:S05]  /*97a0*/  @P1 BRA `(.L_x_12573) ;  /* 0x0000000000281947 */ /* 0x000fea0003800000 */
[CC--:B-1----:R-:W-:Y:S01]  /*97b0*/  FMUL.FTZ R207, R203.reuse, R158.reuse ;  /* 0x0000009ecbcf7220 */ /* 0x0c2fe20000410000 */
[C---:B------:R-:W-:Y:S01]  /*97c0*/  FMUL.FTZ R158, R204.reuse, R158 ;  /* 0x0000009ecc9e7220 */ /* 0x040fe20000410000 */
[CC--:B--2---:R-:W-:Y:S01]  /*97d0*/  FMUL.FTZ R157, R203.reuse, R18.reuse ;  /* 0x00000012cb9d7220 */ /* 0x0c4fe20000410000 */
[C---:B------:R-:W-:Y:S01]  /*97e0*/  FMUL.FTZ R18, R204.reuse, R18 ;  /* 0x00000012cc127220 */ /* 0x040fe20000410000 */
[CC--:B0-----:R-:W-:Y:S01]  /*97f0*/  FFMA.FTZ R156, R204.reuse, R164.reuse, -R207 ;  /* 0x000000a4cc9c7223 */ /* 0x0c1fe200000108cf */
[C---:B------:R-:W-:Y:S01]  /*9800*/  FFMA.FTZ R207, R203.reuse, R164, R158 ;  /* 0x000000a4cbcf7223 */ /* 0x040fe2000001009e */
[-C--:B---3--:R-:W-:Y:S01]  /*9810*/  FFMA.FTZ R204, R204, R162.reuse, -R157 ;  /* 0x000000a2cccc7223 */ /* 0x088fe2000001089d */
[----:B------:R-:W-:Y:S01]  /*9820*/  FFMA.FTZ R203, R203, R162, R18 ;  /* 0x000000a2cbcb7223 */ /* 0x000fe20000010012 */
[----:B------:R-:W-:Y:S01]  /*9830*/  FADD.FTZ R205, R205, R156 ;  /* 0x0000009ccdcd7221 */ /* 0x000fe20000010000 */
[----:B------:R-:W-:-:S07]  /*9840*/  FADD.FTZ R206, R206, R207 ;  /* 0x000000cfcece7221 */ /* 0x000fce0000010000 */
.L_x_12573:
[----:B------:R-:W-:Y:S05]  /*9850*/  BSYNC.RECONVERGENT B0 ;  /* 0x0000000000007941 */ /* 0x000fea0003800200 */
.L_x_12572:
[----:B------:R-:W-:Y:S01]  /*9860*/  ISETP.GT.U32.AND P1, PT, R179, 0x1b, PT ;  /* 0x0000001bb300780c */ /* 0x000fe20003f24070 */
[C---:B------:R-:W-:Y:S01]  /*9870*/  FFMA.FTZ R2, R145.reuse, R3, R2 ;  /* 0x0000000391027223 */ /* 0x040fe20000010002 */
[----:B0-----:R-:W-:Y:S01]  /*9880*/  FFMA.FTZ R162, R145, R160, -R19 ;  /* 0x000000a091a27223 */ /* 0x001fe20000010813 */
[----:B------:R0:W0:Y:S01]  /*9890*/  SHFL.DOWN PT, R164, R204, 0x4, 0x1f ;  /* 0x08801f00cca47f89 */ /* 0x00002200000e0000 */
[----:B------:R-:W-:Y:S01]  /*98a0*/  BSSY.RECONVERGENT B0, `(.L_x_12574) ;  /* 0x0000013000007945 */ /* 0x000fe20003800200 */
[----:B------:R-:W-:Y:S01]  /*98b0*/  FADD.FTZ R19, RZ, R2 ;  /* 0x00000002ff137221 */ /* 0x000fe20000010000 */
[----:B------:R-:W-:Y:S01]  /*98c0*/  FFMA.FTZ R162, R47, R46, R162 ;  /* 0x0000002e2fa27223 */ /* 0x000fe200000100a2 */
[----:B--2---:R2:W0:Y:S02]  /*98d0*/  SHFL.DOWN PT, R18, R203, 0x4, 0x1f ;  /* 0x08801f00cb127f89 */ /* 0x00442400000e0000 */
[C---:B------:R-:W-:Y:S01]  /*98e0*/  FMUL.FTZ R157, R123.reuse, R19 ;  /* 0x000000137b9d7220 */ /* 0x040fe20000410000 */
[----:B------:R-:W-:Y:S01]  /*98f0*/  FMUL.FTZ R2, R123, R162 ;  /* 0x000000a27b027220 */ /* 0x000fe20000410000 */
[----:B------:R2:W0:Y:S04]  /*9900*/  SHFL.DOWN PT, R166, R205, 0x4, 0x1f ;  /* 0x08801f00cda67f89 */ /* 0x00042800000e0000 */
[----:B-1----:R2:W1:Y:S01]  /*9910*/  SHFL.DOWN PT, R158, R206, 0x4, 0x1f ;  /* 0x08801f00ce9e7f89 */ /* 0x00246200000e0000 */
[----:B------:R-:W-:Y:S05]  /*9920*/  @P1 BRA `(.L_x_12575) ;  /* 0x0000000000281947 */ /* 0x000fea0003800000 */
[CC--:B-1----:R-:W-:Y:S01]  /*9930*/  FMUL.FTZ R209, R203.reuse, R158.reuse ;  /* 0x0000009ecbd17220 */ /* 0x0c2fe20000410000 */
[C---:B------:R-:W-:Y:S01]  /*9940*/  FMUL.FTZ R158, R204.reuse, R158 ;  /* 0x0000009ecc9e7220 */ /* 0x040fe20000410000 */
[CC--:B0-----:R-:W-:Y:S01]  /*9950*/  FMUL.FTZ R207, R203.reuse, R18.reuse ;  /* 0x00000012cbcf7220 */ /* 0x0c1fe20000410000 */
[C---:B------:R-:W-:Y:S01]  /*9960*/  FMUL.FTZ R18, R204.reuse, R18 ;  /* 0x00000012cc127220 */ /* 0x040fe20000410000 */
[CC--:B------:R-:W-:Y:S01]  /*9970*/  FFMA.FTZ R156, R204.reuse, R166.reuse, -R209 ;  /* 0x000000a6cc9c7223 */ /* 0x0c0fe200000108d1 */
[C---:B------:R-:W-:Y:S01]  /*9980*/  FFMA.FTZ R209, R203.reuse, R166, R158 ;  /* 0x000000a6cbd17223 */ /* 0x040fe2000001009e */
[-C--:B---3--:R-:W-:Y:S01]  /*9990*/  FFMA.FTZ R204, R204, R164.reuse, -R207 ;  /* 0x000000a4cccc7223 */ /* 0x088fe200000108cf */
[----:B--2---:R-:W-:Y:S01]  /*99a0*/  FFMA.FTZ R203, R203, R164, R18 ;  /* 0x000000a4cbcb7223 */ /* 0x004fe20000010012 */
[----:B------:R-:W-:Y:S01]  /*99b0*/  FADD.FTZ R205, R205, R156 ;  /* 0x0000009ccdcd7221 */ /* 0x000fe20000010000 */
[----:B------:R-:W-:-:S07]  /*99c0*/  FADD.FTZ R206, R206, R209 ;  /* 0x000000d1cece7221 */ /* 0x000fce0000010000 */
.L_x_12575:
[----:B------:R-:W-:Y:S05]  /*99d0*/  BSYNC.RECONVERGENT B0 ;  /* 0x0000000000007941 */ /* 0x000fea0003800200 */
.L_x_12574:
[----:B------:R-:W-:Y:S01]  /*99e0*/  ISETP.GT.U32.AND P1, PT, R179, 0x17, PT ;  /* 0x00000017b300780c */ /* 0x000fe20003f24070 */
[C---:B0-----:R-:W-:Y:S01]  /*99f0*/  FFMA.FTZ R164, R146.reuse, R162, -R157 ;  /* 0x000000a292a47223 */ /* 0x041fe2000001089d */
[----:B------:R-:W-:Y:S01]  /*9a00*/  FFMA.FTZ R2, R146, R19, R2 ;  /* 0x0000001392027223 */ /* 0x000fe20000010002 */
[----:B------:R0:W0:Y:S01]  /*9a10*/  SHFL.DOWN PT, R168, R204, 0x8, 0x1f ;  /* 0x09001f00cca87f89 */ /* 0x00002200000e0000 */
[----:B------:R-:W-:Y:S01]  /*9a20*/  BSSY.RECONVERGENT B0, `(.L_x_12576) ;  /* 0x0000014000007945 */ /* 0x000fe20003800200 */
[----:B------:R-:W-:Y:S01]  /*9a30*/  FFMA.FTZ R164, R53, R48, R164 ;  /* 0x0000003035a47223 */ /* 0x000fe200000100a4 */
        /* <DEDUP_REMOVED lines=10> */
[CC--:B------:R-:W-:Y:S01]  /*9ae0*/  FMUL.FTZ R207, R203.reuse, R156.reuse ;  /* 0x0000009ccbcf7220 */ /* 0x0c0fe20000410000 */
[C---:B------:R-:W-:Y:S01]  /*9af0*/  FMUL.FTZ R156, R204.reuse, R156 ;  /* 0x0000009ccc9c7220 */ /* 0x040fe20000410000 */
[CC--:B-1----:R-:W-:Y:S01]  /*9b00*/  FFMA.FTZ R158, R204.reuse, R170.reuse, -R209 ;  /* 0x000000aacc9e7223 */ /* 0x0c2fe200000108d1 */
[C---:B------:R-:W-:Y:S01]  /*9b10*/  FFMA.FTZ R209, R203.reuse, R170, R166 ;  /* 0x000000aacbd17223 */ /* 0x040fe200000100a6 */
[-C--:B---3--:R-:W-:Y:S01]  /*9b20*/  FFMA.FTZ R204, R204, R168.reuse, -R207 ;  /* 0x000000a8cccc7223 */ /* 0x088fe200000108cf */
[----:B--2---:R-:W-:Y:S01]  /*9b30*/  FFMA.FTZ R203, R203, R168, R156 ;  /* 0x000000a8cbcb7223 */ /* 0x004fe2000001009c */
[----:B------:R-:W-:Y:S01]  /*9b40*/  FADD.FTZ R205, R205, R158 ;  /* 0x0000009ecdcd7221 */ /* 0x000fe20000010000 */
[----:B------:R-:W-:-:S07]  /*9b50*/  FADD.FTZ R206, R206, R209 ;  /* 0x000000d1cece7221 */ /* 0x000fce0000010000 */
.L_x_12577:
[----:B------:R-:W-:Y:S05]  /*9b60*/  BSYNC.RECONVERGENT B0 ;  /* 0x0000000000007941 */ /* 0x000fea0003800200 */
.L_x_12576:
[----:B0-----:R0:W0:Y:S01]  /*9b70*/  SHFL.DOWN PT, R170, R204, 0x10, 0x1f ;  /* 0x0a001f00ccaa7f89 */ /* 0x00102200000e0000 */
[----:B------:R-:W-:Y:S01]  /*9b80*/  BSSY.RECONVERGENT B0, `(.L_x_12578) ;  /* 0x0000011000007945 */ /* 0x000fe20003800200 */
[C---:B------:R-:W-:Y:S01]  /*9b90*/  FFMA.FTZ R18, R147.reuse, R164, -R18 ;  /* 0x000000a493127223 */ /* 0x040fe20000010812 */
[----:B------:R-:W-:Y:S01]  /*9ba0*/  FFMA.FTZ R156, R147, R2, R157 ;  /* 0x00000002939c7223 */ /* 0x000fe2000001009d */
[----:B-1----:R1:W0:Y:S04]  /*9bb0*/  SHFL.DOWN PT, R158, R203, 0x10, 0x1f ;  /* 0x0a001f00cb9e7f89 */ /* 0x00222800000e0000 */
[----:B------:R1:W0:Y:S04]  /*9bc0*/  SHFL.DOWN PT, R172, R205, 0x10, 0x1f ;  /* 0x0a001f00cdac7f89 */ /* 0x00022800000e0000 */
[----:B------:R1:W0:Y:S01]  /*9bd0*/  SHFL.DOWN PT, R168, R206, 0x10, 0x1f ;  /* 0x0a001f00cea87f89 */ /* 0x00022200000e0000 */
[----:B------:R-:W-:Y:S05]  /*9be0*/  @P2 BRA `(.L_x_12579) ;  /* 0x0000000000282947 */ /* 0x000fea0003800000 */
[CC--:B0-----:R-:W-:Y:S01]  /*9bf0*/  FMUL.FTZ R207, R203.reuse, R168.reuse ;  /* 0x000000a8cbcf7220 */ /* 0x0c1fe20000410000 */
[C---:B------:R-:W-:Y:S01]  /*9c00*/  FMUL.FTZ R168, R204.reuse, R168 ;  /* 0x000000a8cca87220 */ /* 0x040fe20000410000 */
[CC--:B------:R-:W-:Y:S01]  /*9c10*/  FMUL.FTZ R157, R203.reuse, R158.reuse ;  /* 0x0000009ecb9d7220 */ /* 0x0c0fe20000410000 */
[C---:B------:R-:W-:Y:S01]  /*9c20*/  FMUL.FTZ R158, R204.reuse, R158 ;  /* 0x0000009ecc9e7220 */ /* 0x040fe20000410000 */
[CC--:B------:R-:W-:Y:S01]  /*9c30*/  FFMA.FTZ R166, R204.reuse, R172.reuse, -R207 ;  /* 0x000000accca67223 */ /* 0x0c0fe200000108cf */
[C---:B------:R-:W-:Y:S01]  /*9c40*/  FFMA.FTZ R207, R203.reuse, R172, R168 ;  /* 0x000000accbcf7223 */ /* 0x040fe200000100a8 */
[-C--:B---3--:R-:W-:Y:S01]  /*9c50*/  FFMA.FTZ R204, R204, R170.reuse, -R157 ;  /* 0x000000aacccc7223 */ /* 0x088fe2000001089d */
[----:B-12---:R-:W-:Y:S01]  /*9c60*/  FFMA.FTZ R203, R203, R170, R158 ;  /* 0x000000aacbcb7223 */ /* 0x006fe2000001009e */
[----:B------:R-:W-:Y:S01]  /*9c70*/  FADD.FTZ R205, R205, R166 ;  /* 0x000000a6cdcd7221 */ /* 0x000fe20000010000 */
[----:B------:R-:W-:-:S07]  /*9c80*/  FADD.FTZ R206, R206, R207 ;  /* 0x000000cfcece7221 */ /* 0x000fce0000010000 */
.L_x_12579:
[----:B------:R-:W-:Y:S05]  /*9c90*/  BSYNC.RECONVERGENT B0 ;  /* 0x0000000000007941 */ /* 0x000fea0003800200 */
.L_x_12578:
[----:B------:R-:W-:Y:S01]  /*9ca0*/  FADD.FTZ R156, RZ, R156 ;  /* 0x0000009cff9c7221 */ /* 0x000fe20000010000 */
[----:B0-----:R-:W-:Y:S01]  /*9cb0*/  FFMA.FTZ R168, R57, R50, R18 ;  /* 0x0000003239a87223 */ /* 0x001fe20000010012 */
[----:B------:R-:W-:Y:S01]  /*9cc0*/  SHFL.DOWN PT, R180, R203, 0x1, 0x1f ;  /* 0x08201f00cbb47f89 */ /* 0x000fe200000e0000 */
[----:B------:R-:W-:Y:S01]  /*9cd0*/  ISETP.NE.AND P1, PT, R24, 0x1f, PT ;  /* 0x0000001f1800780c */ /* 0x000fe20003f25270 */
[C---:B------:R-:W-:Y:S01]  /*9ce0*/  FMUL.FTZ R157, R137.reuse, R156 ;  /* 0x0000009c899d7220 */ /* 0x040fe20000410000 */
[-C--:B------:R-:W-:Y:S01]  /*9cf0*/  FMUL.FTZ R207, R137, R168.reuse ;  /* 0x000000a889cf7220 */ /* 0x080fe20000410000 */
[----:B----4-:R-:W0:Y:S01]  /*9d00*/  SHFL.IDX PT, R178, R7, RZ, 0x1f ;  /* 0x00001fff07b27589 */ /* 0x010e2200000e0000 */
[C---:B------:R-:W-:Y:S01]  /*9d10*/  ISETP.GT.AND P2, PT, R25.reuse, 0x1e, PT ;  /* 0x0000001e1900780c */ /* 0x040fe20003f44270 */
[C---:B------:R-:W-:Y:S01]  /*9d20*/  FFMA.FTZ R166, R138.reuse, R168, -R157 ;  /* 0x000000a88aa67223 */ /* 0x040fe2000001089d */
[----:B------:R-:W-:Y:S01]  /*9d30*/  FFMA.FTZ R18, R138, R156, R207 ;  /* 0x0000009c8a127223 */ /* 0x000fe200000100cf */
[----:B------:R-:W4:Y:S01]  /*9d40*/  SHFL.DOWN PT, R172, R204, 0x1, 0x1f ;  /* 0x08201f00ccac7f89 */ /* 0x000f2200000e0000 */
[----:B------:R-:W-:Y:S01]  /*9d50*/  ISETP.GT.AND P3, PT, R25, 0xf, PT ;  /* 0x0000000f1900780c */ /* 0x000fe20003f64270 */
[----:B------:R-:W-:Y:S01]  /*9d60*/  FFMA.FTZ R166, R61, R52, R166 ;  /* 0x000000343da67223 */ /* 0x000fe200000100a6 */
[----:B------:R-:W-:Y:S01]  /*9d70*/  FADD.FTZ R18, RZ, R18 ;  /* 0x00000012ff127221 */ /* 0x000fe20000010000 */
[----:B------:R-:W5:Y:S01]  /*9d80*/  SHFL.IDX PT, R176, R6, RZ, 0x1f ;  /* 0x00001fff06b07589 */ /* 0x000f6200000e0000 */
[----:B------:R-:W-:Y:S01]  /*9d90*/  BSSY.RECONVERGENT B0, `(.L_x_12580) ;  /* 0x0000217000007945 */ /* 0x000fe20003800200 */
[C---:B------:R-:W-:Y:S01]  /*9da0*/  FMUL.FTZ R158, R127.reuse, R166 ;  /* 0x000000a67f9e7220 */ /* 0x040fe20000410000 */
[-C--:B------:R-:W-:Y:S01]  /*9db0*/  FMUL.FTZ R157, R127, R18.reuse ;  /* 0x000000127f9d7220 */ /* 0x080fe20000410000 */
[----:B------:R-:W5:Y:S02]  /*9dc0*/  SHFL.DOWN PT, R182, R205, 0x1, 0x1f ;  /* 0x08201f00cdb67f89 */ /* 0x000f6400000e0000 */
[C---:B------:R-:W-:Y:S01]  /*9dd0*/  FFMA.FTZ R158, R139.reuse, R18, R158 ;  /* 0x000000128b9e7223 */ /* 0x040fe2000001009e */
[----:B------:R-:W-:Y:S01]  /*9de0*/  FFMA.FTZ R170, R139, R166, -R157 ;  /* 0x000000a68baa7223 */ /* 0x000fe2000001089d */
[----:B------:R-:W5:Y:S02]  /*9df0*/  SHFL.DOWN PT, R208, R206, 0x1, 0x1f ;  /* 0x08201f00ced07f89 */ /* 0x000f6400000e0000 */
[----:B------:R-:W-:Y:S01]  /*9e00*/  FADD.FTZ R158, RZ, R158 ;  /* 0x0000009eff9e7221 */ /* 0x000fe20000010000 */
[----:B------:R-:W-:Y:S01]  /*9e10*/  FFMA.FTZ R170, R65, R54, R170 ;  /* 0x0000003641aa7223 */ /* 0x000fe200000100aa */
[----:B-123--:R-:W1:Y:S02]  /*9e20*/  SHFL.IDX PT, R203, R203, RZ, 0x1f ;  /* 0x00001fffcbcb7589 */ /* 0x00ee6400000e0000 */
[C---:B------:R-:W-:Y:S01]  /*9e30*/  FMUL.FTZ R157, R135.reuse, R158 ;  /* 0x0000009e879d7220 */ /* 0x040fe20000410000 */
[----:B------:R-:W-:Y:S01]  /*9e40*/  FMUL.FTZ R207, R135, R170 ;  /* 0x000000aa87cf7220 */ /* 0x000fe20000410000 */
[-C--:B0-----:R-:W-:Y:S01]  /*9e50*/  @P1 FMUL.FTZ R209, R180, R178.reuse ;  /* 0x000000b2b4d11220 */ /* 0x081fe20000410000 */
[----:B------:R-:W0:Y:S01]  /*9e60*/  SHFL.IDX PT, R204, R204, RZ, 0x1f ;  /* 0x00001fffcccc7589 */ /* 0x000e2200000e0000 */
[----:B----4-:R-:W-:-:S03]  /*9e70*/  @P1 FMUL.FTZ R211, R172, R178 ;  /* 0x000000b2acd31220 */ /* 0x010fc60000410000 */
[----:B------:R-:W2:Y:S01]  /*9e80*/  SHFL.IDX PT, R205, R205, RZ, 0x1f ;  /* 0x00001fffcdcd7589 */ /* 0x000ea200000e0000 */
[-C--:B-----5:R-:W-:Y:S01]  /*9e90*/  @P1 FFMA.FTZ R209, R172, R176.reuse, -R209 ;  /* 0x000000b0acd11223 */ /* 0x0a0fe200000108d1 */
[----:B------:R-:W-:Y:S01]  /*9ea0*/  @P1 FFMA.FTZ R211, R180, R176, R211 ;  /* 0x000000b0b4d31223 */ /* 0x000fe200000100d3 */
[C---:B------:R-:W-:Y:S01]  /*9eb0*/  FFMA.FTZ R172, R140.reuse, R170, -R157 ;  /* 0x000000aa8cac7223 */ /* 0x040fe2000001089d */
[----:B------:R-:W-:Y:S01]  /*9ec0*/  FFMA.FTZ R157, R140, R158, R207 ;  /* 0x0000009e8c9d7223 */ /* 0x000fe200000100cf */
[----:B------:R-:W-:Y:S01]  /*9ed0*/  @P1 FADD.FTZ R176, R182, R209 ;  /* 0x000000d1b6b01221 */ /* 0x000fe20000010000 */
[----:B------:R-:W3:Y:S01]  /*9ee0*/  SHFL.IDX PT, R206, R206, RZ, 0x1f ;  /* 0x00001fffcece7589 */ /* 0x000ee200000e0000 */
[----:B------:R-:W-:Y:S01]  /*9ef0*/  FFMA.FTZ R172, R69, R56, R172 ;  /* 0x0000003845ac7223 */ /* 0x000fe200000100ac */
[----:B------:R-:W-:Y:S01]  /*9f00*/  FADD.FTZ R157, RZ, R157 ;  /* 0x0000009dff9d7221 */ /* 0x000fe20000010000 */
[----:B------:R-:W-:Y:S01]  /*9f10*/  @P1 FADD.FTZ R178, R208, R211 ;  /* 0x000000d3d0b21221 */ /* 0x000fe20000010000 */
[-C--:B------:R-:W-:Y:S01]  /*9f20*/  FMUL.FTZ R211, R176, R17.reuse ;  /* 0x00000011b0d37220 */ /* 0x080fe20000410000 */
[C---:B------:R-:W-:Y:S01]  /*9f30*/  FMUL.FTZ R207, R141.reuse, R172 ;  /* 0x000000ac8dcf7220 */ /* 0x040fe20000410000 */
[----:B------:R-:W-:Y:S01]  /*9f40*/  ISETP.NE.AND P1, PT, R24, RZ, PT ;  /* 0x000000ff1800720c */ /* 0x000fe20003f25270 */
[C---:B------:R-:W-:Y:S01]  /*9f50*/  FMUL.FTZ R209, R178.reuse, R17 ;  /* 0x00000011b2d17220 */ /* 0x040fe20000410000 */
[-C--:B------:R-:W-:Y:S01]  /*9f60*/  FMUL.FTZ R17, R141, R157.reuse ;  /* 0x0000009d8d117220 */ /* 0x080fe20000410000 */
[-C--:B------:R-:W-:Y:S01]  /*9f70*/  FFMA.FTZ R211, R178, R16.reuse, -R211 ;  /* 0x00000010b2d37223 */ /* 0x080fe200000108d3 */
[----:B------:R-:W-:Y:S01]  /*9f80*/  FFMA.FTZ R207, R154, R157, R207 ;  /* 0x0000009d9acf7223 */ /* 0x000fe200000100cf */
[----:B------:R-:W-:Y:S01]  /*9f90*/  FFMA.FTZ R16, R176, R16, R209 ;  /* 0x00000010b0107223 */ /* 0x000fe200000100d1 */
        /* <DEDUP_REMOVED lines=9> */
[C---:B------:R-:W-:Y:S01]  /*a030*/  FFMA.FTZ R180, R134.reuse, R16, R207 ;  /* 0x0000001086b47223 */ /* 0x040fe200000100cf */
[C---:B------:R-:W-:Y:S01]  /*a040*/  FFMA.FTZ R178, R181.reuse, R176, -R178 ;  /* 0x000000b0b5b27223 */ /* 0x040fe200000108b2 */
[----:B------:R-:W-:Y:S01]  /*a050*/  FFMA.FTZ R182, R134, R17, -R182 ;  /* 0x0000001186b67223 */ /* 0x000fe200000108b6 */
[----:B------:R-:W-:Y:S01]  /*a060*/  FFMA.FTZ R161, R181, R174, R161 ;  /* 0x000000aeb5a17223 */ /* 0x000fe200000100a1 */
[----:B------:R-:W-:Y:S01]  /*a070*/  FADD.FTZ R159, R159, R180 ;  /* 0x000000b49f9f7221 */ /* 0x000fe20000010000 */
[----:B------:R-:W-:Y:S01]  /*a080*/  FFMA.FTZ R178, R75, R60, R178 ;  /* 0x0000003c4bb27223 */ /* 0x000fe200000100b2 */
[----:B------:R-:W-:Y:S01]  /*a090*/  FADD.FTZ R163, R163, R182 ;  /* 0x000000b6a3a37221 */ /* 0x000fe20000010000 */
[----:B------:R-:W-:Y:S01]  /*a0a0*/  FADD.FTZ R161, RZ, R161 ;  /* 0x000000a1ffa17221 */ /* 0x000fe20000010000 */
        /* <DEDUP_REMOVED lines=59> */
[C---:B------:R-:W-:Y:S01]  /*a460*/  FMUL.FTZ R177, R190.reuse, R175 ;  /* 0x000000afbeb17220 */ /* 0x040fe20000410000 */
[----:B------:R-:W-:Y:S01]  /*a470*/  FADD.FTZ R184, RZ, R184 ;  /* 0x000000b8ffb87221 */ /* 0x000fe20000010000 */
[----:B------:R-:W-:-:S02]  /*a480*/  FMUL.FTZ R196, R190, R173 ;  /* 0x000000adbec47220 */ /* 0x000fc40000410000 */
[C---:B------:R-:W-:Y:S01]  /*a490*/  FFMA.FTZ R192, R188.reuse, R173, R177 ;  /* 0x000000adbcc07223 */ /* 0x040fe200000100b1 */
[C---:B------:R-:W-:Y:S01]  /*a4a0*/  FMUL.FTZ R190, R187.reuse, R184 ;  /* 0x000000b8bbbe7220 */ /* 0x040fe20000410000 */
[----:B------:R-:W-:Y:S01]  /*a4b0*/  FFMA.FTZ R188, R188, R175, -R196 ;  /* 0x000000afbcbc7223 */ /* 0x000fe200000108c4 */
[-C--:B------:R-:W-:Y:S01]  /*a4c0*/  FMUL.FTZ R187, R187, R186.reuse ;  /* 0x000000babbbb7220 */ /* 0x080fe20000410000 */
[----:B------:R-:W-:Y:S01]  /*a4d0*/  FADD.FTZ R177, R193, R192 ;  /* 0x000000c0c1b17221 */ /* 0x000fe20000010000 */
[----:B------:R-:W-:Y:S01]  /*a4e0*/  FFMA.FTZ R190, R185, R186, -R190 ;  /* 0x000000bab9be7223 */ /* 0x000fe200000108be */
[----:B------:R-:W-:Y:S01]  /*a4f0*/  FADD.FTZ R188, R195, R188 ;  /* 0x000000bcc3bc7221 */ /* 0x000fe20000010000 */
[----:B------:R-:W-:Y:S01]  /*a500*/  FFMA.FTZ R187, R185, R184, R187 ;  /* 0x000000b8b9bb7223 */ /* 0x000fe200000100bb */
[C---:B-1----:R-:W-:Y:S01]  /*a510*/  FMUL.FTZ R185, R203.reuse, R7 ;  /* 0x00000007cbb97220 */ /* 0x042fe20000410000 */
[----:B------:R-:W-:Y:S01]  /*a520*/  FMUL.FTZ R196, R203, R6 ;  /* 0x00000006cbc47220 */ /* 0x000fe20000410000 */
[----:B------:R-:W-:Y:S01]  /*a530*/  FMUL.FTZ R198, R183, R188 ;  /* 0x000000bcb7c67220 */ /* 0x000fe20000410000 */
[----:B------:R-:W-:Y:S01]  /*a540*/  FFMA.FTZ R190, R87, R72, R190 ;  /* 0x0000004857be7223 */ /* 0x000fe200000100be */
[C---:B0-----:R-:W-:Y:S01]  /*a550*/  FFMA.FTZ R192, R204.reuse, R6, -R185 ;  /* 0x00000006ccc07223 */ /* 0x041fe200000108b9 */
[-C--:B------:R-:W-:Y:S01]  /*a560*/  FMUL.FTZ R185, R183, R177.reuse ;  /* 0x000000b1b7b97220 */ /* 0x080fe20000410000 */
[----:B------:R-:W-:Y:S01]  /*a570*/  FFMA.FTZ R198, R181, R177, R198 ;  /* 0x000000b1b5c67223 */ /* 0x000fe200000100c6 */
[CC--:B------:R-:W-:Y:S01]  /*a580*/  FMUL.FTZ R183, R203.reuse, R5.reuse ;  /* 0x00000005cbb77220 */ /* 0x0c0fe20000410000 */
[----:B------:R-:W-:Y:S01]  /*a590*/  FMUL.FTZ R6, R203, R4 ;  /* 0x00000004cb067220 */ /* 0x000fe20000410000 */
[----:B------:R-:W-:Y:S01]  /*a5a0*/  FFMA.FTZ R214, R181, R188, -R185 ;  /* 0x000000bcb5d67223 */ /* 0x000fe200000108b9 */
[----:B------:R-:W-:Y:S01]  /*a5b0*/  FADD.FTZ R189, R189, R198 ;  /* 0x000000c6bdbd7221 */ /* 0x000fe20000010000 */
[C---:B------:R-:W-:Y:S01]  /*a5c0*/  FFMA.FTZ R4, R204.reuse, R4, -R183 ;  /* 0x00000004cc047223 */ /* 0x040fe200000108b7 */
[C---:B------:R-:W-:Y:S01]  /*a5d0*/  FFMA.FTZ R5, R204.reuse, R5, R6 ;  /* 0x00000005cc057223 */ /* 0x040fe20000010006 */
[----:B------:R-:W-:Y:S01]  /*a5e0*/  FADD.FTZ R191, R191, R214 ;  /* 0x000000d6bfbf7221 */ /* 0x000fe20000010000 */
[C---:B------:R-:W-:Y:S01]  /*a5f0*/  FMUL.FTZ R185, R141.reuse, R189 ;  /* 0x000000bd8db97220 */ /* 0x040fe20000410000 */
[----:B------:R-:W-:Y:S01]  /*a600*/  FFMA.FTZ R7, R204, R7, R196 ;  /* 0x00000007cc077223 */ /* 0x000fe200000100c4 */
[----:B------:R-:W-:Y:S01]  /*a610*/  FADD.FTZ R181, RZ, R187 ;  /* 0x000000bbffb57221 */ /* 0x000fe20000010000 */
[-C--:B------:R-:W-:Y:S01]  /*a620*/  FMUL.FTZ R198, R141, R191.reuse ;  /* 0x000000bf8dc67220 */ /* 0x080fe20000410000 */
[C---:B------:R-:W-:Y:S01]  /*a630*/  FFMA.FTZ R204, R154.reuse, R191, -R185 ;  /* 0x000000bf9acc7223 */ /* 0x040fe200000108b9 */
[C---:B------:R-:W-:Y:S01]  /*a640*/  FMUL.FTZ R196, R155.reuse, R190 ;  /* 0x000000be9bc47220 */ /* 0x040fe20000410000 */
[----:B------:R-:W-:Y:S01]  /*a650*/  FMUL.FTZ R183, R155, R181 ;  /* 0x000000b59bb77220 */ /* 0x000fe20000410000 */
[----:B------:R-:W-:Y:S01]  /*a660*/  FFMA.FTZ R198, R154, R189, R198 ;  /* 0x000000bd9ac67223 */ /* 0x000fe200000100c6 */
[----:B------:R-:W-:Y:S01]  /*a670*/  FADD.FTZ R153, R153, R204 ;  /* 0x000000cc99997221 */ /* 0x000fe20000010000 */
[C---:B------:R-:W-:Y:S01]  /*a680*/  FFMA.FTZ R155, R0.reuse, R160, RZ ;  /* 0x000000a0009b7223 */ /* 0x040fe200000100ff */
[----:B------:R-:W-:Y:S01]  /*a690*/  FFMA.FTZ R154, R0, -R3, RZ ;  /* 0x80000003009a7223 */ /* 0x000fe200000100ff */
[----:B--2---:R-:W-:Y:S01]  /*a6a0*/  FADD.FTZ R6, R205, R192 ;  /* 0x000000c0cd067221 */ /* 0x004fe20000010000 */
[----:B---3--:R-:W-:Y:S01]  /*a6b0*/  FADD.FTZ R7, R206, R7 ;  /* 0x00000007ce077221 */ /* 0x008fe20000010000 */
[----:B------:R-:W-:Y:S01]  /*a6c0*/  @!P1 LEA R187, R116, UR22, 0x4 ;  /* 0x0000001674bb9c11 */ /* 0x000fe2000f8e20ff */
[----:B------:R-:W-:Y:S01]  /*a6d0*/  FADD.FTZ R131, R131, R198 ;  /* 0x000000c683837221 */ /* 0x000fe20000010000 */
[----:B------:R-:W-:Y:S01]  /*a6e0*/  FFMA.FTZ R192, R134, R190, -R183 ;  /* 0x000000be86c07223 */ /* 0x000fe200000108b7 */
[C---:B------:R-:W-:Y:S01]  /*a6f0*/  FMUL.FTZ R141, R135.reuse, R153 ;  /* 0x00000099878d7220 */ /* 0x040fe20000410000 */
[C---:B------:R-:W-:Y:S01]  /*a700*/  FFMA.FTZ R155, R100.reuse, R162, R155 ;  /* 0x000000a2649b7223 */ /* 0x040fe2000001009b */
[----:B------:R-:W-:Y:S01]  /*a710*/  FFMA.FTZ R183, R100, -R19, R154 ;  /* 0x8000001364b77223 */ /* 0x000fe2000001009a */
[----:B------:R-:W-:Y:S01]  /*a720*/  FFMA.FTZ R134, R134, R181, R196 ;  /* 0x000000b586867223 */ /* 0x000fe200000100c4 */
[----:B------:R0:W-:Y:S01]  /*a730*/  @!P1 STS.128 [R187+0x1980], R4 ;  /* 0x00198004bb009388 */ /* 0x0001e20000000c00 */
[-C--:B------:R-:W-:Y:S01]  /*a740*/  FMUL.FTZ R196, R135, R131.reuse ;  /* 0x0000008387c47220 */ /* 0x080fe20000410000 */
[----:B------:R-:W-:Y:S01]  /*a750*/  FFMA.FTZ R154, R140, R131, R141 ;  /* 0x000000838c9a7223 */ /* 0x000fe2000001008d */
[----:B------:R-:W-:Y:S01]  /*a760*/  FFMA.FTZ R183, R102, -R2, R183 ;  /* 0x8000000266b77223 */ /* 0x000fe200000100b7 */
[----:B------:R-:W-:Y:S01]  /*a770*/  FFMA.FTZ R160, R43, -R44, R160 ;  /* 0x8000002c2ba07223 */ /* 0x000fe200000100a0 */
[----:B------:R-:W-:Y:S01]  /*a780*/  FMUL.FTZ R185, R175, R62 ;  /* 0x0000003eafb97220 */ /* 0x000fe20000410000 */
[----:B------:R-:W-:Y:S01]  /*a790*/  FMUL.FTZ R193, R11, R175 ;  /* 0x000000af0bc17220 */ /* 0x000fe20000410000 */
[----:B------:R-:W-:Y:S01]  /*a7a0*/  FFMA.FTZ R183, R103, -R156, R183 ;  /* 0x8000009c67b77223 */ /* 0x000fe200000100b7 */
[----:B------:R-:W-:Y:S01]  /*a7b0*/  FFMA.FTZ R192, R99, R74, R192 ;  /* 0x0000004a63c07223 */ /* 0x000fe200000100c0 */
[----:B------:R-:W-:-:S02]  /*a7c0*/  FADD.FTZ R134, RZ, R134 ;  /* 0x00000086ff867221 */ /* 0x000fc40000010000 */
[----:B------:R-:W-:Y:S01]  /*a7d0*/  FFMA.FTZ R183, R104, -R18, R183 ;  /* 0x8000001268b77223 */ /* 0x000fe200000100b7 */
[----:B0-----:R-:W-:Y:S01]  /*a7e0*/  FFMA.FTZ R4, R102, R164, R155 ;  /* 0x000000a466047223 */ /* 0x001fe2000001009b */
        /* <DEDUP_REMOVED lines=8> */
[-C--:B------:R-:W-:Y:S01]  /*a870*/  FMUL.FTZ R127, R127, R152.reuse ;  /* 0x000000987f7f7220 */ /* 0x080fe20000410000 */
[----:B------:R-:W-:Y:S01]  /*a880*/  FFMA.FTZ R4, R139, R152, -R4 ;  /* 0x000000988b047223 */ /* 0x000fe20000010804 */
[----:B------:R-:W-:Y:S01]  /*a890*/  FFMA.FTZ R166, R61, -R52, R166 ;  /* 0x800000343da67223 */ /* 0x000fe200000100a6 */
[C---:B------:R-:W-:Y:S01]  /*a8a0*/  FFMA.FTZ R5, R105.reuse, R170, R6 ;  /* 0x000000aa69057223 */ /* 0x040fe20000010006 */
[----:B------:R-:W-:Y:S01]  /*a8b0*/  FFMA.FTZ R6, R105, -R158, R183 ;  /* 0x8000009e69067223 */ /* 0x000fe200000100b7 */
[----:B------:R-:W-:Y:S01]  /*a8c0*/  FFMA.FTZ R127, R139, R140, R127 ;  /* 0x0000008c8b7f7223 */ /* 0x000fe2000001007f */
[----:B------:R-:W-:Y:S01]  /*a8d0*/  FADD.FTZ R151, R151, R4 ;  /* 0x0000000497977221 */ /* 0x000fe20000010000 */
[C---:B------:R-:W-:Y:S01]  /*a8e0*/  FFMA.FTZ R4, R106.reuse, R172, R5 ;  /* 0x000000ac6a047223 */ /* 0x040fe20000010005 */
[----:B------:R-:W-:Y:S01]  /*a8f0*/  FFMA.FTZ R7, R106, -R157, R6 ;  /* 0x8000009d6a077223 */ /* 0x000fe20000010006 */
[----:B------:R-:W-:Y:S01]  /*a900*/  FADD.FTZ R150, R150, R127 ;  /* 0x0000007f96967221 */ /* 0x000fe20000010000 */
[----:B------:R-:W-:Y:S01]  /*a910*/  FMUL.FTZ R5, R137, R151 ;  /* 0x0000009789057220 */ /* 0x000fe20000410000 */
[C---:B------:R-:W-:Y:S01]  /*a920*/  FFMA.FTZ R125, R107.reuse, R176, R4 ;  /* 0x000000b06b7d7223 */ /* 0x040fe20000010004 */
[----:B------:R-:W-:Y:S01]  /*a930*/  FFMA.FTZ R154, R107, -R174, R7 ;  /* 0x800000ae6b9a7223 */ /* 0x000fe20000010007 */
[-C--:B------:R-:W-:Y:S01]  /*a940*/  FMUL.FTZ R6, R137, R150.reuse ;  /* 0x0000009689067220 */ /* 0x080fe20000410000 */
[----:B------:R-:W-:Y:S01]  /*a950*/  FFMA.FTZ R4, R138, R150, R5 ;  /* 0x000000968a047223 */ /* 0x000fe20000010005 */
[C---:B------:R-:W-:Y:S01]  /*a960*/  FFMA.FTZ R196, R108.reuse, R178, R125 ;  /* 0x000000b26cc47223 */ /* 0x040fe2000001007d */
[----:B------:R-:W-:Y:S01]  /*a970*/  FFMA.FTZ R7, R108, -R161, R154 ;  /* 0x800000a16c077223 */ /* 0x000fe2000001009a */
[----:B------:R-:W-:Y:S01]  /*a980*/  FFMA.FTZ R5, R138, R151, -R6 ;  /* 0x000000978a057223 */ /* 0x000fe20000010806 */
[----:B------:R-:W-:Y:S01]  /*a990*/  FADD.FTZ R138, R149, R4 ;  /* 0x00000004958a7221 */ /* 0x000fe20000010000 */
[C---:B------:R-:W-:Y:S01]  /*a9a0*/  FFMA.FTZ R125, R109.reuse, R182, R196 ;  /* 0x000000b66d7d7223 */ /* 0x040fe200000100c4 */
[----:B------:R-:W-:Y:S01]  /*a9b0*/  FFMA.FTZ R7, R109, -R180, R7 ;  /* 0x800000b46d077223 */ /* 0x000fe20000010007 */
[----:B------:R-:W-:Y:S01]  /*a9c0*/  FADD.FTZ R148, R148, R5 ;  /* 0x0000000594947221 */ /* 0x000fe20000010000 */
[C---:B------:R-:W-:Y:S01]  /*a9d0*/  FMUL.FTZ R5, R11.reuse, R200 ;  /* 0x000000c80b057220 */ /* 0x040fe20000410000 */
[C---:B------:R-:W-:Y:S01]  /*a9e0*/  FFMA.FTZ R4, R110.reuse, R208, R125 ;  /* 0x000000d06e047223 */ /* 0x040fe2000001007d */
[----:B------:R-:W-:Y:S01]  /*a9f0*/  FFMA.FTZ R6, R110, -R202, R7 ;  /* 0x800000ca6e067223 */ /* 0x000fe20000010007 */
[-C--:B------:R-:W-:Y:S01]  /*aa00*/  FMUL.FTZ R7, R11, R210.reuse ;  /* 0x000000d20b077220 */ /* 0x080fe20000410000 */
[----:B------:R-:W-:Y:S01]  /*aa10*/  FFMA.FTZ R196, R10, R210, -R5 ;  /* 0x000000d20ac47223 */ /* 0x000fe20000010805 */
[----:B------:R-:W-:Y:S01]  /*aa20*/  FFMA.FTZ R139, R111, R212, R4 ;  /* 0x000000d46f8b7223 */ /* 0x000fe20000010004 */
[-C--:B------:R-:W-:Y:S01]  /*aa30*/  FMUL.FTZ R210, R210, R66.reuse ;  /* 0x00000042d2d27220 */ /* 0x080fe20000410000 */
[----:B------:R-:W-:Y:S01]  /*aa40*/  FFMA.FTZ R5, R81, -R66, R212 ;  /* 0x8000004251057223 */ /* 0x000fe200000100d4 */
[----:B------:R-:W-:Y:S01]  /*aa50*/  FFMA.FTZ R4, R10, R200, R7 ;  /* 0x000000c80a047223 */ /* 0x000fe20000010007 */
[----:B------:R-:W-:Y:S01]  /*aa60*/  FFMA.FTZ R149, R111, -R201, R6 ;  /* 0x800000c96f957223 */ /* 0x000fe20000010006 */
[----:B------:R-:W-:Y:S01]  /*aa70*/  FMUL.FTZ R154, R200, R66 ;  /* 0x00000042c89a7220 */ /* 0x000fe20000410000 */
[----:B------:R-:W-:Y:S01]  /*aa80*/  FMUL.FTZ R198, R201, R210 ;  /* 0x000000d2c9c67220 */ /* 0x000fe20000410000 */
[C---:B------:R-:W-:Y:S01]  /*aa90*/  FMUL.FTZ R6, R5.reuse, R4 ;  /* 0x0000000405067220 */ /* 0x040fe20000410000 */
[----:B------:R-:W-:Y:S01]  /*aaa0*/  FMUL.FTZ R137, R194, R64 ;  /* 0x00000040c2897220 */ /* 0x000fe20000410000 */
[----:B------:R-:W-:Y:S01]  /*aab0*/  FADD.FTZ R94, R154, R94 ;  /* 0x0000005e9a5e7221 */ /* 0x000fe20000010000 */
[----:B------:R-:W-:Y:S01]  /*aac0*/  FFMA.FTZ R4, R5, R154, R198 ;  /* 0x0000009a05047223 */ /* 0x000fe200000100c6 */
[C---:B------:R-:W-:Y:S01]  /*aad0*/  FFMA.FTZ R196, R201.reuse, R196, R6 ;  /* 0x000000c4c9c47223 */ /* 0x040fe20000010006 */
[----:B------:R-:W-:Y:S01]  /*aae0*/  FMUL.FTZ R154, R201, R154 ;  /* 0x0000009ac99a7220 */ /* 0x000fe20000410000 */
[C---:B------:R-:W-:Y:S01]  /*aaf0*/  FMUL.FTZ R6, R133.reuse, R148 ;  /* 0x0000009485067220 */ /* 0x040fe20000410000 */
[----:B------:R-:W-:Y:S01]  /*ab00*/  FMUL.FTZ R133, R133, R138 ;  /* 0x0000008a85857220 */ /* 0x000fe20000410000 */
[----:B------:R-:W-:Y:S01]  /*ab10*/  FMUL.FTZ R127, R11, R171 ;  /* 0x000000ab0b7f7220 */ /* 0x000fe20000410000 */
[----:B------:R-:W-:Y:S01]  /*ab20*/  FFMA.FTZ R5, R5, R210, -R154 ;  /* 0x000000d205057223 */ /* 0x000fe2000001089a */
[C---:B------:R-:W-:Y:S01]  /*ab30*/  FFMA.FTZ R154, R147.reuse, R138, R6 ;  /* 0x0000008a939a7223 */ /* 0x040fe20000010006 */
[----:B------:R-:W-:Y:S01]  /*ab40*/  FFMA.FTZ R125, R147, R148, -R133 ;  /* 0x00000094937d7223 */ /* 0x000fe20000010885 */
[-C--:B------:R-:W-:Y:S01]  /*ab50*/  FFMA.FTZ R208, R79, -R64.reuse, R208 ;  /* 0x800000404fd07223 */ /* 0x080fe200000100d0 */
[----:B------:R-:W-:Y:S01]  /*ab60*/  FMUL.FTZ R7, R171, R64 ;  /* 0x00000040ab077220 */ /* 0x000fe20000410000 */
[----:B------:R-:W-:Y:S01]  /*ab70*/  FMUL.FTZ R133, R202, R137 ;  /* 0x00000089ca857220 */ /* 0x000fe20000410000 */
[-C--:B------:R-:W-:Y:S01]  /*ab80*/  FFMA.FTZ R135, R10, R194.reuse, -R127 ;  /* 0x000000c20a877223 */ /* 0x080fe2000001087f */
[----:B------:R-:W-:Y:S01]  /*ab90*/  FMUL.FTZ R127, R11, R194 ;  /* 0x000000c20b7f7220 */ /* 0x000fe20000410000 */
[----:B------:R-:W-:Y:S01]  /*aba0*/  FADD.FTZ R125, R130, R125 ;  /* 0x0000007d827d7221 */ /* 0x000fe20000010000 */
[----:B------:R-:W-:Y:S01]  /*abb0*/  FADD.FTZ R121, R121, R154 ;  /* 0x0000009a79797221 */ /* 0x000fe20000010000 */
[----:B------:R-:W-:Y:S01]  /*abc0*/  FFMA.FTZ R6, R208, R7, R133 ;  /* 0x00000007d0067223 */ /* 0x000fe20000010085 */
[----:B------:R-:W-:Y:S01]  /*abd0*/  FADD.FTZ R91, R7, R91 ;  /* 0x0000005b075b7221 */ /* 0x000fe20000010000 */
[----:B------:R-:W-:Y:S01]  /*abe0*/  FFMA.FTZ R133, R10, R171, R127 ;  /* 0x000000ab0a857223 */ /* 0x000fe2000001007f */
[----:B------:R-:W-:Y:S01]  /*abf0*/  FMUL.FTZ R7, R202, R7 ;  /* 0x00000007ca077220 */ /* 0x000fe20000410000 */
[C---:B------:R-:W-:Y:S01]  /*ac00*/  FMUL.FTZ R127, R123.reuse, R125 ;  /* 0x0000007d7b7f7220 */ /* 0x040fe20000410000 */
[----:B------:R-:W-:Y:S01]  /*ac10*/  FMUL.FTZ R130, R123, R121 ;  /* 0x000000797b827220 */ /* 0x000fe20000410000 */
[----:B------:R-:W-:Y:S01]  /*ac20*/  FFMA.FTZ R196, R81, R200, R196 ;  /* 0x000000c851c47223 */ /* 0x000fe200000100c4 */
[-C--:B------:R-:W-:Y:S01]  /*ac30*/  FMUL.FTZ R194, R207, R68.reuse ;  /* 0x00000044cfc27220 */ /* 0x080fe20000410000 */
[----:B------:R-:W-:Y:S01]  /*ac40*/  FFMA.FTZ R7, R208, R137, -R7 ;  /* 0x00000089d0077223 */ /* 0x000fe20000010807 */
[C---:B------:R-:W-:Y:S01]  /*ac50*/  FFMA.FTZ R127, R146.reuse, R121, R127 ;  /* 0x00000079927f7223 */ /* 0x040fe2000001007f */
[----:B------:R-:W-:Y:S01]  /*ac60*/  FFMA.FTZ R123, R146, R125, -R130 ;  /* 0x0000007d927b7223 */ /* 0x000fe20000010882 */
[----:B------:R-:W-:Y:S01]  /*ac70*/  FADD.FTZ R51, R196, R51 ;  /* 0x00000033c4337221 */ /* 0x000fe20000010000 */
[----:B------:R-:W-:Y:S01]  /*ac80*/  FMUL.FTZ R137, R11, R169 ;  /* 0x000000a90b897220 */ /* 0x000fe20000410000 */
[----:B------:R-:W-:Y:S01]  /*ac90*/  FFMA.FTZ R146, R112, R209, R139 ;  /* 0x000000d170927223 */ /* 0x000fe2000001008b */
[-C--:B------:R-:W-:Y:S01]  /*aca0*/  FMUL.FTZ R130, R169, R68.reuse ;  /* 0x00000044a9827220 */ /* 0x080fe20000410000 */
[----:B------:R-:W-:Y:S01]  /*acb0*/  FFMA.FTZ R209, R83, -R68, R209 ;  /* 0x8000004453d17223 */ /* 0x000fe200000100d1 */
[----:B------:R-:W-:Y:S01]  /*acc0*/  FMUL.FTZ R196, R199, R194 ;  /* 0x000000c2c7c47220 */ /* 0x000fe20000410000 */
[-C--:B------:R-:W-:Y:S01]  /*acd0*/  FFMA.FTZ R154, R10, R207.reuse, -R137 ;  /* 0x000000cf0a9a7223 */ /* 0x080fe20000010889 */
[----:B------:R-:W-:Y:S01]  /*ace0*/  FADD.FTZ R89, R130, R89 ;  /* 0x0000005982597221 */ /* 0x000fe20000010000 */
[----:B------:R-:W-:Y:S01]  /*acf0*/  FADD.FTZ R123, R142, R123 ;  /* 0x0000007b8e7b7221 */ /* 0x000fe20000010000 */
[-C--:B------:R-:W-:Y:S01]  /*ad00*/  FFMA.FTZ R137, R209, R130.reuse, R196 ;  /* 0x00000082d1897223 */ /* 0x080fe200000100c4 */
[----:B------:R-:W-:Y:S01]  /*ad10*/  FMUL.FTZ R130, R199, R130 ;  /* 0x00000082c7827220 */ /* 0x000fe20000410000 */
[----:B------:R-:W-:Y:S01]  /*ad20*/  FADD.FTZ R132, R132, R127 ;  /* 0x0000007f84847221 */ /* 0x000fe20000010000 */
[----:B------:R-:W-:Y:S01]  /*ad30*/  FMUL.FTZ R207, R11, R207 ;  /* 0x000000cf0bcf7220 */ /* 0x000fe20000410000 */
[----:B------:R-:W-:Y:S01]  /*ad40*/  FMUL.FTZ R133, R208, R133 ;  /* 0x00000085d0857220 */ /* 0x000fe20000410000 */
[----:B------:R-:W-:Y:S01]  /*ad50*/  FFMA.FTZ R141, R209, R194, -R130 ;  /* 0x000000c2d18d7223 */ /* 0x000fe20000010882 */
[C---:B------:R-:W-:Y:S01]  /*ad60*/  FMUL.FTZ R130, R136.reuse, R123 ;  /* 0x0000007b88827220 */ /* 0x040fe20000410000 */
[-C--:B------:R-:W-:Y:S01]  /*ad70*/  FMUL.FTZ R136, R136, R132.reuse ;  /* 0x0000008488887220 */ /* 0x080fe20000410000 */
[----:B------:R-:W-:Y:S01]  /*ad80*/  FFMA.FTZ R142, R10, R169, R207 ;  /* 0x000000a90a8e7223 */ /* 0x000fe200000100cf */
[----:B------:R-:W-:Y:S01]  /*ad90*/  FFMA.FTZ R202, R202, R135, R133 ;  /* 0x00000087caca7223 */ /* 0x000fe20000010085 */
[C---:B------:R-:W-:Y:S01]  /*ada0*/  FFMA.FTZ R127, R145.reuse, R132, R130 ;  /* 0x00000084917f7223 */ /* 0x040fe20000010082 */
[----:B------:R-:W-:Y:S01]  /*adb0*/  FFMA.FTZ R136, R145, R123, -R136 ;  /* 0x0000007b91887223 */ /* 0x000fe20000010888 */
[----:B------:R-:W-:Y:S01]  /*adc0*/  FMUL.FTZ R194, R209, R142 ;  /* 0x0000008ed1c27220 */ /* 0x000fe20000410000 */
[----:B------:R-:W-:Y:S01]  /*add0*/  FFMA.FTZ R133, R47, -R46, R162 ;  /* 0x8000002e2f857223 */ /* 0x000fe200000100a2 */
[----:B------:R-:W-:Y:S01]  /*ade0*/  FADD.FTZ R144, R144, R127 ;  /* 0x0000007f90907221 */ /* 0x000fe20000010000 */
[----:B------:R-:W-:Y:S01]  /*adf0*/  FADD.FTZ R143, R143, R136 ;  /* 0x000000888f8f7221 */ /* 0x000fe20000010000 */
[----:B------:R-:W-:Y:S01]  /*ae00*/  FFMA.FTZ R196, R199, R154, R194 ;  /* 0x0000009ac7c47223 */ /* 0x000fe200000100c2 */
[----:B------:R-:W-:Y:S01]  /*ae10*/  FMUL.FTZ R154, R123, R46 ;  /* 0x0000002e7b9a7220 */ /* 0x000fe20000410000 */
[-C--:B------:R-:W-:Y:S01]  /*ae20*/  FMUL.FTZ R127, R144, R44.reuse ;  /* 0x0000002c907f7220 */ /* 0x080fe20000410000 */
[----:B------:R-:W-:Y:S01]  /*ae30*/  FMUL.FTZ R136, R143, R44 ;  /* 0x0000002c8f887220 */ /* 0x000fe20000410000 */
[----:B------:R-:W-:Y:S01]  /*ae40*/  FMUL.FTZ R130, R132, R46 ;  /* 0x0000002e84827220 */ /* 0x000fe20000410000 */
[----:B------:R-:W-:Y:S01]  /*ae50*/  FMUL.FTZ R162, R19, R154 ;  /* 0x0000009a13a27220 */ /* 0x000fe20000410000 */
[----:B------:R-:W-:Y:S01]  /*ae60*/  FMUL.FTZ R135, R121, R48 ;  /* 0x0000003079877220 */ /* 0x000fe20000410000 */
[C---:B------:R-:W-:Y:S01]  /*ae70*/  FMUL.FTZ R139, R3.reuse, R136 ;  /* 0x00000088038b7220 */ /* 0x040fe20000410000 */
[----:B------:R-:W-:Y:S01]  /*ae80*/  FMUL.FTZ R145, R3, R127 ;  /* 0x0000007f03917220 */ /* 0x000fe20000410000 */
[----:B------:R-:W-:Y:S01]  /*ae90*/  FFMA.FTZ R142, R112, -R199, R149 ;  /* 0x800000c7708e7223 */ /* 0x000fe20000010095 */
[----:B------:R-:W-:Y:S01]  /*aea0*/  FFMA.FTZ R162, R133, R130, R162 ;  /* 0x0000008285a27223 */ /* 0x000fe200000100a2 */
[----:B------:R-:W-:Y:S01]  /*aeb0*/  FFMA.FTZ R139, R160, R127, R139 ;  /* 0x0000007fa08b7223 */ /* 0x000fe2000001008b */
[----:B------:R-:W-:Y:S01]  /*aec0*/  FMUL.FTZ R147, R125, R48 ;  /* 0x000000307d937220 */ /* 0x000fe20000410000 */
[----:B------:R-:W-:Y:S01]  /*aed0*/  FMUL.FTZ R194, R19, R130 ;  /* 0x0000008213c27220 */ /* 0x000fe20000410000 */
[----:B------:R-:W-:Y:S01]  /*aee0*/  FMUL.FTZ R149, R2, R135 ;  /* 0x0000008702957220 */ /* 0x000fe20000410000 */
[----:B------:R-:W-:Y:S01]  /*aef0*/  FADD.FTZ R139, RZ, R139 ;  /* 0x0000008bff8b7221 */ /* 0x000fe20000010000 */
[----:B------:R-:W-:Y:S01]  /*af00*/  FFMA.FTZ R145, R160, R136, -R145 ;  /* 0x00000088a0917223 */ /* 0x000fe20000010891 */
[----:B------:R-:W-:Y:S01]  /*af10*/  FMUL.FTZ R136, R138, R50 ;  /* 0x000000328a887220 */ /* 0x000fe20000410000 */
[----:B------:R-:W-:Y:S01]  /*af20*/  FFMA.FTZ R194, R133, R154, -R194 ;  /* 0x0000009a85c27223 */ /* 0x000fe200000108c2 */
[----:B------:R-:W-:Y:S01]  /*af30*/  FADD.FTZ R162, R139, R162 ;  /* 0x000000a28ba27221 */ /* 0x000fe20000010000 */
[-C--:B------:R-:W-:Y:S01]  /*af40*/  FFMA.FTZ R149, R164, R147.reuse, -R149 ;  /* 0x00000093a4957223 */ /* 0x080fe20000010895 */
[-C--:B------:R-:W-:Y:S01]  /*af50*/  FFMA.FTZ R139, R57, -R50.reuse, R168 ;  /* 0x80000032398b7223 */ /* 0x080fe200000100a8 */
[----:B------:R-:W-:Y:S01]  /*af60*/  FMUL.FTZ R147, R2, R147 ;  /* 0x0000009302937220 */ /* 0x000fe20000410000 */
[----:B------:R-:W-:Y:S01]  /*af70*/  FMUL.FTZ R154, R148, R50 ;  /* 0x00000032949a7220 */ /* 0x000fe20000410000 */
[----:B------:R-:W-:Y:S01]  /*af80*/  FMUL.FTZ R168, R156, R136 ;  /* 0x000000889ca87220 */ /* 0x000fe20000410000 */
[----:B------:R-:W-:Y:S01]  /*af90*/  FADD.FTZ R145, RZ, R145 ;  /* 0x00000091ff917221 */ /* 0x000fe20000010000 */
        /* <DEDUP_REMOVED lines=8> */
[----:B------:R-:W-:Y:S01]  /*b020*/  FMUL.FTZ R162, R18, R155 ;  /* 0x0000009b12a27220 */ /* 0x000fe20000410000 */
[----:B------:R-:W-:Y:S01]  /*b030*/  FADD.FTZ R149, R194, R149 ;  /* 0x00000095c2957221 */ /* 0x000fe20000010000 */
[-C--:B------:R-:W-:Y:S01]  /*b040*/  FMUL.FTZ R183, R18, R145.reuse ;  /* 0x0000009112b77220 */ /* 0x080fe20000410000 */
[----:B------:R-:W-:Y:S01]  /*b050*/  FADD.FTZ R147, R147, R154 ;  /* 0x0000009a93937221 */ /* 0x000fe20000010000 */
[C---:B------:R-:W-:Y:S01]  /*b060*/  FFMA.FTZ R162, R166.reuse, R145, R162 ;  /* 0x00000091a6a27223 */ /* 0x040fe200000100a2 */
[----:B------:R-:W-:Y:S01]  /*b070*/  FFMA.FTZ R199, R83, R169, R196 ;  /* 0x000000a953c77223 */ /* 0x000fe200000100c4 */
[----:B------:R-:W-:Y:S01]  /*b080*/  FFMA.FTZ R194, R166, R155, -R183 ;  /* 0x0000009ba6c27223 */ /* 0x000fe200000108b7 */
[-C--:B------:R-:W-:Y:S01]  /*b090*/  FFMA.FTZ R170, R65, -R54.reuse, R170 ;  /* 0x8000003641aa7223 */ /* 0x080fe200000100aa */
[----:B------:R-:W-:Y:S01]  /*b0a0*/  FADD.FTZ R162, R147, R162 ;  /* 0x000000a293a27221 */ /* 0x000fe20000010000 */
[-C--:B------:R-:W-:Y:S01]  /*b0b0*/  FMUL.FTZ R147, R140, R54.reuse ;  /* 0x000000368c937220 */ /* 0x080fe20000410000 */
[----:B------:R-:W-:Y:S01]  /*b0c0*/  FMUL.FTZ R155, R152, R54 ;  /* 0x00000036989b7220 */ /* 0x000fe20000410000 */
[----:B------:R-:W-:Y:S01]  /*b0d0*/  FADD.FTZ R149, R149, R168 ;  /* 0x000000a895957221 */ /* 0x000fe20000010000 */
[----:B------:R-:W-:Y:S01]  /*b0e0*/  FMUL.FTZ R183, R173, R62 ;  /* 0x0000003eadb77220 */ /* 0x000fe20000410000 */
[----:B------:R-:W-:Y:S01]  /*b0f0*/  FMUL.FTZ R169, R158, R147 ;  /* 0x000000939ea97220 */ /* 0x000fe20000410000 */
[----:B------:R-:W-:Y:S01]  /*b100*/  FMUL.FTZ R154, R180, R185 ;  /* 0x000000b9b49a7220 */ /* 0x000fe20000410000 */
[----:B------:R-:W-:Y:S01]  /*b110*/  FADD.FTZ R149, R149, R194 ;  /* 0x000000c295957221 */ /* 0x000fe20000010000 */
[----:B------:R-:W-:Y:S01]  /*b120*/  FFMA.FTZ R197, R79, R171, R202 ;  /* 0x000000ab4fc57223 */ /* 0x000fe200000100ca */
[-C--:B------:R-:W-:Y:S01]  /*b130*/  FFMA.FTZ R168, R170, R155.reuse, -R169 ;  /* 0x0000009baaa87223 */ /* 0x080fe200000108a9 */
[----:B------:R-:W-:Y:S01]  /*b140*/  FMUL.FTZ R155, R158, R155 ;  /* 0x0000009b9e9b7220 */ /* 0x000fe20000410000 */
[-C--:B------:R-:W-:Y:S01]  /*b150*/  FMUL.FTZ R169, R153, R56.reuse ;  /* 0x0000003899a97220 */ /* 0x080fe20000410000 */
[----:B------:R-:W-:Y:S01]  /*b160*/  FFMA.FTZ R198, R187, R183, R154 ;  /* 0x000000b7bbc67223 */ /* 0x000fe2000001009a */
[-C--:B------:R-:W-:Y:S01]  /*b170*/  FMUL.FTZ R154, R131, R56.reuse ;  /* 0x00000038839a7220 */ /* 0x080fe20000410000 */
[----:B------:R-:W-:Y:S01]  /*b180*/  FFMA.FTZ R155, R170, R147, R155 ;  /* 0x00000093aa9b7223 */ /* 0x000fe2000001009b */
[----:B------:R-:W-:Y:S01]  /*b190*/  FFMA.FTZ R172, R69, -R56, R172 ;  /* 0x8000003845ac7223 */ /* 0x000fe200000100ac */
[----:B------:R-:W-:Y:S01]  /*b1a0*/  FMUL.FTZ R171, R157, R169 ;  /* 0x000000a99dab7220 */ /* 0x000fe20000410000 */
[----:B------:R-:W-:Y:S01]  /*b1b0*/  FMUL.FTZ R194, R180, R183 ;  /* 0x000000b7b4c27220 */ /* 0x000fe20000410000 */
[----:B------:R-:W-:Y:S01]  /*b1c0*/  FADD.FTZ R168, R149, R168 ;  /* 0x000000a895a87221 */ /* 0x000fe20000010000 */
[----:B------:R-:W-:Y:S01]  /*b1d0*/  FMUL.FTZ R149, R189, R58 ;  /* 0x0000003abd957220 */ /* 0x000fe20000410000 */
[-C--:B------:R-:W-:Y:S01]  /*b1e0*/  FMUL.FTZ R182, R157, R154.reuse ;  /* 0x0000009a9db67220 */ /* 0x080fe20000410000 */
[----:B------:R-:W-:Y:S01]  /*b1f0*/  FADD.FTZ R155, R162, R155 ;  /* 0x0000009ba29b7221 */ /* 0x000fe20000010000 */
[----:B------:R-:W-:Y:S01]  /*b200*/  FADD.FTZ R118, R183, R118 ;  /* 0x00000076b7767221 */ /* 0x000fe20000010000 */
[----:B------:R-:W-:Y:S01]  /*b210*/  FFMA.FTZ R162, R172, R154, R171 ;  /* 0x0000009aaca27223 */ /* 0x000fe200000100ab */
[----:B------:R-:W-:Y:S01]  /*b220*/  FFMA.FTZ R195, R187, R185, -R194 ;  /* 0x000000b9bbc37223 */ /* 0x000fe200000108c2 */
[-C--:B------:R-:W-:Y:S01]  /*b230*/  FFMA.FTZ R176, R73, -R58.reuse, R176 ;  /* 0x8000003a49b07223 */ /* 0x080fe200000100b0 */
[----:B------:R-:W-:Y:S01]  /*b240*/  FMUL.FTZ R183, R191, R58 ;  /* 0x0000003abfb77220 */ /* 0x000fe20000410000 */
[----:B------:R-:W-:Y:S01]  /*b250*/  FMUL.FTZ R185, R174, R149 ;  /* 0x00000095aeb97220 */ /* 0x000fe20000410000 */
[----:B------:R-:W-:Y:S01]  /*b260*/  FFMA.FTZ R169, R172, R169, -R182 ;  /* 0x000000a9aca97223 */ /* 0x000fe200000108b6 */
[----:B------:R-:W-:Y:S01]  /*b270*/  FADD.FTZ R171, R155, R162 ;  /* 0x000000a29bab7221 */ /* 0x000fe20000010000 */
[-C--:B------:R-:W-:Y:S01]  /*b280*/  FMUL.FTZ R162, R177, R60.reuse ;  /* 0x0000003cb1a27220 */ /* 0x080fe20000410000 */
[----:B------:R-:W-:Y:S01]  /*b290*/  FFMA.FTZ R185, R176, R183, -R185 ;  /* 0x000000b7b0b97223 */ /* 0x000fe200000108b9 */
[----:B------:R-:W-:Y:S01]  /*b2a0*/  FMUL.FTZ R155, R11, R173 ;  /* 0x000000ad0b9b7220 */ /* 0x000fe20000410000 */
[----:B------:R-:W-:Y:S01]  /*b2b0*/  FADD.FTZ R168, R168, R169 ;  /* 0x000000a9a8a87221 */ /* 0x000fe20000010000 */
[----:B------:R-:W-:Y:S01]  /*b2c0*/  FMUL.FTZ R183, R174, R183 ;  /* 0x000000b7aeb77220 */ /* 0x000fe20000410000 */
[-C--:B------:R-:W-:Y:S01]  /*b2d0*/  FMUL.FTZ R169, R188, R60.reuse ;  /* 0x0000003cbca97220 */ /* 0x080fe20000410000 */
[----:B------:R-:W-:Y:S01]  /*b2e0*/  FFMA.FTZ R178, R75, -R60, R178 ;  /* 0x8000003c4bb27223 */ /* 0x000fe200000100b2 */
[CC--:B------:R-:W-:Y:S01]  /*b2f0*/  FMUL.FTZ R194, R161.reuse, R162.reuse ;  /* 0x000000a2a1c27220 */ /* 0x0c0fe20000410000 */
[----:B------:R-:W-:Y:S01]  /*b300*/  FFMA.FTZ R155, R10, R175, -R155 ;  /* 0x000000af0a9b7223 */ /* 0x000fe2000001089b */
[----:B------:R-:W-:Y:S01]  /*b310*/  FFMA.FTZ R182, R176, R149, R183 ;  /* 0x00000095b0b67223 */ /* 0x000fe200000100b7 */
[-C--:B------:R-:W-:Y:S01]  /*b320*/  FMUL.FTZ R175, R161, R169.reuse ;  /* 0x000000a9a1af7220 */ /* 0x080fe20000410000 */
[----:B------:R-:W-:Y:S01]  /*b330*/  FFMA.FTZ R169, R178, R169, -R194 ;  /* 0x000000a9b2a97223 */ /* 0x000fe200000108c2 */
[----:B------:R-:W-:Y:S01]  /*b340*/  FADD.FTZ R168, R168, R185 ;  /* 0x000000b9a8a87221 */ /* 0x000fe20000010000 */
[----:B------:R-:W-:Y:S01]  /*b350*/  FADD.FTZ R171, R171, R182 ;  /* 0x000000b6abab7221 */ /* 0x000fe20000010000 */
[----:B------:R-:W-:Y:S01]  /*b360*/  FFMA.FTZ R182, R178, R162, R175 ;  /* 0x000000a2b2b67223 */ /* 0x000fe200000100af */
[----:B------:R-:W-:Y:S01]  /*b370*/  FMUL.FTZ R185, R165, R70 ;  /* 0x00000046a5b97220 */ /* 0x000fe20000410000 */
[----:B------:R-:W-:Y:S01]  /*b380*/  FADD.FTZ R168, R168, R169 ;  /* 0x000000a9a8a87221 */ /* 0x000fe20000010000 */
[----:B------:R-:W-:Y:S01]  /*b390*/  FFMA.FTZ R196, R10, R173, R193 ;  /* 0x000000ad0ac47223 */ /* 0x000fe200000100c1 */
[----:B------:R-:W-:Y:S01]  /*b3a0*/  FADD.FTZ R171, R171, R182 ;  /* 0x000000b6abab7221 */ /* 0x000fe20000010000 */
[----:B------:R-:W-:Y:S01]  /*b3b0*/  FFMA.FTZ R169, R113, R186, R146 ;  /* 0x000000ba71a97223 */ /* 0x000fe20000010092 */
[-C--:B------:R-:W-:Y:S01]  /*b3c0*/  FMUL.FTZ R175, R167, R70.reuse ;  /* 0x00000046a7af7220 */ /* 0x080fe20000410000 */
[----:B------:R-:W-:Y:S01]  /*b3d0*/  FFMA.FTZ R186, R85, -R70, R186 ;  /* 0x8000004655ba7223 */ /* 0x000fe200000100ba */
[----:B------:R-:W-:Y:S01]  /*b3e0*/  FMUL.FTZ R193, R184, R185 ;  /* 0x000000b9b8c17220 */ /* 0x000fe20000410000 */
[----:B------:R-:W-:Y:S01]  /*b3f0*/  FMUL.FTZ R183, R11, R167 ;  /* 0x000000a70bb77220 */ /* 0x000fe20000410000 */
[----:B------:R-:W-:Y:S01]  /*b400*/  FADD.FTZ R168, R168, R195 ;  /* 0x000000c3a8a87221 */ /* 0x000fe20000010000 */
[----:B------:R-:W-:Y:S01]  /*b410*/  FADD.FTZ R171, R171, R198 ;  /* 0x000000c6abab7221 */ /* 0x000fe20000010000 */
[----:B------:R-:W-:Y:S01]  /*b420*/  FADD.FTZ R124, R175, R124 ;  /* 0x0000007caf7c7221 */ /* 0x000fe20000010000 */
[----:B------:R-:W-:Y:S01]  /*b430*/  FFMA.FTZ R193, R186, R175, R193 ;  /* 0x000000afbac17223 */ /* 0x000fe200000100c1 */
[----:B------:R-:W-:Y:S01]  /*b440*/  FFMA.FTZ R183, R10, R165, -R183 ;  /* 0x000000a50ab77223 */ /* 0x000fe200000108b7 */
        /* <DEDUP_REMOVED lines=8> */
[----:B------:R-:W-:Y:S01]  /*b4d0*/  FADD.FTZ R4, R171, R4 ;  /* 0x00000004ab047221 */ /* 0x000fe20000010000 */
[-C--:B------:R-:W-:Y:S01]  /*b4e0*/  FMUL.FTZ R7, R163, R72.reuse ;  /* 0x00000048a3077220 */ /* 0x080fe20000410000 */
[----:B------:R-:W-:Y:S01]  /*b4f0*/  FMUL.FTZ R182, R159, R72 ;  /* 0x000000489fb67220 */ /* 0x000fe20000410000 */
[----:B------:R-:W-:Y:S01]  /*b500*/  FADD.FTZ R141, R168, R141 ;  /* 0x0000008da88d7221 */ /* 0x000fe20000010000 */
[----:B------:R-:W-:Y:S01]  /*b510*/  FMUL.FTZ R165, R186, R165 ;  /* 0x000000a5baa57220 */ /* 0x000fe20000410000 */
[----:B------:R-:W-:Y:S01]  /*b520*/  FFMA.FTZ R146, R114, R190, R169 ;  /* 0x000000be72927223 */ /* 0x000fe200000100a9 */
[-C--:B------:R-:W-:Y:S01]  /*b530*/  FMUL.FTZ R171, R16, R74.reuse ;  /* 0x0000004a10ab7220 */ /* 0x080fe20000410000 */
[----:B------:R-:W-:Y:S01]  /*b540*/  FFMA.FTZ R168, R99, -R74, R192 ;  /* 0x8000004a63a87223 */ /* 0x000fe200000100c0 */
[----:B------:R-:W-:Y:S01]  /*b550*/  FMUL.FTZ R185, R134, R175 ;  /* 0x000000af86b97220 */ /* 0x000fe20000410000 */
[----:B------:R-:W-:Y:S01]  /*b560*/  FFMA.FTZ R190, R87, -R72, R190 ;  /* 0x8000004857be7223 */ /* 0x000fe200000100be */
[C---:B------:R-:W-:Y:S01]  /*b570*/  FMUL.FTZ R169, R181.reuse, R7 ;  /* 0x00000007b5a97220 */ /* 0x040fe20000410000 */
[-C--:B------:R-:W-:Y:S01]  /*b580*/  FMUL.FTZ R186, R181, R182.reuse ;  /* 0x000000b6b5ba7220 */ /* 0x080fe20000410000 */
[----:B------:R-:W-:Y:S01]  /*b590*/  FADD.FTZ R4, R4, R137 ;  /* 0x0000008904047221 */ /* 0x000fe20000010000 */
[----:B------:R-:W-:Y:S01]  /*b5a0*/  FADD.FTZ R96, R171, R96 ;  /* 0x00000060ab607221 */ /* 0x000fe20000010000 */
[----:B------:R-:W-:Y:S01]  /*b5b0*/  FFMA.FTZ R185, R168, R171, R185 ;  /* 0x000000aba8b97223 */ /* 0x000fe200000100b9 */
[C---:B------:R-:W-:Y:S01]  /*b5c0*/  FFMA.FTZ R169, R190.reuse, R182, R169 ;  /* 0x000000b6bea97223 */ /* 0x040fe200000100a9 */
[----:B------:R-:W-:Y:S01]  /*b5d0*/  FFMA.FTZ R7, R190, R7, -R186 ;  /* 0x00000007be077223 */ /* 0x000fe200000108ba */
        /* <DEDUP_REMOVED lines=8> */
[----:B------:R-:W-:Y:S01]  /*b660*/  FMUL.FTZ R187, R187, R196 ;  /* 0x000000c4bbbb7220 */ /* 0x000fe20000410000 */
[C---:B------:R-:W-:Y:S01]  /*b670*/  FFMA.FTZ R137, R115.reuse, R192, R146 ;  /* 0x000000c073897223 */ /* 0x040fe20000010092 */
[----:B------:R-:W-:Y:S01]  /*b680*/  FFMA.FTZ R7, R115, -R134, R142 ;  /* 0x8000008673077223 */ /* 0x000fe2000001008e */
[----:B------:R-:W-:Y:S01]  /*b690*/  FADD.FTZ R4, R4, R185 ;  /* 0x000000b904047221 */ /* 0x000fe20000010000 */
[----:B------:R-:W-:Y:S01]  /*b6a0*/  FADD.FTZ R171, R6, R171 ;  /* 0x000000ab06ab7221 */ /* 0x000fe20000010000 */
[----:B------:R-:W-:Y:S01]  /*b6b0*/  FADD.FTZ R93, R182, R93 ;  /* 0x0000005db65d7221 */ /* 0x000fe20000010000 */
[----:B------:R-:W-:Y:S01]  /*b6c0*/  FFMA.FTZ R180, R180, R155, R187 ;  /* 0x0000009bb4b47223 */ /* 0x000fe200000100bb */
[----:B------:R-:W0:Y:S01]  /*b6d0*/  SHFL.DOWN PT, R186, R7, 0x1, 0x1f ;  /* 0x08201f0007ba7f89 */ /* 0x000e2200000e0000 */
[C---:B------:R-:W-:Y:S01]  /*b6e0*/  FMUL.FTZ R5, R11.reuse, R177 ;  /* 0x000000b10b057220 */ /* 0x040fe20000410000 */
[----:B------:R-:W-:Y:S01]  /*b6f0*/  FMUL.FTZ R6, R11, R159 ;  /* 0x0000009f0b067220 */ /* 0x000fe20000410000 */
[----:B------:R-:W-:Y:S01]  /*b700*/  FFMA.FTZ R180, R77, R173, R180 ;  /* 0x000000ad4db47223 */ /* 0x000fe200000100b4 */
[----:B------:R1:W2:Y:S01]  /*b710*/  SHFL.DOWN PT, R155, R137, 0x1, 0x1f ;  /* 0x08201f00899b7f89 */ /* 0x0002a200000e0000 */
[CC--:B------:R-:W-:Y:S01]  /*b720*/  FFMA.FTZ R142, R10.reuse, R188.reuse, -R5 ;  /* 0x000000bc0a8e7223 */ /* 0x0c0fe20000010805 */
[C---:B------:R-:W-:Y:S01]  /*b730*/  FMUL.FTZ R5, R11.reuse, R188 ;  /* 0x000000bc0b057220 */ /* 0x040fe20000410000 */
[C---:B------:R-:W-:Y:S01]  /*b740*/  FFMA.FTZ R146, R10.reuse, R163, -R6 ;  /* 0x000000a30a927223 */ /* 0x040fe20000010806 */
[----:B------:R-:W3:Y:S01]  /*b750*/  SHFL.DOWN PT, R141, R4, 0x1, 0x1f ;  /* 0x08201f00048d7f89 */ /* 0x000ee200000e0000 */
[----:B------:R-:W-:Y:S01]  /*b760*/  MOV R6, R137 ;  /* 0x0000008900067202 */ /* 0x000fe20000000f00 */
[----:B------:R-:W-:Y:S01]  /*b770*/  FFMA.FTZ R5, R10, R177, R5 ;  /* 0x000000b10a057223 */ /* 0x000fe20000010005 */
[----:B------:R-:W-:Y:S01]  /*b780*/  FADD.FTZ R95, R162, R95 ;  /* 0x0000005fa25f7221 */ /* 0x000fe20000010000 */
[----:B------:R-:W4:Y:S01]  /*b790*/  SHFL.DOWN PT, R182, R171, 0x1, 0x1f ;  /* 0x08201f00abb67f89 */ /* 0x000f2200000e0000 */
[----:B------:R-:W-:Y:S01]  /*b7a0*/  FADD.FTZ R55, R180, R55 ;  /* 0x00000037b4377221 */ /* 0x000fe20000010000 */
[----:B------:R-:W-:Y:S01]  /*b7b0*/  FMUL.FTZ R178, R178, R5 ;  /* 0x00000005b2b27220 */ /* 0x000fe20000410000 */
[----:B------:R-:W-:Y:S01]  /*b7c0*/  MOV R5, R171 ;  /* 0x000000ab00057202 */ /* 0x000fe20000000f00 */
[C---:B------:R-:W-:Y:S01]  /*b7d0*/  FMUL.FTZ R163, R11.reuse, R163 ;  /* 0x000000a30ba37220 */ /* 0x040fe20000410000 */
[----:B-1----:R-:W-:Y:S01]  /*b7e0*/  FMUL.FTZ R137, R11, R16 ;  /* 0x000000100b897220 */ /* 0x002fe20000410000 */
[----:B------:R-:W-:Y:S01]  /*b7f0*/  FFMA.FTZ R178, R161, R142, R178 ;  /* 0x0000008ea1b27223 */ /* 0x000fe200000100b2 */
[----:B------:R-:W-:Y:S01]  /*b800*/  FMUL.FTZ R142, R11, R189 ;  /* 0x000000bd0b8e7220 */ /* 0x000fe20000410000 */
[----:B------:R-:W-:Y:S01]  /*b810*/  FFMA.FTZ R163, R10, R159, R163 ;  /* 0x0000009f0aa37223 */ /* 0x000fe200000100a3 */
[----:B------:R-:W-:Y:S01]  /*b820*/  FADD.FTZ R126, R149, R126 ;  /* 0x0000007e957e7221 */ /* 0x000fe20000010000 */
[----:B------:R-:W-:Y:S01]  /*b830*/  FADD.FTZ R117, R145, R117 ;  /* 0x0000007591757221 */ /* 0x000fe20000010000 */
[----:B------:R-:W-:Y:S01]  /*b840*/  FFMA.FTZ R184, R184, R183, R165 ;  /* 0x000000b7b8b87223 */ /* 0x000fe200000100a5 */
[----:B0-----:R-:W-:Y:S01]  /*b850*/  @!P2 FADD.FTZ R7, R7, R186 ;  /* 0x000000ba0707a221 */ /* 0x001fe20000010000 */
[----:B------:R-:W-:Y:S01]  /*b860*/  FMUL.FTZ R190, R190, R163 ;  /* 0x000000a3bebe7220 */ /* 0x000fe20000410000 */
[----:B------:R-:W-:Y:S01]  /*b870*/  FADD.FTZ R120, R135, R120 ;  /* 0x0000007887787221 */ /* 0x000fe20000010000 */
[----:B------:R-:W-:Y:S01]  /*b880*/  FFMA.FTZ R184, R85, R167, R184 ;  /* 0x000000a755b87223 */ /* 0x000fe200000100b8 */
[----:B--2---:R-:W-:Y:S01]  /*b890*/  @!P2 FADD.FTZ R6, R6, R155 ;  /* 0x0000009b0606a221 */ /* 0x004fe20000010000 */
[----:B------:R-:W0:Y:S01]  /*b8a0*/  SHFL.DOWN PT, R180, R7, 0x2, 0x1f ;  /* 0x08401f0007b47f89 */ /* 0x000e2200000e0000 */
[----:B------:R-:W-:Y:S01]  /*b8b0*/  FFMA.FTZ R146, R181, R146, R190 ;  /* 0x00000092b5927223 */ /* 0x000fe200000100be */
[----:B------:R-:W-:Y:S01]  /*b8c0*/  FFMA.FTZ R177, R75, R177, R178 ;  /* 0x000000b14bb17223 */ /* 0x000fe200000100b2 */
[----:B---3--:R-:W-:Y:S01]  /*b8d0*/  @!P2 FADD.FTZ R4, R141, R4 ;  /* 0x000000048d04a221 */ /* 0x008fe20000010000 */
[----:B------:R-:W1:Y:S01]  /*b8e0*/  SHFL.DOWN PT, R161, R6, 0x2, 0x1f ;  /* 0x08401f0006a17f89 */ /* 0x000e6200000e0000 */
[CC--:B------:R-:W-:Y:S01]  /*b8f0*/  FFMA.FTZ R141, R10.reuse, R17.reuse, -R137 ;  /* 0x000000110a8d7223 */ /* 0x0c0fe20000010889 */
[----:B------:R-:W-:Y:S01]  /*b900*/  FMUL.FTZ R17, R11, R17 ;  /* 0x000000110b117220 */ /* 0x000fe20000410000 */
[----:B----4-:R-:W-:Y:S01]  /*b910*/  @!P2 FADD.FTZ R5, R5, R182 ;  /* 0x000000b60505a221 */ /* 0x010fe20000010000 */
[----:B------:R-:W2:Y:S01]  /*b920*/  SHFL.DOWN PT, R155, R4, 0x2, 0x1f ;  /* 0x08401f00049b7f89 */ /* 0x000ea200000e0000 */
[----:B------:R-:W-:Y:S01]  /*b930*/  ISETP.GT.AND P2, PT, R25, 0x1d, PT ;  /* 0x0000001d1900780c */ /* 0x000fe20003f44270 */
[CC--:B------:R-:W-:Y:S01]  /*b940*/  FFMA.FTZ R17, R10.reuse, R16.reuse, R17 ;  /* 0x000000100a117223 */ /* 0x0c0fe20000010011 */
[----:B------:R-:W-:Y:S01]  /*b950*/  FFMA.FTZ R159, R87, R159, R146 ;  /* 0x0000009f579f7223 */ /* 0x000fe20000010092 */
[----:B------:R-:W3:Y:S01]  /*b960*/  SHFL.DOWN PT, R162, R5, 0x2, 0x1f ;  /* 0x08401f0005a27f89 */ /* 0x000ee200000e0000 */
[----:B------:R-:W-:Y:S01]  /*b970*/  FFMA.FTZ R137, R10, R191, -R142 ;  /* 0x000000bf0a897223 */ /* 0x000fe2000001088e */
[----:B------:R-:W-:Y:S01]  /*b980*/  FMUL.FTZ R17, R168, R17 ;  /* 0x00000011a8117220 */ /* 0x000fe20000410000 */
[----:B------:R-:W-:Y:S01]  /*b990*/  FMUL.FTZ R191, R11, R191 ;  /* 0x000000bf0bbf7220 */ /* 0x000fe20000410000 */
[----:B------:R-:W-:Y:S01]  /*b9a0*/  FADD.FTZ R82, R197, R82 ;  /* 0x00000052c5527221 */ /* 0x000fe20000010000 */
[----:B------:R-:W-:Y:S01]  /*b9b0*/  FADD.FTZ R80, R199, R80 ;  /* 0x00000050c7507221 */ /* 0x000fe20000010000 */
[----:B------:R-:W-:Y:S01]  /*b9c0*/  FFMA.FTZ R142, R134, R141, R17 ;  /* 0x0000008d868e7223 */ /* 0x000fe20000010011 */
[----:B------:R-:W-:Y:S01]  /*b9d0*/  FMUL.FTZ R17, R11, R131 ;  /* 0x000000830b117220 */ /* 0x000fe20000410000 */
[----:B------:R-:W-:Y:S01]  /*b9e0*/  FFMA.FTZ R191, R10, R189, R191 ;  /* 0x000000bd0abf7223 */ /* 0x000fe200000100bf */
[----:B------:R-:W-:Y:S01]  /*b9f0*/  FADD.FTZ R49, R184, R49 ;  /* 0x00000031b8317221 */ /* 0x000fe20000010000 */
[----:B------:R-:W-:Y:S01]  /*ba00*/  FFMA.FTZ R142, R99, R16, R142 ;  /* 0x00000010638e7223 */ /* 0x000fe2000001008e */
[-C--:B------:R-:W-:Y:S01]  /*ba10*/  FFMA.FTZ R134, R10, R153.reuse, -R17 ;  /* 0x000000990a867223 */ /* 0x080fe20000010811 */
[----:B0-----:R-:W-:Y:S01]  /*ba20*/  @!P2 FADD.FTZ R7, R7, R180 ;  /* 0x000000b40707a221 */ /* 0x001fe20000010000 */
[C---:B------:R-:W-:Y:S01]  /*ba30*/  FMUL.FTZ R153, R11.reuse, R153 ;  /* 0x000000990b997220 */ /* 0x040fe20000410000 */
[----:B------:R-:W-:Y:S01]  /*ba40*/  FMUL.FTZ R191, R176, R191 ;  /* 0x000000bfb0bf7220 */ /* 0x000fe20000410000 */
[C---:B------:R-:W-:Y:S01]  /*ba50*/  FMUL.FTZ R17, R11.reuse, R152 ;  /* 0x000000980b117220 */ /* 0x040fe20000410000 */
[----:B-1----:R-:W-:Y:S01]  /*ba60*/  @!P2 FADD.FTZ R6, R6, R161 ;  /* 0x000000a10606a221 */ /* 0x002fe20000010000 */
[----:B------:R-:W-:Y:S01]  /*ba70*/  FFMA.FTZ R153, R10, R131, R153 ;  /* 0x000000830a997223 */ /* 0x000fe20000010099 */
[----:B------:R-:W-:Y:S01]  /*ba80*/  FFMA.FTZ R174, R174, R137, R191 ;  /* 0x00000089aeae7223 */ /* 0x000fe200000100bf */
[-C--:B------:R-:W-:Y:S01]  /*ba90*/  FMUL.FTZ R137, R11, R140.reuse ;  /* 0x0000008c0b897220 */ /* 0x080fe20000410000 */
[----:B--2---:R-:W-:Y:S01]  /*baa0*/  @!P2 FADD.FTZ R4, R4, R155 ;  /* 0x0000009b0404a221 */ /* 0x004fe20000010000 */
[----:B------:R-:W-:Y:S01]  /*bab0*/  FMUL.FTZ R172, R172, R153 ;  /* 0x00000099acac7220 */ /* 0x000fe20000410000 */
[----:B------:R-:W0:Y:S01]  /*bac0*/  SHFL.DOWN PT, R155, R6, 0x4, 0x1f ;  /* 0x08801f00069b7f89 */ /* 0x000e2200000e0000 */
[----:B------:R-:W-:Y:S01]  /*bad0*/  FFMA.FTZ R17, R10, R140, R17 ;  /* 0x0000008c0a117223 */ /* 0x000fe20000010011 */
[----:B---3--:R-:W-:Y:S01]  /*bae0*/  @!P2 FADD.FTZ R5, R5, R162 ;  /* 0x000000a20505a221 */ /* 0x008fe20000010000 */
[----:B------:R-:W-:Y:S01]  /*baf0*/  ISETP.GT.AND P2, PT, R25, 0x1b, PT ;  /* 0x0000001b1900780c */ /* 0x000fe20003f44270 */
[----:B------:R-:W1:Y:S01]  /*bb00*/  SHFL.DOWN PT, R162, R7, 0x4, 0x1f ;  /* 0x08801f0007a27f89 */ /* 0x000e6200000e0000 */
[----:B------:R-:W-:Y:S01]  /*bb10*/  FFMA.FTZ R134, R157, R134, R172 ;  /* 0x000000869d867223 */ /* 0x000fe200000100ac */
[----:B------:R-:W-:Y:S01]  /*bb20*/  FADD.FTZ R45, R142, R45 ;  /* 0x0000002d8e2d7221 */ /* 0x000fe20000010000 */
[----:B------:R-:W-:Y:S01]  /*bb30*/  FFMA.FTZ R137, R10, R152, -R137 ;  /* 0x000000980a897223 */ /* 0x000fe20000010889 */
[----:B------:R-:W2:Y:S01]  /*bb40*/  SHFL.DOWN PT, R149, R4, 0x4, 0x1f ;  /* 0x08801f0004957f89 */ /* 0x000ea200000e0000 */
[----:B------:R-:W-:Y:S01]  /*bb50*/  FFMA.FTZ R141, R69, R131, R134 ;  /* 0x00000083458d7223 */ /* 0x000fe20000010086 */
[----:B------:R-:W-:Y:S01]  /*bb60*/  FMUL.FTZ R131, R170, R17 ;  /* 0x00000011aa837220 */ /* 0x000fe20000410000 */
[----:B------:R-:W-:Y:S01]  /*bb70*/  FMUL.FTZ R17, R11, R150 ;  /* 0x000000960b117220 */ /* 0x000fe20000410000 */
[----:B------:R-:W3:Y:S01]  /*bb80*/  SHFL.DOWN PT, R146, R5, 0x4, 0x1f ;  /* 0x08801f0005927f89 */ /* 0x000ee200000e0000 */
[----:B------:R-:W-:Y:S01]  /*bb90*/  FADD.FTZ R86, R141, R86 ;  /* 0x000000568d567221 */ /* 0x000fe20000010000 */
[----:B------:R-:W-:Y:S01]  /*bba0*/  FFMA.FTZ R158, R158, R137, R131 ;  /* 0x000000899e9e7223 */ /* 0x000fe20000010083 */
[CC--:B------:R-:W-:Y:S01]  /*bbb0*/  FFMA.FTZ R137, R10.reuse, R151.reuse, -R17 ;  /* 0x000000970a897223 */ /* 0x0c0fe20000010811 */
[C---:B------:R-:W-:Y:S01]  /*bbc0*/  FMUL.FTZ R151, R11.reuse, R151 ;  /* 0x000000970b977220 */ /* 0x040fe20000410000 */
[C---:B------:R-:W-:Y:S01]  /*bbd0*/  FMUL.FTZ R17, R11.reuse, R148 ;  /* 0x000000940b117220 */ /* 0x040fe20000410000 */
[----:B------:R-:W-:Y:S01]  /*bbe0*/  FMUL.FTZ R131, R11, R138 ;  /* 0x0000008a0b837220 */ /* 0x000fe20000410000 */
[----:B------:R-:W-:Y:S01]  /*bbf0*/  FFMA.FTZ R174, R73, R189, R174 ;  /* 0x000000bd49ae7223 */ /* 0x000fe200000100ae */
[C---:B------:R-:W-:Y:S01]  /*bc00*/  FFMA.FTZ R151, R10.reuse, R150, R151 ;  /* 0x000000960a977223 */ /* 0x040fe20000010097 */
[C---:B------:R-:W-:Y:S01]  /*bc10*/  FFMA.FTZ R16, R10.reuse, R138, R17 ;  /* 0x0000008a0a107223 */ /* 0x040fe20000010011 */
[----:B------:R-:W-:Y:S01]  /*bc20*/  FFMA.FTZ R131, R10, R148, -R131 ;  /* 0x000000940a837223 */ /* 0x000fe20000010883 */
[----:B------:R-:W-:Y:S01]  /*bc30*/  FMUL.FTZ R17, R11, R121 ;  /* 0x000000790b117220 */ /* 0x000fe20000410000 */
        /* <DEDUP_REMOVED lines=9> */
[----:B------:R-:W1:Y:S01]  /*bcd0*/  SHFL.DOWN PT, R142, R7, 0x8, 0x1f ;  /* 0x09001f00078e7f89 */ /* 0x000e6200000e0000 */
[C---:B------:R-:W-:Y:S01]  /*bce0*/  FFMA.FTZ R131, R10.reuse, R125, -R17 ;  /* 0x0000007d0a837223 */ /* 0x040fe20000010811 */
[----:B------:R-:W-:Y:S01]  /*bcf0*/  FFMA.FTZ R137, R61, R150, R18 ;  /* 0x000000963d897223 */ /* 0x000fe20000010012 */
[----:B---3--:R-:W-:Y:S01]  /*bd00*/  @!P2 FADD.FTZ R5, R5, R146 ;  /* 0x000000920505a221 */ /* 0x008fe20000010000 */
[----:B------:R-:W2:Y:S01]  /*bd10*/  SHFL.DOWN PT, R141, R4, 0x8, 0x1f ;  /* 0x09001f00048d7f89 */ /* 0x000ea200000e0000 */
[----:B------:R-:W-:Y:S01]  /*bd20*/  ISETP.GT.AND P2, PT, R25, 0x17, PT ;  /* 0x000000171900780c */ /* 0x000fe20003f44270 */
[----:B------:R-:W-:Y:S01]  /*bd30*/  FFMA.FTZ R17, R10, R121, R16 ;  /* 0x000000790a117223 */ /* 0x000fe20000010010 */
[----:B------:R-:W-:Y:S01]  /*bd40*/  FFMA.FTZ R158, R65, R140, R158 ;  /* 0x0000008c419e7223 */ /* 0x000fe2000001009e */
[----:B------:R-:W3:Y:S01]  /*bd50*/  SHFL.DOWN PT, R134, R5, 0x8, 0x1f ;  /* 0x09001f0005867f89 */ /* 0x000ee200000e0000 */
[----:B------:R-:W-:Y:S01]  /*bd60*/  FADD.FTZ R88, R137, R88 ;  /* 0x0000005889587221 */ /* 0x000fe20000010000 */
[----:B------:R-:W-:Y:S01]  /*bd70*/  FMUL.FTZ R135, R164, R17 ;  /* 0x00000011a4877220 */ /* 0x000fe20000410000 */
        /* <DEDUP_REMOVED lines=21> */
[----:B-1----:R-:W-:Y:S01]  /*bed0*/  FADD.FTZ R6, R6, R137 ;  /* 0x0000008906067221 */ /* 0x002fe20000010000 */
[----:B--2---:R-:W-:-:S09]  /*bee0*/  FADD.FTZ R7, R7, R18 ;  /* 0x0000001207077221 */ /* 0x004fd20000010000 */
[----:B------:R0:W-:Y:S02]  /*bef0*/  @!P2 STS.128 [UR22+0x440], R4 ;  /* 0x00044004ff00a988 */ /* 0x0001e40008000c16 */
.L_x_12581:
[----:B------:R-:W-:Y:S05]  /*bf00*/  BSYNC.RECONVERGENT B0 ;  /* 0x0000000000007941 */ /* 0x000fea0003800200 */
.L_x_12580:
[C---:B---3--:R-:W-:Y:S01]  /*bf10*/  FMUL.FTZ R17, R11.reuse, R143 ;  /* 0x0000008f0b117220 */ /* 0x048fe20000410000 */
        /* <DEDUP_REMOVED lines=27> */
[----:B------:R-:W2:Y:S01]  /*c0d0*/  @P2 LDS.64 R10, [R16+0x2980] ;  /* 0x00298000100a2984 */ /* 0x000ea20000000a00 */
[----:B0-----:R-:W-:Y:S01]  /*c0e0*/  @P2 FADD.FTZ R6, R6, R2 ;  /* 0x0000000206062221 */ /* 0x001fe20000010000 */
[----:B------:R-:W-:Y:S01]  /*c0f0*/  @P2 FADD.FTZ R7, R7, R3 ;  /* 0x0000000307072221 */ /* 0x000fe20000010000 */
[----:B--2---:R-:W-:Y:S01]  /*c100*/  @P2 FADD.FTZ R4, R4, R10 ;  /* 0x0000000a04042221 */ /* 0x004fe20000010000 */
[----:B------:R-:W-:-:S03]  /*c110*/  @P2 FADD.FTZ R5, R5, R11 ;  /* 0x0000000b05052221 */ /* 0x000fc60000010000 */
[----:B------:R2:W-:Y:S04]  /*c120*/  STS.64 [R16+0x3180], R6 ;  /* 0x0031800610007388 */ /* 0x0005e80000000a00 */
[----:B------:R2:W-:Y:S02]  /*c130*/  STS.64 [R16+0x2980], R4 ;  /* 0x0029800410007388 */ /* 0x0005e40000000a00 */
.L_x_12583:
[----:B------:R-:W-:Y:S05]  /*c140*/  BSYNC.RECONVERGENT B0 ;  /* 0x0000000000007941 */ /* 0x000fea0003800200 */
.L_x_12582:
[----:B------:R-:W-:-:S04]  /*c150*/  IADD3 R116, PT, PT, R116, 0x1, RZ ;  /* 0x0000000174747810 */ /* 0x000fc80007ffe0ff */
[----:B------:R-:W-:-:S13]  /*c160*/  ISETP.GE.AND P2, PT, R116, UR33, PT ;  /* 0x0000002174007c0c */ /* 0x000fda000bf46270 */
[----:B------:R-:W-:Y:S05]  /*c170*/  @!P2 BRA `(.L_x_12584) ;  /* 0xffffffac0058a947 */ /* 0x000fea000383ffff */
.L_x_12566:
[----:B------:R-:W3:Y:S01]  /*c180*/  LDCU UR7, c[0x0][0x388] ;  /* 0x00007100ff0777ac */ /* 0x000ee20008000800 */
[----:B------:R-:W-:Y:S02]  /*c190*/  SHF.L.U32 R0, R24, 0x4, RZ ;  /* 0x0000000418007819 */ /* 0x000fe400000006ff */
[----:B------:R-:W-:Y:S01]  /*c1a0*/  PRMT R19, RZ, 0x7610, R19 ;  /* 0x00007610ff137816 */ /* 0x000fe20000000013 */
[----:B------:R-:W4:Y:S01]  /*c1b0*/  LDCU.64 UR10, c[0x0][0x4f8] ;  /* 0x00009f00ff0a77ac */ /* 0x000f220008000a00 */
[----:B------:R-:W-:Y:S02]  /*c1c0*/  LOP3.LUT R3, R0, 0x3e00, RZ, 0xc0, !PT ;  /* 0x00003e0000037812 */ /* 0x000fe400078ec0ff */
[----:B------:R-:W-:Y:S01]  /*c1d0*/  PRMT R44, RZ, 0x7610, R44 ;  /* 0x00007610ff2c7816 */ /* 0x000fe2000000002c */
[----:B------:R-:W5:Y:S01]  /*c1e0*/  LDCU.64 UR26, c[0x0][0x500] ;  /* 0x0000a000ff1a77ac */ /* 0x000f620008000a00 */
[----:B------:R-:W-:Y:S02]  /*c1f0*/  LOP3.LUT R0, R3, 0x1f, R24, 0xf8, !PT ;  /* 0x0000001f03007812 */ /* 0x000fe400078ef818 */
[----:B------:R-:W-:-:S02]  /*c200*/  PRMT R25, RZ, 0x7610, R25 ;  /* 0x00007610ff197816 */ /* 0x000fc40000000019 */
[C---:B------:R-:W-:Y:S02]  /*c210*/  LOP3.LUT R18, R0.reuse, 0x20, RZ, 0xfc, !PT ;  /* 0x0000002000127812 */ /* 0x040fe400078efcff */
[C---:B------:R-:W-:Y:S02]  /*c220*/  LOP3.LUT R17, R0.reuse, 0x40, RZ, 0xfc, !PT ;  /* 0x0000004000117812 */ /* 0x040fe400078efcff */
[C---:B------:R-:W-:Y:S01]  /*c230*/  LOP3.LUT R15, R0.reuse, 0x60, RZ, 0xfc, !PT ;  /* 0x00000060000f7812 */ /* 0x040fe200078efcff */
[----:B---3--:R-:W-:Y:S01]  /*c240*/  UIADD3 UR7, UPT, UPT, -UR6, UR7, URZ ;  /* 0x0000000706077290 */ /* 0x008fe2000fffe1ff */
[C---:B--2---:R-:W-:Y:S02]  /*c250*/  LOP3.LUT R16, R0.reuse, 0x80, RZ, 0xfc, !PT ;  /* 0x0000008000107812 */ /* 0x044fe400078efcff */
        /* <DEDUP_REMOVED lines=8> */
[----:B------:R-:W-:-:S02]  /*c2e0*/  LOP3.LUT R13, R0, 0xe0, RZ, 0xfc, !PT ;  /* 0x000000e0000d7812 */ /* 0x000fc400078efcff */
        /* <DEDUP_REMOVED lines=10> */
[----:B------:R-:W3:Y:S01]  /*c390*/  @!P3 LDG.E.U16 R44, desc[UR24][R8.64+0x40] ;  /* 0x00004018082cb981 */ /* 0x000ee2000c1e1500 */
[----:B------:R-:W-:Y:S02]  /*c3a0*/  ISETP.GE.AND P3, PT, R13, UR7, PT ;  /* 0x000000070d007c0c */ /* 0x000fe4000bf66270 */
[----:B------:R-:W-:Y:S01]  /*c3b0*/  LOP3.LUT R10, R0, 0x140, RZ, 0xfc, !PT ;  /* 0x00000140000a7812 */ /* 0x000fe200078efcff */
[----:B------:R-:W4:Y:S01]  /*c3c0*/  @!P4 LDG.E.U16 R25, desc[UR24][R8.64+0x80] ;  /* 0x000080180819c981 */ /* 0x000f22000c1e1500 */
[----:B------:R-:W-:-:S02]  /*c3d0*/  ISETP.GE.AND P4, PT, R12, UR7, PT ;  /* 0x000000070c007c0c */ /* 0x000fc4000bf86270 */
[----:B------:R-:W-:Y:S01]  /*c3e0*/  PRMT R53, RZ, 0x7610, R53 ;  /* 0x00007610ff357816 */ /* 0x000fe20000000035 */
[----:B------:R-:W5:Y:S01]  /*c3f0*/  @!P5 LDG.E.U16 R46, desc[UR24][R8.64+0xc0] ;  /* 0x0000c018082ed981 */ /* 0x000f62000c1e1500 */
[----:B------:R-:W-:Y:S02]  /*c400*/  ISETP.GE.AND P5, PT, R11, UR7, PT ;  /* 0x000000070b007c0c */ /* 0x000fe4000bfa6270 */
[C---:B0-----:R-:W-:Y:S01]  /*c410*/  LOP3.LUT R7, R0.reuse, 0x160, RZ, 0xfc, !PT ;  /* 0x0000016000077812 */ /* 0x041fe200078efcff */
[----:B------:R-:W5:Y:S01]  /*c420*/  @!P6 LDG.E.U16 R43, desc[UR24][R8.64+0x100] ;  /* 0x00010018082be981 */ /* 0x000f62000c1e1500 */
[----:B------:R-:W-:Y:S02]  /*c430*/  PRMT R52, RZ, 0x7610, R52 ;  /* 0x00007610ff347816 */ /* 0x000fe40000000034 */
[C---:B------:R-:W-:Y:S01]  /*c440*/  LOP3.LUT R6, R0.reuse, 0x180, RZ, 0xfc, !PT ;  /* 0x0000018000067812 */ /* 0x040fe200078efcff */
[----:B------:R-:W5:Y:S01]  /*c450*/  @!P0 LDG.E.U16 R48, desc[UR24][R8.64+0x140] ;  /* 0x0001401808308981 */ /* 0x000f62000c1e1500 */
[----:B------:R-:W-:-:S02]  /*c460*/  LOP3.LUT R5, R0, 0x1a0, RZ, 0xfc, !PT ;  /* 0x000001a000057812 */ /* 0x000fc400078efcff */
[----:B------:R-:W-:Y:S01]  /*c470*/  LOP3.LUT R4, R0, 0x1c0, RZ, 0xfc, !PT ;  /* 0x000001c000047812 */ /* 0x000fe200078efcff */
[----:B------:R-:W5:Y:S01]  /*c480*/  @!P2 LDG.E.U16 R47, desc[UR24][R8.64+0x180] ;  /* 0x00018018082fa981 */ /* 0x000f62000c1e1500 */
[----:B------:R-:W-:Y:S02]  /*c490*/  ISETP.GE.AND P6, PT, R10, UR7, PT ;  /* 0x000000070a007c0c */ /* 0x000fe4000bfc6270 */
[----:B------:R-:W-:Y:S01]  /*c4a0*/  LOP3.LUT R3, R0, 0x1e0, RZ, 0xfc, !PT ;  /* 0x000001e000037812 */ /* 0x000fe200078efcff */
[----:B------:R-:W5:Y:S01]  /*c4b0*/  @!P3 LDG.E.U16 R50, desc[UR24][R8.64+0x1c0] ;  /* 0x0001c0180832b981 */ /* 0x000f62000c1e1500 */
[----:B------:R-:W-:Y:S02]  /*c4c0*/  ISETP.GE.AND P0, PT, R7, UR7, PT ;  /* 0x0000000707007c0c */ /* 0x000fe4000bf06270 */
[----:B------:R-:W-:Y:S01]  /*c4d0*/  ISETP.GE.AND P2, PT, R6, UR7, PT ;  /* 0x0000000706007c0c */ /* 0x000fe2000bf46270 */
[----:B------:R-:W5:Y:S01]  /*c4e0*/  @!P4 LDG.E.U16 R53, desc[UR24][R8.64+0x200] ;  /* 0x000200180835c981 */ /* 0x000f62000c1e1500 */
[----:B------:R-:W-:-:S02]  /*c4f0*/  ISETP.GE.AND P3, PT, R5, UR7, PT ;  /* 0x0000000705007c0c */ /* 0x000fc4000bf66270 */
[----:B------:R-:W-:Y:S01]  /*c500*/  ISETP.GE.AND P4, PT, R4, UR7, PT ;  /* 0x0000000704007c0c */ /* 0x000fe2000bf86270 */
[----:B------:R-:W5:Y:S01]  /*c510*/  @!P5 LDG.E.U16 R52, desc[UR24][R8.64+0x240] ;  /* 0x000240180834d981 */ /* 0x000f62000c1e1500 */
        /* <DEDUP_REMOVED lines=12> */
[----:B------:R-:W-:-:S02]  /*c5e0*/  F2FP.F16.F32.PACK_AB R97, R97, R120 ;  /* 0x000000786161723e */ /* 0x000fc400000000ff */
[----:B------:R-:W-:Y:S01]  /*c5f0*/  F2FP.F16.F32.PACK_AB R98, R101, R98 ;  /* 0x000000626562723e */ /* 0x000fe200000000ff */
        /* <DEDUP_REMOVED lines=22> */
[----:B0-----:R-:W-:-:S05]  /*c760*/  HADD2.F32 R8, -RZ, R8.H0_H0 ;  /* 0x20000008ff087230 */ /* 0x001fca0000004100 */
[--C-:B------:R-:W-:Y:S01]  /*c770*/  FADD.FTZ R46, R8, R21.reuse ;  /* 0x00000015082e7221 */ /* 0x100fe20000010000 */
[----:B--2---:R-:W-:Y:S02]  /*c780*/  HADD2.F32 R8, -RZ, R9.H0_H0 ;  /* 0x20000009ff087230 */ /* 0x004fe40000004100 */
[----:B------:R-:W-:Y:S02]  /*c790*/  LDS.U16 R9, [R42+0xa] ;  /* 0x00000a002a097984 */ /* 0x000fe40000000400 */
[----:B------:R-:W-:Y:S01]  /*c7a0*/  FSETP.GTU.FTZ.AND P3, PT, R46, 20, PT ;  /* 0x41a000002e00780b */ /* 0x000fe20003f7c000 */
[--C-:B------:R-:W-:Y:S02]  /*c7b0*/  FADD.FTZ R48, R8, R21.reuse ;  /* 0x0000001508307221 */ /* 0x100fe40000010000 */
[----:B------:R-:W0:Y:S01]  /*c7c0*/  LDS.U16 R8, [R42+0x8] ;  /* 0x000008002a087984 */ /* 0x000e220000000400 */
[----:B---3--:R-:W-:Y:S02]  /*c7d0*/  HADD2.F32 R44, -RZ, R19.H0_H0 ;  /* 0x20000013ff2c7230 */ /* 0x008fe40000004100 */
[----:B------:R-:W-:Y:S01]  /*c7e0*/  FSETP.GTU.FTZ.AND P5, PT, R48, 20, PT ;  /* 0x41a000003000780b */ /* 0x000fe20003fbc000 */
[----:B------:R-:W-:Y:S02]  /*c7f0*/  LDS.U16 R19, [R42+0xc] ;  /* 0x00000c002a137984 */ /* 0x000fe40000000400 */
[----:B------:R-:W-:-:S04]  /*c800*/  FADD.FTZ R50, R44, R21 ;  /* 0x000000152c327221 */ /* 0x000fc80000010000 */
[----:B------:R-:W-:Y:S01]  /*c810*/  @!P3 FMUL.FTZ R46, R46, -1.4426950216293334961 ;  /* 0xbfb8aa3b2e2eb820 */ /* 0x000fe20000410000 */
[----:B------:R-:W-:-:S05]  /*c820*/  FSETP.GTU.FTZ.AND P0, PT, R50, 20, PT ;  /* 0x41a000003200780b */ /* 0x000fca0003f1c000 */
[----:B------:R-:W2:Y:S01]  /*c830*/  @!P3 MUFU.EX2 R46, R46 ;  /* 0x0000002e002eb308 */ /* 0x000ea20000000800 */
[----:B----4-:R-:W-:Y:S02]  /*c840*/  HADD2.F32 R44, -RZ, R25.H0_H0 ;  /* 0x20000019ff2c7230 */ /* 0x010fe40000004100 */
[----:B------:R-:W3:Y:S01]  /*c850*/  LDS.U16 R25, [R42+0xe] ;  /* 0x00000e002a197984 */ /* 0x000ee20000000400 */
[----:B------:R-:W-:-:S04]  /*c860*/  @!P5 FMUL.FTZ R48, R48, -1.4426950216293334961 ;  /* 0xbfb8aa3b3030d820 */ /* 0x000fc80000410000 */
[----:B------:R-:W-:Y:S02]  /*c870*/  @!P0 FMUL.FTZ R50, R50, -1.4426950216293334961 ;  /* 0xbfb8aa3b32328820 */ /* 0x000fe40000410000 */
[----:B------:R-:W4:Y:S01]  /*c880*/  @!P5 MUFU.EX2 R48, R48 ;  /* 0x000000300030d308 */ /* 0x000f220000000800 */
[----:B--2---:R-:W-:-:S03]  /*c890*/  @!P3 FADD.FTZ R47, R46, 1 ;  /* 0x3f8000002e2fb421 */ /* 0x004fc60000010000 */
[----:B------:R-:W2:Y:S04]  /*c8a0*/  @!P0 MUFU.EX2 R50, R50 ;  /* 0x0000003200328308 */ /* 0x000ea80000000800 */
[----:B------:R-:W5:Y:S01]  /*c8b0*/  @!P3 MUFU.RCP R47, R47 ;  /* 0x0000002f002fb308 */ /* 0x000f620000001000 */
[----:B------:R-:W-:Y:S02]  /*c8c0*/  FADD.FTZ R53, R44, R21 ;  /* 0x000000152c357221 */ /* 0x000fe40000010000 */
[----:B------:R-:W1:Y:S01]  /*c8d0*/  LDS.U16 R44, [R42+0x12] ;  /* 0x000012002a2c7984 */ /* 0x000e620000000400 */
[----:B----4-:R-:W-:Y:S01]  /*c8e0*/  @!P5 FADD.FTZ R46, R48, 1 ;  /* 0x3f800000302ed421 */ /* 0x010fe20000010000 */
[----:B0-----:R-:W-:Y:S02]  /*c8f0*/  HADD2.F32 R8, -RZ, R8.H0_H0 ;  /* 0x20000008ff087230 */ /* 0x001fe40000004100 */
[----:B------:R-:W-:Y:S01]  /*c900*/  HADD2.F32 R48, -RZ, R9.H0_H0 ;  /* 0x20000009ff307230 */ /* 0x000fe20000004100 */
[----:B------:R-:W-:-:S02]  /*c910*/  FSETP.GTU.FTZ.AND P2, PT, R53, 20, PT ;  /* 0x41a000003500780b */ /* 0x000fc40003f5c000 */
[--C-:B------:R-:W-:Y:S01]  /*c920*/  FADD.FTZ R9, R8, R21.reuse ;  /* 0x0000001508097221 */ /* 0x100fe20000010000 */
[----:B--2---:R-:W-:Y:S01]  /*c930*/  @!P0 FADD.FTZ R52, R50, 1 ;  /* 0x3f80000032348421 */ /* 0x004fe20000010000 */
[----:B------:R-:W-:Y:S01]  /*c940*/  FADD.FTZ R48, R48, R21 ;  /* 0x0000001530307221 */ /* 0x000fe20000010000 */
[----:B------:R0:W2:Y:S01]  /*c950*/  @!P5 MUFU.RCP R56, R46 ;  /* 0x0000002e0038d308 */ /* 0x0000a20000001000 */
[----:B-----5:R-:W-:Y:S01]  /*c960*/  @!P3 FMUL.FTZ R92, R92, R47 ;  /* 0x0000002f5c5cb220 */ /* 0x020fe20000410000 */
[----:B------:R-:W-:-:S06]  /*c970*/  FSETP.GTU.FTZ.AND P3, PT, R9, 20, PT ;  /* 0x41a000000900780b */ /* 0x000fcc0003f7c000 */
[----:B------:R-:W4:Y:S01]  /*c980*/  @!P0 MUFU.RCP R57, R52 ;  /* 0x0000003400398308 */ /* 0x000f220000001000 */
[----:B------:R-:W-:Y:S01]  /*c990*/  FSETP.GTU.FTZ.AND P4, PT, R48, 20, PT ;  /* 0x41a000003000780b */ /* 0x000fe20003f9c000 */
[----:B------:R-:W-:Y:S01]  /*c9a0*/  @!P2 FMUL.FTZ R53, R53, -1.4426950216293334961 ;  /* 0xbfb8aa3b3535a820 */ /* 0x000fe20000410000 */
[----:B---3--:R-:W-:Y:S02]  /*c9b0*/  HADD2.F32 R8, -RZ, R25.H0_H0 ;  /* 0x20000019ff087230 */ /* 0x008fe40000004100 */
[----:B------:R-:W-:Y:S02]  /*c9c0*/  HADD2.F32 R50, -RZ, R19.H0_H0 ;  /* 0x20000013ff327230 */ /* 0x000fe40000004100 */
[----:B0-----:R-:W-:Y:S01]  /*c9d0*/  HADD2.F32 R46, -RZ, R43.H0_H0 ;  /* 0x2000002bff2e7230 */ /* 0x001fe20000004100 */
[----:B------:R-:W0:Y:S01]  /*c9e0*/  @!P2 MUFU.EX2 R53, R53 ;  /* 0x000000350035a308 */ /* 0x000e220000000800 */
[--C-:B------:R-:W-:Y:S01]  /*c9f0*/  FADD.FTZ R43, R8, R21.reuse ;  /* 0x00000015082b7221 */ /* 0x100fe20000010000 */
[--C-:B------:R-:W-:Y:S01]  /*ca00*/  FADD.FTZ R50, R50, R21.reuse ;  /* 0x0000001532327221 */ /* 0x100fe20000010000 */
[----:B------:R-:W-:Y:S01]  /*ca10*/  @!P3 FMUL.FTZ R8, R9, -1.4426950216293334961 ;  /* 0xbfb8aa3b0908b820 */ /* 0x000fe20000410000 */
[----:B------:R-:W-:-:S02]  /*ca20*/  FADD.FTZ R46, R46, R21 ;  /* 0x000000152e2e7221 */ /* 0x000fc40000010000 */
[----:B------:R-:W-:Y:S01]  /*ca30*/  @!P4 FMUL.FTZ R19, R48, -1.4426950216293334961 ;  /* 0xbfb8aa3b3013c820 */ /* 0x000fe20000410000 */
[----:B--2---:R-:W-:Y:S01]  /*ca40*/  @!P5 FMUL.FTZ R71, R71, R56 ;  /* 0x000000384747d220 */ /* 0x004fe20000410000 */
[----:B------:R-:W-:Y:S01]  /*ca50*/  FSETP.GTU.FTZ.AND P6, PT, R50, 20, PT ;  /* 0x41a000003200780b */ /* 0x000fe20003fdc000 */
[----:B------:R-:W2:Y:S01]  /*ca60*/  @!P3 MUFU.EX2 R8, R8 ;  /* 0x000000080008b308 */ /* 0x000ea20000000800 */
[----:B------:R-:W-:Y:S01]  /*ca70*/  FSETP.GTU.FTZ.AND P5, PT, R43, 20, PT ;  /* 0x41a000002b00780b */ /* 0x000fe20003fbc000 */
[----:B----4-:R-:W-:Y:S01]  /*ca80*/  @!P0 FMUL.FTZ R90, R90, R57 ;  /* 0x000000395a5a8220 */ /* 0x010fe20000410000 */
[----:B------:R-:W-:Y:S01]  /*ca90*/  FSETP.GTU.FTZ.AND P0, PT, R46, 20, PT ;  /* 0x41a000002e00780b */ /* 0x000fe20003f1c000 */
[----:B------:R-:W3:Y:S01]  /*caa0*/  @!P4 MUFU.EX2 R19, R19 ;  /* 0x000000130013c308 */ /* 0x000ee20000000800 */
[----:B0-----:R-:W-:Y:S01]  /*cab0*/  @!P2 FADD.FTZ R54, R53, 1 ;  /* 0x3f8000003536a421 */ /* 0x001fe20000010000 */
[----:B-1----:R-:W-:-:S05]  /*cac0*/  HADD2.F32 R44, -RZ, R44.H0_H0 ;  /* 0x2000002cff2c7230 */ /* 0x002fca0000004100 */
[----:B------:R-:W0:Y:S01]  /*cad0*/  @!P2 MUFU.RCP R54, R54 ;  /* 0x000000360036a308 */ /* 0x000e220000001000 */
[----:B------:R-:W-:Y:S01]  /*cae0*/  @!P6 FMUL.FTZ R25, R50, -1.4426950216293334961 ;  /* 0xbfb8aa3b3219e820 */ /* 0x000fe20000410000 */
[----:B------:R-:W-:Y:S01]  /*caf0*/  FADD.FTZ R47, R44, R21 ;  /* 0x000000152c2f7221 */ /* 0x000fe20000010000 */
[----:B------:R-:W-:Y:S01]  /*cb00*/  @!P5 FMUL.FTZ R43, R43, -1.4426950216293334961 ;  /* 0xbfb8aa3b2b2bd820 */ /* 0x000fe20000410000 */
[----:B--2---:R-:W-:Y:S01]  /*cb10*/  @!P3 FADD.FTZ R9, R8, 1 ;  /* 0x3f8000000809b421 */ /* 0x004fe20000010000 */
[----:B------:R-:W-:Y:S01]  /*cb20*/  @!P0 FMUL.FTZ R44, R46, -1.4426950216293334961 ;  /* 0xbfb8aa3b2e2c8820 */ /* 0x000fe20000410000 */
[----:B---3--:R-:W-:Y:S02]  /*cb30*/  @!P4 FADD.FTZ R8, R19, 1 ;  /* 0x3f8000001308c421 */ /* 0x008fe40000010000 */
[----:B------:R-:W1:Y:S04]  /*cb40*/  @!P6 MUFU.EX2 R25, R25 ;  /* 0x000000190019e308 */ /* 0x000e680000000800 */
[----:B------:R-:W2:Y:S04]  /*cb50*/  @!P5 MUFU.EX2 R43, R43 ;  /* 0x0000002b002bd308 */ /* 0x000ea80000000800 */
[----:B------:R-:W3:Y:S04]  /*cb60*/  @!P0 MUFU.EX2 R44, R44 ;  /* 0x0000002c002c8308 */ /* 0x000ee80000000800 */
[----:B------:R-:W4:Y:S01]  /*cb70*/  @!P4 MUFU.RCP R8, R8 ;  /* 0x000000080008c308 */ /* 0x000f220000001000 */
[----:B0-----:R-:W-:Y:S01]  /*cb80*/  @!P2 FMUL.FTZ R67, R67, R54 ;  /* 0x000000364343a220 */ /* 0x001fe20000410000 */
[----:B------:R-:W-:Y:S01]  /*cb90*/  FSETP.GTU.FTZ.AND P2, PT, R47, 20, PT ;  /* 0x41a000002f00780b */ /* 0x000fe20003f5c000 */
[----:B-1----:R-:W-:Y:S01]  /*cba0*/  @!P6 FADD.FTZ R19, R25, 1 ;  /* 0x3f8000001913e421 */ /* 0x002fe20000010000 */
[----:B--2---:R-:W-:Y:S01]  /*cbb0*/  @!P5 FADD.FTZ R25, R43, 1 ;  /* 0x3f8000002b19d421 */ /* 0x004fe20000010000 */
[----:B---3--:R-:W-:-:S03]  /*cbc0*/  @!P0 FADD.FTZ R43, R44, 1 ;  /* 0x3f8000002c2b8421 */ /* 0x008fc60000010000 */
[----:B------:R-:W0:Y:S01]  /*cbd0*/  @!P3 MUFU.RCP R9, R9 ;  /* 0x000000090009b308 */ /* 0x000e220000001000 */
[----:B------:R-:W-:Y:S01]  /*cbe0*/  LDS.U16 R44, [R42+0x1e] ;  /* 0x00001e002a2c7984 */ /* 0x000fe20000000400 */
[----:B----4-:R-:W-:-:S06]  /*cbf0*/  @!P4 FMUL.FTZ R63, R63, R8 ;  /* 0x000000083f3fc220 */ /* 0x010fcc0000410000 */
[----:B------:R-:W1:Y:S01]  /*cc00*/  @!P6 MUFU.RCP R19, R19 ;  /* 0x000000130013e308 */ /* 0x000e620000001000 */
[----:B------:R-:W2:Y:S01]  /*cc10*/  LDS.U16 R8, [R42+0x14] ;  /* 0x000014002a087984 */ /* 0x000ea20000000400 */
[----:B------:R-:W-:-:S06]  /*cc20*/  @!P2 FMUL.FTZ R46, R47, -1.4426950216293334961 ;  /* 0xbfb8aa3b2f2ea820 */ /* 0x000fcc0000410000 */
[----:B------:R-:W3:Y:S01]  /*cc30*/  @!P0 MUFU.RCP R43, R43 ;  /* 0x0000002b002b8308 */ /* 0x000ee20000001000 */
[----:B0-----:R-:W-:Y:S02]  /*cc40*/  @!P3 FMUL.FTZ R88, R88, R9 ;  /* 0x000000095858b220 */ /* 0x001fe40000410000 */
[----:B------:R-:W0:Y:S05]  /*cc50*/  LDS.U16 R9, [R42+0x16] ;  /* 0x000016002a097984 */ /* 0x000e2a0000000400 */
[----:B------:R-:W4:Y:S01]  /*cc60*/  @!P2 MUFU.EX2 R46, R46 ;  /* 0x0000002e002ea308 */ /* 0x000f220000000800 */
[----:B-1----:R-:W-:-:S03]  /*cc70*/  @!P6 FMUL.FTZ R86, R86, R19 ;  /* 0x000000135656e220 */ /* 0x002fc60000410000 */
[----:B------:R1:W-:Y:S01]  /*cc80*/  @!P5 MUFU.RCP R48, R25 ;  /* 0x000000190030d308 */ /* 0x0003e20000001000 */
[----:B------:R-:W-:Y:S01]  /*cc90*/  LDS.U16 R19, [R42+0x18] ;  /* 0x000018002a137984 */ /* 0x000fe20000000400 */
[----:B---3--:R-:W-:-:S03]  /*cca0*/  @!P0 FMUL.FTZ R84, R84, R43 ;  /* 0x0000002b54548220 */ /* 0x008fc60000410000 */
[----:B------:R-:W3:Y:S04]  /*ccb0*/  LDS.U16 R43, [R42+0x1c] ;  /* 0x00001c002a2b7984 */ /* 0x000ee80000000400 */
[----:B-1----:R-:W1:Y:S01]  /*ccc0*/  LDS.U16 R25, [R42+0x1a] ;  /* 0x00001a002a197984 */ /* 0x002e620000000400 */
[----:B------:R-:W-:Y:S01]  /*ccd0*/  BAR.SYNC.DEFER_BLOCKING 0x0 ;  /* 0x0000000000007b1d */ /* 0x000fe20000010000 */
[----:B----4-:R-:W-:-:S06]  /*cce0*/  @!P2 FADD.FTZ R46, R46, 1 ;  /* 0x3f8000002e2ea421 */ /* 0x010fcc0000010000 */
[----:B------:R-:W4:Y:S01]  /*ccf0*/  @!P2 MUFU.RCP R46, R46 ;  /* 0x0000002e002ea308 */ /* 0x000f220000001000 */
[----:B------:R-:W-:Y:S01]  /*cd00*/  PRMT R47, R97, 0x7632, R47 ;  /* 0x00007632612f7816 */ /* 0x000fe2000000002f */
[----:B--2---:R-:W-:Y:S01]  /*cd10*/  HADD2.F32 R8, -RZ, R8.H0_H0 ;  /* 0x20000008ff087230 */ /* 0x004fe20000004100 */
[----:B------:R-:W-:Y:S02]  /*cd20*/  F2FP.F16.F32.PACK_AB R91, R94, R91 ;  /* 0x0000005b5e5b723e */ /* 0x000fe400000000ff */
[----:B------:R-:W-:Y:S02]  /*cd30*/  F2FP.F16.F32.PACK_AB R119, R126, R119 ;  /* 0x000000777e77723e */ /* 0x000fe400000000ff */
[----:B------:R-:W-:Y:S01]  /*cd40*/  F2FP.F16.F32.PACK_AB R95, R118, R95 ;  /* 0x0000005f765f723e */ /* 0x000fe200000000ff */
[----:B------:R2:W-:Y:S01]  /*cd50*/  STS.U16 [R42+0x6], R47 ;  /* 0x0000062f2a007388 */ /* 0x0005e20000000400 */
[----:B----4-:R-:W-:Y:S01]  /*cd60*/  @!P2 FMUL.FTZ R55, R55, R46 ;  /* 0x0000002e3737a220 */ /* 0x010fe20000410000 */
[----:B------:R-:W-:Y:S01]  /*cd70*/  PRMT R46, R98, 0x7632, R46 ;  /* 0x00007632622e7816 */ /* 0x000fe2000000002e */
[----:B--2---:R-:W-:Y:S01]  /*cd80*/  FADD.FTZ R47, R8, R21 ;  /* 0x00000015082f7221 */ /* 0x004fe20000010000 */
[----:B------:R-:W-:-:S04]  /*cd90*/  F2FP.F16.F32.PACK_AB R117, R122, R117 ;  /* 0x000000757a75723e */ /* 0x000fc800000000ff */
[----:B------:R-:W-:Y:S02]  /*cda0*/  FSETP.GTU.FTZ.AND P6, PT, R47, 20, PT ;  /* 0x41a000002f00780b */ /* 0x000fe40003fdc000 */
[----:B------:R-:W-:Y:S02]  /*cdb0*/  F2FP.F16.F32.PACK_AB R89, R124, R89 ;  /* 0x000000597c59723e */ /* 0x000fe400000000ff */
[----:B------:R-:W-:Y:S01]  /*cdc0*/  F2FP.F16.F32.PACK_AB R93, R96, R93 ;  /* 0x0000005d605d723e */ /* 0x000fe200000000ff */
[----:B------:R2:W-:Y:S01]  /*cdd0*/  STS.U16 [R42+0x2], R46 ;  /* 0x0000022e2a007388 */ /* 0x0005e20000000400 */
[----:B------:R-:W-:Y:S01]  /*cde0*/  PRMT R52, R91, 0x7632, R52 ;  /* 0x000076325b347816 */ /* 0x000fe20000000034 */
[----:B------:R-:W-:Y:S01]  /*cdf0*/  @!P5 FMUL.FTZ R59, R59, R48 ;  /* 0x000000303b3bd220 */ /* 0x000fe20000410000 */
[----:B------:R-:W-:Y:S01]  /*ce00*/  PRMT R50, R119, 0x7632, R50 ;  /* 0x0000763277327816 */ /* 0x000fe20000000032 */
[----:B0-----:R-:W-:Y:S01]  /*ce10*/  HADD2.F32 R8, -RZ, R9.H0_H0 ;  /* 0x20000009ff087230 */ /* 0x001fe20000004100 */
[----:B------:R-:W-:-:S02]  /*ce20*/  PRMT R48, R117, 0x7632, R48 ;  /* 0x0000763275307816 */ /* 0x000fc40000000030 */
[----:B------:R-:W-:Y:S02]  /*ce30*/  PRMT R53, R89, 0x7632, R53 ;  /* 0x0000763259357816 */ /* 0x000fe40000000035 */
[----:B------:R-:W-:Y:S02]  /*ce40*/  PRMT R54, R93, 0x7632, R54 ;  /* 0x000076325d367816 */ /* 0x000fe40000000036 */
[----:B--2---:R-:W-:Y:S01]  /*ce50*/  PRMT R46, R95, 0x7632, R46 ;  /* 0x000076325f2e7816 */ /* 0x004fe2000000002e */
[----:B------:R0:W-:Y:S01]  /*ce60*/  STS.U16 [R42+0x16], R52 ;  /* 0x000016342a007388 */ /* 0x0001e20000000400 */
[----:B------:R-:W-:Y:S01]  /*ce70*/  FADD.FTZ R9, R8, R21 ;  /* 0x0000001508097221 */ /* 0x000fe20000010000 */
[----:B------:R-:W-:Y:S02]  /*ce80*/  @!P6 FMUL.FTZ R8, R47, -1.4426950216293334961 ;  /* 0xbfb8aa3b2f08e820 */ /* 0x000fe40000410000 */
[----:B------:R3:W-:Y:S04]  /*ce90*/  STS.U16 [R42+0xe], R50 ;  /* 0x00000e322a007388 */ /* 0x0007e80000000400 */
[----:B------:R2:W-:Y:S01]  /*cea0*/  STS.U16 [R42+0x12], R46 ;  /* 0x0000122e2a007388 */ /* 0x0005e20000000400 */
[----:B0-----:R-:W-:-:S03]  /*ceb0*/  MOV R52, UR7 ;  /* 0x0000000700347c02 */ /* 0x001fc60008000f00 */
[----:B------:R-:W-:Y:S01]  /*cec0*/  STS.U16 [R42], R98 ;  /* 0x000000622a007388 */ /* 0x000fe20000000400 */
[----:B---3--:R-:W-:-:S03]  /*ced0*/  HADD2.F32 R50, -RZ, R43.H0_H0 ;  /* 0x2000002bff327230 */ /* 0x008fc60000004100 */
[----:B------:R-:W-:Y:S01]  /*cee0*/  STS.U16 [R42+0x4], R97 ;  /* 0x000004612a007388 */ /* 0x000fe20000000400 */
[----:B--2---:R-:W-:-:S03]  /*cef0*/  HADD2.F32 R46, -RZ, R19.H0_H0 ;  /* 0x20000013ff2e7230 */ /* 0x004fc60000004100 */
        /* <DEDUP_REMOVED lines=31> */
[----:B------:R-:W-:Y:S02]  /*d0f0*/  FSETP.GTU.FTZ.AND P2, PT, R46, 20, PT ;  /* 0x41a000002e00780b */ /* 0x000fe40003f5c000 */
[----:B------:R-:W-:Y:S01]  /*d100*/  FSETP.GTU.FTZ.AND P0, PT, R50, 20, PT ;  /* 0x41a000003200780b */ /* 0x000fe20003f1c000 */
[----:B------:R-:W-:Y:S02]  /*d110*/  HADD2.F32 R44, -RZ, R44.H0_H0 ;  /* 0x2000002cff2c7230 */ /* 0x000fe40000004100 */
[----:B-1----:R-:W-:-:S03]  /*d120*/  HADD2.F32 R48, -RZ, R25.H0_H0 ;  /* 0x20000019ff307230 */ /* 0x002fc60000004100 */
[----:B------:R-:W-:Y:S01]  /*d130*/  @!P3 FMUL.FTZ R9, R9, -1.4426950216293334961 ;  /* 0xbfb8aa3b0909b820 */ /* 0x000fe20000410000 */
[--C-:B------:R-:W-:Y:S01]  /*d140*/  FADD.FTZ R44, R44, R21.reuse ;  /* 0x000000152c2c7221 */ /* 0x100fe20000010000 */
[----:B------:R-:W1:Y:S01]  /*d150*/  @!P6 MUFU.EX2 R8, R8 ;  /* 0x000000080008e308 */ /* 0x000e620000000800 */
[----:B------:R-:W-:Y:S02]  /*d160*/  FADD.FTZ R48, R48, R21 ;  /* 0x0000001530307221 */ /* 0x000fe40000010000 */
[----:B------:R-:W-:Y:S01]  /*d170*/  @!P2 FMUL.FTZ R19, R46, -1.4426950216293334961 ;  /* 0xbfb8aa3b2e13a820 */ /* 0x000fe20000410000 */
[----:B------:R-:W-:Y:S01]  /*d180*/  FSETP.GTU.FTZ.AND P4, PT, R44, 20, PT ;  /* 0x41a000002c00780b */ /* 0x000fe20003f9c000 */
[----:B------:R-:W-:Y:S01]  /*d190*/  @!P0 FMUL.FTZ R43, R50, -1.4426950216293334961 ;  /* 0xbfb8aa3b322b8820 */ /* 0x000fe20000410000 */
[----:B------:R-:W2:Y:S01]  /*d1a0*/  @!P3 MUFU.EX2 R9, R9 ;  /* 0x000000090009b308 */ /* 0x000ea20000000800 */
[----:B------:R-:W-:-:S03]  /*d1b0*/  FSETP.GTU.FTZ.AND P5, PT, R48, 20, PT ;  /* 0x41a000003000780b */ /* 0x000fc60003fbc000 */
[----:B------:R-:W3:Y:S01]  /*d1c0*/  @!P2 MUFU.EX2 R19, R19 ;  /* 0x000000130013a308 */ /* 0x000ee20000000800 */
[----:B------:R-:W4:Y:S03]  /*d1d0*/  LDS R93, [UR22+0x420] ;  /* 0x00042016ff5d7984 */ /* 0x000f260008000800 */
[----:B------:R-:W5:Y:S01]  /*d1e0*/  @!P0 MUFU.EX2 R43, R43 ;  /* 0x0000002b002b8308 */ /* 0x000f620000000800 */
[----:B-1----:R-:W-:Y:S01]  /*d1f0*/  @!P6 FADD.FTZ R8, R8, 1 ;  /* 0x3f8000000808e421 */ /* 0x002fe20000010000 */
[----:B------:R-:W-:Y:S01]  /*d200*/  UMOV UR7, URZ ;  /* 0x000000ff00077c82 */ /* 0x000fe20008000000 */
[----:B------:R-:W-:Y:S01]  /*d210*/  @!P4 FMUL.FTZ R44, R44, -1.4426950216293334961 ;  /* 0xbfb8aa3b2c2cc820 */ /* 0x000fe20000410000 */
[----:B------:R-:W-:Y:S01]  /*d220*/  UIMAD.WIDE.U32 UR8, UR23, UR10, UR6 ;  /* 0x0000000a170872a5 */ /* 0x000fe2000f8e0006 */
[----:B0-----:R-:W0:Y:S01]  /*d230*/  @!P6 MUFU.RCP R95, R8 ;  /* 0x00000008005fe308 */ /* 0x001e220000001000 */
[----:B------:R-:W-:Y:S01]  /*d240*/  @!P5 FMUL.FTZ R25, R48, -1.4426950216293334961 ;  /* 0xbfb8aa3b3019d820 */ /* 0x000fe20000410000 */
[----:B--2---:R-:W-:Y:S01]  /*d250*/  @!P3 FADD.FTZ R9, R9, 1 ;  /* 0x3f8000000909b421 */ /* 0x004fe20000010000 */
[----:B------:R-:W-:Y:S01]  /*d260*/  UIMAD UR9, UR23, UR11, UR9 ;  /* 0x0000000b170972a4 */ /* 0x000fe2000f8e0209 */
[----:B---3--:R-:W-:Y:S01]  /*d270*/  @!P2 FADD.FTZ R19, R19, 1 ;  /* 0x3f8000001313a421 */ /* 0x008fe20000010000 */
[----:B------:R-:W1:Y:S03]  /*d280*/  LDCU.64 UR10, c[0x0][0x550] ;  /* 0x0000aa00ff0a77ac */ /* 0x000e660008000a00 */
[----:B------:R-:W2:Y:S01]  /*d290*/  @!P4 MUFU.EX2 R44, R44 ;  /* 0x0000002c002cc308 */ /* 0x000ea20000000800 */
[----:B-----5:R-:W-:-:S03]  /*d2a0*/  @!P0 FADD.FTZ R43, R43, 1 ;  /* 0x3f8000002b2b8421 */ /* 0x020fc60000010000 */
[----:B------:R3:W5:Y:S01]  /*d2b0*/  @!P3 MUFU.RCP R46, R9 ;  /* 0x00000009002eb308 */ /* 0x0007620000001000 */
[----:B------:R-:W-:-:S07]  /*d2c0*/  UIMAD.WIDE.U32 UR8, UR12, UR26, UR8 ;  /* 0x0000001a0c0872a5 */ /* 0x000fce000f8e0008 */
[----:B------:R-:W1:Y:S04]  /*d2d0*/  @!P5 MUFU.EX2 R25, R25 ;  /* 0x000000190019d308 */ /* 0x000e680000000800 */
[----:B------:R-:W4:Y:S01]  /*d2e0*/  @!P2 MUFU.RCP R19, R19 ;  /* 0x000000130013a308 */ /* 0x000f220000001000 */
[----:B------:R-:W-:-:S07]  /*d2f0*/  UIMAD UR9, UR12, UR27, UR9 ;  /* 0x0000001b0c0972a4 */ /* 0x000fce000f8e0209 */
[----:B------:R-:W4:Y:S01]  /*d300*/  @!P0 MUFU.RCP R43, R43 ;  /* 0x0000002b002b8308 */ /* 0x000f220000001000 */
[----:B--2---:R-:W-:Y:S01]  /*d310*/  @!P4 FADD.FTZ R44, R44, 1 ;  /* 0x3f8000002c2cc421 */ /* 0x004fe20000010000 */
[----:B0-----:R-:W-:Y:S01]  /*d320*/  @!P6 FMUL.FTZ R82, R82, R95 ;  /* 0x0000005f5252e220 */ /* 0x001fe20000410000 */
[----:B---3--:R-:W-:Y:S01]  /*d330*/  IADD3 R9, P6, PT, R0, UR8, RZ ;  /* 0x0000000800097c10 */ /* 0x008fe2000ffde0ff */
[----:B-1----:R-:W-:Y:S01]  /*d340*/  @!P5 FADD.FTZ R25, R25, 1 ;  /* 0x3f8000001919d421 */ /* 0x002fe20000010000 */
[----:B-----5:R-:W-:Y:S02]  /*d350*/  @!P3 FMUL.FTZ R51, R51, R46 ;  /* 0x0000002e3333b220 */ /* 0x020fe40000410000 */
[----:B------:R-:W-:Y:S01]  /*d360*/  IADD3.X R46, PT, PT, RZ, UR9, RZ, P6, !PT ;  /* 0x00000009ff2e7c10 */ /* 0x000fe2000b7fe4ff */
[----:B------:R-:W0:Y:S01]  /*d370*/  @!P5 MUFU.RCP R48, R25 ;  /* 0x000000190030d308 */ /* 0x000e220000001000 */
[C---:B------:R-:W-:Y:S01]  /*d380*/  LEA R8, P6, R9.reuse, UR10, 0x1 ;  /* 0x0000000a09087c11 */ /* 0x040fe2000f8c08ff */
[----:B----4-:R-:W-:Y:S01]  /*d390*/  @!P2 FMUL.FTZ R80, R80, R19 ;  /* 0x000000135050a220 */ /* 0x010fe20000410000 */
[----:B------:R-:W-:Y:S01]  /*d3a0*/  ISETP.GE.AND P2, PT, R0, R93, PT ;  /* 0x0000005d0000720c */ /* 0x000fe20003f46270 */
[----:B------:R-:W1:Y:S04]  /*d3b0*/  LDCU.64 UR8, c[0x0][0x518] ;  /* 0x0000a300ff0877ac */ /* 0x000e680008000a00 */
        /* <DEDUP_REMOVED lines=97> */
[----:B------:R-:W2:Y:S03]  /*d9d0*/  LDCU.64 UR8, c[0x0][0x560] ;  /* 0x0000ac00ff0877ac */ /* 0x000ea60008000a00 */
[----:B---3--:R-:W-:Y:S01]  /*d9e0*/  UIMAD.WIDE.U32 UR6, UR12, UR10, UR6 ;  /* 0x0000000a0c0672a5 */ /* 0x008fe2000f8e0006 */
[----:B------:R-:W-:-:S03]  /*d9f0*/  FADD.FTZ R92, R92, R23 ;  /* 0x000000175c5c7221 */ /* 0x000fc60000010000 */
[----:B------:R-:W-:Y:S02]  /*da00*/  UIMAD UR7, UR12, UR11, UR7 ;  /* 0x0000000b0c0772a4 */ /* 0x000fe4000f8e0207 */
[----:B0-----:R-:W-:Y:S01]  /*da10*/  IADD3 R9, P0, PT, R0, UR6, RZ ;  /* 0x0000000600097c10 */ /* 0x001fe2000ff1e0ff */
[----:B------:R-:W-:-:S03]  /*da20*/  FADD.FTZ R71, R92, R71 ;  /* 0x000000475c477221 */ /* 0x000fc60000010000 */
[----:B--2---:R-:W-:Y:S01]  /*da30*/  LEA R8, P3, R9, UR8, 0x1 ;  /* 0x0000000809087c11 */ /* 0x004fe2000f8608ff */
[----:B------:R-:W-:-:S04]  /*da40*/  FADD.FTZ R90, R71, R90 ;  /* 0x0000005a475a7221 */ /* 0x000fc80000010000 */
[----:B------:R-:W-:Y:S01]  /*da50*/  FADD.FTZ R67, R90, R67 ;  /* 0x000000435a437221 */ /* 0x000fe20000010000 */
[-C--:B-1----:R-:W-:Y:S02]  /*da60*/  ISETP.GE.AND P2, PT, R0, R69.reuse, PT ;  /* 0x000000450000720c */ /* 0x082fe40003f46270 */
[----:B------:R-:W-:Y:S02]  /*da70*/  ISETP.GE.AND P1, PT, R18, R69, PT ;  /* 0x000000451200720c */ /* 0x000fe40003f26270 */
[----:B------:R-:W-:-:S04]  /*da80*/  IADD3.X R18, PT, PT, RZ, UR7, RZ, P0, !PT ;  /* 0x00000007ff127c10 */ /* 0x000fc800087fe4ff */
        /* <DEDUP_REMOVED lines=53> */
.L_x_12532:
        /* <DEDUP_REMOVED lines=33> */
.L_x_12587:
[----:B------:R-:W-:Y:S05]  /*dff0*/  BSYNC.RECONVERGENT B0 ;  /* 0x0000000000007941 */ /* 0x000fea0003800200 */
.L_x_12586:
        /* <DEDUP_REMOVED lines=31> */
.L_x_12589:
[----:B------:R-:W-:Y:S05]  /*e1f0*/  BSYNC.RECONVERGENT B0 ;  /* 0x0000000000007941 */ /* 0x000fea0003800200 */
.L_x_12588:
        /* <DEDUP_REMOVED lines=29> */
.L_x_12591:
        /* <DEDUP_REMOVED lines=26> */
[----:B-----5:R-:W-:Y:S01]  /*e570*/  IMAD R20, R10, UR44, RZ ;  /* 0x0000002c0a147c24 */ /* 0x020fe2000f8e02ff */
        /* <DEDUP_REMOVED lines=39> */
.L_x_12590:
[----:B------:R-:W-:Y:S05]  /*e7f0*/  EXIT ;  /* 0x000000000000794d */ /* 0x000fea0003800000 */
.L_x_12592:
        /* <DEDUP_REMOVED lines=16> */
.L_x_18730:


//--------------------- .text._Z25selective_scan_bwd_kernelI32Selective_Scan_bwd_kernel_traitsILi32ELi16ELb0ELb0ELb1ELb0ELb0EN3c104HalfENS1_7complexIfEEEEv12SSMParamsBwd --------------------------
	.section	.text._Z25selective_scan_bwd_kernelI32Selective_Scan_bwd_kernel_traitsILi32ELi16ELb0ELb0ELb1ELb0ELb0EN3c104HalfENS1_7complexIfEEEEv12SSMParamsBwd,"ax",@progbits
	.align	128
        .global         _Z25selective_scan_bwd_kernelI32Selective_Scan_bwd_kernel_traitsILi32ELi16ELb0ELb0ELb1ELb0ELb0EN3c104HalfENS1_7complexIfEEEEv12SSMParamsBwd
        .type           _Z25selective_scan_bwd_kernelI32Selective_Scan_bwd_kernel_traitsILi32ELi16ELb0ELb0ELb1ELb0ELb0EN3c104HalfENS1_7complexIfEEEEv12SSMParamsBwd,@function
        .size           _Z25selective_scan_bwd_kernelI32Selective_Scan_bwd_kernel_traitsILi32ELi16ELb0ELb0ELb1ELb0ELb0EN3c104HalfENS1_7complexIfEEEEv12SSMParamsBwd,(.L_x_18731 - _Z25selective_scan_bwd_kernelI32Selective_Scan_bwd_kernel_traitsILi32ELi16ELb0ELb0ELb1ELb0ELb0EN3c104HalfENS1_7complexIfEEEEv12SSMParamsBwd)
        .other          _Z25selective_scan_bwd_kernelI32Selective_Scan_bwd_kernel_traitsILi32ELi16ELb0ELb0ELb1ELb0ELb0EN3c104HalfENS1_7complexIfEEEEv12SSMParamsBwd,@"STO_CUDA_ENTRY STV_DEFAULT"
_Z25selective_scan_bwd_kernelI32Selective_Scan_bwd_kernel_traitsILi32ELi16ELb0ELb0ELb1ELb0ELb0EN3c104HalfENS1_7complexIfEEEEv12SSMParamsBwd:
.text._Z25selective_scan_bwd_kernelI32Selective_Scan_bwd_kernel_traitsILi32ELi16ELb0ELb0ELb1ELb0ELb0EN3c104HalfENS1_7complexIfEEEEv12SSMParamsBwd:
        /* <DEDUP_REMOVED lines=36> */
[----:B------:R-:W-:-:S12]  /*0240*/  USHF.R.S32.HI UR25, URZ, 0x1f, UR24 ;  /* 0x0000001fff197899 */ /* 0x000fd80008011418 */
        /* <DEDUP_REMOVED lines=26> */
[----:B0-----:R-:W-:Y:S01]  /*03f0*/  R2UR UR5, R2 ;  /* 0x00000000020572ca */ /* 0x001fe200000e0000 */
[----:B-1----:R-:W-:Y:S02]  /*0400*/  USHF.R.U64 UR10, UR20, 0x1, UR21 ;  /* 0x00000001140a7899 */ /* 0x002fe40008001215 */
[----:B------:R-:W-:-:S10]  /*0410*/  UIMAD UR13, UR6, UR11, UR13 ;  /* 0x0000000b060d72a4 */ /* 0x000fd4000f8e020d */
[----:B------:R-:W-:-:S04]  /*0420*/  UIADD3 UR18, UPT, UPT, URZ, -UR5, URZ ;  /* 0x80000005ff127290 */ /* 0x000fc8000fffe0ff */
[----:B------:R-:W-:-:S04]  /*0430*/  UIMAD UR18, UR18, UR29, URZ ;  /* 0x0000001d121272a4 */ /* 0x000fc8000f8e02ff */
[----:B------:R-:W-:Y:S02]  /*0440*/  UIMAD.WIDE.U32 UR4, UR5, UR18, UR4 ;  /* 0x00000012050472a5 */ /* 0x000fe4000f8e0004 */
[----:B------:R-:W-:Y:S02]  /*0450*/  ULEA UR18, UP3, UR19, UR14, 0x1 ;  /* 0x0000000e13127291 */ /* 0x000fe4000f8608ff */
[----:B------:R-:W-:Y:S02]  /*0460*/  UIMAD.WIDE.U32 UR4, UR5, UR27, URZ ;  /* 0x0000001b050472a5 */ /* 0x000fe4000f8e00ff */
[----:B------:R-:W-:Y:S02]  /*0470*/  ULEA.HI.X UR19, UR19, UR15, UR7, 0x1, UP3 ;  /* 0x0000000f13137291 */ /* 0x000fe400098f0c07 */
[----:B------:R-:W-:-:S03]  /*0480*/  USHF.R.U32.HI UR14, URZ, 0x1, UR21 ;  /* 0x00000001ff0e7899 */ /* 0x000fc60008011615 */
        /* <DEDUP_REMOVED lines=15> */
[----:B------:R-:W-:Y:S02]  /*0580*/  UIADD3 UR4, UP3, UPT, UR24, UR4, URZ ;  /* 0x0000000418047290 */ /* 0x000fe4000ff7e0ff */
[----:B------:R-:W-:Y:S02]  /*0590*/  UIMAD UR14, UR14, UR6, URZ ;  /* 0x000000060e0e72a4 */ /* 0x000fe4000f8e02ff */
[----:B------:R-:W-:Y:S01]  /*05a0*/  UIADD3.X UR21, UPT, UPT, UR25, UR21, URZ, UP3, !UPT ;  /* 0x0000001519157290 */ /* 0x000fe20009ffe4ff */
[----:B------:R-:W3:Y:S02]  /*05b0*/  LDCU.64 UR24, c[0x0][0x540] ;  /* 0x0000a800ff1877ac */ /* 0x000ee40008000a00 */
[----:B------:R-:W-:-:S02]  /*05c0*/  @UP0 UIADD3 UR7, UPT, UPT, UR7, 0x1, URZ ;  /* 0x0000000107070890 */ /* 0x000fc4000fffe0ff */
[----:B------:R-:W-:Y:S02]  /*05d0*/  UISETP.NE.U32.AND UP0, UPT, UR36, URZ, UPT ;  /* 0x000000ff2400728c */ /* 0x000fe4000bf05070 */
[----:B------:R-:W-:Y:S02]  /*05e0*/  @!UP2 UIADD3 UR7, UPT, UPT, -UR7, URZ, URZ ;  /* 0x000000ff0707a290 */ /* 0x000fe4000fffe1ff */
[----:B------:R-:W-:Y:S02]  /*05f0*/  UISETP.NE.AND.EX UP0, UPT, UR37, URZ, UPT, UP0 ;  /* 0x000000ff2500728c */ /* 0x000fe4000bf05300 */
[----:B--2---:R-:W-:Y:S02]  /*0600*/  ULEA UR20, UP2, UR4, UR34, 0x1 ;  /* 0x0000002204147291 */ /* 0x004fe4000f8408ff */
[----:B------:R-:W-:Y:S02]  /*0610*/  @!UP1 ULOP3.LUT UR7, URZ, UR28, URZ, 0x33, !UPT ;  /* 0x0000001cff079292 */ /* 0x000fe4000f8e33ff */
[----:B------:R-:W-:-:S02]  /*0620*/  ULEA.HI.X UR21, UR4, UR35, UR21, 0x1, UP2 ;  /* 0x0000002304157291 */ /* 0x000fc400090f0c15 */
[----:B------:R-:W-:Y:S02]  /*0630*/  USHF.R.S32.HI UR4, URZ, 0x1f, UR7 ;  /* 0x0000001fff047899 */ /* 0x000fe40008011407 */
[----:B0-----:R-:W-:Y:S01]  /*0640*/  UIMAD.WIDE.U32 UR12, UR7, UR22, UR12 ;  /* 0x00000016070c72a5 */ /* 0x001fe2000f8e000c */
[----:B------:R-:W0:Y:S01]  /*0650*/  @UP0 LDCU UR15, c[0x0][0x384] ;  /* 0x00007080ff0f07ac */ /* 0x000e220008000800 */
[----:B------:R-:W-:Y:S02]  /*0660*/  UIMAD UR5, UR4, UR22, URZ ;  /* 0x00000016040572a4 */ /* 0x000fe4000f8e02ff */
[----:B-1----:R-:W-:Y:S02]  /*0670*/  UIMAD UR11, UR4, UR32, URZ ;  /* 0x00000020040b72a4 */ /* 0x002fe4000f8e02ff */
[----:B------:R-:W-:Y:S02]  /*0680*/  UIMAD UR9, UR7, UR23, UR5 ;  /* 0x00000017070972a4 */ /* 0x000fe4000f8e0205 */
[----:B------:R-:W-:-:S02]  /*0690*/  UIMAD.WIDE.U32 UR4, UR7, UR32, URZ ;  /* 0x00000020070472a5 */ /* 0x000fc4000f8e00ff */
[----:B------:R-:W-:Y:S02]  /*06a0*/  UIMAD UR11, UR7, UR33, UR11 ;  /* 0x00000021070b72a4 */ /* 0x000fe4000f8e020b */
[----:B------:R-:W-:Y:S01]  /*06b0*/  ULEA UR7, UR26, 0xfffffc00, 0xa ;  /* 0xfffffc001a077891 */ /* 0x000fe2000f8e50ff */
[----:B------:R-:W1:Y:S01]  /*06c0*/  @UP0 LDCU UR27, c[0x0][0x38c] ;  /* 0x00007180ff1b07ac */ /* 0x000e620008000800 */
[----:B------:R-:W2:Y:S02]  /*06d0*/  LDCU.64 UR28, c[0x0][0x450] ;  /* 0x00008a00ff1c77ac */ /* 0x000ea40008000a00 */
        /* <DEDUP_REMOVED lines=9> */
[----:B---3--:R-:W-:-:S02]  /*0770*/  ULEA UR9, UP1, UR10, UR24, 0x3 ;  /* 0x000000180a097291 */ /* 0x008fc4000f8218ff */
[----:B-1----:R-:W-:Y:S02]  /*0780*/  @UP0 UIMAD UR11, UR4, UR27, URZ ;  /* 0x0000001b040b02a4 */ /* 0x002fe4000f8e02ff */
[----:B--2---:R-:W-:Y:S02]  /*0790*/  ULEA UR22, UP2, UR23, UR28, 0x1 ;  /* 0x0000001c17167291 */ /* 0x004fe4000f8408ff */
        /* <DEDUP_REMOVED lines=12> */
[----:B------:R-:W-:Y:S01]  /*0860*/  CS2R R18, SRZ ;  /* 0x0000000000127805 */ /* 0x000fe2000001ff00 */
[----:B------:R-:W1:Y:S01]  /*0870*/  LDCU UR11, c[0x0][0x394] ;  /* 0x00007280ff0b77ac */ /* 0x000e620008000800 */
[C---:B0-----:R-:W-:Y:S02]  /*0880*/  SHF.L.U32 R0, R5.reuse, 0x4, RZ ;  /* 0x0000000405007819 */ /* 0x041fe400000006ff */
[----:B------:R-:W-:-:S04]  /*0890*/  LOP3.LUT R5, R5, 0x1f, RZ, 0xc0, !PT ;  /* 0x0000001f05057812 */ /* 0x000fc800078ec0ff */
[----:B-1----:R-:W-:-:S07]  /*08a0*/  LOP3.LUT R7, R5, 0x3e00, R0, 0xf8, !PT ;  /* 0x00003e0005077812 */ /* 0x002fce00078ef800 */
.L_x_12677:
[----:B0-----:R-:W0:Y:S01]  /*08b0*/  S2R R120, SR_TID.X ;  /* 0x0000000000787919 */ /* 0x001e220000002100 */
[----:B------:R-:W1:Y:S01]  /*08c0*/  LDCU UR32, c[0x0][0x388] ;  /* 0x00007100ff2077ac */ /* 0x000e620008000800 */
[----:B------:R-:W-:Y:S02]  /*08d0*/  MOV R2, UR16 ;  /* 0x0000001000027c02 */ /* 0x000fe40008000f00 */
[----:B------:R-:W-:Y:S01]  /*08e0*/  MOV R3, UR17 ;  /* 0x0000001100037c02 */ /* 0x000fe20008000f00 */
[----:B------:R-:W-:Y:S01]  /*08f0*/  ULEA UR8, UR11, 0xfffffe00, 0x9 ;  /* 0xfffffe000b087891 */ /* 0x000fe2000f8e48ff */
[----:B------:R-:W-:Y:S02]  /*0900*/  PRMT R15, RZ, 0x7610, R15 ;  /* 0x00007610ff0f7816 */ /* 0x000fe4000000000f */
[----:B------:R-:W-:Y:S02]  /*0910*/  PRMT R32, RZ, 0x7610, R32 ;  /* 0x00007610ff207816 */ /* 0x000fe40000000020 */
        /* <DEDUP_REMOVED lines=8> */
[----:B------:R-:W-:Y:S01]  /*09a0*/  PRMT R37, RZ, 0x7610, R37 ;  /* 0x00007610ff257816 */ /* 0x000fe20000000025 */
[----:B------:R-:W-:Y:S01]  /*09b0*/  BAR.SYNC.DEFER_BLOCKING 0x0 ;  /* 0x0000000000007b1d */ /* 0x000fe20000010000 */
[C---:B------:R-:W-:Y:S01]  /*09c0*/  ISETP.GE.AND P1, PT, R7.reuse, UR8, PT ;  /* 0x0000000807007c0c */ /* 0x040fe2000bf26270 */
[----:B------:R-:W-:Y:S01]  /*09d0*/  IMAD.WIDE.U32 R6, R7, 0x2, R2 ;  /* 0x0000000207067825 */ /* 0x000fe200078e0002 */
[----:B------:R-:W-:Y:S02]  /*09e0*/  PRMT R38, RZ, 0x7610, R38 ;  /* 0x00007610ff267816 */ /* 0x000fe40000000026 */
[----:B------:R-:W-:Y:S02]  /*09f0*/  P2R R51, PR, RZ, 0x2 ;  /* 0x00000002ff337803 */ /* 0x000fe40000000000 */
[----:B0-----:R-:W-:Y:S02]  /*0a00*/  SHF.L.U32 R0, R120, 0x4, RZ ;  /* 0x0000000478007819 */ /* 0x001fe400000006ff */
[----:B------:R-:W-:-:S02]  /*0a10*/  PRMT R39, RZ, 0x7610, R39 ;  /* 0x00007610ff277816 */ /* 0x000fc40000000027 */
[----:B------:R-:W-:Y:S02]  /*0a20*/  LOP3.LUT R25, R5, 0x3e00, R0, 0xf8, !PT ;  /* 0x00003e0005197812 */ /* 0x000fe400078ef800 */
[----:B------:R-:W-:Y:S02]  /*0a30*/  PRMT R40, RZ, 0x7610, R40 ;  /* 0x00007610ff287816 */ /* 0x000fe40000000028 */
[C---:B------:R-:W-:Y:S02]  /*0a40*/  LOP3.LUT R23, R25.reuse, 0x20, RZ, 0xfc, !PT ;  /* 0x0000002019177812 */ /* 0x040fe400078efcff */
[----:B------:R-:W-:Y:S02]  /*0a50*/  LOP3.LUT R4, R25, 0x80, RZ, 0xfc, !PT ;  /* 0x0000008019047812 */ /* 0x000fe400078efcff */
[----:B------:R-:W-:Y:S02]  /*0a60*/  ISETP.GE.AND P0, PT, R23, UR8, PT ;  /* 0x0000000817007c0c */ /* 0x000fe4000bf06270 */
[----:B------:R-:W-:-:S02]  /*0a70*/  SHF.L.U32 R2, R25, 0x1, RZ ;  /* 0x0000000119027819 */ /* 0x000fc400000006ff */
[----:B------:R-:W-:Y:S02]  /*0a80*/  ISETP.GE.AND P4, PT, R4, UR8, PT ;  /* 0x0000000804007c0c */ /* 0x000fe4000bf86270 */
[C---:B------:R-:W-:Y:S02]  /*0a90*/  LOP3.LUT R3, R25.reuse, 0x60, RZ, 0xfc, !PT ;  /* 0x0000006019037812 */ /* 0x040fe400078efcff */
[----:B------:R-:W-:Y:S02]  /*0aa0*/  P2R R52, PR, RZ, 0x1 ;  /* 0x00000001ff347803 */ /* 0x000fe40000000000 */
[C---:B------:R-:W-:Y:S02]  /*0ab0*/  IADD3 R4, P1, PT, R2.reuse, UR18, RZ ;  /* 0x0000001202047c10 */ /* 0x040fe4000ff3e0ff */
[----:B------:R-:W-:Y:S02]  /*0ac0*/  IADD3 R2, P0, PT, R2, UR20, RZ ;  /* 0x0000001402027c10 */ /* 0x000fe4000ff1e0ff */
[----:B------:R-:W-:-:S02]  /*0ad0*/  LOP3.LUT R14, R25, 0xe0, RZ, 0xfc, !PT ;  /* 0x000000e0190e7812 */ /* 0x000fc400078efcff */
[----:B------:R-:W-:Y:S01]  /*0ae0*/  LOP3.LUT R0, R25, 0x40, RZ, 0xfc, !PT ;  /* 0x0000004019007812 */ /* 0x000fe200078efcff */
[----:B------:R-:W2:Y:S01]  /*0af0*/  @!P4 LDG.E.U16 R10, desc[UR30][R6.64+0x100] ;  /* 0x0001001e060ac981 */ /* 0x000ea2000c1e1500 */
[----:B------:R-:W-:Y:S02]  /*0b00*/  ISETP.GE.AND P5, PT, R3, UR8, PT ;  /* 0x0000000803007c0c */ /* 0x000fe4000bfa6270 */
[----:B------:R-:W-:Y:S02]  /*0b10*/  IADD3.X R3, PT, PT, RZ, UR21, RZ, P0, !PT ;  /* 0x00000015ff037c10 */ /* 0x000fe400087fe4ff */
[----:B------:R-:W-:Y:S02]  /*0b20*/  IADD3.X R5, PT, PT, RZ, UR19, RZ, P1, !PT ;  /* 0x00000013ff057c10 */ /* 0x000fe40008ffe4ff */
[----:B------:R-:W-:Y:S02]  /*0b30*/  ISETP.GE.AND P0, PT, R14, UR8, PT ;  /* 0x000000080e007c0c */ /* 0x000fe4000bf06270 */
[----:B------:R-:W-:-:S02]  /*0b40*/  ISETP.NE.AND P1, PT, R51, RZ, PT ;  /* 0x000000ff3300720c */ /* 0x000fc40003f25270 */
[----:B------:R-:W-:Y:S02]  /*0b50*/  ISETP.GE.AND P6, PT, R0, UR8, PT ;  /* 0x0000000800007c0c */ /* 0x000fe4000bfc6270 */
[C---:B------:R-:W-:Y:S01]  /*0b60*/  LOP3.LUT R0, R25.reuse, 0xa0, RZ, 0xfc, !PT ;  /* 0x000000a019007812 */ /* 0x040fe200078efcff */
[----:B------:R-:W3:Y:S01]  /*0b70*/  @!P5 LDG.E.U16 R11, desc[UR30][R6.64+0xc0] ;  /* 0x0000c01e060bd981 */ /* 0x000ee2000c1e1500 */
[C---:B------:R-:W-:Y:S02]  /*0b80*/  LOP3.LUT R16, R25.reuse, 0x100, RZ, 0xfc, !PT ;  /* 0x0000010019107812 */ /* 0x040fe400078efcff */
[----:B------:R-:W-:Y:S02]  /*0b90*/  ISETP.GE.AND P3, PT, R0, UR8, PT ;  /* 0x0000000800007c0c */ /* 0x000fe4000bf66270 */
[----:B------:R-:W-:Y:S01]  /*0ba0*/  PRMT R0, RZ, 0x7610, R0 ;  /* 0x00007610ff007816 */ /* 0x000fe20000000000 */
[----:B------:R-:W4:Y:S01]  /*0bb0*/  @!P0 LDG.E.U16 R15, desc[UR30][R6.64+0x1c0] ;  /* 0x0001c01e060f8981 */ /* 0x000f22000c1e1500 */
[----:B------:R-:W-:-:S02]  /*0bc0*/  LOP3.LUT R8, R25, 0xc0, RZ, 0xfc, !PT ;  /* 0x000000c019087812 */ /* 0x000fc400078efcff */
[----:B------:R-:W-:Y:S02]  /*0bd0*/  P2R R74, PR, RZ, 0x1 ;  /* 0x00000001ff4a7803 */ /* 0x000fe40000000000 */
[----:B------:R-:W5:Y:S01]  /*0be0*/  @!P1 LDG.E.U16 R0, desc[UR30][R6.64] ;  /* 0x0000001e06009981 */ /* 0x000f62000c1e1500 */
[----:B------:R-:W-:Y:S02]  /*0bf0*/  ISETP.GE.AND P0, PT, R16, UR8, PT ;  /* 0x0000000810007c0c */ /* 0x000fe4000bf06270 */
[----:B------:R-:W-:Y:S02]  /*0c00*/  ISETP.GE.AND P1, PT, R23, UR8, PT ;  /* 0x0000000817007c0c */ /* 0x000fe4000bf26270 */
[----:B------:R-:W-:Y:S01]  /*0c10*/  ISETP.GE.AND P2, PT, R8, UR8, PT ;  /* 0x0000000808007c0c */ /* 0x000fe2000bf46270 */
[----:B------:R-:W4:Y:S01]  /*0c20*/  @!P3 LDG.E.U16 R13, desc[UR30][R6.64+0x140] ;  /* 0x0001401e060db981 */ /* 0x000f22000c1e1500 */
[----:B------:R-:W-:Y:S02]  /*0c30*/  LOP3.LUT R17, R25, 0x120, RZ, 0xfc, !PT ;  /* 0x0000012019117812 */ /* 0x000fe400078efcff */
[----:B------:R-:W-:-:S02]  /*0c40*/  PRMT R8, RZ, 0x7610, R8 ;  /* 0x00007610ff087816 */ /* 0x000fc40000000008 */
[C---:B------:R-:W-:Y:S02]  /*0c50*/  LOP3.LUT R20, R25.reuse, 0x140, RZ, 0xfc, !PT ;  /* 0x0000014019147812 */ /* 0x040fe400078efcff */
[----:B------:R-:W-:Y:S01]  /*0c60*/  LOP3.LUT R21, R25, 0x160, RZ, 0xfc, !PT ;  /* 0x0000016019157812 */ /* 0x000fe200078efcff */
[----:B------:R-:W4:Y:S01]  /*0c70*/  @!P0 LDG.E.U16 R32, desc[UR30][R6.64+0x200] ;  /* 0x0002001e06208981 */ /* 0x000f22000c1e1500 */
[----:B------:R-:W-:Y:S02]  /*0c80*/  P2R R75, PR, RZ, 0x1 ;  /* 0x00000001ff4b7803 */ /* 0x000fe40000000000 */
[----:B------:R-:W-:Y:S01]  /*0c90*/  ISETP.GE.AND P0, PT, R17, UR8, PT ;  /* 0x0000000811007c0c */ /* 0x000fe2000bf06270 */
[----:B------:R-:W2:Y:S01]  /*0ca0*/  @!P1 LDG.E.U16 R9, desc[UR30][R6.64+0x40] ;  /* 0x0000401e06099981 */ /* 0x000ea2000c1e1500 */
[----:B------:R-:W-:Y:S02]  /*0cb0*/  P2R R73, PR, RZ, 0x4 ;  /* 0x00000004ff497803 */ /* 0x000fe40000000000 */
[----:B------:R-:W-:Y:S01]  /*0cc0*/  ISETP.GE.AND P1, PT, R20, UR8, PT ;  /* 0x0000000814007c0c */ /* 0x000fe2000bf26270 */
[----:B------:R-:W4:Y:S01]  /*0cd0*/  @!P2 LDG.E.U16 R12, desc[UR30][R6.64+0x180] ;  /* 0x0001801e060ca981 */ /* 0x000f22000c1e1500 */
[----:B------:R-:W-:-:S02]  /*0ce0*/  ISETP.GE.AND P2, PT, R21, UR8, PT ;  /* 0x0000000815007c0c */ /* 0x000fc4000bf46270 */
[C---:B------:R-:W-:Y:S01]  /*0cf0*/  LOP3.LUT R22, R25.reuse, 0x180, RZ, 0xfc, !PT ;  /* 0x0000018019167812 */ /* 0x040fe200078efcff */
[----:B------:R-:W3:Y:S01]  /*0d00*/  @!P6 LDG.E.U16 R8, desc[UR30][R6.64+0x80] ;  /* 0x0000801e0608e981 */ /* 0x000ee2000c1e1500 */
[C---:B------:R-:W-:Y:S02]  /*0d10*/  LOP3.LUT R23, R25.reuse, 0x1a0, RZ, 0xfc, !PT ;  /* 0x000001a019177812 */ /* 0x040fe400078efcff */
[C---:B------:R-:W-:Y:S01]  /*0d20*/  LOP3.LUT R24, R25.reuse, 0x1c0, RZ, 0xfc, !PT ;  /* 0x000001c019187812 */ /* 0x040fe200078efcff */
[----:B------:R-:W4:Y:S01]  /*0d30*/  @!P0 LDG.E.U16 R33, desc[UR30][R6.64+0x240] ;  /* 0x0002401e06218981 */ /* 0x000f22000c1e1500 */
[----:B------:R-:W-:Y:S02]  /*0d40*/  P2R R72, PR, RZ, 0x8 ;  /* 0x00000008ff487803 */ /* 0x000fe40000000000 */
[----:B------:R-:W-:Y:S01]  /*0d50*/  LOP3.LUT R25, R25, 0x1e0, RZ, 0xfc, !PT ;  /* 0x000001e019197812 */ /* 0x000fe200078efcff */
[----:B------:R-:W4:Y:S01]  /*0d60*/  @!P1 LDG.E.U16 R34, desc[UR30][R6.64+0x280] ;  /* 0x0002801e06229981 */ /* 0x000f22000c1e1500 */
[----:B------:R-:W-:-:S02]  /*0d70*/  P2R R71, PR, RZ, 0x10 ;  /* 0x00000010ff477803 */ /* 0x000fc40000000000 */
[----:B------:R-:W-:Y:S01]  /*0d80*/  ISETP.GE.AND P3, PT, R22, UR8, PT ;  /* 0x0000000816007c0c */ /* 0x000fe2000bf66270 */
[----:B------:R-:W4:Y:S01]  /*0d90*/  @!P2 LDG.E.U16 R37, desc[UR30][R6.64+0x2c0] ;  /* 0x0002c01e0625a981 */ /* 0x000f22000c1e1500 */
[----:B------:R-:W-:Y:S02]  /*0da0*/  P2R R70, PR, RZ, 0x20 ;  /* 0x00000020ff467803 */ /* 0x000fe40000000000 */
[----:B------:R-:W-:Y:S02]  /*0db0*/  ISETP.GE.AND P4, PT, R23, UR8, PT ;  /* 0x0000000817007c0c */ /* 0x000fe4000bf86270 */
[----:B------:R-:W-:Y:S02]  /*0dc0*/  P2R R53, PR, RZ, 0x40 ;  /* 0x00000040ff357803 */ /* 0x000fe40000000000 */
[----:B------:R-:W-:Y:S02]  /*0dd0*/  ISETP.GE.AND P5, PT, R24, UR8, PT ;  /* 0x0000000818007c0c */ /* 0x000fe4000bfa6270 */
[----:B------:R-:W-:-:S02]  /*0de0*/  ISETP.GE.AND P6, PT, R25, UR8, PT ;  /* 0x0000000819007c0c */ /* 0x000fc4000bfc6270 */
[----:B------:R-:W-:Y:S01]  /*0df0*/  PRMT R41, RZ, 0x7610, R41 ;  /* 0x00007610ff297816 */ /* 0x000fe20000000029 */
[----:B------:R-:W4:Y:S04]  /*0e00*/  @!P3 LDG.E.U16 R38, desc[UR30][R6.64+0x300] ;  /* 0x0003001e0626b981 */ /* 0x000f28000c1e1500 */
[----:B------:R-:W4:Y:S04]  /*0e10*/  @!P4 LDG.E.U16 R39, desc[UR30][R6.64+0x340] ;  /* 0x0003401e0627c981 */ /* 0x000f28000c1e1500 */
[----:B------:R-:W4:Y:S04]  /*0e20*/  @!P5 LDG.E.U16 R40, desc[UR30][R6.64+0x380] ;  /* 0x0003801e0628d981 */ /* 0x000f28000c1e1500 */
[----:B------:R0:W4:Y:S01]  /*0e30*/  @!P6 LDG.E.U16 R41, desc[UR30][R6.64+0x3c0] ;  /* 0x0003c01e0629e981 */ /* 0x000122000c1e1500 */
[----:B------:R-:W0:Y:S01]  /*0e40*/  S2R R20, SR_LANEID ;  /* 0x0000000000147919 */ /* 0x000e220000000000 */
[----:B------:R-:W1:Y:S01]  /*0e50*/  S2UR UR8, SR_CgaCtaId ;  /* 0x00000000000879c3 */ /* 0x000e620000008800 */
[----:B------:R-:W-:Y:S01]  /*0e60*/  UMOV UR28, 0x400 ;  /* 0x00000400001c7882 */ /* 0x000fe20000000000 */
[----:B------:R-:W-:-:S02]  /*0e70*/  P2R R50, PR, RZ, 0x1 ;  /* 0x00000001ff327803 */ /* 0x000fc40000000000 */
[----:B------:R-:W-:-:S04]  /*0e80*/  ISETP.NE.AND P0, PT, R75, RZ, PT ;  /* 0x000000ff4b00720c */ /* 0x000fc80003f05270 */
[----:B------:R-:W-:Y:S01]  /*0e90*/  P2R R49, PR, RZ, 0x1 ;  /* 0x00000001ff317803 */ /* 0x000fe20000000000 */
[----:B-1----:R-:W-:Y:S01]  /*0ea0*/  ULEA UR28, UR8, UR28, 0x18 ;  /* 0x0000001c081c7291 */ /* 0x002fe2000f8ec0ff */
[C---:B0-----:R-:W-:Y:S01]  /*0eb0*/  IADD3 R7, PT, PT, R20.reuse, 0x80, RZ ;  /* 0x0000008014077810 */ /* 0x041fe20007ffe0ff */
[----:B------:R-:W0:Y:S01]  /*0ec0*/  LDCU UR8, c[0x0][0x38c] ;  /* 0x00007180ff0877ac */ /* 0x000e220008000800 */
[C---:B------:R-:W-:Y:S02]  /*0ed0*/  IADD3 R17, PT, PT, R20.reuse, 0x20, RZ ;  /* 0x0000002014117810 */ /* 0x040fe40007ffe0ff */
[C---:B------:R-:W-:Y:S02]  /*0ee0*/  IADD3 R25, PT, PT, R20.reuse, 0x60, RZ ;  /* 0x0000006014197810 */ /* 0x040fe40007ffe0ff */
[----:B------:R-:W-:Y:S02]  /*0ef0*/  LEA.HI.SX32 R7, R7, R20, 0x1b ;  /* 0x0000001407077211 */ /* 0x000fe400078fdaff */
[----:B------:R-:W-:-:S02]  /*0f00*/  IADD3 R23, PT, PT, R20, 0x40, RZ ;  /* 0x0000004014177810 */ /* 0x000fc40007ffe0ff */
[-C--:B------:R-:W-:Y:S02]  /*0f10*/  LEA.HI.SX32 R17, R17, R20.reuse, 0x1b ;  /* 0x0000001411117211 */ /* 0x080fe400078fdaff */
[C---:B------:R-:W-:Y:S02]  /*0f20*/  IADD3 R27, PT, PT, R20.reuse, 0xa0, RZ ;  /* 0x000000a0141b7810 */ /* 0x040fe40007ffe0ff */
[-C--:B------:R-:W-:Y:S02]  /*0f30*/  LEA.HI.SX32 R24, R25, R20.reuse, 0x1b ;  /* 0x0000001419187211 */ /* 0x080fe400078fdaff */
[C---:B------:R-:W-:Y:S02]  /*0f40*/  LEA.HI.SX32 R21, R20.reuse, R20, 0x1b ;  /* 0x0000001414157211 */ /* 0x040fe400078fdaff */
[----:B------:R-:W-:Y:S02]  /*0f50*/  LEA R25, R7, UR28, 0x1 ;  /* 0x0000001c07197c11 */ /* 0x000fe4000f8e08ff */
[----:B------:R-:W-:-:S02]  /*0f60*/  IADD3 R7, PT, PT, R20, 0xc0, RZ ;  /* 0x000000c014077810 */ /* 0x000fc40007ffe0ff */
[-C--:B------:R-:W-:Y:S02]  /*0f70*/  LEA.HI.SX32 R23, R23, R20.reuse, 0x1b ;  /* 0x0000001417177211 */ /* 0x080fe400078fdaff */
[----:B------:R-:W-:Y:S02]  /*0f80*/  LEA R22, R17, UR28, 0x1 ;  /* 0x0000001c11167c11 */ /* 0x000fe4000f8e08ff */
[----:B------:R-:W-:Y:S02]  /*0f90*/  LEA.HI.SX32 R26, R27, R20, 0x1b ;  /* 0x000000141b1a7211 */ /* 0x000fe400078fdaff */
[C---:B------:R-:W-:Y:S02]  /*0fa0*/  IADD3 R17, PT, PT, R20.reuse, 0xe0, RZ ;  /* 0x000000e014117810 */ /* 0x040fe40007ffe0ff */
[----:B------:R-:W-:Y:S02]  /*0fb0*/  LEA R21, R21, UR28, 0x1 ;  /* 0x0000001c15157c11 */ /* 0x000fe4000f8e08ff */
[----:B------:R-:W-:-:S02]  /*0fc0*/  IADD3 R27, PT, PT, R20, 0x100, RZ ;  /* 0x00000100141b7810 */ /* 0x000fc40007ffe0ff */
[-C--:B------:R-:W-:Y:S02]  /*0fd0*/  LEA.HI.SX32 R7, R7, R20.reuse, 0x1b ;  /* 0x0000001407077211 */ /* 0x080fe400078fdaff */
[----:B------:R-:W-:Y:S02]  /*0fe0*/  LEA R23, R23, UR28, 0x1 ;  /* 0x0000001c17177c11 */ /* 0x000fe4000f8e08ff */
[----:B------:R-:W-:Y:S02]  /*0ff0*/  LEA R24, R24, UR28, 0x1 ;  /* 0x0000001c18187c11 */ /* 0x000fe4000f8e08ff */
[-C--:B------:R-:W-:Y:S02]  /*1000*/  LEA.HI.SX32 R17, R17, R20.reuse, 0x1b ;  /* 0x0000001411117211 */ /* 0x080fe400078fdaff */
[----:B------:R-:W-:Y:S02]  /*1010*/  IADD3 R31, PT, PT, R20, 0x120, RZ ;  /* 0x00000120141f7810 */ /* 0x000fe40007ffe0ff */
[----:B------:R-:W-:-:S02]  /*1020*/  LEA.HI.SX32 R29, R27, R20, 0x1b ;  /* 0x000000141b1d7211 */ /* 0x000fc400078fdaff */
[----:B------:R-:W-:Y:S02]  /*1030*/  LEA R26, R26, UR28, 0x1 ;  /* 0x0000001c1a1a7c11 */ /* 0x000fe4000f8e08ff */
[----:B------:R-:W-:Y:S02]  /*1040*/  IADD3 R35, PT, PT, R20, 0x140, RZ ;  /* 0x0000014014237810 */ /* 0x000fe40007ffe0ff */
[----:B------:R-:W-:Y:S02]  /*1050*/  LEA R27, R7, UR28, 0x1 ;  /* 0x0000001c071b7c11 */ /* 0x000fe4000f8e08ff */
[----:B------:R-:W-:Y:S02]  /*1060*/  ISETP.NE.AND P0, PT, R74, RZ, PT ;  /* 0x000000ff4a00720c */ /* 0x000fe40003f05270 */
[----:B------:R-:W-:Y:S02]  /*1070*/  IADD3 R7, PT, PT, R20, 0x160, RZ ;  /* 0x0000016014077810 */ /* 0x000fe40007ffe0ff */
[----:B------:R-:W-:-:S02]  /*1080*/  LEA R28, R17, UR28, 0x1 ;  /* 0x0000001c111c7c11 */ /* 0x000fc4000f8e08ff */
[-C--:B------:R-:W-:Y:S02]  /*1090*/  LEA.HI.SX32 R30, R31, R20.reuse, 0x1b ;  /* 0x000000141f1e7211 */ /* 0x080fe400078fdaff */
[----:B------:R-:W-:Y:S02]  /*10a0*/  LEA R29, R29, UR28, 0x1 ;  /* 0x0000001c1d1d7c11 */ /* 0x000fe4000f8e08ff */
[-C--:B------:R-:W-:Y:S02]  /*10b0*/  LEA.HI.SX32 R31, R35, R20.reuse, 0x1b ;  /* 0x00000014231f7211 */ /* 0x080fe400078fdaff */
[----:B------:R-:W-:Y:S02]  /*10c0*/  P2R R48, PR, RZ, 0x1 ;  /* 0x00000001ff307803 */ /* 0x000fe40000000000 */
[----:B------:R-:W-:Y:S02]  /*10d0*/  LEA.HI.SX32 R7, R7, R20, 0x1b ;  /* 0x0000001407077211 */ /* 0x000fe400078fdaff */
[----:B------:R-:W-:-:S02]  /*10e0*/  ISETP.NE.AND P0, PT, R73, RZ, PT ;  /* 0x000000ff4900720c */ /* 0x000fc40003f05270 */
[----:B------:R-:W-:Y:S02]  /*10f0*/  LEA R30, R30, UR28, 0x1 ;  /* 0x0000001c1e1e7c11 */ /* 0x000fe4000f8e08ff */
[----:B------:R-:W-:Y:S02]  /*1100*/  LEA R31, R31, UR28, 0x1 ;  /* 0x0000001c1f1f7c11 */ /* 0x000fe4000f8e08ff */
[----:B------:R-:W-:Y:S02]  /*1110*/  IADD3 R17, PT, PT, R20, 0x1e0, RZ ;  /* 0x000001e014117810 */ /* 0x000fe40007ffe0ff */
[----:B------:R-:W-:Y:S02]  /*1120*/  P2R R47, PR, RZ, 0x1 ;  /* 0x00000001ff2f7803 */ /* 0x000fe40000000000 */
[----:B------:R-:W-:Y:S02]  /*1130*/  ISETP.NE.AND P0, PT, R72, RZ, PT ;  /* 0x000000ff4800720c */ /* 0x000fe40003f05270 */
[----:B------:R-:W-:-:S02]  /*1140*/  LEA.HI.SX32 R17, R17, R20, 0x1b ;  /* 0x0000001411117211 */ /* 0x000fc400078fdaff */
        /* <DEDUP_REMOVED lines=13> */
[----:B--2---:R1:W-:Y:S04]  /*1220*/  STS.U16 [R22+0x40], R9 ;  /* 0x0000400916007388 */ /* 0x0043e80000000400 */
[----:B---3--:R-:W-:Y:S04]  /*1230*/  STS.U16 [R23+0x80], R8 ;  /* 0x0000800817007388 */ /* 0x008fe80000000400 */
[----:B------:R2:W-:Y:S01]  /*1240*/  STS.U16 [R24+0xc0], R11 ;  /* 0x0000c00b18007388 */ /* 0x0005e20000000400 */
[----:B-1----:R-:W-:-:S03]  /*1250*/  IADD3 R9, PT, PT, R20, 0x180, RZ ;  /* 0x0000018014097810 */ /* 0x002fc60007ffe0ff */
[----:B------:R-:W-:Y:S04]  /*1260*/  STS.U16 [R25+0x100], R10 ;  /* 0x0001000a19007388 */ /* 0x000fe80000000400 */
[----:B----4-:R1:W-:Y:S01]  /*1270*/  STS.U16 [R26+0x140], R13 ;  /* 0x0001400d1a007388 */ /* 0x0103e20000000400 */
[----:B--2---:R-:W-:-:S03]  /*1280*/  IADD3 R11, PT, PT, R20, 0x1a0, RZ ;  /* 0x000001a0140b7810 */ /* 0x004fc60007ffe0ff */
[----:B------:R-:W-:Y:S01]  /*1290*/  STS.U16 [R27+0x180], R12 ;  /* 0x0001800c1b007388 */ /* 0x000fe20000000400 */
[----:B------:R-:W-:-:S03]  /*12a0*/  LEA.HI.SX32 R9, R9, R20, 0x1b ;  /* 0x0000001409097211 */ /* 0x000fc600078fdaff */
[----:B------:R-:W-:Y:S01]  /*12b0*/  STS.U16 [R28+0x1c0], R15 ;  /* 0x0001c00f1c007388 */ /* 0x000fe20000000400 */
[----:B-1----:R-:W-:-:S03]  /*12c0*/  IADD3 R13, PT, PT, R20, 0x1c0, RZ ;  /* 0x000001c0140d7810 */ /* 0x002fc60007ffe0ff */
[----:B------:R1:W-:Y:S01]  /*12d0*/  STS.U16 [R29+0x200], R32 ;  /* 0x000200201d007388 */ /* 0x0003e20000000400 */
[-C--:B------:R-:W-:Y:S02]  /*12e0*/  LEA.HI.SX32 R11, R11, R20.reuse, 0x1b ;  /* 0x000000140b0b7211 */ /* 0x080fe400078fdaff */
[----:B------:R-:W-:Y:S01]  /*12f0*/  SHF.L.U32 R0, R20, 0x4, RZ ;  /* 0x0000000414007819 */ /* 0x000fe200000006ff */
[----:B------:R2:W-:Y:S01]  /*1300*/  STS.U16 [R30+0x240], R33 ;  /* 0x000240211e007388 */ /* 0x0005e20000000400 */
[----:B------:R-:W-:Y:S02]  /*1310*/  LEA.HI.SX32 R13, R13, R20, 0x1b ;  /* 0x000000140d0d7211 */ /* 0x000fe400078fdaff */
[----:B-1----:R-:W-:Y:S01]  /*1320*/  LEA R32, R7, UR28, 0x1 ;  /* 0x0000001c07207c11 */ /* 0x002fe2000f8e08ff */
[----:B------:R1:W-:Y:S01]  /*1330*/  STS.U16 [R31+0x280], R34 ;  /* 0x000280221f007388 */ /* 0x0003e20000000400 */
[----:B------:R-:W-:Y:S02]  /*1340*/  LEA R35, R13, UR28, 0x1 ;  /* 0x0000001c0d237c11 */ /* 0x000fe4000f8e08ff */
[----:B--2---:R-:W-:Y:S01]  /*1350*/  LEA R33, R9, UR28, 0x1 ;  /* 0x0000001c09217c11 */ /* 0x004fe2000f8e08ff */
[----:B------:R2:W-:Y:S01]  /*1360*/  STS.U16 [R32+0x2c0], R37 ;  /* 0x0002c02520007388 */ /* 0x0005e20000000400 */
[----:B-1----:R-:W-:-:S02]  /*1370*/  LEA R34, R11, UR28, 0x1 ;  /* 0x0000001c0b227c11 */ /* 0x002fc4000f8e08ff */
[----:B--2---:R-:W-:Y:S01]  /*1380*/  LEA.HI.SX32 R37, R0, R0, 0x1b ;  /* 0x0000000000257211 */ /* 0x004fe200078fdaff */
[----:B------:R1:W-:Y:S03]  /*1390*/  STS.U16 [R33+0x300], R38 ;  /* 0x0003002621007388 */ /* 0x0003e60000000400 */
[----:B------:R-:W-:Y:S01]  /*13a0*/  LEA R37, R37, UR28, 0x1 ;  /* 0x0000001c25257c11 */ /* 0x000fe2000f8e08ff */
[----:B------:R2:W-:Y:S04]  /*13b0*/  STS.U16 [R34+0x340], R39 ;  /* 0x0003402722007388 */ /* 0x0005e80000000400 */
[----:B------:R-:W-:Y:S04]  /*13c0*/  STS.U16 [R35+0x380], R40 ;  /* 0x0003802823007388 */ /* 0x000fe80000000400 */
[----:B------:R3:W-:Y:S01]  /*13d0*/  STS.U16 [R36+0x3c0], R41 ;  /* 0x0003c02924007388 */ /* 0x0007e20000000400 */
[----:B------:R-:W-:-:S03]  /*13e0*/  NOP ;  /* 0x0000000000007918 */ /* 0x000fc60000000000 */
[----:B------:R-:W4:Y:S04]  /*13f0*/  LDS.U16 R55, [R37] ;  /* 0x0000000025377984 */ /* 0x000f280000000400 */
[----:B------:R-:W5:Y:S04]  /*1400*/  LDS.U16 R54, [R37+0x2] ;  /* 0x0000020025367984 */ /* 0x000f680000000400 */
        /* <DEDUP_REMOVED lines=42> */
[----:B-1----:R-:W-:Y:S02]  /*16b0*/  PRMT R38, RZ, 0x7610, R38 ;  /* 0x00007610ff267816 */ /* 0x002fe40000000026 */
[----:B--2---:R-:W-:Y:S01]  /*16c0*/  PRMT R39, RZ, 0x7610, R39 ;  /* 0x00007610ff277816 */ /* 0x004fe20000000027 */
[----:B------:R-:W2:Y:S04]  /*16d0*/  @!P1 LDG.E.U16 R16, desc[UR30][R4.64+0x280] ;  /* 0x0002801e04109981 */ /* 0x000ea8000c1e1500 */
[----:B------:R-:W2:Y:S01]  /*16e0*/  @!P0 LDG.E.U16 R14, desc[UR30][R4.64+0x200] ;  /* 0x0002001e040e8981 */ /* 0x000ea2000c1e1500 */
[----:B------:R-:W-:-:S02]  /*16f0*/  ISETP.NE.AND P0, PT, R50, RZ, PT ;  /* 0x000000ff3200720c */ /* 0x000fc40003f05270 */
[----:B------:R-:W-:Y:S01]  /*1700*/  PRMT R0, RZ, 0x7610, R0 ;  /* 0x00007610ff007816 */ /* 0x000fe20000000000 */
[----:B------:R-:W2:Y:S01]  /*1710*/  @!P2 LDG.E.U16 R17, desc[UR30][R4.64+0x2c0] ;  /* 0x0002c01e0411a981 */ /* 0x000ea2000c1e1500 */
[----:B---3--:R-:W-:-:S03]  /*1720*/  PRMT R41, RZ, 0x7610, R41 ;  /* 0x00007610ff297816 */ /* 0x008fc60000000029 */
        /* <DEDUP_REMOVED lines=24> */
[----:B----4-:R-:W-:Y:S04]  /*18b0*/  STS.U16 [R21], R6 ;  /* 0x0000000615007388 */ /* 0x010fe80000000400 */
[----:B-----5:R-:W-:Y:S04]  /*18c0*/  STS.U16 [R22+0x40], R7 ;  /* 0x0000400716007388 */ /* 0x020fe80000000400 */
        /* <DEDUP_REMOVED lines=33> */
[----:B------:R-:W3:Y:S01]  /*1ae0*/  @!P0 LDG.E.U16 R40, desc[UR30][R2.64] ;  /* 0x0000001e02288981 */ /* 0x000ee2000c1e1500 */
        /* <DEDUP_REMOVED lines=38> */
[----:B------:R-:W-:-:S02]  /*1d50*/  HADD2.F32 R55, -RZ, R55.H0_H0 ;  /* 0x20000037ff377230 */ /* 0x000fc40000004100 */
[----:B------:R-:W-:Y:S02]  /*1d60*/  HADD2.F32 R54, -RZ, R54.H0_H0 ;  /* 0x20000036ff367230 */ /* 0x000fe40000004100 */
[----:B0-----:R-:W-:Y:S02]  /*1d70*/  HADD2.F32 R56, -RZ, R56.H0_H0 ;  /* 0x20000038ff387230 */ /* 0x001fe40000004100 */
        /* <DEDUP_REMOVED lines=14> */
[----:B---3--:R-:W-:Y:S04]  /*1e60*/  STS.U16 [R21], R40 ;  /* 0x0000002815007388 */ /* 0x008fe80000000400 */
[----:B----4-:R-:W-:Y:S04]  /*1e70*/  STS.U16 [R22+0x40], R39 ;  /* 0x0000402716007388 */ /* 0x010fe80000000400 */
[----:B--2---:R-:W-:Y:S04]  /*1e80*/  STS.U16 [R23+0x80], R38 ;  /* 0x0000802617007388 */ /* 0x004fe80000000400 */
        /* <DEDUP_REMOVED lines=61> */
[----:B------:R-:W-:Y:S02]  /*2260*/  CS2R R38, SRZ ;  /* 0x0000000000267805 */ /* 0x000fe4000001ff00 */
[----:B------:R-:W-:Y:S02]  /*2270*/  CS2R R40, SRZ ;  /* 0x0000000000287805 */ /* 0x000fe4000001ff00 */
[----:B------:R-:W-:Y:S02]  /*2280*/  CS2R R42, SRZ ;  /* 0x00000000002a7805 */ /* 0x000fe4000001ff00 */
[----:B------:R-:W-:Y:S02]  /*2290*/  CS2R R44, SRZ ;  /* 0x00000000002c7805 */ /* 0x000fe4000001ff00 */
[----:B------:R-:W-:Y:S02]  /*22a0*/  CS2R R46, SRZ ;  /* 0x00000000002e7805 */ /* 0x000fe4000001ff00 */
[----:B------:R-:W-:-:S02]  /*22b0*/  CS2R R48, SRZ ;  /* 0x0000000000307805 */ /* 0x000fc4000001ff00 */
        /* <DEDUP_REMOVED lines=21> */
[----:B------:R-:W0:Y:S01]  /*2410*/  S2UR UR40, SR_CTAID.Y ;  /* 0x00000000002879c3 */ /* 0x000e220000002600 */
[----:B------:R-:W0:Y:S01]  /*2420*/  LDCU.64 UR28, c[0x0][0x3a0] ;  /* 0x00007400ff1c77ac */ /* 0x000e220008000a00 */
[----:B------:R-:W-:Y:S02]  /*2430*/  HADD2.F32 R108, -RZ, R0.H0_H0 ;  /* 0x20000000ff6c7230 */ /* 0x000fe40000004100 */
[----:B------:R-:W-:Y:S01]  /*2440*/  FADD.FTZ R0, R87, R87 ;  /* 0x0000005757007221 */ /* 0x000fe20000010000 */
[----:B------:R-:W-:Y:S01]  /*2450*/  FADD.FTZ R87, R89, R89 ;  /* 0x0000005959577221 */ /* 0x000fe20000010000 */
[----:B------:R-:W1:Y:S01]  /*2460*/  LDCU.64 UR24, c[0x0][0x3b8] ;  /* 0x00007700ff1877ac */ /* 0x000e620008000a00 */
[----:B------:R-:W-:Y:S01]  /*2470*/  FADD.FTZ R89, R91, R91 ;  /* 0x0000005b5b597221 */ /* 0x000fe20000010000 */
[----:B------:R-:W-:Y:S01]  /*2480*/  FADD.FTZ R91, R93, R93 ;  /* 0x0000005d5d5b7221 */ /* 0x000fe20000010000 */
[----:B------:R-:W-:Y:S01]  /*2490*/  FADD.FTZ R93, R95, R95 ;  /* 0x0000005f5f5d7221 */ /* 0x000fe20000010000 */
[----:B------:R-:W-:Y:S01]  /*24a0*/  USHF.L.U32 UR8, UR11, 0xa, URZ ;  /* 0x0000000a0b087899 */ /* 0x000fe200080006ff */
[----:B------:R-:W-:Y:S01]  /*24b0*/  FADD.FTZ R95, R97, R97 ;  /* 0x00000061615f7221 */ /* 0x000fe20000010000 */
[----:B------:R-:W-:Y:S01]  /*24c0*/  UISETP.NE.AND UP0, UPT, UR11, 0x1, UPT ;  /* 0x000000010b00788c */ /* 0x000fe2000bf05270 */
[----:B------:R-:W-:Y:S01]  /*24d0*/  FADD.FTZ R97, R99, R99 ;  /* 0x0000006363617221 */ /* 0x000fe20000010000 */
[----:B------:R-:W-:Y:S01]  /*24e0*/  ULEA UR8, UR32, -UR8, 0x1 ;  /* 0x8000000820087291 */ /* 0x000fe2000f8e08ff */
[----:B------:R-:W-:Y:S01]  /*24f0*/  FADD.FTZ R99, R101, R101 ;  /* 0x0000006565637221 */ /* 0x000fe20000010000 */
[----:B------:R-:W-:Y:S01]  /*2500*/  SHF.L.U32 R101, R120, 0x5, RZ ;  /* 0x0000000578657819 */ /* 0x000fe200000006ff */
[----:B------:R-:W-:Y:S01]  /*2510*/  HADD2.F32 R4, -RZ, R4.H0_H0 ;  /* 0x20000004ff047230 */ /* 0x000fe20000004100 */
[----:B------:R-:W-:Y:S01]  /*2520*/  UIADD3 UR41, UPT, UPT, UR8, 0x400, URZ ;  /* 0x0000040008297890 */ /* 0x000fe2000fffe0ff */
[----:B------:R-:W-:Y:S01]  /*2530*/  HADD2.F32 R5, -RZ, R5.H0_H0 ;  /* 0x20000005ff057230 */ /* 0x000fe20000004100 */
[----:B------:R-:W-:Y:S01]  /*2540*/  PLOP3.LUT P1, PT, PT, PT, UP0, 0x80, 0x8 ;  /* 0x000000000008781c */ /* 0x000fe20003f2f008 */
[----:B------:R-:W-:Y:S01]  /*2550*/  HADD2.F32 R6, -RZ, R6.H0_H0 ;  /* 0x20000006ff067230 */ /* 0x000fe20000004100 */
[----:B------:R-:W-:Y:S01]  /*2560*/  LOP3.LUT R110, R101, 0x7c1f, R120, 0xc8, !PT ;  /* 0x00007c1f656e7812 */ /* 0x000fe200078ec878 */
[----:B------:R-:W-:-:S02]  /*2570*/  HADD2.F32 R7, -RZ, R7.H0_H0 ;  /* 0x20000007ff077230 */ /* 0x000fc40000004100 */
[----:B------:R-:W-:Y:S02]  /*2580*/  HFMA2 R38, -RZ, RZ, 0, 0 ;  /* 0x00000000ff267431 */ /* 0x000fe400000001ff */
[----:B------:R-:W-:Y:S01]  /*2590*/  HADD2.F32 R8, -RZ, R8.H0_H0 ;  /* 0x20000008ff087230 */ /* 0x000fe20000004100 */
[----:B0-----:R-:W-:Y:S01]  /*25a0*/  UIMAD.WIDE.U32 UR12, UR40, UR28, URZ ;  /* 0x0000001c280c72a5 */ /* 0x001fe2000f8e00ff */
[----:B------:R-:W-:Y:S01]  /*25b0*/  HADD2.F32 R9, -RZ, R9.H0_H0 ;  /* 0x20000009ff097230 */ /* 0x000fe20000004100 */
[----:B-1----:R-:W-:Y:S01]  /*25c0*/  UIMAD.WIDE.U32 UR14, UR40, UR24, URZ ;  /* 0x00000018280e72a5 */ /* 0x002fe2000f8e00ff */
        /* <DEDUP_REMOVED lines=15> */
[----:B------:R-:W-:Y:S01]  /*26c0*/  LOP3.LUT R142, R120, 0x1f, RZ, 0xc0, !PT ;  /* 0x0000001f788e7812 */ /* 0x000fe200078ec0ff */
[----:B------:R-:W-:Y:S02]  /*26d0*/  HADD2.F32 R118, -RZ, R86.H0_H0 ;  /* 0x20000056ff767230 */ /* 0x000fe40000004100 */
        /* <DEDUP_REMOVED lines=13> */
[----:B------:R-:W-:Y:S01]  /*27b0*/  ISETP.GE.AND P0, PT, R110, UR41, PT ;  /* 0x000000296e007c0c */ /* 0x000fe2000bf06270 */
[----:B------:R-:W-:Y:S01]  /*27c0*/  FADD.FTZ R114, R14, UR6 ;  /* 0x000000060e727e21 */ /* 0x000fe20008010000 */
[----:B------:R-:W-:Y:S01]  /*27d0*/  FADD.FTZ R115, R15, UR6 ;  /* 0x000000060f737e21 */ /* 0x000fe20008010000 */
[----:B------:R-:W-:Y:S01]  /*27e0*/  FADD.FTZ R116, R16, UR6 ;  /* 0x0000000610747e21 */ /* 0x000fe20008010000 */
[----:B------:R-:W-:Y:S01]  /*27f0*/  FADD.FTZ R117, R17, UR6 ;  /* 0x0000000611757e21 */ /* 0x000fe20008010000 */
[----:B------:R-:W-:Y:S01]  /*2800*/  FADD.FTZ R118, R118, UR6 ;  /* 0x0000000676767e21 */ /* 0x000fe20008010000 */
[----:B------:R-:W-:-:S02]  /*2810*/  UIMAD UR29, UR40, UR29, UR13 ;  /* 0x0000001d281d72a4 */ /* 0x000fc4000f8e020d */
[----:B------:R-:W-:Y:S01]  /*2820*/  UIMAD UR40, UR40, UR25, UR15 ;  /* 0x00000019282872a4 */ /* 0x000fe2000f8e020f */
[----:B------:R-:W0:Y:S01]  /*2830*/  LDCU UR48, c[0x0][0x394] ;  /* 0x00007280ff3077ac */ /* 0x000e220008000800 */
[----:B------:R-:W1:Y:S01]  /*2840*/  LDCU UR49, c[0x0][0x38c] ;  /* 0x00007180ff3177ac */ /* 0x000e620008000800 */
[----:B------:R-:W2:Y:S01]  /*2850*/  LDCU UR42, c[0x0][0x388] ;  /* 0x00007100ff2a77ac */ /* 0x000ea20008000800 */
[----:B------:R-:W3:Y:S01]  /*2860*/  LDCU.64 UR34, c[0x0][0x3a8] ;  /* 0x00007500ff2277ac */ /* 0x000ee20008000a00 */
[----:B------:R-:W4:Y:S01]  /*2870*/  LDCU.64 UR36, c[0x0][0x3c0] ;  /* 0x00007800ff2477ac */ /* 0x000f220008000a00 */
[----:B------:R-:W0:Y:S01]  /*2880*/  LDCU.64 UR38, c[0x0][0x4f0] ;  /* 0x00009e00ff2677ac */ /* 0x000e220008000a00 */
[----:B------:R-:W0:Y:S01]  /*2890*/  LDCU.128 UR24, c[0x0][0x440] ;  /* 0x00008800ff1877ac */ /* 0x000e220008000c00 */
[----:B------:R-:W-:-:S05]  /*28a0*/  UMOV UR8, URZ ;  /* 0x000000ff00087c82 */ /* 0x000fca0008000000 */
.L_x_12676:
[----:B------:R-:W-:Y:S01]  /*28b0*/  LOP3.LUT R141, R142, 0x7c00, R101, 0xf8, !PT ;  /* 0x00007c008e8d7812 */ /* 0x000fe200078ef865 */
[----:B0---4-:R-:W5:Y:S01]  /*28c0*/  @!P0 LDC.64 R6, c[0x0][0x3e0] ;  /* 0x0000f800ff068b82 */ /* 0x011f620000000a00 */
[----:B------:R-:W-:Y:S02]  /*28d0*/  @!P0 MOV R4, R110 ;  /* 0x0000006e00048202 */ /* 0x000fe40000000f00 */
[C---:B------:R-:W-:Y:S02]  /*28e0*/  LOP3.LUT R10, R141.reuse, 0x20, RZ, 0xfc, !PT ;  /* 0x000000208d0a7812 */ /* 0x040fe400078efcff */
[----:B------:R-:W-:Y:S02]  /*28f0*/  LOP3.LUT R14, R141, 0x40, RZ, 0xfc, !PT ;  /* 0x000000408d0e7812 */ /* 0x000fe400078efcff */
[----:B------:R-:W-:Y:S02]  /*2900*/  ISETP.GE.AND P5, PT, R10, UR41, PT ;  /* 0x000000290a007c0c */ /* 0x000fe4000bfa6270 */
[----:B------:R-:W-:-:S02]  /*2910*/  ISETP.GE.AND P4, PT, R14, UR41, PT ;  /* 0x000000290e007c0c */ /* 0x000fc4000bf86270 */
[----:B--2---:R-:W-:Y:S02]  /*2920*/  LOP3.LUT R2, R141, 0x60, RZ, 0xfc, !PT ;  /* 0x000000608d027812 */ /* 0x004fe400078efcff */
[----:B------:R-:W-:Y:S02]  /*2930*/  @!P0 MOV R5, RZ ;  /* 0x000000ff00058202 */ /* 0x000fe40000000f00 */
[----:B------:R-:W-:Y:S02]  /*2940*/  ISETP.GE.AND P3, PT, R2, UR41, PT ;  /* 0x0000002902007c0c */ /* 0x000fe4000bf66270 */
[----:B------:R-:W-:-:S03]  /*2950*/  PRMT R131, RZ, 0x7610, R131 ;  /* 0x00007610ff837816 */ /* 0x000fc60000000083 */
[----:B-1----:R-:W1:Y:S01]  /*2960*/  @!P5 LDC.64 R12, c[0x0][0x3e0] ;  /* 0x0000f800ff0cdb82 */ /* 0x002e620000000a00 */
[----:B------:R-:W-:Y:S02]  /*2970*/  @!P5 MOV R11, RZ ;  /* 0x000000ff000bd202 */ /* 0x000fe40000000f00 */
[----:B------:R-:W-:Y:S01]  /*2980*/  @!P4 MOV R15, RZ ;  /* 0x000000ff000fc202 */ /* 0x000fe20000000f00 */
[----:B-----5:R-:W-:Y:S01]  /*2990*/  @!P0 IMAD.WIDE.U32 R8, R6, UR8, R4 ;  /* 0x0000000806088c25 */ /* 0x020fe2000f8e0004 */
[----:B------:R-:W-:-:S03]  /*29a0*/  LOP3.LUT R6, R141, 0x80, RZ, 0xfc, !PT ;  /* 0x000000808d067812 */ /* 0x000fc600078efcff */
[----:B------:R-:W5:Y:S01]  /*29b0*/  @!P4 LDC.64 R16, c[0x0][0x3e0] ;  /* 0x0000f800ff10cb82 */ /* 0x000f620000000a00 */
[----:B------:R-:W-:Y:S01]  /*29c0*/  @!P0 IMAD R3, R7, UR8, R9 ;  /* 0x0000000807038c24 */ /* 0x000fe2000f8e0209 */
[----:B------:R-:W-:-:S04]  /*29d0*/  @!P0 LEA R4, P2, R8, UR22, 0x1 ;  /* 0x0000001608048c11 */ /* 0x000fc8000f8408ff */
[----:B------:R-:W-:Y:S02]  /*29e0*/  @!P0 LEA.HI.X R5, R8, UR23, R3, 0x1, P2 ;  /* 0x0000001708058c11 */ /* 0x000fe400090f0c03 */
[----:B------:R-:W2:Y:S01]  /*29f0*/  @!P3 LDC.64 R122, c[0x0][0x3e0] ;  /* 0x0000f800ff7abb82 */ /* 0x000ea20000000a00 */
[----:B------:R-:W-:Y:S02]  /*2a00*/  ISETP.GE.AND P2, PT, R6, UR41, PT ;  /* 0x0000002906007c0c */ /* 0x000fe4000bf46270 */
[----:B------:R-:W-:Y:S01]  /*2a10*/  LOP3.LUT R8, R141, 0xa0, RZ, 0xfc, !PT ;  /* 0x000000a08d087812 */ /* 0x000fe200078efcff */
[----:B-1----:R-:W-:-:S04]  /*2a20*/  @!P5 IMAD.WIDE.U32 R10, R12, UR8, R10 ;  /* 0x000000080c0adc25 */ /* 0x002fc8000f8e000a */
[----:B------:R-:W-:Y:S01]  /*2a30*/  @!P5 IMAD R3, R13, UR8, R11 ;  /* 0x000000080d03dc24 */ /* 0x000fe2000f8e020b */
[----:B------:R-:W-:-:S05]  /*2a40*/  @!P5 LEA R12, P6, R10, UR22, 0x1 ;  /* 0x000000160a0cdc11 */ /* 0x000fca000f8c08ff */
[----:B------:R-:W1:Y:S01]  /*2a50*/  @!P2 LDC.64 R124, c[0x0][0x3e0] ;  /* 0x0000f800ff7cab82 */ /* 0x000e620000000a00 */
[----:B------:R-:W-:Y:S01]  /*2a60*/  @!P5 LEA.HI.X R13, R10, UR23, R3, 0x1, P6 ;  /* 0x000000170a0ddc11 */ /* 0x000fe2000b0f0c03 */
[----:B-----5:R-:W-:-:S04]  /*2a70*/  @!P4 IMAD.WIDE.U32 R10, R16, UR8, R14 ;  /* 0x00000008100acc25 */ /* 0x020fc8000f8e000e */
[----:B------:R5:W4:Y:S01]  /*2a80*/  @!P5 LDG.E.U16 R131, desc[UR30][R12.64] ;  /* 0x0000001e0c83d981 */ /* 0x000b22000c1e1500 */
[----:B------:R-:W-:Y:S01]  /*2a90*/  @!P4 IMAD R3, R17, UR8, R11 ;  /* 0x000000081103cc24 */ /* 0x000fe2000f8e020b */
[----:B------:R-:W-:Y:S02]  /*2aa0*/  ISETP.GE.AND P5, PT, R8, UR41, PT ;  /* 0x0000002908007c0c */ /* 0x000fe4000bfa6270 */
[C---:B------:R-:W-:Y:S02]  /*2ab0*/  @!P4 LEA R14, P6, R10.reuse, UR22, 0x1 ;  /* 0x000000160a0ecc11 */ /* 0x040fe4000f8c08ff */
[----:B------:R-:W-:Y:S02]  /*2ac0*/  PRMT R136, RZ, 0x7610, R136 ;  /* 0x00007610ff887816 */ /* 0x000fe40000000088 */
[----:B------:R-:W-:Y:S02]  /*2ad0*/  @!P4 LEA.HI.X R15, R10, UR23, R3, 0x1, P6 ;  /* 0x000000170a0fcc11 */ /* 0x000fe4000b0f0c03 */
[----:B------:R-:W-:-:S03]  /*2ae0*/  @!P3 MOV R3, RZ ;  /* 0x000000ff0003b202 */ /* 0x000fc60000000f00 */
[----:B------:R-:W4:Y:S01]  /*2af0*/  @!P4 LDG.E.U16 R136, desc[UR30][R14.64] ;  /* 0x0000001e0e88c981 */ /* 0x000f22000c1e1500 */
[----:B--2---:R-:W-:Y:S01]  /*2b00*/  @!P3 IMAD.WIDE.U32 R10, R122, UR8, R2 ;  /* 0x000000087a0abc25 */ /* 0x004fe2000f8e0002 */
[----:B------:R-:W-:Y:S01]  /*2b10*/  LOP3.LUT R2, R141, 0xc0, RZ, 0xfc, !PT ;  /* 0x000000c08d027812 */ /* 0x000fe200078efcff */
[----:B------:R-:W2:Y:S03]  /*2b20*/  @!P5 LDC.64 R126, c[0x0][0x3e0] ;  /* 0x0000f800ff7edb82 */ /* 0x000ea60000000a00 */
[----:B------:R-:W-:Y:S01]  /*2b30*/  ISETP.GE.AND P4, PT, R2, UR41, PT ;  /* 0x0000002902007c0c */ /* 0x000fe2000bf86270 */
[----:B------:R-:W-:Y:S01]  /*2b40*/  @!P3 IMAD R3, R123, UR8, R11 ;  /* 0x000000087b03bc24 */ /* 0x000fe2000f8e020b */
[----:B------:R-:W-:Y:S02]  /*2b50*/  @!P3 LEA R16, P6, R10, UR22, 0x1 ;  /* 0x000000160a10bc11 */ /* 0x000fe4000f8c08ff */
[----:B------:R-:W-:-:S02]  /*2b60*/  @!P2 MOV R7, RZ ;  /* 0x000000ff0007a202 */ /* 0x000fc40000000f00 */
[----:B------:R-:W-:Y:S02]  /*2b70*/  PRMT R139, RZ, 0x7610, R139 ;  /* 0x00007610ff8b7816 */ /* 0x000fe4000000008b */
[----:B------:R-:W-:Y:S01]  /*2b80*/  @!P3 LEA.HI.X R17, R10, UR23, R3, 0x1, P6 ;  /* 0x000000170a11bc11 */ /* 0x000fe2000b0f0c03 */
[----:B-1----:R-:W-:Y:S01]  /*2b90*/  @!P2 IMAD.WIDE.U32 R10, R124, UR8, R6 ;  /* 0x000000087c0aac25 */ /* 0x002fe2000f8e0006 */
[----:B------:R-:W-:-:S03]  /*2ba0*/  LOP3.LUT R6, R141, 0xe0, RZ, 0xfc, !PT ;  /* 0x000000e08d067812 */ /* 0x000fc600078efcff */
[----:B------:R1:W4:Y:S01]  /*2bb0*/  @!P3 LDG.E.U16 R139, desc[UR30][R16.64] ;  /* 0x0000001e108bb981 */ /* 0x000322000c1e1500 */
[----:B------:R-:W-:Y:S01]  /*2bc0*/  @!P2 IMAD R3, R125, UR8, R11 ;  /* 0x000000087d03ac24 */ /* 0x000fe2000f8e020b */
[----:B-----5:R-:W5:Y:S01]  /*2bd0*/  @!P4 LDC.64 R12, c[0x0][0x3e0] ;  /* 0x0000f800ff0ccb82 */ /* 0x020f620000000a00 */
[----:B------:R-:W-:Y:S02]  /*2be0*/  @!P2 LEA R122, P3, R10, UR22, 0x1 ;  /* 0x000000160a7aac11 */ /* 0x000fe4000f8608ff */
[----:B------:R-:W-:Y:S02]  /*2bf0*/  ISETP.GE.AND P6, PT, R6, UR41, PT ;  /* 0x0000002906007c0c */ /* 0x000fe4000bfc6270 */
[----:B------:R-:W-:Y:S02]  /*2c00*/  @!P5 MOV R9, RZ ;  /* 0x000000ff0009d202 */ /* 0x000fe40000000f00 */
[----:B------:R-:W-:Y:S02]  /*2c10*/  @!P2 LEA.HI.X R123, R10, UR23, R3, 0x1, P3 ;  /* 0x000000170a7bac11 */ /* 0x000fe400098f0c03 */
[----:B------:R-:W-:-:S02]  /*2c20*/  LOP3.LUT R10, R141, 0x100, RZ, 0xfc, !PT ;  /* 0x000001008d0a7812 */ /* 0x000fc400078efcff */
[----:B------:R-:W-:Y:S01]  /*2c30*/  PRMT R140, RZ, 0x7610, R140 ;  /* 0x00007610ff8c7816 */ /* 0x000fe2000000008c */
[----:B--2---:R-:W-:Y:S01]  /*2c40*/  @!P5 IMAD.WIDE.U32 R8, R126, UR8, R8 ;  /* 0x000000087e08dc25 */ /* 0x004fe2000f8e0008 */
[----:B------:R-:W-:-:S03]  /*2c50*/  ISETP.GE.AND P3, PT, R10, UR41, PT ;  /* 0x000000290a007c0c */ /* 0x000fc6000bf66270 */
[----:B------:R-:W-:Y:S01]  /*2c60*/  @!P5 IMAD R3, R127, UR8, R9 ;  /* 0x000000087f03dc24 */ /* 0x000fe2000f8e0209 */
[----:B------:R2:W4:Y:S01]  /*2c70*/  @!P2 LDG.E.U16 R140, desc[UR30][R122.64] ;  /* 0x0000001e7a8ca981 */ /* 0x000522000c1e1500 */
[C---:B------:R-:W-:Y:S01]  /*2c80*/  @!P5 LEA R124, P2, R8.reuse, UR22, 0x1 ;  /* 0x00000016087cdc11 */ /* 0x040fe2000f8408ff */
[----:B-1----:R-:W1:Y:S03]  /*2c90*/  @!P6 LDC.64 R16, c[0x0][0x3e0] ;  /* 0x0000f800ff10eb82 */ /* 0x002e660000000a00 */
[----:B------:R-:W-:Y:S02]  /*2ca0*/  @!P5 LEA.HI.X R125, R8, UR23, R3, 0x1, P2 ;  /* 0x00000017087ddc11 */ /* 0x000fe400090f0c03 */
[----:B------:R-:W-:Y:S02]  /*2cb0*/  @!P4 MOV R3, RZ ;  /* 0x000000ff0003c202 */ /* 0x000fe40000000f00 */
[----:B------:R-:W-:Y:S01]  /*2cc0*/  PRMT R121, RZ, 0x7610, R121 ;  /* 0x00007610ff797816 */ /* 0x000fe20000000079 */
[----:B---3--:R-:W3:Y:S01]  /*2cd0*/  @!P3 LDC.64 R14, c[0x0][0x3e0] ;  /* 0x0000f800ff0ebb82 */ /* 0x008ee20000000a00 */
[----:B------:R-:W-:Y:S01]  /*2ce0*/  LOP3.LUT R8, R141, 0x120, RZ, 0xfc, !PT ;  /* 0x000001208d087812 */ /* 0x000fe200078efcff */
[----:B-----5:R-:W-:-:S03]  /*2cf0*/  @!P4 IMAD.WIDE.U32 R2, R12, UR8, R2 ;  /* 0x000000080c02cc25 */ /* 0x020fc6000f8e0002 */
[----:B------:R-:W-:Y:S01]  /*2d00*/  ISETP.GE.AND P2, PT, R8, UR41, PT ;  /* 0x0000002908007c0c */ /* 0x000fe2000bf46270 */
[----:B------:R5:W4:Y:S01]  /*2d10*/  @!P5 LDG.E.U16 R121, desc[UR30][R124.64] ;  /* 0x0000001e7c79d981 */ /* 0x000b22000c1e1500 */
[----:B------:R-:W-:Y:S01]  /*2d20*/  @!P4 IMAD R13, R13, UR8, R3 ;  /* 0x000000080d0dcc24 */ /* 0x000fe2000f8e0203 */
[----:B------:R-:W-:-:S04]  /*2d30*/  @!P4 LEA R126, P5, R2, UR22, 0x1 ;  /* 0x00000016027ecc11 */ /* 0x000fc8000f8a08ff */
[----:B------:R-:W-:Y:S02]  /*2d40*/  @!P4 LEA.HI.X R127, R2, UR23, R13, 0x1, P5 ;  /* 0x00000017027fcc11 */ /* 0x000fe4000a8f0c0d */
[----:B------:R-:W-:Y:S02]  /*2d50*/  LOP3.LUT R2, R141, 0x140, RZ, 0xfc, !PT ;  /* 0x000001408d027812 */ /* 0x000fe400078efcff */
[----:B------:R-:W-:Y:S02]  /*2d60*/  @!P6 MOV R7, RZ ;  /* 0x000000ff0007e202 */ /* 0x000fe40000000f00 */
[----:B------:R-:W-:Y:S01]  /*2d70*/  ISETP.GE.AND P5, PT, R2, UR41, PT ;  /* 0x0000002902007c0c */ /* 0x000fe2000bfa6270 */
[----:B------:R-:W0:Y:S01]  /*2d80*/  @!P2 LDC.64 R12, c[0x0][0x3e0] ;  /* 0x0000f800ff0cab82 */ /* 0x000e220000000a00 */
[----:B------:R-:W-:Y:S01]  /*2d90*/  PRMT R130, RZ, 0x7610, R130 ;  /* 0x00007610ff827816 */ /* 0x000fe20000000082 */
[----:B-1----:R-:W-:Y:S01]  /*2da0*/  @!P6 IMAD.WIDE.U32 R6, R16, UR8, R6 ;  /* 0x000000081006ec25 */ /* 0x002fe2000f8e0006 */
[----:B------:R-:W-:-:S03]  /*2db0*/  @!P3 MOV R11, RZ ;  /* 0x000000ff000bb202 */ /* 0x000fc60000000f00 */
[----:B------:R-:W-:Y:S01]  /*2dc0*/  @!P6 IMAD R17, R17, UR8, R7 ;  /* 0x000000081111ec24 */ /* 0x000fe2000f8e0207 */
[----:B------:R-:W4:Y:S01]  /*2dd0*/  @!P4 LDG.E.U16 R130, desc[UR30][R126.64] ;  /* 0x0000001e7e82c981 */ /* 0x000f22000c1e1500 */
[----:B--2---:R-:W-:Y:S01]  /*2de0*/  @!P6 LEA R122, P4, R6, UR22, 0x1 ;  /* 0x00000016067aec11 */ /* 0x004fe2000f8808ff */
[----:B---3--:R-:W-:Y:S01]  /*2df0*/  @!P3 IMAD.WIDE.U32 R10, R14, UR8, R10 ;  /* 0x000000080e0abc25 */ /* 0x008fe2000f8e000a */
[----:B------:R-:W-:Y:S02]  /*2e00*/  PRMT R119, RZ, 0x7610, R119 ;  /* 0x00007610ff777816 */ /* 0x000fe40000000077 */
[----:B------:R-:W-:Y:S01]  /*2e10*/  @!P6 LEA.HI.X R123, R6, UR23, R17, 0x1, P4 ;  /* 0x00000017067bec11 */ /* 0x000fe2000a0f0c11 */
[----:B------:R-:W-:Y:S01]  /*2e20*/  @!P3 IMAD R15, R15, UR8, R11 ;  /* 0x000000080f0fbc24 */ /* 0x000fe2000f8e020b */
[----:B------:R-:W1:Y:S01]  /*2e30*/  @!P5 LDC.64 R6, c[0x0][0x3e0] ;  /* 0x0000f800ff06db82 */ /* 0x000e620000000a00 */
[----:B------:R-:W-:Y:S02]  /*2e40*/  @!P3 LEA R14, P4, R10, UR22, 0x1 ;  /* 0x000000160a0ebc11 */ /* 0x000fe4000f8808ff */
[----:B------:R-:W-:Y:S01]  /*2e50*/  LOP3.LUT R16, R141, 0x160, RZ, 0xfc, !PT ;  /* 0x000001608d107812 */ /* 0x000fe200078efcff */
[----:B------:R2:W3:Y:S01]  /*2e60*/  @!P6 LDG.E.U16 R119, desc[UR30][R122.64] ;  /* 0x0000001e7a77e981 */ /* 0x0004e2000c1e1500 */
[----:B------:R-:W-:-:S02]  /*2e70*/  PRMT R138, RZ, 0x7610, R138 ;  /* 0x00007610ff8a7816 */ /* 0x000fc4000000008a */
[----:B------:R-:W-:Y:S02]  /*2e80*/  @!P3 LEA.HI.X R15, R10, UR23, R15, 0x1, P4 ;  /* 0x000000170a0fbc11 */ /* 0x000fe4000a0f0c0f */
[----:B------:R-:W-:Y:S02]  /*2e90*/  ISETP.GE.AND P6, PT, R16, UR41, PT ;  /* 0x0000002910007c0c */ /* 0x000fe4000bfc6270 */
[----:B------:R-:W-:Y:S01]  /*2ea0*/  LOP3.LUT R10, R141, 0x180, RZ, 0xfc, !PT ;  /* 0x000001808d0a7812 */ /* 0x000fe200078efcff */
[----:B------:R1:W3:Y:S01]  /*2eb0*/  @!P3 LDG.E.U16 R138, desc[UR30][R14.64] ;  /* 0x0000001e0e8ab981 */ /* 0x0002e2000c1e1500 */
[----:B------:R-:W-:Y:S02]  /*2ec0*/  @!P2 MOV R9, RZ ;  /* 0x000000ff0009a202 */ /* 0x000fe40000000f00 */
[----:B------:R-:W-:Y:S01]  /*2ed0*/  ISETP.GE.AND P3, PT, R10, UR41, PT ;  /* 0x000000290a007c0c */ /* 0x000fe2000bf66270 */
[----:B0-----:R-:W-:Y:S01]  /*2ee0*/  @!P2 IMAD.WIDE.U32 R8, R12, UR8, R8 ;  /* 0x000000080c08ac25 */ /* 0x001fe2000f8e0008 */
[----:B------:R-:W-:-:S03]  /*2ef0*/  @!P5 MOV R3, RZ ;  /* 0x000000ff0003d202 */ /* 0x000fc60000000f00 */
[----:B------:R-:W-:Y:S01]  /*2f00*/  @!P2 IMAD R13, R13, UR8, R9 ;  /* 0x000000080d0dac24 */ /* 0x000fe2000f8e0209 */
[----:B-----5:R-:W-:Y:S01]  /*2f10*/  @!P2 LEA R124, P4, R8, UR22, 0x1 ;  /* 0x00000016087cac11 */ /* 0x020fe2000f8808ff */
[----:B--2---:R-:W0:Y:S01]  /*2f20*/  @!P6 LDC.64 R122, c[0x0][0x3e0] ;  /* 0x0000f800ff7aeb82 */ /* 0x004e220000000a00 */
[----:B------:R-:W-:Y:S01]  /*2f30*/  PRMT R137, RZ, 0x7610, R137 ;  /* 0x00007610ff897816 */ /* 0x000fe20000000089 */
[----:B-1----:R-:W-:Y:S01]  /*2f40*/  @!P5 IMAD.WIDE.U32 R2, R6, UR8, R2 ;  /* 0x000000080602dc25 */ /* 0x002fe2000f8e0002 */
[----:B------:R-:W-:Y:S02]  /*2f50*/  @!P2 LEA.HI.X R125, R8, UR23, R13, 0x1, P4 ;  /* 0x00000017087dac11 */ /* 0x000fe4000a0f0c0d */
[----:B------:R-:W-:-:S03]  /*2f60*/  LOP3.LUT R12, R141, 0x1a0, RZ, 0xfc, !PT ;  /* 0x000001a08d0c7812 */ /* 0x000fc600078efcff */
[----:B------:R-:W1:Y:S01]  /*2f70*/  @!P3 LDC.64 R14, c[0x0][0x3e0] ;  /* 0x0000f800ff0ebb82 */ /* 0x000e620000000a00 */
[----:B------:R2:W5:Y:S01]  /*2f80*/  @!P2 LDG.E.U16 R137, desc[UR30][R124.64] ;  /* 0x0000001e7c89a981 */ /* 0x000562000c1e1500 */
[----:B------:R-:W-:Y:S01]  /*2f90*/  @!P5 IMAD R7, R7, UR8, R3 ;  /* 0x000000080707dc24 */ /* 0x000fe2000f8e0203 */
[----:B------:R-:W-:Y:S02]  /*2fa0*/  @!P5 LEA R126, P4, R2, UR22, 0x1 ;  /* 0x00000016027edc11 */ /* 0x000fe4000f8808ff */
[----:B------:R-:W-:Y:S02]  /*2fb0*/  ISETP.GE.AND P2, PT, R12, UR41, PT ;  /* 0x000000290c007c0c */ /* 0x000fe4000bf46270 */
[----:B------:R-:W-:Y:S02]  /*2fc0*/  LOP3.LUT R8, R141, 0x1c0, RZ, 0xfc, !PT ;  /* 0x000001c08d087812 */ /* 0x000fe400078efcff */
[----:B------:R-:W-:Y:S02]  /*2fd0*/  @!P5 LEA.HI.X R127, R2, UR23, R7, 0x1, P4 ;  /* 0x00000017027fdc11 */ /* 0x000fe4000a0f0c07 */
[----:B------:R-:W-:-:S02]  /*2fe0*/  ISETP.GE.AND P4, PT, R8, UR41, PT ;  /* 0x0000002908007c0c */ /* 0x000fc4000bf86270 */
[----:B------:R-:W-:Y:S02]  /*2ff0*/  @!P6 MOV R17, RZ ;  /* 0x000000ff0011e202 */ /* 0x000fe40000000f00 */
[----:B------:R-:W-:Y:S02]  /*3000*/  PRMT R134, RZ, 0x7610, R134 ;  /* 0x00007610ff867816 */ /* 0x000fe40000000086 */
[----:B------:R-:W-:Y:S01]  /*3010*/  @!P3 MOV R11, RZ ;  /* 0x000000ff000bb202 */ /* 0x000fe20000000f00 */
[----:B------:R-:W1:Y:S01]  /*3020*/  @!P2 LDC.64 R2, c[0x0][0x3e0] ;  /* 0x0000f800ff02ab82 */ /* 0x000e620000000a00 */
[----:B0-----:R-:W-:Y:S02]  /*3030*/  @!P6 IMAD.WIDE.U32 R16, R122, UR8, R16 ;  /* 0x000000087a10ec25 */ /* 0x001fe4000f8e0010 */
[----:B------:R-:W5:Y:S02]  /*3040*/  @!P5 LDG.E.U16 R134, desc[UR30][R126.64] ;  /* 0x0000001e7e86d981 */ /* 0x000f64000c1e1500 */
[----:B------:R-:W-:Y:S01]  /*3050*/  @!P6 IMAD R123, R123, UR8, R17 ;  /* 0x000000087b7bec24 */ /* 0x000fe2000f8e0211 */
[----:B--2---:R-:W-:Y:S01]  /*3060*/  @!P6 LEA R124, P5, R16, UR22, 0x1 ;  /* 0x00000016107cec11 */ /* 0x004fe2000f8a08ff */
[----:B-1----:R-:W-:Y:S01]  /*3070*/  @!P3 IMAD.WIDE.U32 R10, R14, UR8, R10 ;  /* 0x000000080e0abc25 */ /* 0x002fe2000f8e000a */
[----:B------:R-:W0:Y:S02]  /*3080*/  @!P4 LDC.64 R6, c[0x0][0x3e0] ;  /* 0x0000f800ff06cb82 */ /* 0x000e240000000a00 */
[----:B------:R-:W-:Y:S01]  /*3090*/  @!P6 LEA.HI.X R125, R16, UR23, R123, 0x1, P5 ;  /* 0x00000017107dec11 */ /* 0x000fe2000a8f0c7b */
[----:B------:R-:W-:Y:S01]  /*30a0*/  @!P3 IMAD R15, R15, UR8, R11 ;  /* 0x000000080f0fbc24 */ /* 0x000fe2000f8e020b */
[----:B------:R-:W-:-:S02]  /*30b0*/  @!P3 LEA R16, P5, R10, UR22, 0x1 ;  /* 0x000000160a10bc11 */ /* 0x000fc4000f8a08ff */
[----:B------:R-:W-:Y:S02]  /*30c0*/  LOP3.LUT R122, R141, 0x1e0, RZ, 0xfc, !PT ;  /* 0x000001e08d7a7812 */ /* 0x000fe400078efcff */
[----:B------:R-:W-:Y:S02]  /*30d0*/  @!P3 LEA.HI.X R17, R10, UR23, R15, 0x1, P5 ;  /* 0x000000170a11bc11 */ /* 0x000fe4000a8f0c0f */
[----:B------:R-:W-:Y:S02]  /*30e0*/  ISETP.GE.AND P5, PT, R122, UR41, PT ;  /* 0x000000297a007c0c */ /* 0x000fe4000bfa6270 */
[----:B------:R-:W-:Y:S02]  /*30f0*/  PRMT R132, RZ, 0x7610, R132 ;  /* 0x00007610ff847816 */ /* 0x000fe40000000084 */
[----:B------:R-:W-:Y:S02]  /*3100*/  @!P2 MOV R13, RZ ;  /* 0x000000ff000da202 */ /* 0x000fe40000000f00 */
[----:B------:R-:W-:-:S02]  /*3110*/  PRMT R135, RZ, 0x7610, R135 ;  /* 0x00007610ff877816 */ /* 0x000fc40000000087 */
[----:B------:R-:W-:Y:S01]  /*3120*/  LOP3.LUT R14, R141, 0x200, RZ, 0xfc, !PT ;  /* 0x000002008d0e7812 */ /* 0x000fe200078efcff */
[----:B------:R-:W-:Y:S01]  /*3130*/  @!P2 IMAD.WIDE.U32 R12, R2, UR8, R12 ;  /* 0x00000008020cac25 */ /* 0x000fe2000f8e000c */
[----:B------:R-:W-:Y:S01]  /*3140*/  @!P4 MOV R9, RZ ;  /* 0x000000ff0009c202 */ /* 0x000fe20000000f00 */
[----:B------:R-:W2:Y:S01]  /*3150*/  @!P3 LDG.E.U16 R132, desc[UR30][R16.64] ;  /* 0x0000001e1084b981 */ /* 0x000ea2000c1e1500 */
[----:B------:R-:W-:Y:S01]  /*3160*/  ISETP.GE.AND P3, PT, R14, UR41, PT ;  /* 0x000000290e007c0c */ /* 0x000fe2000bf66270 */
[----:B------:R-:W-:Y:S02]  /*3170*/  @!P2 IMAD R11, R3, UR8, R13 ;  /* 0x00000008030bac24 */ /* 0x000fe4000f8e020d */
[----:B------:R1:W2:Y:S01]  /*3180*/  @!P6 LDG.E.U16 R135, desc[UR30][R124.64] ;  /* 0x0000001e7c87e981 */ /* 0x0002a2000c1e1500 */
[----:B0-----:R-:W-:Y:S01]  /*3190*/  @!P4 IMAD.WIDE.U32 R8, R6, UR8, R8 ;  /* 0x000000080608cc25 */ /* 0x001fe2000f8e0008 */
[C---:B------:R-:W-:Y:S01]  /*31a0*/  @!P2 LEA R10, P6, R12.reuse, UR22, 0x1 ;  /* 0x000000160c0aac11 */ /* 0x040fe2000f8c08ff */
[----:B------:R-:W0:Y:S01]  /*31b0*/  @!P5 LDC.64 R2, c[0x0][0x3e0] ;  /* 0x0000f800ff02db82 */ /* 0x000e220000000a00 */
[----:B------:R-:W-:Y:S01]  /*31c0*/  PRMT R133, RZ, 0x7610, R133 ;  /* 0x00007610ff857816 */ /* 0x000fe20000000085 */
[----:B------:R-:W-:Y:S01]  /*31d0*/  @!P4 IMAD R7, R7, UR8, R9 ;  /* 0x000000080707cc24 */ /* 0x000fe2000f8e0209 */
[----:B------:R-:W-:-:S02]  /*31e0*/  @!P2 LEA.HI.X R11, R12, UR23, R11, 0x1, P6 ;  /* 0x000000170c0bac11 */ /* 0x000fc4000b0f0c0b */
[----:B------:R-:W-:Y:S02]  /*31f0*/  LOP3.LUT R6, R141, 0x220, RZ, 0xfc, !PT ;  /* 0x000002208d067812 */ /* 0x000fe400078efcff */
[----:B-1----:R-:W-:Y:S01]  /*3200*/  @!P4 LEA R124, P6, R8, UR22, 0x1 ;  /* 0x00000016087ccc11 */ /* 0x002fe2000f8c08ff */
[----:B------:R1:W2:Y:S01]  /*3210*/  @!P2 LDG.E.U16 R133, desc[UR30][R10.64] ;  /* 0x0000001e0a85a981 */ /* 0x0002a2000c1e1500 */
[----:B------:R-:W-:Y:S02]  /*3220*/  ISETP.GE.AND P2, PT, R6, UR41, PT ;  /* 0x0000002906007c0c */ /* 0x000fe4000bf46270 */
[----:B------:R-:W-:Y:S02]  /*3230*/  @!P4 LEA.HI.X R125, R8, UR23, R7, 0x1, P6 ;  /* 0x00000017087dcc11 */ /* 0x000fe4000b0f0c07 */
[----:B------:R-:W0:Y:S01]  /*3240*/  @!P3 LDC.64 R8, c[0x0][0x3e0] ;  /* 0x0000f800ff08bb82 */ /* 0x000e220000000a00 */
[----:B------:R-:W-:Y:S02]  /*3250*/  PRMT R144, RZ, 0x7610, R144 ;  /* 0x00007610ff907816 */ /* 0x000fe40000000090 */
[----:B------:R-:W-:-:S02]  /*3260*/  @!P5 MOV R123, RZ ;  /* 0x000000ff007bd202 */ /* 0x000fc40000000f00 */
[----:B-1----:R-:W-:Y:S02]  /*3270*/  LOP3.LUT R10, R141, 0x240, RZ, 0xfc, !PT ;  /* 0x000002408d0a7812 */ /* 0x002fe400078efcff */
[----:B------:R1:W2:Y:S02]  /*3280*/  @!P4 LDG.E.U16 R144, desc[UR30][R124.64] ;  /* 0x0000001e7c90c981 */ /* 0x0002a4000c1e1500 */
[----:B------:R-:W1:Y:S01]  /*3290*/  @!P2 LDC.64 R12, c[0x0][0x3e0] ;  /* 0x0000f800ff0cab82 */ /* 0x000e620000000a00 */
[----:B------:R-:W-:Y:S01]  /*32a0*/  ISETP.GE.AND P4, PT, R10, UR41, PT ;  /* 0x000000290a007c0c */ /* 0x000fe2000bf86270 */
[----:B0-----:R-:W-:Y:S01]  /*32b0*/  @!P5 IMAD.WIDE.U32 R122, R2, UR8, R122 ;  /* 0x00000008027adc25 */ /* 0x001fe2000f8e007a */
[----:B------:R-:W-:-:S03]  /*32c0*/  @!P3 MOV R15, RZ ;  /* 0x000000ff000fb202 */ /* 0x000fc60000000f00 */
[----:B------:R-:W-:Y:S01]  /*32d0*/  @!P5 IMAD R7, R3, UR8, R123 ;  /* 0x000000080307dc24 */ /* 0x000fe2000f8e027b */
[C---:B------:R-:W-:Y:S01]  /*32e0*/  @!P5 LEA R16, P6, R122.reuse, UR22, 0x1 ;  /* 0x000000167a10dc11 */ /* 0x040fe2000f8c08ff */
[----:B------:R-:W-:Y:S01]  /*32f0*/  UMOV UR28, UR12 ;  /* 0x0000000c001c7c82 */ /* 0x000fe20008000000 */
[----:B------:R-:W-:Y:S01]  /*3300*/  PRMT R143, RZ, 0x7610, R143 ;  /* 0x00007610ff8f7816 */ /* 0x000fe2000000008f */
[----:B------:R-:W-:Y:S01]  /*3310*/  UIMAD.WIDE.U32 UR32, UR8, UR34, UR28 ;  /* 0x00000022082072a5 */ /* 0x000fe2000f8e001c */
[----:B------:R-:W-:Y:S01]  /*3320*/  @!P5 LEA.HI.X R17, R122, UR23, R7, 0x1, P6 ;  /* 0x000000177a11dc11 */ /* 0x000fe2000b0f0c07 */
[----:B------:R-:W-:Y:S01]  /*3330*/  @!P3 IMAD.WIDE.U32 R122, R8, UR8, R14 ;  /* 0x00000008087abc25 */ /* 0x000fe2000f8e000e */
[----:B------:R-:W-:Y:S01]  /*3340*/  LOP3.LUT R8, R141, 0x260, RZ, 0xfc, !PT ;  /* 0x000002608d087812 */ /* 0x000fe200078efcff */
[----:B------:R-:W0:Y:S01]  /*3350*/  @!P4 LDC.64 R14, c[0x0][0x3e0] ;  /* 0x0000f800ff0ecb82 */ /* 0x000e220000000a00 */
[----:B------:R-:W-:Y:S01]  /*3360*/  UIMAD UR28, UR8, UR35, UR33 ;  /* 0x00000023081c72a4 */ /* 0x000fe2000f8e0221 */
[----:B------:R1:W2:Y:S01]  /*3370*/  @!P5 LDG.E.U16 R143, desc[UR30][R16.64] ;  /* 0x0000001e108fd981 */ /* 0x0002a2000c1e1500 */
[----:B------:R-:W-:Y:S01]  /*3380*/  ULEA UR33, UP0, UR32, UR24, 0x3 ;  /* 0x0000001820217291 */ /* 0x000fe2000f8018ff */
[----:B------:R-:W-:Y:S01]  /*3390*/  ISETP.GE.AND P5, PT, R8, UR41, PT ;  /* 0x0000002908007c0c */ /* 0x000fe2000bfa6270 */
[----:B------:R-:W-:Y:S01]  /*33a0*/  @!P3 IMAD R9, R9, UR8, R123 ;  /* 0x000000080909bc24 */ /* 0x000fe2000f8e027b */
[----:B-1----:R-:W-:Y:S01]  /*33b0*/  @!P3 LEA R124, P6, R122, UR22, 0x1 ;  /* 0x000000167a7cbc11 */ /* 0x002fe2000f8c08ff */
[----:B------:R-:W-:Y:S01]  /*33c0*/  ULEA.HI.X UR32, UR32, UR25, UR28, 0x3, UP0 ;  /* 0x0000001920207291 */ /* 0x000fe200080f1c1c */
[----:B------:R-:W-:-:S02]  /*33d0*/  @!P2 MOV R7, RZ ;  /* 0x000000ff0007a202 */ /* 0x000fc40000000f00 */
[----:B------:R-:W-:Y:S02]  /*33e0*/  PRMT R145, RZ, 0x7610, R145 ;  /* 0x00007610ff917816 */ /* 0x000fe40000000091 */
[----:B------:R-:W-:Y:S01]  /*33f0*/  @!P3 LEA.HI.X R125, R122, UR23, R9, 0x1, P6 ;  /* 0x000000177a7dbc11 */ /* 0x000fe2000b0f0c09 */
[----:B------:R-:W-:Y:S01]  /*3400*/  @!P2 IMAD.WIDE.U32 R122, R12, UR8, R6 ;  /* 0x000000080c7aac25 */ /* 0x000fe2000f8e0006 */
[----:B------:R-:W-:Y:S02]  /*3410*/  LOP3.LUT R6, R141, 0x280, RZ, 0xfc, !PT ;  /* 0x000002808d067812 */ /* 0x000fe400078efcff */
[----:B------:R-:W-:Y:S01]  /*3420*/  MOV R126, UR33 ;  /* 0x00000021007e7c02 */ /* 0x000fe20008000f00 */
[----:B------:R-:W2:Y:S01]  /*3430*/  @!P3 LDG.E.U16 R145, desc[UR30][R124.64] ;  /* 0x0000001e7c91b981 */ /* 0x000ea2000c1e1500 */
[----:B------:R-:W-:Y:S01]  /*3440*/  MOV R127, UR32 ;  /* 0x00000020007f7c02 */ /* 0x000fe20008000f00 */
[----:B------:R-:W1:Y:S01]  /*3450*/  @!P5 LDC.64 R16, c[0x0][0x3e0] ;  /* 0x0000f800ff10db82 */ /* 0x000e620000000a00 */
[----:B------:R-:W-:Y:S01]  /*3460*/  ISETP.GE.AND P3, PT, R6, UR41, PT ;  /* 0x0000002906007c0c */ /* 0x000fe2000bf66270 */
[----:B------:R-:W-:Y:S01]  /*3470*/  @!P2 IMAD R13, R13, UR8, R123 ;  /* 0x000000080d0dac24 */ /* 0x000fe2000f8e027b */
[----:B------:R-:W-:Y:S01]  /*3480*/  @!P4 MOV R11, RZ ;  /* 0x000000ff000bc202 */ /* 0x000fe20000000f00 */
[----:B------:R0:W3:Y:S01]  /*3490*/  LDG.E.64 R2, desc[UR30][R126.64] ;  /* 0x0000001e7e027981 */ /* 0x0000e2000c1e1b00 */
[----:B------:R-:W-:-:S02]  /*34a0*/  PRMT R146, RZ, 0x7610, R146 ;  /* 0x00007610ff927816 */ /* 0x000fc40000000092 */
[----:B0-----:R-:W-:-:S04]  /*34b0*/  @!P2 LEA R126, P6, R122, UR22, 0x1 ;  /* 0x000000167a7eac11 */ /* 0x001fc8000f8c08ff */
[----:B------:R-:W-:Y:S01]  /*34c0*/  @!P2 LEA.HI.X R127, R122, UR23, R13, 0x1, P6 ;  /* 0x000000177a7fac11 */ /* 0x000fe2000b0f0c0d */
[----:B------:R-:W-:Y:S01]  /*34d0*/  @!P4 IMAD.WIDE.U32 R12, R14, UR8, R10 ;  /* 0x000000080e0ccc25 */ /* 0x000fe2000f8e000a */
[----:B------:R-:W-:-:S03]  /*34e0*/  LOP3.LUT R10, R141, 0x2a0, RZ, 0xfc, !PT ;  /* 0x000002a08d0a7812 */ /* 0x000fc600078efcff */
[----:B------:R-:W-:Y:S01]  /*34f0*/  @!P4 IMAD R7, R15, UR8, R13 ;  /* 0x000000080f07cc24 */ /* 0x000fe2000f8e020d */
[----:B------:R0:W2:Y:S01]  /*3500*/  @!P2 LDG.E.U16 R146, desc[UR30][R126.64] ;  /* 0x0000001e7e92a981 */ /* 0x0000a2000c1e1500 */
[----:B------:R-:W4:Y:S01]  /*3510*/  @!P3 LDC.64 R14, c[0x0][0x3e0] ;  /* 0x0000f800ff0ebb82 */ /* 0x000f220000000a00 */
[----:B------:R-:W-:Y:S02]  /*3520*/  @!P4 LEA R128, P6, R12, UR22, 0x1 ;  /* 0x000000160c80cc11 */ /* 0x000fe4000f8c08ff */
[----:B------:R-:W-:Y:S02]  /*3530*/  ISETP.GE.AND P2, PT, R10, UR41, PT ;  /* 0x000000290a007c0c */ /* 0x000fe4000bf46270 */
[----:B------:R-:W-:Y:S02]  /*3540*/  @!P4 LEA.HI.X R129, R12, UR23, R7, 0x1, P6 ;  /* 0x000000170c81cc11 */ /* 0x000fe4000b0f0c07 */
[----:B------:R-:W-:Y:S02]  /*3550*/  @!P5 MOV R9, RZ ;  /* 0x000000ff0009d202 */ /* 0x000fe40000000f00 */
[----:B------:R-:W-:-:S02]  /*3560*/  LOP3.LUT R12, R141, 0x2c0, RZ, 0xfc, !PT ;  /* 0x000002c08d0c7812 */ /* 0x000fc400078efcff */
[----:B------:R-:W-:Y:S01]  /*3570*/  PRMT R147, RZ, 0x7610, R147 ;  /* 0x00007610ff937816 */ /* 0x000fe20000000093 */
[----:B-1----:R-:W-:Y:S01]  /*3580*/  @!P5 IMAD.WIDE.U32 R124, R16, UR8, R8 ;  /* 0x00000008107cdc25 */ /* 0x002fe2000f8e0008 */
[----:B------:R-:W-:-:S03]  /*3590*/  ISETP.GE.AND P6, PT, R12, UR41, PT ;  /* 0x000000290c007c0c */ /* 0x000fc6000bfc6270 */
[----:B------:R-:W-:Y:S01]  /*35a0*/  @!P5 IMAD R17, R17, UR8, R125 ;  /* 0x000000081111dc24 */ /* 0x000fe2000f8e027d */
[----:B------:R1:W2:Y:S01]  /*35b0*/  @!P4 LDG.E.U16 R147, desc[UR30][R128.64] ;  /* 0x0000001e8093c981 */ /* 0x0002a2000c1e1500 */
[C---:B0-----:R-:W-:Y:S01]  /*35c0*/  @!P5 LEA R126, P4, R124.reuse, UR22, 0x1 ;  /* 0x000000167c7edc11 */ /* 0x041fe2000f8808ff */
[----:B------:R-:W0:Y:S01]  /*35d0*/  @!P2 LDC.64 R122, c[0x0][0x3e0] ;  /* 0x0000f800ff7aab82 */ /* 0x000e220000000a00 */
[----:B------:R-:W-:Y:S02]  /*35e0*/  LOP3.LUT R8, R141, 0x2e0, RZ, 0xfc, !PT ;  /* 0x000002e08d087812 */ /* 0x000fe400078efcff */
[----:B------:R-:W-:Y:S02]  /*35f0*/  @!P3 MOV R7, RZ ;  /* 0x000000ff0007b202 */ /* 0x000fe40000000f00 */
[----:B------:R-:W-:Y:S02]  /*3600*/  @!P5 LEA.HI.X R127, R124, UR23, R17, 0x1, P4 ;  /* 0x000000177c7fdc11 */ /* 0x000fe4000a0f0c11 */
[----:B------:R-:W-:Y:S01]  /*3610*/  ISETP.GE.AND P4, PT, R8, UR41, PT ;  /* 0x0000002908007c0c */ /* 0x000fe2000bf86270 */
[----:B------:R-:W0:Y:S01]  /*3620*/  @!P6 LDC.64 R16, c[0x0][0x3e0] ;  /* 0x0000f800ff10eb82 */ /* 0x000e220000000a00 */
[----:B------:R-:W-:Y:S01]  /*3630*/  PRMT R148, RZ, 0x7610, R148 ;  /* 0x00007610ff947816 */ /* 0x000fe20000000094 */
[----:B----4-:R-:W-:-:S04]  /*3640*/  @!P3 IMAD.WIDE.U32 R6, R14, UR8, R6 ;  /* 0x000000080e06bc25 */ /* 0x010fc8000f8e0006 */
[----:B------:R-:W-:Y:S01]  /*3650*/  @!P3 IMAD R15, R15, UR8, R7 ;  /* 0x000000080f0fbc24 */ /* 0x000fe2000f8e0207 */
[----:B------:R4:W2:Y:S01]  /*3660*/  @!P5 LDG.E.U16 R148, desc[UR30][R126.64] ;  /* 0x0000001e7e94d981 */ /* 0x0008a2000c1e1500 */
[----:B------:R-:W-:-:S04]  /*3670*/  @!P3 LEA R124, P5, R6, UR22, 0x1 ;  /* 0x00000016067cbc11 */ /* 0x000fc8000f8a08ff */
[----:B------:R-:W-:Y:S02]  /*3680*/  @!P3 LEA.HI.X R125, R6, UR23, R15, 0x1, P5 ;  /* 0x00000017067dbc11 */ /* 0x000fe4000a8f0c0f */
[----:B------:R-:W5:Y:S01]  /*3690*/  @!P4 LDC.64 R14, c[0x0][0x3e0] ;  /* 0x0000f800ff0ecb82 */ /* 0x000f620000000a00 */
[----:B------:R-:W-:Y:S02]  /*36a0*/  @!P2 MOV R11, RZ ;  /* 0x000000ff000ba202 */ /* 0x000fe40000000f00 */
[----:B-1----:R-:W-:Y:S02]  /*36b0*/  PRMT R128, RZ, 0x7610, R128 ;  /* 0x00007610ff807816 */ /* 0x002fe40000000080 */
[----:B------:R-:W-:Y:S01]  /*36c0*/  @!P6 MOV R13, RZ ;  /* 0x000000ff000de202 */ /* 0x000fe20000000f00 */
[----:B0-----:R-:W-:Y:S01]  /*36d0*/  @!P2 IMAD.WIDE.U32 R10, R122, UR8, R10 ;  /* 0x000000087a0aac25 */ /* 0x001fe2000f8e000a */
[----:B------:R-:W-:Y:S02]  /*36e0*/  LOP3.LUT R6, R141, 0x300, RZ, 0xfc, !PT ;  /* 0x000003008d067812 */ /* 0x000fe400078efcff */
[----:B------:R-:W2:Y:S01]  /*36f0*/  @!P3 LDG.E.U16 R128, desc[UR30][R124.64] ;  /* 0x0000001e7c80b981 */ /* 0x000ea2000c1e1500 */
[----:B------:R-:W-:Y:S01]  /*3700*/  @!P2 IMAD R123, R123, UR8, R11 ;  /* 0x000000087b7bac24 */ /* 0x000fe2000f8e020b */
[----:B------:R-:W-:Y:S01]  /*3710*/  @!P2 LEA R122, P5, R10, UR22, 0x1 ;  /* 0x000000160a7aac11 */ /* 0x000fe2000f8a08ff */
[----:B------:R-:W-:Y:S01]  /*3720*/  @!P6 IMAD.WIDE.U32 R12, R16, UR8, R12 ;  /* 0x00000008100cec25 */ /* 0x000fe2000f8e000c */
[----:B------:R-:W-:-:S02]  /*3730*/  ISETP.GE.AND P3, PT, R6, UR41, PT ;  /* 0x0000002906007c0c */ /* 0x000fc4000bf66270 */
[----:B------:R-:W-:Y:S01]  /*3740*/  PRMT R152, RZ, 0x7610, R152 ;  /* 0x00007610ff987816 */ /* 0x000fe20000000098 */
[----:B------:R-:W-:Y:S01]  /*3750*/  @!P6 IMAD R17, R17, UR8, R13 ;  /* 0x000000081111ec24 */ /* 0x000fe2000f8e020d */
[----:B------:R-:W-:Y:S02]  /*3760*/  PRMT R129, RZ, 0x7610, R129 ;  /* 0x00007610ff817816 */ /* 0x000fe40000000081 */
[----:B------:R-:W-:Y:S02]  /*3770*/  @!P2 LEA.HI.X R123, R10, UR23, R123, 0x1, P5 ;  /* 0x000000170a7bac11 */ /* 0x000fe4000a8f0c7b */
[----:B----4-:R-:W-:Y:S01]  /*3780*/  @!P6 LEA R126, P5, R12, UR22, 0x1 ;  /* 0x000000160c7eec11 */ /* 0x010fe2000f8a08ff */
[----:B------:R5:W4:Y:S01]  /*3790*/  @!P0 LDG.E.U16 R152, desc[UR30][R4.64] ;  /* 0x0000001e04988981 */ /* 0x000b22000c1e1500 */
[----:B------:R-:W-:Y:S02]  /*37a0*/  @!P4 MOV R9, RZ ;  /* 0x000000ff0009c202 */ /* 0x000fe40000000f00 */
[----:B------:R-:W-:Y:S01]  /*37b0*/  LOP3.LUT R10, R141, 0x320, RZ, 0xfc, !PT ;  /* 0x000003208d0a7812 */ /* 0x000fe200078efcff */
[----:B------:R0:W2:Y:S01]  /*37c0*/  @!P2 LDG.E.U16 R129, desc[UR30][R122.64] ;  /* 0x0000001e7a81a981 */ /* 0x0000a2000c1e1500 */
[----:B------:R-:W-:-:S02]  /*37d0*/  PRMT R149, RZ, 0x7610, R149 ;  /* 0x00007610ff957816 */ /* 0x000fc40000000095 */
[----:B------:R-:W-:Y:S02]  /*37e0*/  @!P6 LEA.HI.X R127, R12, UR23, R17, 0x1, P5 ;  /* 0x000000170c7fec11 */ /* 0x000fe4000a8f0c11 */
[----:B------:R-:W-:Y:S01]  /*37f0*/  ISETP.GE.AND P2, PT, R10, UR41, PT ;  /* 0x000000290a007c0c */ /* 0x000fe2000bf46270 */
[----:B-----5:R-:W-:Y:S01]  /*3800*/  @!P4 IMAD.WIDE.U32 R4, R14, UR8, R8 ;  /* 0x000000080e04cc25 */ /* 0x020fe2000f8e0008 */
[----:B------:R-:W-:Y:S01]  /*3810*/  LOP3.LUT R8, R141, 0x340, RZ, 0xfc, !PT ;  /* 0x000003408d087812 */ /* 0x000fe200078efcff */
[----:B------:R-:W1:Y:S01]  /*3820*/  @!P3 LDC.64 R16, c[0x0][0x3e0] ;  /* 0x0000f800ff10bb82 */ /* 0x000e620000000a00 */
[----:B------:R-:W5:Y:S01]  /*3830*/  @!P6 LDG.E.U16 R149, desc[UR30][R126.64] ;  /* 0x0000001e7e95e981 */ /* 0x000f62000c1e1500 */
[----:B------:R-:W-:Y:S01]  /*3840*/  @!P4 IMAD R15, R15, UR8, R5 ;  /* 0x000000080f0fcc24 */ /* 0x000fe2000f8e0205 */
[----:B------:R-:W-:Y:S02]  /*3850*/  @!P4 LEA R124, P5, R4, UR22, 0x1 ;  /* 0x00000016047ccc11 */ /* 0x000fe4000f8a08ff */
[----:B------:R-:W-:-:S02]  /*3860*/  ISETP.GE.AND P6, PT, R8, UR41, PT ;  /* 0x0000002908007c0c */ /* 0x000fc4000bfc6270 */
[----:B------:R-:W-:Y:S02]  /*3870*/  LOP3.LUT R12, R141, 0x360, RZ, 0xfc, !PT ;  /* 0x000003608d0c7812 */ /* 0x000fe400078efcff */
[----:B------:R-:W-:Y:S01]  /*3880*/  @!P4 LEA.HI.X R125, R4, UR23, R15, 0x1, P5 ;  /* 0x00000017047dcc11 */ /* 0x000fe2000a8f0c0f */
[----:B0-----:R-:W0:Y:S01]  /*3890*/  @!P2 LDC.64 R122, c[0x0][0x3e0] ;  /* 0x0000f800ff7aab82 */ /* 0x001e220000000a00 */
[----:B------:R-:W-:Y:S02]  /*38a0*/  ISETP.GE.AND P5, PT, R12, UR41, PT ;  /* 0x000000290c007c0c */ /* 0x000fe4000bfa6270 */
[----:B------:R-:W-:-:S05]  /*38b0*/  @!P3 MOV R7, RZ ;  /* 0x000000ff0007b202 */ /* 0x000fca0000000f00 */
[----:B------:R-:W0:Y:S01]  /*38c0*/  @!P6 LDC.64 R14, c[0x0][0x3e0] ;  /* 0x0000f800ff0eeb82 */ /* 0x000e220000000a00 */
[----:B------:R-:W-:-:S07]  /*38d0*/  PRMT R150, RZ, 0x7610, R150 ;  /* 0x00007610ff967816 */ /* 0x000fce0000000096 */
[----:B------:R-:W0:Y:S01]  /*38e0*/  @!P5 LDC.64 R4, c[0x0][0x3e0] ;  /* 0x0000f800ff04db82 */ /* 0x000e220000000a00 */
[----:B-1----:R-:W-:Y:S01]  /*38f0*/  @!P3 IMAD.WIDE.U32 R6, R16, UR8, R6 ;  /* 0x000000081006bc25 */ /* 0x002fe2000f8e0006 */
[----:B------:R1:W5:Y:S01]  /*3900*/  @!P4 LDG.E.U16 R150, desc[UR30][R124.64] ;  /* 0x0000001e7c96c981 */ /* 0x000362000c1e1500 */
[----:B------:R-:W-:Y:S02]  /*3910*/  @!P2 MOV R11, RZ ;  /* 0x000000ff000ba202 */ /* 0x000fe40000000f00 */
[----:B------:R-:W-:Y:S01]  /*3920*/  @!P3 IMAD R17, R17, UR8, R7 ;  /* 0x000000081111bc24 */ /* 0x000fe2000f8e0207 */
[----:B------:R-:W-:Y:S02]  /*3930*/  @!P3 LEA R16, P4, R6, UR22, 0x1 ;  /* 0x000000160610bc11 */ /* 0x000fe4000f8808ff */
[----:B------:R-:W-:Y:S01]  /*3940*/  PRMT R153, RZ, 0x7610, R153 ;  /* 0x00007610ff997816 */ /* 0x000fe20000000099 */
[----:B0-----:R-:W-:Y:S01]  /*3950*/  @!P2 IMAD.WIDE.U32 R10, R122, UR8, R10 ;  /* 0x000000087a0aac25 */ /* 0x001fe2000f8e000a */
[----:B------:R-:W-:-:S02]  /*3960*/  @!P3 LEA.HI.X R17, R6, UR23, R17, 0x1, P4 ;  /* 0x000000170611bc11 */ /* 0x000fc4000a0f0c11 */
[----:B------:R-:W-:Y:S02]  /*3970*/  @!P6 MOV R9, RZ ;  /* 0x000000ff0009e202 */ /* 0x000fe40000000f00 */
[----:B------:R-:W-:Y:S01]  /*3980*/  LOP3.LUT R6, R141, 0x380, RZ, 0xfc, !PT ;  /* 0x000003808d067812 */ /* 0x000fe200078efcff */
[----:B------:R-:W-:Y:S01]  /*3990*/  @!P2 IMAD R123, R123, UR8, R11 ;  /* 0x000000087b7bac24 */ /* 0x000fe2000f8e020b */
[----:B------:R0:W5:Y:S01]  /*39a0*/  @!P3 LDG.E.U16 R153, desc[UR30][R16.64] ;  /* 0x0000001e1099b981 */ /* 0x000162000c1e1500 */
[----:B------:R-:W-:Y:S01]  /*39b0*/  @!P2 LEA R122, P4, R10, UR22, 0x1 ;  /* 0x000000160a7aac11 */ /* 0x000fe2000f8808ff */
[----:B------:R-:W-:Y:S01]  /*39c0*/  @!P6 IMAD.WIDE.U32 R8, R14, UR8, R8 ;  /* 0x000000080e08ec25 */ /* 0x000fe2000f8e0008 */
[----:B------:R-:W-:Y:S02]  /*39d0*/  ISETP.GE.AND P3, PT, R6, UR41, PT ;  /* 0x0000002906007c0c */ /* 0x000fe4000bf66270 */
[----:B------:R-:W-:Y:S01]  /*39e0*/  @!P5 MOV R13, RZ ;  /* 0x000000ff000dd202 */ /* 0x000fe20000000f00 */
[----:B------:R-:W-:Y:S01]  /*39f0*/  @!P6 IMAD R15, R15, UR8, R9 ;  /* 0x000000080f0fec24 */ /* 0x000fe2000f8e0209 */
[----:B------:R-:W-:-:S02]  /*3a00*/  PRMT R151, RZ, 0x7610, R151 ;  /* 0x00007610ff977816 */ /* 0x000fc40000000097 */
[----:B------:R-:W-:Y:S01]  /*3a10*/  @!P2 LEA.HI.X R123, R10, UR23, R123, 0x1, P4 ;  /* 0x000000170a7bac11 */ /* 0x000fe2000a0f0c7b */
[----:B------:R-:W-:Y:S01]  /*3a20*/  @!P5 IMAD.WIDE.U32 R12, R4, UR8, R12 ;  /* 0x00000008040cdc25 */ /* 0x000fe2000f8e000c */
[C---:B-1----:R-:W-:Y:S02]  /*3a30*/  @!P6 LEA R124, P4, R8.reuse, UR22, 0x1 ;  /* 0x00000016087cec11 */ /* 0x042fe4000f8808ff */
[C---:B------:R-:W-:Y:S01]  /*3a40*/  LOP3.LUT R4, R141.reuse, 0x3a0, RZ, 0xfc, !PT ;  /* 0x000003a08d047812 */ /* 0x040fe200078efcff */
[----:B------:R1:W5:Y:S01]  /*3a50*/  @!P2 LDG.E.U16 R151, desc[UR30][R122.64] ;  /* 0x0000001e7a97a981 */ /* 0x000362000c1e1500 */
[----:B------:R-:W-:Y:S02]  /*3a60*/  PRMT R154, RZ, 0x7610, R154 ;  /* 0x00007610ff9a7816 */ /* 0x000fe4000000009a */
[----:B------:R-:W-:Y:S02]  /*3a70*/  @!P6 LEA.HI.X R125, R8, UR23, R15, 0x1, P4 ;  /* 0x00000017087dec11 */ /* 0x000fe4000a0f0c0f */
[----:B------:R-:W-:Y:S01]  /*3a80*/  ISETP.GE.AND P2, PT, R4, UR41, PT ;  /* 0x0000002904007c0c */ /* 0x000fe2000bf46270 */
[----:B------:R-:W3:Y:S01]  /*3a90*/  @!P3 LDC.64 R8, c[0x0][0x3e0] ;  /* 0x0000f800ff08bb82 */ /* 0x000ee20000000a00 */
[----:B------:R-:W-:Y:S01]  /*3aa0*/  LOP3.LUT R14, R141, 0x3c0, RZ, 0xfc, !PT ;  /* 0x000003c08d0e7812 */ /* 0x000fe200078efcff */
[----:B------:R3:W5:Y:S01]  /*3ab0*/  @!P6 LDG.E.U16 R154, desc[UR30][R124.64] ;  /* 0x0000001e7c9ae981 */ /* 0x000762000c1e1500 */
[----:B------:R-:W-:-:S02]  /*3ac0*/  @!P5 IMAD R5, R5, UR8, R13 ;  /* 0x000000080505dc24 */ /* 0x000fc4000f8e020d */
[----:B------:R-:W-:Y:S02]  /*3ad0*/  ISETP.GE.AND P6, PT, R14, UR41, PT ;  /* 0x000000290e007c0c */ /* 0x000fe4000bfc6270 */
[C---:B0-----:R-:W-:Y:S02]  /*3ae0*/  @!P5 LEA R16, P4, R12.reuse, UR22, 0x1 ;  /* 0x000000160c10dc11 */ /* 0x041fe4000f8808ff */
[----:B------:R-:W-:Y:S02]  /*3af0*/  LOP3.LUT R10, R101, 0x3e0, R142, 0xfe, !PT ;  /* 0x000003e0650a7812 */ /* 0x000fe400078efe8e */
[----:B------:R-:W-:Y:S02]  /*3b00*/  @!P5 LEA.HI.X R17, R12, UR23, R5, 0x1, P4 ;  /* 0x000000170c11dc11 */ /* 0x000fe4000a0f0c05 */
[----:B------:R-:W0:Y:S01]  /*3b10*/  @!P2 LDC.64 R12, c[0x0][0x3e0] ;  /* 0x0000f800ff0cab82 */ /* 0x000e220000000a00 */
[----:B------:R-:W-:Y:S02]  /*3b20*/  ISETP.GE.AND P4, PT, R10, UR41, PT ;  /* 0x000000290a007c0c */ /* 0x000fe4000bf86270 */
[----:B------:R-:W-:-:S05]  /*3b30*/  @!P3 MOV R7, RZ ;  /* 0x000000ff0007b202 */ /* 0x000fca0000000f00 */
[----:B-1----:R-:W1:Y:S01]  /*3b40*/  @!P6 LDC.64 R122, c[0x0][0x3e0] ;  /* 0x0000f800ff7aeb82 */ /* 0x002e620000000a00 */
[----:B------:R-:W-:Y:S01]  /*3b50*/  PRMT R141, RZ, 0x7610, R141 ;  /* 0x00007610ff8d7816 */ /* 0x000fe2000000008d */
[----:B---3--:R-:W-:Y:S01]  /*3b60*/  @!P3 IMAD.WIDE.U32 R6, R8, UR8, R6 ;  /* 0x000000080806bc25 */ /* 0x008fe2000f8e0006 */
[----:B------:R-:W-:-:S04]  /*3b70*/  @!P2 MOV R5, RZ ;  /* 0x000000ff0005a202 */ /* 0x000fc80000000f00 */
[----:B------:R3:W5:Y:S01]  /*3b80*/  @!P5 LDG.E.U16 R141, desc[UR30][R16.64] ;  /* 0x0000001e108dd981 */ /* 0x000762000c1e1500 */
[----:B------:R-:W3:Y:S01]  /*3b90*/  @!P4 LDC.64 R126, c[0x0][0x3e0] ;  /* 0x0000f800ff7ecb82 */ /* 0x000ee20000000a00 */
[----:B------:R-:W-:Y:S01]  /*3ba0*/  @!P3 IMAD R9, R9, UR8, R7 ;  /* 0x000000080909bc24 */ /* 0x000fe2000f8e0207 */
[C---:B------:R-:W-:Y:S02]  /*3bb0*/  @!P3 LEA R8, P5, R6.reuse, UR22, 0x1 ;  /* 0x000000160608bc11 */ /* 0x040fe4000f8a08ff */
[----:B------:R-:W-:Y:S02]  /*3bc0*/  PRMT R124, RZ, 0x7610, R124 ;  /* 0x00007610ff7c7816 */ /* 0x000fe4000000007c */
[----:B------:R-:W-:Y:S01]  /*3bd0*/  @!P3 LEA.HI.X R9, R6, UR23, R9, 0x1, P5 ;  /* 0x000000170609bc11 */ /* 0x000fe2000a8f0c09 */
[----:B0-----:R-:W-:Y:S01]  /*3be0*/  @!P2 IMAD.WIDE.U32 R4, R12, UR8, R4 ;  /* 0x000000080c04ac25 */ /* 0x001fe2000f8e0004 */
[----:B------:R-:W-:-:S03]  /*3bf0*/  @!P6 MOV R15, RZ ;  /* 0x000000ff000fe202 */ /* 0x000fc60000000f00 */
[----:B------:R0:W5:Y:S01]  /*3c00*/  @!P3 LDG.E.U16 R124, desc[UR30][R8.64] ;  /* 0x0000001e087cb981 */ /* 0x000162000c1e1500 */
[----:B------:R-:W-:Y:S01]  /*3c10*/  @!P2 IMAD R13, R13, UR8, R5 ;  /* 0x000000080d0dac24 */ /* 0x000fe2000f8e0205 */
[----:B------:R-:W-:Y:S01]  /*3c20*/  @!P2 LEA R6, P3, R4, UR22, 0x1 ;  /* 0x000000160406ac11 */ /* 0x000fe2000f8608ff */
[----:B-1----:R-:W-:Y:S01]  /*3c30*/  @!P6 IMAD.WIDE.U32 R14, R122, UR8, R14 ;  /* 0x000000087a0eec25 */ /* 0x002fe2000f8e000e */
[----:B------:R-:W-:Y:S02]  /*3c40*/  @!P4 MOV R11, RZ ;  /* 0x000000ff000bc202 */ /* 0x000fe40000000f00 */
[----:B------:R-:W-:Y:S01]  /*3c50*/  @!P2 LEA.HI.X R7, R4, UR23, R13, 0x1, P3 ;  /* 0x000000170407ac11 */ /* 0x000fe200098f0c0d */
[----:B------:R-:W-:Y:S01]  /*3c60*/  @!P6 IMAD R123, R123, UR8, R15 ;  /* 0x000000087b7bec24 */ /* 0x000fe2000f8e020f */
[----:B------:R-:W-:Y:S02]  /*3c70*/  @!P6 LEA R4, P3, R14, UR22, 0x1 ;  /* 0x000000160e04ec11 */ /* 0x000fe4000f8608ff */
[----:B---3--:R-:W-:Y:S01]  /*3c80*/  PRMT R16, RZ, 0x7610, R16 ;  /* 0x00007610ff107816 */ /* 0x008fe20000000010 */
[----:B------:R-:W-:Y:S01]  /*3c90*/  @!P4 IMAD.WIDE.U32 R10, R126, UR8, R10 ;  /* 0x000000087e0acc25 */ /* 0x000fe2000f8e000a */
[----:B------:R-:W-:-:S02]  /*3ca0*/  PRMT R15, RZ, 0x7610, R15 ;  /* 0x00007610ff0f7816 */ /* 0x000fc4000000000f */
[----:B------:R-:W-:Y:S01]  /*3cb0*/  @!P6 LEA.HI.X R5, R14, UR23, R123, 0x1, P3 ;  /* 0x000000170e05ec11 */ /* 0x000fe200098f0c7b */
[----:B------:R-:W-:Y:S01]  /*3cc0*/  @!P4 IMAD R127, R127, UR8, R11 ;  /* 0x000000087f7fcc24 */ /* 0x000fe2000f8e020b */
[----:B------:R1:W3:Y:S01]  /*3cd0*/  @!P2 LDG.E.U16 R16, desc[UR30][R6.64] ;  /* 0x0000001e0610a981 */ /* 0x0002e2000c1e1500 */
[----:B0-----:R-:W-:-:S03]  /*3ce0*/  @!P4 LEA R8, P5, R10, UR22, 0x1 ;  /* 0x000000160a08cc11 */ /* 0x001fc6000f8a08ff */
[----:B------:R-:W3:Y:S01]  /*3cf0*/  @!P6 LDG.E.U16 R15, desc[UR30][R4.64] ;  /* 0x0000001e040fe981 */ /* 0x000ee2000c1e1500 */
[----:B------:R-:W-:Y:S02]  /*3d00*/  PRMT R17, RZ, 0x7610, R17 ;  /* 0x00007610ff117816 */ /* 0x000fe40000000011 */
[----:B------:R-:W-:-:S05]  /*3d10*/  @!P4 LEA.HI.X R9, R10, UR23, R127, 0x1, P5 ;  /* 0x000000170a09cc11 */ /* 0x000fca000a8f0c7f */
[----:B------:R0:W3:Y:S01]  /*3d20*/  @!P4 LDG.E.U16 R17, desc[UR30][R8.64] ;  /* 0x0000001e0811c981 */ /* 0x0000e2000c1e1500 */
[----:B------:R-:W-:Y:S01]  /*3d30*/  UMOV UR32, UR14 ;  /* 0x0000000e00207c82 */ /* 0x000fe20008000000 */
[----:B------:R-:W-:Y:S02]  /*3d40*/  UMOV UR33, UR40 ;  /* 0x0000002800217c82 */ /* 0x000fe40008000000 */
[----:B------:R-:W-:-:S04]  /*3d50*/  UIMAD.WIDE.U32 UR32, UR8, UR36, UR32 ;  /* 0x00000024082072a5 */ /* 0x000fc8000f8e0020 */
[----:B------:R-:W-:Y:S02]  /*3d60*/  UIMAD UR28, UR8, UR37, UR33 ;  /* 0x00000025081c72a4 */ /* 0x000fe4000f8e0221 */
[----:B------:R-:W-:-:S04]  /*3d70*/  ULEA UR33, UP0, UR32, UR26, 0x3 ;  /* 0x0000001a20217291 */ /* 0x000fc8000f8018ff */
[----:B------:R-:W-:Y:S02]  /*3d80*/  ULEA.HI.X UR32, UR32, UR27, UR28, 0x3, UP0 ;  /* 0x0000001b20207291 */ /* 0x000fe400080f1c1c */
[----:B-1----:R-:W-:-:S04]  /*3d90*/  MOV R6, UR33 ;  /* 0x0000002100067c02 */ /* 0x002fc80008000f00 */
[----:B------:R-:W-:-:S05]  /*3da0*/  MOV R7, UR32 ;  /* 0x0000002000077c02 */ /* 0x000fca0008000f00 */
[----:B------:R1:W3:Y:S01]  /*3db0*/  LDG.E.64 R4, desc[UR30][R6.64] ;  /* 0x0000001e06047981 */ /* 0x0002e2000c1e1b00 */
[----:B------:R-:W0:Y:S01]  /*3dc0*/  S2UR UR32, SR_CgaCtaId ;  /* 0x00000000002079c3 */ /* 0x000e220000008800 */
[----:B------:R-:W-:Y:S02]  /*3dd0*/  UMOV UR28, 0x400 ;  /* 0x00000400001c7882 */ /* 0x000fe40000000000 */
[----:B0-----:R-:W-:Y:S01]  /*3de0*/  ULEA UR28, UR32, UR28, 0x18 ;  /* 0x0000001c201c7291 */ /* 0x001fe2000f8ec0ff */
[----:B------:R-:W-:Y:S02]  /*3df0*/  R2UR UR45, R3 ;  /* 0x00000000032d72ca */ /* 0x000fe400000e0000 */
[----:B------:R-:W-:-:S11]  /*3e00*/  R2UR UR44, R2 ;  /* 0x00000000022c72ca */ /* 0x000fd600000e0000 */
[----:B------:R-:W-:Y:S01]  /*3e10*/  FMUL.FTZ R2, R117, UR45 ;  /* 0x0000002d75027c20 */ /* 0x000fe20008410000 */
[----:B------:R-:W-:Y:S01]  /*3e20*/  FMUL.FTZ R9, R103, UR45 ;  /* 0x0000002d67097c20 */ /* 0x000fe20008410000 */
[----:B-1----:R-:W-:-:S03]  /*3e30*/  FMUL.FTZ R6, R107, UR45 ;  /* 0x0000002d6b067c20 */ /* 0x002fc60008410000 */
[----:B------:R-:W-:Y:S01]  /*3e40*/  FMUL.RZ R11, R9, 0.15915493667125701904 ;  /* 0x3e22f983090b7820 */ /* 0x000fe2000040c000 */
[----:B------:R-:W-:Y:S01]  /*3e50*/  FMUL.RZ R157, R6, 0.15915493667125701904 ;  /* 0x3e22f983069d7820 */ /* 0x000fe2000040c000 */
[----:B------:R-:W-:Y:S02]  /*3e60*/  FMUL.FTZ R6, R106, UR45 ;  /* 0x0000002d6a067c20 */ /* 0x000fe40008410000 */
[----:B------:R-:W-:Y:S01]  /*3e70*/  MUFU.SIN R123, R11 ;  /* 0x0000000b007b7308 */ /* 0x000fe20000000400 */
[----:B------:R-:W-:-:S07]  /*3e80*/  FMUL.FTZ R9, R105, UR45 ;  /* 0x0000002d69097c20 */ /* 0x000fce0008410000 */
[----:B------:R0:W1:Y:S01]  /*3e90*/  MUFU.COS R125, R11 ;  /* 0x0000000b007d7308 */ /* 0x0000620000000000 */
[----:B----4-:R-:W-:Y:S04]  /*3ea0*/  STS.U16 [R21], R152 ;  /* 0x0000009815007388 */ /* 0x010fe80000000400 */
[----:B------:R4:W-:Y:S04]  /*3eb0*/  STS.U16 [R22+0x40], R131 ;  /* 0x0000408316007388 */ /* 0x0009e80000000400 */
[----:B------:R2:W-:Y:S04]  /*3ec0*/  STS.U16 [R23+0x80], R136 ;  /* 0x0000808817007388 */ /* 0x0005e80000000400 */
[----:B------:R-:W-:Y:S04]  /*3ed0*/  STS.U16 [R24+0xc0], R139 ;  /* 0x0000c08b18007388 */ /* 0x000fe80000000400 */
[----:B------:R-:W-:Y:S01]  /*3ee0*/  STS.U16 [R25+0x100], R140 ;  /* 0x0001008c19007388 */ /* 0x000fe20000000400 */
[----:B----4-:R-:W-:-:S03]  /*3ef0*/  FMUL.FTZ R131, R113, UR45 ;  /* 0x0000002d71837c20 */ /* 0x010fc60008410000 */
[----:B------:R4:W-:Y:S04]  /*3f00*/  STS.U16 [R26+0x140], R121 ;  /* 0x000140791a007388 */ /* 0x0009e80000000400 */
[----:B------:R-:W-:Y:S04]  /*3f10*/  STS.U16 [R27+0x180], R130 ;  /* 0x000180821b007388 */ /* 0x000fe80000000400 */
[----:B------:R0:W-:Y:S04]  /*3f20*/  STS.U16 [R28+0x1c0], R119 ;  /* 0x0001c0771c007388 */ /* 0x0001e80000000400 */
[----:B------:R-:W-:Y:S01]  /*3f30*/  STS.U16 [R29+0x200], R138 ;  /* 0x0002008a1d007388 */ /* 0x000fe20000000400 */
[----:B--2---:R-:W-:-:S03]  /*3f40*/  FMUL.RZ R136, R131, 0.15915493667125701904 ;  /* 0x3e22f98383887820 */ /* 0x004fc6000040c000 */
[----:B------:R-:W-:Y:S01]  /*3f50*/  STS.U16 [R30+0x240], R137 ;  /* 0x000240891e007388 */ /* 0x000fe20000000400 */
[C---:B----4-:R-:W-:Y:S02]  /*3f60*/  IADD3 R121, PT, PT, R20.reuse, 0x220, RZ ;  /* 0x0000022014797810 */ /* 0x050fe40007ffe0ff */
[C---:B0-----:R-:W-:Y:S01]  /*3f70*/  IADD3 R119, PT, PT, R20.reuse, 0x200, RZ ;  /* 0x0000020014777810 */ /* 0x041fe20007ffe0ff */
[----:B------:R-:W-:Y:S01]  /*3f80*/  STS.U16 [R31+0x280], R134 ;  /* 0x000280861f007388 */ /* 0x000fe20000000400 */
[----:B------:R-:W-:-:S03]  /*3f90*/  IADD3 R131, PT, PT, R20, 0x240, RZ ;  /* 0x0000024014837810 */ /* 0x000fc60007ffe0ff */
[----:B------:R0:W-:Y:S01]  /*3fa0*/  STS.U16 [R32+0x2c0], R135 ;  /* 0x0002c08720007388 */ /* 0x0001e20000000400 */
[----:B------:R-:W-:-:S03]  /*3fb0*/  LEA.HI.SX32 R119, R119, R20, 0x1b ;  /* 0x0000001477777211 */ /* 0x000fc600078fdaff */
[----:B------:R2:W-:Y:S01]  /*3fc0*/  STS.U16 [R33+0x300], R132 ;  /* 0x0003008421007388 */ /* 0x0005e20000000400 */
[----:B------:R-:W-:-:S03]  /*3fd0*/  LEA.HI.SX32 R121, R121, R20, 0x1b ;  /* 0x0000001479797211 */ /* 0x000fc600078fdaff */
[----:B------:R4:W-:Y:S01]  /*3fe0*/  STS.U16 [R34+0x340], R133 ;  /* 0x0003408522007388 */ /* 0x0009e20000000400 */
[----:B0-----:R-:W-:Y:S02]  /*3ff0*/  IADD3 R135, PT, PT, R20, 0x280, RZ ;  /* 0x0000028014877810 */ /* 0x001fe40007ffe0ff */
[----:B------:R-:W-:Y:S01]  /*4000*/  LEA.HI.SX32 R131, R131, R20, 0x1b ;  /* 0x0000001483837211 */ /* 0x000fe200078fdaff */
[----:B--2---:R-:W-:Y:S01]  /*4010*/  FMUL.FTZ R132, R114, UR45 ;  /* 0x0000002d72847c20 */ /* 0x004fe20008410000 */
[----:B----4-:R-:W-:-:S03]  /*4020*/  IADD3 R133, PT, PT, R20, 0x260, RZ ;  /* 0x0000026014857810 */ /* 0x010fc60007ffe0ff */
[----:B------:R-:W-:Y:S01]  /*4030*/  FMUL.RZ R138, R132, 0.15915493667125701904 ;  /* 0x3e22f983848a7820 */ /* 0x000fe2000040c000 */
[-C--:B------:R-:W-:Y:S02]  /*4040*/  LEA.HI.SX32 R135, R135, R20.reuse, 0x1b ;  /* 0x0000001487877211 */ /* 0x080fe400078fdaff */
[----:B------:R-:W-:Y:S02]  /*4050*/  LEA.HI.SX32 R133, R133, R20, 0x1b ;  /* 0x0000001485857211 */ /* 0x000fe400078fdaff */
[----:B------:R-:W-:Y:S02]  /*4060*/  LEA R130, R119, UR28, 0x1 ;  /* 0x0000001c77827c11 */ /* 0x000fe4000f8e08ff */
[----:B------:R-:W-:Y:S01]  /*4070*/  LEA R121, R121, UR28, 0x1 ;  /* 0x0000001c79797c11 */ /* 0x000fe2000f8e08ff */
[----:B------:R-:W-:Y:S01]  /*4080*/  STS.U16 [R35+0x380], R144 ;  /* 0x0003809023007388 */ /* 0x000fe20000000400 */
[----:B------:R-:W-:Y:S02]  /*4090*/  LEA R132, R131, UR28, 0x1 ;  /* 0x0000001c83847c11 */ /* 0x000fe4000f8e08ff */
[----:B------:R-:W-:Y:S01]  /*40a0*/  IADD3 R119, PT, PT, R20, 0x2a0, RZ ;  /* 0x000002a014777810 */ /* 0x000fe20007ffe0ff */
[----:B------:R-:W-:Y:S01]  /*40b0*/  STS.U16 [R36+0x3c0], R143 ;  /* 0x0003c08f24007388 */ /* 0x000fe20000000400 */
[----:B------:R-:W-:-:S02]  /*40c0*/  LEA R133, R133, UR28, 0x1 ;  /* 0x0000001c85857c11 */ /* 0x000fc4000f8e08ff */
[C---:B------:R-:W-:Y:S01]  /*40d0*/  IADD3 R131, PT, PT, R20.reuse, 0x2c0, RZ ;  /* 0x000002c014837810 */ /* 0x040fe20007ffe0ff */
[----:B------:R0:W-:Y:S01]  /*40e0*/  STS.U16 [R130+0x400], R145 ;  /* 0x0004009182007388 */ /* 0x0001e20000000400 */
[----:B------:R-:W-:Y:S02]  /*40f0*/  LEA R135, R135, UR28, 0x1 ;  /* 0x0000001c87877c11 */ /* 0x000fe4000f8e08ff */
[----:B------:R-:W-:Y:S01]  /*4100*/  IADD3 R137, PT, PT, R20, 0x2e0, RZ ;  /* 0x000002e014897810 */ /* 0x000fe20007ffe0ff */
[----:B------:R-:W-:Y:S01]  /*4110*/  STS.U16 [R121+0x440], R146 ;  /* 0x0004409279007388 */ /* 0x000fe20000000400 */
[-C--:B------:R-:W-:Y:S02]  /*4120*/  LEA.HI.SX32 R119, R119, R20.reuse, 0x1b ;  /* 0x0000001477777211 */ /* 0x080fe400078fdaff */
[-C--:B------:R-:W-:Y:S01]  /*4130*/  LEA.HI.SX32 R131, R131, R20.reuse, 0x1b ;  /* 0x0000001483837211 */ /* 0x080fe200078fdaff */
[----:B------:R-:W-:Y:S01]  /*4140*/  STS.U16 [R132+0x480], R147 ;  /* 0x0004809384007388 */ /* 0x000fe20000000400 */
[----:B------:R-:W-:-:S03]  /*4150*/  LEA.HI.SX32 R137, R137, R20, 0x1b ;  /* 0x0000001489897211 */ /* 0x000fc600078fdaff */
[----:B------:R-:W-:Y:S01]  /*4160*/  STS.U16 [R133+0x4c0], R148 ;  /* 0x0004c09485007388 */ /* 0x000fe20000000400 */
[----:B0-----:R-:W-:-:S03]  /*4170*/  LEA R130, R131, UR28, 0x1 ;  /* 0x0000001c83827c11 */ /* 0x001fc6000f8e08ff */
[----:B------:R0:W-:Y:S01]  /*4180*/  STS.U16 [R135+0x500], R128 ;  /* 0x0005008087007388 */ /* 0x0001e20000000400 */
[----:B------:R-:W-:Y:S02]  /*4190*/  LEA R137, R137, UR28, 0x1 ;  /* 0x0000001c89897c11 */ /* 0x000fe4000f8e08ff */
[----:B------:R-:W-:Y:S02]  /*41a0*/  IADD3 R139, PT, PT, R20, 0x300, RZ ;  /* 0x00000300148b7810 */ /* 0x000fe40007ffe0ff */
[----:B0-----:R-:W-:Y:S02]  /*41b0*/  LEA R128, R119, UR28, 0x1 ;  /* 0x0000001c77807c11 */ /* 0x001fe4000f8e08ff */
[----:B------:R-:W-:-:S03]  /*41c0*/  LEA.HI.SX32 R139, R139, R20, 0x1b ;  /* 0x000000148b8b7211 */ /* 0x000fc600078fdaff */
[----:B------:R-:W-:Y:S04]  /*41d0*/  STS.U16 [R128+0x540], R129 ;  /* 0x0005408180007388 */ /* 0x000fe80000000400 */
[----:B-----5:R-:W-:Y:S04]  /*41e0*/  STS.U16 [R130+0x580], R149 ;  /* 0x0005809582007388 */ /* 0x020fe80000000400 */
[----:B------:R0:W-:Y:S01]  /*41f0*/  STS.U16 [R137+0x5c0], R150 ;  /* 0x0005c09689007388 */ /* 0x0001e20000000400 */
[----:B------:R-:W-:Y:S01]  /*4200*/  LEA R132, R139, UR28, 0x1 ;  /* 0x0000001c8b847c11 */ /* 0x000fe2000f8e08ff */
[----:B------:R-:W-:Y:S01]  /*4210*/  FMUL.FTZ R119, R116, UR45 ;  /* 0x0000002d74777c20 */ /* 0x000fe20008410000 */
[----:B0-----:R-:W-:Y:S01]  /*4220*/  FMUL.RZ R137, R2, 0.15915493667125701904 ;  /* 0x3e22f98302897820 */ /* 0x001fe2000040c000 */
[----:B------:R-:W-:-:S02]  /*4230*/  MOV R2, UR44 ;  /* 0x0000002c00027c02 */ /* 0x000fc40008000f00 */
[----:B------:R-:W-:Y:S01]  /*4240*/  FMUL.RZ R135, R119, 0.15915493667125701904 ;  /* 0x3e22f98377877820 */ /* 0x000fe2000040c000 */
[----:B------:R0:W-:Y:S02]  /*4250*/  STS.U16 [R132+0x600], R153 ;  /* 0x0006009984007388 */ /* 0x0001e40000000400 */
[----:B------:R-:W-:Y:S01]  /*4260*/  FMUL.FTZ R2, R2, 1.4426950216293334961 ;  /* 0x3fb8aa3b02027820 */ /* 0x000fe20000410000 */
[C---:B------:R-:W-:Y:S02]  /*4270*/  IADD3 R119, PT, PT, R20.reuse, 0x320, RZ ;  /* 0x0000032014777810 */ /* 0x040fe40007ffe0ff */
[C---:B------:R-:W-:Y:S02]  /*4280*/  IADD3 R121, PT, PT, R20.reuse, 0x340, RZ ;  /* 0x0000034014797810 */ /* 0x040fe40007ffe0ff */
[----:B------:R-:W-:Y:S01]  /*4290*/  IADD3 R131, PT, PT, R20, 0x360, RZ ;  /* 0x0000036014837810 */ /* 0x000fe20007ffe0ff */
[----:B0-----:R-:W-:Y:S01]  /*42a0*/  FMUL.FTZ R132, R103, R2 ;  /* 0x0000000267847220 */ /* 0x001fe20000410000 */
[----:B------:R-:W-:Y:S01]  /*42b0*/  FMUL.RZ R11, R6, 0.15915493667125701904 ;  /* 0x3e22f983060b7820 */ /* 0x000fe2000040c000 */
[-C--:B------:R-:W-:Y:S01]  /*42c0*/  LEA.HI.SX32 R119, R119, R20.reuse, 0x1b ;  /* 0x0000001477777211 */ /* 0x080fe200078fdaff */
[----:B------:R-:W-:Y:S01]  /*42d0*/  FMUL.FTZ R6, R109, UR45 ;  /* 0x0000002d6d067c20 */ /* 0x000fe20008410000 */
[----:B------:R-:W-:-:S02]  /*42e0*/  LEA.HI.SX32 R121, R121, R20, 0x1b ;  /* 0x0000001479797211 */ /* 0x000fc400078fdaff */
[-C--:B------:R-:W-:Y:S01]  /*42f0*/  LEA.HI.SX32 R131, R131, R20.reuse, 0x1b ;  /* 0x0000001483837211 */ /* 0x080fe200078fdaff */
[----:B------:R-:W1:Y:S01]  /*4300*/  MUFU.EX2 R132, R132 ;  /* 0x0000008400847308 */ /* 0x000e620000000800 */
[----:B------:R-:W-:Y:S01]  /*4310*/  LEA R128, R119, UR28, 0x1 ;  /* 0x0000001c77807c11 */ /* 0x000fe2000f8e08ff */
[----:B------:R-:W-:Y:S01]  /*4320*/  FMUL.RZ R158, R6, 0.15915493667125701904 ;  /* 0x3e22f983069e7820 */ /* 0x000fe2000040c000 */
[----:B------:R-:W-:Y:S01]  /*4330*/  LEA R121, R121, UR28, 0x1 ;  /* 0x0000001c79797c11 */ /* 0x000fe2000f8e08ff */
[----:B------:R-:W-:Y:S01]  /*4340*/  FMUL.FTZ R6, R108, UR45 ;  /* 0x0000002d6c067c20 */ /* 0x000fe20008410000 */
[----:B------:R-:W-:Y:S02]  /*4350*/  LEA R130, R131, UR28, 0x1 ;  /* 0x0000001c83827c11 */ /* 0x000fe4000f8e08ff */
[----:B------:R-:W-:Y:S01]  /*4360*/  IADD3 R131, PT, PT, R20, 0x3e0, RZ ;  /* 0x000003e014837810 */ /* 0x000fe20007ffe0ff */
[----:B------:R-:W-:Y:S01]  /*4370*/  FMUL.RZ R12, R9, 0.15915493667125701904 ;  /* 0x3e22f983090c7820 */ /* 0x000fe2000040c000 */
[----:B------:R-:W-:Y:S01]  /*4380*/  FMUL.FTZ R9, R104, UR45 ;  /* 0x0000002d68097c20 */ /* 0x000fe20008410000 */
[----:B------:R-:W-:Y:S01]  /*4390*/  IADD3 R133, PT, PT, R20, 0x380, RZ ;  /* 0x0000038014857810 */ /* 0x000fe20007ffe0ff */
[----:B------:R0:W-:Y:S01]  /*43a0*/  STS.U16 [R128+0x640], R151 ;  /* 0x0006409780007388 */ /* 0x0001e20000000400 */
[----:B------:R-:W-:Y:S01]  /*43b0*/  FMUL.RZ R159, R6, 0.15915493667125701904 ;  /* 0x3e22f983069f7820 */ /* 0x000fe2000040c000 */
[-C--:B------:R-:W-:Y:S01]  /*43c0*/  LEA.HI.SX32 R131, R131, R20.reuse, 0x1b ;  /* 0x0000001483837211 */ /* 0x080fe200078fdaff */
[----:B------:R-:W-:Y:S01]  /*43d0*/  FMUL.FTZ R6, R111, UR45 ;  /* 0x0000002d6f067c20 */ /* 0x000fe20008410000 */
[----:B------:R-:W-:Y:S01]  /*43e0*/  STS.U16 [R121+0x680], R154 ;  /* 0x0006809a79007388 */ /* 0x000fe20000000400 */
[----:B------:R-:W-:Y:S01]  /*43f0*/  FMUL.RZ R9, R9, 0.15915493667125701904 ;  /* 0x3e22f98309097820 */ /* 0x000fe2000040c000 */
[----:B------:R-:W-:-:S02]  /*4400*/  LEA.HI.SX32 R133, R133, R20, 0x1b ;  /* 0x0000001485857211 */ /* 0x000fc400078fdaff */
[----:B------:R2:W-:Y:S01]  /*4410*/  STS.U16 [R130+0x6c0], R141 ;  /* 0x0006c08d82007388 */ /* 0x0005e20000000400 */
[----:B------:R-:W-:Y:S01]  /*4420*/  IADD3 R119, PT, PT, R20, 0x3a0, RZ ;  /* 0x000003a014777810 */ /* 0x000fe20007ffe0ff */
[----:B------:R-:W-:Y:S01]  /*4430*/  FMUL.RZ R160, R6, 0.15915493667125701904 ;  /* 0x3e22f98306a07820 */ /* 0x000fe2000040c000 */
[----:B------:R-:W-:Y:S01]  /*4440*/  IADD3 R129, PT, PT, R20, 0x3c0, RZ ;  /* 0x000003c014817810 */ /* 0x000fe20007ffe0ff */
[C---:B-1----:R-:W-:Y:S01]  /*4450*/  FMUL.FTZ R125, R132.reuse, R125 ;  /* 0x0000007d847d7220 */ /* 0x042fe20000410000 */
[----:B0-----:R-:W-:Y:S01]  /*4460*/  LEA R128, R131, UR28, 0x1 ;  /* 0x0000001c83807c11 */ /* 0x001fe2000f8e08ff */
[----:B------:R-:W-:Y:S01]  /*4470*/  FMUL.FTZ R123, R132, R123 ;  /* 0x0000007b847b7220 */ /* 0x000fe20000410000 */
[-C--:B--2---:R-:W-:Y:S01]  /*4480*/  FMUL.FTZ R130, R107, R2.reuse ;  /* 0x000000026b827220 */ /* 0x084fe20000410000 */
[----:B------:R-:W-:Y:S01]  /*4490*/  LEA R133, R133, UR28, 0x1 ;  /* 0x0000001c85857c11 */ /* 0x000fe2000f8e08ff */
[----:B------:R-:W-:Y:S02]  /*44a0*/  FMUL.FTZ R132, R108, R2 ;  /* 0x000000026c847220 */ /* 0x000fe40000410000 */
[----:B------:R0:W-:Y:S01]  /*44b0*/  MUFU.EX2 R131, R130 ;  /* 0x0000008200837308 */ /* 0x0001e20000000800 */
[----:B------:R-:W-:-:S02]  /*44c0*/  LEA.HI.SX32 R119, R119, R20, 0x1b ;  /* 0x0000001477777211 */ /* 0x000fc400078fdaff */
[----:B------:R-:W-:Y:S01]  /*44d0*/  LEA.HI.SX32 R129, R129, R20, 0x1b ;  /* 0x0000001481817211 */ /* 0x000fe200078fdaff */
[----:B------:R-:W-:Y:S01]  /*44e0*/  MUFU.SIN R127, R9 ;  /* 0x00000009007f7308 */ /* 0x000fe20000000400 */
[-C--:B------:R-:W-:Y:S01]  /*44f0*/  FMUL.FTZ R121, R104, R2.reuse ;  /* 0x0000000268797220 */ /* 0x080fe20000410000 */
[----:B0-----:R-:W-:-:S06]  /*4500*/  FMUL.FTZ R130, R111, R2 ;  /* 0x000000026f827220 */ /* 0x001fcc0000410000 */
[----:B------:R-:W-:Y:S01]  /*4510*/  MUFU.COS R156, R9 ;  /* 0x00000009009c7308 */ /* 0x000fe20000000000 */
[----:B------:R0:W-:Y:S01]  /*4520*/  STS.U16 [R133+0x700], R124 ;  /* 0x0007007c85007388 */ /* 0x0001e20000000400 */
[----:B------:R-:W-:-:S06]  /*4530*/  LEA R119, R119, UR28, 0x1 ;  /* 0x0000001c77777c11 */ /* 0x000fcc000f8e08ff */
[----:B------:R-:W1:Y:S01]  /*4540*/  MUFU.COS R9, R159 ;  /* 0x0000009f00097308 */ /* 0x000e620000000000 */
[----:B0-----:R-:W-:-:S07]  /*4550*/  LEA R124, R129, UR28, 0x1 ;  /* 0x0000001c817c7c11 */ /* 0x001fce000f8e08ff */
[----:B------:R-:W0:Y:S01]  /*4560*/  MUFU.SIN R6, R160 ;  /* 0x000000a000067308 */ /* 0x000e220000000400 */
[----:B---3--:R-:W-:Y:S07]  /*4570*/  STS.U16 [R119+0x740], R16 ;  /* 0x0007401077007388 */ /* 0x008fee0000000400 */
[----:B------:R-:W2:Y:S01]  /*4580*/  MUFU.SIN R126, R157 ;  /* 0x0000009d007e7308 */ /* 0x000ea20000000400 */
[----:B------:R3:W-:Y:S07]  /*4590*/  STS.U16 [R124+0x780], R15 ;  /* 0x0007800f7c007388 */ /* 0x0007ee0000000400 */
[----:B------:R4:W-:Y:S08]  /*45a0*/  MUFU.COS R142, R157 ;  /* 0x0000009d008e7308 */ /* 0x0009f00000000000 */
[----:B------:R-:W1:Y:S01]  /*45b0*/  MUFU.EX2 R132, R132 ;  /* 0x0000008400847308 */ /* 0x000e620000000800 */
[----:B----4-:R-:W-:-:S03]  /*45c0*/  FMUL.FTZ R157, R112, UR45 ;  /* 0x0000002d709d7c20 */ /* 0x010fc60008410000 */
[----:B------:R-:W0:Y:S01]  /*45d0*/  MUFU.EX2 R130, R130 ;  /* 0x0000008200827308 */ /* 0x000e220000000800 */
[----:B------:R-:W-:-:S03]  /*45e0*/  FMUL.RZ R157, R157, 0.15915493667125701904 ;  /* 0x3e22f9839d9d7820 */ /* 0x000fc6000040c000 */
[----:B------:R-:W4:Y:S01]  /*45f0*/  MUFU.EX2 R129, R121 ;  /* 0x0000007900817308 */ /* 0x000f220000000800 */
[----:B---3--:R-:W-:-:S03]  /*4600*/  FMUL.FTZ R124, R112, R2 ;  /* 0x00000002707c7220 */ /* 0x008fc60000410000 */
[----:B------:R-:W3:Y:S01]  /*4610*/  MUFU.SIN R7, R159 ;  /* 0x0000009f00077308 */ /* 0x000ee20000000400 */
[----:B------:R-:W-:Y:S01]  /*4620*/  FMUL.FTZ R134, R115, UR45 ;  /* 0x0000002d73867c20 */ /* 0x000fe20008410000 */
[----:B------:R-:W-:-:S06]  /*4630*/  USHF.L.U32 UR33, UR11, 0x8, URZ ;  /* 0x000000080b217899 */ /* 0x000fcc00080006ff */
[----:B------:R-:W-:Y:S01]  /*4640*/  MUFU.SIN R167, R157 ;  /* 0x0000009d00a77308 */ /* 0x000fe20000000400 */
[----:B------:R-:W-:Y:S01]  /*4650*/  FMUL.RZ R134, R134, 0.15915493667125701904 ;  /* 0x3e22f98386867820 */ /* 0x000fe2000040c000 */
[----:B------:R5:W-:Y:S06]  /*4660*/  STS.U16 [R128+0x7c0], R17 ;  /* 0x0007c01180007388 */ /* 0x000bec0000000400 */
[----:B------:R-:W3:Y:S01]  /*4670*/  MUFU.COS R169, R157 ;  /* 0x0000009d00a97308 */ /* 0x000ee20000000000 */
[----:B-1----:R-:W-:Y:S01]  /*4680*/  FMUL.FTZ R147, R132, R9 ;  /* 0x0000000984937220 */ /* 0x002fe20000410000 */
[----:B0-----:R-:W-:Y:S01]  /*4690*/  FMUL.FTZ R146, R130, R6 ;  /* 0x0000000682927220 */ /* 0x001fe20000410000 */
[C---:B----4-:R-:W-:Y:S01]  /*46a0*/  FMUL.FTZ R119, R129.reuse, R156 ;  /* 0x0000009c81777220 */ /* 0x050fe20000410000 */
[----:B-----5:R-:W-:Y:S01]  /*46b0*/  FMUL.FTZ R17, R129, R127 ;  /* 0x0000007f81117220 */ /* 0x020fe20000410000 */
[----:B------:R-:W-:-:S03]  /*46c0*/  FMUL.FTZ R6, R118, UR45 ;  /* 0x0000002d76067c20 */ /* 0x000fc60008410000 */
[----:B------:R-:W-:Y:S01]  /*46d0*/  MUFU.SIN R13, R11 ;  /* 0x0000000b000d7308 */ /* 0x000fe20000000400 */
[-C--:B------:R-:W-:Y:S01]  /*46e0*/  FMUL.FTZ R9, R117, R2.reuse ;  /* 0x0000000275097220 */ /* 0x080fe20000410000 */
[----:B------:R-:W-:Y:S01]  /*46f0*/  FMUL.FTZ R129, R115, R2 ;  /* 0x0000000273817220 */ /* 0x000fe20000410000 */
[----:B------:R-:W-:-:S05]  /*4700*/  FMUL.FTZ R3, R102, UR45 ;  /* 0x0000002d66037c20 */ /* 0x000fca0008410000 */
[----:B------:R-:W-:Y:S01]  /*4710*/  MUFU.COS R14, R11 ;  /* 0x0000000b000e7308 */ /* 0x000fe20000000000 */
[----:B--2---:R-:W-:Y:S01]  /*4720*/  FMUL.FTZ R15, R131, R126 ;  /* 0x0000007e830f7220 */ /* 0x004fe20000410000 */
[----:B------:R-:W-:-:S06]  /*4730*/  UIADD3 UR32, UPT, UPT, UR33, -0x100, URZ ;  /* 0xffffff0021207890 */ /* 0x000fcc000fffe0ff */
[----:B------:R-:W0:Y:S04]  /*4740*/  MUFU.EX2 R124, R124 ;  /* 0x0000007c007c7308 */ /* 0x000e280000000800 */
[----:B------:R-:W1:Y:S01]  /*4750*/  MUFU.COS R11, R160 ;  /* 0x000000a0000b7308 */ /* 0x000e620000000000 */
[----:B------:R-:W-:Y:S01]  /*4760*/  FMUL.FTZ R126, R113, R2 ;  /* 0x00000002717e7220 */ /* 0x000fe20000410000 */
[----:B------:R-:W-:Y:S01]  /*4770*/  FMUL.RZ R143, R6, 0.15915493667125701904 ;  /* 0x3e22f983068f7820 */ /* 0x000fe2000040c000 */
[----:B------:R-:W-:Y:S01]  /*4780*/  SHF.L.U32 R6, R20, 0x5, RZ ;  /* 0x0000000514067819 */ /* 0x000fe200000006ff */
[----:B------:R-:W-:-:S04]  /*4790*/  FMUL.RZ R10, R3, 0.15915493667125701904 ;  /* 0x3e22f983030a7820 */ /* 0x000fc8000040c000 */
[----:B------:R-:W-:Y:S01]  /*47a0*/  MUFU.SIN R140, R137 ;  /* 0x00000089008c7308 */ /* 0x000fe20000000400 */
[----:B---3--:R-:W-:Y:S01]  /*47b0*/  FMUL.FTZ R145, R132, R7 ;  /* 0x0000000784917220 */ /* 0x008fe20000410000 */
[----:B------:R-:W-:Y:S01]  /*47c0*/  ULOP3.LUT UR32, UR32, 0x100, URZ, 0xc0, !UPT ;  /* 0x0000010020207892 */ /* 0x000fe2000f8ec0ff */
[----:B------:R-:W-:-:S05]  /*47d0*/  FMUL.FTZ R7, R116, R2 ;  /* 0x0000000274077220 */ /* 0x000fca0000410000 */
[----:B------:R-:W2:Y:S01]  /*47e0*/  MUFU.COS R144, R137 ;  /* 0x0000008900907308 */ /* 0x000ea20000000000 */
[----:B------:R-:W-:-:S07]  /*47f0*/  LEA.HI.SX32 R6, R6, R6, 0x1b ;  /* 0x0000000606067211 */ /* 0x000fce00078fdaff */
[----:B------:R-:W-:Y:S01]  /*4800*/  MUFU.SIN R172, R136 ;  /* 0x0000008800ac7308 */ /* 0x000fe20000000400 */
[----:B------:R-:W-:-:S07]  /*4810*/  FMUL.FTZ R133, R106, R2 ;  /* 0x000000026a857220 */ /* 0x000fce0000410000 */
[----:B------:R-:W3:Y:S01]  /*4820*/  MUFU.COS R174, R136 ;  /* 0x0000008800ae7308 */ /* 0x000ee20000000000 */
[----:B------:R-:W-:-:S07]  /*4830*/  FMUL.FTZ R128, R114, R2 ;  /* 0x0000000272807220 */ /* 0x000fce0000410000 */
[----:B------:R-:W-:Y:S01]  /*4840*/  MUFU.SIN R178, R134 ;  /* 0x0000008600b27308 */ /* 0x000fe20000000400 */
[----:B------:R-:W-:-:S07]  /*4850*/  UIADD3 UR32, UPT, UPT, UR32, UR8, URZ ;  /* 0x0000000820207290 */ /* 0x000fce000fffe0ff */
[----:B------:R4:W5:Y:S01]  /*4860*/  MUFU.COS R180, R134 ;  /* 0x0000008600b47308 */ /* 0x0009620000000000 */
[C---:B0-----:R-:W-:Y:S01]  /*4870*/  FMUL.FTZ R169, R124.reuse, R169 ;  /* 0x000000a97ca97220 */ /* 0x041fe20000410000 */
[----:B------:R-:W-:-:S06]  /*4880*/  FMUL.FTZ R167, R124, R167 ;  /* 0x000000a77ca77220 */ /* 0x000fcc0000410000 */
[----:B------:R-:W2:Y:S01]  /*4890*/  MUFU.EX2 R9, R9 ;  /* 0x0000000900097308 */ /* 0x000ea20000000800 */
[----:B----4-:R-:W-:-:S03]  /*48a0*/  FMUL.FTZ R134, R105, R2 ;  /* 0x0000000269867220 */ /* 0x010fc60000410000 */
[----:B------:R0:W3:Y:S04]  /*48b0*/  MUFU.EX2 R127, R126 ;  /* 0x0000007e007f7308 */ /* 0x0000e80000000800 */
[----:B------:R-:W5:Y:S04]  /*48c0*/  MUFU.EX2 R129, R129 ;  /* 0x0000008100817308 */ /* 0x000f680000000800 */
[----:B------:R-:W-:Y:S01]  /*48d0*/  MUFU.SIN R177, R138 ;  /* 0x0000008a00b17308 */ /* 0x000fe20000000400 */
[----:B------:R-:W-:-:S07]  /*48e0*/  FMUL.FTZ R124, R118, R2 ;  /* 0x00000002767c7220 */ /* 0x000fce0000410000 */
[----:B------:R-:W-:Y:S01]  /*48f0*/  MUFU.COS R179, R138 ;  /* 0x0000008a00b37308 */ /* 0x000fe20000000000 */
[----:B-1----:R-:W-:-:S07]  /*4900*/  FMUL.FTZ R148, R130, R11 ;  /* 0x0000000b82947220 */ /* 0x002fce0000410000 */
[----:B------:R-:W-:Y:S01]  /*4910*/  MUFU.SIN R136, R135 ;  /* 0x0000008700887308 */ /* 0x000fe20000000400 */
[----:B0-----:R-:W-:-:S07]  /*4920*/  MOV R126, UR32 ;  /* 0x00000020007e7c02 */ /* 0x001fce0008000f00 */
[----:B------:R0:W1:Y:S01]  /*4930*/  MUFU.COS R138, R135 ;  /* 0x00000087008a7308 */ /* 0x0000620000000000 */
[----:B------:R-:W-:Y:S01]  /*4940*/  FMUL.FTZ R16, R131, R142 ;  /* 0x0000008e83107220 */ /* 0x000fe20000410000 */
[----:B------:R-:W-:-:S06]  /*4950*/  ISETP.NE.AND P2, PT, R120, RZ, PT ;  /* 0x000000ff7800720c */ /* 0x000fcc0003f45270 */
[----:B------:R-:W-:Y:S01]  /*4960*/  MUFU.SIN R3, R10 ;  /* 0x0000000a00037308 */ /* 0x000fe20000000400 */
[----:B0-----:R-:W-:Y:S01]  /*4970*/  FMUL.FTZ R135, R109, R2 ;  /* 0x000000026d877220 */ /* 0x001fe20000410000 */
[----:B------:R-:W-:-:S06]  /*4980*/  IADD3 R11, PT, PT, R120, 0x200, RZ ;  /* 0x00000200780b7810 */ /* 0x000fcc0007ffe0ff */
[----:B------:R-:W-:Y:S08]  /*4990*/  MUFU.COS R8, R10 ;  /* 0x0000000a00087308 */ /* 0x000ff00000000000 */
[----:B------:R-:W-:Y:S08]  /*49a0*/  MUFU.SIN R155, R12 ;  /* 0x0000000c009b7308 */ /* 0x000ff00000000400 */
[----:B------:R-:W0:Y:S08]  /*49b0*/  MUFU.COS R122, R12 ;  /* 0x0000000c007a7308 */ /* 0x000e300000000000 */
[----:B------:R4:W1:Y:S04]  /*49c0*/  MUFU.EX2 R187, R7 ;  /* 0x0000000700bb7308 */ /* 0x0008680000000800 */
[----:B------:R-:W-:Y:S01]  /*49d0*/  MUFU.SIN R10, R158 ;  /* 0x0000009e000a7308 */ /* 0x000fe20000000400 */
[----:B----4-:R-:W-:Y:S01]  /*49e0*/  FMUL.FTZ R7, R102, R2 ;  /* 0x0000000266077220 */ /* 0x010fe20000410000 */
[----:B------:R-:W-:Y:S01]  /*49f0*/  LEA R2, R6, UR28, 0x1 ;  /* 0x0000001c06027c11 */ /* 0x000fe2000f8e08ff */
[----:B------:R-:W-:-:S05]  /*4a00*/  NOP ;  /* 0x0000000000007918 */ /* 0x000fca0000000000 */
[----:B------:R-:W4:Y:S01]  /*4a10*/  MUFU.COS R12, R158 ;  /* 0x0000009e000c7308 */ /* 0x000f220000000000 */
[----:B------:R-:W4:Y:S01]  /*4a20*/  LDS.U16 R163, [R2+0x22] ;  /* 0x0000220002a37984 */ /* 0x000f220000000400 */
[C---:B--2---:R-:W-:Y:S01]  /*4a30*/  FMUL.FTZ R197, R9.reuse, R144 ;  /* 0x0000009009c57220 */ /* 0x044fe20000410000 */
[----:B------:R-:W-:Y:S02]  /*4a40*/  FMUL.FTZ R195, R9, R140 ;  /* 0x0000008c09c37220 */ /* 0x000fe40000410000 */
[----:B------:R-:W2:Y:S03]  /*4a50*/  LDS.U16 R142, [R2+0x26] ;  /* 0x00002600028e7984 */ /* 0x000ea60000000400 */
[----:B------:R-:W0:Y:S01]  /*4a60*/  MUFU.EX2 R134, R134 ;  /* 0x0000008600867308 */ /* 0x000e220000000800 */
[----:B------:R-:W2:Y:S03]  /*4a70*/  LDS.U16 R165, [R2+0x2a] ;  /* 0x00002a0002a57984 */ /* 0x000ea60000000400 */
[----:B------:R-:W0:Y:S01]  /*4a80*/  MUFU.EX2 R133, R133 ;  /* 0x0000008500857308 */ /* 0x000e220000000800 */
[----:B------:R-:W2:Y:S03]  /*4a90*/  LDS.U16 R166, [R2+0x2e] ;  /* 0x00002e0002a67984 */ /* 0x000ea60000000400 */
[----:B------:R-:W4:Y:S01]  /*4aa0*/  MUFU.EX2 R135, R135 ;  /* 0x0000008700877308 */ /* 0x000f220000000800 */
[----:B------:R-:W2:Y:S03]  /*4ab0*/  LDS.U16 R211, [R2+0x32] ;  /* 0x0000320002d37984 */ /* 0x000ea60000000400 */
[----:B------:R-:W4:Y:S01]  /*4ac0*/  MUFU.EX2 R128, R128 ;  /* 0x0000008000807308 */ /* 0x000f220000000800 */
[----:B------:R-:W2:Y:S01]  /*4ad0*/  LDS.U16 R139, [R2+0x36] ;  /* 0x00003600028b7984 */ /* 0x000ea20000000400 */
[----:B---3--:R-:W-:-:S03]  /*4ae0*/  FMUL.FTZ R174, R127, R174 ;  /* 0x000000ae7fae7220 */ /* 0x008fc60000410000 */
[----:B------:R-:W3:Y:S01]  /*4af0*/  LDS.U16 R208, [R2+0x3a] ;  /* 0x00003a0002d07984 */ /* 0x000ee20000000400 */
[----:B------:R-:W-:-:S03]  /*4b00*/  FMUL.FTZ R172, R127, R172 ;  /* 0x000000ac7fac7220 */ /* 0x000fc60000410000 */
[----:B------:R-:W3:Y:S01]  /*4b10*/  LDS.U16 R201, [R2+0x3e] ;  /* 0x00003e0002c97984 */ /* 0x000ee20000000400 */
[C---:B-----5:R-:W-:Y:S01]  /*4b20*/  FMUL.FTZ R180, R129.reuse, R180 ;  /* 0x000000b481b47220 */ /* 0x060fe20000410000 */
[----:B------:R-:W-:Y:S01]  /*4b30*/  FMUL.FTZ R178, R129, R178 ;  /* 0x000000b281b27220 */ /* 0x000fe20000410000 */
[----:B------:R-:W-:Y:S01]  /*4b40*/  SEL R9, R126, R11, !P2 ;  /* 0x0000000b7e097207 */ /* 0x000fe20005000000 */
[----:B------:R5:W-:Y:S01]  /*4b50*/  MUFU.EX2 R204, R124 ;  /* 0x0000007c00cc7308 */ /* 0x000be20000000800 */
[----:B------:R-:W3:Y:S04]  /*4b60*/  LDS.U16 R129, [R2+0x20] ;  /* 0x0000200002817984 */ /* 0x000ee80000000400 */
[----:B------:R-:W3:Y:S04]  /*4b70*/  LDS.U16 R126, [R2+0x24] ;  /* 0x00002400027e7984 */ /* 0x000ee80000000400 */
[----:B------:R-:W3:Y:S04]  /*4b80*/  LDS.U16 R127, [R2+0x28] ;  /* 0x00002800027f7984 */ /* 0x000ee80000000400 */
[----:B-----5:R-:W5:Y:S04]  /*4b90*/  LDS.U16 R124, [R2+0x2c] ;  /* 0x00002c00027c7984 */ /* 0x020f680000000400 */
[----:B------:R-:W5:Y:S04]  /*4ba0*/  LDS.U16 R209, [R2+0x30] ;  /* 0x0000300002d17984 */ /* 0x000f680000000400 */
[----:B------:R-:W5:Y:S04]  /*4bb0*/  LDS.U16 R207, [R2+0x34] ;  /* 0x0000340002cf7984 */ /* 0x000f680000000400 */
[----:B------:R-:W5:Y:S04]  /*4bc0*/  LDS.U16 R206, [R2+0x38] ;  /* 0x0000380002ce7984 */ /* 0x000f680000000400 */
[----:B------:R-:W5:Y:S01]  /*4bd0*/  LDS.U16 R200, [R2+0x3c] ;  /* 0x00003c0002c87984 */ /* 0x000f620000000400 */
[----:B-1----:R-:W-:Y:S01]  /*4be0*/  FMUL.FTZ R189, R187, R138 ;  /* 0x0000008abbbd7220 */ /* 0x002fe20000410000 */
[C---:B0-----:R-:W-:Y:S01]  /*4bf0*/  FMUL.FTZ R122, R134.reuse, R122 ;  /* 0x0000007a867a7220 */ /* 0x041fe20000410000 */
[----:B------:R-:W-:Y:S01]  /*4c00*/  FMUL.FTZ R121, R134, R155 ;  /* 0x0000009b86797220 */ /* 0x000fe20000410000 */
[C---:B------:R-:W-:Y:S01]  /*4c10*/  FMUL.FTZ R14, R133.reuse, R14 ;  /* 0x0000000e850e7220 */ /* 0x040fe20000410000 */
[----:B------:R-:W-:Y:S01]  /*4c20*/  FMUL.FTZ R13, R133, R13 ;  /* 0x0000000d850d7220 */ /* 0x000fe20000410000 */
[C---:B----4-:R-:W-:Y:S01]  /*4c30*/  FMUL.FTZ R12, R135.reuse, R12 ;  /* 0x0000000c870c7220 */ /* 0x050fe20000410000 */
[----:B------:R-:W-:Y:S01]  /*4c40*/  FMUL.FTZ R10, R135, R10 ;  /* 0x0000000a870a7220 */ /* 0x000fe20000410000 */
[C---:B------:R-:W-:Y:S01]  /*4c50*/  FMUL.FTZ R179, R128.reuse, R179 ;  /* 0x000000b380b37220 */ /* 0x040fe20000410000 */
[----:B------:R-:W-:Y:S01]  /*4c60*/  FMUL.FTZ R177, R128, R177 ;  /* 0x000000b180b17220 */ /* 0x000fe20000410000 */
[----:B------:R-:W-:Y:S01]  /*4c70*/  FMUL.FTZ R187, R187, R136 ;  /* 0x00000088bbbb7220 */ /* 0x000fe20000410000 */
[----:B------:R-:W0:Y:S04]  /*4c80*/  LDS.U16 R155, [R2] ;  /* 0x00000000029b7984 */ /* 0x000e280000000400 */
[----:B------:R-:W1:Y:S04]  /*4c90*/  LDS.U16 R137, [R2+0x2] ;  /* 0x0000020002897984 */ /* 0x000e680000000400 */
        /* <DEDUP_REMOVED lines=16> */
[----:B------:R-:W0:Y:S08]  /*4da0*/  MUFU.COS R143, R143 ;  /* 0x0000008f008f7308 */ /* 0x000e300000000000 */
[----:B------:R-:W1:Y:S01]  /*4db0*/  MUFU.EX2 R7, R7 ;  /* 0x0000000700077308 */ /* 0x000e620000000800 */
[----:B------:R-:W-:Y:S02]  /*4dc0*/  R2UR UR47, R5 ;  /* 0x00000000052f72ca */ /* 0x000fe400000e0000 */
[----:B------:R-:W-:Y:S01]  /*4dd0*/  ISETP.NE.AND P3, PT, R120, 0x1f, PT ;  /* 0x0000001f7800780c */ /* 0x000fe20003f65270 */
[----:B------:R-:W-:-:S02]  /*4de0*/  HADD2.F32 R163, -RZ, R163.H0_H0 ;  /* 0x200000a3ffa37230 */ /* 0x000fc40000004100 */
[----:B--2---:R-:W-:Y:S02]  /*4df0*/  HADD2.F32 R142, -RZ, R142.H0_H0 ;  /* 0x2000008eff8e7230 */ /* 0x004fe40000004100 */
[----:B------:R-:W-:Y:S02]  /*4e00*/  HADD2.F32 R165, -RZ, R165.H0_H0 ;  /* 0x200000a5ffa57230 */ /* 0x000fe40000004100 */
[----:B------:R-:W-:Y:S02]  /*4e10*/  HADD2.F32 R166, -RZ, R166.H0_H0 ;  /* 0x200000a6ffa67230 */ /* 0x000fe40000004100 */
[----:B------:R-:W-:Y:S02]  /*4e20*/  HADD2.F32 R211, -RZ, R211.H0_H0 ;  /* 0x200000d3ffd37230 */ /* 0x000fe40000004100 */
[----:B------:R-:W-:Y:S02]  /*4e30*/  HADD2.F32 R139, -RZ, R139.H0_H0 ;  /* 0x2000008bff8b7230 */ /* 0x000fe40000004100 */
[----:B---3--:R-:W-:-:S02]  /*4e40*/  HADD2.F32 R208, -RZ, R208.H0_H0 ;  /* 0x200000d0ffd07230 */ /* 0x008fc40000004100 */
[----:B------:R-:W-:Y:S02]  /*4e50*/  HADD2.F32 R201, -RZ, R201.H0_H0 ;  /* 0x200000c9ffc97230 */ /* 0x000fe40000004100 */
[C---:B-1----:R-:W-:Y:S01]  /*4e60*/  FMUL.FTZ R6, R7.reuse, R8 ;  /* 0x0000000807067220 */ /* 0x042fe20000410000 */
[----:B------:R-:W-:Y:S01]  /*4e70*/  FMUL.FTZ R7, R7, R3 ;  /* 0x0000000307077220 */ /* 0x000fe20000410000 */
[----:B------:R-:W-:Y:S01]  /*4e80*/  LEA R9, R9, UR28, 0x3 ;  /* 0x0000001c09097c11 */ /* 0x000fe2000f8e18ff */
[C---:B0-----:R-:W-:Y:S01]  /*4e90*/  FMUL.FTZ R202, R204.reuse, R143 ;  /* 0x0000008fccca7220 */ /* 0x041fe20000410000 */
[----:B------:R-:W-:Y:S01]  /*4ea0*/  FMUL.FTZ R204, R204, R141 ;  /* 0x0000008dcccc7220 */ /* 0x000fe20000410000 */
[----:B------:R-:W-:Y:S02]  /*4eb0*/  HADD2.F32 R129, -RZ, R129.H0_H0 ;  /* 0x20000081ff817230 */ /* 0x000fe40000004100 */
[----:B-----5:R-:W-:Y:S01]  /*4ec0*/  FMUL.FTZ R2, R163, UR46 ;  /* 0x0000002ea3027c20 */ /* 0x020fe20008410000 */
        /* <DEDUP_REMOVED lines=23> */
[----:B0-----:R-:W-:Y:S01]  /*5040*/  FFMA.FTZ R9, R207, UR47, R138 ;  /* 0x0000002fcf097c23 */ /* 0x001fe2000801008a */
[----:B------:R-:W-:-:S02]  /*5050*/  HADD2.F32 R155, -RZ, R155.H0_H0 ;  /* 0x2000009bff9b7230 */ /* 0x000fc40000004100 */
[----:B------:R-:W-:Y:S01]  /*5060*/  FMUL.FTZ R173, R93, -R2 ;  /* 0x800000025dad7220 */ /* 0x000fe20000410000 */
[----:B------:R-:W-:Y:S02]  /*5070*/  HADD2.F32 R137, -RZ, R137.H0_H0 ;  /* 0x20000089ff897230 */ /* 0x000fe40000004100 */
[----:B------:R-:W-:Y:S01]  /*5080*/  FMUL.FTZ R182, R94, -R3 ;  /* 0x800000035eb67220 */ /* 0x000fe20000410000 */
[----:B----4-:R-:W-:Y:S02]  /*5090*/  HADD2.F32 R136, -RZ, R136.H0_H0 ;  /* 0x20000088ff887230 */ /* 0x010fe40000004100 */
        /* <DEDUP_REMOVED lines=30> */
.L_x_12596:
[----:B------:R-:W-:-:S06]  /*5280*/  LEA R8, R120, UR28, 0x3 ;  /* 0x0000001c78087c11 */ /* 0x000fcc000f8e18ff */
[----:B------:R-:W0:Y:S02]  /*5290*/  LDS.64 R8, [R8+0x2d18] ;  /* 0x002d180008087984 */ /* 0x000e240000000a00 */
.L_x_12597:
[----:B------:R-:W-:Y:S05]  /*52a0*/  BSYNC.RECONVERGENT B0 ;  /* 0x0000000000007941 */ /* 0x000fea0003800200 */
.L_x_12595:
[----:B------:R-:W-:Y:S01]  /*52b0*/  FMUL.FTZ R2, R6, R123 ;  /* 0x0000007b06027220 */ /* 0x000fe20000410000 */
[----:B------:R-:W-:Y:S01]  /*52c0*/  FMUL.FTZ R150, R102, R55 ;  /* 0x0000003766967220 */ /* 0x000fe20000410000 */
[CC--:B------:R-:W-:Y:S01]  /*52d0*/  FMUL.FTZ R3, R7.reuse, R123.reuse ;  /* 0x0000007b07037220 */ /* 0x0c0fe20000410000 */
[----:B------:R-:W-:Y:S01]  /*52e0*/  FMUL.FTZ R120, RZ, R123 ;  /* 0x0000007bff787220 */ /* 0x000fe20000410000 */
[-C--:B------:R-:W-:Y:S01]  /*52f0*/  FFMA.FTZ R4, R7, R125.reuse, R2 ;  /* 0x0000007d07047223 */ /* 0x080fe20000010002 */
[-C--:B------:R-:W-:Y:S01]  /*5300*/  FMUL.FTZ R2, R123, R150.reuse ;  /* 0x000000967b027220 */ /* 0x080fe20000410000 */
[----:B------:R-:W-:Y:S01]  /*5310*/  FFMA.FTZ R3, R6, R125, -R3 ;  /* 0x0000007d06037223 */ /* 0x000fe20000010803 */
[----:B------:R-:W-:Y:S01]  /*5320*/  FFMA.FTZ R120, R125, R150, -R120 ;  /* 0x000000967d787223 */ /* 0x000fe20000010878 */
[----:B------:R-:W-:Y:S01]  /*5330*/  FMUL.FTZ R5, R121, R4 ;  /* 0x0000000479057220 */ /* 0x000fe20000410000 */
[----:B01----:R-:W-:Y:S01]  /*5340*/  FMUL.FTZ R143, R202, R9 ;  /* 0x00000009ca8f7220 */ /* 0x003fe20000410000 */
[----:B------:R-:W-:Y:S01]  /*5350*/  FFMA.FTZ R2, RZ, R125, R2 ;  /* 0x0000007dff027223 */ /* 0x000fe20000010002 */
[----:B------:R-:W-:Y:S01]  /*5360*/  FFMA.FTZ R120, R103, R54, R120 ;  /* 0x0000003667787223 */ /* 0x000fe20000010078 */
[----:B------:R-:W-:Y:S01]  /*5370*/  FFMA.FTZ R138, R122, R3, -R5 ;  /* 0x000000037a8a7223 */ /* 0x000fe20000010805 */
[C---:B------:R-:W-:Y:S01]  /*5380*/  FMUL.FTZ R141, R204.reuse, R9 ;  /* 0x00000009cc8d7220 */ /* 0x040fe20000410000 */
[----:B------:R-:W-:Y:S01]  /*5390*/  FFMA.FTZ R144, -R204, R8, -R143 ;  /* 0x00000008cc907223 */ /* 0x000fe2000001098f */
[----:B------:R-:W-:Y:S01]  /*53a0*/  FMUL.FTZ R3, R121, R3 ;  /* 0x0000000379037220 */ /* 0x000fe20000410000 */
[----:B------:R-:W-:Y:S01]  /*53b0*/  FMUL.FTZ R205, R201, UR47 ;  /* 0x0000002fc9cd7c20 */ /* 0x000fe20008410000 */
[----:B------:R-:W-:Y:S01]  /*53c0*/  FADD.FTZ R2, RZ, R2 ;  /* 0x00000002ff027221 */ /* 0x000fe20000010000 */
[----:B------:R-:W-:Y:S01]  /*53d0*/  FMUL.FTZ R5, R121, R120 ;  /* 0x0000007879057220 */ /* 0x000fe20000410000 */
[----:B------:R-:W-:Y:S01]  /*53e0*/  FFMA.FTZ R140, R202, R8, -R141 ;  /* 0x00000008ca8c7223 */ /* 0x000fe2000001088d */
[----:B------:R-:W-:Y:S01]  /*53f0*/  FMUL.FTZ R152, R195, R144 ;  /* 0x00000090c3987220 */ /* 0x000fe20000410000 */
[----:B------:R-:W-:Y:S01]  /*5400*/  FFMA.FTZ R4, R122, R4, R3 ;  /* 0x000000047a047223 */ /* 0x000fe20000010003 */
[----:B------:R-:W-:Y:S01]  /*5410*/  FFMA.FTZ R205, R200, UR46, -R205 ;  /* 0x0000002ec8cd7c23 */ /* 0x000fe200080108cd */
[-C--:B------:R-:W-:Y:S01]  /*5420*/  FMUL.FTZ R3, R121, R2.reuse ;  /* 0x0000000279037220 */ /* 0x080fe20000410000 */
[----:B------:R-:W-:Y:S01]  /*5430*/  FFMA.FTZ R5, R122, R2, R5 ;  /* 0x000000027a057223 */ /* 0x000fe20000010005 */
[----:B------:R-:W-:Y:S01]  /*5440*/  FFMA.FTZ R152, R197, R140, R152 ;  /* 0x0000008cc5987223 */ /* 0x000fe20000010098 */
[----:B------:R-:W-:Y:S01]  /*5450*/  FMUL.FTZ R2, R17, R4 ;  /* 0x0000000411027220 */ /* 0x000fe20000410000 */
[----:B------:R-:W-:Y:S01]  /*5460*/  FMUL.FTZ R140, R195, R140 ;  /* 0x0000008cc38c7220 */ /* 0x000fe20000410000 */
[----:B------:R-:W-:Y:S01]  /*5470*/  FMUL.FTZ R143, R204, R203 ;  /* 0x000000cbcc8f7220 */ /* 0x000fe20000410000 */
[----:B------:R-:W-:Y:S01]  /*5480*/  FMUL.FTZ R141, R100, R205 ;  /* 0x000000cd648d7220 */ /* 0x000fe20000410000 */
[----:B------:R-:W-:Y:S01]  /*5490*/  FMUL.FTZ R149, R208, UR47 ;  /* 0x0000002fd0957c20 */ /* 0x000fe20008410000 */
[----:B------:R-:W-:Y:S01]  /*54a0*/  FFMA.FTZ R120, R122, R120, -R3 ;  /* 0x000000787a787223 */ /* 0x000fe20000010803 */
[-C--:B------:R-:W-:Y:S01]  /*54b0*/  FMUL.FTZ R3, R17, R138.reuse ;  /* 0x0000008a11037220 */ /* 0x080fe20000410000 */
[----:B------:R-:W-:Y:S01]  /*54c0*/  FFMA.FTZ R138, R119, R138, -R2 ;  /* 0x0000008a778a7223 */ /* 0x000fe20000010802 */
[----:B------:R-:W-:Y:S01]  /*54d0*/  FFMA.FTZ R140, R197, R144, -R140 ;  /* 0x00000090c58c7223 */ /* 0x000fe2000001088c */
[-C--:B------:R-:W-:Y:S01]  /*54e0*/  FFMA.FTZ R2, R202, R141.reuse, R143 ;  /* 0x0000008dca027223 */ /* 0x080fe2000001008f */
[----:B------:R-:W-:Y:S01]  /*54f0*/  FFMA.FTZ R198, R206, UR46, -R149 ;  /* 0x0000002ecec67c23 */ /* 0x000fe20008010895 */
[----:B------:R-:W-:Y:S01]  /*5500*/  FMUL.FTZ R141, R204, R141 ;  /* 0x0000008dcc8d7220 */ /* 0x000fe20000410000 */
[----:B------:R-:W-:Y:S01]  /*5510*/  FFMA.FTZ R3, R119, R4, R3 ;  /* 0x0000000477037223 */ /* 0x000fe20000010003 */
[----:B------:R-:W-:Y:S01]  /*5520*/  FMUL.FTZ R4, R187, R140 ;  /* 0x0000008cbb047220 */ /* 0x000fe20000410000 */
[----:B------:R-:W-:Y:S01]  /*5530*/  FFMA.FTZ R144, R99, R198, R2 ;  /* 0x000000c663907223 */ /* 0x000fe20000010002 */
[----:B------:R-:W-:Y:S01]  /*5540*/  FADD.FTZ R2, RZ, R5 ;  /* 0x00000005ff027221 */ /* 0x000fe20000010000 */
[----:B------:R-:W-:Y:S01]  /*5550*/  FFMA.FTZ R141, R202, R203, -R141 ;  /* 0x000000cbca8d7223 */ /* 0x000fe2000001088d */
[-C--:B------:R-:W-:Y:S01]  /*5560*/  FMUL.FTZ R151, R187, R152.reuse ;  /* 0x00000098bb977220 */ /* 0x080fe20000410000 */
[----:B------:R-:W-:Y:S01]  /*5570*/  FFMA.FTZ R143, R189, R152, R4 ;  /* 0x00000098bd8f7223 */ /* 0x000fe20000010004 */
[-C--:B------:R-:W-:Y:S01]  /*5580*/  FMUL.FTZ R5, R15, R3.reuse ;  /* 0x000000030f057220 */ /* 0x080fe20000410000 */
[----:B------:R-:W-:Y:S01]  /*5590*/  FFMA.FTZ R120, R105, R56, R120 ;  /* 0x0000003869787223 */ /* 0x000fe20000010078 */
[----:B------:R-:W-:Y:S01]  /*55a0*/  FMUL.FTZ R4, R17, R2 ;  /* 0x0000000211047220 */ /* 0x000fe20000410000 */
[----:B------:R-:W-:Y:S01]  /*55b0*/  FADD.FTZ R152, R196, R141 ;  /* 0x0000008dc4987221 */ /* 0x000fe20000010000 */
[----:B------:R-:W-:Y:S01]  /*55c0*/  FFMA.FTZ R151, R189, R140, -R151 ;  /* 0x0000008cbd977223 */ /* 0x000fe20000010897 */
[-C--:B------:R-:W-:Y:S01]  /*55d0*/  FMUL.FTZ R141, R15, R138.reuse ;  /* 0x0000008a0f8d7220 */ /* 0x080fe20000410000 */
[C---:B------:R-:W-:Y:S01]  /*55e0*/  FFMA.FTZ R140, R16.reuse, R138, -R5 ;  /* 0x0000008a108c7223 */ /* 0x040fe20000010805 */
[-C--:B------:R-:W-:Y:S01]  /*55f0*/  FFMA.FTZ R5, R119, R120.reuse, -R4 ;  /* 0x0000007877057223 */ /* 0x080fe20000010804 */
[----:B------:R-:W-:Y:S01]  /*5600*/  FMUL.FTZ R120, R17, R120 ;  /* 0x0000007811787220 */ /* 0x000fe20000410000 */
[----:B------:R-:W-:Y:S01]  /*5610*/  FFMA.FTZ R141, R16, R3, R141 ;  /* 0x00000003108d7223 */ /* 0x000fe2000001008d */
[----:B------:R-:W-:Y:S01]  /*5620*/  FMUL.FTZ R3, R178, R151 ;  /* 0x00000097b2037220 */ /* 0x000fe20000410000 */
[----:B------:R-:W0:Y:S01]  /*5630*/  @P1 LDC R153, c[0x0][0x38c] ;  /* 0x0000e300ff991b82 */ /* 0x000e220000000800 */
[----:B------:R-:W-:Y:S01]  /*5640*/  FFMA.FTZ R120, R119, R2, R120 ;  /* 0x0000000277787223 */ /* 0x000fe20000010078 */
[----:B------:R-:W-:Y:S01]  /*5650*/  FFMA.FTZ R5, R104, R57, R5 ;  /* 0x0000003968057223 */ /* 0x000fe20000010005 */
[----:B------:R-:W-:Y:S01]  /*5660*/  FFMA.FTZ R138, R180, R143, R3 ;  /* 0x0000008fb48a7223 */ /* 0x000fe20000010003 */
[----:B------:R-:W-:Y:S01]  /*5670*/  FMUL.FTZ R3, R13, R141 ;  /* 0x0000008d0d037220 */ /* 0x000fe20000410000 */
[----:B------:R-:W-:Y:S01]  /*5680*/  FADD.FTZ R120, RZ, R120 ;  /* 0x00000078ff787221 */ /* 0x000fe20000010000 */
[----:B------:R-:W-:Y:S01]  /*5690*/  FMUL.FTZ R156, R195, R144 ;  /* 0x00000090c39c7220 */ /* 0x000fe20000410000 */
[----:B------:R-:W-:Y:S01]  /*56a0*/  FMUL.FTZ R143, R178, R143 ;  /* 0x0000008fb28f7220 */ /* 0x000fe20000410000 */
[----:B------:R-:W-:Y:S01]  /*56b0*/  FFMA.FTZ R149, R14, R140, -R3 ;  /* 0x0000008c0e957223 */ /* 0x000fe20000010803 */
[CC--:B------:R-:W-:Y:S01]  /*56c0*/  FMUL.FTZ R3, R15.reuse, R5.reuse ;  /* 0x000000050f037220 */ /* 0x0c0fe20000410000 */
[----:B------:R-:W-:Y:S01]  /*56d0*/  FMUL.FTZ R2, R15, R120 ;  /* 0x000000780f027220 */ /* 0x000fe20000410000 */
[-C--:B------:R-:W-:Y:S01]  /*56e0*/  FFMA.FTZ R185, R197, R152.reuse, -R156 ;  /* 0x00000098c5b97223 */ /* 0x080fe2000001089c */
[----:B------:R-:W-:Y:S01]  /*56f0*/  FMUL.FTZ R152, R195, R152 ;  /* 0x00000098c3987220 */ /* 0x000fe20000410000 */
[C---:B------:R-:W-:Y:S01]  /*5700*/  FFMA.FTZ R3, R16.reuse, R120, R3 ;  /* 0x0000007810037223 */ /* 0x040fe20000010003 */
[----:B------:R-:W-:Y:S01]  /*5710*/  FFMA.FTZ R4, R16, R5, -R2 ;  /* 0x0000000510047223 */ /* 0x000fe20000010802 */
[----:B------:R-:W-:-:S02]  /*5720*/  HFMA2 R191, -RZ, RZ, 0, 9.5367431640625e-07 ;  /* 0x00000010ffbf7431 */ /* 0x000fc400000001ff */
[----:B------:R-:W-:Y:S01]  /*5730*/  FFMA.FTZ R181, R197, R144, R152 ;  /* 0x00000090c5b57223 */ /* 0x000fe20000010098 */
[----:B------:R-:W-:Y:S01]  /*5740*/  FFMA.FTZ R144, R180, R151, -R143 ;  /* 0x00000097b4907223 */ /* 0x000fe2000001088f */
[----:B------:R-:W-:Y:S01]  /*5750*/  FADD.FTZ R3, RZ, R3 ;  /* 0x00000003ff037221 */ /* 0x000fe20000010000 */
[----:B------:R-:W-:Y:S01]  /*5760*/  FFMA.FTZ R4, R107, R58, R4 ;  /* 0x0000003a6b047223 */ /* 0x000fe20000010004 */
[C---:B------:R-:W-:Y:S01]  /*5770*/  FMUL.FTZ R143, R13.reuse, R140 ;  /* 0x0000008c0d8f7220 */ /* 0x040fe20000410000 */
[----:B------:R-:W-:Y:S01]  /*5780*/  MOV R140, UR11 ;  /* 0x0000000b008c7c02 */ /* 0x000fe20008000f00 */
[C---:B------:R-:W-:Y:S01]  /*5790*/  FMUL.FTZ R5, R13.reuse, R3 ;  /* 0x000000030d057220 */ /* 0x040fe20000410000 */
[-C--:B------:R-:W-:Y:S01]  /*57a0*/  FMUL.FTZ R120, R13, R4.reuse ;  /* 0x000000040d787220 */ /* 0x080fe20000410000 */
[----:B------:R-:W-:Y:S01]  /*57b0*/  FFMA.FTZ R151, R14, R141, R143 ;  /* 0x0000008d0e977223 */ /* 0x000fe2000001008f */
[----:B------:R-:W-:Y:S01]  /*57c0*/  @P1 IADD3 R2, PT, PT, R140, -0x2, RZ ;  /* 0xfffffffe8c021810 */ /* 0x000fe20007ffe0ff */
[C---:B------:R-:W-:Y:S01]  /*57d0*/  FFMA.FTZ R5, R14.reuse, R4, -R5 ;  /* 0x000000040e057223 */ /* 0x040fe20000010805 */
[----:B------:R-:W-:Y:S01]  /*57e0*/  FFMA.FTZ R120, R14, R3, R120 ;  /* 0x000000030e787223 */ /* 0x000fe20000010078 */
[C---:B------:R-:W-:Y:S01]  /*57f0*/  FMUL.FTZ R140, R177.reuse, R144 ;  /* 0x00000090b18c7220 */ /* 0x040fe20000410000 */
[----:B------:R-:W-:Y:S01]  /*5800*/  FMUL.FTZ R141, R177, R138 ;  /* 0x0000008ab18d7220 */ /* 0x000fe20000410000 */
[----:B0-----:R-:W-:-:S02]  /*5810*/  @P1 IMAD R4, R2, R153, UR8 ;  /* 0x0000000802041e24 */ /* 0x001fc4000f8e0299 */
[----:B------:R-:W-:Y:S01]  /*5820*/  FFMA.FTZ R153, R106, R59, R5 ;  /* 0x0000003b6a997223 */ /* 0x000fe20000010005 */
[----:B------:R-:W-:Y:S01]  /*5830*/  FADD.FTZ R171, RZ, R120 ;  /* 0x00000078ffab7221 */ /* 0x000fe20000010000 */
[----:B------:R-:W-:Y:S01]  /*5840*/  FFMA.FTZ R143, R179, R138, R140 ;  /* 0x0000008ab38f7223 */ /* 0x000fe2000001008c */
[----:B------:R-:W-:Y:S01]  /*5850*/  FMUL.FTZ R138, R139, UR47 ;  /* 0x0000002f8b8a7c20 */ /* 0x000fe20008410000 */
[C---:B------:R-:W-:Y:S01]  /*5860*/  FMUL.FTZ R175, R10.reuse, R153 ;  /* 0x000000990aaf7220 */ /* 0x040fe20000410000 */
[----:B------:R-:W-:Y:S01]  /*5870*/  FMUL.FTZ R120, R10, R171 ;  /* 0x000000ab0a787220 */ /* 0x000fe20000410000 */
[----:B------:R-:W-:Y:S01]  /*5880*/  CS2R R2, SRZ ;  /* 0x0000000000027805 */ /* 0x000fe2000001ff00 */
[----:B------:R-:W-:Y:S01]  /*5890*/  FFMA.FTZ R141, R179, R144, -R141 ;  /* 0x00000090b38d7223 */ /* 0x000fe2000001088d */
[----:B------:R-:W-:-:S04]  /*58a0*/  @P1 IMAD.WIDE R4, R4, R191, UR4 ;  /* 0x0000000404041e25 */ /* 0x000fc8000f8e02bf */
[----:B------:R-:W-:Y:S01]  /*58b0*/  FFMA.FTZ R199, R207, UR46, -R138 ;  /* 0x0000002ecfc77c23 */ /* 0x000fe2000801088a */
[----:B------:R-:W-:Y:S01]  /*58c0*/  FADD.FTZ R144, R194, R185 ;  /* 0x000000b9c2907221 */ /* 0x000fe20000010000 */
[C---:B------:R-:W-:Y:S01]  /*58d0*/  FFMA.FTZ R175, R12.reuse, R171, R175 ;  /* 0x000000ab0caf7223 */ /* 0x040fe200000100af */
[----:B------:R-:W-:Y:S01]  /*58e0*/  FFMA.FTZ R120, R12, R153, -R120 ;  /* 0x000000990c787223 */ /* 0x000fe20000010878 */
[----:B------:R-:W-:Y:S01]  /*58f0*/  FFMA.FTZ R140, R98, R199, R181 ;  /* 0x000000c7628c7223 */ /* 0x000fe200000100b5 */
[----:B------:R-:W-:Y:S01]  /*5900*/  FMUL.FTZ R152, R187, R144 ;  /* 0x00000090bb987220 */ /* 0x000fe20000410000 */
[----:B------:R0:W2:Y:S01]  /*5910*/  @P1 LDG.E.64 R2, desc[UR30][R4.64+0x8] ;  /* 0x0000081e04021981 */ /* 0x0000a2000c1e1b00 */
[----:B------:R-:W-:Y:S01]  /*5920*/  FADD.FTZ R138, RZ, R175 ;  /* 0x000000afff8a7221 */ /* 0x000fe20000010000 */
[----:B------:R-:W-:Y:S01]  /*5930*/  FFMA.FTZ R120, R109, R60, R120 ;  /* 0x0000003c6d787223 */ /* 0x000fe20000010078 */
[-C--:B------:R-:W-:Y:S01]  /*5940*/  FFMA.FTZ R152, R189, R140.reuse, R152 ;  /* 0x0000008cbd987223 */ /* 0x080fe20000010098 */
[----:B------:R-:W-:Y:S01]  /*5950*/  FMUL.FTZ R156, R187, R140 ;  /* 0x0000008cbb9c7220 */ /* 0x000fe20000410000 */
[C---:B------:R-:W-:Y:S01]  /*5960*/  FMUL.FTZ R140, R145.reuse, R138 ;  /* 0x0000008a918c7220 */ /* 0x040fe20000410000 */
[-C--:B------:R-:W-:Y:S01]  /*5970*/  FMUL.FTZ R175, R145, R120.reuse ;  /* 0x0000007891af7220 */ /* 0x080fe20000410000 */
[----:B------:R-:W-:Y:S01]  /*5980*/  FMUL.FTZ R153, R10, R151 ;  /* 0x000000970a997220 */ /* 0x000fe20000410000 */
[----:B------:R-:W-:Y:S01]  /*5990*/  FMUL.FTZ R192, R211, UR47 ;  /* 0x0000002fd3c07c20 */ /* 0x000fe20008410000 */
[C---:B------:R-:W-:Y:S01]  /*59a0*/  FFMA.FTZ R171, R147.reuse, R120, -R140 ;  /* 0x0000007893ab7223 */ /* 0x040fe2000001088c */
[----:B------:R-:W-:Y:S01]  /*59b0*/  FFMA.FTZ R175, R147, R138, R175 ;  /* 0x0000008a93af7223 */ /* 0x000fe200000100af */
[-C--:B0-----:R-:W-:Y:S01]  /*59c0*/  FFMA.FTZ R4, R12, R149.reuse, -R153 ;  /* 0x000000950c047223 */ /* 0x081fe20000010899 */
[----:B------:R-:W-:Y:S01]  /*59d0*/  FMUL.FTZ R149, R10, R149 ;  /* 0x000000950a957220 */ /* 0x000fe20000410000 */
[----:B------:R-:W-:Y:S01]  /*59e0*/  FFMA.FTZ R171, R108, R61, R171 ;  /* 0x0000003d6cab7223 */ /* 0x000fe200000100ab */
[----:B------:R-:W-:Y:S01]  /*59f0*/  FADD.FTZ R175, RZ, R175 ;  /* 0x000000afffaf7221 */ /* 0x000fe20000010000 */
[----:B------:R-:W-:Y:S01]  /*5a00*/  FFMA.FTZ R192, R209, UR46, -R192 ;  /* 0x0000002ed1c07c23 */ /* 0x000fe200080108c0 */
[----:B------:R-:W-:Y:S01]  /*5a10*/  FFMA.FTZ R120, R12, R151, R149 ;  /* 0x000000970c787223 */ /* 0x000fe20000010095 */
[C---:B------:R-:W-:Y:S01]  /*5a20*/  FMUL.FTZ R5, R146.reuse, R171 ;  /* 0x000000ab92057220 */ /* 0x040fe20000410000 */
[-C--:B------:R-:W-:Y:S01]  /*5a30*/  FMUL.FTZ R140, R146, R175.reuse ;  /* 0x000000af928c7220 */ /* 0x080fe20000410000 */
[----:B------:R-:W-:Y:S01]  /*5a40*/  FFMA.FTZ R181, R189, R144, -R156 ;  /* 0x00000090bdb57223 */ /* 0x000fe2000001089c */
[----:B------:R-:W-:Y:S01]  /*5a50*/  FMUL.FTZ R138, R145, R120 ;  /* 0x00000078918a7220 */ /* 0x000fe20000410000 */
[C---:B------:R-:W-:Y:S01]  /*5a60*/  FFMA.FTZ R175, R148.reuse, R175, R5 ;  /* 0x000000af94af7223 */ /* 0x040fe20000010005 */
[----:B------:R-:W-:Y:S01]  /*5a70*/  FFMA.FTZ R140, R148, R171, -R140 ;  /* 0x000000ab948c7223 */ /* 0x000fe2000001088c */
[----:B------:R-:W-:Y:S01]  /*5a80*/  FFMA.FTZ R171, R97, R192, R152 ;  /* 0x000000c061ab7223 */ /* 0x000fe20000010098 */
[-C--:B------:R-:W-:Y:S01]  /*5a90*/  FFMA.FTZ R5, R147, R4.reuse, -R138 ;  /* 0x0000000493057223 */ /* 0x080fe2000001088a */
[----:B------:R-:W-:Y:S01]  /*5aa0*/  FMUL.FTZ R4, R145, R4 ;  /* 0x0000000491047220 */ /* 0x000fe20000410000 */
[----:B------:R-:W-:Y:S01]  /*5ab0*/  FFMA.FTZ R140, R111, R62, R140 ;  /* 0x0000003e6f8c7223 */ /* 0x000fe2000001008c */
[----:B------:R-:W-:Y:S01]  /*5ac0*/  FADD.FTZ R181, R188, R181 ;  /* 0x000000b5bcb57221 */ /* 0x000fe20000010000 */
[----:B------:R-:W-:Y:S01]  /*5ad0*/  FMUL.FTZ R151, R178, R171 ;  /* 0x000000abb2977220 */ /* 0x000fe20000410000 */
[----:B------:R-:W-:Y:S01]  /*5ae0*/  FFMA.FTZ R149, R147, R120, R4 ;  /* 0x0000007893957223 */ /* 0x000fe20000010004 */
[----:B------:R-:W-:Y:S01]  /*5af0*/  FADD.FTZ R4, RZ, R175 ;  /* 0x000000afff047221 */ /* 0x000fe20000010000 */
[C---:B------:R-:W-:Y:S01]  /*5b00*/  FMUL.FTZ R120, R167.reuse, R140 ;  /* 0x0000008ca7787220 */ /* 0x040fe20000410000 */
[----:B------:R-:W-:Y:S01]  /*5b10*/  FFMA.FTZ R175, R180, R181, -R151 ;  /* 0x000000b5b4af7223 */ /* 0x000fe20000010897 */
[----:B------:R-:W-:Y:S01]  /*5b20*/  FMUL.FTZ R151, R146, R149 ;  /* 0x0000009592977220 */ /* 0x000fe20000410000 */
[-C--:B------:R-:W-:Y:S01]  /*5b30*/  FMUL.FTZ R153, R167, R4.reuse ;  /* 0x00000004a7997220 */ /* 0x080fe20000410000 */
[C---:B------:R-:W-:Y:S01]  /*5b40*/  FFMA.FTZ R120, R169.reuse, R4, R120 ;  /* 0x00000004a9787223 */ /* 0x040fe20000010078 */
[----:B------:R-:W-:Y:S01]  /*5b50*/  FMUL.FTZ R181, R178, R181 ;  /* 0x000000b5b2b57220 */ /* 0x000fe20000410000 */
[----:B------:R-:W-:Y:S01]  /*5b60*/  FFMA.FTZ R4, R148, R5, -R151 ;  /* 0x0000000594047223 */ /* 0x000fe20000010897 */
[----:B------:R-:W-:Y:S01]  /*5b70*/  FFMA.FTZ R153, R169, R140, -R153 ;  /* 0x0000008ca9997223 */ /* 0x000fe20000010899 */
[----:B------:R-:W-:Y:S01]  /*5b80*/  FADD.FTZ R151, RZ, R120 ;  /* 0x00000078ff977221 */ /* 0x000fe20000010000 */
[----:B------:R-:W-:Y:S01]  /*5b90*/  FMUL.FTZ R193, R166, UR47 ;  /* 0x0000002fa6c17c20 */ /* 0x000fe20008410000 */
[----:B------:R-:W-:Y:S01]  /*5ba0*/  FFMA.FTZ R181, R180, R171, R181 ;  /* 0x000000abb4b57223 */ /* 0x000fe200000100b5 */
[----:B------:R-:W-:Y:S01]  /*5bb0*/  FFMA.FTZ R153, R112, R63, R153 ;  /* 0x0000003f70997223 */ /* 0x000fe20000010099 */
[----:B------:R-:W-:Y:S01]  /*5bc0*/  FMUL.FTZ R171, R172, R151 ;  /* 0x00000097acab7220 */ /* 0x000fe20000410000 */
[----:B------:R-:W-:Y:S01]  /*5bd0*/  FFMA.FTZ R193, R124, UR46, -R193 ;  /* 0x0000002e7cc17c23 */ /* 0x000fe200080108c1 */
[----:B------:R-:W-:Y:S01]  /*5be0*/  FMUL.FTZ R5, R146, R5 ;  /* 0x0000000592057220 */ /* 0x000fe20000410000 */
[-C--:B------:R-:W-:Y:S01]  /*5bf0*/  FMUL.FTZ R138, R172, R153.reuse ;  /* 0x00000099ac8a7220 */ /* 0x080fe20000410000 */
[----:B------:R-:W-:Y:S01]  /*5c00*/  FFMA.FTZ R120, R174, R153, -R171 ;  /* 0x00000099ae787223 */ /* 0x000fe200000108ab */
[----:B------:R-:W-:Y:S01]  /*5c10*/  FFMA.FTZ R156, R96, R193, R181 ;  /* 0x000000c1609c7223 */ /* 0x000fe200000100b5 */
[----:B------:R-:W-:Y:S01]  /*5c20*/  FFMA.FTZ R140, R148, R149, R5 ;  /* 0x00000095948c7223 */ /* 0x000fe20000010005 */
[----:B------:R-:W-:Y:S01]  /*5c30*/  FFMA.FTZ R138, R174, R151, R138 ;  /* 0x00000097ae8a7223 */ /* 0x000fe2000001008a */
[----:B------:R-:W-:Y:S01]  /*5c40*/  FFMA.FTZ R152, R113, R64, R120 ;  /* 0x0000004071987223 */ /* 0x000fe20000010078 */
[----:B------:R-:W-:Y:S01]  /*5c50*/  FADD.FTZ R162, R186, R175 ;  /* 0x000000afbaa27221 */ /* 0x000fe20000010000 */
[C---:B------:R-:W-:Y:S01]  /*5c60*/  FMUL.FTZ R149, R177.reuse, R156 ;  /* 0x0000009cb1957220 */ /* 0x040fe20000410000 */
[----:B------:R-:W-:Y:S01]  /*5c70*/  FADD.FTZ R144, RZ, R138 ;  /* 0x0000008aff907221 */ /* 0x000fe20000010000 */
[C---:B------:R-:W-:Y:S01]  /*5c80*/  FMUL.FTZ R5, R177.reuse, R152 ;  /* 0x00000098b1057220 */ /* 0x040fe20000410000 */
[-C--:B------:R-:W-:Y:S01]  /*5c90*/  FMUL.FTZ R120, R177, R162.reuse ;  /* 0x000000a2b1787220 */ /* 0x080fe20000410000 */
[----:B------:R-:W-:Y:S01]  /*5ca0*/  FFMA.FTZ R138, R179, R162, -R149 ;  /* 0x000000a2b38a7223 */ /* 0x000fe20000010895 */
[-C--:B------:R-:W-:Y:S01]  /*5cb0*/  FMUL.FTZ R149, R177, R144.reuse ;  /* 0x00000090b1957220 */ /* 0x080fe20000410000 */
[----:B------:R-:W-:Y:S01]  /*5cc0*/  FFMA.FTZ R153, R179, R144, R5 ;  /* 0x00000090b3997223 */ /* 0x000fe20000010005 */
        /* <DEDUP_REMOVED lines=12> */
[----:B------:R-:W-:Y:S01]  /*5d90*/  FFMA.FTZ R4, R174, R5, -R151 ;  /* 0x00000005ae047223 */ /* 0x000fe20000010897 */
[----:B------:R-:W-:Y:S01]  /*5da0*/  FFMA.FTZ R120, R179, R156, R120 ;  /* 0x0000009cb3787223 */ /* 0x000fe20000010078 */
[----:B------:R-:W-:Y:S01]  /*5db0*/  FFMA.FTZ R152, R180, R171, R152 ;  /* 0x000000abb4987223 */ /* 0x000fe20000010098 */
[----:B------:R-:W-:Y:S01]  /*5dc0*/  FFMA.FTZ R156, R115, R66, R144 ;  /* 0x00000042739c7223 */ /* 0x000fe20000010090 */
        /* <DEDUP_REMOVED lines=25> */
[C---:B------:R-:W-:Y:S01]  /*5f60*/  FMUL.FTZ R140, R195.reuse, R144 ;  /* 0x00000090c38c7220 */ /* 0x040fe20000410000 */
[----:B------:R-:W-:Y:S01]  /*5f70*/  FADD.FTZ R171, RZ, R149 ;  /* 0x00000095ffab7221 */ /* 0x000fe20000010000 */
[C---:B------:R-:W-:Y:S01]  /*5f80*/  FMUL.FTZ R175, R204.reuse, R153 ;  /* 0x00000099ccaf7220 */ /* 0x040fe20000410000 */
[-C--:B------:R-:W-:Y:S01]  /*5f90*/  FMUL.FTZ R5, R195, R4.reuse ;  /* 0x00000004c3057220 */ /* 0x080fe20000410000 */
[C---:B------:R-:W-:Y:S01]  /*5fa0*/  FFMA.FTZ R149, R197.reuse, R4, -R140 ;  /* 0x00000004c5957223 */ /* 0x040fe2000001088c */
[-C--:B------:R-:W-:Y:S01]  /*5fb0*/  FMUL.FTZ R4, R204, R171.reuse ;  /* 0x000000abcc047220 */ /* 0x080fe20000410000 */
[----:B------:R-:W-:Y:S01]  /*5fc0*/  FFMA.FTZ R175, R202, R171, R175 ;  /* 0x000000abcaaf7223 */ /* 0x000fe200000100af */
[----:B------:R-:W-:Y:S01]  /*5fd0*/  FFMA.FTZ R151, R197, R144, R5 ;  /* 0x00000090c5977223 */ /* 0x000fe20000010005 */
[----:B------:R-:W-:Y:S01]  /*5fe0*/  FMUL.FTZ R171, R172, R141 ;  /* 0x0000008dacab7220 */ /* 0x000fe20000410000 */
[----:B------:R-:W-:Y:S01]  /*5ff0*/  FFMA.FTZ R5, R202, R153, -R4 ;  /* 0x00000099ca057223 */ /* 0x000fe20000010804 */
[----:B------:R-:W-:Y:S01]  /*6000*/  FADD.FTZ R4, RZ, R175 ;  /* 0x000000afff047221 */ /* 0x000fe20000010000 */
[----:B------:R-:W-:Y:S01]  /*6010*/  FMUL.FTZ R190, R165, UR47 ;  /* 0x0000002fa5be7c20 */ /* 0x000fe20008410000 */
[----:B------:R-:W-:Y:S01]  /*6020*/  FFMA.FTZ R140, R174, R143, R171 ;  /* 0x0000008fae8c7223 */ /* 0x000fe200000100ab */
[----:B------:R-:W-:Y:S01]  /*6030*/  FFMA.FTZ R5, R118, R69, R5 ;  /* 0x0000004576057223 */ /* 0x000fe20000010005 */
[----:B------:R-:W-:Y:S01]  /*6040*/  FMUL.FTZ R185, R172, R143 ;  /* 0x0000008facb97220 */ /* 0x000fe20000410000 */
[----:B------:R-:W-:Y:S01]  /*6050*/  FFMA.FTZ R190, R127, UR46, -R190 ;  /* 0x0000002e7fbe7c23 */ /* 0x000fe200080108be */
[----:B------:R-:W0:Y:S01]  /*6060*/  SHFL.UP PT, R171, R4, 0x1, RZ ;  /* 0x0420000004ab7989 */ /* 0x000e2200000e00ff */
[----:B------:R-:W-:Y:S01]  /*6070*/  FMUL.FTZ R143, R204, R149 ;  /* 0x00000095cc8f7220 */ /* 0x000fe20000410000 */
[----:B------:R-:W-:Y:S01]  /*6080*/  FFMA.FTZ R144, R174, R141, -R185 ;  /* 0x0000008dae907223 */ /* 0x000fe200000108b9 */
[----:B------:R-:W-:Y:S01]  /*6090*/  FFMA.FTZ R175, R95, R190, R120 ;  /* 0x000000be5faf7223 */ /* 0x000fe20000010078 */
[----:B------:R-:W1:Y:S01]  /*60a0*/  SHFL.UP PT, R153, R5, 0x1, RZ ;  /* 0x0420000005997989 */ /* 0x000e6200000e00ff */
[-C--:B------:R-:W-:Y:S01]  /*60b0*/  FFMA.FTZ R120, R202, R151.reuse, R143 ;  /* 0x00000097ca787223 */ /* 0x080fe2000001008f */
[----:B------:R-:W-:Y:S01]  /*60c0*/  FMUL.FTZ R151, R204, R151 ;  /* 0x00000097cc977220 */ /* 0x000fe20000410000 */
[----:B------:R-:W-:Y:S01]  /*60d0*/  FADD.FTZ R181, R183, R138 ;  /* 0x0000008ab7b57221 */ /* 0x000fe20000010000 */
[----:B------:R-:W-:Y:S01]  /*60e0*/  FMUL.FTZ R141, R172, R175 ;  /* 0x000000afac8d7220 */ /* 0x000fe20000410000 */
[----:B------:R-:W-:Y:S01]  /*60f0*/  FMUL.FTZ R185, R142, UR47 ;  /* 0x0000002f8eb97c20 */ /* 0x000fe20008410000 */
[----:B------:R-:W-:Y:S01]  /*6100*/  FFMA.FTZ R138, R202, R149, -R151 ;  /* 0x00000095ca8a7223 */ /* 0x000fe20000010897 */
[----:B------:R-:W3:Y:S01]  /*6110*/  SHFL.UP PT, R143, R120, 0x1, RZ ;  /* 0x04200000788f7989 */ /* 0x000ee200000e00ff */
[-C--:B------:R-:W-:Y:S01]  /*6120*/  FMUL.FTZ R152, R172, R181.reuse ;  /* 0x000000b5ac987220 */ /* 0x080fe20000410000 */
[----:B------:R-:W-:Y:S01]  /*6130*/  FFMA.FTZ R181, R174, R181, -R141 ;  /* 0x000000b5aeb57223 */ /* 0x000fe2000001088d */
[----:B------:R-:W-:Y:S01]  /*6140*/  FMUL.FTZ R149, R167, R140 ;  /* 0x0000008ca7957220 */ /* 0x000fe20000410000 */
[----:B------:R-:W4:Y:S01]  /*6150*/  SHFL.UP PT, R141, R138, 0x1, RZ ;  /* 0x042000008a8d7989 */ /* 0x000f2200000e00ff */
[----:B------:R-:W-:Y:S01]  /*6160*/  ISETP.GE.AND P3, PT, R20, 0x1, PT ;  /* 0x000000011400780c */ /* 0x000fe20003f66270 */
[----:B------:R-:W-:Y:S01]  /*6170*/  FFMA.FTZ R175, R174, R175, R152 ;  /* 0x000000afaeaf7223 */ /* 0x000fe20000010098 */
[----:B------:R-:W-:Y:S01]  /*6180*/  FFMA.FTZ R185, R126, UR46, -R185 ;  /* 0x0000002e7eb97c23 */ /* 0x000fe200080108b9 */
[-C--:B------:R-:W-:Y:S01]  /*6190*/  FFMA.FTZ R213, R169, R144.reuse, -R149 ;  /* 0x00000090a9d57223 */ /* 0x080fe20000010895 */
[----:B------:R-:W-:Y:S01]  /*61a0*/  FMUL.FTZ R152, R167, R144 ;  /* 0x00000090a7987220 */ /* 0x000fe20000410000 */
[----:B------:R-:W-:Y:S01]  /*61b0*/  FMUL.FTZ R184, R163, UR47 ;  /* 0x0000002fa3b87c20 */ /* 0x000fe20008410000 */
[----:B------:R-:W-:Y:S01]  /*61c0*/  FFMA.FTZ R144, R94, R185, R175 ;  /* 0x000000b95e907223 */ /* 0x000fe200000100af */
[----:B------:R-:W-:Y:S01]  /*61d0*/  FMUL.FTZ R168, R161, UR47 ;  /* 0x0000002fa1a87c20 */ /* 0x000fe20008410000 */
[-C--:B0-----:R-:W-:Y:S01]  /*61e0*/  FMUL.FTZ R149, R138, R171.reuse ;  /* 0x000000ab8a957220 */ /* 0x081fe20000410000 */
[----:B------:R-:W-:Y:S01]  /*61f0*/  FMUL.FTZ R171, R120, R171 ;  /* 0x000000ab78ab7220 */ /* 0x000fe20000410000 */
[----:B------:R-:W-:Y:S01]  /*6200*/  FFMA.FTZ R191, R169, R140, R152 ;  /* 0x0000008ca9bf7223 */ /* 0x000fe20000010098 */
[----:B------:R-:W-:Y:S01]  /*6210*/  FADD.FTZ R152, R182, R181 ;  /* 0x000000b5b6987221 */ /* 0x000fe20000010000 */
[-C--:B-1----:R-:W-:Y:S01]  /*6220*/  FFMA.FTZ R149, R120, R153.reuse, R149 ;  /* 0x0000009978957223 */ /* 0x082fe20000010095 */
[C---:B------:R-:W-:Y:S01]  /*6230*/  FMUL.FTZ R151, R167.reuse, R144 ;  /* 0x00000090a7977220 */ /* 0x040fe20000410000 */
[----:B------:R-:W-:Y:S01]  /*6240*/  FFMA.FTZ R140, R138, R153, -R171 ;  /* 0x000000998a8c7223 */ /* 0x000fe200000108ab */
[-C--:B------:R-:W-:Y:S01]  /*6250*/  FMUL.FTZ R156, R167, R152.reuse ;  /* 0x00000098a79c7220 */ /* 0x080fe20000410000 */
[----:B------:R-:W-:Y:S01]  /*6260*/  @P3 FADD.FTZ R4, R4, R149 ;  /* 0x0000009504043221 */ /* 0x000fe20000010000 */
[----:B------:R-:W-:Y:S01]  /*6270*/  FFMA.FTZ R152, R169, R152, -R151 ;  /* 0x00000098a9987223 */ /* 0x000fe20000010897 */
[----:B------:R-:W-:Y:S01]  /*6280*/  @P3 FADD.FTZ R5, R5, R140 ;  /* 0x0000008c05053221 */ /* 0x000fe20000010000 */
[-C--:B---3--:R-:W-:Y:S01]  /*6290*/  FMUL.FTZ R149, R120, R143.reuse ;  /* 0x0000008f78957220 */ /* 0x088fe20000410000 */
[C---:B------:R-:W-:Y:S01]  /*62a0*/  FMUL.FTZ R143, R138.reuse, R143 ;  /* 0x0000008f8a8f7220 */ /* 0x040fe20000410000 */
[----:B------:R-:W0:Y:S01]  /*62b0*/  SHFL.UP PT, R151, R4, 0x2, RZ ;  /* 0x0440000004977989 */ /* 0x000e2200000e00ff */
[----:B------:R-:W-:Y:S01]  /*62c0*/  FFMA.FTZ R156, R169, R144, R156 ;  /* 0x00000090a99c7223 */ /* 0x000fe2000001009c */
[-C--:B----4-:R-:W-:Y:S01]  /*62d0*/  @P3 FFMA.FTZ R138, R138, R141.reuse, -R149 ;  /* 0x0000008d8a8a3223 */ /* 0x090fe20000010895 */
[----:B------:R-:W-:Y:S01]  /*62e0*/  @P3 FFMA.FTZ R120, R120, R141, R143 ;  /* 0x0000008d78783223 */ /* 0x000fe2000001008f */
[----:B------:R-:W-:Y:S01]  /*62f0*/  FFMA.FTZ R184, R129, UR46, -R184 ;  /* 0x0000002e81b87c23 */ /* 0x000fe200080108b8 */
[----:B------:R-:W1:Y:S01]  /*6300*/  SHFL.UP PT, R149, R5, 0x2, RZ ;  /* 0x0440000005957989 */ /* 0x000e6200000e00ff */
[----:B------:R-:W-:Y:S01]  /*6310*/  FMUL.FTZ R141, R130, UR46 ;  /* 0x0000002e828d7c20 */ /* 0x000fe20008410000 */
[----:B------:R-:W-:Y:S01]  /*6320*/  FADD.FTZ R171, R173, R152 ;  /* 0x00000098adab7221 */ /* 0x000fe20000010000 */
[----:B------:R-:W-:Y:S01]  /*6330*/  FFMA.FTZ R153, R93, R184, R156 ;  /* 0x000000b85d997223 */ /* 0x000fe2000001009c */
[----:B------:R-:W3:Y:S01]  /*6340*/  SHFL.UP PT, R143, R120, 0x2, RZ ;  /* 0x04400000788f7989 */ /* 0x000ee200000e00ff */
[----:B------:R-:W-:Y:S01]  /*6350*/  FFMA.FTZ R181, R128, UR47, R141 ;  /* 0x0000002f80b57c23 */ /* 0x000fe2000801008d */
[C---:B------:R-:W-:Y:S01]  /*6360*/  FMUL.FTZ R140, R146.reuse, R171 ;  /* 0x000000ab928c7220 */ /* 0x040fe20000410000 */
[----:B------:R-:W-:Y:S01]  /*6370*/  FMUL.FTZ R175, R146, R153 ;  /* 0x0000009992af7220 */ /* 0x000fe20000410000 */
[----:B------:R-:W4:Y:S01]  /*6380*/  SHFL.UP PT, R141, R138, 0x2, RZ ;  /* 0x044000008a8d7989 */ /* 0x000f2200000e00ff */
[----:B------:R-:W-:Y:S01]  /*6390*/  ISETP.GE.AND P3, PT, R20, 0x2, PT ;  /* 0x000000021400780c */ /* 0x000fe20003f66270 */
[----:B------:R-:W-:Y:S01]  /*63a0*/  FMUL.FTZ R162, R92, -R181 ;  /* 0x800000b55ca27220 */ /* 0x000fe20000410000 */
[C---:B------:R-:W-:Y:S01]  /*63b0*/  FFMA.FTZ R175, R148.reuse, R171, -R175 ;  /* 0x000000ab94af7223 */ /* 0x040fe200000108af */
[----:B------:R-:W-:Y:S01]  /*63c0*/  FFMA.FTZ R171, R148, R153, R140 ;  /* 0x0000009994ab7223 */ /* 0x000fe2000001008c */
[----:B------:R-:W-:Y:S01]  /*63d0*/  FMUL.FTZ R153, R146, R213 ;  /* 0x000000d592997220 */ /* 0x000fe20000410000 */
[----:B------:R-:W-:Y:S01]  /*63e0*/  FMUL.FTZ R181, R130, UR47 ;  /* 0x0000002f82b57c20 */ /* 0x000fe20008410000 */
[----:B------:R-:W-:Y:S01]  /*63f0*/  FADD.FTZ R162, R162, R175 ;  /* 0x000000afa2a27221 */ /* 0x000fe20000010000 */
[----:B------:R-:W-:Y:S01]  /*6400*/  FFMA.FTZ R168, R131, UR46, -R168 ;  /* 0x0000002e83a87c23 */ /* 0x000fe200080108a8 */
[----:B------:R-:W-:Y:S01]  /*6410*/  FFMA.FTZ R144, R148, R191, R153 ;  /* 0x000000bf94907223 */ /* 0x000fe20000010099 */
[----:B------:R-:W-:Y:S01]  /*6420*/  FFMA.FTZ R181, R128, UR46, -R181 ;  /* 0x0000002e80b57c23 */ /* 0x000fe200080108b5 */
[-C--:B0-----:R-:W-:Y:S01]  /*6430*/  FMUL.FTZ R153, R120, R151.reuse ;  /* 0x0000009778997220 */ /* 0x081fe20000410000 */
[----:B------:R-:W-:Y:S01]  /*6440*/  FMUL.FTZ R151, R138, R151 ;  /* 0x000000978a977220 */ /* 0x000fe20000410000 */
[----:B------:R-:W-:Y:S01]  /*6450*/  FMUL.FTZ R164, R145, R162 ;  /* 0x000000a291a47220 */ /* 0x000fe20000410000 */
[----:B------:R-:W-:Y:S01]  /*6460*/  FFMA.FTZ R156, R92, R181, R171 ;  /* 0x000000b55c9c7223 */ /* 0x000fe200000100ab */
[----:B------:R-:W-:Y:S01]  /*6470*/  FMUL.FTZ R191, R146, R191 ;  /* 0x000000bf92bf7220 */ /* 0x000fe20000410000 */
[-C--:B-1----:R-:W-:Y:S01]  /*6480*/  FFMA.FTZ R151, R120, R149.reuse, R151 ;  /* 0x0000009578977223 */ /* 0x082fe20000010097 */
[C---:B------:R-:W-:Y:S01]  /*6490*/  FFMA.FTZ R140, R138.reuse, R149, -R153 ;  /* 0x000000958a8c7223 */ /* 0x040fe20000010899 */
[-C--:B------:R-:W-:Y:S01]  /*64a0*/  FFMA.FTZ R164, R147, R156.reuse, R164 ;  /* 0x0000009c93a47223 */ /* 0x080fe200000100a4 */
[----:B------:R-:W-:Y:S01]  /*64b0*/  FMUL.FTZ R156, R145, R156 ;  /* 0x0000009c919c7220 */ /* 0x000fe20000410000 */
[-C--:B---3--:R-:W-:Y:S01]  /*64c0*/  FMUL.FTZ R149, R138, R143.reuse ;  /* 0x0000008f8a957220 */ /* 0x088fe20000410000 */
[----:B------:R-:W-:Y:S01]  /*64d0*/  @P3 FADD.FTZ R4, R4, R151 ;  /* 0x0000009704043221 */ /* 0x000fe20000010000 */
[C---:B------:R-:W-:Y:S01]  /*64e0*/  FMUL.FTZ R143, R120.reuse, R143 ;  /* 0x0000008f788f7220 */ /* 0x040fe20000410000 */
[----:B------:R-:W-:Y:S01]  /*64f0*/  @P3 FADD.FTZ R5, R5, R140 ;  /* 0x0000008c05053221 */ /* 0x000fe20000010000 */
[-C--:B----4-:R-:W-:Y:S01]  /*6500*/  @P3 FFMA.FTZ R120, R120, R141.reuse, R149 ;  /* 0x0000008d78783223 */ /* 0x090fe20000010095 */
[----:B------:R-:W-:Y:S01]  /*6510*/  FMUL.FTZ R140, R161, UR46 ;  /* 0x0000002ea18c7c20 */ /* 0x000fe20008410000 */
[----:B------:R-:W0:Y:S01]  /*6520*/  SHFL.UP PT, R151, R4, 0x4, RZ ;  /* 0x0480000004977989 */ /* 0x000e2200000e00ff */
[----:B------:R-:W-:Y:S01]  /*6530*/  @P3 FFMA.FTZ R138, R138, R141, -R143 ;  /* 0x0000008d8a8a3223 */ /* 0x000fe2000001088f */
[----:B------:R-:W-:Y:S01]  /*6540*/  FFMA.FTZ R152, R148, R213, -R191 ;  /* 0x000000d594987223 */ /* 0x000fe200000108bf */
[----:B------:R-:W-:Y:S01]  /*6550*/  FFMA.FTZ R156, R147, R162, -R156 ;  /* 0x000000a2939c7223 */ /* 0x000fe2000001089c */
[----:B------:R-:W1:Y:S01]  /*6560*/  SHFL.UP PT, R143, R120, 0x4, RZ ;  /* 0x04800000788f7989 */ /* 0x000e6200000e00ff */
[----:B------:R-:W-:Y:S01]  /*6570*/  FMUL.FTZ R171, R145, R144 ;  /* 0x0000009091ab7220 */ /* 0x000fe20000410000 */
[----:B------:R-:W-:Y:S01]  /*6580*/  FFMA.FTZ R162, R131, UR47, R140 ;  /* 0x0000002f83a27c23 */ /* 0x000fe2000801008c */
[-C--:B------:R-:W-:Y:S01]  /*6590*/  FMUL.FTZ R140, R145, R152.reuse ;  /* 0x00000098918c7220 */ /* 0x080fe20000410000 */
[----:B------:R-:W3:Y:S01]  /*65a0*/  SHFL.UP PT, R149, R5, 0x4, RZ ;  /* 0x0480000005957989 */ /* 0x000ee200000e00ff */
[C---:B------:R-:W-:Y:S01]  /*65b0*/  FFMA.FTZ R171, R147.reuse, R152, -R171 ;  /* 0x0000009893ab7223 */ /* 0x040fe200000108ab */
[----:B------:R-:W-:Y:S01]  /*65c0*/  ISETP.GE.AND P3, PT, R20, 0x4, PT ;  /* 0x000000041400780c */ /* 0x000fe20003f66270 */
[----:B------:R-:W-:Y:S01]  /*65d0*/  FFMA.FTZ R153, R147, R144, R140 ;  /* 0x0000009093997223 */ /* 0x000fe2000001008c */
[----:B------:R-:W4:Y:S01]  /*65e0*/  SHFL.UP PT, R141, R138, 0x4, RZ ;  /* 0x048000008a8d7989 */ /* 0x000f2200000e00ff */
[C---:B------:R-:W-:Y:S01]  /*65f0*/  FMUL.FTZ R191, R91.reuse, -R162 ;  /* 0x800000a25bbf7220 */ /* 0x040fe20000410000 */
[C---:B------:R-:W-:Y:S01]  /*6600*/  FMUL.FTZ R213, R10.reuse, R171 ;  /* 0x000000ab0ad57220 */ /* 0x040fe20000410000 */
[-C--:B------:R-:W-:Y:S01]  /*6610*/  FMUL.FTZ R140, R10, R153.reuse ;  /* 0x000000990a8c7220 */ /* 0x080fe20000410000 */
[----:B------:R-:W-:Y:S01]  /*6620*/  FFMA.FTZ R175, R91, R168, R164 ;  /* 0x000000a85baf7223 */ /* 0x000fe200000100a4 */
[----:B------:R-:W-:Y:S01]  /*6630*/  FADD.FTZ R191, R191, R156 ;  /* 0x0000009cbfbf7221 */ /* 0x000fe20000010000 */
[C---:B------:R-:W-:Y:S01]  /*6640*/  FFMA.FTZ R213, R12.reuse, R153, R213 ;  /* 0x000000990cd57223 */ /* 0x040fe200000100d5 */
[----:B------:R-:W-:Y:S01]  /*6650*/  FFMA.FTZ R171, R12, R171, -R140 ;  /* 0x000000ab0cab7223 */ /* 0x000fe2000001088c */
[C---:B------:R-:W-:Y:S01]  /*6660*/  FMUL.FTZ R152, R10.reuse, R175 ;  /* 0x000000af0a987220 */ /* 0x040fe20000410000 */
[----:B------:R-:W-:Y:S01]  /*6670*/  FMUL.FTZ R144, R10, R191 ;  /* 0x000000bf0a907220 */ /* 0x000fe20000410000 */
[----:B------:R-:W-:Y:S01]  /*6680*/  UISETP.GE.AND UP0, UPT, UR11, UR48, UPT ;  /* 0x000000300b00728c */ /* 0x000fe2000bf06270 */
[----:B------:R-:W-:Y:S01]  /*6690*/  BSSY.RECONVERGENT B0, `(.L_x_12598) ;  /* 0x0000153000007945 */ /* 0x000fe20003800200 */
[-C--:B0-----:R-:W-:Y:S01]  /*66a0*/  FMUL.FTZ R153, R138, R151.reuse ;  /* 0x000000978a997220 */ /* 0x081fe20000410000 */
[----:B------:R-:W-:Y:S01]  /*66b0*/  FMUL.FTZ R151, R120, R151 ;  /* 0x0000009778977220 */ /* 0x000fe20000410000 */
[C---:B------:R-:W-:Y:S01]  /*66c0*/  FFMA.FTZ R175, R12.reuse, R175, R144 ;  /* 0x000000af0caf7223 */ /* 0x040fe20000010090 */
[----:B------:R-:W-:Y:S01]  /*66d0*/  FFMA.FTZ R152, R12, R191, -R152 ;  /* 0x000000bf0c987223 */ /* 0x000fe20000010898 */
[-C--:B-1----:R-:W-:Y:S01]  /*66e0*/  FMUL.FTZ R140, R120, R143.reuse ;  /* 0x0000008f788c7220 */ /* 0x082fe20000410000 */
[----:B------:R-:W-:Y:S01]  /*66f0*/  FMUL.FTZ R143, R138, R143 ;  /* 0x0000008f8a8f7220 */ /* 0x000fe20000410000 */
[-C--:B---3--:R-:W-:Y:S01]  /*6700*/  FFMA.FTZ R153, R120, R149.reuse, R153 ;  /* 0x0000009578997223 */ /* 0x088fe20000010099 */
[----:B------:R-:W-:Y:S01]  /*6710*/  FFMA.FTZ R144, R138, R149, -R151 ;  /* 0x000000958a907223 */ /* 0x000fe20000010897 */
[----:B------:R-:W-:Y:S01]  /*6720*/  FMUL.FTZ R149, R160, UR47 ;  /* 0x0000002fa0957c20 */ /* 0x000fe20008410000 */
[-C--:B----4-:R-:W-:Y:S01]  /*6730*/  @P3 FFMA.FTZ R120, R120, R141.reuse, R143 ;  /* 0x0000008d78783223 */ /* 0x090fe2000001008f */
[----:B------:R-:W-:Y:S01]  /*6740*/  @P3 FADD.FTZ R4, R4, R153 ;  /* 0x0000009904043221 */ /* 0x000fe20000010000 */
[----:B------:R-:W-:Y:S01]  /*6750*/  FMUL.FTZ R143, R160, UR46 ;  /* 0x0000002ea08f7c20 */ /* 0x000fe20008410000 */
[----:B------:R-:W-:Y:S01]  /*6760*/  @P3 FFMA.FTZ R138, R138, R141, -R140 ;  /* 0x0000008d8a8a3223 */ /* 0x000fe2000001088c */
[----:B------:R-:W-:Y:S01]  /*6770*/  @P3 FADD.FTZ R5, R5, R144 ;  /* 0x0000009005053221 */ /* 0x000fe20000010000 */
[C---:B------:R-:W-:Y:S01]  /*6780*/  FMUL.FTZ R141, R13.reuse, R171 ;  /* 0x000000ab0d8d7220 */ /* 0x040fe20000410000 */
[C---:B------:R-:W-:Y:S01]  /*6790*/  FFMA.FTZ R191, R132.reuse, UR47, R143 ;  /* 0x0000002f84bf7c23 */ /* 0x040fe2000801008f */
[----:B------:R-:W0:Y:S01]  /*67a0*/  SHFL.UP PT, R153, R4, 0x8, RZ ;  /* 0x0500000004997989 */ /* 0x000e2200000e00ff */
[----:B------:R-:W-:Y:S01]  /*67b0*/  FFMA.FTZ R149, R132, UR46, -R149 ;  /* 0x0000002e84957c23 */ /* 0x000fe20008010895 */
[-C--:B------:R-:W-:Y:S01]  /*67c0*/  FFMA.FTZ R140, R14, R213.reuse, R141 ;  /* 0x000000d50e8c7223 */ /* 0x080fe2000001008d */
[----:B------:R-:W-:Y:S01]  /*67d0*/  FMUL.FTZ R213, R13, R213 ;  /* 0x000000d50dd57220 */ /* 0x000fe20000410000 */
[----:B------:R-:W1:Y:S01]  /*67e0*/  SHFL.UP PT, R143, R120, 0x8, RZ ;  /* 0x05000000788f7989 */ /* 0x000e6200000e00ff */
[C---:B------:R-:W-:Y:S01]  /*67f0*/  FMUL.FTZ R191, R90.reuse, -R191 ;  /* 0x800000bf5abf7220 */ /* 0x040fe20000410000 */
[----:B------:R-:W-:Y:S01]  /*6800*/  FFMA.FTZ R175, R90, R149, R175 ;  /* 0x000000955aaf7223 */ /* 0x000fe200000100af */
[----:B------:R-:W-:Y:S01]  /*6810*/  FFMA.FTZ R213, R14, R171, -R213 ;  /* 0x000000ab0ed57223 */ /* 0x000fe200000108d5 */
[----:B------:R-:W3:Y:S01]  /*6820*/  SHFL.UP PT, R151, R5, 0x8, RZ ;  /* 0x0500000005977989 */ /* 0x000ee200000e00ff */
[----:B------:R-:W-:Y:S01]  /*6830*/  FMUL.FTZ R144, R159, UR46 ;  /* 0x0000002e9f907c20 */ /* 0x000fe20008410000 */
[----:B------:R-:W-:Y:S01]  /*6840*/  FADD.FTZ R152, R191, R152 ;  /* 0x00000098bf987221 */ /* 0x000fe20000010000 */
[----:B------:R-:W-:Y:S01]  /*6850*/  FMUL.FTZ R171, R13, R175 ;  /* 0x000000af0dab7220 */ /* 0x000fe20000410000 */
[----:B------:R-:W4:Y:S01]  /*6860*/  SHFL.UP PT, R141, R138, 0x8, RZ ;  /* 0x050000008a8d7989 */ /* 0x000f2200000e00ff */
[----:B------:R-:W-:Y:S01]  /*6870*/  ISETP.GE.AND P3, PT, R20, 0x8, PT ;  /* 0x000000081400780c */ /* 0x000fe20003f66270 */
[----:B------:R-:W-:Y:S01]  /*6880*/  FFMA.FTZ R162, R133, UR47, R144 ;  /* 0x0000002f85a27c23 */ /* 0x000fe20008010090 */
[CC--:B------:R-:W-:Y:S01]  /*6890*/  FFMA.FTZ R144, R14.reuse, R152.reuse, -R171 ;  /* 0x000000980e907223 */ /* 0x0c0fe200000108ab */
[----:B------:R-:W-:Y:S01]  /*68a0*/  FMUL.FTZ R171, R13, R152 ;  /* 0x000000980dab7220 */ /* 0x000fe20000410000 */
[C---:B------:R-:W-:Y:S01]  /*68b0*/  FMUL.FTZ R191, R15.reuse, R213 ;  /* 0x000000d50fbf7220 */ /* 0x040fe20000410000 */
[----:B------:R-:W-:Y:S01]  /*68c0*/  FMUL.FTZ R156, R15, R140 ;  /* 0x0000008c0f9c7220 */ /* 0x000fe20000410000 */
[----:B------:R-:W-:Y:S01]  /*68d0*/  FMUL.FTZ R215, R89, -R162 ;  /* 0x800000a259d77220 */ /* 0x000fe20000410000 */
[----:B------:R-:W-:Y:S01]  /*68e0*/  FFMA.FTZ R152, R14, R175, R171 ;  /* 0x000000af0e987223 */ /* 0x000fe200000100ab */
[C---:B------:R-:W-:Y:S01]  /*68f0*/  FFMA.FTZ R164, R16.reuse, R140, R191 ;  /* 0x0000008c10a47223 */ /* 0x040fe200000100bf */
[----:B------:R-:W-:Y:S01]  /*6900*/  FFMA.FTZ R170, R16, R213, -R156 ;  /* 0x000000d510aa7223 */ /* 0x000fe2000001089c */
[----:B------:R-:W-:Y:S01]  /*6910*/  FMUL.FTZ R156, R159, UR47 ;  /* 0x0000002f9f9c7c20 */ /* 0x000fe20008410000 */
[-C--:B0-----:R-:W-:Y:S01]  /*6920*/  FMUL.FTZ R171, R120, R153.reuse ;  /* 0x0000009978ab7220 */ /* 0x081fe20000410000 */
[----:B------:R-:W-:Y:S01]  /*6930*/  FMUL.FTZ R153, R138, R153 ;  /* 0x000000998a997220 */ /* 0x000fe20000410000 */
[----:B------:R-:W-:Y:S01]  /*6940*/  FADD.FTZ R162, R215, R144 ;  /* 0x00000090d7a27221 */ /* 0x000fe20000010000 */
[----:B------:R-:W-:Y:S01]  /*6950*/  FMUL.FTZ R191, R158, UR47 ;  /* 0x0000002f9ebf7c20 */ /* 0x000fe20008410000 */
[-C--:B-1----:R-:W-:Y:S01]  /*6960*/  FMUL.FTZ R140, R120, R143.reuse ;  /* 0x0000008f788c7220 */ /* 0x082fe20000410000 */
[C---:B------:R-:W-:Y:S01]  /*6970*/  FMUL.FTZ R143, R138.reuse, R143 ;  /* 0x0000008f8a8f7220 */ /* 0x040fe20000410000 */
[-C--:B---3--:R-:W-:Y:S01]  /*6980*/  FFMA.FTZ R144, R138, R151.reuse, -R171 ;  /* 0x000000978a907223 */ /* 0x088fe200000108ab */
[----:B------:R-:W-:Y:S01]  /*6990*/  FFMA.FTZ R153, R120, R151, R153 ;  /* 0x0000009778997223 */ /* 0x000fe20000010099 */
[-C--:B----4-:R-:W-:Y:S01]  /*69a0*/  @P3 FFMA.FTZ R138, R138, R141.reuse, -R140 ;  /* 0x0000008d8a8a3223 */ /* 0x090fe2000001088c */
[----:B------:R-:W-:Y:S01]  /*69b0*/  FFMA.FTZ R140, R133, UR46, -R156 ;  /* 0x0000002e858c7c23 */ /* 0x000fe2000801089c */
[----:B------:R-:W-:Y:S01]  /*69c0*/  @P3 FFMA.FTZ R120, R120, R141, R143 ;  /* 0x0000008d78783223 */ /* 0x000fe2000001008f */
[----:B------:R-:W-:Y:S01]  /*69d0*/  FMUL.FTZ R141, R158, UR46 ;  /* 0x0000002e9e8d7c20 */ /* 0x000fe20008410000 */
[----:B------:R-:W-:Y:S01]  /*69e0*/  @P3 FADD.FTZ R4, R4, R153 ;  /* 0x0000009904043221 */ /* 0x000fe20000010000 */
[----:B------:R-:W-:Y:S01]  /*69f0*/  FFMA.FTZ R152, R89, R140, R152 ;  /* 0x0000008c59987223 */ /* 0x000fe20000010098 */
[----:B------:R-:W-:Y:S01]  /*6a00*/  @P3 FADD.FTZ R5, R5, R144 ;  /* 0x0000009005053221 */ /* 0x000fe20000010000 */
[----:B------:R-:W-:Y:S01]  /*6a10*/  FFMA.FTZ R175, R134, UR47, R141 ;  /* 0x0000002f86af7c23 */ /* 0x000fe2000801008d */
[----:B------:R-:W0:Y:S01]  /*6a20*/  SHFL.UP PT, R151, R120, 0x10, RZ ;  /* 0x0600000078977989 */ /* 0x000e2200000e00ff */
[----:B------:R-:W-:Y:S01]  /*6a30*/  FMUL.FTZ R141, R15, R152 ;  /* 0x000000980f8d7220 */ /* 0x000fe20000410000 */
[----:B------:R-:W-:Y:S01]  /*6a40*/  FMUL.FTZ R156, R17, R170 ;  /* 0x000000aa119c7220 */ /* 0x000fe20000410000 */
[-C--:B------:R-:W-:Y:S01]  /*6a50*/  FMUL.FTZ R143, R15, R162.reuse ;  /* 0x000000a20f8f7220 */ /* 0x080fe20000410000 */
[----:B------:R-:W1:Y:S01]  /*6a60*/  SHFL.UP PT, R171, R4, 0x10, RZ ;  /* 0x0600000004ab7989 */ /* 0x000e6200000e00ff */
[----:B------:R-:W-:Y:S01]  /*6a70*/  FFMA.FTZ R144, R16, R162, -R141 ;  /* 0x000000a210907223 */ /* 0x000fe2000001088d */
[-C--:B------:R-:W-:Y:S01]  /*6a80*/  FFMA.FTZ R156, R119, R164.reuse, R156 ;  /* 0x000000a4779c7223 */ /* 0x080fe2000001009c */
[----:B------:R-:W-:Y:S01]  /*6a90*/  FMUL.FTZ R213, R88, -R175 ;  /* 0x800000af58d57220 */ /* 0x000fe20000410000 */
[----:B------:R-:W3:Y:S01]  /*6aa0*/  SHFL.UP PT, R153, R5, 0x10, RZ ;  /* 0x0600000005997989 */ /* 0x000ee200000e00ff */
[----:B------:R-:W-:Y:S01]  /*6ab0*/  FMUL.FTZ R164, R17, R164 ;  /* 0x000000a411a47220 */ /* 0x000fe20000410000 */
[----:B------:R-:W-:Y:S01]  /*6ac0*/  FFMA.FTZ R175, R16, R152, R143 ;  /* 0x0000009810af7223 */ /* 0x000fe2000001008f */
[----:B------:R-:W-:Y:S01]  /*6ad0*/  FFMA.FTZ R143, R134, UR46, -R191 ;  /* 0x0000002e868f7c23 */ /* 0x000fe200080108bf */
[----:B------:R-:W4:Y:S01]  /*6ae0*/  SHFL.UP PT, R141, R138, 0x10, RZ ;  /* 0x060000008a8d7989 */ /* 0x000f2200000e00ff */
[----:B------:R-:W-:Y:S01]  /*6af0*/  FFMA.FTZ R164, R119, R170, -R164 ;  /* 0x000000aa77a47223 */ /* 0x000fe200000108a4 */
[----:B------:R-:W-:Y:S01]  /*6b00*/  FADD.FTZ R152, R213, R144 ;  /* 0x00000090d5987221 */ /* 0x000fe20000010000 */
[----:B------:R-:W-:Y:S01]  /*6b10*/  FFMA.FTZ R144, R88, R143, R175 ;  /* 0x0000008f58907223 */ /* 0x000fe200000100af */
[----:B------:R-:W-:Y:S01]  /*6b20*/  ISETP.GE.AND P3, PT, R20, 0x10, PT ;  /* 0x000000101400780c */ /* 0x000fe20003f66270 */
[----:B------:R-:W-:Y:S01]  /*6b30*/  FMUL.FTZ R191, R121, R164 ;  /* 0x000000a479bf7220 */ /* 0x000fe20000410000 */
[C---:B------:R-:W-:Y:S01]  /*6b40*/  FMUL.FTZ R162, R17.reuse, R152 ;  /* 0x0000009811a27220 */ /* 0x040fe20000410000 */
[----:B------:R-:W-:Y:S01]  /*6b50*/  FMUL.FTZ R175, R17, R144 ;  /* 0x0000009011af7220 */ /* 0x000fe20000410000 */
[-C--:B------:R-:W-:Y:S01]  /*6b60*/  FMUL.FTZ R213, R121, R156.reuse ;  /* 0x0000009c79d57220 */ /* 0x080fe20000410000 */
[----:B------:R-:W-:Y:S01]  /*6b70*/  FFMA.FTZ R170, R122, R156, R191 ;  /* 0x0000009c7aaa7223 */ /* 0x000fe200000100bf */
[C---:B------:R-:W-:Y:S01]  /*6b80*/  FFMA.FTZ R162, R119.reuse, R144, R162 ;  /* 0x0000009077a27223 */ /* 0x040fe200000100a2 */
[----:B------:R-:W-:Y:S01]  /*6b90*/  FFMA.FTZ R156, R119, R152, -R175 ;  /* 0x00000098779c7223 */ /* 0x000fe200000108af */
[-C--:B0-----:R-:W-:Y:S01]  /*6ba0*/  FMUL.FTZ R144, R120, R151.reuse ;  /* 0x0000009778907220 */ /* 0x081fe20000410000 */
[----:B------:R-:W-:Y:S01]  /*6bb0*/  FMUL.FTZ R151, R138, R151 ;  /* 0x000000978a977220 */ /* 0x000fe20000410000 */
[----:B------:R-:W-:Y:S01]  /*6bc0*/  FFMA.FTZ R164, R122, R164, -R213 ;  /* 0x000000a47aa47223 */ /* 0x000fe200000108d5 */
[-C--:B-1----:R-:W-:Y:S01]  /*6bd0*/  FMUL.FTZ R175, R120, R171.reuse ;  /* 0x000000ab78af7220 */ /* 0x082fe20000410000 */
[----:B------:R-:W-:-:S03]  /*6be0*/  FMUL.FTZ R171, R138, R171 ;  /* 0x000000ab8aab7220 */ /* 0x000fc60000410000 */
[-C--:B---3--:R-:W-:Y:S01]  /*6bf0*/  FFMA.FTZ R152, R138, R153.reuse, -R175 ;  /* 0x000000998a987223 */ /* 0x088fe200000108af */
[----:B------:R-:W-:Y:S01]  /*6c00*/  FFMA.FTZ R171, R120, R153, R171 ;  /* 0x0000009978ab7223 */ /* 0x000fe200000100ab */
[----:B------:R-:W-:Y:S01]  /*6c10*/  FMUL.FTZ R175, R154, UR46 ;  /* 0x0000002e9aaf7c20 */ /* 0x000fe20008410000 */
[----:B--2---:R0:W-:Y:S01]  /*6c20*/  SHFL.IDX PT, R153, R3, RZ, 0x1f ;  /* 0x00001fff03997589 */ /* 0x0041e200000e0000 */
[-C--:B----4-:R-:W-:Y:S01]  /*6c30*/  @P3 FFMA.FTZ R138, R138, R141.reuse, -R144 ;  /* 0x0000008d8a8a3223 */ /* 0x090fe20000010890 */
[----:B------:R-:W-:Y:S01]  /*6c40*/  @P3 FFMA.FTZ R120, R120, R141, R151 ;  /* 0x0000008d78783223 */ /* 0x000fe20000010097 */
[----:B------:R-:W-:Y:S01]  /*6c50*/  @P3 FADD.FTZ R5, R5, R152 ;  /* 0x0000009805053221 */ /* 0x000fe20000010000 */
[C---:B------:R-:W-:Y:S01]  /*6c60*/  FMUL.FTZ R152, R157.reuse, UR46 ;  /* 0x0000002e9d987c20 */ /* 0x040fe20008410000 */
[----:B------:R-:W-:Y:S01]  /*6c70*/  @P3 FADD.FTZ R4, R4, R171 ;  /* 0x000000ab04043221 */ /* 0x000fe20000010000 */
[----:B------:R1:W-:Y:S01]  /*6c80*/  SHFL.IDX PT, R151, R2, RZ, 0x1f ;  /* 0x00001fff02977589 */ /* 0x0003e200000e0000 */
[----:B------:R-:W-:Y:S01]  /*6c90*/  FMUL.FTZ R144, R157, UR47 ;  /* 0x0000002f9d907c20 */ /* 0x000fe20008410000 */
[C---:B------:R-:W-:Y:S01]  /*6ca0*/  FFMA.FTZ R176, R135.reuse, UR47, R152 ;  /* 0x0000002f87b07c23 */ /* 0x040fe20008010098 */
[----:B------:R-:W-:Y:S01]  /*6cb0*/  FFMA.FTZ R213, R136, UR47, R175 ;  /* 0x0000002f88d57c23 */ /* 0x000fe200080100af */
[----:B------:R-:W2:Y:S01]  /*6cc0*/  SHFL.UP PT, R138, R138, 0x1, RZ ;  /* 0x042000008a8a7989 */ /* 0x000ea200000e00ff */
[----:B------:R-:W-:Y:S01]  /*6cd0*/  FFMA.FTZ R144, R135, UR46, -R144 ;  /* 0x0000002e87907c23 */ /* 0x000fe20008010890 */
[C---:B------:R-:W-:Y:S01]  /*6ce0*/  FMUL.FTZ R141, R87.reuse, -R176 ;  /* 0x800000b0578d7220 */ /* 0x040fe20000410000 */
[----:B------:R-:W-:Y:S01]  /*6cf0*/  FMUL.FTZ R175, R154, UR47 ;  /* 0x0000002f9aaf7c20 */ /* 0x000fe20008410000 */
[----:B------:R-:W3:Y:S01]  /*6d00*/  SHFL.UP PT, R120, R120, 0x1, RZ ;  /* 0x0420000078787989 */ /* 0x000ee200000e00ff */
[----:B------:R-:W-:Y:S01]  /*6d10*/  FFMA.FTZ R162, R87, R144, R162 ;  /* 0x0000009057a27223 */ /* 0x000fe200000100a2 */
[----:B------:R-:W-:Y:S01]  /*6d20*/  FADD.FTZ R156, R141, R156 ;  /* 0x0000009c8d9c7221 */ /* 0x000fe20000010000 */
[----:B------:R-:W-:Y:S01]  /*6d30*/  FMUL.FTZ R152, R123, R164 ;  /* 0x000000a47b987220 */ /* 0x000fe20000410000 */
[----:B------:R-:W4:Y:S01]  /*6d40*/  SHFL.UP PT, R4, R4, 0x1, RZ ;  /* 0x0420000004047989 */ /* 0x000f2200000e00ff */
[C---:B------:R-:W-:Y:S01]  /*6d50*/  FMUL.FTZ R171, R121.reuse, R162 ;  /* 0x000000a279ab7220 */ /* 0x040fe20000410000 */
[----:B------:R-:W-:Y:S01]  /*6d60*/  FMUL.FTZ R141, R121, R156 ;  /* 0x0000009c798d7220 */ /* 0x000fe20000410000 */
[----:B0-----:R-:W-:Y:S01]  /*6d70*/  FFMA.FTZ R3, R125, R170, R152 ;  /* 0x000000aa7d037223 */ /* 0x001fe20000010098 */
[----:B------:R-:W0:Y:S01]  /*6d80*/  SHFL.UP PT, R5, R5, 0x1, RZ ;  /* 0x0420000005057989 */ /* 0x000e2200000e00ff */
[C---:B------:R-:W-:Y:S01]  /*6d90*/  FFMA.FTZ R156, R122.reuse, R156, -R171 ;  /* 0x0000009c7a9c7223 */ /* 0x040fe200000108ab */
[----:B------:R-:W-:Y:S01]  /*6da0*/  FFMA.FTZ R191, R122, R162, R141 ;  /* 0x000000a27abf7223 */ /* 0x000fe2000001008d */
[----:B------:R-:W-:Y:S01]  /*6db0*/  FFMA.FTZ R141, R136, UR46, -R175 ;  /* 0x0000002e888d7c23 */ /* 0x000fe200080108af */
[C---:B------:R-:W-:Y:S01]  /*6dc0*/  FMUL.FTZ R213, R86.reuse, -R213 ;  /* 0x800000d556d57220 */ /* 0x040fe20000410000 */
[----:B------:R-:W-:Y:S01]  /*6dd0*/  FMUL.FTZ R162, R137, UR46 ;  /* 0x0000002e89a27c20 */ /* 0x000fe20008410000 */
[----:B------:R-:W-:Y:S01]  /*6de0*/  FMUL.FTZ R170, R123, R170 ;  /* 0x000000aa7baa7220 */ /* 0x000fe20000410000 */
[----:B------:R-:W-:Y:S01]  /*6df0*/  FFMA.FTZ R152, R86, R141, R191 ;  /* 0x0000008d56987223 */ /* 0x000fe200000100bf */
[----:B------:R-:W-:Y:S01]  /*6e00*/  FADD.FTZ R156, R213, R156 ;  /* 0x0000009cd59c7221 */ /* 0x000fe20000010000 */
[----:B------:R-:W-:Y:S01]  /*6e10*/  FMUL.FTZ R176, R161, UR46 ;  /* 0x0000002ea1b07c20 */ /* 0x000fe20008410000 */
[----:B-1----:R-:W-:Y:S01]  /*6e20*/  FFMA.FTZ R2, R125, R164, -R170 ;  /* 0x000000a47d027223 */ /* 0x002fe200000108aa */
[----:B------:R-:W-:Y:S01]  /*6e30*/  FMUL.FTZ R170, R159, UR46 ;  /* 0x0000002e9faa7c20 */ /* 0x000fe20008410000 */
[-C--:B--2---:R-:W-:Y:S01]  /*6e40*/  FMUL.FTZ R175, R138, R153.reuse ;  /* 0x000000998aaf7220 */ /* 0x084fe20000410000 */
[----:B------:R-:W-:Y:S01]  /*6e50*/  FFMA.FTZ R176, R131, UR47, R176 ;  /* 0x0000002f83b07c23 */ /* 0x000fe200080100b0 */
[----:B------:R1:W2:Y:S01]  /*6e60*/  SHFL.DOWN PT, R219, R3, 0x1, 0x1f ;  /* 0x08201f0003db7f89 */ /* 0x0002a200000e0000 */
[----:B------:R-:W-:Y:S01]  /*6e70*/  FFMA.FTZ R170, R133, UR47, R170 ;  /* 0x0000002f85aa7c23 */ /* 0x000fe200080100aa */
[C---:B---3--:R-:W-:Y:S01]  /*6e80*/  FMUL.FTZ R171, R120.reuse, R153 ;  /* 0x0000009978ab7220 */ /* 0x048fe20000410000 */
[----:B------:R-:W-:Y:S01]  /*6e90*/  FFMA.FTZ R175, R120, R151, R175 ;  /* 0x0000009778af7223 */ /* 0x000fe200000100af */
[----:B------:R-:W-:-:S02]  /*6ea0*/  FMUL.FTZ R120, R123, R152 ;  /* 0x000000987b787220 */ /* 0x000fc40000410000 */
[----:B------:R-:W-:Y:S01]  /*6eb0*/  FFMA.FTZ R138, R138, R151, -R171 ;  /* 0x000000978a8a7223 */ /* 0x000fe200000108ab */
[----:B----4-:R-:W-:Y:S01]  /*6ec0*/  @P2 FADD.FTZ R153, R4, R175 ;  /* 0x000000af04992221 */ /* 0x010fe20000010000 */
[----:B------:R-:W-:Y:S01]  /*6ed0*/  FFMA.FTZ R171, R155, UR47, R162 ;  /* 0x0000002f9bab7c23 */ /* 0x000fe200080100a2 */
[-C--:B------:R-:W-:Y:S01]  /*6ee0*/  FFMA.FTZ R120, R125, R156.reuse, -R120 ;  /* 0x0000009c7d787223 */ /* 0x080fe20000010878 */
[----:B0-----:R-:W-:Y:S01]  /*6ef0*/  @P2 FADD.FTZ R151, R5, R138 ;  /* 0x0000008a05972221 */ /* 0x001fe20000010000 */
[----:B------:R-:W-:Y:S01]  /*6f00*/  FMUL.FTZ R5, R7, R153 ;  /* 0x0000009907057220 */ /* 0x000fe20000410000 */
[----:B------:R-:W-:Y:S01]  /*6f10*/  FMUL.FTZ R171, R0, -R171 ;  /* 0x800000ab00ab7220 */ /* 0x000fe20000410000 */
[----:B------:R-:W-:Y:S01]  /*6f20*/  FMUL.FTZ R156, R123, R156 ;  /* 0x0000009c7b9c7220 */ /* 0x000fe20000410000 */
[-C--:B------:R-:W-:Y:S01]  /*6f30*/  FMUL.FTZ R4, R7, R151.reuse ;  /* 0x0000009707047220 */ /* 0x080fe20000410000 */
[C---:B------:R-:W-:Y:S01]  /*6f40*/  FFMA.FTZ R5, R6.reuse, R151, -R5 ;  /* 0x0000009706057223 */ /* 0x040fe20000010805 */
[----:B------:R-:W-:Y:S01]  /*6f50*/  FADD.FTZ R212, R171, R120 ;  /* 0x00000078abd47221 */ /* 0x000fe20000010000 */
[----:B------:R-:W-:Y:S01]  /*6f60*/  FFMA.FTZ R213, R125, R152, R156 ;  /* 0x000000987dd57223 */ /* 0x000fe2000001009c */
[----:B------:R-:W-:Y:S01]  /*6f70*/  FFMA.FTZ R4, R6, R153, R4 ;  /* 0x0000009906047223 */ /* 0x000fe20000010004 */
[----:B------:R-:W-:Y:S01]  /*6f80*/  FADD.FTZ R150, R150, R5 ;  /* 0x0000000596967221 */ /* 0x000fe20000010000 */
[C---:B------:R-:W-:Y:S01]  /*6f90*/  FMUL.FTZ R6, R137.reuse, UR47 ;  /* 0x0000002f89067c20 */ /* 0x040fe20008410000 */
[----:B------:R-:W-:Y:S01]  /*6fa0*/  FMUL.FTZ R120, R137, UR46 ;  /* 0x0000002e89787c20 */ /* 0x000fe20008410000 */
[----:B------:R-:W-:Y:S01]  /*6fb0*/  FADD.FTZ R138, RZ, R4 ;  /* 0x00000004ff8a7221 */ /* 0x000fe20000010000 */
[-C--:B------:R-:W-:Y:S01]  /*6fc0*/  FMUL.FTZ R4, R123, R150.reuse ;  /* 0x000000967b047220 */ /* 0x080fe20000410000 */
[----:B------:R-:W-:Y:S01]  /*6fd0*/  FFMA.FTZ R151, R155, UR46, -R6 ;  /* 0x0000002e9b977c23 */ /* 0x000fe20008010806 */
[----:B------:R-:W-:Y:S01]  /*6fe0*/  FMUL.FTZ R7, R137, R150 ;  /* 0x0000009689077220 */ /* 0x000fe20000410000 */
[-C--:B------:R-:W-:Y:S01]  /*6ff0*/  FMUL.FTZ R5, R123, R138.reuse ;  /* 0x0000008a7b057220 */ /* 0x080fe20000410000 */
[-C--:B------:R-:W-:Y:S01]  /*7000*/  FFMA.FTZ R4, R125, R138.reuse, R4 ;  /* 0x0000008a7d047223 */ /* 0x080fe20000010004 */
[-C--:B------:R-:W-:Y:S01]  /*7010*/  FMUL.FTZ R6, R137, R138.reuse ;  /* 0x0000008a89067220 */ /* 0x080fe20000410000 */
[----:B------:R-:W-:Y:S01]  /*7020*/  FFMA.FTZ R171, R155, R138, R7 ;  /* 0x0000008a9bab7223 */ /* 0x000fe20000010007 */
[-C--:B------:R-:W-:Y:S01]  /*7030*/  FFMA.FTZ R152, R125, R150.reuse, -R5 ;  /* 0x000000967d987223 */ /* 0x080fe20000010805 */
[----:B------:R-:W-:Y:S01]  /*7040*/  FADD.FTZ R137, RZ, R4 ;  /* 0x00000004ff897221 */ /* 0x000fe20000010000 */
[C---:B------:R-:W-:Y:S01]  /*7050*/  FMUL.FTZ R175, R154.reuse, UR46 ;  /* 0x0000002e9aaf7c20 */ /* 0x040fe20008410000 */
[----:B------:R-:W-:Y:S01]  /*7060*/  FFMA.FTZ R5, R155, R150, -R6 ;  /* 0x000000969b057223 */ /* 0x000fe20000010806 */
[----:B------:R-:W-:Y:S01]  /*7070*/  FFMA.FTZ R152, R103, R54, R152 ;  /* 0x0000003667987223 */ /* 0x000fe20000010098 */
[----:B------:R-:W-:Y:S01]  /*7080*/  FMUL.FTZ R7, R154, R137 ;  /* 0x000000899a077220 */ /* 0x000fe20000410000 */
[----:B------:R-:W-:Y:S01]  /*7090*/  FFMA.FTZ R153, R155, UR47, R120 ;  /* 0x0000002f9b997c23 */ /* 0x000fe20008010078 */
[----:B------:R-:W-:Y:S01]  /*70a0*/  FFMA.FTZ R155, R136, UR47, R175 ;  /* 0x0000002f889b7c23 */ /* 0x000fe200080100af */
[----:B------:R-:W-:Y:S01]  /*70b0*/  FFMA.FTZ R175, R0, R5, RZ ;  /* 0x0000000500af7223 */ /* 0x000fe200000100ff */
[-C--:B------:R-:W-:Y:S01]  /*70c0*/  FFMA.FTZ R4, R136, R152.reuse, -R7 ;  /* 0x0000009888047223 */ /* 0x080fe20000010807 */
[-C--:B------:R-:W-:Y:S01]  /*70d0*/  FMUL.FTZ R154, R154, R152.reuse ;  /* 0x000000989a9a7220 */ /* 0x080fe20000410000 */
[CC--:B------:R-:W-:Y:S01]  /*70e0*/  FMUL.FTZ R7, R121.reuse, R152.reuse ;  /* 0x0000009879077220 */ /* 0x0c0fe20000410000 */
[----:B------:R-:W-:Y:S01]  /*70f0*/  FMUL.FTZ R5, R121, R137 ;  /* 0x0000008979057220 */ /* 0x000fe20000410000 */
[----:B------:R-:W-:Y:S01]  /*7100*/  FFMA.FTZ R171, -R0, R171, RZ ;  /* 0x000000ab00ab7223 */ /* 0x000fe200000101ff */
[-C--:B------:R-:W-:Y:S01]  /*7110*/  FFMA.FTZ R6, R136, R137.reuse, R154 ;  /* 0x0000008988067223 */ /* 0x080fe2000001009a */
[C---:B------:R-:W-:Y:S01]  /*7120*/  FFMA.FTZ R7, R122.reuse, R137, R7 ;  /* 0x000000897a077223 */ /* 0x040fe20000010007 */
[----:B------:R-:W-:Y:S01]  /*7130*/  FFMA.FTZ R154, R122, R152, -R5 ;  /* 0x000000987a9a7223 */ /* 0x000fe20000010805 */
[----:B------:R-:W-:Y:S01]  /*7140*/  FMUL.FTZ R156, R157, UR46 ;  /* 0x0000002e9d9c7c20 */ /* 0x000fe20008410000 */
[C---:B------:R-:W-:Y:S01]  /*7150*/  FFMA.FTZ R120, R86.reuse, R4, R175 ;  /* 0x0000000456787223 */ /* 0x040fe200000100af */
[----:B------:R-:W-:Y:S01]  /*7160*/  FADD.FTZ R136, RZ, R7 ;  /* 0x00000007ff887221 */ /* 0x000fe20000010000 */
[----:B------:R-:W-:Y:S01]  /*7170*/  FFMA.FTZ R154, R105, R56, R154 ;  /* 0x00000038699a7223 */ /* 0x000fe2000001009a */
[----:B------:R-:W-:Y:S01]  /*7180*/  FFMA.FTZ R162, -R86, R6, R171 ;  /* 0x0000000656a27223 */ /* 0x000fe200000101ab */
[----:B------:R-:W-:Y:S01]  /*7190*/  FFMA.FTZ R156, R135, UR47, R156 ;  /* 0x0000002f879c7c23 */ /* 0x000fe2000801009c */
        /* <DEDUP_REMOVED lines=9> */
[C---:B------:R-:W-:Y:S01]  /*7230*/  FFMA.FTZ R175, -R87.reuse, R5, R162 ;  /* 0x0000000557af7223 */ /* 0x040fe200000101a2 */
[----:B------:R-:W-:Y:S01]  /*7240*/  FFMA.FTZ R157, R104, R57, R157 ;  /* 0x00000039689d7223 */ /* 0x000fe2000001009d */
[----:B------:R-:W-:Y:S01]  /*7250*/  FADD.FTZ R135, RZ, R6 ;  /* 0x00000006ff877221 */ /* 0x000fe20000010000 */
[----:B------:R-:W-:Y:S01]  /*7260*/  FFMA.FTZ R171, R134, UR47, R171 ;  /* 0x0000002f86ab7c23 */ /* 0x000fe200080100ab */
[----:B------:R-:W-:Y:S01]  /*7270*/  FFMA.FTZ R7, R87, R164, R120 ;  /* 0x000000a457077223 */ /* 0x000fe20000010078 */
[C---:B------:R-:W-:Y:S01]  /*7280*/  FMUL.FTZ R5, R15.reuse, R157 ;  /* 0x0000009d0f057220 */ /* 0x040fe20000410000 */
[CC--:B------:R-:W-:Y:S01]  /*7290*/  FMUL.FTZ R191, R158.reuse, R135.reuse ;  /* 0x000000879ebf7220 */ /* 0x0c0fe20000410000 */
[----:B------:R-:W-:Y:S01]  /*72a0*/  FMUL.FTZ R4, R15, R135 ;  /* 0x000000870f047220 */ /* 0x000fe20000410000 */
[----:B------:R-:W-:Y:S01]  /*72b0*/  FMUL.FTZ R158, R158, R157 ;  /* 0x0000009d9e9e7220 */ /* 0x000fe20000410000 */
[----:B------:R-:W-:Y:S01]  /*72c0*/  FFMA.FTZ R5, R16, R135, R5 ;  /* 0x0000008710057223 */ /* 0x000fe20000010005 */
[-C--:B------:R-:W-:Y:S01]  /*72d0*/  FFMA.FTZ R191, R134, R157.reuse, -R191 ;  /* 0x0000009d86bf7223 */ /* 0x080fe200000108bf */
[----:B------:R-:W-:Y:S01]  /*72e0*/  FFMA.FTZ R4, R16, R157, -R4 ;  /* 0x0000009d10047223 */ /* 0x000fe20000010804 */
[----:B------:R-:W-:Y:S01]  /*72f0*/  FFMA.FTZ R6, R134, R135, R158 ;  /* 0x0000008786067223 */ /* 0x000fe2000001009e */
[----:B------:R-:W-:Y:S01]  /*7300*/  FADD.FTZ R134, RZ, R5 ;  /* 0x00000005ff867221 */ /* 0x000fe20000010000 */
[C---:B------:R-:W-:Y:S01]  /*7310*/  FFMA.FTZ R120, R88.reuse, R191, R7 ;  /* 0x000000bf58787223 */ /* 0x040fe20000010007 */
[----:B------:R-:W-:Y:S01]  /*7320*/  FFMA.FTZ R158, R107, R58, R4 ;  /* 0x0000003a6b9e7223 */ /* 0x000fe20000010004 */
[----:B------:R-:W-:Y:S01]  /*7330*/  FFMA.FTZ R6, -R88, R6, R175 ;  /* 0x0000000658067223 */ /* 0x000fe200000101af */
[-C--:B------:R-:W-:Y:S01]  /*7340*/  FMUL.FTZ R5, R13, R134.reuse ;  /* 0x000000860d057220 */ /* 0x080fe20000410000 */
[----:B------:R-:W-:Y:S01]  /*7350*/  FMUL.FTZ R4, R159, R134 ;  /* 0x000000869f047220 */ /* 0x000fe20000410000 */
[-C--:B------:R-:W-:Y:S01]  /*7360*/  FMUL.FTZ R7, R13, R158.reuse ;  /* 0x0000009e0d077220 */ /* 0x080fe20000410000 */
[-C--:B------:R-:W-:Y:S01]  /*7370*/  FMUL.FTZ R159, R159, R158.reuse ;  /* 0x0000009e9f9f7220 */ /* 0x080fe20000410000 */
[CC--:B------:R-:W-:Y:S01]  /*7380*/  FFMA.FTZ R5, R14.reuse, R158.reuse, -R5 ;  /* 0x0000009e0e057223 */ /* 0x0c0fe20000010805 */
[C---:B------:R-:W-:Y:S01]  /*7390*/  FFMA.FTZ R4, R133.reuse, R158, -R4 ;  /* 0x0000009e85047223 */ /* 0x040fe20000010804 */
[-C--:B------:R-:W-:Y:S01]  /*73a0*/  FFMA.FTZ R7, R14, R134.reuse, R7 ;  /* 0x000000860e077223 */ /* 0x080fe20000010007 */
[----:B------:R-:W-:Y:S01]  /*73b0*/  FFMA.FTZ R162, R133, R134, R159 ;  /* 0x0000008685a27223 */ /* 0x000fe2000001009f */
[----:B------:R-:W-:Y:S01]  /*73c0*/  FFMA.FTZ R159, R106, R59, R5 ;  /* 0x0000003b6a9f7223 */ /* 0x000fe20000010005 */
[----:B------:R-:W-:Y:S01]  /*73d0*/  FMUL.FTZ R175, R160, UR46 ;  /* 0x0000002ea0af7c20 */ /* 0x000fe20008410000 */
[----:B------:R-:W-:Y:S01]  /*73e0*/  FADD.FTZ R133, RZ, R7 ;  /* 0x00000007ff857221 */ /* 0x000fe20000010000 */
[C---:B------:R-:W-:Y:S01]  /*73f0*/  FFMA.FTZ R191, R89.reuse, R4, R120 ;  /* 0x0000000459bf7223 */ /* 0x040fe20000010078 */
[----:B------:R-:W-:Y:S01]  /*7400*/  FMUL.FTZ R5, R10, R159 ;  /* 0x0000009f0a057220 */ /* 0x000fe20000410000 */
[----:B------:R-:W-:Y:S01]  /*7410*/  FFMA.FTZ R7, -R89, R162, R6 ;  /* 0x000000a259077223 */ /* 0x000fe20000010106 */
[C---:B------:R-:W-:Y:S01]  /*7420*/  FMUL.FTZ R215, R160.reuse, R133 ;  /* 0x00000085a0d77220 */ /* 0x040fe20000410000 */
[----:B------:R-:W-:Y:S01]  /*7430*/  FMUL.FTZ R160, R160, R159 ;  /* 0x0000009fa0a07220 */ /* 0x000fe20000410000 */
[-C--:B------:R-:W-:Y:S01]  /*7440*/  FMUL.FTZ R4, R10, R133.reuse ;  /* 0x000000850a047220 */ /* 0x080fe20000410000 */
[----:B------:R-:W-:Y:S01]  /*7450*/  FFMA.FTZ R5, R12, R133, R5 ;  /* 0x000000850c057223 */ /* 0x000fe20000010005 */
[C---:B------:R-:W-:Y:S01]  /*7460*/  FFMA.FTZ R175, R132.reuse, UR47, R175 ;  /* 0x0000002f84af7c23 */ /* 0x040fe200080100af */
[C---:B------:R-:W-:Y:S01]  /*7470*/  FFMA.FTZ R215, R132.reuse, R159, -R215 ;  /* 0x0000009f84d77223 */ /* 0x040fe200000108d7 */
[----:B------:R-:W-:Y:S01]  /*7480*/  FFMA.FTZ R6, R132, R133, R160 ;  /* 0x0000008584067223 */ /* 0x000fe200000100a0 */
[----:B------:R-:W-:Y:S01]  /*7490*/  FFMA.FTZ R4, R12, R159, -R4 ;  /* 0x0000009f0c047223 */ /* 0x000fe20000010804 */
[----:B------:R-:W-:Y:S01]  /*74a0*/  FADD.FTZ R132, RZ, R5 ;  /* 0x00000005ff847221 */ /* 0x000fe20000010000 */
[C---:B------:R-:W-:Y:S01]  /*74b0*/  FFMA.FTZ R120, R90.reuse, R215, R191 ;  /* 0x000000d75a787223 */ /* 0x040fe200000100bf */
[----:B------:R-:W-:Y:S01]  /*74c0*/  FFMA.FTZ R6, -R90, R6, R7 ;  /* 0x000000065a067223 */ /* 0x000fe20000010107 */
[----:B------:R-:W-:Y:S01]  /*74d0*/  FFMA.FTZ R160, R109, R60, R4 ;  /* 0x0000003c6da07223 */ /* 0x000fe20000010004 */
[C---:B------:R-:W-:Y:S01]  /*74e0*/  FMUL.FTZ R5, R161.reuse, R132 ;  /* 0x00000084a1057220 */ /* 0x040fe20000410000 */
[----:B------:R-:W-:Y:S01]  /*74f0*/  FMUL.FTZ R191, R130, UR46 ;  /* 0x0000002e82bf7c20 */ /* 0x000fe20008410000 */
[----:B------:R-:W-:Y:S01]  /*7500*/  PLOP3.LUT P2, PT, PT, PT, UP0, 0x80, 0x8 ;  /* 0x000000000008781c */ /* 0x000fe20003f4f008 */
[-C--:B------:R-:W-:Y:S01]  /*7510*/  FMUL.FTZ R161, R161, R160.reuse ;  /* 0x000000a0a1a17220 */ /* 0x080fe20000410000 */
[----:B------:R-:W-:Y:S01]  /*7520*/  FFMA.FTZ R7, R131, R160, -R5 ;  /* 0x000000a083077223 */ /* 0x000fe20000010805 */
[C---:B------:R-:W-:Y:S01]  /*7530*/  FMUL.FTZ R5, R145.reuse, R132 ;  /* 0x0000008491057220 */ /* 0x040fe20000410000 */
[----:B------:R-:W-:Y:S01]  /*7540*/  FMUL.FTZ R4, R145, R160 ;  /* 0x000000a091047220 */ /* 0x000fe20000410000 */
[----:B------:R-:W-:Y:S01]  /*7550*/  FFMA.FTZ R161, R131, R132, R161 ;  /* 0x0000008483a17223 */ /* 0x000fe200000100a1 */
[----:B------:R-:W-:Y:S01]  /*7560*/  FFMA.FTZ R191, R128, UR47, R191 ;  /* 0x0000002f80bf7c23 */ /* 0x000fe200080100bf */
[C---:B------:R-:W-:Y:S01]  /*7570*/  FFMA.FTZ R5, R147.reuse, R160, -R5 ;  /* 0x000000a093057223 */ /* 0x040fe20000010805 */
[----:B------:R-:W-:Y:S01]  /*7580*/  FFMA.FTZ R4, R147, R132, R4 ;  /* 0x0000008493047223 */ /* 0x000fe20000010004 */
[C---:B------:R-:W-:Y:S01]  /*7590*/  FFMA.FTZ R215, -R91.reuse, R161, R6 ;  /* 0x000000a15bd77223 */ /* 0x040fe20000010106 */
[----:B------:R-:W-:Y:S01]  /*75a0*/  FFMA.FTZ R7, R91, R7, R120 ;  /* 0x000000075b077223 */ /* 0x000fe20000010078 */
[----:B------:R-:W-:Y:S01]  /*75b0*/  FFMA.FTZ R161, R108, R61, R5 ;  /* 0x0000003d6ca17223 */ /* 0x000fe20000010005 */
[----:B------:R-:W-:Y:S01]  /*75c0*/  FADD.FTZ R131, RZ, R4 ;  /* 0x00000004ff837221 */ /* 0x000fe20000010000 */
[----:B------:R-:W0:Y:S01]  /*75d0*/  S2R R120, SR_TID.X ;  /* 0x0000000000787919 */ /* 0x000e220000002100 */
[----:B------:R-:W-:Y:S01]  /*75e0*/  FFMA.FTZ R213, R0, R151, R213 ;  /* 0x0000009700d57223 */ /* 0x000fe200000100d5 */
[C---:B------:R-:W-:Y:S01]  /*75f0*/  FMUL.FTZ R4, R146.reuse, R161 ;  /* 0x000000a192047220 */ /* 0x040fe20000410000 */
[-C--:B------:R-:W-:Y:S01]  /*7600*/  FMUL.FTZ R5, R146, R131.reuse ;  /* 0x0000008392057220 */ /* 0x080fe20000410000 */
[C---:B------:R-:W-:Y:S01]  /*7610*/  FMUL.FTZ R217, R130.reuse, R131 ;  /* 0x0000008382d97220 */ /* 0x040fe20000410000 */
[----:B------:R-:W-:Y:S01]  /*7620*/  FMUL.FTZ R130, R130, R161 ;  /* 0x000000a182827220 */ /* 0x000fe20000410000 */
[C---:B------:R-:W-:Y:S01]  /*7630*/  FFMA.FTZ R4, R148.reuse, R131, R4 ;  /* 0x0000008394047223 */ /* 0x040fe20000010004 */
[-C--:B------:R-:W-:Y:S01]  /*7640*/  FFMA.FTZ R162, R148, R161.reuse, -R5 ;  /* 0x000000a194a27223 */ /* 0x080fe20000010805 */
[C---:B------:R-:W-:Y:S01]  /*7650*/  FFMA.FTZ R217, R128.reuse, R161, -R217 ;  /* 0x000000a180d97223 */ /* 0x040fe200000108d9 */
[----:B------:R-:W-:Y:S01]  /*7660*/  FFMA.FTZ R128, R128, R131, R130 ;  /* 0x0000008380807223 */ /* 0x000fe20000010082 */
[----:B------:R-:W-:Y:S01]  /*7670*/  FADD.FTZ R130, RZ, R4 ;  /* 0x00000004ff827221 */ /* 0x000fe20000010000 */
[----:B------:R-:W-:Y:S01]  /*7680*/  FFMA.FTZ R162, R111, R62, R162 ;  /* 0x0000003e6fa27223 */ /* 0x000fe200000100a2 */
[C---:B------:R-:W-:Y:S01]  /*7690*/  FFMA.FTZ R6, R92.reuse, R217, R7 ;  /* 0x000000d95c067223 */ /* 0x040fe20000010007 */
[----:B------:R-:W-:Y:S01]  /*76a0*/  FFMA.FTZ R128, -R92, R128, R215 ;  /* 0x000000805c807223 */ /* 0x000fe200000101d7 */
        /* <DEDUP_REMOVED lines=10> */
[C---:B------:R-:W-:Y:S01]  /*7750*/  FFMA.FTZ R215, R93.reuse, R164, R6 ;  /* 0x000000a45dd77223 */ /* 0x040fe20000010006 */
[----:B------:R-:W-:Y:S01]  /*7760*/  FFMA.FTZ R7, -R93, R7, R128 ;  /* 0x000000075d077223 */ /* 0x000fe20000010180 */
        /* <DEDUP_REMOVED lines=10> */
[----:B0-----:R-:W-:Y:S01]  /*7810*/  ISETP.NE.OR P2, PT, R120, RZ, P2 ;  /* 0x000000ff7800720c */ /* 0x001fe20001745670 */
        /* <DEDUP_REMOVED lines=11> */
[----:B------:R-:W-:Y:S01]  /*78d0*/  FFMA.FTZ R6, R94, R217, R215 ;  /* 0x000000d95e067223 */ /* 0x000fe200000100d7 */
[C---:B------:R-:W-:Y:S01]  /*78e0*/  FFMA.FTZ R7, -R95.reuse, R7, R142 ;  /* 0x000000075f077223 */ /* 0x040fe2000001018e */
[C---:B------:R-:W-:Y:S01]  /*78f0*/  FMUL.FTZ R5, R178.reuse, R165 ;  /* 0x000000a5b2057220 */ /* 0x040fe20000410000 */
[-C--:B------:R-:W-:Y:S01]  /*7900*/  FMUL.FTZ R4, R178, R127.reuse ;  /* 0x0000007fb2047220 */ /* 0x080fe20000410000 */
[----:B------:R-:W-:Y:S01]  /*7910*/  FFMA.FTZ R215, R95, R126, R6 ;  /* 0x0000007e5fd77223 */ /* 0x000fe20000010006 */
[-C--:B------:R-:W-:Y:S01]  /*7920*/  FMUL.FTZ R217, R166, R127.reuse ;  /* 0x0000007fa6d97220 */ /* 0x080fe20000410000 */
[C---:B------:R-:W-:Y:S01]  /*7930*/  FFMA.FTZ R5, R180.reuse, R127, R5 ;  /* 0x0000007fb4057223 */ /* 0x040fe20000010005 */
[-C--:B------:R-:W-:Y:S01]  /*7940*/  FFMA.FTZ R4, R180, R165.reuse, -R4 ;  /* 0x000000a5b4047223 */ /* 0x080fe20000010804 */
[----:B------:R-:W-:Y:S01]  /*7950*/  FMUL.FTZ R6, R166, R165 ;  /* 0x000000a5a6067220 */ /* 0x000fe20000410000 */
[----:B------:R-:W-:Y:S01]  /*7960*/  LOP3.LUT R142, R120, 0x1f, RZ, 0xc0, !PT ;  /* 0x0000001f788e7812 */ /* 0x000fe200078ec0ff */
[----:B------:R-:W-:Y:S01]  /*7970*/  FADD.FTZ R126, RZ, R5 ;  /* 0x00000005ff7e7221 */ /* 0x000fe20000010000 */
[----:B------:R-:W-:Y:S01]  /*7980*/  FFMA.FTZ R166, R115, R66, R4 ;  /* 0x0000004273a67223 */ /* 0x000fe20000010004 */
[----:B------:R-:W-:Y:S01]  /*7990*/  VOTEU.ALL UP0, P2 ;  /* 0x0000000000ff7886 */ /* 0x000fe20001000000 */
[----:B------:R-:W-:Y:S01]  /*79a0*/  ISETP.NE.AND P6, PT, R142, 0x1f, PT ;  /* 0x0000001f8e00780c */ /* 0x000fe20003fc5270 */
[C---:B------:R-:W-:Y:S01]  /*79b0*/  FMUL.FTZ R4, R211.reuse, R126 ;  /* 0x0000007ed3047220 */ /* 0x040fe20000410000 */
[----:B------:R-:W-:Y:S01]  /*79c0*/  FFMA.FTZ R6, R124, R127, R6 ;  /* 0x0000007f7c067223 */ /* 0x000fe20000010006 */
[-C--:B------:R-:W-:Y:S01]  /*79d0*/  FMUL.FTZ R5, R211, R166.reuse ;  /* 0x000000a6d3057220 */ /* 0x080fe20000410000 */
[----:B------:R-:W-:Y:S01]  /*79e0*/  @!UP0 ULEA UR32, UR8, UR28, 0x4 ;  /* 0x0000001c08208291 */ /* 0x000fe2000f8e20ff */
[C---:B------:R-:W-:Y:S01]  /*79f0*/  FFMA.FTZ R211, R209.reuse, R166, -R4 ;  /* 0x000000a6d1d37223 */ /* 0x040fe20000010804 */
[----:B------:R-:W-:Y:S01]  /*7a00*/  FFMA.FTZ R210, -R96, R6, R7 ;  /* 0x0000000660d27223 */ /* 0x000fe20000010107 */
[----:B------:R-:W-:Y:S01]  /*7a10*/  FFMA.FTZ R209, R209, R126, R5 ;  /* 0x0000007ed1d17223 */ /* 0x000fe20000010005 */
[----:B------:R-:W-:Y:S01]  /*7a20*/  FFMA.FTZ R217, R124, R165, -R217 ;  /* 0x000000a57cd97223 */ /* 0x000fe200000108d9 */
[----:B------:R-:W-:-:S02]  /*7a30*/  MOV R4, 0x3f800000 ;  /* 0x3f80000000047802 */ /* 0x000fc40000000f00 */
[----:B------:R-:W-:Y:S01]  /*7a40*/  CS2R R6, SRZ ;  /* 0x0000000000067805 */ /* 0x000fe2000001ff00 */
[----:B------:R-:W-:Y:S02]  /*7a50*/  HFMA2 R5, -RZ, RZ, 0, 0 ;  /* 0x00000000ff057431 */ /* 0x000fe400000001ff */
[----:B------:R-:W-:Y:S01]  /*7a60*/  FFMA.FTZ R124, R96, R217, R215 ;  /* 0x000000d9607c7223 */ /* 0x000fe200000100d7 */
[----:B------:R1:W0:Y:S01]  /*7a70*/  SHFL.DOWN PT, R214, R213, 0x1, 0x1f ;  /* 0x08201f00d5d67f89 */ /* 0x00022200000e0000 */
[C---:B------:R-:W-:Y:S01]  /*7a80*/  ISETP.GT.U32.AND P5, PT, R142.reuse, 0x1d, PT ;  /* 0x0000001d8e00780c */ /* 0x040fe20003fa4070 */
[C---:B------:R-:W-:Y:S01]  /*7a90*/  FFMA.FTZ R209, -R97.reuse, R209, R210 ;  /* 0x000000d161d17223 */ /* 0x040fe200000101d2 */
[C---:B------:R-:W-:Y:S01]  /*7aa0*/  ISETP.GT.U32.AND P4, PT, R142.reuse, 0x1b, PT ;  /* 0x0000001b8e00780c */ /* 0x040fe20003f84070 */
[----:B------:R-:W3:Y:S01]  /*7ab0*/  @!P2 LDS.128 R4, [UR32+0x2e10] ;  /* 0x002e1020ff04a984 */ /* 0x000ee20008000c00 */
[C---:B------:R-:W-:Y:S01]  /*7ac0*/  ISETP.GT.U32.AND P3, PT, R142.reuse, 0x17, PT ;  /* 0x000000178e00780c */ /* 0x040fe20003f64070 */
[----:B------:R-:W-:Y:S01]  /*7ad0*/  FFMA.FTZ R211, R97, R211, R124 ;  /* 0x000000d361d37223 */ /* 0x000fe2000001007c */
[----:B------:R-:W-:Y:S01]  /*7ae0*/  ISETP.GT.U32.AND P2, PT, R142, 0xf, PT ;  /* 0x0000000f8e00780c */ /* 0x000fe20003f44070 */
[----:B------:R1:W4:Y:S04]  /*7af0*/  SHFL.DOWN PT, R215, R2, 0x1, 0x1f ;  /* 0x08201f0002d77f89 */ /* 0x00032800000e0000 */
[----:B------:R1:W0:Y:S01]  /*7b00*/  SHFL.DOWN PT, R217, R212, 0x1, 0x1f ;  /* 0x08201f00d4d97f89 */ /* 0x00022200000e0000 */
[----:B--2---:R-:W-:Y:S07]  /*7b10*/  @!P6 BRA `(.L_x_12599) ;  /* 0x000000000028e947 */ /* 0x004fee0003800000 */
[CC--:B0-----:R-:W-:Y:S01]  /*7b20*/  FMUL.FTZ R210, R2.reuse, R217.reuse ;  /* 0x000000d902d27220 */ /* 0x0c1fe20000410000 */
[C---:B------:R-:W-:Y:S01]  /*7b30*/  FMUL.FTZ R217, R3.reuse, R217 ;  /* 0x000000d903d97220 */ /* 0x040fe20000410000 */
[CC--:B----4-:R-:W-:Y:S01]  /*7b40*/  FMUL.FTZ R124, R2.reuse, R215.reuse ;  /* 0x000000d7027c7220 */ /* 0x0d0fe20000410000 */
[C---:B------:R-:W-:Y:S01]  /*7b50*/  FMUL.FTZ R215, R3.reuse, R215 ;  /* 0x000000d703d77220 */ /* 0x040fe20000410000 */
[-C--:B------:R-:W-:Y:S01]  /*7b60*/  FFMA.FTZ R210, R3, R214.reuse, -R210 ;  /* 0x000000d603d27223 */ /* 0x080fe200000108d2 */
[----:B------:R-:W-:Y:S01]  /*7b70*/  FFMA.FTZ R217, R2, R214, R217 ;  /* 0x000000d602d97223 */ /* 0x000fe200000100d9 */
[C---:B-1----:R-:W-:Y:S01]  /*7b80*/  FFMA.FTZ R3, R219.reuse, R3, -R124 ;  /* 0x00000003db037223 */ /* 0x042fe2000001087c */
[----:B------:R-:W-:Y:S01]  /*7b90*/  FFMA.FTZ R2, R219, R2, R215 ;  /* 0x00000002db027223 */ /* 0x000fe200000100d7 */
[----:B------:R-:W-:Y:S01]  /*7ba0*/  FADD.FTZ R213, R213, R210 ;  /* 0x000000d2d5d57221 */ /* 0x000fe20000010000 */
[----:B------:R-:W-:-:S07]  /*7bb0*/  FADD.FTZ R212, R212, R217 ;  /* 0x000000d9d4d47221 */ /* 0x000fce0000010000 */
.L_x_12599:
[----:B------:R-:W-:Y:S05]  /*7bc0*/  BSYNC.RECONVERGENT B0 ;  /* 0x0000000000007941 */ /* 0x000fea0003800200 */
.L_x_12598:
[----:B------:R2:W1:Y:S01]  /*7bd0*/  SHFL.DOWN PT, R219, R3, 0x2, 0x1f ;  /* 0x08401f0003db7f89 */ /* 0x00046200000e0000 */
[----:B------:R-:W-:Y:S03]  /*7be0*/  BSSY.RECONVERGENT B0, `(.L_x_12600) ;  /* 0x000000f000007945 */ /* 0x000fe60003800200 */
[----:B----4-:R2:W4:Y:S04]  /*7bf0*/  SHFL.DOWN PT, R215, R2, 0x2, 0x1f ;  /* 0x08401f0002d77f89 */ /* 0x01052800000e0000 */
[----:B0-----:R2:W0:Y:S04]  /*7c00*/  SHFL.DOWN PT, R214, R213, 0x2, 0x1f ;  /* 0x08401f00d5d67f89 */ /* 0x00142800000e0000 */
        /* <DEDUP_REMOVED lines=8> */
[-C--:B-12---:R-:W-:Y:S01]  /*7c90*/  FFMA.FTZ R3, R3, R219.reuse, -R124 ;  /* 0x000000db03037223 */ /* 0x086fe2000001087c */
[----:B------:R-:W-:Y:S01]  /*7ca0*/  FFMA.FTZ R2, R2, R219, R215 ;  /* 0x000000db02027223 */ /* 0x000fe200000100d7 */
[----:B------:R-:W-:Y:S01]  /*7cb0*/  FADD.FTZ R213, R213, R210 ;  /* 0x000000d2d5d57221 */ /* 0x000fe20000010000 */
[----:B------:R-:W-:-:S07]  /*7cc0*/  FADD.FTZ R212, R212, R217 ;  /* 0x000000d9d4d47221 */ /* 0x000fce0000010000 */
.L_x_12601:
[----:B------:R-:W-:Y:S05]  /*7cd0*/  BSYNC.RECONVERGENT B0 ;  /* 0x0000000000007941 */ /* 0x000fea0003800200 */
.L_x_12600:
[----:B-1----:R1:W1:Y:S01]  /*7ce0*/  SHFL.DOWN PT, R219, R3, 0x4, 0x1f ;  /* 0x08801f0003db7f89 */ /* 0x00226200000e0000 */
[----:B------:R-:W-:Y:S03]  /*7cf0*/  BSSY.RECONVERGENT B0, `(.L_x_12602) ;  /* 0x000000f000007945 */ /* 0x000fe60003800200 */
[----:B----4-:R4:W1:Y:S04]  /*7d00*/  SHFL.DOWN PT, R215, R2, 0x4, 0x1f ;  /* 0x08801f0002d77f89 */ /* 0x01086800000e0000 */
[----:B0-----:R4:W0:Y:S04]  /*7d10*/  SHFL.DOWN PT, R214, R213, 0x4, 0x1f ;  /* 0x08801f00d5d67f89 */ /* 0x00182800000e0000 */
[----:B------:R4:W0:Y:S01]  /*7d20*/  SHFL.DOWN PT, R217, R212, 0x4, 0x1f ;  /* 0x08801f00d4d97f89 */ /* 0x00082200000e0000 */
[----:B------:R-:W-:Y:S05]  /*7d30*/  @P4 BRA `(.L_x_12603) ;  /* 0x0000000000284947 */ /* 0x000fea0003800000 */
[CC--:B0-----:R-:W-:Y:S01]  /*7d40*/  FMUL.FTZ R210, R2.reuse, R217.reuse ;  /* 0x000000d902d27220 */ /* 0x0c1fe20000410000 */
[C---:B------:R-:W-:Y:S01]  /*7d50*/  FMUL.FTZ R217, R3.reuse, R217 ;  /* 0x000000d903d97220 */ /* 0x040fe20000410000 */
[CC--:B-1----:R-:W-:Y:S01]  /*7d60*/  FMUL.FTZ R124, R2.reuse, R215.reuse ;  /* 0x000000d7027c7220 */ /* 0x0c2fe20000410000 */
[C---:B------:R-:W-:Y:S01]  /*7d70*/  FMUL.FTZ R215, R3.reuse, R215 ;  /* 0x000000d703d77220 */ /* 0x040fe20000410000 */
[CC--:B------:R-:W-:Y:S01]  /*7d80*/  FFMA.FTZ R210, R3.reuse, R214.reuse, -R210 ;  /* 0x000000d603d27223 */ /* 0x0c0fe200000108d2 */
[C---:B------:R-:W-:Y:S01]  /*7d90*/  FFMA.FTZ R217, R2.reuse, R214, R217 ;  /* 0x000000d602d97223 */ /* 0x040fe200000100d9 */
[-C--:B--2---:R-:W-:Y:S01]  /*7da0*/  FFMA.FTZ R3, R3, R219.reuse, -R124 ;  /* 0x000000db03037223 */ /* 0x084fe2000001087c */
[----:B----4-:R-:W-:Y:S01]  /*7db0*/  FFMA.FTZ R2, R2, R219, R215 ;  /* 0x000000db02027223 */ /* 0x010fe200000100d7 */
[----:B------:R-:W-:Y:S01]  /*7dc0*/  FADD.FTZ R213, R213, R210 ;  /* 0x000000d2d5d57221 */ /* 0x000fe20000010000 */
[----:B------:R-:W-:-:S07]  /*7dd0*/  FADD.FTZ R212, R212, R217 ;  /* 0x000000d9d4d47221 */ /* 0x000fce0000010000 */
.L_x_12603:
[----:B------:R-:W-:Y:S05]  /*7de0*/  BSYNC.RECONVERGENT B0 ;  /* 0x0000000000007941 */ /* 0x000fea0003800200 */
.L_x_12602:
[----:B-1----:R1:W1:Y:S01]  /*7df0*/  SHFL.DOWN PT, R219, R3, 0x8, 0x1f ;  /* 0x09001f0003db7f89 */ /* 0x00226200000e0000 */
[----:B------:R-:W-:Y:S03]  /*7e00*/  BSSY.RECONVERGENT B0, `(.L_x_12604) ;  /* 0x000000f000007945 */ /* 0x000fe60003800200 */
[----:B------:R1:W1:Y:S04]  /*7e10*/  SHFL.DOWN PT, R215, R2, 0x8, 0x1f ;  /* 0x09001f0002d77f89 */ /* 0x00026800000e0000 */
        /* <DEDUP_REMOVED lines=13> */
.L_x_12605:
[----:B------:R-:W-:Y:S05]  /*7ef0*/  BSYNC.RECONVERGENT B0 ;  /* 0x0000000000007941 */ /* 0x000fea0003800200 */
.L_x_12604:
        /* <DEDUP_REMOVED lines=16> */
.L_x_12607:
[----:B------:R-:W-:Y:S05]  /*8000*/  BSYNC.RECONVERGENT B0 ;  /* 0x0000000000007941 */ /* 0x000fea0003800200 */
.L_x_12606:
[----:B------:R-:W-:Y:S01]  /*8010*/  SHFL.DOWN PT, R224, R2, 0x1, 0x1f ;  /* 0x08201f0002e07f89 */ /* 0x000fe200000e0000 */
[C---:B------:R-:W-:Y:S01]  /*8020*/  FMUL.FTZ R124, R187.reuse, R126 ;  /* 0x0000007ebb7c7220 */ /* 0x040fe20000410000 */
[-C--:B-1----:R-:W-:Y:S01]  /*8030*/  FMUL.FTZ R219, R187, R166.reuse ;  /* 0x000000a6bbdb7220 */ /* 0x082fe20000410000 */
[C---:B------:R-:W-:Y:S01]  /*8040*/  ISETP.NE.AND P2, PT, R120.reuse, 0x1f, PT ;  /* 0x0000001f7800780c */ /* 0x040fe20003f45270 */
[----:B---3--:R-:W1:Y:S01]  /*8050*/  SHFL.IDX PT, R215, R7, RZ, 0x1f ;  /* 0x00001fff07d77589 */ /* 0x008e6200000e0000 */
[C---:B0-----:R-:W-:Y:S01]  /*8060*/  FFMA.FTZ R217, R189.reuse, R166, -R124 ;  /* 0x000000a6bdd97223 */ /* 0x041fe2000001087c */
[----:B------:R-:W-:Y:S01]  /*8070*/  FFMA.FTZ R124, R189, R126, R219 ;  /* 0x0000007ebd7c7223 */ /* 0x000fe200000100db */
[----:B------:R-:W-:Y:S01]  /*8080*/  ISETP.NE.AND P3, PT, R120, RZ, PT ;  /* 0x000000ff7800720c */ /* 0x000fe20003f65270 */
[----:B------:R-:W0:Y:S01]  /*8090*/  SHFL.DOWN PT, R222, R3, 0x1, 0x1f ;  /* 0x08201f0003de7f89 */ /* 0x000e2200000e0000 */
[----:B------:R-:W-:Y:S01]  /*80a0*/  FFMA.FTZ R210, R116, R67, R217 ;  /* 0x0000004374d27223 */ /* 0x000fe200000100d9 */
[----:B------:R-:W-:Y:S01]  /*80b0*/  FADD.FTZ R124, RZ, R124 ;  /* 0x0000007cff7c7221 */ /* 0x000fe20000010000 */
[----:B------:R-:W-:Y:S01]  /*80c0*/  ULEA UR33, UR11, 0xfffffc00, 0xa ;  /* 0xfffffc000b217891 */ /* 0x000fe2000f8e50ff */
[----:B------:R-:W3:Y:S01]  /*80d0*/  SHFL.IDX PT, R216, R6, RZ, 0x1f ;  /* 0x00001fff06d87589 */ /* 0x000ee200000e0000 */
[C---:B------:R-:W-:Y:S01]  /*80e0*/  FMUL.FTZ R218, R195.reuse, R210 ;  /* 0x000000d2c3da7220 */ /* 0x040fe20000410000 */
[-C--:B------:R-:W-:Y:S01]  /*80f0*/  FMUL.FTZ R217, R195, R124.reuse ;  /* 0x0000007cc3d97220 */ /* 0x080fe20000410000 */
[----:B------:R-:W-:Y:S01]  /*8100*/  FMUL.FTZ R220, R139, R124 ;  /* 0x0000007c8bdc7220 */ /* 0x000fe20000410000 */
[----:B------:R-:W5:Y:S01]  /*8110*/  SHFL.DOWN PT, R226, R213, 0x1, 0x1f ;  /* 0x08201f00d5e27f89 */ /* 0x000f6200000e0000 */
[----:B------:R-:W-:Y:S01]  /*8120*/  USHF.R.S32.HI UR43, URZ, 0x1f, UR33 ;  /* 0x0000001fff2b7899 */ /* 0x000fe20008011421 */
[----:B------:R-:W-:Y:S01]  /*8130*/  FMUL.FTZ R191, R92, -R191 ;  /* 0x800000bf5cbf7220 */ /* 0x000fe20000410000 */
[----:B------:R-:W-:Y:S01]  /*8140*/  FFMA.FTZ R220, R207, R210, -R220 ;  /* 0x000000d2cfdc7223 */ /* 0x000fe200000108dc */
[----:B------:R-:W5:Y:S01]  /*8150*/  SHFL.DOWN PT, R221, R212, 0x1, 0x1f ;  /* 0x08201f00d4dd7f89 */ /* 0x000f6200000e0000 */
[----:B------:R-:W-:Y:S01]  /*8160*/  VOTEU.ALL UP0, P3 ;  /* 0x0000000000ff7886 */ /* 0x000fe20001800000 */
[----:B------:R-:W-:Y:S01]  /*8170*/  FMUL.FTZ R176, R91, -R176 ;  /* 0x800000b05bb07220 */ /* 0x000fe20000410000 */
[----:B------:R-:W-:Y:S01]  /*8180*/  FFMA.FTZ R220, R98, R220, R211 ;  /* 0x000000dc62dc7223 */ /* 0x000fe200000100d3 */
[----:B------:R-:W5:Y:S01]  /*8190*/  SHFL.IDX PT, R219, R2, RZ, 0x1f ;  /* 0x00001fff02db7589 */ /* 0x000f6200000e0000 */
[----:B------:R-:W-:Y:S01]  /*81a0*/  FMUL.FTZ R175, R90, -R175 ;  /* 0x800000af5aaf7220 */ /* 0x000fe20000410000 */
[----:B------:R-:W-:Y:S01]  /*81b0*/  @!UP0 ULEA UR32, UR8, UR28, 0x4 ;  /* 0x0000001c08208291 */ /* 0x000fe2000f8e20ff */
[----:B------:R-:W-:Y:S01]  /*81c0*/  FMUL.FTZ R171, R88, -R171 ;  /* 0x800000ab58ab7220 */ /* 0x000fe20000410000 */
[----:B------:R1:W5:Y:S01]  /*81d0*/  SHFL.IDX PT, R214, R3, RZ, 0x1f ;  /* 0x00001fff03d67589 */ /* 0x00036200000e0000 */
[----:B------:R-:W-:Y:S03]  /*81e0*/  BSSY.RECONVERGENT B0, `(.L_x_12608) ;  /* 0x00001f2000007945 */ /* 0x000fe60003800200 */
[----:B--2-4-:R-:W-:Y:S01]  /*81f0*/  SHFL.IDX PT, R212, R212, RZ, 0x1f ;  /* 0x00001fffd4d47589 */ /* 0x014fe200000e0000 */
[----:B-1----:R-:W-:Y:S01]  /*8200*/  FMUL.FTZ R3, R139, R210 ;  /* 0x000000d28b037220 */ /* 0x002fe20000410000 */
[C---:B------:R-:W-:Y:S01]  /*8210*/  FFMA.FTZ R139, R197.reuse, R124, R218 ;  /* 0x0000007cc58b7223 */ /* 0x040fe200000100da */
[----:B------:R-:W-:-:S02]  /*8220*/  FFMA.FTZ R218, R197, R210, -R217 ;  /* 0x000000d2c5da7223 */ /* 0x000fc400000108d9 */
[----:B------:R-:W-:Y:S01]  /*8230*/  FFMA.FTZ R2, R207, R124, R3 ;  /* 0x0000007ccf027223 */ /* 0x000fe20000010003 */
[----:B------:R-:W-:Y:S01]  /*8240*/  FADD.FTZ R139, RZ, R139 ;  /* 0x0000008bff8b7221 */ /* 0x000fe20000010000 */
[----:B------:R-:W-:Y:S01]  /*8250*/  FFMA.FTZ R207, R117, R68, R218 ;  /* 0x0000004475cf7223 */ /* 0x000fe200000100da */
[-C--:B------:R-:W-:Y:S01]  /*8260*/  @P2 FMUL.FTZ R3, R224, R215.reuse ;  /* 0x000000d7e0032220 */ /* 0x080fe20000410000 */
[----:B------:R-:W-:Y:S01]  /*8270*/  FFMA.FTZ R218, -R98, R2, R209 ;  /* 0x0000000262da7223 */ /* 0x000fe200000101d1 */
[----:B0-----:R-:W-:Y:S01]  /*8280*/  @P2 FMUL.FTZ R209, R222, R215 ;  /* 0x000000d7ded12220 */ /* 0x001fe20000410000 */
[----:B------:R-:W-:Y:S01]  /*8290*/  FMUL.FTZ R211, R208, R139 ;  /* 0x0000008bd0d37220 */ /* 0x000fe20000410000 */
[-C--:B---3--:R-:W-:Y:S01]  /*82a0*/  @P2 FFMA.FTZ R3, R222, R216.reuse, -R3 ;  /* 0x000000d8de032223 */ /* 0x088fe20000010803 */
[-C--:B------:R-:W-:Y:S01]  /*82b0*/  FMUL.FTZ R208, R208, R207.reuse ;  /* 0x000000cfd0d07220 */ /* 0x080fe20000410000 */
[----:B------:R-:W-:Y:S01]  /*82c0*/  @P2 FFMA.FTZ R2, R224, R216, R209 ;  /* 0x000000d8e0022223 */ /* 0x000fe200000100d1 */
[----:B------:R-:W-:Y:S01]  /*82d0*/  FFMA.FTZ R211, R206, R207, -R211 ;  /* 0x000000cfced37223 */ /* 0x000fe200000108d3 */
[----:B-----5:R-:W-:Y:S01]  /*82e0*/  @P2 FADD.FTZ R216, R226, R3 ;  /* 0x00000003e2d82221 */ /* 0x020fe20000010000 */
[----:B------:R-:W-:Y:S01]  /*82f0*/  FFMA.FTZ R217, R206, R139, R208 ;  /* 0x0000008bced97223 */ /* 0x000fe200000100d0 */
[----:B------:R-:W-:Y:S01]  /*8300*/  @P2 FADD.FTZ R215, R221, R2 ;  /* 0x00000002ddd72221 */ /* 0x000fe20000010000 */
[----:B------:R-:W-:Y:S01]  /*8310*/  FMUL.FTZ R3, R219, R7 ;  /* 0x00000007db037220 */ /* 0x000fe20000410000 */
[----:B------:R-:W-:Y:S01]  /*8320*/  FMUL.FTZ R208, R216, R9 ;  /* 0x00000009d8d07220 */ /* 0x000fe20000410000 */
[----:B------:R-:W-:Y:S01]  /*8330*/  FFMA.FTZ R209, -R99, R217, R218 ;  /* 0x000000d963d17223 */ /* 0x000fe200000101da */
[----:B------:R0:W1:Y:S01]  /*8340*/  SHFL.IDX PT, R206, R213, RZ, 0x1f ;  /* 0x00001fffd5ce7589 */ /* 0x00006200000e0000 */
[----:B------:R-:W-:Y:S01]  /*8350*/  FMUL.FTZ R221, R215, R9 ;  /* 0x00000009d7dd7220 */ /* 0x000fe20000410000 */
[----:B------:R-:W-:Y:S01]  /*8360*/  FFMA.FTZ R217, R214, R6, -R3 ;  /* 0x00000006d6d97223 */ /* 0x000fe20000010803 */
[----:B------:R-:W-:Y:S01]  /*8370*/  FMUL.FTZ R3, R219, R5 ;  /* 0x00000005db037220 */ /* 0x000fe20000410000 */
[-C--:B------:R-:W-:Y:S01]  /*8380*/  FFMA.FTZ R208, R215, R8.reuse, -R208 ;  /* 0x00000008d7d07223 */ /* 0x080fe200000108d0 */
[----:B------:R-:W-:Y:S01]  /*8390*/  P2R R2, PR, RZ, 0x8 ;  /* 0x00000008ff027803 */ /* 0x000fe20000000000 */
[----:B------:R-:W-:Y:S01]  /*83a0*/  FFMA.FTZ R221, R216, R8, R221 ;  /* 0x00000008d8dd7223 */ /* 0x000fe200000100dd */
[C---:B------:R-:W-:Y:S01]  /*83b0*/  FMUL.FTZ R2, R219.reuse, R4 ;  /* 0x00000004db027220 */ /* 0x040fe20000410000 */
[----:B------:R-:W-:Y:S01]  /*83c0*/  FMUL.FTZ R6, R219, R6 ;  /* 0x00000006db067220 */ /* 0x000fe20000410000 */
[----:B------:R-:W-:Y:S01]  /*83d0*/  FFMA.FTZ R4, R214, R4, -R3 ;  /* 0x00000004d6047223 */ /* 0x000fe20000010803 */
[----:B------:R-:W-:Y:S01]  /*83e0*/  FADD.FTZ R203, R203, R208 ;  /* 0x000000d0cbcb7221 */ /* 0x000fe20000010000 */
[----:B------:R-:W-:Y:S01]  /*83f0*/  FMUL.FTZ R3, R204, R207 ;  /* 0x000000cfcc037220 */ /* 0x000fe20000410000 */
[----:B------:R-:W-:Y:S01]  /*8400*/  FFMA.FTZ R205, R100, R205, R221 ;  /* 0x000000cd64cd7223 */ /* 0x000fe200000100dd */
[C---:B------:R-:W-:Y:S01]  /*8410*/  FFMA.FTZ R5, R214.reuse, R5, R2 ;  /* 0x00000005d6057223 */ /* 0x040fe20000010002 */
[----:B------:R-:W-:Y:S01]  /*8420*/  FFMA.FTZ R7, R214, R7, R6 ;  /* 0x00000007d6077223 */ /* 0x000fe20000010006 */
[C---:B------:R-:W-:Y:S01]  /*8430*/  FMUL.FTZ R2, R204.reuse, R139 ;  /* 0x0000008bcc027220 */ /* 0x040fe20000410000 */
[----:B------:R-:W-:Y:S01]  /*8440*/  FMUL.FTZ R6, R204, R203 ;  /* 0x000000cbcc067220 */ /* 0x000fe20000410000 */
[----:B------:R-:W-:Y:S01]  /*8450*/  FFMA.FTZ R3, R202, R139, R3 ;  /* 0x0000008bca037223 */ /* 0x000fe20000010003 */
[----:B------:R-:W-:Y:S01]  /*8460*/  FMUL.FTZ R204, R204, R205 ;  /* 0x000000cdcccc7220 */ /* 0x000fe20000410000 */
[C---:B0-----:R-:W-:Y:S01]  /*8470*/  FFMA.FTZ R213, R202.reuse, R207, -R2 ;  /* 0x000000cfcad57223 */ /* 0x041fe20000010802 */
[C---:B------:R-:W-:Y:S01]  /*8480*/  FFMA.FTZ R2, R202.reuse, R205, R6 ;  /* 0x000000cdca027223 */ /* 0x040fe20000010006 */
[----:B------:R-:W-:Y:S01]  /*8490*/  FADD.FTZ R8, RZ, R3 ;  /* 0x00000003ff087221 */ /* 0x000fe20000010000 */
[----:B------:R-:W-:Y:S01]  /*84a0*/  FFMA.FTZ R3, R202, R203, -R204 ;  /* 0x000000cbca037223 */ /* 0x000fe200000108cc */
[----:B------:R-:W-:Y:S01]  /*84b0*/  FFMA.FTZ R213, R118, R69, R213 ;  /* 0x0000004576d57223 */ /* 0x000fe200000100d5 */
[----:B------:R-:W-:Y:S01]  /*84c0*/  FFMA.FTZ R198, R99, R198, R2 ;  /* 0x000000c663c67223 */ /* 0x000fe20000010002 */
[----:B-1----:R-:W-:Y:S01]  /*84d0*/  FADD.FTZ R6, R206, R217 ;  /* 0x000000d9ce067221 */ /* 0x002fe20000010000 */
[----:B------:R-:W-:Y:S01]  /*84e0*/  FADD.FTZ R196, R196, R3 ;  /* 0x00000003c4c47221 */ /* 0x000fe20000010000 */
[----:B------:R-:W-:Y:S01]  /*84f0*/  FADD.FTZ R7, R212, R7 ;  /* 0x00000007d4077221 */ /* 0x000fe20000010000 */
[----:B------:R-:W-:Y:S01]  /*8500*/  FMUL.FTZ R3, R195, R198 ;  /* 0x000000c6c3037220 */ /* 0x000fe20000410000 */
[----:B------:R-:W-:Y:S01]  /*8510*/  FMUL.FTZ R9, R201, R8 ;  /* 0x00000008c9097220 */ /* 0x000fe20000410000 */
[----:B------:R-:W-:Y:S01]  /*8520*/  FMUL.FTZ R2, R195, R196 ;  /* 0x000000c4c3027220 */ /* 0x000fe20000410000 */
[-C--:B------:R-:W-:Y:S01]  /*8530*/  FMUL.FTZ R201, R201, R213.reuse ;  /* 0x000000d5c9c97220 */ /* 0x080fe20000410000 */
[----:B------:R0:W-:Y:S01]  /*8540*/  @!P3 STS.128 [UR32+0x2e10], R4 ;  /* 0x002e1004ff00b988 */ /* 0x0001e20008000c20 */
[C---:B------:R-:W-:Y:S01]  /*8550*/  FFMA.FTZ R9, R200.reuse, R213, -R9 ;  /* 0x000000d5c8097223 */ /* 0x040fe20000010809 */
[C---:B------:R-:W-:Y:S01]  /*8560*/  FFMA.FTZ R195, R197.reuse, R198, R2 ;  /* 0x000000c6c5c37223 */ /* 0x040fe20000010002 */
[----:B------:R-:W-:Y:S01]  /*8570*/  FFMA.FTZ R197, R197, R196, -R3 ;  /* 0x000000c4c5c57223 */ /* 0x000fe20000010803 */
[----:B------:R-:W-:Y:S01]  /*8580*/  UMOV UR32, UR42 ;  /* 0x0000002a00207c82 */ /* 0x000fe20008000000 */
[----:B------:R-:W-:Y:S01]  /*8590*/  FFMA.FTZ R200, R200, R8, R201 ;  /* 0x00000008c8c87223 */ /* 0x000fe200000100c9 */
[----:B------:R-:W-:Y:S01]  /*85a0*/  LOP3.LUT R2, R120, UR33, RZ, 0xfc, !PT ;  /* 0x0000002178027c12 */ /* 0x000fe2000f8efcff */
[----:B------:R-:W-:Y:S01]  /*85b0*/  FADD.FTZ R194, R194, R197 ;  /* 0x000000c5c2c27221 */ /* 0x000fe20000010000 */
[----:B------:R-:W-:Y:S01]  /*85c0*/  MOV R3, UR43 ;  /* 0x0000002b00037c02 */ /* 0x000fe20008000f00 */
[----:B------:R-:W-:Y:S01]  /*85d0*/  FFMA.FTZ R202, R98, R199, R195 ;  /* 0x000000c762ca7223 */ /* 0x000fe200000100c3 */
[----:B------:R-:W-:Y:S01]  /*85e0*/  MOV R215, UR38 ;  /* 0x0000002600d77c02 */ /* 0x000fe20008000f00 */
[----:B------:R-:W-:Y:S01]  /*85f0*/  FMUL.FTZ R195, R137, UR47 ;  /* 0x0000002f89c37c20 */ /* 0x000fe20008410000 */
[----:B------:R-:W-:Y:S01]  /*8600*/  MOV R201, UR32 ;  /* 0x0000002000c97c02 */ /* 0x000fe20008000f00 */
[----:B------:R-:W-:-:S02]  /*8610*/  HFMA2 R197, -RZ, RZ, 0, 7.8678131103515625e-06 ;  /* 0x00000084ffc57431 */ /* 0x000fc400000001ff */
[----:B0-----:R-:W-:Y:S01]  /*8620*/  FMUL.FTZ R7, R138, UR46 ;  /* 0x0000002e8a077c20 */ /* 0x001fe20008410000 */
[----:B------:R-:W-:Y:S01]  /*8630*/  IMAD.WIDE.U32 R4, R215, UR8, R2 ;  /* 0x00000008d7047c25 */ /* 0x000fe2000f8e0002 */
[----:B------:R-:W-:-:S03]  /*8640*/  LEA R6, R201, -R2, 0x1 ;  /* 0x80000002c9067211 */ /* 0x000fc600078e08ff */
[C---:B------:R-:W-:Y:S01]  /*8650*/  FMUL.FTZ R2, R187.reuse, R194 ;  /* 0x000000c2bb027220 */ /* 0x040fe20000410000 */
[-C--:B------:R-:W-:Y:S01]  /*8660*/  FMUL.FTZ R187, R187, R202.reuse ;  /* 0x000000cabbbb7220 */ /* 0x080fe20000410000 */
[----:B------:R-:W-:Y:S01]  /*8670*/  FMUL.FTZ R3, R138, UR47 ;  /* 0x0000002f8a037c20 */ /* 0x000fe20008410000 */
[----:B------:R-:W-:Y:S01]  /*8680*/  FFMA.FTZ R195, R152, UR46, -R195 ;  /* 0x0000002e98c37c23 */ /* 0x000fe200080108c3 */
[C---:B------:R-:W-:Y:S01]  /*8690*/  FFMA.FTZ R2, R189.reuse, R202, R2 ;  /* 0x000000cabd027223 */ /* 0x040fe20000010002 */
[----:B------:R-:W-:Y:S01]  /*86a0*/  FFMA.FTZ R189, R189, R194, -R187 ;  /* 0x000000c2bdbd7223 */ /* 0x000fe200000108bb */
[C---:B------:R-:W-:Y:S01]  /*86b0*/  FFMA.FTZ R187, R150.reuse, UR47, R7 ;  /* 0x0000002f96bb7c23 */ /* 0x040fe20008010007 */
[----:B------:R-:W-:Y:S01]  /*86c0*/  FFMA.FTZ R3, R150, UR46, -R3 ;  /* 0x0000002e96037c23 */ /* 0x000fe20008010803 */
[----:B------:R-:W-:Y:S02]  /*86d0*/  IMAD R7, R120, R197, UR28 ;  /* 0x0000001c78077e24 */ /* 0x000fe4000f8e02c5 */
[----:B------:R-:W-:Y:S01]  /*86e0*/  FADD.FTZ R189, R188, R189 ;  /* 0x000000bdbcbd7221 */ /* 0x000fe20000010000 */
[C---:B------:R-:W-:Y:S01]  /*86f0*/  FMUL.FTZ R206, R0.reuse, -R187 ;  /* 0x800000bb00ce7220 */ /* 0x040fe20000410000 */
[----:B------:R-:W-:Y:S01]  /*8700*/  FFMA.FTZ R187, R97, R192, R2 ;  /* 0x000000c061bb7223 */ /* 0x000fe20000010002 */
[----:B------:R-:W-:Y:S01]  /*8710*/  FMUL.FTZ R204, R0, R3 ;  /* 0x0000000300cc7220 */ /* 0x000fe20000410000 */
[----:B------:R-:W-:Y:S01]  /*8720*/  FMUL.FTZ R3, R178, R189 ;  /* 0x000000bdb2037220 */ /* 0x000fe20000410000 */
[----:B------:R-:W-:Y:S01]  /*8730*/  FMUL.FTZ R2, R86, R195 ;  /* 0x000000c356027220 */ /* 0x000fe20000410000 */
[-C--:B------:R-:W-:Y:S01]  /*8740*/  FMUL.FTZ R178, R178, R187.reuse ;  /* 0x000000bbb2b27220 */ /* 0x080fe20000410000 */
[----:B------:R-:W-:Y:S01]  /*8750*/  FMUL.FTZ R199, R136, UR47 ;  /* 0x0000002f88c77c20 */ /* 0x000fe20008410000 */
[C---:B------:R-:W-:Y:S01]  /*8760*/  FFMA.FTZ R3, R180.reuse, R187, R3 ;  /* 0x000000bbb4037223 */ /* 0x040fe20000010003 */
[----:B------:R0:W-:Y:S01]  /*8770*/  STS [R7+0x840], R204 ;  /* 0x000840cc07007388 */ /* 0x0001e20000000800 */
[----:B------:R-:W-:Y:S01]  /*8780*/  FFMA.FTZ R195, R180, R189, -R178 ;  /* 0x000000bdb4c37223 */ /* 0x000fe200000108b2 */
[----:B------:R-:W-:Y:S01]  /*8790*/  FFMA.FTZ R180, R154, UR46, -R199 ;  /* 0x0000002e9ab47c23 */ /* 0x000fe200080108c7 */
[----:B------:R-:W-:Y:S01]  /*87a0*/  FFMA.FTZ R178, R96, R193, R3 ;  /* 0x000000c160b27223 */ /* 0x000fe20000010003 */
[----:B------:R1:W-:Y:S01]  /*87b0*/  STS [R7+0x848], R2 ;  /* 0x0008480207007388 */ /* 0x0003e20000000800 */
[----:B------:R-:W-:Y:S01]  /*87c0*/  FADD.FTZ R186, R186, R195 ;  /* 0x000000c3baba7221 */ /* 0x000fe20000010000 */
[----:B------:R-:W-:Y:S01]  /*87d0*/  FMUL.FTZ R197, R137, UR46 ;  /* 0x0000002e89c57c20 */ /* 0x000fe20008410000 */
[----:B------:R-:W-:Y:S01]  /*87e0*/  FMUL.FTZ R201, R136, UR46 ;  /* 0x0000002e88c97c20 */ /* 0x000fe20008410000 */
[----:B------:R-:W-:Y:S01]  /*87f0*/  FFMA.FTZ R150, -R102, R55, R150 ;  /* 0x0000003766967223 */ /* 0x000fe20000010196 */
[----:B------:R-:W-:Y:S01]  /*8800*/  STS [R7+0x844], R206 ;  /* 0x000844ce07007388 */ /* 0x000fe20000000800 */
[----:B0-----:R-:W-:Y:S01]  /*8810*/  FMUL.FTZ R204, R87, R180 ;  /* 0x000000b457cc7220 */ /* 0x001fe20000410000 */
[----:B------:R-:W-:Y:S01]  /*8820*/  FFMA.FTZ R197, R152, UR47, R197 ;  /* 0x0000002f98c57c23 */ /* 0x000fe200080100c5 */
[----:B------:R-:W-:Y:S01]  /*8830*/  FFMA.FTZ R192, R154, UR47, R201 ;  /* 0x0000002f9ac07c23 */ /* 0x000fe200080100c9 */
[----:B------:R-:W-:Y:S01]  /*8840*/  FFMA.FTZ R154, -R105, R56, R154 ;  /* 0x00000038699a7223 */ /* 0x000fe2000001019a */
[C---:B-1----:R-:W-:Y:S01]  /*8850*/  FMUL.FTZ R2, R177.reuse, R186 ;  /* 0x000000bab1027220 */ /* 0x042fe20000410000 */
[-C--:B------:R-:W-:Y:S01]  /*8860*/  FMUL.FTZ R177, R177, R178.reuse ;  /* 0x000000b2b1b17220 */ /* 0x080fe20000410000 */
[----:B------:R-:W-:Y:S01]  /*8870*/  FMUL.FTZ R188, R86, -R197 ;  /* 0x800000c556bc7220 */ /* 0x000fe20000410000 */
[----:B------:R-:W-:Y:S01]  /*8880*/  FMUL.FTZ R197, R134, UR47 ;  /* 0x0000002f86c57c20 */ /* 0x000fe20008410000 */
[C---:B------:R-:W-:Y:S01]  /*8890*/  FFMA.FTZ R2, R179.reuse, R178, R2 ;  /* 0x000000b2b3027223 */ /* 0x040fe20000010002 */
[----:B------:R-:W-:Y:S01]  /*88a0*/  FFMA.FTZ R180, R179, R186, -R177 ;  /* 0x000000bab3b47223 */ /* 0x000fe200000108b1 */
[----:B------:R-:W-:Y:S01]  /*88b0*/  FMUL.FTZ R192, R87, -R192 ;  /* 0x800000c057c07220 */ /* 0x000fe20000410000 */
[----:B------:R-:W-:Y:S01]  /*88c0*/  STS [R7+0x84c], R188 ;  /* 0x00084cbc07007388 */ /* 0x000fe20000000800 */
[----:B------:R-:W-:Y:S01]  /*88d0*/  FFMA.FTZ R177, R95, R190, R2 ;  /* 0x000000be5fb17223 */ /* 0x000fe20000010002 */
[----:B------:R-:W-:Y:S01]  /*88e0*/  FADD.FTZ R183, R183, R180 ;  /* 0x000000b4b7b77221 */ /* 0x000fe20000010000 */
[----:B------:R-:W-:Y:S01]  /*88f0*/  FMUL.FTZ R2, R135, UR47 ;  /* 0x0000002f87027c20 */ /* 0x000fe20008410000 */
[----:B------:R0:W-:Y:S01]  /*8900*/  STS [R7+0x854], R192 ;  /* 0x000854c007007388 */ /* 0x0001e20000000800 */
[C---:B------:R-:W-:Y:S01]  /*8910*/  FMUL.FTZ R3, R172.reuse, R177 ;  /* 0x000000b1ac037220 */ /* 0x040fe20000410000 */
[-C--:B------:R-:W-:Y:S01]  /*8920*/  FMUL.FTZ R172, R172, R183.reuse ;  /* 0x000000b7acac7220 */ /* 0x080fe20000410000 */
[----:B------:R-:W-:Y:S01]  /*8930*/  FFMA.FTZ R193, R157, UR46, -R2 ;  /* 0x0000002e9dc17c23 */ /* 0x000fe20008010802 */
[----:B------:R-:W-:Y:S01]  /*8940*/  FFMA.FTZ R2, R158, UR46, -R197 ;  /* 0x0000002e9e027c23 */ /* 0x000fe200080108c5 */
[C---:B------:R-:W-:Y:S01]  /*8950*/  FFMA.FTZ R179, R174.reuse, R183, -R3 ;  /* 0x000000b7aeb37223 */ /* 0x040fe20000010803 */
[----:B------:R-:W-:Y:S01]  /*8960*/  FFMA.FTZ R3, R174, R177, R172 ;  /* 0x000000b1ae037223 */ /* 0x000fe200000100ac */
[----:B------:R-:W-:Y:S01]  /*8970*/  FMUL.FTZ R190, R135, UR46 ;  /* 0x0000002e87be7c20 */ /* 0x000fe20008410000 */
[----:B------:R-:W-:Y:S01]  /*8980*/  FMUL.FTZ R180, R88, R193 ;  /* 0x000000c158b47220 */ /* 0x000fe20000410000 */
[----:B------:R-:W-:Y:S01]  /*8990*/  FADD.FTZ R182, R182, R179 ;  /* 0x000000b3b6b67221 */ /* 0x000fe20000010000 */
[----:B------:R-:W-:Y:S01]  /*89a0*/  FFMA.FTZ R172, R94, R185, R3 ;  /* 0x000000b95eac7223 */ /* 0x000fe20000010003 */
[----:B0-----:R-:W-:Y:S01]  /*89b0*/  FMUL.FTZ R192, R89, R2 ;  /* 0x0000000259c07220 */ /* 0x001fe20000410000 */
[----:B------:R-:W-:Y:S01]  /*89c0*/  FMUL.FTZ R3, R134, UR46 ;  /* 0x0000002e86037c20 */ /* 0x000fe20008410000 */
[C---:B------:R-:W-:Y:S01]  /*89d0*/  FMUL.FTZ R2, R167.reuse, R182 ;  /* 0x000000b6a7027220 */ /* 0x040fe20000410000 */
[-C--:B------:R-:W-:Y:S01]  /*89e0*/  FMUL.FTZ R167, R167, R172.reuse ;  /* 0x000000aca7a77220 */ /* 0x080fe20000410000 */
[----:B------:R-:W-:Y:S01]  /*89f0*/  FFMA.FTZ R195, R157, UR47, R190 ;  /* 0x0000002f9dc37c23 */ /* 0x000fe200080100be */
[----:B------:R-:W-:Y:S01]  /*8a00*/  FFMA.FTZ R190, R158, UR47, R3 ;  /* 0x0000002f9ebe7c23 */ /* 0x000fe20008010003 */
[C---:B------:R-:W-:Y:S01]  /*8a10*/  FFMA.FTZ R2, R169.reuse, R172, R2 ;  /* 0x000000aca9027223 */ /* 0x040fe20000010002 */
[----:B------:R-:W-:Y:S01]  /*8a20*/  FFMA.FTZ R174, R169, R182, -R167 ;  /* 0x000000b6a9ae7223 */ /* 0x000fe200000108a7 */
[----:B------:R0:W-:Y:S01]  /*8a30*/  STS [R7+0x858], R180 ;  /* 0x000858b407007388 */ /* 0x0001e20000000800 */
[----:B------:R-:W-:Y:S01]  /*8a40*/  FMUL.FTZ R188, R88, -R195 ;  /* 0x800000c358bc7220 */ /* 0x000fe20000410000 */
[----:B------:R-:W-:Y:S01]  /*8a50*/  FFMA.FTZ R167, R93, R184, R2 ;  /* 0x000000b85da77223 */ /* 0x000fe20000010002 */
[----:B------:R-:W-:Y:S01]  /*8a60*/  FADD.FTZ R173, R173, R174 ;  /* 0x000000aeadad7221 */ /* 0x000fe20000010000 */
[C---:B------:R-:W-:Y:S01]  /*8a70*/  FMUL.FTZ R174, R133.reuse, UR46 ;  /* 0x0000002e85ae7c20 */ /* 0x040fe20008410000 */
[----:B------:R-:W-:Y:S01]  /*8a80*/  FMUL.FTZ R2, R133, UR47 ;  /* 0x0000002f85027c20 */ /* 0x000fe20008410000 */
[----:B------:R1:W-:Y:S01]  /*8a90*/  STS [R7+0x85c], R188 ;  /* 0x00085cbc07007388 */ /* 0x0003e20000000800 */
[C---:B------:R-:W-:Y:S01]  /*8aa0*/  FMUL.FTZ R3, R146.reuse, R173 ;  /* 0x000000ad92037220 */ /* 0x040fe20000410000 */
[-C--:B------:R-:W-:Y:S01]  /*8ab0*/  FMUL.FTZ R146, R146, R167.reuse ;  /* 0x000000a792927220 */ /* 0x080fe20000410000 */
[C---:B------:R-:W-:Y:S01]  /*8ac0*/  FFMA.FTZ R179, R159.reuse, UR47, R174 ;  /* 0x0000002f9fb37c23 */ /* 0x040fe200080100ae */
[----:B------:R-:W-:Y:S01]  /*8ad0*/  FFMA.FTZ R169, R159, UR46, -R2 ;  /* 0x0000002e9fa97c23 */ /* 0x000fe20008010802 */
[C---:B------:R-:W-:Y:S01]  /*8ae0*/  FFMA.FTZ R3, R148.reuse, R167, R3 ;  /* 0x000000a794037223 */ /* 0x040fe20000010003 */
[----:B------:R-:W-:Y:S01]  /*8af0*/  FFMA.FTZ R148, R148, R173, -R146 ;  /* 0x000000ad94947223 */ /* 0x000fe20000010892 */
[----:B------:R-:W-:Y:S01]  /*8b00*/  FMUL.FTZ R184, R90, -R179 ;  /* 0x800000b35ab87220 */ /* 0x000fe20000410000 */
[----:B------:R-:W-:Y:S01]  /*8b10*/  MOV R179, UR39 ;  /* 0x0000002700b37c02 */ /* 0x000fe20008000f00 */
[----:B------:R-:W-:Y:S01]  /*8b20*/  FFMA.FTZ R146, R92, R181, R3 ;  /* 0x000000b55c927223 */ /* 0x000fe20000010003 */
[----:B------:R-:W-:Y:S01]  /*8b30*/  FADD.FTZ R148, R191, R148 ;  /* 0x00000094bf947221 */ /* 0x000fe20000010000 */
[----:B0-----:R-:W-:Y:S01]  /*8b40*/  FMUL.FTZ R180, R90, R169 ;  /* 0x000000a95ab47220 */ /* 0x001fe20000410000 */
[----:B------:R-:W-:Y:S01]  /*8b50*/  FMUL.FTZ R3, R132, UR47 ;  /* 0x0000002f84037c20 */ /* 0x000fe20008410000 */
[----:B------:R-:W-:-:S02]  /*8b60*/  IMAD R5, R179, UR8, R5 ;  /* 0x00000008b3057c24 */ /* 0x000fc4000f8e0205 */
[C---:B------:R-:W-:Y:S01]  /*8b70*/  FMUL.FTZ R2, R145.reuse, R148 ;  /* 0x0000009491027220 */ /* 0x040fe20000410000 */
[-C--:B------:R-:W-:Y:S01]  /*8b80*/  FMUL.FTZ R145, R145, R146.reuse ;  /* 0x0000009291917220 */ /* 0x080fe20000410000 */
[----:B------:R0:W-:Y:S01]  /*8b90*/  STS [R7+0x868], R180 ;  /* 0x000868b407007388 */ /* 0x0001e20000000800 */
[----:B------:R-:W-:Y:S01]  /*8ba0*/  FMUL.FTZ R169, R132, UR46 ;  /* 0x0000002e84a97c20 */ /* 0x000fe20008410000 */
[C---:B------:R-:W-:Y:S01]  /*8bb0*/  FFMA.FTZ R174, R147.reuse, R146, R2 ;  /* 0x0000009293ae7223 */ /* 0x040fe20000010002 */
[----:B------:R-:W-:Y:S01]  /*8bc0*/  LEA R2, P2, R4, UR9, 0x2 ;  /* 0x0000000904027c11 */ /* 0x000fe2000f8410ff */
[----:B------:R-:W-:Y:S01]  /*8bd0*/  FFMA.FTZ R145, R147, R148, -R145 ;  /* 0x0000009493917223 */ /* 0x000fe20000010891 */
[----:B-1----:R-:W-:Y:S01]  /*8be0*/  FFMA.FTZ R188, R160, UR47, R169 ;  /* 0x0000002fa0bc7c23 */ /* 0x002fe200080100a9 */
[----:B------:R-:W-:Y:S01]  /*8bf0*/  FMUL.FTZ R181, R130, UR47 ;  /* 0x0000002f82b57c20 */ /* 0x000fe20008410000 */
[----:B------:R-:W-:Y:S01]  /*8c00*/  STS [R7+0x86c], R184 ;  /* 0x00086cb807007388 */ /* 0x000fe20000000800 */
[----:B------:R-:W-:Y:S01]  /*8c10*/  FFMA.FTZ R157, -R104, R57, R157 ;  /* 0x00000039689d7223 */ /* 0x000fe2000001019d */
[----:B------:R-:W-:Y:S01]  /*8c20*/  FFMA.FTZ R158, -R107, R58, R158 ;  /* 0x0000003a6b9e7223 */ /* 0x000fe2000001019e */
[----:B0-----:R-:W-:Y:S01]  /*8c30*/  FFMA.FTZ R180, R160, UR46, -R3 ;  /* 0x0000002ea0b47c23 */ /* 0x001fe20008010803 */
[----:B------:R-:W-:Y:S01]  /*8c40*/  LEA.HI.X R3, R4, UR10, R5, 0x2, P2 ;  /* 0x0000000a04037c11 */ /* 0x000fe200090f1405 */
[----:B------:R-:W-:Y:S01]  /*8c50*/  FADD.FTZ R5, R176, R145 ;  /* 0x00000091b0057221 */ /* 0x000fe20000010000 */
[----:B------:R-:W-:Y:S01]  /*8c60*/  FFMA.FTZ R145, R91, R168, R174 ;  /* 0x000000a85b917223 */ /* 0x000fe200000100ae */
[C---:B------:R-:W-:Y:S01]  /*8c70*/  FMUL.FTZ R4, R131.reuse, UR47 ;  /* 0x0000002f83047c20 */ /* 0x040fe20008410000 */
[----:B------:R-:W-:Y:S01]  /*8c80*/  FMUL.FTZ R168, R131, UR46 ;  /* 0x0000002e83a87c20 */ /* 0x000fe20008410000 */
[C---:B------:R-:W-:Y:S01]  /*8c90*/  FMUL.FTZ R147, R10.reuse, R5 ;  /* 0x000000050a937220 */ /* 0x040fe20000410000 */
[-C--:B------:R-:W-:Y:S01]  /*8ca0*/  FMUL.FTZ R10, R10, R145.reuse ;  /* 0x000000910a0a7220 */ /* 0x080fe20000410000 */
[----:B------:R-:W-:Y:S01]  /*8cb0*/  FFMA.FTZ R169, R161, UR46, -R4 ;  /* 0x0000002ea1a97c23 */ /* 0x000fe20008010804 */
[----:B------:R-:W-:Y:S01]  /*8cc0*/  FFMA.FTZ R4, R162, UR46, -R181 ;  /* 0x0000002ea2047c23 */ /* 0x000fe200080108b5 */
[C---:B------:R-:W-:Y:S01]  /*8cd0*/  FFMA.FTZ R147, R12.reuse, R145, R147 ;  /* 0x000000910c937223 */ /* 0x040fe20000010093 */
[----:B------:R-:W-:Y:S01]  /*8ce0*/  FFMA.FTZ R10, R12, R5, -R10 ;  /* 0x000000050c0a7223 */ /* 0x000fe2000001080a */
[----:B------:R-:W-:Y:S01]  /*8cf0*/  FMUL.FTZ R12, R92, R169 ;  /* 0x000000a95c0c7220 */ /* 0x000fe20000410000 */
[----:B------:R-:W-:Y:S01]  /*8d00*/  FMUL.FTZ R174, R93, R4 ;  /* 0x000000045dae7220 */ /* 0x000fe20000410000 */
[----:B------:R-:W-:Y:S01]  /*8d10*/  FFMA.FTZ R149, R90, R149, R147 ;  /* 0x000000955a957223 */ /* 0x000fe20000010093 */
[----:B------:R-:W-:Y:S01]  /*8d20*/  FADD.FTZ R147, R175, R10 ;  /* 0x0000000aaf937221 */ /* 0x000fe20000010000 */
[----:B------:R-:W-:Y:S01]  /*8d30*/  FFMA.FTZ R179, R161, UR47, R168 ;  /* 0x0000002fa1b37c23 */ /* 0x000fe200080100a8 */
[----:B------:R0:W-:Y:S01]  /*8d40*/  STS [R7+0x878], R12 ;  /* 0x0008780c07007388 */ /* 0x0001e20000000800 */
[C---:B------:R-:W-:Y:S01]  /*8d50*/  FMUL.FTZ R10, R13.reuse, R149 ;  /* 0x000000950d0a7220 */ /* 0x040fe20000410000 */
[----:B------:R-:W-:Y:S01]  /*8d60*/  FMUL.FTZ R169, R13, R147 ;  /* 0x000000930da97220 */ /* 0x000fe20000410000 */
[----:B------:R-:W-:Y:S01]  /*8d70*/  FMUL.FTZ R13, R130, UR46 ;  /* 0x0000002e820d7c20 */ /* 0x000fe20008410000 */
[----:B------:R-:W-:Y:S01]  /*8d80*/  FMUL.FTZ R168, R92, -R179 ;  /* 0x800000b35ca87220 */ /* 0x000fe20000410000 */
[C---:B------:R-:W-:Y:S01]  /*8d90*/  FFMA.FTZ R10, R14.reuse, R147, -R10 ;  /* 0x000000930e0a7223 */ /* 0x040fe2000001080a */
[----:B------:R-:W-:Y:S01]  /*8da0*/  FFMA.FTZ R4, R14, R149, R169 ;  /* 0x000000950e047223 */ /* 0x000fe200000100a9 */
[C---:B------:R-:W-:Y:S01]  /*8db0*/  FMUL.FTZ R169, R89.reuse, -R170 ;  /* 0x800000aa59a97220 */ /* 0x040fe20000410000 */
[----:B------:R-:W-:Y:S01]  /*8dc0*/  FFMA.FTZ R14, R162, UR47, R13 ;  /* 0x0000002fa20e7c23 */ /* 0x000fe2000801000d */
[----:B------:R1:W-:Y:S01]  /*8dd0*/  STS [R7+0x87c], R168 ;  /* 0x00087ca807007388 */ /* 0x0003e20000000800 */
[----:B------:R-:W-:Y:S01]  /*8de0*/  FFMA.FTZ R140, R89, R140, R4 ;  /* 0x0000008c598c7223 */ /* 0x000fe20000010004 */
[----:B------:R-:W-:Y:S01]  /*8df0*/  FADD.FTZ R4, R169, R10 ;  /* 0x0000000aa9047221 */ /* 0x000fe20000010000 */
[C---:B0-----:R-:W-:Y:S01]  /*8e00*/  FMUL.FTZ R12, R129.reuse, UR47 ;  /* 0x0000002f810c7c20 */ /* 0x041fe20008410000 */
[----:B------:R-:W-:Y:S01]  /*8e10*/  FMUL.FTZ R10, R129, UR46 ;  /* 0x0000002e810a7c20 */ /* 0x000fe20008410000 */
[----:B------:R0:W-:Y:S01]  /*8e20*/  STS [R7+0x880], R174 ;  /* 0x000880ae07007388 */ /* 0x0001e20000000800 */
[C---:B------:R-:W-:Y:S01]  /*8e30*/  FMUL.FTZ R13, R15.reuse, R4 ;  /* 0x000000040f0d7220 */ /* 0x040fe20000410000 */
[-C--:B------:R-:W-:Y:S01]  /*8e40*/  FMUL.FTZ R15, R15, R140.reuse ;  /* 0x0000008c0f0f7220 */ /* 0x080fe20000410000 */
[C---:B------:R-:W-:Y:S01]  /*8e50*/  FFMA.FTZ R169, R163.reuse, UR46, -R12 ;  /* 0x0000002ea3a97c23 */ /* 0x040fe2000801080c */
[----:B------:R-:W-:Y:S01]  /*8e60*/  FFMA.FTZ R175, R163, UR47, R10 ;  /* 0x0000002fa3af7c23 */ /* 0x000fe2000801000a */
[C---:B------:R-:W-:Y:S01]  /*8e70*/  FFMA.FTZ R13, R16.reuse, R140, R13 ;  /* 0x0000008c100d7223 */ /* 0x040fe2000001000d */
[----:B------:R-:W-:Y:S01]  /*8e80*/  FFMA.FTZ R12, R16, R4, -R15 ;  /* 0x00000004100c7223 */ /* 0x000fe2000001080f */
[----:B------:R-:W-:Y:S01]  /*8e90*/  FMUL.FTZ R170, R94, R169 ;  /* 0x000000a95eaa7220 */ /* 0x000fe20000410000 */
[----:B-1----:R-:W-:Y:S01]  /*8ea0*/  FMUL.FTZ R168, R93, -R14 ;  /* 0x8000000e5da87220 */ /* 0x002fe20000410000 */
[----:B------:R-:W-:Y:S01]  /*8eb0*/  FFMA.FTZ R10, R88, R143, R13 ;  /* 0x0000008f580a7223 */ /* 0x000fe2000001000d */
[----:B------:R-:W-:Y:S01]  /*8ec0*/  FADD.FTZ R12, R171, R12 ;  /* 0x0000000cab0c7221 */ /* 0x000fe20000010000 */
[C---:B------:R-:W-:Y:S01]  /*8ed0*/  FMUL.FTZ R15, R128.reuse, UR46 ;  /* 0x0000002e800f7c20 */ /* 0x040fe20008410000 */
[----:B------:R1:W-:Y:S01]  /*8ee0*/  STS [R7+0x888], R170 ;  /* 0x000888aa07007388 */ /* 0x0003e20000000800 */
[----:B------:R-:W-:Y:S01]  /*8ef0*/  FMUL.FTZ R13, R128, UR47 ;  /* 0x0000002f800d7c20 */ /* 0x000fe20008410000 */
[C---:B------:R-:W-:Y:S01]  /*8f00*/  FMUL.FTZ R14, R17.reuse, R12 ;  /* 0x0000000c110e7220 */ /* 0x040fe20000410000 */
[-C--:B------:R-:W-:Y:S01]  /*8f10*/  FMUL.FTZ R17, R17, R10.reuse ;  /* 0x0000000a11117220 */ /* 0x080fe20000410000 */
[----:B------:R2:W-:Y:S01]  /*8f20*/  STS [R7+0x884], R168 ;  /* 0x000884a807007388 */ /* 0x0005e20000000800 */
[----:B------:R-:W-:Y:S01]  /*8f30*/  FFMA.FTZ R176, R164, UR46, -R13 ;  /* 0x0000002ea4b07c23 */ /* 0x000fe2000801080d */
[C---:B------:R-:W-:Y:S01]  /*8f40*/  FFMA.FTZ R14, R119.reuse, R10, R14 ;  /* 0x0000000a770e7223 */ /* 0x040fe2000001000e */
[----:B------:R-:W-:Y:S01]  /*8f50*/  FFMA.FTZ R16, R119, R12, -R17 ;  /* 0x0000000c77107223 */ /* 0x000fe20000010811 */
[----:B0-----:R-:W-:Y:S01]  /*8f60*/  FMUL.FTZ R174, R94, -R175 ;  /* 0x800000af5eae7220 */ /* 0x001fe20000410000 */
[----:B------:R-:W-:Y:S01]  /*8f70*/  FMUL.FTZ R176, R95, R176 ;  /* 0x000000b05fb07220 */ /* 0x000fe20000410000 */
[----:B-1----:R-:W-:Y:S01]  /*8f80*/  FMUL.FTZ R170, R127, UR47 ;  /* 0x0000002f7faa7c20 */ /* 0x002fe20008410000 */
[----:B------:R-:W-:Y:S01]  /*8f90*/  FFMA.FTZ R144, R87, R144, R14 ;  /* 0x0000009057907223 */ /* 0x000fe2000001000e */
[----:B------:R-:W-:Y:S01]  /*8fa0*/  FMUL.FTZ R180, R91, R180 ;  /* 0x000000b45bb47220 */ /* 0x000fe20000410000 */
[----:B------:R-:W-:Y:S01]  /*8fb0*/  STS [R7+0x88c], R174 ;  /* 0x00088cae07007388 */ /* 0x000fe20000000800 */
[----:B--2---:R-:W-:Y:S01]  /*8fc0*/  FFMA.FTZ R168, R164, UR47, R15 ;  /* 0x0000002fa4a87c23 */ /* 0x004fe2000801000f */
[----:B------:R-:W-:Y:S01]  /*8fd0*/  FMUL.FTZ R15, R87, -R156 ;  /* 0x8000009c570f7220 */ /* 0x000fe20000410000 */
[----:B------:R-:W-:Y:S01]  /*8fe0*/  FFMA.FTZ R13, R165, UR46, -R170 ;  /* 0x0000002ea50d7c23 */ /* 0x000fe200080108aa */
[----:B------:R-:W-:Y:S01]  /*8ff0*/  FMUL.FTZ R156, R86, -R155 ;  /* 0x8000009b569c7220 */ /* 0x000fe20000410000 */
[----:B------:R-:W-:Y:S01]  /*9000*/  FMUL.FTZ R168, R95, -R168 ;  /* 0x800000a85fa87220 */ /* 0x000fe20000410000 */
[----:B------:R-:W-:Y:S01]  /*9010*/  FADD.FTZ R16, R15, R16 ;  /* 0x000000100f107221 */ /* 0x000fe20000010000 */
[----:B------:R-:W-:Y:S01]  /*9020*/  FMUL.FTZ R170, R96, R13 ;  /* 0x0000000d60aa7220 */ /* 0x000fe20000410000 */
[C---:B------:R-:W-:Y:S01]  /*9030*/  FMUL.FTZ R13, R121.reuse, R144 ;  /* 0x00000090790d7220 */ /* 0x040fe20000410000 */
[----:B------:R-:W-:Y:S01]  /*9040*/  FMUL.FTZ R15, R126, UR47 ;  /* 0x0000002f7e0f7c20 */ /* 0x000fe20008410000 */
[-C--:B------:R-:W-:Y:S01]  /*9050*/  FMUL.FTZ R121, R121, R16.reuse ;  /* 0x0000001079797220 */ /* 0x080fe20000410000 */
[----:B------:R0:W-:Y:S01]  /*9060*/  STS [R7+0x894], R168 ;  /* 0x000894a807007388 */ /* 0x0001e20000000800 */
[----:B------:R-:W-:Y:S01]  /*9070*/  FFMA.FTZ R13, R122, R16, -R13 ;  /* 0x000000107a0d7223 */ /* 0x000fe2000001080d */
[----:B------:R-:W-:Y:S01]  /*9080*/  FFMA.FTZ R159, -R106, R59, R159 ;  /* 0x0000003b6a9f7223 */ /* 0x000fe2000001019f */
[----:B------:R-:W-:Y:S01]  /*9090*/  FFMA.FTZ R121, R122, R144, R121 ;  /* 0x000000907a797223 */ /* 0x000fe20000010079 */
[----:B------:R-:W-:Y:S01]  /*90a0*/  FMUL.FTZ R122, R127, UR46 ;  /* 0x0000002e7f7a7c20 */ /* 0x000fe20008410000 */
[----:B------:R-:W-:Y:S01]  /*90b0*/  FADD.FTZ R156, R156, R13 ;  /* 0x0000000d9c9c7221 */ /* 0x000fe20000010000 */
[----:B------:R1:W-:Y:S01]  /*90c0*/  STS [R7+0x898], R170 ;  /* 0x000898aa07007388 */ /* 0x0003e20000000800 */
[----:B------:R-:W-:Y:S01]  /*90d0*/  FFMA.FTZ R14, R86, R141, R121 ;  /* 0x0000008d560e7223 */ /* 0x000fe20000010079 */
[----:B------:R-:W-:Y:S01]  /*90e0*/  FFMA.FTZ R13, R165, UR47, R122 ;  /* 0x0000002fa50d7c23 */ /* 0x000fe2000801007a */
[C---:B------:R-:W-:Y:S01]  /*90f0*/  FMUL.FTZ R122, R123.reuse, R156 ;  /* 0x0000009c7b7a7220 */ /* 0x040fe20000410000 */
[----:B0-----:R-:W-:Y:S01]  /*9100*/  FFMA.FTZ R168, R166, UR46, -R15 ;  /* 0x0000002ea6a87c23 */ /* 0x001fe2000801080f */
[-C--:B------:R-:W-:Y:S01]  /*9110*/  FMUL.FTZ R123, R123, R14.reuse ;  /* 0x0000000e7b7b7220 */ /* 0x080fe20000410000 */
[----:B------:R-:W-:Y:S01]  /*9120*/  FMUL.FTZ R174, R96, -R13 ;  /* 0x8000000d60ae7220 */ /* 0x000fe20000410000 */
[C---:B------:R-:W-:Y:S01]  /*9130*/  FFMA.FTZ R13, R125.reuse, R14, R122 ;  /* 0x0000000e7d0d7223 */ /* 0x040fe2000001007a */
[C---:B------:R-:W-:Y:S01]  /*9140*/  FMUL.FTZ R122, R0.reuse, -R153 ;  /* 0x80000099007a7220 */ /* 0x040fe20000410000 */
[----:B------:R-:W-:Y:S01]  /*9150*/  FFMA.FTZ R119, R125, R156, -R123 ;  /* 0x0000009c7d777223 */ /* 0x000fe2000001087b */
[----:B-1----:R-:W-:Y:S01]  /*9160*/  FMUL.FTZ R170, R97, R168 ;  /* 0x000000a861aa7220 */ /* 0x002fe20000410000 */
[----:B------:R-:W-:Y:S01]  /*9170*/  FFMA.FTZ R151, R0, R151, R13 ;  /* 0x0000009700977223 */ /* 0x000fe2000001000d */
[C---:B------:R-:W-:Y:S01]  /*9180*/  FFMA.FTZ R15, -R103.reuse, R54, R152 ;  /* 0x00000036670f7223 */ /* 0x040fe20000010198 */
[----:B------:R-:W-:Y:S01]  /*9190*/  FADD.FTZ R119, R122, R119 ;  /* 0x000000777a777221 */ /* 0x000fe20000010000 */
[C---:B------:R-:W-:Y:S01]  /*91a0*/  FMUL.FTZ R122, R103.reuse, R14 ;  /* 0x0000000e677a7220 */ /* 0x040fe20000410000 */
[C---:B------:R-:W-:Y:S01]  /*91b0*/  FMUL.FTZ R13, R102.reuse, R151 ;  /* 0x00000097660d7220 */ /* 0x040fe20000410000 */
[----:B------:R-:W-:Y:S01]  /*91c0*/  FMUL.FTZ R152, R103, R156 ;  /* 0x0000009c67987220 */ /* 0x000fe20000410000 */
[----:B------:R-:W-:Y:S01]  /*91d0*/  FMUL.FTZ R17, R102, R119 ;  /* 0x0000007766117220 */ /* 0x000fe20000410000 */
[----:B------:R-:W-:Y:S01]  /*91e0*/  FMUL.FTZ R168, R137, R122 ;  /* 0x0000007a89a87220 */ /* 0x000fe20000410000 */
[----:B------:R-:W-:Y:S01]  /*91f0*/  FMUL.FTZ R121, R138, R13 ;  /* 0x0000000d8a797220 */ /* 0x000fe20000410000 */
[----:B------:R-:W-:Y:S01]  /*9200*/  FMUL.FTZ R125, R126, UR46 ;  /* 0x0000002e7e7d7c20 */ /* 0x000fe20008410000 */
[----:B------:R0:W-:Y:S01]  /*9210*/  STS [R7+0x8a0], R170 ;  /* 0x0008a0aa07007388 */ /* 0x0001e20000000800 */
[-C--:B------:R-:W-:Y:S01]  /*9220*/  FFMA.FTZ R168, R15, R152.reuse, -R168 ;  /* 0x000000980fa87223 */ /* 0x080fe200000108a8 */
[-C--:B------:R-:W-:Y:S01]  /*9230*/  FFMA.FTZ R123, R150, R17.reuse, -R121 ;  /* 0x00000011967b7223 */ /* 0x080fe20000010879 */
[----:B------:R-:W-:Y:S01]  /*9240*/  FMUL.FTZ R17, R138, R17 ;  /* 0x000000118a117220 */ /* 0x000fe20000410000 */
[----:B------:R-:W-:Y:S01]  /*9250*/  FMUL.FTZ R152, R137, R152 ;  /* 0x0000009889987220 */ /* 0x000fe20000410000 */
[----:B------:R1:W-:Y:S01]  /*9260*/  STS [R7+0x89c], R174 ;  /* 0x00089cae07007388 */ /* 0x0003e20000000800 */
[----:B------:R-:W-:Y:S01]  /*9270*/  FADD.FTZ R123, RZ, R123 ;  /* 0x0000007bff7b7221 */ /* 0x000fe20000010000 */
[----:B------:R-:W-:Y:S01]  /*9280*/  FFMA.FTZ R121, R150, R13, R17 ;  /* 0x0000000d96797223 */ /* 0x000fe20000010011 */
[C---:B------:R-:W-:Y:S01]  /*9290*/  FMUL.FTZ R17, R105.reuse, R144 ;  /* 0x0000009069117220 */ /* 0x040fe20000410000 */
[----:B------:R2:W-:Y:S01]  /*92a0*/  STS [R7+0x890], R176 ;  /* 0x000890b007007388 */ /* 0x0005e20000000800 */
[----:B0-----:R-:W-:Y:S01]  /*92b0*/  FFMA.FTZ R170, R166, UR47, R125 ;  /* 0x0000002fa6aa7c23 */ /* 0x001fe2000801007d */
[----:B------:R-:W-:Y:S01]  /*92c0*/  FMUL.FTZ R125, R105, R16 ;  /* 0x00000010697d7220 */ /* 0x000fe20000410000 */
[----:B------:R-:W-:Y:S01]  /*92d0*/  FMUL.FTZ R141, R136, R17 ;  /* 0x00000011888d7220 */ /* 0x000fe20000410000 */
[----:B------:R-:W-:Y:S01]  /*92e0*/  FFMA.FTZ R152, R15, R122, R152 ;  /* 0x0000007a0f987223 */ /* 0x000fe20000010098 */
[----:B------:R-:W-:Y:S01]  /*92f0*/  FADD.FTZ R121, RZ, R121 ;  /* 0x00000079ff797221 */ /* 0x000fe20000010000 */
[----:B------:R0:W-:Y:S01]  /*9300*/  STS [R7+0x870], R180 ;  /* 0x000870b407007388 */ /* 0x0001e20000000800 */
[-C--:B-1----:R-:W-:Y:S01]  /*9310*/  FFMA.FTZ R174, R154, R125.reuse, -R141 ;  /* 0x0000007d9aae7223 */ /* 0x082fe2000001088d */
[----:B------:R-:W-:Y:S01]  /*9320*/  FMUL.FTZ R125, R136, R125 ;  /* 0x0000007d887d7220 */ /* 0x000fe20000410000 */
[----:B------:R-:W-:Y:S01]  /*9330*/  FADD.FTZ R121, R121, R152 ;  /* 0x0000009879797221 */ /* 0x000fe20000010000 */
[C---:B--2---:R-:W-:Y:S01]  /*9340*/  FMUL.FTZ R176, R104.reuse, R12 ;  /* 0x0000000c68b07220 */ /* 0x044fe20000410000 */
[----:B------:R-:W-:Y:S01]  /*9350*/  FMUL.FTZ R184, R97, -R170 ;  /* 0x800000aa61b87220 */ /* 0x000fe20000410000 */
[----:B------:R-:W-:Y:S01]  /*9360*/  FMUL.FTZ R152, R104, R10 ;  /* 0x0000000a68987220 */ /* 0x000fe20000410000 */
[----:B------:R-:W-:Y:S01]  /*9370*/  FFMA.FTZ R170, R154, R17, R125 ;  /* 0x000000119aaa7223 */ /* 0x000fe2000001007d */
[----:B------:R-:W-:Y:S01]  /*9380*/  FADD.FTZ R123, R123, R168 ;  /* 0x000000a87b7b7221 */ /* 0x000fe20000010000 */
[----:B------:R-:W-:Y:S01]  /*9390*/  FMUL.FTZ R168, R106, R149 ;  /* 0x000000956aa87220 */ /* 0x000fe20000410000 */
[----:B0-----:R-:W-:Y:S01]  /*93a0*/  FMUL.FTZ R180, R135, R176 ;  /* 0x000000b087b47220 */ /* 0x001fe20000410000 */
[----:B------:R-:W-:Y:S01]  /*93b0*/  FADD.FTZ R121, R121, R170 ;  /* 0x000000aa79797221 */ /* 0x000fe20000010000 */
[-C--:B------:R-:W-:Y:S01]  /*93c0*/  FMUL.FTZ R125, R135, R152.reuse ;  /* 0x00000098877d7220 */ /* 0x080fe20000410000 */
[----:B------:R-:W-:Y:S01]  /*93d0*/  FADD.FTZ R123, R123, R174 ;  /* 0x000000ae7b7b7221 */ /* 0x000fe20000010000 */
[C---:B------:R-:W-:Y:S01]  /*93e0*/  FFMA.FTZ R180, R157.reuse, R152, R180 ;  /* 0x000000989db47223 */ /* 0x040fe200000100b4 */
[----:B------:R0:W-:Y:S01]  /*93f0*/  STS [R7+0x8a4], R184 ;  /* 0x0008a4b807007388 */ /* 0x0001e20000000800 */
[----:B------:R-:W-:Y:S01]  /*9400*/  FFMA.FTZ R176, R157, R176, -R125 ;  /* 0x000000b09db07223 */ /* 0x000fe2000001087d */
[----:B------:R-:W-:Y:S01]  /*9410*/  FMUL.FTZ R125, R107, R4 ;  /* 0x000000046b7d7220 */ /* 0x000fe20000410000 */
[----:B------:R-:W-:Y:S01]  /*9420*/  FADD.FTZ R180, R121, R180 ;  /* 0x000000b479b47221 */ /* 0x000fe20000010000 */
[----:B------:R-:W-:Y:S01]  /*9430*/  FMUL.FTZ R121, R107, R140 ;  /* 0x0000008c6b797220 */ /* 0x000fe20000410000 */
[----:B------:R-:W-:Y:S01]  /*9440*/  FADD.FTZ R123, R123, R176 ;  /* 0x000000b07b7b7221 */ /* 0x000fe20000010000 */
[----:B------:R-:W-:Y:S01]  /*9450*/  FMUL.FTZ R141, R134, R125 ;  /* 0x0000007d868d7220 */ /* 0x000fe20000410000 */
[----:B------:R-:W-:Y:S01]  /*9460*/  FMUL.FTZ R174, R106, R147 ;  /* 0x000000936aae7220 */ /* 0x000fe20000410000 */
[-C--:B------:R-:W-:Y:S01]  /*9470*/  FMUL.FTZ R170, R134, R121.reuse ;  /* 0x0000007986aa7220 */ /* 0x080fe20000410000 */
[----:B------:R-:W-:Y:S01]  /*9480*/  FFMA.FTZ R160, -R109, R60, R160 ;  /* 0x0000003c6da07223 */ /* 0x000fe200000101a0 */
[----:B0-----:R-:W-:Y:S01]  /*9490*/  FMUL.FTZ R184, R133, R168 ;  /* 0x000000a885b87220 */ /* 0x001fe20000410000 */
[C---:B------:R-:W-:Y:S01]  /*94a0*/  FFMA.FTZ R141, R158.reuse, R121, R141 ;  /* 0x000000799e8d7223 */ /* 0x040fe2000001008d */
[----:B------:R-:W-:Y:S01]  /*94b0*/  FFMA.FTZ R170, R158, R125, -R170 ;  /* 0x0000007d9eaa7223 */ /* 0x000fe200000108aa */
[----:B------:R-:W-:Y:S01]  /*94c0*/  FMUL.FTZ R143, R109, R5 ;  /* 0x000000056d8f7220 */ /* 0x000fe20000410000 */
[-C--:B------:R-:W-:Y:S01]  /*94d0*/  FFMA.FTZ R184, R159, R174.reuse, -R184 ;  /* 0x000000ae9fb87223 */ /* 0x080fe200000108b8 */
[----:B------:R-:W-:Y:S01]  /*94e0*/  FMUL.FTZ R174, R133, R174 ;  /* 0x000000ae85ae7220 */ /* 0x000fe20000410000 */
[----:B------:R-:W-:Y:S01]  /*94f0*/  FADD.FTZ R125, R123, R170 ;  /* 0x000000aa7b7d7221 */ /* 0x000fe20000010000 */
[----:B------:R-:W-:Y:S01]  /*9500*/  FMUL.FTZ R123, R109, R145 ;  /* 0x000000916d7b7220 */ /* 0x000fe20000410000 */
[----:B------:R-:W-:Y:S01]  /*9510*/  FMUL.FTZ R188, R91, -R188 ;  /* 0x800000bc5bbc7220 */ /* 0x000fe20000410000 */
[----:B------:R-:W-:Y:S01]  /*9520*/  FADD.FTZ R141, R180, R141 ;  /* 0x0000008db48d7221 */ /* 0x000fe20000010000 */
[----:B------:R-:W-:Y:S01]  /*9530*/  FFMA.FTZ R174, R159, R168, R174 ;  /* 0x000000a89fae7223 */ /* 0x000fe200000100ae */
[----:B------:R-:W-:Y:S01]  /*9540*/  FMUL.FTZ R153, R132, R123 ;  /* 0x0000007b84997220 */ /* 0x000fe20000410000 */
[----:B------:R-:W-:Y:S01]  /*9550*/  FMUL.FTZ R180, R108, R148 ;  /* 0x000000946cb47220 */ /* 0x000fe20000410000 */
[----:B------:R-:W-:Y:S01]  /*9560*/  FMUL.FTZ R155, R124, UR47 ;  /* 0x0000002f7c9b7c20 */ /* 0x000fe20008410000 */
[----:B------:R-:W-:Y:S01]  /*9570*/  FADD.FTZ R125, R125, R184 ;  /* 0x000000b87d7d7221 */ /* 0x000fe20000010000 */
[-C--:B------:R-:W-:Y:S01]  /*9580*/  FFMA.FTZ R176, R160, R143.reuse, -R153 ;  /* 0x0000008fa0b07223 */ /* 0x080fe20000010899 */
[----:B------:R-:W-:Y:S01]  /*9590*/  FMUL.FTZ R143, R132, R143 ;  /* 0x0000008f848f7220 */ /* 0x000fe20000410000 */
[----:B------:R-:W-:Y:S01]  /*95a0*/  FMUL.FTZ R190, R89, -R190 ;  /* 0x800000be59be7220 */ /* 0x000fe20000410000 */
[----:B------:R0:W-:Y:S01]  /*95b0*/  STS [R7+0x874], R188 ;  /* 0x000874bc07007388 */ /* 0x0001e20000000800 */
[----:B------:R-:W-:Y:S01]  /*95c0*/  FADD.FTZ R141, R141, R174 ;  /* 0x000000ae8d8d7221 */ /* 0x000fe20000010000 */
[C---:B------:R-:W-:Y:S01]  /*95d0*/  FFMA.FTZ R161, -R108.reuse, R61, R161 ;  /* 0x0000003d6ca17223 */ /* 0x040fe200000101a1 */
[----:B------:R-:W-:Y:S01]  /*95e0*/  FMUL.FTZ R170, R108, R146 ;  /* 0x000000926caa7220 */ /* 0x000fe20000410000 */
[----:B------:R-:W-:Y:S01]  /*95f0*/  FFMA.FTZ R174, R160, R123, R143 ;  /* 0x0000007ba0ae7223 */ /* 0x000fe2000001008f */
[----:B------:R-:W-:Y:S01]  /*9600*/  FFMA.FTZ R155, R210, UR46, -R155 ;  /* 0x0000002ed29b7c23 */ /* 0x000fe2000801089b */
[----:B------:R-:W-:Y:S01]  /*9610*/  FADD.FTZ R176, R125, R176 ;  /* 0x000000b07db07221 */ /* 0x000fe20000010000 */
[----:B------:R-:W-:Y:S01]  /*9620*/  FMUL.FTZ R125, R111, R167 ;  /* 0x000000a76f7d7220 */ /* 0x000fe20000410000 */
[----:B------:R1:W-:Y:S01]  /*9630*/  STS [R7+0x864], R190 ;  /* 0x000864be07007388 */ /* 0x0003e20000000800 */
[C---:B------:R-:W-:Y:S01]  /*9640*/  FMUL.FTZ R143, R131.reuse, R170 ;  /* 0x000000aa838f7220 */ /* 0x040fe20000410000 */
[----:B0-----:R-:W-:Y:S01]  /*9650*/  FMUL.FTZ R188, R131, R180 ;  /* 0x000000b483bc7220 */ /* 0x001fe20000410000 */
[----:B------:R-:W-:Y:S01]  /*9660*/  FADD.FTZ R141, R141, R174 ;  /* 0x000000ae8d8d7221 */ /* 0x000fe20000010000 */
[C---:B------:R-:W-:Y:S01]  /*9670*/  FMUL.FTZ R174, R112.reuse, R172 ;  /* 0x000000ac70ae7220 */ /* 0x040fe20000410000 */
[----:B------:R-:W-:Y:S01]  /*9680*/  FFMA.FTZ R162, -R111, R62, R162 ;  /* 0x0000003e6fa27223 */ /* 0x000fe200000101a2 */
[----:B------:R-:W-:Y:S01]  /*9690*/  FFMA.FTZ R188, R161, R170, R188 ;  /* 0x000000aaa1bc7223 */ /* 0x000fe200000100bc */
[----:B------:R-:W-:Y:S01]  /*96a0*/  FMUL.FTZ R153, R111, R173 ;  /* 0x000000ad6f997220 */ /* 0x000fe20000410000 */
[----:B------:R-:W-:Y:S01]  /*96b0*/  FFMA.FTZ R143, R161, R180, -R143 ;  /* 0x000000b4a18f7223 */ /* 0x000fe2000001088f */
[----:B------:R-:W-:Y:S01]  /*96c0*/  FFMA.FTZ R163, -R112, R63, R163 ;  /* 0x0000003f70a37223 */ /* 0x000fe200000101a3 */
[----:B-1----:R-:W-:Y:S01]  /*96d0*/  FMUL.FTZ R190, R98, R155 ;  /* 0x0000009b62be7220 */ /* 0x002fe20000410000 */
[----:B------:R-:W-:Y:S01]  /*96e0*/  FMUL.FTZ R155, R130, R125 ;  /* 0x0000007d829b7220 */ /* 0x000fe20000410000 */
[----:B------:R-:W-:Y:S01]  /*96f0*/  FADD.FTZ R141, R141, R188 ;  /* 0x000000bc8d8d7221 */ /* 0x000fe20000010000 */
[----:B------:R-:W-:Y:S01]  /*9700*/  FMUL.FTZ R180, R112, R182 ;  /* 0x000000b670b47220 */ /* 0x000fe20000410000 */
[----:B------:R-:W-:Y:S01]  /*9710*/  FMUL.FTZ R188, R129, R174 ;  /* 0x000000ae81bc7220 */ /* 0x000fe20000410000 */
[-C--:B------:R-:W-:Y:S01]  /*9720*/  FFMA.FTZ R184, R162, R153.reuse, -R155 ;  /* 0x00000099a2b87223 */ /* 0x080fe2000001089b */
[----:B------:R-:W-:Y:S01]  /*9730*/  FMUL.FTZ R153, R130, R153 ;  /* 0x0000009982997220 */ /* 0x000fe20000410000 */
[----:B------:R0:W-:Y:S01]  /*9740*/  STS [R7+0x8a8], R190 ;  /* 0x0008a8be07007388 */ /* 0x0001e20000000800 */
[----:B------:R-:W-:Y:S01]  /*9750*/  FMUL.FTZ R169, R124, UR46 ;  /* 0x0000002e7ca97c20 */ /* 0x000fe20008410000 */
[----:B------:R-:W-:Y:S01]  /*9760*/  FADD.FTZ R143, R176, R143 ;  /* 0x0000008fb08f7221 */ /* 0x000fe20000010000 */
[----:B------:R-:W-:Y:S01]  /*9770*/  FFMA.FTZ R164, -R113, R64, R164 ;  /* 0x0000004071a47223 */ /* 0x000fe200000101a4 */
[----:B------:R1:W-:Y:S01]  /*9780*/  STS [R7+0x860], R192 ;  /* 0x000860c007007388 */ /* 0x0003e20000000800 */
[----:B------:R-:W-:Y:S01]  /*9790*/  FFMA.FTZ R169, R210, UR47, R169 ;  /* 0x0000002fd2a97c23 */ /* 0x000fe200080100a9 */
[C---:B------:R-:W-:Y:S01]  /*97a0*/  FMUL.FTZ R176, R114.reuse, R178 ;  /* 0x000000b272b07220 */ /* 0x040fe20000410000 */
[----:B------:R-:W-:Y:S01]  /*97b0*/  FADD.FTZ R143, R143, R184 ;  /* 0x000000b88f8f7221 */ /* 0x000fe20000010000 */
[----:B------:R2:W-:Y:S01]  /*97c0*/  STS [R7+0x850], R204 ;  /* 0x000850cc07007388 */ /* 0x0005e20000000800 */
[----:B------:R-:W-:Y:S01]  /*97d0*/  FMUL.FTZ R184, R114, R186 ;  /* 0x000000ba72b87220 */ /* 0x000fe20000410000 */
[-C--:B0-----:R-:W-:Y:S01]  /*97e0*/  FFMA.FTZ R190, R163, R180.reuse, -R188 ;  /* 0x000000b4a3be7223 */ /* 0x081fe200000108bc */
[----:B------:R-:W-:Y:S01]  /*97f0*/  FMUL.FTZ R188, R129, R180 ;  /* 0x000000b481bc7220 */ /* 0x000fe20000410000 */
[----:B------:R-:W-:Y:S01]  /*9800*/  FFMA.FTZ R180, R162, R125, R153 ;  /* 0x0000007da2b47223 */ /* 0x000fe20000010099 */
[----:B------:R-:W-:Y:S01]  /*9810*/  FMUL.FTZ R153, R113, R183 ;  /* 0x000000b771997220 */ /* 0x000fe20000410000 */
[----:B-1----:R-:W-:Y:S01]  /*9820*/  FMUL.FTZ R192, R139, UR47 ;  /* 0x0000002f8bc07c20 */ /* 0x002fe20008410000 */
[----:B------:R-:W-:Y:S01]  /*9830*/  FFMA.FTZ R188, R163, R174, R188 ;  /* 0x000000aea3bc7223 */ /* 0x000fe200000100bc */
[----:B------:R-:W-:Y:S01]  /*9840*/  FADD.FTZ R141, R141, R180 ;  /* 0x000000b48d8d7221 */ /* 0x000fe20000010000 */
[----:B------:R-:W-:Y:S01]  /*9850*/  FMUL.FTZ R180, R139, UR46 ;  /* 0x0000002e8bb47c20 */ /* 0x000fe20008410000 */
[----:B--2---:R-:W-:Y:S01]  /*9860*/  FFMA.FTZ R204, R207, UR46, -R192 ;  /* 0x0000002ecfcc7c23 */ /* 0x004fe200080108c0 */
[----:B------:R-:W-:Y:S01]  /*9870*/  FMUL.FTZ R192, R98, -R169 ;  /* 0x800000a962c07220 */ /* 0x000fe20000410000 */
[----:B------:R-:W-:Y:S01]  /*9880*/  FADD.FTZ R188, R141, R188 ;  /* 0x000000bc8dbc7221 */ /* 0x000fe20000010000 */
[----:B------:R-:W-:Y:S01]  /*9890*/  FMUL.FTZ R141, R113, R177 ;  /* 0x000000b1718d7220 */ /* 0x000fe20000410000 */
[----:B------:R-:W-:Y:S01]  /*98a0*/  FMUL.FTZ R204, R99, R204 ;  /* 0x000000cc63cc7220 */ /* 0x000fe20000410000 */
[----:B------:R-:W-:Y:S01]  /*98b0*/  FFMA.FTZ R165, -R114, R65, R165 ;  /* 0x0000004172a57223 */ /* 0x000fe200000101a5 */
[----:B------:R0:W-:Y:S01]  /*98c0*/  STS [R7+0x8ac], R192 ;  /* 0x0008acc007007388 */ /* 0x0001e20000000800 */
[----:B------:R-:W-:Y:S01]  /*98d0*/  FMUL.FTZ R155, R128, R141 ;  /* 0x0000008d809b7220 */ /* 0x000fe20000410000 */
[----:B------:R-:W-:Y:S01]  /*98e0*/  FMUL.FTZ R206, R8, UR47 ;  /* 0x0000002f08ce7c20 */ /* 0x000fe20008410000 */
[----:B------:R-:W-:Y:S01]  /*98f0*/  FADD.FTZ R143, R143, R190 ;  /* 0x000000be8f8f7221 */ /* 0x000fe20000010000 */
[----:B------:R1:W-:Y:S01]  /*9900*/  STS [R7+0x8b0], R204 ;  /* 0x0008b0cc07007388 */ /* 0x0003e20000000800 */
[----:B------:R-:W-:Y:S01]  /*9910*/  FFMA.FTZ R166, -R115, R66, R166 ;  /* 0x0000004273a67223 */ /* 0x000fe200000101a6 */
[----:B------:R-:W-:Y:S01]  /*9920*/  FFMA.FTZ R169, R213, UR46, -R206 ;  /* 0x0000002ed5a97c23 */ /* 0x000fe200080108ce */
[C---:B------:R-:W-:Y:S01]  /*9930*/  FMUL.FTZ R175, R116.reuse, R194 ;  /* 0x000000c274af7220 */ /* 0x040fe20000410000 */
[----:B------:R-:W-:Y:S01]  /*9940*/  FFMA.FTZ R210, -R116, R67, R210 ;  /* 0x0000004374d27223 */ /* 0x000fe200000101d2 */
[----:B------:R-:W-:Y:S01]  /*9950*/  FMUL.FTZ R181, R117, R196 ;  /* 0x000000c475b57220 */ /* 0x000fe20000410000 */
[----:B0-----:R-:W-:Y:S01]  /*9960*/  FMUL.FTZ R192, R127, R176 ;  /* 0x000000b07fc07220 */ /* 0x001fe20000410000 */
[----:B------:R-:W-:Y:S01]  /*9970*/  FMUL.FTZ R191, R186, UR45 ;  /* 0x0000002dbabf7c20 */ /* 0x000fe20008410000 */
[----:B------:R-:W-:Y:S01]  /*9980*/  ISETP.GE.AND P2, PT, R6, 0x1, PT ;  /* 0x000000010600780c */ /* 0x000fe20003f46270 */
[----:B------:R-:W-:Y:S01]  /*9990*/  FMUL.FTZ R215, R4, UR45 ;  /* 0x0000002d04d77c20 */ /* 0x000fe20008410000 */
[----:B-1----:R-:W-:Y:S01]  /*99a0*/  FFMA.FTZ R204, R207, UR47, R180 ;  /* 0x0000002fcfcc7c23 */ /* 0x002fe200080100b4 */
        /* <DEDUP_REMOVED lines=8> */
[----:B------:R-:W-:Y:S01]  /*9a30*/  FMUL.FTZ R192, R100, R169 ;  /* 0x000000a964c07220 */ /* 0x000fe20000410000 */
[----:B------:R-:W-:Y:S01]  /*9a40*/  FADD.FTZ R153, R188, R153 ;  /* 0x00000099bc997221 */ /* 0x000fe20000010000 */
[----:B------:R-:W-:Y:S01]  /*9a50*/  FMUL.FTZ R169, R115, R189 ;  /* 0x000000bd73a97220 */ /* 0x000fe20000410000 */
[----:B------:R-:W-:Y:S01]  /*9a60*/  FMUL.FTZ R171, R126, R143 ;  /* 0x0000008f7eab7220 */ /* 0x000fe20000410000 */
[----:B------:R-:W-:Y:S01]  /*9a70*/  FMUL.FTZ R204, R99, -R204 ;  /* 0x800000cc63cc7220 */ /* 0x000fe20000410000 */
[----:B------:R-:W-:Y:S01]  /*9a80*/  FADD.FTZ R184, R153, R184 ;  /* 0x000000b899b87221 */ /* 0x000fe20000010000 */
[----:B------:R-:W-:Y:S01]  /*9a90*/  FMUL.FTZ R153, R116, R202 ;  /* 0x000000ca74997220 */ /* 0x000fe20000410000 */
[-C--:B------:R-:W-:Y:S01]  /*9aa0*/  FFMA.FTZ R188, R166, R169.reuse, -R171 ;  /* 0x000000a9a6bc7223 */ /* 0x080fe200000108ab */
[----:B------:R-:W-:Y:S01]  /*9ab0*/  FMUL.FTZ R169, R126, R169 ;  /* 0x000000a97ea97220 */ /* 0x000fe20000410000 */
[----:B------:R0:W-:Y:S01]  /*9ac0*/  STS [R7+0x8b8], R192 ;  /* 0x0008b8c007007388 */ /* 0x0001e20000000800 */
[----:B------:R-:W-:Y:S01]  /*9ad0*/  FMUL.FTZ R179, R124, R153 ;  /* 0x000000997cb37220 */ /* 0x000fe20000410000 */
[C---:B------:R-:W-:Y:S01]  /*9ae0*/  FMUL.FTZ R171, R117.reuse, R198 ;  /* 0x000000c675ab7220 */ /* 0x040fe20000410000 */
[----:B------:R-:W-:Y:S01]  /*9af0*/  FFMA.FTZ R169, R166, R143, R169 ;  /* 0x0000008fa6a97223 */ /* 0x000fe200000100a9 */
[----:B------:R1:W-:Y:S01]  /*9b00*/  STS [R7+0x8b4], R204 ;  /* 0x0008b4cc07007388 */ /* 0x0003e20000000800 */
[-C--:B------:R-:W-:Y:S01]  /*9b10*/  FFMA.FTZ R190, R210, R175.reuse, -R179 ;  /* 0x000000afd2be7223 */ /* 0x080fe200000108b3 */
[----:B------:R-:W-:Y:S01]  /*9b20*/  FMUL.FTZ R175, R124, R175 ;  /* 0x000000af7caf7220 */ /* 0x000fe20000410000 */
[----:B------:R-:W-:Y:S01]  /*9b30*/  FADD.FTZ R169, R184, R169 ;  /* 0x000000a9b8a97221 */ /* 0x000fe20000010000 */
[----:B------:R-:W-:Y:S01]  /*9b40*/  FADD.FTZ R155, R180, R155 ;  /* 0x0000009bb49b7221 */ /* 0x000fe20000010000 */
[----:B------:R-:W-:Y:S01]  /*9b50*/  FFMA.FTZ R180, -R117, R68, R207 ;  /* 0x0000004475b47223 */ /* 0x000fe200000101cf */
[----:B0-----:R-:W-:Y:S01]  /*9b60*/  FMUL.FTZ R192, R8, UR46 ;  /* 0x0000002e08c07c20 */ /* 0x001fe20008410000 */
[----:B------:R-:W-:Y:S01]  /*9b70*/  FFMA.FTZ R184, R210, R153, R175 ;  /* 0x00000099d2b87223 */ /* 0x000fe200000100af */
[----:B------:R-:W-:Y:S01]  /*9b80*/  FMUL.FTZ R179, R139, R171 ;  /* 0x000000ab8bb37220 */ /* 0x000fe20000410000 */
[----:B------:R-:W-:Y:S01]  /*9b90*/  FADD.FTZ R155, R155, R188 ;  /* 0x000000bc9b9b7221 */ /* 0x000fe20000010000 */
[----:B------:R-:W-:Y:S01]  /*9ba0*/  FFMA.FTZ R175, R213, UR47, R192 ;  /* 0x0000002fd5af7c23 */ /* 0x000fe200080100c0 */
[----:B------:R-:W-:Y:S01]  /*9bb0*/  FADD.FTZ R169, R169, R184 ;  /* 0x000000b8a9a97221 */ /* 0x000fe20000010000 */
[-C--:B------:R-:W-:Y:S01]  /*9bc0*/  FFMA.FTZ R192, R180, R181.reuse, -R179 ;  /* 0x000000b5b4c07223 */ /* 0x080fe200000108b3 */
[----:B------:R-:W-:Y:S01]  /*9bd0*/  FMUL.FTZ R181, R139, R181 ;  /* 0x000000b58bb57220 */ /* 0x000fe20000410000 */
[----:B-1----:R-:W-:Y:S01]  /*9be0*/  FMUL.FTZ R204, R100, -R175 ;  /* 0x800000af64cc7220 */ /* 0x002fe20000410000 */
[----:B------:R-:W-:Y:S01]  /*9bf0*/  IADD3 R175, PT, PT, R120, 0x20, RZ ;  /* 0x0000002078af7810 */ /* 0x000fe20007ffe0ff */
[----:B------:R-:W-:Y:S01]  /*9c00*/  FADD.FTZ R155, R155, R190 ;  /* 0x000000be9b9b7221 */ /* 0x000fe20000010000 */
[----:B------:R-:W-:Y:S01]  /*9c10*/  FFMA.FTZ R184, R180, R171, R181 ;  /* 0x000000abb4b87223 */ /* 0x000fe200000100b5 */
[----:B------:R-:W-:Y:S01]  /*9c20*/  FMUL.FTZ R190, R205, UR45 ;  /* 0x0000002dcdbe7c20 */ /* 0x000fe20008410000 */
[----:B------:R0:W-:Y:S01]  /*9c30*/  STS [R7+0x8bc], R204 ;  /* 0x0008bccc07007388 */ /* 0x0001e20000000800 */
[----:B------:R-:W-:Y:S01]  /*9c40*/  LEA.HI R175, R175, R120, RZ, 0x1b ;  /* 0x00000078afaf7211 */ /* 0x000fe200078fd8ff */
[----:B------:R-:W-:Y:S01]  /*9c50*/  FADD.FTZ R197, R169, R184 ;  /* 0x000000b8a9c57221 */ /* 0x000fe20000010000 */
[----:B------:R-:W-:Y:S01]  /*9c60*/  FMUL.FTZ R184, R203, UR45 ;  /* 0x0000002dcbb87c20 */ /* 0x000fe20008410000 */
[----:B------:R-:W-:Y:S01]  /*9c70*/  FMUL.FTZ R169, R198, UR45 ;  /* 0x0000002dc6a97c20 */ /* 0x000fe20008410000 */
[----:B------:R-:W-:Y:S01]  /*9c80*/  LEA R223, R175, UR28, 0x2 ;  /* 0x0000001cafdf7c11 */ /* 0x000fe2000f8e10ff */
[----:B------:R-:W-:Y:S01]  /*9c90*/  BAR.SYNC.DEFER_BLOCKING 0x0 ;  /* 0x0000000000007b1d */ /* 0x000fe20000010000 */
[----:B------:R-:W-:Y:S01]  /*9ca0*/  FADD.FTZ R188, R155, R192 ;  /* 0x000000c09bbc7221 */ /* 0x000fe20000010000 */
[----:B------:R-:W-:Y:S01]  /*9cb0*/  FFMA.FTZ R155, R205, UR44, R184 ;  /* 0x0000002ccd9b7c23 */ /* 0x000fe200080100b8 */
[----:B------:R-:W-:Y:S01]  /*9cc0*/  FFMA.FTZ R184, R196, UR44, -R169 ;  /* 0x0000002cc4b87c23 */ /* 0x000fe200080108a9 */
[----:B------:R-:W-:Y:S01]  /*9cd0*/  FFMA.FTZ R169, R203, UR44, -R190 ;  /* 0x0000002ccba97c23 */ /* 0x000fe200080108be */
[----:B------:R-:W-:Y:S01]  /*9ce0*/  FMUL.FTZ R190, R187, UR45 ;  /* 0x0000002dbbbe7c20 */ /* 0x000fe20008410000 */
[----:B0-----:R-:W-:Y:S01]  /*9cf0*/  FMUL.FTZ R7, R178, UR45 ;  /* 0x0000002db2077c20 */ /* 0x001fe20008410000 */
        /* <DEDUP_REMOVED lines=8> */
[----:B------:R-:W-:Y:S01]  /*9d80*/  FFMA.FTZ R190, R186, UR44, -R7 ;  /* 0x0000002cbabe7c23 */ /* 0x000fe20008010807 */
[----:B------:R-:W-:Y:S01]  /*9d90*/  FMUL.FTZ R186, R167, UR45 ;  /* 0x0000002da7ba7c20 */ /* 0x000fe20008410000 */
[----:B------:R-:W-:Y:S01]  /*9da0*/  FMUL.FTZ R7, R172, UR45 ;  /* 0x0000002dac077c20 */ /* 0x000fe20008410000 */
[----:B------:R-:W-:Y:S01]  /*9db0*/  FFMA.FTZ R221, R177, UR44, R192 ;  /* 0x0000002cb1dd7c23 */ /* 0x000fe200080100c0 */
[----:B------:R-:W-:Y:S01]  /*9dc0*/  FFMA.FTZ R206, R178, UR44, R191 ;  /* 0x0000002cb2ce7c23 */ /* 0x000fe200080100bf */
[----:B------:R-:W-:Y:S01]  /*9dd0*/  FFMA.FTZ R193, R173, UR44, -R186 ;  /* 0x0000002cadc17c23 */ /* 0x000fe200080108ba */
[----:B------:R-:W-:Y:S01]  /*9de0*/  FMUL.FTZ R186, R145, UR45 ;  /* 0x0000002d91ba7c20 */ /* 0x000fe20008410000 */
[----:B------:R-:W-:Y:S01]  /*9df0*/  FFMA.FTZ R192, R182, UR44, -R7 ;  /* 0x0000002cb6c07c23 */ /* 0x000fe20008010807 */
[----:B------:R-:W-:Y:S01]  /*9e00*/  FMUL.FTZ R7, R146, UR45 ;  /* 0x0000002d92077c20 */ /* 0x000fe20008410000 */
[----:B------:R-:W0:Y:S01]  /*9e10*/  LDS R223, [R223+0x8c0] ;  /* 0x0008c000dfdf7984 */ /* 0x000e220000000800 */
[C---:B------:R-:W-:Y:S01]  /*9e20*/  FFMA.FTZ R191, R5.reuse, UR44, -R186 ;  /* 0x0000002c05bf7c23 */ /* 0x040fe200080108ba */
[----:B------:R-:W-:Y:S01]  /*9e30*/  FFMA.FTZ R204, R172, UR44, R183 ;  /* 0x0000002caccc7c23 */ /* 0x000fe200080100b7 */
[----:B------:R-:W-:Y:S01]  /*9e40*/  FMUL.FTZ R186, R5, UR45 ;  /* 0x0000002d05ba7c20 */ /* 0x000fe20008410000 */
[----:B------:R-:W-:Y:S01]  /*9e50*/  FMUL.FTZ R183, R140, UR45 ;  /* 0x0000002d8cb77c20 */ /* 0x000fe20008410000 */
[----:B------:R-:W-:Y:S01]  /*9e60*/  FMUL.FTZ R5, R10, UR45 ;  /* 0x0000002d0a057c20 */ /* 0x000fe20008410000 */
[C---:B------:R-:W-:Y:S01]  /*9e70*/  FFMA.FTZ R179, R194.reuse, UR44, -R179 ;  /* 0x0000002cc2b37c23 */ /* 0x040fe200080108b3 */
[----:B------:R-:W-:Y:S01]  /*9e80*/  FMUL.FTZ R181, R194, UR45 ;  /* 0x0000002dc2b57c20 */ /* 0x000fe20008410000 */
[----:B------:R-:W-:Y:S01]  /*9e90*/  FMUL.FTZ R194, R173, UR45 ;  /* 0x0000002dadc27c20 */ /* 0x000fe20008410000 */
[C---:B------:R-:W-:Y:S01]  /*9ea0*/  FFMA.FTZ R182, R148.reuse, UR44, -R7 ;  /* 0x0000002c94b67c23 */ /* 0x040fe20008010807 */
[----:B------:R-:W-:Y:S01]  /*9eb0*/  FMUL.FTZ R7, R148, UR45 ;  /* 0x0000002d94077c20 */ /* 0x000fe20008410000 */
[----:B------:R-:W-:Y:S01]  /*9ec0*/  FFMA.FTZ R217, R145, UR44, R186 ;  /* 0x0000002c91d97c23 */ /* 0x000fe200080100ba */
[----:B------:R-:W-:Y:S01]  /*9ed0*/  FMUL.FTZ R148, R149, UR45 ;  /* 0x0000002d95947c20 */ /* 0x000fe20008410000 */
[----:B------:R-:W-:Y:S01]  /*9ee0*/  FFMA.FTZ R183, R4, UR44, -R183 ;  /* 0x0000002c04b77c23 */ /* 0x000fe200080108b7 */
[----:B------:R-:W-:Y:S01]  /*9ef0*/  FFMA.FTZ R186, R12, UR44, -R5 ;  /* 0x0000002c0cba7c23 */ /* 0x000fe20008010805 */
[----:B------:R-:W-:Y:S01]  /*9f00*/  FMUL.FTZ R5, R14, UR45 ;  /* 0x0000002d0e057c20 */ /* 0x000fe20008410000 */
[----:B------:R-:W-:Y:S01]  /*9f10*/  FMUL.FTZ R4, R151, UR45 ;  /* 0x0000002d97047c20 */ /* 0x000fe20008410000 */
[----:B------:R-:W-:Y:S01]  /*9f20*/  FFMA.FTZ R207, R167, UR44, R194 ;  /* 0x0000002ca7cf7c23 */ /* 0x000fe200080100c2 */
[----:B------:R-:W-:Y:S01]  /*9f30*/  FMUL.FTZ R175, R196, UR45 ;  /* 0x0000002dc4af7c20 */ /* 0x000fe20008410000 */
[----:B------:R-:W-:Y:S01]  /*9f40*/  FFMA.FTZ R194, R146, UR44, R7 ;  /* 0x0000002c92c27c23 */ /* 0x000fe20008010007 */
[C---:B------:R-:W-:Y:S01]  /*9f50*/  FFMA.FTZ R148, R147.reuse, UR44, -R148 ;  /* 0x0000002c93947c23 */ /* 0x040fe20008010894 */
[----:B------:R-:W-:Y:S01]  /*9f60*/  FMUL.FTZ R196, R147, UR45 ;  /* 0x0000002d93c47c20 */ /* 0x000fe20008410000 */
[----:B------:R-:W-:Y:S01]  /*9f70*/  FMUL.FTZ R7, R12, UR45 ;  /* 0x0000002d0c077c20 */ /* 0x000fe20008410000 */
[----:B------:R-:W-:Y:S01]  /*9f80*/  FMUL.FTZ R147, R144, UR45 ;  /* 0x0000002d90937c20 */ /* 0x000fe20008410000 */
[----:B------:R-:W-:Y:S01]  /*9f90*/  FFMA.FTZ R12, R156, UR44, -R5 ;  /* 0x0000002c9c0c7c23 */ /* 0x000fe20008010805 */
[C---:B------:R-:W-:Y:S01]  /*9fa0*/  FFMA.FTZ R173, R119.reuse, UR44, -R4 ;  /* 0x0000002c77ad7c23 */ /* 0x040fe20008010804 */
[----:B------:R-:W-:Y:S01]  /*9fb0*/  FMUL.FTZ R219, R16, UR45 ;  /* 0x0000002d10db7c20 */ /* 0x000fe20008410000 */
[----:B------:R-:W-:Y:S01]  /*9fc0*/  FMUL.FTZ R5, R156, UR45 ;  /* 0x0000002d9c057c20 */ /* 0x000fe20008410000 */
[----:B------:R-:W-:Y:S01]  /*9fd0*/  FMUL.FTZ R4, R119, UR45 ;  /* 0x0000002d77047c20 */ /* 0x000fe20008410000 */
[----:B------:R-:W-:Y:S01]  /*9fe0*/  FFMA.FTZ R147, R16, UR44, -R147 ;  /* 0x0000002c10937c23 */ /* 0x000fe20008010893 */
[----:B------:R-:W-:Y:S01]  /*9ff0*/  FFMA.FTZ R211, R99, R211, R220 ;  /* 0x000000d363d37223 */ /* 0x000fe200000100dc */
        /* <DEDUP_REMOVED lines=16> */
.L_x_12609:
[----:B------:R-:W-:Y:S05]  /*a100*/  BSYNC.RECONVERGENT B0 ;  /* 0x0000000000007941 */ /* 0x000fea0003800200 */
.L_x_12608:
[----:B------:R-:W-:Y:S04]  /*a110*/  BSSY.RECONVERGENT B0, `(.L_x_12610) ;  /* 0x0000003000007945 */ /* 0x000fe80003800200 */
[----:B------:R-:W-:Y:S05]  /*a120*/  @!P3 BRA `(.L_x_12611) ;  /* 0x000000000004b947 */ /* 0x000fea0003800000 */
[----:B------:R1:W-:Y:S02]  /*a130*/  REDG.E.ADD.F32.FTZ.RN.STRONG.GPU desc[UR30][R2.64+0x80], R223 ;  /* 0x000080df020079a6 */ /* 0x0003e4000c12f31e */
.L_x_12611:
[----:B------:R-:W-:Y:S05]  /*a140*/  BSYNC.RECONVERGENT B0 ;  /* 0x0000000000007941 */ /* 0x000fea0003800200 */
.L_x_12610:
        /* <DEDUP_REMOVED lines=16> */
.L_x_12613:
[----:B------:R-:W-:Y:S05]  /*a250*/  BSYNC.RECONVERGENT B0 ;  /* 0x0000000000007941 */ /* 0x000fea0003800200 */
.L_x_12612:
[----:B0-2---:R0:W2:Y:S01]  /*a260*/  LDS R5, [R201+0x9c0] ;  /* 0x0009c000c9057984 */ /* 0x0050a20000000800 */
[----:B------:R-:W-:Y:S01]  /*a270*/  BSSY.RECONVERGENT B0, `(.L_x_12614) ;  /* 0x0000006000007945 */ /* 0x000fe20003800200 */
[----:B------:R-:W-:Y:S02]  /*a280*/  IADD3 R199, PT, PT, R120, 0xc0, RZ ;  /* 0x000000c078c77810 */ /* 0x000fe40007ffe0ff */
[----:B------:R-:W-:Y:S02]  /*a290*/  LEA.HI R7, R7, R120, RZ, 0x1b ;  /* 0x0000007807077211 */ /* 0x000fe400078fd8ff */
[----:B------:R-:W-:Y:S01]  /*a2a0*/  LEA R4, R4, UR28, 0x2 ;  /* 0x0000001c04047c11 */ /* 0x000fe2000f8e10ff */
[----:B------:R-:W-:Y:S06]  /*a2b0*/  @!P2 BRA `(.L_x_12615) ;  /* 0x000000000004a947 */ /* 0x000fec0003800000 */
[----:B--2---:R3:W-:Y:S02]  /*a2c0*/  REDG.E.ADD.F32.FTZ.RN.STRONG.GPU desc[UR30][R2.64+0x180], R5 ;  /* 0x00018005020079a6 */ /* 0x0047e4000c12f31e */
.L_x_12615:
[----:B------:R-:W-:Y:S05]  /*a2d0*/  BSYNC.RECONVERGENT B0 ;  /* 0x0000000000007941 */ /* 0x000fea0003800200 */
.L_x_12614:
[----:B--23--:R2:W3:Y:S01]  /*a2e0*/  LDS R5, [R4+0xa40] ;  /* 0x000a400004057984 */ /* 0x00c4e20000000800 */
[----:B------:R-:W-:Y:S01]  /*a2f0*/  BSSY.RECONVERGENT B0, `(.L_x_12616) ;  /* 0x0000005000007945 */ /* 0x000fe20003800200 */
[----:B------:R-:W-:Y:S02]  /*a300*/  LEA.HI R199, R199, R120, RZ, 0x1b ;  /* 0x00000078c7c77211 */ /* 0x000fe400078fd8ff */
[----:B------:R-:W-:Y:S01]  /*a310*/  LEA R7, R7, UR28, 0x2 ;  /* 0x0000001c07077c11 */ /* 0x000fe2000f8e10ff */
[----:B------:R-:W-:Y:S06]  /*a320*/  @!P3 BRA `(.L_x_12617) ;  /* 0x000000000004b947 */ /* 0x000fec0003800000 */
[----:B---3--:R4:W-:Y:S02]  /*a330*/  REDG.E.ADD.F32.FTZ.RN.STRONG.GPU desc[UR30][R2.64+0x200], R5 ;  /* 0x00020005020079a6 */ /* 0x0089e4000c12f31e */
.L_x_12617:
[----:B------:R-:W-:Y:S05]  /*a340*/  BSYNC.RECONVERGENT B0 ;  /* 0x0000000000007941 */ /* 0x000fea0003800200 */
.L_x_12616:
[----:B---34-:R3:W4:Y:S01]  /*a350*/  LDS R5, [R7+0xac0] ;  /* 0x000ac00007057984 */ /* 0x0187220000000800 */
[----:B------:R-:W-:Y:S01]  /*a360*/  BSSY.RECONVERGENT B0, `(.L_x_12618) ;  /* 0x0000004000007945 */ /* 0x000fe20003800200 */
[----:B--2---:R-:W-:-:S03]  /*a370*/  LEA R4, R199, UR28, 0x2 ;  /* 0x0000001cc7047c11 */ /* 0x004fc6000f8e10ff */
[----:B------:R-:W-:Y:S05]  /*a380*/  @!P4 BRA `(.L_x_12619) ;  /* 0x000000000004c947 */ /* 0x000fea0003800000 */
[----:B----4-:R2:W-:Y:S02]  /*a390*/  REDG.E.ADD.F32.FTZ.RN.STRONG.GPU desc[UR30][R2.64+0x280], R5 ;  /* 0x00028005020079a6 */ /* 0x0105e4000c12f31e */
.L_x_12619:
[----:B------:R-:W-:Y:S05]  /*a3a0*/  BSYNC.RECONVERGENT B0 ;  /* 0x0000000000007941 */ /* 0x000fea0003800200 */
.L_x_12618:
[----:B--2-4-:R2:W4:Y:S01]  /*a3b0*/  LDS R5, [R4+0xb40] ;  /* 0x000b400004057984 */ /* 0x0145220000000800 */
[----:B------:R-:W-:Y:S01]  /*a3c0*/  BSSY.RECONVERGENT B0, `(.L_x_12620) ;  /* 0x0000005000007945 */ /* 0x000fe20003800200 */
[C---:B---3--:R-:W-:Y:S02]  /*a3d0*/  IADD3 R7, PT, PT, R120.reuse, 0xe0, RZ ;  /* 0x000000e078077810 */ /* 0x048fe40007ffe0ff */
[----:B------:R-:W-:Y:S01]  /*a3e0*/  IADD3 R199, PT, PT, R120, 0x100, RZ ;  /* 0x0000010078c77810 */ /* 0x000fe20007ffe0ff */
[----:B------:R-:W-:Y:S06]  /*a3f0*/  @!P5 BRA `(.L_x_12621) ;  /* 0x000000000004d947 */ /* 0x000fec0003800000 */
[----:B----4-:R3:W-:Y:S02]  /*a400*/  REDG.E.ADD.F32.FTZ.RN.STRONG.GPU desc[UR30][R2.64+0x300], R5 ;  /* 0x00030005020079a6 */ /* 0x0107e4000c12f31e */
.L_x_12621:
[----:B------:R-:W-:Y:S05]  /*a410*/  BSYNC.RECONVERGENT B0 ;  /* 0x0000000000007941 */ /* 0x000fea0003800200 */
.L_x_12620:
        /* <DEDUP_REMOVED lines=13> */
[----:B------:R-:W-:Y:S01]  /*a4f0*/  ISETP.GE.AND P5, PT, R6, 0x161, PT ;  /* 0x000001610600780c */ /* 0x000fe20003fa6270 */
[----:B------:R-:W-:-:S12]  /*a500*/  @!P6 BRA `(.L_x_12623) ;  /* 0x000000000004e947 */ /* 0x000fd80003800000 */
[----:B--2---:R0:W-:Y:S02]  /*a510*/  REDG.E.ADD.F32.FTZ.RN.STRONG.GPU desc[UR30][R2.64+0x380], R5 ;  /* 0x00038005020079a6 */ /* 0x0041e4000c12f31e */
.L_x_12623:
[----:B------:R-:W-:Y:S05]  /*a520*/  BSYNC.RECONVERGENT B0 ;  /* 0x0000000000007941 */ /* 0x000fea0003800200 */
.L_x_12622:
[----:B0-2---:R0:W2:Y:S01]  /*a530*/  LDS R5, [R199+0xc40] ;  /* 0x000c4000c7057984 */ /* 0x0050a20000000800 */
[----:B------:R-:W-:Y:S01]  /*a540*/  BSSY.RECONVERGENT B0, `(.L_x_12624) ;  /* 0x0000006000007945 */ /* 0x000fe20003800200 */
[----:B------:R-:W-:Y:S02]  /*a550*/  IADD3 R7, PT, PT, R120, 0x160, RZ ;  /* 0x0000016078077810 */ /* 0x000fe40007ffe0ff */
[----:B------:R-:W-:Y:S02]  /*a560*/  LEA.HI R201, R201, R120, RZ, 0x1b ;  /* 0x00000078c9c97211 */ /* 0x000fe400078fd8ff */
[----:B------:R-:W-:Y:S01]  /*a570*/  LEA R4, R4, UR28, 0x2 ;  /* 0x0000001c04047c11 */ /* 0x000fe2000f8e10ff */
[----:B------:R-:W-:Y:S06]  /*a580*/  @!P2 BRA `(.L_x_12625) ;  /* 0x000000000004a947 */ /* 0x000fec0003800000 */
[----:B--2---:R3:W-:Y:S02]  /*a590*/  REDG.E.ADD.F32.FTZ.RN.STRONG.GPU desc[UR30][R2.64+0x400], R5 ;  /* 0x00040005020079a6 */ /* 0x0047e4000c12f31e */
.L_x_12625:
[----:B------:R-:W-:Y:S05]  /*a5a0*/  BSYNC.RECONVERGENT B0 ;  /* 0x0000000000007941 */ /* 0x000fea0003800200 */
.L_x_12624:
[----:B--23--:R2:W3:Y:S01]  /*a5b0*/  LDS R5, [R4+0xcc0] ;  /* 0x000cc00004057984 */ /* 0x00c4e20000000800 */
[----:B------:R-:W-:Y:S01]  /*a5c0*/  BSSY.RECONVERGENT B0, `(.L_x_12626) ;  /* 0x0000005000007945 */ /* 0x000fe20003800200 */
[----:B------:R-:W-:Y:S02]  /*a5d0*/  LEA.HI R7, R7, R120, RZ, 0x1b ;  /* 0x0000007807077211 */ /* 0x000fe400078fd8ff */
[----:B------:R-:W-:Y:S01]  /*a5e0*/  LEA R201, R201, UR28, 0x2 ;  /* 0x0000001cc9c97c11 */ /* 0x000fe2000f8e10ff */
[----:B------:R-:W-:Y:S06]  /*a5f0*/  @!P3 BRA `(.L_x_12627) ;  /* 0x000000000004b947 */ /* 0x000fec0003800000 */
[----:B---3--:R4:W-:Y:S02]  /*a600*/  REDG.E.ADD.F32.FTZ.RN.STRONG.GPU desc[UR30][R2.64+0x480], R5 ;  /* 0x00048005020079a6 */ /* 0x0089e4000c12f31e */
.L_x_12627:
[----:B------:R-:W-:Y:S05]  /*a610*/  BSYNC.RECONVERGENT B0 ;  /* 0x0000000000007941 */ /* 0x000fea0003800200 */
.L_x_12626:
[----:B---34-:R3:W4:Y:S01]  /*a620*/  LDS R5, [R201+0xd40] ;  /* 0x000d4000c9057984 */ /* 0x0187220000000800 */
[----:B------:R-:W-:Y:S01]  /*a630*/  BSSY.RECONVERGENT B0, `(.L_x_12628) ;  /* 0x0000004000007945 */ /* 0x000fe20003800200 */
[----:B--2---:R-:W-:-:S03]  /*a640*/  LEA R4, R7, UR28, 0x2 ;  /* 0x0000001c07047c11 */ /* 0x004fc6000f8e10ff */
[----:B------:R-:W-:Y:S05]  /*a650*/  @!P4 BRA `(.L_x_12629) ;  /* 0x000000000004c947 */ /* 0x000fea0003800000 */
[----:B----4-:R2:W-:Y:S02]  /*a660*/  REDG.E.ADD.F32.FTZ.RN.STRONG.GPU desc[UR30][R2.64+0x500], R5 ;  /* 0x00050005020079a6 */ /* 0x0105e4000c12f31e */
.L_x_12629:
[----:B------:R-:W-:Y:S05]  /*a670*/  BSYNC.RECONVERGENT B0 ;  /* 0x0000000000007941 */ /* 0x000fea0003800200 */
.L_x_12628:
[----:B--2-4-:R2:W4:Y:S01]  /*a680*/  LDS R5, [R4+0xdc0] ;  /* 0x000dc00004057984 */ /* 0x0145220000000800 */
[----:B------:R-:W-:Y:S01]  /*a690*/  BSSY.RECONVERGENT B0, `(.L_x_12630) ;  /* 0x0000005000007945 */ /* 0x000fe20003800200 */
[C---:B------:R-:W-:Y:S02]  /*a6a0*/  IADD3 R7, PT, PT, R120.reuse, 0x180, RZ ;  /* 0x0000018078077810 */ /* 0x040fe40007ffe0ff */
[----:B0-----:R-:W-:Y:S01]  /*a6b0*/  IADD3 R199, PT, PT, R120, 0x1a0, RZ ;  /* 0x000001a078c77810 */ /* 0x001fe20007ffe0ff */
[----:B------:R-:W-:Y:S06]  /*a6c0*/  @!P5 BRA `(.L_x_12631) ;  /* 0x000000000004d947 */ /* 0x000fec0003800000 */
[----:B----4-:R0:W-:Y:S02]  /*a6d0*/  REDG.E.ADD.F32.FTZ.RN.STRONG.GPU desc[UR30][R2.64+0x580], R5 ;  /* 0x00058005020079a6 */ /* 0x0101e4000c12f31e */
.L_x_12631:
[----:B------:R-:W-:Y:S05]  /*a6e0*/  BSYNC.RECONVERGENT B0 ;  /* 0x0000000000007941 */ /* 0x000fea0003800200 */
.L_x_12630:
[----:B0---4-:R-:W-:Y:S01]  /*a6f0*/  IADD3 R5, PT, PT, R120, 0x1c0, RZ ;  /* 0x000001c078057810 */ /* 0x011fe20007ffe0ff */
[----:B------:R-:W-:Y:S01]  /*a700*/  BSSY.RECONVERGENT B0, `(.L_x_12632) ;  /* 0x000000f000007945 */ /* 0x000fe20003800200 */
[-C--:B------:R-:W-:Y:S02]  /*a710*/  LEA.HI R7, R7, R120.reuse, RZ, 0x1b ;  /* 0x0000007807077211 */ /* 0x080fe400078fd8ff */
[-C--:B--2---:R-:W-:Y:S02]  /*a720*/  LEA.HI R4, R5, R120.reuse, RZ, 0x1b ;  /* 0x0000007805047211 */ /* 0x084fe400078fd8ff */
        /* <DEDUP_REMOVED lines=12> */
.L_x_12633:
[----:B------:R-:W-:Y:S05]  /*a7f0*/  BSYNC.RECONVERGENT B0 ;  /* 0x0000000000007941 */ /* 0x000fea0003800200 */
.L_x_12632:
[----:B0-2---:R0:W2:Y:S01]  /*a800*/  LDS R5, [R199+0xec0] ;  /* 0x000ec000c7057984 */ /* 0x0050a20000000800 */
[----:B------:R-:W-:Y:S01]  /*a810*/  BSSY.RECONVERGENT B0, `(.L_x_12634) ;  /* 0x0000005000007945 */ /* 0x000fe20003800200 */
[----:B------:R-:W-:Y:S02]  /*a820*/  LEA.HI R201, R201, R120, RZ, 0x1b ;  /* 0x00000078c9c97211 */ /* 0x000fe400078fd8ff */
[----:B------:R-:W-:Y:S01]  /*a830*/  LEA R4, R4, UR28, 0x2 ;  /* 0x0000001c04047c11 */ /* 0x000fe2000f8e10ff */
[----:B------:R-:W-:Y:S06]  /*a840*/  @!P2 BRA `(.L_x_12635) ;  /* 0x000000000004a947 */ /* 0x000fec0003800000 */
[----:B--2---:R3:W-:Y:S02]  /*a850*/  REDG.E.ADD.F32.FTZ.RN.STRONG.GPU desc[UR30][R2.64+0x680], R5 ;  /* 0x00068005020079a6 */ /* 0x0047e4000c12f31e */
.L_x_12635:
[----:B------:R-:W-:Y:S05]  /*a860*/  BSYNC.RECONVERGENT B0 ;  /* 0x0000000000007941 */ /* 0x000fea0003800200 */
.L_x_12634:
[----:B--23--:R2:W3:Y:S01]  /*a870*/  LDS R5, [R4+0xf40] ;  /* 0x000f400004057984 */ /* 0x00c4e20000000800 */
[----:B------:R-:W-:Y:S01]  /*a880*/  BSSY.RECONVERGENT B0, `(.L_x_12636) ;  /* 0x0000005000007945 */ /* 0x000fe20003800200 */
[----:B------:R-:W-:Y:S02]  /*a890*/  LEA.HI R11, R11, R120, RZ, 0x1b ;  /* 0x000000780b0b7211 */ /* 0x000fe400078fd8ff */
[----:B------:R-:W-:Y:S01]  /*a8a0*/  LEA R201, R201, UR28, 0x2 ;  /* 0x0000001cc9c97c11 */ /* 0x000fe2000f8e10ff */
[----:B------:R-:W-:Y:S06]  /*a8b0*/  @!P3 BRA `(.L_x_12637) ;  /* 0x000000000004b947 */ /* 0x000fec0003800000 */
[----:B---3--:R4:W-:Y:S02]  /*a8c0*/  REDG.E.ADD.F32.FTZ.RN.STRONG.GPU desc[UR30][R2.64+0x700], R5 ;  /* 0x00070005020079a6 */ /* 0x0089e4000c12f31e */
.L_x_12637:
[----:B------:R-:W-:Y:S05]  /*a8d0*/  BSYNC.RECONVERGENT B0 ;  /* 0x0000000000007941 */ /* 0x000fea0003800200 */
.L_x_12636:
[----:B---34-:R3:W4:Y:S01]  /*a8e0*/  LDS R5, [R201+0xfc0] ;  /* 0x000fc000c9057984 */ /* 0x0187220000000800 */
[----:B------:R-:W-:Y:S01]  /*a8f0*/  BSSY.RECONVERGENT B0, `(.L_x_12638) ;  /* 0x0000004000007945 */ /* 0x000fe20003800200 */
[----:B--2---:R-:W-:-:S03]  /*a900*/  LEA R4, R11, UR28, 0x2 ;  /* 0x0000001c0b047c11 */ /* 0x004fc6000f8e10ff */
[----:B------:R-:W-:Y:S05]  /*a910*/  @!P4 BRA `(.L_x_12639) ;  /* 0x000000000004c947 */ /* 0x000fea0003800000 */
[----:B----4-:R2:W-:Y:S02]  /*a920*/  REDG.E.ADD.F32.FTZ.RN.STRONG.GPU desc[UR30][R2.64+0x780], R5 ;  /* 0x00078005020079a6 */ /* 0x0105e4000c12f31e */
.L_x_12639:
[----:B------:R-:W-:Y:S05]  /*a930*/  BSYNC.RECONVERGENT B0 ;  /* 0x0000000000007941 */ /* 0x000fea0003800200 */
.L_x_12638:
[----:B--2-4-:R2:W4:Y:S01]  /*a940*/  LDS R5, [R4+0x1040] ;  /* 0x0010400004057984 */ /* 0x0145220000000800 */
[----:B------:R-:W-:Y:S01]  /*a950*/  BSSY.RECONVERGENT B0, `(.L_x_12640) ;  /* 0x0000005000007945 */ /* 0x000fe20003800200 */
[C---:B------:R-:W-:Y:S02]  /*a960*/  IADD3 R7, PT, PT, R120.reuse, 0x220, RZ ;  /* 0x0000022078077810 */ /* 0x040fe40007ffe0ff */
[----:B------:R-:W-:Y:S01]  /*a970*/  IADD3 R11, PT, PT, R120, 0x240, RZ ;  /* 0x00000240780b7810 */ /* 0x000fe20007ffe0ff */
[----:B------:R-:W-:Y:S06]  /*a980*/  @!P5 BRA `(.L_x_12641) ;  /* 0x000000000004d947 */ /* 0x000fec0003800000 */
[----:B----4-:R4:W-:Y:S02]  /*a990*/  REDG.E.ADD.F32.FTZ.RN.STRONG.GPU desc[UR30][R2.64+0x800], R5 ;  /* 0x00080005020079a6 */ /* 0x0109e4000c12f31e */
.L_x_12641:
[----:B------:R-:W-:Y:S05]  /*a9a0*/  BSYNC.RECONVERGENT B0 ;  /* 0x0000000000007941 */ /* 0x000fea0003800200 */
.L_x_12640:
[----:B----4-:R-:W-:Y:S01]  /*a9b0*/  IADD3 R5, PT, PT, R120, 0x260, RZ ;  /* 0x0000026078057810 */ /* 0x010fe20007ffe0ff */
        /* <DEDUP_REMOVED lines=15> */
.L_x_12643:
[----:B------:R-:W-:Y:S05]  /*aab0*/  BSYNC.RECONVERGENT B0 ;  /* 0x0000000000007941 */ /* 0x000fea0003800200 */
.L_x_12642:
[----:B0-2---:R0:W2:Y:S01]  /*aac0*/  LDS R5, [R11+0x1140] ;  /* 0x001140000b057984 */ /* 0x0050a20000000800 */
[----:B------:R-:W-:Y:S01]  /*aad0*/  BSSY.RECONVERGENT B0, `(.L_x_12644) ;  /* 0x0000006000007945 */ /* 0x000fe20003800200 */
[----:B------:R-:W-:Y:S02]  /*aae0*/  IADD3 R7, PT, PT, R120, 0x2a0, RZ ;  /* 0x000002a078077810 */ /* 0x000fe40007ffe0ff */
[----:B------:R-:W-:Y:S02]  /*aaf0*/  LEA.HI R199, R199, R120, RZ, 0x1b ;  /* 0x00000078c7c77211 */ /* 0x000fe400078fd8ff */
[----:B------:R-:W-:Y:S01]  /*ab00*/  LEA R4, R4, UR28, 0x2 ;  /* 0x0000001c04047c11 */ /* 0x000fe2000f8e10ff */
[----:B------:R-:W-:Y:S06]  /*ab10*/  @!P2 BRA `(.L_x_12645) ;  /* 0x000000000004a947 */ /* 0x000fec0003800000 */
[----:B--2---:R4:W-:Y:S02]  /*ab20*/  REDG.E.ADD.F32.FTZ.RN.STRONG.GPU desc[UR30][R2.64+0x900], R5 ;  /* 0x00090005020079a6 */ /* 0x0049e4000c12f31e */
.L_x_12645:
[----:B------:R-:W-:Y:S05]  /*ab30*/  BSYNC.RECONVERGENT B0 ;  /* 0x0000000000007941 */ /* 0x000fea0003800200 */
.L_x_12644:
[----:B--2-4-:R2:W4:Y:S01]  /*ab40*/  LDS R5, [R4+0x11c0] ;  /* 0x0011c00004057984 */ /* 0x0145220000000800 */
[----:B------:R-:W-:Y:S01]  /*ab50*/  BSSY.RECONVERGENT B0, `(.L_x_12646) ;  /* 0x0000005000007945 */ /* 0x000fe20003800200 */
[----:B------:R-:W-:Y:S02]  /*ab60*/  LEA.HI R7, R7, R120, RZ, 0x1b ;  /* 0x0000007807077211 */ /* 0x000fe400078fd8ff */
[----:B------:R-:W-:Y:S01]  /*ab70*/  LEA R199, R199, UR28, 0x2 ;  /* 0x0000001cc7c77c11 */ /* 0x000fe2000f8e10ff */
[----:B------:R-:W-:Y:S06]  /*ab80*/  @!P3 BRA `(.L_x_12647) ;  /* 0x000000000004b947 */ /* 0x000fec0003800000 */
[----:B----4-:R4:W-:Y:S02]  /*ab90*/  REDG.E.ADD.F32.FTZ.RN.STRONG.GPU desc[UR30][R2.64+0x980], R5 ;  /* 0x00098005020079a6 */ /* 0x0109e4000c12f31e */
.L_x_12647:
[----:B------:R-:W-:Y:S05]  /*aba0*/  BSYNC.RECONVERGENT B0 ;  /* 0x0000000000007941 */ /* 0x000fea0003800200 */
.L_x_12646:
[----:B----4-:R4:W0:Y:S01]  /*abb0*/  LDS R5, [R199+0x1240] ;  /* 0x00124000c7057984 */ /* 0x0108220000000800 */
[----:B------:R-:W-:Y:S01]  /*abc0*/  BSSY.RECONVERGENT B0, `(.L_x_12648) ;  /* 0x0000004000007945 */ /* 0x000fe20003800200 */
[----:B--2---:R-:W-:-:S03]  /*abd0*/  LEA R4, R7, UR28, 0x2 ;  /* 0x0000001c07047c11 */ /* 0x004fc6000f8e10ff */
[----:B------:R-:W-:Y:S05]  /*abe0*/  @!P4 BRA `(.L_x_12649) ;  /* 0x000000000004c947 */ /* 0x000fea0003800000 */
[----:B0-----:R2:W-:Y:S02]  /*abf0*/  REDG.E.ADD.F32.FTZ.RN.STRONG.GPU desc[UR30][R2.64+0xa00], R5 ;  /* 0x000a0005020079a6 */ /* 0x0015e4000c12f31e */
.L_x_12649:
[----:B------:R-:W-:Y:S05]  /*ac00*/  BSYNC.RECONVERGENT B0 ;  /* 0x0000000000007941 */ /* 0x000fea0003800200 */
.L_x_12648:
[----:B0-2---:R0:W2:Y:S01]  /*ac10*/  LDS R5, [R4+0x12c0] ;  /* 0x0012c00004057984 */ /* 0x0050a20000000800 */
[----:B------:R-:W-:Y:S01]  /*ac20*/  BSSY.RECONVERGENT B0, `(.L_x_12650) ;  /* 0x0000005000007945 */ /* 0x000fe20003800200 */
[C---:B------:R-:W-:Y:S02]  /*ac30*/  IADD3 R7, PT, PT, R120.reuse, 0x2c0, RZ ;  /* 0x000002c078077810 */ /* 0x040fe40007ffe0ff */
[----:B------:R-:W-:Y:S01]  /*ac40*/  IADD3 R11, PT, PT, R120, 0x2e0, RZ ;  /* 0x000002e0780b7810 */ /* 0x000fe20007ffe0ff */
[----:B------:R-:W-:Y:S06]  /*ac50*/  @!P5 BRA `(.L_x_12651) ;  /* 0x000000000004d947 */ /* 0x000fec0003800000 */
[----:B--2---:R2:W-:Y:S02]  /*ac60*/  REDG.E.ADD.F32.FTZ.RN.STRONG.GPU desc[UR30][R2.64+0xa80], R5 ;  /* 0x000a8005020079a6 */ /* 0x0045e4000c12f31e */
.L_x_12651:
[----:B------:R-:W-:Y:S05]  /*ac70*/  BSYNC.RECONVERGENT B0 ;  /* 0x0000000000007941 */ /* 0x000fea0003800200 */
.L_x_12650:
        /* <DEDUP_REMOVED lines=13> */
[----:B------:R-:W-:Y:S01]  /*ad50*/  ISETP.GE.AND P5, PT, R6, 0x341, PT ;  /* 0x000003410600780c */ /* 0x000fe20003fa6270 */
[----:B------:R-:W-:-:S12]  /*ad60*/  @!P6 BRA `(.L_x_12653) ;  /* 0x000000000004e947 */ /* 0x000fd80003800000 */
[----:B0-----:R2:W-:Y:S02]  /*ad70*/  REDG.E.ADD.F32.FTZ.RN.STRONG.GPU desc[UR30][R2.64+0xb00], R5 ;  /* 0x000b0005020079a6 */ /* 0x0015e4000c12f31e */
.L_x_12653:
[----:B------:R-:W-:Y:S05]  /*ad80*/  BSYNC.RECONVERGENT B0 ;  /* 0x0000000000007941 */ /* 0x000fea0003800200 */
.L_x_12652:
[----:B0-2---:R0:W2:Y:S01]  /*ad90*/  LDS R5, [R11+0x13c0] ;  /* 0x0013c0000b057984 */ /* 0x0050a20000000800 */
[----:B------:R-:W-:Y:S01]  /*ada0*/  BSSY.RECONVERGENT B0, `(.L_x_12654) ;  /* 0x0000006000007945 */ /* 0x000fe20003800200 */
[----:B------:R-:W-:Y:S02]  /*adb0*/  IADD3 R7, PT, PT, R120, 0x340, RZ ;  /* 0x0000034078077810 */ /* 0x000fe40007ffe0ff */
[----:B------:R-:W-:Y:S02]  /*adc0*/  LEA.HI R199, R199, R120, RZ, 0x1b ;  /* 0x00000078c7c77211 */ /* 0x000fe400078fd8ff */
[----:B------:R-:W-:Y:S01]  /*add0*/  LEA R4, R4, UR28, 0x2 ;  /* 0x0000001c04047c11 */ /* 0x000fe2000f8e10ff */
[----:B------:R-:W-:Y:S06]  /*ade0*/  @!P2 BRA `(.L_x_12655) ;  /* 0x000000000004a947 */ /* 0x000fec0003800000 */
[----:B--2---:R4:W-:Y:S02]  /*adf0*/  REDG.E.ADD.F32.FTZ.RN.STRONG.GPU desc[UR30][R2.64+0xb80], R5 ;  /* 0x000b8005020079a6 */ /* 0x0049e4000c12f31e */
.L_x_12655:
[----:B------:R-:W-:Y:S05]  /*ae00*/  BSYNC.RECONVERGENT B0 ;  /* 0x0000000000007941 */ /* 0x000fea0003800200 */
.L_x_12654:
[----:B--2-4-:R2:W4:Y:S01]  /*ae10*/  LDS R5, [R4+0x1440] ;  /* 0x0014400004057984 */ /* 0x0145220000000800 */
[----:B------:R-:W-:Y:S01]  /*ae20*/  BSSY.RECONVERGENT B0, `(.L_x_12656) ;  /* 0x0000005000007945 */ /* 0x000fe20003800200 */
[----:B------:R-:W-:Y:S02]  /*ae30*/  LEA.HI R7, R7, R120, RZ, 0x1b ;  /* 0x0000007807077211 */ /* 0x000fe400078fd8ff */
[----:B---3--:R-:W-:Y:S01]  /*ae40*/  LEA R201, R199, UR28, 0x2 ;  /* 0x0000001cc7c97c11 */ /* 0x008fe2000f8e10ff */
[----:B------:R-:W-:Y:S06]  /*ae50*/  @!P3 BRA `(.L_x_12657) ;  /* 0x000000000004b947 */ /* 0x000fec0003800000 */
[----:B----4-:R3:W-:Y:S02]  /*ae60*/  REDG.E.ADD.F32.FTZ.RN.STRONG.GPU desc[UR30][R2.64+0xc00], R5 ;  /* 0x000c0005020079a6 */ /* 0x0107e4000c12f31e */
.L_x_12657:
[----:B------:R-:W-:Y:S05]  /*ae70*/  BSYNC.RECONVERGENT B0 ;  /* 0x0000000000007941 */ /* 0x000fea0003800200 */
.L_x_12656:
[----:B---34-:R3:W4:Y:S01]  /*ae80*/  LDS R5, [R201+0x14c0] ;  /* 0x0014c000c9057984 */ /* 0x0187220000000800 */
[----:B------:R-:W-:Y:S01]  /*ae90*/  BSSY.RECONVERGENT B0, `(.L_x_12658) ;  /* 0x0000006000007945 */ /* 0x000fe20003800200 */
[C---:B0-----:R-:W-:Y:S02]  /*aea0*/  IADD3 R11, PT, PT, R120.reuse, 0x360, RZ ;  /* 0x00000360780b7810 */ /* 0x041fe40007ffe0ff */
[----:B------:R-:W-:Y:S02]  /*aeb0*/  IADD3 R199, PT, PT, R120, 0x380, RZ ;  /* 0x0000038078c77810 */ /* 0x000fe40007ffe0ff */
[----:B------:R-:W-:Y:S01]  /*aec0*/  LEA R7, R7, UR28, 0x2 ;  /* 0x0000001c07077c11 */ /* 0x000fe2000f8e10ff */
[----:B------:R-:W-:Y:S06]  /*aed0*/  @!P4 BRA `(.L_x_12659) ;  /* 0x000000000004c947 */ /* 0x000fec0003800000 */
[----:B----4-:R0:W-:Y:S02]  /*aee0*/  REDG.E.ADD.F32.FTZ.RN.STRONG.GPU desc[UR30][R2.64+0xc80], R5 ;  /* 0x000c8005020079a6 */ /* 0x0101e4000c12f31e */
.L_x_12659:
[----:B------:R-:W-:Y:S05]  /*aef0*/  BSYNC.RECONVERGENT B0 ;  /* 0x0000000000007941 */ /* 0x000fea0003800200 */
.L_x_12658:
[----:B0---4-:R0:W4:Y:S01]  /*af00*/  LDS R5, [R7+0x1540] ;  /* 0x0015400007057984 */ /* 0x0111220000000800 */
[----:B------:R-:W-:Y:S01]  /*af10*/  BSSY.RECONVERGENT B0, `(.L_x_12660) ;  /* 0x0000005000007945 */ /* 0x000fe20003800200 */
[-C--:B------:R-:W-:Y:S02]  /*af20*/  LEA.HI R11, R11, R120.reuse, RZ, 0x1b ;  /* 0x000000780b0b7211 */ /* 0x080fe400078fd8ff */
[----:B------:R-:W-:Y:S01]  /*af30*/  LEA.HI R199, R199, R120, RZ, 0x1b ;  /* 0x00000078c7c77211 */ /* 0x000fe200078fd8ff */
[----:B------:R-:W-:Y:S06]  /*af40*/  @!P5 BRA `(.L_x_12661) ;  /* 0x000000000004d947 */ /* 0x000fec0003800000 */
[----:B----4-:R4:W-:Y:S02]  /*af50*/  REDG.E.ADD.F32.FTZ.RN.STRONG.GPU desc[UR30][R2.64+0xd00], R5 ;  /* 0x000d0005020079a6 */ /* 0x0109e4000c12f31e */
.L_x_12661:
[----:B------:R-:W-:Y:S05]  /*af60*/  BSYNC.RECONVERGENT B0 ;  /* 0x0000000000007941 */ /* 0x000fea0003800200 */
.L_x_12660:
[----:B----4-:R-:W-:Y:S01]  /*af70*/  LEA R5, R11, UR28, 0x2 ;  /* 0x0000001c0b057c11 */ /* 0x010fe2000f8e10ff */
[----:B------:R-:W-:Y:S01]  /*af80*/  BSSY.RECONVERGENT B0, `(.L_x_12662) ;  /* 0x000000a000007945 */ /* 0x000fe20003800200 */
[C---:B------:R-:W-:Y:S02]  /*af90*/  ISETP.GE.AND P6, PT, R6.reuse, 0x361, PT ;  /* 0x000003610600780c */ /* 0x040fe40003fc6270 */
[----:B------:R-:W-:Y:S02]  /*afa0*/  LEA R199, R199, UR28, 0x2 ;  /* 0x0000001cc7c77c11 */ /* 0x000fe4000f8e10ff */
[----:B------:R-:W4:Y:S01]  /*afb0*/  LDS R5, [R5+0x15c0] ;  /* 0x0015c00005057984 */ /* 0x000f220000000800 */
[C---:B------:R-:W-:Y:S02]  /*afc0*/  ISETP.GE.AND P2, PT, R6.reuse, 0x381, PT ;  /* 0x000003810600780c */ /* 0x040fe40003f46270 */
[C---:B------:R-:W-:Y:S02]  /*afd0*/  ISETP.GE.AND P3, PT, R6.reuse, 0x3a1, PT ;  /* 0x000003a10600780c */ /* 0x040fe40003f66270 */
[----:B------:R-:W-:-:S02]  /*afe0*/  ISETP.GE.AND P4, PT, R6, 0x3c1, PT ;  /* 0x000003c10600780c */ /* 0x000fc40003f86270 */
[----:B------:R-:W-:Y:S02]  /*aff0*/  ISETP.GE.AND P5, PT, R6, 0x3e1, PT ;  /* 0x000003e10600780c */ /* 0x000fe40003fa6270 */
[----:B------:R-:W-:Y:S11]  /*b000*/  @!P6 BRA `(.L_x_12663) ;  /* 0x000000000004e947 */ /* 0x000ff60003800000 */
[----:B----4-:R4:W-:Y:S02]  /*b010*/  REDG.E.ADD.F32.FTZ.RN.STRONG.GPU desc[UR30][R2.64+0xd80], R5 ;  /* 0x000d8005020079a6 */ /* 0x0109e4000c12f31e */
.L_x_12663:
[----:B------:R-:W-:Y:S05]  /*b020*/  BSYNC.RECONVERGENT B0 ;  /* 0x0000000000007941 */ /* 0x000fea0003800200 */
.L_x_12662:
[----:B----4-:R4:W1:Y:S01]  /*b030*/  LDS R5, [R199+0x1640] ;  /* 0x00164000c7057984 */ /* 0x0108620000000800 */
[----:B------:R-:W-:Y:S01]  /*b040*/  BSSY.RECONVERGENT B0, `(.L_x_12664) ;  /* 0x0000004000007945 */ /* 0x000fe20003800200 */
[----:B0-----:R-:W-:-:S03]  /*b050*/  IADD3 R7, PT, PT, R120, 0x3a0, RZ ;  /* 0x000003a078077810 */ /* 0x001fc60007ffe0ff */
[----:B------:R-:W-:Y:S05]  /*b060*/  @!P2 BRA `(.L_x_12665) ;  /* 0x000000000004a947 */ /* 0x000fea0003800000 */
[----:B-1----:R0:W-:Y:S02]  /*b070*/  REDG.E.ADD.F32.FTZ.RN.STRONG.GPU desc[UR30][R2.64+0xe00], R5 ;  /* 0x000e0005020079a6 */ /* 0x0021e4000c12f31e */
.L_x_12665:
[----:B------:R-:W-:Y:S05]  /*b080*/  BSYNC.RECONVERGENT B0 ;  /* 0x0000000000007941 */ /* 0x000fea0003800200 */
.L_x_12664:
[-C--:B------:R-:W-:Y:S01]  /*b090*/  LEA.HI R7, R7, R120.reuse, RZ, 0x1b ;  /* 0x0000007807077211 */ /* 0x080fe200078fd8ff */
[----:B------:R-:W-:Y:S01]  /*b0a0*/  FMUL.FTZ R11, R118, R205 ;  /* 0x000000cd760b7220 */ /* 0x000fe20000410000 */
[----:B01----:R-:W-:Y:S01]  /*b0b0*/  IADD3 R5, PT, PT, R120, 0x3c0, RZ ;  /* 0x000003c078057810 */ /* 0x003fe20007ffe0ff */
[C---:B------:R-:W-:Y:S01]  /*b0c0*/  FMUL.FTZ R203, R118.reuse, R203 ;  /* 0x000000cb76cb7220 */ /* 0x040fe20000410000 */
[----:B------:R-:W-:Y:S01]  /*b0d0*/  LEA R7, R7, UR28, 0x2 ;  /* 0x0000001c07077c11 */ /* 0x000fe2000f8e10ff */
[----:B------:R-:W-:Y:S01]  /*b0e0*/  FFMA.FTZ R208, -R118, R69, R213 ;  /* 0x0000004576d07223 */ /* 0x000fe200000101d5 */
[-C--:B--2---:R-:W-:Y:S01]  /*b0f0*/  LEA.HI R4, R5, R120.reuse, RZ, 0x1b ;  /* 0x0000007805047211 */ /* 0x084fe200078fd8ff */
[----:B------:R-:W-:Y:S01]  /*b100*/  FMUL.FTZ R5, R8, R11 ;  /* 0x0000000b08057220 */ /* 0x000fe20000410000 */
[----:B----4-:R-:W-:Y:S01]  /*b110*/  IADD3 R199, PT, PT, R120, 0x3e0, RZ ;  /* 0x000003e078c77810 */ /* 0x010fe20007ffe0ff */
[----:B------:R-:W-:Y:S01]  /*b120*/  BSSY.RECONVERGENT B0, `(.L_x_12666) ;  /* 0x0000008000007945 */ /* 0x000fe20003800200 */
[----:B------:R-:W0:Y:S01]  /*b130*/  LDS R7, [R7+0x16c0] ;  /* 0x0016c00007077984 */ /* 0x000e220000000800 */
[-C--:B------:R-:W-:Y:S01]  /*b140*/  FFMA.FTZ R5, R208, R203.reuse, -R5 ;  /* 0x000000cbd0057223 */ /* 0x080fe20000010805 */
[----:B------:R-:W-:Y:S01]  /*b150*/  LEA.HI R199, R199, R120, RZ, 0x1b ;  /* 0x00000078c7c77211 */ /* 0x000fe200078fd8ff */
[----:B------:R-:W-:Y:S01]  /*b160*/  FMUL.FTZ R203, R8, R203 ;  /* 0x000000cb08cb7220 */ /* 0x000fe20000410000 */
[----:B------:R-:W-:Y:S01]  /*b170*/  LEA R6, R4, UR28, 0x2 ;  /* 0x0000001c04067c11 */ /* 0x000fe2000f8e10ff */
[----:B------:R-:W-:Y:S06]  /*b180*/  @!P3 BRA `(.L_x_12667) ;  /* 0x000000000004b947 */ /* 0x000fec0003800000 */
[----:B0-----:R1:W-:Y:S02]  /*b190*/  REDG.E.ADD.F32.FTZ.RN.STRONG.GPU desc[UR30][R2.64+0xe80], R7 ;  /* 0x000e8007020079a6 */ /* 0x0013e4000c12f31e */
.L_x_12667:
[----:B------:R-:W-:Y:S05]  /*b1a0*/  BSYNC.RECONVERGENT B0 ;  /* 0x0000000000007941 */ /* 0x000fea0003800200 */
.L_x_12666:
[----:B01----:R0:W1:Y:S01]  /*b1b0*/  LDS R7, [R6+0x1740] ;  /* 0x0017400006077984 */ /* 0x0030620000000800 */
[----:B------:R-:W-:Y:S01]  /*b1c0*/  BSSY.RECONVERGENT B0, `(.L_x_12668) ;  /* 0x0000005000007945 */ /* 0x000fe20003800200 */
[----:B------:R-:W-:Y:S01]  /*b1d0*/  LEA R199, R199, UR28, 0x2 ;  /* 0x0000001cc7c77c11 */ /* 0x000fe2000f8e10ff */
[----:B------:R-:W-:Y:S02]  /*b1e0*/  FFMA.FTZ R4, R208, R11, R203 ;  /* 0x0000000bd0047223 */ /* 0x000fe400000100cb */
[----:B------:R-:W-:Y:S05]  /*b1f0*/  @!P4 BRA `(.L_x_12669) ;  /* 0x000000000004c947 */ /* 0x000fea0003800000 */
[----:B-1----:R2:W-:Y:S02]  /*b200*/  REDG.E.ADD.F32.FTZ.RN.STRONG.GPU desc[UR30][R2.64+0xf00], R7 ;  /* 0x000f0007020079a6 */ /* 0x0025e4000c12f31e */
.L_x_12669:
[----:B------:R-:W-:Y:S05]  /*b210*/  BSYNC.RECONVERGENT B0 ;  /* 0x0000000000007941 */ /* 0x000fea0003800200 */
.L_x_12668:
[----:B-12---:R1:W2:Y:S01]  /*b220*/  LDS R7, [R199+0x17c0] ;  /* 0x0017c000c7077984 */ /* 0x0062a20000000800 */
[----:B------:R-:W-:Y:S01]  /*b230*/  BSSY.RECONVERGENT B0, `(.L_x_12670) ;  /* 0x0000004000007945 */ /* 0x000fe20003800200 */
[----:B------:R-:W-:-:S03]  /*b240*/  FADD.FTZ R4, R197, R4 ;  /* 0x00000004c5047221 */ /* 0x000fc60000010000 */
[----:B------:R-:W-:Y:S05]  /*b250*/  @!P5 BRA `(.L_x_12671) ;  /* 0x000000000004d947 */ /* 0x000fea0003800000 */
[----:B--2---:R4:W-:Y:S02]  /*b260*/  REDG.E.ADD.F32.FTZ.RN.STRONG.GPU desc[UR30][R2.64+0xf80], R7 ;  /* 0x000f8007020079a6 */ /* 0x0049e4000c12f31e */
.L_x_12671:
[----:B------:R-:W-:Y:S05]  /*b270*/  BSYNC.RECONVERGENT B0 ;  /* 0x0000000000007941 */ /* 0x000fea0003800200 */
.L_x_12670:
[----:B------:R-:W-:Y:S01]  /*b280*/  FADD.FTZ R5, R188, R5 ;  /* 0x00000005bc057221 */ /* 0x000fe20000010000 */
[C---:B0-----:R-:W-:Y:S01]  /*b290*/  FFMA.FTZ R6, R100.reuse, R9, R211 ;  /* 0x0000000964067223 */ /* 0x041fe200000100d3 */
[----:B--2-4-:R-:W-:Y:S01]  /*b2a0*/  FFMA.FTZ R7, -R100, R200, R209 ;  /* 0x000000c864077223 */ /* 0x014fe200000101d1 */
[----:B------:R-:W0:Y:S01]  /*b2b0*/  SHFL.DOWN PT, R3, R4, 0x1, 0x1f ;  /* 0x08201f0004037f89 */ /* 0x000e2200000e0000 */
[----:B------:R-:W-:Y:S01]  /*b2c0*/  ISETP.GT.AND P2, PT, R20, 0x1e, PT ;  /* 0x0000001e1400780c */ /* 0x000fe20003f44270 */
[----:B------:R-:W-:Y:S01]  /*b2d0*/  FADD.FTZ R85, R11, R85 ;  /* 0x000000550b557221 */ /* 0x000fe20000010000 */
[----:B------:R-:W-:Y:S01]  /*b2e0*/  FMUL.FTZ R189, R166, R189 ;  /* 0x000000bda6bd7220 */ /* 0x000fe20000410000 */
[----:B------:R-:W2:Y:S01]  /*b2f0*/  SHFL.DOWN PT, R2, R5, 0x1, 0x1f ;  /* 0x08201f0005027f89 */ /* 0x000ea200000e0000 */
[----:B------:R-:W-:Y:S01]  /*b300*/  FMUL.FTZ R221, R164, R221 ;  /* 0x000000dda4dd7220 */ /* 0x000fe20000410000 */
[----:B------:R-:W-:Y:S01]  /*b310*/  FADD.FTZ R78, R125, R78 ;  /* 0x0000004e7d4e7221 */ /* 0x000fe20000010000 */
[----:B------:R-:W-:Y:S01]  /*b320*/  FFMA.FTZ R185, R126, R185, R189 ;  /* 0x000000b97eb97223 */ /* 0x000fe200000100bd */
[----:B------:R-:W4:Y:S01]  /*b330*/  SHFL.DOWN PT, R9, R6, 0x1, 0x1f ;  /* 0x08201f0006097f89 */ /* 0x000f2200000e0000 */
[----:B------:R-:W-:Y:S01]  /*b340*/  FFMA.FTZ R195, R128, R195, R221 ;  /* 0x000000c380c37223 */ /* 0x000fe200000100dd */
[----:B------:R-:W-:Y:S01]  /*b350*/  FMUL.FTZ R181, R210, R181 ;  /* 0x000000b5d2b57220 */ /* 0x000fe20000410000 */
[----:B------:R-:W-:Y:S01]  /*b360*/  FFMA.FTZ R126, R66, R187, R185 ;  /* 0x000000bb427e7223 */ /* 0x000fe200000100b9 */
[----:B------:R-:W5:Y:S01]  /*b370*/  SHFL.DOWN PT, R188, R7, 0x1, 0x1f ;  /* 0x08201f0007bc7f89 */ /* 0x000f6200000e0000 */
[----:B------:R-:W-:Y:S01]  /*b380*/  FMUL.FTZ R155, R208, R155 ;  /* 0x0000009bd09b7220 */ /* 0x000fe20000410000 */
[----:B------:R-:W-:Y:S01]  /*b390*/  FFMA.FTZ R124, R124, R179, R181 ;  /* 0x000000b37c7c7223 */ /* 0x000fe200000100b5 */
[----:B------:R-:W-:Y:S01]  /*b3a0*/  FADD.FTZ R41, R126, R41 ;  /* 0x000000297e297221 */ /* 0x000fe20000010000 */
        /* <DEDUP_REMOVED lines=12> */
[----:B--2---:R-:W-:Y:S01]  /*b470*/  @!P2 FADD.FTZ R5, R5, R2 ;  /* 0x000000020505a221 */ /* 0x004fe20000010000 */
[----:B------:R-:W-:Y:S01]  /*b480*/  FFMA.FTZ R2, R64, R177, R195 ;  /* 0x000000b140027223 */ /* 0x000fe200000100c3 */
[----:B------:R-:W-:Y:S01]  /*b490*/  FADD.FTZ R42, R3, R42 ;  /* 0x0000002a032a7221 */ /* 0x000fe20000010000 */
[----:B------:R-:W-:Y:S01]  /*b4a0*/  ISETP.GT.AND P3, PT, R20, 0xf, PT ;  /* 0x0000000f1400780c */ /* 0x000fe20003f64270 */
[----:B----4-:R-:W-:Y:S01]  /*b4b0*/  @!P2 FADD.FTZ R6, R6, R9 ;  /* 0x000000090606a221 */ /* 0x010fe20000010000 */
[----:B------:R-:W-:Y:S01]  /*b4c0*/  FADD.FTZ R43, R2, R43 ;  /* 0x0000002b022b7221 */ /* 0x000fe20000010000 */
[----:B------:R-:W0:Y:S01]  /*b4d0*/  SHFL.DOWN PT, R9, R4, 0x2, 0x1f ;  /* 0x08401f0004097f89 */ /* 0x000e2200000e0000 */
[----:B------:R-:W-:Y:S01]  /*b4e0*/  FFMA.FTZ R3, R63, R172, R192 ;  /* 0x000000ac3f037223 */ /* 0x000fe200000100c0 */
[----:B-----5:R-:W-:Y:S01]  /*b4f0*/  @!P2 FADD.FTZ R7, R7, R188 ;  /* 0x000000bc0707a221 */ /* 0x020fe20000010000 */
[----:B------:R-:W-:Y:S01]  /*b500*/  ISETP.GT.AND P2, PT, R20, 0x1d, PT ;  /* 0x0000001d1400780c */ /* 0x000fe20003f44270 */
[----:B------:R-:W2:Y:S01]  /*b510*/  SHFL.DOWN PT, R188, R5, 0x2, 0x1f ;  /* 0x08401f0005bc7f89 */ /* 0x000ea200000e0000 */
[----:B------:R-:W-:Y:S01]  /*b520*/  FFMA.FTZ R2, R62, R167, R193 ;  /* 0x000000a73e027223 */ /* 0x000fe200000100c1 */
[----:B------:R-:W-:Y:S01]  /*b530*/  FFMA.FTZ R182, R131, R182, R194 ;  /* 0x000000b683b67223 */ /* 0x000fe200000100c2 */
[----:B------:R-:W-:Y:S01]  /*b540*/  FFMA.FTZ R191, R132, R191, R217 ;  /* 0x000000bf84bf7223 */ /* 0x000fe200000100d9 */
[----:B------:R-:W4:Y:S01]  /*b550*/  SHFL.DOWN PT, R11, R6, 0x2, 0x1f ;  /* 0x08401f00060b7f89 */ /* 0x000f2200000e0000 */
[----:B------:R-:W-:Y:S01]  /*b560*/  FMUL.FTZ R180, R180, R175 ;  /* 0x000000afb4b47220 */ /* 0x000fe20000410000 */
[----:B------:R-:W-:Y:S01]  /*b570*/  FMUL.FTZ R196, R159, R196 ;  /* 0x000000c49fc47220 */ /* 0x000fe20000410000 */
[----:B------:R-:W-:Y:S01]  /*b580*/  FMUL.FTZ R215, R158, R215 ;  /* 0x000000d79ed77220 */ /* 0x000fe20000410000 */
        /* <DEDUP_REMOVED lines=15> */
[----:B------:R-:W-:Y:S01]  /*b680*/  FMUL.FTZ R156, R157, R156 ;  /* 0x0000009c9d9c7220 */ /* 0x000fe20000410000 */
[----:B--2---:R-:W-:Y:S01]  /*b690*/  @!P2 FADD.FTZ R5, R5, R188 ;  /* 0x000000bc0505a221 */ /* 0x004fe20000010000 */
[----:B------:R-:W-:Y:S01]  /*b6a0*/  FADD.FTZ R40, R9, R40 ;  /* 0x0000002809287221 */ /* 0x000fe20000010000 */
[----:B------:R-:W-:Y:S01]  /*b6b0*/  BSSY.RECONVERGENT B0, `(.L_x_12672) ;  /* 0x0000030000007945 */ /* 0x000fe20003800200 */
[----:B------:R-:W-:Y:S01]  /*b6c0*/  FADD.FTZ R84, R171, R84 ;  /* 0x00000054ab547221 */ /* 0x000fe20000010000 */
[----:B----4-:R-:W-:Y:S01]  /*b6d0*/  @!P2 FADD.FTZ R6, R6, R11 ;  /* 0x0000000b0606a221 */ /* 0x010fe20000010000 */
[----:B------:R-:W0:Y:S01]  /*b6e0*/  SHFL.DOWN PT, R126, R5, 0x4, 0x1f ;  /* 0x08801f00057e7f89 */ /* 0x000e2200000e0000 */
[----:B------:R-:W-:Y:S01]  /*b6f0*/  FADD.FTZ R83, R153, R83 ;  /* 0x0000005399537221 */ /* 0x000fe20000010000 */
[----:B------:R-:W-:Y:S01]  /*b700*/  FADD.FTZ R82, R143, R82 ;  /* 0x000000528f527221 */ /* 0x000fe20000010000 */
[----:B-----5:R-:W-:Y:S01]  /*b710*/  @!P2 FADD.FTZ R7, R7, R200 ;  /* 0x000000c80707a221 */ /* 0x020fe20000010000 */
[----:B------:R-:W2:Y:S01]  /*b720*/  SHFL.DOWN PT, R11, R4, 0x4, 0x1f ;  /* 0x08801f00040b7f89 */ /* 0x000ea200000e0000 */
        /* <DEDUP_REMOVED lines=16> */
[----:B0-----:R-:W-:Y:S01]  /*b830*/  @!P2 FADD.FTZ R5, R5, R126 ;  /* 0x0000007e0505a221 */ /* 0x001fe20000010000 */
[----:B--2---:R-:W-:-:S04]  /*b840*/  @!P2 FADD.FTZ R4, R4, R11 ;  /* 0x0000000b0404a221 */ /* 0x004fc80000010000 */
[----:B------:R-:W0:Y:S01]  /*b850*/  SHFL.DOWN PT, R8, R5, 0x8, 0x1f ;  /* 0x09001f0005087f89 */ /* 0x000e2200000e0000 */
[----:B----4-:R-:W-:-:S03]  /*b860*/  @!P2 FADD.FTZ R6, R6, R125 ;  /* 0x0000007d0606a221 */ /* 0x010fc60000010000 */
[----:B------:R-:W2:Y:S01]  /*b870*/  SHFL.DOWN PT, R9, R4, 0x8, 0x1f ;  /* 0x09001f0004097f89 */ /* 0x000ea200000e0000 */
[----:B-----5:R-:W-:-:S03]  /*b880*/  @!P2 FADD.FTZ R7, R7, R128 ;  /* 0x000000800707a221 */ /* 0x020fc60000010000 */
[----:B------:R-:W4:Y:S01]  /*b890*/  SHFL.DOWN PT, R11, R6, 0x8, 0x1f ;  /* 0x09001f00060b7f89 */ /* 0x000f2200000e0000 */
[----:B------:R-:W-:-:S03]  /*b8a0*/  ISETP.GT.AND P2, PT, R20, 0x17, PT ;  /* 0x000000171400780c */ /* 0x000fc60003f44270 */
[----:B------:R-:W5:Y:S10]  /*b8b0*/  SHFL.DOWN PT, R124, R7, 0x8, 0x1f ;  /* 0x09001f00077c7f89 */ /* 0x000f7400000e0000 */
        /* <DEDUP_REMOVED lines=14> */
[----:B------:R0:W-:Y:S02]  /*b9a0*/  @!P2 STS.128 [UR28+0x18d0], R4 ;  /* 0x0018d004ff00a988 */ /* 0x0001e40008000c1c */
.L_x_12673:
[----:B------:R-:W-:Y:S05]  /*b9b0*/  BSYNC.RECONVERGENT B0 ;  /* 0x0000000000007941 */ /* 0x000fea0003800200 */
.L_x_12672:
[----:B------:R-:W-:Y:S01]  /*b9c0*/  ISETP.NE.AND P2, PT, R120, RZ, PT ;  /* 0x000000ff7800720c */ /* 0x000fe20003f45270 */
[----:B------:R-:W-:Y:S01]  /*b9d0*/  FMUL.FTZ R219, R154, R219 ;  /* 0x000000db9adb7220 */ /* 0x000fe20000410000 */
[----:B------:R-:W-:Y:S01]  /*b9e0*/  FMUL.FTZ R16, R15, R16 ;  /* 0x000000100f107220 */ /* 0x000fe20000410000 */
[----:B------:R-:W-:Y:S01]  /*b9f0*/  FMUL.FTZ R119, R150, R119 ;  /* 0x0000007796777220 */ /* 0x000fe20000410000 */
[----:B----4-:R-:W-:Y:S01]  /*ba00*/  FFMA.FTZ R3, R57, R10, R156 ;  /* 0x0000000a39037223 */ /* 0x010fe2000001009c */
        /* <DEDUP_REMOVED lines=16> */
[----:B------:R-:W-:Y:S02]  /*bb10*/  UISETP.NE.AND UP0, UPT, UR11, UR48, UPT ;  /* 0x000000300b00728c */ /* 0x000fe4000bf05270 */
[----:B------:R-:W-:-:S04]  /*bb20*/  ULEA UR33, UR8, UR28, 0x3 ;  /* 0x0000001c08217291 */ /* 0x000fc8000f8e18ff */
[----:B------:R-:W-:-:S13]  /*bb30*/  PLOP3.LUT P2, PT, PT, PT, UP0, 0x80, 0x8 ;  /* 0x000000000008781c */ /* 0x000fda0003f4f008 */
[----:B--2---:R-:W2:Y:S04]  /*bb40*/  @P2 LDS.64 R2, [UR33+0x4610] ;  /* 0x00461021ff022984 */ /* 0x004ea80008000a00 */
[----:B0-----:R-:W0:Y:S01]  /*bb50*/  @P2 LDS.64 R8, [UR33+0x3e10] ;  /* 0x003e1021ff082984 */ /* 0x001e220008000a00 */
[----:B--2---:R-:W-:Y:S01]  /*bb60*/  @P2 FADD.FTZ R6, R6, R2 ;  /* 0x0000000206062221 */ /* 0x004fe20000010000 */
[----:B------:R-:W-:Y:S01]  /*bb70*/  @P2 FADD.FTZ R7, R7, R3 ;  /* 0x0000000307072221 */ /* 0x000fe20000010000 */
[----:B0-----:R-:W-:Y:S01]  /*bb80*/  @P2 FADD.FTZ R4, R4, R8 ;  /* 0x0000000804042221 */ /* 0x001fe20000010000 */
[----:B------:R-:W-:-:S03]  /*bb90*/  @P2 FADD.FTZ R5, R5, R9 ;  /* 0x0000000905052221 */ /* 0x000fc60000010000 */
[----:B------:R4:W-:Y:S04]  /*bba0*/  STS.64 [UR33+0x4610], R6 ;  /* 0x00461006ff007988 */ /* 0x0009e80008000a21 */
[----:B------:R4:W-:Y:S02]  /*bbb0*/  STS.64 [UR33+0x3e10], R4 ;  /* 0x003e1004ff007988 */ /* 0x0009e40008000a21 */
.L_x_12675:
[----:B------:R-:W-:Y:S05]  /*bbc0*/  BSYNC.RECONVERGENT B0 ;  /* 0x0000000000007941 */ /* 0x000fea0003800200 */
.L_x_12674:
[----:B------:R-:W-:-:S04]  /*bbd0*/  UIADD3 UR8, UPT, UPT, UR8, 0x1, URZ ;  /* 0x0000000108087890 */ /* 0x000fc8000fffe0ff */
[----:B------:R-:W-:-:S09]  /*bbe0*/  UISETP.GE.AND UP0, UPT, UR8, UR49, UPT ;  /* 0x000000310800728c */ /* 0x000fd2000bf06270 */
[----:B------:R-:W-:Y:S05]  /*bbf0*/  BRA.U !UP0, `(.L_x_12676) ;  /* 0xffffff6d082c7547 */ /* 0x000fea000b83ffff */
.L_x_12594:
[----:B------:R-:W-:Y:S01]  /*bc00*/  BAR.SYNC.DEFER_BLOCKING 0x0 ;  /* 0x0000000000007b1d */ /* 0x000fe20000010000 */
[----:B------:R-:W-:Y:S01]  /*bc10*/  F2FP.F16.F32.PACK_AB R70, R71, R70 ;  /* 0x000000464746723e */ /* 0x000fe200000000ff */
[----:B------:R-:W-:Y:S01]  /*bc20*/  ULEA UR14, UR11, 0xfffffe00, 0x9 ;  /* 0xfffffe000b0e7891 */ /* 0x000fe2000f8e48ff */
[----:B------:R-:W-:Y:S01]  /*bc30*/  F2FP.F16.F32.PACK_AB R72, R73, R72 ;  /* 0x000000484948723e */ /* 0x000fe200000000ff */
[----:B------:R-:W-:Y:S01]  /*bc40*/  FADD.FTZ R19, R53, R19 ;  /* 0x0000001335137221 */ /* 0x000fe20000010000 */
[----:B------:R-:W-:Y:S01]  /*bc50*/  PRMT R0, R70, 0x7632, R0 ;  /* 0x0000763246007816 */ /* 0x000fe20000000000 */
[----:B------:R-:W-:Y:S01]  /*bc60*/  UIADD3 UR32, UPT, UPT, -UR14, UR32, URZ ;  /* 0x000000200e207290 */ /* 0x000fe2000fffe1ff */
[----:B------:R-:W-:Y:S01]  /*bc70*/  F2FP.F16.F32.PACK_AB R74, R75, R74 ;  /* 0x0000004a4b4a723e */ /* 0x000fe200000000ff */
[----:B------:R-:W5:Y:S01]  /*bc80*/  S2UR UR29, SR_CTAID.X ;  /* 0x00000000001d79c3 */ /* 0x000f620000002500 */
[----:B------:R-:W-:Y:S01]  /*bc90*/  F2FP.F16.F32.PACK_AB R76, R77, R76 ;  /* 0x0000004c4d4c723e */ /* 0x000fe200000000ff */
[----:B------:R-:W5:Y:S01]  /*bca0*/  LDCU.64 UR24, c[0x0][0x4f8] ;  /* 0x00009f00ff1877ac */ /* 0x000f620008000a00 */
[----:B--2---:R-:W-:-:S02]  /*bcb0*/  PRMT R2, R72, 0x7632, R2 ;  /* 0x0000763248027816 */ /* 0x004fc40000000002 */
[----:B------:R-:W-:Y:S01]  /*bcc0*/  PRMT R3, R74, 0x7632, R3 ;  /* 0x000076324a037816 */ /* 0x000fe20000000003 */
[----:B------:R-:W2:Y:S01]  /*bcd0*/  LDCU.64 UR26, c[0x0][0x500] ;  /* 0x0000a000ff1a77ac */ /* 0x000ea20008000a00 */
[----:B------:R-:W-:Y:S01]  /*bce0*/  ISETP.NE.AND P0, PT, R120, RZ, PT ;  /* 0x000000ff7800720c */ /* 0x000fe20003f05270 */
[----:B------:R-:W2:Y:S01]  /*bcf0*/  S2UR UR8, SR_CTAID.Y ;  /* 0x00000000000879c3 */ /* 0x000ea20000002600 */
[----:B------:R-:W-:Y:S01]  /*bd00*/  F2FP.F16.F32.PACK_AB R78, R79, R78 ;  /* 0x0000004e4f4e723e */ /* 0x000fe200000000ff */
[----:B------:R-:W-:Y:S01]  /*bd10*/  USHF.R.S32.HI UR15, URZ, 0x1f, UR14 ;  /* 0x0000001fff0f7899 */ /* 0x000fe2000801140e */
[----:B------:R-:W-:Y:S01]  /*bd20*/  F2FP.F16.F32.PACK_AB R80, R81, R80 ;  /* 0x000000505150723e */ /* 0x000fe200000000ff */
[----:B------:R-:W-:Y:S01]  /*bd30*/  UIADD3 UR22, UP0, UPT, UR22, -0x800, URZ ;  /* 0xfffff80016167890 */ /* 0x000fe2000ff1e0ff */
[----:B------:R-:W-:Y:S01]  /*bd40*/  F2FP.F16.F32.PACK_AB R82, R83, R82 ;  /* 0x000000525352723e */ /* 0x000fe200000000ff */
[----:B------:R-:W-:Y:S01]  /*bd50*/  UIADD3 UR16, UP1, UPT, UR16, -0x400, URZ ;  /* 0xfffffc0010107890 */ /* 0x000fe2000ff3e0ff */
[----:B------:R-:W-:Y:S01]  /*bd60*/  F2FP.F16.F32.PACK_AB R84, R85, R84 ;  /* 0x000000545554723e */ /* 0x000fe200000000ff */
[----:B------:R1:W-:Y:S01]  /*bd70*/  STS.U16 [R37+0x2], R0 ;  /* 0x0000020025007388 */ /* 0x0003e20000000400 */
[----:B0---4-:R-:W-:Y:S01]  /*bd80*/  PRMT R4, R78, 0x7632, R4 ;  /* 0x000076324e047816 */ /* 0x011fe20000000004 */
[----:B------:R-:W-:Y:S01]  /*bd90*/  UIADD3.X UR23, UPT, UPT, UR23, -0x1, URZ, UP0, !UPT ;  /* 0xffffffff17177890 */ /* 0x000fe200087fe4ff */
[----:B------:R-:W-:Y:S01]  /*bda0*/  MOV R6, UR32 ;  /* 0x0000002000067c02 */ /* 0x000fe20008000f00 */
[----:B------:R0:W-:Y:S01]  /*bdb0*/  STS.U16 [R37+0x6], R2 ;  /* 0x0000060225007388 */ /* 0x0001e20000000400 */
[----:B------:R-:W4:Y:S01]  /*bdc0*/  LDCU.64 UR32, c[0x0][0x550] ;  /* 0x0000aa00ff2077ac */ /* 0x000f220008000a00 */
[----:B------:R-:W-:-:S02]  /*bdd0*/  LOP3.LUT R5, R120, 0x1f, RZ, 0xc0, !PT ;  /* 0x0000001f78057812 */ /* 0x000fc400078ec0ff */
[----:B------:R3:W-:Y:S01]  /*bde0*/  STS.U16 [R37+0xa], R3 ;  /* 0x00000a0325007388 */ /* 0x0007e20000000400 */
[----:B-----5:R-:W-:Y:S01]  /*bdf0*/  UIMAD.WIDE.U32 UR12, UR29, UR24, UR14 ;  /* 0x000000181d0c72a5 */ /* 0x020fe2000f8e000e */
[----:B-1----:R-:W-:Y:S01]  /*be00*/  PRMT R0, R76, 0x7632, R0 ;  /* 0x000076324c007816 */ /* 0x002fe20000000000 */
[----:B------:R-:W-:Y:S01]  /*be10*/  UISETP.GT.AND UP0, UPT, UR11, 0x1, UPT ;  /* 0x000000010b00788c */ /* 0x000fe2000bf04270 */
[----:B------:R-:W-:Y:S01]  /*be20*/  STS.U16 [R37], R70 ;  /* 0x0000004625007388 */ /* 0x000fe20000000400 */
[----:B------:R-:W-:Y:S01]  /*be30*/  UIMAD UR13, UR29, UR25, UR13 ;  /* 0x000000191d0d72a4 */ /* 0x000fe2000f8e020d */
[----:B0-----:R-:W-:Y:S01]  /*be40*/  PRMT R2, R80, 0x7632, R2 ;  /* 0x0000763250027816 */ /* 0x001fe20000000002 */
[----:B------:R-:W-:Y:S01]  /*be50*/  UIADD3 UR18, UP2, UPT, UR18, -0x400, URZ ;  /* 0xfffffc0012127890 */ /* 0x000fe2000ff5e0ff */
[----:B------:R0:W-:Y:S01]  /*be60*/  STS.U16 [R37+0xe], R0 ;  /* 0x00000e0025007388 */ /* 0x0001e20000000400 */
[----:B------:R-:W-:Y:S01]  /*be70*/  SHF.L.U32 R120, R120, 0x4, RZ ;  /* 0x0000000478787819 */ /* 0x000fe200000006ff */
[----:B--2---:R-:W-:Y:S01]  /*be80*/  UIMAD UR24, UR8, UR27, URZ ;  /* 0x0000001b081872a4 */ /* 0x004fe2000f8e02ff */
[----:B---3--:R-:W-:Y:S01]  /*be90*/  PRMT R3, R82, 0x7632, R3 ;  /* 0x0000763252037816 */ /* 0x008fe20000000003 */
[----:B------:R-:W-:Y:S01]  /*bea0*/  STS.U16 [R37+0x4], R72 ;  /* 0x0000044825007388 */ /* 0x000fe20000000400 */
[----:B------:R-:W-:Y:S01]  /*beb0*/  UIMAD.WIDE.U32 UR12, UR8, UR26, UR12 ;  /* 0x0000001a080c72a5 */ /* 0x000fe2000f8e000c */
[----:B------:R-:W-:Y:S01]  /*bec0*/  LOP3.LUT R7, R5, 0x3e00, R120, 0xf8, !PT ;  /* 0x00003e0005077812 */ /* 0x000fe200078ef878 */
[----:B------:R-:W1:Y:S01]  /*bed0*/  LDCU.64 UR26, c[0x0][0x560] ;  /* 0x0000ac00ff1a77ac */ /* 0x000e620008000a00 */
[----:B------:R-:W-:Y:S01]  /*bee0*/  STS.U16 [R37+0x8], R74 ;  /* 0x0000084a25007388 */ /* 0x000fe20000000400 */
[----:B0-----:R-:W-:Y:S01]  /*bef0*/  PRMT R0, R84, 0x7632, R0 ;  /* 0x0000763254007816 */ /* 0x001fe20000000000 */
[----:B------:R-:W-:-:S02]  /*bf00*/  UIADD3 UR20, UP3, UPT, UR20, -0x400, URZ ;  /* 0xfffffc0014147890 */ /* 0x000fc4000ff7e0ff */
[----:B------:R-:W-:Y:S01]  /*bf10*/  STS.U16 [R37+0xc], R76 ;  /* 0x00000c4c25007388 */ /* 0x000fe20000000400 */
[C---:B------:R-:W-:Y:S01]  /*bf20*/  LOP3.LUT R77, R7.reuse, 0x20, RZ, 0xfc, !PT ;  /* 0x00000020074d7812 */ /* 0x040fe200078efcff */
[----:B------:R-:W-:Y:S01]  /*bf30*/  UIADD3.X UR17, UPT, UPT, UR17, -0x1, URZ, UP1, !UPT ;  /* 0xffffffff11117890 */ /* 0x000fe20008ffe4ff */
[C---:B------:R-:W-:Y:S01]  /*bf40*/  LOP3.LUT R79, R7.reuse, 0x40, RZ, 0xfc, !PT ;  /* 0x00000040074f7812 */ /* 0x040fe200078efcff */
[----:B------:R-:W-:Y:S01]  /*bf50*/  STS.U16 [R37+0x10], R78 ;  /* 0x0000104e25007388 */ /* 0x000fe20000000400 */
[C---:B------:R-:W-:Y:S01]  /*bf60*/  LOP3.LUT R81, R7.reuse, 0x60, RZ, 0xfc, !PT ;  /* 0x0000006007517812 */ /* 0x040fe200078efcff */
[----:B------:R-:W-:Y:S01]  /*bf70*/  UIADD3.X UR19, UPT, UPT, UR19, -0x1, URZ, UP2, !UPT ;  /* 0xffffffff13137890 */ /* 0x000fe200097fe4ff */
[C---:B------:R-:W-:Y:S01]  /*bf80*/  LOP3.LUT R83, R7.reuse, 0x80, RZ, 0xfc, !PT ;  /* 0x0000008007537812 */ /* 0x040fe200078efcff */
[----:B------:R0:W-:Y:S01]  /*bf90*/  STS.U16 [R37+0x12], R4 ;  /* 0x0000120425007388 */ /* 0x0001e20000000400 */
[C---:B------:R-:W-:Y:S01]  /*bfa0*/  LOP3.LUT R85, R7.reuse, 0xa0, RZ, 0xfc, !PT ;  /* 0x000000a007557812 */ /* 0x040fe200078efcff */
[----:B------:R-:W-:Y:S01]  /*bfb0*/  UIADD3.X UR21, UPT, UPT, UR21, -0x1, URZ, UP3, !UPT ;  /* 0xffffffff15157890 */ /* 0x000fe20009ffe4ff */
[C---:B------:R-:W-:Y:S01]  /*bfc0*/  LOP3.LUT R87, R7.reuse, 0xc0, RZ, 0xfc, !PT ;  /* 0x000000c007577812 */ /* 0x040fe200078efcff */
[----:B------:R-:W-:Y:S01]  /*bfd0*/  STS.U16 [R37+0x14], R80 ;  /* 0x0000145025007388 */ /* 0x000fe20000000400 */
[----:B------:R-:W-:-:S02]  /*bfe0*/  LOP3.LUT R89, R7, 0xe0, RZ, 0xfc, !PT ;  /* 0x000000e007597812 */ /* 0x000fc400078efcff */
[C---:B------:R-:W-:Y:S01]  /*bff0*/  LOP3.LUT R91, R7.reuse, 0x100, RZ, 0xfc, !PT ;  /* 0x00000100075b7812 */ /* 0x040fe200078efcff */
[----:B------:R-:W-:Y:S01]  /*c000*/  STS.U16 [R37+0x16], R2 ;  /* 0x0000160225007388 */ /* 0x000fe20000000400 */
[C---:B------:R-:W-:Y:S02]  /*c010*/  LOP3.LUT R93, R7.reuse, 0x120, RZ, 0xfc, !PT ;  /* 0x00000120075d7812 */ /* 0x040fe400078efcff */
[----:B0-----:R-:W-:Y:S01]  /*c020*/  MOV R4, UR24 ;  /* 0x0000001800047c02 */ /* 0x001fe20008000f00 */
[----:B------:R-:W-:Y:S01]  /*c030*/  STS.U16 [R37+0x18], R82 ;  /* 0x0000185225007388 */ /* 0x000fe20000000400 */
[C---:B------:R-:W-:Y:S01]  /*c040*/  LOP3.LUT R95, R7.reuse, 0x140, RZ, 0xfc, !PT ;  /* 0x00000140075f7812 */ /* 0x040fe200078efcff */
[----:B------:R-:W0:Y:S01]  /*c050*/  LDCU.64 UR24, c[0x0][0x520] ;  /* 0x0000a400ff1877ac */ /* 0x000e220008000a00 */
[C---:B------:R-:W-:Y:S01]  /*c060*/  LOP3.LUT R97, R7.reuse, 0x160, RZ, 0xfc, !PT ;  /* 0x0000016007617812 */ /* 0x040fe200078efcff */
[----:B------:R2:W-:Y:S01]  /*c070*/  STS.U16 [R37+0x1a], R3 ;  /* 0x00001a0325007388 */ /* 0x0005e20000000400 */
[----:B------:R-:W-:-:S02]  /*c080*/  LOP3.LUT R99, R7, 0x180, RZ, 0xfc, !PT ;  /* 0x0000018007637812 */ /* 0x000fc400078efcff */
[C---:B------:R-:W-:Y:S01]  /*c090*/  LOP3.LUT R101, R7.reuse, 0x1a0, RZ, 0xfc, !PT ;  /* 0x000001a007657812 */ /* 0x040fe200078efcff */
[----:B------:R-:W-:Y:S01]  /*c0a0*/  STS.U16 [R37+0x1c], R84 ;  /* 0x00001c5425007388 */ /* 0x000fe20000000400 */
[C---:B------:R-:W-:Y:S02]  /*c0b0*/  LOP3.LUT R103, R7.reuse, 0x1c0, RZ, 0xfc, !PT ;  /* 0x000001c007677812 */ /* 0x040fe400078efcff */
[----:B------:R-:W-:Y:S01]  /*c0c0*/  LOP3.LUT R105, R7, 0x1e0, RZ, 0xfc, !PT ;  /* 0x000001e007697812 */ /* 0x000fe200078efcff */
[----:B------:R-:W-:Y:S01]  /*c0d0*/  STS.U16 [R37+0x1e], R0 ;  /* 0x00001e0025007388 */ /* 0x000fe20000000400 */
[----:B------:R-:W-:-:S03]  /*c0e0*/  NOP ;  /* 0x0000000000007918 */ /* 0x000fc60000000000 */
[----:B------:R-:W-:Y:S01]  /*c0f0*/  LDS.U16 R9, [R21] ;  /* 0x0000000015097984 */ /* 0x000fe20000000400 */
[----:B--2---:R-:W-:-:S03]  /*c100*/  IADD3 R3, P1, PT, R7, UR12, RZ ;  /* 0x0000000c07037c10 */ /* 0x004fc6000ff3e0ff */
[----:B------:R-:W-:Y:S01]  /*c110*/  LDS.U16 R11, [R22+0x40] ;  /* 0x00004000160b7984 */ /* 0x000fe20000000400 */
[----:B------:R-:W-:Y:S01]  /*c120*/  IADD3.X R4, PT, PT, R4, UR13, RZ, P1, !PT ;  /* 0x0000000d04047c10 */ /* 0x000fe20008ffe4ff */
[----:B------:R-:W2:Y:S01]  /*c130*/  LDCU.64 UR12, c[0x0][0x518] ;  /* 0x0000a300ff0c77ac */ /* 0x000ea20008000a00 */
[C---:B----4-:R-:W-:Y:S01]  /*c140*/  LEA R2, P1, R3.reuse, UR32, 0x1 ;  /* 0x0000002003027c11 */ /* 0x050fe2000f8208ff */
[----:B------:R-:W-:Y:S03]  /*c150*/  LDS.U16 R13, [R23+0x80] ;  /* 0x00008000170d7984 */ /* 0x000fe60000000400 */
[----:B------:R-:W-:Y:S01]  /*c160*/  LEA.HI.X R3, R3, UR33, R4, 0x1, P1 ;  /* 0x0000002103037c11 */ /* 0x000fe200088f0c04 */
[----:B------:R-:W-:Y:S04]  /*c170*/  LDS.U16 R15, [R24+0xc0] ;  /* 0x0000c000180f7984 */ /* 0x000fe80000000400 */
[----:B------:R-:W-:Y:S04]  /*c180*/  LDS.U16 R17, [R25+0x100] ;  /* 0x0001000019117984 */ /* 0x000fe80000000400 */
[----:B------:R-:W-:Y:S04]  /*c190*/  LDS.U16 R55, [R26+0x140] ;  /* 0x000140001a377984 */ /* 0x000fe80000000400 */
[----:B------:R-:W-:Y:S01]  /*c1a0*/  LDS.U16 R57, [R27+0x180] ;  /* 0x000180001b397984 */ /* 0x000fe20000000400 */
[----:B--2---:R-:W-:-:S03]  /*c1b0*/  UIMAD.WIDE.U32 UR14, UR29, UR12, UR14 ;  /* 0x0000000c1d0e72a5 */ /* 0x004fc6000f8e000e */
[----:B------:R-:W-:Y:S01]  /*c1c0*/  LDS.U16 R59, [R28+0x1c0] ;  /* 0x0001c0001c3b7984 */ /* 0x000fe20000000400 */
[----:B------:R-:W-:-:S03]  /*c1d0*/  UIMAD UR13, UR29, UR13, UR15 ;  /* 0x0000000d1d0d72a4 */ /* 0x000fc6000f8e020f */
[----:B------:R-:W-:Y:S01]  /*c1e0*/  LDS.U16 R61, [R29+0x200] ;  /* 0x000200001d3d7984 */ /* 0x000fe20000000400 */
[----:B------:R-:W-:Y:S02]  /*c1f0*/  UMOV UR12, UR14 ;  /* 0x0000000e000c7c82 */ /* 0x000fe40008000000 */
[----:B0-----:R-:W-:Y:S01]  /*c200*/  UIMAD.WIDE.U32 UR12, UR8, UR24, UR12 ;  /* 0x00000018080c72a5 */ /* 0x001fe2000f8e000c */
[----:B------:R-:W-:Y:S03]  /*c210*/  LDS.U16 R63, [R30+0x240] ;  /* 0x000240001e3f7984 */ /* 0x000fe60000000400 */
[----:B------:R-:W-:Y:S01]  /*c220*/  UIMAD UR13, UR8, UR25, UR13 ;  /* 0x00000019080d72a4 */ /* 0x000fe2000f8e020d */
        /* <DEDUP_REMOVED lines=40> */
[----:B------:R-:W-:Y:S02]  /*c4b0*/  PRMT R8, R0, 0x7632, R8 ;  /* 0x0000763200087816 */ /* 0x000fe40000000008 */
[----:B------:R-:W-:Y:S01]  /*c4c0*/  F2FP.F16.F32.PACK_AB R0, R48, R49 ;  /* 0x000000313000723e */ /* 0x000fe200000000ff */
[----:B------:R-:W-:Y:S03]  /*c4d0*/  @!P4 STG.E.U16 desc[UR30][R2.64+0x300], R69 ;  /* 0x000300450200c986 */ /* 0x000fe6000c10151e */
[C---:B0-----:R-:W-:Y:S01]  /*c4e0*/  PRMT R11, R0.reuse, 0x7610, R11 ;  /* 0x00007610000b7816 */ /* 0x041fe2000000000b */
        /* <DEDUP_REMOVED lines=33> */
[----:B0-----:R-:W-:Y:S01]  /*c700*/  PRMT R12, R0, 0x7632, R12 ;  /* 0x00007632000c7816 */ /* 0x001fe2000000000c */
[----:B------:R-:W-:Y:S02]  /*c710*/  FADD.FTZ R42, R43, R42 ;  /* 0x0000002a2b2a7221 */ /* 0x000fe40000010000 */
[----:B------:R-:W-:Y:S01]  /*c720*/  STS.U16 [R37+0x8], R11 ;  /* 0x0000080b25007388 */ /* 0x000fe20000000400 */
[----:B--2---:R-:W-:Y:S01]  /*c730*/  PRMT R4, R2, 0x7632, R4 ;  /* 0x0000763202047816 */ /* 0x004fe20000000004 */
        /* <DEDUP_REMOVED lines=34> */
[----:B--2---:R-:W-:Y:S02]  /*c960*/  IADD3.X R4, PT, PT, RZ, UR13, RZ, P0, !PT ;  /* 0x0000000dff047c10 */ /* 0x004fe400087fe4ff */
        /* <DEDUP_REMOVED lines=37> */
.L_x_12593:
        /* <DEDUP_REMOVED lines=33> */
.L_x_12679:
[----:B------:R-:W-:Y:S05]  /*cdd0*/  BSYNC.RECONVERGENT B0 ;  /* 0x0000000000007941 */ /* 0x000fea0003800200 */
.L_x_12678:
        /* <DEDUP_REMOVED lines=31> */
.L_x_12681:
[----:B------:R-:W-:Y:S05]  /*cfd0*/  BSYNC.RECONVERGENT B0 ;  /* 0x0000000000007941 */ /* 0x000fea0003800200 */
.L_x_12680:
        /* <DEDUP_REMOVED lines=15> */
.L_x_12683:
        /* <DEDUP_REMOVED lines=32> */
.L_x_12682:
[----:B------:R-:W-:Y:S05]  /*d2d0*/  EXIT ;  /* 0x000000000000794d */ /* 0x000fea0003800000 */
.L_x_12684:
        /* <DEDUP_REMOVED lines=10> */
.L_x_18731:


//--------------------- .text._Z25selective_scan_bwd_kernelI32Selective_Scan_bwd_kernel_traitsILi32ELi16ELb0ELb0ELb1ELb0ELb1EN3c104HalfENS1_7complexIfEEEEv12SSMParamsBwd --------------------------
	.section	.text._Z25selective_scan_bwd_kernelI32Selective_Scan_bwd_kernel_traitsILi32ELi16ELb0ELb0ELb1ELb0ELb1EN3c104HalfENS1_7complexIfEEEEv12SSMParamsBwd,"ax",@progbits
	.align	128
        .global         _Z25selective_scan_bwd_kernelI32Selective_Scan_bwd_kernel_traitsILi32ELi16ELb0ELb0ELb1ELb0ELb1EN3c104HalfENS1_7complexIfEEEEv12SSMParamsBwd
        .type           _Z25selective_scan_bwd_kernelI32Selective_Scan_bwd_kernel_traitsILi32ELi16ELb0ELb0ELb1ELb0ELb1EN3c104HalfENS1_7complexIfEEEEv12SSMParamsBwd,@function
        .size           _Z25selective_scan_bwd_kernelI32Selective_Scan_bwd_kernel_traitsILi32ELi16ELb0ELb0ELb1ELb0ELb1EN3c104HalfENS1_7complexIfEEEEv12SSMParamsBwd,(.L_x_18732 - _Z25selective_scan_bwd_kernelI32Selective_Scan_bwd_kernel_traitsILi32ELi16ELb0ELb0ELb1ELb0ELb1EN3c104HalfENS1_7complexIfEEEEv12SSMParamsBwd)
        .other          _Z25selective_scan_bwd_kernelI32Selective_Scan_bwd_kernel_traitsILi32ELi16ELb0ELb0ELb1ELb0ELb1EN3c104HalfENS1_7complexIfEEEEv12SSMParamsBwd,@"STO_CUDA_ENTRY STV_DEFAULT"
_Z25selective_scan_bwd_kernelI32Selective_Scan_bwd_kernel_traitsILi32ELi16ELb0ELb0ELb1ELb0ELb1EN3c104HalfENS1_7complexIfEEEEv12SSMParamsBwd:
.text._Z25selective_scan_bwd_kernelI32Selective_Scan_bwd_kernel_traitsILi32ELi16ELb0ELb0ELb1ELb0ELb1EN3c104HalfENS1_7complexIfEEEEv12SSMParamsBwd:
[----:B------:R-:W-:Y:S08]  /*0000*/  LDC R1, c[0x0][0x37c] ;  /* 0x0000df00ff017b82 */ /* 0x000ff00000000800 */
[----:B------:R-:W0:Y:S01]  /*0010*/  LDC.64 R2, c[0x0][0x458] ;  /* 0x00011600ff027b82 */ /* 0x000e220000000a00 */
[----:B------:R-:W1:Y:S01]  /*0020*/  LDCU.64 UR30, c[0x0][0x358] ;  /* 0x00006b00ff1e77ac */ /* 0x000e620008000a00 */
[----:B------:R-:W2:Y:S06]  /*0030*/  LDCU UR26, c[0x0][0x398] ;  /* 0x00007300ff1a77ac */ /* 0x000eac0008000800 */
[----:B------:R-:W3:Y:S01]  /*0040*/  LDC.64 R4, c[0x0][0x470] ;  /* 0x00011c00ff047b82 */ /* 0x000ee20000000a00 */
[----:B------:R-:W4:Y:S01]  /*0050*/  LDCU.128 UR12, c[0x0][0x3f0] ;  /* 0x00007e00ff0c77ac */ /* 0x000f220008000c00 */
[----:B------:R-:W5:Y:S06]  /*0060*/  LDCU.128 UR16, c[0x0][0x400] ;  /* 0x00008000ff1077ac */ /* 0x000f6c0008000c00 */
[----:B------:R-:W1:Y:S01]  /*0070*/  S2UR UR29, SR_CTAID.Y ;  /* 0x00000000001d79c3 */ /* 0x000e620000002600 */
[----:B------:R-:W5:Y:S01]  /*0080*/  LDCU UR32, c[0x0][0x394] ;  /* 0x00007280ff2077ac */ /* 0x000f620008000800 */
[----:B------:R-:W5:Y:S01]  /*0090*/  LDCU.64 UR34, c[0x0][0x4e0] ;  /* 0x00009c00ff2277ac */ /* 0x000f620008000a00 */
[----:B0-----:R-:W-:-:S05]  /*00a0*/  ISETP.NE.U32.AND P0, PT, R2, RZ, PT ;  /* 0x000000ff0200720c */ /* 0x001fca0003f05070 */
[----:B------:R-:W4:Y:S01]  /*00b0*/  S2UR UR8, SR_CTAID.X ;  /* 0x00000000000879c3 */ /* 0x000f220000002500 */
[----:B------:R-:W0:Y:S01]  /*00c0*/  LDCU.64 UR36, c[0x0][0x450] ;  /* 0x00008a00ff2477ac */ /* 0x000e220008000a00 */
[----:B------:R-:W-:Y:S02]  /*00d0*/  ISETP.NE.AND.EX P0, PT, R3, RZ, PT, P0 ;  /* 0x000000ff0300720c */ /* 0x000fe40003f05300 */
[----:B---3--:R-:W-:-:S04]  /*00e0*/  ISETP.NE.U32.AND P1, PT, R4, RZ, PT ;  /* 0x000000ff0400720c */ /* 0x008fc80003f25070 */
[----:B------:R-:W-:Y:S02]  /*00f0*/  ISETP.NE.AND.EX P1, PT, R5, RZ, PT, P1 ;  /* 0x000000ff0500720c */ /* 0x000fe40003f25310 */
[----:B-1----:R-:W-:-:S05]  /*0100*/  MOV R0, UR29 ;  /* 0x0000001d00007c02 */ /* 0x002fca0008000f00 */
[----:B------:R-:W-:-:S04]  /*0110*/  @P0 LEA R2, P2, R0, R2, 0x2 ;  /* 0x0000000200020211 */ /* 0x000fc800078410ff */
[C---:B------:R-:W-:Y:S02]  /*0120*/  @P0 LEA.HI.X R3, R0.reuse, R3, RZ, 0x2, P2 ;  /* 0x0000000300030211 */ /* 0x040fe400010f14ff */
[----:B------:R-:W-:-:S03]  /*0130*/  @P1 LEA R4, P3, R0, R4, 0x2 ;  /* 0x0000000400041211 */ /* 0x000fc600078610ff */
[----:B------:R1:W3:Y:S01]  /*0140*/  @P0 LDG.E R8, desc[UR30][R2.64] ;  /* 0x0000001e02080981 */ /* 0x0002e2000c1e1900 */
[----:B------:R-:W-:-:S05]  /*0150*/  @P1 LEA.HI.X R5, R0, R5, RZ, 0x2, P3 ;  /* 0x0000000500051211 */ /* 0x000fca00018f14ff */
[----:B------:R-:W3:Y:S01]  /*0160*/  @P1 LDG.E R4, desc[UR30][R4.64] ;  /* 0x0000001e04041981 */ /* 0x000ee2000c1e1900 */
[----:B--2---:R-:W-:-:S04]  /*0170*/  MOV R0, UR26 ;  /* 0x0000001a00007c02 */ /* 0x004fc80008000f00 */
[----:B------:R-:W-:-:S04]  /*0180*/  IABS R9, R0 ;  /* 0x0000000000097213 */ /* 0x000fc80000000000 */
[----:B------:R-:W2:Y:S08]  /*0190*/  I2F.RP R0, R9 ;  /* 0x0000000900007306 */ /* 0x000eb00000209400 */
[----:B--2---:R-:W2:Y:S02]  /*01a0*/  MUFU.RCP R0, R0 ;  /* 0x0000000000007308 */ /* 0x004ea40000001000 */
[----:B--2---:R-:W-:-:S06]  /*01b0*/  IADD3 R6, PT, PT, R0, 0xffffffe, RZ ;  /* 0x0ffffffe00067810 */ /* 0x004fcc0007ffe0ff */
[----:B------:R2:W5:Y:S02]  /*01c0*/  F2I.FTZ.U32.TRUNC.NTZ R7, R6 ;  /* 0x0000000600077305 */ /* 0x000564000021f000 */
[----:B--2---:R-:W-:-:S05]  /*01d0*/  HFMA2 R6, -RZ, RZ, 0, 0 ;  /* 0x00000000ff067431 */ /* 0x004fca00000001ff */
[----:B------:R-:W-:Y:S02]  /*01e0*/  R2UR UR4, R6 ;  /* 0x00000000060472ca */ /* 0x000fe400000e0000 */
[----:B-----5:R-:W-:Y:S02]  /*01f0*/  R2UR UR5, R7 ;  /* 0x00000000070572ca */ /* 0x020fe400000e0000 */
[----:B------:R-:W-:Y:S02]  /*0200*/  IADD3 R10, PT, PT, RZ, -R7, RZ ;  /* 0x80000007ff0a7210 */ /* 0x000fe40007ffe0ff */
[----:B-1----:R-:W-:-:S03]  /*0210*/  MOV R2, UR29 ;  /* 0x0000001d00027c02 */ /* 0x002fc60008000f00 */
[----:B------:R-:W-:Y:S01]  /*0220*/  IMAD R3, R10, R9, RZ ;  /* 0x000000090a037224 */ /* 0x000fe200078e02ff */
[----:B------:R-:W-:-:S05]  /*0230*/  IABS R0, R2 ;  /* 0x0000000200007213 */ /* 0x000fca0000000000 */
[----:B------:R-:W-:Y:S01]  /*0240*/  IMAD.HI.U32 R3, R7, R3, UR4 ;  /* 0x0000000407037e27 */ /* 0x000fe2000f8e0003 */
[----:B------:R-:W-:Y:S01]  /*0250*/  R2UR UR6, R0 ;  /* 0x00000000000672ca */ /* 0x000fe200000e0000 */
[----:B----4-:R-:W-:Y:S01]  /*0260*/  UIMAD.WIDE.U32 UR10, UR8, UR12, URZ ;  /* 0x0000000c080a72a5 */ /* 0x010fe2000f8e00ff */
[----:B------:R-:W1:Y:S02]  /*0270*/  LDC.64 R6, c[0x0][0x4a0] ;  /* 0x00012800ff067b82 */ /* 0x000e640000000a00 */
[----:B------:R-:W-:-:S13]  /*0280*/  R2UR UR4, R3 ;  /* 0x00000000030472ca */ /* 0x000fda00000e0000 */
[----:B------:R-:W-:-:S07]  /*0290*/  UIMAD.WIDE.U32 UR4, UR4, UR6, URZ ;  /* 0x00000006040472a5 */ /* 0x000fce000f8e00ff */
[----:B------:R-:W-:Y:S02]  /*02a0*/  UMOV UR25, UR5 ;  /* 0x0000000500197c82 */ /* 0x000fe40008000000 */
[----:B------:R-:W-:-:S05]  /*02b0*/  IADD3 R0, PT, PT, RZ, -UR25, RZ ;  /* 0x80000019ff007c10 */ /* 0x000fca000fffe0ff */
[C---:B------:R-:W-:Y:S01]  /*02c0*/  IMAD R0, R9.reuse, R0, UR6 ;  /* 0x0000000609007e24 */ /* 0x040fe2000f8e0200 */
[----:B------:R-:W-:Y:S01]  /*02d0*/  UIMAD.WIDE.U32 UR20, UR8, UR16, URZ ;  /* 0x00000010081472a5 */ /* 0x000fe2000f8e00ff */
[----:B------:R-:W2:Y:S03]  /*02e0*/  LDCU.128 UR4, c[0x0][0x460] ;  /* 0x00008c00ff0477ac */ /* 0x000ea60008000c00 */
[----:B------:R-:W-:Y:S01]  /*02f0*/  ISETP.GT.U32.AND P2, PT, R9, R0, PT ;  /* 0x000000000900720c */ /* 0x000fe20003f44070 */
[----:B------:R-:W-:Y:S02]  /*0300*/  UIMAD UR11, UR8, UR13, UR11 ;  /* 0x0000000d080b72a4 */ /* 0x000fe4000f8e020b */
[----:B------:R-:W-:Y:S01]  /*0310*/  UIMAD UR13, UR8, UR17, UR21 ;  /* 0x00000011080d72a4 */ /* 0x000fe2000f8e0215 */
[----:B------:R-:W-:Y:S01]  /*0320*/  UMOV UR12, UR20 ;  /* 0x00000014000c7c82 */ /* 0x000fe20008000000 */
[----:B------:R-:W4:Y:S08]  /*0330*/  LDCU.64 UR16, c[0x0][0x4d8] ;  /* 0x00009b00ff1077ac */ /* 0x000f300008000a00 */
[----:B------:R-:W-:Y:S01]  /*0340*/  VOTEU.ANY UP0, P2 ;  /* 0x0000000000ff7886 */ /* 0x000fe20001000100 */
[----:B------:R-:W-:Y:S01]  /*0350*/  PLOP3.LUT P2, PT, PT, PT, UP0, 0x80, 0x8 ;  /* 0x000000000008781c */ /* 0x000fe20003f4f008 */
[----:B------:R-:W-:-:S02]  /*0360*/  UIMAD.WIDE.U32 UR12, UR29, UR18, UR12 ;  /* 0x000000121d0c72a5 */ /* 0x000fc4000f8e000c */
[----:B------:R-:W-:Y:S02]  /*0370*/  ULEA UR9, UR32, 0xfffffe00, 0x9 ;  /* 0xfffffe0020097891 */ /* 0x000fe4000f8e48ff */
[----:B------:R-:W-:Y:S02]  /*0380*/  UIMAD UR19, UR29, UR19, UR13 ;  /* 0x000000131d1372a4 */ /* 0x000fe4000f8e020d */
[----:B------:R-:W-:Y:S02]  /*0390*/  UIMAD.WIDE.U32 UR10, UR29, UR14, UR10 ;  /* 0x0000000e1d0a72a5 */ /* 0x000fe4000f8e000a */
[----:B------:R-:W-:Y:S02]  /*03a0*/  UIADD3 UR13, UP3, UPT, UR9, UR12, URZ ;  /* 0x0000000c090d7290 */ /* 0x000fe4000ff7e0ff */
[----:B------:R-:W-:Y:S02]  /*03b0*/  USHF.R.S32.HI UR12, URZ, 0x1f, UR9 ;  /* 0x0000001fff0c7899 */ /* 0x000fe40008011409 */
[----:B------:R-:W-:Y:S01]  /*03c0*/  @!P2 IADD3 R0, PT, PT, R0, -R9, RZ ;  /* 0x800000090000a210 */ /* 0x000fe20007ffe0ff */
[----:B------:R-:W-:-:S02]  /*03d0*/  UIADD3 UR10, UP1, UPT, UR9, UR10, URZ ;  /* 0x0000000a090a7290 */ /* 0x000fc4000ff3e0ff */
[----:B--2---:R-:W-:Y:S02]  /*03e0*/  ULEA UR23, UP4, UR13, UR6, 0x1 ;  /* 0x000000060d177291 */ /* 0x004fe4000f8808ff */
[----:B------:R-:W-:Y:S01]  /*03f0*/  UIADD3.X UR24, UPT, UPT, UR12, UR19, URZ, UP3, !UPT ;  /* 0x000000130c187290 */ /* 0x000fe20009ffe4ff */
[----:B------:R-:W-:Y:S01]  /*0400*/  ISETP.GE.U32.AND P2, PT, R0, R9, PT ;  /* 0x000000090000720c */ /* 0x000fe20003f46070 */
[----:B------:R-:W-:Y:S02]  /*0410*/  UIMAD UR15, UR29, UR15, UR11 ;  /* 0x0000000f1d0f72a4 */ /* 0x000fe4000f8e020b */
[----:B------:R-:W-:Y:S02]  /*0420*/  ULEA.HI.X UR24, UR13, UR7, UR24, 0x1, UP4 ;  /* 0x000000070d187291 */ /* 0x000fe4000a0f0c18 */
[----:B------:R-:W-:Y:S02]  /*0430*/  ULEA UR21, UP2, UR10, UR4, 0x1 ;  /* 0x000000040a157291 */ /* 0x000fe4000f8408ff */
[----:B------:R-:W-:Y:S01]  /*0440*/  UIADD3.X UR22, UPT, UPT, UR12, UR15, URZ, UP1, !UPT ;  /* 0x0000000f0c167290 */ /* 0x000fe20008ffe4ff */
[----:B------:R-:W2:Y:S01]  /*0450*/  LDCU.64 UR6, c[0x0][0x3d0] ;  /* 0x00007a00ff0677ac */ /* 0x000ea20008000a00 */
[----:B----4-:R-:W-:-:S02]  /*0460*/  USHF.R.U64 UR18, UR16, 0x1, UR17 ;  /* 0x0000000110127899 */ /* 0x010fc40008001211 */
[----:B------:R-:W-:Y:S02]  /*0470*/  USHF.R.U32.HI UR19, URZ, 0x1, UR17 ;  /* 0x00000001ff137899 */ /* 0x000fe40008011611 */
[----:B------:R-:W-:Y:S01]  /*0480*/  ULEA.HI.X UR22, UR10, UR5, UR22, 0x1, UP2 ;  /* 0x000000050a167291 */ /* 0x000fe200090f0c16 */
[----:B------:R-:W4:Y:S01]  /*0490*/  LDCU.64 UR16, c[0x0][0x480] ;  /* 0x00009000ff1077ac */ /* 0x000f220008000a00 */
[----:B------:R-:W-:Y:S01]  /*04a0*/  ULOP3.LUT UR4, UR29, UR26, URZ, 0x3c, !UPT ;  /* 0x0000001a1d047292 */ /* 0x000fe2000f8e3cff */
[----:B------:R-:W5:Y:S01]  /*04b0*/  LDCU.64 UR10, c[0x0][0x498] ;  /* 0x00009300ff0a77ac */ /* 0x000f620008000a00 */
[----:B------:R-:W-:Y:S02]  /*04c0*/  @!UP0 UIADD3 UR25, UPT, UPT, UR25, 0x1, URZ ;  /* 0x0000000119198890 */ /* 0x000fe4000fffe0ff */
[----:B------:R-:W-:Y:S01]  /*04d0*/  UISETP.GE.AND UP2, UPT, UR4, URZ, UPT ;  /* 0x000000ff0400728c */ /* 0x000fe2000bf46270 */
[----:B------:R-:W0:Y:S01]  /*04e0*/  LDCU.64 UR14, c[0x0][0x3e8] ;  /* 0x00007d00ff0e77ac */ /* 0x000e220008000a00 */
[----:B------:R-:W-:Y:S01]  /*04f0*/  UISETP.NE.AND UP0, UPT, UR26, URZ, UPT ;  /* 0x000000ff1a00728c */ /* 0x000fe2000bf05270 */
[----:B------:R-:W-:Y:S01]  /*0500*/  VOTEU.ANY UP1, P2 ;  /* 0x0000000000ff7886 */ /* 0x000fe20001020100 */
[----:B--2---:R-:W-:-:S04]  /*0510*/  UIMAD.WIDE.U32 UR4, UR8, UR6, URZ ;  /* 0x00000006080472a5 */ /* 0x004fc8000f8e00ff */
[----:B------:R-:W-:-:S04]  /*0520*/  @UP1 UIADD3 UR25, UPT, UPT, UR25, 0x1, URZ ;  /* 0x0000000119191890 */ /* 0x000fc8000fffe0ff */
[----:B------:R-:W-:Y:S02]  /*0530*/  @!UP2 UIADD3 UR25, UPT, UPT, -UR25, URZ, URZ ;  /* 0x000000ff1919a290 */ /* 0x000fe4000fffe1ff */
[----:B------:R-:W-:Y:S02]  /*0540*/  @!UP0 ULOP3.LUT UR25, URZ, UR26, URZ, 0x33, !UPT ;  /* 0x0000001aff198292 */ /* 0x000fe4000f8e33ff */
[----:B------:R-:W-:Y:S02]  /*0550*/  UIMAD UR5, UR8, UR7, UR5 ;  /* 0x00000007080572a4 */ /* 0x000fe4000f8e0205 */
[----:B----4-:R-:W-:Y:S02]  /*0560*/  UISETP.NE.U32.AND UP0, UPT, UR16, URZ, UPT ;  /* 0x000000ff1000728c */ /* 0x010fe4000bf05070 */
[----:B-----5:R-:W-:Y:S02]  /*0570*/  UIMAD.WIDE.U32 UR6, UR8, UR10, URZ ;  /* 0x0000000a080672a5 */ /* 0x020fe4000f8e00ff */
[----:B------:R-:W-:-:S02]  /*0580*/  USHF.R.S32.HI UR10, URZ, 0x1f, UR25 ;  /* 0x0000001fff0a7899 */ /* 0x000fc40008011419 */
[----:B------:R-:W-:Y:S02]  /*0590*/  UISETP.NE.AND.EX UP0, UPT, UR17, URZ, UPT, UP0 ;  /* 0x000000ff1100728c */ /* 0x000fe4000bf05300 */
[----:B0-----:R-:W-:Y:S02]  /*05a0*/  UIMAD.WIDE.U32 UR16, UR25, UR14, UR4 ;  /* 0x0000000e191072a5 */ /* 0x001fe4000f8e0004 */
[----:B------:R-:W-:Y:S01]  /*05b0*/  UIMAD UR4, UR10, UR14, URZ ;  /* 0x0000000e0a0472a4 */ /* 0x000fe2000f8e02ff */
[----:B-1----:R-:W-:Y:S01]  /*05c0*/  R2UR UR26, R6 ;  /* 0x00000000061a72ca */ /* 0x002fe200000e0000 */
[----:B------:R-:W-:Y:S02]  /*05d0*/  UIMAD UR10, UR10, UR34, URZ ;  /* 0x000000220a0a72a4 */ /* 0x000fe4000f8e02ff */
[----:B------:R-:W-:Y:S02]  /*05e0*/  UIMAD UR20, UR25, UR15, UR4 ;  /* 0x0000000f191472a4 */ /* 0x000fe4000f8e0204 */
[----:B------:R-:W-:-:S02]  /*05f0*/  UIMAD.WIDE.U32 UR14, UR25, UR34, URZ ;  /* 0x00000022190e72a5 */ /* 0x000fc4000f8e00ff */
[----:B------:R-:W-:Y:S02]  /*0600*/  UIMAD UR7, UR8, UR11, UR7 ;  /* 0x0000000b080772a4 */ /* 0x000fe4000f8e0207 */
[----:B------:R-:W-:Y:S01]  /*0610*/  UIMAD UR25, UR25, UR35, UR10 ;  /* 0x00000023191972a4 */ /* 0x000fe2000f8e020a */
[----:B------:R-:W0:Y:S02]  /*0620*/  @UP0 LDCU UR33, c[0x0][0x384] ;  /* 0x00007080ff2107ac */ /* 0x000e240008000800 */
[----:B------:R-:W1:Y:S01]  /*0630*/  LDCU.64 UR10, c[0x0][0x540] ;  /* 0x0000a800ff0a77ac */ /* 0x000e620008000a00 */
[----:B------:R-:W-:Y:S02]  /*0640*/  UIMAD.WIDE.U32 UR6, UR29, UR26, UR6 ;  /* 0x0000001a1d0672a5 */ /* 0x000fe4000f8e0006 */
[----:B------:R-:W-:Y:S02]  /*0650*/  ULEA UR13, UR32, 0xfffffc00, 0xa ;  /* 0xfffffc00200d7891 */ /* 0x000fe4000f8e50ff */
[----:B------:R-:W-:-:S02]  /*0660*/  UIADD3 UR15, UPT, UPT, UR15, UR25, URZ ;  /* 0x000000190f0f7290 */ /* 0x000fc4000fffe0ff */
[----:B------:R-:W-:Y:S01]  /*0670*/  MOV R3, UR7 ;  /* 0x0000000700037c02 */ /* 0x000fe20008000f00 */
[----:B------:R-:W-:Y:S01]  /*0680*/  UIADD3 UR28, UP1, UPT, UR13, UR16, URZ ;  /* 0x000000100d1c7290 */ /* 0x000fe2000ff3e0ff */
[----:B------:R-:W-:Y:S01]  /*0690*/  MOV R2, UR6 ;  /* 0x0000000600027c02 */ /* 0x000fe20008000f00 */
[----:B------:R-:W-:Y:S01]  /*06a0*/  UIADD3 UR20, UPT, UPT, UR17, UR20, URZ ;  /* 0x0000001411147290 */ /* 0x000fe2000fffe0ff */
[----:B------:R-:W2:Y:S01]  /*06b0*/  LDCU.64 UR4, c[0x0][0x528] ;  /* 0x0000a500ff0477ac */ /* 0x000ea20008000a00 */
[----:B------:R-:W-:Y:S01]  /*06c0*/  IMAD R2, R7, UR29, R3 ;  /* 0x0000001d07027c24 */ /* 0x000fe2000f8e0203 */
[----:B------:R-:W-:Y:S02]  /*06d0*/  UIMAD UR19, UR19, UR8, URZ ;  /* 0x00000008131372a4 */ /* 0x000fe4000f8e02ff */
[----:B------:R-:W-:Y:S01]  /*06e0*/  UIMAD.WIDE.U32 UR14, UR8, UR18, UR14 ;  /* 0x00000012080e72a5 */ /* 0x000fe2000f8e000e */
[----:B------:R-:W4:Y:S01]  /*06f0*/  @UP0 LDCU UR34, c[0x0][0x38c] ;  /* 0x00007180ff2207ac */ /* 0x000f220008000800 */
[----:B------:R-:W-:Y:S01]  /*0700*/  R2UR UR26, R2 ;  /* 0x00000000021a72ca */ /* 0x000fe200000e0000 */
[----:B------:R-:W-:-:S02]  /*0710*/  ULEA.HI.X.SX32 UR13, UR13, UR20, 0x1, UP1 ;  /* 0x000000140d0d7291 */ /* 0x000fc400088f0eff */
[----:B------:R-:W-:Y:S02]  /*0720*/  UIADD3 UR7, UPT, UPT, UR15, UR19, URZ ;  /* 0x000000130f077290 */ /* 0x000fe4000fffe0ff */
[----:B-1----:R-:W-:Y:S01]  /*0730*/  ULEA UR10, UP1, UR14, UR10, 0x3 ;  /* 0x0000000a0e0a7291 */ /* 0x002fe2000f8218ff */
[----:B------:R-:W1:Y:S01]  /*0740*/  @UP0 LDCU.64 UR16, c[0x0][0x480] ;  /* 0x00009000ff1007ac */ /* 0x000e620008000a00 */
[----:B------:R-:W-:Y:S02]  /*0750*/  MOV R0, UR32 ;  /* 0x0000002000007c02 */ /* 0x000fe40008000f00 */
[----:B------:R-:W-:Y:S02]  /*0760*/  ULEA.HI.X UR11, UR14, UR11, UR7, 0x3, UP1 ;  /* 0x0000000b0e0b7291 */ /* 0x000fe400088f1c07 */
[----:B------:R-:W-:-:S03]  /*0770*/  UIADD3 UR9, UP1, UPT, UR9, UR6, URZ ;  /* 0x0000000609097290 */ /* 0x000fc6000ff3e0ff */
[----:B------:R-:W-:Y:S01]  /*0780*/  UMOV UR6, URZ ;  /* 0x000000ff00067c82 */ /* 0x000fe20008000000 */
[----:B0-----:R-:W-:Y:S02]  /*0790*/  @UP0 UIMAD UR8, UR8, UR33, UR29 ;  /* 0x00000021080802a4 */ /* 0x001fe4000f8e021d */
[----:B------:R-:W-:Y:S02]  /*07a0*/  ULEA UR27, UP2, UR28, UR36, 0x1 ;  /* 0x000000241c1b7291 */ /* 0x000fe4000f8408ff */
[----:B------:R-:W-:Y:S02]  /*07b0*/  @UP0 UIMAD UR8, UR8, UR32, URZ ;  /* 0x00000020080802a4 */ /* 0x000fe4000f8e02ff */
[----:B------:R-:W-:Y:S02]  /*07c0*/  ULEA.HI.X UR28, UR28, UR37, UR13, 0x1, UP2 ;  /* 0x000000251c1c7291 */ /* 0x000fe400090f0c0d */
[----:B--2---:R-:W-:Y:S02]  /*07d0*/  ULEA UR25, UP2, UR9, UR4, 0x1 ;  /* 0x0000000409197291 */ /* 0x004fe4000f8408ff */
[----:B------:R-:W-:-:S02]  /*07e0*/  UIADD3.X UR26, UPT, UPT, UR12, UR26, URZ, UP1, !UPT ;  /* 0x0000001a0c1a7290 */ /* 0x000fc40008ffe4ff */
[----:B----4-:R-:W-:Y:S02]  /*07f0*/  @UP0 UIMAD UR8, UR8, UR34, URZ ;  /* 0x00000022080802a4 */ /* 0x010fe4000f8e02ff */
[----:B------:R-:W-:Y:S01]  /*0800*/  ULEA.HI.X UR26, UR9, UR5, UR26, 0x1, UP2 ;  /* 0x00000005091a7291 */ /* 0x000fe200090f0c1a */
[----:B---3--:R-:W-:Y:S02]  /*0810*/  @P0 R2UR UR6, R8 ;  /* 0x00000000080602ca */ /* 0x008fe400000e0000 */
[----:B------:R-:W-:Y:S01]  /*0820*/  ISETP.GE.AND P0, PT, R0, 0x1, PT ;  /* 0x000000010000780c */ /* 0x000fe20003f06270 */
[----:B------:R-:W-:Y:S01]  /*0830*/  UMOV UR7, URZ ;  /* 0x000000ff00077c82 */ /* 0x000fe20008000000 */
[----:B------:R-:W-:Y:S01]  /*0840*/  UMOV UR4, URZ ;  /* 0x000000ff00047c82 */ /* 0x000fe20008000000 */
[----:B------:R-:W-:Y:S01]  /*0850*/  UMOV UR5, URZ ;  /* 0x000000ff00057c82 */ /* 0x000fe20008000000 */
[----:B------:R-:W-:Y:S01]  /*0860*/  @P1 R2UR UR7, R4 ;  /* 0x00000000040712ca */ /* 0x000fe200000e0000 */
[----:B-1----:R-:W-:Y:S01]  /*0870*/  @UP0 UIMAD.WIDE UR4, UR8, 0x10, UR16 ;  /* 0x00000010080408a5 */ /* 0x002fe2000f8e0210 */
[----:B------:R-:W-:-:S07]  /*0880*/  CS2R R18, SRZ ;  /* 0x0000000000127805 */ /* 0x000fce000001ff00 */
[----:B------:R-:W-:Y:S06]  /*0890*/  @!P0 BRA `(.L_x_12685) ;  /* 0x000000e800e88947 */ /* 0x000fec0003800000 */
[----:B------:R-:W0:Y:S01]  /*08a0*/  S2R R7, SR_TID.X ;  /* 0x0000000000077919 */ /* 0x000e220000002100 */
[----:B------:R-:W-:Y:S01]  /*08b0*/  CS2R R18, SRZ ;  /* 0x0000000000127805 */ /* 0x000fe2000001ff00 */
[----:B------:R-:W1:Y:S01]  /*08c0*/  LDCU UR20, c[0x0][0x394] ;  /* 0x00007280ff1477ac */ /* 0x000e620008000800 */
[C---:B0-----:R-:W-:Y:S02]  /*08d0*/  SHF.L.U32 R0, R7.reuse, 0x4, RZ ;  /* 0x0000000407007819 */ /* 0x041fe400000006ff */
[----:B------:R-:W-:-:S04]  /*08e0*/  LOP3.LUT R7, R7, 0x1f, RZ, 0xc0, !PT ;  /* 0x0000001f07077812 */ /* 0x000fc800078ec0ff */
[----:B-1----:R-:W-:-:S07]  /*08f0*/  LOP3.LUT R9, R7, 0x3e00, R0, 0xf8, !PT ;  /* 0x00003e0007097812 */ /* 0x002fce00078ef800 */
.L_x_12770:
[----:B0-----:R-:W0:Y:S01]  /*0900*/  S2R R121, SR_TID.X ;  /* 0x0000000000797919 */ /* 0x001e220000002100 */
[----:B------:R-:W1:Y:S01]  /*0910*/  S2UR UR34, SR_CTAID.X ;  /* 0x00000000002279c3 */ /* 0x000e620000002500 */
[----:B------:R-:W1:Y:S01]  /*0920*/  LDCU.128 UR12, c[0x0][0x410] ;  /* 0x00008200ff0c77ac */ /* 0x000e620008000c00 */
[----:B------:R-:W-:Y:S02]  /*0930*/  MOV R6, UR21 ;  /* 0x0000001500067c02 */ /* 0x000fe40008000f00 */
[----:B------:R-:W-:Y:S01]  /*0940*/  PRMT R27, RZ, 0x7610, R27 ;  /* 0x00007610ff1b7816 */ /* 0x000fe2000000001b */
[----:B------:R-:W-:Y:S01]  /*0950*/  USHF.L.U32 UR8, UR20, 0x9, URZ ;  /* 0x0000000914087899 */ /* 0x000fe200080006ff */
[----:B------:R-:W-:Y:S01]  /*0960*/  PRMT R33, RZ, 0x7610, R33 ;  /* 0x00007610ff217816 */ /* 0x000fe20000000021 */
[----:B------:R-:W-:Y:S01]  /*0970*/  UMOV UR9, URZ ;  /* 0x000000ff00097c82 */ /* 0x000fe20008000000 */
[----:B------:R-:W2:Y:S01]  /*0980*/  S2UR UR32, SR_CTAID.Y ;  /* 0x00000000002079c3 */ /* 0x000ea20000002600 */
[----:B------:R-:W-:Y:S01]  /*0990*/  UIADD3 UR8, UPT, UPT, UR8, -0x200, URZ ;  /* 0xfffffe0008087890 */ /* 0x000fe2000fffe0ff */
[----:B------:R-:W-:Y:S01]  /*09a0*/  PRMT R24, RZ, 0x7610, R24 ;  /* 0x00007610ff187816 */ /* 0x000fe20000000018 */
[----:B------:R-:W3:Y:S01]  /*09b0*/  LDCU.128 UR16, c[0x0][0x420] ;  /* 0x00008400ff1077ac */ /* 0x000ee20008000c00 */
[----:B------:R-:W-:-:S02]  /*09c0*/  PRMT R34, RZ, 0x7610, R34 ;  /* 0x00007610ff227816 */ /* 0x000fc40000000022 */
[----:B------:R-:W-:Y:S01]  /*09d0*/  PRMT R32, RZ, 0x7610, R32 ;  /* 0x00007610ff207816 */ /* 0x000fe20000000020 */
[----:B----4-:R-:W4:Y:S01]  /*09e0*/  LDCU.64 UR40, c[0x0][0x488] ;  /* 0x00009100ff2877ac */ /* 0x010f220008000a00 */
[----:B------:R-:W-:Y:S02]  /*09f0*/  PRMT R28, RZ, 0x7610, R28 ;  /* 0x00007610ff1c7816 */ /* 0x000fe4000000001c */
[----:B------:R-:W-:Y:S01]  /*0a00*/  PRMT R29, RZ, 0x7610, R29 ;  /* 0x00007610ff1d7816 */ /* 0x000fe2000000001d */
[----:B------:R-:W5:Y:S01]  /*0a10*/  LDCU UR29, c[0x0][0x388] ;  /* 0x00007100ff1d77ac */ /* 0x000f620008000800 */
[----:B------:R-:W-:Y:S02]  /*0a20*/  PRMT R30, RZ, 0x7610, R30 ;  /* 0x00007610ff1e7816 */ /* 0x000fe4000000001e */
[----:B------:R-:W-:Y:S01]  /*0a30*/  PRMT R31, RZ, 0x7610, R31 ;  /* 0x00007610ff1f7816 */ /* 0x000fe2000000001f */
[----:B------:R-:W4:Y:S01]  /*0a40*/  LDCU.64 UR42, c[0x0][0x478] ;  /* 0x00008f00ff2a77ac */ /* 0x000f220008000a00 */
[----:B------:R-:W-:-:S02]  /*0a50*/  PRMT R35, RZ, 0x7610, R35 ;  /* 0x00007610ff237816 */ /* 0x000fc40000000023 */
[----:B------:R-:W-:Y:S01]  /*0a60*/  PRMT R36, RZ, 0x7610, R36 ;  /* 0x00007610ff247816 */ /* 0x000fe20000000024 */
[----:B-1----:R-:W-:Y:S01]  /*0a70*/  UIMAD.WIDE.U32 UR36, UR34, UR12, UR8 ;  /* 0x0000000c222472a5 */ /* 0x002fe2000f8e0008 */
[----:B------:R-:W-:Y:S01]  /*0a80*/  PRMT R37, RZ, 0x7610, R37 ;  /* 0x00007610ff257816 */ /* 0x000fe20000000025 */
[----:B---3--:R-:W-:Y:S01]  /*0a90*/  UIMAD.WIDE.U32 UR38, UR34, UR16, UR8 ;  /* 0x00000010222672a5 */ /* 0x008fe2000f8e0008 */
[----:B------:R-:W-:Y:S01]  /*0aa0*/  PRMT R46, RZ, 0x7610, R46 ;  /* 0x00007610ff2e7816 */ /* 0x000fe2000000002e */
[----:B------:R-:W-:Y:S01]  /*0ab0*/  UIMAD UR13, UR34, UR13, UR37 ;  /* 0x0000000d220d72a4 */ /* 0x000fe2000f8e0225 */
[----:B0-----:R-:W-:Y:S01]  /*0ac0*/  SHF.L.U32 R0, R121, 0x4, RZ ;  /* 0x0000000479007819 */ /* 0x001fe200000006ff */
[----:B------:R-:W-:Y:S01]  /*0ad0*/  UIMAD UR17, UR34, UR17, UR39 ;  /* 0x00000011221172a4 */ /* 0x000fe2000f8e0227 */
[----:B------:R-:W-:Y:S01]  /*0ae0*/  PRMT R43, RZ, 0x7610, R43 ;  /* 0x00007610ff2b7816 */ /* 0x000fe2000000002b */
[----:B------:R-:W-:Y:S01]  /*0af0*/  UMOV UR12, UR36 ;  /* 0x00000024000c7c82 */ /* 0x000fe20008000000 */
[----:B------:R-:W-:Y:S01]  /*0b00*/  LOP3.LUT R0, R7, 0x3e00, R0, 0xf8, !PT ;  /* 0x00003e0007007812 */ /* 0x000fe200078ef800 */
[----:B--2---:R-:W-:Y:S01]  /*0b10*/  UIMAD.WIDE.U32 UR12, UR32, UR14, UR12 ;  /* 0x0000000e200c72a5 */ /* 0x004fe2000f8e000c */
[----:B------:R-:W-:Y:S01]  /*0b20*/  MOV R7, UR22 ;  /* 0x0000001600077c02 */ /* 0x000fe20008000f00 */
[----:B------:R-:W-:Y:S01]  /*0b30*/  UMOV UR16, UR38 ;  /* 0x0000002600107c82 */ /* 0x000fe20008000000 */
[C---:B------:R-:W-:Y:S01]  /*0b40*/  LOP3.LUT R42, R0.reuse, 0x20, RZ, 0xfc, !PT ;  /* 0x00000020002a7812 */ /* 0x040fe200078efcff */
[----:B------:R-:W-:Y:S01]  /*0b50*/  UIMAD UR15, UR32, UR15, UR13 ;  /* 0x0000000f200f72a4 */ /* 0x000fe2000f8e020d */
[C---:B------:R-:W-:Y:S01]  /*0b60*/  LOP3.LUT R13, R0.reuse, 0xe0, RZ, 0xfc, !PT ;  /* 0x000000e0000d7812 */ /* 0x040fe200078efcff */
[----:B------:R-:W-:Y:S01]  /*0b70*/  IMAD.WIDE.U32 R22, R9, 0x2, R6 ;  /* 0x0000000209167825 */ /* 0x000fe200078e0006 */
[C---:B------:R-:W-:Y:S01]  /*0b80*/  IADD3 R5, P0, PT, R0.reuse, UR12, RZ ;  /* 0x0000000c00057c10 */ /* 0x040fe2000ff1e0ff */
[----:B-----5:R-:W-:Y:S01]  /*0b90*/  UIADD3 UR12, UPT, UPT, -UR8, UR29, URZ ;  /* 0x0000001d080c7290 */ /* 0x020fe2000fffe1ff */
[----:B------:R-:W-:Y:S01]  /*0ba0*/  SHF.L.U32 R6, R0, 0x1, RZ ;  /* 0x0000000100067819 */ /* 0x000fe200000006ff */
[----:B------:R-:W-:Y:S01]  /*0bb0*/  UIMAD.WIDE.U32 UR16, UR32, UR18, UR16 ;  /* 0x00000012201072a5 */ /* 0x000fe2000f8e0010 */
[----:B------:R-:W-:-:S02]  /*0bc0*/  IADD3.X R10, PT, PT, RZ, UR15, RZ, P0, !PT ;  /* 0x0000000fff0a7c10 */ /* 0x000fc400087fe4ff */
[----:B------:R-:W-:Y:S01]  /*0bd0*/  PRMT R48, RZ, 0x7610, R48 ;  /* 0x00007610ff307816 */ /* 0x000fe20000000030 */
[----:B------:R-:W-:Y:S01]  /*0be0*/  UIMAD UR19, UR32, UR19, UR17 ;  /* 0x00000013201372a4 */ /* 0x000fe2000f8e0211 */
[C---:B----4-:R-:W-:Y:S02]  /*0bf0*/  LEA R4, P0, R5.reuse, UR40, 0x1 ;  /* 0x0000002805047c11 */ /* 0x050fe4000f8008ff */
[----:B------:R-:W-:Y:S01]  /*0c00*/  PRMT R47, RZ, 0x7610, R47 ;  /* 0x00007610ff2f7816 */ /* 0x000fe2000000002f */
[----:B------:R-:W-:Y:S01]  /*0c10*/  BAR.SYNC.DEFER_BLOCKING 0x0 ;  /* 0x0000000000007b1d */ /* 0x000fe20000010000 */
[----:B------:R-:W-:Y:S02]  /*0c20*/  LEA.HI.X R5, R5, UR41, R10, 0x1, P0 ;  /* 0x0000002905057c11 */ /* 0x000fe400080f0c0a */
[----:B------:R-:W-:Y:S02]  /*0c30*/  IADD3 R44, P0, PT, R6, UR23, RZ ;  /* 0x00000017062c7c10 */ /* 0x000fe4000ff1e0ff */
[----:B------:R-:W-:Y:S01]  /*0c40*/  IADD3 R3, P1, PT, R0, UR16, RZ ;  /* 0x0000001000037c10 */ /* 0x000fe2000ff3e0ff */
[----:B------:R-:W0:Y:S01]  /*0c50*/  S2R R20, SR_LANEID ;  /* 0x0000000000147919 */ /* 0x000e220000000000 */
[----:B------:R-:W-:Y:S01]  /*0c60*/  IADD3.X R45, PT, PT, RZ, UR24, RZ, P0, !PT ;  /* 0x00000018ff2d7c10 */ /* 0x000fe200087fe4ff */
[----:B------:R-:W-:Y:S01]  /*0c70*/  UMOV UR33, 0x400 ;  /* 0x0000040000217882 */ /* 0x000fe20000000000 */
[----:B------:R-:W-:Y:S01]  /*0c80*/  ISETP.GE.AND P0, PT, R42, UR12, PT ;  /* 0x0000000c2a007c0c */ /* 0x000fe2000bf06270 */
[----:B------:R-:W1:Y:S01]  /*0c90*/  LDCU.64 UR14, c[0x0][0x508] ;  /* 0x0000a100ff0e77ac */ /* 0x000e620008000a00 */
[----:B------:R-:W-:-:S02]  /*0ca0*/  IADD3.X R8, PT, PT, RZ, UR19, RZ, P1, !PT ;  /* 0x00000013ff087c10 */ /* 0x000fc40008ffe4ff */
[----:B------:R-:W-:Y:S01]  /*0cb0*/  LEA R2, P1, R3, UR42, 0x1 ;  /* 0x0000002a03027c11 */ /* 0x000fe2000f8208ff */
[----:B------:R-:W2:Y:S01]  /*0cc0*/  LDCU.64 UR16, c[0x0][0x510] ;  /* 0x0000a200ff1077ac */ /* 0x000ea20008000a00 */
[----:B------:R-:W-:Y:S02]  /*0cd0*/  ISETP.GE.AND P2, PT, R9, UR12, PT ;  /* 0x0000000c09007c0c */ /* 0x000fe4000bf46270 */
[----:B------:R-:W-:Y:S01]  /*0ce0*/  LEA.HI.X R3, R3, UR43, R8, 0x1, P1 ;  /* 0x0000002b03037c11 */ /* 0x000fe200088f0c08 */
[----:B------:R-:W3:Y:S01]  /*0cf0*/  LDCU UR18, c[0x0][0x38c] ;  /* 0x00007180ff1277ac */ /* 0x000ee20008000800 */
[----:B------:R-:W-:Y:S02]  /*0d00*/  ISETP.GE.AND P1, PT, R42, UR12, PT ;  /* 0x0000000c2a007c0c */ /* 0x000fe4000bf26270 */
[----:B------:R-:W-:Y:S01]  /*0d10*/  P2R R116, PR, RZ, 0x4 ;  /* 0x00000004ff747803 */ /* 0x000fe20000000000 */
[----:B------:R-:W4:Y:S01]  /*0d20*/  @!P0 LDG.E.U16 R27, desc[UR30][R22.64+0x40] ;  /* 0x0000401e161b8981 */ /* 0x000f22000c1e1500 */
[----:B------:R-:W-:-:S02]  /*0d30*/  ISETP.GE.AND P0, PT, R13, UR12, PT ;  /* 0x0000000c0d007c0c */ /* 0x000fc4000bf06270 */
[----:B------:R-:W-:Y:S02]  /*0d40*/  P2R R118, PR, RZ, 0x2 ;  /* 0x00000002ff767803 */ /* 0x000fe40000000000 */
[----:B------:R-:W-:Y:S02]  /*0d50*/  IADD3 R6, P1, PT, R6, UR25, RZ ;  /* 0x0000001906067c10 */ /* 0x000fe4000ff3e0ff */
[----:B------:R-:W-:Y:S02]  /*0d60*/  LOP3.LUT R14, R0, 0x100, RZ, 0xfc, !PT ;  /* 0x00000100000e7812 */ /* 0x000fe400078efcff */
[----:B------:R-:W-:Y:S02]  /*0d70*/  IADD3.X R7, PT, PT, RZ, UR26, RZ, P1, !PT ;  /* 0x0000001aff077c10 */ /* 0x000fe40008ffe4ff */
[----:B------:R-:W-:Y:S02]  /*0d80*/  ISETP.NE.AND P1, PT, R116, RZ, PT ;  /* 0x000000ff7400720c */ /* 0x000fe40003f25270 */
[----:B------:R-:W-:Y:S01]  /*0d90*/  LOP3.LUT R12, R0, 0xc0, RZ, 0xfc, !PT ;  /* 0x000000c0000c7812 */ /* 0x000fe200078efcff */
[----:B------:R-:W5:Y:S01]  /*0da0*/  @!P0 LDG.E.U16 R33, desc[UR30][R22.64+0x1c0] ;  /* 0x0001c01e16218981 */ /* 0x000f62000c1e1500 */
[----:B------:R-:W-:-:S02]  /*0db0*/  P2R R111, PR, RZ, 0x1 ;  /* 0x00000001ff6f7803 */ /* 0x000fc40000000000 */
[----:B------:R-:W-:Y:S02]  /*0dc0*/  ISETP.GE.AND P0, PT, R14, UR12, PT ;  /* 0x0000000c0e007c0c */ /* 0x000fe4000bf06270 */
[----:B------:R-:W-:Y:S02]  /*0dd0*/  LOP3.LUT R8, R0, 0x40, RZ, 0xfc, !PT ;  /* 0x0000004000087812 */ /* 0x000fe400078efcff */
[----:B------:R-:W-:Y:S02]  /*0de0*/  ISETP.GE.AND P2, PT, R12, UR12, PT ;  /* 0x0000000c0c007c0c */ /* 0x000fe4000bf46270 */
[C---:B------:R-:W-:Y:S01]  /*0df0*/  LOP3.LUT R9, R0.reuse, 0x60, RZ, 0xfc, !PT ;  /* 0x0000006000097812 */ /* 0x040fe200078efcff */
[----:B------:R-:W2:Y:S01]  /*0e00*/  @!P1 LDG.E.U16 R24, desc[UR30][R22.64] ;  /* 0x0000001e16189981 */ /* 0x000ea2000c1e1500 */
[C---:B------:R-:W-:Y:S02]  /*0e10*/  LOP3.LUT R10, R0.reuse, 0x80, RZ, 0xfc, !PT ;  /* 0x00000080000a7812 */ /* 0x040fe400078efcff */
[----:B------:R-:W-:-:S02]  /*0e20*/  LOP3.LUT R11, R0, 0xa0, RZ, 0xfc, !PT ;  /* 0x000000a0000b7812 */ /* 0x000fc400078efcff */
[----:B------:R-:W-:Y:S01]  /*0e30*/  ISETP.GE.AND P6, PT, R8, UR12, PT ;  /* 0x0000000c08007c0c */ /* 0x000fe2000bfc6270 */
[----:B------:R-:W3:Y:S01]  /*0e40*/  @!P0 LDG.E.U16 R34, desc[UR30][R22.64+0x200] ;  /* 0x0002001e16228981 */ /* 0x000ee2000c1e1500 */
[----:B------:R-:W-:Y:S02]  /*0e50*/  ISETP.GE.AND P5, PT, R9, UR12, PT ;  /* 0x0000000c09007c0c */ /* 0x000fe4000bfa6270 */
[----:B------:R-:W-:Y:S01]  /*0e60*/  ISETP.GE.AND P4, PT, R10, UR12, PT ;  /* 0x0000000c0a007c0c */ /* 0x000fe2000bf86270 */
[----:B------:R-:W5:Y:S01]  /*0e70*/  @!P2 LDG.E.U16 R32, desc[UR30][R22.64+0x180] ;  /* 0x0001801e1620a981 */ /* 0x000f62000c1e1500 */
[----:B------:R-:W-:Y:S02]  /*0e80*/  ISETP.GE.AND P3, PT, R11, UR12, PT ;  /* 0x0000000c0b007c0c */ /* 0x000fe4000bf66270 */
[C---:B------:R-:W-:Y:S02]  /*0e90*/  LOP3.LUT R15, R0.reuse, 0x120, RZ, 0xfc, !PT ;  /* 0x00000120000f7812 */ /* 0x040fe400078efcff */
[----:B------:R-:W-:-:S02]  /*0ea0*/  LOP3.LUT R16, R0, 0x140, RZ, 0xfc, !PT ;  /* 0x0000014000107812 */ /* 0x000fc400078efcff */
[----:B------:R-:W-:Y:S01]  /*0eb0*/  LOP3.LUT R17, R0, 0x160, RZ, 0xfc, !PT ;  /* 0x0000016000117812 */ /* 0x000fe200078efcff */
[----:B------:R-:W3:Y:S01]  /*0ec0*/  @!P6 LDG.E.U16 R28, desc[UR30][R22.64+0x80] ;  /* 0x0000801e161ce981 */ /* 0x000ee2000c1e1500 */
[----:B------:R-:W-:Y:S02]  /*0ed0*/  P2R R112, PR, RZ, 0x1 ;  /* 0x00000001ff707803 */ /* 0x000fe40000000000 */
[----:B------:R-:W-:Y:S01]  /*0ee0*/  ISETP.GE.AND P0, PT, R15, UR12, PT ;  /* 0x0000000c0f007c0c */ /* 0x000fe2000bf06270 */
[----:B------:R-:W5:Y:S01]  /*0ef0*/  @!P5 LDG.E.U16 R29, desc[UR30][R22.64+0xc0] ;  /* 0x0000c01e161dd981 */ /* 0x000f62000c1e1500 */
[----:B------:R-:W-:Y:S02]  /*0f00*/  P2R R124, PR, RZ, 0x4 ;  /* 0x00000004ff7c7803 */ /* 0x000fe40000000000 */
[----:B------:R-:W-:Y:S01]  /*0f10*/  ISETP.GE.AND P1, PT, R16, UR12, PT ;  /* 0x0000000c10007c0c */ /* 0x000fe2000bf26270 */
[----:B------:R-:W5:Y:S01]  /*0f20*/  @!P4 LDG.E.U16 R30, desc[UR30][R22.64+0x100] ;  /* 0x0001001e161ec981 */ /* 0x000f62000c1e1500 */
[----:B------:R-:W-:-:S02]  /*0f30*/  ISETP.GE.AND P2, PT, R17, UR12, PT ;  /* 0x0000000c11007c0c */ /* 0x000fc4000bf46270 */
[C---:B------:R-:W-:Y:S01]  /*0f40*/  LOP3.LUT R38, R0.reuse, 0x180, RZ, 0xfc, !PT ;  /* 0x0000018000267812 */ /* 0x040fe200078efcff */
[----:B------:R-:W5:Y:S01]  /*0f50*/  @!P3 LDG.E.U16 R31, desc[UR30][R22.64+0x140] ;  /* 0x0001401e161fb981 */ /* 0x000f62000c1e1500 */
[C---:B------:R-:W-:Y:S02]  /*0f60*/  LOP3.LUT R39, R0.reuse, 0x1a0, RZ, 0xfc, !PT ;  /* 0x000001a000277812 */ /* 0x040fe400078efcff */
[C---:B------:R-:W-:Y:S01]  /*0f70*/  LOP3.LUT R40, R0.reuse, 0x1c0, RZ, 0xfc, !PT ;  /* 0x000001c000287812 */ /* 0x040fe200078efcff */
[----:B------:R-:W5:Y:S01]  /*0f80*/  @!P0 LDG.E.U16 R35, desc[UR30][R22.64+0x240] ;  /* 0x0002401e16238981 */ /* 0x000f62000c1e1500 */
[----:B------:R-:W-:Y:S02]  /*0f90*/  P2R R123, PR, RZ, 0x8 ;  /* 0x00000008ff7b7803 */ /* 0x000fe40000000000 */
[----:B------:R-:W-:Y:S01]  /*0fa0*/  LOP3.LUT R41, R0, 0x1e0, RZ, 0xfc, !PT ;  /* 0x000001e000297812 */ /* 0x000fe200078efcff */
[----:B------:R-:W5:Y:S01]  /*0fb0*/  @!P1 LDG.E.U16 R36, desc[UR30][R22.64+0x280] ;  /* 0x0002801e16249981 */ /* 0x000f62000c1e1500 */
[----:B------:R-:W-:-:S02]  /*0fc0*/  P2R R122, PR, RZ, 0x10 ;  /* 0x00000010ff7a7803 */ /* 0x000fc40000000000 */
[----:B------:R-:W-:Y:S01]  /*0fd0*/  ISETP.GE.AND P3, PT, R38, UR12, PT ;  /* 0x0000000c26007c0c */ /* 0x000fe2000bf66270 */
[----:B------:R-:W5:Y:S01]  /*0fe0*/  @!P2 LDG.E.U16 R37, desc[UR30][R22.64+0x2c0] ;  /* 0x0002c01e1625a981 */ /* 0x000f62000c1e1500 */
[----:B------:R-:W-:Y:S02]  /*0ff0*/  P2R R120, PR, RZ, 0x20 ;  /* 0x00000020ff787803 */ /* 0x000fe40000000000 */
[----:B------:R-:W-:Y:S02]  /*1000*/  ISETP.GE.AND P4, PT, R39, UR12, PT ;  /* 0x0000000c27007c0c */ /* 0x000fe4000bf86270 */
[----:B------:R-:W-:Y:S02]  /*1010*/  P2R R119, PR, RZ, 0x40 ;  /* 0x00000040ff777803 */ /* 0x000fe40000000000 */
[----:B------:R-:W-:Y:S02]  /*1020*/  ISETP.GE.AND P5, PT, R40, UR12, PT ;  /* 0x0000000c28007c0c */ /* 0x000fe4000bfa6270 */
[----:B------:R-:W-:-:S03]  /*1030*/  ISETP.GE.AND P6, PT, R41, UR12, PT ;  /* 0x0000000c29007c0c */ /* 0x000fc6000bfc6270 */
[----:B------:R-:W5:Y:S04]  /*1040*/  @!P3 LDG.E.U16 R46, desc[UR30][R22.64+0x300] ;  /* 0x0003001e162eb981 */ /* 0x000f68000c1e1500 */
[----:B------:R-:W5:Y:S04]  /*1050*/  @!P4 LDG.E.U16 R43, desc[UR30][R22.64+0x340] ;  /* 0x0003401e162bc981 */ /* 0x000f68000c1e1500 */
[----:B------:R-:W5:Y:S04]  /*1060*/  @!P5 LDG.E.U16 R48, desc[UR30][R22.64+0x380] ;  /* 0x0003801e1630d981 */ /* 0x000f68000c1e1500 */
[----:B------:R1:W5:Y:S01]  /*1070*/  @!P6 LDG.E.U16 R47, desc[UR30][R22.64+0x3c0] ;  /* 0x0003c01e162fe981 */ /* 0x000362000c1e1500 */
[----:B------:R-:W1:Y:S01]  /*1080*/  S2UR UR12, SR_CgaCtaId ;  /* 0x00000000000c79c3 */ /* 0x000e620000008800 */
[----:B0-----:R-:W-:-:S02]  /*1090*/  LEA.HI.SX32 R21, R20, R20, 0x1b ;  /* 0x0000001414157211 */ /* 0x001fc400078fdaff */
[C---:B------:R-:W-:Y:S02]  /*10a0*/  IADD3 R25, PT, PT, R20.reuse, 0x20, RZ ;  /* 0x0000002014197810 */ /* 0x040fe40007ffe0ff */
[C---:B------:R-:W-:Y:S02]  /*10b0*/  IADD3 R49, PT, PT, R20.reuse, 0x40, RZ ;  /* 0x0000004014317810 */ /* 0x040fe40007ffe0ff */
[----:B------:R-:W-:Y:S02]  /*10c0*/  IADD3 R51, PT, PT, R20, 0x60, RZ ;  /* 0x0000006014337810 */ /* 0x000fe40007ffe0ff */
[-C--:B-1----:R-:W-:Y:S02]  /*10d0*/  LEA.HI.SX32 R22, R25, R20.reuse, 0x1b ;  /* 0x0000001419167211 */ /* 0x082fe400078fdaff */
[-C--:B------:R-:W-:Y:S02]  /*10e0*/  LEA.HI.SX32 R23, R49, R20.reuse, 0x1b ;  /* 0x0000001431177211 */ /* 0x080fe400078fdaff */
[----:B------:R-:W-:-:S02]  /*10f0*/  LEA.HI.SX32 R51, R51, R20, 0x1b ;  /* 0x0000001433337211 */ /* 0x000fc400078fdaff */
[C---:B------:R-:W-:Y:S01]  /*1100*/  IADD3 R49, PT, PT, R20.reuse, 0xc0, RZ ;  /* 0x000000c014317810 */ /* 0x040fe20007ffe0ff */
[----:B------:R-:W-:Y:S01]  /*1110*/  ULEA UR33, UR12, UR33, 0x18 ;  /* 0x000000210c217291 */ /* 0x000fe2000f8ec0ff */
[----:B------:R-:W-:-:S05]  /*1120*/  IADD3 R53, PT, PT, R20, 0x80, RZ ;  /* 0x0000008014357810 */ /* 0x000fca0007ffe0ff */
[----:B------:R-:W-:Y:S02]  /*1130*/  LEA R21, R21, UR33, 0x1 ;  /* 0x0000002115157c11 */ /* 0x000fe4000f8e08ff */
[----:B------:R-:W-:Y:S02]  /*1140*/  IADD3 R55, PT, PT, R20, 0xa0, RZ ;  /* 0x000000a014377810 */ /* 0x000fe40007ffe0ff */
[----:B------:R-:W-:Y:S02]  /*1150*/  LEA R22, R22, UR33, 0x1 ;  /* 0x0000002116167c11 */ /* 0x000fe4000f8e08ff */
[-C--:B------:R-:W-:Y:S02]  /*1160*/  LEA.HI.SX32 R49, R49, R20.reuse, 0x1b ;  /* 0x0000001431317211 */ /* 0x080fe400078fdaff */
[-C--:B------:R-:W-:Y:S02]  /*1170*/  LEA.HI.SX32 R25, R53, R20.reuse, 0x1b ;  /* 0x0000001435197211 */ /* 0x080fe400078fdaff */
[----:B------:R-:W-:-:S02]  /*1180*/  LEA.HI.SX32 R26, R55, R20, 0x1b ;  /* 0x00000014371a7211 */ /* 0x000fc400078fdaff */
[C---:B------:R-:W-:Y:S02]  /*1190*/  IADD3 R53, PT, PT, R20.reuse, 0x100, RZ ;  /* 0x0000010014357810 */ /* 0x040fe40007ffe0ff */
[----:B------:R-:W-:Y:S02]  /*11a0*/  P2R R85, PR, RZ, 0x1 ;  /* 0x00000001ff557803 */ /* 0x000fe40000000000 */
[----:B------:R-:W-:Y:S02]  /*11b0*/  LEA R23, R23, UR33, 0x1 ;  /* 0x0000002117177c11 */ /* 0x000fe4000f8e08ff */
[----:B------:R-:W-:Y:S02]  /*11c0*/  IADD3 R55, PT, PT, R20, 0x120, RZ ;  /* 0x0000012014377810 */ /* 0x000fe40007ffe0ff */
[----:B------:R-:W-:Y:S02]  /*11d0*/  ISETP.NE.AND P0, PT, R112, RZ, PT ;  /* 0x000000ff7000720c */ /* 0x000fe40003f05270 */
[----:B------:R-:W-:-:S02]  /*11e0*/  IADD3 R57, PT, PT, R20, 0x140, RZ ;  /* 0x0000014014397810 */ /* 0x000fc40007ffe0ff */
[----:B------:R-:W-:Y:S02]  /*11f0*/  LEA R25, R25, UR33, 0x1 ;  /* 0x0000002119197c11 */ /* 0x000fe4000f8e08ff */
[----:B------:R-:W-:Y:S02]  /*1200*/  LEA R26, R26, UR33, 0x1 ;  /* 0x000000211a1a7c11 */ /* 0x000fe4000f8e08ff */
[-C--:B------:R-:W-:Y:S02]  /*1210*/  LEA.HI.SX32 R53, R53, R20.reuse, 0x1b ;  /* 0x0000001435357211 */ /* 0x080fe400078fdaff */
[-C--:B------:R-:W-:Y:S02]  /*1220*/  LEA.HI.SX32 R55, R55, R20.reuse, 0x1b ;  /* 0x0000001437377211 */ /* 0x080fe400078fdaff */
[----:B------:R-:W-:Y:S02]  /*1230*/  P2R R84, PR, RZ, 0x1 ;  /* 0x00000001ff547803 */ /* 0x000fe40000000000 */
[----:B------:R-:W-:-:S02]  /*1240*/  LEA.HI.SX32 R57, R57, R20, 0x1b ;  /* 0x0000001439397211 */ /* 0x000fc400078fdaff */
        /* <DEDUP_REMOVED lines=18> */
[----:B--2---:R0:W-:Y:S04]  /*1370*/  STS.U16 [R21], R24 ;  /* 0x0000001815007388 */ /* 0x0041e80000000400 */
[----:B----4-:R1:W-:Y:S01]  /*1380*/  STS.U16 [R22+0x40], R27 ;  /* 0x0000401b16007388 */ /* 0x0103e20000000400 */
[----:B0-----:R-:W-:-:S02]  /*1390*/  LEA R24, R51, UR33, 0x1 ;  /* 0x0000002133187c11 */ /* 0x001fc4000f8e08ff */
[C---:B------:R-:W-:Y:S02]  /*13a0*/  IADD3 R51, PT, PT, R20.reuse, 0xe0, RZ ;  /* 0x000000e014337810 */ /* 0x040fe40007ffe0ff */
[----:B-1----:R-:W-:Y:S02]  /*13b0*/  LEA R27, R49, UR33, 0x1 ;  /* 0x00000021311b7c11 */ /* 0x002fe4000f8e08ff */
[-C--:B------:R-:W-:Y:S02]  /*13c0*/  LEA.HI.SX32 R51, R51, R20.reuse, 0x1b ;  /* 0x0000001433337211 */ /* 0x080fe400078fdaff */
[----:B------:R-:W-:Y:S01]  /*13d0*/  IADD3 R49, PT, PT, R20, 0x160, RZ ;  /* 0x0000016014317810 */ /* 0x000fe20007ffe0ff */
[----:B---3--:R0:W-:Y:S03]  /*13e0*/  STS.U16 [R23+0x80], R28 ;  /* 0x0000801c17007388 */ /* 0x0081e60000000400 */
[----:B------:R-:W-:Y:S01]  /*13f0*/  LEA.HI.SX32 R49, R49, R20, 0x1b ;  /* 0x0000001431317211 */ /* 0x000fe200078fdaff */
[----:B-----5:R1:W-:Y:S04]  /*1400*/  STS.U16 [R24+0xc0], R29 ;  /* 0x0000c01d18007388 */ /* 0x0203e80000000400 */
[----:B------:R2:W-:Y:S01]  /*1410*/  STS.U16 [R25+0x100], R30 ;  /* 0x0001001e19007388 */ /* 0x0005e20000000400 */
[----:B0-----:R-:W-:-:S03]  /*1420*/  LEA R28, R51, UR33, 0x1 ;  /* 0x00000021331c7c11 */ /* 0x001fc6000f8e08ff */
[----:B------:R0:W-:Y:S01]  /*1430*/  STS.U16 [R26+0x140], R31 ;  /* 0x0001401f1a007388 */ /* 0x0001e20000000400 */
[----:B-1----:R-:W-:-:S03]  /*1440*/  LEA R29, R53, UR33, 0x1 ;  /* 0x00000021351d7c11 */ /* 0x002fc6000f8e08ff */
[----:B------:R1:W-:Y:S01]  /*1450*/  STS.U16 [R27+0x180], R32 ;  /* 0x000180201b007388 */ /* 0x0003e20000000400 */
[----:B--2---:R-:W-:-:S03]  /*1460*/  LEA R30, R55, UR33, 0x1 ;  /* 0x00000021371e7c11 */ /* 0x004fc6000f8e08ff */
[----:B------:R2:W-:Y:S01]  /*1470*/  STS.U16 [R28+0x1c0], R33 ;  /* 0x0001c0211c007388 */ /* 0x0005e20000000400 */
[----:B0-----:R-:W-:Y:S02]  /*1480*/  LEA R31, R57, UR33, 0x1 ;  /* 0x00000021391f7c11 */ /* 0x001fe4000f8e08ff */
[C---:B------:R-:W-:Y:S02]  /*1490*/  IADD3 R51, PT, PT, R20.reuse, 0x180, RZ ;  /* 0x0000018014337810 */ /* 0x040fe40007ffe0ff */
[----:B-1----:R-:W-:Y:S01]  /*14a0*/  LEA R32, R49, UR33, 0x1 ;  /* 0x0000002131207c11 */ /* 0x002fe2000f8e08ff */
[----:B------:R-:W-:Y:S01]  /*14b0*/  STS.U16 [R29+0x200], R34 ;  /* 0x000200221d007388 */ /* 0x000fe20000000400 */
[C---:B------:R-:W-:Y:S02]  /*14c0*/  IADD3 R53, PT, PT, R20.reuse, 0x1a0, RZ ;  /* 0x000001a014357810 */ /* 0x040fe40007ffe0ff */
[C---:B------:R-:W-:Y:S01]  /*14d0*/  IADD3 R55, PT, PT, R20.reuse, 0x1c0, RZ ;  /* 0x000001c014377810 */ /* 0x040fe20007ffe0ff */
[----:B------:R-:W-:Y:S01]  /*14e0*/  STS.U16 [R30+0x240], R35 ;  /* 0x000240231e007388 */ /* 0x000fe20000000400 */
[----:B------:R-:W-:-:S02]  /*14f0*/  IADD3 R57, PT, PT, R20, 0x1e0, RZ ;  /* 0x000001e014397810 */ /* 0x000fc40007ffe0ff */
[-C--:B------:R-:W-:Y:S01]  /*1500*/  LEA.HI.SX32 R51, R51, R20.reuse, 0x1b ;  /* 0x0000001433337211 */ /* 0x080fe200078fdaff */
[----:B------:R-:W-:Y:S01]  /*1510*/  STS.U16 [R31+0x280], R36 ;  /* 0x000280241f007388 */ /* 0x000fe20000000400 */
[----:B------:R-:W-:-:S03]  /*1520*/  LEA.HI.SX32 R53, R53, R20, 0x1b ;  /* 0x0000001435357211 */ /* 0x000fc600078fdaff */
[----:B------:R0:W-:Y:S01]  /*1530*/  STS.U16 [R32+0x2c0], R37 ;  /* 0x0002c02520007388 */ /* 0x0001e20000000400 */
[-C--:B------:R-:W-:Y:S02]  /*1540*/  LEA.HI.SX32 R55, R55, R20.reuse, 0x1b ;  /* 0x0000001437377211 */ /* 0x080fe400078fdaff */
[----:B------:R-:W-:Y:S02]  /*1550*/  LEA.HI.SX32 R57, R57, R20, 0x1b ;  /* 0x0000001439397211 */ /* 0x000fe400078fdaff */
[----:B--2---:R-:W-:Y:S02]  /*1560*/  LEA R33, R51, UR33, 0x1 ;  /* 0x0000002133217c11 */ /* 0x004fe4000f8e08ff */
[----:B0-----:R-:W-:Y:S02]  /*1570*/  SHF.L.U32 R37, R20, 0x4, RZ ;  /* 0x0000000414257819 */ /* 0x001fe400000006ff */
[----:B------:R-:W-:Y:S02]  /*1580*/  LEA R34, R53, UR33, 0x1 ;  /* 0x0000002135227c11 */ /* 0x000fe4000f8e08ff */
[----:B------:R-:W-:-:S02]  /*1590*/  LEA.HI.SX32 R37, R37, R37, 0x1b ;  /* 0x0000002525257211 */ /* 0x000fc400078fdaff */
[----:B------:R-:W-:Y:S02]  /*15a0*/  LEA R35, R55, UR33, 0x1 ;  /* 0x0000002137237c11 */ /* 0x000fe4000f8e08ff */
        /* <DEDUP_REMOVED lines=26> */
[----:B------:R-:W-:-:S13]  /*1750*/  ISETP.NE.AND P0, PT, R77, RZ, PT ;  /* 0x000000ff4d00720c */ /* 0x000fda0003f05270 */
        /* <DEDUP_REMOVED lines=19> */
[----:B-1----:R-:W-:Y:S02]  /*1890*/  PRMT R43, RZ, 0x7610, R43 ;  /* 0x00007610ff2b7816 */ /* 0x002fe4000000002b */
[----:B--2---:R-:W-:Y:S02]  /*18a0*/  PRMT R48, RZ, 0x7610, R48 ;  /* 0x00007610ff307816 */ /* 0x004fe40000000030 */
[----:B---3--:R-:W-:Y:S02]  /*18b0*/  PRMT R47, RZ, 0x7610, R47 ;  /* 0x00007610ff2f7816 */ /* 0x008fe4000000002f */
[----:B------:R-:W-:Y:S02]  /*18c0*/  PRMT R74, RZ, 0x7610, R74 ;  /* 0x00007610ff4a7816 */ /* 0x000fe4000000004a */
[----:B------:R-:W-:Y:S01]  /*18d0*/  PRMT R73, RZ, 0x7610, R73 ;  /* 0x00007610ff497816 */ /* 0x000fe20000000049 */
[----:B------:R-:W2:Y:S04]  /*18e0*/  @!P1 LDG.E.U16 R48, desc[UR30][R44.64+0x280] ;  /* 0x0002801e2c309981 */ /* 0x000ea8000c1e1500 */
[----:B------:R-:W3:Y:S01]  /*18f0*/  @!P0 LDG.E.U16 R46, desc[UR30][R44.64+0x200] ;  /* 0x0002001e2c2e8981 */ /* 0x000ee2000c1e1500 */
        /* <DEDUP_REMOVED lines=27> */
[----:B0-----:R-:W-:Y:S02]  /*1ab0*/  PRMT R44, RZ, 0x7610, R44 ;  /* 0x00007610ff2c7816 */ /* 0x001fe4000000002c */
[----:B------:R-:W-:Y:S01]  /*1ac0*/  PRMT R45, RZ, 0x7610, R45 ;  /* 0x00007610ff2d7816 */ /* 0x000fe2000000002d */
[----:B----4-:R0:W-:Y:S04]  /*1ad0*/  STS.U16 [R21], R50 ;  /* 0x0000003215007388 */ /* 0x0101e80000000400 */
[----:B-----5:R1:W-:Y:S04]  /*1ae0*/  STS.U16 [R22+0x40], R49 ;  /* 0x0000403116007388 */ /* 0x0203e80000000400 */
[----:B------:R-:W-:Y:S04]  /*1af0*/  STS.U16 [R23+0x80], R52 ;  /* 0x0000803417007388 */ /* 0x000fe80000000400 */
[----:B------:R-:W-:Y:S04]  /*1b00*/  STS.U16 [R24+0xc0], R51 ;  /* 0x0000c03318007388 */ /* 0x000fe80000000400 */
[----:B------:R-:W-:Y:S04]  /*1b10*/  STS.U16 [R25+0x100], R70 ;  /* 0x0001004619007388 */ /* 0x000fe80000000400 */
[----:B------:R-:W-:Y:S04]  /*1b20*/  STS.U16 [R26+0x140], R53 ;  /* 0x000140351a007388 */ /* 0x000fe80000000400 */
[----:B------:R-:W-:Y:S04]  /*1b30*/  STS.U16 [R27+0x180], R72 ;  /* 0x000180481b007388 */ /* 0x000fe80000000400 */
[----:B------:R-:W-:Y:S04]  /*1b40*/  STS.U16 [R28+0x1c0], R71 ;  /* 0x0001c0471c007388 */ /* 0x000fe80000000400 */
[----:B---3--:R3:W-:Y:S04]  /*1b50*/  STS.U16 [R29+0x200], R46 ;  /* 0x0002002e1d007388 */ /* 0x0087e80000000400 */
        /* <DEDUP_REMOVED lines=33> */
[----:B---3--:R-:W-:-:S11]  /*1d70*/  PRMT R46, RZ, 0x7610, R46 ;  /* 0x00007610ff2e7816 */ /* 0x008fd6000000002e */
[----:B------:R-:W3:Y:S01]  /*1d80*/  @!P0 LDG.E.U16 R49, desc[UR30][R6.64+0xc0] ;  /* 0x0000c01e06318981 */ /* 0x000ee2000c1e1500 */
[----:B------:R-:W-:Y:S02]  /*1d90*/  ISETP.NE.AND P0, PT, R94, RZ, PT ;  /* 0x000000ff5e00720c */ /* 0x000fe40003f05270 */
[----:B--2---:R-:W-:-:S11]  /*1da0*/  PRMT R43, RZ, 0x7610, R43 ;  /* 0x00007610ff2b7816 */ /* 0x004fd6000000002b */
[----:B------:R-:W2:Y:S01]  /*1db0*/  @!P0 LDG.E.U16 R46, desc[UR30][R6.64+0x100] ;  /* 0x0001001e062e8981 */ /* 0x000ea2000c1e1500 */
        /* <DEDUP_REMOVED lines=47> */
[----:B------:R-:W-:Y:S04]  /*20b0*/  STS.U16 [R22+0x40], R45 ;  /* 0x0000402d16007388 */ /* 0x000fe80000000400 */
[----:B------:R0:W-:Y:S04]  /*20c0*/  STS.U16 [R23+0x80], R50 ;  /* 0x0000803217007388 */ /* 0x0001e80000000400 */
[----:B---3--:R1:W-:Y:S04]  /*20d0*/  STS.U16 [R24+0xc0], R49 ;  /* 0x0000c03118007388 */ /* 0x0083e80000000400 */
[----:B--2---:R-:W-:Y:S04]  /*20e0*/  STS.U16 [R25+0x100], R46 ;  /* 0x0001002e19007388 */ /* 0x004fe80000000400 */
[----:B----4-:R-:W-:Y:S04]  /*20f0*/  STS.U16 [R26+0x140], R43 ;  /* 0x0001402b1a007388 */ /* 0x010fe80000000400 */
[----:B-----5:R2:W-:Y:S04]  /*2100*/  STS.U16 [R27+0x180], R48 ;  /* 0x000180301b007388 */ /* 0x0205e80000000400 */
        /* <DEDUP_REMOVED lines=31> */
[----:B--2---:R-:W-:-:S11]  /*2300*/  PRMT R48, RZ, 0x7610, R48 ;  /* 0x00007610ff307816 */ /* 0x004fd60000000030 */
[----:B------:R-:W2:Y:S01]  /*2310*/  @!P0 LDG.E.U16 R49, desc[UR30][R4.64+0x40] ;  /* 0x0000401e04318981 */ /* 0x000ea2000c1e1500 */
[----:B------:R-:W-:-:S13]  /*2320*/  ISETP.NE.AND P0, PT, R99, RZ, PT ;  /* 0x000000ff6300720c */ /* 0x000fda0003f05270 */
[----:B------:R-:W2:Y:S01]  /*2330*/  @!P0 LDG.E.U16 R48, desc[UR30][R4.64+0x80] ;  /* 0x0000801e04308981 */ /* 0x000ea2000c1e1500 */
[----:B------:R-:W-:Y:S02]  /*2340*/  ISETP.NE.AND P0, PT, R101, RZ, PT ;  /* 0x000000ff6500720c */ /* 0x000fe40003f05270 */
[----:B---3--:R-:W-:-:S11]  /*2350*/  PRMT R52, RZ, 0x7610, R52 ;  /* 0x00007610ff347816 */ /* 0x008fd60000000034 */
[----:B------:R-:W3:Y:S01]  /*2360*/  @!P0 LDG.E.U16 R91, desc[UR30][R4.64+0xc0] ;  /* 0x0000c01e045b8981 */ /* 0x000ee2000c1e1500 */
[----:B------:R-:W-:-:S13]  /*2370*/  ISETP.NE.AND P0, PT, R104, RZ, PT ;  /* 0x000000ff6800720c */ /* 0x000fda0003f05270 */
        /* <DEDUP_REMOVED lines=67> */
[----:B------:R-:W-:Y:S04]  /*27b0*/  LDS.U16 R49, [R37+0x6] ;  /* 0x0000060025317984 */ /* 0x000fe80000000400 */
[----:B------:R-:W3:Y:S04]  /*27c0*/  LDS.U16 R50, [R37+0x8] ;  /* 0x0000080025327984 */ /* 0x000ee80000000400 */
[----:B------:R-:W4:Y:S04]  /*27d0*/  LDS.U16 R52, [R37+0xa] ;  /* 0x00000a0025347984 */ /* 0x000f280000000400 */
[----:B------:R-:W-:Y:S04]  /*27e0*/  LDS.U16 R53, [R37+0xc] ;  /* 0x00000c0025357984 */ /* 0x000fe80000000400 */
[----:B------:R-:W5:Y:S04]  /*27f0*/  LDS.U16 R86, [R37+0xe] ;  /* 0x00000e0025567984 */ /* 0x000f680000000400 */
        /* <DEDUP_REMOVED lines=52> */
[----:B---3--:R-:W-:Y:S02]  /*2b40*/  HADD2.F32 R50, -RZ, R50.H0_H0 ;  /* 0x20000032ff327230 */ /* 0x008fe40000004100 */
[----:B------:R-:W-:Y:S01]  /*2b50*/  FMUL.FTZ R118, R5, -1.4426950216293334961 ;  /* 0xbfb8aa3b05767820 */ /* 0x000fe20000410000 */
[----:B------:R-:W-:Y:S02]  /*2b60*/  HADD2.F32 R4, -RZ, R4.H0_H0 ;  /* 0x20000004ff047230 */ /* 0x000fe40000004100 */
[----:B0-----:R-:W-:-:S03]  /*2b70*/  FMUL.FTZ R3, R50, -1.4426950216293334961 ;  /* 0xbfb8aa3b32037820 */ /* 0x001fc60000410000 */
[----:B------:R-:W-:Y:S01]  /*2b80*/  MUFU.EX2 R118, R118 ;  /* 0x0000007600767308 */ /* 0x000fe20000000800 */
[----:B-1----:R-:W-:-:S03]  /*2b90*/  FADD.FTZ R97, R97, 1 ;  /* 0x3f80000061617421 */ /* 0x002fc60000010000 */
[----:B------:R-:W0:Y:S01]  /*2ba0*/  MUFU.EX2 R3, R3 ;  /* 0x0000000300037308 */ /* 0x000e220000000800 */
[----:B------:R-:W-:-:S03]  /*2bb0*/  FMUL.FTZ R101, R4, -1.4426950216293334961 ;  /* 0xbfb8aa3b04657820 */ /* 0x000fc60000410000 */
[----:B------:R-:W1:Y:S01]  /*2bc0*/  MUFU.RCP R97, R97 ;  /* 0x0000006100617308 */ /* 0x000e620000001000 */
[----:B------:R-:W-:Y:S02]  /*2bd0*/  HADD2.F32 R49, -RZ, R49.H0_H0 ;  /* 0x20000031ff317230 */ /* 0x000fe40000004100 */
[----:B----4-:R-:W-:-:S05]  /*2be0*/  HADD2.F32 R52, -RZ, R52.H0_H0 ;  /* 0x20000034ff347230 */ /* 0x010fca0000004100 */
[----:B------:R-:W2:Y:S01]  /*2bf0*/  MUFU.EX2 R101, R101 ;  /* 0x0000006500657308 */ /* 0x000ea20000000800 */
[----:B------:R-:W-:Y:S01]  /*2c00*/  FMUL.FTZ R2, R49, -1.4426950216293334961 ;  /* 0xbfb8aa3b31027820 */ /* 0x000fe20000410000 */
[----:B------:R-:W-:Y:S01]  /*2c10*/  FMUL.FTZ R120, R52, -1.4426950216293334961 ;  /* 0xbfb8aa3b34787820 */ /* 0x000fe20000410000 */
[----:B0-----:R-:W-:Y:S01]  /*2c20*/  FADD.FTZ R3, R3, 1 ;  /* 0x3f80000003037421 */ /* 0x001fe20000010000 */
[----:B-----5:R-:W-:-:S03]  /*2c30*/  HADD2.F32 R86, -RZ, R86.H0_H0 ;  /* 0x20000056ff567230 */ /* 0x020fc60000004100 */
[----:B------:R-:W0:Y:S04]  /*2c40*/  MUFU.EX2 R2, R2 ;  /* 0x0000000200027308 */ /* 0x000e280000000800 */
[----:B------:R-:W3:Y:S01]  /*2c50*/  MUFU.EX2 R120, R120 ;  /* 0x0000007800787308 */ /* 0x000ee20000000800 */
[----:B--2---:R-:W-:Y:S01]  /*2c60*/  FADD.FTZ R101, R101, 1 ;  /* 0x3f80000065657421 */ /* 0x004fe20000010000 */
[----:B------:R-:W-:Y:S01]  /*2c70*/  FMUL.FTZ R124, R86, -1.4426950216293334961 ;  /* 0xbfb8aa3b567c7820 */ /* 0x000fe20000410000 */
[----:B------:R-:W-:Y:S01]  /*2c80*/  HADD2.F32 R53, -RZ, R53.H0_H0 ;  /* 0x20000035ff357230 */ /* 0x000fe20000004100 */
[----:B------:R-:W-:Y:S01]  /*2c90*/  ISETP.NE.AND P1, PT, R121, RZ, PT ;  /* 0x000000ff7900720c */ /* 0x000fe20003f25270 */
[----:B------:R-:W-:Y:S02]  /*2ca0*/  HADD2.F32 R87, -RZ, R87.H0_H0 ;  /* 0x20000057ff577230 */ /* 0x000fe40000004100 */
[----:B------:R-:W2:Y:S01]  /*2cb0*/  MUFU.RCP R101, R101 ;  /* 0x0000006500657308 */ /* 0x000ea20000001000 */
[----:B------:R-:W-:-:S02]  /*2cc0*/  HADD2.F32 R102, -RZ, R102.H0_H0 ;  /* 0x20000066ff667230 */ /* 0x000fc40000004100 */
[----:B------:R-:W-:Y:S01]  /*2cd0*/  FMUL.FTZ R122, R53, -1.4426950216293334961 ;  /* 0xbfb8aa3b357a7820 */ /* 0x000fe20000410000 */
[----:B------:R-:W-:Y:S02]  /*2ce0*/  HADD2.F32 R88, -RZ, R88.H0_H0 ;  /* 0x20000058ff587230 */ /* 0x000fe40000004100 */
[----:B------:R-:W-:Y:S02]  /*2cf0*/  FMUL.FTZ R126, R87, -1.4426950216293334961 ;  /* 0xbfb8aa3b577e7820 */ /* 0x000fe40000410000 */
[----:B------:R-:W-:Y:S01]  /*2d00*/  MUFU.EX2 R124, R124 ;  /* 0x0000007c007c7308 */ /* 0x000fe20000000800 */
[----:B------:R-:W-:Y:S01]  /*2d10*/  FMUL.FTZ R127, R88, -1.4426950216293334961 ;  /* 0xbfb8aa3b587f7820 */ /* 0x000fe20000410000 */
[----:B------:R-:W-:Y:S02]  /*2d20*/  HADD2.F32 R105, -RZ, R105.H0_H0 ;  /* 0x20000069ff697230 */ /* 0x000fe40000004100 */
[----:B------:R-:W4:Y:S01]  /*2d30*/  MUFU.EX2 R122, R122 ;  /* 0x0000007a007a7308 */ /* 0x000f220000000800 */
[----:B------:R-:W-:-:S03]  /*2d40*/  HADD2.F32 R92, -RZ, R92.H0_H0 ;  /* 0x2000005cff5c7230 */ /* 0x000fc60000004100 */
[----:B------:R-:W5:Y:S01]  /*2d50*/  MUFU.EX2 R126, R126 ;  /* 0x0000007e007e7308 */ /* 0x000f620000000800 */
[----:B------:R-:W-:-:S03]  /*2d60*/  HADD2.F32 R103, -RZ, R103.H0_H0 ;  /* 0x20000067ff677230 */ /* 0x000fc60000004100 */
[----:B------:R-:W5:Y:S01]  /*2d70*/  MUFU.EX2 R127, R127 ;  /* 0x0000007f007f7308 */ /* 0x000f620000000800 */
[----:B------:R-:W-:Y:S01]  /*2d80*/  FMUL.FTZ R130, R92, -1.4426950216293334961 ;  /* 0xbfb8aa3b5c827820 */ /* 0x000fe20000410000 */
[----:B------:R-:W-:Y:S01]  /*2d90*/  HADD2.F32 R115, -RZ, R115.H0_H0 ;  /* 0x20000073ff737230 */ /* 0x000fe20000004100 */
        /* <DEDUP_REMOVED lines=15> */
[----:B------:R-:W-:Y:S01]  /*2e90*/  STS.U16 [R36+0x3c0], R125 ;  /* 0x0003c07d24007388 */ /* 0x000fe20000000400 */
[----:B------:R-:W-:-:S03]  /*2ea0*/  NOP ;  /* 0x0000000000007918 */ /* 0x000fc60000000000 */
[----:B------:R-:W5:Y:S04]  /*2eb0*/  LDS.U16 R99, [R37+0x4] ;  /* 0x0000040025637984 */ /* 0x000f680000000400 */
[----:B------:R-:W5:Y:S04]  /*2ec0*/  LDS.U16 R98, [R37+0x2] ;  /* 0x0000020025627984 */ /* 0x000f680000000400 */
[----:B------:R-:W5:Y:S01]  /*2ed0*/  LDS.U16 R96, [R37] ;  /* 0x0000000025607984 */ /* 0x000f620000000400 */
[----:B-1----:R-:W-:-:S03]  /*2ee0*/  FADD.FTZ R104, R118, 1 ;  /* 0x3f80000076687421 */ /* 0x002fc60000010000 */
[----:B------:R-:W1:Y:S01]  /*2ef0*/  LDS.U16 R110, [R37+0x6] ;  /* 0x00000600256e7984 */ /* 0x000e620000000400 */
[----:B------:R3:W-:Y:S03]  /*2f00*/  MUFU.RCP R107, R3 ;  /* 0x00000003006b7308 */ /* 0x0007e60000001000 */
[----:B------:R-:W1:Y:S04]  /*2f10*/  LDS.U16 R113, [R37+0xa] ;  /* 0x00000a0025717984 */ /* 0x000e680000000400 */
[----:B------:R-:W1:Y:S01]  /*2f20*/  LDS.U16 R112, [R37+0x8] ;  /* 0x0000080025707984 */ /* 0x000e620000000400 */
[----:B------:R-:W5:Y:S01]  /*2f30*/  MUFU.RCP R104, R104 ;  /* 0x0000006800687308 */ /* 0x000f620000001000 */
[----:B---3--:R-:W-:Y:S01]  /*2f40*/  FADD.FTZ R3, -R97, 1 ;  /* 0x3f80000061037421 */ /* 0x008fe20000010100 */
[----:B0-----:R-:W-:Y:S01]  /*2f50*/  FADD.FTZ R106, R2, 1 ;  /* 0x3f800000026a7421 */ /* 0x001fe20000010000 */
[----:B------:R-:W-:Y:S01]  /*2f60*/  FADD.FTZ R109, R120, 1 ;  /* 0x3f800000786d7421 */ /* 0x000fe20000010000 */
[----:B--2---:R-:W-:Y:S01]  /*2f70*/  MOV R111, UR20 ;  /* 0x00000014006f7c02 */ /* 0x004fe20008000f00 */
[----:B----4-:R-:W-:Y:S01]  /*2f80*/  FFMA.FTZ R119, R48, R3, 1 ;  /* 0x3f80000030777423 */ /* 0x010fe20000010003 */
[----:B-----5:R-:W-:Y:S01]  /*2f90*/  FADD.FTZ R123, -R101, 1 ;  /* 0x3f800000657b7421 */ /* 0x020fe20000010100 */
[----:B------:R-:W0:Y:S01]  /*2fa0*/  LDS.U16 R3, [R37+0xc] ;  /* 0x00000c0025037984 */ /* 0x000e220000000400 */
[----:B------:R-:W2:Y:S01]  /*2fb0*/  MUFU.RCP R106, R106 ;  /* 0x0000006a006a7308 */ /* 0x000ea20000001000 */
[----:B------:R-:W-:Y:S01]  /*2fc0*/  MOV R2, UR29 ;  /* 0x0000001d00027c02 */ /* 0x000fe20008000f00 */
[----:B------:R-:W-:Y:S01]  /*2fd0*/  FADD.FTZ R108, R122, 1 ;  /* 0x3f8000007a6c7421 */ /* 0x000fe20000010000 */
[----:B------:R-:W-:-:S02]  /*2fe0*/  HADD2.F32 R89, -RZ, R89.H0_H0 ;  /* 0x20000059ff597230 */ /* 0x000fc40000004100 */
[----:B------:R-:W-:Y:S01]  /*2ff0*/  FADD.FTZ R126, R126, 1 ;  /* 0x3f8000007e7e7421 */ /* 0x000fe20000010000 */
[----:B------:R-:W-:Y:S01]  /*3000*/  HADD2.F32 R91, -RZ, R91.H0_H0 ;  /* 0x2000005bff5b7230 */ /* 0x000fe20000004100 */
[----:B------:R-:W-:Y:S01]  /*3010*/  LDS.U16 R136, [R37+0x1a] ;  /* 0x00001a0025887984 */ /* 0x000fe20000000400 */
[----:B------:R-:W-:Y:S01]  /*3020*/  HADD2.F32 R95, -RZ, R95.H0_H0 ;  /* 0x2000005fff5f7230 */ /* 0x000fe20000004100 */
[----:B------:R-:W3:Y:S01]  /*3030*/  MUFU.EX2 R130, R130 ;  /* 0x0000008200827308 */ /* 0x000ee20000000800 */
[----:B------:R-:W-:Y:S01]  /*3040*/  HADD2.F32 R114, -RZ, R114.H0_H0 ;  /* 0x20000072ff727230 */ /* 0x000fe20000004100 */
[----:B------:R-:W-:Y:S01]  /*3050*/  LDS.U16 R138, [R37+0x1c] ;  /* 0x00001c00258a7984 */ /* 0x000fe20000000400 */
[----:B------:R-:W-:Y:S02]  /*3060*/  HADD2.F32 R99, -RZ, R99.H0_H0 ;  /* 0x20000063ff637230 */ /* 0x000fe40000004100 */
[----:B------:R-:W-:Y:S01]  /*3070*/  FADD.FTZ R120, -R104, 1 ;  /* 0x3f80000068787421 */ /* 0x000fe20000010100 */
[----:B------:R-:W-:Y:S01]  /*3080*/  HADD2.F32 R94, -RZ, R94.H0_H0 ;  /* 0x2000005eff5e7230 */ /* 0x000fe20000004100 */
[----:B------:R-:W-:Y:S01]  /*3090*/  LDS.U16 R139, [R37+0x1e] ;  /* 0x00001e00258b7984 */ /* 0x000fe20000000400 */
[----:B------:R-:W-:Y:S01]  /*30a0*/  FMUL.FTZ R125, R102, R99 ;  /* 0x00000063667d7220 */ /* 0x000fe20000410000 */
[----:B------:R-:W-:Y:S01]  /*30b0*/  FFMA.FTZ R120, R5, R120, 1 ;  /* 0x3f80000005787423 */ /* 0x000fe20000010078 */
[----:B------:R-:W-:-:S02]  /*30c0*/  HADD2.F32 R98, -RZ, R98.H0_H0 ;  /* 0x20000062ff627230 */ /* 0x000fc40000004100 */
[----:B------:R-:W-:Y:S01]  /*30d0*/  FMUL.FTZ R125, R104, R125 ;  /* 0x0000007d687d7220 */ /* 0x000fe20000410000 */
[----:B------:R-:W4:Y:S01]  /*30e0*/  MUFU.RCP R109, R109 ;  /* 0x0000006d006d7308 */ /* 0x000f220000001000 */
[----:B------:R-:W-:Y:S02]  /*30f0*/  @!P1 IMAD R2, R111, -0x200, R2 ;  /* 0xfffffe006f029824 */ /* 0x000fe400078e0202 */
[----:B------:R-:W-:Y:S01]  /*3100*/  FMUL.FTZ R141, R125, R120 ;  /* 0x000000787d8d7220 */ /* 0x000fe20000410000 */
[----:B------:R-:W-:Y:S01]  /*3110*/  HADD2.F32 R96, -RZ, R96.H0_H0 ;  /* 0x20000060ff607230 */ /* 0x000fe20000004100 */
[----:B------:R-:W5:Y:S01]  /*3120*/  LDS.U16 R120, [R37+0xe] ;  /* 0x00000e0025787984 */ /* 0x000f620000000400 */
[----:B------:R-:W-:Y:S01]  /*3130*/  FADD.FTZ R111, R124, 1 ;  /* 0x3f8000007c6f7421 */ /* 0x000fe20000010000 */
[----:B------:R-:W-:Y:S02]  /*3140*/  FMUL.FTZ R118, R105, R98 ;  /* 0x0000006269767220 */ /* 0x000fe40000410000 */
[----:B------:R-:W5:Y:S01]  /*3150*/  LDS.U16 R124, [R37+0x10] ;  /* 0x00001000257c7984 */ /* 0x000f620000000400 */
[----:B------:R-:W-:Y:S01]  /*3160*/  FMUL.FTZ R116, R103, R96 ;  /* 0x0000006067747220 */ /* 0x000fe20000410000 */
[----:B------:R-:W-:Y:S01]  /*3170*/  FFMA.FTZ R123, R4, R123, 1 ;  /* 0x3f800000047b7423 */ /* 0x000fe2000001007b */
[----:B------:R-:W-:Y:S01]  /*3180*/  FMUL.FTZ R118, R101, R118 ;  /* 0x0000007665767220 */ /* 0x000fe20000410000 */
[----:B-1----:R-:W-:-:S02]  /*3190*/  HADD2.F32 R110, -RZ, R110.H0_H0 ;  /* 0x2000006eff6e7230 */ /* 0x002fc40000004100 */
[----:B------:R-:W-:Y:S01]  /*31a0*/  FMUL.FTZ R116, R97, R116 ;  /* 0x0000007461747220 */ /* 0x000fe20000410000 */
[----:B------:R-:W-:Y:S02]  /*31b0*/  HADD2.F32 R113, -RZ, R113.H0_H0 ;  /* 0x20000071ff717230 */ /* 0x000fe40000004100 */
[----:B------:R-:W-:Y:S01]  /*31c0*/  FMUL.FTZ R140, R118, R123 ;  /* 0x0000007b768c7220 */ /* 0x000fe20000410000 */
[----:B--2---:R-:W-:Y:S01]  /*31d0*/  FADD.FTZ R118, -R106, 1 ;  /* 0x3f8000006a767421 */ /* 0x004fe20000010100 */
[----:B------:R-:W-:Y:S01]  /*31e0*/  FMUL.FTZ R123, R115, R110 ;  /* 0x0000006e737b7220 */ /* 0x000fe20000410000 */
[----:B------:R-:W-:Y:S01]  /*31f0*/  FMUL.FTZ R135, R116, R119 ;  /* 0x0000007774877220 */ /* 0x000fe20000410000 */
[----:B------:R-:W-:Y:S01]  /*3200*/  FMUL.FTZ R128, R89, -1.4426950216293334961 ;  /* 0xbfb8aa3b59807820 */ /* 0x000fe20000410000 */
[----:B------:R-:W1:Y:S01]  /*3210*/  MUFU.RCP R108, R108 ;  /* 0x0000006c006c7308 */ /* 0x000e620000001000 */
[----:B------:R-:W-:Y:S01]  /*3220*/  FADD.FTZ R119, R127, 1 ;  /* 0x3f8000007f777421 */ /* 0x000fe20000010000 */
[----:B------:R-:W-:Y:S01]  /*3230*/  FFMA.FTZ R118, R49, R118, 1 ;  /* 0x3f80000031767423 */ /* 0x000fe20000010076 */
[----:B------:R-:W-:Y:S01]  /*3240*/  FMUL.FTZ R123, R106, R123 ;  /* 0x0000007b6a7b7220 */ /* 0x000fe20000410000 */
[----:B------:R-:W-:Y:S01]  /*3250*/  FMUL.FTZ R129, R91, -1.4426950216293334961 ;  /* 0xbfb8aa3b5b817820 */ /* 0x000fe20000410000 */
[----:B------:R-:W-:Y:S01]  /*3260*/  FMUL.FTZ R134, R95, -1.4426950216293334961 ;  /* 0xbfb8aa3b5f867820 */ /* 0x000fe20000410000 */
[----:B----4-:R-:W-:-:S02]  /*3270*/  FADD.FTZ R127, -R109, 1 ;  /* 0x3f8000006d7f7421 */ /* 0x010fc40000010100 */
[----:B------:R2:W4:Y:S01]  /*3280*/  MUFU.RCP R116, R126 ;  /* 0x0000007e00747308 */ /* 0x0005220000001000 */
[----:B------:R-:W-:Y:S01]  /*3290*/  FMUL.FTZ R142, R123, R118 ;  /* 0x000000767b8e7220 */ /* 0x000fe20000410000 */
[----:B------:R-:W-:Y:S01]  /*32a0*/  FMUL.FTZ R132, R94, -1.4426950216293334961 ;  /* 0xbfb8aa3b5e847820 */ /* 0x000fe20000410000 */
[----:B------:R-:W-:Y:S02]  /*32b0*/  HADD2.F32 R117, -RZ, R117.H0_H0 ;  /* 0x20000075ff757230 */ /* 0x000fe40000004100 */
[----:B------:R-:W-:Y:S01]  /*32c0*/  FFMA.FTZ R127, R52, R127, 1 ;  /* 0x3f800000347f7423 */ /* 0x000fe2000001007f */
[----:B------:R-:W-:Y:S02]  /*32d0*/  HADD2.F32 R112, -RZ, R112.H0_H0 ;  /* 0x20000070ff707230 */ /* 0x000fe40000004100 */
[----:B--2---:R-:W-:Y:S01]  /*32e0*/  FMUL.FTZ R126, R114, R113 ;  /* 0x00000071727e7220 */ /* 0x004fe20000410000 */
[----:B------:R-:W-:Y:S01]  /*32f0*/  HADD2.F32 R123, -RZ, R100.H0_H0 ;  /* 0x20000064ff7b7230 */ /* 0x000fe20000004100 */
[----:B------:R-:W2:Y:S01]  /*3300*/  MUFU.EX2 R128, R128 ;  /* 0x0000008000807308 */ /* 0x000ea20000000800 */
[----:B------:R-:W-:-:S02]  /*3310*/  HADD2.F32 R93, -RZ, R93.H0_H0 ;  /* 0x2000005dff5d7230 */ /* 0x000fc40000004100 */
[----:B------:R-:W-:Y:S01]  /*3320*/  FMUL.FTZ R126, R109, R126 ;  /* 0x0000007e6d7e7220 */ /* 0x000fe20000410000 */
[----:B0-----:R-:W-:Y:S01]  /*3330*/  HADD2.F32 R100, -RZ, R3.H0_H0 ;  /* 0x20000003ff647230 */ /* 0x001fe20000004100 */
[----:B------:R0:W-:Y:S01]  /*3340*/  MUFU.EX2 R148, R134 ;  /* 0x0000008600947308 */ /* 0x0001e20000000800 */
[----:B------:R-:W4:Y:S01]  /*3350*/  LDS.U16 R3, [R37+0x12] ;  /* 0x0000120025037984 */ /* 0x000f220000000400 */
[----:B------:R-:W-:Y:S02]  /*3360*/  FMUL.FTZ R144, R126, R127 ;  /* 0x0000007f7e907220 */ /* 0x000fe40000410000 */
[----:B------:R-:W5:Y:S01]  /*3370*/  MUFU.EX2 R129, R129 ;  /* 0x0000008100817308 */ /* 0x000f620000000800 */
[----:B------:R-:W-:Y:S01]  /*3380*/  FADD.FTZ R125, -R107, 1 ;  /* 0x3f8000006b7d7421 */ /* 0x000fe20000010100 */
[----:B------:R-:W-:Y:S01]  /*3390*/  FMUL.FTZ R122, R117, R112 ;  /* 0x00000070757a7220 */ /* 0x000fe20000410000 */
[----:B0-----:R-:W0:Y:S01]  /*33a0*/  LDS.U16 R134, [R37+0x18] ;  /* 0x0000180025867984 */ /* 0x001e220000000400 */
[----:B------:R1:W-:Y:S01]  /*33b0*/  MUFU.EX2 R133, R132 ;  /* 0x0000008400857308 */ /* 0x0003e20000000800 */
[----:B---3--:R-:W-:Y:S01]  /*33c0*/  FADD.FTZ R127, R130, 1 ;  /* 0x3f800000827f7421 */ /* 0x008fe20000010000 */
[----:B------:R-:W-:Y:S01]  /*33d0*/  FMUL.FTZ R131, R93, -1.4426950216293334961 ;  /* 0xbfb8aa3b5d837820 */ /* 0x000fe20000410000 */
[----:B------:R-:W-:Y:S01]  /*33e0*/  LDS.U16 R130, [R37+0x14] ;  /* 0x0000140025827984 */ /* 0x000fe20000000400 */
[----:B------:R-:W-:Y:S01]  /*33f0*/  FFMA.FTZ R125, R50, R125, 1 ;  /* 0x3f800000327d7423 */ /* 0x000fe2000001007d */
[----:B------:R-:W-:-:S02]  /*3400*/  FMUL.FTZ R122, R107, R122 ;  /* 0x0000007a6b7a7220 */ /* 0x000fc40000410000 */
[----:B-1----:R-:W1:Y:S01]  /*3410*/  LDS.U16 R132, [R37+0x16] ;  /* 0x0000160025847984 */ /* 0x002e620000000400 */
[----:B------:R-:W3:Y:S01]  /*3420*/  MUFU.EX2 R131, R131 ;  /* 0x0000008300837308 */ /* 0x000ee20000000800 */
[----:B------:R-:W-:Y:S01]  /*3430*/  FMUL.FTZ R143, R122, R125 ;  /* 0x0000007d7a8f7220 */ /* 0x000fe20000410000 */
[----:B------:R-:W-:Y:S01]  /*3440*/  FADD.FTZ R126, -R108, 1 ;  /* 0x3f8000006c7e7421 */ /* 0x000fe20000010100 */
[----:B------:R-:W-:Y:S01]  /*3450*/  FMUL.FTZ R125, R123, R100 ;  /* 0x000000647b7d7220 */ /* 0x000fe20000410000 */
[----:B------:R-:W0:Y:S01]  /*3460*/  MUFU.RCP R111, R111 ;  /* 0x0000006f006f7308 */ /* 0x000e220000001000 */
[----:B--2---:R-:W-:Y:S01]  /*3470*/  FADD.FTZ R128, R128, 1 ;  /* 0x3f80000080807421 */ /* 0x004fe20000010000 */
[----:B-----5:R-:W-:Y:S01]  /*3480*/  FADD.FTZ R122, R129, 1 ;  /* 0x3f800000817a7421 */ /* 0x020fe20000010000 */
[----:B------:R-:W-:Y:S01]  /*3490*/  FFMA.FTZ R129, R53, R126, 1 ;  /* 0x3f80000035817423 */ /* 0x000fe2000001007e */
[----:B------:R-:W-:Y:S01]  /*34a0*/  FMUL.FTZ R126, R108, R125 ;  /* 0x0000007d6c7e7220 */ /* 0x000fe20000410000 */
[----:B------:R-:W-:-:S02]  /*34b0*/  HADD2.F32 R125, -RZ, R90.H0_H0 ;  /* 0x2000005aff7d7230 */ /* 0x000fc40000004100 */
[----:B------:R-:W-:Y:S01]  /*34c0*/  HADD2.F32 R90, -RZ, R120.H0_H0 ;  /* 0x20000078ff5a7230 */ /* 0x000fe20000004100 */
[----:B------:R4:W2:Y:S01]  /*34d0*/  MUFU.RCP R118, R128 ;  /* 0x0000008000767308 */ /* 0x0008a20000001000 */
[----:B------:R-:W-:Y:S02]  /*34e0*/  HADD2.F32 R120, -RZ, R51.H0_H0 ;  /* 0x20000033ff787230 */ /* 0x000fe40000004100 */
[----:B------:R-:W-:Y:S02]  /*34f0*/  HADD2.F32 R51, -RZ, R124.H0_H0 ;  /* 0x2000007cff337230 */ /* 0x000fe40000004100 */
[----:B---3--:R-:W-:-:S03]  /*3500*/  FADD.FTZ R137, R131, 1 ;  /* 0x3f80000083897421 */ /* 0x008fc60000010000 */
[----:B------:R-:W-:Y:S01]  /*3510*/  MUFU.RCP R119, R119 ;  /* 0x0000007700777308 */ /* 0x000fe20000001000 */
[----:B----4-:R-:W-:Y:S01]  /*3520*/  FADD.FTZ R128, -R116, 1 ;  /* 0x3f80000074807421 */ /* 0x010fe20000010100 */
[----:B------:R-:W-:-:S06]  /*3530*/  FMUL.FTZ R131, R120, R51 ;  /* 0x0000003378837220 */ /* 0x000fcc0000410000 */
[----:B------:R-:W3:Y:S01]  /*3540*/  MUFU.RCP R122, R122 ;  /* 0x0000007a007a7308 */ /* 0x000ee20000001000 */
[----:B------:R-:W-:Y:S01]  /*3550*/  FMUL.FTZ R145, R126, R129 ;  /* 0x000000817e917220 */ /* 0x000fe20000410000 */
[----:B0-----:R-:W-:Y:S01]  /*3560*/  FADD.FTZ R129, -R111, 1 ;  /* 0x3f8000006f817421 */ /* 0x001fe20000010100 */
[----:B------:R-:W-:Y:S01]  /*3570*/  FMUL.FTZ R126, R125, R90 ;  /* 0x0000005a7d7e7220 */ /* 0x000fe20000410000 */
[----:B------:R-:W-:Y:S01]  /*3580*/  FFMA.FTZ R128, R87, R128, 1 ;  /* 0x3f80000057807423 */ /* 0x000fe20000010080 */
[----:B------:R-:W-:-:S03]  /*3590*/  FMUL.FTZ R131, R116, R131 ;  /* 0x0000008374837220 */ /* 0x000fc60000410000 */
[----:B------:R-:W0:Y:S01]  /*35a0*/  MUFU.RCP R127, R127 ;  /* 0x0000007f007f7308 */ /* 0x000e220000001000 */
[----:B------:R-:W-:Y:S01]  /*35b0*/  FFMA.FTZ R129, R86, R129, 1 ;  /* 0x3f80000056817423 */ /* 0x000fe20000010081 */
[----:B------:R-:W-:Y:S01]  /*35c0*/  FMUL.FTZ R126, R111, R126 ;  /* 0x0000007e6f7e7220 */ /* 0x000fe20000410000 */
[----:B------:R-:W-:Y:S01]  /*35d0*/  FMUL.FTZ R147, R131, R128 ;  /* 0x0000008083937220 */ /* 0x000fe20000410000 */
[----:B------:R-:W-:Y:S02]  /*35e0*/  HADD2.F32 R128, -RZ, R44.H0_H0 ;  /* 0x2000002cff807230 */ /* 0x000fe40000004100 */
[----:B------:R-:W-:Y:S01]  /*35f0*/  FADD.FTZ R133, R133, 1 ;  /* 0x3f80000085857421 */ /* 0x000fe20000010000 */
[----:B--2---:R-:W-:Y:S01]  /*3600*/  FADD.FTZ R44, -R118, 1 ;  /* 0x3f800000762c7421 */ /* 0x004fe20000010100 */
[----:B------:R-:W-:Y:S01]  /*3610*/  FMUL.FTZ R146, R126, R129 ;  /* 0x000000817e927220 */ /* 0x000fe20000410000 */
[----:B------:R-:W-:Y:S01]  /*3620*/  FADD.FTZ R148, R148, 1 ;  /* 0x3f80000094947421 */ /* 0x000fe20000010000 */
[----:B------:R-:W-:-:S02]  /*3630*/  HADD2.F32 R126, -RZ, R46.H0_H0 ;  /* 0x2000002eff7e7230 */ /* 0x000fc40000004100 */
[----:B---3--:R-:W-:Y:S01]  /*3640*/  FADD.FTZ R46, -R122, 1 ;  /* 0x3f8000007a2e7421 */ /* 0x008fe20000010100 */
[----:B------:R-:W-:Y:S02]  /*3650*/  HADD2.F32 R131, -RZ, R45.H0_H0 ;  /* 0x2000002dff837230 */ /* 0x000fe40000004100 */
[----:B------:R-:W-:Y:S01]  /*3660*/  FADD.FTZ R45, -R119, 1 ;  /* 0x3f800000772d7421 */ /* 0x000fe20000010100 */
[----:B------:R-:W-:Y:S02]  /*3670*/  HADD2.F32 R129, -RZ, R47.H0_H0 ;  /* 0x2000002fff817230 */ /* 0x000fe40000004100 */
[----:B------:R-:W-:Y:S01]  /*3680*/  FFMA.FTZ R150, R89, R44, 1 ;  /* 0x3f80000059967423 */ /* 0x000fe2000001002c */
[----:B------:R-:W-:Y:S01]  /*3690*/  HADD2.F32 R44, -RZ, R3.H0_H0 ;  /* 0x20000003ff2c7230 */ /* 0x000fe20000004100 */
[----:B------:R2:W3:Y:S01]  /*36a0*/  MUFU.RCP R124, R137 ;  /* 0x00000089007c7308 */ /* 0x0004e20000001000 */
[----:B------:R-:W-:Y:S02]  /*36b0*/  HADD2.F32 R47, -RZ, R134.H0_H0 ;  /* 0x20000086ff2f7230 */ /* 0x000fe40000004100 */
[----:B------:R-:W-:Y:S01]  /*36c0*/  FFMA.FTZ R152, R91, R46, 1 ;  /* 0x3f8000005b987423 */ /* 0x000fe2000001002e */
[----:B-1----:R-:W-:-:S02]  /*36d0*/  HADD2.F32 R46, -RZ, R132.H0_H0 ;  /* 0x20000084ff2e7230 */ /* 0x002fc40000004100 */
[----:B0-----:R-:W-:Y:S02]  /*36e0*/  FADD.FTZ R149, -R127, 1 ;  /* 0x3f8000007f957421 */ /* 0x001fe40000010100 */
[----:B------:R-:W0:Y:S01]  /*36f0*/  MUFU.RCP R133, R133 ;  /* 0x0000008500857308 */ /* 0x000e220000001000 */
[----:B--2---:R-:W-:Y:S01]  /*3700*/  FFMA.FTZ R137, R88, R45, 1 ;  /* 0x3f80000058897423 */ /* 0x004fe2000001002d */
[----:B------:R-:W-:Y:S02]  /*3710*/  HADD2.F32 R45, -RZ, R130.H0_H0 ;  /* 0x20000082ff2d7230 */ /* 0x000fe40000004100 */
[----:B------:R-:W-:Y:S01]  /*3720*/  FMUL.FTZ R130, R129, R44 ;  /* 0x0000002c81827220 */ /* 0x000fe20000410000 */
[----:B------:R-:W-:-:S03]  /*3730*/  FMUL.FTZ R132, R128, R47 ;  /* 0x0000002f80847220 */ /* 0x000fc60000410000 */
[----:B------:R1:W2:Y:S01]  /*3740*/  MUFU.RCP R154, R148 ;  /* 0x00000094009a7308 */ /* 0x0002a20000001000 */
[----:B------:R-:W-:Y:S01]  /*3750*/  FFMA.FTZ R151, R92, R149, 1 ;  /* 0x3f8000005c977423 */ /* 0x000fe20000010095 */
[----:B------:R-:W-:Y:S01]  /*3760*/  FMUL.FTZ R130, R119, R130 ;  /* 0x0000008277827220 */ /* 0x000fe20000410000 */
[----:B------:R-:W-:Y:S01]  /*3770*/  FMUL.FTZ R132, R127, R132 ;  /* 0x000000847f847220 */ /* 0x000fe20000410000 */
[----:B------:R-:W-:Y:S01]  /*3780*/  FMUL.FTZ R149, R131, R46 ;  /* 0x0000002e83957220 */ /* 0x000fe20000410000 */
[----:B------:R-:W-:Y:S01]  /*3790*/  F2FP.F16.F32.PACK_AB R140, R140, R135 ;  /* 0x000000878c8c723e */ /* 0x000fe200000000ff */
[----:B------:R-:W-:Y:S01]  /*37a0*/  BAR.SYNC.DEFER_BLOCKING 0x0 ;  /* 0x0000000000007b1d */ /* 0x000fe20000010000 */
[----:B------:R-:W-:Y:S01]  /*37b0*/  FMUL.FTZ R151, R132, R151 ;  /* 0x0000009784977220 */ /* 0x000fe20000410000 */
[----:B------:R-:W-:Y:S02]  /*37c0*/  HADD2.F32 R134, -RZ, R43.H0_H0 ;  /* 0x2000002bff867230 */ /* 0x000fe40000004100 */
[----:B-1----:R-:W-:Y:S01]  /*37d0*/  FMUL.FTZ R148, R130, R137 ;  /* 0x0000008982947220 */ /* 0x002fe20000410000 */
[----:B------:R-:W-:Y:S01]  /*37e0*/  FMUL.FTZ R149, R122, R149 ;  /* 0x000000957a957220 */ /* 0x000fe20000410000 */
[----:B------:R-:W-:-:S02]  /*37f0*/  HADD2.F32 R135, -RZ, R7.H0_H0 ;  /* 0x20000007ff877230 */ /* 0x000fc40000004100 */
[----:B------:R-:W-:Y:S02]  /*3800*/  HADD2.F32 R137, -RZ, R6.H0_H0 ;  /* 0x20000006ff897230 */ /* 0x000fe40000004100 */
[----:B------:R-:W-:Y:S02]  /*3810*/  HADD2.F32 R43, -RZ, R136.H0_H0 ;  /* 0x20000088ff2b7230 */ /* 0x000fe40000004100 */
[----:B------:R-:W-:Y:S02]  /*3820*/  HADD2.F32 R130, -RZ, R138.H0_H0 ;  /* 0x2000008aff827230 */ /* 0x000fe40000004100 */
[----:B------:R-:W-:Y:S02]  /*3830*/  HADD2.F32 R132, -RZ, R139.H0_H0 ;  /* 0x2000008bff847230 */ /* 0x000fe40000004100 */
[----:B------:R-:W-:Y:S01]  /*3840*/  FMUL.FTZ R152, R149, R152 ;  /* 0x0000009895987220 */ /* 0x000fe20000410000 */
[----:B------:R-:W-:Y:S01]  /*3850*/  FMUL.FTZ R3, R126, R45 ;  /* 0x0000002d7e037220 */ /* 0x000fe20000410000 */
[----:B---3--:R-:W-:Y:S01]  /*3860*/  FADD.FTZ R6, -R124, 1 ;  /* 0x3f8000007c067421 */ /* 0x008fe20000010100 */
[----:B0-----:R-:W-:Y:S01]  /*3870*/  FADD.FTZ R149, -R133, 1 ;  /* 0x3f80000085957421 */ /* 0x001fe20000010100 */
        /* <DEDUP_REMOVED lines=16> */
[----:B------:R-:W-:Y:S01]  /*3980*/  FMUL.FTZ R139, R139, R138 ;  /* 0x0000008a8b8b7220 */ /* 0x000fe20000410000 */
[----:B------:R-:W-:-:S02]  /*3990*/  PRMT R7, R140, 0x7632, R7 ;  /* 0x000076328c077816 */ /* 0x000fc40000000007 */
[----:B------:R-:W-:Y:S02]  /*39a0*/  PRMT R138, R141, 0x7632, R138 ;  /* 0x000076328d8a7816 */ /* 0x000fe4000000008a */
[----:B------:R-:W-:Y:S02]  /*39b0*/  PRMT R142, R143, 0x7632, R142 ;  /* 0x000076328f8e7816 */ /* 0x000fe4000000008e */
[----:B------:R-:W-:Y:S02]  /*39c0*/  F2FP.F16.F32.PACK_AB R145, R146, R145 ;  /* 0x000000919291723e */ /* 0x000fe400000000ff */
[----:B------:R-:W-:Y:S02]  /*39d0*/  F2FP.F16.F32.PACK_AB R147, R148, R147 ;  /* 0x000000939493723e */ /* 0x000fe400000000ff */
[----:B------:R-:W-:Y:S02]  /*39e0*/  F2FP.F16.F32.PACK_AB R3, R152, R3 ;  /* 0x000000039803723e */ /* 0x000fe400000000ff */
[----:B------:R-:W-:-:S02]  /*39f0*/  F2FP.F16.F32.PACK_AB R6, R6, R151 ;  /* 0x000000970606723e */ /* 0x000fc400000000ff */
[----:B------:R-:W-:Y:S01]  /*3a00*/  F2FP.F16.F32.PACK_AB R136, R139, R136 ;  /* 0x000000888b88723e */ /* 0x000fe200000000ff */
[----:B------:R0:W-:Y:S03]  /*3a10*/  STS.U16 [R37], R140 ;  /* 0x0000008c25007388 */ /* 0x0001e60000000400 */
[----:B------:R-:W-:Y:S01]  /*3a20*/  PRMT R144, R136, 0x7632, R144 ;  /* 0x0000763288907816 */ /* 0x000fe20000000090 */
[----:B------:R1:W-:Y:S04]  /*3a30*/  STS.U16 [R37+0x2], R7 ;  /* 0x0000020725007388 */ /* 0x0003e80000000400 */
[----:B------:R2:W-:Y:S01]  /*3a40*/  STS.U16 [R37+0x6], R138 ;  /* 0x0000068a25007388 */ /* 0x0005e20000000400 */
[----:B0-----:R-:W-:-:S03]  /*3a50*/  PRMT R140, R147, 0x7632, R140 ;  /* 0x00007632938c7816 */ /* 0x001fc6000000008c */
[----:B------:R0:W-:Y:S01]  /*3a60*/  STS.U16 [R37+0xa], R142 ;  /* 0x00000a8e25007388 */ /* 0x0001e20000000400 */
[----:B-1----:R-:W-:Y:S02]  /*3a70*/  PRMT R7, R145, 0x7632, R7 ;  /* 0x0000763291077816 */ /* 0x002fe40000000007 */
[----:B--2---:R-:W-:Y:S02]  /*3a80*/  PRMT R138, R3, 0x7632, R138 ;  /* 0x00007632038a7816 */ /* 0x004fe4000000008a */
[----:B0-----:R-:W-:Y:S02]  /*3a90*/  PRMT R142, R6, 0x7632, R142 ;  /* 0x00007632068e7816 */ /* 0x001fe4000000008e */
[----:B------:R-:W-:Y:S01]  /*3aa0*/  @!P1 IADD3 R2, PT, PT, R2, 0x200, RZ ;  /* 0x0000020002029810 */ /* 0x000fe20007ffe0ff */
        /* <DEDUP_REMOVED lines=114> */
[----:B------:R-:W-:Y:S01]  /*41d0*/  MOV R3, UR29 ;  /* 0x0000001d00037c02 */ /* 0x000fe20008000f00 */
[----:B------:R-:W-:Y:S01]  /*41e0*/  FMUL.FTZ R99, R104, R99 ;  /* 0x0000006368637220 */ /* 0x000fe20000410000 */
[----:B------:R-:W-:Y:S01]  /*41f0*/  MOV R52, UR20 ;  /* 0x0000001400347c02 */ /* 0x000fe20008000f00 */
        /* <DEDUP_REMOVED lines=13> */
[----:B------:R-:W-:Y:S01]  /*42d0*/  @!P1 IMAD R3, R52, -0x200, R3 ;  /* 0xfffffe0034039824 */ /* 0x000fe200078e0203 */
[----:B------:R-:W-:Y:S01]  /*42e0*/  PRMT R43, R48, 0x7632, R43 ;  /* 0x00007632302b7816 */ /* 0x000fe2000000002b */
        /* <DEDUP_REMOVED lines=12> */
[----:B------:R-:W-:-:S02]  /*43b0*/  PRMT R49, R99, 0x7632, R49 ;  /* 0x0000763263317816 */ /* 0x000fc40000000031 */
[----:B-1----:R-:W-:Y:S01]  /*43c0*/  PRMT R43, R53, 0x7632, R43 ;  /* 0x00007632352b7816 */ /* 0x002fe2000000002b */
[----:B------:R-:W-:Y:S01]  /*43d0*/  STS.U16 [R37+0x4], R99 ;  /* 0x0000046325007388 */ /* 0x000fe20000000400 */
[----:B------:R-:W-:Y:S01]  /*43e0*/  PRMT R46, R44, 0x7632, R46 ;  /* 0x000076322c2e7816 */ /* 0x000fe2000000002e */
[----:B0-----:R-:W-:Y:S01]  /*43f0*/  UIMAD.WIDE.U32 UR8, UR34, UR12, UR8 ;  /* 0x0000000c220872a5 */ /* 0x001fe2000f8e0008 */
[----:B------:R-:W-:Y:S01]  /*4400*/  PRMT R48, R45, 0x7632, R48 ;  /* 0x000076322d307816 */ /* 0x000fe20000000030 */
[----:B------:R-:W-:Y:S01]  /*4410*/  STS.U16 [R37+0x6], R49 ;  /* 0x0000063125007388 */ /* 0x000fe20000000400 */
[C---:B--2---:R-:W-:Y:S01]  /*4420*/  PRMT R50, R2.reuse, 0x7610, R50 ;  /* 0x0000761002327816 */ /* 0x044fe20000000032 */
[----:B------:R-:W-:Y:S01]  /*4430*/  UIMAD UR9, UR34, UR13, UR9 ;  /* 0x0000000d220972a4 */ /* 0x000fe2000f8e0209 */
[----:B---3--:R-:W-:Y:S01]  /*4440*/  PRMT R52, R2, 0x7632, R52 ;  /* 0x0000763202347816 */ /* 0x008fe20000000034 */
[----:B------:R-:W-:Y:S01]  /*4450*/  STS.U16 [R37+0xc], R53 ;  /* 0x00000c3525007388 */ /* 0x000fe20000000400 */
[----:B------:R-:W-:Y:S01]  /*4460*/  PRMT R86, R94, 0x7632, R86 ;  /* 0x000076325e567816 */ /* 0x000fe20000000056 */
[----:B------:R-:W-:Y:S01]  /*4470*/  UIMAD.WIDE.U32 UR8, UR32, UR14, UR8 ;  /* 0x0000000e200872a5 */ /* 0x000fe2000f8e0008 */
[----:B------:R-:W-:Y:S01]  /*4480*/  @!P1 IADD3 R2, PT, PT, R3, 0x200, RZ ;  /* 0x0000020003029810 */ /* 0x000fe20007ffe0ff */
[----:B------:R-:W-:Y:S02]  /*4490*/  STS.U16 [R37+0xe], R43 ;  /* 0x00000e2b25007388 */ /* 0x000fe40000000400 */
[----:B------:R-:W-:-:S02]  /*44a0*/  UIMAD UR15, UR32, UR15, UR9 ;  /* 0x0000000f200f72a4 */ /* 0x000fc4000f8e0209 */
[----:B------:R-:W-:Y:S01]  /*44b0*/  STS.U16 [R37+0x10], R44 ;  /* 0x0000102c25007388 */ /* 0x000fe20000000400 */
[----:B------:R-:W-:-:S03]  /*44c0*/  IADD3 R3, P0, PT, R0, UR8, RZ ;  /* 0x0000000800037c10 */ /* 0x000fc6000ff1e0ff */
        /* <DEDUP_REMOVED lines=62> */
.L_x_12686:
        /* <DEDUP_REMOVED lines=15> */
[----:B0-----:R-:W-:Y:S01]  /*49a0*/  CS2R R42, SRZ ;  /* 0x00000000002a7805 */ /* 0x001fe2000001ff00 */
[----:B------:R-:W-:Y:S02]  /*49b0*/  HADD2.F32 R0, -RZ, R77.H0_H0 ;  /* 0x2000004dff007230 */ /* 0x000fe40000004100 */
[----:B------:R-:W-:Y:S01]  /*49c0*/  FFMA.FTZ R14, R6, R57, R11 ;  /* 0x00000039060e7223 */ /* 0x000fe2000001000b */
[----:B------:R-:W-:Y:S02]  /*49d0*/  HADD2.F32 R61, -RZ, R61.H0_H0 ;  /* 0x2000003dff3d7230 */ /* 0x000fe40000004100 */
[----:B------:R-:W-:Y:S01]  /*49e0*/  FADD.FTZ R77, R79, UR7 ;  /* 0x000000074f4d7e21 */ /* 0x000fe20008010000 */
[----:B------:R-:W-:Y:S02]  /*49f0*/  HADD2.F32 R81, -RZ, R81.H0_H0 ;  /* 0x20000051ff517230 */ /* 0x000fe40000004100 */
[----:B------:R-:W-:Y:S01]  /*4a00*/  FFMA.FTZ R13, R117, R58, R14 ;  /* 0x0000003a750d7223 */ /* 0x000fe2000001000e */
[----:B------:R-:W-:-:S02]  /*4a10*/  HADD2.F32 R3, -RZ, R75.H0_H0 ;  /* 0x2000004bff037230 */ /* 0x000fc40000004100 */
[----:B------:R-:W-:Y:S01]  /*4a20*/  FADD.FTZ R79, R0, UR7 ;  /* 0x00000007004f7e21 */ /* 0x000fe20008010000 */
[----:B------:R-:W-:Y:S02]  /*4a30*/  HADD2.F32 R62, -RZ, R62.H0_H0 ;  /* 0x2000003eff3e7230 */ /* 0x000fe40000004100 */
[----:B------:R-:W-:Y:S01]  /*4a40*/  FFMA.FTZ R14, R114, R59, R13 ;  /* 0x0000003b720e7223 */ /* 0x000fe2000001000d */
[----:B------:R-:W-:Y:S01]  /*4a50*/  FADD.FTZ R75, R81, UR7 ;  /* 0x00000007514b7e21 */ /* 0x000fe20008010000 */
[----:B------:R-:W-:Y:S02]  /*4a60*/  HADD2.F32 R63, -RZ, R63.H0_H0 ;  /* 0x2000003fff3f7230 */ /* 0x000fe40000004100 */
[----:B------:R-:W-:Y:S01]  /*4a70*/  FADD.FTZ R81, R3, UR7 ;  /* 0x0000000703517e21 */ /* 0x000fe20008010000 */
        /* <DEDUP_REMOVED lines=21> */
[----:B------:R-:W-:Y:S02]  /*4bd0*/  HADD2.F32 R78, -RZ, R78.H0_H0 ;  /* 0x2000004eff4e7230 */ /* 0x000fe40000004100 */
[----:B------:R-:W-:Y:S01]  /*4be0*/  FMUL.FTZ R86, R103, UR6 ;  /* 0x0000000667567c20 */ /* 0x000fe20008410000 */
[----:B------:R-:W-:Y:S02]  /*4bf0*/  HADD2.F32 R69, -RZ, R69.H0_H0 ;  /* 0x20000045ff457230 */ /* 0x000fe40000004100 */
[----:B------:R-:W-:Y:S01]  /*4c00*/  FFMA.FTZ R3, R119, R66, R0 ;  /* 0x0000004277037223 */ /* 0x000fe20000010000 */
[----:B------:R-:W-:-:S02]  /*4c10*/  HADD2.F32 R2, -RZ, R76.H0_H0 ;  /* 0x2000004cff027230 */ /* 0x000fc40000004100 */
[----:B------:R-:W-:Y:S01]  /*4c20*/  FADD.FTZ R76, R78, UR7 ;  /* 0x000000074e4c7e21 */ /* 0x000fe20008010000 */
        /* <DEDUP_REMOVED lines=35> */
[----:B------:R-:W0:Y:S01]  /*4e60*/  LDCU.64 UR8, c[0x0][0x3a0] ;  /* 0x00007400ff0877ac */ /* 0x000e220008000a00 */
[----:B------:R-:W-:Y:S01]  /*4e70*/  SHF.L.U32 R102, R121, 0x5, RZ ;  /* 0x0000000579667819 */ /* 0x000fe200000006ff */
[----:B------:R-:W-:Y:S02]  /*4e80*/  HFMA2 R38, -RZ, RZ, 0, 0 ;  /* 0x00000000ff267431 */ /* 0x000fe400000001ff */
[----:B------:R-:W-:Y:S01]  /*4e90*/  FADD.FTZ R106, R117, R117 ;  /* 0x00000075756a7221 */ /* 0x000fe20000010000 */
[----:B------:R-:W1:Y:S01]  /*4ea0*/  LDCU.64 UR34, c[0x0][0x3b8] ;  /* 0x00007700ff2277ac */ /* 0x000e620008000a00 */
        /* <DEDUP_REMOVED lines=13> */
[----:B0-----:R-:W-:Y:S01]  /*4f80*/  UIMAD.WIDE.U32 UR14, UR32, UR8, URZ ;  /* 0x00000008200e72a5 */ /* 0x001fe2000f8e00ff */
[----:B------:R-:W-:Y:S01]  /*4f90*/  ISETP.EQ.AND P1, PT, R121, RZ, P1 ;  /* 0x000000ff7900720c */ /* 0x000fe20000f22270 */
[----:B------:R-:W-:Y:S01]  /*4fa0*/  USHF.L.U32 UR8, UR20, 0xa, URZ ;  /* 0x0000000a14087899 */ /* 0x000fe200080006ff */
[----:B------:R-:W-:Y:S01]  /*4fb0*/  FADD.FTZ R116, R5, R5 ;  /* 0x0000000505747221 */ /* 0x000fe20000010000 */
[----:B-1----:R-:W-:Y:S01]  /*4fc0*/  UIMAD.WIDE.U32 UR12, UR32, UR34, URZ ;  /* 0x00000022200c72a5 */ /* 0x002fe2000f8e00ff */
[----:B------:R-:W-:Y:S01]  /*4fd0*/  P2R R133, PR, RZ, 0x2 ;  /* 0x00000002ff857803 */ /* 0x000fe20000000000 */
[----:B------:R-:W-:Y:S01]  /*4fe0*/  ULEA UR8, UR29, -UR8, 0x1 ;  /* 0x800000081d087291 */ /* 0x000fe2000f8e08ff */
[----:B------:R-:W-:Y:S01]  /*4ff0*/  FADD.FTZ R117, R4, R4 ;  /* 0x0000000404757221 */ /* 0x000fe20000010000 */
[----:B------:R-:W-:Y:S01]  /*5000*/  UIMAD UR9, UR32, UR9, UR15 ;  /* 0x00000009200972a4 */ /* 0x000fe2000f8e020f */
[----:B------:R-:W-:Y:S01]  /*5010*/  LOP3.LUT R147, R121, 0x1f, RZ, 0xc0, !PT ;  /* 0x0000001f79937812 */ /* 0x000fe200078ec0ff */
[----:B------:R-:W-:-:S02]  /*5020*/  UIMAD UR35, UR32, UR35, UR13 ;  /* 0x00000023202372a4 */ /* 0x000fc4000f8e020d */
[----:B------:R-:W-:Y:S01]  /*5030*/  UIADD3 UR32, UPT, UPT, UR8, 0x400, URZ ;  /* 0x0000040008207890 */ /* 0x000fe2000fffe0ff */
[----:B------:R-:W0:Y:S05]  /*5040*/  LDCU UR44, c[0x0][0x394] ;  /* 0x00007280ff2c77ac */ /* 0x000e2a0008000800 */
[----:B------:R-:W-:Y:S01]  /*5050*/  ISETP.GE.AND P0, PT, R0, UR32, PT ;  /* 0x0000002000007c0c */ /* 0x000fe2000bf06270 */
        /* <DEDUP_REMOVED lines=8> */
[----:B------:R-:W0:Y:S01]  /*50e0*/  LDCU.128 UR16, c[0x0][0x440] ;  /* 0x00008800ff1077ac */ /* 0x000e220008000c00 */
[----:B------:R-:W-:-:S05]  /*50f0*/  UMOV UR8, URZ ;  /* 0x000000ff00087c82 */ /* 0x000fca0008000000 */
.L_x_12769:
[----:B------:R-:W-:Y:S01]  /*5100*/  LOP3.LUT R2, R147, 0x7c00, R102, 0xf8, !PT ;  /* 0x00007c0093027812 */ /* 0x000fe200078ef866 */
[----:B0-2---:R-:W5:Y:S01]  /*5110*/  @!P0 LDC.64 R6, c[0x0][0x3e0] ;  /* 0x0000f800ff068b82 */ /* 0x005f620000000a00 */
[----:B------:R-:W-:Y:S02]  /*5120*/  @!P0 MOV R3, RZ ;  /* 0x000000ff00038202 */ /* 0x000fe40000000f00 */
[C---:B------:R-:W-:Y:S02]  /*5130*/  LOP3.LUT R12, R2.reuse, 0x20, RZ, 0xfc, !PT ;  /* 0x00000020020c7812 */ /* 0x040fe400078efcff */
[----:B------:R-:W-:Y:S02]  /*5140*/  LOP3.LUT R16, R2, 0x40, RZ, 0xfc, !PT ;  /* 0x0000004002107812 */ /* 0x000fe400078efcff */
[----:B------:R-:W-:Y:S02]  /*5150*/  ISETP.GE.AND P4, PT, R12, UR32, PT ;  /* 0x000000200c007c0c */ /* 0x000fe4000bf86270 */
[----:B------:R-:W-:-:S02]  /*5160*/  ISETP.GE.AND P3, PT, R16, UR32, PT ;  /* 0x0000002010007c0c */ /* 0x000fc4000bf66270 */
[C---:B------:R-:W-:Y:S02]  /*5170*/  LOP3.LUT R4, R2.reuse, 0x60, RZ, 0xfc, !PT ;  /* 0x0000006002047812 */ /* 0x040fe400078efcff */
[----:B------:R-:W-:Y:S02]  /*5180*/  LOP3.LUT R8, R2, 0x80, RZ, 0xfc, !PT ;  /* 0x0000008002087812 */ /* 0x000fe400078efcff */
[----:B------:R-:W-:Y:S02]  /*5190*/  ISETP.GE.AND P2, PT, R4, UR32, PT ;  /* 0x0000002004007c0c */ /* 0x000fe4000bf46270 */
[----:B------:R-:W-:-:S03]  /*51a0*/  PRMT R137, RZ, 0x7610, R137 ;  /* 0x00007610ff897816 */ /* 0x000fc60000000089 */
[----:B-1----:R-:W1:Y:S01]  /*51b0*/  @!P4 LDC.64 R14, c[0x0][0x3e0] ;  /* 0x0000f800ff0ecb82 */ /* 0x002e620000000a00 */
[----:B------:R-:W-:Y:S02]  /*51c0*/  @!P4 MOV R13, RZ ;  /* 0x000000ff000dc202 */ /* 0x000fe40000000f00 */
[----:B------:R-:W-:Y:S01]  /*51d0*/  @!P3 MOV R17, RZ ;  /* 0x000000ff0011b202 */ /* 0x000fe20000000f00 */
[----:B-----5:R-:W-:-:S04]  /*51e0*/  @!P0 IMAD.WIDE.U32 R10, R6, UR8, R2 ;  /* 0x00000008060a8c25 */ /* 0x020fc8000f8e0002 */
        /* <DEDUP_REMOVED lines=12> */
[----:B-----5:R-:W-:Y:S01]  /*52b0*/  @!P3 IMAD.WIDE.U32 R12, R118, UR8, R16 ;  /* 0x00000008760cbc25 */ /* 0x020fe2000f8e0010 */
[----:B------:R-:W-:-:S03]  /*52c0*/  @!P2 MOV R5, RZ ;  /* 0x000000ff0005a202 */ /* 0x000fc60000000f00 */
[----:B----4-:R5:W4:Y:S01]  /*52d0*/  @!P4 LDG.E.U16 R137, desc[UR30][R14.64] ;  /* 0x0000001e0e89c981 */ /* 0x010b22000c1e1500 */
[----:B------:R-:W-:Y:S01]  /*52e0*/  @!P3 IMAD R3, R119, UR8, R13 ;  /* 0x000000087703bc24 */ /* 0x000fe2000f8e020d */
[----:B------:R-:W-:Y:S02]  /*52f0*/  ISETP.GE.AND P4, PT, R10, UR32, PT ;  /* 0x000000200a007c0c */ /* 0x000fe4000bf86270 */
[C---:B------:R-:W-:Y:S02]  /*5300*/  @!P3 LEA R16, P5, R12.reuse, UR27, 0x1 ;  /* 0x0000001b0c10bc11 */ /* 0x040fe4000f8a08ff */
[----:B------:R-:W-:Y:S02]  /*5310*/  PRMT R134, RZ, 0x7610, R134 ;  /* 0x00007610ff867816 */ /* 0x000fe40000000086 */
[----:B------:R-:W-:Y:S01]  /*5320*/  @!P3 LEA.HI.X R17, R12, UR28, R3, 0x1, P5 ;  /* 0x0000001c0c11bc11 */ /* 0x000fe2000a8f0c03 */
[----:B--2---:R-:W-:Y:S01]  /*5330*/  @!P2 IMAD.WIDE.U32 R12, R122, UR8, R4 ;  /* 0x000000087a0cac25 */ /* 0x004fe2000f8e0004 */
[----:B------:R-:W-:-:S03]  /*5340*/  LOP3.LUT R4, R2, 0xc0, RZ, 0xfc, !PT ;  /* 0x000000c002047812 */ /* 0x000fc600078efcff */
[----:B------:R-:W2:Y:S01]  /*5350*/  @!P3 LDG.E.U16 R134, desc[UR30][R16.64] ;  /* 0x0000001e1086b981 */ /* 0x000ea2000c1e1500 */
[----:B------:R-:W-:Y:S01]  /*5360*/  ISETP.GE.AND P3, PT, R4, UR32, PT ;  /* 0x0000002004007c0c */ /* 0x000fe2000bf66270 */
[----:B------:R-:W-:Y:S01]  /*5370*/  @!P2 IMAD R3, R123, UR8, R13 ;  /* 0x000000087b03ac24 */ /* 0x000fe2000f8e020d */
[----:B------:R-:W3:Y:S01]  /*5380*/  @!P4 LDC.64 R126, c[0x0][0x3e0] ;  /* 0x0000f800ff7ecb82 */ /* 0x000ee20000000a00 */
[C---:B------:R-:W-:Y:S02]  /*5390*/  @!P2 LEA R118, P5, R12.reuse, UR27, 0x1 ;  /* 0x0000001b0c76ac11 */ /* 0x040fe4000f8a08ff */
[----:B------:R-:W-:Y:S02]  /*53a0*/  @!P1 MOV R9, RZ ;  /* 0x000000ff00099202 */ /* 0x000fe40000000f00 */
[----:B------:R-:W-:Y:S02]  /*53b0*/  PRMT R145, RZ, 0x7610, R145 ;  /* 0x00007610ff917816 */ /* 0x000fe40000000091 */
[----:B------:R-:W-:Y:S01]  /*53c0*/  @!P2 LEA.HI.X R119, R12, UR28, R3, 0x1, P5 ;  /* 0x0000001c0c77ac11 */ /* 0x000fe2000a8f0c03 */
[----:B-1----:R-:W-:Y:S01]  /*53d0*/  @!P1 IMAD.WIDE.U32 R12, R124, UR8, R8 ;  /* 0x000000087c0c9c25 */ /* 0x002fe2000f8e0008 */
[----:B------:R-:W-:-:S02]  /*53e0*/  LOP3.LUT R8, R2, 0xe0, RZ, 0xfc, !PT ;  /* 0x000000e002087812 */ /* 0x000fc400078efcff */
[----:B-----5:R-:W1:Y:S01]  /*53f0*/  @!P3 LDC.64 R14, c[0x0][0x3e0] ;  /* 0x0000f800ff0ebb82 */ /* 0x020e620000000a00 */
[----:B------:R5:W2:Y:S01]  /*5400*/  @!P2 LDG.E.U16 R145, desc[UR30][R118.64] ;  /* 0x0000001e7691a981 */ /* 0x000aa2000c1e1500 */
[----:B------:R-:W-:Y:S01]  /*5410*/  @!P1 IMAD R3, R125, UR8, R13 ;  /* 0x000000087d039c24 */ /* 0x000fe2000f8e020d */
[----:B------:R-:W-:Y:S02]  /*5420*/  @!P1 LEA R122, P2, R12, UR27, 0x1 ;  /* 0x0000001b0c7a9c11 */ /* 0x000fe4000f8408ff */
[----:B------:R-:W-:Y:S02]  /*5430*/  ISETP.GE.AND P5, PT, R8, UR32, PT ;  /* 0x0000002008007c0c */ /* 0x000fe4000bfa6270 */
[----:B------:R-:W-:Y:S02]  /*5440*/  @!P1 LEA.HI.X R123, R12, UR28, R3, 0x1, P2 ;  /* 0x0000001c0c7b9c11 */ /* 0x000fe400090f0c03 */
[----:B------:R-:W-:Y:S02]  /*5450*/  LOP3.LUT R12, R2, 0x100, RZ, 0xfc, !PT ;  /* 0x00000100020c7812 */ /* 0x000fe400078efcff */
[----:B------:R-:W-:-:S02]  /*5460*/  @!P4 MOV R11, RZ ;  /* 0x000000ff000bc202 */ /* 0x000fc40000000f00 */
[----:B------:R-:W-:Y:S02]  /*5470*/  ISETP.GE.AND P2, PT, R12, UR32, PT ;  /* 0x000000200c007c0c */ /* 0x000fe4000bf46270 */
[----:B------:R-:W-:Y:S01]  /*5480*/  PRMT R138, RZ, 0x7610, R138 ;  /* 0x00007610ff8a7816 */ /* 0x000fe2000000008a */
[----:B---3--:R-:W-:Y:S02]  /*5490*/  @!P4 IMAD.WIDE.U32 R10, R126, UR8, R10 ;  /* 0x000000087e0acc25 */ /* 0x008fe4000f8e000a */
[----:B-----5:R-:W3:Y:S01]  /*54a0*/  @!P5 LDC.64 R118, c[0x0][0x3e0] ;  /* 0x0000f800ff76db82 */ /* 0x020ee20000000a00 */
[----:B------:R-:W-:Y:S01]  /*54b0*/  @!P3 MOV R5, RZ ;  /* 0x000000ff0005b202 */ /* 0x000fe20000000f00 */
[----:B------:R-:W-:Y:S01]  /*54c0*/  @!P4 IMAD R3, R127, UR8, R11 ;  /* 0x000000087f03cc24 */ /* 0x000fe2000f8e020b */
[----:B------:R5:W2:Y:S01]  /*54d0*/  @!P1 LDG.E.U16 R138, desc[UR30][R122.64] ;  /* 0x0000001e7a8a9981 */ /* 0x000aa2000c1e1500 */
[----:B------:R-:W-:Y:S02]  /*54e0*/  @!P4 LEA R124, P1, R10, UR27, 0x1 ;  /* 0x0000001b0a7ccc11 */ /* 0x000fe4000f8208ff */
[----:B------:R-:W-:Y:S01]  /*54f0*/  PRMT R135, RZ, 0x7610, R135 ;  /* 0x00007610ff877816 */ /* 0x000fe20000000087 */
[----:B-1----:R-:W-:Y:S01]  /*5500*/  @!P3 IMAD.WIDE.U32 R4, R14, UR8, R4 ;  /* 0x000000080e04bc25 */ /* 0x002fe2000f8e0004 */
[----:B------:R-:W-:Y:S01]  /*5510*/  @!P4 LEA.HI.X R125, R10, UR28, R3, 0x1, P1 ;  /* 0x0000001c0a7dcc11 */ /* 0x000fe200088f0c03 */
[----:B------:R-:W1:Y:S01]  /*5520*/  @!P2 LDC.64 R16, c[0x0][0x3e0] ;  /* 0x0000f800ff10ab82 */ /* 0x000e620000000a00 */
[----:B------:R-:W-:Y:S01]  /*5530*/  LOP3.LUT R10, R2, 0x120, RZ, 0xfc, !PT ;  /* 0x00000120020a7812 */ /* 0x000fe200078efcff */
[----:B------:R-:W-:-:S02]  /*5540*/  @!P3 IMAD R15, R15, UR8, R5 ;  /* 0x000000080f0fbc24 */ /* 0x000fc4000f8e0205 */
[----:B------:R-:W2:Y:S01]  /*5550*/  @!P4 LDG.E.U16 R135, desc[UR30][R124.64] ;  /* 0x0000001e7c87c981 */ /* 0x000ea2000c1e1500 */
[----:B------:R-:W-:Y:S02]  /*5560*/  ISETP.GE.AND P1, PT, R10, UR32, PT ;  /* 0x000000200a007c0c */ /* 0x000fe4000bf26270 */
[----:B------:R-:W-:-:S04]  /*5570*/  @!P3 LEA R126, P4, R4, UR27, 0x1 ;  /* 0x0000001b047ebc11 */ /* 0x000fc8000f8808ff */
[----:B------:R-:W-:Y:S02]  /*5580*/  @!P3 LEA.HI.X R127, R4, UR28, R15, 0x1, P4 ;  /* 0x0000001c047fbc11 */ /* 0x000fe4000a0f0c0f */
[----:B------:R-:W-:Y:S02]  /*5590*/  LOP3.LUT R4, R2, 0x140, RZ, 0xfc, !PT ;  /* 0x0000014002047812 */ /* 0x000fe400078efcff */
[----:B------:R-:W-:Y:S02]  /*55a0*/  @!P5 MOV R9, RZ ;  /* 0x000000ff0009d202 */ /* 0x000fe40000000f00 */
[----:B------:R-:W-:Y:S01]  /*55b0*/  ISETP.GE.AND P4, PT, R4, UR32, PT ;  /* 0x0000002004007c0c */ /* 0x000fe2000bf86270 */
[----:B------:R-:W0:Y:S01]  /*55c0*/  @!P1 LDC.64 R14, c[0x0][0x3e0] ;  /* 0x0000f800ff0e9b82 */ /* 0x000e220000000a00 */
[----:B------:R-:W-:Y:S01]  /*55d0*/  PRMT R120, RZ, 0x7610, R120 ;  /* 0x00007610ff787816 */ /* 0x000fe20000000078 */
[----:B---3--:R-:W-:Y:S01]  /*55e0*/  @!P5 IMAD.WIDE.U32 R8, R118, UR8, R8 ;  /* 0x000000087608dc25 */ /* 0x008fe2000f8e0008 */
[----:B------:R-:W-:-:S03]  /*55f0*/  @!P2 MOV R13, RZ ;  /* 0x000000ff000da202 */ /* 0x000fc60000000f00 */
[----:B------:R-:W-:Y:S01]  /*5600*/  @!P5 IMAD R119, R119, UR8, R9 ;  /* 0x000000087777dc24 */ /* 0x000fe2000f8e0209 */
[----:B------:R-:W3:Y:S01]  /*5610*/  @!P3 LDG.E.U16 R120, desc[UR30][R126.64] ;  /* 0x0000001e7e78b981 */ /* 0x000ee2000c1e1500 */
[----:B-----5:R-:W-:Y:S01]  /*5620*/  @!P5 LEA R122, P3, R8, UR27, 0x1 ;  /* 0x0000001b087adc11 */ /* 0x020fe2000f8608ff */
[----:B-1----:R-:W-:Y:S01]  /*5630*/  @!P2 IMAD.WIDE.U32 R12, R16, UR8, R12 ;  /* 0x00000008100cac25 */ /* 0x002fe2000f8e000c */
        /* <DEDUP_REMOVED lines=17> */
[----:B------:R-:W-:Y:S01]  /*5750*/  @!P1 LEA R14, P3, R10, UR27, 0x1 ;  /* 0x0000001b0a0e9c11 */ /* 0x000fe2000f8608ff */
[----:B-----5:R-:W0:Y:S01]  /*5760*/  @!P5 LDC.64 R122, c[0x0][0x3e0] ;  /* 0x0000f800ff7adb82 */ /* 0x020e220000000a00 */
[----:B------:R-:W-:Y:S01]  /*5770*/  PRMT R143, RZ, 0x7610, R143 ;  /* 0x00007610ff8f7816 */ /* 0x000fe2000000008f */
[----:B-1----:R-:W-:Y:S01]  /*5780*/  @!P4 IMAD.WIDE.U32 R4, R8, UR8, R4 ;  /* 0x000000080804cc25 */ /* 0x002fe2000f8e0004 */
[----:B------:R-:W-:Y:S02]  /*5790*/  @!P1 LEA.HI.X R15, R10, UR28, R15, 0x1, P3 ;  /* 0x0000001c0a0f9c11 */ /* 0x000fe400098f0c0f */
[----:B------:R-:W-:-:S03]  /*57a0*/  LOP3.LUT R8, R2, 0x1a0, RZ, 0xfc, !PT ;  /* 0x000001a002087812 */ /* 0x000fc600078efcff */
[----:B------:R-:W1:Y:S01]  /*57b0*/  @!P2 LDC.64 R16, c[0x0][0x3e0] ;  /* 0x0000f800ff10ab82 */ /* 0x000e620000000a00 */
[----:B------:R-:W5:Y:S01]  /*57c0*/  @!P1 LDG.E.U16 R143, desc[UR30][R14.64] ;  /* 0x0000001e0e8f9981 */ /* 0x000f62000c1e1500 */
[----:B------:R-:W-:Y:S01]  /*57d0*/  ISETP.GE.AND P1, PT, R8, UR32, PT ;  /* 0x0000002008007c0c */ /* 0x000fe2000bf26270 */
[----:B------:R-:W-:Y:S01]  /*57e0*/  @!P4 IMAD R9, R9, UR8, R5 ;  /* 0x000000080909cc24 */ /* 0x000fe2000f8e0205 */
[C---:B------:R-:W-:Y:S02]  /*57f0*/  @!P4 LEA R126, P3, R4.reuse, UR27, 0x1 ;  /* 0x0000001b047ecc11 */ /* 0x040fe4000f8608ff */
[----:B------:R-:W-:Y:S02]  /*5800*/  @!P5 MOV R119, RZ ;  /* 0x000000ff0077d202 */ /* 0x000fe40000000f00 */
[----:B------:R-:W-:Y:S02]  /*5810*/  @!P4 LEA.HI.X R127, R4, UR28, R9, 0x1, P3 ;  /* 0x0000001c047fcc11 */ /* 0x000fe400098f0c09 */
[----:B------:R-:W-:-:S02]  /*5820*/  PRMT R132, RZ, 0x7610, R132 ;  /* 0x00007610ff847816 */ /* 0x000fc40000000084 */
[----:B------:R-:W-:-:S03]  /*5830*/  @!P2 MOV R13, RZ ;  /* 0x000000ff000da202 */ /* 0x000fc60000000f00 */
[----:B------:R-:W1:Y:S01]  /*5840*/  @!P1 LDC.64 R4, c[0x0][0x3e0] ;  /* 0x0000f800ff049b82 */ /* 0x000e620000000a00 */
[----:B0-----:R-:W-:Y:S01]  /*5850*/  @!P5 IMAD.WIDE.U32 R118, R122, UR8, R118 ;  /* 0x000000087a76dc25 */ /* 0x001fe2000f8e0076 */
[----:B------:R0:W5:Y:S03]  /*5860*/  @!P4 LDG.E.U16 R132, desc[UR30][R126.64] ;  /* 0x0000001e7e84c981 */ /* 0x000166000c1e1500 */
[----:B------:R-:W-:Y:S01]  /*5870*/  @!P5 IMAD R123, R123, UR8, R119 ;  /* 0x000000087b7bdc24 */ /* 0x000fe2000f8e0277 */
[----:B------:R-:W-:Y:S01]  /*5880*/  @!P5 LEA R124, P4, R118, UR27, 0x1 ;  /* 0x0000001b767cdc11 */ /* 0x000fe2000f8808ff */
[----:B-1----:R-:W-:-:S03]  /*5890*/  @!P2 IMAD.WIDE.U32 R12, R16, UR8, R12 ;  /* 0x00000008100cac25 */ /* 0x002fc6000f8e000c */
[----:B------:R-:W-:Y:S01]  /*58a0*/  @!P5 LEA.HI.X R125, R118, UR28, R123, 0x1, P4 ;  /* 0x0000001c767ddc11 */ /* 0x000fe2000a0f0c7b */
[----:B------:R-:W-:Y:S01]  /*58b0*/  @!P2 IMAD R17, R17, UR8, R13 ;  /* 0x000000081111ac24 */ /* 0x000fe2000f8e020d */
[----:B------:R-:W-:Y:S02]  /*58c0*/  @!P2 LEA R118, P4, R12, UR27, 0x1 ;  /* 0x0000001b0c76ac11 */ /* 0x000fe4000f8808ff */
[----:B------:R-:W-:Y:S02]  /*58d0*/  LOP3.LUT R122, R2, 0x1e0, RZ, 0xfc, !PT ;  /* 0x000001e0027a7812 */ /* 0x000fe400078efcff */
[----:B------:R-:W-:Y:S02]  /*58e0*/  @!P2 LEA.HI.X R119, R12, UR28, R17, 0x1, P4 ;  /* 0x0000001c0c77ac11 */ /* 0x000fe4000a0f0c11 */
[----:B------:R-:W-:Y:S02]  /*58f0*/  ISETP.GE.AND P4, PT, R122, UR32, PT ;  /* 0x000000207a007c0c */ /* 0x000fe4000bf86270 */
[----:B------:R-:W-:-:S03]  /*5900*/  @!P1 MOV R9, RZ ;  /* 0x000000ff00099202 */ /* 0x000fc60000000f00 */
[----:B------:R-:W-:-:S04]  /*5910*/  @!P1 IMAD.WIDE.U32 R8, R4, UR8, R8 ;  /* 0x0000000804089c25 */ /* 0x000fc8000f8e0008 */
[----:B------:R-:W-:-:S04]  /*5920*/  @!P1 IMAD R3, R5, UR8, R9 ;  /* 0x0000000805039c24 */ /* 0x000fc8000f8e0209 */
[----:B------:R-:W1:Y:S01]  /*5930*/  @!P4 LDC.64 R4, c[0x0][0x3e0] ;  /* 0x0000f800ff04cb82 */ /* 0x000e620000000a00 */
[----:B------:R-:W-:Y:S01]  /*5940*/  UMOV UR36, UR14 ;  /* 0x0000000e00247c82 */ /* 0x000fe20008000000 */
[----:B------:R-:W-:Y:S01]  /*5950*/  UMOV UR37, UR9 ;  /* 0x0000000900257c82 */ /* 0x000fe20008000000 */
[----:B------:R-:W-:Y:S01]  /*5960*/  LOP3.LUT R10, R2, 0x1c0, RZ, 0xfc, !PT ;  /* 0x000001c0020a7812 */ /* 0x000fe200078efcff */
[----:B------:R-:W-:Y:S01]  /*5970*/  UIMAD.WIDE.U32 UR36, UR8, UR38, UR36 ;  /* 0x00000026082472a5 */ /* 0x000fe2000f8e0024 */
[----:B------:R-:W-:Y:S02]  /*5980*/  PRMT R141, RZ, 0x7610, R141 ;  /* 0x00007610ff8d7816 */ /* 0x000fe4000000008d */
[----:B------:R-:W-:Y:S01]  /*5990*/  ISETP.GE.AND P3, PT, R10, UR32, PT ;  /* 0x000000200a007c0c */ /* 0x000fe2000bf66270 */
[----:B------:R-:W-:Y:S02]  /*59a0*/  UIMAD UR33, UR8, UR39, UR37 ;  /* 0x00000027082172a4 */ /* 0x000fe4000f8e0225 */
[----:B------:R-:W-:Y:S01]  /*59b0*/  ULEA UR34, UP0, UR36, UR16, 0x3 ;  /* 0x0000001024227291 */ /* 0x000fe2000f8018ff */
[----:B------:R-:W-:Y:S01]  /*59c0*/  @!P4 MOV R123, RZ ;  /* 0x000000ff007bc202 */ /* 0x000fe20000000f00 */
[----:B------:R4:W5:Y:S02]  /*59d0*/  @!P5 LDG.E.U16 R141, desc[UR30][R124.64] ;  /* 0x0000001e7c8dd981 */ /* 0x000964000c1e1500 */
[----:B------:R-:W-:Y:S01]  /*59e0*/  ULEA.HI.X UR36, UR36, UR17, UR33, 0x3, UP0 ;  /* 0x0000001124247291 */ /* 0x000fe200080f1c21 */
[----:B------:R-:W-:-:S02]  /*59f0*/  @!P1 LEA R12, P5, R8, UR27, 0x1 ;  /* 0x0000001b080c9c11 */ /* 0x000fc4000f8a08ff */
[----:B0-----:R-:W-:-:S03]  /*5a00*/  MOV R126, UR34 ;  /* 0x00000022007e7c02 */ /* 0x001fc60008000f00 */
[----:B------:R-:W-:Y:S01]  /*5a10*/  MOV R127, UR36 ;  /* 0x00000024007f7c02 */ /* 0x000fe20008000f00 */
[----:B------:R-:W0:Y:S01]  /*5a20*/  @!P3 LDC.64 R14, c[0x0][0x3e0] ;  /* 0x0000f800ff0ebb82 */ /* 0x000e220000000a00 */
[----:B-1----:R-:W-:Y:S01]  /*5a30*/  @!P4 IMAD.WIDE.U32 R122, R4, UR8, R122 ;  /* 0x00000008047acc25 */ /* 0x002fe2000f8e007a */
[----:B------:R-:W-:-:S03]  /*5a40*/  @!P1 LEA.HI.X R13, R8, UR28, R3, 0x1, P5 ;  /* 0x0000001c080d9c11 */ /* 0x000fc6000a8f0c03 */
[----:B------:R-:W-:Y:S02]  /*5a50*/  @!P4 IMAD R3, R5, UR8, R123 ;  /* 0x000000080503cc24 */ /* 0x000fe4000f8e027b */
[----:B------:R-:W2:Y:S01]  /*5a60*/  LDG.E.64 R4, desc[UR30][R126.64] ;  /* 0x0000001e7e047981 */ /* 0x000ea2000c1e1b00 */
[----:B------:R-:W-:Y:S02]  /*5a70*/  PRMT R130, RZ, 0x7610, R130 ;  /* 0x00007610ff827816 */ /* 0x000fe40000000082 */
[----:B------:R-:W-:Y:S02]  /*5a80*/  LOP3.LUT R16, R2, 0x200, RZ, 0xfc, !PT ;  /* 0x0000020002107812 */ /* 0x000fe400078efcff */
[----:B------:R-:W-:Y:S02]  /*5a90*/  @!P3 MOV R11, RZ ;  /* 0x000000ff000bb202 */ /* 0x000fe40000000f00 */
[----:B------:R-:W5:Y:S01]  /*5aa0*/  @!P2 LDG.E.U16 R130, desc[UR30][R118.64] ;  /* 0x0000001e7682a981 */ /* 0x000f62000c1e1500 */
[----:B------:R-:W-:-:S02]  /*5ab0*/  ISETP.GE.AND P2, PT, R16, UR32, PT ;  /* 0x0000002010007c0c */ /* 0x000fc4000bf46270 */
[----:B------:R-:W-:Y:S01]  /*5ac0*/  PRMT R139, RZ, 0x7610, R139 ;  /* 0x00007610ff8b7816 */ /* 0x000fe2000000008b */
[----:B0-----:R-:W-:Y:S01]  /*5ad0*/  @!P3 IMAD.WIDE.U32 R10, R14, UR8, R10 ;  /* 0x000000080e0abc25 */ /* 0x001fe2000f8e000a */
[----:B------:R-:W-:-:S04]  /*5ae0*/  LOP3.LUT R8, R2, 0x220, RZ, 0xfc, !PT ;  /* 0x0000022002087812 */ /* 0x000fc800078efcff */
[----:B------:R0:W5:Y:S01]  /*5af0*/  @!P1 LDG.E.U16 R139, desc[UR30][R12.64] ;  /* 0x0000001e0c8b9981 */ /* 0x000162000c1e1500 */
[----:B------:R-:W-:Y:S01]  /*5b00*/  @!P3 IMAD R15, R15, UR8, R11 ;  /* 0x000000080f0fbc24 */ /* 0x000fe2000f8e020b */
[----:B----4-:R-:W-:Y:S02]  /*5b10*/  @!P3 LEA R124, P5, R10, UR27, 0x1 ;  /* 0x0000001b0a7cbc11 */ /* 0x010fe4000f8a08ff */
[----:B------:R-:W-:Y:S02]  /*5b20*/  ISETP.GE.AND P1, PT, R8, UR32, PT ;  /* 0x0000002008007c0c */ /* 0x000fe4000bf26270 */
[----:B------:R-:W-:Y:S02]  /*5b30*/  @!P3 LEA.HI.X R125, R10, UR28, R15, 0x1, P5 ;  /* 0x0000001c0a7dbc11 */ /* 0x000fe4000a8f0c0f */
[----:B------:R-:W1:Y:S01]  /*5b40*/  @!P2 LDC.64 R10, c[0x0][0x3e0] ;  /* 0x0000f800ff0aab82 */ /* 0x000e620000000a00 */
[----:B------:R-:W-:Y:S02]  /*5b50*/  PRMT R140, RZ, 0x7610, R140 ;  /* 0x00007610ff8c7816 */ /* 0x000fe4000000008c */
[----:B0-----:R-:W-:-:S04]  /*5b60*/  LOP3.LUT R12, R2, 0x240, RZ, 0xfc, !PT ;  /* 0x00000240020c7812 */ /* 0x001fc800078efcff */
[----:B------:R0:W4:Y:S01]  /*5b70*/  @!P3 LDG.E.U16 R140, desc[UR30][R124.64] ;  /* 0x0000001e7c8cb981 */ /* 0x000122000c1e1500 */
[----:B------:R-:W-:Y:S01]  /*5b80*/  ISETP.GE.AND P3, PT, R12, UR32, PT ;  /* 0x000000200c007c0c */ /* 0x000fe2000bf66270 */
[----:B------:R-:W0:Y:S01]  /*5b90*/  @!P1 LDC.64 R14, c[0x0][0x3e0] ;  /* 0x0000f800ff0e9b82 */ /* 0x000e220000000a00 */
[C---:B------:R-:W-:Y:S02]  /*5ba0*/  @!P4 LEA R118, P5, R122.reuse, UR27, 0x1 ;  /* 0x0000001b7a76cc11 */ /* 0x040fe4000f8a08ff */
[----:B------:R-:W-:Y:S02]  /*5bb0*/  @!P2 MOV R17, RZ ;  /* 0x000000ff0011a202 */ /* 0x000fe40000000f00 */
[----:B------:R-:W-:Y:S02]  /*5bc0*/  PRMT R149, RZ, 0x7610, R149 ;  /* 0x00007610ff957816 */ /* 0x000fe40000000095 */
[----:B------:R-:W-:-:S05]  /*5bd0*/  @!P4 LEA.HI.X R119, R122, UR28, R3, 0x1, P5 ;  /* 0x0000001c7a77cc11 */ /* 0x000fca000a8f0c03 */
[----:B------:R0:W4:Y:S01]  /*5be0*/  @!P4 LDG.E.U16 R149, desc[UR30][R118.64] ;  /* 0x0000001e7695c981 */ /* 0x000122000c1e1500 */
[----:B-1----:R-:W-:Y:S01]  /*5bf0*/  @!P2 IMAD.WIDE.U32 R122, R10, UR8, R16 ;  /* 0x000000080a7aac25 */ /* 0x002fe2000f8e0010 */
[----:B------:R-:W-:Y:S01]  /*5c00*/  LOP3.LUT R10, R2, 0x260, RZ, 0xfc, !PT ;  /* 0x00000260020a7812 */ /* 0x000fe200078efcff */
[----:B------:R-:W1:Y:S03]  /*5c10*/  @!P3 LDC.64 R16, c[0x0][0x3e0] ;  /* 0x0000f800ff10bb82 */ /* 0x000e660000000a00 */
[----:B------:R-:W-:Y:S01]  /*5c20*/  ISETP.GE.AND P4, PT, R10, UR32, PT ;  /* 0x000000200a007c0c */ /* 0x000fe2000bf86270 */
[----:B------:R-:W-:Y:S01]  /*5c30*/  @!P2 IMAD R11, R11, UR8, R123 ;  /* 0x000000080b0bac24 */ /* 0x000fe2000f8e027b */
[----:B0-----:R-:W-:Y:S02]  /*5c40*/  @!P2 LEA R124, P5, R122, UR27, 0x1 ;  /* 0x0000001b7a7cac11 */ /* 0x001fe4000f8a08ff */
[----:B------:R-:W-:-:S02]  /*5c50*/  @!P1 MOV R9, RZ ;  /* 0x000000ff00099202 */ /* 0x000fc40000000f00 */
[----:B------:R-:W-:Y:S02]  /*5c60*/  PRMT R142, RZ, 0x7610, R142 ;  /* 0x00007610ff8e7816 */ /* 0x000fe4000000008e */
[----:B------:R-:W-:Y:S01]  /*5c70*/  @!P2 LEA.HI.X R125, R122, UR28, R11, 0x1, P5 ;  /* 0x0000001c7a7dac11 */ /* 0x000fe2000a8f0c0b */
[----:B------:R-:W-:Y:S01]  /*5c80*/  @!P1 IMAD.WIDE.U32 R122, R14, UR8, R8 ;  /* 0x000000080e7a9c25 */ /* 0x000fe2000f8e0008 */
[----:B------:R-:W-:-:S03]  /*5c90*/  LOP3.LUT R8, R2, 0x280, RZ, 0xfc, !PT ;  /* 0x0000028002087812 */ /* 0x000fc600078efcff */
[----:B------:R0:W4:Y:S01]  /*5ca0*/  @!P2 LDG.E.U16 R142, desc[UR30][R124.64] ;  /* 0x0000001e7c8ea981 */ /* 0x000122000c1e1500 */
[----:B------:R-:W0:Y:S01]  /*5cb0*/  @!P4 LDC.64 R118, c[0x0][0x3e0] ;  /* 0x0000f800ff76cb82 */ /* 0x000e220000000a00 */
[----:B------:R-:W-:Y:S01]  /*5cc0*/  ISETP.GE.AND P2, PT, R8, UR32, PT ;  /* 0x0000002008007c0c */ /* 0x000fe2000bf46270 */
[----:B------:R-:W-:Y:S01]  /*5cd0*/  @!P1 IMAD R15, R15, UR8, R123 ;  /* 0x000000080f0f9c24 */ /* 0x000fe2000f8e027b */
[C---:B------:R-:W-:Y:S02]  /*5ce0*/  @!P1 LEA R126, P5, R122.reuse, UR27, 0x1 ;  /* 0x0000001b7a7e9c11 */ /* 0x040fe4000f8a08ff */
[----:B------:R-:W-:Y:S02]  /*5cf0*/  @!P3 MOV R13, RZ ;  /* 0x000000ff000db202 */ /* 0x000fe40000000f00 */
[----:B------:R-:W-:Y:S02]  /*5d00*/  @!P1 LEA.HI.X R127, R122, UR28, R15, 0x1, P5 ;  /* 0x0000001c7a7f9c11 */ /* 0x000fe4000a8f0c0f */
[----:B------:R-:W-:Y:S01]  /*5d10*/  PRMT R144, RZ, 0x7610, R144 ;  /* 0x00007610ff907816 */ /* 0x000fe20000000090 */
[----:B-1----:R-:W-:Y:S01]  /*5d20*/  @!P3 IMAD.WIDE.U32 R14, R16, UR8, R12 ;  /* 0x00000008100ebc25 */ /* 0x002fe2000f8e000c */
[----:B------:R-:W-:-:S03]  /*5d30*/  LOP3.LUT R12, R2, 0x2a0, RZ, 0xfc, !PT ;  /* 0x000002a0020c7812 */ /* 0x000fc600078efcff */
[----:B------:R-:W-:Y:S01]  /*5d40*/  @!P3 IMAD R3, R17, UR8, R15 ;  /* 0x000000081103bc24 */ /* 0x000fe2000f8e020f */
[----:B------:R1:W4:Y:S01]  /*5d50*/  @!P1 LDG.E.U16 R144, desc[UR30][R126.64] ;  /* 0x0000001e7e909981 */ /* 0x000322000c1e1500 */
[----:B------:R-:W3:Y:S01]  /*5d60*/  @!P2 LDC.64 R16, c[0x0][0x3e0] ;  /* 0x0000f800ff10ab82 */ /* 0x000ee20000000a00 */
[----:B------:R-:W-:Y:S02]  /*5d70*/  @!P3 LEA R128, P1, R14, UR27, 0x1 ;  /* 0x0000001b0e80bc11 */ /* 0x000fe4000f8208ff */
[----:B------:R-:W-:Y:S02]  /*5d80*/  ISETP.GE.AND P5, PT, R12, UR32, PT ;  /* 0x000000200c007c0c */ /* 0x000fe4000bfa6270 */
[----:B------:R-:W-:Y:S02]  /*5d90*/  @!P3 LEA.HI.X R129, R14, UR28, R3, 0x1, P1 ;  /* 0x0000001c0e81bc11 */ /* 0x000fe400088f0c03 */
[----:B------:R-:W-:Y:S02]  /*5da0*/  @!P4 MOV R11, RZ ;  /* 0x000000ff000bc202 */ /* 0x000fe40000000f00 */
[----:B------:R-:W-:-:S02]  /*5db0*/  LOP3.LUT R14, R2, 0x2c0, RZ, 0xfc, !PT ;  /* 0x000002c0020e7812 */ /* 0x000fc400078efcff */
[----:B------:R-:W-:Y:S01]  /*5dc0*/  PRMT R146, RZ, 0x7610, R146 ;  /* 0x00007610ff927816 */ /* 0x000fe20000000092 */
[----:B0-----:R-:W-:Y:S01]  /*5dd0*/  @!P4 IMAD.WIDE.U32 R124, R118, UR8, R10 ;  /* 0x00000008767ccc25 */ /* 0x001fe2000f8e000a */
[----:B------:R-:W-:-:S03]  /*5de0*/  ISETP.GE.AND P1, PT, R14, UR32, PT ;  /* 0x000000200e007c0c */ /* 0x000fc6000bf26270 */
[----:B------:R-:W-:Y:S01]  /*5df0*/  @!P4 IMAD R119, R119, UR8, R125 ;  /* 0x000000087777cc24 */ /* 0x000fe2000f8e027d */
[----:B------:R0:W4:Y:S01]  /*5e00*/  @!P3 LDG.E.U16 R146, desc[UR30][R128.64] ;  /* 0x0000001e8092b981 */ /* 0x000122000c1e1500 */
[----:B-1----:R-:W-:Y:S01]  /*5e10*/  @!P4 LEA R126, P3, R124, UR27, 0x1 ;  /* 0x0000001b7c7ecc11 */ /* 0x002fe2000f8608ff */
[----:B------:R-:W1:Y:S01]  /*5e20*/  @!P5 LDC.64 R122, c[0x0][0x3e0] ;  /* 0x0000f800ff7adb82 */ /* 0x000e620000000a00 */
[----:B------:R-:W-:Y:S02]  /*5e30*/  LOP3.LUT R10, R2, 0x2e0, RZ, 0xfc, !PT ;  /* 0x000002e0020a7812 */ /* 0x000fe400078efcff */
[----:B------:R-:W-:Y:S02]  /*5e40*/  @!P2 MOV R9, RZ ;  /* 0x000000ff0009a202 */ /* 0x000fe40000000f00 */
[----:B------:R-:W-:Y:S02]  /*5e50*/  @!P4 LEA.HI.X R127, R124, UR28, R119, 0x1, P3 ;  /* 0x0000001c7c7fcc11 */ /* 0x000fe400098f0c77 */
[----:B------:R-:W-:Y:S01]  /*5e60*/  ISETP.GE.AND P3, PT, R10, UR32, PT ;  /* 0x000000200a007c0c */ /* 0x000fe2000bf66270 */
[----:B------:R-:W1:Y:S01]  /*5e70*/  @!P1 LDC.64 R118, c[0x0][0x3e0] ;  /* 0x0000f800ff769b82 */ /* 0x000e620000000a00 */
[----:B------:R-:W-:Y:S01]  /*5e80*/  PRMT R148, RZ, 0x7610, R148 ;  /* 0x00007610ff947816 */ /* 0x000fe20000000094 */
[----:B---3--:R-:W-:-:S04]  /*5e90*/  @!P2 IMAD.WIDE.U32 R8, R16, UR8, R8 ;  /* 0x000000081008ac25 */ /* 0x008fc8000f8e0008 */
[----:B------:R-:W-:Y:S01]  /*5ea0*/  @!P2 IMAD R17, R17, UR8, R9 ;  /* 0x000000081111ac24 */ /* 0x000fe2000f8e0209 */
[----:B------:R3:W4:Y:S01]  /*5eb0*/  @!P4 LDG.E.U16 R148, desc[UR30][R126.64] ;  /* 0x0000001e7e94c981 */ /* 0x000722000c1e1500 */
[----:B------:R-:W-:-:S04]  /*5ec0*/  @!P2 LEA R124, P4, R8, UR27, 0x1 ;  /* 0x0000001b087cac11 */ /* 0x000fc8000f8808ff */
[----:B------:R-:W-:Y:S02]  /*5ed0*/  @!P2 LEA.HI.X R125, R8, UR28, R17, 0x1, P4 ;  /* 0x0000001c087dac11 */ /* 0x000fe4000a0f0c11 */
[----:B------:R-:W3:Y:S01]  /*5ee0*/  @!P3 LDC.64 R16, c[0x0][0x3e0] ;  /* 0x0000f800ff10bb82 */ /* 0x000ee20000000a00 */
[----:B0-----:R-:W-:Y:S02]  /*5ef0*/  PRMT R128, RZ, 0x7610, R128 ;  /* 0x00007610ff807816 */ /* 0x001fe40000000080 */
[----:B------:R-:W-:Y:S02]  /*5f00*/  @!P5 MOV R13, RZ ;  /* 0x000000ff000dd202 */ /* 0x000fe40000000f00 */
[----:B------:R-:W-:Y:S02]  /*5f10*/  LOP3.LUT R8, R2, 0x300, RZ, 0xfc, !PT ;  /* 0x0000030002087812 */ /* 0x000fe400078efcff */
[----:B------:R-:W-:Y:S01]  /*5f20*/  @!P1 MOV R15, RZ ;  /* 0x000000ff000f9202 */ /* 0x000fe20000000f00 */
[----:B-1----:R-:W-:Y:S01]  /*5f30*/  @!P5 IMAD.WIDE.U32 R12, R122, UR8, R12 ;  /* 0x000000087a0cdc25 */ /* 0x002fe2000f8e000c */
[----:B------:R-:W4:Y:S01]  /*5f40*/  @!P2 LDG.E.U16 R128, desc[UR30][R124.64] ;  /* 0x0000001e7c80a981 */ /* 0x000f22000c1e1500 */
[----:B------:R-:W-:-:S02]  /*5f50*/  ISETP.GE.AND P2, PT, R8, UR32, PT ;  /* 0x0000002008007c0c */ /* 0x000fc4000bf46270 */
[----:B------:R-:W-:Y:S01]  /*5f60*/  @!P5 IMAD R123, R123, UR8, R13 ;  /* 0x000000087b7bdc24 */ /* 0x000fe2000f8e020d */
[----:B------:R-:W-:Y:S01]  /*5f70*/  @!P5 LEA R122, P4, R12, UR27, 0x1 ;  /* 0x0000001b0c7adc11 */ /* 0x000fe2000f8808ff */
[----:B------:R-:W-:Y:S01]  /*5f80*/  @!P1 IMAD.WIDE.U32 R14, R118, UR8, R14 ;  /* 0x00000008760e9c25 */ /* 0x000fe2000f8e000e */
[----:B------:R-:W-:Y:S02]  /*5f90*/  PRMT R150, RZ, 0x7610, R150 ;  /* 0x00007610ff967816 */ /* 0x000fe40000000096 */
[----:B------:R-:W-:Y:S01]  /*5fa0*/  @!P5 LEA.HI.X R123, R12, UR28, R123, 0x1, P4 ;  /* 0x0000001c0c7bdc11 */ /* 0x000fe2000a0f0c7b */
[----:B------:R-:W-:Y:S01]  /*5fb0*/  @!P1 IMAD R119, R119, UR8, R15 ;  /* 0x0000000877779c24 */ /* 0x000fe2000f8e020f */
[----:B---3--:R-:W-:Y:S02]  /*5fc0*/  @!P1 LEA R126, P4, R14, UR27, 0x1 ;  /* 0x0000001b0e7e9c11 */ /* 0x008fe4000f8808ff */
[----:B------:R-:W-:Y:S01]  /*5fd0*/  @!P3 MOV R11, RZ ;  /* 0x000000ff000bb202 */ /* 0x000fe20000000f00 */
[----:B------:R0:W3:Y:S01]  /*5fe0*/  @!P0 LDG.E.U16 R150, desc[UR30][R6.64] ;  /* 0x0000001e06968981 */ /* 0x0000e2000c1e1500 */
[----:B------:R-:W-:-:S02]  /*5ff0*/  LOP3.LUT R12, R2, 0x320, RZ, 0xfc, !PT ;  /* 0x00000320020c7812 */ /* 0x000fc400078efcff */
[----:B------:R-:W-:Y:S02]  /*6000*/  PRMT R129, RZ, 0x7610, R129 ;  /* 0x00007610ff817816 */ /* 0x000fe40000000081 */
[----:B------:R-:W-:Y:S02]  /*6010*/  PRMT R151, RZ, 0x7610, R151 ;  /* 0x00007610ff977816 */ /* 0x000fe40000000097 */
[----:B------:R-:W-:Y:S02]  /*6020*/  @!P1 LEA.HI.X R127, R14, UR28, R119, 0x1, P4 ;  /* 0x0000001c0e7f9c11 */ /* 0x000fe4000a0f0c77 */
[----:B------:R-:W-:Y:S01]  /*6030*/  ISETP.GE.AND P4, PT, R12, UR32, PT ;  /* 0x000000200c007c0c */ /* 0x000fe2000bf86270 */
[----:B0-----:R-:W-:Y:S01]  /*6040*/  @!P3 IMAD.WIDE.U32 R6, R16, UR8, R10 ;  /* 0x000000081006bc25 */ /* 0x001fe2000f8e000a */
[----:B------:R-:W0:Y:S01]  /*6050*/  @!P2 LDC.64 R118, c[0x0][0x3e0] ;  /* 0x0000f800ff76ab82 */ /* 0x000e220000000a00 */
[C---:B------:R-:W-:Y:S01]  /*6060*/  LOP3.LUT R10, R2.reuse, 0x340, RZ, 0xfc, !PT ;  /* 0x00000340020a7812 */ /* 0x040fe200078efcff */
[----:B------:R1:W4:Y:S01]  /*6070*/  @!P5 LDG.E.U16 R129, desc[UR30][R122.64] ;  /* 0x0000001e7a81d981 */ /* 0x000322000c1e1500 */
[----:B------:R-:W-:Y:S01]  /*6080*/  @!P3 IMAD R17, R17, UR8, R7 ;  /* 0x000000081111bc24 */ /* 0x000fe2000f8e0207 */
[----:B------:R-:W-:-:S02]  /*6090*/  LOP3.LUT R14, R2, 0x360, RZ, 0xfc, !PT ;  /* 0x00000360020e7812 */ /* 0x000fc400078efcff */
[----:B------:R0:W4:Y:S01]  /*60a0*/  @!P1 LDG.E.U16 R151, desc[UR30][R126.64] ;  /* 0x0000001e7e979981 */ /* 0x000122000c1e1500 */
[----:B------:R-:W-:Y:S02]  /*60b0*/  @!P3 LEA R124, P1, R6, UR27, 0x1 ;  /* 0x0000001b067cbc11 */ /* 0x000fe4000f8208ff */
[----:B------:R-:W-:Y:S02]  /*60c0*/  ISETP.GE.AND P5, PT, R10, UR32, PT ;  /* 0x000000200a007c0c */ /* 0x000fe4000bfa6270 */
[----:B------:R-:W-:Y:S01]  /*60d0*/  @!P3 LEA.HI.X R125, R6, UR28, R17, 0x1, P1 ;  /* 0x0000001c067dbc11 */ /* 0x000fe200088f0c11 */
[----:B-1----:R-:W1:Y:S01]  /*60e0*/  @!P4 LDC.64 R122, c[0x0][0x3e0] ;  /* 0x0000f800ff7acb82 */ /* 0x002e620000000a00 */
[----:B------:R-:W-:Y:S02]  /*60f0*/  ISETP.GE.AND P1, PT, R14, UR32, PT ;  /* 0x000000200e007c0c */ /* 0x000fe4000bf26270 */
[----:B------:R-:W-:Y:S02]  /*6100*/  @!P2 MOV R9, RZ ;  /* 0x000000ff0009a202 */ /* 0x000fe40000000f00 */
[----:B------:R-:W-:-:S05]  /*6110*/  PRMT R152, RZ, 0x7610, R152 ;  /* 0x00007610ff987816 */ /* 0x000fca0000000098 */
[----:B------:R-:W2:Y:S01]  /*6120*/  @!P5 LDC.64 R16, c[0x0][0x3e0] ;  /* 0x0000f800ff10db82 */ /* 0x000ea20000000a00 */
[----:B------:R-:W4:Y:S01]  /*6130*/  @!P3 LDG.E.U16 R152, desc[UR30][R124.64] ;  /* 0x0000001e7c98b981 */ /* 0x000f22000c1e1500 */
[----:B0-----:R-:W-:-:S06]  /*6140*/  @!P2 IMAD.WIDE.U32 R8, R118, UR8, R8 ;  /* 0x000000087608ac25 */ /* 0x001fcc000f8e0008 */
[----:B------:R-:W0:Y:S01]  /*6150*/  @!P1 LDC.64 R6, c[0x0][0x3e0] ;  /* 0x0000f800ff069b82 */ /* 0x000e220000000a00 */
[----:B------:R-:W-:Y:S01]  /*6160*/  @!P2 IMAD R119, R119, UR8, R9 ;  /* 0x000000087777ac24 */ /* 0x000fe2000f8e0209 */
[C---:B------:R-:W-:Y:S02]  /*6170*/  @!P2 LEA R126, P3, R8.reuse, UR27, 0x1 ;  /* 0x0000001b087eac11 */ /* 0x040fe4000f8608ff */
[----:B------:R-:W-:Y:S02]  /*6180*/  @!P4 MOV R13, RZ ;  /* 0x000000ff000dc202 */ /* 0x000fe40000000f00 */
[----:B------:R-:W-:Y:S02]  /*6190*/  PRMT R154, RZ, 0x7610, R154 ;  /* 0x00007610ff9a7816 */ /* 0x000fe4000000009a */
[----:B------:R-:W-:Y:S02]  /*61a0*/  @!P2 LEA.HI.X R127, R8, UR28, R119, 0x1, P3 ;  /* 0x0000001c087fac11 */ /* 0x000fe400098f0c77 */
[----:B------:R-:W-:Y:S01]  /*61b0*/  LOP3.LUT R8, R2, 0x380, RZ, 0xfc, !PT ;  /* 0x0000038002087812 */ /* 0x000fe200078efcff */
[----:B-1----:R-:W-:Y:S01]  /*61c0*/  @!P4 IMAD.WIDE.U32 R12, R122, UR8, R12 ;  /* 0x000000087a0ccc25 */ /* 0x002fe2000f8e000c */
[----:B------:R-:W-:Y:S01]  /*61d0*/  @!P5 MOV R11, RZ ;  /* 0x000000ff000bd202 */ /* 0x000fe20000000f00 */
[----:B------:R1:W4:Y:S01]  /*61e0*/  @!P2 LDG.E.U16 R154, desc[UR30][R126.64] ;  /* 0x0000001e7e9aa981 */ /* 0x000322000c1e1500 */
[----:B------:R-:W-:Y:S01]  /*61f0*/  ISETP.GE.AND P2, PT, R8, UR32, PT ;  /* 0x0000002008007c0c */ /* 0x000fe2000bf46270 */
[----:B------:R-:W-:Y:S01]  /*6200*/  @!P4 IMAD R123, R123, UR8, R13 ;  /* 0x000000087b7bcc24 */ /* 0x000fe2000f8e020d */
[----:B------:R-:W-:Y:S01]  /*6210*/  @!P4 LEA R118, P3, R12, UR27, 0x1 ;  /* 0x0000001b0c76cc11 */ /* 0x000fe2000f8608ff */
[----:B--2---:R-:W-:Y:S01]  /*6220*/  @!P5 IMAD.WIDE.U32 R10, R16, UR8, R10 ;  /* 0x00000008100adc25 */ /* 0x004fe2000f8e000a */
[----:B------:R-:W-:-:S02]  /*6230*/  @!P1 MOV R15, RZ ;  /* 0x000000ff000f9202 */ /* 0x000fc40000000f00 */
[----:B------:R-:W-:Y:S01]  /*6240*/  @!P4 LEA.HI.X R119, R12, UR28, R123, 0x1, P3 ;  /* 0x0000001c0c77cc11 */ /* 0x000fe200098f0c7b */
[----:B------:R-:W-:Y:S01]  /*6250*/  @!P5 IMAD R17, R17, UR8, R11 ;  /* 0x000000081111dc24 */ /* 0x000fe2000f8e020b */
[----:B------:R-:W-:Y:S01]  /*6260*/  PRMT R153, RZ, 0x7610, R153 ;  /* 0x00007610ff997816 */ /* 0x000fe20000000099 */
[----:B0-----:R-:W-:Y:S01]  /*6270*/  @!P1 IMAD.WIDE.U32 R14, R6, UR8, R14 ;  /* 0x00000008060e9c25 */ /* 0x001fe2000f8e000e */
[----:B------:R-:W-:Y:S02]  /*6280*/  @!P5 LEA R16, P3, R10, UR27, 0x1 ;  /* 0x0000001b0a10dc11 */ /* 0x000fe4000f8608ff */
[----:B------:R-:W-:Y:S02]  /*6290*/  LOP3.LUT R6, R102, 0x3e0, R147, 0xfe, !PT ;  /* 0x000003e066067812 */ /* 0x000fe400078efe93 */
[----:B------:R0:W2:Y:S01]  /*62a0*/  @!P4 LDG.E.U16 R153, desc[UR30][R118.64] ;  /* 0x0000001e7699c981 */ /* 0x0000a2000c1e1500 */
[----:B-1----:R-:W-:Y:S01]  /*62b0*/  PRMT R126, RZ, 0x7610, R126 ;  /* 0x00007610ff7e7816 */ /* 0x002fe2000000007e */
[----:B------:R-:W-:Y:S01]  /*62c0*/  @!P1 IMAD R7, R7, UR8, R15 ;  /* 0x0000000807079c24 */ /* 0x000fe2000f8e020f */
[----:B------:R-:W-:-:S02]  /*62d0*/  @!P5 LEA.HI.X R17, R10, UR28, R17, 0x1, P3 ;  /* 0x0000001c0a11dc11 */ /* 0x000fc400098f0c11 */
[----:B------:R-:W-:Y:S01]  /*62e0*/  ISETP.GE.AND P3, PT, R6, UR32, PT ;  /* 0x0000002006007c0c */ /* 0x000fe2000bf66270 */
[----:B------:R-:W1:Y:S01]  /*62f0*/  @!P2 LDC.64 R10, c[0x0][0x3e0] ;  /* 0x0000f800ff0aab82 */ /* 0x000e620000000a00 */
[----:B------:R-:W-:Y:S01]  /*6300*/  LOP3.LUT R12, R2, 0x3a0, RZ, 0xfc, !PT ;  /* 0x000003a0020c7812 */ /* 0x000fe200078efcff */
[----:B------:R-:W2:Y:S01]  /*6310*/  @!P5 LDG.E.U16 R126, desc[UR30][R16.64] ;  /* 0x0000001e107ed981 */ /* 0x000ea2000c1e1500 */
[----:B------:R-:W-:Y:S02]  /*6320*/  @!P1 LEA R122, P4, R14, UR27, 0x1 ;  /* 0x0000001b0e7a9c11 */ /* 0x000fe4000f8808ff */
[----:B------:R-:W-:Y:S02]  /*6330*/  LOP3.LUT R2, R2, 0x3c0, RZ, 0xfc, !PT ;  /* 0x000003c002027812 */ /* 0x000fe400078efcff */
[----:B------:R-:W-:Y:S02]  /*6340*/  ISETP.GE.AND P5, PT, R12, UR32, PT ;  /* 0x000000200c007c0c */ /* 0x000fe4000bfa6270 */
[----:B------:R-:W-:-:S02]  /*6350*/  @!P1 LEA.HI.X R123, R14, UR28, R7, 0x1, P4 ;  /* 0x0000001c0e7b9c11 */ /* 0x000fc4000a0f0c07 */
[----:B------:R-:W-:Y:S01]  /*6360*/  ISETP.GE.AND P4, PT, R2, UR32, PT ;  /* 0x0000002002007c0c */ /* 0x000fe2000bf86270 */
[----:B------:R-:W5:Y:S01]  /*6370*/  @!P3 LDC.64 R14, c[0x0][0x3e0] ;  /* 0x0000f800ff0ebb82 */ /* 0x000f620000000a00 */
[----:B------:R-:W-:Y:S02]  /*6380*/  @!P2 MOV R9, RZ ;  /* 0x000000ff0009a202 */ /* 0x000fe40000000f00 */
[----:B------:R-:W-:-:S05]  /*6390*/  PRMT R127, RZ, 0x7610, R127 ;  /* 0x00007610ff7f7816 */ /* 0x000fca000000007f */
[----:B0-----:R-:W0:Y:S01]  /*63a0*/  @!P5 LDC.64 R118, c[0x0][0x3e0] ;  /* 0x0000f800ff76db82 */ /* 0x001e220000000a00 */
[----:B------:R-:W2:Y:S07]  /*63b0*/  @!P1 LDG.E.U16 R127, desc[UR30][R122.64] ;  /* 0x0000001e7a7f9981 */ /* 0x000eae000c1e1500 */
[----:B------:R-:W0:Y:S01]  /*63c0*/  @!P4 LDC.64 R124, c[0x0][0x3e0] ;  /* 0x0000f800ff7ccb82 */ /* 0x000e220000000a00 */
[----:B-1----:R-:W-:-:S04]  /*63d0*/  @!P2 IMAD.WIDE.U32 R8, R10, UR8, R8 ;  /* 0x000000080a08ac25 */ /* 0x002fc8000f8e0008 */
[----:B------:R-:W-:Y:S01]  /*63e0*/  @!P2 IMAD R11, R11, UR8, R9 ;  /* 0x000000080b0bac24 */ /* 0x000fe2000f8e0209 */
[C---:B------:R-:W-:Y:S02]  /*63f0*/  @!P2 LEA R10, P1, R8.reuse, UR27, 0x1 ;  /* 0x0000001b080aac11 */ /* 0x040fe4000f8208ff */
[----:B------:R-:W-:Y:S02]  /*6400*/  PRMT R147, RZ, 0x7610, R147 ;  /* 0x00007610ff937816 */ /* 0x000fe40000000093 */
[----:B------:R-:W-:Y:S02]  /*6410*/  @!P3 MOV R7, RZ ;  /* 0x000000ff0007b202 */ /* 0x000fe40000000f00 */
[----:B------:R-:W-:Y:S02]  /*6420*/  @!P2 LEA.HI.X R11, R8, UR28, R11, 0x1, P1 ;  /* 0x0000001c080bac11 */ /* 0x000fe400088f0c0b */
[----:B------:R-:W-:Y:S01]  /*6430*/  @!P5 MOV R13, RZ ;  /* 0x000000ff000dd202 */ /* 0x000fe20000000f00 */
[----:B-----5:R-:W-:Y:S01]  /*6440*/  @!P3 IMAD.WIDE.U32 R6, R14, UR8, R6 ;  /* 0x000000080e06bc25 */ /* 0x020fe2000f8e0006 */
[----:B------:R-:W-:Y:S01]  /*6450*/  @!P4 MOV R3, RZ ;  /* 0x000000ff0003c202 */ /* 0x000fe20000000f00 */
[----:B------:R1:W5:Y:S02]  /*6460*/  @!P2 LDG.E.U16 R147, desc[UR30][R10.64] ;  /* 0x0000001e0a93a981 */ /* 0x000364000c1e1500 */
[----:B------:R-:W-:Y:S01]  /*6470*/  @!P3 IMAD R15, R15, UR8, R7 ;  /* 0x000000080f0fbc24 */ /* 0x000fe2000f8e0207 */
[----:B------:R-:W-:Y:S01]  /*6480*/  @!P3 LEA R8, P1, R6, UR27, 0x1 ;  /* 0x0000001b0608bc11 */ /* 0x000fe2000f8208ff */
[----:B0-----:R-:W-:-:S04]  /*6490*/  @!P5 IMAD.WIDE.U32 R12, R118, UR8, R12 ;  /* 0x00000008760cdc25 */ /* 0x001fc8000f8e000c */
[----:B------:R-:W-:Y:S01]  /*64a0*/  @!P4 IMAD.WIDE.U32 R2, R124, UR8, R2 ;  /* 0x000000087c02cc25 */ /* 0x000fe2000f8e0002 */
[----:B------:R-:W-:Y:S02]  /*64b0*/  @!P3 LEA.HI.X R9, R6, UR28, R15, 0x1, P1 ;  /* 0x0000001c0609bc11 */ /* 0x000fe400088f0c0f */
[----:B------:R-:W-:Y:S01]  /*64c0*/  @!P5 LEA R6, P1, R12, UR27, 0x1 ;  /* 0x0000001b0c06dc11 */ /* 0x000fe2000f8208ff */
[----:B------:R-:W-:Y:S01]  /*64d0*/  @!P5 IMAD R119, R119, UR8, R13 ;  /* 0x000000087777dc24 */ /* 0x000fe2000f8e020d */
[----:B-1----:R-:W-:Y:S01]  /*64e0*/  @!P4 LEA R10, P2, R2, UR27, 0x1 ;  /* 0x0000001b020acc11 */ /* 0x002fe2000f8408ff */
[----:B------:R-:W-:Y:S01]  /*64f0*/  @!P4 IMAD R125, R125, UR8, R3 ;  /* 0x000000087d7dcc24 */ /* 0x000fe2000f8e0203 */
[----:B------:R-:W-:Y:S02]  /*6500*/  PRMT R16, RZ, 0x7610, R16 ;  /* 0x00007610ff107816 */ /* 0x000fe40000000010 */
[----:B------:R-:W-:Y:S02]  /*6510*/  @!P5 LEA.HI.X R7, R12, UR28, R119, 0x1, P1 ;  /* 0x0000001c0c07dc11 */ /* 0x000fe400088f0c77 */
[----:B------:R-:W-:-:S02]  /*6520*/  PRMT R15, RZ, 0x7610, R15 ;  /* 0x00007610ff0f7816 */ /* 0x000fc4000000000f */
[----:B------:R-:W-:Y:S01]  /*6530*/  @!P4 LEA.HI.X R11, R2, UR28, R125, 0x1, P2 ;  /* 0x0000001c020bcc11 */ /* 0x000fe200090f0c7d */
[----:B------:R0:W5:Y:S01]  /*6540*/  @!P5 LDG.E.U16 R16, desc[UR30][R6.64] ;  /* 0x0000001e0610d981 */ /* 0x000162000c1e1500 */
[----:B------:R-:W-:-:S03]  /*6550*/  PRMT R17, RZ, 0x7610, R17 ;  /* 0x00007610ff117816 */ /* 0x000fc60000000011 */
[----:B------:R-:W5:Y:S04]  /*6560*/  @!P4 LDG.E.U16 R15, desc[UR30][R10.64] ;  /* 0x0000001e0a0fc981 */ /* 0x000f68000c1e1500 */
[----:B------:R1:W5:Y:S01]  /*6570*/  @!P3 LDG.E.U16 R17, desc[UR30][R8.64] ;  /* 0x0000001e0811b981 */ /* 0x000362000c1e1500 */
[----:B------:R-:W-:Y:S01]  /*6580*/  R2UR UR47, R5 ;  /* 0x00000000052f72ca */ /* 0x000fe200000e0000 */
[----:B------:R-:W-:Y:S02]  /*6590*/  UMOV UR34, UR12 ;  /* 0x0000000c00227c82 */ /* 0x000fe40008000000 */
[----:B------:R-:W-:-:S04]  /*65a0*/  UIMAD.WIDE.U32 UR36, UR8, UR40, UR34 ;  /* 0x00000028082472a5 */ /* 0x000fc8000f8e0022 */
[----:B------:R-:W-:Y:S02]  /*65b0*/  UIMAD UR33, UR8, UR41, UR37 ;  /* 0x00000029082172a4 */ /* 0x000fe4000f8e0225 */
[----:B------:R-:W-:-:S04]  /*65c0*/  ULEA UR34, UP0, UR36, UR18, 0x3 ;  /* 0x0000001224227291 */ /* 0x000fc8000f8018ff */
[----:B------:R-:W-:Y:S01]  /*65d0*/  ULEA.HI.X UR36, UR36, UR19, UR33, 0x3, UP0 ;  /* 0x0000001324247291 */ /* 0x000fe200080f1c21 */
[----:B------:R-:W-:-:S04]  /*65e0*/  FMUL.FTZ R2, R70, UR47 ;  /* 0x0000002f46027c20 */ /* 0x000fc80008410000 */
[----:B------:R-:W-:Y:S01]  /*65f0*/  FMUL.RZ R12, R2, 0.15915493667125701904 ;  /* 0x3e22f983020c7820 */ /* 0x000fe2000040c000 */
[----:B------:R-:W-:Y:S02]  /*6600*/  MOV R2, UR34 ;  /* 0x0000002200027c02 */ /* 0x000fe40008000f00 */
[----:B------:R-:W-:-:S06]  /*6610*/  MOV R3, UR36 ;  /* 0x0000002400037c02 */ /* 0x000fcc0008000f00 */
[----:B------:R-:W5:Y:S01]  /*6620*/  LDG.E.64 R2, desc[UR30][R2.64] ;  /* 0x0000001e02027981 */ /* 0x000f62000c1e1b00 */
[----:B------:R-:W3:Y:S01]  /*6630*/  S2UR UR34, SR_CgaCtaId ;  /* 0x00000000002279c3 */ /* 0x000ee20000008800 */
[----:B0-----:R-:W-:Y:S01]  /*6640*/  FMUL.FTZ R7, R71, UR47 ;  /* 0x0000002f47077c20 */ /* 0x001fe20008410000 */
[----:B------:R-:W-:-:S03]  /*6650*/  UMOV UR33, 0x400 ;  /* 0x0000040000217882 */ /* 0x000fc60000000000 */
[----:B-1----:R-:W-:Y:S01]  /*6660*/  FMUL.RZ R8, R7, 0.15915493667125701904 ;  /* 0x3e22f98307087820 */ /* 0x002fe2000040c000 */
[----:B------:R-:W-:-:S04]  /*6670*/  FMUL.FTZ R7, R73, UR47 ;  /* 0x0000002f49077c20 */ /* 0x000fc80008410000 */
[----:B------:R-:W-:Y:S01]  /*6680*/  FMUL.RZ R9, R7, 0.15915493667125701904 ;  /* 0x3e22f98307097820 */ /* 0x000fe2000040c000 */
[----:B------:R-:W-:Y:S01]  /*6690*/  FMUL.FTZ R7, R72, UR47 ;  /* 0x0000002f48077c20 */ /* 0x000fe20008410000 */
[----:B------:R-:W-:-:S03]  /*66a0*/  R2UR UR46, R4 ;  /* 0x00000000042e72ca */ /* 0x000fc600000e0000 */
[----:B------:R-:W-:Y:S01]  /*66b0*/  FMUL.RZ R10, R7, 0.15915493667125701904 ;  /* 0x3e22f983070a7820 */ /* 0x000fe2000040c000 */
[----:B------:R-:W-:Y:S01]  /*66c0*/  FMUL.FTZ R7, R75, UR47 ;  /* 0x0000002f4b077c20 */ /* 0x000fe20008410000 */
[----:B---3--:R-:W-:-:S03]  /*66d0*/  ULEA UR33, UR34, UR33, 0x18 ;  /* 0x0000002122217291 */ /* 0x008fc6000f8ec0ff */
[----:B------:R-:W-:Y:S01]  /*66e0*/  FMUL.RZ R157, R7, 0.15915493667125701904 ;  /* 0x3e22f983079d7820 */ /* 0x000fe2000040c000 */
[----:B------:R-:W-:-:S03]  /*66f0*/  FMUL.FTZ R4, R85, UR47 ;  /* 0x0000002f55047c20 */ /* 0x000fc60008410000 */
[----:B------:R-:W-:Y:S08]  /*6700*/  MUFU.SIN R124, R157 ;  /* 0x0000009d007c7308 */ /* 0x000ff00000000400 */
[----:B------:R0:W-:Y:S02]  /*6710*/  MUFU.COS R155, R157 ;  /* 0x0000009d009b7308 */ /* 0x0001e40000000000 */
[----:B0-----:R-:W-:-:S04]  /*6720*/  FMUL.FTZ R157, R78, UR47 ;  /* 0x0000002f4e9d7c20 */ /* 0x001fc80008410000 */
[----:B------:R-:W-:Y:S01]  /*6730*/  FMUL.RZ R157, R157, 0.15915493667125701904 ;  /* 0x3e22f9839d9d7820 */ /* 0x000fe2000040c000 */
[----:B------:R-:W-:-:S03]  /*6740*/  FMUL.FTZ R7, R74, UR47 ;  /* 0x0000002f4a077c20 */ /* 0x000fc60008410000 */
[----:B------:R-:W-:Y:S01]  /*6750*/  MUFU.SIN R168, R157 ;  /* 0x0000009d00a87308 */ /* 0x000fe20000000400 */
[----:B------:R-:W-:-:S07]  /*6760*/  FMUL.RZ R158, R7, 0.15915493667125701904 ;  /* 0x3e22f983079e7820 */ /* 0x000fce000040c000 */
[----:B------:R-:W-:Y:S01]  /*6770*/  MUFU.COS R169, R157 ;  /* 0x0000009d00a97308 */ /* 0x000fe20000000000 */
[----:B------:R-:W-:-:S07]  /*6780*/  FMUL.FTZ R7, R77, UR47 ;  /* 0x0000002f4d077c20 */ /* 0x000fce0008410000 */
[----:B------:R-:W-:Y:S01]  /*6790*/  MUFU.SIN R122, R8 ;  /* 0x00000008007a7308 */ /* 0x000fe20000000400 */
[----:B------:R-:W-:-:S07]  /*67a0*/  FMUL.RZ R159, R7, 0.15915493667125701904 ;  /* 0x3e22f983079f7820 */ /* 0x000fce000040c000 */
[----:B------:R-:W0:Y:S01]  /*67b0*/  MUFU.COS R123, R8 ;  /* 0x00000008007b7308 */ /* 0x000e220000000000 */
[----:B------:R-:W-:Y:S04]  /*67c0*/  STS.U16 [R21], R150 ;  /* 0x0000009615007388 */ /* 0x000fe80000000400 */
        /* <DEDUP_REMOVED lines=8> */
[----:B-1----:R-:W-:-:S03]  /*6850*/  IADD3 R135, PT, PT, R20, 0x220, RZ ;  /* 0x0000022014877810 */ /* 0x002fc60007ffe0ff */
[----:B------:R-:W-:Y:S01]  /*6860*/  STS.U16 [R30+0x240], R143 ;  /* 0x0002408f1e007388 */ /* 0x000fe20000000400 */
[----:B---3--:R-:W-:-:S03]  /*6870*/  IADD3 R131, PT, PT, R20, 0x200, RZ ;  /* 0x0000020014837810 */ /* 0x008fc60007ffe0ff */
[----:B------:R-:W-:Y:S01]  /*6880*/  STS.U16 [R31+0x280], R132 ;  /* 0x000280841f007388 */ /* 0x000fe20000000400 */
[----:B------:R-:W-:-:S03]  /*6890*/  IADD3 R137, PT, PT, R20, 0x240, RZ ;  /* 0x0000024014897810 */ /* 0x000fc60007ffe0ff */
[----:B------:R1:W-:Y:S01]  /*68a0*/  STS.U16 [R32+0x2c0], R141 ;  /* 0x0002c08d20007388 */ /* 0x0003e20000000400 */
[----:B------:R-:W-:-:S03]  /*68b0*/  LEA.HI.SX32 R131, R131, R20, 0x1b ;  /* 0x0000001483837211 */ /* 0x000fc600078fdaff */
[----:B------:R-:W-:Y:S01]  /*68c0*/  STS.U16 [R33+0x300], R130 ;  /* 0x0003008221007388 */ /* 0x000fe20000000400 */
[----:B------:R-:W-:-:S03]  /*68d0*/  LEA.HI.SX32 R135, R135, R20, 0x1b ;  /* 0x0000001487877211 */ /* 0x000fc600078fdaff */
[----:B------:R3:W-:Y:S01]  /*68e0*/  STS.U16 [R34+0x340], R139 ;  /* 0x0003408b22007388 */ /* 0x0007e20000000400 */
[----:B-1----:R-:W-:Y:S01]  /*68f0*/  IADD3 R141, PT, PT, R20, 0x280, RZ ;  /* 0x00000280148d7810 */ /* 0x002fe20007ffe0ff */
[----:B------:R-:W-:Y:S01]  /*6900*/  FMUL.FTZ R120, R80, UR47 ;  /* 0x0000002f50787c20 */ /* 0x000fe20008410000 */
[-C--:B------:R-:W-:Y:S02]  /*6910*/  LEA.HI.SX32 R137, R137, R20.reuse, 0x1b ;  /* 0x0000001489897211 */ /* 0x080fe400078fdaff */
[----:B---3--:R-:W-:Y:S02]  /*6920*/  IADD3 R139, PT, PT, R20, 0x260, RZ ;  /* 0x00000260148b7810 */ /* 0x008fe40007ffe0ff */
[-C--:B------:R-:W-:Y:S02]  /*6930*/  LEA.HI.SX32 R141, R141, R20.reuse, 0x1b ;  /* 0x000000148d8d7211 */ /* 0x080fe400078fdaff */
[----:B------:R-:W-:Y:S02]  /*6940*/  LEA.HI.SX32 R139, R139, R20, 0x1b ;  /* 0x000000148b8b7211 */ /* 0x000fe400078fdaff */
[----:B------:R-:W-:-:S02]  /*6950*/  LEA R131, R131, UR33, 0x1 ;  /* 0x0000002183837c11 */ /* 0x000fc4000f8e08ff */
[----:B------:R-:W-:Y:S02]  /*6960*/  LEA R135, R135, UR33, 0x1 ;  /* 0x0000002187877c11 */ /* 0x000fe4000f8e08ff */
[----:B------:R-:W-:Y:S01]  /*6970*/  IADD3 R143, PT, PT, R20, 0x2a0, RZ ;  /* 0x000002a0148f7810 */ /* 0x000fe20007ffe0ff */
[----:B----4-:R-:W-:Y:S01]  /*6980*/  STS.U16 [R35+0x380], R140 ;  /* 0x0003808c23007388 */ /* 0x010fe20000000400 */
[----:B------:R-:W-:Y:S01]  /*6990*/  LEA R137, R137, UR33, 0x1 ;  /* 0x0000002189897c11 */ /* 0x000fe2000f8e08ff */
[----:B------:R-:W-:Y:S01]  /*69a0*/  FMUL.RZ R130, R120, 0.15915493667125701904 ;  /* 0x3e22f98378827820 */ /* 0x000fe2000040c000 */
[----:B------:R-:W-:Y:S01]  /*69b0*/  LEA R139, R139, UR33, 0x1 ;  /* 0x000000218b8b7c11 */ /* 0x000fe2000f8e08ff */
[----:B------:R1:W-:Y:S01]  /*69c0*/  STS.U16 [R36+0x3c0], R149 ;  /* 0x0003c09524007388 */ /* 0x0003e20000000400 */
[C---:B------:R-:W-:Y:S01]  /*69d0*/  IADD3 R145, PT, PT, R20.reuse, 0x2c0, RZ ;  /* 0x000002c014917810 */ /* 0x040fe20007ffe0ff */
[----:B------:R-:W-:Y:S01]  /*69e0*/  FMUL.FTZ R120, R83, UR47 ;  /* 0x0000002f53787c20 */ /* 0x000fe20008410000 */
[----:B------:R-:W-:Y:S01]  /*69f0*/  LEA R141, R141, UR33, 0x1 ;  /* 0x000000218d8d7c11 */ /* 0x000fe2000f8e08ff */
[----:B------:R3:W-:Y:S01]  /*6a00*/  STS.U16 [R131+0x400], R142 ;  /* 0x0004008e83007388 */ /* 0x0007e20000000400 */
[-C--:B------:R-:W-:Y:S01]  /*6a10*/  LEA.HI.SX32 R143, R143, R20.reuse, 0x1b ;  /* 0x000000148f8f7211 */ /* 0x080fe200078fdaff */
[----:B------:R-:W-:Y:S01]  /*6a20*/  FMUL.FTZ R134, R81, UR47 ;  /* 0x0000002f51867c20 */ /* 0x000fe20008410000 */
[----:B------:R-:W-:Y:S01]  /*6a30*/  LEA.HI.SX32 R145, R145, R20, 0x1b ;  /* 0x0000001491917211 */ /* 0x000fe200078fdaff */
[----:B------:R4:W-:Y:S01]  /*6a40*/  STS.U16 [R135+0x440], R144 ;  /* 0x0004409087007388 */ /* 0x0009e20000000400 */
[----:B-1----:R-:W-:Y:S01]  /*6a50*/  IADD3 R149, PT, PT, R20, 0x2e0, RZ ;  /* 0x000002e014957810 */ /* 0x002fe20007ffe0ff */
[----:B------:R-:W-:-:S02]  /*6a60*/  FMUL.RZ R132, R120, 0.15915493667125701904 ;  /* 0x3e22f98378847820 */ /* 0x000fc4000040c000 */
[----:B------:R1:W-:Y:S01]  /*6a70*/  STS.U16 [R137+0x480], R146 ;  /* 0x0004809289007388 */ /* 0x0003e20000000400 */
[----:B---3--:R-:W-:-:S03]  /*6a80*/  IADD3 R131, PT, PT, R20, 0x300, RZ ;  /* 0x0000030014837810 */ /* 0x008fc60007ffe0ff */
[----:B------:R3:W-:Y:S01]  /*6a90*/  STS.U16 [R139+0x4c0], R148 ;  /* 0x0004c0948b007388 */ /* 0x0007e20000000400 */
[----:B----4-:R-:W-:Y:S01]  /*6aa0*/  IADD3 R135, PT, PT, R20, 0x320, RZ ;  /* 0x0000032014877810 */ /* 0x010fe20007ffe0ff */
[----:B------:R-:W-:Y:S02]  /*6ab0*/  FMUL.RZ R140, R4, 0.15915493667125701904 ;  /* 0x3e22f983048c7820 */ /* 0x000fe4000040c000 */
[----:B------:R4:W-:Y:S01]  /*6ac0*/  STS.U16 [R141+0x500], R128 ;  /* 0x000500808d007388 */ /* 0x0009e20000000400 */
[----:B------:R-:W-:Y:S02]  /*6ad0*/  LEA.HI.SX32 R149, R149, R20, 0x1b ;  /* 0x0000001495957211 */ /* 0x000fe400078fdaff */
[C---:B-1----:R-:W-:Y:S02]  /*6ae0*/  IADD3 R137, PT, PT, R20.reuse, 0x340, RZ ;  /* 0x0000034014897810 */ /* 0x042fe40007ffe0ff */
[----:B------:R-:W-:Y:S02]  /*6af0*/  LEA R120, R143, UR33, 0x1 ;  /* 0x000000218f787c11 */ /* 0x000fe4000f8e08ff */
[----:B---3--:R-:W-:-:S02]  /*6b00*/  IADD3 R139, PT, PT, R20, 0x360, RZ ;  /* 0x00000360148b7810 */ /* 0x008fc40007ffe0ff */
[-C--:B------:R-:W-:Y:S02]  /*6b10*/  LEA.HI.SX32 R131, R131, R20.reuse, 0x1b ;  /* 0x0000001483837211 */ /* 0x080fe400078fdaff */
[----:B----4-:R-:W-:Y:S01]  /*6b20*/  IADD3 R141, PT, PT, R20, 0x380, RZ ;  /* 0x00000380148d7810 */ /* 0x010fe20007ffe0ff */
[----:B------:R-:W-:Y:S01]  /*6b30*/  FMUL.RZ R134, R134, 0.15915493667125701904 ;  /* 0x3e22f98386867820 */ /* 0x000fe2000040c000 */
[----:B------:R-:W-:Y:S01]  /*6b40*/  LEA R128, R145, UR33, 0x1 ;  /* 0x0000002191807c11 */ /* 0x000fe2000f8e08ff */
[----:B------:R-:W-:Y:S01]  /*6b50*/  MUFU.SIN R175, R130 ;  /* 0x0000008200af7308 */ /* 0x000fe20000000400 */
[-C--:B------:R-:W-:Y:S02]  /*6b60*/  LEA.HI.SX32 R135, R135, R20.reuse, 0x1b ;  /* 0x0000001487877211 */ /* 0x080fe400078fdaff */
[----:B------:R-:W-:Y:S02]  /*6b70*/  MOV R4, UR46 ;  /* 0x0000002e00047c02 */ /* 0x000fe40008000f00 */
[-C--:B------:R-:W-:Y:S01]  /*6b80*/  LEA.HI.SX32 R137, R137, R20.reuse, 0x1b ;  /* 0x0000001489897211 */ /* 0x080fe200078fdaff */
[----:B------:R1:W-:Y:S01]  /*6b90*/  STS.U16 [R120+0x540], R129 ;  /* 0x0005408178007388 */ /* 0x0003e20000000400 */
[----:B------:R-:W-:Y:S01]  /*6ba0*/  LEA R149, R149, UR33, 0x1 ;  /* 0x0000002195957c11 */ /* 0x000fe2000f8e08ff */
[----:B------:R3:W-:Y:S01]  /*6bb0*/  MUFU.COS R177, R130 ;  /* 0x0000008200b17308 */ /* 0x0007e20000000000 */
[----:B------:R-:W-:-:S02]  /*6bc0*/  LEA.HI.SX32 R139, R139, R20, 0x1b ;  /* 0x000000148b8b7211 */ /* 0x000fc400078fdaff */
[----:B------:R-:W-:Y:S02]  /*6bd0*/  LEA R131, R131, UR33, 0x1 ;  /* 0x0000002183837c11 */ /* 0x000fe4000f8e08ff */
[----:B------:R-:W-:Y:S01]  /*6be0*/  LEA.HI.SX32 R141, R141, R20, 0x1b ;  /* 0x000000148d8d7211 */ /* 0x000fe200078fdaff */
[----:B------:R4:W-:Y:S01]  /*6bf0*/  STS.U16 [R128+0x580], R151 ;  /* 0x0005809780007388 */ /* 0x0009e20000000400 */
[----:B---3--:R-:W-:Y:S01]  /*6c00*/  FMUL.FTZ R130, R82, UR47 ;  /* 0x0000002f52827c20 */ /* 0x008fe20008410000 */
[----:B-1----:R-:W-:Y:S01]  /*6c10*/  LEA R120, R135, UR33, 0x1 ;  /* 0x0000002187787c11 */ /* 0x002fe2000f8e08ff */
[----:B------:R-:W-:Y:S01]  /*6c20*/  MUFU.SIN R172, R134 ;  /* 0x0000008600ac7308 */ /* 0x000fe20000000400 */
[----:B------:R-:W-:Y:S01]  /*6c30*/  LEA R137, R137, UR33, 0x1 ;  /* 0x0000002189897c11 */ /* 0x000fe2000f8e08ff */
[----:B------:R-:W-:Y:S01]  /*6c40*/  FMUL.FTZ R4, R4, 1.4426950216293334961 ;  /* 0x3fb8aa3b04047820 */ /* 0x000fe20000410000 */
[----:B------:R-:W-:Y:S01]  /*6c50*/  STS.U16 [R149+0x5c0], R152 ;  /* 0x0005c09895007388 */ /* 0x000fe20000000400 */
[----:B----4-:R-:W-:-:S04]  /*6c60*/  LEA R128, R139, UR33, 0x1 ;  /* 0x000000218b807c11 */ /* 0x010fc8000f8e08ff */
[----:B------:R1:W-:Y:S01]  /*6c70*/  MUFU.COS R173, R134 ;  /* 0x0000008600ad7308 */ /* 0x0003e20000000000 */
[----:B------:R-:W-:Y:S04]  /*6c80*/  STS.U16 [R131+0x600], R154 ;  /* 0x0006009a83007388 */ /* 0x000fe80000000400 */
[----:B--2---:R2:W-:Y:S01]  /*6c90*/  STS.U16 [R120+0x640], R153 ;  /* 0x0006409978007388 */ /* 0x0045e20000000400 */
[----:B-1----:R-:W-:Y:S01]  /*6ca0*/  FMUL.RZ R134, R130, 0.15915493667125701904 ;  /* 0x3e22f98382867820 */ /* 0x002fe2000040c000 */
[----:B------:R-:W-:Y:S01]  /*6cb0*/  LEA R130, R141, UR33, 0x1 ;  /* 0x000000218d827c11 */ /* 0x000fe2000f8e08ff */
[----:B------:R-:W-:Y:S01]  /*6cc0*/  MUFU.SIN R157, R132 ;  /* 0x00000084009d7308 */ /* 0x000fe20000000400 */
[----:B------:R-:W-:Y:S01]  /*6cd0*/  STS.U16 [R137+0x680], R126 ;  /* 0x0006807e89007388 */ /* 0x000fe20000000400 */
[----:B--2---:R-:W-:-:S03]  /*6ce0*/  FMUL.FTZ R120, R73, R4 ;  /* 0x0000000449787220 */ /* 0x004fc60000410000 */
[----:B------:R-:W-:Y:S03]  /*6cf0*/  STS.U16 [R128+0x6c0], R127 ;  /* 0x0006c07f80007388 */ /* 0x000fe60000000400 */
[----:B------:R1:W-:Y:S01]  /*6d00*/  MUFU.COS R181, R132 ;  /* 0x0000008400b57308 */ /* 0x0003e20000000000 */
[----:B-----5:R2:W-:Y:S01]  /*6d10*/  STS.U16 [R130+0x700], R147 ;  /* 0x0007009382007388 */ /* 0x0205e20000000400 */
[----:B-1----:R-:W-:-:S06]  /*6d20*/  FMUL.FTZ R132, R71, R4 ;  /* 0x0000000447847220 */ /* 0x002fcc0000410000 */
[----:B------:R-:W-:Y:S01]  /*6d30*/  MUFU.SIN R119, R9 ;  /* 0x0000000900777308 */ /* 0x000fe20000000400 */
[----:B--2---:R-:W-:Y:S01]  /*6d40*/  FMUL.FTZ R130, R72, R4 ;  /* 0x0000000448827220 */ /* 0x004fe20000410000 */
[----:B------:R-:W-:-:S06]  /*6d50*/  IADD3 R129, PT, PT, R20, 0x3a0, RZ ;  /* 0x000003a014817810 */ /* 0x000fcc0007ffe0ff */
[----:B------:R-:W1:Y:S01]  /*6d60*/  MUFU.COS R156, R9 ;  /* 0x00000009009c7308 */ /* 0x000e620000000000 */
[----:B------:R-:W-:Y:S01]  /*6d70*/  IADD3 R131, PT, PT, R20, 0x3c0, RZ ;  /* 0x000003c014837810 */ /* 0x000fe20007ffe0ff */
[----:B------:R-:W-:Y:S01]  /*6d80*/  FMUL.FTZ R7, R76, UR47 ;  /* 0x0000002f4c077c20 */ /* 0x000fe20008410000 */
[----:B------:R-:W-:-:S05]  /*6d90*/  IADD3 R135, PT, PT, R20, 0x3e0, RZ ;  /* 0x000003e014877810 */ /* 0x000fca0007ffe0ff */
[----:B------:R-:W2:Y:S01]  /*6da0*/  MUFU.SIN R125, R10 ;  /* 0x0000000a007d7308 */ /* 0x000ea20000000400 */
[----:B------:R-:W-:-:S07]  /*6db0*/  LEA.HI.SX32 R129, R129, R20, 0x1b ;  /* 0x0000001481817211 */ /* 0x000fce00078fdaff */
[----:B------:R-:W0:Y:S04]  /*6dc0*/  MUFU.EX2 R132, R132 ;  /* 0x0000008400847308 */ /* 0x000e280000000800 */
[----:B------:R-:W1:Y:S01]  /*6dd0*/  MUFU.EX2 R127, R120 ;  /* 0x00000078007f7308 */ /* 0x000e620000000800 */
[----:B------:R-:W-:-:S03]  /*6de0*/  LEA.HI.SX32 R131, R131, R20, 0x1b ;  /* 0x0000001483837211 */ /* 0x000fc600078fdaff */
[----:B------:R-:W2:Y:S01]  /*6df0*/  MUFU.EX2 R130, R130 ;  /* 0x0000008200827308 */ /* 0x000ea20000000800 */
[----:B------:R-:W-:Y:S01]  /*6e00*/  FMUL.RZ R160, R7, 0.15915493667125701904 ;  /* 0x3e22f98307a07820 */ /* 0x000fe2000040c000 */
[----:B------:R-:W-:Y:S01]  /*6e10*/  LEA.HI.SX32 R135, R135, R20, 0x1b ;  /* 0x0000001487877211 */ /* 0x000fe200078fdaff */
[----:B------:R-:W-:Y:S01]  /*6e20*/  FMUL.FTZ R7, R79, UR47 ;  /* 0x0000002f4f077c20 */ /* 0x000fe20008410000 */
[----:B------:R-:W-:Y:S02]  /*6e30*/  LEA R129, R129, UR33, 0x1 ;  /* 0x0000002181817c11 */ /* 0x000fe4000f8e08ff */
[----:B------:R-:W-:Y:S01]  /*6e40*/  LEA R126, R131, UR33, 0x1 ;  /* 0x00000021837e7c11 */ /* 0x000fe2000f8e08ff */
[----:B------:R-:W-:Y:S01]  /*6e50*/  FMUL.FTZ R131, R75, R4 ;  /* 0x000000044b837220 */ /* 0x000fe20000410000 */
[----:B------:R-:W-:Y:S01]  /*6e60*/  LEA R128, R135, UR33, 0x1 ;  /* 0x0000002187807c11 */ /* 0x000fe2000f8e08ff */
[----:B------:R-:W-:Y:S01]  /*6e70*/  FMUL.RZ R161, R7, 0.15915493667125701904 ;  /* 0x3e22f98307a17820 */ /* 0x000fe2000040c000 */
[C---:B0-----:R-:W-:Y:S01]  /*6e80*/  FMUL.FTZ R123, R132.reuse, R123 ;  /* 0x0000007b847b7220 */ /* 0x041fe20000410000 */
[----:B------:R-:W-:Y:S01]  /*6e90*/  FMUL.FTZ R122, R132, R122 ;  /* 0x0000007a847a7220 */ /* 0x000fe20000410000 */
[C---:B-1----:R-:W-:Y:S01]  /*6ea0*/  FMUL.FTZ R120, R127.reuse, R156 ;  /* 0x0000009c7f787220 */ /* 0x042fe20000410000 */
[----:B------:R-:W-:Y:S01]  /*6eb0*/  FMUL.FTZ R119, R127, R119 ;  /* 0x000000777f777220 */ /* 0x000fe20000410000 */
[----:B------:R-:W-:Y:S01]  /*6ec0*/  STS.U16 [R129+0x740], R16 ;  /* 0x0007401081007388 */ /* 0x000fe20000000400 */
[-C--:B------:R-:W-:Y:S01]  /*6ed0*/  FMUL.FTZ R132, R76, R4.reuse ;  /* 0x000000044c847220 */ /* 0x080fe20000410000 */
[----:B------:R-:W-:Y:S01]  /*6ee0*/  FMUL.FTZ R127, R79, R4 ;  /* 0x000000044f7f7220 */ /* 0x000fe20000410000 */
[----:B------:R-:W0:Y:S01]  /*6ef0*/  MUFU.COS R9, R160 ;  /* 0x000000a000097308 */ /* 0x000e220000000000 */
[----:B------:R-:W-:Y:S04]  /*6f00*/  STS.U16 [R126+0x780], R15 ;  /* 0x0007800f7e007388 */ /* 0x000fe80000000400 */
[----:B------:R2:W-:Y:S03]  /*6f10*/  STS.U16 [R128+0x7c0], R17 ;  /* 0x0007c01180007388 */ /* 0x0005e60000000400 */
[----:B------:R-:W-:Y:S01]  /*6f20*/  MUFU.SIN R7, R161 ;  /* 0x000000a100077308 */ /* 0x000fe20000000400 */
[----:B--2---:R-:W-:-:S07]  /*6f30*/  FMUL.FTZ R17, R130, R125 ;  /* 0x0000007d82117220 */ /* 0x004fce0000410000 */
[----:B------:R-:W1:Y:S01]  /*6f40*/  MUFU.EX2 R131, R131 ;  /* 0x0000008300837308 */ /* 0x000e620000000800 */
[----:B------:R-:W-:-:S03]  /*6f50*/  FMUL.FTZ R125, R78, R4 ;  /* 0x000000044e7d7220 */ /* 0x000fc60000410000 */
[----:B------:R-:W2:Y:S08]  /*6f60*/  MUFU.SIN R8, R160 ;  /* 0x000000a000087308 */ /* 0x000eb00000000400 */
[----:B------:R-:W0:Y:S04]  /*6f70*/  MUFU.EX2 R132, R132 ;  /* 0x0000008400847308 */ /* 0x000e280000000800 */
[----:B------:R-:W3:Y:S04]  /*6f80*/  MUFU.EX2 R127, R127 ;  /* 0x0000007f007f7308 */ /* 0x000ee80000000800 */
[----:B------:R-:W4:Y:S01]  /*6f90*/  MUFU.EX2 R125, R125 ;  /* 0x0000007d007d7308 */ /* 0x000f220000000800 */
[----:B-1----:R-:W-:Y:S01]  /*6fa0*/  FMUL.FTZ R15, R131, R124 ;  /* 0x0000007c830f7220 */ /* 0x002fe20000410000 */
[----:B------:R-:W-:-:S02]  /*6fb0*/  FMUL.FTZ R124, R81, R4 ;  /* 0x00000004517c7220 */ /* 0x000fc40000410000 */
[----:B------:R-:W-:Y:S01]  /*6fc0*/  MUFU.COS R118, R10 ;  /* 0x0000000a00767308 */ /* 0x000fe20000000000 */
[----:B------:R-:W-:Y:S01]  /*6fd0*/  USHF.L.U32 UR36, UR20, 0x8, URZ ;  /* 0x0000000814247899 */ /* 0x000fe200080006ff */
[C---:B0-----:R-:W-:Y:S01]  /*6fe0*/  FMUL.FTZ R146, R132.reuse, R9 ;  /* 0x0000000984927220 */ /* 0x041fe20000410000 */
[----:B------:R-:W-:Y:S01]  /*6ff0*/  FMUL.FTZ R9, R85, R4 ;  /* 0x0000000455097220 */ /* 0x000fe20000410000 */
[----:B--2---:R-:W-:Y:S01]  /*7000*/  FMUL.FTZ R144, R132, R8 ;  /* 0x0000000884907220 */ /* 0x004fe20000410000 */
[----:B---3--:R-:W-:-:S03]  /*7010*/  FMUL.FTZ R145, R127, R7 ;  /* 0x000000077f917220 */ /* 0x008fc60000410000 */
[----:B------:R-:W0:Y:S01]  /*7020*/  MUFU.COS R10, R161 ;  /* 0x000000a1000a7308 */ /* 0x000e220000000000 */
[----:B------:R-:W-:Y:S01]  /*7030*/  FMUL.FTZ R7, R84, UR47 ;  /* 0x0000002f54077c20 */ /* 0x000fe20008410000 */
[-C--:B------:R-:W-:Y:S01]  /*7040*/  FMUL.FTZ R126, R80, R4.reuse ;  /* 0x00000004507e7220 */ /* 0x080fe20000410000 */
[----:B------:R-:W-:Y:S01]  /*7050*/  FMUL.FTZ R8, R82, R4 ;  /* 0x0000000452087220 */ /* 0x000fe20000410000 */
[----:B------:R-:W-:Y:S01]  /*7060*/  UIADD3 UR34, UPT, UPT, UR36, -0x100, URZ ;  /* 0xffffff0024227890 */ /* 0x000fe2000fffe0ff */
[C---:B----4-:R-:W-:Y:S01]  /*7070*/  FMUL.FTZ R169, R125.reuse, R169 ;  /* 0x000000a97da97220 */ /* 0x050fe20000410000 */
[----:B------:R-:W-:Y:S02]  /*7080*/  FMUL.FTZ R168, R125, R168 ;  /* 0x000000a87da87220 */ /* 0x000fe40000410000 */
[----:B------:R-:W1:Y:S01]  /*7090*/  MUFU.COS R187, R134 ;  /* 0x0000008600bb7308 */ /* 0x000e620000000000 */
[----:B------:R-:W-:Y:S01]  /*70a0*/  FMUL.RZ R125, R7, 0.15915493667125701904 ;  /* 0x3e22f983077d7820 */ /* 0x000fe2000040c000 */
[----:B------:R-:W-:Y:S01]  /*70b0*/  SHF.L.U32 R7, R20, 0x5, RZ ;  /* 0x0000000514077819 */ /* 0x000fe200000006ff */
[----:B------:R-:W-:-:S05]  /*70c0*/  ULOP3.LUT UR34, UR34, 0x100, URZ, 0xc0, !UPT ;  /* 0x0000010022227892 */ /* 0x000fca000f8ec0ff */
[----:B------:R-:W-:Y:S01]  /*70d0*/  MUFU.SIN R136, R140 ;  /* 0x0000008c00887308 */ /* 0x000fe20000000400 */
[----:B------:R-:W-:-:S07]  /*70e0*/  LEA.HI.SX32 R7, R7, R7, 0x1b ;  /* 0x0000000707077211 */ /* 0x000fce00078fdaff */
[----:B------:R-:W2:Y:S08]  /*70f0*/  MUFU.COS R138, R140 ;  /* 0x0000008c008a7308 */ /* 0x000eb00000000000 */
[----:B------:R-:W3:Y:S04]  /*7100*/  MUFU.EX2 R124, R124 ;  /* 0x0000007c007c7308 */ /* 0x000ee80000000800 */
[----:B------:R4:W5:Y:S01]  /*7110*/  MUFU.SIN R143, R134 ;  /* 0x00000086008f7308 */ /* 0x0009620000000400 */
[----:B------:R-:W-:Y:S01]  /*7120*/  UIADD3 UR34, UPT, UPT, UR34, UR8, URZ ;  /* 0x0000000822227290 */ /* 0x000fe2000fffe0ff */
[-C--:B------:R-:W-:Y:S01]  /*7130*/  FMUL.FTZ R135, R77, R4.reuse ;  /* 0x000000044d877220 */ /* 0x080fe20000410000 */
[----:B------:R-:W-:-:S05]  /*7140*/  FMUL.FTZ R128, R83, R4 ;  /* 0x0000000453807220 */ /* 0x000fca0000410000 */
[----:B------:R-:W1:Y:S04]  /*7150*/  MUFU.EX2 R186, R8 ;  /* 0x0000000800ba7308 */ /* 0x000e680000000800 */
[----:B------:R-:W2:Y:S01]  /*7160*/  MUFU.EX2 R9, R9 ;  /* 0x0000000900097308 */ /* 0x000ea20000000800 */
[----:B----4-:R-:W-:-:S03]  /*7170*/  FMUL.FTZ R134, R74, R4 ;  /* 0x000000044a867220 */ /* 0x010fc60000410000 */
[----:B------:R-:W4:Y:S01]  /*7180*/  MUFU.EX2 R126, R126 ;  /* 0x0000007e007e7308 */ /* 0x000f220000000800 */
[----:B------:R-:W-:-:S03]  /*7190*/  LEA R7, R7, UR33, 0x1 ;  /* 0x0000002107077c11 */ /* 0x000fc6000f8e08ff */
[----:B------:R-:W-:Y:S01]  /*71a0*/  MUFU.SIN R5, R12 ;  /* 0x0000000c00057308 */ /* 0x000fe20000000400 */
[----:B0-----:R-:W-:Y:S01]  /*71b0*/  FMUL.FTZ R149, R127, R10 ;  /* 0x0000000a7f957220 */ /* 0x001fe20000410000 */
[C---:B---3--:R-:W-:Y:S01]  /*71c0*/  FMUL.FTZ R173, R124.reuse, R173 ;  /* 0x000000ad7cad7220 */ /* 0x048fe20000410000 */
[----:B------:R-:W-:Y:S01]  /*71d0*/  FMUL.FTZ R172, R124, R172 ;  /* 0x000000ac7cac7220 */ /* 0x000fe20000410000 */
[----:B------:R-:W-:-:S04]  /*71e0*/  MOV R127, UR34 ;  /* 0x00000022007f7c02 */ /* 0x000fc80008000f00 */
[----:B------:R-:W-:Y:S01]  /*71f0*/  MUFU.COS R6, R12 ;  /* 0x0000000c00067308 */ /* 0x000fe20000000000 */
[C---:B------:R-:W-:Y:S01]  /*7200*/  ISETP.NE.AND P1, PT, R121.reuse, RZ, PT ;  /* 0x000000ff7900720c */ /* 0x040fe20003f25270 */
[----:B------:R-:W-:Y:S01]  /*7210*/  FMUL.FTZ R124, R84, R4 ;  /* 0x00000004547c7220 */ /* 0x000fe20000410000 */
[----:B------:R-:W-:Y:S01]  /*7220*/  IADD3 R10, PT, PT, R121, 0x200, RZ ;  /* 0x00000200790a7810 */ /* 0x000fe20007ffe0ff */
[----:B------:R-:W-:-:S04]  /*7230*/  NOP ;  /* 0x0000000000007918 */ /* 0x000fc80000000000 */
[----:B------:R-:W-:Y:S01]  /*7240*/  MUFU.SIN R13, R158 ;  /* 0x0000009e000d7308 */ /* 0x000fe20000000400 */
[----:B------:R-:W0:Y:S07]  /*7250*/  LDS.U16 R164, [R7+0x22] ;  /* 0x0000220007a47984 */ /* 0x000e2e0000000400 */
[----:B------:R-:W3:Y:S01]  /*7260*/  MUFU.COS R14, R158 ;  /* 0x0000009e000e7308 */ /* 0x000ee20000000000 */
[----:B------:R-:W0:Y:S07]  /*7270*/  LDS.U16 R165, [R7+0x26] ;  /* 0x0000260007a57984 */ /* 0x000e2e0000000400 */
[----:B------:R-:W-:Y:S01]  /*7280*/  MUFU.SIN R11, R159 ;  /* 0x0000009f000b7308 */ /* 0x000fe20000000400 */
[----:B------:R-:W0:Y:S01]  /*7290*/  LDS.U16 R166, [R7+0x2a] ;  /* 0x00002a0007a67984 */ /* 0x000e220000000400 */
[----:B-1----:R-:W-:-:S06]  /*72a0*/  FMUL.FTZ R187, R186, R187 ;  /* 0x000000bbbabb7220 */ /* 0x002fcc0000410000 */
[----:B------:R-:W1:Y:S01]  /*72b0*/  MUFU.COS R12, R159 ;  /* 0x0000009f000c7308 */ /* 0x000e620000000000 */
[----:B------:R-:W0:Y:S01]  /*72c0*/  LDS.U16 R207, [R7+0x2e] ;  /* 0x00002e0007cf7984 */ /* 0x000e220000000400 */
[C---:B--2---:R-:W-:Y:S01]  /*72d0*/  FMUL.FTZ R197, R9.reuse, R138 ;  /* 0x0000008a09c57220 */ /* 0x044fe20000410000 */
[----:B------:R-:W-:Y:S02]  /*72e0*/  FMUL.FTZ R195, R9, R136 ;  /* 0x0000008809c37220 */ /* 0x000fe40000410000 */
[----:B------:R-:W2:Y:S03]  /*72f0*/  LDS.U16 R209, [R7+0x32] ;  /* 0x0000320007d17984 */ /* 0x000ea60000000400 */
[----:B------:R-:W3:Y:S01]  /*7300*/  MUFU.EX2 R134, R134 ;  /* 0x0000008600867308 */ /* 0x000ee20000000800 */
[----:B------:R-:W2:Y:S03]  /*7310*/  LDS.U16 R139, [R7+0x36] ;  /* 0x00003600078b7984 */ /* 0x000ea60000000400 */
[----:B------:R-:W1:Y:S01]  /*7320*/  MUFU.EX2 R135, R135 ;  /* 0x0000008700877308 */ /* 0x000e620000000800 */
[----:B------:R-:W2:Y:S03]  /*7330*/  LDS.U16 R210, [R7+0x3a] ;  /* 0x00003a0007d27984 */ /* 0x000ea60000000400 */
[----:B------:R-:W1:Y:S01]  /*7340*/  MUFU.EX2 R128, R128 ;  /* 0x0000008000807308 */ /* 0x000e620000000800 */
[----:B------:R-:W2:Y:S01]  /*7350*/  LDS.U16 R201, [R7+0x3e] ;  /* 0x00003e0007c97984 */ /* 0x000ea20000000400 */
[----:B-----5:R-:W-:Y:S01]  /*7360*/  FMUL.FTZ R186, R186, R143 ;  /* 0x0000008fbaba7220 */ /* 0x020fe20000410000 */
[----:B------:R-:W-:Y:S01]  /*7370*/  SEL R9, R127, R10, !P1 ;  /* 0x0000000a7f097207 */ /* 0x000fe20004800000 */
[----:B------:R-:W-:Y:S01]  /*7380*/  MUFU.SIN R141, R125 ;  /* 0x0000007d008d7308 */ /* 0x000fe20000000400 */
[C---:B----4-:R-:W-:Y:S01]  /*7390*/  FMUL.FTZ R177, R126.reuse, R177 ;  /* 0x000000b17eb17220 */ /* 0x050fe20000410000 */
[----:B------:R-:W-:Y:S01]  /*73a0*/  FMUL.FTZ R175, R126, R175 ;  /* 0x000000af7eaf7220 */ /* 0x000fe20000410000 */
[----:B------:R-:W4:Y:S04]  /*73b0*/  LDS.U16 R127, [R7+0x20] ;  /* 0x00002000077f7984 */ /* 0x000f280000000400 */
[----:B------:R-:W5:Y:S01]  /*73c0*/  LDS.U16 R126, [R7+0x24] ;  /* 0x00002400077e7984 */ /* 0x000f620000000400 */
[----:B------:R3:W2:Y:S03]  /*73d0*/  MUFU.COS R143, R125 ;  /* 0x0000007d008f7308 */ /* 0x0006a60000000000 */
[----:B------:R-:W-:Y:S04]  /*73e0*/  LDS.U16 R147, [R7+0x30] ;  /* 0x0000300007937984 */ /* 0x000fe80000000400 */
[----:B------:R-:W-:Y:S01]  /*73f0*/  LDS.U16 R205, [R7+0x34] ;  /* 0x0000340007cd7984 */ /* 0x000fe20000000400 */
[----:B------:R1:W-:Y:S03]  /*7400*/  MUFU.EX2 R204, R124 ;  /* 0x0000007c00cc7308 */ /* 0x0003e60000000800 */
[----:B---3--:R-:W3:Y:S04]  /*7410*/  LDS.U16 R125, [R7+0x28] ;  /* 0x00002800077d7984 */ /* 0x008ee80000000400 */
[----:B------:R-:W-:Y:S04]  /*7420*/  LDS.U16 R208, [R7+0x38] ;  /* 0x0000380007d07984 */ /* 0x000fe80000000400 */
[----:B-1----:R-:W1:Y:S04]  /*7430*/  LDS.U16 R124, [R7+0x2c] ;  /* 0x00002c00077c7984 */ /* 0x002e680000000400 */
[----:B------:R-:W1:Y:S01]  /*7440*/  LDS.U16 R200, [R7+0x3c] ;  /* 0x00003c0007c87984 */ /* 0x000e620000000400 */
        /* <DEDUP_REMOVED lines=23> */
[----:B------:R3:W1:Y:S01]  /*75c0*/  LDS.U16 R163, [R7+0x1e] ;  /* 0x00001e0007a37984 */ /* 0x0006620000000400 */
[----:B------:R-:W-:-:S06]  /*75d0*/  FMUL.FTZ R8, R70, R4 ;  /* 0x0000000446087220 */ /* 0x000fcc0000410000 */
[----:B------:R-:W4:Y:S01]  /*75e0*/  MUFU.EX2 R8, R8 ;  /* 0x0000000800087308 */ /* 0x000f220000000800 */
[----:B------:R-:W-:Y:S02]  /*75f0*/  R2UR UR48, R2 ;  /* 0x00000000023072ca */ /* 0x000fe400000e0000 */
[----:B------:R-:W-:Y:S01]  /*7600*/  R2UR UR49, R3 ;  /* 0x00000000033172ca */ /* 0x000fe200000e0000 */
[----:B0-----:R-:W-:Y:S01]  /*7610*/  HADD2.F32 R164, -RZ, R164.H0_H0 ;  /* 0x200000a4ffa47230 */ /* 0x001fe20000004100 */
[----:B------:R-:W-:Y:S01]  /*7620*/  ISETP.NE.AND P2, PT, R121, 0x1f, PT ;  /* 0x0000001f7900780c */ /* 0x000fe20003f45270 */
[----:B------:R-:W-:Y:S01]  /*7630*/  HADD2.F32 R165, -RZ, R165.H0_H0 ;  /* 0x200000a5ffa57230 */ /* 0x000fe20000004100 */
[----:B------:R-:W-:Y:S01]  /*7640*/  LEA R9, R9, UR33, 0x3 ;  /* 0x0000002109097c11 */ /* 0x000fe2000f8e18ff */
[----:B------:R-:W-:Y:S02]  /*7650*/  HADD2.F32 R166, -RZ, R166.H0_H0 ;  /* 0x200000a6ffa67230 */ /* 0x000fe40000004100 */
[----:B------:R-:W-:-:S02]  /*7660*/  HADD2.F32 R207, -RZ, R207.H0_H0 ;  /* 0x200000cfffcf7230 */ /* 0x000fc40000004100 */
[----:B--2---:R-:W-:Y:S02]  /*7670*/  HADD2.F32 R209, -RZ, R209.H0_H0 ;  /* 0x200000d1ffd17230 */ /* 0x004fe40000004100 */
[C---:B----4-:R-:W-:Y:S01]  /*7680*/  FMUL.FTZ R4, R8.reuse, R6 ;  /* 0x0000000608047220 */ /* 0x050fe20000410000 */
[----:B------:R-:W-:Y:S01]  /*7690*/  FMUL.FTZ R5, R8, R5 ;  /* 0x0000000508057220 */ /* 0x000fe20000410000 */
[----:B------:R-:W-:Y:S02]  /*76a0*/  HADD2.F32 R139, -RZ, R139.H0_H0 ;  /* 0x2000008bff8b7230 */ /* 0x000fe40000004100 */
[----:B------:R-:W-:Y:S02]  /*76b0*/  HADD2.F32 R210, -RZ, R210.H0_H0 ;  /* 0x200000d2ffd27230 */ /* 0x000fe40000004100 */
[----:B------:R-:W-:Y:S02]  /*76c0*/  HADD2.F32 R201, -RZ, R201.H0_H0 ;  /* 0x200000c9ffc97230 */ /* 0x000fe40000004100 */
[----:B------:R-:W-:Y:S01]  /*76d0*/  FMUL.FTZ R202, R204, R143 ;  /* 0x0000008fccca7220 */ /* 0x000fe20000410000 */
[----:B------:R-:W-:-:S02]  /*76e0*/  HADD2.F32 R127, -RZ, R127.H0_H0 ;  /* 0x2000007fff7f7230 */ /* 0x000fc40000004100 */
[----:B------:R-:W-:Y:S01]  /*76f0*/  FMUL.FTZ R204, R204, R141 ;  /* 0x0000008dcccc7220 */ /* 0x000fe20000410000 */
[----:B------:R0:W-:Y:S01]  /*7700*/  STS.64 [R9+0x1d10], R4 ;  /* 0x001d100409007388 */ /* 0x0001e20000000a00 */
[----:B-----5:R-:W-:Y:S02]  /*7710*/  HADD2.F32 R126, -RZ, R126.H0_H0 ;  /* 0x2000007eff7e7230 */ /* 0x020fe40000004100 */
[----:B------:R-:W-:Y:S01]  /*7720*/  FMUL.FTZ R2, R164, UR48 ;  /* 0x00000030a4027c20 */ /* 0x000fe20008410000 */
[----:B---3--:R-:W-:Y:S02]  /*7730*/  HADD2.F32 R125, -RZ, R125.H0_H0 ;  /* 0x2000007dff7d7230 */ /* 0x008fe40000004100 */
[----:B------:R-:W-:Y:S01]  /*7740*/  FMUL.FTZ R7, R165, UR48 ;  /* 0x00000030a5077c20 */ /* 0x000fe20008410000 */
[----:B-1----:R-:W-:Y:S02]  /*7750*/  HADD2.F32 R124, -RZ, R124.H0_H0 ;  /* 0x2000007cff7c7230 */ /* 0x002fe40000004100 */
        /* <DEDUP_REMOVED lines=54> */
.L_x_12689:
[----:B------:R-:W-:-:S06]  /*7ac0*/  LEA R8, R121, UR33, 0x3 ;  /* 0x0000002179087c11 */ /* 0x000fcc000f8e18ff */
[----:B------:R-:W0:Y:S02]  /*7ad0*/  LDS.64 R8, [R8+0x2d18] ;  /* 0x002d180008087984 */ /* 0x000e240000000a00 */
.L_x_12690:
[----:B------:R-:W-:Y:S05]  /*7ae0*/  BSYNC.RECONVERGENT B0 ;  /* 0x0000000000007941 */ /* 0x000fea0003800200 */
.L_x_12688:
[-C--:B------:R-:W-:Y:S01]  /*7af0*/  FMUL.FTZ R2, R4, R122.reuse ;  /* 0x0000007a04027220 */ /* 0x080fe20000410000 */
[CC--:B------:R-:W-:Y:S01]  /*7b00*/  FMUL.FTZ R3, R5.reuse, R122.reuse ;  /* 0x0000007a05037220 */ /* 0x0c0fe20000410000 */
[----:B------:R-:W-:Y:S01]  /*7b10*/  FMUL.FTZ R151, R70, R55 ;  /* 0x0000003746977220 */ /* 0x000fe20000410000 */
[----:B01----:R-:W-:Y:S01]  /*7b20*/  FMUL.FTZ R141, R202, R9 ;  /* 0x00000009ca8d7220 */ /* 0x003fe20000410000 */
[-C--:B------:R-:W-:Y:S01]  /*7b30*/  FFMA.FTZ R2, R5, R123.reuse, R2 ;  /* 0x0000007b05027223 */ /* 0x080fe20000010002 */
[----:B------:R-:W-:Y:S01]  /*7b40*/  FFMA.FTZ R3, R4, R123, -R3 ;  /* 0x0000007b04037223 */ /* 0x000fe20000010803 */
[----:B------:R-:W-:Y:S01]  /*7b50*/  FMUL.FTZ R6, RZ, R122 ;  /* 0x0000007aff067220 */ /* 0x000fe20000410000 */
[----:B------:R-:W-:Y:S01]  /*7b60*/  FFMA.FTZ R140, -R204, R8, -R141 ;  /* 0x00000008cc8c7223 */ /* 0x000fe2000001098d */
[CC--:B------:R-:W-:Y:S01]  /*7b70*/  FMUL.FTZ R7, R119.reuse, R2.reuse ;  /* 0x0000000277077220 */ /* 0x0c0fe20000410000 */
[----:B------:R-:W-:Y:S01]  /*7b80*/  FMUL.FTZ R121, R119, R3 ;  /* 0x0000000377797220 */ /* 0x000fe20000410000 */
[----:B------:R-:W-:Y:S01]  /*7b90*/  FFMA.FTZ R6, R123, R151, -R6 ;  /* 0x000000977b067223 */ /* 0x000fe20000010806 */
[----:B------:R-:W-:Y:S01]  /*7ba0*/  FMUL.FTZ R153, R201, UR49 ;  /* 0x00000031c9997c20 */ /* 0x000fe20008410000 */
[C---:B------:R-:W-:Y:S01]  /*7bb0*/  FFMA.FTZ R7, R120.reuse, R3, -R7 ;  /* 0x0000000378077223 */ /* 0x040fe20000010807 */
[----:B------:R-:W-:Y:S01]  /*7bc0*/  FFMA.FTZ R121, R120, R2, R121 ;  /* 0x0000000278797223 */ /* 0x000fe20000010079 */
[----:B------:R-:W-:Y:S01]  /*7bd0*/  FMUL.FTZ R3, R204, R9 ;  /* 0x00000009cc037220 */ /* 0x000fe20000410000 */
[----:B------:R-:W-:Y:S01]  /*7be0*/  FMUL.FTZ R2, R122, R151 ;  /* 0x000000977a027220 */ /* 0x000fe20000410000 */
[----:B------:R-:W-:Y:S01]  /*7bf0*/  FMUL.FTZ R142, R195, R140 ;  /* 0x0000008cc38e7220 */ /* 0x000fe20000410000 */
[----:B------:R-:W-:Y:S01]  /*7c00*/  FMUL.FTZ R143, R17, R121 ;  /* 0x00000079118f7220 */ /* 0x000fe20000410000 */
[----:B------:R-:W-:Y:S01]  /*7c10*/  FFMA.FTZ R138, R202, R8, -R3 ;  /* 0x00000008ca8a7223 */ /* 0x000fe20000010803 */
[----:B------:R-:W-:Y:S01]  /*7c20*/  FFMA.FTZ R2, RZ, R123, R2 ;  /* 0x0000007bff027223 */ /* 0x000fe20000010002 */
[----:B------:R-:W-:Y:S01]  /*7c30*/  FFMA.FTZ R6, R71, R54, R6 ;  /* 0x0000003647067223 */ /* 0x000fe20000010006 */
[----:B------:R-:W-:Y:S01]  /*7c40*/  FFMA.FTZ R206, R200, UR48, -R153 ;  /* 0x00000030c8ce7c23 */ /* 0x000fe20008010899 */
[----:B------:R-:W-:Y:S01]  /*7c50*/  FMUL.FTZ R3, R195, R138 ;  /* 0x0000008ac3037220 */ /* 0x000fe20000410000 */
[----:B------:R-:W-:Y:S01]  /*7c60*/  FADD.FTZ R2, RZ, R2 ;  /* 0x00000002ff027221 */ /* 0x000fe20000010000 */
[-C--:B------:R-:W-:Y:S01]  /*7c70*/  FFMA.FTZ R143, R118, R7.reuse, -R143 ;  /* 0x00000007768f7223 */ /* 0x080fe2000001088f */
[----:B------:R-:W-:Y:S01]  /*7c80*/  FMUL.FTZ R7, R17, R7 ;  /* 0x0000000711077220 */ /* 0x000fe20000410000 */
[----:B------:R-:W-:Y:S01]  /*7c90*/  FFMA.FTZ R140, R197, R140, -R3 ;  /* 0x0000008cc58c7223 */ /* 0x000fe20000010803 */
[C---:B------:R-:W-:Y:S01]  /*7ca0*/  FMUL.FTZ R3, R119.reuse, R2 ;  /* 0x0000000277037220 */ /* 0x040fe20000410000 */
[-C--:B------:R-:W-:Y:S01]  /*7cb0*/  FMUL.FTZ R141, R119, R6.reuse ;  /* 0x00000006778d7220 */ /* 0x080fe20000410000 */
[----:B------:R-:W-:Y:S01]  /*7cc0*/  FMUL.FTZ R153, R204, R203 ;  /* 0x000000cbcc997220 */ /* 0x000fe20000410000 */
[----:B------:R-:W-:Y:S01]  /*7cd0*/  FFMA.FTZ R7, R118, R121, R7 ;  /* 0x0000007976077223 */ /* 0x000fe20000010007 */
[C---:B------:R-:W-:Y:S01]  /*7ce0*/  FFMA.FTZ R6, R120.reuse, R6, -R3 ;  /* 0x0000000678067223 */ /* 0x040fe20000010803 */
[----:B------:R-:W-:Y:S01]  /*7cf0*/  FMUL.FTZ R3, R117, R206 ;  /* 0x000000ce75037220 */ /* 0x000fe20000410000 */
[----:B------:R-:W-:Y:S01]  /*7d00*/  FFMA.FTZ R141, R120, R2, R141 ;  /* 0x00000002788d7223 */ /* 0x000fe2000001008d */
[----:B------:R-:W-:Y:S01]  /*7d10*/  FFMA.FTZ R142, R197, R138, R142 ;  /* 0x0000008ac58e7223 */ /* 0x000fe2000001008e */
[----:B------:R-:W-:Y:S01]  /*7d20*/  FMUL.FTZ R2, R186, R140 ;  /* 0x0000008cba027220 */ /* 0x000fe20000410000 */
[-C--:B------:R-:W-:Y:S01]  /*7d30*/  FFMA.FTZ R153, R202, R3.reuse, R153 ;  /* 0x00000003ca997223 */ /* 0x080fe20000010099 */
[----:B------:R-:W-:Y:S01]  /*7d40*/  FMUL.FTZ R121, R204, R3 ;  /* 0x00000003cc797220 */ /* 0x000fe20000410000 */
[----:B------:R-:W-:Y:S01]  /*7d50*/  ISETP.NE.AND P2, PT, R133, RZ, PT ;  /* 0x000000ff8500720c */ /* 0x000fe20003f45270 */
[----:B------:R-:W-:Y:S01]  /*7d60*/  FMUL.FTZ R3, R15, R7 ;  /* 0x000000070f037220 */ /* 0x000fe20000410000 */
[----:B------:R-:W-:Y:S01]  /*7d70*/  FFMA.FTZ R148, R187, R142, R2 ;  /* 0x0000008ebb947223 */ /* 0x000fe20000010002 */
[----:B------:R-:W-:Y:S01]  /*7d80*/  FADD.FTZ R141, RZ, R141 ;  /* 0x0000008dff8d7221 */ /* 0x000fe20000010000 */
[----:B------:R-:W-:Y:S01]  /*7d90*/  FFMA.FTZ R6, R73, R56, R6 ;  /* 0x0000003849067223 */ /* 0x000fe20000010006 */
[-C--:B------:R-:W-:Y:S01]  /*7da0*/  FFMA.FTZ R2, R16, R143.reuse, -R3 ;  /* 0x0000008f10027223 */ /* 0x080fe20000010803 */
[----:B------:R-:W-:Y:S01]  /*7db0*/  FMUL.FTZ R143, R15, R143 ;  /* 0x0000008f0f8f7220 */ /* 0x000fe20000410000 */
[C---:B------:R-:W-:Y:S01]  /*7dc0*/  FMUL.FTZ R3, R17.reuse, R141 ;  /* 0x0000008d11037220 */ /* 0x040fe20000410000 */
[----:B------:R-:W-:Y:S01]  /*7dd0*/  FMUL.FTZ R142, R186, R142 ;  /* 0x0000008eba8e7220 */ /* 0x000fe20000410000 */
[----:B------:R-:W-:Y:S01]  /*7de0*/  FFMA.FTZ R121, R202, R203, -R121 ;  /* 0x000000cbca797223 */ /* 0x000fe20000010879 */
[----:B------:R-:W-:Y:S01]  /*7df0*/  FFMA.FTZ R143, R16, R7, R143 ;  /* 0x00000007108f7223 */ /* 0x000fe2000001008f */
[-C--:B------:R-:W-:Y:S01]  /*7e00*/  FMUL.FTZ R7, R17, R6.reuse ;  /* 0x0000000611077220 */ /* 0x080fe20000410000 */
[C---:B------:R-:W-:Y:S01]  /*7e10*/  FFMA.FTZ R3, R118.reuse, R6, -R3 ;  /* 0x0000000676037223 */ /* 0x040fe20000010803 */
[----:B------:R-:W-:Y:S01]  /*7e20*/  VOTEU.ANY UP0, P2 ;  /* 0x0000000000ff7886 */ /* 0x000fe20001000100 */
[----:B------:R-:W-:Y:S01]  /*7e30*/  FFMA.FTZ R150, R187, R140, -R142 ;  /* 0x0000008cbb967223 */ /* 0x000fe2000001088e */
[----:B------:R-:W-:Y:S01]  /*7e40*/  FFMA.FTZ R7, R118, R141, R7 ;  /* 0x0000008d76077223 */ /* 0x000fe20000010007 */
[----:B------:R-:W-:Y:S01]  /*7e50*/  FADD.FTZ R140, R198, R121 ;  /* 0x00000079c68c7221 */ /* 0x000fe20000010000 */
[----:B------:R-:W-:Y:S01]  /*7e60*/  FMUL.FTZ R121, R180, R148 ;  /* 0x00000094b4797220 */ /* 0x000fe20000410000 */
[----:B------:R-:W-:Y:S01]  /*7e70*/  FFMA.FTZ R3, R72, R57, R3 ;  /* 0x0000003948037223 */ /* 0x000fe20000010003 */
[----:B------:R-:W-:Y:S01]  /*7e80*/  FADD.FTZ R7, RZ, R7 ;  /* 0x00000007ff077221 */ /* 0x000fe20000010000 */
[----:B------:R-:W0:Y:S01]  /*7e90*/  @UP0 LDCU UR36, c[0x0][0x38c] ;  /* 0x00007180ff2407ac */ /* 0x000e220008000800 */
[----:B------:R-:W-:Y:S01]  /*7ea0*/  FMUL.FTZ R199, R210, UR49 ;  /* 0x00000031d2c77c20 */ /* 0x000fe20008410000 */
[-C--:B------:R-:W-:Y:S01]  /*7eb0*/  FMUL.FTZ R152, R180, R150.reuse ;  /* 0x00000096b4987220 */ /* 0x080fe20000410000 */
[----:B------:R-:W-:Y:S01]  /*7ec0*/  FFMA.FTZ R150, R181, R150, -R121 ;  /* 0x00000096b5967223 */ /* 0x000fe20000010879 */
[C---:B------:R-:W-:Y:S01]  /*7ed0*/  FMUL.FTZ R121, R15.reuse, R3 ;  /* 0x000000030f797220 */ /* 0x040fe20000410000 */
[----:B------:R-:W-:Y:S01]  /*7ee0*/  FMUL.FTZ R6, R15, R7 ;  /* 0x000000070f067220 */ /* 0x000fe20000410000 */
[----:B------:R-:W-:Y:S01]  /*7ef0*/  FFMA.FTZ R199, R208, UR48, -R199 ;  /* 0x00000030d0c77c23 */ /* 0x000fe200080108c7 */
[C---:B------:R-:W-:Y:S01]  /*7f00*/  FMUL.FTZ R141, R13.reuse, R143 ;  /* 0x0000008f0d8d7220 */ /* 0x040fe20000410000 */
[C---:B------:R-:W-:Y:S01]  /*7f10*/  FFMA.FTZ R121, R16.reuse, R7, R121 ;  /* 0x0000000710797223 */ /* 0x040fe20000010079 */
[----:B------:R-:W-:Y:S01]  /*7f20*/  FFMA.FTZ R6, R16, R3, -R6 ;  /* 0x0000000310067223 */ /* 0x000fe20000010806 */
[----:B------:R-:W-:Y:S01]  /*7f30*/  FFMA.FTZ R138, R116, R199, R153 ;  /* 0x000000c7748a7223 */ /* 0x000fe20000010099 */
[CC--:B------:R-:W-:Y:S01]  /*7f40*/  FFMA.FTZ R141, R14.reuse, R2.reuse, -R141 ;  /* 0x000000020e8d7223 */ /* 0x0c0fe2000001088d */
[----:B------:R-:W-:Y:S01]  /*7f50*/  FMUL.FTZ R153, R13, R2 ;  /* 0x000000020d997220 */ /* 0x000fe20000410000 */
[----:B------:R-:W-:Y:S01]  /*7f60*/  FADD.FTZ R2, RZ, R121 ;  /* 0x00000079ff027221 */ /* 0x000fe20000010000 */
[----:B------:R-:W-:Y:S01]  /*7f70*/  FFMA.FTZ R6, R75, R58, R6 ;  /* 0x0000003a4b067223 */ /* 0x000fe20000010006 */
[----:B------:R-:W-:Y:S01]  /*7f80*/  FMUL.FTZ R142, R195, R138 ;  /* 0x0000008ac38e7220 */ /* 0x000fe20000410000 */
[----:B------:R-:W-:Y:S01]  /*7f90*/  @UP0 UIADD3 UR34, UPT, UPT, UR20, -0x2, URZ ;  /* 0xfffffffe14220890 */ /* 0x000fe2000fffe0ff */
[C---:B------:R-:W-:Y:S01]  /*7fa0*/  FFMA.FTZ R153, R14.reuse, R143, R153 ;  /* 0x0000008f0e997223 */ /* 0x040fe20000010099 */
[C---:B------:R-:W-:Y:S01]  /*7fb0*/  FMUL.FTZ R3, R13.reuse, R2 ;  /* 0x000000020d037220 */ /* 0x040fe20000410000 */
[----:B------:R-:W-:Y:S01]  /*7fc0*/  FMUL.FTZ R143, R13, R6 ;  /* 0x000000060d8f7220 */ /* 0x000fe20000410000 */
[-C--:B------:R-:W-:Y:S01]  /*7fd0*/  FFMA.FTZ R167, R197, R140.reuse, -R142 ;  /* 0x0000008cc5a77223 */ /* 0x080fe2000001088e */
[----:B------:R-:W-:Y:S01]  /*7fe0*/  FMUL.FTZ R140, R195, R140 ;  /* 0x0000008cc38c7220 */ /* 0x000fe20000410000 */
[----:B0-----:R-:W-:Y:S01]  /*7ff0*/  @UP0 UIMAD UR34, UR34, UR36, UR8 ;  /* 0x00000024222202a4 */ /* 0x001fe2000f8e0208 */
[C---:B------:R-:W-:Y:S01]  /*8000*/  FFMA.FTZ R7, R14.reuse, R6, -R3 ;  /* 0x000000060e077223 */ /* 0x040fe20000010803 */
[----:B------:R-:W-:Y:S01]  /*8010*/  FFMA.FTZ R143, R14, R2, R143 ;  /* 0x000000020e8f7223 */ /* 0x000fe2000001008f */
[----:B------:R-:W-:Y:S01]  /*8020*/  FFMA.FTZ R142, R197, R138, R140 ;  /* 0x0000008ac58e7223 */ /* 0x000fe2000001008c */
[----:B------:R-:W-:Y:S01]  /*8030*/  @UP0 UIMAD.WIDE UR36, UR34, 0x10, UR4 ;  /* 0x00000010222408a5 */ /* 0x000fe2000f8e0204 */
[----:B------:R-:W-:Y:S01]  /*8040*/  FFMA.FTZ R140, R74, R59, R7 ;  /* 0x0000003b4a8c7223 */ /* 0x000fe20000010007 */
[----:B------:R-:W-:Y:S01]  /*8050*/  FADD.FTZ R143, RZ, R143 ;  /* 0x0000008fff8f7221 */ /* 0x000fe20000010000 */
[----:B------:R-:W-:Y:S01]  /*8060*/  CS2R R2, SRZ ;  /* 0x0000000000027805 */ /* 0x000fe2000001ff00 */
[----:B------:R-:W-:Y:S01]  /*8070*/  FFMA.FTZ R152, R181, R148, R152 ;  /* 0x00000094b5987223 */ /* 0x000fe20000010098 */
[C---:B------:R-:W-:Y:S01]  /*8080*/  FMUL.FTZ R157, R11.reuse, R140 ;  /* 0x0000008c0b9d7220 */ /* 0x040fe20000410000 */
[-C--:B------:R-:W-:Y:S01]  /*8090*/  FMUL.FTZ R155, R11, R143.reuse ;  /* 0x0000008f0b9b7220 */ /* 0x080fe20000410000 */
[----:B------:R-:W-:Y:S01]  /*80a0*/  MOV R6, UR36 ;  /* 0x0000002400067c02 */ /* 0x000fe20008000f00 */
[----:B------:R-:W-:Y:S01]  /*80b0*/  FMUL.FTZ R138, R175, R150 ;  /* 0x00000096af8a7220 */ /* 0x000fe20000410000 */
[----:B------:R-:W-:Y:S01]  /*80c0*/  MOV R7, UR37 ;  /* 0x0000002500077c02 */ /* 0x000fe20008000f00 */
[C---:B------:R-:W-:Y:S01]  /*80d0*/  FFMA.FTZ R157, R12.reuse, R143, R157 ;  /* 0x0000008f0c9d7223 */ /* 0x040fe2000001009d */
[----:B------:R-:W-:Y:S01]  /*80e0*/  FFMA.FTZ R140, R12, R140, -R155 ;  /* 0x0000008c0c8c7223 */ /* 0x000fe2000001089b */
[----:B------:R-:W-:Y:S01]  /*80f0*/  FMUL.FTZ R196, R139, UR49 ;  /* 0x000000318bc47c20 */ /* 0x000fe20008410000 */
[-C--:B------:R-:W-:Y:S01]  /*8100*/  FFMA.FTZ R138, R177, R152.reuse, R138 ;  /* 0x00000098b18a7223 */ /* 0x080fe2000001008a */
[----:B------:R0:W2:Y:S01]  /*8110*/  @P2 LDG.E.64 R2, desc[UR30][R6.64+0x8] ;  /* 0x0000081e06022981 */ /* 0x0000a2000c1e1b00 */
[----:B------:R-:W-:Y:S01]  /*8120*/  FADD.FTZ R157, RZ, R157 ;  /* 0x0000009dff9d7221 */ /* 0x000fe20000010000 */
[----:B------:R-:W-:Y:S01]  /*8130*/  FMUL.FTZ R152, R175, R152 ;  /* 0x00000098af987220 */ /* 0x000fe20000410000 */
[----:B------:R-:W-:Y:S01]  /*8140*/  FFMA.FTZ R155, R77, R60, R140 ;  /* 0x0000003c4d9b7223 */ /* 0x000fe2000001008c */
[----:B------:R-:W-:Y:S01]  /*8150*/  FFMA.FTZ R196, R205, UR48, -R196 ;  /* 0x00000030cdc47c23 */ /* 0x000fe200080108c4 */
[----:B------:R-:W-:Y:S01]  /*8160*/  FADD.FTZ R148, R194, R167 ;  /* 0x000000a7c2947221 */ /* 0x000fe20000010000 */
[C---:B------:R-:W-:Y:S01]  /*8170*/  FMUL.FTZ R167, R144.reuse, R157 ;  /* 0x0000009d90a77220 */ /* 0x040fe20000410000 */
[----:B------:R-:W-:Y:S01]  /*8180*/  FFMA.FTZ R121, R177, R150, -R152 ;  /* 0x00000096b1797223 */ /* 0x000fe20000010898 */
[----:B------:R-:W-:Y:S01]  /*8190*/  FMUL.FTZ R140, R144, R155 ;  /* 0x0000009b908c7220 */ /* 0x000fe20000410000 */
[----:B------:R-:W-:Y:S01]  /*81a0*/  FMUL.FTZ R143, R11, R153 ;  /* 0x000000990b8f7220 */ /* 0x000fe20000410000 */
[----:B------:R-:W-:Y:S01]  /*81b0*/  FFMA.FTZ R142, R115, R196, R142 ;  /* 0x000000c4738e7223 */ /* 0x000fe2000001008e */
[----:B------:R-:W-:Y:S01]  /*81c0*/  FMUL.FTZ R150, R186, R148 ;  /* 0x00000094ba967220 */ /* 0x000fe20000410000 */
[C---:B------:R-:W-:Y:S01]  /*81d0*/  FFMA.FTZ R167, R146.reuse, R155, -R167 ;  /* 0x0000009b92a77223 */ /* 0x040fe200000108a7 */
[----:B------:R-:W-:Y:S01]  /*81e0*/  FFMA.FTZ R140, R146, R157, R140 ;  /* 0x0000009d928c7223 */ /* 0x000fe2000001008c */
[-C--:B------:R-:W-:Y:S01]  /*81f0*/  FFMA.FTZ R143, R12, R141.reuse, -R143 ;  /* 0x0000008d0c8f7223 */ /* 0x080fe2000001088f */
[-C--:B------:R-:W-:Y:S01]  /*8200*/  FFMA.FTZ R171, R187, R142.reuse, R150 ;  /* 0x0000008ebbab7223 */ /* 0x080fe20000010096 */
[----:B------:R-:W-:Y:S01]  /*8210*/  FMUL.FTZ R141, R11, R141 ;  /* 0x0000008d0b8d7220 */ /* 0x000fe20000410000 */
[----:B------:R-:W-:Y:S01]  /*8220*/  FMUL.FTZ R142, R186, R142 ;  /* 0x0000008eba8e7220 */ /* 0x000fe20000410000 */
[----:B0-----:R-:W-:Y:S01]  /*8230*/  FFMA.FTZ R6, R76, R61, R167 ;  /* 0x0000003d4c067223 */ /* 0x001fe200000100a7 */
[----:B------:R-:W-:Y:S01]  /*8240*/  FMUL.FTZ R150, R209, UR49 ;  /* 0x00000031d1967c20 */ /* 0x000fe20008410000 */
[----:B------:R-:W-:Y:S01]  /*8250*/  FADD.FTZ R140, RZ, R140 ;  /* 0x0000008cff8c7221 */ /* 0x000fe20000010000 */
[----:B------:R-:W-:Y:S01]  /*8260*/  FFMA.FTZ R141, R12, R153, R141 ;  /* 0x000000990c8d7223 */ /* 0x000fe2000001008d */
[----:B------:R-:W-:Y:S01]  /*8270*/  FFMA.FTZ R148, R187, R148, -R142 ;  /* 0x00000094bb947223 */ /* 0x000fe2000001088e */
[----:B------:R-:W-:Y:S01]  /*8280*/  FMUL.FTZ R142, R145, R6 ;  /* 0x00000006918e7220 */ /* 0x000fe20000410000 */
[----:B------:R-:W-:Y:S01]  /*8290*/  FFMA.FTZ R193, R147, UR48, -R150 ;  /* 0x0000003093c17c23 */ /* 0x000fe20008010896 */
[-C--:B------:R-:W-:Y:S01]  /*82a0*/  FMUL.FTZ R153, R145, R140.reuse ;  /* 0x0000008c91997220 */ /* 0x080fe20000410000 */
[----:B------:R-:W-:Y:S01]  /*82b0*/  FMUL.FTZ R7, R144, R141 ;  /* 0x0000008d90077220 */ /* 0x000fe20000410000 */
[C---:B------:R-:W-:Y:S01]  /*82c0*/  FFMA.FTZ R142, R149.reuse, R140, R142 ;  /* 0x0000008c958e7223 */ /* 0x040fe2000001008e */
[----:B------:R-:W-:Y:S01]  /*82d0*/  FFMA.FTZ R171, R114, R193, R171 ;  /* 0x000000c172ab7223 */ /* 0x000fe200000100ab */
[----:B------:R-:W-:Y:S01]  /*82e0*/  FFMA.FTZ R140, R149, R6, -R153 ;  /* 0x00000006958c7223 */ /* 0x000fe20000010899 */
[-C--:B------:R-:W-:Y:S01]  /*82f0*/  FFMA.FTZ R6, R146, R143.reuse, -R7 ;  /* 0x0000008f92067223 */ /* 0x080fe20000010807 */
[----:B------:R-:W-:Y:S01]  /*8300*/  FMUL.FTZ R143, R144, R143 ;  /* 0x0000008f908f7220 */ /* 0x000fe20000410000 */
[----:B------:R-:W-:Y:S01]  /*8310*/  FADD.FTZ R148, R189, R148 ;  /* 0x00000094bd947221 */ /* 0x000fe20000010000 */
[----:B------:R-:W-:Y:S01]  /*8320*/  FMUL.FTZ R150, R180, R171 ;  /* 0x000000abb4967220 */ /* 0x000fe20000410000 */
[----:B------:R-:W-:Y:S01]  /*8330*/  FFMA.FTZ R7, R79, R62, R140 ;  /* 0x0000003e4f077223 */ /* 0x000fe2000001008c */
[----:B------:R-:W-:Y:S01]  /*8340*/  FFMA.FTZ R140, R146, R141, R143 ;  /* 0x0000008d928c7223 */ /* 0x000fe2000001008f */
[----:B------:R-:W-:Y:S01]  /*8350*/  FADD.FTZ R141, RZ, R142 ;  /* 0x0000008eff8d7221 */ /* 0x000fe20000010000 */
[-C--:B------:R-:W-:Y:S01]  /*8360*/  FFMA.FTZ R143, R181, R148.reuse, -R150 ;  /* 0x00000094b58f7223 */ /* 0x080fe20000010896 */
[----:B------:R-:W-:Y:S01]  /*8370*/  FMUL.FTZ R150, R168, R7 ;  /* 0x00000007a8967220 */ /* 0x000fe20000410000 */
[----:B------:R-:W-:Y:S01]  /*8380*/  FMUL.FTZ R152, R180, R148 ;  /* 0x00000094b4987220 */ /* 0x000fe20000410000 */
[----:B------:R-:W-:-:S02]  /*8390*/  FMUL.FTZ R148, R168, R141 ;  /* 0x0000008da8947220 */ /* 0x000fc40000410000 */
[C---:B------:R-:W-:Y:S02]  /*83a0*/  FFMA.FTZ R150, R169.reuse, R141, R150 ;  /* 0x0000008da9967223 */ /* 0x040fe40000010096 */
[----:B------:R-:W-:Y:S01]  /*83b0*/  FFMA.FTZ R7, R169, R7, -R148 ;  /* 0x00000007a9077223 */ /* 0x000fe20000010894 */
[----:B------:R-:W-:Y:S01]  /*83c0*/  FMUL.FTZ R142, R145, R140 ;  /* 0x0000008c918e7220 */ /* 0x000fe20000410000 */
[----:B------:R-:W-:Y:S01]  /*83d0*/  FADD.FTZ R150, RZ, R150 ;  /* 0x00000096ff967221 */ /* 0x000fe20000010000 */
[----:B------:R-:W-:Y:S01]  /*83e0*/  FMUL.FTZ R141, R207, UR49 ;  /* 0x00000031cf8d7c20 */ /* 0x000fe20008410000 */
[----:B------:R-:W-:Y:S01]  /*83f0*/  FFMA.FTZ R7, R78, R63, R7 ;  /* 0x0000003f4e077223 */ /* 0x000fe20000010007 */
[----:B------:R-:W-:Y:S01]  /*8400*/  FFMA.FTZ R142, R149, R6, -R142 ;  /* 0x00000006958e7223 */ /* 0x000fe2000001088e */
[----:B------:R-:W-:Y:S01]  /*8410*/  FMUL.FTZ R148, R172, R150 ;  /* 0x00000096ac947220 */ /* 0x000fe20000410000 */
[----:B------:R-:W-:Y:S01]  /*8420*/  FFMA.FTZ R152, R181, R171, R152 ;  /* 0x000000abb5987223 */ /* 0x000fe20000010098 */
[----:B------:R-:W-:Y:S01]  /*8430*/  FMUL.FTZ R6, R145, R6 ;  /* 0x0000000691067220 */ /* 0x000fe20000410000 */
[----:B------:R-:W-:Y:S01]  /*8440*/  FFMA.FTZ R192, R124, UR48, -R141 ;  /* 0x000000307cc07c23 */ /* 0x000fe2000801088d */
[-C--:B------:R-:W-:Y:S01]  /*8450*/  FMUL.FTZ R141, R172, R7.reuse ;  /* 0x00000007ac8d7220 */ /* 0x080fe20000410000 */
[----:B------:R-:W-:Y:S01]  /*8460*/  FFMA.FTZ R148, R173, R7, -R148 ;  /* 0x00000007ad947223 */ /* 0x000fe20000010894 */
[----:B------:R-:W-:Y:S01]  /*8470*/  FFMA.FTZ R6, R149, R140, R6 ;  /* 0x0000008c95067223 */ /* 0x000fe20000010006 */
[----:B------:R-:W-:Y:S01]  /*8480*/  FFMA.FTZ R152, R113, R192, R152 ;  /* 0x000000c071987223 */ /* 0x000fe20000010098 */
[----:B------:R-:W-:Y:S01]  /*8490*/  FADD.FTZ R140, R188, R143 ;  /* 0x0000008fbc8c7221 */ /* 0x000fe20000010000 */
[----:B------:R-:W-:Y:S01]  /*84a0*/  FFMA.FTZ R141, R173, R150, R141 ;  /* 0x00000096ad8d7223 */ /* 0x000fe2000001008d */
[----:B------:R-:W-:Y:S01]  /*84b0*/  FFMA.FTZ R150, R81, R64, R148 ;  /* 0x0000004051967223 */ /* 0x000fe20000010094 */
[C---:B------:R-:W-:Y:S01]  /*84c0*/  FMUL.FTZ R143, R175.reuse, R152 ;  /* 0x00000098af8f7220 */ /* 0x040fe20000410000 */
[C---:B------:R-:W-:Y:S01]  /*84d0*/  FMUL.FTZ R162, R175.reuse, R140 ;  /* 0x0000008cafa27220 */ /* 0x040fe20000410000 */
[----:B------:R-:W-:Y:S01]  /*84e0*/  FADD.FTZ R148, RZ, R141 ;  /* 0x0000008dff947221 */ /* 0x000fe20000010000 */
[----:B------:R-:W-:Y:S01]  /*84f0*/  FMUL.FTZ R7, R175, R150 ;  /* 0x00000096af077220 */ /* 0x000fe20000410000 */
[C---:B------:R-:W-:Y:S01]  /*8500*/  FFMA.FTZ R140, R177.reuse, R140, -R143 ;  /* 0x0000008cb18c7223 */ /* 0x040fe2000001088f */
[----:B------:R-:W-:Y:S01]  /*8510*/  FFMA.FTZ R141, R177, R152, R162 ;  /* 0x00000098b18d7223 */ /* 0x000fe200000100a2 */
        /* <DEDUP_REMOVED lines=10> */
[----:B------:R-:W-:-:S02]  /*85c0*/  FMUL.FTZ R6, R172, R148 ;  /* 0x00000094ac067220 */ /* 0x000fc40000410000 */
[-C--:B------:R-:W-:Y:S01]  /*85d0*/  FMUL.FTZ R153, R180, R142.reuse ;  /* 0x0000008eb4997220 */ /* 0x080fe20000410000 */
[----:B------:R-:W-:Y:S01]  /*85e0*/  FFMA.FTZ R150, R181, R142, -R150 ;  /* 0x0000008eb5967223 */ /* 0x000fe20000010896 */
[-C--:B------:R-:W-:Y:S01]  /*85f0*/  FMUL.FTZ R143, R172, R7.reuse ;  /* 0x00000007ac8f7220 */ /* 0x080fe20000410000 */
[----:B------:R-:W-:Y:S01]  /*8600*/  FFMA.FTZ R6, R173, R7, -R6 ;  /* 0x00000007ad067223 */ /* 0x000fe20000010806 */
[----:B------:R-:W-:Y:S01]  /*8610*/  FFMA.FTZ R153, R181, R152, R153 ;  /* 0x00000098b5997223 */ /* 0x000fe20000010099 */
[----:B------:R-:W-:Y:S01]  /*8620*/  FFMA.FTZ R150, R83, R66, R150 ;  /* 0x0000004253967223 */ /* 0x000fe20000010096 */
[----:B------:R-:W-:Y:S01]  /*8630*/  FFMA.FTZ R148, R173, R148, R143 ;  /* 0x00000094ad947223 */ /* 0x000fe2000001008f */
[C---:B------:R-:W-:Y:S01]  /*8640*/  FMUL.FTZ R142, R175.reuse, R6 ;  /* 0x00000006af8e7220 */ /* 0x040fe20000410000 */
[----:B------:R-:W-:Y:S01]  /*8650*/  FADD.FTZ R153, RZ, R153 ;  /* 0x00000099ff997221 */ /* 0x000fe20000010000 */
[C---:B------:R-:W-:Y:S01]  /*8660*/  FMUL.FTZ R152, R186.reuse, R150 ;  /* 0x00000096ba987220 */ /* 0x040fe20000410000 */
        /* <DEDUP_REMOVED lines=33> */
[-C--:B------:R-:W-:Y:S01]  /*8880*/  FFMA.FTZ R152, R173, R138.reuse, R148 ;  /* 0x0000008aad987223 */ /* 0x080fe20000010094 */
[----:B------:R-:W-:Y:S01]  /*8890*/  FFMA.FTZ R7, R84, R69, R7 ;  /* 0x0000004554077223 */ /* 0x000fe20000010007 */
[----:B------:R-:W-:Y:S01]  /*88a0*/  FMUL.FTZ R155, R204, R143 ;  /* 0x0000008fcc9b7220 */ /* 0x000fe20000410000 */
[----:B------:R-:W0:Y:S01]  /*88b0*/  SHFL.UP PT, R148, R6, 0x1, RZ ;  /* 0x0420000006947989 */ /* 0x000e2200000e00ff */
[----:B------:R-:W-:Y:S01]  /*88c0*/  FFMA.FTZ R191, R125, UR48, -R142 ;  /* 0x000000307dbf7c23 */ /* 0x000fe2000801088e */
[----:B------:R-:W-:Y:S01]  /*88d0*/  FMUL.FTZ R162, R172, R138 ;  /* 0x0000008aaca27220 */ /* 0x000fe20000410000 */
[----:B------:R-:W-:Y:S01]  /*88e0*/  FFMA.FTZ R138, R202, R153, R155 ;  /* 0x00000099ca8a7223 */ /* 0x000fe2000001009b */
[----:B------:R-:W1:Y:S01]  /*88f0*/  SHFL.UP PT, R142, R7, 0x1, RZ ;  /* 0x04200000078e7989 */ /* 0x000e6200000e00ff */
[----:B------:R-:W-:Y:S01]  /*8900*/  FFMA.FTZ R150, R112, R191, R141 ;  /* 0x000000bf70967223 */ /* 0x000fe2000001008d */
[----:B------:R-:W-:Y:S01]  /*8910*/  FMUL.FTZ R153, R204, R153 ;  /* 0x00000099cc997220 */ /* 0x000fe20000410000 */
[----:B------:R-:W-:Y:S01]  /*8920*/  FADD.FTZ R140, R183, R140 ;  /* 0x0000008cb78c7221 */ /* 0x000fe20000010000 */
[C---:B------:R-:W-:Y:S01]  /*8930*/  FFMA.FTZ R162, R173.reuse, R121, -R162 ;  /* 0x00000079ada27223 */ /* 0x040fe200000108a2 */
[----:B------:R-:W-:Y:S01]  /*8940*/  FMUL.FTZ R170, R172, R150 ;  /* 0x00000096acaa7220 */ /* 0x000fe20000410000 */
[----:B------:R-:W-:Y:S01]  /*8950*/  FFMA.FTZ R121, R202, R143, -R153 ;  /* 0x0000008fca797223 */ /* 0x000fe20000010899 */
[----:B------:R-:W3:Y:S01]  /*8960*/  SHFL.UP PT, R141, R138, 0x1, RZ ;  /* 0x042000008a8d7989 */ /* 0x000ee200000e00ff */
[-C--:B------:R-:W-:Y:S01]  /*8970*/  FMUL.FTZ R155, R172, R140.reuse ;  /* 0x0000008cac9b7220 */ /* 0x080fe20000410000 */
[----:B------:R-:W-:-:S02]  /*8980*/  FFMA.FTZ R143, R173, R140, -R170 ;  /* 0x0000008cad8f7223 */ /* 0x000fc400000108aa */
[----:B------:R-:W4:Y:S01]  /*8990*/  SHFL.UP PT, R140, R121, 0x1, RZ ;  /* 0x04200000798c7989 */ /* 0x000f2200000e00ff */
[----:B------:R-:W-:Y:S01]  /*89a0*/  FMUL.FTZ R170, R168, R162 ;  /* 0x000000a2a8aa7220 */ /* 0x000fe20000410000 */
[----:B------:R-:W-:Y:S01]  /*89b0*/  ISETP.GE.AND P2, PT, R20, 0x1, PT ;  /* 0x000000011400780c */ /* 0x000fe20003f46270 */
[----:B------:R-:W-:Y:S01]  /*89c0*/  FFMA.FTZ R150, R173, R150, R155 ;  /* 0x00000096ad967223 */ /* 0x000fe2000001009b */
[-C--:B------:R-:W-:Y:S01]  /*89d0*/  FMUL.FTZ R155, R168, R152.reuse ;  /* 0x00000098a89b7220 */ /* 0x080fe20000410000 */
[----:B------:R-:W-:Y:S01]  /*89e0*/  FFMA.FTZ R170, R169, R152, R170 ;  /* 0x00000098a9aa7223 */ /* 0x000fe200000100aa */
[----:B------:R-:W-:Y:S01]  /*89f0*/  FADD.FTZ R152, R182, R143 ;  /* 0x0000008fb6987221 */ /* 0x000fe20000010000 */
[-C--:B0-----:R-:W-:Y:S01]  /*8a00*/  FMUL.FTZ R143, R121, R148.reuse ;  /* 0x00000094798f7220 */ /* 0x081fe20000410000 */
[----:B------:R-:W-:Y:S01]  /*8a10*/  FMUL.FTZ R153, R165, UR49 ;  /* 0x00000031a5997c20 */ /* 0x000fe20008410000 */
[C---:B------:R-:W-:Y:S02]  /*8a20*/  FMUL.FTZ R148, R138.reuse, R148 ;  /* 0x000000948a947220 */ /* 0x040fe40000410000 */
[-C--:B-1----:R-:W-:Y:S01]  /*8a30*/  FFMA.FTZ R143, R138, R142.reuse, R143 ;  /* 0x0000008e8a8f7223 */ /* 0x082fe2000001008f */
[----:B------:R-:W-:Y:S01]  /*8a40*/  FFMA.FTZ R184, R126, UR48, -R153 ;  /* 0x000000307eb87c23 */ /* 0x000fe20008010899 */
[----:B------:R-:W-:-:S02]  /*8a50*/  FFMA.FTZ R148, R121, R142, -R148 ;  /* 0x0000008e79947223 */ /* 0x000fc40000010894 */
[----:B------:R-:W-:Y:S01]  /*8a60*/  @P2 FADD.FTZ R6, R6, R143 ;  /* 0x0000008f06062221 */ /* 0x000fe20000010000 */
[----:B------:R-:W-:Y:S01]  /*8a70*/  FFMA.FTZ R150, R111, R184, R150 ;  /* 0x000000b86f967223 */ /* 0x000fe20000010096 */
[-C--:B---3--:R-:W-:Y:S01]  /*8a80*/  FMUL.FTZ R142, R138, R141.reuse ;  /* 0x0000008d8a8e7220 */ /* 0x088fe20000410000 */
[----:B------:R-:W-:Y:S01]  /*8a90*/  FMUL.FTZ R141, R121, R141 ;  /* 0x0000008d798d7220 */ /* 0x000fe20000410000 */
[----:B------:R-:W-:Y:S01]  /*8aa0*/  @P2 FADD.FTZ R7, R7, R148 ;  /* 0x0000009407072221 */ /* 0x000fe20000010000 */
[----:B------:R-:W0:Y:S01]  /*8ab0*/  SHFL.UP PT, R143, R6, 0x2, RZ ;  /* 0x04400000068f7989 */ /* 0x000e2200000e00ff */
[----:B------:R-:W-:Y:S01]  /*8ac0*/  FFMA.FTZ R162, R169, R162, -R155 ;  /* 0x000000a2a9a27223 */ /* 0x000fe2000001089b */
[----:B------:R-:W-:Y:S01]  /*8ad0*/  FMUL.FTZ R176, R168, R152 ;  /* 0x00000098a8b07220 */ /* 0x000fe20000410000 */
[----:B------:R-:W-:Y:S01]  /*8ae0*/  FMUL.FTZ R148, R164, UR49 ;  /* 0x00000031a4947c20 */ /* 0x000fe20008410000 */
[----:B------:R-:W-:Y:S01]  /*8af0*/  FMUL.FTZ R155, R168, R150 ;  /* 0x00000096a89b7220 */ /* 0x000fe20000410000 */
[-C--:B----4-:R-:W-:Y:S01]  /*8b00*/  @P2 FFMA.FTZ R138, R138, R140.reuse, R141 ;  /* 0x0000008c8a8a2223 */ /* 0x090fe2000001008d */
[----:B------:R-:W-:Y:S01]  /*8b10*/  @P2 FFMA.FTZ R121, R121, R140, -R142 ;  /* 0x0000008c79792223 */ /* 0x000fe2000001088e */
[----:B------:R-:W-:Y:S01]  /*8b20*/  FFMA.FTZ R153, R169, R150, R176 ;  /* 0x00000096a9997223 */ /* 0x000fe200000100b0 */
[----:B------:R-:W-:Y:S01]  /*8b30*/  FFMA.FTZ R185, R127, UR48, -R148 ;  /* 0x000000307fb97c23 */ /* 0x000fe20008010894 */
[----:B------:R-:W1:Y:S01]  /*8b40*/  SHFL.UP PT, R142, R7, 0x2, RZ ;  /* 0x04400000078e7989 */ /* 0x000e6200000e00ff */
[----:B------:R-:W-:Y:S01]  /*8b50*/  FMUL.FTZ R140, R163, UR48 ;  /* 0x00000030a38c7c20 */ /* 0x000fe20008410000 */
[----:B------:R-:W-:-:S02]  /*8b60*/  FFMA.FTZ R155, R169, R152, -R155 ;  /* 0x00000098a99b7223 */ /* 0x000fc4000001089b */
[----:B------:R-:W3:Y:S01]  /*8b70*/  SHFL.UP PT, R141, R138, 0x2, RZ ;  /* 0x044000008a8d7989 */ /* 0x000ee200000e00ff */
[----:B------:R-:W-:Y:S01]  /*8b80*/  FFMA.FTZ R148, R110, R185, R153 ;  /* 0x000000b96e947223 */ /* 0x000fe20000010099 */
[----:B------:R-:W-:Y:S01]  /*8b90*/  FADD.FTZ R150, R174, R155 ;  /* 0x0000009bae967221 */ /* 0x000fe20000010000 */
[----:B------:R-:W-:Y:S02]  /*8ba0*/  FFMA.FTZ R176, R129, UR49, R140 ;  /* 0x0000003181b07c23 */ /* 0x000fe4000801008c */
[----:B------:R-:W4:Y:S01]  /*8bb0*/  SHFL.UP PT, R140, R121, 0x2, RZ ;  /* 0x04400000798c7989 */ /* 0x000f2200000e00ff */
[C---:B------:R-:W-:Y:S01]  /*8bc0*/  FMUL.FTZ R152, R145.reuse, R148 ;  /* 0x0000009491987220 */ /* 0x040fe20000410000 */
[----:B------:R-:W-:-:S03]  /*8bd0*/  FMUL.FTZ R153, R145, R150 ;  /* 0x0000009691997220 */ /* 0x000fc60000410000 */
[C---:B------:R-:W-:Y:S01]  /*8be0*/  FFMA.FTZ R152, R149.reuse, R150, -R152 ;  /* 0x0000009695987223 */ /* 0x040fe20000010898 */
[----:B------:R-:W-:Y:S01]  /*8bf0*/  FFMA.FTZ R150, R149, R148, R153 ;  /* 0x0000009495967223 */ /* 0x000fe20000010099 */
[----:B------:R-:W-:Y:S01]  /*8c00*/  FMUL.FTZ R148, R145, R162 ;  /* 0x000000a291947220 */ /* 0x000fe20000410000 */
[----:B------:R-:W-:-:S03]  /*8c10*/  ISETP.GE.AND P2, PT, R20, 0x2, PT ;  /* 0x000000021400780c */ /* 0x000fc60003f46270 */
[----:B------:R-:W-:Y:S01]  /*8c20*/  FFMA.FTZ R155, R149, R170, R148 ;  /* 0x000000aa959b7223 */ /* 0x000fe20000010094 */
[-C--:B0-----:R-:W-:Y:S01]  /*8c30*/  FMUL.FTZ R148, R138, R143.reuse ;  /* 0x0000008f8a947220 */ /* 0x081fe20000410000 */
[----:B------:R-:W-:-:S04]  /*8c40*/  FMUL.FTZ R143, R121, R143 ;  /* 0x0000008f798f7220 */ /* 0x000fc80000410000 */
[-C--:B-1----:R-:W-:Y:S01]  /*8c50*/  FFMA.FTZ R153, R138, R142.reuse, R143 ;  /* 0x0000008e8a997223 */ /* 0x082fe2000001008f */
[CC--:B---3--:R-:W-:Y:S01]  /*8c60*/  FMUL.FTZ R143, R121.reuse, R141.reuse ;  /* 0x0000008d798f7220 */ /* 0x0c8fe20000410000 */
[----:B------:R-:W-:Y:S02]  /*8c70*/  FFMA.FTZ R148, R121, R142, -R148 ;  /* 0x0000008e79947223 */ /* 0x000fe40000010894 */
[----:B------:R-:W-:Y:S01]  /*8c80*/  @P2 FADD.FTZ R6, R6, R153 ;  /* 0x0000009906062221 */ /* 0x000fe20000010000 */
[C---:B------:R-:W-:Y:S01]  /*8c90*/  FMUL.FTZ R142, R138.reuse, R141 ;  /* 0x0000008d8a8e7220 */ /* 0x040fe20000410000 */
[-C--:B----4-:R-:W-:Y:S01]  /*8ca0*/  @P2 FFMA.FTZ R138, R138, R140.reuse, R143 ;  /* 0x0000008c8a8a2223 */ /* 0x090fe2000001008f */
[----:B------:R-:W-:Y:S02]  /*8cb0*/  @P2 FADD.FTZ R7, R7, R148 ;  /* 0x0000009407072221 */ /* 0x000fe40000010000 */
[----:B------:R-:W0:Y:S01]  /*8cc0*/  SHFL.UP PT, R143, R6, 0x4, RZ ;  /* 0x04800000068f7989 */ /* 0x000e2200000e00ff */
[----:B------:R-:W-:Y:S01]  /*8cd0*/  @P2 FFMA.FTZ R121, R121, R140, -R142 ;  /* 0x0000008c79792223 */ /* 0x000fe2000001088e */
[----:B------:R-:W-:-:S02]  /*8ce0*/  FMUL.FTZ R170, R145, R170 ;  /* 0x000000aa91aa7220 */ /* 0x000fc40000410000 */
[----:B------:R-:W1:Y:S01]  /*8cf0*/  SHFL.UP PT, R141, R138, 0x4, RZ ;  /* 0x048000008a8d7989 */ /* 0x000e6200000e00ff */
[----:B------:R-:W-:-:S03]  /*8d00*/  FMUL.FTZ R153, R160, UR48 ;  /* 0x00000030a0997c20 */ /* 0x000fc60008410000 */
[----:B------:R-:W3:Y:S01]  /*8d10*/  SHFL.UP PT, R142, R7, 0x4, RZ ;  /* 0x04800000078e7989 */ /* 0x000ee200000e00ff */
[----:B------:R-:W-:Y:S01]  /*8d20*/  FMUL.FTZ R171, R109, -R176 ;  /* 0x800000b06dab7220 */ /* 0x000fe20000410000 */
[----:B------:R-:W-:Y:S02]  /*8d30*/  FMUL.FTZ R178, R163, UR49 ;  /* 0x00000031a3b27c20 */ /* 0x000fe40008410000 */
[----:B------:R-:W4:Y:S01]  /*8d40*/  SHFL.UP PT, R140, R121, 0x4, RZ ;  /* 0x04800000798c7989 */ /* 0x000f2200000e00ff */
[----:B------:R-:W-:Y:S01]  /*8d50*/  FFMA.FTZ R157, R149, R162, -R170 ;  /* 0x000000a2959d7223 */ /* 0x000fe200000108aa */
[----:B------:R-:W-:Y:S01]  /*8d60*/  FFMA.FTZ R211, R128, UR49, R153 ;  /* 0x0000003180d37c23 */ /* 0x000fe20008010099 */
[C---:B------:R-:W-:Y:S01]  /*8d70*/  FMUL.FTZ R148, R144.reuse, R155 ;  /* 0x0000009b90947220 */ /* 0x040fe20000410000 */
[----:B------:R-:W-:Y:S01]  /*8d80*/  FADD.FTZ R171, R171, R152 ;  /* 0x00000098abab7221 */ /* 0x000fe20000010000 */
[----:B------:R-:W-:Y:S01]  /*8d90*/  FFMA.FTZ R178, R129, UR48, -R178 ;  /* 0x0000003081b27c23 */ /* 0x000fe200080108b2 */
[-C--:B------:R-:W-:Y:S01]  /*8da0*/  FMUL.FTZ R153, R144, R157.reuse ;  /* 0x0000009d90997220 */ /* 0x080fe20000410000 */
[----:B------:R-:W-:Y:S01]  /*8db0*/  FFMA.FTZ R148, R146, R157, -R148 ;  /* 0x0000009d92947223 */ /* 0x000fe20000010894 */
[----:B------:R-:W-:Y:S01]  /*8dc0*/  FMUL.FTZ R179, R144, R171 ;  /* 0x000000ab90b37220 */ /* 0x000fe20000410000 */
[----:B------:R-:W-:Y:S01]  /*8dd0*/  FFMA.FTZ R167, R109, R178, R150 ;  /* 0x000000b26da77223 */ /* 0x000fe20000010096 */
[----:B------:R-:W-:Y:S01]  /*8de0*/  FFMA.FTZ R153, R146, R155, R153 ;  /* 0x0000009b92997223 */ /* 0x000fe20000010099 */
[----:B------:R-:W-:Y:S01]  /*8df0*/  ISETP.GE.AND P2, PT, R20, 0x4, PT ;  /* 0x000000041400780c */ /* 0x000fe20003f46270 */
[CC--:B------:R-:W-:Y:S01]  /*8e00*/  FMUL.FTZ R155, R11.reuse, R148.reuse ;  /* 0x000000940b9b7220 */ /* 0x0c0fe20000410000 */
[----:B------:R-:W-:Y:S01]  /*8e10*/  FFMA.FTZ R179, R146, R167, R179 ;  /* 0x000000a792b37223 */ /* 0x000fe200000100b3 */
[----:B------:R-:W-:Y:S01]  /*8e20*/  FMUL.FTZ R157, R11, R153 ;  /* 0x000000990b9d7220 */ /* 0x000fe20000410000 */
[----:B------:R-:W-:Y:S01]  /*8e30*/  FMUL.FTZ R167, R144, R167 ;  /* 0x000000a790a77220 */ /* 0x000fe20000410000 */
[C---:B------:R-:W-:Y:S01]  /*8e40*/  FFMA.FTZ R155, R12.reuse, R153, R155 ;  /* 0x000000990c9b7223 */ /* 0x040fe2000001009b */
[C---:B0-----:R-:W-:Y:S01]  /*8e50*/  FMUL.FTZ R153, R121.reuse, R143 ;  /* 0x0000008f79997220 */ /* 0x041fe20000410000 */
[----:B------:R-:W-:Y:S01]  /*8e60*/  FFMA.FTZ R157, R12, R148, -R157 ;  /* 0x000000940c9d7223 */ /* 0x000fe2000001089d */
[----:B------:R-:W-:Y:S01]  /*8e70*/  FFMA.FTZ R171, R146, R171, -R167 ;  /* 0x000000ab92ab7223 */ /* 0x000fe200000108a7 */
[----:B------:R-:W-:Y:S01]  /*8e80*/  FMUL.FTZ R148, R138, R143 ;  /* 0x0000008f8a947220 */ /* 0x000fe20000410000 */
[----:B------:R-:W-:Y:S01]  /*8e90*/  FMUL.FTZ R167, R160, UR49 ;  /* 0x00000031a0a77c20 */ /* 0x000fe20008410000 */
[CC--:B-1----:R-:W-:Y:S01]  /*8ea0*/  FMUL.FTZ R143, R138.reuse, R141.reuse ;  /* 0x0000008d8a8f7220 */ /* 0x0c2fe20000410000 */
[-C--:B---3--:R-:W-:Y:S01]  /*8eb0*/  FFMA.FTZ R153, R138, R142.reuse, R153 ;  /* 0x0000008e8a997223 */ /* 0x088fe20000010099 */
[C---:B------:R-:W-:Y:S01]  /*8ec0*/  FMUL.FTZ R141, R121.reuse, R141 ;  /* 0x0000008d798d7220 */ /* 0x040fe20000410000 */
[C---:B------:R-:W-:Y:S01]  /*8ed0*/  FFMA.FTZ R148, R121.reuse, R142, -R148 ;  /* 0x0000008e79947223 */ /* 0x040fe20000010894 */
[----:B------:R-:W-:Y:S01]  /*8ee0*/  FFMA.FTZ R167, R128, UR48, -R167 ;  /* 0x0000003080a77c23 */ /* 0x000fe200080108a7 */
[-C--:B----4-:R-:W-:Y:S01]  /*8ef0*/  @P2 FFMA.FTZ R121, R121, R140.reuse, -R143 ;  /* 0x0000008c79792223 */ /* 0x090fe2000001088f */
[----:B------:R-:W-:Y:S01]  /*8f00*/  FMUL.FTZ R143, R158, UR48 ;  /* 0x000000309e8f7c20 */ /* 0x000fe20008410000 */
[----:B------:R-:W-:Y:S01]  /*8f10*/  @P2 FADD.FTZ R6, R6, R153 ;  /* 0x0000009906062221 */ /* 0x000fe20000010000 */
[----:B------:R-:W-:Y:S01]  /*8f20*/  FMUL.FTZ R150, R108, -R211 ;  /* 0x800000d36c967220 */ /* 0x000fe20000410000 */
[----:B------:R-:W-:Y:S01]  /*8f30*/  @P2 FFMA.FTZ R138, R138, R140, R141 ;  /* 0x0000008c8a8a2223 */ /* 0x000fe2000001008d */
[----:B------:R-:W-:Y:S01]  /*8f40*/  FFMA.FTZ R179, R108, R167, R179 ;  /* 0x000000a76cb37223 */ /* 0x000fe200000100b3 */
[----:B------:R-:W-:Y:S01]  /*8f50*/  FMUL.FTZ R141, R158, UR49 ;  /* 0x000000319e8d7c20 */ /* 0x000fe20008410000 */
[----:B------:R-:W-:Y:S01]  /*8f60*/  @P2 FADD.FTZ R7, R7, R148 ;  /* 0x0000009407072221 */ /* 0x000fe20000010000 */
[----:B------:R-:W-:Y:S01]  /*8f70*/  FFMA.FTZ R140, R130, UR49, R143 ;  /* 0x00000031828c7c23 */ /* 0x000fe2000801008f */
[----:B------:R-:W-:Y:S01]  /*8f80*/  FADD.FTZ R171, R150, R171 ;  /* 0x000000ab96ab7221 */ /* 0x000fe20000010000 */
[----:B------:R-:W0:Y:S01]  /*8f90*/  SHFL.UP PT, R143, R6, 0x8, RZ ;  /* 0x05000000068f7989 */ /* 0x000e2200000e00ff */
[C---:B------:R-:W-:Y:S01]  /*8fa0*/  FMUL.FTZ R152, R11.reuse, R179 ;  /* 0x000000b30b987220 */ /* 0x040fe20000410000 */
[----:B------:R-:W-:Y:S01]  /*8fb0*/  FFMA.FTZ R148, R130, UR48, -R141 ;  /* 0x0000003082947c23 */ /* 0x000fe2000801088d */
[-C--:B------:R-:W-:Y:S01]  /*8fc0*/  FMUL.FTZ R150, R11, R171.reuse ;  /* 0x000000ab0b967220 */ /* 0x080fe20000410000 */
[----:B------:R-:W1:Y:S01]  /*8fd0*/  SHFL.UP PT, R141, R138, 0x8, RZ ;  /* 0x050000008a8d7989 */ /* 0x000e6200000e00ff */
[----:B------:R-:W-:Y:S01]  /*8fe0*/  FFMA.FTZ R152, R12, R171, -R152 ;  /* 0x000000ab0c987223 */ /* 0x000fe20000010898 */
[----:B------:R-:W-:-:S02]  /*8ff0*/  FMUL.FTZ R153, R13, R157 ;  /* 0x0000009d0d997220 */ /* 0x000fc40000410000 */
[----:B------:R-:W3:Y:S01]  /*9000*/  SHFL.UP PT, R142, R7, 0x8, RZ ;  /* 0x05000000078e7989 */ /* 0x000ee200000e00ff */
[----:B------:R-:W-:Y:S01]  /*9010*/  FMUL.FTZ R171, R107, -R140 ;  /* 0x8000008c6bab7220 */ /* 0x000fe20000410000 */
[----:B------:R-:W-:Y:S02]  /*9020*/  FFMA.FTZ R150, R12, R179, R150 ;  /* 0x000000b30c967223 */ /* 0x000fe40000010096 */
[----:B------:R-:W4:Y:S01]  /*9030*/  SHFL.UP PT, R140, R121, 0x8, RZ ;  /* 0x05000000798c7989 */ /* 0x000f2200000e00ff */
[CC--:B------:R-:W-:Y:S01]  /*9040*/  FFMA.FTZ R153, R14.reuse, R155.reuse, R153 ;  /* 0x0000009b0e997223 */ /* 0x0c0fe20000010099 */
[----:B------:R-:W-:Y:S01]  /*9050*/  FMUL.FTZ R155, R13, R155 ;  /* 0x0000009b0d9b7220 */ /* 0x000fe20000410000 */
[----:B------:R-:W-:Y:S01]  /*9060*/  FFMA.FTZ R150, R107, R148, R150 ;  /* 0x000000946b967223 */ /* 0x000fe20000010096 */
[----:B------:R-:W-:Y:S01]  /*9070*/  FMUL.FTZ R162, R161, UR48 ;  /* 0x00000030a1a27c20 */ /* 0x000fe20008410000 */
[----:B------:R-:W-:Y:S01]  /*9080*/  FADD.FTZ R152, R171, R152 ;  /* 0x00000098ab987221 */ /* 0x000fe20000010000 */
[----:B------:R-:W-:Y:S01]  /*9090*/  FFMA.FTZ R155, R14, R157, -R155 ;  /* 0x0000009d0e9b7223 */ /* 0x000fe2000001089b */
[----:B------:R-:W-:Y:S01]  /*90a0*/  FMUL.FTZ R157, R13, R150 ;  /* 0x000000960d9d7220 */ /* 0x000fe20000410000 */
[----:B------:R-:W-:Y:S01]  /*90b0*/  ISETP.GE.AND P2, PT, R20, 0x8, PT ;  /* 0x000000081400780c */ /* 0x000fe20003f46270 */
[----:B------:R-:W-:Y:S01]  /*90c0*/  FFMA.FTZ R179, R131, UR49, R162 ;  /* 0x0000003183b37c23 */ /* 0x000fe200080100a2 */
[----:B------:R-:W-:Y:S01]  /*90d0*/  FMUL.FTZ R170, R15, R153 ;  /* 0x000000990faa7220 */ /* 0x000fe20000410000 */
[-C--:B------:R-:W-:Y:S01]  /*90e0*/  FFMA.FTZ R162, R14, R152.reuse, -R157 ;  /* 0x000000980ea27223 */ /* 0x080fe2000001089d */
[----:B------:R-:W-:Y:S01]  /*90f0*/  FMUL.FTZ R157, R13, R152 ;  /* 0x000000980d9d7220 */ /* 0x000fe20000410000 */
[-C--:B------:R-:W-:Y:S01]  /*9100*/  FMUL.FTZ R171, R15, R155.reuse ;  /* 0x0000009b0fab7220 */ /* 0x080fe20000410000 */
[----:B------:R-:W-:Y:S01]  /*9110*/  FFMA.FTZ R170, R16, R155, -R170 ;  /* 0x0000009b10aa7223 */ /* 0x000fe200000108aa */
[CC--:B0-----:R-:W-:Y:S01]  /*9120*/  FMUL.FTZ R155, R121.reuse, R143.reuse ;  /* 0x0000008f799b7220 */ /* 0x0c1fe20000410000 */
[----:B------:R-:W-:Y:S01]  /*9130*/  FFMA.FTZ R157, R14, R150, R157 ;  /* 0x000000960e9d7223 */ /* 0x000fe2000001009d */
[C---:B------:R-:W-:Y:S01]  /*9140*/  FMUL.FTZ R150, R138.reuse, R143 ;  /* 0x0000008f8a967220 */ /* 0x040fe20000410000 */
[----:B-1----:R-:W-:Y:S01]  /*9150*/  FMUL.FTZ R143, R138, R141 ;  /* 0x0000008d8a8f7220 */ /* 0x002fe20000410000 */
[----:B------:R-:W-:Y:S01]  /*9160*/  FFMA.FTZ R171, R16, R153, R171 ;  /* 0x0000009910ab7223 */ /* 0x000fe200000100ab */
[-C--:B---3--:R-:W-:Y:S01]  /*9170*/  FFMA.FTZ R155, R138, R142.reuse, R155 ;  /* 0x0000008e8a9b7223 */ /* 0x088fe2000001009b */
[----:B------:R-:W-:Y:S01]  /*9180*/  FMUL.FTZ R153, R121, R141 ;  /* 0x0000008d79997220 */ /* 0x000fe20000410000 */
[----:B------:R-:W-:Y:S01]  /*9190*/  FMUL.FTZ R152, R161, UR49 ;  /* 0x00000031a1987c20 */ /* 0x000fe20008410000 */
[C---:B------:R-:W-:Y:S01]  /*91a0*/  FFMA.FTZ R150, R121.reuse, R142, -R150 ;  /* 0x0000008e79967223 */ /* 0x040fe20000010896 */
[-C--:B----4-:R-:W-:Y:S01]  /*91b0*/  @P2 FFMA.FTZ R121, R121, R140.reuse, -R143 ;  /* 0x0000008c79792223 */ /* 0x090fe2000001088f */
[----:B------:R-:W-:Y:S01]  /*91c0*/  @P2 FADD.FTZ R6, R6, R155 ;  /* 0x0000009b06062221 */ /* 0x000fe20000010000 */
[----:B------:R-:W-:Y:S01]  /*91d0*/  FMUL.FTZ R143, R134, UR48 ;  /* 0x00000030868f7c20 */ /* 0x000fe20008410000 */
[----:B------:R-:W-:Y:S01]  /*91e0*/  @P2 FFMA.FTZ R138, R138, R140, R153 ;  /* 0x0000008c8a8a2223 */ /* 0x000fe20000010099 */
[----:B------:R-:W-:Y:S01]  /*91f0*/  FFMA.FTZ R141, R131, UR48, -R152 ;  /* 0x00000030838d7c23 */ /* 0x000fe20008010898 */
[----:B------:R-:W-:Y:S01]  /*9200*/  @P2 FADD.FTZ R7, R7, R150 ;  /* 0x0000009607072221 */ /* 0x000fe20000010000 */
[----:B------:R-:W-:Y:S01]  /*9210*/  FFMA.FTZ R142, R132, UR49, R143 ;  /* 0x00000031848e7c23 */ /* 0x000fe2000801008f */
[----:B------:R-:W0:Y:S01]  /*9220*/  SHFL.UP PT, R152, R6, 0x10, RZ ;  /* 0x0600000006987989 */ /* 0x000e2200000e00ff */
[C---:B------:R-:W-:Y:S01]  /*9230*/  FMUL.FTZ R179, R106.reuse, -R179 ;  /* 0x800000b36ab37220 */ /* 0x040fe20000410000 */
[----:B------:R-:W-:-:S02]  /*9240*/  FFMA.FTZ R157, R106, R141, R157 ;  /* 0x0000008d6a9d7223 */ /* 0x000fc4000001009d */
[----:B------:R-:W1:Y:S01]  /*9250*/  SHFL.UP PT, R143, R138, 0x10, RZ ;  /* 0x060000008a8f7989 */ /* 0x000e6200000e00ff */
[----:B------:R-:W-:Y:S01]  /*9260*/  FADD.FTZ R162, R179, R162 ;  /* 0x000000a2b3a27221 */ /* 0x000fe20000010000 */
[----:B------:R-:W-:Y:S01]  /*9270*/  FMUL.FTZ R153, R15, R157 ;  /* 0x0000009d0f997220 */ /* 0x000fe20000410000 */
[----:B------:R-:W-:Y:S01]  /*9280*/  FMUL.FTZ R211, R17, R170 ;  /* 0x000000aa11d37220 */ /* 0x000fe20000410000 */
[----:B------:R-:W3:Y:S04]  /*9290*/  SHFL.UP PT, R150, R7, 0x10, RZ ;  /* 0x0600000007967989 */ /* 0x000ee800000e00ff */
[----:B------:R-:W4:Y:S01]  /*92a0*/  SHFL.UP PT, R140, R121, 0x10, RZ ;  /* 0x06000000798c7989 */ /* 0x000f2200000e00ff */
[-C--:B------:R-:W-:Y:S01]  /*92b0*/  FFMA.FTZ R155, R16, R162.reuse, -R153 ;  /* 0x000000a2109b7223 */ /* 0x080fe20000010899 */
[-C--:B------:R-:W-:Y:S01]  /*92c0*/  FFMA.FTZ R211, R118, R171.reuse, R211 ;  /* 0x000000ab76d37223 */ /* 0x080fe200000100d3 */
[----:B------:R-:W-:Y:S01]  /*92d0*/  FMUL.FTZ R179, R134, UR49 ;  /* 0x0000003186b37c20 */ /* 0x000fe20008410000 */
[----:B------:R-:W-:Y:S01]  /*92e0*/  FMUL.FTZ R153, R15, R162 ;  /* 0x000000a20f997220 */ /* 0x000fe20000410000 */
[----:B------:R-:W-:Y:S01]  /*92f0*/  FMUL.FTZ R171, R17, R171 ;  /* 0x000000ab11ab7220 */ /* 0x000fe20000410000 */
[C---:B------:R-:W-:Y:S01]  /*9300*/  FMUL.FTZ R176, R105.reuse, -R142 ;  /* 0x8000008e69b07220 */ /* 0x040fe20000410000 */
[----:B------:R-:W-:Y:S01]  /*9310*/  FFMA.FTZ R142, R132, UR48, -R179 ;  /* 0x00000030848e7c23 */ /* 0x000fe200080108b3 */
[----:B------:R-:W-:Y:S01]  /*9320*/  FFMA.FTZ R162, R16, R157, R153 ;  /* 0x0000009d10a27223 */ /* 0x000fe20000010099 */
[----:B------:R-:W-:Y:S01]  /*9330*/  FFMA.FTZ R171, R118, R170, -R171 ;  /* 0x000000aa76ab7223 */ /* 0x000fe200000108ab */
[----:B------:R-:W-:Y:S01]  /*9340*/  FADD.FTZ R155, R176, R155 ;  /* 0x0000009bb09b7221 */ /* 0x000fe20000010000 */
[----:B------:R-:W-:Y:S01]  /*9350*/  ISETP.GE.AND P2, PT, R20, 0x10, PT ;  /* 0x000000101400780c */ /* 0x000fe20003f46270 */
[----:B------:R-:W-:Y:S01]  /*9360*/  FFMA.FTZ R162, R105, R142, R162 ;  /* 0x0000008e69a27223 */ /* 0x000fe200000100a2 */
[----:B------:R-:W-:Y:S01]  /*9370*/  FMUL.FTZ R157, R119, R171 ;  /* 0x000000ab779d7220 */ /* 0x000fe20000410000 */
[----:B------:R-:W-:Y:S01]  /*9380*/  FMUL.FTZ R153, R17, R155 ;  /* 0x0000009b11997220 */ /* 0x000fe20000410000 */
[-C--:B------:R-:W-:Y:S01]  /*9390*/  FMUL.FTZ R176, R119, R211.reuse ;  /* 0x000000d377b07220 */ /* 0x080fe20000410000 */
[-C--:B------:R-:W-:Y:S01]  /*93a0*/  FMUL.FTZ R170, R17, R162.reuse ;  /* 0x000000a211aa7220 */ /* 0x080fe20000410000 */
[----:B------:R-:W-:Y:S01]  /*93b0*/  FFMA.FTZ R211, R120, R211, R157 ;  /* 0x000000d378d37223 */ /* 0x000fe2000001009d */
[----:B------:R-:W-:Y:S01]  /*93c0*/  FFMA.FTZ R157, R118, R162, R153 ;  /* 0x000000a2769d7223 */ /* 0x000fe20000010099 */
[CC--:B0-----:R-:W-:Y:S01]  /*93d0*/  FMUL.FTZ R162, R138.reuse, R152.reuse ;  /* 0x000000988aa27220 */ /* 0x0c1fe20000410000 */
[----:B-1----:R-:W-:Y:S01]  /*93e0*/  FMUL.FTZ R153, R138, R143 ;  /* 0x0000008f8a997220 */ /* 0x002fe20000410000 */
[----:B------:R-:W-:Y:S01]  /*93f0*/  FFMA.FTZ R170, R118, R155, -R170 ;  /* 0x0000009b76aa7223 */ /* 0x000fe200000108aa */
[C---:B------:R-:W-:Y:S01]  /*9400*/  FMUL.FTZ R155, R121.reuse, R152 ;  /* 0x00000098799b7220 */ /* 0x040fe20000410000 */
[C---:B------:R-:W-:Y:S01]  /*9410*/  FMUL.FTZ R143, R121.reuse, R143 ;  /* 0x0000008f798f7220 */ /* 0x040fe20000410000 */
[C---:B---3--:R-:W-:Y:S01]  /*9420*/  FFMA.FTZ R162, R121.reuse, R150, -R162 ;  /* 0x0000009679a27223 */ /* 0x048fe200000108a2 */
[----:B----4-:R-:W-:Y:S01]  /*9430*/  @P2 FFMA.FTZ R121, R121, R140, -R153 ;  /* 0x0000008c79792223 */ /* 0x010fe20000010899 */
[C---:B------:R-:W-:Y:S01]  /*9440*/  FFMA.FTZ R155, R138.reuse, R150, R155 ;  /* 0x000000968a9b7223 */ /* 0x040fe2000001009b */
[----:B------:R-:W-:Y:S01]  /*9450*/  @P2 FFMA.FTZ R138, R138, R140, R143 ;  /* 0x0000008c8a8a2223 */ /* 0x000fe2000001008f */
[----:B------:R-:W-:Y:S01]  /*9460*/  FMUL.FTZ R150, R159, UR48 ;  /* 0x000000309f967c20 */ /* 0x000fe20008410000 */
[----:B--2---:R0:W-:Y:S01]  /*9470*/  SHFL.IDX PT, R152, R3, RZ, 0x1f ;  /* 0x00001fff03987589 */ /* 0x0041e200000e0000 */
[----:B------:R-:W-:-:S03]  /*9480*/  @P2 FADD.FTZ R6, R6, R155 ;  /* 0x0000009b06062221 */ /* 0x000fc60000010000 */
[----:B------:R-:W1:Y:S01]  /*9490*/  SHFL.UP PT, R121, R121, 0x1, RZ ;  /* 0x0420000079797989 */ /* 0x000e6200000e00ff */
[----:B------:R-:W-:Y:S01]  /*94a0*/  FFMA.FTZ R153, R135, UR49, R150 ;  /* 0x0000003187997c23 */ /* 0x000fe20008010096 */
[----:B------:R-:W-:Y:S02]  /*94b0*/  @P2 FADD.FTZ R7, R7, R162 ;  /* 0x000000a207072221 */ /* 0x000fe40000010000 */
[----:B------:R-:W2:Y:S01]  /*94c0*/  SHFL.UP PT, R138, R138, 0x1, RZ ;  /* 0x042000008a8a7989 */ /* 0x000ea200000e00ff */
[----:B------:R-:W-:-:S03]  /*94d0*/  FMUL.FTZ R140, R159, UR49 ;  /* 0x000000319f8c7c20 */ /* 0x000fc60008410000 */
[----:B------:R3:W4:Y:S01]  /*94e0*/  SHFL.IDX PT, R150, R2, RZ, 0x1f ;  /* 0x00001fff02967589 */ /* 0x00072200000e0000 */
[----:B------:R-:W-:-:S03]  /*94f0*/  FFMA.FTZ R143, R135, UR48, -R140 ;  /* 0x00000030878f7c23 */ /* 0x000fc6000801088c */
[----:B------:R-:W5:Y:S01]  /*9500*/  SHFL.UP PT, R6, R6, 0x1, RZ ;  /* 0x0420000006067989 */ /* 0x000f6200000e00ff */
[----:B------:R-:W-:-:S03]  /*9510*/  FFMA.FTZ R176, R120, R171, -R176 ;  /* 0x000000ab78b07223 */ /* 0x000fc600000108b0 */
[----:B------:R-:W5:Y:S01]  /*9520*/  SHFL.UP PT, R7, R7, 0x1, RZ ;  /* 0x0420000007077989 */ /* 0x000f6200000e00ff */
[C---:B------:R-:W-:Y:S01]  /*9530*/  FMUL.FTZ R153, R104.reuse, -R153 ;  /* 0x8000009968997220 */ /* 0x040fe20000410000 */
[----:B------:R-:W-:Y:S01]  /*9540*/  FFMA.FTZ R157, R104, R143, R157 ;  /* 0x0000008f689d7223 */ /* 0x000fe2000001009d */
[----:B------:R-:W-:Y:S01]  /*9550*/  FMUL.FTZ R140, R122, R176 ;  /* 0x000000b07a8c7220 */ /* 0x000fe20000410000 */
[----:B------:R-:W-:Y:S01]  /*9560*/  FMUL.FTZ R155, R156, UR48 ;  /* 0x000000309c9b7c20 */ /* 0x000fe20008410000 */
[----:B------:R-:W-:Y:S01]  /*9570*/  FADD.FTZ R170, R153, R170 ;  /* 0x000000aa99aa7221 */ /* 0x000fe20000010000 */
[----:B------:R-:W-:Y:S01]  /*9580*/  FMUL.FTZ R153, R119, R157 ;  /* 0x0000009d77997220 */ /* 0x000fe20000410000 */
[-C--:B0-----:R-:W-:Y:S01]  /*9590*/  FFMA.FTZ R3, R123, R211.reuse, R140 ;  /* 0x000000d37b037223 */ /* 0x081fe2000001008c */
[----:B------:R-:W-:Y:S01]  /*95a0*/  FMUL.FTZ R140, R122, R211 ;  /* 0x000000d37a8c7220 */ /* 0x000fe20000410000 */
[----:B------:R-:W-:Y:S01]  /*95b0*/  FFMA.FTZ R162, R154, UR49, R155 ;  /* 0x000000319aa27c23 */ /* 0x000fe2000801009b */
[----:B------:R-:W-:Y:S01]  /*95c0*/  FFMA.FTZ R155, R120, R170, -R153 ;  /* 0x000000aa789b7223 */ /* 0x000fe20000010899 */
[----:B-1----:R-:W-:Y:S01]  /*95d0*/  FMUL.FTZ R153, R121, R152 ;  /* 0x0000009879997220 */ /* 0x002fe20000410000 */
[----:B---3--:R-:W-:Y:S01]  /*95e0*/  FFMA.FTZ R2, R123, R176, -R140 ;  /* 0x000000b07b027223 */ /* 0x008fe2000001088c */
[----:B------:R-:W-:Y:S01]  /*95f0*/  FMUL.FTZ R140, R119, R170 ;  /* 0x000000aa778c7220 */ /* 0x000fe20000410000 */
[----:B------:R-:W-:Y:S01]  /*9600*/  FMUL.FTZ R176, R103, -R162 ;  /* 0x800000a267b07220 */ /* 0x000fe20000410000 */
[----:B------:R-:W-:Y:S01]  /*9610*/  FMUL.FTZ R171, R156, UR49 ;  /* 0x000000319cab7c20 */ /* 0x000fe20008410000 */
[C---:B--2---:R-:W-:Y:S01]  /*9620*/  FMUL.FTZ R162, R138.reuse, R152 ;  /* 0x000000988aa27220 */ /* 0x044fe20000410000 */
[-C--:B----4-:R-:W-:Y:S01]  /*9630*/  FFMA.FTZ R153, R138, R150.reuse, R153 ;  /* 0x000000968a997223 */ /* 0x090fe20000010099 */
[----:B------:R-:W-:Y:S01]  /*9640*/  FFMA.FTZ R170, R120, R157, R140 ;  /* 0x0000009d78aa7223 */ /* 0x000fe2000001008c */
[----:B------:R-:W-:Y:S01]  /*9650*/  FFMA.FTZ R140, R154, UR48, -R171 ;  /* 0x000000309a8c7c23 */ /* 0x000fe200080108ab */
[----:B------:R-:W-:Y:S01]  /*9660*/  FFMA.FTZ R162, R121, R150, -R162 ;  /* 0x0000009679a27223 */ /* 0x000fe200000108a2 */
[----:B-----5:R-:W-:Y:S01]  /*9670*/  @P1 FADD.FTZ R152, R6, R153 ;  /* 0x0000009906981221 */ /* 0x020fe20000010000 */
[----:B------:R-:W-:Y:S01]  /*9680*/  FMUL.FTZ R121, R137, UR48 ;  /* 0x0000003089797c20 */ /* 0x000fe20008410000 */
[----:B------:R-:W-:Y:S01]  /*9690*/  FFMA.FTZ R170, R103, R140, R170 ;  /* 0x0000008c67aa7223 */ /* 0x000fe200000100aa */
[----:B------:R-:W-:Y:S01]  /*96a0*/  @P1 FADD.FTZ R150, R7, R162 ;  /* 0x000000a207961221 */ /* 0x000fe20000010000 */
[C---:B------:R-:W-:Y:S01]  /*96b0*/  FMUL.FTZ R7, R5.reuse, R152 ;  /* 0x0000009805077220 */ /* 0x040fe20000410000 */
[----:B------:R-:W-:Y:S01]  /*96c0*/  FADD.FTZ R155, R176, R155 ;  /* 0x0000009bb09b7221 */ /* 0x000fe20000010000 */
[----:B------:R-:W-:Y:S01]  /*96d0*/  FMUL.FTZ R138, R122, R170 ;  /* 0x000000aa7a8a7220 */ /* 0x000fe20000410000 */
[----:B------:R-:W-:Y:S01]  /*96e0*/  FFMA.FTZ R121, R136, UR49, R121 ;  /* 0x0000003188797c23 */ /* 0x000fe20008010079 */
[-C--:B------:R-:W-:Y:S01]  /*96f0*/  FMUL.FTZ R5, R5, R150.reuse ;  /* 0x0000009605057220 */ /* 0x080fe20000410000 */
[----:B------:R-:W-:Y:S01]  /*9700*/  FFMA.FTZ R150, R4, R150, -R7 ;  /* 0x0000009604967223 */ /* 0x000fe20000010807 */
[-C--:B------:R-:W-:Y:S01]  /*9710*/  FFMA.FTZ R138, R123, R155.reuse, -R138 ;  /* 0x0000009b7b8a7223 */ /* 0x080fe2000001088a */
[----:B------:R-:W-:Y:S01]  /*9720*/  FMUL.FTZ R6, R122, R155 ;  /* 0x0000009b7a067220 */ /* 0x000fe20000410000 */
[----:B------:R-:W-:Y:S01]  /*9730*/  FMUL.FTZ R121, R0, -R121 ;  /* 0x8000007900797220 */ /* 0x000fe20000410000 */
[----:B------:R-:W-:Y:S01]  /*9740*/  FFMA.FTZ R5, R4, R152, R5 ;  /* 0x0000009804057223 */ /* 0x000fe20000010005 */
[----:B------:R-:W-:Y:S01]  /*9750*/  FADD.FTZ R151, R151, R150 ;  /* 0x0000009697977221 */ /* 0x000fe20000010000 */
[----:B------:R-:W-:Y:S01]  /*9760*/  FFMA.FTZ R213, R123, R170, R6 ;  /* 0x000000aa7bd57223 */ /* 0x000fe20000010006 */
[----:B------:R-:W-:Y:S01]  /*9770*/  FADD.FTZ R211, R121, R138 ;  /* 0x0000008a79d37221 */ /* 0x000fe20000010000 */
[----:B------:R-:W-:Y:S01]  /*9780*/  FADD.FTZ R138, RZ, R5 ;  /* 0x00000005ff8a7221 */ /* 0x000fe20000010000 */
[----:B------:R-:W-:-:S03]  /*9790*/  FMUL.FTZ R6, R122, R151 ;  /* 0x000000977a067220 */ /* 0x000fc60000410000 */
[-C--:B------:R-:W-:Y:S01]  /*97a0*/  FMUL.FTZ R4, R122, R138.reuse ;  /* 0x0000008a7a047220 */ /* 0x080fe20000410000 */
[-C--:B------:R-:W-:Y:S01]  /*97b0*/  FFMA.FTZ R6, R123, R138.reuse, R6 ;  /* 0x0000008a7b067223 */ /* 0x080fe20000010006 */
[C---:B------:R-:W-:Y:S01]  /*97c0*/  FMUL.FTZ R153, R137.reuse, UR49 ;  /* 0x0000003189997c20 */ /* 0x040fe20008410000 */
[C---:B------:R-:W-:Y:S01]  /*97d0*/  FMUL.FTZ R155, R137.reuse, UR48 ;  /* 0x00000030899b7c20 */ /* 0x040fe20008410000 */
[CC--:B------:R-:W-:Y:S01]  /*97e0*/  FMUL.FTZ R5, R137.reuse, R138.reuse ;  /* 0x0000008a89057220 */ /* 0x0c0fe20000410000 */
[-C--:B------:R-:W-:Y:S01]  /*97f0*/  FMUL.FTZ R7, R137, R151.reuse ;  /* 0x0000009789077220 */ /* 0x080fe20000410000 */
[----:B------:R-:W-:Y:S01]  /*9800*/  FFMA.FTZ R4, R123, R151, -R4 ;  /* 0x000000977b047223 */ /* 0x000fe20000010804 */
[----:B------:R-:W-:Y:S02]  /*9810*/  FADD.FTZ R137, RZ, R6 ;  /* 0x00000006ff897221 */ /* 0x000fe40000010000 */
[----:B------:R-:W-:Y:S01]  /*9820*/  FFMA.FTZ R121, R136, R138, R7 ;  /* 0x0000008a88797223 */ /* 0x000fe20000010007 */
[----:B------:R-:W-:Y:S01]  /*9830*/  FFMA.FTZ R150, R71, R54, R4 ;  /* 0x0000003647967223 */ /* 0x000fe20000010004 */
[----:B------:R-:W-:Y:S01]  /*9840*/  FMUL.FTZ R7, R156, R137 ;  /* 0x000000899c077220 */ /* 0x000fe20000410000 */
[----:B------:R-:W-:Y:S01]  /*9850*/  FFMA.FTZ R5, R136, R151, -R5 ;  /* 0x0000009788057223 */ /* 0x000fe20000010805 */
[----:B------:R-:W-:-:S02]  /*9860*/  FMUL.FTZ R157, R156, UR48 ;  /* 0x000000309c9d7c20 */ /* 0x000fc40008410000 */
[-C--:B------:R-:W-:Y:S01]  /*9870*/  FFMA.FTZ R6, R154, R150.reuse, -R7 ;  /* 0x000000969a067223 */ /* 0x080fe20000010807 */
[CC--:B------:R-:W-:Y:S01]  /*9880*/  FMUL.FTZ R7, R119.reuse, R150.reuse ;  /* 0x0000009677077220 */ /* 0x0c0fe20000410000 */
[----:B------:R-:W-:Y:S01]  /*9890*/  FFMA.FTZ R4, R0, R5, RZ ;  /* 0x0000000500047223 */ /* 0x000fe200000100ff */
[-C--:B------:R-:W-:Y:S01]  /*98a0*/  FMUL.FTZ R156, R156, R150.reuse ;  /* 0x000000969c9c7220 */ /* 0x080fe20000410000 */
[-C--:B------:R-:W-:Y:S01]  /*98b0*/  FMUL.FTZ R5, R119, R137.reuse ;  /* 0x0000008977057220 */ /* 0x080fe20000410000 */
[-C--:B------:R-:W-:Y:S01]  /*98c0*/  FFMA.FTZ R7, R120, R137.reuse, R7 ;  /* 0x0000008978077223 */ /* 0x080fe20000010007 */
[C---:B------:R-:W-:Y:S01]  /*98d0*/  FFMA.FTZ R152, R154.reuse, UR49, R157 ;  /* 0x000000319a987c23 */ /* 0x040fe2000801009d */
[----:B------:R-:W-:Y:S01]  /*98e0*/  FFMA.FTZ R156, R154, R137, R156 ;  /* 0x000000899a9c7223 */ /* 0x000fe2000001009c */
[----:B------:R-:W-:Y:S01]  /*98f0*/  FFMA.FTZ R154, R120, R150, -R5 ;  /* 0x00000096789a7223 */ /* 0x000fe20000010805 */
[C---:B------:R-:W-:Y:S01]  /*9900*/  FFMA.FTZ R153, R136.reuse, UR48, -R153 ;  /* 0x0000003088997c23 */ /* 0x040fe20008010899 */
[----:B------:R-:W-:Y:S01]  /*9910*/  FFMA.FTZ R155, R136, UR49, R155 ;  /* 0x00000031889b7c23 */ /* 0x000fe2000801009b */
[----:B------:R-:W-:Y:S01]  /*9920*/  FFMA.FTZ R171, R103, R6, R4 ;  /* 0x0000000667ab7223 */ /* 0x000fe20000010004 */
[----:B------:R-:W-:Y:S01]  /*9930*/  FADD.FTZ R136, RZ, R7 ;  /* 0x00000007ff887221 */ /* 0x000fe20000010000 */
[----:B------:R-:W-:Y:S01]  /*9940*/  FFMA.FTZ R4, -R0, R121, RZ ;  /* 0x0000007900047223 */ /* 0x000fe200000101ff */
[----:B------:R-:W-:-:S02]  /*9950*/  FFMA.FTZ R154, R73, R56, R154 ;  /* 0x00000038499a7223 */ /* 0x000fc4000001009a */
[----:B------:R-:W-:Y:S01]  /*9960*/  FMUL.FTZ R5, R17, R136 ;  /* 0x0000008811057220 */ /* 0x000fe20000410000 */
[----:B------:R-:W-:Y:S01]  /*9970*/  FFMA.FTZ R121, -R103, R156, R4 ;  /* 0x0000009c67797223 */ /* 0x000fe20000010104 */
[C---:B------:R-:W-:Y:S01]  /*9980*/  FMUL.FTZ R6, R159.reuse, UR48 ;  /* 0x000000309f067c20 */ /* 0x040fe20008410000 */
[----:B------:R-:W-:Y:S01]  /*9990*/  FMUL.FTZ R4, R159, R136 ;  /* 0x000000889f047220 */ /* 0x000fe20000410000 */
[-C--:B------:R-:W-:Y:S01]  /*99a0*/  FMUL.FTZ R7, R17, R154.reuse ;  /* 0x0000009a11077220 */ /* 0x080fe20000410000 */
[-C--:B------:R-:W-:Y:S01]  /*99b0*/  FMUL.FTZ R159, R159, R154.reuse ;  /* 0x0000009a9f9f7220 */ /* 0x080fe20000410000 */
[C---:B------:R-:W-:Y:S01]  /*99c0*/  FFMA.FTZ R5, R118.reuse, R154, -R5 ;  /* 0x0000009a76057223 */ /* 0x040fe20000010805 */
[C---:B------:R-:W-:Y:S01]  /*99d0*/  FFMA.FTZ R157, R135.reuse, UR49, R6 ;  /* 0x00000031879d7c23 */ /* 0x040fe20008010006 */
[-C--:B------:R-:W-:Y:S01]  /*99e0*/  FFMA.FTZ R7, R118, R136.reuse, R7 ;  /* 0x0000008876077223 */ /* 0x080fe20000010007 */
[C---:B------:R-:W-:Y:S01]  /*99f0*/  FFMA.FTZ R6, R135.reuse, R136, R159 ;  /* 0x0000008887067223 */ /* 0x040fe2000001009f */
[----:B------:R-:W-:Y:S01]  /*9a00*/  FFMA.FTZ R159, R72, R57, R5 ;  /* 0x00000039489f7223 */ /* 0x000fe20000010005 */
[----:B------:R-:W-:Y:S01]  /*9a10*/  FFMA.FTZ R4, R135, R154, -R4 ;  /* 0x0000009a87047223 */ /* 0x000fe20000010804 */
[----:B------:R-:W-:-:S02]  /*9a20*/  FADD.FTZ R135, RZ, R7 ;  /* 0x00000007ff877221 */ /* 0x000fc40000010000 */
[C---:B------:R-:W-:Y:S01]  /*9a30*/  FMUL.FTZ R5, R15.reuse, R159 ;  /* 0x0000009f0f057220 */ /* 0x040fe20000410000 */
[----:B------:R-:W-:Y:S01]  /*9a40*/  FFMA.FTZ R156, R104, R4, R171 ;  /* 0x00000004689c7223 */ /* 0x000fe200000100ab */
[C---:B------:R-:W-:Y:S01]  /*9a50*/  FMUL.FTZ R171, R134.reuse, UR48 ;  /* 0x0000003086ab7c20 */ /* 0x040fe20008410000 */
        /* <DEDUP_REMOVED lines=9> */
[----:B------:R-:W-:Y:S01]  /*9af0*/  FFMA.FTZ R6, -R104, R6, R121 ;  /* 0x0000000668067223 */ /* 0x000fe20000010179 */
[----:B------:R-:W-:Y:S01]  /*9b00*/  FFMA.FTZ R121, R105, R7, R156 ;  /* 0x0000000769797223 */ /* 0x000fe2000001009c */
[----:B------:R-:W-:Y:S01]  /*9b10*/  FFMA.FTZ R156, R75, R58, R4 ;  /* 0x0000003a4b9c7223 */ /* 0x000fe20000010004 */
[-C--:B------:R-:W-:Y:S01]  /*9b20*/  FMUL.FTZ R5, R13, R134.reuse ;  /* 0x000000860d057220 */ /* 0x080fe20000410000 */
[C---:B------:R-:W-:Y:S01]  /*9b30*/  FMUL.FTZ R162, R161.reuse, UR48 ;  /* 0x00000030a1a27c20 */ /* 0x040fe20008410000 */
[C---:B------:R-:W-:Y:S01]  /*9b40*/  FMUL.FTZ R4, R161.reuse, R134 ;  /* 0x00000086a1047220 */ /* 0x040fe20000410000 */
[-C--:B------:R-:W-:Y:S01]  /*9b50*/  FMUL.FTZ R161, R161, R156.reuse ;  /* 0x0000009ca1a17220 */ /* 0x080fe20000410000 */
[-C--:B------:R-:W-:Y:S01]  /*9b60*/  FMUL.FTZ R7, R13, R156.reuse ;  /* 0x0000009c0d077220 */ /* 0x080fe20000410000 */
[CC--:B------:R-:W-:Y:S01]  /*9b70*/  FFMA.FTZ R5, R14.reuse, R156.reuse, -R5 ;  /* 0x0000009c0e057223 */ /* 0x0c0fe20000010805 */
[C---:B------:R-:W-:Y:S01]  /*9b80*/  FFMA.FTZ R171, R131.reuse, UR49, R162 ;  /* 0x0000003183ab7c23 */ /* 0x040fe200080100a2 */
[C---:B------:R-:W-:Y:S01]  /*9b90*/  FFMA.FTZ R4, R131.reuse, R156, -R4 ;  /* 0x0000009c83047223 */ /* 0x040fe20000010804 */
[-C--:B------:R-:W-:Y:S01]  /*9ba0*/  FFMA.FTZ R131, R131, R134.reuse, R161 ;  /* 0x0000008683837223 */ /* 0x080fe200000100a1 */
[----:B------:R-:W-:Y:S01]  /*9bb0*/  FFMA.FTZ R7, R14, R134, R7 ;  /* 0x000000860e077223 */ /* 0x000fe20000010007 */
[----:B------:R-:W-:Y:S01]  /*9bc0*/  FFMA.FTZ R161, R74, R59, R5 ;  /* 0x0000003b4aa17223 */ /* 0x000fe20000010005 */
[----:B------:R-:W-:-:S02]  /*9bd0*/  FFMA.FTZ R179, -R105, R132, R6 ;  /* 0x0000008469b37223 */ /* 0x000fc40000010106 */
[----:B------:R-:W-:Y:S01]  /*9be0*/  FADD.FTZ R132, RZ, R7 ;  /* 0x00000007ff847221 */ /* 0x000fe20000010000 */
[C---:B------:R-:W-:Y:S01]  /*9bf0*/  FMUL.FTZ R5, R11.reuse, R161 ;  /* 0x000000a10b057220 */ /* 0x040fe20000410000 */
[----:B------:R-:W-:Y:S02]  /*9c00*/  FFMA.FTZ R6, R106, R4, R121 ;  /* 0x000000046a067223 */ /* 0x000fe40000010079 */
[-C--:B------:R-:W-:Y:S01]  /*9c10*/  FMUL.FTZ R4, R11, R132.reuse ;  /* 0x000000840b047220 */ /* 0x080fe20000410000 */
[-C--:B------:R-:W-:Y:S01]  /*9c20*/  FFMA.FTZ R5, R12, R132.reuse, R5 ;  /* 0x000000840c057223 */ /* 0x080fe20000010005 */
[----:B------:R-:W-:Y:S01]  /*9c30*/  FMUL.FTZ R121, R158, UR48 ;  /* 0x000000309e797c20 */ /* 0x000fe20008410000 */
[----:B------:R-:W-:Y:S01]  /*9c40*/  FFMA.FTZ R162, -R106, R131, R179 ;  /* 0x000000836aa27223 */ /* 0x000fe200000101b3 */
[----:B------:R-:W-:Y:S01]  /*9c50*/  FMUL.FTZ R7, R158, R132 ;  /* 0x000000849e077220 */ /* 0x000fe20000410000 */
[-C--:B------:R-:W-:Y:S01]  /*9c60*/  FFMA.FTZ R4, R12, R161.reuse, -R4 ;  /* 0x000000a10c047223 */ /* 0x080fe20000010804 */
[----:B------:R-:W-:Y:S01]  /*9c70*/  FADD.FTZ R131, RZ, R5 ;  /* 0x00000005ff837221 */ /* 0x000fe20000010000 */
[----:B------:R-:W-:Y:S01]  /*9c80*/  FFMA.FTZ R176, R130, UR49, R121 ;  /* 0x0000003182b07c23 */ /* 0x000fe20008010079 */
[-C--:B------:R-:W-:Y:S01]  /*9c90*/  FMUL.FTZ R121, R158, R161.reuse ;  /* 0x000000a19e797220 */ /* 0x080fe20000410000 */
[----:B------:R-:W-:Y:S01]  /*9ca0*/  FFMA.FTZ R7, R130, R161, -R7 ;  /* 0x000000a182077223 */ /* 0x000fe20000010807 */
[----:B------:R-:W-:Y:S01]  /*9cb0*/  FFMA.FTZ R158, R77, R60, R4 ;  /* 0x0000003c4d9e7223 */ /* 0x000fe20000010004 */
[C---:B------:R-:W-:Y:S01]  /*9cc0*/  FMUL.FTZ R5, R160.reuse, R131 ;  /* 0x00000083a0057220 */ /* 0x040fe20000410000 */
[----:B------:R-:W-:Y:S01]  /*9cd0*/  FMUL.FTZ R179, R160, UR48 ;  /* 0x00000030a0b37c20 */ /* 0x000fe20008410000 */
[C---:B------:R-:W-:Y:S01]  /*9ce0*/  FFMA.FTZ R215, R107.reuse, R7, R6 ;  /* 0x000000076bd77223 */ /* 0x040fe20000010006 */
[----:B------:R-:W-:Y:S01]  /*9cf0*/  FFMA.FTZ R121, R130, R132, R121 ;  /* 0x0000008482797223 */ /* 0x000fe20000010079 */
[-C--:B------:R-:W-:Y:S01]  /*9d00*/  FMUL.FTZ R160, R160, R158.reuse ;  /* 0x0000009ea0a07220 */ /* 0x080fe20000410000 */
[-C--:B------:R-:W-:Y:S01]  /*9d10*/  FMUL.FTZ R7, R144, R158.reuse ;  /* 0x0000009e90077220 */ /* 0x080fe20000410000 */
[-C--:B------:R-:W-:Y:S01]  /*9d20*/  FFMA.FTZ R4, R128, R158.reuse, -R5 ;  /* 0x0000009e80047223 */ /* 0x080fe20000010805 */
[----:B------:R-:W-:Y:S01]  /*9d30*/  FMUL.FTZ R5, R144, R131 ;  /* 0x0000008390057220 */ /* 0x000fe20000410000 */
[----:B------:R-:W-:Y:S01]  /*9d40*/  FFMA.FTZ R121, -R107, R121, R162 ;  /* 0x000000796b797223 */ /* 0x000fe200000101a2 */
[-C--:B------:R-:W-:Y:S01]  /*9d50*/  FFMA.FTZ R160, R128, R131.reuse, R160 ;  /* 0x0000008380a07223 */ /* 0x080fe200000100a0 */
[C---:B------:R-:W-:Y:S01]  /*9d60*/  FFMA.FTZ R7, R146.reuse, R131, R7 ;  /* 0x0000008392077223 */ /* 0x040fe20000010007 */
[----:B------:R-:W-:Y:S01]  /*9d70*/  FFMA.FTZ R5, R146, R158, -R5 ;  /* 0x0000009e92057223 */ /* 0x000fe20000010805 */
[----:B------:R-:W-:Y:S01]  /*9d80*/  FFMA.FTZ R179, R128, UR49, R179 ;  /* 0x0000003180b37c23 */ /* 0x000fe200080100b3 */
[----:B------:R-:W-:Y:S01]  /*9d90*/  FFMA.FTZ R128, -R108, R160, R121 ;  /* 0x000000a06c807223 */ /* 0x000fe20000010179 */
[----:B------:R-:W-:Y:S01]  /*9da0*/  FADD.FTZ R130, RZ, R7 ;  /* 0x00000007ff827221 */ /* 0x000fe20000010000 */
[----:B------:R-:W-:Y:S01]  /*9db0*/  FFMA.FTZ R160, R76, R61, R5 ;  /* 0x0000003d4ca07223 */ /* 0x000fe20000010005 */
[----:B------:R-:W-:-:S02]  /*9dc0*/  FFMA.FTZ R6, R108, R4, R215 ;  /* 0x000000046c067223 */ /* 0x000fc400000100d7 */
[-C--:B------:R-:W-:Y:S01]  /*9dd0*/  FMUL.FTZ R162, R163, R130.reuse ;  /* 0x00000082a3a27220 */ /* 0x080fe20000410000 */
[C---:B------:R-:W-:Y:S01]  /*9de0*/  FMUL.FTZ R4, R145.reuse, R130 ;  /* 0x0000008291047220 */ /* 0x040fe20000410000 */
[-C--:B------:R-:W-:Y:S01]  /*9df0*/  FMUL.FTZ R5, R145, R160.reuse ;  /* 0x000000a091057220 */ /* 0x080fe20000410000 */
[C---:B------:R-:W-:Y:S01]  /*9e00*/  FMUL.FTZ R190, R163.reuse, UR48 ;  /* 0x00000030a3be7c20 */ /* 0x040fe20008410000 */
[-C--:B------:R-:W-:Y:S01]  /*9e10*/  FMUL.FTZ R163, R163, R160.reuse ;  /* 0x000000a0a3a37220 */ /* 0x080fe20000410000 */
[-C--:B------:R-:W-:Y:S01]  /*9e20*/  FFMA.FTZ R162, R129, R160.reuse, -R162 ;  /* 0x000000a081a27223 */ /* 0x080fe200000108a2 */
[C---:B------:R-:W-:Y:S01]  /*9e30*/  FFMA.FTZ R4, R149.reuse, R160, -R4 ;  /* 0x000000a095047223 */ /* 0x040fe20000010804 */
[-C--:B------:R-:W-:Y:S01]  /*9e40*/  FFMA.FTZ R5, R149, R130.reuse, R5 ;  /* 0x0000008295057223 */ /* 0x080fe20000010005 */
[C---:B------:R-:W-:Y:S01]  /*9e50*/  FFMA.FTZ R190, R129.reuse, UR49, R190 ;  /* 0x0000003181be7c23 */ /* 0x040fe200080100be */
[----:B------:R-:W-:Y:S01]  /*9e60*/  FFMA.FTZ R163, R129, R130, R163 ;  /* 0x0000008281a37223 */ /* 0x000fe200000100a3 */
[----:B------:R-:W-:Y:S01]  /*9e70*/  FFMA.FTZ R7, R109, R162, R6 ;  /* 0x000000a26d077223 */ /* 0x000fe20000010006 */
[----:B------:R-:W-:Y:S01]  /*9e80*/  FFMA.FTZ R162, R79, R62, R4 ;  /* 0x0000003e4fa27223 */ /* 0x000fe20000010004 */
[----:B------:R-:W-:-:S03]  /*9e90*/  FADD.FTZ R129, RZ, R5 ;  /* 0x00000005ff817221 */ /* 0x000fc60000010000 */
[CC--:B------:R-:W-:Y:S01]  /*9ea0*/  FMUL.FTZ R4, R168.reuse, R162.reuse ;  /* 0x000000a2a8047220 */ /* 0x0c0fe20000410000 */
[-C--:B------:R-:W-:Y:S01]  /*9eb0*/  FMUL.FTZ R5, R168, R129.reuse ;  /* 0x00000081a8057220 */ /* 0x080fe20000410000 */
[-C--:B------:R-:W-:Y:S02]  /*9ec0*/  FMUL.FTZ R6, R164, R129.reuse ;  /* 0x00000081a4067220 */ /* 0x080fe40000410000 */
[C---:B------:R-:W-:Y:S01]  /*9ed0*/  FFMA.FTZ R4, R169.reuse, R129, R4 ;  /* 0x00000081a9047223 */ /* 0x040fe20000010004 */
[-C--:B------:R-:W-:Y:S01]  /*9ee0*/  FFMA.FTZ R5, R169, R162.reuse, -R5 ;  /* 0x000000a2a9057223 */ /* 0x080fe20000010805 */
[----:B------:R-:W-:Y:S01]  /*9ef0*/  FFMA.FTZ R215, -R109, R163, R128 ;  /* 0x000000a36dd77223 */ /* 0x000fe20000010180 */
[CC--:B------:R-:W-:Y:S01]  /*9f00*/  FFMA.FTZ R6, R127.reuse, R162.reuse, -R6 ;  /* 0x000000a27f067223 */ /* 0x0c0fe20000010806 */
[----:B------:R-:W-:Y:S01]  /*9f10*/  FADD.FTZ R128, RZ, R4 ;  /* 0x00000004ff807221 */ /* 0x000fe20000010000 */
[----:B------:R-:W-:Y:S01]  /*9f20*/  FFMA.FTZ R163, R78, R63, R5 ;  /* 0x0000003f4ea37223 */ /* 0x000fe20000010005 */
[----:B------:R-:W0:Y:S01]  /*9f30*/  S2R R121, SR_TID.X ;  /* 0x0000000000797919 */ /* 0x000e220000002100 */
[----:B------:R-:W-:Y:S01]  /*9f40*/  FMUL.FTZ R164, R164, R162 ;  /* 0x000000a2a4a47220 */ /* 0x000fe20000410000 */
[----:B------:R-:W-:Y:S01]  /*9f50*/  FFMA.FTZ R212, R110, R6, R7 ;  /* 0x000000066ed47223 */ /* 0x000fe20000010007 */
[C---:B------:R-:W-:Y:S01]  /*9f60*/  FMUL.FTZ R6, R172.reuse, R163 ;  /* 0x000000a3ac067220 */ /* 0x040fe20000410000 */
[----:B------:R-:W-:Y:S01]  /*9f70*/  FMUL.FTZ R4, R172, R128 ;  /* 0x00000080ac047220 */ /* 0x000fe20000410000 */
[----:B------:R-:W-:-:S02]  /*9f80*/  FFMA.FTZ R164, R127, R129, R164 ;  /* 0x000000817fa47223 */ /* 0x000fc400000100a4 */
[CC--:B------:R-:W-:Y:S01]  /*9f90*/  FFMA.FTZ R6, R173.reuse, R128.reuse, R6 ;  /* 0x00000080ad067223 */ /* 0x0c0fe20000010006 */
[-C--:B------:R-:W-:Y:S01]  /*9fa0*/  FFMA.FTZ R4, R173, R163.reuse, -R4 ;  /* 0x000000a3ad047223 */ /* 0x080fe20000010804 */
[C---:B------:R-:W-:Y:S01]  /*9fb0*/  FMUL.FTZ R5, R165.reuse, R128 ;  /* 0x00000080a5057220 */ /* 0x040fe20000410000 */
[----:B------:R-:W-:Y:S01]  /*9fc0*/  FFMA.FTZ R214, -R110, R164, R215 ;  /* 0x000000a46ed67223 */ /* 0x000fe200000101d7 */
[----:B------:R-:W-:Y:S01]  /*9fd0*/  FMUL.FTZ R165, R165, R163 ;  /* 0x000000a3a5a57220 */ /* 0x000fe20000410000 */
[----:B------:R-:W-:Y:S01]  /*9fe0*/  FADD.FTZ R127, RZ, R6 ;  /* 0x00000006ff7f7221 */ /* 0x000fe20000010000 */
[----:B------:R-:W-:Y:S02]  /*9ff0*/  FFMA.FTZ R164, R81, R64, R4 ;  /* 0x0000004051a47223 */ /* 0x000fe40000010004 */
[C---:B------:R-:W-:Y:S01]  /*a000*/  FFMA.FTZ R165, R126.reuse, R128, R165 ;  /* 0x000000807ea57223 */ /* 0x040fe200000100a5 */
[C---:B------:R-:W-:Y:S01]  /*a010*/  FMUL.FTZ R4, R175.reuse, R127 ;  /* 0x0000007faf047220 */ /* 0x040fe20000410000 */
[-C--:B------:R-:W-:Y:S01]  /*a020*/  FMUL.FTZ R6, R175, R164.reuse ;  /* 0x000000a4af067220 */ /* 0x080fe20000410000 */
[----:B------:R-:W-:Y:S01]  /*a030*/  FFMA.FTZ R5, R126, R163, -R5 ;  /* 0x000000a37e057223 */ /* 0x000fe20000010805 */
[----:B------:R-:W-:Y:S01]  /*a040*/  FFMA.FTZ R7, -R111, R165, R214 ;  /* 0x000000a56f077223 */ /* 0x000fe200000101d6 */
[-C--:B------:R-:W-:Y:S01]  /*a050*/  FMUL.FTZ R126, R166, R127.reuse ;  /* 0x0000007fa67e7220 */ /* 0x080fe20000410000 */
[CC--:B------:R-:W-:Y:S01]  /*a060*/  FFMA.FTZ R165, R177.reuse, R164.reuse, -R4 ;  /* 0x000000a4b1a57223 */ /* 0x0c0fe20000010804 */
[----:B------:R-:W-:Y:S01]  /*a070*/  FFMA.FTZ R6, R177, R127, R6 ;  /* 0x0000007fb1067223 */ /* 0x000fe20000010006 */
[----:B------:R-:W-:Y:S01]  /*a080*/  FFMA.FTZ R5, R111, R5, R212 ;  /* 0x000000056f057223 */ /* 0x000fe200000100d4 */
[CC--:B------:R-:W-:Y:S01]  /*a090*/  FFMA.FTZ R4, R125.reuse, R164.reuse, -R126 ;  /* 0x000000a47d047223 */ /* 0x0c0fe2000001087e */
[----:B------:R-:W-:Y:S01]  /*a0a0*/  UISETP.GE.AND UP0, UPT, UR20, UR44, UPT ;  /* 0x0000002c1400728c */ /* 0x000fe2000bf06270 */
[----:B------:R-:W-:Y:S01]  /*a0b0*/  FFMA.FTZ R165, R80, R65, R165 ;  /* 0x0000004150a57223 */ /* 0x000fe200000100a5 */
[----:B------:R-:W-:Y:S01]  /*a0c0*/  FADD.FTZ R126, RZ, R6 ;  /* 0x00000006ff7e7221 */ /* 0x000fe20000010000 */
[----:B------:R-:W-:Y:S01]  /*a0d0*/  FMUL.FTZ R166, R166, R164 ;  /* 0x000000a4a6a67220 */ /* 0x000fe20000410000 */
[----:B------:R-:W-:Y:S01]  /*a0e0*/  FFMA.FTZ R212, R112, R4, R5 ;  /* 0x0000000470d47223 */ /* 0x000fe20000010005 */
[C---:B------:R-:W-:Y:S01]  /*a0f0*/  FMUL.FTZ R6, R180.reuse, R165 ;  /* 0x000000a5b4067220 */ /* 0x040fe20000410000 */
[-C--:B------:R-:W-:Y:S01]  /*a100*/  FMUL.FTZ R4, R180, R126.reuse ;  /* 0x0000007eb4047220 */ /* 0x080fe20000410000 */
[----:B------:R-:W-:Y:S01]  /*a110*/  PLOP3.LUT P1, PT, PT, PT, UP0, 0x80, 0x8 ;  /* 0x000000000008781c */ /* 0x000fe20003f2f008 */
[----:B------:R-:W-:Y:S01]  /*a120*/  FFMA.FTZ R166, R125, R127, R166 ;  /* 0x0000007f7da67223 */ /* 0x000fe200000100a6 */
[CC--:B------:R-:W-:Y:S01]  /*a130*/  FFMA.FTZ R6, R181.reuse, R126.reuse, R6 ;  /* 0x0000007eb5067223 */ /* 0x0c0fe20000010006 */
[-C--:B------:R-:W-:Y:S01]  /*a140*/  FFMA.FTZ R4, R181, R165.reuse, -R4 ;  /* 0x000000a5b5047223 */ /* 0x080fe20000010804 */
[----:B0-----:R-:W-:Y:S01]  /*a150*/  ISETP.NE.OR P1, PT, R121, RZ, P1 ;  /* 0x000000ff7900720c */ /* 0x001fe20000f25670 */
[C---:B------:R-:W-:Y:S01]  /*a160*/  FMUL.FTZ R5, R207.reuse, R126 ;  /* 0x0000007ecf057220 */ /* 0x040fe20000410000 */
[----:B------:R-:W-:Y:S01]  /*a170*/  FFMA.FTZ R214, -R112, R166, R7 ;  /* 0x000000a670d67223 */ /* 0x000fe20000010107 */
[----:B------:R-:W-:Y:S01]  /*a180*/  FMUL.FTZ R207, R207, R165 ;  /* 0x000000a5cfcf7220 */ /* 0x000fe20000410000 */
[----:B------:R-:W-:Y:S01]  /*a190*/  FADD.FTZ R125, RZ, R6 ;  /* 0x00000006ff7d7221 */ /* 0x000fe20000010000 */
[----:B------:R-:W-:-:S02]  /*a1a0*/  FFMA.FTZ R166, R83, R66, R4 ;  /* 0x0000004253a67223 */ /* 0x000fc40000010004 */
[C---:B------:R-:W-:Y:S01]  /*a1b0*/  FFMA.FTZ R207, R124.reuse, R126, R207 ;  /* 0x0000007e7ccf7223 */ /* 0x040fe200000100cf */
[C---:B------:R-:W-:Y:S01]  /*a1c0*/  FMUL.FTZ R4, R209.reuse, R125 ;  /* 0x0000007dd1047220 */ /* 0x040fe20000410000 */
[-C--:B------:R-:W-:Y:S02]  /*a1d0*/  FMUL.FTZ R6, R209, R166.reuse ;  /* 0x000000a6d1067220 */ /* 0x080fe40000410000 */
[----:B------:R-:W-:Y:S01]  /*a1e0*/  FFMA.FTZ R207, -R113, R207, R214 ;  /* 0x000000cf71cf7223 */ /* 0x000fe200000101d6 */
[C---:B------:R-:W-:Y:S01]  /*a1f0*/  FFMA.FTZ R216, R147.reuse, R166, -R4 ;  /* 0x000000a693d87223 */ /* 0x040fe20000010804 */
[----:B------:R-:W-:Y:S01]  /*a200*/  FFMA.FTZ R214, R147, R125, R6 ;  /* 0x0000007d93d67223 */ /* 0x000fe20000010006 */
[----:B------:R-:W-:Y:S01]  /*a210*/  LOP3.LUT R147, R121, 0x1f, RZ, 0xc0, !PT ;  /* 0x0000001f79937812 */ /* 0x000fe200078ec0ff */
[----:B------:R-:W-:Y:S01]  /*a220*/  VOTEU.ALL UP0, P1 ;  /* 0x0000000000ff7886 */ /* 0x000fe20000800000 */
[----:B------:R-:W-:Y:S02]  /*a230*/  FFMA.FTZ R5, R124, R165, -R5 ;  /* 0x000000a57c057223 */ /* 0x000fe40000010805 */
[----:B------:R-:W-:-:S02]  /*a240*/  ISETP.NE.AND P5, PT, R147, 0x1f, PT ;  /* 0x0000001f9300780c */ /* 0x000fc40003fa5270 */
[----:B------:R-:W-:Y:S01]  /*a250*/  @!UP0 ULEA UR34, UR8, UR33, 0x4 ;  /* 0x0000002108228291 */ /* 0x000fe2000f8e20ff */
[----:B------:R-:W-:Y:S01]  /*a260*/  FFMA.FTZ R215, R113, R5, R212 ;  /* 0x0000000571d77223 */ /* 0x000fe200000100d4 */
[----:B------:R-:W-:Y:S01]  /*a270*/  HFMA2 R4, -RZ, RZ, 1.875, 0 ;  /* 0x3f800000ff047431 */ /* 0x000fe200000001ff */
[----:B------:R-:W-:Y:S02]  /*a280*/  CS2R R6, SRZ ;  /* 0x0000000000067805 */ /* 0x000fe4000001ff00 */
[----:B------:R-:W-:Y:S01]  /*a290*/  MOV R5, RZ ;  /* 0x000000ff00057202 */ /* 0x000fe20000000f00 */
[----:B------:R-:W-:Y:S01]  /*a2a0*/  FFMA.FTZ R213, R0, R153, R213 ;  /* 0x0000009900d57223 */ /* 0x000fe200000100d5 */
[C---:B------:R-:W-:Y:S01]  /*a2b0*/  FFMA.FTZ R216, R114.reuse, R216, R215 ;  /* 0x000000d872d87223 */ /* 0x040fe200000100d7 */
[----:B------:R-:W-:Y:S01]  /*a2c0*/  FFMA.FTZ R214, -R114, R214, R207 ;  /* 0x000000d672d67223 */ /* 0x000fe200000101cf */
[----:B------:R0:W1:Y:S01]  /*a2d0*/  SHFL.DOWN PT, R215, R3, 0x1, 0x1f ;  /* 0x08201f0003d77f89 */ /* 0x00006200000e0000 */
[----:B------:R-:W-:Y:S03]  /*a2e0*/  BSSY.RECONVERGENT B0, `(.L_x_12691) ;  /* 0x0000014000007945 */ /* 0x000fe60003800200 */
[----:B------:R-:W2:Y:S01]  /*a2f0*/  @!P1 LDS.128 R4, [UR34+0x2e10] ;  /* 0x002e1022ff049984 */ /* 0x000ea20008000c00 */
[----:B------:R-:W-:-:S03]  /*a300*/  ISETP.GT.U32.AND P4, PT, R147, 0x1d, PT ;  /* 0x0000001d9300780c */ /* 0x000fc60003f84070 */
[----:B------:R0:W3:Y:S01]  /*a310*/  SHFL.DOWN PT, R207, R2, 0x1, 0x1f ;  /* 0x08201f0002cf7f89 */ /* 0x0000e200000e0000 */
[----:B------:R-:W-:-:S03]  /*a320*/  ISETP.GT.U32.AND P3, PT, R147, 0x1b, PT ;  /* 0x0000001b9300780c */ /* 0x000fc60003f64070 */
[----:B------:R0:W4:Y:S01]  /*a330*/  SHFL.DOWN PT, R218, R213, 0x1, 0x1f ;  /* 0x08201f00d5da7f89 */ /* 0x00012200000e0000 */
[----:B------:R-:W-:-:S03]  /*a340*/  ISETP.GT.U32.AND P2, PT, R147, 0x17, PT ;  /* 0x000000179300780c */ /* 0x000fc60003f44070 */
[----:B------:R0:W0:Y:S01]  /*a350*/  SHFL.DOWN PT, R209, R211, 0x1, 0x1f ;  /* 0x08201f00d3d17f89 */ /* 0x00002200000e0000 */
[----:B------:R-:W-:Y:S01]  /*a360*/  ISETP.GT.U32.AND P1, PT, R147, 0xf, PT ;  /* 0x0000000f9300780c */ /* 0x000fe20003f24070 */
[----:B------:R-:W-:-:S12]  /*a370*/  @!P5 BRA `(.L_x_12692) ;  /* 0x000000000028d947 */ /* 0x000fd80003800000 */
[CC--:B0-----:R-:W-:Y:S01]  /*a380*/  FMUL.FTZ R212, R2.reuse, R209.reuse ;  /* 0x000000d102d47220 */ /* 0x0c1fe20000410000 */
[C---:B------:R-:W-:Y:S01]  /*a390*/  FMUL.FTZ R209, R3.reuse, R209 ;  /* 0x000000d103d17220 */ /* 0x040fe20000410000 */
[CC--:B---3--:R-:W-:Y:S01]  /*a3a0*/  FMUL.FTZ R124, R2.reuse, R207.reuse ;  /* 0x000000cf027c7220 */ /* 0x0c8fe20000410000 */
[C---:B------:R-:W-:Y:S01]  /*a3b0*/  FMUL.FTZ R207, R3.reuse, R207 ;  /* 0x000000cf03cf7220 */ /* 0x040fe20000410000 */
[-C--:B----4-:R-:W-:Y:S01]  /*a3c0*/  FFMA.FTZ R212, R3, R218.reuse, -R212 ;  /* 0x000000da03d47223 */ /* 0x090fe200000108d4 */
[----:B------:R-:W-:Y:S01]  /*a3d0*/  FFMA.FTZ R218, R2, R218, R209 ;  /* 0x000000da02da7223 */ /* 0x000fe200000100d1 */
[C---:B-1----:R-:W-:Y:S01]  /*a3e0*/  FFMA.FTZ R3, R215.reuse, R3, -R124 ;  /* 0x00000003d7037223 */ /* 0x042fe2000001087c */
[----:B------:R-:W-:Y:S01]  /*a3f0*/  FFMA.FTZ R2, R215, R2, R207 ;  /* 0x00000002d7027223 */ /* 0x000fe200000100cf */
[----:B------:R-:W-:Y:S01]  /*a400*/  FADD.FTZ R213, R213, R212 ;  /* 0x000000d4d5d57221 */ /* 0x000fe20000010000 */
[----:B------:R-:W-:-:S07]  /*a410*/  FADD.FTZ R211, R211, R218 ;  /* 0x000000dad3d37221 */ /* 0x000fce0000010000 */
.L_x_12692:
[----:B------:R-:W-:Y:S05]  /*a420*/  BSYNC.RECONVERGENT B0 ;  /* 0x0000000000007941 */ /* 0x000fea0003800200 */
.L_x_12691:
[----:B-1----:R1:W1:Y:S01]  /*a430*/  SHFL.DOWN PT, R215, R3, 0x2, 0x1f ;  /* 0x08401f0003d77f89 */ /* 0x00226200000e0000 */
[----:B------:R-:W-:Y:S03]  /*a440*/  BSSY.RECONVERGENT B0, `(.L_x_12693) ;  /* 0x000000f000007945 */ /* 0x000fe60003800200 */
[----:B---3--:R3:W1:Y:S04]  /*a450*/  SHFL.DOWN PT, R207, R2, 0x2, 0x1f ;  /* 0x08401f0002cf7f89 */ /* 0x00866800000e0000 */
[----:B----4-:R3:W4:Y:S04]  /*a460*/  SHFL.DOWN PT, R218, R213, 0x2, 0x1f ;  /* 0x08401f00d5da7f89 */ /* 0x01072800000e0000 */
[----:B0-----:R3:W0:Y:S01]  /*a470*/  SHFL.DOWN PT, R209, R211, 0x2, 0x1f ;  /* 0x08401f00d3d17f89 */ /* 0x00162200000e0000 */
[----:B------:R-:W-:Y:S05]  /*a480*/  @P4 BRA `(.L_x_12694) ;  /* 0x0000000000284947 */ /* 0x000fea0003800000 */
[CC--:B0-----:R-:W-:Y:S01]  /*a490*/  FMUL.FTZ R212, R2.reuse, R209.reuse ;  /* 0x000000d102d47220 */ /* 0x0c1fe20000410000 */
[C---:B------:R-:W-:Y:S01]  /*a4a0*/  FMUL.FTZ R209, R3.reuse, R209 ;  /* 0x000000d103d17220 */ /* 0x040fe20000410000 */
[CC--:B-1----:R-:W-:Y:S01]  /*a4b0*/  FMUL.FTZ R124, R2.reuse, R207.reuse ;  /* 0x000000cf027c7220 */ /* 0x0c2fe20000410000 */
[C---:B------:R-:W-:Y:S01]  /*a4c0*/  FMUL.FTZ R207, R3.reuse, R207 ;  /* 0x000000cf03cf7220 */ /* 0x040fe20000410000 */
[CC--:B----4-:R-:W-:Y:S01]  /*a4d0*/  FFMA.FTZ R212, R3.reuse, R218.reuse, -R212 ;  /* 0x000000da03d47223 */ /* 0x0d0fe200000108d4 */
[C---:B------:R-:W-:Y:S01]  /*a4e0*/  FFMA.FTZ R218, R2.reuse, R218, R209 ;  /* 0x000000da02da7223 */ /* 0x040fe200000100d1 */
[-C--:B------:R-:W-:Y:S01]  /*a4f0*/  FFMA.FTZ R3, R3, R215.reuse, -R124 ;  /* 0x000000d703037223 */ /* 0x080fe2000001087c */
[----:B---3--:R-:W-:Y:S01]  /*a500*/  FFMA.FTZ R2, R2, R215, R207 ;  /* 0x000000d702027223 */ /* 0x008fe200000100cf */
[----:B------:R-:W-:Y:S01]  /*a510*/  FADD.FTZ R213, R213, R212 ;  /* 0x000000d4d5d57221 */ /* 0x000fe20000010000 */
[----:B------:R-:W-:-:S07]  /*a520*/  FADD.FTZ R211, R211, R218 ;  /* 0x000000dad3d37221 */ /* 0x000fce0000010000 */
.L_x_12694:
[----:B------:R-:W-:Y:S05]  /*a530*/  BSYNC.RECONVERGENT B0 ;  /* 0x0000000000007941 */ /* 0x000fea0003800200 */
.L_x_12693:
[----:B-1----:R1:W1:Y:S01]  /*a540*/  SHFL.DOWN PT, R215, R3, 0x4, 0x1f ;  /* 0x08801f0003d77f89 */ /* 0x00226200000e0000 */
[----:B------:R-:W-:Y:S03]  /*a550*/  BSSY.RECONVERGENT B0, `(.L_x_12695) ;  /* 0x000000f000007945 */ /* 0x000fe60003800200 */
[----:B------:R0:W1:Y:S04]  /*a560*/  SHFL.DOWN PT, R207, R2, 0x4, 0x1f ;  /* 0x08801f0002cf7f89 */ /* 0x00006800000e0000 */
[----:B----4-:R4:W1:Y:S04]  /*a570*/  SHFL.DOWN PT, R218, R213, 0x4, 0x1f ;  /* 0x08801f00d5da7f89 */ /* 0x01086800000e0000 */
[----:B0-----:R4:W0:Y:S01]  /*a580*/  SHFL.DOWN PT, R209, R211, 0x4, 0x1f ;  /* 0x08801f00d3d17f89 */ /* 0x00182200000e0000 */
        /* <DEDUP_REMOVED lines=8> */
[----:B---3--:R-:W-:Y:S01]  /*a610*/  FFMA.FTZ R2, R2, R215, R207 ;  /* 0x000000d702027223 */ /* 0x008fe200000100cf */
[----:B----4-:R-:W-:Y:S01]  /*a620*/  FADD.FTZ R213, R213, R212 ;  /* 0x000000d4d5d57221 */ /* 0x010fe20000010000 */
[----:B------:R-:W-:-:S07]  /*a630*/  FADD.FTZ R211, R211, R218 ;  /* 0x000000dad3d37221 */ /* 0x000fce0000010000 */
.L_x_12696:
[----:B------:R-:W-:Y:S05]  /*a640*/  BSYNC.RECONVERGENT B0 ;  /* 0x0000000000007941 */ /* 0x000fea0003800200 */
.L_x_12695:
[----:B-1----:R1:W1:Y:S01]  /*a650*/  SHFL.DOWN PT, R215, R3, 0x8, 0x1f ;  /* 0x09001f0003d77f89 */ /* 0x00226200000e0000 */
[----:B------:R-:W-:Y:S03]  /*a660*/  BSSY.RECONVERGENT B0, `(.L_x_12697) ;  /* 0x000000f000007945 */ /* 0x000fe60003800200 */
[----:B------:R0:W1:Y:S04]  /*a670*/  SHFL.DOWN PT, R207, R2, 0x8, 0x1f ;  /* 0x09001f0002cf7f89 */ /* 0x00006800000e0000 */
[----:B------:R1:W1:Y:S04]  /*a680*/  SHFL.DOWN PT, R218, R213, 0x8, 0x1f ;  /* 0x09001f00d5da7f89 */ /* 0x00026800000e0000 */
        /* <DEDUP_REMOVED lines=12> */
.L_x_12698:
[----:B------:R-:W-:Y:S05]  /*a750*/  BSYNC.RECONVERGENT B0 ;  /* 0x0000000000007941 */ /* 0x000fea0003800200 */
.L_x_12697:
        /* <DEDUP_REMOVED lines=16> */
.L_x_12700:
[----:B------:R-:W-:Y:S05]  /*a860*/  BSYNC.RECONVERGENT B0 ;  /* 0x0000000000007941 */ /* 0x000fea0003800200 */
.L_x_12699:
[----:B------:R-:W-:Y:S01]  /*a870*/  SHFL.DOWN PT, R225, R2, 0x1, 0x1f ;  /* 0x08201f0002e17f89 */ /* 0x000fe200000e0000 */
[CC--:B------:R-:W-:Y:S01]  /*a880*/  FMUL.FTZ R124, R186.reuse, R125.reuse ;  /* 0x0000007dba7c7220 */ /* 0x0c0fe20000410000 */
[-C--:B------:R-:W-:Y:S01]  /*a890*/  FMUL.FTZ R212, R186, R166.reuse ;  /* 0x000000a6bad47220 */ /* 0x080fe20000410000 */
[----:B------:R-:W-:Y:S01]  /*a8a0*/  ISETP.NE.AND P1, PT, R121, 0x1f, PT ;  /* 0x0000001f7900780c */ /* 0x000fe20003f25270 */
[----:B0-2---:R-:W3:Y:S01]  /*a8b0*/  SHFL.IDX PT, R209, R7, RZ, 0x1f ;  /* 0x00001fff07d17589 */ /* 0x005ee200000e0000 */
[C---:B------:R-:W-:Y:S01]  /*a8c0*/  FFMA.FTZ R217, R187.reuse, R166, -R124 ;  /* 0x000000a6bbd97223 */ /* 0x040fe2000001087c */
[----:B------:R-:W-:Y:S01]  /*a8d0*/  FFMA.FTZ R124, R187, R125, R212 ;  /* 0x0000007dbb7c7223 */ /* 0x000fe200000100d4 */
[----:B------:R-:W-:Y:S01]  /*a8e0*/  ULEA UR34, UR20, 0xfffffc00, 0xa ;  /* 0xfffffc0014227891 */ /* 0x000fe2000f8e50ff */
[----:B------:R-:W-:Y:S01]  /*a8f0*/  SHFL.DOWN PT, R223, R3, 0x1, 0x1f ;  /* 0x08201f0003df7f89 */ /* 0x000fe200000e0000 */
[----:B------:R-:W-:Y:S01]  /*a900*/  FFMA.FTZ R212, R82, R67, R217 ;  /* 0x0000004352d47223 */ /* 0x000fe200000100d9 */
[----:B------:R-:W-:Y:S01]  /*a910*/  FADD.FTZ R124, RZ, R124 ;  /* 0x0000007cff7c7221 */ /* 0x000fe20000010000 */
[----:B------:R-:W-:Y:S01]  /*a920*/  FMUL.FTZ R190, R109, -R190 ;  /* 0x800000be6dbe7220 */ /* 0x000fe20000410000 */
[----:B-1----:R-:W0:Y:S01]  /*a930*/  SHFL.IDX PT, R215, R6, RZ, 0x1f ;  /* 0x00001fff06d77589 */ /* 0x002e2200000e0000 */
[C---:B------:R-:W-:Y:S01]  /*a940*/  FMUL.FTZ R218, R195.reuse, R212 ;  /* 0x000000d4c3da7220 */ /* 0x040fe20000410000 */
[-C--:B------:R-:W-:Y:S01]  /*a950*/  FMUL.FTZ R217, R195, R124.reuse ;  /* 0x0000007cc3d97220 */ /* 0x080fe20000410000 */
[----:B------:R-:W-:Y:S01]  /*a960*/  FMUL.FTZ R220, R139, R124 ;  /* 0x0000007c8bdc7220 */ /* 0x000fe20000410000 */
[----:B------:R-:W1:Y:S01]  /*a970*/  SHFL.DOWN PT, R227, R213, 0x1, 0x1f ;  /* 0x08201f00d5e37f89 */ /* 0x000e6200000e0000 */
[----:B------:R-:W-:Y:S01]  /*a980*/  FMUL.FTZ R179, R108, -R179 ;  /* 0x800000b36cb37220 */ /* 0x000fe20000410000 */
[----:B------:R-:W-:Y:S01]  /*a990*/  FMUL.FTZ R176, R107, -R176 ;  /* 0x800000b06bb07220 */ /* 0x000fe20000410000 */
[----:B------:R-:W-:Y:S01]  /*a9a0*/  FFMA.FTZ R220, R205, R212, -R220 ;  /* 0x000000d4cddc7223 */ /* 0x000fe200000108dc */
[----:B------:R3:W2:Y:S01]  /*a9b0*/  SHFL.IDX PT, R219, R2, RZ, 0x1f ;  /* 0x00001fff02db7589 */ /* 0x0006a200000e0000 */
[----:B------:R-:W-:Y:S01]  /*a9c0*/  FMUL.FTZ R171, R106, -R171 ;  /* 0x800000ab6aab7220 */ /* 0x000fe20000410000 */
[----:B------:R-:W-:Y:S01]  /*a9d0*/  FMUL.FTZ R170, R105, -R170 ;  /* 0x800000aa69aa7220 */ /* 0x000fe20000410000 */
[----:B------:R-:W-:Y:S01]  /*a9e0*/  FMUL.FTZ R157, R104, -R157 ;  /* 0x8000009d689d7220 */ /* 0x000fe20000410000 */
[----:B------:R-:W5:Y:S01]  /*a9f0*/  SHFL.DOWN PT, R222, R211, 0x1, 0x1f ;  /* 0x08201f00d3de7f89 */ /* 0x000f6200000e0000 */
[----:B------:R-:W-:Y:S01]  /*aa00*/  FMUL.FTZ R152, R103, -R152 ;  /* 0x8000009867987220 */ /* 0x000fe20000410000 */
[----:B------:R-:W-:Y:S02]  /*aa10*/  BSSY.RECONVERGENT B0, `(.L_x_12701) ;  /* 0x00001f3000007945 */ /* 0x000fe40003800200 */
[----:B------:R0:W5:Y:S01]  /*aa20*/  SHFL.IDX PT, R207, R3, RZ, 0x1f ;  /* 0x00001fff03cf7589 */ /* 0x00016200000e0000 */
[----:B---3--:R-:W-:-:S03]  /*aa30*/  @P1 FMUL.FTZ R2, R225, R209 ;  /* 0x000000d1e1021220 */ /* 0x008fc60000410000 */
[----:B----4-:R-:W3:Y:S01]  /*aa40*/  SHFL.IDX PT, R213, R213, RZ, 0x1f ;  /* 0x00001fffd5d57589 */ /* 0x010ee200000e0000 */
[----:B0-----:R-:W-:Y:S01]  /*aa50*/  FMUL.FTZ R3, R139, R212 ;  /* 0x000000d48b037220 */ /* 0x001fe20000410000 */
[C---:B------:R-:W-:Y:S01]  /*aa60*/  FFMA.FTZ R139, R197.reuse, R124, R218 ;  /* 0x0000007cc58b7223 */ /* 0x040fe200000100da */
[----:B------:R-:W-:Y:S01]  /*aa70*/  FFMA.FTZ R218, R197, R212, -R217 ;  /* 0x000000d4c5da7223 */ /* 0x000fe200000108d9 */
[----:B------:R-:W-:Y:S01]  /*aa80*/  FFMA.FTZ R217, R115, R220, R216 ;  /* 0x000000dc73d97223 */ /* 0x000fe200000100d8 */
[----:B------:R-:W-:Y:S01]  /*aa90*/  FFMA.FTZ R3, R205, R124, R3 ;  /* 0x0000007ccd037223 */ /* 0x000fe20000010003 */
[----:B------:R-:W-:Y:S01]  /*aaa0*/  FADD.FTZ R139, RZ, R139 ;  /* 0x0000008bff8b7221 */ /* 0x000fe20000010000 */
[----:B------:R-:W-:Y:S01]  /*aab0*/  FFMA.FTZ R205, R85, R68, R218 ;  /* 0x0000004455cd7223 */ /* 0x000fe200000100da */
[----:B------:R-:W-:Y:S01]  /*aac0*/  @P1 FFMA.FTZ R2, R223, R215, -R2 ;  /* 0x000000d7df021223 */ /* 0x000fe20000010802 */
[----:B------:R-:W-:Y:S01]  /*aad0*/  FFMA.FTZ R221, -R115, R3, R214 ;  /* 0x0000000373dd7223 */ /* 0x000fe200000101d6 */
[C---:B------:R-:W-:Y:S01]  /*aae0*/  FMUL.FTZ R3, R210.reuse, R139 ;  /* 0x0000008bd2037220 */ /* 0x040fe20000410000 */
[----:B------:R-:W-:Y:S01]  /*aaf0*/  FMUL.FTZ R216, R210, R205 ;  /* 0x000000cdd2d87220 */ /* 0x000fe20000410000 */
[----:B------:R-:W-:Y:S01]  /*ab00*/  @P1 FMUL.FTZ R210, R223, R209 ;  /* 0x000000d1dfd21220 */ /* 0x000fe20000410000 */
[----:B------:R-:W0:Y:S01]  /*ab10*/  SHFL.IDX PT, R211, R211, RZ, 0x1f ;  /* 0x00001fffd3d37589 */ /* 0x000e2200000e0000 */
[C---:B------:R-:W-:Y:S01]  /*ab20*/  FFMA.FTZ R214, R208.reuse, R205, -R3 ;  /* 0x000000cdd0d67223 */ /* 0x040fe20000010803 */
[----:B------:R-:W-:Y:S01]  /*ab30*/  FFMA.FTZ R208, R208, R139, R216 ;  /* 0x0000008bd0d07223 */ /* 0x000fe200000100d8 */
[----:B------:R-:W-:Y:S01]  /*ab40*/  @P1 FFMA.FTZ R3, R225, R215, R210 ;  /* 0x000000d7e1031223 */ /* 0x000fe200000100d2 */
[----:B-1----:R-:W-:Y:S01]  /*ab50*/  @P1 FADD.FTZ R215, R227, R2 ;  /* 0x00000002e3d71221 */ /* 0x002fe20000010000 */
[----:B--2---:R-:W-:Y:S01]  /*ab60*/  FMUL.FTZ R2, R219, R7 ;  /* 0x00000007db027220 */ /* 0x004fe20000410000 */
[----:B------:R-:W-:Y:S01]  /*ab70*/  FFMA.FTZ R210, R116, R214, R217 ;  /* 0x000000d674d27223 */ /* 0x000fe200000100d9 */
[----:B-----5:R-:W-:Y:S01]  /*ab80*/  @P1 FADD.FTZ R209, R222, R3 ;  /* 0x00000003ded11221 */ /* 0x020fe20000010000 */
[----:B------:R-:W-:Y:S01]  /*ab90*/  ISETP.NE.AND P1, PT, R121, RZ, PT ;  /* 0x000000ff7900720c */ /* 0x000fe20003f25270 */
[-C--:B------:R-:W-:Y:S01]  /*aba0*/  FFMA.FTZ R214, R207, R6.reuse, -R2 ;  /* 0x00000006cfd67223 */ /* 0x080fe20000010802 */
[----:B------:R-:W-:Y:S01]  /*abb0*/  FMUL.FTZ R2, R219, R5 ;  /* 0x00000005db027220 */ /* 0x000fe20000410000 */
[-C--:B------:R-:W-:Y:S01]  /*abc0*/  FMUL.FTZ R220, R215, R9.reuse ;  /* 0x00000009d7dc7220 */ /* 0x080fe20000410000 */
[----:B------:R-:W-:Y:S01]  /*abd0*/  FMUL.FTZ R216, R219, R6 ;  /* 0x00000006dbd87220 */ /* 0x000fe20000410000 */
[----:B------:R-:W-:Y:S01]  /*abe0*/  FMUL.FTZ R218, R209, R9 ;  /* 0x00000009d1da7220 */ /* 0x000fe20000410000 */
[-C--:B------:R-:W-:Y:S01]  /*abf0*/  FMUL.FTZ R6, R219, R4.reuse ;  /* 0x00000004db067220 */ /* 0x080fe20000410000 */
[----:B------:R-:W-:Y:S01]  /*ac00*/  FFMA.FTZ R4, R207, R4, -R2 ;  /* 0x00000004cf047223 */ /* 0x000fe20000010802 */
[C---:B------:R-:W-:Y:S01]  /*ac10*/  FMUL.FTZ R3, R204.reuse, R205 ;  /* 0x000000cdcc037220 */ /* 0x040fe20000410000 */
[-C--:B------:R-:W-:Y:S01]  /*ac20*/  FFMA.FTZ R220, R209, R8.reuse, -R220 ;  /* 0x00000008d1dc7223 */ /* 0x080fe200000108dc */
[----:B------:R-:W-:Y:S01]  /*ac30*/  FMUL.FTZ R2, R204, R139 ;  /* 0x0000008bcc027220 */ /* 0x000fe20000410000 */
[----:B------:R-:W-:Y:S01]  /*ac40*/  FFMA.FTZ R218, R215, R8, R218 ;  /* 0x00000008d7da7223 */ /* 0x000fe200000100da */
[C---:B------:R-:W-:Y:S01]  /*ac50*/  FFMA.FTZ R5, R207.reuse, R5, R6 ;  /* 0x00000005cf057223 */ /* 0x040fe20000010006 */
[----:B------:R-:W-:Y:S01]  /*ac60*/  FFMA.FTZ R216, R207, R7, R216 ;  /* 0x00000007cfd87223 */ /* 0x000fe200000100d8 */
[C---:B------:R-:W-:Y:S01]  /*ac70*/  FFMA.FTZ R8, R202.reuse, R139, R3 ;  /* 0x0000008bca087223 */ /* 0x040fe20000010003 */
[----:B------:R-:W-:Y:S01]  /*ac80*/  FADD.FTZ R203, R203, R220 ;  /* 0x000000dccbcb7221 */ /* 0x000fe20000010000 */
[----:B------:R-:W-:Y:S01]  /*ac90*/  FFMA.FTZ R207, R202, R205, -R2 ;  /* 0x000000cdcacf7223 */ /* 0x000fe20000010802 */
[----:B------:R-:W-:Y:S01]  /*aca0*/  FFMA.FTZ R9, R117, R206, R218 ;  /* 0x000000ce75097223 */ /* 0x000fe200000100da */
[----:B------:R-:W-:Y:S01]  /*acb0*/  VOTEU.ALL UP0, P1 ;  /* 0x0000000000ff7886 */ /* 0x000fe20000800000 */
[----:B------:R-:W-:Y:S01]  /*acc0*/  FADD.FTZ R8, RZ, R8 ;  /* 0x00000008ff087221 */ /* 0x000fe20000010000 */
[----:B------:R-:W-:Y:S01]  /*acd0*/  FMUL.FTZ R6, R204, R203 ;  /* 0x000000cbcc067220 */ /* 0x000fe20000410000 */
[----:B------:R-:W-:Y:S01]  /*ace0*/  FFMA.FTZ R207, R84, R69, R207 ;  /* 0x0000004554cf7223 */ /* 0x000fe200000100cf */
[----:B------:R-:W-:Y:S01]  /*acf0*/  FMUL.FTZ R204, R204, R9 ;  /* 0x00000009cccc7220 */ /* 0x000fe20000410000 */
[CC--:B------:R-:W-:Y:S01]  /*ad00*/  FMUL.FTZ R215, R201.reuse, R8.reuse ;  /* 0x00000008c9d77220 */ /* 0x0c0fe20000410000 */
[----:B------:R-:W-:Y:S01]  /*ad10*/  @!UP0 ULEA UR36, UR8, UR33, 0x4 ;  /* 0x0000002108248291 */ /* 0x000fe2000f8e20ff */
[----:B------:R-:W-:Y:S01]  /*ad20*/  FMUL.FTZ R201, R201, R207 ;  /* 0x000000cfc9c97220 */ /* 0x000fe20000410000 */
[C---:B------:R-:W-:Y:S01]  /*ad30*/  FFMA.FTZ R209, R202.reuse, R203, -R204 ;  /* 0x000000cbcad17223 */ /* 0x040fe200000108cc */
[----:B------:R-:W-:Y:S01]  /*ad40*/  FFMA.FTZ R3, R202, R9, R6 ;  /* 0x00000009ca037223 */ /* 0x000fe20000010006 */
[----:B---3--:R-:W-:Y:S01]  /*ad50*/  FADD.FTZ R6, R213, R214 ;  /* 0x000000d6d5067221 */ /* 0x008fe20000010000 */
[----:B0-----:R-:W-:Y:S01]  /*ad60*/  FADD.FTZ R7, R211, R216 ;  /* 0x000000d8d3077221 */ /* 0x001fe20000010000 */
[C---:B------:R-:W-:Y:S01]  /*ad70*/  FFMA.FTZ R202, R200.reuse, R207, -R215 ;  /* 0x000000cfc8ca7223 */ /* 0x040fe200000108d7 */
[----:B------:R-:W-:Y:S01]  /*ad80*/  FFMA.FTZ R201, R200, R8, R201 ;  /* 0x00000008c8c97223 */ /* 0x000fe200000100c9 */
[----:B------:R-:W-:Y:S01]  /*ad90*/  FADD.FTZ R200, R198, R209 ;  /* 0x000000d1c6c87221 */ /* 0x000fe20000010000 */
[----:B------:R-:W-:Y:S01]  /*ada0*/  FFMA.FTZ R198, R116, R199, R3 ;  /* 0x000000c774c67223 */ /* 0x000fe20000010003 */
[----:B------:R0:W-:Y:S01]  /*adb0*/  @!P1 STS.128 [UR36+0x2e10], R4 ;  /* 0x002e1004ff009988 */ /* 0x0001e20008000c24 */
[----:B------:R-:W-:Y:S01]  /*adc0*/  USHF.R.S32.HI UR36, URZ, 0x1f, UR34 ;  /* 0x0000001fff247899 */ /* 0x000fe20008011422 */
[C---:B------:R-:W-:Y:S01]  /*add0*/  FMUL.FTZ R2, R195.reuse, R200 ;  /* 0x000000c8c3027220 */ /* 0x040fe20000410000 */
[----:B------:R-:W-:Y:S01]  /*ade0*/  FMUL.FTZ R195, R195, R198 ;  /* 0x000000c6c3c37220 */ /* 0x000fe20000410000 */
[----:B------:R-:W-:Y:S01]  /*adf0*/  MOV R199, UR42 ;  /* 0x0000002a00c77c02 */ /* 0x000fe20008000f00 */
[----:B------:R-:W-:-:S02]  /*ae00*/  HFMA2 R214, -RZ, RZ, 0, 7.8678131103515625e-06 ;  /* 0x00000084ffd67431 */ /* 0x000fc400000001ff */
[C---:B------:R-:W-:Y:S01]  /*ae10*/  FFMA.FTZ R204, R197.reuse, R198, R2 ;  /* 0x000000c6c5cc7223 */ /* 0x040fe20000010002 */
[----:B------:R-:W-:Y:S01]  /*ae20*/  FFMA.FTZ R195, R197, R200, -R195 ;  /* 0x000000c8c5c37223 */ /* 0x000fe200000108c3 */
[----:B------:R-:W-:Y:S01]  /*ae30*/  LOP3.LUT R2, R121, UR34, RZ, 0xfc, !PT ;  /* 0x0000002279027c12 */ /* 0x000fe2000f8efcff */
[C---:B------:R-:W-:Y:S01]  /*ae40*/  FMUL.FTZ R206, R138.reuse, UR48 ;  /* 0x000000308ace7c20 */ /* 0x040fe20008410000 */
[----:B------:R-:W-:Y:S01]  /*ae50*/  MOV R3, UR36 ;  /* 0x0000002400037c02 */ /* 0x000fe20008000f00 */
[----:B------:R-:W-:Y:S01]  /*ae60*/  FFMA.FTZ R196, R115, R196, R204 ;  /* 0x000000c473c47223 */ /* 0x000fe200000100cc */
[----:B------:R-:W-:Y:S01]  /*ae70*/  MOV R197, UR29 ;  /* 0x0000001d00c57c02 */ /* 0x000fe20008000f00 */
[----:B------:R-:W-:Y:S01]  /*ae80*/  FMUL.FTZ R204, R138, UR49 ;  /* 0x000000318acc7c20 */ /* 0x000fe20008410000 */
[----:B0-----:R-:W-:Y:S01]  /*ae90*/  FADD.FTZ R7, R194, R195 ;  /* 0x000000c3c2077221 */ /* 0x001fe20000010000 */
[----:B------:R-:W-:Y:S01]  /*aea0*/  IMAD.WIDE.U32 R4, R199, UR8, R2 ;  /* 0x00000008c7047c25 */ /* 0x000fe2000f8e0002 */
[----:B------:R-:W-:-:S03]  /*aeb0*/  LEA R6, R197, -R2, 0x1 ;  /* 0x80000002c5067211 */ /* 0x000fc600078e08ff */
[----:B------:R-:W-:Y:S01]  /*aec0*/  FMUL.FTZ R197, R137, UR49 ;  /* 0x0000003189c57c20 */ /* 0x000fe20008410000 */
[CC--:B------:R-:W-:Y:S01]  /*aed0*/  FMUL.FTZ R2, R186.reuse, R7.reuse ;  /* 0x00000007ba027220 */ /* 0x0c0fe20000410000 */
[-C--:B------:R-:W-:Y:S01]  /*aee0*/  FMUL.FTZ R186, R186, R196.reuse ;  /* 0x000000c4baba7220 */ /* 0x080fe20000410000 */
[----:B------:R-:W-:Y:S01]  /*aef0*/  FFMA.FTZ R195, R151, UR49, R206 ;  /* 0x0000003197c37c23 */ /* 0x000fe200080100ce */
[----:B------:R-:W-:Y:S01]  /*af00*/  FMUL.FTZ R206, R135, UR48 ;  /* 0x0000003087ce7c20 */ /* 0x000fe20008410000 */
[C---:B------:R-:W-:Y:S01]  /*af10*/  FFMA.FTZ R3, R187.reuse, R196, R2 ;  /* 0x000000c4bb037223 */ /* 0x040fe20000010002 */
[----:B------:R-:W-:Y:S01]  /*af20*/  FFMA.FTZ R194, R187, R7, -R186 ;  /* 0x00000007bbc27223 */ /* 0x000fe200000108ba */
[----:B------:R-:W-:Y:S01]  /*af30*/  FFMA.FTZ R2, R150, UR48, -R197 ;  /* 0x0000003096027c23 */ /* 0x000fe200080108c5 */
[----:B------:R-:W-:Y:S01]  /*af40*/  FFMA.FTZ R187, R151, UR48, -R204 ;  /* 0x0000003097bb7c23 */ /* 0x000fe200080108cc */
[----:B------:R-:W-:Y:S01]  /*af50*/  FFMA.FTZ R193, R114, R193, R3 ;  /* 0x000000c172c17223 */ /* 0x000fe20000010003 */
[----:B------:R-:W-:Y:S01]  /*af60*/  FADD.FTZ R194, R189, R194 ;  /* 0x000000c2bdc27221 */ /* 0x000fe20000010000 */
[----:B------:R-:W-:Y:S01]  /*af70*/  FMUL.FTZ R197, R103, R2 ;  /* 0x0000000267c57220 */ /* 0x000fe20000410000 */
[----:B------:R-:W-:Y:S01]  /*af80*/  FMUL.FTZ R189, R137, UR48 ;  /* 0x0000003089bd7c20 */ /* 0x000fe20008410000 */
[C---:B------:R-:W-:Y:S01]  /*af90*/  FMUL.FTZ R3, R180.reuse, R193 ;  /* 0x000000c1b4037220 */ /* 0x040fe20000410000 */
[----:B------:R-:W-:Y:S01]  /*afa0*/  FMUL.FTZ R2, R180, R194 ;  /* 0x000000c2b4027220 */ /* 0x000fe20000410000 */
[----:B------:R-:W-:-:S02]  /*afb0*/  IMAD R186, R121, R214, UR33 ;  /* 0x0000002179ba7e24 */ /* 0x000fc4000f8e02d6 */
[----:B------:R-:W-:Y:S01]  /*afc0*/  FMUL.FTZ R187, R0, R187 ;  /* 0x000000bb00bb7220 */ /* 0x000fe20000410000 */
[C---:B------:R-:W-:Y:S01]  /*afd0*/  FFMA.FTZ R3, R181.reuse, R194, -R3 ;  /* 0x000000c2b5037223 */ /* 0x040fe20000010803 */
[----:B------:R-:W-:Y:S01]  /*afe0*/  FFMA.FTZ R2, R181, R193, R2 ;  /* 0x000000c1b5027223 */ /* 0x000fe20000010002 */
[----:B------:R-:W-:Y:S01]  /*aff0*/  FMUL.FTZ R181, R136, UR49 ;  /* 0x0000003188b57c20 */ /* 0x000fe20008410000 */
[----:B------:R-:W-:Y:S01]  /*b000*/  FFMA.FTZ R180, R150, UR49, R189 ;  /* 0x0000003196b47c23 */ /* 0x000fe200080100bd */
[----:B------:R-:W-:Y:S01]  /*b010*/  FADD.FTZ R188, R188, R3 ;  /* 0x00000003bcbc7221 */ /* 0x000fe20000010000 */
[----:B------:R-:W-:Y:S01]  /*b020*/  FFMA.FTZ R192, R113, R192, R2 ;  /* 0x000000c071c07223 */ /* 0x000fe20000010002 */
[----:B------:R-:W-:Y:S01]  /*b030*/  FFMA.FTZ R3, R154, UR48, -R181 ;  /* 0x000000309a037c23 */ /* 0x000fe200080108b5 */
[----:B------:R0:W-:Y:S01]  /*b040*/  STS [R186+0x840], R187 ;  /* 0x000840bbba007388 */ /* 0x0001e20000000800 */
[C---:B------:R-:W-:Y:S01]  /*b050*/  FMUL.FTZ R2, R175.reuse, R188 ;  /* 0x000000bcaf027220 */ /* 0x040fe20000410000 */
[----:B------:R-:W-:Y:S01]  /*b060*/  FMUL.FTZ R175, R175, R192 ;  /* 0x000000c0afaf7220 */ /* 0x000fe20000410000 */
[----:B------:R-:W-:Y:S01]  /*b070*/  FMUL.FTZ R181, R103, -R180 ;  /* 0x800000b467b57220 */ /* 0x000fe20000410000 */
[----:B------:R-:W-:Y:S01]  /*b080*/  FFMA.FTZ R206, R159, UR49, R206 ;  /* 0x000000319fce7c23 */ /* 0x000fe200080100ce */
[----:B------:R-:W-:Y:S01]  /*b090*/  FMUL.FTZ R204, R135, UR49 ;  /* 0x0000003187cc7c20 */ /* 0x000fe20008410000 */
[----:B------:R-:W-:Y:S01]  /*b0a0*/  FFMA.FTZ R180, R177, R188, -R175 ;  /* 0x000000bcb1b47223 */ /* 0x000fe200000108af */
[----:B------:R-:W-:Y:S01]  /*b0b0*/  FMUL.FTZ R189, R136, UR48 ;  /* 0x0000003088bd7c20 */ /* 0x000fe20008410000 */
[----:B------:R1:W-:Y:S01]  /*b0c0*/  STS [R186+0x84c], R181 ;  /* 0x00084cb5ba007388 */ /* 0x0003e20000000800 */
[----:B------:R-:W-:Y:S01]  /*b0d0*/  FFMA.FTZ R204, R159, UR48, -R204 ;  /* 0x000000309fcc7c23 */ /* 0x000fe200080108cc */
[----:B0-----:R-:W-:Y:S01]  /*b0e0*/  FMUL.FTZ R187, R104, R3 ;  /* 0x0000000368bb7220 */ /* 0x001fe20000410000 */
[----:B------:R-:W-:Y:S01]  /*b0f0*/  FFMA.FTZ R3, R177, R192, R2 ;  /* 0x000000c0b1037223 */ /* 0x000fe20000010002 */
[----:B------:R-:W-:Y:S01]  /*b100*/  FADD.FTZ R180, R183, R180 ;  /* 0x000000b4b7b47221 */ /* 0x000fe20000010000 */
[----:B------:R-:W-:Y:S01]  /*b110*/  FMUL.FTZ R177, R134, UR49 ;  /* 0x0000003186b17c20 */ /* 0x000fe20008410000 */
[----:B------:R-:W-:Y:S01]  /*b120*/  FMUL.FTZ R175, R105, R204 ;  /* 0x000000cc69af7220 */ /* 0x000fe20000410000 */
[----:B------:R-:W-:Y:S01]  /*b130*/  FFMA.FTZ R191, R112, R191, R3 ;  /* 0x000000bf70bf7223 */ /* 0x000fe20000010003 */
[----:B------:R0:W-:Y:S01]  /*b140*/  STS [R186+0x850], R187 ;  /* 0x000850bbba007388 */ /* 0x0001e20000000800 */
[----:B------:R-:W-:Y:S01]  /*b150*/  FFMA.FTZ R189, R154, UR49, R189 ;  /* 0x000000319abd7c23 */ /* 0x000fe200080100bd */
[----:B------:R-:W-:Y:S01]  /*b160*/  FFMA.FTZ R154, -R73, R56, R154 ;  /* 0x00000038499a7223 */ /* 0x000fe2000001019a */
[C---:B------:R-:W-:Y:S01]  /*b170*/  FMUL.FTZ R2, R172.reuse, R191 ;  /* 0x000000bfac027220 */ /* 0x040fe20000410000 */
[-C--:B------:R-:W-:Y:S01]  /*b180*/  FMUL.FTZ R172, R172, R180.reuse ;  /* 0x000000b4acac7220 */ /* 0x080fe20000410000 */
[----:B------:R2:W-:Y:S01]  /*b190*/  STS [R186+0x858], R175 ;  /* 0x000858afba007388 */ /* 0x0005e20000000800 */
[----:B------:R-:W-:Y:S01]  /*b1a0*/  FFMA.FTZ R159, -R72, R57, R159 ;  /* 0x00000039489f7223 */ /* 0x000fe2000001019f */
[C---:B------:R-:W-:Y:S01]  /*b1b0*/  FFMA.FTZ R3, R173.reuse, R180, -R2 ;  /* 0x000000b4ad037223 */ /* 0x040fe20000010802 */
[----:B------:R-:W-:Y:S01]  /*b1c0*/  FFMA.FTZ R172, R173, R191, R172 ;  /* 0x000000bfadac7223 */ /* 0x000fe200000100ac */
[----:B-1----:R-:W-:Y:S01]  /*b1d0*/  FMUL.FTZ R181, R134, UR48 ;  /* 0x0000003086b57c20 */ /* 0x002fe20008410000 */
[----:B0-----:R-:W-:Y:S01]  /*b1e0*/  MOV R187, UR43 ;  /* 0x0000002b00bb7c02 */ /* 0x001fe20008000f00 */
[----:B------:R-:W-:Y:S01]  /*b1f0*/  FADD.FTZ R173, R182, R3 ;  /* 0x00000003b6ad7221 */ /* 0x000fe20000010000 */
[----:B------:R-:W-:Y:S01]  /*b200*/  FFMA.FTZ R184, R111, R184, R172 ;  /* 0x000000b86fb87223 */ /* 0x000fe200000100ac */
[----:B------:R-:W-:Y:S01]  /*b210*/  FFMA.FTZ R3, R156, UR48, -R177 ;  /* 0x000000309c037c23 */ /* 0x000fe200080108b1 */
[----:B------:R-:W-:Y:S01]  /*b220*/  FMUL.FTZ R182, R132, UR48 ;  /* 0x0000003084b67c20 */ /* 0x000fe20008410000 */
[C---:B------:R-:W-:Y:S01]  /*b230*/  FMUL.FTZ R2, R168.reuse, R173 ;  /* 0x000000ada8027220 */ /* 0x040fe20000410000 */
[----:B------:R-:W-:Y:S01]  /*b240*/  FMUL.FTZ R168, R168, R184 ;  /* 0x000000b8a8a87220 */ /* 0x000fe20000410000 */
[----:B------:R-:W-:Y:S01]  /*b250*/  FMUL.FTZ R183, R106, R3 ;  /* 0x000000036ab77220 */ /* 0x000fe20000410000 */
[----:B------:R-:W-:Y:S01]  /*b260*/  FMUL.FTZ R177, R105, -R206 ;  /* 0x800000ce69b17220 */ /* 0x000fe20000410000 */
[C---:B------:R-:W-:Y:S01]  /*b270*/  FFMA.FTZ R3, R169.reuse, R184, R2 ;  /* 0x000000b8a9037223 */ /* 0x040fe20000010002 */
[----:B------:R-:W-:Y:S01]  /*b280*/  FFMA.FTZ R169, R169, R173, -R168 ;  /* 0x000000ada9a97223 */ /* 0x000fe200000108a8 */
[----:B------:R-:W-:Y:S01]  /*b290*/  FMUL.FTZ R2, R132, UR49 ;  /* 0x0000003184027c20 */ /* 0x000fe20008410000 */
[C---:B------:R-:W-:Y:S01]  /*b2a0*/  FFMA.FTZ R182, R161.reuse, UR49, R182 ;  /* 0x00000031a1b67c23 */ /* 0x040fe200080100b6 */
[----:B------:R-:W-:Y:S01]  /*b2b0*/  FFMA.FTZ R168, R110, R185, R3 ;  /* 0x000000b96ea87223 */ /* 0x000fe20000010003 */
[----:B------:R-:W-:Y:S01]  /*b2c0*/  FADD.FTZ R174, R174, R169 ;  /* 0x000000a9aeae7221 */ /* 0x000fe20000010000 */
[----:B------:R-:W-:Y:S01]  /*b2d0*/  FFMA.FTZ R172, R161, UR48, -R2 ;  /* 0x00000030a1ac7c23 */ /* 0x000fe20008010802 */
[----:B------:R0:W-:Y:S01]  /*b2e0*/  STS [R186+0x85c], R177 ;  /* 0x00085cb1ba007388 */ /* 0x0001e20000000800 */
[----:B------:R-:W-:Y:S01]  /*b2f0*/  FFMA.FTZ R181, R156, UR49, R181 ;  /* 0x000000319cb57c23 */ /* 0x000fe200080100b5 */
[C---:B------:R-:W-:Y:S01]  /*b300*/  FMUL.FTZ R2, R145.reuse, R174 ;  /* 0x000000ae91027220 */ /* 0x040fe20000410000 */
[----:B------:R-:W-:Y:S01]  /*b310*/  FMUL.FTZ R145, R145, R168 ;  /* 0x000000a891917220 */ /* 0x000fe20000410000 */
[----:B--2---:R-:W-:Y:S01]  /*b320*/  FMUL.FTZ R175, R107, R172 ;  /* 0x000000ac6baf7220 */ /* 0x004fe20000410000 */
[----:B------:R-:W-:Y:S01]  /*b330*/  FFMA.FTZ R156, -R75, R58, R156 ;  /* 0x0000003a4b9c7223 */ /* 0x000fe2000001019c */
[C---:B------:R-:W-:Y:S01]  /*b340*/  FFMA.FTZ R2, R149.reuse, R168, R2 ;  /* 0x000000a895027223 */ /* 0x040fe20000010002 */
[----:B------:R-:W-:Y:S01]  /*b350*/  FFMA.FTZ R149, R149, R174, -R145 ;  /* 0x000000ae95957223 */ /* 0x000fe20000010891 */
[----:B------:R-:W-:Y:S01]  /*b360*/  FFMA.FTZ R161, -R74, R59, R161 ;  /* 0x0000003b4aa17223 */ /* 0x000fe200000101a1 */
[----:B------:R1:W-:Y:S01]  /*b370*/  STS [R186+0x868], R175 ;  /* 0x000868afba007388 */ /* 0x0003e20000000800 */
[----:B------:R-:W-:Y:S01]  /*b380*/  FFMA.FTZ R145, R109, R178, R2 ;  /* 0x000000b26d917223 */ /* 0x000fe20000010002 */
[----:B------:R-:W-:Y:S01]  /*b390*/  FADD.FTZ R149, R190, R149 ;  /* 0x00000095be957221 */ /* 0x000fe20000010000 */
[----:B------:R-:W-:Y:S01]  /*b3a0*/  LEA R2, P2, R4, UR10, 0x2 ;  /* 0x0000000a04027c11 */ /* 0x000fe2000f8410ff */
[----:B0-----:R-:W-:Y:S01]  /*b3b0*/  FMUL.FTZ R177, R107, -R182 ;  /* 0x800000b66bb17220 */ /* 0x001fe20000410000 */
[----:B------:R0:W-:Y:S01]  /*b3c0*/  STS [R186+0x860], R183 ;  /* 0x000860b7ba007388 */ /* 0x0001e20000000800 */
[C---:B------:R-:W-:Y:S01]  /*b3d0*/  FMUL.FTZ R3, R144.reuse, R149 ;  /* 0x0000009590037220 */ /* 0x040fe20000410000 */
[-C--:B------:R-:W-:Y:S01]  /*b3e0*/  FMUL.FTZ R144, R144, R145.reuse ;  /* 0x0000009190907220 */ /* 0x080fe20000410000 */
[----:B------:R-:W-:Y:S01]  /*b3f0*/  FMUL.FTZ R185, R131, UR48 ;  /* 0x0000003083b97c20 */ /* 0x000fe20008410000 */
[----:B------:R2:W-:Y:S01]  /*b400*/  STS [R186+0x86c], R177 ;  /* 0x00086cb1ba007388 */ /* 0x0005e20000000800 */
[----:B------:R-:W-:Y:S01]  /*b410*/  FFMA.FTZ R169, R146, R145, R3 ;  /* 0x0000009192a97223 */ /* 0x000fe20000010003 */
[----:B------:R-:W-:-:S02]  /*b420*/  IMAD R3, R187, UR8, R5 ;  /* 0x00000008bb037c24 */ /* 0x000fc4000f8e0205 */
[----:B------:R-:W-:Y:S01]  /*b430*/  FFMA.FTZ R144, R146, R149, -R144 ;  /* 0x0000009592907223 */ /* 0x000fe20000010890 */
[----:B-1----:R-:W-:Y:S01]  /*b440*/  FMUL.FTZ R175, R130, UR48 ;  /* 0x0000003082af7c20 */ /* 0x002fe20008410000 */
[----:B------:R-:W-:Y:S01]  /*b450*/  FFMA.FTZ R167, R108, R167, R169 ;  /* 0x000000a76ca77223 */ /* 0x000fe200000100a9 */
[----:B------:R-:W-:Y:S01]  /*b460*/  FMUL.FTZ R169, R130, UR49 ;  /* 0x0000003182a97c20 */ /* 0x000fe20008410000 */
[----:B------:R-:W-:Y:S01]  /*b470*/  LEA.HI.X R3, R4, UR11, R3, 0x2, P2 ;  /* 0x0000000b04037c11 */ /* 0x000fe200090f1403 */
[----:B------:R-:W-:Y:S01]  /*b480*/  FADD.FTZ R4, R179, R144 ;  /* 0x00000090b3047221 */ /* 0x000fe20000010000 */
[----:B------:R-:W-:Y:S01]  /*b490*/  FFMA.FTZ R146, R160, UR49, R175 ;  /* 0x00000031a0927c23 */ /* 0x000fe200080100af */
[----:B0-----:R-:W-:Y:S01]  /*b4a0*/  FMUL.FTZ R183, R131, UR49 ;  /* 0x0000003183b77c20 */ /* 0x001fe20008410000 */
[C---:B------:R-:W-:Y:S01]  /*b4b0*/  FFMA.FTZ R185, R158.reuse, UR49, R185 ;  /* 0x000000319eb97c23 */ /* 0x040fe200080100b9 */
[C---:B------:R-:W-:Y:S01]  /*b4c0*/  FMUL.FTZ R5, R11.reuse, R4 ;  /* 0x000000040b057220 */ /* 0x040fe20000410000 */
[-C--:B------:R-:W-:Y:S01]  /*b4d0*/  FMUL.FTZ R11, R11, R167.reuse ;  /* 0x000000a70b0b7220 */ /* 0x080fe20000410000 */
[----:B------:R-:W-:Y:S01]  /*b4e0*/  FMUL.FTZ R175, R109, -R146 ;  /* 0x800000926daf7220 */ /* 0x000fe20000410000 */
[----:B------:R-:W-:Y:S01]  /*b4f0*/  FFMA.FTZ R183, R158, UR48, -R183 ;  /* 0x000000309eb77c23 */ /* 0x000fe200080108b7 */
[C---:B------:R-:W-:Y:S01]  /*b500*/  FFMA.FTZ R144, R12.reuse, R167, R5 ;  /* 0x000000a70c907223 */ /* 0x040fe20000010005 */
[----:B------:R-:W-:Y:S01]  /*b510*/  FFMA.FTZ R5, R12, R4, -R11 ;  /* 0x000000040c057223 */ /* 0x000fe2000001080b */
[----:B------:R-:W-:Y:S01]  /*b520*/  FMUL.FTZ R11, R129, UR49 ;  /* 0x00000031810b7c20 */ /* 0x000fe20008410000 */
[----:B------:R-:W-:Y:S01]  /*b530*/  FFMA.FTZ R12, R160, UR48, -R169 ;  /* 0x00000030a00c7c23 */ /* 0x000fe200080108a9 */
[----:B------:R-:W-:Y:S01]  /*b540*/  FFMA.FTZ R148, R107, R148, R144 ;  /* 0x000000946b947223 */ /* 0x000fe20000010090 */
[----:B------:R-:W-:Y:S01]  /*b550*/  FADD.FTZ R5, R176, R5 ;  /* 0x00000005b0057221 */ /* 0x000fe20000010000 */
[----:B------:R-:W-:Y:S01]  /*b560*/  FFMA.FTZ R11, R162, UR48, -R11 ;  /* 0x00000030a20b7c23 */ /* 0x000fe2000801080b */
[----:B------:R-:W-:Y:S01]  /*b570*/  FMUL.FTZ R169, R109, R12 ;  /* 0x0000000c6da97220 */ /* 0x000fe20000410000 */
[CC--:B------:R-:W-:Y:S01]  /*b580*/  FMUL.FTZ R12, R13.reuse, R148.reuse ;  /* 0x000000940d0c7220 */ /* 0x0c0fe20000410000 */
[----:B------:R-:W-:Y:S01]  /*b590*/  FMUL.FTZ R144, R128, UR48 ;  /* 0x0000003080907c20 */ /* 0x000fe20008410000 */
[----:B--2---:R-:W-:Y:S01]  /*b5a0*/  FMUL.FTZ R177, R110, R11 ;  /* 0x0000000b6eb17220 */ /* 0x004fe20000410000 */
[-C--:B------:R-:W-:Y:S01]  /*b5b0*/  FMUL.FTZ R11, R13, R5.reuse ;  /* 0x000000050d0b7220 */ /* 0x080fe20000410000 */
[C---:B------:R-:W-:Y:S01]  /*b5c0*/  FFMA.FTZ R12, R14.reuse, R5, -R12 ;  /* 0x000000050e0c7223 */ /* 0x040fe2000001080c */
[----:B------:R-:W-:Y:S01]  /*b5d0*/  FMUL.FTZ R13, R129, UR48 ;  /* 0x00000030810d7c20 */ /* 0x000fe20008410000 */
[----:B------:R0:W-:Y:S01]  /*b5e0*/  STS [R186+0x878], R169 ;  /* 0x000878a9ba007388 */ /* 0x0001e20000000800 */
[----:B------:R-:W-:Y:S01]  /*b5f0*/  FFMA.FTZ R11, R14, R148, R11 ;  /* 0x000000940e0b7223 */ /* 0x000fe2000001000b */
[----:B------:R-:W-:Y:S01]  /*b600*/  FMUL.FTZ R14, R128, UR49 ;  /* 0x00000031800e7c20 */ /* 0x000fe20008410000 */
[----:B------:R-:W-:Y:S01]  /*b610*/  FADD.FTZ R12, R171, R12 ;  /* 0x0000000cab0c7221 */ /* 0x000fe20000010000 */
[----:B------:R-:W-:Y:S01]  /*b620*/  FFMA.FTZ R13, R162, UR49, R13 ;  /* 0x00000031a20d7c23 */ /* 0x000fe2000801000d */
[----:B------:R-:W-:Y:S01]  /*b630*/  FFMA.FTZ R141, R106, R141, R11 ;  /* 0x0000008d6a8d7223 */ /* 0x000fe2000001000b */
[----:B------:R-:W-:Y:S01]  /*b640*/  FFMA.FTZ R14, R163, UR48, -R14 ;  /* 0x00000030a30e7c23 */ /* 0x000fe2000801080e */
[----:B------:R-:W-:Y:S01]  /*b650*/  FMUL.FTZ R11, R15, R12 ;  /* 0x0000000c0f0b7220 */ /* 0x000fe20000410000 */
[----:B------:R-:W-:Y:S01]  /*b660*/  FFMA.FTZ R144, R163, UR49, R144 ;  /* 0x00000031a3907c23 */ /* 0x000fe20008010090 */
[-C--:B------:R-:W-:Y:S01]  /*b670*/  FMUL.FTZ R15, R15, R141.reuse ;  /* 0x0000008d0f0f7220 */ /* 0x080fe20000410000 */
[----:B------:R-:W-:Y:S01]  /*b680*/  FMUL.FTZ R171, R111, R14 ;  /* 0x0000000e6fab7220 */ /* 0x000fe20000410000 */
[----:B------:R-:W-:Y:S01]  /*b690*/  FFMA.FTZ R14, R16, R141, R11 ;  /* 0x0000008d100e7223 */ /* 0x000fe2000001000b */
[----:B0-----:R-:W-:Y:S01]  /*b6a0*/  FMUL.FTZ R169, R110, -R13 ;  /* 0x8000000d6ea97220 */ /* 0x001fe20000410000 */
[----:B------:R-:W-:Y:S01]  /*b6b0*/  FFMA.FTZ R11, R16, R12, -R15 ;  /* 0x0000000c100b7223 */ /* 0x000fe2000001080f */
[----:B------:R-:W-:Y:S01]  /*b6c0*/  FMUL.FTZ R16, R126, UR49 ;  /* 0x000000317e107c20 */ /* 0x000fe20008410000 */
[----:B------:R-:W-:Y:S01]  /*b6d0*/  FFMA.FTZ R142, R105, R142, R14 ;  /* 0x0000008e698e7223 */ /* 0x000fe2000001000e */
[----:B------:R-:W-:Y:S01]  /*b6e0*/  FMUL.FTZ R15, R111, -R144 ;  /* 0x800000906f0f7220 */ /* 0x000fe20000410000 */
[----:B------:R-:W-:Y:S01]  /*b6f0*/  FADD.FTZ R11, R170, R11 ;  /* 0x0000000baa0b7221 */ /* 0x000fe20000010000 */
[----:B------:R-:W-:Y:S01]  /*b700*/  FFMA.FTZ R16, R165, UR48, -R16 ;  /* 0x00000030a5107c23 */ /* 0x000fe20008010810 */
[CC--:B------:R-:W-:Y:S01]  /*b710*/  FMUL.FTZ R14, R17.reuse, R142.reuse ;  /* 0x0000008e110e7220 */ /* 0x0c0fe20000410000 */
[----:B------:R0:W-:Y:S01]  /*b720*/  STS [R186+0x884], R169 ;  /* 0x000884a9ba007388 */ /* 0x0001e20000000800 */
[-C--:B------:R-:W-:Y:S01]  /*b730*/  FMUL.FTZ R13, R17, R11.reuse ;  /* 0x0000000b110d7220 */ /* 0x080fe20000410000 */
[----:B------:R-:W-:Y:S01]  /*b740*/  FMUL.FTZ R17, R127, UR48 ;  /* 0x000000307f117c20 */ /* 0x000fe20008410000 */
[C---:B------:R-:W-:Y:S01]  /*b750*/  FFMA.FTZ R14, R118.reuse, R11, -R14 ;  /* 0x0000000b760e7223 */ /* 0x040fe2000001080e */
[----:B------:R1:W-:Y:S01]  /*b760*/  STS [R186+0x88c], R15 ;  /* 0x00088c0fba007388 */ /* 0x0003e20000000800 */
[----:B------:R-:W-:Y:S01]  /*b770*/  FFMA.FTZ R13, R118, R142, R13 ;  /* 0x0000008e760d7223 */ /* 0x000fe2000001000d */
[----:B------:R-:W-:Y:S01]  /*b780*/  FFMA.FTZ R17, R164, UR49, R17 ;  /* 0x00000031a4117c23 */ /* 0x000fe20008010011 */
[----:B------:R-:W-:Y:S01]  /*b790*/  FADD.FTZ R14, R157, R14 ;  /* 0x0000000e9d0e7221 */ /* 0x000fe20000010000 */
[----:B------:R-:W-:Y:S01]  /*b7a0*/  FMUL.FTZ R157, R113, R16 ;  /* 0x00000010719d7220 */ /* 0x000fe20000410000 */
[----:B------:R-:W-:Y:S01]  /*b7b0*/  FFMA.FTZ R143, R104, R143, R13 ;  /* 0x0000008f688f7223 */ /* 0x000fe2000001000d */
[----:B------:R-:W-:Y:S01]  /*b7c0*/  FMUL.FTZ R17, R112, -R17 ;  /* 0x8000001170117220 */ /* 0x000fe20000410000 */
[CC--:B------:R-:W-:Y:S01]  /*b7d0*/  FMUL.FTZ R16, R119.reuse, R14.reuse ;  /* 0x0000000e77107220 */ /* 0x0c0fe20000410000 */
[----:B------:R-:W-:Y:S01]  /*b7e0*/  FMUL.FTZ R118, R126, UR48 ;  /* 0x000000307e767c20 */ /* 0x000fe20008410000 */
[-C--:B------:R-:W-:Y:S01]  /*b7f0*/  FMUL.FTZ R13, R119, R143.reuse ;  /* 0x0000008f770d7220 */ /* 0x080fe20000410000 */
[----:B------:R-:W-:Y:S01]  /*b800*/  STS [R186+0x898], R157 ;  /* 0x0008989dba007388 */ /* 0x000fe20000000800 */
[C---:B------:R-:W-:Y:S01]  /*b810*/  FFMA.FTZ R16, R120.reuse, R143, R16 ;  /* 0x0000008f78107223 */ /* 0x040fe20000010010 */
[----:B------:R-:W-:Y:S01]  /*b820*/  FFMA.FTZ R118, R165, UR49, R118 ;  /* 0x00000031a5767c23 */ /* 0x000fe20008010076 */
[----:B------:R-:W-:Y:S01]  /*b830*/  FFMA.FTZ R13, R120, R14, -R13 ;  /* 0x0000000e780d7223 */ /* 0x000fe2000001080d */
[----:B------:R2:W-:Y:S01]  /*b840*/  STS [R186+0x894], R17 ;  /* 0x00089411ba007388 */ /* 0x0005e20000000800 */
[----:B------:R-:W-:Y:S01]  /*b850*/  FFMA.FTZ R140, R103, R140, R16 ;  /* 0x0000008c678c7223 */ /* 0x000fe20000010010 */
[----:B0-----:R-:W-:Y:S01]  /*b860*/  FMUL.FTZ R169, R113, -R118 ;  /* 0x8000007671a97220 */ /* 0x001fe20000410000 */
[----:B------:R-:W-:Y:S01]  /*b870*/  FADD.FTZ R120, R152, R13 ;  /* 0x0000000d98787221 */ /* 0x000fe20000010000 */
[----:B------:R-:W-:Y:S01]  /*b880*/  FMUL.FTZ R13, R125, UR49 ;  /* 0x000000317d0d7c20 */ /* 0x000fe20008410000 */
[----:B-1----:R-:W-:Y:S01]  /*b890*/  FMUL.FTZ R15, R122, R140 ;  /* 0x0000008c7a0f7220 */ /* 0x002fe20000410000 */
[----:B------:R-:W-:Y:S01]  /*b8a0*/  FFMA.FTZ R118, -R70, R55, R151 ;  /* 0x0000003746767223 */ /* 0x000fe20000010197 */
[-C--:B------:R-:W-:Y:S01]  /*b8b0*/  FMUL.FTZ R16, R122, R120.reuse ;  /* 0x000000787a107220 */ /* 0x080fe20000410000 */
[-C--:B------:R-:W-:Y:S01]  /*b8c0*/  FMUL.FTZ R122, R71, R120.reuse ;  /* 0x00000078477a7220 */ /* 0x080fe20000410000 */
[C---:B------:R-:W-:Y:S01]  /*b8d0*/  FFMA.FTZ R15, R123.reuse, R120, -R15 ;  /* 0x000000787b0f7223 */ /* 0x040fe2000001080f */
[----:B--2---:R-:W-:Y:S01]  /*b8e0*/  FFMA.FTZ R17, R166, UR48, -R13 ;  /* 0x00000030a6117c23 */ /* 0x004fe2000801080d */
[-C--:B------:R-:W-:Y:S01]  /*b8f0*/  FFMA.FTZ R13, R123, R140.reuse, R16 ;  /* 0x0000008c7b0d7223 */ /* 0x080fe20000010010 */
[----:B------:R-:W-:Y:S01]  /*b900*/  FMUL.FTZ R16, R0, -R155 ;  /* 0x8000009b00107220 */ /* 0x000fe20000410000 */
[----:B------:R-:W-:Y:S01]  /*b910*/  FMUL.FTZ R155, R125, UR48 ;  /* 0x000000307d9b7c20 */ /* 0x000fe20008410000 */
[----:B------:R-:W-:Y:S01]  /*b920*/  FMUL.FTZ R157, R114, R17 ;  /* 0x00000011729d7220 */ /* 0x000fe20000410000 */
[----:B------:R-:W-:Y:S01]  /*b930*/  FFMA.FTZ R153, R0, R153, R13 ;  /* 0x0000009900997223 */ /* 0x000fe2000001000d */
[----:B------:R-:W-:Y:S01]  /*b940*/  FADD.FTZ R119, R16, R15 ;  /* 0x0000000f10777221 */ /* 0x000fe20000010000 */
[C---:B------:R-:W-:Y:S01]  /*b950*/  FMUL.FTZ R16, R71.reuse, R140 ;  /* 0x0000008c47107220 */ /* 0x040fe20000410000 */
[----:B------:R-:W-:Y:S01]  /*b960*/  FFMA.FTZ R15, -R71, R54, R150 ;  /* 0x00000036470f7223 */ /* 0x000fe20000010196 */
[C---:B------:R-:W-:Y:S01]  /*b970*/  FMUL.FTZ R13, R70.reuse, R153 ;  /* 0x00000099460d7220 */ /* 0x040fe20000410000 */
[----:B------:R-:W-:Y:S01]  /*b980*/  FMUL.FTZ R17, R70, R119 ;  /* 0x0000007746117220 */ /* 0x000fe20000410000 */
[----:B------:R-:W-:Y:S01]  /*b990*/  FMUL.FTZ R144, R137, R16 ;  /* 0x0000001089907220 */ /* 0x000fe20000410000 */
[----:B------:R0:W-:Y:S01]  /*b9a0*/  STS [R186+0x89c], R169 ;  /* 0x00089ca9ba007388 */ /* 0x0001e20000000800 */
[----:B------:R-:W-:Y:S01]  /*b9b0*/  FMUL.FTZ R123, R138, R13 ;  /* 0x0000000d8a7b7220 */ /* 0x000fe20000410000 */
[----:B------:R-:W-:Y:S01]  /*b9c0*/  FMUL.FTZ R152, R72, R11 ;  /* 0x0000000b48987220 */ /* 0x000fe20000410000 */
[-C--:B------:R-:W-:Y:S01]  /*b9d0*/  FFMA.FTZ R146, R15, R122.reuse, -R144 ;  /* 0x0000007a0f927223 */ /* 0x080fe20000010890 */
[----:B------:R-:W-:Y:S01]  /*b9e0*/  FMUL.FTZ R144, R137, R122 ;  /* 0x0000007a89907220 */ /* 0x000fe20000410000 */
[-C--:B------:R-:W-:Y:S01]  /*b9f0*/  FFMA.FTZ R123, R118, R17.reuse, -R123 ;  /* 0x00000011767b7223 */ /* 0x080fe2000001087b */
[----:B------:R-:W-:Y:S01]  /*ba00*/  FMUL.FTZ R17, R138, R17 ;  /* 0x000000118a117220 */ /* 0x000fe20000410000 */
[----:B------:R1:W-:Y:S01]  /*ba10*/  STS [R186+0x8a0], R157 ;  /* 0x0008a09dba007388 */ /* 0x0003e20000000800 */
[----:B------:R-:W-:Y:S01]  /*ba20*/  FFMA.FTZ R151, R15, R16, R144 ;  /* 0x000000100f977223 */ /* 0x000fe20000010090 */
[----:B------:R-:W-:Y:S01]  /*ba30*/  FADD.FTZ R123, RZ, R123 ;  /* 0x0000007bff7b7221 */ /* 0x000fe20000010000 */
[----:B------:R-:W-:Y:S01]  /*ba40*/  FFMA.FTZ R122, R118, R13, R17 ;  /* 0x0000000d767a7223 */ /* 0x000fe20000010011 */
[C---:B------:R-:W-:Y:S01]  /*ba50*/  FMUL.FTZ R17, R73.reuse, R143 ;  /* 0x0000008f49117220 */ /* 0x040fe20000410000 */
[----:B0-----:R-:W-:Y:S01]  /*ba60*/  FFMA.FTZ R169, R166, UR49, R155 ;  /* 0x00000031a6a97c23 */ /* 0x001fe2000801009b */
[----:B------:R-:W-:Y:S01]  /*ba70*/  FMUL.FTZ R155, R73, R14 ;  /* 0x0000000e499b7220 */ /* 0x000fe20000410000 */
[----:B------:R-:W-:Y:S01]  /*ba80*/  FADD.FTZ R122, RZ, R122 ;  /* 0x0000007aff7a7221 */ /* 0x000fe20000010000 */
[----:B------:R-:W-:Y:S01]  /*ba90*/  FMUL.FTZ R170, R135, R152 ;  /* 0x0000009887aa7220 */ /* 0x000fe20000410000 */
[----:B------:R-:W-:Y:S01]  /*baa0*/  FADD.FTZ R123, R123, R146 ;  /* 0x000000927b7b7221 */ /* 0x000fe20000010000 */
[----:B-1----:R-:W-:Y:S01]  /*bab0*/  FMUL.FTZ R157, R136, R17 ;  /* 0x00000011889d7220 */ /* 0x002fe20000410000 */
[----:B------:R-:W-:Y:S01]  /*bac0*/  FADD.FTZ R151, R122, R151 ;  /* 0x000000977a977221 */ /* 0x000fe20000010000 */
[----:B------:R-:W-:Y:S01]  /*bad0*/  FMUL.FTZ R122, R72, R142 ;  /* 0x0000008e487a7220 */ /* 0x000fe20000410000 */
[----:B------:R0:W-:Y:S01]  /*bae0*/  STS [R186+0x888], R171 ;  /* 0x000888abba007388 */ /* 0x0001e20000000800 */
[-C--:B------:R-:W-:Y:S01]  /*baf0*/  FFMA.FTZ R150, R154, R155.reuse, -R157 ;  /* 0x0000009b9a967223 */ /* 0x080fe2000001089d */
[----:B------:R-:W-:Y:S01]  /*bb00*/  FMUL.FTZ R155, R136, R155 ;  /* 0x0000009b889b7220 */ /* 0x000fe20000410000 */
[----:B------:R-:W-:Y:S01]  /*bb10*/  FMUL.FTZ R157, R75, R12 ;  /* 0x0000000c4b9d7220 */ /* 0x000fe20000410000 */
[----:B------:R1:W-:Y:S01]  /*bb20*/  STS [R186+0x87c], R175 ;  /* 0x00087cafba007388 */ /* 0x0003e20000000800 */
[----:B------:R-:W-:Y:S01]  /*bb30*/  FADD.FTZ R150, R123, R150 ;  /* 0x000000967b967221 */ /* 0x000fe20000010000 */
[----:B------:R-:W-:Y:S01]  /*bb40*/  FFMA.FTZ R144, R154, R17, R155 ;  /* 0x000000119a907223 */ /* 0x000fe2000001009b */
[-C--:B------:R-:W-:Y:S01]  /*bb50*/  FMUL.FTZ R155, R135, R122.reuse ;  /* 0x0000007a879b7220 */ /* 0x080fe20000410000 */
[----:B------:R-:W-:Y:S01]  /*bb60*/  FMUL.FTZ R123, R75, R141 ;  /* 0x0000008d4b7b7220 */ /* 0x000fe20000410000 */
[----:B------:R-:W-:Y:S01]  /*bb70*/  STS [R186+0x880], R177 ;  /* 0x000880b1ba007388 */ /* 0x000fe20000000800 */
[----:B------:R-:W-:Y:S01]  /*bb80*/  FADD.FTZ R144, R151, R144 ;  /* 0x0000009097907221 */ /* 0x000fe20000010000 */
[C---:B------:R-:W-:Y:S01]  /*bb90*/  FFMA.FTZ R151, R159.reuse, R122, R170 ;  /* 0x0000007a9f977223 */ /* 0x040fe200000100aa */
[----:B0-----:R-:W-:Y:S01]  /*bba0*/  FMUL.FTZ R171, R114, -R169 ;  /* 0x800000a972ab7220 */ /* 0x001fe20000410000 */
[----:B------:R-:W-:Y:S01]  /*bbb0*/  FMUL.FTZ R169, R134, R157 ;  /* 0x0000009d86a97220 */ /* 0x000fe20000410000 */
[----:B------:R-:W-:Y:S01]  /*bbc0*/  FFMA.FTZ R155, R159, R152, -R155 ;  /* 0x000000989f9b7223 */ /* 0x000fe2000001089b */
[----:B------:R-:W-:Y:S01]  /*bbd0*/  FADD.FTZ R151, R144, R151 ;  /* 0x0000009790977221 */ /* 0x000fe20000010000 */
[----:B------:R-:W-:Y:S01]  /*bbe0*/  FMUL.FTZ R144, R74, R148 ;  /* 0x000000944a907220 */ /* 0x000fe20000410000 */
[----:B------:R-:W-:Y:S01]  /*bbf0*/  FMUL.FTZ R152, R134, R123 ;  /* 0x0000007b86987220 */ /* 0x000fe20000410000 */
[----:B------:R-:W-:Y:S01]  /*bc00*/  FMUL.FTZ R170, R74, R5 ;  /* 0x000000054aaa7220 */ /* 0x000fe20000410000 */
[----:B------:R-:W-:Y:S01]  /*bc10*/  FFMA.FTZ R146, R156, R123, R169 ;  /* 0x0000007b9c927223 */ /* 0x000fe200000100a9 */
[----:B------:R-:W-:Y:S01]  /*bc20*/  FMUL.FTZ R172, R132, R144 ;  /* 0x0000009084ac7220 */ /* 0x000fe20000410000 */
[----:B------:R-:W-:Y:S01]  /*bc30*/  FFMA.FTZ R157, R156, R157, -R152 ;  /* 0x0000009d9c9d7223 */ /* 0x000fe20000010898 */
[----:B-1----:R-:W-:Y:S01]  /*bc40*/  FMUL.FTZ R175, R127, UR49 ;  /* 0x000000317faf7c20 */ /* 0x002fe20008410000 */
[----:B------:R-:W-:Y:S01]  /*bc50*/  FADD.FTZ R152, R151, R146 ;  /* 0x0000009297987221 */ /* 0x000fe20000010000 */
[-C--:B------:R-:W-:Y:S01]  /*bc60*/  FFMA.FTZ R169, R161, R170.reuse, -R172 ;  /* 0x000000aaa1a97223 */ /* 0x080fe200000108ac */
[----:B------:R-:W-:Y:S01]  /*bc70*/  FMUL.FTZ R170, R132, R170 ;  /* 0x000000aa84aa7220 */ /* 0x000fe20000410000 */
[C---:B------:R-:W-:Y:S01]  /*bc80*/  FMUL.FTZ R146, R77.reuse, R167 ;  /* 0x000000a74d927220 */ /* 0x040fe20000410000 */
[----:B------:R-:W-:Y:S01]  /*bc90*/  FADD.FTZ R150, R150, R155 ;  /* 0x0000009b96967221 */ /* 0x000fe20000010000 */
[----:B------:R-:W-:Y:S01]  /*bca0*/  FFMA.FTZ R175, R164, UR48, -R175 ;  /* 0x00000030a4af7c23 */ /* 0x000fe200080108af */
[----:B------:R-:W-:Y:S01]  /*bcb0*/  FFMA.FTZ R151, -R77, R60, R158 ;  /* 0x0000003c4d977223 */ /* 0x000fe2000001019e */
[----:B------:R-:W-:Y:S01]  /*bcc0*/  FFMA.FTZ R155, R161, R144, R170 ;  /* 0x00000090a19b7223 */ /* 0x000fe200000100aa */
[----:B------:R-:W-:Y:S01]  /*bcd0*/  FMUL.FTZ R158, R77, R4 ;  /* 0x000000044d9e7220 */ /* 0x000fe20000410000 */
[----:B------:R-:W-:Y:S01]  /*bce0*/  FMUL.FTZ R170, R131, R146 ;  /* 0x0000009283aa7220 */ /* 0x000fe20000410000 */
[----:B------:R-:W-:Y:S01]  /*bcf0*/  FMUL.FTZ R175, R112, R175 ;  /* 0x000000af70af7220 */ /* 0x000fe20000410000 */
[----:B------:R0:W-:Y:S01]  /*bd00*/  STS [R186+0x8a4], R171 ;  /* 0x0008a4abba007388 */ /* 0x0001e20000000800 */
[----:B------:R-:W-:Y:S01]  /*bd10*/  FADD.FTZ R150, R150, R157 ;  /* 0x0000009d96967221 */ /* 0x000fe20000010000 */
[----:B------:R-:W-:Y:S01]  /*bd20*/  FMUL.FTZ R157, R124, UR49 ;  /* 0x000000317c9d7c20 */ /* 0x000fe20008410000 */
[----:B------:R-:W-:Y:S01]  /*bd30*/  FADD.FTZ R152, R152, R155 ;  /* 0x0000009b98987221 */ /* 0x000fe20000010000 */
[----:B------:R1:W-:Y:S01]  /*bd40*/  STS [R186+0x890], R175 ;  /* 0x000890afba007388 */ /* 0x0003e20000000800 */
[----:B------:R-:W-:Y:S01]  /*bd50*/  FMUL.FTZ R155, R76, R145 ;  /* 0x000000914c9b7220 */ /* 0x000fe20000410000 */
[----:B------:R-:W-:Y:S01]  /*bd60*/  FFMA.FTZ R172, R212, UR48, -R157 ;  /* 0x00000030d4ac7c23 */ /* 0x000fe2000801089d */
[----:B------:R-:W-:Y:S01]  /*bd70*/  FFMA.FTZ R160, -R76, R61, R160 ;  /* 0x0000003d4ca07223 */ /* 0x000fe200000101a0 */
[----:B------:R-:W-:Y:S01]  /*bd80*/  FADD.FTZ R150, R150, R169 ;  /* 0x000000a996967221 */ /* 0x000fe20000010000 */
[----:B------:R-:W-:Y:S01]  /*bd90*/  FFMA.FTZ R162, -R79, R62, R162 ;  /* 0x0000003e4fa27223 */ /* 0x000fe200000101a2 */
[-C--:B0-----:R-:W-:Y:S01]  /*bda0*/  FFMA.FTZ R171, R151, R158.reuse, -R170 ;  /* 0x0000009e97ab7223 */ /* 0x081fe200000108aa */
[----:B------:R-:W-:Y:S01]  /*bdb0*/  FMUL.FTZ R158, R131, R158 ;  /* 0x0000009e839e7220 */ /* 0x000fe20000410000 */
[----:B------:R-:W-:Y:S01]  /*bdc0*/  FMUL.FTZ R169, R79, R174 ;  /* 0x000000ae4fa97220 */ /* 0x000fe20000410000 */
[----:B------:R-:W-:Y:S01]  /*bdd0*/  FMUL.FTZ R179, R115, R172 ;  /* 0x000000ac73b37220 */ /* 0x000fe20000410000 */
[----:B-1----:R-:W-:Y:S01]  /*bde0*/  FMUL.FTZ R175, R76, R149 ;  /* 0x000000954caf7220 */ /* 0x002fe20000410000 */
[----:B------:R-:W-:Y:S01]  /*bdf0*/  FFMA.FTZ R157, R151, R146, R158 ;  /* 0x00000092979d7223 */ /* 0x000fe2000001009e */
[----:B------:R-:W-:Y:S01]  /*be00*/  FMUL.FTZ R158, R130, R155 ;  /* 0x0000009b829e7220 */ /* 0x000fe20000410000 */
[----:B------:R-:W-:Y:S01]  /*be10*/  FADD.FTZ R171, R150, R171 ;  /* 0x000000ab96ab7221 */ /* 0x000fe20000010000 */
[-C--:B------:R-:W-:Y:S01]  /*be20*/  FMUL.FTZ R177, R130, R175.reuse ;  /* 0x000000af82b17220 */ /* 0x080fe20000410000 */
[----:B------:R-:W-:Y:S01]  /*be30*/  FADD.FTZ R152, R152, R157 ;  /* 0x0000009d98987221 */ /* 0x000fe20000010000 */
[----:B------:R-:W-:Y:S01]  /*be40*/  FMUL.FTZ R157, R79, R168 ;  /* 0x000000a84f9d7220 */ /* 0x000fe20000410000 */
[C---:B------:R-:W-:Y:S01]  /*be50*/  FFMA.FTZ R158, R160.reuse, R175, -R158 ;  /* 0x000000afa09e7223 */ /* 0x040fe2000001089e */
[----:B------:R-:W-:Y:S01]  /*be60*/  FFMA.FTZ R177, R160, R155, R177 ;  /* 0x0000009ba0b17223 */ /* 0x000fe200000100b1 */
[C---:B------:R-:W-:Y:S01]  /*be70*/  FMUL.FTZ R150, R78.reuse, R184 ;  /* 0x000000b84e967220 */ /* 0x040fe20000410000 */
[C---:B------:R-:W-:Y:S01]  /*be80*/  FMUL.FTZ R175, R129.reuse, R157 ;  /* 0x0000009d81af7220 */ /* 0x040fe20000410000 */
[----:B------:R-:W-:Y:S01]  /*be90*/  FFMA.FTZ R163, -R78, R63, R163 ;  /* 0x0000003f4ea37223 */ /* 0x000fe200000101a3 */
[----:B------:R-:W-:Y:S01]  /*bea0*/  FADD.FTZ R152, R152, R177 ;  /* 0x000000b198987221 */ /* 0x000fe20000010000 */
[----:B------:R-:W-:Y:S01]  /*beb0*/  FMUL.FTZ R177, R124, UR48 ;  /* 0x000000307cb17c20 */ /* 0x000fe20008410000 */
[----:B------:R-:W-:Y:S01]  /*bec0*/  FFMA.FTZ R175, R162, R169, -R175 ;  /* 0x000000a9a2af7223 */ /* 0x000fe200000108af */
[----:B------:R-:W-:Y:S01]  /*bed0*/  FMUL.FTZ R170, R78, R173 ;  /* 0x000000ad4eaa7220 */ /* 0x000fe20000410000 */
[----:B------:R-:W-:Y:S01]  /*bee0*/  FMUL.FTZ R172, R128, R150 ;  /* 0x0000009680ac7220 */ /* 0x000fe20000410000 */
[----:B------:R-:W-:Y:S01]  /*bef0*/  FMUL.FTZ R169, R129, R169 ;  /* 0x000000a981a97220 */ /* 0x000fe20000410000 */
[----:B------:R-:W-:Y:S01]  /*bf00*/  FFMA.FTZ R176, R212, UR49, R177 ;  /* 0x00000031d4b07c23 */ /* 0x000fe200080100b1 */
[----:B------:R-:W-:Y:S01]  /*bf10*/  FMUL.FTZ R181, R106, -R181 ;  /* 0x800000b56ab57220 */ /* 0x000fe20000410000 */
[-C--:B------:R-:W-:Y:S01]  /*bf20*/  FFMA.FTZ R177, R163, R170.reuse, -R172 ;  /* 0x000000aaa3b17223 */ /* 0x080fe200000108ac */
[----:B------:R-:W-:Y:S01]  /*bf30*/  FFMA.FTZ R169, R162, R157, R169 ;  /* 0x0000009da2a97223 */ /* 0x000fe200000100a9 */
[----:B------:R-:W-:Y:S01]  /*bf40*/  FMUL.FTZ R170, R128, R170 ;  /* 0x000000aa80aa7220 */ /* 0x000fe20000410000 */
[----:B------:R-:W-:Y:S01]  /*bf50*/  FMUL.FTZ R178, R139, UR49 ;  /* 0x000000318bb27c20 */ /* 0x000fe20008410000 */
[----:B------:R0:W-:Y:S01]  /*bf60*/  STS [R186+0x8a8], R179 ;  /* 0x0008a8b3ba007388 */ /* 0x0001e20000000800 */
[----:B------:R-:W-:Y:S01]  /*bf70*/  FADD.FTZ R152, R152, R169 ;  /* 0x000000a998987221 */ /* 0x000fe20000010000 */
[----:B------:R-:W-:Y:S01]  /*bf80*/  FFMA.FTZ R169, R163, R150, R170 ;  /* 0x00000096a3a97223 */ /* 0x000fe200000100aa */
[----:B------:R-:W-:Y:S01]  /*bf90*/  FADD.FTZ R158, R171, R158 ;  /* 0x0000009eab9e7221 */ /* 0x000fe20000010000 */
[----:B------:R1:W-:Y:S01]  /*bfa0*/  STS [R186+0x864], R181 ;  /* 0x000864b5ba007388 */ /* 0x0003e20000000800 */
[C---:B------:R-:W-:Y:S01]  /*bfb0*/  FFMA.FTZ R164, -R81.reuse, R64, R164 ;  /* 0x0000004051a47223 */ /* 0x040fe200000101a4 */
[----:B------:R-:W-:Y:S01]  /*bfc0*/  FADD.FTZ R170, R152, R169 ;  /* 0x000000a998aa7221 */ /* 0x000fe20000010000 */
[C---:B------:R-:W-:Y:S01]  /*bfd0*/  FMUL.FTZ R169, R81.reuse, R191 ;  /* 0x000000bf51a97220 */ /* 0x040fe20000410000 */
[----:B------:R-:W-:Y:S01]  /*bfe0*/  FADD.FTZ R158, R158, R175 ;  /* 0x000000af9e9e7221 */ /* 0x000fe20000010000 */
[----:B------:R-:W-:Y:S01]  /*bff0*/  FMUL.FTZ R171, R81, R180 ;  /* 0x000000b451ab7220 */ /* 0x000fe20000410000 */
[----:B0-----:R-:W-:Y:S01]  /*c000*/  FMUL.FTZ R179, R115, -R176 ;  /* 0x800000b073b37220 */ /* 0x001fe20000410000 */
[----:B------:R-:W-:Y:S01]  /*c010*/  FMUL.FTZ R175, R127, R169 ;  /* 0x000000a97faf7220 */ /* 0x000fe20000410000 */
[----:B------:R-:W-:Y:S01]  /*c020*/  FMUL.FTZ R152, R80, R192 ;  /* 0x000000c050987220 */ /* 0x000fe20000410000 */
[----:B------:R-:W-:Y:S01]  /*c030*/  FMUL.FTZ R183, R108, R183 ;  /* 0x000000b76cb77220 */ /* 0x000fe20000410000 */
[----:B-1----:R-:W-:Y:S01]  /*c040*/  FFMA.FTZ R181, R205, UR48, -R178 ;  /* 0x00000030cdb57c23 */ /* 0x002fe200080108b2 */
[----:B------:R-:W-:Y:S01]  /*c050*/  FMUL.FTZ R178, R139, UR48 ;  /* 0x000000308bb27c20 */ /* 0x000fe20008410000 */
[----:B------:R0:W-:Y:S01]  /*c060*/  STS [R186+0x8ac], R179 ;  /* 0x0008acb3ba007388 */ /* 0x0001e20000000800 */
[----:B------:R-:W-:Y:S01]  /*c070*/  FFMA.FTZ R175, R164, R171, -R175 ;  /* 0x000000aba4af7223 */ /* 0x000fe200000108af */
[C---:B------:R-:W-:Y:S01]  /*c080*/  FMUL.FTZ R172, R80.reuse, R188 ;  /* 0x000000bc50ac7220 */ /* 0x040fe20000410000 */
[----:B------:R-:W-:Y:S01]  /*c090*/  FFMA.FTZ R165, -R80, R65, R165 ;  /* 0x0000004150a57223 */ /* 0x000fe200000101a5 */
[----:B------:R-:W-:Y:S01]  /*c0a0*/  FMUL.FTZ R176, R126, R152 ;  /* 0x000000987eb07220 */ /* 0x000fe20000410000 */
[----:B------:R-:W-:Y:S01]  /*c0b0*/  FMUL.FTZ R171, R127, R171 ;  /* 0x000000ab7fab7220 */ /* 0x000fe20000410000 */
[----:B------:R-:W-:Y:S01]  /*c0c0*/  FMUL.FTZ R206, R8, UR48 ;  /* 0x0000003008ce7c20 */ /* 0x000fe20008410000 */
[----:B------:R1:W-:Y:S01]  /*c0d0*/  STS [R186+0x870], R183 ;  /* 0x000870b7ba007388 */ /* 0x0003e20000000800 */
[-C--:B------:R-:W-:Y:S01]  /*c0e0*/  FFMA.FTZ R176, R165, R172.reuse, -R176 ;  /* 0x000000aca5b07223 */ /* 0x080fe200000108b0 */
[----:B------:R-:W-:Y:S01]  /*c0f0*/  FFMA.FTZ R171, R164, R169, R171 ;  /* 0x000000a9a4ab7223 */ /* 0x000fe200000100ab */
[----:B0-----:R-:W-:Y:S01]  /*c100*/  FFMA.FTZ R179, R205, UR49, R178 ;  /* 0x00000031cdb37c23 */ /* 0x001fe200080100b2 */
[----:B------:R-:W-:Y:S01]  /*c110*/  FMUL.FTZ R178, R8, UR49 ;  /* 0x0000003108b27c20 */ /* 0x000fe20008410000 */
[----:B------:R-:W-:Y:S01]  /*c120*/  FMUL.FTZ R172, R126, R172 ;  /* 0x000000ac7eac7220 */ /* 0x000fe20000410000 */
[----:B------:R-:W-:Y:S01]  /*c130*/  FADD.FTZ R158, R158, R177 ;  /* 0x000000b19e9e7221 */ /* 0x000fe20000010000 */
[C---:B------:R-:W-:Y:S01]  /*c140*/  FFMA.FTZ R206, R207.reuse, UR49, R206 ;  /* 0x00000031cfce7c23 */ /* 0x040fe200080100ce */
[----:B------:R-:W-:Y:S01]  /*c150*/  FFMA.FTZ R178, R207, UR48, -R178 ;  /* 0x00000030cfb27c23 */ /* 0x000fe200080108b2 */
[----:B------:R-:W-:Y:S01]  /*c160*/  FADD.FTZ R170, R170, R171 ;  /* 0x000000abaaaa7221 */ /* 0x000fe20000010000 */
[----:B------:R-:W-:Y:S01]  /*c170*/  FMUL.FTZ R195, R0, -R195 ;  /* 0x800000c300c37220 */ /* 0x000fe20000410000 */
[----:B------:R-:W-:Y:S01]  /*c180*/  FMUL.FTZ R189, R104, -R189 ;  /* 0x800000bd68bd7220 */ /* 0x000fe20000410000 */
[----:B-1----:R-:W-:Y:S01]  /*c190*/  FMUL.FTZ R183, R117, R178 ;  /* 0x000000b275b77220 */ /* 0x002fe20000410000 */
[----:B------:R-:W-:Y:S01]  /*c1a0*/  FMUL.FTZ R185, R108, -R185 ;  /* 0x800000b96cb97220 */ /* 0x000fe20000410000 */
[C---:B------:R-:W-:Y:S01]  /*c1b0*/  FMUL.FTZ R181, R116.reuse, R181 ;  /* 0x000000b574b57220 */ /* 0x040fe20000410000 */
[----:B------:R-:W-:Y:S01]  /*c1c0*/  FMUL.FTZ R179, R116, -R179 ;  /* 0x800000b374b37220 */ /* 0x000fe20000410000 */
[----:B------:R-:W-:Y:S01]  /*c1d0*/  FFMA.FTZ R171, R165, R152, R172 ;  /* 0x00000098a5ab7223 */ /* 0x000fe200000100ac */
[----:B------:R0:W-:Y:S01]  /*c1e0*/  STS [R186+0x8b8], R183 ;  /* 0x0008b8b7ba007388 */ /* 0x0001e20000000800 */
[----:B------:R-:W-:Y:S01]  /*c1f0*/  FADD.FTZ R175, R158, R175 ;  /* 0x000000af9eaf7221 */ /* 0x000fe20000010000 */
[C---:B------:R-:W-:Y:S01]  /*c200*/  FMUL.FTZ R158, R83.reuse, R193 ;  /* 0x000000c1539e7220 */ /* 0x040fe20000410000 */
[C---:B------:R-:W-:Y:S01]  /*c210*/  FMUL.FTZ R172, R83.reuse, R194 ;  /* 0x000000c253ac7220 */ /* 0x040fe20000410000 */
[----:B------:R-:W-:Y:S01]  /*c220*/  FADD.FTZ R170, R170, R171 ;  /* 0x000000abaaaa7221 */ /* 0x000fe20000010000 */
[----:B------:R-:W-:Y:S01]  /*c230*/  STS [R186+0x844], R195 ;  /* 0x000844c3ba007388 */ /* 0x000fe20000000800 */
[----:B------:R-:W-:Y:S01]  /*c240*/  FFMA.FTZ R171, -R83, R66, R166 ;  /* 0x0000004253ab7223 */ /* 0x000fe200000101a6 */
[----:B------:R-:W-:Y:S01]  /*c250*/  FMUL.FTZ R178, R125, R158 ;  /* 0x0000009e7db27220 */ /* 0x000fe20000410000 */
[----:B------:R-:W-:Y:S01]  /*c260*/  FADD.FTZ R175, R175, R176 ;  /* 0x000000b0afaf7221 */ /* 0x000fe20000010000 */
[----:B------:R-:W-:Y:S01]  /*c270*/  STS [R186+0x848], R197 ;  /* 0x000848c5ba007388 */ /* 0x000fe20000000800 */
[----:B0-----:R-:W-:Y:S01]  /*c280*/  FMUL.FTZ R183, R117, -R206 ;  /* 0x800000ce75b77220 */ /* 0x001fe20000410000 */
[C---:B------:R-:W-:Y:S01]  /*c290*/  FMUL.FTZ R166, R82.reuse, R196 ;  /* 0x000000c452a67220 */ /* 0x040fe20000410000 */
[-C--:B------:R-:W-:Y:S01]  /*c2a0*/  FMUL.FTZ R176, R125, R172.reuse ;  /* 0x000000ac7db07220 */ /* 0x080fe20000410000 */
[----:B------:R-:W-:Y:S01]  /*c2b0*/  STS [R186+0x854], R189 ;  /* 0x000854bdba007388 */ /* 0x000fe20000000800 */
[----:B------:R-:W-:Y:S01]  /*c2c0*/  FFMA.FTZ R178, R171, R172, -R178 ;  /* 0x000000acabb27223 */ /* 0x000fe200000108b2 */
[----:B------:R-:W-:Y:S01]  /*c2d0*/  FFMA.FTZ R177, -R82, R67, R212 ;  /* 0x0000004352b17223 */ /* 0x000fe200000101d4 */
[----:B------:R-:W-:Y:S01]  /*c2e0*/  FMUL.FTZ R182, R124, R166 ;  /* 0x000000a67cb67220 */ /* 0x000fe20000410000 */
[----:B------:R0:W-:Y:S01]  /*c2f0*/  STS [R186+0x874], R185 ;  /* 0x000874b9ba007388 */ /* 0x0001e20000000800 */
[C---:B------:R-:W-:Y:S01]  /*c300*/  FMUL.FTZ R172, R85.reuse, R198 ;  /* 0x000000c655ac7220 */ /* 0x040fe20000410000 */
[C---:B------:R-:W-:Y:S01]  /*c310*/  FMUL.FTZ R190, R85.reuse, R200 ;  /* 0x000000c855be7220 */ /* 0x040fe20000410000 */
[----:B------:R-:W-:Y:S01]  /*c320*/  FFMA.FTZ R205, -R85, R68, R205 ;  /* 0x0000004455cd7223 */ /* 0x000fe200000101cd */
[----:B------:R1:W-:Y:S01]  /*c330*/  STS [R186+0x8b0], R181 ;  /* 0x0008b0b5ba007388 */ /* 0x0003e20000000800 */
[----:B------:R-:W-:Y:S01]  /*c340*/  FMUL.FTZ R204, R139, R172 ;  /* 0x000000ac8bcc7220 */ /* 0x000fe20000410000 */
[----:B------:R-:W-:Y:S01]  /*c350*/  FADD.FTZ R175, R175, R178 ;  /* 0x000000b2afaf7221 */ /* 0x000fe20000010000 */
[----:B------:R-:W-:Y:S01]  /*c360*/  FMUL.FTZ R178, R9, UR47 ;  /* 0x0000002f09b27c20 */ /* 0x000fe20008410000 */
[----:B------:R2:W-:Y:S01]  /*c370*/  STS [R186+0x8b4], R179 ;  /* 0x0008b4b3ba007388 */ /* 0x0005e20000000800 */
[-C--:B------:R-:W-:Y:S01]  /*c380*/  FFMA.FTZ R204, R205, R190.reuse, -R204 ;  /* 0x000000becdcc7223 */ /* 0x080fe200000108cc */
[----:B------:R-:W-:Y:S01]  /*c390*/  FMUL.FTZ R190, R139, R190 ;  /* 0x000000be8bbe7220 */ /* 0x000fe20000410000 */
[----:B0-----:R-:W-:Y:S01]  /*c3a0*/  FMUL.FTZ R185, R188, UR47 ;  /* 0x0000002fbcb97c20 */ /* 0x001fe20008410000 */
[----:B------:R0:W-:Y:S01]  /*c3b0*/  STS [R186+0x8bc], R183 ;  /* 0x0008bcb7ba007388 */ /* 0x0001e20000000800 */
[----:B------:R-:W-:Y:S01]  /*c3c0*/  FMUL.FTZ R199, R174, UR47 ;  /* 0x0000002faec77c20 */ /* 0x000fe20008410000 */
[----:B-1----:R-:W-:Y:S01]  /*c3d0*/  FMUL.FTZ R181, R82, R7 ;  /* 0x0000000752b57220 */ /* 0x002fe20000410000 */
[----:B------:R-:W-:Y:S01]  /*c3e0*/  FFMA.FTZ R195, R205, R172, R190 ;  /* 0x000000accdc37223 */ /* 0x000fe200000100be */
[----:B------:R-:W-:Y:S01]  /*c3f0*/  FMUL.FTZ R190, R194, UR47 ;  /* 0x0000002fc2be7c20 */ /* 0x000fe20008410000 */
[----:B------:R-:W-:Y:S01]  /*c400*/  FFMA.FTZ R216, R192, UR46, R185 ;  /* 0x0000002ec0d87c23 */ /* 0x000fe200080100b9 */
[----:B--2---:R-:W-:Y:S01]  /*c410*/  FFMA.FTZ R179, R171, R158, R176 ;  /* 0x0000009eabb37223 */ /* 0x004fe200000100b0 */
[-C--:B------:R-:W-:Y:S01]  /*c420*/  FMUL.FTZ R176, R124, R181.reuse ;  /* 0x000000b57cb07220 */ /* 0x080fe20000410000 */
[----:B------:R-:W-:Y:S01]  /*c430*/  FFMA.FTZ R182, R177, R181, -R182 ;  /* 0x000000b5b1b67223 */ /* 0x000fe200000108b6 */
[----:B------:R-:W-:Y:S01]  /*c440*/  FMUL.FTZ R185, R173, UR47 ;  /* 0x0000002fadb97c20 */ /* 0x000fe20008410000 */
[----:B------:R-:W-:Y:S01]  /*c450*/  FADD.FTZ R170, R170, R179 ;  /* 0x000000b3aaaa7221 */ /* 0x000fe20000010000 */
[----:B------:R-:W-:Y:S01]  /*c460*/  FFMA.FTZ R179, R177, R166, R176 ;  /* 0x000000a6b1b37223 */ /* 0x000fe200000100b0 */
[----:B------:R-:W-:Y:S01]  /*c470*/  IADD3 R176, PT, PT, R121, 0x20, RZ ;  /* 0x0000002079b07810 */ /* 0x000fe20007ffe0ff */
[----:B------:R-:W-:Y:S01]  /*c480*/  FADD.FTZ R175, R175, R182 ;  /* 0x000000b6afaf7221 */ /* 0x000fe20000010000 */
[----:B------:R-:W-:Y:S01]  /*c490*/  FMUL.FTZ R182, R196, UR47 ;  /* 0x0000002fc4b67c20 */ /* 0x000fe20008410000 */
[----:B------:R-:W-:Y:S01]  /*c4a0*/  FADD.FTZ R170, R170, R179 ;  /* 0x000000b3aaaa7221 */ /* 0x000fe20000010000 */
[----:B------:R-:W-:Y:S01]  /*c4b0*/  LEA.HI R176, R176, R121, RZ, 0x1b ;  /* 0x00000079b0b07211 */ /* 0x000fe200078fd8ff */
[----:B------:R-:W-:Y:S01]  /*c4c0*/  FADD.FTZ R181, R175, R204 ;  /* 0x000000ccafb57221 */ /* 0x000fe20000010000 */
[----:B------:R-:W-:Y:S01]  /*c4d0*/  FMUL.FTZ R175, R198, UR47 ;  /* 0x0000002fc6af7c20 */ /* 0x000fe20008410000 */
[----:B------:R-:W-:Y:S01]  /*c4e0*/  FMUL.FTZ R179, R200, UR47 ;  /* 0x0000002fc8b37c20 */ /* 0x000fe20008410000 */
[----:B------:R-:W-:Y:S01]  /*c4f0*/  LEA R215, R176, UR33, 0x2 ;  /* 0x00000021b0d77c11 */ /* 0x000fe2000f8e10ff */
[----:B------:R-:W-:Y:S01]  /*c500*/  BAR.SYNC.DEFER_BLOCKING 0x0 ;  /* 0x0000000000007b1d */ /* 0x000fe20000010000 */
[----:B------:R-:W-:Y:S01]  /*c510*/  FFMA.FTZ R176, R200, UR46, -R175 ;  /* 0x0000002ec8b07c23 */ /* 0x000fe200080108af */
[----:B------:R-:W-:Y:S01]  /*c520*/  FFMA.FTZ R175, R203, UR46, -R178 ;  /* 0x0000002ecbaf7c23 */ /* 0x000fe200080108b2 */
[----:B------:R-:W-:Y:S01]  /*c530*/  FFMA.FTZ R178, R198, UR46, R179 ;  /* 0x0000002ec6b27c23 */ /* 0x000fe200080100b3 */
[----:B0-----:R-:W-:Y:S01]  /*c540*/  FMUL.FTZ R183, R193, UR47 ;  /* 0x0000002fc1b77c20 */ /* 0x001fe20008410000 */
[C---:B------:R-:W-:Y:S01]  /*c550*/  FFMA.FTZ R179, R7.reuse, UR46, -R182 ;  /* 0x0000002e07b37c23 */ /* 0x040fe200080108b6 */
[----:B------:R-:W-:Y:S01]  /*c560*/  FMUL.FTZ R7, R7, UR47 ;  /* 0x0000002f07077c20 */ /* 0x000fe20008410000 */
[----:B------:R-:W-:Y:S01]  /*c570*/  FFMA.FTZ R214, R184, UR46, R185 ;  /* 0x0000002eb8d67c23 */ /* 0x000fe200080100b9 */
[----:B------:R-:W-:Y:S01]  /*c580*/  FFMA.FTZ R186, R194, UR46, -R183 ;  /* 0x0000002ec2ba7c23 */ /* 0x000fe200080108b7 */
[----:B------:R-:W-:Y:S01]  /*c590*/  FMUL.FTZ R183, R192, UR47 ;  /* 0x0000002fc0b77c20 */ /* 0x000fe20008410000 */
[----:B------:R-:W-:Y:S01]  /*c5a0*/  FFMA.FTZ R182, R196, UR46, R7 ;  /* 0x0000002ec4b67c23 */ /* 0x000fe20008010007 */
[C---:B------:R-:W-:Y:S01]  /*c5b0*/  FMUL.FTZ R7, R191.reuse, UR47 ;  /* 0x0000002fbf077c20 */ /* 0x040fe20008410000 */
[----:B------:R-:W-:Y:S01]  /*c5c0*/  FMUL.FTZ R194, R180, UR47 ;  /* 0x0000002fb4c27c20 */ /* 0x000fe20008410000 */
[----:B------:R-:W-:Y:S01]  /*c5d0*/  FFMA.FTZ R183, R188, UR46, -R183 ;  /* 0x0000002ebcb77c23 */ /* 0x000fe200080108b7 */
[----:B------:R-:W-:Y:S01]  /*c5e0*/  ISETP.GE.AND P2, PT, R6, 0x1, PT ;  /* 0x000000010600780c */ /* 0x000fe20003f46270 */
[----:B------:R-:W-:Y:S01]  /*c5f0*/  FFMA.FTZ R188, R180, UR46, -R7 ;  /* 0x0000002eb4bc7c23 */ /* 0x000fe20008010807 */
[----:B------:R-:W-:Y:S01]  /*c600*/  FMUL.FTZ R180, R184, UR47 ;  /* 0x0000002fb8b47c20 */ /* 0x000fe20008410000 */
[----:B------:R-:W-:Y:S01]  /*c610*/  FFMA.FTZ R213, R191, UR46, R194 ;  /* 0x0000002ebfd57c23 */ /* 0x000fe200080100c2 */
[----:B------:R-:W-:Y:S01]  /*c620*/  FMUL.FTZ R194, R145, UR47 ;  /* 0x0000002f91c27c20 */ /* 0x000fe20008410000 */
[----:B------:R-:W-:Y:S01]  /*c630*/  FMUL.FTZ R7, R168, UR47 ;  /* 0x0000002fa8077c20 */ /* 0x000fe20008410000 */
[----:B------:R-:W-:Y:S01]  /*c640*/  FFMA.FTZ R189, R173, UR46, -R180 ;  /* 0x0000002eadbd7c23 */ /* 0x000fe200080108b4 */
[----:B------:R-:W-:Y:S01]  /*c650*/  FMUL.FTZ R185, R141, UR47 ;  /* 0x0000002f8db97c20 */ /* 0x000fe20008410000 */
[C---:B------:R-:W-:Y:S01]  /*c660*/  FFMA.FTZ R173, R149.reuse, UR46, -R194 ;  /* 0x0000002e95ad7c23 */ /* 0x040fe200080108c2 */
[----:B------:R-:W-:Y:S01]  /*c670*/  FMUL.FTZ R194, R148, UR47 ;  /* 0x0000002f94c27c20 */ /* 0x000fe20008410000 */
[----:B------:R-:W0:Y:S01]  /*c680*/  LDS R215, [R215+0x8c0] ;  /* 0x0008c000d7d77984 */ /* 0x000e220000000800 */
[----:B------:R-:W-:Y:S01]  /*c690*/  FFMA.FTZ R180, R174, UR46, -R7 ;  /* 0x0000002eaeb47c23 */ /* 0x000fe20008010807 */
[----:B------:R-:W-:Y:S01]  /*c6a0*/  FMUL.FTZ R174, R149, UR47 ;  /* 0x0000002f95ae7c20 */ /* 0x000fe20008410000 */
        /* <DEDUP_REMOVED lines=9> */
[----:B------:R-:W-:Y:S01]  /*c740*/  FFMA.FTZ R200, R148, UR46, R5 ;  /* 0x0000002e94c87c23 */ /* 0x000fe20008010005 */
[----:B------:R-:W-:Y:S01]  /*c750*/  FMUL.FTZ R7, R143, UR47 ;  /* 0x0000002f8f077c20 */ /* 0x000fe20008410000 */
[----:B------:R-:W-:Y:S01]  /*c760*/  FMUL.FTZ R5, R140, UR47 ;  /* 0x0000002f8c057c20 */ /* 0x000fe20008410000 */
[----:B------:R-:W-:Y:S01]  /*c770*/  FMUL.FTZ R4, R153, UR47 ;  /* 0x0000002f99047c20 */ /* 0x000fe20008410000 */
[C---:B------:R-:W-:Y:S01]  /*c780*/  FFMA.FTZ R194, R11.reuse, UR46, -R194 ;  /* 0x0000002e0bc27c23 */ /* 0x040fe200080108c2 */
[----:B------:R-:W-:Y:S01]  /*c790*/  FMUL.FTZ R211, R11, UR47 ;  /* 0x0000002f0bd37c20 */ /* 0x000fe20008410000 */
[----:B------:R-:W-:Y:S01]  /*c7a0*/  FFMA.FTZ R209, R141, UR46, R12 ;  /* 0x0000002e8dd17c23 */ /* 0x000fe2000801000c */
[----:B------:R-:W-:Y:S01]  /*c7b0*/  FFMA.FTZ R11, R14, UR46, -R7 ;  /* 0x0000002e0e0b7c23 */ /* 0x000fe20008010807 */
[----:B------:R-:W-:Y:S01]  /*c7c0*/  FADD.FTZ R195, R170, R195 ;  /* 0x000000c3aac37221 */ /* 0x000fe20000010000 */
[----:B------:R-:W-:Y:S01]  /*c7d0*/  FMUL.FTZ R14, R14, UR47 ;  /* 0x0000002f0e0e7c20 */ /* 0x000fe20008410000 */
[C---:B------:R-:W-:Y:S01]  /*c7e0*/  FFMA.FTZ R12, R120.reuse, UR46, -R5 ;  /* 0x0000002e780c7c23 */ /* 0x040fe20008010805 */
[----:B------:R-:W-:Y:S01]  /*c7f0*/  FFMA.FTZ R149, R119, UR46, -R4 ;  /* 0x0000002e77957c23 */ /* 0x000fe20008010804 */
[----:B------:R-:W-:Y:S01]  /*c800*/  FMUL.FTZ R170, R203, UR47 ;  /* 0x0000002fcbaa7c20 */ /* 0x000fe20008410000 */
[----:B------:R-:W-:Y:S01]  /*c810*/  FMUL.FTZ R5, R120, UR47 ;  /* 0x0000002f78057c20 */ /* 0x000fe20008410000 */
[----:B------:R-:W-:Y:S01]  /*c820*/  FMUL.FTZ R4, R119, UR47 ;  /* 0x0000002f77047c20 */ /* 0x000fe20008410000 */
[----:B------:R-:W-:Y:S01]  /*c830*/  FFMA.FTZ R120, R142, UR46, R211 ;  /* 0x0000002e8e787c23 */ /* 0x000fe200080100d3 */
[----:B------:R-:W-:Y:S01]  /*c840*/  FFMA.FTZ R211, R143, UR46, R14 ;  /* 0x0000002e8fd37c23 */ /* 0x000fe2000801000e */
        /* <DEDUP_REMOVED lines=10> */
[----:B------:R-:W-:Y:S08]  /*c8f0*/  @!P2 BRA `(.L_x_12702) ;  /* 0x000000000010a947 */ /* 0x000ff00003800000 */
[----:B------:R-:W-:-:S04]  /*c900*/  LEA.HI R4, R121, R121, RZ, 0x1b ;  /* 0x0000007979047211 */ /* 0x000fc800078fd8ff */
[----:B------:R-:W-:-:S05]  /*c910*/  LEA R4, R4, UR33, 0x2 ;  /* 0x0000002104047c11 */ /* 0x000fca000f8e10ff */
[----:B------:R-:W1:Y:S04]  /*c920*/  LDS R5, [R4+0x840] ;  /* 0x0008400004057984 */ /* 0x000e680000000800 */
[----:B-1----:R1:W-:Y:S02]  /*c930*/  REDG.E.ADD.F32.FTZ.RN.STRONG.GPU desc[UR30][R2.64], R5 ;  /* 0x00000005020079a6 */ /* 0x0023e4000c12f31e */
.L_x_12702:
[----:B------:R-:W-:Y:S05]  /*c940*/  BSYNC.RECONVERGENT B0 ;  /* 0x0000000000007941 */ /* 0x000fea0003800200 */
.L_x_12701:
[----:B------:R-:W-:Y:S04]  /*c950*/  BSSY.RECONVERGENT B0, `(.L_x_12703) ;  /* 0x0000003000007945 */ /* 0x000fe80003800200 */
[----:B------:R-:W-:Y:S05]  /*c960*/  @!P3 BRA `(.L_x_12704) ;  /* 0x000000000004b947 */ /* 0x000fea0003800000 */
[----:B0-----:R2:W-:Y:S02]  /*c970*/  REDG.E.ADD.F32.FTZ.RN.STRONG.GPU desc[UR30][R2.64+0x80], R215 ;  /* 0x000080d7020079a6 */ /* 0x0015e4000c12f31e */
.L_x_12704:
[----:B------:R-:W-:Y:S05]  /*c980*/  BSYNC.RECONVERGENT B0 ;  /* 0x0000000000007941 */ /* 0x000fea0003800200 */
.L_x_12703:
[-C--:B------:R-:W-:Y:S01]  /*c990*/  LEA.HI R204, R204, R121.reuse, RZ, 0x1b ;  /* 0x00000079cccc7211 */ /* 0x080fe200078fd8ff */
[----:B------:R-:W-:Y:S01]  /*c9a0*/  BSSY.RECONVERGENT B0, `(.L_x_12705) ;  /* 0x000000f000007945 */ /* 0x000fe20003800200 */
[----:B------:R-:W-:Y:S02]  /*c9b0*/  ISETP.GE.AND P6, PT, R6, 0x41, PT ;  /* 0x000000410600780c */ /* 0x000fe40003fc6270 */
[----:B-1----:R-:W-:Y:S02]  /*c9c0*/  LEA R5, R204, UR33, 0x2 ;  /* 0x00000021cc057c11 */ /* 0x002fe4000f8e10ff */
[C---:B------:R-:W-:Y:S02]  /*c9d0*/  IADD3 R4, PT, PT, R121.reuse, 0x80, RZ ;  /* 0x0000008079047810 */ /* 0x040fe40007ffe0ff */
[----:B------:R-:W-:Y:S02]  /*c9e0*/  LEA.HI R206, R206, R121, RZ, 0x1b ;  /* 0x00000079cece7211 */ /* 0x000fe400078fd8ff */
[----:B------:R-:W1:Y:S01]  /*c9f0*/  LDS R5, [R5+0x940] ;  /* 0x0009400005057984 */ /* 0x000e620000000800 */
        /* <DEDUP_REMOVED lines=9> */
.L_x_12706:
[----:B------:R-:W-:Y:S05]  /*ca90*/  BSYNC.RECONVERGENT B0 ;  /* 0x0000000000007941 */ /* 0x000fea0003800200 */
.L_x_12705:
[----:B-1-3--:R1:W3:Y:S01]  /*caa0*/  LDS R5, [R206+0x9c0] ;  /* 0x0009c000ce057984 */ /* 0x00a2e20000000800 */
[----:B------:R-:W-:Y:S01]  /*cab0*/  BSSY.RECONVERGENT B0, `(.L_x_12707) ;  /* 0x0000006000007945 */ /* 0x000fe20003800200 */
[----:B------:R-:W-:Y:S02]  /*cac0*/  IADD3 R204, PT, PT, R121, 0xc0, RZ ;  /* 0x000000c079cc7810 */ /* 0x000fe40007ffe0ff */
[----:B------:R-:W-:Y:S02]  /*cad0*/  LEA.HI R218, R218, R121, RZ, 0x1b ;  /* 0x00000079dada7211 */ /* 0x000fe400078fd8ff */
[----:B------:R-:W-:Y:S01]  /*cae0*/  LEA R4, R4, UR33, 0x2 ;  /* 0x0000002104047c11 */ /* 0x000fe2000f8e10ff */
[----:B------:R-:W-:Y:S06]  /*caf0*/  @!P2 BRA `(.L_x_12708) ;  /* 0x000000000004a947 */ /* 0x000fec0003800000 */
[----:B---3--:R4:W-:Y:S02]  /*cb00*/  REDG.E.ADD.F32.FTZ.RN.STRONG.GPU desc[UR30][R2.64+0x180], R5 ;  /* 0x00018005020079a6 */ /* 0x0089e4000c12f31e */
.L_x_12708:
[----:B------:R-:W-:Y:S05]  /*cb10*/  BSYNC.RECONVERGENT B0 ;  /* 0x0000000000007941 */ /* 0x000fea0003800200 */
.L_x_12707:
[----:B---34-:R3:W4:Y:S01]  /*cb20*/  LDS R5, [R4+0xa40] ;  /* 0x000a400004057984 */ /* 0x0187220000000800 */
[----:B------:R-:W-:Y:S01]  /*cb30*/  BSSY.RECONVERGENT B0, `(.L_x_12709) ;  /* 0x0000005000007945 */ /* 0x000fe20003800200 */
[----:B------:R-:W-:Y:S02]  /*cb40*/  LEA.HI R204, R204, R121, RZ, 0x1b ;  /* 0x00000079cccc7211 */ /* 0x000fe400078fd8ff */
[----:B------:R-:W-:Y:S01]  /*cb50*/  LEA R218, R218, UR33, 0x2 ;  /* 0x00000021dada7c11 */ /* 0x000fe2000f8e10ff */
[----:B------:R-:W-:Y:S06]  /*cb60*/  @!P3 BRA `(.L_x_12710) ;  /* 0x000000000004b947 */ /* 0x000fec0003800000 */
[----:B----4-:R4:W-:Y:S02]  /*cb70*/  REDG.E.ADD.F32.FTZ.RN.STRONG.GPU desc[UR30][R2.64+0x200], R5 ;  /* 0x00020005020079a6 */ /* 0x0109e4000c12f31e */
.L_x_12710:
[----:B------:R-:W-:Y:S05]  /*cb80*/  BSYNC.RECONVERGENT B0 ;  /* 0x0000000000007941 */ /* 0x000fea0003800200 */
.L_x_12709:
[----:B----4-:R4:W0:Y:S01]  /*cb90*/  LDS R5, [R218+0xac0] ;  /* 0x000ac000da057984 */ /* 0x0108220000000800 */
[----:B------:R-:W-:Y:S01]  /*cba0*/  BSSY.RECONVERGENT B0, `(.L_x_12711) ;  /* 0x0000004000007945 */ /* 0x000fe20003800200 */
[----:B------:R-:W-:-:S03]  /*cbb0*/  LEA R7, R204, UR33, 0x2 ;  /* 0x00000021cc077c11 */ /* 0x000fc6000f8e10ff */
[----:B------:R-:W-:Y:S05]  /*cbc0*/  @!P4 BRA `(.L_x_12712) ;  /* 0x000000000004c947 */ /* 0x000fea0003800000 */
[----:B0-----:R0:W-:Y:S02]  /*cbd0*/  REDG.E.ADD.F32.FTZ.RN.STRONG.GPU desc[UR30][R2.64+0x280], R5 ;  /* 0x00028005020079a6 */ /* 0x0011e4000c12f31e */
.L_x_12712:
[----:B------:R-:W-:Y:S05]  /*cbe0*/  BSYNC.RECONVERGENT B0 ;  /* 0x0000000000007941 */ /* 0x000fea0003800200 */
.L_x_12711:
[----:B0-----:R0:W0:Y:S01]  /*cbf0*/  LDS R5, [R7+0xb40] ;  /* 0x000b400007057984 */ /* 0x0010220000000800 */
[----:B------:R-:W-:Y:S01]  /*cc00*/  BSSY.RECONVERGENT B0, `(.L_x_12713) ;  /* 0x0000005000007945 */ /* 0x000fe20003800200 */
[C---:B---3--:R-:W-:Y:S02]  /*cc10*/  IADD3 R4, PT, PT, R121.reuse, 0xe0, RZ ;  /* 0x000000e079047810 */ /* 0x048fe40007ffe0ff */
[----:B------:R-:W-:Y:S01]  /*cc20*/  IADD3 R204, PT, PT, R121, 0x100, RZ ;  /* 0x0000010079cc7810 */ /* 0x000fe20007ffe0ff */
[----:B------:R-:W-:Y:S06]  /*cc30*/  @!P5 BRA `(.L_x_12714) ;  /* 0x000000000004d947 */ /* 0x000fec0003800000 */
[----:B0-----:R3:W-:Y:S02]  /*cc40*/  REDG.E.ADD.F32.FTZ.RN.STRONG.GPU desc[UR30][R2.64+0x300], R5 ;  /* 0x00030005020079a6 */ /* 0x0017e4000c12f31e */
.L_x_12714:
[----:B------:R-:W-:Y:S05]  /*cc50*/  BSYNC.RECONVERGENT B0 ;  /* 0x0000000000007941 */ /* 0x000fea0003800200 */
.L_x_12713:
[-C--:B------:R-:W-:Y:S01]  /*cc60*/  LEA.HI R4, R4, R121.reuse, RZ, 0x1b ;  /* 0x0000007904047211 */ /* 0x080fe200078fd8ff */
[----:B------:R-:W-:Y:S01]  /*cc70*/  BSSY.RECONVERGENT B0, `(.L_x_12715) ;  /* 0x000000f000007945 */ /* 0x000fe20003800200 */
[----:B------:R-:W-:Y:S02]  /*cc80*/  ISETP.GE.AND P6, PT, R6, 0xe1, PT ;  /* 0x000000e10600780c */ /* 0x000fe40003fc6270 */
[----:B------:R-:W-:Y:S02]  /*cc90*/  LEA R4, R4, UR33, 0x2 ;  /* 0x0000002104047c11 */ /* 0x000fe4000f8e10ff */
[C---:B-1----:R-:W-:Y:S02]  /*cca0*/  IADD3 R206, PT, PT, R121.reuse, 0x120, RZ ;  /* 0x0000012079ce7810 */ /* 0x042fe40007ffe0ff */
[----:B------:R-:W-:Y:S01]  /*ccb0*/  LEA.HI R204, R204, R121, RZ, 0x1b ;  /* 0x00000079cccc7211 */ /* 0x000fe200078fd8ff */
[----:B0--3--:R0:W1:Y:S01]  /*ccc0*/  LDS R5, [R4+0xbc0] ;  /* 0x000bc00004057984 */ /* 0x0090620000000800 */
        /* <DEDUP_REMOVED lines=9> */
.L_x_12716:
[----:B------:R-:W-:Y:S05]  /*cd60*/  BSYNC.RECONVERGENT B0 ;  /* 0x0000000000007941 */ /* 0x000fea0003800200 */
.L_x_12715:
[----:B-1-3--:R1:W3:Y:S01]  /*cd70*/  LDS R5, [R204+0xc40] ;  /* 0x000c4000cc057984 */ /* 0x00a2e20000000800 */
[----:B------:R-:W-:Y:S01]  /*cd80*/  BSSY.RECONVERGENT B0, `(.L_x_12717) ;  /* 0x0000006000007945 */ /* 0x000fe20003800200 */
[----:B0-----:R-:W-:Y:S02]  /*cd90*/  IADD3 R4, PT, PT, R121, 0x160, RZ ;  /* 0x0000016079047810 */ /* 0x001fe40007ffe0ff */
[----:B------:R-:W-:Y:S02]  /*cda0*/  LEA.HI R218, R218, R121, RZ, 0x1b ;  /* 0x00000079dada7211 */ /* 0x000fe400078fd8ff */
[----:B------:R-:W-:Y:S01]  /*cdb0*/  LEA R206, R206, UR33, 0x2 ;  /* 0x00000021cece7c11 */ /* 0x000fe2000f8e10ff */
[----:B------:R-:W-:Y:S06]  /*cdc0*/  @!P2 BRA `(.L_x_12718) ;  /* 0x000000000004a947 */ /* 0x000fec0003800000 */
[----:B---3--:R0:W-:Y:S02]  /*cdd0*/  REDG.E.ADD.F32.FTZ.RN.STRONG.GPU desc[UR30][R2.64+0x400], R5 ;  /* 0x00040005020079a6 */ /* 0x0081e4000c12f31e */
.L_x_12718:
[----:B------:R-:W-:Y:S05]  /*cde0*/  BSYNC.RECONVERGENT B0 ;  /* 0x0000000000007941 */ /* 0x000fea0003800200 */
.L_x_12717:
[----:B0--3--:R0:W3:Y:S01]  /*cdf0*/  LDS R5, [R206+0xcc0] ;  /* 0x000cc000ce057984 */ /* 0x0090e20000000800 */
[----:B------:R-:W-:Y:S01]  /*ce00*/  BSSY.RECONVERGENT B0, `(.L_x_12719) ;  /* 0x0000005000007945 */ /* 0x000fe20003800200 */
[----:B------:R-:W-:Y:S02]  /*ce10*/  LEA.HI R4, R4, R121, RZ, 0x1b ;  /* 0x0000007904047211 */ /* 0x000fe400078fd8ff */
[----:B------:R-:W-:Y:S01]  /*ce20*/  LEA R218, R218, UR33, 0x2 ;  /* 0x00000021dada7c11 */ /* 0x000fe2000f8e10ff */
[----:B------:R-:W-:Y:S06]  /*ce30*/  @!P3 BRA `(.L_x_12720) ;  /* 0x000000000004b947 */ /* 0x000fec0003800000 */
[----:B---3--:R4:W-:Y:S02]  /*ce40*/  REDG.E.ADD.F32.FTZ.RN.STRONG.GPU desc[UR30][R2.64+0x480], R5 ;  /* 0x00048005020079a6 */ /* 0x0089e4000c12f31e */
.L_x_12720:
[----:B------:R-:W-:Y:S05]  /*ce50*/  BSYNC.RECONVERGENT B0 ;  /* 0x0000000000007941 */ /* 0x000fea0003800200 */
.L_x_12719:
[----:B---34-:R3:W4:Y:S01]  /*ce60*/  LDS R5, [R218+0xd40] ;  /* 0x000d4000da057984 */ /* 0x0187220000000800 */
[----:B------:R-:W-:Y:S01]  /*ce70*/  BSSY.RECONVERGENT B0, `(.L_x_12721) ;  /* 0x0000004000007945 */ /* 0x000fe20003800200 */
[----:B------:R-:W-:-:S03]  /*ce80*/  LEA R7, R4, UR33, 0x2 ;  /* 0x0000002104077c11 */ /* 0x000fc6000f8e10ff */
[----:B------:R-:W-:Y:S05]  /*ce90*/  @!P4 BRA `(.L_x_12722) ;  /* 0x000000000004c947 */ /* 0x000fea0003800000 */
[----:B----4-:R4:W-:Y:S02]  /*cea0*/  REDG.E.ADD.F32.FTZ.RN.STRONG.GPU desc[UR30][R2.64+0x500], R5 ;  /* 0x00050005020079a6 */ /* 0x0109e4000c12f31e */
.L_x_12722:
[----:B------:R-:W-:Y:S05]  /*ceb0*/  BSYNC.RECONVERGENT B0 ;  /* 0x0000000000007941 */ /* 0x000fea0003800200 */
.L_x_12721:
[----:B----4-:R4:W0:Y:S01]  /*cec0*/  LDS R5, [R7+0xdc0] ;  /* 0x000dc00007057984 */ /* 0x0108220000000800 */
[----:B------:R-:W-:Y:S01]  /*ced0*/  BSSY.RECONVERGENT B0, `(.L_x_12723) ;  /* 0x0000005000007945 */ /* 0x000fe20003800200 */
[C---:B------:R-:W-:Y:S02]  /*cee0*/  IADD3 R4, PT, PT, R121.reuse, 0x180, RZ ;  /* 0x0000018079047810 */ /* 0x040fe40007ffe0ff */
[----:B-1----:R-:W-:Y:S01]  /*cef0*/  IADD3 R204, PT, PT, R121, 0x1a0, RZ ;  /* 0x000001a079cc7810 */ /* 0x002fe20007ffe0ff */
[----:B------:R-:W-:Y:S06]  /*cf00*/  @!P5 BRA `(.L_x_12724) ;  /* 0x000000000004d947 */ /* 0x000fec0003800000 */
[----:B0-----:R1:W-:Y:S02]  /*cf10*/  REDG.E.ADD.F32.FTZ.RN.STRONG.GPU desc[UR30][R2.64+0x580], R5 ;  /* 0x00058005020079a6 */ /* 0x0013e4000c12f31e */
.L_x_12724:
[----:B------:R-:W-:Y:S05]  /*cf20*/  BSYNC.RECONVERGENT B0 ;  /* 0x0000000000007941 */ /* 0x000fea0003800200 */
.L_x_12723:
[-C--:B------:R-:W-:Y:S01]  /*cf30*/  LEA.HI R4, R4, R121.reuse, RZ, 0x1b ;  /* 0x0000007904047211 */ /* 0x080fe200078fd8ff */
[----:B------:R-:W-:Y:S01]  /*cf40*/  BSSY.RECONVERGENT B0, `(.L_x_12725) ;  /* 0x000000f000007945 */ /* 0x000fe20003800200 */
[----:B------:R-:W-:Y:S02]  /*cf50*/  ISETP.GE.AND P6, PT, R6, 0x181, PT ;  /* 0x000001810600780c */ /* 0x000fe40003fc6270 */
[----:B------:R-:W-:Y:S02]  /*cf60*/  LEA R4, R4, UR33, 0x2 ;  /* 0x0000002104047c11 */ /* 0x000fe4000f8e10ff */
[C---:B0-----:R-:W-:Y:S02]  /*cf70*/  IADD3 R206, PT, PT, R121.reuse, 0x1c0, RZ ;  /* 0x000001c079ce7810 */ /* 0x041fe40007ffe0ff */
[----:B------:R-:W-:Y:S01]  /*cf80*/  LEA.HI R204, R204, R121, RZ, 0x1b ;  /* 0x00000079cccc7211 */ /* 0x000fe200078fd8ff */
[----:B-1----:R0:W1:Y:S01]  /*cf90*/  LDS R5, [R4+0xe40] ;  /* 0x000e400004057984 */ /* 0x0020620000000800 */
        /* <DEDUP_REMOVED lines=9> */
.L_x_12726:
[----:B------:R-:W-:Y:S05]  /*d030*/  BSYNC.RECONVERGENT B0 ;  /* 0x0000000000007941 */ /* 0x000fea0003800200 */
.L_x_12725:
[----:B-1-3--:R1:W3:Y:S01]  /*d040*/  LDS R5, [R204+0xec0] ;  /* 0x000ec000cc057984 */ /* 0x00a2e20000000800 */
[----:B------:R-:W-:Y:S01]  /*d050*/  BSSY.RECONVERGENT B0, `(.L_x_12727) ;  /* 0x0000005000007945 */ /* 0x000fe20003800200 */
[----:B------:R-:W-:Y:S02]  /*d060*/  LEA.HI R218, R218, R121, RZ, 0x1b ;  /* 0x00000079dada7211 */ /* 0x000fe400078fd8ff */
[----:B------:R-:W-:Y:S01]  /*d070*/  LEA R206, R206, UR33, 0x2 ;  /* 0x00000021cece7c11 */ /* 0x000fe2000f8e10ff */
[----:B------:R-:W-:Y:S06]  /*d080*/  @!P2 BRA `(.L_x_12728) ;  /* 0x000000000004a947 */ /* 0x000fec0003800000 */
[----:B---3--:R3:W-:Y:S02]  /*d090*/  REDG.E.ADD.F32.FTZ.RN.STRONG.GPU desc[UR30][R2.64+0x680], R5 ;  /* 0x00068005020079a6 */ /* 0x0087e4000c12f31e */
.L_x_12728:
[----:B------:R-:W-:Y:S05]  /*d0a0*/  BSYNC.RECONVERGENT B0 ;  /* 0x0000000000007941 */ /* 0x000fea0003800200 */
.L_x_12727:
[----:B---3--:R3:W0:Y:S01]  /*d0b0*/  LDS R5, [R206+0xf40] ;  /* 0x000f4000ce057984 */ /* 0x0086220000000800 */
[----:B------:R-:W-:Y:S01]  /*d0c0*/  BSSY.RECONVERGENT B0, `(.L_x_12729) ;  /* 0x0000005000007945 */ /* 0x000fe20003800200 */
[----:B------:R-:W-:Y:S02]  /*d0d0*/  LEA.HI R10, R10, R121, RZ, 0x1b ;  /* 0x000000790a0a7211 */ /* 0x000fe400078fd8ff */
[----:B------:R-:W-:Y:S01]  /*d0e0*/  LEA R218, R218, UR33, 0x2 ;  /* 0x00000021dada7c11 */ /* 0x000fe2000f8e10ff */
[----:B------:R-:W-:Y:S06]  /*d0f0*/  @!P3 BRA `(.L_x_12730) ;  /* 0x000000000004b947 */ /* 0x000fec0003800000 */
[----:B0-----:R0:W-:Y:S02]  /*d100*/  REDG.E.ADD.F32.FTZ.RN.STRONG.GPU desc[UR30][R2.64+0x700], R5 ;  /* 0x00070005020079a6 */ /* 0x0011e4000c12f31e */
.L_x_12730:
[----:B------:R-:W-:Y:S05]  /*d110*/  BSYNC.RECONVERGENT B0 ;  /* 0x0000000000007941 */ /* 0x000fea0003800200 */
.L_x_12729:
[----:B0-----:R0:W0:Y:S01]  /*d120*/  LDS R5, [R218+0xfc0] ;  /* 0x000fc000da057984 */ /* 0x0010220000000800 */
[----:B------:R-:W-:Y:S01]  /*d130*/  BSSY.RECONVERGENT B0, `(.L_x_12731) ;  /* 0x0000004000007945 */ /* 0x000fe20003800200 */
[----:B----4-:R-:W-:-:S03]  /*d140*/  LEA R7, R10, UR33, 0x2 ;  /* 0x000000210a077c11 */ /* 0x010fc6000f8e10ff */
[----:B------:R-:W-:Y:S05]  /*d150*/  @!P4 BRA `(.L_x_12732) ;  /* 0x000000000004c947 */ /* 0x000fea0003800000 */
[----:B0-----:R4:W-:Y:S02]  /*d160*/  REDG.E.ADD.F32.FTZ.RN.STRONG.GPU desc[UR30][R2.64+0x780], R5 ;  /* 0x00078005020079a6 */ /* 0x0019e4000c12f31e */
.L_x_12732:
[----:B------:R-:W-:Y:S05]  /*d170*/  BSYNC.RECONVERGENT B0 ;  /* 0x0000000000007941 */ /* 0x000fea0003800200 */
.L_x_12731:
[----:B0---4-:R0:W4:Y:S01]  /*d180*/  LDS R5, [R7+0x1040] ;  /* 0x0010400007057984 */ /* 0x0111220000000800 */
[----:B------:R-:W-:Y:S01]  /*d190*/  BSSY.RECONVERGENT B0, `(.L_x_12733) ;  /* 0x0000005000007945 */ /* 0x000fe20003800200 */
[C---:B------:R-:W-:Y:S02]  /*d1a0*/  IADD3 R4, PT, PT, R121.reuse, 0x220, RZ ;  /* 0x0000022079047810 */ /* 0x040fe40007ffe0ff */
[----:B------:R-:W-:Y:S01]  /*d1b0*/  IADD3 R10, PT, PT, R121, 0x240, RZ ;  /* 0x00000240790a7810 */ /* 0x000fe20007ffe0ff */
[----:B------:R-:W-:Y:S06]  /*d1c0*/  @!P5 BRA `(.L_x_12734) ;  /* 0x000000000004d947 */ /* 0x000fec0003800000 */
[----:B----4-:R4:W-:Y:S02]  /*d1d0*/  REDG.E.ADD.F32.FTZ.RN.STRONG.GPU desc[UR30][R2.64+0x800], R5 ;  /* 0x00080005020079a6 */ /* 0x0109e4000c12f31e */
.L_x_12734:
[----:B------:R-:W-:Y:S05]  /*d1e0*/  BSYNC.RECONVERGENT B0 ;  /* 0x0000000000007941 */ /* 0x000fea0003800200 */
.L_x_12733:
[-C--:B------:R-:W-:Y:S01]  /*d1f0*/  LEA.HI R4, R4, R121.reuse, RZ, 0x1b ;  /* 0x0000007904047211 */ /* 0x080fe200078fd8ff */
[----:B------:R-:W-:Y:S01]  /*d200*/  BSSY.RECONVERGENT B0, `(.L_x_12735) ;  /* 0x000000f000007945 */ /* 0x000fe20003800200 */
[----:B------:R-:W-:Y:S02]  /*d210*/  ISETP.GE.AND P6, PT, R6, 0x221, PT ;  /* 0x000002210600780c */ /* 0x000fe40003fc6270 */
[----:B------:R-:W-:Y:S02]  /*d220*/  LEA R4, R4, UR33, 0x2 ;  /* 0x0000002104047c11 */ /* 0x000fe4000f8e10ff */
[C---:B-1----:R-:W-:Y:S02]  /*d230*/  IADD3 R204, PT, PT, R121.reuse, 0x260, RZ ;  /* 0x0000026079cc7810 */ /* 0x042fe40007ffe0ff */
[----:B------:R-:W-:Y:S01]  /*d240*/  LEA.HI R10, R10, R121, RZ, 0x1b ;  /* 0x000000790a0a7211 */ /* 0x000fe200078fd8ff */
[----:B----4-:R1:W4:Y:S01]  /*d250*/  LDS R5, [R4+0x10c0] ;  /* 0x0010c00004057984 */ /* 0x0103220000000800 */
[----:B---3--:R-:W-:-:S02]  /*d260*/  IADD3 R206, PT, PT, R121, 0x280, RZ ;  /* 0x0000028079ce7810 */ /* 0x008fc40007ffe0ff */
[----:B------:R-:W-:Y:S02]  /*d270*/  LEA.HI R204, R204, R121, RZ, 0x1b ;  /* 0x00000079cccc7211 */ /* 0x000fe400078fd8ff */
[----:B------:R-:W-:Y:S02]  /*d280*/  LEA R10, R10, UR33, 0x2 ;  /* 0x000000210a0a7c11 */ /* 0x000fe4000f8e10ff */
[C---:B------:R-:W-:Y:S02]  /*d290*/  ISETP.GE.AND P2, PT, R6.reuse, 0x241, PT ;  /* 0x000002410600780c */ /* 0x040fe40003f46270 */
[C---:B------:R-:W-:Y:S02]  /*d2a0*/  ISETP.GE.AND P3, PT, R6.reuse, 0x261, PT ;  /* 0x000002610600780c */ /* 0x040fe40003f66270 */
[C---:B------:R-:W-:Y:S02]  /*d2b0*/  ISETP.GE.AND P4, PT, R6.reuse, 0x281, PT ;  /* 0x000002810600780c */ /* 0x040fe40003f86270 */
[----:B------:R-:W-:Y:S01]  /*d2c0*/  ISETP.GE.AND P5, PT, R6, 0x2a1, PT ;  /* 0x000002a10600780c */ /* 0x000fe20003fa6270 */
[----:B-1----:R-:W-:-:S12]  /*d2d0*/  @!P6 BRA `(.L_x_12736) ;  /* 0x000000000004e947 */ /* 0x002fd80003800000 */
[----:B----4-:R1:W-:Y:S02]  /*d2e0*/  REDG.E.ADD.F32.FTZ.RN.STRONG.GPU desc[UR30][R2.64+0x880], R5 ;  /* 0x00088005020079a6 */ /* 0x0103e4000c12f31e */
.L_x_12736:
[----:B------:R-:W-:Y:S05]  /*d2f0*/  BSYNC.RECONVERGENT B0 ;  /* 0x0000000000007941 */ /* 0x000fea0003800200 */
.L_x_12735:
[----:B-1--4-:R1:W3:Y:S01]  /*d300*/  LDS R5, [R10+0x1140] ;  /* 0x001140000a057984 */ /* 0x0122e20000000800 */
[----:B------:R-:W-:Y:S01]  /*d310*/  BSSY.RECONVERGENT B0, `(.L_x_12737) ;  /* 0x0000006000007945 */ /* 0x000fe20003800200 */
[----:B------:R-:W-:Y:S02]  /*d320*/  IADD3 R4, PT, PT, R121, 0x2a0, RZ ;  /* 0x000002a079047810 */ /* 0x000fe40007ffe0ff */
[----:B------:R-:W-:Y:S02]  /*d330*/  LEA.HI R206, R206, R121, RZ, 0x1b ;  /* 0x00000079cece7211 */ /* 0x000fe400078fd8ff */
[----:B------:R-:W-:Y:S01]  /*d340*/  LEA R204, R204, UR33, 0x2 ;  /* 0x00000021cccc7c11 */ /* 0x000fe2000f8e10ff */
[----:B------:R-:W-:Y:S06]  /*d350*/  @!P2 BRA `(.L_x_12738) ;  /* 0x000000000004a947 */ /* 0x000fec0003800000 */
[----:B---3--:R4:W-:Y:S02]  /*d360*/  REDG.E.ADD.F32.FTZ.RN.STRONG.GPU desc[UR30][R2.64+0x900], R5 ;  /* 0x00090005020079a6 */ /* 0x0089e4000c12f31e */
.L_x_12738:
[----:B------:R-:W-:Y:S05]  /*d370*/  BSYNC.RECONVERGENT B0 ;  /* 0x0000000000007941 */ /* 0x000fea0003800200 */
.L_x_12737:
[----:B---34-:R3:W4:Y:S01]  /*d380*/  LDS R5, [R204+0x11c0] ;  /* 0x0011c000cc057984 */ /* 0x0187220000000800 */
[----:B------:R-:W-:Y:S01]  /*d390*/  BSSY.RECONVERGENT B0, `(.L_x_12739) ;  /* 0x0000005000007945 */ /* 0x000fe20003800200 */
[----:B------:R-:W-:Y:S02]  /*d3a0*/  LEA.HI R4, R4, R121, RZ, 0x1b ;  /* 0x0000007904047211 */ /* 0x000fe400078fd8ff */
[----:B------:R-:W-:Y:S01]  /*d3b0*/  LEA R206, R206, UR33, 0x2 ;  /* 0x00000021cece7c11 */ /* 0x000fe2000f8e10ff */
[----:B------:R-:W-:Y:S06]  /*d3c0*/  @!P3 BRA `(.L_x_12740) ;  /* 0x000000000004b947 */ /* 0x000fec0003800000 */
[----:B----4-:R4:W-:Y:S02]  /*d3d0*/  REDG.E.ADD.F32.FTZ.RN.STRONG.GPU desc[UR30][R2.64+0x980], R5 ;  /* 0x00098005020079a6 */ /* 0x0109e4000c12f31e */
.L_x_12740:
[----:B------:R-:W-:Y:S05]  /*d3e0*/  BSYNC.RECONVERGENT B0 ;  /* 0x0000000000007941 */ /* 0x000fea0003800200 */
.L_x_12739:
[----:B----4-:R4:W1:Y:S01]  /*d3f0*/  LDS R5, [R206+0x1240] ;  /* 0x00124000ce057984 */ /* 0x0108620000000800 */
[----:B------:R-:W-:Y:S01]  /*d400*/  BSSY.RECONVERGENT B0, `(.L_x_12741) ;  /* 0x0000004000007945 */ /* 0x000fe20003800200 */
[----:B0-----:R-:W-:-:S03]  /*d410*/  LEA R7, R4, UR33, 0x2 ;  /* 0x0000002104077c11 */ /* 0x001fc6000f8e10ff */
[----:B------:R-:W-:Y:S05]  /*d420*/  @!P4 BRA `(.L_x_12742) ;  /* 0x000000000004c947 */ /* 0x000fea0003800000 */
[----:B-1----:R0:W-:Y:S02]  /*d430*/  REDG.E.ADD.F32.FTZ.RN.STRONG.GPU desc[UR30][R2.64+0xa00], R5 ;  /* 0x000a0005020079a6 */ /* 0x0021e4000c12f31e */
.L_x_12742:
[----:B------:R-:W-:Y:S05]  /*d440*/  BSYNC.RECONVERGENT B0 ;  /* 0x0000000000007941 */ /* 0x000fea0003800200 */
.L_x_12741:
[----:B01----:R0:W1:Y:S01]  /*d450*/  LDS R5, [R7+0x12c0] ;  /* 0x0012c00007057984 */ /* 0x0030620000000800 */
[----:B------:R-:W-:Y:S01]  /*d460*/  BSSY.RECONVERGENT B0, `(.L_x_12743) ;  /* 0x0000005000007945 */ /* 0x000fe20003800200 */
[C---:B------:R-:W-:Y:S02]  /*d470*/  IADD3 R4, PT, PT, R121.reuse, 0x2c0, RZ ;  /* 0x000002c079047810 */ /* 0x040fe40007ffe0ff */
[----:B------:R-:W-:Y:S01]  /*d480*/  IADD3 R10, PT, PT, R121, 0x2e0, RZ ;  /* 0x000002e0790a7810 */ /* 0x000fe20007ffe0ff */
[----:B------:R-:W-:Y:S06]  /*d490*/  @!P5 BRA `(.L_x_12744) ;  /* 0x000000000004d947 */ /* 0x000fec0003800000 */
[----:B-1----:R1:W-:Y:S02]  /*d4a0*/  REDG.E.ADD.F32.FTZ.RN.STRONG.GPU desc[UR30][R2.64+0xa80], R5 ;  /* 0x000a8005020079a6 */ /* 0x0023e4000c12f31e */
.L_x_12744:
[----:B------:R-:W-:Y:S05]  /*d4b0*/  BSYNC.RECONVERGENT B0 ;  /* 0x0000000000007941 */ /* 0x000fea0003800200 */
.L_x_12743:
        /* <DEDUP_REMOVED lines=16> */
.L_x_12746:
[----:B------:R-:W-:Y:S05]  /*d5c0*/  BSYNC.RECONVERGENT B0 ;  /* 0x0000000000007941 */ /* 0x000fea0003800200 */
.L_x_12745:
[----:B---34-:R3:W4:Y:S01]  /*d5d0*/  LDS R5, [R10+0x13c0] ;  /* 0x0013c0000a057984 */ /* 0x0187220000000800 */
[----:B------:R-:W-:Y:S01]  /*d5e0*/  BSSY.RECONVERGENT B0, `(.L_x_12747) ;  /* 0x0000006000007945 */ /* 0x000fe20003800200 */
[----:B-1----:R-:W-:Y:S02]  /*d5f0*/  IADD3 R4, PT, PT, R121, 0x340, RZ ;  /* 0x0000034079047810 */ /* 0x002fe40007ffe0ff */
[----:B------:R-:W-:Y:S02]  /*d600*/  LEA.HI R206, R206, R121, RZ, 0x1b ;  /* 0x00000079cece7211 */ /* 0x000fe400078fd8ff */
[----:B------:R-:W-:Y:S01]  /*d610*/  LEA R204, R204, UR33, 0x2 ;  /* 0x00000021cccc7c11 */ /* 0x000fe2000f8e10ff */
[----:B------:R-:W-:Y:S06]  /*d620*/  @!P2 BRA `(.L_x_12748) ;  /* 0x000000000004a947 */ /* 0x000fec0003800000 */
[----:B----4-:R1:W-:Y:S02]  /*d630*/  REDG.E.ADD.F32.FTZ.RN.STRONG.GPU desc[UR30][R2.64+0xb80], R5 ;  /* 0x000b8005020079a6 */ /* 0x0103e4000c12f31e */
.L_x_12748:
[----:B------:R-:W-:Y:S05]  /*d640*/  BSYNC.RECONVERGENT B0 ;  /* 0x0000000000007941 */ /* 0x000fea0003800200 */
.L_x_12747:
[----:B-1--4-:R1:W4:Y:S01]  /*d650*/  LDS R5, [R204+0x1440] ;  /* 0x00144000cc057984 */ /* 0x0123220000000800 */
[----:B------:R-:W-:Y:S01]  /*d660*/  BSSY.RECONVERGENT B0, `(.L_x_12749) ;  /* 0x0000005000007945 */ /* 0x000fe20003800200 */
[----:B------:R-:W-:Y:S02]  /*d670*/  LEA.HI R4, R4, R121, RZ, 0x1b ;  /* 0x0000007904047211 */ /* 0x000fe400078fd8ff */
[----:B------:R-:W-:Y:S01]  /*d680*/  LEA R206, R206, UR33, 0x2 ;  /* 0x00000021cece7c11 */ /* 0x000fe2000f8e10ff */
[----:B------:R-:W-:Y:S06]  /*d690*/  @!P3 BRA `(.L_x_12750) ;  /* 0x000000000004b947 */ /* 0x000fec0003800000 */
[----:B----4-:R4:W-:Y:S02]  /*d6a0*/  REDG.E.ADD.F32.FTZ.RN.STRONG.GPU desc[UR30][R2.64+0xc00], R5 ;  /* 0x000c0005020079a6 */ /* 0x0109e4000c12f31e */
.L_x_12750:
[----:B------:R-:W-:Y:S05]  /*d6b0*/  BSYNC.RECONVERGENT B0 ;  /* 0x0000000000007941 */ /* 0x000fea0003800200 */
.L_x_12749:
[----:B----4-:R4:W0:Y:S01]  /*d6c0*/  LDS R5, [R206+0x14c0] ;  /* 0x0014c000ce057984 */ /* 0x0108220000000800 */
[----:B------:R-:W-:Y:S01]  /*d6d0*/  BSSY.RECONVERGENT B0, `(.L_x_12751) ;  /* 0x0000006000007945 */ /* 0x000fe20003800200 */
[C---:B---3--:R-:W-:Y:S02]  /*d6e0*/  IADD3 R10, PT, PT, R121.reuse, 0x360, RZ ;  /* 0x00000360790a7810 */ /* 0x048fe40007ffe0ff */
[----:B-1----:R-:W-:Y:S02]  /*d6f0*/  IADD3 R204, PT, PT, R121, 0x380, RZ ;  /* 0x0000038079cc7810 */ /* 0x002fe40007ffe0ff */
[----:B------:R-:W-:Y:S01]  /*d700*/  LEA R4, R4, UR33, 0x2 ;  /* 0x0000002104047c11 */ /* 0x000fe2000f8e10ff */
[----:B------:R-:W-:Y:S06]  /*d710*/  @!P4 BRA `(.L_x_12752) ;  /* 0x000000000004c947 */ /* 0x000fec0003800000 */
[----:B0-----:R1:W-:Y:S02]  /*d720*/  REDG.E.ADD.F32.FTZ.RN.STRONG.GPU desc[UR30][R2.64+0xc80], R5 ;  /* 0x000c8005020079a6 */ /* 0x0013e4000c12f31e */
.L_x_12752:
[----:B------:R-:W-:Y:S05]  /*d730*/  BSYNC.RECONVERGENT B0 ;  /* 0x0000000000007941 */ /* 0x000fea0003800200 */
.L_x_12751:
[----:B01----:R0:W1:Y:S01]  /*d740*/  LDS R5, [R4+0x1540] ;  /* 0x0015400004057984 */ /* 0x0030620000000800 */
[----:B------:R-:W-:Y:S01]  /*d750*/  BSSY.RECONVERGENT B0, `(.L_x_12753) ;  /* 0x0000005000007945 */ /* 0x000fe20003800200 */
[-C--:B------:R-:W-:Y:S02]  /*d760*/  LEA.HI R10, R10, R121.reuse, RZ, 0x1b ;  /* 0x000000790a0a7211 */ /* 0x080fe400078fd8ff */
[----:B------:R-:W-:Y:S01]  /*d770*/  LEA.HI R204, R204, R121, RZ, 0x1b ;  /* 0x00000079cccc7211 */ /* 0x000fe200078fd8ff */
[----:B------:R-:W-:Y:S06]  /*d780*/  @!P5 BRA `(.L_x_12754) ;  /* 0x000000000004d947 */ /* 0x000fec0003800000 */
[----:B-1----:R3:W-:Y:S02]  /*d790*/  REDG.E.ADD.F32.FTZ.RN.STRONG.GPU desc[UR30][R2.64+0xd00], R5 ;  /* 0x000d0005020079a6 */ /* 0x0027e4000c12f31e */
.L_x_12754:
[----:B------:R-:W-:Y:S05]  /*d7a0*/  BSYNC.RECONVERGENT B0 ;  /* 0x0000000000007941 */ /* 0x000fea0003800200 */
.L_x_12753:
[----:B-1-3--:R-:W-:Y:S01]  /*d7b0*/  LEA R5, R10, UR33, 0x2 ;  /* 0x000000210a057c11 */ /* 0x00afe2000f8e10ff */
        /* <DEDUP_REMOVED lines=10> */
.L_x_12756:
[----:B------:R-:W-:Y:S05]  /*d860*/  BSYNC.RECONVERGENT B0 ;  /* 0x0000000000007941 */ /* 0x000fea0003800200 */
.L_x_12755:
[----:B-1-3--:R1:W3:Y:S01]  /*d870*/  LDS R5, [R204+0x1640] ;  /* 0x00164000cc057984 */ /* 0x00a2e20000000800 */
[----:B------:R-:W-:Y:S01]  /*d880*/  BSSY.RECONVERGENT B0, `(.L_x_12757) ;  /* 0x0000004000007945 */ /* 0x000fe20003800200 */
[----:B0-----:R-:W-:-:S03]  /*d890*/  IADD3 R4, PT, PT, R121, 0x3a0, RZ ;  /* 0x000003a079047810 */ /* 0x001fc60007ffe0ff */
[----:B------:R-:W-:Y:S05]  /*d8a0*/  @!P2 BRA `(.L_x_12758) ;  /* 0x000000000004a947 */ /* 0x000fea0003800000 */
[----:B---3--:R0:W-:Y:S02]  /*d8b0*/  REDG.E.ADD.F32.FTZ.RN.STRONG.GPU desc[UR30][R2.64+0xe00], R5 ;  /* 0x000e0005020079a6 */ /* 0x0081e4000c12f31e */
.L_x_12758:
[----:B------:R-:W-:Y:S05]  /*d8c0*/  BSYNC.RECONVERGENT B0 ;  /* 0x0000000000007941 */ /* 0x000fea0003800200 */
.L_x_12757:
[----:B0--3--:R-:W-:Y:S01]  /*d8d0*/  LEA.HI R5, R4, R121, RZ, 0x1b ;  /* 0x0000007904057211 */ /* 0x009fe200078fd8ff */
[C---:B------:R-:W-:Y:S01]  /*d8e0*/  FMUL.FTZ R10, R84.reuse, R9 ;  /* 0x00000009540a7220 */ /* 0x040fe20000410000 */
[----:B------:R-:W-:Y:S01]  /*d8f0*/  IADD3 R6, PT, PT, R121, 0x3c0, RZ ;  /* 0x000003c079067810 */ /* 0x000fe20007ffe0ff */
[C---:B------:R-:W-:Y:S01]  /*d900*/  FMUL.FTZ R203, R84.reuse, R203 ;  /* 0x000000cb54cb7220 */ /* 0x040fe20000410000 */
[----:B------:R-:W-:Y:S01]  /*d910*/  LEA R5, R5, UR33, 0x2 ;  /* 0x0000002105057c11 */ /* 0x000fe2000f8e10ff */
[----:B------:R-:W-:Y:S01]  /*d920*/  FFMA.FTZ R207, -R84, R69, R207 ;  /* 0x0000004554cf7223 */ /* 0x000fe200000101cf */
[----:B------:R-:W-:Y:S01]  /*d930*/  LEA.HI R6, R6, R121, RZ, 0x1b ;  /* 0x0000007906067211 */ /* 0x000fe200078fd8ff */
[----:B------:R-:W-:Y:S01]  /*d940*/  FMUL.FTZ R4, R8, R10 ;  /* 0x0000000a08047220 */ /* 0x000fe20000410000 */
[----:B-1----:R-:W-:Y:S01]  /*d950*/  IADD3 R204, PT, PT, R121, 0x3e0, RZ ;  /* 0x000003e079cc7810 */ /* 0x002fe20007ffe0ff */
[----:B------:R-:W-:Y:S01]  /*d960*/  BSSY.RECONVERGENT B0, `(.L_x_12759) ;  /* 0x0000008000007945 */ /* 0x000fe20003800200 */
[----:B------:R-:W0:Y:S01]  /*d970*/  LDS R5, [R5+0x16c0] ;  /* 0x0016c00005057984 */ /* 0x000e220000000800 */
[----:B------:R-:W-:Y:S01]  /*d980*/  LEA R7, R6, UR33, 0x2 ;  /* 0x0000002106077c11 */ /* 0x000fe2000f8e10ff */
[----:B------:R-:W-:Y:S01]  /*d990*/  FFMA.FTZ R6, R207, R203, -R4 ;  /* 0x000000cbcf067223 */ /* 0x000fe20000010804 */
[----:B------:R-:W-:Y:S01]  /*d9a0*/  LEA.HI R204, R204, R121, RZ, 0x1b ;  /* 0x00000079cccc7211 */ /* 0x000fe200078fd8ff */
[----:B------:R-:W-:Y:S01]  /*d9b0*/  FMUL.FTZ R4, R8, R203 ;  /* 0x000000cb08047220 */ /* 0x000fe20000410000 */
[----:B------:R-:W-:Y:S06]  /*d9c0*/  @!P3 BRA `(.L_x_12760) ;  /* 0x000000000004b947 */ /* 0x000fec0003800000 */
[----:B0-----:R1:W-:Y:S02]  /*d9d0*/  REDG.E.ADD.F32.FTZ.RN.STRONG.GPU desc[UR30][R2.64+0xe80], R5 ;  /* 0x000e8005020079a6 */ /* 0x0013e4000c12f31e */
.L_x_12760:
[----:B------:R-:W-:Y:S05]  /*d9e0*/  BSYNC.RECONVERGENT B0 ;  /* 0x0000000000007941 */ /* 0x000fea0003800200 */
.L_x_12759:
[----:B01----:R0:W1:Y:S01]  /*d9f0*/  LDS R5, [R7+0x1740] ;  /* 0x0017400007057984 */ /* 0x0030620000000800 */
[----:B------:R-:W-:Y:S01]  /*da00*/  BSSY.RECONVERGENT B0, `(.L_x_12761) ;  /* 0x0000005000007945 */ /* 0x000fe20003800200 */
[----:B------:R-:W-:Y:S01]  /*da10*/  LEA R204, R204, UR33, 0x2 ;  /* 0x00000021cccc7c11 */ /* 0x000fe2000f8e10ff */
[----:B------:R-:W-:Y:S02]  /*da20*/  FFMA.FTZ R4, R207, R10, R4 ;  /* 0x0000000acf047223 */ /* 0x000fe40000010004 */
[----:B------:R-:W-:Y:S05]  /*da30*/  @!P4 BRA `(.L_x_12762) ;  /* 0x000000000004c947 */ /* 0x000fea0003800000 */
[----:B-1----:R3:W-:Y:S02]  /*da40*/  REDG.E.ADD.F32.FTZ.RN.STRONG.GPU desc[UR30][R2.64+0xf00], R5 ;  /* 0x000f0005020079a6 */ /* 0x0027e4000c12f31e */
.L_x_12762:
[----:B------:R-:W-:Y:S05]  /*da50*/  BSYNC.RECONVERGENT B0 ;  /* 0x0000000000007941 */ /* 0x000fea0003800200 */
.L_x_12761:
[----:B-1-3--:R1:W3:Y:S01]  /*da60*/  LDS R5, [R204+0x17c0] ;  /* 0x0017c000cc057984 */ /* 0x00a2e20000000800 */
[----:B------:R-:W-:Y:S01]  /*da70*/  BSSY.RECONVERGENT B0, `(.L_x_12763) ;  /* 0x0000004000007945 */ /* 0x000fe20003800200 */
[----:B------:R-:W-:-:S03]  /*da80*/  FADD.FTZ R4, R195, R4 ;  /* 0x00000004c3047221 */ /* 0x000fc60000010000 */
[----:B------:R-:W-:Y:S05]  /*da90*/  @!P5 BRA `(.L_x_12764) ;  /* 0x000000000004d947 */ /* 0x000fea0003800000 */
[----:B---3--:R3:W-:Y:S02]  /*daa0*/  REDG.E.ADD.F32.FTZ.RN.STRONG.GPU desc[UR30][R2.64+0xf80], R5 ;  /* 0x000f8005020079a6 */ /* 0x0087e4000c12f31e */
.L_x_12764:
[----:B------:R-:W-:Y:S05]  /*dab0*/  BSYNC.RECONVERGENT B0 ;  /* 0x0000000000007941 */ /* 0x000fea0003800200 */
.L_x_12763:
[----:B---3--:R-:W-:Y:S01]  /*dac0*/  FADD.FTZ R5, R181, R6 ;  /* 0x00000006b5057221 */ /* 0x008fe20000010000 */
[C---:B------:R-:W-:Y:S01]  /*dad0*/  FFMA.FTZ R6, R117.reuse, R202, R210 ;  /* 0x000000ca75067223 */ /* 0x040fe200000100d2 */
[----:B0-----:R-:W-:Y:S01]  /*dae0*/  FFMA.FTZ R7, -R117, R201, R208 ;  /* 0x000000c975077223 */ /* 0x001fe200000101d0 */
[----:B--2---:R-:W0:Y:S01]  /*daf0*/  SHFL.DOWN PT, R3, R4, 0x1, 0x1f ;  /* 0x08201f0004037f89 */ /* 0x004e2200000e0000 */
[----:B------:R-:W-:Y:S01]  /*db00*/  ISETP.GT.AND P2, PT, R20, 0x1e, PT ;  /* 0x0000001e1400780c */ /* 0x000fe20003f44270 */
[----:B------:R-:W-:Y:S01]  /*db10*/  FADD.FTZ R100, R172, R100 ;  /* 0x00000064ac647221 */ /* 0x000fe20000010000 */
[----:B------:R-:W-:Y:S01]  /*db20*/  FADD.FTZ R99, R166, R99 ;  /* 0x00000063a6637221 */ /* 0x000fe20000010000 */
[----:B------:R-:W2:Y:S01]  /*db30*/  SHFL.DOWN PT, R2, R5, 0x1, 0x1f ;  /* 0x08201f0005027f89 */ /* 0x000ea200000e0000 */
[----:B------:R-:W-:Y:S01]  /*db40*/  FMUL.FTZ R164, R164, R213 ;  /* 0x000000d5a4a47220 */ /* 0x000fe20000410000 */
[----:B------:R-:W-:Y:S01]  /*db50*/  FMUL.FTZ R190, R171, R190 ;  /* 0x000000beabbe7220 */ /* 0x000fe20000410000 */
[----:B------:R-:W-:Y:S01]  /*db60*/  FADD.FTZ R101, R10, R101 ;  /* 0x000000650a657221 */ /* 0x000fe20000010000 */
[----:B------:R-:W3:Y:S01]  /*db70*/  SHFL.DOWN PT, R181, R6, 0x1, 0x1f ;  /* 0x08201f0006b57f89 */ /* 0x000ee200000e0000 */
[----:B------:R-:W-:Y:S01]  /*db80*/  FFMA.FTZ R127, R127, R188, R164 ;  /* 0x000000bc7f7f7223 */ /* 0x000fe200000100a4 */
[----:B------:R-:W-:Y:S01]  /*db90*/  FFMA.FTZ R125, R125, R186, R190 ;  /* 0x000000ba7d7d7223 */ /* 0x000fe200000100be */
[----:B------:R-:W-:Y:S01]  /*dba0*/  FADD.FTZ R94, R157, R94 ;  /* 0x0000005e9d5e7221 */ /* 0x000fe20000010000 */
[----:B------:R-:W5:Y:S01]  /*dbb0*/  SHFL.DOWN PT, R202, R7, 0x1, 0x1f ;  /* 0x08201f0007ca7f89 */ /* 0x000f6200000e0000 */
[----:B------:R-:W-:Y:S01]  /*dbc0*/  FMUL.FTZ R177, R177, R182 ;  /* 0x000000b6b1b17220 */ /* 0x000fe20000410000 */
        /* <DEDUP_REMOVED lines=8> */
[----:B------:R-:W-:Y:S01]  /*dc50*/  FMUL.FTZ R163, R163, R214 ;  /* 0x000000d6a3a37220 */ /* 0x000fe20000410000 */
[----:B------:R-:W-:Y:S01]  /*dc60*/  FFMA.FTZ R9, R69, R9, R8 ;  /* 0x0000000945097223 */ /* 0x000fe20000010008 */
[----:B0-----:R-:W-:Y:S01]  /*dc70*/  @!P2 FADD.FTZ R4, R4, R3 ;  /* 0x000000030404a221 */ /* 0x001fe20000010000 */
[----:B------:R-:W-:Y:S01]  /*dc80*/  FADD.FTZ R40, R125, R40 ;  /* 0x000000287d287221 */ /* 0x000fe20000010000 */
[----:B------:R-:W-:Y:S01]  /*dc90*/  FMUL.FTZ R212, R151, R212 ;  /* 0x000000d497d47220 */ /* 0x000fe20000410000 */
[----:B------:R-:W-:Y:S01]  /*dca0*/  FFMA.FTZ R3, R65, R192, R126 ;  /* 0x000000c041037223 */ /* 0x000fe2000001007e */
[----:B--2---:R-:W-:Y:S01]  /*dcb0*/  @!P2 FADD.FTZ R5, R5, R2 ;  /* 0x000000020505a221 */ /* 0x004fe20000010000 */
[----:B------:R-:W-:Y:S01]  /*dcc0*/  FFMA.FTZ R2, R64, R191, R127 ;  /* 0x000000bf40027223 */ /* 0x000fe2000001007f */
[----:B------:R-:W-:Y:S01]  /*dcd0*/  FFMA.FTZ R128, R128, R189, R163 ;  /* 0x000000bd80807223 */ /* 0x000fe200000100a3 */
[----:B------:R-:W-:Y:S01]  /*dce0*/  FFMA.FTZ R131, R131, R174, R212 ;  /* 0x000000ae83837223 */ /* 0x000fe200000100d4 */
[----:B---3--:R-:W-:Y:S01]  /*dcf0*/  @!P2 FADD.FTZ R6, R6, R181 ;  /* 0x000000b50606a221 */ /* 0x008fe20000010000 */
[----:B------:R-:W0:Y:S01]  /*dd00*/  SHFL.DOWN PT, R166, R5, 0x2, 0x1f ;  /* 0x08401f0005a67f89 */ /* 0x000e2200000e0000 */
[----:B------:R-:W-:Y:S01]  /*dd10*/  FADD.FTZ R43, R2, R43 ;  /* 0x0000002b022b7221 */ /* 0x000fe20000010000 */
[----:B------:R-:W-:Y:S01]  /*dd20*/  FMUL.FTZ R161, R161, R200 ;  /* 0x000000c8a1a17220 */ /* 0x000fe20000410000 */
[----:B-----5:R-:W-:Y:S01]  /*dd30*/  @!P2 FADD.FTZ R7, R7, R202 ;  /* 0x000000ca0707a221 */ /* 0x020fe20000010000 */
[----:B------:R-:W2:Y:S01]  /*dd40*/  SHFL.DOWN PT, R181, R4, 0x2, 0x1f ;  /* 0x08401f0004b57f89 */ /* 0x000ea200000e0000 */
[----:B------:R-:W-:Y:S01]  /*dd50*/  ISETP.GT.AND P2, PT, R20, 0x1d, PT ;  /* 0x0000001d1400780c */ /* 0x000fe20003f44270 */
[----:B------:R-:W-:Y:S01]  /*dd60*/  FMUL.FTZ R209, R156, R209 ;  /* 0x000000d19cd17220 */ /* 0x000fe20000410000 */
[----:B------:R-:W-:Y:S01]  /*dd70*/  FADD.FTZ R42, R3, R42 ;  /* 0x0000002a032a7221 */ /* 0x000fe20000010000 */
[----:B------:R-:W3:Y:S01]  /*dd80*/  SHFL.DOWN PT, R195, R6, 0x2, 0x1f ;  /* 0x08401f0006c37f89 */ /* 0x000ee200000e0000 */
        /* <DEDUP_REMOVED lines=21> */
[----:B------:R-:W-:Y:S01]  /*dee0*/  FMUL.FTZ R120, R159, R120 ;  /* 0x000000789f787220 */ /* 0x000fe20000410000 */
[----:B------:R-:W-:Y:S01]  /*def0*/  BSSY.RECONVERGENT B0, `(.L_x_12765) ;  /* 0x0000030000007945 */ /* 0x000fe20003800200 */
[----:B---3--:R-:W-:Y:S01]  /*df00*/  @!P2 FADD.FTZ R6, R6, R195 ;  /* 0x000000c30606a221 */ /* 0x008fe20000010000 */
        /* <DEDUP_REMOVED lines=19> */
[----:B------:R-:W-:Y:S01]  /*e040*/  FFMA.FTZ R2, R60, R167, R131 ;  /* 0x000000a73c027223 */ /* 0x000fe20000010083 */
[----:B--2---:R-:W-:-:S03]  /*e050*/  @!P2 FADD.FTZ R4, R4, R127 ;  /* 0x0000007f0404a221 */ /* 0x004fc60000010000 */
[----:B------:R-:W0:Y:S01]  /*e060*/  SHFL.DOWN PT, R8, R5, 0x8, 0x1f ;  /* 0x09001f0005087f89 */ /* 0x000e2200000e0000 */
[----:B------:R-:W-:Y:S01]  /*e070*/  FADD.FTZ R47, R2, R47 ;  /* 0x0000002f022f7221 */ /* 0x000fe20000010000 */
[----:B------:R-:W-:Y:S01]  /*e080*/  FFMA.FTZ R2, R58, R141, R185 ;  /* 0x0000008d3a027223 */ /* 0x000fe200000100b9 */
[----:B---3--:R-:W-:Y:S01]  /*e090*/  @!P2 FADD.FTZ R6, R6, R157 ;  /* 0x0000009d0606a221 */ /* 0x008fe20000010000 */
[----:B------:R-:W2:Y:S02]  /*e0a0*/  SHFL.DOWN PT, R125, R4, 0x8, 0x1f ;  /* 0x09001f00047d7f89 */ /* 0x000ea400000e0000 */
[----:B------:R-:W-:Y:S01]  /*e0b0*/  FADD.FTZ R49, R2, R49 ;  /* 0x0000003102317221 */ /* 0x000fe20000010000 */
[----:B-----5:R-:W-:Y:S01]  /*e0c0*/  @!P2 FADD.FTZ R7, R7, R10 ;  /* 0x0000000a0707a221 */ /* 0x020fe20000010000 */
[----:B------:R-:W3:Y:S01]  /*e0d0*/  SHFL.DOWN PT, R127, R6, 0x8, 0x1f ;  /* 0x09001f00067f7f89 */ /* 0x000ee200000e0000 */
[----:B------:R-:W-:-:S03]  /*e0e0*/  ISETP.GT.AND P2, PT, R20, 0x17, PT ;  /* 0x000000171400780c */ /* 0x000fc60003f44270 */
[----:B------:R-:W5:Y:S10]  /*e0f0*/  SHFL.DOWN PT, R10, R7, 0x8, 0x1f ;  /* 0x09001f00070a7f89 */ /* 0x000f7400000e0000 */
[----:B0-----:R-:W-:Y:S01]  /*e100*/  @!P2 FADD.FTZ R5, R5, R8 ;  /* 0x000000080505a221 */ /* 0x001fe20000010000 */
[----:B--2---:R-:W-:-:S04]  /*e110*/  @!P2 FADD.FTZ R4, R4, R125 ;  /* 0x0000007d0404a221 */ /* 0x004fc80000010000 */
[----:B------:R0:W2:Y:S01]  /*e120*/  SHFL.DOWN PT, R2, R5, 0x10, 0x1f ;  /* 0x0a001f0005027f89 */ /* 0x0000a200000e0000 */
[----:B---3--:R-:W-:-:S03]  /*e130*/  @!P2 FADD.FTZ R6, R6, R127 ;  /* 0x0000007f0606a221 */ /* 0x008fc60000010000 */
[----:B------:R0:W3:Y:S01]  /*e140*/  SHFL.DOWN PT, R3, R4, 0x10, 0x1f ;  /* 0x0a001f0004037f89 */ /* 0x0000e200000e0000 */
[----:B-----5:R-:W-:-:S03]  /*e150*/  @!P2 FADD.FTZ R7, R7, R10 ;  /* 0x0000000a0707a221 */ /* 0x020fc60000010000 */
[----:B------:R0:W0:Y:S04]  /*e160*/  SHFL.DOWN PT, R9, R6, 0x10, 0x1f ;  /* 0x0a001f0006097f89 */ /* 0x00002800000e0000 */
[----:B------:R0:W0:Y:S01]  /*e170*/  SHFL.DOWN PT, R8, R7, 0x10, 0x1f ;  /* 0x0a001f0007087f89 */ /* 0x00002200000e0000 */
[----:B------:R-:W-:Y:S05]  /*e180*/  @P3 BRA `(.L_x_12766) ;  /* 0x0000000000183947 */ /* 0x000fea0003800000 */
[----:B------:R-:W-:Y:S01]  /*e190*/  ISETP.NE.AND P2, PT, R20, RZ, PT ;  /* 0x000000ff1400720c */ /* 0x000fe20003f45270 */
[----:B0--3--:R-:W-:Y:S01]  /*e1a0*/  FADD.FTZ R4, R4, R3 ;  /* 0x0000000304047221 */ /* 0x009fe20000010000 */
[----:B--2---:R-:W-:Y:S01]  /*e1b0*/  FADD.FTZ R5, R5, R2 ;  /* 0x0000000205057221 */ /* 0x004fe20000010000 */
[----:B------:R-:W-:Y:S01]  /*e1c0*/  FADD.FTZ R6, R6, R9 ;  /* 0x0000000906067221 */ /* 0x000fe20000010000 */
[----:B------:R-:W-:-:S09]  /*e1d0*/  FADD.FTZ R7, R7, R8 ;  /* 0x0000000807077221 */ /* 0x000fd20000010000 */
[----:B------:R0:W-:Y:S02]  /*e1e0*/  @!P2 STS.128 [UR33+0x18d0], R4 ;  /* 0x0018d004ff00a988 */ /* 0x0001e40008000c21 */
.L_x_12766:
[----:B------:R-:W-:Y:S05]  /*e1f0*/  BSYNC.RECONVERGENT B0 ;  /* 0x0000000000007941 */ /* 0x000fea0003800200 */
.L_x_12765:
[----:B------:R-:W-:Y:S01]  /*e200*/  FMUL.FTZ R211, R154, R211 ;  /* 0x000000d39ad37220 */ /* 0x000fe20000410000 */
[----:B------:R-:W-:Y:S01]  /*e210*/  FMUL.FTZ R14, R15, R14 ;  /* 0x0000000e0f0e7220 */ /* 0x000fe20000410000 */
[----:B------:R-:W-:Y:S01]  /*e220*/  FMUL.FTZ R119, R118, R119 ;  /* 0x0000007776777220 */ /* 0x000fe20000410000 */
[----:B---3--:R-:W-:Y:S01]  /*e230*/  FFMA.FTZ R3, R57, R142, R120 ;  /* 0x0000008e39037223 */ /* 0x008fe20000010078 */
[----:B------:R-:W-:Y:S01]  /*e240*/  FFMA.FTZ R11, R136, R11, R211 ;  /* 0x0000000b880b7223 */ /* 0x000fe200000100d3 */
[----:B------:R-:W-:Y:S01]  /*e250*/  FFMA.FTZ R137, R137, R12, R14 ;  /* 0x0000000c89897223 */ /* 0x000fe2000001000e */
[----:B------:R-:W-:Y:S01]  /*e260*/  FFMA.FTZ R138, R138, R149, R119 ;  /* 0x000000958a8a7223 */ /* 0x000fe20000010077 */
[----:B------:R-:W-:Y:S01]  /*e270*/  BAR.SYNC.DEFER_BLOCKING 0x0 ;  /* 0x0000000000007b1d */ /* 0x000fe20000010000 */
[----:B--2---:R-:W-:Y:S01]  /*e280*/  FFMA.FTZ R2, R56, R143, R11 ;  /* 0x0000008f38027223 */ /* 0x004fe2000001000b */
        /* <DEDUP_REMOVED lines=14> */
[----:B------:R-:W2:Y:S04]  /*e370*/  @P2 LDS.64 R2, [UR34+0x4610] ;  /* 0x00461022ff022984 */ /* 0x000ea80008000a00 */
[----:B0-----:R-:W0:Y:S01]  /*e380*/  @P2 LDS.64 R8, [UR34+0x3e10] ;  /* 0x003e1022ff082984 */ /* 0x001e220008000a00 */
[----:B--2---:R-:W-:Y:S01]  /*e390*/  @P2 FADD.FTZ R6, R6, R2 ;  /* 0x0000000206062221 */ /* 0x004fe20000010000 */
[----:B------:R-:W-:Y:S01]  /*e3a0*/  @P2 FADD.FTZ R7, R7, R3 ;  /* 0x0000000307072221 */ /* 0x000fe20000010000 */
[----:B0-----:R-:W-:Y:S01]  /*e3b0*/  @P2 FADD.FTZ R4, R4, R8 ;  /* 0x0000000804042221 */ /* 0x001fe20000010000 */
[----:B------:R-:W-:-:S03]  /*e3c0*/  @P2 FADD.FTZ R5, R5, R9 ;  /* 0x0000000905052221 */ /* 0x000fc60000010000 */
[----:B------:R2:W-:Y:S04]  /*e3d0*/  STS.64 [UR34+0x4610], R6 ;  /* 0x00461006ff007988 */ /* 0x0005e80008000a22 */
[----:B------:R2:W-:Y:S02]  /*e3e0*/  STS.64 [UR34+0x3e10], R4 ;  /* 0x003e1004ff007988 */ /* 0x0005e40008000a22 */
.L_x_12768:
[----:B------:R-:W-:Y:S05]  /*e3f0*/  BSYNC.RECONVERGENT B0 ;  /* 0x0000000000007941 */ /* 0x000fea0003800200 */
.L_x_12767:
[----:B------:R-:W-:-:S04]  /*e400*/  UIADD3 UR8, UPT, UPT, UR8, 0x1, URZ ;  /* 0x0000000108087890 */ /* 0x000fc8000fffe0ff */
[----:B------:R-:W-:-:S09]  /*e410*/  UISETP.GE.AND UP0, UPT, UR8, UR45, UPT ;  /* 0x0000002d0800728c */ /* 0x000fd2000bf06270 */
[----:B------:R-:W-:Y:S05]  /*e420*/  BRA.U !UP0, `(.L_x_12769) ;  /* 0xffffff6d08347547 */ /* 0x000fea000b83ffff */
.L_x_12687:
[----:B------:R-:W-:Y:S01]  /*e430*/  BAR.SYNC.DEFER_BLOCKING 0x0 ;  /* 0x0000000000007b1d */ /* 0x000fe20000010000 */
[----:B------:R-:W-:Y:S01]  /*e440*/  F2FP.F16.F32.PACK_AB R86, R87, R86 ;  /* 0x000000565756723e */ /* 0x000fe200000000ff */
[----:B------:R-:W-:Y:S01]  /*e450*/  UIMAD UR29, UR20, -0x200, UR29 ;  /* 0xfffffe00141d78a4 */ /* 0x000fe2000f8e021d */
[----:B------:R-:W-:Y:S01]  /*e460*/  F2FP.F16.F32.PACK_AB R88, R89, R88 ;  /* 0x000000585958723e */ /* 0x000fe200000000ff */
[----:B------:R-:W-:Y:S01]  /*e470*/  USHF.L.U32 UR8, UR20, 0x9, URZ ;  /* 0x0000000914087899 */ /* 0x000fe200080006ff */
[----:B------:R-:W-:Y:S01]  /*e480*/  PRMT R0, R86, 0x7632, R0 ;  /* 0x0000763256007816 */ /* 0x000fe20000000000 */
[----:B------:R-:W-:Y:S01]  /*e490*/  UIADD3 UR29, UPT, UPT, UR29, 0x200, URZ ;  /* 0x000002001d1d7890 */ /* 0x000fe2000fffe0ff */
[----:B------:R-:W-:Y:S01]  /*e4a0*/  F2FP.F16.F32.PACK_AB R92, R93, R92 ;  /* 0x0000005c5d5c723e */ /* 0x000fe200000000ff */
[----:B------:R-:W3:Y:S01]  /*e4b0*/  S2UR UR14, SR_CTAID.X ;  /* 0x00000000000e79c3 */ /* 0x000ee20000002500 */
[----:B------:R-:W-:Y:S01]  /*e4c0*/  PRMT R2, R88, 0x7632, R2 ;  /* 0x0000763258027816 */ /* 0x000fe20000000002 */
[----:B------:R-:W5:Y:S01]  /*e4d0*/  LDCU.64 UR12, c[0x0][0x500] ;  /* 0x0000a000ff0c77ac */ /* 0x000f620008000a00 */
[----:B------:R-:W-:Y:S01]  /*e4e0*/  F2FP.F16.F32.PACK_AB R90, R91, R90 ;  /* 0x0000005a5b5a723e */ /* 0x000fe200000000ff */
[----:B------:R-:W-:Y:S01]  /*e4f0*/  FADD.FTZ R19, R53, R19 ;  /* 0x0000001335137221 */ /* 0x000fe20000010000 */
[----:B------:R-:W-:Y:S01]  /*e500*/  F2FP.F16.F32.PACK_AB R94, R95, R94 ;  /* 0x0000005e5f5e723e */ /* 0x000fe200000000ff */
[----:B------:R-:W-:Y:S01]  /*e510*/  UIADD3 UR8, UPT, UPT, UR8, -0x200, URZ ;  /* 0xfffffe0008087890 */ /* 0x000fe2000fffe0ff */
[----:B------:R-:W-:Y:S01]  /*e520*/  F2FP.F16.F32.PACK_AB R96, R97, R96 ;  /* 0x000000606160723e */ /* 0x000fe200000000ff */
[----:B0-2---:R-:W3:Y:S01]  /*e530*/  LDC.64 R6, c[0x0][0x4f8] ;  /* 0x00013e00ff067b82 */ /* 0x005ee20000000a00 */
[----:B------:R-:W-:Y:S01]  /*e540*/  F2FP.F16.F32.PACK_AB R98, R99, R98 ;  /* 0x000000626362723e */ /* 0x000fe200000000ff */
[----:B------:R-:W-:Y:S01]  /*e550*/  UIADD3 UR27, UP0, UPT, UR27, -0x800, URZ ;  /* 0xfffff8001b1b7890 */ /* 0x000fe2000ff1e0ff */
[----:B------:R-:W-:Y:S01]  /*e560*/  F2FP.F16.F32.PACK_AB R100, R101, R100 ;  /* 0x000000646564723e */ /* 0x000fe200000000ff */
[----:B------:R-:W-:Y:S01]  /*e570*/  UIADD3 UR21, UP1, UPT, UR21, -0x400, URZ ;  /* 0xfffffc0015157890 */ /* 0x000fe2000ff3e0ff */
[----:B------:R-:W-:Y:S01]  /*e580*/  PRMT R3, R90, 0x7632, R3 ;  /* 0x000076325a037816 */ /* 0x000fe20000000003 */
[----:B------:R-:W-:Y:S01]  /*e590*/  UIADD3.X UR28, UPT, UPT, UR28, -0x1, URZ, UP0, !UPT ;  /* 0xffffffff1c1c7890 */ /* 0x000fe200087fe4ff */
[----:B------:R-:W-:Y:S01]  /*e5a0*/  PRMT R4, R94, 0x7632, R4 ;  /* 0x000076325e047816 */ /* 0x000fe20000000004 */
[----:B------:R0:W-:Y:S01]  /*e5b0*/  STS.U16 [R37+0x2], R0 ;  /* 0x0000020025007388 */ /* 0x0001e20000000400 */
[----:B------:R-:W-:Y:S01]  /*e5c0*/  PRMT R5, R98, 0x7632, R5 ;  /* 0x0000763262057816 */ /* 0x000fe20000000005 */
[----:B------:R-:W-:Y:S01]  /*e5d0*/  UISETP.GT.AND UP0, UPT, UR20, 0x1, UPT ;  /* 0x000000011400788c */ /* 0x000fe2000bf04270 */
[----:B------:R-:W-:Y:S01]  /*e5e0*/  MOV R8, UR29 ;  /* 0x0000001d00087c02 */ /* 0x000fe20008000f00 */
[----:B------:R2:W-:Y:S01]  /*e5f0*/  STS.U16 [R37+0x6], R2 ;  /* 0x0000060225007388 */ /* 0x0005e20000000400 */
[----:B-----5:R-:W-:Y:S01]  /*e600*/  MOV R9, UR12 ;  /* 0x0000000c00097c02 */ /* 0x020fe20008000f00 */
[----:B------:R-:W-:Y:S01]  /*e610*/  UIADD3 UR23, UP2, UPT, UR23, -0x400, URZ ;  /* 0xfffffc0017177890 */ /* 0x000fe2000ff5e0ff */
[----:B------:R-:W-:Y:S01]  /*e620*/  MOV R79, UR13 ;  /* 0x0000000d004f7c02 */ /* 0x000fe20008000f00 */
[----:B------:R-:W-:Y:S01]  /*e630*/  STS.U16 [R37], R86 ;  /* 0x0000005625007388 */ /* 0x000fe20000000400 */
[----:B------:R-:W5:Y:S01]  /*e640*/  LDCU.64 UR12, c[0x0][0x560] ;  /* 0x0000ac00ff0c77ac */ /* 0x000f620008000a00 */
[----:B0-----:R-:W-:-:S02]  /*e650*/  PRMT R0, R92, 0x7632, R0 ;  /* 0x000076325c007816 */ /* 0x001fc40000000000 */
[----:B------:R-:W-:Y:S01]  /*e660*/  STS.U16 [R37+0x4], R88 ;  /* 0x0000045825007388 */ /* 0x000fe20000000400 */
[----:B------:R-:W-:Y:S01]  /*e670*/  UIADD3 UR25, UP3, UPT, UR25, -0x400, URZ ;  /* 0xfffffc0019197890 */ /* 0x000fe2000ff7e0ff */
[----:B--2---:R-:W-:Y:S01]  /*e680*/  PRMT R2, R96, 0x7632, R2 ;  /* 0x0000763260027816 */ /* 0x004fe20000000002 */
[----:B------:R-:W-:Y:S01]  /*e690*/  UIADD3.X UR22, UPT, UPT, UR22, -0x1, URZ, UP1, !UPT ;  /* 0xffffffff16167890 */ /* 0x000fe20008ffe4ff */
[----:B------:R0:W-:Y:S01]  /*e6a0*/  STS.U16 [R37+0xe], R0 ;  /* 0x00000e0025007388 */ /* 0x0001e20000000400 */
[----:B------:R-:W-:Y:S02]  /*e6b0*/  UIADD3.X UR24, UPT, UPT, UR24, -0x1, URZ, UP2, !UPT ;  /* 0xffffffff18187890 */ /* 0x000fe400097fe4ff */
[----:B------:R-:W-:Y:S01]  /*e6c0*/  UIADD3.X UR26, UPT, UPT, UR26, -0x1, URZ, UP3, !UPT ;  /* 0xffffffff1a1a7890 */ /* 0x000fe20009ffe4ff */
[----:B------:R-:W-:Y:S04]  /*e6d0*/  STS.U16 [R37+0x8], R90 ;  /* 0x0000085a25007388 */ /* 0x000fe80000000400 */
[----:B------:R-:W-:Y:S01]  /*e6e0*/  STS.U16 [R37+0xa], R3 ;  /* 0x00000a0325007388 */ /* 0x000fe20000000400 */
[----:B0-----:R-:W-:-:S03]  /*e6f0*/  PRMT R0, R100, 0x7632, R0 ;  /* 0x0000763264007816 */ /* 0x001fc60000000000 */
[----:B------:R-:W-:Y:S04]  /*e700*/  STS.U16 [R37+0xc], R92 ;  /* 0x00000c5c25007388 */ /* 0x000fe80000000400 */
[----:B------:R-:W-:Y:S04]  /*e710*/  STS.U16 [R37+0x10], R94 ;  /* 0x0000105e25007388 */ /* 0x000fe80000000400 */
[----:B------:R-:W-:Y:S04]  /*e720*/  STS.U16 [R37+0x12], R4 ;  /* 0x0000120425007388 */ /* 0x000fe80000000400 */
[----:B------:R-:W-:Y:S04]  /*e730*/  STS.U16 [R37+0x14], R96 ;  /* 0x0000146025007388 */ /* 0x000fe80000000400 */
[----:B------:R0:W-:Y:S04]  /*e740*/  STS.U16 [R37+0x16], R2 ;  /* 0x0000160225007388 */ /* 0x0001e80000000400 */
[----:B------:R-:W-:Y:S04]  /*e750*/  STS.U16 [R37+0x18], R98 ;  /* 0x0000186225007388 */ /* 0x000fe80000000400 */
[----:B------:R3:W-:Y:S01]  /*e760*/  STS.U16 [R37+0x1a], R5 ;  /* 0x00001a0525007388 */ /* 0x0007e20000000400 */
[----:B0-----:R-:W-:Y:S01]  /*e770*/  MOV R2, UR8 ;  /* 0x0000000800027c02 */ /* 0x001fe20008000f00 */
[----:B------:R-:W0:Y:S02]  /*e780*/  LDCU.64 UR8, c[0x0][0x550] ;  /* 0x0000aa00ff0877ac */ /* 0x000e240008000a00 */
        /* <DEDUP_REMOVED lines=21> */
[----:B------:R-:W2:Y:S01]  /*e8e0*/  S2R R3, SR_CTAID.Y ;  /* 0x0000000000037919 */ /* 0x000ea20000002600 */
[----:B------:R-:W1:Y:S01]  /*e8f0*/  LDS R0, [UR33+0x420] ;  /* 0x00042021ff007984 */ /* 0x000e620008000800 */
[----:B--2---:R-:W-:-:S02]  /*e900*/  R2UR UR29, R3 ;  /* 0x00000000031d72ca */ /* 0x004fc400000e0000 */
[----:B------:R-:W-:-:S03]  /*e910*/  MOV R3, RZ ;  /* 0x000000ff00037202 */ /* 0x000fc60000000f00 */
[----:B---3--:R-:W-:Y:S01]  /*e920*/  IMAD.WIDE.U32 R4, R6, UR14, R2 ;  /* 0x0000000e06047c25 */ /* 0x008fe2000f8e0002 */
[----:B------:R-:W-:-:S03]  /*e930*/  SHF.L.U32 R6, R121, 0x4, RZ ;  /* 0x0000000479067819 */ /* 0x000fc600000006ff */
[----:B------:R-:W-:Y:S01]  /*e940*/  IMAD R5, R7, UR14, R5 ;  /* 0x0000000e07057c24 */ /* 0x000fe2000f8e0205 */
[----:B------:R-:W-:-:S03]  /*e950*/  LOP3.LUT R7, R121, 0x1f, RZ, 0xc0, !PT ;  /* 0x0000001f79077812 */ /* 0x000fc600078ec0ff */
[----:B------:R-:W-:Y:S02]  /*e960*/  IMAD R79, R79, UR29, RZ ;  /* 0x0000001d4f4f7c24 */ /* 0x000fe4000f8e02ff */
[----:B------:R-:W-:Y:S01]  /*e970*/  IMAD.WIDE.U32 R4, R9, UR29, R4 ;  /* 0x0000001d09047c25 */ /* 0x000fe2000f8e0004 */
[----:B------:R-:W-:-:S04]  /*e980*/  LOP3.LUT R9, R7, 0x3e00, R6, 0xf8, !PT ;  /* 0x00003e0007097812 */ /* 0x000fc800078ef806 */
[C---:B------:R-:W-:Y:S02]  /*e990*/  IADD3 R6, P0, PT, R9.reuse, R4, RZ ;  /* 0x0000000409067210 */ /* 0x040fe40007f1e0ff */
[C---:B------:R-:W-:Y:S02]  /*e9a0*/  LOP3.LUT R81, R9.reuse, 0x20, RZ, 0xfc, !PT ;  /* 0x0000002009517812 */ /* 0x040fe400078efcff */
[----:B-1----:R-:W-:Y:S02]  /*e9b0*/  ISETP.GE.AND P2, PT, R9, R0, PT ;  /* 0x000000000900720c */ /* 0x002fe40003f46270 */
[----:B------:R-:W-:Y:S02]  /*e9c0*/  IADD3.X R5, PT, PT, R5, R79, RZ, P0, !PT ;  /* 0x0000004f05057210 */ /* 0x000fe400007fe4ff */
[----:B0-----:R-:W-:Y:S02]  /*e9d0*/  LEA R4, P0, R6, UR8, 0x1 ;  /* 0x0000000806047c11 */ /* 0x001fe4000f8008ff */
[----:B------:R-:W-:-:S02]  /*e9e0*/  LOP3.LUT R79, R9, 0x40, RZ, 0xfc, !PT ;  /* 0x00000040094f7812 */ /* 0x000fc400078efcff */
[----:B------:R-:W-:Y:S01]  /*e9f0*/  LEA.HI.X R5, R6, UR9, R5, 0x1, P0 ;  /* 0x0000000906057c11 */ /* 0x000fe200080f0c05 */
[----:B------:R-:W0:Y:S01]  /*ea00*/  LDCU.64 UR8, c[0x0][0x520] ;  /* 0x0000a400ff0877ac */ /* 0x000e220008000a00 */
[----:B------:R-:W-:Y:S02]  /*ea10*/  LOP3.LUT R83, R9, 0x60, RZ, 0xfc, !PT ;  /* 0x0000006009537812 */ /* 0x000fe400078efcff */
[-C--:B------:R-:W-:Y:S01]  /*ea20*/  ISETP.GE.AND P3, PT, R81, R0.reuse, PT ;  /* 0x000000005100720c */ /* 0x080fe20003f66270 */
[----:B------:R-:W-:Y:S01]  /*ea30*/  @!P2 STG.E.U16 desc[UR30][R4.64], R11 ;  /* 0x0000000b0400a986 */ /* 0x000fe2000c10151e */
[-C--:B------:R-:W-:Y:S02]  /*ea40*/  ISETP.GE.AND P0, PT, R79, R0.reuse, PT ;  /* 0x000000004f00720c */ /* 0x080fe40003f06270 */
[----:B------:R-:W-:Y:S02]  /*ea50*/  ISETP.GE.AND P2, PT, R83, R0, PT ;  /* 0x000000005300720c */ /* 0x000fe40003f46270 */
[----:B------:R-:W-:-:S02]  /*ea60*/  LOP3.LUT R85, R9, 0x80, RZ, 0xfc, !PT ;  /* 0x0000008009557812 */ /* 0x000fc400078efcff */
[C---:B------:R-:W-:Y:S02]  /*ea70*/  LOP3.LUT R87, R9.reuse, 0xa0, RZ, 0xfc, !PT ;  /* 0x000000a009577812 */ /* 0x040fe400078efcff */
[C---:B------:R-:W-:Y:S02]  /*ea80*/  LOP3.LUT R89, R9.reuse, 0xc0, RZ, 0xfc, !PT ;  /* 0x000000c009597812 */ /* 0x040fe400078efcff */
[C---:B------:R-:W-:Y:S01]  /*ea90*/  LOP3.LUT R91, R9.reuse, 0xe0, RZ, 0xfc, !PT ;  /* 0x000000e0095b7812 */ /* 0x040fe200078efcff */
[----:B------:R-:W-:Y:S01]  /*eaa0*/  @!P3 STG.E.U16 desc[UR30][R4.64+0x40], R13 ;  /* 0x0000400d0400b986 */ /* 0x000fe2000c10151e */
[C---:B------:R-:W-:Y:S02]  /*eab0*/  LOP3.LUT R93, R9.reuse, 0x100, RZ, 0xfc, !PT ;  /* 0x00000100095d7812 */ /* 0x040fe400078efcff */
[----:B------:R-:W-:Y:S01]  /*eac0*/  LOP3.LUT R95, R9, 0x120, RZ, 0xfc, !PT ;  /* 0x00000120095f7812 */ /* 0x000fe200078efcff */
[----:B------:R-:W-:Y:S01]  /*ead0*/  @!P0 STG.E.U16 desc[UR30][R4.64+0x80], R15 ;  /* 0x0000800f04008986 */ /* 0x000fe2000c10151e */
[----:B------:R-:W-:-:S02]  /*eae0*/  ISETP.GE.AND P3, PT, R85, R0, PT ;  /* 0x000000005500720c */ /* 0x000fc40003f66270 */
[-C--:B------:R-:W-:Y:S01]  /*eaf0*/  ISETP.GE.AND P4, PT, R87, R0.reuse, PT ;  /* 0x000000005700720c */ /* 0x080fe20003f86270 */
[----:B------:R-:W-:Y:S01]  /*eb00*/  @!P2 STG.E.U16 desc[UR30][R4.64+0xc0], R17 ;  /* 0x0000c0110400a986 */ /* 0x000fe2000c10151e */
[-C--:B------:R-:W-:Y:S02]  /*eb10*/  ISETP.GE.AND P5, PT, R89, R0.reuse, PT ;  /* 0x000000005900720c */ /* 0x080fe40003fa6270 */
[-C--:B------:R-:W-:Y:S02]  /*eb20*/  ISETP.GE.AND P6, PT, R91, R0.reuse, PT ;  /* 0x000000005b00720c */ /* 0x080fe40003fc6270 */
[-C--:B------:R-:W-:Y:S02]  /*eb30*/  ISETP.GE.AND P0, PT, R93, R0.reuse, PT ;  /* 0x000000005d00720c */ /* 0x080fe40003f06270 */
[----:B------:R-:W-:Y:S02]  /*eb40*/  ISETP.GE.AND P2, PT, R95, R0, PT ;  /* 0x000000005f00720c */ /* 0x000fe40003f46270 */
[C---:B------:R-:W-:Y:S01]  /*eb50*/  LOP3.LUT R97, R9.reuse, 0x140, RZ, 0xfc, !PT ;  /* 0x0000014009617812 */ /* 0x040fe200078efcff */
[----:B------:R-:W-:Y:S01]  /*eb60*/  @!P3 STG.E.U16 desc[UR30][R4.64+0x100], R55 ;  /* 0x000100370400b986 */ /* 0x000fe2000c10151e */
[----:B------:R-:W-:-:S02]  /*eb70*/  LOP3.LUT R99, R9, 0x160, RZ, 0xfc, !PT ;  /* 0x0000016009637812 */ /* 0x000fc400078efcff */
[C---:B------:R-:W-:Y:S01]  /*eb80*/  LOP3.LUT R101, R9.reuse, 0x180, RZ, 0xfc, !PT ;  /* 0x0000018009657812 */ /* 0x040fe200078efcff */
[----:B------:R-:W-:Y:S01]  /*eb90*/  @!P4 STG.E.U16 desc[UR30][R4.64+0x140], R57 ;  /* 0x000140390400c986 */ /* 0x000fe2000c10151e */
[C---:B------:R-:W-:Y:S02]  /*eba0*/  LOP3.LUT R103, R9.reuse, 0x1a0, RZ, 0xfc, !PT ;  /* 0x000001a009677812 */ /* 0x040fe400078efcff */
[C---:B------:R-:W-:Y:S01]  /*ebb0*/  LOP3.LUT R105, R9.reuse, 0x1c0, RZ, 0xfc, !PT ;  /* 0x000001c009697812 */ /* 0x040fe200078efcff */
[----:B------:R1:W-:Y:S01]  /*ebc0*/  @!P5 STG.E.U16 desc[UR30][R4.64+0x180], R59 ;  /* 0x0001803b0400d986 */ /* 0x0003e2000c10151e */
[----:B------:R-:W-:Y:S02]  /*ebd0*/  LOP3.LUT R107, R9, 0x1e0, RZ, 0xfc, !PT ;  /* 0x000001e0096b7812 */ /* 0x000fe400078efcff */
[-C--:B------:R-:W-:Y:S01]  /*ebe0*/  ISETP.GE.AND P5, PT, R99, R0.reuse, PT ;  /* 0x000000006300720c */ /* 0x080fe20003fa6270 */
[----:B------:R-:W-:Y:S01]  /*ebf0*/  @!P6 STG.E.U16 desc[UR30][R4.64+0x1c0], R61 ;  /* 0x0001c03d0400e986 */ /* 0x000fe2000c10151e */
[----:B------:R-:W-:-:S02]  /*ec00*/  ISETP.GE.AND P6, PT, R97, R0, PT ;  /* 0x000000006100720c */ /* 0x000fc40003fc6270 */
[-C--:B------:R-:W-:Y:S01]  /*ec10*/  ISETP.GE.AND P4, PT, R101, R0.reuse, PT ;  /* 0x000000006500720c */ /* 0x080fe20003f86270 */
[----:B------:R-:W-:Y:S01]  /*ec20*/  @!P0 STG.E.U16 desc[UR30][R4.64+0x200], R63 ;  /* 0x0002003f04008986 */ /* 0x000fe2000c10151e */
[-C--:B------:R-:W-:Y:S02]  /*ec30*/  ISETP.GE.AND P3, PT, R103, R0.reuse, PT ;  /* 0x000000006700720c */ /* 0x080fe40003f66270 */
[-C--:B------:R-:W-:Y:S01]  /*ec40*/  ISETP.GE.AND P0, PT, R105, R0.reuse, PT ;  /* 0x000000006900720c */ /* 0x080fe20003f06270 */
[----:B------:R-:W-:Y:S01]  /*ec50*/  @!P2 STG.E.U16 desc[UR30][R4.64+0x240], R65 ;  /* 0x000240410400a986 */ /* 0x000fe2000c10151e */
[----:B------:R-:W-:Y:S01]  /*ec60*/  ISETP.GE.AND P2, PT, R107, R0, PT ;  /* 0x000000006b00720c */ /* 0x000fe20003f46270 */
[----:B-1----:R-:W1:Y:S01]  /*ec70*/  LDC.64 R58, c[0x0][0x518] ;  /* 0x00014600ff3a7b82 */ /* 0x002e620000000a00 */
[----:B------:R-:W-:Y:S01]  /*ec80*/  F2FP.F16.F32.PACK_AB R0, R52, R53 ;  /* 0x000000353400723e */ /* 0x000fe200000000ff */
[----:B------:R-:W-:Y:S01]  /*ec90*/  @!P5 STG.E.U16 desc[UR30][R4.64+0x2c0], R69 ;  /* 0x0002c0450400d986 */ /* 0x000fe2000c10151e */
[----:B------:R-:W-:Y:S01]  /*eca0*/  FADD.FTZ R52, R19, R52 ;  /* 0x0000003413347221 */ /* 0x000fe20000010000 */
[----:B0-----:R-:W-:Y:S01]  /*ecb0*/  MOV R19, UR8 ;  /* 0x0000000800137c02 */ /* 0x001fe20008000f00 */
[----:B------:R-:W-:Y:S01]  /*ecc0*/  UIADD3 UR8, UPT, UPT, UR20, -0x1, URZ ;  /* 0xffffffff14087890 */ /* 0x000fe2000fffe0ff */
[----:B------:R-:W-:Y:S01]  /*ecd0*/  @!P6 STG.E.U16 desc[UR30][R4.64+0x280], R67 ;  /* 0x000280430400e986 */ /* 0x000fe2000c10151e */
[----:B------:R-:W-:-:S02]  /*ece0*/  PRMT R6, R0, 0x7610, R6 ;  /* 0x0000761000067816 */ /* 0x000fc40000000006 */
[----:B------:R-:W-:Y:S01]  /*ecf0*/  PRMT R10, R0, 0x7632, R10 ;  /* 0x00007632000a7816 */ /* 0x000fe2000000000a */
[----:B------:R-:W-:Y:S01]  /*ed00*/  @!P4 STG.E.U16 desc[UR30][R4.64+0x300], R71 ;  /* 0x000300470400c986 */ /* 0x000fe2000c10151e */
[----:B------:R-:W-:Y:S01]  /*ed10*/  F2FP.F16.F32.PACK_AB R0, R48, R49 ;  /* 0x000000313000723e */ /* 0x000fe200000000ff */
[----:B------:R-:W-:Y:S02]  /*ed20*/  UMOV UR20, UR8 ;  /* 0x0000000800147c82 */ /* 0x000fe40008000000 */
[----:B------:R-:W-:Y:S01]  /*ed30*/  @!P3 STG.E.U16 desc[UR30][R4.64+0x340], R73 ;  /* 0x000340490400b986 */ /* 0x000fe2000c10151e */
[C---:B------:R-:W-:Y:S02]  /*ed40*/  PRMT R13, R0.reuse, 0x7610, R13 ;  /* 0x00007610000d7816 */ /* 0x040fe4000000000d */
[----:B------:R-:W-:Y:S01]  /*ed50*/  PRMT R14, R0, 0x7632, R14 ;  /* 0x00007632000e7816 */ /* 0x000fe2000000000e */
[----:B------:R-:W-:Y:S01]  /*ed60*/  @!P0 STG.E.U16 desc[UR30][R4.64+0x380], R75 ;  /* 0x0003804b04008986 */ /* 0x000fe2000c10151e */
[----:B------:R-:W-:-:S03]  /*ed70*/  F2FP.F16.F32.PACK_AB R0, R46, R47 ;  /* 0x0000002f2e00723e */ /* 0x000fc600000000ff */
[----:B------:R0:W-:Y:S01]  /*ed80*/  @!P2 STG.E.U16 desc[UR30][R4.64+0x3c0], R77 ;  /* 0x0003c04d0400a986 */ /* 0x0001e2000c10151e */
[----:B-1----:R-:W-:Y:S01]  /*ed90*/  IMAD.WIDE.U32 R2, R58, UR14, R2 ;  /* 0x0000000e3a027c25 */ /* 0x002fe2000f8e0002 */
[----:B------:R-:W-:Y:S03]  /*eda0*/  BAR.SYNC.DEFER_BLOCKING 0x0 ;  /* 0x0000000000007b1d */ /* 0x000fe60000010000 */
[----:B------:R-:W-:Y:S02]  /*edb0*/  IMAD R3, R59, UR14, R3 ;  /* 0x0000000e3b037c24 */ /* 0x000fe4000f8e0203 */
[----:B------:R-:W-:Y:S01]  /*edc0*/  IMAD.WIDE.U32 R2, R19, UR29, R2 ;  /* 0x0000001d13027c25 */ /* 0x000fe2000f8e0002 */
[----:B0-----:R-:W-:-:S03]  /*edd0*/  F2FP.F16.F32.PACK_AB R5, R50, R51 ;  /* 0x000000333205723e */ /* 0x001fc600000000ff */
[----:B------:R-:W-:Y:S01]  /*ede0*/  FADD.FTZ R51, R52, R51 ;  /* 0x0000003334337221 */ /* 0x000fe20000010000 */
[----:B------:R-:W-:Y:S02]  /*edf0*/  F2FP.F16.F32.PACK_AB R4, R44, R45 ;  /* 0x0000002d2c04723e */ /* 0x000fe400000000ff */
        /* <DEDUP_REMOVED lines=9> */
[----:B------:R0:W-:Y:S01]  /*ee90*/  STS.U16 [R37], R6 ;  /* 0x0000000625007388 */ /* 0x0001e20000000400 */
[----:B------:R-:W-:Y:S01]  /*eea0*/  MOV R49, UR9 ;  /* 0x0000000900317c02 */ /* 0x000fe20008000f00 */
[----:B------:R-:W-:-:S02]  /*eeb0*/  FADD.FTZ R47, R48, R47 ;  /* 0x0000002f302f7221 */ /* 0x000fc40000010000 */
[----:B------:R1:W-:Y:S02]  /*eec0*/  STS.U16 [R37+0x2], R10 ;  /* 0x0000020a25007388 */ /* 0x0003e40000000400 */
[----:B------:R-:W-:Y:S02]  /*eed0*/  FADD.FTZ R46, R47, R46 ;  /* 0x0000002e2f2e7221 */ /* 0x000fe40000010000 */
[----:B------:R2:W-:Y:S01]  /*eee0*/  STS.U16 [R37+0x6], R12 ;  /* 0x0000060c25007388 */ /* 0x0005e20000000400 */
[----:B0-----:R-:W-:Y:S01]  /*eef0*/  PRMT R6, R0, 0x7610, R6 ;  /* 0x0000761000067816 */ /* 0x001fe20000000006 */
[----:B------:R-:W-:Y:S02]  /*ef00*/  FADD.FTZ R45, R46, R45 ;  /* 0x0000002d2e2d7221 */ /* 0x000fe40000010000 */
[----:B------:R0:W-:Y:S01]  /*ef10*/  STS.U16 [R37+0xa], R14 ;  /* 0x00000a0e25007388 */ /* 0x0001e20000000400 */
[----:B-1----:R-:W-:Y:S01]  /*ef20*/  PRMT R10, R0, 0x7632, R10 ;  /* 0x00007632000a7816 */ /* 0x002fe2000000000a */
[----:B------:R-:W-:Y:S01]  /*ef30*/  FADD.FTZ R44, R45, R44 ;  /* 0x0000002c2d2c7221 */ /* 0x000fe20000010000 */
[----:B------:R-:W-:Y:S01]  /*ef40*/  F2FP.F16.F32.PACK_AB R0, R40, R41 ;  /* 0x000000292800723e */ /* 0x000fe200000000ff */
[----:B------:R1:W-:Y:S01]  /*ef50*/  STS.U16 [R37+0xc], R6 ;  /* 0x00000c0625007388 */ /* 0x0003e20000000400 */
[----:B--2---:R-:W-:Y:S01]  /*ef60*/  PRMT R12, R5, 0x7632, R12 ;  /* 0x00007632050c7816 */ /* 0x004fe2000000000c */
[----:B------:R-:W-:-:S02]  /*ef70*/  FADD.FTZ R43, R44, R43 ;  /* 0x0000002b2c2b7221 */ /* 0x000fc40000010000 */
[----:B------:R-:W-:Y:S01]  /*ef80*/  STS.U16 [R37+0x4], R11 ;  /* 0x0000040b25007388 */ /* 0x000fe20000000400 */
[----:B0-----:R-:W-:Y:S01]  /*ef90*/  PRMT R14, R0, 0x7632, R14 ;  /* 0x00007632000e7816 */ /* 0x001fe2000000000e */
[----:B------:R-:W-:Y:S02]  /*efa0*/  FADD.FTZ R42, R43, R42 ;  /* 0x0000002a2b2a7221 */ /* 0x000fe40000010000 */
[----:B------:R-:W-:Y:S01]  /*efb0*/  STS.U16 [R37+0x8], R13 ;  /* 0x0000080d25007388 */ /* 0x000fe20000000400 */
[----:B-1----:R-:W-:Y:S01]  /*efc0*/  PRMT R6, R4, 0x7632, R6 ;  /* 0x0000763204067816 */ /* 0x002fe20000000006 */
[----:B------:R-:W-:Y:S02]  /*efd0*/  FADD.FTZ R41, R42, R41 ;  /* 0x000000292a297221 */ /* 0x000fe40000010000 */
[----:B------:R-:W-:Y:S02]  /*efe0*/  STS.U16 [R37+0xe], R10 ;  /* 0x00000e0a25007388 */ /* 0x000fe40000000400 */
[----:B------:R-:W-:-:S02]  /*eff0*/  FADD.FTZ R40, R41, R40 ;  /* 0x0000002829287221 */ /* 0x000fc40000010000 */
[----:B------:R-:W-:Y:S02]  /*f000*/  STS.U16 [R37+0x10], R15 ;  /* 0x0000100f25007388 */ /* 0x000fe40000000400 */
[----:B------:R-:W-:Y:S02]  /*f010*/  FADD.FTZ R19, R40, R39 ;  /* 0x0000002728137221 */ /* 0x000fe40000010000 */
        /* <DEDUP_REMOVED lines=10> */
[----:B0-----:R-:W-:Y:S01]  /*f0c0*/  IMAD R4, R49, UR29, R3 ;  /* 0x0000001d31047c24 */ /* 0x001fe2000f8e0203 */
[----:B------:R-:W-:Y:S02]  /*f0d0*/  IADD3 R3, P0, PT, R9, R2, RZ ;  /* 0x0000000209037210 */ /* 0x000fe40007f1e0ff */
[----:B------:R-:W-:Y:S02]  /*f0e0*/  LDS.U16 R5, [R22+0x40] ;  /* 0x0000400016057984 */ /* 0x000fe40000000400 */
[----:B------:R-:W-:Y:S02]  /*f0f0*/  IADD3.X R4, PT, PT, RZ, R4, RZ, P0, !PT ;  /* 0x00000004ff047210 */ /* 0x000fe400007fe4ff */
[----:B------:R-:W-:Y:S01]  /*f100*/  LDS.U16 R23, [R23+0x80] ;  /* 0x0000800017177984 */ /* 0x000fe20000000400 */
[----:B-----5:R-:W-:-:S03]  /*f110*/  LEA R2, P3, R3, UR12, 0x1 ;  /* 0x0000000c03027c11 */ /* 0x020fc6000f8608ff */
        /* <DEDUP_REMOVED lines=50> */
.L_x_12685:
        /* <DEDUP_REMOVED lines=33> */
.L_x_12772:
[----:B------:R-:W-:Y:S05]  /*f650*/  BSYNC.RECONVERGENT B0 ;  /* 0x0000000000007941 */ /* 0x000fea0003800200 */
.L_x_12771:
        /* <DEDUP_REMOVED lines=31> */
.L_x_12774:
[----:B------:R-:W-:Y:S05]  /*f850*/  BSYNC.RECONVERGENT B0 ;  /* 0x0000000000007941 */ /* 0x000fea0003800200 */
.L_x_12773:
[----:B------:R-:W-:Y:S05]  /*f860*/  @P0 EXIT ;  /* 0x000000000000094d */ /* 0x000fea0003800000 */
[----:B------:R-:W3:Y:S01]  /*f870*/  LDCU.64 UR8, c[0x0][0x4a8] ;  /* 0x00009500ff0877ac */ /* 0x000ee20008000a00 */
[----:B------:R-:W5:Y:S01]  /*f880*/  S2UR UR5, SR_CgaCtaId ;  /* 0x00000000000579c3 */ /* 0x000f620000008800 */
[----:B------:R-:W-:Y:S01]  /*f890*/  BSSY.RECONVERGENT B0, `(.L_x_12775) ;  /* 0x000002b000007945 */ /* 0x000fe20003800200 */
[----:B------:R-:W0:Y:S01]  /*f8a0*/  LDCU.64 UR10, c[0x0][0x4c8] ;  /* 0x00009900ff0a77ac */ /* 0x000e220008000a00 */
[----:B------:R-:W-:Y:S01]  /*f8b0*/  UMOV UR4, 0x400 ;  /* 0x0000040000047882 */ /* 0x000fe20000000000 */
[----:B------:R-:W1:Y:S01]  /*f8c0*/  LDCU UR6, c[0x0][0x360] ;  /* 0x00006c00ff0677ac */ /* 0x000e620008000800 */
[----:B------:R-:W4:Y:S01]  /*f8d0*/  LDCU.64 UR12, c[0x0][0x4b0] ;  /* 0x00009600ff0c77ac */ /* 0x000f220008000a00 */
[----:B------:R-:W4:Y:S01]  /*f8e0*/  LDCU.64 UR14, c[0x0][0x4d0] ;  /* 0x00009a00ff0e77ac */ /* 0x000f220008000a00 */
[----:B---3--:R-:W-:Y:S02]  /*f8f0*/  MOV R6, UR8 ;  /* 0x0000000800067c02 */ /* 0x008fe40008000f00 */
[----:B------:R-:W-:Y:S01]  /*f900*/  MOV R23, UR9 ;  /* 0x0000000900177c02 */ /* 0x000fe20008000f00 */
[----:B------:R-:W3:Y:S01]  /*f910*/  LDCU.128 UR16, c[0x0][0x530] ;  /* 0x0000a600ff1077ac */ /* 0x000ee20008000c00 */
[----:B0-----:R-:W-:Y:S01]  /*f920*/  MOV R8, UR10 ;  /* 0x0000000a00087c02 */ /* 0x001fe20008000f00 */
[----:B-12---:R-:W-:Y:S01]  /*f930*/  IMAD.WIDE.U32 R6, R6, UR29, RZ ;  /* 0x0000001d06067c25 */ /* 0x006fe2000f8e00ff */
[----:B------:R-:W-:Y:S01]  /*f940*/  MOV R21, UR11 ;  /* 0x0000000b00157c02 */ /* 0x000fe20008000f00 */
[----:B-----5:R-:W-:-:S02]  /*f950*/  ULEA UR4, UR5, UR4, 0x18 ;  /* 0x0000000405047291 */ /* 0x020fc4000f8ec0ff */
[----:B------:R-:W-:-:S04]  /*f960*/  IMAD.WIDE.U32 R8, R8, UR29, RZ ;  /* 0x0000001d08087c25 */ /* 0x000fc8000f8e00ff */
[----:B------:R-:W-:Y:S02]  /*f970*/  IMAD R23, R23, UR29, R7 ;  /* 0x0000001d17177c24 */ /* 0x000fe4000f8e0207 */
[----:B----4-:R-:W-:-:S07]  /*f980*/  IMAD R21, R21, UR29, R9 ;  /* 0x0000001d15157c24 */ /* 0x010fce000f8e0209 */
.L_x_12776:
[C---:B------:R-:W-:Y:S02]  /*f990*/  LEA R0, R15.reuse, UR4, 0x3 ;  /* 0x000000040f007c11 */ /* 0x040fe4000f8e18ff */
[----:B------:R-:W-:Y:S02]  /*f9a0*/  SHF.R.S32.HI R10, RZ, 0x1f, R15 ;  /* 0x0000001fff0a7819 */ /* 0x000fe4000001140f */
[----:B0-----:R-:W-:Y:S01]  /*f9b0*/  MOV R2, R6 ;  /* 0x0000000600027202 */ /* 0x001fe20000000f00 */
[----:B------:R-:W0:Y:S01]  /*f9c0*/  LDS.64 R16, [R0+0x3e10] ;  /* 0x003e100000107984 */ /* 0x000e220000000a00 */
[----:B------:R-:W-:Y:S01]  /*f9d0*/  MOV R3, R23 ;  /* 0x0000001700037202 */ /* 0x000fe20000000f00 */
[C---:B------:R-:W-:Y:S01]  /*f9e0*/  IMAD R14, R10.reuse, UR12, RZ ;  /* 0x0000000c0a0e7c24 */ /* 0x040fe2000f8e02ff */
[----:B------:R-:W-:Y:S01]  /*f9f0*/  MOV R4, R8 ;  /* 0x0000000800047202 */ /* 0x000fe20000000f00 */
[----:B------:R-:W1:Y:S01]  /*fa00*/  LDS.64 R18, [R0+0x4610] ;  /* 0x0046100000127984 */ /* 0x000e620000000a00 */
[----:B------:R-:W-:Y:S01]  /*fa10*/  IMAD R20, R10, UR14, RZ ;  /* 0x0000000e0a147c24 */ /* 0x000fe2000f8e02ff */
[----:B------:R-:W-:Y:S01]  /*fa20*/  MOV R5, R21 ;  /* 0x0000001500057202 */ /* 0x000fe20000000f00 */
[----:B------:R-:W-:-:S04]  /*fa30*/  IMAD.WIDE.U32 R10, R15, UR12, R2 ;  /* 0x0000000c0f0a7c25 */ /* 0x000fc8000f8e0002 */
[C---:B------:R-:W-:Y:S01]  /*fa40*/  IMAD R3, R15.reuse, UR13, R14 ;  /* 0x0000000d0f037c24 */ /* 0x040fe2000f8e020e */
[----:B---3--:R-:W-:Y:S01]  /*fa50*/  LEA R2, P0, R10, UR16, 0x3 ;  /* 0x000000100a027c11 */ /* 0x008fe2000f8018ff */
[----:B------:R-:W-:-:S03]  /*fa60*/  IMAD.WIDE.U32 R12, R15, UR14, R4 ;  /* 0x0000000e0f0c7c25 */ /* 0x000fc6000f8e0004 */
[----:B------:R-:W-:Y:S01]  /*fa70*/  IADD3 R3, PT, PT, R11, R3, RZ ;  /* 0x000000030b037210 */ /* 0x000fe20007ffe0ff */
[C---:B------:R-:W-:Y:S01]  /*fa80*/  IMAD R5, R15.reuse, UR15, R20 ;  /* 0x0000000f0f057c24 */ /* 0x040fe2000f8e0214 */
[----:B------:R-:W-:Y:S02]  /*fa90*/  IADD3 R15, PT, PT, R15, UR6, RZ ;  /* 0x000000060f0f7c10 */ /* 0x000fe4000fffe0ff */
[----:B------:R-:W-:Y:S02]  /*faa0*/  LEA.HI.X R3, R10, UR17, R3, 0x3, P0 ;  /* 0x000000110a037c11 */ /* 0x000fe400080f1c03 */
[----:B------:R-:W-:Y:S02]  /*fab0*/  ISETP.GE.AND P0, PT, R15, UR20, PT ;  /* 0x000000140f007c0c */ /* 0x000fe4000bf06270 */
[----:B------:R-:W-:Y:S02]  /*fac0*/  LEA R4, P1, R12, UR18, 0x3 ;  /* 0x000000120c047c11 */ /* 0x000fe4000f8218ff */
[----:B------:R-:W-:-:S04]  /*fad0*/  IADD3 R5, PT, PT, R13, R5, RZ ;  /* 0x000000050d057210 */ /* 0x000fc80007ffe0ff */
[----:B------:R-:W-:Y:S01]  /*fae0*/  LEA.HI.X R5, R12, UR19, R5, 0x3, P1 ;  /* 0x000000130c057c11 */ /* 0x000fe200088f1c05 */
[----:B0-----:R0:W-:Y:S04]  /*faf0*/  REDG.E.ADD.F32.FTZ.RN.STRONG.GPU desc[UR30][R2.64], R16 ;  /* 0x00000010020079a6 */ /* 0x0011e8000c12f31e */
[----:B------:R0:W-:Y:S04]  /*fb00*/  REDG.E.ADD.F32.FTZ.RN.STRONG.GPU desc[UR30][R2.64+0x4], R17 ;  /* 0x00000411020079a6 */ /* 0x0001e8000c12f31e */
[----:B-1----:R0:W-:Y:S04]  /*fb10*/  REDG.E.ADD.F32.FTZ.RN.STRONG.GPU desc[UR30][R4.64], R18 ;  /* 0x00000012040079a6 */ /* 0x0021e8000c12f31e */
[----:B------:R0:W-:Y:S01]  /*fb20*/  REDG.E.ADD.F32.FTZ.RN.STRONG.GPU desc[UR30][R4.64+0x4], R19 ;  /* 0x00000413040079a6 */ /* 0x0001e2000c12f31e */
[----:B------:R-:W-:Y:S05]  /*fb30*/  @!P0 BRA `(.L_x_12776) ;  /* 0xfffffffc00948947 */ /* 0x000fea000383ffff */
[----:B------:R-:W-:Y:S05]  /*fb40*/  BSYNC.RECONVERGENT B0 ;  /* 0x0000000000007941 */ /* 0x000fea0003800200 */
.L_x_12775:
[----:B------:R-:W-:Y:S05]  /*fb50*/  EXIT ;  /* 0x000000000000794d */ /* 0x000fea0003800000 */
.L_x_12777:
        /* <DEDUP_REMOVED lines=10> */
.L_x_18732:


//--------------------- .text._Z25selective_scan_bwd_kernelI32Selective_Scan_bwd_kernel_traitsILi32ELi16ELb0ELb0ELb1ELb1ELb0EN3c104HalfENS1_7complexIfEEEEv12SSMParamsBwd --------------------------
	.section	.text._Z25selective_scan_bwd_kernelI32Selective_Scan_bwd_kernel_traitsILi32ELi16ELb0ELb0ELb1ELb1ELb0EN3c104HalfENS1_7complexIfEEEEv12SSMParamsBwd,"ax",@progbits
	.align	128
        .global         _Z25selective_scan_bwd_kernelI32Selective_Scan_bwd_kernel_traitsILi32ELi16ELb0ELb0ELb1ELb1ELb0EN3c104HalfENS1_7complexIfEEEEv12SSMParamsBwd
        .type           _Z25selective_scan_bwd_kernelI32Selective_Scan_bwd_kernel_traitsILi32ELi16ELb0ELb0ELb1ELb1ELb0EN3c104HalfENS1_7complexIfEEEEv12SSMParamsBwd,@function
        .size           _Z25selective_scan_bwd_kernelI32Selective_Scan_bwd_kernel_traitsILi32ELi16ELb0ELb0ELb1ELb1ELb0EN3c104HalfENS1_7complexIfEEEEv12SSMParamsBwd,(.L_x_18733 - _Z25selective_scan_bwd_kernelI32Selective_Scan_bwd_kernel_traitsILi32ELi16ELb0ELb0ELb1ELb1ELb0EN3c104HalfENS1_7complexIfEEEEv12SSMParamsBwd)
        .other          _Z25selective_scan_bwd_kernelI32Selective_Scan_bwd_kernel_traitsILi32ELi16ELb0ELb0ELb1ELb1ELb0EN3c104HalfENS1_7complexIfEEEEv12SSMParamsBwd,@"STO_CUDA_ENTRY STV_DEFAULT"
_Z25selective_scan_bwd_kernelI32Selective_Scan_bwd_kernel_traitsILi32ELi16ELb0ELb0ELb1ELb1ELb0EN3c104HalfENS1_7complexIfEEEEv12SSMParamsBwd:
.text._Z25selective_scan_bwd_kernelI32Selective_Scan_bwd_kernel_traitsILi32ELi16ELb0ELb0ELb1ELb1ELb0EN3c104HalfENS1_7complexIfEEEEv12SSMParamsBwd:
        /* <DEDUP_REMOVED lines=139> */
.L_x_12894:
[----:B------:R-:W0:Y:S01]  /*08b0*/  S2R R119, SR_TID.X ;  /* 0x0000000000777919 */ /* 0x000e220000002100 */
[----:B------:R-:W1:Y:S01]  /*08c0*/  LDCU UR32, c[0x0][0x388] ;  /* 0x00007100ff2077ac */ /* 0x000e620008000800 */
[----:B------:R-:W-:Y:S02]  /*08d0*/  PRMT R15, RZ, 0x7610, R15 ;  /* 0x00007610ff0f7816 */ /* 0x000fe4000000000f */
[----:B------:R-:W-:Y:S01]  /*08e0*/  PRMT R32, RZ, 0x7610, R32 ;  /* 0x00007610ff207816 */ /* 0x000fe20000000020 */
        /* <DEDUP_REMOVED lines=13> */
[----:B------:R-:W-:Y:S02]  /*09c0*/  ISETP.GE.AND P1, PT, R0, UR8, PT ;  /* 0x0000000800007c0c */ /* 0x000fe4000bf26270 */
[----:B------:R-:W-:Y:S02]  /*09d0*/  PRMT R40, RZ, 0x7610, R40 ;  /* 0x00007610ff287816 */ /* 0x000fe40000000028 */
[----:B------:R-:W-:Y:S02]  /*09e0*/  P2R R51, PR, RZ, 0x2 ;  /* 0x00000002ff337803 */ /* 0x000fe40000000000 */
[----:B0-----:R-:W-:Y:S02]  /*09f0*/  SHF.L.U32 R3, R119, 0x4, RZ ;  /* 0x0000000477037819 */ /* 0x001fe400000006ff */
[----:B------:R-:W-:-:S02]  /*0a00*/  PRMT R41, RZ, 0x7610, R41 ;  /* 0x00007610ff297816 */ /* 0x000fc40000000029 */
[----:B------:R-:W-:Y:S02]  /*0a10*/  LOP3.LUT R25, R2, 0x3e00, R3, 0xf8, !PT ;  /* 0x00003e0002197812 */ /* 0x000fe400078ef803 */
[----:B------:R-:W-:Y:S02]  /*0a20*/  MOV R2, UR16 ;  /* 0x0000001000027c02 */ /* 0x000fe40008000f00 */
[----:B------:R-:W-:Y:S02]  /*0a30*/  MOV R3, UR17 ;  /* 0x0000001100037c02 */ /* 0x000fe40008000f00 */
[C---:B------:R-:W-:Y:S02]  /*0a40*/  LOP3.LUT R23, R25.reuse, 0x20, RZ, 0xfc, !PT ;  /* 0x0000002019177812 */ /* 0x040fe400078efcff */
[----:B------:R-:W-:Y:S01]  /*0a50*/  LOP3.LUT R4, R25, 0x80, RZ, 0xfc, !PT ;  /* 0x0000008019047812 */ /* 0x000fe200078efcff */
[----:B------:R-:W-:Y:S01]  /*0a60*/  IMAD.WIDE.U32 R6, R0, 0x2, R2 ;  /* 0x0000000200067825 */ /* 0x000fe200078e0002 */
[----:B------:R-:W-:-:S02]  /*0a70*/  ISETP.GE.AND P0, PT, R23, UR8, PT ;  /* 0x0000000817007c0c */ /* 0x000fc4000bf06270 */
[C---:B------:R-:W-:Y:S02]  /*0a80*/  SHF.L.U32 R2, R25.reuse, 0x1, RZ ;  /* 0x0000000119027819 */ /* 0x040fe400000006ff */
[----:B------:R-:W-:Y:S02]  /*0a90*/  ISETP.GE.AND P4, PT, R4, UR8, PT ;  /* 0x0000000804007c0c */ /* 0x000fe4000bf86270 */
[----:B------:R-:W-:Y:S02]  /*0aa0*/  LOP3.LUT R3, R25, 0x60, RZ, 0xfc, !PT ;  /* 0x0000006019037812 */ /* 0x000fe400078efcff */
[----:B------:R-:W-:Y:S02]  /*0ab0*/  P2R R52, PR, RZ, 0x1 ;  /* 0x00000001ff347803 */ /* 0x000fe40000000000 */
[C---:B------:R-:W-:Y:S02]  /*0ac0*/  IADD3 R4, P1, PT, R2.reuse, UR18, RZ ;  /* 0x0000001202047c10 */ /* 0x040fe4000ff3e0ff */
[----:B------:R-:W-:-:S02]  /*0ad0*/  IADD3 R2, P0, PT, R2, UR20, RZ ;  /* 0x0000001402027c10 */ /* 0x000fc4000ff1e0ff */
[C---:B------:R-:W-:Y:S02]  /*0ae0*/  LOP3.LUT R14, R25.reuse, 0xe0, RZ, 0xfc, !PT ;  /* 0x000000e0190e7812 */ /* 0x040fe400078efcff */
[----:B------:R-:W-:Y:S01]  /*0af0*/  LOP3.LUT R0, R25, 0x40, RZ, 0xfc, !PT ;  /* 0x0000004019007812 */ /* 0x000fe200078efcff */
[----:B------:R-:W2:Y:S01]  /*0b00*/  @!P4 LDG.E.U16 R10, desc[UR30][R6.64+0x100] ;  /* 0x0001001e060ac981 */ /* 0x000ea2000c1e1500 */
[----:B------:R-:W-:Y:S02]  /*0b10*/  ISETP.GE.AND P5, PT, R3, UR8, PT ;  /* 0x0000000803007c0c */ /* 0x000fe4000bfa6270 */
[----:B------:R-:W-:Y:S02]  /*0b20*/  IADD3.X R3, PT, PT, RZ, UR21, RZ, P0, !PT ;  /* 0x00000015ff037c10 */ /* 0x000fe400087fe4ff */
[----:B------:R-:W-:Y:S02]  /*0b30*/  IADD3.X R5, PT, PT, RZ, UR19, RZ, P1, !PT ;  /* 0x00000013ff057c10 */ /* 0x000fe40008ffe4ff */
[----:B------:R-:W-:-:S02]  /*0b40*/  ISETP.GE.AND P0, PT, R14, UR8, PT ;  /* 0x000000080e007c0c */ /* 0x000fc4000bf06270 */
[----:B------:R-:W-:Y:S02]  /*0b50*/  ISETP.NE.AND P1, PT, R51, RZ, PT ;  /* 0x000000ff3300720c */ /* 0x000fe40003f25270 */
        /* <DEDUP_REMOVED lines=41> */
[----:B------:R-:W-:-:S03]  /*0df0*/  ISETP.GE.AND P6, PT, R25, UR8, PT ;  /* 0x0000000819007c0c */ /* 0x000fc6000bfc6270 */
        /* <DEDUP_REMOVED lines=11> */
[C---:B0-----:R-:W-:Y:S02]  /*0eb0*/  IADD3 R7, PT, PT, R20.reuse, 0x80, RZ ;  /* 0x0000008014077810 */ /* 0x041fe40007ffe0ff */
        /* <DEDUP_REMOVED lines=56> */
[----:B0-----:R-:W-:-:S03]  /*1240*/  IADD3 R9, PT, PT, R20, 0x180, RZ ;  /* 0x0000018014097810 */ /* 0x001fc60007ffe0ff */
[----:B------:R-:W-:Y:S04]  /*1250*/  STS.U16 [R25+0x100], R10 ;  /* 0x0001000a19007388 */ /* 0x000fe80000000400 */
[----:B----4-:R0:W-:Y:S01]  /*1260*/  STS.U16 [R26+0x140], R13 ;  /* 0x0001400d1a007388 */ /* 0x0101e20000000400 */
[----:B-1----:R-:W-:-:S03]  /*1270*/  IADD3 R11, PT, PT, R20, 0x1a0, RZ ;  /* 0x000001a0140b7810 */ /* 0x002fc60007ffe0ff */
[----:B------:R-:W-:Y:S01]  /*1280*/  STS.U16 [R27+0x180], R12 ;  /* 0x0001800c1b007388 */ /* 0x000fe20000000400 */
[----:B------:R-:W-:-:S03]  /*1290*/  LEA.HI.SX32 R9, R9, R20, 0x1b ;  /* 0x0000001409097211 */ /* 0x000fc600078fdaff */
[----:B------:R-:W-:Y:S01]  /*12a0*/  STS.U16 [R28+0x1c0], R15 ;  /* 0x0001c00f1c007388 */ /* 0x000fe20000000400 */
[----:B0-----:R-:W-:-:S03]  /*12b0*/  IADD3 R13, PT, PT, R20, 0x1c0, RZ ;  /* 0x000001c0140d7810 */ /* 0x001fc60007ffe0ff */
[----:B------:R0:W-:Y:S01]  /*12c0*/  STS.U16 [R29+0x200], R32 ;  /* 0x000200201d007388 */ /* 0x0001e20000000400 */
[-C--:B------:R-:W-:Y:S02]  /*12d0*/  LEA.HI.SX32 R11, R11, R20.reuse, 0x1b ;  /* 0x000000140b0b7211 */ /* 0x080fe400078fdaff */
[----:B------:R-:W-:Y:S01]  /*12e0*/  SHF.L.U32 R0, R20, 0x4, RZ ;  /* 0x0000000414007819 */ /* 0x000fe200000006ff */
[----:B------:R1:W-:Y:S01]  /*12f0*/  STS.U16 [R30+0x240], R33 ;  /* 0x000240211e007388 */ /* 0x0003e20000000400 */
[----:B------:R-:W-:Y:S02]  /*1300*/  LEA.HI.SX32 R13, R13, R20, 0x1b ;  /* 0x000000140d0d7211 */ /* 0x000fe400078fdaff */
[----:B0-----:R-:W-:Y:S01]  /*1310*/  LEA R32, R7, UR28, 0x1 ;  /* 0x0000001c07207c11 */ /* 0x001fe2000f8e08ff */
[----:B------:R0:W-:Y:S01]  /*1320*/  STS.U16 [R31+0x280], R34 ;  /* 0x000280221f007388 */ /* 0x0001e20000000400 */
[----:B------:R-:W-:Y:S02]  /*1330*/  LEA R35, R13, UR28, 0x1 ;  /* 0x0000001c0d237c11 */ /* 0x000fe4000f8e08ff */
[----:B-1----:R-:W-:Y:S01]  /*1340*/  LEA R33, R9, UR28, 0x1 ;  /* 0x0000001c09217c11 */ /* 0x002fe2000f8e08ff */
[----:B------:R1:W-:Y:S01]  /*1350*/  STS.U16 [R32+0x2c0], R37 ;  /* 0x0002c02520007388 */ /* 0x0003e20000000400 */
[----:B0-----:R-:W-:-:S02]  /*1360*/  LEA R34, R11, UR28, 0x1 ;  /* 0x0000001c0b227c11 */ /* 0x001fc4000f8e08ff */
[----:B-1----:R-:W-:Y:S01]  /*1370*/  LEA.HI.SX32 R37, R0, R0, 0x1b ;  /* 0x0000000000257211 */ /* 0x002fe200078fdaff */
[----:B------:R0:W-:Y:S03]  /*1380*/  STS.U16 [R33+0x300], R38 ;  /* 0x0003002621007388 */ /* 0x0001e60000000400 */
[----:B------:R-:W-:Y:S01]  /*1390*/  LEA R37, R37, UR28, 0x1 ;  /* 0x0000001c25257c11 */ /* 0x000fe2000f8e08ff */
        /* <DEDUP_REMOVED lines=48> */
[----:B0-----:R-:W-:Y:S02]  /*16a0*/  PRMT R38, RZ, 0x7610, R38 ;  /* 0x00007610ff267816 */ /* 0x001fe40000000026 */
[----:B-1----:R-:W-:Y:S01]  /*16b0*/  PRMT R39, RZ, 0x7610, R39 ;  /* 0x00007610ff277816 */ /* 0x002fe20000000027 */
[----:B------:R-:W5:Y:S04]  /*16c0*/  @!P1 LDG.E.U16 R16, desc[UR30][R4.64+0x280] ;  /* 0x0002801e04109981 */ /* 0x000f68000c1e1500 */
[----:B------:R-:W5:Y:S01]  /*16d0*/  @!P0 LDG.E.U16 R14, desc[UR30][R4.64+0x200] ;  /* 0x0002001e040e8981 */ /* 0x000f62000c1e1500 */
[----:B------:R-:W-:-:S02]  /*16e0*/  ISETP.NE.AND P0, PT, R50, RZ, PT ;  /* 0x000000ff3200720c */ /* 0x000fc40003f05270 */
[----:B------:R-:W-:Y:S01]  /*16f0*/  PRMT R0, RZ, 0x7610, R0 ;  /* 0x00007610ff007816 */ /* 0x000fe20000000000 */
[----:B------:R-:W5:Y:S01]  /*1700*/  @!P2 LDG.E.U16 R17, desc[UR30][R4.64+0x2c0] ;  /* 0x0002c01e0411a981 */ /* 0x000f62000c1e1500 */
        /* <DEDUP_REMOVED lines=35> */
[----:B------:R-:W-:Y:S04]  /*1940*/  STS.U16 [R32+0x2c0], R17 ;  /* 0x0002c01120007388 */ /* 0x000fe80000000400 */
[----:B------:R-:W-:Y:S04]  /*1950*/  STS.U16 [R33+0x300], R38 ;  /* 0x0003002621007388 */ /* 0x000fe80000000400 */
[----:B------:R-:W-:Y:S04]  /*1960*/  STS.U16 [R34+0x340], R39 ;  /* 0x0003402722007388 */ /* 0x000fe80000000400 */
[----:B------:R-:W-:Y:S04]  /*1970*/  STS.U16 [R35+0x380], R0 ;  /* 0x0003800023007388 */ /* 0x000fe80000000400 */
[----:B------:R2:W-:Y:S01]  /*1980*/  STS.U16 [R36+0x3c0], R41 ;  /* 0x0003c02924007388 */ /* 0x0005e20000000400 */
[----:B------:R-:W-:-:S03]  /*1990*/  NOP ;  /* 0x0000000000007918 */ /* 0x000fc60000000000 */
[----:B------:R-:W2:Y:S04]  /*19a0*/  LDS.U16 R48, [R37] ;  /* 0x0000000025307984 */ /* 0x000ea80000000400 */
        /* <DEDUP_REMOVED lines=41> */
[----:B--2---:R-:W-:Y:S02]  /*1c40*/  PRMT R15, RZ, 0x7610, R15 ;  /* 0x00007610ff0f7816 */ /* 0x004fe4000000000f */
        /* <DEDUP_REMOVED lines=30> */
[----:B------:R-:W-:-:S02]  /*1e30*/  PRMT R39, RZ, 0x7610, R39 ;  /* 0x00007610ff277816 */ /* 0x000fc40000000027 */
[----:B------:R-:W-:Y:S02]  /*1e40*/  CS2R R46, SRZ ;  /* 0x00000000002e7805 */ /* 0x000fe4000001ff00 */
[----:B------:R-:W-:Y:S02]  /*1e50*/  FSETP.GTU.FTZ.AND P1, PT, R49, 20, PT ;  /* 0x41a000003100780b */ /* 0x000fe40003f3c000 */
[----:B------:R-:W-:Y:S02]  /*1e60*/  CS2R R54, SRZ ;  /* 0x0000000000367805 */ /* 0x000fe4000001ff00 */
[----:B------:R-:W-:Y:S02]  /*1e70*/  FSETP.GTU.FTZ.AND P2, PT, R50, 20, PT ;  /* 0x41a000003200780b */ /* 0x000fe40003f5c000 */
[----:B------:R-:W-:Y:S02]  /*1e80*/  CS2R R56, SRZ ;  /* 0x0000000000387805 */ /* 0x000fe4000001ff00 */
[----:B------:R-:W-:Y:S01]  /*1e90*/  FSETP.GTU.FTZ.AND P3, PT, R51, 20, PT ;  /* 0x41a000003300780b */ /* 0x000fe20003f7c000 */
[----:B------:R-:W-:Y:S01]  /*1ea0*/  FADD.FTZ R58, R58, UR7 ;  /* 0x000000073a3a7e21 */ /* 0x000fe20008010000 */
[----:B------:R-:W-:-:S02]  /*1eb0*/  FSETP.GTU.FTZ.AND P4, PT, R52, 20, PT ;  /* 0x41a000003400780b */ /* 0x000fc40003f9c000 */
[----:B------:R-:W-:Y:S01]  /*1ec0*/  FSETP.GTU.FTZ.AND P5, PT, R53, 20, PT ;  /* 0x41a000003500780b */ /* 0x000fe20003fbc000 */
[----:B------:R-:W-:Y:S04]  /*1ed0*/  STS.U16 [R21], R6 ;  /* 0x0000000615007388 */ /* 0x000fe80000000400 */
[----:B---3--:R-:W-:Y:S04]  /*1ee0*/  STS.U16 [R22+0x40], R7 ;  /* 0x0000400716007388 */ /* 0x008fe80000000400 */
[----:B----4-:R-:W-:Y:S04]  /*1ef0*/  STS.U16 [R23+0x80], R8 ;  /* 0x0000800817007388 */ /* 0x010fe80000000400 */
[----:B-----5:R-:W-:Y:S04]  /*1f00*/  STS.U16 [R24+0xc0], R9 ;  /* 0x0000c00918007388 */ /* 0x020fe80000000400 */
        /* <DEDUP_REMOVED lines=29> */
[----:B0-----:R-:W-:Y:S01]  /*20e0*/  HFMA2 R38, -RZ, RZ, 0, 0 ;  /* 0x00000000ff267431 */ /* 0x001fe200000001ff */
[----:B-1----:R-:W-:-:S02]  /*20f0*/  CS2R R40, SRZ ;  /* 0x0000000000287805 */ /* 0x002fc4000001ff00 */
[----:B------:R-:W-:Y:S02]  /*2100*/  CS2R R42, SRZ ;  /* 0x00000000002a7805 */ /* 0x000fe4000001ff00 */
[----:B--2---:R-:W-:Y:S01]  /*2110*/  CS2R R44, SRZ ;  /* 0x00000000002c7805 */ /* 0x004fe2000001ff00 */
[----:B----4-:R-:W-:Y:S06]  /*2120*/  @P0 BRA `(.L_x_12780) ;  /* 0x0000000000780947 */ /* 0x010fec0003800000 */
        /* <DEDUP_REMOVED lines=30> */
.L_x_12780:
[----:B------:R-:W-:Y:S05]  /*2310*/  BSYNC.RECONVERGENT B0 ;  /* 0x0000000000007941 */ /* 0x000fea0003800200 */
.L_x_12779:
        /* <DEDUP_REMOVED lines=38> */
.L_x_12782:
[----:B------:R-:W-:Y:S05]  /*2580*/  BSYNC.RECONVERGENT B0 ;  /* 0x0000000000007941 */ /* 0x000fea0003800200 */
.L_x_12781:
        /* <DEDUP_REMOVED lines=39> */
.L_x_12784:
[----:B------:R-:W-:Y:S05]  /*2800*/  BSYNC.RECONVERGENT B0 ;  /* 0x0000000000007941 */ /* 0x000fea0003800200 */
.L_x_12783:
        /* <DEDUP_REMOVED lines=39> */
.L_x_12786:
[----:B------:R-:W-:Y:S05]  /*2a80*/  BSYNC.RECONVERGENT B0 ;  /* 0x0000000000007941 */ /* 0x000fea0003800200 */
.L_x_12785:
        /* <DEDUP_REMOVED lines=39> */
.L_x_12788:
[----:B------:R-:W-:Y:S05]  /*2d00*/  BSYNC.RECONVERGENT B0 ;  /* 0x0000000000007941 */ /* 0x000fea0003800200 */
.L_x_12787:
        /* <DEDUP_REMOVED lines=39> */
.L_x_12790:
[----:B------:R-:W-:Y:S05]  /*2f80*/  BSYNC.RECONVERGENT B0 ;  /* 0x0000000000007941 */ /* 0x000fea0003800200 */
.L_x_12789:
        /* <DEDUP_REMOVED lines=39> */
.L_x_12792:
[----:B------:R-:W-:Y:S05]  /*3200*/  BSYNC.RECONVERGENT B0 ;  /* 0x0000000000007941 */ /* 0x000fea0003800200 */
.L_x_12791:
        /* <DEDUP_REMOVED lines=39> */
.L_x_12794:
[----:B------:R-:W-:Y:S05]  /*3480*/  BSYNC.RECONVERGENT B0 ;  /* 0x0000000000007941 */ /* 0x000fea0003800200 */
.L_x_12793:
[----:B------:R-:W-:Y:S02]  /*3490*/  HADD2.F32 R15, -RZ, R14.H0_H0 ;  /* 0x2000000eff0f7230 */ /* 0x000fe40000004100 */
[----:B------:R-:W-:Y:S01]  /*34a0*/  FFMA.FTZ R16, R4, R67, R89 ;  /* 0x0000004304107223 */ /* 0x000fe20000010059 */
[----:B------:R-:W-:Y:S01]  /*34b0*/  BSSY.RECONVERGENT B0, `(.L_x_12795) ;  /* 0x0000025000007945 */ /* 0x000fe20003800200 */
[----:B------:R-:W-:Y:S01]  /*34c0*/  FADD.FTZ R85, R87, UR7 ;  /* 0x0000000757557e21 */ /* 0x000fe20008010000 */
        /* <DEDUP_REMOVED lines=35> */
.L_x_12796:
[----:B------:R-:W-:Y:S05]  /*3700*/  BSYNC.RECONVERGENT B0 ;  /* 0x0000000000007941 */ /* 0x000fea0003800200 */
.L_x_12795:
[----:B---3--:R-:W-:Y:S02]  /*3710*/  HADD2.F32 R12, -RZ, R12.H0_H0 ;  /* 0x2000000cff0c7230 */ /* 0x008fe40000004100 */
        /* <DEDUP_REMOVED lines=38> */
.L_x_12798:
[----:B------:R-:W-:Y:S05]  /*3980*/  BSYNC.RECONVERGENT B0 ;  /* 0x0000000000007941 */ /* 0x000fea0003800200 */
.L_x_12797:
[----:B------:R-:W-:Y:S02]  /*3990*/  HADD2.F32 R10, -RZ, R10.H0_H0 ;  /* 0x2000000aff0a7230 */ /* 0x000fe40000004100 */
[----:B------:R-:W-:Y:S01]  /*39a0*/  FFMA.FTZ R89, R16, R73, R89 ;  /* 0x0000004910597223 */ /* 0x000fe20000010059 */
[----:B------:R-:W-:Y:S01]  /*39b0*/  HADD2.F32 R9, -RZ, R9.H0_H0 ;  /* 0x20000009ff097230 */ /* 0x000fe20000004100 */
[----:B------:R-:W-:Y:S01]  /*39c0*/  BSSY.RECONVERGENT B0, `(.L_x_12799) ;  /* 0x0000029000007945 */ /* 0x000fe20003800200 */
[----:B------:R-:W-:Y:S01]  /*39d0*/  FSETP.GTU.FTZ.AND P3, PT, R87, 20, PT ;  /* 0x41a000005700780b */ /* 0x000fe20003f7c000 */
[----:B------:R-:W-:Y:S01]  /*39e0*/  FFMA.FTZ R0, R10, R75, R89 ;  /* 0x0000004b0a007223 */ /* 0x000fe20000010059 */
[----:B------:R-:W-:Y:S02]  /*39f0*/  HADD2.F32 R11, -RZ, R8.H0_H0 ;  /* 0x20000008ff0b7230 */ /* 0x000fe40000004100 */
[----:B------:R-:W-:Y:S01]  /*3a00*/  FMUL.FTZ R86, R17, UR6 ;  /* 0x0000000611567c20 */ /* 0x000fe20008410000 */
        /* <DEDUP_REMOVED lines=36> */
.L_x_12800:
[----:B------:R-:W-:Y:S05]  /*3c50*/  BSYNC.RECONVERGENT B0 ;  /* 0x0000000000007941 */ /* 0x000fea0003800200 */
.L_x_12799:
        /* <DEDUP_REMOVED lines=32> */
.L_x_12802:
[----:B------:R-:W-:Y:S05]  /*3e60*/  BSYNC.RECONVERGENT B0 ;  /* 0x0000000000007941 */ /* 0x000fea0003800200 */
.L_x_12801:
        /* <DEDUP_REMOVED lines=32> */
.L_x_12804:
[----:B------:R-:W-:Y:S05]  /*4070*/  BSYNC.RECONVERGENT B0 ;  /* 0x0000000000007941 */ /* 0x000fea0003800200 */
.L_x_12803:
        /* <DEDUP_REMOVED lines=32> */
.L_x_12806:
[----:B------:R-:W-:Y:S05]  /*4280*/  BSYNC.RECONVERGENT B0 ;  /* 0x0000000000007941 */ /* 0x000fea0003800200 */
.L_x_12805:
        /* <DEDUP_REMOVED lines=32> */
.L_x_12808:
[----:B------:R-:W-:Y:S05]  /*4490*/  BSYNC.RECONVERGENT B0 ;  /* 0x0000000000007941 */ /* 0x000fea0003800200 */
.L_x_12807:
        /* <DEDUP_REMOVED lines=32> */
.L_x_12810:
[----:B------:R-:W-:Y:S05]  /*46a0*/  BSYNC.RECONVERGENT B0 ;  /* 0x0000000000007941 */ /* 0x000fea0003800200 */
.L_x_12809:
        /* <DEDUP_REMOVED lines=24> */
[----:B------:R-:W0:Y:S01]  /*4830*/  S2UR UR40, SR_CTAID.Y ;  /* 0x00000000002879c3 */ /* 0x000e220000002600 */
[----:B------:R-:W0:Y:S01]  /*4840*/  LDCU.64 UR28, c[0x0][0x3a0] ;  /* 0x00007400ff1c77ac */ /* 0x000e220008000a00 */
[----:B------:R-:W-:Y:S01]  /*4850*/  SHF.L.U32 R102, R119, 0x5, RZ ;  /* 0x0000000577667819 */ /* 0x000fe200000006ff */
[----:B------:R-:W-:Y:S01]  /*4860*/  FADD.FTZ R104, R105, R105 ;  /* 0x0000006969687221 */ /* 0x000fe20000010000 */
[----:B------:R-:W-:Y:S01]  /*4870*/  HFMA2 R38, -RZ, RZ, 0, 0 ;  /* 0x00000000ff267431 */ /* 0x000fe200000001ff */
[----:B------:R-:W1:Y:S01]  /*4880*/  LDCU.64 UR24, c[0x0][0x3b8] ;  /* 0x00007700ff1877ac */ /* 0x000e620008000a00 */
[----:B------:R-:W-:Y:S01]  /*4890*/  LOP3.LUT R0, R102, 0x7c1f, R119, 0xc8, !PT ;  /* 0x00007c1f66007812 */ /* 0x000fe200078ec877 */
        /* <DEDUP_REMOVED lines=8> */
[----:B------:R-:W-:Y:S01]  /*4920*/  FADD.FTZ R110, R12, R12 ;  /* 0x0000000c0c6e7221 */ /* 0x000fe20000010000 */
[----:B------:R-:W-:Y:S01]  /*4930*/  FADD.FTZ R111, R16, R16 ;  /* 0x00000010106f7221 */ /* 0x000fe20000010000 */
[----:B------:R-:W-:Y:S01]  /*4940*/  UIADD3 UR41, UPT, UPT, UR8, 0x400, URZ ;  /* 0x0000040008297890 */ /* 0x000fe2000fffe0ff */
[----:B------:R-:W-:Y:S01]  /*4950*/  PLOP3.LUT P0, PT, PT, PT, UP0, 0x80, 0x8 ;  /* 0x000000000008781c */ /* 0x000fe20003f0f008 */
[----:B------:R-:W-:Y:S01]  /*4960*/  FADD.FTZ R112, R10, R10 ;  /* 0x0000000a0a707221 */ /* 0x000fe20000010000 */
[----:B------:R-:W-:Y:S01]  /*4970*/  FADD.FTZ R113, R9, R9 ;  /* 0x0000000909717221 */ /* 0x000fe20000010000 */
[----:B------:R-:W-:Y:S01]  /*4980*/  FADD.FTZ R114, R11, R11 ;  /* 0x0000000b0b727221 */ /* 0x000fe20000010000 */
[----:B------:R-:W-:Y:S01]  /*4990*/  ISETP.EQ.AND P0, PT, R119, RZ, P0 ;  /* 0x000000ff7700720c */ /* 0x000fe20000702270 */
[----:B------:R-:W-:Y:S01]  /*49a0*/  FADD.FTZ R115, R7, R7 ;  /* 0x0000000707737221 */ /* 0x000fe20000010000 */
[----:B0-----:R-:W-:Y:S01]  /*49b0*/  UIMAD.WIDE.U32 UR14, UR40, UR28, URZ ;  /* 0x0000001c280e72a5 */ /* 0x001fe2000f8e00ff */
[----:B------:R-:W-:Y:S01]  /*49c0*/  ISETP.GE.AND P1, PT, R0, UR41, PT ;  /* 0x0000002900007c0c */ /* 0x000fe2000bf26270 */
[----:B-1----:R-:W-:Y:S01]  /*49d0*/  UIMAD.WIDE.U32 UR12, UR40, UR24, URZ ;  /* 0x00000018280c72a5 */ /* 0x002fe2000f8e00ff */
[----:B------:R-:W-:Y:S01]  /*49e0*/  FADD.FTZ R0, R17, R17 ;  /* 0x0000001111007221 */ /* 0x000fe20000010000 */
[----:B------:R-:W-:Y:S01]  /*49f0*/  FADD.FTZ R116, R6, R6 ;  /* 0x0000000606747221 */ /* 0x000fe20000010000 */
[----:B------:R-:W-:Y:S01]  /*4a00*/  FADD.FTZ R117, R3, R3 ;  /* 0x0000000303757221 */ /* 0x000fe20000010000 */
[----:B------:R-:W-:Y:S01]  /*4a10*/  FADD.FTZ R118, R13, R13 ;  /* 0x0000000d0d767221 */ /* 0x000fe20000010000 */
[----:B------:R-:W-:Y:S01]  /*4a20*/  LOP3.LUT R145, R119, 0x1f, RZ, 0xc0, !PT ;  /* 0x0000001f77917812 */ /* 0x000fe200078ec0ff */
        /* <DEDUP_REMOVED lines=10> */
.L_x_12893:
[----:B-1----:R-:W-:Y:S01]  /*4ad0*/  LOP3.LUT R2, R145, 0x7c00, R102, 0xf8, !PT ;  /* 0x00007c0091027812 */ /* 0x002fe200078ef866 */
[----:B0-----:R-:W5:Y:S01]  /*4ae0*/  @!P1 LDC.64 R6, c[0x0][0x3e0] ;  /* 0x0000f800ff069b82 */ /* 0x001f620000000a00 */
[----:B--2---:R-:W-:Y:S02]  /*4af0*/  @!P1 MOV R3, RZ ;  /* 0x000000ff00039202 */ /* 0x004fe40000000f00 */
        /* <DEDUP_REMOVED lines=8> */
[----:B------:R-:W1:Y:S01]  /*4b80*/  @!P5 LDC.64 R14, c[0x0][0x3e0] ;  /* 0x0000f800ff0edb82 */ /* 0x000e620000000a00 */
        /* <DEDUP_REMOVED lines=28> */
[----:B---3--:R-:W3:Y:S01]  /*4d50*/  @!P5 LDC.64 R126, c[0x0][0x3e0] ;  /* 0x0000f800ff7edb82 */ /* 0x008ee20000000a00 */
        /* <DEDUP_REMOVED lines=92> */
[----:B------:R-:W-:Y:S01]  /*5320*/  LOP3.LUT R10, R2, 0x1c0, RZ, 0xfc, !PT ;  /* 0x000001c0020a7812 */ /* 0x000fe200078efcff */
[----:B------:R-:W-:-:S03]  /*5330*/  UIMAD.WIDE.U32 UR32, UR8, UR34, UR28 ;  /* 0x00000022082072a5 */ /* 0x000fc6000f8e001c */
[----:B------:R-:W-:Y:S01]  /*5340*/  ISETP.GE.AND P4, PT, R10, UR41, PT ;  /* 0x000000290a007c0c */ /* 0x000fe2000bf86270 */
[----:B------:R-:W-:Y:S02]  /*5350*/  UIMAD UR28, UR8, UR35, UR33 ;  /* 0x00000023081c72a4 */ /* 0x000fe4000f8e0221 */
[----:B------:R-:W-:Y:S01]  /*5360*/  ULEA UR33, UP0, UR32, UR24, 0x3 ;  /* 0x0000001820217291 */ /* 0x000fe2000f8018ff */
[----:B------:R-:W-:Y:S02]  /*5370*/  PRMT R139, RZ, 0x7610, R139 ;  /* 0x00007610ff8b7816 */ /* 0x000fe4000000008b */
[----:B------:R-:W-:Y:S01]  /*5380*/  @!P5 MOV R123, RZ ;  /* 0x000000ff007bd202 */ /* 0x000fe20000000f00 */
[----:B------:R-:W-:-:S03]  /*5390*/  ULEA.HI.X UR32, UR32, UR25, UR28, 0x3, UP0 ;  /* 0x0000001920207291 */ /* 0x000fc600080f1c1c */
[----:B------:R4:W5:Y:S01]  /*53a0*/  @!P6 LDG.E.U16 R139, desc[UR30][R124.64] ;  /* 0x0000001e7c8be981 */ /* 0x000962000c1e1500 */
[----:B------:R-:W-:Y:S02]  /*53b0*/  @!P2 LEA R12, P6, R8, UR22, 0x1 ;  /* 0x00000016080cac11 */ /* 0x000fe4000f8c08ff */
[----:B0-----:R-:W-:Y:S01]  /*53c0*/  MOV R126, UR33 ;  /* 0x00000021007e7c02 */ /* 0x001fe20008000f00 */
[----:B------:R-:W0:Y:S01]  /*53d0*/  @!P4 LDC.64 R14, c[0x0][0x3e0] ;  /* 0x0000f800ff0ecb82 */ /* 0x000e220000000a00 */
[----:B------:R-:W-:Y:S01]  /*53e0*/  MOV R127, UR32 ;  /* 0x00000020007f7c02 */ /* 0x000fe20008000f00 */
        /* <DEDUP_REMOVED lines=68> */
[----:B------:R-:W0:Y:S01]  /*5830*/  @!P2 LDC.64 R120, c[0x0][0x3e0] ;  /* 0x0000f800ff78ab82 */ /* 0x000e220000000a00 */
[----:B------:R-:W-:Y:S01]  /*5840*/  PRMT R149, RZ, 0x7610, R149 ;  /* 0x00007610ff957816 */ /* 0x000fe20000000095 */
[----:B---3--:R-:W-:-:S04]  /*5850*/  @!P3 IMAD.WIDE.U32 R8, R16, UR8, R8 ;  /* 0x000000081008bc25 */ /* 0x008fc8000f8e0008 */
[----:B------:R-:W-:Y:S01]  /*5860*/  @!P3 IMAD R17, R17, UR8, R9 ;  /* 0x000000081111bc24 */ /* 0x000fe2000f8e0209 */
[----:B------:R3:W4:Y:S01]  /*5870*/  @!P5 LDG.E.U16 R149, desc[UR30][R126.64] ;  /* 0x0000001e7e95d981 */ /* 0x000722000c1e1500 */
[----:B------:R-:W-:-:S04]  /*5880*/  @!P3 LEA R124, P5, R8, UR22, 0x1 ;  /* 0x00000016087cbc11 */ /* 0x000fc8000f8a08ff */
[----:B------:R-:W-:Y:S02]  /*5890*/  @!P3 LEA.HI.X R125, R8, UR23, R17, 0x1, P5 ;  /* 0x00000017087dbc11 */ /* 0x000fe4000a8f0c11 */
[----:B------:R-:W3:Y:S01]  /*58a0*/  @!P4 LDC.64 R16, c[0x0][0x3e0] ;  /* 0x0000f800ff10cb82 */ /* 0x000ee20000000a00 */
[----:B------:R-:W-:Y:S02]  /*58b0*/  @!P6 MOV R13, RZ ;  /* 0x000000ff000de202 */ /* 0x000fe40000000f00 */
[----:B------:R-:W-:Y:S01]  /*58c0*/  @!P2 MOV R15, RZ ;  /* 0x000000ff000fa202 */ /* 0x000fe20000000f00 */
[----:B-1----:R-:W-:Y:S01]  /*58d0*/  @!P6 IMAD.WIDE.U32 R12, R122, UR8, R12 ;  /* 0x000000087a0cec25 */ /* 0x002fe2000f8e000c */
[----:B0-----:R-:W-:-:S03]  /*58e0*/  PRMT R128, RZ, 0x7610, R128 ;  /* 0x00007610ff807816 */ /* 0x001fc60000000080 */
[----:B------:R-:W-:Y:S01]  /*58f0*/  @!P6 IMAD R123, R123, UR8, R13 ;  /* 0x000000087b7bec24 */ /* 0x000fe2000f8e020d */
[----:B------:R-:W-:Y:S01]  /*5900*/  @!P6 LEA R122, P5, R12, UR22, 0x1 ;  /* 0x000000160c7aec11 */ /* 0x000fe2000f8a08ff */
[----:B------:R-:W-:Y:S01]  /*5910*/  @!P2 IMAD.WIDE.U32 R14, R120, UR8, R14 ;  /* 0x00000008780eac25 */ /* 0x000fe2000f8e000e */
[----:B------:R-:W-:Y:S01]  /*5920*/  LOP3.LUT R8, R2, 0x300, RZ, 0xfc, !PT ;  /* 0x0000030002087812 */ /* 0x000fe200078efcff */
[----:B------:R-:W4:Y:S01]  /*5930*/  @!P3 LDG.E.U16 R128, desc[UR30][R124.64] ;  /* 0x0000001e7c80b981 */ /* 0x000f22000c1e1500 */
[----:B------:R-:W-:Y:S01]  /*5940*/  PRMT R150, RZ, 0x7610, R150 ;  /* 0x00007610ff967816 */ /* 0x000fe20000000096 */
[----:B------:R-:W-:Y:S01]  /*5950*/  @!P2 IMAD R121, R121, UR8, R15 ;  /* 0x000000087979ac24 */ /* 0x000fe2000f8e020f */
[----:B------:R-:W-:Y:S02]  /*5960*/  @!P6 LEA.HI.X R123, R12, UR23, R123, 0x1, P5 ;  /* 0x000000170c7bec11 */ /* 0x000fe4000a8f0c7b */
[----:B------:R-:W-:Y:S02]  /*5970*/  ISETP.GE.AND P3, PT, R8, UR41, PT ;  /* 0x0000002908007c0c */ /* 0x000fe4000bf66270 */
[----:B---3--:R-:W-:Y:S01]  /*5980*/  @!P2 LEA R126, P5, R14, UR22, 0x1 ;  /* 0x000000160e7eac11 */ /* 0x008fe2000f8a08ff */
[----:B------:R0:W3:Y:S01]  /*5990*/  @!P1 LDG.E.U16 R150, desc[UR30][R6.64] ;  /* 0x0000001e06969981 */ /* 0x0000e2000c1e1500 */
[----:B------:R-:W-:-:S02]  /*59a0*/  @!P4 MOV R11, RZ ;  /* 0x000000ff000bc202 */ /* 0x000fc40000000f00 */
[----:B------:R-:W-:Y:S02]  /*59b0*/  LOP3.LUT R12, R2, 0x320, RZ, 0xfc, !PT ;  /* 0x00000320020c7812 */ /* 0x000fe400078efcff */
[----:B------:R-:W-:Y:S02]  /*59c0*/  PRMT R129, RZ, 0x7610, R129 ;  /* 0x00007610ff817816 */ /* 0x000fe40000000081 */
[----:B------:R-:W-:Y:S02]  /*59d0*/  PRMT R151, RZ, 0x7610, R151 ;  /* 0x00007610ff977816 */ /* 0x000fe40000000097 */
[----:B------:R-:W-:Y:S01]  /*59e0*/  @!P2 LEA.HI.X R127, R14, UR23, R121, 0x1, P5 ;  /* 0x000000170e7fac11 */ /* 0x000fe2000a8f0c79 */
[----:B0-----:R-:W-:Y:S01]  /*59f0*/  @!P4 IMAD.WIDE.U32 R6, R16, UR8, R10 ;  /* 0x000000081006cc25 */ /* 0x001fe2000f8e000a */
[----:B------:R-:W-:Y:S01]  /*5a00*/  ISETP.GE.AND P5, PT, R12, UR41, PT ;  /* 0x000000290c007c0c */ /* 0x000fe2000bfa6270 */
[----:B------:R0:W4:Y:S01]  /*5a10*/  @!P6 LDG.E.U16 R129, desc[UR30][R122.64] ;  /* 0x0000001e7a81e981 */ /* 0x000122000c1e1500 */
[C---:B------:R-:W-:Y:S01]  /*5a20*/  LOP3.LUT R10, R2.reuse, 0x340, RZ, 0xfc, !PT ;  /* 0x00000340020a7812 */ /* 0x040fe200078efcff */
[----:B------:R-:W-:Y:S01]  /*5a30*/  @!P4 IMAD R17, R17, UR8, R7 ;  /* 0x000000081111cc24 */ /* 0x000fe2000f8e0207 */
[----:B------:R-:W-:Y:S01]  /*5a40*/  LOP3.LUT R14, R2, 0x360, RZ, 0xfc, !PT ;  /* 0x00000360020e7812 */ /* 0x000fe200078efcff */
[----:B------:R1:W4:Y:S01]  /*5a50*/  @!P2 LDG.E.U16 R151, desc[UR30][R126.64] ;  /* 0x0000001e7e97a981 */ /* 0x000322000c1e1500 */
[----:B------:R-:W-:Y:S01]  /*5a60*/  @!P4 LEA R124, P2, R6, UR22, 0x1 ;  /* 0x00000016067ccc11 */ /* 0x000fe2000f8408ff */
[----:B------:R-:W1:Y:S01]  /*5a70*/  @!P3 LDC.64 R120, c[0x0][0x3e0] ;  /* 0x0000f800ff78bb82 */ /* 0x000e620000000a00 */
[----:B------:R-:W-:-:S02]  /*5a80*/  ISETP.GE.AND P6, PT, R10, UR41, PT ;  /* 0x000000290a007c0c */ /* 0x000fc4000bfc6270 */
[----:B------:R-:W-:Y:S02]  /*5a90*/  @!P4 LEA.HI.X R125, R6, UR23, R17, 0x1, P2 ;  /* 0x00000017067dcc11 */ /* 0x000fe400090f0c11 */
[----:B------:R-:W-:-:S03]  /*5aa0*/  ISETP.GE.AND P2, PT, R14, UR41, PT ;  /* 0x000000290e007c0c */ /* 0x000fc6000bf46270 */
[----:B0-----:R-:W0:Y:S08]  /*5ab0*/  @!P5 LDC.64 R122, c[0x0][0x3e0] ;  /* 0x0000f800ff7adb82 */ /* 0x001e300000000a00 */
[----:B------:R-:W2:Y:S01]  /*5ac0*/  @!P6 LDC.64 R16, c[0x0][0x3e0] ;  /* 0x0000f800ff10eb82 */ /* 0x000ea20000000a00 */
[----:B------:R-:W-:-:S07]  /*5ad0*/  @!P3 MOV R9, RZ ;  /* 0x000000ff0009b202 */ /* 0x000fce0000000f00 */
[----:B------:R-:W5:Y:S01]  /*5ae0*/  @!P2 LDC.64 R6, c[0x0][0x3e0] ;  /* 0x0000f800ff06ab82 */ /* 0x000f620000000a00 */
[----:B------:R-:W-:Y:S01]  /*5af0*/  PRMT R152, RZ, 0x7610, R152 ;  /* 0x00007610ff987816 */ /* 0x000fe20000000098 */
[----:B-1----:R-:W-:Y:S01]  /*5b00*/  @!P3 IMAD.WIDE.U32 R8, R120, UR8, R8 ;  /* 0x000000087808bc25 */ /* 0x002fe2000f8e0008 */
[----:B------:R-:W-:Y:S02]  /*5b10*/  @!P5 MOV R13, RZ ;  /* 0x000000ff000dd202 */ /* 0x000fe40000000f00 */
[----:B------:R-:W-:Y:S01]  /*5b20*/  @!P6 MOV R11, RZ ;  /* 0x000000ff000be202 */ /* 0x000fe20000000f00 */
[----:B------:R-:W-:Y:S01]  /*5b30*/  @!P3 IMAD R121, R121, UR8, R9 ;  /* 0x000000087979bc24 */ /* 0x000fe2000f8e0209 */
[----:B------:R-:W4:Y:S01]  /*5b40*/  @!P4 LDG.E.U16 R152, desc[UR30][R124.64] ;  /* 0x0000001e7c98c981 */ /* 0x000f22000c1e1500 */
[----:B------:R-:W-:Y:S01]  /*5b50*/  @!P3 LEA R126, P4, R8, UR22, 0x1 ;  /* 0x00000016087ebc11 */ /* 0x000fe2000f8808ff */
[----:B0-----:R-:W-:Y:S01]  /*5b60*/  @!P5 IMAD.WIDE.U32 R12, R122, UR8, R12 ;  /* 0x000000087a0cdc25 */ /* 0x001fe2000f8e000c */
[----:B------:R-:W-:-:S02]  /*5b70*/  PRMT R154, RZ, 0x7610, R154 ;  /* 0x00007610ff9a7816 */ /* 0x000fc4000000009a */
[----:B------:R-:W-:Y:S01]  /*5b80*/  @!P3 LEA.HI.X R127, R8, UR23, R121, 0x1, P4 ;  /* 0x00000017087fbc11 */ /* 0x000fe2000a0f0c79 */
[----:B------:R-:W-:Y:S01]  /*5b90*/  @!P5 IMAD R123, R123, UR8, R13 ;  /* 0x000000087b7bdc24 */ /* 0x000fe2000f8e020d */
[----:B------:R-:W-:Y:S01]  /*5ba0*/  @!P5 LEA R120, P4, R12, UR22, 0x1 ;  /* 0x000000160c78dc11 */ /* 0x000fe2000f8808ff */
[----:B--2---:R-:W-:Y:S01]  /*5bb0*/  @!P6 IMAD.WIDE.U32 R10, R16, UR8, R10 ;  /* 0x00000008100aec25 */ /* 0x004fe2000f8e000a */
[----:B------:R-:W-:Y:S01]  /*5bc0*/  @!P2 MOV R15, RZ ;  /* 0x000000ff000fa202 */ /* 0x000fe20000000f00 */
[----:B------:R0:W2:Y:S01]  /*5bd0*/  @!P3 LDG.E.U16 R154, desc[UR30][R126.64] ;  /* 0x0000001e7e9ab981 */ /* 0x0000a2000c1e1500 */
[----:B------:R-:W-:Y:S01]  /*5be0*/  LOP3.LUT R8, R2, 0x380, RZ, 0xfc, !PT ;  /* 0x0000038002087812 */ /* 0x000fe200078efcff */
[----:B------:R-:W-:Y:S01]  /*5bf0*/  @!P6 IMAD R17, R17, UR8, R11 ;  /* 0x000000081111ec24 */ /* 0x000fe2000f8e020b */
[----:B------:R-:W-:Y:S02]  /*5c00*/  @!P5 LEA.HI.X R121, R12, UR23, R123, 0x1, P4 ;  /* 0x000000170c79dc11 */ /* 0x000fe4000a0f0c7b */
[----:B------:R-:W-:Y:S01]  /*5c10*/  ISETP.GE.AND P3, PT, R8, UR41, PT ;  /* 0x0000002908007c0c */ /* 0x000fe2000bf66270 */
[----:B-----5:R-:W-:Y:S01]  /*5c20*/  @!P2 IMAD.WIDE.U32 R14, R6, UR8, R14 ;  /* 0x00000008060eac25 */ /* 0x020fe2000f8e000e */
[----:B------:R-:W-:-:S02]  /*5c30*/  @!P6 LEA R16, P4, R10, UR22, 0x1 ;  /* 0x000000160a10ec11 */ /* 0x000fc4000f8808ff */
[----:B------:R-:W-:Y:S02]  /*5c40*/  LOP3.LUT R6, R102, 0x3e0, R145, 0xfe, !PT ;  /* 0x000003e066067812 */ /* 0x000fe400078efe91 */
[----:B------:R-:W-:Y:S02]  /*5c50*/  PRMT R153, RZ, 0x7610, R153 ;  /* 0x00007610ff997816 */ /* 0x000fe40000000099 */
[----:B0-----:R-:W-:Y:S02]  /*5c60*/  PRMT R126, RZ, 0x7610, R126 ;  /* 0x00007610ff7e7816 */ /* 0x001fe4000000007e */
[----:B------:R-:W-:Y:S02]  /*5c70*/  @!P6 LEA.HI.X R17, R10, UR23, R17, 0x1, P4 ;  /* 0x000000170a11ec11 */ /* 0x000fe4000a0f0c11 */
[----:B------:R-:W-:Y:S01]  /*5c80*/  ISETP.GE.AND P4, PT, R6, UR41, PT ;  /* 0x0000002906007c0c */ /* 0x000fe2000bf86270 */
[----:B------:R0:W5:Y:S01]  /*5c90*/  @!P5 LDG.E.U16 R153, desc[UR30][R120.64] ;  /* 0x0000001e7899d981 */ /* 0x000162000c1e1500 */
[----:B------:R-:W-:Y:S01]  /*5ca0*/  LOP3.LUT R12, R2, 0x3a0, RZ, 0xfc, !PT ;  /* 0x000003a0020c7812 */ /* 0x000fe200078efcff */
[----:B------:R-:W-:Y:S01]  /*5cb0*/  @!P2 IMAD R7, R7, UR8, R15 ;  /* 0x000000080707ac24 */ /* 0x000fe2000f8e020f */
[----:B------:R-:W-:Y:S01]  /*5cc0*/  @!P2 LEA R122, P5, R14, UR22, 0x1 ;  /* 0x000000160e7aac11 */ /* 0x000fe2000f8a08ff */
[----:B------:R1:W5:Y:S01]  /*5cd0*/  @!P6 LDG.E.U16 R126, desc[UR30][R16.64] ;  /* 0x0000001e107ee981 */ /* 0x000362000c1e1500 */
[----:B------:R-:W-:Y:S01]  /*5ce0*/  LOP3.LUT R2, R2, 0x3c0, RZ, 0xfc, !PT ;  /* 0x000003c002027812 */ /* 0x000fe200078efcff */
[----:B------:R-:W1:Y:S01]  /*5cf0*/  @!P3 LDC.64 R10, c[0x0][0x3e0] ;  /* 0x0000f800ff0abb82 */ /* 0x000e620000000a00 */
[----:B------:R-:W-:-:S02]  /*5d00*/  ISETP.GE.AND P6, PT, R12, UR41, PT ;  /* 0x000000290c007c0c */ /* 0x000fc4000bfc6270 */
[----:B------:R-:W-:Y:S02]  /*5d10*/  @!P2 LEA.HI.X R123, R14, UR23, R7, 0x1, P5 ;  /* 0x000000170e7bac11 */ /* 0x000fe4000a8f0c07 */
[----:B------:R-:W-:-:S03]  /*5d20*/  ISETP.GE.AND P5, PT, R2, UR41, PT ;  /* 0x0000002902007c0c */ /* 0x000fc6000bfa6270 */
[----:B------:R-:W1:Y:S08]  /*5d30*/  @!P4 LDC.64 R14, c[0x0][0x3e0] ;  /* 0x0000f800ff0ecb82 */ /* 0x000e700000000a00 */
[----:B0-----:R-:W0:Y:S01]  /*5d40*/  @!P6 LDC.64 R120, c[0x0][0x3e0] ;  /* 0x0000f800ff78eb82 */ /* 0x001e220000000a00 */
[----:B------:R-:W-:-:S07]  /*5d50*/  @!P3 MOV R9, RZ ;  /* 0x000000ff0009b202 */ /* 0x000fce0000000f00 */
[----:B------:R-:W0:Y:S01]  /*5d60*/  @!P5 LDC.64 R124, c[0x0][0x3e0] ;  /* 0x0000f800ff7cdb82 */ /* 0x000e220000000a00 */
[----:B------:R-:W-:Y:S01]  /*5d70*/  PRMT R127, RZ, 0x7610, R127 ;  /* 0x00007610ff7f7816 */ /* 0x000fe2000000007f */
[----:B-1----:R-:W-:Y:S01]  /*5d80*/  @!P3 IMAD.WIDE.U32 R8, R10, UR8, R8 ;  /* 0x000000080a08bc25 */ /* 0x002fe2000f8e0008 */
[----:B------:R-:W-:Y:S02]  /*5d90*/  @!P4 MOV R7, RZ ;  /* 0x000000ff0007c202 */ /* 0x000fe40000000f00 */
[----:B------:R-:W-:Y:S01]  /*5da0*/  @!P6 MOV R13, RZ ;  /* 0x000000ff000de202 */ /* 0x000fe20000000f00 */
[----:B------:R-:W-:Y:S01]  /*5db0*/  @!P3 IMAD R11, R11, UR8, R9 ;  /* 0x000000080b0bbc24 */ /* 0x000fe2000f8e0209 */
[----:B------:R-:W5:Y:S01]  /*5dc0*/  @!P2 LDG.E.U16 R127, desc[UR30][R122.64] ;  /* 0x0000001e7a7fa981 */ /* 0x000f62000c1e1500 */
[----:B------:R-:W-:Y:S01]  /*5dd0*/  @!P3 LEA R10, P2, R8, UR22, 0x1 ;  /* 0x00000016080abc11 */ /* 0x000fe2000f8408ff */
[----:B------:R-:W-:Y:S01]  /*5de0*/  @!P4 IMAD.WIDE.U32 R6, R14, UR8, R6 ;  /* 0x000000080e06cc25 */ /* 0x000fe2000f8e0006 */
[----:B------:R-:W-:-:S02]  /*5df0*/  @!P5 MOV R3, RZ ;  /* 0x000000ff0003d202 */ /* 0x000fc40000000f00 */
[----:B------:R-:W-:Y:S01]  /*5e00*/  @!P3 LEA.HI.X R11, R8, UR23, R11, 0x1, P2 ;  /* 0x00000017080bbc11 */ /* 0x000fe200090f0c0b */
[----:B------:R-:W-:Y:S01]  /*5e10*/  @!P4 IMAD R15, R15, UR8, R7 ;  /* 0x000000080f0fcc24 */ /* 0x000fe2000f8e0207 */
[----:B------:R-:W-:Y:S01]  /*5e20*/  @!P4 LEA R8, P2, R6, UR22, 0x1 ;  /* 0x000000160608cc11 */ /* 0x000fe2000f8408ff */
[----:B0-----:R-:W-:Y:S01]  /*5e30*/  @!P6 IMAD.WIDE.U32 R12, R120, UR8, R12 ;  /* 0x00000008780cec25 */ /* 0x001fe2000f8e000c */
[----:B------:R-:W-:Y:S02]  /*5e40*/  PRMT R145, RZ, 0x7610, R145 ;  /* 0x00007610ff917816 */ /* 0x000fe40000000091 */
[----:B------:R-:W-:Y:S01]  /*5e50*/  @!P4 LEA.HI.X R9, R6, UR23, R15, 0x1, P2 ;  /* 0x000000170609cc11 */ /* 0x000fe200090f0c0f */
[----:B------:R-:W-:Y:S01]  /*5e60*/  @!P6 IMAD R121, R121, UR8, R13 ;  /* 0x000000087979ec24 */ /* 0x000fe2000f8e020d */
[----:B------:R-:W-:Y:S02]  /*5e70*/  @!P6 LEA R6, P2, R12, UR22, 0x1 ;  /* 0x000000160c06ec11 */ /* 0x000fe4000f8408ff */
[----:B------:R0:W5:Y:S01]  /*5e80*/  @!P3 LDG.E.U16 R145, desc[UR30][R10.64] ;  /* 0x0000001e0a91b981 */ /* 0x000162000c1e1500 */
[----:B------:R-:W-:Y:S01]  /*5e90*/  @!P5 IMAD.WIDE.U32 R2, R124, UR8, R2 ;  /* 0x000000087c02dc25 */ /* 0x000fe2000f8e0002 */
[----:B------:R-:W-:-:S02]  /*5ea0*/  PRMT R16, RZ, 0x7610, R16 ;  /* 0x00007610ff107816 */ /* 0x000fc40000000010 */
[----:B------:R-:W-:Y:S01]  /*5eb0*/  @!P6 LEA.HI.X R7, R12, UR23, R121, 0x1, P2 ;  /* 0x000000170c07ec11 */ /* 0x000fe200090f0c79 */
[----:B------:R-:W-:Y:S01]  /*5ec0*/  @!P5 IMAD R125, R125, UR8, R3 ;  /* 0x000000087d7ddc24 */ /* 0x000fe2000f8e0203 */
[----:B------:R-:W-:-:S03]  /*5ed0*/  PRMT R15, RZ, 0x7610, R15 ;  /* 0x00007610ff0f7816 */ /* 0x000fc6000000000f */
[----:B------:R1:W5:Y:S01]  /*5ee0*/  @!P6 LDG.E.U16 R16, desc[UR30][R6.64] ;  /* 0x0000001e0610e981 */ /* 0x000362000c1e1500 */
[----:B0-----:R-:W-:-:S04]  /*5ef0*/  @!P5 LEA R10, P3, R2, UR22, 0x1 ;  /* 0x00000016020adc11 */ /* 0x001fc8000f8608ff */
[----:B------:R-:W-:-:S05]  /*5f00*/  @!P5 LEA.HI.X R11, R2, UR23, R125, 0x1, P3 ;  /* 0x00000017020bdc11 */ /* 0x000fca00098f0c7d */
[----:B------:R-:W5:Y:S01]  /*5f10*/  @!P5 LDG.E.U16 R15, desc[UR30][R10.64] ;  /* 0x0000001e0a0fd981 */ /* 0x000f62000c1e1500 */
[----:B------:R-:W-:-:S06]  /*5f20*/  PRMT R17, RZ, 0x7610, R17 ;  /* 0x00007610ff117816 */ /* 0x000fcc0000000011 */
[----:B------:R0:W5:Y:S01]  /*5f30*/  @!P4 LDG.E.U16 R17, desc[UR30][R8.64] ;  /* 0x0000001e0811c981 */ /* 0x000162000c1e1500 */
[----:B------:R-:W-:Y:S01]  /*5f40*/  R2UR UR45, R5 ;  /* 0x00000000052d72ca */ /* 0x000fe200000e0000 */
[----:B------:R-:W-:Y:S01]  /*5f50*/  UMOV UR32, UR12 ;  /* 0x0000000c00207c82 */ /* 0x000fe20008000000 */
[----:B------:R-:W-:Y:S02]  /*5f60*/  UMOV UR33, UR40 ;  /* 0x0000002800217c82 */ /* 0x000fe40008000000 */
[----:B------:R-:W-:-:S04]  /*5f70*/  UIMAD.WIDE.U32 UR32, UR8, UR36, UR32 ;  /* 0x00000024082072a5 */ /* 0x000fc8000f8e0020 */
[----:B------:R-:W-:Y:S02]  /*5f80*/  UIMAD UR28, UR8, UR37, UR33 ;  /* 0x00000025081c72a4 */ /* 0x000fe4000f8e0221 */
[----:B------:R-:W-:-:S03]  /*5f90*/  ULEA UR33, UP0, UR32, UR26, 0x3 ;  /* 0x0000001a20217291 */ /* 0x000fc6000f8018ff */
[----:B------:R-:W-:Y:S01]  /*5fa0*/  FMUL.FTZ R2, R48, UR45 ;  /* 0x0000002d30027c20 */ /* 0x000fe20008410000 */
[----:B------:R-:W-:-:S03]  /*5fb0*/  ULEA.HI.X UR32, UR32, UR27, UR28, 0x3, UP0 ;  /* 0x0000001b20207291 */ /* 0x000fc600080f1c1c */
[----:B------:R-:W-:Y:S01]  /*5fc0*/  FMUL.RZ R12, R2, 0.15915493667125701904 ;  /* 0x3e22f983020c7820 */ /* 0x000fe2000040c000 */
[----:B------:R-:W-:Y:S02]  /*5fd0*/  MOV R2, UR33 ;  /* 0x0000002100027c02 */ /* 0x000fe40008000f00 */
[----:B------:R-:W-:-:S06]  /*5fe0*/  MOV R3, UR32 ;  /* 0x0000002000037c02 */ /* 0x000fcc0008000f00 */
[----:B------:R-:W5:Y:S01]  /*5ff0*/  LDG.E.64 R2, desc[UR30][R2.64] ;  /* 0x0000001e02027981 */ /* 0x000f62000c1e1b00 */
[----:B-1----:R-:W-:Y:S01]  /*6000*/  FMUL.FTZ R7, R49, UR45 ;  /* 0x0000002d31077c20 */ /* 0x002fe20008410000 */
[----:B------:R-:W1:Y:S03]  /*6010*/  S2UR UR32, SR_CgaCtaId ;  /* 0x00000000002079c3 */ /* 0x000e660000008800 */
[----:B0-----:R-:W-:Y:S01]  /*6020*/  FMUL.RZ R8, R7, 0.15915493667125701904 ;  /* 0x3e22f98307087820 */ /* 0x001fe2000040c000 */
[----:B------:R-:W-:-:S04]  /*6030*/  FMUL.FTZ R7, R50, UR45 ;  /* 0x0000002d32077c20 */ /* 0x000fc80008410000 */
[----:B------:R-:W-:Y:S01]  /*6040*/  FMUL.RZ R9, R7, 0.15915493667125701904 ;  /* 0x3e22f98307097820 */ /* 0x000fe2000040c000 */
[----:B------:R-:W-:-:S04]  /*6050*/  FMUL.FTZ R7, R51, UR45 ;  /* 0x0000002d33077c20 */ /* 0x000fc80008410000 */
[----:B------:R-:W-:Y:S01]  /*6060*/  FMUL.RZ R10, R7, 0.15915493667125701904 ;  /* 0x3e22f983070a7820 */ /* 0x000fe2000040c000 */
[----:B------:R-:W-:Y:S01]  /*6070*/  FMUL.FTZ R7, R52, UR45 ;  /* 0x0000002d34077c20 */ /* 0x000fe20008410000 */
[----:B------:R-:W-:-:S03]  /*6080*/  R2UR UR44, R4 ;  /* 0x00000000042c72ca */ /* 0x000fc600000e0000 */
[----:B------:R-:W-:Y:S01]  /*6090*/  FMUL.RZ R157, R7, 0.15915493667125701904 ;  /* 0x3e22f983079d7820 */ /* 0x000fe2000040c000 */
[----:B------:R-:W-:Y:S01]  /*60a0*/  FMUL.FTZ R7, R53, UR45 ;  /* 0x0000002d35077c20 */ /* 0x000fe20008410000 */
[----:B------:R-:W-:Y:S02]  /*60b0*/  UMOV UR28, 0x400 ;  /* 0x00000400001c7882 */ /* 0x000fe40000000000 */
[----:B------:R-:W-:Y:S01]  /*60c0*/  MUFU.SIN R124, R157 ;  /* 0x0000009d007c7308 */ /* 0x000fe20000000400 */
[----:B------:R-:W-:Y:S01]  /*60d0*/  FMUL.RZ R158, R7, 0.15915493667125701904 ;  /* 0x3e22f983079e7820 */ /* 0x000fe2000040c000 */
[----:B------:R-:W-:Y:S01]  /*60e0*/  FMUL.FTZ R7, R58, UR45 ;  /* 0x0000002d3a077c20 */ /* 0x000fe20008410000 */
[----:B-1----:R-:W-:Y:S01]  /*60f0*/  ULEA UR28, UR32, UR28, 0x18 ;  /* 0x0000001c201c7291 */ /* 0x002fe2000f8ec0ff */
[----:B------:R-:W-:-:S04]  /*6100*/  FMUL.FTZ R4, R85, UR45 ;  /* 0x0000002d55047c20 */ /* 0x000fc80008410000 */
[----:B------:R0:W-:Y:S01]  /*6110*/  MUFU.COS R156, R157 ;  /* 0x0000009d009c7308 */ /* 0x0001e20000000000 */
[----:B------:R-:W-:Y:S01]  /*6120*/  FMUL.RZ R159, R7, 0.15915493667125701904 ;  /* 0x3e22f983079f7820 */ /* 0x000fe2000040c000 */
[----:B0-----:R-:W-:-:S04]  /*6130*/  FMUL.FTZ R157, R72, UR45 ;  /* 0x0000002d489d7c20 */ /* 0x001fc80008410000 */
[----:B------:R-:W-:Y:S02]  /*6140*/  FMUL.RZ R157, R157, 0.15915493667125701904 ;  /* 0x3e22f9839d9d7820 */ /* 0x000fe4000040c000 */
[----:B------:R-:W-:Y:S08]  /*6150*/  MUFU.SIN R5, R12 ;  /* 0x0000000c00057308 */ /* 0x000ff00000000400 */
[----:B------:R-:W-:Y:S08]  /*6160*/  MUFU.COS R6, R12 ;  /* 0x0000000c00067308 */ /* 0x000ff00000000000 */
[----:B------:R-:W-:Y:S08]  /*6170*/  MUFU.SIN R11, R159 ;  /* 0x0000009f000b7308 */ /* 0x000ff00000000400 */
[----:B------:R-:W-:Y:S08]  /*6180*/  MUFU.COS R12, R159 ;  /* 0x0000009f000c7308 */ /* 0x000ff00000000000 */
[----:B------:R-:W-:Y:S08]  /*6190*/  MUFU.SIN R171, R157 ;  /* 0x0000009d00ab7308 */ /* 0x000ff00000000400 */
[----:B------:R-:W-:Y:S01]  /*61a0*/  MUFU.COS R173, R157 ;  /* 0x0000009d00ad7308 */ /* 0x000fe20000000000 */
[----:B---3--:R-:W-:Y:S04]  /*61b0*/  STS.U16 [R21], R150 ;  /* 0x0000009615007388 */ /* 0x008fe80000000400 */
[----:B------:R0:W-:Y:S04]  /*61c0*/  STS.U16 [R22+0x40], R135 ;  /* 0x0000408716007388 */ /* 0x0001e80000000400 */
[----:B------:R-:W-:Y:S04]  /*61d0*/  STS.U16 [R23+0x80], R136 ;  /* 0x0000808817007388 */ /* 0x000fe80000000400 */
[----:B------:R-:W-:Y:S04]  /*61e0*/  STS.U16 [R24+0xc0], R143 ;  /* 0x0000c08f18007388 */ /* 0x000fe80000000400 */
[----:B------:R-:W-:Y:S04]  /*61f0*/  STS.U16 [R25+0x100], R140 ;  /* 0x0001008c19007388 */ /* 0x000fe80000000400 */
[----:B------:R-:W-:Y:S04]  /*6200*/  STS.U16 [R26+0x140], R133 ;  /* 0x000140851a007388 */ /* 0x000fe80000000400 */
[----:B------:R-:W-:Y:S01]  /*6210*/  STS.U16 [R27+0x180], R130 ;  /* 0x000180821b007388 */ /* 0x000fe20000000400 */
[----:B0-----:R-:W-:-:S03]  /*6220*/  FMUL.FTZ R135, R77, UR45 ;  /* 0x0000002d4d877c20 */ /* 0x001fc60008410000 */
[----:B------:R0:W-:Y:S04]  /*6230*/  STS.U16 [R28+0x1c0], R131 ;  /* 0x0001c0831c007388 */ /* 0x0001e80000000400 */
[----:B------:R-:W-:Y:S04]  /*6240*/  STS.U16 [R29+0x200], R138 ;  /* 0x0002008a1d007388 */ /* 0x000fe80000000400 */
[----:B------:R-:W-:Y:S04]  /*6250*/  STS.U16 [R30+0x240], R141 ;  /* 0x0002408d1e007388 */ /* 0x000fe80000000400 */
[----:B------:R-:W-:Y:S01]  /*6260*/  STS.U16 [R31+0x280], R134 ;  /* 0x000280861f007388 */ /* 0x000fe20000000400 */
[----:B0-----:R-:W-:-:S03]  /*6270*/  IADD3 R131, PT, PT, R20, 0x200, RZ ;  /* 0x0000020014837810 */ /* 0x001fc60007ffe0ff */
[----:B------:R0:W-:Y:S01]  /*6280*/  STS.U16 [R32+0x2c0], R139 ;  /* 0x0002c08b20007388 */ /* 0x0001e20000000400 */
[----:B------:R-:W-:Y:S01]  /*6290*/  FMUL.RZ R136, R135, 0.15915493667125701904 ;  /* 0x3e22f98387887820 */ /* 0x000fe2000040c000 */
[C---:B------:R-:W-:Y:S02]  /*62a0*/  IADD3 R133, PT, PT, R20.reuse, 0x220, RZ ;  /* 0x0000022014857810 */ /* 0x040fe40007ffe0ff */
[----:B------:R1:W-:Y:S01]  /*62b0*/  STS.U16 [R33+0x300], R132 ;  /* 0x0003008421007388 */ /* 0x0003e20000000400 */
[----:B------:R-:W-:-:S03]  /*62c0*/  IADD3 R135, PT, PT, R20, 0x240, RZ ;  /* 0x0000024014877810 */ /* 0x000fc60007ffe0ff */
[----:B------:R3:W-:Y:S01]  /*62d0*/  STS.U16 [R34+0x340], R137 ;  /* 0x0003408922007388 */ /* 0x0007e20000000400 */
[----:B------:R-:W-:Y:S01]  /*62e0*/  FMUL.FTZ R130, R81, UR45 ;  /* 0x0000002d51827c20 */ /* 0x000fe20008410000 */
[C---:B0-----:R-:W-:Y:S02]  /*62f0*/  IADD3 R139, PT, PT, R20.reuse, 0x280, RZ ;  /* 0x00000280148b7810 */ /* 0x041fe40007ffe0ff */
[-C--:B------:R-:W-:Y:S01]  /*6300*/  LEA.HI.SX32 R131, R131, R20.reuse, 0x1b ;  /* 0x0000001483837211 */ /* 0x080fe200078fdaff */
[----:B-1----:R-:W-:Y:S01]  /*6310*/  FMUL.FTZ R132, R83, UR45 ;  /* 0x0000002d53847c20 */ /* 0x002fe20008410000 */
[----:B---3--:R-:W-:Y:S01]  /*6320*/  IADD3 R137, PT, PT, R20, 0x260, RZ ;  /* 0x0000026014897810 */ /* 0x008fe20007ffe0ff */
[----:B----4-:R0:W-:Y:S01]  /*6330*/  STS.U16 [R35+0x380], R142 ;  /* 0x0003808e23007388 */ /* 0x0101e20000000400 */
[-C--:B------:R-:W-:Y:S01]  /*6340*/  LEA.HI.SX32 R133, R133, R20.reuse, 0x1b ;  /* 0x0000001485857211 */ /* 0x080fe200078fdaff */
[----:B------:R-:W-:Y:S01]  /*6350*/  MUFU.SIN R168, R136 ;  /* 0x0000008800a87308 */ /* 0x000fe20000000400 */
[-C--:B------:R-:W-:Y:S01]  /*6360*/  LEA.HI.SX32 R137, R137, R20.reuse, 0x1b ;  /* 0x0000001489897211 */ /* 0x080fe200078fdaff */
[----:B------:R-:W-:Y:S01]  /*6370*/  FMUL.RZ R134, R130, 0.15915493667125701904 ;  /* 0x3e22f98382867820 */ /* 0x000fe2000040c000 */
[----:B------:R-:W-:-:S02]  /*6380*/  LEA.HI.SX32 R135, R135, R20, 0x1b ;  /* 0x0000001487877211 */ /* 0x000fc400078fdaff */
[----:B------:R-:W-:-:S03]  /*6390*/  LEA.HI.SX32 R139, R139, R20, 0x1b ;  /* 0x000000148b8b7211 */ /* 0x000fc600078fdaff */
[----:B------:R1:W-:Y:S01]  /*63a0*/  MUFU.COS R170, R136 ;  /* 0x0000008800aa7308 */ /* 0x0003e20000000000 */
[----:B0-----:R-:W-:Y:S01]  /*63b0*/  FMUL.RZ R142, R4, 0.15915493667125701904 ;  /* 0x3e22f983048e7820 */ /* 0x001fe2000040c000 */
[----:B------:R-:W-:Y:S02]  /*63c0*/  LEA R131, R131, UR28, 0x1 ;  /* 0x0000001c83837c11 */ /* 0x000fe4000f8e08ff */
[----:B------:R-:W-:Y:S02]  /*63d0*/  MOV R4, UR44 ;  /* 0x0000002c00047c02 */ /* 0x000fe40008000f00 */
[----:B------:R-:W-:Y:S01]  /*63e0*/  LEA R133, R133, UR28, 0x1 ;  /* 0x0000001c85857c11 */ /* 0x000fe2000f8e08ff */
[----:B-1----:R-:W-:Y:S01]  /*63f0*/  FMUL.RZ R136, R132, 0.15915493667125701904 ;  /* 0x3e22f98384887820 */ /* 0x002fe2000040c000 */
[----:B------:R-:W-:Y:S01]  /*6400*/  FMUL.FTZ R132, R82, UR45 ;  /* 0x0000002d52847c20 */ /* 0x000fe20008410000 */
[----:B------:R-:W-:Y:S01]  /*6410*/  LEA R130, R137, UR28, 0x1 ;  /* 0x0000001c89827c11 */ /* 0x000fe2000f8e08ff */
[----:B------:R-:W-:Y:S01]  /*6420*/  MUFU.SIN R157, R134 ;  /* 0x00000086009d7308 */ /* 0x000fe20000000400 */
[----:B------:R-:W-:-:S02]  /*6430*/  LEA R135, R135, UR28, 0x1 ;  /* 0x0000001c87877c11 */ /* 0x000fc4000f8e08ff */
[----:B------:R-:W-:Y:S01]  /*6440*/  IADD3 R137, PT, PT, R20, 0x2a0, RZ ;  /* 0x000002a014897810 */ /* 0x000fe20007ffe0ff */
[----:B------:R-:W-:Y:S01]  /*6450*/  STS.U16 [R36+0x3c0], R147 ;  /* 0x0003c09324007388 */ /* 0x000fe20000000400 */
[----:B------:R-:W-:Y:S01]  /*6460*/  LEA R139, R139, UR28, 0x1 ;  /* 0x0000001c8b8b7c11 */ /* 0x000fe2000f8e08ff */
[----:B------:R-:W-:Y:S01]  /*6470*/  FMUL.FTZ R4, R4, 1.4426950216293334961 ;  /* 0x3fb8aa3b04047820 */ /* 0x000fe20000410000 */
[C---:B------:R-:W-:Y:S01]  /*6480*/  IADD3 R141, PT, PT, R20.reuse, 0x2c0, RZ ;  /* 0x000002c0148d7810 */ /* 0x040fe20007ffe0ff */
[----:B------:R0:W-:Y:S01]  /*6490*/  MUFU.COS R159, R134 ;  /* 0x00000086009f7308 */ /* 0x0001e20000000000 */
[----:B------:R1:W-:Y:S01]  /*64a0*/  STS.U16 [R131+0x400], R144 ;  /* 0x0004009083007388 */ /* 0x0003e20000000400 */
[----:B------:R-:W-:Y:S02]  /*64b0*/  IADD3 R143, PT, PT, R20, 0x2e0, RZ ;  /* 0x000002e0148f7810 */ /* 0x000fe40007ffe0ff */
[----:B------:R-:W-:Y:S01]  /*64c0*/  LEA.HI.SX32 R137, R137, R20, 0x1b ;  /* 0x0000001489897211 */ /* 0x000fe200078fdaff */
[----:B------:R-:W-:Y:S01]  /*64d0*/  STS.U16 [R133+0x440], R146 ;  /* 0x0004409285007388 */ /* 0x000fe20000000400 */
[----:B0-----:R-:W-:-:S03]  /*64e0*/  FMUL.RZ R134, R132, 0.15915493667125701904 ;  /* 0x3e22f98384867820 */ /* 0x001fc6000040c000 */
[----:B------:R-:W-:Y:S01]  /*64f0*/  STS.U16 [R135+0x480], R148 ;  /* 0x0004809487007388 */ /* 0x000fe20000000400 */
[----:B-1----:R-:W-:Y:S02]  /*6500*/  IADD3 R131, PT, PT, R20, 0x300, RZ ;  /* 0x0000030014837810 */ /* 0x002fe40007ffe0ff */
[-C--:B------:R-:W-:Y:S01]  /*6510*/  LEA.HI.SX32 R141, R141, R20.reuse, 0x1b ;  /* 0x000000148d8d7211 */ /* 0x080fe200078fdaff */
[----:B------:R0:W-:Y:S01]  /*6520*/  STS.U16 [R130+0x4c0], R149 ;  /* 0x0004c09582007388 */ /* 0x0001e20000000400 */
[----:B------:R-:W-:Y:S01]  /*6530*/  MUFU.SIN R163, R134 ;  /* 0x0000008600a37308 */ /* 0x000fe20000000400 */
[-C--:B------:R-:W-:Y:S02]  /*6540*/  LEA.HI.SX32 R143, R143, R20.reuse, 0x1b ;  /* 0x000000148f8f7211 */ /* 0x080fe400078fdaff */
[----:B------:R1:W-:Y:S01]  /*6550*/  STS.U16 [R139+0x500], R128 ;  /* 0x000500808b007388 */ /* 0x0003e20000000400 */
[----:B------:R-:W-:-:S04]  /*6560*/  LEA.HI.SX32 R131, R131, R20, 0x1b ;  /* 0x0000001483837211 */ /* 0x000fc800078fdaff */
[----:B------:R3:W-:Y:S01]  /*6570*/  MUFU.COS R187, R134 ;  /* 0x0000008600bb7308 */ /* 0x0007e20000000000 */
[----:B0-----:R-:W-:Y:S02]  /*6580*/  LEA R130, R141, UR28, 0x1 ;  /* 0x0000001c8d827c11 */ /* 0x001fe4000f8e08ff */
[----:B------:R-:W-:Y:S02]  /*6590*/  IADD3 R133, PT, PT, R20, 0x320, RZ ;  /* 0x0000032014857810 */ /* 0x000fe40007ffe0ff */
[----:B-1----:R-:W-:Y:S01]  /*65a0*/  LEA R128, R137, UR28, 0x1 ;  /* 0x0000001c89807c11 */ /* 0x002fe2000f8e08ff */
[----:B---3--:R-:W-:Y:S02]  /*65b0*/  FMUL.FTZ R134, R4, R49 ;  /* 0x0000003104867220 */ /* 0x008fe40000410000 */
[----:B------:R-:W-:Y:S01]  /*65c0*/  MUFU.SIN R123, R8 ;  /* 0x00000008007b7308 */ /* 0x000fe20000000400 */
[----:B------:R-:W-:Y:S02]  /*65d0*/  LEA R143, R143, UR28, 0x1 ;  /* 0x0000001c8f8f7c11 */ /* 0x000fe4000f8e08ff */
[----:B------:R-:W-:Y:S01]  /*65e0*/  IADD3 R135, PT, PT, R20, 0x340, RZ ;  /* 0x0000034014877810 */ /* 0x000fe20007ffe0ff */
[----:B------:R0:W-:Y:S01]  /*65f0*/  STS.U16 [R128+0x540], R129 ;  /* 0x0005408180007388 */ /* 0x0001e20000000400 */
[----:B------:R-:W-:-:S03]  /*6600*/  LEA R131, R131, UR28, 0x1 ;  /* 0x0000001c83837c11 */ /* 0x000fc6000f8e08ff */
[----:B------:R-:W1:Y:S01]  /*6610*/  MUFU.COS R125, R8 ;  /* 0x00000008007d7308 */ /* 0x000e620000000000 */
[C---:B------:R-:W-:Y:S02]  /*6620*/  IADD3 R137, PT, PT, R20.reuse, 0x360, RZ ;  /* 0x0000036014897810 */ /* 0x040fe40007ffe0ff */
[C---:B------:R-:W-:Y:S01]  /*6630*/  IADD3 R139, PT, PT, R20.reuse, 0x380, RZ ;  /* 0x00000380148b7810 */ /* 0x040fe20007ffe0ff */
[----:B------:R3:W-:Y:S01]  /*6640*/  STS.U16 [R130+0x580], R151 ;  /* 0x0005809782007388 */ /* 0x0007e20000000400 */
[-C--:B------:R-:W-:Y:S02]  /*6650*/  LEA.HI.SX32 R133, R133, R20.reuse, 0x1b ;  /* 0x0000001485857211 */ /* 0x080fe400078fdaff */
[----:B0-----:R-:W-:Y:S01]  /*6660*/  IADD3 R129, PT, PT, R20, 0x3a0, RZ ;  /* 0x000003a014817810 */ /* 0x001fe20007ffe0ff */
[----:B------:R-:W1:Y:S01]  /*6670*/  MUFU.EX2 R134, R134 ;  /* 0x0000008600867308 */ /* 0x000e620000000800 */
[-C--:B------:R-:W-:Y:S01]  /*6680*/  LEA.HI.SX32 R135, R135, R20.reuse, 0x1b ;  /* 0x0000001487877211 */ /* 0x080fe200078fdaff */
[----:B------:R-:W-:Y:S01]  /*6690*/  STS.U16 [R143+0x5c0], R152 ;  /* 0x0005c0988f007388 */ /* 0x000fe20000000400 */
[-C--:B------:R-:W-:Y:S01]  /*66a0*/  LEA.HI.SX32 R137, R137, R20.reuse, 0x1b ;  /* 0x0000001489897211 */ /* 0x080fe200078fdaff */
[----:B------:R-:W-:Y:S01]  /*66b0*/  FMUL.FTZ R7, R62, UR45 ;  /* 0x0000002d3e077c20 */ /* 0x000fe20008410000 */
[----:B------:R-:W-:Y:S01]  /*66c0*/  LEA.HI.SX32 R139, R139, R20, 0x1b ;  /* 0x000000148b8b7211 */ /* 0x000fe200078fdaff */
[----:B--2---:R0:W-:Y:S01]  /*66d0*/  STS.U16 [R131+0x600], R154 ;  /* 0x0006009a83007388 */ /* 0x0041e20000000400 */
[----:B------:R-:W-:-:S02]  /*66e0*/  LEA R128, R133, UR28, 0x1 ;  /* 0x0000001c85807c11 */ /* 0x000fc4000f8e08ff */
[-C--:B------:R-:W-:Y:S02]  /*66f0*/  LEA.HI.SX32 R129, R129, R20.reuse, 0x1b ;  /* 0x0000001481817211 */ /* 0x080fe400078fdaff */
[----:B------:R-:W-:Y:S01]  /*6700*/  LEA R135, R135, UR28, 0x1 ;  /* 0x0000001c87877c11 */ /* 0x000fe2000f8e08ff */
[----:B------:R-:W-:Y:S01]  /*6710*/  FMUL.RZ R160, R7, 0.15915493667125701904 ;  /* 0x3e22f98307a07820 */ /* 0x000fe2000040c000 */
[----:B---3--:R-:W-:Y:S02]  /*6720*/  LEA R130, R137, UR28, 0x1 ;  /* 0x0000001c89827c11 */ /* 0x008fe4000f8e08ff */
[----:B0-----:R-:W-:Y:S01]  /*6730*/  IADD3 R131, PT, PT, R20, 0x3c0, RZ ;  /* 0x000003c014837810 */ /* 0x001fe20007ffe0ff */
[----:B------:R-:W-:Y:S01]  /*6740*/  FMUL.FTZ R7, R68, UR45 ;  /* 0x0000002d44077c20 */ /* 0x000fe20008410000 */
[----:B------:R-:W-:Y:S01]  /*6750*/  LEA R132, R139, UR28, 0x1 ;  /* 0x0000001c8b847c11 */ /* 0x000fe2000f8e08ff */
[----:B-----5:R-:W-:Y:S01]  /*6760*/  STS.U16 [R128+0x640], R153 ;  /* 0x0006409980007388 */ /* 0x020fe20000000400 */
[----:B------:R-:W-:-:S02]  /*6770*/  LEA.HI.SX32 R131, R131, R20, 0x1b ;  /* 0x0000001483837211 */ /* 0x000fc400078fdaff */
[----:B------:R-:W-:Y:S01]  /*6780*/  LEA R129, R129, UR28, 0x1 ;  /* 0x0000001c81817c11 */ /* 0x000fe2000f8e08ff */
[----:B------:R0:W-:Y:S01]  /*6790*/  STS.U16 [R135+0x680], R126 ;  /* 0x0006807e87007388 */ /* 0x0001e20000000400 */
[----:B------:R-:W-:Y:S01]  /*67a0*/  FMUL.RZ R161, R7, 0.15915493667125701904 ;  /* 0x3e22f98307a17820 */ /* 0x000fe2000040c000 */
[C---:B-1----:R-:W-:Y:S02]  /*67b0*/  FMUL.FTZ R125, R134.reuse, R125 ;  /* 0x0000007d867d7220 */ /* 0x042fe40000410000 */
[----:B------:R1:W-:Y:S01]  /*67c0*/  STS.U16 [R130+0x6c0], R127 ;  /* 0x0006c07f82007388 */ /* 0x0003e20000000400 */
[----:B------:R-:W-:Y:S01]  /*67d0*/  FMUL.FTZ R123, R134, R123 ;  /* 0x0000007b867b7220 */ /* 0x000fe20000410000 */
[----:B------:R-:W-:Y:S02]  /*67e0*/  FMUL.FTZ R134, R4, R62 ;  /* 0x0000003e04867220 */ /* 0x000fe40000410000 */
[----:B------:R-:W-:Y:S01]  /*67f0*/  STS.U16 [R132+0x700], R145 ;  /* 0x0007009184007388 */ /* 0x000fe20000000400 */
[----:B0-----:R-:W-:-:S03]  /*6800*/  LEA R126, R131, UR28, 0x1 ;  /* 0x0000001c837e7c11 */ /* 0x001fc6000f8e08ff */
[----:B------:R0:W-:Y:S01]  /*6810*/  STS.U16 [R129+0x740], R16 ;  /* 0x0007401081007388 */ /* 0x0001e20000000400 */
[C---:B-1----:R-:W-:Y:S01]  /*6820*/  FMUL.FTZ R130, R4.reuse, R52 ;  /* 0x0000003404827220 */ /* 0x042fe20000410000 */
[----:B------:R-:W-:Y:S01]  /*6830*/  MUFU.SIN R121, R9 ;  /* 0x0000000900797308 */ /* 0x000fe20000000400 */
[C---:B------:R-:W-:Y:S01]  /*6840*/  FMUL.FTZ R127, R4.reuse, R51 ;  /* 0x00000033047f7220 */ /* 0x040fe20000410000 */
[----:B------:R1:W-:Y:S01]  /*6850*/  STS.U16 [R126+0x780], R15 ;  /* 0x0007800f7e007388 */ /* 0x0003e20000000400 */
[----:B0-----:R-:W-:-:S05]  /*6860*/  FMUL.FTZ R129, R4, R68 ;  /* 0x0000004404817220 */ /* 0x001fca0000410000 */
[----:B------:R-:W-:Y:S01]  /*6870*/  MUFU.COS R122, R9 ;  /* 0x00000009007a7308 */ /* 0x000fe20000000000 */
[----:B------:R-:W-:Y:S01]  /*6880*/  IADD3 R133, PT, PT, R20, 0x3e0, RZ ;  /* 0x000003e014857810 */ /* 0x000fe20007ffe0ff */
[----:B-1----:R-:W-:-:S06]  /*6890*/  FMUL.FTZ R126, R4, R72 ;  /* 0x00000048047e7220 */ /* 0x002fcc0000410000 */
[----:B------:R-:W0:Y:S08]  /*68a0*/  MUFU.COS R9, R160 ;  /* 0x000000a000097308 */ /* 0x000e300000000000 */
[----:B------:R-:W1:Y:S08]  /*68b0*/  MUFU.SIN R7, R161 ;  /* 0x000000a100077308 */ /* 0x000e700000000400 */
[----:B------:R-:W-:Y:S08]  /*68c0*/  MUFU.SIN R155, R10 ;  /* 0x0000000a009b7308 */ /* 0x000ff00000000400 */
[----:B------:R-:W2:Y:S08]  /*68d0*/  MUFU.COS R120, R10 ;  /* 0x0000000a00787308 */ /* 0x000eb00000000000 */
[----:B------:R-:W3:Y:S04]  /*68e0*/  MUFU.EX2 R131, R130 ;  /* 0x0000008200837308 */ /* 0x000ee80000000800 */
[----:B------:R-:W0:Y:S04]  /*68f0*/  MUFU.EX2 R134, R134 ;  /* 0x0000008600867308 */ /* 0x000e280000000800 */
[----:B------:R-:W1:Y:S04]  /*6900*/  MUFU.EX2 R129, R129 ;  /* 0x0000008100817308 */ /* 0x000e680000000800 */
[----:B------:R-:W2:Y:S01]  /*6910*/  MUFU.EX2 R127, R127 ;  /* 0x0000007f007f7308 */ /* 0x000ea20000000800 */
[----:B------:R-:W-:-:S03]  /*6920*/  LEA.HI.SX32 R133, R133, R20, 0x1b ;  /* 0x0000001485857211 */ /* 0x000fc600078fdaff */
[----:B------:R-:W4:Y:S01]  /*6930*/  MUFU.EX2 R126, R126 ;  /* 0x0000007e007e7308 */ /* 0x000f220000000800 */
[----:B------:R-:W-:Y:S01]  /*6940*/  LEA R128, R133, UR28, 0x1 ;  /* 0x0000001c85807c11 */ /* 0x000fe2000f8e08ff */
[----:B---3--:R-:W-:Y:S02]  /*6950*/  FMUL.FTZ R15, R131, R124 ;  /* 0x0000007c830f7220 */ /* 0x008fe40000410000 */
[----:B------:R-:W3:Y:S01]  /*6960*/  MUFU.SIN R8, R160 ;  /* 0x000000a000087308 */ /* 0x000ee20000000400 */
[----:B------:R-:W-:Y:S01]  /*6970*/  FMUL.FTZ R124, R4, R77 ;  /* 0x0000004d047c7220 */ /* 0x000fe20000410000 */
[----:B------:R-:W-:Y:S01]  /*6980*/  USHF.L.U32 UR33, UR11, 0x8, URZ ;  /* 0x000000080b217899 */ /* 0x000fe200080006ff */
[----:B------:R5:W-:Y:S01]  /*6990*/  STS.U16 [R128+0x7c0], R17 ;  /* 0x0007c01180007388 */ /* 0x000be20000000400 */
[----:B0-----:R-:W-:Y:S01]  /*69a0*/  FMUL.FTZ R149, R134, R9 ;  /* 0x0000000986957220 */ /* 0x001fe20000410000 */
[----:B-1----:R-:W-:Y:S01]  /*69b0*/  FMUL.FTZ R144, R129, R7 ;  /* 0x0000000781907220 */ /* 0x002fe20000410000 */
[----:B--2---:R-:W-:-:S02]  /*69c0*/  FMUL.FTZ R120, R127, R120 ;  /* 0x000000787f787220 */ /* 0x004fc40000410000 */
[----:B------:R-:W0:Y:S01]  /*69d0*/  MUFU.COS R10, R161 ;  /* 0x000000a1000a7308 */ /* 0x000e220000000000 */
[----:B------:R-:W-:Y:S01]  /*69e0*/  FMUL.FTZ R7, R87, UR45 ;  /* 0x0000002d57077c20 */ /* 0x000fe20008410000 */
[C---:B------:R-:W-:Y:S01]  /*69f0*/  FMUL.FTZ R9, R4.reuse, R85 ;  /* 0x0000005504097220 */ /* 0x040fe20000410000 */
[----:B------:R-:W-:Y:S01]  /*6a00*/  FMUL.FTZ R130, R4, R83 ;  /* 0x0000005304827220 */ /* 0x000fe20000410000 */
[----:B-----5:R-:W-:Y:S01]  /*6a10*/  FMUL.FTZ R17, R127, R155 ;  /* 0x0000009b7f117220 */ /* 0x020fe20000410000 */
[----:B------:R-:W-:-:S03]  /*6a20*/  UIADD3 UR32, UPT, UPT, UR33, -0x100, URZ ;  /* 0xffffff0021207890 */ /* 0x000fc6000fffe0ff */
[----:B------:R-:W1:Y:S01]  /*6a30*/  MUFU.EX2 R127, R124 ;  /* 0x0000007c007f7308 */ /* 0x000e620000000800 */
[C---:B----4-:R-:W-:Y:S01]  /*6a40*/  FMUL.FTZ R173, R126.reuse, R173 ;  /* 0x000000ad7ead7220 */ /* 0x050fe20000410000 */
[----:B------:R-:W-:Y:S02]  /*6a50*/  FMUL.FTZ R171, R126, R171 ;  /* 0x000000ab7eab7220 */ /* 0x000fe40000410000 */
[----:B------:R-:W-:Y:S01]  /*6a60*/  MUFU.SIN R138, R142 ;  /* 0x0000008e008a7308 */ /* 0x000fe20000000400 */
[----:B------:R-:W-:Y:S01]  /*6a70*/  FMUL.RZ R126, R7, 0.15915493667125701904 ;  /* 0x3e22f983077e7820 */ /* 0x000fe2000040c000 */
[----:B------:R-:W-:Y:S01]  /*6a80*/  SHF.L.U32 R7, R20, 0x5, RZ ;  /* 0x0000000514077819 */ /* 0x000fe200000006ff */
[----:B------:R-:W-:-:S05]  /*6a90*/  ULOP3.LUT UR32, UR32, 0x100, URZ, 0xc0, !UPT ;  /* 0x0000010020207892 */ /* 0x000fca000f8ec0ff */
[----:B------:R-:W2:Y:S01]  /*6aa0*/  MUFU.COS R140, R142 ;  /* 0x0000008e008c7308 */ /* 0x000ea20000000000 */
[----:B------:R-:W-:-:S07]  /*6ab0*/  LEA.HI.SX32 R7, R7, R7, 0x1b ;  /* 0x0000000707077211 */ /* 0x000fce00078fdaff */
[----:B------:R-:W4:Y:S01]  /*6ac0*/  MUFU.COS R141, R136 ;  /* 0x00000088008d7308 */ /* 0x000f220000000000 */
[----:B------:R-:W-:Y:S01]  /*6ad0*/  UIADD3 UR32, UPT, UPT, UR32, UR8, URZ ;  /* 0x0000000820207290 */ /* 0x000fe2000fffe0ff */
[----:B------:R-:W-:-:S06]  /*6ae0*/  FMUL.FTZ R132, R4, R53 ;  /* 0x0000003504847220 */ /* 0x000fcc0000410000 */
[----:B------:R-:W2:Y:S04]  /*6af0*/  MUFU.EX2 R9, R9 ;  /* 0x0000000900097308 */ /* 0x000ea80000000800 */
[----:B------:R-:W4:Y:S01]  /*6b00*/  MUFU.EX2 R130, R130 ;  /* 0x0000008200827308 */ /* 0x000f220000000800 */
[C---:B------:R-:W-:Y:S01]  /*6b10*/  FMUL.FTZ R133, R4.reuse, R58 ;  /* 0x0000003a04857220 */ /* 0x040fe20000410000 */
[----:B------:R-:W-:Y:S01]  /*6b20*/  FMUL.FTZ R128, R4, R81 ;  /* 0x0000005104807220 */ /* 0x000fe20000410000 */
[----:B---3--:R-:W-:Y:S01]  /*6b30*/  FMUL.FTZ R147, R134, R8 ;  /* 0x0000000886937220 */ /* 0x008fe20000410000 */
[----:B------:R3:W-:Y:S01]  /*6b40*/  MUFU.SIN R161, R136 ;  /* 0x0000008800a17308 */ /* 0x0007e20000000400 */
[C---:B------:R-:W-:Y:S01]  /*6b50*/  FMUL.FTZ R8, R4.reuse, R82 ;  /* 0x0000005204087220 */ /* 0x040fe20000410000 */
[----:B------:R-:W-:Y:S01]  /*6b60*/  LEA R7, R7, UR28, 0x1 ;  /* 0x0000001c07077c11 */ /* 0x000fe2000f8e08ff */
[C---:B-1----:R-:W-:Y:S01]  /*6b70*/  FMUL.FTZ R170, R127.reuse, R170 ;  /* 0x000000aa7faa7220 */ /* 0x042fe20000410000 */
[----:B------:R-:W-:Y:S01]  /*6b80*/  FMUL.FTZ R168, R127, R168 ;  /* 0x000000a87fa87220 */ /* 0x000fe20000410000 */
[----:B0-----:R-:W-:Y:S01]  /*6b90*/  FMUL.FTZ R146, R129, R10 ;  /* 0x0000000a81927220 */ /* 0x001fe20000410000 */
[C---:B------:R-:W-:Y:S01]  /*6ba0*/  ISETP.NE.AND P2, PT, R119.reuse, RZ, PT ;  /* 0x000000ff7700720c */ /* 0x040fe20003f45270 */
[----:B------:R-:W-:Y:S01]  /*6bb0*/  NOP ;  /* 0x0000000000007918 */ /* 0x000fe20000000000 */
[C---:B---3--:R-:W-:Y:S01]  /*6bc0*/  FMUL.FTZ R136, R4.reuse, R50 ;  /* 0x0000003204887220 */ /* 0x048fe20000410000 */
[----:B------:R-:W-:Y:S01]  /*6bd0*/  MUFU.SIN R13, R158 ;  /* 0x0000009e000d7308 */ /* 0x000fe20000000400 */
[----:B------:R-:W-:Y:S01]  /*6be0*/  MOV R127, UR32 ;  /* 0x00000020007f7c02 */ /* 0x000fe20008000f00 */
[----:B------:R-:W-:Y:S01]  /*6bf0*/  FMUL.FTZ R124, R4, R87 ;  /* 0x00000057047c7220 */ /* 0x000fe20000410000 */
[----:B------:R-:W-:Y:S01]  /*6c00*/  IADD3 R10, PT, PT, R119, 0x200, RZ ;  /* 0x00000200770a7810 */ /* 0x000fe20007ffe0ff */
[----:B------:R-:W0:Y:S04]  /*6c10*/  LDS.U16 R167, [R7+0x26] ;  /* 0x0000260007a77984 */ /* 0x000e280000000400 */
[----:B------:R-:W1:Y:S01]  /*6c20*/  MUFU.COS R14, R158 ;  /* 0x0000009e000e7308 */ /* 0x000e620000000000 */
[----:B------:R-:W3:Y:S01]  /*6c30*/  LDS.U16 R169, [R7+0x2a] ;  /* 0x00002a0007a97984 */ /* 0x000ee20000000400 */
[C---:B--2---:R-:W-:Y:S01]  /*6c40*/  FMUL.FTZ R195, R9.reuse, R140 ;  /* 0x0000008c09c37220 */ /* 0x044fe20000410000 */
[----:B------:R-:W-:Y:S01]  /*6c50*/  FMUL.FTZ R193, R9, R138 ;  /* 0x0000008a09c17220 */ /* 0x000fe20000410000 */
[----:B----4-:R-:W-:Y:S01]  /*6c60*/  FMUL.FTZ R182, R130, R141 ;  /* 0x0000008d82b67220 */ /* 0x010fe20000410000 */
[----:B------:R-:W2:Y:S03]  /*6c70*/  LDS.U16 R165, [R7+0x22] ;  /* 0x0000220007a57984 */ /* 0x000ea60000000400 */
[----:B------:R-:W4:Y:S01]  /*6c80*/  MUFU.EX2 R186, R8 ;  /* 0x0000000800ba7308 */ /* 0x000f220000000800 */
[----:B------:R-:W5:Y:S03]  /*6c90*/  LDS.U16 R210, [R7+0x2e] ;  /* 0x00002e0007d27984 */ /* 0x000f660000000400 */
[----:B------:R-:W1:Y:S01]  /*6ca0*/  MUFU.EX2 R136, R136 ;  /* 0x0000008800887308 */ /* 0x000e620000000800 */
[----:B------:R-:W5:Y:S03]  /*6cb0*/  LDS.U16 R209, [R7+0x32] ;  /* 0x0000320007d17984 */ /* 0x000f660000000400 */
[----:B------:R-:W1:Y:S01]  /*6cc0*/  MUFU.EX2 R132, R132 ;  /* 0x0000008400847308 */ /* 0x000e620000000800 */
[----:B------:R-:W5:Y:S03]  /*6cd0*/  LDS.U16 R139, [R7+0x36] ;  /* 0x00003600078b7984 */ /* 0x000f660000000400 */
[----:B------:R-:W0:Y:S01]  /*6ce0*/  MUFU.EX2 R133, R133 ;  /* 0x0000008500857308 */ /* 0x000e220000000800 */
[----:B------:R-:W5:Y:S03]  /*6cf0*/  LDS.U16 R208, [R7+0x3a] ;  /* 0x00003a0007d07984 */ /* 0x000f660000000400 */
[----:B------:R-:W0:Y:S01]  /*6d00*/  MUFU.EX2 R128, R128 ;  /* 0x0000008000807308 */ /* 0x000e220000000800 */
[----:B------:R-:W5:Y:S01]  /*6d10*/  LDS.U16 R201, [R7+0x3e] ;  /* 0x00003e0007c97984 */ /* 0x000f620000000400 */
[----:B------:R-:W-:-:S02]  /*6d20*/  SEL R9, R127, R10, !P2 ;  /* 0x0000000a7f097207 */ /* 0x000fc40005000000 */
[----:B------:R-:W-:Y:S01]  /*6d30*/  MUFU.SIN R143, R126 ;  /* 0x0000007e008f7308 */ /* 0x000fe20000000400 */
[----:B------:R-:W5:Y:S04]  /*6d40*/  LDS.U16 R127, [R7+0x24] ;  /* 0x00002400077f7984 */ /* 0x000f680000000400 */
[----:B------:R-:W-:Y:S03]  /*6d50*/  LDS.U16 R129, [R7+0x20] ;  /* 0x0000200007817984 */ /* 0x000fe60000000400 */
[----:B------:R4:W5:Y:S01]  /*6d60*/  MUFU.COS R141, R126 ;  /* 0x0000007e008d7308 */ /* 0x0009620000000000 */
[----:B------:R-:W-:Y:S04]  /*6d70*/  LDS.U16 R145, [R7+0x30] ;  /* 0x0000300007917984 */ /* 0x000fe80000000400 */
[----:B------:R-:W-:Y:S03]  /*6d80*/  LDS.U16 R207, [R7+0x34] ;  /* 0x0000340007cf7984 */ /* 0x000fe60000000400 */
[----:B------:R1:W-:Y:S01]  /*6d90*/  MUFU.EX2 R204, R124 ;  /* 0x0000007c00cc7308 */ /* 0x0003e20000000800 */
[----:B----4-:R-:W4:Y:S04]  /*6da0*/  LDS.U16 R126, [R7+0x28] ;  /* 0x00002800077e7984 */ /* 0x010f280000000400 */
[----:B------:R-:W-:Y:S04]  /*6db0*/  LDS.U16 R206, [R7+0x38] ;  /* 0x0000380007ce7984 */ /* 0x000fe80000000400 */
[----:B-1----:R-:W1:Y:S04]  /*6dc0*/  LDS.U16 R124, [R7+0x2c] ;  /* 0x00002c00077c7984 */ /* 0x002e680000000400 */
[----:B------:R-:W1:Y:S01]  /*6dd0*/  LDS.U16 R199, [R7+0x3c] ;  /* 0x00003c0007c77984 */ /* 0x000e620000000400 */
[----:B------:R-:W-:Y:S01]  /*6de0*/  FMUL.FTZ R187, R186, R187 ;  /* 0x000000bbbabb7220 */ /* 0x000fe20000410000 */
[C---:B------:R-:W-:Y:S01]  /*6df0*/  FMUL.FTZ R122, R136.reuse, R122 ;  /* 0x0000007a887a7220 */ /* 0x040fe20000410000 */
[----:B------:R-:W-:Y:S01]  /*6e00*/  FMUL.FTZ R121, R136, R121 ;  /* 0x0000007988797220 */ /* 0x000fe20000410000 */
[----:B------:R-:W-:Y:S01]  /*6e10*/  FMUL.FTZ R16, R131, R156 ;  /* 0x0000009c83107220 */ /* 0x000fe20000410000 */
[C---:B------:R-:W-:Y:S01]  /*6e20*/  FMUL.FTZ R14, R132.reuse, R14 ;  /* 0x0000000e840e7220 */ /* 0x040fe20000410000 */
[----:B------:R-:W-:Y:S01]  /*6e30*/  FMUL.FTZ R13, R132, R13 ;  /* 0x0000000d840d7220 */ /* 0x000fe20000410000 */
[C---:B0-----:R-:W-:Y:S01]  /*6e40*/  FMUL.FTZ R12, R133.reuse, R12 ;  /* 0x0000000c850c7220 */ /* 0x041fe20000410000 */
[----:B------:R-:W-:Y:S01]  /*6e50*/  FMUL.FTZ R11, R133, R11 ;  /* 0x0000000b850b7220 */ /* 0x000fe20000410000 */
[C---:B------:R-:W-:Y:S01]  /*6e60*/  FMUL.FTZ R176, R128.reuse, R159 ;  /* 0x0000009f80b07220 */ /* 0x040fe20000410000 */
[----:B------:R-:W-:Y:S01]  /*6e70*/  FMUL.FTZ R174, R128, R157 ;  /* 0x0000009d80ae7220 */ /* 0x000fe20000410000 */
[----:B------:R-:W-:Y:S01]  /*6e80*/  FMUL.FTZ R180, R130, R161 ;  /* 0x000000a182b47220 */ /* 0x000fe20000410000 */
[----:B------:R-:W-:Y:S01]  /*6e90*/  FMUL.FTZ R186, R186, R163 ;  /* 0x000000a3baba7220 */ /* 0x000fe20000410000 */
        /* <DEDUP_REMOVED lines=15> */
[----:B------:R1:W0:Y:S01]  /*6f90*/  LDS.U16 R130, [R7+0x1e] ;  /* 0x00001e0007827984 */ /* 0x0002220000000400 */
[----:B------:R-:W-:Y:S01]  /*6fa0*/  FMUL.FTZ R8, R4, R48 ;  /* 0x0000003004087220 */ /* 0x000fe20000410000 */
[----:B------:R-:W-:-:S05]  /*6fb0*/  R2UR UR46, R2 ;  /* 0x00000000022e72ca */ /* 0x000fca00000e0000 */
[----:B------:R-:W4:Y:S01]  /*6fc0*/  MUFU.EX2 R8, R8 ;  /* 0x0000000800087308 */ /* 0x000f220000000800 */
[----:B------:R-:W-:Y:S01]  /*6fd0*/  R2UR UR47, R3 ;  /* 0x00000000032f72ca */ /* 0x000fe200000e0000 */
[----:B------:R-:W-:Y:S01]  /*6fe0*/  HADD2.F32 R167, -RZ, R167.H0_H0 ;  /* 0x200000a7ffa77230 */ /* 0x000fe20000004100 */
[----:B------:R-:W-:Y:S01]  /*6ff0*/  ISETP.NE.AND P3, PT, R119, 0x1f, PT ;  /* 0x0000001f7700780c */ /* 0x000fe20003f65270 */
[----:B---3--:R-:W-:Y:S01]  /*7000*/  HADD2.F32 R169, -RZ, R169.H0_H0 ;  /* 0x200000a9ffa97230 */ /* 0x008fe20000004100 */
[----:B------:R-:W-:Y:S01]  /*7010*/  LEA R9, R9, UR28, 0x3 ;  /* 0x0000001c09097c11 */ /* 0x000fe2000f8e18ff */
[----:B--2---:R-:W-:Y:S02]  /*7020*/  HADD2.F32 R165, -RZ, R165.H0_H0 ;  /* 0x200000a5ffa57230 */ /* 0x004fe40000004100 */
[----:B-----5:R-:W-:Y:S02]  /*7030*/  HADD2.F32 R210, -RZ, R210.H0_H0 ;  /* 0x200000d2ffd27230 */ /* 0x020fe40000004100 */
[----:B------:R-:W-:-:S02]  /*7040*/  HADD2.F32 R209, -RZ, R209.H0_H0 ;  /* 0x200000d1ffd17230 */ /* 0x000fc40000004100 */
[----:B------:R-:W-:Y:S02]  /*7050*/  HADD2.F32 R139, -RZ, R139.H0_H0 ;  /* 0x2000008bff8b7230 */ /* 0x000fe40000004100 */
[C---:B----4-:R-:W-:Y:S01]  /*7060*/  FMUL.FTZ R4, R8.reuse, R6 ;  /* 0x0000000608047220 */ /* 0x050fe20000410000 */
[----:B------:R-:W-:Y:S01]  /*7070*/  FMUL.FTZ R5, R8, R5 ;  /* 0x0000000508057220 */ /* 0x000fe20000410000 */
[----:B------:R-:W-:Y:S02]  /*7080*/  HADD2.F32 R208, -RZ, R208.H0_H0 ;  /* 0x200000d0ffd07230 */ /* 0x000fe40000004100 */
[----:B------:R-:W-:Y:S02]  /*7090*/  HADD2.F32 R201, -RZ, R201.H0_H0 ;  /* 0x200000c9ffc97230 */ /* 0x000fe40000004100 */
[----:B------:R-:W-:Y:S01]  /*70a0*/  FMUL.FTZ R6, R167, UR46 ;  /* 0x0000002ea7067c20 */ /* 0x000fe20008410000 */
[----:B------:R-:W-:Y:S01]  /*70b0*/  HADD2.F32 R127, -RZ, R127.H0_H0 ;  /* 0x2000007fff7f7230 */ /* 0x000fe20000004100 */
[----:B------:R2:W-:Y:S01]  /*70c0*/  STS.64 [R9+0x1d10], R4 ;  /* 0x001d100409007388 */ /* 0x0005e20000000a00 */
[----:B------:R-:W-:-:S02]  /*70d0*/  HADD2.F32 R126, -RZ, R126.H0_H0 ;  /* 0x2000007eff7e7230 */ /* 0x000fc40000004100 */
[----:B------:R-:W-:Y:S01]  /*70e0*/  FMUL.FTZ R3, R169, UR46 ;  /* 0x0000002ea9037c20 */ /* 0x000fe20008410000 */
[----:B------:R-:W-:Y:S02]  /*70f0*/  HADD2.F32 R129, -RZ, R129.H0_H0 ;  /* 0x20000081ff817230 */ /* 0x000fe40000004100 */
[----:B------:R-:W-:Y:S01]  /*7100*/  FMUL.FTZ R2, R165, UR46 ;  /* 0x0000002ea5027c20 */ /* 0x000fe20008410000 */
[----:B-1----:R-:W-:Y:S02]  /*7110*/  HADD2.F32 R124, -RZ, R124.H0_H0 ;  /* 0x2000007cff7c7230 */ /* 0x002fe40000004100 */
[----:B------:R-:W-:Y:S01]  /*7120*/  FMUL.FTZ R7, R210, UR46 ;  /* 0x0000002ed2077c20 */ /* 0x000fe20008410000 */
[----:B------:R-:W-:Y:S02]  /*7130*/  HADD2.F32 R145, -RZ, R145.H0_H0 ;  /* 0x20000091ff917230 */ /* 0x000fe40000004100 */
[----:B------:R-:W-:Y:S01]  /*7140*/  FMUL.FTZ R8, R209, UR46 ;  /* 0x0000002ed1087c20 */ /* 0x000fe20008410000 */
[----:B------:R-:W-:-:S02]  /*7150*/  HADD2.F32 R207, -RZ, R207.H0_H0 ;  /* 0x200000cfffcf7230 */ /* 0x000fc40000004100 */
[----:B------:R-:W-:Y:S01]  /*7160*/  FMUL.FTZ R138, R139, UR46 ;  /* 0x0000002e8b8a7c20 */ /* 0x000fe20008410000 */
[----:B------:R-:W-:Y:S02]  /*7170*/  HADD2.F32 R206, -RZ, R206.H0_H0 ;  /* 0x200000ceffce7230 */ /* 0x000fe40000004100 */
[----:B--2---:R-:W-:Y:S01]  /*7180*/  FMUL.FTZ R9, R208, UR46 ;  /* 0x0000002ed0097c20 */ /* 0x004fe20008410000 */
[----:B------:R-:W-:Y:S02]  /*7190*/  HADD2.F32 R199, -RZ, R199.H0_H0 ;  /* 0x200000c7ffc77230 */ /* 0x000fe40000004100 */
        /* <DEDUP_REMOVED lines=12> */
[----:B0-----:R-:W-:-:S02]  /*7260*/  HADD2.F32 R157, -RZ, R157.H0_H0 ;  /* 0x2000009dff9d7230 */ /* 0x001fc40000004100 */
        /* <DEDUP_REMOVED lines=34> */
.L_x_12813:
[----:B------:R-:W-:-:S06]  /*7490*/  LEA R8, R119, UR28, 0x3 ;  /* 0x0000001c77087c11 */ /* 0x000fcc000f8e18ff */
[----:B------:R-:W0:Y:S02]  /*74a0*/  LDS.64 R8, [R8+0x2d18] ;  /* 0x002d180008087984 */ /* 0x000e240000000a00 */
.L_x_12814:
[----:B------:R-:W-:Y:S05]  /*74b0*/  BSYNC.RECONVERGENT B0 ;  /* 0x0000000000007941 */ /* 0x000fea0003800200 */
.L_x_12812:
[----:B------:R-:W-:Y:S01]  /*74c0*/  FMUL.FTZ R2, R4, R123 ;  /* 0x0000007b04027220 */ /* 0x000fe20000410000 */
[----:B------:R-:W-:Y:S01]  /*74d0*/  FMUL.FTZ R148, R63, R48 ;  /* 0x000000303f947220 */ /* 0x000fe20000410000 */
[----:B01----:R-:W-:Y:S01]  /*74e0*/  FMUL.FTZ R143, R202, R9 ;  /* 0x00000009ca8f7220 */ /* 0x003fe20000410000 */
[C---:B------:R-:W-:Y:S01]  /*74f0*/  FMUL.FTZ R3, R5.reuse, R123 ;  /* 0x0000007b05037220 */ /* 0x040fe20000410000 */
[----:B------:R-:W-:Y:S01]  /*7500*/  FFMA.FTZ R6, R5, R125, R2 ;  /* 0x0000007d05067223 */ /* 0x000fe20000010002 */
[----:B------:R-:W-:Y:S01]  /*7510*/  FMUL.FTZ R138, RZ, R123 ;  /* 0x0000007bff8a7220 */ /* 0x000fe20000410000 */
[C---:B------:R-:W-:Y:S01]  /*7520*/  FMUL.FTZ R141, R204.reuse, R9 ;  /* 0x00000009cc8d7220 */ /* 0x040fe20000410000 */
[----:B------:R-:W-:Y:S01]  /*7530*/  FFMA.FTZ R140, -R204, R8, -R143 ;  /* 0x00000008cc8c7223 */ /* 0x000fe2000001098f */
[----:B------:R-:W-:Y:S01]  /*7540*/  FMUL.FTZ R2, R123, R148 ;  /* 0x000000947b027220 */ /* 0x000fe20000410000 */
[-C--:B------:R-:W-:Y:S01]  /*7550*/  FFMA.FTZ R3, R4, R125.reuse, -R3 ;  /* 0x0000007d04037223 */ /* 0x080fe20000010803 */
[----:B------:R-:W-:Y:S01]  /*7560*/  FMUL.FTZ R119, R121, R6 ;  /* 0x0000000679777220 */ /* 0x000fe20000410000 */
[----:B------:R-:W-:Y:S01]  /*7570*/  FFMA.FTZ R7, R125, R148, -R138 ;  /* 0x000000947d077223 */ /* 0x000fe2000001088a */
[----:B------:R-:W-:Y:S01]  /*7580*/  FFMA.FTZ R138, R202, R8, -R141 ;  /* 0x00000008ca8a7223 */ /* 0x000fe2000001088d */
[----:B------:R-:W-:Y:S01]  /*7590*/  FFMA.FTZ R2, RZ, R125, R2 ;  /* 0x0000007dff027223 */ /* 0x000fe20000010002 */
[----:B------:R-:W-:Y:S01]  /*75a0*/  FMUL.FTZ R142, R193, R140 ;  /* 0x0000008cc18e7220 */ /* 0x000fe20000410000 */
[-C--:B------:R-:W-:Y:S01]  /*75b0*/  FFMA.FTZ R119, R122, R3.reuse, -R119 ;  /* 0x000000037a777223 */ /* 0x080fe20000010877 */
[----:B------:R-:W-:Y:S01]  /*75c0*/  FMUL.FTZ R3, R121, R3 ;  /* 0x0000000379037220 */ /* 0x000fe20000410000 */
[----:B------:R-:W-:Y:S01]  /*75d0*/  FFMA.FTZ R7, R64, R49, R7 ;  /* 0x0000003140077223 */ /* 0x000fe20000010007 */
[----:B------:R-:W-:Y:S01]  /*75e0*/  FADD.FTZ R2, RZ, R2 ;  /* 0x00000002ff027221 */ /* 0x000fe20000010000 */
[-C--:B------:R-:W-:Y:S01]  /*75f0*/  FFMA.FTZ R142, R195, R138.reuse, R142 ;  /* 0x0000008ac38e7223 */ /* 0x080fe2000001008e */
[----:B------:R-:W-:Y:S01]  /*7600*/  FMUL.FTZ R152, R193, R138 ;  /* 0x0000008ac1987220 */ /* 0x000fe20000410000 */
[----:B------:R-:W-:Y:S01]  /*7610*/  FMUL.FTZ R138, R201, UR47 ;  /* 0x0000002fc98a7c20 */ /* 0x000fe20008410000 */
[----:B------:R-:W-:Y:S01]  /*7620*/  FFMA.FTZ R3, R122, R6, R3 ;  /* 0x000000067a037223 */ /* 0x000fe20000010003 */
[C---:B------:R-:W-:Y:S01]  /*7630*/  FMUL.FTZ R141, R121.reuse, R7 ;  /* 0x00000007798d7220 */ /* 0x040fe20000410000 */
[-C--:B------:R-:W-:Y:S01]  /*7640*/  FMUL.FTZ R6, R121, R2.reuse ;  /* 0x0000000279067220 */ /* 0x080fe20000410000 */
[----:B------:R-:W-:Y:S01]  /*7650*/  FFMA.FTZ R205, R199, UR46, -R138 ;  /* 0x0000002ec7cd7c23 */ /* 0x000fe2000801088a */
[----:B------:R-:W-:Y:S01]  /*7660*/  FMUL.FTZ R151, R204, R203 ;  /* 0x000000cbcc977220 */ /* 0x000fe20000410000 */
[C---:B------:R-:W-:Y:S01]  /*7670*/  FFMA.FTZ R141, R122.reuse, R2, R141 ;  /* 0x000000027a8d7223 */ /* 0x040fe2000001008d */
[----:B------:R-:W-:Y:S01]  /*7680*/  FFMA.FTZ R6, R122, R7, -R6 ;  /* 0x000000077a067223 */ /* 0x000fe20000010806 */
[C---:B------:R-:W-:Y:S01]  /*7690*/  FMUL.FTZ R2, R17.reuse, R119 ;  /* 0x0000007711027220 */ /* 0x040fe20000410000 */
[----:B------:R-:W-:Y:S01]  /*76a0*/  FMUL.FTZ R7, R17, R3 ;  /* 0x0000000311077220 */ /* 0x000fe20000410000 */
[----:B------:R-:W-:Y:S01]  /*76b0*/  FMUL.FTZ R143, R118, R205 ;  /* 0x000000cd768f7220 */ /* 0x000fe20000410000 */
[----:B------:R-:W-:Y:S01]  /*76c0*/  FFMA.FTZ R152, R195, R140, -R152 ;  /* 0x0000008cc3987223 */ /* 0x000fe20000010898 */
[C---:B------:R-:W-:Y:S01]  /*76d0*/  FFMA.FTZ R2, R120.reuse, R3, R2 ;  /* 0x0000000378027223 */ /* 0x040fe20000010002 */
[----:B------:R-:W-:Y:S01]  /*76e0*/  FFMA.FTZ R7, R120, R119, -R7 ;  /* 0x0000007778077223 */ /* 0x000fe20000010807 */
[----:B------:R-:W-:Y:S01]  /*76f0*/  FMUL.FTZ R3, R208, UR47 ;  /* 0x0000002fd0037c20 */ /* 0x000fe20008410000 */
[-C--:B------:R-:W-:Y:S01]  /*7700*/  FFMA.FTZ R138, R202, R143.reuse, R151 ;  /* 0x0000008fca8a7223 */ /* 0x080fe20000010097 */
[----:B------:R-:W-:Y:S01]  /*7710*/  FMUL.FTZ R143, R204, R143 ;  /* 0x0000008fcc8f7220 */ /* 0x000fe20000410000 */
[C---:B------:R-:W-:Y:S01]  /*7720*/  FMUL.FTZ R119, R186.reuse, R142 ;  /* 0x0000008eba777220 */ /* 0x040fe20000410000 */
[-C--:B------:R-:W-:Y:S01]  /*7730*/  FMUL.FTZ R140, R186, R152.reuse ;  /* 0x00000098ba8c7220 */ /* 0x080fe20000410000 */
[----:B------:R-:W-:Y:S01]  /*7740*/  FFMA.FTZ R200, R206, UR46, -R3 ;  /* 0x0000002ecec87c23 */ /* 0x000fe20008010803 */
[----:B------:R-:W-:Y:S01]  /*7750*/  FFMA.FTZ R143, R202, R203, -R143 ;  /* 0x000000cbca8f7223 */ /* 0x000fe2000001088f */
[----:B------:R-:W-:Y:S01]  /*7760*/  FFMA.FTZ R153, R187, R152, -R119 ;  /* 0x00000098bb997223 */ /* 0x000fe20000010877 */
[----:B------:R-:W-:Y:S01]  /*7770*/  FMUL.FTZ R119, R15, R2 ;  /* 0x000000020f777220 */ /* 0x000fe20000410000 */
[----:B------:R-:W-:Y:S01]  /*7780*/  FADD.FTZ R141, RZ, R141 ;  /* 0x0000008dff8d7221 */ /* 0x000fe20000010000 */
[----:B------:R-:W-:Y:S01]  /*7790*/  FFMA.FTZ R6, R65, R50, R6 ;  /* 0x0000003241067223 */ /* 0x000fe20000010006 */
[----:B------:R-:W-:Y:S01]  /*77a0*/  FFMA.FTZ R151, R187, R142, R140 ;  /* 0x0000008ebb977223 */ /* 0x000fe2000001008c */
[----:B------:R-:W-:Y:S01]  /*77b0*/  FFMA.FTZ R138, R117, R200, R138 ;  /* 0x000000c8758a7223 */ /* 0x000fe2000001008a */
[----:B------:R-:W-:Y:S01]  /*77c0*/  FADD.FTZ R140, R198, R143 ;  /* 0x0000008fc68c7221 */ /* 0x000fe20000010000 */
[CC--:B------:R-:W-:Y:S01]  /*77d0*/  FFMA.FTZ R119, R16.reuse, R7.reuse, -R119 ;  /* 0x0000000710777223 */ /* 0x0c0fe20000010877 */
[----:B------:R-:W-:Y:S01]  /*77e0*/  FMUL.FTZ R143, R15, R7 ;  /* 0x000000070f8f7220 */ /* 0x000fe20000410000 */
[CC--:B------:R-:W-:Y:S01]  /*77f0*/  FMUL.FTZ R3, R17.reuse, R141.reuse ;  /* 0x0000008d11037220 */ /* 0x0c0fe20000410000 */
[----:B------:R-:W-:Y:S01]  /*7800*/  FMUL.FTZ R7, R17, R6 ;  /* 0x0000000611077220 */ /* 0x000fe20000410000 */
[----:B------:R-:W-:Y:S01]  /*7810*/  FMUL.FTZ R142, R193, R138 ;  /* 0x0000008ac18e7220 */ /* 0x000fe20000410000 */
[----:B------:R-:W-:Y:S01]  /*7820*/  FFMA.FTZ R143, R16, R2, R143 ;  /* 0x00000002108f7223 */ /* 0x000fe2000001008f */
[C---:B------:R-:W-:Y:S01]  /*7830*/  FFMA.FTZ R3, R120.reuse, R6, -R3 ;  /* 0x0000000678037223 */ /* 0x040fe20000010803 */
[----:B------:R-:W-:Y:S01]  /*7840*/  FFMA.FTZ R7, R120, R141, R7 ;  /* 0x0000008d78077223 */ /* 0x000fe20000010007 */
[-C--:B------:R-:W-:Y:S01]  /*7850*/  FFMA.FTZ R159, R195, R140.reuse, -R142 ;  /* 0x0000008cc39f7223 */ /* 0x080fe2000001088e */
[----:B------:R-:W-:Y:S01]  /*7860*/  FMUL.FTZ R140, R193, R140 ;  /* 0x0000008cc18c7220 */ /* 0x000fe20000410000 */
[----:B------:R-:W-:Y:S01]  /*7870*/  FMUL.FTZ R141, R13, R143 ;  /* 0x0000008f0d8d7220 */ /* 0x000fe20000410000 */
[----:B------:R-:W0:Y:S01]  /*7880*/  @P0 LDC R177, c[0x0][0x38c] ;  /* 0x0000e300ffb10b82 */ /* 0x000e220000000800 */
[----:B------:R-:W-:Y:S01]  /*7890*/  FFMA.FTZ R3, R66, R51, R3 ;  /* 0x0000003342037223 */ /* 0x000fe20000010003 */
[----:B------:R-:W-:Y:S01]  /*78a0*/  FADD.FTZ R7, RZ, R7 ;  /* 0x00000007ff077221 */ /* 0x000fe20000010000 */
[----:B------:R-:W-:Y:S01]  /*78b0*/  FFMA.FTZ R155, R195, R138, R140 ;  /* 0x0000008ac39b7223 */ /* 0x000fe2000001008c */
[----:B------:R-:W-:Y:S01]  /*78c0*/  FFMA.FTZ R138, R14, R119, -R141 ;  /* 0x000000770e8a7223 */ /* 0x000fe2000001088d */
[C---:B------:R-:W-:Y:S01]  /*78d0*/  FMUL.FTZ R141, R15.reuse, R3 ;  /* 0x000000030f8d7220 */ /* 0x040fe20000410000 */
[----:B------:R-:W-:Y:S01]  /*78e0*/  FMUL.FTZ R2, R15, R7 ;  /* 0x000000070f027220 */ /* 0x000fe20000410000 */
[----:B------:R-:W-:Y:S01]  /*78f0*/  FMUL.FTZ R175, R180, R153 ;  /* 0x00000099b4af7220 */ /* 0x000fe20000410000 */
[----:B------:R-:W-:Y:S01]  /*7900*/  MOV R140, UR11 ;  /* 0x0000000b008c7c02 */ /* 0x000fe20008000f00 */
[C---:B------:R-:W-:Y:S01]  /*7910*/  FFMA.FTZ R141, R16.reuse, R7, R141 ;  /* 0x00000007108d7223 */ /* 0x040fe2000001008d */
[----:B------:R-:W-:Y:S01]  /*7920*/  FFMA.FTZ R6, R16, R3, -R2 ;  /* 0x0000000310067223 */ /* 0x000fe20000010802 */
[-C--:B------:R-:W-:Y:S01]  /*7930*/  FFMA.FTZ R175, R182, R151.reuse, R175 ;  /* 0x00000097b6af7223 */ /* 0x080fe200000100af */
[----:B------:R-:W-:Y:S01]  /*7940*/  FMUL.FTZ R151, R180, R151 ;  /* 0x00000097b4977220 */ /* 0x000fe20000410000 */
[----:B------:R-:W-:Y:S01]  /*7950*/  FADD.FTZ R3, RZ, R141 ;  /* 0x0000008dff037221 */ /* 0x000fe20000010000 */
[----:B------:R-:W-:Y:S01]  /*7960*/  FFMA.FTZ R6, R67, R52, R6 ;  /* 0x0000003443067223 */ /* 0x000fe20000010006 */
[----:B------:R-:W-:Y:S01]  /*7970*/  @P0 IADD3 R2, PT, PT, R140, -0x2, RZ ;  /* 0xfffffffe8c020810 */ /* 0x000fe20007ffe0ff */
[----:B------:R-:W-:Y:S01]  /*7980*/  FFMA.FTZ R151, R182, R153, -R151 ;  /* 0x00000099b6977223 */ /* 0x000fe20000010897 */
[C---:B------:R-:W-:Y:S01]  /*7990*/  FMUL.FTZ R7, R13.reuse, R3 ;  /* 0x000000030d077220 */ /* 0x040fe20000410000 */
[CC--:B------:R-:W-:Y:S01]  /*79a0*/  FMUL.FTZ R140, R13.reuse, R6.reuse ;  /* 0x000000060d8c7220 */ /* 0x0c0fe20000410000 */
[----:B------:R-:W-:Y:S01]  /*79b0*/  FMUL.FTZ R119, R13, R119 ;  /* 0x000000770d777220 */ /* 0x000fe20000410000 */
[C---:B------:R-:W-:Y:S01]  /*79c0*/  FMUL.FTZ R141, R174.reuse, R151 ;  /* 0x00000097ae8d7220 */ /* 0x040fe20000410000 */
[----:B------:R-:W-:Y:S01]  /*79d0*/  FMUL.FTZ R142, R174, R175 ;  /* 0x000000afae8e7220 */ /* 0x000fe20000410000 */
[C---:B------:R-:W-:Y:S01]  /*79e0*/  FFMA.FTZ R7, R14.reuse, R6, -R7 ;  /* 0x000000060e077223 */ /* 0x040fe20000010807 */
[C---:B------:R-:W-:Y:S01]  /*79f0*/  FFMA.FTZ R140, R14.reuse, R3, R140 ;  /* 0x000000030e8c7223 */ /* 0x040fe2000001008c */
[----:B------:R-:W-:Y:S01]  /*7a00*/  FFMA.FTZ R143, R14, R143, R119 ;  /* 0x0000008f0e8f7223 */ /* 0x000fe20000010077 */
[C---:B------:R-:W-:Y:S01]  /*7a10*/  FFMA.FTZ R141, R176.reuse, R175, R141 ;  /* 0x000000afb08d7223 */ /* 0x040fe2000001008d */
[----:B------:R-:W-:Y:S01]  /*7a20*/  FFMA.FTZ R119, R176, R151, -R142 ;  /* 0x00000097b0777223 */ /* 0x000fe2000001088e */
[----:B------:R-:W-:-:S02]  /*7a30*/  HFMA2 R175, -RZ, RZ, 0, 9.5367431640625e-07 ;  /* 0x00000010ffaf7431 */ /* 0x000fc400000001ff */
[----:B0-----:R-:W-:Y:S02]  /*7a40*/  @P0 IMAD R6, R2, R177, UR8 ;  /* 0x0000000802060e24 */ /* 0x001fe4000f8e02b1 */
[----:B------:R-:W-:Y:S01]  /*7a50*/  FFMA.FTZ R142, R70, R53, R7 ;  /* 0x00000035468e7223 */ /* 0x000fe20000010007 */
[----:B------:R-:W-:Y:S01]  /*7a60*/  FADD.FTZ R140, RZ, R140 ;  /* 0x0000008cff8c7221 */ /* 0x000fe20000010000 */
[----:B------:R-:W-:Y:S01]  /*7a70*/  FMUL.FTZ R152, R139, UR47 ;  /* 0x0000002f8b987c20 */ /* 0x000fe20008410000 */
[----:B------:R-:W-:Y:S01]  /*7a80*/  CS2R R2, SRZ ;  /* 0x0000000000027805 */ /* 0x000fe2000001ff00 */
[C---:B------:R-:W-:Y:S01]  /*7a90*/  FMUL.FTZ R153, R11.reuse, R142 ;  /* 0x0000008e0b997220 */ /* 0x040fe20000410000 */
[----:B------:R-:W-:Y:S01]  /*7aa0*/  FMUL.FTZ R151, R11, R140 ;  /* 0x0000008c0b977220 */ /* 0x000fe20000410000 */
[----:B------:R-:W-:-:S04]  /*7ab0*/  @P0 IMAD.WIDE R6, R6, R175, UR4 ;  /* 0x0000000406060e25 */ /* 0x000fc8000f8e02af */
[----:B------:R-:W-:Y:S01]  /*7ac0*/  FFMA.FTZ R197, R207, UR46, -R152 ;  /* 0x0000002ecfc57c23 */ /* 0x000fe20008010898 */
[----:B------:R-:W-:Y:S01]  /*7ad0*/  FADD.FTZ R159, R196, R159 ;  /* 0x0000009fc49f7221 */ /* 0x000fe20000010000 */
[C---:B------:R-:W-:Y:S01]  /*7ae0*/  FFMA.FTZ R153, R12.reuse, R140, R153 ;  /* 0x0000008c0c997223 */ /* 0x040fe20000010099 */
[----:B------:R-:W-:Y:S01]  /*7af0*/  FFMA.FTZ R142, R12, R142, -R151 ;  /* 0x0000008e0c8e7223 */ /* 0x000fe20000010897 */
[----:B------:R0:W2:Y:S01]  /*7b00*/  @P0 LDG.E.64 R2, desc[UR30][R6.64+0x8] ;  /* 0x0000081e06020981 */ /* 0x0000a2000c1e1b00 */
[----:B------:R-:W-:Y:S01]  /*7b10*/  FFMA.FTZ R155, R116, R197, R155 ;  /* 0x000000c5749b7223 */ /* 0x000fe2000001009b */
[----:B------:R-:W-:Y:S01]  /*7b20*/  FMUL.FTZ R152, R186, R159 ;  /* 0x0000009fba987220 */ /* 0x000fe20000410000 */
[----:B------:R-:W-:Y:S01]  /*7b30*/  FADD.FTZ R140, RZ, R153 ;  /* 0x00000099ff8c7221 */ /* 0x000fe20000010000 */
[----:B------:R-:W-:Y:S02]  /*7b40*/  FFMA.FTZ R142, R69, R58, R142 ;  /* 0x0000003a458e7223 */ /* 0x000fe4000001008e */
[----:B------:R-:W-:Y:S01]  /*7b50*/  FFMA.FTZ R158, R187, R155, R152 ;  /* 0x0000009bbb9e7223 */ /* 0x000fe20000010098 */
[C---:B------:R-:W-:Y:S01]  /*7b60*/  FMUL.FTZ R152, R147.reuse, R140 ;  /* 0x0000008c93987220 */ /* 0x040fe20000410000 */
[----:B------:R-:W-:Y:S01]  /*7b70*/  FMUL.FTZ R153, R147, R142 ;  /* 0x0000008e93997220 */ /* 0x000fe20000410000 */
[CC--:B------:R-:W-:Y:S01]  /*7b80*/  FMUL.FTZ R151, R11.reuse, R143.reuse ;  /* 0x0000008f0b977220 */ /* 0x0c0fe20000410000 */
[----:B0-----:R-:W-:Y:S01]  /*7b90*/  FMUL.FTZ R7, R11, R138 ;  /* 0x0000008a0b077220 */ /* 0x001fe20000410000 */
[C---:B------:R-:W-:Y:S01]  /*7ba0*/  FFMA.FTZ R152, R149.reuse, R142, -R152 ;  /* 0x0000008e95987223 */ /* 0x040fe20000010898 */
[----:B------:R-:W-:Y:S01]  /*7bb0*/  FFMA.FTZ R153, R149, R140, R153 ;  /* 0x0000008c95997223 */ /* 0x000fe20000010099 */
[C---:B------:R-:W-:Y:S01]  /*7bc0*/  FFMA.FTZ R6, R12.reuse, R138, -R151 ;  /* 0x0000008a0c067223 */ /* 0x040fe20000010897 */
[----:B------:R-:W-:Y:S01]  /*7bd0*/  FFMA.FTZ R138, R12, R143, R7 ;  /* 0x0000008f0c8a7223 */ /* 0x000fe20000010007 */
[----:B------:R-:W-:Y:S01]  /*7be0*/  FFMA.FTZ R151, R71, R62, R152 ;  /* 0x0000003e47977223 */ /* 0x000fe20000010098 */
[----:B------:R-:W-:Y:S01]  /*7bf0*/  FADD.FTZ R153, RZ, R153 ;  /* 0x00000099ff997221 */ /* 0x000fe20000010000 */
[----:B------:R-:W-:Y:S01]  /*7c00*/  FMUL.FTZ R194, R209, UR47 ;  /* 0x0000002fd1c27c20 */ /* 0x000fe20008410000 */
[----:B------:R-:W-:Y:S01]  /*7c10*/  FMUL.FTZ R140, R147, R138 ;  /* 0x0000008a938c7220 */ /* 0x000fe20000410000 */
[C---:B------:R-:W-:Y:S01]  /*7c20*/  FMUL.FTZ R7, R144.reuse, R151 ;  /* 0x0000009790077220 */ /* 0x040fe20000410000 */
[----:B------:R-:W-:Y:S01]  /*7c30*/  FMUL.FTZ R142, R144, R153 ;  /* 0x00000099908e7220 */ /* 0x000fe20000410000 */
[----:B------:R-:W-:Y:S01]  /*7c40*/  FMUL.FTZ R160, R186, R155 ;  /* 0x0000009bbaa07220 */ /* 0x000fe20000410000 */
[----:B------:R-:W-:Y:S01]  /*7c50*/  FFMA.FTZ R194, R145, UR46, -R194 ;  /* 0x0000002e91c27c23 */ /* 0x000fe200080108c2 */
[C---:B------:R-:W-:Y:S01]  /*7c60*/  FFMA.FTZ R153, R146.reuse, R153, R7 ;  /* 0x0000009992997223 */ /* 0x040fe20000010007 */
[----:B------:R-:W-:Y:S01]  /*7c70*/  FFMA.FTZ R142, R146, R151, -R142 ;  /* 0x00000097928e7223 */ /* 0x000fe2000001088e */
[-C--:B------:R-:W-:Y:S01]  /*7c80*/  FFMA.FTZ R7, R149, R6.reuse, -R140 ;  /* 0x0000000695077223 */ /* 0x080fe2000001088c */
[----:B------:R-:W-:Y:S01]  /*7c90*/  FMUL.FTZ R6, R147, R6 ;  /* 0x0000000693067220 */ /* 0x000fe20000410000 */
[----:B------:R-:W-:Y:S01]  /*7ca0*/  FFMA.FTZ R159, R187, R159, -R160 ;  /* 0x0000009fbb9f7223 */ /* 0x000fe200000108a0 */
[----:B------:R-:W-:Y:S01]  /*7cb0*/  FFMA.FTZ R142, R73, R68, R142 ;  /* 0x00000044498e7223 */ /* 0x000fe2000001008e */
[----:B------:R-:W-:Y:S01]  /*7cc0*/  FFMA.FTZ R155, R115, R194, R158 ;  /* 0x000000c2739b7223 */ /* 0x000fe2000001009e */
[----:B------:R-:W-:Y:S01]  /*7cd0*/  FFMA.FTZ R143, R149, R138, R6 ;  /* 0x0000008a958f7223 */ /* 0x000fe20000010006 */
[----:B------:R-:W-:Y:S01]  /*7ce0*/  FADD.FTZ R6, RZ, R153 ;  /* 0x00000099ff067221 */ /* 0x000fe20000010000 */
[C---:B------:R-:W-:Y:S01]  /*7cf0*/  FMUL.FTZ R138, R171.reuse, R142 ;  /* 0x0000008eab8a7220 */ /* 0x040fe20000410000 */
[----:B------:R-:W-:Y:S01]  /*7d00*/  FADD.FTZ R159, R190, R159 ;  /* 0x0000009fbe9f7221 */ /* 0x000fe20000010000 */
[----:B------:R-:W-:Y:S01]  /*7d10*/  FMUL.FTZ R151, R180, R155 ;  /* 0x0000009bb4977220 */ /* 0x000fe20000410000 */
[-C--:B------:R-:W-:Y:S01]  /*7d20*/  FMUL.FTZ R153, R171, R6.reuse ;  /* 0x00000006ab997220 */ /* 0x080fe20000410000 */
[----:B------:R-:W-:-:S02]  /*7d30*/  FFMA.FTZ R138, R173, R6, R138 ;  /* 0x00000006ad8a7223 */ /* 0x000fc4000001008a */
[----:B------:R-:W-:Y:S01]  /*7d40*/  FFMA.FTZ R175, R182, R159, -R151 ;  /* 0x0000009fb6af7223 */ /* 0x000fe20000010897 */
[----:B------:R-:W-:Y:S01]  /*7d50*/  FMUL.FTZ R151, R144, R143 ;  /* 0x0000008f90977220 */ /* 0x000fe20000410000 */
[----:B------:R-:W-:Y:S01]  /*7d60*/  FMUL.FTZ R159, R180, R159 ;  /* 0x0000009fb49f7220 */ /* 0x000fe20000410000 */
[----:B------:R-:W-:Y:S01]  /*7d70*/  FFMA.FTZ R142, R173, R142, -R153 ;  /* 0x0000008ead8e7223 */ /* 0x000fe20000010899 */
[----:B------:R-:W-:Y:S01]  /*7d80*/  FADD.FTZ R153, RZ, R138 ;  /* 0x0000008aff997221 */ /* 0x000fe20000010000 */
[----:B------:R-:W-:Y:S01]  /*7d90*/  FFMA.FTZ R6, R146, R7, -R151 ;  /* 0x0000000792067223 */ /* 0x000fe20000010897 */
[----:B------:R-:W-:Y:S01]  /*7da0*/  FFMA.FTZ R159, R182, R155, R159 ;  /* 0x0000009bb69f7223 */ /* 0x000fe2000001009f */
[----:B------:R-:W-:Y:S01]  /*7db0*/  FFMA.FTZ R151, R75, R72, R142 ;  /* 0x000000484b977223 */ /* 0x000fe2000001008e */
[----:B------:R-:W-:Y:S01]  /*7dc0*/  FMUL.FTZ R155, R168, R153 ;  /* 0x00000099a89b7220 */ /* 0x000fe20000410000 */
[----:B------:R-:W-:Y:S02]  /*7dd0*/  FMUL.FTZ R191, R210, UR47 ;  /* 0x0000002fd2bf7c20 */ /* 0x000fe40008410000 */
[-C--:B------:R-:W-:Y:S01]  /*7de0*/  FMUL.FTZ R138, R168, R151.reuse ;  /* 0x00000097a88a7220 */ /* 0x080fe20000410000 */
[----:B------:R-:W-:Y:S01]  /*7df0*/  FFMA.FTZ R155, R170, R151, -R155 ;  /* 0x00000097aa9b7223 */ /* 0x000fe2000001089b */
[----:B------:R-:W-:Y:S01]  /*7e00*/  FMUL.FTZ R7, R144, R7 ;  /* 0x0000000790077220 */ /* 0x000fe20000410000 */
[----:B------:R-:W-:Y:S01]  /*7e10*/  FFMA.FTZ R191, R124, UR46, -R191 ;  /* 0x0000002e7cbf7c23 */ /* 0x000fe200080108bf */
[----:B------:R-:W-:Y:S01]  /*7e20*/  FADD.FTZ R175, R188, R175 ;  /* 0x000000afbcaf7221 */ /* 0x000fe20000010000 */
[----:B------:R-:W-:Y:S01]  /*7e30*/  FFMA.FTZ R138, R170, R153, R138 ;  /* 0x00000099aa8a7223 */ /* 0x000fe2000001008a */
[----:B------:R-:W-:Y:S01]  /*7e40*/  FFMA.FTZ R155, R74, R77, R155 ;  /* 0x0000004d4a9b7223 */ /* 0x000fe2000001009b */
[----:B------:R-:W-:Y:S01]  /*7e50*/  FFMA.FTZ R142, R146, R143, R7 ;  /* 0x0000008f928e7223 */ /* 0x000fe20000010007 */
[----:B------:R-:W-:Y:S01]  /*7e60*/  FFMA.FTZ R159, R114, R191, R159 ;  /* 0x000000bf729f7223 */ /* 0x000fe2000001009f */
[C---:B------:R-:W-:Y:S01]  /*7e70*/  FMUL.FTZ R143, R174.reuse, R175 ;  /* 0x000000afae8f7220 */ /* 0x040fe20000410000 */
[----:B------:R-:W-:Y:S01]  /*7e80*/  FADD.FTZ R7, RZ, R138 ;  /* 0x0000008aff077221 */ /* 0x000fe20000010000 */
[----:B------:R-:W-:-:S02]  /*7e90*/  FMUL.FTZ R152, R174, R155 ;  /* 0x0000009bae987220 */ /* 0x000fc40000410000 */
[----:B------:R-:W-:Y:S01]  /*7ea0*/  FFMA.FTZ R138, R176, R159, R143 ;  /* 0x0000009fb08a7223 */ /* 0x000fe2000001008f */
[-C--:B------:R-:W-:Y:S01]  /*7eb0*/  FMUL.FTZ R158, R174, R7.reuse ;  /* 0x00000007ae9e7220 */ /* 0x080fe20000410000 */
[C---:B------:R-:W-:Y:S01]  /*7ec0*/  FFMA.FTZ R143, R176.reuse, R7, R152 ;  /* 0x00000007b08f7223 */ /* 0x040fe20000010098 */
[C---:B------:R-:W-:Y:S02]  /*7ed0*/  FMUL.FTZ R152, R171.reuse, R6 ;  /* 0x00000006ab987220 */ /* 0x040fe40000410000 */
[----:B------:R-:W-:Y:S01]  /*7ee0*/  FFMA.FTZ R155, R176, R155, -R158 ;  /* 0x0000009bb09b7223 */ /* 0x000fe2000001089e */
[----:B------:R-:W-:Y:S01]  /*7ef0*/  FADD.FTZ R153, RZ, R143 ;  /* 0x0000008fff997221 */ /* 0x000fe20000010000 */
[-C--:B------:R-:W-:Y:S01]  /*7f00*/  FMUL.FTZ R7, R171, R142.reuse ;  /* 0x0000008eab077220 */ /* 0x080fe20000410000 */
[C---:B------:R-:W-:Y:S01]  /*7f10*/  FFMA.FTZ R143, R173.reuse, R142, R152 ;  /* 0x0000008ead8f7223 */ /* 0x040fe20000010098 */
[----:B------:R-:W-:Y:S01]  /*7f20*/  FMUL.FTZ R140, R174, R159 ;  /* 0x0000009fae8c7220 */ /* 0x000fe20000410000 */
        /* <DEDUP_REMOVED lines=25> */
[C---:B------:R-:W-:Y:S01]  /*80c0*/  FMUL.FTZ R162, R193.reuse, R160 ;  /* 0x000000a0c1a27220 */ /* 0x040fe20000410000 */
        /* <DEDUP_REMOVED lines=17> */
[----:B------:R-:W-:Y:S01]  /*81e0*/  FFMA.FTZ R140, R176, R175, -R140 ;  /* 0x000000afb08c7223 */ /* 0x000fe2000001088c */
[----:B------:R-:W-:Y:S01]  /*81f0*/  FFMA.FTZ R7, R202, R153, -R6 ;  /* 0x00000099ca077223 */ /* 0x000fe20000010806 */
[----:B------:R-:W-:Y:S01]  /*8200*/  FADD.FTZ R6, RZ, R159 ;  /* 0x0000009fff067221 */ /* 0x000fe20000010000 */
[----:B------:R-:W-:Y:S01]  /*8210*/  FMUL.FTZ R155, R169, UR47 ;  /* 0x0000002fa99b7c20 */ /* 0x000fe20008410000 */
[----:B------:R-:W-:Y:S01]  /*8220*/  FMUL.FTZ R175, R168, R119 ;  /* 0x00000077a8af7220 */ /* 0x000fe20000410000 */
[----:B------:R-:W-:Y:S01]  /*8230*/  FFMA.FTZ R7, R84, R87, R7 ;  /* 0x0000005754077223 */ /* 0x000fe20000010007 */
[-C--:B------:R-:W-:Y:S01]  /*8240*/  FMUL.FTZ R159, R168, R141.reuse ;  /* 0x0000008da89f7220 */ /* 0x080fe20000410000 */
[----:B------:R-:W-:Y:S01]  /*8250*/  FFMA.FTZ R192, R126, UR46, -R155 ;  /* 0x0000002e7ec07c23 */ /* 0x000fe2000801089b */
[----:B------:R-:W-:Y:S01]  /*8260*/  FFMA.FTZ R158, R170, R141, R175 ;  /* 0x0000008daa9e7223 */ /* 0x000fe200000100af */
[----:B------:R-:W0:Y:S01]  /*8270*/  SHFL.UP PT, R152, R6, 0x1, RZ ;  /* 0x0420000006987989 */ /* 0x000e2200000e00ff */
[----:B------:R-:W-:Y:S01]  /*8280*/  FMUL.FTZ R141, R204, R143 ;  /* 0x0000008fcc8d7220 */ /* 0x000fe20000410000 */
[----:B------:R-:W-:Y:S01]  /*8290*/  FFMA.FTZ R153, R113, R192, R138 ;  /* 0x000000c071997223 */ /* 0x000fe2000001008a */
[----:B------:R-:W-:Y:S01]  /*82a0*/  FADD.FTZ R155, R183, R140 ;  /* 0x0000008cb79b7221 */ /* 0x000fe20000010000 */
[----:B------:R-:W1:Y:S01]  /*82b0*/  SHFL.UP PT, R142, R7, 0x1, RZ ;  /* 0x04200000078e7989 */ /* 0x000e6200000e00ff */
[-C--:B------:R-:W-:Y:S01]  /*82c0*/  FFMA.FTZ R138, R202, R151.reuse, R141 ;  /* 0x00000097ca8a7223 */ /* 0x080fe2000001008d */
[----:B------:R-:W-:Y:S01]  /*82d0*/  FMUL.FTZ R151, R204, R151 ;  /* 0x00000097cc977220 */ /* 0x000fe20000410000 */
[----:B------:R-:W-:Y:S01]  /*82e0*/  FFMA.FTZ R160, R170, R119, -R159 ;  /* 0x00000077aaa07223 */ /* 0x000fe2000001089f */
[----:B------:R-:W-:-:S02]  /*82f0*/  FMUL.FTZ R140, R168, R155 ;  /* 0x0000009ba88c7220 */ /* 0x000fc40000410000 */
[----:B------:R-:W-:Y:S01]  /*8300*/  FFMA.FTZ R119, R202, R143, -R151 ;  /* 0x0000008fca777223 */ /* 0x000fe20000010897 */
[----:B------:R-:W3:Y:S01]  /*8310*/  SHFL.UP PT, R141, R138, 0x1, RZ ;  /* 0x042000008a8d7989 */ /* 0x000ee200000e00ff */
[-C--:B------:R-:W-:Y:S01]  /*8320*/  FMUL.FTZ R159, R168, R153.reuse ;  /* 0x00000099a89f7220 */ /* 0x080fe20000410000 */
[----:B------:R-:W-:Y:S02]  /*8330*/  FFMA.FTZ R153, R170, R153, R140 ;  /* 0x00000099aa997223 */ /* 0x000fe4000001008c */
[----:B------:R-:W4:Y:S01]  /*8340*/  SHFL.UP PT, R140, R119, 0x1, RZ ;  /* 0x04200000778c7989 */ /* 0x000f2200000e00ff */
[----:B------:R-:W-:Y:S01]  /*8350*/  FMUL.FTZ R143, R171, R158 ;  /* 0x0000009eab8f7220 */ /* 0x000fe20000410000 */
[----:B------:R-:W-:Y:S01]  /*8360*/  ISETP.GE.AND P3, PT, R20, 0x1, PT ;  /* 0x000000011400780c */ /* 0x000fe20003f66270 */
[----:B------:R-:W-:Y:S02]  /*8370*/  FFMA.FTZ R162, R170, R155, -R159 ;  /* 0x0000009baaa27223 */ /* 0x000fe4000001089f */
[----:B------:R-:W-:Y:S01]  /*8380*/  FFMA.FTZ R155, R173, R160, -R143 ;  /* 0x000000a0ad9b7223 */ /* 0x000fe2000001088f */
[-C--:B0-----:R-:W-:Y:S01]  /*8390*/  FMUL.FTZ R143, R119, R152.reuse ;  /* 0x00000098778f7220 */ /* 0x081fe20000410000 */
[----:B------:R-:W-:-:S03]  /*83a0*/  FMUL.FTZ R152, R138, R152 ;  /* 0x000000988a987220 */ /* 0x000fc60000410000 */
[-C--:B-1----:R-:W-:Y:S01]  /*83b0*/  FFMA.FTZ R143, R138, R142.reuse, R143 ;  /* 0x0000008e8a8f7223 */ /* 0x082fe2000001008f */
[----:B------:R-:W-:Y:S01]  /*83c0*/  FMUL.FTZ R164, R167, UR47 ;  /* 0x0000002fa7a47c20 */ /* 0x000fe20008410000 */
[----:B------:R-:W-:-:S03]  /*83d0*/  FFMA.FTZ R152, R119, R142, -R152 ;  /* 0x0000008e77987223 */ /* 0x000fc60000010898 */
[----:B------:R-:W-:Y:S01]  /*83e0*/  @P3 FADD.FTZ R6, R6, R143 ;  /* 0x0000008f06063221 */ /* 0x000fe20000010000 */
[----:B------:R-:W-:Y:S01]  /*83f0*/  FMUL.FTZ R166, R171, R160 ;  /* 0x000000a0aba67220 */ /* 0x000fe20000410000 */
[----:B------:R-:W-:Y:S01]  /*8400*/  FFMA.FTZ R185, R127, UR46, -R164 ;  /* 0x0000002e7fb97c23 */ /* 0x000fe200080108a4 */
[-C--:B---3--:R-:W-:Y:S01]  /*8410*/  FMUL.FTZ R142, R138, R141.reuse ;  /* 0x0000008d8a8e7220 */ /* 0x088fe20000410000 */
[----:B------:R-:W-:Y:S01]  /*8420*/  FADD.FTZ R162, R181, R162 ;  /* 0x000000a2b5a27221 */ /* 0x000fe20000010000 */
[----:B------:R-:W-:Y:S01]  /*8430*/  FMUL.FTZ R141, R119, R141 ;  /* 0x0000008d778d7220 */ /* 0x000fe20000410000 */
[----:B------:R-:W-:Y:S01]  /*8440*/  @P3 FADD.FTZ R7, R7, R152 ;  /* 0x0000009807073221 */ /* 0x000fe20000010000 */
[----:B------:R-:W0:Y:S01]  /*8450*/  SHFL.UP PT, R143, R6, 0x2, RZ ;  /* 0x04400000068f7989 */ /* 0x000e2200000e00ff */
[----:B------:R-:W-:Y:S01]  /*8460*/  FFMA.FTZ R151, R173, R158, R166 ;  /* 0x0000009ead977223 */ /* 0x000fe200000100a6 */
[----:B------:R-:W-:Y:S01]  /*8470*/  FFMA.FTZ R158, R112, R185, R153 ;  /* 0x000000b9709e7223 */ /* 0x000fe20000010099 */
[----:B------:R-:W-:Y:S01]  /*8480*/  FMUL.FTZ R160, R171, R162 ;  /* 0x000000a2aba07220 */ /* 0x000fe20000410000 */
[----:B------:R-:W-:Y:S01]  /*8490*/  FMUL.FTZ R184, R165, UR47 ;  /* 0x0000002fa5b87c20 */ /* 0x000fe20008410000 */
[-C--:B----4-:R-:W-:Y:S01]  /*84a0*/  @P3 FFMA.FTZ R138, R138, R140.reuse, R141 ;  /* 0x0000008c8a8a3223 */ /* 0x090fe2000001008d */
[----:B------:R-:W-:Y:S01]  /*84b0*/  @P3 FFMA.FTZ R119, R119, R140, -R142 ;  /* 0x0000008c77773223 */ /* 0x000fe2000001088e */
[-C--:B------:R-:W-:Y:S01]  /*84c0*/  FMUL.FTZ R153, R171, R158.reuse ;  /* 0x0000009eab997220 */ /* 0x080fe20000410000 */
[----:B------:R-:W1:Y:S01]  /*84d0*/  SHFL.UP PT, R142, R7, 0x2, RZ ;  /* 0x04400000078e7989 */ /* 0x000e6200000e00ff */
[----:B------:R-:W-:Y:S01]  /*84e0*/  FFMA.FTZ R160, R173, R158, R160 ;  /* 0x0000009eada07223 */ /* 0x000fe200000100a0 */
[----:B------:R-:W-:-:S02]  /*84f0*/  FFMA.FTZ R184, R129, UR46, -R184 ;  /* 0x0000002e81b87c23 */ /* 0x000fc400080108b8 */
[----:B------:R-:W3:Y:S01]  /*8500*/  SHFL.UP PT, R141, R138, 0x2, RZ ;  /* 0x044000008a8d7989 */ /* 0x000ee200000e00ff */
[----:B------:R-:W-:Y:S01]  /*8510*/  FFMA.FTZ R153, R173, R162, -R153 ;  /* 0x000000a2ad997223 */ /* 0x000fe20000010899 */
[----:B------:R-:W-:Y:S02]  /*8520*/  FFMA.FTZ R159, R111, R184, R160 ;  /* 0x000000b86f9f7223 */ /* 0x000fe400000100a0 */
[----:B------:R-:W4:Y:S01]  /*8530*/  SHFL.UP PT, R140, R119, 0x2, RZ ;  /* 0x04400000778c7989 */ /* 0x000f2200000e00ff */
[----:B------:R-:W-:Y:S01]  /*8540*/  FADD.FTZ R153, R172, R153 ;  /* 0x00000099ac997221 */ /* 0x000fe20000010000 */
[----:B------:R-:W-:Y:S01]  /*8550*/  FMUL.FTZ R175, R144, R159 ;  /* 0x0000009f90af7220 */ /* 0x000fe20000410000 */
[----:B------:R-:W-:Y:S02]  /*8560*/  ISETP.GE.AND P3, PT, R20, 0x2, PT ;  /* 0x000000021400780c */ /* 0x000fe40003f66270 */
[-C--:B------:R-:W-:Y:S01]  /*8570*/  FMUL.FTZ R152, R144, R153.reuse ;  /* 0x0000009990987220 */ /* 0x080fe20000410000 */
[----:B------:R-:W-:Y:S01]  /*8580*/  FFMA.FTZ R175, R146, R153, -R175 ;  /* 0x0000009992af7223 */ /* 0x000fe200000108af */
[----:B------:R-:W-:-:S02]  /*8590*/  FMUL.FTZ R153, R144, R155 ;  /* 0x0000009b90997220 */ /* 0x000fc40000410000 */
[----:B------:R-:W-:Y:S01]  /*85a0*/  FFMA.FTZ R159, R146, R159, R152 ;  /* 0x0000009f929f7223 */ /* 0x000fe20000010098 */
[----:B0-----:R-:W-:Y:S01]  /*85b0*/  FMUL.FTZ R152, R138, R143 ;  /* 0x0000008f8a987220 */ /* 0x001fe20000410000 */
[-C--:B------:R-:W-:Y:S01]  /*85c0*/  FFMA.FTZ R158, R146, R151.reuse, R153 ;  /* 0x00000097929e7223 */ /* 0x080fe20000010099 */
[----:B------:R-:W-:Y:S01]  /*85d0*/  FMUL.FTZ R151, R144, R151 ;  /* 0x0000009790977220 */ /* 0x000fe20000410000 */
[C---:B------:R-:W-:Y:S01]  /*85e0*/  FMUL.FTZ R143, R119.reuse, R143 ;  /* 0x0000008f778f7220 */ /* 0x040fe20000410000 */
[----:B------:R-:W-:Y:S02]  /*85f0*/  FMUL.FTZ R177, R130, UR46 ;  /* 0x0000002e82b17c20 */ /* 0x000fe40008410000 */
[----:B------:R-:W-:Y:S01]  /*8600*/  FFMA.FTZ R160, R146, R155, -R151 ;  /* 0x0000009b92a07223 */ /* 0x000fe20000010897 */
[-C--:B-1----:R-:W-:Y:S01]  /*8610*/  FFMA.FTZ R151, R138, R142.reuse, R143 ;  /* 0x0000008e8a977223 */ /* 0x082fe2000001008f */
[----:B------:R-:W-:Y:S01]  /*8620*/  FFMA.FTZ R177, R128, UR47, R177 ;  /* 0x0000002f80b17c23 */ /* 0x000fe200080100b1 */
[C---:B------:R-:W-:Y:S01]  /*8630*/  FFMA.FTZ R152, R119.reuse, R142, -R152 ;  /* 0x0000008e77987223 */ /* 0x040fe20000010898 */
[CC--:B---3--:R-:W-:Y:S01]  /*8640*/  FMUL.FTZ R143, R119.reuse, R141.reuse ;  /* 0x0000008d778f7220 */ /* 0x0c8fe20000410000 */
[----:B------:R-:W-:Y:S01]  /*8650*/  FMUL.FTZ R142, R138, R141 ;  /* 0x0000008d8a8e7220 */ /* 0x000fe20000410000 */
[----:B------:R-:W-:Y:S01]  /*8660*/  @P3 FADD.FTZ R6, R6, R151 ;  /* 0x0000009706063221 */ /* 0x000fe20000010000 */
[----:B------:R-:W-:Y:S01]  /*8670*/  FMUL.FTZ R164, R110, -R177 ;  /* 0x800000b16ea47220 */ /* 0x000fe20000410000 */
[-C--:B----4-:R-:W-:Y:S01]  /*8680*/  @P3 FFMA.FTZ R138, R138, R140.reuse, R143 ;  /* 0x0000008c8a8a3223 */ /* 0x090fe2000001008f */
[----:B------:R-:W-:Y:S01]  /*8690*/  FMUL.FTZ R179, R130, UR47 ;  /* 0x0000002f82b37c20 */ /* 0x000fe20008410000 */
[----:B------:R-:W-:Y:S01]  /*86a0*/  @P3 FFMA.FTZ R119, R119, R140, -R142 ;  /* 0x0000008c77773223 */ /* 0x000fe2000001088e */
[----:B------:R-:W-:Y:S01]  /*86b0*/  @P3 FADD.FTZ R7, R7, R152 ;  /* 0x0000009807073221 */ /* 0x000fe20000010000 */
[----:B------:R-:W0:Y:S01]  /*86c0*/  SHFL.UP PT, R143, R6, 0x4, RZ ;  /* 0x04800000068f7989 */ /* 0x000e2200000e00ff */
[----:B------:R-:W-:Y:S01]  /*86d0*/  FMUL.FTZ R140, R189, UR46 ;  /* 0x0000002ebd8c7c20 */ /* 0x000fe20008410000 */
[----:B------:R-:W-:Y:S01]  /*86e0*/  FADD.FTZ R164, R164, R175 ;  /* 0x000000afa4a47221 */ /* 0x000fe20000010000 */
[----:B------:R-:W-:Y:S01]  /*86f0*/  FFMA.FTZ R179, R128, UR46, -R179 ;  /* 0x0000002e80b37c23 */ /* 0x000fe200080108b3 */
[----:B------:R-:W1:Y:S01]  /*8700*/  SHFL.UP PT, R141, R138, 0x4, RZ ;  /* 0x048000008a8d7989 */ /* 0x000e6200000e00ff */
[----:B------:R-:W-:Y:S01]  /*8710*/  FFMA.FTZ R178, R131, UR47, R140 ;  /* 0x0000002f83b27c23 */ /* 0x000fe2000801008c */
[----:B------:R-:W-:-:S02]  /*8720*/  FMUL.FTZ R166, R147, R164 ;  /* 0x000000a493a67220 */ /* 0x000fc40000410000 */
[----:B------:R-:W3:Y:S01]  /*8730*/  SHFL.UP PT, R142, R7, 0x4, RZ ;  /* 0x04800000078e7989 */ /* 0x000ee200000e00ff */
[----:B------:R-:W-:-:S03]  /*8740*/  FFMA.FTZ R162, R110, R179, R159 ;  /* 0x000000b36ea27223 */ /* 0x000fc6000001009f */
[----:B------:R-:W4:Y:S01]  /*8750*/  SHFL.UP PT, R140, R119, 0x4, RZ ;  /* 0x04800000778c7989 */ /* 0x000f2200000e00ff */
[-C--:B------:R-:W-:Y:S01]  /*8760*/  FFMA.FTZ R166, R149, R162.reuse, R166 ;  /* 0x000000a295a67223 */ /* 0x080fe200000100a6 */
[C---:B------:R-:W-:Y:S01]  /*8770*/  FMUL.FTZ R162, R147.reuse, R162 ;  /* 0x000000a293a27220 */ /* 0x040fe20000410000 */
[C---:B------:R-:W-:Y:S01]  /*8780*/  FMUL.FTZ R152, R147.reuse, R160 ;  /* 0x000000a093987220 */ /* 0x040fe20000410000 */
[----:B------:R-:W-:Y:S01]  /*8790*/  FMUL.FTZ R151, R147, R158 ;  /* 0x0000009e93977220 */ /* 0x000fe20000410000 */
[----:B------:R-:W-:Y:S01]  /*87a0*/  FMUL.FTZ R153, R109, -R178 ;  /* 0x800000b26d997220 */ /* 0x000fe20000410000 */
[C---:B------:R-:W-:Y:S01]  /*87b0*/  FFMA.FTZ R162, R149.reuse, R164, -R162 ;  /* 0x000000a495a27223 */ /* 0x040fe200000108a2 */
[C---:B------:R-:W-:Y:S01]  /*87c0*/  FFMA.FTZ R152, R149.reuse, R158, R152 ;  /* 0x0000009e95987223 */ /* 0x040fe20000010098 */
[----:B------:R-:W-:Y:S01]  /*87d0*/  FFMA.FTZ R151, R149, R160, -R151 ;  /* 0x000000a095977223 */ /* 0x000fe20000010897 */
[----:B------:R-:W-:Y:S01]  /*87e0*/  ISETP.GE.AND P3, PT, R20, 0x4, PT ;  /* 0x000000041400780c */ /* 0x000fe20003f66270 */
[----:B------:R-:W-:Y:S01]  /*87f0*/  FADD.FTZ R162, R153, R162 ;  /* 0x000000a299a27221 */ /* 0x000fe20000010000 */
[C---:B------:R-:W-:Y:S01]  /*8800*/  FMUL.FTZ R158, R11.reuse, R152 ;  /* 0x000000980b9e7220 */ /* 0x040fe20000410000 */
[----:B------:R-:W-:-:S03]  /*8810*/  FMUL.FTZ R153, R11, R151 ;  /* 0x000000970b997220 */ /* 0x000fc60000410000 */
[C---:B------:R-:W-:Y:S01]  /*8820*/  FFMA.FTZ R158, R12.reuse, R151, -R158 ;  /* 0x000000970c9e7223 */ /* 0x040fe2000001089e */
[----:B------:R-:W-:Y:S01]  /*8830*/  FFMA.FTZ R153, R12, R152, R153 ;  /* 0x000000980c997223 */ /* 0x000fe20000010099 */
[CC--:B0-----:R-:W-:Y:S01]  /*8840*/  FMUL.FTZ R151, R119.reuse, R143.reuse ;  /* 0x0000008f77977220 */ /* 0x0c1fe20000410000 */
[C---:B------:R-:W-:Y:S01]  /*8850*/  FMUL.FTZ R152, R138.reuse, R143 ;  /* 0x0000008f8a987220 */ /* 0x040fe20000410000 */
[CC--:B-1----:R-:W-:Y:S01]  /*8860*/  FMUL.FTZ R143, R138.reuse, R141.reuse ;  /* 0x0000008d8a8f7220 */ /* 0x0c2fe20000410000 */
[C---:B------:R-:W-:Y:S01]  /*8870*/  FMUL.FTZ R141, R119.reuse, R141 ;  /* 0x0000008d778d7220 */ /* 0x040fe20000410000 */
[-C--:B---3--:R-:W-:Y:S01]  /*8880*/  FFMA.FTZ R151, R138, R142.reuse, R151 ;  /* 0x0000008e8a977223 */ /* 0x088fe20000010097 */
[----:B------:R-:W-:Y:S01]  /*8890*/  FFMA.FTZ R152, R119, R142, -R152 ;  /* 0x0000008e77987223 */ /* 0x000fe20000010898 */
[----:B------:R-:W-:Y:S01]  /*88a0*/  FMUL.FTZ R164, R189, UR47 ;  /* 0x0000002fbda47c20 */ /* 0x000fe20008410000 */
[-C--:B----4-:R-:W-:Y:S01]  /*88b0*/  @P3 FFMA.FTZ R119, R119, R140.reuse, -R143 ;  /* 0x0000008c77773223 */ /* 0x090fe2000001088f */
[----:B------:R-:W-:Y:S01]  /*88c0*/  FMUL.FTZ R143, R156, UR46 ;  /* 0x0000002e9c8f7c20 */ /* 0x000fe20008410000 */
[----:B------:R-:W-:Y:S01]  /*88d0*/  @P3 FADD.FTZ R6, R6, R151 ;  /* 0x0000009706063221 */ /* 0x000fe20000010000 */
[----:B------:R-:W-:Y:S01]  /*88e0*/  @P3 FFMA.FTZ R138, R138, R140, R141 ;  /* 0x0000008c8a8a3223 */ /* 0x000fe2000001008d */
[----:B------:R-:W-:Y:S01]  /*88f0*/  FFMA.FTZ R164, R131, UR46, -R164 ;  /* 0x0000002e83a47c23 */ /* 0x000fe200080108a4 */
[----:B------:R-:W-:Y:S01]  /*8900*/  @P3 FADD.FTZ R7, R7, R152 ;  /* 0x0000009807073221 */ /* 0x000fe20000010000 */
[----:B------:R-:W-:Y:S01]  /*8910*/  FFMA.FTZ R175, R132, UR47, R143 ;  /* 0x0000002f84af7c23 */ /* 0x000fe2000801008f */
[----:B------:R-:W-:Y:S01]  /*8920*/  FMUL.FTZ R141, R13, R158 ;  /* 0x0000009e0d8d7220 */ /* 0x000fe20000410000 */
[----:B------:R-:W0:Y:S01]  /*8930*/  SHFL.UP PT, R143, R6, 0x8, RZ ;  /* 0x05000000068f7989 */ /* 0x000e2200000e00ff */
[----:B------:R-:W-:Y:S01]  /*8940*/  FFMA.FTZ R166, R109, R164, R166 ;  /* 0x000000a46da67223 */ /* 0x000fe200000100a6 */
[C---:B------:R-:W-:Y:S01]  /*8950*/  FMUL.FTZ R155, R11.reuse, R162 ;  /* 0x000000a20b9b7220 */ /* 0x040fe20000410000 */
[----:B------:R-:W-:Y:S01]  /*8960*/  FMUL.FTZ R151, R156, UR47 ;  /* 0x0000002f9c977c20 */ /* 0x000fe20008410000 */
[----:B------:R-:W1:Y:S01]  /*8970*/  SHFL.UP PT, R140, R138, 0x8, RZ ;  /* 0x050000008a8c7989 */ /* 0x000e6200000e00ff */
[----:B------:R-:W-:Y:S01]  /*8980*/  FFMA.FTZ R152, R14, R153, R141 ;  /* 0x000000990e987223 */ /* 0x000fe2000001008d */
[----:B------:R-:W-:-:S02]  /*8990*/  FMUL.FTZ R159, R11, R166 ;  /* 0x000000a60b9f7220 */ /* 0x000fc40000410000 */
[----:B------:R-:W3:Y:S01]  /*89a0*/  SHFL.UP PT, R142, R7, 0x8, RZ ;  /* 0x05000000078e7989 */ /* 0x000ee200000e00ff */
[----:B------:R-:W-:Y:S01]  /*89b0*/  FMUL.FTZ R153, R13, R153 ;  /* 0x000000990d997220 */ /* 0x000fe20000410000 */
[----:B------:R-:W-:Y:S01]  /*89c0*/  FFMA.FTZ R155, R12, R166, R155 ;  /* 0x000000a60c9b7223 */ /* 0x000fe2000001009b */
[----:B------:R-:W-:Y:S01]  /*89d0*/  FFMA.FTZ R151, R132, UR46, -R151 ;  /* 0x0000002e84977c23 */ /* 0x000fe20008010897 */
[----:B------:R-:W4:Y:S01]  /*89e0*/  SHFL.UP PT, R141, R119, 0x8, RZ ;  /* 0x05000000778d7989 */ /* 0x000f2200000e00ff */
[----:B------:R-:W-:Y:S01]  /*89f0*/  FFMA.FTZ R159, R12, R162, -R159 ;  /* 0x000000a20c9f7223 */ /* 0x000fe2000001089f */
[----:B------:R-:W-:Y:S01]  /*8a00*/  FMUL.FTZ R160, R108, -R175 ;  /* 0x800000af6ca07220 */ /* 0x000fe20000410000 */
[----:B------:R-:W-:Y:S01]  /*8a10*/  FFMA.FTZ R153, R14, R158, -R153 ;  /* 0x0000009e0e997223 */ /* 0x000fe20000010899 */
[----:B------:R-:W-:Y:S01]  /*8a20*/  FFMA.FTZ R155, R108, R151, R155 ;  /* 0x000000976c9b7223 */ /* 0x000fe2000001009b */
[----:B------:R-:W-:Y:S01]  /*8a30*/  FMUL.FTZ R158, R163, UR46 ;  /* 0x0000002ea39e7c20 */ /* 0x000fe20008410000 */
[----:B------:R-:W-:-:S02]  /*8a40*/  FADD.FTZ R159, R160, R159 ;  /* 0x0000009fa09f7221 */ /* 0x000fc40000010000 */
[----:B------:R-:W-:Y:S01]  /*8a50*/  FMUL.FTZ R175, R13, R155 ;  /* 0x0000009b0daf7220 */ /* 0x000fe20000410000 */
[----:B------:R-:W-:Y:S01]  /*8a60*/  FFMA.FTZ R160, R133, UR47, R158 ;  /* 0x0000002f85a07c23 */ /* 0x000fe2000801009e */
[----:B------:R-:W-:Y:S01]  /*8a70*/  ISETP.GE.AND P3, PT, R20, 0x8, PT ;  /* 0x000000081400780c */ /* 0x000fe20003f66270 */
[----:B------:R-:W-:Y:S01]  /*8a80*/  FMUL.FTZ R158, R15, R152 ;  /* 0x000000980f9e7220 */ /* 0x000fe20000410000 */
[----:B------:R-:W-:Y:S01]  /*8a90*/  FFMA.FTZ R175, R14, R159, -R175 ;  /* 0x0000009f0eaf7223 */ /* 0x000fe200000108af */
[----:B------:R-:W-:Y:S01]  /*8aa0*/  FMUL.FTZ R162, R107, -R160 ;  /* 0x800000a06ba27220 */ /* 0x000fe20000410000 */
[-C--:B------:R-:W-:Y:S01]  /*8ab0*/  FMUL.FTZ R177, R15, R153.reuse ;  /* 0x000000990fb17220 */ /* 0x080fe20000410000 */
[----:B------:R-:W-:Y:S01]  /*8ac0*/  FFMA.FTZ R166, R16, R153, -R158 ;  /* 0x0000009910a67223 */ /* 0x000fe2000001089e */
[----:B------:R-:W-:Y:S01]  /*8ad0*/  FMUL.FTZ R159, R13, R159 ;  /* 0x0000009f0d9f7220 */ /* 0x000fe20000410000 */
[----:B------:R-:W-:Y:S01]  /*8ae0*/  FADD.FTZ R175, R162, R175 ;  /* 0x000000afa2af7221 */ /* 0x000fe20000010000 */
[----:B------:R-:W-:Y:S01]  /*8af0*/  FMUL.FTZ R162, R163, UR47 ;  /* 0x0000002fa3a27c20 */ /* 0x000fe20008410000 */
[CC--:B0-----:R-:W-:Y:S01]  /*8b00*/  FMUL.FTZ R153, R119.reuse, R143.reuse ;  /* 0x0000008f77997220 */ /* 0x0c1fe20000410000 */
[----:B------:R-:W-:Y:S01]  /*8b10*/  FFMA.FTZ R177, R16, R152, R177 ;  /* 0x0000009810b17223 */ /* 0x000fe200000100b1 */
[C---:B------:R-:W-:Y:S01]  /*8b20*/  FMUL.FTZ R158, R138.reuse, R143 ;  /* 0x0000008f8a9e7220 */ /* 0x040fe20000410000 */
[-C--:B-1----:R-:W-:Y:S01]  /*8b30*/  FMUL.FTZ R152, R138, R140.reuse ;  /* 0x0000008c8a987220 */ /* 0x082fe20000410000 */
[----:B------:R-:W-:Y:S01]  /*8b40*/  FMUL.FTZ R143, R119, R140 ;  /* 0x0000008c778f7220 */ /* 0x000fe20000410000 */
[----:B------:R-:W-:Y:S01]  /*8b50*/  FFMA.FTZ R160, R14, R155, R159 ;  /* 0x0000009b0ea07223 */ /* 0x000fe2000001009f */
[CC--:B---3--:R-:W-:Y:S01]  /*8b60*/  FFMA.FTZ R153, R138.reuse, R142.reuse, R153 ;  /* 0x0000008e8a997223 */ /* 0x0c8fe20000010099 */
[----:B------:R-:W-:Y:S01]  /*8b70*/  FFMA.FTZ R140, R133, UR46, -R162 ;  /* 0x0000002e858c7c23 */ /* 0x000fe200080108a2 */
[C---:B------:R-:W-:Y:S01]  /*8b80*/  FFMA.FTZ R158, R119.reuse, R142, -R158 ;  /* 0x0000008e779e7223 */ /* 0x040fe2000001089e */
[-C--:B----4-:R-:W-:Y:S01]  /*8b90*/  @P3 FFMA.FTZ R119, R119, R141.reuse, -R152 ;  /* 0x0000008d77773223 */ /* 0x090fe20000010898 */
[----:B------:R-:W-:Y:S01]  /*8ba0*/  @P3 FFMA.FTZ R138, R138, R141, R143 ;  /* 0x0000008d8a8a3223 */ /* 0x000fe2000001008f */
[----:B------:R-:W-:Y:S01]  /*8bb0*/  FMUL.FTZ R141, R154, UR46 ;  /* 0x0000002e9a8d7c20 */ /* 0x000fe20008410000 */
[----:B------:R-:W-:Y:S01]  /*8bc0*/  @P3 FADD.FTZ R6, R6, R153 ;  /* 0x0000009906063221 */ /* 0x000fe20000010000 */
[----:B------:R-:W-:Y:S01]  /*8bd0*/  FFMA.FTZ R160, R107, R140, R160 ;  /* 0x0000008c6ba07223 */ /* 0x000fe200000100a0 */
[----:B------:R-:W-:Y:S01]  /*8be0*/  @P3 FADD.FTZ R7, R7, R158 ;  /* 0x0000009e07073221 */ /* 0x000fe20000010000 */
[----:B------:R-:W-:-:S02]  /*8bf0*/  FFMA.FTZ R211, R134, UR47, R141 ;  /* 0x0000002f86d37c23 */ /* 0x000fc4000801008d */
[----:B------:R-:W-:Y:S01]  /*8c00*/  FMUL.FTZ R141, R15, R160 ;  /* 0x000000a00f8d7220 */ /* 0x000fe20000410000 */
[----:B------:R-:W0:Y:S04]  /*8c10*/  SHFL.UP PT, R153, R6, 0x10, RZ ;  /* 0x0600000006997989 */ /* 0x000e2800000e00ff */
[----:B------:R-:W1:Y:S01]  /*8c20*/  SHFL.UP PT, R142, R138, 0x10, RZ ;  /* 0x060000008a8e7989 */ /* 0x000e6200000e00ff */
[----:B------:R-:W-:Y:S01]  /*8c30*/  FFMA.FTZ R155, R16, R175, -R141 ;  /* 0x000000af109b7223 */ /* 0x000fe2000001088d */
[----:B------:R-:W-:Y:S02]  /*8c40*/  FMUL.FTZ R159, R17, R166 ;  /* 0x000000a6119f7220 */ /* 0x000fe40000410000 */
[----:B------:R-:W3:Y:S01]  /*8c50*/  SHFL.UP PT, R152, R7, 0x10, RZ ;  /* 0x0600000007987989 */ /* 0x000ee200000e00ff */
[----:B------:R-:W-:-:S03]  /*8c60*/  FMUL.FTZ R143, R154, UR47 ;  /* 0x0000002f9a8f7c20 */ /* 0x000fc60008410000 */
[----:B------:R-:W4:Y:S01]  /*8c70*/  SHFL.UP PT, R141, R119, 0x10, RZ ;  /* 0x06000000778d7989 */ /* 0x000f2200000e00ff */
[----:B------:R-:W-:Y:S01]  /*8c80*/  FMUL.FTZ R175, R15, R175 ;  /* 0x000000af0faf7220 */ /* 0x000fe20000410000 */
[-C--:B------:R-:W-:Y:S01]  /*8c90*/  FFMA.FTZ R159, R120, R177.reuse, R159 ;  /* 0x000000b1789f7223 */ /* 0x080fe2000001009f */
[----:B------:R-:W-:Y:S01]  /*8ca0*/  FMUL.FTZ R177, R17, R177 ;  /* 0x000000b111b17220 */ /* 0x000fe20000410000 */
[----:B------:R-:W-:Y:S01]  /*8cb0*/  FFMA.FTZ R143, R134, UR46, -R143 ;  /* 0x0000002e868f7c23 */ /* 0x000fe2000801088f */
[----:B------:R-:W-:Y:S01]  /*8cc0*/  FFMA.FTZ R175, R16, R160, R175 ;  /* 0x000000a010af7223 */ /* 0x000fe200000100af */
[----:B------:R-:W-:Y:S01]  /*8cd0*/  FMUL.FTZ R158, R106, -R211 ;  /* 0x800000d36a9e7220 */ /* 0x000fe20000410000 */
[----:B------:R-:W-:Y:S01]  /*8ce0*/  FFMA.FTZ R177, R120, R166, -R177 ;  /* 0x000000a678b17223 */ /* 0x000fe200000108b1 */
[----:B------:R-:W-:Y:S01]  /*8cf0*/  ISETP.GE.AND P3, PT, R20, 0x10, PT ;  /* 0x000000101400780c */ /* 0x000fe20003f66270 */
[----:B------:R-:W-:Y:S01]  /*8d00*/  FFMA.FTZ R175, R106, R143, R175 ;  /* 0x0000008f6aaf7223 */ /* 0x000fe200000100af */
[----:B------:R-:W-:Y:S01]  /*8d10*/  FADD.FTZ R155, R158, R155 ;  /* 0x0000009b9e9b7221 */ /* 0x000fe20000010000 */
[C---:B------:R-:W-:Y:S01]  /*8d20*/  FMUL.FTZ R213, R121.reuse, R177 ;  /* 0x000000b179d57220 */ /* 0x040fe20000410000 */
[----:B------:R-:W-:Y:S01]  /*8d30*/  FMUL.FTZ R160, R121, R159 ;  /* 0x0000009f79a07220 */ /* 0x000fe20000410000 */
[----:B------:R-:W-:-:S02]  /*8d40*/  FMUL.FTZ R158, R17, R175 ;  /* 0x000000af119e7220 */ /* 0x000fc40000410000 */
[C---:B------:R-:W-:Y:S01]  /*8d50*/  FFMA.FTZ R166, R122.reuse, R159, R213 ;  /* 0x0000009f7aa67223 */ /* 0x040fe200000100d5 */
[----:B------:R-:W-:Y:S01]  /*8d60*/  FFMA.FTZ R178, R122, R177, -R160 ;  /* 0x000000b17ab27223 */ /* 0x000fe200000108a0 */
[----:B------:R-:W-:Y:S01]  /*8d70*/  FFMA.FTZ R159, R120, R155, -R158 ;  /* 0x0000009b789f7223 */ /* 0x000fe2000001089e */
[CC--:B0-----:R-:W-:Y:S01]  /*8d80*/  FMUL.FTZ R160, R138.reuse, R153.reuse ;  /* 0x000000998aa07220 */ /* 0x0c1fe20000410000 */
[CC--:B-1----:R-:W-:Y:S01]  /*8d90*/  FMUL.FTZ R158, R138.reuse, R142.reuse ;  /* 0x0000008e8a9e7220 */ /* 0x0c2fe20000410000 */
[C---:B------:R-:W-:Y:S01]  /*8da0*/  FMUL.FTZ R153, R119.reuse, R153 ;  /* 0x0000009977997220 */ /* 0x040fe20000410000 */
[C---:B------:R-:W-:Y:S01]  /*8db0*/  FMUL.FTZ R142, R119.reuse, R142 ;  /* 0x0000008e778e7220 */ /* 0x040fe20000410000 */
[CC--:B---3--:R-:W-:Y:S01]  /*8dc0*/  FFMA.FTZ R160, R119.reuse, R152.reuse, -R160 ;  /* 0x0000009877a07223 */ /* 0x0c8fe200000108a0 */
[-C--:B----4-:R-:W-:Y:S01]  /*8dd0*/  @P3 FFMA.FTZ R119, R119, R141.reuse, -R158 ;  /* 0x0000008d77773223 */ /* 0x090fe2000001089e */
[C---:B------:R-:W-:Y:S01]  /*8de0*/  FFMA.FTZ R153, R138.reuse, R152, R153 ;  /* 0x000000988a997223 */ /* 0x040fe20000010099 */
[----:B------:R-:W-:Y:S01]  /*8df0*/  @P3 FFMA.FTZ R138, R138, R141, R142 ;  /* 0x0000008d8a8a3223 */ /* 0x000fe2000001008e */
[----:B------:R-:W-:Y:S01]  /*8e00*/  FMUL.FTZ R152, R161, UR46 ;  /* 0x0000002ea1987c20 */ /* 0x000fe20008410000 */
[----:B------:R-:W-:-:S02]  /*8e10*/  FMUL.FTZ R211, R17, R155 ;  /* 0x0000009b11d37220 */ /* 0x000fc40000410000 */
[----:B--2---:R-:W-:Y:S01]  /*8e20*/  SHFL.IDX PT, R155, R3, RZ, 0x1f ;  /* 0x00001fff039b7589 */ /* 0x004fe200000e0000 */
[----:B------:R-:W-:Y:S01]  /*8e30*/  @P3 FADD.FTZ R7, R7, R160 ;  /* 0x000000a007073221 */ /* 0x000fe20000010000 */
[----:B------:R-:W-:Y:S02]  /*8e40*/  @P3 FADD.FTZ R6, R6, R153 ;  /* 0x0000009906063221 */ /* 0x000fe40000010000 */
[----:B------:R-:W0:Y:S01]  /*8e50*/  SHFL.UP PT, R119, R119, 0x1, RZ ;  /* 0x0420000077777989 */ /* 0x000e2200000e00ff */
[----:B------:R-:W-:-:S03]  /*8e60*/  FFMA.FTZ R160, R135, UR47, R152 ;  /* 0x0000002f87a07c23 */ /* 0x000fc60008010098 */
[----:B------:R-:W1:Y:S01]  /*8e70*/  SHFL.UP PT, R138, R138, 0x1, RZ ;  /* 0x042000008a8a7989 */ /* 0x000e6200000e00ff */
[----:B------:R-:W-:-:S03]  /*8e80*/  FMUL.FTZ R142, R161, UR47 ;  /* 0x0000002fa18e7c20 */ /* 0x000fc60008410000 */
[----:B------:R-:W2:Y:S01]  /*8e90*/  SHFL.IDX PT, R152, R2, RZ, 0x1f ;  /* 0x00001fff02987589 */ /* 0x000ea200000e0000 */
[----:B------:R-:W-:-:S03]  /*8ea0*/  FFMA.FTZ R162, R120, R175, R211 ;  /* 0x000000af78a27223 */ /* 0x000fc600000100d3 */
[----:B------:R-:W3:Y:S01]  /*8eb0*/  SHFL.UP PT, R6, R6, 0x1, RZ ;  /* 0x0420000006067989 */ /* 0x000ee200000e00ff */
[----:B------:R-:W-:-:S03]  /*8ec0*/  FFMA.FTZ R142, R135, UR46, -R142 ;  /* 0x0000002e878e7c23 */ /* 0x000fc6000801088e */
[----:B------:R-:W4:Y:S01]  /*8ed0*/  SHFL.UP PT, R7, R7, 0x1, RZ ;  /* 0x0420000007077989 */ /* 0x000f2200000e00ff */
[C---:B------:R-:W-:Y:S01]  /*8ee0*/  FMUL.FTZ R160, R105.reuse, -R160 ;  /* 0x800000a069a07220 */ /* 0x040fe20000410000 */
[----:B------:R-:W-:Y:S01]  /*8ef0*/  FFMA.FTZ R162, R105, R142, R162 ;  /* 0x0000008e69a27223 */ /* 0x000fe200000100a2 */
[----:B------:R-:W-:Y:S02]  /*8f00*/  FMUL.FTZ R175, R150, UR46 ;  /* 0x0000002e96af7c20 */ /* 0x000fe40008410000 */
[----:B------:R-:W-:Y:S01]  /*8f10*/  FADD.FTZ R159, R160, R159 ;  /* 0x0000009fa09f7221 */ /* 0x000fe20000010000 */
[----:B------:R-:W-:Y:S01]  /*8f20*/  FMUL.FTZ R153, R121, R162 ;  /* 0x000000a279997220 */ /* 0x000fe20000410000 */
[----:B------:R-:W-:Y:S01]  /*8f30*/  FMUL.FTZ R158, R123, R178 ;  /* 0x000000b27b9e7220 */ /* 0x000fe20000410000 */
[----:B------:R-:W-:Y:S02]  /*8f40*/  FFMA.FTZ R177, R136, UR47, R175 ;  /* 0x0000002f88b17c23 */ /* 0x000fe400080100af */
[----:B------:R-:W-:Y:S01]  /*8f50*/  FFMA.FTZ R160, R122, R159, -R153 ;  /* 0x0000009f7aa07223 */ /* 0x000fe20000010899 */
[----:B0-----:R-:W-:Y:S01]  /*8f60*/  FMUL.FTZ R153, R119, R155 ;  /* 0x0000009b77997220 */ /* 0x001fe20000410000 */
[----:B------:R-:W-:Y:S01]  /*8f70*/  FMUL.FTZ R141, R121, R159 ;  /* 0x0000009f798d7220 */ /* 0x000fe20000410000 */
[----:B------:R-:W-:Y:S01]  /*8f80*/  FFMA.FTZ R3, R125, R166, R158 ;  /* 0x000000a67d037223 */ /* 0x000fe2000001009e */
[----:B------:R-:W-:Y:S01]  /*8f90*/  FMUL.FTZ R175, R150, UR47 ;  /* 0x0000002f96af7c20 */ /* 0x000fe20008410000 */
[C---:B-1----:R-:W-:Y:S01]  /*8fa0*/  FMUL.FTZ R158, R138.reuse, R155 ;  /* 0x0000009b8a9e7220 */ /* 0x042fe20000410000 */
[----:B--2---:R-:W-:Y:S01]  /*8fb0*/  FFMA.FTZ R153, R138, R152, R153 ;  /* 0x000000988a997223 */ /* 0x004fe20000010099 */
[----:B------:R-:W-:Y:S01]  /*8fc0*/  FMUL.FTZ R166, R123, R166 ;  /* 0x000000a67ba67220 */ /* 0x000fe20000410000 */
[----:B------:R-:W-:Y:S01]  /*8fd0*/  FFMA.FTZ R159, R122, R162, R141 ;  /* 0x000000a27a9f7223 */ /* 0x000fe2000001008d */
[----:B------:R-:W-:Y:S01]  /*8fe0*/  FMUL.FTZ R177, R104, -R177 ;  /* 0x800000b168b17220 */ /* 0x000fe20000410000 */
[----:B------:R-:W-:Y:S01]  /*8ff0*/  FFMA.FTZ R141, R136, UR46, -R175 ;  /* 0x0000002e888d7c23 */ /* 0x000fe200080108af */
[----:B------:R-:W-:Y:S01]  /*9000*/  FFMA.FTZ R158, R119, R152, -R158 ;  /* 0x00000098779e7223 */ /* 0x000fe2000001089e */
[----:B---3--:R-:W-:Y:S01]  /*9010*/  @P2 FADD.FTZ R155, R6, R153 ;  /* 0x00000099069b2221 */ /* 0x008fe20000010000 */
[----:B------:R-:W-:Y:S01]  /*9020*/  FFMA.FTZ R2, R125, R178, -R166 ;  /* 0x000000b27d027223 */ /* 0x000fe200000108a6 */
[----:B------:R-:W-:Y:S01]  /*9030*/  FADD.FTZ R162, R177, R160 ;  /* 0x000000a0b1a27221 */ /* 0x000fe20000010000 */
[----:B------:R-:W-:Y:S01]  /*9040*/  FFMA.FTZ R160, R104, R141, R159 ;  /* 0x0000008d68a07223 */ /* 0x000fe2000001009f */
[----:B------:R-:W-:Y:S01]  /*9050*/  FMUL.FTZ R166, R137, UR46 ;  /* 0x0000002e89a67c20 */ /* 0x000fe20008410000 */
[----:B----4-:R-:W-:Y:S01]  /*9060*/  @P2 FADD.FTZ R152, R7, R158 ;  /* 0x0000009e07982221 */ /* 0x010fe20000010000 */
[----:B------:R-:W-:Y:S01]  /*9070*/  FMUL.FTZ R7, R5, R155 ;  /* 0x0000009b05077220 */ /* 0x000fe20000410000 */
[----:B------:R-:W-:Y:S01]  /*9080*/  FMUL.FTZ R138, R123, R160 ;  /* 0x000000a07b8a7220 */ /* 0x000fe20000410000 */
[----:B------:R-:W-:Y:S01]  /*9090*/  FFMA.FTZ R119, R157, UR47, R166 ;  /* 0x0000002f9d777c23 */ /* 0x000fe200080100a6 */
[-C--:B------:R-:W-:Y:S01]  /*90a0*/  FMUL.FTZ R6, R5, R152.reuse ;  /* 0x0000009805067220 */ /* 0x080fe20000410000 */
[----:B------:R-:W-:Y:S01]  /*90b0*/  FFMA.FTZ R7, R4, R152, -R7 ;  /* 0x0000009804077223 */ /* 0x000fe20000010807 */
[----:B------:R-:W-:Y:S01]  /*90c0*/  FFMA.FTZ R138, R125, R162, -R138 ;  /* 0x000000a27d8a7223 */ /* 0x000fe2000001088a */
[----:B------:R-:W-:Y:S01]  /*90d0*/  FMUL.FTZ R119, R0, -R119 ;  /* 0x8000007700777220 */ /* 0x000fe20000410000 */
[----:B------:R-:W-:Y:S01]  /*90e0*/  FFMA.FTZ R6, R4, R155, R6 ;  /* 0x0000009b04067223 */ /* 0x000fe20000010006 */
[----:B------:R-:W-:-:S02]  /*90f0*/  FADD.FTZ R148, R148, R7 ;  /* 0x0000000794947221 */ /* 0x000fc40000010000 */
[----:B------:R-:W-:Y:S01]  /*9100*/  FADD.FTZ R212, R119, R138 ;  /* 0x0000008a77d47221 */ /* 0x000fe20000010000 */
[----:B------:R-:W-:Y:S01]  /*9110*/  FADD.FTZ R138, RZ, R6 ;  /* 0x00000006ff8a7221 */ /* 0x000fe20000010000 */
[----:B------:R-:W-:-:S03]  /*9120*/  FMUL.FTZ R4, R123, R148 ;  /* 0x000000947b047220 */ /* 0x000fc60000410000 */
[-C--:B------:R-:W-:Y:S01]  /*9130*/  FMUL.FTZ R5, R123, R138.reuse ;  /* 0x0000008a7b057220 */ /* 0x080fe20000410000 */
[-C--:B------:R-:W-:Y:S01]  /*9140*/  FFMA.FTZ R4, R125, R138.reuse, R4 ;  /* 0x0000008a7d047223 */ /* 0x080fe20000010004 */
[C---:B------:R-:W-:Y:S01]  /*9150*/  FMUL.FTZ R152, R137.reuse, UR47 ;  /* 0x0000002f89987c20 */ /* 0x040fe20008410000 */
[C---:B------:R-:W-:Y:S01]  /*9160*/  FMUL.FTZ R158, R137.reuse, UR46 ;  /* 0x0000002e899e7c20 */ /* 0x040fe20008410000 */
[C---:B------:R-:W-:Y:S01]  /*9170*/  FMUL.FTZ R6, R137.reuse, R138 ;  /* 0x0000008a89067220 */ /* 0x040fe20000410000 */
[-C--:B------:R-:W-:Y:S01]  /*9180*/  FMUL.FTZ R119, R137, R148.reuse ;  /* 0x0000009489777220 */ /* 0x080fe20000410000 */
[-C--:B------:R-:W-:Y:S01]  /*9190*/  FFMA.FTZ R5, R125, R148.reuse, -R5 ;  /* 0x000000947d057223 */ /* 0x080fe20000010805 */
[----:B------:R-:W-:Y:S01]  /*91a0*/  FADD.FTZ R137, RZ, R4 ;  /* 0x00000004ff897221 */ /* 0x000fe20000010000 */
[C---:B------:R-:W-:Y:S01]  /*91b0*/  FFMA.FTZ R153, R157.reuse, UR46, -R152 ;  /* 0x0000002e9d997c23 */ /* 0x040fe20008010898 */
[C---:B------:R-:W-:Y:S01]  /*91c0*/  FFMA.FTZ R155, R157.reuse, UR47, R158 ;  /* 0x0000002f9d9b7c23 */ /* 0x040fe2000801009e */
[C---:B------:R-:W-:Y:S01]  /*91d0*/  FFMA.FTZ R7, R157.reuse, R148, -R6 ;  /* 0x000000949d077223 */ /* 0x040fe20000010806 */
[----:B------:R-:W-:Y:S01]  /*91e0*/  FFMA.FTZ R119, R157, R138, R119 ;  /* 0x0000008a9d777223 */ /* 0x000fe20000010077 */
[----:B------:R-:W-:Y:S01]  /*91f0*/  FFMA.FTZ R157, R64, R49, R5 ;  /* 0x00000031409d7223 */ /* 0x000fe20000010005 */
[C---:B------:R-:W-:Y:S01]  /*9200*/  FMUL.FTZ R4, R150.reuse, R137 ;  /* 0x0000008996047220 */ /* 0x040fe20000410000 */
[----:B------:R-:W-:-:S02]  /*9210*/  FMUL.FTZ R159, R150, UR46 ;  /* 0x0000002e969f7c20 */ /* 0x000fc40008410000 */
[CC--:B------:R-:W-:Y:S01]  /*9220*/  FMUL.FTZ R5, R121.reuse, R157.reuse ;  /* 0x0000009d79057220 */ /* 0x0c0fe20000410000 */
[----:B------:R-:W-:Y:S01]  /*9230*/  FFMA.FTZ R6, R136, R157, -R4 ;  /* 0x0000009d88067223 */ /* 0x000fe20000010804 */
[----:B------:R-:W-:Y:S01]  /*9240*/  FMUL.FTZ R4, R121, R137 ;  /* 0x0000008979047220 */ /* 0x000fe20000410000 */
[----:B------:R-:W-:Y:S01]  /*9250*/  FMUL.FTZ R150, R150, R157 ;  /* 0x0000009d96967220 */ /* 0x000fe20000410000 */
[----:B------:R-:W-:Y:S01]  /*9260*/  FFMA.FTZ R5, R122, R137, R5 ;  /* 0x000000897a057223 */ /* 0x000fe20000010005 */
[----:B------:R-:W-:Y:S01]  /*9270*/  FFMA.FTZ R159, R136, UR47, R159 ;  /* 0x0000002f889f7c23 */ /* 0x000fe2000801009f */
[----:B------:R-:W-:Y:S01]  /*9280*/  FFMA.FTZ R4, R122, R157, -R4 ;  /* 0x0000009d7a047223 */ /* 0x000fe20000010804 */
[----:B------:R-:W-:Y:S01]  /*9290*/  FFMA.FTZ R152, R136, R137, R150 ;  /* 0x0000008988987223 */ /* 0x000fe20000010096 */
[C---:B------:R-:W-:Y:S01]  /*92a0*/  FFMA.FTZ R119, -R0.reuse, R119, RZ ;  /* 0x0000007700777223 */ /* 0x040fe200000101ff */
[----:B------:R-:W-:Y:S01]  /*92b0*/  FADD.FTZ R136, RZ, R5 ;  /* 0x00000005ff887221 */ /* 0x000fe20000010000 */
[----:B------:R-:W-:Y:S01]  /*92c0*/  FFMA.FTZ R7, R0, R7, RZ ;  /* 0x0000000700077223 */ /* 0x000fe200000100ff */
[----:B------:R-:W-:Y:S01]  /*92d0*/  FMUL.FTZ R158, R161, UR46 ;  /* 0x0000002ea19e7c20 */ /* 0x000fe20008410000 */
[----:B------:R-:W-:Y:S01]  /*92e0*/  FFMA.FTZ R150, R65, R50, R4 ;  /* 0x0000003241967223 */ /* 0x000fe20000010004 */
[C---:B------:R-:W-:Y:S01]  /*92f0*/  FFMA.FTZ R4, -R104.reuse, R152, R119 ;  /* 0x0000009868047223 */ /* 0x040fe20000010177 */
[----:B------:R-:W-:Y:S01]  /*9300*/  FMUL.FTZ R5, R17, R136 ;  /* 0x0000008811057220 */ /* 0x000fe20000410000 */
[----:B------:R-:W-:Y:S01]  /*9310*/  FFMA.FTZ R6, R104, R6, R7 ;  /* 0x0000000668067223 */ /* 0x000fe20000010007 */
[----:B------:R-:W-:Y:S01]  /*9320*/  FFMA.FTZ R152, R135, UR47, R158 ;  /* 0x0000002f87987c23 */ /* 0x000fe2000801009e */
[----:B------:R-:W-:Y:S01]  /*9330*/  FMUL.FTZ R158, R161, R136 ;  /* 0x00000088a19e7220 */ /* 0x000fe20000410000 */
[-C--:B------:R-:W-:Y:S01]  /*9340*/  FMUL.FTZ R7, R17, R150.reuse ;  /* 0x0000009611077220 */ /* 0x080fe20000410000 */
[-C--:B------:R-:W-:Y:S01]  /*9350*/  FMUL.FTZ R161, R161, R150.reuse ;  /* 0x00000096a1a17220 */ /* 0x080fe20000410000 */
[----:B------:R-:W-:-:S02]  /*9360*/  FFMA.FTZ R5, R120, R150, -R5 ;  /* 0x0000009678057223 */ /* 0x000fc40000010805 */
[-C--:B------:R-:W-:Y:S01]  /*9370*/  FFMA.FTZ R7, R120, R136.reuse, R7 ;  /* 0x0000008878077223 */ /* 0x080fe20000010007 */
[C---:B------:R-:W-:Y:S01]  /*9380*/  FFMA.FTZ R119, R135.reuse, R136, R161 ;  /* 0x0000008887777223 */ /* 0x040fe200000100a1 */
[----:B------:R-:W-:Y:S01]  /*9390*/  FFMA.FTZ R161, R66, R51, R5 ;  /* 0x0000003342a17223 */ /* 0x000fe20000010005 */
[----:B------:R-:W-:Y:S01]  /*93a0*/  FFMA.FTZ R158, R135, R150, -R158 ;  /* 0x00000096879e7223 */ /* 0x000fe2000001089e */
[----:B------:R-:W-:Y:S01]  /*93b0*/  FADD.FTZ R135, RZ, R7 ;  /* 0x00000007ff877221 */ /* 0x000fe20000010000 */
[----:B------:R-:W-:Y:S01]  /*93c0*/  FFMA.FTZ R119, -R105, R119, R4 ;  /* 0x0000007769777223 */ /* 0x000fe20000010104 */
[C---:B------:R-:W-:Y:S01]  /*93d0*/  FMUL.FTZ R5, R15.reuse, R161 ;  /* 0x000000a10f057220 */ /* 0x040fe20000410000 */
[C---:B------:R-:W-:Y:S01]  /*93e0*/  FMUL.FTZ R175, R154.reuse, UR46 ;  /* 0x0000002e9aaf7c20 */ /* 0x040fe20008410000 */
[CC--:B------:R-:W-:Y:S01]  /*93f0*/  FMUL.FTZ R7, R154.reuse, R135.reuse ;  /* 0x000000879a077220 */ /* 0x0c0fe20000410000 */
[----:B------:R-:W-:Y:S01]  /*9400*/  FMUL.FTZ R4, R15, R135 ;  /* 0x000000870f047220 */ /* 0x000fe20000410000 */
[----:B------:R-:W-:Y:S01]  /*9410*/  FMUL.FTZ R154, R154, R161 ;  /* 0x000000a19a9a7220 */ /* 0x000fe20000410000 */
[C---:B------:R-:W-:Y:S01]  /*9420*/  FFMA.FTZ R5, R16.reuse, R135, R5 ;  /* 0x0000008710057223 */ /* 0x040fe20000010005 */
[----:B------:R-:W-:Y:S01]  /*9430*/  FFMA.FTZ R177, R105, R158, R6 ;  /* 0x0000009e69b17223 */ /* 0x000fe20000010006 */
[-C--:B------:R-:W-:Y:S01]  /*9440*/  FFMA.FTZ R4, R16, R161.reuse, -R4 ;  /* 0x000000a110047223 */ /* 0x080fe20000010804 */
[C---:B------:R-:W-:Y:S01]  /*9450*/  FFMA.FTZ R175, R134.reuse, UR47, R175 ;  /* 0x0000002f86af7c23 */ /* 0x040fe200080100af */
[C---:B------:R-:W-:Y:S01]  /*9460*/  FFMA.FTZ R7, R134.reuse, R161, -R7 ;  /* 0x000000a186077223 */ /* 0x040fe20000010807 */
[----:B------:R-:W-:Y:S01]  /*9470*/  FFMA.FTZ R6, R134, R135, R154 ;  /* 0x0000008786067223 */ /* 0x000fe2000001009a */
[----:B------:R-:W-:Y:S01]  /*9480*/  FADD.FTZ R134, RZ, R5 ;  /* 0x00000005ff867221 */ /* 0x000fe20000010000 */
[----:B------:R-:W-:Y:S01]  /*9490*/  FFMA.FTZ R154, R67, R52, R4 ;  /* 0x00000034439a7223 */ /* 0x000fe20000010004 */
[----:B------:R-:W-:-:S02]  /*94a0*/  FFMA.FTZ R158, R106, R7, R177 ;  /* 0x000000076a9e7223 */ /* 0x000fc400000100b1 */
[-C--:B------:R-:W-:Y:S01]  /*94b0*/  FMUL.FTZ R5, R13, R134.reuse ;  /* 0x000000860d057220 */ /* 0x080fe20000410000 */
[C---:B------:R-:W-:Y:S01]  /*94c0*/  FMUL.FTZ R166, R163.reuse, UR46 ;  /* 0x0000002ea3a67c20 */ /* 0x040fe20008410000 */
[----:B------:R-:W-:Y:S01]  /*94d0*/  FMUL.FTZ R4, R163, R134 ;  /* 0x00000086a3047220 */ /* 0x000fe20000410000 */
[-C--:B------:R-:W-:Y:S01]  /*94e0*/  FMUL.FTZ R7, R13, R154.reuse ;  /* 0x0000009a0d077220 */ /* 0x080fe20000410000 */
[-C--:B------:R-:W-:Y:S01]  /*94f0*/  FMUL.FTZ R163, R163, R154.reuse ;  /* 0x0000009aa3a37220 */ /* 0x080fe20000410000 */
[----:B------:R-:W-:Y:S01]  /*9500*/  FFMA.FTZ R5, R14, R154, -R5 ;  /* 0x0000009a0e057223 */ /* 0x000fe20000010805 */
[----:B------:R-:W-:Y:S01]  /*9510*/  FFMA.FTZ R6, -R106, R6, R119 ;  /* 0x000000066a067223 */ /* 0x000fe20000010177 */
[-C--:B------:R-:W-:Y:S01]  /*9520*/  FFMA.FTZ R7, R14, R134.reuse, R7 ;  /* 0x000000860e077223 */ /* 0x080fe20000010007 */
[C---:B------:R-:W-:Y:S01]  /*9530*/  FFMA.FTZ R119, R133.reuse, R134, R163 ;  /* 0x0000008685777223 */ /* 0x040fe200000100a3 */
[----:B------:R-:W-:Y:S01]  /*9540*/  FFMA.FTZ R163, R70, R53, R5 ;  /* 0x0000003546a37223 */ /* 0x000fe20000010005 */
[C---:B------:R-:W-:Y:S01]  /*9550*/  FFMA.FTZ R166, R133.reuse, UR47, R166 ;  /* 0x0000002f85a67c23 */ /* 0x040fe200080100a6 */
[----:B------:R-:W-:Y:S01]  /*9560*/  FFMA.FTZ R4, R133, R154, -R4 ;  /* 0x0000009a85047223 */ /* 0x000fe20000010804 */
[----:B------:R-:W-:Y:S01]  /*9570*/  FADD.FTZ R133, RZ, R7 ;  /* 0x00000007ff857221 */ /* 0x000fe20000010000 */
[----:B------:R-:W-:Y:S01]  /*9580*/  FMUL.FTZ R5, R11, R163 ;  /* 0x000000a30b057220 */ /* 0x000fe20000410000 */
[C---:B------:R-:W-:Y:S01]  /*9590*/  FMUL.FTZ R177, R156.reuse, UR46 ;  /* 0x0000002e9cb17c20 */ /* 0x040fe20008410000 */
[----:B------:R-:W-:Y:S01]  /*95a0*/  FFMA.FTZ R213, R107, R4, R158 ;  /* 0x000000046bd57223 */ /* 0x000fe2000001009e */
[C---:B------:R-:W-:Y:S01]  /*95b0*/  FMUL.FTZ R7, R156.reuse, R133 ;  /* 0x000000859c077220 */ /* 0x040fe20000410000 */
[----:B------:R-:W-:Y:S01]  /*95c0*/  FMUL.FTZ R156, R156, R163 ;  /* 0x000000a39c9c7220 */ /* 0x000fe20000410000 */
[-C--:B------:R-:W-:Y:S01]  /*95d0*/  FMUL.FTZ R4, R11, R133.reuse ;  /* 0x000000850b047220 */ /* 0x080fe20000410000 */
[----:B------:R-:W-:Y:S01]  /*95e0*/  FFMA.FTZ R5, R12, R133, R5 ;  /* 0x000000850c057223 */ /* 0x000fe20000010005 */
[----:B------:R-:W-:Y:S01]  /*95f0*/  FFMA.FTZ R119, -R107, R119, R6 ;  /* 0x000000776b777223 */ /* 0x000fe20000010106 */
[C---:B------:R-:W-:Y:S01]  /*9600*/  FFMA.FTZ R177, R132.reuse, UR47, R177 ;  /* 0x0000002f84b17c23 */ /* 0x040fe200080100b1 */
[C---:B------:R-:W-:Y:S01]  /*9610*/  FFMA.FTZ R7, R132.reuse, R163, -R7 ;  /* 0x000000a384077223 */ /* 0x040fe20000010807 */
[----:B------:R-:W-:Y:S01]  /*9620*/  FFMA.FTZ R6, R132, R133, R156 ;  /* 0x0000008584067223 */ /* 0x000fe2000001009c */
[----:B------:R-:W-:Y:S01]  /*9630*/  FFMA.FTZ R4, R12, R163, -R4 ;  /* 0x000000a30c047223 */ /* 0x000fe20000010804 */
[----:B------:R-:W-:-:S03]  /*9640*/  FADD.FTZ R132, RZ, R5 ;  /* 0x00000005ff847221 */ /* 0x000fc60000010000 */
[----:B------:R-:W-:Y:S01]  /*9650*/  FFMA.FTZ R156, R69, R58, R4 ;  /* 0x0000003a459c7223 */ /* 0x000fe20000010004 */
[C---:B------:R-:W-:Y:S01]  /*9660*/  FMUL.FTZ R5, R189.reuse, R132 ;  /* 0x00000084bd057220 */ /* 0x040fe20000410000 */
[C---:B------:R-:W-:Y:S01]  /*9670*/  FFMA.FTZ R158, R108.reuse, R7, R213 ;  /* 0x000000076c9e7223 */ /* 0x040fe200000100d5 */
[----:B------:R-:W-:Y:S01]  /*9680*/  FMUL.FTZ R178, R189, UR46 ;  /* 0x0000002ebdb27c20 */ /* 0x000fe20008410000 */
[-C--:B------:R-:W-:Y:S01]  /*9690*/  FMUL.FTZ R4, R147, R156.reuse ;  /* 0x0000009c93047220 */ /* 0x080fe20000410000 */
[----:B------:R-:W-:Y:S01]  /*96a0*/  FFMA.FTZ R7, R131, R156, -R5 ;  /* 0x0000009c83077223 */ /* 0x000fe20000010805 */
[----:B------:R-:W-:Y:S01]  /*96b0*/  FMUL.FTZ R5, R147, R132 ;  /* 0x0000008493057220 */ /* 0x000fe20000410000 */
[----:B------:R-:W-:Y:S01]  /*96c0*/  FMUL.FTZ R189, R189, R156 ;  /* 0x0000009cbdbd7220 */ /* 0x000fe20000410000 */
[----:B------:R-:W-:Y:S01]  /*96d0*/  FFMA.FTZ R4, R149, R132, R4 ;  /* 0x0000008495047223 */ /* 0x000fe20000010004 */
[----:B------:R-:W-:Y:S01]  /*96e0*/  FFMA.FTZ R7, R109, R7, R158 ;  /* 0x000000076d077223 */ /* 0x000fe2000001009e */
[----:B------:R-:W-:Y:S01]  /*96f0*/  FFMA.FTZ R158, R149, R156, -R5 ;  /* 0x0000009c959e7223 */ /* 0x000fe20000010805 */
[----:B------:R-:W-:Y:S01]  /*9700*/  FFMA.FTZ R6, -R108, R6, R119 ;  /* 0x000000066c067223 */ /* 0x000fe20000010177 */
[C---:B------:R-:W-:Y:S01]  /*9710*/  FFMA.FTZ R189, R131.reuse, R132, R189 ;  /* 0x0000008483bd7223 */ /* 0x040fe200000100bd */
[----:B------:R-:W-:Y:S01]  /*9720*/  FFMA.FTZ R178, R131, UR47, R178 ;  /* 0x0000002f83b27c23 */ /* 0x000fe200080100b2 */
[----:B------:R-:W-:Y:S01]  /*9730*/  FMUL.FTZ R5, R130, UR46 ;  /* 0x0000002e82057c20 */ /* 0x000fe20008410000 */
[----:B------:R-:W-:Y:S01]  /*9740*/  FADD.FTZ R131, RZ, R4 ;  /* 0x00000004ff837221 */ /* 0x000fe20000010000 */
[----:B------:R-:W-:Y:S01]  /*9750*/  FFMA.FTZ R158, R71, R62, R158 ;  /* 0x0000003e479e7223 */ /* 0x000fe2000001009e */
[----:B------:R-:W-:Y:S01]  /*9760*/  FFMA.FTZ R119, -R109, R189, R6 ;  /* 0x000000bd6d777223 */ /* 0x000fe20000010106 */
[----:B------:R-:W-:Y:S01]  /*9770*/  FMUL.FTZ R162, R123, R162 ;  /* 0x000000a27ba27220 */ /* 0x000fe20000410000 */
[----:B------:R-:W-:Y:S01]  /*9780*/  FFMA.FTZ R189, R128, UR47, R5 ;  /* 0x0000002f80bd7c23 */ /* 0x000fe20008010005 */
[CC--:B------:R-:W-:Y:S01]  /*9790*/  FMUL.FTZ R5, R144.reuse, R131.reuse ;  /* 0x0000008390057220 */ /* 0x0c0fe20000410000 */
[----:B------:R-:W-:Y:S01]  /*97a0*/  FMUL.FTZ R4, R144, R158 ;  /* 0x0000009e90047220 */ /* 0x000fe20000410000 */
[CC--:B------:R-:W-:Y:S01]  /*97b0*/  FMUL.FTZ R213, R130.reuse, R131.reuse ;  /* 0x0000008382d57220 */ /* 0x0c0fe20000410000 */
[----:B------:R-:W-:Y:S01]  /*97c0*/  FFMA.FTZ R211, R125, R160, R162 ;  /* 0x000000a07dd37223 */ /* 0x000fe200000100a2 */
[-C--:B------:R-:W-:Y:S01]  /*97d0*/  FMUL.FTZ R130, R130, R158.reuse ;  /* 0x0000009e82827220 */ /* 0x080fe20000410000 */
[CC--:B------:R-:W-:Y:S01]  /*97e0*/  FFMA.FTZ R160, R146.reuse, R158.reuse, -R5 ;  /* 0x0000009e92a07223 */ /* 0x0c0fe20000010805 */
[-C--:B------:R-:W-:Y:S01]  /*97f0*/  FFMA.FTZ R4, R146, R131.reuse, R4 ;  /* 0x0000008392047223 */ /* 0x080fe20000010004 */
[C---:B------:R-:W-:Y:S01]  /*9800*/  FFMA.FTZ R213, R128.reuse, R158, -R213 ;  /* 0x0000009e80d57223 */ /* 0x040fe200000108d5 */
[----:B------:R-:W-:Y:S01]  /*9810*/  FFMA.FTZ R128, R128, R131, R130 ;  /* 0x0000008380807223 */ /* 0x000fe20000010082 */
[----:B------:R-:W-:Y:S01]  /*9820*/  FFMA.FTZ R160, R73, R68, R160 ;  /* 0x0000004449a07223 */ /* 0x000fe200000100a0 */
[----:B------:R-:W-:-:S03]  /*9830*/  FADD.FTZ R130, RZ, R4 ;  /* 0x00000004ff827221 */ /* 0x000fc60000010000 */
        /* <DEDUP_REMOVED lines=10> */
[C---:B------:R-:W-:Y:S01]  /*98e0*/  FFMA.FTZ R128, -R110.reuse, R128, R119 ;  /* 0x000000806e807223 */ /* 0x040fe20000010177 */
[----:B------:R-:W-:Y:S01]  /*98f0*/  FFMA.FTZ R6, R110, R213, R7 ;  /* 0x000000d56e067223 */ /* 0x000fe20000010007 */
[----:B------:R-:W0:Y:S01]  /*9900*/  S2R R119, SR_TID.X ;  /* 0x0000000000777919 */ /* 0x000e220000002100 */
[C---:B------:R-:W-:Y:S01]  /*9910*/  FMUL.FTZ R7, R168.reuse, R162 ;  /* 0x000000a2a8077220 */ /* 0x040fe20000410000 */
[----:B------:R-:W-:-:S03]  /*9920*/  FMUL.FTZ R5, R168, R129 ;  /* 0x00000081a8057220 */ /* 0x000fc60000410000 */
[C---:B------:R-:W-:Y:S01]  /*9930*/  FFMA.FTZ R7, R170.reuse, R129, R7 ;  /* 0x00000081aa077223 */ /* 0x040fe20000010007 */
[----:B------:R-:W-:Y:S01]  /*9940*/  FFMA.FTZ R5, R170, R162, -R5 ;  /* 0x000000a2aa057223 */ /* 0x000fe20000010805 */
[C---:B------:R-:W-:Y:S01]  /*9950*/  FFMA.FTZ R215, -R111.reuse, R165, R128 ;  /* 0x000000a56fd77223 */ /* 0x040fe20000010180 */
[----:B------:R-:W-:Y:S01]  /*9960*/  FFMA.FTZ R213, R111, R214, R6 ;  /* 0x000000d66fd57223 */ /* 0x000fe20000010006 */
        /* <DEDUP_REMOVED lines=8> */
[CC--:B------:R-:W-:Y:S01]  /*99f0*/  FMUL.FTZ R127, R169.reuse, R128.reuse ;  /* 0x00000080a97f7220 */ /* 0x0c0fe20000410000 */
[-C--:B------:R-:W-:Y:S01]  /*9a00*/  FMUL.FTZ R167, R169, R165.reuse ;  /* 0x000000a5a9a77220 */ /* 0x080fe20000410000 */
[CC--:B------:R-:W-:Y:S01]  /*9a10*/  FFMA.FTZ R5, R176.reuse, R165.reuse, -R5 ;  /* 0x000000a5b0057223 */ /* 0x0c0fe20000010805 */
[----:B------:R-:W-:Y:S01]  /*9a20*/  FFMA.FTZ R7, R176, R128, R7 ;  /* 0x00000080b0077223 */ /* 0x000fe20000010007 */
[----:B------:R-:W-:Y:S01]  /*9a30*/  FFMA.FTZ R169, R126, R165, -R127 ;  /* 0x000000a57ea97223 */ /* 0x000fe2000001087f */
[----:B------:R-:W-:Y:S01]  /*9a40*/  FFMA.FTZ R4, R112, R4, R213 ;  /* 0x0000000470047223 */ /* 0x000fe200000100d5 */
[----:B------:R-:W-:Y:S01]  /*9a50*/  FFMA.FTZ R126, R126, R128, R167 ;  /* 0x000000807e7e7223 */ /* 0x000fe200000100a7 */
[----:B------:R-:W-:Y:S01]  /*9a60*/  UISETP.GE.AND UP0, UPT, UR11, UR48, UPT ;  /* 0x000000300b00728c */ /* 0x000fe2000bf06270 */
[----:B------:R-:W-:Y:S01]  /*9a70*/  FFMA.FTZ R167, R76, R81, R5 ;  /* 0x000000514ca77223 */ /* 0x000fe20000010005 */
[----:B------:R-:W-:Y:S01]  /*9a80*/  FADD.FTZ R127, RZ, R7 ;  /* 0x00000007ff7f7221 */ /* 0x000fe20000010000 */
[----:B------:R-:W-:-:S02]  /*9a90*/  FFMA.FTZ R7, R113, R169, R4 ;  /* 0x000000a971077223 */ /* 0x000fc40000010004 */
[C---:B------:R-:W-:Y:S01]  /*9aa0*/  FMUL.FTZ R5, R180.reuse, R167 ;  /* 0x000000a7b4057220 */ /* 0x040fe20000410000 */
[-C--:B------:R-:W-:Y:S01]  /*9ab0*/  FMUL.FTZ R4, R180, R127.reuse ;  /* 0x0000007fb4047220 */ /* 0x080fe20000410000 */
[----:B------:R-:W-:Y:S01]  /*9ac0*/  PLOP3.LUT P2, PT, PT, PT, UP0, 0x80, 0x8 ;  /* 0x000000000008781c */ /* 0x000fe20003f4f008 */
[----:B------:R-:W-:Y:S01]  /*9ad0*/  FFMA.FTZ R6, -R112, R6, R215 ;  /* 0x0000000670067223 */ /* 0x000fe200000101d7 */
[C---:B------:R-:W-:Y:S01]  /*9ae0*/  FFMA.FTZ R5, R182.reuse, R127, R5 ;  /* 0x0000007fb6057223 */ /* 0x040fe20000010005 */
[----:B------:R-:W-:Y:S01]  /*9af0*/  FFMA.FTZ R169, R182, R167, -R4 ;  /* 0x000000a7b6a97223 */ /* 0x000fe20000010804 */
[----:B0-----:R-:W-:Y:S01]  /*9b00*/  ISETP.NE.OR P2, PT, R119, RZ, P2 ;  /* 0x000000ff7700720c */ /* 0x001fe20001745670 */
[----:B------:R-:W-:Y:S01]  /*9b10*/  FFMA.FTZ R213, -R113, R126, R6 ;  /* 0x0000007e71d57223 */ /* 0x000fe20000010106 */
[----:B------:R-:W-:Y:S01]  /*9b20*/  FMUL.FTZ R215, R210, R127 ;  /* 0x0000007fd2d77220 */ /* 0x000fe20000410000 */
[----:B------:R-:W-:Y:S01]  /*9b30*/  FADD.FTZ R126, RZ, R5 ;  /* 0x00000005ff7e7221 */ /* 0x000fe20000010000 */
[----:B------:R-:W-:Y:S01]  /*9b40*/  FFMA.FTZ R169, R78, R83, R169 ;  /* 0x000000534ea97223 */ /* 0x000fe200000100a9 */
        /* <DEDUP_REMOVED lines=8> */
[----:B------:R-:W-:Y:S01]  /*9bd0*/  LOP3.LUT R145, R119, 0x1f, RZ, 0xc0, !PT ;  /* 0x0000001f77917812 */ /* 0x000fe200078ec0ff */
[----:B------:R-:W-:-:S03]  /*9be0*/  VOTEU.ALL UP0, P2 ;  /* 0x0000000000ff7886 */ /* 0x000fc60001000000 */
[----:B------:R-:W-:Y:S02]  /*9bf0*/  ISETP.NE.AND P6, PT, R145, 0x1f, PT ;  /* 0x0000001f9100780c */ /* 0x000fe40003fc5270 */
[----:B------:R-:W-:Y:S01]  /*9c00*/  @!UP0 ULEA UR32, UR8, UR28, 0x4 ;  /* 0x0000001c08208291 */ /* 0x000fe2000f8e20ff */
[----:B------:R-:W-:Y:S01]  /*9c10*/  FFMA.FTZ R210, -R114, R210, R213 ;  /* 0x000000d272d27223 */ /* 0x000fe200000101d5 */
[----:B------:R-:W-:Y:S02]  /*9c20*/  MOV R4, 0x3f800000 ;  /* 0x3f80000000047802 */ /* 0x000fe40000000f00 */
[----:B------:R-:W-:Y:S01]  /*9c30*/  CS2R R6, SRZ ;  /* 0x0000000000067805 */ /* 0x000fe2000001ff00 */
[----:B------:R-:W-:Y:S02]  /*9c40*/  HFMA2 R5, -RZ, RZ, 0, 0 ;  /* 0x00000000ff057431 */ /* 0x000fe400000001ff */
        /* <DEDUP_REMOVED lines=24> */
.L_x_12816:
[----:B------:R-:W-:Y:S05]  /*9dd0*/  BSYNC.RECONVERGENT B0 ;  /* 0x0000000000007941 */ /* 0x000fea0003800200 */
.L_x_12815:
        /* <DEDUP_REMOVED lines=16> */
.L_x_12818:
[----:B------:R-:W-:Y:S05]  /*9ee0*/  BSYNC.RECONVERGENT B0 ;  /* 0x0000000000007941 */ /* 0x000fea0003800200 */
.L_x_12817:
        /* <DEDUP_REMOVED lines=16> */
.L_x_12820:
[----:B------:R-:W-:Y:S05]  /*9ff0*/  BSYNC.RECONVERGENT B0 ;  /* 0x0000000000007941 */ /* 0x000fea0003800200 */
.L_x_12819:
        /* <DEDUP_REMOVED lines=16> */
.L_x_12822:
[----:B------:R-:W-:Y:S05]  /*a100*/  BSYNC.RECONVERGENT B0 ;  /* 0x0000000000007941 */ /* 0x000fea0003800200 */
.L_x_12821:
        /* <DEDUP_REMOVED lines=16> */
.L_x_12824:
[----:B------:R-:W-:Y:S05]  /*a210*/  BSYNC.RECONVERGENT B0 ;  /* 0x0000000000007941 */ /* 0x000fea0003800200 */
.L_x_12823:
[----:B------:R-:W-:Y:S01]  /*a220*/  SHFL.DOWN PT, R224, R2, 0x1, 0x1f ;  /* 0x08201f0002e07f89 */ /* 0x000fe200000e0000 */
[CC--:B------:R-:W-:Y:S01]  /*a230*/  FMUL.FTZ R124, R186.reuse, R126.reuse ;  /* 0x0000007eba7c7220 */ /* 0x0c0fe20000410000 */
[-C--:B0-----:R-:W-:Y:S01]  /*a240*/  FMUL.FTZ R217, R186, R169.reuse ;  /* 0x000000a9bad97220 */ /* 0x081fe20000410000 */
[----:B------:R-:W-:Y:S01]  /*a250*/  ISETP.NE.AND P2, PT, R119, 0x1f, PT ;  /* 0x0000001f7700780c */ /* 0x000fe20003f45270 */
[----:B-12---:R-:W0:Y:S01]  /*a260*/  SHFL.IDX PT, R215, R7, RZ, 0x1f ;  /* 0x00001fff07d77589 */ /* 0x006e2200000e0000 */
[C---:B------:R-:W-:Y:S01]  /*a270*/  FFMA.FTZ R124, R187.reuse, R169, -R124 ;  /* 0x000000a9bb7c7223 */ /* 0x040fe2000001087c */
[----:B------:R-:W-:Y:S01]  /*a280*/  FFMA.FTZ R217, R187, R126, R217 ;  /* 0x0000007ebbd97223 */ /* 0x000fe200000100d9 */
[----:B------:R-:W-:Y:S01]  /*a290*/  ISETP.NE.AND P3, PT, R119, RZ, PT ;  /* 0x000000ff7700720c */ /* 0x000fe20003f65270 */
[----:B------:R-:W1:Y:S01]  /*a2a0*/  SHFL.DOWN PT, R222, R3, 0x1, 0x1f ;  /* 0x08201f0003de7f89 */ /* 0x000e6200000e0000 */
[----:B------:R-:W-:Y:S01]  /*a2b0*/  FFMA.FTZ R210, R79, R82, R124 ;  /* 0x000000524fd27223 */ /* 0x000fe2000001007c */
[----:B------:R-:W-:Y:S01]  /*a2c0*/  FADD.FTZ R124, RZ, R217 ;  /* 0x000000d9ff7c7221 */ /* 0x000fe20000010000 */
[----:B------:R-:W-:Y:S01]  /*a2d0*/  ULEA UR33, UR11, 0xfffffc00, 0xa ;  /* 0xfffffc000b217891 */ /* 0x000fe2000f8e50ff */
[----:B------:R-:W2:Y:S01]  /*a2e0*/  SHFL.IDX PT, R216, R6, RZ, 0x1f ;  /* 0x00001fff06d87589 */ /* 0x000ea200000e0000 */
[C---:B------:R-:W-:Y:S01]  /*a2f0*/  FMUL.FTZ R218, R193.reuse, R210 ;  /* 0x000000d2c1da7220 */ /* 0x040fe20000410000 */
[-C--:B------:R-:W-:Y:S01]  /*a300*/  FMUL.FTZ R217, R193, R124.reuse ;  /* 0x0000007cc1d97220 */ /* 0x080fe20000410000 */
[----:B------:R-:W-:Y:S01]  /*a310*/  FMUL.FTZ R220, R139, R124 ;  /* 0x0000007c8bdc7220 */ /* 0x000fe20000410000 */
[----:B------:R-:W5:Y:S01]  /*a320*/  SHFL.DOWN PT, R226, R213, 0x1, 0x1f ;  /* 0x08201f00d5e27f89 */ /* 0x000f6200000e0000 */
[----:B------:R-:W-:Y:S01]  /*a330*/  USHF.R.S32.HI UR43, URZ, 0x1f, UR33 ;  /* 0x0000001fff2b7899 */ /* 0x000fe20008011421 */
[-C--:B------:R-:W-:Y:S01]  /*a340*/  FFMA.FTZ R217, R195, R210.reuse, -R217 ;  /* 0x000000d2c3d97223 */ /* 0x080fe200000108d9 */
[----:B------:R-:W-:Y:S01]  /*a350*/  FFMA.FTZ R220, R207, R210, -R220 ;  /* 0x000000d2cfdc7223 */ /* 0x000fe200000108dc */
[----:B------:R-:W-:Y:S01]  /*a360*/  SHFL.IDX PT, R219, R2, RZ, 0x1f ;  /* 0x00001fff02db7589 */ /* 0x000fe200000e0000 */
[----:B------:R-:W-:Y:S01]  /*a370*/  VOTEU.ALL UP0, P3 ;  /* 0x0000000000ff7886 */ /* 0x000fe20001800000 */
[----:B------:R-:W-:Y:S01]  /*a380*/  FMUL.FTZ R189, R110, -R189 ;  /* 0x800000bd6ebd7220 */ /* 0x000fe20000410000 */
[----:B------:R-:W-:Y:S01]  /*a390*/  FFMA.FTZ R220, R116, R220, R211 ;  /* 0x000000dc74dc7223 */ /* 0x000fe200000100d3 */
[----:B------:R-:W5:Y:S01]  /*a3a0*/  SHFL.DOWN PT, R221, R212, 0x1, 0x1f ;  /* 0x08201f00d4dd7f89 */ /* 0x000f6200000e0000 */
[----:B------:R-:W-:Y:S01]  /*a3b0*/  FMUL.FTZ R178, R109, -R178 ;  /* 0x800000b26db27220 */ /* 0x000fe20000410000 */
[----:B------:R-:W-:Y:S01]  /*a3c0*/  @!UP0 ULEA UR32, UR8, UR28, 0x4 ;  /* 0x0000001c08208291 */ /* 0x000fe2000f8e20ff */
[----:B------:R-:W-:Y:S01]  /*a3d0*/  FMUL.FTZ R177, R108, -R177 ;  /* 0x800000b16cb17220 */ /* 0x000fe20000410000 */
[----:B------:R0:W5:Y:S01]  /*a3e0*/  SHFL.IDX PT, R214, R3, RZ, 0x1f ;  /* 0x00001fff03d67589 */ /* 0x00016200000e0000 */
[----:B------:R-:W-:Y:S01]  /*a3f0*/  FMUL.FTZ R166, R107, -R166 ;  /* 0x800000a66ba67220 */ /* 0x000fe20000410000 */
[----:B------:R-:W-:Y:S01]  /*a400*/  FMUL.FTZ R175, R106, -R175 ;  /* 0x800000af6aaf7220 */ /* 0x000fe20000410000 */
[----:B------:R-:W-:Y:S01]  /*a410*/  FMUL.FTZ R152, R105, -R152 ;  /* 0x8000009869987220 */ /* 0x000fe20000410000 */
[----:B---34-:R-:W3:Y:S01]  /*a420*/  SHFL.IDX PT, R213, R213, RZ, 0x1f ;  /* 0x00001fffd5d57589 */ /* 0x018ee200000e0000 */
[----:B------:R-:W-:Y:S01]  /*a430*/  BSSY.RECONVERGENT B0, `(.L_x_12825) ;  /* 0x00001ee000007945 */ /* 0x000fe20003800200 */
[----:B0-----:R-:W-:Y:S01]  /*a440*/  FMUL.FTZ R3, R139, R210 ;  /* 0x000000d28b037220 */ /* 0x001fe20000410000 */
[-C--:B------:R-:W-:Y:S01]  /*a450*/  FFMA.FTZ R139, R195, R124.reuse, R218 ;  /* 0x0000007cc38b7223 */ /* 0x080fe200000100da */
[----:B------:R-:W0:Y:S02]  /*a460*/  SHFL.IDX PT, R212, R212, RZ, 0x1f ;  /* 0x00001fffd4d47589 */ /* 0x000e2400000e0000 */
[----:B------:R-:W-:Y:S01]  /*a470*/  FFMA.FTZ R2, R207, R124, R3 ;  /* 0x0000007ccf027223 */ /* 0x000fe20000010003 */
[----:B------:R-:W-:Y:S01]  /*a480*/  FADD.FTZ R139, RZ, R139 ;  /* 0x0000008bff8b7221 */ /* 0x000fe20000010000 */
[----:B------:R-:W-:Y:S01]  /*a490*/  FFMA.FTZ R207, R80, R85, R217 ;  /* 0x0000005550cf7223 */ /* 0x000fe200000100d9 */
[-C--:B------:R-:W-:Y:S01]  /*a4a0*/  @P2 FMUL.FTZ R3, R224, R215.reuse ;  /* 0x000000d7e0032220 */ /* 0x080fe20000410000 */
[----:B------:R-:W-:Y:S01]  /*a4b0*/  FFMA.FTZ R218, -R116, R2, R209 ;  /* 0x0000000274da7223 */ /* 0x000fe200000101d1 */
[----:B-1----:R-:W-:Y:S01]  /*a4c0*/  @P2 FMUL.FTZ R209, R222, R215 ;  /* 0x000000d7ded12220 */ /* 0x002fe20000410000 */
[C---:B------:R-:W-:Y:S01]  /*a4d0*/  FMUL.FTZ R211, R208.reuse, R139 ;  /* 0x0000008bd0d37220 */ /* 0x040fe20000410000 */
[-C--:B------:R-:W-:Y:S01]  /*a4e0*/  FMUL.FTZ R208, R208, R207.reuse ;  /* 0x000000cfd0d07220 */ /* 0x080fe20000410000 */
[-C--:B--2---:R-:W-:Y:S01]  /*a4f0*/  @P2 FFMA.FTZ R3, R222, R216.reuse, -R3 ;  /* 0x000000d8de032223 */ /* 0x084fe20000010803 */
[----:B------:R-:W-:Y:S01]  /*a500*/  @P2 FFMA.FTZ R2, R224, R216, R209 ;  /* 0x000000d8e0022223 */ /* 0x000fe200000100d1 */
[C---:B------:R-:W-:Y:S01]  /*a510*/  FFMA.FTZ R211, R206.reuse, R207, -R211 ;  /* 0x000000cfced37223 */ /* 0x040fe200000108d3 */
[----:B------:R-:W-:Y:S01]  /*a520*/  FFMA.FTZ R217, R206, R139, R208 ;  /* 0x0000008bced97223 */ /* 0x000fe200000100d0 */
[----:B-----5:R-:W-:Y:S01]  /*a530*/  @P2 FADD.FTZ R216, R226, R3 ;  /* 0x00000003e2d82221 */ /* 0x020fe20000010000 */
[----:B------:R-:W-:Y:S01]  /*a540*/  @P2 FADD.FTZ R215, R221, R2 ;  /* 0x00000002ddd72221 */ /* 0x000fe20000010000 */
[----:B------:R-:W-:Y:S01]  /*a550*/  FMUL.FTZ R3, R219, R7 ;  /* 0x00000007db037220 */ /* 0x000fe20000410000 */
[----:B------:R-:W-:Y:S01]  /*a560*/  FFMA.FTZ R209, -R117, R217, R218 ;  /* 0x000000d975d17223 */ /* 0x000fe200000101da */
[----:B------:R-:W-:Y:S01]  /*a570*/  P2R R2, PR, RZ, 0x8 ;  /* 0x00000008ff027803 */ /* 0x000fe20000000000 */
[-C--:B------:R-:W-:Y:S01]  /*a580*/  FMUL.FTZ R217, R215, R9.reuse ;  /* 0x00000009d7d97220 */ /* 0x080fe20000410000 */
[----:B------:R-:W-:Y:S01]  /*a590*/  FFMA.FTZ R206, R214, R6, -R3 ;  /* 0x00000006d6ce7223 */ /* 0x000fe20000010803 */
[C---:B------:R-:W-:Y:S01]  /*a5a0*/  FMUL.FTZ R208, R216.reuse, R9 ;  /* 0x00000009d8d07220 */ /* 0x040fe20000410000 */
[CC--:B------:R-:W-:Y:S01]  /*a5b0*/  FMUL.FTZ R3, R219.reuse, R5.reuse ;  /* 0x00000005db037220 */ /* 0x0c0fe20000410000 */
[----:B------:R-:W-:Y:S01]  /*a5c0*/  FMUL.FTZ R2, R219, R4 ;  /* 0x00000004db027220 */ /* 0x000fe20000410000 */
[-C--:B------:R-:W-:Y:S01]  /*a5d0*/  FFMA.FTZ R217, R216, R8.reuse, R217 ;  /* 0x00000008d8d97223 */ /* 0x080fe200000100d9 */
[----:B------:R-:W-:Y:S01]  /*a5e0*/  FFMA.FTZ R208, R215, R8, -R208 ;  /* 0x00000008d7d07223 */ /* 0x000fe200000108d0 */
[C---:B------:R-:W-:Y:S01]  /*a5f0*/  FFMA.FTZ R4, R214.reuse, R4, -R3 ;  /* 0x00000004d6047223 */ /* 0x040fe20000010803 */
[----:B------:R-:W-:Y:S01]  /*a600*/  FFMA.FTZ R5, R214, R5, R2 ;  /* 0x00000005d6057223 */ /* 0x000fe20000010002 */
[C---:B------:R-:W-:Y:S01]  /*a610*/  FMUL.FTZ R3, R204.reuse, R207 ;  /* 0x000000cfcc037220 */ /* 0x040fe20000410000 */
[----:B------:R-:W-:Y:S01]  /*a620*/  FMUL.FTZ R2, R204, R139 ;  /* 0x0000008bcc027220 */ /* 0x000fe20000410000 */
[----:B------:R-:W-:Y:S01]  /*a630*/  FMUL.FTZ R6, R219, R6 ;  /* 0x00000006db067220 */ /* 0x000fe20000410000 */
[----:B------:R-:W-:Y:S01]  /*a640*/  FFMA.FTZ R205, R118, R205, R217 ;  /* 0x000000cd76cd7223 */ /* 0x000fe200000100d9 */
[----:B------:R-:W-:Y:S01]  /*a650*/  FADD.FTZ R203, R203, R208 ;  /* 0x000000d0cbcb7221 */ /* 0x000fe20000010000 */
[C---:B------:R-:W-:Y:S01]  /*a660*/  FFMA.FTZ R8, R202.reuse, R139, R3 ;  /* 0x0000008bca087223 */ /* 0x040fe20000010003 */
[----:B------:R-:W-:Y:S01]  /*a670*/  FFMA.FTZ R3, R202, R207, -R2 ;  /* 0x000000cfca037223 */ /* 0x000fe20000010802 */
[----:B------:R-:W-:Y:S01]  /*a680*/  FFMA.FTZ R7, R214, R7, R6 ;  /* 0x00000007d6077223 */ /* 0x000fe20000010006 */
[C---:B------:R-:W-:Y:S01]  /*a690*/  FMUL.FTZ R208, R204.reuse, R205 ;  /* 0x000000cdccd07220 */ /* 0x040fe20000410000 */
[----:B------:R-:W-:Y:S01]  /*a6a0*/  FMUL.FTZ R6, R204, R203 ;  /* 0x000000cbcc067220 */ /* 0x000fe20000410000 */
[----:B------:R-:W-:Y:S01]  /*a6b0*/  FFMA.FTZ R204, R84, R87, R3 ;  /* 0x0000005754cc7223 */ /* 0x000fe20000010003 */
[----:B------:R-:W-:Y:S01]  /*a6c0*/  FADD.FTZ R8, RZ, R8 ;  /* 0x00000008ff087221 */ /* 0x000fe20000010000 */
[C---:B------:R-:W-:Y:S01]  /*a6d0*/  FFMA.FTZ R3, R202.reuse, R203, -R208 ;  /* 0x000000cbca037223 */ /* 0x040fe200000108d0 */
[----:B------:R-:W-:Y:S01]  /*a6e0*/  FFMA.FTZ R2, R202, R205, R6 ;  /* 0x000000cdca027223 */ /* 0x000fe20000010006 */
[----:B---3--:R-:W-:Y:S01]  /*a6f0*/  FADD.FTZ R6, R213, R206 ;  /* 0x000000ced5067221 */ /* 0x008fe20000010000 */
[----:B------:R-:W-:Y:S01]  /*a700*/  FMUL.FTZ R202, R201, R8 ;  /* 0x00000008c9ca7220 */ /* 0x000fe20000410000 */
[----:B------:R-:W-:Y:S01]  /*a710*/  FADD.FTZ R198, R198, R3 ;  /* 0x00000003c6c67221 */ /* 0x000fe20000010000 */
[----:B------:R-:W-:Y:S01]  /*a720*/  FFMA.FTZ R200, R117, R200, R2 ;  /* 0x000000c875c87223 */ /* 0x000fe20000010002 */
[----:B0-----:R-:W-:Y:S01]  /*a730*/  FADD.FTZ R7, R212, R7 ;  /* 0x00000007d4077221 */ /* 0x001fe20000010000 */
[----:B------:R-:W-:Y:S01]  /*a740*/  FMUL.FTZ R201, R201, R204 ;  /* 0x000000ccc9c97220 */ /* 0x000fe20000410000 */
[C---:B------:R-:W-:Y:S01]  /*a750*/  FMUL.FTZ R2, R193.reuse, R198 ;  /* 0x000000c6c1027220 */ /* 0x040fe20000410000 */
[----:B------:R-:W-:Y:S01]  /*a760*/  FMUL.FTZ R3, R193, R200 ;  /* 0x000000c8c1037220 */ /* 0x000fe20000410000 */
[C---:B------:R-:W-:Y:S01]  /*a770*/  FFMA.FTZ R9, R199.reuse, R204, -R202 ;  /* 0x000000ccc7097223 */ /* 0x040fe200000108ca */
[----:B------:R-:W-:Y:S01]  /*a780*/  FFMA.FTZ R202, R199, R8, R201 ;  /* 0x00000008c7ca7223 */ /* 0x000fe200000100c9 */
[C---:B------:R-:W-:Y:S01]  /*a790*/  FFMA.FTZ R193, R195.reuse, R200, R2 ;  /* 0x000000c8c3c17223 */ /* 0x040fe20000010002 */
[----:B------:R0:W-:Y:S01]  /*a7a0*/  @!P3 STS.128 [UR32+0x2e10], R4 ;  /* 0x002e1004ff00b988 */ /* 0x0001e20008000c20 */
[----:B------:R-:W-:Y:S01]  /*a7b0*/  FFMA.FTZ R195, R195, R198, -R3 ;  /* 0x000000c6c3c37223 */ /* 0x000fe20000010803 */
[----:B------:R-:W-:Y:S01]  /*a7c0*/  UMOV UR32, UR42 ;  /* 0x0000002a00207c82 */ /* 0x000fe20008000000 */
[----:B------:R-:W-:Y:S01]  /*a7d0*/  LOP3.LUT R2, R119, UR33, RZ, 0xfc, !PT ;  /* 0x0000002177027c12 */ /* 0x000fe2000f8efcff */
[----:B------:R-:W-:Y:S01]  /*a7e0*/  FFMA.FTZ R197, R116, R197, R193 ;  /* 0x000000c574c57223 */ /* 0x000fe200000100c1 */
[----:B------:R-:W-:Y:S01]  /*a7f0*/  MOV R3, UR43 ;  /* 0x0000002b00037c02 */ /* 0x000fe20008000f00 */
[----:B------:R-:W-:Y:S01]  /*a800*/  HFMA2 R206, -RZ, RZ, 0, 7.8678131103515625e-06 ;  /* 0x00000084ffce7431 */ /* 0x000fe200000001ff */
[----:B------:R-:W-:Y:S01]  /*a810*/  MOV R201, UR38 ;  /* 0x0000002600c97c02 */ /* 0x000fe20008000f00 */
[C---:B------:R-:W-:Y:S01]  /*a820*/  FMUL.FTZ R217, R136.reuse, UR47 ;  /* 0x0000002f88d97c20 */ /* 0x040fe20008410000 */
[----:B------:R-:W-:Y:S01]  /*a830*/  MOV R199, UR32 ;  /* 0x0000002000c77c02 */ /* 0x000fe20008000f00 */
[----:B------:R-:W-:Y:S01]  /*a840*/  FMUL.FTZ R219, R136, UR46 ;  /* 0x0000002e88db7c20 */ /* 0x000fe20008410000 */
[----:B------:R-:W-:Y:S01]  /*a850*/  FFMA.FTZ R211, R117, R211, R220 ;  /* 0x000000d375d37223 */ /* 0x000fe200000100dc */
[----:B0-----:R-:W-:Y:S01]  /*a860*/  FADD.FTZ R7, R196, R195 ;  /* 0x000000c3c4077221 */ /* 0x001fe20000010000 */
[----:B------:R-:W-:Y:S01]  /*a870*/  IMAD.WIDE.U32 R4, R201, UR8, R2 ;  /* 0x00000008c9047c25 */ /* 0x000fe2000f8e0002 */
[----:B------:R-:W-:-:S03]  /*a880*/  LEA R6, R199, -R2, 0x1 ;  /* 0x80000002c7067211 */ /* 0x000fc600078e08ff */
[----:B------:R-:W-:Y:S01]  /*a890*/  FMUL.FTZ R3, R138, UR47 ;  /* 0x0000002f8a037c20 */ /* 0x000fe20008410000 */
[C---:B------:R-:W-:Y:S01]  /*a8a0*/  FMUL.FTZ R2, R186.reuse, R7 ;  /* 0x00000007ba027220 */ /* 0x040fe20000410000 */
[-C--:B------:R-:W-:Y:S01]  /*a8b0*/  FMUL.FTZ R186, R186, R197.reuse ;  /* 0x000000c5baba7220 */ /* 0x080fe20000410000 */
[----:B------:R-:W-:Y:S01]  /*a8c0*/  FMUL.FTZ R196, R137, UR47 ;  /* 0x0000002f89c47c20 */ /* 0x000fe20008410000 */
[----:B------:R-:W-:Y:S01]  /*a8d0*/  FFMA.FTZ R3, R148, UR46, -R3 ;  /* 0x0000002e94037c23 */ /* 0x000fe20008010803 */
[C---:B------:R-:W-:Y:S01]  /*a8e0*/  FFMA.FTZ R2, R187.reuse, R197, R2 ;  /* 0x000000c5bb027223 */ /* 0x040fe20000010002 */
[----:B------:R-:W-:Y:S01]  /*a8f0*/  FFMA.FTZ R193, R187, R7, -R186 ;  /* 0x00000007bbc17223 */ /* 0x000fe200000108ba */
[----:B------:R-:W-:Y:S01]  /*a900*/  FMUL.FTZ R195, R138, UR46 ;  /* 0x0000002e8ac37c20 */ /* 0x000fe20008410000 */
[----:B------:R-:W-:Y:S01]  /*a910*/  FMUL.FTZ R201, R0, R3 ;  /* 0x0000000300c97220 */ /* 0x000fe20000410000 */
[----:B------:R-:W-:Y:S01]  /*a920*/  FFMA.FTZ R3, R157, UR46, -R196 ;  /* 0x0000002e9d037c23 */ /* 0x000fe200080108c4 */
[----:B------:R-:W-:Y:S01]  /*a930*/  FADD.FTZ R193, R190, R193 ;  /* 0x000000c1bec17221 */ /* 0x000fe20000010000 */
[----:B------:R-:W-:Y:S01]  /*a940*/  FFMA.FTZ R187, R115, R194, R2 ;  /* 0x000000c273bb7223 */ /* 0x000fe20000010002 */
[----:B------:R-:W-:Y:S01]  /*a950*/  FMUL.FTZ R2, R137, UR46 ;  /* 0x0000002e89027c20 */ /* 0x000fe20008410000 */
[----:B------:R-:W-:Y:S01]  /*a960*/  FMUL.FTZ R215, R104, R3 ;  /* 0x0000000368d77220 */ /* 0x000fe20000410000 */
[C---:B------:R-:W-:Y:S01]  /*a970*/  FMUL.FTZ R3, R180.reuse, R193 ;  /* 0x000000c1b4037220 */ /* 0x040fe20000410000 */
[----:B------:R-:W-:Y:S01]  /*a980*/  FMUL.FTZ R180, R180, R187 ;  /* 0x000000bbb4b47220 */ /* 0x000fe20000410000 */
[----:B------:R-:W-:-:S02]  /*a990*/  IMAD R186, R119, R206, UR28 ;  /* 0x0000001c77ba7e24 */ /* 0x000fc4000f8e02ce */
[----:B------:R-:W-:Y:S01]  /*a9a0*/  FFMA.FTZ R195, R148, UR47, R195 ;  /* 0x0000002f94c37c23 */ /* 0x000fe200080100c3 */
[C---:B------:R-:W-:Y:S01]  /*a9b0*/  FFMA.FTZ R3, R182.reuse, R187, R3 ;  /* 0x000000bbb6037223 */ /* 0x040fe20000010003 */
[----:B------:R-:W-:Y:S01]  /*a9c0*/  FFMA.FTZ R199, R182, R193, -R180 ;  /* 0x000000c1b6c77223 */ /* 0x000fe200000108b4 */
[----:B------:R-:W-:Y:S01]  /*a9d0*/  FFMA.FTZ R213, R157, UR47, R2 ;  /* 0x0000002f9dd57c23 */ /* 0x000fe20008010002 */
[----:B------:R-:W-:Y:S01]  /*a9e0*/  FFMA.FTZ R2, R150, UR46, -R217 ;  /* 0x0000002e96027c23 */ /* 0x000fe200080108d9 */
[----:B------:R-:W-:Y:S01]  /*a9f0*/  FFMA.FTZ R191, R114, R191, R3 ;  /* 0x000000bf72bf7223 */ /* 0x000fe20000010003 */
[----:B------:R-:W-:Y:S01]  /*aa00*/  FADD.FTZ R199, R188, R199 ;  /* 0x000000c7bcc77221 */ /* 0x000fe20000010000 */
[----:B------:R-:W-:Y:S01]  /*aa10*/  FMUL.FTZ R195, R0, -R195 ;  /* 0x800000c300c37220 */ /* 0x000fe20000410000 */
[----:B------:R0:W-:Y:S01]  /*aa20*/  STS [R186+0x840], R201 ;  /* 0x000840c9ba007388 */ /* 0x0001e20000000800 */
[----:B------:R-:W-:Y:S01]  /*aa30*/  FMUL.FTZ R213, R104, -R213 ;  /* 0x800000d568d57220 */ /* 0x000fe20000410000 */
[C---:B------:R-:W-:Y:S01]  /*aa40*/  FMUL.FTZ R3, R174.reuse, R199 ;  /* 0x000000c7ae037220 */ /* 0x040fe20000410000 */
[----:B------:R-:W-:Y:S01]  /*aa50*/  FMUL.FTZ R174, R174, R191 ;  /* 0x000000bfaeae7220 */ /* 0x000fe20000410000 */
[----:B------:R1:W-:Y:S01]  /*aa60*/  STS [R186+0x844], R195 ;  /* 0x000844c3ba007388 */ /* 0x0003e20000000800 */
[----:B------:R-:W-:Y:S01]  /*aa70*/  FFMA.FTZ R148, R63, -R48, R148 ;  /* 0x800000303f947223 */ /* 0x000fe20000010094 */
[----:B------:R-:W-:Y:S01]  /*aa80*/  FFMA.FTZ R157, R64, -R49, R157 ;  /* 0x80000031409d7223 */ /* 0x000fe2000001009d */
[----:B------:R-:W-:Y:S01]  /*aa90*/  FFMA.FTZ R174, R176, R199, -R174 ;  /* 0x000000c7b0ae7223 */ /* 0x000fe200000108ae */
[----:B------:R2:W-:Y:S01]  /*aaa0*/  STS [R186+0x84c], R213 ;  /* 0x00084cd5ba007388 */ /* 0x0005e20000000800 */
[----:B------:R-:W-:Y:S01]  /*aab0*/  FFMA.FTZ R180, R150, UR47, R219 ;  /* 0x0000002f96b47c23 */ /* 0x000fe200080100db */
[----:B0-----:R-:W-:Y:S01]  /*aac0*/  FMUL.FTZ R201, R105, R2 ;  /* 0x0000000269c97220 */ /* 0x001fe20000410000 */
[----:B------:R-:W-:Y:S01]  /*aad0*/  FFMA.FTZ R2, R176, R191, R3 ;  /* 0x000000bfb0027223 */ /* 0x000fe20000010003 */
[----:B------:R-:W-:Y:S01]  /*aae0*/  FADD.FTZ R183, R183, R174 ;  /* 0x000000aeb7b77221 */ /* 0x000fe20000010000 */
[----:B------:R-:W-:Y:S01]  /*aaf0*/  FMUL.FTZ R176, R135, UR46 ;  /* 0x0000002e87b07c20 */ /* 0x000fe20008410000 */
[----:B------:R-:W-:Y:S01]  /*ab00*/  FFMA.FTZ R150, R65, -R50, R150 ;  /* 0x8000003241967223 */ /* 0x000fe20000010096 */
[----:B-1----:R-:W-:Y:S01]  /*ab10*/  FFMA.FTZ R195, R113, R192, R2 ;  /* 0x000000c071c37223 */ /* 0x002fe20000010002 */
[----:B------:R-:W-:Y:S01]  /*ab20*/  FMUL.FTZ R2, R135, UR47 ;  /* 0x0000002f87027c20 */ /* 0x000fe20008410000 */
[----:B------:R0:W-:Y:S01]  /*ab30*/  STS [R186+0x850], R201 ;  /* 0x000850c9ba007388 */ /* 0x0001e20000000800 */
[C---:B------:R-:W-:Y:S01]  /*ab40*/  FFMA.FTZ R217, R161.reuse, UR47, R176 ;  /* 0x0000002fa1d97c23 */ /* 0x040fe200080100b0 */
[C---:B------:R-:W-:Y:S01]  /*ab50*/  FMUL.FTZ R3, R168.reuse, R195 ;  /* 0x000000c3a8037220 */ /* 0x040fe20000410000 */
[----:B--2---:R-:W-:Y:S01]  /*ab60*/  FFMA.FTZ R213, R161, UR46, -R2 ;  /* 0x0000002ea1d57c23 */ /* 0x004fe20008010802 */
[----:B------:R-:W-:Y:S01]  /*ab70*/  FMUL.FTZ R168, R168, R183 ;  /* 0x000000b7a8a87220 */ /* 0x000fe20000410000 */
[----:B------:R-:W-:Y:S01]  /*ab80*/  FFMA.FTZ R161, R66, -R51, R161 ;  /* 0x8000003342a17223 */ /* 0x000fe200000100a1 */
[C---:B------:R-:W-:Y:S01]  /*ab90*/  FFMA.FTZ R2, R170.reuse, R183, -R3 ;  /* 0x000000b7aa027223 */ /* 0x040fe20000010803 */
[----:B------:R1:W-:Y:S01]  /*aba0*/  STS [R186+0x848], R215 ;  /* 0x000848d7ba007388 */ /* 0x0003e20000000800 */
[----:B------:R-:W-:Y:S01]  /*abb0*/  FFMA.FTZ R3, R170, R195, R168 ;  /* 0x000000c3aa037223 */ /* 0x000fe200000100a8 */
[----:B------:R-:W-:Y:S01]  /*abc0*/  FMUL.FTZ R182, R139, UR47 ;  /* 0x0000002f8bb67c20 */ /* 0x000fe20008410000 */
[----:B0-----:R-:W-:Y:S01]  /*abd0*/  FMUL.FTZ R201, R134, UR47 ;  /* 0x0000002f86c97c20 */ /* 0x001fe20008410000 */
[----:B------:R-:W-:Y:S01]  /*abe0*/  FADD.FTZ R170, R181, R2 ;  /* 0x00000002b5aa7221 */ /* 0x000fe20000010000 */
[----:B------:R-:W-:Y:S01]  /*abf0*/  FFMA.FTZ R168, R112, R185, R3 ;  /* 0x000000b970a87223 */ /* 0x000fe20000010003 */
[----:B------:R-:W-:Y:S01]  /*ac00*/  FMUL.FTZ R3, R134, UR46 ;  /* 0x0000002e86037c20 */ /* 0x000fe20008410000 */
[----:B------:R-:W-:Y:S01]  /*ac10*/  FFMA.FTZ R2, R154, UR46, -R201 ;  /* 0x0000002e9a027c23 */ /* 0x000fe200080108c9 */
[----:B------:R-:W-:Y:S01]  /*ac20*/  FFMA.FTZ R182, R207, UR46, -R182 ;  /* 0x0000002ecfb67c23 */ /* 0x000fe200080108b6 */
[----:B------:R-:W-:Y:S01]  /*ac30*/  FMUL.FTZ R213, R106, R213 ;  /* 0x000000d56ad57220 */ /* 0x000fe20000410000 */
[----:B------:R-:W-:Y:S01]  /*ac40*/  FFMA.FTZ R174, R154, UR47, R3 ;  /* 0x0000002f9aae7c23 */ /* 0x000fe20008010003 */
[----:B------:R-:W-:Y:S01]  /*ac50*/  FMUL.FTZ R181, R107, R2 ;  /* 0x000000026bb57220 */ /* 0x000fe20000410000 */
[C---:B------:R-:W-:Y:S01]  /*ac60*/  FMUL.FTZ R2, R171.reuse, R170 ;  /* 0x000000aaab027220 */ /* 0x040fe20000410000 */
[----:B------:R-:W-:Y:S01]  /*ac70*/  FMUL.FTZ R171, R171, R168 ;  /* 0x000000a8abab7220 */ /* 0x000fe20000410000 */
[----:B------:R-:W-:Y:S01]  /*ac80*/  FMUL.FTZ R185, R107, -R174 ;  /* 0x800000ae6bb97220 */ /* 0x000fe20000410000 */
[----:B------:R-:W-:Y:S01]  /*ac90*/  FFMA.FTZ R154, R67, -R52, R154 ;  /* 0x80000034439a7223 */ /* 0x000fe2000001009a */
[C---:B------:R-:W-:Y:S01]  /*aca0*/  FFMA.FTZ R2, R173.reuse, R168, R2 ;  /* 0x000000a8ad027223 */ /* 0x040fe20000010002 */
[----:B------:R-:W-:Y:S01]  /*acb0*/  FFMA.FTZ R173, R173, R170, -R171 ;  /* 0x000000aaadad7223 */ /* 0x000fe200000108ab */
[----:B------:R0:W-:Y:S01]  /*acc0*/  STS [R186+0x860], R181 ;  /* 0x000860b5ba007388 */ /* 0x0001e20000000800 */
[----:B-1----:R-:W-:Y:S01]  /*acd0*/  FMUL.FTZ R215, R105, -R180 ;  /* 0x800000b469d77220 */ /* 0x002fe20000410000 */
[----:B------:R-:W-:Y:S01]  /*ace0*/  FFMA.FTZ R171, R111, R184, R2 ;  /* 0x000000b86fab7223 */ /* 0x000fe20000010002 */
[----:B------:R-:W-:Y:S01]  /*acf0*/  FADD.FTZ R173, R172, R173 ;  /* 0x000000adacad7221 */ /* 0x000fe20000010000 */
[C---:B------:R-:W-:Y:S01]  /*ad00*/  FMUL.FTZ R2, R133.reuse, UR47 ;  /* 0x0000002f85027c20 */ /* 0x040fe20008410000 */
[----:B------:R-:W-:Y:S01]  /*ad10*/  FMUL.FTZ R172, R133, UR46 ;  /* 0x0000002e85ac7c20 */ /* 0x000fe20008410000 */
[----:B------:R1:W-:Y:S01]  /*ad20*/  STS [R186+0x864], R185 ;  /* 0x000864b9ba007388 */ /* 0x0003e20000000800 */
[C---:B------:R-:W-:Y:S01]  /*ad30*/  FMUL.FTZ R3, R144.reuse, R173 ;  /* 0x000000ad90037220 */ /* 0x040fe20000410000 */
[-C--:B------:R-:W-:Y:S01]  /*ad40*/  FMUL.FTZ R144, R144, R171.reuse ;  /* 0x000000ab90907220 */ /* 0x080fe20000410000 */
[C---:B------:R-:W-:Y:S01]  /*ad50*/  FFMA.FTZ R201, R163.reuse, UR46, -R2 ;  /* 0x0000002ea3c97c23 */ /* 0x040fe20008010802 */
[----:B0-----:R-:W-:Y:S01]  /*ad60*/  FFMA.FTZ R181, R163, UR47, R172 ;  /* 0x0000002fa3b57c23 */ /* 0x001fe200080100ac */
[C---:B------:R-:W-:Y:S01]  /*ad70*/  FFMA.FTZ R3, R146.reuse, R171, R3 ;  /* 0x000000ab92037223 */ /* 0x040fe20000010003 */
[----:B------:R-:W-:Y:S01]  /*ad80*/  FFMA.FTZ R146, R146, R173, -R144 ;  /* 0x000000ad92927223 */ /* 0x000fe20000010890 */
[----:B------:R-:W-:Y:S01]  /*ad90*/  FFMA.FTZ R163, R70, -R53, R163 ;  /* 0x8000003546a37223 */ /* 0x000fe200000100a3 */
[----:B------:R-:W-:Y:S01]  /*ada0*/  FMUL.FTZ R181, R108, -R181 ;  /* 0x800000b56cb57220 */ /* 0x000fe20000410000 */
[----:B------:R-:W-:Y:S01]  /*adb0*/  FFMA.FTZ R144, R110, R179, R3 ;  /* 0x000000b36e907223 */ /* 0x000fe20000010003 */
[----:B------:R-:W-:Y:S01]  /*adc0*/  FADD.FTZ R146, R189, R146 ;  /* 0x00000092bd927221 */ /* 0x000fe20000010000 */
[----:B------:R-:W-:Y:S01]  /*add0*/  MOV R189, UR39 ;  /* 0x0000002700bd7c02 */ /* 0x000fe20008000f00 */
[----:B------:R-:W-:Y:S01]  /*ade0*/  FMUL.FTZ R3, R132, UR47 ;  /* 0x0000002f84037c20 */ /* 0x000fe20008410000 */
[----:B-1----:R-:W-:Y:S01]  /*adf0*/  FMUL.FTZ R185, R130, UR47 ;  /* 0x0000002f82b97c20 */ /* 0x002fe20008410000 */
[C---:B------:R-:W-:Y:S01]  /*ae00*/  FMUL.FTZ R2, R147.reuse, R146 ;  /* 0x0000009293027220 */ /* 0x040fe20000410000 */
[----:B------:R-:W-:Y:S01]  /*ae10*/  FMUL.FTZ R147, R147, R144 ;  /* 0x0000009093937220 */ /* 0x000fe20000410000 */
[----:B------:R-:W-:-:S02]  /*ae20*/  IMAD R5, R189, UR8, R5 ;  /* 0x00000008bd057c24 */ /* 0x000fc4000f8e0205 */
[----:B------:R-:W-:Y:S01]  /*ae30*/  FFMA.FTZ R174, R156, UR46, -R3 ;  /* 0x0000002e9cae7c23 */ /* 0x000fe20008010803 */
[C---:B------:R-:W-:Y:S01]  /*ae40*/  FFMA.FTZ R172, R149.reuse, R144, R2 ;  /* 0x0000009095ac7223 */ /* 0x040fe20000010002 */
[C---:B------:R-:W-:Y:S01]  /*ae50*/  LEA R2, P2, R4.reuse, UR9, 0x2 ;  /* 0x0000000904027c11 */ /* 0x040fe2000f8410ff */
[----:B------:R-:W-:Y:S01]  /*ae60*/  FFMA.FTZ R147, R149, R146, -R147 ;  /* 0x0000009295937223 */ /* 0x000fe20000010893 */
[C---:B------:R-:W-:Y:S01]  /*ae70*/  FMUL.FTZ R149, R109.reuse, R174 ;  /* 0x000000ae6d957220 */ /* 0x040fe20000410000 */
[----:B------:R-:W-:Y:S01]  /*ae80*/  FFMA.FTZ R164, R109, R164, R172 ;  /* 0x000000a46da47223 */ /* 0x000fe200000100ac */
[----:B------:R-:W-:Y:S01]  /*ae90*/  LEA.HI.X R3, R4, UR10, R5, 0x2, P2 ;  /* 0x0000000a04037c11 */ /* 0x000fe200090f1405 */
[----:B------:R-:W-:Y:S01]  /*aea0*/  FADD.FTZ R5, R178, R147 ;  /* 0x00000093b2057221 */ /* 0x000fe20000010000 */
[----:B------:R-:W-:Y:S01]  /*aeb0*/  FMUL.FTZ R172, R126, UR46 ;  /* 0x0000002e7eac7c20 */ /* 0x000fe20008410000 */
[CC--:B------:R-:W-:Y:S01]  /*aec0*/  FMUL.FTZ R4, R11.reuse, R164.reuse ;  /* 0x000000a40b047220 */ /* 0x0c0fe20000410000 */
[----:B------:R0:W-:Y:S01]  /*aed0*/  STS [R186+0x870], R149 ;  /* 0x00087095ba007388 */ /* 0x0001e20000000800 */
[-C--:B------:R-:W-:Y:S01]  /*aee0*/  FMUL.FTZ R147, R11, R5.reuse ;  /* 0x000000050b937220 */ /* 0x080fe20000410000 */
[----:B------:R-:W-:Y:S01]  /*aef0*/  FMUL.FTZ R11, R131, UR47 ;  /* 0x0000002f830b7c20 */ /* 0x000fe20008410000 */
[C---:B------:R-:W-:Y:S01]  /*af00*/  FFMA.FTZ R4, R12.reuse, R5, -R4 ;  /* 0x000000050c047223 */ /* 0x040fe20000010804 */
[----:B------:R-:W-:Y:S01]  /*af10*/  FFMA.FTZ R172, R169, UR47, R172 ;  /* 0x0000002fa9ac7c23 */ /* 0x000fe200080100ac */
[----:B------:R-:W-:Y:S01]  /*af20*/  FFMA.FTZ R147, R12, R164, R147 ;  /* 0x000000a40c937223 */ /* 0x000fe20000010093 */
[----:B------:R-:W-:Y:S01]  /*af30*/  FFMA.FTZ R11, R158, UR46, -R11 ;  /* 0x0000002e9e0b7c23 */ /* 0x000fe2000801080b */
[----:B------:R-:W-:Y:S01]  /*af40*/  FADD.FTZ R4, R177, R4 ;  /* 0x00000004b1047221 */ /* 0x000fe20000010000 */
[----:B------:R-:W-:Y:S01]  /*af50*/  FFMA.FTZ R12, R160, UR46, -R185 ;  /* 0x0000002ea00c7c23 */ /* 0x000fe200080108b9 */
[----:B------:R-:W-:Y:S01]  /*af60*/  FFMA.FTZ R151, R108, R151, R147 ;  /* 0x000000976c977223 */ /* 0x000fe20000010093 */
[----:B0-----:R-:W-:Y:S01]  /*af70*/  FMUL.FTZ R149, R110, R11 ;  /* 0x0000000b6e957220 */ /* 0x001fe20000410000 */
[----:B------:R-:W-:Y:S01]  /*af80*/  FMUL.FTZ R11, R13, R4 ;  /* 0x000000040d0b7220 */ /* 0x000fe20000410000 */
[----:B------:R-:W-:Y:S01]  /*af90*/  FMUL.FTZ R177, R111, R12 ;  /* 0x0000000c6fb17220 */ /* 0x000fe20000410000 */
[-C--:B------:R-:W-:Y:S01]  /*afa0*/  FMUL.FTZ R13, R13, R151.reuse ;  /* 0x000000970d0d7220 */ /* 0x080fe20000410000 */
[----:B------:R-:W-:Y:S01]  /*afb0*/  FMUL.FTZ R147, R130, UR46 ;  /* 0x0000002e82937c20 */ /* 0x000fe20008410000 */
[C---:B------:R-:W-:Y:S01]  /*afc0*/  FFMA.FTZ R12, R14.reuse, R151, R11 ;  /* 0x000000970e0c7223 */ /* 0x040fe2000001000b */
[----:B------:R0:W-:Y:S01]  /*afd0*/  STS [R186+0x878], R149 ;  /* 0x00087895ba007388 */ /* 0x0001e20000000800 */
[----:B------:R-:W-:Y:S01]  /*afe0*/  FFMA.FTZ R11, R14, R4, -R13 ;  /* 0x000000040e0b7223 */ /* 0x000fe2000001080d */
[----:B------:R-:W-:Y:S01]  /*aff0*/  FMUL.FTZ R13, R129, UR47 ;  /* 0x0000002f810d7c20 */ /* 0x000fe20008410000 */
[----:B------:R-:W-:Y:S01]  /*b000*/  FFMA.FTZ R140, R107, R140, R12 ;  /* 0x0000008c6b8c7223 */ /* 0x000fe2000001000c */
[----:B------:R-:W-:Y:S01]  /*b010*/  FFMA.FTZ R14, R160, UR47, R147 ;  /* 0x0000002fa00e7c23 */ /* 0x000fe20008010093 */
[----:B------:R-:W-:Y:S01]  /*b020*/  FADD.FTZ R11, R166, R11 ;  /* 0x0000000ba60b7221 */ /* 0x000fe20000010000 */
[C---:B------:R-:W-:Y:S01]  /*b030*/  FMUL.FTZ R166, R128.reuse, UR46 ;  /* 0x0000002e80a67c20 */ /* 0x040fe20008410000 */
[----:B------:R-:W-:Y:S01]  /*b040*/  FMUL.FTZ R12, R15, R140 ;  /* 0x0000008c0f0c7220 */ /* 0x000fe20000410000 */
[----:B------:R-:W-:Y:S01]  /*b050*/  FMUL.FTZ R147, R111, -R14 ;  /* 0x8000000e6f937220 */ /* 0x000fe20000410000 */
[----:B------:R-:W-:Y:S01]  /*b060*/  FMUL.FTZ R14, R128, UR47 ;  /* 0x0000002f800e7c20 */ /* 0x000fe20008410000 */
[----:B0-----:R-:W-:Y:S01]  /*b070*/  FFMA.FTZ R149, R162, UR46, -R13 ;  /* 0x0000002ea2957c23 */ /* 0x001fe2000801080d */
[-C--:B------:R-:W-:Y:S01]  /*b080*/  FMUL.FTZ R13, R15, R11.reuse ;  /* 0x0000000b0f0d7220 */ /* 0x080fe20000410000 */
[----:B------:R-:W-:Y:S01]  /*b090*/  FFMA.FTZ R12, R16, R11, -R12 ;  /* 0x0000000b100c7223 */ /* 0x000fe2000001080c */
[----:B------:R-:W-:Y:S01]  /*b0a0*/  FFMA.FTZ R166, R165, UR47, R166 ;  /* 0x0000002fa5a67c23 */ /* 0x000fe200080100a6 */
[----:B------:R-:W-:Y:S01]  /*b0b0*/  FMUL.FTZ R149, R112, R149 ;  /* 0x0000009570957220 */ /* 0x000fe20000410000 */
[----:B------:R-:W-:Y:S01]  /*b0c0*/  FFMA.FTZ R13, R16, R140, R13 ;  /* 0x0000008c100d7223 */ /* 0x000fe2000001000d */
[----:B------:R-:W-:Y:S01]  /*b0d0*/  FADD.FTZ R12, R175, R12 ;  /* 0x0000000caf0c7221 */ /* 0x000fe20000010000 */
[----:B------:R-:W-:Y:S01]  /*b0e0*/  FFMA.FTZ R16, R165, UR46, -R14 ;  /* 0x0000002ea5107c23 */ /* 0x000fe2000801080e */
[----:B------:R0:W-:Y:S01]  /*b0f0*/  STS [R186+0x884], R147 ;  /* 0x00088493ba007388 */ /* 0x0001e20000000800 */
[----:B------:R-:W-:Y:S01]  /*b100*/  FFMA.FTZ R143, R106, R143, R13 ;  /* 0x0000008f6a8f7223 */ /* 0x000fe2000001000d */
[CC--:B------:R-:W-:Y:S01]  /*b110*/  FMUL.FTZ R13, R17.reuse, R12.reuse ;  /* 0x0000000c110d7220 */ /* 0x0c0fe20000410000 */
[----:B------:R-:W-:Y:S01]  /*b120*/  FMUL.FTZ R179, R132, UR46 ;  /* 0x0000002e84b37c20 */ /* 0x000fe20008410000 */
[----:B------:R1:W-:Y:S01]  /*b130*/  STS [R186+0x888], R149 ;  /* 0x00088895ba007388 */ /* 0x0003e20000000800 */
[-C--:B------:R-:W-:Y:S01]  /*b140*/  FMUL.FTZ R17, R17, R143.reuse ;  /* 0x0000008f11117220 */ /* 0x080fe20000410000 */
[----:B------:R-:W-:Y:S01]  /*b150*/  FFMA.FTZ R14, R120, R143, R13 ;  /* 0x0000008f780e7223 */ /* 0x000fe2000001000d */
[----:B------:R-:W-:Y:S01]  /*b160*/  FFMA.FTZ R176, R156, UR47, R179 ;  /* 0x0000002f9cb07c23 */ /* 0x000fe200080100b3 */
[----:B------:R-:W-:Y:S01]  /*b170*/  FMUL.FTZ R174, R12, R51 ;  /* 0x000000330cae7220 */ /* 0x000fe20000410000 */
[----:B------:R-:W-:Y:S01]  /*b180*/  FFMA.FTZ R13, R120, R12, -R17 ;  /* 0x0000000c780d7223 */ /* 0x000fe20000010811 */
[----:B------:R-:W-:Y:S01]  /*b190*/  FMUL.FTZ R120, R127, UR47 ;  /* 0x0000002f7f787c20 */ /* 0x000fe20008410000 */
[----:B------:R-:W-:Y:S01]  /*b1a0*/  FFMA.FTZ R142, R105, R142, R14 ;  /* 0x0000008e698e7223 */ /* 0x000fe2000001000e */
[----:B------:R-:W-:Y:S01]  /*b1b0*/  FMUL.FTZ R17, R113, R16 ;  /* 0x0000001071117220 */ /* 0x000fe20000410000 */
[----:B------:R-:W-:Y:S01]  /*b1c0*/  FADD.FTZ R13, R152, R13 ;  /* 0x0000000d980d7221 */ /* 0x000fe20000010000 */
[----:B------:R-:W-:Y:S01]  /*b1d0*/  FFMA.FTZ R15, R167, UR46, -R120 ;  /* 0x0000002ea70f7c23 */ /* 0x000fe20008010878 */
[----:B------:R-:W-:Y:S01]  /*b1e0*/  FMUL.FTZ R120, R104, -R159 ;  /* 0x8000009f68787220 */ /* 0x000fe20000410000 */
[----:B------:R-:W-:Y:S01]  /*b1f0*/  FMUL.FTZ R16, R127, UR46 ;  /* 0x0000002e7f107c20 */ /* 0x000fe20008410000 */
[----:B0-----:R-:W-:Y:S01]  /*b200*/  FMUL.FTZ R147, R113, -R166 ;  /* 0x800000a671937220 */ /* 0x001fe20000410000 */
[----:B-1----:R-:W-:Y:S01]  /*b210*/  FMUL.FTZ R149, R114, R15 ;  /* 0x0000000f72957220 */ /* 0x002fe20000410000 */
[C---:B------:R-:W-:Y:S01]  /*b220*/  FMUL.FTZ R15, R121.reuse, R142 ;  /* 0x0000008e790f7220 */ /* 0x040fe20000410000 */
[-C--:B------:R-:W-:Y:S01]  /*b230*/  FMUL.FTZ R121, R121, R13.reuse ;  /* 0x0000000d79797220 */ /* 0x080fe20000410000 */
[----:B------:R-:W-:Y:S01]  /*b240*/  STS [R186+0x890], R17 ;  /* 0x00089011ba007388 */ /* 0x000fe20000000800 */
[----:B------:R-:W-:Y:S01]  /*b250*/  FMUL.FTZ R179, R109, -R176 ;  /* 0x800000b06db37220 */ /* 0x000fe20000410000 */
[C---:B------:R-:W-:Y:S01]  /*b260*/  FFMA.FTZ R15, R122.reuse, R13, -R15 ;  /* 0x0000000d7a0f7223 */ /* 0x040fe2000001080f */
[----:B------:R-:W-:Y:S01]  /*b270*/  FFMA.FTZ R121, R122, R142, R121 ;  /* 0x0000008e7a797223 */ /* 0x000fe20000010079 */
[----:B------:R-:W-:Y:S01]  /*b280*/  FMUL.FTZ R122, R126, UR47 ;  /* 0x0000002f7e7a7c20 */ /* 0x000fe20008410000 */
[----:B------:R0:W-:Y:S01]  /*b290*/  STS [R186+0x894], R147 ;  /* 0x00089493ba007388 */ /* 0x0001e20000000800 */
[----:B------:R-:W-:Y:S01]  /*b2a0*/  FADD.FTZ R120, R120, R15 ;  /* 0x0000000f78787221 */ /* 0x000fe20000010000 */
[----:B------:R-:W-:Y:S01]  /*b2b0*/  FFMA.FTZ R15, R167, UR47, R16 ;  /* 0x0000002fa70f7c23 */ /* 0x000fe20008010010 */
[----:B------:R-:W-:Y:S01]  /*b2c0*/  FFMA.FTZ R14, R104, R141, R121 ;  /* 0x0000008d680e7223 */ /* 0x000fe20000010079 */
[----:B------:R-:W-:Y:S01]  /*b2d0*/  FFMA.FTZ R122, R169, UR46, -R122 ;  /* 0x0000002ea97a7c23 */ /* 0x000fe2000801087a */
[C---:B------:R-:W-:Y:S01]  /*b2e0*/  FMUL.FTZ R16, R123.reuse, R120 ;  /* 0x000000787b107220 */ /* 0x040fe20000410000 */
[----:B------:R-:W-:Y:S01]  /*b2f0*/  FMUL.FTZ R141, R114, -R15 ;  /* 0x8000000f728d7220 */ /* 0x000fe20000410000 */
[----:B------:R-:W-:Y:S01]  /*b300*/  FMUL.FTZ R123, R123, R14 ;  /* 0x0000000e7b7b7220 */ /* 0x000fe20000410000 */
[----:B------:R-:W-:Y:S01]  /*b310*/  FMUL.FTZ R176, R135, R174 ;  /* 0x000000ae87b07220 */ /* 0x000fe20000410000 */
[C---:B------:R-:W-:Y:S01]  /*b320*/  FFMA.FTZ R15, R125.reuse, R14, R16 ;  /* 0x0000000e7d0f7223 */ /* 0x040fe20000010010 */
[C---:B------:R-:W-:Y:S01]  /*b330*/  FMUL.FTZ R16, R0.reuse, -R155 ;  /* 0x8000009b00107220 */ /* 0x040fe20000410000 */
[----:B------:R-:W-:Y:S01]  /*b340*/  FFMA.FTZ R121, R125, R120, -R123 ;  /* 0x000000787d797223 */ /* 0x000fe2000001087b */
[----:B0-----:R-:W-:Y:S01]  /*b350*/  FMUL.FTZ R147, R115, R122 ;  /* 0x0000007a73937220 */ /* 0x001fe20000410000 */
[----:B------:R-:W-:Y:S01]  /*b360*/  FFMA.FTZ R153, R0, R153, R15 ;  /* 0x0000009900997223 */ /* 0x000fe2000001000f */
[-C--:B------:R-:W-:Y:S01]  /*b370*/  FMUL.FTZ R122, R120, R49.reuse ;  /* 0x00000031787a7220 */ /* 0x080fe20000410000 */
[----:B------:R-:W-:Y:S01]  /*b380*/  FADD.FTZ R121, R16, R121 ;  /* 0x0000007910797221 */ /* 0x000fe20000010000 */
[----:B------:R-:W-:Y:S01]  /*b390*/  FMUL.FTZ R16, R14, R49 ;  /* 0x000000310e107220 */ /* 0x000fe20000410000 */
[-C--:B------:R-:W-:Y:S01]  /*b3a0*/  FMUL.FTZ R15, R153, R48.reuse ;  /* 0x00000030990f7220 */ /* 0x080fe20000410000 */
[----:B------:R0:W-:Y:S01]  /*b3b0*/  STS [R186+0x89c], R141 ;  /* 0x00089c8dba007388 */ /* 0x0001e20000000800 */
[----:B------:R-:W-:Y:S01]  /*b3c0*/  FMUL.FTZ R17, R121, R48 ;  /* 0x0000003079117220 */ /* 0x000fe20000410000 */
[----:B------:R-:W-:Y:S01]  /*b3d0*/  FMUL.FTZ R152, R137, R16 ;  /* 0x0000001089987220 */ /* 0x000fe20000410000 */
[----:B------:R-:W-:Y:S01]  /*b3e0*/  FMUL.FTZ R123, R138, R15 ;  /* 0x0000000f8a7b7220 */ /* 0x000fe20000410000 */
[----:B------:R1:W-:Y:S01]  /*b3f0*/  STS [R186+0x8a0], R147 ;  /* 0x0008a093ba007388 */ /* 0x0003e20000000800 */
[----:B------:R-:W-:Y:S01]  /*b400*/  FMUL.FTZ R155, R115, -R172 ;  /* 0x800000ac739b7220 */ /* 0x000fe20000410000 */
[-C--:B------:R-:W-:Y:S01]  /*b410*/  FFMA.FTZ R166, R157, R122.reuse, -R152 ;  /* 0x0000007a9da67223 */ /* 0x080fe20000010898 */
[-C--:B------:R-:W-:Y:S01]  /*b420*/  FFMA.FTZ R123, R148, R17.reuse, -R123 ;  /* 0x00000011947b7223 */ /* 0x080fe2000001087b */
[----:B------:R-:W-:Y:S01]  /*b430*/  FMUL.FTZ R17, R138, R17 ;  /* 0x000000118a117220 */ /* 0x000fe20000410000 */
[----:B------:R-:W-:Y:S01]  /*b440*/  FMUL.FTZ R152, R137, R122 ;  /* 0x0000007a89987220 */ /* 0x000fe20000410000 */
[-C--:B0-----:R-:W-:Y:S01]  /*b450*/  FMUL.FTZ R141, R13, R50.reuse ;  /* 0x000000320d8d7220 */ /* 0x081fe20000410000 */
[----:B------:R-:W-:Y:S01]  /*b460*/  FADD.FTZ R123, RZ, R123 ;  /* 0x0000007bff7b7221 */ /* 0x000fe20000010000 */
[----:B------:R-:W-:Y:S01]  /*b470*/  FFMA.FTZ R122, R148, R15, R17 ;  /* 0x0000000f947a7223 */ /* 0x000fe20000010011 */
[----:B------:R-:W-:Y:S01]  /*b480*/  FMUL.FTZ R17, R142, R50 ;  /* 0x000000328e117220 */ /* 0x000fe20000410000 */
[----:B------:R-:W-:Y:S01]  /*b490*/  FFMA.FTZ R125, R157, R16, R152 ;  /* 0x000000109d7d7223 */ /* 0x000fe20000010098 */
[----:B------:R-:W-:Y:S01]  /*b4a0*/  FADD.FTZ R123, R123, R166 ;  /* 0x000000a67b7b7221 */ /* 0x000fe20000010000 */
[----:B------:R-:W-:Y:S01]  /*b4b0*/  FADD.FTZ R122, RZ, R122 ;  /* 0x0000007aff7a7221 */ /* 0x000fe20000010000 */
[----:B-1----:R-:W-:Y:S01]  /*b4c0*/  FMUL.FTZ R147, R136, R17 ;  /* 0x0000001188937220 */ /* 0x002fe20000410000 */
[----:B------:R0:W-:Y:S01]  /*b4d0*/  STS [R186+0x898], R149 ;  /* 0x00089895ba007388 */ /* 0x0001e20000000800 */
[----:B------:R-:W-:Y:S01]  /*b4e0*/  FFMA.FTZ R156, R69, -R58, R156 ;  /* 0x8000003a459c7223 */ /* 0x000fe2000001009c */
[----:B------:R-:W-:Y:S01]  /*b4f0*/  FADD.FTZ R125, R122, R125 ;  /* 0x0000007d7a7d7221 */ /* 0x000fe20000010000 */
        /* <DEDUP_REMOVED lines=8> */
[----:B0-----:R-:W-:Y:S01]  /*b580*/  FMUL.FTZ R149, R134, R147 ;  /* 0x0000009386957220 */ /* 0x001fe20000410000 */
[----:B------:R-:W-:Y:S01]  /*b590*/  FADD.FTZ R125, R125, R152 ;  /* 0x000000987d7d7221 */ /* 0x000fe20000010000 */
[----:B------:R-:W-:Y:S01]  /*b5a0*/  FMUL.FTZ R141, R135, R122 ;  /* 0x0000007a878d7220 */ /* 0x000fe20000410000 */
[----:B------:R-:W-:Y:S01]  /*b5b0*/  FMUL.FTZ R152, R151, R53 ;  /* 0x0000003597987220 */ /* 0x000fe20000410000 */
[-C--:B------:R-:W-:Y:S01]  /*b5c0*/  FFMA.FTZ R166, R154, R123.reuse, R149 ;  /* 0x0000007b9aa67223 */ /* 0x080fe20000010095 */
[----:B------:R-:W-:Y:S01]  /*b5d0*/  FADD.FTZ R125, R125, R176 ;  /* 0x000000b07d7d7221 */ /* 0x000fe20000010000 */
[----:B------:R-:W-:Y:S01]  /*b5e0*/  FFMA.FTZ R141, R161, R174, -R141 ;  /* 0x000000aea18d7223 */ /* 0x000fe2000001088d */
[----:B------:R-:W-:Y:S01]  /*b5f0*/  FMUL.FTZ R174, R134, R123 ;  /* 0x0000007b86ae7220 */ /* 0x000fe20000410000 */
[----:B------:R-:W-:Y:S01]  /*b600*/  FMUL.FTZ R176, R4, R53 ;  /* 0x0000003504b07220 */ /* 0x000fe20000410000 */
[----:B------:R-:W-:Y:S01]  /*b610*/  FADD.FTZ R166, R125, R166 ;  /* 0x000000a67da67221 */ /* 0x000fe20000010000 */
[----:B------:R-:W-:Y:S01]  /*b620*/  FMUL.FTZ R178, R133, R152 ;  /* 0x0000009885b27220 */ /* 0x000fe20000410000 */
[----:B------:R-:W-:Y:S01]  /*b630*/  FMUL.FTZ R125, R164, R58 ;  /* 0x0000003aa47d7220 */ /* 0x000fe20000410000 */
[----:B------:R0:W-:Y:S01]  /*b640*/  STS [R186+0x8a4], R155 ;  /* 0x0008a49bba007388 */ /* 0x0001e20000000800 */
[----:B------:R-:W-:Y:S01]  /*b650*/  FFMA.FTZ R174, R154, R147, -R174 ;  /* 0x000000939aae7223 */ /* 0x000fe200000108ae */
[----:B------:R-:W-:Y:S01]  /*b660*/  FADD.FTZ R141, R172, R141 ;  /* 0x0000008dac8d7221 */ /* 0x000fe20000010000 */
[----:B------:R-:W-:Y:S01]  /*b670*/  FFMA.FTZ R178, R163, R176, -R178 ;  /* 0x000000b0a3b27223 */ /* 0x000fe200000108b2 */
[----:B------:R-:W-:Y:S01]  /*b680*/  FMUL.FTZ R149, R5, R58 ;  /* 0x0000003a05957220 */ /* 0x000fe20000410000 */
[----:B------:R-:W-:Y:S01]  /*b690*/  FMUL.FTZ R176, R133, R176 ;  /* 0x000000b085b07220 */ /* 0x000fe20000410000 */
[----:B------:R-:W-:Y:S01]  /*b6a0*/  FADD.FTZ R141, R141, R174 ;  /* 0x000000ae8d8d7221 */ /* 0x000fe20000010000 */
[----:B------:R1:W-:Y:S01]  /*b6b0*/  STS [R186+0x86c], R181 ;  /* 0x00086cb5ba007388 */ /* 0x0003e20000000800 */
[----:B------:R-:W-:Y:S01]  /*b6c0*/  FMUL.FTZ R159, R124, UR47 ;  /* 0x0000002f7c9f7c20 */ /* 0x000fe20008410000 */
[----:B------:R-:W-:Y:S01]  /*b6d0*/  FFMA.FTZ R147, R163, R152, R176 ;  /* 0x00000098a3937223 */ /* 0x000fe200000100b0 */
[----:B0-----:R-:W-:Y:S01]  /*b6e0*/  FMUL.FTZ R155, R132, R125 ;  /* 0x0000007d849b7220 */ /* 0x001fe20000410000 */
[----:B------:R-:W-:Y:S01]  /*b6f0*/  FADD.FTZ R141, R141, R178 ;  /* 0x000000b28d8d7221 */ /* 0x000fe20000010000 */
[----:B------:R-:W-:Y:S01]  /*b700*/  FFMA.FTZ R159, R210, UR46, -R159 ;  /* 0x0000002ed29f7c23 */ /* 0x000fe2000801089f */
[----:B------:R-:W-:Y:S01]  /*b710*/  FADD.FTZ R147, R166, R147 ;  /* 0x00000093a6937221 */ /* 0x000fe20000010000 */
[-C--:B------:R-:W-:Y:S01]  /*b720*/  FFMA.FTZ R174, R156, R149.reuse, -R155 ;  /* 0x000000959cae7223 */ /* 0x080fe2000001089b */
[----:B------:R-:W-:Y:S01]  /*b730*/  FMUL.FTZ R149, R132, R149 ;  /* 0x0000009584957220 */ /* 0x000fe20000410000 */
[-C--:B------:R-:W-:Y:S01]  /*b740*/  FMUL.FTZ R155, R146, R62.reuse ;  /* 0x0000003e929b7220 */ /* 0x080fe20000410000 */
[C---:B-1----:R-:W-:Y:S01]  /*b750*/  FMUL.FTZ R181, R131.reuse, UR46 ;  /* 0x0000002e83b57c20 */ /* 0x042fe20008410000 */
[-C--:B------:R-:W-:Y:S01]  /*b760*/  FMUL.FTZ R166, R144, R62.reuse ;  /* 0x0000003e90a67220 */ /* 0x080fe20000410000 */
[----:B------:R-:W-:Y:S01]  /*b770*/  FFMA.FTZ R172, R156, R125, R149 ;  /* 0x0000007d9cac7223 */ /* 0x000fe20000010095 */
[----:B------:R-:W-:Y:S01]  /*b780*/  FMUL.FTZ R149, R131, R155 ;  /* 0x0000009b83957220 */ /* 0x000fe20000410000 */
[----:B------:R-:W-:Y:S01]  /*b790*/  FFMA.FTZ R181, R158, UR47, R181 ;  /* 0x0000002f9eb57c23 */ /* 0x000fe200080100b5 */
[----:B------:R-:W-:Y:S01]  /*b7a0*/  FFMA.FTZ R158, R71, -R62, R158 ;  /* 0x8000003e479e7223 */ /* 0x000fe2000001009e */
[----:B------:R-:W-:Y:S01]  /*b7b0*/  FADD.FTZ R147, R147, R172 ;  /* 0x000000ac93937221 */ /* 0x000fe20000010000 */
[----:B------:R0:W-:Y:S01]  /*b7c0*/  STS [R186+0x874], R179 ;  /* 0x000874b3ba007388 */ /* 0x0001e20000000800 */
[----:B------:R-:W-:Y:S01]  /*b7d0*/  FMUL.FTZ R159, R116, R159 ;  /* 0x0000009f749f7220 */ /* 0x000fe20000410000 */
[C---:B------:R-:W-:Y:S01]  /*b7e0*/  FFMA.FTZ R172, R158.reuse, R166, R149 ;  /* 0x000000a69eac7223 */ /* 0x040fe20000010095 */
[----:B------:R-:W-:Y:S01]  /*b7f0*/  FADD.FTZ R174, R141, R174 ;  /* 0x000000ae8dae7221 */ /* 0x000fe20000010000 */
[----:B------:R-:W-:Y:S01]  /*b800*/  FMUL.FTZ R141, R171, R68 ;  /* 0x00000044ab8d7220 */ /* 0x000fe20000410000 */
[----:B------:R-:W-:Y:S01]  /*b810*/  FMUL.FTZ R176, R131, R166 ;  /* 0x000000a683b07220 */ /* 0x000fe20000410000 */
[----:B------:R-:W-:Y:S01]  /*b820*/  FADD.FTZ R172, R147, R172 ;  /* 0x000000ac93ac7221 */ /* 0x000fe20000010000 */
[----:B------:R1:W-:Y:S01]  /*b830*/  STS [R186+0x8a8], R159 ;  /* 0x0008a89fba007388 */ /* 0x0003e20000000800 */
[----:B------:R-:W-:Y:S01]  /*b840*/  FFMA.FTZ R147, R75, -R72, R162 ;  /* 0x800000484b937223 */ /* 0x000fe200000100a2 */
[-C--:B------:R-:W-:Y:S01]  /*b850*/  FFMA.FTZ R160, R73, -R68.reuse, R160 ;  /* 0x8000004449a07223 */ /* 0x080fe200000100a0 */
[----:B0-----:R-:W-:Y:S01]  /*b860*/  FMUL.FTZ R179, R129, UR46 ;  /* 0x0000002e81b37c20 */ /* 0x001fe20008410000 */
[----:B------:R-:W-:Y:S01]  /*b870*/  FMUL.FTZ R149, R173, R68 ;  /* 0x00000044ad957220 */ /* 0x000fe20000410000 */
[----:B------:R-:W-:Y:S01]  /*b880*/  FFMA.FTZ R155, R158, R155, -R176 ;  /* 0x0000009b9e9b7223 */ /* 0x000fe200000108b0 */
[-C--:B------:R-:W-:Y:S01]  /*b890*/  FMUL.FTZ R178, R170, R72.reuse ;  /* 0x00000048aab27220 */ /* 0x080fe20000410000 */
[----:B------:R-:W-:Y:S01]  /*b8a0*/  FFMA.FTZ R179, R162, UR47, R179 ;  /* 0x0000002fa2b37c23 */ /* 0x000fe200080100b3 */
[----:B------:R-:W-:Y:S01]  /*b8b0*/  FMUL.FTZ R162, R168, R72 ;  /* 0x00000048a8a27220 */ /* 0x000fe20000410000 */
[----:B------:R-:W-:Y:S01]  /*b8c0*/  FMUL.FTZ R175, R124, UR46 ;  /* 0x0000002e7caf7c20 */ /* 0x000fe20008410000 */
[----:B-1----:R-:W-:Y:S01]  /*b8d0*/  FMUL.FTZ R159, R130, R141 ;  /* 0x0000008d829f7220 */ /* 0x002fe20000410000 */
[----:B------:R-:W-:Y:S01]  /*b8e0*/  FADD.FTZ R155, R174, R155 ;  /* 0x0000009bae9b7221 */ /* 0x000fe20000010000 */
[----:B------:R-:W-:Y:S01]  /*b8f0*/  FMUL.FTZ R180, R129, R162 ;  /* 0x000000a281b47220 */ /* 0x000fe20000410000 */
[----:B------:R-:W-:Y:S01]  /*b900*/  FFMA.FTZ R175, R210, UR47, R175 ;  /* 0x0000002fd2af7c23 */ /* 0x000fe200080100af */
[-C--:B------:R-:W-:Y:S01]  /*b910*/  FFMA.FTZ R176, R160, R149.reuse, -R159 ;  /* 0x00000095a0b07223 */ /* 0x080fe2000001089f */
[----:B------:R-:W-:Y:S01]  /*b920*/  FMUL.FTZ R149, R130, R149 ;  /* 0x0000009582957220 */ /* 0x000fe20000410000 */
[-C--:B------:R-:W-:Y:S01]  /*b930*/  FFMA.FTZ R180, R147, R178.reuse, -R180 ;  /* 0x000000b293b47223 */ /* 0x080fe200000108b4 */
[----:B------:R-:W-:Y:S01]  /*b940*/  FMUL.FTZ R178, R129, R178 ;  /* 0x000000b281b27220 */ /* 0x000fe20000410000 */
[----:B------:R-:W-:Y:S01]  /*b950*/  FMUL.FTZ R175, R116, -R175 ;  /* 0x800000af74af7220 */ /* 0x000fe20000410000 */
[----:B------:R-:W-:Y:S01]  /*b960*/  FFMA.FTZ R149, R160, R141, R149 ;  /* 0x0000008da0957223 */ /* 0x000fe20000010095 */
[----:B------:R-:W-:Y:S01]  /*b970*/  FADD.FTZ R155, R155, R176 ;  /* 0x000000b09b9b7221 */ /* 0x000fe20000010000 */
[----:B------:R-:W-:Y:S01]  /*b980*/  FFMA.FTZ R178, R147, R162, R178 ;  /* 0x000000a293b27223 */ /* 0x000fe200000100b2 */
[----:B------:R-:W-:Y:S01]  /*b990*/  FMUL.FTZ R176, R139, UR46 ;  /* 0x0000002e8bb07c20 */ /* 0x000fe20008410000 */
[----:B------:R-:W-:Y:S01]  /*b9a0*/  FADD.FTZ R149, R172, R149 ;  /* 0x00000095ac957221 */ /* 0x000fe20000010000 */
[----:B------:R0:W-:Y:S01]  /*b9b0*/  STS [R186+0x880], R177 ;  /* 0x000880b1ba007388 */ /* 0x0001e20000000800 */
[----:B------:R-:W-:Y:S01]  /*b9c0*/  FFMA.FTZ R165, R74, -R77, R165 ;  /* 0x8000004d4aa57223 */ /* 0x000fe200000100a5 */
[----:B------:R-:W-:Y:S01]  /*b9d0*/  FMUL.FTZ R172, R191, R81 ;  /* 0x00000051bfac7220 */ /* 0x000fe20000410000 */
[----:B------:R-:W-:Y:S01]  /*b9e0*/  FADD.FTZ R178, R149, R178 ;  /* 0x000000b295b27221 */ /* 0x000fe20000010000 */
[-C--:B------:R-:W-:Y:S01]  /*b9f0*/  FMUL.FTZ R149, R195, R77.reuse ;  /* 0x0000004dc3957220 */ /* 0x080fe20000410000 */
[----:B------:R-:W-:Y:S01]  /*ba00*/  FMUL.FTZ R159, R183, R77 ;  /* 0x0000004db79f7220 */ /* 0x000fe20000410000 */
[----:B------:R1:W-:Y:S01]  /*ba10*/  STS [R186+0x8ac], R175 ;  /* 0x0008acafba007388 */ /* 0x0003e20000000800 */
[----:B------:R-:W-:Y:S01]  /*ba20*/  FFMA.FTZ R188, R207, UR47, R176 ;  /* 0x0000002fcfbc7c23 */ /* 0x000fe200080100b0 */
[----:B------:R-:W-:Y:S01]  /*ba30*/  FMUL.FTZ R174, R128, R149 ;  /* 0x0000009580ae7220 */ /* 0x000fe20000410000 */
[-C--:B------:R-:W-:Y:S01]  /*ba40*/  FFMA.FTZ R167, R76, -R81.reuse, R167 ;  /* 0x800000514ca77223 */ /* 0x080fe200000100a7 */
[----:B0-----:R-:W-:Y:S01]  /*ba50*/  FMUL.FTZ R177, R117, R182 ;  /* 0x000000b675b17220 */ /* 0x001fe20000410000 */
[----:B------:R-:W-:Y:S01]  /*ba60*/  FMUL.FTZ R182, R199, R81 ;  /* 0x00000051c7b67220 */ /* 0x000fe20000410000 */
[----:B------:R-:W-:Y:S01]  /*ba70*/  FMUL.FTZ R184, R127, R172 ;  /* 0x000000ac7fb87220 */ /* 0x000fe20000410000 */
[-C--:B------:R-:W-:Y:S01]  /*ba80*/  FFMA.FTZ R176, R165, R159.reuse, -R174 ;  /* 0x0000009fa5b07223 */ /* 0x080fe200000108ae */
[----:B------:R-:W-:Y:S01]  /*ba90*/  FMUL.FTZ R174, R128, R159 ;  /* 0x0000009f80ae7220 */ /* 0x000fe20000410000 */
[----:B------:R0:W-:Y:S01]  /*baa0*/  STS [R186+0x8b0], R177 ;  /* 0x0008b0b1ba007388 */ /* 0x0001e20000000800 */
[----:B-1----:R-:W-:Y:S01]  /*bab0*/  FMUL.FTZ R175, R8, UR47 ;  /* 0x0000002f08af7c20 */ /* 0x002fe20008410000 */
[----:B------:R-:W-:Y:S01]  /*bac0*/  FADD.FTZ R155, R155, R180 ;  /* 0x000000b49b9b7221 */ /* 0x000fe20000010000 */
[----:B------:R-:W-:Y:S01]  /*bad0*/  FFMA.FTZ R159, R165, R149, R174 ;  /* 0x00000095a59f7223 */ /* 0x000fe200000100ae */
[----:B------:R-:W-:Y:S01]  /*bae0*/  FMUL.FTZ R181, R110, -R181 ;  /* 0x800000b56eb57220 */ /* 0x000fe20000410000 */
[----:B------:R-:W-:Y:S01]  /*baf0*/  FMUL.FTZ R179, R112, -R179 ;  /* 0x800000b370b37220 */ /* 0x000fe20000410000 */
[----:B------:R-:W-:Y:S01]  /*bb00*/  FADD.FTZ R176, R155, R176 ;  /* 0x000000b09bb07221 */ /* 0x000fe20000010000 */
[----:B------:R-:W-:Y:S01]  /*bb10*/  FADD.FTZ R159, R178, R159 ;  /* 0x0000009fb29f7221 */ /* 0x000fe20000010000 */
[-C--:B------:R-:W-:Y:S01]  /*bb20*/  FMUL.FTZ R155, R187, R83.reuse ;  /* 0x00000053bb9b7220 */ /* 0x080fe20000410000 */
[----:B------:R1:W-:Y:S01]  /*bb30*/  STS [R186+0x87c], R181 ;  /* 0x00087cb5ba007388 */ /* 0x0003e20000000800 */
[----:B0-----:R-:W-:Y:S01]  /*bb40*/  FFMA.FTZ R177, R204, UR46, -R175 ;  /* 0x0000002eccb17c23 */ /* 0x001fe200080108af */
[-C--:B------:R-:W-:Y:S01]  /*bb50*/  FFMA.FTZ R175, R167, R182.reuse, -R184 ;  /* 0x000000b6a7af7223 */ /* 0x080fe200000108b8 */
[----:B------:R-:W-:Y:S01]  /*bb60*/  FMUL.FTZ R182, R127, R182 ;  /* 0x000000b67fb67220 */ /* 0x000fe20000410000 */
[----:B------:R0:W-:Y:S01]  /*bb70*/  STS [R186+0x88c], R179 ;  /* 0x00088cb3ba007388 */ /* 0x0001e20000000800 */
[----:B------:R-:W-:Y:S01]  /*bb80*/  FFMA.FTZ R174, R78, -R83, R169 ;  /* 0x800000534eae7223 */ /* 0x000fe200000100a9 */
[----:B------:R-:W-:Y:S01]  /*bb90*/  FMUL.FTZ R169, R126, R155 ;  /* 0x0000009b7ea97220 */ /* 0x000fe20000410000 */
[----:B------:R-:W-:Y:S01]  /*bba0*/  FFMA.FTZ R182, R167, R172, R182 ;  /* 0x000000aca7b67223 */ /* 0x000fe200000100b6 */
[-C--:B------:R-:W-:Y:S01]  /*bbb0*/  FFMA.FTZ R210, R79, -R82.reuse, R210 ;  /* 0x800000524fd27223 */ /* 0x080fe200000100d2 */
[----:B------:R-:W-:Y:S01]  /*bbc0*/  FMUL.FTZ R217, R106, -R217 ;  /* 0x800000d96ad97220 */ /* 0x000fe20000410000 */
[----:B-1----:R-:W-:Y:S01]  /*bbd0*/  FMUL.FTZ R181, R118, R177 ;  /* 0x000000b176b57220 */ /* 0x002fe20000410000 */
[----:B------:R-:W-:Y:S01]  /*bbe0*/  FADD.FTZ R182, R159, R182 ;  /* 0x000000b69fb67221 */ /* 0x000fe20000010000 */
[----:B------:R-:W-:Y:S01]  /*bbf0*/  FMUL.FTZ R177, R193, R83 ;  /* 0x00000053c1b17220 */ /* 0x000fe20000410000 */
[----:B------:R-:W-:Y:S01]  /*bc00*/  FMUL.FTZ R159, R197, R82 ;  /* 0x00000052c59f7220 */ /* 0x000fe20000410000 */
[----:B0-----:R-:W-:Y:S01]  /*bc10*/  FMUL.FTZ R179, R117, -R188 ;  /* 0x800000bc75b37220 */ /* 0x001fe20000410000 */
[----:B------:R-:W-:Y:S01]  /*bc20*/  FMUL.FTZ R201, R108, R201 ;  /* 0x000000c96cc97220 */ /* 0x000fe20000410000 */
[----:B------:R-:W-:Y:S01]  /*bc30*/  FFMA.FTZ R178, R174, R177, -R169 ;  /* 0x000000b1aeb27223 */ /* 0x000fe200000108a9 */
[----:B------:R-:W-:Y:S01]  /*bc40*/  FMUL.FTZ R169, R124, R159 ;  /* 0x0000009f7ca97220 */ /* 0x000fe20000410000 */
[----:B------:R-:W-:Y:S01]  /*bc50*/  STS [R186+0x854], R215 ;  /* 0x000854d7ba007388 */ /* 0x000fe20000000800 */
[----:B------:R-:W-:Y:S01]  /*bc60*/  FADD.FTZ R175, R176, R175 ;  /* 0x000000afb0af7221 */ /* 0x000fe20000010000 */
[----:B------:R-:W-:Y:S01]  /*bc70*/  FMUL.FTZ R177, R126, R177 ;  /* 0x000000b17eb17220 */ /* 0x000fe20000410000 */
[-C--:B------:R-:W-:Y:S01]  /*bc80*/  FMUL.FTZ R176, R200, R85.reuse ;  /* 0x00000055c8b07220 */ /* 0x080fe20000410000 */
[----:B------:R0:W-:Y:S01]  /*bc90*/  STS [R186+0x8b4], R179 ;  /* 0x0008b4b3ba007388 */ /* 0x0001e20000000800 */
[----:B------:R-:W-:Y:S01]  /*bca0*/  FMUL.FTZ R188, R198, R85 ;  /* 0x00000055c6bc7220 */ /* 0x000fe20000410000 */
[----:B------:R-:W-:Y:S01]  /*bcb0*/  FFMA.FTZ R177, R174, R155, R177 ;  /* 0x0000009baeb17223 */ /* 0x000fe200000100b1 */
[----:B------:R-:W-:Y:S01]  /*bcc0*/  FFMA.FTZ R207, R80, -R85, R207 ;  /* 0x8000005550cf7223 */ /* 0x000fe200000100cf */
[----:B------:R-:W-:Y:S01]  /*bcd0*/  STS [R186+0x858], R213 ;  /* 0x000858d5ba007388 */ /* 0x000fe20000000800 */
[----:B------:R-:W-:Y:S01]  /*bce0*/  FMUL.FTZ R190, R139, R176 ;  /* 0x000000b08bbe7220 */ /* 0x000fe20000410000 */
[----:B------:R-:W-:Y:S01]  /*bcf0*/  FADD.FTZ R175, R175, R178 ;  /* 0x000000b2afaf7221 */ /* 0x000fe20000010000 */
[----:B------:R-:W-:Y:S01]  /*bd00*/  IADD3 R178, PT, PT, R119, 0x20, RZ ;  /* 0x0000002077b27810 */ /* 0x000fe20007ffe0ff */
[----:B------:R-:W-:Y:S01]  /*bd10*/  STS [R186+0x85c], R217 ;  /* 0x00085cd9ba007388 */ /* 0x000fe20000000800 */
[----:B------:R-:W-:Y:S01]  /*bd20*/  FADD.FTZ R177, R182, R177 ;  /* 0x000000b1b6b17221 */ /* 0x000fe20000010000 */
[----:B0-----:R-:W-:Y:S01]  /*bd30*/  FMUL.FTZ R179, R7, R82 ;  /* 0x0000005207b37220 */ /* 0x001fe20000410000 */
[-C--:B------:R-:W-:Y:S01]  /*bd40*/  FFMA.FTZ R182, R207, R188.reuse, -R190 ;  /* 0x000000bccfb67223 */ /* 0x080fe200000108be */
[----:B------:R-:W-:Y:S01]  /*bd50*/  STS [R186+0x868], R201 ;  /* 0x000868c9ba007388 */ /* 0x000fe20000000800 */
[----:B------:R-:W-:Y:S01]  /*bd60*/  FMUL.FTZ R188, R139, R188 ;  /* 0x000000bc8bbc7220 */ /* 0x000fe20000410000 */
[-C--:B------:R-:W-:Y:S01]  /*bd70*/  FFMA.FTZ R184, R210, R179.reuse, -R169 ;  /* 0x000000b3d2b87223 */ /* 0x080fe200000108a9 */
[----:B------:R-:W-:Y:S01]  /*bd80*/  FMUL.FTZ R169, R8, UR46 ;  /* 0x0000002e08a97c20 */ /* 0x000fe20008410000 */
[----:B------:R-:W-:Y:S01]  /*bd90*/  STS [R186+0x8b8], R181 ;  /* 0x0008b8b5ba007388 */ /* 0x000fe20000000800 */
[----:B------:R-:W-:Y:S01]  /*bda0*/  FMUL.FTZ R179, R124, R179 ;  /* 0x000000b37cb37220 */ /* 0x000fe20000410000 */
[----:B------:R-:W-:Y:S01]  /*bdb0*/  LEA.HI R178, R178, R119, RZ, 0x1b ;  /* 0x00000077b2b27211 */ /* 0x000fe200078fd8ff */
[----:B------:R-:W-:Y:S01]  /*bdc0*/  FFMA.FTZ R169, R204, UR47, R169 ;  /* 0x0000002fcca97c23 */ /* 0x000fe200080100a9 */
[----:B------:R-:W-:Y:S01]  /*bdd0*/  FADD.FTZ R175, R175, R184 ;  /* 0x000000b8afaf7221 */ /* 0x000fe20000010000 */
[----:B------:R-:W-:Y:S01]  /*bde0*/  FFMA.FTZ R180, R210, R159, R179 ;  /* 0x0000009fd2b47223 */ /* 0x000fe200000100b3 */
[----:B------:R-:W-:Y:S01]  /*bdf0*/  FFMA.FTZ R188, R207, R176, R188 ;  /* 0x000000b0cfbc7223 */ /* 0x000fe200000100bc */
[----:B------:R-:W-:Y:S01]  /*be00*/  FMUL.FTZ R169, R118, -R169 ;  /* 0x800000a976a97220 */ /* 0x000fe20000410000 */
[----:B------:R-:W-:Y:S01]  /*be10*/  LEA R219, R178, UR28, 0x2 ;  /* 0x0000001cb2db7c11 */ /* 0x000fe2000f8e10ff */
[----:B------:R-:W-:Y:S01]  /*be20*/  FADD.FTZ R177, R177, R180 ;  /* 0x000000b4b1b17221 */ /* 0x000fe20000010000 */
[----:B------:R-:W-:Y:S01]  /*be30*/  FADD.FTZ R182, R175, R182 ;  /* 0x000000b6afb67221 */ /* 0x000fe20000010000 */
[----:B------:R-:W-:Y:S01]  /*be40*/  FMUL.FTZ R178, R203, UR45 ;  /* 0x0000002dcbb27c20 */ /* 0x000fe20008410000 */
[----:B------:R0:W-:Y:S01]  /*be50*/  STS [R186+0x8bc], R169 ;  /* 0x0008bca9ba007388 */ /* 0x0001e20000000800 */
[----:B------:R-:W-:Y:S01]  /*be60*/  FMUL.FTZ R175, R200, UR45 ;  /* 0x0000002dc8af7c20 */ /* 0x000fe20008410000 */
[----:B------:R-:W-:Y:S01]  /*be70*/  FADD.FTZ R190, R177, R188 ;  /* 0x000000bcb1be7221 */ /* 0x000fe20000010000 */
[----:B------:R-:W-:Y:S01]  /*be80*/  FMUL.FTZ R180, R205, UR45 ;  /* 0x0000002dcdb47c20 */ /* 0x000fe20008410000 */
[----:B------:R-:W-:Y:S01]  /*be90*/  BAR.SYNC.DEFER_BLOCKING 0x0 ;  /* 0x0000000000007b1d */ /* 0x000fe20000010000 */
[C---:B------:R-:W-:Y:S01]  /*bea0*/  FMUL.FTZ R177, R198.reuse, UR45 ;  /* 0x0000002dc6b17c20 */ /* 0x040fe20008410000 */
[----:B------:R-:W-:Y:S01]  /*beb0*/  FMUL.FTZ R184, R187, UR45 ;  /* 0x0000002dbbb87c20 */ /* 0x000fe20008410000 */
[----:B------:R-:W-:Y:S01]  /*bec0*/  FMUL.FTZ R188, R193, UR45 ;  /* 0x0000002dc1bc7c20 */ /* 0x000fe20008410000 */
[----:B------:R-:W-:Y:S01]  /*bed0*/  FMUL.FTZ R208, R183, UR45 ;  /* 0x0000002db7d07c20 */ /* 0x000fe20008410000 */
[----:B------:R-:W-:Y:S01]  /*bee0*/  FMUL.FTZ R212, R199, UR45 ;  /* 0x0000002dc7d47c20 */ /* 0x000fe20008410000 */
[----:B0-----:R-:W-:Y:S01]  /*bef0*/  FFMA.FTZ R169, R205, UR44, R178 ;  /* 0x0000002ccda97c23 */ /* 0x001fe200080100b2 */
[----:B------:R-:W-:Y:S01]  /*bf00*/  FMUL.FTZ R186, R197, UR45 ;  /* 0x0000002dc5ba7c20 */ /* 0x000fe20008410000 */
[----:B------:R-:W-:Y:S01]  /*bf10*/  FFMA.FTZ R178, R198, UR44, -R175 ;  /* 0x0000002cc6b27c23 */ /* 0x000fe200080108af */
[----:B------:R-:W-:Y:S01]  /*bf20*/  FFMA.FTZ R175, R203, UR44, -R180 ;  /* 0x0000002ccbaf7c23 */ /* 0x000fe200080108b4 */
[----:B------:R-:W-:Y:S01]  /*bf30*/  FFMA.FTZ R180, R200, UR44, R177 ;  /* 0x0000002cc8b47c23 */ /* 0x000fe200080100b1 */
[C---:B------:R-:W-:Y:S01]  /*bf40*/  FFMA.FTZ R177, R7.reuse, UR44, -R186 ;  /* 0x0000002c07b17c23 */ /* 0x040fe200080108ba */
[----:B------:R-:W-:Y:S01]  /*bf50*/  FMUL.FTZ R186, R7, UR45 ;  /* 0x0000002d07ba7c20 */ /* 0x000fe20008410000 */
[----:B------:R-:W-:Y:S01]  /*bf60*/  FMUL.FTZ R7, R168, UR45 ;  /* 0x0000002da8077c20 */ /* 0x000fe20008410000 */
[----:B------:R-:W-:Y:S01]  /*bf70*/  FFMA.FTZ R181, R193, UR44, -R184 ;  /* 0x0000002cc1b57c23 */ /* 0x000fe200080108b8 */
[----:B------:R-:W-:Y:S01]  /*bf80*/  FFMA.FTZ R185, R187, UR44, R188 ;  /* 0x0000002cbbb97c23 */ /* 0x000fe200080100bc */
[----:B------:R-:W-:Y:S01]  /*bf90*/  FFMA.FTZ R179, R197, UR44, R186 ;  /* 0x0000002cc5b37c23 */ /* 0x000fe200080100ba */
[----:B------:R-:W-:Y:S01]  /*bfa0*/  FMUL.FTZ R186, R195, UR45 ;  /* 0x0000002dc3ba7c20 */ /* 0x000fe20008410000 */
[----:B------:R-:W-:Y:S01]  /*bfb0*/  FMUL.FTZ R184, R191, UR45 ;  /* 0x0000002dbfb87c20 */ /* 0x000fe20008410000 */
[----:B------:R-:W-:Y:S01]  /*bfc0*/  FFMA.FTZ R188, R170, UR44, -R7 ;  /* 0x0000002caabc7c23 */ /* 0x000fe20008010807 */
[----:B------:R-:W-:Y:S01]  /*bfd0*/  FMUL.FTZ R7, R144, UR45 ;  /* 0x0000002d90077c20 */ /* 0x000fe20008410000 */
[----:B------:R-:W-:Y:S01]  /*bfe0*/  FFMA.FTZ R193, R183, UR44, -R186 ;  /* 0x0000002cb7c17c23 */ /* 0x000fe200080108ba */
[----:B------:R-:W-:Y:S01]  /*bff0*/  FMUL.FTZ R186, R171, UR45 ;  /* 0x0000002dabba7c20 */ /* 0x000fe20008410000 */
[----:B------:R-:W-:Y:S01]  /*c000*/  FFMA.FTZ R184, R199, UR44, -R184 ;  /* 0x0000002cc7b87c23 */ /* 0x000fe200080108b8 */
[----:B------:R-:W0:Y:S01]  /*c010*/  LDS R219, [R219+0x8c0] ;  /* 0x0008c000dbdb7984 */ /* 0x000e220000000800 */
[----:B------:R-:W-:Y:S01]  /*c020*/  FMUL.FTZ R183, R170, UR45 ;  /* 0x0000002daab77c20 */ /* 0x000fe20008410000 */
[C---:B------:R-:W-:Y:S01]  /*c030*/  FFMA.FTZ R189, R173.reuse, UR44, -R186 ;  /* 0x0000002cadbd7c23 */ /* 0x040fe200080108ba */
[C---:B------:R-:W-:Y:S01]  /*c040*/  FFMA.FTZ R170, R146.reuse, UR44, -R7 ;  /* 0x0000002c92aa7c23 */ /* 0x040fe20008010807 */
[----:B------:R-:W-:Y:S01]  /*c050*/  FMUL.FTZ R199, R146, UR45 ;  /* 0x0000002d92c77c20 */ /* 0x000fe20008410000 */
[----:B------:R-:W-:Y:S01]  /*c060*/  FMUL.FTZ R186, R173, UR45 ;  /* 0x0000002dadba7c20 */ /* 0x000fe20008410000 */
[----:B------:R-:W-:Y:S01]  /*c070*/  FMUL.FTZ R146, R164, UR45 ;  /* 0x0000002da4927c20 */ /* 0x000fe20008410000 */
[----:B------:R-:W-:Y:S01]  /*c080*/  FMUL.FTZ R7, R151, UR45 ;  /* 0x0000002d97077c20 */ /* 0x000fe20008410000 */
[----:B------:R-:W-:Y:S01]  /*c090*/  FFMA.FTZ R206, R168, UR44, R183 ;  /* 0x0000002ca8ce7c23 */ /* 0x000fe200080100b7 */
[----:B------:R-:W-:Y:S01]  /*c0a0*/  FFMA.FTZ R201, R171, UR44, R186 ;  /* 0x0000002cabc97c23 */ /* 0x000fe200080100ba */
[C---:B------:R-:W-:Y:S01]  /*c0b0*/  FFMA.FTZ R183, R5.reuse, UR44, -R146 ;  /* 0x0000002c05b77c23 */ /* 0x040fe20008010892 */
[----:B------:R-:W-:Y:S01]  /*c0c0*/  ISETP.GE.AND P2, PT, R6, 0x1, PT ;  /* 0x000000010600780c */ /* 0x000fe20003f46270 */
[----:B------:R-:W-:Y:S01]  /*c0d0*/  FMUL.FTZ R186, R140, UR45 ;  /* 0x0000002d8cba7c20 */ /* 0x000fe20008410000 */
[----:B------:R-:W-:Y:S01]  /*c0e0*/  FMUL.FTZ R215, R5, UR45 ;  /* 0x0000002d05d77c20 */ /* 0x000fe20008410000 */
[C---:B------:R-:W-:Y:S01]  /*c0f0*/  FFMA.FTZ R146, R4.reuse, UR44, -R7 ;  /* 0x0000002c04927c23 */ /* 0x040fe20008010807 */
[----:B------:R-:W-:Y:S01]  /*c100*/  FMUL.FTZ R196, R4, UR45 ;  /* 0x0000002d04c47c20 */ /* 0x000fe20008410000 */
[----:B------:R-:W-:Y:S01]  /*c110*/  FMUL.FTZ R5, R143, UR45 ;  /* 0x0000002d8f057c20 */ /* 0x000fe20008410000 */
[----:B------:R-:W-:Y:S01]  /*c120*/  FMUL.FTZ R4, R142, UR45 ;  /* 0x0000002d8e047c20 */ /* 0x000fe20008410000 */
[C---:B------:R-:W-:Y:S01]  /*c130*/  FFMA.FTZ R173, R11.reuse, UR44, -R186 ;  /* 0x0000002c0bad7c23 */ /* 0x040fe200080108ba */
[----:B------:R-:W-:Y:S01]  /*c140*/  FMUL.FTZ R213, R11, UR45 ;  /* 0x0000002d0bd57c20 */ /* 0x000fe20008410000 */
[----:B------:R-:W-:Y:S01]  /*c150*/  FFMA.FTZ R186, R12, UR44, -R5 ;  /* 0x0000002c0cba7c23 */ /* 0x000fe20008010805 */
[----:B------:R-:W-:Y:S01]  /*c160*/  FFMA.FTZ R11, R13, UR44, -R4 ;  /* 0x0000002c0d0b7c23 */ /* 0x000fe20008010804 */
[----:B------:R-:W-:Y:S01]  /*c170*/  FMUL.FTZ R5, R14, UR45 ;  /* 0x0000002d0e057c20 */ /* 0x000fe20008410000 */
[----:B------:R-:W-:Y:S01]  /*c180*/  FMUL.FTZ R4, R153, UR45 ;  /* 0x0000002d99047c20 */ /* 0x000fe20008410000 */
[----:B------:R-:W-:Y:S01]  /*c190*/  FMUL.FTZ R198, R12, UR45 ;  /* 0x0000002d0cc67c20 */ /* 0x000fe20008410000 */
[----:B------:R-:W-:Y:S01]  /*c1a0*/  FMUL.FTZ R217, R13, UR45 ;  /* 0x0000002d0dd97c20 */ /* 0x000fe20008410000 */
[C---:B------:R-:W-:Y:S01]  /*c1b0*/  FFMA.FTZ R12, R120.reuse, UR44, -R5 ;  /* 0x0000002c780c7c23 */ /* 0x040fe20008010805 */
[C---:B------:R-:W-:Y:S01]  /*c1c0*/  FFMA.FTZ R13, R121.reuse, UR44, -R4 ;  /* 0x0000002c790d7c23 */ /* 0x040fe20008010804 */
[----:B------:R-:W-:Y:S01]  /*c1d0*/  FMUL.FTZ R5, R120, UR45 ;  /* 0x0000002d78057c20 */ /* 0x000fe20008410000 */
[----:B------:R-:W-:Y:S01]  /*c1e0*/  FMUL.FTZ R4, R121, UR45 ;  /* 0x0000002d79047c20 */ /* 0x000fe20008410000 */
        /* <DEDUP_REMOVED lines=18> */
.L_x_12826:
[----:B------:R-:W-:Y:S05]  /*c310*/  BSYNC.RECONVERGENT B0 ;  /* 0x0000000000007941 */ /* 0x000fea0003800200 */
.L_x_12825:
[----:B------:R-:W-:Y:S04]  /*c320*/  BSSY.RECONVERGENT B0, `(.L_x_12827) ;  /* 0x0000003000007945 */ /* 0x000fe80003800200 */
[----:B------:R-:W-:Y:S05]  /*c330*/  @!P3 BRA `(.L_x_12828) ;  /* 0x000000000004b947 */ /* 0x000fea0003800000 */
[----:B------:R1:W-:Y:S02]  /*c340*/  REDG.E.ADD.F32.FTZ.RN.STRONG.GPU desc[UR30][R2.64+0x80], R219 ;  /* 0x000080db020079a6 */ /* 0x0003e4000c12f31e */
.L_x_12828:
[----:B------:R-:W-:Y:S05]  /*c350*/  BSYNC.RECONVERGENT B0 ;  /* 0x0000000000007941 */ /* 0x000fea0003800200 */
.L_x_12827:
        /* <DEDUP_REMOVED lines=16> */
.L_x_12830:
[----:B------:R-:W-:Y:S05]  /*c460*/  BSYNC.RECONVERGENT B0 ;  /* 0x0000000000007941 */ /* 0x000fea0003800200 */
.L_x_12829:
[----:B0-2---:R0:W2:Y:S01]  /*c470*/  LDS R5, [R194+0x9c0] ;  /* 0x0009c000c2057984 */ /* 0x0050a20000000800 */
[----:B------:R-:W-:Y:S01]  /*c480*/  BSSY.RECONVERGENT B0, `(.L_x_12831) ;  /* 0x0000006000007945 */ /* 0x000fe20003800200 */
[----:B------:R-:W-:Y:S02]  /*c490*/  IADD3 R192, PT, PT, R119, 0xc0, RZ ;  /* 0x000000c077c07810 */ /* 0x000fe40007ffe0ff */
[----:B------:R-:W-:Y:S02]  /*c4a0*/  LEA.HI R214, R214, R119, RZ, 0x1b ;  /* 0x00000077d6d67211 */ /* 0x000fe400078fd8ff */
[----:B------:R-:W-:Y:S01]  /*c4b0*/  LEA R4, R4, UR28, 0x2 ;  /* 0x0000001c04047c11 */ /* 0x000fe2000f8e10ff */
[----:B------:R-:W-:Y:S06]  /*c4c0*/  @!P2 BRA `(.L_x_12832) ;  /* 0x000000000004a947 */ /* 0x000fec0003800000 */
[----:B--2---:R3:W-:Y:S02]  /*c4d0*/  REDG.E.ADD.F32.FTZ.RN.STRONG.GPU desc[UR30][R2.64+0x180], R5 ;  /* 0x00018005020079a6 */ /* 0x0047e4000c12f31e */
.L_x_12832:
[----:B------:R-:W-:Y:S05]  /*c4e0*/  BSYNC.RECONVERGENT B0 ;  /* 0x0000000000007941 */ /* 0x000fea0003800200 */
.L_x_12831:
[----:B--23--:R2:W3:Y:S01]  /*c4f0*/  LDS R5, [R4+0xa40] ;  /* 0x000a400004057984 */ /* 0x00c4e20000000800 */
[----:B------:R-:W-:Y:S01]  /*c500*/  BSSY.RECONVERGENT B0, `(.L_x_12833) ;  /* 0x0000005000007945 */ /* 0x000fe20003800200 */
[----:B------:R-:W-:Y:S02]  /*c510*/  LEA.HI R192, R192, R119, RZ, 0x1b ;  /* 0x00000077c0c07211 */ /* 0x000fe400078fd8ff */
[----:B------:R-:W-:Y:S01]  /*c520*/  LEA R214, R214, UR28, 0x2 ;  /* 0x0000001cd6d67c11 */ /* 0x000fe2000f8e10ff */
[----:B------:R-:W-:Y:S06]  /*c530*/  @!P3 BRA `(.L_x_12834) ;  /* 0x000000000004b947 */ /* 0x000fec0003800000 */
[----:B---3--:R4:W-:Y:S02]  /*c540*/  REDG.E.ADD.F32.FTZ.RN.STRONG.GPU desc[UR30][R2.64+0x200], R5 ;  /* 0x00020005020079a6 */ /* 0x0089e4000c12f31e */
.L_x_12834:
[----:B------:R-:W-:Y:S05]  /*c550*/  BSYNC.RECONVERGENT B0 ;  /* 0x0000000000007941 */ /* 0x000fea0003800200 */
.L_x_12833:
[----:B---34-:R3:W4:Y:S01]  /*c560*/  LDS R5, [R214+0xac0] ;  /* 0x000ac000d6057984 */ /* 0x0187220000000800 */
[----:B------:R-:W-:Y:S01]  /*c570*/  BSSY.RECONVERGENT B0, `(.L_x_12835) ;  /* 0x0000004000007945 */ /* 0x000fe20003800200 */
[----:B------:R-:W-:-:S03]  /*c580*/  LEA R7, R192, UR28, 0x2 ;  /* 0x0000001cc0077c11 */ /* 0x000fc6000f8e10ff */
[----:B------:R-:W-:Y:S05]  /*c590*/  @!P4 BRA `(.L_x_12836) ;  /* 0x000000000004c947 */ /* 0x000fea0003800000 */
[----:B----4-:R4:W-:Y:S02]  /*c5a0*/  REDG.E.ADD.F32.FTZ.RN.STRONG.GPU desc[UR30][R2.64+0x280], R5 ;  /* 0x00028005020079a6 */ /* 0x0109e4000c12f31e */
.L_x_12836:
[----:B------:R-:W-:Y:S05]  /*c5b0*/  BSYNC.RECONVERGENT B0 ;  /* 0x0000000000007941 */ /* 0x000fea0003800200 */
.L_x_12835:
[----:B----4-:R4:W0:Y:S01]  /*c5c0*/  LDS R5, [R7+0xb40] ;  /* 0x000b400007057984 */ /* 0x0108220000000800 */
[----:B------:R-:W-:Y:S01]  /*c5d0*/  BSSY.RECONVERGENT B0, `(.L_x_12837) ;  /* 0x0000005000007945 */ /* 0x000fe20003800200 */
[C---:B--2---:R-:W-:Y:S02]  /*c5e0*/  IADD3 R4, PT, PT, R119.reuse, 0xe0, RZ ;  /* 0x000000e077047810 */ /* 0x044fe40007ffe0ff */
[----:B------:R-:W-:Y:S01]  /*c5f0*/  IADD3 R192, PT, PT, R119, 0x100, RZ ;  /* 0x0000010077c07810 */ /* 0x000fe20007ffe0ff */
[----:B------:R-:W-:Y:S06]  /*c600*/  @!P5 BRA `(.L_x_12838) ;  /* 0x000000000004d947 */ /* 0x000fec0003800000 */
[----:B0-----:R2:W-:Y:S02]  /*c610*/  REDG.E.ADD.F32.FTZ.RN.STRONG.GPU desc[UR30][R2.64+0x300], R5 ;  /* 0x00030005020079a6 */ /* 0x0015e4000c12f31e */
.L_x_12838:
[----:B------:R-:W-:Y:S05]  /*c620*/  BSYNC.RECONVERGENT B0 ;  /* 0x0000000000007941 */ /* 0x000fea0003800200 */
.L_x_12837:
[-C--:B------:R-:W-:Y:S01]  /*c630*/  LEA.HI R4, R4, R119.reuse, RZ, 0x1b ;  /* 0x0000007704047211 */ /* 0x080fe200078fd8ff */
[----:B------:R-:W-:Y:S01]  /*c640*/  BSSY.RECONVERGENT B0, `(.L_x_12839) ;  /* 0x000000f000007945 */ /* 0x000fe20003800200 */
[----:B------:R-:W-:Y:S02]  /*c650*/  ISETP.GE.AND P6, PT, R6, 0xe1, PT ;  /* 0x000000e10600780c */ /* 0x000fe40003fc6270 */
[----:B------:R-:W-:Y:S02]  /*c660*/  LEA R4, R4, UR28, 0x2 ;  /* 0x0000001c04047c11 */ /* 0x000fe4000f8e10ff */
[C---:B0-----:R-:W-:Y:S02]  /*c670*/  IADD3 R194, PT, PT, R119.reuse, 0x120, RZ ;  /* 0x0000012077c27810 */ /* 0x041fe40007ffe0ff */
[----:B------:R-:W-:Y:S01]  /*c680*/  LEA.HI R192, R192, R119, RZ, 0x1b ;  /* 0x00000077c0c07211 */ /* 0x000fe200078fd8ff */
[----:B--2---:R0:W2:Y:S01]  /*c690*/  LDS R5, [R4+0xbc0] ;  /* 0x000bc00004057984 */ /* 0x0040a20000000800 */
        /* <DEDUP_REMOVED lines=8> */
[----:B--2---:R3:W-:Y:S02]  /*c720*/  REDG.E.ADD.F32.FTZ.RN.STRONG.GPU desc[UR30][R2.64+0x380], R5 ;  /* 0x00038005020079a6 */ /* 0x0047e4000c12f31e */
.L_x_12840:
[----:B------:R-:W-:Y:S05]  /*c730*/  BSYNC.RECONVERGENT B0 ;  /* 0x0000000000007941 */ /* 0x000fea0003800200 */
.L_x_12839:
[----:B--23--:R2:W3:Y:S01]  /*c740*/  LDS R5, [R192+0xc40] ;  /* 0x000c4000c0057984 */ /* 0x00c4e20000000800 */
[----:B------:R-:W-:Y:S01]  /*c750*/  BSSY.RECONVERGENT B0, `(.L_x_12841) ;  /* 0x0000006000007945 */ /* 0x000fe20003800200 */
[----:B0-----:R-:W-:Y:S02]  /*c760*/  IADD3 R4, PT, PT, R119, 0x160, RZ ;  /* 0x0000016077047810 */ /* 0x001fe40007ffe0ff */
[----:B------:R-:W-:Y:S02]  /*c770*/  LEA.HI R214, R214, R119, RZ, 0x1b ;  /* 0x00000077d6d67211 */ /* 0x000fe400078fd8ff */
[----:B------:R-:W-:Y:S01]  /*c780*/  LEA R194, R194, UR28, 0x2 ;  /* 0x0000001cc2c27c11 */ /* 0x000fe2000f8e10ff */
[----:B------:R-:W-:Y:S06]  /*c790*/  @!P2 BRA `(.L_x_12842) ;  /* 0x000000000004a947 */ /* 0x000fec0003800000 */
[----:B---3--:R0:W-:Y:S02]  /*c7a0*/  REDG.E.ADD.F32.FTZ.RN.STRONG.GPU desc[UR30][R2.64+0x400], R5 ;  /* 0x00040005020079a6 */ /* 0x0081e4000c12f31e */
.L_x_12842:
[----:B------:R-:W-:Y:S05]  /*c7b0*/  BSYNC.RECONVERGENT B0 ;  /* 0x0000000000007941 */ /* 0x000fea0003800200 */
.L_x_12841:
[----:B0--3--:R0:W3:Y:S01]  /*c7c0*/  LDS R5, [R194+0xcc0] ;  /* 0x000cc000c2057984 */ /* 0x0090e20000000800 */
[----:B------:R-:W-:Y:S01]  /*c7d0*/  BSSY.RECONVERGENT B0, `(.L_x_12843) ;  /* 0x0000005000007945 */ /* 0x000fe20003800200 */
[----:B------:R-:W-:Y:S02]  /*c7e0*/  LEA.HI R4, R4, R119, RZ, 0x1b ;  /* 0x0000007704047211 */ /* 0x000fe400078fd8ff */
[----:B------:R-:W-:Y:S01]  /*c7f0*/  LEA R214, R214, UR28, 0x2 ;  /* 0x0000001cd6d67c11 */ /* 0x000fe2000f8e10ff */
[----:B------:R-:W-:Y:S06]  /*c800*/  @!P3 BRA `(.L_x_12844) ;  /* 0x000000000004b947 */ /* 0x000fec0003800000 */
[----:B---3--:R3:W-:Y:S02]  /*c810*/  REDG.E.ADD.F32.FTZ.RN.STRONG.GPU desc[UR30][R2.64+0x480], R5 ;  /* 0x00048005020079a6 */ /* 0x0087e4000c12f31e */
.L_x_12844:
[----:B------:R-:W-:Y:S05]  /*c820*/  BSYNC.RECONVERGENT B0 ;  /* 0x0000000000007941 */ /* 0x000fea0003800200 */
.L_x_12843:
[----:B---3--:R3:W0:Y:S01]  /*c830*/  LDS R5, [R214+0xd40] ;  /* 0x000d4000d6057984 */ /* 0x0086220000000800 */
[----:B------:R-:W-:Y:S01]  /*c840*/  BSSY.RECONVERGENT B0, `(.L_x_12845) ;  /* 0x0000004000007945 */ /* 0x000fe20003800200 */
[----:B----4-:R-:W-:-:S03]  /*c850*/  LEA R7, R4, UR28, 0x2 ;  /* 0x0000001c04077c11 */ /* 0x010fc6000f8e10ff */
[----:B------:R-:W-:Y:S05]  /*c860*/  @!P4 BRA `(.L_x_12846) ;  /* 0x000000000004c947 */ /* 0x000fea0003800000 */
[----:B0-----:R4:W-:Y:S02]  /*c870*/  REDG.E.ADD.F32.FTZ.RN.STRONG.GPU desc[UR30][R2.64+0x500], R5 ;  /* 0x00050005020079a6 */ /* 0x0019e4000c12f31e */
.L_x_12846:
[----:B------:R-:W-:Y:S05]  /*c880*/  BSYNC.RECONVERGENT B0 ;  /* 0x0000000000007941 */ /* 0x000fea0003800200 */
.L_x_12845:
[----:B0---4-:R0:W4:Y:S01]  /*c890*/  LDS R5, [R7+0xdc0] ;  /* 0x000dc00007057984 */ /* 0x0111220000000800 */
[----:B------:R-:W-:Y:S01]  /*c8a0*/  BSSY.RECONVERGENT B0, `(.L_x_12847) ;  /* 0x0000005000007945 */ /* 0x000fe20003800200 */
[C---:B------:R-:W-:Y:S02]  /*c8b0*/  IADD3 R4, PT, PT, R119.reuse, 0x180, RZ ;  /* 0x0000018077047810 */ /* 0x040fe40007ffe0ff */
[----:B--2---:R-:W-:Y:S01]  /*c8c0*/  IADD3 R192, PT, PT, R119, 0x1a0, RZ ;  /* 0x000001a077c07810 */ /* 0x004fe20007ffe0ff */
[----:B------:R-:W-:Y:S06]  /*c8d0*/  @!P5 BRA `(.L_x_12848) ;  /* 0x000000000004d947 */ /* 0x000fec0003800000 */
[----:B----4-:R2:W-:Y:S02]  /*c8e0*/  REDG.E.ADD.F32.FTZ.RN.STRONG.GPU desc[UR30][R2.64+0x580], R5 ;  /* 0x00058005020079a6 */ /* 0x0105e4000c12f31e */
.L_x_12848:
[----:B------:R-:W-:Y:S05]  /*c8f0*/  BSYNC.RECONVERGENT B0 ;  /* 0x0000000000007941 */ /* 0x000fea0003800200 */
.L_x_12847:
[-C--:B------:R-:W-:Y:S01]  /*c900*/  LEA.HI R4, R4, R119.reuse, RZ, 0x1b ;  /* 0x0000007704047211 */ /* 0x080fe200078fd8ff */
[----:B------:R-:W-:Y:S01]  /*c910*/  BSSY.RECONVERGENT B0, `(.L_x_12849) ;  /* 0x000000f000007945 */ /* 0x000fe20003800200 */
[----:B------:R-:W-:Y:S02]  /*c920*/  ISETP.GE.AND P6, PT, R6, 0x181, PT ;  /* 0x000001810600780c */ /* 0x000fe40003fc6270 */
[----:B------:R-:W-:Y:S02]  /*c930*/  LEA R4, R4, UR28, 0x2 ;  /* 0x0000001c04047c11 */ /* 0x000fe4000f8e10ff */
[C---:B------:R-:W-:Y:S02]  /*c940*/  IADD3 R194, PT, PT, R119.reuse, 0x1c0, RZ ;  /* 0x000001c077c27810 */ /* 0x040fe40007ffe0ff */
[----:B------:R-:W-:Y:S01]  /*c950*/  LEA.HI R192, R192, R119, RZ, 0x1b ;  /* 0x00000077c0c07211 */ /* 0x000fe200078fd8ff */
[----:B--2-4-:R2:W4:Y:S01]  /*c960*/  LDS R5, [R4+0xe40] ;  /* 0x000e400004057984 */ /* 0x0145220000000800 */
[----:B---3--:R-:W-:-:S02]  /*c970*/  IADD3 R214, PT, PT, R119, 0x1e0, RZ ;  /* 0x000001e077d67810 */ /* 0x008fc40007ffe0ff */
[----:B------:R-:W-:Y:S02]  /*c980*/  LEA.HI R194, R194, R119, RZ, 0x1b ;  /* 0x00000077c2c27211 */ /* 0x000fe400078fd8ff */
[----:B------:R-:W-:Y:S02]  /*c990*/  LEA R192, R192, UR28, 0x2 ;  /* 0x0000001cc0c07c11 */ /* 0x000fe4000f8e10ff */
[C---:B------:R-:W-:Y:S02]  /*c9a0*/  ISETP.GE.AND P2, PT, R6.reuse, 0x1a1, PT ;  /* 0x000001a10600780c */ /* 0x040fe40003f46270 */
[C---:B------:R-:W-:Y:S02]  /*c9b0*/  ISETP.GE.AND P3, PT, R6.reuse, 0x1c1, PT ;  /* 0x000001c10600780c */ /* 0x040fe40003f66270 */
[C---:B------:R-:W-:Y:S02]  /*c9c0*/  ISETP.GE.AND P4, PT, R6.reuse, 0x1e1, PT ;  /* 0x000001e10600780c */ /* 0x040fe40003f86270 */
[----:B------:R-:W-:Y:S01]  /*c9d0*/  ISETP.GE.AND P5, PT, R6, 0x201, PT ;  /* 0x000002010600780c */ /* 0x000fe20003fa6270 */
[----:B--2---:R-:W-:-:S12]  /*c9e0*/  @!P6 BRA `(.L_x_12850) ;  /* 0x000000000004e947 */ /* 0x004fd80003800000 */
[----:B----4-:R2:W-:Y:S02]  /*c9f0*/  REDG.E.ADD.F32.FTZ.RN.STRONG.GPU desc[UR30][R2.64+0x600], R5 ;  /* 0x00060005020079a6 */ /* 0x0105e4000c12f31e */
.L_x_12850:
[----:B------:R-:W-:Y:S05]  /*ca00*/  BSYNC.RECONVERGENT B0 ;  /* 0x0000000000007941 */ /* 0x000fea0003800200 */
.L_x_12849:
[----:B--2-4-:R2:W3:Y:S01]  /*ca10*/  LDS R5, [R192+0xec0] ;  /* 0x000ec000c0057984 */ /* 0x0144e20000000800 */
[----:B------:R-:W-:Y:S01]  /*ca20*/  BSSY.RECONVERGENT B0, `(.L_x_12851) ;  /* 0x0000005000007945 */ /* 0x000fe20003800200 */
[----:B------:R-:W-:Y:S02]  /*ca30*/  LEA.HI R214, R214, R119, RZ, 0x1b ;  /* 0x00000077d6d67211 */ /* 0x000fe400078fd8ff */
[----:B------:R-:W-:Y:S01]  /*ca40*/  LEA R194, R194, UR28, 0x2 ;  /* 0x0000001cc2c27c11 */ /* 0x000fe2000f8e10ff */
[----:B------:R-:W-:Y:S06]  /*ca50*/  @!P2 BRA `(.L_x_12852) ;  /* 0x000000000004a947 */ /* 0x000fec0003800000 */
[----:B---3--:R4:W-:Y:S02]  /*ca60*/  REDG.E.ADD.F32.FTZ.RN.STRONG.GPU desc[UR30][R2.64+0x680], R5 ;  /* 0x00068005020079a6 */ /* 0x0089e4000c12f31e */
.L_x_12852:
[----:B------:R-:W-:Y:S05]  /*ca70*/  BSYNC.RECONVERGENT B0 ;  /* 0x0000000000007941 */ /* 0x000fea0003800200 */
.L_x_12851:
[----:B---34-:R3:W4:Y:S01]  /*ca80*/  LDS R5, [R194+0xf40] ;  /* 0x000f4000c2057984 */ /* 0x0187220000000800 */
[----:B------:R-:W-:Y:S01]  /*ca90*/  BSSY.RECONVERGENT B0, `(.L_x_12853) ;  /* 0x0000005000007945 */ /* 0x000fe20003800200 */
[----:B------:R-:W-:Y:S02]  /*caa0*/  LEA.HI R10, R10, R119, RZ, 0x1b ;  /* 0x000000770a0a7211 */ /* 0x000fe400078fd8ff */
[----:B------:R-:W-:Y:S01]  /*cab0*/  LEA R214, R214, UR28, 0x2 ;  /* 0x0000001cd6d67c11 */ /* 0x000fe2000f8e10ff */
[----:B------:R-:W-:Y:S06]  /*cac0*/  @!P3 BRA `(.L_x_12854) ;  /* 0x000000000004b947 */ /* 0x000fec0003800000 */
[----:B----4-:R4:W-:Y:S02]  /*cad0*/  REDG.E.ADD.F32.FTZ.RN.STRONG.GPU desc[UR30][R2.64+0x700], R5 ;  /* 0x00070005020079a6 */ /* 0x0109e4000c12f31e */
.L_x_12854:
[----:B------:R-:W-:Y:S05]  /*cae0*/  BSYNC.RECONVERGENT B0 ;  /* 0x0000000000007941 */ /* 0x000fea0003800200 */
.L_x_12853:
[----:B----4-:R4:W1:Y:S01]  /*caf0*/  LDS R5, [R214+0xfc0] ;  /* 0x000fc000d6057984 */ /* 0x0108620000000800 */
[----:B------:R-:W-:Y:S01]  /*cb00*/  BSSY.RECONVERGENT B0, `(.L_x_12855) ;  /* 0x0000004000007945 */ /* 0x000fe20003800200 */
[----:B0-----:R-:W-:-:S03]  /*cb10*/  LEA R7, R10, UR28, 0x2 ;  /* 0x0000001c0a077c11 */ /* 0x001fc6000f8e10ff */
[----:B------:R-:W-:Y:S05]  /*cb20*/  @!P4 BRA `(.L_x_12856) ;  /* 0x000000000004c947 */ /* 0x000fea0003800000 */
[----:B-1----:R0:W-:Y:S02]  /*cb30*/  REDG.E.ADD.F32.FTZ.RN.STRONG.GPU desc[UR30][R2.64+0x780], R5 ;  /* 0x00078005020079a6 */ /* 0x0021e4000c12f31e */
.L_x_12856:
[----:B------:R-:W-:Y:S05]  /*cb40*/  BSYNC.RECONVERGENT B0 ;  /* 0x0000000000007941 */ /* 0x000fea0003800200 */
.L_x_12855:
[----:B01----:R0:W1:Y:S01]  /*cb50*/  LDS R5, [R7+0x1040] ;  /* 0x0010400007057984 */ /* 0x0030620000000800 */
[----:B------:R-:W-:Y:S01]  /*cb60*/  BSSY.RECONVERGENT B0, `(.L_x_12857) ;  /* 0x0000005000007945 */ /* 0x000fe20003800200 */
[C---:B------:R-:W-:Y:S02]  /*cb70*/  IADD3 R4, PT, PT, R119.reuse, 0x220, RZ ;  /* 0x0000022077047810 */ /* 0x040fe40007ffe0ff */
[----:B------:R-:W-:Y:S01]  /*cb80*/  IADD3 R10, PT, PT, R119, 0x240, RZ ;  /* 0x00000240770a7810 */ /* 0x000fe20007ffe0ff */
[----:B------:R-:W-:Y:S06]  /*cb90*/  @!P5 BRA `(.L_x_12858) ;  /* 0x000000000004d947 */ /* 0x000fec0003800000 */
[----:B-1----:R1:W-:Y:S02]  /*cba0*/  REDG.E.ADD.F32.FTZ.RN.STRONG.GPU desc[UR30][R2.64+0x800], R5 ;  /* 0x00080005020079a6 */ /* 0x0023e4000c12f31e */
.L_x_12858:
[----:B------:R-:W-:Y:S05]  /*cbb0*/  BSYNC.RECONVERGENT B0 ;  /* 0x0000000000007941 */ /* 0x000fea0003800200 */
.L_x_12857:
[-C--:B------:R-:W-:Y:S01]  /*cbc0*/  LEA.HI R4, R4, R119.reuse, RZ, 0x1b ;  /* 0x0000007704047211 */ /* 0x080fe200078fd8ff */
[----:B------:R-:W-:Y:S01]  /*cbd0*/  BSSY.RECONVERGENT B0, `(.L_x_12859) ;  /* 0x000000f000007945 */ /* 0x000fe20003800200 */
[----:B------:R-:W-:Y:S02]  /*cbe0*/  ISETP.GE.AND P6, PT, R6, 0x221, PT ;  /* 0x000002210600780c */ /* 0x000fe40003fc6270 */
[----:B------:R-:W-:Y:S02]  /*cbf0*/  LEA R4, R4, UR28, 0x2 ;  /* 0x0000001c04047c11 */ /* 0x000fe4000f8e10ff */
[C---:B--2---:R-:W-:Y:S02]  /*cc00*/  IADD3 R192, PT, PT, R119.reuse, 0x260, RZ ;  /* 0x0000026077c07810 */ /* 0x044fe40007ffe0ff */
[----:B------:R-:W-:Y:S01]  /*cc10*/  LEA.HI R10, R10, R119, RZ, 0x1b ;  /* 0x000000770a0a7211 */ /* 0x000fe200078fd8ff */
[----:B-1----:R1:W2:Y:S01]  /*cc20*/  LDS R5, [R4+0x10c0] ;  /* 0x0010c00004057984 */ /* 0x0022a20000000800 */
        /* <DEDUP_REMOVED lines=9> */
.L_x_12860:
[----:B------:R-:W-:Y:S05]  /*ccc0*/  BSYNC.RECONVERGENT B0 ;  /* 0x0000000000007941 */ /* 0x000fea0003800200 */
.L_x_12859:
[----:B--23--:R2:W3:Y:S01]  /*ccd0*/  LDS R5, [R10+0x1140] ;  /* 0x001140000a057984 */ /* 0x00c4e20000000800 */
[----:B------:R-:W-:Y:S01]  /*cce0*/  BSSY.RECONVERGENT B0, `(.L_x_12861) ;  /* 0x0000006000007945 */ /* 0x000fe20003800200 */
[----:B-1----:R-:W-:Y:S02]  /*ccf0*/  IADD3 R4, PT, PT, R119, 0x2a0, RZ ;  /* 0x000002a077047810 */ /* 0x002fe40007ffe0ff */
[----:B------:R-:W-:Y:S02]  /*cd00*/  LEA.HI R194, R194, R119, RZ, 0x1b ;  /* 0x00000077c2c27211 */ /* 0x000fe400078fd8ff */
[----:B------:R-:W-:Y:S01]  /*cd10*/  LEA R192, R192, UR28, 0x2 ;  /* 0x0000001cc0c07c11 */ /* 0x000fe2000f8e10ff */
[----:B------:R-:W-:Y:S06]  /*cd20*/  @!P2 BRA `(.L_x_12862) ;  /* 0x000000000004a947 */ /* 0x000fec0003800000 */
[----:B---3--:R1:W-:Y:S02]  /*cd30*/  REDG.E.ADD.F32.FTZ.RN.STRONG.GPU desc[UR30][R2.64+0x900], R5 ;  /* 0x00090005020079a6 */ /* 0x0083e4000c12f31e */
.L_x_12862:
[----:B------:R-:W-:Y:S05]  /*cd40*/  BSYNC.RECONVERGENT B0 ;  /* 0x0000000000007941 */ /* 0x000fea0003800200 */
.L_x_12861:
[----:B-1-3--:R1:W3:Y:S01]  /*cd50*/  LDS R5, [R192+0x11c0] ;  /* 0x0011c000c0057984 */ /* 0x00a2e20000000800 */
[----:B------:R-:W-:Y:S01]  /*cd60*/  BSSY.RECONVERGENT B0, `(.L_x_12863) ;  /* 0x0000005000007945 */ /* 0x000fe20003800200 */
[----:B------:R-:W-:Y:S02]  /*cd70*/  LEA.HI R4, R4, R119, RZ, 0x1b ;  /* 0x0000007704047211 */ /* 0x000fe400078fd8ff */
[----:B------:R-:W-:Y:S01]  /*cd80*/  LEA R194, R194, UR28, 0x2 ;  /* 0x0000001cc2c27c11 */ /* 0x000fe2000f8e10ff */
[----:B------:R-:W-:Y:S06]  /*cd90*/  @!P3 BRA `(.L_x_12864) ;  /* 0x000000000004b947 */ /* 0x000fec0003800000 */
[----:B---3--:R3:W-:Y:S02]  /*cda0*/  REDG.E.ADD.F32.FTZ.RN.STRONG.GPU desc[UR30][R2.64+0x980], R5 ;  /* 0x00098005020079a6 */ /* 0x0087e4000c12f31e */
.L_x_12864:
[----:B------:R-:W-:Y:S05]  /*cdb0*/  BSYNC.RECONVERGENT B0 ;  /* 0x0000000000007941 */ /* 0x000fea0003800200 */
.L_x_12863:
[----:B---3--:R3:W1:Y:S01]  /*cdc0*/  LDS R5, [R194+0x1240] ;  /* 0x00124000c2057984 */ /* 0x0086620000000800 */
[----:B------:R-:W-:Y:S01]  /*cdd0*/  BSSY.RECONVERGENT B0, `(.L_x_12865) ;  /* 0x0000004000007945 */ /* 0x000fe20003800200 */
[----:B0-----:R-:W-:-:S03]  /*cde0*/  LEA R7, R4, UR28, 0x2 ;  /* 0x0000001c04077c11 */ /* 0x001fc6000f8e10ff */
[----:B------:R-:W-:Y:S05]  /*cdf0*/  @!P4 BRA `(.L_x_12866) ;  /* 0x000000000004c947 */ /* 0x000fea0003800000 */
[----:B-1----:R0:W-:Y:S02]  /*ce00*/  REDG.E.ADD.F32.FTZ.RN.STRONG.GPU desc[UR30][R2.64+0xa00], R5 ;  /* 0x000a0005020079a6 */ /* 0x0021e4000c12f31e */
.L_x_12866:
[----:B------:R-:W-:Y:S05]  /*ce10*/  BSYNC.RECONVERGENT B0 ;  /* 0x0000000000007941 */ /* 0x000fea0003800200 */
.L_x_12865:
[----:B01----:R0:W1:Y:S01]  /*ce20*/  LDS R5, [R7+0x12c0] ;  /* 0x0012c00007057984 */ /* 0x0030620000000800 */
[----:B------:R-:W-:Y:S01]  /*ce30*/  BSSY.RECONVERGENT B0, `(.L_x_12867) ;  /* 0x0000005000007945 */ /* 0x000fe20003800200 */
[C---:B------:R-:W-:Y:S02]  /*ce40*/  IADD3 R4, PT, PT, R119.reuse, 0x2c0, RZ ;  /* 0x000002c077047810 */ /* 0x040fe40007ffe0ff */
[----:B--2---:R-:W-:Y:S01]  /*ce50*/  IADD3 R10, PT, PT, R119, 0x2e0, RZ ;  /* 0x000002e0770a7810 */ /* 0x004fe20007ffe0ff */
[----:B------:R-:W-:Y:S06]  /*ce60*/  @!P5 BRA `(.L_x_12868) ;  /* 0x000000000004d947 */ /* 0x000fec0003800000 */
[----:B-1----:R2:W-:Y:S02]  /*ce70*/  REDG.E.ADD.F32.FTZ.RN.STRONG.GPU desc[UR30][R2.64+0xa80], R5 ;  /* 0x000a8005020079a6 */ /* 0x0025e4000c12f31e */
.L_x_12868:
[----:B------:R-:W-:Y:S05]  /*ce80*/  BSYNC.RECONVERGENT B0 ;  /* 0x0000000000007941 */ /* 0x000fea0003800200 */
.L_x_12867:
[-C--:B------:R-:W-:Y:S01]  /*ce90*/  LEA.HI R4, R4, R119.reuse, RZ, 0x1b ;  /* 0x0000007704047211 */ /* 0x080fe200078fd8ff */
[----:B------:R-:W-:Y:S01]  /*cea0*/  BSSY.RECONVERGENT B0, `(.L_x_12869) ;  /* 0x000000f000007945 */ /* 0x000fe20003800200 */
[----:B------:R-:W-:Y:S02]  /*ceb0*/  ISETP.GE.AND P6, PT, R6, 0x2c1, PT ;  /* 0x000002c10600780c */ /* 0x000fe40003fc6270 */
[----:B------:R-:W-:Y:S02]  /*cec0*/  LEA R4, R4, UR28, 0x2 ;  /* 0x0000001c04047c11 */ /* 0x000fe4000f8e10ff */
[C---:B------:R-:W-:Y:S02]  /*ced0*/  IADD3 R192, PT, PT, R119.reuse, 0x300, RZ ;  /* 0x0000030077c07810 */ /* 0x040fe40007ffe0ff */
[----:B------:R-:W-:Y:S01]  /*cee0*/  LEA.HI R10, R10, R119, RZ, 0x1b ;  /* 0x000000770a0a7211 */ /* 0x000fe200078fd8ff */
[----:B-12---:R1:W2:Y:S01]  /*cef0*/  LDS R5, [R4+0x1340] ;  /* 0x0013400004057984 */ /* 0x0062a20000000800 */
        /* <DEDUP_REMOVED lines=9> */
.L_x_12870:
[----:B------:R-:W-:Y:S05]  /*cf90*/  BSYNC.RECONVERGENT B0 ;  /* 0x0000000000007941 */ /* 0x000fea0003800200 */
.L_x_12869:
[----:B--23--:R2:W3:Y:S01]  /*cfa0*/  LDS R5, [R10+0x13c0] ;  /* 0x0013c0000a057984 */ /* 0x00c4e20000000800 */
[----:B------:R-:W-:Y:S01]  /*cfb0*/  BSSY.RECONVERGENT B0, `(.L_x_12871) ;  /* 0x0000006000007945 */ /* 0x000fe20003800200 */
[----:B-1----:R-:W-:Y:S02]  /*cfc0*/  IADD3 R4, PT, PT, R119, 0x340, RZ ;  /* 0x0000034077047810 */ /* 0x002fe40007ffe0ff */
[----:B------:R-:W-:Y:S02]  /*cfd0*/  LEA.HI R194, R194, R119, RZ, 0x1b ;  /* 0x00000077c2c27211 */ /* 0x000fe400078fd8ff */
[----:B------:R-:W-:Y:S01]  /*cfe0*/  LEA R192, R192, UR28, 0x2 ;  /* 0x0000001cc0c07c11 */ /* 0x000fe2000f8e10ff */
[----:B------:R-:W-:Y:S06]  /*cff0*/  @!P2 BRA `(.L_x_12872) ;  /* 0x000000000004a947 */ /* 0x000fec0003800000 */
[----:B---3--:R1:W-:Y:S02]  /*d000*/  REDG.E.ADD.F32.FTZ.RN.STRONG.GPU desc[UR30][R2.64+0xb80], R5 ;  /* 0x000b8005020079a6 */ /* 0x0083e4000c12f31e */
.L_x_12872:
[----:B------:R-:W-:Y:S05]  /*d010*/  BSYNC.RECONVERGENT B0 ;  /* 0x0000000000007941 */ /* 0x000fea0003800200 */
.L_x_12871:
[----:B-1-3--:R1:W3:Y:S01]  /*d020*/  LDS R5, [R192+0x1440] ;  /* 0x00144000c0057984 */ /* 0x00a2e20000000800 */
[----:B------:R-:W-:Y:S01]  /*d030*/  BSSY.RECONVERGENT B0, `(.L_x_12873) ;  /* 0x0000005000007945 */ /* 0x000fe20003800200 */
[----:B------:R-:W-:Y:S02]  /*d040*/  LEA.HI R4, R4, R119, RZ, 0x1b ;  /* 0x0000007704047211 */ /* 0x000fe400078fd8ff */
[----:B------:R-:W-:Y:S01]  /*d050*/  LEA R194, R194, UR28, 0x2 ;  /* 0x0000001cc2c27c11 */ /* 0x000fe2000f8e10ff */
[----:B------:R-:W-:Y:S06]  /*d060*/  @!P3 BRA `(.L_x_12874) ;  /* 0x000000000004b947 */ /* 0x000fec0003800000 */
[----:B---3--:R3:W-:Y:S02]  /*d070*/  REDG.E.ADD.F32.FTZ.RN.STRONG.GPU desc[UR30][R2.64+0xc00], R5 ;  /* 0x000c0005020079a6 */ /* 0x0087e4000c12f31e */
.L_x_12874:
[----:B------:R-:W-:Y:S05]  /*d080*/  BSYNC.RECONVERGENT B0 ;  /* 0x0000000000007941 */ /* 0x000fea0003800200 */
.L_x_12873:
[----:B---3--:R3:W0:Y:S01]  /*d090*/  LDS R5, [R194+0x14c0] ;  /* 0x0014c000c2057984 */ /* 0x0086220000000800 */
[----:B------:R-:W-:Y:S01]  /*d0a0*/  BSSY.RECONVERGENT B0, `(.L_x_12875) ;  /* 0x0000006000007945 */ /* 0x000fe20003800200 */
[C---:B--2---:R-:W-:Y:S02]  /*d0b0*/  IADD3 R10, PT, PT, R119.reuse, 0x360, RZ ;  /* 0x00000360770a7810 */ /* 0x044fe40007ffe0ff */
[----:B-1----:R-:W-:Y:S02]  /*d0c0*/  IADD3 R192, PT, PT, R119, 0x380, RZ ;  /* 0x0000038077c07810 */ /* 0x002fe40007ffe0ff */
[----:B------:R-:W-:Y:S01]  /*d0d0*/  LEA R4, R4, UR28, 0x2 ;  /* 0x0000001c04047c11 */ /* 0x000fe2000f8e10ff */
[----:B------:R-:W-:Y:S06]  /*d0e0*/  @!P4 BRA `(.L_x_12876) ;  /* 0x000000000004c947 */ /* 0x000fec0003800000 */
[----:B0-----:R1:W-:Y:S02]  /*d0f0*/  REDG.E.ADD.F32.FTZ.RN.STRONG.GPU desc[UR30][R2.64+0xc80], R5 ;  /* 0x000c8005020079a6 */ /* 0x0013e4000c12f31e */
.L_x_12876:
[----:B------:R-:W-:Y:S05]  /*d100*/  BSYNC.RECONVERGENT B0 ;  /* 0x0000000000007941 */ /* 0x000fea0003800200 */
.L_x_12875:
[----:B01----:R0:W1:Y:S01]  /*d110*/  LDS R5, [R4+0x1540] ;  /* 0x0015400004057984 */ /* 0x0030620000000800 */
[----:B------:R-:W-:Y:S01]  /*d120*/  BSSY.RECONVERGENT B0, `(.L_x_12877) ;  /* 0x0000005000007945 */ /* 0x000fe20003800200 */
[-C--:B------:R-:W-:Y:S02]  /*d130*/  LEA.HI R10, R10, R119.reuse, RZ, 0x1b ;  /* 0x000000770a0a7211 */ /* 0x080fe400078fd8ff */
[----:B------:R-:W-:Y:S01]  /*d140*/  LEA.HI R192, R192, R119, RZ, 0x1b ;  /* 0x00000077c0c07211 */ /* 0x000fe200078fd8ff */
[----:B------:R-:W-:Y:S06]  /*d150*/  @!P5 BRA `(.L_x_12878) ;  /* 0x000000000004d947 */ /* 0x000fec0003800000 */
[----:B-1----:R2:W-:Y:S02]  /*d160*/  REDG.E.ADD.F32.FTZ.RN.STRONG.GPU desc[UR30][R2.64+0xd00], R5 ;  /* 0x000d0005020079a6 */ /* 0x0025e4000c12f31e */
.L_x_12878:
[----:B------:R-:W-:Y:S05]  /*d170*/  BSYNC.RECONVERGENT B0 ;  /* 0x0000000000007941 */ /* 0x000fea0003800200 */
.L_x_12877:
[----:B-12---:R-:W-:Y:S01]  /*d180*/  LEA R5, R10, UR28, 0x2 ;  /* 0x0000001c0a057c11 */ /* 0x006fe2000f8e10ff */
        /* <DEDUP_REMOVED lines=10> */
.L_x_12880:
[----:B------:R-:W-:Y:S05]  /*d230*/  BSYNC.RECONVERGENT B0 ;  /* 0x0000000000007941 */ /* 0x000fea0003800200 */
.L_x_12879:
[----:B-12---:R1:W2:Y:S01]  /*d240*/  LDS R5, [R192+0x1640] ;  /* 0x00164000c0057984 */ /* 0x0062a20000000800 */
[----:B------:R-:W-:Y:S01]  /*d250*/  BSSY.RECONVERGENT B0, `(.L_x_12881) ;  /* 0x0000004000007945 */ /* 0x000fe20003800200 */
[----:B0-----:R-:W-:-:S03]  /*d260*/  IADD3 R4, PT, PT, R119, 0x3a0, RZ ;  /* 0x000003a077047810 */ /* 0x001fc60007ffe0ff */
[----:B------:R-:W-:Y:S05]  /*d270*/  @!P2 BRA `(.L_x_12882) ;  /* 0x000000000004a947 */ /* 0x000fea0003800000 */
[----:B--2---:R0:W-:Y:S02]  /*d280*/  REDG.E.ADD.F32.FTZ.RN.STRONG.GPU desc[UR30][R2.64+0xe00], R5 ;  /* 0x000e0005020079a6 */ /* 0x0041e4000c12f31e */
.L_x_12882:
[----:B------:R-:W-:Y:S05]  /*d290*/  BSYNC.RECONVERGENT B0 ;  /* 0x0000000000007941 */ /* 0x000fea0003800200 */
.L_x_12881:
[----:B------:R-:W-:Y:S01]  /*d2a0*/  LEA.HI R4, R4, R119, RZ, 0x1b ;  /* 0x0000007704047211 */ /* 0x000fe200078fd8ff */
[-C--:B------:R-:W-:Y:S01]  /*d2b0*/  FMUL.FTZ R219, R205, R87.reuse ;  /* 0x00000057cddb7220 */ /* 0x080fe20000410000 */
[----:B------:R-:W-:Y:S01]  /*d2c0*/  IADD3 R6, PT, PT, R119, 0x3c0, RZ ;  /* 0x000003c077067810 */ /* 0x000fe20007ffe0ff */
[-C--:B------:R-:W-:Y:S01]  /*d2d0*/  FMUL.FTZ R203, R203, R87.reuse ;  /* 0x00000057cbcb7220 */ /* 0x080fe20000410000 */
[----:B------:R-:W-:Y:S01]  /*d2e0*/  LEA R4, R4, UR28, 0x2 ;  /* 0x0000001c04047c11 */ /* 0x000fe2000f8e10ff */
[----:B------:R-:W-:Y:S01]  /*d2f0*/  FFMA.FTZ R204, R84, -R87, R204 ;  /* 0x8000005754cc7223 */ /* 0x000fe200000100cc */
[----:B0-2---:R-:W-:Y:S01]  /*d300*/  FMUL.FTZ R5, R8, R219 ;  /* 0x000000db08057220 */ /* 0x005fe20000410000 */
[----:B------:R-:W-:Y:S01]  /*d310*/  IADD3 R10, PT, PT, R119, 0x3e0, RZ ;  /* 0x000003e0770a7810 */ /* 0x000fe20007ffe0ff */
[----:B------:R-:W-:Y:S01]  /*d320*/  BSSY.RECONVERGENT B0, `(.L_x_12883) ;  /* 0x0000009000007945 */ /* 0x000fe20003800200 */
[----:B------:R0:W2:Y:S01]  /*d330*/  LDS R7, [R4+0x16c0] ;  /* 0x0016c00004077984 */ /* 0x0000a20000000800 */
[----:B------:R-:W-:Y:S01]  /*d340*/  LEA.HI R6, R6, R119, RZ, 0x1b ;  /* 0x0000007706067211 */ /* 0x000fe200078fd8ff */
[----:B------:R-:W-:Y:S01]  /*d350*/  FFMA.FTZ R5, R204, R203, -R5 ;  /* 0x000000cbcc057223 */ /* 0x000fe20000010805 */
[----:B------:R-:W-:Y:S01]  /*d360*/  LEA.HI R10, R10, R119, RZ, 0x1b ;  /* 0x000000770a0a7211 */ /* 0x000fe200078fd8ff */
[----:B------:R-:W-:Y:S01]  /*d370*/  FMUL.FTZ R203, R8, R203 ;  /* 0x000000cb08cb7220 */ /* 0x000fe20000410000 */
[----:B------:R-:W-:Y:S01]  /*d380*/  LEA R6, R6, UR28, 0x2 ;  /* 0x0000001c06067c11 */ /* 0x000fe2000f8e10ff */
[----:B------:R-:W-:Y:S06]  /*d390*/  @!P3 BRA `(.L_x_12884) ;  /* 0x000000000004b947 */ /* 0x000fec0003800000 */
[----:B--2---:R2:W-:Y:S02]  /*d3a0*/  REDG.E.ADD.F32.FTZ.RN.STRONG.GPU desc[UR30][R2.64+0xe80], R7 ;  /* 0x000e8007020079a6 */ /* 0x0045e4000c12f31e */
.L_x_12884:
[----:B------:R-:W-:Y:S05]  /*d3b0*/  BSYNC.RECONVERGENT B0 ;  /* 0x0000000000007941 */ /* 0x000fea0003800200 */
.L_x_12883:
[----:B--2---:R2:W0:Y:S01]  /*d3c0*/  LDS R7, [R6+0x1740] ;  /* 0x0017400006077984 */ /* 0x0044220000000800 */
[----:B------:R-:W-:Y:S01]  /*d3d0*/  BSSY.RECONVERGENT B0, `(.L_x_12885) ;  /* 0x0000005000007945 */ /* 0x000fe20003800200 */
[----:B------:R-:W-:Y:S01]  /*d3e0*/  LEA R10, R10, UR28, 0x2 ;  /* 0x0000001c0a0a7c11 */ /* 0x000fe2000f8e10ff */
[----:B------:R-:W-:Y:S02]  /*d3f0*/  FFMA.FTZ R203, R204, R219, R203 ;  /* 0x000000dbcccb7223 */ /* 0x000fe400000100cb */
[----:B------:R-:W-:Y:S05]  /*d400*/  @!P4 BRA `(.L_x_12886) ;  /* 0x000000000004c947 */ /* 0x000fea0003800000 */
[----:B0-----:R0:W-:Y:S02]  /*d410*/  REDG.E.ADD.F32.FTZ.RN.STRONG.GPU desc[UR30][R2.64+0xf00], R7 ;  /* 0x000f0007020079a6 */ /* 0x0011e4000c12f31e */
.L_x_12886:
[----:B------:R-:W-:Y:S05]  /*d420*/  BSYNC.RECONVERGENT B0 ;  /* 0x0000000000007941 */ /* 0x000fea0003800200 */
.L_x_12885:
[----:B0-----:R0:W0:Y:S01]  /*d430*/  LDS R7, [R10+0x17c0] ;  /* 0x0017c0000a077984 */ /* 0x0010220000000800 */
[----:B------:R-:W-:Y:S01]  /*d440*/  BSSY.RECONVERGENT B0, `(.L_x_12887) ;  /* 0x0000004000007945 */ /* 0x000fe20003800200 */
[----:B------:R-:W-:-:S03]  /*d450*/  FADD.FTZ R4, R190, R203 ;  /* 0x000000cbbe047221 */ /* 0x000fc60000010000 */
[----:B------:R-:W-:Y:S05]  /*d460*/  @!P5 BRA `(.L_x_12888) ;  /* 0x000000000004d947 */ /* 0x000fea0003800000 */
[----:B0-----:R0:W-:Y:S02]  /*d470*/  REDG.E.ADD.F32.FTZ.RN.STRONG.GPU desc[UR30][R2.64+0xf80], R7 ;  /* 0x000f8007020079a6 */ /* 0x0011e4000c12f31e */
.L_x_12888:
[----:B------:R-:W-:Y:S05]  /*d480*/  BSYNC.RECONVERGENT B0 ;  /* 0x0000000000007941 */ /* 0x000fea0003800200 */
.L_x_12887:
[----:B------:R-:W-:Y:S01]  /*d490*/  FADD.FTZ R5, R182, R5 ;  /* 0x00000005b6057221 */ /* 0x000fe20000010000 */
[C---:B--2---:R-:W-:Y:S01]  /*d4a0*/  FFMA.FTZ R6, R118.reuse, R9, R211 ;  /* 0x0000000976067223 */ /* 0x044fe200000100d3 */
[----:B0-----:R-:W-:Y:S01]  /*d4b0*/  FFMA.FTZ R7, -R118, R202, R209 ;  /* 0x000000ca76077223 */ /* 0x001fe200000101d1 */
[----:B------:R-:W0:Y:S01]  /*d4c0*/  SHFL.DOWN PT, R3, R4, 0x1, 0x1f ;  /* 0x08201f0004037f89 */ /* 0x000e2200000e0000 */
[----:B------:R-:W-:Y:S01]  /*d4d0*/  ISETP.GT.AND P2, PT, R20, 0x1e, PT ;  /* 0x0000001e1400780c */ /* 0x000fe20003f44270 */
[----:B------:R-:W-:Y:S01]  /*d4e0*/  FADD.FTZ R100, R176, R100 ;  /* 0x00000064b0647221 */ /* 0x000fe20000010000 */
[----:B------:R-:W-:Y:S01]  /*d4f0*/  FMUL.FTZ R212, R167, R212 ;  /* 0x000000d4a7d47220 */ /* 0x000fe20000410000 */
[----:B------:R-:W2:Y:S01]  /*d500*/  SHFL.DOWN PT, R2, R5, 0x1, 0x1f ;  /* 0x08201f0005027f89 */ /* 0x000ea200000e0000 */
[----:B------:R-:W-:Y:S01]  /*d510*/  FMUL.FTZ R165, R165, R208 ;  /* 0x000000d0a5a57220 */ /* 0x000fe20000410000 */
[----:B------:R-:W-:Y:S01]  /*d520*/  FMUL.FTZ R185, R174, R185 ;  /* 0x000000b9aeb97220 */ /* 0x000fe20000410000 */
        /* <DEDUP_REMOVED lines=14> */
[----:B------:R-:W-:Y:S01]  /*d610*/  FMUL.FTZ R179, R210, R179 ;  /* 0x000000b3d2b37220 */ /* 0x000fe20000410000 */
[----:B------:R-:W-:Y:S01]  /*d620*/  FFMA.FTZ R158, R131, R170, R158 ;  /* 0x000000aa839e7223 */ /* 0x000fe2000001009e */
[----:B------:R-:W-:Y:S01]  /*d630*/  FMUL.FTZ R201, R160, R201 ;  /* 0x000000c9a0c97220 */ /* 0x000fe20000410000 */
[----:B0-----:R-:W-:Y:S01]  /*d640*/  @!P2 FADD.FTZ R4, R4, R3 ;  /* 0x000000030404a221 */ /* 0x001fe20000010000 */
[----:B------:R-:W-:Y:S01]  /*d650*/  FMUL.FTZ R180, R207, R180 ;  /* 0x000000b4cfb47220 */ /* 0x000fe20000410000 */
[----:B------:R-:W-:Y:S01]  /*d660*/  FMUL.FTZ R215, R156, R215 ;  /* 0x000000d79cd77220 */ /* 0x000fe20000410000 */
[----:B------:R-:W-:Y:S01]  /*d670*/  FMUL.FTZ R196, R163, R196 ;  /* 0x000000c4a3c47220 */ /* 0x000fe20000410000 */
[----:B--2---:R-:W-:Y:S01]  /*d680*/  @!P2 FADD.FTZ R5, R5, R2 ;  /* 0x000000020505a221 */ /* 0x004fe20000010000 */
[----:B------:R-:W0:Y:S01]  /*d690*/  SHFL.DOWN PT, R3, R4, 0x2, 0x1f ;  /* 0x08401f0004037f89 */ /* 0x000e2200000e0000 */
[----:B------:R-:W-:Y:S01]  /*d6a0*/  FFMA.FTZ R2, R74, R195, R165 ;  /* 0x000000c34a027223 */ /* 0x000fe200000100a5 */
[----:B------:R-:W-:Y:S01]  /*d6b0*/  FMUL.FTZ R213, R154, R213 ;  /* 0x000000d59ad57220 */ /* 0x000fe20000410000 */
[----:B-----5:R-:W-:Y:S01]  /*d6c0*/  @!P2 FADD.FTZ R6, R6, R9 ;  /* 0x000000090606a221 */ /* 0x020fe20000010000 */
[----:B------:R-:W2:Y:S01]  /*d6d0*/  SHFL.DOWN PT, R176, R5, 0x2, 0x1f ;  /* 0x08401f0005b07f89 */ /* 0x000ea200000e0000 */
[----:B------:R-:W-:Y:S01]  /*d6e0*/  FADD.FTZ R45, R2, R45 ;  /* 0x0000002d022d7221 */ /* 0x000fe20000010000 */
        /* <DEDUP_REMOVED lines=22> */
[----:B--2---:R-:W-:Y:S01]  /*d850*/  @!P2 FADD.FTZ R5, R5, R176 ;  /* 0x000000b00505a221 */ /* 0x004fe20000010000 */
[----:B------:R-:W-:Y:S01]  /*d860*/  FADD.FTZ R44, R3, R44 ;  /* 0x0000002c032c7221 */ /* 0x000fe20000010000 */
[----:B------:R-:W-:Y:S01]  /*d870*/  FFMA.FTZ R3, R71, R144, R158 ;  /* 0x0000009047037223 */ /* 0x000fe2000001009e */
[----:B------:R-:W-:Y:S01]  /*d880*/  BSSY.RECONVERGENT B0, `(.L_x_12889) ;  /* 0x0000034000007945 */ /* 0x000fe20003800200 */
        /* <DEDUP_REMOVED lines=46> */
[----:B0-2---:R-:W-:Y:S01]  /*db70*/  FADD.FTZ R4, R4, R3 ;  /* 0x0000000304047221 */ /* 0x005fe20000010000 */
[----:B-1----:R-:W-:Y:S01]  /*db80*/  FADD.FTZ R5, R5, R2 ;  /* 0x0000000205057221 */ /* 0x002fe20000010000 */
[----:B------:R-:W-:Y:S01]  /*db90*/  FADD.FTZ R6, R6, R9 ;  /* 0x0000000906067221 */ /* 0x000fe20000010000 */
[----:B------:R-:W-:-:S09]  /*dba0*/  FADD.FTZ R7, R7, R8 ;  /* 0x0000000807077221 */ /* 0x000fd20000010000 */
[----:B------:R0:W-:Y:S02]  /*dbb0*/  @!P2 STS.128 [UR28+0x18d0], R4 ;  /* 0x0018d004ff00a988 */ /* 0x0001e40008000c1c */
.L_x_12890:
[----:B------:R-:W-:Y:S05]  /*dbc0*/  BSYNC.RECONVERGENT B0 ;  /* 0x0000000000007941 */ /* 0x000fea0003800200 */
.L_x_12889:
        /* <DEDUP_REMOVED lines=24> */
[----:B-12---:R-:W1:Y:S04]  /*dd50*/  @P2 LDS.64 R2, [UR33+0x4610] ;  /* 0x00461021ff022984 */ /* 0x006e680008000a00 */
[----:B0-----:R-:W0:Y:S01]  /*dd60*/  @P2 LDS.64 R8, [UR33+0x3e10] ;  /* 0x003e1021ff082984 */ /* 0x001e220008000a00 */
[----:B-1----:R-:W-:Y:S01]  /*dd70*/  @P2 FADD.FTZ R6, R6, R2 ;  /* 0x0000000206062221 */ /* 0x002fe20000010000 */
[----:B------:R-:W-:Y:S01]  /*dd80*/  @P2 FADD.FTZ R7, R7, R3 ;  /* 0x0000000307072221 */ /* 0x000fe20000010000 */
[----:B0-----:R-:W-:Y:S01]  /*dd90*/  @P2 FADD.FTZ R4, R4, R8 ;  /* 0x0000000804042221 */ /* 0x001fe20000010000 */
[----:B------:R-:W-:-:S03]  /*dda0*/  @P2 FADD.FTZ R5, R5, R9 ;  /* 0x0000000905052221 */ /* 0x000fc60000010000 */
[----:B------:R0:W-:Y:S04]  /*ddb0*/  STS.64 [UR33+0x4610], R6 ;  /* 0x00461006ff007988 */ /* 0x0001e80008000a21 */
[----:B------:R0:W-:Y:S02]  /*ddc0*/  STS.64 [UR33+0x3e10], R4 ;  /* 0x003e1004ff007988 */ /* 0x0001e40008000a21 */
.L_x_12892:
[----:B------:R-:W-:Y:S05]  /*ddd0*/  BSYNC.RECONVERGENT B0 ;  /* 0x0000000000007941 */ /* 0x000fea0003800200 */
.L_x_12891:
[----:B------:R-:W-:-:S04]  /*dde0*/  UIADD3 UR8, UPT, UPT, UR8, 0x1, URZ ;  /* 0x0000000108087890 */ /* 0x000fc8000fffe0ff */
[----:B------:R-:W-:-:S09]  /*ddf0*/  UISETP.GE.AND UP0, UPT, UR8, UR49, UPT ;  /* 0x000000310800728c */ /* 0x000fd2000bf06270 */
[----:B------:R-:W-:Y:S05]  /*de00*/  BRA.U !UP0, `(.L_x_12893) ;  /* 0xffffff6d08307547 */ /* 0x000fea000b83ffff */
.L_x_12811:
[----:B------:R-:W-:Y:S01]  /*de10*/  BAR.SYNC.DEFER_BLOCKING 0x0 ;  /* 0x0000000000007b1d */ /* 0x000fe20000010000 */
[C---:B--2---:R-:W-:Y:S01]  /*de20*/  SHF.L.U32 R3, R119.reuse, 0x4, RZ ;  /* 0x0000000477037819 */ /* 0x044fe200000006ff */
[----:B------:R-:W-:Y:S01]  /*de30*/  UIMAD UR8, UR11, -0x200, UR32 ;  /* 0xfffffe000b0878a4 */ /* 0x000fe2000f8e0220 */
[----:B-1----:R-:W-:Y:S02]  /*de40*/  LOP3.LUT R2, R119, 0x1f, RZ, 0xc0, !PT ;  /* 0x0000001f77027812 */ /* 0x002fe400078ec0ff */
[----:B0-----:R-:W-:Y:S01]  /*de50*/  MOV R4, UR18 ;  /* 0x0000001200047c02 */ /* 0x001fe20008000f00 */
[----:B------:R-:W-:Y:S01]  /*de60*/  UIADD3 UR8, UPT, UPT, UR8, 0x200, URZ ;  /* 0x0000020008087890 */ /* 0x000fe2000fffe0ff */
[----:B------:R-:W-:Y:S02]  /*de70*/  LOP3.LUT R0, R2, 0x3e00, R3, 0xf8, !PT ;  /* 0x00003e0002007812 */ /* 0x000fe400078ef803 */
        /* <DEDUP_REMOVED lines=18> */
[----:B------:R-:W-:Y:S02]  /*dfa0*/  F2FP.F16.F32.PACK_AB R90, R93, R90 ;  /* 0x0000005a5d5a723e */ /* 0x000fe400000000ff */
[----:B------:R-:W-:Y:S02]  /*dfb0*/  F2FP.F16.F32.PACK_AB R86, R89, R86 ;  /* 0x000000565956723e */ /* 0x000fe400000000ff */
[----:B------:R-:W-:-:S02]  /*dfc0*/  F2FP.F16.F32.PACK_AB R88, R91, R88 ;  /* 0x000000585b58723e */ /* 0x000fc400000000ff */
[----:B------:R-:W-:Y:S01]  /*dfd0*/  F2FP.F16.F32.PACK_AB R92, R95, R92 ;  /* 0x0000005c5f5c723e */ /* 0x000fe200000000ff */
[----:B------:R-:W-:Y:S01]  /*dfe0*/  ULEA UR14, UR11, 0xfffffe00, 0x9 ;  /* 0xfffffe000b0e7891 */ /* 0x000fe2000f8e48ff */
[C---:B------:R-:W-:Y:S02]  /*dff0*/  ISETP.GE.AND P2, PT, R0.reuse, UR8, PT ;  /* 0x0000000800007c0c */ /* 0x040fe4000bf46270 */
[----:B------:R-:W-:Y:S02]  /*e000*/  F2FP.F16.F32.PACK_AB R98, R101, R98 ;  /* 0x000000626562723e */ /* 0x000fe400000000ff */
[----:B------:R-:W-:Y:S02]  /*e010*/  F2FP.F16.F32.PACK_AB R94, R97, R94 ;  /* 0x0000005e615e723e */ /* 0x000fe400000000ff */
[----:B------:R-:W-:Y:S02]  /*e020*/  F2FP.F16.F32.PACK_AB R96, R99, R96 ;  /* 0x000000606360723e */ /* 0x000fe400000000ff */
[----:B------:R-:W-:Y:S01]  /*e030*/  F2FP.F16.F32.PACK_AB R100, R103, R100 ;  /* 0x000000646764723e */ /* 0x000fe200000000ff */
[----:B------:R-:W0:Y:S01]  /*e040*/  S2UR UR29, SR_CTAID.X ;  /* 0x00000000001d79c3 */ /* 0x000e220000002500 */
[----:B------:R-:W-:Y:S01]  /*e050*/  ISETP.GE.AND P1, PT, R17, UR8, PT ;  /* 0x0000000811007c0c */ /* 0x000fe2000bf26270 */
[----:B------:R-:W0:Y:S01]  /*e060*/  LDCU.64 UR24, c[0x0][0x4f8] ;  /* 0x00009f00ff1877ac */ /* 0x000e220008000a00 */
[C---:B------:R-:W-:Y:S01]  /*e070*/  LOP3.LUT R16, R0.reuse, 0x40, RZ, 0xfc, !PT ;  /* 0x0000004000107812 */ /* 0x040fe200078efcff */
[----:B------:R-:W2:Y:S01]  /*e080*/  @!P2 LDG.E.U16 R20, desc[UR30][R48.64] ;  /* 0x0000001e3014a981 */ /* 0x000ea2000c1e1500 */
[C---:B------:R-:W-:Y:S01]  /*e090*/  LOP3.LUT R14, R0.reuse, 0x60, RZ, 0xfc, !PT ;  /* 0x00000060000e7812 */ /* 0x040fe200078efcff */
[----:B------:R-:W1:Y:S01]  /*e0a0*/  LDCU.64 UR26, c[0x0][0x500] ;  /* 0x0000a000ff1a77ac */ /* 0x000e620008000a00 */
[----:B------:R-:W-:-:S02]  /*e0b0*/  LOP3.LUT R15, R0, 0x80, RZ, 0xfc, !PT ;  /* 0x00000080000f7812 */ /* 0x000fc400078efcff */
[C---:B------:R-:W-:Y:S02]  /*e0c0*/  LOP3.LUT R3, R0.reuse, 0xa0, RZ, 0xfc, !PT ;  /* 0x000000a000037812 */ /* 0x040fe400078efcff */
[----:B------:R-:W-:Y:S02]  /*e0d0*/  LOP3.LUT R13, R0, 0xc0, RZ, 0xfc, !PT ;  /* 0x000000c0000d7812 */ /* 0x000fe400078efcff */
[----:B------:R-:W-:Y:S01]  /*e0e0*/  ISETP.GE.AND P0, PT, R16, UR8, PT ;  /* 0x0000000810007c0c */ /* 0x000fe2000bf06270 */
[----:B------:R-:W5:Y:S01]  /*e0f0*/  @!P1 LDG.E.U16 R51, desc[UR30][R48.64+0x40] ;  /* 0x0000401e30339981 */ /* 0x000f62000c1e1500 */
[----:B------:R-:W-:Y:S02]  /*e100*/  LOP3.LUT R12, R0, 0xe0, RZ, 0xfc, !PT ;  /* 0x000000e0000c7812 */ /* 0x000fe400078efcff */
[----:B------:R-:W-:Y:S02]  /*e110*/  ISETP.GE.AND P4, PT, R14, UR8, PT ;  /* 0x000000080e007c0c */ /* 0x000fe4000bf86270 */
[----:B------:R-:W-:-:S02]  /*e120*/  LOP3.LUT R11, R0, 0x100, RZ, 0xfc, !PT ;  /* 0x00000100000b7812 */ /* 0x000fc400078efcff */
[----:B------:R-:W-:Y:S02]  /*e130*/  ISETP.GE.AND P6, PT, R15, UR8, PT ;  /* 0x000000080f007c0c */ /* 0x000fe4000bfc6270 */
[----:B------:R-:W-:Y:S02]  /*e140*/  ISETP.GE.AND P5, PT, R3, UR8, PT ;  /* 0x0000000803007c0c */ /* 0x000fe4000bfa6270 */
[----:B------:R-:W-:Y:S01]  /*e150*/  ISETP.GE.AND P3, PT, R13, UR8, PT ;  /* 0x000000080d007c0c */ /* 0x000fe2000bf66270 */
[----:B------:R-:W3:Y:S01]  /*e160*/  @!P0 LDG.E.U16 R50, desc[UR30][R48.64+0x80] ;  /* 0x0000801e30328981 */ /* 0x000ee2000c1e1500 */
        /* <DEDUP_REMOVED lines=28> */
[----:B------:R-:W4:Y:S01]  /*e330*/  @!P1 LDG.E.U16 R39, desc[UR30][R48.64+0x3c0] ;  /* 0x0003c01e30279981 */ /* 0x000f22000c1e1500 */
[----:B------:R-:W-:-:S03]  /*e340*/  UIADD3 UR32, UPT, UPT, -UR14, UR32, URZ ;  /* 0x000000200e207290 */ /* 0x000fc6000fffe1ff */
        /* <DEDUP_REMOVED lines=25> */
[----:B------:R-:W-:Y:S02]  /*e4e0*/  FADD.FTZ R53, R20, UR7 ;  /* 0x0000000714357e21 */ /* 0x000fe40008010000 */
[----:B------:R-:W2:Y:S01]  /*e4f0*/  LDS.U16 R20, [R37+0x6] ;  /* 0x0000060025147984 */ /* 0x000ea20000000400 */
[----:B------:R-:W-:-:S03]  /*e500*/  FADD.FTZ R62, R48, UR7 ;  /* 0x00000007303e7e21 */ /* 0x000fc60008010000 */
[----:B------:R-:W3:Y:S01]  /*e510*/  LDS.U16 R48, [R37+0xa] ;  /* 0x00000a0025307984 */ /* 0x000ee20000000400 */
[----:B------:R-:W-:Y:S02]  /*e520*/  FSETP.GTU.FTZ.AND P3, PT, R53, 20, PT ;  /* 0x41a000003500780b */ /* 0x000fe40003f7c000 */
[----:B------:R-:W-:Y:S01]  /*e530*/  FSETP.GTU.FTZ.AND P5, PT, R62, 20, PT ;  /* 0x41a000003e00780b */ /* 0x000fe20003fbc000 */
[----:B----4-:R-:W-:Y:S02]  /*e540*/  HADD2.F32 R51, -RZ, R49.H0_H0 ;  /* 0x20000031ff337230 */ /* 0x010fe40000004100 */
[----:B------:R-:W4:Y:S03]  /*e550*/  LDS.U16 R49, [R37+0xc] ;  /* 0x00000c0025317984 */ /* 0x000f260000000400 */
[----:B------:R-:W-:Y:S02]  /*e560*/  FADD.FTZ R64, R51, UR7 ;  /* 0x0000000733407e21 */ /* 0x000fe40008010000 */
[----:B------:R-:W0:Y:S03]  /*e570*/  LDS.U16 R51, [R37+0x10] ;  /* 0x0000100025337984 */ /* 0x000e260000000400 */
[----:B------:R-:W-:-:S02]  /*e580*/  @!P3 FMUL.FTZ R53, R53, -1.4426950216293334961 ;  /* 0xbfb8aa3b3535b820 */ /* 0x000fc40000410000 */
[----:B------:R-:W-:Y:S01]  /*e590*/  @!P5 FMUL.FTZ R62, R62, -1.4426950216293334961 ;  /* 0xbfb8aa3b3e3ed820 */ /* 0x000fe20000410000 */
[----:B------:R-:W-:-:S03]  /*e5a0*/  FSETP.GTU.FTZ.AND P6, PT, R64, 20, PT ;  /* 0x41a000004000780b */ /* 0x000fc60003fdc000 */
[----:B------:R-:W1:Y:S04]  /*e5b0*/  @!P3 MUFU.EX2 R53, R53 ;  /* 0x000000350035b308 */ /* 0x000e680000000800 */
[----:B------:R-:W2:Y:S06]  /*e5c0*/  @!P5 MUFU.EX2 R62, R62 ;  /* 0x0000003e003ed308 */ /* 0x000eac0000000800 */
[----:B------:R-:W-:Y:S01]  /*e5d0*/  @!P6 FMUL.FTZ R64, R64, -1.4426950216293334961 ;  /* 0xbfb8aa3b4040e820 */ /* 0x000fe20000410000 */
[----:B-----5:R-:W-:-:S02]  /*e5e0*/  HADD2.F32 R39, -RZ, R39.H0_H0 ;  /* 0x20000027ff277230 */ /* 0x020fc40000004100 */
[----:B-1----:R-:W-:Y:S01]  /*e5f0*/  @!P3 FADD.FTZ R58, R53, 1 ;  /* 0x3f800000353ab421 */ /* 0x002fe20000010000 */
[----:B--2---:R-:W-:Y:S02]  /*e600*/  HADD2.F32 R65, -RZ, R20.H0_H0 ;  /* 0x20000014ff417230 */ /* 0x004fe40000004100 */
[----:B------:R-:W-:Y:S01]  /*e610*/  @!P5 FADD.FTZ R63, R62, 1 ;  /* 0x3f8000003e3fd421 */ /* 0x000fe20000010000 */
[----:B------:R-:W1:Y:S01]  /*e620*/  @!P6 MUFU.EX2 R64, R64 ;  /* 0x000000400040e308 */ /* 0x000e620000000800 */
[----:B---3--:R-:W-:Y:S02]  /*e630*/  HADD2.F32 R48, -RZ, R48.H0_H0 ;  /* 0x20000030ff307230 */ /* 0x008fe40000004100 */
[----:B------:R-:W-:Y:S01]  /*e640*/  FADD.FTZ R65, R65, UR7 ;  /* 0x0000000741417e21 */ /* 0x000fe20008010000 */
[----:B------:R-:W2:Y:S01]  /*e650*/  @!P3 MUFU.RCP R58, R58 ;  /* 0x0000003a003ab308 */ /* 0x000ea20000001000 */
[----:B------:R-:W-:Y:S01]  /*e660*/  FADD.FTZ R39, R39, UR7 ;  /* 0x0000000727277e21 */ /* 0x000fe20008010000 */
[----:B------:R-:W-:-:S02]  /*e670*/  HADD2.F32 R50, -RZ, R50.H0_H0 ;  /* 0x20000032ff327230 */ /* 0x000fc40000004100 */
[----:B------:R-:W-:Y:S01]  /*e680*/  FADD.FTZ R48, R48, UR7 ;  /* 0x0000000730307e21 */ /* 0x000fe20008010000 */
[----:B------:R-:W-:-:S03]  /*e690*/  FSETP.GTU.FTZ.AND P0, PT, R65, 20, PT ;  /* 0x41a000004100780b */ /* 0x000fc60003f1c000 */
[----:B------:R-:W3:Y:S01]  /*e6a0*/  @!P5 MUFU.RCP R63, R63 ;  /* 0x0000003f003fd308 */ /* 0x000ee20000001000 */
[----:B------:R-:W-:Y:S01]  /*e6b0*/  FSETP.GTU.FTZ.AND P1, PT, R39, 20, PT ;  /* 0x41a000002700780b */ /* 0x000fe20003f3c000 */
[----:B------:R-:W-:Y:S01]  /*e6c0*/  FADD.FTZ R50, R50, UR7 ;  /* 0x0000000732327e21 */ /* 0x000fe20008010000 */
[----:B------:R-:W-:Y:S01]  /*e6d0*/  FSETP.GTU.FTZ.AND P2, PT, R48, 20, PT ;  /* 0x41a000003000780b */ /* 0x000fe20003f5c000 */
[----:B----4-:R-:W-:Y:S02]  /*e6e0*/  HADD2.F32 R49, -RZ, R49.H0_H0 ;  /* 0x20000031ff317230 */ /* 0x010fe40000004100 */
[----:B0-----:R-:W-:Y:S02]  /*e6f0*/  HADD2.F32 R51, -RZ, R51.H0_H0 ;  /* 0x20000033ff337230 */ /* 0x001fe40000004100 */
[----:B-1----:R-:W-:Y:S01]  /*e700*/  @!P6 FADD.FTZ R20, R64, 1 ;  /* 0x3f8000004014e421 */ /* 0x002fe20000010000 */
[----:B------:R-:W-:Y:S01]  /*e710*/  FSETP.GTU.FTZ.AND P4, PT, R50, 20, PT ;  /* 0x41a000003200780b */ /* 0x000fe20003f9c000 */
[----:B------:R-:W-:Y:S01]  /*e720*/  FADD.FTZ R49, R49, UR7 ;  /* 0x0000000731317e21 */ /* 0x000fe20008010000 */
[----:B------:R-:W-:Y:S01]  /*e730*/  FADD.FTZ R51, R51, UR7 ;  /* 0x0000000733337e21 */ /* 0x000fe20008010000 */
[----:B------:R0:W1:Y:S01]  /*e740*/  @!P6 MUFU.RCP R62, R20 ;  /* 0x00000014003ee308 */ /* 0x0000620000001000 */
[----:B--2---:R-:W-:-:S02]  /*e750*/  @!P3 FMUL.FTZ R61, R61, R58 ;  /* 0x0000003a3d3db220 */ /* 0x004fc40000410000 */
[----:B------:R-:W-:Y:S01]  /*e760*/  FSETP.GTU.FTZ.AND P3, PT, R49, 20, PT ;  /* 0x41a000003100780b */ /* 0x000fe20003f7c000 */
[----:B------:R-:W-:Y:S01]  /*e770*/  @!P1 FMUL.FTZ R39, R39, -1.4426950216293334961 ;  /* 0xbfb8aa3b27279820 */ /* 0x000fe20000410000 */
[----:B---3--:R-:W-:Y:S01]  /*e780*/  @!P5 FMUL.FTZ R60, R60, R63 ;  /* 0x0000003f3c3cd220 */ /* 0x008fe20000410000 */
[----:B0-----:R-:W-:Y:S01]  /*e790*/  @!P0 FMUL.FTZ R20, R65, -1.4426950216293334961 ;  /* 0xbfb8aa3b41148820 */ /* 0x001fe20000410000 */
[----:B------:R-:W-:Y:S01]  /*e7a0*/  FSETP.GTU.FTZ.AND P5, PT, R51, 20, PT ;  /* 0x41a000003300780b */ /* 0x000fe20003fbc000 */
[----:B------:R-:W-:-:S04]  /*e7b0*/  @!P2 FMUL.FTZ R48, R48, -1.4426950216293334961 ;  /* 0xbfb8aa3b3030a820 */ /* 0x000fc80000410000 */
[----:B------:R-:W0:Y:S01]  /*e7c0*/  @!P0 MUFU.EX2 R20, R20 ;  /* 0x0000001400148308 */ /* 0x000e220000000800 */
[----:B------:R-:W-:Y:S02]  /*e7d0*/  HADD2.F32 R52, -RZ, R52.H0_H0 ;  /* 0x20000034ff347230 */ /* 0x000fe40000004100 */
[----:B------:R-:W-:Y:S01]  /*e7e0*/  @!P4 FMUL.FTZ R50, R50, -1.4426950216293334961 ;  /* 0xbfb8aa3b3232c820 */ /* 0x000fe20000410000 */
[----:B------:R-:W2:Y:S04]  /*e7f0*/  @!P1 MUFU.EX2 R39, R39 ;  /* 0x0000002700279308 */ /* 0x000ea80000000800 */
[----:B------:R-:W3:Y:S01]  /*e800*/  @!P2 MUFU.EX2 R48, R48 ;  /* 0x000000300030a308 */ /* 0x000ee20000000800 */
[----:B------:R-:W-:Y:S01]  /*e810*/  FADD.FTZ R52, R52, UR7 ;  /* 0x0000000734347e21 */ /* 0x000fe20008010000 */
[----:B------:R-:W-:Y:S01]  /*e820*/  @!P3 FMUL.FTZ R49, R49, -1.4426950216293334961 ;  /* 0xbfb8aa3b3131b820 */ /* 0x000fe20000410000 */
[----:B------:R-:W-:Y:S01]  /*e830*/  @!P5 FMUL.FTZ R51, R51, -1.4426950216293334961 ;  /* 0xbfb8aa3b3333d820 */ /* 0x000fe20000410000 */
[----:B------:R-:W4:Y:S01]  /*e840*/  @!P4 MUFU.EX2 R50, R50 ;  /* 0x000000320032c308 */ /* 0x000f220000000800 */
[----:B-1----:R-:W-:Y:S01]  /*e850*/  @!P6 FMUL.FTZ R59, R59, R62 ;  /* 0x0000003e3b3be220 */ /* 0x002fe20000410000 */
[----:B------:R-:W-:Y:S01]  /*e860*/  FSETP.GTU.FTZ.AND P6, PT, R52, 20, PT ;  /* 0x41a000003400780b */ /* 0x000fe20003fdc000 */
[----:B0-----:R-:W-:Y:S01]  /*e870*/  @!P0 FADD.FTZ R20, R20, 1 ;  /* 0x3f80000014148421 */ /* 0x001fe20000010000 */
[----:B------:R-:W0:Y:S01]  /*e880*/  @!P3 MUFU.EX2 R49, R49 ;  /* 0x000000310031b308 */ /* 0x000e220000000800 */
[----:B--2---:R-:W-:-:S03]  /*e890*/  @!P1 FADD.FTZ R39, R39, 1 ;  /* 0x3f80000027279421 */ /* 0x004fc60000010000 */
[----:B------:R-:W1:Y:S01]  /*e8a0*/  @!P5 MUFU.EX2 R51, R51 ;  /* 0x000000330033d308 */ /* 0x000e620000000800 */
[----:B---3--:R-:W-:-:S03]  /*e8b0*/  @!P2 FADD.FTZ R48, R48, 1 ;  /* 0x3f8000003030a421 */ /* 0x008fc60000010000 */
[----:B------:R2:W-:Y:S01]  /*e8c0*/  @!P0 MUFU.RCP R53, R20 ;  /* 0x0000001400358308 */ /* 0x0005e20000001000 */
[----:B----4-:R-:W-:Y:S01]  /*e8d0*/  @!P4 FADD.FTZ R50, R50, 1 ;  /* 0x3f8000003232c421 */ /* 0x010fe20000010000 */
[----:B--2---:R-:W2:Y:S06]  /*e8e0*/  LDS.U16 R20, [R37+0x14] ;  /* 0x0000140025147984 */ /* 0x004eac0000000400 */
[----:B------:R3:W4:Y:S01]  /*e8f0*/  @!P1 MUFU.RCP R58, R39 ;  /* 0x00000027003a9308 */ /* 0x0007220000001000 */
[----:B------:R-:W-:Y:S01]  /*e900*/  @!P6 FMUL.FTZ R52, R52, -1.4426950216293334961 ;  /* 0xbfb8aa3b3434e820 */ /* 0x000fe20000410000 */
[----:B0-----:R-:W-:-:S06]  /*e910*/  @!P3 FADD.FTZ R49, R49, 1 ;  /* 0x3f8000003131b421 */ /* 0x001fcc0000010000 */
[----:B------:R0:W-:Y:S01]  /*e920*/  @!P2 MUFU.RCP R63, R48 ;  /* 0x00000030003fa308 */ /* 0x0001e20000001000 */
[----:B---3--:R-:W3:Y:S01]  /*e930*/  LDS.U16 R39, [R37+0x16] ;  /* 0x0000160025277984 */ /* 0x008ee20000000400 */
[----:B-1----:R-:W-:-:S03]  /*e940*/  @!P5 FADD.FTZ R51, R51, 1 ;  /* 0x3f8000003333d421 */ /* 0x002fc60000010000 */
[----:B0-----:R-:W0:Y:S03]  /*e950*/  LDS.U16 R48, [R37+0x18] ;  /* 0x0000180025307984 */ /* 0x001e260000000400 */
[----:B------:R1:W-:Y:S02]  /*e960*/  @!P4 MUFU.RCP R65, R50 ;  /* 0x000000320041c308 */ /* 0x0003e40000001000 */
[----:B-1----:R-:W1:Y:S06]  /*e970*/  LDS.U16 R50, [R37+0x1c] ;  /* 0x00001c0025327984 */ /* 0x002e6c0000000400 */
[----:B------:R-:W5:Y:S04]  /*e980*/  @!P6 MUFU.EX2 R52, R52 ;  /* 0x000000340034e308 */ /* 0x000f680000000800 */
[----:B------:R4:W2:Y:S08]  /*e990*/  @!P3 MUFU.RCP R62, R49 ;  /* 0x00000031003eb308 */ /* 0x0008b00000001000 */
[----:B------:R3:W-:Y:S01]  /*e9a0*/  @!P5 MUFU.RCP R64, R51 ;  /* 0x000000330040d308 */ /* 0x0007e20000001000 */
[----:B----4-:R-:W4:Y:S04]  /*e9b0*/  LDS.U16 R49, [R37+0x1a] ;  /* 0x00001a0025317984 */ /* 0x010f280000000400 */
[----:B---3--:R-:W3:Y:S01]  /*e9c0*/  LDS.U16 R51, [R37+0x1e] ;  /* 0x00001e0025337984 */ /* 0x008ee20000000400 */
[----:B------:R-:W-:Y:S01]  /*e9d0*/  BAR.SYNC.DEFER_BLOCKING 0x0 ;  /* 0x0000000000007b1d */ /* 0x000fe20000010000 */
[----:B-----5:R-:W-:Y:S01]  /*e9e0*/  @!P6 FADD.FTZ R52, R52, 1 ;  /* 0x3f8000003434e421 */ /* 0x020fe20000010000 */
[----:B------:R-:W-:-:S04]  /*e9f0*/  @!P1 FMUL.FTZ R57, R57, R58 ;  /* 0x0000003a39399220 */ /* 0x000fc80000410000 */
[----:B------:R5:W1:Y:S01]  /*ea00*/  @!P6 MUFU.RCP R67, R52 ;  /* 0x000000340043e308 */ /* 0x000a620000001000 */
[----:B------:R-:W-:Y:S01]  /*ea10*/  PRMT R58, R90, 0x7632, R58 ;  /* 0x000076325a3a7816 */ /* 0x000fe2000000003a */
[----:B------:R-:W-:Y:S01]  /*ea20*/  @!P0 FMUL.FTZ R56, R56, R53 ;  /* 0x0000003538388220 */ /* 0x000fe20000410000 */
[----:B--2---:R-:W-:Y:S01]  /*ea30*/  @!P3 FMUL.FTZ R55, R55, R62 ;  /* 0x0000003e3737b220 */ /* 0x004fe20000410000 */
[----:B------:R-:W-:Y:S01]  /*ea40*/  PRMT R53, R88, 0x7632, R53 ;  /* 0x0000763258357816 */ /* 0x000fe20000000035 */
[----:B------:R-:W-:Y:S01]  /*ea50*/  HADD2.F32 R20, -RZ, R20.H0_H0 ;  /* 0x20000014ff147230 */ /* 0x000fe20000004100 */
[----:B------:R-:W-:Y:S02]  /*ea60*/  PRMT R62, R92, 0x7632, R62 ;  /* 0x000076325c3e7816 */ /* 0x000fe4000000003e */
[----:B------:R-:W-:Y:S02]  /*ea70*/  ISETP.NE.AND P0, PT, R119, RZ, PT ;  /* 0x000000ff7700720c */ /* 0x000fe40003f05270 */
[----:B-----5:R-:W-:Y:S01]  /*ea80*/  PRMT R52, R86, 0x7632, R52 ;  /* 0x0000763256347816 */ /* 0x020fe20000000034 */
[----:B------:R-:W-:-:S02]  /*ea90*/  HADD2.F32 R39, -RZ, R39.H0_H0 ;  /* 0x20000027ff277230 */ /* 0x000fc40000004100 */
[----:B------:R-:W-:Y:S01]  /*eaa0*/  FADD.FTZ R20, R20, UR7 ;  /* 0x0000000714147e21 */ /* 0x000fe20008010000 */
[----:B0-----:R-:W-:Y:S01]  /*eab0*/  HADD2.F32 R48, -RZ, R48.H0_H0 ;  /* 0x20000030ff307230 */ /* 0x001fe20000004100 */
[----:B------:R0:W-:Y:S04]  /*eac0*/  STS.U16 [R37+0xa], R58 ;  /* 0x00000a3a25007388 */ /* 0x0001e80000000400 */
[----:B------:R2:W-:Y:S04]  /*ead0*/  STS.U16 [R37+0x2], R52 ;  /* 0x0000023425007388 */ /* 0x0005e80000000400 */
[----:B------:R5:W-:Y:S01]  /*eae0*/  STS.U16 [R37+0x6], R53 ;  /* 0x0000063525007388 */ /* 0x000be20000000400 */
[----:B0-----:R-:W-:-:S03]  /*eaf0*/  PRMT R58, R98, 0x7632, R58 ;  /* 0x00007632623a7816 */ /* 0x001fc6000000003a */
[----:B------:R0:W-:Y:S01]  /*eb00*/  STS.U16 [R37+0xe], R62 ;  /* 0x00000e3e25007388 */ /* 0x0001e20000000400 */
[----:B--2---:R-:W-:-:S03]  /*eb10*/  PRMT R52, R94, 0x7632, R52 ;  /* 0x000076325e347816 */ /* 0x004fc60000000034 */
[----:B------:R2:W-:Y:S01]  /*eb20*/  STS.U16 [R37+0x1a], R58 ;  /* 0x00001a3a25007388 */ /* 0x0005e20000000400 */
[----:B-----5:R-:W-:Y:S02]  /*eb30*/  PRMT R53, R96, 0x7632, R53 ;  /* 0x0000763260357816 */ /* 0x020fe40000000035 */
[----:B0-----:R-:W-:Y:S01]  /*eb40*/  PRMT R62, R100, 0x7632, R62 ;  /* 0x00007632643e7816 */ /* 0x001fe2000000003e */
[----:B-1----:R-:W-:Y:S01]  /*eb50*/  @!P6 FMUL.FTZ R44, R44, R67 ;  /* 0x000000432c2ce220 */ /* 0x002fe20000410000 */
[----:B------:R-:W-:Y:S01]  /*eb60*/  FADD.FTZ R39, R39, UR7 ;  /* 0x0000000727277e21 */ /* 0x000fe20008010000 */
[----:B--2---:R-:W-:Y:S01]  /*eb70*/  MOV R58, UR32 ;  /* 0x00000020003a7c02 */ /* 0x004fe20008000f00 */
[----:B------:R-:W-:Y:S01]  /*eb80*/  STS.U16 [R37], R86 ;  /* 0x0000005625007388 */ /* 0x000fe20000000400 */
[----:B------:R-:W-:Y:S01]  /*eb90*/  FSETP.GTU.FTZ.AND P6, PT, R20, 20, PT ;  /* 0x41a000001400780b */ /* 0x000fe20003fdc000 */
[----:B------:R-:W-:Y:S02]  /*eba0*/  HADD2.F32 R50, -RZ, R50.H0_H0 ;  /* 0x20000032ff327230 */ /* 0x000fe40000004100 */
[----:B------:R-:W-:Y:S01]  /*ebb0*/  FADD.FTZ R48, R48, UR7 ;  /* 0x0000000730307e21 */ /* 0x000fe20008010000 */
        /* <DEDUP_REMOVED lines=14> */
[----:B------:R-:W-:Y:S01]  /*eca0*/  FSETP.GTU.FTZ.AND P3, PT, R39, 20, PT ;  /* 0x41a000002700780b */ /* 0x000fe20003f7c000 */
[----:B----4-:R-:W-:Y:S02]  /*ecb0*/  HADD2.F32 R49, -RZ, R49.H0_H0 ;  /* 0x20000031ff317230 */ /* 0x010fe40000004100 */
[----:B------:R-:W-:Y:S01]  /*ecc0*/  @!P5 FMUL.FTZ R47, R47, R64 ;  /* 0x000000402f2fd220 */ /* 0x000fe20000410000 */
[----:B------:R-:W-:Y:S01]  /*ecd0*/  LDS.U16 R63, [R22+0x40] ;  /* 0x00004000163f7984 */ /* 0x000fe20000000400 */
[----:B------:R-:W-:Y:S01]  /*ece0*/  FADD.FTZ R50, R50, UR7 ;  /* 0x0000000732327e21 */ /* 0x000fe20008010000 */
[----:B---3--:R-:W-:Y:S01]  /*ecf0*/  HADD2.F32 R51, -RZ, R51.H0_H0 ;  /* 0x20000033ff337230 */ /* 0x008fe20000004100 */
[----:B------:R-:W0:Y:S01]  /*ed00*/  S2UR UR8, SR_CTAID.Y ;  /* 0x00000000000879c3 */ /* 0x000e220000002600 */
[----:B------:R-:W-:Y:S01]  /*ed10*/  LDS.U16 R65, [R23+0x80] ;  /* 0x0000800017417984 */ /* 0x000fe20000000400 */
[----:B------:R-:W-:Y:S01]  /*ed20*/  FSETP.GTU.FTZ.AND P2, PT, R48, 20, PT ;  /* 0x41a000003000780b */ /* 0x000fe20003f5c000 */
[----:B------:R-:W-:-:S02]  /*ed30*/  USHF.R.S32.HI UR15, URZ, 0x1f, UR14 ;  /* 0x0000001fff0f7899 */ /* 0x000fc4000801140e */
[----:B------:R-:W-:Y:S01]  /*ed40*/  LDS.U16 R67, [R24+0xc0] ;  /* 0x0000c00018437984 */ /* 0x000fe20000000400 */
[----:B------:R-:W1:Y:S03]  /*ed50*/  LDCU.64 UR32, c[0x0][0x550] ;  /* 0x0000aa00ff2077ac */ /* 0x000e660008000a00 */
        /* <DEDUP_REMOVED lines=14> */
[----:B------:R-:W-:Y:S01]  /*ee40*/  FSETP.GTU.FTZ.AND P1, PT, R50, 20, PT ;  /* 0x41a000003200780b */ /* 0x000fe20003f3c000 */
[----:B------:R-:W-:Y:S01]  /*ee50*/  @!P6 FMUL.FTZ R20, R20, -1.4426950216293334961 ;  /* 0xbfb8aa3b1414e820 */ /* 0x000fe20000410000 */
[----:B------:R-:W-:Y:S01]  /*ee60*/  FADD.FTZ R49, R49, UR7 ;  /* 0x0000000731317e21 */ /* 0x000fe20008010000 */
[----:B------:R-:W-:Y:S01]  /*ee70*/  @!P3 FMUL.FTZ R39, R39, -1.4426950216293334961 ;  /* 0xbfb8aa3b2727b820 */ /* 0x000fe20000410000 */
[----:B------:R-:W-:Y:S01]  /*ee80*/  @!P2 FMUL.FTZ R48, R48, -1.4426950216293334961 ;  /* 0xbfb8aa3b3030a820 */ /* 0x000fe20000410000 */
[----:B------:R-:W-:-:S02]  /*ee90*/  FADD.FTZ R51, R51, UR7 ;  /* 0x0000000733337e21 */ /* 0x000fc40008010000 */
[----:B------:R-:W2:Y:S01]  /*eea0*/  @!P6 MUFU.EX2 R20, R20 ;  /* 0x000000140014e308 */ /* 0x000ea20000000800 */
[----:B------:R-:W-:Y:S02]  /*eeb0*/  FSETP.GTU.FTZ.AND P5, PT, R49, 20, PT ;  /* 0x41a000003100780b */ /* 0x000fe40003fbc000 */
[----:B------:R-:W-:Y:S01]  /*eec0*/  FSETP.GTU.FTZ.AND P4, PT, R51, 20, PT ;  /* 0x41a000003300780b */ /* 0x000fe20003f9c000 */
[----:B------:R-:W3:Y:S02]  /*eed0*/  @!P3 MUFU.EX2 R39, R39 ;  /* 0x000000270027b308 */ /* 0x000ee40000000800 */
[----:B------:R-:W-:Y:S02]  /*eee0*/  @!P1 FMUL.FTZ R50, R50, -1.4426950216293334961 ;  /* 0xbfb8aa3b32329820 */ /* 0x000fe40000410000 */
[----:B------:R-:W4:Y:S04]  /*eef0*/  @!P2 MUFU.EX2 R48, R48 ;  /* 0x000000300030a308 */ /* 0x000f280000000800 */
[----:B------:R-:W5:Y:S01]  /*ef00*/  @!P1 MUFU.EX2 R50, R50 ;  /* 0x0000003200329308 */ /* 0x000f620000000800 */
[----:B------:R-:W1:Y:S01]  /*ef10*/  LDS R52, [UR28+0x420] ;  /* 0x0004201cff347984 */ /* 0x000e620008000800 */
[----:B------:R-:W-:Y:S01]  /*ef20*/  @!P5 FMUL.FTZ R49, R49, -1.4426950216293334961 ;  /* 0xbfb8aa3b3131d820 */ /* 0x000fe20000410000 */
[----:B--2---:R-:W-:Y:S01]  /*ef30*/  @!P6 FADD.FTZ R20, R20, 1 ;  /* 0x3f8000001414e421 */ /* 0x004fe20000010000 */
[----:B------:R-:W-:Y:S01]  /*ef40*/  @!P4 FMUL.FTZ R51, R51, -1.4426950216293334961 ;  /* 0xbfb8aa3b3333c820 */ /* 0x000fe20000410000 */
[----:B---3--:R-:W-:Y:S01]  /*ef50*/  @!P3 FADD.FTZ R39, R39, 1 ;  /* 0x3f8000002727b421 */ /* 0x008fe20000010000 */
[----:B----4-:R-:W-:-:S02]  /*ef60*/  @!P2 FADD.FTZ R48, R48, 1 ;  /* 0x3f8000003030a421 */ /* 0x010fc40000010000 */
[----:B------:R-:W2:Y:S04]  /*ef70*/  @!P5 MUFU.EX2 R49, R49 ;  /* 0x000000310031d308 */ /* 0x000ea80000000800 */
[----:B------:R-:W3:Y:S01]  /*ef80*/  @!P6 MUFU.RCP R20, R20 ;  /* 0x000000140014e308 */ /* 0x000ee20000001000 */
[----:B-----5:R-:W-:Y:S01]  /*ef90*/  @!P1 FADD.FTZ R50, R50, 1 ;  /* 0x3f80000032329421 */ /* 0x020fe20000010000 */
[----:B------:R-:W-:-:S06]  /*efa0*/  UIMAD.WIDE.U32 UR12, UR29, UR24, UR14 ;  /* 0x000000181d0c72a5 */ /* 0x000fcc000f8e000e */
[----:B------:R-:W4:Y:S04]  /*efb0*/  @!P4 MUFU.EX2 R51, R51 ;  /* 0x000000330033c308 */ /* 0x000f280000000800 */
[----:B------:R-:W5:Y:S01]  /*efc0*/  @!P3 MUFU.RCP R39, R39 ;  /* 0x000000270027b308 */ /* 0x000f620000001000 */
[----:B------:R-:W-:-:S07]  /*efd0*/  UIMAD UR13, UR29, UR25, UR13 ;  /* 0x000000191d0d72a4 */ /* 0x000fce000f8e020d */
[----:B------:R-:W1:Y:S01]  /*efe0*/  @!P2 MUFU.RCP R48, R48 ;  /* 0x000000300030a308 */ /* 0x000e620000001000 */
[----:B0-----:R-:W-:Y:S01]  /*eff0*/  UIMAD UR24, UR8, UR27, URZ ;  /* 0x0000001b081872a4 */ /* 0x001fe2000f8e02ff */
[----:B--2---:R-:W-:Y:S01]  /*f000*/  @!P5 FADD.FTZ R49, R49, 1 ;  /* 0x3f8000003131d421 */ /* 0x004fe20000010000 */
[----:B------:R-:W-:-:S05]  /*f010*/  UIMAD.WIDE.U32 UR12, UR8, UR26, UR12 ;  /* 0x0000001a080c72a5 */ /* 0x000fca000f8e000c */
[----:B------:R-:W0:Y:S01]  /*f020*/  @!P1 MUFU.RCP R50, R50 ;  /* 0x0000003200329308 */ /* 0x000e220000001000 */
[----:B----4-:R-:W-:Y:S01]  /*f030*/  @!P4 FADD.FTZ R51, R51, 1 ;  /* 0x3f8000003333c421 */ /* 0x010fe20000010000 */
[----:B---3--:R-:W-:Y:S01]  /*f040*/  @!P6 FMUL.FTZ R45, R45, R20 ;  /* 0x000000142d2de220 */ /* 0x008fe20000410000 */
[----:B------:R-:W-:Y:S01]  /*f050*/  IADD3 R20, P6, PT, R0, UR12, RZ ;  /* 0x0000000c00147c10 */ /* 0x000fe2000ffde0ff */
[----:B-----5:R-:W-:Y:S01]  /*f060*/  @!P3 FMUL.FTZ R42, R42, R39 ;  /* 0x000000272a2ab220 */ /* 0x020fe20000410000 */
[----:B------:R-:W2:Y:S03]  /*f070*/  LDCU.64 UR26, c[0x0][0x560] ;  /* 0x0000ac00ff1a77ac */ /* 0x000ea60008000a00 */
[----:B------:R3:W4:Y:S01]  /*f080*/  @!P5 MUFU.RCP R93, R49 ;  /* 0x00000031005dd308 */ /* 0x0007220000001000 */
[----:B-1----:R-:W-:Y:S01]  /*f090*/  @!P2 FMUL.FTZ R43, R43, R48 ;  /* 0x000000302b2ba220 */ /* 0x002fe20000410000 */
[----:B---3--:R-:W-:-:S06]  /*f0a0*/  MOV R49, UR24 ;  /* 0x0000001800317c02 */ /* 0x008fcc0008000f00 */
[----:B------:R-:W1:Y:S01]  /*f0b0*/  @!P4 MUFU.RCP R51, R51 ;  /* 0x000000330033c308 */ /* 0x000e620000001000 */
[----:B0-----:R-:W-:Y:S01]  /*f0c0*/  @!P1 FMUL.FTZ R41, R41, R50 ;  /* 0x0000003229299220 */ /* 0x001fe20000410000 */
[-C--:B------:R-:W-:Y:S01]  /*f0d0*/  ISETP.GE.AND P2, PT, R0, R52.reuse, PT ;  /* 0x000000340000720c */ /* 0x080fe20003f46270 */
[----:B------:R-:W0:Y:S01]  /*f0e0*/  LDCU.64 UR24, c[0x0][0x520] ;  /* 0x0000a400ff1877ac */ /* 0x000e220008000a00 */
[----:B------:R-:W-:Y:S02]  /*f0f0*/  IADD3.X R39, PT, PT, R49, UR13, RZ, P6, !PT ;  /* 0x0000000d31277c10 */ /* 0x000fe4000b7fe4ff */
[C---:B------:R-:W-:Y:S01]  /*f100*/  LEA R48, P6, R20.reuse, UR32, 0x1 ;  /* 0x0000002014307c11 */ /* 0x040fe2000f8c08ff */
[----:B------:R-:W3:Y:S01]  /*f110*/  LDCU.64 UR12, c[0x0][0x518] ;  /* 0x0000a300ff0c77ac */ /* 0x000ee20008000a00 */
[----:B------:R-:W-:Y:S02]  /*f120*/  ISETP.GE.AND P3, PT, R17, R52, PT ;  /* 0x000000341100720c */ /* 0x000fe40003f66270 */
[----:B------:R-:W-:-:S02]  /*f130*/  LEA.HI.X R49, R20, UR33, R39, 0x1, P6 ;  /* 0x0000002114317c11 */ /* 0x000fc4000b0f0c27 */
[-C--:B------:R-:W-:Y:S02]  /*f140*/  ISETP.GE.AND P6, PT, R16, R52.reuse, PT ;  /* 0x000000341000720c */ /* 0x080fe40003fc6270 */
[-C--:B------:R-:W-:Y:S01]  /*f150*/  ISETP.GE.AND P1, PT, R14, R52.reuse, PT ;  /* 0x000000340e00720c */ /* 0x080fe20003f26270 */
[----:B----4-:R-:W-:Y:S01]  /*f160*/  @!P5 FMUL.FTZ R40, R40, R93 ;  /* 0x0000005d2828d220 */ /* 0x010fe20000410000 */
[----:B------:R-:W-:Y:S01]  /*f170*/  @!P2 STG.E.U16 desc[UR30][R48.64], R53 ;  /* 0x000000353000a986 */ /* 0x000fe2000c10151e */
[-C--:B------:R-:W-:Y:S01]  /*f180*/  ISETP.GE.AND P2, PT, R15, R52.reuse, PT ;  /* 0x000000340f00720c */ /* 0x080fe20003f46270 */
[----:B-1----:R-:W-:Y:S01]  /*f190*/  @!P4 FMUL.FTZ R38, R38, R51 ;  /* 0x000000332626c220 */ /* 0x002fe20000410000 */
[-C--:B------:R-:W-:Y:S02]  /*f1a0*/  ISETP.GE.AND P4, PT, R13, R52.reuse, PT ;  /* 0x000000340d00720c */ /* 0x080fe40003f86270 */
[----:B------:R-:W-:Y:S01]  /*f1b0*/  @!P3 STG.E.U16 desc[UR30][R48.64+0x40], R63 ;  /* 0x0000403f3000b986 */ /* 0x000fe2000c10151e */
[----:B------:R-:W-:-:S02]  /*f1c0*/  ISETP.GE.AND P3, PT, R3, R52, PT ;  /* 0x000000340300720c */ /* 0x000fc40003f66270 */
        /* <DEDUP_REMOVED lines=23> */
[----:B------:R-:W-:-:S02]  /*f340*/  F2FP.F16.F32.PACK_AB R20, R60, R61 ;  /* 0x0000003d3c14723e */ /* 0x000fc400000000ff */
[----:B------:R-:W-:Y:S02]  /*f350*/  F2FP.F16.F32.PACK_AB R39, R56, R59 ;  /* 0x0000003b3827723e */ /* 0x000fe400000000ff */
[C---:B------:R-:W-:Y:S01]  /*f360*/  PRMT R50, R20.reuse, 0x7610, R50 ;  /* 0x0000761014327816 */ /* 0x040fe20000000032 */
[----:B------:R-:W-:Y:S01]  /*f370*/  BAR.SYNC.DEFER_BLOCKING 0x0 ;  /* 0x0000000000007b1d */ /* 0x000fe20000010000 */
[----:B-1----:R-:W-:Y:S02]  /*f380*/  PRMT R49, R20, 0x7632, R49 ;  /* 0x0000763214317816 */ /* 0x002fe40000000031 */
[----:B------:R-:W-:Y:S02]  /*f390*/  F2FP.F16.F32.PACK_AB R20, R54, R57 ;  /* 0x000000393614723e */ /* 0x000fe400000000ff */
[----:B------:R-:W-:Y:S02]  /*f3a0*/  PRMT R51, R39, 0x7610, R51 ;  /* 0x0000761027337816 */ /* 0x000fe40000000033 */
[----:B------:R-:W-:-:S02]  /*f3b0*/  PRMT R53, R20, 0x7610, R53 ;  /* 0x0000761014357816 */ /* 0x000fc40000000035 */
[----:B------:R-:W-:Y:S02]  /*f3c0*/  PRMT R62, R20, 0x7632, R62 ;  /* 0x00007632143e7816 */ /* 0x000fe4000000003e */
[----:B------:R-:W-:Y:S02]  /*f3d0*/  PRMT R52, R39, 0x7632, R52 ;  /* 0x0000763227347816 */ /* 0x000fe40000000034 */
[----:B------:R-:W-:Y:S02]  /*f3e0*/  F2FP.F16.F32.PACK_AB R20, R46, R55 ;  /* 0x000000372e14723e */ /* 0x000fe400000000ff */
[----:B------:R-:W-:Y:S01]  /*f3f0*/  F2FP.F16.F32.PACK_AB R39, R44, R47 ;  /* 0x0000002f2c27723e */ /* 0x000fe200000000ff */
[----:B------:R1:W-:Y:S03]  /*f400*/  STS.U16 [R37], R50 ;  /* 0x0000003225007388 */ /* 0x0003e60000000400 */
[----:B------:R-:W-:-:S02]  /*f410*/  PRMT R63, R39, 0x7610, R63 ;  /* 0x00007610273f7816 */ /* 0x000fc4000000003f */
[----:B------:R-:W-:Y:S01]  /*f420*/  PRMT R64, R39, 0x7632, R64 ;  /* 0x0000763227407816 */ /* 0x000fe20000000040 */
[----:B------:R4:W-:Y:S01]  /*f430*/  STS.U16 [R37+0x2], R49 ;  /* 0x0000023125007388 */ /* 0x0009e20000000400 */
[----:B------:R-:W-:Y:S02]  /*f440*/  F2FP.F16.F32.PACK_AB R48, R42, R45 ;  /* 0x0000002d2a30723e */ /* 0x000fe400000000ff */
[----:B------:R-:W-:Y:S02]  /*f450*/  F2FP.F16.F32.PACK_AB R39, R38, R41 ;  /* 0x000000292627723e */ /* 0x000fe400000000ff */
[C---:B-1----:R-:W-:Y:S02]  /*f460*/  PRMT R50, R20.reuse, 0x7610, R50 ;  /* 0x0000761014327816 */ /* 0x042fe40000000032 */
[----:B----4-:R-:W-:Y:S02]  /*f470*/  PRMT R49, R20, 0x7632, R49 ;  /* 0x0000763214317816 */ /* 0x010fe40000000031 */
[----:B------:R-:W-:Y:S01]  /*f480*/  F2FP.F16.F32.PACK_AB R20, R40, R43 ;  /* 0x0000002b2814723e */ /* 0x000fe200000000ff */
[----:B------:R1:W-:Y:S01]  /*f490*/  STS.U16 [R37+0x6], R52 ;  /* 0x0000063425007388 */ /* 0x0003e20000000400 */
[----:B------:R-:W-:-:S03]  /*f4a0*/  PRMT R65, R39, 0x7632, R65 ;  /* 0x0000763227417816 */ /* 0x000fc60000000041 */
[----:B------:R4:W-:Y:S04]  /*f4b0*/  STS.U16 [R37+0xa], R62 ;  /* 0x00000a3e25007388 */ /* 0x0009e80000000400 */
[----:B------:R5:W-:Y:S01]  /*f4c0*/  STS.U16 [R37+0xc], R50 ;  /* 0x00000c3225007388 */ /* 0x000be20000000400 */
[----:B-1----:R-:W-:Y:S02]  /*f4d0*/  PRMT R52, R48, 0x7632, R52 ;  /* 0x0000763230347816 */ /* 0x002fe40000000034 */
[----:B----4-:R-:W-:Y:S02]  /*f4e0*/  PRMT R62, R20, 0x7632, R62 ;  /* 0x00007632143e7816 */ /* 0x010fe4000000003e */
        /* <DEDUP_REMOVED lines=16> */
[----:B------:R1:W-:Y:S04]  /*f5f0*/  LDS.U16 R51, [R24+0xc0] ;  /* 0x0000c00018337984 */ /* 0x0003e80000000400 */
        /* <DEDUP_REMOVED lines=14> */
[----:B------:R-:W4:Y:S01]  /*f6e0*/  LDS R22, [UR28+0x420] ;  /* 0x0004201cff167984 */ /* 0x000f220008000800 */
[----:B---3--:R-:W-:-:S04]  /*f6f0*/  UIMAD.WIDE.U32 UR14, UR29, UR12, UR14 ;  /* 0x0000000c1d0e72a5 */ /* 0x008fc8000f8e000e */
[----:B------:R-:W-:-:S03]  /*f700*/  UIMAD UR13, UR29, UR13, UR15 ;  /* 0x0000000d1d0d72a4 */ /* 0x000fc6000f8e020f */
[----:B------:R-:W-:Y:S01]  /*f710*/  UMOV UR12, UR14 ;  /* 0x0000000e000c7c82 */ /* 0x000fe20008000000 */
[----:B------:R-:W-:Y:S01]  /*f720*/  FADD.FTZ R19, R61, R19 ;  /* 0x000000133d137221 */ /* 0x000fe20000010000 */
[----:B0-----:R-:W-:-:S03]  /*f730*/  UIMAD.WIDE.U32 UR12, UR8, UR24, UR12 ;  /* 0x00000018080c72a5 */ /* 0x001fc6000f8e000c */
[----:B------:R-:W-:Y:S01]  /*f740*/  FADD.FTZ R60, R19, R60 ;  /* 0x0000003c133c7221 */ /* 0x000fe20000010000 */
[----:B------:R-:W-:Y:S02]  /*f750*/  UIMAD UR13, UR8, UR25, UR13 ;  /* 0x00000019080d72a4 */ /* 0x000fe4000f8e020d */
[----:B------:R-:W-:-:S04]  /*f760*/  IADD3 R19, P0, PT, R0, UR12, RZ ;  /* 0x0000000c00137c10 */ /* 0x000fc8000ff1e0ff */
[----:B-1----:R-:W-:Y:S02]  /*f770*/  IADD3.X R24, PT, PT, RZ, UR13, RZ, P0, !PT ;  /* 0x0000000dff187c10 */ /* 0x002fe400087fe4ff */
[----:B--2---:R-:W-:Y:S01]  /*f780*/  LEA R20, P3, R19, UR26, 0x1 ;  /* 0x0000001a13147c11 */ /* 0x004fe2000f8608ff */
[----:B------:R-:W-:-:S03]  /*f790*/  FADD.FTZ R59, R60, R59 ;  /* 0x0000003b3c3b7221 */ /* 0x000fc60000010000 */
[----:B------:R-:W-:Y:S01]  /*f7a0*/  LEA.HI.X R21, R19, UR27, R24, 0x1, P3 ;  /* 0x0000001b13157c11 */ /* 0x000fe200098f0c18 */
[----:B------:R-:W-:Y:S01]  /*f7b0*/  FADD.FTZ R56, R59, R56 ;  /* 0x000000383b387221 */ /* 0x000fe20000010000 */
[-C--:B----4-:R-:W-:Y:S02]  /*f7c0*/  ISETP.GE.AND P2, PT, R0, R22.reuse, PT ;  /* 0x000000160000720c */ /* 0x090fe40003f46270 */
        /* <DEDUP_REMOVED lines=28> */
[----:B------:R-:W-:Y:S01]  /*f990*/  FADD.FTZ R47, R46, R47 ;  /* 0x0000002f2e2f7221 */ /* 0x000fe20000010000 */
[----:B------:R-:W-:-:S03]  /*f9a0*/  UIADD3 UR22, UP0, UPT, UR22, -0x800, URZ ;  /* 0xfffff80016167890 */ /* 0x000fc6000ff1e0ff */
[----:B------:R-:W-:Y:S01]  /*f9b0*/  FADD.FTZ R44, R47, R44 ;  /* 0x0000002c2f2c7221 */ /* 0x000fe20000010000 */
[----:B------:R0:W-:Y:S03]  /*f9c0*/  @!P0 STG.E.U16 desc[UR30][R20.64+0x240], R37 ;  /* 0x0002402514008986 */ /* 0x0001e6000c10151e */
[----:B------:R-:W-:Y:S01]  /*f9d0*/  FADD.FTZ R45, R44, R45 ;  /* 0x0000002d2c2d7221 */ /* 0x000fe20000010000 */
[----:B------:R0:W-:Y:S01]  /*f9e0*/  @!P4 STG.E.U16 desc[UR30][R20.64+0x280], R31 ;  /* 0x0002801f1400c986 */ /* 0x0001e2000c10151e */
[----:B------:R-:W-:-:S03]  /*f9f0*/  UIADD3.X UR23, UPT, UPT, UR23, -0x1, URZ, UP0, !UPT ;  /* 0xffffffff17177890 */ /* 0x000fc600087fe4ff */
        /* <DEDUP_REMOVED lines=20> */
.L_x_12778:
        /* <DEDUP_REMOVED lines=33> */
.L_x_12896:
[----:B------:R-:W-:Y:S05]  /*fd50*/  BSYNC.RECONVERGENT B0 ;  /* 0x0000000000007941 */ /* 0x000fea0003800200 */
.L_x_12895:
        /* <DEDUP_REMOVED lines=31> */
.L_x_12898:
[----:B------:R-:W-:Y:S05]  /*ff50*/  BSYNC.RECONVERGENT B0 ;  /* 0x0000000000007941 */ /* 0x000fea0003800200 */
.L_x_12897:
        /* <DEDUP_REMOVED lines=15> */
.L_x_12900:
        /* <DEDUP_REMOVED lines=32> */
.L_x_12899:
[----:B------:R-:W-:Y:S05]  /*10250*/  EXIT ;  /* 0x000000000000794d */ /* 0x000fea0003800000 */
.L_x_12901:
        /* <DEDUP_REMOVED lines=10> */
.L_x_18733:


//--------------------- .text._Z25selective_scan_bwd_kernelI32Selective_Scan_bwd_kernel_traitsILi32ELi16ELb0ELb0ELb1ELb1ELb1EN3c104HalfENS1_7complexIfEEEEv12SSMParamsBwd --------------------------
	.section	.text._Z25selective_scan_bwd_kernelI32Selective_Scan_bwd_kernel_traitsILi32ELi16ELb0ELb0ELb1ELb1ELb1EN3c104HalfENS1_7complexIfEEEEv12SSMParamsBwd,"ax",@progbits
	.align	128
        .global         _Z25selective_scan_bwd_kernelI32Selective_Scan_bwd_kernel_traitsILi32ELi16ELb0ELb0ELb1ELb1ELb1EN3c104HalfENS1_7complexIfEEEEv12SSMParamsBwd
        .type           _Z25selective_scan_bwd_kernelI32Selective_Scan_bwd_kernel_traitsILi32ELi16ELb0ELb0ELb1ELb1ELb1EN3c104HalfENS1_7complexIfEEEEv12SSMParamsBwd,@function
        .size           _Z25selective_scan_bwd_kernelI32Selective_Scan_bwd_kernel_traitsILi32ELi16ELb0ELb0ELb1ELb1ELb1EN3c104HalfENS1_7complexIfEEEEv12SSMParamsBwd,(.L_x_18734 - _Z25selective_scan_bwd_kernelI32Selective_Scan_bwd_kernel_traitsILi32ELi16ELb0ELb0ELb1ELb1ELb1EN3c104HalfENS1_7complexIfEEEEv12SSMParamsBwd)
        .other          _Z25selective_scan_bwd_kernelI32Selective_Scan_bwd_kernel_traitsILi32ELi16ELb0ELb0ELb1ELb1ELb1EN3c104HalfENS1_7complexIfEEEEv12SSMParamsBwd,@"STO_CUDA_ENTRY STV_DEFAULT"
_Z25selective_scan_bwd_kernelI32Selective_Scan_bwd_kernel_traitsILi32ELi16ELb0ELb0ELb1ELb1ELb1EN3c104HalfENS1_7complexIfEEEEv12SSMParamsBwd:
.text._Z25selective_scan_bwd_kernelI32Selective_Scan_bwd_kernel_traitsILi32ELi16ELb0ELb0ELb1ELb1ELb1EN3c104HalfENS1_7complexIfEEEEv12SSMParamsBwd:
        /* <DEDUP_REMOVED lines=13> */
[----:B------:R-:W-:Y:S01]  /*00d0*/  ISETP.NE.AND.EX P0, PT, R3, RZ, PT, P0 ;  /* 0x000000ff0300720c */ /* 0x000fe20003f05300 */
[----:B------:R-:W0:Y:S01]  /*00e0*/  LDCU.64 UR30, c[0x0][0x480] ;  /* 0x00009000ff1e77ac */ /* 0x000e220008000a00 */
[----:B---3--:R-:W-:Y:S01]  /*00f0*/  ISETP.NE.U32.AND P1, PT, R4, RZ, PT ;  /* 0x000000ff0400720c */ /* 0x008fe20003f25070 */
[----:B------:R-:W3:Y:S03]  /*0100*/  LDCU.64 UR36, c[0x0][0x528] ;  /* 0x0000a500ff2477ac */ /* 0x000ee60008000a00 */
[----:B------:R-:W-:Y:S01]  /*0110*/  ISETP.NE.AND.EX P1, PT, R5, RZ, PT, P1 ;  /* 0x000000ff0500720c */ /* 0x000fe20003f25310 */
[----:B------:R-:W3:Y:S01]  /*0120*/  LDCU.64 UR34, c[0x0][0x4e0] ;  /* 0x00009c00ff2277ac */ /* 0x000ee20008000a00 */
[----:B-1----:R-:W-:-:S05]  /*0130*/  MOV R0, UR26 ;  /* 0x0000001a00007c02 */ /* 0x002fca0008000f00 */
[----:B------:R-:W-:-:S04]  /*0140*/  @P0 LEA R2, P2, R0, R2, 0x2 ;  /* 0x0000000200020211 */ /* 0x000fc800078410ff */
[C---:B------:R-:W-:Y:S02]  /*0150*/  @P0 LEA.HI.X R3, R0.reuse, R3, RZ, 0x2, P2 ;  /* 0x0000000300030211 */ /* 0x040fe400010f14ff */
[----:B------:R-:W-:-:S03]  /*0160*/  @P1 LEA R4, P3, R0, R4, 0x2 ;  /* 0x0000000400041211 */ /* 0x000fc600078610ff */
[----:B------:R-:W3:Y:S01]  /*0170*/  @P0 LDG.E R2, desc[UR32][R2.64] ;  /* 0x0000002002020981 */ /* 0x000ee2000c1e1900 */
[----:B------:R-:W-:-:S05]  /*0180*/  @P1 LEA.HI.X R5, R0, R5, RZ, 0x2, P3 ;  /* 0x0000000500051211 */ /* 0x000fca00018f14ff */
[----:B------:R1:W3:Y:S01]  /*0190*/  @P1 LDG.E R4, desc[UR32][R4.64] ;  /* 0x0000002004041981 */ /* 0x0002e2000c1e1900 */
        /* <DEDUP_REMOVED lines=14> */
[----:B------:R-:W-:-:S04]  /*0280*/  R2UR UR6, R0 ;  /* 0x00000000000672ca */ /* 0x000fc800000e0000 */
[----:B------:R-:W-:-:S13]  /*0290*/  R2UR UR4, R3 ;  /* 0x00000000030472ca */ /* 0x000fda00000e0000 */
[----:B------:R-:W-:-:S07]  /*02a0*/  UIMAD.WIDE.U32 UR4, UR4, UR6, URZ ;  /* 0x00000006040472a5 */ /* 0x000fce000f8e00ff */
[----:B------:R-:W-:Y:S02]  /*02b0*/  UMOV UR9, UR5 ;  /* 0x0000000500097c82 */ /* 0x000fe40008000000 */
[----:B------:R-:W-:-:S05]  /*02c0*/  IADD3 R0, PT, PT, RZ, -UR9, RZ ;  /* 0x80000009ff007c10 */ /* 0x000fca000fffe0ff */
[C---:B------:R-:W-:Y:S01]  /*02d0*/  IMAD R0, R9.reuse, R0, UR6 ;  /* 0x0000000609007e24 */ /* 0x040fe2000f8e0200 */
[----:B----4-:R-:W-:Y:S01]  /*02e0*/  UIMAD.WIDE.U32 UR20, UR8, UR12, URZ ;  /* 0x0000000c081472a5 */ /* 0x010fe2000f8e00ff */
[----:B------:R-:W1:Y:S03]  /*02f0*/  LDCU.128 UR4, c[0x0][0x460] ;  /* 0x00008c00ff0477ac */ /* 0x000e660008000c00 */
[----:B------:R-:W-:Y:S01]  /*0300*/  ISETP.GT.U32.AND P2, PT, R9, R0, PT ;  /* 0x000000000900720c */ /* 0x000fe20003f44070 */
[----:B------:R-:W-:Y:S02]  /*0310*/  UIMAD.WIDE.U32 UR10, UR8, UR16, URZ ;  /* 0x00000010080a72a5 */ /* 0x000fe4000f8e00ff */
[----:B------:R-:W-:-:S10]  /*0320*/  UIMAD UR13, UR8, UR13, UR21 ;  /* 0x0000000d080d72a4 */ /* 0x000fd4000f8e0215 */
[----:B------:R-:W-:Y:S01]  /*0330*/  VOTEU.ANY UP1, P2 ;  /* 0x0000000000ff7886 */ /* 0x000fe20001020100 */
[----:B------:R-:W-:Y:S01]  /*0340*/  PLOP3.LUT P2, PT, PT, PT, UP1, 0x80, 0x8 ;  /* 0x000000000008781c */ /* 0x000fe20003f4f018 */
[----:B------:R-:W-:Y:S01]  /*0350*/  UMOV UR12, UR20 ;  /* 0x00000014000c7c82 */ /* 0x000fe20008000000 */
[----:B------:R-:W-:Y:S02]  /*0360*/  UIMAD UR11, UR8, UR17, UR11 ;  /* 0x00000011080b72a4 */ /* 0x000fe4000f8e020b */
[----:B------:R-:W-:Y:S02]  /*0370*/  UIMAD.WIDE.U32 UR12, UR26, UR14, UR12 ;  /* 0x0000000e1a0c72a5 */ /* 0x000fe4000f8e000c */
[----:B------:R-:W-:Y:S02]  /*0380*/  ULEA UR14, UR25, 0xfffffe00, 0x9 ;  /* 0xfffffe00190e7891 */ /* 0x000fe4000f8e48ff */
[----:B------:R-:W-:Y:S02]  /*0390*/  UIMAD.WIDE.U32 UR10, UR26, UR18, UR10 ;  /* 0x000000121a0a72a5 */ /* 0x000fe4000f8e000a */
[----:B------:R-:W-:-:S03]  /*03a0*/  UIMAD.WIDE.U32 UR16, UR8, UR22, URZ ;  /* 0x00000016081072a5 */ /* 0x000fc6000f8e00ff */
[-C--:B------:R-:W-:Y:S01]  /*03b0*/  @!P2 IADD3 R0, PT, PT, R0, -R9.reuse, RZ ;  /* 0x800000090000a210 */ /* 0x080fe20007ffe0ff */
[----:B------:R-:W-:Y:S02]  /*03c0*/  UIMAD UR20, UR26, UR15, UR13 ;  /* 0x0000000f1a1472a4 */ /* 0x000fe4000f8e020d */
[----:B------:R-:W-:Y:S01]  /*03d0*/  UIADD3 UR12, UP3, UPT, UR14, UR12, URZ ;  /* 0x0000000c0e0c7290 */ /* 0x000fe2000ff7e0ff */
[----:B------:R-:W-:Y:S01]  /*03e0*/  ISETP.GE.U32.AND P2, PT, R0, R9, PT ;  /* 0x000000090000720c */ /* 0x000fe20003f46070 */
[----:B------:R-:W-:Y:S02]  /*03f0*/  USHF.R.S32.HI UR15, URZ, 0x1f, UR14 ;  /* 0x0000001fff0f7899 */ /* 0x000fe4000801140e */
[----:B------:R-:W-:Y:S02]  /*0400*/  UIMAD UR18, UR26, UR19, UR11 ;  /* 0x000000131a1272a4 */ /* 0x000fe4000f8e020b */
[----:B------:R-:W-:Y:S02]  /*0410*/  UIMAD UR11, UR8, UR23, UR17 ;  /* 0x00000017080b72a4 */ /* 0x000fe4000f8e0211 */
[----:B------:R-:W-:Y:S01]  /*0420*/  UIADD3 UR10, UP0, UPT, UR14, UR10, URZ ;  /* 0x0000000a0e0a7290 */ /* 0x000fe2000ff1e0ff */
[----:B------:R-:W2:Y:S01]  /*0430*/  LDCU.64 UR22, c[0x0][0x4a0] ;  /* 0x00009400ff1677ac */ /* 0x000ea20008000a00 */
[----:B-1----:R-:W-:-:S02]  /*0440*/  ULEA UR19, UP4, UR12, UR6, 0x1 ;  /* 0x000000060c137291 */ /* 0x002fc4000f8808ff */
[----:B------:R-:W-:Y:S02]  /*0450*/  UIADD3.X UR20, UPT, UPT, UR15, UR20, URZ, UP3, !UPT ;  /* 0x000000140f147290 */ /* 0x000fe40009ffe4ff */
[----:B------:R-:W-:Y:S02]  /*0460*/  ULEA UR17, UP2, UR10, UR4, 0x1 ;  /* 0x000000040a117291 */ /* 0x000fe4000f8408ff */
[----:B------:R-:W-:Y:S02]  /*0470*/  ULEA.HI.X UR20, UR12, UR7, UR20, 0x1, UP4 ;  /* 0x000000070c147291 */ /* 0x000fe4000a0f0c14 */
[----:B------:R-:W-:Y:S02]  /*0480*/  ULOP3.LUT UR4, UR26, UR24, URZ, 0x3c, !UPT ;  /* 0x000000181a047292 */ /* 0x000fe4000f8e3cff */
[----:B------:R-:W-:Y:S02]  /*0490*/  UIADD3.X UR18, UPT, UPT, UR15, UR18, URZ, UP0, !UPT ;  /* 0x000000120f127290 */ /* 0x000fe400087fe4ff */
[----:B0-----:R-:W-:-:S02]  /*04a0*/  UIMAD.WIDE.U32 UR12, UR8, UR28, URZ ;  /* 0x0000001c080c72a5 */ /* 0x001fc4000f8e00ff */
[----:B------:R-:W-:Y:S02]  /*04b0*/  @!UP1 UIADD3 UR9, UPT, UPT, UR9, 0x1, URZ ;  /* 0x0000000109099890 */ /* 0x000fe4000fffe0ff */
[----:B------:R-:W-:Y:S02]  /*04c0*/  UISETP.GE.AND UP3, UPT, UR4, URZ, UPT ;  /* 0x000000ff0400728c */ /* 0x000fe4000bf66270 */
[----:B------:R-:W-:Y:S02]  /*04d0*/  ULEA.HI.X UR18, UR10, UR5, UR18, 0x1, UP2 ;  /* 0x000000050a127291 */ /* 0x000fe400090f0c12 */
[----:B------:R-:W-:Y:S02]  /*04e0*/  UIMAD UR13, UR8, UR29, UR13 ;  /* 0x0000001d080d72a4 */ /* 0x000fe4000f8e020d */
[----:B------:R-:W-:Y:S01]  /*04f0*/  UISETP.NE.AND UP1, UPT, UR24, URZ, UPT ;  /* 0x000000ff1800728c */ /* 0x000fe2000bf25270 */
[----:B------:R-:W0:Y:S01]  /*0500*/  LDCU.64 UR28, c[0x0][0x3e8] ;  /* 0x00007d00ff1c77ac */ /* 0x000e220008000a00 */
[----:B------:R-:W-:Y:S01]  /*0510*/  VOTEU.ANY UP2, P2 ;  /* 0x0000000000ff7886 */ /* 0x000fe20001040100 */
[----:B------:R-:W-:Y:S01]  /*0520*/  UMOV UR10, UR16 ;  /* 0x00000010000a7c82 */ /* 0x000fe20008000000 */
[----:B------:R-:W-:Y:S01]  /*0530*/  UISETP.NE.U32.AND UP0, UPT, UR30, URZ, UPT ;  /* 0x000000ff1e00728c */ /* 0x000fe2000bf05070 */
[----:B------:R-:W1:Y:S02]  /*0540*/  LDCU.64 UR4, c[0x0][0x450] ;  /* 0x00008a00ff0477ac */ /* 0x000e640008000a00 */
[----:B------:R-:W-:-:S02]  /*0550*/  @UP2 UIADD3 UR9, UPT, UPT, UR9, 0x1, URZ ;  /* 0x0000000109092890 */ /* 0x000fc4000fffe0ff */
[----:B--2---:R-:W-:Y:S02]  /*0560*/  UIMAD.WIDE.U32 UR6, UR26, UR22, UR10 ;  /* 0x000000161a0672a5 */ /* 0x004fe4000f8e000a */
[----:B------:R-:W-:Y:S02]  /*0570*/  @!UP3 UIADD3 UR9, UPT, UPT, -UR9, URZ, URZ ;  /* 0x000000ff0909b290 */ /* 0x000fe4000fffe1ff */
[----:B------:R-:W-:Y:S02]  /*0580*/  @!UP1 ULOP3.LUT UR9, URZ, UR24, URZ, 0x33, !UPT ;  /* 0x00000018ff099292 */ /* 0x000fe4000f8e33ff */
[----:B------:R-:W-:Y:S02]  /*0590*/  UIMAD UR22, UR26, UR23, UR7 ;  /* 0x000000171a1672a4 */ /* 0x000fe4000f8e0207 */
[----:B------:R-:W-:Y:S02]  /*05a0*/  UIADD3 UR7, UP2, UPT, UR14, UR6, URZ ;  /* 0x000000060e077290 */ /* 0x000fe4000ff5e0ff */
[----:B------:R-:W-:-:S02]  /*05b0*/  UISETP.NE.AND.EX UP0, UPT, UR31, URZ, UPT, UP0 ;  /* 0x000000ff1f00728c */ /* 0x000fc4000bf05300 */
[----:B------:R-:W-:Y:S01]  /*05c0*/  USHF.R.S32.HI UR6, URZ, 0x1f, UR9 ;  /* 0x0000001fff067899 */ /* 0x000fe20008011409 */
[----:B------:R-:W2:Y:S03]  /*05d0*/  LDCU.64 UR30, c[0x0][0x4d8] ;  /* 0x00009b00ff1e77ac */ /* 0x000ea60008000a00 */
[----:B0-----:R-:W-:Y:S02]  /*05e0*/  UIMAD UR10, UR6, UR28, URZ ;  /* 0x0000001c060a72a4 */ /* 0x001fe4000f8e02ff */
[----:B------:R-:W-:Y:S02]  /*05f0*/  UIADD3.X UR22, UPT, UPT, UR15, UR22, URZ, UP2, !UPT ;  /* 0x000000160f167290 */ /* 0x000fe400097fe4ff */
[----:B------:R-:W-:Y:S02]  /*0600*/  UIMAD.WIDE.U32 UR12, UR9, UR28, UR12 ;  /* 0x0000001c090c72a5 */ /* 0x000fe4000f8e000c */
[----:B------:R-:W-:Y:S01]  /*0610*/  UIMAD UR15, UR9, UR29, UR10 ;  /* 0x0000001d090f72a4 */ /* 0x000fe2000f8e020a */
[----:B------:R-:W0:Y:S03]  /*0620*/  @UP0 LDCU UR27, c[0x0][0x384] ;  /* 0x00007080ff1b07ac */ /* 0x000e260008000800 */
[----:B------:R-:W-:-:S02]  /*0630*/  UIADD3 UR15, UPT, UPT, UR13, UR15, URZ ;  /* 0x0000000f0d0f7290 */ /* 0x000fc4000fffe0ff */
[----:B---3--:R-:W-:Y:S02]  /*0640*/  ULEA UR21, UP1, UR7, UR36, 0x1 ;  /* 0x0000002407157291 */ /* 0x008fe4000f8208ff */
[----:B------:R-:W-:Y:S02]  /*0650*/  ULEA UR10, UR25, 0xfffffc00, 0xa ;  /* 0xfffffc00190a7891 */ /* 0x000fe4000f8e50ff */
[----:B------:R-:W-:Y:S02]  /*0660*/  ULEA.HI.X UR22, UR7, UR37, UR22, 0x1, UP1 ;  /* 0x0000002507167291 */ /* 0x000fe400088f0c16 */
[----:B------:R-:W-:Y:S02]  /*0670*/  UIMAD UR16, UR6, UR34, URZ ;  /* 0x00000022061072a4 */ /* 0x000fe4000f8e02ff */
[----:B------:R-:W-:Y:S02]  /*0680*/  UIADD3 UR24, UP1, UPT, UR10, UR12, URZ ;  /* 0x0000000c0a187290 */ /* 0x000fe4000ff3e0ff */
[----:B------:R-:W-:-:S02]  /*0690*/  UIMAD.WIDE.U32 UR6, UR9, UR34, URZ ;  /* 0x00000022090672a5 */ /* 0x000fc4000f8e00ff */
[----:B------:R-:W-:Y:S02]  /*06a0*/  UIMAD UR16, UR9, UR35, UR16 ;  /* 0x00000023091072a4 */ /* 0x000fe4000f8e0210 */
[----:B------:R-:W-:Y:S01]  /*06b0*/  ULEA.HI.X.SX32 UR10, UR10, UR15, 0x1, UP1 ;  /* 0x0000000f0a0a7291 */ /* 0x000fe200088f0eff */
[----:B------:R-:W3:Y:S01]  /*06c0*/  LDCU.64 UR12, c[0x0][0x540] ;  /* 0x0000a800ff0c77ac */ /* 0x000ee20008000a00 */
[----:B------:R-:W4:Y:S01]  /*06d0*/  @UP0 LDCU UR15, c[0x0][0x38c] ;  /* 0x00007180ff0f07ac */ /* 0x000f220008000800 */
[----:B--2---:R-:W-:Y:S02]  /*06e0*/  USHF.R.U32.HI UR14, URZ, 0x1, UR31 ;  /* 0x00000001ff0e7899 */ /* 0x004fe4000801161f */
[----:B------:R-:W-:Y:S02]  /*06f0*/  USHF.R.U64 UR11, UR30, 0x1, UR31 ;  /* 0x000000011e0b7899 */ /* 0x000fe4000800121f */
[----:B------:R-:W-:Y:S01]  /*0700*/  UIADD3 UR7, UPT, UPT, UR7, UR16, URZ ;  /* 0x0000001007077290 */ /* 0x000fe2000fffe0ff */
[----:B------:R-:W2:Y:S01]  /*0710*/  @UP0 LDCU.64 UR28, c[0x0][0x480] ;  /* 0x00009000ff1c07ac */ /* 0x000ea20008000a00 */
[----:B------:R-:W-:Y:S01]  /*0720*/  MOV R0, UR25 ;  /* 0x0000001900007c02 */ /* 0x000fe20008000f00 */
[----:B-1----:R-:W-:-:S02]  /*0730*/  ULEA UR23, UP2, UR24, UR4, 0x1 ;  /* 0x0000000418177291 */ /* 0x002fc4000f8408ff */
[----:B------:R-:W-:Y:S02]  /*0740*/  UIMAD UR14, UR14, UR8, URZ ;  /* 0x000000080e0e72a4 */ /* 0x000fe4000f8e02ff */
[----:B0-----:R-:W-:Y:S02]  /*0750*/  @UP0 UIMAD UR4, UR8, UR27, UR26 ;  /* 0x0000001b080402a4 */ /* 0x001fe4000f8e021a */
[----:B------:R-:W-:-:S03]  /*0760*/  UIMAD.WIDE.U32 UR8, UR8, UR11, UR6 ;  /* 0x0000000b080872a5 */ /* 0x000fc6000f8e0006 */
[----:B------:R-:W-:Y:S01]  /*0770*/  UMOV UR6, URZ ;  /* 0x000000ff00067c82 */ /* 0x000fe20008000000 */
[----:B------:R-:W-:Y:S02]  /*0780*/  @UP0 UIMAD UR4, UR4, UR25, URZ ;  /* 0x00000019040402a4 */ /* 0x000fe4000f8e02ff */
[----:B------:R-:W-:Y:S02]  /*0790*/  ULEA.HI.X UR24, UR24, UR5, UR10, 0x1, UP2 ;  /* 0x0000000518187291 */ /* 0x000fe400090f0c0a */
[----:B------:R-:W-:Y:S02]  /*07a0*/  UIADD3 UR11, UPT, UPT, UR9, UR14, URZ ;  /* 0x0000000e090b7290 */ /* 0x000fe4000fffe0ff */
[----:B---3--:R-:W-:Y:S02]  /*07b0*/  ULEA UR10, UP1, UR8, UR12, 0x3 ;  /* 0x0000000c080a7291 */ /* 0x008fe4000f8218ff */
[----:B----4-:R-:W-:Y:S01]  /*07c0*/  @UP0 UIMAD UR9, UR4, UR15, URZ ;  /* 0x0000000f040902a4 */ /* 0x010fe2000f8e02ff */
[----:B------:R-:W-:-:S02]  /*07d0*/  UMOV UR7, URZ ;  /* 0x000000ff00077c82 */ /* 0x000fc40008000000 */
[----:B------:R-:W-:Y:S01]  /*07e0*/  UMOV UR4, URZ ;  /* 0x000000ff00047c82 */ /* 0x000fe20008000000 */
[----:B------:R-:W-:Y:S01]  /*07f0*/  UMOV UR5, URZ ;  /* 0x000000ff00057c82 */ /* 0x000fe20008000000 */
[----:B------:R-:W-:Y:S02]  /*0800*/  @P0 R2UR UR6, R2 ;  /* 0x00000000020602ca */ /* 0x000fe400000e0000 */
[----:B------:R-:W-:Y:S01]  /*0810*/  ISETP.GE.AND P0, PT, R0, 0x1, PT ;  /* 0x000000010000780c */ /* 0x000fe20003f06270 */
[----:B------:R-:W-:Y:S02]  /*0820*/  ULEA.HI.X UR11, UR8, UR13, UR11, 0x3, UP1 ;  /* 0x0000000d080b7291 */ /* 0x000fe400088f1c0b */
[----:B--2---:R-:W-:Y:S01]  /*0830*/  @UP0 UIMAD.WIDE UR4, UR9, 0x10, UR28 ;  /* 0x00000010090408a5 */ /* 0x004fe2000f8e021c */
[----:B------:R-:W-:Y:S02]  /*0840*/  @P1 R2UR UR7, R4 ;  /* 0x00000000040712ca */ /* 0x000fe400000e0000 */
        /* <DEDUP_REMOVED lines=8> */
.L_x_13019:
        /* <DEDUP_REMOVED lines=22> */
[----:B------:R-:W-:Y:S01]  /*0a30*/  LOP3.LUT R0, R0, 0x3e00, R9, 0xf8, !PT ;  /* 0x00003e0000007812 */ /* 0x000fe200078ef809 */
[----:B------:R-:W-:Y:S01]  /*0a40*/  IMAD.WIDE.U32 R8, R5, 0x2, R6 ;  /* 0x0000000205087825 */ /* 0x000fe200078e0006 */
[----:B------:R-:W-:Y:S02]  /*0a50*/  PRMT R7, RZ, 0x7610, R7 ;  /* 0x00007610ff077816 */ /* 0x000fe40000000007 */
[C---:B------:R-:W-:Y:S02]  /*0a60*/  LOP3.LUT R56, R0.reuse, 0x20, RZ, 0xfc, !PT ;  /* 0x0000002000387812 */ /* 0x040fe400078efcff */
[----:B------:R-:W-:Y:S02]  /*0a70*/  SHF.L.U32 R24, R0, 0x1, RZ ;  /* 0x0000000100187819 */ /* 0x000fe400000006ff */
[----:B------:R-:W-:Y:S02]  /*0a80*/  ISETP.GE.AND P0, PT, R56, UR8, PT ;  /* 0x0000000838007c0c */ /* 0x000fe4000bf06270 */
[----:B------:R-:W-:-:S02]  /*0a90*/  IADD3 R26, P1, PT, R24, UR19, RZ ;  /* 0x00000013181a7c10 */ /* 0x000fc4000ff3e0ff */
[----:B------:R-:W-:Y:S02]  /*0aa0*/  P2R R91, PR, RZ, 0x1 ;  /* 0x00000001ff5b7803 */ /* 0x000fe40000000000 */
[----:B------:R-:W-:Y:S02]  /*0ab0*/  IADD3 R24, P0, PT, R24, UR21, RZ ;  /* 0x0000001518187c10 */ /* 0x000fe4000ff1e0ff */
[----:B------:R-:W-:Y:S02]  /*0ac0*/  LOP3.LUT R47, R0, 0xe0, RZ, 0xfc, !PT ;  /* 0x000000e0002f7812 */ /* 0x000fe400078efcff */
[----:B------:R-:W-:Y:S02]  /*0ad0*/  IADD3.X R25, PT, PT, RZ, UR22, RZ, P0, !PT ;  /* 0x00000016ff197c10 */ /* 0x000fe400087fe4ff */
[----:B------:R-:W-:Y:S01]  /*0ae0*/  ISETP.NE.AND P0, PT, R92, RZ, PT ;  /* 0x000000ff5c00720c */ /* 0x000fe20003f05270 */
[----:B------:R-:W-:Y:S01]  /*0af0*/  BAR.SYNC.DEFER_BLOCKING 0x0 ;  /* 0x0000000000007b1d */ /* 0x000fe20000010000 */
[----:B------:R-:W-:-:S02]  /*0b00*/  LOP3.LUT R39, R0, 0x40, RZ, 0xfc, !PT ;  /* 0x0000004000277812 */ /* 0x000fc400078efcff */
[C---:B------:R-:W-:Y:S02]  /*0b10*/  LOP3.LUT R41, R0.reuse, 0x60, RZ, 0xfc, !PT ;  /* 0x0000006000297812 */ /* 0x040fe400078efcff */
[----:B------:R-:W-:Y:S02]  /*0b20*/  LOP3.LUT R48, R0, 0x100, RZ, 0xfc, !PT ;  /* 0x0000010000307812 */ /* 0x000fe400078efcff */
[----:B------:R-:W-:Y:S02]  /*0b30*/  ISETP.GE.AND P6, PT, R39, UR8, PT ;  /* 0x0000000827007c0c */ /* 0x000fe4000bfc6270 */
[----:B------:R-:W-:Y:S02]  /*0b40*/  IADD3.X R27, PT, PT, RZ, UR20, RZ, P1, !PT ;  /* 0x00000014ff1b7c10 */ /* 0x000fe40008ffe4ff */
[----:B------:R-:W-:Y:S02]  /*0b50*/  ISETP.GE.AND P5, PT, R41, UR8, PT ;  /* 0x0000000829007c0c */ /* 0x000fe4000bfa6270 */
[----:B------:R-:W-:-:S02]  /*0b60*/  ISETP.NE.AND P1, PT, R91, RZ, PT ;  /* 0x000000ff5b00720c */ /* 0x000fc40003f25270 */
[C---:B------:R-:W-:Y:S02]  /*0b70*/  LOP3.LUT R44, R0.reuse, 0x80, RZ, 0xfc, !PT ;  /* 0x00000080002c7812 */ /* 0x040fe400078efcff */
[C---:B------:R-:W-:Y:S02]  /*0b80*/  LOP3.LUT R45, R0.reuse, 0xa0, RZ, 0xfc, !PT ;  /* 0x000000a0002d7812 */ /* 0x040fe400078efcff */
[----:B------:R-:W-:Y:S02]  /*0b90*/  LOP3.LUT R46, R0, 0xc0, RZ, 0xfc, !PT ;  /* 0x000000c0002e7812 */ /* 0x000fe400078efcff */
[----:B------:R-:W-:Y:S02]  /*0ba0*/  ISETP.GE.AND P4, PT, R44, UR8, PT ;  /* 0x000000082c007c0c */ /* 0x000fe4000bf86270 */
[----:B------:R-:W-:Y:S01]  /*0bb0*/  ISETP.GE.AND P3, PT, R45, UR8, PT ;  /* 0x000000082d007c0c */ /* 0x000fe2000bf66270 */
[----:B------:R-:W2:Y:S01]  /*0bc0*/  @!P0 LDG.E.U16 R7, desc[UR32][R8.64] ;  /* 0x0000002008078981 */ /* 0x000ea2000c1e1500 */
[----:B------:R-:W-:-:S02]  /*0bd0*/  ISETP.GE.AND P0, PT, R47, UR8, PT ;  /* 0x000000082f007c0c */ /* 0x000fc4000bf06270 */
[----:B------:R-:W-:Y:S01]  /*0be0*/  LOP3.LUT R49, R0, 0x120, RZ, 0xfc, !PT ;  /* 0x0000012000317812 */ /* 0x000fe200078efcff */
[----:B------:R-:W3:Y:S01]  /*0bf0*/  @!P6 LDG.E.U16 R13, desc[UR32][R8.64+0x80] ;  /* 0x00008020080de981 */ /* 0x000ee2000c1e1500 */
[----:B------:R-:W-:Y:S02]  /*0c00*/  P2R R95, PR, RZ, 0x1 ;  /* 0x00000001ff5f7803 */ /* 0x000fe40000000000 */
[----:B------:R-:W-:Y:S01]  /*0c10*/  ISETP.GE.AND P2, PT, R46, UR8, PT ;  /* 0x000000082e007c0c */ /* 0x000fe2000bf46270 */
[----:B------:R-:W4:Y:S01]  /*0c20*/  @!P1 LDG.E.U16 R12, desc[UR32][R8.64+0x40] ;  /* 0x00004020080c9981 */ /* 0x000f22000c1e1500 */
[C---:B------:R-:W-:Y:S02]  /*0c30*/  LOP3.LUT R50, R0.reuse, 0x140, RZ, 0xfc, !PT ;  /* 0x0000014000327812 */ /* 0x040fe400078efcff */
[----:B------:R-:W-:Y:S01]  /*0c40*/  LOP3.LUT R51, R0, 0x160, RZ, 0xfc, !PT ;  /* 0x0000016000337812 */ /* 0x000fe200078efcff */
[----:B------:R-:W5:Y:S01]  /*0c50*/  @!P5 LDG.E.U16 R14, desc[UR32][R8.64+0xc0] ;  /* 0x0000c020080ed981 */ /* 0x000f62000c1e1500 */
[----:B------:R-:W-:-:S02]  /*0c60*/  P2R R90, PR, RZ, 0x40 ;  /* 0x00000040ff5a7803 */ /* 0x000fc40000000000 */
[----:B------:R-:W-:Y:S01]  /*0c70*/  P2R R89, PR, RZ, 0x20 ;  /* 0x00000020ff597803 */ /* 0x000fe20000000000 */
[----:B------:R-:W5:Y:S01]  /*0c80*/  @!P0 LDG.E.U16 R18, desc[UR32][R8.64+0x1c0] ;  /* 0x0001c02008128981 */ /* 0x000f62000c1e1500 */
[----:B------:R-:W-:Y:S02]  /*0c90*/  ISETP.GE.AND P0, PT, R48, UR8, PT ;  /* 0x0000000830007c0c */ /* 0x000fe4000bf06270 */
[----:B------:R-:W-:Y:S01]  /*0ca0*/  ISETP.GE.AND P6, PT, R49, UR8, PT ;  /* 0x0000000831007c0c */ /* 0x000fe2000bfc6270 */
[----:B------:R-:W5:Y:S01]  /*0cb0*/  @!P4 LDG.E.U16 R15, desc[UR32][R8.64+0x100] ;  /* 0x00010020080fc981 */ /* 0x000f62000c1e1500 */
[----:B------:R-:W-:Y:S02]  /*0cc0*/  P2R R96, PR, RZ, 0x1 ;  /* 0x00000001ff607803 */ /* 0x000fe40000000000 */
[----:B------:R-:W-:Y:S01]  /*0cd0*/  ISETP.GE.AND P5, PT, R50, UR8, PT ;  /* 0x0000000832007c0c */ /* 0x000fe2000bfa6270 */
[----:B------:R-:W5:Y:S01]  /*0ce0*/  @!P3 LDG.E.U16 R16, desc[UR32][R8.64+0x140] ;  /* 0x000140200810b981 */ /* 0x000f62000c1e1500 */
[----:B------:R-:W-:-:S02]  /*0cf0*/  LOP3.LUT R52, R0, 0x180, RZ, 0xfc, !PT ;  /* 0x0000018000347812 */ /* 0x000fc400078efcff */
[C---:B------:R-:W-:Y:S01]  /*0d00*/  LOP3.LUT R53, R0.reuse, 0x1a0, RZ, 0xfc, !PT ;  /* 0x000001a000357812 */ /* 0x040fe200078efcff */
[----:B------:R-:W5:Y:S01]  /*0d10*/  @!P2 LDG.E.U16 R17, desc[UR32][R8.64+0x180] ;  /* 0x000180200811a981 */ /* 0x000f62000c1e1500 */
[C---:B------:R-:W-:Y:S02]  /*0d20*/  LOP3.LUT R54, R0.reuse, 0x1c0, RZ, 0xfc, !PT ;  /* 0x000001c000367812 */ /* 0x040fe400078efcff */
[----:B------:R-:W-:Y:S01]  /*0d30*/  LOP3.LUT R55, R0, 0x1e0, RZ, 0xfc, !PT ;  /* 0x000001e000377812 */ /* 0x000fe200078efcff */
[----:B------:R-:W5:Y:S01]  /*0d40*/  @!P0 LDG.E.U16 R19, desc[UR32][R8.64+0x200] ;  /* 0x0002002008138981 */ /* 0x000f62000c1e1500 */
[----:B------:R-:W-:Y:S02]  /*0d50*/  ISETP.GE.AND P0, PT, R51, UR8, PT ;  /* 0x0000000833007c0c */ /* 0x000fe4000bf06270 */
[----:B------:R-:W-:Y:S01]  /*0d60*/  P2R R94, PR, RZ, 0x4 ;  /* 0x00000004ff5e7803 */ /* 0x000fe20000000000 */
[----:B------:R-:W5:Y:S01]  /*0d70*/  @!P6 LDG.E.U16 R20, desc[UR32][R8.64+0x240] ;  /* 0x000240200814e981 */ /* 0x000f62000c1e1500 */
[----:B------:R-:W-:-:S02]  /*0d80*/  ISETP.GE.AND P1, PT, R52, UR8, PT ;  /* 0x0000000834007c0c */ /* 0x000fc4000bf26270 */
[----:B------:R-:W-:Y:S01]  /*0d90*/  P2R R93, PR, RZ, 0x8 ;  /* 0x00000008ff5d7803 */ /* 0x000fe20000000000 */
[----:B------:R-:W5:Y:S01]  /*0da0*/  @!P5 LDG.E.U16 R21, desc[UR32][R8.64+0x280] ;  /* 0x000280200815d981 */ /* 0x000f62000c1e1500 */
[----:B------:R-:W-:Y:S02]  /*0db0*/  ISETP.GE.AND P2, PT, R53, UR8, PT ;  /* 0x0000000835007c0c */ /* 0x000fe4000bf46270 */
[----:B------:R-:W-:Y:S02]  /*0dc0*/  P2R R87, PR, RZ, 0x10 ;  /* 0x00000010ff577803 */ /* 0x000fe40000000000 */
[----:B------:R-:W-:Y:S01]  /*0dd0*/  ISETP.GE.AND P3, PT, R54, UR8, PT ;  /* 0x0000000836007c0c */ /* 0x000fe2000bf66270 */
[----:B------:R-:W5:Y:S01]  /*0de0*/  @!P0 LDG.E.U16 R22, desc[UR32][R8.64+0x2c0] ;  /* 0x0002c02008168981 */ /* 0x000f62000c1e1500 */
[----:B------:R-:W-:Y:S02]  /*0df0*/  ISETP.GE.AND P4, PT, R55, UR8, PT ;  /* 0x0000000837007c0c */ /* 0x000fe4000bf86270 */
[----:B------:R-:W-:Y:S01]  /*0e00*/  PRMT R28, RZ, 0x7610, R28 ;  /* 0x00007610ff1c7816 */ /* 0x000fe2000000001c */
[----:B------:R-:W5:Y:S01]  /*0e10*/  @!P1 LDG.E.U16 R23, desc[UR32][R8.64+0x300] ;  /* 0x0003002008179981 */ /* 0x000f62000c1e1500 */
[----:B------:R-:W-:-:S02]  /*0e20*/  PRMT R29, RZ, 0x7610, R29 ;  /* 0x00007610ff1d7816 */ /* 0x000fc4000000001d */
[----:B------:R-:W-:Y:S02]  /*0e30*/  PRMT R30, RZ, 0x7610, R30 ;  /* 0x00007610ff1e7816 */ /* 0x000fe4000000001e */
[----:B------:R-:W5:Y:S04]  /*0e40*/  @!P2 LDG.E.U16 R28, desc[UR32][R8.64+0x340] ;  /* 0x00034020081ca981 */ /* 0x000f68000c1e1500 */
[----:B------:R-:W5:Y:S04]  /*0e50*/  @!P3 LDG.E.U16 R29, desc[UR32][R8.64+0x380] ;  /* 0x00038020081db981 */ /* 0x000f68000c1e1500 */
[----:B------:R0:W5:Y:S01]  /*0e60*/  @!P4 LDG.E.U16 R30, desc[UR32][R8.64+0x3c0] ;  /* 0x0003c020081ec981 */ /* 0x000162000c1e1500 */
        /* <DEDUP_REMOVED lines=49> */
[----:B0-----:R-:W-:Y:S02]  /*1180*/  LEA R7, R10, UR25, 0x1 ;  /* 0x000000190a077c11 */ /* 0x001fe4000f8e08ff */
[----:B------:R-:W-:-:S02]  /*1190*/  LEA R10, R36, UR25, 0x1 ;  /* 0x00000019240a7c11 */ /* 0x000fc4000f8e08ff */
[C---:B------:R-:W-:Y:S01]  /*11a0*/  IADD3 R36, PT, PT, R5.reuse, 0x100, RZ ;  /* 0x0000010005247810 */ /* 0x040fe20007ffe0ff */
[----:B----4-:R0:W-:Y:S03]  /*11b0*/  STS.U16 [R7+0x40], R12 ;  /* 0x0000400c07007388 */ /* 0x0101e60000000400 */
[----:B------:R-:W-:Y:S01]  /*11c0*/  LEA.HI.SX32 R36, R36, R5, 0x1b ;  /* 0x0000000524247211 */ /* 0x000fe200078fdaff */
[----:B---3--:R1:W-:Y:S01]  /*11d0*/  STS.U16 [R8+0x80], R13 ;  /* 0x0000800d08007388 */ /* 0x0083e20000000400 */
[----:B0-----:R-:W-:Y:S02]  /*11e0*/  LEA R12, R32, UR25, 0x1 ;  /* 0x00000019200c7c11 */ /* 0x001fe4000f8e08ff */
[----:B------:R-:W-:Y:S01]  /*11f0*/  IADD3 R32, PT, PT, R5, 0x160, RZ ;  /* 0x0000016005207810 */ /* 0x000fe20007ffe0ff */
[----:B-----5:R0:W-:Y:S01]  /*1200*/  STS.U16 [R9+0xc0], R14 ;  /* 0x0000c00e09007388 */ /* 0x0201e20000000400 */
        /* <DEDUP_REMOVED lines=183> */
[----:B--2---:R-:W-:Y:S01]  /*1d80*/  HADD2.F32 R23, -RZ, R23.H0_H0 ;  /* 0x20000017ff177230 */ /* 0x004fe20000004100 */
[----:B------:R-:W-:-:S04]  /*1d90*/  P2R R98, PR, RZ, 0x20 ;  /* 0x00000020ff627803 */ /* 0x000fc80000000000 */
[----:B------:R-:W-:Y:S01]  /*1da0*/  FADD.FTZ R23, R23, UR7 ;  /* 0x0000000717177e21 */ /* 0x000fe20008010000 */
[----:B---3--:R-:W-:-:S04]  /*1db0*/  HADD2.F32 R26, -RZ, R26.H0_H0 ;  /* 0x2000001aff1a7230 */ /* 0x008fc80000004100 */
[----:B------:R-:W-:Y:S01]  /*1dc0*/  FSETP.GTU.FTZ.AND P5, PT, R23, 20, PT ;  /* 0x41a000001700780b */ /* 0x000fe20003fbc000 */
[----:B----4-:R-:W-:Y:S02]  /*1dd0*/  HADD2.F32 R27, -RZ, R27.H0_H0 ;  /* 0x2000001bff1b7230 */ /* 0x010fe40000004100 */
[----:B-----5:R-:W-:Y:S02]  /*1de0*/  HADD2.F32 R28, -RZ, R28.H0_H0 ;  /* 0x2000001cff1c7230 */ /* 0x020fe40000004100 */
[----:B------:R-:W-:Y:S02]  /*1df0*/  HADD2.F32 R29, -RZ, R29.H0_H0 ;  /* 0x2000001dff1d7230 */ /* 0x000fe40000004100 */
[----:B------:R-:W-:Y:S02]  /*1e00*/  HADD2.F32 R30, -RZ, R30.H0_H0 ;  /* 0x2000001eff1e7230 */ /* 0x000fe40000004100 */
[----:B------:R-:W-:Y:S02]  /*1e10*/  HADD2.F32 R31, -RZ, R31.H0_H0 ;  /* 0x2000001fff1f7230 */ /* 0x000fe40000004100 */
[----:B------:R-:W-:-:S02]  /*1e20*/  HADD2.F32 R32, -RZ, R32.H0_H0 ;  /* 0x20000020ff207230 */ /* 0x000fc40000004100 */
[----:B0-----:R-:W-:Y:S01]  /*1e30*/  FADD.FTZ R24, R26, UR7 ;  /* 0x000000071a187e21 */ /* 0x001fe20008010000 */
[----:B------:R-:W-:Y:S02]  /*1e40*/  HADD2.F32 R33, -RZ, R33.H0_H0 ;  /* 0x20000021ff217230 */ /* 0x000fe40000004100 */
        /* <DEDUP_REMOVED lines=14> */
[----:B------:R-:W-:Y:S01]  /*1f30*/  FADD.FTZ R32, R34, UR7 ;  /* 0x0000000722207e21 */ /* 0x000fe20008010000 */
[----:B------:R-:W-:Y:S01]  /*1f40*/  BSSY.RECONVERGENT B0, `(.L_x_12903) ;  /* 0x0000037000007945 */ /* 0x000fe20003800200 */
        /* <DEDUP_REMOVED lines=25> */
[----:B0-----:R-:W-:Y:S01]  /*20e0*/  HFMA2 R66, -RZ, RZ, 1.625, 0 ;  /* 0x3e800000ff427431 */ /* 0x001fe200000001ff */
        /* <DEDUP_REMOVED lines=28> */
.L_x_12904:
[----:B------:R-:W-:Y:S05]  /*22b0*/  BSYNC.RECONVERGENT B0 ;  /* 0x0000000000007941 */ /* 0x000fea0003800200 */
.L_x_12903:
[----:B------:R-:W-:Y:S01]  /*22c0*/  FSETP.GTU.FTZ.AND P5, PT, R24, 20, PT ;  /* 0x41a000001800780b */ /* 0x000fe20003fbc000 */
[----:B------:R-:W-:-:S12]  /*22d0*/  BSSY.RECONVERGENT B0, `(.L_x_12905) ;  /* 0x0000020000007945 */ /* 0x000fd80003800200 */
        /* <DEDUP_REMOVED lines=31> */
.L_x_12906:
[----:B------:R-:W-:Y:S05]  /*24d0*/  BSYNC.RECONVERGENT B0 ;  /* 0x0000000000007941 */ /* 0x000fea0003800200 */
.L_x_12905:
        /* <DEDUP_REMOVED lines=33> */
.L_x_12908:
[----:B------:R-:W-:Y:S05]  /*26f0*/  BSYNC.RECONVERGENT B0 ;  /* 0x0000000000007941 */ /* 0x000fea0003800200 */
.L_x_12907:
        /* <DEDUP_REMOVED lines=33> */
.L_x_12910:
[----:B------:R-:W-:Y:S05]  /*2910*/  BSYNC.RECONVERGENT B0 ;  /* 0x0000000000007941 */ /* 0x000fea0003800200 */
.L_x_12909:
        /* <DEDUP_REMOVED lines=33> */
.L_x_12912:
[----:B------:R-:W-:Y:S05]  /*2b30*/  BSYNC.RECONVERGENT B0 ;  /* 0x0000000000007941 */ /* 0x000fea0003800200 */
.L_x_12911:
        /* <DEDUP_REMOVED lines=33> */
.L_x_12914:
[----:B------:R-:W-:Y:S05]  /*2d50*/  BSYNC.RECONVERGENT B0 ;  /* 0x0000000000007941 */ /* 0x000fea0003800200 */
.L_x_12913:
        /* <DEDUP_REMOVED lines=33> */
.L_x_12916:
[----:B------:R-:W-:Y:S05]  /*2f70*/  BSYNC.RECONVERGENT B0 ;  /* 0x0000000000007941 */ /* 0x000fea0003800200 */
.L_x_12915:
        /* <DEDUP_REMOVED lines=33> */
.L_x_12918:
[----:B------:R-:W-:Y:S05]  /*3190*/  BSYNC.RECONVERGENT B0 ;  /* 0x0000000000007941 */ /* 0x000fea0003800200 */
.L_x_12917:
        /* <DEDUP_REMOVED lines=33> */
.L_x_12920:
[----:B------:R-:W-:Y:S05]  /*33b0*/  BSYNC.RECONVERGENT B0 ;  /* 0x0000000000007941 */ /* 0x000fea0003800200 */
.L_x_12919:
        /* <DEDUP_REMOVED lines=33> */
.L_x_12922:
[----:B------:R-:W-:Y:S05]  /*35d0*/  BSYNC.RECONVERGENT B0 ;  /* 0x0000000000007941 */ /* 0x000fea0003800200 */
.L_x_12921:
        /* <DEDUP_REMOVED lines=33> */
.L_x_12924:
[----:B------:R-:W-:Y:S05]  /*37f0*/  BSYNC.RECONVERGENT B0 ;  /* 0x0000000000007941 */ /* 0x000fea0003800200 */
.L_x_12923:
        /* <DEDUP_REMOVED lines=33> */
.L_x_12926:
[----:B------:R-:W-:Y:S05]  /*3a10*/  BSYNC.RECONVERGENT B0 ;  /* 0x0000000000007941 */ /* 0x000fea0003800200 */
.L_x_12925:
        /* <DEDUP_REMOVED lines=33> */
.L_x_12928:
[----:B------:R-:W-:Y:S05]  /*3c30*/  BSYNC.RECONVERGENT B0 ;  /* 0x0000000000007941 */ /* 0x000fea0003800200 */
.L_x_12927:
        /* <DEDUP_REMOVED lines=33> */
.L_x_12930:
[----:B------:R-:W-:Y:S05]  /*3e50*/  BSYNC.RECONVERGENT B0 ;  /* 0x0000000000007941 */ /* 0x000fea0003800200 */
.L_x_12929:
        /* <DEDUP_REMOVED lines=33> */
.L_x_12932:
[----:B------:R-:W-:Y:S05]  /*4070*/  BSYNC.RECONVERGENT B0 ;  /* 0x0000000000007941 */ /* 0x000fea0003800200 */
.L_x_12931:
        /* <DEDUP_REMOVED lines=33> */
.L_x_12934:
[----:B------:R-:W-:Y:S05]  /*4290*/  BSYNC.RECONVERGENT B0 ;  /* 0x0000000000007941 */ /* 0x000fea0003800200 */
.L_x_12933:
[----:B------:R-:W1:Y:S01]  /*42a0*/  S2UR UR30, SR_CTAID.X ;  /* 0x00000000001e79c3 */ /* 0x000e620000002500 */
[----:B------:R-:W1:Y:S01]  /*42b0*/  LDCU.128 UR12, c[0x0][0x410] ;  /* 0x00008200ff0c77ac */ /* 0x000e620008000c00 */
[----:B------:R-:W-:Y:S01]  /*42c0*/  P2R R119, PR, RZ, 0x1 ;  /* 0x00000001ff777803 */ /* 0x000fe20000000000 */
[----:B------:R-:W-:Y:S01]  /*42d0*/  LDS.U16 R104, [R22] ;  /* 0x0000000016687984 */ /* 0x000fe20000000400 */
        /* <DEDUP_REMOVED lines=8> */
[----:B0-----:R-:W-:-:S02]  /*4360*/  PRMT R81, RZ, 0x7610, R81 ;  /* 0x00007610ff517816 */ /* 0x001fc40000000051 */
[----:B------:R-:W-:Y:S01]  /*4370*/  P2R R114, PR, RZ, 0x1 ;  /* 0x00000001ff727803 */ /* 0x000fe20000000000 */
[----:B------:R-:W0:Y:S01]  /*4380*/  LDS.U16 R116, [R22+0x6] ;  /* 0x0000060016747984 */ /* 0x000e220000000400 */
[----:B------:R-:W-:Y:S02]  /*4390*/  ISETP.NE.AND P0, PT, R90, RZ, PT ;  /* 0x000000ff5a00720c */ /* 0x000fe40003f05270 */
[----:B------:R-:W-:Y:S01]  /*43a0*/  PRMT R84, RZ, 0x7610, R84 ;  /* 0x00007610ff547816 */ /* 0x000fe20000000054 */
[----:B------:R-:W-:Y:S01]  /*43b0*/  LDS.U16 R115, [R22+0x8] ;  /* 0x0000080016737984 */ /* 0x000fe20000000400 */
        /* <DEDUP_REMOVED lines=48> */
[----:B--2---:R-:W-:Y:S01]  /*46c0*/  HADD2.F32 R103, -RZ, R103.H0_H0 ;  /* 0x20000067ff677230 */ /* 0x004fe20000004100 */
[----:B------:R-:W-:Y:S01]  /*46d0*/  IADD3 R43, P5, PT, R0, UR12, RZ ;  /* 0x0000000c002b7c10 */ /* 0x000fe2000ffbe0ff */
[----:B------:R-:W1:Y:S03]  /*46e0*/  LDCU.64 UR12, c[0x0][0x488] ;  /* 0x00009100ff0c77ac */ /* 0x000e660008000a00 */
[----:B------:R-:W-:Y:S01]  /*46f0*/  IADD3.X R66, PT, PT, RZ, UR15, RZ, P5, !PT ;  /* 0x0000000fff427c10 */ /* 0x000fe2000affe4ff */
[----:B----4-:R-:W-:Y:S01]  /*4700*/  HADD2.F32 R106, -RZ, R106.H0_H0 ;  /* 0x2000006aff6a7230 */ /* 0x010fe20000004100 */
[----:B------:R-:W2:Y:S01]  /*4710*/  LDCU.64 UR14, c[0x0][0x508] ;  /* 0x0000a100ff0e77ac */ /* 0x000ea20008000a00 */
[----:B------:R-:W-:-:S02]  /*4720*/  HADD2.F32 R104, -RZ, R104.H0_H0 ;  /* 0x20000068ff687230 */ /* 0x000fc40000004100 */
        /* <DEDUP_REMOVED lines=57> */
[----:B-----5:R-:W-:Y:S04]  /*4ac0*/  STS.U16 [R8+0x80], R85 ;  /* 0x0000805508007388 */ /* 0x020fe80000000400 */
[----:B--2---:R-:W-:Y:S04]  /*4ad0*/  STS.U16 [R9+0xc0], R86 ;  /* 0x0000c05609007388 */ /* 0x004fe80000000400 */
[----:B------:R1:W-:Y:S04]  /*4ae0*/  STS.U16 [R10+0x100], R99 ;  /* 0x000100630a007388 */ /* 0x0003e80000000400 */
        /* <DEDUP_REMOVED lines=15> */
[----:B------:R-:W5:Y:S04]  /*4be0*/  LDS.U16 R84, [R22+0x6] ;  /* 0x0000060016547984 */ /* 0x000f680000000400 */
[----:B------:R-:W0:Y:S04]  /*4bf0*/  LDS.U16 R85, [R22+0x8] ;  /* 0x0000080016557984 */ /* 0x000e280000000400 */
[----:B------:R-:W-:Y:S04]  /*4c00*/  LDS.U16 R86, [R22+0xa] ;  /* 0x00000a0016567984 */ /* 0x000fe80000000400 */
[----:B------:R-:W0:Y:S04]  /*4c10*/  LDS.U16 R87, [R22+0xc] ;  /* 0x00000c0016577984 */ /* 0x000e280000000400 */
[----:B------:R-:W0:Y:S04]  /*4c20*/  LDS.U16 R88, [R22+0xe] ;  /* 0x00000e0016587984 */ /* 0x000e280000000400 */
[----:B------:R-:W0:Y:S04]  /*4c30*/  LDS.U16 R89, [R22+0x10] ;  /* 0x0000100016597984 */ /* 0x000e280000000400 */
[----:B------:R-:W-:Y:S04]  /*4c40*/  LDS.U16 R90, [R22+0x12] ;  /* 0x00001200165a7984 */ /* 0x000fe80000000400 */
[----:B------:R-:W-:Y:S04]  /*4c50*/  LDS.U16 R91, [R22+0x14] ;  /* 0x00001400165b7984 */ /* 0x000fe80000000400 */
[----:B------:R-:W-:Y:S04]  /*4c60*/  LDS.U16 R92, [R22+0x16] ;  /* 0x00001600165c7984 */ /* 0x000fe80000000400 */
[----:B------:R-:W0:Y:S04]  /*4c70*/  LDS.U16 R93, [R22+0x18] ;  /* 0x00001800165d7984 */ /* 0x000e280000000400 */
[----:B------:R-:W0:Y:S04]  /*4c80*/  LDS.U16 R94, [R22+0x1a] ;  /* 0x00001a00165e7984 */ /* 0x000e280000000400 */
[----:B------:R-:W-:Y:S04]  /*4c90*/  LDS.U16 R95, [R22+0x1c] ;  /* 0x00001c00165f7984 */ /* 0x000fe80000000400 */
[----:B------:R-:W0:Y:S01]  /*4ca0*/  LDS.U16 R96, [R22+0x1e] ;  /* 0x00001e0016607984 */ /* 0x000e220000000400 */
[----:B-1----:R-:W-:Y:S01]  /*4cb0*/  PRMT R99, RZ, 0x7610, R99 ;  /* 0x00007610ff637816 */ /* 0x002fe20000000063 */
[----:B------:R-:W-:Y:S01]  /*4cc0*/  BAR.SYNC.DEFER_BLOCKING 0x0 ;  /* 0x0000000000007b1d */ /* 0x000fe20000010000 */
[----:B--2---:R-:W-:-:S05]  /*4cd0*/  PRMT R100, RZ, 0x7610, R100 ;  /* 0x00007610ff647816 */ /* 0x004fca0000000064 */
        /* <DEDUP_REMOVED lines=39> */
[----:B-----5:R-:W-:-:S05]  /*4f50*/  HADD2.F32 R84, -RZ, R84.H0_H0 ;  /* 0x20000054ff547230 */ /* 0x020fca0000004100 */
[----:B-1----:R-:W-:Y:S01]  /*4f60*/  FMUL.FTZ R42, R84, -1.4426950216293334961 ;  /* 0xbfb8aa3b542a7820 */ /* 0x002fe20000410000 */
[----:B0-----:R-:W-:-:S05]  /*4f70*/  HADD2.F32 R85, -RZ, R85.H0_H0 ;  /* 0x20000055ff557230 */ /* 0x001fca0000004100 */
[----:B------:R-:W-:Y:S01]  /*4f80*/  MUFU.EX2 R42, R42 ;  /* 0x0000002a002a7308 */ /* 0x000fe20000000800 */
[----:B------:R-:W-:Y:S01]  /*4f90*/  ISETP.NE.AND P1, PT, R4, RZ, PT ;  /* 0x000000ff0400720c */ /* 0x000fe20003f25270 */
        /* <DEDUP_REMOVED lines=8> */
[----:B------:R-:W1:Y:S04]  /*5020*/  MUFU.EX2 R102, R102 ;  /* 0x0000006600667308 */ /* 0x000e680000000800 */
[----:B------:R-:W-:Y:S04]  /*5030*/  MUFU.EX2 R121, R121 ;  /* 0x0000007900797308 */ /* 0x000fe80000000800 */
[----:B------:R-:W5:Y:S01]  /*5040*/  MUFU.EX2 R98, R98 ;  /* 0x0000006200627308 */ /* 0x000f620000000800 */
[----:B------:R-:W-:Y:S02]  /*5050*/  HADD2.F32 R87, -RZ, R87.H0_H0 ;  /* 0x20000057ff577230 */ /* 0x000fe40000004100 */
[----:B0-----:R-:W-:Y:S01]  /*5060*/  FADD.FTZ R43, R43, 1 ;  /* 0x3f8000002b2b7421 */ /* 0x001fe20000010000 */
[----:B------:R-:W-:-:S02]  /*5070*/  HADD2.F32 R88, -RZ, R88.H0_H0 ;  /* 0x20000058ff587230 */ /* 0x000fc40000004100 */
[----:B------:R-:W-:Y:S02]  /*5080*/  HADD2.F32 R86, -RZ, R86.H0_H0 ;  /* 0x20000056ff567230 */ /* 0x000fe40000004100 */
[----:B-1----:R-:W-:Y:S01]  /*5090*/  FADD.FTZ R102, R102, 1 ;  /* 0x3f80000066667421 */ /* 0x002fe20000010000 */
[----:B------:R-:W-:Y:S01]  /*50a0*/  FMUL.FTZ R124, R87, -1.4426950216293334961 ;  /* 0xbfb8aa3b577c7820 */ /* 0x000fe20000410000 */
[----:B------:R-:W-:Y:S01]  /*50b0*/  FMUL.FTZ R125, R88, -1.4426950216293334961 ;  /* 0xbfb8aa3b587d7820 */ /* 0x000fe20000410000 */
[----:B------:R-:W-:-:S03]  /*50c0*/  FMUL.FTZ R123, R86, -1.4426950216293334961 ;  /* 0xbfb8aa3b567b7820 */ /* 0x000fc60000410000 */
[----:B------:R-:W0:Y:S01]  /*50d0*/  MUFU.RCP R102, R102 ;  /* 0x0000006600667308 */ /* 0x000e220000001000 */
[----:B-----5:R-:W-:Y:S01]  /*50e0*/  FADD.FTZ R98, R98, 1 ;  /* 0x3f80000062627421 */ /* 0x020fe20000010000 */
[----:B------:R-:W-:-:S06]  /*50f0*/  HADD2.F32 R89, -RZ, R89.H0_H0 ;  /* 0x20000059ff597230 */ /* 0x000fcc0000004100 */
[----:B------:R-:W1:Y:S04]  /*5100*/  MUFU.EX2 R124, R124 ;  /* 0x0000007c007c7308 */ /* 0x000e680000000800 */
[----:B------:R-:W5:Y:S04]  /*5110*/  MUFU.EX2 R125, R125 ;  /* 0x0000007d007d7308 */ /* 0x000f680000000800 */
[----:B------:R-:W0:Y:S04]  /*5120*/  MUFU.EX2 R123, R123 ;  /* 0x0000007b007b7308 */ /* 0x000e280000000800 */
[----:B------:R-:W0:Y:S01]  /*5130*/  MUFU.RCP R98, R98 ;  /* 0x0000006200627308 */ /* 0x000e220000001000 */
[----:B------:R-:W-:Y:S01]  /*5140*/  FMUL.FTZ R126, R89, -1.4426950216293334961 ;  /* 0xbfb8aa3b597e7820 */ /* 0x000fe20000410000 */
[----:B------:R-:W-:-:S02]  /*5150*/  HADD2.F32 R93, -RZ, R93.H0_H0 ;  /* 0x2000005dff5d7230 */ /* 0x000fc40000004100 */
[----:B------:R-:W-:Y:S02]  /*5160*/  HADD2.F32 R92, -RZ, R92.H0_H0 ;  /* 0x2000005cff5c7230 */ /* 0x000fe40000004100 */
[----:B------:R-:W-:Y:S02]  /*5170*/  HADD2.F32 R90, -RZ, R90.H0_H0 ;  /* 0x2000005aff5a7230 */ /* 0x000fe40000004100 */
[----:B------:R-:W0:Y:S01]  /*5180*/  MUFU.EX2 R126, R126 ;  /* 0x0000007e007e7308 */ /* 0x000e220000000800 */
[----:B------:R-:W-:Y:S02]  /*5190*/  HADD2.F32 R91, -RZ, R91.H0_H0 ;  /* 0x2000005bff5b7230 */ /* 0x000fe40000004100 */
[----:B------:R-:W-:Y:S01]  /*51a0*/  FMUL.FTZ R131, R93, -1.4426950216293334961 ;  /* 0xbfb8aa3b5d837820 */ /* 0x000fe20000410000 */
[----:B------:R-:W-:Y:S01]  /*51b0*/  FMUL.FTZ R129, R92, -1.4426950216293334961 ;  /* 0xbfb8aa3b5c817820 */ /* 0x000fe20000410000 */
[----:B------:R-:W-:Y:S01]  /*51c0*/  FMUL.FTZ R127, R90, -1.4426950216293334961 ;  /* 0xbfb8aa3b5a7f7820 */ /* 0x000fe20000410000 */
[----:B------:R-:W-:-:S02]  /*51d0*/  HADD2.F32 R94, -RZ, R94.H0_H0 ;  /* 0x2000005eff5e7230 */ /* 0x000fc40000004100 */
[----:B------:R-:W-:Y:S01]  /*51e0*/  FMUL.FTZ R128, R91, -1.4426950216293334961 ;  /* 0xbfb8aa3b5b807820 */ /* 0x000fe20000410000 */
[----:B------:R-:W0:Y:S01]  /*51f0*/  MUFU.EX2 R130, R129 ;  /* 0x0000008100827308 */ /* 0x000e220000000800 */
[----:B------:R-:W-:Y:S02]  /*5200*/  HADD2.F32 R115, -RZ, R115.H0_H0 ;  /* 0x20000073ff737230 */ /* 0x000fe40000004100 */
[----:B------:R-:W-:Y:S01]  /*5210*/  HADD2.F32 R96, -RZ, R96.H0_H0 ;  /* 0x20000060ff607230 */ /* 0x000fe20000004100 */
[----:B------:R-:W0:Y:S01]  /*5220*/  MUFU.EX2 R131, R131 ;  /* 0x0000008300837308 */ /* 0x000e220000000800 */
[----:B------:R-:W-:Y:S01]  /*5230*/  HADD2.F32 R95, -RZ, R95.H0_H0 ;  /* 0x2000005fff5f7230 */ /* 0x000fe20000004100 */
[----:B--2---:R-:W-:Y:S04]  /*5240*/  STS.U16 [R6], R99 ;  /* 0x0000006306007388 */ /* 0x004fe80000000400 */
[----:B------:R-:W-:Y:S04]  /*5250*/  STS.U16 [R7+0x40], R100 ;  /* 0x0000406407007388 */ /* 0x000fe80000000400 */
[----:B---3--:R-:W-:Y:S04]  /*5260*/  STS.U16 [R8+0x80], R101 ;  /* 0x0000806508007388 */ /* 0x008fe80000000400 */
[----:B------:R-:W-:Y:S04]  /*5270*/  STS.U16 [R9+0xc0], R108 ;  /* 0x0000c06c09007388 */ /* 0x000fe80000000400 */
[----:B----4-:R-:W-:Y:S04]  /*5280*/  STS.U16 [R10+0x100], R105 ;  /* 0x000100690a007388 */ /* 0x010fe80000000400 */
[----:B------:R-:W-:Y:S04]  /*5290*/  STS.U16 [R11+0x140], R110 ;  /* 0x0001406e0b007388 */ /* 0x000fe80000000400 */
[----:B------:R2:W-:Y:S04]  /*52a0*/  STS.U16 [R12+0x180], R107 ;  /* 0x0001806b0c007388 */ /* 0x0005e80000000400 */
[----:B------:R-:W-:Y:S01]  /*52b0*/  STS.U16 [R13+0x1c0], R112 ;  /* 0x0001c0700d007388 */ /* 0x000fe20000000400 */
[----:B--2---:R-:W-:Y:S01]  /*52c0*/  FADD.FTZ R107, R42, 1 ;  /* 0x3f8000002a6b7421 */ /* 0x004fe20000010000 */
[----:B------:R-:W-:-:S02]  /*52d0*/  MOV R42, UR26 ;  /* 0x0000001a002a7c02 */ /* 0x000fc40008000f00 */
[----:B------:R-:W-:Y:S04]  /*52e0*/  STS.U16 [R14+0x200], R109 ;  /* 0x0002006d0e007388 */ /* 0x000fe80000000400 */
[----:B------:R-:W-:Y:S04]  /*52f0*/  STS.U16 [R15+0x240], R114 ;  /* 0x000240720f007388 */ /* 0x000fe80000000400 */
[----:B------:R2:W-:Y:S04]  /*5300*/  STS.U16 [R16+0x280], R111 ;  /* 0x0002806f10007388 */ /* 0x0005e80000000400 */
[----:B------:R-:W-:Y:S04]  /*5310*/  STS.U16 [R17+0x2c0], R118 ;  /* 0x0002c07611007388 */ /* 0x000fe80000000400 */
[----:B------:R5:W-:Y:S04]  /*5320*/  STS.U16 [R18+0x300], R113 ;  /* 0x0003007112007388 */ /* 0x000be80000000400 */
[----:B------:R0:W-:Y:S04]  /*5330*/  STS.U16 [R19+0x340], R120 ;  /* 0x0003407813007388 */ /* 0x0001e80000000400 */
[----:B------:R-:W-:Y:S04]  /*5340*/  STS.U16 [R20+0x380], R119 ;  /* 0x0003807714007388 */ /* 0x000fe80000000400 */
[----:B------:R-:W-:Y:S01]  /*5350*/  STS.U16 [R21+0x3c0], R122 ;  /* 0x0003c07a15007388 */ /* 0x000fe20000000400 */
[----:B------:R-:W-:-:S03]  /*5360*/  NOP ;  /* 0x0000000000007918 */ /* 0x000fc60000000000 */
[----:B------:R-:W3:Y:S01]  /*5370*/  LDS.U16 R100, [R22+0x2] ;  /* 0x0000020016647984 */ /* 0x000ee20000000400 */
[----:B--2---:R-:W-:-:S03]  /*5380*/  MOV R111, UR16 ;  /* 0x00000010006f7c02 */ /* 0x004fc60008000f00 */
[----:B------:R-:W2:Y:S02]  /*5390*/  LDS.U16 R101, [R22+0x4] ;  /* 0x0000040016657984 */ /* 0x000ea40000000400 */
[----:B------:R-:W-:Y:S02]  /*53a0*/  @!P1 IMAD R42, R111, -0x200, R42 ;  /* 0xfffffe006f2a9824 */ /* 0x000fe400078e022a */
[----:B------:R-:W4:Y:S04]  /*53b0*/  LDS.U16 R99, [R22] ;  /* 0x0000000016637984 */ /* 0x000f280000000400 */
[----:B------:R-:W4:Y:S04]  /*53c0*/  LDS.U16 R111, [R22+0x6] ;  /* 0x00000600166f7984 */ /* 0x000f280000000400 */
[----:B------:R-:W4:Y:S01]  /*53d0*/  LDS.U16 R112, [R22+0x8] ;  /* 0x0000080016707984 */ /* 0x000f220000000400 */
[----:B------:R1:W-:Y:S01]  /*53e0*/  MUFU.RCP R108, R43 ;  /* 0x0000002b006c7308 */ /* 0x0003e20000001000 */
[----:B------:R-:W-:-:S02]  /*53f0*/  FADD.FTZ R105, R121, 1 ;  /* 0x3f80000079697421 */ /* 0x000fc40000010000 */
[----:B------:R-:W-:Y:S05]  /*5400*/  LDS.U16 R114, [R22+0xa] ;  /* 0x00000a0016727984 */ /* 0x000fea0000000400 */
[----:B------:R-:W-:Y:S01]  /*5410*/  MUFU.RCP R107, R107 ;  /* 0x0000006b006b7308 */ /* 0x000fe20000001000 */
[----:B-1----:R-:W1:Y:S01]  /*5420*/  LDS.U16 R43, [R22+0xc] ;  /* 0x00000c00162b7984 */ /* 0x002e620000000400 */
[----:B------:R-:W-:Y:S01]  /*5430*/  FADD.FTZ R110, R124, 1 ;  /* 0x3f8000007c6e7421 */ /* 0x000fe20000010000 */
[----:B-----5:R-:W-:Y:S02]  /*5440*/  FADD.FTZ R113, R125, 1 ;  /* 0x3f8000007d717421 */ /* 0x020fe40000010000 */
[----:B------:R-:W5:Y:S03]  /*5450*/  LDS.U16 R124, [R22+0xe] ;  /* 0x00000e00167c7984 */ /* 0x000f660000000400 */
[----:B------:R-:W4:Y:S01]  /*5460*/  MUFU.RCP R105, R105 ;  /* 0x0000006900697308 */ /* 0x000f220000001000 */
[----:B0-----:R-:W-:Y:S01]  /*5470*/  FADD.FTZ R120, -R102, 1 ;  /* 0x3f80000066787421 */ /* 0x001fe20000010100 */
[----:B------:R-:W0:Y:S01]  /*5480*/  LDS.U16 R125, [R22+0x10] ;  /* 0x00001000167d7984 */ /* 0x000e220000000400 */
[----:B------:R-:W-:Y:S01]  /*5490*/  FADD.FTZ R109, R123, 1 ;  /* 0x3f8000007b6d7421 */ /* 0x000fe20000010000 */
[----:B------:R-:W-:Y:S01]  /*54a0*/  FADD.FTZ R118, -R98, 1 ;  /* 0x3f80000062767421 */ /* 0x000fe20000010100 */
[----:B------:R-:W-:Y:S01]  /*54b0*/  FADD.FTZ R126, R126, 1 ;  /* 0x3f8000007e7e7421 */ /* 0x000fe20000010000 */
[----:B------:R-:W-:Y:S01]  /*54c0*/  FMUL.FTZ R132, R94, -1.4426950216293334961 ;  /* 0xbfb8aa3b5e847820 */ /* 0x000fe20000410000 */
[----:B---3--:R-:W-:Y:S01]  /*54d0*/  HADD2.F32 R100, -RZ, R100.H0_H0 ;  /* 0x20000064ff647230 */ /* 0x008fe20000004100 */
[----:B------:R-:W3:Y:S01]  /*54e0*/  MUFU.EX2 R127, R127 ;  /* 0x0000007f007f7308 */ /* 0x000ee20000000800 */
[----:B------:R-:W-:Y:S01]  /*54f0*/  FMUL.FTZ R134, R96, -1.4426950216293334961 ;  /* 0xbfb8aa3b60867820 */ /* 0x000fe20000410000 */
[----:B------:R-:W-:Y:S01]  /*5500*/  FMUL.FTZ R133, R95, -1.4426950216293334961 ;  /* 0xbfb8aa3b5f857820 */ /* 0x000fe20000410000 */
[----:B--2---:R-:W-:-:S02]  /*5510*/  HADD2.F32 R101, -RZ, R101.H0_H0 ;  /* 0x20000065ff657230 */ /* 0x004fc40000004100 */
[----:B------:R-:W-:Y:S01]  /*5520*/  FMUL.FTZ R121, R103, R100 ;  /* 0x0000006467797220 */ /* 0x000fe20000410000 */
[----:B------:R-:W-:Y:S01]  /*5530*/  FFMA.FTZ R120, R81, R120, 1 ;  /* 0x3f80000051787423 */ /* 0x000fe20000010078 */
[----:B------:R-:W2:Y:S01]  /*5540*/  MUFU.EX2 R128, R128 ;  /* 0x0000008000807308 */ /* 0x000ea20000000800 */
[----:B----4-:R-:W-:Y:S02]  /*5550*/  HADD2.F32 R99, -RZ, R99.H0_H0 ;  /* 0x20000063ff637230 */ /* 0x010fe40000004100 */
[----:B------:R-:W-:Y:S01]  /*5560*/  FMUL.FTZ R122, R106, R101 ;  /* 0x000000656a7a7220 */ /* 0x000fe20000410000 */
[----:B------:R-:W-:Y:S01]  /*5570*/  FMUL.FTZ R121, R102, R121 ;  /* 0x0000007966797220 */ /* 0x000fe20000410000 */
[C---:B------:R-:W-:Y:S01]  /*5580*/  FADD.FTZ R123, -R105.reuse, 1 ;  /* 0x3f800000697b7421 */ /* 0x040fe20000010100 */
[----:B------:R-:W-:Y:S02]  /*5590*/  HADD2.F32 R111, -RZ, R111.H0_H0 ;  /* 0x2000006fff6f7230 */ /* 0x000fe40000004100 */
[----:B------:R-:W-:Y:S01]  /*55a0*/  FMUL.FTZ R119, R104, R99 ;  /* 0x0000006368777220 */ /* 0x000fe20000410000 */
[----:B------:R-:W4:Y:S01]  /*55b0*/  MUFU.RCP R109, R109 ;  /* 0x0000006d006d7308 */ /* 0x000f220000001000 */
[----:B------:R-:W-:Y:S01]  /*55c0*/  FFMA.FTZ R123, R82, R123, 1 ;  /* 0x3f800000527b7423 */ /* 0x000fe2000001007b */
[----:B------:R-:W-:Y:S01]  /*55d0*/  FMUL.FTZ R122, R105, R122 ;  /* 0x0000007a697a7220 */ /* 0x000fe20000410000 */
[----:B------:R-:W-:Y:S01]  /*55e0*/  FMUL.FTZ R139, R121, R120 ;  /* 0x00000078798b7220 */ /* 0x000fe20000410000 */
[----:B------:R-:W-:-:S02]  /*55f0*/  HADD2.F32 R112, -RZ, R112.H0_H0 ;  /* 0x20000070ff707230 */ /* 0x000fc40000004100 */
[----:B------:R-:W-:Y:S01]  /*5600*/  FADD.FTZ R121, -R107, 1 ;  /* 0x3f8000006b797421 */ /* 0x000fe20000010100 */
[----:B------:R-:W-:Y:S01]  /*5610*/  FMUL.FTZ R120, R116, R111 ;  /* 0x0000006f74787220 */ /* 0x000fe20000410000 */
[----:B------:R-:W-:Y:S01]  /*5620*/  FFMA.FTZ R118, R83, R118, 1 ;  /* 0x3f80000053767423 */ /* 0x000fe20000010076 */
[----:B------:R-:W-:Y:S01]  /*5630*/  FMUL.FTZ R119, R98, R119 ;  /* 0x0000007762777220 */ /* 0x000fe20000410000 */
[----:B------:R-:W-:Y:S01]  /*5640*/  FMUL.FTZ R140, R122, R123 ;  /* 0x0000007b7a8c7220 */ /* 0x000fe20000410000 */
[----:B------:R-:W-:Y:S01]  /*5650*/  FADD.FTZ R122, -R108, 1 ;  /* 0x3f8000006c7a7421 */ /* 0x000fe20000010100 */
[----:B------:R-:W-:Y:S01]  /*5660*/  FFMA.FTZ R121, R84, R121, 1 ;  /* 0x3f80000054797423 */ /* 0x000fe20000010079 */
[----:B------:R-:W-:Y:S01]  /*5670*/  FMUL.FTZ R123, R115, R112 ;  /* 0x00000070737b7220 */ /* 0x000fe20000410000 */
[----:B------:R-:W-:Y:S01]  /*5680*/  FMUL.FTZ R120, R107, R120 ;  /* 0x000000786b787220 */ /* 0x000fe20000410000 */
[----:B------:R-:W-:Y:S01]  /*5690*/  FMUL.FTZ R136, R119, R118 ;  /* 0x0000007677887220 */ /* 0x000fe20000410000 */
[----:B------:R-:W-:Y:S01]  /*56a0*/  HADD2.F32 R117, -RZ, R117.H0_H0 ;  /* 0x20000075ff757230 */ /* 0x000fe20000004100 */
[----:B------:R3:W-:Y:S01]  /*56b0*/  MUFU.RCP R118, R126 ;  /* 0x0000007e00767308 */ /* 0x0007e20000001000 */
[----:B------:R-:W-:Y:S01]  /*56c0*/  FMUL.FTZ R123, R108, R123 ;  /* 0x0000007b6c7b7220 */ /* 0x000fe20000410000 */
[----:B------:R-:W-:Y:S01]  /*56d0*/  FMUL.FTZ R141, R120, R121 ;  /* 0x00000079788d7220 */ /* 0x000fe20000410000 */
[----:B------:R-:W-:Y:S01]  /*56e0*/  HADD2.F32 R120, -RZ, R97.H0_H0 ;  /* 0x20000061ff787230 */ /* 0x000fe20000004100 */
[----:B------:R-:W-:Y:S01]  /*56f0*/  LDS.U16 R137, [R22+0x1c] ;  /* 0x00001c0016897984 */ /* 0x000fe20000000400 */
[----:B-1----:R-:W-:-:S03]  /*5700*/  HADD2.F32 R97, -RZ, R43.H0_H0 ;  /* 0x2000002bff617230 */ /* 0x002fc60000004100 */
[----:B------:R-:W1:Y:S01]  /*5710*/  MUFU.RCP R110, R110 ;  /* 0x0000006e006e7308 */ /* 0x000e620000001000 */
[----:B---3--:R-:W-:Y:S01]  /*5720*/  FFMA.FTZ R126, R85, R122, 1 ;  /* 0x3f800000557e7423 */ /* 0x008fe2000001007a */
[----:B------:R-:W3:Y:S01]  /*5730*/  LDS.U16 R43, [R22+0x12] ;  /* 0x00001200162b7984 */ /* 0x000ee20000000400 */
[----:B------:R-:W-:Y:S02]  /*5740*/  HADD2.F32 R114, -RZ, R114.H0_H0 ;  /* 0x20000072ff727230 */ /* 0x000fe40000004100 */
[----:B------:R-:W-:Y:S01]  /*5750*/  FMUL.FTZ R142, R123, R126 ;  /* 0x0000007e7b8e7220 */ /* 0x000fe20000410000 */
[----:B------:R-:W-:Y:S02]  /*5760*/  LDS.U16 R138, [R22+0x1e] ;  /* 0x00001e00168a7984 */ /* 0x000fe40000000400 */
[----:B------:R-:W5:Y:S01]  /*5770*/  MUFU.EX2 R132, R132 ;  /* 0x0000008400847308 */ /* 0x000f620000000800 */
[----:B------:R-:W-:-:S03]  /*5780*/  FADD.FTZ R123, R130, 1 ;  /* 0x3f800000827b7421 */ /* 0x000fc60000010000 */
[----:B------:R2:W-:Y:S01]  /*5790*/  MUFU.EX2 R147, R134 ;  /* 0x0000008600937308 */ /* 0x0005e20000000800 */
[----:B------:R-:W-:-:S03]  /*57a0*/  FADD.FTZ R130, R131, 1 ;  /* 0x3f80000083827421 */ /* 0x000fc60000010000 */
[----:B------:R0:W5:Y:S01]  /*57b0*/  MUFU.EX2 R135, R133 ;  /* 0x0000008500877308 */ /* 0x0001620000000800 */
[----:B------:R-:W3:Y:S04]  /*57c0*/  LDS.U16 R131, [R22+0x14] ;  /* 0x0000140016837984 */ /* 0x000ee80000000400 */
[----:B--2---:R-:W2:Y:S01]  /*57d0*/  LDS.U16 R134, [R22+0x18] ;  /* 0x0000180016867984 */ /* 0x004ea20000000400 */
[----:B------:R-:W-:Y:S01]  /*57e0*/  FADD.FTZ R119, R127, 1 ;  /* 0x3f8000007f777421 */ /* 0x000fe20000010000 */
[----:B----4-:R-:W-:Y:S01]  /*57f0*/  FADD.FTZ R127, -R109, 1 ;  /* 0x3f8000006d7f7421 */ /* 0x010fe20000010100 */
[----:B------:R-:W-:Y:S01]  /*5800*/  FMUL.FTZ R122, R117, R114 ;  /* 0x00000072757a7220 */ /* 0x000fe20000410000 */
[----:B------:R-:W4:Y:S01]  /*5810*/  MUFU.RCP R113, R113 ;  /* 0x0000007100717308 */ /* 0x000f220000001000 */
[----:B------:R-:W-:Y:S01]  /*5820*/  FADD.FTZ R129, R128, 1 ;  /* 0x3f80000080817421 */ /* 0x000fe20000010000 */
[----:B------:R-:W-:Y:S01]  /*5830*/  FFMA.FTZ R128, R86, R127, 1 ;  /* 0x3f80000056807423 */ /* 0x000fe2000001007f */
[----:B------:R-:W-:Y:S01]  /*5840*/  FMUL.FTZ R127, R109, R122 ;  /* 0x0000007a6d7f7220 */ /* 0x000fe20000410000 */
[----:B------:R-:W-:Y:S01]  /*5850*/  FMUL.FTZ R121, R120, R97 ;  /* 0x0000006178797220 */ /* 0x000fe20000410000 */
[----:B0-----:R-:W0:Y:S03]  /*5860*/  LDS.U16 R133, [R22+0x16] ;  /* 0x0000160016857984 */ /* 0x001e260000000400 */
[----:B------:R5:W3:Y:S01]  /*5870*/  MUFU.RCP R122, R129 ;  /* 0x00000081007a7308 */ /* 0x000ae20000001000 */
[----:B------:R-:W-:Y:S01]  /*5880*/  FMUL.FTZ R143, R127, R128 ;  /* 0x000000807f8f7220 */ /* 0x000fe20000410000 */
[C---:B-1----:R-:W-:Y:S01]  /*5890*/  FADD.FTZ R126, -R110.reuse, 1 ;  /* 0x3f8000006e7e7421 */ /* 0x042fe20000010100 */
[----:B------:R-:W-:Y:S01]  /*58a0*/  FMUL.FTZ R127, R110, R121 ;  /* 0x000000796e7f7220 */ /* 0x000fe20000410000 */
[----:B------:R-:W-:-:S02]  /*58b0*/  HADD2.F32 R121, -RZ, R80.H0_H0 ;  /* 0x20000050ff797230 */ /* 0x000fc40000004100 */
[----:B-----5:R-:W-:Y:S01]  /*58c0*/  FADD.FTZ R129, R132, 1 ;  /* 0x3f80000084817421 */ /* 0x020fe20000010000 */
[----:B------:R-:W-:Y:S02]  /*58d0*/  FADD.FTZ R132, R135, 1 ;  /* 0x3f80000087847421 */ /* 0x000fe40000010000 */
[----:B------:R-:W1:Y:S01]  /*58e0*/  LDS.U16 R135, [R22+0x1a] ;  /* 0x00001a0016877984 */ /* 0x000e620000000400 */
[----:B------:R-:W-:Y:S02]  /*58f0*/  HADD2.F32 R80, -RZ, R124.H0_H0 ;  /* 0x2000007cff507230 */ /* 0x000fe40000004100 */
[----:B------:R-:W-:Y:S01]  /*5900*/  FFMA.FTZ R128, R87, R126, 1 ;  /* 0x3f80000057807423 */ /* 0x000fe2000001007e */
[----:B------:R-:W-:Y:S01]  /*5910*/  HADD2.F32 R124, -RZ, R79.H0_H0 ;  /* 0x2000004fff7c7230 */ /* 0x000fe20000004100 */
[----:B------:R-:W5:Y:S01]  /*5920*/  MUFU.RCP R119, R119 ;  /* 0x0000007700777308 */ /* 0x000f620000001000 */
[----:B------:R-:W-:Y:S02]  /*5930*/  HADD2.F32 R79, -RZ, R125.H0_H0 ;  /* 0x2000007dff4f7230 */ /* 0x000fe40000004100 */
[----:B------:R-:W-:Y:S01]  /*5940*/  FMUL.FTZ R144, R127, R128 ;  /* 0x000000807f907220 */ /* 0x000fe20000410000 */
[----:B----4-:R-:W-:Y:S01]  /*5950*/  FADD.FTZ R127, -R113, 1 ;  /* 0x3f800000717f7421 */ /* 0x010fe20000010100 */
[----:B------:R-:W-:Y:S01]  /*5960*/  FMUL.FTZ R128, R121, R80 ;  /* 0x0000005079807220 */ /* 0x000fe20000410000 */
[----:B------:R-:W-:-:S02]  /*5970*/  FMUL.FTZ R125, R124, R79 ;  /* 0x0000004f7c7d7220 */ /* 0x000fc40000410000 */
[----:B------:R4:W0:Y:S01]  /*5980*/  MUFU.RCP R126, R130 ;  /* 0x00000082007e7308 */ /* 0x0008220000001000 */
[----:B------:R-:W-:Y:S01]  /*5990*/  FFMA.FTZ R127, R88, R127, 1 ;  /* 0x3f800000587f7423 */ /* 0x000fe2000001007f */
[----:B------:R-:W-:Y:S01]  /*59a0*/  FMUL.FTZ R128, R113, R128 ;  /* 0x0000008071807220 */ /* 0x000fe20000410000 */
[C---:B------:R-:W-:Y:S01]  /*59b0*/  FMUL.FTZ R125, R118.reuse, R125 ;  /* 0x0000007d767d7220 */ /* 0x040fe20000410000 */
[----:B----4-:R-:W-:-:S04]  /*59c0*/  FADD.FTZ R130, -R118, 1 ;  /* 0x3f80000076827421 */ /* 0x010fc80000010100 */
[----:B------:R-:W4:Y:S01]  /*59d0*/  MUFU.RCP R123, R123 ;  /* 0x0000007b007b7308 */ /* 0x000f220000001000 */
[----:B------:R-:W-:Y:S01]  /*59e0*/  FFMA.FTZ R130, R89, R130, 1 ;  /* 0x3f80000059827423 */ /* 0x000fe20000010082 */
[----:B------:R-:W-:Y:S01]  /*59f0*/  FMUL.FTZ R145, R128, R127 ;  /* 0x0000007f80917220 */ /* 0x000fe20000410000 */
[----:B------:R-:W-:Y:S02]  /*5a00*/  HADD2.F32 R127, -RZ, R70.H0_H0 ;  /* 0x20000046ff7f7230 */ /* 0x000fe40000004100 */
[----:B------:R-:W-:Y:S01]  /*5a10*/  FMUL.FTZ R146, R125, R130 ;  /* 0x000000827d927220 */ /* 0x000fe20000410000 */
[----:B------:R-:W-:Y:S02]  /*5a20*/  HADD2.F32 R125, -RZ, R78.H0_H0 ;  /* 0x2000004eff7d7230 */ /* 0x000fe40000004100 */
[----:B------:R-:W-:Y:S01]  /*5a30*/  FADD.FTZ R78, R147, 1 ;  /* 0x3f800000934e7421 */ /* 0x000fe20000010000 */
[----:B---3--:R-:W-:Y:S01]  /*5a40*/  FADD.FTZ R70, -R122, 1 ;  /* 0x3f8000007a467421 */ /* 0x008fe20000010100 */
[----:B------:R-:W-:-:S02]  /*5a50*/  HADD2.F32 R130, -RZ, R75.H0_H0 ;  /* 0x2000004bff827230 */ /* 0x000fc40000004100 */
[----:B-----5:R-:W-:Y:S01]  /*5a60*/  FADD.FTZ R75, -R119, 1 ;  /* 0x3f800000774b7421 */ /* 0x020fe20000010100 */
[----:B------:R2:W-:Y:S01]  /*5a70*/  MUFU.RCP R151, R78 ;  /* 0x0000004e00977308 */ /* 0x0005e20000001000 */
[----:B------:R-:W-:Y:S01]  /*5a80*/  FFMA.FTZ R148, R91, R70, 1 ;  /* 0x3f8000005b947423 */ /* 0x000fe20000010046 */
[----:B------:R-:W-:Y:S02]  /*5a90*/  HADD2.F32 R70, -RZ, R43.H0_H0 ;  /* 0x2000002bff467230 */ /* 0x000fe40000004100 */
[----:B------:R-:W-:Y:S01]  /*5aa0*/  FFMA.FTZ R147, R90, R75, 1 ;  /* 0x3f8000005a937423 */ /* 0x000fe2000001004b */
[----:B------:R-:W-:Y:S02]  /*5ab0*/  HADD2.F32 R75, -RZ, R131.H0_H0 ;  /* 0x20000083ff4b7230 */ /* 0x000fe40000004100 */
[----:B--2---:R-:W-:Y:S01]  /*5ac0*/  HADD2.F32 R78, -RZ, R134.H0_H0 ;  /* 0x20000086ff4e7230 */ /* 0x004fe20000004100 */
[----:B------:R-:W2:Y:S01]  /*5ad0*/  MUFU.RCP R129, R129 ;  /* 0x0000008100817308 */ /* 0x000ea20000001000 */
[----:B0-----:R-:W-:Y:S01]  /*5ae0*/  FADD.FTZ R150, -R126, 1 ;  /* 0x3f8000007e967421 */ /* 0x001fe20000010100 */
[----:B------:R-:W-:Y:S01]  /*5af0*/  FMUL.FTZ R134, R125, R70 ;  /* 0x000000467d867220 */ /* 0x000fe20000410000 */
[----:B------:R-:W-:-:S02]  /*5b00*/  HADD2.F32 R128, -RZ, R77.H0_H0 ;  /* 0x2000004dff807230 */ /* 0x000fc40000004100 */
[----:B------:R-:W-:-:S03]  /*5b10*/  FMUL.FTZ R131, R127, R78 ;  /* 0x0000004e7f837220 */ /* 0x000fc60000410000 */
[----:B------:R-:W0:Y:S01]  /*5b20*/  MUFU.RCP R132, R132 ;  /* 0x0000008400847308 */ /* 0x000e220000001000 */
[----:B------:R-:W-:Y:S01]  /*5b30*/  FFMA.FTZ R152, R93, R150, 1 ;  /* 0x3f8000005d987423 */ /* 0x000fe20000010096 */
[----:B------:R-:W-:Y:S01]  /*5b40*/  FMUL.FTZ R134, R119, R134 ;  /* 0x0000008677867220 */ /* 0x000fe20000410000 */
[----:B------:R-:W-:Y:S01]  /*5b50*/  FMUL.FTZ R131, R126, R131 ;  /* 0x000000837e837220 */ /* 0x000fe20000410000 */
[----:B----4-:R-:W-:Y:S01]  /*5b60*/  FADD.FTZ R77, -R123, 1 ;  /* 0x3f8000007b4d7421 */ /* 0x010fe20000010100 */
[----:B------:R-:W-:Y:S01]  /*5b70*/  FMUL.FTZ R43, R128, R75 ;  /* 0x0000004b802b7220 */ /* 0x000fe20000410000 */
[----:B------:R-:W-:Y:S01]  /*5b80*/  FMUL.FTZ R147, R134, R147 ;  /* 0x0000009386937220 */ /* 0x000fe20000410000 */
[----:B------:R-:W-:Y:S01]  /*5b90*/  FMUL.FTZ R152, R131, R152 ;  /* 0x0000009883987220 */ /* 0x000fe20000410000 */
[----:B------:R-:W-:Y:S01]  /*5ba0*/  F2FP.F16.F32.PACK_AB R139, R139, R136 ;  /* 0x000000888b8b723e */ /* 0x000fe200000000ff */
[----:B------:R-:W-:Y:S01]  /*5bb0*/  BAR.SYNC.DEFER_BLOCKING 0x0 ;  /* 0x0000000000007b1d */ /* 0x000fe20000010000 */
[----:B------:R-:W-:Y:S01]  /*5bc0*/  FFMA.FTZ R149, R92, R77, 1 ;  /* 0x3f8000005c957423 */ /* 0x000fe2000001004d */
[----:B------:R-:W-:-:S02]  /*5bd0*/  HADD2.F32 R134, -RZ, R67.H0_H0 ;  /* 0x20000043ff867230 */ /* 0x000fc40000004100 */
[----:B------:R-:W-:Y:S01]  /*5be0*/  FMUL.FTZ R43, R122, R43 ;  /* 0x0000002b7a2b7220 */ /* 0x000fe20000410000 */
[----:B------:R-:W-:Y:S02]  /*5bf0*/  HADD2.F32 R131, -RZ, R66.H0_H0 ;  /* 0x20000042ff837230 */ /* 0x000fe40000004100 */
[----:B------:R-:W-:Y:S02]  /*5c00*/  HADD2.F32 R136, -RZ, R65.H0_H0 ;  /* 0x20000041ff887230 */ /* 0x000fe40000004100 */
[----:B------:R-:W-:Y:S02]  /*5c10*/  HADD2.F32 R77, -RZ, R133.H0_H0 ;  /* 0x20000085ff4d7230 */ /* 0x000fe40000004100 */
[----:B-1----:R-:W-:Y:S02]  /*5c20*/  HADD2.F32 R65, -RZ, R135.H0_H0 ;  /* 0x20000087ff417230 */ /* 0x002fe40000004100 */
[----:B------:R-:W-:Y:S02]  /*5c30*/  HADD2.F32 R66, -RZ, R137.H0_H0 ;  /* 0x20000089ff427230 */ /* 0x000fe40000004100 */
[----:B------:R-:W-:-:S02]  /*5c40*/  HADD2.F32 R67, -RZ, R138.H0_H0 ;  /* 0x2000008aff437230 */ /* 0x000fc40000004100 */
[----:B------:R-:W-:Y:S01]  /*5c50*/  FMUL.FTZ R43, R43, R148 ;  /* 0x000000942b2b7220 */ /* 0x000fe20000410000 */
[----:B------:R-:W-:Y:S01]  /*5c60*/  FMUL.FTZ R150, R130, R77 ;  /* 0x0000004d82967220 */ /* 0x000fe20000410000 */
[----:B--2---:R-:W-:Y:S01]  /*5c70*/  FADD.FTZ R133, -R129, 1 ;  /* 0x3f80000081857421 */ /* 0x004fe20000010100 */
[----:B0-----:R-:W-:Y:S01]  /*5c80*/  FADD.FTZ R148, -R132, 1 ;  /* 0x3f80000084947421 */ /* 0x001fe20000010100 */
        /* <DEDUP_REMOVED lines=20> */
[----:B------:R-:W-:Y:S02]  /*5dd0*/  F2FP.F16.F32.PACK_AB R146, R147, R146 ;  /* 0x000000929392723e */ /* 0x000fe400000000ff */
[----:B------:R-:W-:Y:S02]  /*5de0*/  F2FP.F16.F32.PACK_AB R43, R150, R43 ;  /* 0x0000002b962b723e */ /* 0x000fe400000000ff */
[----:B------:R-:W-:-:S02]  /*5df0*/  F2FP.F16.F32.PACK_AB R133, R133, R152 ;  /* 0x000000988585723e */ /* 0x000fc400000000ff */
        /* <DEDUP_REMOVED lines=13> */
[----:B-1----:R-:W-:Y:S02]  /*5ed0*/  PRMT R142, R133, 0x7632, R142 ;  /* 0x00007632858e7816 */ /* 0x002fe4000000008e */
[----:B--2---:R-:W-:Y:S02]  /*5ee0*/  PRMT R144, R135, 0x7610, R144 ;  /* 0x0000761087907816 */ /* 0x004fe40000000090 */
[----:B------:R-:W-:Y:S01]  /*5ef0*/  @!P1 IADD3 R42, PT, PT, R42, 0x200, RZ ;  /* 0x000002002a2a9810 */ /* 0x000fe20007ffe0ff */
        /* <DEDUP_REMOVED lines=132> */
[----:B------:R-:W-:Y:S01]  /*6740*/  F2FP.F16.F32.PACK_AB R82, R111, R82 ;  /* 0x000000526f52723e */ /* 0x000fe200000000ff */
[----:B------:R-:W-:Y:S01]  /*6750*/  STS.U16 [R22], R83 ;  /* 0x0000005316007388 */ /* 0x000fe20000000400 */
        /* <DEDUP_REMOVED lines=20> */
[----:B------:R-:W-:Y:S01]  /*68a0*/  @!P1 IADD3 R42, PT, PT, R42, 0x200, RZ ;  /* 0x000002002a2a9810 */ /* 0x000fe20007ffe0ff */
[----:B------:R-:W-:Y:S01]  /*68b0*/  UIMAD.WIDE.U32 UR8, UR27, UR14, UR8 ;  /* 0x0000000e1b0872a5 */ /* 0x000fe2000f8e0008 */
[----:B-1----:R-:W-:Y:S01]  /*68c0*/  PRMT R80, R66, 0x7632, R80 ;  /* 0x0000763242507816 */ /* 0x002fe20000000050 */
[----:B------:R0:W-:Y:S02]  /*68d0*/  STS.U16 [R22+0xe], R43 ;  /* 0x00000e2b16007388 */ /* 0x0001e40000000400 */
[----:B------:R-:W-:-:S02]  /*68e0*/  UIMAD UR15, UR27, UR15, UR9 ;  /* 0x0000000f1b0f72a4 */ /* 0x000fc4000f8e0209 */
        /* <DEDUP_REMOVED lines=64> */
.L_x_12935:
        /* <DEDUP_REMOVED lines=14> */
[----:B------:R-:W-:Y:S01]  /*6dd0*/  HADD2.F32 R68, -RZ, R68.H0_H0 ;  /* 0x20000044ff447230 */ /* 0x000fe20000004100 */
[----:B0-----:R-:W-:Y:S01]  /*6de0*/  PRMT R42, RZ, 0x7610, R42 ;  /* 0x00007610ff2a7816 */ /* 0x001fe2000000002a */
[----:B------:R-:W-:-:S02]  /*6df0*/  HADD2.F32 R63, -RZ, R63.H0_H0 ;  /* 0x2000003fff3f7230 */ /* 0x000fc40000004100 */
[----:B------:R-:W-:Y:S01]  /*6e00*/  FFMA.FTZ R57, R115, R52, R0 ;  /* 0x0000003473397223 */ /* 0x000fe20000010000 */
[----:B------:R-:W-:Y:S01]  /*6e10*/  HADD2.F32 R72, -RZ, R72.H0_H0 ;  /* 0x20000048ff487230 */ /* 0x000fe20000004100 */
[----:B------:R-:W-:Y:S01]  /*6e20*/  MOV R43, RZ ;  /* 0x000000ff002b7202 */ /* 0x000fe20000000f00 */
[----:B------:R-:W-:Y:S02]  /*6e30*/  HADD2.F32 R69, -RZ, R69.H0_H0 ;  /* 0x20000045ff457230 */ /* 0x000fe40000004100 */
[----:B------:R-:W-:Y:S01]  /*6e40*/  FFMA.FTZ R0, R98, R53, R57 ;  /* 0x0000003562007223 */ /* 0x000fe20000010039 */
[----:B------:R-:W-:Y:S01]  /*6e50*/  HADD2.F32 R74, -RZ, R74.H0_H0 ;  /* 0x2000004aff4a7230 */ /* 0x000fe20000004100 */
[----:B-1----:R-:W-:Y:S01]  /*6e60*/  UISETP.GE.AND UP0, UPT, UR8, 0x1, UPT ;  /* 0x000000010800788c */ /* 0x002fe2000bf06270 */
[----:B------:R-:W-:Y:S02]  /*6e70*/  HADD2.F32 R71, -RZ, R71.H0_H0 ;  /* 0x20000047ff477230 */ /* 0x000fe40000004100 */
[----:B------:R-:W-:Y:S01]  /*6e80*/  FFMA.FTZ R65, R103, R58, R0 ;  /* 0x0000003a67417223 */ /* 0x000fe20000010000 */
[----:B------:R-:W-:Y:S01]  /*6e90*/  HADD2.F32 R76, -RZ, R76.H0_H0 ;  /* 0x2000004cff4c7230 */ /* 0x000fe20000004100 */
[----:B------:R-:W-:Y:S01]  /*6ea0*/  CS2R R48, SRZ ;  /* 0x0000000000307805 */ /* 0x000fe2000001ff00 */
[----:B------:R-:W-:-:S02]  /*6eb0*/  HADD2.F32 R73, -RZ, R73.H0_H0 ;  /* 0x20000049ff497230 */ /* 0x000fc40000004100 */
[----:B------:R-:W-:Y:S01]  /*6ec0*/  FFMA.FTZ R0, R102, R59, R65 ;  /* 0x0000003b66007223 */ /* 0x000fe20000010041 */
[----:B------:R-:W-:Y:S02]  /*6ed0*/  CS2R R44, SRZ ;  /* 0x00000000002c7805 */ /* 0x000fe4000001ff00 */
[----:B------:R-:W-:Y:S02]  /*6ee0*/  CS2R R54, SRZ ;  /* 0x0000000000367805 */ /* 0x000fe4000001ff00 */
[----:B------:R-:W-:Y:S01]  /*6ef0*/  CS2R R50, SRZ ;  /* 0x0000000000327805 */ /* 0x000fe2000001ff00 */
[----:B------:R-:W-:Y:S01]  /*6f00*/  FFMA.FTZ R65, R105, R68, R0 ;  /* 0x0000004469417223 */ /* 0x000fe20000010000 */
[----:B------:R-:W-:Y:S02]  /*6f10*/  CS2R R60, SRZ ;  /* 0x00000000003c7805 */ /* 0x000fe4000001ff00 */
[----:B------:R-:W-:Y:S02]  /*6f20*/  CS2R R56, SRZ ;  /* 0x0000000000387805 */ /* 0x000fe4000001ff00 */
[----:B------:R-:W-:Y:S01]  /*6f30*/  MOV R70, RZ ;  /* 0x000000ff00467202 */ /* 0x000fe20000000f00 */
        /* <DEDUP_REMOVED lines=25> */
[----:B------:R-:W0:Y:S01]  /*70d0*/  LDCU.64 UR8, c[0x0][0x3a0] ;  /* 0x00007400ff0877ac */ /* 0x000e220008000a00 */
[----:B------:R-:W-:Y:S01]  /*70e0*/  SHF.L.U32 R91, R4, 0x5, RZ ;  /* 0x00000005045b7819 */ /* 0x000fe200000006ff */
[----:B------:R-:W-:Y:S01]  /*70f0*/  FADD.FTZ R100, R105, R105 ;  /* 0x0000006969647221 */ /* 0x000fe20000010000 */
        /* <DEDUP_REMOVED lines=16> */
[C---:B------:R-:W-:Y:S01]  /*7200*/  ISETP.EQ.AND P1, PT, R4.reuse, RZ, P1 ;  /* 0x000000ff0400720c */ /* 0x040fe20000f22270 */
[----:B------:R-:W-:Y:S01]  /*7210*/  USHF.L.U32 UR8, UR16, 0xa, URZ ;  /* 0x0000000a10087899 */ /* 0x000fe200080006ff */
[----:B------:R-:W-:Y:S01]  /*7220*/  MOV R39, RZ ;  /* 0x000000ff00277202 */ /* 0x000fe20000000f00 */
[----:B-1----:R-:W-:Y:S01]  /*7230*/  UIMAD.WIDE.U32 UR12, UR27, UR28, URZ ;  /* 0x0000001c1b0c72a5 */ /* 0x002fe2000f8e00ff */
[----:B------:R-:W-:Y:S01]  /*7240*/  P2R R108, PR, RZ, 0x2 ;  /* 0x00000002ff6c7803 */ /* 0x000fe20000000000 */
[----:B------:R-:W-:Y:S01]  /*7250*/  ULEA UR8, UR26, -UR8, 0x1 ;  /* 0x800000081a087291 */ /* 0x000fe2000f8e08ff */
[----:B------:R-:W-:Y:S01]  /*7260*/  LOP3.LUT R144, R4, 0x1f, RZ, 0xc0, !PT ;  /* 0x0000001f04907812 */ /* 0x000fe200078ec0ff */
[----:B------:R-:W-:-:S02]  /*7270*/  UIMAD UR9, UR27, UR9, UR15 ;  /* 0x000000091b0972a4 */ /* 0x000fc4000f8e020f */
[----:B------:R-:W-:Y:S02]  /*7280*/  UIADD3 UR34, UPT, UPT, UR8, 0x400, URZ ;  /* 0x0000040008227890 */ /* 0x000fe4000fffe0ff */
[----:B------:R-:W-:Y:S01]  /*7290*/  UIMAD UR27, UR27, UR29, UR13 ;  /* 0x0000001d1b1b72a4 */ /* 0x000fe2000f8e020d */
[----:B------:R-:W0:Y:S03]  /*72a0*/  LDCU UR44, c[0x0][0x394] ;  /* 0x00007280ff2c77ac */ /* 0x000e260008000800 */
[----:B------:R-:W-:Y:S01]  /*72b0*/  ISETP.GE.AND P0, PT, R0, UR34, PT ;  /* 0x0000002200007c0c */ /* 0x000fe2000bf06270 */
        /* <DEDUP_REMOVED lines=11> */
.L_x_13018:
[----:B------:R-:W-:Y:S01]  /*7370*/  LOP3.LUT R116, R144, 0x7c00, R91, 0xf8, !PT ;  /* 0x00007c0090747812 */ /* 0x000fe200078ef85b */
[----:B0-----:R-:W5:Y:S01]  /*7380*/  @!P0 LDC.64 R64, c[0x0][0x3e0] ;  /* 0x0000f800ff408b82 */ /* 0x001f620000000a00 */
[----:B------:R-:W-:Y:S02]  /*7390*/  @!P0 MOV R117, RZ ;  /* 0x000000ff00758202 */ /* 0x000fe40000000f00 */
[C---:B------:R-:W-:Y:S02]  /*73a0*/  LOP3.LUT R112, R116.reuse, 0x20, RZ, 0xfc, !PT ;  /* 0x0000002074707812 */ /* 0x040fe400078efcff */
[----:B------:R-:W-:Y:S02]  /*73b0*/  LOP3.LUT R124, R116, 0x40, RZ, 0xfc, !PT ;  /* 0x00000040747c7812 */ /* 0x000fe400078efcff */
[----:B------:R-:W-:Y:S02]  /*73c0*/  ISETP.GE.AND P1, PT, R112, UR34, PT ;  /* 0x0000002270007c0c */ /* 0x000fe4000bf26270 */
[----:B------:R-:W-:-:S02]  /*73d0*/  ISETP.GE.AND P4, PT, R124, UR34, PT ;  /* 0x000000227c007c0c */ /* 0x000fc4000bf86270 */
[----:B----4-:R-:W-:-:S04]  /*73e0*/  LOP3.LUT R110, R116, 0x60, RZ, 0xfc, !PT ;  /* 0x00000060746e7812 */ /* 0x010fc800078efcff */
[----:B------:R-:W-:-:S05]  /*73f0*/  ISETP.GE.AND P3, PT, R110, UR34, PT ;  /* 0x000000226e007c0c */ /* 0x000fca000bf66270 */
        /* <DEDUP_REMOVED lines=9> */
[----:B--2---:R-:W2:Y:S01]  /*7490*/  @!P3 LDC.64 R114, c[0x0][0x3e0] ;  /* 0x0000f800ff72bb82 */ /* 0x004ea20000000a00 */
[----:B------:R-:W-:Y:S02]  /*74a0*/  ISETP.GE.AND P2, PT, R64, UR34, PT ;  /* 0x0000002240007c0c */ /* 0x000fe4000bf46270 */
[----:B------:R-:W-:Y:S01]  /*74b0*/  LOP3.LUT R66, R116, 0xa0, RZ, 0xfc, !PT ;  /* 0x000000a074427812 */ /* 0x000fe200078efcff */
[----:B-1----:R-:W-:-:S04]  /*74c0*/  @!P1 IMAD.WIDE.U32 R112, R118, UR8, R112 ;  /* 0x0000000876709c25 */ /* 0x002fc8000f8e0070 */
[----:B------:R-:W-:Y:S01]  /*74d0*/  @!P1 IMAD R65, R119, UR8, R113 ;  /* 0x0000000877419c24 */ /* 0x000fe2000f8e0271 */
[----:B------:R-:W-:-:S05]  /*74e0*/  @!P1 LEA R122, P5, R112, UR23, 0x1 ;  /* 0x00000017707a9c11 */ /* 0x000fca000f8a08ff */
[----:B------:R-:W1:Y:S01]  /*74f0*/  @!P2 LDC.64 R118, c[0x0][0x3e0] ;  /* 0x0000f800ff76ab82 */ /* 0x000e620000000a00 */
[----:B-----5:R-:W-:Y:S01]  /*7500*/  @!P4 IMAD.WIDE.U32 R124, R126, UR8, R124 ;  /* 0x000000087e7ccc25 */ /* 0x020fe2000f8e007c */
[----:B------:R-:W-:Y:S02]  /*7510*/  @!P1 LEA.HI.X R123, R112, UR24, R65, 0x1, P5 ;  /* 0x00000018707b9c11 */ /* 0x000fe4000a8f0c41 */
[----:B------:R-:W-:Y:S01]  /*7520*/  PRMT R112, RZ, 0x7610, R112 ;  /* 0x00007610ff707816 */ /* 0x000fe20000000070 */
[----:B------:R-:W-:Y:S01]  /*7530*/  @!P4 IMAD R65, R127, UR8, R125 ;  /* 0x000000087f41cc24 */ /* 0x000fe2000f8e027d */
[----:B------:R-:W-:Y:S02]  /*7540*/  @!P4 LEA R126, P5, R124, UR23, 0x1 ;  /* 0x000000177c7ecc11 */ /* 0x000fe4000f8a08ff */
[----:B------:R-:W-:Y:S02]  /*7550*/  @!P3 MOV R111, RZ ;  /* 0x000000ff006fb202 */ /* 0x000fe40000000f00 */
[----:B------:R5:W4:Y:S01]  /*7560*/  @!P1 LDG.E.U16 R112, desc[UR32][R122.64] ;  /* 0x000000207a709981 */ /* 0x000b22000c1e1500 */
[----:B------:R-:W-:-:S02]  /*7570*/  ISETP.GE.AND P1, PT, R66, UR34, PT ;  /* 0x0000002242007c0c */ /* 0x000fc4000bf26270 */
[----:B------:R-:W-:Y:S02]  /*7580*/  PRMT R113, RZ, 0x7610, R113 ;  /* 0x00007610ff717816 */ /* 0x000fe40000000071 */
[----:B------:R-:W-:Y:S01]  /*7590*/  @!P4 LEA.HI.X R127, R124, UR24, R65, 0x1, P5 ;  /* 0x000000187c7fcc11 */ /* 0x000fe2000a8f0c41 */
[----:B--2---:R-:W-:Y:S01]  /*75a0*/  @!P3 IMAD.WIDE.U32 R124, R114, UR8, R110 ;  /* 0x00000008727cbc25 */ /* 0x004fe2000f8e006e */
[----:B------:R-:W-:-:S03]  /*75b0*/  LOP3.LUT R114, R116, 0xc0, RZ, 0xfc, !PT ;  /* 0x000000c074727812 */ /* 0x000fc600078efcff */
[----:B------:R2:W4:Y:S01]  /*75c0*/  @!P4 LDG.E.U16 R113, desc[UR32][R126.64] ;  /* 0x000000207e71c981 */ /* 0x000522000c1e1500 */
[----:B------:R-:W-:Y:S01]  /*75d0*/  ISETP.GE.AND P4, PT, R114, UR34, PT ;  /* 0x0000002272007c0c */ /* 0x000fe2000bf86270 */
[----:B------:R-:W-:Y:S01]  /*75e0*/  @!P3 IMAD R115, R115, UR8, R125 ;  /* 0x000000087373bc24 */ /* 0x000fe2000f8e027d */
[C---:B-----5:R-:W-:Y:S01]  /*75f0*/  @!P3 LEA R122, P5, R124.reuse, UR23, 0x1 ;  /* 0x000000177c7abc11 */ /* 0x060fe2000f8a08ff */
[----:B------:R-:W5:Y:S01]  /*7600*/  @!P1 LDC.64 R110, c[0x0][0x3e0] ;  /* 0x0000f800ff6e9b82 */ /* 0x000f620000000a00 */
[----:B------:R-:W-:Y:S02]  /*7610*/  @!P2 MOV R65, RZ ;  /* 0x000000ff0041a202 */ /* 0x000fe40000000f00 */
[----:B------:R-:W-:Y:S02]  /*7620*/  PRMT R142, RZ, 0x7610, R142 ;  /* 0x00007610ff8e7816 */ /* 0x000fe4000000008e */
[----:B------:R-:W-:Y:S01]  /*7630*/  @!P3 LEA.HI.X R123, R124, UR24, R115, 0x1, P5 ;  /* 0x000000187c7bbc11 */ /* 0x000fe2000a8f0c73 */
[----:B-1----:R-:W-:Y:S01]  /*7640*/  @!P2 IMAD.WIDE.U32 R124, R118, UR8, R64 ;  /* 0x00000008767cac25 */ /* 0x002fe2000f8e0040 */
[----:B------:R-:W-:-:S03]  /*7650*/  LOP3.LUT R118, R116, 0xe0, RZ, 0xfc, !PT ;  /* 0x000000e074767812 */ /* 0x000fc600078efcff */
[----:B------:R1:W4:Y:S01]  /*7660*/  @!P3 LDG.E.U16 R142, desc[UR32][R122.64] ;  /* 0x000000207a8eb981 */ /* 0x000322000c1e1500 */
[----:B------:R-:W1:Y:S01]  /*7670*/  @!P4 LDC.64 R64, c[0x0][0x3e0] ;  /* 0x0000f800ff40cb82 */ /* 0x000e620000000a00 */
[----:B------:R-:W-:Y:S01]  /*7680*/  ISETP.GE.AND P3, PT, R118, UR34, PT ;  /* 0x0000002276007c0c */ /* 0x000fe2000bf66270 */
[----:B------:R-:W-:Y:S01]  /*7690*/  @!P2 IMAD R119, R119, UR8, R125 ;  /* 0x000000087777ac24 */ /* 0x000fe2000f8e027d */
[C---:B--2---:R-:W-:Y:S02]  /*76a0*/  @!P2 LEA R126, P5, R124.reuse, UR23, 0x1 ;  /* 0x000000177c7eac11 */ /* 0x044fe4000f8a08ff */
[----:B------:R-:W-:Y:S02]  /*76b0*/  @!P1 MOV R67, RZ ;  /* 0x000000ff00439202 */ /* 0x000fe40000000f00 */
[----:B---3--:R-:W-:Y:S02]  /*76c0*/  PRMT R109, RZ, 0x7610, R109 ;  /* 0x00007610ff6d7816 */ /* 0x008fe4000000006d */
[----:B------:R-:W-:-:S02]  /*76d0*/  @!P2 LEA.HI.X R127, R124, UR24, R119, 0x1, P5 ;  /* 0x000000187c7fac11 */ /* 0x000fc4000a8f0c77 */
[----:B------:R-:W-:Y:S01]  /*76e0*/  LOP3.LUT R124, R116, 0x100, RZ, 0xfc, !PT ;  /* 0x00000100747c7812 */ /* 0x000fe200078efcff */
[----:B-----5:R-:W-:Y:S02]  /*76f0*/  @!P1 IMAD.WIDE.U32 R128, R110, UR8, R66 ;  /* 0x000000086e809c25 */ /* 0x020fe4000f8e0042 */
[----:B------:R2:W5:Y:S01]  /*7700*/  @!P2 LDG.E.U16 R109, desc[UR32][R126.64] ;  /* 0x000000207e6da981 */ /* 0x000562000c1e1500 */
[----:B------:R-:W3:Y:S01]  /*7710*/  @!P3 LDC.64 R66, c[0x0][0x3e0] ;  /* 0x0000f800ff42bb82 */ /* 0x000ee20000000a00 */
[----:B------:R-:W-:Y:S01]  /*7720*/  ISETP.GE.AND P2, PT, R124, UR34, PT ;  /* 0x000000227c007c0c */ /* 0x000fe2000bf46270 */
[----:B------:R-:W-:Y:S01]  /*7730*/  @!P1 IMAD R111, R111, UR8, R129 ;  /* 0x000000086f6f9c24 */ /* 0x000fe2000f8e0281 */
[----:B------:R-:W-:Y:S02]  /*7740*/  @!P1 LEA R130, P5, R128, UR23, 0x1 ;  /* 0x0000001780829c11 */ /* 0x000fe4000f8a08ff */
[----:B------:R-:W-:Y:S02]  /*7750*/  @!P4 MOV R115, RZ ;  /* 0x000000ff0073c202 */ /* 0x000fe40000000f00 */
[----:B------:R-:W-:-:S02]  /*7760*/  PRMT R110, RZ, 0x7610, R110 ;  /* 0x00007610ff6e7816 */ /* 0x000fc4000000006e */
[----:B------:R-:W-:Y:S01]  /*7770*/  @!P1 LEA.HI.X R131, R128, UR24, R111, 0x1, P5 ;  /* 0x0000001880839c11 */ /* 0x000fe2000a8f0c6f */
[----:B-1----:R-:W-:Y:S01]  /*7780*/  @!P4 IMAD.WIDE.U32 R122, R64, UR8, R114 ;  /* 0x00000008407acc25 */ /* 0x002fe2000f8e0072 */
[----:B------:R-:W-:-:S03]  /*7790*/  LOP3.LUT R128, R116, 0x120, RZ, 0xfc, !PT ;  /* 0x0000012074807812 */ /* 0x000fc600078efcff */
[----:B------:R1:W5:Y:S01]  /*77a0*/  @!P1 LDG.E.U16 R110, desc[UR32][R130.64] ;  /* 0x00000020826e9981 */ /* 0x000362000c1e1500 */
[----:B------:R-:W-:Y:S01]  /*77b0*/  ISETP.GE.AND P1, PT, R128, UR34, PT ;  /* 0x0000002280007c0c */ /* 0x000fe2000bf26270 */
[----:B------:R-:W-:Y:S01]  /*77c0*/  @!P4 IMAD R65, R65, UR8, R123 ;  /* 0x000000084141cc24 */ /* 0x000fe2000f8e027b */
[----:B------:R-:W0:Y:S01]  /*77d0*/  @!P2 LDC.64 R114, c[0x0][0x3e0] ;  /* 0x0000f800ff72ab82 */ /* 0x000e220000000a00 */
[C---:B--2---:R-:W-:Y:S02]  /*77e0*/  @!P4 LEA R126, P5, R122.reuse, UR23, 0x1 ;  /* 0x000000177a7ecc11 */ /* 0x044fe4000f8a08ff */
[----:B------:R-:W-:Y:S02]  /*77f0*/  @!P3 MOV R119, RZ ;  /* 0x000000ff0077b202 */ /* 0x000fe40000000f00 */
[--C-:B------:R-:W-:Y:S02]  /*7800*/  @!P4 LEA.HI.X R127, R122, UR24, R65.reuse, 0x1, P5 ;  /* 0x000000187a7fcc11 */ /* 0x100fe4000a8f0c41 */
[----:B------:R-:W-:Y:S01]  /*7810*/  PRMT R65, RZ, 0x7610, R65 ;  /* 0x00007610ff417816 */ /* 0x000fe20000000041 */
[----:B---3--:R-:W-:Y:S01]  /*7820*/  @!P3 IMAD.WIDE.U32 R118, R66, UR8, R118 ;  /* 0x000000084276bc25 */ /* 0x008fe2000f8e0076 */
[----:B------:R-:W-:-:S02]  /*7830*/  LOP3.LUT R122, R116, 0x140, RZ, 0xfc, !PT ;  /* 0x00000140747a7812 */ /* 0x000fc400078efcff */
[----:B-1----:R-:W1:Y:S02]  /*7840*/  @!P1 LDC.64 R130, c[0x0][0x3e0] ;  /* 0x0000f800ff829b82 */ /* 0x002e640000000a00 */
[----:B------:R2:W3:Y:S01]  /*7850*/  @!P4 LDG.E.U16 R65, desc[UR32][R126.64] ;  /* 0x000000207e41c981 */ /* 0x0004e2000c1e1500 */
[----:B------:R-:W-:Y:S01]  /*7860*/  ISETP.GE.AND P4, PT, R122, UR34, PT ;  /* 0x000000227a007c0c */ /* 0x000fe2000bf86270 */
[----:B------:R-:W-:Y:S01]  /*7870*/  @!P3 IMAD R67, R67, UR8, R119 ;  /* 0x000000084343bc24 */ /* 0x000fe2000f8e0277 */
[C---:B------:R-:W-:Y:S02]  /*7880*/  @!P3 LEA R132, P5, R118.reuse, UR23, 0x1 ;  /* 0x000000177684bc11 */ /* 0x040fe4000f8a08ff */
[----:B------:R-:W-:Y:S02]  /*7890*/  PRMT R66, RZ, 0x7610, R66 ;  /* 0x00007610ff427816 */ /* 0x000fe40000000042 */
[----:B------:R-:W-:Y:S02]  /*78a0*/  @!P3 LEA.HI.X R133, R118, UR24, R67, 0x1, P5 ;  /* 0x000000187685bc11 */ /* 0x000fe4000a8f0c43 */
[----:B------:R-:W-:-:S02]  /*78b0*/  @!P2 MOV R125, RZ ;  /* 0x000000ff007da202 */ /* 0x000fc40000000f00 */
[----:B------:R-:W-:Y:S01]  /*78c0*/  LOP3.LUT R118, R116, 0x160, RZ, 0xfc, !PT ;  /* 0x0000016074767812 */ /* 0x000fe200078efcff */
[----:B------:R-:W3:Y:S01]  /*78d0*/  @!P3 LDG.E.U16 R66, desc[UR32][R132.64] ;  /* 0x000000208442b981 */ /* 0x000ee2000c1e1500 */
[----:B0-----:R-:W-:Y:S02]  /*78e0*/  @!P2 IMAD.WIDE.U32 R124, R114, UR8, R124 ;  /* 0x00000008727cac25 */ /* 0x001fe4000f8e007c */
[----:B------:R-:W-:Y:S01]  /*78f0*/  ISETP.GE.AND P3, PT, R118, UR34, PT ;  /* 0x0000002276007c0c */ /* 0x000fe2000bf66270 */
[----:B--2---:R-:W0:Y:S01]  /*7900*/  @!P4 LDC.64 R126, c[0x0][0x3e0] ;  /* 0x0000f800ff7ecb82 */ /* 0x004e220000000a00 */
[----:B------:R-:W-:Y:S01]  /*7910*/  @!P2 IMAD R115, R115, UR8, R125 ;  /* 0x000000087373ac24 */ /* 0x000fe2000f8e027d */
[C---:B------:R-:W-:Y:S02]  /*7920*/  @!P2 LEA R136, P5, R124.reuse, UR23, 0x1 ;  /* 0x000000177c88ac11 */ /* 0x040fe4000f8a08ff */
[----:B------:R-:W-:Y:S02]  /*7930*/  @!P1 MOV R129, RZ ;  /* 0x000000ff00819202 */ /* 0x000fe40000000f00 */
[----:B------:R-:W-:-:S02]  /*7940*/  @!P2 LEA.HI.X R137, R124, UR24, R115, 0x1, P5 ;  /* 0x000000187c89ac11 */ /* 0x000fc4000a8f0c73 */
[----:B------:R-:W-:Y:S01]  /*7950*/  PRMT R115, RZ, 0x7610, R115 ;  /* 0x00007610ff737816 */ /* 0x000fe20000000073 */
[----:B-1----:R-:W-:-:S03]  /*7960*/  @!P1 IMAD.WIDE.U32 R138, R130, UR8, R128 ;  /* 0x00000008828a9c25 */ /* 0x002fc6000f8e0080 */
[----:B------:R-:W1:Y:S01]  /*7970*/  @!P3 LDC.64 R128, c[0x0][0x3e0] ;  /* 0x0000f800ff80bb82 */ /* 0x000e620000000a00 */
[----:B------:R-:W-:Y:S01]  /*7980*/  @!P1 IMAD R131, R131, UR8, R139 ;  /* 0x0000000883839c24 */ /* 0x000fe2000f8e028b */
[----:B------:R2:W3:Y:S01]  /*7990*/  @!P2 LDG.E.U16 R115, desc[UR32][R136.64] ;  /* 0x000000208873a981 */ /* 0x0004e2000c1e1500 */
[----:B------:R-:W-:Y:S02]  /*79a0*/  @!P1 LEA R134, P2, R138, UR23, 0x1 ;  /* 0x000000178a869c11 */ /* 0x000fe4000f8408ff */
[----:B------:R-:W-:Y:S02]  /*79b0*/  LOP3.LUT R130, R116, 0x1a0, RZ, 0xfc, !PT ;  /* 0x000001a074827812 */ /* 0x000fe400078efcff */
[----:B------:R-:W-:Y:S02]  /*79c0*/  @!P4 MOV R123, RZ ;  /* 0x000000ff007bc202 */ /* 0x000fe40000000f00 */
[----:B------:R-:W-:Y:S02]  /*79d0*/  @!P1 LEA.HI.X R135, R138, UR24, R131, 0x1, P2 ;  /* 0x000000188a879c11 */ /* 0x000fe400090f0c83 */
[----:B------:R-:W-:-:S02]  /*79e0*/  ISETP.GE.AND P2, PT, R130, UR34, PT ;  /* 0x0000002282007c0c */ /* 0x000fc4000bf46270 */
[----:B------:R-:W-:Y:S01]  /*79f0*/  PRMT R140, RZ, 0x7610, R140 ;  /* 0x00007610ff8c7816 */ /* 0x000fe2000000008c */
[----:B0-----:R-:W-:Y:S01]  /*7a00*/  @!P4 IMAD.WIDE.U32 R122, R126, UR8, R122 ;  /* 0x000000087e7acc25 */ /* 0x001fe2000f8e007a */
[----:B------:R-:W-:-:S03]  /*7a10*/  LOP3.LUT R124, R116, 0x180, RZ, 0xfc, !PT ;  /* 0x00000180747c7812 */ /* 0x000fc600078efcff */
[----:B------:R-:W-:Y:S01]  /*7a20*/  @!P4 IMAD R127, R127, UR8, R123 ;  /* 0x000000087f7fcc24 */ /* 0x000fe2000f8e027b */
[----:B------:R0:W3:Y:S01]  /*7a30*/  @!P1 LDG.E.U16 R140, desc[UR32][R134.64] ;  /* 0x00000020868c9981 */ /* 0x0000e2000c1e1500 */
[C---:B--2---:R-:W-:Y:S02]  /*7a40*/  @!P4 LEA R136, P1, R122.reuse, UR23, 0x1 ;  /* 0x000000177a88cc11 */ /* 0x044fe4000f8208ff */
[----:B------:R-:W-:Y:S02]  /*7a50*/  @!P3 MOV R119, RZ ;  /* 0x000000ff0077b202 */ /* 0x000fe40000000f00 */
[----:B------:R-:W-:Y:S02]  /*7a60*/  @!P4 LEA.HI.X R137, R122, UR24, R127, 0x1, P1 ;  /* 0x000000187a89cc11 */ /* 0x000fe400088f0c7f */
[----:B------:R-:W-:Y:S01]  /*7a70*/  PRMT R111, RZ, 0x7610, R111 ;  /* 0x00007610ff6f7816 */ /* 0x000fe2000000006f */
[----:B------:R-:W2:Y:S01]  /*7a80*/  @!P2 LDC.64 R122, c[0x0][0x3e0] ;  /* 0x0000f800ff7aab82 */ /* 0x000ea20000000a00 */
[----:B------:R-:W-:Y:S01]  /*7a90*/  ISETP.GE.AND P5, PT, R124, UR34, PT ;  /* 0x000000227c007c0c */ /* 0x000fe2000bfa6270 */
[----:B-1----:R-:W-:-:S03]  /*7aa0*/  @!P3 IMAD.WIDE.U32 R118, R128, UR8, R118 ;  /* 0x000000088076bc25 */ /* 0x002fc6000f8e0076 */
[----:B------:R1:W3:Y:S01]  /*7ab0*/  @!P4 LDG.E.U16 R111, desc[UR32][R136.64] ;  /* 0x00000020886fc981 */ /* 0x0002e2000c1e1500 */
[----:B------:R-:W-:Y:S01]  /*7ac0*/  @!P3 IMAD R129, R129, UR8, R119 ;  /* 0x000000088181bc24 */ /* 0x000fe2000f8e0277 */
[----:B0-----:R-:W-:-:S04]  /*7ad0*/  @!P3 LEA R134, P4, R118, UR23, 0x1 ;  /* 0x000000177686bc11 */ /* 0x001fc8000f8808ff */
[----:B------:R-:W-:Y:S02]  /*7ae0*/  @!P3 LEA.HI.X R135, R118, UR24, R129, 0x1, P4 ;  /* 0x000000187687bc11 */ /* 0x000fe4000a0f0c81 */
[----:B------:R-:W-:Y:S01]  /*7af0*/  LOP3.LUT R118, R116, 0x1e0, RZ, 0xfc, !PT ;  /* 0x000001e074767812 */ /* 0x000fe200078efcff */
[----:B------:R-:W0:Y:S03]  /*7b00*/  @!P5 LDC.64 R132, c[0x0][0x3e0] ;  /* 0x0000f800ff84db82 */ /* 0x000e260000000a00 */
[----:B------:R-:W-:Y:S02]  /*7b10*/  ISETP.GE.AND P4, PT, R118, UR34, PT ;  /* 0x0000002276007c0c */ /* 0x000fe4000bf86270 */
[----:B------:R-:W-:-:S03]  /*7b20*/  @!P2 MOV R131, RZ ;  /* 0x000000ff0083a202 */ /* 0x000fc60000000f00 */
[----:B--2---:R-:W-:-:S04]  /*7b30*/  @!P2 IMAD.WIDE.U32 R130, R122, UR8, R130 ;  /* 0x000000087a82ac25 */ /* 0x004fc8000f8e0082 */
[----:B------:R-:W-:-:S04]  /*7b40*/  @!P2 IMAD R117, R123, UR8, R131 ;  /* 0x000000087b75ac24 */ /* 0x000fc8000f8e0283 */
[----:B------:R-:W2:Y:S01]  /*7b50*/  @!P4 LDC.64 R122, c[0x0][0x3e0] ;  /* 0x0000f800ff7acb82 */ /* 0x000ea20000000a00 */
[----:B------:R-:W-:Y:S02]  /*7b60*/  @!P5 MOV R125, RZ ;  /* 0x000000ff007dd202 */ /* 0x000fe40000000f00 */
[----:B------:R-:W-:Y:S02]  /*7b70*/  PRMT R114, RZ, 0x7610, R114 ;  /* 0x00007610ff727816 */ /* 0x000fe40000000072 */
[----:B------:R-:W-:Y:S01]  /*7b80*/  LOP3.LUT R126, R116, 0x1c0, RZ, 0xfc, !PT ;  /* 0x000001c0747e7812 */ /* 0x000fe200078efcff */
[----:B0-----:R-:W-:-:S03]  /*7b90*/  @!P5 IMAD.WIDE.U32 R124, R132, UR8, R124 ;  /* 0x00000008847cdc25 */ /* 0x001fc6000f8e007c */
[----:B------:R-:W3:Y:S01]  /*7ba0*/  @!P3 LDG.E.U16 R114, desc[UR32][R134.64] ;  /* 0x000000208672b981 */ /* 0x000ee2000c1e1500 */
[----:B------:R-:W-:Y:S01]  /*7bb0*/  UMOV UR36, UR14 ;  /* 0x0000000e00247c82 */ /* 0x000fe20008000000 */
[----:B------:R-:W-:Y:S01]  /*7bc0*/  UMOV UR37, UR9 ;  /* 0x0000000900257c82 */ /* 0x000fe20008000000 */
[----:B------:R-:W-:Y:S01]  /*7bd0*/  @!P5 IMAD R133, R133, UR8, R125 ;  /* 0x000000088585dc24 */ /* 0x000fe2000f8e027d */
[----:B------:R-:W-:Y:S01]  /*7be0*/  ISETP.GE.AND P1, PT, R126, UR34, PT ;  /* 0x000000227e007c0c */ /* 0x000fe2000bf26270 */
[----:B------:R-:W-:Y:S01]  /*7bf0*/  UIMAD.WIDE.U32 UR36, UR8, UR38, UR36 ;  /* 0x00000026082472a5 */ /* 0x000fe2000f8e0024 */
[C---:B------:R-:W-:Y:S02]  /*7c00*/  @!P5 LEA R132, P3, R124.reuse, UR23, 0x1 ;  /* 0x000000177c84dc11 */ /* 0x040fe4000f8608ff */
[----:B------:R-:W-:Y:S01]  /*7c10*/  @!P4 MOV R119, RZ ;  /* 0x000000ff0077c202 */ /* 0x000fe20000000f00 */
[----:B------:R-:W-:Y:S01]  /*7c20*/  UIMAD UR25, UR8, UR39, UR37 ;  /* 0x00000027081972a4 */ /* 0x000fe2000f8e0225 */
[----:B------:R-:W-:Y:S01]  /*7c30*/  @!P5 LEA.HI.X R133, R124, UR24, R133, 0x1, P3 ;  /* 0x000000187c85dc11 */ /* 0x000fe200098f0c85 */
[----:B------:R-:W-:Y:S01]  /*7c40*/  ULEA UR35, UP0, UR36, UR28, 0x3 ;  /* 0x0000001c24237291 */ /* 0x000fe2000f8018ff */
[----:B-1----:R-:W-:-:S02]  /*7c50*/  @!P2 LEA R136, P3, R130, UR23, 0x1 ;  /* 0x000000178288ac11 */ /* 0x002fc4000f8608ff */
[----:B------:R-:W-:Y:S01]  /*7c60*/  PRMT R67, RZ, 0x7610, R67 ;  /* 0x00007610ff437816 */ /* 0x000fe20000000043 */
[----:B------:R-:W-:Y:S01]  /*7c70*/  ULEA.HI.X UR36, UR36, UR29, UR25, 0x3, UP0 ;  /* 0x0000001d24247291 */ /* 0x000fe200080f1c19 */
[----:B------:R-:W-:Y:S01]  /*7c80*/  PRMT R64, RZ, 0x7610, R64 ;  /* 0x00007610ff407816 */ /* 0x000fe20000000040 */
[----:B--2---:R-:W-:Y:S01]  /*7c90*/  @!P4 IMAD.WIDE.U32 R118, R122, UR8, R118 ;  /* 0x000000087a76cc25 */ /* 0x004fe2000f8e0076 */
[----:B------:R-:W-:Y:S01]  /*7ca0*/  @!P2 LEA.HI.X R137, R130, UR24, R117, 0x1, P3 ;  /* 0x000000188289ac11 */ /* 0x000fe200098f0c75 */
[----:B------:R-:W0:Y:S01]  /*7cb0*/  @!P1 LDC.64 R128, c[0x0][0x3e0] ;  /* 0x0000f800ff809b82 */ /* 0x000e220000000a00 */
[----:B------:R-:W2:Y:S01]  /*7cc0*/  @!P5 LDG.E.U16 R67, desc[UR32][R132.64] ;  /* 0x000000208443d981 */ /* 0x000ea2000c1e1500 */
[----:B------:R-:W-:Y:S01]  /*7cd0*/  @!P4 IMAD R123, R123, UR8, R119 ;  /* 0x000000087b7bcc24 */ /* 0x000fe2000f8e0277 */
[C---:B------:R-:W-:Y:S02]  /*7ce0*/  @!P4 LEA R138, P5, R118.reuse, UR23, 0x1 ;  /* 0x00000017768acc11 */ /* 0x040fe4000f8a08ff */
[----:B------:R1:W2:Y:S02]  /*7cf0*/  @!P2 LDG.E.U16 R64, desc[UR32][R136.64] ;  /* 0x000000208840a981 */ /* 0x0002a4000c1e1500 */
[----:B------:R-:W-:-:S02]  /*7d00*/  @!P4 LEA.HI.X R139, R118, UR24, R123, 0x1, P5 ;  /* 0x00000018768bcc11 */ /* 0x000fc4000a8f0c7b */
[----:B-1----:R-:W-:Y:S02]  /*7d10*/  MOV R136, UR35 ;  /* 0x0000002300887c02 */ /* 0x002fe40008000f00 */
[----:B------:R-:W-:-:S05]  /*7d20*/  MOV R137, UR36 ;  /* 0x0000002400897c02 */ /* 0x000fca0008000f00 */
[----:B------:R-:W5:Y:S01]  /*7d30*/  LDG.E.64 R118, desc[UR32][R136.64] ;  /* 0x0000002088767981 */ /* 0x000f62000c1e1b00 */
[----:B------:R-:W-:Y:S02]  /*7d40*/  @!P1 MOV R127, RZ ;  /* 0x000000ff007f9202 */ /* 0x000fe40000000f00 */
[----:B------:R-:W-:Y:S01]  /*7d50*/  LOP3.LUT R124, R116, 0x200, RZ, 0xfc, !PT ;  /* 0x00000200747c7812 */ /* 0x000fe200078efcff */
[----:B0-----:R-:W-:-:S03]  /*7d60*/  @!P1 IMAD.WIDE.U32 R126, R128, UR8, R126 ;  /* 0x00000008807e9c25 */ /* 0x001fc6000f8e007e */
[----:B------:R-:W-:Y:S01]  /*7d70*/  ISETP.GE.AND P3, PT, R124, UR34, PT ;  /* 0x000000227c007c0c */ /* 0x000fe2000bf66270 */
[----:B------:R-:W-:Y:S01]  /*7d80*/  @!P1 IMAD R129, R129, UR8, R127 ;  /* 0x0000000881819c24 */ /* 0x000fe2000f8e027f */
[----:B------:R-:W-:Y:S02]  /*7d90*/  @!P1 LEA R134, P2, R126, UR23, 0x1 ;  /* 0x000000177e869c11 */ /* 0x000fe4000f8408ff */
[----:B------:R-:W-:Y:S02]  /*7da0*/  LOP3.LUT R130, R116, 0x220, RZ, 0xfc, !PT ;  /* 0x0000022074827812 */ /* 0x000fe400078efcff */
[----:B------:R-:W-:Y:S02]  /*7db0*/  @!P1 LEA.HI.X R135, R126, UR24, R129, 0x1, P2 ;  /* 0x000000187e879c11 */ /* 0x000fe400090f0c81 */
[----:B------:R-:W-:-:S05]  /*7dc0*/  ISETP.GE.AND P2, PT, R130, UR34, PT ;  /* 0x0000002282007c0c */ /* 0x000fca000bf46270 */
[----:B------:R-:W0:Y:S01]  /*7dd0*/  @!P3 LDC.64 R132, c[0x0][0x3e0] ;  /* 0x0000f800ff84bb82 */ /* 0x000e220000000a00 */
[----:B------:R-:W-:Y:S02]  /*7de0*/  PRMT R141, RZ, 0x7610, R141 ;  /* 0x00007610ff8d7816 */ /* 0x000fe4000000008d */
[----:B------:R-:W-:-:S04]  /*7df0*/  LOP3.LUT R126, R116, 0x240, RZ, 0xfc, !PT ;  /* 0x00000240747e7812 */ /* 0x000fc800078efcff */
[----:B------:R1:W2:Y:S01]  /*7e00*/  @!P1 LDG.E.U16 R141, desc[UR32][R134.64] ;  /* 0x00000020868d9981 */ /* 0x0002a2000c1e1500 */
[----:B------:R-:W-:Y:S01]  /*7e10*/  ISETP.GE.AND P1, PT, R126, UR34, PT ;  /* 0x000000227e007c0c */ /* 0x000fe2000bf26270 */
[----:B------:R-:W4:Y:S01]  /*7e20*/  @!P2 LDC.64 R128, c[0x0][0x3e0] ;  /* 0x0000f800ff80ab82 */ /* 0x000f220000000a00 */
[----:B------:R-:W-:Y:S02]  /*7e30*/  PRMT R146, RZ, 0x7610, R146 ;  /* 0x00007610ff927816 */ /* 0x000fe40000000092 */
[----:B------:R-:W-:Y:S02]  /*7e40*/  @!P3 MOV R125, RZ ;  /* 0x000000ff007db202 */ /* 0x000fe40000000f00 */
[----:B-1----:R-:W-:Y:S02]  /*7e50*/  LOP3.LUT R134, R116, 0x260, RZ, 0xfc, !PT ;  /* 0x0000026074867812 */ /* 0x002fe400078efcff */
[----:B------:R1:W2:Y:S05]  /*7e60*/  @!P4 LDG.E.U16 R146, desc[UR32][R138.64] ;  /* 0x000000208a92c981 */ /* 0x0002aa000c1e1500 */
[----:B------:R-:W1:Y:S01]  /*7e70*/  @!P1 LDC.64 R122, c[0x0][0x3e0] ;  /* 0x0000f800ff7a9b82 */ /* 0x000e620000000a00 */
[----:B------:R-:W-:Y:S01]  /*7e80*/  ISETP.GE.AND P4, PT, R134, UR34, PT ;  /* 0x0000002286007c0c */ /* 0x000fe2000bf86270 */
[----:B0-----:R-:W-:Y:S01]  /*7e90*/  @!P3 IMAD.WIDE.U32 R124, R132, UR8, R124 ;  /* 0x00000008847cbc25 */ /* 0x001fe2000f8e007c */
[----:B------:R-:W-:-:S03]  /*7ea0*/  @!P2 MOV R131, RZ ;  /* 0x000000ff0083a202 */ /* 0x000fc60000000f00 */
[----:B------:R-:W-:Y:S01]  /*7eb0*/  @!P3 IMAD R133, R133, UR8, R125 ;  /* 0x000000088585bc24 */ /* 0x000fe2000f8e027d */
[----:B------:R-:W-:-:S04]  /*7ec0*/  @!P3 LEA R132, P5, R124, UR23, 0x1 ;  /* 0x000000177c84bc11 */ /* 0x000fc8000f8a08ff */
[----:B------:R-:W-:Y:S01]  /*7ed0*/  @!P3 LEA.HI.X R133, R124, UR24, R133, 0x1, P5 ;  /* 0x000000187c85bc11 */ /* 0x000fe2000a8f0c85 */
[----:B----4-:R-:W-:Y:S01]  /*7ee0*/  @!P2 IMAD.WIDE.U32 R124, R128, UR8, R130 ;  /* 0x00000008807cac25 */ /* 0x010fe2000f8e0082 */
[----:B------:R-:W-:-:S03]  /*7ef0*/  PRMT R143, RZ, 0x7610, R143 ;  /* 0x00007610ff8f7816 */ /* 0x000fc6000000008f */
[----:B------:R-:W-:Y:S01]  /*7f00*/  @!P2 IMAD R117, R129, UR8, R125 ;  /* 0x000000088175ac24 */ /* 0x000fe2000f8e027d */
[----:B------:R-:W-:Y:S01]  /*7f10*/  LOP3.LUT R136, R116, 0x280, RZ, 0xfc, !PT ;  /* 0x0000028074887812 */ /* 0x000fe200078efcff */
[----:B------:R-:W0:Y:S01]  /*7f20*/  @!P4 LDC.64 R128, c[0x0][0x3e0] ;  /* 0x0000f800ff80cb82 */ /* 0x000e220000000a00 */
[----:B------:R-:W-:Y:S01]  /*7f30*/  @!P2 LEA R130, P5, R124, UR23, 0x1 ;  /* 0x000000177c82ac11 */ /* 0x000fe2000f8a08ff */
[----:B------:R-:W4:Y:S01]  /*7f40*/  @!P3 LDG.E.U16 R143, desc[UR32][R132.64] ;  /* 0x00000020848fb981 */ /* 0x000f22000c1e1500 */
[----:B------:R-:W-:Y:S02]  /*7f50*/  @!P1 MOV R127, RZ ;  /* 0x000000ff007f9202 */ /* 0x000fe40000000f00 */
[----:B------:R-:W-:Y:S02]  /*7f60*/  ISETP.GE.AND P3, PT, R136, UR34, PT ;  /* 0x0000002288007c0c */ /* 0x000fe4000bf66270 */
[----:B------:R-:W-:Y:S01]  /*7f70*/  PRMT R145, RZ, 0x7610, R145 ;  /* 0x00007610ff917816 */ /* 0x000fe20000000091 */
[----:B-1----:R-:W-:Y:S01]  /*7f80*/  @!P1 IMAD.WIDE.U32 R126, R122, UR8, R126 ;  /* 0x000000087a7e9c25 */ /* 0x002fe2000f8e007e */
[----:B------:R-:W-:-:S02]  /*7f90*/  @!P2 LEA.HI.X R131, R124, UR24, R117, 0x1, P5 ;  /* 0x000000187c83ac11 */ /* 0x000fc4000a8f0c75 */
[----:B------:R-:W-:Y:S01]  /*7fa0*/  LOP3.LUT R122, R116, 0x2a0, RZ, 0xfc, !PT ;  /* 0x000002a0747a7812 */ /* 0x000fe200078efcff */
[----:B------:R-:W-:Y:S02]  /*7fb0*/  @!P1 IMAD R123, R123, UR8, R127 ;  /* 0x000000087b7b9c24 */ /* 0x000fe4000f8e027f */
[----:B------:R1:W4:Y:S01]  /*7fc0*/  @!P2 LDG.E.U16 R145, desc[UR32][R130.64] ;  /* 0x000000208291a981 */ /* 0x000322000c1e1500 */
[----:B------:R-:W-:Y:S02]  /*7fd0*/  @!P1 LEA R138, P2, R126, UR23, 0x1 ;  /* 0x000000177e8a9c11 */ /* 0x000fe4000f8408ff */
[----:B------:R-:W-:Y:S01]  /*7fe0*/  ISETP.GE.AND P5, PT, R122, UR34, PT ;  /* 0x000000227a007c0c */ /* 0x000fe2000bfa6270 */
[----:B------:R-:W1:Y:S01]  /*7ff0*/  @!P3 LDC.64 R124, c[0x0][0x3e0] ;  /* 0x0000f800ff7cbb82 */ /* 0x000e620000000a00 */
[----:B------:R-:W-:Y:S02]  /*8000*/  @!P1 LEA.HI.X R139, R126, UR24, R123, 0x1, P2 ;  /* 0x000000187e8b9c11 */ /* 0x000fe400090f0c7b */
[----:B------:R-:W-:-:S02]  /*8010*/  LOP3.LUT R126, R116, 0x2c0, RZ, 0xfc, !PT ;  /* 0x000002c0747e7812 */ /* 0x000fc400078efcff */
[----:B------:R-:W-:Y:S02]  /*8020*/  @!P4 MOV R135, RZ ;  /* 0x000000ff0087c202 */ /* 0x000fe40000000f00 */
[----:B------:R-:W-:Y:S02]  /*8030*/  ISETP.GE.AND P2, PT, R126, UR34, PT ;  /* 0x000000227e007c0c */ /* 0x000fe4000bf46270 */
[----:B------:R-:W-:Y:S01]  /*8040*/  PRMT R147, RZ, 0x7610, R147 ;  /* 0x00007610ff937816 */ /* 0x000fe20000000093 */
[----:B0-----:R-:W-:-:S04]  /*8050*/  @!P4 IMAD.WIDE.U32 R134, R128, UR8, R134 ;  /* 0x000000088086cc25 */ /* 0x001fc8000f8e0086 */
[----:B------:R-:W-:Y:S01]  /*8060*/  @!P4 IMAD R117, R129, UR8, R135 ;  /* 0x000000088175cc24 */ /* 0x000fe2000f8e0287 */
[----:B------:R-:W4:Y:S01]  /*8070*/  @!P1 LDG.E.U16 R147, desc[UR32][R138.64] ;  /* 0x000000208a939981 */ /* 0x000f22000c1e1500 */
[----:B------:R-:W0:Y:S01]  /*8080*/  @!P5 LDC.64 R128, c[0x0][0x3e0] ;  /* 0x0000f800ff80db82 */ /* 0x000e220000000a00 */
[----:B-1----:R-:W-:Y:S02]  /*8090*/  @!P4 LEA R130, P1, R134, UR23, 0x1 ;  /* 0x000000178682cc11 */ /* 0x002fe4000f8208ff */
[----:B------:R-:W-:Y:S02]  /*80a0*/  LOP3.LUT R132, R116, 0x2e0, RZ, 0xfc, !PT ;  /* 0x000002e074847812 */ /* 0x000fe400078efcff */
[----:B------:R-:W-:-:S03]  /*80b0*/  @!P4 LEA.HI.X R131, R134, UR24, R117, 0x1, P1 ;  /* 0x000000188683cc11 */ /* 0x000fc600088f0c75 */
[----:B------:R-:W1:Y:S01]  /*80c0*/  @!P2 LDC.64 R134, c[0x0][0x3e0] ;  /* 0x0000f800ff86ab82 */ /* 0x000e620000000a00 */
[----:B------:R-:W-:Y:S02]  /*80d0*/  @!P3 MOV R137, RZ ;  /* 0x000000ff0089b202 */ /* 0x000fe40000000f00 */
[----:B------:R-:W-:Y:S02]  /*80e0*/  ISETP.GE.AND P1, PT, R132, UR34, PT ;  /* 0x0000002284007c0c */ /* 0x000fe4000bf26270 */
[----:B------:R-:W-:Y:S01]  /*80f0*/  PRMT R148, RZ, 0x7610, R148 ;  /* 0x00007610ff947816 */ /* 0x000fe20000000094 */
[----:B------:R-:W-:Y:S01]  /*8100*/  @!P3 IMAD.WIDE.U32 R136, R124, UR8, R136 ;  /* 0x000000087c88bc25 */ /* 0x000fe2000f8e0088 */
[----:B------:R-:W-:-:S03]  /*8110*/  @!P5 MOV R123, RZ ;  /* 0x000000ff007bd202 */ /* 0x000fc60000000f00 */
[----:B------:R-:W-:Y:S01]  /*8120*/  @!P3 IMAD R125, R125, UR8, R137 ;  /* 0x000000087d7dbc24 */ /* 0x000fe2000f8e0289 */
[----:B------:R0:W4:Y:S01]  /*8130*/  @!P4 LDG.E.U16 R148, desc[UR32][R130.64] ;  /* 0x000000208294c981 */ /* 0x000122000c1e1500 */
[C---:B------:R-:W-:Y:S02]  /*8140*/  @!P3 LEA R124, P4, R136.reuse, UR23, 0x1 ;  /* 0x00000017887cbc11 */ /* 0x040fe4000f8808ff */
[----:B------:R-:W-:Y:S02]  /*8150*/  @!P2 MOV R127, RZ ;  /* 0x000000ff007fa202 */ /* 0x000fe40000000f00 */
[----:B------:R-:W-:Y:S01]  /*8160*/  @!P3 LEA.HI.X R125, R136, UR24, R125, 0x1, P4 ;  /* 0x00000018887dbc11 */ /* 0x000fe2000a0f0c7d */
[----:B0-----:R-:W-:Y:S01]  /*8170*/  @!P5 IMAD.WIDE.U32 R122, R128, UR8, R122 ;  /* 0x00000008807adc25 */ /* 0x001fe2000f8e007a */
[----:B------:R-:W0:Y:S01]  /*8180*/  @!P1 LDC.64 R136, c[0x0][0x3e0] ;  /* 0x0000f800ff889b82 */ /* 0x000e220000000a00 */
[----:B------:R-:W-:Y:S02]  /*8190*/  PRMT R149, RZ, 0x7610, R149 ;  /* 0x00007610ff957816 */ /* 0x000fe40000000095 */
[----:B------:R-:W-:Y:S01]  /*81a0*/  PRMT R151, RZ, 0x7610, R151 ;  /* 0x00007610ff977816 */ /* 0x000fe20000000097 */
[----:B------:R-:W-:Y:S01]  /*81b0*/  @!P5 IMAD R129, R129, UR8, R123 ;  /* 0x000000088181dc24 */ /* 0x000fe2000f8e027b */
[----:B------:R-:W-:Y:S01]  /*81c0*/  @!P5 LEA R130, P4, R122, UR23, 0x1 ;  /* 0x000000177a82dc11 */ /* 0x000fe2000f8808ff */
[----:B-1----:R-:W-:Y:S01]  /*81d0*/  @!P2 IMAD.WIDE.U32 R126, R134, UR8, R126 ;  /* 0x00000008867eac25 */ /* 0x002fe2000f8e007e */
[----:B------:R-:W-:Y:S01]  /*81e0*/  LOP3.LUT R128, R116, 0x300, RZ, 0xfc, !PT ;  /* 0x0000030074807812 */ /* 0x000fe200078efcff */
[----:B------:R-:W4:Y:S01]  /*81f0*/  @!P3 LDG.E.U16 R149, desc[UR32][R124.64] ;  /* 0x000000207c95b981 */ /* 0x000f22000c1e1500 */
[----:B------:R-:W-:Y:S01]  /*8200*/  @!P5 LEA.HI.X R131, R122, UR24, R129, 0x1, P4 ;  /* 0x000000187a83dc11 */ /* 0x000fe2000a0f0c81 */
[----:B------:R-:W-:Y:S01]  /*8210*/  @!P2 IMAD R135, R135, UR8, R127 ;  /* 0x000000088787ac24 */ /* 0x000fe2000f8e027f */
[----:B------:R-:W-:Y:S01]  /*8220*/  ISETP.GE.AND P3, PT, R128, UR34, PT ;  /* 0x0000002280007c0c */ /* 0x000fe2000bf66270 */
[----:B------:R1:W3:Y:S01]  /*8230*/  @!P0 LDG.E.U16 R151, desc[UR32][R120.64] ;  /* 0x0000002078978981 */ /* 0x0002e2000c1e1500 */
[----:B------:R-:W-:-:S04]  /*8240*/  @!P2 LEA R138, P4, R126, UR23, 0x1 ;  /* 0x000000177e8aac11 */ /* 0x000fc8000f8808ff */
[----:B------:R-:W-:Y:S02]  /*8250*/  @!P2 LEA.HI.X R139, R126, UR24, R135, 0x1, P4 ;  /* 0x000000187e8bac11 */ /* 0x000fe4000a0f0c87 */
[----:B-1----:R-:W-:Y:S02]  /*8260*/  LOP3.LUT R120, R116, 0x320, RZ, 0xfc, !PT ;  /* 0x0000032074787812 */ /* 0x002fe400078efcff */
[----:B------:R-:W-:-:S03]  /*8270*/  PRMT R150, RZ, 0x7610, R150 ;  /* 0x00007610ff967816 */ /* 0x000fc60000000096 */
[----:B------:R-:W1:Y:S01]  /*8280*/  @!P3 LDC.64 R124, c[0x0][0x3e0] ;  /* 0x0000f800ff7cbb82 */ /* 0x000e620000000a00 */
[----:B------:R-:W-:Y:S02]  /*8290*/  ISETP.GE.AND P4, PT, R120, UR34, PT ;  /* 0x0000002278007c0c */ /* 0x000fe4000bf86270 */
[----:B------:R-:W-:Y:S02]  /*82a0*/  @!P1 MOV R133, RZ ;  /* 0x000000ff00859202 */ /* 0x000fe40000000f00 */
[----:B------:R-:W-:Y:S01]  /*82b0*/  PRMT R152, RZ, 0x7610, R152 ;  /* 0x00007610ff987816 */ /* 0x000fe20000000098 */
[----:B------:R0:W4:Y:S01]  /*82c0*/  @!P5 LDG.E.U16 R150, desc[UR32][R130.64] ;  /* 0x000000208296d981 */ /* 0x000122000c1e1500 */
[----:B------:R-:W-:Y:S01]  /*82d0*/  LOP3.LUT R122, R116, 0x340, RZ, 0xfc, !PT ;  /* 0x00000340747a7812 */ /* 0x000fe200078efcff */
[----:B0-----:R-:W-:-:S03]  /*82e0*/  @!P1 IMAD.WIDE.U32 R132, R136, UR8, R132 ;  /* 0x0000000888849c25 */ /* 0x001fc6000f8e0084 */
[----:B------:R-:W-:Y:S01]  /*82f0*/  ISETP.GE.AND P5, PT, R122, UR34, PT ;  /* 0x000000227a007c0c */ /* 0x000fe2000bfa6270 */
[----:B------:R0:W4:Y:S01]  /*8300*/  @!P2 LDG.E.U16 R152, desc[UR32][R138.64] ;  /* 0x000000208a98a981 */ /* 0x000122000c1e1500 */
[----:B------:R-:W-:Y:S01]  /*8310*/  @!P1 IMAD R137, R137, UR8, R133 ;  /* 0x0000000889899c24 */ /* 0x000fe2000f8e0285 */
[----:B------:R-:W-:Y:S01]  /*8320*/  @!P1 LEA R134, P2, R132, UR23, 0x1 ;  /* 0x0000001784869c11 */ /* 0x000fe2000f8408ff */
[----:B------:R-:W0:Y:S01]  /*8330*/  @!P4 LDC.64 R130, c[0x0][0x3e0] ;  /* 0x0000f800ff82cb82 */ /* 0x000e220000000a00 */
[----:B------:R-:W-:Y:S02]  /*8340*/  LOP3.LUT R126, R116, 0x360, RZ, 0xfc, !PT ;  /* 0x00000360747e7812 */ /* 0x000fe400078efcff */
[----:B------:R-:W-:Y:S02]  /*8350*/  @!P1 LEA.HI.X R135, R132, UR24, R137, 0x1, P2 ;  /* 0x0000001884879c11 */ /* 0x000fe400090f0c89 */
[----:B------:R-:W-:-:S04]  /*8360*/  ISETP.GE.AND P2, PT, R126, UR34, PT ;  /* 0x000000227e007c0c */ /* 0x000fc8000bf46270 */
[----:B------:R-:W5:Y:S01]  /*8370*/  @!P5 LDC.64 R136, c[0x0][0x3e0] ;  /* 0x0000f800ff88db82 */ /* 0x000f620000000a00 */
[----:B------:R-:W-:Y:S02]  /*8380*/  @!P3 MOV R129, RZ ;  /* 0x000000ff0081b202 */ /* 0x000fe40000000f00 */
[----:B------:R-:W-:Y:S02]  /*8390*/  PRMT R153, RZ, 0x7610, R153 ;  /* 0x00007610ff997816 */ /* 0x000fe40000000099 */
[----:B------:R-:W-:Y:S01]  /*83a0*/  @!P4 MOV R121, RZ ;  /* 0x000000ff0079c202 */ /* 0x000fe20000000f00 */
[----:B-1----:R-:W-:-:S03]  /*83b0*/  @!P3 IMAD.WIDE.U32 R128, R124, UR8, R128 ;  /* 0x000000087c80bc25 */ /* 0x002fc6000f8e0080 */
[----:B------:R-:W4:Y:S01]  /*83c0*/  @!P1 LDG.E.U16 R153, desc[UR32][R134.64] ;  /* 0x0000002086999981 */ /* 0x000f22000c1e1500 */
[----:B------:R-:W1:Y:S01]  /*83d0*/  @!P2 LDC.64 R132, c[0x0][0x3e0] ;  /* 0x0000f800ff84ab82 */ /* 0x000e620000000a00 */
[----:B------:R-:W-:Y:S01]  /*83e0*/  @!P3 IMAD R125, R125, UR8, R129 ;  /* 0x000000087d7dbc24 */ /* 0x000fe2000f8e0281 */
[----:B------:R-:W-:Y:S01]  /*83f0*/  @!P3 LEA R124, P1, R128, UR23, 0x1 ;  /* 0x00000017807cbc11 */ /* 0x000fe2000f8208ff */
[----:B0-----:R-:W-:-:S03]  /*8400*/  @!P4 IMAD.WIDE.U32 R120, R130, UR8, R120 ;  /* 0x000000088278cc25 */ /* 0x001fc6000f8e0078 */
[----:B------:R-:W-:Y:S02]  /*8410*/  @!P3 LEA.HI.X R125, R128, UR24, R125, 0x1, P1 ;  /* 0x00000018807dbc11 */ /* 0x000fe400088f0c7d */
[----:B------:R-:W-:Y:S01]  /*8420*/  @!P5 MOV R123, RZ ;  /* 0x000000ff007bd202 */ /* 0x000fe20000000f00 */
[----:B------:R-:W-:Y:S01]  /*8430*/  @!P4 IMAD R131, R131, UR8, R121 ;  /* 0x000000088383cc24 */ /* 0x000fe2000f8e0279 */
[----:B------:R-:W-:Y:S02]  /*8440*/  @!P4 LEA R128, P1, R120, UR23, 0x1 ;  /* 0x000000177880cc11 */ /* 0x000fe4000f8208ff */
[----:B------:R-:W-:Y:S02]  /*8450*/  LOP3.LUT R130, R116, 0x380, RZ, 0xfc, !PT ;  /* 0x0000038074827812 */ /* 0x000fe400078efcff */
[----:B------:R-:W-:Y:S01]  /*8460*/  PRMT R139, RZ, 0x7610, R139 ;  /* 0x00007610ff8b7816 */ /* 0x000fe2000000008b */
[----:B-----5:R-:W-:Y:S01]  /*8470*/  @!P5 IMAD.WIDE.U32 R122, R136, UR8, R122 ;  /* 0x00000008887adc25 */ /* 0x020fe2000f8e007a */
[----:B------:R-:W-:-:S02]  /*8480*/  @!P4 LEA.HI.X R129, R120, UR24, R131, 0x1, P1 ;  /* 0x000000187881cc11 */ /* 0x000fc400088f0c83 */
[----:B------:R-:W-:Y:S01]  /*8490*/  ISETP.GE.AND P1, PT, R130, UR34, PT ;  /* 0x0000002282007c0c */ /* 0x000fe2000bf26270 */
[----:B------:R-:W-:Y:S01]  /*84a0*/  @!P5 IMAD R137, R137, UR8, R123 ;  /* 0x000000088989dc24 */ /* 0x000fe2000f8e027b */
[----:B------:R-:W-:Y:S01]  /*84b0*/  @!P2 MOV R127, RZ ;  /* 0x000000ff007fa202 */ /* 0x000fe20000000f00 */
[----:B------:R0:W5:Y:S01]  /*84c0*/  @!P3 LDG.E.U16 R139, desc[UR32][R124.64] ;  /* 0x000000207c8bb981 */ /* 0x000162000c1e1500 */
[----:B------:R-:W-:Y:S02]  /*84d0*/  @!P5 LEA R120, P3, R122, UR23, 0x1 ;  /* 0x000000177a78dc11 */ /* 0x000fe4000f8608ff */
[----:B------:R-:W-:Y:S01]  /*84e0*/  PRMT R138, RZ, 0x7610, R138 ;  /* 0x00007610ff8a7816 */ /* 0x000fe2000000008a */
[----:B-1----:R-:W-:Y:S01]  /*84f0*/  @!P2 IMAD.WIDE.U32 R126, R132, UR8, R126 ;  /* 0x00000008847eac25 */ /* 0x002fe2000f8e007e */
[----:B------:R-:W-:Y:S02]  /*8500*/  @!P5 LEA.HI.X R121, R122, UR24, R137, 0x1, P3 ;  /* 0x000000187a79dc11 */ /* 0x000fe400098f0c89 */
[----:B0-----:R-:W-:-:S02]  /*8510*/  LOP3.LUT R124, R91, 0x3e0, R144, 0xfe, !PT ;  /* 0x000003e05b7c7812 */ /* 0x001fc400078efe90 */
[----:B------:R0:W5:Y:S01]  /*8520*/  @!P4 LDG.E.U16 R138, desc[UR32][R128.64] ;  /* 0x00000020808ac981 */ /* 0x000162000c1e1500 */
[----:B------:R-:W-:Y:S02]  /*8530*/  PRMT R144, RZ, 0x7610, R144 ;  /* 0x00007610ff907816 */ /* 0x000fe40000000090 */
[----:B------:R-:W-:Y:S01]  /*8540*/  ISETP.GE.AND P3, PT, R124, UR34, PT ;  /* 0x000000227c007c0c */ /* 0x000fe2000bf66270 */
[----:B------:R-:W-:Y:S01]  /*8550*/  @!P2 IMAD R117, R133, UR8, R127 ;  /* 0x000000088575ac24 */ /* 0x000fe2000f8e027f */
[----:B------:R-:W-:Y:S01]  /*8560*/  LOP3.LUT R122, R116, 0x3a0, RZ, 0xfc, !PT ;  /* 0x000003a0747a7812 */ /* 0x000fe200078efcff */
[----:B------:R-:W1:Y:S01]  /*8570*/  @!P1 LDC.64 R132, c[0x0][0x3e0] ;  /* 0x0000f800ff849b82 */ /* 0x000e620000000a00 */
[----:B------:R-:W-:Y:S01]  /*8580*/  @!P2 LEA R134, P4, R126, UR23, 0x1 ;  /* 0x000000177e86ac11 */ /* 0x000fe2000f8808ff */
[----:B------:R2:W5:Y:S01]  /*8590*/  @!P5 LDG.E.U16 R144, desc[UR32][R120.64] ;  /* 0x000000207890d981 */ /* 0x000562000c1e1500 */
[----:B------:R-:W-:Y:S02]  /*85a0*/  LOP3.LUT R116, R116, 0x3c0, RZ, 0xfc, !PT ;  /* 0x000003c074747812 */ /* 0x000fe400078efcff */
[----:B------:R-:W-:-:S02]  /*85b0*/  ISETP.GE.AND P5, PT, R122, UR34, PT ;  /* 0x000000227a007c0c */ /* 0x000fc4000bfa6270 */
[----:B------:R-:W-:Y:S02]  /*85c0*/  @!P2 LEA.HI.X R135, R126, UR24, R117, 0x1, P4 ;  /* 0x000000187e87ac11 */ /* 0x000fe4000a0f0c75 */
[----:B------:R-:W-:Y:S01]  /*85d0*/  ISETP.GE.AND P4, PT, R116, UR34, PT ;  /* 0x0000002274007c0c */ /* 0x000fe2000bf86270 */
[----:B------:R-:W2:Y:S01]  /*85e0*/  @!P3 LDC.64 R136, c[0x0][0x3e0] ;  /* 0x0000f800ff88bb82 */ /* 0x000ea20000000a00 */
[----:B------:R-:W-:-:S07]  /*85f0*/  @!P1 MOV R131, RZ ;  /* 0x000000ff00839202 */ /* 0x000fce0000000f00 */
[----:B------:R-:W2:Y:S01]  /*8600*/  @!P5 LDC.64 R126, c[0x0][0x3e0] ;  /* 0x0000f800ff7edb82 */ /* 0x000ea20000000a00 */
[----:B------:R-:W-:-:S07]  /*8610*/  PRMT R154, RZ, 0x7610, R154 ;  /* 0x00007610ff9a7816 */ /* 0x000fce000000009a */
[----:B0-----:R-:W0:Y:S01]  /*8620*/  @!P4 LDC.64 R128, c[0x0][0x3e0] ;  /* 0x0000f800ff80cb82 */ /* 0x001e220000000a00 */
[----:B-1----:R-:W-:Y:S01]  /*8630*/  @!P1 IMAD.WIDE.U32 R130, R132, UR8, R130 ;  /* 0x0000000884829c25 */ /* 0x002fe2000f8e0082 */
[----:B------:R-:W5:Y:S01]  /*8640*/  @!P2 LDG.E.U16 R154, desc[UR32][R134.64] ;  /* 0x00000020869aa981 */ /* 0x000f62000c1e1500 */
[----:B------:R-:W-:Y:S02]  /*8650*/  @!P3 MOV R125, RZ ;  /* 0x000000ff007db202 */ /* 0x000fe40000000f00 */
[----:B------:R-:W-:Y:S01]  /*8660*/  @!P1 IMAD R133, R133, UR8, R131 ;  /* 0x0000000885859c24 */ /* 0x000fe2000f8e0283 */
[----:B--2---:R-:W-:Y:S02]  /*8670*/  @!P1 LEA R120, P2, R130, UR23, 0x1 ;  /* 0x0000001782789c11 */ /* 0x004fe4000f8408ff */
[----:B------:R-:W-:Y:S01]  /*8680*/  PRMT R155, RZ, 0x7610, R155 ;  /* 0x00007610ff9b7816 */ /* 0x000fe2000000009b */
[----:B------:R-:W-:Y:S01]  /*8690*/  @!P3 IMAD.WIDE.U32 R124, R136, UR8, R124 ;  /* 0x00000008887cbc25 */ /* 0x000fe2000f8e007c */
[----:B------:R-:W-:-:S02]  /*86a0*/  @!P1 LEA.HI.X R121, R130, UR24, R133, 0x1, P2 ;  /* 0x0000001882799c11 */ /* 0x000fc400090f0c85 */
[----:B------:R-:W-:Y:S01]  /*86b0*/  @!P5 MOV R123, RZ ;  /* 0x000000ff007bd202 */ /* 0x000fe20000000f00 */
[----:B------:R-:W-:Y:S01]  /*86c0*/  @!P3 IMAD R137, R137, UR8, R125 ;  /* 0x000000088989bc24 */ /* 0x000fe2000f8e027d */
[----:B------:R-:W-:Y:S01]  /*86d0*/  @!P4 MOV R117, RZ ;  /* 0x000000ff0075c202 */ /* 0x000fe20000000f00 */
[----:B------:R1:W2:Y:S01]  /*86e0*/  @!P1 LDG.E.U16 R155, desc[UR32][R120.64] ;  /* 0x00000020789b9981 */ /* 0x0002a2000c1e1500 */
[----:B------:R-:W-:Y:S01]  /*86f0*/  @!P3 LEA R130, P1, R124, UR23, 0x1 ;  /* 0x000000177c82bc11 */ /* 0x000fe2000f8208ff */
[----:B------:R-:W-:-:S03]  /*8700*/  @!P5 IMAD.WIDE.U32 R122, R126, UR8, R122 ;  /* 0x000000087e7adc25 */ /* 0x000fc6000f8e007a */
[----:B------:R-:W-:Y:S01]  /*8710*/  @!P3 LEA.HI.X R131, R124, UR24, R137, 0x1, P1 ;  /* 0x000000187c83bc11 */ /* 0x000fe200088f0c89 */
[----:B------:R-:W-:Y:S01]  /*8720*/  @!P5 IMAD R127, R127, UR8, R123 ;  /* 0x000000087f7fdc24 */ /* 0x000fe2000f8e027b */
[----:B------:R-:W-:Y:S01]  /*8730*/  @!P5 LEA R124, P1, R122, UR23, 0x1 ;  /* 0x000000177a7cdc11 */ /* 0x000fe2000f8208ff */
[----:B0-----:R-:W-:Y:S01]  /*8740*/  @!P4 IMAD.WIDE.U32 R116, R128, UR8, R116 ;  /* 0x000000088074cc25 */ /* 0x001fe2000f8e0074 */
[----:B------:R-:W-:-:S03]  /*8750*/  PRMT R123, RZ, 0x7610, R123 ;  /* 0x00007610ff7b7816 */ /* 0x000fc6000000007b */
[----:B------:R-:W-:Y:S01]  /*8760*/  @!P4 IMAD R129, R129, UR8, R117 ;  /* 0x000000088181cc24 */ /* 0x000fe2000f8e0275 */
[----:B-1----:R-:W-:Y:S02]  /*8770*/  @!P4 LEA R120, P2, R116, UR23, 0x1 ;  /* 0x000000177478cc11 */ /* 0x002fe4000f8408ff */
[----:B------:R-:W-:Y:S02]  /*8780*/  @!P5 LEA.HI.X R125, R122, UR24, R127, 0x1, P1 ;  /* 0x000000187a7ddc11 */ /* 0x000fe400088f0c7f */
[----:B------:R-:W-:Y:S02]  /*8790*/  PRMT R122, RZ, 0x7610, R122 ;  /* 0x00007610ff7a7816 */ /* 0x000fe4000000007a */
[----:B------:R-:W-:Y:S01]  /*87a0*/  @!P4 LEA.HI.X R121, R116, UR24, R129, 0x1, P2 ;  /* 0x000000187479cc11 */ /* 0x000fe200090f0c81 */
[----:B------:R-:W2:Y:S04]  /*87b0*/  @!P5 LDG.E.U16 R123, desc[UR32][R124.64] ;  /* 0x000000207c7bd981 */ /* 0x000ea8000c1e1500 */
[----:B------:R-:W2:Y:S01]  /*87c0*/  @!P4 LDG.E.U16 R122, desc[UR32][R120.64] ;  /* 0x00000020787ac981 */ /* 0x000ea2000c1e1500 */
[----:B------:R-:W-:-:S06]  /*87d0*/  PRMT R135, RZ, 0x7610, R135 ;  /* 0x00007610ff877816 */ /* 0x000fcc0000000087 */
[----:B------:R0:W2:Y:S01]  /*87e0*/  @!P3 LDG.E.U16 R135, desc[UR32][R130.64] ;  /* 0x000000208287b981 */ /* 0x0000a2000c1e1500 */
[----:B------:R-:W-:Y:S01]  /*87f0*/  UMOV UR36, UR12 ;  /* 0x0000000c00247c82 */ /* 0x000fe20008000000 */
[----:B------:R-:W-:Y:S02]  /*8800*/  UMOV UR37, UR27 ;  /* 0x0000001b00257c82 */ /* 0x000fe40008000000 */
[----:B------:R-:W-:Y:S01]  /*8810*/  UIMAD.WIDE.U32 UR36, UR8, UR40, UR36 ;  /* 0x00000028082472a5 */ /* 0x000fe2000f8e0024 */
[----:B------:R-:W-:-:S03]  /*8820*/  R2UR UR47, R119 ;  /* 0x00000000772f72ca */ /* 0x000fc600000e0000 */
[----:B------:R-:W-:Y:S02]  /*8830*/  UIMAD UR25, UR8, UR41, UR37 ;  /* 0x00000029081972a4 */ /* 0x000fe4000f8e0225 */
[----:B------:R-:W-:-:S04]  /*8840*/  ULEA UR35, UP0, UR36, UR30, 0x3 ;  /* 0x0000001e24237291 */ /* 0x000fc8000f8018ff */
[----:B------:R-:W-:-:S04]  /*8850*/  ULEA.HI.X UR36, UR36, UR31, UR25, 0x3, UP0 ;  /* 0x0000001f24247291 */ /* 0x000fc800080f1c19 */
[----:B------:R-:W-:Y:S02]  /*8860*/  FMUL.FTZ R116, R23, UR47 ;  /* 0x0000002f17747c20 */ /* 0x000fe40008410000 */
[----:B------:R-:W-:Y:S02]  /*8870*/  MOV R117, UR36 ;  /* 0x0000002400757c02 */ /* 0x000fe40008000f00 */
[----:B------:R-:W-:Y:S01]  /*8880*/  FMUL.RZ R128, R116, 0.15915493667125701904 ;  /* 0x3e22f98374807820 */ /* 0x000fe2000040c000 */
[----:B------:R-:W-:-:S06]  /*8890*/  MOV R116, UR35 ;  /* 0x0000002300747c02 */ /* 0x000fcc0008000f00 */
[----:B------:R-:W2:Y:S01]  /*88a0*/  LDG.E.64 R116, desc[UR32][R116.64] ;  /* 0x0000002074747981 */ /* 0x000ea2000c1e1b00 */
[----:B------:R-:W1:Y:S01]  /*88b0*/  S2UR UR35, SR_CgaCtaId ;  /* 0x00000000002379c3 */ /* 0x000e620000008800 */
[----:B------:R-:W-:Y:S01]  /*88c0*/  UMOV UR25, 0x400 ;  /* 0x0000040000197882 */ /* 0x000fe20000000000 */
[----:B------:R-:W-:Y:S01]  /*88d0*/  R2UR UR46, R118 ;  /* 0x00000000762e72ca */ /* 0x000fe200000e0000 */
[----:B------:R-:W-:Y:S01]  /*88e0*/  FMUL.FTZ R119, R24, UR47 ;  /* 0x0000002f18777c20 */ /* 0x000fe20008410000 */
[----:B-1----:R-:W-:-:S03]  /*88f0*/  ULEA UR25, UR35, UR25, 0x18 ;  /* 0x0000001923197291 */ /* 0x002fc6000f8ec0ff */
[----:B------:R-:W-:Y:S01]  /*8900*/  FMUL.RZ R129, R119, 0.15915493667125701904 ;  /* 0x3e22f98377817820 */ /* 0x000fe2000040c000 */
[----:B------:R-:W-:-:S04]  /*8910*/  FMUL.FTZ R119, R25, UR47 ;  /* 0x0000002f19777c20 */ /* 0x000fc80008410000 */
[----:B0-----:R-:W-:Y:S01]  /*8920*/  FMUL.RZ R131, R119, 0.15915493667125701904 ;  /* 0x3e22f98377837820 */ /* 0x001fe2000040c000 */
[----:B------:R-:W-:-:S04]  /*8930*/  FMUL.FTZ R119, R26, UR47 ;  /* 0x0000002f1a777c20 */ /* 0x000fc80008410000 */
[----:B------:R-:W-:Y:S01]  /*8940*/  FMUL.RZ R133, R119, 0.15915493667125701904 ;  /* 0x3e22f98377857820 */ /* 0x000fe2000040c000 */
[----:B------:R-:W-:Y:S01]  /*8950*/  FMUL.FTZ R119, R27, UR47 ;  /* 0x0000002f1b777c20 */ /* 0x000fe20008410000 */
[----:B------:R-:W-:Y:S03]  /*8960*/  MUFU.SIN R132, R128 ;  /* 0x0000008000847308 */ /* 0x000fe60000000400 */
[----:B------:R-:W-:-:S05]  /*8970*/  FMUL.RZ R156, R119, 0.15915493667125701904 ;  /* 0x3e22f983779c7820 */ /* 0x000fca000040c000 */
[----:B------:R-:W-:Y:S01]  /*8980*/  MUFU.COS R130, R128 ;  /* 0x0000008000827308 */ /* 0x000fe20000000000 */
[----:B---3--:R-:W-:Y:S04]  /*8990*/  STS.U16 [R6], R151 ;  /* 0x0000009706007388 */ /* 0x008fe80000000400 */
        /* <DEDUP_REMOVED lines=10> */
[----:B0-----:R-:W-:-:S03]  /*8a40*/  IADD3 R66, PT, PT, R5, 0x200, RZ ;  /* 0x0000020005427810 */ /* 0x001fc60007ffe0ff */
[----:B------:R-:W-:Y:S01]  /*8a50*/  STS.U16 [R17+0x2c0], R114 ;  /* 0x0002c07211007388 */ /* 0x000fe20000000400 */
[----:B------:R-:W-:-:S03]  /*8a60*/  IADD3 R110, PT, PT, R5, 0x220, RZ ;  /* 0x00000220056e7810 */ /* 0x000fc60007ffe0ff */
[----:B------:R-:W-:Y:S01]  /*8a70*/  STS.U16 [R18+0x300], R67 ;  /* 0x0003004312007388 */ /* 0x000fe20000000400 */
[----:B------:R-:W-:-:S03]  /*8a80*/  IADD3 R112, PT, PT, R5, 0x240, RZ ;  /* 0x0000024005707810 */ /* 0x000fc60007ffe0ff */
[----:B------:R0:W-:Y:S01]  /*8a90*/  STS.U16 [R19+0x340], R64 ;  /* 0x0003404013007388 */ /* 0x0001e20000000400 */
[----:B------:R-:W-:Y:S01]  /*8aa0*/  FMUL.FTZ R65, R34, UR47 ;  /* 0x0000002f22417c20 */ /* 0x000fe20008410000 */
[-C--:B------:R-:W-:Y:S02]  /*8ab0*/  LEA.HI.SX32 R66, R66, R5.reuse, 0x1b ;  /* 0x0000000542427211 */ /* 0x080fe400078fdaff */
[-C--:B------:R-:W-:Y:S02]  /*8ac0*/  LEA.HI.SX32 R110, R110, R5.reuse, 0x1b ;  /* 0x000000056e6e7211 */ /* 0x080fe400078fdaff */
[----:B0-----:R-:W-:Y:S01]  /*8ad0*/  IADD3 R64, PT, PT, R5, 0x260, RZ ;  /* 0x0000026005407810 */ /* 0x001fe20007ffe0ff */
[----:B------:R-:W-:Y:S01]  /*8ae0*/  FMUL.RZ R111, R65, 0.15915493667125701904 ;  /* 0x3e22f983416f7820 */ /* 0x000fe2000040c000 */
[-C--:B------:R-:W-:Y:S02]  /*8af0*/  LEA.HI.SX32 R112, R112, R5.reuse, 0x1b ;  /* 0x0000000570707211 */ /* 0x080fe400078fdaff */
[----:B------:R-:W-:-:S02]  /*8b00*/  LEA.HI.SX32 R64, R64, R5, 0x1b ;  /* 0x0000000540407211 */ /* 0x000fc400078fdaff */
[----:B------:R-:W-:Y:S02]  /*8b10*/  LEA R66, R66, UR25, 0x1 ;  /* 0x0000001942427c11 */ /* 0x000fe4000f8e08ff */
[----:B------:R-:W-:Y:S02]  /*8b20*/  LEA R65, R64, UR25, 0x1 ;  /* 0x0000001940417c11 */ /* 0x000fe4000f8e08ff */
[----:B------:R-:W-:Y:S02]  /*8b30*/  LEA R110, R110, UR25, 0x1 ;  /* 0x000000196e6e7c11 */ /* 0x000fe4000f8e08ff */
[----:B------:R-:W-:Y:S01]  /*8b40*/  IADD3 R64, PT, PT, R5, 0x2a0, RZ ;  /* 0x000002a005407810 */ /* 0x000fe20007ffe0ff */
[----:B------:R-:W-:Y:S01]  /*8b50*/  STS.U16 [R20+0x380], R141 ;  /* 0x0003808d14007388 */ /* 0x000fe20000000400 */
[----:B------:R-:W-:Y:S02]  /*8b60*/  LEA R112, R112, UR25, 0x1 ;  /* 0x0000001970707c11 */ /* 0x000fe4000f8e08ff */
[----:B------:R-:W-:Y:S01]  /*8b70*/  LEA.HI.SX32 R64, R64, R5, 0x1b ;  /* 0x0000000540407211 */ /* 0x000fe200078fdaff */
[----:B------:R-:W-:Y:S01]  /*8b80*/  STS.U16 [R21+0x3c0], R146 ;  /* 0x0003c09215007388 */ /* 0x000fe20000000400 */
[----:B------:R-:W-:-:S03]  /*8b90*/  FMUL.FTZ R109, R33, UR47 ;  /* 0x0000002f216d7c20 */ /* 0x000fc60008410000 */
[----:B----4-:R-:W-:Y:S01]  /*8ba0*/  STS.U16 [R66+0x400], R143 ;  /* 0x0004008f42007388 */ /* 0x010fe20000000400 */
[----:B------:R-:W-:-:S03]  /*8bb0*/  IADD3 R114, PT, PT, R5, 0x280, RZ ;  /* 0x0000028005727810 */ /* 0x000fc60007ffe0ff */
[----:B------:R-:W-:Y:S04]  /*8bc0*/  STS.U16 [R110+0x440], R145 ;  /* 0x000440916e007388 */ /* 0x000fe80000000400 */
[----:B------:R-:W-:Y:S04]  /*8bd0*/  STS.U16 [R112+0x480], R147 ;  /* 0x0004809370007388 */ /* 0x000fe80000000400 */
[----:B------:R0:W-:Y:S01]  /*8be0*/  STS.U16 [R65+0x4c0], R148 ;  /* 0x0004c09441007388 */ /* 0x0001e20000000400 */
[----:B------:R-:W-:Y:S01]  /*8bf0*/  FMUL.RZ R109, R109, 0.15915493667125701904 ;  /* 0x3e22f9836d6d7820 */ /* 0x000fe2000040c000 */
[----:B------:R-:W-:Y:S01]  /*8c00*/  LEA.HI.SX32 R114, R114, R5, 0x1b ;  /* 0x0000000572727211 */ /* 0x000fe200078fdaff */
[----:B------:R-:W-:Y:S01]  /*8c10*/  MUFU.SIN R178, R111 ;  /* 0x0000006f00b27308 */ /* 0x000fe20000000400 */
[----:B------:R-:W-:Y:S01]  /*8c20*/  IADD3 R140, PT, PT, R5, 0x2c0, RZ ;  /* 0x000002c0058c7810 */ /* 0x000fe20007ffe0ff */
[----:B------:R-:W-:Y:S01]  /*8c30*/  FMUL.FTZ R67, R35, UR47 ;  /* 0x0000002f23437c20 */ /* 0x000fe20008410000 */
[----:B0-----:R-:W-:Y:S01]  /*8c40*/  LEA R65, R64, UR25, 0x1 ;  /* 0x0000001940417c11 */ /* 0x001fe2000f8e08ff */
[----:B------:R-:W-:-:S04]  /*8c50*/  FMUL.FTZ R64, R36, UR47 ;  /* 0x0000002f24407c20 */ /* 0x000fc80008410000 */
[----:B------:R0:W-:Y:S01]  /*8c60*/  MUFU.COS R180, R111 ;  /* 0x0000006f00b47308 */ /* 0x0001e20000000000 */
[C---:B------:R-:W-:Y:S02]  /*8c70*/  IADD3 R142, PT, PT, R5.reuse, 0x2e0, RZ ;  /* 0x000002e0058e7810 */ /* 0x040fe40007ffe0ff */
[----:B------:R-:W-:Y:S02]  /*8c80*/  LEA R114, R114, UR25, 0x1 ;  /* 0x0000001972727c11 */ /* 0x000fe4000f8e08ff */
[C---:B------:R-:W-:Y:S02]  /*8c90*/  IADD3 R66, PT, PT, R5.reuse, 0x300, RZ ;  /* 0x0000030005427810 */ /* 0x040fe40007ffe0ff */
[----:B------:R-:W-:Y:S01]  /*8ca0*/  LEA.HI.SX32 R140, R140, R5, 0x1b ;  /* 0x000000058c8c7211 */ /* 0x000fe200078fdaff */
[----:B0-----:R-:W-:Y:S01]  /*8cb0*/  FMUL.RZ R111, R64, 0.15915493667125701904 ;  /* 0x3e22f983406f7820 */ /* 0x001fe2000040c000 */
[C---:B------:R-:W-:Y:S01]  /*8cc0*/  IADD3 R64, PT, PT, R5.reuse, 0x320, RZ ;  /* 0x0000032005407810 */ /* 0x040fe20007ffe0ff */
[----:B------:R-:W-:Y:S01]  /*8cd0*/  MUFU.SIN R175, R109 ;  /* 0x0000006d00af7308 */ /* 0x000fe20000000400 */
[----:B------:R-:W-:-:S02]  /*8ce0*/  IADD3 R110, PT, PT, R5, 0x340, RZ ;  /* 0x00000340056e7810 */ /* 0x000fc40007ffe0ff */
[----:B------:R-:W-:Y:S02]  /*8cf0*/  LEA.HI.SX32 R142, R142, R5, 0x1b ;  /* 0x000000058e8e7211 */ /* 0x000fe400078fdaff */
[----:B------:R-:W-:-:S03]  /*8d00*/  IADD3 R112, PT, PT, R5, 0x360, RZ ;  /* 0x0000036005707810 */ /* 0x000fc60007ffe0ff */
[----:B------:R0:W-:Y:S01]  /*8d10*/  MUFU.COS R177, R109 ;  /* 0x0000006d00b17308 */ /* 0x0001e20000000000 */
[-C--:B------:R-:W-:Y:S01]  /*8d20*/  LEA.HI.SX32 R64, R64, R5.reuse, 0x1b ;  /* 0x0000000540407211 */ /* 0x080fe200078fdaff */
[----:B------:R-:W-:Y:S01]  /*8d30*/  STS.U16 [R114+0x500], R149 ;  /* 0x0005009572007388 */ /* 0x000fe20000000400 */
[-C--:B------:R-:W-:Y:S01]  /*8d40*/  LEA.HI.SX32 R66, R66, R5.reuse, 0x1b ;  /* 0x0000000542427211 */ /* 0x080fe200078fdaff */
[----:B0-----:R-:W-:Y:S01]  /*8d50*/  FMUL.RZ R109, R67, 0.15915493667125701904 ;  /* 0x3e22f983436d7820 */ /* 0x001fe2000040c000 */
[----:B------:R-:W-:Y:S01]  /*8d60*/  LEA R67, R140, UR25, 0x1 ;  /* 0x000000198c437c11 */ /* 0x000fe2000f8e08ff */
[----:B------:R0:W-:Y:S01]  /*8d70*/  STS.U16 [R65+0x540], R150 ;  /* 0x0005409641007388 */ /* 0x0001e20000000400 */
[-C--:B------:R-:W-:Y:S01]  /*8d80*/  LEA.HI.SX32 R110, R110, R5.reuse, 0x1b ;  /* 0x000000056e6e7211 */ /* 0x080fe200078fdaff */
[----:B------:R-:W-:Y:S01]  /*8d90*/  MUFU.SIN R183, R109 ;  /* 0x0000006d00b77308 */ /* 0x000fe20000000400 */
[----:B------:R-:W-:Y:S02]  /*8da0*/  LEA R142, R142, UR25, 0x1 ;  /* 0x000000198e8e7c11 */ /* 0x000fe4000f8e08ff */
[----:B------:R-:W-:Y:S01]  /*8db0*/  LEA.HI.SX32 R112, R112, R5, 0x1b ;  /* 0x0000000570707211 */ /* 0x000fe200078fdaff */
[----:B------:R1:W-:Y:S01]  /*8dc0*/  STS.U16 [R67+0x580], R152 ;  /* 0x0005809843007388 */ /* 0x0003e20000000400 */
[----:B------:R-:W-:-:S03]  /*8dd0*/  LEA R66, R66, UR25, 0x1 ;  /* 0x0000001942427c11 */ /* 0x000fc6000f8e08ff */
[----:B------:R3:W-:Y:S01]  /*8de0*/  MUFU.COS R185, R109 ;  /* 0x0000006d00b97308 */ /* 0x0007e20000000000 */
[----:B0-----:R-:W-:Y:S02]  /*8df0*/  LEA R65, R64, UR25, 0x1 ;  /* 0x0000001940417c11 */ /* 0x001fe4000f8e08ff */
[----:B------:R-:W-:Y:S01]  /*8e00*/  MOV R64, UR46 ;  /* 0x0000002e00407c02 */ /* 0x000fe20008000f00 */
[----:B---3--:R-:W-:Y:S01]  /*8e10*/  FMUL.FTZ R109, R37, UR47 ;  /* 0x0000002f256d7c20 */ /* 0x008fe20008410000 */
[----:B-1----:R-:W-:Y:S01]  /*8e20*/  LEA R67, R110, UR25, 0x1 ;  /* 0x000000196e437c11 */ /* 0x002fe2000f8e08ff */
[----:B------:R-:W-:Y:S02]  /*8e30*/  STS.U16 [R142+0x5c0], R153 ;  /* 0x0005c0998e007388 */ /* 0x000fe40000000400 */
[----:B------:R-:W-:Y:S01]  /*8e40*/  FMUL.RZ R115, R109, 0.15915493667125701904 ;  /* 0x3e22f9836d737820 */ /* 0x000fe2000040c000 */
[----:B------:R-:W-:Y:S01]  /*8e50*/  LEA R109, R112, UR25, 0x1 ;  /* 0x00000019706d7c11 */ /* 0x000fe2000f8e08ff */
[----:B-----5:R0:W-:Y:S01]  /*8e60*/  STS.U16 [R66+0x600], R139 ;  /* 0x0006008b42007388 */ /* 0x0201e20000000400 */
[----:B------:R-:W-:Y:S01]  /*8e70*/  IADD3 R110, PT, PT, R5, 0x3c0, RZ ;  /* 0x000003c0056e7810 */ /* 0x000fe20007ffe0ff */
[----:B------:R-:W-:-:S02]  /*8e80*/  FMUL.FTZ R64, R64, 1.4426950216293334961 ;  /* 0x3fb8aa3b40407820 */ /* 0x000fc40000410000 */
[----:B------:R-:W-:Y:S01]  /*8e90*/  STS.U16 [R65+0x640], R138 ;  /* 0x0006408a41007388 */ /* 0x000fe20000000400 */
[----:B------:R-:W-:-:S03]  /*8ea0*/  LEA.HI.SX32 R110, R110, R5, 0x1b ;  /* 0x000000056e6e7211 */ /* 0x000fc600078fdaff */
[----:B------:R1:W-:Y:S01]  /*8eb0*/  STS.U16 [R67+0x680], R144 ;  /* 0x0006809043007388 */ /* 0x0003e20000000400 */
[----:B------:R-:W-:Y:S01]  /*8ec0*/  MUFU.SIN R121, R133 ;  /* 0x0000008500797308 */ /* 0x000fe20000000400 */
[----:B------:R-:W-:Y:S02]  /*8ed0*/  IADD3 R114, PT, PT, R5, 0x380, RZ ;  /* 0x0000038005727810 */ /* 0x000fe40007ffe0ff */
[----:B------:R3:W-:Y:S01]  /*8ee0*/  STS.U16 [R109+0x6c0], R154 ;  /* 0x0006c09a6d007388 */ /* 0x0007e20000000400 */
[----:B------:R-:W-:Y:S01]  /*8ef0*/  FMUL.FTZ R128, R29, UR47 ;  /* 0x0000002f1d807c20 */ /* 0x000fe20008410000 */
[----:B0-----:R-:W-:-:S03]  /*8f00*/  IADD3 R66, PT, PT, R5, 0x3a0, RZ ;  /* 0x000003a005427810 */ /* 0x001fc60007ffe0ff */
[----:B------:R-:W0:Y:S01]  /*8f10*/  MUFU.SIN R120, R156 ;  /* 0x0000009c00787308 */ /* 0x000e220000000400 */
[C---:B-1----:R-:W-:Y:S01]  /*8f20*/  FMUL.FTZ R67, R64.reuse, R26 ;  /* 0x0000001a40437220 */ /* 0x042fe20000410000 */
[----:B---3--:R-:W-:Y:S01]  /*8f30*/  FMUL.FTZ R109, R64, R27 ;  /* 0x0000001b406d7220 */ /* 0x008fe20000410000 */
[----:B------:R-:W-:-:S05]  /*8f40*/  LEA R65, R110, UR25, 0x1 ;  /* 0x000000196e417c11 */ /* 0x000fca000f8e08ff */
[----:B------:R1:W3:Y:S01]  /*8f50*/  MUFU.COS R136, R156 ;  /* 0x0000009c00887308 */ /* 0x0002e20000000000 */
[-C--:B------:R-:W-:Y:S01]  /*8f60*/  LEA.HI.SX32 R114, R114, R5.reuse, 0x1b ;  /* 0x0000000572727211 */ /* 0x080fe200078fdaff */
[----:B------:R-:W-:Y:S01]  /*8f70*/  FMUL.RZ R158, R128, 0.15915493667125701904 ;  /* 0x3e22f983809e7820 */ /* 0x000fe2000040c000 */
[----:B------:R-:W-:Y:S01]  /*8f80*/  LEA.HI.SX32 R66, R66, R5, 0x1b ;  /* 0x0000000542427211 */ /* 0x000fe200078fdaff */
[----:B------:R-:W-:-:S04]  /*8f90*/  FMUL.FTZ R128, R30, UR47 ;  /* 0x0000002f1e807c20 */ /* 0x000fc80008410000 */
[----:B------:R4:W-:Y:S01]  /*8fa0*/  MUFU.EX2 R110, R67 ;  /* 0x00000043006e7308 */ /* 0x0009e20000000800 */
[----:B------:R-:W-:-:S03]  /*8fb0*/  LEA R114, R114, UR25, 0x1 ;  /* 0x0000001972727c11 */ /* 0x000fc6000f8e08ff */
[----:B------:R-:W5:Y:S01]  /*8fc0*/  MUFU.COS R137, R133 ;  /* 0x0000008500897308 */ /* 0x000f620000000000 */
[----:B-1----:R-:W-:Y:S01]  /*8fd0*/  FMUL.FTZ R156, R31, UR47 ;  /* 0x0000002f1f9c7c20 */ /* 0x002fe20008410000 */
[----:B------:R-:W-:Y:S01]  /*8fe0*/  LEA R66, R66, UR25, 0x1 ;  /* 0x0000001942427c11 */ /* 0x000fe2000f8e08ff */
[----:B------:R-:W-:-:S05]  /*8ff0*/  FMUL.RZ R159, R128, 0.15915493667125701904 ;  /* 0x3e22f983809f7820 */ /* 0x000fca000040c000 */
[----:B------:R-:W0:Y:S01]  /*9000*/  MUFU.EX2 R109, R109 ;  /* 0x0000006d006d7308 */ /* 0x000e220000000800 */
[----:B----4-:R-:W-:Y:S01]  /*9010*/  FMUL.FTZ R67, R64, R30 ;  /* 0x0000001e40437220 */ /* 0x010fe20000410000 */
[----:B------:R-:W-:Y:S01]  /*9020*/  FMUL.RZ R160, R156, 0.15915493667125701904 ;  /* 0x3e22f9839ca07820 */ /* 0x000fe2000040c000 */
[----:B--2---:R-:W-:Y:S01]  /*9030*/  STS.U16 [R114+0x700], R155 ;  /* 0x0007009b72007388 */ /* 0x004fe20000000400 */
[----:B------:R-:W-:Y:S01]  /*9040*/  MUFU.SIN R126, R129 ;  /* 0x00000081007e7308 */ /* 0x000fe20000000400 */
[----:B------:R-:W-:Y:S02]  /*9050*/  FMUL.FTZ R156, R32, UR47 ;  /* 0x0000002f209c7c20 */ /* 0x000fe40008410000 */
[----:B------:R1:W-:Y:S05]  /*9060*/  STS.U16 [R66+0x740], R123 ;  /* 0x0007407b42007388 */ /* 0x0003ea0000000400 */
[----:B------:R-:W-:Y:S01]  /*9070*/  MUFU.COS R127, R129 ;  /* 0x00000081007f7308 */ /* 0x000fe20000000000 */
[----:B------:R2:W-:Y:S01]  /*9080*/  STS.U16 [R65+0x780], R122 ;  /* 0x0007807a41007388 */ /* 0x0005e20000000400 */
[----:B-1----:R-:W-:-:S06]  /*9090*/  FMUL.FTZ R66, R64, R31 ;  /* 0x0000001f40427220 */ /* 0x002fcc0000410000 */
[----:B------:R-:W-:Y:S01]  /*90a0*/  MUFU.SIN R128, R159 ;  /* 0x0000009f00807308 */ /* 0x000fe20000000400 */
[----:B0-----:R-:W-:Y:S01]  /*90b0*/  FMUL.FTZ R120, R109, R120 ;  /* 0x000000786d787220 */ /* 0x001fe20000410000 */
[----:B--2---:R-:W-:-:S06]  /*90c0*/  FMUL.FTZ R122, R110, R121 ;  /* 0x000000796e7a7220 */ /* 0x004fcc0000410000 */
[----:B------:R-:W0:Y:S01]  /*90d0*/  MUFU.COS R129, R159 ;  /* 0x0000009f00817308 */ /* 0x000e220000000000 */
[----:B---3--:R-:W-:Y:S01]  /*90e0*/  FMUL.FTZ R121, R109, R136 ;  /* 0x000000886d797220 */ /* 0x008fe20000410000 */
[----:B------:R-:W-:Y:S01]  /*90f0*/  FMUL.RZ R156, R156, 0.15915493667125701904 ;  /* 0x3e22f9839c9c7820 */ /* 0x000fe2000040c000 */
[----:B------:R-:W-:-:S05]  /*9100*/  FMUL.FTZ R109, R64, R33 ;  /* 0x00000021406d7220 */ /* 0x000fca0000410000 */
[----:B------:R-:W-:Y:S01]  /*9110*/  MUFU.SIN R163, R160 ;  /* 0x000000a000a37308 */ /* 0x000fe20000000400 */
[----:B------:R-:W-:Y:S01]  /*9120*/  FMUL.FTZ R65, R64, R32 ;  /* 0x0000002040417220 */ /* 0x000fe20000410000 */
[----:B-----5:R-:W-:-:S06]  /*9130*/  FMUL.FTZ R123, R110, R137 ;  /* 0x000000896e7b7220 */ /* 0x020fcc0000410000 */
[----:B------:R-:W1:Y:S01]  /*9140*/  MUFU.COS R165, R160 ;  /* 0x000000a000a57308 */ /* 0x000e620000000000 */
[----:B------:R-:W-:-:S07]  /*9150*/  FMUL.FTZ R113, R64, R25 ;  /* 0x0000001940717220 */ /* 0x000fce0000410000 */
[----:B------:R-:W-:Y:S08]  /*9160*/  MUFU.SIN R186, R111 ;  /* 0x0000006f00ba7308 */ /* 0x000ff00000000400 */
[----:B------:R2:W-:Y:S08]  /*9170*/  MUFU.COS R188, R111 ;  /* 0x0000006f00bc7308 */ /* 0x0005f00000000000 */
[----:B------:R-:W0:Y:S01]  /*9180*/  MUFU.EX2 R67, R67 ;  /* 0x0000004300437308 */ /* 0x000e220000000800 */
[----:B--2---:R-:W-:-:S03]  /*9190*/  FMUL.FTZ R111, R64, R24 ;  /* 0x00000018406f7220 */ /* 0x004fc60000410000 */
[----:B------:R-:W1:Y:S04]  /*91a0*/  MUFU.EX2 R66, R66 ;  /* 0x0000004200427308 */ /* 0x000e680000000800 */
[----:B------:R-:W-:Y:S08]  /*91b0*/  MUFU.SIN R166, R156 ;  /* 0x0000009c00a67308 */ /* 0x000ff00000000400 */
[----:B------:R-:W2:Y:S08]  /*91c0*/  MUFU.COS R168, R156 ;  /* 0x0000009c00a87308 */ /* 0x000eb00000000000 */
[----:B------:R-:W3:Y:S04]  /*91d0*/  MUFU.EX2 R111, R111 ;  /* 0x0000006f006f7308 */ /* 0x000ee80000000800 */
[----:B------:R-:W4:Y:S04]  /*91e0*/  MUFU.EX2 R110, R109 ;  /* 0x0000006d006e7308 */ /* 0x000f280000000800 */
[----:B------:R-:W-:Y:S01]  /*91f0*/  MUFU.SIN R124, R131 ;  /* 0x00000083007c7308 */ /* 0x000fe20000000400 */
[----:B------:R-:W-:Y:S01]  /*9200*/  FMUL.FTZ R119, R28, UR47 ;  /* 0x0000002f1c777c20 */ /* 0x000fe20008410000 */
[----:B0-----:R-:W-:-:S06]  /*9210*/  FMUL.FTZ R129, R67, R129 ;  /* 0x0000008143817220 */ /* 0x001fcc0000410000 */
[----:B------:R-:W0:Y:S01]  /*9220*/  MUFU.COS R125, R131 ;  /* 0x00000083007d7308 */ /* 0x000e220000000000 */
[----:B------:R-:W-:Y:S01]  /*9230*/  FMUL.FTZ R128, R67, R128 ;  /* 0x0000008043807220 */ /* 0x000fe20000410000 */
[----:B------:R-:W-:-:S06]  /*9240*/  FMUL.FTZ R67, R64, R36 ;  /* 0x0000002440437220 */ /* 0x000fcc0000410000 */
[----:B------:R-:W2:Y:S04]  /*9250*/  MUFU.EX2 R65, R65 ;  /* 0x0000004100417308 */ /* 0x000ea80000000800 */
[----:B------:R-:W0:Y:S01]  /*9260*/  MUFU.EX2 R113, R113 ;  /* 0x0000007100717308 */ /* 0x000e220000000800 */
[C---:B-1----:R-:W-:Y:S01]  /*9270*/  FMUL.FTZ R165, R66.reuse, R165 ;  /* 0x000000a542a57220 */ /* 0x042fe20000410000 */
[----:B------:R-:W-:Y:S01]  /*9280*/  FMUL.FTZ R163, R66, R163 ;  /* 0x000000a342a37220 */ /* 0x000fe20000410000 */
[----:B------:R-:W-:Y:S01]  /*9290*/  FMUL.RZ R157, R119, 0.15915493667125701904 ;  /* 0x3e22f983779d7820 */ /* 0x000fe2000040c000 */
[----:B------:R-:W-:Y:S01]  /*92a0*/  FMUL.FTZ R66, R38, UR47 ;  /* 0x0000002f26427c20 */ /* 0x000fe20008410000 */
[----:B------:R-:W-:Y:S01]  /*92b0*/  FMUL.FTZ R114, R64, R28 ;  /* 0x0000001c40727220 */ /* 0x000fe20000410000 */
[C---:B---3--:R-:W-:Y:S01]  /*92c0*/  FMUL.FTZ R127, R111.reuse, R127 ;  /* 0x0000007f6f7f7220 */ /* 0x048fe20000410000 */
[----:B------:R-:W-:Y:S01]  /*92d0*/  FMUL.FTZ R126, R111, R126 ;  /* 0x0000007e6f7e7220 */ /* 0x000fe20000410000 */
[C---:B----4-:R-:W-:Y:S01]  /*92e0*/  FMUL.FTZ R177, R110.reuse, R177 ;  /* 0x000000b16eb17220 */ /* 0x050fe20000410000 */
[----:B------:R-:W-:Y:S01]  /*92f0*/  FMUL.FTZ R175, R110, R175 ;  /* 0x000000af6eaf7220 */ /* 0x000fe20000410000 */
[C---:B------:R-:W-:Y:S01]  /*9300*/  FMUL.FTZ R111, R64.reuse, R34 ;  /* 0x00000022406f7220 */ /* 0x040fe20000410000 */
[----:B------:R-:W1:Y:S01]  /*9310*/  MUFU.EX2 R67, R67 ;  /* 0x0000004300437308 */ /* 0x000e620000000800 */
[----:B------:R-:W-:Y:S01]  /*9320*/  FMUL.FTZ R110, R64, R37 ;  /* 0x00000025406e7220 */ /* 0x000fe20000410000 */
[----:B------:R-:W-:Y:S01]  /*9330*/  FMUL.RZ R146, R66, 0.15915493667125701904 ;  /* 0x3e22f98342927820 */ /* 0x000fe2000040c000 */
[----:B------:R-:W-:Y:S01]  /*9340*/  IADD3 R112, PT, PT, R5, 0x3e0, RZ ;  /* 0x000003e005707810 */ /* 0x000fe20007ffe0ff */
[----:B------:R-:W-:Y:S01]  /*9350*/  MUFU.SIN R134, R157 ;  /* 0x0000009d00867308 */ /* 0x000fe20000000400 */
[----:B------:R-:W-:Y:S01]  /*9360*/  FMUL.FTZ R66, R64, R23 ;  /* 0x0000001740427220 */ /* 0x000fe20000410000 */
[C---:B--2---:R-:W-:Y:S01]  /*9370*/  FMUL.FTZ R168, R65.reuse, R168 ;  /* 0x000000a841a87220 */ /* 0x044fe20000410000 */
[----:B------:R-:W-:Y:S01]  /*9380*/  FMUL.FTZ R166, R65, R166 ;  /* 0x000000a641a67220 */ /* 0x000fe20000410000 */
[----:B------:R-:W-:-:S04]  /*9390*/  SHF.L.U32 R65, R5, 0x5, RZ ;  /* 0x0000000505417819 */ /* 0x000fc800000006ff */
[----:B------:R-:W2:Y:S01]  /*93a0*/  MUFU.COS R119, R157 ;  /* 0x0000009d00777308 */ /* 0x000ea20000000000 */
[C---:B0-----:R-:W-:Y:S01]  /*93b0*/  FMUL.FTZ R125, R113.reuse, R125 ;  /* 0x0000007d717d7220 */ /* 0x041fe20000410000 */
[----:B------:R-:W-:Y:S01]  /*93c0*/  FMUL.FTZ R124, R113, R124 ;  /* 0x0000007c717c7220 */ /* 0x000fe20000410000 */
[----:B------:R-:W-:-:S05]  /*93d0*/  LEA.HI.SX32 R112, R112, R5, 0x1b ;  /* 0x0000000570707211 */ /* 0x000fca00078fdaff */
[----:B------:R-:W-:Y:S01]  /*93e0*/  MUFU.SIN R195, R115 ;  /* 0x0000007300c37308 */ /* 0x000fe20000000400 */
[----:B------:R-:W-:-:S07]  /*93f0*/  LEA.HI.SX32 R65, R65, R65, 0x1b ;  /* 0x0000004141417211 */ /* 0x000fce00078fdaff */
[----:B------:R0:W-:Y:S08]  /*9400*/  MUFU.COS R197, R115 ;  /* 0x0000007300c57308 */ /* 0x0001f00000000000 */
[----:B------:R-:W3:Y:S01]  /*9410*/  MUFU.SIN R131, R158 ;  /* 0x0000009e00837308 */ /* 0x000ee20000000400 */
[----:B0-----:R-:W-:Y:S01]  /*9420*/  FMUL.FTZ R115, R64, R29 ;  /* 0x0000001d40737220 */ /* 0x001fe20000410000 */
[----:B------:R-:W-:-:S06]  /*9430*/  LEA R112, R112, UR25, 0x1 ;  /* 0x0000001970707c11 */ /* 0x000fcc000f8e08ff */
[----:B------:R-:W2:Y:S04]  /*9440*/  MUFU.EX2 R114, R114 ;  /* 0x0000007200727308 */ /* 0x000ea80000000800 */
[----:B------:R-:W3:Y:S04]  /*9450*/  MUFU.EX2 R138, R115 ;  /* 0x00000073008a7308 */ /* 0x000ee80000000800 */
[----:B------:R-:W0:Y:S04]  /*9460*/  MUFU.EX2 R111, R111 ;  /* 0x0000006f006f7308 */ /* 0x000e280000000800 */
[----:B------:R-:W4:Y:S04]  /*9470*/  MUFU.EX2 R110, R110 ;  /* 0x0000006e006e7308 */ /* 0x000f280000000800 */
[----:B------:R5:W4:Y:S01]  /*9480*/  MUFU.EX2 R113, R66 ;  /* 0x0000004200717308 */ /* 0x000b220000000800 */
[----:B-1----:R-:W-:-:S03]  /*9490*/  FMUL.FTZ R188, R67, R188 ;  /* 0x000000bc43bc7220 */ /* 0x002fc60000410000 */
[----:B------:R-:W1:Y:S01]  /*94a0*/  MUFU.COS R133, R158 ;  /* 0x0000009e00857308 */ /* 0x000e620000000000 */
[----:B------:R-:W-:Y:S01]  /*94b0*/  FMUL.FTZ R186, R67, R186 ;  /* 0x000000ba43ba7220 */ /* 0x000fe20000410000 */
[----:B------:R3:W-:Y:S01]  /*94c0*/  STS.U16 [R112+0x7c0], R135 ;  /* 0x0007c08770007388 */ /* 0x0007e20000000400 */
[----:B-----5:R-:W-:Y:S01]  /*94d0*/  LEA R66, R65, UR25, 0x1 ;  /* 0x0000001941427c11 */ /* 0x020fe2000f8e08ff */
[----:B------:R-:W-:Y:S01]  /*94e0*/  FMUL.FTZ R67, R64, R38 ;  /* 0x0000002640437220 */ /* 0x000fe20000410000 */
[----:B------:R-:W-:-:S03]  /*94f0*/  NOP ;  /* 0x0000000000007918 */ /* 0x000fc60000000000 */
[----:B------:R-:W5:Y:S01]  /*9500*/  LDS.U16 R149, [R66+0x1e] ;  /* 0x00001e0042957984 */ /* 0x000f620000000400 */
[C---:B--2---:R-:W-:Y:S01]  /*9510*/  FMUL.FTZ R119, R114.reuse, R119 ;  /* 0x0000007772777220 */ /* 0x044fe20000410000 */
[----:B------:R-:W-:Y:S02]  /*9520*/  FMUL.FTZ R118, R114, R134 ;  /* 0x0000008672767220 */ /* 0x000fe40000410000 */
[----:B------:R-:W2:Y:S01]  /*9530*/  LDS.U16 R150, [R66+0x22] ;  /* 0x0000220042967984 */ /* 0x000ea20000000400 */
[----:B---3--:R-:W-:-:S03]  /*9540*/  FMUL.FTZ R112, R64, R35 ;  /* 0x0000002340707220 */ /* 0x008fc60000410000 */
[----:B------:R-:W3:Y:S01]  /*9550*/  LDS.U16 R147, [R66+0x26] ;  /* 0x0000260042937984 */ /* 0x000ee20000000400 */
[----:B------:R-:W-:-:S03]  /*9560*/  FMUL.FTZ R114, R138, R131 ;  /* 0x000000838a727220 */ /* 0x000fc60000410000 */
[----:B------:R-:W3:Y:S01]  /*9570*/  LDS.U16 R148, [R66+0x2a] ;  /* 0x00002a0042947984 */ /* 0x000ee20000000400 */
[----:B0-----:R-:W-:-:S03]  /*9580*/  FMUL.FTZ R180, R111, R180 ;  /* 0x000000b46fb47220 */ /* 0x001fc60000410000 */
[----:B------:R-:W0:Y:S01]  /*9590*/  LDS.U16 R145, [R66+0x2e] ;  /* 0x00002e0042917984 */ /* 0x000e220000000400 */
[----:B------:R-:W-:-:S03]  /*95a0*/  FMUL.FTZ R178, R111, R178 ;  /* 0x000000b26fb27220 */ /* 0x000fc60000410000 */
[----:B------:R-:W0:Y:S01]  /*95b0*/  LDS.U16 R144, [R66+0x32] ;  /* 0x0000320042907984 */ /* 0x000e220000000400 */
[----:B----4-:R-:W-:-:S03]  /*95c0*/  FMUL.FTZ R197, R110, R197 ;  /* 0x000000c56ec57220 */ /* 0x010fc60000410000 */
[----:B------:R-:W4:Y:S01]  /*95d0*/  LDS.U16 R209, [R66+0x36] ;  /* 0x0000360042d17984 */ /* 0x000f220000000400 */
[----:B------:R-:W-:-:S03]  /*95e0*/  FMUL.FTZ R195, R110, R195 ;  /* 0x000000c36ec37220 */ /* 0x000fc60000410000 */
[----:B------:R-:W4:Y:S01]  /*95f0*/  LDS.U16 R205, [R66+0x3a] ;  /* 0x00003a0042cd7984 */ /* 0x000f220000000400 */
[----:B------:R1:W-:Y:S03]  /*9600*/  MUFU.EX2 R203, R67 ;  /* 0x0000004300cb7308 */ /* 0x0003e60000000800 */
[----:B------:R-:W4:Y:S01]  /*9610*/  LDS.U16 R202, [R66+0x3e] ;  /* 0x00003e0042ca7984 */ /* 0x000f220000000400 */
[----:B------:R-:W-:-:S03]  /*9620*/  FMUL.FTZ R64, R113, R130 ;  /* 0x0000008271407220 */ /* 0x000fc60000410000 */
[----:B------:R-:W-:Y:S04]  /*9630*/  LDS.U16 R131, [R66+0x1c] ;  /* 0x00001c0042837984 */ /* 0x000fe80000000400 */
[----:B-1----:R-:W1:Y:S04]  /*9640*/  LDS.U16 R67, [R66+0x18] ;  /* 0x0000180042437984 */ /* 0x002e680000000400 */
        /* <DEDUP_REMOVED lines=8> */
[----:B------:R-:W-:Y:S01]  /*96d0*/  UIADD3 UR35, UPT, UPT, UR16, -0x1, URZ ;  /* 0xffffffff10237890 */ /* 0x000fe2000fffe0ff */
[----:B------:R-:W-:-:S02]  /*96e0*/  FMUL.FTZ R115, R138, R133 ;  /* 0x000000858a737220 */ /* 0x000fc40000410000 */
[----:B------:R-:W1:Y:S01]  /*96f0*/  LDS.U16 R156, [R66] ;  /* 0x00000000429c7984 */ /* 0x000e620000000400 */
[----:B------:R-:W-:-:S03]  /*9700*/  ULEA.HI UR36, UR35, UR35, URZ, 0x1 ;  /* 0x0000002323247291 */ /* 0x000fc6000f8f08ff */
[----:B------:R-:W1:Y:S01]  /*9710*/  LDS.U16 R138, [R66+0x2] ;  /* 0x00000200428a7984 */ /* 0x000e620000000400 */
[----:B------:R-:W5:Y:S03]  /*9720*/  MUFU.EX2 R112, R112 ;  /* 0x0000007000707308 */ /* 0x000f660000000800 */
        /* <DEDUP_REMOVED lines=11> */
[----:B------:R-:W-:Y:S01]  /*97e0*/  ULOP3.LUT UR36, UR36, 0xfffffe, URZ, 0xc0, !UPT ;  /* 0x00fffffe24247892 */ /* 0x000fe2000f8ec0ff */
[----:B------:R-:W-:Y:S03]  /*97f0*/  MUFU.SIN R140, R146 ;  /* 0x00000092008c7308 */ /* 0x000fe60000000400 */
[----:B------:R-:W-:-:S04]  /*9800*/  UIADD3 UR35, UPT, UPT, UR35, -UR36, URZ ;  /* 0x8000002423237290 */ /* 0x000fc8000fffe0ff */
[----:B------:R-:W-:Y:S01]  /*9810*/  ULEA UR35, UR35, UR8, 0x8 ;  /* 0x0000000823237291 */ /* 0x000fe2000f8e40ff */
[----:B------:R-:W4:Y:S01]  /*9820*/  MUFU.COS R146, R146 ;  /* 0x0000009200927308 */ /* 0x000f220000000000 */
[C---:B-----5:R-:W-:Y:S01]  /*9830*/  FMUL.FTZ R185, R112.reuse, R185 ;  /* 0x000000b970b97220 */ /* 0x060fe20000410000 */
[----:B------:R-:W-:Y:S01]  /*9840*/  FMUL.FTZ R183, R112, R183 ;  /* 0x000000b770b77220 */ /* 0x000fe20000410000 */
[C---:B------:R-:W-:Y:S02]  /*9850*/  ISETP.NE.AND P1, PT, R4.reuse, RZ, PT ;  /* 0x000000ff0400720c */ /* 0x040fe40003f25270 */
[----:B------:R-:W-:Y:S02]  /*9860*/  IADD3 R109, PT, PT, R4, 0x200, RZ ;  /* 0x00000200046d7810 */ /* 0x000fe40007ffe0ff */
[----:B------:R-:W-:Y:S02]  /*9870*/  MOV R112, UR35 ;  /* 0x0000002300707c02 */ /* 0x000fe40008000f00 */
[----:B------:R-:W-:-:S02]  /*9880*/  R2UR UR48, R116 ;  /* 0x00000000743072ca */ /* 0x000fc400000e0000 */
[----:B------:R-:W-:Y:S02]  /*9890*/  SEL R112, R112, R109, !P1 ;  /* 0x0000006d70707207 */ /* 0x000fe40004800000 */
[----:B------:R-:W-:Y:S01]  /*98a0*/  R2UR UR49, R117 ;  /* 0x00000000753172ca */ /* 0x000fe200000e0000 */
[----:B------:R-:W-:Y:S01]  /*98b0*/  FMUL.FTZ R65, R113, R132 ;  /* 0x0000008471417220 */ /* 0x000fe20000410000 */
[----:B------:R-:W-:Y:S01]  /*98c0*/  ISETP.NE.AND P2, PT, R4, 0x1f, PT ;  /* 0x0000001f0400780c */ /* 0x000fe20003f45270 */
[----:B------:R-:W-:Y:S01]  /*98d0*/  HADD2.F32 R149, -RZ, R149.H0_H0 ;  /* 0x20000095ff957230 */ /* 0x000fe20000004100 */
[----:B------:R-:W-:Y:S01]  /*98e0*/  LEA R112, R112, UR25, 0x3 ;  /* 0x0000001970707c11 */ /* 0x000fe2000f8e18ff */
[----:B--2---:R-:W-:Y:S02]  /*98f0*/  HADD2.F32 R150, -RZ, R150.H0_H0 ;  /* 0x20000096ff967230 */ /* 0x004fe40000004100 */
[----:B---3--:R-:W-:Y:S02]  /*9900*/  HADD2.F32 R147, -RZ, R147.H0_H0 ;  /* 0x20000093ff937230 */ /* 0x008fe40000004100 */
[----:B------:R-:W-:-:S02]  /*9910*/  HADD2.F32 R148, -RZ, R148.H0_H0 ;  /* 0x20000094ff947230 */ /* 0x000fc40000004100 */
[----:B0-----:R-:W-:Y:S02]  /*9920*/  HADD2.F32 R145, -RZ, R145.H0_H0 ;  /* 0x20000091ff917230 */ /* 0x001fe40000004100 */
[----:B------:R-:W-:Y:S02]  /*9930*/  HADD2.F32 R144, -RZ, R144.H0_H0 ;  /* 0x20000090ff907230 */ /* 0x000fe40000004100 */
[----:B----4-:R-:W-:Y:S02]  /*9940*/  HADD2.F32 R209, -RZ, R209.H0_H0 ;  /* 0x200000d1ffd17230 */ /* 0x010fe40000004100 */
[----:B------:R-:W-:Y:S02]  /*9950*/  HADD2.F32 R205, -RZ, R205.H0_H0 ;  /* 0x200000cdffcd7230 */ /* 0x000fe40000004100 */
[----:B------:R-:W-:Y:S02]  /*9960*/  HADD2.F32 R202, -RZ, R202.H0_H0 ;  /* 0x200000caffca7230 */ /* 0x000fe40000004100 */
[C---:B------:R-:W-:Y:S01]  /*9970*/  FMUL.FTZ R201, R203.reuse, R146 ;  /* 0x00000092cbc97220 */ /* 0x040fe20000410000 */
[----:B------:R-:W-:Y:S01]  /*9980*/  FMUL.FTZ R203, R203, R140 ;  /* 0x0000008ccbcb7220 */ /* 0x000fe20000410000 */
[----:B------:R0:W-:Y:S01]  /*9990*/  STS.64 [R112+0x1d10], R64 ;  /* 0x001d104070007388 */ /* 0x0001e20000000a00 */
[----:B-1----:R-:W-:-:S02]  /*99a0*/  HADD2.F32 R132, -RZ, R67.H0_H0 ;  /* 0x20000043ff847230 */ /* 0x002fc40000004100 */
        /* <DEDUP_REMOVED lines=62> */
.L_x_12938:
[----:B------:R-:W-:-:S05]  /*9d90*/  LEA R4, R4, UR25, 0x3 ;  /* 0x0000001904047c11 */ /* 0x000fca000f8e18ff */
[----:B------:R0:W1:Y:S02]  /*9da0*/  LDS.64 R110, [R4+0x2d18] ;  /* 0x002d1800046e7984 */ /* 0x0000640000000a00 */
.L_x_12939:
[----:B------:R-:W-:Y:S05]  /*9db0*/  BSYNC.RECONVERGENT B0 ;  /* 0x0000000000007941 */ /* 0x000fea0003800200 */
.L_x_12937:
[-C--:B------:R-:W-:Y:S01]  /*9dc0*/  FMUL.FTZ R67, R65, R126.reuse ;  /* 0x0000007e41437220 */ /* 0x080fe20000410000 */
[-C--:B0-----:R-:W-:Y:S01]  /*9dd0*/  FMUL.FTZ R4, R64, R126.reuse ;  /* 0x0000007e40047220 */ /* 0x081fe20000410000 */
[----:B------:R-:W-:Y:S01]  /*9de0*/  FMUL.FTZ R161, R40, R23 ;  /* 0x0000001728a17220 */ /* 0x000fe20000410000 */
[----:B------:R-:W-:Y:S01]  /*9df0*/  FMUL.FTZ R112, RZ, R126 ;  /* 0x0000007eff707220 */ /* 0x000fe20000410000 */
[----:B-12---:R-:W-:Y:S01]  /*9e00*/  FMUL.FTZ R146, R203, R111 ;  /* 0x0000006fcb927220 */ /* 0x006fe20000410000 */
[-C--:B------:R-:W-:Y:S01]  /*9e10*/  FFMA.FTZ R66, R65, R127.reuse, R4 ;  /* 0x0000007f41427223 */ /* 0x080fe20000010004 */
[----:B------:R-:W-:Y:S01]  /*9e20*/  FFMA.FTZ R67, R64, R127, -R67 ;  /* 0x0000007f40437223 */ /* 0x000fe20000010843 */
[-C--:B------:R-:W-:Y:S01]  /*9e30*/  FFMA.FTZ R112, R127, R161.reuse, -R112 ;  /* 0x000000a17f707223 */ /* 0x080fe20000010870 */
[----:B------:R-:W-:Y:S01]  /*9e40*/  FMUL.FTZ R4, R126, R161 ;  /* 0x000000a17e047220 */ /* 0x000fe20000410000 */
[----:B------:R-:W-:Y:S01]  /*9e50*/  FFMA.FTZ R158, R201, R110, -R146 ;  /* 0x0000006ec99e7223 */ /* 0x000fe20000010892 */
[C---:B------:R-:W-:Y:S01]  /*9e60*/  FMUL.FTZ R146, R124.reuse, R67 ;  /* 0x000000437c927220 */ /* 0x040fe20000410000 */
[----:B------:R-:W-:Y:S01]  /*9e70*/  FFMA.FTZ R112, R41, R24, R112 ;  /* 0x0000001829707223 */ /* 0x000fe20000010070 */
[----:B------:R-:W-:Y:S01]  /*9e80*/  FFMA.FTZ R4, RZ, R127, R4 ;  /* 0x0000007fff047223 */ /* 0x000fe20000010004 */
[CC--:B------:R-:W-:Y:S01]  /*9e90*/  FMUL.FTZ R140, R124.reuse, R66.reuse ;  /* 0x000000427c8c7220 */ /* 0x0c0fe20000410000 */
[----:B------:R-:W-:Y:S01]  /*9ea0*/  FFMA.FTZ R146, R125, R66, R146 ;  /* 0x000000427d927223 */ /* 0x000fe20000010092 */
[----:B------:R-:W-:Y:S01]  /*9eb0*/  FMUL.FTZ R66, R124, R112 ;  /* 0x000000707c427220 */ /* 0x000fe20000410000 */
[----:B------:R-:W-:Y:S01]  /*9ec0*/  FADD.FTZ R4, RZ, R4 ;  /* 0x00000004ff047221 */ /* 0x000fe20000010000 */
[----:B------:R-:W-:Y:S01]  /*9ed0*/  FMUL.FTZ R162, R201, R111 ;  /* 0x0000006fc9a27220 */ /* 0x000fe20000410000 */
[C---:B------:R-:W-:Y:S01]  /*9ee0*/  FFMA.FTZ R140, R125.reuse, R67, -R140 ;  /* 0x000000437d8c7223 */ /* 0x040fe2000001088c */
[----:B------:R-:W-:Y:S01]  /*9ef0*/  FMUL.FTZ R113, R202, UR49 ;  /* 0x00000031ca717c20 */ /* 0x000fe20008410000 */
[-C--:B------:R-:W-:Y:S01]  /*9f00*/  FMUL.FTZ R67, R124, R4.reuse ;  /* 0x000000047c437220 */ /* 0x080fe20000410000 */
[----:B------:R-:W-:Y:S01]  /*9f10*/  FFMA.FTZ R66, R125, R4, R66 ;  /* 0x000000047d427223 */ /* 0x000fe20000010042 */
[----:B------:R-:W-:Y:S01]  /*9f20*/  FFMA.FTZ R162, -R203, R110, -R162 ;  /* 0x0000006ecba27223 */ /* 0x000fe200000109a2 */
[C---:B------:R-:W-:Y:S01]  /*9f30*/  FMUL.FTZ R4, R122.reuse, R146 ;  /* 0x000000927a047220 */ /* 0x040fe20000410000 */
[----:B------:R-:W-:Y:S01]  /*9f40*/  FFMA.FTZ R67, R125, R112, -R67 ;  /* 0x000000707d437223 */ /* 0x000fe20000010843 */
[----:B------:R-:W-:Y:S01]  /*9f50*/  FADD.FTZ R66, RZ, R66 ;  /* 0x00000042ff427221 */ /* 0x000fe20000010000 */
[----:B------:R-:W-:Y:S01]  /*9f60*/  FMUL.FTZ R164, R195, R162 ;  /* 0x000000a2c3a47220 */ /* 0x000fe20000410000 */
[-C--:B------:R-:W-:Y:S01]  /*9f70*/  FFMA.FTZ R4, R123, R140.reuse, -R4 ;  /* 0x0000008c7b047223 */ /* 0x080fe20000010804 */
[----:B------:R-:W-:Y:S01]  /*9f80*/  FMUL.FTZ R140, R122, R140 ;  /* 0x0000008c7a8c7220 */ /* 0x000fe20000410000 */
[----:B------:R-:W-:Y:S01]  /*9f90*/  FFMA.FTZ R67, R46, R25, R67 ;  /* 0x000000192e437223 */ /* 0x000fe20000010043 */
[----:B------:R-:W-:Y:S01]  /*9fa0*/  FMUL.FTZ R112, R122, R66 ;  /* 0x000000427a707220 */ /* 0x000fe20000410000 */
[-C--:B------:R-:W-:Y:S01]  /*9fb0*/  FFMA.FTZ R139, R197, R158.reuse, R164 ;  /* 0x0000009ec58b7223 */ /* 0x080fe200000100a4 */
[----:B------:R-:W-:Y:S01]  /*9fc0*/  FMUL.FTZ R158, R195, R158 ;  /* 0x0000009ec39e7220 */ /* 0x000fe20000410000 */
[C---:B------:R-:W-:Y:S01]  /*9fd0*/  FFMA.FTZ R140, R123.reuse, R146, R140 ;  /* 0x000000927b8c7223 */ /* 0x040fe2000001008c */
[----:B------:R-:W-:Y:S01]  /*9fe0*/  FFMA.FTZ R206, R200, UR48, -R113 ;  /* 0x00000030c8ce7c23 */ /* 0x000fe20008010871 */
[----:B------:R-:W-:Y:S01]  /*9ff0*/  ISETP.NE.AND P2, PT, R108, RZ, PT ;  /* 0x000000ff6c00720c */ /* 0x000fe20003f45270 */
[-C--:B------:R-:W-:Y:S01]  /*a000*/  FFMA.FTZ R112, R123, R67.reuse, -R112 ;  /* 0x000000437b707223 */ /* 0x080fe20000010870 */
[----:B------:R-:W-:Y:S01]  /*a010*/  FMUL.FTZ R146, R122, R67 ;  /* 0x000000437a927220 */ /* 0x000fe20000410000 */
[----:B------:R-:W-:Y:S01]  /*a020*/  FFMA.FTZ R141, R197, R162, -R158 ;  /* 0x000000a2c58d7223 */ /* 0x000fe2000001089e */
[----:B------:R-:W-:Y:S01]  /*a030*/  FMUL.FTZ R162, R203, R204 ;  /* 0x000000cccba27220 */ /* 0x000fe20000410000 */
[----:B------:R-:W-:Y:S01]  /*a040*/  FMUL.FTZ R158, R107, R206 ;  /* 0x000000ce6b9e7220 */ /* 0x000fe20000410000 */
[----:B------:R-:W-:Y:S01]  /*a050*/  FFMA.FTZ R146, R123, R66, R146 ;  /* 0x000000427b927223 */ /* 0x000fe20000010092 */
[----:B------:R-:W-:Y:S01]  /*a060*/  FFMA.FTZ R112, R47, R26, R112 ;  /* 0x0000001a2f707223 */ /* 0x000fe20000010070 */
[----:B------:R-:W-:Y:S01]  /*a070*/  FMUL.FTZ R113, R186, R141 ;  /* 0x0000008dba717220 */ /* 0x000fe20000410000 */
[-C--:B------:R-:W-:Y:S01]  /*a080*/  FFMA.FTZ R67, R201, R158.reuse, R162 ;  /* 0x0000009ec9437223 */ /* 0x080fe200000100a2 */
[----:B------:R-:W-:Y:S01]  /*a090*/  FMUL.FTZ R158, R203, R158 ;  /* 0x0000009ecb9e7220 */ /* 0x000fe20000410000 */
[----:B------:R-:W-:Y:S01]  /*a0a0*/  FADD.FTZ R146, RZ, R146 ;  /* 0x00000092ff927221 */ /* 0x000fe20000010000 */
[----:B------:R-:W-:Y:S01]  /*a0b0*/  FMUL.FTZ R66, R120, R112 ;  /* 0x0000007078427220 */ /* 0x000fe20000410000 */
[----:B------:R-:W-:Y:S01]  /*a0c0*/  FMUL.FTZ R164, R205, UR49 ;  /* 0x00000031cda47c20 */ /* 0x000fe20008410000 */
[-C--:B------:R-:W-:Y:S01]  /*a0d0*/  FFMA.FTZ R170, R188, R139.reuse, R113 ;  /* 0x0000008bbcaa7223 */ /* 0x080fe20000010071 */
[----:B------:R-:W-:Y:S01]  /*a0e0*/  FFMA.FTZ R113, R201, R204, -R158 ;  /* 0x000000ccc9717223 */ /* 0x000fe2000001089e */
[-C--:B------:R-:W-:Y:S01]  /*a0f0*/  FFMA.FTZ R66, R121, R146.reuse, R66 ;  /* 0x0000009279427223 */ /* 0x080fe20000010042 */
[----:B------:R-:W-:Y:S01]  /*a100*/  FMUL.FTZ R146, R120, R146 ;  /* 0x0000009278927220 */ /* 0x000fe20000410000 */
[----:B------:R-:W-:Y:S01]  /*a110*/  VOTEU.ANY UP0, P2 ;  /* 0x0000000000ff7886 */ /* 0x000fe20001000100 */
[----:B------:R-:W-:Y:S01]  /*a120*/  FFMA.FTZ R199, R207, UR48, -R164 ;  /* 0x00000030cfc77c23 */ /* 0x000fe200080108a4 */
[----:B------:R-:W-:Y:S01]  /*a130*/  FADD.FTZ R162, R198, R113 ;  /* 0x00000071c6a27221 */ /* 0x000fe20000010000 */
[C---:B------:R-:W-:Y:S01]  /*a140*/  FFMA.FTZ R113, R121.reuse, R112, -R146 ;  /* 0x0000007079717223 */ /* 0x040fe20000010892 */
[----:B------:R-:W-:Y:S01]  /*a150*/  FMUL.FTZ R139, R186, R139 ;  /* 0x0000008bba8b7220 */ /* 0x000fe20000410000 */
[----:B------:R-:W-:Y:S01]  /*a160*/  FFMA.FTZ R158, R106, R199, R67 ;  /* 0x000000c76a9e7223 */ /* 0x000fe20000010043 */
[----:B------:R-:W0:Y:S01]  /*a170*/  @UP0 LDCU UR36, c[0x0][0x38c] ;  /* 0x00007180ff2407ac */ /* 0x000e220008000800 */
[----:B------:R-:W-:Y:S01]  /*a180*/  FMUL.FTZ R67, R120, R140 ;  /* 0x0000008c78437220 */ /* 0x000fe20000410000 */
[----:B------:R-:W-:Y:S01]  /*a190*/  FADD.FTZ R66, RZ, R66 ;  /* 0x00000042ff427221 */ /* 0x000fe20000010000 */
[----:B------:R-:W-:Y:S01]  /*a1a0*/  FFMA.FTZ R113, R52, R27, R113 ;  /* 0x0000001b34717223 */ /* 0x000fe20000010071 */
[----:B------:R-:W-:Y:S01]  /*a1b0*/  FFMA.FTZ R174, R188, R141, -R139 ;  /* 0x0000008dbcae7223 */ /* 0x000fe2000001088b */
[-C--:B------:R-:W-:Y:S01]  /*a1c0*/  FFMA.FTZ R67, R121, R4.reuse, -R67 ;  /* 0x0000000479437223 */ /* 0x080fe20000010843 */
[----:B------:R-:W-:Y:S01]  /*a1d0*/  FMUL.FTZ R4, R120, R4 ;  /* 0x0000000478047220 */ /* 0x000fe20000410000 */
[C---:B------:R-:W-:Y:S01]  /*a1e0*/  FMUL.FTZ R112, R118.reuse, R66 ;  /* 0x0000004276707220 */ /* 0x040fe20000410000 */
[CC--:B------:R-:W-:Y:S01]  /*a1f0*/  FMUL.FTZ R141, R118.reuse, R113.reuse ;  /* 0x00000071768d7220 */ /* 0x0c0fe20000410000 */
[----:B------:R-:W-:Y:S01]  /*a200*/  FMUL.FTZ R143, R183, R170 ;  /* 0x000000aab78f7220 */ /* 0x000fe20000410000 */
[----:B------:R-:W-:Y:S01]  /*a210*/  FFMA.FTZ R4, R121, R140, R4 ;  /* 0x0000008c79047223 */ /* 0x000fe20000010004 */
[C---:B------:R-:W-:Y:S01]  /*a220*/  FFMA.FTZ R112, R119.reuse, R113, -R112 ;  /* 0x0000007177707223 */ /* 0x040fe20000010870 */
[----:B------:R-:W-:Y:S01]  /*a230*/  FFMA.FTZ R113, R119, R66, R141 ;  /* 0x0000004277717223 */ /* 0x000fe2000001008d */
[-C--:B------:R-:W-:Y:S01]  /*a240*/  FMUL.FTZ R140, R183, R174.reuse ;  /* 0x000000aeb78c7220 */ /* 0x080fe20000410000 */
[C---:B------:R-:W-:Y:S01]  /*a250*/  FFMA.FTZ R141, R185.reuse, R174, -R143 ;  /* 0x000000aeb98d7223 */ /* 0x040fe2000001088f */
[C---:B------:R-:W-:Y:S01]  /*a260*/  FMUL.FTZ R66, R118.reuse, R4 ;  /* 0x0000000476427220 */ /* 0x040fe20000410000 */
[----:B------:R-:W-:Y:S01]  /*a270*/  @UP0 UIADD3 UR35, UPT, UPT, UR16, -0x2, URZ ;  /* 0xfffffffe10230890 */ /* 0x000fe2000fffe0ff */
[----:B------:R-:W-:Y:S01]  /*a280*/  FADD.FTZ R143, RZ, R113 ;  /* 0x00000071ff8f7221 */ /* 0x000fe20000010000 */
[----:B------:R-:W-:Y:S01]  /*a290*/  FFMA.FTZ R139, R185, R170, R140 ;  /* 0x000000aab98b7223 */ /* 0x000fe2000001008c */
[----:B------:R-:W-:Y:S01]  /*a2a0*/  FFMA.FTZ R112, R53, R28, R112 ;  /* 0x0000001c35707223 */ /* 0x000fe20000010070 */
[-C--:B------:R-:W-:Y:S01]  /*a2b0*/  FMUL.FTZ R113, R118, R67.reuse ;  /* 0x0000004376717220 */ /* 0x080fe20000410000 */
[C---:B------:R-:W-:Y:S01]  /*a2c0*/  FFMA.FTZ R140, R119.reuse, R67, -R66 ;  /* 0x00000043778c7223 */ /* 0x040fe20000010842 */
[----:B0-----:R-:W-:Y:S01]  /*a2d0*/  @UP0 UIMAD UR35, UR35, UR36, UR8 ;  /* 0x00000024232302a4 */ /* 0x001fe2000f8e0208 */
[CC--:B------:R-:W-:Y:S01]  /*a2e0*/  FMUL.FTZ R67, R114.reuse, R143.reuse ;  /* 0x0000008f72437220 */ /* 0x0c0fe20000410000 */
[----:B------:R-:W-:Y:S01]  /*a2f0*/  FMUL.FTZ R146, R114, R112 ;  /* 0x0000007072927220 */ /* 0x000fe20000410000 */
[----:B------:R-:W-:Y:S01]  /*a300*/  FFMA.FTZ R4, R119, R4, R113 ;  /* 0x0000000477047223 */ /* 0x000fe20000010071 */
[----:B------:R-:W-:Y:S01]  /*a310*/  @UP0 UIMAD.WIDE UR36, UR35, 0x10, UR4 ;  /* 0x00000010232408a5 */ /* 0x000fe2000f8e0204 */
[----:B------:R-:W-:Y:S01]  /*a320*/  FMUL.FTZ R164, R195, R158 ;  /* 0x0000009ec3a47220 */ /* 0x000fe20000410000 */
[C---:B------:R-:W-:Y:S01]  /*a330*/  FFMA.FTZ R113, R115.reuse, R112, -R67 ;  /* 0x0000007073717223 */ /* 0x040fe20000010843 */
[----:B------:R-:W-:Y:S01]  /*a340*/  FFMA.FTZ R146, R115, R143, R146 ;  /* 0x0000008f73927223 */ /* 0x000fe20000010092 */
[----:B------:R-:W-:Y:S01]  /*a350*/  CS2R R66, SRZ ;  /* 0x0000000000427805 */ /* 0x000fe2000001ff00 */
[-C--:B------:R-:W-:Y:S01]  /*a360*/  FFMA.FTZ R157, R197, R162.reuse, -R164 ;  /* 0x000000a2c59d7223 */ /* 0x080fe200000108a4 */
[----:B------:R-:W-:Y:S01]  /*a370*/  FFMA.FTZ R143, R58, R29, R113 ;  /* 0x0000001d3a8f7223 */ /* 0x000fe20000010071 */
[----:B------:R-:W-:Y:S01]  /*a380*/  MOV R112, UR36 ;  /* 0x0000002400707c02 */ /* 0x000fe20008000f00 */
[----:B------:R-:W-:Y:S01]  /*a390*/  FMUL.FTZ R162, R195, R162 ;  /* 0x000000a2c3a27220 */ /* 0x000fe20000410000 */
[----:B------:R-:W-:Y:S01]  /*a3a0*/  MOV R113, UR37 ;  /* 0x0000002500717c02 */ /* 0x000fe20008000f00 */
[----:B------:R-:W-:Y:S01]  /*a3b0*/  FMUL.FTZ R196, R209, UR49 ;  /* 0x00000031d1c47c20 */ /* 0x000fe20008410000 */
[----:B------:R-:W-:Y:S01]  /*a3c0*/  FADD.FTZ R167, R194, R157 ;  /* 0x0000009dc2a77221 */ /* 0x000fe20000010000 */
[----:B------:R-:W-:Y:S01]  /*a3d0*/  FADD.FTZ R157, RZ, R146 ;  /* 0x00000092ff9d7221 */ /* 0x000fe20000010000 */
[----:B------:R-:W-:Y:S01]  /*a3e0*/  FFMA.FTZ R162, R197, R158, R162 ;  /* 0x0000009ec5a27223 */ /* 0x000fe200000100a2 */
[----:B------:R0:W2:Y:S01]  /*a3f0*/  @P2 LDG.E.64 R66, desc[UR32][R112.64+0x8] ;  /* 0x0000082070422981 */ /* 0x0000a2000c1e1b00 */
[----:B------:R-:W-:Y:S01]  /*a400*/  FFMA.FTZ R196, R211, UR48, -R196 ;  /* 0x00000030d3c47c23 */ /* 0x000fe200080108c4 */
[----:B------:R-:W-:Y:S01]  /*a410*/  FMUL.FTZ R146, R128, R157 ;  /* 0x0000009d80927220 */ /* 0x000fe20000410000 */
[----:B------:R-:W-:-:S02]  /*a420*/  FMUL.FTZ R169, R186, R167 ;  /* 0x000000a7baa97220 */ /* 0x000fc40000410000 */
[----:B------:R-:W-:Y:S01]  /*a430*/  FFMA.FTZ R159, R105, R196, R162 ;  /* 0x000000c4699f7223 */ /* 0x000fe200000100a2 */
[-C--:B------:R-:W-:Y:S01]  /*a440*/  FFMA.FTZ R158, R129, R143.reuse, -R146 ;  /* 0x0000008f819e7223 */ /* 0x080fe20000010892 */
[----:B------:R-:W-:Y:S01]  /*a450*/  FMUL.FTZ R162, R128, R143 ;  /* 0x0000008f80a27220 */ /* 0x000fe20000410000 */
[----:B------:R-:W-:Y:S01]  /*a460*/  FMUL.FTZ R146, R114, R140 ;  /* 0x0000008c72927220 */ /* 0x000fe20000410000 */
[----:B------:R-:W-:Y:S01]  /*a470*/  FMUL.FTZ R193, R144, UR49 ;  /* 0x0000003190c17c20 */ /* 0x000fe20008410000 */
[----:B------:R-:W-:Y:S01]  /*a480*/  FFMA.FTZ R158, R59, R30, R158 ;  /* 0x0000001e3b9e7223 */ /* 0x000fe2000001009e */
[----:B------:R-:W-:Y:S01]  /*a490*/  FFMA.FTZ R162, R129, R157, R162 ;  /* 0x0000009d81a27223 */ /* 0x000fe200000100a2 */
[----:B------:R-:W-:Y:S01]  /*a4a0*/  FFMA.FTZ R146, R115, R4, R146 ;  /* 0x0000000473927223 */ /* 0x000fe20000010092 */
[-C--:B------:R-:W-:Y:S01]  /*a4b0*/  FFMA.FTZ R169, R188, R159.reuse, R169 ;  /* 0x0000009fbca97223 */ /* 0x080fe200000100a9 */
[----:B------:R-:W-:Y:S01]  /*a4c0*/  FMUL.FTZ R164, R163, R158 ;  /* 0x0000009ea3a47220 */ /* 0x000fe20000410000 */
[----:B------:R-:W-:Y:S01]  /*a4d0*/  FADD.FTZ R162, RZ, R162 ;  /* 0x000000a2ffa27221 */ /* 0x000fe20000010000 */
[----:B------:R-:W-:Y:S01]  /*a4e0*/  FMUL.FTZ R4, R114, R4 ;  /* 0x0000000472047220 */ /* 0x000fe20000410000 */
[----:B------:R-:W-:Y:S01]  /*a4f0*/  FMUL.FTZ R159, R186, R159 ;  /* 0x0000009fba9f7220 */ /* 0x000fe20000410000 */
[----:B------:R-:W-:Y:S01]  /*a500*/  FFMA.FTZ R193, R142, UR48, -R193 ;  /* 0x000000308ec17c23 */ /* 0x000fe200080108c1 */
[-C--:B------:R-:W-:Y:S01]  /*a510*/  FFMA.FTZ R164, R165, R162.reuse, R164 ;  /* 0x000000a2a5a47223 */ /* 0x080fe200000100a4 */
[----:B------:R-:W-:Y:S01]  /*a520*/  FMUL.FTZ R162, R163, R162 ;  /* 0x000000a2a3a27220 */ /* 0x000fe20000410000 */
[----:B------:R-:W-:Y:S01]  /*a530*/  FFMA.FTZ R4, R115, R140, -R4 ;  /* 0x0000008c73047223 */ /* 0x000fe20000010804 */
[----:B0-----:R-:W-:Y:S01]  /*a540*/  FMUL.FTZ R112, R128, R146 ;  /* 0x0000009280707220 */ /* 0x001fe20000410000 */
[----:B------:R-:W-:Y:S01]  /*a550*/  FFMA.FTZ R159, R188, R167, -R159 ;  /* 0x000000a7bc9f7223 */ /* 0x000fe2000001089f */
        /* <DEDUP_REMOVED lines=10> */
[C---:B------:R-:W-:Y:S01]  /*a600*/  FMUL.FTZ R157, R166.reuse, R113 ;  /* 0x00000071a69d7220 */ /* 0x040fe20000410000 */
[----:B------:R-:W-:Y:S01]  /*a610*/  FMUL.FTZ R158, R183, R140 ;  /* 0x0000008cb79e7220 */ /* 0x000fe20000410000 */
[-C--:B------:R-:W-:Y:S01]  /*a620*/  FMUL.FTZ R146, R166, R143.reuse ;  /* 0x0000008fa6927220 */ /* 0x080fe20000410000 */
[----:B------:R-:W-:Y:S01]  /*a630*/  FMUL.FTZ R140, R163, R4 ;  /* 0x00000004a38c7220 */ /* 0x000fe20000410000 */
[----:B------:R-:W-:-:S02]  /*a640*/  FFMA.FTZ R143, R168, R143, R157 ;  /* 0x0000008fa88f7223 */ /* 0x000fc4000001009d */
[----:B------:R-:W-:Y:S01]  /*a650*/  FFMA.FTZ R146, R168, R113, -R146 ;  /* 0x00000071a8927223 */ /* 0x000fe20000010892 */
[-C--:B------:R-:W-:Y:S01]  /*a660*/  FFMA.FTZ R157, R165, R112.reuse, -R140 ;  /* 0x00000070a59d7223 */ /* 0x080fe2000001088c */
[----:B------:R-:W-:Y:S01]  /*a670*/  FMUL.FTZ R112, R163, R112 ;  /* 0x00000070a3707220 */ /* 0x000fe20000410000 */
[----:B------:R-:W-:Y:S01]  /*a680*/  FADD.FTZ R140, RZ, R143 ;  /* 0x0000008fff8c7221 */ /* 0x000fe20000010000 */
[----:B------:R-:W-:Y:S01]  /*a690*/  FMUL.FTZ R192, R145, UR49 ;  /* 0x0000003191c07c20 */ /* 0x000fe20008410000 */
[----:B------:R-:W-:Y:S01]  /*a6a0*/  FFMA.FTZ R146, R63, R32, R146 ;  /* 0x000000203f927223 */ /* 0x000fe20000010092 */
[----:B------:R-:W-:Y:S01]  /*a6b0*/  FFMA.FTZ R159, R165, R4, R112 ;  /* 0x00000004a59f7223 */ /* 0x000fe20000010070 */
[----:B------:R-:W-:Y:S01]  /*a6c0*/  FMUL.FTZ R4, R175, R140 ;  /* 0x0000008caf047220 */ /* 0x000fe20000410000 */
[----:B------:R-:W-:Y:S01]  /*a6d0*/  FFMA.FTZ R158, R185, R170, R158 ;  /* 0x000000aab99e7223 */ /* 0x000fe2000001009e */
[----:B------:R-:W-:Y:S01]  /*a6e0*/  FFMA.FTZ R192, R213, UR48, -R192 ;  /* 0x00000030d5c07c23 */ /* 0x000fe200080108c0 */
[-C--:B------:R-:W-:Y:S01]  /*a6f0*/  FMUL.FTZ R143, R175, R146.reuse ;  /* 0x00000092af8f7220 */ /* 0x080fe20000410000 */
[----:B------:R-:W-:Y:S01]  /*a700*/  FFMA.FTZ R113, R177, R146, -R4 ;  /* 0x00000092b1717223 */ /* 0x000fe20000010804 */
[----:B------:R-:W-:Y:S01]  /*a710*/  FADD.FTZ R179, R189, R162 ;  /* 0x000000a2bdb37221 */ /* 0x000fe20000010000 */
[----:B------:R-:W-:Y:S01]  /*a720*/  FFMA.FTZ R167, R103, R192, R158 ;  /* 0x000000c067a77223 */ /* 0x000fe2000001009e */
[----:B------:R-:W-:Y:S01]  /*a730*/  FFMA.FTZ R143, R177, R140, R143 ;  /* 0x0000008cb18f7223 */ /* 0x000fe2000001008f */
[----:B------:R-:W-:Y:S01]  /*a740*/  FFMA.FTZ R169, R72, R33, R113 ;  /* 0x0000002148a97223 */ /* 0x000fe20000010071 */
[C---:B------:R-:W-:Y:S01]  /*a750*/  FMUL.FTZ R187, R178.reuse, R179 ;  /* 0x000000b3b2bb7220 */ /* 0x040fe20000410000 */
[C---:B------:R-:W-:Y:S01]  /*a760*/  FMUL.FTZ R112, R178.reuse, R167 ;  /* 0x000000a7b2707220 */ /* 0x040fe20000410000 */
[----:B------:R-:W-:Y:S01]  /*a770*/  FADD.FTZ R173, RZ, R143 ;  /* 0x0000008fffad7221 */ /* 0x000fe20000010000 */
[----:B------:R-:W-:Y:S01]  /*a780*/  FMUL.FTZ R4, R178, R169 ;  /* 0x000000a9b2047220 */ /* 0x000fe20000410000 */
[C---:B------:R-:W-:Y:S01]  /*a790*/  FFMA.FTZ R113, R180.reuse, R167, R187 ;  /* 0x000000a7b4717223 */ /* 0x040fe200000100bb */
[----:B------:R-:W-:Y:S01]  /*a7a0*/  FFMA.FTZ R143, R180, R179, -R112 ;  /* 0x000000b3b48f7223 */ /* 0x000fe20000010870 */
        /* <DEDUP_REMOVED lines=48> */
[----:B------:R-:W-:-:S02]  /*aab0*/  FMUL.FTZ R159, R203, R162 ;  /* 0x000000a2cb9f7220 */ /* 0x000fc40000410000 */
[----:B------:R-:W-:Y:S01]  /*aac0*/  FFMA.FTZ R4, R201, R162, R4 ;  /* 0x000000a2c9047223 */ /* 0x000fe20000010004 */
[----:B------:R-:W-:Y:S01]  /*aad0*/  FMUL.FTZ R157, R203, R158 ;  /* 0x0000009ecb9d7220 */ /* 0x000fe20000410000 */
[C---:B------:R-:W-:Y:S02]  /*aae0*/  FFMA.FTZ R146, R201.reuse, R146, -R159 ;  /* 0x00000092c9927223 */ /* 0x040fe4000001089f */
[----:B------:R-:W-:Y:S01]  /*aaf0*/  FADD.FTZ R4, RZ, R4 ;  /* 0x00000004ff047221 */ /* 0x000fe20000010000 */
[-C--:B------:R-:W-:Y:S01]  /*ab00*/  FFMA.FTZ R112, R201, R140.reuse, -R157 ;  /* 0x0000008cc9707223 */ /* 0x080fe2000001089d */
[----:B------:R-:W-:Y:S01]  /*ab10*/  FMUL.FTZ R140, R203, R140 ;  /* 0x0000008ccb8c7220 */ /* 0x000fe20000410000 */
[----:B------:R-:W-:Y:S01]  /*ab20*/  FFMA.FTZ R146, R73, R38, R146 ;  /* 0x0000002649927223 */ /* 0x000fe20000010092 */
[----:B------:R-:W-:Y:S01]  /*ab30*/  FMUL.FTZ R191, R148, UR49 ;  /* 0x0000003194bf7c20 */ /* 0x000fe20008410000 */
[----:B------:R-:W0:Y:S01]  /*ab40*/  SHFL.UP PT, R159, R4, 0x1, RZ ;  /* 0x04200000049f7989 */ /* 0x000e2200000e00ff */
[----:B------:R-:W-:Y:S01]  /*ab50*/  FFMA.FTZ R157, R201, R158, R140 ;  /* 0x0000009ec99d7223 */ /* 0x000fe2000001008c */
[----:B------:R-:W-:Y:S01]  /*ab60*/  FMUL.FTZ R167, R178, R141 ;  /* 0x0000008db2a77220 */ /* 0x000fe20000410000 */
[----:B------:R-:W-:Y:S01]  /*ab70*/  FFMA.FTZ R191, R116, UR48, -R191 ;  /* 0x0000003074bf7c23 */ /* 0x000fe200080108bf */
[----:B------:R-:W1:Y:S01]  /*ab80*/  SHFL.UP PT, R158, R146, 0x1, RZ ;  /* 0x04200000929e7989 */ /* 0x000e6200000e00ff */
[----:B------:R-:W-:Y:S01]  /*ab90*/  FADD.FTZ R174, R182, R143 ;  /* 0x0000008fb6ae7221 */ /* 0x000fe20000010000 */
[----:B------:R-:W-:Y:S01]  /*aba0*/  FFMA.FTZ R162, R180, R139, R167 ;  /* 0x0000008bb4a27223 */ /* 0x000fe200000100a7 */
[----:B------:R-:W-:Y:S01]  /*abb0*/  FFMA.FTZ R170, R102, R191, R113 ;  /* 0x000000bf66aa7223 */ /* 0x000fe20000010071 */
[----:B------:R-:W3:Y:S01]  /*abc0*/  SHFL.UP PT, R140, R157, 0x1, RZ ;  /* 0x042000009d8c7989 */ /* 0x000ee200000e00ff */
[----:B------:R-:W-:Y:S01]  /*abd0*/  FMUL.FTZ R139, R178, R139 ;  /* 0x0000008bb28b7220 */ /* 0x000fe20000410000 */
[C---:B------:R-:W-:Y:S01]  /*abe0*/  FMUL.FTZ R143, R175.reuse, R174 ;  /* 0x000000aeaf8f7220 */ /* 0x040fe20000410000 */
[----:B------:R-:W-:Y:S01]  /*abf0*/  FMUL.FTZ R176, R175, R170 ;  /* 0x000000aaafb07220 */ /* 0x000fe20000410000 */
[----:B------:R-:W4:Y:S01]  /*ac00*/  SHFL.UP PT, R113, R112, 0x1, RZ ;  /* 0x0420000070717989 */ /* 0x000f2200000e00ff */
[----:B------:R-:W-:-:S02]  /*ac10*/  FFMA.FTZ R164, R180, R141, -R139 ;  /* 0x0000008db4a47223 */ /* 0x000fc4000001088b */
[C---:B------:R-:W-:Y:S01]  /*ac20*/  FFMA.FTZ R176, R177.reuse, R174, -R176 ;  /* 0x000000aeb1b07223 */ /* 0x040fe200000108b0 */
[----:B------:R-:W-:Y:S01]  /*ac30*/  FFMA.FTZ R174, R177, R170, R143 ;  /* 0x000000aab1ae7223 */ /* 0x000fe2000001008f */
[----:B------:R-:W-:Y:S01]  /*ac40*/  ISETP.GE.AND P2, PT, R5, 0x1, PT ;  /* 0x000000010500780c */ /* 0x000fe20003f46270 */
[----:B------:R-:W-:Y:S01]  /*ac50*/  FMUL.FTZ R170, R175, R164 ;  /* 0x000000a4afaa7220 */ /* 0x000fe20000410000 */
[----:B------:R-:W-:Y:S01]  /*ac60*/  FMUL.FTZ R184, R147, UR49 ;  /* 0x0000003193b87c20 */ /* 0x000fe20008410000 */
[-C--:B------:R-:W-:Y:S02]  /*ac70*/  FMUL.FTZ R139, R175, R162.reuse ;  /* 0x000000a2af8b7220 */ /* 0x080fe40000410000 */
[----:B------:R-:W-:Y:S01]  /*ac80*/  FFMA.FTZ R143, R177, R162, R170 ;  /* 0x000000a2b18f7223 */ /* 0x000fe200000100aa */
[-C--:B0-----:R-:W-:Y:S01]  /*ac90*/  FMUL.FTZ R162, R112, R159.reuse ;  /* 0x0000009f70a27220 */ /* 0x081fe20000410000 */
[----:B------:R-:W-:Y:S01]  /*aca0*/  FFMA.FTZ R184, R117, UR48, -R184 ;  /* 0x0000003075b87c23 */ /* 0x000fe200080108b8 */
[----:B------:R-:W-:Y:S01]  /*acb0*/  FFMA.FTZ R167, R177, R164, -R139 ;  /* 0x000000a4b1a77223 */ /* 0x000fe2000001088b */
[----:B------:R-:W-:Y:S01]  /*acc0*/  FADD.FTZ R169, R181, R176 ;  /* 0x000000b0b5a97221 */ /* 0x000fe20000010000 */
[C---:B------:R-:W-:Y:S01]  /*acd0*/  FMUL.FTZ R159, R157.reuse, R159 ;  /* 0x0000009f9d9f7220 */ /* 0x040fe20000410000 */
[----:B-1----:R-:W-:Y:S01]  /*ace0*/  FFMA.FTZ R139, R157, R158, R162 ;  /* 0x0000009e9d8b7223 */ /* 0x002fe200000100a2 */
[----:B------:R-:W-:Y:S01]  /*acf0*/  FFMA.FTZ R141, R101, R184, R174 ;  /* 0x000000b8658d7223 */ /* 0x000fe200000100ae */
[----:B------:R-:W-:Y:S01]  /*ad00*/  FMUL.FTZ R173, R166, R169 ;  /* 0x000000a9a6ad7220 */ /* 0x000fe20000410000 */
[----:B------:R-:W-:Y:S01]  /*ad10*/  FFMA.FTZ R159, R112, R158, -R159 ;  /* 0x0000009e709f7223 */ /* 0x000fe2000001089f */
[----:B------:R-:W-:Y:S01]  /*ad20*/  @P2 FADD.FTZ R4, R4, R139 ;  /* 0x0000008b04042221 */ /* 0x000fe20000010000 */
[CC--:B---3--:R-:W-:Y:S01]  /*ad30*/  FMUL.FTZ R162, R157.reuse, R140.reuse ;  /* 0x0000008c9da27220 */ /* 0x0c8fe20000410000 */
[----:B------:R-:W-:Y:S01]  /*ad40*/  FMUL.FTZ R140, R112, R140 ;  /* 0x0000008c708c7220 */ /* 0x000fe20000410000 */
[-C--:B------:R-:W-:Y:S01]  /*ad50*/  FMUL.FTZ R164, R166, R141.reuse ;  /* 0x0000008da6a47220 */ /* 0x080fe20000410000 */
[----:B------:R-:W-:Y:S01]  /*ad60*/  FFMA.FTZ R173, R168, R141, R173 ;  /* 0x0000008da8ad7223 */ /* 0x000fe200000100ad */
[----:B------:R-:W-:Y:S01]  /*ad70*/  @P2 FADD.FTZ R146, R146, R159 ;  /* 0x0000009f92922221 */ /* 0x000fe20000010000 */
[----:B------:R-:W0:Y:S01]  /*ad80*/  SHFL.UP PT, R141, R4, 0x2, RZ ;  /* 0x04400000048d7989 */ /* 0x000e2200000e00ff */
[----:B------:R-:W-:Y:S01]  /*ad90*/  FMUL.FTZ R139, R166, R167 ;  /* 0x000000a7a68b7220 */ /* 0x000fe20000410000 */
[-C--:B----4-:R-:W-:Y:S01]  /*ada0*/  @P2 FFMA.FTZ R157, R157, R113.reuse, R140 ;  /* 0x000000719d9d2223 */ /* 0x090fe2000001008c */
[----:B------:R-:W-:Y:S01]  /*adb0*/  FMUL.FTZ R187, R150, UR49 ;  /* 0x0000003196bb7c20 */ /* 0x000fe20008410000 */
[----:B------:R-:W1:Y:S01]  /*adc0*/  SHFL.UP PT, R140, R146, 0x2, RZ ;  /* 0x04400000928c7989 */ /* 0x000e6200000e00ff */
[----:B------:R-:W-:Y:S01]  /*add0*/  @P2 FFMA.FTZ R112, R112, R113, -R162 ;  /* 0x0000007170702223 */ /* 0x000fe200000108a2 */
[----:B------:R-:W-:-:S02]  /*ade0*/  FFMA.FTZ R158, R168, R143, R139 ;  /* 0x0000008fa89e7223 */ /* 0x000fc4000001008b */
[----:B------:R-:W3:Y:S01]  /*adf0*/  SHFL.UP PT, R139, R157, 0x2, RZ ;  /* 0x044000009d8b7989 */ /* 0x000ee200000e00ff */
[----:B------:R-:W-:Y:S01]  /*ae00*/  FFMA.FTZ R187, R130, UR48, -R187 ;  /* 0x0000003082bb7c23 */ /* 0x000fe200080108bb */
[----:B------:R-:W-:Y:S01]  /*ae10*/  FFMA.FTZ R169, R168, R169, -R164 ;  /* 0x000000a9a8a97223 */ /* 0x000fe200000108a4 */
[----:B------:R-:W-:Y:S01]  /*ae20*/  FMUL.FTZ R143, R166, R143 ;  /* 0x0000008fa68f7220 */ /* 0x000fe20000410000 */
[----:B------:R-:W4:Y:S01]  /*ae30*/  SHFL.UP PT, R113, R112, 0x2, RZ ;  /* 0x0440000070717989 */ /* 0x000f2200000e00ff */
[----:B------:R-:W-:Y:S01]  /*ae40*/  FFMA.FTZ R164, R100, R187, R173 ;  /* 0x000000bb64a47223 */ /* 0x000fe200000100ad */
[----:B------:R-:W-:Y:S01]  /*ae50*/  FADD.FTZ R170, R172, R169 ;  /* 0x000000a9acaa7221 */ /* 0x000fe20000010000 */
[----:B------:R-:W-:Y:S02]  /*ae60*/  FFMA.FTZ R162, R168, R167, -R143 ;  /* 0x000000a7a8a27223 */ /* 0x000fe4000001088f */
[C---:B------:R-:W-:Y:S01]  /*ae70*/  FMUL.FTZ R174, R163.reuse, R164 ;  /* 0x000000a4a3ae7220 */ /* 0x040fe20000410000 */
[C---:B------:R-:W-:Y:S01]  /*ae80*/  FMUL.FTZ R159, R163.reuse, R170 ;  /* 0x000000aaa39f7220 */ /* 0x040fe20000410000 */
[----:B------:R-:W-:Y:S01]  /*ae90*/  FMUL.FTZ R143, R163, R162 ;  /* 0x000000a2a38f7220 */ /* 0x000fe20000410000 */
[----:B------:R-:W-:Y:S01]  /*aea0*/  ISETP.GE.AND P2, PT, R5, 0x2, PT ;  /* 0x000000020500780c */ /* 0x000fe20003f46270 */
[C---:B------:R-:W-:Y:S01]  /*aeb0*/  FFMA.FTZ R174, R165.reuse, R170, -R174 ;  /* 0x000000aaa5ae7223 */ /* 0x040fe200000108ae */
[C---:B------:R-:W-:Y:S01]  /*aec0*/  FFMA.FTZ R170, R165.reuse, R164, R159 ;  /* 0x000000a4a5aa7223 */ /* 0x040fe2000001009f */
[-C--:B------:R-:W-:Y:S01]  /*aed0*/  FFMA.FTZ R159, R165, R158.reuse, R143 ;  /* 0x0000009ea59f7223 */ /* 0x080fe2000001008f */
[----:B------:R-:W-:Y:S01]  /*aee0*/  FMUL.FTZ R164, R163, R158 ;  /* 0x0000009ea3a47220 */ /* 0x000fe20000410000 */
[-C--:B0-----:R-:W-:Y:S01]  /*aef0*/  FMUL.FTZ R158, R112, R141.reuse ;  /* 0x0000008d709e7220 */ /* 0x081fe20000410000 */
[----:B------:R-:W-:-:S03]  /*af00*/  FMUL.FTZ R143, R157, R141 ;  /* 0x0000008d9d8f7220 */ /* 0x000fc60000410000 */
[CC--:B-1----:R-:W-:Y:S01]  /*af10*/  FFMA.FTZ R141, R157.reuse, R140.reuse, R158 ;  /* 0x0000008c9d8d7223 */ /* 0x0c2fe2000001009e */
[C---:B------:R-:W-:Y:S01]  /*af20*/  FFMA.FTZ R143, R112.reuse, R140, -R143 ;  /* 0x0000008c708f7223 */ /* 0x040fe2000001088f */
[-C--:B---3--:R-:W-:Y:S02]  /*af30*/  FMUL.FTZ R140, R112, R139.reuse ;  /* 0x0000008b708c7220 */ /* 0x088fe40000410000 */
[----:B------:R-:W-:Y:S01]  /*af40*/  @P2 FADD.FTZ R4, R4, R141 ;  /* 0x0000008d04042221 */ /* 0x000fe20000010000 */
[C---:B------:R-:W-:Y:S01]  /*af50*/  FMUL.FTZ R139, R157.reuse, R139 ;  /* 0x0000008b9d8b7220 */ /* 0x040fe20000410000 */
[----:B------:R-:W-:Y:S01]  /*af60*/  @P2 FADD.FTZ R146, R146, R143 ;  /* 0x0000008f92922221 */ /* 0x000fe20000010000 */
[-C--:B----4-:R-:W-:Y:S02]  /*af70*/  @P2 FFMA.FTZ R157, R157, R113.reuse, R140 ;  /* 0x000000719d9d2223 */ /* 0x090fe4000001008c */
[----:B------:R-:W0:Y:S01]  /*af80*/  SHFL.UP PT, R141, R4, 0x4, RZ ;  /* 0x04800000048d7989 */ /* 0x000e2200000e00ff */
[----:B------:R-:W-:Y:S01]  /*af90*/  @P2 FFMA.FTZ R112, R112, R113, -R139 ;  /* 0x0000007170702223 */ /* 0x000fe2000001088b */
[----:B------:R-:W-:-:S02]  /*afa0*/  FMUL.FTZ R113, R152, UR48 ;  /* 0x0000003098717c20 */ /* 0x000fc40008410000 */
[----:B------:R-:W1:Y:S01]  /*afb0*/  SHFL.UP PT, R139, R157, 0x4, RZ ;  /* 0x048000009d8b7989 */ /* 0x000e6200000e00ff */
[----:B------:R-:W-:-:S03]  /*afc0*/  FFMA.FTZ R164, R165, R162, -R164 ;  /* 0x000000a2a5a47223 */ /* 0x000fc600000108a4 */
[----:B------:R-:W3:Y:S01]  /*afd0*/  SHFL.UP PT, R140, R146, 0x4, RZ ;  /* 0x04800000928c7989 */ /* 0x000ee200000e00ff */
[----:B------:R-:W-:Y:S01]  /*afe0*/  FFMA.FTZ R173, R132, UR49, R113 ;  /* 0x0000003184ad7c23 */ /* 0x000fe20008010071 */
[CC--:B------:R-:W-:Y:S02]  /*aff0*/  FMUL.FTZ R158, R128.reuse, R164.reuse ;  /* 0x000000a4809e7220 */ /* 0x0c0fe40000410000 */
[----:B------:R-:W4:Y:S01]  /*b000*/  SHFL.UP PT, R113, R112, 0x4, RZ ;  /* 0x0480000070717989 */ /* 0x000f2200000e00ff */
[----:B------:R-:W-:Y:S01]  /*b010*/  FMUL.FTZ R176, R149, UR49 ;  /* 0x0000003195b07c20 */ /* 0x000fe20008410000 */
[-C--:B------:R-:W-:Y:S01]  /*b020*/  FMUL.FTZ R143, R128, R159.reuse ;  /* 0x0000009f808f7220 */ /* 0x080fe20000410000 */
[----:B------:R-:W-:Y:S01]  /*b030*/  FFMA.FTZ R158, R129, R159, R158 ;  /* 0x0000009f819e7223 */ /* 0x000fe2000001009e */
[----:B------:R-:W-:Y:S01]  /*b040*/  FADD.FTZ R174, R171, R174 ;  /* 0x000000aeabae7221 */ /* 0x000fe20000010000 */
[----:B------:R-:W-:Y:S01]  /*b050*/  FFMA.FTZ R176, R131, UR48, -R176 ;  /* 0x0000003083b07c23 */ /* 0x000fe200080108b0 */
[----:B------:R-:W-:Y:S01]  /*b060*/  FFMA.FTZ R143, R129, R164, -R143 ;  /* 0x000000a4818f7223 */ /* 0x000fe2000001088f */
[----:B------:R-:W-:Y:S01]  /*b070*/  ISETP.GE.AND P2, PT, R5, 0x4, PT ;  /* 0x000000040500780c */ /* 0x000fe20003f46270 */
[----:B------:R-:W-:Y:S01]  /*b080*/  FMUL.FTZ R164, R114, R158 ;  /* 0x0000009e72a47220 */ /* 0x000fe20000410000 */
[----:B------:R-:W-:Y:S01]  /*b090*/  FFMA.FTZ R170, R99, R176, R170 ;  /* 0x000000b063aa7223 */ /* 0x000fe200000100aa */
[----:B------:R-:W-:Y:S01]  /*b0a0*/  FMUL.FTZ R208, R128, R174 ;  /* 0x000000ae80d07220 */ /* 0x000fe20000410000 */
[----:B------:R-:W-:Y:S01]  /*b0b0*/  FMUL.FTZ R169, R152, UR49 ;  /* 0x0000003198a97c20 */ /* 0x000fe20008410000 */
[-C--:B------:R-:W-:Y:S01]  /*b0c0*/  FMUL.FTZ R162, R114, R143.reuse ;  /* 0x0000008f72a27220 */ /* 0x080fe20000410000 */
[----:B------:R-:W-:Y:S01]  /*b0d0*/  FFMA.FTZ R143, R115, R143, -R164 ;  /* 0x0000008f738f7223 */ /* 0x000fe200000108a4 */
[-C--:B------:R-:W-:Y:S01]  /*b0e0*/  FFMA.FTZ R167, R129, R170.reuse, R208 ;  /* 0x000000aa81a77223 */ /* 0x080fe200000100d0 */
[-C--:B0-----:R-:W-:Y:S01]  /*b0f0*/  FMUL.FTZ R164, R112, R141.reuse ;  /* 0x0000008d70a47220 */ /* 0x081fe20000410000 */
[----:B------:R-:W-:Y:S01]  /*b100*/  FMUL.FTZ R170, R128, R170 ;  /* 0x000000aa80aa7220 */ /* 0x000fe20000410000 */
[----:B------:R-:W-:Y:S01]  /*b110*/  FFMA.FTZ R169, R132, UR48, -R169 ;  /* 0x0000003084a97c23 */ /* 0x000fe200080108a9 */
[----:B------:R-:W-:Y:S01]  /*b120*/  FFMA.FTZ R159, R115, R158, R162 ;  /* 0x0000009e739f7223 */ /* 0x000fe200000100a2 */
[C---:B------:R-:W-:Y:S01]  /*b130*/  FMUL.FTZ R141, R157.reuse, R141 ;  /* 0x0000008d9d8d7220 */ /* 0x040fe20000410000 */
[CC--:B-1----:R-:W-:Y:S01]  /*b140*/  FMUL.FTZ R158, R157.reuse, R139.reuse ;  /* 0x0000008b9d9e7220 */ /* 0x0c2fe20000410000 */
[----:B------:R-:W-:Y:S01]  /*b150*/  FMUL.FTZ R162, R112, R139 ;  /* 0x0000008b70a27220 */ /* 0x000fe20000410000 */
[----:B---3--:R-:W-:Y:S01]  /*b160*/  FFMA.FTZ R139, R157, R140, R164 ;  /* 0x0000008c9d8b7223 */ /* 0x008fe200000100a4 */
[----:B------:R-:W-:Y:S01]  /*b170*/  FFMA.FTZ R170, R129, R174, -R170 ;  /* 0x000000ae81aa7223 */ /* 0x000fe200000108aa */
[C---:B------:R-:W-:Y:S01]  /*b180*/  FMUL.FTZ R173, R98.reuse, -R173 ;  /* 0x800000ad62ad7220 */ /* 0x040fe20000410000 */
[----:B------:R-:W-:Y:S01]  /*b190*/  FFMA.FTZ R167, R98, R169, R167 ;  /* 0x000000a962a77223 */ /* 0x000fe200000100a7 */
[----:B------:R-:W-:Y:S01]  /*b1a0*/  FFMA.FTZ R141, R112, R140, -R141 ;  /* 0x0000008c708d7223 */ /* 0x000fe2000001088d */
[----:B------:R-:W-:Y:S01]  /*b1b0*/  @P2 FADD.FTZ R4, R4, R139 ;  /* 0x0000008b04042221 */ /* 0x000fe20000010000 */
[----:B------:R-:W-:Y:S01]  /*b1c0*/  FADD.FTZ R170, R173, R170 ;  /* 0x000000aaadaa7221 */ /* 0x000fe20000010000 */
[----:B------:R-:W-:Y:S01]  /*b1d0*/  FMUL.FTZ R173, R114, R167 ;  /* 0x000000a772ad7220 */ /* 0x000fe20000410000 */
[-C--:B----4-:R-:W-:Y:S01]  /*b1e0*/  @P2 FFMA.FTZ R112, R112, R113.reuse, -R158 ;  /* 0x0000007170702223 */ /* 0x090fe2000001089e */
[----:B------:R-:W-:Y:S01]  /*b1f0*/  @P2 FFMA.FTZ R157, R157, R113, R162 ;  /* 0x000000719d9d2223 */ /* 0x000fe200000100a2 */
[----:B------:R-:W-:Y:S01]  /*b200*/  FMUL.FTZ R158, R151, UR48 ;  /* 0x00000030979e7c20 */ /* 0x000fe20008410000 */
[----:B------:R-:W-:Y:S01]  /*b210*/  FMUL.FTZ R140, R118, R143 ;  /* 0x0000008f768c7220 */ /* 0x000fe20000410000 */
[----:B------:R-:W-:Y:S01]  /*b220*/  @P2 FADD.FTZ R146, R146, R141 ;  /* 0x0000008d92922221 */ /* 0x000fe20000010000 */
[-C--:B------:R-:W-:Y:S01]  /*b230*/  FMUL.FTZ R174, R114, R170.reuse ;  /* 0x000000aa72ae7220 */ /* 0x080fe20000410000 */
[----:B------:R-:W0:Y:S01]  /*b240*/  SHFL.UP PT, R141, R4, 0x8, RZ ;  /* 0x05000000048d7989 */ /* 0x000e2200000e00ff */
[----:B------:R-:W-:Y:S01]  /*b250*/  FFMA.FTZ R173, R115, R170, -R173 ;  /* 0x000000aa73ad7223 */ /* 0x000fe200000108ad */
[----:B------:R-:W-:Y:S01]  /*b260*/  FMUL.FTZ R162, R151, UR49 ;  /* 0x0000003197a27c20 */ /* 0x000fe20008410000 */
[----:B------:R-:W-:Y:S01]  /*b270*/  FFMA.FTZ R170, R133, UR49, R158 ;  /* 0x0000003185aa7c23 */ /* 0x000fe2000801009e */
[----:B------:R-:W-:Y:S01]  /*b280*/  FFMA.FTZ R158, R119, R159, R140 ;  /* 0x0000009f779e7223 */ /* 0x000fe2000001008c */
[----:B------:R-:W1:Y:S01]  /*b290*/  SHFL.UP PT, R139, R157, 0x8, RZ ;  /* 0x050000009d8b7989 */ /* 0x000e6200000e00ff */
[----:B------:R-:W-:Y:S01]  /*b2a0*/  FFMA.FTZ R174, R115, R167, R174 ;  /* 0x000000a773ae7223 */ /* 0x000fe200000100ae */
[----:B------:R-:W-:-:S02]  /*b2b0*/  FFMA.FTZ R162, R133, UR48, -R162 ;  /* 0x0000003085a27c23 */ /* 0x000fc400080108a2 */
[----:B------:R-:W3:Y:S01]  /*b2c0*/  SHFL.UP PT, R140, R146, 0x8, RZ ;  /* 0x05000000928c7989 */ /* 0x000ee200000e00ff */
[----:B------:R-:W-:Y:S01]  /*b2d0*/  FMUL.FTZ R164, R118, R159 ;  /* 0x0000009f76a47220 */ /* 0x000fe20000410000 */
[C---:B------:R-:W-:Y:S01]  /*b2e0*/  FMUL.FTZ R170, R97.reuse, -R170 ;  /* 0x800000aa61aa7220 */ /* 0x040fe20000410000 */
[----:B------:R-:W-:Y:S01]  /*b2f0*/  FFMA.FTZ R174, R97, R162, R174 ;  /* 0x000000a261ae7223 */ /* 0x000fe200000100ae */
[----:B------:R-:W4:Y:S01]  /*b300*/  SHFL.UP PT, R113, R112, 0x8, RZ ;  /* 0x0500000070717989 */ /* 0x000f2200000e00ff */
[----:B------:R-:W-:Y:S01]  /*b310*/  FFMA.FTZ R164, R119, R143, -R164 ;  /* 0x0000008f77a47223 */ /* 0x000fe200000108a4 */
[----:B------:R-:W-:Y:S01]  /*b320*/  FMUL.FTZ R143, R154, UR48 ;  /* 0x000000309a8f7c20 */ /* 0x000fe20008410000 */
[----:B------:R-:W-:Y:S01]  /*b330*/  FADD.FTZ R173, R170, R173 ;  /* 0x000000adaaad7221 */ /* 0x000fe20000010000 */
[----:B------:R-:W-:Y:S01]  /*b340*/  FMUL.FTZ R170, R118, R174 ;  /* 0x000000ae76aa7220 */ /* 0x000fe20000410000 */
[----:B------:R-:W-:Y:S01]  /*b350*/  FMUL.FTZ R159, R120, R158 ;  /* 0x0000009e789f7220 */ /* 0x000fe20000410000 */
[----:B------:R-:W-:Y:S01]  /*b360*/  FFMA.FTZ R167, R134, UR49, R143 ;  /* 0x0000003186a77c23 */ /* 0x000fe2000801008f */
[----:B------:R-:W-:Y:S01]  /*b370*/  ISETP.GE.AND P2, PT, R5, 0x8, PT ;  /* 0x000000080500780c */ /* 0x000fe20003f46270 */
[-C--:B------:R-:W-:Y:S01]  /*b380*/  FFMA.FTZ R143, R119, R173.reuse, -R170 ;  /* 0x000000ad778f7223 */ /* 0x080fe200000108aa */
[----:B------:R-:W-:Y:S01]  /*b390*/  FMUL.FTZ R170, R118, R173 ;  /* 0x000000ad76aa7220 */ /* 0x000fe20000410000 */
[-C--:B------:R-:W-:Y:S01]  /*b3a0*/  FMUL.FTZ R208, R120, R164.reuse ;  /* 0x000000a478d07220 */ /* 0x080fe20000410000 */
[----:B------:R-:W-:Y:S01]  /*b3b0*/  FFMA.FTZ R179, R121, R164, -R159 ;  /* 0x000000a479b37223 */ /* 0x000fe2000001089f */
[----:B------:R-:W-:Y:S01]  /*b3c0*/  FMUL.FTZ R210, R96, -R167 ;  /* 0x800000a760d27220 */ /* 0x000fe20000410000 */
[----:B------:R-:W-:Y:S01]  /*b3d0*/  FFMA.FTZ R159, R119, R174, R170 ;  /* 0x000000ae779f7223 */ /* 0x000fe200000100aa */
[----:B0-----:R-:W-:Y:S01]  /*b3e0*/  FMUL.FTZ R170, R112, R141 ;  /* 0x0000008d70aa7220 */ /* 0x001fe20000410000 */
[----:B------:R-:W-:Y:S01]  /*b3f0*/  FFMA.FTZ R208, R121, R158, R208 ;  /* 0x0000009e79d07223 */ /* 0x000fe200000100d0 */
[----:B------:R-:W-:Y:S01]  /*b400*/  FADD.FTZ R173, R210, R143 ;  /* 0x0000008fd2ad7221 */ /* 0x000fe20000010000 */
[CC--:B-1----:R-:W-:Y:S01]  /*b410*/  FMUL.FTZ R158, R157.reuse, R139.reuse ;  /* 0x0000008b9d9e7220 */ /* 0x0c2fe20000410000 */
[----:B------:R-:W-:Y:S01]  /*b420*/  FMUL.FTZ R164, R112, R139 ;  /* 0x0000008b70a47220 */ /* 0x000fe20000410000 */
[----:B------:R-:W-:Y:S01]  /*b430*/  FMUL.FTZ R167, R154, UR49 ;  /* 0x000000319aa77c20 */ /* 0x000fe20008410000 */
[C---:B------:R-:W-:Y:S01]  /*b440*/  FMUL.FTZ R143, R157.reuse, R141 ;  /* 0x0000008d9d8f7220 */ /* 0x040fe20000410000 */
[----:B---3--:R-:W-:-:S02]  /*b450*/  FFMA.FTZ R139, R157, R140, R170 ;  /* 0x0000008c9d8b7223 */ /* 0x008fc400000100aa */
[----:B------:R-:W-:Y:S01]  /*b460*/  FFMA.FTZ R141, R134, UR48, -R167 ;  /* 0x00000030868d7c23 */ /* 0x000fe200080108a7 */
[----:B------:R-:W-:Y:S01]  /*b470*/  FFMA.FTZ R143, R112, R140, -R143 ;  /* 0x0000008c708f7223 */ /* 0x000fe2000001088f */
[----:B------:R-:W-:Y:S01]  /*b480*/  @P2 FADD.FTZ R4, R4, R139 ;  /* 0x0000008b04042221 */ /* 0x000fe20000010000 */
[-C--:B----4-:R-:W-:Y:S01]  /*b490*/  @P2 FFMA.FTZ R157, R157, R113.reuse, R164 ;  /* 0x000000719d9d2223 */ /* 0x090fe200000100a4 */
[----:B------:R-:W-:Y:S01]  /*b4a0*/  FMUL.FTZ R140, R153, UR48 ;  /* 0x00000030998c7c20 */ /* 0x000fe20008410000 */
[----:B------:R-:W-:Y:S01]  /*b4b0*/  @P2 FFMA.FTZ R112, R112, R113, -R158 ;  /* 0x0000007170702223 */ /* 0x000fe2000001089e */
[----:B------:R-:W-:Y:S01]  /*b4c0*/  FFMA.FTZ R159, R96, R141, R159 ;  /* 0x0000008d609f7223 */ /* 0x000fe2000001009f */
[----:B------:R-:W-:Y:S01]  /*b4d0*/  @P2 FADD.FTZ R146, R146, R143 ;  /* 0x0000008f92922221 */ /* 0x000fe20000010000 */
[----:B------:R-:W0:Y:S01]  /*b4e0*/  SHFL.UP PT, R158, R4, 0x10, RZ ;  /* 0x06000000049e7989 */ /* 0x000e2200000e00ff */
[----:B------:R-:W-:Y:S01]  /*b4f0*/  FFMA.FTZ R174, R135, UR49, R140 ;  /* 0x0000003187ae7c23 */ /* 0x000fe2000801008c */
[----:B------:R-:W-:-:S02]  /*b500*/  FMUL.FTZ R140, R120, R159 ;  /* 0x0000009f788c7220 */ /* 0x000fc40000410000 */
[----:B------:R-:W1:Y:S01]  /*b510*/  SHFL.UP PT, R139, R157, 0x10, RZ ;  /* 0x060000009d8b7989 */ /* 0x000e6200000e00ff */
[----:B------:R-:W-:-:S03]  /*b520*/  FMUL.FTZ R164, R122, R179 ;  /* 0x000000b37aa47220 */ /* 0x000fc60000410000 */
[----:B------:R-:W3:Y:S01]  /*b530*/  SHFL.UP PT, R143, R146, 0x10, RZ ;  /* 0x06000000928f7989 */ /* 0x000ee200000e00ff */
[----:B------:R-:W-:-:S03]  /*b540*/  FFMA.FTZ R167, R121, R173, -R140 ;  /* 0x000000ad79a77223 */ /* 0x000fc6000001088c */
[----:B------:R-:W4:Y:S01]  /*b550*/  SHFL.UP PT, R113, R112, 0x10, RZ ;  /* 0x0600000070717989 */ /* 0x000f2200000e00ff */
[----:B------:R-:W-:Y:S01]  /*b560*/  FMUL.FTZ R140, R120, R173 ;  /* 0x000000ad788c7220 */ /* 0x000fe20000410000 */
[-C--:B------:R-:W-:Y:S01]  /*b570*/  FFMA.FTZ R173, R123, R208.reuse, R164 ;  /* 0x000000d07bad7223 */ /* 0x080fe200000100a4 */
[----:B------:R-:W-:Y:S01]  /*b580*/  FMUL.FTZ R208, R122, R208 ;  /* 0x000000d07ad07220 */ /* 0x000fe20000410000 */
[----:B------:R-:W-:Y:S01]  /*b590*/  FMUL.FTZ R170, R153, UR49 ;  /* 0x0000003199aa7c20 */ /* 0x000fe20008410000 */
[----:B------:R-:W-:Y:S01]  /*b5a0*/  FMUL.FTZ R174, R95, -R174 ;  /* 0x800000ae5fae7220 */ /* 0x000fe20000410000 */
[----:B------:R-:W-:Y:S01]  /*b5b0*/  FFMA.FTZ R164, R121, R159, R140 ;  /* 0x0000009f79a47223 */ /* 0x000fe2000001008c */
[----:B------:R-:W-:Y:S01]  /*b5c0*/  FFMA.FTZ R208, R123, R179, -R208 ;  /* 0x000000b37bd07223 */ /* 0x000fe200000108d0 */
[----:B------:R-:W-:Y:S01]  /*b5d0*/  FFMA.FTZ R140, R135, UR48, -R170 ;  /* 0x00000030878c7c23 */ /* 0x000fe200080108aa */
[----:B------:R-:W-:Y:S01]  /*b5e0*/  FADD.FTZ R167, R174, R167 ;  /* 0x000000a7aea77221 */ /* 0x000fe20000010000 */
[----:B------:R-:W-:Y:S01]  /*b5f0*/  ISETP.GE.AND P2, PT, R5, 0x10, PT ;  /* 0x000000100500780c */ /* 0x000fe20003f46270 */
[C---:B------:R-:W-:Y:S01]  /*b600*/  FMUL.FTZ R210, R124.reuse, R208 ;  /* 0x000000d07cd27220 */ /* 0x040fe20000410000 */
[----:B------:R-:W-:Y:S01]  /*b610*/  FFMA.FTZ R164, R95, R140, R164 ;  /* 0x0000008c5fa47223 */ /* 0x000fe200000100a4 */
[----:B------:R-:W-:Y:S01]  /*b620*/  FMUL.FTZ R159, R124, R173 ;  /* 0x000000ad7c9f7220 */ /* 0x000fe20000410000 */
[----:B------:R-:W-:Y:S01]  /*b630*/  FMUL.FTZ R170, R122, R167 ;  /* 0x000000a77aaa7220 */ /* 0x000fe20000410000 */
[----:B------:R-:W-:-:S02]  /*b640*/  FFMA.FTZ R179, R125, R173, R210 ;  /* 0x000000ad7db37223 */ /* 0x000fc400000100d2 */
[----:B------:R-:W-:Y:S01]  /*b650*/  FFMA.FTZ R208, R125, R208, -R159 ;  /* 0x000000d07dd07223 */ /* 0x000fe2000001089f */
[----:B------:R-:W-:Y:S01]  /*b660*/  FFMA.FTZ R173, R123, R164, R170 ;  /* 0x000000a47bad7223 */ /* 0x000fe200000100aa */
[CC--:B0-----:R-:W-:Y:S01]  /*b670*/  FMUL.FTZ R159, R157.reuse, R158.reuse ;  /* 0x0000009e9d9f7220 */ /* 0x0c1fe20000410000 */
[----:B------:R-:W-:Y:S01]  /*b680*/  FMUL.FTZ R170, R112, R158 ;  /* 0x0000009e70aa7220 */ /* 0x000fe20000410000 */
[CC--:B-1----:R-:W-:Y:S01]  /*b690*/  FMUL.FTZ R158, R157.reuse, R139.reuse ;  /* 0x0000008b9d9e7220 */ /* 0x0c2fe20000410000 */
[----:B------:R-:W-:Y:S01]  /*b6a0*/  FMUL.FTZ R174, R122, R164 ;  /* 0x000000a47aae7220 */ /* 0x000fe20000410000 */
[C---:B------:R-:W-:Y:S01]  /*b6b0*/  FMUL.FTZ R164, R112.reuse, R139 ;  /* 0x0000008b70a47220 */ /* 0x040fe20000410000 */
[C---:B---3--:R-:W-:Y:S01]  /*b6c0*/  FFMA.FTZ R159, R112.reuse, R143, -R159 ;  /* 0x0000008f709f7223 */ /* 0x048fe2000001089f */
[----:B----4-:R-:W-:Y:S01]  /*b6d0*/  @P2 FFMA.FTZ R112, R112, R113, -R158 ;  /* 0x0000007170702223 */ /* 0x010fe2000001089e */
[C---:B------:R-:W-:Y:S01]  /*b6e0*/  FFMA.FTZ R143, R157.reuse, R143, R170 ;  /* 0x0000008f9d8f7223 */ /* 0x040fe200000100aa */
[----:B------:R-:W-:Y:S01]  /*b6f0*/  @P2 FFMA.FTZ R157, R157, R113, R164 ;  /* 0x000000719d9d2223 */ /* 0x000fe200000100a4 */
[----:B--2---:R-:W-:Y:S01]  /*b700*/  SHFL.IDX PT, R67, R67, RZ, 0x1f ;  /* 0x00001fff43437589 */ /* 0x004fe200000e0000 */
[----:B------:R-:W-:Y:S01]  /*b710*/  FMUL.FTZ R139, R160, UR48 ;  /* 0x00000030a08b7c20 */ /* 0x000fe20008410000 */
[----:B------:R-:W-:-:S02]  /*b720*/  @P2 FADD.FTZ R4, R4, R143 ;  /* 0x0000008f04042221 */ /* 0x000fc40000010000 */
[----:B------:R-:W0:Y:S01]  /*b730*/  SHFL.UP PT, R112, R112, 0x1, RZ ;  /* 0x0420000070707989 */ /* 0x000e2200000e00ff */
[----:B------:R-:W-:-:S03]  /*b740*/  FMUL.FTZ R113, R160, UR49 ;  /* 0x00000031a0717c20 */ /* 0x000fc60008410000 */
[----:B------:R-:W1:Y:S01]  /*b750*/  SHFL.UP PT, R157, R157, 0x1, RZ ;  /* 0x042000009d9d7989 */ /* 0x000e6200000e00ff */
[----:B------:R-:W-:-:S03]  /*b760*/  @P2 FADD.FTZ R146, R146, R159 ;  /* 0x0000009f92922221 */ /* 0x000fc60000010000 */
[----:B------:R-:W2:Y:S01]  /*b770*/  SHFL.IDX PT, R66, R66, RZ, 0x1f ;  /* 0x00001fff42427589 */ /* 0x000ea200000e0000 */
[C---:B------:R-:W-:Y:S01]  /*b780*/  FFMA.FTZ R139, R136.reuse, UR49, R139 ;  /* 0x00000031888b7c23 */ /* 0x040fe2000801008b */
[----:B------:R-:W-:Y:S02]  /*b790*/  FFMA.FTZ R143, R136, UR48, -R113 ;  /* 0x00000030888f7c23 */ /* 0x000fe40008010871 */
[----:B------:R-:W3:Y:S01]  /*b7a0*/  SHFL.UP PT, R4, R4, 0x1, RZ ;  /* 0x0420000004047989 */ /* 0x000ee200000e00ff */
[----:B------:R-:W-:Y:S01]  /*b7b0*/  FFMA.FTZ R174, R123, R167, -R174 ;  /* 0x000000a77bae7223 */ /* 0x000fe200000108ae */
[----:B------:R-:W-:Y:S02]  /*b7c0*/  FMUL.FTZ R139, R94, -R139 ;  /* 0x8000008b5e8b7220 */ /* 0x000fe40000410000 */
[----:B------:R4:W5:Y:S01]  /*b7d0*/  SHFL.UP PT, R113, R146, 0x1, RZ ;  /* 0x0420000092717989 */ /* 0x00096200000e00ff */
[----:B------:R-:W-:Y:S01]  /*b7e0*/  FMUL.FTZ R158, R126, R179 ;  /* 0x000000b37e9e7220 */ /* 0x000fe20000410000 */
[----:B------:R-:W-:Y:S01]  /*b7f0*/  FFMA.FTZ R173, R94, R143, R173 ;  /* 0x0000008f5ead7223 */ /* 0x000fe200000100ad */
[----:B------:R-:W-:Y:S01]  /*b800*/  FADD.FTZ R174, R139, R174 ;  /* 0x000000ae8bae7221 */ /* 0x000fe20000010000 */
[-C--:B------:R-:W-:Y:S01]  /*b810*/  FMUL.FTZ R210, R126, R208.reuse ;  /* 0x000000d07ed27220 */ /* 0x080fe20000410000 */
[----:B------:R-:W-:Y:S01]  /*b820*/  FFMA.FTZ R208, R127, R208, -R158 ;  /* 0x000000d07fd07223 */ /* 0x000fe2000001089e */
[C---:B------:R-:W-:Y:S01]  /*b830*/  FMUL.FTZ R164, R124.reuse, R173 ;  /* 0x000000ad7ca47220 */ /* 0x040fe20000410000 */
[----:B------:R-:W-:Y:S01]  /*b840*/  FMUL.FTZ R158, R124, R174 ;  /* 0x000000ae7c9e7220 */ /* 0x000fe20000410000 */
[----:B------:R-:W-:-:S02]  /*b850*/  FMUL.FTZ R170, R155, UR48 ;  /* 0x000000309baa7c20 */ /* 0x000fc40008410000 */
[C---:B------:R-:W-:Y:S01]  /*b860*/  FFMA.FTZ R174, R125.reuse, R174, -R164 ;  /* 0x000000ae7dae7223 */ /* 0x040fe200000108a4 */
[----:B------:R-:W-:Y:S01]  /*b870*/  FFMA.FTZ R164, R125, R173, R158 ;  /* 0x000000ad7da47223 */ /* 0x000fe2000001009e */
[CC--:B0-----:R-:W-:Y:S01]  /*b880*/  FMUL.FTZ R158, R112.reuse, R67.reuse ;  /* 0x00000043709e7220 */ /* 0x0c1fe20000410000 */
[----:B------:R-:W-:Y:S01]  /*b890*/  FFMA.FTZ R212, R137, UR49, R170 ;  /* 0x0000003189d47c23 */ /* 0x000fe200080100aa */
[----:B------:R-:W-:Y:S01]  /*b8a0*/  FMUL.FTZ R170, R155, UR49 ;  /* 0x000000319baa7c20 */ /* 0x000fe20008410000 */
[C---:B-1----:R-:W-:Y:S01]  /*b8b0*/  FMUL.FTZ R139, R157.reuse, R67 ;  /* 0x000000439d8b7220 */ /* 0x042fe20000410000 */
[-C--:B--2---:R-:W-:Y:S02]  /*b8c0*/  FFMA.FTZ R157, R157, R66.reuse, R158 ;  /* 0x000000429d9d7223 */ /* 0x084fe4000001009e */
[----:B----4-:R-:W-:Y:S01]  /*b8d0*/  FFMA.FTZ R146, R137, UR48, -R170 ;  /* 0x0000003089927c23 */ /* 0x010fe200080108aa */
[----:B------:R-:W-:Y:S01]  /*b8e0*/  FFMA.FTZ R112, R112, R66, -R139 ;  /* 0x0000004270707223 */ /* 0x000fe2000001088b */
[----:B---3--:R-:W-:Y:S01]  /*b8f0*/  @P1 FADD.FTZ R67, R4, R157 ;  /* 0x0000009d04431221 */ /* 0x008fe20000010000 */
[C---:B------:R-:W-:Y:S01]  /*b900*/  FMUL.FTZ R159, R93.reuse, -R212 ;  /* 0x800000d45d9f7220 */ /* 0x040fe20000410000 */
[----:B------:R-:W-:Y:S01]  /*b910*/  FFMA.FTZ R164, R93, R146, R164 ;  /* 0x000000925da47223 */ /* 0x000fe200000100a4 */
[----:B------:R-:W-:Y:S01]  /*b920*/  FMUL.FTZ R139, R138, UR48 ;  /* 0x000000308a8b7c20 */ /* 0x000fe20008410000 */
[----:B-----5:R-:W-:Y:S01]  /*b930*/  @P1 FADD.FTZ R66, R113, R112 ;  /* 0x0000007071421221 */ /* 0x020fe20000010000 */
[----:B------:R-:W-:Y:S01]  /*b940*/  FMUL.FTZ R113, R65, R67 ;  /* 0x0000004341717220 */ /* 0x000fe20000410000 */
[----:B------:R-:W-:Y:S01]  /*b950*/  FADD.FTZ R174, R159, R174 ;  /* 0x000000ae9fae7221 */ /* 0x000fe20000010000 */
        /* <DEDUP_REMOVED lines=12> */
[CC--:B------:R-:W-:Y:S01]  /*ba20*/  FFMA.FTZ R64, R127.reuse, R139.reuse, R64 ;  /* 0x0000008b7f407223 */ /* 0x0c0fe20000010040 */
[C---:B------:R-:W-:Y:S01]  /*ba30*/  FMUL.FTZ R65, R138.reuse, R139 ;  /* 0x0000008b8a417220 */ /* 0x040fe20000410000 */
[C---:B------:R-:W-:Y:S01]  /*ba40*/  FMUL.FTZ R159, R138.reuse, UR49 ;  /* 0x000000318a9f7c20 */ /* 0x040fe20008410000 */
[C---:B------:R-:W-:Y:S01]  /*ba50*/  FMUL.FTZ R157, R138.reuse, UR48 ;  /* 0x000000308a9d7c20 */ /* 0x040fe20008410000 */
[-C--:B------:R-:W-:Y:S01]  /*ba60*/  FMUL.FTZ R66, R138, R161.reuse ;  /* 0x000000a18a427220 */ /* 0x080fe20000410000 */
[-C--:B------:R-:W-:Y:S01]  /*ba70*/  FFMA.FTZ R4, R127, R161.reuse, -R4 ;  /* 0x000000a17f047223 */ /* 0x080fe20000010804 */
[----:B------:R-:W-:Y:S01]  /*ba80*/  FADD.FTZ R138, RZ, R64 ;  /* 0x00000040ff8a7221 */ /* 0x000fe20000010000 */
[----:B------:R-:W-:Y:S01]  /*ba90*/  FFMA.FTZ R65, R156, R161, -R65 ;  /* 0x000000a19c417223 */ /* 0x000fe20000010841 */
[----:B------:R-:W-:Y:S01]  /*baa0*/  FMUL.FTZ R174, R126, R174 ;  /* 0x000000ae7eae7220 */ /* 0x000fe20000410000 */
[----:B------:R-:W-:Y:S01]  /*bab0*/  FFMA.FTZ R158, R41, R24, R4 ;  /* 0x00000018299e7223 */ /* 0x000fe20000010004 */
[-C--:B------:R-:W-:Y:S01]  /*bac0*/  FMUL.FTZ R113, R155, R138.reuse ;  /* 0x0000008a9b717220 */ /* 0x080fe20000410000 */
[----:B------:R-:W-:Y:S01]  /*bad0*/  FFMA.FTZ R64, R0, R65, RZ ;  /* 0x0000004100407223 */ /* 0x000fe200000100ff */
[C---:B------:R-:W-:Y:S01]  /*bae0*/  FMUL.FTZ R65, R124.reuse, R138 ;  /* 0x0000008a7c417220 */ /* 0x040fe20000410000 */
[----:B------:R-:W-:Y:S01]  /*baf0*/  FFMA.FTZ R215, R127, R164, R174 ;  /* 0x000000a47fd77223 */ /* 0x000fe200000100ae */
[-C--:B------:R-:W-:Y:S01]  /*bb00*/  FMUL.FTZ R4, R124, R158.reuse ;  /* 0x0000009e7c047220 */ /* 0x080fe20000410000 */
[----:B------:R-:W-:Y:S01]  /*bb10*/  FMUL.FTZ R164, R155, UR48 ;  /* 0x000000309ba47c20 */ /* 0x000fe20008410000 */
[-C--:B------:R-:W-:Y:S01]  /*bb20*/  FFMA.FTZ R113, R137, R158.reuse, -R113 ;  /* 0x0000009e89717223 */ /* 0x080fe20000010871 */
[----:B------:R-:W-:Y:S01]  /*bb30*/  FFMA.FTZ R67, R156, R139, R66 ;  /* 0x0000008b9c437223 */ /* 0x000fe20000010042 */
[-C--:B------:R-:W-:Y:S01]  /*bb40*/  FMUL.FTZ R155, R155, R158.reuse ;  /* 0x0000009e9b9b7220 */ /* 0x080fe20000410000 */
[C---:B------:R-:W-:Y:S01]  /*bb50*/  FFMA.FTZ R65, R125.reuse, R158, -R65 ;  /* 0x0000009e7d417223 */ /* 0x040fe20000010841 */
[-C--:B------:R-:W-:Y:S01]  /*bb60*/  FFMA.FTZ R4, R125, R138.reuse, R4 ;  /* 0x0000008a7d047223 */ /* 0x080fe20000010004 */
[----:B------:R-:W-:Y:S01]  /*bb70*/  FFMA.FTZ R113, R93, R113, R64 ;  /* 0x000000715d717223 */ /* 0x000fe20000010040 */
[C---:B------:R-:W-:Y:S01]  /*bb80*/  FFMA.FTZ R66, R137.reuse, R138, R155 ;  /* 0x0000008a89427223 */ /* 0x040fe2000001009b */
[----:B------:R-:W-:Y:S01]  /*bb90*/  FFMA.FTZ R64, -R0, R67, RZ ;  /* 0x0000004300407223 */ /* 0x000fe200000101ff */
[----:B------:R-:W-:Y:S01]  /*bba0*/  FFMA.FTZ R164, R137, UR49, R164 ;  /* 0x0000003189a47c23 */ /* 0x000fe200080100a4 */
[----:B------:R-:W-:Y:S01]  /*bbb0*/  FFMA.FTZ R155, R46, R25, R65 ;  /* 0x000000192e9b7223 */ /* 0x000fe20000010041 */
[----:B------:R-:W-:Y:S01]  /*bbc0*/  FADD.FTZ R137, RZ, R4 ;  /* 0x00000004ff897221 */ /* 0x000fe20000010000 */
[----:B------:R-:W-:-:S02]  /*bbd0*/  FFMA.FTZ R65, -R93, R66, R64 ;  /* 0x000000425d417223 */ /* 0x000fc40000010140 */
[C---:B------:R-:W-:Y:S01]  /*bbe0*/  FMUL.FTZ R64, R122.reuse, R155 ;  /* 0x0000009b7a407220 */ /* 0x040fe20000410000 */
[-C--:B------:R-:W-:Y:S01]  /*bbf0*/  FMUL.FTZ R4, R122, R137.reuse ;  /* 0x000000897a047220 */ /* 0x080fe20000410000 */
[C---:B------:R-:W-:Y:S01]  /*bc00*/  FMUL.FTZ R167, R160.reuse, UR48 ;  /* 0x00000030a0a77c20 */ /* 0x040fe20008410000 */
[C---:B------:R-:W-:Y:S01]  /*bc10*/  FMUL.FTZ R67, R160.reuse, R137 ;  /* 0x00000089a0437220 */ /* 0x040fe20000410000 */
[----:B------:R-:W-:Y:S01]  /*bc20*/  FMUL.FTZ R160, R160, R155 ;  /* 0x0000009ba0a07220 */ /* 0x000fe20000410000 */
[C---:B------:R-:W-:Y:S01]  /*bc30*/  FFMA.FTZ R64, R123.reuse, R137, R64 ;  /* 0x000000897b407223 */ /* 0x040fe20000010040 */
[-C--:B------:R-:W-:Y:S01]  /*bc40*/  FFMA.FTZ R4, R123, R155.reuse, -R4 ;  /* 0x0000009b7b047223 */ /* 0x080fe20000010804 */
[C---:B------:R-:W-:Y:S01]  /*bc50*/  FFMA.FTZ R167, R136.reuse, UR49, R167 ;  /* 0x0000003188a77c23 */ /* 0x040fe200080100a7 */
[C---:B------:R-:W-:Y:S01]  /*bc60*/  FFMA.FTZ R67, R136.reuse, R155, -R67 ;  /* 0x0000009b88437223 */ /* 0x040fe20000010843 */
[----:B------:R-:W-:Y:S01]  /*bc70*/  FFMA.FTZ R160, R136, R137, R160 ;  /* 0x0000008988a07223 */ /* 0x000fe200000100a0 */
[C---:B------:R-:W-:Y:S01]  /*bc80*/  FFMA.FTZ R159, R156.reuse, UR48, -R159 ;  /* 0x000000309c9f7c23 */ /* 0x040fe2000801089f */
[----:B------:R-:W-:Y:S01]  /*bc90*/  FFMA.FTZ R157, R156, UR49, R157 ;  /* 0x000000319c9d7c23 */ /* 0x000fe2000801009d */
[----:B------:R-:W-:Y:S01]  /*bca0*/  FADD.FTZ R136, RZ, R64 ;  /* 0x00000040ff887221 */ /* 0x000fe20000010000 */
[----:B------:R-:W-:Y:S01]  /*bcb0*/  FFMA.FTZ R156, R47, R26, R4 ;  /* 0x0000001a2f9c7223 */ /* 0x000fe20000010004 */
[----:B------:R-:W-:-:S02]  /*bcc0*/  FMUL.FTZ R170, R153, UR48 ;  /* 0x0000003099aa7c20 */ /* 0x000fc40008410000 */
[C---:B------:R-:W-:Y:S01]  /*bcd0*/  FMUL.FTZ R112, R153.reuse, R136 ;  /* 0x0000008899707220 */ /* 0x040fe20000410000 */
[----:B------:R-:W-:Y:S01]  /*bce0*/  FMUL.FTZ R153, R153, R156 ;  /* 0x0000009c99997220 */ /* 0x000fe20000410000 */
[C---:B------:R-:W-:Y:S01]  /*bcf0*/  FMUL.FTZ R4, R120.reuse, R136 ;  /* 0x0000008878047220 */ /* 0x040fe20000410000 */
[----:B------:R-:W-:Y:S01]  /*bd00*/  FMUL.FTZ R64, R120, R156 ;  /* 0x0000009c78407220 */ /* 0x000fe20000410000 */
[----:B------:R-:W-:Y:S01]  /*bd10*/  FFMA.FTZ R160, -R94, R160, R65 ;  /* 0x000000a05ea07223 */ /* 0x000fe20000010141 */
[----:B------:R-:W-:Y:S01]  /*bd20*/  FFMA.FTZ R65, R135, R136, R153 ;  /* 0x0000008887417223 */ /* 0x000fe20000010099 */
[C---:B------:R-:W-:Y:S01]  /*bd30*/  FFMA.FTZ R153, R121.reuse, R156, -R4 ;  /* 0x0000009c79997223 */ /* 0x040fe20000010804 */
[----:B------:R-:W-:Y:S01]  /*bd40*/  FFMA.FTZ R64, R121, R136, R64 ;  /* 0x0000008879407223 */ /* 0x000fe20000010040 */
[C---:B------:R-:W-:Y:S01]  /*bd50*/  FFMA.FTZ R170, R135.reuse, UR49, R170 ;  /* 0x0000003187aa7c23 */ /* 0x040fe200080100aa */
[----:B------:R-:W-:Y:S01]  /*bd60*/  FFMA.FTZ R112, R135, R156, -R112 ;  /* 0x0000009c87707223 */ /* 0x000fe20000010870 */
[----:B------:R-:W-:Y:S01]  /*bd70*/  FFMA.FTZ R153, R52, R27, R153 ;  /* 0x0000001b34997223 */ /* 0x000fe20000010099 */
[----:B------:R-:W-:Y:S01]  /*bd80*/  FADD.FTZ R135, RZ, R64 ;  /* 0x00000040ff877221 */ /* 0x000fe20000010000 */
[----:B------:R-:W-:-:S02]  /*bd90*/  FFMA.FTZ R66, R94, R67, R113 ;  /* 0x000000435e427223 */ /* 0x000fc40000010071 */
[C---:B------:R-:W-:Y:S01]  /*bda0*/  FMUL.FTZ R64, R118.reuse, R153 ;  /* 0x0000009976407220 */ /* 0x040fe20000410000 */
[-C--:B------:R-:W-:Y:S01]  /*bdb0*/  FMUL.FTZ R4, R118, R135.reuse ;  /* 0x0000008776047220 */ /* 0x080fe20000410000 */
[C---:B------:R-:W-:Y:S01]  /*bdc0*/  FMUL.FTZ R173, R154.reuse, UR48 ;  /* 0x000000309aad7c20 */ /* 0x040fe20008410000 */
[C---:B------:R-:W-:Y:S01]  /*bdd0*/  FMUL.FTZ R113, R154.reuse, R135 ;  /* 0x000000879a717220 */ /* 0x040fe20000410000 */
[----:B------:R-:W-:Y:S01]  /*bde0*/  FMUL.FTZ R154, R154, R153 ;  /* 0x000000999a9a7220 */ /* 0x000fe20000410000 */
[C---:B------:R-:W-:Y:S01]  /*bdf0*/  FFMA.FTZ R64, R119.reuse, R135, R64 ;  /* 0x0000008777407223 */ /* 0x040fe20000010040 */
[-C--:B------:R-:W-:Y:S01]  /*be00*/  FFMA.FTZ R4, R119, R153.reuse, -R4 ;  /* 0x0000009977047223 */ /* 0x080fe20000010804 */
[----:B------:R-:W-:Y:S01]  /*be10*/  FFMA.FTZ R67, R95, R112, R66 ;  /* 0x000000705f437223 */ /* 0x000fe20000010042 */
[C---:B------:R-:W-:Y:S01]  /*be20*/  FFMA.FTZ R173, R134.reuse, UR49, R173 ;  /* 0x0000003186ad7c23 */ /* 0x040fe200080100ad */
[C---:B------:R-:W-:Y:S01]  /*be30*/  FFMA.FTZ R113, R134.reuse, R153, -R113 ;  /* 0x0000009986717223 */ /* 0x040fe20000010871 */
[----:B------:R-:W-:Y:S01]  /*be40*/  FFMA.FTZ R66, R134, R135, R154 ;  /* 0x0000008786427223 */ /* 0x000fe2000001009a */
[----:B------:R-:W-:Y:S01]  /*be50*/  FADD.FTZ R134, RZ, R64 ;  /* 0x00000040ff867221 */ /* 0x000fe20000010000 */
[----:B------:R-:W-:Y:S01]  /*be60*/  FFMA.FTZ R154, R53, R28, R4 ;  /* 0x0000001c359a7223 */ /* 0x000fe20000010004 */
[----:B------:R-:W-:Y:S01]  /*be70*/  FFMA.FTZ R65, -R95, R65, R160 ;  /* 0x000000415f417223 */ /* 0x000fe200000101a0 */
[C---:B------:R-:W-:Y:S01]  /*be80*/  FMUL.FTZ R174, R151.reuse, UR48 ;  /* 0x0000003097ae7c20 */ /* 0x040fe20008410000 */
[C---:B------:R-:W-:Y:S01]  /*be90*/  FMUL.FTZ R160, R151.reuse, R134 ;  /* 0x0000008697a07220 */ /* 0x040fe20000410000 */
[-C--:B------:R-:W-:Y:S01]  /*bea0*/  FMUL.FTZ R151, R151, R154.reuse ;  /* 0x0000009a97977220 */ /* 0x080fe20000410000 */
[C---:B------:R-:W-:Y:S01]  /*beb0*/  FMUL.FTZ R64, R114.reuse, R154 ;  /* 0x0000009a72407220 */ /* 0x040fe20000410000 */
[----:B------:R-:W-:Y:S01]  /*bec0*/  FMUL.FTZ R4, R114, R134 ;  /* 0x0000008672047220 */ /* 0x000fe20000410000 */
[----:B------:R-:W-:Y:S01]  /*bed0*/  FFMA.FTZ R66, -R96, R66, R65 ;  /* 0x0000004260427223 */ /* 0x000fe20000010141 */
[-C--:B------:R-:W-:Y:S01]  /*bee0*/  FFMA.FTZ R65, R133, R134.reuse, R151 ;  /* 0x0000008685417223 */ /* 0x080fe20000010097 */
[C---:B------:R-:W-:Y:S01]  /*bef0*/  FFMA.FTZ R64, R115.reuse, R134, R64 ;  /* 0x0000008673407223 */ /* 0x040fe20000010040 */
[-C--:B------:R-:W-:Y:S01]  /*bf00*/  FFMA.FTZ R151, R115, R154.reuse, -R4 ;  /* 0x0000009a73977223 */ /* 0x080fe20000010804 */
[C---:B------:R-:W-:Y:S01]  /*bf10*/  FFMA.FTZ R174, R133.reuse, UR49, R174 ;  /* 0x0000003185ae7c23 */ /* 0x040fe200080100ae */
[----:B------:R-:W-:Y:S01]  /*bf20*/  FFMA.FTZ R160, R133, R154, -R160 ;  /* 0x0000009a85a07223 */ /* 0x000fe200000108a0 */
[----:B------:R-:W-:Y:S01]  /*bf30*/  FADD.FTZ R133, RZ, R64 ;  /* 0x00000040ff857221 */ /* 0x000fe20000010000 */
[----:B------:R-:W-:Y:S01]  /*bf40*/  FFMA.FTZ R151, R58, R29, R151 ;  /* 0x0000001d3a977223 */ /* 0x000fe20000010097 */
[----:B------:R-:W-:Y:S01]  /*bf50*/  FFMA.FTZ R210, R127, R179, R210 ;  /* 0x000000b37fd27223 */ /* 0x000fe200000100d2 */
[----:B------:R-:W-:Y:S01]  /*bf60*/  FFMA.FTZ R112, R96, R113, R67 ;  /* 0x0000007160707223 */ /* 0x000fe20000010043 */
[C---:B------:R-:W-:Y:S01]  /*bf70*/  FMUL.FTZ R4, R128.reuse, R133 ;  /* 0x0000008580047220 */ /* 0x040fe20000410000 */
[----:B------:R-:W-:Y:S01]  /*bf80*/  FMUL.FTZ R64, R128, R151 ;  /* 0x0000009780407220 */ /* 0x000fe20000410000 */
[C---:B------:R-:W-:Y:S01]  /*bf90*/  FMUL.FTZ R179, R152.reuse, UR48 ;  /* 0x0000003098b37c20 */ /* 0x040fe20008410000 */
[C---:B------:R-:W-:Y:S01]  /*bfa0*/  FMUL.FTZ R113, R152.reuse, R133 ;  /* 0x0000008598717220 */ /* 0x040fe20000410000 */
[-C--:B------:R-:W-:Y:S01]  /*bfb0*/  FMUL.FTZ R152, R152, R151.reuse ;  /* 0x0000009798987220 */ /* 0x080fe20000410000 */
[C---:B------:R-:W-:Y:S01]  /*bfc0*/  FFMA.FTZ R4, R129.reuse, R151, -R4 ;  /* 0x0000009781047223 */ /* 0x040fe20000010804 */
[----:B------:R-:W-:Y:S01]  /*bfd0*/  FFMA.FTZ R64, R129, R133, R64 ;  /* 0x0000008581407223 */ /* 0x000fe20000010040 */
[----:B------:R-:W-:Y:S01]  /*bfe0*/  FFMA.FTZ R65, -R97, R65, R66 ;  /* 0x0000004161417223 */ /* 0x000fe20000010142 */
[C---:B------:R-:W-:Y:S01]  /*bff0*/  FFMA.FTZ R66, R132.reuse, R133, R152 ;  /* 0x0000008584427223 */ /* 0x040fe20000010098 */
[C---:B------:R-:W-:Y:S01]  /*c000*/  FFMA.FTZ R179, R132.reuse, UR49, R179 ;  /* 0x0000003184b37c23 */ /* 0x040fe200080100b3 */
[----:B------:R-:W-:Y:S01]  /*c010*/  FFMA.FTZ R113, R132, R151, -R113 ;  /* 0x0000009784717223 */ /* 0x000fe20000010871 */
[----:B------:R-:W-:Y:S01]  /*c020*/  FFMA.FTZ R152, R59, R30, R4 ;  /* 0x0000001e3b987223 */ /* 0x000fe20000010004 */
[----:B------:R-:W-:Y:S01]  /*c030*/  FADD.FTZ R132, RZ, R64 ;  /* 0x00000040ff847221 */ /* 0x000fe20000010000 */
[----:B------:R-:W-:Y:S01]  /*c040*/  FFMA.FTZ R67, R97, R160, R112 ;  /* 0x000000a061437223 */ /* 0x000fe20000010070 */
[C---:B------:R-:W-:Y:S01]  /*c050*/  FFMA.FTZ R66, -R98.reuse, R66, R65 ;  /* 0x0000004262427223 */ /* 0x040fe20000010141 */
[C---:B------:R-:W-:Y:S01]  /*c060*/  FMUL.FTZ R65, R163.reuse, R152 ;  /* 0x00000098a3417220 */ /* 0x040fe20000410000 */
[-C--:B------:R-:W-:Y:S01]  /*c070*/  FMUL.FTZ R4, R163, R132.reuse ;  /* 0x00000084a3047220 */ /* 0x080fe20000410000 */
[----:B------:R-:W-:Y:S01]  /*c080*/  FFMA.FTZ R64, R98, R113, R67 ;  /* 0x0000007162407223 */ /* 0x000fe20000010043 */
        /* <DEDUP_REMOVED lines=8> */
[----:B------:R-:W-:-:S02]  /*c110*/  FFMA.FTZ R113, R99, R112, R64 ;  /* 0x0000007063717223 */ /* 0x000fc40000010040 */
[C---:B------:R-:W-:Y:S01]  /*c120*/  FMUL.FTZ R64, R166.reuse, R131 ;  /* 0x00000083a6407220 */ /* 0x040fe20000410000 */
[----:B------:R-:W-:Y:S01]  /*c130*/  FMUL.FTZ R65, R166, R149 ;  /* 0x00000095a6417220 */ /* 0x000fe20000410000 */
[C---:B------:R-:W-:Y:S01]  /*c140*/  FMUL.FTZ R217, R150.reuse, R131 ;  /* 0x0000008396d97220 */ /* 0x040fe20000410000 */
[-C--:B------:R-:W-:Y:S01]  /*c150*/  FMUL.FTZ R150, R150, R149.reuse ;  /* 0x0000009596967220 */ /* 0x080fe20000410000 */
[C---:B------:R-:W-:Y:S01]  /*c160*/  FFMA.FTZ R64, R168.reuse, R149, -R64 ;  /* 0x00000095a8407223 */ /* 0x040fe20000010840 */
[----:B------:R-:W-:Y:S01]  /*c170*/  FFMA.FTZ R65, R168, R131, R65 ;  /* 0x00000083a8417223 */ /* 0x000fe20000010041 */
[----:B------:R-:W-:Y:S01]  /*c180*/  FFMA.FTZ R67, -R99, R67, R66 ;  /* 0x0000004363437223 */ /* 0x000fe20000010142 */
[C---:B------:R-:W-:Y:S01]  /*c190*/  FFMA.FTZ R66, R130.reuse, R131, R150 ;  /* 0x0000008382427223 */ /* 0x040fe20000010096 */
[----:B------:R-:W-:Y:S01]  /*c1a0*/  FFMA.FTZ R217, R130, R149, -R217 ;  /* 0x0000009582d97223 */ /* 0x000fe200000108d9 */
[----:B------:R-:W-:Y:S01]  /*c1b0*/  FFMA.FTZ R150, R63, R32, R64 ;  /* 0x000000203f967223 */ /* 0x000fe20000010040 */
[----:B------:R-:W-:Y:S01]  /*c1c0*/  FADD.FTZ R130, RZ, R65 ;  /* 0x00000041ff827221 */ /* 0x000fe20000010000 */
[----:B------:R-:W0:Y:S01]  /*c1d0*/  S2R R4, SR_TID.X ;  /* 0x0000000000047919 */ /* 0x000e220000002100 */
        /* <DEDUP_REMOVED lines=11> */
[----:B------:R-:W-:Y:S01]  /*c290*/  FFMA.FTZ R112, R100, R217, R113 ;  /* 0x000000d964707223 */ /* 0x000fe20000010071 */
        /* <DEDUP_REMOVED lines=10> */
[----:B------:R-:W-:Y:S01]  /*c340*/  UISETP.GE.AND UP0, UPT, UR16, UR44, UPT ;  /* 0x0000002c1000728c */ /* 0x000fe2000bf06270 */
[----:B------:R-:W-:-:S02]  /*c350*/  FADD.FTZ R116, RZ, R64 ;  /* 0x00000040ff747221 */ /* 0x000fc40000010000 */
[C---:B------:R-:W-:Y:S02]  /*c360*/  FMUL.FTZ R64, R183.reuse, R148 ;  /* 0x00000094b7407220 */ /* 0x040fe40000410000 */
[----:B------:R-:W-:Y:S01]  /*c370*/  FMUL.FTZ R65, R183, R116 ;  /* 0x00000074b7417220 */ /* 0x000fe20000410000 */
[----:B------:R-:W-:Y:S01]  /*c380*/  FFMA.FTZ R67, R101, R212, R112 ;  /* 0x000000d465437223 */ /* 0x000fe20000010070 */
[----:B------:R-:W-:Y:S01]  /*c390*/  PLOP3.LUT P1, PT, PT, PT, UP0, 0x80, 0x8 ;  /* 0x000000000008781c */ /* 0x000fe20003f2f008 */
[C---:B------:R-:W-:Y:S01]  /*c3a0*/  FFMA.FTZ R64, R185.reuse, R116, R64 ;  /* 0x00000074b9407223 */ /* 0x040fe20000010040 */
[----:B------:R-:W-:Y:S01]  /*c3b0*/  FFMA.FTZ R65, R185, R148, -R65 ;  /* 0x00000094b9417223 */ /* 0x000fe20000010841 */
[----:B------:R-:W-:Y:S01]  /*c3c0*/  FFMA.FTZ R112, R102, R217, R67 ;  /* 0x000000d966707223 */ /* 0x000fe20000010043 */
[----:B0-----:R-:W-:Y:S01]  /*c3d0*/  ISETP.NE.OR P1, PT, R4, RZ, P1 ;  /* 0x000000ff0400720c */ /* 0x001fe20000f25670 */
[----:B------:R-:W-:Y:S01]  /*c3e0*/  FFMA.FTZ R66, -R102, R66, R113 ;  /* 0x0000004266427223 */ /* 0x000fe20000010171 */
[C---:B------:R-:W-:Y:S01]  /*c3f0*/  FMUL.FTZ R160, R145.reuse, R116 ;  /* 0x0000007491a07220 */ /* 0x040fe20000410000 */
[----:B------:R-:W-:Y:S01]  /*c400*/  FMUL.FTZ R67, R145, R148 ;  /* 0x0000009491437220 */ /* 0x000fe20000410000 */
[----:B------:R-:W-:Y:S01]  /*c410*/  FADD.FTZ R113, RZ, R64 ;  /* 0x00000040ff717221 */ /* 0x000fe20000010000 */
[----:B------:R-:W-:-:S03]  /*c420*/  FFMA.FTZ R145, R74, R35, R65 ;  /* 0x000000234a917223 */ /* 0x000fc60000010041 */
[C---:B------:R-:W-:Y:S01]  /*c430*/  FMUL.FTZ R65, R144.reuse, R113 ;  /* 0x0000007190417220 */ /* 0x040fe20000410000 */
[----:B------:R-:W-:-:S04]  /*c440*/  FMUL.FTZ R144, R144, R145 ;  /* 0x0000009190907220 */ /* 0x000fc80000410000 */
[----:B------:R-:W-:Y:S01]  /*c450*/  FFMA.FTZ R216, R142, R113, R144 ;  /* 0x000000718ed87223 */ /* 0x000fe20000010090 */
[----:B------:R-:W-:Y:S01]  /*c460*/  LOP3.LUT R144, R4, 0x1f, RZ, 0xc0, !PT ;  /* 0x0000001f04907812 */ /* 0x000fe200078ec0ff */
[----:B------:R-:W-:Y:S01]  /*c470*/  VOTEU.ALL UP0, P1 ;  /* 0x0000000000ff7886 */ /* 0x000fe20000800000 */
[----:B------:R-:W-:Y:S02]  /*c480*/  FFMA.FTZ R67, R213, R116, R67 ;  /* 0x00000074d5437223 */ /* 0x000fe40000010043 */
[----:B------:R-:W-:Y:S02]  /*c490*/  ISETP.NE.AND P5, PT, R144, 0x1f, PT ;  /* 0x0000001f9000780c */ /* 0x000fe40003fa5270 */
[----:B------:R-:W-:Y:S01]  /*c4a0*/  @!UP0 ULEA UR35, UR8, UR25, 0x4 ;  /* 0x0000001908238291 */ /* 0x000fe2000f8e20ff */
[----:B------:R-:W-:Y:S01]  /*c4b0*/  FFMA.FTZ R217, -R103, R67, R66 ;  /* 0x0000004367d97223 */ /* 0x000fe20000010142 */
[----:B------:R-:W-:Y:S01]  /*c4c0*/  FFMA.FTZ R218, R142, R145, -R65 ;  /* 0x000000918eda7223 */ /* 0x000fe20000010841 */
[----:B------:R-:W-:Y:S01]  /*c4d0*/  FFMA.FTZ R160, R213, R148, -R160 ;  /* 0x00000094d5a07223 */ /* 0x000fe200000108a0 */
[----:B------:R-:W-:Y:S01]  /*c4e0*/  HFMA2 R64, -RZ, RZ, 1.875, 0 ;  /* 0x3f800000ff407431 */ /* 0x000fe200000001ff */
[----:B------:R-:W-:-:S02]  /*c4f0*/  CS2R R66, SRZ ;  /* 0x0000000000427805 */ /* 0x000fc4000001ff00 */
[----:B------:R-:W-:Y:S01]  /*c500*/  MOV R65, RZ ;  /* 0x000000ff00417202 */ /* 0x000fe20000000f00 */
[----:B------:R-:W-:Y:S01]  /*c510*/  FFMA.FTZ R215, R0, R159, R215 ;  /* 0x0000009f00d77223 */ /* 0x000fe200000100d7 */
[----:B------:R-:W-:Y:S01]  /*c520*/  FFMA.FTZ R213, R103, R160, R112 ;  /* 0x000000a067d57223 */ /* 0x000fe20000010070 */
        /* <DEDUP_REMOVED lines=11> */
[----:B------:R-:W-:Y:S01]  /*c5e0*/  FFMA.FTZ R218, R104, R218, R213 ;  /* 0x000000da68da7223 */ /* 0x000fe200000100d5 */
[----:B------:R-:W-:Y:S11]  /*c5f0*/  @!P5 BRA `(.L_x_12941) ;  /* 0x000000000028d947 */ /* 0x000ff60003800000 */
[-C--:B0-----:R-:W-:Y:S01]  /*c600*/  FMUL.FTZ R219, R208, R221.reuse ;  /* 0x000000ddd0db7220 */ /* 0x081fe20000410000 */
[----:B------:R-:W-:Y:S01]  /*c610*/  FMUL.FTZ R221, R210, R221 ;  /* 0x000000ddd2dd7220 */ /* 0x000fe20000410000 */
[-C--:B---3--:R-:W-:Y:S01]  /*c620*/  FMUL.FTZ R213, R208, R217.reuse ;  /* 0x000000d9d0d57220 */ /* 0x088fe20000410000 */
[C---:B------:R-:W-:Y:S01]  /*c630*/  FMUL.FTZ R217, R210.reuse, R217 ;  /* 0x000000d9d2d97220 */ /* 0x040fe20000410000 */
[-C--:B----4-:R-:W-:Y:S01]  /*c640*/  FFMA.FTZ R112, R210, R160.reuse, -R219 ;  /* 0x000000a0d2707223 */ /* 0x090fe200000108db */
[----:B------:R-:W-:Y:S01]  /*c650*/  FFMA.FTZ R221, R208, R160, R221 ;  /* 0x000000a0d0dd7223 */ /* 0x000fe200000100dd */
[C---:B-1----:R-:W-:Y:S01]  /*c660*/  FFMA.FTZ R210, R142.reuse, R210, -R213 ;  /* 0x000000d28ed27223 */ /* 0x042fe200000108d5 */
[----:B------:R-:W-:Y:S01]  /*c670*/  FFMA.FTZ R208, R142, R208, R217 ;  /* 0x000000d08ed07223 */ /* 0x000fe200000100d9 */
[----:B------:R-:W-:Y:S01]  /*c680*/  FADD.FTZ R215, R215, R112 ;  /* 0x00000070d7d77221 */ /* 0x000fe20000010000 */
[----:B------:R-:W-:-:S07]  /*c690*/  FADD.FTZ R214, R214, R221 ;  /* 0x000000ddd6d67221 */ /* 0x000fce0000010000 */
.L_x_12941:
[----:B------:R-:W-:Y:S05]  /*c6a0*/  BSYNC.RECONVERGENT B0 ;  /* 0x0000000000007941 */ /* 0x000fea0003800200 */
.L_x_12940:
[----:B-1----:R1:W1:Y:S01]  /*c6b0*/  SHFL.DOWN PT, R142, R210, 0x2, 0x1f ;  /* 0x08401f00d28e7f89 */ /* 0x00226200000e0000 */
[----:B------:R-:W-:Y:S03]  /*c6c0*/  BSSY.RECONVERGENT B0, `(.L_x_12942) ;  /* 0x000000f000007945 */ /* 0x000fe60003800200 */
[----:B---3--:R3:W1:Y:S04]  /*c6d0*/  SHFL.DOWN PT, R217, R208, 0x2, 0x1f ;  /* 0x08401f00d0d97f89 */ /* 0x00866800000e0000 */
[----:B----4-:R3:W4:Y:S04]  /*c6e0*/  SHFL.DOWN PT, R160, R215, 0x2, 0x1f ;  /* 0x08401f00d7a07f89 */ /* 0x01072800000e0000 */
[----:B0-----:R3:W0:Y:S01]  /*c6f0*/  SHFL.DOWN PT, R221, R214, 0x2, 0x1f ;  /* 0x08401f00d6dd7f89 */ /* 0x00162200000e0000 */
[----:B------:R-:W-:Y:S05]  /*c700*/  @P4 BRA `(.L_x_12943) ;  /* 0x0000000000284947 */ /* 0x000fea0003800000 */
[-C--:B0-----:R-:W-:Y:S01]  /*c710*/  FMUL.FTZ R219, R208, R221.reuse ;  /* 0x000000ddd0db7220 */ /* 0x081fe20000410000 */
[----:B------:R-:W-:Y:S01]  /*c720*/  FMUL.FTZ R221, R210, R221 ;  /* 0x000000ddd2dd7220 */ /* 0x000fe20000410000 */
[-C--:B-1----:R-:W-:Y:S01]  /*c730*/  FMUL.FTZ R213, R208, R217.reuse ;  /* 0x000000d9d0d57220 */ /* 0x082fe20000410000 */
[C---:B------:R-:W-:Y:S01]  /*c740*/  FMUL.FTZ R217, R210.reuse, R217 ;  /* 0x000000d9d2d97220 */ /* 0x040fe20000410000 */
[-C--:B----4-:R-:W-:Y:S01]  /*c750*/  FFMA.FTZ R112, R210, R160.reuse, -R219 ;  /* 0x000000a0d2707223 */ /* 0x090fe200000108db */
[----:B------:R-:W-:Y:S01]  /*c760*/  FFMA.FTZ R221, R208, R160, R221 ;  /* 0x000000a0d0dd7223 */ /* 0x000fe200000100dd */
[-C--:B------:R-:W-:Y:S01]  /*c770*/  FFMA.FTZ R210, R210, R142.reuse, -R213 ;  /* 0x0000008ed2d27223 */ /* 0x080fe200000108d5 */
[----:B---3--:R-:W-:Y:S01]  /*c780*/  FFMA.FTZ R208, R208, R142, R217 ;  /* 0x0000008ed0d07223 */ /* 0x008fe200000100d9 */
[----:B------:R-:W-:Y:S01]  /*c790*/  FADD.FTZ R215, R215, R112 ;  /* 0x00000070d7d77221 */ /* 0x000fe20000010000 */
[----:B------:R-:W-:-:S07]  /*c7a0*/  FADD.FTZ R214, R214, R221 ;  /* 0x000000ddd6d67221 */ /* 0x000fce0000010000 */
.L_x_12943:
[----:B------:R-:W-:Y:S05]  /*c7b0*/  BSYNC.RECONVERGENT B0 ;  /* 0x0000000000007941 */ /* 0x000fea0003800200 */
.L_x_12942:
[----:B-1----:R1:W1:Y:S01]  /*c7c0*/  SHFL.DOWN PT, R142, R210, 0x4, 0x1f ;  /* 0x08801f00d28e7f89 */ /* 0x00226200000e0000 */
[----:B------:R-:W-:Y:S03]  /*c7d0*/  BSSY.RECONVERGENT B0, `(.L_x_12944) ;  /* 0x000000f000007945 */ /* 0x000fe60003800200 */
[----:B------:R0:W1:Y:S04]  /*c7e0*/  SHFL.DOWN PT, R217, R208, 0x4, 0x1f ;  /* 0x08801f00d0d97f89 */ /* 0x00006800000e0000 */
[----:B----4-:R4:W1:Y:S04]  /*c7f0*/  SHFL.DOWN PT, R160, R215, 0x4, 0x1f ;  /* 0x08801f00d7a07f89 */ /* 0x01086800000e0000 */
[----:B0-----:R4:W0:Y:S01]  /*c800*/  SHFL.DOWN PT, R221, R214, 0x4, 0x1f ;  /* 0x08801f00d6dd7f89 */ /* 0x00182200000e0000 */
[----:B------:R-:W-:Y:S05]  /*c810*/  @P3 BRA `(.L_x_12945) ;  /* 0x0000000000283947 */ /* 0x000fea0003800000 */
[-C--:B0-----:R-:W-:Y:S01]  /*c820*/  FMUL.FTZ R219, R208, R221.reuse ;  /* 0x000000ddd0db7220 */ /* 0x081fe20000410000 */
[----:B------:R-:W-:Y:S01]  /*c830*/  FMUL.FTZ R221, R210, R221 ;  /* 0x000000ddd2dd7220 */ /* 0x000fe20000410000 */
[-C--:B-1----:R-:W-:Y:S01]  /*c840*/  FMUL.FTZ R213, R208, R217.reuse ;  /* 0x000000d9d0d57220 */ /* 0x082fe20000410000 */
[C---:B------:R-:W-:Y:S01]  /*c850*/  FMUL.FTZ R217, R210.reuse, R217 ;  /* 0x000000d9d2d97220 */ /* 0x040fe20000410000 */
[-C--:B------:R-:W-:Y:S01]  /*c860*/  FFMA.FTZ R112, R210, R160.reuse, -R219 ;  /* 0x000000a0d2707223 */ /* 0x080fe200000108db */
[----:B------:R-:W-:Y:S01]  /*c870*/  FFMA.FTZ R221, R208, R160, R221 ;  /* 0x000000a0d0dd7223 */ /* 0x000fe200000100dd */
[-C--:B------:R-:W-:Y:S01]  /*c880*/  FFMA.FTZ R210, R210, R142.reuse, -R213 ;  /* 0x0000008ed2d27223 */ /* 0x080fe200000108d5 */
[----:B---3--:R-:W-:Y:S01]  /*c890*/  FFMA.FTZ R208, R208, R142, R217 ;  /* 0x0000008ed0d07223 */ /* 0x008fe200000100d9 */
[----:B----4-:R-:W-:Y:S01]  /*c8a0*/  FADD.FTZ R215, R215, R112 ;  /* 0x00000070d7d77221 */ /* 0x010fe20000010000 */
[----:B------:R-:W-:-:S07]  /*c8b0*/  FADD.FTZ R214, R214, R221 ;  /* 0x000000ddd6d67221 */ /* 0x000fce0000010000 */
.L_x_12945:
[----:B------:R-:W-:Y:S05]  /*c8c0*/  BSYNC.RECONVERGENT B0 ;  /* 0x0000000000007941 */ /* 0x000fea0003800200 */
.L_x_12944:
[----:B-1----:R1:W1:Y:S01]  /*c8d0*/  SHFL.DOWN PT, R142, R210, 0x8, 0x1f ;  /* 0x09001f00d28e7f89 */ /* 0x00226200000e0000 */
[----:B------:R-:W-:Y:S03]  /*c8e0*/  BSSY.RECONVERGENT B0, `(.L_x_12946) ;  /* 0x000000f000007945 */ /* 0x000fe60003800200 */
[----:B------:R0:W1:Y:S04]  /*c8f0*/  SHFL.DOWN PT, R217, R208, 0x8, 0x1f ;  /* 0x09001f00d0d97f89 */ /* 0x00006800000e0000 */
[----:B------:R1:W1:Y:S04]  /*c900*/  SHFL.DOWN PT, R160, R215, 0x8, 0x1f ;  /* 0x09001f00d7a07f89 */ /* 0x00026800000e0000 */
        /* <DEDUP_REMOVED lines=12> */
.L_x_12947:
[----:B------:R-:W-:Y:S05]  /*c9d0*/  BSYNC.RECONVERGENT B0 ;  /* 0x0000000000007941 */ /* 0x000fea0003800200 */
.L_x_12946:
        /* <DEDUP_REMOVED lines=16> */
.L_x_12949:
[----:B------:R-:W-:Y:S05]  /*cae0*/  BSYNC.RECONVERGENT B0 ;  /* 0x0000000000007941 */ /* 0x000fea0003800200 */
.L_x_12948:
[C---:B------:R-:W-:Y:S01]  /*caf0*/  FMUL.FTZ R219, R186.reuse, R113 ;  /* 0x00000071badb7220 */ /* 0x040fe20000410000 */
[-C--:B------:R-:W-:Y:S01]  /*cb00*/  FMUL.FTZ R112, R186, R145.reuse ;  /* 0x00000091ba707220 */ /* 0x080fe20000410000 */
[----:B------:R-:W-:Y:S01]  /*cb10*/  SHFL.DOWN PT, R225, R208, 0x1, 0x1f ;  /* 0x08201f00d0e17f89 */ /* 0x000fe200000e0000 */
[----:B------:R-:W-:Y:S01]  /*cb20*/  ISETP.NE.AND P1, PT, R4, 0x1f, PT ;  /* 0x0000001f0400780c */ /* 0x000fe20003f25270 */
[C---:B-1----:R-:W-:Y:S01]  /*cb30*/  FFMA.FTZ R160, R188.reuse, R145, -R219 ;  /* 0x00000091bca07223 */ /* 0x042fe200000108db */
[----:B------:R-:W-:Y:S01]  /*cb40*/  FFMA.FTZ R112, R188, R113, R112 ;  /* 0x00000071bc707223 */ /* 0x000fe20000010070 */
[----:B--2---:R-:W3:Y:S01]  /*cb50*/  SHFL.IDX PT, R217, R67, RZ, 0x1f ;  /* 0x00001fff43d97589 */ /* 0x004ee200000e0000 */
[----:B------:R-:W-:Y:S01]  /*cb60*/  ULEA UR35, UR16, 0xfffffc00, 0xa ;  /* 0xfffffc0010237891 */ /* 0x000fe2000f8e50ff */
[----:B------:R-:W-:Y:S01]  /*cb70*/  FFMA.FTZ R160, R71, R36, R160 ;  /* 0x0000002447a07223 */ /* 0x000fe200000100a0 */
[----:B------:R-:W-:Y:S01]  /*cb80*/  FADD.FTZ R112, RZ, R112 ;  /* 0x00000070ff707221 */ /* 0x000fe20000010000 */
[----:B------:R-:W1:Y:S01]  /*cb90*/  SHFL.DOWN PT, R223, R210, 0x1, 0x1f ;  /* 0x08201f00d2df7f89 */ /* 0x000e6200000e0000 */
[----:B------:R-:W-:Y:S01]  /*cba0*/  FMUL.FTZ R179, R98, -R179 ;  /* 0x800000b362b37220 */ /* 0x000fe20000410000 */
[C---:B------:R-:W-:Y:S01]  /*cbb0*/  FMUL.FTZ R142, R195.reuse, R160 ;  /* 0x000000a0c38e7220 */ /* 0x040fe20000410000 */
[----:B0-----:R-:W-:Y:S01]  /*cbc0*/  FMUL.FTZ R221, R195, R112 ;  /* 0x00000070c3dd7220 */ /* 0x001fe20000410000 */
[----:B------:R-:W0:Y:S01]  /*cbd0*/  SHFL.IDX PT, R219, R66, RZ, 0x1f ;  /* 0x00001fff42db7589 */ /* 0x000e2200000e0000 */
[----:B------:R-:W-:Y:S01]  /*cbe0*/  FMUL.FTZ R174, R97, -R174 ;  /* 0x800000ae61ae7220 */ /* 0x000fe20000410000 */
[C---:B------:R-:W-:Y:S01]  /*cbf0*/  FFMA.FTZ R142, R197.reuse, R112, R142 ;  /* 0x00000070c58e7223 */ /* 0x040fe2000001008e */
[----:B------:R-:W-:Y:S01]  /*cc00*/  FFMA.FTZ R221, R197, R160, -R221 ;  /* 0x000000a0c5dd7223 */ /* 0x000fe200000108dd */
[----:B------:R3:W2:Y:S01]  /*cc10*/  SHFL.IDX PT, R220, R208, RZ, 0x1f ;  /* 0x00001fffd0dc7589 */ /* 0x0006a200000e0000 */
[----:B------:R-:W-:Y:S01]  /*cc20*/  FMUL.FTZ R173, R96, -R173 ;  /* 0x800000ad60ad7220 */ /* 0x000fe20000410000 */
[----:B------:R-:W-:Y:S01]  /*cc30*/  FADD.FTZ R142, RZ, R142 ;  /* 0x0000008eff8e7221 */ /* 0x000fe20000010000 */
[----:B------:R-:W-:Y:S01]  /*cc40*/  FFMA.FTZ R212, R76, R37, R221 ;  /* 0x000000254cd47223 */ /* 0x000fe200000100dd */
[----:B------:R-:W5:Y:S01]  /*cc50*/  SHFL.DOWN PT, R222, R215, 0x1, 0x1f ;  /* 0x08201f00d7de7f89 */ /* 0x000f6200000e0000 */
[----:B------:R-:W-:Y:S01]  /*cc60*/  FMUL.FTZ R170, R95, -R170 ;  /* 0x800000aa5faa7220 */ /* 0x000fe20000410000 */
[----:B------:R-:W-:Y:S01]  /*cc70*/  FMUL.FTZ R167, R94, -R167 ;  /* 0x800000a75ea77220 */ /* 0x000fe20000410000 */
[----:B------:R-:W-:Y:S01]  /*cc80*/  FMUL.FTZ R157, R0, -R157 ;  /* 0x8000009d009d7220 */ /* 0x000fe20000410000 */
[----:B------:R-:W5:Y:S01]  /*cc90*/  SHFL.DOWN PT, R224, R214, 0x1, 0x1f ;  /* 0x08201f00d6e07f89 */ /* 0x000f6200000e0000 */
[----:B------:R-:W-:Y:S03]  /*cca0*/  BSSY.RECONVERGENT B0, `(.L_x_12950) ;  /* 0x00001f1000007945 */ /* 0x000fe60003800200 */
[----:B------:R1:W5:Y:S01]  /*ccb0*/  SHFL.IDX PT, R213, R210, RZ, 0x1f ;  /* 0x00001fffd2d57589 */ /* 0x00036200000e0000 */
[----:B---3--:R-:W-:-:S03]  /*ccc0*/  @P1 FMUL.FTZ R208, R225, R217 ;  /* 0x000000d9e1d01220 */ /* 0x008fc60000410000 */
[----:B----4-:R-:W3:Y:S01]  /*ccd0*/  SHFL.IDX PT, R215, R215, RZ, 0x1f ;  /* 0x00001fffd7d77589 */ /* 0x010ee200000e0000 */
[C---:B-1----:R-:W-:Y:S01]  /*cce0*/  FMUL.FTZ R210, R209.reuse, R112 ;  /* 0x00000070d1d27220 */ /* 0x042fe20000410000 */
[-C--:B------:R-:W-:Y:S02]  /*ccf0*/  FMUL.FTZ R209, R209, R160.reuse ;  /* 0x000000a0d1d17220 */ /* 0x080fe40000410000 */
[----:B------:R-:W1:Y:S01]  /*cd00*/  SHFL.IDX PT, R214, R214, RZ, 0x1f ;  /* 0x00001fffd6d67589 */ /* 0x000e6200000e0000 */
[C---:B------:R-:W-:Y:S01]  /*cd10*/  FFMA.FTZ R210, R211.reuse, R160, -R210 ;  /* 0x000000a0d3d27223 */ /* 0x040fe200000108d2 */
[----:B------:R-:W-:-:S03]  /*cd20*/  FFMA.FTZ R209, R211, R112, R209 ;  /* 0x00000070d3d17223 */ /* 0x000fc600000100d1 */
[C---:B------:R-:W-:Y:S01]  /*cd30*/  FFMA.FTZ R211, R105.reuse, R210, R218 ;  /* 0x000000d269d37223 */ /* 0x040fe200000100da */
[----:B------:R-:W-:Y:S01]  /*cd40*/  FFMA.FTZ R209, -R105, R209, R216 ;  /* 0x000000d169d17223 */ /* 0x000fe200000101d8 */
[C---:B------:R-:W-:Y:S01]  /*cd50*/  FMUL.FTZ R216, R205.reuse, R142 ;  /* 0x0000008ecdd87220 */ /* 0x040fe20000410000 */
[-C--:B------:R-:W-:Y:S01]  /*cd60*/  FMUL.FTZ R205, R205, R212.reuse ;  /* 0x000000d4cdcd7220 */ /* 0x080fe20000410000 */
[----:B------:R-:W-:Y:S02]  /*cd70*/  @P1 FMUL.FTZ R210, R223, R217 ;  /* 0x000000d9dfd21220 */ /* 0x000fe40000410000 */
[C---:B------:R-:W-:Y:S01]  /*cd80*/  FFMA.FTZ R216, R207.reuse, R212, -R216 ;  /* 0x000000d4cfd87223 */ /* 0x040fe200000108d8 */
[----:B------:R-:W-:Y:S01]  /*cd90*/  FFMA.FTZ R218, R207, R142, R205 ;  /* 0x0000008ecfda7223 */ /* 0x000fe200000100cd */
[-C--:B0-----:R-:W-:Y:S01]  /*cda0*/  @P1 FFMA.FTZ R205, R223, R219.reuse, -R208 ;  /* 0x000000dbdfcd1223 */ /* 0x081fe200000108d0 */
[----:B------:R-:W-:Y:S01]  /*cdb0*/  @P1 FFMA.FTZ R207, R225, R219, R210 ;  /* 0x000000dbe1cf1223 */ /* 0x000fe200000100d2 */
[----:B------:R-:W-:Y:S01]  /*cdc0*/  FFMA.FTZ R210, R106, R216, R211 ;  /* 0x000000d86ad27223 */ /* 0x000fe200000100d3 */
[----:B--2---:R-:W-:Y:S01]  /*cdd0*/  FMUL.FTZ R216, R220, R67 ;  /* 0x00000043dcd87220 */ /* 0x004fe20000410000 */
[----:B-----5:R-:W-:Y:S01]  /*cde0*/  @P1 FADD.FTZ R219, R222, R205 ;  /* 0x000000cddedb1221 */ /* 0x020fe20000010000 */
[----:B------:R-:W-:Y:S01]  /*cdf0*/  @P1 FADD.FTZ R217, R224, R207 ;  /* 0x000000cfe0d91221 */ /* 0x000fe20000010000 */
[----:B------:R-:W-:Y:S01]  /*ce00*/  FFMA.FTZ R208, -R106, R218, R209 ;  /* 0x000000da6ad07223 */ /* 0x000fe200000101d1 */
[-C--:B------:R-:W-:Y:S01]  /*ce10*/  FFMA.FTZ R216, R213, R66.reuse, -R216 ;  /* 0x00000042d5d87223 */ /* 0x080fe200000108d8 */
[C---:B------:R-:W-:Y:S01]  /*ce20*/  FMUL.FTZ R218, R220.reuse, R66 ;  /* 0x00000042dcda7220 */ /* 0x040fe20000410000 */
[C---:B------:R-:W-:Y:S01]  /*ce30*/  FMUL.FTZ R66, R220.reuse, R65 ;  /* 0x00000041dc427220 */ /* 0x040fe20000410000 */
[-C--:B------:R-:W-:Y:S01]  /*ce40*/  FMUL.FTZ R222, R217, R111.reuse ;  /* 0x0000006fd9de7220 */ /* 0x080fe20000410000 */
[----:B------:R-:W-:Y:S01]  /*ce50*/  FMUL.FTZ R224, R219, R111 ;  /* 0x0000006fdbe07220 */ /* 0x000fe20000410000 */
[-C--:B------:R-:W-:Y:S01]  /*ce60*/  FMUL.FTZ R220, R220, R64.reuse ;  /* 0x00000040dcdc7220 */ /* 0x080fe20000410000 */
[----:B------:R-:W-:Y:S01]  /*ce70*/  FFMA.FTZ R64, R213, R64, -R66 ;  /* 0x00000040d5407223 */ /* 0x000fe20000010842 */
[-C--:B------:R-:W-:Y:S01]  /*ce80*/  FFMA.FTZ R222, R219, R110.reuse, R222 ;  /* 0x0000006edbde7223 */ /* 0x080fe200000100de */
[----:B------:R-:W-:Y:S01]  /*ce90*/  FFMA.FTZ R217, R217, R110, -R224 ;  /* 0x0000006ed9d97223 */ /* 0x000fe200000108e0 */
[C---:B------:R-:W-:Y:S01]  /*cea0*/  FFMA.FTZ R65, R213.reuse, R65, R220 ;  /* 0x00000041d5417223 */ /* 0x040fe200000100dc */
[----:B------:R-:W-:Y:S01]  /*ceb0*/  ISETP.NE.AND P1, PT, R4, RZ, PT ;  /* 0x000000ff0400720c */ /* 0x000fe20003f25270 */
[----:B------:R-:W-:Y:S01]  /*cec0*/  FFMA.FTZ R213, R213, R67, R218 ;  /* 0x00000043d5d57223 */ /* 0x000fe200000100da */
[C---:B------:R-:W-:Y:S01]  /*ced0*/  FMUL.FTZ R66, R203.reuse, R212 ;  /* 0x000000d4cb427220 */ /* 0x040fe20000410000 */
[----:B------:R-:W-:Y:S01]  /*cee0*/  FMUL.FTZ R67, R203, R142 ;  /* 0x0000008ecb437220 */ /* 0x000fe20000410000 */
[----:B------:R-:W-:Y:S01]  /*cef0*/  FFMA.FTZ R206, R107, R206, R222 ;  /* 0x000000ce6bce7223 */ /* 0x000fe200000100de */
        /* <DEDUP_REMOVED lines=8> */
[----:B------:R-:W-:Y:S01]  /*cf80*/  FFMA.FTZ R111, R201, R206, R111 ;  /* 0x000000cec96f7223 */ /* 0x000fe2000001006f */
[C---:B------:R-:W-:Y:S01]  /*cf90*/  FMUL.FTZ R201, R202.reuse, R203 ;  /* 0x000000cbcac97220 */ /* 0x040fe20000410000 */
[----:B------:R-:W-:Y:S01]  /*cfa0*/  VOTEU.ALL UP0, P1 ;  /* 0x0000000000ff7886 */ /* 0x000fe20000800000 */
[-C--:B------:R-:W-:Y:S01]  /*cfb0*/  FMUL.FTZ R202, R202, R205.reuse ;  /* 0x000000cdcaca7220 */ /* 0x080fe20000410000 */
[----:B---3--:R-:W-:Y:S01]  /*cfc0*/  FADD.FTZ R66, R215, R216 ;  /* 0x000000d8d7427221 */ /* 0x008fe20000010000 */
[----:B------:R-:W-:Y:S01]  /*cfd0*/  FFMA.FTZ R201, R200, R205, -R201 ;  /* 0x000000cdc8c97223 */ /* 0x000fe200000108c9 */
[----:B-1----:R-:W-:Y:S01]  /*cfe0*/  FADD.FTZ R67, R214, R213 ;  /* 0x000000d5d6437221 */ /* 0x002fe20000010000 */
[----:B------:R-:W-:Y:S01]  /*cff0*/  FFMA.FTZ R207, R200, R203, R202 ;  /* 0x000000cbc8cf7223 */ /* 0x000fe200000100ca */
[----:B------:R-:W-:Y:S01]  /*d000*/  @!UP0 ULEA UR36, UR8, UR25, 0x4 ;  /* 0x0000001908248291 */ /* 0x000fe2000f8e20ff */
[----:B------:R-:W-:Y:S01]  /*d010*/  FADD.FTZ R200, R198, R209 ;  /* 0x000000d1c6c87221 */ /* 0x000fe20000010000 */
[----:B------:R-:W-:Y:S01]  /*d020*/  FFMA.FTZ R198, R106, R199, R111 ;  /* 0x000000c76ac67223 */ /* 0x000fe2000001006f */
[----:B------:R-:W-:Y:S01]  /*d030*/  MOV R209, UR42 ;  /* 0x0000002a00d17c02 */ /* 0x000fe20008000f00 */
[----:B------:R-:W-:Y:S01]  /*d040*/  FMUL.FTZ R213, R138, UR49 ;  /* 0x000000318ad57c20 */ /* 0x000fe20008410000 */
[C---:B------:R-:W-:Y:S01]  /*d050*/  FMUL.FTZ R110, R195.reuse, R200 ;  /* 0x000000c8c36e7220 */ /* 0x040fe20000410000 */
[-C--:B------:R-:W-:Y:S01]  /*d060*/  FMUL.FTZ R195, R195, R198.reuse ;  /* 0x000000c6c3c37220 */ /* 0x080fe20000410000 */
[----:B------:R-:W-:Y:S01]  /*d070*/  MOV R199, UR26 ;  /* 0x0000001a00c77c02 */ /* 0x000fe20008000f00 */
[----:B------:R-:W-:Y:S01]  /*d080*/  FMUL.FTZ R216, R137, UR49 ;  /* 0x0000003189d87c20 */ /* 0x000fe20008410000 */
[C---:B------:R-:W-:Y:S01]  /*d090*/  FFMA.FTZ R202, R197.reuse, R198, R110 ;  /* 0x000000c6c5ca7223 */ /* 0x040fe2000001006e */
[----:B------:R0:W-:Y:S01]  /*d0a0*/  @!P1 STS.128 [UR36+0x2e10], R64 ;  /* 0x002e1040ff009988 */ /* 0x0001e20008000c24 */
[----:B------:R-:W-:Y:S01]  /*d0b0*/  FFMA.FTZ R197, R197, R200, -R195 ;  /* 0x000000c8c5c57223 */ /* 0x000fe200000108c3 */
[----:B------:R-:W-:Y:S01]  /*d0c0*/  USHF.R.S32.HI UR36, URZ, 0x1f, UR35 ;  /* 0x0000001fff247899 */ /* 0x000fe20008011423 */
[----:B------:R-:W-:Y:S01]  /*d0d0*/  FFMA.FTZ R195, R105, R196, R202 ;  /* 0x000000c469c37223 */ /* 0x000fe200000100ca */
[----:B------:R-:W-:Y:S01]  /*d0e0*/  LOP3.LUT R110, R4, UR35, RZ, 0xfc, !PT ;  /* 0x00000023046e7c12 */ /* 0x000fe2000f8efcff */
[----:B------:R-:W-:Y:S01]  /*d0f0*/  FADD.FTZ R197, R194, R197 ;  /* 0x000000c5c2c57221 */ /* 0x000fe20000010000 */
[----:B------:R-:W-:-:S02]  /*d100*/  FMUL.FTZ R218, R137, UR48 ;  /* 0x0000003089da7c20 */ /* 0x000fc40008410000 */
[----:B------:R-:W-:Y:S02]  /*d110*/  MOV R111, UR36 ;  /* 0x00000024006f7c02 */ /* 0x000fe40008000f00 */
[----:B------:R-:W-:Y:S01]  /*d120*/  LEA R194, R199, -R110, 0x1 ;  /* 0x8000006ec7c27211 */ /* 0x000fe200078e08ff */
[C---:B0-----:R-:W-:Y:S01]  /*d130*/  FMUL.FTZ R67, R186.reuse, R197 ;  /* 0x000000c5ba437220 */ /* 0x041fe20000410000 */
[----:B------:R-:W-:Y:S01]  /*d140*/  FMUL.FTZ R186, R186, R195 ;  /* 0x000000c3baba7220 */ /* 0x000fe20000410000 */
[----:B------:R-:W-:Y:S01]  /*d150*/  FMUL.FTZ R66, R139, UR49 ;  /* 0x000000318b427c20 */ /* 0x000fe20008410000 */
[----:B------:R-:W-:-:S04]  /*d160*/  IMAD.WIDE.U32 R64, R209, UR8, R110 ;  /* 0x00000008d1407c25 */ /* 0x000fc8000f8e006e */
[----:B------:R-:W-:Y:S01]  /*d170*/  FMUL.FTZ R110, R139, UR48 ;  /* 0x000000308b6e7c20 */ /* 0x000fe20008410000 */
[C---:B------:R-:W-:Y:S01]  /*d180*/  FFMA.FTZ R199, R188.reuse, R197, -R186 ;  /* 0x000000c5bcc77223 */ /* 0x040fe200000108ba */
[----:B------:R-:W-:Y:S01]  /*d190*/  FFMA.FTZ R67, R188, R195, R67 ;  /* 0x000000c3bc437223 */ /* 0x000fe20000010043 */
[C---:B------:R-:W-:Y:S01]  /*d1a0*/  FFMA.FTZ R209, R161.reuse, UR48, -R66 ;  /* 0x00000030a1d17c23 */ /* 0x040fe20008010842 */
[----:B------:R-:W-:Y:S01]  /*d1b0*/  FFMA.FTZ R66, R158, UR48, -R213 ;  /* 0x000000309e427c23 */ /* 0x000fe200080108d5 */
[----:B------:R-:W-:Y:S01]  /*d1c0*/  FFMA.FTZ R211, R161, UR49, R110 ;  /* 0x00000031a1d37c23 */ /* 0x000fe2000801006e */
[----:B------:R-:W-:Y:S01]  /*d1d0*/  FADD.FTZ R190, R190, R199 ;  /* 0x000000c7bebe7221 */ /* 0x000fe20000010000 */
[----:B------:R-:W-:Y:S01]  /*d1e0*/  FFMA.FTZ R110, R104, R193, R67 ;  /* 0x000000c1686e7223 */ /* 0x000fe20000010043 */
[----:B------:R-:W-:Y:S01]  /*d1f0*/  FMUL.FTZ R214, R93, R66 ;  /* 0x000000425dd67220 */ /* 0x000fe20000410000 */
[----:B------:R-:W-:Y:S01]  /*d200*/  FMUL.FTZ R67, R138, UR48 ;  /* 0x000000308a437c20 */ /* 0x000fe20008410000 */
[C---:B------:R-:W-:Y:S01]  /*d210*/  FMUL.FTZ R66, R183.reuse, R190 ;  /* 0x000000beb7427220 */ /* 0x040fe20000410000 */
[----:B------:R-:W-:Y:S01]  /*d220*/  FMUL.FTZ R183, R183, R110 ;  /* 0x0000006eb7b77220 */ /* 0x000fe20000410000 */
[----:B------:R-:W-:-:S02]  /*d230*/  HFMA2 R111, -RZ, RZ, 0, 7.8678131103515625e-06 ;  /* 0x00000084ff6f7431 */ /* 0x000fc400000001ff */
[----:B------:R-:W-:Y:S01]  /*d240*/  FFMA.FTZ R202, R158, UR49, R67 ;  /* 0x000000319eca7c23 */ /* 0x000fe20008010043 */
[C---:B------:R-:W-:Y:S01]  /*d250*/  FFMA.FTZ R66, R185.reuse, R110, R66 ;  /* 0x0000006eb9427223 */ /* 0x040fe20000010042 */
[----:B------:R-:W-:Y:S01]  /*d260*/  FFMA.FTZ R186, R185, R190, -R183 ;  /* 0x000000beb9ba7223 */ /* 0x000fe200000108b7 */
[----:B------:R-:W-:Y:S01]  /*d270*/  FFMA.FTZ R67, R155, UR48, -R216 ;  /* 0x000000309b437c23 */ /* 0x000fe200080108d8 */
[----:B------:R-:W-:Y:S02]  /*d280*/  IMAD R111, R4, R111, UR25 ;  /* 0x00000019046f7e24 */ /* 0x000fe4000f8e026f */
[----:B------:R-:W-:Y:S01]  /*d290*/  FFMA.FTZ R183, R103, R192, R66 ;  /* 0x000000c067b77223 */ /* 0x000fe20000010042 */
[----:B------:R-:W-:Y:S01]  /*d2a0*/  FADD.FTZ R189, R189, R186 ;  /* 0x000000babdbd7221 */ /* 0x000fe20000010000 */
[----:B------:R-:W-:Y:S01]  /*d2b0*/  FMUL.FTZ R188, R0, R209 ;  /* 0x000000d100bc7220 */ /* 0x000fe20000410000 */
[----:B------:R-:W-:Y:S01]  /*d2c0*/  FMUL.FTZ R186, R94, R67 ;  /* 0x000000435eba7220 */ /* 0x000fe20000410000 */
[----:B------:R-:W-:Y:S01]  /*d2d0*/  FFMA.FTZ R185, R155, UR49, R218 ;  /* 0x000000319bb97c23 */ /* 0x000fe200080100da */
[C---:B------:R-:W-:Y:S01]  /*d2e0*/  FMUL.FTZ R67, R178.reuse, R189 ;  /* 0x000000bdb2437220 */ /* 0x040fe20000410000 */
[----:B------:R-:W-:Y:S01]  /*d2f0*/  FMUL.FTZ R178, R178, R183 ;  /* 0x000000b7b2b27220 */ /* 0x000fe20000410000 */
[----:B------:R0:W-:Y:S01]  /*d300*/  STS [R111+0x840], R188 ;  /* 0x000840bc6f007388 */ /* 0x0001e20000000800 */
[----:B------:R-:W-:Y:S01]  /*d310*/  FFMA.FTZ R161, R40, -R23, R161 ;  /* 0x8000001728a17223 */ /* 0x000fe200000100a1 */
[----:B------:R-:W-:Y:S01]  /*d320*/  FFMA.FTZ R67, R180, R183, R67 ;  /* 0x000000b7b4437223 */ /* 0x000fe20000010043 */
[----:B------:R-:W-:Y:S01]  /*d330*/  FFMA.FTZ R158, R41, -R24, R158 ;  /* 0x80000018299e7223 */ /* 0x000fe2000001009e */
[----:B------:R1:W-:Y:S01]  /*d340*/  STS [R111+0x850], R186 ;  /* 0x000850ba6f007388 */ /* 0x0003e20000000800 */
[----:B------:R-:W-:Y:S01]  /*d350*/  FFMA.FTZ R155, R46, -R25, R155 ;  /* 0x800000192e9b7223 */ /* 0x000fe2000001009b */
[----:B------:R-:W-:Y:S01]  /*d360*/  FMUL.FTZ R196, R0, -R211 ;  /* 0x800000d300c47220 */ /* 0x000fe20000410000 */
[----:B------:R-:W-:Y:S01]  /*d370*/  FMUL.FTZ R202, R93, -R202 ;  /* 0x800000ca5dca7220 */ /* 0x000fe20000410000 */
[----:B------:R-:W-:Y:S01]  /*d380*/  STS [R111+0x848], R214 ;  /* 0x000848d66f007388 */ /* 0x000fe20000000800 */
[----:B------:R-:W-:Y:S01]  /*d390*/  IADD3 R193, PT, PT, R4, 0x40, RZ ;  /* 0x0000004004c17810 */ /* 0x000fe20007ffe0ff */
[----:B0-----:R-:W-:Y:S01]  /*d3a0*/  FMUL.FTZ R188, R94, -R185 ;  /* 0x800000b95ebc7220 */ /* 0x001fe20000410000 */
[----:B------:R-:W-:Y:S01]  /*d3b0*/  FFMA.FTZ R185, R180, R189, -R178 ;  /* 0x000000bdb4b97223 */ /* 0x000fe200000108b2 */
[----:B------:R-:W-:Y:S01]  /*d3c0*/  FFMA.FTZ R178, R102, R191, R67 ;  /* 0x000000bf66b27223 */ /* 0x000fe20000010043 */
[----:B------:R-:W-:Y:S01]  /*d3d0*/  FMUL.FTZ R67, R136, UR49 ;  /* 0x0000003188437c20 */ /* 0x000fe20008410000 */
[----:B-1----:R-:W-:Y:S01]  /*d3e0*/  FMUL.FTZ R186, R135, UR49 ;  /* 0x0000003187ba7c20 */ /* 0x002fe20008410000 */
[----:B------:R-:W-:Y:S01]  /*d3f0*/  FADD.FTZ R182, R182, R185 ;  /* 0x000000b9b6b67221 */ /* 0x000fe20000010000 */
[----:B------:R-:W-:Y:S01]  /*d400*/  FMUL.FTZ R66, R175, R178 ;  /* 0x000000b2af427220 */ /* 0x000fe20000410000 */
[----:B------:R-:W-:Y:S01]  /*d410*/  FFMA.FTZ R192, R156, UR48, -R67 ;  /* 0x000000309cc07c23 */ /* 0x000fe20008010843 */
[----:B------:R-:W-:Y:S01]  /*d420*/  FFMA.FTZ R67, R153, UR48, -R186 ;  /* 0x0000003099437c23 */ /* 0x000fe200080108ba */
[-C--:B------:R-:W-:Y:S01]  /*d430*/  FMUL.FTZ R175, R175, R182.reuse ;  /* 0x000000b6afaf7220 */ /* 0x080fe20000410000 */
[C---:B------:R-:W-:Y:S01]  /*d440*/  FFMA.FTZ R180, R177.reuse, R182, -R66 ;  /* 0x000000b6b1b47223 */ /* 0x040fe20000010842 */
[----:B------:R0:W-:Y:S01]  /*d450*/  STS [R111+0x854], R188 ;  /* 0x000854bc6f007388 */ /* 0x0001e20000000800 */
[----:B------:R-:W-:Y:S01]  /*d460*/  FMUL.FTZ R191, R136, UR48 ;  /* 0x0000003088bf7c20 */ /* 0x000fe20008410000 */
[----:B------:R-:W-:Y:S01]  /*d470*/  FFMA.FTZ R66, R177, R178, R175 ;  /* 0x000000b2b1427223 */ /* 0x000fe200000100af */
[----:B------:R-:W-:Y:S01]  /*d480*/  FADD.FTZ R181, R181, R180 ;  /* 0x000000b4b5b57221 */ /* 0x000fe20000010000 */
[----:B------:R-:W-:Y:S01]  /*d490*/  FMUL.FTZ R180, R96, R67 ;  /* 0x0000004360b47220 */ /* 0x000fe20000410000 */
[----:B------:R-:W-:Y:S01]  /*d4a0*/  STS [R111+0x844], R196 ;  /* 0x000844c46f007388 */ /* 0x000fe20000000800 */
[----:B------:R-:W-:Y:S01]  /*d4b0*/  FFMA.FTZ R175, R101, R184, R66 ;  /* 0x000000b865af7223 */ /* 0x000fe20000010042 */
[C---:B------:R-:W-:Y:S01]  /*d4c0*/  FMUL.FTZ R67, R166.reuse, R181 ;  /* 0x000000b5a6437220 */ /* 0x040fe20000410000 */
[----:B------:R-:W-:Y:S01]  /*d4d0*/  FMUL.FTZ R66, R135, UR48 ;  /* 0x0000003087427c20 */ /* 0x000fe20008410000 */
[----:B------:R1:W-:Y:S01]  /*d4e0*/  STS [R111+0x860], R180 ;  /* 0x000860b46f007388 */ /* 0x0003e20000000800 */
[-C--:B------:R-:W-:Y:S01]  /*d4f0*/  FMUL.FTZ R166, R166, R175.reuse ;  /* 0x000000afa6a67220 */ /* 0x080fe20000410000 */
[C---:B------:R-:W-:Y:S01]  /*d500*/  FFMA.FTZ R67, R168.reuse, R175, R67 ;  /* 0x000000afa8437223 */ /* 0x040fe20000010043 */
[----:B------:R-:W-:Y:S01]  /*d510*/  FFMA.FTZ R185, R153, UR49, R66 ;  /* 0x0000003199b97c23 */ /* 0x000fe20008010042 */
[----:B0-----:R-:W-:Y:S01]  /*d520*/  FMUL.FTZ R188, R133, UR48 ;  /* 0x0000003085bc7c20 */ /* 0x001fe20008410000 */
[----:B------:R-:W-:Y:S01]  /*d530*/  FFMA.FTZ R177, R168, R181, -R166 ;  /* 0x000000b5a8b17223 */ /* 0x000fe200000108a6 */
[----:B------:R-:W-:Y:S01]  /*d540*/  FFMA.FTZ R166, R100, R187, R67 ;  /* 0x000000bb64a67223 */ /* 0x000fe20000010043 */
[----:B------:R-:W-:Y:S01]  /*d550*/  FMUL.FTZ R67, R134, UR49 ;  /* 0x0000003186437c20 */ /* 0x000fe20008410000 */
[----:B------:R-:W-:Y:S01]  /*d560*/  FMUL.FTZ R184, R96, -R185 ;  /* 0x800000b960b87220 */ /* 0x000fe20000410000 */
[----:B------:R-:W-:Y:S01]  /*d570*/  FADD.FTZ R172, R172, R177 ;  /* 0x000000b1acac7221 */ /* 0x000fe20000010000 */
[----:B------:R-:W-:Y:S01]  /*d580*/  FMUL.FTZ R177, R134, UR48 ;  /* 0x0000003086b17c20 */ /* 0x000fe20008410000 */
[C---:B------:R-:W-:Y:S01]  /*d590*/  FFMA.FTZ R168, R154.reuse, UR48, -R67 ;  /* 0x000000309aa87c23 */ /* 0x040fe20008010843 */
[----:B------:R-:W-:Y:S01]  /*d5a0*/  MOV R67, UR43 ;  /* 0x0000002b00437c02 */ /* 0x000fe20008000f00 */
[C---:B------:R-:W-:Y:S01]  /*d5b0*/  FMUL.FTZ R66, R163.reuse, R172 ;  /* 0x000000aca3427220 */ /* 0x040fe20000410000 */
[----:B------:R-:W-:Y:S01]  /*d5c0*/  FMUL.FTZ R163, R163, R166 ;  /* 0x000000a6a3a37220 */ /* 0x000fe20000410000 */
[----:B------:R-:W-:Y:S01]  /*d5d0*/  FMUL.FTZ R186, R97, R168 ;  /* 0x000000a861ba7220 */ /* 0x000fe20000410000 */
[----:B-1----:R-:W-:Y:S01]  /*d5e0*/  FFMA.FTZ R180, R154, UR49, R177 ;  /* 0x000000319ab47c23 */ /* 0x002fe200080100b1 */
[C---:B------:R-:W-:Y:S01]  /*d5f0*/  FFMA.FTZ R66, R165.reuse, R166, R66 ;  /* 0x000000a6a5427223 */ /* 0x040fe20000010042 */
[----:B------:R-:W-:Y:S01]  /*d600*/  FFMA.FTZ R168, R165, R172, -R163 ;  /* 0x000000aca5a87223 */ /* 0x000fe200000108a3 */
[----:B------:R-:W-:Y:S01]  /*d610*/  STS [R111+0x864], R184 ;  /* 0x000864b86f007388 */ /* 0x000fe20000000800 */
[----:B------:R-:W-:Y:S01]  /*d620*/  FMUL.FTZ R180, R97, -R180 ;  /* 0x800000b461b47220 */ /* 0x000fe20000410000 */
[----:B------:R-:W-:Y:S01]  /*d630*/  FFMA.FTZ R176, R99, R176, R66 ;  /* 0x000000b063b07223 */ /* 0x000fe20000010042 */
[----:B------:R-:W-:Y:S01]  /*d640*/  FADD.FTZ R171, R171, R168 ;  /* 0x000000a8abab7221 */ /* 0x000fe20000010000 */
[----:B------:R-:W-:Y:S01]  /*d650*/  FMUL.FTZ R168, R133, UR49 ;  /* 0x0000003185a87c20 */ /* 0x000fe20008410000 */
[----:B------:R0:W-:Y:S01]  /*d660*/  STS [R111+0x868], R186 ;  /* 0x000868ba6f007388 */ /* 0x0001e20000000800 */
[----:B------:R-:W-:Y:S01]  /*d670*/  FFMA.FTZ R196, R156, UR49, R191 ;  /* 0x000000319cc47c23 */ /* 0x000fe200080100bf */
[CC--:B------:R-:W-:Y:S01]  /*d680*/  FMUL.FTZ R66, R128.reuse, R171.reuse ;  /* 0x000000ab80427220 */ /* 0x0c0fe20000410000 */
[----:B------:R-:W-:Y:S01]  /*d690*/  FMUL.FTZ R128, R128, R176 ;  /* 0x000000b080807220 */ /* 0x000fe20000410000 */
[----:B------:R1:W-:Y:S01]  /*d6a0*/  STS [R111+0x86c], R180 ;  /* 0x00086cb46f007388 */ /* 0x0003e20000000800 */
[----:B------:R-:W-:Y:S01]  /*d6b0*/  FFMA.FTZ R156, R47, -R26, R156 ;  /* 0x8000001a2f9c7223 */ /* 0x000fe2000001009c */
[C---:B------:R-:W-:Y:S01]  /*d6c0*/  FFMA.FTZ R163, R129.reuse, R176, R66 ;  /* 0x000000b081a37223 */ /* 0x040fe20000010042 */
[----:B------:R-:W-:Y:S01]  /*d6d0*/  FFMA.FTZ R128, R129, R171, -R128 ;  /* 0x000000ab81807223 */ /* 0x000fe20000010880 */
[----:B------:R-:W-:-:S02]  /*d6e0*/  IMAD R129, R67, UR8, R65 ;  /* 0x0000000843817c24 */ /* 0x000fc4000f8e0241 */
[C---:B------:R-:W-:Y:S01]  /*d6f0*/  FFMA.FTZ R67, R151.reuse, UR49, R188 ;  /* 0x0000003197437c23 */ /* 0x040fe200080100bc */
[----:B------:R-:W-:Y:S01]  /*d700*/  FFMA.FTZ R65, R151, UR48, -R168 ;  /* 0x0000003097417c23 */ /* 0x000fe200080108a8 */
[----:B------:R-:W-:Y:S01]  /*d710*/  LEA R66, P2, R64, UR10, 0x2 ;  /* 0x0000000a40427c11 */ /* 0x000fe2000f8410ff */
[C---:B------:R-:W-:Y:S01]  /*d720*/  FFMA.FTZ R169, R98.reuse, R169, R163 ;  /* 0x000000a962a97223 */ /* 0x040fe200000100a3 */
[----:B0-----:R-:W-:Y:S01]  /*d730*/  FMUL.FTZ R186, R131, UR49 ;  /* 0x0000003183ba7c20 */ /* 0x001fe20008410000 */
[C---:B-1----:R-:W-:Y:S01]  /*d740*/  FMUL.FTZ R180, R98.reuse, -R67 ;  /* 0x8000004362b47220 */ /* 0x042fe20000410000 */
[----:B------:R-:W-:Y:S01]  /*d750*/  FMUL.FTZ R168, R98, R65 ;  /* 0x0000004162a87220 */ /* 0x000fe20000410000 */
[----:B------:R-:W-:Y:S01]  /*d760*/  LEA.HI.X R67, R64, UR11, R129, 0x2, P2 ;  /* 0x0000000b40437c11 */ /* 0x000fe200090f1481 */
[----:B------:R-:W-:Y:S01]  /*d770*/  FADD.FTZ R64, R179, R128 ;  /* 0x00000080b3407221 */ /* 0x000fe20000010000 */
[-C--:B------:R-:W-:Y:S01]  /*d780*/  FMUL.FTZ R65, R114, R169.reuse ;  /* 0x000000a972417220 */ /* 0x080fe20000410000 */
[----:B------:R-:W-:Y:S01]  /*d790*/  FMUL.FTZ R129, R132, UR49 ;  /* 0x0000003184817c20 */ /* 0x000fe20008410000 */
[----:B------:R0:W-:Y:S01]  /*d7a0*/  STS [R111+0x870], R168 ;  /* 0x000870a86f007388 */ /* 0x0001e20000000800 */
[-C--:B------:R-:W-:Y:S01]  /*d7b0*/  FMUL.FTZ R128, R114, R64.reuse ;  /* 0x0000004072807220 */ /* 0x080fe20000410000 */
[C---:B------:R-:W-:Y:S01]  /*d7c0*/  FFMA.FTZ R65, R115.reuse, R64, -R65 ;  /* 0x0000004073417223 */ /* 0x040fe20000010841 */
[----:B------:R-:W-:Y:S01]  /*d7d0*/  FFMA.FTZ R114, R152, UR48, -R129 ;  /* 0x0000003098727c23 */ /* 0x000fe20008010881 */
[----:B------:R-:W-:Y:S01]  /*d7e0*/  FMUL.FTZ R129, R116, UR49 ;  /* 0x0000003174817c20 */ /* 0x000fe20008410000 */
[----:B------:R-:W-:Y:S01]  /*d7f0*/  FFMA.FTZ R128, R115, R169, R128 ;  /* 0x000000a973807223 */ /* 0x000fe20000010080 */
[----:B------:R-:W-:Y:S01]  /*d800*/  FADD.FTZ R65, R174, R65 ;  /* 0x00000041ae417221 */ /* 0x000fe20000010000 */
[----:B------:R-:W-:Y:S01]  /*d810*/  FFMA.FTZ R115, R149, UR48, -R186 ;  /* 0x0000003095737c23 */ /* 0x000fe200080108ba */
[----:B------:R-:W-:Y:S01]  /*d820*/  FMUL.FTZ R163, R132, UR48 ;  /* 0x0000003084a37c20 */ /* 0x000fe20008410000 */
        /* <DEDUP_REMOVED lines=9> */
[----:B------:R-:W-:Y:S01]  /*d8c0*/  FFMA.FTZ R119, R149, UR49, R128 ;  /* 0x0000003195777c23 */ /* 0x000fe20008010080 */
[----:B------:R-:W-:Y:S01]  /*d8d0*/  FFMA.FTZ R141, R96, R141, R115 ;  /* 0x0000008d608d7223 */ /* 0x000fe20000010073 */
[----:B------:R-:W-:Y:S01]  /*d8e0*/  FMUL.FTZ R115, R130, UR49 ;  /* 0x0000003182737c20 */ /* 0x000fe20008410000 */
[----:B------:R-:W-:Y:S01]  /*d8f0*/  FADD.FTZ R114, R173, R114 ;  /* 0x00000072ad727221 */ /* 0x000fe20000010000 */
[----:B------:R-:W-:Y:S01]  /*d900*/  FMUL.FTZ R128, R100, -R119 ;  /* 0x8000007764807220 */ /* 0x000fe20000410000 */
[----:B------:R-:W-:Y:S01]  /*d910*/  FMUL.FTZ R119, R130, UR48 ;  /* 0x0000003082777c20 */ /* 0x000fe20008410000 */
[----:B------:R1:W-:Y:S01]  /*d920*/  STS [R111+0x880], R174 ;  /* 0x000880ae6f007388 */ /* 0x0003e20000000800 */
[----:B------:R-:W-:Y:S01]  /*d930*/  FMUL.FTZ R118, R120, R114 ;  /* 0x0000007278767220 */ /* 0x000fe20000410000 */
[----:B0-----:R-:W-:Y:S01]  /*d940*/  FFMA.FTZ R168, R150, UR48, -R115 ;  /* 0x0000003096a87c23 */ /* 0x001fe20008010873 */
[-C--:B------:R-:W-:Y:S01]  /*d950*/  FMUL.FTZ R115, R120, R141.reuse ;  /* 0x0000008d78737220 */ /* 0x080fe20000410000 */
[----:B------:R-:W-:Y:S01]  /*d960*/  FFMA.FTZ R120, R150, UR49, R119 ;  /* 0x0000003196787c23 */ /* 0x000fe20008010077 */
[----:B------:R-:W-:Y:S01]  /*d970*/  FFMA.FTZ R118, R121, R141, R118 ;  /* 0x0000008d79767223 */ /* 0x000fe20000010076 */
[----:B------:R-:W-:Y:S01]  /*d980*/  FMUL.FTZ R168, R101, R168 ;  /* 0x000000a865a87220 */ /* 0x000fe20000410000 */
[----:B------:R-:W-:Y:S01]  /*d990*/  FFMA.FTZ R115, R121, R114, -R115 ;  /* 0x0000007279737223 */ /* 0x000fe20000010873 */
[----:B------:R-:W-:Y:S01]  /*d9a0*/  FMUL.FTZ R120, R101, -R120 ;  /* 0x8000007865787220 */ /* 0x000fe20000410000 */
[----:B------:R-:W-:Y:S01]  /*d9b0*/  FFMA.FTZ R140, R95, R140, R118 ;  /* 0x0000008c5f8c7223 */ /* 0x000fe20000010076 */
[C---:B-1----:R-:W-:Y:S01]  /*d9c0*/  FMUL.FTZ R174, R117.reuse, UR48 ;  /* 0x0000003075ae7c20 */ /* 0x042fe20008410000 */
[----:B------:R-:W-:Y:S01]  /*d9d0*/  FADD.FTZ R115, R170, R115 ;  /* 0x00000073aa737221 */ /* 0x000fe20000010000 */
[----:B------:R-:W-:Y:S01]  /*d9e0*/  FMUL.FTZ R170, R117, UR49 ;  /* 0x0000003175aa7c20 */ /* 0x000fe20008410000 */
[----:B------:R0:W-:Y:S01]  /*d9f0*/  STS [R111+0x88c], R120 ;  /* 0x00088c786f007388 */ /* 0x0001e20000000800 */
[----:B------:R-:W-:Y:S01]  /*da00*/  FFMA.FTZ R184, R152, UR49, R163 ;  /* 0x0000003198b87c23 */ /* 0x000fe200080100a3 */
[CC--:B------:R-:W-:Y:S01]  /*da10*/  FMUL.FTZ R118, R122.reuse, R115.reuse ;  /* 0x000000737a767220 */ /* 0x0c0fe20000410000 */
[-C--:B------:R-:W-:Y:S01]  /*da20*/  FMUL.FTZ R122, R122, R140.reuse ;  /* 0x0000008c7a7a7220 */ /* 0x080fe20000410000 */
[----:B------:R1:W-:Y:S01]  /*da30*/  STS [R111+0x888], R168 ;  /* 0x000888a86f007388 */ /* 0x0003e20000000800 */
[----:B------:R-:W-:Y:S01]  /*da40*/  FFMA.FTZ R121, R147, UR48, -R170 ;  /* 0x0000003093797c23 */ /* 0x000fe200080108aa */
[C---:B------:R-:W-:Y:S01]  /*da50*/  FFMA.FTZ R119, R123.reuse, R140, R118 ;  /* 0x0000008c7b777223 */ /* 0x040fe20000010076 */
[----:B------:R-:W-:Y:S01]  /*da60*/  FFMA.FTZ R118, R123, R115, -R122 ;  /* 0x000000737b767223 */ /* 0x000fe2000001087a */
[----:B------:R-:W-:Y:S01]  /*da70*/  FFMA.FTZ R123, R147, UR49, R174 ;  /* 0x00000031937b7c23 */ /* 0x000fe200080100ae */
[----:B------:R-:W-:Y:S01]  /*da80*/  FMUL.FTZ R122, R102, R121 ;  /* 0x00000079667a7220 */ /* 0x000fe20000410000 */
[----:B0-----:R-:W-:Y:S01]  /*da90*/  FFMA.FTZ R120, R148, UR48, -R129 ;  /* 0x0000003094787c23 */ /* 0x001fe20008010881 */
[----:B------:R-:W-:Y:S01]  /*daa0*/  FFMA.FTZ R143, R94, R143, R119 ;  /* 0x0000008f5e8f7223 */ /* 0x000fe20000010077 */
[----:B------:R-:W-:Y:S01]  /*dab0*/  FADD.FTZ R118, R167, R118 ;  /* 0x00000076a7767221 */ /* 0x000fe20000010000 */
[----:B------:R-:W-:Y:S01]  /*dac0*/  FMUL.FTZ R121, R93, -R164 ;  /* 0x800000a45d797220 */ /* 0x000fe20000410000 */
[----:B-1----:R-:W-:Y:S01]  /*dad0*/  FMUL.FTZ R168, R103, R120 ;  /* 0x0000007867a87220 */ /* 0x002fe20000410000 */
[CC--:B------:R-:W-:Y:S01]  /*dae0*/  FMUL.FTZ R120, R124.reuse, R143.reuse ;  /* 0x0000008f7c787220 */ /* 0x0c0fe20000410000 */
[-C--:B------:R-:W-:Y:S01]  /*daf0*/  FMUL.FTZ R124, R124, R118.reuse ;  /* 0x000000767c7c7220 */ /* 0x080fe20000410000 */
[----:B------:R-:W-:Y:S01]  /*db00*/  FMUL.FTZ R119, R116, UR48 ;  /* 0x0000003074777c20 */ /* 0x000fe20008410000 */
[----:B------:R0:W-:Y:S01]  /*db10*/  STS [R111+0x890], R122 ;  /* 0x0008907a6f007388 */ /* 0x0001e20000000800 */
[C---:B------:R-:W-:Y:S01]  /*db20*/  FFMA.FTZ R120, R125.reuse, R118, -R120 ;  /* 0x000000767d787223 */ /* 0x040fe20000010878 */
[----:B------:R-:W-:Y:S01]  /*db30*/  FFMA.FTZ R124, R125, R143, R124 ;  /* 0x0000008f7d7c7223 */ /* 0x000fe2000001007c */
[----:B------:R-:W-:Y:S01]  /*db40*/  FMUL.FTZ R164, R113, UR49 ;  /* 0x0000003171a47c20 */ /* 0x000fe20008410000 */
[----:B------:R1:W-:Y:S01]  /*db50*/  STS [R111+0x884], R128 ;  /* 0x000884806f007388 */ /* 0x0003e20000000800 */
[----:B------:R-:W-:Y:S01]  /*db60*/  FADD.FTZ R121, R121, R120 ;  /* 0x0000007879797221 */ /* 0x000fe20000010000 */
[----:B------:R-:W-:Y:S01]  /*db70*/  FFMA.FTZ R146, R93, R146, R124 ;  /* 0x000000925d927223 */ /* 0x000fe2000001007c */
[----:B------:R-:W-:Y:S01]  /*db80*/  FFMA.FTZ R153, R52, -R27, R153 ;  /* 0x8000001b34997223 */ /* 0x000fe20000010099 */
[----:B------:R-:W-:Y:S01]  /*db90*/  STS [R111+0x898], R168 ;  /* 0x000898a86f007388 */ /* 0x000fe20000000800 */
[----:B------:R-:W-:Y:S01]  /*dba0*/  FMUL.FTZ R120, R126, R121 ;  /* 0x000000797e787220 */ /* 0x000fe20000410000 */
[----:B0-----:R-:W-:Y:S01]  /*dbb0*/  FFMA.FTZ R122, R148, UR49, R119 ;  /* 0x00000031947a7c23 */ /* 0x001fe20008010077 */
[----:B------:R-:W-:Y:S01]  /*dbc0*/  FMUL.FTZ R126, R126, R146 ;  /* 0x000000927e7e7220 */ /* 0x000fe20000410000 */
[----:B------:R-:W-:Y:S01]  /*dbd0*/  FFMA.FTZ R154, R53, -R28, R154 ;  /* 0x8000001c359a7223 */ /* 0x000fe2000001009a */
[C---:B------:R-:W-:Y:S01]  /*dbe0*/  FFMA.FTZ R119, R127.reuse, R146, R120 ;  /* 0x000000927f777223 */ /* 0x040fe20000010078 */
[----:B-1----:R-:W-:Y:S01]  /*dbf0*/  FMUL.FTZ R128, R102, -R123 ;  /* 0x8000007b66807220 */ /* 0x002fe20000410000 */
[----:B------:R-:W-:Y:S01]  /*dc00*/  FFMA.FTZ R124, R127, R121, -R126 ;  /* 0x000000797f7c7223 */ /* 0x000fe2000001087e */
[----:B------:R-:W-:Y:S01]  /*dc10*/  FFMA.FTZ R123, R145, UR48, -R164 ;  /* 0x00000030917b7c23 */ /* 0x000fe200080108a4 */
[----:B------:R-:W-:Y:S01]  /*dc20*/  FFMA.FTZ R159, R0, R159, R119 ;  /* 0x0000009f009f7223 */ /* 0x000fe20000010077 */
[-C--:B------:R-:W-:Y:S01]  /*dc30*/  FMUL.FTZ R119, R146, R24.reuse ;  /* 0x0000001892777220 */ /* 0x080fe20000410000 */
[----:B------:R-:W-:Y:S01]  /*dc40*/  FADD.FTZ R124, R157, R124 ;  /* 0x0000007c9d7c7221 */ /* 0x000fe20000010000 */
[----:B------:R0:W-:Y:S01]  /*dc50*/  STS [R111+0x894], R128 ;  /* 0x000894806f007388 */ /* 0x0001e20000000800 */
[----:B------:R-:W-:Y:S01]  /*dc60*/  FMUL.FTZ R120, R159, R23 ;  /* 0x000000179f787220 */ /* 0x000fe20000410000 */
[----:B------:R-:W-:Y:S01]  /*dc70*/  FMUL.FTZ R164, R104, R123 ;  /* 0x0000007b68a47220 */ /* 0x000fe20000410000 */
[----:B------:R-:W-:Y:S01]  /*dc80*/  FMUL.FTZ R123, R121, R24 ;  /* 0x00000018797b7220 */ /* 0x000fe20000410000 */
[----:B------:R-:W-:Y:S01]  /*dc90*/  FMUL.FTZ R125, R138, R119 ;  /* 0x000000778a7d7220 */ /* 0x000fe20000410000 */
[----:B------:R-:W-:Y:S01]  /*dca0*/  FMUL.FTZ R126, R139, R120 ;  /* 0x000000788b7e7220 */ /* 0x000fe20000410000 */
[----:B------:R-:W-:Y:S01]  /*dcb0*/  FMUL.FTZ R157, R115, R26 ;  /* 0x0000001a739d7220 */ /* 0x000fe20000410000 */
[----:B------:R1:W-:Y:S01]  /*dcc0*/  STS [R111+0x8a0], R164 ;  /* 0x0008a0a46f007388 */ /* 0x0003e20000000800 */
[-C--:B------:R-:W-:Y:S01]  /*dcd0*/  FFMA.FTZ R127, R158, R123.reuse, -R125 ;  /* 0x0000007b9e7f7223 */ /* 0x080fe2000001087d */
[----:B------:R-:W-:Y:S01]  /*dce0*/  FMUL.FTZ R125, R138, R123 ;  /* 0x0000007b8a7d7220 */ /* 0x000fe20000410000 */
[----:B0-----:R-:W-:Y:S01]  /*dcf0*/  FMUL.FTZ R128, R103, -R122 ;  /* 0x8000007a67807220 */ /* 0x001fe20000410000 */
[----:B------:R-:W-:Y:S01]  /*dd00*/  FMUL.FTZ R122, R124, R23 ;  /* 0x000000177c7a7220 */ /* 0x000fe20000410000 */
[----:B------:R-:W-:Y:S01]  /*dd10*/  FMUL.FTZ R163, R136, R157 ;  /* 0x0000009d88a37220 */ /* 0x000fe20000410000 */
[----:B------:R-:W-:Y:S01]  /*dd20*/  FFMA.FTZ R151, R58, -R29, R151 ;  /* 0x8000001d3a977223 */ /* 0x000fe20000010097 */
[----:B------:R-:W-:Y:S01]  /*dd30*/  STS [R111+0x874], R180 ;  /* 0x000874b46f007388 */ /* 0x000fe20000000800 */
[-C--:B------:R-:W-:Y:S01]  /*dd40*/  FFMA.FTZ R126, R161, R122.reuse, -R126 ;  /* 0x0000007aa17e7223 */ /* 0x080fe2000001087e */
[----:B------:R-:W-:Y:S01]  /*dd50*/  FMUL.FTZ R122, R139, R122 ;  /* 0x0000007a8b7a7220 */ /* 0x000fe20000410000 */
[----:B-1----:R-:W-:Y:S01]  /*dd60*/  FMUL.FTZ R164, R113, UR48 ;  /* 0x0000003071a47c20 */ /* 0x002fe20008410000 */
[----:B------:R0:W-:Y:S01]  /*dd70*/  STS [R111+0x89c], R128 ;  /* 0x00089c806f007388 */ /* 0x0001e20000000800 */
[----:B------:R-:W-:Y:S01]  /*dd80*/  FADD.FTZ R126, RZ, R126 ;  /* 0x0000007eff7e7221 */ /* 0x000fe20000010000 */
[----:B------:R-:W-:Y:S01]  /*dd90*/  FFMA.FTZ R123, R161, R120, R122 ;  /* 0x00000078a17b7223 */ /* 0x000fe2000001007a */
[----:B------:R-:W-:Y:S01]  /*dda0*/  FMUL.FTZ R122, R143, R25 ;  /* 0x000000198f7a7220 */ /* 0x000fe20000410000 */
[----:B------:R-:W-:Y:S01]  /*ddb0*/  FFMA.FTZ R152, R59, -R30, R152 ;  /* 0x8000001e3b987223 */ /* 0x000fe20000010098 */
[----:B------:R-:W-:Y:S01]  /*ddc0*/  FADD.FTZ R126, R126, R127 ;  /* 0x0000007f7e7e7221 */ /* 0x000fe20000010000 */
[----:B------:R-:W-:Y:S01]  /*ddd0*/  FADD.FTZ R123, RZ, R123 ;  /* 0x0000007bff7b7221 */ /* 0x000fe20000010000 */
[----:B------:R-:W-:Y:S01]  /*dde0*/  FMUL.FTZ R168, R137, R122 ;  /* 0x0000007a89a87220 */ /* 0x000fe20000410000 */
[----:B------:R-:W-:Y:S01]  /*ddf0*/  FFMA.FTZ R149, R68, -R31, R149 ;  /* 0x8000001f44957223 */ /* 0x000fe20000010095 */
[----:B------:R-:W-:Y:S01]  /*de00*/  FFMA.FTZ R150, R63, -R32, R150 ;  /* 0x800000203f967223 */ /* 0x000fe20000010096 */
[----:B0-----:R-:W-:Y:S01]  /*de10*/  FFMA.FTZ R128, R158, R119, R125 ;  /* 0x000000779e807223 */ /* 0x001fe2000001007d */
[----:B------:R-:W-:Y:S01]  /*de20*/  FFMA.FTZ R125, R145, UR49, R164 ;  /* 0x00000031917d7c23 */ /* 0x000fe200080100a4 */
[----:B------:R-:W-:Y:S01]  /*de30*/  FMUL.FTZ R164, R118, R25 ;  /* 0x0000001976a47220 */ /* 0x000fe20000410000 */
[----:B------:R-:W-:Y:S01]  /*de40*/  FMUL.FTZ R184, R99, -R184 ;  /* 0x800000b863b87220 */ /* 0x000fe20000410000 */
[----:B------:R-:W-:Y:S01]  /*de50*/  FADD.FTZ R128, R123, R128 ;  /* 0x000000807b807221 */ /* 0x000fe20000010000 */
[----:B------:R-:W-:Y:S01]  /*de60*/  FMUL.FTZ R174, R104, -R125 ;  /* 0x8000007d68ae7220 */ /* 0x000fe20000410000 */
[-C--:B------:R-:W-:Y:S01]  /*de70*/  FFMA.FTZ R129, R155, R164.reuse, -R168 ;  /* 0x000000a49b817223 */ /* 0x080fe200000108a8 */
[----:B------:R-:W-:Y:S01]  /*de80*/  FMUL.FTZ R164, R137, R164 ;  /* 0x000000a489a47220 */ /* 0x000fe20000410000 */
[----:B------:R-:W-:Y:S01]  /*de90*/  FMUL.FTZ R123, R140, R26 ;  /* 0x0000001a8c7b7220 */ /* 0x000fe20000410000 */
[----:B------:R-:W-:Y:S01]  /*dea0*/  FMUL.FTZ R168, R114, R27 ;  /* 0x0000001b72a87220 */ /* 0x000fe20000410000 */
[----:B------:R-:W-:Y:S01]  /*deb0*/  FADD.FTZ R129, R126, R129 ;  /* 0x000000817e817221 */ /* 0x000fe20000010000 */
[----:B------:R-:W-:Y:S01]  /*dec0*/  FFMA.FTZ R125, R155, R122, R164 ;  /* 0x0000007a9b7d7223 */ /* 0x000fe200000100a4 */
[----:B------:R-:W-:Y:S01]  /*ded0*/  FMUL.FTZ R164, R136, R123 ;  /* 0x0000007b88a47220 */ /* 0x000fe20000410000 */
[----:B------:R-:W-:Y:S01]  /*dee0*/  FMUL.FTZ R126, R141, R27 ;  /* 0x0000001b8d7e7220 */ /* 0x000fe20000410000 */
[C---:B------:R-:W-:Y:S01]  /*def0*/  FMUL.FTZ R170, R135.reuse, R168 ;  /* 0x000000a887aa7220 */ /* 0x040fe20000410000 */
[----:B------:R-:W-:Y:S01]  /*df00*/  FADD.FTZ R125, R128, R125 ;  /* 0x0000007d807d7221 */ /* 0x000fe20000010000 */
[C---:B------:R-:W-:Y:S01]  /*df10*/  FFMA.FTZ R128, R156.reuse, R123, R163 ;  /* 0x0000007b9c807223 */ /* 0x040fe200000100a3 */
[----:B------:R-:W-:Y:S01]  /*df20*/  FFMA.FTZ R164, R156, R157, -R164 ;  /* 0x0000009d9ca47223 */ /* 0x000fe200000108a4 */
[-C--:B------:R-:W-:Y:S01]  /*df30*/  FMUL.FTZ R157, R135, R126.reuse ;  /* 0x0000007e879d7220 */ /* 0x080fe20000410000 */
[----:B------:R-:W-:Y:S01]  /*df40*/  FFMA.FTZ R127, R153, R126, R170 ;  /* 0x0000007e997f7223 */ /* 0x000fe200000100aa */
[----:B------:R-:W-:Y:S01]  /*df50*/  FADD.FTZ R128, R125, R128 ;  /* 0x000000807d807221 */ /* 0x000fe20000010000 */
[----:B------:R-:W-:Y:S01]  /*df60*/  FMUL.FTZ R125, R162, R28 ;  /* 0x0000001ca27d7220 */ /* 0x000fe20000410000 */
[----:B------:R-:W-:Y:S01]  /*df70*/  FFMA.FTZ R168, R153, R168, -R157 ;  /* 0x000000a899a87223 */ /* 0x000fe2000001089d */
[----:B------:R-:W-:Y:S01]  /*df80*/  FADD.FTZ R129, R129, R164 ;  /* 0x000000a481817221 */ /* 0x000fe20000010000 */
[----:B------:R-:W-:Y:S01]  /*df90*/  FADD.FTZ R127, R128, R127 ;  /* 0x0000007f807f7221 */ /* 0x000fe20000010000 */
[----:B------:R-:W-:Y:S01]  /*dfa0*/  FMUL.FTZ R163, R65, R28 ;  /* 0x0000001c41a37220 */ /* 0x000fe20000410000 */
[----:B------:R-:W-:Y:S01]  /*dfb0*/  FMUL.FTZ R165, R134, R125 ;  /* 0x0000007d86a57220 */ /* 0x000fe20000410000 */
[----:B------:R-:W-:Y:S01]  /*dfc0*/  FMUL.FTZ R128, R169, R29 ;  /* 0x0000001da9807220 */ /* 0x000fe20000410000 */
[----:B------:R0:W-:Y:S01]  /*dfd0*/  STS [R111+0x8a4], R174 ;  /* 0x0008a4ae6f007388 */ /* 0x0001e20000000800 */
[----:B------:R-:W-:Y:S01]  /*dfe0*/  FADD.FTZ R129, R129, R168 ;  /* 0x000000a881817221 */ /* 0x000fe20000010000 */
[----:B------:R-:W-:Y:S01]  /*dff0*/  FFMA.FTZ R170, R154, R163, -R165 ;  /* 0x000000a39aaa7223 */ /* 0x000fe200000108a5 */
[----:B------:R-:W-:Y:S01]  /*e000*/  FMUL.FTZ R168, R64, R29 ;  /* 0x0000001d40a87220 */ /* 0x000fe20000410000 */
[----:B------:R-:W-:Y:S01]  /*e010*/  FMUL.FTZ R163, R134, R163 ;  /* 0x000000a386a37220 */ /* 0x000fe20000410000 */
[C---:B------:R-:W-:Y:S01]  /*e020*/  FMUL.FTZ R157, R112.reuse, UR49 ;  /* 0x00000031709d7c20 */ /* 0x040fe20008410000 */
[----:B------:R-:W-:Y:S01]  /*e030*/  FADD.FTZ R129, R129, R170 ;  /* 0x000000aa81817221 */ /* 0x000fe20000010000 */
[----:B------:R-:W-:Y:S01]  /*e040*/  FMUL.FTZ R173, R112, UR48 ;  /* 0x0000003070ad7c20 */ /* 0x000fe20008410000 */
[----:B------:R-:W-:Y:S01]  /*e050*/  FFMA.FTZ R164, R154, R125, R163 ;  /* 0x0000007d9aa47223 */ /* 0x000fe200000100a3 */
[----:B------:R-:W-:Y:S01]  /*e060*/  FMUL.FTZ R163, R171, R30 ;  /* 0x0000001eaba37220 */ /* 0x000fe20000410000 */
[----:B0-----:R-:W-:Y:S01]  /*e070*/  FMUL.FTZ R174, R133, R128 ;  /* 0x0000008085ae7220 */ /* 0x001fe20000410000 */
[----:B------:R-:W-:Y:S01]  /*e080*/  FFMA.FTZ R180, R160, UR48, -R157 ;  /* 0x00000030a0b47c23 */ /* 0x000fe2000801089d */
[----:B------:R-:W-:Y:S01]  /*e090*/  FADD.FTZ R164, R127, R164 ;  /* 0x000000a47fa47221 */ /* 0x000fe20000010000 */
[----:B------:R-:W-:Y:S01]  /*e0a0*/  FMUL.FTZ R127, R176, R30 ;  /* 0x0000001eb07f7220 */ /* 0x000fe20000410000 */
[-C--:B------:R-:W-:Y:S01]  /*e0b0*/  FFMA.FTZ R174, R151, R168.reuse, -R174 ;  /* 0x000000a897ae7223 */ /* 0x080fe200000108ae */
[----:B------:R-:W-:Y:S01]  /*e0c0*/  FMUL.FTZ R168, R133, R168 ;  /* 0x000000a885a87220 */ /* 0x000fe20000410000 */
[C---:B------:R-:W-:Y:S01]  /*e0d0*/  FMUL.FTZ R165, R132.reuse, R163 ;  /* 0x000000a384a57220 */ /* 0x040fe20000410000 */
[----:B------:R-:W-:Y:S01]  /*e0e0*/  FMUL.FTZ R180, R105, R180 ;  /* 0x000000b469b47220 */ /* 0x000fe20000410000 */
[----:B------:R-:W-:Y:S01]  /*e0f0*/  FADD.FTZ R174, R129, R174 ;  /* 0x000000ae81ae7221 */ /* 0x000fe20000010000 */
[----:B------:R-:W-:Y:S01]  /*e100*/  FFMA.FTZ R157, R151, R128, R168 ;  /* 0x00000080979d7223 */ /* 0x000fe200000100a8 */
[-C--:B------:R-:W-:Y:S01]  /*e110*/  FMUL.FTZ R168, R132, R127.reuse ;  /* 0x0000007f84a87220 */ /* 0x080fe20000410000 */
[-C--:B------:R-:W-:Y:S01]  /*e120*/  FMUL.FTZ R129, R175, R32.reuse ;  /* 0x00000020af817220 */ /* 0x080fe20000410000 */
[----:B------:R0:W-:Y:S01]  /*e130*/  STS [R111+0x8a8], R180 ;  /* 0x0008a8b46f007388 */ /* 0x0001e20000000800 */
[----:B------:R-:W-:Y:S01]  /*e140*/  FADD.FTZ R157, R164, R157 ;  /* 0x0000009da49d7221 */ /* 0x000fe20000010000 */
[C---:B------:R-:W-:Y:S01]  /*e150*/  FFMA.FTZ R164, R152.reuse, R127, R165 ;  /* 0x0000007f98a47223 */ /* 0x040fe200000100a5 */
[----:B------:R-:W-:Y:S01]  /*e160*/  FFMA.FTZ R163, R152, R163, -R168 ;  /* 0x000000a398a37223 */ /* 0x000fe200000108a8 */
[-C--:B------:R-:W-:Y:S01]  /*e170*/  FMUL.FTZ R168, R172, R31.reuse ;  /* 0x0000001faca87220 */ /* 0x080fe20000410000 */
[----:B------:R-:W-:Y:S01]  /*e180*/  FMUL.FTZ R165, R181, R32 ;  /* 0x00000020b5a57220 */ /* 0x000fe20000410000 */
[----:B------:R-:W-:Y:S01]  /*e190*/  FADD.FTZ R157, R157, R164 ;  /* 0x000000a49d9d7221 */ /* 0x000fe20000010000 */
[----:B------:R-:W-:Y:S01]  /*e1a0*/  FMUL.FTZ R164, R166, R31 ;  /* 0x0000001fa6a47220 */ /* 0x000fe20000410000 */
[----:B------:R-:W-:Y:S01]  /*e1b0*/  FMUL.FTZ R167, R130, R129 ;  /* 0x0000008182a77220 */ /* 0x000fe20000410000 */
[----:B------:R-:W-:Y:S01]  /*e1c0*/  FMUL.FTZ R177, R142, UR48 ;  /* 0x000000308eb17c20 */ /* 0x000fe20008410000 */
[----:B------:R1:W-:Y:S01]  /*e1d0*/  STS [R111+0x87c], R184 ;  /* 0x00087cb86f007388 */ /* 0x0003e20000000800 */
[----:B------:R-:W-:Y:S01]  /*e1e0*/  FMUL.FTZ R170, R131, R164 ;  /* 0x000000a483aa7220 */ /* 0x000fe20000410000 */
[-C--:B0-----:R-:W-:Y:S01]  /*e1f0*/  FFMA.FTZ R180, R150, R165.reuse, -R167 ;  /* 0x000000a596b47223 */ /* 0x081fe200000108a7 */
[----:B------:R-:W-:Y:S01]  /*e200*/  FMUL.FTZ R165, R130, R165 ;  /* 0x000000a582a57220 */ /* 0x000fe20000410000 */
[----:B------:R-:W-:Y:S01]  /*e210*/  FADD.FTZ R163, R174, R163 ;  /* 0x000000a3aea37221 */ /* 0x000fe20000010000 */
[-C--:B------:R-:W-:Y:S01]  /*e220*/  FFMA.FTZ R170, R149, R168.reuse, -R170 ;  /* 0x000000a895aa7223 */ /* 0x080fe200000108aa */
[----:B------:R-:W-:Y:S01]  /*e230*/  FMUL.FTZ R168, R131, R168 ;  /* 0x000000a883a87220 */ /* 0x000fe20000410000 */
[----:B------:R-:W-:Y:S01]  /*e240*/  FFMA.FTZ R177, R212, UR49, R177 ;  /* 0x00000031d4b17c23 */ /* 0x000fe200080100b1 */
[----:B------:R-:W-:Y:S01]  /*e250*/  FFMA.FTZ R147, R72, -R33, R147 ;  /* 0x8000002148937223 */ /* 0x000fe20000010093 */
[----:B------:R-:W-:Y:S01]  /*e260*/  FADD.FTZ R163, R163, R170 ;  /* 0x000000aaa3a37221 */ /* 0x000fe20000010000 */
[----:B------:R-:W-:Y:S01]  /*e270*/  FFMA.FTZ R168, R149, R164, R168 ;  /* 0x000000a495a87223 */ /* 0x000fe200000100a8 */
[----:B-1----:R-:W-:Y:S01]  /*e280*/  FFMA.FTZ R184, R160, UR49, R173 ;  /* 0x00000031a0b87c23 */ /* 0x002fe200080100ad */
[----:B------:R-:W-:Y:S01]  /*e290*/  FMUL.FTZ R173, R142, UR49 ;  /* 0x000000318ead7c20 */ /* 0x000fe20008410000 */
[----:B------:R-:W-:Y:S01]  /*e2a0*/  FMUL.FTZ R188, R106, -R177 ;  /* 0x800000b16abc7220 */ /* 0x000fe20000410000 */
[----:B------:R-:W-:Y:S01]  /*e2b0*/  FADD.FTZ R157, R157, R168 ;  /* 0x000000a89d9d7221 */ /* 0x000fe20000010000 */
[----:B------:R-:W-:Y:S01]  /*e2c0*/  FFMA.FTZ R168, R150, R129, R165 ;  /* 0x0000008196a87223 */ /* 0x000fe200000100a5 */
[----:B------:R-:W-:Y:S01]  /*e2d0*/  FFMA.FTZ R173, R212, UR48, -R173 ;  /* 0x00000030d4ad7c23 */ /* 0x000fe200080108ad */
[----:B------:R-:W-:Y:S01]  /*e2e0*/  FMUL.FTZ R184, R105, -R184 ;  /* 0x800000b869b87220 */ /* 0x000fe20000410000 */
[-C--:B------:R-:W-:Y:S01]  /*e2f0*/  FMUL.FTZ R170, R182, R33.reuse ;  /* 0x00000021b6aa7220 */ /* 0x080fe20000410000 */
[----:B------:R-:W-:Y:S01]  /*e300*/  FADD.FTZ R165, R157, R168 ;  /* 0x000000a89da57221 */ /* 0x000fe20000010000 */
[----:B------:R-:W-:Y:S01]  /*e310*/  FMUL.FTZ R168, R178, R33 ;  /* 0x00000021b2a87220 */ /* 0x000fe20000410000 */
[----:B------:R-:W-:Y:S01]  /*e320*/  FMUL.FTZ R157, R183, R34 ;  /* 0x00000022b79d7220 */ /* 0x000fe20000410000 */
[----:B------:R-:W-:Y:S01]  /*e330*/  FMUL.FTZ R186, R106, R173 ;  /* 0x000000ad6aba7220 */ /* 0x000fe20000410000 */
[----:B------:R0:W-:Y:S01]  /*e340*/  STS [R111+0x8ac], R184 ;  /* 0x0008acb86f007388 */ /* 0x0001e20000000800 */
[----:B------:R-:W-:Y:S01]  /*e350*/  FMUL.FTZ R174, R117, R168 ;  /* 0x000000a875ae7220 */ /* 0x000fe20000410000 */
[-C--:B------:R-:W-:Y:S01]  /*e360*/  FMUL.FTZ R167, R189, R34.reuse ;  /* 0x00000022bda77220 */ /* 0x080fe20000410000 */
[----:B------:R-:W-:Y:S01]  /*e370*/  FFMA.FTZ R148, R69, -R34, R148 ;  /* 0x8000002245947223 */ /* 0x000fe20000010094 */
[----:B------:R1:W-:Y:S01]  /*e380*/  STS [R111+0x8b4], R188 ;  /* 0x0008b4bc6f007388 */ /* 0x0003e20000000800 */
[-C--:B------:R-:W-:Y:S01]  /*e390*/  FFMA.FTZ R174, R147, R170.reuse, -R174 ;  /* 0x000000aa93ae7223 */ /* 0x080fe200000108ae */
[----:B------:R-:W-:Y:S01]  /*e3a0*/  FMUL.FTZ R170, R117, R170 ;  /* 0x000000aa75aa7220 */ /* 0x000fe20000410000 */
[----:B------:R-:W-:Y:S01]  /*e3b0*/  FMUL.FTZ R173, R116, R157 ;  /* 0x0000009d74ad7220 */ /* 0x000fe20000410000 */
[----:B------:R-:W-:Y:S01]  /*e3c0*/  FADD.FTZ R163, R163, R180 ;  /* 0x000000b4a3a37221 */ /* 0x000fe20000010000 */
[----:B------:R-:W-:Y:S01]  /*e3d0*/  FMUL.FTZ R192, R95, R192 ;  /* 0x000000c05fc07220 */ /* 0x000fe20000410000 */
[----:B0-----:R-:W-:Y:S01]  /*e3e0*/  FMUL.FTZ R184, R203, UR49 ;  /* 0x00000031cbb87c20 */ /* 0x001fe20008410000 */
[----:B------:R0:W-:Y:S01]  /*e3f0*/  STS [R111+0x8b0], R186 ;  /* 0x0008b0ba6f007388 */ /* 0x0001e20000000800 */
[----:B------:R-:W-:Y:S01]  /*e400*/  FFMA.FTZ R170, R147, R168, R170 ;  /* 0x000000a893aa7223 */ /* 0x000fe200000100aa */
[----:B------:R-:W-:Y:S01]  /*e410*/  FADD.FTZ R163, R163, R174 ;  /* 0x000000aea3a37221 */ /* 0x000fe20000010000 */
[----:B-1----:R-:W-:Y:S01]  /*e420*/  FMUL.FTZ R188, R203, UR48 ;  /* 0x00000030cbbc7c20 */ /* 0x002fe20008410000 */
[----:B------:R1:W-:Y:S01]  /*e430*/  STS [R111+0x858], R192 ;  /* 0x000858c06f007388 */ /* 0x0003e20000000800 */
[----:B------:R-:W-:Y:S01]  /*e440*/  FMUL.FTZ R196, R95, -R196 ;  /* 0x800000c45fc47220 */ /* 0x000fe20000410000 */
[----:B------:R-:W-:Y:S01]  /*e450*/  FADD.FTZ R165, R165, R170 ;  /* 0x000000aaa5a57221 */ /* 0x000fe20000010000 */
[C---:B------:R-:W-:Y:S01]  /*e460*/  FFMA.FTZ R188, R205.reuse, UR49, R188 ;  /* 0x00000031cdbc7c23 */ /* 0x040fe200080100bc */
[----:B------:R-:W-:Y:S01]  /*e470*/  FMUL.FTZ R170, R110, R35 ;  /* 0x000000236eaa7220 */ /* 0x000fe20000410000 */
[----:B------:R-:W-:Y:S01]  /*e480*/  STS [R111+0x84c], R202 ;  /* 0x00084cca6f007388 */ /* 0x000fe20000000800 */
[----:B0-----:R-:W-:Y:S01]  /*e490*/  FFMA.FTZ R186, R205, UR48, -R184 ;  /* 0x00000030cdba7c23 */ /* 0x001fe200080108b8 */
[-C--:B------:R-:W-:Y:S01]  /*e4a0*/  FFMA.FTZ R184, R148, R167.reuse, -R173 ;  /* 0x000000a794b87223 */ /* 0x080fe200000108ad */
[C---:B------:R-:W-:Y:S01]  /*e4b0*/  FMUL.FTZ R188, R107.reuse, -R188 ;  /* 0x800000bc6bbc7220 */ /* 0x040fe20000410000 */
[----:B------:R-:W-:Y:S01]  /*e4c0*/  FMUL.FTZ R167, R116, R167 ;  /* 0x000000a774a77220 */ /* 0x000fe20000410000 */
[----:B-1----:R-:W-:Y:S01]  /*e4d0*/  FMUL.FTZ R192, R107, R186 ;  /* 0x000000ba6bc07220 */ /* 0x002fe20000410000 */
[----:B------:R-:W-:Y:S01]  /*e4e0*/  FADD.FTZ R184, R163, R184 ;  /* 0x000000b8a3b87221 */ /* 0x000fe20000010000 */
[----:B------:R-:W-:Y:S01]  /*e4f0*/  FMUL.FTZ R163, R195, R36 ;  /* 0x00000024c3a37220 */ /* 0x000fe20000410000 */
[----:B------:R-:W-:Y:S01]  /*e500*/  STS [R111+0x85c], R196 ;  /* 0x00085cc46f007388 */ /* 0x000fe20000000800 */
[-C--:B------:R-:W-:Y:S01]  /*e510*/  FMUL.FTZ R174, R190, R35.reuse ;  /* 0x00000023beae7220 */ /* 0x080fe20000410000 */
[----:B------:R-:W-:Y:S01]  /*e520*/  FFMA.FTZ R145, R74, -R35, R145 ;  /* 0x800000234a917223 */ /* 0x000fe20000010091 */
[----:B------:R-:W-:Y:S01]  /*e530*/  FMUL.FTZ R186, R113, R170 ;  /* 0x000000aa71ba7220 */ /* 0x000fe20000410000 */
[----:B------:R-:W-:Y:S01]  /*e540*/  STS [R111+0x8b8], R192 ;  /* 0x0008b8c06f007388 */ /* 0x000fe20000000800 */
[-C--:B------:R-:W-:Y:S01]  /*e550*/  FMUL.FTZ R177, R197, R36.reuse ;  /* 0x00000024c5b17220 */ /* 0x080fe20000410000 */
[----:B------:R-:W-:Y:S01]  /*e560*/  FFMA.FTZ R160, R71, -R36, R160 ;  /* 0x8000002447a07223 */ /* 0x000fe200000100a0 */
[----:B------:R-:W-:Y:S01]  /*e570*/  FMUL.FTZ R179, R112, R163 ;  /* 0x000000a370b37220 */ /* 0x000fe20000410000 */
[----:B------:R0:W-:Y:S01]  /*e580*/  STS [R111+0x8bc], R188 ;  /* 0x0008bcbc6f007388 */ /* 0x0001e20000000800 */
[----:B------:R-:W-:Y:S01]  /*e590*/  FFMA.FTZ R180, R148, R157, R167 ;  /* 0x0000009d94b47223 */ /* 0x000fe200000100a7 */
[-C--:B------:R-:W-:Y:S01]  /*e5a0*/  FFMA.FTZ R173, R145, R174.reuse, -R186 ;  /* 0x000000ae91ad7223 */ /* 0x080fe200000108ba */
[----:B------:R-:W-:Y:S01]  /*e5b0*/  FMUL.FTZ R174, R113, R174 ;  /* 0x000000ae71ae7220 */ /* 0x000fe20000410000 */
[-C--:B------:R-:W-:Y:S01]  /*e5c0*/  FFMA.FTZ R186, R160, R177.reuse, -R179 ;  /* 0x000000b1a0ba7223 */ /* 0x080fe200000108b3 */
[----:B------:R-:W-:Y:S01]  /*e5d0*/  FMUL.FTZ R177, R112, R177 ;  /* 0x000000b170b17220 */ /* 0x000fe20000410000 */
[----:B------:R-:W-:Y:S01]  /*e5e0*/  FADD.FTZ R180, R165, R180 ;  /* 0x000000b4a5b47221 */ /* 0x000fe20000010000 */
[----:B------:R-:W-:Y:S01]  /*e5f0*/  FMUL.FTZ R165, R198, R37 ;  /* 0x00000025c6a57220 */ /* 0x000fe20000410000 */
[----:B------:R-:W-:Y:S01]  /*e600*/  FFMA.FTZ R167, R145, R170, R174 ;  /* 0x000000aa91a77223 */ /* 0x000fe200000100ae */
[----:B------:R-:W-:Y:S01]  /*e610*/  FFMA.FTZ R174, R160, R163, R177 ;  /* 0x000000a3a0ae7223 */ /* 0x000fe200000100b1 */
[----:B------:R-:W-:Y:S01]  /*e620*/  IADD3 R177, PT, PT, R4, 0x20, RZ ;  /* 0x0000002004b17810 */ /* 0x000fe20007ffe0ff */
[-C--:B------:R-:W-:Y:S01]  /*e630*/  FMUL.FTZ R185, R200, R37.reuse ;  /* 0x00000025c8b97220 */ /* 0x080fe20000410000 */
[----:B------:R-:W-:Y:S01]  /*e640*/  FFMA.FTZ R212, R76, -R37, R212 ;  /* 0x800000254cd47223 */ /* 0x000fe200000100d4 */
[----:B------:R-:W-:Y:S01]  /*e650*/  FMUL.FTZ R179, R142, R165 ;  /* 0x000000a58eb37220 */ /* 0x000fe20000410000 */
[----:B------:R-:W-:Y:S01]  /*e660*/  FADD.FTZ R173, R184, R173 ;  /* 0x000000adb8ad7221 */ /* 0x000fe20000010000 */
[----:B------:R-:W-:Y:S01]  /*e670*/  FADD.FTZ R167, R180, R167 ;  /* 0x000000a7b4a77221 */ /* 0x000fe20000010000 */
[----:B------:R-:W-:Y:S01]  /*e680*/  LEA.HI R177, R177, R4, RZ, 0x1b ;  /* 0x00000004b1b17211 */ /* 0x000fe200078fd8ff */
[-C--:B------:R-:W-:Y:S01]  /*e690*/  FFMA.FTZ R180, R212, R185.reuse, -R179 ;  /* 0x000000b9d4b47223 */ /* 0x080fe200000108b3 */
[----:B------:R-:W-:Y:S01]  /*e6a0*/  FMUL.FTZ R185, R142, R185 ;  /* 0x000000b98eb97220 */ /* 0x000fe20000410000 */
[----:B------:R-:W-:Y:S01]  /*e6b0*/  FADD.FTZ R173, R173, R186 ;  /* 0x000000baadad7221 */ /* 0x000fe20000010000 */
[----:B------:R-:W-:Y:S01]  /*e6c0*/  LEA R217, R177, UR25, 0x2 ;  /* 0x00000019b1d97c11 */ /* 0x000fe2000f8e10ff */
[----:B------:R-:W-:Y:S01]  /*e6d0*/  BAR.SYNC.DEFER_BLOCKING 0x0 ;  /* 0x0000000000007b1d */ /* 0x000fe20000010000 */
[----:B------:R-:W-:Y:S01]  /*e6e0*/  FADD.FTZ R167, R167, R174 ;  /* 0x000000aea7a77221 */ /* 0x000fe20000010000 */
[----:B------:R-:W-:Y:S01]  /*e6f0*/  FFMA.FTZ R174, R212, R165, R185 ;  /* 0x000000a5d4ae7223 */ /* 0x000fe200000100b9 */
[----:B------:R-:W-:Y:S01]  /*e700*/  FADD.FTZ R185, R173, R180 ;  /* 0x000000b4adb97221 */ /* 0x000fe20000010000 */
[----:B------:R-:W-:Y:S01]  /*e710*/  FMUL.FTZ R177, R206, UR47 ;  /* 0x0000002fceb17c20 */ /* 0x000fe20008410000 */
[----:B------:R-:W-:Y:S01]  /*e720*/  FMUL.FTZ R180, R195, UR47 ;  /* 0x0000002fc3b47c20 */ /* 0x000fe20008410000 */
[----:B------:R-:W-:Y:S01]  /*e730*/  FMUL.FTZ R179, R110, UR47 ;  /* 0x0000002f6eb37c20 */ /* 0x000fe20008410000 */
[----:B------:R-:W-:Y:S01]  /*e740*/  FADD.FTZ R186, R167, R174 ;  /* 0x000000aea7ba7221 */ /* 0x000fe20000010000 */
[----:B------:R-:W-:Y:S01]  /*e750*/  FMUL.FTZ R191, R178, UR47 ;  /* 0x0000002fb2bf7c20 */ /* 0x000fe20008410000 */
[----:B------:R-:W-:Y:S01]  /*e760*/  FFMA.FTZ R174, R204, UR46, -R177 ;  /* 0x0000002eccae7c23 */ /* 0x000fe200080108b1 */
[C---:B------:R-:W-:Y:S01]  /*e770*/  FFMA.FTZ R177, R197.reuse, UR46, -R180 ;  /* 0x0000002ec5b17c23 */ /* 0x040fe200080108b4 */
[----:B------:R-:W-:Y:S01]  /*e780*/  FMUL.FTZ R184, R197, UR47 ;  /* 0x0000002fc5b87c20 */ /* 0x000fe20008410000 */
[C---:B------:R-:W-:Y:S01]  /*e790*/  FFMA.FTZ R180, R190.reuse, UR46, -R179 ;  /* 0x0000002ebeb47c23 */ /* 0x040fe200080108b3 */
[----:B------:R-:W-:Y:S01]  /*e7a0*/  FMUL.FTZ R187, R190, UR47 ;  /* 0x0000002fbebb7c20 */ /* 0x000fe20008410000 */
[C---:B------:R-:W-:Y:S01]  /*e7b0*/  FFMA.FTZ R190, R182.reuse, UR46, -R191 ;  /* 0x0000002eb6be7c23 */ /* 0x040fe200080108bf */
[----:B0-----:R-:W-:Y:S01]  /*e7c0*/  FMUL.FTZ R188, R183, UR47 ;  /* 0x0000002fb7bc7c20 */ /* 0x001fe20008410000 */
[----:B------:R-:W-:Y:S01]  /*e7d0*/  FMUL.FTZ R191, R182, UR47 ;  /* 0x0000002fb6bf7c20 */ /* 0x000fe20008410000 */
[----:B------:R-:W-:Y:S01]  /*e7e0*/  FMUL.FTZ R182, R175, UR47 ;  /* 0x0000002fafb67c20 */ /* 0x000fe20008410000 */
[----:B------:R-:W-:Y:S01]  /*e7f0*/  FFMA.FTZ R179, R195, UR46, R184 ;  /* 0x0000002ec3b37c23 */ /* 0x000fe200080100b8 */
[----:B------:R-:W-:Y:S01]  /*e800*/  FFMA.FTZ R184, R110, UR46, R187 ;  /* 0x0000002e6eb87c23 */ /* 0x000fe200080100bb */
[C---:B------:R-:W-:Y:S01]  /*e810*/  FFMA.FTZ R187, R189.reuse, UR46, -R188 ;  /* 0x0000002ebdbb7c23 */ /* 0x040fe200080108bc */
[----:B------:R-:W-:Y:S01]  /*e820*/  FFMA.FTZ R214, R178, UR46, R191 ;  /* 0x0000002eb2d67c23 */ /* 0x000fe200080100bf */
[----:B------:R-:W-:Y:S01]  /*e830*/  FMUL.FTZ R188, R189, UR47 ;  /* 0x0000002fbdbc7c20 */ /* 0x000fe20008410000 */
[----:B------:R-:W-:Y:S01]  /*e840*/  FFMA.FTZ R191, R181, UR46, -R182 ;  /* 0x0000002eb5bf7c23 */ /* 0x000fe200080108b6 */
[----:B------:R-:W0:Y:S01]  /*e850*/  LDS R217, [R217+0x8c0] ;  /* 0x0008c000d9d97984 */ /* 0x000e220000000800 */
[----:B------:R-:W-:Y:S01]  /*e860*/  FMUL.FTZ R189, R166, UR47 ;  /* 0x0000002fa6bd7c20 */ /* 0x000fe20008410000 */
[----:B------:R-:W-:Y:S01]  /*e870*/  FMUL.FTZ R182, R176, UR47 ;  /* 0x0000002fb0b67c20 */ /* 0x000fe20008410000 */
[----:B------:R-:W-:Y:S01]  /*e880*/  FFMA.FTZ R215, R183, UR46, R188 ;  /* 0x0000002eb7d77c23 */ /* 0x000fe200080100bc */
[----:B------:R-:W-:Y:S01]  /*e890*/  FMUL.FTZ R192, R181, UR47 ;  /* 0x0000002fb5c07c20 */ /* 0x000fe20008410000 */
[----:B------:R-:W-:Y:S01]  /*e8a0*/  FMUL.FTZ R173, R204, UR47 ;  /* 0x0000002fccad7c20 */ /* 0x000fe20008410000 */
[----:B------:R-:W-:Y:S01]  /*e8b0*/  FFMA.FTZ R188, R172, UR46, -R189 ;  /* 0x0000002eacbc7c23 */ /* 0x000fe200080108bd */
[C---:B------:R-:W-:Y:S01]  /*e8c0*/  FFMA.FTZ R181, R171.reuse, UR46, -R182 ;  /* 0x0000002eabb57c23 */ /* 0x040fe200080108b6 */
[----:B------:R-:W-:Y:S01]  /*e8d0*/  FMUL.FTZ R197, R171, UR47 ;  /* 0x0000002fabc57c20 */ /* 0x000fe20008410000 */
[----:B------:R-:W-:Y:S01]  /*e8e0*/  FMUL.FTZ R167, R198, UR47 ;  /* 0x0000002fc6a77c20 */ /* 0x000fe20008410000 */
[----:B------:R-:W-:Y:S01]  /*e8f0*/  FMUL.FTZ R189, R172, UR47 ;  /* 0x0000002facbd7c20 */ /* 0x000fe20008410000 */
[----:B------:R-:W-:Y:S01]  /*e900*/  FMUL.FTZ R171, R169, UR47 ;  /* 0x0000002fa9ab7c20 */ /* 0x000fe20008410000 */
[----:B------:R-:W-:Y:S01]  /*e910*/  FMUL.FTZ R172, R162, UR47 ;  /* 0x0000002fa2ac7c20 */ /* 0x000fe20008410000 */
[----:B------:R-:W-:Y:S01]  /*e920*/  FFMA.FTZ R111, R206, UR46, R173 ;  /* 0x0000002ece6f7c23 */ /* 0x000fe200080100ad */
[----:B------:R-:W-:Y:S01]  /*e930*/  FFMA.FTZ R213, R175, UR46, R192 ;  /* 0x0000002eafd57c23 */ /* 0x000fe200080100c0 */
[C---:B------:R-:W-:Y:S01]  /*e940*/  FFMA.FTZ R167, R200.reuse, UR46, -R167 ;  /* 0x0000002ec8a77c23 */ /* 0x040fe200080108a7 */
[----:B------:R-:W-:Y:S01]  /*e950*/  FMUL.FTZ R173, R200, UR47 ;  /* 0x0000002fc8ad7c20 */ /* 0x000fe20008410000 */
[----:B------:R-:W-:Y:S01]  /*e960*/  FFMA.FTZ R192, R166, UR46, R189 ;  /* 0x0000002ea6c07c23 */ /* 0x000fe200080100bd */
[----:B------:R-:W-:Y:S01]  /*e970*/  FFMA.FTZ R182, R64, UR46, -R171 ;  /* 0x0000002e40b67c23 */ /* 0x000fe200080108ab */
        /* <DEDUP_REMOVED lines=35> */
.L_x_12951:
[----:B------:R-:W-:Y:S05]  /*ebb0*/  BSYNC.RECONVERGENT B0 ;  /* 0x0000000000007941 */ /* 0x000fea0003800200 */
.L_x_12950:
[----:B------:R-:W-:Y:S04]  /*ebc0*/  BSSY.RECONVERGENT B0, `(.L_x_12952) ;  /* 0x0000003000007945 */ /* 0x000fe80003800200 */
[----:B------:R-:W-:Y:S05]  /*ebd0*/  @!P3 BRA `(.L_x_12953) ;  /* 0x000000000004b947 */ /* 0x000fea0003800000 */
[----:B------:R1:W-:Y:S02]  /*ebe0*/  REDG.E.ADD.F32.FTZ.RN.STRONG.GPU desc[UR32][R66.64+0x80], R217 ;  /* 0x000080d9420079a6 */ /* 0x0003e4000c12f320 */
.L_x_12953:
[----:B------:R-:W-:Y:S05]  /*ebf0*/  BSYNC.RECONVERGENT B0 ;  /* 0x0000000000007941 */ /* 0x000fea0003800200 */
.L_x_12952:
        /* <DEDUP_REMOVED lines=8> */
[----:B-1----:R-:W-:Y:S02]  /*ec80*/  IADD3 R217, PT, PT, R4, 0xa0, RZ ;  /* 0x000000a004d97810 */ /* 0x002fe40007ffe0ff */
[----:B------:R-:W-:Y:S02]  /*ec90*/  LEA R199, R199, UR25, 0x2 ;  /* 0x00000019c7c77c11 */ /* 0x000fe4000f8e10ff */
[C---:B------:R-:W-:Y:S02]  /*eca0*/  ISETP.GE.AND P2, PT, R194.reuse, 0x61, PT ;  /* 0x00000061c200780c */ /* 0x040fe40003f46270 */
[C---:B------:R-:W-:Y:S02]  /*ecb0*/  ISETP.GE.AND P3, PT, R194.reuse, 0x81, PT ;  /* 0x00000081c200780c */ /* 0x040fe40003f66270 */
[C---:B------:R-:W-:Y:S02]  /*ecc0*/  ISETP.GE.AND P4, PT, R194.reuse, 0xa1, PT ;  /* 0x000000a1c200780c */ /* 0x040fe40003f86270 */
[----:B------:R-:W-:Y:S01]  /*ecd0*/  ISETP.GE.AND P5, PT, R194, 0xc1, PT ;  /* 0x000000c1c200780c */ /* 0x000fe20003fa6270 */
[----:B------:R-:W-:-:S12]  /*ece0*/  @!P6 BRA `(.L_x_12955) ;  /* 0x000000000004e947 */ /* 0x000fd80003800000 */
[----:B0-----:R1:W-:Y:S02]  /*ecf0*/  REDG.E.ADD.F32.FTZ.RN.STRONG.GPU desc[UR32][R66.64+0x100], R65 ;  /* 0x00010041420079a6 */ /* 0x0013e4000c12f320 */
.L_x_12955:
[----:B------:R-:W-:Y:S05]  /*ed00*/  BSYNC.RECONVERGENT B0 ;  /* 0x0000000000007941 */ /* 0x000fea0003800200 */
.L_x_12954:
[----:B01----:R0:W1:Y:S01]  /*ed10*/  LDS R65, [R199+0x9c0] ;  /* 0x0009c000c7417984 */ /* 0x0030620000000800 */
[----:B------:R-:W-:Y:S01]  /*ed20*/  BSSY.RECONVERGENT B0, `(.L_x_12956) ;  /* 0x0000006000007945 */ /* 0x000fe20003800200 */
[----:B------:R-:W-:Y:S02]  /*ed30*/  IADD3 R193, PT, PT, R4, 0xc0, RZ ;  /* 0x000000c004c17810 */ /* 0x000fe40007ffe0ff */
[----:B------:R-:W-:Y:S02]  /*ed40*/  LEA.HI R217, R217, R4, RZ, 0x1b ;  /* 0x00000004d9d97211 */ /* 0x000fe400078fd8ff */
[----:B------:R-:W-:Y:S01]  /*ed50*/  LEA R64, R64, UR25, 0x2 ;  /* 0x0000001940407c11 */ /* 0x000fe2000f8e10ff */
[----:B------:R-:W-:Y:S06]  /*ed60*/  @!P2 BRA `(.L_x_12957) ;  /* 0x000000000004a947 */ /* 0x000fec0003800000 */
[----:B-1----:R2:W-:Y:S02]  /*ed70*/  REDG.E.ADD.F32.FTZ.RN.STRONG.GPU desc[UR32][R66.64+0x180], R65 ;  /* 0x00018041420079a6 */ /* 0x0025e4000c12f320 */
.L_x_12957:
[----:B------:R-:W-:Y:S05]  /*ed80*/  BSYNC.RECONVERGENT B0 ;  /* 0x0000000000007941 */ /* 0x000fea0003800200 */
.L_x_12956:
[----:B-12---:R1:W2:Y:S01]  /*ed90*/  LDS R65, [R64+0xa40] ;  /* 0x000a400040417984 */ /* 0x0062a20000000800 */
[----:B------:R-:W-:Y:S01]  /*eda0*/  BSSY.RECONVERGENT B0, `(.L_x_12958) ;  /* 0x0000005000007945 */ /* 0x000fe20003800200 */
[----:B------:R-:W-:Y:S02]  /*edb0*/  LEA.HI R193, R193, R4, RZ, 0x1b ;  /* 0x00000004c1c17211 */ /* 0x000fe400078fd8ff */
[----:B------:R-:W-:Y:S01]  /*edc0*/  LEA R217, R217, UR25, 0x2 ;  /* 0x00000019d9d97c11 */ /* 0x000fe2000f8e10ff */
[----:B------:R-:W-:Y:S06]  /*edd0*/  @!P3 BRA `(.L_x_12959) ;  /* 0x000000000004b947 */ /* 0x000fec0003800000 */
[----:B--2---:R3:W-:Y:S02]  /*ede0*/  REDG.E.ADD.F32.FTZ.RN.STRONG.GPU desc[UR32][R66.64+0x200], R65 ;  /* 0x00020041420079a6 */ /* 0x0047e4000c12f320 */
.L_x_12959:
[----:B------:R-:W-:Y:S05]  /*edf0*/  BSYNC.RECONVERGENT B0 ;  /* 0x0000000000007941 */ /* 0x000fea0003800200 */
.L_x_12958:
[----:B--23--:R2:W3:Y:S01]  /*ee00*/  LDS R65, [R217+0xac0] ;  /* 0x000ac000d9417984 */ /* 0x00c4e20000000800 */
[----:B------:R-:W-:Y:S01]  /*ee10*/  BSSY.RECONVERGENT B0, `(.L_x_12960) ;  /* 0x0000004000007945 */ /* 0x000fe20003800200 */
[----:B-1----:R-:W-:-:S03]  /*ee20*/  LEA R64, R193, UR25, 0x2 ;  /* 0x00000019c1407c11 */ /* 0x002fc6000f8e10ff */
[----:B------:R-:W-:Y:S05]  /*ee30*/  @!P4 BRA `(.L_x_12961) ;  /* 0x000000000004c947 */ /* 0x000fea0003800000 */
[----:B---3--:R1:W-:Y:S02]  /*ee40*/  REDG.E.ADD.F32.FTZ.RN.STRONG.GPU desc[UR32][R66.64+0x280], R65 ;  /* 0x00028041420079a6 */ /* 0x0083e4000c12f320 */
.L_x_12961:
[----:B------:R-:W-:Y:S05]  /*ee50*/  BSYNC.RECONVERGENT B0 ;  /* 0x0000000000007941 */ /* 0x000fea0003800200 */
.L_x_12960:
[----:B-1-3--:R1:W3:Y:S01]  /*ee60*/  LDS R65, [R64+0xb40] ;  /* 0x000b400040417984 */ /* 0x00a2e20000000800 */
[----:B------:R-:W-:Y:S01]  /*ee70*/  BSSY.RECONVERGENT B0, `(.L_x_12962) ;  /* 0x0000005000007945 */ /* 0x000fe20003800200 */
[C---:B------:R-:W-:Y:S02]  /*ee80*/  IADD3 R193, PT, PT, R4.reuse, 0xe0, RZ ;  /* 0x000000e004c17810 */ /* 0x040fe40007ffe0ff */
[----:B0-----:R-:W-:Y:S01]  /*ee90*/  IADD3 R199, PT, PT, R4, 0x100, RZ ;  /* 0x0000010004c77810 */ /* 0x001fe20007ffe0ff */
[----:B------:R-:W-:Y:S06]  /*eea0*/  @!P5 BRA `(.L_x_12963) ;  /* 0x000000000004d947 */ /* 0x000fec0003800000 */
[----:B---3--:R0:W-:Y:S02]  /*eeb0*/  REDG.E.ADD.F32.FTZ.RN.STRONG.GPU desc[UR32][R66.64+0x300], R65 ;  /* 0x00030041420079a6 */ /* 0x0081e4000c12f320 */
.L_x_12963:
[----:B------:R-:W-:Y:S05]  /*eec0*/  BSYNC.RECONVERGENT B0 ;  /* 0x0000000000007941 */ /* 0x000fea0003800200 */
.L_x_12962:
        /* <DEDUP_REMOVED lines=16> */
.L_x_12965:
[----:B------:R-:W-:Y:S05]  /*efd0*/  BSYNC.RECONVERGENT B0 ;  /* 0x0000000000007941 */ /* 0x000fea0003800200 */
.L_x_12964:
[----:B01----:R0:W1:Y:S01]  /*efe0*/  LDS R65, [R199+0xc40] ;  /* 0x000c4000c7417984 */ /* 0x0030620000000800 */
[----:B------:R-:W-:Y:S01]  /*eff0*/  BSSY.RECONVERGENT B0, `(.L_x_12966) ;  /* 0x0000006000007945 */ /* 0x000fe20003800200 */
[----:B------:R-:W-:Y:S02]  /*f000*/  IADD3 R193, PT, PT, R4, 0x160, RZ ;  /* 0x0000016004c17810 */ /* 0x000fe40007ffe0ff */
[----:B------:R-:W-:Y:S02]  /*f010*/  LEA.HI R217, R217, R4, RZ, 0x1b ;  /* 0x00000004d9d97211 */ /* 0x000fe400078fd8ff */
[----:B------:R-:W-:Y:S01]  /*f020*/  LEA R64, R64, UR25, 0x2 ;  /* 0x0000001940407c11 */ /* 0x000fe2000f8e10ff */
[----:B------:R-:W-:Y:S06]  /*f030*/  @!P2 BRA `(.L_x_12967) ;  /* 0x000000000004a947 */ /* 0x000fec0003800000 */
[----:B-1----:R2:W-:Y:S02]  /*f040*/  REDG.E.ADD.F32.FTZ.RN.STRONG.GPU desc[UR32][R66.64+0x400], R65 ;  /* 0x00040041420079a6 */ /* 0x0025e4000c12f320 */
.L_x_12967:
[----:B------:R-:W-:Y:S05]  /*f050*/  BSYNC.RECONVERGENT B0 ;  /* 0x0000000000007941 */ /* 0x000fea0003800200 */
.L_x_12966:
[----:B-12---:R1:W2:Y:S01]  /*f060*/  LDS R65, [R64+0xcc0] ;  /* 0x000cc00040417984 */ /* 0x0062a20000000800 */
[----:B------:R-:W-:Y:S01]  /*f070*/  BSSY.RECONVERGENT B0, `(.L_x_12968) ;  /* 0x0000005000007945 */ /* 0x000fe20003800200 */
[----:B------:R-:W-:Y:S02]  /*f080*/  LEA.HI R193, R193, R4, RZ, 0x1b ;  /* 0x00000004c1c17211 */ /* 0x000fe400078fd8ff */
[----:B------:R-:W-:Y:S01]  /*f090*/  LEA R217, R217, UR25, 0x2 ;  /* 0x00000019d9d97c11 */ /* 0x000fe2000f8e10ff */
[----:B------:R-:W-:Y:S06]  /*f0a0*/  @!P3 BRA `(.L_x_12969) ;  /* 0x000000000004b947 */ /* 0x000fec0003800000 */
[----:B--2---:R3:W-:Y:S02]  /*f0b0*/  REDG.E.ADD.F32.FTZ.RN.STRONG.GPU desc[UR32][R66.64+0x480], R65 ;  /* 0x00048041420079a6 */ /* 0x0047e4000c12f320 */
.L_x_12969:
[----:B------:R-:W-:Y:S05]  /*f0c0*/  BSYNC.RECONVERGENT B0 ;  /* 0x0000000000007941 */ /* 0x000fea0003800200 */
.L_x_12968:
[----:B--23--:R2:W3:Y:S01]  /*f0d0*/  LDS R65, [R217+0xd40] ;  /* 0x000d4000d9417984 */ /* 0x00c4e20000000800 */
[----:B------:R-:W-:Y:S01]  /*f0e0*/  BSSY.RECONVERGENT B0, `(.L_x_12970) ;  /* 0x0000004000007945 */ /* 0x000fe20003800200 */
[----:B-1----:R-:W-:-:S03]  /*f0f0*/  LEA R64, R193, UR25, 0x2 ;  /* 0x00000019c1407c11 */ /* 0x002fc6000f8e10ff */
[----:B------:R-:W-:Y:S05]  /*f100*/  @!P4 BRA `(.L_x_12971) ;  /* 0x000000000004c947 */ /* 0x000fea0003800000 */
[----:B---3--:R1:W-:Y:S02]  /*f110*/  REDG.E.ADD.F32.FTZ.RN.STRONG.GPU desc[UR32][R66.64+0x500], R65 ;  /* 0x00050041420079a6 */ /* 0x0083e4000c12f320 */
.L_x_12971:
[----:B------:R-:W-:Y:S05]  /*f120*/  BSYNC.RECONVERGENT B0 ;  /* 0x0000000000007941 */ /* 0x000fea0003800200 */
.L_x_12970:
[----:B-1-3--:R1:W3:Y:S01]  /*f130*/  LDS R65, [R64+0xdc0] ;  /* 0x000dc00040417984 */ /* 0x00a2e20000000800 */
[----:B------:R-:W-:Y:S01]  /*f140*/  BSSY.RECONVERGENT B0, `(.L_x_12972) ;  /* 0x0000005000007945 */ /* 0x000fe20003800200 */
[C---:B------:R-:W-:Y:S02]  /*f150*/  IADD3 R193, PT, PT, R4.reuse, 0x180, RZ ;  /* 0x0000018004c17810 */ /* 0x040fe40007ffe0ff */
[----:B0-----:R-:W-:Y:S01]  /*f160*/  IADD3 R199, PT, PT, R4, 0x1a0, RZ ;  /* 0x000001a004c77810 */ /* 0x001fe20007ffe0ff */
[----:B------:R-:W-:Y:S06]  /*f170*/  @!P5 BRA `(.L_x_12973) ;  /* 0x000000000004d947 */ /* 0x000fec0003800000 */
[----:B---3--:R0:W-:Y:S02]  /*f180*/  REDG.E.ADD.F32.FTZ.RN.STRONG.GPU desc[UR32][R66.64+0x580], R65 ;  /* 0x00058041420079a6 */ /* 0x0081e4000c12f320 */
.L_x_12973:
[----:B------:R-:W-:Y:S05]  /*f190*/  BSYNC.RECONVERGENT B0 ;  /* 0x0000000000007941 */ /* 0x000fea0003800200 */
.L_x_12972:
        /* <DEDUP_REMOVED lines=16> */
.L_x_12975:
[----:B------:R-:W-:Y:S05]  /*f2a0*/  BSYNC.RECONVERGENT B0 ;  /* 0x0000000000007941 */ /* 0x000fea0003800200 */
.L_x_12974:
[----:B01----:R0:W1:Y:S01]  /*f2b0*/  LDS R65, [R199+0xec0] ;  /* 0x000ec000c7417984 */ /* 0x0030620000000800 */
[----:B------:R-:W-:Y:S01]  /*f2c0*/  BSSY.RECONVERGENT B0, `(.L_x_12976) ;  /* 0x0000005000007945 */ /* 0x000fe20003800200 */
[----:B------:R-:W-:Y:S02]  /*f2d0*/  LEA.HI R217, R217, R4, RZ, 0x1b ;  /* 0x00000004d9d97211 */ /* 0x000fe400078fd8ff */
[----:B------:R-:W-:Y:S01]  /*f2e0*/  LEA R64, R64, UR25, 0x2 ;  /* 0x0000001940407c11 */ /* 0x000fe2000f8e10ff */
[----:B------:R-:W-:Y:S06]  /*f2f0*/  @!P2 BRA `(.L_x_12977) ;  /* 0x000000000004a947 */ /* 0x000fec0003800000 */
[----:B-1----:R2:W-:Y:S02]  /*f300*/  REDG.E.ADD.F32.FTZ.RN.STRONG.GPU desc[UR32][R66.64+0x680], R65 ;  /* 0x00068041420079a6 */ /* 0x0025e4000c12f320 */
.L_x_12977:
[----:B------:R-:W-:Y:S05]  /*f310*/  BSYNC.RECONVERGENT B0 ;  /* 0x0000000000007941 */ /* 0x000fea0003800200 */
.L_x_12976:
[----:B-12---:R1:W2:Y:S01]  /*f320*/  LDS R65, [R64+0xf40] ;  /* 0x000f400040417984 */ /* 0x0062a20000000800 */
[----:B------:R-:W-:Y:S01]  /*f330*/  BSSY.RECONVERGENT B0, `(.L_x_12978) ;  /* 0x0000005000007945 */ /* 0x000fe20003800200 */
[----:B------:R-:W-:Y:S02]  /*f340*/  LEA.HI R109, R109, R4, RZ, 0x1b ;  /* 0x000000046d6d7211 */ /* 0x000fe400078fd8ff */
[----:B------:R-:W-:Y:S01]  /*f350*/  LEA R217, R217, UR25, 0x2 ;  /* 0x00000019d9d97c11 */ /* 0x000fe2000f8e10ff */
[----:B------:R-:W-:Y:S06]  /*f360*/  @!P3 BRA `(.L_x_12979) ;  /* 0x000000000004b947 */ /* 0x000fec0003800000 */
[----:B--2---:R3:W-:Y:S02]  /*f370*/  REDG.E.ADD.F32.FTZ.RN.STRONG.GPU desc[UR32][R66.64+0x700], R65 ;  /* 0x00070041420079a6 */ /* 0x0047e4000c12f320 */
.L_x_12979:
[----:B------:R-:W-:Y:S05]  /*f380*/  BSYNC.RECONVERGENT B0 ;  /* 0x0000000000007941 */ /* 0x000fea0003800200 */
.L_x_12978:
[----:B--23--:R2:W3:Y:S01]  /*f390*/  LDS R65, [R217+0xfc0] ;  /* 0x000fc000d9417984 */ /* 0x00c4e20000000800 */
[----:B------:R-:W-:Y:S01]  /*f3a0*/  BSSY.RECONVERGENT B0, `(.L_x_12980) ;  /* 0x0000004000007945 */ /* 0x000fe20003800200 */
[----:B-1----:R-:W-:-:S03]  /*f3b0*/  LEA R64, R109, UR25, 0x2 ;  /* 0x000000196d407c11 */ /* 0x002fc6000f8e10ff */
[----:B------:R-:W-:Y:S05]  /*f3c0*/  @!P4 BRA `(.L_x_12981) ;  /* 0x000000000004c947 */ /* 0x000fea0003800000 */
[----:B---3--:R1:W-:Y:S02]  /*f3d0*/  REDG.E.ADD.F32.FTZ.RN.STRONG.GPU desc[UR32][R66.64+0x780], R65 ;  /* 0x00078041420079a6 */ /* 0x0083e4000c12f320 */
.L_x_12981:
[----:B------:R-:W-:Y:S05]  /*f3e0*/  BSYNC.RECONVERGENT B0 ;  /* 0x0000000000007941 */ /* 0x000fea0003800200 */
.L_x_12980:
[----:B-1-3--:R1:W3:Y:S01]  /*f3f0*/  LDS R65, [R64+0x1040] ;  /* 0x0010400040417984 */ /* 0x00a2e20000000800 */
[----:B------:R-:W-:Y:S01]  /*f400*/  BSSY.RECONVERGENT B0, `(.L_x_12982) ;  /* 0x0000005000007945 */ /* 0x000fe20003800200 */
[C---:B------:R-:W-:Y:S02]  /*f410*/  IADD3 R109, PT, PT, R4.reuse, 0x220, RZ ;  /* 0x00000220046d7810 */ /* 0x040fe40007ffe0ff */
[----:B------:R-:W-:Y:S01]  /*f420*/  IADD3 R193, PT, PT, R4, 0x240, RZ ;  /* 0x0000024004c17810 */ /* 0x000fe20007ffe0ff */
[----:B------:R-:W-:Y:S06]  /*f430*/  @!P5 BRA `(.L_x_12983) ;  /* 0x000000000004d947 */ /* 0x000fec0003800000 */
[----:B---3--:R4:W-:Y:S02]  /*f440*/  REDG.E.ADD.F32.FTZ.RN.STRONG.GPU desc[UR32][R66.64+0x800], R65 ;  /* 0x00080041420079a6 */ /* 0x0089e4000c12f320 */
.L_x_12983:
[----:B------:R-:W-:Y:S05]  /*f450*/  BSYNC.RECONVERGENT B0 ;  /* 0x0000000000007941 */ /* 0x000fea0003800200 */
.L_x_12982:
        /* <DEDUP_REMOVED lines=16> */
.L_x_12985:
[----:B------:R-:W-:Y:S05]  /*f560*/  BSYNC.RECONVERGENT B0 ;  /* 0x0000000000007941 */ /* 0x000fea0003800200 */
.L_x_12984:
[----:B01----:R0:W1:Y:S01]  /*f570*/  LDS R65, [R193+0x1140] ;  /* 0x00114000c1417984 */ /* 0x0030620000000800 */
[----:B------:R-:W-:Y:S01]  /*f580*/  BSSY.RECONVERGENT B0, `(.L_x_12986) ;  /* 0x0000006000007945 */ /* 0x000fe20003800200 */
[----:B------:R-:W-:Y:S02]  /*f590*/  IADD3 R109, PT, PT, R4, 0x2a0, RZ ;  /* 0x000002a0046d7810 */ /* 0x000fe40007ffe0ff */
[----:B------:R-:W-:Y:S02]  /*f5a0*/  LEA.HI R199, R199, R4, RZ, 0x1b ;  /* 0x00000004c7c77211 */ /* 0x000fe400078fd8ff */
[----:B------:R-:W-:Y:S01]  /*f5b0*/  LEA R64, R64, UR25, 0x2 ;  /* 0x0000001940407c11 */ /* 0x000fe2000f8e10ff */
[----:B------:R-:W-:Y:S06]  /*f5c0*/  @!P2 BRA `(.L_x_12987) ;  /* 0x000000000004a947 */ /* 0x000fec0003800000 */
[----:B-1----:R3:W-:Y:S02]  /*f5d0*/  REDG.E.ADD.F32.FTZ.RN.STRONG.GPU desc[UR32][R66.64+0x900], R65 ;  /* 0x00090041420079a6 */ /* 0x0027e4000c12f320 */
.L_x_12987:
[----:B------:R-:W-:Y:S05]  /*f5e0*/  BSYNC.RECONVERGENT B0 ;  /* 0x0000000000007941 */ /* 0x000fea0003800200 */
.L_x_12986:
[----:B-1-3--:R1:W3:Y:S01]  /*f5f0*/  LDS R65, [R64+0x11c0] ;  /* 0x0011c00040417984 */ /* 0x00a2e20000000800 */
[----:B------:R-:W-:Y:S01]  /*f600*/  BSSY.RECONVERGENT B0, `(.L_x_12988) ;  /* 0x0000005000007945 */ /* 0x000fe20003800200 */
[----:B------:R-:W-:Y:S02]  /*f610*/  LEA.HI R109, R109, R4, RZ, 0x1b ;  /* 0x000000046d6d7211 */ /* 0x000fe400078fd8ff */
[----:B------:R-:W-:Y:S01]  /*f620*/  LEA R199, R199, UR25, 0x2 ;  /* 0x00000019c7c77c11 */ /* 0x000fe2000f8e10ff */
[----:B------:R-:W-:Y:S06]  /*f630*/  @!P3 BRA `(.L_x_12989) ;  /* 0x000000000004b947 */ /* 0x000fec0003800000 */
[----:B---3--:R4:W-:Y:S02]  /*f640*/  REDG.E.ADD.F32.FTZ.RN.STRONG.GPU desc[UR32][R66.64+0x980], R65 ;  /* 0x00098041420079a6 */ /* 0x0089e4000c12f320 */
.L_x_12989:
[----:B------:R-:W-:Y:S05]  /*f650*/  BSYNC.RECONVERGENT B0 ;  /* 0x0000000000007941 */ /* 0x000fea0003800200 */
.L_x_12988:
[----:B---34-:R3:W4:Y:S01]  /*f660*/  LDS R65, [R199+0x1240] ;  /* 0x00124000c7417984 */ /* 0x0187220000000800 */
[----:B------:R-:W-:Y:S01]  /*f670*/  BSSY.RECONVERGENT B0, `(.L_x_12990) ;  /* 0x0000004000007945 */ /* 0x000fe20003800200 */
[----:B-1----:R-:W-:-:S03]  /*f680*/  LEA R64, R109, UR25, 0x2 ;  /* 0x000000196d407c11 */ /* 0x002fc6000f8e10ff */
[----:B------:R-:W-:Y:S05]  /*f690*/  @!P4 BRA `(.L_x_12991) ;  /* 0x000000000004c947 */ /* 0x000fea0003800000 */
[----:B----4-:R1:W-:Y:S02]  /*f6a0*/  REDG.E.ADD.F32.FTZ.RN.STRONG.GPU desc[UR32][R66.64+0xa00], R65 ;  /* 0x000a0041420079a6 */ /* 0x0103e4000c12f320 */
.L_x_12991:
[----:B------:R-:W-:Y:S05]  /*f6b0*/  BSYNC.RECONVERGENT B0 ;  /* 0x0000000000007941 */ /* 0x000fea0003800200 */
.L_x_12990:
[----:B-1--4-:R1:W4:Y:S01]  /*f6c0*/  LDS R65, [R64+0x12c0] ;  /* 0x0012c00040417984 */ /* 0x0123220000000800 */
[----:B------:R-:W-:Y:S01]  /*f6d0*/  BSSY.RECONVERGENT B0, `(.L_x_12992) ;  /* 0x0000005000007945 */ /* 0x000fe20003800200 */
[C---:B------:R-:W-:Y:S02]  /*f6e0*/  IADD3 R109, PT, PT, R4.reuse, 0x2c0, RZ ;  /* 0x000002c0046d7810 */ /* 0x040fe40007ffe0ff */
[----:B0-----:R-:W-:Y:S01]  /*f6f0*/  IADD3 R193, PT, PT, R4, 0x2e0, RZ ;  /* 0x000002e004c17810 */ /* 0x001fe20007ffe0ff */
[----:B------:R-:W-:Y:S06]  /*f700*/  @!P5 BRA `(.L_x_12993) ;  /* 0x000000000004d947 */ /* 0x000fec0003800000 */
[----:B----4-:R0:W-:Y:S02]  /*f710*/  REDG.E.ADD.F32.FTZ.RN.STRONG.GPU desc[UR32][R66.64+0xa80], R65 ;  /* 0x000a8041420079a6 */ /* 0x0101e4000c12f320 */
.L_x_12993:
[----:B------:R-:W-:Y:S05]  /*f720*/  BSYNC.RECONVERGENT B0 ;  /* 0x0000000000007941 */ /* 0x000fea0003800200 */
.L_x_12992:
        /* <DEDUP_REMOVED lines=16> */
.L_x_12995:
[----:B------:R-:W-:Y:S05]  /*f830*/  BSYNC.RECONVERGENT B0 ;  /* 0x0000000000007941 */ /* 0x000fea0003800200 */
.L_x_12994:
[----:B01----:R0:W1:Y:S01]  /*f840*/  LDS R65, [R193+0x13c0] ;  /* 0x0013c000c1417984 */ /* 0x0030620000000800 */
[----:B------:R-:W-:Y:S01]  /*f850*/  BSSY.RECONVERGENT B0, `(.L_x_12996) ;  /* 0x0000006000007945 */ /* 0x000fe20003800200 */
[----:B------:R-:W-:Y:S02]  /*f860*/  IADD3 R109, PT, PT, R4, 0x340, RZ ;  /* 0x00000340046d7810 */ /* 0x000fe40007ffe0ff */
[----:B------:R-:W-:Y:S02]  /*f870*/  LEA.HI R199, R199, R4, RZ, 0x1b ;  /* 0x00000004c7c77211 */ /* 0x000fe400078fd8ff */
[----:B------:R-:W-:Y:S01]  /*f880*/  LEA R64, R64, UR25, 0x2 ;  /* 0x0000001940407c11 */ /* 0x000fe2000f8e10ff */
[----:B------:R-:W-:Y:S06]  /*f890*/  @!P2 BRA `(.L_x_12997) ;  /* 0x000000000004a947 */ /* 0x000fec0003800000 */
[----:B-1----:R3:W-:Y:S02]  /*f8a0*/  REDG.E.ADD.F32.FTZ.RN.STRONG.GPU desc[UR32][R66.64+0xb80], R65 ;  /* 0x000b8041420079a6 */ /* 0x0027e4000c12f320 */
.L_x_12997:
[----:B------:R-:W-:Y:S05]  /*f8b0*/  BSYNC.RECONVERGENT B0 ;  /* 0x0000000000007941 */ /* 0x000fea0003800200 */
.L_x_12996:
[----:B-1-3--:R1:W3:Y:S01]  /*f8c0*/  LDS R65, [R64+0x1440] ;  /* 0x0014400040417984 */ /* 0x00a2e20000000800 */
[----:B------:R-:W-:Y:S01]  /*f8d0*/  BSSY.RECONVERGENT B0, `(.L_x_12998) ;  /* 0x0000005000007945 */ /* 0x000fe20003800200 */
[----:B------:R-:W-:Y:S02]  /*f8e0*/  LEA.HI R109, R109, R4, RZ, 0x1b ;  /* 0x000000046d6d7211 */ /* 0x000fe400078fd8ff */
[----:B------:R-:W-:Y:S01]  /*f8f0*/  LEA R216, R199, UR25, 0x2 ;  /* 0x00000019c7d87c11 */ /* 0x000fe2000f8e10ff */
[----:B------:R-:W-:Y:S06]  /*f900*/  @!P3 BRA `(.L_x_12999) ;  /* 0x000000000004b947 */ /* 0x000fec0003800000 */
[----:B---3--:R4:W-:Y:S02]  /*f910*/  REDG.E.ADD.F32.FTZ.RN.STRONG.GPU desc[UR32][R66.64+0xc00], R65 ;  /* 0x000c0041420079a6 */ /* 0x0089e4000c12f320 */
.L_x_12999:
[----:B------:R-:W-:Y:S05]  /*f920*/  BSYNC.RECONVERGENT B0 ;  /* 0x0000000000007941 */ /* 0x000fea0003800200 */
.L_x_12998:
[----:B---34-:R3:W4:Y:S01]  /*f930*/  LDS R65, [R216+0x14c0] ;  /* 0x0014c000d8417984 */ /* 0x0187220000000800 */
[----:B------:R-:W-:Y:S01]  /*f940*/  BSSY.RECONVERGENT B0, `(.L_x_13000) ;  /* 0x0000006000007945 */ /* 0x000fe20003800200 */
[C---:B0-----:R-:W-:Y:S02]  /*f950*/  IADD3 R193, PT, PT, R4.reuse, 0x360, RZ ;  /* 0x0000036004c17810 */ /* 0x041fe40007ffe0ff */
[----:B------:R-:W-:Y:S02]  /*f960*/  IADD3 R199, PT, PT, R4, 0x380, RZ ;  /* 0x0000038004c77810 */ /* 0x000fe40007ffe0ff */
[----:B------:R-:W-:Y:S01]  /*f970*/  LEA R109, R109, UR25, 0x2 ;  /* 0x000000196d6d7c11 */ /* 0x000fe2000f8e10ff */
[----:B------:R-:W-:Y:S06]  /*f980*/  @!P4 BRA `(.L_x_13001) ;  /* 0x000000000004c947 */ /* 0x000fec0003800000 */
[----:B----4-:R0:W-:Y:S02]  /*f990*/  REDG.E.ADD.F32.FTZ.RN.STRONG.GPU desc[UR32][R66.64+0xc80], R65 ;  /* 0x000c8041420079a6 */ /* 0x0101e4000c12f320 */
.L_x_13001:
[----:B------:R-:W-:Y:S05]  /*f9a0*/  BSYNC.RECONVERGENT B0 ;  /* 0x0000000000007941 */ /* 0x000fea0003800200 */
.L_x_13000:
[----:B0---4-:R0:W4:Y:S01]  /*f9b0*/  LDS R65, [R109+0x1540] ;  /* 0x001540006d417984 */ /* 0x0111220000000800 */
[----:B------:R-:W-:Y:S01]  /*f9c0*/  BSSY.RECONVERGENT B0, `(.L_x_13002) ;  /* 0x0000005000007945 */ /* 0x000fe20003800200 */
[-C--:B------:R-:W-:Y:S02]  /*f9d0*/  LEA.HI R193, R193, R4.reuse, RZ, 0x1b ;  /* 0x00000004c1c17211 */ /* 0x080fe400078fd8ff */
[----:B------:R-:W-:Y:S01]  /*f9e0*/  LEA.HI R199, R199, R4, RZ, 0x1b ;  /* 0x00000004c7c77211 */ /* 0x000fe200078fd8ff */
[----:B------:R-:W-:Y:S06]  /*f9f0*/  @!P5 BRA `(.L_x_13003) ;  /* 0x000000000004d947 */ /* 0x000fec0003800000 */
[----:B----4-:R4:W-:Y:S02]  /*fa00*/  REDG.E.ADD.F32.FTZ.RN.STRONG.GPU desc[UR32][R66.64+0xd00], R65 ;  /* 0x000d0041420079a6 */ /* 0x0109e4000c12f320 */
.L_x_13003:
[----:B------:R-:W-:Y:S05]  /*fa10*/  BSYNC.RECONVERGENT B0 ;  /* 0x0000000000007941 */ /* 0x000fea0003800200 */
.L_x_13002:
        /* <DEDUP_REMOVED lines=11> */
.L_x_13005:
[----:B------:R-:W-:Y:S05]  /*fad0*/  BSYNC.RECONVERGENT B0 ;  /* 0x0000000000007941 */ /* 0x000fea0003800200 */
.L_x_13004:
[----:B----4-:R4:W1:Y:S01]  /*fae0*/  LDS R65, [R199+0x1640] ;  /* 0x00164000c7417984 */ /* 0x0108620000000800 */
[----:B------:R-:W-:Y:S01]  /*faf0*/  BSSY.RECONVERGENT B0, `(.L_x_13006) ;  /* 0x0000004000007945 */ /* 0x000fe20003800200 */
[----:B0-----:R-:W-:-:S03]  /*fb00*/  IADD3 R109, PT, PT, R4, 0x3a0, RZ ;  /* 0x000003a0046d7810 */ /* 0x001fc60007ffe0ff */
[----:B------:R-:W-:Y:S05]  /*fb10*/  @!P2 BRA `(.L_x_13007) ;  /* 0x000000000004a947 */ /* 0x000fea0003800000 */
[----:B-1----:R0:W-:Y:S02]  /*fb20*/  REDG.E.ADD.F32.FTZ.RN.STRONG.GPU desc[UR32][R66.64+0xe00], R65 ;  /* 0x000e0041420079a6 */ /* 0x0021e4000c12f320 */
.L_x_13007:
[----:B------:R-:W-:Y:S05]  /*fb30*/  BSYNC.RECONVERGENT B0 ;  /* 0x0000000000007941 */ /* 0x000fea0003800200 */
.L_x_13006:
[----:B01----:R-:W-:Y:S01]  /*fb40*/  IADD3 R65, PT, PT, R4, 0x3c0, RZ ;  /* 0x000003c004417810 */ /* 0x003fe20007ffe0ff */
[----:B------:R-:W-:Y:S01]  /*fb50*/  FFMA.FTZ R194, R73, -R38, R205 ;  /* 0x8000002649c27223 */ /* 0x000fe200000100cd */
[----:B------:R-:W-:Y:S01]  /*fb60*/  LEA.HI R64, R109, R4, RZ, 0x1b ;  /* 0x000000046d407211 */ /* 0x000fe200078fd8ff */
[----:B------:R-:W-:Y:S01]  /*fb70*/  FMUL.FTZ R109, R206, R38 ;  /* 0x00000026ce6d7220 */ /* 0x000fe20000410000 */
[----:B------:R-:W-:Y:S01]  /*fb80*/  LEA.HI R193, R65, R4, RZ, 0x1b ;  /* 0x0000000441c17211 */ /* 0x000fe200078fd8ff */
[----:B------:R-:W-:Y:S01]  /*fb90*/  FMUL.FTZ R204, R204, R38 ;  /* 0x00000026cccc7220 */ /* 0x000fe20000410000 */
[----:B------:R-:W-:Y:S01]  /*fba0*/  LEA R64, R64, UR25, 0x2 ;  /* 0x0000001940407c11 */ /* 0x000fe2000f8e10ff */
[----:B------:R-:W-:Y:S01]  /*fbb0*/  FMUL.FTZ R65, R203, R109 ;  /* 0x0000006dcb417220 */ /* 0x000fe20000410000 */
[----:B------:R-:W-:Y:S01]  /*fbc0*/  LEA R205, R193, UR25, 0x2 ;  /* 0x00000019c1cd7c11 */ /* 0x000fe2000f8e10ff */
[----:B------:R-:W-:Y:S01]  /*fbd0*/  BSSY.RECONVERGENT B0, `(.L_x_13008) ;  /* 0x0000008000007945 */ /* 0x000fe20003800200 */
[----:B----4-:R-:W-:Y:S01]  /*fbe0*/  IADD3 R199, PT, PT, R4, 0x3e0, RZ ;  /* 0x000003e004c77810 */ /* 0x010fe20007ffe0ff */
[----:B------:R0:W1:Y:S01]  /*fbf0*/  LDS R193, [R64+0x16c0] ;  /* 0x0016c00040c17984 */ /* 0x0000620000000800 */
[-C--:B---3--:R-:W-:Y:S01]  /*fc00*/  FFMA.FTZ R216, R194, R204.reuse, -R65 ;  /* 0x000000ccc2d87223 */ /* 0x088fe20000010841 */
[----:B------:R-:W-:Y:S01]  /*fc10*/  FMUL.FTZ R65, R203, R204 ;  /* 0x000000cccb417220 */ /* 0x000fe20000410000 */
[----:B------:R-:W-:Y:S01]  /*fc20*/  LEA.HI R199, R199, R4, RZ, 0x1b ;  /* 0x00000004c7c77211 */ /* 0x000fe200078fd8ff */
[----:B------:R-:W-:Y:S06]  /*fc30*/  @!P3 BRA `(.L_x_13009) ;  /* 0x000000000004b947 */ /* 0x000fec0003800000 */
[----:B-1----:R3:W-:Y:S02]  /*fc40*/  REDG.E.ADD.F32.FTZ.RN.STRONG.GPU desc[UR32][R66.64+0xe80], R193 ;  /* 0x000e80c1420079a6 */ /* 0x0027e4000c12f320 */
.L_x_13009:
[----:B------:R-:W-:Y:S05]  /*fc50*/  BSYNC.RECONVERGENT B0 ;  /* 0x0000000000007941 */ /* 0x000fea0003800200 */
.L_x_13008:
[----:B-1-3--:R1:W3:Y:S01]  /*fc60*/  LDS R193, [R205+0x1740] ;  /* 0x00174000cdc17984 */ /* 0x00a2e20000000800 */
[----:B------:R-:W-:Y:S01]  /*fc70*/  BSSY.RECONVERGENT B0, `(.L_x_13010) ;  /* 0x0000005000007945 */ /* 0x000fe20003800200 */
[----:B------:R-:W-:Y:S01]  /*fc80*/  LEA R199, R199, UR25, 0x2 ;  /* 0x00000019c7c77c11 */ /* 0x000fe2000f8e10ff */
[----:B------:R-:W-:Y:S02]  /*fc90*/  FFMA.FTZ R65, R194, R109, R65 ;  /* 0x0000006dc2417223 */ /* 0x000fe40000010041 */
[----:B------:R-:W-:Y:S05]  /*fca0*/  @!P4 BRA `(.L_x_13011) ;  /* 0x000000000004c947 */ /* 0x000fea0003800000 */
[----:B---3--:R4:W-:Y:S02]  /*fcb0*/  REDG.E.ADD.F32.FTZ.RN.STRONG.GPU desc[UR32][R66.64+0xf00], R193 ;  /* 0x000f00c1420079a6 */ /* 0x0089e4000c12f320 */
.L_x_13011:
[----:B------:R-:W-:Y:S05]  /*fcc0*/  BSYNC.RECONVERGENT B0 ;  /* 0x0000000000007941 */ /* 0x000fea0003800200 */
.L_x_13010:
[----:B0-----:R-:W-:Y:S01]  /*fcd0*/  FADD.FTZ R64, R186, R65 ;  /* 0x00000041ba407221 */ /* 0x001fe20000010000 */
[----:B------:R-:W-:Y:S01]  /*fce0*/  BSSY.RECONVERGENT B0, `(.L_x_13012) ;  /* 0x0000004000007945 */ /* 0x000fe20003800200 */
[----:B------:R0:W0:Y:S03]  /*fcf0*/  LDS R65, [R199+0x17c0] ;  /* 0x0017c000c7417984 */ /* 0x0000260000000800 */
[----:B------:R-:W-:Y:S05]  /*fd00*/  @!P5 BRA `(.L_x_13013) ;  /* 0x000000000004d947 */ /* 0x000fea0003800000 */
[----:B0-----:R0:W-:Y:S02]  /*fd10*/  REDG.E.ADD.F32.FTZ.RN.STRONG.GPU desc[UR32][R66.64+0xf80], R65 ;  /* 0x000f8041420079a6 */ /* 0x0011e4000c12f320 */
.L_x_13013:
[----:B------:R-:W-:Y:S05]  /*fd20*/  BSYNC.RECONVERGENT B0 ;  /* 0x0000000000007941 */ /* 0x000fea0003800200 */
.L_x_13012:
[----:B0-----:R-:W-:Y:S01]  /*fd30*/  FADD.FTZ R65, R185, R216 ;  /* 0x000000d8b9417221 */ /* 0x001fe20000010000 */
[C---:B----4-:R-:W-:Y:S01]  /*fd40*/  FFMA.FTZ R66, R107.reuse, R201, R210 ;  /* 0x000000c96b427223 */ /* 0x050fe200000100d2 */
[----:B------:R-:W-:Y:S01]  /*fd50*/  FFMA.FTZ R67, -R107, R207, R208 ;  /* 0x000000cf6b437223 */ /* 0x000fe200000101d0 */
[----:B------:R-:W0:Y:S01]  /*fd60*/  SHFL.DOWN PT, R185, R64, 0x1, 0x1f ;  /* 0x08201f0040b97f89 */ /* 0x000e2200000e0000 */
[----:B------:R-:W-:Y:S01]  /*fd70*/  ISETP.GT.AND P2, PT, R5, 0x1e, PT ;  /* 0x0000001e0500780c */ /* 0x000fe20003f44270 */
[----:B------:R-:W-:Y:S01]  /*fd80*/  FADD.FTZ R92, R109, R92 ;  /* 0x0000005c6d5c7221 */ /* 0x000fe20000010000 */
[----:B------:R-:W-:Y:S01]  /*fd90*/  FADD.FTZ R90, R163, R90 ;  /* 0x0000005aa35a7221 */ /* 0x000fe20000010000 */
[----:B------:R-:W4:Y:S01]  /*fda0*/  SHFL.DOWN PT, R186, R65, 0x1, 0x1f ;  /* 0x08201f0041ba7f89 */ /* 0x000f2200000e0000 */
[----:B------:R-:W-:Y:S01]  /*fdb0*/  FMUL.FTZ R215, R148, R215 ;  /* 0x000000d794d77220 */ /* 0x000fe20000410000 */
[----:B------:R-:W-:Y:S01]  /*fdc0*/  FMUL.FTZ R184, R145, R184 ;  /* 0x000000b891b87220 */ /* 0x000fe20000410000 */
[----:B------:R-:W-:Y:S01]  /*fdd0*/  FMUL.FTZ R179, R160, R179 ;  /* 0x000000b3a0b37220 */ /* 0x000fe20000410000 */
[----:B---3--:R-:W3:Y:S01]  /*fde0*/  SHFL.DOWN PT, R193, R66, 0x1, 0x1f ;  /* 0x08201f0042c17f89 */ /* 0x008ee200000e0000 */
[----:B------:R-:W-:Y:S01]  /*fdf0*/  FFMA.FTZ R116, R116, R187, R215 ;  /* 0x000000bb74747223 */ /* 0x000fe200000100d7 */
[----:B------:R-:W-:Y:S01]  /*fe00*/  FFMA.FTZ R113, R113, R180, R184 ;  /* 0x000000b471717223 */ /* 0x000fe200000100b8 */
[----:B------:R-:W-:Y:S01]  /*fe10*/  FFMA.FTZ R112, R112, R177, R179 ;  /* 0x000000b170707223 */ /* 0x000fe200000100b3 */
[----:B------:R-:W5:Y:S01]  /*fe20*/  SHFL.DOWN PT, R204, R67, 0x1, 0x1f ;  /* 0x08201f0043cc7f89 */ /* 0x000f6200000e0000 */
[----:B------:R-:W-:Y:S01]  /*fe30*/  FFMA.FTZ R116, R69, R183, R116 ;  /* 0x000000b745747223 */ /* 0x000fe20000010074 */
[----:B------:R-:W-:Y:S01]  /*fe40*/  FFMA.FTZ R113, R74, R110, R113 ;  /* 0x0000006e4a717223 */ /* 0x000fe20000010071 */
[----:B------:R-:W-:Y:S01]  /*fe50*/  FFMA.FTZ R112, R71, R195, R112 ;  /* 0x000000c347707223 */ /* 0x000fe20000010070 */
[----:B------:R-:W-:Y:S01]  /*fe60*/  FMUL.FTZ R194, R194, R111 ;  /* 0x0000006fc2c27220 */ /* 0x000fe20000410000 */
[----:B------:R-:W-:Y:S01]  /*fe70*/  FADD.FTZ R45, R116, R45 ;  /* 0x0000002d742d7221 */ /* 0x000fe20000010000 */
[----:B------:R-:W-:Y:S01]  /*fe80*/  FADD.FTZ R48, R113, R48 ;  /* 0x0000003071307221 */ /* 0x000fe20000010000 */
[----:B------:R-:W-:Y:S01]  /*fe90*/  FADD.FTZ R43, R112, R43 ;  /* 0x0000002b702b7221 */ /* 0x000fe20000010000 */
[----:B------:R-:W-:Y:S01]  /*fea0*/  ISETP.GT.AND P3, PT, R5, 0xf, PT ;  /* 0x0000000f0500780c */ /* 0x000fe20003f64270 */
[----:B------:R-:W-:Y:S01]  /*feb0*/  FMUL.FTZ R214, R147, R214 ;  /* 0x000000d693d67220 */ /* 0x000fe20000410000 */
[----:B------:R-:W-:Y:S01]  /*fec0*/  FMUL.FTZ R213, R150, R213 ;  /* 0x000000d596d57220 */ /* 0x000fe20000410000 */
[----:B------:R-:W-:Y:S01]  /*fed0*/  FMUL.FTZ R192, R149, R192 ;  /* 0x000000c095c07220 */ /* 0x000fe20000410000 */
[----:B0-----:R-:W-:Y:S01]  /*fee0*/  @!P2 FADD.FTZ R64, R64, R185 ;  /* 0x000000b94040a221 */ /* 0x001fe20000010000 */
[----:B------:R-:W-:Y:S01]  /*fef0*/  FMUL.FTZ R173, R212, R173 ;  /* 0x000000add4ad7220 */ /* 0x000fe20000410000 */
[----:B------:R-:W-:Y:S01]  /*ff00*/  FMUL.FTZ R197, R152, R197 ;  /* 0x000000c598c57220 */ /* 0x000fe20000410000 */
[----:B------:R-:W-:Y:S01]  /*ff10*/  FMUL.FTZ R200, R151, R200 ;  /* 0x000000c897c87220 */ /* 0x000fe20000410000 */
[----:B----4-:R-:W-:Y:S01]  /*ff20*/  @!P2 FADD.FTZ R65, R65, R186 ;  /* 0x000000ba4141a221 */ /* 0x010fe20000010000 */
[----:B------:R-:W0:Y:S01]  /*ff30*/  SHFL.DOWN PT, R109, R64, 0x2, 0x1f ;  /* 0x08401f00406d7f89 */ /* 0x000e2200000e0000 */
[----:B------:R-:W-:Y:S01]  /*ff40*/  FMUL.FTZ R209, R154, R209 ;  /* 0x000000d19ad17220 */ /* 0x000fe20000410000 */
[----:B------:R-:W-:Y:S01]  /*ff50*/  FMUL.FTZ R196, R153, R196 ;  /* 0x000000c499c47220 */ /* 0x000fe20000410000 */
[----:B---3--:R-:W-:Y:S01]  /*ff60*/  @!P2 FADD.FTZ R66, R66, R193 ;  /* 0x000000c14242a221 */ /* 0x008fe20000010000 */
        /* <DEDUP_REMOVED lines=25> */
[----:B------:R-:W0:Y:S01]  /*10100*/  SHFL.DOWN PT, R109, R64, 0x4, 0x1f ;  /* 0x08801f00406d7f89 */ /* 0x000e2200000e0000 */
[----:B------:R-:W-:Y:S01]  /*10110*/  FMUL.FTZ R211, R156, R211 ;  /* 0x000000d39cd37220 */ /* 0x000fe20000410000 */
[----:B------:R-:W-:Y:S01]  /*10120*/  BSSY.RECONVERGENT B0, `(.L_x_13014) ;  /* 0x0000034000007945 */ /* 0x000fe20003800200 */
        /* <DEDUP_REMOVED lines=31> */
[----:B------:R-:W-:Y:S01]  /*10320*/  FFMA.FTZ R136, R136, R189, R211 ;  /* 0x000000bd88887223 */ /* 0x000fe200000100d3 */
[----:B-----5:R-:W-:-:S02]  /*10330*/  @!P2 FADD.FTZ R67, R67, R116 ;  /* 0x000000744343a221 */ /* 0x020fc40000010000 */
[----:B------:R-:W4:Y:S01]  /*10340*/  SHFL.DOWN PT, R111, R66, 0x8, 0x1f ;  /* 0x09001f00426f7f89 */ /* 0x000f2200000e0000 */
[----:B------:R-:W-:-:S03]  /*10350*/  ISETP.GT.AND P2, PT, R5, 0x17, PT ;  /* 0x000000170500780c */ /* 0x000fc60003f44270 */
[----:B------:R-:W5:Y:S10]  /*10360*/  SHFL.DOWN PT, R112, R67, 0x8, 0x1f ;  /* 0x09001f0043707f89 */ /* 0x000f7400000e0000 */
[----:B0-----:R-:W-:Y:S01]  /*10370*/  @!P2 FADD.FTZ R64, R64, R109 ;  /* 0x0000006d4040a221 */ /* 0x001fe20000010000 */
[----:B---3--:R-:W-:-:S04]  /*10380*/  @!P2 FADD.FTZ R65, R65, R110 ;  /* 0x0000006e4141a221 */ /* 0x008fc80000010000 */
[----:B------:R0:W3:Y:S01]  /*10390*/  SHFL.DOWN PT, R109, R64, 0x10, 0x1f ;  /* 0x0a001f00406d7f89 */ /* 0x0000e200000e0000 */
[----:B----4-:R-:W-:-:S03]  /*103a0*/  @!P2 FADD.FTZ R66, R66, R111 ;  /* 0x0000006f4242a221 */ /* 0x010fc60000010000 */
[----:B------:R0:W4:Y:S01]  /*103b0*/  SHFL.DOWN PT, R110, R65, 0x10, 0x1f ;  /* 0x0a001f00416e7f89 */ /* 0x00012200000e0000 */
[----:B-----5:R-:W-:-:S03]  /*103c0*/  @!P2 FADD.FTZ R67, R67, R112 ;  /* 0x000000704343a221 */ /* 0x020fc60000010000 */
[----:B------:R0:W0:Y:S04]  /*103d0*/  SHFL.DOWN PT, R111, R66, 0x10, 0x1f ;  /* 0x0a001f00426f7f89 */ /* 0x00002800000e0000 */
[----:B------:R0:W0:Y:S01]  /*103e0*/  SHFL.DOWN PT, R112, R67, 0x10, 0x1f ;  /* 0x0a001f0043707f89 */ /* 0x00002200000e0000 */
[----:B------:R-:W-:Y:S05]  /*103f0*/  @P3 BRA `(.L_x_13015) ;  /* 0x0000000000183947 */ /* 0x000fea0003800000 */
[----:B------:R-:W-:Y:S01]  /*10400*/  ISETP.NE.AND P2, PT, R5, RZ, PT ;  /* 0x000000ff0500720c */ /* 0x000fe20003f45270 */
[----:B0--3--:R-:W-:Y:S01]  /*10410*/  FADD.FTZ R64, R64, R109 ;  /* 0x0000006d40407221 */ /* 0x009fe20000010000 */
[----:B----4-:R-:W-:Y:S01]  /*10420*/  FADD.FTZ R65, R65, R110 ;  /* 0x0000006e41417221 */ /* 0x010fe20000010000 */
[----:B------:R-:W-:Y:S01]  /*10430*/  FADD.FTZ R66, R66, R111 ;  /* 0x0000006f42427221 */ /* 0x000fe20000010000 */
[----:B------:R-:W-:-:S09]  /*10440*/  FADD.FTZ R67, R67, R112 ;  /* 0x0000007043437221 */ /* 0x000fd20000010000 */
[----:B------:R0:W-:Y:S02]  /*10450*/  @!P2 STS.128 [UR25+0x18d0], R64 ;  /* 0x0018d040ff00a988 */ /* 0x0001e40008000c19 */
.L_x_13015:
[----:B------:R-:W-:Y:S05]  /*10460*/  BSYNC.RECONVERGENT B0 ;  /* 0x0000000000007941 */ /* 0x000fea0003800200 */
.L_x_13014:
        /* <DEDUP_REMOVED lines=23> */
[----:B0---4-:R-:W0:Y:S04]  /*105e0*/  @P2 LDS.64 R110, [UR35+0x4610] ;  /* 0x00461023ff6e2984 */ /* 0x011e280008000a00 */
[----:B------:R-:W4:Y:S01]  /*105f0*/  @P2 LDS.64 R112, [UR35+0x3e10] ;  /* 0x003e1023ff702984 */ /* 0x000f220008000a00 */
[----:B0-----:R-:W-:Y:S01]  /*10600*/  @P2 FADD.FTZ R66, R66, R110 ;  /* 0x0000006e42422221 */ /* 0x001fe20000010000 */
[----:B------:R-:W-:Y:S01]  /*10610*/  @P2 FADD.FTZ R67, R67, R111 ;  /* 0x0000006f43432221 */ /* 0x000fe20000010000 */
[----:B----4-:R-:W-:Y:S01]  /*10620*/  @P2 FADD.FTZ R64, R64, R112 ;  /* 0x0000007040402221 */ /* 0x010fe20000010000 */
[----:B------:R-:W-:-:S03]  /*10630*/  @P2 FADD.FTZ R65, R65, R113 ;  /* 0x0000007141412221 */ /* 0x000fc60000010000 */
[----:B------:R0:W-:Y:S04]  /*10640*/  STS.64 [UR35+0x4610], R66 ;  /* 0x00461042ff007988 */ /* 0x0001e80008000a23 */
[----:B------:R0:W-:Y:S02]  /*10650*/  STS.64 [UR35+0x3e10], R64 ;  /* 0x003e1040ff007988 */ /* 0x0001e40008000a23 */
.L_x_13017:
[----:B------:R-:W-:Y:S05]  /*10660*/  BSYNC.RECONVERGENT B0 ;  /* 0x0000000000007941 */ /* 0x000fea0003800200 */
.L_x_13016:
[----:B------:R-:W-:-:S04]  /*10670*/  UIADD3 UR8, UPT, UPT, UR8, 0x1, URZ ;  /* 0x0000000108087890 */ /* 0x000fc8000fffe0ff */
[----:B------:R-:W-:-:S09]  /*10680*/  UISETP.GE.AND UP0, UPT, UR8, UR45, UPT ;  /* 0x0000002d0800728c */ /* 0x000fd2000bf06270 */
[----:B------:R-:W-:Y:S05]  /*10690*/  BRA.U !UP0, `(.L_x_13018) ;  /* 0xffffff6d08347547 */ /* 0x000fea000b83ffff */
.L_x_12936:
[----:B------:R-:W-:Y:S01]  /*106a0*/  BAR.SYNC.DEFER_BLOCKING 0x0 ;  /* 0x0000000000007b1d */ /* 0x000fe20000010000 */
[C---:B------:R-:W-:Y:S01]  /*106b0*/  LOP3.LUT R0, R4.reuse, 0x1f, RZ, 0xc0, !PT ;  /* 0x0000001f04007812 */ /* 0x040fe200078ec0ff */
[----:B------:R-:W-:Y:S01]  /*106c0*/  UIMAD UR26, UR16, -0x200, UR26 ;  /* 0xfffffe00101a78a4 */ /* 0x000fe2000f8e021a */
[----:B------:R-:W-:Y:S02]  /*106d0*/  SHF.L.U32 R5, R4, 0x4, RZ ;  /* 0x0000000404057819 */ /* 0x000fe400000006ff */
[----:B------:R-:W-:Y:S01]  /*106e0*/  MOV R24, UR19 ;  /* 0x0000001300187c02 */ /* 0x000fe20008000f00 */
        /* <DEDUP_REMOVED lines=14> */
[----:B0-----:R-:W-:Y:S02]  /*107d0*/  PRMT R64, RZ, 0x7610, R64 ;  /* 0x00007610ff407816 */ /* 0x001fe40000000040 */
        /* <DEDUP_REMOVED lines=8> */
[----:B------:R-:W-:Y:S02]  /*10860*/  F2FP.F16.F32.PACK_AB R81, R84, R81 ;  /* 0x000000515451723e */ /* 0x000fe400000000ff */
[----:B------:R-:W-:Y:S02]  /*10870*/  F2FP.F16.F32.PACK_AB R83, R86, R83 ;  /* 0x000000535653723e */ /* 0x000fe400000000ff */
[----:B------:R-:W-:Y:S02]  /*10880*/  F2FP.F16.F32.PACK_AB R85, R88, R85 ;  /* 0x000000555855723e */ /* 0x000fe400000000ff */
[----:B------:R-:W-:Y:S02]  /*10890*/  F2FP.F16.F32.PACK_AB R87, R90, R87 ;  /* 0x000000575a57723e */ /* 0x000fe400000000ff */
[----:B------:R-:W-:Y:S01]  /*108a0*/  F2FP.F16.F32.PACK_AB R89, R92, R89 ;  /* 0x000000595c59723e */ /* 0x000fe200000000ff */
[----:B------:R-:W0:Y:S01]  /*108b0*/  S2UR UR14, SR_CTAID.X ;  /* 0x00000000000e79c3 */ /* 0x000e220000002500 */
[----:B------:R-:W-:-:S07]  /*108c0*/  LOP3.LUT R35, R5, 0x40, RZ, 0xfc, !PT ;  /* 0x0000004005237812 */ /* 0x000fce00078efcff */
[----:B------:R-:W0:Y:S01]  /*108d0*/  LDC.64 R94, c[0x0][0x4f8] ;  /* 0x00013e00ff5e7b82 */ /* 0x000e220000000a00 */
[C---:B------:R-:W-:Y:S01]  /*108e0*/  LOP3.LUT R33, R5.reuse, 0x60, RZ, 0xfc, !PT ;  /* 0x0000006005217812 */ /* 0x040fe200078efcff */
[----:B------:R-:W-:Y:S01]  /*108f0*/  USHF.L.U32 UR8, UR16, 0x9, URZ ;  /* 0x0000000910087899 */ /* 0x000fe200080006ff */
[----:B------:R-:W-:Y:S01]  /*10900*/  ISETP.GE.AND P2, PT, R5, UR26, PT ;  /* 0x0000001a05007c0c */ /* 0x000fe2000bf46270 */
[----:B------:R-:W5:Y:S01]  /*10910*/  LDCU.64 UR12, c[0x0][0x500] ;  /* 0x0000a000ff0c77ac */ /* 0x000f620008000a00 */
[----:B------:R-:W-:Y:S02]  /*10920*/  ISETP.GE.AND P3, PT, R36, UR26, PT ;  /* 0x0000001a24007c0c */ /* 0x000fe4000bf66270 */
[----:B------:R-:W-:Y:S02]  /*10930*/  ISETP.GE.AND P4, PT, R35, UR26, PT ;  /* 0x0000001a23007c0c */ /* 0x000fe4000bf86270 */
[----:B------:R-:W-:Y:S02]  /*10940*/  ISETP.GE.AND P5, PT, R33, UR26, PT ;  /* 0x0000001a21007c0c */ /* 0x000fe4000bfa6270 */
[----:B------:R-:W-:-:S02]  /*10950*/  LOP3.LUT R34, R5, 0x80, RZ, 0xfc, !PT ;  /* 0x0000008005227812 */ /* 0x000fc400078efcff */
[C---:B------:R-:W-:Y:S02]  /*10960*/  LOP3.LUT R4, R5.reuse, 0xa0, RZ, 0xfc, !PT ;  /* 0x000000a005047812 */ /* 0x040fe400078efcff */
[C---:B------:R-:W-:Y:S01]  /*10970*/  LOP3.LUT R32, R5.reuse, 0xc0, RZ, 0xfc, !PT ;  /* 0x000000c005207812 */ /* 0x040fe200078efcff */
[----:B------:R-:W2:Y:S01]  /*10980*/  @!P2 LDG.E.U16 R37, desc[UR32][R40.64] ;  /* 0x000000202825a981 */ /* 0x000ea2000c1e1500 */
[C---:B------:R-:W-:Y:S02]  /*10990*/  LOP3.LUT R31, R5.reuse, 0xe0, RZ, 0xfc, !PT ;  /* 0x000000e0051f7812 */ /* 0x040fe400078efcff */
[C---:B------:R-:W-:Y:S01]  /*109a0*/  LOP3.LUT R30, R5.reuse, 0x100, RZ, 0xfc, !PT ;  /* 0x00000100051e7812 */ /* 0x040fe200078efcff */
[----:B------:R-:W3:Y:S01]  /*109b0*/  @!P3 LDG.E.U16 R38, desc[UR32][R40.64+0x40] ;  /* 0x000040202826b981 */ /* 0x000ee2000c1e1500 */
[----:B------:R-:W-:Y:S02]  /*109c0*/  ISETP.GE.AND P6, PT, R34, UR26, PT ;  /* 0x0000001a22007c0c */ /* 0x000fe4000bfc6270 */
[----:B------:R-:W-:Y:S01]  /*109d0*/  LOP3.LUT R29, R5, 0x120, RZ, 0xfc, !PT ;  /* 0x00000120051d7812 */ /* 0x000fe200078efcff */
[----:B------:R-:W4:Y:S01]  /*109e0*/  @!P4 LDG.E.U16 R47, desc[UR32][R40.64+0x80] ;  /* 0x00008020282fc981 */ /* 0x000f22000c1e1500 */
[----:B------:R-:W-:-:S02]  /*109f0*/  ISETP.GE.AND P0, PT, R4, UR26, PT ;  /* 0x0000001a04007c0c */ /* 0x000fc4000bf06270 */
[----:B------:R-:W-:Y:S01]  /*10a00*/  ISETP.GE.AND P2, PT, R32, UR26, PT ;  /* 0x0000001a20007c0c */ /* 0x000fe2000bf46270 */
[----:B------:R-:W5:Y:S01]  /*10a10*/  @!P5 LDG.E.U16 R46, desc[UR32][R40.64+0xc0] ;  /* 0x0000c020282ed981 */ /* 0x000f62000c1e1500 */
[----:B------:R-:W-:Y:S02]  /*10a20*/  ISETP.GE.AND P3, PT, R31, UR26, PT ;  /* 0x0000001a1f007c0c */ /* 0x000fe4000bf66270 */
[----:B------:R-:W-:Y:S02]  /*10a30*/  ISETP.GE.AND P4, PT, R30, UR26, PT ;  /* 0x0000001a1e007c0c */ /* 0x000fe4000bf86270 */
[----:B------:R-:W-:Y:S01]  /*10a40*/  ISETP.GE.AND P5, PT, R29, UR26, PT ;  /* 0x0000001a1d007c0c */ /* 0x000fe2000bfa6270 */
[----:B------:R-:W5:Y:S01]  /*10a50*/  @!P6 LDG.E.U16 R53, desc[UR32][R40.64+0x100] ;  /* 0x000100202835e981 */ /* 0x000f62000c1e1500 */
[C---:B------:R-:W-:Y:S02]  /*10a60*/  LOP3.LUT R28, R5.reuse, 0x140, RZ, 0xfc, !PT ;  /* 0x00000140051c7812 */ /* 0x040fe400078efcff */
[C---:B------:R-:W-:Y:S01]  /*10a70*/  LOP3.LUT R27, R5.reuse, 0x160, RZ, 0xfc, !PT ;  /* 0x00000160051b7812 */ /* 0x040fe200078efcff */
[----:B------:R-:W5:Y:S01]  /*10a80*/  @!P0 LDG.E.U16 R52, desc[UR32][R40.64+0x140] ;  /* 0x0001402028348981 */ /* 0x000f62000c1e1500 */
[----:B------:R-:W-:-:S02]  /*10a90*/  LOP3.LUT R26, R5, 0x180, RZ, 0xfc, !PT ;  /* 0x00000180051a7812 */ /* 0x000fc400078efcff */
[C---:B------:R-:W-:Y:S01]  /*10aa0*/  LOP3.LUT R25, R5.reuse, 0x1a0, RZ, 0xfc, !PT ;  /* 0x000001a005197812 */ /* 0x040fe200078efcff */
[----:B------:R-:W5:Y:S01]  /*10ab0*/  @!P2 LDG.E.U16 R59, desc[UR32][R40.64+0x180] ;  /* 0x00018020283ba981 */ /* 0x000f62000c1e1500 */
[C---:B------:R-:W-:Y:S02]  /*10ac0*/  LOP3.LUT R24, R5.reuse, 0x1c0, RZ, 0xfc, !PT ;  /* 0x000001c005187812 */ /* 0x040fe400078efcff */
[----:B------:R-:W-:Y:S01]  /*10ad0*/  ISETP.GE.AND P6, PT, R28, UR26, PT ;  /* 0x0000001a1c007c0c */ /* 0x000fe2000bfc6270 */
[----:B------:R-:W5:Y:S01]  /*10ae0*/  @!P3 LDG.E.U16 R58, desc[UR32][R40.64+0x1c0] ;  /* 0x0001c020283ab981 */ /* 0x000f62000c1e1500 */
[----:B------:R-:W-:Y:S02]  /*10af0*/  LOP3.LUT R23, R5, 0x1e0, RZ, 0xfc, !PT ;  /* 0x000001e005177812 */ /* 0x000fe400078efcff */
[----:B------:R-:W-:Y:S01]  /*10b00*/  ISETP.GE.AND P0, PT, R27, UR26, PT ;  /* 0x0000001a1b007c0c */ /* 0x000fe2000bf06270 */
[----:B------:R-:W5:Y:S01]  /*10b10*/  @!P4 LDG.E.U16 R63, desc[UR32][R40.64+0x200] ;  /* 0x00020020283fc981 */ /* 0x000f62000c1e1500 */
[----:B------:R-:W-:-:S02]  /*10b20*/  ISETP.GE.AND P2, PT, R26, UR26, PT ;  /* 0x0000001a1a007c0c */ /* 0x000fc4000bf46270 */
[----:B------:R-:W-:Y:S01]  /*10b30*/  ISETP.GE.AND P3, PT, R25, UR26, PT ;  /* 0x0000001a19007c0c */ /* 0x000fe2000bf66270 */
[----:B------:R-:W5:Y:S01]  /*10b40*/  @!P5 LDG.E.U16 R64, desc[UR32][R40.64+0x240] ;  /* 0x000240202840d981 */ /* 0x000f62000c1e1500 */
[----:B------:R-:W-:Y:S02]  /*10b50*/  ISETP.GE.AND P4, PT, R24, UR26, PT ;  /* 0x0000001a18007c0c */ /* 0x000fe4000bf86270 */
[----:B------:R-:W-:Y:S01]  /*10b60*/  ISETP.GE.AND P5, PT, R23, UR26, PT ;  /* 0x0000001a17007c0c */ /* 0x000fe2000bfa6270 */
[----:B------:R-:W5:Y:S04]  /*10b70*/  @!P6 LDG.E.U16 R65, desc[UR32][R40.64+0x280] ;  /* 0x000280202841e981 */ /* 0x000f68000c1e1500 */
[----:B------:R-:W5:Y:S04]  /*10b80*/  @!P0 LDG.E.U16 R66, desc[UR32][R40.64+0x2c0] ;  /* 0x0002c02028428981 */ /* 0x000f68000c1e1500 */
[----:B------:R-:W5:Y:S04]  /*10b90*/  @!P2 LDG.E.U16 R67, desc[UR32][R40.64+0x300] ;  /* 0x000300202843a981 */ /* 0x000f68000c1e1500 */
[----:B------:R-:W5:Y:S04]  /*10ba0*/  @!P3 LDG.E.U16 R68, desc[UR32][R40.64+0x340] ;  /* 0x000340202844b981 */ /* 0x000f68000c1e1500 */
[----:B------:R-:W5:Y:S04]  /*10bb0*/  @!P4 LDG.E.U16 R69, desc[UR32][R40.64+0x380] ;  /* 0x000380202845c981 */ /* 0x000f68000c1e1500 */
[----:B------:R-:W5:Y:S04]  /*10bc0*/  @!P5 LDG.E.U16 R42, desc[UR32][R40.64+0x3c0] ;  /* 0x0003c020282ad981 */ /* 0x000f68000c1e1500 */
        /* <DEDUP_REMOVED lines=27> */
[----:B----4-:R-:W-:Y:S02]  /*10d80*/  HADD2.F32 R38, -RZ, R38.H0_H0 ;  /* 0x20000026ff267230 */ /* 0x010fe40000004100 */
[----:B------:R-:W-:Y:S01]  /*10d90*/  FADD.FTZ R63, R41, UR7 ;  /* 0x00000007293f7e21 */ /* 0x000fe20008010000 */
[----:B-----5:R-:W-:Y:S02]  /*10da0*/  HADD2.F32 R40, -RZ, R40.H0_H0 ;  /* 0x20000028ff287230 */ /* 0x020fe40000004100 */
[----:B------:R-:W-:Y:S01]  /*10db0*/  FADD.FTZ R53, R38, UR7 ;  /* 0x0000000726357e21 */ /* 0x000fe20008010000 */
[----:B------:R-:W-:Y:S01]  /*10dc0*/  FSETP.GTU.FTZ.AND P3, PT, R47, 20, PT ;  /* 0x41a000002f00780b */ /* 0x000fe20003f7c000 */
[----:B------:R-:W3:Y:S01]  /*10dd0*/  LDS.U16 R38, [R22+0xa] ;  /* 0x00000a0016267984 */ /* 0x000ee20000000400 */
[----:B------:R-:W-:Y:S01]  /*10de0*/  FADD.FTZ R58, R40, UR7 ;  /* 0x00000007283a7e21 */ /* 0x000fe20008010000 */
[----:B------:R-:W-:-:S02]  /*10df0*/  FSETP.GTU.FTZ.AND P2, PT, R63, 20, PT ;  /* 0x41a000003f00780b */ /* 0x000fc40003f5c000 */
[----:B------:R-:W4:Y:S01]  /*10e00*/  LDS.U16 R40, [R22+0xc] ;  /* 0x00000c0016287984 */ /* 0x000f220000000400 */
[----:B------:R-:W-:Y:S02]  /*10e10*/  FSETP.GTU.FTZ.AND P5, PT, R53, 20, PT ;  /* 0x41a000003500780b */ /* 0x000fe40003fbc000 */
[----:B------:R-:W-:Y:S01]  /*10e20*/  FSETP.GTU.FTZ.AND P0, PT, R58, 20, PT ;  /* 0x41a000003a00780b */ /* 0x000fe20003f1c000 */
[----:B------:R-:W5:Y:S04]  /*10e30*/  LDS.U16 R41, [R22+0xe] ;  /* 0x00000e0016297984 */ /* 0x000f680000000400 */
[----:B------:R-:W-:-:S03]  /*10e40*/  @!P3 FMUL.FTZ R47, R47, -1.4426950216293334961 ;  /* 0xbfb8aa3b2f2fb820 */ /* 0x000fc60000410000 */
[----:B------:R-:W-:-:S03]  /*10e50*/  @!P2 FMUL.FTZ R63, R63, -1.4426950216293334961 ;  /* 0xbfb8aa3b3f3fa820 */ /* 0x000fc60000410000 */
[----:B------:R-:W-:Y:S02]  /*10e60*/  @!P5 FMUL.FTZ R53, R53, -1.4426950216293334961 ;  /* 0xbfb8aa3b3535d820 */ /* 0x000fe40000410000 */
[----:B------:R-:W-:Y:S01]  /*10e70*/  @!P0 FMUL.FTZ R58, R58, -1.4426950216293334961 ;  /* 0xbfb8aa3b3a3a8820 */ /* 0x000fe20000410000 */
[----:B------:R-:W1:Y:S04]  /*10e80*/  @!P3 MUFU.EX2 R47, R47 ;  /* 0x0000002f002fb308 */ /* 0x000e680000000800 */
[----:B------:R-:W0:Y:S04]  /*10e90*/  @!P2 MUFU.EX2 R63, R63 ;  /* 0x0000003f003fa308 */ /* 0x000e280000000800 */
[----:B------:R-:W2:Y:S04]  /*10ea0*/  @!P5 MUFU.EX2 R53, R53 ;  /* 0x000000350035d308 */ /* 0x000ea80000000800 */
[----:B------:R-:W3:Y:S01]  /*10eb0*/  @!P0 MUFU.EX2 R58, R58 ;  /* 0x0000003a003a8308 */ /* 0x000ee20000000800 */
[----:B-1----:R-:W-:Y:S01]  /*10ec0*/  @!P3 FADD.FTZ R52, R47, 1 ;  /* 0x3f8000002f34b421 */ /* 0x002fe20000010000 */
[----:B0-----:R-:W-:-:S03]  /*10ed0*/  @!P2 FADD.FTZ R64, R63, 1 ;  /* 0x3f8000003f40a421 */ /* 0x001fc60000010000 */
[----:B------:R-:W0:Y:S01]  /*10ee0*/  @!P3 MUFU.RCP R65, R52 ;  /* 0x000000340041b308 */ /* 0x000e220000001000 */
[----:B--2---:R-:W-:Y:S01]  /*10ef0*/  @!P5 FADD.FTZ R47, R53, 1 ;  /* 0x3f800000352fd421 */ /* 0x004fe20000010000 */
[----:B---3--:R-:W-:-:S06]  /*10f00*/  @!P0 FADD.FTZ R59, R58, 1 ;  /* 0x3f8000003a3b8421 */ /* 0x008fcc0000010000 */
[----:B------:R-:W1:Y:S01]  /*10f10*/  @!P2 MUFU.RCP R64, R64 ;  /* 0x000000400040a308 */ /* 0x000e620000001000 */
[----:B------:R-:W-:-:S07]  /*10f20*/  HADD2.F32 R37, -RZ, R37.H0_H0 ;  /* 0x20000025ff257230 */ /* 0x000fce0000004100 */
[----:B------:R2:W3:Y:S01]  /*10f30*/  @!P5 MUFU.RCP R66, R47 ;  /* 0x0000002f0042d308 */ /* 0x0004e20000001000 */
[----:B------:R-:W-:Y:S02]  /*10f40*/  HADD2.F32 R38, -RZ, R38.H0_H0 ;  /* 0x20000026ff267230 */ /* 0x000fe40000004100 */
[----:B----4-:R-:W-:-:S05]  /*10f50*/  HADD2.F32 R40, -RZ, R40.H0_H0 ;  /* 0x20000028ff287230 */ /* 0x010fca0000004100 */
[----:B------:R-:W4:Y:S01]  /*10f60*/  @!P0 MUFU.RCP R59, R59 ;  /* 0x0000003b003b8308 */ /* 0x000f220000001000 */
[----:B------:R-:W-:Y:S02]  /*10f70*/  HADD2.F32 R46, -RZ, R46.H0_H0 ;  /* 0x2000002eff2e7230 */ /* 0x000fe40000004100 */
[----:B-----5:R-:W-:Y:S02]  /*10f80*/  HADD2.F32 R41, -RZ, R41.H0_H0 ;  /* 0x20000029ff297230 */ /* 0x020fe40000004100 */
[----:B------:R-:W-:Y:S01]  /*10f90*/  FADD.FTZ R37, R37, UR7 ;  /* 0x0000000725257e21 */ /* 0x000fe20008010000 */
[----:B------:R-:W-:Y:S02]  /*10fa0*/  HADD2.F32 R42, -RZ, R42.H0_H0 ;  /* 0x2000002aff2a7230 */ /* 0x000fe40000004100 */
[----:B------:R-:W-:Y:S01]  /*10fb0*/  FADD.FTZ R38, R38, UR7 ;  /* 0x0000000726267e21 */ /* 0x000fe20008010000 */
[----:B--2---:R-:W-:Y:S01]  /*10fc0*/  FADD.FTZ R47, R40, UR7 ;  /* 0x00000007282f7e21 */ /* 0x004fe20008010000 */
[----:B------:R-:W-:Y:S01]  /*10fd0*/  FADD.FTZ R58, R46, UR7 ;  /* 0x000000072e3a7e21 */ /* 0x000fe20008010000 */
[----:B------:R-:W-:Y:S01]  /*10fe0*/  FADD.FTZ R52, R41, UR7 ;  /* 0x0000000729347e21 */ /* 0x000fe20008010000 */
[----:B0-----:R-:W-:Y:S01]  /*10ff0*/  @!P3 FMUL.FTZ R70, R70, R65 ;  /* 0x000000414646b220 */ /* 0x001fe20000410000 */
[----:B------:R-:W-:Y:S01]  /*11000*/  FSETP.GTU.FTZ.AND P3, PT, R37, 20, PT ;  /* 0x41a000002500780b */ /* 0x000fe20003f7c000 */
[----:B------:R-:W-:Y:S01]  /*11010*/  FADD.FTZ R53, R42, UR7 ;  /* 0x000000072a357e21 */ /* 0x000fe20008010000 */
[----:B------:R-:W-:Y:S01]  /*11020*/  FSETP.GTU.FTZ.AND P4, PT, R38, 20, PT ;  /* 0x41a000002600780b */ /* 0x000fe20003f9c000 */
[----:B-1----:R-:W-:Y:S01]  /*11030*/  @!P2 FMUL.FTZ R57, R57, R64 ;  /* 0x000000403939a220 */ /* 0x002fe20000410000 */
[----:B------:R-:W-:Y:S01]  /*11040*/  FSETP.GTU.FTZ.AND P6, PT, R47, 20, PT ;  /* 0x41a000002f00780b */ /* 0x000fe20003fdc000 */
[----:B---3--:R-:W-:Y:S01]  /*11050*/  @!P5 FMUL.FTZ R61, R61, R66 ;  /* 0x000000423d3dd220 */ /* 0x008fe20000410000 */
[----:B------:R-:W-:Y:S01]  /*11060*/  FSETP.GTU.FTZ.AND P2, PT, R58, 20, PT ;  /* 0x41a000003a00780b */ /* 0x000fe20003f5c000 */
[----:B----4-:R-:W-:Y:S01]  /*11070*/  @!P0 FMUL.FTZ R62, R62, R59 ;  /* 0x0000003b3e3e8220 */ /* 0x010fe20000410000 */
[----:B------:R-:W-:-:S02]  /*11080*/  FSETP.GTU.FTZ.AND P5, PT, R52, 20, PT ;  /* 0x41a000003400780b */ /* 0x000fc40003fbc000 */
[----:B------:R-:W-:-:S03]  /*11090*/  FSETP.GTU.FTZ.AND P0, PT, R53, 20, PT ;  /* 0x41a000003500780b */ /* 0x000fc60003f1c000 */
[----:B------:R-:W-:Y:S02]  /*110a0*/  @!P3 FMUL.FTZ R37, R37, -1.4426950216293334961 ;  /* 0xbfb8aa3b2525b820 */ /* 0x000fe40000410000 */
[----:B------:R-:W-:Y:S02]  /*110b0*/  @!P4 FMUL.FTZ R40, R38, -1.4426950216293334961 ;  /* 0xbfb8aa3b2628c820 */ /* 0x000fe40000410000 */
[----:B------:R-:W-:Y:S02]  /*110c0*/  @!P6 FMUL.FTZ R41, R47, -1.4426950216293334961 ;  /* 0xbfb8aa3b2f29e820 */ /* 0x000fe40000410000 */
[----:B------:R-:W-:Y:S02]  /*110d0*/  @!P2 FMUL.FTZ R47, R58, -1.4426950216293334961 ;  /* 0xbfb8aa3b3a2fa820 */ /* 0x000fe40000410000 */
[----:B------:R-:W-:Y:S01]  /*110e0*/  @!P5 FMUL.FTZ R42, R52, -1.4426950216293334961 ;  /* 0xbfb8aa3b342ad820 */ /* 0x000fe20000410000 */
[----:B------:R-:W0:Y:S01]  /*110f0*/  @!P3 MUFU.EX2 R37, R37 ;  /* 0x000000250025b308 */ /* 0x000e220000000800 */
[----:B------:R-:W-:-:S03]  /*11100*/  @!P0 FMUL.FTZ R46, R53, -1.4426950216293334961 ;  /* 0xbfb8aa3b352e8820 */ /* 0x000fc60000410000 */
[----:B------:R-:W1:Y:S04]  /*11110*/  @!P4 MUFU.EX2 R40, R40 ;  /* 0x000000280028c308 */ /* 0x000e680000000800 */
[----:B------:R-:W2:Y:S04]  /*11120*/  @!P6 MUFU.EX2 R41, R41 ;  /* 0x000000290029e308 */ /* 0x000ea80000000800 */
[----:B------:R-:W3:Y:S04]  /*11130*/  @!P2 MUFU.EX2 R47, R47 ;  /* 0x0000002f002fa308 */ /* 0x000ee80000000800 */
[----:B------:R-:W4:Y:S04]  /*11140*/  @!P5 MUFU.EX2 R42, R42 ;  /* 0x0000002a002ad308 */ /* 0x000f280000000800 */
[----:B------:R-:W5:Y:S01]  /*11150*/  @!P0 MUFU.EX2 R46, R46 ;  /* 0x0000002e002e8308 */ /* 0x000f620000000800 */
[----:B0-----:R-:W-:Y:S01]  /*11160*/  @!P3 FADD.FTZ R38, R37, 1 ;  /* 0x3f8000002526b421 */ /* 0x001fe20000010000 */
[----:B-1----:R-:W-:Y:S01]  /*11170*/  @!P4 FADD.FTZ R37, R40, 1 ;  /* 0x3f8000002825c421 */ /* 0x002fe20000010000 */
[----:B--2---:R-:W-:Y:S01]  /*11180*/  @!P6 FADD.FTZ R40, R41, 1 ;  /* 0x3f8000002928e421 */ /* 0x004fe20000010000 */
[----:B---3--:R-:W-:-:S02]  /*11190*/  @!P2 FADD.FTZ R47, R47, 1 ;  /* 0x3f8000002f2fa421 */ /* 0x008fc40000010000 */
[----:B------:R0:W-:Y:S01]  /*111a0*/  @!P4 MUFU.RCP R52, R37 ;  /* 0x000000250034c308 */ /* 0x0001e20000001000 */
[----:B----4-:R-:W-:Y:S01]  /*111b0*/  @!P5 FADD.FTZ R41, R42, 1 ;  /* 0x3f8000002a29d421 */ /* 0x010fe20000010000 */
[----:B-----5:R-:W-:-:S06]  /*111c0*/  @!P0 FADD.FTZ R42, R46, 1 ;  /* 0x3f8000002e2a8421 */ /* 0x020fcc0000010000 */
[----:B------:R-:W1:Y:S01]  /*111d0*/  @!P2 MUFU.RCP R46, R47 ;  /* 0x0000002f002ea308 */ /* 0x000e620000001000 */
[----:B0-----:R-:W0:Y:S07]  /*111e0*/  LDS.U16 R37, [R22+0x14] ;  /* 0x0000140016257984 */ /* 0x001e2e0000000400 */
[----:B------:R2:W-:Y:S08]  /*111f0*/  @!P5 MUFU.RCP R58, R41 ;  /* 0x00000029003ad308 */ /* 0x0005f00000001000 */
[----:B------:R3:W4:Y:S01]  /*11200*/  @!P3 MUFU.RCP R53, R38 ;  /* 0x000000260035b308 */ /* 0x0007220000001000 */
[----:B--2---:R-:W2:Y:S07]  /*11210*/  LDS.U16 R41, [R22+0x1a] ;  /* 0x00001a0016297984 */ /* 0x004eae0000000400 */
[----:B------:R5:W2:Y:S01]  /*11220*/  @!P6 MUFU.RCP R59, R40 ;  /* 0x00000028003be308 */ /* 0x000aa20000001000 */
[----:B---3--:R-:W3:Y:S04]  /*11230*/  LDS.U16 R38, [R22+0x16] ;  /* 0x0000160016267984 */ /* 0x008ee80000000400 */
[----:B-----5:R-:W5:Y:S03]  /*11240*/  LDS.U16 R40, [R22+0x18] ;  /* 0x0000180016287984 */ /* 0x020f660000000400 */
[----:B------:R4:W5:Y:S01]  /*11250*/  @!P0 MUFU.RCP R63, R42 ;  /* 0x0000002a003f8308 */ /* 0x0009620000001000 */
[----:B-1----:R-:W-:-:S02]  /*11260*/  @!P2 FMUL.FTZ R49, R49, R46 ;  /* 0x0000002e3131a220 */ /* 0x002fc40000410000 */
[----:B------:R-:W-:Y:S04]  /*11270*/  LDS.U16 R46, [R22+0x1e] ;  /* 0x00001e00162e7984 */ /* 0x000fe80000000400 */
[----:B----4-:R-:W1:Y:S01]  /*11280*/  LDS.U16 R42, [R22+0x1c] ;  /* 0x00001c00162a7984 */ /* 0x010e620000000400 */
[----:B------:R-:W-:Y:S01]  /*11290*/  BAR.SYNC.DEFER_BLOCKING 0x0 ;  /* 0x0000000000007b1d */ /* 0x000fe20000010000 */
[----:B------:R-:W-:Y:S01]  /*112a0*/  @!P3 FMUL.FTZ R60, R60, R53 ;  /* 0x000000353c3cb220 */ /* 0x000fe20000410000 */
[----:B------:R-:W-:Y:S01]  /*112b0*/  @!P4 FMUL.FTZ R55, R55, R52 ;  /* 0x000000343737c220 */ /* 0x000fe20000410000 */
[----:B------:R-:W-:Y:S01]  /*112c0*/  @!P5 FMUL.FTZ R51, R51, R58 ;  /* 0x0000003a3333d220 */ /* 0x000fe20000410000 */
[----:B------:R-:W-:Y:S02]  /*112d0*/  PRMT R52, R75, 0x7632, R52 ;  /* 0x000076324b347816 */ /* 0x000fe40000000034 */
[----:B------:R-:W-:-:S02]  /*112e0*/  PRMT R47, R77, 0x7632, R47 ;  /* 0x000076324d2f7816 */ /* 0x000fc4000000002f */
[----:B------:R-:W-:Y:S02]  /*112f0*/  PRMT R53, R79, 0x7632, R53 ;  /* 0x000076324f357816 */ /* 0x000fe40000000035 */
[----:B------:R-:W-:Y:S01]  /*11300*/  PRMT R58, R81, 0x7632, R58 ;  /* 0x00007632513a7816 */ /* 0x000fe2000000003a */
[----:B0-----:R-:W-:Y:S02]  /*11310*/  HADD2.F32 R37, -RZ, R37.H0_H0 ;  /* 0x20000025ff257230 */ /* 0x001fe40000004100 */
[----:B--2---:R-:W-:Y:S01]  /*11320*/  HADD2.F32 R41, -RZ, R41.H0_H0 ;  /* 0x20000029ff297230 */ /* 0x004fe20000004100 */
[----:B------:R-:W-:Y:S02]  /*11330*/  MOV R66, UR26 ;  /* 0x0000001a00427c02 */ /* 0x000fe40008000f00 */
[----:B------:R-:W-:Y:S01]  /*11340*/  FADD.FTZ R37, R37, UR7 ;  /* 0x0000000725257e21 */ /* 0x000fe20008010000 */
[----:B---3--:R-:W-:Y:S02]  /*11350*/  HADD2.F32 R38, -RZ, R38.H0_H0 ;  /* 0x20000026ff267230 */ /* 0x008fe40000004100 */
[----:B------:R-:W-:Y:S01]  /*11360*/  FADD.FTZ R41, R41, UR7 ;  /* 0x0000000729297e21 */ /* 0x000fe20008010000 */
[----:B------:R0:W-:Y:S04]  /*11370*/  STS.U16 [R22+0x2], R52 ;  /* 0x0000023416007388 */ /* 0x0001e80000000400 */
[----:B------:R2:W-:Y:S01]  /*11380*/  STS.U16 [R22+0x6], R47 ;  /* 0x0000062f16007388 */ /* 0x0005e20000000400 */
[----:B-----5:R-:W-:-:S03]  /*11390*/  HADD2.F32 R40, -RZ, R40.H0_H0 ;  /* 0x20000028ff287230 */ /* 0x020fc60000004100 */
[----:B------:R3:W-:Y:S01]  /*113a0*/  STS.U16 [R22+0xa], R53 ;  /* 0x00000a3516007388 */ /* 0x0007e20000000400 */
[----:B0-----:R-:W-:-:S03]  /*113b0*/  PRMT R52, R85, 0x7632, R52 ;  /* 0x0000763255347816 */ /* 0x001fc60000000034 */
[----:B------:R0:W-:Y:S01]  /*113c0*/  STS.U16 [R22+0xe], R58 ;  /* 0x00000e3a16007388 */ /* 0x0001e20000000400 */
[----:B--2---:R-:W-:Y:S02]  /*113d0*/  PRMT R47, R83, 0x7632, R47 ;  /* 0x00007632532f7816 */ /* 0x004fe4000000002f */
[----:B---3--:R-:W-:Y:S02]  /*113e0*/  PRMT R53, R87, 0x7632, R53 ;  /* 0x0000763257357816 */ /* 0x008fe40000000035 */
[----:B0-----:R-:W-:Y:S01]  /*113f0*/  PRMT R58, R89, 0x7632, R58 ;  /* 0x00007632593a7816 */ /* 0x001fe2000000003a */
[----:B------:R-:W-:Y:S01]  /*11400*/  @!P6 FMUL.FTZ R56, R56, R59 ;  /* 0x0000003b3838e220 */ /* 0x000fe20000410000 */
[----:B------:R-:W-:Y:S01]  /*11410*/  STS.U16 [R22], R75 ;  /* 0x0000004b16007388 */ /* 0x000fe20000000400 */
[----:B------:R-:W-:Y:S01]  /*11420*/  FADD.FTZ R38, R38, UR7 ;  /* 0x0000000726267e21 */ /* 0x000fe20008010000 */
[----:B------:R-:W-:Y:S01]  /*11430*/  @!P0 FMUL.FTZ R54, R54, R63 ;  /* 0x0000003f36368220 */ /* 0x000fe20000410000 */
[----:B------:R-:W-:Y:S01]  /*11440*/  FSETP.GTU.FTZ.AND P6, PT, R37, 20, PT ;  /* 0x41a000002500780b */ /* 0x000fe20003fdc000 */
[----:B------:R-:W-:Y:S01]  /*11450*/  STS.U16 [R22+0x4], R77 ;  /* 0x0000044d16007388 */ /* 0x000fe20000000400 */
[----:B------:R-:W-:-:S03]  /*11460*/  FADD.FTZ R40, R40, UR7 ;  /* 0x0000000728287e21 */ /* 0x000fc60008010000 */
[----:B------:R-:W-:Y:S01]  /*11470*/  STS.U16 [R22+0x8], R79 ;  /* 0x0000084f16007388 */ /* 0x000fe20000000400 */
[----:B------:R-:W-:-:S03]  /*11480*/  FSETP.GTU.FTZ.AND P0, PT, R41, 20, PT ;  /* 0x41a000002900780b */ /* 0x000fc60003f1c000 */
        /* <DEDUP_REMOVED lines=8> */
[----:B------:R-:W-:Y:S01]  /*11510*/  STS.U16 [R22+0x1e], R58 ;  /* 0x00001e3a16007388 */ /* 0x000fe20000000400 */
[----:B------:R-:W-:-:S03]  /*11520*/  NOP ;  /* 0x0000000000007918 */ /* 0x000fc60000000000 */
        /* <DEDUP_REMOVED lines=18> */
[----:B------:R-:W-:Y:S01]  /*11650*/  FSETP.GTU.FTZ.AND P4, PT, R40, 20, PT ;  /* 0x41a000002800780b */ /* 0x000fe20003f9c000 */
[----:B------:R-:W-:Y:S01]  /*11660*/  BAR.SYNC.DEFER_BLOCKING 0x0 ;  /* 0x0000000000007b1d */ /* 0x000fe20000010000 */
[----:B-1----:R-:W-:-:S02]  /*11670*/  HADD2.F32 R42, -RZ, R42.H0_H0 ;  /* 0x2000002aff2a7230 */ /* 0x002fc40000004100 */
[----:B------:R-:W-:-:S03]  /*11680*/  @!P6 FMUL.FTZ R37, R37, -1.4426950216293334961 ;  /* 0xbfb8aa3b2525e820 */ /* 0x000fc60000410000 */
[----:B0-----:R-:W0:Y:S01]  /*11690*/  S2R R47, SR_CTAID.Y ;  /* 0x00000000002f7919 */ /* 0x001e220000002600 */
[----:B------:R-:W-:Y:S01]  /*116a0*/  @!P0 FMUL.FTZ R41, R41, -1.4426950216293334961 ;  /* 0xbfb8aa3b29298820 */ /* 0x000fe20000410000 */
[----:B------:R-:W-:Y:S01]  /*116b0*/  FADD.FTZ R42, R42, UR7 ;  /* 0x000000072a2a7e21 */ /* 0x000fe20008010000 */
[----:B------:R-:W-:Y:S02]  /*116c0*/  HADD2.F32 R46, -RZ, R46.H0_H0 ;  /* 0x2000002eff2e7230 */ /* 0x000fe40000004100 */
[----:B------:R-:W-:Y:S01]  /*116d0*/  @!P5 FMUL.FTZ R38, R38, -1.4426950216293334961 ;  /* 0xbfb8aa3b2626d820 */ /* 0x000fe20000410000 */
[----:B------:R-:W1:Y:S01]  /*116e0*/  @!P6 MUFU.EX2 R37, R37 ;  /* 0x000000250025e308 */ /* 0x000e620000000800 */
[----:B------:R-:W-:Y:S01]  /*116f0*/  @!P4 FMUL.FTZ R40, R40, -1.4426950216293334961 ;  /* 0xbfb8aa3b2828c820 */ /* 0x000fe20000410000 */
[----:B------:R-:W-:Y:S01]  /*11700*/  FSETP.GTU.FTZ.AND P2, PT, R42, 20, PT ;  /* 0x41a000002a00780b */ /* 0x000fe20003f5c000 */
[----:B------:R-:W-:Y:S01]  /*11710*/  FADD.FTZ R46, R46, UR7 ;  /* 0x000000072e2e7e21 */ /* 0x000fe20008010000 */
[----:B------:R-:W4:Y:S04]  /*11720*/  @!P0 MUFU.EX2 R41, R41 ;  /* 0x0000002900298308 */ /* 0x000f280000000800 */
[----:B------:R-:W5:Y:S01]  /*11730*/  @!P5 MUFU.EX2 R38, R38 ;  /* 0x000000260026d308 */ /* 0x000f620000000800 */
[----:B------:R-:W-:Y:S01]  /*11740*/  FSETP.GTU.FTZ.AND P3, PT, R46, 20, PT ;  /* 0x41a000002e00780b */ /* 0x000fe20003f7c000 */
[----:B------:R-:W3:Y:S02]  /*11750*/  LDS R58, [UR25+0x420] ;  /* 0x00042019ff3a7984 */ /* 0x000ee40008000800 */
[----:B------:R-:W0:Y:S01]  /*11760*/  @!P4 MUFU.EX2 R40, R40 ;  /* 0x000000280028c308 */ /* 0x000e220000000800 */
[----:B------:R-:W-:Y:S01]  /*11770*/  UIADD3 UR8, UPT, UPT, UR8, -0x200, URZ ;  /* 0xfffffe0008087890 */ /* 0x000fe2000fffe0ff */
[----:B-1----:R-:W-:Y:S01]  /*11780*/  @!P6 FADD.FTZ R37, R37, 1 ;  /* 0x3f8000002525e421 */ /* 0x002fe20000010000 */
[----:B------:R-:W-:Y:S01]  /*11790*/  @!P2 FMUL.FTZ R42, R42, -1.4426950216293334961 ;  /* 0xbfb8aa3b2a2aa820 */ /* 0x000fe20000410000 */
[----:B----4-:R-:W-:-:S03]  /*117a0*/  @!P0 FADD.FTZ R41, R41, 1 ;  /* 0x3f80000029298421 */ /* 0x010fc60000010000 */
[----:B--2---:R1:W2:Y:S01]  /*117b0*/  @!P2 MUFU.EX2 R52, R42 ;  /* 0x0000002a0034a308 */ /* 0x0042a20000000800 */
[----:B-----5:R-:W-:-:S03]  /*117c0*/  @!P5 FADD.FTZ R38, R38, 1 ;  /* 0x3f8000002626d421 */ /* 0x020fc60000010000 */
[----:B------:R-:W4:Y:S01]  /*117d0*/  @!P6 MUFU.RCP R37, R37 ;  /* 0x000000250025e308 */ /* 0x000f220000001000 */
[----:B------:R-:W-:Y:S01]  /*117e0*/  @!P3 FMUL.FTZ R46, R46, -1.4426950216293334961 ;  /* 0xbfb8aa3b2e2eb820 */ /* 0x000fe20000410000 */
[----:B0-----:R-:W-:Y:S01]  /*117f0*/  R2UR UR26, R47 ;  /* 0x000000002f1a72ca */ /* 0x001fe200000e0000 */
[----:B-1----:R-:W-:Y:S01]  /*11800*/  @!P4 FADD.FTZ R42, R40, 1 ;  /* 0x3f800000282ac421 */ /* 0x002fe20000010000 */
[----:B------:R-:W-:Y:S01]  /*11810*/  MOV R40, UR8 ;  /* 0x0000000800287c02 */ /* 0x000fe20008000f00 */
[----:B------:R-:W0:Y:S03]  /*11820*/  LDCU.64 UR8, c[0x0][0x550] ;  /* 0x0000aa00ff0877ac */ /* 0x000e260008000a00 */
[----:B------:R1:W-:Y:S01]  /*11830*/  @!P0 MUFU.RCP R64, R41 ;  /* 0x0000002900408308 */ /* 0x0003e20000001000 */
[----:B------:R-:W-:Y:S02]  /*11840*/  MOV R97, UR12 ;  /* 0x0000000c00617c02 */ /* 0x000fe40008000f00 */
[----:B-1----:R-:W-:-:S05]  /*11850*/  MOV R41, RZ ;  /* 0x000000ff00297202 */ /* 0x002fca0000000f00 */
[----:B------:R-:W1:Y:S08]  /*11860*/  @!P5 MUFU.RCP R38, R38 ;  /* 0x000000260026d308 */ /* 0x000e700000001000 */
[----:B---3--:R3:W5:Y:S04]  /*11870*/  @!P3 MUFU.EX2 R53, R46 ;  /* 0x0000002e0035b308 */ /* 0x0087680000000800 */
[----:B------:R-:W0:Y:S01]  /*11880*/  @!P4 MUFU.RCP R93, R42 ;  /* 0x0000002a005dc308 */ /* 0x000e220000001000 */
[----:B---3--:R-:W-:Y:S01]  /*11890*/  IMAD.WIDE.U32 R46, R94, UR14, R40 ;  /* 0x0000000e5e2e7c25 */ /* 0x008fe2000f8e0028 */
[----:B------:R-:W-:-:S03]  /*118a0*/  MOV R68, UR13 ;  /* 0x0000000d00447c02 */ /* 0x000fc60008000f00 */
[----:B----4-:R-:W-:Y:S01]  /*118b0*/  @!P6 FMUL.FTZ R50, R50, R37 ;  /* 0x000000253232e220 */ /* 0x010fe20000410000 */
[----:B--2---:R-:W-:Y:S01]  /*118c0*/  @!P2 FADD.FTZ R52, R52, 1 ;  /* 0x3f8000003434a421 */ /* 0x004fe20000010000 */
[----:B------:R-:W-:Y:S02]  /*118d0*/  IMAD R47, R95, UR14, R47 ;  /* 0x0000000e5f2f7c24 */ /* 0x000fe4000f8e022f */
[----:B-----5:R-:W-:Y:S01]  /*118e0*/  @!P3 FADD.FTZ R53, R53, 1 ;  /* 0x3f8000003535b421 */ /* 0x020fe20000010000 */
[----:B-1----:R-:W-:Y:S01]  /*118f0*/  @!P5 FMUL.FTZ R45, R45, R38 ;  /* 0x000000262d2dd220 */ /* 0x002fe20000410000 */
[----:B------:R-:W-:Y:S01]  /*11900*/  @!P0 FMUL.FTZ R43, R43, R64 ;  /* 0x000000402b2b8220 */ /* 0x000fe20000410000 */
[----:B------:R-:W-:Y:S01]  /*11910*/  IMAD.WIDE.U32 R46, R97, UR26, R46 ;  /* 0x0000001a612e7c25 */ /* 0x000fe2000f8e002e */
[----:B------:R-:W1:Y:S03]  /*11920*/  LDCU.64 UR12, c[0x0][0x560] ;  /* 0x0000ac00ff0c77ac */ /* 0x000e660008000a00 */
[----:B------:R-:W-:Y:S01]  /*11930*/  IMAD R97, R68, UR26, RZ ;  /* 0x0000001a44617c24 */ /* 0x000fe2000f8e02ff */
[----:B------:R-:W-:Y:S01]  /*11940*/  IADD3 R37, P6, PT, R5, R46, RZ ;  /* 0x0000002e05257210 */ /* 0x000fe20007fde0ff */
[----:B------:R-:W2:Y:S03]  /*11950*/  @!P2 MUFU.RCP R95, R52 ;  /* 0x00000034005fa308 */ /* 0x000ea60000001000 */
[----:B------:R-:W-:-:S02]  /*11960*/  IADD3.X R38, PT, PT, R47, R97, RZ, P6, !PT ;  /* 0x000000612f267210 */ /* 0x000fc400037fe4ff */
[----:B0-----:R-:W-:-:S03]  /*11970*/  LEA R46, P0, R37, UR8, 0x1 ;  /* 0x00000008252e7c11 */ /* 0x001fc6000f8008ff */
[----:B------:R-:W0:Y:S01]  /*11980*/  @!P3 MUFU.RCP R42, R53 ;  /* 0x00000035002ab308 */ /* 0x000e220000001000 */
[----:B------:R-:W-:Y:S01]  /*11990*/  @!P4 FMUL.FTZ R48, R48, R93 ;  /* 0x0000005d3030c220 */ /* 0x000fe20000410000 */
[----:B------:R-:W-:Y:S01]  /*119a0*/  LEA.HI.X R47, R37, UR9, R38, 0x1, P0 ;  /* 0x00000009252f7c11 */ /* 0x000fe200080f0c26 */
[----:B------:R-:W3:Y:S01]  /*119b0*/  LDCU.64 UR8, c[0x0][0x520] ;  /* 0x0000a400ff0877ac */ /* 0x000ee20008000a00 */
[-C--:B------:R-:W-:Y:S02]  /*119c0*/  ISETP.GE.AND P4, PT, R5, R58.reuse, PT ;  /* 0x0000003a0500720c */ /* 0x080fe40003f86270 */
[-C--:B------:R-:W-:Y:S02]  /*119d0*/  ISETP.GE.AND P5, PT, R36, R58.reuse, PT ;  /* 0x0000003a2400720c */ /* 0x080fe40003fa6270 */
[-C--:B------:R-:W-:Y:S02]  /*119e0*/  ISETP.GE.AND P0, PT, R35, R58.reuse, PT ;  /* 0x0000003a2300720c */ /* 0x080fe40003f06270 */
[-C--:B------:R-:W-:Y:S01]  /*119f0*/  ISETP.GE.AND P6, PT, R33, R58.reuse, PT ;  /* 0x0000003a2100720c */ /* 0x080fe20003fc6270 */
[----:B--2---:R-:W-:Y:S01]  /*11a00*/  @!P2 FMUL.FTZ R44, R44, R95 ;  /* 0x0000005f2c2ca220 */ /* 0x004fe20000410000 */
[----:B------:R-:W-:-:S05]  /*11a10*/  ISETP.GE.AND P2, PT, R31, R58, PT ;  /* 0x0000003a1f00720c */ /* 0x000fca0003f46270 */
[----:B------:R-:W-:Y:S01]  /*11a20*/  @!P4 STG.E.U16 desc[UR32][R46.64], R59 ;  /* 0x0000003b2e00c986 */ /* 0x000fe2000c101520 */
[----:B0-----:R-:W-:Y:S01]  /*11a30*/  @!P3 FMUL.FTZ R39, R39, R42 ;  /* 0x0000002a2727b220 */ /* 0x001fe20000410000 */
[-C--:B------:R-:W-:Y:S02]  /*11a40*/  ISETP.GE.AND P4, PT, R4, R58.reuse, PT ;  /* 0x0000003a0400720c */ /* 0x080fe40003f86270 */
        /* <DEDUP_REMOVED lines=18> */
[----:B------:R-:W-:Y:S01]  /*11b70*/  ISETP.GE.AND P6, PT, R23, R58, PT ;  /* 0x0000003a1700720c */ /* 0x000fe20003fc6270 */
[----:B0-----:R-:W0:Y:S02]  /*11b80*/  LDC.64 R72, c[0x0][0x518] ;  /* 0x00014600ff487b82 */ /* 0x001e240000000a00 */
        /* <DEDUP_REMOVED lines=10> */
[----:B--2---:R-:W-:Y:S02]  /*11c30*/  PRMT R47, R37, 0x7632, R47 ;  /* 0x00007632252f7816 */ /* 0x004fe4000000002f */
[----:B------:R-:W-:Y:S02]  /*11c40*/  F2FP.F16.F32.PACK_AB R37, R55, R60 ;  /* 0x0000003c3725723e */ /* 0x000fe400000000ff */
[----:B------:R-:W-:Y:S02]  /*11c50*/  PRMT R52, R38, 0x7610, R52 ;  /* 0x0000761026347816 */ /* 0x000fe40000000034 */
[----:B------:R-:W-:-:S02]  /*11c60*/  PRMT R58, R37, 0x7610, R58 ;  /* 0x00007610253a7816 */ /* 0x000fc4000000003a */
[----:B------:R-:W-:Y:S02]  /*11c70*/  PRMT R59, R37, 0x7632, R59 ;  /* 0x00007632253b7816 */ /* 0x000fe4000000003b */
[----:B------:R-:W-:Y:S02]  /*11c80*/  PRMT R53, R38, 0x7632, R53 ;  /* 0x0000763226357816 */ /* 0x000fe40000000035 */
[----:B------:R-:W-:Y:S02]  /*11c90*/  F2FP.F16.F32.PACK_AB R37, R51, R56 ;  /* 0x000000383325723e */ /* 0x000fe400000000ff */
[----:B------:R-:W-:Y:S02]  /*11ca0*/  F2FP.F16.F32.PACK_AB R38, R49, R54 ;  /* 0x000000363126723e */ /* 0x000fe400000000ff */
[----:B------:R-:W-:Y:S01]  /*11cb0*/  PRMT R46, R37, 0x7610, R46 ;  /* 0x00007610252e7816 */ /* 0x000fe2000000002e */
[----:B------:R2:W-:Y:S01]  /*11cc0*/  STS.U16 [R22+0x2], R47 ;  /* 0x0000022f16007388 */ /* 0x0005e20000000400 */
[----:B------:R-:W-:-:S02]  /*11cd0*/  PRMT R63, R38, 0x7610, R63 ;  /* 0x00007610263f7816 */ /* 0x000fc4000000003f */
[----:B------:R-:W-:Y:S01]  /*11ce0*/  PRMT R64, R38, 0x7632, R64 ;  /* 0x0000763226407816 */ /* 0x000fe20000000040 */
[----:B------:R4:W-:Y:S01]  /*11cf0*/  STS.U16 [R22], R42 ;  /* 0x0000002a16007388 */ /* 0x0009e20000000400 */
[----:B------:R-:W-:Y:S02]  /*11d00*/  F2FP.F16.F32.PACK_AB R38, R39, R44 ;  /* 0x0000002c2726723e */ /* 0x000fe400000000ff */
[----:B--2---:R-:W-:Y:S02]  /*11d10*/  PRMT R47, R37, 0x7632, R47 ;  /* 0x00007632252f7816 */ /* 0x004fe4000000002f */
[----:B------:R-:W-:Y:S02]  /*11d20*/  F2FP.F16.F32.PACK_AB R37, R43, R48 ;  /* 0x000000302b25723e */ /* 0x000fe400000000ff */
[----:B----4-:R-:W-:Y:S01]  /*11d30*/  F2FP.F16.F32.PACK_AB R42, R45, R50 ;  /* 0x000000322d2a723e */ /* 0x010fe200000000ff */
[----:B------:R2:W-:Y:S01]  /*11d40*/  STS.U16 [R22+0x4], R52 ;  /* 0x0000043416007388 */ /* 0x0005e20000000400 */
[----:B------:R-:W-:-:S03]  /*11d50*/  PRMT R65, R37, 0x7632, R65 ;  /* 0x0000763225417816 */ /* 0x000fc60000000041 */
[----:B------:R4:W-:Y:S04]  /*11d60*/  STS.U16 [R22+0x8], R58 ;  /* 0x0000083a16007388 */ /* 0x0009e80000000400 */
[----:B------:R5:W-:Y:S01]  /*11d70*/  STS.U16 [R22+0xc], R46 ;  /* 0x00000c2e16007388 */ /* 0x000be20000000400 */
[----:B--2---:R-:W-:Y:S02]  /*11d80*/  PRMT R52, R42, 0x7632, R52 ;  /* 0x000076322a347816 */ /* 0x004fe40000000034 */
        /* <DEDUP_REMOVED lines=15> */
[----:B------:R3:W-:Y:S04]  /*11e80*/  LDS.U16 R47, [R7+0x40] ;  /* 0x00004000072f7984 */ /* 0x0007e80000000400 */
        /* <DEDUP_REMOVED lines=17> */
[----:B0-----:R-:W-:Y:S01]  /*11fa0*/  IMAD.WIDE.U32 R40, R72, UR14, R40 ;  /* 0x0000000e48287c25 */ /* 0x001fe2000f8e0028 */
[----:B---3--:R-:W-:-:S03]  /*11fb0*/  MOV R7, UR8 ;  /* 0x0000000800077c02 */ /* 0x008fc60008000f00 */
[----:B------:R-:W-:Y:S01]  /*11fc0*/  FADD.FTZ R70, R70, R3 ;  /* 0x0000000346467221 */ /* 0x000fe20000010000 */
[----:B------:R-:W-:Y:S01]  /*11fd0*/  IMAD R41, R73, UR14, R41 ;  /* 0x0000000e49297c24 */ /* 0x000fe2000f8e0229 */
[----:B------:R-:W-:Y:S01]  /*11fe0*/  MOV R3, UR9 ;  /* 0x0000000900037c02 */ /* 0x000fe20008000f00 */
[----:B------:R-:W-:-:S04]  /*11ff0*/  IMAD.WIDE.U32 R6, R7, UR26, R40 ;  /* 0x0000001a07067c25 */ /* 0x000fc8000f8e0028 */
[----:B--2---:R-:W-:Y:S01]  /*12000*/  IMAD R10, R3, UR26, R7 ;  /* 0x0000001a030a7c24 */ /* 0x004fe2000f8e0207 */
[----:B------:R-:W-:Y:S01]  /*12010*/  IADD3 R7, P0, PT, R5, R6, RZ ;  /* 0x0000000605077210 */ /* 0x000fe20007f1e0ff */
[----:B------:R-:W-:-:S03]  /*12020*/  FADD.FTZ R61, R70, R61 ;  /* 0x0000003d463d7221 */ /* 0x000fc60000010000 */
[----:B------:R-:W-:Y:S02]  /*12030*/  IADD3.X R10, PT, PT, RZ, R10, RZ, P0, !PT ;  /* 0x0000000aff0a7210 */ /* 0x000fe400007fe4ff */
[----:B-1----:R-:W-:Y:S01]  /*12040*/  LEA R6, P3, R7, UR12, 0x1 ;  /* 0x0000000c07067c11 */ /* 0x002fe2000f8608ff */
        /* <DEDUP_REMOVED lines=59> */
.L_x_12902:
        /* <DEDUP_REMOVED lines=18> */
[----:B---3--:R-:W-:Y:S01]  /*12520*/  @!P1 LEA R2, R11, R2, 0x18 ;  /* 0x000000020b029211 */ /* 0x008fe200078ec0ff */
[----:B0-----:R-:W-:-:S05]  /*12530*/  @P0 FADD R7, R0, R7 ;  /* 0x0000000700070221 */ /* 0x001fca0000000000 */
[----:B------:R-:W0:Y:S02]  /*12540*/  SHFL.DOWN P0, R4, R7, 0x8, 0x1f ;  /* 0x09001f0007047f89 */ /* 0x000e240000000000 */
[----:B0-----:R-:W-:-:S05]  /*12550*/  @P0 FADD R4, R7, R4 ;  /* 0x0000000407040221 */ /* 0x001fca0000000000 */
[----:B------:R-:W0:Y:S02]  /*12560*/  SHFL.DOWN P0, R9, R4, 0x10, 0x1f ;  /* 0x0a001f0004097f89 */ /* 0x000e240000000000 */
[----:B0-----:R-:W-:Y:S01]  /*12570*/  @P0 FADD R9, R4, R9 ;  /* 0x0000000904090221 */ /* 0x001fe20000000000 */
[----:B--2---:R-:W-:-:S04]  /*12580*/  ISETP.NE.AND P0, PT, R6, RZ, PT ;  /* 0x000000ff0600720c */ /* 0x004fc80003f05270 */
        /* <DEDUP_REMOVED lines=8> */
.L_x_13021:
[----:B------:R-:W-:Y:S05]  /*12610*/  BSYNC.RECONVERGENT B0 ;  /* 0x0000000000007941 */ /* 0x000fea0003800200 */
.L_x_13020:
[----:B------:R-:W-:Y:S01]  /*12620*/  UISETP.NE.U32.AND UP0, UPT, UR8, URZ, UPT ;  /* 0x000000ff0800728c */ /* 0x000fe2000bf05070 */
[----:B-1----:R-:W-:-:S03]  /*12630*/  ISETP.GE.AND P0, PT, R15, UR20, PT ;  /* 0x000000140f007c0c */ /* 0x002fc6000bf06270 */
[----:B------:R-:W-:-:S09]  /*12640*/  UISETP.NE.AND.EX UP0, UPT, UR9, URZ, UPT, UP0 ;  /* 0x000000ff0900728c */ /* 0x000fd2000bf05300 */
[----:B------:R-:W-:Y:S05]  /*12650*/  BRA.U !UP0, `(.L_x_13022) ;  /* 0x0000000108707547 */ /* 0x000fea000b800000 */
[----:B------:R-:W-:Y:S06]  /*12660*/  BAR.SYNC.DEFER_BLOCKING 0x0 ;  /* 0x0000000000007b1d */ /* 0x000fec0000010000 */
[----:B------:R-:W-:Y:S01]  /*12670*/  BSSY.RECONVERGENT B0, `(.L_x_13022) ;  /* 0x000001a000007945 */ /* 0x000fe20003800200 */
[----:B------:R-:W1:Y:S01]  /*12680*/  SHFL.DOWN P1, R0, R3, 0x1, 0x1f ;  /* 0x08201f0003007f89 */ /* 0x000e620000020000 */
[----:B--2---:R-:W2:Y:S01]  /*12690*/  S2R R4, SR_LANEID ;  /* 0x0000000000047919 */ /* 0x004ea20000000000 */
[----:B-1----:R-:W-:Y:S02]  /*126a0*/  @P1 FADD R0, R0, R3 ;  /* 0x0000000300001221 */ /* 0x002fe40000000000 */
[----:B------:R-:W1:Y:S03]  /*126b0*/  S2R R3, SR_TID.X ;  /* 0x0000000000037919 */ /* 0x000e660000002100 */
[----:B------:R-:W3:Y:S01]  /*126c0*/  SHFL.DOWN P1, R5, R0, 0x2, 0x1f ;  /* 0x08401f0000057f89 */ /* 0x000ee20000020000 */
[----:B--2---:R-:W-:-:S13]  /*126d0*/  ISETP.NE.AND P2, PT, R4, RZ, PT ;  /* 0x000000ff0400720c */ /* 0x004fda0003f45270 */
[----:B0-----:R-:W0:Y:S01]  /*126e0*/  @!P2 S2R R9, SR_CgaCtaId ;  /* 0x000000000009a919 */ /* 0x001e220000008800 */
[----:B---3--:R-:W-:Y:S01]  /*126f0*/  @P1 FADD R5, R0, R5 ;  /* 0x0000000500051221 */ /* 0x008fe20000000000 */
[----:B------:R-:W-:-:S04]  /*12700*/  @!P2 MOV R0, 0x400 ;  /* 0x000004000000a802 */ /* 0x000fc80000000f00 */
[----:B------:R-:W2:Y:S01]  /*12710*/  SHFL.DOWN P1, R2, R5, 0x4, 0x1f ;  /* 0x08801f0005027f89 */ /* 0x000ea20000020000 */
[----:B0-----:R-:W-:Y:S01]  /*12720*/  @!P2 LEA R9, R9, R0, 0x18 ;  /* 0x000000000909a211 */ /* 0x001fe200078ec0ff */
[----:B--2---:R-:W-:-:S05]  /*12730*/  @P1 FADD R2, R5, R2 ;  /* 0x0000000205021221 */ /* 0x004fca0000000000 */
[----:B------:R-:W0:Y:S02]  /*12740*/  SHFL.DOWN P1, R7, R2, 0x8, 0x1f ;  /* 0x09001f0002077f89 */ /* 0x000e240000020000 */
[----:B0-----:R-:W-:-:S05]  /*12750*/  @P1 FADD R7, R2, R7 ;  /* 0x0000000702071221 */ /* 0x001fca0000000000 */
[----:B------:R-:W0:Y:S02]  /*12760*/  SHFL.DOWN P1, R4, R7, 0x10, 0x1f ;  /* 0x0a001f0007047f89 */ /* 0x000e240000020000 */
[----:B0-----:R-:W-:Y:S01]  /*12770*/  @P1 FADD R4, R7, R4 ;  /* 0x0000000407041221 */ /* 0x001fe20000000000 */
[----:B-1----:R-:W-:-:S04]  /*12780*/  ISETP.NE.AND P1, PT, R3, RZ, PT ;  /* 0x000000ff0300720c */ /* 0x002fc80003f25270 */
        /* <DEDUP_REMOVED lines=8> */
.L_x_13023:
[----:B------:R-:W-:Y:S05]  /*12810*/  BSYNC.RECONVERGENT B0 ;  /* 0x0000000000007941 */ /* 0x000fea0003800200 */
.L_x_13022:
[----:B------:R-:W-:Y:S05]  /*12820*/  @P0 EXIT ;  /* 0x000000000000094d */ /* 0x000fea0003800000 */
[----:B------:R-:W3:Y:S01]  /*12830*/  LDCU.64 UR8, c[0x0][0x4a8] ;  /* 0x00009500ff0877ac */ /* 0x000ee20008000a00 */
[----:B------:R-:W4:Y:S01]  /*12840*/  S2UR UR5, SR_CgaCtaId ;  /* 0x00000000000579c3 */ /* 0x000f220000008800 */
[----:B------:R-:W-:Y:S01]  /*12850*/  BSSY.RECONVERGENT B0, `(.L_x_13024) ;  /* 0x000002b000007945 */ /* 0x000fe20003800200 */
[----:B------:R-:W5:Y:S01]  /*12860*/  LDCU.64 UR10, c[0x0][0x4c8] ;  /* 0x00009900ff0a77ac */ /* 0x000f620008000a00 */
[----:B------:R-:W-:Y:S01]  /*12870*/  UMOV UR4, 0x400 ;  /* 0x0000040000047882 */ /* 0x000fe20000000000 */
[----:B------:R-:W0:Y:S01]  /*12880*/  LDCU UR6, c[0x0][0x360] ;  /* 0x00006c00ff0677ac */ /* 0x000e220008000800 */
[----:B------:R-:W0:Y:S01]  /*12890*/  LDCU.64 UR12, c[0x0][0x4b0] ;  /* 0x00009600ff0c77ac */ /* 0x000e220008000a00 */
[----:B------:R-:W0:Y:S01]  /*128a0*/  LDCU.64 UR14, c[0x0][0x4d0] ;  /* 0x00009a00ff0e77ac */ /* 0x000e220008000a00 */
[----:B---3--:R-:W-:Y:S02]  /*128b0*/  MOV R6, UR8 ;  /* 0x0000000800067c02 */ /* 0x008fe40008000f00 */
[----:B------:R-:W-:Y:S01]  /*128c0*/  MOV R23, UR9 ;  /* 0x0000000900177c02 */ /* 0x000fe20008000f00 */
[----:B------:R-:W3:Y:S01]  /*128d0*/  LDCU.128 UR16, c[0x0][0x530] ;  /* 0x0000a600ff1077ac */ /* 0x000ee20008000c00 */
[----:B-----5:R-:W-:Y:S01]  /*128e0*/  MOV R8, UR10 ;  /* 0x0000000a00087c02 */ /* 0x020fe20008000f00 */
[----:B------:R-:W-:Y:S01]  /*128f0*/  IMAD.WIDE.U32 R6, R6, UR26, RZ ;  /* 0x0000001a06067c25 */ /* 0x000fe2000f8e00ff */
[----:B------:R-:W-:Y:S01]  /*12900*/  MOV R21, UR11 ;  /* 0x0000000b00157c02 */ /* 0x000fe20008000f00 */
[----:B----4-:R-:W-:-:S02]  /*12910*/  ULEA UR4, UR5, UR4, 0x18 ;  /* 0x0000000405047291 */ /* 0x010fc4000f8ec0ff */
[----:B0-2---:R-:W-:-:S04]  /*12920*/  IMAD.WIDE.U32 R8, R8, UR26, RZ ;  /* 0x0000001a08087c25 */ /* 0x005fc8000f8e00ff */
[----:B------:R-:W-:Y:S02]  /*12930*/  IMAD R23, R23, UR26, R7 ;  /* 0x0000001a17177c24 */ /* 0x000fe4000f8e0207 */
[----:B------:R-:W-:-:S07]  /*12940*/  IMAD R21, R21, UR26, R9 ;  /* 0x0000001a15157c24 */ /* 0x000fce000f8e0209 */
.L_x_13025:
[C---:B------:R-:W-:Y:S02]  /*12950*/  LEA R0, R15.reuse, UR4, 0x3 ;  /* 0x000000040f007c11 */ /* 0x040fe4000f8e18ff */
[----:B------:R-:W-:Y:S02]  /*12960*/  SHF.R.S32.HI R10, RZ, 0x1f, R15 ;  /* 0x0000001fff0a7819 */ /* 0x000fe4000001140f */
[----:B01----:R-:W-:Y:S01]  /*12970*/  MOV R2, R6 ;  /* 0x0000000600027202 */ /* 0x003fe20000000f00 */
        /* <DEDUP_REMOVED lines=25> */
.L_x_13024:
[----:B------:R-:W-:Y:S05]  /*12b10*/  EXIT ;  /* 0x000000000000794d */ /* 0x000fea0003800000 */
.L_x_13026:
        /* <DEDUP_REMOVED lines=14> */
.L_x_18734:


//--------------------- .text._Z25selective_scan_bwd_kernelI32Selective_Scan_bwd_kernel_traitsILi32ELi16ELb0ELb1ELb0ELb0ELb0EN3c104HalfENS1_7complexIfEEEEv12SSMParamsBwd --------------------------
	.section	.text._Z25selective_scan_bwd_kernelI32Selective_Scan_bwd_kernel_traitsILi32ELi16ELb0ELb1ELb0ELb0ELb0EN3c104HalfENS1_7complexIfEEEEv12SSMParamsBwd,"ax",@progbits
	.align	128
        .global         _Z25selective_scan_bwd_kernelI32Selective_Scan_bwd_kernel_traitsILi32ELi16ELb0ELb1ELb0ELb0ELb0EN3c104HalfENS1_7complexIfEEEEv12SSMParamsBwd
        .type           _Z25selective_scan_bwd_kernelI32Selective_Scan_bwd_kernel_traitsILi32ELi16ELb0ELb1ELb0ELb0ELb0EN3c104HalfENS1_7complexIfEEEEv12SSMParamsBwd,@function
        .size           _Z25selective_scan_bwd_kernelI32Selective_Scan_bwd_kernel_traitsILi32ELi16ELb0ELb1ELb0ELb0ELb0EN3c104HalfENS1_7complexIfEEEEv12SSMParamsBwd,(.L_x_18735 - _Z25selective_scan_bwd_kernelI32Selective_Scan_bwd_kernel_traitsILi32ELi16ELb0ELb1ELb0ELb0ELb0EN3c104HalfENS1_7complexIfEEEEv12SSMParamsBwd)
        .other          _Z25selective_scan_bwd_kernelI32Selective_Scan_bwd_kernel_traitsILi32ELi16ELb0ELb1ELb0ELb0ELb0EN3c104HalfENS1_7complexIfEEEEv12SSMParamsBwd,@"STO_CUDA_ENTRY STV_DEFAULT"
_Z25selective_scan_bwd_kernelI32Selective_Scan_bwd_kernel_traitsILi32ELi16ELb0ELb1ELb0ELb0ELb0EN3c104HalfENS1_7complexIfEEEEv12SSMParamsBwd:
.text._Z25selective_scan_bwd_kernelI32Selective_Scan_bwd_kernel_traitsILi32ELi16ELb0ELb1ELb0ELb0ELb0EN3c104HalfENS1_7complexIfEEEEv12SSMParamsBwd:
        /* <DEDUP_REMOVED lines=30> */
[----:B--2---:R-:W-:Y:S01]  /*01e0*/  ULEA UR22, UR26, 0xfffffe00, 0x9 ;  /* 0xfffffe001a167891 */ /* 0x004fe2000f8e48ff */
[----:B------:R-:W-:Y:S01]  /*01f0*/  HFMA2 R116, -RZ, RZ, 0, 0 ;  /* 0x00000000ff747431 */ /* 0x000fe200000001ff */
[----:B------:R-:W-:-:S02]  /*0200*/  IABS R0, R0 ;  /* 0x0000000000007213 */ /* 0x000fc40000000000 */
[----:B------:R-:W-:Y:S01]  /*0210*/  USHF.R.S32.HI UR23, URZ, 0x1f, UR22 ;  /* 0x0000001fff177899 */ /* 0x000fe20008011416 */
[----:B------:R-:W-:Y:S02]  /*0220*/  MOV R114, RZ ;  /* 0x000000ff00727202 */ /* 0x000fe40000000f00 */
[----:B------:R-:W-:-:S13]  /*0230*/  R2UR UR31, R0 ;  /* 0x00000000001f72ca */ /* 0x000fda00000e0000 */
        /* <DEDUP_REMOVED lines=8> */
[----:B------:R-:W-:Y:S01]  /*02c0*/  UIMAD UR27, UR8, UR15, UR5 ;  /* 0x0000000f081b72a4 */ /* 0x000fe2000f8e0205 */
[----:B------:R-:W0:Y:S01]  /*02d0*/  LDCU.128 UR12, c[0x0][0x460] ;  /* 0x00008c00ff0c77ac */ /* 0x000e220008000c00 */
[----:B------:R-:W-:-:S02]  /*02e0*/  UIADD3 UR9, UP0, UPT, UR22, UR4, URZ ;  /* 0x0000000416097290 */ /* 0x000fc4000ff1e0ff */
[----:B------:R-:W-:Y:S01]  /*02f0*/  UIMAD UR7, UR8, UR19, UR17 ;  /* 0x00000013080772a4 */ /* 0x000fe2000f8e0211 */
[----:B------:R-:W-:Y:S01]  /*0300*/  UMOV UR4, URZ ;  /* 0x000000ff00047c82 */ /* 0x000fe20008000000 */
[----:B------:R-:W-:Y:S01]  /*0310*/  UIADD3 UR17, UP2, UPT, UR22, UR16, URZ ;  /* 0x0000001016117290 */ /* 0x000fe2000ff5e0ff */
[----:B------:R-:W2:Y:S01]  /*0320*/  LDCU.64 UR10, c[0x0][0x3b0] ;  /* 0x00007600ff0a77ac */ /* 0x000ea20008000a00 */
        /* <DEDUP_REMOVED lines=12> */
[----:B--2---:R-:W-:Y:S02]  /*03f0*/  UIMAD.WIDE.U32 UR14, UR6, UR10, URZ ;  /* 0x0000000a060e72a5 */ /* 0x004fe4000f8e00ff */
        /* <DEDUP_REMOVED lines=11> */
[----:B-1----:R-:W-:Y:S02]  /*04b0*/  UIMAD.WIDE.U32 UR4, UR6, UR20, URZ ;  /* 0x00000014060472a5 */ /* 0x002fe4000f8e00ff */
        /* <DEDUP_REMOVED lines=8> */
[----:B------:R-:W1:Y:S06]  /*0540*/  LDCU.64 UR20, c[0x0][0x3c8] ;  /* 0x00007900ff1477ac */ /* 0x000e6c0008000a00 */
[----:B------:R-:W-:Y:S02]  /*0550*/  @!UP2 UIADD3 UR9, UPT, UPT, UR9, -UR31, URZ ;  /* 0x8000001f0909a290 */ /* 0x000fe4000fffe0ff */
[----:B------:R-:W-:-:S02]  /*0560*/  @!UP2 UIADD3 UR7, UPT, UPT, UR7, 0x1, URZ ;  /* 0x000000010707a890 */ /* 0x000fc4000fffe0ff */
[----:B------:R-:W-:Y:S02]  /*0570*/  UISETP.GE.U32.AND UP0, UPT, UR9, UR31, UPT ;  /* 0x0000001f0900728c */ /* 0x000fe4000bf06070 */
[----:B------:R-:W-:Y:S01]  /*0580*/  UISETP.GE.AND UP2, UPT, UR5, URZ, UPT ;  /* 0x000000ff0500728c */ /* 0x000fe2000bf46270 */
[----:B------:R-:W2:Y:S01]  /*0590*/  LDCU.64 UR28, c[0x0][0x4c0] ;  /* 0x00009800ff1c77ac */ /* 0x000ea20008000a00 */
        /* <DEDUP_REMOVED lines=10> */
[----:B-1----:R-:W-:Y:S02]  /*0640*/  UIMAD.WIDE.U32 UR14, UR7, UR20, UR14 ;  /* 0x00000014070e72a5 */ /* 0x002fe4000f8e000e */
[----:B------:R-:W-:Y:S02]  /*0650*/  UIMAD UR5, UR4, UR20, URZ ;  /* 0x00000014040572a4 */ /* 0x000fe4000f8e02ff */
[----:B--2---:R-:W-:-:S02]  /*0660*/  UIMAD UR11, UR4, UR28, URZ ;  /* 0x0000001c040b72a4 */ /* 0x004fc4000f8e02ff */
[----:B------:R-:W-:Y:S02]  /*0670*/  UIMAD UR9, UR7, UR21, UR5 ;  /* 0x00000015070972a4 */ /* 0x000fe4000f8e0205 */
[----:B------:R-:W-:Y:S01]  /*0680*/  UIMAD.WIDE.U32 UR4, UR7, UR28, URZ ;  /* 0x0000001c070472a5 */ /* 0x000fe2000f8e00ff */
[----:B------:R-:W0:Y:S01]  /*0690*/  @UP0 LDCU UR28, c[0x0][0x384] ;  /* 0x00007080ff1c07ac */ /* 0x000e220008000800 */
        /* <DEDUP_REMOVED lines=29> */
[----:B------:R-:W-:Y:S01]  /*0870*/  MOV R114, RZ ;  /* 0x000000ff00727202 */ /* 0x000fe20000000f00 */
[----:B------:R-:W1:Y:S01]  /*0880*/  LDCU UR11, c[0x0][0x394] ;  /* 0x00007280ff0b77ac */ /* 0x000e620008000800 */
[----:B------:R-:W-:Y:S02]  /*0890*/  MOV R116, RZ ;  /* 0x000000ff00747202 */ /* 0x000fe40000000f00 */
[C---:B0-----:R-:W-:Y:S02]  /*08a0*/  SHF.L.U32 R0, R5.reuse, 0x4, RZ ;  /* 0x0000000405007819 */ /* 0x041fe400000006ff */
[----:B------:R-:W-:-:S04]  /*08b0*/  LOP3.LUT R5, R5, 0x1f, RZ, 0xc0, !PT ;  /* 0x0000001f05057812 */ /* 0x000fc800078ec0ff */
[----:B-1----:R-:W-:-:S07]  /*08c0*/  LOP3.LUT R7, R5, 0x3e00, R0, 0xf8, !PT ;  /* 0x00003e0005077812 */ /* 0x002fce00078ef800 */
.L_x_13111:
        /* <DEDUP_REMOVED lines=28> */
[----:B------:R-:W-:Y:S01]  /*0a90*/  ISETP.GE.AND P4, PT, R4, UR8, PT ;  /* 0x0000000804007c0c */ /* 0x000fe2000bf86270 */
[----:B------:R-:W-:Y:S01]  /*0aa0*/  BAR.SYNC.DEFER_BLOCKING 0x0 ;  /* 0x0000000000007b1d */ /* 0x000fe20000010000 */
[C---:B------:R-:W-:Y:S02]  /*0ab0*/  LOP3.LUT R3, R29.reuse, 0x60, RZ, 0xfc, !PT ;  /* 0x000000601d037812 */ /* 0x040fe400078efcff */
[----:B------:R-:W-:Y:S02]  /*0ac0*/  P2R R42, PR, RZ, 0x1 ;  /* 0x00000001ff2a7803 */ /* 0x000fe40000000000 */
[C---:B------:R-:W-:Y:S02]  /*0ad0*/  IADD3 R4, P1, PT, R2.reuse, UR16, RZ ;  /* 0x0000001002047c10 */ /* 0x040fe4000ff3e0ff */
[----:B------:R-:W-:Y:S02]  /*0ae0*/  IADD3 R2, P0, PT, R2, UR18, RZ ;  /* 0x0000001202027c10 */ /* 0x000fe4000ff1e0ff */
[----:B------:R-:W-:-:S02]  /*0af0*/  LOP3.LUT R14, R29, 0xe0, RZ, 0xfc, !PT ;  /* 0x000000e01d0e7812 */ /* 0x000fc400078efcff */
[----:B------:R-:W-:Y:S02]  /*0b00*/  LOP3.LUT R0, R29, 0x40, RZ, 0xfc, !PT ;  /* 0x000000401d007812 */ /* 0x000fe400078efcff */
[----:B------:R-:W-:Y:S02]  /*0b10*/  ISETP.GE.AND P5, PT, R3, UR8, PT ;  /* 0x0000000803007c0c */ /* 0x000fe4000bfa6270 */
[----:B------:R-:W-:Y:S02]  /*0b20*/  IADD3.X R3, PT, PT, RZ, UR19, RZ, P0, !PT ;  /* 0x00000013ff037c10 */ /* 0x000fe400087fe4ff */
[----:B------:R-:W-:Y:S02]  /*0b30*/  IADD3.X R5, PT, PT, RZ, UR17, RZ, P1, !PT ;  /* 0x00000011ff057c10 */ /* 0x000fe40008ffe4ff */
[----:B------:R-:W-:Y:S02]  /*0b40*/  ISETP.GE.AND P0, PT, R14, UR8, PT ;  /* 0x000000080e007c0c */ /* 0x000fe4000bf06270 */
[----:B------:R-:W-:-:S02]  /*0b50*/  ISETP.NE.AND P1, PT, R41, RZ, PT ;  /* 0x000000ff2900720c */ /* 0x000fc40003f25270 */
        /* <DEDUP_REMOVED lines=15> */
[----:B------:R-:W-:Y:S02]  /*0c50*/  PRMT R8, RZ, 0x7610, R8 ;  /* 0x00007610ff087816 */ /* 0x000fe40000000008 */
[----:B------:R-:W-:-:S02]  /*0c60*/  LOP3.LUT R17, R29, 0x120, RZ, 0xfc, !PT ;  /* 0x000001201d117812 */ /* 0x000fc400078efcff */
[C---:B------:R-:W-:Y:S02]  /*0c70*/  LOP3.LUT R20, R29.reuse, 0x140, RZ, 0xfc, !PT ;  /* 0x000001401d147812 */ /* 0x040fe400078efcff */
[C---:B------:R-:W-:Y:S01]  /*0c80*/  LOP3.LUT R21, R29.reuse, 0x160, RZ, 0xfc, !PT ;  /* 0x000001601d157812 */ /* 0x040fe200078efcff */
[----:B------:R-:W4:Y:S01]  /*0c90*/  @!P0 LDG.E.U16 R18, desc[UR24][R6.64+0x200] ;  /* 0x0002001806128981 */ /* 0x000f22000c1e1500 */
[C---:B------:R-:W-:Y:S02]  /*0ca0*/  LOP3.LUT R24, R29.reuse, 0x180, RZ, 0xfc, !PT ;  /* 0x000001801d187812 */ /* 0x040fe400078efcff */
[----:B------:R-:W-:Y:S01]  /*0cb0*/  P2R R49, PR, RZ, 0x1 ;  /* 0x00000001ff317803 */ /* 0x000fe20000000000 */
[----:B------:R-:W2:Y:S01]  /*0cc0*/  @!P1 LDG.E.U16 R9, desc[UR24][R6.64+0x40] ;  /* 0x0000401806099981 */ /* 0x000ea2000c1e1500 */
[----:B------:R-:W-:Y:S02]  /*0cd0*/  LOP3.LUT R25, R29, 0x1a0, RZ, 0xfc, !PT ;  /* 0x000001a01d197812 */ /* 0x000fe400078efcff */
[----:B------:R-:W-:Y:S01]  /*0ce0*/  ISETP.GE.AND P0, PT, R17, UR8, PT ;  /* 0x0000000811007c0c */ /* 0x000fe2000bf06270 */
[----:B------:R-:W3:Y:S01]  /*0cf0*/  @!P6 LDG.E.U16 R8, desc[UR24][R6.64+0x80] ;  /* 0x000080180608e981 */ /* 0x000ee2000c1e1500 */
[----:B------:R-:W-:-:S02]  /*0d00*/  P2R R47, PR, RZ, 0x4 ;  /* 0x00000004ff2f7803 */ /* 0x000fc40000000000 */
[C---:B------:R-:W-:Y:S01]  /*0d10*/  LOP3.LUT R28, R29.reuse, 0x1c0, RZ, 0xfc, !PT ;  /* 0x000001c01d1c7812 */ /* 0x040fe200078efcff */
[----:B------:R-:W4:Y:S01]  /*0d20*/  @!P2 LDG.E.U16 R12, desc[UR24][R6.64+0x180] ;  /* 0x00018018060ca981 */ /* 0x000f22000c1e1500 */
        /* <DEDUP_REMOVED lines=24> */
[----:B------:R-:W-:Y:S02]  /*0eb0*/  P2R R39, PR, RZ, 0x1 ;  /* 0x00000001ff277803 */ /* 0x000fe40000000000 */
[----:B------:R-:W-:Y:S01]  /*0ec0*/  ISETP.NE.AND P0, PT, R48, RZ, PT ;  /* 0x000000ff3000720c */ /* 0x000fe20003f05270 */
[----:B-1----:R-:W-:Y:S01]  /*0ed0*/  ULEA UR22, UR8, UR22, 0x18 ;  /* 0x0000001608167291 */ /* 0x002fe2000f8ec0ff */
[C---:B0-----:R-:W-:Y:S01]  /*0ee0*/  IADD3 R7, PT, PT, R112.reuse, 0x80, RZ ;  /* 0x0000008070077810 */ /* 0x041fe20007ffe0ff */
[----:B------:R-:W0:Y:S01]  /*0ef0*/  LDCU UR8, c[0x0][0x38c] ;  /* 0x00007180ff0877ac */ /* 0x000e220008000800 */
[C---:B------:R-:W-:Y:S02]  /*0f00*/  IADD3 R17, PT, PT, R112.reuse, 0x20, RZ ;  /* 0x0000002070117810 */ /* 0x040fe40007ffe0ff */
[----:B------:R-:W-:Y:S02]  /*0f10*/  IADD3 R21, PT, PT, R112, 0x40, RZ ;  /* 0x0000004070157810 */ /* 0x000fe40007ffe0ff */
[----:B------:R-:W-:-:S02]  /*0f20*/  LEA.HI.SX32 R7, R7, R112, 0x1b ;  /* 0x0000007007077211 */ /* 0x000fc400078fdaff */
[C---:B------:R-:W-:Y:S02]  /*0f30*/  IADD3 R25, PT, PT, R112.reuse, 0x60, RZ ;  /* 0x0000006070197810 */ /* 0x040fe40007ffe0ff */
[CC--:B------:R-:W-:Y:S02]  /*0f40*/  LEA.HI.SX32 R111, R112.reuse, R112.reuse, 0x1b ;  /* 0x00000070706f7211 */ /* 0x0c0fe400078fdaff */
[----:B------:R-:W-:Y:S02]  /*0f50*/  IADD3 R29, PT, PT, R112, 0xa0, RZ ;  /* 0x000000a0701d7810 */ /* 0x000fe40007ffe0ff */
[-C--:B------:R-:W-:Y:S02]  /*0f60*/  LEA.HI.SX32 R17, R17, R112.reuse, 0x1b ;  /* 0x0000007011117211 */ /* 0x080fe400078fdaff */
[----:B------:R-:W-:Y:S02]  /*0f70*/  LEA.HI.SX32 R21, R21, R112, 0x1b ;  /* 0x0000007015157211 */ /* 0x000fe400078fdaff */
[----:B------:R-:W-:-:S02]  /*0f80*/  LEA R107, R7, UR22, 0x1 ;  /* 0x00000016076b7c11 */ /* 0x000fc4000f8e08ff */
[-C--:B------:R-:W-:Y:S02]  /*0f90*/  LEA.HI.SX32 R25, R25, R112.reuse, 0x1b ;  /* 0x0000007019197211 */ /* 0x080fe400078fdaff */
[----:B------:R-:W-:Y:S02]  /*0fa0*/  IADD3 R7, PT, PT, R112, 0xc0, RZ ;  /* 0x000000c070077810 */ /* 0x000fe40007ffe0ff */
[----:B------:R-:W-:Y:S02]  /*0fb0*/  LEA R111, R111, UR22, 0x1 ;  /* 0x000000166f6f7c11 */ /* 0x000fe4000f8e08ff */
[----:B------:R-:W-:Y:S02]  /*0fc0*/  LEA.HI.SX32 R29, R29, R112, 0x1b ;  /* 0x000000701d1d7211 */ /* 0x000fe400078fdaff */
[----:B------:R-:W-:Y:S02]  /*0fd0*/  LEA R110, R17, UR22, 0x1 ;  /* 0x00000016116e7c11 */ /* 0x000fe4000f8e08ff */
[----:B------:R-:W-:-:S02]  /*0fe0*/  LEA R109, R21, UR22, 0x1 ;  /* 0x00000016156d7c11 */ /* 0x000fc4000f8e08ff */
[----:B------:R-:W-:Y:S02]  /*0ff0*/  LEA R108, R25, UR22, 0x1 ;  /* 0x00000016196c7c11 */ /* 0x000fe4000f8e08ff */
[C---:B------:R-:W-:Y:S02]  /*1000*/  IADD3 R17, PT, PT, R112.reuse, 0xe0, RZ ;  /* 0x000000e070117810 */ /* 0x040fe40007ffe0ff */
[----:B------:R-:W-:Y:S02]  /*1010*/  LEA.HI.SX32 R7, R7, R112, 0x1b ;  /* 0x0000007007077211 */ /* 0x000fe400078fdaff */
[----:B------:R-:W-:Y:S02]  /*1020*/  LEA R106, R29, UR22, 0x1 ;  /* 0x000000161d6a7c11 */ /* 0x000fe4000f8e08ff */
[C---:B------:R-:W-:Y:S02]  /*1030*/  IADD3 R21, PT, PT, R112.reuse, 0x100, RZ ;  /* 0x0000010070157810 */ /* 0x040fe40007ffe0ff */
[----:B------:R-:W-:-:S02]  /*1040*/  IADD3 R25, PT, PT, R112, 0x120, RZ ;  /* 0x0000012070197810 */ /* 0x000fc40007ffe0ff */
[C---:B------:R-:W-:Y:S02]  /*1050*/  IADD3 R29, PT, PT, R112.reuse, 0x140, RZ ;  /* 0x00000140701d7810 */ /* 0x040fe40007ffe0ff */
[----:B------:R-:W-:Y:S02]  /*1060*/  LEA.HI.SX32 R17, R17, R112, 0x1b ;  /* 0x0000007011117211 */ /* 0x000fe400078fdaff */
[----:B------:R-:W-:Y:S02]  /*1070*/  LEA R105, R7, UR22, 0x1 ;  /* 0x0000001607697c11 */ /* 0x000fe4000f8e08ff */
[----:B------:R-:W-:Y:S02]  /*1080*/  P2R R38, PR, RZ, 0x1 ;  /* 0x00000001ff267803 */ /* 0x000fe40000000000 */
[----:B------:R-:W-:Y:S02]  /*1090*/  IADD3 R7, PT, PT, R112, 0x160, RZ ;  /* 0x0000016070077810 */ /* 0x000fe40007ffe0ff */
[----:B------:R-:W-:-:S02]  /*10a0*/  ISETP.NE.AND P0, PT, R47, RZ, PT ;  /* 0x000000ff2f00720c */ /* 0x000fc40003f05270 */
[-C--:B------:R-:W-:Y:S02]  /*10b0*/  LEA.HI.SX32 R21, R21, R112.reuse, 0x1b ;  /* 0x0000007015157211 */ /* 0x080fe400078fdaff */
[-C--:B------:R-:W-:Y:S02]  /*10c0*/  LEA.HI.SX32 R25, R25, R112.reuse, 0x1b ;  /* 0x0000007019197211 */ /* 0x080fe400078fdaff */
[-C--:B------:R-:W-:Y:S02]  /*10d0*/  LEA.HI.SX32 R29, R29, R112.reuse, 0x1b ;  /* 0x000000701d1d7211 */ /* 0x080fe400078fdaff */
[----:B------:R-:W-:Y:S02]  /*10e0*/  LEA R104, R17, UR22, 0x1 ;  /* 0x0000001611687c11 */ /* 0x000fe4000f8e08ff */
[----:B------:R-:W-:Y:S02]  /*10f0*/  IADD3 R17, PT, PT, R112, 0x1e0, RZ ;  /* 0x000001e070117810 */ /* 0x000fe40007ffe0ff */
[----:B------:R-:W-:-:S02]  /*1100*/  LEA.HI.SX32 R7, R7, R112, 0x1b ;  /* 0x0000007007077211 */ /* 0x000fc400078fdaff */
[----:B------:R-:W-:Y:S02]  /*1110*/  P2R R37, PR, RZ, 0x1 ;  /* 0x00000001ff257803 */ /* 0x000fe40000000000 */
[----:B------:R-:W-:Y:S02]  /*1120*/  LEA R103, R21, UR22, 0x1 ;  /* 0x0000001615677c11 */ /* 0x000fe4000f8e08ff */
[----:B------:R-:W-:Y:S02]  /*1130*/  ISETP.NE.AND P0, PT, R46, RZ, PT ;  /* 0x000000ff2e00720c */ /* 0x000fe40003f05270 */
[----:B------:R-:W-:Y:S02]  /*1140*/  LEA R102, R25, UR22, 0x1 ;  /* 0x0000001619667c11 */ /* 0x000fe4000f8e08ff */
[----:B------:R-:W-:Y:S02]  /*1150*/  LEA R101, R29, UR22, 0x1 ;  /* 0x000000161d657c11 */ /* 0x000fe4000f8e08ff */
        /* <DEDUP_REMOVED lines=15> */
[----:B-----5:R1:W-:Y:S02]  /*1250*/  STS.U16 [R111], R0 ;  /* 0x000000006f007388 */ /* 0x0203e40000000400 */
[C---:B-1----:R-:W-:Y:S02]  /*1260*/  SHF.L.U32 R0, R112.reuse, 0x4, RZ ;  /* 0x0000000470007819 */ /* 0x042fe400000006ff */
[----:B--2---:R1:W-:Y:S04]  /*1270*/  STS.U16 [R110+0x40], R9 ;  /* 0x000040096e007388 */ /* 0x0043e80000000400 */
[----:B---3--:R-:W-:Y:S04]  /*1280*/  STS.U16 [R109+0x80], R8 ;  /* 0x000080086d007388 */ /* 0x008fe80000000400 */
[----:B------:R2:W-:Y:S01]  /*1290*/  STS.U16 [R108+0xc0], R11 ;  /* 0x0000c00b6c007388 */ /* 0x0005e20000000400 */
[----:B-1----:R-:W-:-:S03]  /*12a0*/  IADD3 R9, PT, PT, R112, 0x180, RZ ;  /* 0x0000018070097810 */ /* 0x002fc60007ffe0ff */
[----:B------:R-:W-:Y:S04]  /*12b0*/  STS.U16 [R107+0x100], R10 ;  /* 0x0001000a6b007388 */ /* 0x000fe80000000400 */
[----:B----4-:R1:W-:Y:S01]  /*12c0*/  STS.U16 [R106+0x140], R13 ;  /* 0x0001400d6a007388 */ /* 0x0103e20000000400 */
[C---:B--2---:R-:W-:Y:S02]  /*12d0*/  IADD3 R11, PT, PT, R112.reuse, 0x1a0, RZ ;  /* 0x000001a0700b7810 */ /* 0x044fe40007ffe0ff */
[-C--:B------:R-:W-:Y:S02]  /*12e0*/  LEA.HI.SX32 R9, R9, R112.reuse, 0x1b ;  /* 0x0000007009097211 */ /* 0x080fe400078fdaff */
[----:B------:R-:W-:Y:S02]  /*12f0*/  LEA.HI.SX32 R11, R11, R112, 0x1b ;  /* 0x000000700b0b7211 */ /* 0x000fe400078fdaff */
[----:B-1----:R-:W-:Y:S01]  /*1300*/  IADD3 R13, PT, PT, R112, 0x1c0, RZ ;  /* 0x000001c0700d7810 */ /* 0x002fe20007ffe0ff */
[----:B------:R1:W-:Y:S01]  /*1310*/  STS.U16 [R105+0x180], R12 ;  /* 0x0001800c69007388 */ /* 0x0003e20000000400 */
[----:B------:R-:W-:-:S02]  /*1320*/  LEA R99, R9, UR22, 0x1 ;  /* 0x0000001609637c11 */ /* 0x000fc4000f8e08ff */
[----:B------:R-:W-:Y:S01]  /*1330*/  LEA.HI.SX32 R13, R13, R112, 0x1b ;  /* 0x000000700d0d7211 */ /* 0x000fe200078fdaff */
[----:B------:R2:W-:Y:S01]  /*1340*/  STS.U16 [R104+0x1c0], R15 ;  /* 0x0001c00f68007388 */ /* 0x0005e20000000400 */
[----:B------:R-:W-:Y:S02]  /*1350*/  LEA R98, R11, UR22, 0x1 ;  /* 0x000000160b627c11 */ /* 0x000fe4000f8e08ff */
[----:B------:R-:W-:Y:S01]  /*1360*/  LEA.HI.SX32 R95, R0, R0, 0x1b ;  /* 0x00000000005f7211 */ /* 0x000fe200078fdaff */
[----:B------:R3:W-:Y:S01]  /*1370*/  STS.U16 [R103+0x200], R18 ;  /* 0x0002001267007388 */ /* 0x0007e20000000400 */
[----:B------:R-:W-:-:S03]  /*1380*/  LEA R97, R13, UR22, 0x1 ;  /* 0x000000160d617c11 */ /* 0x000fc6000f8e08ff */
[----:B------:R4:W-:Y:S01]  /*1390*/  STS.U16 [R102+0x240], R19 ;  /* 0x0002401366007388 */ /* 0x0009e20000000400 */
[----:B------:R-:W-:-:S03]  /*13a0*/  LEA R95, R95, UR22, 0x1 ;  /* 0x000000165f5f7c11 */ /* 0x000fc6000f8e08ff */
[----:B------:R-:W-:Y:S04]  /*13b0*/  STS.U16 [R101+0x280], R22 ;  /* 0x0002801665007388 */ /* 0x000fe80000000400 */
[----:B------:R-:W-:Y:S04]  /*13c0*/  STS.U16 [R100+0x2c0], R23 ;  /* 0x0002c01764007388 */ /* 0x000fe80000000400 */
[----:B------:R-:W-:Y:S04]  /*13d0*/  STS.U16 [R99+0x300], R26 ;  /* 0x0003001a63007388 */ /* 0x000fe80000000400 */
[----:B------:R-:W-:Y:S04]  /*13e0*/  STS.U16 [R98+0x340], R27 ;  /* 0x0003401b62007388 */ /* 0x000fe80000000400 */
[----:B------:R5:W-:Y:S04]  /*13f0*/  STS.U16 [R97+0x380], R30 ;  /* 0x0003801e61007388 */ /* 0x000be80000000400 */
        /* <DEDUP_REMOVED lines=45> */
[----:B---3--:R-:W-:Y:S02]  /*16d0*/  PRMT R18, RZ, 0x7610, R18 ;  /* 0x00007610ff127816 */ /* 0x008fe40000000012 */
[----:B----4-:R-:W-:Y:S01]  /*16e0*/  PRMT R19, RZ, 0x7610, R19 ;  /* 0x00007610ff137816 */ /* 0x010fe20000000013 */
[----:B------:R-:W2:Y:S04]  /*16f0*/  @!P1 LDG.E.U16 R16, desc[UR24][R4.64+0x280] ;  /* 0x0002801804109981 */ /* 0x000ea8000c1e1500 */
[----:B------:R-:W3:Y:S01]  /*1700*/  @!P0 LDG.E.U16 R14, desc[UR24][R4.64+0x200] ;  /* 0x00020018040e8981 */ /* 0x000ee2000c1e1500 */
[----:B------:R-:W-:-:S02]  /*1710*/  ISETP.NE.AND P0, PT, R40, RZ, PT ;  /* 0x000000ff2800720c */ /* 0x000fc40003f05270 */
[----:B------:R-:W-:Y:S01]  /*1720*/  PRMT R0, RZ, 0x7610, R0 ;  /* 0x00007610ff007816 */ /* 0x000fe20000000000 */
[----:B------:R-:W4:Y:S01]  /*1730*/  @!P2 LDG.E.U16 R17, desc[UR24][R4.64+0x2c0] ;  /* 0x0002c0180411a981 */ /* 0x000f22000c1e1500 */
[----:B------:R-:W-:-:S03]  /*1740*/  PRMT R21, RZ, 0x7610, R21 ;  /* 0x00007610ff157816 */ /* 0x000fc60000000015 */
[----:B------:R-:W4:Y:S04]  /*1750*/  @!P3 LDG.E.U16 R18, desc[UR24][R4.64+0x300] ;  /* 0x000300180412b981 */ /* 0x000f28000c1e1500 */
[----:B------:R-:W4:Y:S04]  /*1760*/  @!P4 LDG.E.U16 R19, desc[UR24][R4.64+0x340] ;  /* 0x000340180413c981 */ /* 0x000f28000c1e1500 */
[----:B------:R-:W2:Y:S04]  /*1770*/  @!P0 LDG.E.U16 R15, desc[UR24][R4.64+0x240] ;  /* 0x00024018040f8981 */ /* 0x000ea8000c1e1500 */
[----:B------:R-:W4:Y:S04]  /*1780*/  @!P5 LDG.E.U16 R0, desc[UR24][R4.64+0x380] ;  /* 0x000380180400d981 */ /* 0x000f28000c1e1500 */
[----:B------:R-:W4:Y:S01]  /*1790*/  @!P6 LDG.E.U16 R21, desc[UR24][R4.64+0x3c0] ;  /* 0x0003c0180415e981 */ /* 0x000f22000c1e1500 */
[----:B-----5:R-:W-:-:S02]  /*17a0*/  P2R R30, PR, RZ, 0x1 ;  /* 0x00000001ff1e7803 */ /* 0x020fc40000000000 */
        /* <DEDUP_REMOVED lines=109> */
[----:B------:R-:W-:Y:S01]  /*1e80*/  HFMA2 R94, -RZ, RZ, 0, 0 ;  /* 0x00000000ff5e7431 */ /* 0x000fe200000001ff */
        /* <DEDUP_REMOVED lines=96> */
[----:B------:R-:W-:Y:S01]  /*2490*/  USHF.L.U32 UR8, UR11, 0xa, URZ ;  /* 0x0000000a0b087899 */ /* 0x000fe200080006ff */
[----:B------:R-:W-:Y:S01]  /*24a0*/  SHF.L.U32 R31, R118, 0x5, RZ ;  /* 0x00000005761f7819 */ /* 0x000fe200000006ff */
[----:B------:R-:W-:Y:S01]  /*24b0*/  UISETP.NE.AND UP0, UPT, UR11, 0x1, UPT ;  /* 0x000000010b00788c */ /* 0x000fe2000bf05270 */
[----:B------:R-:W-:Y:S01]  /*24c0*/  HADD2.F32 R14, -RZ, R14.H0_H0 ;  /* 0x2000000eff0e7230 */ /* 0x000fe20000004100 */
[----:B------:R-:W-:Y:S01]  /*24d0*/  ULEA UR8, UR23, -UR8, 0x1 ;  /* 0x8000000817087291 */ /* 0x000fe2000f8e08ff */
[----:B------:R-:W-:-:S02]  /*24e0*/  HADD2.F32 R15, -RZ, R15.H0_H0 ;  /* 0x2000000fff0f7230 */ /* 0x000fc40000004100 */
[----:B------:R-:W-:Y:S01]  /*24f0*/  FADD.FTZ R41, R22, R22 ;  /* 0x0000001616297221 */ /* 0x000fe20000010000 */
[----:B------:R-:W-:Y:S01]  /*2500*/  HADD2.F32 R4, -RZ, R4.H0_H0 ;  /* 0x20000004ff047230 */ /* 0x000fe20000004100 */
[----:B------:R-:W-:Y:S01]  /*2510*/  UIADD3 UR41, UPT, UPT, UR8, 0x400, URZ ;  /* 0x0000040008297890 */ /* 0x000fe2000fffe0ff */
[----:B------:R-:W-:Y:S01]  /*2520*/  HADD2.F32 R5, -RZ, R5.H0_H0 ;  /* 0x20000005ff057230 */ /* 0x000fe20000004100 */
[----:B------:R-:W-:Y:S01]  /*2530*/  PLOP3.LUT P1, PT, PT, PT, UP0, 0x80, 0x8 ;  /* 0x000000000008781c */ /* 0x000fe20003f2f008 */
[----:B------:R-:W-:Y:S01]  /*2540*/  HADD2.F32 R6, -RZ, R6.H0_H0 ;  /* 0x20000006ff067230 */ /* 0x000fe20000004100 */
[----:B------:R-:W-:Y:S01]  /*2550*/  LOP3.LUT R22, R31, 0x7c1f, R118, 0xc8, !PT ;  /* 0x00007c1f1f167812 */ /* 0x000fe200078ec876 */
        /* <DEDUP_REMOVED lines=55> */
.L_x_13110:
[----:B----4-:R-:W-:Y:S01]  /*28d0*/  LOP3.LUT R8, R31, 0x3e0, R2, 0xfe, !PT ;  /* 0x000003e01f087812 */ /* 0x010fe200078efe02 */
[----:B0-----:R-:W5:Y:S01]  /*28e0*/  @!P0 LDC.64 R6, c[0x0][0x3c0] ;  /* 0x0000f000ff068b82 */ /* 0x001f620000000a00 */
[----:B------:R-:W-:Y:S02]  /*28f0*/  LOP3.LUT R137, R2, 0x7c00, R31, 0xf8, !PT ;  /* 0x00007c0002897812 */ /* 0x000fe400078ef81f */
[----:B------:R-:W-:Y:S02]  /*2900*/  ISETP.GE.AND P2, PT, R8, UR41, PT ;  /* 0x0000002908007c0c */ /* 0x000fe4000bf46270 */
[C---:B------:R-:W-:Y:S02]  /*2910*/  LOP3.LUT R10, R137.reuse, 0x20, RZ, 0xfc, !PT ;  /* 0x00000020890a7812 */ /* 0x040fe400078efcff */
[----:B------:R-:W-:Y:S02]  /*2920*/  LOP3.LUT R12, R137, 0x40, RZ, 0xfc, !PT ;  /* 0x00000040890c7812 */ /* 0x000fe400078efcff */
[----:B------:R-:W-:-:S02]  /*2930*/  ISETP.GE.AND P3, PT, R10, UR41, PT ;  /* 0x000000290a007c0c */ /* 0x000fc4000bf66270 */
[----:B------:R-:W-:Y:S02]  /*2940*/  ISETP.GE.AND P4, PT, R12, UR41, PT ;  /* 0x000000290c007c0c */ /* 0x000fe4000bf86270 */
[----:B------:R-:W-:Y:S02]  /*2950*/  @!P0 MOV R2, R22 ;  /* 0x0000001600028202 */ /* 0x000fe40000000f00 */
[----:B------:R-:W-:Y:S01]  /*2960*/  @!P0 MOV R3, RZ ;  /* 0x000000ff00038202 */ /* 0x000fe20000000f00 */
[----:B-1----:R-:W1:Y:S01]  /*2970*/  @!P2 LDC.64 R124, c[0x0][0x3c0] ;  /* 0x0000f000ff7cab82 */ /* 0x002e620000000a00 */
[----:B------:R-:W-:Y:S02]  /*2980*/  @!P2 MOV R9, RZ ;  /* 0x000000ff0009a202 */ /* 0x000fe40000000f00 */
[----:B------:R-:W-:-:S03]  /*2990*/  PRMT R115, RZ, 0x7610, R115 ;  /* 0x00007610ff737816 */ /* 0x000fc60000000073 */
[----:B------:R-:W-:Y:S02]  /*29a0*/  @!P3 MOV R11, RZ ;  /* 0x000000ff000bb202 */ /* 0x000fe40000000f00 */
[----:B--2---:R-:W2:Y:S01]  /*29b0*/  @!P3 LDC.64 R120, c[0x0][0x3c0] ;  /* 0x0000f000ff78bb82 */ /* 0x004ea20000000a00 */
[----:B-----5:R-:W-:Y:S01]  /*29c0*/  @!P0 IMAD.WIDE.U32 R4, R6, UR8, R2 ;  /* 0x0000000806048c25 */ /* 0x020fe2000f8e0002 */
[----:B------:R-:W-:Y:S02]  /*29d0*/  LOP3.LUT R6, R137, 0x60, RZ, 0xfc, !PT ;  /* 0x0000006089067812 */ /* 0x000fe400078efcff */
[----:B------:R-:W-:Y:S01]  /*29e0*/  @!P4 MOV R13, RZ ;  /* 0x000000ff000dc202 */ /* 0x000fe20000000f00 */
[----:B------:R-:W-:Y:S01]  /*29f0*/  @!P0 IMAD R3, R7, UR8, R5 ;  /* 0x0000000807038c24 */ /* 0x000fe2000f8e0205 */
[----:B------:R-:W-:Y:S02]  /*2a00*/  @!P0 LEA R2, P6, R4, UR20, 0x1 ;  /* 0x0000001404028c11 */ /* 0x000fe4000f8c08ff */
[----:B------:R-:W5:Y:S01]  /*2a10*/  @!P4 LDC.64 R122, c[0x0][0x3c0] ;  /* 0x0000f000ff7acb82 */ /* 0x000f620000000a00 */
[----:B------:R-:W-:-:S02]  /*2a20*/  ISETP.GE.AND P5, PT, R6, UR41, PT ;  /* 0x0000002906007c0c */ /* 0x000fc4000bfa6270 */
[----:B------:R-:W-:Y:S01]  /*2a30*/  @!P0 LEA.HI.X R3, R4, UR21, R3, 0x1, P6 ;  /* 0x0000001504038c11 */ /* 0x000fe2000b0f0c03 */
[----:B-1----:R-:W-:-:S04]  /*2a40*/  @!P2 IMAD.WIDE.U32 R8, R124, UR8, R8 ;  /* 0x000000087c08ac25 */ /* 0x002fc8000f8e0008 */
[----:B------:R-:W-:Y:S01]  /*2a50*/  @!P2 IMAD R5, R125, UR8, R9 ;  /* 0x000000087d05ac24 */ /* 0x000fe2000f8e0209 */
[----:B------:R-:W-:-:S05]  /*2a60*/  @!P2 LEA R4, P6, R8, UR20, 0x1 ;  /* 0x000000140804ac11 */ /* 0x000fca000f8c08ff */
[----:B------:R-:W1:Y:S01]  /*2a70*/  @!P5 LDC.64 R124, c[0x0][0x3c0] ;  /* 0x0000f000ff7cdb82 */ /* 0x000e620000000a00 */
[----:B--2---:R-:W-:Y:S01]  /*2a80*/  @!P3 IMAD.WIDE.U32 R10, R120, UR8, R10 ;  /* 0x00000008780abc25 */ /* 0x004fe2000f8e000a */
[----:B------:R-:W-:Y:S02]  /*2a90*/  @!P2 LEA.HI.X R5, R8, UR21, R5, 0x1, P6 ;  /* 0x000000150805ac11 */ /* 0x000fe4000b0f0c05 */
[----:B------:R-:W-:Y:S01]  /*2aa0*/  LOP3.LUT R8, R137, 0x80, RZ, 0xfc, !PT ;  /* 0x0000008089087812 */ /* 0x000fe200078efcff */
[----:B------:R-:W-:Y:S01]  /*2ab0*/  @!P3 IMAD R7, R121, UR8, R11 ;  /* 0x000000087907bc24 */ /* 0x000fe2000f8e020b */
[----:B------:R-:W-:-:S04]  /*2ac0*/  @!P3 LEA R120, P6, R10, UR20, 0x1 ;  /* 0x000000140a78bc11 */ /* 0x000fc8000f8c08ff */
[----:B------:R-:W-:Y:S01]  /*2ad0*/  @!P3 LEA.HI.X R121, R10, UR21, R7, 0x1, P6 ;  /* 0x000000150a79bc11 */ /* 0x000fe2000b0f0c07 */
[----:B-----5:R-:W-:Y:S01]  /*2ae0*/  @!P4 IMAD.WIDE.U32 R10, R122, UR8, R12 ;  /* 0x000000087a0acc25 */ /* 0x020fe2000f8e000c */
[----:B------:R-:W-:-:S03]  /*2af0*/  ISETP.GE.AND P6, PT, R8, UR41, PT ;  /* 0x0000002908007c0c */ /* 0x000fc6000bfc6270 */
[----:B------:R2:W5:Y:S01]  /*2b00*/  @!P3 LDG.E.U16 R115, desc[UR24][R120.64] ;  /* 0x000000187873b981 */ /* 0x000562000c1e1500 */
[----:B------:R-:W-:Y:S01]  /*2b10*/  @!P4 IMAD R7, R123, UR8, R11 ;  /* 0x000000087b07cc24 */ /* 0x000fe2000f8e020b */
[C---:B------:R-:W-:Y:S02]  /*2b20*/  @!P4 LEA R122, P3, R10.reuse, UR20, 0x1 ;  /* 0x000000140a7acc11 */ /* 0x040fe4000f8608ff */
[----:B------:R-:W-:Y:S02]  /*2b30*/  LOP3.LUT R12, R137, 0xa0, RZ, 0xfc, !PT ;  /* 0x000000a0890c7812 */ /* 0x000fe400078efcff */
[----:B------:R-:W-:Y:S02]  /*2b40*/  @!P4 LEA.HI.X R123, R10, UR21, R7, 0x1, P3 ;  /* 0x000000150a7bcc11 */ /* 0x000fe400098f0c07 */
[----:B------:R-:W-:Y:S02]  /*2b50*/  ISETP.GE.AND P3, PT, R12, UR41, PT ;  /* 0x000000290c007c0c */ /* 0x000fe4000bf66270 */
[----:B---3--:R-:W3:Y:S01]  /*2b60*/  @!P6 LDC.64 R10, c[0x0][0x3c0] ;  /* 0x0000f000ff0aeb82 */ /* 0x008ee20000000a00 */
[----:B------:R-:W-:-:S02]  /*2b70*/  @!P5 MOV R7, RZ ;  /* 0x000000ff0007d202 */ /* 0x000fc40000000f00 */
[----:B------:R-:W-:Y:S01]  /*2b80*/  PRMT R132, RZ, 0x7610, R132 ;  /* 0x00007610ff847816 */ /* 0x000fe20000000084 */
[----:B-1----:R-:W-:Y:S01]  /*2b90*/  @!P5 IMAD.WIDE.U32 R6, R124, UR8, R6 ;  /* 0x000000087c06dc25 */ /* 0x002fe2000f8e0006 */
[----:B--2---:R-:W-:-:S04]  /*2ba0*/  LOP3.LUT R120, R137, 0xc0, RZ, 0xfc, !PT ;  /* 0x000000c089787812 */ /* 0x004fc800078efcff */
[----:B------:R1:W2:Y:S01]  /*2bb0*/  @!P4 LDG.E.U16 R132, desc[UR24][R122.64] ;  /* 0x000000187a84c981 */ /* 0x0002a2000c1e1500 */
[----:B------:R-:W-:Y:S01]  /*2bc0*/  @!P5 IMAD R7, R125, UR8, R7 ;  /* 0x000000087d07dc24 */ /* 0x000fe2000f8e0207 */
[C---:B------:R-:W-:Y:S01]  /*2bd0*/  @!P5 LEA R124, P4, R6.reuse, UR20, 0x1 ;  /* 0x00000014067cdc11 */ /* 0x040fe2000f8808ff */
[----:B------:R-:W4:Y:S01]  /*2be0*/  @!P3 LDC.64 R126, c[0x0][0x3c0] ;  /* 0x0000f000ff7ebb82 */ /* 0x000f220000000a00 */
[----:B------:R-:W-:Y:S02]  /*2bf0*/  @!P6 MOV R9, RZ ;  /* 0x000000ff0009e202 */ /* 0x000fe40000000f00 */
[----:B------:R-:W-:Y:S02]  /*2c00*/  @!P5 LEA.HI.X R125, R6, UR21, R7, 0x1, P4 ;  /* 0x00000015067ddc11 */ /* 0x000fe4000a0f0c07 */
[----:B------:R-:W-:Y:S02]  /*2c10*/  ISETP.GE.AND P4, PT, R120, UR41, PT ;  /* 0x0000002978007c0c */ /* 0x000fe4000bf86270 */
[----:B------:R-:W-:Y:S01]  /*2c20*/  PRMT R113, RZ, 0x7610, R113 ;  /* 0x00007610ff717816 */ /* 0x000fe20000000071 */
[----:B---3--:R-:W-:-:S05]  /*2c30*/  @!P6 IMAD.WIDE.U32 R8, R10, UR8, R8 ;  /* 0x000000080a08ec25 */ /* 0x008fca000f8e0008 */
[----:B------:R3:W2:Y:S01]  /*2c40*/  @!P5 LDG.E.U16 R113, desc[UR24][R124.64] ;  /* 0x000000187c71d981 */ /* 0x0006a2000c1e1500 */
[----:B------:R-:W-:Y:S01]  /*2c50*/  LOP3.LUT R10, R137, 0xe0, RZ, 0xfc, !PT ;  /* 0x000000e0890a7812 */ /* 0x000fe200078efcff */
[----:B------:R-:W-:Y:S01]  /*2c60*/  @!P6 IMAD R7, R11, UR8, R9 ;  /* 0x000000080b07ec24 */ /* 0x000fe2000f8e0209 */
[C---:B-1----:R-:W-:Y:S02]  /*2c70*/  @!P6 LEA R122, P5, R8.reuse, UR20, 0x1 ;  /* 0x00000014087aec11 */ /* 0x042fe4000f8a08ff */
[----:B------:R-:W1:Y:S01]  /*2c80*/  @!P4 LDC.64 R128, c[0x0][0x3c0] ;  /* 0x0000f000ff80cb82 */ /* 0x000e620000000a00 */
[----:B------:R-:W-:Y:S02]  /*2c90*/  @!P3 MOV R13, RZ ;  /* 0x000000ff000db202 */ /* 0x000fe40000000f00 */
[----:B------:R-:W-:Y:S02]  /*2ca0*/  @!P6 LEA.HI.X R123, R8, UR21, R7, 0x1, P5 ;  /* 0x00000015087bec11 */ /* 0x000fe4000a8f0c07 */
[----:B------:R-:W-:Y:S01]  /*2cb0*/  ISETP.GE.AND P5, PT, R10, UR41, PT ;  /* 0x000000290a007c0c */ /* 0x000fe2000bfa6270 */
[----:B----4-:R-:W-:Y:S01]  /*2cc0*/  @!P3 IMAD.WIDE.U32 R12, R126, UR8, R12 ;  /* 0x000000087e0cbc25 */ /* 0x010fe2000f8e000c */
[----:B------:R-:W-:-:S03]  /*2cd0*/  PRMT R130, RZ, 0x7610, R130 ;  /* 0x00007610ff827816 */ /* 0x000fc60000000082 */
[----:B------:R-:W-:Y:S01]  /*2ce0*/  @!P3 IMAD R7, R127, UR8, R13 ;  /* 0x000000087f07bc24 */ /* 0x000fe2000f8e020d */
[----:B------:R-:W-:Y:S02]  /*2cf0*/  LOP3.LUT R6, R137, 0x100, RZ, 0xfc, !PT ;  /* 0x0000010089067812 */ /* 0x000fe400078efcff */
[----:B------:R4:W2:Y:S01]  /*2d00*/  @!P6 LDG.E.U16 R130, desc[UR24][R122.64] ;  /* 0x000000187a82e981 */ /* 0x0008a2000c1e1500 */
[C---:B---3--:R-:W-:Y:S02]  /*2d10*/  @!P3 LEA R124, P6, R12.reuse, UR20, 0x1 ;  /* 0x000000140c7cbc11 */ /* 0x048fe4000f8c08ff */
[----:B------:R-:W-:Y:S02]  /*2d20*/  @!P4 MOV R121, RZ ;  /* 0x000000ff0079c202 */ /* 0x000fe40000000f00 */
[----:B------:R-:W3:Y:S01]  /*2d30*/  @!P5 LDC.64 R138, c[0x0][0x3c0] ;  /* 0x0000f000ff8adb82 */ /* 0x000ee20000000a00 */
[----:B------:R-:W-:Y:S02]  /*2d40*/  @!P3 LEA.HI.X R125, R12, UR21, R7, 0x1, P6 ;  /* 0x000000150c7dbc11 */ /* 0x000fe4000b0f0c07 */
[----:B------:R-:W-:-:S02]  /*2d50*/  ISETP.GE.AND P6, PT, R6, UR41, PT ;  /* 0x0000002906007c0c */ /* 0x000fc4000bfc6270 */
[----:B------:R-:W-:Y:S01]  /*2d60*/  PRMT R117, RZ, 0x7610, R117 ;  /* 0x00007610ff757816 */ /* 0x000fe20000000075 */
[----:B-1----:R-:W-:Y:S01]  /*2d70*/  @!P4 IMAD.WIDE.U32 R120, R128, UR8, R120 ;  /* 0x000000088078cc25 */ /* 0x002fe2000f8e0078 */
[----:B------:R-:W-:-:S03]  /*2d80*/  LOP3.LUT R8, R137, 0x120, RZ, 0xfc, !PT ;  /* 0x0000012089087812 */ /* 0x000fc600078efcff */
[----:B------:R-:W-:Y:S01]  /*2d90*/  @!P4 IMAD R7, R129, UR8, R121 ;  /* 0x000000088107cc24 */ /* 0x000fe2000f8e0279 */
[----:B------:R1:W2:Y:S01]  /*2da0*/  @!P3 LDG.E.U16 R117, desc[UR24][R124.64] ;  /* 0x000000187c75b981 */ /* 0x0002a2000c1e1500 */
[C---:B----4-:R-:W-:Y:S02]  /*2db0*/  @!P4 LEA R122, P3, R120.reuse, UR20, 0x1 ;  /* 0x00000014787acc11 */ /* 0x050fe4000f8608ff */
[----:B------:R-:W-:Y:S02]  /*2dc0*/  @!P5 MOV R11, RZ ;  /* 0x000000ff000bd202 */ /* 0x000fe40000000f00 */
[----:B------:R-:W4:Y:S01]  /*2dd0*/  @!P6 LDC.64 R12, c[0x0][0x3c0] ;  /* 0x0000f000ff0ceb82 */ /* 0x000f220000000a00 */
[----:B------:R-:W-:Y:S02]  /*2de0*/  @!P4 LEA.HI.X R123, R120, UR21, R7, 0x1, P3 ;  /* 0x00000015787bcc11 */ /* 0x000fe400098f0c07 */
[----:B------:R-:W-:Y:S02]  /*2df0*/  ISETP.GE.AND P3, PT, R8, UR41, PT ;  /* 0x0000002908007c0c */ /* 0x000fe4000bf66270 */
[----:B------:R-:W-:Y:S01]  /*2e00*/  PRMT R134, RZ, 0x7610, R134 ;  /* 0x00007610ff867816 */ /* 0x000fe20000000086 */
[----:B---3--:R-:W-:-:S05]  /*2e10*/  @!P5 IMAD.WIDE.U32 R126, R138, UR8, R10 ;  /* 0x000000088a7edc25 */ /* 0x008fca000f8e000a */
[----:B------:R3:W2:Y:S01]  /*2e20*/  @!P4 LDG.E.U16 R134, desc[UR24][R122.64] ;  /* 0x000000187a86c981 */ /* 0x0006a2000c1e1500 */
[----:B------:R-:W-:Y:S01]  /*2e30*/  @!P5 IMAD R7, R139, UR8, R127 ;  /* 0x000000088b07dc24 */ /* 0x000fe2000f8e027f */
[C---:B-1----:R-:W-:Y:S02]  /*2e40*/  @!P5 LEA R124, P4, R126.reuse, UR20, 0x1 ;  /* 0x000000147e7cdc11 */ /* 0x042fe4000f8808ff */
[----:B------:R-:W-:Y:S01]  /*2e50*/  LOP3.LUT R10, R137, 0x140, RZ, 0xfc, !PT ;  /* 0x00000140890a7812 */ /* 0x000fe200078efcff */
[----:B------:R-:W1:Y:S01]  /*2e60*/  @!P3 LDC.64 R120, c[0x0][0x3c0] ;  /* 0x0000f000ff78bb82 */ /* 0x000e620000000a00 */
[----:B------:R-:W-:Y:S02]  /*2e70*/  @!P5 LEA.HI.X R125, R126, UR21, R7, 0x1, P4 ;  /* 0x000000157e7ddc11 */ /* 0x000fe4000a0f0c07 */
[----:B------:R-:W-:Y:S02]  /*2e80*/  @!P6 MOV R7, RZ ;  /* 0x000000ff0007e202 */ /* 0x000fe40000000f00 */
[----:B------:R-:W-:-:S02]  /*2e90*/  ISETP.GE.AND P4, PT, R10, UR41, PT ;  /* 0x000000290a007c0c */ /* 0x000fc4000bf86270 */
[----:B------:R-:W-:Y:S01]  /*2ea0*/  PRMT R119, RZ, 0x7610, R119 ;  /* 0x00007610ff777816 */ /* 0x000fe20000000077 */
[----:B----4-:R-:W-:Y:S01]  /*2eb0*/  @!P6 IMAD.WIDE.U32 R6, R12, UR8, R6 ;  /* 0x000000080c06ec25 */ /* 0x010fe2000f8e0006 */
[----:B------:R-:W-:-:S03]  /*2ec0*/  LOP3.LUT R12, R137, 0x160, RZ, 0xfc, !PT ;  /* 0x00000160890c7812 */ /* 0x000fc600078efcff */
[----:B------:R-:W-:Y:S01]  /*2ed0*/  @!P6 IMAD R13, R13, UR8, R7 ;  /* 0x000000080d0dec24 */ /* 0x000fe2000f8e0207 */
[----:B------:R4:W2:Y:S01]  /*2ee0*/  @!P5 LDG.E.U16 R119, desc[UR24][R124.64] ;  /* 0x000000187c77d981 */ /* 0x0008a2000c1e1500 */
[C---:B------:R-:W-:Y:S02]  /*2ef0*/  @!P6 LEA R126, P5, R6.reuse, UR20, 0x1 ;  /* 0x00000014067eec11 */ /* 0x040fe4000f8a08ff */
[----:B------:R-:W-:Y:S02]  /*2f00*/  @!P3 MOV R9, RZ ;  /* 0x000000ff0009b202 */ /* 0x000fe40000000f00 */
[----:B------:R-:W-:Y:S01]  /*2f10*/  @!P6 LEA.HI.X R127, R6, UR21, R13, 0x1, P5 ;  /* 0x00000015067fec11 */ /* 0x000fe2000a8f0c0d */
[----:B---3--:R-:W4:Y:S01]  /*2f20*/  @!P4 LDC.64 R122, c[0x0][0x3c0] ;  /* 0x0000f000ff7acb82 */ /* 0x008f220000000a00 */
[----:B------:R-:W-:Y:S02]  /*2f30*/  ISETP.GE.AND P5, PT, R12, UR41, PT ;  /* 0x000000290c007c0c */ /* 0x000fe4000bfa6270 */
[----:B------:R-:W-:Y:S01]  /*2f40*/  PRMT R136, RZ, 0x7610, R136 ;  /* 0x00007610ff887816 */ /* 0x000fe20000000088 */
[----:B-1----:R-:W-:Y:S01]  /*2f50*/  @!P3 IMAD.WIDE.U32 R128, R120, UR8, R8 ;  /* 0x000000087880bc25 */ /* 0x002fe2000f8e0008 */
[----:B------:R-:W-:-:S04]  /*2f60*/  LOP3.LUT R6, R137, 0x180, RZ, 0xfc, !PT ;  /* 0x0000018089067812 */ /* 0x000fc800078efcff */
[----:B------:R-:W3:Y:S01]  /*2f70*/  @!P6 LDG.E.U16 R136, desc[UR24][R126.64] ;  /* 0x000000187e88e981 */ /* 0x000ee2000c1e1500 */
[----:B------:R-:W-:Y:S01]  /*2f80*/  @!P3 IMAD R121, R121, UR8, R129 ;  /* 0x000000087979bc24 */ /* 0x000fe2000f8e0281 */
[C---:B------:R-:W-:Y:S02]  /*2f90*/  @!P3 LEA R120, P6, R128.reuse, UR20, 0x1 ;  /* 0x000000148078bc11 */ /* 0x040fe4000f8c08ff */
[----:B------:R-:W-:Y:S01]  /*2fa0*/  @!P4 MOV R11, RZ ;  /* 0x000000ff000bc202 */ /* 0x000fe20000000f00 */
[----:B------:R-:W1:Y:S01]  /*2fb0*/  @!P5 LDC.64 R8, c[0x0][0x3c0] ;  /* 0x0000f000ff08db82 */ /* 0x000e620000000a00 */
[----:B------:R-:W-:Y:S02]  /*2fc0*/  @!P3 LEA.HI.X R121, R128, UR21, R121, 0x1, P6 ;  /* 0x000000158079bc11 */ /* 0x000fe4000b0f0c79 */
[----:B------:R-:W-:Y:S02]  /*2fd0*/  ISETP.GE.AND P6, PT, R6, UR41, PT ;  /* 0x0000002906007c0c */ /* 0x000fe4000bfc6270 */
[----:B------:R-:W-:Y:S01]  /*2fe0*/  PRMT R131, RZ, 0x7610, R131 ;  /* 0x00007610ff837816 */ /* 0x000fe20000000083 */
[----:B----4-:R-:W-:-:S05]  /*2ff0*/  @!P4 IMAD.WIDE.U32 R124, R122, UR8, R10 ;  /* 0x000000087a7ccc25 */ /* 0x010fca000f8e000a */
[----:B------:R4:W3:Y:S01]  /*3000*/  @!P3 LDG.E.U16 R131, desc[UR24][R120.64] ;  /* 0x000000187883b981 */ /* 0x0008e2000c1e1500 */
[----:B------:R-:W-:Y:S01]  /*3010*/  LOP3.LUT R122, R137, 0x1a0, RZ, 0xfc, !PT ;  /* 0x000001a0897a7812 */ /* 0x000fe200078efcff */
[----:B------:R-:W-:Y:S01]  /*3020*/  @!P4 IMAD R123, R123, UR8, R125 ;  /* 0x000000087b7bcc24 */ /* 0x000fe2000f8e027d */
[C---:B------:R-:W-:Y:S02]  /*3030*/  @!P4 LEA R140, P3, R124.reuse, UR20, 0x1 ;  /* 0x000000147c8ccc11 */ /* 0x040fe4000f8608ff */
[----:B------:R-:W0:Y:S01]  /*3040*/  @!P6 LDC.64 R10, c[0x0][0x3c0] ;  /* 0x0000f000ff0aeb82 */ /* 0x000e220000000a00 */
[----:B------:R-:W-:Y:S02]  /*3050*/  @!P5 MOV R13, RZ ;  /* 0x000000ff000dd202 */ /* 0x000fe40000000f00 */
[----:B------:R-:W-:Y:S02]  /*3060*/  @!P4 LEA.HI.X R141, R124, UR21, R123, 0x1, P3 ;  /* 0x000000157c8dcc11 */ /* 0x000fe400098f0c7b */
[----:B------:R-:W-:-:S02]  /*3070*/  ISETP.GE.AND P3, PT, R122, UR41, PT ;  /* 0x000000297a007c0c */ /* 0x000fc4000bf66270 */
[----:B------:R-:W-:Y:S01]  /*3080*/  PRMT R138, RZ, 0x7610, R138 ;  /* 0x00007610ff8a7816 */ /* 0x000fe2000000008a */
[----:B-1----:R-:W-:Y:S01]  /*3090*/  @!P5 IMAD.WIDE.U32 R12, R8, UR8, R12 ;  /* 0x00000008080cdc25 */ /* 0x002fe2000f8e000c */
[----:B----4-:R-:W-:-:S03]  /*30a0*/  LOP3.LUT R120, R137, 0x1c0, RZ, 0xfc, !PT ;  /* 0x000001c089787812 */ /* 0x010fc600078efcff */
[----:B------:R-:W-:Y:S01]  /*30b0*/  @!P5 IMAD R9, R9, UR8, R13 ;  /* 0x000000080909dc24 */ /* 0x000fe2000f8e020d */
[----:B------:R1:W4:Y:S01]  /*30c0*/  @!P4 LDG.E.U16 R138, desc[UR24][R140.64] ;  /* 0x000000188c8ac981 */ /* 0x000322000c1e1500 */
[C---:B------:R-:W-:Y:S02]  /*30d0*/  @!P5 LEA R128, P4, R12.reuse, UR20, 0x1 ;  /* 0x000000140c80dc11 */ /* 0x040fe4000f8808ff */
[----:B------:R-:W-:Y:S02]  /*30e0*/  @!P6 MOV R7, RZ ;  /* 0x000000ff0007e202 */ /* 0x000fe40000000f00 */
[----:B------:R-:W-:Y:S02]  /*30f0*/  @!P5 LEA.HI.X R129, R12, UR21, R9, 0x1, P4 ;  /* 0x000000150c81dc11 */ /* 0x000fe4000a0f0c09 */
[----:B------:R-:W5:Y:S01]  /*3100*/  @!P3 LDC.64 R8, c[0x0][0x3c0] ;  /* 0x0000f000ff08bb82 */ /* 0x000f620000000a00 */
[----:B------:R-:W-:Y:S02]  /*3110*/  ISETP.GE.AND P4, PT, R120, UR41, PT ;  /* 0x0000002978007c0c */ /* 0x000fe4000bf86270 */
[----:B------:R-:W-:Y:S01]  /*3120*/  PRMT R133, RZ, 0x7610, R133 ;  /* 0x00007610ff857816 */ /* 0x000fe20000000085 */
[----:B0-----:R-:W-:Y:S01]  /*3130*/  @!P6 IMAD.WIDE.U32 R126, R10, UR8, R6 ;  /* 0x000000080a7eec25 */ /* 0x001fe2000f8e0006 */
[----:B------:R-:W-:-:S03]  /*3140*/  LOP3.LUT R12, R137, 0x1e0, RZ, 0xfc, !PT ;  /* 0x000001e0890c7812 */ /* 0x000fc600078efcff */
[----:B------:R-:W-:Y:S01]  /*3150*/  @!P6 IMAD R11, R11, UR8, R127 ;  /* 0x000000080b0bec24 */ /* 0x000fe2000f8e027f */
[----:B------:R-:W4:Y:S01]  /*3160*/  @!P5 LDG.E.U16 R133, desc[UR24][R128.64] ;  /* 0x000000188085d981 */ /* 0x000f22000c1e1500 */
[C---:B------:R-:W-:Y:S02]  /*3170*/  @!P6 LEA R124, P5, R126.reuse, UR20, 0x1 ;  /* 0x000000147e7cec11 */ /* 0x040fe4000f8a08ff */
[----:B------:R-:W-:Y:S02]  /*3180*/  @!P3 MOV R123, RZ ;  /* 0x000000ff007bb202 */ /* 0x000fe40000000f00 */
[----:B------:R-:W0:Y:S01]  /*3190*/  @!P4 LDC.64 R6, c[0x0][0x3c0] ;  /* 0x0000f000ff06cb82 */ /* 0x000e220000000a00 */
[----:B------:R-:W-:Y:S02]  /*31a0*/  @!P6 LEA.HI.X R125, R126, UR21, R11, 0x1, P5 ;  /* 0x000000157e7dec11 */ /* 0x000fe4000a8f0c0b */
[----:B------:R-:W-:Y:S02]  /*31b0*/  ISETP.GE.AND P5, PT, R12, UR41, PT ;  /* 0x000000290c007c0c */ /* 0x000fe4000bfa6270 */
[----:B-1----:R-:W-:Y:S01]  /*31c0*/  PRMT R140, RZ, 0x7610, R140 ;  /* 0x00007610ff8c7816 */ /* 0x002fe2000000008c */
[----:B-----5:R-:W-:-:S05]  /*31d0*/  @!P3 IMAD.WIDE.U32 R122, R8, UR8, R122 ;  /* 0x00000008087abc25 */ /* 0x020fca000f8e007a */
[----:B------:R1:W5:Y:S01]  /*31e0*/  @!P6 LDG.E.U16 R140, desc[UR24][R124.64] ;  /* 0x000000187c8ce981 */ /* 0x000362000c1e1500 */
[----:B------:R-:W-:Y:S01]  /*31f0*/  LOP3.LUT R10, R137, 0x200, RZ, 0xfc, !PT ;  /* 0x00000200890a7812 */ /* 0x000fe200078efcff */
[----:B------:R-:W-:Y:S01]  /*3200*/  @!P3 IMAD R11, R9, UR8, R123 ;  /* 0x00000008090bbc24 */ /* 0x000fe2000f8e027b */
[C---:B------:R-:W-:Y:S02]  /*3210*/  @!P3 LEA R126, P6, R122.reuse, UR20, 0x1 ;  /* 0x000000147a7ebc11 */ /* 0x040fe4000f8c08ff */
[----:B------:R-:W1:Y:S01]  /*3220*/  @!P5 LDC.64 R8, c[0x0][0x3c0] ;  /* 0x0000f000ff08db82 */ /* 0x000e620000000a00 */
[----:B------:R-:W-:Y:S02]  /*3230*/  @!P4 MOV R121, RZ ;  /* 0x000000ff0079c202 */ /* 0x000fe40000000f00 */
[----:B------:R-:W-:Y:S02]  /*3240*/  @!P3 LEA.HI.X R127, R122, UR21, R11, 0x1, P6 ;  /* 0x000000157a7fbc11 */ /* 0x000fe4000b0f0c0b */
[----:B------:R-:W-:-:S02]  /*3250*/  ISETP.GE.AND P6, PT, R10, UR41, PT ;  /* 0x000000290a007c0c */ /* 0x000fc4000bfc6270 */
[----:B------:R-:W-:Y:S01]  /*3260*/  PRMT R135, RZ, 0x7610, R135 ;  /* 0x00007610ff877816 */ /* 0x000fe20000000087 */
[----:B0-----:R-:W-:-:S04]  /*3270*/  @!P4 IMAD.WIDE.U32 R120, R6, UR8, R120 ;  /* 0x000000080678cc25 */ /* 0x001fc8000f8e0078 */
[----:B------:R-:W-:Y:S01]  /*3280*/  @!P4 IMAD R7, R7, UR8, R121 ;  /* 0x000000080707cc24 */ /* 0x000fe2000f8e0279 */
[----:B------:R0:W5:Y:S01]  /*3290*/  @!P3 LDG.E.U16 R135, desc[UR24][R126.64] ;  /* 0x000000187e87b981 */ /* 0x000162000c1e1500 */
[C---:B-1----:R-:W-:Y:S02]  /*32a0*/  @!P4 LEA R124, P3, R120.reuse, UR20, 0x1 ;  /* 0x00000014787ccc11 */ /* 0x042fe4000f8608ff */
[----:B------:R-:W-:Y:S02]  /*32b0*/  LOP3.LUT R6, R137, 0x220, RZ, 0xfc, !PT ;  /* 0x0000022089067812 */ /* 0x000fe400078efcff */
[----:B------:R-:W-:Y:S02]  /*32c0*/  @!P4 LEA.HI.X R125, R120, UR21, R7, 0x1, P3 ;  /* 0x00000015787dcc11 */ /* 0x000fe400098f0c07 */
[----:B------:R-:W1:Y:S01]  /*32d0*/  @!P6 LDC.64 R120, c[0x0][0x3c0] ;  /* 0x0000f000ff78eb82 */ /* 0x000e620000000a00 */
[----:B------:R-:W-:Y:S02]  /*32e0*/  ISETP.GE.AND P3, PT, R6, UR41, PT ;  /* 0x0000002906007c0c */ /* 0x000fe4000bf66270 */
[----:B------:R-:W-:-:S02]  /*32f0*/  @!P5 MOV R13, RZ ;  /* 0x000000ff000dd202 */ /* 0x000fc40000000f00 */
[----:B------:R-:W-:Y:S01]  /*3300*/  PRMT R142, RZ, 0x7610, R142 ;  /* 0x00007610ff8e7816 */ /* 0x000fe2000000008e */
[----:B------:R-:W-:Y:S01]  /*3310*/  @!P5 IMAD.WIDE.U32 R122, R8, UR8, R12 ;  /* 0x00000008087adc25 */ /* 0x000fe2000f8e000c */
[----:B------:R-:W-:-:S04]  /*3320*/  LOP3.LUT R8, R137, 0x240, RZ, 0xfc, !PT ;  /* 0x0000024089087812 */ /* 0x000fc800078efcff */
[----:B------:R-:W5:Y:S01]  /*3330*/  @!P4 LDG.E.U16 R142, desc[UR24][R124.64] ;  /* 0x000000187c8ec981 */ /* 0x000f62000c1e1500 */
[----:B------:R-:W-:Y:S01]  /*3340*/  @!P5 IMAD R9, R9, UR8, R123 ;  /* 0x000000080909dc24 */ /* 0x000fe2000f8e027b */
[C---:B0-----:R-:W-:Y:S01]  /*3350*/  @!P5 LEA R126, P4, R122.reuse, UR20, 0x1 ;  /* 0x000000147a7edc11 */ /* 0x041fe2000f8808ff */
[----:B------:R-:W0:Y:S01]  /*3360*/  @!P3 LDC.64 R12, c[0x0][0x3c0] ;  /* 0x0000f000ff0cbb82 */ /* 0x000e220000000a00 */
[----:B------:R-:W-:Y:S02]  /*3370*/  @!P6 MOV R11, RZ ;  /* 0x000000ff000be202 */ /* 0x000fe40000000f00 */
[----:B------:R-:W-:Y:S02]  /*3380*/  @!P5 LEA.HI.X R127, R122, UR21, R9, 0x1, P4 ;  /* 0x000000157a7fdc11 */ /* 0x000fe4000a0f0c09 */
[----:B------:R-:W-:Y:S02]  /*3390*/  ISETP.GE.AND P4, PT, R8, UR41, PT ;  /* 0x0000002908007c0c */ /* 0x000fe4000bf86270 */
[----:B------:R-:W-:Y:S01]  /*33a0*/  PRMT R139, RZ, 0x7610, R139 ;  /* 0x00007610ff8b7816 */ /* 0x000fe2000000008b */
[----:B-1----:R-:W-:-:S05]  /*33b0*/  @!P6 IMAD.WIDE.U32 R122, R120, UR8, R10 ;  /* 0x00000008787aec25 */ /* 0x002fca000f8e000a */
[----:B------:R1:W5:Y:S01]  /*33c0*/  @!P5 LDG.E.U16 R139, desc[UR24][R126.64] ;  /* 0x000000187e8bd981 */ /* 0x000362000c1e1500 */
[----:B------:R-:W-:Y:S01]  /*33d0*/  @!P6 IMAD R7, R121, UR8, R123 ;  /* 0x000000087907ec24 */ /* 0x000fe2000f8e027b */
[C---:B------:R-:W-:Y:S02]  /*33e0*/  @!P6 LEA R128, P5, R122.reuse, UR20, 0x1 ;  /* 0x000000147a80ec11 */ /* 0x040fe4000f8a08ff */
[----:B------:R-:W-:Y:S01]  /*33f0*/  LOP3.LUT R10, R137, 0x260, RZ, 0xfc, !PT ;  /* 0x00000260890a7812 */ /* 0x000fe200078efcff */
[----:B------:R-:W2:Y:S01]  /*3400*/  @!P4 LDC.64 R120, c[0x0][0x3c0] ;  /* 0x0000f000ff78cb82 */ /* 0x000ea20000000a00 */
[----:B------:R-:W-:Y:S02]  /*3410*/  @!P6 LEA.HI.X R129, R122, UR21, R7, 0x1, P5 ;  /* 0x000000157a81ec11 */ /* 0x000fe4000a8f0c07 */
[----:B------:R-:W-:Y:S02]  /*3420*/  @!P3 MOV R7, RZ ;  /* 0x000000ff0007b202 */ /* 0x000fe40000000f00 */
        /* <DEDUP_REMOVED lines=9> */
[----:B------:R-:W-:Y:S02]  /*34c0*/  @!P4 MOV R9, RZ ;  /* 0x000000ff0009c202 */ /* 0x000fe40000000f00 */
[----:B------:R-:W-:-:S02]  /*34d0*/  ISETP.GE.AND P6, PT, R6, UR41, PT ;  /* 0x0000002906007c0c */ /* 0x000fc4000bfc6270 */
[----:B------:R-:W-:Y:S01]  /*34e0*/  PRMT R143, RZ, 0x7610, R143 ;  /* 0x00007610ff8f7816 */ /* 0x000fe2000000008f */
[----:B--2---:R-:W-:Y:S01]  /*34f0*/  @!P4 IMAD.WIDE.U32 R124, R120, UR8, R8 ;  /* 0x00000008787ccc25 */ /* 0x004fe2000f8e0008 */
[----:B------:R-:W-:-:S03]  /*3500*/  LOP3.LUT R8, R137, 0x2a0, RZ, 0xfc, !PT ;  /* 0x000002a089087812 */ /* 0x000fc600078efcff */
[----:B------:R-:W-:Y:S01]  /*3510*/  @!P4 IMAD R121, R121, UR8, R125 ;  /* 0x000000087979cc24 */ /* 0x000fe2000f8e027d */
[----:B------:R2:W5:Y:S01]  /*3520*/  @!P3 LDG.E.U16 R143, desc[UR24][R126.64] ;  /* 0x000000187e8fb981 */ /* 0x000562000c1e1500 */
[C---:B0-----:R-:W-:Y:S02]  /*3530*/  @!P4 LEA R128, P3, R124.reuse, UR20, 0x1 ;  /* 0x000000147c80cc11 */ /* 0x041fe4000f8608ff */
[----:B------:R-:W-:Y:S02]  /*3540*/  @!P5 MOV R11, RZ ;  /* 0x000000ff000bd202 */ /* 0x000fe40000000f00 */
[----:B------:R-:W-:Y:S01]  /*3550*/  @!P4 LEA.HI.X R129, R124, UR21, R121, 0x1, P3 ;  /* 0x000000157c81cc11 */ /* 0x000fe200098f0c79 */
[----:B------:R-:W0:Y:S01]  /*3560*/  @!P6 LDC.64 R12, c[0x0][0x3c0] ;  /* 0x0000f000ff0ceb82 */ /* 0x000e220000000a00 */
[----:B------:R-:W-:Y:S02]  /*3570*/  ISETP.GE.AND P3, PT, R8, UR41, PT ;  /* 0x0000002908007c0c */ /* 0x000fe4000bf66270 */
[----:B------:R-:W-:Y:S01]  /*3580*/  PRMT R144, RZ, 0x7610, R144 ;  /* 0x00007610ff907816 */ /* 0x000fe20000000090 */
[----:B-1----:R-:W-:-:S05]  /*3590*/  @!P5 IMAD.WIDE.U32 R10, R122, UR8, R10 ;  /* 0x000000087a0adc25 */ /* 0x002fca000f8e000a */
[----:B------:R1:W5:Y:S01]  /*35a0*/  @!P4 LDG.E.U16 R144, desc[UR24][R128.64] ;  /* 0x000000188090c981 */ /* 0x000362000c1e1500 */
[----:B------:R-:W-:Y:S01]  /*35b0*/  @!P6 MOV R7, RZ ;  /* 0x000000ff0007e202 */ /* 0x000fe20000000f00 */
[----:B------:R-:W-:Y:S01]  /*35c0*/  @!P5 IMAD R123, R123, UR8, R11 ;  /* 0x000000087b7bdc24 */ /* 0x000fe2000f8e020b */
[C---:B------:R-:W-:Y:S02]  /*35d0*/  @!P5 LEA R122, P4, R10.reuse, UR20, 0x1 ;  /* 0x000000140a7adc11 */ /* 0x040fe4000f8808ff */
[----:B------:R-:W3:Y:S01]  /*35e0*/  @!P3 LDC.64 R120, c[0x0][0x3c0] ;  /* 0x0000f000ff78bb82 */ /* 0x000ee20000000a00 */
[----:B------:R-:W-:Y:S02]  /*35f0*/  PRMT R145, RZ, 0x7610, R145 ;  /* 0x00007610ff917816 */ /* 0x000fe40000000091 */
[----:B------:R-:W-:Y:S02]  /*3600*/  @!P5 LEA.HI.X R123, R10, UR21, R123, 0x1, P4 ;  /* 0x000000150a7bdc11 */ /* 0x000fe4000a0f0c7b */
[----:B------:R-:W-:-:S03]  /*3610*/  LOP3.LUT R10, R137, 0x2c0, RZ, 0xfc, !PT ;  /* 0x000002c0890a7812 */ /* 0x000fc600078efcff */
[----:B------:R3:W5:Y:S01]  /*3620*/  @!P5 LDG.E.U16 R145, desc[UR24][R122.64] ;  /* 0x000000187a91d981 */ /* 0x000762000c1e1500 */
[----:B------:R-:W-:Y:S01]  /*3630*/  ISETP.GE.AND P4, PT, R10, UR41, PT ;  /* 0x000000290a007c0c */ /* 0x000fe2000bf86270 */
[----:B0-----:R-:W-:Y:S01]  /*3640*/  @!P6 IMAD.WIDE.U32 R124, R12, UR8, R6 ;  /* 0x000000080c7cec25 */ /* 0x001fe2000f8e0006 */
[----:B------:R-:W-:-:S03]  /*3650*/  @!P3 MOV R9, RZ ;  /* 0x000000ff0009b202 */ /* 0x000fc60000000f00 */
[----:B------:R-:W-:Y:S01]  /*3660*/  @!P6 IMAD R13, R13, UR8, R125 ;  /* 0x000000080d0dec24 */ /* 0x000fe2000f8e027d */
[C---:B--2---:R-:W-:Y:S02]  /*3670*/  @!P6 LEA R126, P5, R124.reuse, UR20, 0x1 ;  /* 0x000000147c7eec11 */ /* 0x044fe4000f8a08ff */
[C---:B------:R-:W-:Y:S02]  /*3680*/  LOP3.LUT R6, R137.reuse, 0x2e0, RZ, 0xfc, !PT ;  /* 0x000002e089067812 */ /* 0x040fe400078efcff */
[----:B------:R-:W-:Y:S02]  /*3690*/  @!P6 LEA.HI.X R127, R124, UR21, R13, 0x1, P5 ;  /* 0x000000157c7fec11 */ /* 0x000fe4000a8f0c0d */
[----:B-1----:R-:W-:Y:S01]  /*36a0*/  PRMT R128, RZ, 0x7610, R128 ;  /* 0x00007610ff807816 */ /* 0x002fe20000000080 */
[----:B------:R-:W0:Y:S01]  /*36b0*/  @!P4 LDC.64 R12, c[0x0][0x3c0] ;  /* 0x0000f000ff0ccb82 */ /* 0x000e220000000a00 */
[----:B------:R-:W-:Y:S01]  /*36c0*/  ISETP.GE.AND P5, PT, R6, UR41, PT ;  /* 0x0000002906007c0c */ /* 0x000fe2000bfa6270 */
[----:B---3--:R-:W-:Y:S01]  /*36d0*/  @!P3 IMAD.WIDE.U32 R124, R120, UR8, R8 ;  /* 0x00000008787cbc25 */ /* 0x008fe2000f8e0008 */
[----:B------:R-:W-:-:S02]  /*36e0*/  LOP3.LUT R8, R137, 0x300, RZ, 0xfc, !PT ;  /* 0x0000030089087812 */ /* 0x000fc400078efcff */
[----:B------:R1:W2:Y:S01]  /*36f0*/  @!P6 LDG.E.U16 R128, desc[UR24][R126.64] ;  /* 0x000000187e80e981 */ /* 0x0002a2000c1e1500 */
[----:B------:R-:W-:Y:S01]  /*3700*/  @!P3 IMAD R121, R121, UR8, R125 ;  /* 0x000000087979bc24 */ /* 0x000fe2000f8e027d */
[----:B------:R-:W-:-:S04]  /*3710*/  @!P3 LEA R122, P6, R124, UR20, 0x1 ;  /* 0x000000147c7abc11 */ /* 0x000fc8000f8c08ff */
[----:B------:R-:W-:Y:S02]  /*3720*/  @!P3 LEA.HI.X R123, R124, UR21, R121, 0x1, P6 ;  /* 0x000000157c7bbc11 */ /* 0x000fe4000b0f0c79 */
[----:B------:R-:W-:Y:S01]  /*3730*/  ISETP.GE.AND P6, PT, R8, UR41, PT ;  /* 0x0000002908007c0c */ /* 0x000fe2000bfc6270 */
[----:B------:R-:W3:Y:S01]  /*3740*/  @!P5 LDC.64 R120, c[0x0][0x3c0] ;  /* 0x0000f000ff78db82 */ /* 0x000ee20000000a00 */
[----:B------:R-:W-:Y:S02]  /*3750*/  @!P4 MOV R11, RZ ;  /* 0x000000ff000bc202 */ /* 0x000fe40000000f00 */
[----:B------:R-:W-:Y:S02]  /*3760*/  PRMT R129, RZ, 0x7610, R129 ;  /* 0x00007610ff817816 */ /* 0x000fe40000000081 */
[----:B------:R-:W-:-:S04]  /*3770*/  @!P5 MOV R7, RZ ;  /* 0x000000ff0007d202 */ /* 0x000fc80000000f00 */
[----:B------:R4:W2:Y:S01]  /*3780*/  @!P3 LDG.E.U16 R129, desc[UR24][R122.64] ;  /* 0x000000187a81b981 */ /* 0x0008a2000c1e1500 */
[----:B0-----:R-:W-:Y:S02]  /*3790*/  @!P4 IMAD.WIDE.U32 R124, R12, UR8, R10 ;  /* 0x000000080c7ccc25 */ /* 0x001fe4000f8e000a */
[----:B------:R-:W4:Y:S02]  /*37a0*/  @!P6 LDC.64 R10, c[0x0][0x3c0] ;  /* 0x0000f000ff0aeb82 */ /* 0x000f240000000a00 */
[----:B------:R-:W-:Y:S01]  /*37b0*/  @!P4 IMAD R13, R13, UR8, R125 ;  /* 0x000000080d0dcc24 */ /* 0x000fe2000f8e027d */
[C---:B------:R-:W-:Y:S02]  /*37c0*/  @!P4 LEA R12, P3, R124.reuse, UR20, 0x1 ;  /* 0x000000147c0ccc11 */ /* 0x040fe4000f8608ff */
[----:B------:R-:W-:Y:S02]  /*37d0*/  PRMT R147, RZ, 0x7610, R147 ;  /* 0x00007610ff937816 */ /* 0x000fe40000000093 */
[----:B------:R-:W-:Y:S01]  /*37e0*/  @!P4 LEA.HI.X R13, R124, UR21, R13, 0x1, P3 ;  /* 0x000000157c0dcc11 */ /* 0x000fe200098f0c0d */
[----:B---3--:R-:W-:Y:S01]  /*37f0*/  @!P5 IMAD.WIDE.U32 R124, R120, UR8, R6 ;  /* 0x00000008787cdc25 */ /* 0x008fe2000f8e0006 */
[----:B------:R-:W-:-:S03]  /*3800*/  LOP3.LUT R6, R137, 0x320, RZ, 0xfc, !PT ;  /* 0x0000032089067812 */ /* 0x000fc600078efcff */
[----:B------:R0:W3:Y:S01]  /*3810*/  @!P4 LDG.E.U16 R147, desc[UR24][R12.64] ;  /* 0x000000180c93c981 */ /* 0x0000e2000c1e1500 */
[----:B------:R-:W-:Y:S01]  /*3820*/  @!P6 MOV R9, RZ ;  /* 0x000000ff0009e202 */ /* 0x000fe20000000f00 */
[----:B------:R-:W-:Y:S01]  /*3830*/  @!P5 IMAD R121, R121, UR8, R125 ;  /* 0x000000087979dc24 */ /* 0x000fe2000f8e027d */
[----:B-1----:R-:W-:Y:S02]  /*3840*/  @!P5 LEA R126, P4, R124, UR20, 0x1 ;  /* 0x000000147c7edc11 */ /* 0x002fe4000f8808ff */
[----:B------:R-:W-:Y:S02]  /*3850*/  ISETP.GE.AND P3, PT, R6, UR41, PT ;  /* 0x0000002906007c0c */ /* 0x000fe4000bf66270 */
[----:B------:R-:W-:Y:S02]  /*3860*/  PRMT R148, RZ, 0x7610, R148 ;  /* 0x00007610ff947816 */ /* 0x000fe40000000094 */
[----:B------:R-:W-:Y:S01]  /*3870*/  @!P5 LEA.HI.X R127, R124, UR21, R121, 0x1, P4 ;  /* 0x000000157c7fdc11 */ /* 0x000fe2000a0f0c79 */
[----:B----4-:R-:W-:Y:S01]  /*3880*/  @!P6 IMAD.WIDE.U32 R122, R10, UR8, R8 ;  /* 0x000000080a7aec25 */ /* 0x010fe2000f8e0008 */
[----:B------:R-:W-:-:S03]  /*3890*/  LOP3.LUT R8, R137, 0x340, RZ, 0xfc, !PT ;  /* 0x0000034089087812 */ /* 0x000fc600078efcff */
[----:B------:R1:W4:Y:S01]  /*38a0*/  @!P5 LDG.E.U16 R148, desc[UR24][R126.64] ;  /* 0x000000187e94d981 */ /* 0x000322000c1e1500 */
[----:B------:R-:W-:Y:S01]  /*38b0*/  @!P6 IMAD R11, R11, UR8, R123 ;  /* 0x000000080b0bec24 */ /* 0x000fe2000f8e027b */
[----:B------:R-:W-:Y:S02]  /*38c0*/  ISETP.GE.AND P5, PT, R8, UR41, PT ;  /* 0x0000002908007c0c */ /* 0x000fe4000bfa6270 */
[C---:B------:R-:W-:Y:S01]  /*38d0*/  @!P6 LEA R120, P4, R122.reuse, UR20, 0x1 ;  /* 0x000000147a78ec11 */ /* 0x040fe2000f8808ff */
[----:B0-----:R-:W0:Y:S01]  /*38e0*/  @!P3 LDC.64 R12, c[0x0][0x3c0] ;  /* 0x0000f000ff0cbb82 */ /* 0x001e220000000a00 */
[----:B------:R-:W-:Y:S02]  /*38f0*/  LOP3.LUT R10, R137, 0x360, RZ, 0xfc, !PT ;  /* 0x00000360890a7812 */ /* 0x000fe400078efcff */
[----:B------:R-:W-:Y:S02]  /*3900*/  @!P6 LEA.HI.X R121, R122, UR21, R11, 0x1, P4 ;  /* 0x000000157a79ec11 */ /* 0x000fe4000a0f0c0b */
[----:B------:R-:W-:-:S05]  /*3910*/  ISETP.GE.AND P4, PT, R10, UR41, PT ;  /* 0x000000290a007c0c */ /* 0x000fca000bf86270 */
[----:B------:R-:W0:Y:S01]  /*3920*/  @!P5 LDC.64 R122, c[0x0][0x3c0] ;  /* 0x0000f000ff7adb82 */ /* 0x000e220000000a00 */
[----:B------:R-:W-:-:S07]  /*3930*/  @!P3 MOV R7, RZ ;  /* 0x000000ff0007b202 */ /* 0x000fce0000000f00 */
[----:B------:R-:W0:Y:S01]  /*3940*/  @!P4 LDC.64 R124, c[0x0][0x3c0] ;  /* 0x0000f000ff7ccb82 */ /* 0x000e220000000a00 */
[----:B-1----:R-:W-:Y:S01]  /*3950*/  PRMT R126, RZ, 0x7610, R126 ;  /* 0x00007610ff7e7816 */ /* 0x002fe2000000007e */
[----:B0-----:R-:W-:Y:S01]  /*3960*/  @!P3 IMAD.WIDE.U32 R6, R12, UR8, R6 ;  /* 0x000000080c06bc25 */ /* 0x001fe2000f8e0006 */
[----:B------:R-:W-:-:S04]  /*3970*/  PRMT R146, RZ, 0x7610, R146 ;  /* 0x00007610ff927816 */ /* 0x000fc80000000092 */
[----:B------:R-:W4:Y:S01]  /*3980*/  @!P6 LDG.E.U16 R126, desc[UR24][R120.64] ;  /* 0x00000018787ee981 */ /* 0x000f22000c1e1500 */
[----:B------:R-:W-:Y:S01]  /*3990*/  @!P5 MOV R9, RZ ;  /* 0x000000ff0009d202 */ /* 0x000fe20000000f00 */
[----:B------:R-:W-:Y:S01]  /*39a0*/  @!P3 IMAD R13, R13, UR8, R7 ;  /* 0x000000080d0dbc24 */ /* 0x000fe2000f8e0207 */
[C---:B------:R-:W-:Y:S02]  /*39b0*/  @!P3 LEA R12, P6, R6.reuse, UR20, 0x1 ;  /* 0x00000014060cbc11 */ /* 0x040fe4000f8c08ff */
[----:B------:R-:W-:Y:S01]  /*39c0*/  PRMT R127, RZ, 0x7610, R127 ;  /* 0x00007610ff7f7816 */ /* 0x000fe2000000007f */
[----:B------:R0:W5:Y:S01]  /*39d0*/  @!P0 LDG.E.U16 R146, desc[UR24][R2.64] ;  /* 0x0000001802928981 */ /* 0x000162000c1e1500 */
[----:B------:R-:W-:Y:S01]  /*39e0*/  @!P3 LEA.HI.X R13, R6, UR21, R13, 0x1, P6 ;  /* 0x00000015060dbc11 */ /* 0x000fe2000b0f0c0d */
[----:B------:R-:W-:Y:S01]  /*39f0*/  @!P5 IMAD.WIDE.U32 R8, R122, UR8, R8 ;  /* 0x000000087a08dc25 */ /* 0x000fe2000f8e0008 */
[----:B------:R-:W-:-:S03]  /*3a00*/  @!P4 MOV R11, RZ ;  /* 0x000000ff000bc202 */ /* 0x000fc60000000f00 */
[----:B------:R-:W-:Y:S01]  /*3a10*/  @!P5 IMAD R123, R123, UR8, R9 ;  /* 0x000000087b7bdc24 */ /* 0x000fe2000f8e0209 */
[----:B------:R1:W4:Y:S01]  /*3a20*/  @!P3 LDG.E.U16 R127, desc[UR24][R12.64] ;  /* 0x000000180c7fb981 */ /* 0x000322000c1e1500 */
[----:B0-----:R-:W-:Y:S01]  /*3a30*/  LOP3.LUT R2, R137, 0x380, RZ, 0xfc, !PT ;  /* 0x0000038089027812 */ /* 0x001fe200078efcff */
[----:B------:R-:W-:Y:S01]  /*3a40*/  @!P4 IMAD.WIDE.U32 R120, R124, UR8, R10 ;  /* 0x000000087c78cc25 */ /* 0x000fe2000f8e000a */
[----:B------:R-:W-:Y:S02]  /*3a50*/  @!P5 LEA R122, P6, R8, UR20, 0x1 ;  /* 0x00000014087adc11 */ /* 0x000fe4000f8c08ff */
[----:B------:R-:W-:Y:S02]  /*3a60*/  ISETP.GE.AND P3, PT, R2, UR41, PT ;  /* 0x0000002902007c0c */ /* 0x000fe4000bf66270 */
[----:B------:R-:W-:Y:S01]  /*3a70*/  PRMT R149, RZ, 0x7610, R149 ;  /* 0x00007610ff957816 */ /* 0x000fe20000000095 */
[----:B------:R-:W-:Y:S01]  /*3a80*/  @!P4 IMAD R125, R125, UR8, R121 ;  /* 0x000000087d7dcc24 */ /* 0x000fe2000f8e0279 */
[----:B------:R-:W-:-:S02]  /*3a90*/  @!P5 LEA.HI.X R123, R8, UR21, R123, 0x1, P6 ;  /* 0x00000015087bdc11 */ /* 0x000fc4000b0f0c7b */
[C---:B------:R-:W-:Y:S02]  /*3aa0*/  @!P4 LEA R8, P6, R120.reuse, UR20, 0x1 ;  /* 0x000000147808cc11 */ /* 0x040fe4000f8c08ff */
[C---:B------:R-:W-:Y:S01]  /*3ab0*/  LOP3.LUT R10, R137.reuse, 0x3c0, RZ, 0xfc, !PT ;  /* 0x000003c0890a7812 */ /* 0x040fe200078efcff */
[----:B------:R0:W4:Y:S01]  /*3ac0*/  @!P5 LDG.E.U16 R149, desc[UR24][R122.64] ;  /* 0x000000187a95d981 */ /* 0x000122000c1e1500 */
[----:B------:R-:W-:Y:S02]  /*3ad0*/  LOP3.LUT R6, R137, 0x3a0, RZ, 0xfc, !PT ;  /* 0x000003a089067812 */ /* 0x000fe400078efcff */
[----:B------:R-:W-:Y:S02]  /*3ae0*/  @!P4 LEA.HI.X R9, R120, UR21, R125, 0x1, P6 ;  /* 0x000000157809cc11 */ /* 0x000fe4000b0f0c7d */
[----:B------:R-:W-:Y:S01]  /*3af0*/  ISETP.GE.AND P5, PT, R10, UR41, PT ;  /* 0x000000290a007c0c */ /* 0x000fe2000bfa6270 */
[----:B------:R-:W0:Y:S01]  /*3b00*/  @!P3 LDC.64 R124, c[0x0][0x3c0] ;  /* 0x0000f000ff7cbb82 */ /* 0x000e220000000a00 */
[----:B------:R-:W-:-:S11]  /*3b10*/  ISETP.GE.AND P6, PT, R6, UR41, PT ;  /* 0x0000002906007c0c */ /* 0x000fd6000bfc6270 */
[----:B-1----:R-:W1:Y:S08]  /*3b20*/  @!P5 LDC.64 R12, c[0x0][0x3c0] ;  /* 0x0000f000ff0cdb82 */ /* 0x002e700000000a00 */
[----:B------:R-:W1:Y:S01]  /*3b30*/  @!P6 LDC.64 R120, c[0x0][0x3c0] ;  /* 0x0000f000ff78eb82 */ /* 0x000e620000000a00 */
[----:B------:R-:W-:Y:S02]  /*3b40*/  @!P3 MOV R3, RZ ;  /* 0x000000ff0003b202 */ /* 0x000fe40000000f00 */
[----:B------:R-:W-:Y:S01]  /*3b50*/  PRMT R137, RZ, 0x7610, R137 ;  /* 0x00007610ff897816 */ /* 0x000fe20000000089 */
[----:B0-----:R-:W-:Y:S01]  /*3b60*/  @!P3 IMAD.WIDE.U32 R2, R124, UR8, R2 ;  /* 0x000000087c02bc25 */ /* 0x001fe2000f8e0002 */
[----:B------:R-:W-:-:S04]  /*3b70*/  @!P5 MOV R11, RZ ;  /* 0x000000ff000bd202 */ /* 0x000fc80000000f00 */
[----:B------:R0:W4:Y:S01]  /*3b80*/  @!P4 LDG.E.U16 R137, desc[UR24][R8.64] ;  /* 0x000000180889c981 */ /* 0x000122000c1e1500 */
[----:B------:R-:W-:Y:S01]  /*3b90*/  @!P3 IMAD R125, R125, UR8, R3 ;  /* 0x000000087d7dbc24 */ /* 0x000fe2000f8e0203 */
[----:B------:R-:W-:Y:S02]  /*3ba0*/  @!P3 LEA R122, P4, R2, UR20, 0x1 ;  /* 0x00000014027abc11 */ /* 0x000fe4000f8808ff */
[----:B------:R-:W-:Y:S02]  /*3bb0*/  @!P6 MOV R7, RZ ;  /* 0x000000ff0007e202 */ /* 0x000fe40000000f00 */
[----:B------:R-:W-:Y:S01]  /*3bc0*/  PRMT R124, RZ, 0x7610, R124 ;  /* 0x00007610ff7c7816 */ /* 0x000fe2000000007c */
[----:B-1----:R-:W-:Y:S01]  /*3bd0*/  @!P5 IMAD.WIDE.U32 R10, R12, UR8, R10 ;  /* 0x000000080c0adc25 */ /* 0x002fe2000f8e000a */
[----:B------:R-:W-:-:S03]  /*3be0*/  @!P3 LEA.HI.X R123, R2, UR21, R125, 0x1, P4 ;  /* 0x00000015027bbc11 */ /* 0x000fc6000a0f0c7d */
[----:B------:R-:W-:Y:S02]  /*3bf0*/  @!P5 IMAD R13, R13, UR8, R11 ;  /* 0x000000080d0ddc24 */ /* 0x000fe4000f8e020b */
[----:B------:R-:W-:Y:S01]  /*3c00*/  @!P6 IMAD.WIDE.U32 R6, R120, UR8, R6 ;  /* 0x000000087806ec25 */ /* 0x000fe2000f8e0006 */
[----:B------:R-:W4:Y:S01]  /*3c10*/  @!P3 LDG.E.U16 R124, desc[UR24][R122.64] ;  /* 0x000000187a7cb981 */ /* 0x000f22000c1e1500 */
[----:B0-----:R-:W-:Y:S02]  /*3c20*/  @!P5 LEA R8, P4, R10, UR20, 0x1 ;  /* 0x000000140a08dc11 */ /* 0x001fe4000f8808ff */
[----:B------:R-:W-:Y:S01]  /*3c30*/  @!P6 IMAD R121, R121, UR8, R7 ;  /* 0x000000087979ec24 */ /* 0x000fe2000f8e0207 */
[----:B------:R-:W-:Y:S02]  /*3c40*/  @!P6 LEA R2, P3, R6, UR20, 0x1 ;  /* 0x000000140602ec11 */ /* 0x000fe4000f8608ff */
[----:B------:R-:W-:Y:S02]  /*3c50*/  PRMT R11, RZ, 0x7610, R11 ;  /* 0x00007610ff0b7816 */ /* 0x000fe4000000000b */
[----:B------:R-:W-:-:S02]  /*3c60*/  @!P5 LEA.HI.X R9, R10, UR21, R13, 0x1, P4 ;  /* 0x000000150a09dc11 */ /* 0x000fc4000a0f0c0d */
[----:B------:R-:W-:Y:S02]  /*3c70*/  @!P6 LEA.HI.X R3, R6, UR21, R121, 0x1, P3 ;  /* 0x000000150603ec11 */ /* 0x000fe400098f0c79 */
[----:B------:R-:W-:Y:S02]  /*3c80*/  PRMT R10, RZ, 0x7610, R10 ;  /* 0x00007610ff0a7816 */ /* 0x000fe4000000000a */
[----:B------:R-:W-:Y:S01]  /*3c90*/  PRMT R12, RZ, 0x7610, R12 ;  /* 0x00007610ff0c7816 */ /* 0x000fe2000000000c */
[----:B------:R-:W4:Y:S04]  /*3ca0*/  @!P6 LDG.E.U16 R11, desc[UR24][R2.64] ;  /* 0x00000018020be981 */ /* 0x000f28000c1e1500 */
[----:B------:R-:W4:Y:S04]  /*3cb0*/  @!P5 LDG.E.U16 R10, desc[UR24][R8.64] ;  /* 0x00000018080ad981 */ /* 0x000f28000c1e1500 */
[----:B------:R0:W4:Y:S01]  /*3cc0*/  @!P2 LDG.E.U16 R12, desc[UR24][R4.64] ;  /* 0x00000018040ca981 */ /* 0x000122000c1e1500 */
[----:B------:R-:W-:Y:S01]  /*3cd0*/  UMOV UR22, UR14 ;  /* 0x0000000e00167c82 */ /* 0x000fe20008000000 */
[----:B------:R-:W-:-:S02]  /*3ce0*/  UMOV UR23, UR40 ;  /* 0x0000002800177c82 */ /* 0x000fc40008000000 */
[----:B------:R-:W-:-:S04]  /*3cf0*/  UIMAD.WIDE.U32 UR22, UR8, UR28, UR22 ;  /* 0x0000001c081672a5 */ /* 0x000fc8000f8e0016 */
[----:B------:R-:W-:Y:S02]  /*3d00*/  UIMAD UR23, UR8, UR29, UR23 ;  /* 0x0000001d081772a4 */ /* 0x000fe4000f8e0217 */
[----:B------:R-:W-:-:S04]  /*3d10*/  ULEA UR26, UP0, UR22, UR30, 0x3 ;  /* 0x0000001e161a7291 */ /* 0x000fc8000f8018ff */
[----:B------:R-:W-:Y:S02]  /*3d20*/  ULEA.HI.X UR22, UR22, UR31, UR23, 0x3, UP0 ;  /* 0x0000001f16167291 */ /* 0x000fe400080f1c17 */
[----:B------:R-:W-:-:S04]  /*3d30*/  MOV R6, UR26 ;  /* 0x0000001a00067c02 */ /* 0x000fc80008000f00 */
[----:B------:R-:W-:-:S06]  /*3d40*/  MOV R7, UR22 ;  /* 0x0000001600077c02 */ /* 0x000fcc0008000f00 */
[----:B------:R-:W4:Y:S01]  /*3d50*/  LDG.E.64 R6, desc[UR24][R6.64] ;  /* 0x0000001806067981 */ /* 0x000f22000c1e1b00 */
[----:B------:R-:W1:Y:S01]  /*3d60*/  S2UR UR23, SR_CgaCtaId ;  /* 0x00000000001779c3 */ /* 0x000e620000008800 */
[----:B------:R-:W-:Y:S01]  /*3d70*/  UMOV UR22, 0x400 ;  /* 0x0000040000167882 */ /* 0x000fe20000000000 */
[C---:B0-----:R-:W-:Y:S02]  /*3d80*/  IADD3 R5, PT, PT, R112.reuse, 0x220, RZ ;  /* 0x0000022070057810 */ /* 0x041fe40007ffe0ff */
[C---:B------:R-:W-:Y:S02]  /*3d90*/  IADD3 R3, PT, PT, R112.reuse, 0x200, RZ ;  /* 0x0000020070037810 */ /* 0x040fe40007ffe0ff */
[-C--:B------:R-:W-:Y:S02]  /*3da0*/  LEA.HI.SX32 R5, R5, R112.reuse, 0x1b ;  /* 0x0000007005057211 */ /* 0x080fe400078fdaff */
[----:B------:R-:W-:Y:S02]  /*3db0*/  LEA.HI.SX32 R3, R3, R112, 0x1b ;  /* 0x0000007003037211 */ /* 0x000fe400078fdaff */
[----:B------:R-:W-:-:S02]  /*3dc0*/  IADD3 R13, PT, PT, R112, 0x2a0, RZ ;  /* 0x000002a0700d7810 */ /* 0x000fc40007ffe0ff */
[----:B------:R-:W-:Y:S01]  /*3dd0*/  IADD3 R9, PT, PT, R112, 0x280, RZ ;  /* 0x0000028070097810 */ /* 0x000fe20007ffe0ff */
[----:B-1----:R-:W-:-:S06]  /*3de0*/  ULEA UR22, UR23, UR22, 0x18 ;  /* 0x0000001617167291 */ /* 0x002fcc000f8ec0ff */
[----:B------:R-:W-:Y:S02]  /*3df0*/  LEA R4, R5, UR22, 0x1 ;  /* 0x0000001605047c11 */ /* 0x000fe4000f8e08ff */
[C---:B------:R-:W-:Y:S02]  /*3e00*/  IADD3 R5, PT, PT, R112.reuse, 0x260, RZ ;  /* 0x0000026070057810 */ /* 0x040fe40007ffe0ff */
[----:B------:R-:W-:Y:S02]  /*3e10*/  LEA R2, R3, UR22, 0x1 ;  /* 0x0000001603027c11 */ /* 0x000fe4000f8e08ff */
[----:B------:R-:W-:Y:S02]  /*3e20*/  IADD3 R3, PT, PT, R112, 0x240, RZ ;  /* 0x0000024070037810 */ /* 0x000fe40007ffe0ff */
[-C--:B------:R-:W-:Y:S02]  /*3e30*/  LEA.HI.SX32 R5, R5, R112.reuse, 0x1b ;  /* 0x0000007005057211 */ /* 0x080fe400078fdaff */
[----:B------:R-:W-:-:S02]  /*3e40*/  LEA.HI.SX32 R13, R13, R112, 0x1b ;  /* 0x000000700d0d7211 */ /* 0x000fc400078fdaff */
[-C--:B------:R-:W-:Y:S01]  /*3e50*/  LEA.HI.SX32 R3, R3, R112.reuse, 0x1b ;  /* 0x0000007003037211 */ /* 0x080fe200078fdaff */
[----:B------:R-:W-:Y:S01]  /*3e60*/  UIMAD.WIDE.U32 UR26, UR43, UR36, URZ ;  /* 0x000000242b1a72a5 */ /* 0x000fe2000f8e00ff */
[----:B------:R-:W-:Y:S02]  /*3e70*/  LEA.HI.SX32 R9, R9, R112, 0x1b ;  /* 0x0000007009097211 */ /* 0x000fe400078fdaff */
[----:B------:R-:W-:Y:S01]  /*3e80*/  LEA R3, R3, UR22, 0x1 ;  /* 0x0000001603037c11 */ /* 0x000fe2000f8e08ff */
[----:B------:R-:W-:Y:S01]  /*3e90*/  UIMAD UR27, UR43, UR37, UR27 ;  /* 0x000000252b1b72a4 */ /* 0x000fe2000f8e021b */
[----:B------:R-:W-:-:S03]  /*3ea0*/  LEA R9, R9, UR22, 0x1 ;  /* 0x0000001609097c11 */ /* 0x000fc6000f8e08ff */
[----:B------:R-:W-:-:S04]  /*3eb0*/  UIMAD.WIDE.U32 UR26, UR8, UR34, UR26 ;  /* 0x00000022081a72a5 */ /* 0x000fc8000f8e001a */
[----:B------:R-:W-:Y:S02]  /*3ec0*/  UIMAD UR23, UR8, UR35, UR27 ;  /* 0x00000023081772a4 */ /* 0x000fe4000f8e021b */
[----:B------:R-:W-:-:S04]  /*3ed0*/  ULEA UR27, UP0, UR26, UR32, 0x3 ;  /* 0x000000201a1b7291 */ /* 0x000fc8000f8018ff */
[----:B------:R-:W-:Y:S01]  /*3ee0*/  ULEA.HI.X UR26, UR26, UR33, UR23, 0x3, UP0 ;  /* 0x000000211a1a7291 */ /* 0x000fe200080f1c17 */
[----:B-----5:R-:W-:Y:S04]  /*3ef0*/  STS.U16 [R111], R146 ;  /* 0x000000926f007388 */ /* 0x020fe80000000400 */
[----:B------:R-:W-:Y:S04]  /*3f00*/  STS.U16 [R110+0x40], R115 ;  /* 0x000040736e007388 */ /* 0x000fe80000000400 */
[----:B------:R-:W-:Y:S04]  /*3f10*/  STS.U16 [R109+0x80], R132 ;  /* 0x000080846d007388 */ /* 0x000fe80000000400 */
[----:B------:R0:W-:Y:S04]  /*3f20*/  STS.U16 [R108+0xc0], R113 ;  /* 0x0000c0716c007388 */ /* 0x0001e80000000400 */
[----:B------:R-:W-:Y:S04]  /*3f30*/  STS.U16 [R107+0x100], R130 ;  /* 0x000100826b007388 */ /* 0x000fe80000000400 */
[----:B------:R-:W-:Y:S04]  /*3f40*/  STS.U16 [R106+0x140], R117 ;  /* 0x000140756a007388 */ /* 0x000fe80000000400 */
[----:B------:R-:W-:Y:S04]  /*3f50*/  STS.U16 [R105+0x180], R134 ;  /* 0x0001808669007388 */ /* 0x000fe80000000400 */
[----:B------:R-:W-:Y:S01]  /*3f60*/  STS.U16 [R104+0x1c0], R119 ;  /* 0x0001c07768007388 */ /* 0x000fe20000000400 */
[----:B0-----:R-:W-:-:S03]  /*3f70*/  IADD3 R113, PT, PT, R112, 0x2c0, RZ ;  /* 0x000002c070717810 */ /* 0x001fc60007ffe0ff */
[----:B------:R-:W-:Y:S04]  /*3f80*/  STS.U16 [R103+0x200], R136 ;  /* 0x0002008867007388 */ /* 0x000fe80000000400 */
[----:B------:R-:W-:Y:S04]  /*3f90*/  STS.U16 [R102+0x240], R131 ;  /* 0x0002408366007388 */ /* 0x000fe80000000400 */
[----:B------:R-:W-:Y:S04]  /*3fa0*/  STS.U16 [R101+0x280], R138 ;  /* 0x0002808a65007388 */ /* 0x000fe80000000400 */
[----:B------:R-:W-:Y:S01]  /*3fb0*/  STS.U16 [R100+0x2c0], R133 ;  /* 0x0002c08564007388 */ /* 0x000fe20000000400 */
[----:B------:R-:W-:-:S03]  /*3fc0*/  LEA.HI.SX32 R113, R113, R112, 0x1b ;  /* 0x0000007071717211 */ /* 0x000fc600078fdaff */
[----:B------:R-:W-:Y:S04]  /*3fd0*/  STS.U16 [R99+0x300], R140 ;  /* 0x0003008c63007388 */ /* 0x000fe80000000400 */
[----:B------:R-:W-:Y:S04]  /*3fe0*/  STS.U16 [R98+0x340], R135 ;  /* 0x0003408762007388 */ /* 0x000fe80000000400 */
[----:B------:R-:W-:Y:S04]  /*3ff0*/  STS.U16 [R97+0x380], R142 ;  /* 0x0003808e61007388 */ /* 0x000fe80000000400 */
[----:B------:R-:W-:Y:S01]  /*4000*/  STS.U16 [R96+0x3c0], R139 ;  /* 0x0003c08b60007388 */ /* 0x000fe20000000400 */
[----:B------:R-:W-:-:S03]  /*4010*/  LEA R8, R113, UR22, 0x1 ;  /* 0x0000001671087c11 */ /* 0x000fc6000f8e08ff */
[----:B------:R0:W-:Y:S01]  /*4020*/  STS.U16 [R2+0x400], R141 ;  /* 0x0004008d02007388 */ /* 0x0001e20000000400 */
[----:B------:R-:W-:-:S03]  /*4030*/  IADD3 R113, PT, PT, R112, 0x320, RZ ;  /* 0x0000032070717810 */ /* 0x000fc60007ffe0ff */
[----:B------:R1:W-:Y:S01]  /*4040*/  STS.U16 [R4+0x440], R143 ;  /* 0x0004408f04007388 */ /* 0x0003e20000000400 */
[C---:B------:R-:W-:Y:S02]  /*4050*/  IADD3 R115, PT, PT, R112.reuse, 0x340, RZ ;  /* 0x0000034070737810 */ /* 0x040fe40007ffe0ff */
[----:B0-----:R-:W-:Y:S02]  /*4060*/  LEA R2, R5, UR22, 0x1 ;  /* 0x0000001605027c11 */ /* 0x001fe4000f8e08ff */
[C---:B------:R-:W-:Y:S02]  /*4070*/  IADD3 R5, PT, PT, R112.reuse, 0x2e0, RZ ;  /* 0x000002e070057810 */ /* 0x040fe40007ffe0ff */
[----:B-1----:R-:W-:Y:S02]  /*4080*/  LEA R4, R13, UR22, 0x1 ;  /* 0x000000160d047c11 */ /* 0x002fe4000f8e08ff */
[C---:B------:R-:W-:Y:S02]  /*4090*/  IADD3 R13, PT, PT, R112.reuse, 0x300, RZ ;  /* 0x00000300700d7810 */ /* 0x040fe40007ffe0ff */
[----:B------:R-:W-:-:S02]  /*40a0*/  IADD3 R117, PT, PT, R112, 0x360, RZ ;  /* 0x0000036070757810 */ /* 0x000fc40007ffe0ff */
[-C--:B------:R-:W-:Y:S02]  /*40b0*/  LEA.HI.SX32 R5, R5, R112.reuse, 0x1b ;  /* 0x0000007005057211 */ /* 0x080fe400078fdaff */
[-C--:B------:R-:W-:Y:S01]  /*40c0*/  LEA.HI.SX32 R13, R13, R112.reuse, 0x1b ;  /* 0x000000700d0d7211 */ /* 0x080fe200078fdaff */
[----:B------:R0:W-:Y:S01]  /*40d0*/  STS.U16 [R3+0x480], R144 ;  /* 0x0004809003007388 */ /* 0x0001e20000000400 */
[-C--:B------:R-:W-:Y:S02]  /*40e0*/  LEA.HI.SX32 R113, R113, R112.reuse, 0x1b ;  /* 0x0000007071717211 */ /* 0x080fe400078fdaff */
[-C--:B------:R-:W-:Y:S01]  /*40f0*/  LEA.HI.SX32 R115, R115, R112.reuse, 0x1b ;  /* 0x0000007073737211 */ /* 0x080fe200078fdaff */
[----:B------:R1:W-:Y:S01]  /*4100*/  STS.U16 [R2+0x4c0], R145 ;  /* 0x0004c09102007388 */ /* 0x0003e20000000400 */
[----:B------:R-:W-:Y:S02]  /*4110*/  LEA.HI.SX32 R117, R117, R112, 0x1b ;  /* 0x0000007075757211 */ /* 0x000fe400078fdaff */
[----:B------:R-:W-:Y:S01]  /*4120*/  LEA R5, R5, UR22, 0x1 ;  /* 0x0000001605057c11 */ /* 0x000fe2000f8e08ff */
[----:B--2---:R2:W-:Y:S01]  /*4130*/  STS.U16 [R9+0x500], R128 ;  /* 0x0005008009007388 */ /* 0x0045e20000000400 */
[----:B------:R-:W-:-:S02]  /*4140*/  LEA R13, R13, UR22, 0x1 ;  /* 0x000000160d0d7c11 */ /* 0x000fc4000f8e08ff */
[----:B0-----:R-:W-:Y:S01]  /*4150*/  IADD3 R3, PT, PT, R112, 0x380, RZ ;  /* 0x0000038070037810 */ /* 0x001fe20007ffe0ff */
[----:B------:R0:W-:Y:S01]  /*4160*/  STS.U16 [R4+0x540], R129 ;  /* 0x0005408104007388 */ /* 0x0001e20000000400 */
[----:B-1----:R-:W-:-:S03]  /*4170*/  LEA R2, R113, UR22, 0x1 ;  /* 0x0000001671027c11 */ /* 0x002fc6000f8e08ff */
[----:B---3--:R1:W-:Y:S01]  /*4180*/  STS.U16 [R8+0x580], R147 ;  /* 0x0005809308007388 */ /* 0x0083e20000000400 */
[C---:B------:R-:W-:Y:S02]  /*4190*/  IADD3 R113, PT, PT, R112.reuse, 0x3c0, RZ ;  /* 0x000003c070717810 */ /* 0x040fe40007ffe0ff */
[----:B--2---:R-:W-:Y:S01]  /*41a0*/  IADD3 R9, PT, PT, R112, 0x3a0, RZ ;  /* 0x000003a070097810 */ /* 0x004fe20007ffe0ff */
[----:B----4-:R2:W-:Y:S01]  /*41b0*/  STS.U16 [R5+0x5c0], R148 ;  /* 0x0005c09405007388 */ /* 0x0105e20000000400 */
[----:B0-----:R-:W-:-:S03]  /*41c0*/  LEA R4, R115, UR22, 0x1 ;  /* 0x0000001673047c11 */ /* 0x001fc6000f8e08ff */
[----:B------:R-:W-:Y:S01]  /*41d0*/  STS.U16 [R13+0x600], R126 ;  /* 0x0006007e0d007388 */ /* 0x000fe20000000400 */
[----:B-1----:R-:W-:-:S03]  /*41e0*/  LEA R8, R117, UR22, 0x1 ;  /* 0x0000001675087c11 */ /* 0x002fc6000f8e08ff */
[----:B------:R0:W-:Y:S01]  /*41f0*/  STS.U16 [R2+0x640], R127 ;  /* 0x0006407f02007388 */ /* 0x0001e20000000400 */
[-C--:B------:R-:W-:Y:S02]  /*4200*/  LEA.HI.SX32 R3, R3, R112.reuse, 0x1b ;  /* 0x0000007003037211 */ /* 0x080fe400078fdaff */
[----:B--2---:R-:W-:Y:S01]  /*4210*/  IADD3 R5, PT, PT, R112, 0x3e0, RZ ;  /* 0x000003e070057810 */ /* 0x004fe20007ffe0ff */
[----:B------:R-:W-:Y:S01]  /*4220*/  STS.U16 [R4+0x680], R149 ;  /* 0x0006809504007388 */ /* 0x000fe20000000400 */
[-C--:B------:R-:W-:Y:S02]  /*4230*/  LEA.HI.SX32 R9, R9, R112.reuse, 0x1b ;  /* 0x0000007009097211 */ /* 0x080fe400078fdaff */
[----:B------:R-:W-:Y:S01]  /*4240*/  LEA.HI.SX32 R113, R113, R112, 0x1b ;  /* 0x0000007071717211 */ /* 0x000fe200078fdaff */
[----:B------:R1:W-:Y:S01]  /*4250*/  STS.U16 [R8+0x6c0], R137 ;  /* 0x0006c08908007388 */ /* 0x0003e20000000400 */
[----:B------:R-:W-:Y:S02]  /*4260*/  LEA R3, R3, UR22, 0x1 ;  /* 0x0000001603037c11 */ /* 0x000fe4000f8e08ff */
[----:B0-----:R-:W-:-:S02]  /*4270*/  LEA R2, R9, UR22, 0x1 ;  /* 0x0000001609027c11 */ /* 0x001fc4000f8e08ff */
[----:B------:R-:W-:Y:S02]  /*4280*/  LEA R113, R113, UR22, 0x1 ;  /* 0x0000001671717c11 */ /* 0x000fe4000f8e08ff */
[----:B-1----:R-:W-:Y:S01]  /*4290*/  LEA.HI.SX32 R8, R5, R112, 0x1b ;  /* 0x0000007005087211 */ /* 0x002fe200078fdaff */
[----:B------:R-:W-:Y:S01]  /*42a0*/  STS.U16 [R3+0x700], R124 ;  /* 0x0007007c03007388 */ /* 0x000fe20000000400 */
[----:B------:R-:W-:Y:S02]  /*42b0*/  MOV R4, UR27 ;  /* 0x0000001b00047c02 */ /* 0x000fe40008000f00 */
[----:B------:R-:W-:Y:S02]  /*42c0*/  LEA R9, R8, UR22, 0x1 ;  /* 0x0000001608097c11 */ /* 0x000fe4000f8e08ff */
[----:B------:R-:W-:Y:S01]  /*42d0*/  MOV R5, UR26 ;  /* 0x0000001a00057c02 */ /* 0x000fe20008000f00 */
[----:B------:R0:W-:Y:S04]  /*42e0*/  STS.U16 [R2+0x740], R11 ;  /* 0x0007400b02007388 */ /* 0x0001e80000000400 */
[----:B------:R-:W-:Y:S04]  /*42f0*/  STS.U16 [R113+0x780], R10 ;  /* 0x0007800a71007388 */ /* 0x000fe80000000400 */
[----:B------:R1:W-:Y:S01]  /*4300*/  STS.U16 [R9+0x7c0], R12 ;  /* 0x0007c00c09007388 */ /* 0x0003e20000000400 */
[----:B------:R-:W-:-:S03]  /*4310*/  NOP ;  /* 0x0000000000007918 */ /* 0x000fc60000000000 */
[----:B------:R-:W2:Y:S01]  /*4320*/  LDG.E.64 R4, desc[UR24][R4.64] ;  /* 0x0000001804047981 */ /* 0x000ea2000c1e1b00 */
[----:B------:R-:W-:-:S13]  /*4330*/  R2UR UR44, R7 ;  /* 0x00000000072c72ca */ /* 0x000fda00000e0000 */
[----:B0-----:R-:W-:Y:S01]  /*4340*/  FMUL.FTZ R2, R28, UR44 ;  /* 0x0000002c1c027c20 */ /* 0x001fe20008410000 */
[----:B------:R-:W-:-:S03]  /*4350*/  FMUL.FTZ R7, R30, UR44 ;  /* 0x0000002c1e077c20 */ /* 0x000fc60008410000 */
[----:B-1----:R-:W-:Y:S01]  /*4360*/  FMUL.RZ R9, R2, 0.15915493667125701904 ;  /* 0x3e22f98302097820 */ /* 0x002fe2000040c000 */
[----:B------:R-:W-:Y:S01]  /*4370*/  FMUL.FTZ R2, R27, UR44 ;  /* 0x0000002c1b027c20 */ /* 0x000fe20008410000 */
[----:B------:R-:W-:Y:S01]  /*4380*/  FMUL.RZ R13, R7, 0.15915493667125701904 ;  /* 0x3e22f983070d7820 */ /* 0x000fe2000040c000 */
[----:B------:R-:W-:Y:S02]  /*4390*/  FMUL.FTZ R7, R29, UR44 ;  /* 0x0000002c1d077c20 */ /* 0x000fe40008410000 */
[----:B------:R-:W-:Y:S01]  /*43a0*/  FMUL.RZ R11, R2, 0.15915493667125701904 ;  /* 0x3e22f983020b7820 */ /* 0x000fe2000040c000 */
[----:B------:R-:W-:Y:S01]  /*43b0*/  FMUL.FTZ R2, R26, UR44 ;  /* 0x0000002c1a027c20 */ /* 0x000fe20008410000 */
[----:B------:R-:W-:Y:S01]  /*43c0*/  MUFU.SIN R8, R13 ;  /* 0x0000000d00087308 */ /* 0x000fe20000000400 */
[----:B------:R-:W-:-:S07]  /*43d0*/  FMUL.RZ R3, R7, 0.15915493667125701904 ;  /* 0x3e22f98307037820 */ /* 0x000fce000040c000 */
        /* <DEDUP_REMOVED lines=29> */
[----:B------:R0:W5:Y:S02]  /*45b0*/  MUFU.COS R126, R11 ;  /* 0x0000000b007e7308 */ /* 0x0001640000000000 */
[----:B0-----:R-:W-:Y:S01]  /*45c0*/  FMUL.RZ R11, R2, 0.15915493667125701904 ;  /* 0x3e22f983020b7820 */ /* 0x001fe2000040c000 */
[----:B------:R-:W-:-:S05]  /*45d0*/  FMUL.FTZ R2, R17, UR44 ;  /* 0x0000002c11027c20 */ /* 0x000fca0008410000 */
[----:B------:R-:W-:Y:S08]  /*45e0*/  MUFU.SIN R115, R13 ;  /* 0x0000000d00737308 */ /* 0x000ff00000000400 */
[----:B------:R0:W5:Y:S02]  /*45f0*/  MUFU.COS R167, R13 ;  /* 0x0000000d00a77308 */ /* 0x0001640000000000 */
[----:B0-----:R-:W-:Y:S01]  /*4600*/  FMUL.RZ R13, R2, 0.15915493667125701904 ;  /* 0x3e22f983020d7820 */ /* 0x001fe2000040c000 */
[----:B------:R-:W-:-:S04]  /*4610*/  FMUL.FTZ R2, R16, UR44 ;  /* 0x0000002c10027c20 */ /* 0x000fc80008410000 */
[----:B------:R-:W-:Y:S01]  /*4620*/  FMUL.RZ R113, R2, 0.15915493667125701904 ;  /* 0x3e22f98302717820 */ /* 0x000fe2000040c000 */
[----:B------:R-:W-:Y:S01]  /*4630*/  FMUL.FTZ R2, R15, UR44 ;  /* 0x0000002c0f027c20 */ /* 0x000fe20008410000 */
[----:B------:R-:W-:Y:S03]  /*4640*/  MUFU.SIN R164, R3 ;  /* 0x0000000300a47308 */ /* 0x000fe60000000400 */
[----:B------:R-:W-:Y:S01]  /*4650*/  FMUL.RZ R123, R2, 0.15915493667125701904 ;  /* 0x3e22f983027b7820 */ /* 0x000fe2000040c000 */
[----:B------:R-:W-:-:S04]  /*4660*/  FMUL.FTZ R2, R14, UR44 ;  /* 0x0000002c0e027c20 */ /* 0x000fc80008410000 */
[----:B------:R0:W5:Y:S01]  /*4670*/  MUFU.COS R128, R3 ;  /* 0x0000000300807308 */ /* 0x0001620000000000 */
[----:B------:R-:W-:Y:S01]  /*4680*/  FMUL.RZ R125, R2, 0.15915493667125701904 ;  /* 0x3e22f983027d7820 */ /* 0x000fe2000040c000 */
[----:B0-----:R-:W-:-:S05]  /*4690*/  MOV R3, UR27 ;  /* 0x0000001b00037c02 */ /* 0x001fca0008000f00 */
[----:B------:R-:W-:-:S04]  /*46a0*/  FMUL.FTZ R2, R3, 1.4426950216293334961 ;  /* 0x3fb8aa3b03027820 */ /* 0x000fc80000410000 */
[-C--:B------:R-:W-:Y:S01]  /*46b0*/  FMUL.FTZ R3, R29, R2.reuse ;  /* 0x000000021d037220 */ /* 0x080fe20000410000 */
[-C--:B------:R-:W-:Y:S01]  /*46c0*/  FMUL.FTZ R6, R28, R2.reuse ;  /* 0x000000021c067220 */ /* 0x080fe20000410000 */
[----:B------:R-:W-:Y:S08]  /*46d0*/  MUFU.SIN R162, R9 ;  /* 0x0000000900a27308 */ /* 0x000ff00000000400 */
[----:B------:R0:W5:Y:S08]  /*46e0*/  MUFU.COS R130, R9 ;  /* 0x0000000900827308 */ /* 0x0001700000000000 */
[----:B------:R-:W1:Y:S01]  /*46f0*/  MUFU.EX2 R3, R3 ;  /* 0x0000000300037308 */ /* 0x000e620000000800 */
[----:B0-----:R-:W-:-:S03]  /*4700*/  FMUL.FTZ R9, R27, R2 ;  /* 0x000000021b097220 */ /* 0x001fc60000410000 */
[----:B------:R-:W3:Y:S04]  /*4710*/  MUFU.EX2 R6, R6 ;  /* 0x0000000600067308 */ /* 0x000ee80000000800 */
[----:B------:R-:W4:Y:S01]  /*4720*/  MUFU.EX2 R9, R9 ;  /* 0x0000000900097308 */ /* 0x000f220000000800 */
[C---:B-1----:R-:W-:Y:S01]  /*4730*/  FMUL.FTZ R182, R3.reuse, R182 ;  /* 0x000000b603b67220 */ /* 0x042fe20000410000 */
[----:B------:R-:W-:Y:S01]  /*4740*/  FMUL.FTZ R180, R3, R180 ;  /* 0x000000b403b47220 */ /* 0x000fe20000410000 */
[-C--:B------:R-:W-:Y:S01]  /*4750*/  FMUL.FTZ R3, R23, R2.reuse ;  /* 0x0000000217037220 */ /* 0x080fe20000410000 */
[C---:B---3--:R-:W-:Y:S01]  /*4760*/  FMUL.FTZ R179, R6.reuse, R179 ;  /* 0x000000b306b37220 */ /* 0x048fe20000410000 */
[----:B------:R-:W-:Y:S01]  /*4770*/  FMUL.FTZ R178, R6, R7 ;  /* 0x0000000706b27220 */ /* 0x000fe20000410000 */
[-C--:B------:R-:W-:Y:S01]  /*4780*/  FMUL.FTZ R6, R21, R2.reuse ;  /* 0x0000000215067220 */ /* 0x080fe20000410000 */
[----:B------:R-:W-:Y:S01]  /*4790*/  FMUL.FTZ R7, R20, R2 ;  /* 0x0000000214077220 */ /* 0x000fe20000410000 */
[C---:B----4-:R-:W-:Y:S01]  /*47a0*/  FMUL.FTZ R177, R9.reuse, R10 ;  /* 0x0000000a09b17220 */ /* 0x050fe20000410000 */
[----:B------:R-:W-:Y:S01]  /*47b0*/  FMUL.FTZ R176, R9, R176 ;  /* 0x000000b009b07220 */ /* 0x000fe20000410000 */
[----:B------:R-:W-:Y:S01]  /*47c0*/  FMUL.FTZ R9, R19, R2 ;  /* 0x0000000213097220 */ /* 0x000fe20000410000 */
[----:B------:R-:W5:Y:S04]  /*47d0*/  MUFU.EX2 R3, R3 ;  /* 0x0000000300037308 */ /* 0x000f680000000800 */
[----:B------:R-:W0:Y:S04]  /*47e0*/  MUFU.EX2 R6, R6 ;  /* 0x0000000600067308 */ /* 0x000e280000000800 */
[----:B------:R-:W1:Y:S04]  /*47f0*/  MUFU.EX2 R7, R7 ;  /* 0x0000000700077308 */ /* 0x000e680000000800 */
[----:B------:R-:W3:Y:S01]  /*4800*/  MUFU.EX2 R9, R9 ;  /* 0x0000000900097308 */ /* 0x000ee20000000800 */
[C---:B-----5:R-:W-:Y:S01]  /*4810*/  FMUL.FTZ R169, R3.reuse, R126 ;  /* 0x0000007e03a97220 */ /* 0x060fe20000410000 */
[----:B------:R-:W-:Y:S01]  /*4820*/  FMUL.FTZ R168, R3, R168 ;  /* 0x000000a803a87220 */ /* 0x000fe20000410000 */
[-C--:B------:R-:W-:Y:S01]  /*4830*/  FMUL.FTZ R3, R17, R2.reuse ;  /* 0x0000000211037220 */ /* 0x080fe20000410000 */
[C---:B0-----:R-:W-:Y:S01]  /*4840*/  FMUL.FTZ R167, R6.reuse, R167 ;  /* 0x000000a706a77220 */ /* 0x041fe20000410000 */
[----:B------:R-:W-:Y:S01]  /*4850*/  FMUL.FTZ R166, R6, R115 ;  /* 0x0000007306a67220 */ /* 0x000fe20000410000 */
[----:B------:R-:W-:Y:S01]  /*4860*/  FMUL.FTZ R6, R16, R2 ;  /* 0x0000000210067220 */ /* 0x000fe20000410000 */
[----:B------:R-:W-:Y:S01]  /*4870*/  MUFU.SIN R121, R113 ;  /* 0x0000007100797308 */ /* 0x000fe20000000400 */
[C---:B-1----:R-:W-:Y:S01]  /*4880*/  FMUL.FTZ R165, R7.reuse, R128 ;  /* 0x0000008007a57220 */ /* 0x042fe20000410000 */
[----:B------:R-:W-:Y:S01]  /*4890*/  FMUL.FTZ R164, R7, R164 ;  /* 0x000000a407a47220 */ /* 0x000fe20000410000 */
[-C--:B------:R-:W-:Y:S01]  /*48a0*/  FMUL.FTZ R10, R18, R2.reuse ;  /* 0x00000002120a7220 */ /* 0x080fe20000410000 */
[----:B------:R-:W-:Y:S01]  /*48b0*/  FMUL.FTZ R7, R15, R2 ;  /* 0x000000020f077220 */ /* 0x000fe20000410000 */
[C---:B---3--:R-:W-:Y:S01]  /*48c0*/  FMUL.FTZ R163, R9.reuse, R130 ;  /* 0x0000008209a37220 */ /* 0x048fe20000410000 */
[----:B------:R-:W-:-:S02]  /*48d0*/  FMUL.FTZ R162, R9, R162 ;  /* 0x000000a209a27220 */ /* 0x000fc40000410000 */
[----:B------:R0:W1:Y:S01]  /*48e0*/  MUFU.COS R157, R113 ;  /* 0x00000071009d7308 */ /* 0x0000620000000000 */
[----:B------:R-:W-:-:S07]  /*48f0*/  FMUL.FTZ R9, R14, R2 ;  /* 0x000000020e097220 */ /* 0x000fce0000410000 */
[----:B------:R-:W-:Y:S01]  /*4900*/  MUFU.SIN R119, R13 ;  /* 0x0000000d00777308 */ /* 0x000fe20000000400 */
[----:B0-----:R-:W-:-:S07]  /*4910*/  FMUL.FTZ R113, R24, R2 ;  /* 0x0000000218717220 */ /* 0x001fce0000410000 */
[----:B------:R0:W3:Y:S08]  /*4920*/  MUFU.COS R159, R13 ;  /* 0x0000000d009f7308 */ /* 0x0000f00000000000 */
[----:B------:R4:W-:Y:S01]  /*4930*/  MUFU.EX2 R158, R3 ;  /* 0x00000003009e7308 */ /* 0x0009e20000000800 */
[----:B0-----:R-:W-:-:S03]  /*4940*/  FMUL.FTZ R13, R25, R2 ;  /* 0x00000002190d7220 */ /* 0x001fc60000410000 */
[----:B------:R-:W1:Y:S01]  /*4950*/  MUFU.EX2 R6, R6 ;  /* 0x0000000600067308 */ /* 0x000e620000000800 */
[----:B----4-:R-:W-:-:S03]  /*4960*/  FMUL.FTZ R3, R30, R2 ;  /* 0x000000021e037220 */ /* 0x010fc60000410000 */
[----:B------:R-:W0:Y:S08]  /*4970*/  MUFU.SIN R117, R11 ;  /* 0x0000000b00757308 */ /* 0x000e300000000400 */
[----:B------:R-:W4:Y:S08]  /*4980*/  MUFU.COS R132, R123 ;  /* 0x0000007b00847308 */ /* 0x000f300000000000 */
[----:B------:R-:W5:Y:S08]  /*4990*/  MUFU.COS R134, R125 ;  /* 0x0000007d00867308 */ /* 0x000f700000000000 */
[----:B------:R2:W5:Y:S08]  /*49a0*/  MUFU.COS R161, R11 ;  /* 0x0000000b00a17308 */ /* 0x0005700000000000 */
[----:B------:R-:W0:Y:S01]  /*49b0*/  MUFU.EX2 R13, R13 ;  /* 0x0000000d000d7308 */ /* 0x000e220000000800 */
[----:B--2---:R-:W-:Y:S01]  /*49c0*/  FMUL.FTZ R11, R26, R2 ;  /* 0x000000021a0b7220 */ /* 0x004fe20000410000 */
[----:B------:R-:W-:-:S02]  /*49d0*/  SHF.L.U32 R2, R112, 0x5, RZ ;  /* 0x0000000570027819 */ /* 0x000fc400000006ff */
[----:B------:R-:W2:Y:S04]  /*49e0*/  MUFU.EX2 R113, R113 ;  /* 0x0000007100717308 */ /* 0x000ea80000000800 */
[----:B------:R-:W4:Y:S04]  /*49f0*/  MUFU.EX2 R10, R10 ;  /* 0x0000000a000a7308 */ /* 0x000f280000000800 */
[----:B------:R-:W5:Y:S04]  /*4a00*/  MUFU.EX2 R7, R7 ;  /* 0x0000000700077308 */ /* 0x000f680000000800 */
[----:B------:R-:W5:Y:S04]  /*4a10*/  MUFU.EX2 R9, R9 ;  /* 0x0000000900097308 */ /* 0x000f680000000800 */
[----:B------:R-:W5:Y:S01]  /*4a20*/  MUFU.EX2 R3, R3 ;  /* 0x0000000300037308 */ /* 0x000f620000000800 */
[----:B------:R-:W-:Y:S01]  /*4a30*/  LEA.HI.SX32 R2, R2, R2, 0x1b ;  /* 0x0000000202027211 */ /* 0x000fe200078fdaff */
[C---:B-1----:R-:W-:Y:S01]  /*4a40*/  FMUL.FTZ R157, R6.reuse, R157 ;  /* 0x0000009d069d7220 */ /* 0x042fe20000410000 */
[----:B------:R-:W-:-:S02]  /*4a50*/  FMUL.FTZ R156, R6, R121 ;  /* 0x00000079069c7220 */ /* 0x000fc40000410000 */
[----:B------:R-:W-:Y:S01]  /*4a60*/  LEA R6, R2, UR22, 0x1 ;  /* 0x0000001602067c11 */ /* 0x000fe2000f8e08ff */
[----:B---3--:R-:W-:Y:S01]  /*4a70*/  FMUL.FTZ R159, R158, R159 ;  /* 0x0000009f9e9f7220 */ /* 0x008fe20000410000 */
[----:B------:R-:W1:Y:S01]  /*4a80*/  MUFU.SIN R154, R123 ;  /* 0x0000007b009a7308 */ /* 0x000e620000000400 */
[----:B0-----:R-:W-:Y:S01]  /*4a90*/  FMUL.FTZ R173, R13, R122 ;  /* 0x0000007a0dad7220 */ /* 0x001fe20000410000 */
[----:B--2---:R-:W-:Y:S01]  /*4aa0*/  FMUL.FTZ R171, R113, R124 ;  /* 0x0000007c71ab7220 */ /* 0x004fe20000410000 */
[----:B----4-:R-:W-:Y:S01]  /*4ab0*/  FMUL.FTZ R160, R10, R117 ;  /* 0x000000750aa07220 */ /* 0x010fe20000410000 */
[----:B------:R-:W-:Y:S01]  /*4ac0*/  FMUL.FTZ R158, R158, R119 ;  /* 0x000000779e9e7220 */ /* 0x000fe20000410000 */
[----:B-----5:R-:W-:Y:S01]  /*4ad0*/  FMUL.FTZ R155, R7, R132 ;  /* 0x00000084079b7220 */ /* 0x020fe20000410000 */
[----:B------:R-:W-:Y:S01]  /*4ae0*/  FMUL.FTZ R153, R9, R134 ;  /* 0x0000008609997220 */ /* 0x000fe20000410000 */
[----:B------:R-:W-:Y:S01]  /*4af0*/  FMUL.FTZ R2, R3, R120 ;  /* 0x0000007803027220 */ /* 0x000fe20000410000 */
[----:B------:R0:W2:Y:S01]  /*4b00*/  MUFU.SIN R152, R125 ;  /* 0x0000007d00987308 */ /* 0x0000a20000000400 */
        /* <DEDUP_REMOVED lines=32> */
[----:B------:R-:W-:-:S04]  /*4d10*/  USHF.L.U32 UR26, UR11, 0x8, URZ ;  /* 0x000000080b1a7899 */ /* 0x000fc800080006ff */
[----:B------:R-:W-:-:S04]  /*4d20*/  UIADD3 UR23, UPT, UPT, UR26, -0x100, URZ ;  /* 0xffffff001a177890 */ /* 0x000fc8000fffe0ff */
[----:B------:R-:W-:-:S04]  /*4d30*/  ULOP3.LUT UR23, UR23, 0x100, URZ, 0xc0, !UPT ;  /* 0x0000010017177892 */ /* 0x000fc8000f8ec0ff */
[----:B------:R-:W-:Y:S01]  /*4d40*/  UIADD3 UR23, UPT, UPT, UR23, UR8, URZ ;  /* 0x0000000817177290 */ /* 0x000fe2000fffe0ff */
[----:B------:R-:W-:Y:S01]  /*4d50*/  FMUL.FTZ R170, R113, R170 ;  /* 0x000000aa71aa7220 */ /* 0x000fe20000410000 */
[----:B------:R-:W-:Y:S01]  /*4d60*/  FMUL.FTZ R161, R10, R161 ;  /* 0x000000a10aa17220 */ /* 0x000fe20000410000 */
[C---:B------:R-:W-:Y:S02]  /*4d70*/  ISETP.NE.AND P2, PT, R118.reuse, RZ, PT ;  /* 0x000000ff7600720c */ /* 0x040fe40003f45270 */
[C---:B------:R-:W-:Y:S02]  /*4d80*/  IADD3 R113, PT, PT, R118.reuse, 0x200, RZ ;  /* 0x0000020076717810 */ /* 0x040fe40007ffe0ff */
[----:B------:R-:W-:Y:S01]  /*4d90*/  MOV R10, UR23 ;  /* 0x00000017000a7c02 */ /* 0x000fe20008000f00 */
[----:B------:R-:W2:Y:S01]  /*4da0*/  MUFU.EX2 R11, R11 ;  /* 0x0000000b000b7308 */ /* 0x000ea20000000800 */
[----:B------:R-:W-:Y:S01]  /*4db0*/  ISETP.NE.AND P3, PT, R118, 0x1f, PT ;  /* 0x0000001f7600780c */ /* 0x000fe20003f65270 */
[----:B-1----:R-:W-:Y:S01]  /*4dc0*/  FMUL.FTZ R154, R7, R154 ;  /* 0x0000009a079a7220 */ /* 0x002fe20000410000 */
[----:B------:R-:W-:Y:S01]  /*4dd0*/  SEL R7, R10, R113, !P2 ;  /* 0x000000710a077207 */ /* 0x000fe20005000000 */
[----:B------:R-:W-:-:S03]  /*4de0*/  FMUL.FTZ R3, R3, R8 ;  /* 0x0000000803037220 */ /* 0x000fc60000410000 */
[----:B------:R-:W-:Y:S01]  /*4df0*/  LEA R7, R7, UR22, 0x3 ;  /* 0x0000001607077c11 */ /* 0x000fe2000f8e18ff */
[----:B------:R-:W-:Y:S04]  /*4e00*/  BSSY.RECONVERGENT B0, `(.L_x_13029) ;  /* 0x0000053000007945 */ /* 0x000fe80003800200 */
[----:B------:R1:W-:Y:S01]  /*4e10*/  STS.64 [R7+0x1d10], R2 ;  /* 0x001d100207007388 */ /* 0x0003e20000000a00 */
[----:B------:R-:W-:Y:S01]  /*4e20*/  FMUL.FTZ R172, R13, R172 ;  /* 0x000000ac0dac7220 */ /* 0x000fe20000410000 */
[C---:B--2---:R-:W-:Y:S01]  /*4e30*/  FMUL.FTZ R175, R11.reuse, R12 ;  /* 0x0000000c0baf7220 */ /* 0x044fe20000410000 */
        /* <DEDUP_REMOVED lines=77> */
.L_x_13030:
[----:B------:R-:W-:-:S06]  /*5310*/  LEA R12, R118, UR22, 0x3 ;  /* 0x00000016760c7c11 */ /* 0x000fcc000f8e18ff */
[----:B------:R-:W0:Y:S02]  /*5320*/  LDS.64 R12, [R12+0x2d18] ;  /* 0x002d18000c0c7984 */ /* 0x000e240000000a00 */
.L_x_13031:
[----:B------:R-:W-:Y:S05]  /*5330*/  BSYNC.RECONVERGENT B0 ;  /* 0x0000000000007941 */ /* 0x000fea0003800200 */
.L_x_13029:
[----:B------:R-:W-:Y:S01]  /*5340*/  FMUL.FTZ R5, R3, R180 ;  /* 0x000000b403057220 */ /* 0x000fe20000410000 */
[C---:B------:R-:W-:Y:S01]  /*5350*/  FMUL.FTZ R6, R30.reuse, R140 ;  /* 0x0000008c1e067220 */ /* 0x040fe20000410000 */
[----:B------:R-:W-:Y:S01]  /*5360*/  FMUL.FTZ R4, R30, R131 ;  /* 0x000000831e047220 */ /* 0x000fe20000410000 */
[C---:B------:R-:W-:Y:S01]  /*5370*/  FMUL.FTZ R8, R2.reuse, R180 ;  /* 0x000000b402087220 */ /* 0x040fe20000410000 */
[----:B------:R-:W-:Y:S01]  /*5380*/  FFMA.FTZ R5, R2, R182, -R5 ;  /* 0x000000b602057223 */ /* 0x000fe20000010805 */
[C---:B------:R-:W-:Y:S01]  /*5390*/  FMUL.FTZ R243, R77.reuse, R6 ;  /* 0x000000064df37220 */ /* 0x040fe20000410000 */
[----:B------:R-:W-:Y:S01]  /*53a0*/  FMUL.FTZ R245, R77, R4 ;  /* 0x000000044df57220 */ /* 0x000fe20000410000 */
[----:B------:R-:W-:Y:S01]  /*53b0*/  FFMA.FTZ R8, R3, R182, R8 ;  /* 0x000000b603087223 */ /* 0x000fe20000010008 */
[----:B------:R-:W-:Y:S01]  /*53c0*/  FMUL.FTZ R6, R178, R5 ;  /* 0x00000005b2067220 */ /* 0x000fe20000410000 */
[C---:B------:R-:W-:Y:S01]  /*53d0*/  FMUL.FTZ R7, R180.reuse, R243 ;  /* 0x000000f3b4077220 */ /* 0x040fe20000410000 */
[-C--:B------:R-:W-:Y:S01]  /*53e0*/  FMUL.FTZ R4, R180, R245.reuse ;  /* 0x000000f5b4047220 */ /* 0x080fe20000410000 */
[----:B------:R-:W-:Y:S01]  /*53f0*/  FMUL.FTZ R241, R29, R138 ;  /* 0x0000008a1df17220 */ /* 0x000fe20000410000 */
[-C--:B------:R-:W-:Y:S01]  /*5400*/  FFMA.FTZ R6, R179, R8.reuse, R6 ;  /* 0x00000008b3067223 */ /* 0x080fe20000010006 */
[----:B------:R-:W-:Y:S01]  /*5410*/  FMUL.FTZ R8, R178, R8 ;  /* 0x00000008b2087220 */ /* 0x000fe20000410000 */
[C---:B------:R-:W-:Y:S01]  /*5420*/  FFMA.FTZ R7, R182.reuse, R245, -R7 ;  /* 0x000000f5b6077223 */ /* 0x040fe20000010807 */
[----:B------:R-:W-:Y:S01]  /*5430*/  FMUL.FTZ R239, R29, R136 ;  /* 0x000000881def7220 */ /* 0x000fe20000410000 */
[----:B------:R-:W-:Y:S01]  /*5440*/  FFMA.FTZ R4, R182, R243, R4 ;  /* 0x000000f3b6047223 */ /* 0x000fe20000010004 */
[----:B------:R-:W-:Y:S01]  /*5450*/  FFMA.FTZ R8, R179, R5, -R8 ;  /* 0x00000005b3087223 */ /* 0x000fe20000010808 */
[----:B------:R-:W-:Y:S01]  /*5460*/  FMUL.FTZ R10, R176, R6 ;  /* 0x00000006b00a7220 */ /* 0x000fe20000410000 */
[C---:B------:R-:W-:Y:S01]  /*5470*/  FFMA.FTZ R7, R78.reuse, R241, R7 ;  /* 0x000000f14e077223 */ /* 0x040fe20000010007 */
[----:B------:R-:W-:Y:S01]  /*5480*/  FFMA.FTZ R4, R78, R239, R4 ;  /* 0x000000ef4e047223 */ /* 0x000fe20000010004 */
[----:B------:R-:W-:Y:S01]  /*5490*/  FMUL.FTZ R236, R28, R127 ;  /* 0x0000007f1cec7220 */ /* 0x000fe20000410000 */
[----:B------:R-:W-:Y:S01]  /*54a0*/  FFMA.FTZ R5, R177, R8, -R10 ;  /* 0x00000008b1057223 */ /* 0x000fe2000001080a */
[C---:B------:R-:W-:Y:S01]  /*54b0*/  FMUL.FTZ R118, R178.reuse, R7 ;  /* 0x00000007b2767220 */ /* 0x040fe20000410000 */
[----:B------:R-:W-:Y:S01]  /*54c0*/  FMUL.FTZ R10, R178, R4 ;  /* 0x00000004b20a7220 */ /* 0x000fe20000410000 */
[----:B------:R-:W-:Y:S01]  /*54d0*/  FMUL.FTZ R8, R176, R8 ;  /* 0x00000008b0087220 */ /* 0x000fe20000410000 */
[----:B------:R-:W-:Y:S01]  /*54e0*/  FMUL.FTZ R238, R28, R129 ;  /* 0x000000811cee7220 */ /* 0x000fe20000410000 */
        /* <DEDUP_REMOVED lines=14> */
[----:B------:R-:W-:Y:S01]  /*55d0*/  FMUL.FTZ R233, R27, R132 ;  /* 0x000000841be97220 */ /* 0x000fe20000410000 */
[-C--:B------:R-:W-:Y:S01]  /*55e0*/  FMUL.FTZ R7, R172, R6.reuse ;  /* 0x00000006ac077220 */ /* 0x080fe20000410000 */
[----:B------:R-:W-:Y:S01]  /*55f0*/  FFMA.FTZ R5, R173, R6, -R8 ;  /* 0x00000006ad057223 */ /* 0x000fe20000010808 */
[----:B------:R-:W-:Y:S01]  /*5600*/  FMUL.FTZ R235, R27, R134 ;  /* 0x000000861beb7220 */ /* 0x000fe20000410000 */
[----:B------:R-:W-:Y:S01]  /*5610*/  FFMA.FTZ R9, R76, R233, R9 ;  /* 0x000000e94c097223 */ /* 0x000fe20000010009 */
[----:B------:R-:W-:Y:S01]  /*5620*/  FFMA.FTZ R7, R173, R10, R7 ;  /* 0x0000000aad077223 */ /* 0x000fe20000010007 */
[----:B------:R-:W-:Y:S01]  /*5630*/  FMUL.FTZ R8, R170, R5 ;  /* 0x00000005aa087220 */ /* 0x000fe20000410000 */
[----:B------:R-:W-:Y:S01]  /*5640*/  FFMA.FTZ R4, R76, R235, R4 ;  /* 0x000000eb4c047223 */ /* 0x000fe20000010004 */
[----:B------:R-:W-:Y:S01]  /*5650*/  FMUL.FTZ R6, R174, R9 ;  /* 0x00000009ae067220 */ /* 0x000fe20000410000 */
[----:B------:R-:W-:Y:S01]  /*5660*/  FMUL.FTZ R232, R26, R125 ;  /* 0x0000007d1ae87220 */ /* 0x000fe20000410000 */
[-C--:B------:R-:W-:Y:S01]  /*5670*/  FFMA.FTZ R10, R171, R7.reuse, R8 ;  /* 0x00000007ab0a7223 */ /* 0x080fe20000010008 */
[-C--:B------:R-:W-:Y:S01]  /*5680*/  FMUL.FTZ R8, R174, R4.reuse ;  /* 0x00000004ae087220 */ /* 0x080fe20000410000 */
[C---:B------:R-:W-:Y:S01]  /*5690*/  FFMA.FTZ R6, R175.reuse, R4, -R6 ;  /* 0x00000004af067223 */ /* 0x040fe20000010806 */
[----:B------:R-:W-:Y:S01]  /*56a0*/  FMUL.FTZ R4, R170, R7 ;  /* 0x00000007aa047220 */ /* 0x000fe20000410000 */
[----:B------:R-:W-:Y:S01]  /*56b0*/  FMUL.FTZ R230, R26, R123 ;  /* 0x0000007b1ae67220 */ /* 0x000fe20000410000 */
        /* <DEDUP_REMOVED lines=10> */
[----:B------:R-:W-:Y:S01]  /*5760*/  FMUL.FTZ R231, R25, R128 ;  /* 0x0000008019e77220 */ /* 0x000fe20000410000 */
[----:B------:R-:W-:Y:S01]  /*5770*/  FFMA.FTZ R7, R169, R10, R7 ;  /* 0x0000000aa9077223 */ /* 0x000fe20000010007 */
[----:B------:R-:W-:Y:S01]  /*5780*/  FFMA.FTZ R6, R173, R6, -R5 ;  /* 0x00000006ad067223 */ /* 0x000fe20000010805 */
[----:B------:R-:W-:Y:S01]  /*5790*/  FMUL.FTZ R237, R25, R130 ;  /* 0x0000008219ed7220 */ /* 0x000fe20000410000 */
[----:B------:R-:W2:Y:S01]  /*57a0*/  @P1 LDC R11, c[0x0][0x38c] ;  /* 0x0000e300ff0b1b82 */ /* 0x000ea20000000800 */
[----:B------:R-:W-:Y:S01]  /*57b0*/  FFMA.FTZ R9, R74, R231, R9 ;  /* 0x000000e74a097223 */ /* 0x000fe20000010009 */
[CC--:B------:R-:W-:Y:S01]  /*57c0*/  FMUL.FTZ R10, R166.reuse, R8.reuse ;  /* 0x00000008a60a7220 */ /* 0x0c0fe20000410000 */
[----:B------:R-:W-:Y:S01]  /*57d0*/  FMUL.FTZ R5, R166, R7 ;  /* 0x00000007a6057220 */ /* 0x000fe20000410000 */
[----:B------:R-:W-:Y:S01]  /*57e0*/  FFMA.FTZ R6, R74, R237, R6 ;  /* 0x000000ed4a067223 */ /* 0x000fe20000010006 */
[C---:B------:R-:W-:Y:S01]  /*57f0*/  FMUL.FTZ R4, R170.reuse, R9 ;  /* 0x00000009aa047220 */ /* 0x040fe20000410000 */
[C---:B------:R-:W-:Y:S01]  /*5800*/  FFMA.FTZ R10, R167.reuse, R7, R10 ;  /* 0x00000007a70a7223 */ /* 0x040fe2000001000a */
[----:B------:R-:W-:Y:S01]  /*5810*/  FFMA.FTZ R7, R167, R8, -R5 ;  /* 0x00000008a7077223 */ /* 0x000fe20000010805 */
[-C--:B------:R-:W-:Y:S01]  /*5820*/  FMUL.FTZ R8, R170, R6.reuse ;  /* 0x00000006aa087220 */ /* 0x080fe20000410000 */
[C---:B------:R-:W-:Y:S01]  /*5830*/  FFMA.FTZ R4, R171.reuse, R6, -R4 ;  /* 0x00000006ab047223 */ /* 0x040fe20000010804 */
[----:B------:R-:W-:Y:S01]  /*5840*/  FMUL.FTZ R234, R24, R121 ;  /* 0x0000007918ea7220 */ /* 0x000fe20000410000 */
[----:B------:R-:W-:Y:S01]  /*5850*/  FMUL.FTZ R6, R164, R10 ;  /* 0x0000000aa4067220 */ /* 0x000fe20000410000 */
[----:B------:R-:W-:Y:S01]  /*5860*/  FFMA.FTZ R9, R171, R9, R8 ;  /* 0x00000009ab097223 */ /* 0x000fe20000010008 */
[----:B------:R-:W-:Y:S01]  /*5870*/  FMUL.FTZ R228, R24, R119 ;  /* 0x0000007718e47220 */ /* 0x000fe20000410000 */
[----:B------:R-:W-:Y:S01]  /*5880*/  FFMA.FTZ R5, R71, R234, R4 ;  /* 0x000000ea47057223 */ /* 0x000fe20000010004 */
[-C--:B------:R-:W-:Y:S01]  /*5890*/  FFMA.FTZ R211, R165, R7.reuse, -R6 ;  /* 0x00000007a5d37223 */ /* 0x080fe20000010806 */
[----:B------:R-:W-:Y:S01]  /*58a0*/  FMUL.FTZ R4, R164, R7 ;  /* 0x00000007a4047220 */ /* 0x000fe20000410000 */
[----:B------:R-:W-:Y:S01]  /*58b0*/  FFMA.FTZ R9, R71, R228, R9 ;  /* 0x000000e447097223 */ /* 0x000fe20000010009 */
[----:B------:R-:W-:Y:S01]  /*58c0*/  MOV R7, UR11 ;  /* 0x0000000b00077c02 */ /* 0x000fe20008000f00 */
[C---:B------:R-:W-:Y:S01]  /*58d0*/  FMUL.FTZ R8, R168.reuse, R5 ;  /* 0x00000005a8087220 */ /* 0x040fe20000410000 */
[----:B------:R-:W-:Y:S01]  /*58e0*/  FFMA.FTZ R212, R165, R10, R4 ;  /* 0x0000000aa5d47223 */ /* 0x000fe20000010004 */
[-C--:B------:R-:W-:Y:S01]  /*58f0*/  FMUL.FTZ R6, R168, R9.reuse ;  /* 0x00000009a8067220 */ /* 0x080fe20000410000 */
[----:B------:R-:W-:Y:S01]  /*5900*/  @P1 IADD3 R4, PT, PT, R7, -0x2, RZ ;  /* 0xfffffffe07041810 */ /* 0x000fe20007ffe0ff */
[----:B------:R-:W-:Y:S01]  /*5910*/  FFMA.FTZ R9, R169, R9, R8 ;  /* 0x00000009a9097223 */ /* 0x000fe20000010008 */
[----:B------:R-:W-:-:S02]  /*5920*/  HFMA2 R7, -RZ, RZ, 0, 9.5367431640625e-07 ;  /* 0x00000010ff077431 */ /* 0x000fc400000001ff */
[----:B------:R-:W-:Y:S01]  /*5930*/  FFMA.FTZ R8, R169, R5, -R6 ;  /* 0x00000005a9087223 */ /* 0x000fe20000010806 */
[C---:B------:R-:W-:Y:S01]  /*5940*/  FMUL.FTZ R227, R23.reuse, R124 ;  /* 0x0000007c17e37220 */ /* 0x040fe20000410000 */
[----:B--2---:R-:W-:Y:S01]  /*5950*/  @P1 IMAD R6, R4, R11, UR8 ;  /* 0x0000000804061e24 */ /* 0x004fe2000f8e020b */
[----:B------:R-:W-:Y:S01]  /*5960*/  CS2R R4, SRZ ;  /* 0x0000000000047805 */ /* 0x000fe2000001ff00 */
[----:B------:R-:W-:Y:S01]  /*5970*/  FMUL.FTZ R229, R23, R126 ;  /* 0x0000007e17e57220 */ /* 0x000fe20000410000 */
[----:B------:R-:W-:Y:S01]  /*5980*/  FFMA.FTZ R9, R72, R227, R9 ;  /* 0x000000e348097223 */ /* 0x000fe20000010009 */
[----:B------:R-:W-:-:S04]  /*5990*/  @P1 IMAD.WIDE R6, R6, R7, UR4 ;  /* 0x0000000406061e25 */ /* 0x000fc8000f8e0207 */
[C---:B------:R-:W-:Y:S01]  /*59a0*/  FMUL.FTZ R225, R21.reuse, R122 ;  /* 0x0000007a15e17220 */ /* 0x040fe20000410000 */
[----:B------:R-:W-:Y:S01]  /*59b0*/  FFMA.FTZ R8, R72, R229, R8 ;  /* 0x000000e548087223 */ /* 0x000fe20000010008 */
[C---:B------:R-:W-:Y:S01]  /*59c0*/  FMUL.FTZ R10, R166.reuse, R9 ;  /* 0x00000009a60a7220 */ /* 0x040fe20000410000 */
[----:B------:R-:W-:Y:S01]  /*59d0*/  FMUL.FTZ R223, R21, R120 ;  /* 0x0000007815df7220 */ /* 0x000fe20000410000 */
[----:B------:R2:W3:Y:S01]  /*59e0*/  @P1 LDG.E.64 R4, desc[UR24][R6.64+0x8] ;  /* 0x0000081806041981 */ /* 0x0004e2000c1e1b00 */
[-C--:B------:R-:W-:Y:S01]  /*59f0*/  FMUL.FTZ R118, R166, R8.reuse ;  /* 0x00000008a6767220 */ /* 0x080fe20000410000 */
[----:B------:R-:W-:-:S03]  /*5a00*/  FFMA.FTZ R11, R167, R8, -R10 ;  /* 0x00000008a70b7223 */ /* 0x000fc6000001080a */
[----:B------:R-:W-:Y:S01]  /*5a10*/  FFMA.FTZ R118, R167, R9, R118 ;  /* 0x00000009a7767223 */ /* 0x000fe20000010076 */
[----:B------:R-:W-:Y:S01]  /*5a20*/  FMUL.FTZ R9, R162, R211 ;  /* 0x000000d3a2097220 */ /* 0x000fe20000410000 */
[----:B------:R-:W-:Y:S01]  /*5a30*/  FFMA.FTZ R11, R70, R225, R11 ;  /* 0x000000e1460b7223 */ /* 0x000fe2000001000b */
[-C--:B------:R-:W-:Y:S01]  /*5a40*/  FMUL.FTZ R8, R162, R212.reuse ;  /* 0x000000d4a2087220 */ /* 0x080fe20000410000 */
[----:B------:R-:W-:Y:S01]  /*5a50*/  FFMA.FTZ R118, R70, R223, R118 ;  /* 0x000000df46767223 */ /* 0x000fe20000010076 */
[C---:B------:R-:W-:Y:S01]  /*5a60*/  FFMA.FTZ R9, R163.reuse, R212, R9 ;  /* 0x000000d4a3097223 */ /* 0x040fe20000010009 */
[C---:B------:R-:W-:Y:S01]  /*5a70*/  FMUL.FTZ R10, R164.reuse, R11 ;  /* 0x0000000ba40a7220 */ /* 0x040fe20000410000 */
[----:B------:R-:W-:Y:S01]  /*5a80*/  FFMA.FTZ R211, R163, R211, -R8 ;  /* 0x000000d3a3d37223 */ /* 0x000fe20000010808 */
[-C--:B------:R-:W-:Y:S01]  /*5a90*/  FMUL.FTZ R8, R164, R118.reuse ;  /* 0x00000076a4087220 */ /* 0x080fe20000410000 */
[----:B--2---:R-:W-:Y:S01]  /*5aa0*/  FMUL.FTZ R6, R160, R9 ;  /* 0x00000009a0067220 */ /* 0x004fe20000410000 */
[C---:B------:R-:W-:Y:S01]  /*5ab0*/  FFMA.FTZ R10, R165.reuse, R118, R10 ;  /* 0x00000076a50a7223 */ /* 0x040fe2000001000a */
[----:B------:R-:W-:Y:S01]  /*5ac0*/  FMUL.FTZ R226, R20, R115 ;  /* 0x0000007314e27220 */ /* 0x000fe20000410000 */
[----:B------:R-:W-:Y:S01]  /*5ad0*/  FFMA.FTZ R11, R165, R11, -R8 ;  /* 0x0000000ba50b7223 */ /* 0x000fe20000010808 */
[-C--:B------:R-:W-:Y:S01]  /*5ae0*/  FMUL.FTZ R118, R160, R211.reuse ;  /* 0x000000d3a0767220 */ /* 0x080fe20000410000 */
[----:B------:R-:W-:Y:S01]  /*5af0*/  FFMA.FTZ R8, R161, R211, -R6 ;  /* 0x000000d3a1087223 */ /* 0x000fe20000010806 */
[----:B------:R-:W-:Y:S01]  /*5b00*/  FMUL.FTZ R224, R20, R117 ;  /* 0x0000007514e07220 */ /* 0x000fe20000410000 */
[----:B------:R-:W-:Y:S01]  /*5b10*/  FFMA.FTZ R10, R69, R226, R10 ;  /* 0x000000e2450a7223 */ /* 0x000fe2000001000a */
[----:B------:R-:W-:Y:S01]  /*5b20*/  FFMA.FTZ R118, R161, R9, R118 ;  /* 0x00000009a1767223 */ /* 0x000fe20000010076 */
[----:B------:R-:W-:Y:S01]  /*5b30*/  FMUL.FTZ R212, R158, R8 ;  /* 0x000000089ed47220 */ /* 0x000fe20000410000 */
[----:B------:R-:W-:Y:S01]  /*5b40*/  FFMA.FTZ R11, R69, R224, R11 ;  /* 0x000000e0450b7223 */ /* 0x000fe2000001000b */
[----:B------:R-:W-:-:S02]  /*5b50*/  FMUL.FTZ R6, R162, R10 ;  /* 0x0000000aa2067220 */ /* 0x000fc40000410000 */
[-C--:B------:R-:W-:Y:S01]  /*5b60*/  FFMA.FTZ R212, R159, R118.reuse, R212 ;  /* 0x000000769fd47223 */ /* 0x080fe200000100d4 */
[----:B------:R-:W-:Y:S01]  /*5b70*/  FMUL.FTZ R118, R158, R118 ;  /* 0x000000769e767220 */ /* 0x000fe20000410000 */
[-C--:B------:R-:W-:Y:S01]  /*5b80*/  FFMA.FTZ R7, R163, R11.reuse, -R6 ;  /* 0x0000000ba3077223 */ /* 0x080fe20000010806 */
[----:B------:R-:W-:Y:S01]  /*5b90*/  FMUL.FTZ R6, R162, R11 ;  /* 0x0000000ba2067220 */ /* 0x000fe20000410000 */
[----:B------:R-:W-:Y:S01]  /*5ba0*/  FMUL.FTZ R221, R19, R208 ;  /* 0x000000d013dd7220 */ /* 0x000fe20000410000 */
[----:B------:R-:W-:Y:S01]  /*5bb0*/  FFMA.FTZ R118, R159, R8, -R118 ;  /* 0x000000089f767223 */ /* 0x000fe20000010876 */
[----:B------:R-:W-:Y:S01]  /*5bc0*/  FMUL.FTZ R211, R19, R206 ;  /* 0x000000ce13d37220 */ /* 0x000fe20000410000 */
[----:B------:R-:W-:Y:S01]  /*5bd0*/  FFMA.FTZ R6, R163, R10, R6 ;  /* 0x0000000aa3067223 */ /* 0x000fe20000010006 */
[----:B------:R-:W-:Y:S01]  /*5be0*/  FFMA.FTZ R7, R68, R221, R7 ;  /* 0x000000dd44077223 */ /* 0x000fe20000010007 */
[C---:B------:R-:W-:Y:S01]  /*5bf0*/  FMUL.FTZ R8, R156.reuse, R212 ;  /* 0x000000d49c087220 */ /* 0x040fe20000410000 */
[-C--:B------:R-:W-:Y:S01]  /*5c00*/  FMUL.FTZ R9, R156, R118.reuse ;  /* 0x000000769c097220 */ /* 0x080fe20000410000 */
[----:B------:R-:W-:Y:S01]  /*5c10*/  FFMA.FTZ R6, R68, R211, R6 ;  /* 0x000000d344067223 */ /* 0x000fe20000010006 */
[C---:B------:R-:W-:Y:S01]  /*5c20*/  FMUL.FTZ R10, R160.reuse, R7 ;  /* 0x00000007a00a7220 */ /* 0x040fe20000410000 */
[C---:B------:R-:W-:Y:S01]  /*5c30*/  FFMA.FTZ R118, R157.reuse, R118, -R8 ;  /* 0x000000769d767223 */ /* 0x040fe20000010808 */
[----:B------:R-:W-:Y:S01]  /*5c40*/  FFMA.FTZ R9, R157, R212, R9 ;  /* 0x000000d49d097223 */ /* 0x000fe20000010009 */
[-C--:B------:R-:W-:Y:S01]  /*5c50*/  FMUL.FTZ R8, R160, R6.reuse ;  /* 0x00000006a0087220 */ /* 0x080fe20000410000 */
[C---:B------:R-:W-:Y:S01]  /*5c60*/  FFMA.FTZ R10, R161.reuse, R6, R10 ;  /* 0x00000006a10a7223 */ /* 0x040fe2000001000a */
[----:B------:R-:W-:Y:S01]  /*5c70*/  FMUL.FTZ R218, R18, R207 ;  /* 0x000000cf12da7220 */ /* 0x000fe20000410000 */
[----:B------:R-:W-:Y:S01]  /*5c80*/  FMUL.FTZ R6, R154, R9 ;  /* 0x000000099a067220 */ /* 0x000fe20000410000 */
[----:B------:R-:W-:Y:S01]  /*5c90*/  FFMA.FTZ R7, R161, R7, -R8 ;  /* 0x00000007a1077223 */ /* 0x000fe20000010808 */
[----:B------:R-:W-:Y:S01]  /*5ca0*/  FMUL.FTZ R212, R18, R209 ;  /* 0x000000d112d47220 */ /* 0x000fe20000410000 */
[----:B------:R-:W-:Y:S01]  /*5cb0*/  FFMA.FTZ R10, R67, R218, R10 ;  /* 0x000000da430a7223 */ /* 0x000fe2000001000a */
[-C--:B------:R-:W-:Y:S01]  /*5cc0*/  FMUL.FTZ R8, R154, R118.reuse ;  /* 0x000000769a087220 */ /* 0x080fe20000410000 */
[----:B------:R-:W-:Y:S01]  /*5cd0*/  FFMA.FTZ R118, R155, R118, -R6 ;  /* 0x000000769b767223 */ /* 0x000fe20000010806 */
[----:B------:R-:W-:Y:S01]  /*5ce0*/  FFMA.FTZ R7, R67, R212, R7 ;  /* 0x000000d443077223 */ /* 0x000fe20000010007 */
[----:B------:R-:W-:Y:S01]  /*5cf0*/  FMUL.FTZ R6, R158, R10 ;  /* 0x0000000a9e067220 */ /* 0x000fe20000410000 */
[----:B------:R-:W-:-:S03]  /*5d00*/  FFMA.FTZ R11, R155, R9, R8 ;  /* 0x000000099b0b7223 */ /* 0x000fc60000010008 */
[----:B------:R-:W-:Y:S01]  /*5d10*/  FFMA.FTZ R8, R159, R7, -R6 ;  /* 0x000000079f087223 */ /* 0x000fe20000010806 */
[----:B------:R-:W-:Y:S01]  /*5d20*/  FMUL.FTZ R6, R152, R11 ;  /* 0x0000000b98067220 */ /* 0x000fe20000410000 */
[----:B------:R-:W-:Y:S01]  /*5d30*/  FMUL.FTZ R9, R158, R7 ;  /* 0x000000079e097220 */ /* 0x000fe20000410000 */
[C---:B------:R-:W-:Y:S01]  /*5d40*/  FMUL.FTZ R219, R17.reuse, R204 ;  /* 0x000000cc11db7220 */ /* 0x040fe20000410000 */
[----:B------:R-:W-:Y:S01]  /*5d50*/  FMUL.FTZ R213, R17, R202 ;  /* 0x000000ca11d57220 */ /* 0x000fe20000410000 */
[----:B------:R-:W-:Y:S01]  /*5d60*/  FFMA.FTZ R6, R153, R118, -R6 ;  /* 0x0000007699067223 */ /* 0x000fe20000010806 */
[----:B------:R-:W-:Y:S01]  /*5d70*/  FFMA.FTZ R9, R159, R10, R9 ;  /* 0x0000000a9f097223 */ /* 0x000fe20000010009 */
[----:B------:R-:W-:Y:S01]  /*5d80*/  FMUL.FTZ R118, R152, R118 ;  /* 0x0000007698767220 */ /* 0x000fe20000410000 */
[C---:B------:R-:W-:Y:S02]  /*5d90*/  FFMA.FTZ R8, R66.reuse, R219, R8 ;  /* 0x000000db42087223 */ /* 0x040fe40000010008 */
[----:B------:R-:W-:Y:S01]  /*5da0*/  FFMA.FTZ R9, R66, R213, R9 ;  /* 0x000000d542097223 */ /* 0x000fe20000010009 */
[----:B------:R-:W-:Y:S01]  /*5db0*/  FFMA.FTZ R7, R153, R11, R118 ;  /* 0x0000000b99077223 */ /* 0x000fe20000010076 */
[----:B------:R-:W-:Y:S01]  /*5dc0*/  FMUL.FTZ R118, R156, R8 ;  /* 0x000000089c767220 */ /* 0x000fe20000410000 */
[----:B------:R-:W-:Y:S01]  /*5dd0*/  FMUL.FTZ R214, R16, R203 ;  /* 0x000000cb10d67220 */ /* 0x000fe20000410000 */
[----:B------:R-:W-:-:S02]  /*5de0*/  FMUL.FTZ R10, R156, R9 ;  /* 0x000000099c0a7220 */ /* 0x000fc40000410000 */
[C---:B------:R-:W-:Y:S01]  /*5df0*/  FFMA.FTZ R118, R157.reuse, R9, R118 ;  /* 0x000000099d767223 */ /* 0x040fe20000010076 */
[----:B------:R-:W-:Y:S01]  /*5e00*/  FMUL.FTZ R216, R16, R205 ;  /* 0x000000cd10d87220 */ /* 0x000fe20000410000 */
[----:B------:R-:W-:Y:S02]  /*5e10*/  FFMA.FTZ R11, R157, R8, -R10 ;  /* 0x000000089d0b7223 */ /* 0x000fe4000001080a */
[C---:B------:R-:W-:Y:S02]  /*5e20*/  FFMA.FTZ R118, R65.reuse, R214, R118 ;  /* 0x000000d641767223 */ /* 0x040fe40000010076 */
[----:B------:R-:W-:Y:S02]  /*5e30*/  FFMA.FTZ R11, R65, R216, R11 ;  /* 0x000000d8410b7223 */ /* 0x000fe4000001000b */
[C---:B------:R-:W-:Y:S01]  /*5e40*/  FMUL.FTZ R8, R154.reuse, R118 ;  /* 0x000000769a087220 */ /* 0x040fe20000410000 */
[----:B------:R-:W-:Y:S01]  /*5e50*/  FMUL.FTZ R215, R15, R200 ;  /* 0x000000c80fd77220 */ /* 0x000fe20000410000 */
[----:B------:R-:W-:-:S02]  /*5e60*/  FMUL.FTZ R9, R154, R11 ;  /* 0x0000000b9a097220 */ /* 0x000fc40000410000 */
[----:B------:R-:W-:Y:S01]  /*5e70*/  FFMA.FTZ R8, R155, R11, -R8 ;  /* 0x0000000b9b087223 */ /* 0x000fe20000010808 */
[----:B------:R-:W-:Y:S01]  /*5e80*/  FMUL.FTZ R217, R15, R198 ;  /* 0x000000c60fd97220 */ /* 0x000fe20000410000 */
[----:B------:R-:W-:Y:S02]  /*5e90*/  FFMA.FTZ R9, R155, R118, R9 ;  /* 0x000000769b097223 */ /* 0x000fe40000010009 */
[C---:B------:R-:W-:Y:S02]  /*5ea0*/  FFMA.FTZ R8, R64.reuse, R215, R8 ;  /* 0x000000d740087223 */ /* 0x040fe40000010008 */
[----:B------:R-:W-:Y:S02]  /*5eb0*/  FFMA.FTZ R9, R64, R217, R9 ;  /* 0x000000d940097223 */ /* 0x000fe40000010009 */
[----:B------:R-:W-:Y:S01]  /*5ec0*/  FMUL.FTZ R118, R152, R8 ;  /* 0x0000000898767220 */ /* 0x000fe20000410000 */
[----:B------:R-:W-:Y:S01]  /*5ed0*/  FMUL.FTZ R220, R14, R199 ;  /* 0x000000c70edc7220 */ /* 0x000fe20000410000 */
[----:B------:R-:W-:-:S02]  /*5ee0*/  FMUL.FTZ R10, R152, R9 ;  /* 0x00000009980a7220 */ /* 0x000fc40000410000 */
[C---:B------:R-:W-:Y:S01]  /*5ef0*/  FFMA.FTZ R118, R153.reuse, R9, R118 ;  /* 0x0000000999767223 */ /* 0x040fe20000010076 */
[----:B------:R-:W-:Y:S01]  /*5f00*/  FMUL.FTZ R222, R14, R201 ;  /* 0x000000c90ede7220 */ /* 0x000fe20000410000 */
[----:B------:R-:W-:Y:S02]  /*5f10*/  FFMA.FTZ R11, R153, R8, -R10 ;  /* 0x00000008990b7223 */ /* 0x000fe4000001080a */
[C---:B------:R-:W-:Y:S02]  /*5f20*/  FFMA.FTZ R8, R63.reuse, R220, R118 ;  /* 0x000000dc3f087223 */ /* 0x040fe40000010076 */
[----:B------:R-:W-:-:S03]  /*5f30*/  FFMA.FTZ R9, R63, R222, R11 ;  /* 0x000000de3f097223 */ /* 0x000fc6000001000b */
[----:B------:R-:W2:Y:S04]  /*5f40*/  SHFL.UP PT, R240, R8, 0x1, RZ ;  /* 0x0420000008f07989 */ /* 0x000ea800000e00ff */
[----:B------:R-:W4:Y:S04]  /*5f50*/  SHFL.UP PT, R118, R9, 0x1, RZ ;  /* 0x0420000009767989 */ /* 0x000f2800000e00ff */
[----:B------:R-:W5:Y:S01]  /*5f60*/  SHFL.UP PT, R11, R7, 0x1, RZ ;  /* 0x04200000070b7989 */ /* 0x000f6200000e00ff */
[----:B------:R-:W-:-:S03]  /*5f70*/  ISETP.GE.AND P3, PT, R112, 0x1, PT ;  /* 0x000000017000780c */ /* 0x000fc60003f66270 */
[----:B------:R-:W1:Y:S01]  /*5f80*/  SHFL.UP PT, R10, R6, 0x1, RZ ;  /* 0x04200000060a7989 */ /* 0x000e6200000e00ff */
[-C--:B--2---:R-:W-:Y:S01]  /*5f90*/  FMUL.FTZ R242, R6, R240.reuse ;  /* 0x000000f006f27220 */ /* 0x084fe20000410000 */
[----:B------:R-:W-:-:S03]  /*5fa0*/  FMUL.FTZ R247, R7, R240 ;  /* 0x000000f007f77220 */ /* 0x000fc60000410000 */
[-C--:B----4-:R-:W-:Y:S01]  /*5fb0*/  FFMA.FTZ R249, R7, R118.reuse, R242 ;  /* 0x0000007607f97223 */ /* 0x090fe200000100f2 */
[----:B------:R-:W-:-:S04]  /*5fc0*/  FFMA.FTZ R240, R6, R118, -R247 ;  /* 0x0000007606f07223 */ /* 0x000fc800000108f7 */
[----:B------:R-:W-:Y:S01]  /*5fd0*/  @P3 FADD.FTZ R8, R8, R249 ;  /* 0x000000f908083221 */ /* 0x000fe20000010000 */
[-C--:B-----5:R-:W-:Y:S01]  /*5fe0*/  FMUL.FTZ R118, R6, R11.reuse ;  /* 0x0000000b06767220 */ /* 0x0a0fe20000410000 */
[----:B------:R-:W-:Y:S01]  /*5ff0*/  @P3 FADD.FTZ R9, R9, R240 ;  /* 0x000000f009093221 */ /* 0x000fe20000010000 */
[C---:B------:R-:W-:Y:S02]  /*6000*/  FMUL.FTZ R247, R7.reuse, R11 ;  /* 0x0000000b07f77220 */ /* 0x040fe40000410000 */
[----:B------:R-:W2:Y:S01]  /*6010*/  SHFL.UP PT, R240, R8, 0x2, RZ ;  /* 0x0440000008f07989 */ /* 0x000ea200000e00ff */
[----:B-1----:R-:W-:-:S03]  /*6020*/  @P3 FFMA.FTZ R7, R7, R10, R118 ;  /* 0x0000000a07073223 */ /* 0x002fc60000010076 */
[----:B------:R-:W1:Y:S01]  /*6030*/  SHFL.UP PT, R118, R9, 0x2, RZ ;  /* 0x0440000009767989 */ /* 0x000e6200000e00ff */
[----:B------:R-:W-:-:S03]  /*6040*/  @P3 FFMA.FTZ R6, R6, R10, -R247 ;  /* 0x0000000a06063223 */ /* 0x000fc600000108f7 */
[----:B------:R-:W4:Y:S01]  /*6050*/  SHFL.UP PT, R11, R7, 0x2, RZ ;  /* 0x04400000070b7989 */ /* 0x000f2200000e00ff */
[----:B------:R-:W-:-:S03]  /*6060*/  ISETP.GE.AND P3, PT, R112, 0x2, PT ;  /* 0x000000027000780c */ /* 0x000fc60003f66270 */
[----:B------:R-:W5:Y:S01]  /*6070*/  SHFL.UP PT, R10, R6, 0x2, RZ ;  /* 0x04400000060a7989 */ /* 0x000f6200000e00ff */
[-C--:B--2---:R-:W-:Y:S01]  /*6080*/  FMUL.FTZ R242, R6, R240.reuse ;  /* 0x000000f006f27220 */ /* 0x084fe20000410000 */
[----:B------:R-:W-:-:S03]  /*6090*/  FMUL.FTZ R247, R7, R240 ;  /* 0x000000f007f77220 */ /* 0x000fc60000410000 */
[-C--:B-1----:R-:W-:Y:S01]  /*60a0*/  FFMA.FTZ R249, R7, R118.reuse, R242 ;  /* 0x0000007607f97223 */ /* 0x082fe200000100f2 */
[----:B------:R-:W-:-:S04]  /*60b0*/  FFMA.FTZ R240, R6, R118, -R247 ;  /* 0x0000007606f07223 */ /* 0x000fc800000108f7 */
[----:B------:R-:W-:Y:S01]  /*60c0*/  @P3 FADD.FTZ R8, R8, R249 ;  /* 0x000000f908083221 */ /* 0x000fe20000010000 */
[-C--:B----4-:R-:W-:Y:S01]  /*60d0*/  FMUL.FTZ R118, R6, R11.reuse ;  /* 0x0000000b06767220 */ /* 0x090fe20000410000 */
[----:B------:R-:W-:Y:S01]  /*60e0*/  @P3 FADD.FTZ R9, R9, R240 ;  /* 0x000000f009093221 */ /* 0x000fe20000010000 */
[C---:B------:R-:W-:Y:S02]  /*60f0*/  FMUL.FTZ R247, R7.reuse, R11 ;  /* 0x0000000b07f77220 */ /* 0x040fe40000410000 */
[----:B------:R-:W1:Y:S01]  /*6100*/  SHFL.UP PT, R240, R8, 0x4, RZ ;  /* 0x0480000008f07989 */ /* 0x000e6200000e00ff */
[----:B-----5:R-:W-:-:S03]  /*6110*/  @P3 FFMA.FTZ R7, R7, R10, R118 ;  /* 0x0000000a07073223 */ /* 0x020fc60000010076 */
[----:B------:R-:W2:Y:S01]  /*6120*/  SHFL.UP PT, R118, R9, 0x4, RZ ;  /* 0x0480000009767989 */ /* 0x000ea200000e00ff */
[----:B------:R-:W-:-:S03]  /*6130*/  @P3 FFMA.FTZ R6, R6, R10, -R247 ;  /* 0x0000000a06063223 */ /* 0x000fc600000108f7 */
[----:B------:R-:W4:Y:S01]  /*6140*/  SHFL.UP PT, R11, R7, 0x4, RZ ;  /* 0x04800000070b7989 */ /* 0x000f2200000e00ff */
[----:B------:R-:W-:-:S03]  /*6150*/  ISETP.GE.AND P3, PT, R112, 0x4, PT ;  /* 0x000000047000780c */ /* 0x000fc60003f66270 */
[----:B------:R-:W5:Y:S01]  /*6160*/  SHFL.UP PT, R10, R6, 0x4, RZ ;  /* 0x04800000060a7989 */ /* 0x000f6200000e00ff */
[-C--:B-1----:R-:W-:Y:S01]  /*6170*/  FMUL.FTZ R242, R6, R240.reuse ;  /* 0x000000f006f27220 */ /* 0x082fe20000410000 */
[----:B------:R-:W-:-:S03]  /*6180*/  FMUL.FTZ R247, R7, R240 ;  /* 0x000000f007f77220 */ /* 0x000fc60000410000 */
[-C--:B--2---:R-:W-:Y:S01]  /*6190*/  FFMA.FTZ R249, R7, R118.reuse, R242 ;  /* 0x0000007607f97223 */ /* 0x084fe200000100f2 */
        /* <DEDUP_REMOVED lines=9> */
[----:B------:R-:W4:Y:S04]  /*6230*/  SHFL.UP PT, R11, R7, 0x8, RZ ;  /* 0x05000000070b7989 */ /* 0x000f2800000e00ff */
[----:B------:R-:W5:Y:S01]  /*6240*/  SHFL.UP PT, R10, R6, 0x8, RZ ;  /* 0x05000000060a7989 */ /* 0x000f6200000e00ff */
[----:B------:R-:W-:Y:S01]  /*6250*/  ISETP.GE.AND P3, PT, R112, 0x8, PT ;  /* 0x000000087000780c */ /* 0x000fe20003f66270 */
[-C--:B-1----:R-:W-:Y:S01]  /*6260*/  FMUL.FTZ R242, R6, R240.reuse ;  /* 0x000000f006f27220 */ /* 0x082fe20000410000 */
[----:B------:R-:W-:-:S03]  /*6270*/  FMUL.FTZ R247, R7, R240 ;  /* 0x000000f007f77220 */ /* 0x000fc60000410000 */
[-C--:B--2---:R-:W-:Y:S01]  /*6280*/  FFMA.FTZ R249, R7, R118.reuse, R242 ;  /* 0x0000007607f97223 */ /* 0x084fe200000100f2 */
[----:B------:R-:W-:-:S07]  /*6290*/  FFMA.FTZ R240, R6, R118, -R247 ;  /* 0x0000007606f07223 */ /* 0x000fce00000108f7 */
[----:B------:R-:W-:Y:S01]  /*62a0*/  @P3 FADD.FTZ R8, R8, R249 ;  /* 0x000000f908083221 */ /* 0x000fe20000010000 */
[CC--:B----4-:R-:W-:Y:S01]  /*62b0*/  FMUL.FTZ R118, R6.reuse, R11.reuse ;  /* 0x0000000b06767220 */ /* 0x0d0fe20000410000 */
[----:B------:R-:W-:Y:S01]  /*62c0*/  FMUL.FTZ R247, R7, R11 ;  /* 0x0000000b07f77220 */ /* 0x000fe20000410000 */
[----:B------:R-:W-:Y:S02]  /*62d0*/  @P3 FADD.FTZ R9, R9, R240 ;  /* 0x000000f009093221 */ /* 0x000fe40000010000 */
[-C--:B-----5:R-:W-:Y:S01]  /*62e0*/  @P3 FFMA.FTZ R7, R7, R10.reuse, R118 ;  /* 0x0000000a07073223 */ /* 0x0a0fe20000010076 */
[----:B------:R-:W1:Y:S01]  /*62f0*/  SHFL.UP PT, R240, R8, 0x10, RZ ;  /* 0x0600000008f07989 */ /* 0x000e6200000e00ff */
[----:B------:R-:W-:-:S03]  /*6300*/  @P3 FFMA.FTZ R6, R6, R10, -R247 ;  /* 0x0000000a06063223 */ /* 0x000fc600000108f7 */
[----:B------:R-:W2:Y:S04]  /*6310*/  SHFL.UP PT, R118, R9, 0x10, RZ ;  /* 0x0600000009767989 */ /* 0x000ea800000e00ff */
[----:B------:R-:W4:Y:S04]  /*6320*/  SHFL.UP PT, R11, R7, 0x10, RZ ;  /* 0x06000000070b7989 */ /* 0x000f2800000e00ff */
[----:B------:R-:W5:Y:S01]  /*6330*/  SHFL.UP PT, R10, R6, 0x10, RZ ;  /* 0x06000000060a7989 */ /* 0x000f6200000e00ff */
[----:B------:R-:W-:Y:S01]  /*6340*/  ISETP.GE.AND P3, PT, R112, 0x10, PT ;  /* 0x000000107000780c */ /* 0x000fe20003f66270 */
[-C--:B-1----:R-:W-:Y:S01]  /*6350*/  FMUL.FTZ R247, R7, R240.reuse ;  /* 0x000000f007f77220 */ /* 0x082fe20000410000 */
[----:B------:R-:W-:-:S03]  /*6360*/  FMUL.FTZ R242, R6, R240 ;  /* 0x000000f006f27220 */ /* 0x000fc60000410000 */
[CC--:B--2---:R-:W-:Y:S01]  /*6370*/  FFMA.FTZ R240, R6.reuse, R118.reuse, -R247 ;  /* 0x0000007606f07223 */ /* 0x0c4fe200000108f7 */
[C---:B------:R-:W-:Y:S01]  /*6380*/  FFMA.FTZ R249, R7.reuse, R118, R242 ;  /* 0x0000007607f97223 */ /* 0x040fe200000100f2 */
[-C--:B----4-:R-:W-:Y:S01]  /*6390*/  FMUL.FTZ R247, R6, R11.reuse ;  /* 0x0000000b06f77220 */ /* 0x090fe20000410000 */
[----:B------:R-:W-:-:S05]  /*63a0*/  FMUL.FTZ R11, R7, R11 ;  /* 0x0000000b070b7220 */ /* 0x000fca0000410000 */
[-C--:B-----5:R-:W-:Y:S01]  /*63b0*/  @P3 FFMA.FTZ R7, R7, R10.reuse, R247 ;  /* 0x0000000a07073223 */ /* 0x0a0fe200000100f7 */
[----:B------:R-:W-:Y:S01]  /*63c0*/  @P3 FFMA.FTZ R6, R6, R10, -R11 ;  /* 0x0000000a06063223 */ /* 0x000fe2000001080b */
[----:B------:R-:W-:-:S04]  /*63d0*/  @P3 FADD.FTZ R9, R9, R240 ;  /* 0x000000f009093221 */ /* 0x000fc80000010000 */
[----:B------:R-:W-:Y:S04]  /*63e0*/  SHFL.UP PT, R7, R7, 0x1, RZ ;  /* 0x0420000007077989 */ /* 0x000fe800000e00ff */
[----:B---3--:R-:W1:Y:S04]  /*63f0*/  SHFL.IDX PT, R5, R5, RZ, 0x1f ;  /* 0x00001fff05057589 */ /* 0x008e6800000e0000 */
[----:B------:R-:W2:Y:S04]  /*6400*/  SHFL.UP PT, R6, R6, 0x1, RZ ;  /* 0x0420000006067989 */ /* 0x000ea800000e00ff */
[----:B------:R-:W3:Y:S04]  /*6410*/  SHFL.IDX PT, R240, R4, RZ, 0x1f ;  /* 0x00001fff04f07589 */ /* 0x000ee800000e0000 */
[----:B------:R-:W4:Y:S01]  /*6420*/  SHFL.UP PT, R9, R9, 0x1, RZ ;  /* 0x0420000009097989 */ /* 0x000f2200000e00ff */
[----:B------:R-:W-:-:S06]  /*6430*/  @P3 FADD.FTZ R8, R8, R249 ;  /* 0x000000f908083221 */ /* 0x000fcc0000010000 */
[----:B------:R-:W5:Y:S01]  /*6440*/  SHFL.UP PT, R8, R8, 0x1, RZ ;  /* 0x0420000008087989 */ /* 0x000f6200000e00ff */
[-C--:B-1----:R-:W-:Y:S01]  /*6450*/  FMUL.FTZ R11, R7, R5.reuse ;  /* 0x00000005070b7220 */ /* 0x082fe20000410000 */
[----:B--2---:R-:W-:-:S03]  /*6460*/  FMUL.FTZ R118, R6, R5 ;  /* 0x0000000506767220 */ /* 0x004fc60000410000 */
[-C--:B---3--:R-:W-:Y:S01]  /*6470*/  FFMA.FTZ R10, R6, R240.reuse, -R11 ;  /* 0x000000f0060a7223 */ /* 0x088fe2000001080b */
[----:B------:R-:W-:Y:S01]  /*6480*/  FFMA.FTZ R11, R7, R240, R118 ;  /* 0x000000f0070b7223 */ /* 0x000fe20000010076 */
[-C--:B0-----:R-:W-:Y:S02]  /*6490*/  FMUL.FTZ R7, R153, R13.reuse ;  /* 0x0000000d99077220 */ /* 0x081fe40000410000 */
[----:B----4-:R-:W-:Y:S01]  /*64a0*/  @P2 FADD.FTZ R240, R9, R10 ;  /* 0x0000000a09f02221 */ /* 0x010fe20000010000 */
[C---:B------:R-:W-:Y:S01]  /*64b0*/  FMUL.FTZ R10, R152.reuse, R13 ;  /* 0x0000000d980a7220 */ /* 0x040fe20000410000 */
[----:B------:R-:W-:-:S03]  /*64c0*/  FFMA.FTZ R7, -R152, R12, -R7 ;  /* 0x0000000c98077223 */ /* 0x000fc60000010907 */
[----:B------:R-:W-:Y:S01]  /*64d0*/  FFMA.FTZ R10, R153, R12, -R10 ;  /* 0x0000000c990a7223 */ /* 0x000fe2000001080a */
[----:B------:R-:W-:-:S03]  /*64e0*/  FMUL.FTZ R9, R154, R7 ;  /* 0x000000079a097220 */ /* 0x000fc60000410000 */
[-C--:B------:R-:W-:Y:S01]  /*64f0*/  FMUL.FTZ R4, R154, R10.reuse ;  /* 0x0000000a9a047220 */ /* 0x080fe20000410000 */
[----:B------:R-:W-:-:S03]  /*6500*/  FFMA.FTZ R9, R155, R10, R9 ;  /* 0x0000000a9b097223 */ /* 0x000fc60000010009 */
[----:B------:R-:W-:Y:S01]  /*6510*/  FFMA.FTZ R4, R155, R7, -R4 ;  /* 0x000000079b047223 */ /* 0x000fe20000010804 */
[----:B------:R-:W-:Y:S01]  /*6520*/  FMUL.FTZ R7, R156, R9 ;  /* 0x000000099c077220 */ /* 0x000fe20000410000 */
[----:B-----5:R-:W-:Y:S02]  /*6530*/  @P2 FADD.FTZ R5, R8, R11 ;  /* 0x0000000b08052221 */ /* 0x020fe40000010000 */
[-C--:B------:R-:W-:Y:S01]  /*6540*/  FMUL.FTZ R6, R156, R4.reuse ;  /* 0x000000049c067220 */ /* 0x080fe20000410000 */
[----:B------:R-:W-:Y:S01]  /*6550*/  FFMA.FTZ R4, R157, R4, -R7 ;  /* 0x000000049d047223 */ /* 0x000fe20000010807 */
[C---:B------:R-:W-:Y:S01]  /*6560*/  FMUL.FTZ R7, R3.reuse, R5 ;  /* 0x0000000503077220 */ /* 0x040fe20000410000 */
[-C--:B------:R-:W-:Y:S01]  /*6570*/  FMUL.FTZ R248, R3, R240.reuse ;  /* 0x000000f003f87220 */ /* 0x080fe20000410000 */
[----:B------:R-:W-:Y:S02]  /*6580*/  FFMA.FTZ R6, R157, R9, R6 ;  /* 0x000000099d067223 */ /* 0x000fe40000010006 */
[C---:B------:R-:W-:Y:S01]  /*6590*/  FFMA.FTZ R240, R2.reuse, R240, -R7 ;  /* 0x000000f002f07223 */ /* 0x040fe20000010807 */
[----:B------:R-:W-:Y:S01]  /*65a0*/  FFMA.FTZ R248, R2, R5, R248 ;  /* 0x0000000502f87223 */ /* 0x000fe200000100f8 */
[C---:B------:R-:W-:Y:S01]  /*65b0*/  FMUL.FTZ R3, R158.reuse, R6 ;  /* 0x000000069e037220 */ /* 0x040fe20000410000 */
[----:B------:R-:W-:-:S03]  /*65c0*/  FMUL.FTZ R2, R158, R4 ;  /* 0x000000049e027220 */ /* 0x000fc60000410000 */
[C---:B------:R-:W-:Y:S01]  /*65d0*/  FFMA.FTZ R7, R159.reuse, R4, -R3 ;  /* 0x000000049f077223 */ /* 0x040fe20000010803 */
[CC--:B------:R-:W-:Y:S01]  /*65e0*/  FMUL.FTZ R4, R152.reuse, R197.reuse ;  /* 0x000000c598047220 */ /* 0x0c0fe20000410000 */
[----:B------:R-:W-:Y:S01]  /*65f0*/  FFMA.FTZ R5, R159, R6, R2 ;  /* 0x000000069f057223 */ /* 0x000fe20000010002 */
[-C--:B------:R-:W-:Y:S02]  /*6600*/  FMUL.FTZ R2, R152, R210.reuse ;  /* 0x000000d298027220 */ /* 0x080fe40000410000 */
[C---:B------:R-:W-:Y:S02]  /*6610*/  FFMA.FTZ R4, R153.reuse, R210, -R4 ;  /* 0x000000d299047223 */ /* 0x040fe40000010804 */
[----:B------:R-:W-:Y:S02]  /*6620*/  FFMA.FTZ R2, R153, R197, R2 ;  /* 0x000000c599027223 */ /* 0x000fe40000010002 */
[----:B------:R-:W-:Y:S02]  /*6630*/  FADD.FTZ R4, R181, R4 ;  /* 0x00000004b5047221 */ /* 0x000fe40000010000 */
[----:B------:R-:W-:-:S02]  /*6640*/  FADD.FTZ R2, R133, R2 ;  /* 0x0000000285027221 */ /* 0x000fc40000010000 */
[C---:B------:R-:W-:Y:S02]  /*6650*/  FMUL.FTZ R6, R154.reuse, R4 ;  /* 0x000000049a067220 */ /* 0x040fe40000410000 */
[-C--:B------:R-:W-:Y:S02]  /*6660*/  FMUL.FTZ R3, R154, R2.reuse ;  /* 0x000000029a037220 */ /* 0x080fe40000410000 */
[C---:B------:R-:W-:Y:S02]  /*6670*/  FFMA.FTZ R6, R155.reuse, R2, R6 ;  /* 0x000000029b067223 */ /* 0x040fe40000010006 */
[----:B------:R-:W-:Y:S01]  /*6680*/  FFMA.FTZ R4, R155, R4, -R3 ;  /* 0x000000049b047223 */ /* 0x000fe20000010803 */
[C---:B------:R-:W-:Y:S01]  /*6690*/  FMUL.FTZ R2, R160.reuse, R7 ;  /* 0x00000007a0027220 */ /* 0x040fe20000410000 */
[----:B------:R-:W-:Y:S01]  /*66a0*/  FADD.FTZ R6, R135, R6 ;  /* 0x0000000687067221 */ /* 0x000fe20000010000 */
[-C--:B------:R-:W-:Y:S01]  /*66b0*/  FMUL.FTZ R8, R160, R5.reuse ;  /* 0x00000005a0087220 */ /* 0x080fe20000410000 */
[----:B------:R-:W-:Y:S01]  /*66c0*/  FADD.FTZ R4, R183, R4 ;  /* 0x00000004b7047221 */ /* 0x000fe20000010000 */
[C---:B------:R-:W-:Y:S01]  /*66d0*/  FFMA.FTZ R5, R161.reuse, R5, R2 ;  /* 0x00000005a1057223 */ /* 0x040fe20000010002 */
[C---:B------:R-:W-:Y:S01]  /*66e0*/  FMUL.FTZ R3, R156.reuse, R6 ;  /* 0x000000069c037220 */ /* 0x040fe20000410000 */
[----:B------:R-:W-:Y:S01]  /*66f0*/  FFMA.FTZ R8, R161, R7, -R8 ;  /* 0x00000007a1087223 */ /* 0x000fe20000010808 */
[----:B------:R-:W-:-:S02]  /*6700*/  FMUL.FTZ R2, R156, R4 ;  /* 0x000000049c027220 */ /* 0x000fc40000410000 */
[C---:B------:R-:W-:Y:S01]  /*6710*/  FFMA.FTZ R3, R157.reuse, R4, -R3 ;  /* 0x000000049d037223 */ /* 0x040fe20000010803 */
[----:B------:R-:W-:Y:S01]  /*6720*/  FMUL.FTZ R4, R162, R8 ;  /* 0x00000008a2047220 */ /* 0x000fe20000410000 */
[----:B------:R-:W-:Y:S02]  /*6730*/  FFMA.FTZ R2, R157, R6, R2 ;  /* 0x000000069d027223 */ /* 0x000fe40000010002 */
[----:B------:R-:W-:Y:S01]  /*6740*/  FADD.FTZ R3, R184, R3 ;  /* 0x00000003b8037221 */ /* 0x000fe20000010000 */
[-C--:B------:R-:W-:Y:S01]  /*6750*/  FMUL.FTZ R7, R162, R5.reuse ;  /* 0x00000005a2077220 */ /* 0x080fe20000410000 */
[----:B------:R-:W-:Y:S01]  /*6760*/  FADD.FTZ R2, R137, R2 ;  /* 0x0000000289027221 */ /* 0x000fe20000010000 */
[C---:B------:R-:W-:Y:S01]  /*6770*/  FFMA.FTZ R5, R163.reuse, R5, R4 ;  /* 0x00000005a3057223 */ /* 0x040fe20000010004 */
[C---:B------:R-:W-:Y:S02]  /*6780*/  FMUL.FTZ R4, R158.reuse, R3 ;  /* 0x000000039e047220 */ /* 0x040fe40000410000 */
[----:B------:R-:W-:Y:S01]  /*6790*/  FMUL.FTZ R6, R158, R2 ;  /* 0x000000029e067220 */ /* 0x000fe20000410000 */
[----:B------:R-:W-:Y:S01]  /*67a0*/  FFMA.FTZ R7, R163, R8, -R7 ;  /* 0x00000008a3077223 */ /* 0x000fe20000010807 */
[----:B------:R-:W-:-:S02]  /*67b0*/  FFMA.FTZ R4, R159, R2, R4 ;  /* 0x000000029f047223 */ /* 0x000fc40000010004 */
        /* <DEDUP_REMOVED lines=8> */
[-C--:B------:R-:W-:Y:S02]  /*6840*/  FMUL.FTZ R2, R160, R6.reuse ;  /* 0x00000006a0027220 */ /* 0x080fe40000410000 */
[----:B------:R-:W-:-:S02]  /*6850*/  FFMA.FTZ R3, R161, R6, -R3 ;  /* 0x00000006a1037223 */ /* 0x000fc40000010803 */
[----:B------:R-:W-:Y:S01]  /*6860*/  FFMA.FTZ R2, R161, R4, R2 ;  /* 0x00000004a1027223 */ /* 0x000fe20000010002 */
[----:B------:R-:W-:Y:S01]  /*6870*/  FMUL.FTZ R4, R166, R8 ;  /* 0x00000008a6047220 */ /* 0x000fe20000410000 */
[----:B------:R-:W-:Y:S02]  /*6880*/  FADD.FTZ R3, R186, R3 ;  /* 0x00000003ba037221 */ /* 0x000fe40000010000 */
[----:B------:R-:W-:Y:S01]  /*6890*/  FADD.FTZ R2, R141, R2 ;  /* 0x000000028d027221 */ /* 0x000fe20000010000 */
[----:B------:R-:W-:Y:S01]  /*68a0*/  FFMA.FTZ R7, R167, R5, R4 ;  /* 0x00000005a7077223 */ /* 0x000fe20000010004 */
[----:B------:R-:W-:Y:S01]  /*68b0*/  FMUL.FTZ R4, R162, R3 ;  /* 0x00000003a2047220 */ /* 0x000fe20000410000 */
[----:B------:R-:W-:Y:S01]  /*68c0*/  FMUL.FTZ R9, R166, R5 ;  /* 0x00000005a6097220 */ /* 0x000fe20000410000 */
[-C--:B------:R-:W-:Y:S02]  /*68d0*/  FMUL.FTZ R6, R162, R2.reuse ;  /* 0x00000002a2067220 */ /* 0x080fe40000410000 */
[----:B------:R-:W-:Y:S01]  /*68e0*/  FFMA.FTZ R5, R163, R2, R4 ;  /* 0x00000002a3057223 */ /* 0x000fe20000010004 */
[----:B------:R-:W-:Y:S01]  /*68f0*/  FFMA.FTZ R9, R167, R8, -R9 ;  /* 0x00000008a7097223 */ /* 0x000fe20000010809 */
[----:B------:R-:W-:-:S02]  /*6900*/  FFMA.FTZ R6, R163, R3, -R6 ;  /* 0x00000003a3067223 */ /* 0x000fc40000010806 */
[----:B------:R-:W-:Y:S01]  /*6910*/  FADD.FTZ R5, R142, R5 ;  /* 0x000000058e057221 */ /* 0x000fe20000010000 */
[C---:B------:R-:W-:Y:S01]  /*6920*/  FMUL.FTZ R2, R168.reuse, R9 ;  /* 0x00000009a8027220 */ /* 0x040fe20000410000 */
[----:B------:R-:W-:Y:S01]  /*6930*/  FADD.FTZ R6, R187, R6 ;  /* 0x00000006bb067221 */ /* 0x000fe20000010000 */
[----:B------:R-:W-:Y:S01]  /*6940*/  FMUL.FTZ R4, R168, R7 ;  /* 0x00000007a8047220 */ /* 0x000fe20000410000 */
[C---:B------:R-:W-:Y:S01]  /*6950*/  FMUL.FTZ R3, R164.reuse, R5 ;  /* 0x00000005a4037220 */ /* 0x040fe20000410000 */
[C---:B------:R-:W-:Y:S01]  /*6960*/  FFMA.FTZ R7, R169.reuse, R7, R2 ;  /* 0x00000007a9077223 */ /* 0x040fe20000010002 */
[-C--:B------:R-:W-:Y:S01]  /*6970*/  FMUL.FTZ R2, R164, R6.reuse ;  /* 0x00000006a4027220 */ /* 0x080fe20000410000 */
[----:B------:R-:W-:Y:S01]  /*6980*/  FFMA.FTZ R4, R169, R9, -R4 ;  /* 0x00000009a9047223 */ /* 0x000fe20000010804 */
[C---:B------:R-:W-:Y:S02]  /*6990*/  FFMA.FTZ R3, R165.reuse, R6, -R3 ;  /* 0x00000006a5037223 */ /* 0x040fe40000010803 */
[----:B------:R-:W-:Y:S01]  /*69a0*/  FFMA.FTZ R2, R165, R5, R2 ;  /* 0x00000005a5027223 */ /* 0x000fe20000010002 */
[----:B------:R-:W-:Y:S01]  /*69b0*/  FMUL.FTZ R5, R170, R7 ;  /* 0x00000007aa057220 */ /* 0x000fe20000410000 */
[----:B------:R-:W-:Y:S01]  /*69c0*/  FADD.FTZ R3, R188, R3 ;  /* 0x00000003bc037221 */ /* 0x000fe20000010000 */
[-C--:B------:R-:W-:Y:S01]  /*69d0*/  FMUL.FTZ R6, R170, R4.reuse ;  /* 0x00000004aa067220 */ /* 0x080fe20000410000 */
[----:B------:R-:W-:Y:S01]  /*69e0*/  FADD.FTZ R2, R143, R2 ;  /* 0x000000028f027221 */ /* 0x000fe20000010000 */
[C---:B------:R-:W-:Y:S01]  /*69f0*/  FFMA.FTZ R8, R171.reuse, R4, -R5 ;  /* 0x00000004ab087223 */ /* 0x040fe20000010805 */
[C---:B------:R-:W-:Y:S01]  /*6a00*/  FMUL.FTZ R4, R166.reuse, R3 ;  /* 0x00000003a6047220 */ /* 0x040fe20000410000 */
[----:B------:R-:W-:Y:S01]  /*6a10*/  FFMA.FTZ R7, R171, R7, R6 ;  /* 0x00000007ab077223 */ /* 0x000fe20000010006 */
[----:B------:R-:W-:-:S02]  /*6a20*/  FMUL.FTZ R6, R166, R2 ;  /* 0x00000002a6067220 */ /* 0x000fc40000410000 */
[C---:B------:R-:W-:Y:S02]  /*6a30*/  FFMA.FTZ R5, R167.reuse, R2, R4 ;  /* 0x00000002a7057223 */ /* 0x040fe40000010004 */
        /* <DEDUP_REMOVED lines=9> */
[C---:B------:R-:W-:Y:S01]  /*6ad0*/  FFMA.FTZ R3, R169.reuse, R6, -R3 ;  /* 0x00000006a9037223 */ /* 0x040fe20000010803 */
[-C--:B------:R-:W-:Y:S01]  /*6ae0*/  FMUL.FTZ R4, R174, R8.reuse ;  /* 0x00000008ae047220 */ /* 0x080fe20000410000 */
[----:B------:R-:W-:Y:S02]  /*6af0*/  FFMA.FTZ R2, R169, R5, R2 ;  /* 0x00000005a9027223 */ /* 0x000fe40000010002 */
[----:B------:R-:W-:Y:S01]  /*6b00*/  FADD.FTZ R3, R190, R3 ;  /* 0x00000003be037221 */ /* 0x000fe20000010000 */
[-C--:B------:R-:W-:Y:S01]  /*6b10*/  FMUL.FTZ R5, R174, R7.reuse ;  /* 0x00000007ae057220 */ /* 0x080fe20000410000 */
[----:B------:R-:W-:Y:S01]  /*6b20*/  FADD.FTZ R2, R145, R2 ;  /* 0x0000000291027221 */ /* 0x000fe20000010000 */
[C---:B------:R-:W-:Y:S01]  /*6b30*/  FFMA.FTZ R7, R175.reuse, R7, R4 ;  /* 0x00000007af077223 */ /* 0x040fe20000010004 */
[C---:B------:R-:W-:Y:S01]  /*6b40*/  FMUL.FTZ R4, R170.reuse, R3 ;  /* 0x00000003aa047220 */ /* 0x040fe20000410000 */
[----:B------:R-:W-:Y:S01]  /*6b50*/  FFMA.FTZ R8, R175, R8, -R5 ;  /* 0x00000008af087223 */ /* 0x000fe20000010805 */
        /* <DEDUP_REMOVED lines=12> */
[----:B------:R-:W-:Y:S01]  /*6c20*/  FMUL.FTZ R4, R178, R8 ;  /* 0x00000008b2047220 */ /* 0x000fe20000410000 */
[----:B------:R-:W-:Y:S02]  /*6c30*/  FFMA.FTZ R2, R173, R5, R2 ;  /* 0x00000005ad027223 */ /* 0x000fe40000010002 */
[----:B------:R-:W-:Y:S01]  /*6c40*/  FADD.FTZ R3, R192, R3 ;  /* 0x00000003c0037221 */ /* 0x000fe20000010000 */
[-C--:B------:R-:W-:Y:S01]  /*6c50*/  FMUL.FTZ R5, R178, R7.reuse ;  /* 0x00000007b2057220 */ /* 0x080fe20000410000 */
[----:B------:R-:W-:Y:S01]  /*6c60*/  FADD.FTZ R2, R147, R2 ;  /* 0x0000000293027221 */ /* 0x000fe20000010000 */
[----:B------:R-:W0:Y:S01]  /*6c70*/  S2R R118, SR_TID.X ;  /* 0x0000000000767919 */ /* 0x000e220000002100 */
[C---:B------:R-:W-:Y:S01]  /*6c80*/  FFMA.FTZ R7, R179.reuse, R7, R4 ;  /* 0x00000007b3077223 */ /* 0x040fe20000010004 */
[C---:B------:R-:W-:Y:S01]  /*6c90*/  FMUL.FTZ R4, R174.reuse, R3 ;  /* 0x00000003ae047220 */ /* 0x040fe20000410000 */
[----:B------:R-:W-:Y:S01]  /*6ca0*/  FMUL.FTZ R6, R174, R2 ;  /* 0x00000002ae067220 */ /* 0x000fe20000410000 */
[----:B------:R-:W-:-:S02]  /*6cb0*/  FFMA.FTZ R247, R179, R8, -R5 ;  /* 0x00000008b3f77223 */ /* 0x000fc40000010805 */
[C---:B------:R-:W-:Y:S01]  /*6cc0*/  FFMA.FTZ R5, R175.reuse, R2, R4 ;  /* 0x00000002af057223 */ /* 0x040fe20000010004 */
[----:B------:R-:W-:Y:S01]  /*6cd0*/  FFMA.FTZ R6, R175, R3, -R6 ;  /* 0x00000003af067223 */ /* 0x000fe20000010806 */
[----:B------:R-:W-:Y:S02]  /*6ce0*/  FMUL.FTZ R3, R180, R247 ;  /* 0x000000f7b4037220 */ /* 0x000fe40000410000 */
[----:B------:R-:W-:Y:S01]  /*6cf0*/  FADD.FTZ R5, R148, R5 ;  /* 0x0000000594057221 */ /* 0x000fe20000010000 */
[-C--:B------:R-:W-:Y:S01]  /*6d00*/  FMUL.FTZ R2, R180, R7.reuse ;  /* 0x00000007b4027220 */ /* 0x080fe20000410000 */
[----:B------:R-:W-:Y:S01]  /*6d10*/  FFMA.FTZ R246, R182, R7, R3 ;  /* 0x00000007b6f67223 */ /* 0x000fe20000010003 */
[----:B------:R-:W-:Y:S01]  /*6d20*/  FADD.FTZ R6, R193, R6 ;  /* 0x00000006c1067221 */ /* 0x000fe20000010000 */
[----:B------:R-:W-:Y:S01]  /*6d30*/  FMUL.FTZ R3, R176, R5 ;  /* 0x00000005b0037220 */ /* 0x000fe20000410000 */
[----:B------:R-:W-:Y:S02]  /*6d40*/  FFMA.FTZ R247, R182, R247, -R2 ;  /* 0x000000f7b6f77223 */ /* 0x000fe40000010802 */
[-C--:B------:R-:W-:Y:S01]  /*6d50*/  FMUL.FTZ R2, R176, R6.reuse ;  /* 0x00000006b0027220 */ /* 0x080fe20000410000 */
[----:B------:R-:W-:Y:S01]  /*6d60*/  FFMA.FTZ R3, R177, R6, -R3 ;  /* 0x00000006b1037223 */ /* 0x000fe20000010803 */
[----:B------:R-:W-:-:S02]  /*6d70*/  UISETP.GE.AND UP0, UPT, UR11, UR45, UPT ;  /* 0x0000002d0b00728c */ /* 0x000fc4000bf06270 */
[----:B------:R-:W-:Y:S01]  /*6d80*/  FFMA.FTZ R2, R177, R5, R2 ;  /* 0x00000005b1027223 */ /* 0x000fe20000010002 */
[----:B------:R-:W-:-:S03]  /*6d90*/  FADD.FTZ R3, R194, R3 ;  /* 0x00000003c2037221 */ /* 0x000fc60000010000 */
[----:B------:R-:W-:Y:S01]  /*6da0*/  FADD.FTZ R2, R149, R2 ;  /* 0x0000000295027221 */ /* 0x000fe20000010000 */
[CC--:B------:R-:W-:Y:S01]  /*6db0*/  FMUL.FTZ R4, R178.reuse, R3.reuse ;  /* 0x00000003b2047220 */ /* 0x0c0fe20000410000 */
[----:B------:R-:W-:Y:S02]  /*6dc0*/  PLOP3.LUT P2, PT, PT, PT, UP0, 0x80, 0x8 ;  /* 0x000000000008781c */ /* 0x000fe40003f4f008 */
[-C--:B------:R-:W-:Y:S01]  /*6dd0*/  FMUL.FTZ R6, R178, R2.reuse ;  /* 0x00000002b2067220 */ /* 0x080fe20000410000 */
[C---:B------:R-:W-:Y:S01]  /*6de0*/  FFMA.FTZ R5, R179.reuse, R2, R4 ;  /* 0x00000002b3057223 */ /* 0x040fe20000010004 */
[----:B0-----:R-:W-:Y:S02]  /*6df0*/  ISETP.NE.OR P2, PT, R118, RZ, P2 ;  /* 0x000000ff7600720c */ /* 0x001fe40001745670 */
[----:B------:R-:W-:Y:S01]  /*6e00*/  FFMA.FTZ R6, R179, R3, -R6 ;  /* 0x00000003b3067223 */ /* 0x000fe20000010806 */
[----:B------:R-:W-:-:S03]  /*6e10*/  FADD.FTZ R5, R150, R5 ;  /* 0x0000000596057221 */ /* 0x000fc60000010000 */
[----:B------:R-:W-:Y:S01]  /*6e20*/  FADD.FTZ R3, R195, R6 ;  /* 0x00000006c3037221 */ /* 0x000fe20000010000 */
[----:B------:R-:W-:-:S03]  /*6e30*/  FMUL.FTZ R2, R180, R5 ;  /* 0x00000005b4027220 */ /* 0x000fc60000410000 */
[-C--:B------:R-:W-:Y:S01]  /*6e40*/  FMUL.FTZ R7, R180, R3.reuse ;  /* 0x00000003b4077220 */ /* 0x080fe20000410000 */
[----:B------:R-:W-:Y:S01]  /*6e50*/  FFMA.FTZ R3, R182, R3, -R2 ;  /* 0x00000003b6037223 */ /* 0x000fe20000010802 */
[----:B------:R-:W-:Y:S01]  /*6e60*/  LOP3.LUT R2, R118, 0x1f, RZ, 0xc0, !PT ;  /* 0x0000001f76027812 */ /* 0x000fe200078ec0ff */
[----:B------:R-:W-:-:S03]  /*6e70*/  VOTEU.ALL UP0, P2 ;  /* 0x0000000000ff7886 */ /* 0x000fc60001000000 */
[----:B------:R-:W-:Y:S01]  /*6e80*/  ISETP.NE.AND P3, PT, R2, 0x1f, PT ;  /* 0x0000001f0200780c */ /* 0x000fe20003f65270 */
[----:B------:R-:W-:Y:S01]  /*6e90*/  FFMA.FTZ R244, R182, R5, R7 ;  /* 0x00000005b6f47223 */ /* 0x000fe20000010007 */
[----:B------:R-:W-:Y:S01]  /*6ea0*/  @!UP0 ULEA UR23, UR8, UR22, 0x4 ;  /* 0x0000001608178291 */ /* 0x000fe2000f8e20ff */
[----:B------:R-:W-:Y:S02]  /*6eb0*/  MOV R4, 0x3f800000 ;  /* 0x3f80000000047802 */ /* 0x000fe40000000f00 */
[----:B------:R-:W-:Y:S01]  /*6ec0*/  CS2R R6, SRZ ;  /* 0x0000000000067805 */ /* 0x000fe2000001ff00 */
[----:B------:R-:W-:Y:S02]  /*6ed0*/  HFMA2 R5, -RZ, RZ, 0, 0 ;  /* 0x00000000ff057431 */ /* 0x000fe400000001ff */
[----:B------:R-:W-:Y:S01]  /*6ee0*/  FADD.FTZ R244, R151, R244 ;  /* 0x000000f497f47221 */ /* 0x000fe20000010000 */
[----:B------:R-:W-:Y:S01]  /*6ef0*/  FADD.FTZ R242, R196, R3 ;  /* 0x00000003c4f27221 */ /* 0x000fe20000010000 */
[----:B------:R0:W1:Y:S01]  /*6f00*/  SHFL.DOWN PT, R10, R247, 0x1, 0x1f ;  /* 0x08201f00f70a7f89 */ /* 0x00006200000e0000 */
[----:B------:R-:W-:Y:S03]  /*6f10*/  BSSY.RECONVERGENT B0, `(.L_x_13032) ;  /* 0x0000010000007945 */ /* 0x000fe60003800200 */
[----:B------:R-:W2:Y:S04]  /*6f20*/  @!P2 LDS.128 R4, [UR23+0x2e10] ;  /* 0x002e1017ff04a984 */ /* 0x000ea80008000c00 */
[----:B------:R0:W3:Y:S04]  /*6f30*/  SHFL.DOWN PT, R3, R246, 0x1, 0x1f ;  /* 0x08201f00f6037f89 */ /* 0x0000e800000e0000 */
[----:B------:R0:W4:Y:S04]  /*6f40*/  SHFL.DOWN PT, R11, R244, 0x1, 0x1f ;  /* 0x08201f00f40b7f89 */ /* 0x00012800000e0000 */
[----:B------:R0:W0:Y:S01]  /*6f50*/  SHFL.DOWN PT, R8, R242, 0x1, 0x1f ;  /* 0x08201f00f2087f89 */ /* 0x00002200000e0000 */
[----:B------:R-:W-:Y:S05]  /*6f60*/  @!P3 BRA `(.L_x_13033) ;  /* 0x000000000028b947 */ /* 0x000fea0003800000 */
[-C--:B0-----:R-:W-:Y:S01]  /*6f70*/  FMUL.FTZ R9, R247, R8.reuse ;  /* 0x00000008f7097220 */ /* 0x081fe20000410000 */
[----:B------:R-:W-:-:S03]  /*6f80*/  FMUL.FTZ R8, R246, R8 ;  /* 0x00000008f6087220 */ /* 0x000fc60000410000 */
[CC--:B----4-:R-:W-:Y:S01]  /*6f90*/  FFMA.FTZ R9, R246.reuse, R11.reuse, -R9 ;  /* 0x0000000bf6097223 */ /* 0x0d0fe20000010809 */
[C---:B------:R-:W-:Y:S01]  /*6fa0*/  FFMA.FTZ R11, R247.reuse, R11, R8 ;  /* 0x0000000bf70b7223 */ /* 0x040fe20000010008 */
[-C--:B-1----:R-:W-:Y:S01]  /*6fb0*/  FMUL.FTZ R8, R247, R10.reuse ;  /* 0x0000000af7087220 */ /* 0x082fe20000410000 */
[----:B------:R-:W-:Y:S01]  /*6fc0*/  FMUL.FTZ R10, R246, R10 ;  /* 0x0000000af60a7220 */ /* 0x000fe20000410000 */
[----:B------:R-:W-:Y:S01]  /*6fd0*/  FADD.FTZ R244, R244, R9 ;  /* 0x00000009f4f47221 */ /* 0x000fe20000010000 */
[----:B------:R-:W-:Y:S01]  /*6fe0*/  FADD.FTZ R242, R242, R11 ;  /* 0x0000000bf2f27221 */ /* 0x000fe20000010000 */
[C---:B---3--:R-:W-:Y:S01]  /*6ff0*/  FFMA.FTZ R246, R3.reuse, R246, -R8 ;  /* 0x000000f603f67223 */ /* 0x048fe20000010808 */
[----:B------:R-:W-:-:S07]  /*7000*/  FFMA.FTZ R247, R3, R247, R10 ;  /* 0x000000f703f77223 */ /* 0x000fce000001000a */
.L_x_13033:
[----:B------:R-:W-:Y:S05]  /*7010*/  BSYNC.RECONVERGENT B0 ;  /* 0x0000000000007941 */ /* 0x000fea0003800200 */
.L_x_13032:
[----:B------:R-:W-:Y:S01]  /*7020*/  ISETP.GT.U32.AND P2, PT, R2, 0x1d, PT ;  /* 0x0000001d0200780c */ /* 0x000fe20003f44070 */
[----:B---3--:R3:W2:Y:S01]  /*7030*/  SHFL.DOWN PT, R3, R246, 0x2, 0x1f ;  /* 0x08401f00f6037f89 */ /* 0x0086a200000e0000 */
[----:B------:R-:W-:Y:S03]  /*7040*/  BSSY.RECONVERGENT B0, `(.L_x_13034) ;  /* 0x000000f000007945 */ /* 0x000fe60003800200 */
[----:B-1----:R3:W1:Y:S04]  /*7050*/  SHFL.DOWN PT, R10, R247, 0x2, 0x1f ;  /* 0x08401f00f70a7f89 */ /* 0x00266800000e0000 */
[----:B------:R3:W1:Y:S04]  /*7060*/  SHFL.DOWN PT, R249, R244, 0x2, 0x1f ;  /* 0x08401f00f4f97f89 */ /* 0x00066800000e0000 */
[----:B0-----:R3:W0:Y:S01]  /*7070*/  SHFL.DOWN PT, R8, R242, 0x2, 0x1f ;  /* 0x08401f00f2087f89 */ /* 0x00162200000e0000 */
[----:B------:R-:W-:Y:S05]  /*7080*/  @P2 BRA `(.L_x_13035) ;  /* 0x0000000000282947 */ /* 0x000fea0003800000 */
[CC--:B0-----:R-:W-:Y:S01]  /*7090*/  FMUL.FTZ R9, R247.reuse, R8.reuse ;  /* 0x00000008f7097220 */ /* 0x0c1fe20000410000 */
[C---:B------:R-:W-:Y:S01]  /*70a0*/  FMUL.FTZ R8, R246.reuse, R8 ;  /* 0x00000008f6087220 */ /* 0x040fe20000410000 */
[CC--:B-1--4-:R-:W-:Y:S02]  /*70b0*/  FMUL.FTZ R11, R247.reuse, R10.reuse ;  /* 0x0000000af70b7220 */ /* 0x0d2fe40000410000 */
[CC--:B------:R-:W-:Y:S01]  /*70c0*/  FFMA.FTZ R9, R246.reuse, R249.reuse, -R9 ;  /* 0x000000f9f6097223 */ /* 0x0c0fe20000010809 */
[C---:B------:R-:W-:Y:S01]  /*70d0*/  FFMA.FTZ R249, R247.reuse, R249, R8 ;  /* 0x000000f9f7f97223 */ /* 0x040fe20000010008 */
[C---:B------:R-:W-:Y:S01]  /*70e0*/  FMUL.FTZ R8, R246.reuse, R10 ;  /* 0x0000000af6087220 */ /* 0x040fe20000410000 */
[-C--:B--23--:R-:W-:Y:S01]  /*70f0*/  FFMA.FTZ R246, R246, R3.reuse, -R11 ;  /* 0x00000003f6f67223 */ /* 0x08cfe2000001080b */
[----:B------:R-:W-:Y:S01]  /*7100*/  FADD.FTZ R244, R244, R9 ;  /* 0x00000009f4f47221 */ /* 0x000fe20000010000 */
[----:B------:R-:W-:Y:S01]  /*7110*/  FADD.FTZ R242, R242, R249 ;  /* 0x000000f9f2f27221 */ /* 0x000fe20000010000 */
[----:B------:R-:W-:-:S07]  /*7120*/  FFMA.FTZ R247, R247, R3, R8 ;  /* 0x00000003f7f77223 */ /* 0x000fce0000010008 */
.L_x_13035:
[----:B------:R-:W-:Y:S05]  /*7130*/  BSYNC.RECONVERGENT B0 ;  /* 0x0000000000007941 */ /* 0x000fea0003800200 */
.L_x_13034:
[----:B------:R-:W-:Y:S01]  /*7140*/  ISETP.GT.U32.AND P2, PT, R2, 0x1b, PT ;  /* 0x0000001b0200780c */ /* 0x000fe20003f44070 */
[----:B--2---:R2:W2:Y:S01]  /*7150*/  SHFL.DOWN PT, R3, R246, 0x4, 0x1f ;  /* 0x08801f00f6037f89 */ /* 0x0044a200000e0000 */
        /* <DEDUP_REMOVED lines=15> */
.L_x_13037:
[----:B------:R-:W-:Y:S05]  /*7250*/  BSYNC.RECONVERGENT B0 ;  /* 0x0000000000007941 */ /* 0x000fea0003800200 */
.L_x_13036:
        /* <DEDUP_REMOVED lines=17> */
.L_x_13039:
[----:B------:R-:W-:Y:S05]  /*7370*/  BSYNC.RECONVERGENT B0 ;  /* 0x0000000000007941 */ /* 0x000fea0003800200 */
.L_x_13038:
        /* <DEDUP_REMOVED lines=17> */
.L_x_13041:
[----:B------:R-:W-:Y:S05]  /*7490*/  BSYNC.RECONVERGENT B0 ;  /* 0x0000000000007941 */ /* 0x000fea0003800200 */
.L_x_13040:
[----:B-1----:R-:W1:Y:S01]  /*74a0*/  SHFL.IDX PT, R249, R247, RZ, 0x1f ;  /* 0x00001ffff7f97589 */ /* 0x002e6200000e0000 */
[----:B------:R-:W-:Y:S01]  /*74b0*/  ISETP.NE.AND P2, PT, R118, RZ, PT ;  /* 0x000000ff7600720c */ /* 0x000fe20003f45270 */
[----:B------:R-:W-:Y:S01]  /*74c0*/  FADD.FTZ R240, R245, R240 ;  /* 0x000000f0f5f07221 */ /* 0x000fe20000010000 */
[----:B------:R-:W-:Y:S01]  /*74d0*/  BSSY.RECONVERGENT B0, `(.L_x_13042) ;  /* 0x0000256000007945 */ /* 0x000fe20003800200 */
[----:B--2---:R-:W2:Y:S01]  /*74e0*/  SHFL.IDX PT, R3, R246, RZ, 0x1f ;  /* 0x00001ffff6037589 */ /* 0x004ea200000e0000 */
[----:B------:R-:W-:-:S03]  /*74f0*/  P2R R9, PR, RZ, 0x4 ;  /* 0x00000004ff097803 */ /* 0x000fc60000000000 */
[----:B------:R-:W5:Y:S04]  /*7500*/  SHFL.IDX PT, R10, R244, RZ, 0x1f ;  /* 0x00001ffff40a7589 */ /* 0x000f6800000e0000 */
[----:B----4-:R-:W4:Y:S02]  /*7510*/  SHFL.IDX PT, R11, R242, RZ, 0x1f ;  /* 0x00001ffff20b7589 */ /* 0x010f2400000e0000 */
[----:B------:R-:W-:Y:S02]  /*7520*/  VOTEU.ALL UP0, P2 ;  /* 0x0000000000ff7886 */ /* 0x000fe40001000000 */
[----:B---3--:R-:W-:Y:S03]  /*7530*/  SHFL.DOWN PT, R247, R247, 0x1, 0x1f ;  /* 0x08201f00f7f77f89 */ /* 0x008fe600000e0000 */
[----:B------:R-:W-:Y:S01]  /*7540*/  @!UP0 ULEA UR23, UR8, UR22, 0x4 ;  /* 0x0000001608178291 */ /* 0x000fe2000f8e20ff */
[----:B------:R-:W-:Y:S01]  /*7550*/  SHFL.DOWN PT, R246, R246, 0x1, 0x1f ;  /* 0x08201f00f6f67f89 */ /* 0x000fe200000e0000 */
[C---:B-1----:R-:W-:Y:S01]  /*7560*/  FMUL.FTZ R250, R249.reuse, R4 ;  /* 0x00000004f9fa7220 */ /* 0x042fe20000410000 */
[----:B0-----:R-:W-:-:S02]  /*7570*/  FMUL.FTZ R8, R249, R5 ;  /* 0x00000005f9087220 */ /* 0x001fc40000410000 */
[----:B------:R-:W-:Y:S01]  /*7580*/  SHFL.DOWN PT, R244, R244, 0x1, 0x1f ;  /* 0x08201f00f4f47f89 */ /* 0x000fe200000e0000 */
[----:B--2---:R-:W-:Y:S01]  /*7590*/  FFMA.FTZ R9, R3, R5, R250 ;  /* 0x0000000503097223 */ /* 0x004fe200000100fa */
[----:B------:R-:W-:Y:S01]  /*75a0*/  FMUL.FTZ R250, R249, R6 ;  /* 0x00000006f9fa7220 */ /* 0x000fe20000410000 */
[----:B------:R-:W-:Y:S01]  /*75b0*/  FFMA.FTZ R8, R3, R4, -R8 ;  /* 0x0000000403087223 */ /* 0x000fe20000010808 */
[-C--:B------:R-:W-:Y:S02]  /*75c0*/  FMUL.FTZ R4, R249, R7.reuse ;  /* 0x00000007f9047220 */ /* 0x080fe40000410000 */
[C---:B------:R-:W-:Y:S02]  /*75d0*/  FFMA.FTZ R250, R3.reuse, R7, R250 ;  /* 0x0000000703fa7223 */ /* 0x040fe400000100fa */
[----:B------:R-:W0:Y:S01]  /*75e0*/  SHFL.IDX PT, R7, R7, RZ, 0x1f ;  /* 0x00001fff07077589 */ /* 0x000e2200000e0000 */
[----:B------:R-:W-:Y:S01]  /*75f0*/  FFMA.FTZ R5, R3, R6, -R4 ;  /* 0x0000000603057223 */ /* 0x000fe20000010804 */
[----:B------:R-:W-:Y:S01]  /*7600*/  FADD.FTZ R3, R243, R248 ;  /* 0x000000f8f3037221 */ /* 0x000fe20000010000 */
[----:B------:R-:W-:Y:S01]  /*7610*/  FMUL.FTZ R4, R180, R240 ;  /* 0x000000f0b4047220 */ /* 0x000fe20000410000 */
[----:B------:R-:W1:Y:S01]  /*7620*/  SHFL.IDX PT, R6, R6, RZ, 0x1f ;  /* 0x00001fff06067589 */ /* 0x000e6200000e0000 */
[----:B-----5:R-:W-:Y:S01]  /*7630*/  FADD.FTZ R10, R10, R5 ;  /* 0x000000050a0a7221 */ /* 0x020fe20000010000 */
[----:B----4-:R-:W-:Y:S01]  /*7640*/  FADD.FTZ R11, R11, R250 ;  /* 0x000000fa0b0b7221 */ /* 0x010fe20000010000 */
[-C--:B------:R-:W-:Y:S01]  /*7650*/  FMUL.FTZ R5, R180, R3.reuse ;  /* 0x00000003b4057220 */ /* 0x080fe20000410000 */
[----:B------:R-:W-:Y:S01]  /*7660*/  FFMA.FTZ R4, R182, R3, R4 ;  /* 0x00000003b6047223 */ /* 0x000fe20000010004 */
[----:B------:R-:W-:-:S02]  /*7670*/  FMUL.FTZ R243, R29, R78 ;  /* 0x0000004e1df37220 */ /* 0x000fc40000410000 */
[----:B------:R2:W-:Y:S01]  /*7680*/  @!P2 STS.128 [UR23+0x2e10], R8 ;  /* 0x002e1008ff00a988 */ /* 0x0005e20008000c17 */
[----:B------:R-:W-:Y:S01]  /*7690*/  FFMA.FTZ R5, R182, R240, -R5 ;  /* 0x000000f0b6057223 */ /* 0x000fe20000010805 */
[----:B------:R-:W-:Y:S01]  /*76a0*/  FFMA.FTZ R239, R78, R239, R4 ;  /* 0x000000ef4eef7223 */ /* 0x000fe20000010004 */
[----:B------:R-:W-:Y:S01]  /*76b0*/  ISETP.NE.AND P2, PT, R118, 0x1f, PT ;  /* 0x0000001f7600780c */ /* 0x000fe20003f45270 */
[----:B------:R-:W3:Y:S01]  /*76c0*/  SHFL.DOWN PT, R11, R242, 0x1, 0x1f ;  /* 0x08201f00f20b7f89 */ /* 0x000ee200000e0000 */
[----:B------:R-:W-:Y:S01]  /*76d0*/  FFMA.FTZ R241, R78, R241, R5 ;  /* 0x000000f14ef17223 */ /* 0x000fe20000010005 */
[----:B------:R-:W-:Y:S01]  /*76e0*/  FMUL.FTZ R4, R178, R239 ;  /* 0x000000efb2047220 */ /* 0x000fe20000410000 */
[----:B------:R-:W-:-:S03]  /*76f0*/  ULEA UR23, UR11, 0xfffffc00, 0xa ;  /* 0xfffffc000b177891 */ /* 0x000fc6000f8e50ff */
[----:B------:R-:W-:Y:S01]  /*7700*/  FFMA.FTZ R4, R179, R241, -R4 ;  /* 0x000000f1b3047223 */ /* 0x000fe20000010804 */
[----:B------:R-:W-:-:S03]  /*7710*/  USHF.R.S32.HI UR26, URZ, 0x1f, UR23 ;  /* 0x0000001fff1a7899 */ /* 0x000fc60008011417 */
[----:B------:R-:W-:Y:S01]  /*7720*/  FFMA.FTZ R238, R75, R238, R4 ;  /* 0x000000ee4bee7223 */ /* 0x000fe20000010004 */
[----:B------:R-:W-:Y:S01]  /*7730*/  FMUL.FTZ R4, R178, R241 ;  /* 0x000000f1b2047220 */ /* 0x000fe20000410000 */
[----:B0-----:R-:W-:-:S03]  /*7740*/  @P2 FMUL.FTZ R5, R247, R7 ;  /* 0x00000007f7052220 */ /* 0x001fc60000410000 */
[----:B------:R-:W-:Y:S01]  /*7750*/  FFMA.FTZ R4, R179, R239, R4 ;  /* 0x000000efb3047223 */ /* 0x000fe20000010004 */
[C---:B-1----:R-:W-:Y:S01]  /*7760*/  @P2 FFMA.FTZ R5, R246.reuse, R6, -R5 ;  /* 0x00000006f6052223 */ /* 0x042fe20000010805 */
[----:B------:R-:W-:Y:S02]  /*7770*/  @P2 FMUL.FTZ R246, R246, R7 ;  /* 0x00000007f6f62220 */ /* 0x000fe40000410000 */
[----:B------:R-:W-:Y:S01]  /*7780*/  FFMA.FTZ R236, R75, R236, R4 ;  /* 0x000000ec4bec7223 */ /* 0x000fe20000010004 */
[----:B------:R-:W-:Y:S01]  /*7790*/  FMUL.FTZ R4, R176, R238 ;  /* 0x000000eeb0047220 */ /* 0x000fe20000410000 */
[----:B------:R-:W-:Y:S01]  /*77a0*/  @P2 FFMA.FTZ R246, R247, R6, R246 ;  /* 0x00000006f7f62223 */ /* 0x000fe200000100f6 */
[----:B------:R-:W-:Y:S01]  /*77b0*/  @P2 FADD.FTZ R6, R244, R5 ;  /* 0x00000005f4062221 */ /* 0x000fe20000010000 */
[-C--:B------:R-:W-:Y:S01]  /*77c0*/  FMUL.FTZ R5, R176, R236.reuse ;  /* 0x000000ecb0057220 */ /* 0x080fe20000410000 */
[----:B--2---:R-:W-:Y:S01]  /*77d0*/  FFMA.FTZ R9, R177, R236, R4 ;  /* 0x000000ecb1097223 */ /* 0x004fe20000010004 */
[----:B---3--:R-:W-:-:S02]  /*77e0*/  @P2 FADD.FTZ R7, R11, R246 ;  /* 0x000000f60b072221 */ /* 0x008fc40000010000 */
[----:B------:R-:W-:Y:S01]  /*77f0*/  FFMA.FTZ R4, R177, R238, -R5 ;  /* 0x000000eeb1047223 */ /* 0x000fe20000010805 */
[----:B------:R-:W-:-:S03]  /*7800*/  FFMA.FTZ R233, R76, R233, R9 ;  /* 0x000000e94ce97223 */ /* 0x000fc60000010009 */
[----:B------:R-:W-:Y:S01]  /*7810*/  FFMA.FTZ R235, R76, R235, R4 ;  /* 0x000000eb4ceb7223 */ /* 0x000fe20000010004 */
[----:B------:R-:W-:-:S03]  /*7820*/  FMUL.FTZ R4, R174, R233 ;  /* 0x000000e9ae047220 */ /* 0x000fc60000410000 */
[-C--:B------:R-:W-:Y:S01]  /*7830*/  FMUL.FTZ R8, R174, R235.reuse ;  /* 0x000000ebae087220 */ /* 0x080fe20000410000 */
[----:B------:R-:W-:-:S03]  /*7840*/  FFMA.FTZ R4, R175, R235, -R4 ;  /* 0x000000ebaf047223 */ /* 0x000fc60000010804 */
[----:B------:R-:W-:Y:S01]  /*7850*/  FFMA.FTZ R5, R175, R233, R8 ;  /* 0x000000e9af057223 */ /* 0x000fe20000010008 */
[C---:B------:R-:W-:Y:S01]  /*7860*/  FFMA.FTZ R232, R73.reuse, R232, R4 ;  /* 0x000000e849e87223 */ /* 0x040fe20000010004 */
[-C--:B------:R-:W-:Y:S02]  /*7870*/  FMUL.FTZ R4, R6, R13.reuse ;  /* 0x0000000d06047220 */ /* 0x080fe40000410000 */
[----:B------:R-:W-:Y:S01]  /*7880*/  FFMA.FTZ R230, R73, R230, R5 ;  /* 0x000000e649e67223 */ /* 0x000fe20000010005 */
[C---:B------:R-:W-:Y:S01]  /*7890*/  FMUL.FTZ R5, R7.reuse, R13 ;  /* 0x0000000d07057220 */ /* 0x040fe20000410000 */
[----:B------:R-:W-:Y:S01]  /*78a0*/  FFMA.FTZ R11, R7, R12, -R4 ;  /* 0x0000000c070b7223 */ /* 0x000fe20000010804 */
[----:B------:R-:W-:Y:S02]  /*78b0*/  FMUL.FTZ R4, R172, R232 ;  /* 0x000000e8ac047220 */ /* 0x000fe40000410000 */
[----:B------:R-:W-:Y:S01]  /*78c0*/  FFMA.FTZ R10, R6, R12, R5 ;  /* 0x0000000c060a7223 */ /* 0x000fe20000010005 */
[-C--:B------:R-:W-:Y:S01]  /*78d0*/  FMUL.FTZ R5, R172, R230.reuse ;  /* 0x000000e6ac057220 */ /* 0x080fe20000410000 */
[----:B------:R-:W-:Y:S01]  /*78e0*/  FFMA.FTZ R7, R173, R230, R4 ;  /* 0x000000e6ad077223 */ /* 0x000fe20000010004 */
[----:B------:R-:W-:-:S02]  /*78f0*/  FMUL.FTZ R12, R30, R77 ;  /* 0x0000004d1e0c7220 */ /* 0x000fc40000410000 */
[----:B------:R-:W-:Y:S01]  /*7900*/  FFMA.FTZ R4, R173, R232, -R5 ;  /* 0x000000e8ad047223 */ /* 0x000fe20000010805 */
[C---:B------:R-:W-:Y:S01]  /*7910*/  FFMA.FTZ R231, R74.reuse, R231, R7 ;  /* 0x000000e74ae77223 */ /* 0x040fe20000010007 */
[----:B------:R-:W-:Y:S01]  /*7920*/  MOV R7, UR38 ;  /* 0x0000002600077c02 */ /* 0x000fe20008000f00 */
[-C--:B------:R-:W-:Y:S01]  /*7930*/  FFMA.FTZ R13, -R131, R12.reuse, R240 ;  /* 0x0000000c830d7223 */ /* 0x080fe200000101f0 */
[----:B------:R-:W-:Y:S01]  /*7940*/  FFMA.FTZ R237, R74, R237, R4 ;  /* 0x000000ed4aed7223 */ /* 0x000fe20000010004 */
[----:B------:R-:W-:Y:S01]  /*7950*/  FMUL.FTZ R4, R170, R231 ;  /* 0x000000e7aa047220 */ /* 0x000fe20000410000 */
[----:B------:R-:W-:Y:S01]  /*7960*/  FFMA.FTZ R12, R140, -R12, R3 ;  /* 0x8000000c8c0c7223 */ /* 0x000fe20000010003 */
[----:B------:R-:W-:Y:S01]  /*7970*/  FFMA.FTZ R3, R0, -R3, RZ ;  /* 0x8000000300037223 */ /* 0x000fe200000100ff */
[-C--:B------:R-:W-:Y:S01]  /*7980*/  FMUL.FTZ R6, R170, R237.reuse ;  /* 0x000000edaa067220 */ /* 0x080fe20000410000 */
[----:B------:R-:W-:-:S03]  /*7990*/  FFMA.FTZ R4, R171, R237, -R4 ;  /* 0x000000edab047223 */ /* 0x000fc60000010804 */
[----:B------:R-:W-:Y:S01]  /*79a0*/  FFMA.FTZ R5, R171, R231, R6 ;  /* 0x000000e7ab057223 */ /* 0x000fe20000010006 */
[C---:B------:R-:W-:Y:S01]  /*79b0*/  FFMA.FTZ R242, R71.reuse, R234, R4 ;  /* 0x000000ea47f27223 */ /* 0x040fe20000010004 */
[----:B------:R-:W-:Y:S01]  /*79c0*/  LOP3.LUT R4, R118, UR23, RZ, 0xfc, !PT ;  /* 0x0000001776047c12 */ /* 0x000fe2000f8efcff */
[----:B------:R-:W-:Y:S01]  /*79d0*/  UMOV UR23, UR42 ;  /* 0x0000002a00177c82 */ /* 0x000fe20008000000 */
[----:B------:R-:W-:Y:S01]  /*79e0*/  FFMA.FTZ R234, R71, R228, R5 ;  /* 0x000000e447ea7223 */ /* 0x000fe20000010005 */
[----:B------:R-:W-:-:S03]  /*79f0*/  MOV R5, UR26 ;  /* 0x0000001a00057c02 */ /* 0x000fc60008000f00 */
[----:B------:R-:W-:Y:S01]  /*7a00*/  IMAD.WIDE.U32 R6, R7, UR8, R4 ;  /* 0x0000000807067c25 */ /* 0x000fe2000f8e0004 */
[----:B------:R-:W-:Y:S02]  /*7a10*/  MOV R5, UR39 ;  /* 0x0000002700057c02 */ /* 0x000fe40008000f00 */
[----:B------:R-:W-:-:S03]  /*7a20*/  LEA R8, P2, R6, UR9, 0x2 ;  /* 0x0000000906087c11 */ /* 0x000fc6000f8410ff */
[----:B------:R-:W-:-:S05]  /*7a30*/  IMAD R5, R5, UR8, R7 ;  /* 0x0000000805057c24 */ /* 0x000fca000f8e0207 */
[----:B------:R-:W-:Y:S01]  /*7a40*/  LEA.HI.X R9, R6, UR10, R5, 0x2, P2 ;  /* 0x0000000a06097c11 */ /* 0x000fe200090f1405 */
[C---:B------:R-:W-:Y:S01]  /*7a50*/  FMUL.FTZ R6, R168.reuse, R234 ;  /* 0x000000eaa8067220 */ /* 0x040fe20000410000 */
[----:B------:R-:W-:-:S03]  /*7a60*/  FMUL.FTZ R5, R168, R242 ;  /* 0x000000f2a8057220 */ /* 0x000fc60000410000 */
[C---:B------:R-:W-:Y:S01]  /*7a70*/  FFMA.FTZ R7, R169.reuse, R242, -R6 ;  /* 0x000000f2a9077223 */ /* 0x040fe20000010806 */
[----:B------:R-:W-:-:S03]  /*7a80*/  FFMA.FTZ R6, R169, R234, R5 ;  /* 0x000000eaa9067223 */ /* 0x000fc60000010005 */
[C---:B------:R-:W-:Y:S01]  /*7a90*/  FFMA.FTZ R7, R72.reuse, R229, R7 ;  /* 0x000000e548077223 */ /* 0x040fe20000010007 */
[----:B------:R-:W-:Y:S01]  /*7aa0*/  FFMA.FTZ R5, R72, R227, R6 ;  /* 0x000000e348057223 */ /* 0x000fe20000010006 */
[----:B------:R-:W-:Y:S01]  /*7ab0*/  FFMA.FTZ R227, R0, R240, RZ ;  /* 0x000000f000e37223 */ /* 0x000fe200000100ff */
[----:B------:R-:W-:Y:S01]  /*7ac0*/  FFMA.FTZ R240, R46, -R239, R3 ;  /* 0x800000ef2ef07223 */ /* 0x000fe20000010003 */
[----:B------:R-:W-:Y:S01]  /*7ad0*/  FFMA.FTZ R3, R136, -R243, R239 ;  /* 0x800000f388037223 */ /* 0x000fe200000100ef */
[----:B------:R-:W-:Y:S01]  /*7ae0*/  FMUL.FTZ R6, R166, R5 ;  /* 0x00000005a6067220 */ /* 0x000fe20000410000 */
[----:B------:R-:W-:Y:S01]  /*7af0*/  FFMA.FTZ R228, R46, R241, R227 ;  /* 0x000000f12ee47223 */ /* 0x000fe200000100e3 */
[----:B------:R-:W-:Y:S01]  /*7b00*/  FFMA.FTZ R227, -R138, R243, R241 ;  /* 0x000000f38ae37223 */ /* 0x000fe200000101f1 */
[----:B------:R-:W-:Y:S01]  /*7b10*/  FFMA.FTZ R243, R45, -R236, R240 ;  /* 0x800000ec2df37223 */ /* 0x000fe200000100f0 */
[-C--:B------:R-:W-:Y:S01]  /*7b20*/  FFMA.FTZ R229, R167, R7.reuse, -R6 ;  /* 0x00000007a7e57223 */ /* 0x080fe20000010806 */
[----:B------:R-:W-:Y:S01]  /*7b30*/  FMUL.FTZ R6, R166, R7 ;  /* 0x00000007a6067220 */ /* 0x000fe20000410000 */
[----:B------:R-:W-:-:S02]  /*7b40*/  FMUL.FTZ R240, R26, R73 ;  /* 0x000000491af07220 */ /* 0x000fc40000410000 */
[----:B------:R-:W-:Y:S01]  /*7b50*/  FFMA.FTZ R239, R70, R225, R229 ;  /* 0x000000e146ef7223 */ /* 0x000fe200000100e5 */
[----:B------:R-:W-:Y:S01]  /*7b60*/  FFMA.FTZ R241, R167, R5, R6 ;  /* 0x00000005a7f17223 */ /* 0x000fe20000010006 */
[----:B------:R-:W-:Y:S01]  /*7b70*/  FMUL.FTZ R225, R28, R75 ;  /* 0x0000004b1ce17220 */ /* 0x000fe20000410000 */
[----:B------:R-:W-:Y:S01]  /*7b80*/  FFMA.FTZ R229, R45, R238, R228 ;  /* 0x000000ee2de57223 */ /* 0x000fe200000100e4 */
[----:B------:R-:W-:Y:S01]  /*7b90*/  FMUL.FTZ R6, R164, R239 ;  /* 0x000000efa4067220 */ /* 0x000fe20000410000 */
[----:B------:R-:W-:Y:S01]  /*7ba0*/  FFMA.FTZ R241, R70, R223, R241 ;  /* 0x000000df46f17223 */ /* 0x000fe200000100f1 */
[-C--:B------:R-:W-:Y:S01]  /*7bb0*/  FFMA.FTZ R228, -R129, R225.reuse, R238 ;  /* 0x000000e181e47223 */ /* 0x080fe200000101ee */
[----:B------:R-:W-:Y:S01]  /*7bc0*/  FFMA.FTZ R225, R127, -R225, R236 ;  /* 0x800000e17fe17223 */ /* 0x000fe200000100ec */
[C---:B------:R-:W-:Y:S01]  /*7bd0*/  FFMA.FTZ R236, R44.reuse, R235, R229 ;  /* 0x000000eb2cec7223 */ /* 0x040fe200000100e5 */
[----:B------:R-:W-:Y:S01]  /*7be0*/  FFMA.FTZ R6, R165, R241, R6 ;  /* 0x000000f1a5067223 */ /* 0x000fe20000010006 */
[----:B------:R-:W-:Y:S01]  /*7bf0*/  FMUL.FTZ R229, R27, R76 ;  /* 0x0000004c1be57220 */ /* 0x000fe20000410000 */
[----:B------:R-:W-:-:S02]  /*7c00*/  FFMA.FTZ R238, R44, -R233, R243 ;  /* 0x800000e92cee7223 */ /* 0x000fc400000100f3 */
[----:B------:R-:W-:Y:S01]  /*7c10*/  FFMA.FTZ R6, R69, R226, R6 ;  /* 0x000000e245067223 */ /* 0x000fe20000010006 */
[----:B------:R-:W-:Y:S01]  /*7c20*/  FMUL.FTZ R226, R164, R241 ;  /* 0x000000f1a4e27220 */ /* 0x000fe20000410000 */
[-C--:B------:R-:W-:Y:S01]  /*7c30*/  FFMA.FTZ R223, -R134, R229.reuse, R235 ;  /* 0x000000e586df7223 */ /* 0x080fe200000101eb */
[----:B------:R-:W-:Y:S01]  /*7c40*/  FFMA.FTZ R229, R132, -R229, R233 ;  /* 0x800000e584e57223 */ /* 0x000fe200000100e9 */
[----:B------:R-:W-:Y:S01]  /*7c50*/  FFMA.FTZ R233, R43, R232, R236 ;  /* 0x000000e82be97223 */ /* 0x000fe200000100ec */
[----:B------:R-:W-:Y:S01]  /*7c60*/  FFMA.FTZ R236, R165, R239, -R226 ;  /* 0x000000efa5ec7223 */ /* 0x000fe200000108e2 */
[----:B------:R-:W-:Y:S01]  /*7c70*/  FFMA.FTZ R235, R43, -R230, R238 ;  /* 0x800000e62beb7223 */ /* 0x000fe200000100ee */
[-C--:B------:R-:W-:Y:S01]  /*7c80*/  FFMA.FTZ R226, -R125, R240.reuse, R232 ;  /* 0x000000f07de27223 */ /* 0x080fe200000101e8 */
[----:B------:R-:W-:Y:S01]  /*7c90*/  FFMA.FTZ R230, R123, -R240, R230 ;  /* 0x800000f07be67223 */ /* 0x000fe200000100e6 */
[----:B------:R-:W-:Y:S01]  /*7ca0*/  FFMA.FTZ R236, R69, R224, R236 ;  /* 0x000000e045ec7223 */ /* 0x000fe200000100ec */
[----:B------:R-:W-:Y:S01]  /*7cb0*/  FMUL.FTZ R224, R162, R6 ;  /* 0x00000006a2e07220 */ /* 0x000fe20000410000 */
[C---:B------:R-:W-:Y:S01]  /*7cc0*/  FFMA.FTZ R232, R42.reuse, R237, R233 ;  /* 0x000000ed2ae87223 */ /* 0x040fe200000100e9 */
[----:B------:R-:W-:Y:S01]  /*7cd0*/  FMUL.FTZ R240, R25, R74 ;  /* 0x0000004a19f07220 */ /* 0x000fe20000410000 */
[----:B------:R-:W-:Y:S01]  /*7ce0*/  FFMA.FTZ R238, R42, -R231, R235 ;  /* 0x800000e72aee7223 */ /* 0x000fe200000100eb */
[----:B------:R-:W-:-:S02]  /*7cf0*/  FFMA.FTZ R233, R163, R236, -R224 ;  /* 0x000000eca3e97223 */ /* 0x000fc400000108e0 */
[-C--:B------:R-:W-:Y:S01]  /*7d00*/  FFMA.FTZ R224, -R130, R240.reuse, R237 ;  /* 0x000000f082e07223 */ /* 0x080fe200000101ed */
[----:B------:R-:W-:Y:S01]  /*7d10*/  FFMA.FTZ R231, R128, -R240, R231 ;  /* 0x800000f080e77223 */ /* 0x000fe200000100e7 */
[----:B------:R-:W-:Y:S01]  /*7d20*/  FFMA.FTZ R237, R68, R221, R233 ;  /* 0x000000dd44ed7223 */ /* 0x000fe200000100e9 */
[C---:B------:R-:W-:Y:S01]  /*7d30*/  FFMA.FTZ R233, R41.reuse, R242, R232 ;  /* 0x000000f229e97223 */ /* 0x040fe200000100e8 */
[----:B------:R-:W-:Y:S01]  /*7d40*/  FMUL.FTZ R232, R162, R236 ;  /* 0x000000eca2e87220 */ /* 0x000fe20000410000 */
[----:B------:R-:W-:Y:S01]  /*7d50*/  FMUL.FTZ R240, R24, R71 ;  /* 0x0000004718f07220 */ /* 0x000fe20000410000 */
[----:B------:R-:W-:Y:S02]  /*7d60*/  FFMA.FTZ R235, R41, -R234, R238 ;  /* 0x800000ea29eb7223 */ /* 0x000fe400000100ee */
[----:B------:R-:W-:Y:S01]  /*7d70*/  FFMA.FTZ R243, R163, R6, R232 ;  /* 0x00000006a3f37223 */ /* 0x000fe200000100e8 */
[-C--:B------:R-:W-:Y:S01]  /*7d80*/  FFMA.FTZ R232, R119, -R240.reuse, R234 ;  /* 0x800000f077e87223 */ /* 0x080fe200000100ea */
[----:B------:R-:W-:Y:S01]  /*7d90*/  FMUL.FTZ R234, R160, R237 ;  /* 0x000000eda0ea7220 */ /* 0x000fe20000410000 */
[----:B------:R-:W-:Y:S01]  /*7da0*/  FFMA.FTZ R221, -R121, R240, R242 ;  /* 0x000000f079dd7223 */ /* 0x000fe200000101f2 */
[----:B------:R-:W-:Y:S01]  /*7db0*/  FFMA.FTZ R243, R68, R211, R243 ;  /* 0x000000d344f37223 */ /* 0x000fe200000100f3 */
[C---:B------:R-:W-:Y:S01]  /*7dc0*/  FFMA.FTZ R240, R40.reuse, R7, R233 ;  /* 0x0000000728f07223 */ /* 0x040fe200000100e9 */
[----:B------:R-:W-:Y:S01]  /*7dd0*/  FMUL.FTZ R233, R23, R72 ;  /* 0x0000004817e97220 */ /* 0x000fe20000410000 */
[----:B------:R-:W-:Y:S01]  /*7de0*/  FFMA.FTZ R242, R40, -R5, R235 ;  /* 0x8000000528f27223 */ /* 0x000fe200000100eb */
[----:B------:R-:W-:-:S02]  /*7df0*/  FFMA.FTZ R234, R161, R243, R234 ;  /* 0x000000f3a1ea7223 */ /* 0x000fc400000100ea */
[-C--:B------:R-:W-:Y:S01]  /*7e00*/  FFMA.FTZ R211, -R126, R233.reuse, R7 ;  /* 0x000000e97ed37223 */ /* 0x080fe20000010107 */
[----:B------:R-:W-:Y:S01]  /*7e10*/  FFMA.FTZ R233, R124, -R233, R5 ;  /* 0x800000e97ce97223 */ /* 0x000fe20000010005 */
[----:B------:R-:W-:Y:S01]  /*7e20*/  FFMA.FTZ R238, R67, R218, R234 ;  /* 0x000000da43ee7223 */ /* 0x000fe200000100ea */
[----:B------:R-:W-:Y:S01]  /*7e30*/  FMUL.FTZ R218, R160, R243 ;  /* 0x000000f3a0da7220 */ /* 0x000fe20000410000 */
[C---:B------:R-:W-:Y:S01]  /*7e40*/  FFMA.FTZ R5, R39.reuse, R239, R240 ;  /* 0x000000ef27057223 */ /* 0x040fe200000100f0 */
[----:B------:R-:W-:Y:S01]  /*7e50*/  FFMA.FTZ R235, R39, -R241, R242 ;  /* 0x800000f127eb7223 */ /* 0x000fe200000100f2 */
[----:B------:R-:W-:Y:S01]  /*7e60*/  FMUL.FTZ R234, R21, R70 ;  /* 0x0000004615ea7220 */ /* 0x000fe20000410000 */
[----:B------:R-:W-:Y:S01]  /*7e70*/  FFMA.FTZ R240, R161, R237, -R218 ;  /* 0x000000eda1f07223 */ /* 0x000fe200000108da */
[----:B------:R-:W-:Y:S01]  /*7e80*/  FFMA.FTZ R242, R38, R236, R5 ;  /* 0x000000ec26f27223 */ /* 0x000fe20000010005 */
[----:B------:R-:W-:Y:S01]  /*7e90*/  FMUL.FTZ R5, R20, R69 ;  /* 0x0000004514057220 */ /* 0x000fe20000410000 */
[----:B------:R-:W-:Y:S01]  /*7ea0*/  FFMA.FTZ R244, R38, -R6, R235 ;  /* 0x8000000626f47223 */ /* 0x000fe200000100eb */
[----:B------:R-:W-:Y:S01]  /*7eb0*/  FFMA.FTZ R240, R67, R212, R240 ;  /* 0x000000d443f07223 */ /* 0x000fe200000100f0 */
[----:B------:R-:W-:Y:S01]  /*7ec0*/  FMUL.FTZ R212, R158, R238 ;  /* 0x000000ee9ed47220 */ /* 0x000fe20000410000 */
[-C--:B------:R-:W-:Y:S01]  /*7ed0*/  FFMA.FTZ R235, R115, -R5.reuse, R6 ;  /* 0x8000000573eb7223 */ /* 0x080fe20000010006 */
[----:B------:R-:W-:Y:S01]  /*7ee0*/  FFMA.FTZ R218, -R122, R234, R239 ;  /* 0x000000ea7ada7223 */ /* 0x000fe200000101ef */
[-C--:B------:R-:W-:Y:S01]  /*7ef0*/  FMUL.FTZ R6, R158, R240.reuse ;  /* 0x000000f09e067220 */ /* 0x080fe20000410000 */
[----:B------:R-:W-:Y:S01]  /*7f00*/  FFMA.FTZ R7, R159, R240, -R212 ;  /* 0x000000f09f077223 */ /* 0x000fe200000108d4 */
[----:B------:R-:W-:Y:S01]  /*7f10*/  FFMA.FTZ R212, -R117, R5, R236 ;  /* 0x0000000575d47223 */ /* 0x000fe200000101ec */
[----:B------:R-:W-:Y:S01]  /*7f20*/  FFMA.FTZ R239, R37, R237, R242 ;  /* 0x000000ed25ef7223 */ /* 0x000fe200000100f2 */
[----:B------:R-:W-:Y:S01]  /*7f30*/  FFMA.FTZ R5, R159, R238, R6 ;  /* 0x000000ee9f057223 */ /* 0x000fe20000010006 */
[----:B------:R-:W-:Y:S01]  /*7f40*/  FFMA.FTZ R7, R66, R219, R7 ;  /* 0x000000db42077223 */ /* 0x000fe20000010007 */
[----:B------:R-:W-:Y:S01]  /*7f50*/  FFMA.FTZ R234, R120, -R234, R241 ;  /* 0x800000ea78ea7223 */ /* 0x000fe200000100f1 */
[----:B------:R-:W-:Y:S01]  /*7f60*/  FFMA.FTZ R241, R37, -R243, R244 ;  /* 0x800000f325f17223 */ /* 0x000fe200000100f4 */
[----:B------:R-:W-:Y:S01]  /*7f70*/  FFMA.FTZ R213, R66, R213, R5 ;  /* 0x000000d542d57223 */ /* 0x000fe20000010005 */
[----:B------:R-:W-:Y:S01]  /*7f80*/  FMUL.FTZ R6, R156, R7 ;  /* 0x000000079c067220 */ /* 0x000fe20000410000 */
[----:B------:R-:W-:Y:S01]  /*7f90*/  FMUL.FTZ R5, R18, R67 ;  /* 0x0000004312057220 */ /* 0x000fe20000410000 */
[C---:B------:R-:W-:Y:S01]  /*7fa0*/  FFMA.FTZ R244, R36.reuse, R240, R239 ;  /* 0x000000f024f47223 */ /* 0x040fe200000100ef */
[----:B------:R-:W-:Y:S01]  /*7fb0*/  FMUL.FTZ R236, R19, R68 ;  /* 0x0000004413ec7220 */ /* 0x000fe20000410000 */
[----:B------:R-:W-:Y:S01]  /*7fc0*/  FFMA.FTZ R242, R157, R213, R6 ;  /* 0x000000d59df27223 */ /* 0x000fe20000010006 */
[-C--:B------:R-:W-:Y:S01]  /*7fd0*/  FFMA.FTZ R6, -R209, R5.reuse, R240 ;  /* 0x00000005d1067223 */ /* 0x080fe200000101f0 */
[----:B------:R-:W-:Y:S01]  /*7fe0*/  FFMA.FTZ R246, R36, -R238, R241 ;  /* 0x800000ee24f67223 */ /* 0x000fe200000100f1 */
[----:B------:R-:W-:Y:S01]  /*7ff0*/  FFMA.FTZ R5, R207, -R5, R238 ;  /* 0x80000005cf057223 */ /* 0x000fe200000100ee */
[----:B------:R-:W-:Y:S01]  /*8000*/  FFMA.FTZ R240, R65, R214, R242 ;  /* 0x000000d641f07223 */ /* 0x000fe200000100f2 */
[----:B------:R-:W-:Y:S01]  /*8010*/  FMUL.FTZ R214, R156, R213 ;  /* 0x000000d59cd67220 */ /* 0x000fe20000410000 */
[----:B------:R-:W-:Y:S01]  /*8020*/  FMUL.FTZ R241, R17, R66 ;  /* 0x0000004211f17220 */ /* 0x000fe20000410000 */
[----:B------:R-:W-:Y:S01]  /*8030*/  FFMA.FTZ R219, -R208, R236, R237 ;  /* 0x000000ecd0db7223 */ /* 0x000fe200000101ed */
[-C--:B------:R-:W-:Y:S01]  /*8040*/  FFMA.FTZ R237, R35, R7.reuse, R244 ;  /* 0x0000000723ed7223 */ /* 0x080fe200000100f4 */
[----:B------:R-:W-:Y:S01]  /*8050*/  FFMA.FTZ R238, R157, R7, -R214 ;  /* 0x000000079dee7223 */ /* 0x000fe200000108d6 */
[----:B------:R-:W-:Y:S01]  /*8060*/  FFMA.FTZ R214, -R204, R241, R7 ;  /* 0x000000f1ccd67223 */ /* 0x000fe20000010107 */
[----:B------:R-:W-:Y:S01]  /*8070*/  FADD.FTZ R7, R210, R11 ;  /* 0x0000000bd2077221 */ /* 0x000fe20000010000 */
[----:B------:R-:W-:Y:S01]  /*8080*/  FMUL.FTZ R210, R154, R240 ;  /* 0x000000f09ad27220 */ /* 0x000fe20000410000 */
[----:B------:R-:W-:Y:S01]  /*8090*/  FFMA.FTZ R244, R65, R216, R238 ;  /* 0x000000d841f47223 */ /* 0x000fe200000100ee */
[----:B------:R-:W-:Y:S01]  /*80a0*/  FFMA.FTZ R239, R35, -R213, R246 ;  /* 0x800000d523ef7223 */ /* 0x000fe200000100f6 */
[----:B------:R-:W-:Y:S01]  /*80b0*/  FFMA.FTZ R213, R202, -R241, R213 ;  /* 0x800000f1cad57223 */ /* 0x000fe200000100d5 */
[----:B------:R-:W-:Y:S01]  /*80c0*/  FFMA.FTZ R236, R206, -R236, R243 ;  /* 0x800000ecceec7223 */ /* 0x000fe200000100f3 */
[-C--:B------:R-:W-:Y:S01]  /*80d0*/  FFMA.FTZ R238, R34, R244.reuse, R237 ;  /* 0x000000f422ee7223 */ /* 0x080fe200000100ed */
[-C--:B------:R-:W-:Y:S01]  /*80e0*/  FFMA.FTZ R237, R155, R244.reuse, -R210 ;  /* 0x000000f49bed7223 */ /* 0x080fe200000108d2 */
[----:B------:R-:W-:Y:S01]  /*80f0*/  FMUL.FTZ R242, R154, R244 ;  /* 0x000000f49af27220 */ /* 0x000fe20000410000 */
[-C--:B------:R-:W-:Y:S01]  /*8100*/  FFMA.FTZ R216, R34, -R240.reuse, R239 ;  /* 0x800000f022d87223 */ /* 0x080fe200000100ef */
[----:B------:R-:W-:Y:S01]  /*8110*/  FMUL.FTZ R210, R16, R65 ;  /* 0x0000004110d27220 */ /* 0x000fe20000410000 */
[----:B------:R-:W-:Y:S01]  /*8120*/  FFMA.FTZ R237, R64, R215, R237 ;  /* 0x000000d740ed7223 */ /* 0x000fe200000100ed */
[----:B------:R-:W-:Y:S01]  /*8130*/  FADD.FTZ R215, R197, R10 ;  /* 0x0000000ac5d77221 */ /* 0x000fe20000010000 */
[C---:B------:R-:W-:Y:S01]  /*8140*/  FMUL.FTZ R10, R152.reuse, R7 ;  /* 0x00000007980a7220 */ /* 0x040fe20000410000 */
[----:B------:R-:W-:Y:S01]  /*8150*/  FFMA.FTZ R239, R155, R240, R242 ;  /* 0x000000f09bef7223 */ /* 0x000fe200000100f2 */
[-C--:B------:R-:W-:Y:S01]  /*8160*/  FFMA.FTZ R11, -R205, R210.reuse, R244 ;  /* 0x000000d2cd0b7223 */ /* 0x080fe200000101f4 */
[-C--:B------:R-:W-:Y:S01]  /*8170*/  FMUL.FTZ R242, R152, R215.reuse ;  /* 0x000000d798f27220 */ /* 0x080fe20000410000 */
[----:B------:R-:W-:Y:S01]  /*8180*/  FFMA.FTZ R10, R153, R215, R10 ;  /* 0x000000d7990a7223 */ /* 0x000fe2000001000a */
[----:B------:R-:W-:Y:S01]  /*8190*/  FFMA.FTZ R217, R64, R217, R239 ;  /* 0x000000d940d97223 */ /* 0x000fe200000100ef */
[----:B------:R-:W-:Y:S01]  /*81a0*/  FFMA.FTZ R210, R203, -R210, R240 ;  /* 0x800000d2cbd27223 */ /* 0x000fe200000100f0 */
[C---:B------:R-:W-:Y:S01]  /*81b0*/  FMUL.FTZ R240, R152.reuse, R237 ;  /* 0x000000ed98f07220 */ /* 0x040fe20000410000 */
[----:B------:R-:W-:Y:S01]  /*81c0*/  FADD.FTZ R133, R133, R10 ;  /* 0x0000000a85857221 */ /* 0x000fe20000010000 */
[----:B------:R-:W-:Y:S01]  /*81d0*/  FMUL.FTZ R10, R152, R217 ;  /* 0x000000d9980a7220 */ /* 0x000fe20000410000 */
[C---:B------:R-:W-:Y:S01]  /*81e0*/  FFMA.FTZ R152, R153.reuse, R7, -R242 ;  /* 0x0000000799987223 */ /* 0x040fe200000108f2 */
[----:B------:R-:W-:-:S02]  /*81f0*/  FFMA.FTZ R240, R153, R217, R240 ;  /* 0x000000d999f07223 */ /* 0x000fc400000100f0 */
[----:B------:R-:W-:Y:S01]  /*8200*/  FFMA.FTZ R242, R153, R237, -R10 ;  /* 0x000000ed99f27223 */ /* 0x000fe2000001080a */
[----:B------:R-:W-:Y:S01]  /*8210*/  FADD.FTZ R181, R181, R152 ;  /* 0x00000098b5b57221 */ /* 0x000fe20000010000 */
[C---:B------:R-:W-:Y:S01]  /*8220*/  FMUL.FTZ R10, R154.reuse, R133 ;  /* 0x000000859a0a7220 */ /* 0x040fe20000410000 */
[C---:B------:R-:W-:Y:S01]  /*8230*/  FFMA.FTZ R220, R63.reuse, R220, R240 ;  /* 0x000000dc3fdc7223 */ /* 0x040fe200000100f0 */
[----:B------:R-:W-:Y:S01]  /*8240*/  FFMA.FTZ R222, R63, R222, R242 ;  /* 0x000000de3fde7223 */ /* 0x000fe200000100f2 */
[-C--:B------:R-:W-:Y:S01]  /*8250*/  FMUL.FTZ R154, R154, R181.reuse ;  /* 0x000000b59a9a7220 */ /* 0x080fe20000410000 */
[----:B------:R-:W-:Y:S01]  /*8260*/  FFMA.FTZ R10, R155, R181, -R10 ;  /* 0x000000b59b0a7223 */ /* 0x000fe2000001080a */
[----:B------:R-:W-:Y:S01]  /*8270*/  FFMA.FTZ R153, R33, -R217, R216 ;  /* 0x800000d921997223 */ /* 0x000fe200000100d8 */
[----:B------:R-:W-:Y:S01]  /*8280*/  FMUL.FTZ R216, R14, R7 ;  /* 0x000000070ed87220 */ /* 0x000fe20000410000 */
[----:B------:R-:W-:Y:S01]  /*8290*/  FFMA.FTZ R154, R155, R133, R154 ;  /* 0x000000859b9a7223 */ /* 0x000fe2000001009a */
[----:B------:R-:W-:Y:S01]  /*82a0*/  FADD.FTZ R183, R183, R10 ;  /* 0x0000000ab7b77221 */ /* 0x000fe20000010000 */
[----:B------:R-:W-:Y:S01]  /*82b0*/  FMUL.FTZ R10, R15, R64 ;  /* 0x000000400f0a7220 */ /* 0x000fe20000410000 */
[----:B------:R-:W-:Y:S01]  /*82c0*/  FFMA.FTZ R155, R33, R237, R238 ;  /* 0x000000ed219b7223 */ /* 0x000fe200000100ee */
[----:B------:R-:W-:Y:S01]  /*82d0*/  FADD.FTZ R197, R135, R154 ;  /* 0x0000009a87c57221 */ /* 0x000fe20000010000 */
[----:B------:R-:W-:Y:S01]  /*82e0*/  FMUL.FTZ R154, R156, R183 ;  /* 0x000000b79c9a7220 */ /* 0x000fe20000410000 */
[----:B------:R-:W-:Y:S01]  /*82f0*/  FMUL.FTZ R135, R14, R63 ;  /* 0x0000003f0e877220 */ /* 0x000fe20000410000 */
[-C--:B------:R-:W-:Y:S01]  /*8300*/  FFMA.FTZ R152, -R200, R10.reuse, R237 ;  /* 0x0000000ac8987223 */ /* 0x080fe200000101ed */
[-C--:B------:R-:W-:Y:S01]  /*8310*/  FMUL.FTZ R156, R156, R197.reuse ;  /* 0x000000c59c9c7220 */ /* 0x080fe20000410000 */
[----:B------:R-:W-:Y:S01]  /*8320*/  FFMA.FTZ R154, R157, R197, R154 ;  /* 0x000000c59d9a7223 */ /* 0x000fe2000001009a */
[----:B------:R-:W-:Y:S01]  /*8330*/  FFMA.FTZ R10, R198, -R10, R217 ;  /* 0x8000000ac60a7223 */ /* 0x000fe200000100d9 */
[----:B------:R-:W-:Y:S01]  /*8340*/  FMUL.FTZ R244, R63, R216 ;  /* 0x000000d83ff47220 */ /* 0x000fe20000410000 */
[----:B------:R-:W-:Y:S01]  /*8350*/  FFMA.FTZ R157, R157, R183, -R156 ;  /* 0x000000b79d9d7223 */ /* 0x000fe2000001089c */
[----:B------:R-:W-:Y:S01]  /*8360*/  FADD.FTZ R137, R137, R154 ;  /* 0x0000009a89897221 */ /* 0x000fe20000010000 */
[C---:B------:R-:W-:Y:S01]  /*8370*/  FMUL.FTZ R154, R199.reuse, R7 ;  /* 0x00000007c79a7220 */ /* 0x040fe20000410000 */
[----:B------:R-:W-:Y:S01]  /*8380*/  FFMA.FTZ R199, R199, -R135, R220 ;  /* 0x80000087c7c77223 */ /* 0x000fe200000100dc */
[----:B------:R-:W-:Y:S01]  /*8390*/  FADD.FTZ R184, R184, R157 ;  /* 0x0000009db8b87221 */ /* 0x000fe20000010000 */
[----:B------:R-:W-:Y:S01]  /*83a0*/  FMUL.FTZ R157, R198, R181 ;  /* 0x000000b5c69d7220 */ /* 0x000fe20000410000 */
[C---:B------:R-:W-:Y:S01]  /*83b0*/  FFMA.FTZ R135, -R201.reuse, R135, R222 ;  /* 0x00000087c9877223 */ /* 0x040fe200000101de */
[----:B------:R-:W-:Y:S01]  /*83c0*/  FFMA.FTZ R154, R201, R215, R154 ;  /* 0x000000d7c99a7223 */ /* 0x000fe2000001009a */
[-C--:B------:R-:W-:Y:S01]  /*83d0*/  FMUL.FTZ R156, R158, R184.reuse ;  /* 0x000000b89e9c7220 */ /* 0x080fe20000410000 */
[----:B------:R-:W-:Y:S01]  /*83e0*/  FFMA.FTZ R157, R200, R133, R157 ;  /* 0x00000085c89d7223 */ /* 0x000fe2000001009d */
[----:B------:R-:W-:Y:S01]  /*83f0*/  FMUL.FTZ R200, R7, UR44 ;  /* 0x0000002c07c87c20 */ /* 0x000fe20008410000 */
[-C--:B------:R-:W-:Y:S01]  /*8400*/  FMUL.FTZ R201, R158, R137.reuse ;  /* 0x000000899ec97220 */ /* 0x080fe20000410000 */
[----:B------:R-:W-:Y:S01]  /*8410*/  FFMA.FTZ R158, R159, R137, R156 ;  /* 0x000000899f9e7223 */ /* 0x000fe2000001009c */
[----:B------:R-:W-:Y:S01]  /*8420*/  FMUL.FTZ R198, R14, R215 ;  /* 0x000000d70ec67220 */ /* 0x000fe20000410000 */
[C---:B------:R-:W-:Y:S01]  /*8430*/  FFMA.FTZ R156, R215.reuse, UR27, R200 ;  /* 0x0000001bd79c7c23 */ /* 0x040fe200080100c8 */
[----:B------:R-:W-:Y:S01]  /*8440*/  FMUL.FTZ R200, R215, UR44 ;  /* 0x0000002cd7c87c20 */ /* 0x000fe20008410000 */
[----:B------:R-:W-:Y:S01]  /*8450*/  FFMA.FTZ R238, R159, R184, -R201 ;  /* 0x000000b89fee7223 */ /* 0x000fe200000108c9 */
[----:B------:R-:W-:Y:S01]  /*8460*/  MOV R159, 0x84 ;  /* 0x00000084009f7802 */ /* 0x000fe20000000f00 */
[----:B------:R-:W-:Y:S01]  /*8470*/  FADD.FTZ R215, R139, R158 ;  /* 0x0000009e8bd77221 */ /* 0x000fe20000010000 */
[----:B------:R-:W-:Y:S01]  /*8480*/  FFMA.FTZ R158, R7, UR27, -R200 ;  /* 0x0000001b079e7c23 */ /* 0x000fe200080108c8 */
[----:B------:R-:W-:Y:S01]  /*8490*/  FMUL.FTZ R200, R203, R183 ;  /* 0x000000b7cbc87220 */ /* 0x000fe20000410000 */
[----:B------:R-:W-:Y:S01]  /*84a0*/  FADD.FTZ R203, R185, R238 ;  /* 0x000000eeb9cb7221 */ /* 0x000fe20000010000 */
[----:B------:R-:W-:-:S02]  /*84b0*/  IMAD R139, R118, R159, UR22 ;  /* 0x00000016768b7e24 */ /* 0x000fc4000f8e029f */
[----:B------:R-:W-:Y:S01]  /*84c0*/  FMUL.FTZ R159, R202, R184 ;  /* 0x000000b8ca9f7220 */ /* 0x000fe20000410000 */
[C---:B------:R-:W-:Y:S01]  /*84d0*/  FMUL.FTZ R202, R160.reuse, R215 ;  /* 0x000000d7a0ca7220 */ /* 0x040fe20000410000 */
[----:B------:R-:W-:Y:S01]  /*84e0*/  FMUL.FTZ R160, R160, R203 ;  /* 0x000000cba0a07220 */ /* 0x000fe20000410000 */
[----:B------:R-:W-:Y:S01]  /*84f0*/  FMUL.FTZ R238, R181, UR44 ;  /* 0x0000002cb5ee7c20 */ /* 0x000fe20008410000 */
[----:B------:R-:W-:Y:S01]  /*8500*/  FFMA.FTZ R159, R204, R137, R159 ;  /* 0x00000089cc9f7223 */ /* 0x000fe2000001009f */
[----:B------:R-:W-:Y:S01]  /*8510*/  FFMA.FTZ R201, R161, R203, -R202 ;  /* 0x000000cba1c97223 */ /* 0x000fe200000108ca */
[----:B------:R-:W-:Y:S01]  /*8520*/  FMUL.FTZ R202, R133, UR44 ;  /* 0x0000002c85ca7c20 */ /* 0x000fe20008410000 */
[----:B------:R-:W-:Y:S01]  /*8530*/  FFMA.FTZ R204, R161, R215, R160 ;  /* 0x000000d7a1cc7223 */ /* 0x000fe200000100a0 */
[----:B------:R-:W-:Y:S01]  /*8540*/  FMUL.FTZ R160, R183, UR44 ;  /* 0x0000002cb7a07c20 */ /* 0x000fe20008410000 */
[----:B------:R-:W-:Y:S01]  /*8550*/  FMUL.FTZ R7, R15, R133 ;  /* 0x000000850f077220 */ /* 0x000fe20000410000 */
[----:B------:R-:W-:Y:S01]  /*8560*/  FFMA.FTZ R185, R133, UR27, R238 ;  /* 0x0000001b85b97c23 */ /* 0x000fe200080100ee */
[----:B------:R-:W-:Y:S01]  /*8570*/  FADD.FTZ R201, R186, R201 ;  /* 0x000000c9bac97221 */ /* 0x000fe20000010000 */
[----:B------:R-:W-:Y:S01]  /*8580*/  FFMA.FTZ R133, R181, UR27, -R202 ;  /* 0x0000001bb5857c23 */ /* 0x000fe200080108ca */
[-C--:B------:R-:W-:Y:S01]  /*8590*/  FFMA.FTZ R200, R205, R197.reuse, R200 ;  /* 0x000000c5cdc87223 */ /* 0x080fe200000100c8 */
[C---:B------:R-:W-:Y:S01]  /*85a0*/  FMUL.FTZ R202, R197.reuse, UR44 ;  /* 0x0000002cc5ca7c20 */ /* 0x040fe20008410000 */
[----:B------:R-:W-:Y:S01]  /*85b0*/  FFMA.FTZ R160, R197, UR27, R160 ;  /* 0x0000001bc5a07c23 */ /* 0x000fe200080100a0 */
[----:B------:R-:W-:Y:S01]  /*85c0*/  FMUL.FTZ R186, R16, R197 ;  /* 0x000000c510ba7220 */ /* 0x000fe20000410000 */
[----:B------:R-:W-:Y:S01]  /*85d0*/  FADD.FTZ R197, R141, R204 ;  /* 0x000000cc8dc57221 */ /* 0x000fe20000010000 */
[----:B------:R-:W-:Y:S01]  /*85e0*/  FMUL.FTZ R181, R15, R181 ;  /* 0x000000b50fb57220 */ /* 0x000fe20000410000 */
[----:B------:R-:W-:Y:S01]  /*85f0*/  FMUL.FTZ R204, R162, R201 ;  /* 0x000000c9a2cc7220 */ /* 0x000fe20000410000 */
[----:B------:R-:W-:Y:S01]  /*8600*/  FMUL.FTZ R240, R64, R7 ;  /* 0x0000000740f07220 */ /* 0x000fe20000410000 */
[----:B------:R-:W-:Y:S01]  /*8610*/  FMUL.FTZ R162, R162, R197 ;  /* 0x000000c5a2a27220 */ /* 0x000fe20000410000 */
[----:B------:R-:W-:Y:S01]  /*8620*/  FMUL.FTZ R238, R64, R181 ;  /* 0x000000b540ee7220 */ /* 0x000fe20000410000 */
[----:B------:R-:W-:Y:S01]  /*8630*/  FFMA.FTZ R141, R163, R197, R204 ;  /* 0x000000c5a38d7223 */ /* 0x000fe200000100cc */
[----:B------:R-:W-:Y:S01]  /*8640*/  FFMA.FTZ R161, R183, UR27, -R202 ;  /* 0x0000001bb7a17c23 */ /* 0x000fe200080108ca */
[----:B------:R-:W-:Y:S01]  /*8650*/  FFMA.FTZ R162, R163, R201, -R162 ;  /* 0x000000c9a3a27223 */ /* 0x000fe200000108a2 */
[----:B------:R-:W-:Y:S01]  /*8660*/  FMUL.FTZ R202, R16, R183 ;  /* 0x000000b710ca7220 */ /* 0x000fe20000410000 */
[----:B------:R0:W-:Y:S01]  /*8670*/  STS [R139+0x8b4], R238 ;  /* 0x0008b4ee8b007388 */ /* 0x0001e20000000800 */
[----:B------:R-:W-:Y:S01]  /*8680*/  FADD.FTZ R142, R142, R141 ;  /* 0x0000008d8e8e7221 */ /* 0x000fe20000010000 */
[----:B------:R-:W-:Y:S01]  /*8690*/  FADD.FTZ R187, R187, R162 ;  /* 0x000000a2bbbb7221 */ /* 0x000fe20000010000 */
[----:B------:R-:W-:Y:S01]  /*86a0*/  FMUL.FTZ R183, R17, R137 ;  /* 0x0000008911b77220 */ /* 0x000fe20000410000 */
[----:B------:R1:W-:Y:S01]  /*86b0*/  STS [R139+0x8b0], R240 ;  /* 0x0008b0f08b007388 */ /* 0x0003e20000000800 */
[----:B------:R-:W-:Y:S01]  /*86c0*/  FMUL.FTZ R242, R63, R198 ;  /* 0x000000c63ff27220 */ /* 0x000fe20000410000 */
[----:B------:R-:W-:Y:S01]  /*86d0*/  FMUL.FTZ R204, R207, R203 ;  /* 0x000000cbcfcc7220 */ /* 0x000fe20000410000 */
[----:B------:R-:W-:Y:S01]  /*86e0*/  FMUL.FTZ R205, R17, R184 ;  /* 0x000000b811cd7220 */ /* 0x000fe20000410000 */
[----:B------:R-:W-:Y:S01]  /*86f0*/  STS [R139+0x8bc], R244 ;  /* 0x0008bcf48b007388 */ /* 0x000fe20000000800 */
[----:B0-----:R-:W-:Y:S01]  /*8700*/  FMUL.FTZ R238, R184, UR44 ;  /* 0x0000002cb8ee7c20 */ /* 0x001fe20008410000 */
[----:B------:R-:W-:-:S02]  /*8710*/  FFMA.FTZ R204, R209, R215, R204 ;  /* 0x000000d7d1cc7223 */ /* 0x000fc400000100cc */
[----:B------:R0:W-:Y:S01]  /*8720*/  STS [R139+0x8b8], R242 ;  /* 0x0008b8f28b007388 */ /* 0x0001e20000000800 */
[----:B------:R-:W-:Y:S01]  /*8730*/  FMUL.FTZ R246, R66, R205 ;  /* 0x000000cd42f67220 */ /* 0x000fe20000410000 */
[C---:B------:R-:W-:Y:S01]  /*8740*/  FFMA.FTZ R141, R137.reuse, UR27, R238 ;  /* 0x0000001b898d7c23 */ /* 0x040fe200080100ee */
[C---:B------:R-:W-:Y:S01]  /*8750*/  FMUL.FTZ R238, R164.reuse, R187 ;  /* 0x000000bba4ee7220 */ /* 0x040fe20000410000 */
[-C--:B------:R-:W-:Y:S01]  /*8760*/  FMUL.FTZ R164, R164, R142.reuse ;  /* 0x0000008ea4a47220 */ /* 0x080fe20000410000 */
[----:B-1----:R-:W-:Y:S01]  /*8770*/  FMUL.FTZ R240, R66, R183 ;  /* 0x000000b742f07220 */ /* 0x002fe20000410000 */
[----:B------:R-:W-:Y:S01]  /*8780*/  FMUL.FTZ R137, R137, UR44 ;  /* 0x0000002c89897c20 */ /* 0x000fe20008410000 */
[C---:B------:R-:W-:Y:S01]  /*8790*/  FFMA.FTZ R238, R165.reuse, R142, R238 ;  /* 0x0000008ea5ee7223 */ /* 0x040fe200000100ee */
[----:B------:R-:W-:Y:S01]  /*87a0*/  FFMA.FTZ R165, R165, R187, -R164 ;  /* 0x000000bba5a57223 */ /* 0x000fe200000108a4 */
[----:B------:R-:W-:Y:S01]  /*87b0*/  FMUL.FTZ R164, R203, UR44 ;  /* 0x0000002ccba47c20 */ /* 0x000fe20008410000 */
[----:B------:R1:W-:Y:S01]  /*87c0*/  STS [R139+0x8a0], R240 ;  /* 0x0008a0f08b007388 */ /* 0x0003e20000000800 */
[----:B------:R-:W-:Y:S01]  /*87d0*/  FFMA.FTZ R162, R184, UR27, -R137 ;  /* 0x0000001bb8a27c23 */ /* 0x000fe20008010889 */
[----:B------:R-:W-:Y:S01]  /*87e0*/  FADD.FTZ R188, R188, R165 ;  /* 0x000000a5bcbc7221 */ /* 0x000fe20000010000 */
[----:B------:R-:W-:Y:S01]  /*87f0*/  FMUL.FTZ R184, R215, UR44 ;  /* 0x0000002cd7b87c20 */ /* 0x000fe20008410000 */
[----:B------:R-:W-:Y:S01]  /*8800*/  FADD.FTZ R143, R143, R238 ;  /* 0x000000ee8f8f7221 */ /* 0x000fe20000010000 */
[----:B0-----:R-:W-:Y:S01]  /*8810*/  FMUL.FTZ R242, R65, R186 ;  /* 0x000000ba41f27220 */ /* 0x001fe20000410000 */
[----:B------:R-:W-:Y:S01]  /*8820*/  FFMA.FTZ R51, R18, R204, R51 ;  /* 0x000000cc12337223 */ /* 0x000fe20000010033 */
[----:B------:R-:W-:Y:S01]  /*8830*/  FFMA.FTZ R184, R203, UR27, -R184 ;  /* 0x0000001bcbb87c23 */ /* 0x000fe200080108b8 */
[----:B------:R-:W-:Y:S01]  /*8840*/  FMUL.FTZ R163, R166, R143 ;  /* 0x0000008fa6a37220 */ /* 0x000fe20000410000 */
[----:B------:R-:W-:Y:S01]  /*8850*/  FMUL.FTZ R244, R65, R202 ;  /* 0x000000ca41f47220 */ /* 0x000fe20000410000 */
[----:B-1----:R-:W-:Y:S01]  /*8860*/  FMUL.FTZ R240, R18, R215 ;  /* 0x000000d712f07220 */ /* 0x002fe20000410000 */
[----:B------:R-:W-:Y:S01]  /*8870*/  FFMA.FTZ R215, R215, UR27, R164 ;  /* 0x0000001bd7d77c23 */ /* 0x000fe200080100a4 */
[----:B------:R-:W-:Y:S01]  /*8880*/  FMUL.FTZ R164, R166, R188 ;  /* 0x000000bca6a47220 */ /* 0x000fe20000410000 */
[----:B------:R0:W-:Y:S01]  /*8890*/  STS [R139+0x8a8], R242 ;  /* 0x0008a8f28b007388 */ /* 0x0001e20000000800 */
[----:B------:R-:W-:-:S02]  /*88a0*/  FMUL.FTZ R165, R5, R184 ;  /* 0x000000b805a57220 */ /* 0x000fc40000410000 */
[C---:B------:R-:W-:Y:S01]  /*88b0*/  FFMA.FTZ R137, R167.reuse, R143, R164 ;  /* 0x0000008fa7897223 */ /* 0x040fe200000100a4 */
[----:B------:R-:W-:Y:S01]  /*88c0*/  FFMA.FTZ R164, R167, R188, -R163 ;  /* 0x000000bca7a47223 */ /* 0x000fe200000108a3 */
[----:B------:R-:W-:Y:S01]  /*88d0*/  FFMA.FTZ R166, R6, R215, R165 ;  /* 0x000000d706a67223 */ /* 0x000fe200000100a5 */
[----:B------:R-:W-:Y:S01]  /*88e0*/  FMUL.FTZ R165, R5, R240 ;  /* 0x000000f005a57220 */ /* 0x000fe20000410000 */
[----:B------:R-:W-:Y:S01]  /*88f0*/  FADD.FTZ R144, R144, R137 ;  /* 0x0000008990907221 */ /* 0x000fe20000010000 */
[----:B------:R-:W-:Y:S01]  /*8900*/  FADD.FTZ R189, R189, R164 ;  /* 0x000000a4bdbd7221 */ /* 0x000fe20000010000 */
[----:B------:R-:W-:Y:S01]  /*8910*/  FMUL.FTZ R137, R206, R201 ;  /* 0x000000c9ce897220 */ /* 0x000fe20000410000 */
[----:B0-----:R-:W-:Y:S01]  /*8920*/  FMUL.FTZ R242, R18, R203 ;  /* 0x000000cb12f27220 */ /* 0x001fe20000410000 */
[----:B------:R-:W-:Y:S01]  /*8930*/  FMUL.FTZ R164, R168, R144 ;  /* 0x00000090a8a47220 */ /* 0x000fe20000410000 */
[----:B------:R-:W-:Y:S01]  /*8940*/  STS [R139+0x8ac], R244 ;  /* 0x0008acf48b007388 */ /* 0x000fe20000000800 */
[----:B------:R-:W-:Y:S01]  /*8950*/  FFMA.FTZ R137, R208, R197, R137 ;  /* 0x000000c5d0897223 */ /* 0x000fe20000010089 */
[-C--:B------:R-:W-:Y:S01]  /*8960*/  FMUL.FTZ R163, R5, R242.reuse ;  /* 0x000000f205a37220 */ /* 0x080fe20000410000 */
[----:B------:R-:W-:Y:S01]  /*8970*/  FMUL.FTZ R238, R67, R242 ;  /* 0x000000f243ee7220 */ /* 0x000fe20000410000 */
[----:B------:R-:W-:Y:S02]  /*8980*/  STS [R139+0x8a4], R246 ;  /* 0x0008a4f68b007388 */ /* 0x000fe40000000800 */
[----:B------:R-:W-:Y:S01]  /*8990*/  FFMA.FTZ R5, R6, R240, R163 ;  /* 0x000000f006057223 */ /* 0x000fe200000100a3 */
[-C--:B------:R-:W-:Y:S01]  /*89a0*/  FMUL.FTZ R163, R168, R189.reuse ;  /* 0x000000bda8a37220 */ /* 0x080fe20000410000 */
[----:B------:R-:W-:Y:S01]  /*89b0*/  FFMA.FTZ R6, R6, R242, -R165 ;  /* 0x000000f206067223 */ /* 0x000fe200000108a5 */
[----:B------:R-:W-:Y:S01]  /*89c0*/  FFMA.FTZ R165, R169, R189, -R164 ;  /* 0x000000bda9a57223 */ /* 0x000fe200000108a4 */
[----:B------:R-:W-:Y:S01]  /*89d0*/  FMUL.FTZ R168, R201, UR44 ;  /* 0x0000002cc9a87c20 */ /* 0x000fe20008410000 */
[----:B------:R-:W-:Y:S01]  /*89e0*/  FFMA.FTZ R164, R169, R144, R163 ;  /* 0x00000090a9a47223 */ /* 0x000fe200000100a3 */
[----:B------:R-:W-:Y:S01]  /*89f0*/  FFMA.FTZ R163, R67, R204, R166 ;  /* 0x000000cc43a37223 */ /* 0x000fe200000100a6 */
[----:B------:R-:W-:Y:S01]  /*8a00*/  FADD.FTZ R190, R190, R165 ;  /* 0x000000a5bebe7221 */ /* 0x000fe20000010000 */
[----:B------:R-:W-:Y:S01]  /*8a10*/  FMUL.FTZ R166, R197, UR44 ;  /* 0x0000002cc5a67c20 */ /* 0x000fe20008410000 */
[----:B------:R-:W-:Y:S01]  /*8a20*/  FADD.FTZ R145, R145, R164 ;  /* 0x000000a491917221 */ /* 0x000fe20000010000 */
[----:B------:R0:W-:Y:S01]  /*8a30*/  STS [R139+0x89c], R238 ;  /* 0x00089cee8b007388 */ /* 0x0001e20000000800 */
[CC--:B------:R-:W-:Y:S01]  /*8a40*/  FMUL.FTZ R164, R170.reuse, R190.reuse ;  /* 0x000000beaaa47220 */ /* 0x0c0fe20000410000 */
[----:B------:R-:W-:Y:S01]  /*8a50*/  FFMA.FTZ R165, R201, UR27, -R166 ;  /* 0x0000001bc9a57c23 */ /* 0x000fe200080108a6 */
[----:B------:R-:W-:Y:S01]  /*8a60*/  FMUL.FTZ R169, R170, R145 ;  /* 0x00000091aaa97220 */ /* 0x000fe20000410000 */
[----:B------:R-:W-:Y:S01]  /*8a70*/  FMUL.FTZ R201, R19, R201 ;  /* 0x000000c913c97220 */ /* 0x000fe20000410000 */
[----:B------:R-:W-:Y:S01]  /*8a80*/  FFMA.FTZ R167, R171, R145, R164 ;  /* 0x00000091aba77223 */ /* 0x000fe200000100a4 */
[----:B------:R-:W-:Y:S01]  /*8a90*/  FFMA.FTZ R164, R197, UR27, R168 ;  /* 0x0000001bc5a47c23 */ /* 0x000fe200080100a8 */
[----:B------:R-:W-:Y:S01]  /*8aa0*/  FFMA.FTZ R166, R171, R190, -R169 ;  /* 0x000000beaba67223 */ /* 0x000fe200000108a9 */
[----:B------:R-:W-:Y:S01]  /*8ab0*/  FMUL.FTZ R197, R19, R197 ;  /* 0x000000c513c57220 */ /* 0x000fe20000410000 */
[----:B------:R-:W-:Y:S01]  /*8ac0*/  FMUL.FTZ R168, R236, R201 ;  /* 0x000000c9eca87220 */ /* 0x000fe20000410000 */
[----:B------:R-:W-:Y:S01]  /*8ad0*/  FADD.FTZ R146, R146, R167 ;  /* 0x000000a792927221 */ /* 0x000fe20000010000 */
[----:B------:R-:W-:Y:S01]  /*8ae0*/  FADD.FTZ R191, R191, R166 ;  /* 0x000000a6bfbf7221 */ /* 0x000fe20000010000 */
[-C--:B------:R-:W-:Y:S01]  /*8af0*/  FMUL.FTZ R170, R236, R197.reuse ;  /* 0x000000c5ecaa7220 */ /* 0x080fe20000410000 */
[C---:B------:R-:W-:Y:S01]  /*8b00*/  FFMA.FTZ R166, R219.reuse, R197, R168 ;  /* 0x000000c5dba67223 */ /* 0x040fe200000100a8 */
[CC--:B------:R-:W-:Y:S01]  /*8b10*/  FMUL.FTZ R168, R172.reuse, R146.reuse ;  /* 0x00000092aca87220 */ /* 0x0c0fe20000410000 */
[----:B------:R-:W-:Y:S01]  /*8b20*/  FMUL.FTZ R169, R172, R191 ;  /* 0x000000bfaca97220 */ /* 0x000fe20000410000 */
[----:B------:R-:W-:Y:S01]  /*8b30*/  FFMA.FTZ R167, R219, R201, -R170 ;  /* 0x000000c9dba77223 */ /* 0x000fe200000108aa */
        /* <DEDUP_REMOVED lines=8> */
[----:B------:R-:W-:Y:S01]  /*8bc0*/  FMUL.FTZ R170, R20, R142 ;  /* 0x0000008e14aa7220 */ /* 0x000fe20000410000 */
[CC--:B------:R-:W-:Y:S01]  /*8bd0*/  FMUL.FTZ R168, R174.reuse, R192.reuse ;  /* 0x000000c0aea87220 */ /* 0x0c0fe20000410000 */
[----:B------:R-:W-:Y:S01]  /*8be0*/  FMUL.FTZ R171, R174, R147 ;  /* 0x00000093aeab7220 */ /* 0x000fe20000410000 */
[----:B------:R-:W-:Y:S01]  /*8bf0*/  FMUL.FTZ R174, R20, R187 ;  /* 0x000000bb14ae7220 */ /* 0x000fe20000410000 */
[C---:B------:R-:W-:Y:S01]  /*8c00*/  FMUL.FTZ R184, R68.reuse, R197 ;  /* 0x000000c544b87220 */ /* 0x040fe20000410000 */
[C---:B------:R-:W-:Y:S01]  /*8c10*/  FFMA.FTZ R169, R175.reuse, R147, R168 ;  /* 0x00000093afa97223 */ /* 0x040fe200000100a8 */
[----:B------:R-:W-:Y:S01]  /*8c20*/  FFMA.FTZ R168, R175, R192, -R171 ;  /* 0x000000c0afa87223 */ /* 0x000fe200000108ab */
[C---:B------:R-:W-:Y:S01]  /*8c30*/  FMUL.FTZ R171, R235.reuse, R174 ;  /* 0x000000aeebab7220 */ /* 0x040fe20000410000 */
[----:B------:R-:W-:Y:S01]  /*8c40*/  FMUL.FTZ R204, R68, R201 ;  /* 0x000000c944cc7220 */ /* 0x000fe20000410000 */
[----:B------:R-:W-:Y:S01]  /*8c50*/  FADD.FTZ R148, R148, R169 ;  /* 0x000000a994947221 */ /* 0x000fe20000010000 */
[-C--:B------:R-:W-:Y:S01]  /*8c60*/  FMUL.FTZ R169, R235, R170.reuse ;  /* 0x000000aaeba97220 */ /* 0x080fe20000410000 */
[----:B------:R-:W-:Y:S01]  /*8c70*/  FADD.FTZ R193, R193, R168 ;  /* 0x000000a8c1c17221 */ /* 0x000fe20000010000 */
[----:B------:R1:W-:Y:S01]  /*8c80*/  STS [R139+0x890], R184 ;  /* 0x000890b88b007388 */ /* 0x0003e20000000800 */
[----:B------:R-:W-:Y:S01]  /*8c90*/  FFMA.FTZ R168, R212, R170, R171 ;  /* 0x000000aad4a87223 */ /* 0x000fe200000100ab */
[----:B------:R-:W-:Y:S01]  /*8ca0*/  FMUL.FTZ R172, R176, R148 ;  /* 0x00000094b0ac7220 */ /* 0x000fe20000410000 */
[C---:B------:R-:W-:Y:S01]  /*8cb0*/  FMUL.FTZ R175, R21.reuse, R188 ;  /* 0x000000bc15af7220 */ /* 0x040fe20000410000 */
[----:B------:R2:W-:Y:S01]  /*8cc0*/  STS [R139+0x894], R204 ;  /* 0x000894cc8b007388 */ /* 0x0005e20000000800 */
[----:B------:R-:W-:Y:S01]  /*8cd0*/  FMUL.FTZ R173, R21, R143 ;  /* 0x0000008f15ad7220 */ /* 0x000fe20000410000 */
[----:B------:R-:W-:Y:S01]  /*8ce0*/  FFMA.FTZ R171, R177, R193, -R172 ;  /* 0x000000c1b1ab7223 */ /* 0x000fe200000108ac */
[----:B0-----:R-:W-:Y:S01]  /*8cf0*/  FMUL.FTZ R238, R199, R216 ;  /* 0x000000d8c7ee7220 */ /* 0x001fe20000410000 */
[----:B------:R-:W-:Y:S01]  /*8d00*/  FMUL.FTZ R244, R67, R240 ;  /* 0x000000f043f47220 */ /* 0x000fe20000410000 */
[----:B------:R-:W-:Y:S01]  /*8d10*/  FMUL.FTZ R240, R23, R189 ;  /* 0x000000bd17f07220 */ /* 0x000fe20000410000 */
[C---:B-1----:R-:W-:Y:S01]  /*8d20*/  FMUL.FTZ R184, R69.reuse, R170 ;  /* 0x000000aa45b87220 */ /* 0x042fe20000410000 */
[-C--:B------:R-:W-:Y:S01]  /*8d30*/  FFMA.FTZ R170, R212, R174.reuse, -R169 ;  /* 0x000000aed4aa7223 */ /* 0x080fe200000108a9 */
[----:B------:R-:W-:Y:S01]  /*8d40*/  FMUL.FTZ R169, R176, R193 ;  /* 0x000000c1b0a97220 */ /* 0x000fe20000410000 */
[----:B------:R-:W-:Y:S01]  /*8d50*/  FADD.FTZ R194, R194, R171 ;  /* 0x000000abc2c27221 */ /* 0x000fe20000010000 */
[----:B--2---:R-:W-:Y:S01]  /*8d60*/  FMUL.FTZ R204, R69, R174 ;  /* 0x000000ae45cc7220 */ /* 0x004fe20000410000 */
[C---:B------:R-:W-:Y:S01]  /*8d70*/  FMUL.FTZ R174, R210.reuse, R202 ;  /* 0x000000cad2ae7220 */ /* 0x040fe20000410000 */
[----:B------:R-:W-:Y:S01]  /*8d80*/  FFMA.FTZ R172, R177, R148, R169 ;  /* 0x00000094b1ac7223 */ /* 0x000fe200000100a9 */
[-C--:B------:R-:W-:Y:S01]  /*8d90*/  FMUL.FTZ R169, R210, R186.reuse ;  /* 0x000000bad2a97220 */ /* 0x080fe20000410000 */
[----:B------:R-:W-:Y:S01]  /*8da0*/  STS [R139+0x888], R184 ;  /* 0x000888b88b007388 */ /* 0x000fe20000000800 */
[----:B------:R-:W-:Y:S01]  /*8db0*/  FFMA.FTZ R186, R11, R186, R174 ;  /* 0x000000ba0bba7223 */ /* 0x000fe200000100ae */
[----:B------:R-:W-:Y:S01]  /*8dc0*/  FADD.FTZ R149, R149, R172 ;  /* 0x000000ac95957221 */ /* 0x000fe20000010000 */
[C---:B------:R-:W-:Y:S01]  /*8dd0*/  FMUL.FTZ R172, R178.reuse, R194 ;  /* 0x000000c2b2ac7220 */ /* 0x040fe20000410000 */
[----:B------:R-:W-:Y:S01]  /*8de0*/  FFMA.FTZ R202, R11, R202, -R169 ;  /* 0x000000ca0bca7223 */ /* 0x000fe200000108a9 */
[----:B------:R0:W-:Y:S01]  /*8df0*/  STS [R139+0x88c], R204 ;  /* 0x00088ccc8b007388 */ /* 0x0001e20000000800 */
[-C--:B------:R-:W-:Y:S01]  /*8e00*/  FMUL.FTZ R171, R178, R149.reuse ;  /* 0x00000095b2ab7220 */ /* 0x080fe20000410000 */
[C---:B------:R-:W-:Y:S01]  /*8e10*/  FFMA.FTZ R169, R179.reuse, R149, R172 ;  /* 0x00000095b3a97223 */ /* 0x040fe200000100ac */
[----:B------:R-:W-:Y:S01]  /*8e20*/  FMUL.FTZ R178, R70, R173 ;  /* 0x000000ad46b27220 */ /* 0x000fe20000410000 */
[----:B------:R-:W-:Y:S01]  /*8e30*/  STS [R139+0x898], R244 ;  /* 0x000898f48b007388 */ /* 0x000fe20000000800 */
[-C--:B------:R-:W-:Y:S01]  /*8e40*/  FFMA.FTZ R172, R179, R194.reuse, -R171 ;  /* 0x000000c2b3ac7223 */ /* 0x080fe200000108ab */
[----:B------:R-:W-:Y:S01]  /*8e50*/  FMUL.FTZ R171, R234, R175 ;  /* 0x000000afeaab7220 */ /* 0x000fe20000410000 */
[----:B------:R-:W-:Y:S01]  /*8e60*/  FADD.FTZ R169, R150, R169 ;  /* 0x000000a996a97221 */ /* 0x000fe20000010000 */
[-C--:B------:R-:W-:Y:S01]  /*8e70*/  FMUL.FTZ R150, R234, R173.reuse ;  /* 0x000000adea967220 */ /* 0x080fe20000410000 */
[----:B------:R-:W-:Y:S01]  /*8e80*/  FADD.FTZ R195, R195, R172 ;  /* 0x000000acc3c37221 */ /* 0x000fe20000010000 */
[----:B------:R-:W-:Y:S01]  /*8e90*/  FFMA.FTZ R172, R218, R173, R171 ;  /* 0x000000addaac7223 */ /* 0x000fe200000100ab */
[-C--:B0-----:R-:W-:Y:S01]  /*8ea0*/  FMUL.FTZ R204, R70, R175.reuse ;  /* 0x000000af46cc7220 */ /* 0x081fe20000410000 */
[----:B------:R-:W-:Y:S01]  /*8eb0*/  FFMA.FTZ R173, R218, R175, -R150 ;  /* 0x000000afdaad7223 */ /* 0x000fe20000010896 */
[C---:B------:R-:W-:Y:S01]  /*8ec0*/  FMUL.FTZ R171, R180.reuse, R195 ;  /* 0x000000c3b4ab7220 */ /* 0x040fe20000410000 */
[----:B------:R-:W-:Y:S01]  /*8ed0*/  FMUL.FTZ R180, R180, R169 ;  /* 0x000000a9b4b47220 */ /* 0x000fe20000410000 */
[----:B------:R0:W-:Y:S01]  /*8ee0*/  STS [R139+0x880], R178 ;  /* 0x000880b28b007388 */ /* 0x0001e20000000800 */
[----:B------:R-:W-:Y:S01]  /*8ef0*/  FMUL.FTZ R175, R10, R181 ;  /* 0x000000b50aaf7220 */ /* 0x000fe20000410000 */
[C---:B------:R-:W-:Y:S01]  /*8f00*/  FFMA.FTZ R150, R182.reuse, R169, R171 ;  /* 0x000000a9b6967223 */ /* 0x040fe200000100ab */
[-C--:B------:R-:W-:Y:S01]  /*8f10*/  FFMA.FTZ R171, R182, R195.reuse, -R180 ;  /* 0x000000c3b6ab7223 */ /* 0x080fe200000108b4 */
[----:B------:R-:W-:Y:S01]  /*8f20*/  FMUL.FTZ R180, R29, R195 ;  /* 0x000000c31db47220 */ /* 0x000fe20000410000 */
[-C--:B------:R-:W-:Y:S01]  /*8f30*/  FFMA.FTZ R174, R152, R7.reuse, R175 ;  /* 0x0000000798ae7223 */ /* 0x080fe200000100af */
[----:B------:R-:W-:Y:S01]  /*8f40*/  FADD.FTZ R151, R151, R150 ;  /* 0x0000009697977221 */ /* 0x000fe20000010000 */
[----:B------:R-:W-:Y:S01]  /*8f50*/  FADD.FTZ R171, R196, R171 ;  /* 0x000000abc4ab7221 */ /* 0x000fe20000010000 */
[----:B------:R-:W-:Y:S01]  /*8f60*/  FMUL.FTZ R179, R10, R7 ;  /* 0x000000070ab37220 */ /* 0x000fe20000410000 */
[----:B------:R1:W-:Y:S01]  /*8f70*/  STS [R139+0x884], R204 ;  /* 0x000884cc8b007388 */ /* 0x0003e20000000800 */
[C---:B0-----:R-:W-:Y:S01]  /*8f80*/  FMUL.FTZ R178, R30.reuse, R151 ;  /* 0x000000971eb27220 */ /* 0x041fe20000410000 */
[----:B------:R-:W-:Y:S01]  /*8f90*/  FMUL.FTZ R176, R30, R171 ;  /* 0x000000ab1eb07220 */ /* 0x000fe20000410000 */
[----:B------:R-:W-:Y:S01]  /*8fa0*/  FMUL.FTZ R182, R29, R169 ;  /* 0x000000a91db67220 */ /* 0x000fe20000410000 */
[----:B------:R-:W-:Y:S01]  /*8fb0*/  FMUL.FTZ R184, R28, R194 ;  /* 0x000000c21cb87220 */ /* 0x000fe20000410000 */
[C---:B------:R-:W-:Y:S01]  /*8fc0*/  FMUL.FTZ R7, R12.reuse, R178 ;  /* 0x000000b20c077220 */ /* 0x040fe20000410000 */
[----:B------:R-:W-:Y:S01]  /*8fd0*/  FMUL.FTZ R150, R12, R176 ;  /* 0x000000b00c967220 */ /* 0x000fe20000410000 */
[----:B------:R-:W-:Y:S01]  /*8fe0*/  FMUL.FTZ R206, R3, R182 ;  /* 0x000000b603ce7220 */ /* 0x000fe20000410000 */
[----:B------:R-:W-:Y:S01]  /*8ff0*/  FMUL.FTZ R196, R28, R149 ;  /* 0x000000951cc47220 */ /* 0x000fe20000410000 */
[----:B------:R-:W-:Y:S01]  /*9000*/  FFMA.FTZ R7, R13, R176, -R7 ;  /* 0x000000b00d077223 */ /* 0x000fe20000010807 */
[----:B-1----:R-:W-:Y:S01]  /*9010*/  FMUL.FTZ R204, R3, R180 ;  /* 0x000000b403cc7220 */ /* 0x002fe20000410000 */
[----:B------:R-:W-:Y:S01]  /*9020*/  FFMA.FTZ R150, R13, R178, R150 ;  /* 0x000000b20d967223 */ /* 0x000fe20000010096 */
[----:B------:R-:W-:Y:S01]  /*9030*/  FMUL.FTZ R177, R225, R184 ;  /* 0x000000b8e1b17220 */ /* 0x000fe20000410000 */
[C---:B------:R-:W-:Y:S01]  /*9040*/  FFMA.FTZ R206, R227.reuse, R180, -R206 ;  /* 0x000000b4e3ce7223 */ /* 0x040fe200000108ce */
[----:B------:R-:W-:Y:S01]  /*9050*/  FFMA.FTZ R175, R227, R182, R204 ;  /* 0x000000b6e3af7223 */ /* 0x000fe200000100cc */
[----:B------:R-:W-:Y:S01]  /*9060*/  FADD.FTZ R150, RZ, R150 ;  /* 0x00000096ff967221 */ /* 0x000fe20000010000 */
[----:B------:R-:W-:Y:S01]  /*9070*/  FADD.FTZ R7, RZ, R7 ;  /* 0x00000007ff077221 */ /* 0x000fe20000010000 */
[-C--:B------:R-:W-:Y:S01]  /*9080*/  FFMA.FTZ R177, R228, R196.reuse, R177 ;  /* 0x000000c4e4b17223 */ /* 0x080fe200000100b1 */
[----:B------:R-:W-:Y:S01]  /*9090*/  FMUL.FTZ R204, R27, R193 ;  /* 0x000000c11bcc7220 */ /* 0x000fe20000410000 */
[----:B------:R-:W-:Y:S01]  /*90a0*/  FADD.FTZ R150, R150, R175 ;  /* 0x000000af96967221 */ /* 0x000fe20000010000 */
[----:B------:R-:W-:Y:S01]  /*90b0*/  FMUL.FTZ R175, R225, R196 ;  /* 0x000000c4e1af7220 */ /* 0x000fe20000410000 */
[----:B------:R-:W-:Y:S01]  /*90c0*/  FADD.FTZ R7, R7, R206 ;  /* 0x000000ce07077221 */ /* 0x000fe20000010000 */
[----:B------:R-:W-:Y:S01]  /*90d0*/  FMUL.FTZ R206, R27, R148 ;  /* 0x000000941bce7220 */ /* 0x000fe20000410000 */
[----:B------:R-:W-:Y:S01]  /*90e0*/  FADD.FTZ R177, R150, R177 ;  /* 0x000000b196b17221 */ /* 0x000fe20000010000 */
[----:B------:R-:W-:Y:S01]  /*90f0*/  FMUL.FTZ R208, R229, R204 ;  /* 0x000000cce5d07220 */ /* 0x000fe20000410000 */
[----:B------:R-:W-:Y:S01]  /*9100*/  FFMA.FTZ R150, R228, R184, -R175 ;  /* 0x000000b8e4967223 */ /* 0x000fe200000108af */
[----:B------:R-:W-:Y:S01]  /*9110*/  FFMA.FTZ R181, R152, R181, -R179 ;  /* 0x000000b598b57223 */ /* 0x000fe200000108b3 */
[----:B------:R-:W-:Y:S01]  /*9120*/  FMUL.FTZ R179, R199, R198 ;  /* 0x000000c6c7b37220 */ /* 0x000fe20000410000 */
[----:B------:R-:W-:Y:S01]  /*9130*/  FFMA.FTZ R208, R223, R206, R208 ;  /* 0x000000cedfd07223 */ /* 0x000fe200000100d0 */
[----:B------:R-:W-:Y:S01]  /*9140*/  FADD.FTZ R150, R7, R150 ;  /* 0x0000009607967221 */ /* 0x000fe20000010000 */
[C---:B------:R-:W-:Y:S01]  /*9150*/  FMUL.FTZ R7, R26.reuse, R192 ;  /* 0x000000c01a077220 */ /* 0x040fe20000410000 */
[----:B------:R-:W-:Y:S01]  /*9160*/  FMUL.FTZ R175, R26, R147 ;  /* 0x000000931aaf7220 */ /* 0x000fe20000410000 */
[----:B------:R-:W-:Y:S01]  /*9170*/  FADD.FTZ R201, R177, R208 ;  /* 0x000000d0b1c97221 */ /* 0x000fe20000010000 */
        /* <DEDUP_REMOVED lines=13> */
[----:B------:R-:W-:Y:S01]  /*9250*/  FFMA.FTZ R197, R226, R7, -R238 ;  /* 0x00000007e2c57223 */ /* 0x000fe200000108ee */
[----:B------:R-:W-:Y:S01]  /*9260*/  FMUL.FTZ R203, R231, R179 ;  /* 0x000000b3e7cb7220 */ /* 0x000fe20000410000 */
[----:B------:R-:W-:Y:S01]  /*9270*/  FMUL.FTZ R238, R23, R144 ;  /* 0x0000009017ee7220 */ /* 0x000fe20000410000 */
[----:B------:R-:W-:Y:S01]  /*9280*/  FADD.FTZ R201, R201, R208 ;  /* 0x000000d0c9c97221 */ /* 0x000fe20000010000 */
[----:B------:R-:W-:Y:S01]  /*9290*/  FADD.FTZ R150, R150, R197 ;  /* 0x000000c596967221 */ /* 0x000fe20000010000 */
[----:B------:R-:W-:Y:S01]  /*92a0*/  FFMA.FTZ R203, R224, R177, -R203 ;  /* 0x000000b1e0cb7223 */ /* 0x000fe200000108cb */
[----:B------:R-:W-:Y:S01]  /*92b0*/  FMUL.FTZ R208, R24, R190 ;  /* 0x000000be18d07220 */ /* 0x000fe20000410000 */
[-C--:B------:R-:W-:Y:S01]  /*92c0*/  FMUL.FTZ R242, R72, R238.reuse ;  /* 0x000000ee48f27220 */ /* 0x080fe20000410000 */
[C---:B------:R-:W-:Y:S01]  /*92d0*/  FMUL.FTZ R197, R233.reuse, R238 ;  /* 0x000000eee9c57220 */ /* 0x040fe20000410000 */
[----:B------:R-:W-:Y:S01]  /*92e0*/  FADD.FTZ R203, R150, R203 ;  /* 0x000000cb96cb7221 */ /* 0x000fe20000010000 */
[-C--:B------:R-:W-:Y:S01]  /*92f0*/  FMUL.FTZ R150, R233, R240.reuse ;  /* 0x000000f0e9967220 */ /* 0x080fe20000410000 */
[-C--:B------:R-:W-:Y:S01]  /*9300*/  FMUL.FTZ R252, R72, R240.reuse ;  /* 0x000000f048fc7220 */ /* 0x080fe20000410000 */
[----:B------:R0:W-:Y:S01]  /*9310*/  STS [R139+0x878], R242 ;  /* 0x000878f28b007388 */ /* 0x0001e20000000800 */
[C---:B------:R-:W-:Y:S01]  /*9320*/  FFMA.FTZ R250, R211.reuse, R240, -R197 ;  /* 0x000000f0d3fa7223 */ /* 0x040fe200000108c5 */
[----:B------:R-:W-:Y:S01]  /*9330*/  FFMA.FTZ R248, R211, R238, R150 ;  /* 0x000000eed3f87223 */ /* 0x000fe20000010096 */
[----:B------:R-:W-:Y:S01]  /*9340*/  FMUL.FTZ R150, R24, R145 ;  /* 0x0000009118967220 */ /* 0x000fe20000410000 */
[CC--:B------:R-:W-:Y:S01]  /*9350*/  FMUL.FTZ R238, R232.reuse, R208.reuse ;  /* 0x000000d0e8ee7220 */ /* 0x0c0fe20000410000 */
[----:B------:R-:W-:Y:S01]  /*9360*/  MOV R197, UR23 ;  /* 0x0000001700c57c02 */ /* 0x000fe20008000f00 */
[C---:B------:R-:W-:Y:S01]  /*9370*/  FMUL.FTZ R246, R71.reuse, R208 ;  /* 0x000000d047f67220 */ /* 0x040fe20000410000 */
[-C--:B------:R-:W-:Y:S01]  /*9380*/  FMUL.FTZ R244, R71, R150.reuse ;  /* 0x0000009647f47220 */ /* 0x080fe20000410000 */
[-C--:B------:R-:W-:Y:S01]  /*9390*/  FFMA.FTZ R238, R221, R150.reuse, R238 ;  /* 0x00000096ddee7223 */ /* 0x080fe200000100ee */
[----:B------:R-:W-:Y:S01]  /*93a0*/  FMUL.FTZ R150, R232, R150 ;  /* 0x00000096e8967220 */ /* 0x000fe20000410000 */
[----:B------:R-:W-:Y:S01]  /*93b0*/  FMUL.FTZ R240, R74, R177 ;  /* 0x000000b14af07220 */ /* 0x000fe20000410000 */
[----:B------:R-:W-:Y:S01]  /*93c0*/  FMUL.FTZ R206, R76, R206 ;  /* 0x000000ce4cce7220 */ /* 0x000fe20000410000 */
[----:B------:R-:W-:Y:S01]  /*93d0*/  FADD.FTZ R201, R201, R238 ;  /* 0x000000eec9c97221 */ /* 0x000fe20000010000 */
[----:B0-----:R-:W-:Y:S01]  /*93e0*/  FFMA.FTZ R242, R221, R208, -R150 ;  /* 0x000000d0ddf27223 */ /* 0x001fe20000010896 */
        /* <DEDUP_REMOVED lines=9> */
[C---:B------:R-:W-:Y:S01]  /*9480*/  FMUL.FTZ R196, R75.reuse, R196 ;  /* 0x000000c44bc47220 */ /* 0x040fe20000410000 */
[----:B------:R-:W-:Y:S01]  /*9490*/  FMUL.FTZ R184, R75, R184 ;  /* 0x000000b84bb87220 */ /* 0x000fe20000410000 */
[C---:B------:R-:W-:Y:S01]  /*94a0*/  FMUL.FTZ R182, R78.reuse, R182 ;  /* 0x000000b64eb67220 */ /* 0x040fe20000410000 */
[----:B------:R-:W-:Y:S01]  /*94b0*/  FMUL.FTZ R180, R78, R180 ;  /* 0x000000b44eb47220 */ /* 0x000fe20000410000 */
[C---:B------:R-:W-:Y:S01]  /*94c0*/  FMUL.FTZ R178, R77.reuse, R178 ;  /* 0x000000b24db27220 */ /* 0x040fe20000410000 */
[----:B------:R-:W-:Y:S01]  /*94d0*/  FMUL.FTZ R176, R77, R176 ;  /* 0x000000b04db07220 */ /* 0x000fe20000410000 */
[----:B------:R-:W-:Y:S01]  /*94e0*/  FADD.FTZ R201, R201, R168 ;  /* 0x000000a8c9c97221 */ /* 0x000fe20000010000 */
[----:B------:R-:W-:Y:S01]  /*94f0*/  FADD.FTZ R173, R250, R173 ;  /* 0x000000adfaad7221 */ /* 0x000fe20000010000 */
[----:B------:R-:W-:Y:S01]  /*9500*/  STS [R139+0x87c], R252 ;  /* 0x00087cfc8b007388 */ /* 0x000fe20000000800 */
[----:B------:R-:W-:Y:S01]  /*9510*/  ISETP.GE.AND P2, PT, R150, 0x1, PT ;  /* 0x000000019600780c */ /* 0x000fe20003f46270 */
[----:B------:R-:W-:Y:S01]  /*9520*/  FADD.FTZ R166, R201, R166 ;  /* 0x000000a6c9a67221 */ /* 0x000fe20000010000 */
[----:B------:R-:W-:Y:S01]  /*9530*/  FADD.FTZ R170, R173, R170 ;  /* 0x000000aaadaa7221 */ /* 0x000fe20000010000 */
[----:B------:R-:W-:Y:S01]  /*9540*/  STS [R139+0x870], R244 ;  /* 0x000870f48b007388 */ /* 0x000fe20000000800 */
[----:B------:R-:W-:Y:S01]  /*9550*/  FFMA.FTZ R7, R32, -R220, R153 ;  /* 0x800000dc20077223 */ /* 0x000fe20000010099 */
[----:B------:R-:W-:Y:S01]  /*9560*/  FADD.FTZ R166, R166, R5 ;  /* 0x00000005a6a67221 */ /* 0x000fe20000010000 */
[----:B------:R-:W-:Y:S01]  /*9570*/  FADD.FTZ R167, R170, R167 ;  /* 0x000000a7aaa77221 */ /* 0x000fe20000010000 */
[----:B------:R-:W-:Y:S01]  /*9580*/  STS [R139+0x874], R246 ;  /* 0x000874f68b007388 */ /* 0x000fe20000000800 */
[----:B------:R-:W-:Y:S01]  /*9590*/  FMUL.FTZ R153, R193, UR44 ;  /* 0x0000002cc1997c20 */ /* 0x000fe20008410000 */
[----:B------:R-:W-:Y:S01]  /*95a0*/  FADD.FTZ R183, R166, R183 ;  /* 0x000000b7a6b77221 */ /* 0x000fe20000010000 */
[----:B------:R-:W-:Y:S01]  /*95b0*/  FADD.FTZ R6, R167, R6 ;  /* 0x00000006a7067221 */ /* 0x000fe20000010000 */
[----:B------:R-:W-:Y:S01]  /*95c0*/  STS [R139+0x868], R238 ;  /* 0x000868ee8b007388 */ /* 0x000fe20000000800 */
[----:B------:R-:W-:Y:S01]  /*95d0*/  FMUL.FTZ R166, R188, UR44 ;  /* 0x0000002cbca67c20 */ /* 0x000fe20008410000 */
[----:B------:R-:W-:Y:S01]  /*95e0*/  IADD3 R167, PT, PT, R118, 0x20, RZ ;  /* 0x0000002076a77810 */ /* 0x000fe20007ffe0ff */
[----:B------:R-:W-:Y:S01]  /*95f0*/  FADD.FTZ R183, R183, R186 ;  /* 0x000000bab7b77221 */ /* 0x000fe20000010000 */
[----:B------:R-:W-:Y:S01]  /*9600*/  STS [R139+0x86c], R240 ;  /* 0x00086cf08b007388 */ /* 0x000fe20000000800 */
[----:B------:R-:W-:Y:S01]  /*9610*/  FFMA.FTZ R177, R143, UR27, R166 ;  /* 0x0000001b8fb17c23 */ /* 0x000fe200080100a6 */
[----:B------:R-:W-:Y:S01]  /*9620*/  LEA.HI R167, R167, R118, RZ, 0x1b ;  /* 0x00000076a7a77211 */ /* 0x000fe200078fd8ff */
[----:B------:R-:W-:Y:S01]  /*9630*/  FMUL.FTZ R166, R192, UR44 ;  /* 0x0000002cc0a67c20 */ /* 0x000fe20008410000 */
[----:B------:R-:W-:Y:S01]  /*9640*/  STS [R139+0x860], R208 ;  /* 0x000860d08b007388 */ /* 0x000fe20000000800 */
[----:B------:R-:W-:Y:S01]  /*9650*/  FADD.FTZ R205, R6, R205 ;  /* 0x000000cd06cd7221 */ /* 0x000fe20000010000 */
[----:B------:R-:W-:Y:S01]  /*9660*/  FADD.FTZ R183, R183, R174 ;  /* 0x000000aeb7b77221 */ /* 0x000fe20000010000 */
[----:B------:R-:W-:Y:S01]  /*9670*/  FFMA.FTZ R6, R32, R222, R155 ;  /* 0x000000de20067223 */ /* 0x000fe2000001009b */
[----:B------:R0:W-:Y:S01]  /*9680*/  STS [R139+0x864], R4 ;  /* 0x000864048b007388 */ /* 0x0001e20000000800 */
[----:B------:R-:W-:Y:S01]  /*9690*/  LEA R167, R167, UR22, 0x2 ;  /* 0x00000016a7a77c11 */ /* 0x000fe2000f8e10ff */
[----:B------:R-:W-:Y:S01]  /*96a0*/  FFMA.FTZ R155, R147, UR27, R166 ;  /* 0x0000001b939b7c23 */ /* 0x000fe200080100a6 */
[----:B------:R-:W-:Y:S01]  /*96b0*/  FADD.FTZ R202, R205, R202 ;  /* 0x000000cacdca7221 */ /* 0x000fe20000010000 */
[----:B------:R-:W-:Y:S01]  /*96c0*/  STS [R139+0x858], R206 ;  /* 0x000858ce8b007388 */ /* 0x000fe20000000800 */
[----:B------:R-:W-:Y:S01]  /*96d0*/  FMUL.FTZ R166, R194, UR44 ;  /* 0x0000002cc2a67c20 */ /* 0x000fe20008410000 */
[----:B------:R-:W-:Y:S01]  /*96e0*/  FFMA.FTZ R174, R148, UR27, R153 ;  /* 0x0000001b94ae7c23 */ /* 0x000fe20008010099 */
[----:B------:R-:W-:Y:S01]  /*96f0*/  FADD.FTZ R5, R202, R181 ;  /* 0x000000b5ca057221 */ /* 0x000fe20000010000 */
[----:B------:R-:W-:Y:S01]  /*9700*/  STS [R139+0x85c], R204 ;  /* 0x00085ccc8b007388 */ /* 0x000fe20000000800 */
[----:B------:R-:W-:Y:S01]  /*9710*/  FFMA.FTZ R153, R149, UR27, R166 ;  /* 0x0000001b95997c23 */ /* 0x000fe200080100a6 */
[----:B0-----:R-:W-:Y:S01]  /*9720*/  FADD.FTZ R4, R183, R198 ;  /* 0x000000c6b7047221 */ /* 0x001fe20000010000 */
[----:B------:R-:W-:Y:S01]  /*9730*/  FMUL.FTZ R186, R142, UR44 ;  /* 0x0000002c8eba7c20 */ /* 0x000fe20008410000 */
[----:B------:R0:W-:Y:S01]  /*9740*/  STS [R139+0x850], R196 ;  /* 0x000850c48b007388 */ /* 0x0001e20000000800 */
[----:B------:R-:W-:Y:S01]  /*9750*/  FMUL.FTZ R181, R187, UR44 ;  /* 0x0000002cbbb57c20 */ /* 0x000fe20008410000 */
[----:B------:R-:W-:Y:S01]  /*9760*/  FMUL.FTZ R179, R143, UR44 ;  /* 0x0000002c8fb37c20 */ /* 0x000fe20008410000 */
[----:B------:R-:W-:Y:S01]  /*9770*/  FMUL.FTZ R175, R145, UR44 ;  /* 0x0000002c91af7c20 */ /* 0x000fe20008410000 */
[----:B------:R1:W-:Y:S01]  /*9780*/  STS [R139+0x854], R184 ;  /* 0x000854b88b007388 */ /* 0x0003e20000000800 */
[----:B------:R-:W-:Y:S01]  /*9790*/  FMUL.FTZ R173, R191, UR44 ;  /* 0x0000002cbfad7c20 */ /* 0x000fe20008410000 */
[----:B------:R-:W-:Y:S01]  /*97a0*/  FMUL.FTZ R170, R169, UR44 ;  /* 0x0000002ca9aa7c20 */ /* 0x000fe20008410000 */
[----:B------:R-:W-:Y:S01]  /*97b0*/  FMUL.FTZ R166, R195, UR44 ;  /* 0x0000002cc3a67c20 */ /* 0x000fe20008410000 */
[----:B------:R-:W-:Y:S01]  /*97c0*/  STS [R139+0x848], R182 ;  /* 0x000848b68b007388 */ /* 0x000fe20000000800 */
[----:B------:R-:W-:Y:S01]  /*97d0*/  FMUL.FTZ R168, R171, UR44 ;  /* 0x0000002caba87c20 */ /* 0x000fe20008410000 */
[----:B0-----:R-:W-:Y:S01]  /*97e0*/  FMUL.FTZ R196, R151, UR44 ;  /* 0x0000002c97c47c20 */ /* 0x001fe20008410000 */
[C---:B------:R-:W-:Y:S01]  /*97f0*/  IADD3 R197, PT, PT, R118.reuse, 0x40, RZ ;  /* 0x0000004076c57810 */ /* 0x040fe20007ffe0ff */
[----:B------:R0:W-:Y:S01]  /*9800*/  STS [R139+0x84c], R180 ;  /* 0x00084cb48b007388 */ /* 0x0001e20000000800 */
[----:B------:R-:W-:Y:S01]  /*9810*/  IADD3 R201, PT, PT, R118, 0x60, RZ ;  /* 0x0000006076c97810 */ /* 0x000fe20007ffe0ff */
[----:B-1----:R-:W-:Y:S01]  /*9820*/  FMUL.FTZ R184, R144, UR44 ;  /* 0x0000002c90b87c20 */ /* 0x002fe20008410000 */
[----:B------:R-:W-:Y:S01]  /*9830*/  ISETP.GE.AND P3, PT, R150, 0x21, PT ;  /* 0x000000219600780c */ /* 0x000fe20003f66270 */
[----:B------:R1:W-:Y:S01]  /*9840*/  STS [R139+0x840], R178 ;  /* 0x000840b28b007388 */ /* 0x0003e20000000800 */
[----:B------:R-:W-:Y:S01]  /*9850*/  FFMA.FTZ R186, R187, UR27, -R186 ;  /* 0x0000001bbbba7c23 */ /* 0x000fe200080108ba */
[----:B------:R-:W-:Y:S01]  /*9860*/  FFMA.FTZ R181, R142, UR27, R181 ;  /* 0x0000001b8eb57c23 */ /* 0x000fe200080100b5 */
[----:B------:R-:W-:Y:S01]  /*9870*/  FFMA.FTZ R179, R188, UR27, -R179 ;  /* 0x0000001bbcb37c23 */ /* 0x000fe200080108b3 */
[----:B------:R2:W-:Y:S01]  /*9880*/  STS [R139+0x844], R176 ;  /* 0x000844b08b007388 */ /* 0x0005e20000000800 */
[----:B------:R-:W-:Y:S01]  /*9890*/  FFMA.FTZ R184, R189, UR27, -R184 ;  /* 0x0000001bbdb87c23 */ /* 0x000fe200080108b8 */
[C---:B0-----:R-:W-:Y:S01]  /*98a0*/  FMUL.FTZ R180, R190.reuse, UR44 ;  /* 0x0000002cbeb47c20 */ /* 0x041fe20008410000 */
[----:B------:R-:W-:Y:S01]  /*98b0*/  FFMA.FTZ R175, R190, UR27, -R175 ;  /* 0x0000001bbeaf7c23 */ /* 0x000fe200080108af */
[----:B------:R-:W-:Y:S01]  /*98c0*/  BAR.SYNC.DEFER_BLOCKING 0x0 ;  /* 0x0000000000007b1d */ /* 0x000fe20000010000 */
[C---:B------:R-:W-:Y:S01]  /*98d0*/  FFMA.FTZ R173, R146.reuse, UR27, R173 ;  /* 0x0000001b92ad7c23 */ /* 0x040fe200080100ad */
[----:B-1----:R-:W-:Y:S01]  /*98e0*/  FMUL.FTZ R178, R146, UR44 ;  /* 0x0000002c92b27c20 */ /* 0x002fe20008410000 */
[----:B------:R-:W-:Y:S01]  /*98f0*/  FFMA.FTZ R180, R145, UR27, R180 ;  /* 0x0000001b91b47c23 */ /* 0x000fe200080100b4 */
[----:B------:R-:W-:Y:S01]  /*9900*/  FFMA.FTZ R170, R195, UR27, -R170 ;  /* 0x0000001bc3aa7c23 */ /* 0x000fe200080108aa */
[----:B------:R-:W-:Y:S01]  /*9910*/  FFMA.FTZ R166, R169, UR27, R166 ;  /* 0x0000001ba9a67c23 */ /* 0x000fe200080100a6 */
[----:B--2---:R-:W-:Y:S01]  /*9920*/  FMUL.FTZ R139, R189, UR44 ;  /* 0x0000002cbd8b7c20 */ /* 0x004fe20008410000 */
[----:B------:R-:W-:Y:S01]  /*9930*/  FMUL.FTZ R176, R148, UR44 ;  /* 0x0000002c94b07c20 */ /* 0x000fe20008410000 */
[----:B------:R-:W-:Y:S01]  /*9940*/  FFMA.FTZ R178, R191, UR27, -R178 ;  /* 0x0000001bbfb27c23 */ /* 0x000fe200080108b2 */
[----:B------:R-:W-:Y:S01]  /*9950*/  FFMA.FTZ R168, R151, UR27, R168 ;  /* 0x0000001b97a87c23 */ /* 0x000fe200080100a8 */
[----:B------:R-:W-:Y:S01]  /*9960*/  FFMA.FTZ R182, R144, UR27, R139 ;  /* 0x0000001b90b67c23 */ /* 0x000fe2000801008b */
[----:B------:R-:W-:Y:S01]  /*9970*/  FMUL.FTZ R139, R149, UR44 ;  /* 0x0000002c958b7c20 */ /* 0x000fe20008410000 */
[----:B------:R-:W-:-:S03]  /*9980*/  FFMA.FTZ R176, R193, UR27, -R176 ;  /* 0x0000001bc1b07c23 */ /* 0x000fc600080108b0 */
[----:B------:R-:W-:Y:S01]  /*9990*/  FFMA.FTZ R172, R194, UR27, -R139 ;  /* 0x0000001bc2ac7c23 */ /* 0x000fe2000801088b */
        /* <DEDUP_REMOVED lines=9> */
.L_x_13043:
[----:B------:R-:W-:Y:S05]  /*9a30*/  BSYNC.RECONVERGENT B0 ;  /* 0x0000000000007941 */ /* 0x000fea0003800200 */
.L_x_13042:
[----:B------:R-:W-:Y:S04]  /*9a40*/  BSSY.RECONVERGENT B0, `(.L_x_13044) ;  /* 0x0000003000007945 */ /* 0x000fe80003800200 */
[----:B------:R-:W-:Y:S05]  /*9a50*/  @!P3 BRA `(.L_x_13045) ;  /* 0x000000000004b947 */ /* 0x000fea0003800000 */
[----:B-1----:R2:W-:Y:S02]  /*9a60*/  REDG.E.ADD.F32.FTZ.RN.STRONG.GPU desc[UR24][R8.64+0x80], R183 ;  /* 0x000080b7080079a6 */ /* 0x0025e4000c12f318 */
.L_x_13045:
[----:B------:R-:W-:Y:S05]  /*9a70*/  BSYNC.RECONVERGENT B0 ;  /* 0x0000000000007941 */ /* 0x000fea0003800200 */
.L_x_13044:
[----:B-12---:R-:W-:Y:S01]  /*9a80*/  IADD3 R183, PT, PT, R118, 0x80, RZ ;  /* 0x0000008076b77810 */ /* 0x006fe20007ffe0ff */
[----:B------:R-:W-:Y:S01]  /*9a90*/  BSSY.RECONVERGENT B0, `(.L_x_13046) ;  /* 0x000000f000007945 */ /* 0x000fe20003800200 */
[-C--:B------:R-:W-:Y:S02]  /*9aa0*/  LEA.HI R197, R197, R118.reuse, RZ, 0x1b ;  /* 0x00000076c5c57211 */ /* 0x080fe400078fd8ff */
[-C--:B------:R-:W-:Y:S02]  /*9ab0*/  LEA.HI R196, R183, R118.reuse, RZ, 0x1b ;  /* 0x00000076b7c47211 */ /* 0x080fe400078fd8ff */
        /* <DEDUP_REMOVED lines=12> */
.L_x_13047:
[----:B------:R-:W-:Y:S05]  /*9b80*/  BSYNC.RECONVERGENT B0 ;  /* 0x0000000000007941 */ /* 0x000fea0003800200 */
.L_x_13046:
[----:B01----:R0:W1:Y:S01]  /*9b90*/  LDS R183, [R201+0x9c0] ;  /* 0x0009c000c9b77984 */ /* 0x0030620000000800 */
[----:B------:R-:W-:Y:S01]  /*9ba0*/  BSSY.RECONVERGENT B0, `(.L_x_13048) ;  /* 0x0000006000007945 */ /* 0x000fe20003800200 */
[----:B------:R-:W-:Y:S02]  /*9bb0*/  IADD3 R197, PT, PT, R118, 0xc0, RZ ;  /* 0x000000c076c57810 */ /* 0x000fe40007ffe0ff */
[----:B------:R-:W-:Y:S02]  /*9bc0*/  LEA.HI R203, R203, R118, RZ, 0x1b ;  /* 0x00000076cbcb7211 */ /* 0x000fe400078fd8ff */
[----:B------:R-:W-:Y:S01]  /*9bd0*/  LEA R196, R196, UR22, 0x2 ;  /* 0x00000016c4c47c11 */ /* 0x000fe2000f8e10ff */
[----:B------:R-:W-:Y:S06]  /*9be0*/  @!P2 BRA `(.L_x_13049) ;  /* 0x000000000004a947 */ /* 0x000fec0003800000 */
[----:B-1----:R2:W-:Y:S02]  /*9bf0*/  REDG.E.ADD.F32.FTZ.RN.STRONG.GPU desc[UR24][R8.64+0x180], R183 ;  /* 0x000180b7080079a6 */ /* 0x0025e4000c12f318 */
.L_x_13049:
[----:B------:R-:W-:Y:S05]  /*9c00*/  BSYNC.RECONVERGENT B0 ;  /* 0x0000000000007941 */ /* 0x000fea0003800200 */
.L_x_13048:
[----:B-12---:R1:W2:Y:S01]  /*9c10*/  LDS R183, [R196+0xa40] ;  /* 0x000a4000c4b77984 */ /* 0x0062a20000000800 */
[----:B------:R-:W-:Y:S01]  /*9c20*/  BSSY.RECONVERGENT B0, `(.L_x_13050) ;  /* 0x0000005000007945 */ /* 0x000fe20003800200 */
[----:B------:R-:W-:Y:S02]  /*9c30*/  LEA.HI R197, R197, R118, RZ, 0x1b ;  /* 0x00000076c5c57211 */ /* 0x000fe400078fd8ff */
[----:B------:R-:W-:Y:S01]  /*9c40*/  LEA R203, R203, UR22, 0x2 ;  /* 0x00000016cbcb7c11 */ /* 0x000fe2000f8e10ff */
[----:B------:R-:W-:Y:S06]  /*9c50*/  @!P3 BRA `(.L_x_13051) ;  /* 0x000000000004b947 */ /* 0x000fec0003800000 */
[----:B--2---:R3:W-:Y:S02]  /*9c60*/  REDG.E.ADD.F32.FTZ.RN.STRONG.GPU desc[UR24][R8.64+0x200], R183 ;  /* 0x000200b7080079a6 */ /* 0x0047e4000c12f318 */
.L_x_13051:
[----:B------:R-:W-:Y:S05]  /*9c70*/  BSYNC.RECONVERGENT B0 ;  /* 0x0000000000007941 */ /* 0x000fea0003800200 */
.L_x_13050:
[----:B--23--:R2:W3:Y:S01]  /*9c80*/  LDS R183, [R203+0xac0] ;  /* 0x000ac000cbb77984 */ /* 0x00c4e20000000800 */
[----:B------:R-:W-:Y:S01]  /*9c90*/  BSSY.RECONVERGENT B0, `(.L_x_13052) ;  /* 0x0000004000007945 */ /* 0x000fe20003800200 */
[----:B-1----:R-:W-:-:S03]  /*9ca0*/  LEA R196, R197, UR22, 0x2 ;  /* 0x00000016c5c47c11 */ /* 0x002fc6000f8e10ff */
[----:B------:R-:W-:Y:S05]  /*9cb0*/  @!P4 BRA `(.L_x_13053) ;  /* 0x000000000004c947 */ /* 0x000fea0003800000 */
[----:B---3--:R1:W-:Y:S02]  /*9cc0*/  REDG.E.ADD.F32.FTZ.RN.STRONG.GPU desc[UR24][R8.64+0x280], R183 ;  /* 0x000280b7080079a6 */ /* 0x0083e4000c12f318 */
.L_x_13053:
[----:B------:R-:W-:Y:S05]  /*9cd0*/  BSYNC.RECONVERGENT B0 ;  /* 0x0000000000007941 */ /* 0x000fea0003800200 */
.L_x_13052:
[----:B-1-3--:R1:W3:Y:S01]  /*9ce0*/  LDS R183, [R196+0xb40] ;  /* 0x000b4000c4b77984 */ /* 0x00a2e20000000800 */
[----:B------:R-:W-:Y:S01]  /*9cf0*/  BSSY.RECONVERGENT B0, `(.L_x_13054) ;  /* 0x0000005000007945 */ /* 0x000fe20003800200 */
[C---:B------:R-:W-:Y:S02]  /*9d00*/  IADD3 R197, PT, PT, R118.reuse, 0xe0, RZ ;  /* 0x000000e076c57810 */ /* 0x040fe40007ffe0ff */
[----:B0-----:R-:W-:Y:S01]  /*9d10*/  IADD3 R201, PT, PT, R118, 0x100, RZ ;  /* 0x0000010076c97810 */ /* 0x001fe20007ffe0ff */
[----:B------:R-:W-:Y:S06]  /*9d20*/  @!P5 BRA `(.L_x_13055) ;  /* 0x000000000004d947 */ /* 0x000fec0003800000 */
[----:B---3--:R0:W-:Y:S02]  /*9d30*/  REDG.E.ADD.F32.FTZ.RN.STRONG.GPU desc[UR24][R8.64+0x300], R183 ;  /* 0x000300b7080079a6 */ /* 0x0081e4000c12f318 */
.L_x_13055:
[----:B------:R-:W-:Y:S05]  /*9d40*/  BSYNC.RECONVERGENT B0 ;  /* 0x0000000000007941 */ /* 0x000fea0003800200 */
.L_x_13054:
        /* <DEDUP_REMOVED lines=16> */
.L_x_13057:
[----:B------:R-:W-:Y:S05]  /*9e50*/  BSYNC.RECONVERGENT B0 ;  /* 0x0000000000007941 */ /* 0x000fea0003800200 */
.L_x_13056:
[----:B01----:R0:W1:Y:S01]  /*9e60*/  LDS R183, [R201+0xc40] ;  /* 0x000c4000c9b77984 */ /* 0x0030620000000800 */
[----:B------:R-:W-:Y:S01]  /*9e70*/  BSSY.RECONVERGENT B0, `(.L_x_13058) ;  /* 0x0000006000007945 */ /* 0x000fe20003800200 */
[----:B------:R-:W-:Y:S02]  /*9e80*/  IADD3 R197, PT, PT, R118, 0x160, RZ ;  /* 0x0000016076c57810 */ /* 0x000fe40007ffe0ff */
[----:B------:R-:W-:Y:S02]  /*9e90*/  LEA.HI R203, R203, R118, RZ, 0x1b ;  /* 0x00000076cbcb7211 */ /* 0x000fe400078fd8ff */
[----:B------:R-:W-:Y:S01]  /*9ea0*/  LEA R196, R196, UR22, 0x2 ;  /* 0x00000016c4c47c11 */ /* 0x000fe2000f8e10ff */
[----:B------:R-:W-:Y:S06]  /*9eb0*/  @!P2 BRA `(.L_x_13059) ;  /* 0x000000000004a947 */ /* 0x000fec0003800000 */
[----:B-1----:R2:W-:Y:S02]  /*9ec0*/  REDG.E.ADD.F32.FTZ.RN.STRONG.GPU desc[UR24][R8.64+0x400], R183 ;  /* 0x000400b7080079a6 */ /* 0x0025e4000c12f318 */
.L_x_13059:
[----:B------:R-:W-:Y:S05]  /*9ed0*/  BSYNC.RECONVERGENT B0 ;  /* 0x0000000000007941 */ /* 0x000fea0003800200 */
.L_x_13058:
[----:B-12---:R1:W2:Y:S01]  /*9ee0*/  LDS R183, [R196+0xcc0] ;  /* 0x000cc000c4b77984 */ /* 0x0062a20000000800 */
[----:B------:R-:W-:Y:S01]  /*9ef0*/  BSSY.RECONVERGENT B0, `(.L_x_13060) ;  /* 0x0000005000007945 */ /* 0x000fe20003800200 */
[----:B------:R-:W-:Y:S02]  /*9f00*/  LEA.HI R197, R197, R118, RZ, 0x1b ;  /* 0x00000076c5c57211 */ /* 0x000fe400078fd8ff */
[----:B------:R-:W-:Y:S01]  /*9f10*/  LEA R203, R203, UR22, 0x2 ;  /* 0x00000016cbcb7c11 */ /* 0x000fe2000f8e10ff */
[----:B------:R-:W-:Y:S06]  /*9f20*/  @!P3 BRA `(.L_x_13061) ;  /* 0x000000000004b947 */ /* 0x000fec0003800000 */
[----:B--2---:R3:W-:Y:S02]  /*9f30*/  REDG.E.ADD.F32.FTZ.RN.STRONG.GPU desc[UR24][R8.64+0x480], R183 ;  /* 0x000480b7080079a6 */ /* 0x0047e4000c12f318 */
.L_x_13061:
[----:B------:R-:W-:Y:S05]  /*9f40*/  BSYNC.RECONVERGENT B0 ;  /* 0x0000000000007941 */ /* 0x000fea0003800200 */
.L_x_13060:
[----:B--23--:R2:W3:Y:S01]  /*9f50*/  LDS R183, [R203+0xd40] ;  /* 0x000d4000cbb77984 */ /* 0x00c4e20000000800 */
[----:B------:R-:W-:Y:S01]  /*9f60*/  BSSY.RECONVERGENT B0, `(.L_x_13062) ;  /* 0x0000004000007945 */ /* 0x000fe20003800200 */
[----:B-1----:R-:W-:-:S03]  /*9f70*/  LEA R196, R197, UR22, 0x2 ;  /* 0x00000016c5c47c11 */ /* 0x002fc6000f8e10ff */
[----:B------:R-:W-:Y:S05]  /*9f80*/  @!P4 BRA `(.L_x_13063) ;  /* 0x000000000004c947 */ /* 0x000fea0003800000 */
[----:B---3--:R1:W-:Y:S02]  /*9f90*/  REDG.E.ADD.F32.FTZ.RN.STRONG.GPU desc[UR24][R8.64+0x500], R183 ;  /* 0x000500b7080079a6 */ /* 0x0083e4000c12f318 */
.L_x_13063:
[----:B------:R-:W-:Y:S05]  /*9fa0*/  BSYNC.RECONVERGENT B0 ;  /* 0x0000000000007941 */ /* 0x000fea0003800200 */
.L_x_13062:
[----:B-1-3--:R1:W3:Y:S01]  /*9fb0*/  LDS R183, [R196+0xdc0] ;  /* 0x000dc000c4b77984 */ /* 0x00a2e20000000800 */
[----:B------:R-:W-:Y:S01]  /*9fc0*/  BSSY.RECONVERGENT B0, `(.L_x_13064) ;  /* 0x0000005000007945 */ /* 0x000fe20003800200 */
[C---:B------:R-:W-:Y:S02]  /*9fd0*/  IADD3 R197, PT, PT, R118.reuse, 0x180, RZ ;  /* 0x0000018076c57810 */ /* 0x040fe40007ffe0ff */
[----:B0-----:R-:W-:Y:S01]  /*9fe0*/  IADD3 R201, PT, PT, R118, 0x1a0, RZ ;  /* 0x000001a076c97810 */ /* 0x001fe20007ffe0ff */
[----:B------:R-:W-:Y:S06]  /*9ff0*/  @!P5 BRA `(.L_x_13065) ;  /* 0x000000000004d947 */ /* 0x000fec0003800000 */
[----:B---3--:R0:W-:Y:S02]  /*a000*/  REDG.E.ADD.F32.FTZ.RN.STRONG.GPU desc[UR24][R8.64+0x580], R183 ;  /* 0x000580b7080079a6 */ /* 0x0081e4000c12f318 */
.L_x_13065:
[----:B------:R-:W-:Y:S05]  /*a010*/  BSYNC.RECONVERGENT B0 ;  /* 0x0000000000007941 */ /* 0x000fea0003800200 */
.L_x_13064:
        /* <DEDUP_REMOVED lines=16> */
.L_x_13067:
[----:B------:R-:W-:Y:S05]  /*a120*/  BSYNC.RECONVERGENT B0 ;  /* 0x0000000000007941 */ /* 0x000fea0003800200 */
.L_x_13066:
[----:B01----:R0:W1:Y:S01]  /*a130*/  LDS R183, [R201+0xec0] ;  /* 0x000ec000c9b77984 */ /* 0x0030620000000800 */
[----:B------:R-:W-:Y:S01]  /*a140*/  BSSY.RECONVERGENT B0, `(.L_x_13068) ;  /* 0x0000005000007945 */ /* 0x000fe20003800200 */
[----:B------:R-:W-:Y:S02]  /*a150*/  LEA.HI R203, R203, R118, RZ, 0x1b ;  /* 0x00000076cbcb7211 */ /* 0x000fe400078fd8ff */
[----:B------:R-:W-:Y:S01]  /*a160*/  LEA R196, R196, UR22, 0x2 ;  /* 0x00000016c4c47c11 */ /* 0x000fe2000f8e10ff */
[----:B------:R-:W-:Y:S06]  /*a170*/  @!P2 BRA `(.L_x_13069) ;  /* 0x000000000004a947 */ /* 0x000fec0003800000 */
[----:B-1----:R2:W-:Y:S02]  /*a180*/  REDG.E.ADD.F32.FTZ.RN.STRONG.GPU desc[UR24][R8.64+0x680], R183 ;  /* 0x000680b7080079a6 */ /* 0x0025e4000c12f318 */
.L_x_13069:
[----:B------:R-:W-:Y:S05]  /*a190*/  BSYNC.RECONVERGENT B0 ;  /* 0x0000000000007941 */ /* 0x000fea0003800200 */
.L_x_13068:
[----:B-12---:R-:W-:Y:S01]  /*a1a0*/  LEA.HI R183, R113, R118, RZ, 0x1b ;  /* 0x0000007671b77211 */ /* 0x006fe200078fd8ff */
[----:B------:R-:W-:Y:S01]  /*a1b0*/  BSSY.RECONVERGENT B0, `(.L_x_13070) ;  /* 0x0000005000007945 */ /* 0x000fe20003800200 */
[----:B------:R1:W2:Y:S01]  /*a1c0*/  LDS R113, [R196+0xf40] ;  /* 0x000f4000c4717984 */ /* 0x0002a20000000800 */
[----:B------:R-:W-:Y:S02]  /*a1d0*/  LEA R203, R203, UR22, 0x2 ;  /* 0x00000016cbcb7c11 */ /* 0x000fe4000f8e10ff */
[----:B------:R-:W-:Y:S05]  /*a1e0*/  @!P3 BRA `(.L_x_13071) ;  /* 0x000000000004b947 */ /* 0x000fea0003800000 */
[----:B--2---:R3:W-:Y:S02]  /*a1f0*/  REDG.E.ADD.F32.FTZ.RN.STRONG.GPU desc[UR24][R8.64+0x700], R113 ;  /* 0x00070071080079a6 */ /* 0x0047e4000c12f318 */
.L_x_13071:
[----:B------:R-:W-:Y:S05]  /*a200*/  BSYNC.RECONVERGENT B0 ;  /* 0x0000000000007941 */ /* 0x000fea0003800200 */
.L_x_13070:
[----:B--23--:R2:W3:Y:S01]  /*a210*/  LDS R113, [R203+0xfc0] ;  /* 0x000fc000cb717984 */ /* 0x00c4e20000000800 */
[----:B------:R-:W-:Y:S01]  /*a220*/  BSSY.RECONVERGENT B0, `(.L_x_13072) ;  /* 0x0000004000007945 */ /* 0x000fe20003800200 */
[----:B-1----:R-:W-:-:S03]  /*a230*/  LEA R196, R183, UR22, 0x2 ;  /* 0x00000016b7c47c11 */ /* 0x002fc6000f8e10ff */
[----:B------:R-:W-:Y:S05]  /*a240*/  @!P4 BRA `(.L_x_13073) ;  /* 0x000000000004c947 */ /* 0x000fea0003800000 */
[----:B---3--:R1:W-:Y:S02]  /*a250*/  REDG.E.ADD.F32.FTZ.RN.STRONG.GPU desc[UR24][R8.64+0x780], R113 ;  /* 0x00078071080079a6 */ /* 0x0083e4000c12f318 */
.L_x_13073:
[----:B------:R-:W-:Y:S05]  /*a260*/  BSYNC.RECONVERGENT B0 ;  /* 0x0000000000007941 */ /* 0x000fea0003800200 */
.L_x_13072:
[----:B-1-3--:R1:W3:Y:S01]  /*a270*/  LDS R113, [R196+0x1040] ;  /* 0x00104000c4717984 */ /* 0x00a2e20000000800 */
[----:B------:R-:W-:Y:S01]  /*a280*/  BSSY.RECONVERGENT B0, `(.L_x_13074) ;  /* 0x0000005000007945 */ /* 0x000fe20003800200 */
[C---:B------:R-:W-:Y:S02]  /*a290*/  IADD3 R183, PT, PT, R118.reuse, 0x220, RZ ;  /* 0x0000022076b77810 */ /* 0x040fe40007ffe0ff */
[----:B------:R-:W-:Y:S01]  /*a2a0*/  IADD3 R197, PT, PT, R118, 0x240, RZ ;  /* 0x0000024076c57810 */ /* 0x000fe20007ffe0ff */
[----:B------:R-:W-:Y:S06]  /*a2b0*/  @!P5 BRA `(.L_x_13075) ;  /* 0x000000000004d947 */ /* 0x000fec0003800000 */
[----:B---3--:R4:W-:Y:S02]  /*a2c0*/  REDG.E.ADD.F32.FTZ.RN.STRONG.GPU desc[UR24][R8.64+0x800], R113 ;  /* 0x00080071080079a6 */ /* 0x0089e4000c12f318 */
.L_x_13075:
[----:B------:R-:W-:Y:S05]  /*a2d0*/  BSYNC.RECONVERGENT B0 ;  /* 0x0000000000007941 */ /* 0x000fea0003800200 */
.L_x_13074:
        /* <DEDUP_REMOVED lines=16> */
.L_x_13077:
[----:B------:R-:W-:Y:S05]  /*a3e0*/  BSYNC.RECONVERGENT B0 ;  /* 0x0000000000007941 */ /* 0x000fea0003800200 */
.L_x_13076:
[----:B01----:R0:W1:Y:S01]  /*a3f0*/  LDS R113, [R197+0x1140] ;  /* 0x00114000c5717984 */ /* 0x0030620000000800 */
[----:B------:R-:W-:Y:S01]  /*a400*/  BSSY.RECONVERGENT B0, `(.L_x_13078) ;  /* 0x0000006000007945 */ /* 0x000fe20003800200 */
[----:B------:R-:W-:Y:S02]  /*a410*/  IADD3 R183, PT, PT, R118, 0x2a0, RZ ;  /* 0x000002a076b77810 */ /* 0x000fe40007ffe0ff */
[----:B------:R-:W-:Y:S02]  /*a420*/  LEA.HI R201, R201, R118, RZ, 0x1b ;  /* 0x00000076c9c97211 */ /* 0x000fe400078fd8ff */
[----:B------:R-:W-:Y:S01]  /*a430*/  LEA R196, R196, UR22, 0x2 ;  /* 0x00000016c4c47c11 */ /* 0x000fe2000f8e10ff */
[----:B------:R-:W-:Y:S06]  /*a440*/  @!P2 BRA `(.L_x_13079) ;  /* 0x000000000004a947 */ /* 0x000fec0003800000 */
[----:B-1----:R3:W-:Y:S02]  /*a450*/  REDG.E.ADD.F32.FTZ.RN.STRONG.GPU desc[UR24][R8.64+0x900], R113 ;  /* 0x00090071080079a6 */ /* 0x0027e4000c12f318 */
.L_x_13079:
[----:B------:R-:W-:Y:S05]  /*a460*/  BSYNC.RECONVERGENT B0 ;  /* 0x0000000000007941 */ /* 0x000fea0003800200 */
.L_x_13078:
[----:B-1-3--:R1:W3:Y:S01]  /*a470*/  LDS R113, [R196+0x11c0] ;  /* 0x0011c000c4717984 */ /* 0x00a2e20000000800 */
[----:B------:R-:W-:Y:S01]  /*a480*/  BSSY.RECONVERGENT B0, `(.L_x_13080) ;  /* 0x0000005000007945 */ /* 0x000fe20003800200 */
[----:B------:R-:W-:Y:S02]  /*a490*/  LEA.HI R183, R183, R118, RZ, 0x1b ;  /* 0x00000076b7b77211 */ /* 0x000fe400078fd8ff */
[----:B------:R-:W-:Y:S01]  /*a4a0*/  LEA R201, R201, UR22, 0x2 ;  /* 0x00000016c9c97c11 */ /* 0x000fe2000f8e10ff */
[----:B------:R-:W-:Y:S06]  /*a4b0*/  @!P3 BRA `(.L_x_13081) ;  /* 0x000000000004b947 */ /* 0x000fec0003800000 */
[----:B---3--:R4:W-:Y:S02]  /*a4c0*/  REDG.E.ADD.F32.FTZ.RN.STRONG.GPU desc[UR24][R8.64+0x980], R113 ;  /* 0x00098071080079a6 */ /* 0x0089e4000c12f318 */
.L_x_13081:
[----:B------:R-:W-:Y:S05]  /*a4d0*/  BSYNC.RECONVERGENT B0 ;  /* 0x0000000000007941 */ /* 0x000fea0003800200 */
.L_x_13080:
[----:B---34-:R3:W4:Y:S01]  /*a4e0*/  LDS R113, [R201+0x1240] ;  /* 0x00124000c9717984 */ /* 0x0187220000000800 */
[----:B------:R-:W-:Y:S01]  /*a4f0*/  BSSY.RECONVERGENT B0, `(.L_x_13082) ;  /* 0x0000004000007945 */ /* 0x000fe20003800200 */
[----:B-1----:R-:W-:-:S03]  /*a500*/  LEA R196, R183, UR22, 0x2 ;  /* 0x00000016b7c47c11 */ /* 0x002fc6000f8e10ff */
[----:B------:R-:W-:Y:S05]  /*a510*/  @!P4 BRA `(.L_x_13083) ;  /* 0x000000000004c947 */ /* 0x000fea0003800000 */
[----:B----4-:R1:W-:Y:S02]  /*a520*/  REDG.E.ADD.F32.FTZ.RN.STRONG.GPU desc[UR24][R8.64+0xa00], R113 ;  /* 0x000a0071080079a6 */ /* 0x0103e4000c12f318 */
.L_x_13083:
[----:B------:R-:W-:Y:S05]  /*a530*/  BSYNC.RECONVERGENT B0 ;  /* 0x0000000000007941 */ /* 0x000fea0003800200 */
.L_x_13082:
[----:B-1--4-:R1:W4:Y:S01]  /*a540*/  LDS R113, [R196+0x12c0] ;  /* 0x0012c000c4717984 */ /* 0x0123220000000800 */
[----:B------:R-:W-:Y:S01]  /*a550*/  BSSY.RECONVERGENT B0, `(.L_x_13084) ;  /* 0x0000005000007945 */ /* 0x000fe20003800200 */
[C---:B------:R-:W-:Y:S02]  /*a560*/  IADD3 R183, PT, PT, R118.reuse, 0x2c0, RZ ;  /* 0x000002c076b77810 */ /* 0x040fe40007ffe0ff */
[----:B0-----:R-:W-:Y:S01]  /*a570*/  IADD3 R197, PT, PT, R118, 0x2e0, RZ ;  /* 0x000002e076c57810 */ /* 0x001fe20007ffe0ff */
[----:B------:R-:W-:Y:S06]  /*a580*/  @!P5 BRA `(.L_x_13085) ;  /* 0x000000000004d947 */ /* 0x000fec0003800000 */
[----:B----4-:R0:W-:Y:S02]  /*a590*/  REDG.E.ADD.F32.FTZ.RN.STRONG.GPU desc[UR24][R8.64+0xa80], R113 ;  /* 0x000a8071080079a6 */ /* 0x0101e4000c12f318 */
.L_x_13085:
[----:B------:R-:W-:Y:S05]  /*a5a0*/  BSYNC.RECONVERGENT B0 ;  /* 0x0000000000007941 */ /* 0x000fea0003800200 */
.L_x_13084:
        /* <DEDUP_REMOVED lines=16> */
.L_x_13087:
[----:B------:R-:W-:Y:S05]  /*a6b0*/  BSYNC.RECONVERGENT B0 ;  /* 0x0000000000007941 */ /* 0x000fea0003800200 */
.L_x_13086:
[----:B01----:R0:W1:Y:S01]  /*a6c0*/  LDS R113, [R197+0x13c0] ;  /* 0x0013c000c5717984 */ /* 0x0030620000000800 */
[----:B------:R-:W-:Y:S01]  /*a6d0*/  BSSY.RECONVERGENT B0, `(.L_x_13088) ;  /* 0x0000006000007945 */ /* 0x000fe20003800200 */
[----:B------:R-:W-:Y:S02]  /*a6e0*/  IADD3 R183, PT, PT, R118, 0x340, RZ ;  /* 0x0000034076b77810 */ /* 0x000fe40007ffe0ff */
[----:B------:R-:W-:Y:S02]  /*a6f0*/  LEA.HI R201, R201, R118, RZ, 0x1b ;  /* 0x00000076c9c97211 */ /* 0x000fe400078fd8ff */
[----:B------:R-:W-:Y:S01]  /*a700*/  LEA R196, R196, UR22, 0x2 ;  /* 0x00000016c4c47c11 */ /* 0x000fe2000f8e10ff */
[----:B------:R-:W-:Y:S06]  /*a710*/  @!P2 BRA `(.L_x_13089) ;  /* 0x000000000004a947 */ /* 0x000fec0003800000 */
[----:B-1----:R3:W-:Y:S02]  /*a720*/  REDG.E.ADD.F32.FTZ.RN.STRONG.GPU desc[UR24][R8.64+0xb80], R113 ;  /* 0x000b8071080079a6 */ /* 0x0027e4000c12f318 */
.L_x_13089:
[----:B------:R-:W-:Y:S05]  /*a730*/  BSYNC.RECONVERGENT B0 ;  /* 0x0000000000007941 */ /* 0x000fea0003800200 */
.L_x_13088:
[----:B-1-3--:R1:W3:Y:S01]  /*a740*/  LDS R113, [R196+0x1440] ;  /* 0x00144000c4717984 */ /* 0x00a2e20000000800 */
[----:B------:R-:W-:Y:S01]  /*a750*/  BSSY.RECONVERGENT B0, `(.L_x_13090) ;  /* 0x0000005000007945 */ /* 0x000fe20003800200 */
[----:B------:R-:W-:Y:S02]  /*a760*/  LEA.HI R183, R183, R118, RZ, 0x1b ;  /* 0x00000076b7b77211 */ /* 0x000fe400078fd8ff */
[----:B------:R-:W-:Y:S01]  /*a770*/  LEA R201, R201, UR22, 0x2 ;  /* 0x00000016c9c97c11 */ /* 0x000fe2000f8e10ff */
[----:B------:R-:W-:Y:S06]  /*a780*/  @!P3 BRA `(.L_x_13091) ;  /* 0x000000000004b947 */ /* 0x000fec0003800000 */
[----:B---3--:R4:W-:Y:S02]  /*a790*/  REDG.E.ADD.F32.FTZ.RN.STRONG.GPU desc[UR24][R8.64+0xc00], R113 ;  /* 0x000c0071080079a6 */ /* 0x0089e4000c12f318 */
.L_x_13091:
[----:B------:R-:W-:Y:S05]  /*a7a0*/  BSYNC.RECONVERGENT B0 ;  /* 0x0000000000007941 */ /* 0x000fea0003800200 */
.L_x_13090:
[----:B---34-:R3:W4:Y:S01]  /*a7b0*/  LDS R113, [R201+0x14c0] ;  /* 0x0014c000c9717984 */ /* 0x0187220000000800 */
[----:B------:R-:W-:Y:S01]  /*a7c0*/  BSSY.RECONVERGENT B0, `(.L_x_13092) ;  /* 0x0000004000007945 */ /* 0x000fe20003800200 */
[----:B-1----:R-:W-:-:S03]  /*a7d0*/  LEA R196, R183, UR22, 0x2 ;  /* 0x00000016b7c47c11 */ /* 0x002fc6000f8e10ff */
[----:B------:R-:W-:Y:S05]  /*a7e0*/  @!P4 BRA `(.L_x_13093) ;  /* 0x000000000004c947 */ /* 0x000fea0003800000 */
[----:B----4-:R1:W-:Y:S02]  /*a7f0*/  REDG.E.ADD.F32.FTZ.RN.STRONG.GPU desc[UR24][R8.64+0xc80], R113 ;  /* 0x000c8071080079a6 */ /* 0x0103e4000c12f318 */
.L_x_13093:
[----:B------:R-:W-:Y:S05]  /*a800*/  BSYNC.RECONVERGENT B0 ;  /* 0x0000000000007941 */ /* 0x000fea0003800200 */
.L_x_13092:
[----:B-1--4-:R1:W4:Y:S01]  /*a810*/  LDS R113, [R196+0x1540] ;  /* 0x00154000c4717984 */ /* 0x0123220000000800 */
[----:B------:R-:W-:Y:S01]  /*a820*/  BSSY.RECONVERGENT B0, `(.L_x_13094) ;  /* 0x0000005000007945 */ /* 0x000fe20003800200 */
[C---:B------:R-:W-:Y:S02]  /*a830*/  IADD3 R183, PT, PT, R118.reuse, 0x360, RZ ;  /* 0x0000036076b77810 */ /* 0x040fe40007ffe0ff */
[----:B0-----:R-:W-:Y:S01]  /*a840*/  IADD3 R197, PT, PT, R118, 0x380, RZ ;  /* 0x0000038076c57810 */ /* 0x001fe20007ffe0ff */
[----:B------:R-:W-:Y:S06]  /*a850*/  @!P5 BRA `(.L_x_13095) ;  /* 0x000000000004d947 */ /* 0x000fec0003800000 */
[----:B----4-:R0:W-:Y:S02]  /*a860*/  REDG.E.ADD.F32.FTZ.RN.STRONG.GPU desc[UR24][R8.64+0xd00], R113 ;  /* 0x000d0071080079a6 */ /* 0x0101e4000c12f318 */
.L_x_13095:
[----:B------:R-:W-:Y:S05]  /*a870*/  BSYNC.RECONVERGENT B0 ;  /* 0x0000000000007941 */ /* 0x000fea0003800200 */
.L_x_13094:
        /* <DEDUP_REMOVED lines=16> */
.L_x_13097:
[----:B------:R-:W-:Y:S05]  /*a980*/  BSYNC.RECONVERGENT B0 ;  /* 0x0000000000007941 */ /* 0x000fea0003800200 */
.L_x_13096:
[----:B01----:R0:W1:Y:S01]  /*a990*/  LDS R113, [R197+0x1640] ;  /* 0x00164000c5717984 */ /* 0x0030620000000800 */
[----:B------:R-:W-:Y:S01]  /*a9a0*/  BSSY.RECONVERGENT B0, `(.L_x_13098) ;  /* 0x0000006000007945 */ /* 0x000fe20003800200 */
[----:B------:R-:W-:Y:S02]  /*a9b0*/  IADD3 R183, PT, PT, R118, 0x3e0, RZ ;  /* 0x000003e076b77810 */ /* 0x000fe40007ffe0ff */
[----:B------:R-:W-:Y:S02]  /*a9c0*/  LEA.HI R201, R201, R118, RZ, 0x1b ;  /* 0x00000076c9c97211 */ /* 0x000fe400078fd8ff */
[----:B------:R-:W-:Y:S01]  /*a9d0*/  LEA R196, R196, UR22, 0x2 ;  /* 0x00000016c4c47c11 */ /* 0x000fe2000f8e10ff */
[----:B------:R-:W-:Y:S06]  /*a9e0*/  @!P2 BRA `(.L_x_13099) ;  /* 0x000000000004a947 */ /* 0x000fec0003800000 */
[----:B-1----:R3:W-:Y:S02]  /*a9f0*/  REDG.E.ADD.F32.FTZ.RN.STRONG.GPU desc[UR24][R8.64+0xe00], R113 ;  /* 0x000e0071080079a6 */ /* 0x0027e4000c12f318 */
.L_x_13099:
[----:B------:R-:W-:Y:S05]  /*aa00*/  BSYNC.RECONVERGENT B0 ;  /* 0x0000000000007941 */ /* 0x000fea0003800200 */
.L_x_13098:
[----:B-1-3--:R1:W3:Y:S01]  /*aa10*/  LDS R113, [R196+0x16c0] ;  /* 0x0016c000c4717984 */ /* 0x00a2e20000000800 */
[----:B------:R-:W-:Y:S01]  /*aa20*/  BSSY.RECONVERGENT B0, `(.L_x_13100) ;  /* 0x0000005000007945 */ /* 0x000fe20003800200 */
[----:B------:R-:W-:Y:S02]  /*aa30*/  LEA.HI R183, R183, R118, RZ, 0x1b ;  /* 0x00000076b7b77211 */ /* 0x000fe400078fd8ff */
[----:B------:R-:W-:Y:S01]  /*aa40*/  LEA R201, R201, UR22, 0x2 ;  /* 0x00000016c9c97c11 */ /* 0x000fe2000f8e10ff */
[----:B------:R-:W-:Y:S06]  /*aa50*/  @!P3 BRA `(.L_x_13101) ;  /* 0x000000000004b947 */ /* 0x000fec0003800000 */
[----:B---3--:R4:W-:Y:S02]  /*aa60*/  REDG.E.ADD.F32.FTZ.RN.STRONG.GPU desc[UR24][R8.64+0xe80], R113 ;  /* 0x000e8071080079a6 */ /* 0x0089e4000c12f318 */
.L_x_13101:
[----:B------:R-:W-:Y:S05]  /*aa70*/  BSYNC.RECONVERGENT B0 ;  /* 0x0000000000007941 */ /* 0x000fea0003800200 */
.L_x_13100:
[----:B---34-:R3:W4:Y:S01]  /*aa80*/  LDS R113, [R201+0x1740] ;  /* 0x00174000c9717984 */ /* 0x0187220000000800 */
[----:B------:R-:W-:Y:S01]  /*aa90*/  BSSY.RECONVERGENT B0, `(.L_x_13102) ;  /* 0x0000004000007945 */ /* 0x000fe20003800200 */
[----:B------:R-:W-:-:S03]  /*aaa0*/  LEA R183, R183, UR22, 0x2 ;  /* 0x00000016b7b77c11 */ /* 0x000fc6000f8e10ff */
[----:B------:R-:W-:Y:S05]  /*aab0*/  @!P4 BRA `(.L_x_13103) ;  /* 0x000000000004c947 */ /* 0x000fea0003800000 */
[----:B----4-:R4:W-:Y:S02]  /*aac0*/  REDG.E.ADD.F32.FTZ.RN.STRONG.GPU desc[UR24][R8.64+0xf00], R113 ;  /* 0x000f0071080079a6 */ /* 0x0109e4000c12f318 */
.L_x_13103:
[----:B------:R-:W-:Y:S05]  /*aad0*/  BSYNC.RECONVERGENT B0 ;  /* 0x0000000000007941 */ /* 0x000fea0003800200 */
.L_x_13102:
[----:B----4-:R4:W0:Y:S01]  /*aae0*/  LDS R113, [R183+0x17c0] ;  /* 0x0017c000b7717984 */ /* 0x0108220000000800 */
[----:B------:R-:W-:Y:S01]  /*aaf0*/  BSSY.RECONVERGENT B0, `(.L_x_13104) ;  /* 0x0000004000007945 */ /* 0x000fe20003800200 */
[----:B------:R-:W-:-:S03]  /*ab00*/  FADD.FTZ R5, R5, R216 ;  /* 0x000000d805057221 */ /* 0x000fc60000010000 */
[----:B------:R-:W-:Y:S05]  /*ab10*/  @!P5 BRA `(.L_x_13105) ;  /* 0x000000000004d947 */ /* 0x000fea0003800000 */
[----:B0-----:R0:W-:Y:S02]  /*ab20*/  REDG.E.ADD.F32.FTZ.RN.STRONG.GPU desc[UR24][R8.64+0xf80], R113 ;  /* 0x000f8071080079a6 */ /* 0x0011e4000c12f318 */
.L_x_13105:
[----:B------:R-:W-:Y:S05]  /*ab30*/  BSYNC.RECONVERGENT B0 ;  /* 0x0000000000007941 */ /* 0x000fea0003800200 */
.L_x_13104:
[----:B0-----:R-:W0:Y:S01]  /*ab40*/  SHFL.DOWN PT, R113, R4, 0x1, 0x1f ;  /* 0x08201f0004717f89 */ /* 0x001e2200000e0000 */
[----:B------:R-:W-:Y:S01]  /*ab50*/  ISETP.GT.AND P2, PT, R112, 0x1e, PT ;  /* 0x0000001e7000780c */ /* 0x000fe20003f44270 */
[----:B------:R-:W-:Y:S01]  /*ab60*/  FMUL.FTZ R8, R115, R187 ;  /* 0x000000bb73087220 */ /* 0x000fe20000410000 */
[----:B------:R-:W-:Y:S01]  /*ab70*/  FMUL.FTZ R9, R120, R188 ;  /* 0x000000bc78097220 */ /* 0x000fe20000410000 */
[----:B-1----:R-:W1:Y:S01]  /*ab80*/  SHFL.DOWN PT, R196, R5, 0x1, 0x1f ;  /* 0x08201f0005c47f89 */ /* 0x002e6200000e0000 */
[----:B------:R-:W-:Y:S01]  /*ab90*/  FMUL.FTZ R235, R235, R186 ;  /* 0x000000baebeb7220 */ /* 0x000fe20000410000 */
[----:B------:R-:W-:Y:S01]  /*aba0*/  FFMA.FTZ R8, R117, R142, R8 ;  /* 0x0000008e75087223 */ /* 0x000fe20000010008 */
[----:B------:R-:W-:Y:S01]  /*abb0*/  FFMA.FTZ R9, R122, R143, R9 ;  /* 0x0000008f7a097223 */ /* 0x000fe20000010009 */
[----:B----4-:R-:W4:Y:S01]  /*abc0*/  SHFL.DOWN PT, R183, R6, 0x1, 0x1f ;  /* 0x08201f0006b77f89 */ /* 0x010f2200000e0000 */
[----:B------:R-:W-:Y:S01]  /*abd0*/  FMUL.FTZ R210, R210, R161 ;  /* 0x000000a1d2d27220 */ /* 0x000fe20000410000 */
[----:B------:R-:W-:Y:S01]  /*abe0*/  FMUL.FTZ R179, R234, R179 ;  /* 0x000000b3eab37220 */ /* 0x000fe20000410000 */
[----:B------:R-:W-:Y:S01]  /*abf0*/  FFMA.FTZ R212, R212, R181, R235 ;  /* 0x000000b5d4d47223 */ /* 0x000fe200000100eb */
[----:B------:R-:W5:Y:S01]  /*ac00*/  SHFL.DOWN PT, R198, R7, 0x1, 0x1f ;  /* 0x08201f0007c67f89 */ /* 0x000f6200000e0000 */
[----:B------:R-:W-:Y:S01]  /*ac10*/  FFMA.FTZ R160, R11, R160, R210 ;  /* 0x000000a00ba07223 */ /* 0x000fe200000100d2 */
[----:B------:R-:W-:Y:S01]  /*ac20*/  FFMA.FTZ R177, R218, R177, R179 ;  /* 0x000000b1dab17223 */ /* 0x000fe200000100b3 */
[-C--:B------:R-:W-:Y:S01]  /*ac30*/  FFMA.FTZ R53, R20, R8.reuse, R53 ;  /* 0x0000000814357223 */ /* 0x080fe20000010035 */
[----:B------:R-:W-:Y:S01]  /*ac40*/  FFMA.FTZ R11, R69, R8, R212 ;  /* 0x00000008450b7223 */ /* 0x000fe200000100d4 */
[----:B------:R-:W-:Y:S01]  /*ac50*/  FMUL.FTZ R133, R10, R133 ;  /* 0x000000850a857220 */ /* 0x000fe20000410000 */
[----:B------:R-:W-:Y:S01]  /*ac60*/  FFMA.FTZ R8, R70, R9, R177 ;  /* 0x0000000946087223 */ /* 0x000fe200000100b1 */
[----:B------:R-:W-:Y:S01]  /*ac70*/  FMUL.FTZ R158, R199, R158 ;  /* 0x0000009ec79e7220 */ /* 0x000fe20000410000 */
[----:B------:R-:W-:Y:S01]  /*ac80*/  FADD.FTZ R88, R11, R88 ;  /* 0x000000580b587221 */ /* 0x000fe20000010000 */
[----:B------:R-:W-:Y:S01]  /*ac90*/  FFMA.FTZ R133, R152, R185, R133 ;  /* 0x000000b998857223 */ /* 0x000fe20000010085 */
        /* <DEDUP_REMOVED lines=12> */
[----:B------:R-:W-:Y:S01]  /*ad60*/  FADD.FTZ R93, R10, R93 ;  /* 0x0000005d0a5d7221 */ /* 0x000fe20000010000 */
[----:B------:R-:W-:Y:S01]  /*ad70*/  FADD.FTZ R94, R9, R94 ;  /* 0x0000005e095e7221 */ /* 0x000fe20000010000 */
[----:B-----5:R-:W-:Y:S01]  /*ad80*/  @!P2 FADD.FTZ R7, R7, R198 ;  /* 0x000000c60707a221 */ /* 0x020fe20000010000 */
[----:B------:R-:W4:Y:S01]  /*ad90*/  SHFL.DOWN PT, R117, R6, 0x2, 0x1f ;  /* 0x08401f0006757f89 */ /* 0x000f2200000e0000 */
[----:B------:R-:W-:Y:S01]  /*ada0*/  ISETP.GT.AND P2, PT, R112, 0x1d, PT ;  /* 0x0000001d7000780c */ /* 0x000fe20003f44270 */
[----:B------:R-:W-:Y:S01]  /*adb0*/  FMUL.FTZ R236, R236, R165 ;  /* 0x000000a5ecec7220 */ /* 0x000fe20000410000 */
[----:B------:R-:W-:Y:S01]  /*adc0*/  ISETP.GT.AND P3, PT, R112, 0xf, PT ;  /* 0x0000000f7000780c */ /* 0x000fe20003f64270 */
        /* <DEDUP_REMOVED lines=44> */
[----:B------:R-:W-:Y:S01]  /*b090*/  FADD.FTZ R90, R163, R90 ;  /* 0x0000005aa35a7221 */ /* 0x000fe20000010000 */
[----:B-1----:R-:W-:Y:S01]  /*b0a0*/  @!P2 FADD.FTZ R5, R5, R8 ;  /* 0x000000080505a221 */ /* 0x002fe20000010000 */
[----:B------:R-:W0:Y:S01]  /*b0b0*/  SHFL.DOWN PT, R9, R4, 0x8, 0x1f ;  /* 0x09001f0004097f89 */ /* 0x000e2200000e0000 */
[----:B------:R-:W-:Y:S01]  /*b0c0*/  FFMA.FTZ R52, R19, R137, R52 ;  /* 0x0000008913347223 */ /* 0x000fe20000010034 */
        /* <DEDUP_REMOVED lines=22> */
[----:B0-----:R-:W-:Y:S01]  /*b230*/  @!P2 FADD.FTZ R4, R4, R9 ;  /* 0x000000090404a221 */ /* 0x001fe20000010000 */
[----:B------:R-:W-:Y:S01]  /*b240*/  FADD.FTZ R82, R223, R82 ;  /* 0x00000052df527221 */ /* 0x000fe20000010000 */
[----:B------:R-:W-:Y:S01]  /*b250*/  FFMA.FTZ R228, R228, R153, R225 ;  /* 0x00000099e4e47223 */ /* 0x000fe200000100e1 */
[----:B-1----:R-:W-:-:S02]  /*b260*/  @!P2 FADD.FTZ R5, R5, R8 ;  /* 0x000000080505a221 */ /* 0x002fc40000010000 */
        /* <DEDUP_REMOVED lines=12> */
[----:B------:R0:W-:Y:S02]  /*b330*/  @!P2 STS.128 [UR22+0x18d0], R4 ;  /* 0x0018d004ff00a988 */ /* 0x0001e40008000c16 */
.L_x_13107:
[----:B------:R-:W-:Y:S05]  /*b340*/  BSYNC.RECONVERGENT B0 ;  /* 0x0000000000007941 */ /* 0x000fea0003800200 */
.L_x_13106:
        /* <DEDUP_REMOVED lines=21> */
[----:B------:R-:W-:Y:S02]  /*b4a0*/  UISETP.NE.AND UP0, UPT, UR11, UR45, UPT ;  /* 0x0000002d0b00728c */ /* 0x000fe4000bf05270 */
[----:B------:R-:W-:-:S04]  /*b4b0*/  ULEA UR26, UR8, UR22, 0x3 ;  /* 0x00000016081a7291 */ /* 0x000fc8000f8e18ff */
[----:B------:R-:W-:-:S13]  /*b4c0*/  PLOP3.LUT P2, PT, PT, PT, UP0, 0x80, 0x8 ;  /* 0x000000000008781c */ /* 0x000fda0003f4f008 */
[----:B-1--4-:R-:W1:Y:S04]  /*b4d0*/  @P2 LDS.64 R8, [UR26+0x4610] ;  /* 0x0046101aff082984 */ /* 0x012e680008000a00 */
[----:B0-----:R-:W0:Y:S01]  /*b4e0*/  @P2 LDS.64 R10, [UR26+0x3e10] ;  /* 0x003e101aff0a2984 */ /* 0x001e220008000a00 */
[----:B-1----:R-:W-:Y:S01]  /*b4f0*/  @P2 FADD.FTZ R6, R6, R8 ;  /* 0x0000000806062221 */ /* 0x002fe20000010000 */
[----:B------:R-:W-:Y:S01]  /*b500*/  @P2 FADD.FTZ R7, R7, R9 ;  /* 0x0000000907072221 */ /* 0x000fe20000010000 */
[----:B0-----:R-:W-:Y:S01]  /*b510*/  @P2 FADD.FTZ R4, R4, R10 ;  /* 0x0000000a04042221 */ /* 0x001fe20000010000 */
[----:B------:R-:W-:-:S03]  /*b520*/  @P2 FADD.FTZ R5, R5, R11 ;  /* 0x0000000b05052221 */ /* 0x000fc60000010000 */
[----:B------:R0:W-:Y:S04]  /*b530*/  STS.64 [UR26+0x4610], R6 ;  /* 0x00461006ff007988 */ /* 0x0001e80008000a1a */
[----:B------:R0:W-:Y:S02]  /*b540*/  STS.64 [UR26+0x3e10], R4 ;  /* 0x003e1004ff007988 */ /* 0x0001e40008000a1a */
.L_x_13109:
[----:B------:R-:W-:Y:S05]  /*b550*/  BSYNC.RECONVERGENT B0 ;  /* 0x0000000000007941 */ /* 0x000fea0003800200 */
.L_x_13108:
[----:B------:R-:W-:-:S04]  /*b560*/  UIADD3 UR8, UPT, UPT, UR8, 0x1, URZ ;  /* 0x0000000108087890 */ /* 0x000fc8000fffe0ff */
[----:B------:R-:W-:-:S09]  /*b570*/  UISETP.GE.AND UP0, UPT, UR8, UR46, UPT ;  /* 0x0000002e0800728c */ /* 0x000fd2000bf06270 */
[----:B------:R-:W-:Y:S05]  /*b580*/  BRA.U !UP0, `(.L_x_13110) ;  /* 0xffffff7108d07547 */ /* 0x000fea000b83ffff */
.L_x_13028:
[----:B------:R-:W-:Y:S01]  /*b590*/  BAR.SYNC.DEFER_BLOCKING 0x0 ;  /* 0x0000000000007b1d */ /* 0x000fe20000010000 */
[----:B------:R-:W-:Y:S01]  /*b5a0*/  F2FP.F16.F32.PACK_AB R61, R62, R61 ;  /* 0x0000003d3e3d723e */ /* 0x000fe200000000ff */
[----:B------:R-:W-:Y:S01]  /*b5b0*/  ULEA UR26, UR11, 0xfffffe00, 0x9 ;  /* 0xfffffe000b1a7891 */ /* 0x000fe2000f8e48ff */
[----:B------:R-:W-:Y:S01]  /*b5c0*/  F2FP.F16.F32.PACK_AB R59, R60, R59 ;  /* 0x0000003b3c3b723e */ /* 0x000fe200000000ff */
[----:B------:R-:W-:Y:S01]  /*b5d0*/  UIADD3 UR20, UP0, UPT, UR20, -0x800, URZ ;  /* 0xfffff80014147890 */ /* 0x000fe2000ff1e0ff */
[----:B------:R-:W-:Y:S01]  /*b5e0*/  PRMT R0, R61, 0x7632, R0 ;  /* 0x000076323d007816 */ /* 0x000fe20000000000 */
[----:B------:R-:W-:Y:S01]  /*b5f0*/  UIADD3 UR23, UPT, UPT, -UR26, UR23, URZ ;  /* 0x000000171a177290 */ /* 0x000fe2000fffe1ff */
[----:B------:R-:W-:Y:S01]  /*b600*/  F2FP.F16.F32.PACK_AB R57, R58, R57 ;  /* 0x000000393a39723e */ /* 0x000fe200000000ff */
[----:B------:R-:W5:Y:S01]  /*b610*/  S2UR UR32, SR_CTAID.X ;  /* 0x00000000002079c3 */ /* 0x000f620000002500 */
[----:B------:R-:W-:Y:S01]  /*b620*/  F2FP.F16.F32.PACK_AB R55, R56, R55 ;  /* 0x000000373837723e */ /* 0x000fe200000000ff */
[----:B------:R-:W5:Y:S01]  /*b630*/  LDCU.64 UR28, c[0x0][0x4f8] ;  /* 0x00009f00ff1c77ac */ /* 0x000f620008000a00 */
[----:B------:R-:W-:-:S02]  /*b640*/  PRMT R2, R59, 0x7632, R2 ;  /* 0x000076323b027816 */ /* 0x000fc40000000002 */
[----:B------:R-:W-:Y:S01]  /*b650*/  PRMT R3, R57, 0x7632, R3 ;  /* 0x0000763239037816 */ /* 0x000fe20000000003 */
[----:B------:R-:W1:Y:S01]  /*b660*/  LDCU.64 UR30, c[0x0][0x500] ;  /* 0x0000a000ff1e77ac */ /* 0x000e620008000a00 */
[C---:B------:R-:W-:Y:S01]  /*b670*/  ISETP.NE.AND P0, PT, R118.reuse, RZ, PT ;  /* 0x000000ff7600720c */ /* 0x040fe20003f05270 */
[----:B------:R-:W1:Y:S01]  /*b680*/  S2UR UR8, SR_CTAID.Y ;  /* 0x00000000000879c3 */ /* 0x000e620000002600 */
        /* <DEDUP_REMOVED lines=8> */
[----:B0-----:R-:W-:Y:S01]  /*b710*/  PRMT R4, R53, 0x7632, R4 ;  /* 0x0000763235047816 */ /* 0x001fe20000000004 */
[----:B------:R-:W-:Y:S01]  /*b720*/  UIADD3 UR12, UP1, UPT, UR12, -0x400, URZ ;  /* 0xfffffc000c0c7890 */ /* 0x000fe2000ff3e0ff */
[----:B------:R-:W-:Y:S01]  /*b730*/  MOV R6, UR23 ;  /* 0x0000001700067c02 */ /* 0x000fe20008000f00 */
[----:B------:R0:W-:Y:S01]  /*b740*/  STS.U16 [R95+0x6], R2 ;  /* 0x000006025f007388 */ /* 0x0001e20000000400 */
[C---:B------:R-:W-:Y:S01]  /*b750*/  LOP3.LUT R5, R118.reuse, 0x1f, RZ, 0xc0, !PT ;  /* 0x0000001f76057812 */ /* 0x040fe200078ec0ff */
[----:B------:R-:W-:Y:S01]  /*b760*/  UIADD3 UR16, UP2, UPT, UR16, -0x400, URZ ;  /* 0xfffffc0010107890 */ /* 0x000fe2000ff5e0ff */
[----:B------:R-:W-:Y:S01]  /*b770*/  SHF.L.U32 R118, R118, 0x4, RZ ;  /* 0x0000000476767819 */ /* 0x000fe200000006ff */
[----:B------:R3:W-:Y:S01]  /*b780*/  STS.U16 [R95+0xa], R3 ;  /* 0x00000a035f007388 */ /* 0x0007e20000000400 */
[----:B-----5:R-:W-:Y:S01]  /*b790*/  UIMAD.WIDE.U32 UR14, UR32, UR28, UR26 ;  /* 0x0000001c200e72a5 */ /* 0x020fe2000f8e001a */
[----:B--2---:R-:W-:Y:S01]  /*b7a0*/  PRMT R0, R55, 0x7632, R0 ;  /* 0x0000763237007816 */ /* 0x004fe20000000000 */
[----:B------:R-:W-:Y:S01]  /*b7b0*/  UIADD3 UR18, UP3, UPT, UR18, -0x400, URZ ;  /* 0xfffffc0012127890 */ /* 0x000fe2000ff7e0ff */
[----:B------:R-:W-:Y:S01]  /*b7c0*/  STS.U16 [R95], R61 ;  /* 0x0000003d5f007388 */ /* 0x000fe20000000400 */
[----:B------:R-:W-:Y:S01]  /*b7d0*/  UIMAD UR15, UR32, UR29, UR15 ;  /* 0x0000001d200f72a4 */ /* 0x000fe2000f8e020f */
[----:B0-----:R-:W-:Y:S01]  /*b7e0*/  PRMT R2, R51, 0x7632, R2 ;  /* 0x0000763233027816 */ /* 0x001fe20000000002 */
[----:B------:R-:W0:Y:S01]  /*b7f0*/  LDCU.64 UR28, c[0x0][0x550] ;  /* 0x0000aa00ff1c77ac */ /* 0x000e220008000a00 */
[----:B------:R2:W-:Y:S01]  /*b800*/  STS.U16 [R95+0xe], R0 ;  /* 0x00000e005f007388 */ /* 0x0005e20000000400 */
[----:B------:R-:W-:-:S02]  /*b810*/  LOP3.LUT R7, R5, 0x3e00, R118, 0xf8, !PT ;  /* 0x00003e0005077812 */ /* 0x000fc400078ef876 */
[----:B---3--:R-:W-:Y:S01]  /*b820*/  PRMT R3, R49, 0x7632, R3 ;  /* 0x0000763231037816 */ /* 0x008fe20000000003 */
[----:B------:R3:W-:Y:S01]  /*b830*/  STS.U16 [R95+0x4], R59 ;  /* 0x0000043b5f007388 */ /* 0x0007e20000000400 */
[----:B-1----:R-:W-:Y:S01]  /*b840*/  UIMAD UR23, UR8, UR31, URZ ;  /* 0x0000001f081772a4 */ /* 0x002fe2000f8e02ff */
[C---:B------:R-:W-:Y:S01]  /*b850*/  LOP3.LUT R41, R7.reuse, 0x20, RZ, 0xfc, !PT ;  /* 0x0000002007297812 */ /* 0x040fe200078efcff */
[----:B------:R-:W-:Y:S01]  /*b860*/  UIMAD.WIDE.U32 UR14, UR8, UR30, UR14 ;  /* 0x0000001e080e72a5 */ /* 0x000fe2000f8e000e */
[----:B------:R1:W-:Y:S01]  /*b870*/  STS.U16 [R95+0x8], R57 ;  /* 0x000008395f007388 */ /* 0x0003e20000000400 */
[----:B------:R-:W-:Y:S01]  /*b880*/  LOP3.LUT R43, R7, 0x40, RZ, 0xfc, !PT ;  /* 0x00000040072b7812 */ /* 0x000fe200078efcff */
[----:B------:R-:W-:Y:S01]  /*b890*/  UIADD3.X UR13, UPT, UPT, UR13, -0x1, URZ, UP1, !UPT ;  /* 0xffffffff0d0d7890 */ /* 0x000fe20008ffe4ff */
[----:B--2---:R-:W-:Y:S01]  /*b8a0*/  PRMT R0, R47, 0x7632, R0 ;  /* 0x000076322f007816 */ /* 0x004fe20000000000 */
[----:B------:R2:W-:Y:S01]  /*b8b0*/  STS.U16 [R95+0xc], R55 ;  /* 0x00000c375f007388 */ /* 0x0005e20000000400 */
[C---:B------:R-:W-:Y:S01]  /*b8c0*/  LOP3.LUT R45, R7.reuse, 0x60, RZ, 0xfc, !PT ;  /* 0x00000060072d7812 */ /* 0x040fe200078efcff */
[----:B------:R-:W-:Y:S01]  /*b8d0*/  UIADD3.X UR17, UPT, UPT, UR17, -0x1, URZ, UP2, !UPT ;  /* 0xffffffff11117890 */ /* 0x000fe200097fe4ff */
[C---:B---3--:R-:W-:Y:S01]  /*b8e0*/  LOP3.LUT R59, R7.reuse, 0x140, RZ, 0xfc, !PT ;  /* 0x00000140073b7812 */ /* 0x048fe200078efcff */
[----:B------:R3:W-:Y:S01]  /*b8f0*/  STS.U16 [R95+0x10], R53 ;  /* 0x000010355f007388 */ /* 0x0007e20000000400 */
[C---:B------:R-:W-:Y:S01]  /*b900*/  LOP3.LUT R61, R7.reuse, 0x160, RZ, 0xfc, !PT ;  /* 0x00000160073d7812 */ /* 0x040fe200078efcff */
[----:B------:R-:W-:Y:S01]  /*b910*/  UIADD3.X UR19, UPT, UPT, UR19, -0x1, URZ, UP3, !UPT ;  /* 0xffffffff13137890 */ /* 0x000fe20009ffe4ff */
[C---:B-1----:R-:W-:Y:S01]  /*b920*/  LOP3.LUT R57, R7.reuse, 0x120, RZ, 0xfc, !PT ;  /* 0x0000012007397812 */ /* 0x042fe200078efcff */
[----:B------:R1:W-:Y:S01]  /*b930*/  STS.U16 [R95+0x12], R4 ;  /* 0x000012045f007388 */ /* 0x0003e20000000400 */
[----:B------:R-:W-:-:S02]  /*b940*/  LOP3.LUT R63, R7, 0x180, RZ, 0xfc, !PT ;  /* 0x00000180073f7812 */ /* 0x000fc400078efcff */
[C---:B--2---:R-:W-:Y:S01]  /*b950*/  LOP3.LUT R55, R7.reuse, 0x100, RZ, 0xfc, !PT ;  /* 0x0000010007377812 */ /* 0x044fe200078efcff */
[----:B------:R2:W-:Y:S01]  /*b960*/  STS.U16 [R95+0x14], R51 ;  /* 0x000014335f007388 */ /* 0x0005e20000000400 */
[C---:B------:R-:W-:Y:S02]  /*b970*/  LOP3.LUT R65, R7.reuse, 0x1a0, RZ, 0xfc, !PT ;  /* 0x000001a007417812 */ /* 0x040fe400078efcff */
[C---:B---3--:R-:W-:Y:S01]  /*b980*/  LOP3.LUT R53, R7.reuse, 0xe0, RZ, 0xfc, !PT ;  /* 0x000000e007357812 */ /* 0x048fe200078efcff */
[----:B------:R-:W-:Y:S01]  /*b990*/  STS.U16 [R95+0x16], R2 ;  /* 0x000016025f007388 */ /* 0x000fe20000000400 */
[C---:B------:R-:W-:Y:S02]  /*b9a0*/  LOP3.LUT R67, R7.reuse, 0x1c0, RZ, 0xfc, !PT ;  /* 0x000001c007437812 */ /* 0x040fe400078efcff */
[----:B-1----:R-:W-:Y:S01]  /*b9b0*/  MOV R4, UR23 ;  /* 0x0000001700047c02 */ /* 0x002fe20008000f00 */
[----:B------:R1:W-:Y:S01]  /*b9c0*/  STS.U16 [R95+0x18], R49 ;  /* 0x000018315f007388 */ /* 0x0003e20000000400 */
[----:B------:R-:W-:-:S02]  /*b9d0*/  LOP3.LUT R69, R7, 0x1e0, RZ, 0xfc, !PT ;  /* 0x000001e007457812 */ /* 0x000fc400078efcff */
[C---:B--2---:R-:W-:Y:S01]  /*b9e0*/  LOP3.LUT R51, R7.reuse, 0xc0, RZ, 0xfc, !PT ;  /* 0x000000c007337812 */ /* 0x044fe200078efcff */
[----:B------:R2:W-:Y:S04]  /*b9f0*/  STS.U16 [R95+0x1a], R3 ;  /* 0x00001a035f007388 */ /* 0x0005e80000000400 */
[----:B------:R3:W-:Y:S01]  /*ba00*/  STS.U16 [R95+0x1c], R47 ;  /* 0x00001c2f5f007388 */ /* 0x0007e20000000400 */
[----:B-1----:R-:W-:-:S03]  /*ba10*/  LOP3.LUT R49, R7, 0xa0, RZ, 0xfc, !PT ;  /* 0x000000a007317812 */ /* 0x002fc600078efcff */
[----:B------:R-:W-:Y:S01]  /*ba20*/  STS.U16 [R95+0x1e], R0 ;  /* 0x00001e005f007388 */ /* 0x000fe20000000400 */
[----:B------:R-:W-:-:S03]  /*ba30*/  NOP ;  /* 0x0000000000007918 */ /* 0x000fc60000000000 */
[----:B------:R-:W-:Y:S01]  /*ba40*/  LDS.U16 R9, [R111] ;  /* 0x000000006f097984 */ /* 0x000fe20000000400 */
[C---:B--2---:R-:W-:Y:S02]  /*ba50*/  IADD3 R3, P1, PT, R7.reuse, UR14, RZ ;  /* 0x0000000e07037c10 */ /* 0x044fe4000ff3e0ff */
[----:B---3--:R-:W-:Y:S01]  /*ba60*/  LOP3.LUT R47, R7, 0x80, RZ, 0xfc, !PT ;  /* 0x00000080072f7812 */ /* 0x008fe200078efcff */
[----:B------:R-:W-:Y:S01]  /*ba70*/  LDS.U16 R11, [R110+0x40] ;  /* 0x000040006e0b7984 */ /* 0x000fe20000000400 */
[----:B------:R-:W-:Y:S01]  /*ba80*/  IADD3.X R4, PT, PT, R4, UR15, RZ, P1, !PT ;  /* 0x0000000f04047c10 */ /* 0x000fe20008ffe4ff */
[----:B------:R-:W1:Y:S01]  /*ba90*/  LDCU.64 UR14, c[0x0][0x518] ;  /* 0x0000a300ff0e77ac */ /* 0x000e620008000a00 */
[C---:B0-----:R-:W-:Y:S01]  /*baa0*/  LEA R2, P1, R3.reuse, UR28, 0x1 ;  /* 0x0000001c03027c11 */ /* 0x041fe2000f8208ff */
[----:B------:R-:W-:Y:S03]  /*bab0*/  LDS.U16 R13, [R109+0x80] ;  /* 0x000080006d0d7984 */ /* 0x000fe60000000400 */
[----:B------:R-:W-:Y:S01]  /*bac0*/  LEA.HI.X R3, R3, UR29, R4, 0x1, P1 ;  /* 0x0000001d03037c11 */ /* 0x000fe200088f0c04 */
[----:B------:R-:W-:Y:S01]  /*bad0*/  LDS.U16 R15, [R108+0xc0] ;  /* 0x0000c0006c0f7984 */ /* 0x000fe20000000400 */
[----:B------:R-:W0:Y:S03]  /*bae0*/  LDCU.64 UR28, c[0x0][0x560] ;  /* 0x0000ac00ff1c77ac */ /* 0x000e260008000a00 */
[----:B------:R-:W-:Y:S04]  /*baf0*/  LDS.U16 R17, [R107+0x100] ;  /* 0x000100006b117984 */ /* 0x000fe80000000400 */
[----:B------:R-:W-:Y:S04]  /*bb00*/  LDS.U16 R19, [R106+0x140] ;  /* 0x000140006a137984 */ /* 0x000fe80000000400 */
[----:B------:R-:W-:Y:S01]  /*bb10*/  LDS.U16 R21, [R105+0x180] ;  /* 0x0001800069157984 */ /* 0x000fe20000000400 */
[----:B-1----:R-:W-:-:S03]  /*bb20*/  UIMAD.WIDE.U32 UR26, UR32, UR14, UR26 ;  /* 0x0000000e201a72a5 */ /* 0x002fc6000f8e001a */
[----:B------:R-:W-:Y:S01]  /*bb30*/  LDS.U16 R23, [R104+0x1c0] ;  /* 0x0001c00068177984 */ /* 0x000fe20000000400 */
[----:B------:R-:W-:-:S03]  /*bb40*/  UIMAD UR15, UR32, UR15, UR27 ;  /* 0x0000000f200f72a4 */ /* 0x000fc6000f8e021b */
[----:B------:R-:W-:Y:S01]  /*bb50*/  LDS.U16 R25, [R103+0x200] ;  /* 0x0002000067197984 */ /* 0x000fe20000000400 */
[----:B------:R-:W-:-:S03]  /*bb60*/  UMOV UR14, UR26 ;  /* 0x0000001a000e7c82 */ /* 0x000fc60008000000 */
        /* <DEDUP_REMOVED lines=41> */
[----:B----4-:R-:W-:Y:S01]  /*be00*/  PRMT R8, R0, 0x7632, R8 ;  /* 0x0000763200087816 */ /* 0x010fe20000000008 */
        /* <DEDUP_REMOVED lines=116> */
.L_x_13027:
        /* <DEDUP_REMOVED lines=33> */
.L_x_13113:
[----:B------:R-:W-:Y:S05]  /*c760*/  BSYNC.RECONVERGENT B0 ;  /* 0x0000000000007941 */ /* 0x000fea0003800200 */
.L_x_13112:
[----:B------:R-:W-:Y:S01]  /*c770*/  UISETP.NE.U32.AND UP0, UPT, UR10, URZ, UPT ;  /* 0x000000ff0a00728c */ /* 0x000fe2000bf05070 */
[----:B0-----:R-:W-:-:S03]  /*c780*/  ISETP.GE.AND P0, PT, R11, UR26, PT ;  /* 0x0000001a0b007c0c */ /* 0x001fc6000bf06270 */
[----:B------:R-:W-:-:S09]  /*c790*/  UISETP.NE.AND.EX UP0, UPT, UR11, URZ, UPT, UP0 ;  /* 0x000000ff0b00728c */ /* 0x000fd2000bf05300 */
[----:B------:R-:W-:Y:S05]  /*c7a0*/  BRA.U !UP0, `(.L_x_13114) ;  /* 0x0000000108707547 */ /* 0x000fea000b800000 */
[----:B------:R-:W-:Y:S06]  /*c7b0*/  BAR.SYNC.DEFER_BLOCKING 0x0 ;  /* 0x0000000000007b1d */ /* 0x000fec0000010000 */
[----:B------:R-:W-:Y:S01]  /*c7c0*/  BSSY.RECONVERGENT B0, `(.L_x_13114) ;  /* 0x000001a000007945 */ /* 0x000fe20003800200 */
[----:B--2---:R-:W0:Y:S01]  /*c7d0*/  SHFL.DOWN P1, R3, R114, 0x1, 0x1f ;  /* 0x08201f0072037f89 */ /* 0x004e220000020000 */
[----:B-1----:R-:W1:Y:S01]  /*c7e0*/  S2R R4, SR_LANEID ;  /* 0x0000000000047919 */ /* 0x002e620000000000 */
[----:B------:R-:W2:Y:S01]  /*c7f0*/  S2R R6, SR_TID.X ;  /* 0x0000000000067919 */ /* 0x000ea20000002100 */
[----:B0-----:R-:W-:-:S05]  /*c800*/  @P1 FADD R3, R3, R114 ;  /* 0x0000007203031221 */ /* 0x001fca0000000000 */
[----:B------:R-:W0:Y:S01]  /*c810*/  SHFL.DOWN P1, R0, R3, 0x2, 0x1f ;  /* 0x08401f0003007f89 */ /* 0x000e220000020000 */
        /* <DEDUP_REMOVED lines=20> */
.L_x_13115:
[----:B------:R-:W-:Y:S05]  /*c960*/  BSYNC.RECONVERGENT B0 ;  /* 0x0000000000007941 */ /* 0x000fea0003800200 */
.L_x_13114:
        /* <DEDUP_REMOVED lines=16> */
.L_x_13117:
[----:B------:R-:W-:Y:S02]  /*ca70*/  LEA R0, R11, UR10, 0x3 ;  /* 0x0000000a0b007c11 */ /* 0x000fe4000f8e18ff */
[----:B-123--:R-:W-:Y:S02]  /*ca80*/  MOV R3, UR7 ;  /* 0x0000000700037c02 */ /* 0x00efe40008000f00 */
[----:B------:R-:W-:Y:S01]  /*ca90*/  MOV R2, UR6 ;  /* 0x0000000600027c02 */ /* 0x000fe20008000f00 */
[----:B------:R-:W1:Y:S01]  /*caa0*/  LDS.64 R12, [R0+0x3e10] ;  /* 0x003e1000000c7984 */ /* 0x000e620000000a00 */
[----:B------:R-:W-:Y:S02]  /*cab0*/  SHF.R.S32.HI R3, RZ, 0x1f, R11 ;  /* 0x0000001fff037819 */ /* 0x000fe4000001140b */
[----:B0-----:R-:W-:Y:S01]  /*cac0*/  MOV R7, UR8 ;  /* 0x0000000800077c02 */ /* 0x001fe20008000f00 */
[----:B------:R-:W0:Y:S01]  /*cad0*/  LDS.64 R14, [R0+0x4610] ;  /* 0x00461000000e7984 */ /* 0x000e220000000a00 */
        /* <DEDUP_REMOVED lines=19> */
[----:B-1----:R3:W-:Y:S04]  /*cc10*/  REDG.E.ADD.F32.FTZ.RN.STRONG.GPU desc[UR24][R2.64], R12 ;  /* 0x0000000c020079a6 */ /* 0x0027e8000c12f318 */
[----:B------:R3:W-:Y:S04]  /*cc20*/  REDG.E.ADD.F32.FTZ.RN.STRONG.GPU desc[UR24][R2.64+0x4], R13 ;  /* 0x0000040d020079a6 */ /* 0x0007e8000c12f318 */
[----:B0-----:R3:W-:Y:S04]  /*cc30*/  REDG.E.ADD.F32.FTZ.RN.STRONG.GPU desc[UR24][R4.64], R14 ;  /* 0x0000000e040079a6 */ /* 0x0017e8000c12f318 */
[----:B------:R3:W-:Y:S01]  /*cc40*/  REDG.E.ADD.F32.FTZ.RN.STRONG.GPU desc[UR24][R4.64+0x4], R15 ;  /* 0x0000040f040079a6 */ /* 0x0007e2000c12f318 */
[----:B------:R-:W-:Y:S05]  /*cc50*/  @!P0 BRA `(.L_x_13117) ;  /* 0xfffffffc00848947 */ /* 0x000fea000383ffff */
[----:B------:R-:W-:Y:S05]  /*cc60*/  BSYNC.RECONVERGENT B0 ;  /* 0x0000000000007941 */ /* 0x000fea0003800200 */
.L_x_13116:
[----:B------:R-:W-:Y:S05]  /*cc70*/  EXIT ;  /* 0x000000000000794d */ /* 0x000fea0003800000 */
.L_x_13118:
        /* <DEDUP_REMOVED lines=16> */
.L_x_18735:


//--------------------- .text._Z25selective_scan_bwd_kernelI32Selective_Scan_bwd_kernel_traitsILi32ELi16ELb0ELb1ELb0ELb0ELb1EN3c104HalfENS1_7complexIfEEEEv12SSMParamsBwd --------------------------
	.section	.text._Z25selective_scan_bwd_kernelI32Selective_Scan_bwd_kernel_traitsILi32ELi16ELb0ELb1ELb0ELb0ELb1EN3c104HalfENS1_7complexIfEEEEv12SSMParamsBwd,"ax",@progbits
	.align	128
        .global         _Z25selective_scan_bwd_kernelI32Selective_Scan_bwd_kernel_traitsILi32ELi16ELb0ELb1ELb0ELb0ELb1EN3c104HalfENS1_7complexIfEEEEv12SSMParamsBwd
        .type           _Z25selective_scan_bwd_kernelI32Selective_Scan_bwd_kernel_traitsILi32ELi16ELb0ELb1ELb0ELb0ELb1EN3c104HalfENS1_7complexIfEEEEv12SSMParamsBwd,@function
        .size           _Z25selective_scan_bwd_kernelI32Selective_Scan_bwd_kernel_traitsILi32ELi16ELb0ELb1ELb0ELb0ELb1EN3c104HalfENS1_7complexIfEEEEv12SSMParamsBwd,(.L_x_18736 - _Z25selective_scan_bwd_kernelI32Selective_Scan_bwd_kernel_traitsILi32ELi16ELb0ELb1ELb0ELb0ELb1EN3c104HalfENS1_7complexIfEEEEv12SSMParamsBwd)
        .other          _Z25selective_scan_bwd_kernelI32Selective_Scan_bwd_kernel_traitsILi32ELi16ELb0ELb1ELb0ELb0ELb1EN3c104HalfENS1_7complexIfEEEEv12SSMParamsBwd,@"STO_CUDA_ENTRY STV_DEFAULT"
_Z25selective_scan_bwd_kernelI32Selective_Scan_bwd_kernel_traitsILi32ELi16ELb0ELb1ELb0ELb0ELb1EN3c104HalfENS1_7complexIfEEEEv12SSMParamsBwd:
.text._Z25selective_scan_bwd_kernelI32Selective_Scan_bwd_kernel_traitsILi32ELi16ELb0ELb1ELb0ELb0ELb1EN3c104HalfENS1_7complexIfEEEEv12SSMParamsBwd:
        /* <DEDUP_REMOVED lines=29> */
[----:B--2---:R-:W-:Y:S01]  /*01d0*/  ULEA UR13, UR26, 0xfffffe00, 0x9 ;  /* 0xfffffe001a0d7891 */ /* 0x004fe2000f8e48ff */
[----:B------:R-:W-:Y:S02]  /*01e0*/  CS2R R112, SRZ ;  /* 0x0000000000707805 */ /* 0x000fe4000001ff00 */
[----:B------:R-:W-:Y:S01]  /*01f0*/  IABS R0, R0 ;  /* 0x0000000000007213 */ /* 0x000fe20000000000 */
[----:B------:R-:W-:-:S03]  /*0200*/  USHF.R.S32.HI UR25, URZ, 0x1f, UR13 ;  /* 0x0000001fff197899 */ /* 0x000fc6000801140d */
        /* <DEDUP_REMOVED lines=11> */
[----:B------:R-:W-:Y:S01]  /*02c0*/  UIADD3 UR22, UP0, UPT, UR13, UR4, URZ ;  /* 0x000000040d167290 */ /* 0x000fe2000ff1e0ff */
[----:B------:R-:W0:Y:S02]  /*02d0*/  LDCU.128 UR8, c[0x0][0x460] ;  /* 0x00008c00ff0877ac */ /* 0x000e240008000c00 */
[----:B------:R-:W-:Y:S01]  /*02e0*/  UMOV UR4, URZ ;  /* 0x000000ff00047c82 */ /* 0x000fe20008000000 */
[----:B------:R-:W-:Y:S02]  /*02f0*/  UIADD3.X UR7, UPT, UPT, UR25, UR7, URZ, UP0, !UPT ;  /* 0x0000000719077290 */ /* 0x000fe400087fe4ff */
[----:B------:R-:W-:Y:S01]  /*0300*/  UIADD3 UR20, UP2, UPT, UR13, UR20, URZ ;  /* 0x000000140d147290 */ /* 0x000fe2000ff5e0ff */
[----:B------:R-:W2:Y:S01]  /*0310*/  LDCU.64 UR18, c[0x0][0x498] ;  /* 0x00009300ff1277ac */ /* 0x000ea20008000a00 */
[----:B---3--:R-:W-:-:S02]  /*0320*/  IADD3 R2, PT, PT, R0, 0xffffffe, RZ ;  /* 0x0ffffffe00027810 */ /* 0x008fc40007ffe0ff */
[----:B------:R-:W-:Y:S01]  /*0330*/  MOV R0, UR12 ;  /* 0x0000000c00007c02 */ /* 0x000fe20008000f00 */
[----:B------:R-:W-:Y:S01]  /*0340*/  UIADD3.X UR24, UPT, UPT, UR25, UR24, URZ, UP2, !UPT ;  /* 0x0000001819187290 */ /* 0x000fe200097fe4ff */
[----:B------:R-:W3:Y:S02]  /*0350*/  LDCU.64 UR16, c[0x0][0x4b8] ;  /* 0x00009700ff1077ac */ /* 0x000ee40008000a00 */
[----:B------:R-:W4:Y:S01]  /*0360*/  F2I.FTZ.U32.TRUNC.NTZ R2, R2 ;  /* 0x0000000200027305 */ /* 0x000f22000021f000 */
[----:B------:R-:W-:Y:S01]  /*0370*/  IABS R0, R0 ;  /* 0x0000000000007213 */ /* 0x000fe20000000000 */
[----:B0-----:R-:W-:-:S03]  /*0380*/  ULEA UR23, UP3, UR20, UR10, 0x1 ;  /* 0x0000000a14177291 */ /* 0x001fc6000f8608ff */
[----:B------:R-:W-:Y:S01]  /*0390*/  R2UR UR27, R0 ;  /* 0x00000000001b72ca */ /* 0x000fe200000e0000 */
[----:B------:R-:W-:Y:S01]  /*03a0*/  ULEA.HI.X UR24, UR20, UR11, UR24, 0x1, UP3 ;  /* 0x0000000b14187291 */ /* 0x000fe200098f0c18 */
[----:B----4-:R-:W-:Y:S01]  /*03b0*/  R2UR UR5, R2 ;  /* 0x00000000020572ca */ /* 0x010fe200000e0000 */
        /* <DEDUP_REMOVED lines=8> */
[----:B-1----:R-:W-:Y:S02]  /*0440*/  UIMAD.WIDE.U32 UR8, UR6, UR14, URZ ;  /* 0x0000000e060872a5 */ /* 0x002fe4000f8e00ff */
[----:B------:R-:W-:Y:S01]  /*0450*/  UISETP.NE.AND UP1, UPT, UR28, URZ, UPT ;  /* 0x000000ff1c00728c */ /* 0x000fe2000bf25270 */
[----:B------:R-:W-:Y:S01]  /*0460*/  UMOV UR7, UR5 ;  /* 0x0000000500077c82 */ /* 0x000fe20008000000 */
[----:B--2---:R-:W-:-:S02]  /*0470*/  UIMAD.WIDE.U32 UR4, UR6, UR18, URZ ;  /* 0x00000012060472a5 */ /* 0x004fc4000f8e00ff */
        /* <DEDUP_REMOVED lines=15> */
[----:B------:R-:W-:Y:S01]  /*0570*/  @UP0 UIADD3 UR7, UPT, UPT, UR7, 0x1, URZ ;  /* 0x0000000107070890 */ /* 0x000fe2000fffe0ff */
[----:B------:R-:W3:Y:S01]  /*0580*/  LDCU.64 UR18, c[0x0][0x4c0] ;  /* 0x00009800ff1277ac */ /* 0x000ee20008000a00 */
[----:B------:R-:W-:-:S02]  /*0590*/  UIADD3 UR13, UP3, UPT, UR13, UR4, URZ ;  /* 0x000000040d0d7290 */ /* 0x000fc4000ff7e0ff */
[----:B------:R-:W-:Y:S02]  /*05a0*/  @!UP2 UIADD3 UR7, UPT, UPT, -UR7, URZ, URZ ;  /* 0x000000ff0707a290 */ /* 0x000fe4000fffe1ff */
[----:B------:R-:W-:Y:S02]  /*05b0*/  UIADD3.X UR4, UPT, UPT, UR25, UR5, URZ, UP3, !UPT ;  /* 0x0000000519047290 */ /* 0x000fe40009ffe4ff */
[----:B0-----:R-:W-:Y:S02]  /*05c0*/  UISETP.NE.U32.AND UP0, UPT, UR32, URZ, UPT ;  /* 0x000000ff2000728c */ /* 0x001fe4000bf05070 */
[----:B--2---:R-:W-:Y:S02]  /*05d0*/  ULEA UR25, UP2, UR13, UR10, 0x1 ;  /* 0x0000000a0d197291 */ /* 0x004fe4000f8408ff */
[----:B------:R-:W-:Y:S02]  /*05e0*/  @!UP1 ULOP3.LUT UR7, URZ, UR28, URZ, 0x33, !UPT ;  /* 0x0000001cff079292 */ /* 0x000fe4000f8e33ff */
[----:B------:R-:W-:-:S02]  /*05f0*/  UISETP.NE.AND.EX UP0, UPT, UR33, URZ, UPT, UP0 ;  /* 0x000000ff2100728c */ /* 0x000fc4000bf05300 */
[----:B------:R-:W-:Y:S02]  /*0600*/  ULEA.HI.X UR13, UR13, UR11, UR4, 0x1, UP2 ;  /* 0x0000000b0d0d7291 */ /* 0x000fe400090f0c04 */
[----:B------:R-:W-:Y:S02]  /*0610*/  USHF.R.S32.HI UR4, URZ, 0x1f, UR7 ;  /* 0x0000001fff047899 */ /* 0x000fe40008011407 */
[----:B-1----:R-:W-:Y:S02]  /*0620*/  UIMAD.WIDE.U32 UR8, UR7, UR14, UR8 ;  /* 0x0000000e070872a5 */ /* 0x002fe4000f8e0008 */
[----:B------:R-:W-:Y:S02]  /*0630*/  UIMAD UR5, UR4, UR14, URZ ;  /* 0x0000000e040572a4 */ /* 0x000fe4000f8e02ff */
[----:B---3--:R-:W-:Y:S02]  /*0640*/  UIMAD UR11, UR4, UR18, URZ ;  /* 0x00000012040b72a4 */ /* 0x008fe4000f8e02ff */
[----:B------:R-:W-:-:S02]  /*0650*/  UIMAD UR10, UR7, UR15, UR5 ;  /* 0x0000000f070a72a4 */ /* 0x000fc4000f8e0205 */
[----:B------:R-:W-:Y:S01]  /*0660*/  UIMAD.WIDE.U32 UR4, UR7, UR18, URZ ;  /* 0x00000012070472a5 */ /* 0x000fe2000f8e00ff */
[----:B------:R-:W0:Y:S01]  /*0670*/  @UP0 LDCU UR18, c[0x0][0x384] ;  /* 0x00007080ff1207ac */ /* 0x000e220008000800 */
[----:B------:R-:W1:Y:S01]  /*0680*/  LDCU.64 UR14, c[0x0][0x538] ;  /* 0x0000a700ff0e77ac */ /* 0x000e620008000a00 */
[----:B------:R-:W-:Y:S01]  /*0690*/  UIMAD UR11, UR7, UR19, UR11 ;  /* 0x00000013070b72a4 */ /* 0x000fe2000f8e020b */
[----:B------:R-:W2:Y:S01]  /*06a0*/  @UP0 LDCU UR19, c[0x0][0x38c] ;  /* 0x00007180ff1307ac */ /* 0x000ea20008000800 */
[----:B------:R-:W3:Y:S01]  /*06b0*/  LDCU.64 UR28, c[0x0][0x448] ;  /* 0x00008900ff1c77ac */ /* 0x000ee20008000a00 */
[----:B------:R-:W4:Y:S01]  /*06c0*/  @UP0 LDCU.64 UR32, c[0x0][0x480] ;  /* 0x00009000ff2007ac */ /* 0x000f220008000a00 */
        /* <DEDUP_REMOVED lines=27> */
[----:B------:R-:W-:Y:S01]  /*0880*/  UMOV UR26, UR13 ;  /* 0x0000000d001a7c82 */ /* 0x000fe20008000000 */
[C---:B0-----:R-:W-:Y:S02]  /*0890*/  SHF.L.U32 R0, R5.reuse, 0x4, RZ ;  /* 0x0000000405007819 */ /* 0x041fe400000006ff */
[----:B------:R-:W-:-:S04]  /*08a0*/  LOP3.LUT R5, R5, 0x1f, RZ, 0xc0, !PT ;  /* 0x0000001f05057812 */ /* 0x000fc800078ec0ff */
[----:B-1----:R-:W-:-:S07]  /*08b0*/  LOP3.LUT R9, R5, 0x3e00, R0, 0xf8, !PT ;  /* 0x00003e0005097812 */ /* 0x002fce00078ef800 */
.L_x_13204:
[----:B0-----:R-:W0:Y:S01]  /*08c0*/  S2R R133, SR_TID.X ;  /* 0x0000000000857919 */ /* 0x001e220000002100 */
[----:B------:R-:W1:Y:S01]  /*08d0*/  S2UR UR32, SR_CTAID.X ;  /* 0x00000000002079c3 */ /* 0x000e620000002500 */
[----:B------:R-:W1:Y:S01]  /*08e0*/  LDCU.128 UR12, c[0x0][0x410] ;  /* 0x00008200ff0c77ac */ /* 0x000e620008000c00 */
[----:B------:R-:W-:Y:S02]  /*08f0*/  MOV R6, UR21 ;  /* 0x0000001500067c02 */ /* 0x000fe40008000f00 */
[----:B------:R-:W-:Y:S01]  /*0900*/  MOV R7, UR22 ;  /* 0x0000001600077c02 */ /* 0x000fe20008000f00 */
[----:B------:R-:W-:Y:S01]  /*0910*/  USHF.L.U32 UR8, UR20, 0x9, URZ ;  /* 0x0000000914087899 */ /* 0x000fe200080006ff */
[----:B------:R-:W-:Y:S01]  /*0920*/  PRMT R28, RZ, 0x7610, R28 ;  /* 0x00007610ff1c7816 */ /* 0x000fe2000000001c */
[----:B------:R-:W-:Y:S01]  /*0930*/  UMOV UR9, URZ ;  /* 0x000000ff00097c82 */ /* 0x000fe20008000000 */
[----:B------:R-:W2:Y:S01]  /*0940*/  S2UR UR33, SR_CTAID.Y ;  /* 0x00000000002179c3 */ /* 0x000ea20000002600 */
[----:B------:R-:W-:Y:S01]  /*0950*/  UIADD3 UR8, UPT, UPT, UR8, -0x200, URZ ;  /* 0xfffffe0008087890 */ /* 0x000fe2000fffe0ff */
[----:B------:R-:W-:Y:S01]  /*0960*/  IMAD.WIDE.U32 R26, R9, 0x2, R6 ;  /* 0x00000002091a7825 */ /* 0x000fe200078e0006 */
[----:B------:R-:W3:Y:S01]  /*0970*/  LDCU.64 UR38, c[0x0][0x488] ;  /* 0x00009100ff2677ac */ /* 0x000ee20008000a00 */
[----:B------:R-:W-:-:S02]  /*0980*/  PRMT R34, RZ, 0x7610, R34 ;  /* 0x00007610ff227816 */ /* 0x000fc40000000022 */
[----:B------:R-:W-:Y:S01]  /*0990*/  PRMT R23, RZ, 0x7610, R23 ;  /* 0x00007610ff177816 */ /* 0x000fe20000000017 */
[----:B----4-:R-:W4:Y:S01]  /*09a0*/  LDCU.128 UR16, c[0x0][0x420] ;  /* 0x00008400ff1077ac */ /* 0x010f220008000c00 */
[----:B------:R-:W-:Y:S02]  /*09b0*/  PRMT R35, RZ, 0x7610, R35 ;  /* 0x00007610ff237816 */ /* 0x000fe40000000023 */
[----:B------:R-:W-:Y:S01]  /*09c0*/  PRMT R29, RZ, 0x7610, R29 ;  /* 0x00007610ff1d7816 */ /* 0x000fe2000000001d */
[----:B------:R-:W5:Y:S01]  /*09d0*/  LDCU UR29, c[0x0][0x388] ;  /* 0x00007100ff1d77ac */ /* 0x000f620008000800 */
[----:B------:R-:W-:Y:S02]  /*09e0*/  PRMT R33, RZ, 0x7610, R33 ;  /* 0x00007610ff217816 */ /* 0x000fe40000000021 */
[----:B------:R-:W-:Y:S01]  /*09f0*/  PRMT R30, RZ, 0x7610, R30 ;  /* 0x00007610ff1e7816 */ /* 0x000fe2000000001e */
[----:B------:R-:W3:Y:S01]  /*0a00*/  LDCU.64 UR40, c[0x0][0x478] ;  /* 0x00008f00ff2877ac */ /* 0x000ee20008000a00 */
[----:B------:R-:W-:-:S02]  /*0a10*/  PRMT R32, RZ, 0x7610, R32 ;  /* 0x00007610ff207816 */ /* 0x000fc40000000020 */
[----:B------:R-:W-:Y:S01]  /*0a20*/  PRMT R31, RZ, 0x7610, R31 ;  /* 0x00007610ff1f7816 */ /* 0x000fe2000000001f */
[----:B-1----:R-:W-:Y:S01]  /*0a30*/  UIMAD.WIDE.U32 UR34, UR32, UR12, UR8 ;  /* 0x0000000c202272a5 */ /* 0x002fe2000f8e0008 */
[----:B------:R-:W-:Y:S02]  /*0a40*/  PRMT R36, RZ, 0x7610, R36 ;  /* 0x00007610ff247816 */ /* 0x000fe40000000024 */
[----:B------:R-:W-:Y:S01]  /*0a50*/  PRMT R37, RZ, 0x7610, R37 ;  /* 0x00007610ff257816 */ /* 0x000fe20000000025 */
[----:B------:R-:W-:Y:S01]  /*0a60*/  UIMAD UR13, UR32, UR13, UR35 ;  /* 0x0000000d200d72a4 */ /* 0x000fe2000f8e0223 */
[----:B0-----:R-:W-:Y:S01]  /*0a70*/  SHF.L.U32 R0, R133, 0x4, RZ ;  /* 0x0000000485007819 */ /* 0x001fe200000006ff */
[----:B----4-:R-:W-:Y:S01]  /*0a80*/  UIMAD.WIDE.U32 UR36, UR32, UR16, UR8 ;  /* 0x00000010202472a5 */ /* 0x010fe2000f8e0008 */
[----:B------:R-:W-:Y:S01]  /*0a90*/  PRMT R38, RZ, 0x7610, R38 ;  /* 0x00007610ff267816 */ /* 0x000fe20000000026 */
[----:B------:R-:W-:Y:S01]  /*0aa0*/  UMOV UR12, UR34 ;  /* 0x00000022000c7c82 */ /* 0x000fe20008000000 */
[----:B------:R-:W-:Y:S01]  /*0ab0*/  LOP3.LUT R0, R5, 0x3e00, R0, 0xf8, !PT ;  /* 0x00003e0005007812 */ /* 0x000fe200078ef800 */
[----:B--2---:R-:W-:Y:S01]  /*0ac0*/  UIMAD.WIDE.U32 UR12, UR33, UR14, UR12 ;  /* 0x0000000e210c72a5 */ /* 0x004fe2000f8e000c */
[----:B------:R-:W-:Y:S01]  /*0ad0*/  PRMT R39, RZ, 0x7610, R39 ;  /* 0x00007610ff277816 */ /* 0x000fe20000000027 */
[----:B------:R-:W-:Y:S01]  /*0ae0*/  UIMAD UR17, UR32, UR17, UR37 ;  /* 0x00000011201172a4 */ /* 0x000fe2000f8e0225 */
[C---:B------:R-:W-:Y:S01]  /*0af0*/  SHF.L.U32 R6, R0.reuse, 0x1, RZ ;  /* 0x0000000100067819 */ /* 0x040fe200000006ff */
[----:B------:R-:W-:Y:S01]  /*0b00*/  UIMAD UR15, UR33, UR15, UR13 ;  /* 0x0000000f210f72a4 */ /* 0x000fe2000f8e020d */
[C---:B------:R-:W-:Y:S01]  /*0b10*/  LOP3.LUT R22, R0.reuse, 0x20, RZ, 0xfc, !PT ;  /* 0x0000002000167812 */ /* 0x040fe200078efcff */
[----:B------:R-:W-:Y:S01]  /*0b20*/  UMOV UR16, UR36 ;  /* 0x0000002400107c82 */ /* 0x000fe20008000000 */
[C---:B------:R-:W-:Y:S01]  /*0b30*/  IADD3 R5, P0, PT, R0.reuse, UR12, RZ ;  /* 0x0000000c00057c10 */ /* 0x040fe2000ff1e0ff */
[----:B-----5:R-:W-:Y:S01]  /*0b40*/  UIADD3 UR12, UPT, UPT, -UR8, UR29, URZ ;  /* 0x0000001d080c7290 */ /* 0x020fe2000fffe1ff */
[----:B------:R-:W-:Y:S01]  /*0b50*/  LOP3.LUT R13, R0, 0xe0, RZ, 0xfc, !PT ;  /* 0x000000e0000d7812 */ /* 0x000fe200078efcff */
[----:B------:R-:W-:Y:S01]  /*0b60*/  UIMAD.WIDE.U32 UR16, UR33, UR18, UR16 ;  /* 0x00000012211072a5 */ /* 0x000fe2000f8e0010 */
[----:B------:R-:W-:-:S02]  /*0b70*/  IADD3.X R10, PT, PT, RZ, UR15, RZ, P0, !PT ;  /* 0x0000000fff0a7c10 */ /* 0x000fc400087fe4ff */
[----:B---3--:R-:W-:Y:S01]  /*0b80*/  LEA R4, P0, R5, UR38, 0x1 ;  /* 0x0000002605047c11 */ /* 0x008fe2000f8008ff */
[----:B------:R-:W-:Y:S01]  /*0b90*/  UIMAD UR19, UR33, UR19, UR17 ;  /* 0x00000013211372a4 */ /* 0x000fe2000f8e0211 */
[----:B------:R-:W-:Y:S02]  /*0ba0*/  ISETP.GE.AND P2, PT, R9, UR12, PT ;  /* 0x0000000c09007c0c */ /* 0x000fe4000bf46270 */
[----:B------:R-:W-:Y:S02]  /*0bb0*/  PRMT R40, RZ, 0x7610, R40 ;  /* 0x00007610ff287816 */ /* 0x000fe40000000028 */
[----:B------:R-:W-:Y:S02]  /*0bc0*/  PRMT R41, RZ, 0x7610, R41 ;  /* 0x00007610ff297816 */ /* 0x000fe40000000029 */
[----:B------:R-:W-:Y:S01]  /*0bd0*/  PRMT R42, RZ, 0x7610, R42 ;  /* 0x00007610ff2a7816 */ /* 0x000fe2000000002a */
[----:B------:R-:W-:Y:S01]  /*0be0*/  BAR.SYNC.DEFER_BLOCKING 0x0 ;  /* 0x0000000000007b1d */ /* 0x000fe20000010000 */
[----:B------:R-:W-:-:S02]  /*0bf0*/  LEA.HI.X R5, R5, UR39, R10, 0x1, P0 ;  /* 0x0000002705057c11 */ /* 0x000fc400080f0c0a */
[----:B------:R-:W-:Y:S02]  /*0c00*/  IADD3 R24, P0, PT, R6, UR23, RZ ;  /* 0x0000001706187c10 */ /* 0x000fe4000ff1e0ff */
[----:B------:R-:W-:Y:S01]  /*0c10*/  IADD3 R3, P1, PT, R0, UR16, RZ ;  /* 0x0000001000037c10 */ /* 0x000fe2000ff3e0ff */
[----:B------:R-:W0:Y:S01]  /*0c20*/  LDCU.64 UR14, c[0x0][0x508] ;  /* 0x0000a100ff0e77ac */ /* 0x000e220008000a00 */
[----:B------:R-:W-:Y:S02]  /*0c30*/  IADD3.X R25, PT, PT, RZ, UR24, RZ, P0, !PT ;  /* 0x00000018ff197c10 */ /* 0x000fe400087fe4ff */
[----:B------:R-:W-:Y:S01]  /*0c40*/  ISETP.GE.AND P0, PT, R22, UR12, PT ;  /* 0x0000000c16007c0c */ /* 0x000fe2000bf06270 */
[----:B------:R-:W1:Y:S01]  /*0c50*/  S2R R111, SR_LANEID ;  /* 0x00000000006f7919 */ /* 0x000e620000000000 */
[----:B------:R-:W-:Y:S01]  /*0c60*/  IADD3.X R8, PT, PT, RZ, UR19, RZ, P1, !PT ;  /* 0x00000013ff087c10 */ /* 0x000fe20008ffe4ff */
[----:B------:R-:W2:Y:S01]  /*0c70*/  LDCU UR17, c[0x0][0x38c] ;  /* 0x00007180ff1177ac */ /* 0x000ea20008000800 */
[----:B------:R-:W-:-:S02]  /*0c80*/  LEA R2, P1, R3, UR40, 0x1 ;  /* 0x0000002803027c11 */ /* 0x000fc4000f8208ff */
[----:B------:R-:W-:Y:S02]  /*0c90*/  P2R R91, PR, RZ, 0x4 ;  /* 0x00000004ff5b7803 */ /* 0x000fe40000000000 */
[C---:B------:R-:W-:Y:S02]  /*0ca0*/  LOP3.LUT R14, R0.reuse, 0x100, RZ, 0xfc, !PT ;  /* 0x00000100000e7812 */ /* 0x040fe400078efcff */
[C---:B------:R-:W-:Y:S02]  /*0cb0*/  LOP3.LUT R12, R0.reuse, 0xc0, RZ, 0xfc, !PT ;  /* 0x000000c0000c7812 */ /* 0x040fe400078efcff */
[C---:B------:R-:W-:Y:S02]  /*0cc0*/  LOP3.LUT R9, R0.reuse, 0x60, RZ, 0xfc, !PT ;  /* 0x0000006000097812 */ /* 0x040fe400078efcff */
[----:B------:R-:W-:Y:S01]  /*0cd0*/  LOP3.LUT R11, R0, 0xa0, RZ, 0xfc, !PT ;  /* 0x000000a0000b7812 */ /* 0x000fe200078efcff */
[----:B------:R-:W3:Y:S01]  /*0ce0*/  @!P0 LDG.E.U16 R28, desc[UR30][R26.64+0x40] ;  /* 0x0000401e1a1c8981 */ /* 0x000ee2000c1e1500 */
[----:B------:R-:W-:-:S02]  /*0cf0*/  ISETP.GE.AND P0, PT, R13, UR12, PT ;  /* 0x0000000c0d007c0c */ /* 0x000fc4000bf06270 */
[C---:B------:R-:W-:Y:S02]  /*0d00*/  LOP3.LUT R10, R0.reuse, 0x80, RZ, 0xfc, !PT ;  /* 0x00000080000a7812 */ /* 0x040fe400078efcff */
[C---:B------:R-:W-:Y:S02]  /*0d10*/  LOP3.LUT R15, R0.reuse, 0x120, RZ, 0xfc, !PT ;  /* 0x00000120000f7812 */ /* 0x040fe400078efcff */
[C---:B------:R-:W-:Y:S02]  /*0d20*/  LOP3.LUT R16, R0.reuse, 0x140, RZ, 0xfc, !PT ;  /* 0x0000014000107812 */ /* 0x040fe400078efcff */
[C---:B------:R-:W-:Y:S02]  /*0d30*/  LOP3.LUT R17, R0.reuse, 0x160, RZ, 0xfc, !PT ;  /* 0x0000016000117812 */ /* 0x040fe400078efcff */
[C---:B------:R-:W-:Y:S02]  /*0d40*/  LOP3.LUT R18, R0.reuse, 0x180, RZ, 0xfc, !PT ;  /* 0x0000018000127812 */ /* 0x040fe400078efcff */
[----:B------:R-:W-:Y:S01]  /*0d50*/  LOP3.LUT R19, R0, 0x1a0, RZ, 0xfc, !PT ;  /* 0x000001a000137812 */ /* 0x000fe200078efcff */
[----:B------:R-:W4:Y:S01]  /*0d60*/  @!P0 LDG.E.U16 R34, desc[UR30][R26.64+0x1c0] ;  /* 0x0001c01e1a228981 */ /* 0x000f22000c1e1500 */
[----:B------:R-:W-:-:S02]  /*0d70*/  LEA.HI.X R3, R3, UR41, R8, 0x1, P1 ;  /* 0x0000002903037c11 */ /* 0x000fc400088f0c08 */
[C---:B------:R-:W-:Y:S02]  /*0d80*/  LOP3.LUT R20, R0.reuse, 0x1c0, RZ, 0xfc, !PT ;  /* 0x000001c000147812 */ /* 0x040fe400078efcff */
[----:B------:R-:W-:Y:S01]  /*0d90*/  LOP3.LUT R21, R0, 0x1e0, RZ, 0xfc, !PT ;  /* 0x000001e000157812 */ /* 0x000fe200078efcff */
[----:B------:R-:W-:Y:S01]  /*0da0*/  UMOV UR16, 0x400 ;  /* 0x0000040000107882 */ /* 0x000fe20000000000 */
[----:B------:R-:W-:Y:S01]  /*0db0*/  ISETP.GE.AND P1, PT, R22, UR12, PT ;  /* 0x0000000c16007c0c */ /* 0x000fe2000bf26270 */
[----:B------:R-:W5:Y:S01]  /*0dc0*/  LDCU.64 UR18, c[0x0][0x510] ;  /* 0x0000a200ff1277ac */ /* 0x000f620008000a00 */
[----:B------:R-:W-:Y:S02]  /*0dd0*/  LOP3.LUT R8, R0, 0x40, RZ, 0xfc, !PT ;  /* 0x0000004000087812 */ /* 0x000fe400078efcff */
[----:B------:R-:W-:Y:S02]  /*0de0*/  P2R R118, PR, RZ, 0x2 ;  /* 0x00000002ff767803 */ /* 0x000fe40000000000 */
[----:B------:R-:W-:-:S02]  /*0df0*/  IADD3 R6, P1, PT, R6, UR25, RZ ;  /* 0x0000001906067c10 */ /* 0x000fc4000ff3e0ff */
[----:B------:R-:W-:Y:S02]  /*0e00*/  P2R R92, PR, RZ, 0x1 ;  /* 0x00000001ff5c7803 */ /* 0x000fe40000000000 */
[----:B------:R-:W-:Y:S02]  /*0e10*/  IADD3.X R7, PT, PT, RZ, UR26, RZ, P1, !PT ;  /* 0x0000001aff077c10 */ /* 0x000fe40008ffe4ff */
[----:B------:R-:W-:Y:S02]  /*0e20*/  ISETP.NE.AND P1, PT, R91, RZ, PT ;  /* 0x000000ff5b00720c */ /* 0x000fe40003f25270 */
[----:B------:R-:W-:Y:S02]  /*0e30*/  ISETP.GE.AND P0, PT, R14, UR12, PT ;  /* 0x0000000c0e007c0c */ /* 0x000fe4000bf06270 */
[----:B------:R-:W-:Y:S02]  /*0e40*/  ISETP.GE.AND P6, PT, R8, UR12, PT ;  /* 0x0000000c08007c0c */ /* 0x000fe4000bfc6270 */
[----:B------:R-:W-:-:S02]  /*0e50*/  ISETP.GE.AND P2, PT, R12, UR12, PT ;  /* 0x0000000c0c007c0c */ /* 0x000fc4000bf46270 */
[----:B------:R-:W-:Y:S02]  /*0e60*/  ISETP.GE.AND P5, PT, R9, UR12, PT ;  /* 0x0000000c09007c0c */ /* 0x000fe4000bfa6270 */
[----:B------:R-:W-:Y:S02]  /*0e70*/  ISETP.GE.AND P3, PT, R11, UR12, PT ;  /* 0x0000000c0b007c0c */ /* 0x000fe4000bf66270 */
[----:B------:R-:W-:Y:S01]  /*0e80*/  ISETP.GE.AND P4, PT, R10, UR12, PT ;  /* 0x0000000c0a007c0c */ /* 0x000fe2000bf86270 */
[----:B------:R-:W2:Y:S01]  /*0e90*/  @!P1 LDG.E.U16 R23, desc[UR30][R26.64] ;  /* 0x0000001e1a179981 */ /* 0x000ea2000c1e1500 */
[----:B------:R-:W-:Y:S02]  /*0ea0*/  P2R R93, PR, RZ, 0x1 ;  /* 0x00000001ff5d7803 */ /* 0x000fe40000000000 */
[----:B------:R-:W-:Y:S01]  /*0eb0*/  P2R R123, PR, RZ, 0x4 ;  /* 0x00000004ff7b7803 */ /* 0x000fe20000000000 */
[----:B------:R-:W5:Y:S01]  /*0ec0*/  @!P0 LDG.E.U16 R35, desc[UR30][R26.64+0x200] ;  /* 0x0002001e1a238981 */ /* 0x000f62000c1e1500 */
[----:B------:R-:W-:-:S02]  /*0ed0*/  ISETP.GE.AND P0, PT, R15, UR12, PT ;  /* 0x0000000c0f007c0c */ /* 0x000fc4000bf06270 */
[----:B------:R-:W-:Y:S01]  /*0ee0*/  ISETP.GE.AND P1, PT, R16, UR12, PT ;  /* 0x0000000c10007c0c */ /* 0x000fe2000bf26270 */
[----:B------:R-:W4:Y:S01]  /*0ef0*/  @!P6 LDG.E.U16 R29, desc[UR30][R26.64+0x80] ;  /* 0x0000801e1a1de981 */ /* 0x000f22000c1e1500 */
[----:B------:R-:W-:Y:S02]  /*0f00*/  P2R R122, PR, RZ, 0x8 ;  /* 0x00000008ff7a7803 */ /* 0x000fe40000000000 */
[----:B------:R-:W-:Y:S01]  /*0f10*/  P2R R121, PR, RZ, 0x10 ;  /* 0x00000010ff797803 */ /* 0x000fe20000000000 */
[----:B------:R-:W5:Y:S01]  /*0f20*/  @!P2 LDG.E.U16 R33, desc[UR30][R26.64+0x180] ;  /* 0x0001801e1a21a981 */ /* 0x000f62000c1e1500 */
[----:B------:R-:W-:Y:S02]  /*0f30*/  ISETP.GE.AND P2, PT, R17, UR12, PT ;  /* 0x0000000c11007c0c */ /* 0x000fe4000bf46270 */
[----:B------:R-:W-:Y:S01]  /*0f40*/  P2R R120, PR, RZ, 0x20 ;  /* 0x00000020ff787803 */ /* 0x000fe20000000000 */
[----:B------:R-:W5:Y:S01]  /*0f50*/  @!P5 LDG.E.U16 R30, desc[UR30][R26.64+0xc0] ;  /* 0x0000c01e1a1ed981 */ /* 0x000f62000c1e1500 */
[----:B------:R-:W-:-:S03]  /*0f60*/  P2R R119, PR, RZ, 0x40 ;  /* 0x00000040ff777803 */ /* 0x000fc60000000000 */
[----:B------:R-:W5:Y:S01]  /*0f70*/  @!P3 LDG.E.U16 R32, desc[UR30][R26.64+0x140] ;  /* 0x0001401e1a20b981 */ /* 0x000f62000c1e1500 */
[----:B------:R-:W-:-:S03]  /*0f80*/  ISETP.GE.AND P3, PT, R18, UR12, PT ;  /* 0x0000000c12007c0c */ /* 0x000fc6000bf66270 */
[----:B------:R-:W5:Y:S01]  /*0f90*/  @!P4 LDG.E.U16 R31, desc[UR30][R26.64+0x100] ;  /* 0x0001001e1a1fc981 */ /* 0x000f62000c1e1500 */
[----:B------:R-:W-:Y:S02]  /*0fa0*/  ISETP.GE.AND P4, PT, R19, UR12, PT ;  /* 0x0000000c13007c0c */ /* 0x000fe4000bf86270 */
[----:B------:R-:W-:Y:S01]  /*0fb0*/  ISETP.GE.AND P5, PT, R20, UR12, PT ;  /* 0x0000000c14007c0c */ /* 0x000fe2000bfa6270 */
[----:B------:R-:W5:Y:S01]  /*0fc0*/  @!P0 LDG.E.U16 R36, desc[UR30][R26.64+0x240] ;  /* 0x0002401e1a248981 */ /* 0x000f62000c1e1500 */
[----:B------:R-:W-:-:S03]  /*0fd0*/  ISETP.GE.AND P6, PT, R21, UR12, PT ;  /* 0x0000000c15007c0c */ /* 0x000fc6000bfc6270 */
[----:B------:R-:W5:Y:S04]  /*0fe0*/  @!P1 LDG.E.U16 R37, desc[UR30][R26.64+0x280] ;  /* 0x0002801e1a259981 */ /* 0x000f68000c1e1500 */
[----:B------:R-:W5:Y:S04]  /*0ff0*/  @!P2 LDG.E.U16 R38, desc[UR30][R26.64+0x2c0] ;  /* 0x0002c01e1a26a981 */ /* 0x000f68000c1e1500 */
[----:B------:R-:W5:Y:S04]  /*1000*/  @!P3 LDG.E.U16 R39, desc[UR30][R26.64+0x300] ;  /* 0x0003001e1a27b981 */ /* 0x000f68000c1e1500 */
[----:B------:R-:W5:Y:S04]  /*1010*/  @!P4 LDG.E.U16 R40, desc[UR30][R26.64+0x340] ;  /* 0x0003401e1a28c981 */ /* 0x000f68000c1e1500 */
[----:B------:R-:W5:Y:S04]  /*1020*/  @!P5 LDG.E.U16 R41, desc[UR30][R26.64+0x380] ;  /* 0x0003801e1a29d981 */ /* 0x000f68000c1e1500 */
[----:B------:R0:W5:Y:S01]  /*1030*/  @!P6 LDG.E.U16 R42, desc[UR30][R26.64+0x3c0] ;  /* 0x0003c01e1a2ae981 */ /* 0x000162000c1e1500 */
[----:B------:R-:W0:Y:S01]  /*1040*/  S2UR UR12, SR_CgaCtaId ;  /* 0x00000000000c79c3 */ /* 0x000e220000008800 */
[----:B-1----:R-:W-:-:S02]  /*1050*/  IADD3 R44, PT, PT, R111, 0x20, RZ ;  /* 0x000000206f2c7810 */ /* 0x002fc40007ffe0ff */
[C---:B------:R-:W-:Y:S02]  /*1060*/  IADD3 R46, PT, PT, R111.reuse, 0x40, RZ ;  /* 0x000000406f2e7810 */ /* 0x040fe40007ffe0ff */
[C---:B0-----:R-:W-:Y:S02]  /*1070*/  IADD3 R26, PT, PT, R111.reuse, 0x80, RZ ;  /* 0x000000806f1a7810 */ /* 0x041fe40007ffe0ff */
[C---:B------:R-:W-:Y:S02]  /*1080*/  IADD3 R48, PT, PT, R111.reuse, 0x60, RZ ;  /* 0x000000606f307810 */ /* 0x040fe40007ffe0ff */
[-C--:B------:R-:W-:Y:S02]  /*1090*/  LEA.HI.SX32 R26, R26, R111.reuse, 0x1b ;  /* 0x0000006f1a1a7211 */ /* 0x080fe400078fdaff */
[C---:B------:R-:W-:Y:S02]  /*10a0*/  LEA.HI.SX32 R110, R111.reuse, R111, 0x1b ;  /* 0x0000006f6f6e7211 */ /* 0x040fe400078fdaff */
[----:B------:R-:W-:-:S02]  /*10b0*/  IADD3 R50, PT, PT, R111, 0xa0, RZ ;  /* 0x000000a06f327810 */ /* 0x000fc40007ffe0ff */
[-C--:B------:R-:W-:Y:S01]  /*10c0*/  LEA.HI.SX32 R44, R44, R111.reuse, 0x1b ;  /* 0x0000006f2c2c7211 */ /* 0x080fe200078fdaff */
[----:B------:R-:W-:Y:S01]  /*10d0*/  ULEA UR16, UR12, UR16, 0x18 ;  /* 0x000000100c107291 */ /* 0x000fe2000f8ec0ff */
[----:B------:R-:W-:Y:S02]  /*10e0*/  P2R R55, PR, RZ, 0x1 ;  /* 0x00000001ff377803 */ /* 0x000fe40000000000 */
[-C--:B------:R-:W-:Y:S02]  /*10f0*/  LEA.HI.SX32 R46, R46, R111.reuse, 0x1b ;  /* 0x0000006f2e2e7211 */ /* 0x080fe400078fdaff */
[----:B------:R-:W-:Y:S02]  /*1100*/  ISETP.NE.AND P0, PT, R93, RZ, PT ;  /* 0x000000ff5d00720c */ /* 0x000fe40003f05270 */
[----:B------:R-:W-:Y:S02]  /*1110*/  LEA R106, R26, UR16, 0x1 ;  /* 0x000000101a6a7c11 */ /* 0x000fe4000f8e08ff */
[----:B------:R-:W-:-:S02]  /*1120*/  LEA.HI.SX32 R48, R48, R111, 0x1b ;  /* 0x0000006f30307211 */ /* 0x000fc400078fdaff */
[----:B------:R-:W-:Y:S02]  /*1130*/  IADD3 R26, PT, PT, R111, 0xc0, RZ ;  /* 0x000000c06f1a7810 */ /* 0x000fe40007ffe0ff */
[----:B------:R-:W-:Y:S02]  /*1140*/  LEA R110, R110, UR16, 0x1 ;  /* 0x000000106e6e7c11 */ /* 0x000fe4000f8e08ff */
[----:B------:R-:W-:Y:S02]  /*1150*/  LEA.HI.SX32 R50, R50, R111, 0x1b ;  /* 0x0000006f32327211 */ /* 0x000fe400078fdaff */
[----:B------:R-:W-:Y:S02]  /*1160*/  LEA R109, R44, UR16, 0x1 ;  /* 0x000000102c6d7c11 */ /* 0x000fe4000f8e08ff */
[----:B------:R-:W-:Y:S02]  /*1170*/  LEA R108, R46, UR16, 0x1 ;  /* 0x000000102e6c7c11 */ /* 0x000fe4000f8e08ff */
[----:B------:R-:W-:-:S02]  /*1180*/  P2R R54, PR, RZ, 0x1 ;  /* 0x00000001ff367803 */ /* 0x000fc40000000000 */
[----:B------:R-:W-:Y:S02]  /*1190*/  LEA R107, R48, UR16, 0x1 ;  /* 0x00000010306b7c11 */ /* 0x000fe4000f8e08ff */
[C---:B------:R-:W-:Y:S02]  /*11a0*/  IADD3 R44, PT, PT, R111.reuse, 0xe0, RZ ;  /* 0x000000e06f2c7810 */ /* 0x040fe40007ffe0ff */
[----:B------:R-:W-:Y:S02]  /*11b0*/  LEA.HI.SX32 R26, R26, R111, 0x1b ;  /* 0x0000006f1a1a7211 */ /* 0x000fe400078fdaff */
[----:B------:R-:W-:Y:S02]  /*11c0*/  ISETP.NE.AND P0, PT, R92, RZ, PT ;  /* 0x000000ff5c00720c */ /* 0x000fe40003f05270 */
[----:B------:R-:W-:Y:S02]  /*11d0*/  LEA R105, R50, UR16, 0x1 ;  /* 0x0000001032697c11 */ /* 0x000fe4000f8e08ff */
[----:B------:R-:W-:-:S02]  /*11e0*/  IADD3 R46, PT, PT, R111, 0x100, RZ ;  /* 0x000001006f2e7810 */ /* 0x000fc40007ffe0ff */
[C---:B------:R-:W-:Y:S02]  /*11f0*/  IADD3 R48, PT, PT, R111.reuse, 0x120, RZ ;  /* 0x000001206f307810 */ /* 0x040fe40007ffe0ff */
[C---:B------:R-:W-:Y:S02]  /*1200*/  IADD3 R50, PT, PT, R111.reuse, 0x140, RZ ;  /* 0x000001406f327810 */ /* 0x040fe40007ffe0ff */
[----:B------:R-:W-:Y:S02]  /*1210*/  LEA.HI.SX32 R44, R44, R111, 0x1b ;  /* 0x0000006f2c2c7211 */ /* 0x000fe400078fdaff */
[----:B------:R-:W-:Y:S02]  /*1220*/  LEA R104, R26, UR16, 0x1 ;  /* 0x000000101a687c11 */ /* 0x000fe4000f8e08ff */
[----:B------:R-:W-:Y:S02]  /*1230*/  P2R R53, PR, RZ, 0x1 ;  /* 0x00000001ff357803 */ /* 0x000fe40000000000 */
[----:B------:R-:W-:-:S02]  /*1240*/  IADD3 R26, PT, PT, R111, 0x160, RZ ;  /* 0x000001606f1a7810 */ /* 0x000fc40007ffe0ff */
[----:B------:R-:W-:Y:S02]  /*1250*/  ISETP.NE.AND P0, PT, R123, RZ, PT ;  /* 0x000000ff7b00720c */ /* 0x000fe40003f05270 */
[-C--:B------:R-:W-:Y:S02]  /*1260*/  LEA.HI.SX32 R46, R46, R111.reuse, 0x1b ;  /* 0x0000006f2e2e7211 */ /* 0x080fe400078fdaff */
[-C--:B------:R-:W-:Y:S02]  /*1270*/  LEA.HI.SX32 R48, R48, R111.reuse, 0x1b ;  /* 0x0000006f30307211 */ /* 0x080fe400078fdaff */
[----:B------:R-:W-:Y:S02]  /*1280*/  LEA.HI.SX32 R50, R50, R111, 0x1b ;  /* 0x0000006f32327211 */ /* 0x000fe400078fdaff */
[----:B------:R-:W-:Y:S02]  /*1290*/  LEA R103, R44, UR16, 0x1 ;  /* 0x000000102c677c11 */ /* 0x000fe4000f8e08ff */
[----:B------:R-:W-:-:S02]  /*12a0*/  IADD3 R44, PT, PT, R111, 0x1e0, RZ ;  /* 0x000001e06f2c7810 */ /* 0x000fc40007ffe0ff */
[----:B------:R-:W-:Y:S02]  /*12b0*/  LEA.HI.SX32 R26, R26, R111, 0x1b ;  /* 0x0000006f1a1a7211 */ /* 0x000fe400078fdaff */
[----:B------:R-:W-:Y:S02]  /*12c0*/  P2R R52, PR, RZ, 0x1 ;  /* 0x00000001ff347803 */ /* 0x000fe40000000000 */
[----:B------:R-:W-:Y:S02]  /*12d0*/  LEA R102, R46, UR16, 0x1 ;  /* 0x000000102e667c11 */ /* 0x000fe4000f8e08ff */
[----:B------:R-:W-:Y:S02]  /*12e0*/  ISETP.NE.AND P0, PT, R122, RZ, PT ;  /* 0x000000ff7a00720c */ /* 0x000fe40003f05270 */
[----:B------:R-:W-:Y:S02]  /*12f0*/  LEA R101, R48, UR16, 0x1 ;  /* 0x0000001030657c11 */ /* 0x000fe4000f8e08ff */
[----:B------:R-:W-:-:S02]  /*1300*/  LEA R100, R50, UR16, 0x1 ;  /* 0x0000001032647c11 */ /* 0x000fc4000f8e08ff */
[----:B------:R-:W-:Y:S02]  /*1310*/  LEA.HI.SX32 R44, R44, R111, 0x1b ;  /* 0x0000006f2c2c7211 */ /* 0x000fe400078fdaff */
[----:B------:R-:W-:Y:S02]  /*1320*/  LEA R99, R26, UR16, 0x1 ;  /* 0x000000101a637c11 */ /* 0x000fe4000f8e08ff */
[----:B------:R-:W-:Y:S02]  /*1330*/  P2R R51, PR, RZ, 0x1 ;  /* 0x00000001ff337803 */ /* 0x000fe40000000000 */
[----:B------:R-:W-:Y:S02]  /*1340*/  ISETP.NE.AND P0, PT, R121, RZ, PT ;  /* 0x000000ff7900720c */ /* 0x000fe40003f05270 */
        /* <DEDUP_REMOVED lines=11> */
[----:B--2---:R-:W-:Y:S04]  /*1400*/  STS.U16 [R110], R23 ;  /* 0x000000176e007388 */ /* 0x004fe80000000400 */
[----:B---3--:R0:W-:Y:S04]  /*1410*/  STS.U16 [R109+0x40], R28 ;  /* 0x0000401c6d007388 */ /* 0x0081e80000000400 */
[----:B----4-:R-:W-:Y:S01]  /*1420*/  STS.U16 [R108+0x80], R29 ;  /* 0x0000801d6c007388 */ /* 0x010fe20000000400 */
[----:B0-----:R-:W-:-:S03]  /*1430*/  IADD3 R28, PT, PT, R111, 0x180, RZ ;  /* 0x000001806f1c7810 */ /* 0x001fc60007ffe0ff */
[----:B-----5:R0:W-:Y:S01]  /*1440*/  STS.U16 [R107+0xc0], R30 ;  /* 0x0000c01e6b007388 */ /* 0x0201e20000000400 */
[C---:B------:R-:W-:Y:S02]  /*1450*/  SHF.L.U32 R23, R111.reuse, 0x4, RZ ;  /* 0x000000046f177819 */ /* 0x040fe400000006ff */
[----:B------:R-:W-:Y:S01]  /*1460*/  LEA.HI.SX32 R28, R28, R111, 0x1b ;  /* 0x0000006f1c1c7211 */ /* 0x000fe200078fdaff */
[----:B------:R-:W-:Y:S01]  /*1470*/  STS.U16 [R106+0x100], R31 ;  /* 0x0001001f6a007388 */ /* 0x000fe20000000400 */
[----:B0-----:R-:W-:-:S03]  /*1480*/  IADD3 R30, PT, PT, R111, 0x1a0, RZ ;  /* 0x000001a06f1e7810 */ /* 0x001fc60007ffe0ff */
[----:B------:R0:W-:Y:S01]  /*1490*/  STS.U16 [R105+0x140], R32 ;  /* 0x0001402069007388 */ /* 0x0001e20000000400 */
[----:B------:R-:W-:-:S03]  /*14a0*/  LEA.HI.SX32 R30, R30, R111, 0x1b ;  /* 0x0000006f1e1e7211 */ /* 0x000fc600078fdaff */
[----:B------:R1:W-:Y:S01]  /*14b0*/  STS.U16 [R104+0x180], R33 ;  /* 0x0001802168007388 */ /* 0x0003e20000000400 */
[----:B0-----:R-:W-:-:S03]  /*14c0*/  IADD3 R32, PT, PT, R111, 0x1c0, RZ ;  /* 0x000001c06f207810 */ /* 0x001fc60007ffe0ff */
[----:B------:R-:W-:Y:S01]  /*14d0*/  STS.U16 [R103+0x1c0], R34 ;  /* 0x0001c02267007388 */ /* 0x000fe20000000400 */
[----:B------:R-:W-:Y:S02]  /*14e0*/  LEA R98, R28, UR16, 0x1 ;  /* 0x000000101c627c11 */ /* 0x000fe4000f8e08ff */
[----:B------:R-:W-:Y:S01]  /*14f0*/  LEA.HI.SX32 R32, R32, R111, 0x1b ;  /* 0x0000006f20207211 */ /* 0x000fe200078fdaff */
[----:B------:R0:W-:Y:S01]  /*1500*/  STS.U16 [R102+0x200], R35 ;  /* 0x0002002366007388 */ /* 0x0001e20000000400 */
[----:B------:R-:W-:Y:S02]  /*1510*/  LEA R97, R30, UR16, 0x1 ;  /* 0x000000101e617c11 */ /* 0x000fe4000f8e08ff */
[----:B------:R-:W-:Y:S01]  /*1520*/  LEA.HI.SX32 R94, R23, R23, 0x1b ;  /* 0x00000017175e7211 */ /* 0x000fe200078fdaff */
[----:B------:R-:W-:Y:S01]  /*1530*/  STS.U16 [R101+0x240], R36 ;  /* 0x0002402465007388 */ /* 0x000fe20000000400 */
[----:B------:R-:W-:-:S03]  /*1540*/  LEA R96, R32, UR16, 0x1 ;  /* 0x0000001020607c11 */ /* 0x000fc6000f8e08ff */
[----:B------:R2:W-:Y:S01]  /*1550*/  STS.U16 [R100+0x280], R37 ;  /* 0x0002802564007388 */ /* 0x0005e20000000400 */
[----:B------:R-:W-:-:S03]  /*1560*/  LEA R94, R94, UR16, 0x1 ;  /* 0x000000105e5e7c11 */ /* 0x000fc6000f8e08ff */
        /* <DEDUP_REMOVED lines=47> */
[----:B--2---:R-:W-:Y:S02]  /*1860*/  PRMT R37, RZ, 0x7610, R37 ;  /* 0x00007610ff257816 */ /* 0x004fe40000000025 */
[----:B------:R-:W-:Y:S02]  /*1870*/  PRMT R36, RZ, 0x7610, R36 ;  /* 0x00007610ff247816 */ /* 0x000fe40000000024 */
[----:B---3--:R-:W-:Y:S02]  /*1880*/  PRMT R39, RZ, 0x7610, R39 ;  /* 0x00007610ff277816 */ /* 0x008fe40000000027 */
[----:B------:R-:W-:Y:S01]  /*1890*/  PRMT R38, RZ, 0x7610, R38 ;  /* 0x00007610ff267816 */ /* 0x000fe20000000026 */
[----:B------:R-:W2:Y:S04]  /*18a0*/  @!P1 LDG.E.U16 R37, desc[UR30][R24.64+0x280] ;  /* 0x0002801e18259981 */ /* 0x000ea8000c1e1500 */
[----:B------:R-:W3:Y:S01]  /*18b0*/  @!P0 LDG.E.U16 R35, desc[UR30][R24.64+0x200] ;  /* 0x0002001e18238981 */ /* 0x000ee2000c1e1500 */
[----:B------:R-:W-:-:S02]  /*18c0*/  ISETP.NE.AND P0, PT, R55, RZ, PT ;  /* 0x000000ff3700720c */ /* 0x000fc40003f05270 */
[----:B------:R-:W-:Y:S01]  /*18d0*/  PRMT R23, RZ, 0x7610, R23 ;  /* 0x00007610ff177816 */ /* 0x000fe20000000017 */
[----:B------:R-:W2:Y:S01]  /*18e0*/  @!P2 LDG.E.U16 R36, desc[UR30][R24.64+0x2c0] ;  /* 0x0002c01e1824a981 */ /* 0x000ea2000c1e1500 */
[----:B----4-:R-:W-:-:S03]  /*18f0*/  PRMT R40, RZ, 0x7610, R40 ;  /* 0x00007610ff287816 */ /* 0x010fc60000000028 */
[----:B------:R-:W4:Y:S04]  /*1900*/  @!P3 LDG.E.U16 R39, desc[UR30][R24.64+0x300] ;  /* 0x0003001e1827b981 */ /* 0x000f28000c1e1500 */
[----:B------:R-:W4:Y:S04]  /*1910*/  @!P4 LDG.E.U16 R38, desc[UR30][R24.64+0x340] ;  /* 0x0003401e1826c981 */ /* 0x000f28000c1e1500 */
[----:B------:R-:W2:Y:S04]  /*1920*/  @!P0 LDG.E.U16 R34, desc[UR30][R24.64+0x240] ;  /* 0x0002401e18228981 */ /* 0x000ea8000c1e1500 */
        /* <DEDUP_REMOVED lines=20> */
[----:B-----5:R-:W-:Y:S02]  /*1a70*/  PRMT R41, RZ, 0x7610, R41 ;  /* 0x00007610ff297816 */ /* 0x020fe40000000029 */
        /* <DEDUP_REMOVED lines=16> */
[----:B----4-:R0:W-:Y:S04]  /*1b80*/  STS.U16 [R98+0x300], R39 ;  /* 0x0003002762007388 */ /* 0x0101e80000000400 */
        /* <DEDUP_REMOVED lines=22> */
[----:B------:R-:W-:-:S13]  /*1cf0*/  ISETP.NE.AND P0, PT, R55, RZ, PT ;  /* 0x000000ff3700720c */ /* 0x000fda0003f05270 */
[----:B------:R-:W3:Y:S01]  /*1d00*/  @!P0 LDG.E.U16 R42, desc[UR30][R6.64+0x40] ;  /* 0x0000401e062a8981 */ /* 0x000ee2000c1e1500 */
[----:B------:R-:W-:-:S13]  /*1d10*/  ISETP.NE.AND P0, PT, R56, RZ, PT ;  /* 0x000000ff3800720c */ /* 0x000fda0003f05270 */
        /* <DEDUP_REMOVED lines=53> */
[----:B---3--:R-:W-:Y:S04]  /*2070*/  STS.U16 [R109+0x40], R42 ;  /* 0x0000402a6d007388 */ /* 0x008fe80000000400 */
[----:B----4-:R-:W-:Y:S04]  /*2080*/  STS.U16 [R108+0x80], R43 ;  /* 0x0000802b6c007388 */ /* 0x010fe80000000400 */
[----:B-----5:R-:W-:Y:S04]  /*2090*/  STS.U16 [R107+0xc0], R44 ;  /* 0x0000c02c6b007388 */ /* 0x020fe80000000400 */
[----:B------:R0:W-:Y:S04]  /*20a0*/  STS.U16 [R106+0x100], R45 ;  /* 0x0001002d6a007388 */ /* 0x0001e80000000400 */
[----:B------:R1:W-:Y:S04]  /*20b0*/  STS.U16 [R105+0x140], R46 ;  /* 0x0001402e69007388 */ /* 0x0003e80000000400 */
        /* <DEDUP_REMOVED lines=29> */
[----:B------:R-:W-:-:S05]  /*2290*/  PRMT R44, RZ, 0x7610, R44 ;  /* 0x00007610ff2c7816 */ /* 0x000fca000000002c */
[----:B------:R-:W5:Y:S01]  /*22a0*/  @!P0 LDG.E.U16 R45, desc[UR30][R4.64] ;  /* 0x0000001e042d8981 */ /* 0x000f62000c1e1500 */
[----:B------:R-:W-:-:S13]  /*22b0*/  ISETP.NE.AND P0, PT, R78, RZ, PT ;  /* 0x000000ff4e00720c */ /* 0x000fda0003f05270 */
[----:B------:R-:W5:Y:S01]  /*22c0*/  @!P0 LDG.E.U16 R44, desc[UR30][R4.64+0x40] ;  /* 0x0000401e042c8981 */ /* 0x000f62000c1e1500 */
[----:B------:R-:W-:Y:S02]  /*22d0*/  ISETP.NE.AND P0, PT, R79, RZ, PT ;  /* 0x000000ff4f00720c */ /* 0x000fe40003f05270 */
[----:B-1----:R-:W-:-:S11]  /*22e0*/  PRMT R46, RZ, 0x7610, R46 ;  /* 0x00007610ff2e7816 */ /* 0x002fd6000000002e */
[----:B------:R-:W5:Y:S01]  /*22f0*/  @!P0 LDG.E.U16 R55, desc[UR30][R4.64+0x80] ;  /* 0x0000801e04378981 */ /* 0x000f62000c1e1500 */
[----:B------:R-:W-:-:S13]  /*2300*/  ISETP.NE.AND P0, PT, R81, RZ, PT ;  /* 0x000000ff5100720c */ /* 0x000fda0003f05270 */
        /* <DEDUP_REMOVED lines=51> */
[----:B------:R-:W-:Y:S04]  /*2640*/  STS.U16 [R110], R45 ;  /* 0x0000002d6e007388 */ /* 0x000fe80000000400 */
[----:B------:R-:W-:Y:S04]  /*2650*/  STS.U16 [R109+0x40], R44 ;  /* 0x0000402c6d007388 */ /* 0x000fe80000000400 */
        /* <DEDUP_REMOVED lines=74> */
[----:B------:R-:W-:Y:S01]  /*2b00*/  FMUL.FTZ R118, R5, -1.4426950216293334961 ;  /* 0xbfb8aa3b05767820 */ /* 0x000fe20000410000 */
[----:B---3--:R-:W-:-:S05]  /*2b10*/  HADD2.F32 R46, -RZ, R46.H0_H0 ;  /* 0x2000002eff2e7230 */ /* 0x008fca0000004100 */
[----:B------:R-:W2:Y:S01]  /*2b20*/  MUFU.EX2 R118, R118 ;  /* 0x0000007600767308 */ /* 0x000ea20000000800 */
[----:B0-----:R-:W-:Y:S01]  /*2b30*/  FMUL.FTZ R3, R46, -1.4426950216293334961 ;  /* 0xbfb8aa3b2e037820 */ /* 0x001fe20000410000 */
[----:B------:R-:W-:Y:S02]  /*2b40*/  HADD2.F32 R4, -RZ, R4.H0_H0 ;  /* 0x20000004ff047230 */ /* 0x000fe40000004100 */
[----:B-1----:R-:W-:Y:S01]  /*2b50*/  FADD.FTZ R61, R61, 1 ;  /* 0x3f8000003d3d7421 */ /* 0x002fe20000010000 */
[----:B----4-:R-:W-:Y:S02]  /*2b60*/  HADD2.F32 R48, -RZ, R48.H0_H0 ;  /* 0x20000030ff307230 */ /* 0x010fe40000004100 */
[----:B------:R-:W0:Y:S01]  /*2b70*/  MUFU.EX2 R3, R3 ;  /* 0x0000000300037308 */ /* 0x000e220000000800 */
[----:B------:R-:W-:-:S03]  /*2b80*/  FMUL.FTZ R81, R4, -1.4426950216293334961 ;  /* 0xbfb8aa3b04517820 */ /* 0x000fc60000410000 */
[----:B------:R-:W1:Y:S01]  /*2b90*/  MUFU.RCP R61, R61 ;  /* 0x0000003d003d7308 */ /* 0x000e620000001000 */
[----:B--2---:R-:W-:Y:S01]  /*2ba0*/  FADD.FTZ R118, R118, 1 ;  /* 0x3f80000076767421 */ /* 0x004fe20000010000 */
[----:B------:R-:W-:Y:S02]  /*2bb0*/  HADD2.F32 R45, -RZ, R45.H0_H0 ;  /* 0x2000002dff2d7230 */ /* 0x000fe40000004100 */
[----:B------:R-:W-:Y:S01]  /*2bc0*/  FMUL.FTZ R120, R48, -1.4426950216293334961 ;  /* 0xbfb8aa3b30787820 */ /* 0x000fe20000410000 */
[----:B-----5:R-:W-:-:S03]  /*2bd0*/  HADD2.F32 R50, -RZ, R50.H0_H0 ;  /* 0x20000032ff327230 */ /* 0x020fc60000004100 */
[----:B------:R-:W2:Y:S01]  /*2be0*/  MUFU.EX2 R81, R81 ;  /* 0x0000005100517308 */ /* 0x000ea20000000800 */
[----:B------:R-:W-:-:S03]  /*2bf0*/  FMUL.FTZ R2, R45, -1.4426950216293334961 ;  /* 0xbfb8aa3b2d027820 */ /* 0x000fc60000410000 */
[----:B------:R-:W3:Y:S01]  /*2c00*/  MUFU.EX2 R120, R120 ;  /* 0x0000007800787308 */ /* 0x000ee20000000800 */
[----:B0-----:R-:W-:Y:S01]  /*2c10*/  FADD.FTZ R3, R3, 1 ;  /* 0x3f80000003037421 */ /* 0x001fe20000010000 */
[----:B------:R-:W-:Y:S02]  /*2c20*/  FMUL.FTZ R124, R50, -1.4426950216293334961 ;  /* 0xbfb8aa3b327c7820 */ /* 0x000fe40000410000 */
[----:B------:R-:W0:Y:S01]  /*2c30*/  MUFU.EX2 R2, R2 ;  /* 0x0000000200027308 */ /* 0x000e220000000800 */
[----:B------:R-:W-:Y:S01]  /*2c40*/  HADD2.F32 R49, -RZ, R49.H0_H0 ;  /* 0x20000031ff317230 */ /* 0x000fe20000004100 */
[----:B------:R-:W-:Y:S01]  /*2c50*/  ISETP.NE.AND P6, PT, R133, RZ, PT ;  /* 0x000000ff8500720c */ /* 0x000fe20003fc5270 */
[----:B------:R-:W-:Y:S01]  /*2c60*/  HADD2.F32 R82, -RZ, R82.H0_H0 ;  /* 0x20000052ff527230 */ /* 0x000fe20000004100 */
[----:B------:R-:W-:Y:S01]  /*2c70*/  MUFU.EX2 R124, R124 ;  /* 0x0000007c007c7308 */ /* 0x000fe20000000800 */
[----:B--2---:R-:W-:Y:S01]  /*2c80*/  FADD.FTZ R81, R81, 1 ;  /* 0x3f80000051517421 */ /* 0x004fe20000010000 */
[----:B------:R-:W-:Y:S01]  /*2c90*/  FMUL.FTZ R122, R49, -1.4426950216293334961 ;  /* 0xbfb8aa3b317a7820 */ /* 0x000fe20000410000 */
[----:B------:R-:W-:-:S02]  /*2ca0*/  HADD2.F32 R51, -RZ, R51.H0_H0 ;  /* 0x20000033ff337230 */ /* 0x000fc40000004100 */
[----:B------:R-:W-:Y:S02]  /*2cb0*/  HADD2.F32 R52, -RZ, R52.H0_H0 ;  /* 0x20000034ff347230 */ /* 0x000fe40000004100 */
[----:B------:R-:W-:Y:S01]  /*2cc0*/  MUFU.RCP R81, R81 ;  /* 0x0000005100517308 */ /* 0x000fe20000001000 */
[----:B------:R-:W-:Y:S02]  /*2cd0*/  FMUL.FTZ R125, R51, -1.4426950216293334961 ;  /* 0xbfb8aa3b337d7820 */ /* 0x000fe40000410000 */
[----:B------:R-:W-:-:S05]  /*2ce0*/  FMUL.FTZ R126, R52, -1.4426950216293334961 ;  /* 0xbfb8aa3b347e7820 */ /* 0x000fca0000410000 */
[----:B------:R-:W2:Y:S01]  /*2cf0*/  MUFU.EX2 R122, R122 ;  /* 0x0000007a007a7308 */ /* 0x000ea20000000800 */
[----:B------:R-:W-:-:S03]  /*2d00*/  HADD2.F32 R56, -RZ, R56.H0_H0 ;  /* 0x20000038ff387230 */ /* 0x000fc60000004100 */
[----:B------:R-:W4:Y:S01]  /*2d10*/  MUFU.EX2 R125, R125 ;  /* 0x0000007d007d7308 */ /* 0x000f220000000800 */
[----:B------:R-:W-:Y:S02]  /*2d20*/  HADD2.F32 R83, -RZ, R83.H0_H0 ;  /* 0x20000053ff537230 */ /* 0x000fe40000004100 */
[----:B------:R-:W-:Y:S01]  /*2d30*/  HADD2.F32 R85, -RZ, R85.H0_H0 ;  /* 0x20000055ff557230 */ /* 0x000fe20000004100 */
[----:B------:R-:W5:Y:S01]  /*2d40*/  MUFU.EX2 R126, R126 ;  /* 0x0000007e007e7308 */ /* 0x000f620000000800 */
        /* <DEDUP_REMOVED lines=13> */
[----:B------:R-:W-:Y:S04]  /*2e20*/  STS.U16 [R97+0x340], R92 ;  /* 0x0003405c61007388 */ /* 0x000fe80000000400 */
[----:B------:R-:W-:Y:S04]  /*2e30*/  STS.U16 [R96+0x380], R123 ;  /* 0x0003807b60007388 */ /* 0x000fe80000000400 */
[----:B------:R-:W-:Y:S01]  /*2e40*/  STS.U16 [R95+0x3c0], R116 ;  /* 0x0003c0745f007388 */ /* 0x000fe20000000400 */
[----:B------:R-:W-:-:S03]  /*2e50*/  NOP ;  /* 0x0000000000007918 */ /* 0x000fc60000000000 */
[----:B------:R-:W5:Y:S04]  /*2e60*/  LDS.U16 R79, [R94+0x4] ;  /* 0x000004005e4f7984 */ /* 0x000f680000000400 */
[----:B------:R-:W5:Y:S04]  /*2e70*/  LDS.U16 R60, [R94] ;  /* 0x000000005e3c7984 */ /* 0x000f680000000400 */
[----:B------:R-:W5:Y:S01]  /*2e80*/  LDS.U16 R78, [R94+0x2] ;  /* 0x000002005e4e7984 */ /* 0x000f620000000400 */
[----:B-1----:R-:W1:Y:S03]  /*2e90*/  MUFU.RCP R84, R118 ;  /* 0x0000007600547308 */ /* 0x002e660000001000 */
[----:B------:R-:W5:Y:S04]  /*2ea0*/  LDS.U16 R90, [R94+0x6] ;  /* 0x000006005e5a7984 */ /* 0x000f680000000400 */
[----:B------:R-:W5:Y:S01]  /*2eb0*/  LDS.U16 R93, [R94+0xa] ;  /* 0x00000a005e5d7984 */ /* 0x000f620000000400 */
[----:B------:R2:W-:Y:S03]  /*2ec0*/  MUFU.RCP R87, R3 ;  /* 0x0000000300577308 */ /* 0x0005e60000001000 */
[----:B------:R-:W5:Y:S01]  /*2ed0*/  LDS.U16 R92, [R94+0x8] ;  /* 0x000008005e5c7984 */ /* 0x000f620000000400 */
[----:B---3--:R-:W-:Y:S01]  /*2ee0*/  FADD.FTZ R89, R120, 1 ;  /* 0x3f80000078597421 */ /* 0x008fe20000010000 */
[----:B0-----:R-:W-:Y:S01]  /*2ef0*/  FADD.FTZ R86, R2, 1 ;  /* 0x3f80000002567421 */ /* 0x001fe20000010000 */
[----:B------:R-:W-:Y:S01]  /*2f00*/  MOV R91, UR20 ;  /* 0x00000014005b7c02 */ /* 0x000fe20008000f00 */
[----:B------:R-:W-:-:S02]  /*2f10*/  HADD2.F32 R59, -RZ, R59.H0_H0 ;  /* 0x2000003bff3b7230 */ /* 0x000fc40000004100 */
[----:B------:R-:W-:Y:S01]  /*2f20*/  FMUL.FTZ R130, R56, -1.4426950216293334961 ;  /* 0xbfb8aa3b38827820 */ /* 0x000fe20000410000 */
[----:B--2---:R-:W-:Y:S01]  /*2f30*/  FADD.FTZ R3, -R61, 1 ;  /* 0x3f8000003d037421 */ /* 0x004fe20000010100 */
[----:B-1----:R-:W-:Y:S01]  /*2f40*/  FADD.FTZ R120, -R84, 1 ;  /* 0x3f80000054787421 */ /* 0x002fe20000010100 */
[----:B------:R-:W-:Y:S01]  /*2f50*/  FADD.FTZ R88, R122, 1 ;  /* 0x3f8000007a587421 */ /* 0x000fe20000010000 */
[----:B----4-:R-:W-:Y:S01]  /*2f60*/  FADD.FTZ R121, -R81, 1 ;  /* 0x3f80000051797421 */ /* 0x010fe20000010100 */
[----:B------:R-:W-:Y:S01]  /*2f70*/  FFMA.FTZ R119, R44, R3, 1 ;  /* 0x3f8000002c777423 */ /* 0x000fe20000010003 */
[----:B------:R-:W-:Y:S01]  /*2f80*/  HADD2.F32 R53, -RZ, R53.H0_H0 ;  /* 0x20000035ff357230 */ /* 0x000fe20000004100 */
[----:B------:R-:W0:Y:S01]  /*2f90*/  LDS.U16 R3, [R94+0xc] ;  /* 0x00000c005e037984 */ /* 0x000e220000000400 */
[----:B------:R-:W-:Y:S01]  /*2fa0*/  FADD.FTZ R125, R125, 1 ;  /* 0x3f8000007d7d7421 */ /* 0x000fe20000010000 */
[----:B------:R-:W-:Y:S02]  /*2fb0*/  HADD2.F32 R115, -RZ, R115.H0_H0 ;  /* 0x20000073ff737230 */ /* 0x000fe40000004100 */
[----:B------:R-:W-:Y:S01]  /*2fc0*/  HADD2.F32 R114, -RZ, R114.H0_H0 ;  /* 0x20000072ff727230 */ /* 0x000fe20000004100 */
[----:B------:R-:W-:Y:S01]  /*2fd0*/  LDS.U16 R139, [R94+0x1e] ;  /* 0x00001e005e8b7984 */ /* 0x000fe20000000400 */
[----:B-----5:R-:W-:-:S02]  /*2fe0*/  HADD2.F32 R79, -RZ, R79.H0_H0 ;  /* 0x2000004fff4f7230 */ /* 0x020fc40000004100 */
[----:B------:R-:W-:-:S03]  /*2ff0*/  FFMA.FTZ R120, R5, R120, 1 ;  /* 0x3f80000005787423 */ /* 0x000fc60000010078 */
[----:B------:R-:W-:Y:S01]  /*3000*/  FMUL.FTZ R123, R82, R79 ;  /* 0x0000004f527b7220 */ /* 0x000fe20000410000 */
[----:B------:R-:W-:-:S03]  /*3010*/  MOV R2, UR29 ;  /* 0x0000001d00027c02 */ /* 0x000fc60008000f00 */
[----:B------:R-:W-:Y:S01]  /*3020*/  FMUL.FTZ R123, R84, R123 ;  /* 0x0000007b547b7220 */ /* 0x000fe20000410000 */
[----:B------:R-:W1:Y:S01]  /*3030*/  MUFU.RCP R86, R86 ;  /* 0x0000005600567308 */ /* 0x000e620000001000 */
[----:B------:R-:W-:Y:S02]  /*3040*/  @!P6 IMAD R2, R91, -0x200, R2 ;  /* 0xfffffe005b02e824 */ /* 0x000fe400078e0202 */
[----:B------:R-:W-:Y:S01]  /*3050*/  FMUL.FTZ R140, R123, R120 ;  /* 0x000000787b8c7220 */ /* 0x000fe20000410000 */
[----:B------:R-:W-:Y:S01]  /*3060*/  FADD.FTZ R91, R124, 1 ;  /* 0x3f8000007c5b7421 */ /* 0x000fe20000010000 */
[----:B------:R-:W2:Y:S01]  /*3070*/  LDS.U16 R120, [R94+0xe] ;  /* 0x00000e005e787984 */ /* 0x000ea20000000400 */
[----:B------:R-:W-:Y:S02]  /*3080*/  HADD2.F32 R60, -RZ, R60.H0_H0 ;  /* 0x2000003cff3c7230 */ /* 0x000fe40000004100 */
[----:B------:R-:W3:Y:S01]  /*3090*/  MUFU.RCP R89, R89 ;  /* 0x0000005900597308 */ /* 0x000ee20000001000 */
[----:B------:R-:W4:Y:S01]  /*30a0*/  LDS.U16 R124, [R94+0x10] ;  /* 0x000010005e7c7984 */ /* 0x000f220000000400 */
[----:B------:R-:W-:-:S02]  /*30b0*/  HADD2.F32 R78, -RZ, R78.H0_H0 ;  /* 0x2000004eff4e7230 */ /* 0x000fc40000004100 */
[----:B------:R-:W-:Y:S01]  /*30c0*/  FMUL.FTZ R116, R83, R60 ;  /* 0x0000003c53747220 */ /* 0x000fe20000410000 */
[----:B------:R-:W-:Y:S02]  /*30d0*/  FMUL.FTZ R134, R59, -1.4426950216293334961 ;  /* 0xbfb8aa3b3b867820 */ /* 0x000fe40000410000 */
[----:B------:R-:W-:Y:S01]  /*30e0*/  FMUL.FTZ R118, R85, R78 ;  /* 0x0000004e55767220 */ /* 0x000fe20000410000 */
[----:B------:R-:W-:Y:S01]  /*30f0*/  FMUL.FTZ R116, R61, R116 ;  /* 0x000000743d747220 */ /* 0x000fe20000410000 */
[----:B------:R-:W5:Y:S01]  /*3100*/  MUFU.EX2 R130, R130 ;  /* 0x0000008200827308 */ /* 0x000f620000000800 */
[----:B------:R-:W-:Y:S01]  /*3110*/  FFMA.FTZ R121, R4, R121, 1 ;  /* 0x3f80000004797423 */ /* 0x000fe20000010079 */
[----:B------:R-:W-:Y:S01]  /*3120*/  FMUL.FTZ R118, R81, R118 ;  /* 0x0000007651767220 */ /* 0x000fe20000410000 */
[----:B------:R-:W-:Y:S01]  /*3130*/  HADD2.F32 R90, -RZ, R90.H0_H0 ;  /* 0x2000005aff5a7230 */ /* 0x000fe20000004100 */
[----:B------:R-:W0:Y:S01]  /*3140*/  MUFU.RCP R88, R88 ;  /* 0x0000005800587308 */ /* 0x000e220000001000 */
[----:B------:R-:W-:-:S02]  /*3150*/  HADD2.F32 R93, -RZ, R93.H0_H0 ;  /* 0x2000005dff5d7230 */ /* 0x000fc40000004100 */
[----:B------:R-:W-:Y:S01]  /*3160*/  FMUL.FTZ R127, R53, -1.4426950216293334961 ;  /* 0xbfb8aa3b357f7820 */ /* 0x000fe20000410000 */
[----:B------:R-:W-:Y:S02]  /*3170*/  HADD2.F32 R57, -RZ, R57.H0_H0 ;  /* 0x20000039ff397230 */ /* 0x000fe40000004100 */
[----:B------:R-:W-:Y:S01]  /*3180*/  FMUL.FTZ R137, R118, R121 ;  /* 0x0000007976897220 */ /* 0x000fe20000410000 */
[----:B------:R-:W-:Y:S01]  /*3190*/  HADD2.F32 R55, -RZ, R55.H0_H0 ;  /* 0x20000037ff377230 */ /* 0x000fe20000004100 */
[----:B------:R3:W-:Y:S01]  /*31a0*/  MUFU.EX2 R147, R134 ;  /* 0x0000008600937308 */ /* 0x0007e20000000800 */
[----:B------:R-:W-:Y:S02]  /*31b0*/  HADD2.F32 R58, -RZ, R58.H0_H0 ;  /* 0x2000003aff3a7230 */ /* 0x000fe40000004100 */
[----:B-1----:R-:W-:Y:S01]  /*31c0*/  FADD.FTZ R118, -R86, 1 ;  /* 0x3f80000056767421 */ /* 0x002fe20000010100 */
[----:B------:R-:W-:Y:S01]  /*31d0*/  FMUL.FTZ R121, R115, R90 ;  /* 0x0000005a73797220 */ /* 0x000fe20000410000 */
[----:B------:R-:W-:Y:S01]  /*31e0*/  FMUL.FTZ R131, R57, -1.4426950216293334961 ;  /* 0xbfb8aa3b39837820 */ /* 0x000fe20000410000 */
[----:B------:R-:W-:-:S02]  /*31f0*/  HADD2.F32 R117, -RZ, R117.H0_H0 ;  /* 0x20000075ff757230 */ /* 0x000fc40000004100 */
[----:B---3--:R-:W-:Y:S01]  /*3200*/  FMUL.FTZ R134, R116, R119 ;  /* 0x0000007774867220 */ /* 0x008fe20000410000 */
[----:B------:R-:W-:Y:S01]  /*3210*/  FADD.FTZ R119, R126, 1 ;  /* 0x3f8000007e777421 */ /* 0x000fe20000010000 */
[----:B------:R1:W-:Y:S01]  /*3220*/  MUFU.RCP R116, R125 ;  /* 0x0000007d00747308 */ /* 0x0003e20000001000 */
[----:B------:R-:W-:Y:S01]  /*3230*/  FMUL.FTZ R126, R114, R93 ;  /* 0x0000005d727e7220 */ /* 0x000fe20000410000 */
[----:B------:R-:W-:Y:S02]  /*3240*/  HADD2.F32 R92, -RZ, R92.H0_H0 ;  /* 0x2000005cff5c7230 */ /* 0x000fe40000004100 */
[----:B------:R-:W-:Y:S01]  /*3250*/  FMUL.FTZ R128, R55, -1.4426950216293334961 ;  /* 0xbfb8aa3b37807820 */ /* 0x000fe20000410000 */
[----:B------:R-:W-:Y:S01]  /*3260*/  FMUL.FTZ R132, R58, -1.4426950216293334961 ;  /* 0xbfb8aa3b3a847820 */ /* 0x000fe20000410000 */
[----:B------:R-:W-:Y:S01]  /*3270*/  FFMA.FTZ R118, R45, R118, 1 ;  /* 0x3f8000002d767423 */ /* 0x000fe20000010076 */
[C---:B-1----:R-:W-:Y:S01]  /*3280*/  FADD.FTZ R125, -R89.reuse, 1 ;  /* 0x3f800000597d7421 */ /* 0x042fe20000010100 */
[----:B------:R-:W1:Y:S01]  /*3290*/  MUFU.EX2 R127, R127 ;  /* 0x0000007f007f7308 */ /* 0x000e620000000800 */
[----:B------:R-:W-:Y:S01]  /*32a0*/  FMUL.FTZ R121, R86, R121 ;  /* 0x0000007956797220 */ /* 0x000fe20000410000 */
[----:B------:R-:W-:Y:S01]  /*32b0*/  FMUL.FTZ R126, R89, R126 ;  /* 0x0000007e597e7220 */ /* 0x000fe20000410000 */
[----:B------:R-:W-:Y:S01]  /*32c0*/  FFMA.FTZ R125, R48, R125, 1 ;  /* 0x3f800000307d7423 */ /* 0x000fe2000001007d */
[----:B------:R-:W3:Y:S01]  /*32d0*/  MUFU.EX2 R135, R131 ;  /* 0x0000008300877308 */ /* 0x000ee20000000800 */
[----:B------:R-:W-:Y:S01]  /*32e0*/  FADD.FTZ R123, -R87, 1 ;  /* 0x3f800000577b7421 */ /* 0x000fe20000010100 */
[----:B------:R-:W-:Y:S01]  /*32f0*/  FMUL.FTZ R122, R117, R92 ;  /* 0x0000005c757a7220 */ /* 0x000fe20000410000 */
[----:B------:R-:W-:Y:S01]  /*3300*/  FMUL.FTZ R141, R121, R118 ;  /* 0x00000076798d7220 */ /* 0x000fe20000410000 */
[----:B------:R-:W2:Y:S01]  /*3310*/  MUFU.EX2 R129, R128 ;  /* 0x0000008000817308 */ /* 0x000ea20000000800 */
[----:B------:R-:W-:Y:S01]  /*3320*/  FMUL.FTZ R143, R126, R125 ;  /* 0x0000007d7e8f7220 */ /* 0x000fe20000410000 */
[----:B------:R-:W-:-:S02]  /*3330*/  HADD2.F32 R121, -RZ, R80.H0_H0 ;  /* 0x20000050ff797230 */ /* 0x000fc40000004100 */
[----:B-----5:R-:W-:Y:S01]  /*3340*/  FADD.FTZ R125, R130, 1 ;  /* 0x3f800000827d7421 */ /* 0x020fe20000010000 */
[----:B------:R5:W4:Y:S01]  /*3350*/  MUFU.EX2 R136, R132 ;  /* 0x0000008400887308 */ /* 0x000b220000000800 */
[----:B------:R-:W-:Y:S01]  /*3360*/  FFMA.FTZ R123, R46, R123, 1 ;  /* 0x3f8000002e7b7423 */ /* 0x000fe2000001007b */
[----:B------:R-:W-:Y:S01]  /*3370*/  FMUL.FTZ R122, R87, R122 ;  /* 0x0000007a577a7220 */ /* 0x000fe20000410000 */
[----:B0-----:R-:W-:Y:S01]  /*3380*/  HADD2.F32 R80, -RZ, R3.H0_H0 ;  /* 0x20000003ff507230 */ /* 0x001fe20000004100 */
[----:B------:R-:W0:Y:S01]  /*3390*/  LDS.U16 R130, [R94+0x14] ;  /* 0x000014005e827984 */ /* 0x000e220000000400 */
[----:B------:R-:W-:-:S03]  /*33a0*/  FADD.FTZ R126, -R88, 1 ;  /* 0x3f800000587e7421 */ /* 0x000fc60000010100 */
[----:B------:R-:W0:Y:S04]  /*33b0*/  LDS.U16 R3, [R94+0x12] ;  /* 0x000012005e037984 */ /* 0x000e280000000400 */
[----:B-----5:R-:W-:Y:S01]  /*33c0*/  LDS.U16 R132, [R94+0x18] ;  /* 0x000018005e847984 */ /* 0x020fe20000000400 */
[----:B------:R-:W-:-:S03]  /*33d0*/  FMUL.FTZ R142, R122, R123 ;  /* 0x0000007b7a8e7220 */ /* 0x000fc60000410000 */
[----:B------:R-:W5:Y:S01]  /*33e0*/  LDS.U16 R131, [R94+0x16] ;  /* 0x000016005e837984 */ /* 0x000f620000000400 */
[----:B------:R-:W-:Y:S01]  /*33f0*/  FMUL.FTZ R123, R121, R80 ;  /* 0x00000050797b7220 */ /* 0x000fe20000410000 */
[----:B------:R-:W0:Y:S01]  /*3400*/  MUFU.RCP R91, R91 ;  /* 0x0000005b005b7308 */ /* 0x000e220000001000 */
[----:B-1----:R-:W-:Y:S01]  /*3410*/  FADD.FTZ R128, R127, 1 ;  /* 0x3f8000007f807421 */ /* 0x002fe20000010000 */
[----:B------:R-:W-:Y:S01]  /*3420*/  FFMA.FTZ R127, R49, R126, 1 ;  /* 0x3f800000317f7423 */ /* 0x000fe2000001007e */
[----:B------:R-:W-:Y:S01]  /*3430*/  FMUL.FTZ R126, R88, R123 ;  /* 0x0000007b587e7220 */ /* 0x000fe20000410000 */
[----:B---3--:R-:W-:Y:S01]  /*3440*/  FADD.FTZ R138, R135, 1 ;  /* 0x3f800000878a7421 */ /* 0x008fe20000010000 */
[----:B------:R-:W-:Y:S02]  /*3450*/  HADD2.F32 R123, -RZ, R54.H0_H0 ;  /* 0x20000036ff7b7230 */ /* 0x000fe40000004100 */
[----:B--2---:R-:W-:Y:S01]  /*3460*/  FADD.FTZ R122, R129, 1 ;  /* 0x3f800000817a7421 */ /* 0x004fe20000010000 */
[----:B------:R-:W-:-:S02]  /*3470*/  HADD2.F32 R54, -RZ, R120.H0_H0 ;  /* 0x20000078ff367230 */ /* 0x000fc40000004100 */
[----:B------:R-:W-:Y:S02]  /*3480*/  HADD2.F32 R120, -RZ, R47.H0_H0 ;  /* 0x2000002fff787230 */ /* 0x000fe40000004100 */
[----:B----4-:R-:W-:Y:S01]  /*3490*/  FADD.FTZ R135, R136, 1 ;  /* 0x3f80000088877421 */ /* 0x010fe20000010000 */
[----:B------:R-:W-:Y:S01]  /*34a0*/  HADD2.F32 R47, -RZ, R124.H0_H0 ;  /* 0x2000007cff2f7230 */ /* 0x000fe20000004100 */
[----:B------:R-:W1:Y:S01]  /*34b0*/  LDS.U16 R136, [R94+0x1a] ;  /* 0x00001a005e887984 */ /* 0x000e620000000400 */
[----:B------:R2:W-:Y:S03]  /*34c0*/  MUFU.RCP R124, R138 ;  /* 0x0000008a007c7308 */ /* 0x0005e60000001000 */
[----:B--2---:R-:W2:Y:S05]  /*34d0*/  LDS.U16 R138, [R94+0x1c] ;  /* 0x00001c005e8a7984 */ /* 0x004eaa0000000400 */
[----:B------:R-:W3:Y:S01]  /*34e0*/  MUFU.RCP R119, R119 ;  /* 0x0000007700777308 */ /* 0x000ee20000001000 */
[----:B------:R-:W-:-:S07]  /*34f0*/  FMUL.FTZ R144, R126, R127 ;  /* 0x0000007f7e907220 */ /* 0x000fce0000410000 */
[----:B------:R4:W5:Y:S01]  /*3500*/  MUFU.RCP R118, R128 ;  /* 0x0000008000767308 */ /* 0x0009620000001000 */
[----:B0-----:R-:W-:-:S07]  /*3510*/  FADD.FTZ R127, -R91, 1 ;  /* 0x3f8000005b7f7421 */ /* 0x001fce0000010100 */
[----:B------:R-:W0:Y:S01]  /*3520*/  MUFU.RCP R122, R122 ;  /* 0x0000007a007a7308 */ /* 0x000e220000001000 */
[----:B------:R-:W-:Y:S01]  /*3530*/  FMUL.FTZ R126, R123, R54 ;  /* 0x000000367b7e7220 */ /* 0x000fe20000410000 */
[----:B----4-:R-:W-:Y:S01]  /*3540*/  FADD.FTZ R128, -R116, 1 ;  /* 0x3f80000074807421 */ /* 0x010fe20000010100 */
[----:B------:R-:W-:Y:S01]  /*3550*/  FMUL.FTZ R129, R120, R47 ;  /* 0x0000002f78817220 */ /* 0x000fe20000410000 */
[----:B------:R-:W-:Y:S01]  /*3560*/  FFMA.FTZ R127, R50, R127, 1 ;  /* 0x3f800000327f7423 */ /* 0x000fe2000001007f */
[----:B------:R-:W-:Y:S01]  /*3570*/  FMUL.FTZ R126, R91, R126 ;  /* 0x0000007e5b7e7220 */ /* 0x000fe20000410000 */
[----:B------:R-:W-:Y:S02]  /*3580*/  FFMA.FTZ R128, R51, R128, 1 ;  /* 0x3f80000033807423 */ /* 0x000fe40000010080 */
[----:B------:R-:W4:Y:S01]  /*3590*/  MUFU.RCP R125, R125 ;  /* 0x0000007d007d7308 */ /* 0x000f220000001000 */
[----:B------:R-:W-:Y:S01]  /*35a0*/  FMUL.FTZ R129, R116, R129 ;  /* 0x0000008174817220 */ /* 0x000fe20000410000 */
[----:B------:R-:W-:Y:S01]  /*35b0*/  FMUL.FTZ R145, R126, R127 ;  /* 0x0000007f7e917220 */ /* 0x000fe20000410000 */
[----:B------:R-:W-:-:S02]  /*35c0*/  HADD2.F32 R127, -RZ, R43.H0_H0 ;  /* 0x2000002bff7f7230 */ /* 0x000fc40000004100 */
[----:B------:R-:W-:Y:S01]  /*35d0*/  FMUL.FTZ R146, R129, R128 ;  /* 0x0000008081927220 */ /* 0x000fe20000410000 */
[----:B------:R-:W-:Y:S02]  /*35e0*/  HADD2.F32 R129, -RZ, R41.H0_H0 ;  /* 0x20000029ff817230 */ /* 0x000fe40000004100 */
[----:B------:R-:W-:Y:S01]  /*35f0*/  FADD.FTZ R43, R147, 1 ;  /* 0x3f800000932b7421 */ /* 0x000fe20000010000 */
[----:B------:R-:W-:Y:S02]  /*3600*/  HADD2.F32 R126, -RZ, R42.H0_H0 ;  /* 0x2000002aff7e7230 */ /* 0x000fe40000004100 */
[----:B---3--:R-:W-:Y:S01]  /*3610*/  FADD.FTZ R41, -R119, 1 ;  /* 0x3f80000077297421 */ /* 0x008fe20000010100 */
[----:B------:R-:W-:Y:S02]  /*3620*/  HADD2.F32 R128, -RZ, R40.H0_H0 ;  /* 0x20000028ff807230 */ /* 0x000fe40000004100 */
[----:B-----5:R-:W-:Y:S01]  /*3630*/  FADD.FTZ R40, -R118, 1 ;  /* 0x3f80000076287421 */ /* 0x020fe20000010100 */
[----:B0-----:R-:W-:Y:S01]  /*3640*/  FADD.FTZ R42, -R122, 1 ;  /* 0x3f8000007a2a7421 */ /* 0x001fe20000010100 */
[----:B------:R0:W-:Y:S01]  /*3650*/  MUFU.RCP R152, R43 ;  /* 0x0000002b00987308 */ /* 0x0001e20000001000 */
[----:B------:R-:W-:Y:S01]  /*3660*/  FFMA.FTZ R147, R52, R41, 1 ;  /* 0x3f80000034937423 */ /* 0x000fe20000010029 */
[----:B------:R-:W-:Y:S01]  /*3670*/  FFMA.FTZ R148, R53, R40, 1 ;  /* 0x3f80000035947423 */ /* 0x000fe20000010028 */
[----:B------:R-:W-:Y:S01]  /*3680*/  FFMA.FTZ R150, R55, R42, 1 ;  /* 0x3f80000037967423 */ /* 0x000fe2000001002a */
[----:B------:R-:W-:-:S02]  /*3690*/  HADD2.F32 R41, -RZ, R130.H0_H0 ;  /* 0x20000082ff297230 */ /* 0x000fc40000004100 */
[----:B------:R-:W-:Y:S02]  /*36a0*/  HADD2.F32 R40, -RZ, R3.H0_H0 ;  /* 0x20000003ff287230 */ /* 0x000fe40000004100 */
[----:B------:R-:W-:Y:S02]  /*36b0*/  HADD2.F32 R42, -RZ, R131.H0_H0 ;  /* 0x20000083ff2a7230 */ /* 0x000fe40000004100 */
[----:B0-----:R-:W-:Y:S01]  /*36c0*/  HADD2.F32 R43, -RZ, R132.H0_H0 ;  /* 0x20000084ff2b7230 */ /* 0x001fe20000004100 */
[----:B------:R-:W0:Y:S01]  /*36d0*/  MUFU.RCP R135, R135 ;  /* 0x0000008700877308 */ /* 0x000e220000001000 */
[----:B----4-:R-:W-:Y:S01]  /*36e0*/  FADD.FTZ R149, -R125, 1 ;  /* 0x3f8000007d957421 */ /* 0x010fe20000010100 */
        /* <DEDUP_REMOVED lines=18> */
[----:B-1----:R-:W-:Y:S02]  /*3810*/  HADD2.F32 R39, -RZ, R136.H0_H0 ;  /* 0x20000088ff277230 */ /* 0x002fe40000004100 */
[----:B--2---:R-:W-:Y:S02]  /*3820*/  HADD2.F32 R130, -RZ, R138.H0_H0 ;  /* 0x2000008aff827230 */ /* 0x004fe40000004100 */
[----:B------:R-:W-:Y:S02]  /*3830*/  HADD2.F32 R131, -RZ, R139.H0_H0 ;  /* 0x2000008bff837230 */ /* 0x000fe40000004100 */
        /* <DEDUP_REMOVED lines=131> */
[----:B------:R-:W-:Y:S01]  /*4070*/  P2R R232, PR, RZ, 0x40 ;  /* 0x00000040ffe87803 */ /* 0x000fe20000000000 */
        /* <DEDUP_REMOVED lines=55> */
[C---:B------:R-:W-:Y:S01]  /*43f0*/  PRMT R44, R2.reuse, 0x7610, R44 ;  /* 0x00007610022c7816 */ /* 0x040fe2000000002c */
[----:B------:R-:W-:Y:S01]  /*4400*/  UIMAD UR9, UR32, UR13, UR9 ;  /* 0x0000000d200972a4 */ /* 0x000fe2000f8e0209 */
[----:B--2---:R-:W-:Y:S01]  /*4410*/  PRMT R46, R2, 0x7632, R46 ;  /* 0x00007632022e7816 */ /* 0x004fe2000000002e */
[----:B------:R-:W-:Y:S01]  /*4420*/  STS.U16 [R94+0xc], R49 ;  /* 0x00000c315e007388 */ /* 0x000fe20000000400 */
[----:B---3--:R-:W-:Y:S01]  /*4430*/  PRMT R48, R58, 0x7632, R48 ;  /* 0x000076323a307816 */ /* 0x008fe20000000030 */
        /* <DEDUP_REMOVED lines=68> */
.L_x_13120:
        /* <DEDUP_REMOVED lines=64> */
[----:B------:R-:W-:Y:S01]  /*4c80*/  FADD.FTZ R52, R30, UR7 ;  /* 0x000000071e347e21 */ /* 0x000fe20008010000 */
[----:B------:R-:W-:Y:S01]  /*4c90*/  CS2R R78, SRZ ;  /* 0x00000000004e7805 */ /* 0x000fe2000001ff00 */
        /* <DEDUP_REMOVED lines=29> */
[----:B------:R-:W-:Y:S01]  /*4e70*/  USHF.L.U32 UR8, UR20, 0xa, URZ ;  /* 0x0000000a14087899 */ /* 0x000fe200080006ff */
[----:B------:R-:W-:Y:S01]  /*4e80*/  LOP3.LUT R0, R29, 0x7c1f, R133, 0xc8, !PT ;  /* 0x00007c1f1d007812 */ /* 0x000fe200078ec885 */
        /* <DEDUP_REMOVED lines=11> */
[----:B------:R-:W-:Y:S01]  /*4f40*/  FADD.FTZ R20, R119, R119 ;  /* 0x0000007777147221 */ /* 0x000fe20000010000 */
[----:B0-----:R-:W-:Y:S01]  /*4f50*/  UIMAD.WIDE.U32 UR12, UR33, UR16, URZ ;  /* 0x00000010210c72a5 */ /* 0x001fe2000f8e00ff */
[----:B------:R-:W-:Y:S01]  /*4f60*/  ISETP.GE.AND P1, PT, R0, UR32, PT ;  /* 0x0000002000007c0c */ /* 0x000fe2000bf26270 */
        /* <DEDUP_REMOVED lines=8> */
[----:B------:R-:W-:Y:S01]  /*4ff0*/  LOP3.LUT R210, R133, 0x1f, RZ, 0xc0, !PT ;  /* 0x0000001f85d27812 */ /* 0x000fe200078ec0ff */
        /* <DEDUP_REMOVED lines=11> */
.L_x_13203:
[----:B------:R-:W-:Y:S01]  /*50b0*/  LOP3.LUT R8, R29, 0x3e0, R210, 0xfe, !PT ;  /* 0x000003e01d087812 */ /* 0x000fe200078efed2 */
[----:B0-2---:R-:W5:Y:S01]  /*50c0*/  @!P1 LDC.64 R4, c[0x0][0x3c0] ;  /* 0x0000f000ff049b82 */ /* 0x005f620000000a00 */
[----:B------:R-:W-:Y:S02]  /*50d0*/  LOP3.LUT R210, R210, 0x7c00, R29, 0xf8, !PT ;  /* 0x00007c00d2d27812 */ /* 0x000fe400078ef81d */
[----:B------:R-:W-:Y:S02]  /*50e0*/  ISETP.GE.AND P2, PT, R8, UR32, PT ;  /* 0x0000002008007c0c */ /* 0x000fe4000bf46270 */
[C---:B------:R-:W-:Y:S02]  /*50f0*/  LOP3.LUT R10, R210.reuse, 0x20, RZ, 0xfc, !PT ;  /* 0x00000020d20a7812 */ /* 0x040fe400078efcff */
[----:B------:R-:W-:Y:S02]  /*5100*/  LOP3.LUT R114, R210, 0x40, RZ, 0xfc, !PT ;  /* 0x00000040d2727812 */ /* 0x000fe400078efcff */
[----:B------:R-:W-:-:S02]  /*5110*/  ISETP.GE.AND P3, PT, R10, UR32, PT ;  /* 0x000000200a007c0c */ /* 0x000fc4000bf66270 */
[----:B------:R-:W-:Y:S02]  /*5120*/  ISETP.GE.AND P4, PT, R114, UR32, PT ;  /* 0x0000002072007c0c */ /* 0x000fe4000bf86270 */
[----:B------:R-:W-:Y:S02]  /*5130*/  @!P1 MOV R211, RZ ;  /* 0x000000ff00d39202 */ /* 0x000fe40000000f00 */
[----:B------:R-:W-:Y:S01]  /*5140*/  LOP3.LUT R6, R210, 0x60, RZ, 0xfc, !PT ;  /* 0x00000060d2067812 */ /* 0x000fe200078efcff */
[----:B-1----:R-:W1:Y:S01]  /*5150*/  @!P2 LDC.64 R118, c[0x0][0x3c0] ;  /* 0x0000f000ff76ab82 */ /* 0x002e620000000a00 */
[----:B------:R-:W-:Y:S02]  /*5160*/  @!P2 MOV R9, RZ ;  /* 0x000000ff0009a202 */ /* 0x000fe40000000f00 */
[----:B------:R-:W-:Y:S02]  /*5170*/  ISETP.GE.AND P5, PT, R6, UR32, PT ;  /* 0x0000002006007c0c */ /* 0x000fe4000bfa6270 */
[----:B------:R-:W-:-:S02]  /*5180*/  PRMT R126, RZ, 0x7610, R126 ;  /* 0x00007610ff7e7816 */ /* 0x000fc4000000007e */
[----:B------:R-:W-:Y:S01]  /*5190*/  @!P3 MOV R11, RZ ;  /* 0x000000ff000bb202 */ /* 0x000fe20000000f00 */
[----:B------:R-:W2:Y:S01]  /*51a0*/  @!P3 LDC.64 R12, c[0x0][0x3c0] ;  /* 0x0000f000ff0cbb82 */ /* 0x000ea20000000a00 */
[----:B-----5:R-:W-:Y:S01]  /*51b0*/  @!P1 IMAD.WIDE.U32 R2, R4, UR8, R210 ;  /* 0x0000000804029c25 */ /* 0x020fe2000f8e00d2 */
[----:B------:R-:W-:-:S03]  /*51c0*/  @!P4 MOV R115, RZ ;  /* 0x000000ff0073c202 */ /* 0x000fc60000000f00 */
[----:B------:R-:W-:Y:S01]  /*51d0*/  @!P1 IMAD R3, R5, UR8, R3 ;  /* 0x0000000805039c24 */ /* 0x000fe2000f8e0203 */
[C---:B------:R-:W-:Y:S02]  /*51e0*/  @!P1 LEA R4, P6, R2.reuse, UR28, 0x1 ;  /* 0x0000001c02049c11 */ /* 0x040fe4000f8c08ff */
[----:B------:R-:W5:Y:S02]  /*51f0*/  @!P4 LDC.64 R116, c[0x0][0x3c0] ;  /* 0x0000f000ff74cb82 */ /* 0x000f640000000a00 */
[----:B------:R-:W-:Y:S01]  /*5200*/  @!P1 LEA.HI.X R5, R2, UR27, R3, 0x1, P6 ;  /* 0x0000001b02059c11 */ /* 0x000fe2000b0f0c03 */
[----:B-1----:R-:W-:-:S04]  /*5210*/  @!P2 IMAD.WIDE.U32 R8, R118, UR8, R8 ;  /* 0x000000087608ac25 */ /* 0x002fc8000f8e0008 */
[----:B------:R-:W-:Y:S01]  /*5220*/  @!P2 IMAD R3, R119, UR8, R9 ;  /* 0x000000087703ac24 */ /* 0x000fe2000f8e0209 */
[----:B------:R-:W-:Y:S01]  /*5230*/  @!P2 LEA R2, P6, R8, UR28, 0x1 ;  /* 0x0000001c0802ac11 */ /* 0x000fe2000f8c08ff */
[----:B------:R-:W1:Y:S01]  /*5240*/  @!P5 LDC.64 R118, c[0x0][0x3c0] ;  /* 0x0000f000ff76db82 */ /* 0x000e620000000a00 */
[----:B--2---:R-:W-:Y:S02]  /*5250*/  @!P3 IMAD.WIDE.U32 R10, R12, UR8, R10 ;  /* 0x000000080c0abc25 */ /* 0x004fe4000f8e000a */
[----:B------:R-:W-:Y:S02]  /*5260*/  @!P2 LEA.HI.X R3, R8, UR27, R3, 0x1, P6 ;  /* 0x0000001b0803ac11 */ /* 0x000fe4000b0f0c03 */
[----:B------:R-:W-:Y:S01]  /*5270*/  LOP3.LUT R8, R210, 0x80, RZ, 0xfc, !PT ;  /* 0x00000080d2087812 */ /* 0x000fe200078efcff */
[----:B------:R-:W-:Y:S01]  /*5280*/  @!P3 IMAD R7, R13, UR8, R11 ;  /* 0x000000080d07bc24 */ /* 0x000fe2000f8e020b */
[----:B------:R-:W-:Y:S01]  /*5290*/  @!P3 LEA R12, P6, R10, UR28, 0x1 ;  /* 0x0000001c0a0cbc11 */ /* 0x000fe2000f8c08ff */
[----:B-----5:R-:W-:-:S03]  /*52a0*/  @!P4 IMAD.WIDE.U32 R114, R116, UR8, R114 ;  /* 0x000000087472cc25 */ /* 0x020fc6000f8e0072 */
[----:B------:R-:W-:Y:S02]  /*52b0*/  @!P3 LEA.HI.X R13, R10, UR27, R7, 0x1, P6 ;  /* 0x0000001b0a0dbc11 */ /* 0x000fe4000b0f0c07 */
[----:B------:R-:W-:Y:S01]  /*52c0*/  ISETP.GE.AND P6, PT, R8, UR32, PT ;  /* 0x0000002008007c0c */ /* 0x000fe2000bfc6270 */
[----:B------:R-:W-:Y:S02]  /*52d0*/  @!P4 IMAD R7, R117, UR8, R115 ;  /* 0x000000087507cc24 */ /* 0x000fe4000f8e0273 */
[----:B------:R2:W5:Y:S01]  /*52e0*/  @!P3 LDG.E.U16 R126, desc[UR30][R12.64] ;  /* 0x0000001e0c7eb981 */ /* 0x000562000c1e1500 */
[----:B------:R-:W-:Y:S02]  /*52f0*/  @!P4 LEA R116, P3, R114, UR28, 0x1 ;  /* 0x0000001c7274cc11 */ /* 0x000fe4000f8608ff */
[----:B------:R-:W-:Y:S02]  /*5300*/  LOP3.LUT R10, R210, 0xa0, RZ, 0xfc, !PT ;  /* 0x000000a0d20a7812 */ /* 0x000fe400078efcff */
[----:B------:R-:W-:-:S02]  /*5310*/  @!P4 LEA.HI.X R117, R114, UR27, R7, 0x1, P3 ;  /* 0x0000001b7275cc11 */ /* 0x000fc400098f0c07 */
[----:B------:R-:W-:Y:S02]  /*5320*/  ISETP.GE.AND P3, PT, R10, UR32, PT ;  /* 0x000000200a007c0c */ /* 0x000fe4000bf66270 */
[----:B------:R-:W-:Y:S01]  /*5330*/  @!P5 MOV R7, RZ ;  /* 0x000000ff0007d202 */ /* 0x000fe20000000f00 */
[----:B---3--:R-:W3:Y:S01]  /*5340*/  @!P6 LDC.64 R120, c[0x0][0x3c0] ;  /* 0x0000f000ff78eb82 */ /* 0x008ee20000000a00 */
[----:B------:R-:W-:Y:S01]  /*5350*/  PRMT R127, RZ, 0x7610, R127 ;  /* 0x00007610ff7f7816 */ /* 0x000fe2000000007f */
[----:B-1----:R-:W-:Y:S01]  /*5360*/  @!P5 IMAD.WIDE.U32 R114, R118, UR8, R6 ;  /* 0x000000087672dc25 */ /* 0x002fe2000f8e0006 */
[----:B------:R-:W-:-:S04]  /*5370*/  LOP3.LUT R6, R210, 0xc0, RZ, 0xfc, !PT ;  /* 0x000000c0d2067812 */ /* 0x000fc800078efcff */
[----:B------:R1:W5:Y:S01]  /*5380*/  @!P4 LDG.E.U16 R127, desc[UR30][R116.64] ;  /* 0x0000001e747fc981 */ /* 0x000362000c1e1500 */
[----:B------:R-:W-:Y:S01]  /*5390*/  @!P5 IMAD R7, R119, UR8, R115 ;  /* 0x000000087707dc24 */ /* 0x000fe2000f8e0273 */
[C---:B--2---:R-:W-:Y:S01]  /*53a0*/  @!P5 LEA R12, P4, R114.reuse, UR28, 0x1 ;  /* 0x0000001c720cdc11 */ /* 0x044fe2000f8808ff */
[----:B------:R-:W2:Y:S01]  /*53b0*/  @!P3 LDC.64 R118, c[0x0][0x3c0] ;  /* 0x0000f000ff76bb82 */ /* 0x000ea20000000a00 */
[----:B------:R-:W-:Y:S02]  /*53c0*/  @!P6 MOV R9, RZ ;  /* 0x000000ff0009e202 */ /* 0x000fe40000000f00 */
[----:B------:R-:W-:Y:S02]  /*53d0*/  @!P5 LEA.HI.X R13, R114, UR27, R7, 0x1, P4 ;  /* 0x0000001b720ddc11 */ /* 0x000fe4000a0f0c07 */
[----:B------:R-:W-:Y:S02]  /*53e0*/  ISETP.GE.AND P4, PT, R6, UR32, PT ;  /* 0x0000002006007c0c */ /* 0x000fe4000bf86270 */
[----:B------:R-:W-:-:S02]  /*53f0*/  PRMT R124, RZ, 0x7610, R124 ;  /* 0x00007610ff7c7816 */ /* 0x000fc4000000007c */
[----:B------:R-:W-:-:S04]  /*5400*/  @!P3 MOV R11, RZ ;  /* 0x000000ff000bb202 */ /* 0x000fc80000000f00 */
[----:B----4-:R4:W5:Y:S01]  /*5410*/  @!P5 LDG.E.U16 R124, desc[UR30][R12.64] ;  /* 0x0000001e0c7cd981 */ /* 0x010962000c1e1500 */
[----:B---3--:R-:W-:Y:S01]  /*5420*/  @!P6 IMAD.WIDE.U32 R114, R120, UR8, R8 ;  /* 0x000000087872ec25 */ /* 0x008fe2000f8e0008 */
[----:B------:R-:W-:-:S03]  /*5430*/  LOP3.LUT R8, R210, 0xe0, RZ, 0xfc, !PT ;  /* 0x000000e0d2087812 */ /* 0x000fc600078efcff */
[----:B------:R-:W-:Y:S01]  /*5440*/  @!P6 IMAD R7, R121, UR8, R115 ;  /* 0x000000087907ec24 */ /* 0x000fe2000f8e0273 */
[C---:B-1----:R-:W-:Y:S01]  /*5450*/  @!P6 LEA R116, P5, R114.reuse, UR28, 0x1 ;  /* 0x0000001c7274ec11 */ /* 0x042fe2000f8a08ff */
[----:B------:R-:W1:Y:S01]  /*5460*/  @!P4 LDC.64 R120, c[0x0][0x3c0] ;  /* 0x0000f000ff78cb82 */ /* 0x000e620000000a00 */
[----:B------:R-:W-:Y:S02]  /*5470*/  PRMT R125, RZ, 0x7610, R125 ;  /* 0x00007610ff7d7816 */ /* 0x000fe4000000007d */
[----:B------:R-:W-:Y:S02]  /*5480*/  @!P6 LEA.HI.X R117, R114, UR27, R7, 0x1, P5 ;  /* 0x0000001b7275ec11 */ /* 0x000fe4000a8f0c07 */
[----:B------:R-:W-:Y:S01]  /*5490*/  ISETP.GE.AND P5, PT, R8, UR32, PT ;  /* 0x0000002008007c0c */ /* 0x000fe2000bfa6270 */
[----:B--2---:R-:W-:Y:S02]  /*54a0*/  @!P3 IMAD.WIDE.U32 R114, R118, UR8, R10 ;  /* 0x000000087672bc25 */ /* 0x004fe4000f8e000a */
[----:B------:R2:W3:Y:S02]  /*54b0*/  @!P6 LDG.E.U16 R125, desc[UR30][R116.64] ;  /* 0x0000001e747de981 */ /* 0x0004e4000c1e1500 */
[----:B------:R-:W-:Y:S01]  /*54c0*/  @!P3 IMAD R7, R119, UR8, R115 ;  /* 0x000000087707bc24 */ /* 0x000fe2000f8e0273 */
[----:B----4-:R-:W-:-:S02]  /*54d0*/  @!P3 LEA R12, P6, R114, UR28, 0x1 ;  /* 0x0000001c720cbc11 */ /* 0x010fc4000f8c08ff */
[----:B------:R-:W-:Y:S02]  /*54e0*/  LOP3.LUT R10, R210, 0x100, RZ, 0xfc, !PT ;  /* 0x00000100d20a7812 */ /* 0x000fe400078efcff */
[----:B------:R-:W-:Y:S02]  /*54f0*/  @!P3 LEA.HI.X R13, R114, UR27, R7, 0x1, P6 ;  /* 0x0000001b720dbc11 */ /* 0x000fe4000b0f0c07 */
[----:B------:R-:W-:Y:S01]  /*5500*/  ISETP.GE.AND P6, PT, R10, UR32, PT ;  /* 0x000000200a007c0c */ /* 0x000fe2000bfc6270 */
[----:B------:R-:W4:Y:S01]  /*5510*/  @!P5 LDC.64 R122, c[0x0][0x3c0] ;  /* 0x0000f000ff7adb82 */ /* 0x000f220000000a00 */
[----:B------:R-:W-:Y:S02]  /*5520*/  @!P4 MOV R7, RZ ;  /* 0x000000ff0007c202 */ /* 0x000fe40000000f00 */
[----:B------:R-:W-:Y:S01]  /*5530*/  PRMT R128, RZ, 0x7610, R128 ;  /* 0x00007610ff807816 */ /* 0x000fe20000000080 */
[----:B-1----:R-:W-:Y:S01]  /*5540*/  @!P4 IMAD.WIDE.U32 R118, R120, UR8, R6 ;  /* 0x000000087876cc25 */ /* 0x002fe2000f8e0006 */
[----:B------:R-:W-:-:S04]  /*5550*/  LOP3.LUT R6, R210, 0x120, RZ, 0xfc, !PT ;  /* 0x00000120d2067812 */ /* 0x000fc800078efcff */
[----:B------:R1:W3:Y:S01]  /*5560*/  @!P3 LDG.E.U16 R128, desc[UR30][R12.64] ;  /* 0x0000001e0c80b981 */ /* 0x0002e2000c1e1500 */
[----:B------:R-:W-:Y:S01]  /*5570*/  @!P4 IMAD R7, R121, UR8, R119 ;  /* 0x000000087907cc24 */ /* 0x000fe2000f8e0277 */
[C---:B--2---:R-:W-:Y:S01]  /*5580*/  @!P4 LEA R116, P3, R118.reuse, UR28, 0x1 ;  /* 0x0000001c7674cc11 */ /* 0x044fe2000f8608ff */
[----:B------:R-:W2:Y:S03]  /*5590*/  @!P6 LDC.64 R114, c[0x0][0x3c0] ;  /* 0x0000f000ff72eb82 */ /* 0x000ea60000000a00 */
[----:B------:R-:W-:Y:S02]  /*55a0*/  @!P4 LEA.HI.X R117, R118, UR27, R7, 0x1, P3 ;  /* 0x0000001b7675cc11 */ /* 0x000fe400098f0c07 */
[----:B------:R-:W-:Y:S02]  /*55b0*/  ISETP.GE.AND P3, PT, R6, UR32, PT ;  /* 0x0000002006007c0c */ /* 0x000fe4000bf66270 */
[----:B------:R-:W-:-:S02]  /*55c0*/  @!P5 MOV R9, RZ ;  /* 0x000000ff0009d202 */ /* 0x000fc40000000f00 */
[----:B------:R-:W-:Y:S01]  /*55d0*/  PRMT R129, RZ, 0x7610, R129 ;  /* 0x00007610ff817816 */ /* 0x000fe20000000081 */
[----:B----4-:R-:W-:Y:S01]  /*55e0*/  @!P5 IMAD.WIDE.U32 R118, R122, UR8, R8 ;  /* 0x000000087a76dc25 */ /* 0x010fe2000f8e0008 */
[----:B------:R-:W-:-:S04]  /*55f0*/  LOP3.LUT R8, R210, 0x140, RZ, 0xfc, !PT ;  /* 0x00000140d2087812 */ /* 0x000fc800078efcff */
[----:B------:R4:W3:Y:S01]  /*5600*/  @!P4 LDG.E.U16 R129, desc[UR30][R116.64] ;  /* 0x0000001e7481c981 */ /* 0x0008e2000c1e1500 */
[----:B------:R-:W-:Y:S01]  /*5610*/  @!P5 IMAD R7, R123, UR8, R119 ;  /* 0x000000087b07dc24 */ /* 0x000fe2000f8e0277 */
[C---:B------:R-:W-:Y:S01]  /*5620*/  @!P5 LEA R120, P4, R118.reuse, UR28, 0x1 ;  /* 0x0000001c7678dc11 */ /* 0x040fe2000f8808ff */
[----:B-1----:R-:W1:Y:S01]  /*5630*/  @!P3 LDC.64 R12, c[0x0][0x3c0] ;  /* 0x0000f000ff0cbb82 */ /* 0x002e620000000a00 */
[----:B------:R-:W-:Y:S02]  /*5640*/  @!P6 MOV R11, RZ ;  /* 0x000000ff000be202 */ /* 0x000fe40000000f00 */
[----:B------:R-:W-:Y:S02]  /*5650*/  @!P5 LEA.HI.X R121, R118, UR27, R7, 0x1, P4 ;  /* 0x0000001b7679dc11 */ /* 0x000fe4000a0f0c07 */
[----:B------:R-:W-:Y:S02]  /*5660*/  ISETP.GE.AND P4, PT, R8, UR32, PT ;  /* 0x0000002008007c0c */ /* 0x000fe4000bf86270 */
[----:B------:R-:W-:Y:S01]  /*5670*/  PRMT R130, RZ, 0x7610, R130 ;  /* 0x00007610ff827816 */ /* 0x000fe20000000082 */
[----:B--2---:R-:W-:Y:S01]  /*5680*/  @!P6 IMAD.WIDE.U32 R118, R114, UR8, R10 ;  /* 0x000000087276ec25 */ /* 0x004fe2000f8e000a */
[----:B------:R-:W-:-:S03]  /*5690*/  LOP3.LUT R10, R210, 0x160, RZ, 0xfc, !PT ;  /* 0x00000160d20a7812 */ /* 0x000fc600078efcff */
[----:B------:R-:W-:Y:S01]  /*56a0*/  @!P6 IMAD R115, R115, UR8, R119 ;  /* 0x000000087373ec24 */ /* 0x000fe2000f8e0277 */
[----:B------:R2:W3:Y:S01]  /*56b0*/  @!P5 LDG.E.U16 R130, desc[UR30][R120.64] ;  /* 0x0000001e7882d981 */ /* 0x0004e2000c1e1500 */
[C---:B------:R-:W-:Y:S02]  /*56c0*/  @!P6 LEA R122, P5, R118.reuse, UR28, 0x1 ;  /* 0x0000001c767aec11 */ /* 0x040fe4000f8a08ff */
[----:B------:R-:W-:Y:S02]  /*56d0*/  @!P3 MOV R7, RZ ;  /* 0x000000ff0007b202 */ /* 0x000fe40000000f00 */
[----:B------:R-:W-:Y:S01]  /*56e0*/  @!P6 LEA.HI.X R123, R118, UR27, R115, 0x1, P5 ;  /* 0x0000001b767bec11 */ /* 0x000fe2000a8f0c73 */
[----:B----4-:R-:W4:Y:S01]  /*56f0*/  @!P4 LDC.64 R116, c[0x0][0x3c0] ;  /* 0x0000f000ff74cb82 */ /* 0x010f220000000a00 */
[----:B------:R-:W-:Y:S02]  /*5700*/  ISETP.GE.AND P5, PT, R10, UR32, PT ;  /* 0x000000200a007c0c */ /* 0x000fe4000bfa6270 */
[----:B------:R-:W-:Y:S01]  /*5710*/  PRMT R135, RZ, 0x7610, R135 ;  /* 0x00007610ff877816 */ /* 0x000fe20000000087 */
[----:B-1----:R-:W-:Y:S01]  /*5720*/  @!P3 IMAD.WIDE.U32 R6, R12, UR8, R6 ;  /* 0x000000080c06bc25 */ /* 0x002fe2000f8e0006 */
[----:B------:R-:W-:-:S04]  /*5730*/  LOP3.LUT R114, R210, 0x180, RZ, 0xfc, !PT ;  /* 0x00000180d2727812 */ /* 0x000fc800078efcff */
[----:B------:R1:W3:Y:S01]  /*5740*/  @!P6 LDG.E.U16 R135, desc[UR30][R122.64] ;  /* 0x0000001e7a87e981 */ /* 0x0002e2000c1e1500 */
[----:B------:R-:W-:Y:S01]  /*5750*/  @!P3 IMAD R7, R13, UR8, R7 ;  /* 0x000000080d07bc24 */ /* 0x000fe2000f8e0207 */
[----:B------:R-:W-:-:S03]  /*5760*/  @!P3 LEA R118, P6, R6, UR28, 0x1 ;  /* 0x0000001c0676bc11 */ /* 0x000fc6000f8c08ff */
[----:B------:R-:W0:Y:S01]  /*5770*/  @!P5 LDC.64 R12, c[0x0][0x3c0] ;  /* 0x0000f000ff0cdb82 */ /* 0x000e220000000a00 */
[----:B------:R-:W-:Y:S02]  /*5780*/  @!P3 LEA.HI.X R119, R6, UR27, R7, 0x1, P6 ;  /* 0x0000001b0677bc11 */ /* 0x000fe4000b0f0c07 */
[----:B------:R-:W-:Y:S02]  /*5790*/  ISETP.GE.AND P6, PT, R114, UR32, PT ;  /* 0x0000002072007c0c */ /* 0x000fe4000bfc6270 */
[----:B------:R-:W-:Y:S02]  /*57a0*/  @!P4 MOV R9, RZ ;  /* 0x000000ff0009c202 */ /* 0x000fe40000000f00 */
[----:B------:R-:W-:Y:S01]  /*57b0*/  PRMT R132, RZ, 0x7610, R132 ;  /* 0x00007610ff847816 */ /* 0x000fe20000000084 */
[----:B----4-:R-:W-:Y:S01]  /*57c0*/  @!P4 IMAD.WIDE.U32 R8, R116, UR8, R8 ;  /* 0x000000087408cc25 */ /* 0x010fe2000f8e0008 */
[----:B------:R-:W-:-:S04]  /*57d0*/  LOP3.LUT R6, R210, 0x1a0, RZ, 0xfc, !PT ;  /* 0x000001a0d2067812 */ /* 0x000fc800078efcff */
[----:B------:R-:W4:Y:S01]  /*57e0*/  @!P3 LDG.E.U16 R132, desc[UR30][R118.64] ;  /* 0x0000001e7684b981 */ /* 0x000f22000c1e1500 */
[----:B------:R-:W-:Y:S01]  /*57f0*/  @!P4 IMAD R7, R117, UR8, R9 ;  /* 0x000000087507cc24 */ /* 0x000fe2000f8e0209 */
[C---:B--2---:R-:W-:Y:S01]  /*5800*/  @!P4 LEA R120, P3, R8.reuse, UR28, 0x1 ;  /* 0x0000001c0878cc11 */ /* 0x044fe2000f8608ff */
[----:B------:R-:W2:Y:S01]  /*5810*/  @!P6 LDC.64 R116, c[0x0][0x3c0] ;  /* 0x0000f000ff74eb82 */ /* 0x000ea20000000a00 */
[----:B------:R-:W-:Y:S02]  /*5820*/  @!P5 MOV R11, RZ ;  /* 0x000000ff000bd202 */ /* 0x000fe40000000f00 */
[----:B------:R-:W-:Y:S02]  /*5830*/  @!P4 LEA.HI.X R121, R8, UR27, R7, 0x1, P3 ;  /* 0x0000001b0879cc11 */ /* 0x000fe400098f0c07 */
[----:B------:R-:W-:Y:S02]  /*5840*/  ISETP.GE.AND P3, PT, R6, UR32, PT ;  /* 0x0000002006007c0c */ /* 0x000fe4000bf66270 */
[----:B------:R-:W-:Y:S01]  /*5850*/  PRMT R137, RZ, 0x7610, R137 ;  /* 0x00007610ff897816 */ /* 0x000fe20000000089 */
[----:B0-----:R-:W-:Y:S01]  /*5860*/  @!P5 IMAD.WIDE.U32 R10, R12, UR8, R10 ;  /* 0x000000080c0adc25 */ /* 0x001fe2000f8e000a */
[----:B------:R-:W-:-:S03]  /*5870*/  LOP3.LUT R8, R210, 0x1c0, RZ, 0xfc, !PT ;  /* 0x000001c0d2087812 */ /* 0x000fc600078efcff */
[----:B------:R-:W-:Y:S01]  /*5880*/  @!P5 IMAD R13, R13, UR8, R11 ;  /* 0x000000080d0ddc24 */ /* 0x000fe2000f8e020b */
[----:B------:R0:W4:Y:S01]  /*5890*/  @!P4 LDG.E.U16 R137, desc[UR30][R120.64] ;  /* 0x0000001e7889c981 */ /* 0x000122000c1e1500 */
[C---:B-1----:R-:W-:Y:S02]  /*58a0*/  @!P5 LEA R122, P4, R10.reuse, UR28, 0x1 ;  /* 0x0000001c0a7adc11 */ /* 0x042fe4000f8808ff */
[----:B------:R-:W-:Y:S02]  /*58b0*/  @!P6 MOV R115, RZ ;  /* 0x000000ff0073e202 */ /* 0x000fe40000000f00 */
[----:B------:R-:W-:Y:S02]  /*58c0*/  @!P5 LEA.HI.X R123, R10, UR27, R13, 0x1, P4 ;  /* 0x0000001b0a7bdc11 */ /* 0x000fe4000a0f0c0d */
[----:B------:R-:W1:Y:S01]  /*58d0*/  @!P3 LDC.64 R12, c[0x0][0x3c0] ;  /* 0x0000f000ff0cbb82 */ /* 0x000e620000000a00 */
[----:B------:R-:W-:Y:S02]  /*58e0*/  ISETP.GE.AND P4, PT, R8, UR32, PT ;  /* 0x0000002008007c0c */ /* 0x000fe4000bf86270 */
[----:B------:R-:W-:Y:S01]  /*58f0*/  PRMT R134, RZ, 0x7610, R134 ;  /* 0x00007610ff867816 */ /* 0x000fe20000000086 */
[----:B--2---:R-:W-:Y:S01]  /*5900*/  @!P6 IMAD.WIDE.U32 R114, R116, UR8, R114 ;  /* 0x000000087472ec25 */ /* 0x004fe2000f8e0072 */
[----:B------:R-:W-:-:S03]  /*5910*/  LOP3.LUT R116, R210, 0x1e0, RZ, 0xfc, !PT ;  /* 0x000001e0d2747812 */ /* 0x000fc600078efcff */
[----:B------:R-:W-:Y:S01]  /*5920*/  @!P6 IMAD R117, R117, UR8, R115 ;  /* 0x000000087575ec24 */ /* 0x000fe2000f8e0273 */
[----:B------:R-:W2:Y:S01]  /*5930*/  @!P5 LDG.E.U16 R134, desc[UR30][R122.64] ;  /* 0x0000001e7a86d981 */ /* 0x000ea2000c1e1500 */
[----:B0-----:R-:W-:-:S04]  /*5940*/  @!P6 LEA R120, P5, R114, UR28, 0x1 ;  /* 0x0000001c7278ec11 */ /* 0x001fc8000f8a08ff */
[----:B------:R-:W0:Y:S01]  /*5950*/  @!P4 LDC.64 R10, c[0x0][0x3c0] ;  /* 0x0000f000ff0acb82 */ /* 0x000e220000000a00 */
[----:B------:R-:W-:Y:S02]  /*5960*/  @!P6 LEA.HI.X R121, R114, UR27, R117, 0x1, P5 ;  /* 0x0000001b7279ec11 */ /* 0x000fe4000a8f0c75 */
[----:B------:R-:W-:Y:S02]  /*5970*/  ISETP.GE.AND P5, PT, R116, UR32, PT ;  /* 0x0000002074007c0c */ /* 0x000fe4000bfa6270 */
[----:B------:R-:W-:Y:S02]  /*5980*/  @!P3 MOV R7, RZ ;  /* 0x000000ff0007b202 */ /* 0x000fe40000000f00 */
[----:B------:R-:W-:Y:S01]  /*5990*/  PRMT R131, RZ, 0x7610, R131 ;  /* 0x00007610ff837816 */ /* 0x000fe20000000083 */
[----:B-1----:R-:W-:Y:S01]  /*59a0*/  @!P3 IMAD.WIDE.U32 R118, R12, UR8, R6 ;  /* 0x000000080c76bc25 */ /* 0x002fe2000f8e0006 */
[----:B------:R-:W-:-:S04]  /*59b0*/  LOP3.LUT R114, R210, 0x200, RZ, 0xfc, !PT ;  /* 0x00000200d2727812 */ /* 0x000fc800078efcff */
[----:B------:R1:W2:Y:S01]  /*59c0*/  @!P6 LDG.E.U16 R131, desc[UR30][R120.64] ;  /* 0x0000001e7883e981 */ /* 0x0002a2000c1e1500 */
[----:B------:R-:W-:Y:S01]  /*59d0*/  @!P3 IMAD R13, R13, UR8, R119 ;  /* 0x000000080d0dbc24 */ /* 0x000fe2000f8e0277 */
[C---:B------:R-:W-:Y:S01]  /*59e0*/  @!P3 LEA R12, P6, R118.reuse, UR28, 0x1 ;  /* 0x0000001c760cbc11 */ /* 0x040fe2000f8c08ff */
[----:B------:R-:W5:Y:S01]  /*59f0*/  @!P5 LDC.64 R6, c[0x0][0x3c0] ;  /* 0x0000f000ff06db82 */ /* 0x000f620000000a00 */
[----:B------:R-:W-:Y:S02]  /*5a00*/  @!P4 MOV R9, RZ ;  /* 0x000000ff0009c202 */ /* 0x000fe40000000f00 */
[----:B------:R-:W-:Y:S02]  /*5a10*/  @!P3 LEA.HI.X R13, R118, UR27, R13, 0x1, P6 ;  /* 0x0000001b760dbc11 */ /* 0x000fe4000b0f0c0d */
[----:B------:R-:W-:Y:S02]  /*5a20*/  ISETP.GE.AND P6, PT, R114, UR32, PT ;  /* 0x0000002072007c0c */ /* 0x000fe4000bfc6270 */
[----:B------:R-:W-:Y:S01]  /*5a30*/  PRMT R136, RZ, 0x7610, R136 ;  /* 0x00007610ff887816 */ /* 0x000fe20000000088 */
[----:B0-----:R-:W-:Y:S01]  /*5a40*/  @!P4 IMAD.WIDE.U32 R8, R10, UR8, R8 ;  /* 0x000000080a08cc25 */ /* 0x001fe2000f8e0008 */
[----:B------:R-:W-:-:S03]  /*5a50*/  LOP3.LUT R10, R210, 0x220, RZ, 0xfc, !PT ;  /* 0x00000220d20a7812 */ /* 0x000fc600078efcff */
[----:B------:R-:W-:Y:S01]  /*5a60*/  @!P4 IMAD R11, R11, UR8, R9 ;  /* 0x000000080b0bcc24 */ /* 0x000fe2000f8e0209 */
[----:B------:R0:W2:Y:S01]  /*5a70*/  @!P3 LDG.E.U16 R136, desc[UR30][R12.64] ;  /* 0x0000001e0c88b981 */ /* 0x0000a2000c1e1500 */
[C---:B-1----:R-:W-:Y:S02]  /*5a80*/  @!P4 LEA R120, P3, R8.reuse, UR28, 0x1 ;  /* 0x0000001c0878cc11 */ /* 0x042fe4000f8608ff */
[----:B------:R-:W-:Y:S02]  /*5a90*/  @!P5 MOV R117, RZ ;  /* 0x000000ff0075d202 */ /* 0x000fe40000000f00 */
[----:B------:R-:W-:Y:S02]  /*5aa0*/  @!P4 LEA.HI.X R121, R8, UR27, R11, 0x1, P3 ;  /* 0x0000001b0879cc11 */ /* 0x000fe400098f0c0b */
[----:B------:R-:W1:Y:S01]  /*5ab0*/  @!P6 LDC.64 R8, c[0x0][0x3c0] ;  /* 0x0000f000ff08eb82 */ /* 0x000e620000000a00 */
[----:B------:R-:W-:Y:S02]  /*5ac0*/  ISETP.GE.AND P3, PT, R10, UR32, PT ;  /* 0x000000200a007c0c */ /* 0x000fe4000bf66270 */
[----:B------:R-:W-:Y:S01]  /*5ad0*/  PRMT R139, RZ, 0x7610, R139 ;  /* 0x00007610ff8b7816 */ /* 0x000fe2000000008b */
[----:B-----5:R-:W-:Y:S01]  /*5ae0*/  @!P5 IMAD.WIDE.U32 R116, R6, UR8, R116 ;  /* 0x000000080674dc25 */ /* 0x020fe2000f8e0074 */
[----:B------:R-:W-:-:S03]  /*5af0*/  LOP3.LUT R6, R210, 0x240, RZ, 0xfc, !PT ;  /* 0x00000240d2067812 */ /* 0x000fc600078efcff */
[----:B------:R-:W-:Y:S01]  /*5b00*/  @!P5 IMAD R7, R7, UR8, R117 ;  /* 0x000000080707dc24 */ /* 0x000fe2000f8e0275 */
[----:B------:R5:W2:Y:S01]  /*5b10*/  @!P4 LDG.E.U16 R139, desc[UR30][R120.64] ;  /* 0x0000001e788bc981 */ /* 0x000aa2000c1e1500 */
[----:B------:R-:W-:-:S04]  /*5b20*/  @!P5 LEA R118, P4, R116, UR28, 0x1 ;  /* 0x0000001c7476dc11 */ /* 0x000fc8000f8808ff */
[----:B0-----:R-:W0:Y:S01]  /*5b30*/  @!P3 LDC.64 R12, c[0x0][0x3c0] ;  /* 0x0000f000ff0cbb82 */ /* 0x001e220000000a00 */
        /* <DEDUP_REMOVED lines=8> */
[C---:B-----5:R-:W-:Y:S01]  /*5bc0*/  @!P6 LEA R120, P5, R116.reuse, UR28, 0x1 ;  /* 0x0000001c7478ec11 */ /* 0x060fe2000f8a08ff */
[----:B------:R-:W1:Y:S01]  /*5bd0*/  @!P4 LDC.64 R114, c[0x0][0x3c0] ;  /* 0x0000f000ff72cb82 */ /* 0x000e620000000a00 */
[----:B------:R-:W-:Y:S02]  /*5be0*/  @!P3 MOV R11, RZ ;  /* 0x000000ff000bb202 */ /* 0x000fe40000000f00 */
[----:B------:R-:W-:Y:S02]  /*5bf0*/  @!P6 LEA.HI.X R121, R116, UR27, R9, 0x1, P5 ;  /* 0x0000001b7479ec11 */ /* 0x000fe4000a8f0c09 */
[----:B------:R-:W-:Y:S02]  /*5c00*/  ISETP.GE.AND P5, PT, R8, UR32, PT ;  /* 0x0000002008007c0c */ /* 0x000fe4000bfa6270 */
[----:B------:R-:W-:Y:S01]  /*5c10*/  PRMT R140, RZ, 0x7610, R140 ;  /* 0x00007610ff8c7816 */ /* 0x000fe2000000008c */
[----:B0-----:R-:W-:-:S04]  /*5c20*/  @!P3 IMAD.WIDE.U32 R116, R12, UR8, R10 ;  /* 0x000000080c74bc25 */ /* 0x001fc8000f8e000a */
[----:B------:R-:W-:Y:S01]  /*5c30*/  @!P3 IMAD R13, R13, UR8, R117 ;  /* 0x000000080d0dbc24 */ /* 0x000fe2000f8e0275 */
[----:B------:R0:W5:Y:S01]  /*5c40*/  @!P6 LDG.E.U16 R140, desc[UR30][R120.64] ;  /* 0x0000001e788ce981 */ /* 0x000162000c1e1500 */
[----:B------:R-:W-:Y:S02]  /*5c50*/  @!P3 LEA R122, P6, R116, UR28, 0x1 ;  /* 0x0000001c747abc11 */ /* 0x000fe4000f8c08ff */
[----:B------:R-:W-:Y:S02]  /*5c60*/  LOP3.LUT R10, R210, 0x280, RZ, 0xfc, !PT ;  /* 0x00000280d20a7812 */ /* 0x000fe400078efcff */
[----:B------:R-:W-:Y:S02]  /*5c70*/  @!P3 LEA.HI.X R123, R116, UR27, R13, 0x1, P6 ;  /* 0x0000001b747bbc11 */ /* 0x000fe4000b0f0c0d */
[----:B------:R-:W0:Y:S01]  /*5c80*/  @!P5 LDC.64 R116, c[0x0][0x3c0] ;  /* 0x0000f000ff74db82 */ /* 0x000e220000000a00 */
[----:B------:R-:W-:Y:S02]  /*5c90*/  @!P4 MOV R7, RZ ;  /* 0x000000ff0007c202 */ /* 0x000fe40000000f00 */
[----:B------:R-:W-:-:S02]  /*5ca0*/  ISETP.GE.AND P6, PT, R10, UR32, PT ;  /* 0x000000200a007c0c */ /* 0x000fc4000bfc6270 */
[----:B------:R-:W-:Y:S01]  /*5cb0*/  PRMT R141, RZ, 0x7610, R141 ;  /* 0x00007610ff8d7816 */ /* 0x000fe2000000008d */
[----:B-1----:R-:W-:Y:S01]  /*5cc0*/  @!P4 IMAD.WIDE.U32 R118, R114, UR8, R6 ;  /* 0x000000087276cc25 */ /* 0x002fe2000f8e0006 */
[----:B------:R-:W-:-:S03]  /*5cd0*/  LOP3.LUT R6, R210, 0x2a0, RZ, 0xfc, !PT ;  /* 0x000002a0d2067812 */ /* 0x000fc600078efcff */
[----:B------:R-:W-:Y:S01]  /*5ce0*/  @!P4 IMAD R115, R115, UR8, R119 ;  /* 0x000000087373cc24 */ /* 0x000fe2000f8e0277 */
[----:B------:R1:W5:Y:S01]  /*5cf0*/  @!P3 LDG.E.U16 R141, desc[UR30][R122.64] ;  /* 0x0000001e7a8db981 */ /* 0x000362000c1e1500 */
[----:B0-----:R-:W-:-:S04]  /*5d00*/  @!P4 LEA R120, P3, R118, UR28, 0x1 ;  /* 0x0000001c7678cc11 */ /* 0x001fc8000f8608ff */
[----:B------:R-:W-:Y:S01]  /*5d10*/  @!P4 LEA.HI.X R121, R118, UR27, R115, 0x1, P3 ;  /* 0x0000001b7679cc11 */ /* 0x000fe200098f0c73 */
[----:B------:R-:W0:Y:S01]  /*5d20*/  @!P6 LDC.64 R12, c[0x0][0x3c0] ;  /* 0x0000f000ff0ceb82 */ /* 0x000e220000000a00 */
[----:B------:R-:W-:Y:S02]  /*5d30*/  ISETP.GE.AND P3, PT, R6, UR32, PT ;  /* 0x0000002006007c0c */ /* 0x000fe4000bf66270 */
[----:B------:R-:W-:Y:S02]  /*5d40*/  @!P5 MOV R9, RZ ;  /* 0x000000ff0009d202 */ /* 0x000fe40000000f00 */
[----:B------:R-:W-:Y:S01]  /*5d50*/  PRMT R142, RZ, 0x7610, R142 ;  /* 0x00007610ff8e7816 */ /* 0x000fe2000000008e */
[----:B------:R-:W-:-:S05]  /*5d60*/  @!P5 IMAD.WIDE.U32 R8, R116, UR8, R8 ;  /* 0x000000087408dc25 */ /* 0x000fca000f8e0008 */
[----:B------:R0:W5:Y:S01]  /*5d70*/  @!P4 LDG.E.U16 R142, desc[UR30][R120.64] ;  /* 0x0000001e788ec981 */ /* 0x000162000c1e1500 */
[----:B------:R-:W-:Y:S01]  /*5d80*/  @!P5 IMAD R117, R117, UR8, R9 ;  /* 0x000000087575dc24 */ /* 0x000fe2000f8e0209 */
[C---:B------:R-:W-:Y:S01]  /*5d90*/  @!P5 LEA R118, P4, R8.reuse, UR28, 0x1 ;  /* 0x0000001c0876dc11 */ /* 0x040fe2000f8808ff */
[----:B------:R-:W3:Y:S03]  /*5da0*/  @!P3 LDC.64 R114, c[0x0][0x3c0] ;  /* 0x0000f000ff72bb82 */ /* 0x000ee60000000a00 */
[----:B------:R-:W-:Y:S02]  /*5db0*/  @!P5 LEA.HI.X R119, R8, UR27, R117, 0x1, P4 ;  /* 0x0000001b0877dc11 */ /* 0x000fe4000a0f0c75 */
[----:B------:R-:W-:Y:S02]  /*5dc0*/  LOP3.LUT R8, R210, 0x2c0, RZ, 0xfc, !PT ;  /* 0x000002c0d2087812 */ /* 0x000fe400078efcff */
[----:B------:R-:W-:-:S02]  /*5dd0*/  @!P6 MOV R11, RZ ;  /* 0x000000ff000be202 */ /* 0x000fc40000000f00 */
[----:B------:R-:W-:Y:S02]  /*5de0*/  ISETP.GE.AND P4, PT, R8, UR32, PT ;  /* 0x0000002008007c0c */ /* 0x000fe4000bf86270 */
[----:B-1----:R-:W-:Y:S01]  /*5df0*/  PRMT R122, RZ, 0x7610, R122 ;  /* 0x00007610ff7a7816 */ /* 0x002fe2000000007a */
[----:B0-----:R-:W-:Y:S01]  /*5e00*/  @!P6 IMAD.WIDE.U32 R116, R12, UR8, R10 ;  /* 0x000000080c74ec25 */ /* 0x001fe2000f8e000a */
[----:B------:R-:W-:-:S03]  /*5e10*/  @!P3 MOV R7, RZ ;  /* 0x000000ff0007b202 */ /* 0x000fc60000000f00 */
[----:B------:R-:W-:Y:S01]  /*5e20*/  @!P6 IMAD R13, R13, UR8, R117 ;  /* 0x000000080d0dec24 */ /* 0x000fe2000f8e0275 */
[----:B------:R0:W5:Y:S01]  /*5e30*/  @!P5 LDG.E.U16 R122, desc[UR30][R118.64] ;  /* 0x0000001e767ad981 */ /* 0x000162000c1e1500 */
[----:B------:R-:W-:Y:S02]  /*5e40*/  @!P6 LEA R120, P5, R116, UR28, 0x1 ;  /* 0x0000001c7478ec11 */ /* 0x000fe4000f8a08ff */
[----:B------:R-:W-:Y:S02]  /*5e50*/  LOP3.LUT R10, R210, 0x2e0, RZ, 0xfc, !PT ;  /* 0x000002e0d20a7812 */ /* 0x000fe400078efcff */
[----:B------:R-:W-:Y:S02]  /*5e60*/  @!P6 LEA.HI.X R121, R116, UR27, R13, 0x1, P5 ;  /* 0x0000001b7479ec11 */ /* 0x000fe4000a8f0c0d */
[----:B------:R-:W-:Y:S01]  /*5e70*/  PRMT R123, RZ, 0x7610, R123 ;  /* 0x00007610ff7b7816 */ /* 0x000fe2000000007b */
[----:B------:R-:W0:Y:S01]  /*5e80*/  @!P4 LDC.64 R116, c[0x0][0x3c0] ;  /* 0x0000f000ff74cb82 */ /* 0x000e220000000a00 */
[----:B------:R-:W-:Y:S01]  /*5e90*/  ISETP.GE.AND P5, PT, R10, UR32, PT ;  /* 0x000000200a007c0c */ /* 0x000fe2000bfa6270 */
[----:B---3--:R-:W-:Y:S01]  /*5ea0*/  @!P3 IMAD.WIDE.U32 R6, R114, UR8, R6 ;  /* 0x000000087206bc25 */ /* 0x008fe2000f8e0006 */
[----:B------:R-:W-:-:S02]  /*5eb0*/  LOP3.LUT R12, R210, 0x300, RZ, 0xfc, !PT ;  /* 0x00000300d20c7812 */ /* 0x000fc400078efcff */
[----:B------:R1:W3:Y:S01]  /*5ec0*/  @!P6 LDG.E.U16 R123, desc[UR30][R120.64] ;  /* 0x0000001e787be981 */ /* 0x0002e2000c1e1500 */
[----:B------:R-:W-:Y:S01]  /*5ed0*/  @!P3 IMAD R115, R115, UR8, R7 ;  /* 0x000000087373bc24 */ /* 0x000fe2000f8e0207 */
[----:B------:R-:W-:-:S04]  /*5ee0*/  @!P3 LEA R114, P6, R6, UR28, 0x1 ;  /* 0x0000001c0672bc11 */ /* 0x000fc8000f8c08ff */
[----:B------:R-:W-:Y:S02]  /*5ef0*/  @!P3 LEA.HI.X R115, R6, UR27, R115, 0x1, P6 ;  /* 0x0000001b0673bc11 */ /* 0x000fe4000b0f0c73 */
[----:B------:R-:W-:Y:S01]  /*5f00*/  ISETP.GE.AND P6, PT, R12, UR32, PT ;  /* 0x000000200c007c0c */ /* 0x000fe2000bfc6270 */
[----:B------:R-:W1:Y:S01]  /*5f10*/  @!P5 LDC.64 R6, c[0x0][0x3c0] ;  /* 0x0000f000ff06db82 */ /* 0x000e620000000a00 */
[----:B------:R-:W-:Y:S02]  /*5f20*/  @!P4 MOV R9, RZ ;  /* 0x000000ff0009c202 */ /* 0x000fe40000000f00 */
[----:B------:R-:W-:Y:S02]  /*5f30*/  PRMT R144, RZ, 0x7610, R144 ;  /* 0x00007610ff907816 */ /* 0x000fe40000000090 */
[----:B------:R-:W-:-:S04]  /*5f40*/  @!P5 MOV R11, RZ ;  /* 0x000000ff000bd202 */ /* 0x000fc80000000f00 */
[----:B------:R-:W3:Y:S01]  /*5f50*/  @!P3 LDG.E.U16 R144, desc[UR30][R114.64] ;  /* 0x0000001e7290b981 */ /* 0x000ee2000c1e1500 */
[----:B0-----:R-:W-:Y:S02]  /*5f60*/  @!P4 IMAD.WIDE.U32 R118, R116, UR8, R8 ;  /* 0x000000087476cc25 */ /* 0x001fe4000f8e0008 */
[----:B------:R-:W0:Y:S02]  /*5f70*/  @!P6 LDC.64 R8, c[0x0][0x3c0] ;  /* 0x0000f000ff08eb82 */ /* 0x000e240000000a00 */
[----:B------:R-:W-:Y:S01]  /*5f80*/  @!P4 IMAD R117, R117, UR8, R119 ;  /* 0x000000087575cc24 */ /* 0x000fe2000f8e0277 */
[C---:B------:R-:W-:Y:S02]  /*5f90*/  @!P4 LEA R116, P3, R118.reuse, UR28, 0x1 ;  /* 0x0000001c7674cc11 */ /* 0x040fe4000f8608ff */
[----:B------:R-:W-:Y:S02]  /*5fa0*/  PRMT R145, RZ, 0x7610, R145 ;  /* 0x00007610ff917816 */ /* 0x000fe40000000091 */
[----:B------:R-:W-:Y:S01]  /*5fb0*/  @!P4 LEA.HI.X R117, R118, UR27, R117, 0x1, P3 ;  /* 0x0000001b7675cc11 */ /* 0x000fe200098f0c75 */
[----:B-1----:R-:W-:Y:S01]  /*5fc0*/  @!P5 IMAD.WIDE.U32 R10, R6, UR8, R10 ;  /* 0x00000008060adc25 */ /* 0x002fe2000f8e000a */
[----:B------:R-:W-:-:S03]  /*5fd0*/  LOP3.LUT R6, R210, 0x320, RZ, 0xfc, !PT ;  /* 0x00000320d2067812 */ /* 0x000fc600078efcff */
[----:B------:R1:W3:Y:S01]  /*5fe0*/  @!P4 LDG.E.U16 R145, desc[UR30][R116.64] ;  /* 0x0000001e7491c981 */ /* 0x0002e2000c1e1500 */
[----:B------:R-:W-:Y:S01]  /*5ff0*/  @!P6 MOV R13, RZ ;  /* 0x000000ff000de202 */ /* 0x000fe20000000f00 */
[----:B------:R-:W-:Y:S01]  /*6000*/  @!P5 IMAD R7, R7, UR8, R11 ;  /* 0x000000080707dc24 */ /* 0x000fe2000f8e020b */
[----:B------:R-:W-:Y:S02]  /*6010*/  ISETP.GE.AND P3, PT, R6, UR32, PT ;  /* 0x0000002006007c0c */ /* 0x000fe4000bf66270 */
[C---:B------:R-:W-:Y:S02]  /*6020*/  @!P5 LEA R120, P4, R10.reuse, UR28, 0x1 ;  /* 0x0000001c0a78dc11 */ /* 0x040fe4000f8808ff */
[----:B------:R-:W-:Y:S02]  /*6030*/  PRMT R146, RZ, 0x7610, R146 ;  /* 0x00007610ff927816 */ /* 0x000fe40000000092 */
[----:B------:R-:W-:Y:S01]  /*6040*/  @!P5 LEA.HI.X R121, R10, UR27, R7, 0x1, P4 ;  /* 0x0000001b0a79dc11 */ /* 0x000fe2000a0f0c07 */
[----:B0-----:R-:W-:Y:S01]  /*6050*/  @!P6 IMAD.WIDE.U32 R10, R8, UR8, R12 ;  /* 0x00000008080aec25 */ /* 0x001fe2000f8e000c */
[----:B------:R-:W-:-:S03]  /*6060*/  LOP3.LUT R12, R210, 0x340, RZ, 0xfc, !PT ;  /* 0x00000340d20c7812 */ /* 0x000fc600078efcff */
[----:B------:R0:W3:Y:S01]  /*6070*/  @!P5 LDG.E.U16 R146, desc[UR30][R120.64] ;  /* 0x0000001e7892d981 */ /* 0x0000e2000c1e1500 */
[----:B------:R-:W-:Y:S01]  /*6080*/  @!P6 IMAD R9, R9, UR8, R11 ;  /* 0x000000080909ec24 */ /* 0x000fe2000f8e020b */
[----:B------:R-:W-:Y:S01]  /*6090*/  ISETP.GE.AND P5, PT, R12, UR32, PT ;  /* 0x000000200c007c0c */ /* 0x000fe2000bfa6270 */
[----:B-1----:R-:W1:Y:S01]  /*60a0*/  @!P3 LDC.64 R116, c[0x0][0x3c0] ;  /* 0x0000f000ff74bb82 */ /* 0x002e620000000a00 */
[----:B------:R-:W-:Y:S02]  /*60b0*/  @!P6 LEA R118, P4, R10, UR28, 0x1 ;  /* 0x0000001c0a76ec11 */ /* 0x000fe4000f8808ff */
[----:B------:R-:W-:Y:S02]  /*60c0*/  LOP3.LUT R8, R210, 0x360, RZ, 0xfc, !PT ;  /* 0x00000360d2087812 */ /* 0x000fe400078efcff */
[----:B------:R-:W-:Y:S02]  /*60d0*/  @!P6 LEA.HI.X R119, R10, UR27, R9, 0x1, P4 ;  /* 0x0000001b0a77ec11 */ /* 0x000fe4000a0f0c09 */
[----:B------:R-:W-:-:S05]  /*60e0*/  ISETP.GE.AND P4, PT, R8, UR32, PT ;  /* 0x0000002008007c0c */ /* 0x000fca000bf86270 */
[----:B------:R-:W4:Y:S01]  /*60f0*/  @!P5 LDC.64 R114, c[0x0][0x3c0] ;  /* 0x0000f000ff72db82 */ /* 0x000f220000000a00 */
[----:B------:R-:W-:-:S07]  /*6100*/  @!P3 MOV R7, RZ ;  /* 0x000000ff0007b202 */ /* 0x000fce0000000f00 */
[----:B------:R-:W2:Y:S01]  /*6110*/  @!P4 LDC.64 R10, c[0x0][0x3c0] ;  /* 0x0000f000ff0acb82 */ /* 0x000ea20000000a00 */
[----:B0-----:R-:W-:Y:S01]  /*6120*/  PRMT R120, RZ, 0x7610, R120 ;  /* 0x00007610ff787816 */ /* 0x001fe20000000078 */
[----:B-1----:R-:W-:Y:S01]  /*6130*/  @!P3 IMAD.WIDE.U32 R6, R116, UR8, R6 ;  /* 0x000000087406bc25 */ /* 0x002fe2000f8e0006 */
[----:B------:R-:W-:-:S04]  /*6140*/  PRMT R143, RZ, 0x7610, R143 ;  /* 0x00007610ff8f7816 */ /* 0x000fc8000000008f */
[----:B------:R-:W3:Y:S01]  /*6150*/  @!P6 LDG.E.U16 R120, desc[UR30][R118.64] ;  /* 0x0000001e7678e981 */ /* 0x000ee2000c1e1500 */
[----:B------:R-:W-:Y:S01]  /*6160*/  @!P3 IMAD R117, R117, UR8, R7 ;  /* 0x000000087575bc24 */ /* 0x000fe2000f8e0207 */
[C---:B------:R-:W-:Y:S02]  /*6170*/  @!P3 LEA R116, P6, R6.reuse, UR28, 0x1 ;  /* 0x0000001c0674bc11 */ /* 0x040fe4000f8c08ff */
[----:B------:R-:W-:Y:S01]  /*6180*/  @!P5 MOV R13, RZ ;  /* 0x000000ff000dd202 */ /* 0x000fe20000000f00 */
[----:B------:R0:W5:Y:S01]  /*6190*/  @!P1 LDG.E.U16 R143, desc[UR30][R4.64] ;  /* 0x0000001e048f9981 */ /* 0x000162000c1e1500 */
[----:B------:R-:W-:Y:S02]  /*61a0*/  PRMT R121, RZ, 0x7610, R121 ;  /* 0x00007610ff797816 */ /* 0x000fe40000000079 */
[----:B------:R-:W-:Y:S01]  /*61b0*/  @!P3 LEA.HI.X R117, R6, UR27, R117, 0x1, P6 ;  /* 0x0000001b0675bc11 */ /* 0x000fe2000b0f0c75 */
[----:B----4-:R-:W-:Y:S01]  /*61c0*/  @!P5 IMAD.WIDE.U32 R12, R114, UR8, R12 ;  /* 0x00000008720cdc25 */ /* 0x010fe2000f8e000c */
[----:B------:R-:W-:-:S03]  /*61d0*/  @!P4 MOV R9, RZ ;  /* 0x000000ff0009c202 */ /* 0x000fc60000000f00 */
[----:B------:R1:W4:Y:S01]  /*61e0*/  @!P3 LDG.E.U16 R121, desc[UR30][R116.64] ;  /* 0x0000001e7479b981 */ /* 0x000322000c1e1500 */
[----:B0-----:R-:W-:Y:S01]  /*61f0*/  LOP3.LUT R4, R210, 0x380, RZ, 0xfc, !PT ;  /* 0x00000380d2047812 */ /* 0x001fe200078efcff */
[----:B------:R-:W-:Y:S01]  /*6200*/  @!P5 IMAD R115, R115, UR8, R13 ;  /* 0x000000087373dc24 */ /* 0x000fe2000f8e020d */
[----:B------:R-:W-:Y:S01]  /*6210*/  @!P5 LEA R114, P6, R12, UR28, 0x1 ;  /* 0x0000001c0c72dc11 */ /* 0x000fe2000f8c08ff */
[----:B--2---:R-:W-:Y:S01]  /*6220*/  @!P4 IMAD.WIDE.U32 R118, R10, UR8, R8 ;  /* 0x000000080a76cc25 */ /* 0x004fe2000f8e0008 */
[----:B------:R-:W-:Y:S02]  /*6230*/  ISETP.GE.AND P3, PT, R4, UR32, PT ;  /* 0x0000002004007c0c */ /* 0x000fe4000bf66270 */
[----:B------:R-:W-:Y:S01]  /*6240*/  @!P5 LEA.HI.X R115, R12, UR27, R115, 0x1, P6 ;  /* 0x0000001b0c73dc11 */ /* 0x000fe2000b0f0c73 */
[----:B------:R-:W-:Y:S01]  /*6250*/  @!P4 IMAD R11, R11, UR8, R119 ;  /* 0x000000080b0bcc24 */ /* 0x000fe2000f8e0277 */
[----:B------:R-:W-:Y:S02]  /*6260*/  PRMT R147, RZ, 0x7610, R147 ;  /* 0x00007610ff937816 */ /* 0x000fe40000000093 */
[----:B------:R-:W-:-:S02]  /*6270*/  @!P4 LEA R8, P6, R118, UR28, 0x1 ;  /* 0x0000001c7608cc11 */ /* 0x000fc4000f8c08ff */
[C---:B------:R-:W-:Y:S02]  /*6280*/  LOP3.LUT R6, R210.reuse, 0x3a0, RZ, 0xfc, !PT ;  /* 0x000003a0d2067812 */ /* 0x040fe400078efcff */
[----:B------:R-:W-:Y:S01]  /*6290*/  LOP3.LUT R210, R210, 0x3c0, RZ, 0xfc, !PT ;  /* 0x000003c0d2d27812 */ /* 0x000fe200078efcff */
[----:B------:R0:W2:Y:S01]  /*62a0*/  @!P5 LDG.E.U16 R147, desc[UR30][R114.64] ;  /* 0x0000001e7293d981 */ /* 0x0000a2000c1e1500 */
[----:B------:R-:W-:Y:S01]  /*62b0*/  @!P4 LEA.HI.X R9, R118, UR27, R11, 0x1, P6 ;  /* 0x0000001b7609cc11 */ /* 0x000fe2000b0f0c0b */
[----:B-1----:R-:W1:Y:S01]  /*62c0*/  @!P3 LDC.64 R116, c[0x0][0x3c0] ;  /* 0x0000f000ff74bb82 */ /* 0x002e620000000a00 */
[----:B------:R-:W-:Y:S02]  /*62d0*/  ISETP.GE.AND P6, PT, R6, UR32, PT ;  /* 0x0000002006007c0c */ /* 0x000fe4000bfc6270 */
[----:B------:R-:W-:Y:S02]  /*62e0*/  ISETP.GE.AND P5, PT, R210, UR32, PT ;  /* 0x00000020d2007c0c */ /* 0x000fe4000bfa6270 */
[----:B------:R-:W-:-:S09]  /*62f0*/  @!P3 MOV R5, RZ ;  /* 0x000000ff0005b202 */ /* 0x000fd20000000f00 */
[----:B------:R-:W0:Y:S08]  /*6300*/  @!P6 LDC.64 R10, c[0x0][0x3c0] ;  /* 0x0000f000ff0aeb82 */ /* 0x000e300000000a00 */
[----:B------:R-:W0:Y:S01]  /*6310*/  @!P5 LDC.64 R12, c[0x0][0x3c0] ;  /* 0x0000f000ff0cdb82 */ /* 0x000e220000000a00 */
[----:B------:R-:W-:Y:S01]  /*6320*/  PRMT R118, RZ, 0x7610, R118 ;  /* 0x00007610ff767816 */ /* 0x000fe20000000076 */
[----:B-1----:R-:W-:Y:S01]  /*6330*/  @!P3 IMAD.WIDE.U32 R4, R116, UR8, R4 ;  /* 0x000000087404bc25 */ /* 0x002fe2000f8e0004 */
[----:B------:R-:W-:-:S03]  /*6340*/  @!P6 MOV R7, RZ ;  /* 0x000000ff0007e202 */ /* 0x000fc60000000f00 */
[----:B------:R-:W-:Y:S01]  /*6350*/  @!P3 IMAD R117, R117, UR8, R5 ;  /* 0x000000087575bc24 */ /* 0x000fe2000f8e0205 */
[----:B------:R1:W2:Y:S01]  /*6360*/  @!P4 LDG.E.U16 R118, desc[UR30][R8.64] ;  /* 0x0000001e0876c981 */ /* 0x0002a2000c1e1500 */
[C---:B0-----:R-:W-:Y:S02]  /*6370*/  @!P3 LEA R114, P4, R4.reuse, UR28, 0x1 ;  /* 0x0000001c0472bc11 */ /* 0x041fe4000f8808ff */
[----:B------:R-:W-:Y:S02]  /*6380*/  @!P5 MOV R211, RZ ;  /* 0x000000ff00d3d202 */ /* 0x000fe40000000f00 */
[----:B------:R-:W-:Y:S02]  /*6390*/  PRMT R116, RZ, 0x7610, R116 ;  /* 0x00007610ff747816 */ /* 0x000fe40000000074 */
[----:B------:R-:W-:Y:S01]  /*63a0*/  @!P3 LEA.HI.X R115, R4, UR27, R117, 0x1, P4 ;  /* 0x0000001b0473bc11 */ /* 0x000fe2000a0f0c75 */
[----:B------:R-:W-:-:S04]  /*63b0*/  @!P6 IMAD.WIDE.U32 R6, R10, UR8, R6 ;  /* 0x000000080a06ec25 */ /* 0x000fc8000f8e0006 */
[----:B------:R-:W2:Y:S01]  /*63c0*/  @!P3 LDG.E.U16 R116, desc[UR30][R114.64] ;  /* 0x0000001e7274b981 */ /* 0x000ea2000c1e1500 */
[----:B------:R-:W-:Y:S01]  /*63d0*/  @!P6 IMAD R11, R11, UR8, R7 ;  /* 0x000000080b0bec24 */ /* 0x000fe2000f8e0207 */
[----:B------:R-:W-:Y:S01]  /*63e0*/  @!P6 LEA R4, P3, R6, UR28, 0x1 ;  /* 0x0000001c0604ec11 */ /* 0x000fe2000f8608ff */
[----:B------:R-:W-:-:S03]  /*63f0*/  @!P5 IMAD.WIDE.U32 R210, R12, UR8, R210 ;  /* 0x000000080cd2dc25 */ /* 0x000fc6000f8e00d2 */
[----:B------:R-:W-:Y:S01]  /*6400*/  @!P6 LEA.HI.X R5, R6, UR27, R11, 0x1, P3 ;  /* 0x0000001b0605ec11 */ /* 0x000fe200098f0c0b */
[----:B------:R-:W-:Y:S01]  /*6410*/  @!P5 IMAD R13, R13, UR8, R211 ;  /* 0x000000080d0ddc24 */ /* 0x000fe2000f8e02d3 */
[C---:B-1----:R-:W-:Y:S02]  /*6420*/  @!P5 LEA R8, P4, R210.reuse, UR28, 0x1 ;  /* 0x0000001cd208dc11 */ /* 0x042fe4000f8808ff */
[----:B------:R-:W-:Y:S02]  /*6430*/  PRMT R10, RZ, 0x7610, R10 ;  /* 0x00007610ff0a7816 */ /* 0x000fe4000000000a */
[----:B------:R-:W-:Y:S02]  /*6440*/  PRMT R11, RZ, 0x7610, R11 ;  /* 0x00007610ff0b7816 */ /* 0x000fe4000000000b */
[----:B------:R-:W-:Y:S02]  /*6450*/  @!P5 LEA.HI.X R9, R210, UR27, R13, 0x1, P4 ;  /* 0x0000001bd209dc11 */ /* 0x000fe4000a0f0c0d */
[----:B------:R-:W-:Y:S01]  /*6460*/  PRMT R12, RZ, 0x7610, R12 ;  /* 0x00007610ff0c7816 */ /* 0x000fe2000000000c */
[----:B------:R-:W2:Y:S04]  /*6470*/  @!P6 LDG.E.U16 R10, desc[UR30][R4.64] ;  /* 0x0000001e040ae981 */ /* 0x000ea8000c1e1500 */
[----:B------:R-:W2:Y:S04]  /*6480*/  @!P5 LDG.E.U16 R11, desc[UR30][R8.64] ;  /* 0x0000001e080bd981 */ /* 0x000ea8000c1e1500 */
[----:B------:R0:W2:Y:S01]  /*6490*/  @!P2 LDG.E.U16 R12, desc[UR30][R2.64] ;  /* 0x0000001e020ca981 */ /* 0x0000a2000c1e1500 */
        /* <DEDUP_REMOVED lines=8> */
[----:B------:R-:W2:Y:S01]  /*6520*/  LDG.E.64 R6, desc[UR30][R6.64] ;  /* 0x0000001e06067981 */ /* 0x000ea2000c1e1b00 */
[----:B------:R-:W1:Y:S01]  /*6530*/  S2UR UR9, SR_CgaCtaId ;  /* 0x00000000000979c3 */ /* 0x000e620000008800 */
[----:B------:R-:W-:Y:S01]  /*6540*/  UMOV UR16, 0x400 ;  /* 0x0000040000107882 */ /* 0x000fe20000000000 */
[C---:B0-----:R-:W-:Y:S02]  /*6550*/  IADD3 R2, PT, PT, R111.reuse, 0x200, RZ ;  /* 0x000002006f027810 */ /* 0x041fe40007ffe0ff */
[C---:B------:R-:W-:Y:S02]  /*6560*/  IADD3 R4, PT, PT, R111.reuse, 0x220, RZ ;  /* 0x000002206f047810 */ /* 0x040fe40007ffe0ff */
[-C--:B------:R-:W-:Y:S02]  /*6570*/  LEA.HI.SX32 R2, R2, R111.reuse, 0x1b ;  /* 0x0000006f02027211 */ /* 0x080fe400078fdaff */
[----:B------:R-:W-:Y:S02]  /*6580*/  LEA.HI.SX32 R4, R4, R111, 0x1b ;  /* 0x0000006f04047211 */ /* 0x000fe400078fdaff */
[----:B------:R-:W-:Y:S01]  /*6590*/  IADD3 R8, PT, PT, R111, 0x260, RZ ;  /* 0x000002606f087810 */ /* 0x000fe20007ffe0ff */
[----:B-1----:R-:W-:-:S06]  /*65a0*/  ULEA UR16, UR9, UR16, 0x18 ;  /* 0x0000001009107291 */ /* 0x002fcc000f8ec0ff */
[----:B------:R-:W-:Y:S02]  /*65b0*/  LEA R3, R2, UR16, 0x1 ;  /* 0x0000001002037c11 */ /* 0x000fe4000f8e08ff */
[C---:B------:R-:W-:Y:S02]  /*65c0*/  IADD3 R2, PT, PT, R111.reuse, 0x240, RZ ;  /* 0x000002406f027810 */ /* 0x040fe40007ffe0ff */
[----:B------:R-:W-:Y:S02]  /*65d0*/  LEA R4, R4, UR16, 0x1 ;  /* 0x0000001004047c11 */ /* 0x000fe4000f8e08ff */
[-C--:B------:R-:W-:Y:S01]  /*65e0*/  LEA.HI.SX32 R2, R2, R111.reuse, 0x1b ;  /* 0x0000006f02027211 */ /* 0x080fe200078fdaff */
[----:B------:R-:W-:Y:S01]  /*65f0*/  UIMAD.WIDE.U32 UR14, UR33, UR40, URZ ;  /* 0x00000028210e72a5 */ /* 0x000fe2000f8e00ff */
[----:B------:R-:W-:Y:S02]  /*6600*/  IADD3 R114, PT, PT, R111, 0x280, RZ ;  /* 0x000002806f727810 */ /* 0x000fe40007ffe0ff */
[-C--:B------:R-:W-:Y:S01]  /*6610*/  LEA.HI.SX32 R8, R8, R111.reuse, 0x1b ;  /* 0x0000006f08087211 */ /* 0x080fe200078fdaff */
[----:B------:R-:W-:Y:S01]  /*6620*/  UIMAD UR15, UR33, UR41, UR15 ;  /* 0x00000029210f72a4 */ /* 0x000fe2000f8e020f */
[----:B------:R-:W-:-:S02]  /*6630*/  LEA.HI.SX32 R114, R114, R111, 0x1b ;  /* 0x0000006f72727211 */ /* 0x000fc400078fdaff */
[----:B------:R-:W-:Y:S02]  /*6640*/  LEA R5, R8, UR16, 0x1 ;  /* 0x0000001008057c11 */ /* 0x000fe4000f8e08ff */
[----:B------:R-:W-:Y:S01]  /*6650*/  IADD3 R8, PT, PT, R111, 0x320, RZ ;  /* 0x000003206f087810 */ /* 0x000fe20007ffe0ff */
[----:B------:R-:W-:Y:S01]  /*6660*/  UIMAD.WIDE.U32 UR14, UR8, UR38, UR14 ;  /* 0x00000026080e72a5 */ /* 0x000fe2000f8e000e */
[----:B------:R-:W-:Y:S02]  /*6670*/  LEA R114, R114, UR16, 0x1 ;  /* 0x0000001072727c11 */ /* 0x000fe4000f8e08ff */
[----:B------:R-:W-:Y:S01]  /*6680*/  LEA.HI.SX32 R8, R8, R111, 0x1b ;  /* 0x0000006f08087211 */ /* 0x000fe200078fdaff */
[----:B------:R-:W-:Y:S02]  /*6690*/  UIMAD UR9, UR8, UR39, UR15 ;  /* 0x00000027080972a4 */ /* 0x000fe4000f8e020f */
[----:B------:R-:W-:Y:S01]  /*66a0*/  ULEA UR15, UP0, UR14, UR36, 0x3 ;  /* 0x000000240e0f7291 */ /* 0x000fe2000f8018ff */
[----:B------:R-:W-:-:S03]  /*66b0*/  LEA R8, R8, UR16, 0x1 ;  /* 0x0000001008087c11 */ /* 0x000fc6000f8e08ff */
        /* <DEDUP_REMOVED lines=16> */
[----:B------:R-:W-:Y:S01]  /*67c0*/  STS.U16 [R97+0x340], R136 ;  /* 0x0003408861007388 */ /* 0x000fe20000000400 */
[----:B------:R-:W-:-:S03]  /*67d0*/  IADD3 R126, PT, PT, R111, 0x2c0, RZ ;  /* 0x000002c06f7e7810 */ /* 0x000fc60007ffe0ff */
[----:B------:R-:W-:Y:S04]  /*67e0*/  STS.U16 [R96+0x380], R139 ;  /* 0x0003808b60007388 */ /* 0x000fe80000000400 */
[----:B------:R-:W-:Y:S04]  /*67f0*/  STS.U16 [R95+0x3c0], R138 ;  /* 0x0003c08a5f007388 */ /* 0x000fe80000000400 */
[----:B------:R0:W-:Y:S01]  /*6800*/  STS.U16 [R3+0x400], R140 ;  /* 0x0004008c03007388 */ /* 0x0001e20000000400 */
[----:B------:R-:W-:-:S03]  /*6810*/  LEA R9, R124, UR16, 0x1 ;  /* 0x000000107c097c11 */ /* 0x000fc6000f8e08ff */
[----:B------:R1:W-:Y:S01]  /*6820*/  STS.U16 [R4+0x440], R141 ;  /* 0x0004408d04007388 */ /* 0x0003e20000000400 */
[----:B------:R-:W-:Y:S02]  /*6830*/  LEA.HI.SX32 R126, R126, R111, 0x1b ;  /* 0x0000006f7e7e7211 */ /* 0x000fe400078fdaff */
[----:B0-----:R-:W-:Y:S02]  /*6840*/  LEA R3, R2, UR16, 0x1 ;  /* 0x0000001002037c11 */ /* 0x001fe4000f8e08ff */
[C---:B------:R-:W-:Y:S02]  /*6850*/  IADD3 R2, PT, PT, R111.reuse, 0x2e0, RZ ;  /* 0x000002e06f027810 */ /* 0x040fe40007ffe0ff */
[C---:B-1----:R-:W-:Y:S02]  /*6860*/  IADD3 R4, PT, PT, R111.reuse, 0x300, RZ ;  /* 0x000003006f047810 */ /* 0x042fe40007ffe0ff */
[C---:B------:R-:W-:Y:S02]  /*6870*/  IADD3 R124, PT, PT, R111.reuse, 0x340, RZ ;  /* 0x000003406f7c7810 */ /* 0x040fe40007ffe0ff */
[----:B------:R-:W-:-:S02]  /*6880*/  IADD3 R128, PT, PT, R111, 0x360, RZ ;  /* 0x000003606f807810 */ /* 0x000fc40007ffe0ff */
[-C--:B------:R-:W-:Y:S02]  /*6890*/  LEA.HI.SX32 R2, R2, R111.reuse, 0x1b ;  /* 0x0000006f02027211 */ /* 0x080fe400078fdaff */
[-C--:B------:R-:W-:Y:S01]  /*68a0*/  LEA.HI.SX32 R4, R4, R111.reuse, 0x1b ;  /* 0x0000006f04047211 */ /* 0x080fe200078fdaff */
[----:B------:R0:W-:Y:S01]  /*68b0*/  STS.U16 [R3+0x480], R142 ;  /* 0x0004808e03007388 */ /* 0x0001e20000000400 */
[----:B------:R-:W-:Y:S02]  /*68c0*/  LEA R126, R126, UR16, 0x1 ;  /* 0x000000107e7e7c11 */ /* 0x000fe4000f8e08ff */
[-C--:B------:R-:W-:Y:S01]  /*68d0*/  LEA.HI.SX32 R124, R124, R111.reuse, 0x1b ;  /* 0x0000006f7c7c7211 */ /* 0x080fe200078fdaff */
[----:B------:R1:W-:Y:S01]  /*68e0*/  STS.U16 [R5+0x4c0], R122 ;  /* 0x0004c07a05007388 */ /* 0x0003e20000000400 */
[----:B------:R-:W-:Y:S02]  /*68f0*/  LEA.HI.SX32 R128, R128, R111, 0x1b ;  /* 0x0000006f80807211 */ /* 0x000fe400078fdaff */
[----:B------:R-:W-:Y:S01]  /*6900*/  LEA R124, R124, UR16, 0x1 ;  /* 0x000000107c7c7c11 */ /* 0x000fe2000f8e08ff */
[----:B---3--:R3:W-:Y:S01]  /*6910*/  STS.U16 [R114+0x500], R123 ;  /* 0x0005007b72007388 */ /* 0x0087e20000000400 */
[----:B0-----:R-:W-:-:S02]  /*6920*/  LEA R3, R2, UR16, 0x1 ;  /* 0x0000001002037c11 */ /* 0x001fc4000f8e08ff */
[C---:B------:R-:W-:Y:S02]  /*6930*/  IADD3 R2, PT, PT, R111.reuse, 0x380, RZ ;  /* 0x000003806f027810 */ /* 0x040fe40007ffe0ff */
[----:B-1----:R-:W-:Y:S01]  /*6940*/  LEA R5, R4, UR16, 0x1 ;  /* 0x0000001004057c11 */ /* 0x002fe2000f8e08ff */
[----:B------:R0:W-:Y:S01]  /*6950*/  STS.U16 [R9+0x540], R144 ;  /* 0x0005409009007388 */ /* 0x0001e20000000400 */
[C---:B------:R-:W-:Y:S02]  /*6960*/  IADD3 R4, PT, PT, R111.reuse, 0x3a0, RZ ;  /* 0x000003a06f047810 */ /* 0x040fe40007ffe0ff */
[C---:B---3--:R-:W-:Y:S01]  /*6970*/  IADD3 R114, PT, PT, R111.reuse, 0x3c0, RZ ;  /* 0x000003c06f727810 */ /* 0x048fe20007ffe0ff */
[----:B------:R-:W-:Y:S01]  /*6980*/  STS.U16 [R126+0x580], R145 ;  /* 0x000580917e007388 */ /* 0x000fe20000000400 */
[----:B------:R-:W-:Y:S02]  /*6990*/  IADD3 R122, PT, PT, R111, 0x3e0, RZ ;  /* 0x000003e06f7a7810 */ /* 0x000fe40007ffe0ff */
[----:B------:R-:W-:Y:S01]  /*69a0*/  LEA.HI.SX32 R2, R2, R111, 0x1b ;  /* 0x0000006f02027211 */ /* 0x000fe200078fdaff */
[----:B------:R1:W-:Y:S01]  /*69b0*/  STS.U16 [R3+0x5c0], R146 ;  /* 0x0005c09203007388 */ /* 0x0003e20000000400 */
[----:B0-----:R-:W-:-:S03]  /*69c0*/  LEA R9, R128, UR16, 0x1 ;  /* 0x0000001080097c11 */ /* 0x001fc6000f8e08ff */
[----:B------:R0:W-:Y:S01]  /*69d0*/  STS.U16 [R5+0x600], R120 ;  /* 0x0006007805007388 */ /* 0x0001e20000000400 */
[-C--:B------:R-:W-:Y:S02]  /*69e0*/  LEA.HI.SX32 R4, R4, R111.reuse, 0x1b ;  /* 0x0000006f04047211 */ /* 0x080fe400078fdaff */
[-C--:B------:R-:W-:Y:S01]  /*69f0*/  LEA.HI.SX32 R114, R114, R111.reuse, 0x1b ;  /* 0x0000006f72727211 */ /* 0x080fe200078fdaff */
[----:B----4-:R-:W-:Y:S01]  /*6a00*/  STS.U16 [R8+0x640], R121 ;  /* 0x0006407908007388 */ /* 0x010fe20000000400 */
[----:B------:R-:W-:Y:S02]  /*6a10*/  LEA.HI.SX32 R122, R122, R111, 0x1b ;  /* 0x0000006f7a7a7211 */ /* 0x000fe400078fdaff */
[----:B-1----:R-:W-:Y:S01]  /*6a20*/  LEA R3, R2, UR16, 0x1 ;  /* 0x0000001002037c11 */ /* 0x002fe2000f8e08ff */
[----:B--2---:R-:W-:Y:S01]  /*6a30*/  STS.U16 [R124+0x680], R147 ;  /* 0x000680937c007388 */ /* 0x004fe20000000400 */
[----:B------:R-:W-:-:S03]  /*6a40*/  LEA R114, R114, UR16, 0x1 ;  /* 0x0000001072727c11 */ /* 0x000fc6000f8e08ff */
[----:B------:R1:W-:Y:S01]  /*6a50*/  STS.U16 [R9+0x6c0], R118 ;  /* 0x0006c07609007388 */ /* 0x0003e20000000400 */
[----:B------:R-:W-:Y:S02]  /*6a60*/  LEA R13, R122, UR16, 0x1 ;  /* 0x000000107a0d7c11 */ /* 0x000fe4000f8e08ff */
[----:B0-----:R-:W-:Y:S01]  /*6a70*/  MOV R5, UR14 ;  /* 0x0000000e00057c02 */ /* 0x001fe20008000f00 */
[----:B------:R0:W-:Y:S01]  /*6a80*/  STS.U16 [R3+0x700], R116 ;  /* 0x0007007403007388 */ /* 0x0001e20000000400 */
[----:B-1----:R-:W-:Y:S02]  /*6a90*/  LEA R9, R4, UR16, 0x1 ;  /* 0x0000001004097c11 */ /* 0x002fe4000f8e08ff */
[----:B------:R-:W-:-:S03]  /*6aa0*/  MOV R4, UR15 ;  /* 0x0000000f00047c02 */ /* 0x000fc60008000f00 */
[----:B------:R1:W-:Y:S04]  /*6ab0*/  STS.U16 [R9+0x740], R10 ;  /* 0x0007400a09007388 */ /* 0x0003e80000000400 */
[----:B------:R2:W-:Y:S04]  /*6ac0*/  STS.U16 [R114+0x780], R11 ;  /* 0x0007800b72007388 */ /* 0x0005e80000000400 */
[----:B------:R3:W-:Y:S01]  /*6ad0*/  STS.U16 [R13+0x7c0], R12 ;  /* 0x0007c00c0d007388 */ /* 0x0007e20000000400 */
[----:B------:R-:W-:-:S03]  /*6ae0*/  NOP ;  /* 0x0000000000007918 */ /* 0x000fc60000000000 */
[----:B------:R-:W4:Y:S01]  /*6af0*/  LDG.E.64 R4, desc[UR30][R4.64] ;  /* 0x0000001e04047981 */ /* 0x000f22000c1e1b00 */
[----:B------:R-:W-:-:S13]  /*6b00*/  R2UR UR44, R7 ;  /* 0x00000000072c72ca */ /* 0x000fda00000e0000 */
[----:B------:R-:W-:-:S04]  /*6b10*/  FMUL.FTZ R2, R60, UR44 ;  /* 0x0000002c3c027c20 */ /* 0x000fc80008410000 */
[----:B------:R-:W-:Y:S01]  /*6b20*/  FMUL.RZ R115, R2, 0.15915493667125701904 ;  /* 0x3e22f98302737820 */ /* 0x000fe2000040c000 */
[----:B------:R-:W-:-:S04]  /*6b30*/  FMUL.FTZ R2, R61, UR44 ;  /* 0x0000002c3d027c20 */ /* 0x000fc80008410000 */
[----:B0-----:R-:W-:Y:S01]  /*6b40*/  FMUL.RZ R3, R2, 0.15915493667125701904 ;  /* 0x3e22f98302037820 */ /* 0x001fe2000040c000 */
[----:B------:R-:W-:-:S04]  /*6b50*/  FMUL.FTZ R2, R58, UR44 ;  /* 0x0000002c3a027c20 */ /* 0x000fc80008410000 */
[----:B-1----:R-:W-:Y:S01]  /*6b60*/  FMUL.RZ R9, R2, 0.15915493667125701904 ;  /* 0x3e22f98302097820 */ /* 0x002fe2000040c000 */
[----:B------:R-:W-:-:S04]  /*6b70*/  FMUL.FTZ R2, R59, UR44 ;  /* 0x0000002c3b027c20 */ /* 0x000fc80008410000 */
[----:B--2---:R-:W-:Y:S01]  /*6b80*/  FMUL.RZ R11, R2, 0.15915493667125701904 ;  /* 0x3e22f983020b7820 */ /* 0x004fe2000040c000 */
[----:B------:R-:W-:-:S04]  /*6b90*/  FMUL.FTZ R2, R56, UR44 ;  /* 0x0000002c38027c20 */ /* 0x000fc80008410000 */
[----:B---3--:R-:W-:Y:S01]  /*6ba0*/  FMUL.RZ R13, R2, 0.15915493667125701904 ;  /* 0x3e22f983020d7820 */ /* 0x008fe2000040c000 */
[----:B------:R-:W-:Y:S01]  /*6bb0*/  FMUL.FTZ R2, R57, UR44 ;  /* 0x0000002c39027c20 */ /* 0x000fe20008410000 */
[----:B------:R-:W-:Y:S08]  /*6bc0*/  MUFU.SIN R180, R3 ;  /* 0x0000000300b47308 */ /* 0x000ff00000000400 */
[----:B------:R0:W1:Y:S02]  /*6bd0*/  MUFU.COS R182, R3 ;  /* 0x0000000300b67308 */ /* 0x0000640000000000 */
        /* <DEDUP_REMOVED lines=30> */
[----:B------:R-:W-:-:S05]  /*6dc0*/  FMUL.FTZ R2, R49, UR44 ;  /* 0x0000002c31027c20 */ /* 0x000fca0008410000 */
[----:B------:R-:W-:Y:S08]  /*6dd0*/  MUFU.SIN R8, R115 ;  /* 0x0000007300087308 */ /* 0x000ff00000000400 */
[----:B------:R0:W-:Y:S02]  /*6de0*/  MUFU.COS R116, R115 ;  /* 0x0000007300747308 */ /* 0x0001e40000000000 */
[----:B0-----:R-:W-:Y:S01]  /*6df0*/  FMUL.RZ R115, R2, 0.15915493667125701904 ;  /* 0x3e22f98302737820 */ /* 0x001fe2000040c000 */
[----:B------:R-:W-:-:S05]  /*6e00*/  FMUL.FTZ R2, R46, UR44 ;  /* 0x0000002c2e027c20 */ /* 0x000fca0008410000 */
[----:B------:R-:W-:Y:S01]  /*6e10*/  MUFU.SIN R122, R3 ;  /* 0x00000003007a7308 */ /* 0x000fe20000000400 */
[----:B------:R-:W-:Y:S01]  /*6e20*/  FMUL.RZ R123, R2, 0.15915493667125701904 ;  /* 0x3e22f983027b7820 */ /* 0x000fe2000040c000 */
[----:B------:R-:W-:-:S06]  /*6e30*/  FMUL.FTZ R2, R47, UR44 ;  /* 0x0000002c2f027c20 */ /* 0x000fcc0008410000 */
[----:B------:R0:W5:Y:S01]  /*6e40*/  MUFU.COS R164, R3 ;  /* 0x0000000300a47308 */ /* 0x0001620000000000 */
[----:B------:R-:W-:Y:S01]  /*6e50*/  FMUL.RZ R125, R2, 0.15915493667125701904 ;  /* 0x3e22f983027d7820 */ /* 0x000fe2000040c000 */
[----:B0-----:R-:W-:-:S05]  /*6e60*/  MOV R3, UR15 ;  /* 0x0000000f00037c02 */ /* 0x001fca0008000f00 */
[----:B------:R-:W-:-:S04]  /*6e70*/  FMUL.FTZ R2, R3, 1.4426950216293334961 ;  /* 0x3fb8aa3b03027820 */ /* 0x000fc80000410000 */
[-C--:B------:R-:W-:Y:S01]  /*6e80*/  FMUL.FTZ R3, R61, R2.reuse ;  /* 0x000000023d037220 */ /* 0x080fe20000410000 */
[-C--:B------:R-:W-:Y:S01]  /*6e90*/  FMUL.FTZ R6, R58, R2.reuse ;  /* 0x000000023a067220 */ /* 0x080fe20000410000 */
[----:B------:R-:W-:Y:S08]  /*6ea0*/  MUFU.SIN R124, R9 ;  /* 0x00000009007c7308 */ /* 0x000ff00000000400 */
[----:B------:R0:W4:Y:S08]  /*6eb0*/  MUFU.COS R162, R9 ;  /* 0x0000000900a27308 */ /* 0x0001300000000000 */
[----:B------:R-:W1:Y:S01]  /*6ec0*/  MUFU.EX2 R3, R3 ;  /* 0x0000000300037308 */ /* 0x000e620000000800 */
[----:B0-----:R-:W-:-:S03]  /*6ed0*/  FMUL.FTZ R9, R59, R2 ;  /* 0x000000023b097220 */ /* 0x001fc60000410000 */
[----:B------:R-:W2:Y:S04]  /*6ee0*/  MUFU.EX2 R6, R6 ;  /* 0x0000000600067308 */ /* 0x000ea80000000800 */
[----:B------:R-:W3:Y:S01]  /*6ef0*/  MUFU.EX2 R9, R9 ;  /* 0x0000000900097308 */ /* 0x000ee20000000800 */
[C---:B-1----:R-:W-:Y:S01]  /*6f00*/  FMUL.FTZ R182, R3.reuse, R182 ;  /* 0x000000b603b67220 */ /* 0x042fe20000410000 */
[----:B------:R-:W-:Y:S01]  /*6f10*/  FMUL.FTZ R180, R3, R180 ;  /* 0x000000b403b47220 */ /* 0x000fe20000410000 */
[-C--:B------:R-:W-:Y:S01]  /*6f20*/  FMUL.FTZ R3, R55, R2.reuse ;  /* 0x0000000237037220 */ /* 0x080fe20000410000 */
[C---:B--2---:R-:W-:Y:S01]  /*6f30*/  FMUL.FTZ R178, R6.reuse, R7 ;  /* 0x0000000706b27220 */ /* 0x044fe20000410000 */
[----:B------:R-:W-:Y:S01]  /*6f40*/  FMUL.FTZ R177, R6, R177 ;  /* 0x000000b106b17220 */ /* 0x000fe20000410000 */
[-C--:B------:R-:W-:Y:S01]  /*6f50*/  FMUL.FTZ R6, R52, R2.reuse ;  /* 0x0000000234067220 */ /* 0x080fe20000410000 */
[----:B------:R-:W-:Y:S01]  /*6f60*/  FMUL.FTZ R7, R53, R2 ;  /* 0x0000000235077220 */ /* 0x000fe20000410000 */
[C---:B---3--:R-:W-:Y:S01]  /*6f70*/  FMUL.FTZ R176, R9.reuse, R176 ;  /* 0x000000b009b07220 */ /* 0x048fe20000410000 */
[----:B------:R-:W-:Y:S01]  /*6f80*/  FMUL.FTZ R175, R9, R10 ;  /* 0x0000000a09af7220 */ /* 0x000fe20000410000 */
[----:B------:R-:W-:Y:S01]  /*6f90*/  FMUL.FTZ R9, R50, R2 ;  /* 0x0000000232097220 */ /* 0x000fe20000410000 */
[----:B------:R-:W5:Y:S04]  /*6fa0*/  MUFU.EX2 R3, R3 ;  /* 0x0000000300037308 */ /* 0x000f680000000800 */
[----:B------:R-:W0:Y:S04]  /*6fb0*/  MUFU.EX2 R6, R6 ;  /* 0x0000000600067308 */ /* 0x000e280000000800 */
[----:B------:R-:W1:Y:S04]  /*6fc0*/  MUFU.EX2 R7, R7 ;  /* 0x0000000700077308 */ /* 0x000e680000000800 */
[----:B------:R-:W4:Y:S01]  /*6fd0*/  MUFU.EX2 R9, R9 ;  /* 0x0000000900097308 */ /* 0x000f220000000800 */
        /* <DEDUP_REMOVED lines=11> */
[C---:B----4-:R-:W-:Y:S01]  /*7090*/  FMUL.FTZ R162, R9.reuse, R162 ;  /* 0x000000a209a27220 */ /* 0x050fe20000410000 */
[----:B------:R-:W-:-:S02]  /*70a0*/  FMUL.FTZ R161, R9, R124 ;  /* 0x0000007c09a17220 */ /* 0x000fc40000410000 */
[----:B------:R0:W1:Y:S01]  /*70b0*/  MUFU.COS R121, R115 ;  /* 0x0000007300797308 */ /* 0x0000620000000000 */
[----:B------:R-:W-:-:S07]  /*70c0*/  FMUL.FTZ R9, R47, R2 ;  /* 0x000000022f097220 */ /* 0x000fce0000410000 */
[----:B------:R2:W-:Y:S01]  /*70d0*/  MUFU.EX2 R157, R3 ;  /* 0x00000003009d7308 */ /* 0x0005e20000000800 */
[----:B0-----:R-:W-:-:S03]  /*70e0*/  FMUL.FTZ R115, R54, R2 ;  /* 0x0000000236737220 */ /* 0x001fc60000410000 */
[----:B------:R-:W0:Y:S01]  /*70f0*/  MUFU.COS R158, R13 ;  /* 0x0000000d009e7308 */ /* 0x000e220000000000 */
[----:B--2---:R-:W-:-:S07]  /*7100*/  FMUL.FTZ R3, R60, R2 ;  /* 0x000000023c037220 */ /* 0x004fce0000410000 */
[----:B------:R-:W1:Y:S04]  /*7110*/  MUFU.EX2 R6, R6 ;  /* 0x0000000600067308 */ /* 0x000e680000000800 */
[----:B------:R-:W2:Y:S08]  /*7120*/  MUFU.COS R119, R11 ;  /* 0x0000000b00777308 */ /* 0x000eb00000000000 */
[----:B------:R3:W4:Y:S08]  /*7130*/  MUFU.SIN R126, R13 ;  /* 0x0000000d007e7308 */ /* 0x0007300000000400 */
[----:B------:R-:W5:Y:S01]  /*7140*/  MUFU.SIN R128, R123 ;  /* 0x0000007b00807308 */ /* 0x000f620000000400 */
[----:B---3--:R-:W-:-:S07]  /*7150*/  FMUL.FTZ R13, R57, R2 ;  /* 0x00000002390d7220 */ /* 0x008fce0000410000 */
[----:B------:R-:W3:Y:S08]  /*7160*/  MUFU.SIN R130, R125 ;  /* 0x0000007d00827308 */ /* 0x000ef00000000400 */
[----:B------:R0:W-:Y:S08]  /*7170*/  MUFU.SIN R159, R11 ;  /* 0x0000000b009f7308 */ /* 0x0001f00000000400 */
[----:B------:R-:W2:Y:S01]  /*7180*/  MUFU.EX2 R115, R115 ;  /* 0x0000007300737308 */ /* 0x000ea20000000800 */
[----:B0-----:R-:W-:Y:S01]  /*7190*/  FMUL.FTZ R11, R56, R2 ;  /* 0x00000002380b7220 */ /* 0x001fe20000410000 */
[----:B------:R-:W-:-:S02]  /*71a0*/  SHF.L.U32 R2, R111, 0x5, RZ ;  /* 0x000000056f027819 */ /* 0x000fc400000006ff */
[----:B------:R-:W0:Y:S04]  /*71b0*/  MUFU.EX2 R10, R10 ;  /* 0x0000000a000a7308 */ /* 0x000e280000000800 */
[----:B------:R-:W5:Y:S04]  /*71c0*/  MUFU.EX2 R7, R7 ;  /* 0x0000000700077308 */ /* 0x000f680000000800 */
[----:B------:R-:W3:Y:S04]  /*71d0*/  MUFU.EX2 R9, R9 ;  /* 0x0000000900097308 */ /* 0x000ee80000000800 */
[----:B------:R-:W3:Y:S01]  /*71e0*/  MUFU.EX2 R3, R3 ;  /* 0x0000000300037308 */ /* 0x000ee20000000800 */
[----:B------:R-:W-:Y:S01]  /*71f0*/  LEA.HI.SX32 R2, R2, R2, 0x1b ;  /* 0x0000000202027211 */ /* 0x000fe200078fdaff */
[C---:B-1----:R-:W-:Y:S01]  /*7200*/  FMUL.FTZ R156, R6.reuse, R121 ;  /* 0x00000079069c7220 */ /* 0x042fe20000410000 */
[----:B------:R-:W-:-:S02]  /*7210*/  FMUL.FTZ R155, R6, R155 ;  /* 0x0000009b069b7220 */ /* 0x000fc40000410000 */
[----:B------:R-:W-:Y:S01]  /*7220*/  LEA R6, R2, UR16, 0x1 ;  /* 0x0000001002067c11 */ /* 0x000fe2000f8e08ff */
[----:B------:R-:W-:Y:S01]  /*7230*/  FMUL.FTZ R158, R157, R158 ;  /* 0x0000009e9d9e7220 */ /* 0x000fe20000410000 */
[----:B------:R-:W1:Y:S01]  /*7240*/  MUFU.COS R154, R123 ;  /* 0x0000007b009a7308 */ /* 0x000e620000000000 */
[C---:B--2---:R-:W-:Y:S01]  /*7250*/  FMUL.FTZ R170, R115.reuse, R170 ;  /* 0x000000aa73aa7220 */ /* 0x044fe20000410000 */
[----:B------:R-:W-:Y:S01]  /*7260*/  FMUL.FTZ R169, R115, R118 ;  /* 0x0000007673a97220 */ /* 0x000fe20000410000 */
[----:B0-----:R-:W-:Y:S01]  /*7270*/  FMUL.FTZ R160, R10, R119 ;  /* 0x000000770aa07220 */ /* 0x001fe20000410000 */
[----:B----4-:R-:W-:Y:S01]  /*7280*/  FMUL.FTZ R157, R157, R126 ;  /* 0x0000007e9d9d7220 */ /* 0x010fe20000410000 */
[----:B-----5:R-:W-:Y:S01]  /*7290*/  FMUL.FTZ R153, R7, R128 ;  /* 0x0000008007997220 */ /* 0x020fe20000410000 */
[----:B---3--:R-:W-:Y:S01]  /*72a0*/  FMUL.FTZ R151, R9, R130 ;  /* 0x0000008209977220 */ /* 0x008fe20000410000 */
[----:B------:R-:W-:Y:S01]  /*72b0*/  FMUL.FTZ R2, R3, R116 ;  /* 0x0000007403027220 */ /* 0x000fe20000410000 */
[----:B------:R0:W2:Y:S01]  /*72c0*/  MUFU.COS R152, R125 ;  /* 0x0000007d00987308 */ /* 0x0000a20000000000 */
        /* <DEDUP_REMOVED lines=33> */
[----:B------:R-:W1:Y:S03]  /*74e0*/  MUFU.EX2 R11, R11 ;  /* 0x0000000b000b7308 */ /* 0x000e660000000800 */
[----:B------:R-:W-:Y:S01]  /*74f0*/  UIADD3 UR9, UPT, UPT, UR14, -0x100, URZ ;  /* 0xffffff000e097890 */ /* 0x000fe2000fffe0ff */
[----:B------:R-:W2:Y:S03]  /*7500*/  MUFU.EX2 R13, R13 ;  /* 0x0000000d000d7308 */ /* 0x000ea60000000800 */
[----:B------:R-:W-:-:S04]  /*7510*/  ULOP3.LUT UR9, UR9, 0x100, URZ, 0xc0, !UPT ;  /* 0x0000010009097892 */ /* 0x000fc8000f8ec0ff */
[----:B------:R-:W-:Y:S01]  /*7520*/  UIADD3 UR9, UPT, UPT, UR9, UR8, URZ ;  /* 0x0000000809097290 */ /* 0x000fe2000fffe0ff */
[----:B------:R-:W-:Y:S01]  /*7530*/  ISETP.NE.AND P2, PT, R133, RZ, PT ;  /* 0x000000ff8500720c */ /* 0x000fe20003f45270 */
[C---:B-1----:R-:W-:Y:S01]  /*7540*/  FMUL.FTZ R174, R11.reuse, R174 ;  /* 0x000000ae0bae7220 */ /* 0x042fe20000410000 */
[----:B------:R-:W-:-:S03]  /*7550*/  FMUL.FTZ R173, R11, R12 ;  /* 0x0000000c0bad7220 */ /* 0x000fc60000410000 */
[----:B------:R-:W-:Y:S01]  /*7560*/  MOV R11, UR9 ;  /* 0x00000009000b7c02 */ /* 0x000fe20008000f00 */
[----:B--2---:R-:W-:Y:S01]  /*7570*/  FMUL.FTZ R171, R13, R114 ;  /* 0x000000720dab7220 */ /* 0x004fe20000410000 */
[----:B------:R-:W-:Y:S01]  /*7580*/  IADD3 R114, PT, PT, R133, 0x200, RZ ;  /* 0x0000020085727810 */ /* 0x000fe20007ffe0ff */
[----:B------:R-:W-:Y:S01]  /*7590*/  FMUL.FTZ R154, R7, R154 ;  /* 0x0000009a079a7220 */ /* 0x000fe20000410000 */
[----:B------:R-:W-:Y:S02]  /*75a0*/  ISETP.NE.AND P3, PT, R133, 0x1f, PT ;  /* 0x0000001f8500780c */ /* 0x000fe40003f65270 */
[----:B------:R-:W-:Y:S01]  /*75b0*/  SEL R7, R11, R114, !P2 ;  /* 0x000000720b077207 */ /* 0x000fe20005000000 */
[----:B------:R-:W-:-:S03]  /*75c0*/  FMUL.FTZ R3, R3, R8 ;  /* 0x0000000803037220 */ /* 0x000fc60000410000 */
[----:B------:R-:W-:Y:S01]  /*75d0*/  LEA R7, R7, UR16, 0x3 ;  /* 0x0000001007077c11 */ /* 0x000fe2000f8e18ff */
[----:B------:R-:W-:Y:S04]  /*75e0*/  BSSY.RECONVERGENT B0, `(.L_x_13122) ;  /* 0x0000052000007945 */ /* 0x000fe80003800200 */
[----:B------:R1:W-:Y:S01]  /*75f0*/  STS.64 [R7+0x1d10], R2 ;  /* 0x001d100207007388 */ /* 0x0003e20000000a00 */
        /* <DEDUP_REMOVED lines=78> */
.L_x_13123:
[----:B------:R-:W-:-:S06]  /*7ae0*/  LEA R12, R133, UR16, 0x3 ;  /* 0x00000010850c7c11 */ /* 0x000fcc000f8e18ff */
[----:B------:R-:W0:Y:S02]  /*7af0*/  LDS.64 R12, [R12+0x2d18] ;  /* 0x002d18000c0c7984 */ /* 0x000e240000000a00 */
.L_x_13124:
[----:B------:R-:W-:Y:S05]  /*7b00*/  BSYNC.RECONVERGENT B0 ;  /* 0x0000000000007941 */ /* 0x000fea0003800200 */
.L_x_13122:
        /* <DEDUP_REMOVED lines=22> */
[----:B------:R-:W2:Y:S01]  /*7c70*/  @P0 LDC R211, c[0x0][0x38c] ;  /* 0x0000e300ffd30b82 */ /* 0x000ea20000000800 */
[----:B------:R-:W-:Y:S01]  /*7c80*/  FMUL.FTZ R228, R54, R121 ;  /* 0x0000007936e47220 */ /* 0x000fe20000410000 */
[C---:B------:R-:W-:Y:S01]  /*7c90*/  FFMA.FTZ R7, R178.reuse, R4, -R7 ;  /* 0x00000004b2077223 */ /* 0x040fe20000010807 */
[----:B------:R-:W-:Y:S01]  /*7ca0*/  FFMA.FTZ R6, R178, R5, R6 ;  /* 0x00000005b2067223 */ /* 0x000fe20000010006 */
        /* <DEDUP_REMOVED lines=16> */
[-C--:B------:R-:W-:Y:S01]  /*7db0*/  FFMA.FTZ R6, R178, R4.reuse, R7 ;  /* 0x00000004b2067223 */ /* 0x080fe20000010007 */
[----:B------:R-:W-:Y:S01]  /*7dc0*/  FMUL.FTZ R7, R177, R4 ;  /* 0x00000004b1077220 */ /* 0x000fe20000410000 */
[C---:B------:R-:W-:Y:S01]  /*7dd0*/  FMUL.FTZ R9, R173.reuse, R11 ;  /* 0x0000000bad097220 */ /* 0x040fe20000410000 */
[-C--:B------:R-:W-:Y:S01]  /*7de0*/  FMUL.FTZ R10, R173, R8.reuse ;  /* 0x00000008ad0a7220 */ /* 0x080fe20000410000 */
[----:B------:R-:W-:Y:S01]  /*7df0*/  FMUL.FTZ R226, R52, R115 ;  /* 0x0000007334e27220 */ /* 0x000fe20000410000 */
        /* <DEDUP_REMOVED lines=9> */
[CC--:B------:R-:W-:Y:S01]  /*7e90*/  FMUL.FTZ R133, R171.reuse, R8.reuse ;  /* 0x00000008ab857220 */ /* 0x0c0fe20000410000 */
[----:B------:R-:W-:Y:S01]  /*7ea0*/  FMUL.FTZ R7, R171, R11 ;  /* 0x0000000bab077220 */ /* 0x000fe20000410000 */
[C---:B------:R-:W-:Y:S01]  /*7eb0*/  FMUL.FTZ R4, R173.reuse, R5 ;  /* 0x00000005ad047220 */ /* 0x040fe20000410000 */
[----:B------:R-:W-:Y:S01]  /*7ec0*/  FMUL.FTZ R224, R52, R117 ;  /* 0x0000007534e07220 */ /* 0x000fe20000410000 */
[C---:B------:R-:W-:Y:S01]  /*7ed0*/  FFMA.FTZ R133, R172.reuse, R11, R133 ;  /* 0x0000000bac857223 */ /* 0x040fe20000010085 */
[----:B------:R-:W-:Y:S01]  /*7ee0*/  FFMA.FTZ R8, R172, R8, -R7 ;  /* 0x00000008ac087223 */ /* 0x000fe20000010807 */
[-C--:B------:R-:W-:Y:S01]  /*7ef0*/  FMUL.FTZ R7, R173, R9.reuse ;  /* 0x00000009ad077220 */ /* 0x080fe20000410000 */
[----:B------:R-:W-:Y:S01]  /*7f00*/  FFMA.FTZ R4, R174, R9, R4 ;  /* 0x00000009ae047223 */ /* 0x000fe20000010004 */
[C---:B------:R-:W-:Y:S01]  /*7f10*/  FFMA.FTZ R133, R72.reuse, R237, R133 ;  /* 0x000000ed48857223 */ /* 0x040fe20000010085 */
[----:B------:R-:W-:Y:S01]  /*7f20*/  FFMA.FTZ R8, R72, R231, R8 ;  /* 0x000000e748087223 */ /* 0x000fe20000010008 */
[----:B------:R-:W-:-:S02]  /*7f30*/  FFMA.FTZ R7, R174, R5, -R7 ;  /* 0x00000005ae077223 */ /* 0x000fc40000010807 */
[C---:B------:R-:W-:Y:S01]  /*7f40*/  FMUL.FTZ R11, R169.reuse, R133 ;  /* 0x00000085a90b7220 */ /* 0x040fe20000410000 */
[-C--:B------:R-:W-:Y:S01]  /*7f50*/  FMUL.FTZ R9, R169, R8.reuse ;  /* 0x00000008a9097220 */ /* 0x080fe20000410000 */
[C---:B------:R-:W-:Y:S02]  /*7f60*/  FMUL.FTZ R5, R171.reuse, R7 ;  /* 0x00000007ab057220 */ /* 0x040fe40000410000 */
[C---:B------:R-:W-:Y:S01]  /*7f70*/  FFMA.FTZ R10, R170.reuse, R8, -R11 ;  /* 0x00000008aa0a7223 */ /* 0x040fe2000001080b */
[----:B------:R-:W-:Y:S01]  /*7f80*/  FFMA.FTZ R9, R170, R133, R9 ;  /* 0x00000085aa097223 */ /* 0x000fe20000010009 */
[CC--:B------:R-:W-:Y:S01]  /*7f90*/  FFMA.FTZ R6, R172.reuse, R4.reuse, R5 ;  /* 0x00000004ac067223 */ /* 0x0c0fe20000010005 */
[----:B------:R-:W-:Y:S01]  /*7fa0*/  FMUL.FTZ R5, R171, R4 ;  /* 0x00000004ab057220 */ /* 0x000fe20000410000 */
[C---:B------:R-:W-:Y:S01]  /*7fb0*/  FFMA.FTZ R10, R71.reuse, R228, R10 ;  /* 0x000000e4470a7223 */ /* 0x040fe2000001000a */
[----:B------:R-:W-:Y:S01]  /*7fc0*/  FFMA.FTZ R9, R71, R230, R9 ;  /* 0x000000e647097223 */ /* 0x000fe20000010009 */
[----:B------:R-:W-:Y:S01]  /*7fd0*/  MOV R4, UR20 ;  /* 0x0000001400047c02 */ /* 0x000fe20008000f00 */
[----:B------:R-:W-:Y:S01]  /*7fe0*/  FFMA.FTZ R5, R172, R7, -R5 ;  /* 0x00000007ac057223 */ /* 0x000fe20000010805 */
[----:B------:R-:W-:Y:S01]  /*7ff0*/  FMUL.FTZ R7, R169, R6 ;  /* 0x00000006a9077220 */ /* 0x000fe20000410000 */
[----:B------:R-:W-:Y:S01]  /*8000*/  FMUL.FTZ R11, R167, R10 ;  /* 0x0000000aa70b7220 */ /* 0x000fe20000410000 */
[----:B------:R-:W-:Y:S01]  /*8010*/  @P0 IADD3 R4, PT, PT, R4, -0x2, RZ ;  /* 0xfffffffe04040810 */ /* 0x000fe20007ffe0ff */
[----:B------:R-:W-:-:S02]  /*8020*/  HFMA2 R133, -RZ, RZ, 0, 9.5367431640625e-07 ;  /* 0x00000010ff857431 */ /* 0x000fc400000001ff */
[----:B------:R-:W-:Y:S01]  /*8030*/  FFMA.FTZ R8, R170, R5, -R7 ;  /* 0x00000005aa087223 */ /* 0x000fe20000010807 */
[-C--:B------:R-:W-:Y:S01]  /*8040*/  FFMA.FTZ R11, R168, R9.reuse, R11 ;  /* 0x00000009a80b7223 */ /* 0x080fe2000001000b */
[----:B------:R-:W-:Y:S01]  /*8050*/  FMUL.FTZ R7, R167, R9 ;  /* 0x00000009a7077220 */ /* 0x000fe20000410000 */
[----:B------:R-:W-:Y:S02]  /*8060*/  FMUL.FTZ R5, R169, R5 ;  /* 0x00000005a9057220 */ /* 0x000fe40000410000 */
[----:B------:R-:W-:Y:S01]  /*8070*/  FFMA.FTZ R210, R70, R227, R11 ;  /* 0x000000e346d27223 */ /* 0x000fe2000001000b */
[----:B------:R-:W-:Y:S01]  /*8080*/  FFMA.FTZ R10, R168, R10, -R7 ;  /* 0x0000000aa80a7223 */ /* 0x000fe20000010807 */
[----:B------:R-:W-:Y:S01]  /*8090*/  FFMA.FTZ R9, R170, R6, R5 ;  /* 0x00000006aa097223 */ /* 0x000fe20000010005 */
[----:B--2---:R-:W-:Y:S02]  /*80a0*/  @P0 IMAD R6, R4, R211, UR8 ;  /* 0x0000000804060e24 */ /* 0x004fe4000f8e02d3 */
[----:B------:R-:W-:Y:S01]  /*80b0*/  FMUL.FTZ R7, R165, R210 ;  /* 0x000000d2a5077220 */ /* 0x000fe20000410000 */
[----:B------:R-:W-:Y:S01]  /*80c0*/  FFMA.FTZ R10, R70, R229, R10 ;  /* 0x000000e5460a7223 */ /* 0x000fe2000001000a */
[----:B------:R-:W-:Y:S01]  /*80d0*/  CS2R R4, SRZ ;  /* 0x0000000000047805 */ /* 0x000fe2000001ff00 */
[----:B------:R-:W-:-:S02]  /*80e0*/  FMUL.FTZ R11, R167, R9 ;  /* 0x00000009a70b7220 */ /* 0x000fc40000410000 */
[----:B------:R-:W-:Y:S01]  /*80f0*/  FFMA.FTZ R211, R166, R10, -R7 ;  /* 0x0000000aa6d37223 */ /* 0x000fe20000010807 */
[----:B------:R-:W-:-:S04]  /*8100*/  @P0 IMAD.WIDE R6, R6, R133, UR4 ;  /* 0x0000000406060e25 */ /* 0x000fc8000f8e0285 */
[-C--:B------:R-:W-:Y:S01]  /*8110*/  FMUL.FTZ R133, R167, R8.reuse ;  /* 0x00000008a7857220 */ /* 0x080fe20000410000 */
[C---:B------:R-:W-:Y:S01]  /*8120*/  FFMA.FTZ R11, R168.reuse, R8, -R11 ;  /* 0x00000008a80b7223 */ /* 0x040fe2000001080b */
[C---:B------:R-:W-:Y:S01]  /*8130*/  FMUL.FTZ R213, R165.reuse, R10 ;  /* 0x0000000aa5d57220 */ /* 0x040fe20000410000 */
[----:B------:R2:W3:Y:S01]  /*8140*/  @P0 LDG.E.64 R4, desc[UR30][R6.64+0x8] ;  /* 0x0000081e06040981 */ /* 0x0004e2000c1e1b00 */
[----:B------:R-:W-:Y:S01]  /*8150*/  FFMA.FTZ R133, R168, R9, R133 ;  /* 0x00000009a8857223 */ /* 0x000fe20000010085 */
[C---:B------:R-:W-:Y:S01]  /*8160*/  FMUL.FTZ R8, R165.reuse, R11 ;  /* 0x0000000ba5087220 */ /* 0x040fe20000410000 */
[C---:B------:R-:W-:Y:S02]  /*8170*/  FFMA.FTZ R210, R166.reuse, R210, R213 ;  /* 0x000000d2a6d27223 */ /* 0x040fe400000100d5 */
[-C--:B------:R-:W-:Y:S01]  /*8180*/  FMUL.FTZ R9, R165, R133.reuse ;  /* 0x00000085a5097220 */ /* 0x080fe20000410000 */
[----:B------:R-:W-:Y:S01]  /*8190*/  FFMA.FTZ R8, R166, R133, R8 ;  /* 0x00000085a6087223 */ /* 0x000fe20000010008 */
[----:B------:R-:W-:-:S02]  /*81a0*/  FFMA.FTZ R210, R69, R226, R210 ;  /* 0x000000e245d27223 */ /* 0x000fc400000100d2 */
[----:B------:R-:W-:Y:S01]  /*81b0*/  FFMA.FTZ R9, R166, R11, -R9 ;  /* 0x0000000ba6097223 */ /* 0x000fe20000010809 */
[----:B------:R-:W-:Y:S01]  /*81c0*/  FFMA.FTZ R211, R69, R224, R211 ;  /* 0x000000e045d37223 */ /* 0x000fe200000100d3 */
[C---:B--2---:R-:W-:Y:S01]  /*81d0*/  FMUL.FTZ R6, R163.reuse, R8 ;  /* 0x00000008a3067220 */ /* 0x044fe20000410000 */
[C---:B------:R-:W-:Y:S01]  /*81e0*/  FMUL.FTZ R213, R163.reuse, R210 ;  /* 0x000000d2a3d57220 */ /* 0x040fe20000410000 */
[C---:B------:R-:W-:Y:S01]  /*81f0*/  FMUL.FTZ R7, R163.reuse, R9 ;  /* 0x00000009a3077220 */ /* 0x040fe20000410000 */
[----:B------:R-:W-:Y:S01]  /*8200*/  FMUL.FTZ R215, R163, R211 ;  /* 0x000000d3a3d77220 */ /* 0x000fe20000410000 */
[C---:B------:R-:W-:Y:S01]  /*8210*/  FFMA.FTZ R6, R164.reuse, R9, -R6 ;  /* 0x00000009a4067223 */ /* 0x040fe20000010806 */
[C---:B------:R-:W-:Y:S01]  /*8220*/  FFMA.FTZ R10, R164.reuse, R211, -R213 ;  /* 0x000000d3a40a7223 */ /* 0x040fe200000108d5 */
[C---:B------:R-:W-:Y:S01]  /*8230*/  FFMA.FTZ R7, R164.reuse, R8, R7 ;  /* 0x00000008a4077223 */ /* 0x040fe20000010007 */
[C---:B------:R-:W-:Y:S01]  /*8240*/  FMUL.FTZ R225, R53.reuse, R118 ;  /* 0x0000007635e17220 */ /* 0x040fe20000410000 */
[----:B------:R-:W-:Y:S01]  /*8250*/  FFMA.FTZ R215, R164, R210, R215 ;  /* 0x000000d2a4d77223 */ /* 0x000fe200000100d7 */
[----:B------:R-:W-:Y:S01]  /*8260*/  FMUL.FTZ R213, R53, R116 ;  /* 0x0000007435d57220 */ /* 0x000fe20000410000 */
[C---:B------:R-:W-:Y:S01]  /*8270*/  FMUL.FTZ R9, R161.reuse, R7 ;  /* 0x00000007a1097220 */ /* 0x040fe20000410000 */
[CC--:B------:R-:W-:Y:S01]  /*8280*/  FMUL.FTZ R8, R161.reuse, R6.reuse ;  /* 0x00000006a1087220 */ /* 0x0c0fe20000410000 */
[C---:B------:R-:W-:Y:S01]  /*8290*/  FFMA.FTZ R10, R68.reuse, R225, R10 ;  /* 0x000000e1440a7223 */ /* 0x040fe2000001000a */
[----:B------:R-:W-:Y:S01]  /*82a0*/  FFMA.FTZ R215, R68, R213, R215 ;  /* 0x000000d544d77223 */ /* 0x000fe200000100d7 */
[C---:B------:R-:W-:Y:S01]  /*82b0*/  FFMA.FTZ R9, R162.reuse, R6, -R9 ;  /* 0x00000006a2097223 */ /* 0x040fe20000010809 */
[C---:B------:R-:W-:Y:S01]  /*82c0*/  FFMA.FTZ R8, R162.reuse, R7, R8 ;  /* 0x00000007a2087223 */ /* 0x040fe20000010008 */
[C---:B------:R-:W-:Y:S01]  /*82d0*/  FMUL.FTZ R210, R161.reuse, R10 ;  /* 0x0000000aa1d27220 */ /* 0x040fe20000410000 */
[----:B------:R-:W-:Y:S01]  /*82e0*/  FMUL.FTZ R11, R161, R215 ;  /* 0x000000d7a10b7220 */ /* 0x000fe20000410000 */
[C---:B------:R-:W-:Y:S01]  /*82f0*/  FMUL.FTZ R7, R159.reuse, R9 ;  /* 0x000000099f077220 */ /* 0x040fe20000410000 */
[----:B------:R-:W-:Y:S01]  /*8300*/  FMUL.FTZ R6, R159, R8 ;  /* 0x000000089f067220 */ /* 0x000fe20000410000 */
[----:B------:R-:W-:Y:S01]  /*8310*/  FFMA.FTZ R210, R162, R215, R210 ;  /* 0x000000d7a2d27223 */ /* 0x000fe200000100d2 */
[----:B------:R-:W-:Y:S01]  /*8320*/  FMUL.FTZ R216, R50, R205 ;  /* 0x000000cd32d87220 */ /* 0x000fe20000410000 */
[----:B------:R-:W-:Y:S01]  /*8330*/  FFMA.FTZ R11, R162, R10, -R11 ;  /* 0x0000000aa20b7223 */ /* 0x000fe2000001080b */
[----:B------:R-:W-:Y:S01]  /*8340*/  FMUL.FTZ R222, R50, R207 ;  /* 0x000000cf32de7220 */ /* 0x000fe20000410000 */
        /* <DEDUP_REMOVED lines=11> */
[C---:B------:R-:W-:Y:S01]  /*8400*/  FMUL.FTZ R215, R51.reuse, R208 ;  /* 0x000000d033d77220 */ /* 0x040fe20000410000 */
[----:B------:R-:W-:Y:S01]  /*8410*/  FFMA.FTZ R133, R160, R210, R133 ;  /* 0x000000d2a0857223 */ /* 0x000fe20000010085 */
[----:B------:R-:W-:Y:S01]  /*8420*/  FMUL.FTZ R223, R51, R206 ;  /* 0x000000ce33df7220 */ /* 0x000fe20000410000 */
        /* <DEDUP_REMOVED lines=8> */
[----:B------:R-:W-:Y:S01]  /*84b0*/  FMUL.FTZ R218, R48, R201 ;  /* 0x000000c930da7220 */ /* 0x000fe20000410000 */
[C---:B------:R-:W-:Y:S01]  /*84c0*/  FMUL.FTZ R210, R153.reuse, R10 ;  /* 0x0000000a99d27220 */ /* 0x040fe20000410000 */
[C---:B------:R-:W-:Y:S01]  /*84d0*/  FFMA.FTZ R8, R158.reuse, R133, R8 ;  /* 0x000000859e087223 */ /* 0x040fe20000010008 */
[----:B------:R-:W-:Y:S01]  /*84e0*/  FFMA.FTZ R7, R158, R6, -R7 ;  /* 0x000000069e077223 */ /* 0x000fe20000010807 */
[----:B------:R-:W-:Y:S01]  /*84f0*/  FMUL.FTZ R220, R48, R203 ;  /* 0x000000cb30dc7220 */ /* 0x000fe20000410000 */
[-C--:B------:R-:W-:Y:S01]  /*8500*/  FMUL.FTZ R11, R153, R9.reuse ;  /* 0x00000009990b7220 */ /* 0x080fe20000410000 */
[C---:B------:R-:W-:Y:S01]  /*8510*/  FFMA.FTZ R210, R154.reuse, R9, R210 ;  /* 0x000000099ad27223 */ /* 0x040fe200000100d2 */
[C---:B------:R-:W-:Y:S01]  /*8520*/  FFMA.FTZ R9, R65.reuse, R218, R8 ;  /* 0x000000da41097223 */ /* 0x040fe20000010008 */
[----:B------:R-:W-:Y:S01]  /*8530*/  FFMA.FTZ R8, R65, R220, R7 ;  /* 0x000000dc41087223 */ /* 0x000fe20000010007 */
[----:B------:R-:W-:Y:S01]  /*8540*/  FFMA.FTZ R11, R154, R10, -R11 ;  /* 0x0000000a9a0b7223 */ /* 0x000fe2000001080b */
[----:B------:R-:W-:-:S02]  /*8550*/  FMUL.FTZ R133, R151, R210 ;  /* 0x000000d297857220 */ /* 0x000fc40000410000 */
[----:B------:R-:W-:Y:S01]  /*8560*/  FMUL.FTZ R10, R155, R8 ;  /* 0x000000089b0a7220 */ /* 0x000fe20000410000 */
[-C--:B------:R-:W-:Y:S01]  /*8570*/  FMUL.FTZ R211, R151, R11.reuse ;  /* 0x0000000b97d37220 */ /* 0x080fe20000410000 */
[----:B------:R-:W-:Y:S01]  /*8580*/  FFMA.FTZ R6, R152, R11, -R133 ;  /* 0x0000000b98067223 */ /* 0x000fe20000010885 */
[-C--:B------:R-:W-:Y:S01]  /*8590*/  FMUL.FTZ R11, R155, R9.reuse ;  /* 0x000000099b0b7220 */ /* 0x080fe20000410000 */
[C---:B------:R-:W-:Y:S01]  /*85a0*/  FFMA.FTZ R9, R156.reuse, R9, R10 ;  /* 0x000000099c097223 */ /* 0x040fe2000001000a */
[C---:B------:R-:W-:Y:S01]  /*85b0*/  FMUL.FTZ R219, R49.reuse, R202 ;  /* 0x000000ca31db7220 */ /* 0x040fe20000410000 */
[----:B------:R-:W-:Y:S01]  /*85c0*/  FMUL.FTZ R217, R49, R204 ;  /* 0x000000cc31d97220 */ /* 0x000fe20000410000 */
[----:B------:R-:W-:Y:S02]  /*85d0*/  FFMA.FTZ R8, R156, R8, -R11 ;  /* 0x000000089c087223 */ /* 0x000fe4000001080b */
[C---:B------:R-:W-:Y:S02]  /*85e0*/  FFMA.FTZ R9, R64.reuse, R219, R9 ;  /* 0x000000db40097223 */ /* 0x040fe40000010009 */
[----:B------:R-:W-:-:S02]  /*85f0*/  FFMA.FTZ R8, R64, R217, R8 ;  /* 0x000000d940087223 */ /* 0x000fc40000010008 */
[C---:B------:R-:W-:Y:S01]  /*8600*/  FMUL.FTZ R11, R153.reuse, R9 ;  /* 0x00000009990b7220 */ /* 0x040fe20000410000 */
[----:B------:R-:W-:Y:S01]  /*8610*/  FMUL.FTZ R214, R46, R199 ;  /* 0x000000c72ed67220 */ /* 0x000fe20000410000 */
[-C--:B------:R-:W-:Y:S02]  /*8620*/  FMUL.FTZ R10, R153, R8.reuse ;  /* 0x00000008990a7220 */ /* 0x080fe40000410000 */
[----:B------:R-:W-:Y:S01]  /*8630*/  FFMA.FTZ R11, R154, R8, -R11 ;  /* 0x000000089a0b7223 */ /* 0x000fe2000001080b */
[----:B------:R-:W-:Y:S01]  /*8640*/  FMUL.FTZ R212, R46, R197 ;  /* 0x000000c52ed47220 */ /* 0x000fe20000410000 */
[----:B------:R-:W-:Y:S02]  /*8650*/  FFMA.FTZ R10, R154, R9, R10 ;  /* 0x000000099a0a7223 */ /* 0x000fe4000001000a */
[C---:B------:R-:W-:Y:S02]  /*8660*/  FFMA.FTZ R11, R63.reuse, R214, R11 ;  /* 0x000000d63f0b7223 */ /* 0x040fe4000001000b */
[----:B------:R-:W-:-:S02]  /*8670*/  FFMA.FTZ R10, R63, R212, R10 ;  /* 0x000000d43f0a7223 */ /* 0x000fc4000001000a */
[CC--:B------:R-:W-:Y:S01]  /*8680*/  FMUL.FTZ R133, R151.reuse, R11.reuse ;  /* 0x0000000b97857220 */ /* 0x0c0fe20000410000 */
[C---:B------:R-:W-:Y:S01]  /*8690*/  FFMA.FTZ R7, R152.reuse, R210, R211 ;  /* 0x000000d298077223 */ /* 0x040fe200000100d3 */
[----:B------:R-:W-:Y:S01]  /*86a0*/  FMUL.FTZ R9, R151, R10 ;  /* 0x0000000a97097220 */ /* 0x000fe20000410000 */
[C---:B------:R-:W-:Y:S01]  /*86b0*/  FMUL.FTZ R211, R47.reuse, R198 ;  /* 0x000000c62fd37220 */ /* 0x040fe20000410000 */
[C---:B------:R-:W-:Y:S01]  /*86c0*/  FFMA.FTZ R133, R152.reuse, R10, R133 ;  /* 0x0000000a98857223 */ /* 0x040fe20000010085 */
[----:B------:R-:W-:Y:S01]  /*86d0*/  FMUL.FTZ R221, R47, R200 ;  /* 0x000000c82fdd7220 */ /* 0x000fe20000410000 */
[----:B------:R-:W-:Y:S02]  /*86e0*/  FFMA.FTZ R210, R152, R11, -R9 ;  /* 0x0000000b98d27223 */ /* 0x000fe40000010809 */
[C---:B------:R-:W-:Y:S02]  /*86f0*/  FFMA.FTZ R8, R62.reuse, R211, R133 ;  /* 0x000000d33e087223 */ /* 0x040fe40000010085 */
[----:B------:R-:W-:-:S03]  /*8700*/  FFMA.FTZ R9, R62, R221, R210 ;  /* 0x000000dd3e097223 */ /* 0x000fc600000100d2 */
[----:B------:R-:W2:Y:S04]  /*8710*/  SHFL.UP PT, R210, R8, 0x1, RZ ;  /* 0x0420000008d27989 */ /* 0x000ea800000e00ff */
[----:B------:R-:W4:Y:S04]  /*8720*/  SHFL.UP PT, R133, R9, 0x1, RZ ;  /* 0x0420000009857989 */ /* 0x000f2800000e00ff */
[----:B------:R-:W5:Y:S04]  /*8730*/  SHFL.UP PT, R11, R7, 0x1, RZ ;  /* 0x04200000070b7989 */ /* 0x000f6800000e00ff */
[----:B------:R-:W1:Y:S01]  /*8740*/  SHFL.UP PT, R10, R6, 0x1, RZ ;  /* 0x04200000060a7989 */ /* 0x000e6200000e00ff */
[----:B------:R-:W-:Y:S01]  /*8750*/  ISETP.GE.AND P3, PT, R111, 0x1, PT ;  /* 0x000000016f00780c */ /* 0x000fe20003f66270 */
[-C--:B--2---:R-:W-:Y:S01]  /*8760*/  FMUL.FTZ R232, R6, R210.reuse ;  /* 0x000000d206e87220 */ /* 0x084fe20000410000 */
[----:B------:R-:W-:-:S03]  /*8770*/  FMUL.FTZ R247, R7, R210 ;  /* 0x000000d207f77220 */ /* 0x000fc60000410000 */
[-C--:B----4-:R-:W-:Y:S01]  /*8780*/  FFMA.FTZ R249, R7, R133.reuse, R232 ;  /* 0x0000008507f97223 */ /* 0x090fe200000100e8 */
[C---:B------:R-:W-:Y:S01]  /*8790*/  FFMA.FTZ R232, R6.reuse, R133, -R247 ;  /* 0x0000008506e87223 */ /* 0x040fe200000108f7 */
[----:B-----5:R-:W-:-:S06]  /*87a0*/  FMUL.FTZ R210, R6, R11 ;  /* 0x0000000b06d27220 */ /* 0x020fcc0000410000 */
[----:B------:R-:W-:Y:S01]  /*87b0*/  @P3 FADD.FTZ R8, R8, R249 ;  /* 0x000000f908083221 */ /* 0x000fe20000010000 */
[----:B------:R-:W-:Y:S01]  /*87c0*/  FMUL.FTZ R133, R7, R11 ;  /* 0x0000000b07857220 */ /* 0x000fe20000410000 */
[----:B------:R-:W-:Y:S01]  /*87d0*/  @P3 FADD.FTZ R9, R9, R232 ;  /* 0x000000e809093221 */ /* 0x000fe20000010000 */
[-C--:B-1----:R-:W-:Y:S02]  /*87e0*/  @P3 FFMA.FTZ R7, R7, R10.reuse, R210 ;  /* 0x0000000a07073223 */ /* 0x082fe400000100d2 */
        /* <DEDUP_REMOVED lines=8> */
[-C--:B--2---:R-:W-:Y:S01]  /*8870*/  FFMA.FTZ R249, R7, R133.reuse, R232 ;  /* 0x0000008507f97223 */ /* 0x084fe200000100e8 */
[C---:B------:R-:W-:Y:S01]  /*8880*/  FFMA.FTZ R232, R6.reuse, R133, -R247 ;  /* 0x0000008506e87223 */ /* 0x040fe200000108f7 */
[----:B----4-:R-:W-:-:S06]  /*8890*/  FMUL.FTZ R210, R6, R11 ;  /* 0x0000000b06d27220 */ /* 0x010fcc0000410000 */
[----:B------:R-:W-:Y:S01]  /*88a0*/  @P3 FADD.FTZ R8, R8, R249 ;  /* 0x000000f908083221 */ /* 0x000fe20000010000 */
[----:B------:R-:W-:Y:S01]  /*88b0*/  FMUL.FTZ R133, R7, R11 ;  /* 0x0000000b07857220 */ /* 0x000fe20000410000 */
[----:B------:R-:W-:Y:S01]  /*88c0*/  @P3 FADD.FTZ R9, R9, R232 ;  /* 0x000000e809093221 */ /* 0x000fe20000010000 */
[-C--:B-----5:R-:W-:Y:S02]  /*88d0*/  @P3 FFMA.FTZ R7, R7, R10.reuse, R210 ;  /* 0x0000000a07073223 */ /* 0x0a0fe400000100d2 */
        /* <DEDUP_REMOVED lines=27> */
[C---:B------:R-:W-:Y:S01]  /*8a90*/  FMUL.FTZ R11, R7.reuse, R11 ;  /* 0x0000000b070b7220 */ /* 0x040fe20000410000 */
[-C--:B-----5:R-:W-:Y:S01]  /*8aa0*/  @P3 FFMA.FTZ R7, R7, R10.reuse, R210 ;  /* 0x0000000a07073223 */ /* 0x0a0fe200000100d2 */
[----:B------:R-:W-:Y:S02]  /*8ab0*/  @P3 FADD.FTZ R9, R9, R232 ;  /* 0x000000e809093221 */ /* 0x000fe40000010000 */
[----:B------:R-:W1:Y:S01]  /*8ac0*/  SHFL.UP PT, R210, R8, 0x10, RZ ;  /* 0x0600000008d27989 */ /* 0x000e6200000e00ff */
[----:B------:R-:W-:-:S03]  /*8ad0*/  @P3 FFMA.FTZ R6, R6, R10, -R11 ;  /* 0x0000000a06063223 */ /* 0x000fc6000001080b */
[----:B------:R-:W2:Y:S04]  /*8ae0*/  SHFL.UP PT, R11, R7, 0x10, RZ ;  /* 0x06000000070b7989 */ /* 0x000ea800000e00ff */
[----:B------:R-:W4:Y:S04]  /*8af0*/  SHFL.UP PT, R133, R9, 0x10, RZ ;  /* 0x0600000009857989 */ /* 0x000f2800000e00ff */
[----:B------:R-:W5:Y:S01]  /*8b00*/  SHFL.UP PT, R10, R6, 0x10, RZ ;  /* 0x06000000060a7989 */ /* 0x000f6200000e00ff */
[----:B------:R-:W-:Y:S01]  /*8b10*/  ISETP.GE.AND P3, PT, R111, 0x10, PT ;  /* 0x000000106f00780c */ /* 0x000fe20003f66270 */
[CC--:B-1----:R-:W-:Y:S01]  /*8b20*/  FMUL.FTZ R249, R7.reuse, R210.reuse ;  /* 0x000000d207f97220 */ /* 0x0c2fe20000410000 */
[C---:B------:R-:W-:Y:S01]  /*8b30*/  FMUL.FTZ R210, R6.reuse, R210 ;  /* 0x000000d206d27220 */ /* 0x040fe20000410000 */
[-C--:B--2---:R-:W-:Y:S01]  /*8b40*/  FMUL.FTZ R247, R6, R11.reuse ;  /* 0x0000000b06f77220 */ /* 0x084fe20000410000 */
[----:B------:R-:W-:-:S02]  /*8b50*/  FMUL.FTZ R11, R7, R11 ;  /* 0x0000000b070b7220 */ /* 0x000fc40000410000 */
[----:B----4-:R-:W-:-:S07]  /*8b60*/  FFMA.FTZ R251, R7, R133, R210 ;  /* 0x0000008507fb7223 */ /* 0x010fce00000100d2 */
[-C--:B-----5:R-:W-:Y:S01]  /*8b70*/  @P3 FFMA.FTZ R7, R7, R10.reuse, R247 ;  /* 0x0000000a07073223 */ /* 0x0a0fe200000100f7 */
[C---:B------:R-:W-:Y:S01]  /*8b80*/  FFMA.FTZ R210, R6.reuse, R133, -R249 ;  /* 0x0000008506d27223 */ /* 0x040fe200000108f9 */
[----:B------:R-:W-:Y:S01]  /*8b90*/  @P3 FFMA.FTZ R6, R6, R10, -R11 ;  /* 0x0000000a06063223 */ /* 0x000fe2000001080b */
[----:B---3--:R1:W-:Y:S02]  /*8ba0*/  SHFL.IDX PT, R246, R5, RZ, 0x1f ;  /* 0x00001fff05f67589 */ /* 0x0083e400000e0000 */
[----:B------:R-:W-:Y:S02]  /*8bb0*/  @P3 FADD.FTZ R9, R9, R210 ;  /* 0x000000d209093221 */ /* 0x000fe40000010000 */
[----:B------:R-:W2:Y:S04]  /*8bc0*/  SHFL.UP PT, R7, R7, 0x1, RZ ;  /* 0x0420000007077989 */ /* 0x000ea800000e00ff */
[----:B------:R-:W-:Y:S04]  /*8bd0*/  SHFL.IDX PT, R4, R4, RZ, 0x1f ;  /* 0x00001fff04047589 */ /* 0x000fe800000e0000 */
[----:B------:R-:W3:Y:S04]  /*8be0*/  SHFL.UP PT, R11, R6, 0x1, RZ ;  /* 0x04200000060b7989 */ /* 0x000ee800000e00ff */
[----:B------:R-:W4:Y:S01]  /*8bf0*/  SHFL.UP PT, R9, R9, 0x1, RZ ;  /* 0x0420000009097989 */ /* 0x000f2200000e00ff */
[----:B------:R-:W-:Y:S01]  /*8c00*/  @P3 FADD.FTZ R8, R8, R251 ;  /* 0x000000fb08083221 */ /* 0x000fe20000010000 */
[-C--:B0-----:R-:W-:Y:S01]  /*8c10*/  FMUL.FTZ R210, R152, R13.reuse ;  /* 0x0000000d98d27220 */ /* 0x081fe20000410000 */
[----:B------:R-:W-:-:S03]  /*8c20*/  FMUL.FTZ R133, R151, R13 ;  /* 0x0000000d97857220 */ /* 0x000fc60000410000 */
[-C--:B------:R-:W-:Y:S01]  /*8c30*/  FFMA.FTZ R210, -R151, R12.reuse, -R210 ;  /* 0x0000000c97d27223 */ /* 0x080fe200000109d2 */
[----:B------:R-:W0:Y:S01]  /*8c40*/  SHFL.UP PT, R8, R8, 0x1, RZ ;  /* 0x0420000008087989 */ /* 0x000e2200000e00ff */
[----:B------:R-:W-:Y:S02]  /*8c50*/  FFMA.FTZ R133, R152, R12, -R133 ;  /* 0x0000000c98857223 */ /* 0x000fe40000010885 */
[----:B-1----:R-:W-:Y:S01]  /*8c60*/  FMUL.FTZ R5, R153, R210 ;  /* 0x000000d299057220 */ /* 0x002fe20000410000 */
[----:B--2---:R-:W-:-:S03]  /*8c70*/  FMUL.FTZ R10, R7, R246 ;  /* 0x000000f6070a7220 */ /* 0x004fc60000410000 */
[-C--:B------:R-:W-:Y:S01]  /*8c80*/  FFMA.FTZ R5, R154, R133.reuse, R5 ;  /* 0x000000859a057223 */ /* 0x080fe20000010005 */
[C---:B---3--:R-:W-:Y:S01]  /*8c90*/  FFMA.FTZ R10, R11.reuse, R4, -R10 ;  /* 0x000000040b0a7223 */ /* 0x048fe2000001080a */
[----:B------:R-:W-:Y:S01]  /*8ca0*/  FMUL.FTZ R6, R11, R246 ;  /* 0x000000f60b067220 */ /* 0x000fe20000410000 */
[----:B------:R-:W-:-:S03]  /*8cb0*/  FMUL.FTZ R11, R153, R133 ;  /* 0x00000085990b7220 */ /* 0x000fc60000410000 */
[----:B------:R-:W-:Y:S01]  /*8cc0*/  FFMA.FTZ R7, R7, R4, R6 ;  /* 0x0000000407077223 */ /* 0x000fe20000010006 */
[----:B------:R-:W-:Y:S01]  /*8cd0*/  FFMA.FTZ R11, R154, R210, -R11 ;  /* 0x000000d29a0b7223 */ /* 0x000fe2000001080b */
[----:B----4-:R-:W-:Y:S01]  /*8ce0*/  @P2 FADD.FTZ R4, R9, R10 ;  /* 0x0000000a09042221 */ /* 0x010fe20000010000 */
[C---:B------:R-:W-:Y:S02]  /*8cf0*/  FMUL.FTZ R9, R155.reuse, R5 ;  /* 0x000000059b097220 */ /* 0x040fe40000410000 */
[-C--:B------:R-:W-:Y:S02]  /*8d00*/  FMUL.FTZ R6, R155, R11.reuse ;  /* 0x0000000b9b067220 */ /* 0x080fe40000410000 */
[C---:B------:R-:W-:Y:S02]  /*8d10*/  FFMA.FTZ R9, R156.reuse, R11, -R9 ;  /* 0x0000000b9c097223 */ /* 0x040fe40000010809 */
[----:B------:R-:W-:Y:S02]  /*8d20*/  FFMA.FTZ R6, R156, R5, R6 ;  /* 0x000000059c067223 */ /* 0x000fe40000010006 */
[C---:B------:R-:W-:Y:S01]  /*8d30*/  FMUL.FTZ R5, R157.reuse, R9 ;  /* 0x000000099d057220 */ /* 0x040fe20000410000 */
[----:B0-----:R-:W-:Y:S01]  /*8d40*/  @P2 FADD.FTZ R246, R8, R7 ;  /* 0x0000000708f62221 */ /* 0x001fe20000010000 */
[----:B------:R-:W-:-:S02]  /*8d50*/  FMUL.FTZ R8, R157, R6 ;  /* 0x000000069d087220 */ /* 0x000fc40000410000 */
[C---:B------:R-:W-:Y:S01]  /*8d60*/  FFMA.FTZ R10, R158.reuse, R6, R5 ;  /* 0x000000069e0a7223 */ /* 0x040fe20000010005 */
[C---:B------:R-:W-:Y:S01]  /*8d70*/  FMUL.FTZ R5, R151.reuse, R209 ;  /* 0x000000d197057220 */ /* 0x040fe20000410000 */
[-C--:B------:R-:W-:Y:S01]  /*8d80*/  FMUL.FTZ R7, R151, R196.reuse ;  /* 0x000000c497077220 */ /* 0x080fe20000410000 */
[----:B------:R-:W-:Y:S02]  /*8d90*/  FFMA.FTZ R9, R158, R9, -R8 ;  /* 0x000000099e097223 */ /* 0x000fe40000010808 */
        /* <DEDUP_REMOVED lines=8> */
[-C--:B------:R-:W-:Y:S02]  /*8e20*/  FMUL.FTZ R5, R159, R9.reuse ;  /* 0x000000099f057220 */ /* 0x080fe40000410000 */
[----:B------:R-:W-:Y:S01]  /*8e30*/  FADD.FTZ R8, R181, R8 ;  /* 0x00000008b5087221 */ /* 0x000fe20000010000 */
[-C--:B------:R-:W-:Y:S01]  /*8e40*/  FMUL.FTZ R210, R159, R10.reuse ;  /* 0x0000000a9fd27220 */ /* 0x080fe20000410000 */
[----:B------:R-:W-:Y:S01]  /*8e50*/  FADD.FTZ R6, R137, R6 ;  /* 0x0000000689067221 */ /* 0x000fe20000010000 */
[C---:B------:R-:W-:Y:S01]  /*8e60*/  FFMA.FTZ R10, R160.reuse, R10, R5 ;  /* 0x0000000aa00a7223 */ /* 0x040fe20000010005 */
[C---:B------:R-:W-:Y:S02]  /*8e70*/  FMUL.FTZ R5, R155.reuse, R8 ;  /* 0x000000089b057220 */ /* 0x040fe40000410000 */
[-C--:B------:R-:W-:Y:S01]  /*8e80*/  FMUL.FTZ R7, R155, R6.reuse ;  /* 0x000000069b077220 */ /* 0x080fe20000410000 */
[----:B------:R-:W-:Y:S01]  /*8e90*/  FFMA.FTZ R210, R160, R9, -R210 ;  /* 0x00000009a0d27223 */ /* 0x000fe200000108d2 */
        /* <DEDUP_REMOVED lines=8> */
[----:B------:R-:W-:-:S02]  /*8f20*/  FMUL.FTZ R9, R157, R5 ;  /* 0x000000059d097220 */ /* 0x000fc40000410000 */
[-C--:B------:R-:W-:Y:S02]  /*8f30*/  FMUL.FTZ R7, R157, R8.reuse ;  /* 0x000000089d077220 */ /* 0x080fe40000410000 */
[C---:B------:R-:W-:Y:S02]  /*8f40*/  FFMA.FTZ R9, R158.reuse, R8, -R9 ;  /* 0x000000089e097223 */ /* 0x040fe40000010809 */
[----:B------:R-:W-:Y:S01]  /*8f50*/  FFMA.FTZ R6, R158, R5, R7 ;  /* 0x000000059e067223 */ /* 0x000fe20000010007 */
        /* <DEDUP_REMOVED lines=67> */
[-C--:B------:R-:W-:Y:S01]  /*9390*/  FMUL.FTZ R8, R171, R6.reuse ;  /* 0x00000006ab087220 */ /* 0x080fe20000410000 */
[----:B------:R-:W0:Y:S01]  /*93a0*/  S2R R133, SR_TID.X ;  /* 0x0000000000857919 */ /* 0x000e220000002100 */
[----:B------:R-:W-:-:S02]  /*93b0*/  FFMA.FTZ R7, R172, R6, R5 ;  /* 0x00000006ac077223 */ /* 0x000fc40000010005 */
[----:B------:R-:W-:Y:S01]  /*93c0*/  FFMA.FTZ R8, R172, R9, -R8 ;  /* 0x00000009ac087223 */ /* 0x000fe20000010808 */
[----:B------:R-:W-:Y:S01]  /*93d0*/  FMUL.FTZ R6, R177, R10 ;  /* 0x0000000ab1067220 */ /* 0x000fe20000410000 */
[----:B------:R-:W-:Y:S02]  /*93e0*/  FADD.FTZ R7, R146, R7 ;  /* 0x0000000792077221 */ /* 0x000fe40000010000 */
[----:B------:R-:W-:Y:S01]  /*93f0*/  FADD.FTZ R8, R191, R8 ;  /* 0x00000008bf087221 */ /* 0x000fe20000010000 */
[----:B------:R-:W-:Y:S01]  /*9400*/  FFMA.FTZ R247, R178, R11, -R6 ;  /* 0x0000000bb2f77223 */ /* 0x000fe20000010806 */
[C---:B------:R-:W-:Y:S02]  /*9410*/  FMUL.FTZ R9, R173.reuse, R7 ;  /* 0x00000007ad097220 */ /* 0x040fe40000410000 */
[-C--:B------:R-:W-:Y:S02]  /*9420*/  FMUL.FTZ R6, R173, R8.reuse ;  /* 0x00000008ad067220 */ /* 0x080fe40000410000 */
[----:B------:R-:W-:-:S02]  /*9430*/  FFMA.FTZ R9, R174, R8, -R9 ;  /* 0x00000008ae097223 */ /* 0x000fc40000010809 */
[----:B------:R-:W-:Y:S02]  /*9440*/  FFMA.FTZ R6, R174, R7, R6 ;  /* 0x00000007ae067223 */ /* 0x000fe40000010006 */
[----:B------:R-:W-:Y:S02]  /*9450*/  FADD.FTZ R9, R192, R9 ;  /* 0x00000009c0097221 */ /* 0x000fe40000010000 */
[----:B------:R-:W-:Y:S02]  /*9460*/  FADD.FTZ R6, R147, R6 ;  /* 0x0000000693067221 */ /* 0x000fe40000010000 */
        /* <DEDUP_REMOVED lines=8> */
[----:B------:R-:W-:Y:S01]  /*94f0*/  FADD.FTZ R7, R148, R7 ;  /* 0x0000000794077221 */ /* 0x000fe20000010000 */
[----:B------:R-:W-:Y:S01]  /*9500*/  PLOP3.LUT P2, PT, PT, PT, UP0, 0x80, 0x8 ;  /* 0x000000000008781c */ /* 0x000fe20003f4f008 */
[-C--:B------:R-:W-:Y:S01]  /*9510*/  FMUL.FTZ R6, R180, R5.reuse ;  /* 0x00000005b4067220 */ /* 0x080fe20000410000 */
[C---:B------:R-:W-:Y:S01]  /*9520*/  FFMA.FTZ R248, R182.reuse, R5, R9 ;  /* 0x00000005b6f87223 */ /* 0x040fe20000010009 */
[----:B------:R-:W-:Y:S01]  /*9530*/  FADD.FTZ R8, R193, R8 ;  /* 0x00000008c1087221 */ /* 0x000fe20000010000 */
[----:B------:R-:W-:Y:S01]  /*9540*/  FMUL.FTZ R5, R177, R7 ;  /* 0x00000007b1057220 */ /* 0x000fe20000410000 */
[----:B0-----:R-:W-:Y:S01]  /*9550*/  ISETP.NE.OR P2, PT, R133, RZ, P2 ;  /* 0x000000ff8500720c */ /* 0x001fe20001745670 */
[----:B------:R-:W-:Y:S01]  /*9560*/  FFMA.FTZ R247, R182, R247, -R6 ;  /* 0x000000f7b6f77223 */ /* 0x000fe20000010806 */
[-C--:B------:R-:W-:Y:S01]  /*9570*/  FMUL.FTZ R6, R177, R8.reuse ;  /* 0x00000008b1067220 */ /* 0x080fe20000410000 */
[----:B------:R-:W-:-:S03]  /*9580*/  FFMA.FTZ R5, R178, R8, -R5 ;  /* 0x00000008b2057223 */ /* 0x000fc60000010805 */
[----:B------:R-:W-:Y:S01]  /*9590*/  FFMA.FTZ R6, R178, R7, R6 ;  /* 0x00000007b2067223 */ /* 0x000fe20000010006 */
[----:B------:R-:W-:Y:S01]  /*95a0*/  FADD.FTZ R7, R194, R5 ;  /* 0x00000005c2077221 */ /* 0x000fe20000010000 */
[----:B------:R-:W-:Y:S02]  /*95b0*/  LOP3.LUT R210, R133, 0x1f, RZ, 0xc0, !PT ;  /* 0x0000001f85d27812 */ /* 0x000fe400078ec0ff */
[----:B------:R-:W-:Y:S01]  /*95c0*/  FADD.FTZ R5, R149, R6 ;  /* 0x0000000695057221 */ /* 0x000fe20000010000 */
[C---:B------:R-:W-:Y:S02]  /*95d0*/  FMUL.FTZ R9, R180.reuse, R7 ;  /* 0x00000007b4097220 */ /* 0x040fe40000410000 */
[----:B------:R-:W-:Y:S01]  /*95e0*/  VOTEU.ALL UP0, P2 ;  /* 0x0000000000ff7886 */ /* 0x000fe20001000000 */
[-C--:B------:R-:W-:Y:S01]  /*95f0*/  FMUL.FTZ R6, R180, R5.reuse ;  /* 0x00000005b4067220 */ /* 0x080fe20000410000 */
[----:B------:R-:W-:Y:S01]  /*9600*/  FFMA.FTZ R9, R182, R5, R9 ;  /* 0x00000005b6097223 */ /* 0x000fe20000010009 */
[----:B------:R-:W-:Y:S01]  /*9610*/  ISETP.NE.AND P3, PT, R210, 0x1f, PT ;  /* 0x0000001fd200780c */ /* 0x000fe20003f65270 */
[C---:B------:R-:W-:Y:S01]  /*9620*/  FMUL.FTZ R5, R3.reuse, R246 ;  /* 0x000000f603057220 */ /* 0x040fe20000410000 */
[----:B------:R-:W-:Y:S01]  /*9630*/  FFMA.FTZ R242, R182, R7, -R6 ;  /* 0x00000007b6f27223 */ /* 0x000fe20000010806 */
[----:B------:R-:W-:Y:S01]  /*9640*/  @!UP0 ULEA UR9, UR8, UR16, 0x4 ;  /* 0x0000001008098291 */ /* 0x000fe2000f8e20ff */
[-C--:B------:R-:W-:Y:S01]  /*9650*/  FMUL.FTZ R3, R3, R4.reuse ;  /* 0x0000000403037220 */ /* 0x080fe20000410000 */
[----:B------:R-:W-:Y:S01]  /*9660*/  FFMA.FTZ R250, R2, R4, -R5 ;  /* 0x0000000402fa7223 */ /* 0x000fe20000010805 */
[----:B------:R-:W-:-:S02]  /*9670*/  MOV R4, 0x3f800000 ;  /* 0x3f80000000047802 */ /* 0x000fc40000000f00 */
        /* <DEDUP_REMOVED lines=21> */
.L_x_13126:
[----:B------:R-:W-:Y:S05]  /*97d0*/  BSYNC.RECONVERGENT B0 ;  /* 0x0000000000007941 */ /* 0x000fea0003800200 */
.L_x_13125:
[----:B------:R-:W-:Y:S01]  /*97e0*/  ISETP.GT.U32.AND P2, PT, R210, 0x1d, PT ;  /* 0x0000001dd200780c */ /* 0x000fe20003f44070 */
        /* <DEDUP_REMOVED lines=16> */
.L_x_13128:
[----:B------:R-:W-:Y:S05]  /*98f0*/  BSYNC.RECONVERGENT B0 ;  /* 0x0000000000007941 */ /* 0x000fea0003800200 */
.L_x_13127:
[----:B------:R-:W-:Y:S01]  /*9900*/  ISETP.GT.U32.AND P2, PT, R210, 0x1b, PT ;  /* 0x0000001bd200780c */ /* 0x000fe20003f44070 */
        /* <DEDUP_REMOVED lines=16> */
.L_x_13130:
[----:B------:R-:W-:Y:S05]  /*9a10*/  BSYNC.RECONVERGENT B0 ;  /* 0x0000000000007941 */ /* 0x000fea0003800200 */
.L_x_13129:
[----:B------:R-:W-:Y:S01]  /*9a20*/  ISETP.GT.U32.AND P2, PT, R210, 0x17, PT ;  /* 0x00000017d200780c */ /* 0x000fe20003f44070 */
        /* <DEDUP_REMOVED lines=16> */
.L_x_13132:
[----:B------:R-:W-:Y:S05]  /*9b30*/  BSYNC.RECONVERGENT B0 ;  /* 0x0000000000007941 */ /* 0x000fea0003800200 */
.L_x_13131:
        /* <DEDUP_REMOVED lines=17> */
.L_x_13134:
[----:B------:R-:W-:Y:S05]  /*9c50*/  BSYNC.RECONVERGENT B0 ;  /* 0x0000000000007941 */ /* 0x000fea0003800200 */
.L_x_13133:
[----:B-1----:R-:W2:Y:S01]  /*9c60*/  SHFL.IDX PT, R249, R247, RZ, 0x1f ;  /* 0x00001ffff7f97589 */ /* 0x002ea200000e0000 */
[----:B------:R-:W-:Y:S01]  /*9c70*/  ISETP.NE.AND P2, PT, R133, RZ, PT ;  /* 0x000000ff8500720c */ /* 0x000fe20003f45270 */
[----:B------:R-:W-:Y:S01]  /*9c80*/  FFMA.FTZ R246, R2, R246, R3 ;  /* 0x000000f602f67223 */ /* 0x000fe20000010003 */
[----:B------:R-:W-:Y:S01]  /*9c90*/  FADD.FTZ R2, R245, R250 ;  /* 0x000000faf5027221 */ /* 0x000fe20000010000 */
[----:B------:R-:W1:Y:S01]  /*9ca0*/  SHFL.IDX PT, R10, R248, RZ, 0x1f ;  /* 0x00001ffff80a7589 */ /* 0x000e6200000e0000 */
[----:B0-----:R-:W-:Y:S01]  /*9cb0*/  P2R R232, PR, RZ, 0x4 ;  /* 0x00000004ffe87803 */ /* 0x001fe20000000000 */
[----:B------:R-:W-:Y:S01]  /*9cc0*/  FADD.FTZ R3, R243, R246 ;  /* 0x000000f6f3037221 */ /* 0x000fe20000010000 */
[----:B------:R-:W-:Y:S01]  /*9cd0*/  FMUL.FTZ R243, R55, R70 ;  /* 0x0000004637f37220 */ /* 0x000fe20000410000 */
[----:B------:R-:W-:Y:S01]  /*9ce0*/  SHFL.IDX PT, R251, R244, RZ, 0x1f ;  /* 0x00001ffff4fb7589 */ /* 0x000fe200000e0000 */
[----:B------:R-:W-:Y:S03]  /*9cf0*/  BSSY.RECONVERGENT B0, `(.L_x_13135) ;  /* 0x000024e000007945 */ /* 0x000fe60003800200 */
[----:B------:R-:W0:Y:S02]  /*9d00*/  SHFL.IDX PT, R11, R242, RZ, 0x1f ;  /* 0x00001ffff20b7589 */ /* 0x000e2400000e0000 */
[----:B------:R-:W-:-:S02]  /*9d10*/  VOTEU.ALL UP0, P2 ;  /* 0x0000000000ff7886 */ /* 0x000fc40001000000 */
[----:B---3--:R-:W-:Y:S03]  /*9d20*/  SHFL.DOWN PT, R247, R247, 0x1, 0x1f ;  /* 0x08201f00f7f77f89 */ /* 0x008fe600000e0000 */
[----:B------:R-:W-:Y:S01]  /*9d30*/  @!UP0 ULEA UR9, UR8, UR16, 0x4 ;  /* 0x0000001008098291 */ /* 0x000fe2000f8e20ff */
[----:B------:R-:W-:Y:S01]  /*9d40*/  SHFL.DOWN PT, R248, R248, 0x1, 0x1f ;  /* 0x08201f00f8f87f89 */ /* 0x000fe200000e0000 */
[C---:B--2---:R-:W-:Y:S01]  /*9d50*/  FMUL.FTZ R9, R249.reuse, R5 ;  /* 0x00000005f9097220 */ /* 0x044fe20000410000 */
[C---:B------:R-:W-:Y:S02]  /*9d60*/  FMUL.FTZ R252, R249.reuse, R6 ;  /* 0x00000006f9fc7220 */ /* 0x040fe40000410000 */
[----:B----4-:R-:W-:Y:S01]  /*9d70*/  SHFL.DOWN PT, R244, R244, 0x1, 0x1f ;  /* 0x08201f00f4f47f89 */ /* 0x010fe200000e0000 */
[CC--:B-1----:R-:W-:Y:S01]  /*9d80*/  FFMA.FTZ R8, R10.reuse, R4.reuse, -R9 ;  /* 0x000000040a087223 */ /* 0x0c2fe20000010809 */
[----:B------:R-:W-:Y:S01]  /*9d90*/  FMUL.FTZ R4, R249, R4 ;  /* 0x00000004f9047220 */ /* 0x000fe20000410000 */
[----:B------:R-:W-:-:S03]  /*9da0*/  FFMA.FTZ R252, R10, R7, R252 ;  /* 0x000000070afc7223 */ /* 0x000fc600000100fc */
[C---:B------:R-:W-:Y:S01]  /*9db0*/  FFMA.FTZ R9, R10.reuse, R5, R4 ;  /* 0x000000050a097223 */ /* 0x040fe20000010004 */
[----:B------:R-:W-:Y:S02]  /*9dc0*/  FMUL.FTZ R5, R249, R7 ;  /* 0x00000007f9057220 */ /* 0x000fe40000410000 */
[----:B------:R-:W1:Y:S01]  /*9dd0*/  SHFL.IDX PT, R7, R7, RZ, 0x1f ;  /* 0x00001fff07077589 */ /* 0x000e6200000e0000 */
[----:B0-----:R-:W-:Y:S01]  /*9de0*/  FADD.FTZ R11, R11, R252 ;  /* 0x000000fc0b0b7221 */ /* 0x001fe20000010000 */
[----:B------:R-:W-:Y:S01]  /*9df0*/  FFMA.FTZ R4, R10, R6, -R5 ;  /* 0x000000060a047223 */ /* 0x000fe20000010805 */
[C---:B------:R-:W-:Y:S01]  /*9e00*/  FMUL.FTZ R5, R180.reuse, R3 ;  /* 0x00000003b4057220 */ /* 0x040fe20000410000 */
[----:B------:R-:W0:Y:S02]  /*9e10*/  SHFL.IDX PT, R6, R6, RZ, 0x1f ;  /* 0x00001fff06067589 */ /* 0x000e2400000e0000 */
[----:B------:R-:W-:Y:S01]  /*9e20*/  FADD.FTZ R10, R251, R4 ;  /* 0x00000004fb0a7221 */ /* 0x000fe20000010000 */
[-C--:B------:R-:W-:Y:S01]  /*9e30*/  FMUL.FTZ R4, R180, R2.reuse ;  /* 0x00000002b4047220 */ /* 0x080fe20000410000 */
[----:B------:R-:W-:-:S03]  /*9e40*/  FFMA.FTZ R5, R182, R2, -R5 ;  /* 0x00000002b6057223 */ /* 0x000fc60000010805 */
[----:B------:R1:W-:Y:S01]  /*9e50*/  @!P2 STS.128 [UR9+0x2e10], R8 ;  /* 0x002e1008ff00a988 */ /* 0x0003e20008000c09 */
[----:B------:R-:W-:Y:S01]  /*9e60*/  ISETP.NE.AND P2, PT, R133, 0x1f, PT ;  /* 0x0000001f8500780c */ /* 0x000fe20003f45270 */
[----:B------:R-:W-:Y:S01]  /*9e70*/  FFMA.FTZ R4, R182, R3, R4 ;  /* 0x00000003b6047223 */ /* 0x000fe20000010004 */
[C---:B------:R-:W-:Y:S01]  /*9e80*/  FFMA.FTZ R241, R76.reuse, R241, R5 ;  /* 0x000000f14cf17223 */ /* 0x040fe20000010005 */
[----:B------:R-:W2:Y:S01]  /*9e90*/  SHFL.DOWN PT, R11, R242, 0x1, 0x1f ;  /* 0x08201f00f20b7f89 */ /* 0x000ea200000e0000 */
[----:B------:R-:W-:Y:S01]  /*9ea0*/  ULEA UR9, UR20, 0xfffffc00, 0xa ;  /* 0xfffffc0014097891 */ /* 0x000fe2000f8e50ff */
[----:B------:R-:W-:-:S03]  /*9eb0*/  FFMA.FTZ R239, R76, R239, R4 ;  /* 0x000000ef4cef7223 */ /* 0x000fc60000010004 */
[----:B------:R-:W-:Y:S01]  /*9ec0*/  USHF.R.S32.HI UR14, URZ, 0x1f, UR9 ;  /* 0x0000001fff0e7899 */ /* 0x000fe20008011409 */
[----:B------:R-:W-:-:S04]  /*9ed0*/  FMUL.FTZ R5, R177, R239 ;  /* 0x000000efb1057220 */ /* 0x000fc80000410000 */
[----:B-1----:R-:W-:Y:S01]  /*9ee0*/  @P2 FMUL.FTZ R9, R247, R7 ;  /* 0x00000007f7092220 */ /* 0x002fe20000410000 */
[-C--:B------:R-:W-:Y:S01]  /*9ef0*/  FFMA.FTZ R4, R178, R241.reuse, -R5 ;  /* 0x000000f1b2047223 */ /* 0x080fe20000010805 */
[----:B------:R-:W-:Y:S02]  /*9f00*/  FMUL.FTZ R5, R177, R241 ;  /* 0x000000f1b1057220 */ /* 0x000fe40000410000 */
[C---:B0-----:R-:W-:Y:S01]  /*9f10*/  @P2 FFMA.FTZ R9, R248.reuse, R6, -R9 ;  /* 0x00000006f8092223 */ /* 0x041fe20000010809 */
[----:B------:R-:W-:Y:S01]  /*9f20*/  FFMA.FTZ R240, R75, R240, R4 ;  /* 0x000000f04bf07223 */ /* 0x000fe20000010004 */
[----:B------:R-:W-:Y:S01]  /*9f30*/  @P2 FMUL.FTZ R248, R248, R7 ;  /* 0x00000007f8f82220 */ /* 0x000fe20000410000 */
[----:B------:R-:W-:-:S03]  /*9f40*/  FFMA.FTZ R4, R178, R239, R5 ;  /* 0x000000efb2047223 */ /* 0x000fc60000010005 */
[----:B------:R-:W-:Y:S01]  /*9f50*/  @P2 FFMA.FTZ R248, R247, R6, R248 ;  /* 0x00000006f7f82223 */ /* 0x000fe200000100f8 */
[----:B------:R-:W-:Y:S01]  /*9f60*/  FFMA.FTZ R238, R75, R238, R4 ;  /* 0x000000ee4bee7223 */ /* 0x000fe20000010004 */
[----:B------:R-:W-:Y:S01]  /*9f70*/  @P2 FADD.FTZ R6, R244, R9 ;  /* 0x00000009f4062221 */ /* 0x000fe20000010000 */
[----:B------:R-:W-:Y:S01]  /*9f80*/  FMUL.FTZ R9, R175, R240 ;  /* 0x000000f0af097220 */ /* 0x000fe20000410000 */
[----:B--2---:R-:W-:Y:S01]  /*9f90*/  @P2 FADD.FTZ R7, R11, R248 ;  /* 0x000000f80b072221 */ /* 0x004fe20000010000 */
[-C--:B------:R-:W-:Y:S02]  /*9fa0*/  FMUL.FTZ R5, R175, R238.reuse ;  /* 0x000000eeaf057220 */ /* 0x080fe40000410000 */
[C---:B------:R-:W-:Y:S01]  /*9fb0*/  FFMA.FTZ R9, R176.reuse, R238, R9 ;  /* 0x000000eeb0097223 */ /* 0x040fe20000010009 */
[----:B------:R-:W-:Y:S01]  /*9fc0*/  FMUL.FTZ R11, R7, R13 ;  /* 0x0000000d070b7220 */ /* 0x000fe20000410000 */
[----:B------:R-:W-:Y:S02]  /*9fd0*/  FFMA.FTZ R4, R176, R240, -R5 ;  /* 0x000000f0b0047223 */ /* 0x000fe40000010805 */
[----:B------:R-:W-:Y:S01]  /*9fe0*/  FFMA.FTZ R233, R74, R233, R9 ;  /* 0x000000e94ae97223 */ /* 0x000fe20000010009 */
[----:B------:R-:W-:Y:S01]  /*9ff0*/  FFMA.FTZ R11, R6, R12, R11 ;  /* 0x0000000c060b7223 */ /* 0x000fe2000001000b */
[----:B------:R-:W-:-:S02]  /*a000*/  FFMA.FTZ R235, R74, R235, R4 ;  /* 0x000000eb4aeb7223 */ /* 0x000fc40000010004 */
[C---:B------:R-:W-:Y:S01]  /*a010*/  FMUL.FTZ R5, R173.reuse, R233 ;  /* 0x000000e9ad057220 */ /* 0x040fe20000410000 */
[----:B------:R-:W-:Y:S01]  /*a020*/  FADD.FTZ R196, R196, R11 ;  /* 0x0000000bc4c47221 */ /* 0x000fe20000010000 */
[-C--:B------:R-:W-:Y:S02]  /*a030*/  FMUL.FTZ R8, R173, R235.reuse ;  /* 0x000000ebad087220 */ /* 0x080fe40000410000 */
[C---:B------:R-:W-:Y:S02]  /*a040*/  FFMA.FTZ R4, R174.reuse, R235, -R5 ;  /* 0x000000ebae047223 */ /* 0x040fe40000010805 */
[----:B------:R-:W-:Y:S02]  /*a050*/  FFMA.FTZ R5, R174, R233, R8 ;  /* 0x000000e9ae057223 */ /* 0x000fe40000010008 */
[C---:B------:R-:W-:Y:S01]  /*a060*/  FFMA.FTZ R236, R73.reuse, R236, R4 ;  /* 0x000000ec49ec7223 */ /* 0x040fe20000010004 */
[----:B------:R-:W-:Y:S01]  /*a070*/  FMUL.FTZ R4, R6, R13 ;  /* 0x0000000d06047220 */ /* 0x000fe20000410000 */
[----:B------:R-:W-:Y:S01]  /*a080*/  FFMA.FTZ R234, R73, R234, R5 ;  /* 0x000000ea49ea7223 */ /* 0x000fe20000010005 */
[----:B------:R-:W-:-:S02]  /*a090*/  FFMA.FTZ R13, R0, R2, RZ ;  /* 0x00000002000d7223 */ /* 0x000fc400000100ff */
[----:B------:R-:W-:Y:S01]  /*a0a0*/  FFMA.FTZ R12, R7, R12, -R4 ;  /* 0x0000000c070c7223 */ /* 0x000fe20000010804 */
[C---:B------:R-:W-:Y:S01]  /*a0b0*/  FMUL.FTZ R7, R171.reuse, R236 ;  /* 0x000000ecab077220 */ /* 0x040fe20000410000 */
[-C--:B------:R-:W-:Y:S02]  /*a0c0*/  FMUL.FTZ R5, R171, R234.reuse ;  /* 0x000000eaab057220 */ /* 0x080fe40000410000 */
[----:B------:R-:W-:Y:S01]  /*a0d0*/  FADD.FTZ R12, R209, R12 ;  /* 0x0000000cd10c7221 */ /* 0x000fe20000010000 */
[C---:B------:R-:W-:Y:S01]  /*a0e0*/  FFMA.FTZ R7, R172.reuse, R234, R7 ;  /* 0x000000eaac077223 */ /* 0x040fe20000010007 */
[----:B------:R-:W-:Y:S01]  /*a0f0*/  FFMA.FTZ R4, R172, R236, -R5 ;  /* 0x000000ecac047223 */ /* 0x000fe20000010805 */
[C---:B------:R-:W-:Y:S01]  /*a100*/  FMUL.FTZ R209, R151.reuse, R196 ;  /* 0x000000c497d17220 */ /* 0x040fe20000410000 */
[----:B------:R-:W-:Y:S01]  /*a110*/  FMUL.FTZ R11, R151, R12 ;  /* 0x0000000c970b7220 */ /* 0x000fe20000410000 */
[C---:B------:R-:W-:Y:S01]  /*a120*/  FFMA.FTZ R237, R72.reuse, R237, R7 ;  /* 0x000000ed48ed7223 */ /* 0x040fe20000010007 */
[----:B------:R-:W-:Y:S01]  /*a130*/  FFMA.FTZ R231, R72, R231, R4 ;  /* 0x000000e748e77223 */ /* 0x000fe20000010004 */
[----:B------:R-:W-:-:S02]  /*a140*/  MOV R7, UR42 ;  /* 0x0000002a00077c02 */ /* 0x000fc40008000f00 */
[C---:B------:R-:W-:Y:S01]  /*a150*/  FMUL.FTZ R5, R169.reuse, R237 ;  /* 0x000000eda9057220 */ /* 0x040fe20000410000 */
[----:B------:R-:W-:-:S03]  /*a160*/  FMUL.FTZ R4, R169, R231 ;  /* 0x000000e7a9047220 */ /* 0x000fc60000410000 */
[C---:B------:R-:W-:Y:S01]  /*a170*/  FFMA.FTZ R242, R170.reuse, R231, -R5 ;  /* 0x000000e7aaf27223 */ /* 0x040fe20000010805 */
[----:B------:R-:W-:Y:S01]  /*a180*/  FFMA.FTZ R5, R170, R237, R4 ;  /* 0x000000edaa057223 */ /* 0x000fe20000010004 */
[----:B------:R-:W-:Y:S02]  /*a190*/  LOP3.LUT R4, R133, UR9, RZ, 0xfc, !PT ;  /* 0x0000000985047c12 */ /* 0x000fe4000f8efcff */
[C---:B------:R-:W-:Y:S01]  /*a1a0*/  FFMA.FTZ R242, R71.reuse, R228, R242 ;  /* 0x000000e447f27223 */ /* 0x040fe200000100f2 */
[----:B------:R-:W-:Y:S01]  /*a1b0*/  FFMA.FTZ R230, R71, R230, R5 ;  /* 0x000000e647e67223 */ /* 0x000fe20000010005 */
[----:B------:R-:W-:Y:S01]  /*a1c0*/  MOV R5, UR14 ;  /* 0x0000000e00057c02 */ /* 0x000fe20008000f00 */
[----:B------:R-:W-:Y:S01]  /*a1d0*/  FFMA.FTZ R228, R28, R241, R13 ;  /* 0x000000f11ce47223 */ /* 0x000fe2000001000d */
[----:B------:R-:W-:Y:S01]  /*a1e0*/  FMUL.FTZ R13, R61, R76 ;  /* 0x0000004c3d0d7220 */ /* 0x000fe20000410000 */
[----:B------:R-:W-:Y:S01]  /*a1f0*/  IMAD.WIDE.U32 R6, R7, UR8, R4 ;  /* 0x0000000807067c25 */ /* 0x000fe2000f8e0004 */
[----:B------:R-:W-:-:S02]  /*a200*/  MOV R5, UR43 ;  /* 0x0000002b00057c02 */ /* 0x000fc40008000f00 */
[----:B------:R-:W-:-:S03]  /*a210*/  LEA R8, P2, R6, UR10, 0x2 ;  /* 0x0000000a06087c11 */ /* 0x000fc6000f8410ff */
[----:B------:R-:W-:Y:S02]  /*a220*/  IMAD R5, R5, UR8, R7 ;  /* 0x0000000805057c24 */ /* 0x000fe4000f8e0207 */
[----:B------:R-:W-:-:S03]  /*a230*/  FMUL.FTZ R7, R167, R242 ;  /* 0x000000f2a7077220 */ /* 0x000fc60000410000 */
[----:B------:R-:W-:Y:S01]  /*a240*/  LEA.HI.X R9, R6, UR11, R5, 0x2, P2 ;  /* 0x0000000b06097c11 */ /* 0x000fe200090f1405 */
[-C--:B------:R-:W-:Y:S01]  /*a250*/  FMUL.FTZ R5, R167, R230.reuse ;  /* 0x000000e6a7057220 */ /* 0x080fe20000410000 */
[----:B------:R-:W-:-:S03]  /*a260*/  FFMA.FTZ R6, R168, R230, R7 ;  /* 0x000000e6a8067223 */ /* 0x000fc60000010007 */
[----:B------:R-:W-:-:S04]  /*a270*/  FFMA.FTZ R5, R168, R242, -R5 ;  /* 0x000000f2a8057223 */ /* 0x000fc80000010805 */
[C---:B------:R-:W-:Y:S01]  /*a280*/  FFMA.FTZ R7, R70.reuse, R229, R5 ;  /* 0x000000e546077223 */ /* 0x040fe20000010005 */
[----:B------:R-:W-:Y:S01]  /*a290*/  FFMA.FTZ R5, R70, R227, R6 ;  /* 0x000000e346057223 */ /* 0x000fe20000010006 */
[----:B------:R-:W-:Y:S01]  /*a2a0*/  FMUL.FTZ R6, R60, R77 ;  /* 0x0000004d3c067220 */ /* 0x000fe20000410000 */
[----:B------:R-:W-:Y:S01]  /*a2b0*/  FFMA.FTZ R227, R0, -R3, RZ ;  /* 0x8000000300e37223 */ /* 0x000fe200000100ff */
[----:B------:R-:W-:Y:S02]  /*a2c0*/  FFMA.FTZ R229, R27, R240, R228 ;  /* 0x000000f01be57223 */ /* 0x000fe400000100e4 */
[-C--:B------:R-:W-:Y:S01]  /*a2d0*/  FFMA.FTZ R10, -R131, R6.reuse, R2 ;  /* 0x00000006830a7223 */ /* 0x080fe20000010102 */
[----:B------:R-:W-:Y:S01]  /*a2e0*/  FFMA.FTZ R2, R136, -R6, R3 ;  /* 0x8000000688027223 */ /* 0x000fe20000010003 */
[C---:B------:R-:W-:Y:S01]  /*a2f0*/  FMUL.FTZ R3, R165.reuse, R7 ;  /* 0x00000007a5037220 */ /* 0x040fe20000410000 */
[----:B------:R-:W-:Y:S01]  /*a300*/  FFMA.FTZ R244, R28, -R239, R227 ;  /* 0x800000ef1cf47223 */ /* 0x000fe200000100e3 */
[----:B------:R-:W-:-:S02]  /*a310*/  FMUL.FTZ R227, R165, R5 ;  /* 0x00000005a5e37220 */ /* 0x000fc40000410000 */
[----:B------:R-:W-:Y:S01]  /*a320*/  FFMA.FTZ R6, R166, R5, R3 ;  /* 0x00000005a6067223 */ /* 0x000fe20000010003 */
[----:B------:R-:W-:Y:S01]  /*a330*/  FFMA.FTZ R3, -R134, R13, R241 ;  /* 0x0000000d86037223 */ /* 0x000fe200000101f1 */
[----:B------:R-:W-:Y:S01]  /*a340*/  FMUL.FTZ R241, R58, R75 ;  /* 0x0000004b3af17220 */ /* 0x000fe20000410000 */
[----:B------:R-:W-:Y:S01]  /*a350*/  FFMA.FTZ R228, R166, R7, -R227 ;  /* 0x00000007a6e47223 */ /* 0x000fe200000108e3 */
[----:B------:R-:W-:Y:S01]  /*a360*/  FFMA.FTZ R6, R69, R226, R6 ;  /* 0x000000e245067223 */ /* 0x000fe20000010006 */
[----:B------:R-:W-:Y:S01]  /*a370*/  FFMA.FTZ R13, R132, -R13, R239 ;  /* 0x8000000d840d7223 */ /* 0x000fe200000100ef */
[-C--:B------:R-:W-:Y:S01]  /*a380*/  FFMA.FTZ R226, -R129, R241.reuse, R240 ;  /* 0x000000f181e27223 */ /* 0x080fe200000101f0 */
[----:B------:R-:W-:Y:S01]  /*a390*/  FFMA.FTZ R239, R27, -R238, R244 ;  /* 0x800000ee1bef7223 */ /* 0x000fe200000100f4 */
[----:B------:R-:W-:Y:S01]  /*a3a0*/  FFMA.FTZ R227, R127, -R241, R238 ;  /* 0x800000f17fe37223 */ /* 0x000fe200000100ee */
[C---:B------:R-:W-:Y:S01]  /*a3b0*/  FFMA.FTZ R240, R26.reuse, R235, R229 ;  /* 0x000000eb1af07223 */ /* 0x040fe200000100e5 */
[----:B------:R-:W-:Y:S01]  /*a3c0*/  FFMA.FTZ R238, R69, R224, R228 ;  /* 0x000000e045ee7223 */ /* 0x000fe200000100e4 */
[----:B------:R-:W-:Y:S01]  /*a3d0*/  FMUL.FTZ R229, R163, R6 ;  /* 0x00000006a3e57220 */ /* 0x000fe20000410000 */
[----:B------:R-:W-:Y:S01]  /*a3e0*/  FMUL.FTZ R228, R59, R74 ;  /* 0x0000004a3be47220 */ /* 0x000fe20000410000 */
[----:B------:R-:W-:-:S02]  /*a3f0*/  FFMA.FTZ R244, R26, -R233, R239 ;  /* 0x800000e91af47223 */ /* 0x000fc400000100ef */
[----:B------:R-:W-:Y:S01]  /*a400*/  FFMA.FTZ R229, R164, R238, -R229 ;  /* 0x000000eea4e57223 */ /* 0x000fe200000108e5 */
[-C--:B------:R-:W-:Y:S01]  /*a410*/  FFMA.FTZ R224, -R130, R228.reuse, R235 ;  /* 0x000000e482e07223 */ /* 0x080fe200000101eb */
[----:B------:R-:W-:Y:S01]  /*a420*/  FFMA.FTZ R228, R128, -R228, R233 ;  /* 0x800000e480e47223 */ /* 0x000fe200000100e9 */
[----:B------:R-:W-:Y:S01]  /*a430*/  FFMA.FTZ R233, R25, R236, R240 ;  /* 0x000000ec19e97223 */ /* 0x000fe200000100f0 */
[----:B------:R-:W-:Y:S01]  /*a440*/  FFMA.FTZ R235, R68, R225, R229 ;  /* 0x000000e144eb7223 */ /* 0x000fe200000100e5 */
[----:B------:R-:W-:Y:S01]  /*a450*/  FMUL.FTZ R225, R163, R238 ;  /* 0x000000eea3e17220 */ /* 0x000fe20000410000 */
[----:B------:R-:W-:Y:S01]  /*a460*/  FMUL.FTZ R229, R56, R73 ;  /* 0x0000004938e57220 */ /* 0x000fe20000410000 */
[----:B------:R-:W-:Y:S02]  /*a470*/  FFMA.FTZ R241, R25, -R234, R244 ;  /* 0x800000ea19f17223 */ /* 0x000fe400000100f4 */
[----:B------:R-:W-:Y:S01]  /*a480*/  FFMA.FTZ R239, R164, R6, R225 ;  /* 0x00000006a4ef7223 */ /* 0x000fe200000100e1 */
[-C--:B------:R-:W-:Y:S01]  /*a490*/  FFMA.FTZ R225, -R125, R229.reuse, R236 ;  /* 0x000000e57de17223 */ /* 0x080fe200000101ec */
[----:B------:R-:W-:Y:S01]  /*a4a0*/  FFMA.FTZ R229, R123, -R229, R234 ;  /* 0x800000e57be57223 */ /* 0x000fe200000100ea */
[----:B------:R-:W-:Y:S01]  /*a4b0*/  FFMA.FTZ R234, R24, R231, R233 ;  /* 0x000000e718ea7223 */ /* 0x000fe200000100e9 */
[----:B------:R-:W-:Y:S01]  /*a4c0*/  FFMA.FTZ R239, R68, R213, R239 ;  /* 0x000000d544ef7223 */ /* 0x000fe200000100ef */
[----:B------:R-:W-:Y:S01]  /*a4d0*/  FMUL.FTZ R213, R161, R235 ;  /* 0x000000eba1d57220 */ /* 0x000fe20000410000 */
[----:B------:R-:W-:Y:S01]  /*a4e0*/  FMUL.FTZ R233, R57, R72 ;  /* 0x0000004839e97220 */ /* 0x000fe20000410000 */
[----:B------:R-:W-:-:S02]  /*a4f0*/  FFMA.FTZ R244, R24, -R237, R241 ;  /* 0x800000ed18f47223 */ /* 0x000fc400000100f1 */
[----:B------:R-:W-:Y:S01]  /*a500*/  FFMA.FTZ R236, R162, R239, R213 ;  /* 0x000000efa2ec7223 */ /* 0x000fe200000100d5 */
[----:B------:R-:W-:Y:S01]  /*a510*/  FFMA.FTZ R213, -R126, R233, R231 ;  /* 0x000000e97ed57223 */ /* 0x000fe200000101e7 */
[----:B------:R-:W-:Y:S01]  /*a520*/  FMUL.FTZ R231, R161, R239 ;  /* 0x000000efa1e77220 */ /* 0x000fe20000410000 */
[----:B------:R-:W-:Y:S01]  /*a530*/  FFMA.FTZ R237, R124, -R233, R237 ;  /* 0x800000e97ced7223 */ /* 0x000fe200000100ed */
[----:B------:R-:W-:Y:S01]  /*a540*/  FFMA.FTZ R236, R67, R216, R236 ;  /* 0x000000d843ec7223 */ /* 0x000fe200000100ec */
[----:B------:R-:W-:Y:S01]  /*a550*/  FFMA.FTZ R233, R23, R242, R234 ;  /* 0x000000f217e97223 */ /* 0x000fe200000100ea */
[----:B------:R-:W-:Y:S01]  /*a560*/  FFMA.FTZ R240, R162, R235, -R231 ;  /* 0x000000eba2f07223 */ /* 0x000fe200000108e7 */
[----:B------:R-:W-:Y:S01]  /*a570*/  FMUL.FTZ R234, R54, R71 ;  /* 0x0000004736ea7220 */ /* 0x000fe20000410000 */
[----:B------:R-:W-:Y:S01]  /*a580*/  FMUL.FTZ R231, R159, R236 ;  /* 0x000000ec9fe77220 */ /* 0x000fe20000410000 */
[----:B------:R-:W-:Y:S01]  /*a590*/  FFMA.FTZ R241, R23, -R230, R244 ;  /* 0x800000e617f17223 */ /* 0x000fe200000100f4 */
[----:B------:R-:W-:Y:S01]  /*a5a0*/  FFMA.FTZ R240, R67, R222, R240 ;  /* 0x000000de43f07223 */ /* 0x000fe200000100f0 */
[-C--:B------:R-:W-:Y:S01]  /*a5b0*/  FFMA.FTZ R216, -R121, R234.reuse, R242 ;  /* 0x000000ea79d87223 */ /* 0x080fe200000101f2 */
[----:B------:R-:W-:Y:S01]  /*a5c0*/  FFMA.FTZ R230, R119, -R234, R230 ;  /* 0x800000ea77e67223 */ /* 0x000fe200000100e6 */
[----:B------:R-:W-:Y:S01]  /*a5d0*/  FFMA.FTZ R234, R22, R7, R233 ;  /* 0x0000000716ea7223 */ /* 0x000fe200000100e9 */
[-C--:B------:R-:W-:Y:S01]  /*a5e0*/  FFMA.FTZ R233, R160, R240.reuse, -R231 ;  /* 0x000000f0a0e97223 */ /* 0x080fe200000108e7 */
[----:B------:R-:W-:Y:S01]  /*a5f0*/  FFMA.FTZ R242, R22, -R5, R241 ;  /* 0x8000000516f27223 */ /* 0x000fe200000100f1 */
[-C--:B------:R-:W-:Y:S01]  /*a600*/  FFMA.FTZ R231, R120, -R243.reuse, R5 ;  /* 0x800000f378e77223 */ /* 0x080fe20000010005 */
[----:B------:R-:W-:Y:S01]  /*a610*/  FFMA.FTZ R222, -R122, R243, R7 ;  /* 0x000000f37ade7223 */ /* 0x000fe20000010107 */
[----:B------:R-:W-:Y:S01]  /*a620*/  FFMA.FTZ R5, R66, R215, R233 ;  /* 0x000000d742057223 */ /* 0x000fe200000100e9 */
[----:B------:R-:W-:Y:S01]  /*a630*/  FMUL.FTZ R7, R159, R240 ;  /* 0x000000f09f077220 */ /* 0x000fe20000410000 */
[----:B------:R-:W-:Y:S01]  /*a640*/  FMUL.FTZ R233, R52, R69 ;  /* 0x0000004534e97220 */ /* 0x000fe20000410000 */
[C---:B------:R-:W-:Y:S01]  /*a650*/  FFMA.FTZ R241, R21.reuse, R238, R234 ;  /* 0x000000ee15f17223 */ /* 0x040fe200000100ea */
[----:B------:R-:W-:Y:S01]  /*a660*/  FFMA.FTZ R243, R21, -R6, R242 ;  /* 0x8000000615f37223 */ /* 0x000fe200000100f2 */
[----:B------:R-:W-:Y:S01]  /*a670*/  FFMA.FTZ R7, R160, R236, R7 ;  /* 0x000000eca0077223 */ /* 0x000fe20000010007 */
[-C--:B------:R-:W-:Y:S01]  /*a680*/  FFMA.FTZ R215, -R117, R233.reuse, R238 ;  /* 0x000000e975d77223 */ /* 0x080fe200000101ee */
[----:B------:R-:W-:Y:S01]  /*a690*/  FFMA.FTZ R233, R115, -R233, R6 ;  /* 0x800000e973e97223 */ /* 0x000fe20000010006 */
[----:B------:R-:W-:Y:S01]  /*a6a0*/  FFMA.FTZ R6, R20, R235, R241 ;  /* 0x000000eb14067223 */ /* 0x000fe200000100f1 */
[----:B------:R-:W-:Y:S01]  /*a6b0*/  FMUL.FTZ R241, R53, R68 ;  /* 0x0000004435f17220 */ /* 0x000fe20000410000 */
[----:B------:R-:W-:Y:S01]  /*a6c0*/  FFMA.FTZ R7, R66, R223, R7 ;  /* 0x000000df42077223 */ /* 0x000fe20000010007 */
[C---:B------:R-:W-:Y:S01]  /*a6d0*/  FMUL.FTZ R223, R157.reuse, R5 ;  /* 0x000000059ddf7220 */ /* 0x040fe20000410000 */
[----:B------:R-:W-:Y:S01]  /*a6e0*/  FFMA.FTZ R242, R20, -R239, R243 ;  /* 0x800000ef14f27223 */ /* 0x000fe200000100f3 */
[----:B------:R-:W-:Y:S01]  /*a6f0*/  FFMA.FTZ R234, -R118, R241, R235 ;  /* 0x000000f176ea7223 */ /* 0x000fe200000101eb */
[-C--:B------:R-:W-:Y:S01]  /*a700*/  FMUL.FTZ R235, R157, R7.reuse ;  /* 0x000000079deb7220 */ /* 0x080fe20000410000 */
[----:B------:R-:W-:Y:S01]  /*a710*/  FFMA.FTZ R238, R158, R7, R223 ;  /* 0x000000079eee7223 */ /* 0x000fe200000100df */
[----:B------:R-:W-:Y:S01]  /*a720*/  FFMA.FTZ R223, R116, -R241, R239 ;  /* 0x800000f174df7223 */ /* 0x000fe200000100ef */
[----:B------:R-:W-:Y:S01]  /*a730*/  FFMA.FTZ R239, R19, R240, R6 ;  /* 0x000000f013ef7223 */ /* 0x000fe20000010006 */
[----:B------:R-:W-:Y:S01]  /*a740*/  FFMA.FTZ R6, R158, R5, -R235 ;  /* 0x000000059e067223 */ /* 0x000fe200000108eb */
[----:B------:R-:W-:Y:S01]  /*a750*/  FFMA.FTZ R238, R65, R218, R238 ;  /* 0x000000da41ee7223 */ /* 0x000fe200000100ee */
[----:B------:R-:W-:Y:S01]  /*a760*/  FFMA.FTZ R241, R19, -R236, R242 ;  /* 0x800000ec13f17223 */ /* 0x000fe200000100f2 */
[----:B------:R-:W-:Y:S01]  /*a770*/  FMUL.FTZ R218, R50, R67 ;  /* 0x0000004332da7220 */ /* 0x000fe20000410000 */
[----:B------:R-:W-:Y:S01]  /*a780*/  FFMA.FTZ R242, R65, R220, R6 ;  /* 0x000000dc41f27223 */ /* 0x000fe20000010006 */
[----:B------:R-:W-:Y:S01]  /*a790*/  FFMA.FTZ R220, R18, R5, R239 ;  /* 0x0000000512dc7223 */ /* 0x000fe200000100ef */
[----:B------:R-:W-:Y:S01]  /*a7a0*/  FMUL.FTZ R239, R155, R238 ;  /* 0x000000ee9bef7220 */ /* 0x000fe20000410000 */
[----:B------:R-:W-:Y:S01]  /*a7b0*/  FMUL.FTZ R6, R51, R66 ;  /* 0x0000004233067220 */ /* 0x000fe20000410000 */
[-C--:B------:R-:W-:Y:S01]  /*a7c0*/  FFMA.FTZ R235, -R207, R218.reuse, R240 ;  /* 0x000000dacfeb7223 */ /* 0x080fe200000101f0 */
[----:B------:R-:W-:Y:S01]  /*a7d0*/  FFMA.FTZ R218, R205, -R218, R236 ;  /* 0x800000dacdda7223 */ /* 0x000fe200000100ec */
[----:B------:R-:W-:Y:S01]  /*a7e0*/  FFMA.FTZ R239, R156, R242, -R239 ;  /* 0x000000f29cef7223 */ /* 0x000fe200000108ef */
[-C--:B------:R-:W-:Y:S01]  /*a7f0*/  FFMA.FTZ R5, -R208, R6.reuse, R5 ;  /* 0x00000006d0057223 */ /* 0x080fe20000010105 */
[----:B------:R-:W-:Y:S01]  /*a800*/  FFMA.FTZ R236, R18, -R7, R241 ;  /* 0x8000000712ec7223 */ /* 0x000fe200000100f1 */
[----:B------:R-:W-:Y:S01]  /*a810*/  FFMA.FTZ R6, R206, -R6, R7 ;  /* 0x80000006ce067223 */ /* 0x000fe20000010007 */
[----:B------:R-:W-:Y:S01]  /*a820*/  FFMA.FTZ R7, R64, R217, R239 ;  /* 0x000000d940077223 */ /* 0x000fe200000100ef */
[----:B------:R-:W-:Y:S01]  /*a830*/  FMUL.FTZ R217, R155, R242 ;  /* 0x000000f29bd97220 */ /* 0x000fe20000410000 */
[C---:B------:R-:W-:Y:S01]  /*a840*/  FFMA.FTZ R243, R17.reuse, -R238, R236 ;  /* 0x800000ee11f37223 */ /* 0x040fe200000100ec */
[----:B------:R-:W-:Y:S01]  /*a850*/  FMUL.FTZ R240, R48, R65 ;  /* 0x0000004130f07220 */ /* 0x000fe20000410000 */
[----:B------:R-:W-:Y:S01]  /*a860*/  FFMA.FTZ R241, R17, R242, R220 ;  /* 0x000000f211f17223 */ /* 0x000fe200000100dc */
[----:B------:R-:W-:-:S02]  /*a870*/  FFMA.FTZ R239, R156, R238, R217 ;  /* 0x000000ee9cef7223 */ /* 0x000fc400000100d9 */
[-C--:B------:R-:W-:Y:S01]  /*a880*/  FFMA.FTZ R220, -R203, R240.reuse, R242 ;  /* 0x000000f0cbdc7223 */ /* 0x080fe200000101f2 */
[----:B------:R-:W-:Y:S01]  /*a890*/  FFMA.FTZ R217, R201, -R240, R238 ;  /* 0x800000f0c9d97223 */ /* 0x000fe200000100ee */
[----:B------:R-:W-:Y:S01]  /*a8a0*/  FFMA.FTZ R236, R64, R219, R239 ;  /* 0x000000db40ec7223 */ /* 0x000fe200000100ef */
[-C--:B------:R-:W-:Y:S01]  /*a8b0*/  FMUL.FTZ R219, R153, R7.reuse ;  /* 0x0000000799db7220 */ /* 0x080fe20000410000 */
[----:B------:R-:W-:Y:S01]  /*a8c0*/  FFMA.FTZ R240, R16, R7, R241 ;  /* 0x0000000710f07223 */ /* 0x000fe200000100f1 */
[----:B------:R-:W-:Y:S01]  /*a8d0*/  FMUL.FTZ R241, R49, R64 ;  /* 0x0000004031f17220 */ /* 0x000fe20000410000 */
[-C--:B------:R-:W-:Y:S01]  /*a8e0*/  FMUL.FTZ R239, R153, R236.reuse ;  /* 0x000000ec99ef7220 */ /* 0x080fe20000410000 */
[-C--:B------:R-:W-:Y:S01]  /*a8f0*/  FFMA.FTZ R242, R154, R236.reuse, R219 ;  /* 0x000000ec9af27223 */ /* 0x080fe200000100db */
[----:B------:R-:W-:Y:S01]  /*a900*/  FFMA.FTZ R238, R16, -R236, R243 ;  /* 0x800000ec10ee7223 */ /* 0x000fe200000100f3 */
[----:B------:R-:W-:Y:S01]  /*a910*/  FFMA.FTZ R219, R202, -R241, R236 ;  /* 0x800000f1cadb7223 */ /* 0x000fe200000100ec */
[----:B------:R-:W-:Y:S01]  /*a920*/  FFMA.FTZ R239, R154, R7, -R239 ;  /* 0x000000079aef7223 */ /* 0x000fe200000108ef */
[C---:B------:R-:W-:Y:S01]  /*a930*/  FFMA.FTZ R242, R63.reuse, R212, R242 ;  /* 0x000000d43ff27223 */ /* 0x040fe200000100f2 */
[----:B------:R-:W-:Y:S01]  /*a940*/  FFMA.FTZ R212, R152, R196, R11 ;  /* 0x000000c498d47223 */ /* 0x000fe2000001000b */
[----:B------:R-:W-:Y:S01]  /*a950*/  FFMA.FTZ R236, -R204, R241, R7 ;  /* 0x000000f1ccec7223 */ /* 0x000fe20000010107 */
[----:B------:R-:W-:Y:S01]  /*a960*/  FFMA.FTZ R244, R63, R214, R239 ;  /* 0x000000d63ff47223 */ /* 0x000fe200000100ef */
[C---:B------:R-:W-:Y:S01]  /*a970*/  FFMA.FTZ R214, R152.reuse, R12, -R209 ;  /* 0x0000000c98d67223 */ /* 0x040fe200000108d1 */
[----:B------:R-:W-:Y:S01]  /*a980*/  FADD.FTZ R212, R135, R212 ;  /* 0x000000d487d47221 */ /* 0x000fe20000010000 */
[C---:B------:R-:W-:Y:S01]  /*a990*/  FMUL.FTZ R7, R151.reuse, R242 ;  /* 0x000000f297077220 */ /* 0x040fe20000410000 */
[----:B------:R-:W-:Y:S01]  /*a9a0*/  FMUL.FTZ R151, R151, R244 ;  /* 0x000000f497977220 */ /* 0x000fe20000410000 */
[----:B------:R-:W-:Y:S01]  /*a9b0*/  FADD.FTZ R209, R179, R214 ;  /* 0x000000d6b3d17221 */ /* 0x000fe20000010000 */
[----:B------:R-:W-:Y:S01]  /*a9c0*/  FMUL.FTZ R179, R153, R212 ;  /* 0x000000d499b37220 */ /* 0x000fe20000410000 */
[----:B------:R-:W-:Y:S01]  /*a9d0*/  FFMA.FTZ R239, R152, R244, -R7 ;  /* 0x000000f498ef7223 */ /* 0x000fe20000010807 */
[----:B------:R-:W-:Y:S01]  /*a9e0*/  FMUL.FTZ R214, R46, R63 ;  /* 0x0000003f2ed67220 */ /* 0x000fe20000410000 */
[----:B------:R-:W-:Y:S01]  /*a9f0*/  FFMA.FTZ R7, R15, -R242, R238 ;  /* 0x800000f20f077223 */ /* 0x000fe200000100ee */
[-C--:B------:R-:W-:Y:S01]  /*aa00*/  FMUL.FTZ R153, R153, R209.reuse ;  /* 0x000000d199997220 */ /* 0x080fe20000410000 */
[C---:B------:R-:W-:Y:S01]  /*aa10*/  FFMA.FTZ R238, R154.reuse, R209, -R179 ;  /* 0x000000d19aee7223 */ /* 0x040fe200000108b3 */
[-C--:B------:R-:W-:Y:S01]  /*aa20*/  FFMA.FTZ R11, -R199, R214.reuse, R244 ;  /* 0x000000d6c70b7223 */ /* 0x080fe200000101f4 */
[----:B------:R-:W-:Y:S01]  /*aa30*/  FFMA.FTZ R135, R197, -R214, R242 ;  /* 0x800000d6c5877223 */ /* 0x000fe200000100f2 */
[----:B------:R-:W-:Y:S01]  /*aa40*/  FFMA.FTZ R214, R154, R212, R153 ;  /* 0x000000d49ad67223 */ /* 0x000fe20000010099 */
[----:B------:R-:W-:Y:S01]  /*aa50*/  FADD.FTZ R181, R181, R238 ;  /* 0x000000eeb5b57221 */ /* 0x000fe20000010000 */
[----:B------:R-:W-:Y:S01]  /*aa60*/  FFMA.FTZ R152, R152, R242, R151 ;  /* 0x000000f298987223 */ /* 0x000fe20000010097 */
[C---:B------:R-:W-:Y:S01]  /*aa70*/  FFMA.FTZ R221, R62.reuse, R221, R239 ;  /* 0x000000dd3edd7223 */ /* 0x040fe200000100ef */
[----:B------:R-:W-:Y:S01]  /*aa80*/  FADD.FTZ R214, R137, R214 ;  /* 0x000000d689d67221 */ /* 0x000fe20000010000 */
[----:B------:R-:W-:Y:S01]  /*aa90*/  FMUL.FTZ R179, R155, R181 ;  /* 0x000000b59bb37220 */ /* 0x000fe20000410000 */
[----:B------:R-:W-:Y:S01]  /*aaa0*/  FFMA.FTZ R211, R62, R211, R152 ;  /* 0x000000d33ed37223 */ /* 0x000fe20000010098 */
[----:B------:R-:W-:Y:S01]  /*aab0*/  FMUL.FTZ R137, R47, R62 ;  /* 0x0000003e2f897220 */ /* 0x000fe20000410000 */
[----:B------:R-:W-:Y:S01]  /*aac0*/  FMUL.FTZ R153, R198, R12 ;  /* 0x0000000cc6997220 */ /* 0x000fe20000410000 */
[-C--:B------:R-:W-:Y:S01]  /*aad0*/  FFMA.FTZ R179, R156, R214.reuse, R179 ;  /* 0x000000d69cb37223 */ /* 0x080fe200000100b3 */
[----:B------:R-:W-:Y:S01]  /*aae0*/  FMUL.FTZ R152, R155, R214 ;  /* 0x000000d69b987220 */ /* 0x000fe20000410000 */
[-C--:B------:R-:W-:Y:S01]  /*aaf0*/  FFMA.FTZ R198, R198, -R137.reuse, R211 ;  /* 0x80000089c6c67223 */ /* 0x080fe200000100d3 */
[C---:B------:R-:W-:Y:S01]  /*ab00*/  FFMA.FTZ R137, -R200.reuse, R137, R221 ;  /* 0x00000089c8897223 */ /* 0x040fe200000101dd */
[----:B------:R-:W-:Y:S01]  /*ab10*/  FFMA.FTZ R153, R200, R196, R153 ;  /* 0x000000c4c8997223 */ /* 0x000fe20000010099 */
[----:B------:R-:W-:Y:S01]  /*ab20*/  FADD.FTZ R200, R138, R179 ;  /* 0x000000b38ac87221 */ /* 0x000fe20000010000 */
[----:B------:R-:W-:Y:S01]  /*ab30*/  FMUL.FTZ R138, R197, R209 ;  /* 0x000000d1c58a7220 */ /* 0x000fe20000410000 */
[-C--:B------:R-:W-:Y:S01]  /*ab40*/  FFMA.FTZ R156, R156, R181.reuse, -R152 ;  /* 0x000000b59c9c7223 */ /* 0x080fe20000010898 */
[----:B------:R-:W-:Y:S01]  /*ab50*/  FMUL.FTZ R179, R202, R181 ;  /* 0x000000b5cab37220 */ /* 0x000fe20000410000 */
[----:B------:R-:W-:Y:S01]  /*ab60*/  FMUL.FTZ R197, R12, UR44 ;  /* 0x0000002c0cc57c20 */ /* 0x000fe20008410000 */
[----:B------:R-:W-:Y:S01]  /*ab70*/  FFMA.FTZ R138, R199, R212, R138 ;  /* 0x000000d4c78a7223 */ /* 0x000fe2000001008a */
[----:B------:R-:W-:Y:S01]  /*ab80*/  FADD.FTZ R199, R183, R156 ;  /* 0x0000009cb7c77221 */ /* 0x000fe20000010000 */
[C---:B------:R-:W-:Y:S01]  /*ab90*/  FMUL.FTZ R183, R157.reuse, R200 ;  /* 0x000000c89db77220 */ /* 0x040fe20000410000 */
[----:B------:R-:W-:Y:S01]  /*aba0*/  FFMA.FTZ R179, R204, R214, R179 ;  /* 0x000000d6ccb37223 */ /* 0x000fe200000100b3 */
[----:B------:R-:W-:Y:S01]  /*abb0*/  FFMA.FTZ R154, R196, UR15, R197 ;  /* 0x0000000fc49a7c23 */ /* 0x000fe200080100c5 */
[-C--:B------:R-:W-:Y:S01]  /*abc0*/  FMUL.FTZ R157, R157, R199.reuse ;  /* 0x000000c79d9d7220 */ /* 0x080fe20000410000 */
[-C--:B------:R-:W-:Y:S01]  /*abd0*/  FFMA.FTZ R183, R158, R199.reuse, -R183 ;  /* 0x000000c79eb77223 */ /* 0x080fe200000108b7 */
[----:B------:R-:W-:Y:S01]  /*abe0*/  FMUL.FTZ R239, R196, UR44 ;  /* 0x0000002cc4ef7c20 */ /* 0x000fe20008410000 */
[----:B------:R-:W-:Y:S01]  /*abf0*/  FMUL.FTZ R197, R209, UR44 ;  /* 0x0000002cd1c57c20 */ /* 0x000fe20008410000 */
[----:B------:R-:W-:Y:S01]  /*ac00*/  FFMA.FTZ R204, R158, R200, R157 ;  /* 0x000000c89ecc7223 */ /* 0x000fe2000001009d */
[----:B------:R-:W-:Y:S01]  /*ac10*/  FADD.FTZ R202, R184, R183 ;  /* 0x000000b7b8ca7221 */ /* 0x000fe20000010000 */
[----:B------:R-:W-:Y:S01]  /*ac20*/  FMUL.FTZ R155, R47, R196 ;  /* 0x000000c42f9b7220 */ /* 0x000fe20000410000 */
[----:B------:R-:W-:Y:S01]  /*ac30*/  FFMA.FTZ R157, R12, UR15, -R239 ;  /* 0x0000000f0c9d7c23 */ /* 0x000fe200080108ef */
[----:B------:R-:W-:Y:S01]  /*ac40*/  FADD.FTZ R204, R139, R204 ;  /* 0x000000cc8bcc7221 */ /* 0x000fe20000010000 */
[----:B------:R-:W-:Y:S01]  /*ac50*/  FMUL.FTZ R139, R159, R202 ;  /* 0x000000ca9f8b7220 */ /* 0x000fe20000410000 */
[----:B------:R-:W-:Y:S01]  /*ac60*/  FMUL.FTZ R183, R47, R12 ;  /* 0x0000000c2fb77220 */ /* 0x000fe20000410000 */
[----:B------:R-:W-:Y:S01]  /*ac70*/  FMUL.FTZ R156, R212, UR44 ;  /* 0x0000002cd49c7c20 */ /* 0x000fe20008410000 */
[-C--:B------:R-:W-:Y:S01]  /*ac80*/  FMUL.FTZ R159, R159, R204.reuse ;  /* 0x000000cc9f9f7220 */ /* 0x080fe20000410000 */
[----:B------:R-:W-:Y:S01]  /*ac90*/  FFMA.FTZ R139, R160, R204, R139 ;  /* 0x000000cca08b7223 */ /* 0x000fe2000001008b */
[----:B------:R-:W-:Y:S01]  /*aca0*/  FFMA.FTZ R12, R212, UR15, R197 ;  /* 0x0000000fd40c7c23 */ /* 0x000fe200080100c5 */
[----:B------:R-:W-:Y:S01]  /*acb0*/  FMUL.FTZ R158, R46, R212 ;  /* 0x000000d42e9e7220 */ /* 0x000fe20000410000 */
[----:B------:R-:W-:Y:S01]  /*acc0*/  FFMA.FTZ R160, R160, R202, -R159 ;  /* 0x000000caa0a07223 */ /* 0x000fe2000001089f */
[----:B------:R-:W-:Y:S01]  /*acd0*/  FADD.FTZ R159, R140, R139 ;  /* 0x0000008b8c9f7221 */ /* 0x000fe20000010000 */
[----:B------:R-:W-:Y:S01]  /*ace0*/  FMUL.FTZ R140, R201, R199 ;  /* 0x000000c7c98c7220 */ /* 0x000fe20000410000 */
[----:B------:R-:W-:Y:S01]  /*acf0*/  FFMA.FTZ R156, R209, UR15, -R156 ;  /* 0x0000000fd19c7c23 */ /* 0x000fe2000801089c */
[----:B------:R-:W-:Y:S01]  /*ad00*/  FADD.FTZ R185, R185, R160 ;  /* 0x000000a0b9b97221 */ /* 0x000fe20000010000 */
[----:B------:R-:W-:Y:S01]  /*ad10*/  FMUL.FTZ R196, R161, R159 ;  /* 0x0000009fa1c47220 */ /* 0x000fe20000410000 */
[-C--:B------:R-:W-:Y:S01]  /*ad20*/  FFMA.FTZ R140, R203, R200.reuse, R140 ;  /* 0x000000c8cb8c7223 */ /* 0x080fe2000001008c */
[----:B------:R-:W-:Y:S01]  /*ad30*/  FMUL.FTZ R184, R46, R209 ;  /* 0x000000d12eb87220 */ /* 0x000fe20000410000 */
[----:B------:R-:W-:Y:S01]  /*ad40*/  FMUL.FTZ R201, R161, R185 ;  /* 0x000000b9a1c97220 */ /* 0x000fe20000410000 */
[----:B------:R-:W-:Y:S01]  /*ad50*/  FMUL.FTZ R161, R199, UR44 ;  /* 0x0000002cc7a17c20 */ /* 0x000fe20008410000 */
[----:B------:R-:W-:Y:S01]  /*ad60*/  MOV R152, 0x84 ;  /* 0x0000008400987802 */ /* 0x000fe20000000f00 */
[----:B------:R-:W-:Y:S01]  /*ad70*/  FMUL.FTZ R209, R181, UR44 ;  /* 0x0000002cb5d17c20 */ /* 0x000fe20008410000 */
[C---:B------:R-:W-:Y:S01]  /*ad80*/  FFMA.FTZ R212, R162.reuse, R159, R201 ;  /* 0x0000009fa2d47223 */ /* 0x040fe200000100c9 */
[----:B------:R-:W-:Y:S01]  /*ad90*/  FFMA.FTZ R201, R162, R185, -R196 ;  /* 0x000000b9a2c97223 */ /* 0x000fe200000108c4 */
[----:B------:R-:W-:Y:S01]  /*ada0*/  FMUL.FTZ R162, R200, UR44 ;  /* 0x0000002cc8a27c20 */ /* 0x000fe20008410000 */
[----:B------:R-:W-:Y:S01]  /*adb0*/  FMUL.FTZ R196, R48, R200 ;  /* 0x000000c830c47220 */ /* 0x000fe20000410000 */
[----:B------:R-:W-:Y:S01]  /*adc0*/  FADD.FTZ R141, R141, R212 ;  /* 0x000000d48d8d7221 */ /* 0x000fe20000010000 */
[----:B------:R-:W-:Y:S01]  /*add0*/  FADD.FTZ R186, R186, R201 ;  /* 0x000000c9baba7221 */ /* 0x000fe20000010000 */
[----:B------:R-:W-:Y:S01]  /*ade0*/  FFMA.FTZ R161, R200, UR15, R161 ;  /* 0x0000000fc8a17c23 */ /* 0x000fe200080100a1 */
[----:B------:R-:W-:Y:S01]  /*adf0*/  FFMA.FTZ R162, R199, UR15, -R162 ;  /* 0x0000000fc7a27c23 */ /* 0x000fe200080108a2 */
[----:B------:R-:W-:Y:S01]  /*ae00*/  FMUL.FTZ R200, R48, R199 ;  /* 0x000000c730c87220 */ /* 0x000fe20000410000 */
[C---:B------:R-:W-:Y:S01]  /*ae10*/  FMUL.FTZ R199, R163.reuse, R186 ;  /* 0x000000baa3c77220 */ /* 0x040fe20000410000 */
[-C--:B------:R-:W-:Y:S01]  /*ae20*/  FMUL.FTZ R201, R163, R141.reuse ;  /* 0x0000008da3c97220 */ /* 0x080fe20000410000 */
[----:B------:R-:W-:Y:S01]  /*ae30*/  FFMA.FTZ R139, R214, UR15, R209 ;  /* 0x0000000fd68b7c23 */ /* 0x000fe200080100d1 */
[----:B------:R-:W-:Y:S01]  /*ae40*/  FMUL.FTZ R203, R206, R202 ;  /* 0x000000cacecb7220 */ /* 0x000fe20000410000 */
[----:B------:R-:W-:Y:S01]  /*ae50*/  FFMA.FTZ R199, R164, R141, R199 ;  /* 0x0000008da4c77223 */ /* 0x000fe200000100c7 */
[----:B------:R-:W-:-:S02]  /*ae60*/  IMAD R152, R133, R152, UR16 ;  /* 0x0000001085987e24 */ /* 0x000fc4000f8e0298 */
[----:B------:R-:W-:Y:S01]  /*ae70*/  FMUL.FTZ R209, R65, R196 ;  /* 0x000000c441d17220 */ /* 0x000fe20000410000 */
[----:B------:R-:W-:Y:S01]  /*ae80*/  FFMA.FTZ R164, R164, R186, -R201 ;  /* 0x000000baa4a47223 */ /* 0x000fe200000108c9 */
[----:B------:R-:W-:Y:S01]  /*ae90*/  FFMA.FTZ R163, R208, R204, R203 ;  /* 0x000000ccd0a37223 */ /* 0x000fe200000100cb */
[----:B------:R-:W-:Y:S01]  /*aea0*/  FMUL.FTZ R201, R202, UR44 ;  /* 0x0000002ccac97c20 */ /* 0x000fe20008410000 */
[----:B------:R-:W-:Y:S01]  /*aeb0*/  FMUL.FTZ R203, R204, UR44 ;  /* 0x0000002ccccb7c20 */ /* 0x000fe20008410000 */
[----:B------:R-:W-:Y:S01]  /*aec0*/  FADD.FTZ R187, R187, R164 ;  /* 0x000000a4bbbb7221 */ /* 0x000fe20000010000 */
[----:B------:R0:W-:Y:S01]  /*aed0*/  STS [R152+0x8a0], R209 ;  /* 0x0008a0d198007388 */ /* 0x0001e20000000800 */
[----:B------:R-:W-:Y:S01]  /*aee0*/  FADD.FTZ R142, R142, R199 ;  /* 0x000000c78e8e7221 */ /* 0x000fe20000010000 */
[----:B------:R-:W-:Y:S01]  /*aef0*/  FFMA.FTZ R203, R202, UR15, -R203 ;  /* 0x0000000fcacb7c23 */ /* 0x000fe200080108cb */
[----:B------:R-:W-:Y:S01]  /*af00*/  FMUL.FTZ R199, R51, R202 ;  /* 0x000000ca33c77220 */ /* 0x000fe20000410000 */
[----:B------:R-:W-:Y:S01]  /*af10*/  FMUL.FTZ R241, R62, R155 ;  /* 0x0000009b3ef17220 */ /* 0x000fe20000410000 */
[----:B------:R-:W-:Y:S01]  /*af20*/  FMUL.FTZ R202, R165, R142 ;  /* 0x0000008ea5ca7220 */ /* 0x000fe20000410000 */
[----:B------:R-:W-:Y:S01]  /*af30*/  FMUL.FTZ R160, R214, UR44 ;  /* 0x0000002cd6a07c20 */ /* 0x000fe20008410000 */
[----:B------:R-:W-:Y:S01]  /*af40*/  FMUL.FTZ R206, R6, R203 ;  /* 0x000000cb06ce7220 */ /* 0x000fe20000410000 */
[----:B------:R-:W-:Y:S01]  /*af50*/  FMUL.FTZ R197, R49, R214 ;  /* 0x000000d631c57220 */ /* 0x000fe20000410000 */
[----:B------:R1:W-:Y:S01]  /*af60*/  STS [R152+0x8b8], R241 ;  /* 0x0008b8f198007388 */ /* 0x0003e20000000800 */
[----:B0-----:R-:W-:Y:S01]  /*af70*/  FMUL.FTZ R209, R51, R204 ;  /* 0x000000cc33d17220 */ /* 0x001fe20000410000 */
[----:B------:R-:W-:Y:S01]  /*af80*/  FFMA.FTZ R204, R204, UR15, R201 ;  /* 0x0000000fcccc7c23 */ /* 0x000fe200080100c9 */
[----:B------:R-:W-:Y:S01]  /*af90*/  FMUL.FTZ R201, R165, R187 ;  /* 0x000000bba5c97220 */ /* 0x000fe20000410000 */
[----:B------:R-:W-:Y:S01]  /*afa0*/  FFMA.FTZ R160, R181, UR15, -R160 ;  /* 0x0000000fb5a07c23 */ /* 0x000fe200080108a0 */
[----:B------:R-:W-:Y:S01]  /*afb0*/  FMUL.FTZ R181, R49, R181 ;  /* 0x000000b531b57220 */ /* 0x000fe20000410000 */
[----:B------:R-:W-:Y:S01]  /*afc0*/  FFMA.FTZ R165, R5, R204, R206 ;  /* 0x000000cc05a57223 */ /* 0x000fe200000100ce */
[C---:B------:R-:W-:Y:S01]  /*afd0*/  FFMA.FTZ R164, R166.reuse, R142, R201 ;  /* 0x0000008ea6a47223 */ /* 0x040fe200000100c9 */
[----:B------:R-:W-:Y:S01]  /*afe0*/  FFMA.FTZ R201, R166, R187, -R202 ;  /* 0x000000bba6c97223 */ /* 0x000fe200000108ca */
[----:B------:R-:W-:Y:S01]  /*aff0*/  FMUL.FTZ R166, R6, R199 ;  /* 0x000000c706a67220 */ /* 0x000fe20000410000 */
[----:B-1----:R-:W-:Y:S01]  /*b000*/  FMUL.FTZ R241, R63, R158 ;  /* 0x0000009e3ff17220 */ /* 0x002fe20000410000 */
[----:B------:R-:W-:Y:S01]  /*b010*/  FADD.FTZ R143, R143, R164 ;  /* 0x000000a48f8f7221 */ /* 0x000fe20000010000 */
[----:B------:R-:W-:Y:S01]  /*b020*/  FADD.FTZ R188, R188, R201 ;  /* 0x000000c9bcbc7221 */ /* 0x000fe20000010000 */
[-C--:B------:R-:W-:Y:S01]  /*b030*/  FMUL.FTZ R204, R6, R209.reuse ;  /* 0x000000d106cc7220 */ /* 0x080fe20000410000 */
[----:B------:R-:W-:Y:S01]  /*b040*/  FFMA.FTZ R6, R5, R209, R166 ;  /* 0x000000d105067223 */ /* 0x000fe200000100a6 */
[C---:B------:R-:W-:Y:S01]  /*b050*/  FMUL.FTZ R201, R167.reuse, R143 ;  /* 0x0000008fa7c97220 */ /* 0x040fe20000410000 */
[-C--:B------:R-:W-:Y:S01]  /*b060*/  FMUL.FTZ R164, R167, R188.reuse ;  /* 0x000000bca7a47220 */ /* 0x080fe20000410000 */
[----:B------:R0:W-:Y:S01]  /*b070*/  STS [R152+0x8b0], R241 ;  /* 0x0008b0f198007388 */ /* 0x0001e20000000800 */
[----:B------:R-:W-:Y:S01]  /*b080*/  FMUL.FTZ R202, R205, R185 ;  /* 0x000000b9cdca7220 */ /* 0x000fe20000410000 */
[C---:B------:R-:W-:Y:S01]  /*b090*/  FFMA.FTZ R166, R168.reuse, R188, -R201 ;  /* 0x000000bca8a67223 */ /* 0x040fe200000108c9 */
[----:B------:R-:W-:Y:S01]  /*b0a0*/  FFMA.FTZ R167, R168, R143, R164 ;  /* 0x0000008fa8a77223 */ /* 0x000fe200000100a4 */
[----:B------:R-:W-:Y:S01]  /*b0b0*/  FFMA.FTZ R5, R5, R199, -R204 ;  /* 0x000000c705057223 */ /* 0x000fe200000108cc */
[----:B------:R-:W-:Y:S01]  /*b0c0*/  FMUL.FTZ R168, R159, UR44 ;  /* 0x0000002c9fa87c20 */ /* 0x000fe20008410000 */
[----:B------:R-:W-:Y:S01]  /*b0d0*/  FADD.FTZ R189, R189, R166 ;  /* 0x000000a6bdbd7221 */ /* 0x000fe20000010000 */
[----:B------:R-:W-:Y:S01]  /*b0e0*/  FADD.FTZ R144, R144, R167 ;  /* 0x000000a790907221 */ /* 0x000fe20000010000 */
[----:B------:R-:W-:Y:S01]  /*b0f0*/  FFMA.FTZ R164, R207, R159, R202 ;  /* 0x0000009fcfa47223 */ /* 0x000fe200000100ca */
[----:B------:R-:W-:Y:S01]  /*b100*/  FMUL.FTZ R202, R185, UR44 ;  /* 0x0000002cb9ca7c20 */ /* 0x000fe20008410000 */
[----:B0-----:R-:W-:Y:S01]  /*b110*/  FMUL.FTZ R241, R64, R181 ;  /* 0x000000b540f17220 */ /* 0x001fe20000410000 */
[----:B------:R-:W-:Y:S01]  /*b120*/  FMUL.FTZ R166, R169, R144 ;  /* 0x00000090a9a67220 */ /* 0x000fe20000410000 */
[----:B------:R-:W-:Y:S01]  /*b130*/  FFMA.FTZ R167, R185, UR15, -R168 ;  /* 0x0000000fb9a77c23 */ /* 0x000fe200080108a8 */
[----:B------:R-:W-:Y:S01]  /*b140*/  FMUL.FTZ R204, R50, R185 ;  /* 0x000000b932cc7220 */ /* 0x000fe20000410000 */
[----:B------:R-:W-:Y:S01]  /*b150*/  FMUL.FTZ R201, R217, R196 ;  /* 0x000000c4d9c97220 */ /* 0x000fe20000410000 */
[----:B------:R0:W-:Y:S01]  /*b160*/  STS [R152+0x8ac], R241 ;  /* 0x0008acf198007388 */ /* 0x0001e20000000800 */
[----:B------:R-:W-:Y:S01]  /*b170*/  FMUL.FTZ R239, R64, R197 ;  /* 0x000000c540ef7220 */ /* 0x000fe20000410000 */
[----:B------:R-:W-:Y:S01]  /*b180*/  FMUL.FTZ R243, R63, R184 ;  /* 0x000000b83ff37220 */ /* 0x000fe20000410000 */
[----:B------:R-:W-:Y:S01]  /*b190*/  FMUL.FTZ R245, R62, R183 ;  /* 0x000000b73ef57220 */ /* 0x000fe20000410000 */
[----:B------:R-:W-:Y:S01]  /*b1a0*/  FMUL.FTZ R207, R54, R189 ;  /* 0x000000bd36cf7220 */ /* 0x000fe20000410000 */
[----:B------:R-:W-:Y:S01]  /*b1b0*/  FFMA.FTZ R151, R15, R244, R240 ;  /* 0x000000f40f977223 */ /* 0x000fe200000100f0 */
[----:B------:R1:W-:Y:S01]  /*b1c0*/  STS [R152+0x8a8], R239 ;  /* 0x0008a8ef98007388 */ /* 0x0003e20000000800 */
[----:B------:R-:W-:Y:S01]  /*b1d0*/  FFMA.FTZ R7, R14, -R211, R7 ;  /* 0x800000d30e077223 */ /* 0x000fe20000010007 */
[----:B0-----:R-:W-:Y:S01]  /*b1e0*/  FMUL.FTZ R241, R66, R199 ;  /* 0x000000c742f17220 */ /* 0x001fe20000410000 */
[-C--:B------:R-:W-:Y:S01]  /*b1f0*/  FMUL.FTZ R199, R169, R189.reuse ;  /* 0x000000bda9c77220 */ /* 0x080fe20000410000 */
[----:B------:R-:W-:Y:S01]  /*b200*/  FFMA.FTZ R169, R170, R189, -R166 ;  /* 0x000000bdaaa97223 */ /* 0x000fe200000108a6 */
[----:B------:R-:W-:Y:S01]  /*b210*/  FFMA.FTZ R166, R159, UR15, R202 ;  /* 0x0000000f9fa67c23 */ /* 0x000fe200080100ca */
[----:B------:R-:W-:Y:S01]  /*b220*/  FMUL.FTZ R202, R218, R204 ;  /* 0x000000ccdaca7220 */ /* 0x000fe20000410000 */
[----:B------:R-:W-:Y:S01]  /*b230*/  FFMA.FTZ R168, R170, R144, R199 ;  /* 0x00000090aaa87223 */ /* 0x000fe200000100c7 */
[----:B------:R-:W-:Y:S01]  /*b240*/  FMUL.FTZ R170, R50, R159 ;  /* 0x0000009f32aa7220 */ /* 0x000fe20000410000 */
[----:B------:R-:W-:Y:S01]  /*b250*/  FADD.FTZ R190, R190, R169 ;  /* 0x000000a9bebe7221 */ /* 0x000fe20000010000 */
[----:B------:R-:W-:Y:S01]  /*b260*/  FMUL.FTZ R199, R67, R204 ;  /* 0x000000cc43c77220 */ /* 0x000fe20000410000 */
[----:B------:R-:W-:Y:S01]  /*b270*/  FADD.FTZ R145, R145, R168 ;  /* 0x000000a891917221 */ /* 0x000fe20000010000 */
[-C--:B------:R-:W-:Y:S01]  /*b280*/  FMUL.FTZ R168, R218, R170.reuse ;  /* 0x000000aadaa87220 */ /* 0x080fe20000410000 */
[-C--:B------:R-:W-:Y:S01]  /*b290*/  FFMA.FTZ R159, R235, R170.reuse, R202 ;  /* 0x000000aaeb9f7223 */ /* 0x080fe200000100ca */
[----:B------:R-:W-:Y:S01]  /*b2a0*/  FMUL.FTZ R185, R67, R170 ;  /* 0x000000aa43b97220 */ /* 0x000fe20000410000 */
[CC--:B------:R-:W-:Y:S01]  /*b2b0*/  FMUL.FTZ R169, R171.reuse, R145.reuse ;  /* 0x00000091aba97220 */ /* 0x0c0fe20000410000 */
[----:B------:R-:W-:Y:S01]  /*b2c0*/  FMUL.FTZ R170, R171, R190 ;  /* 0x000000beabaa7220 */ /* 0x000fe20000410000 */
[----:B------:R-:W-:Y:S01]  /*b2d0*/  FMUL.FTZ R171, R217, R200 ;  /* 0x000000c8d9ab7220 */ /* 0x000fe20000410000 */
[----:B------:R0:W-:Y:S01]  /*b2e0*/  STS [R152+0x894], R199 ;  /* 0x000894c798007388 */ /* 0x0001e20000000800 */
[C---:B------:R-:W-:Y:S01]  /*b2f0*/  FFMA.FTZ R202, R172.reuse, R190, -R169 ;  /* 0x000000beacca7223 */ /* 0x040fe200000108a9 */
[----:B------:R-:W-:Y:S01]  /*b300*/  FFMA.FTZ R169, R172, R145, R170 ;  /* 0x00000091aca97223 */ /* 0x000fe200000100aa */
[----:B------:R-:W-:Y:S01]  /*b310*/  FFMA.FTZ R196, R220, R196, R171 ;  /* 0x000000c4dcc47223 */ /* 0x000fe200000100ab */
[----:B------:R-:W-:Y:S01]  /*b320*/  FMUL.FTZ R171, R53, R141 ;  /* 0x0000008d35ab7220 */ /* 0x000fe20000410000 */
[----:B------:R-:W-:Y:S01]  /*b330*/  FADD.FTZ R191, R191, R202 ;  /* 0x000000cabfbf7221 */ /* 0x000fe20000010000 */
[----:B------:R-:W-:Y:S01]  /*b340*/  FADD.FTZ R146, R146, R169 ;  /* 0x000000a992927221 */ /* 0x000fe20000010000 */
[----:B------:R2:W-:Y:S01]  /*b350*/  STS [R152+0x890], R185 ;  /* 0x000890b998007388 */ /* 0x0005e20000000800 */
[----:B-1----:R-:W-:Y:S01]  /*b360*/  FMUL.FTZ R239, R65, R200 ;  /* 0x000000c841ef7220 */ /* 0x002fe20000410000 */
[C---:B------:R-:W-:Y:S01]  /*b370*/  FMUL.FTZ R169, R173.reuse, R191 ;  /* 0x000000bfada97220 */ /* 0x040fe20000410000 */
[----:B------:R-:W-:Y:S01]  /*b380*/  FMUL.FTZ R172, R173, R146 ;  /* 0x00000092adac7220 */ /* 0x000fe20000410000 */
[----:B------:R-:W-:Y:S01]  /*b390*/  FMUL.FTZ R173, R53, R186 ;  /* 0x000000ba35ad7220 */ /* 0x000fe20000410000 */
[----:B0-----:R-:W-:Y:S01]  /*b3a0*/  FMUL.FTZ R199, R223, R171 ;  /* 0x000000abdfc77220 */ /* 0x001fe20000410000 */
[C---:B------:R-:W-:Y:S01]  /*b3b0*/  FFMA.FTZ R170, R174.reuse, R146, R169 ;  /* 0x00000092aeaa7223 */ /* 0x040fe200000100a9 */
[----:B------:R-:W-:Y:S01]  /*b3c0*/  FFMA.FTZ R169, R174, R191, -R172 ;  /* 0x000000bfaea97223 */ /* 0x000fe200000108ac */
[----:B------:R-:W-:Y:S01]  /*b3d0*/  FFMA.FTZ R200, R220, R200, -R201 ;  /* 0x000000c8dcc87223 */ /* 0x000fe200000108c9 */
[-C--:B------:R-:W-:Y:S01]  /*b3e0*/  FMUL.FTZ R201, R68, R173.reuse ;  /* 0x000000ad44c97220 */ /* 0x080fe20000410000 */
[----:B------:R-:W-:Y:S01]  /*b3f0*/  FADD.FTZ R147, R147, R170 ;  /* 0x000000aa93937221 */ /* 0x000fe20000010000 */
[----:B------:R-:W-:Y:S01]  /*b400*/  FADD.FTZ R192, R192, R169 ;  /* 0x000000a9c0c07221 */ /* 0x000fe20000010000 */
[----:B--2---:R-:W-:Y:S01]  /*b410*/  FMUL.FTZ R185, R223, R173 ;  /* 0x000000addfb97220 */ /* 0x004fe20000410000 */
[----:B------:R-:W-:Y:S01]  /*b420*/  FMUL.FTZ R202, R52, R187 ;  /* 0x000000bb34ca7220 */ /* 0x000fe20000410000 */
[C---:B------:R-:W-:Y:S01]  /*b430*/  FMUL.FTZ R169, R175.reuse, R147 ;  /* 0x00000093afa97220 */ /* 0x040fe20000410000 */
[-C--:B------:R-:W-:Y:S01]  /*b440*/  FMUL.FTZ R172, R175, R192.reuse ;  /* 0x000000c0afac7220 */ /* 0x080fe20000410000 */
[-C--:B------:R-:W-:Y:S01]  /*b450*/  FFMA.FTZ R170, R234, R171.reuse, R185 ;  /* 0x000000abeaaa7223 */ /* 0x080fe200000100b9 */
[----:B------:R-:W-:Y:S01]  /*b460*/  FMUL.FTZ R185, R68, R171 ;  /* 0x000000ab44b97220 */ /* 0x000fe20000410000 */
[C---:B------:R-:W-:Y:S01]  /*b470*/  FFMA.FTZ R174, R176.reuse, R192, -R169 ;  /* 0x000000c0b0ae7223 */ /* 0x040fe200000108a9 */
[----:B------:R-:W-:Y:S01]  /*b480*/  FFMA.FTZ R169, R176, R147, R172 ;  /* 0x00000093b0a97223 */ /* 0x000fe200000100ac */
[----:B------:R-:W-:Y:S01]  /*b490*/  FMUL.FTZ R172, R219, R197 ;  /* 0x000000c5dbac7220 */ /* 0x000fe20000410000 */
[----:B------:R-:W-:Y:S01]  /*b4a0*/  FFMA.FTZ R171, R234, R173, -R199 ;  /* 0x000000adeaab7223 */ /* 0x000fe200000108c7 */
[----:B------:R-:W-:Y:S01]  /*b4b0*/  FADD.FTZ R193, R193, R174 ;  /* 0x000000aec1c17221 */ /* 0x000fe20000010000 */
[----:B------:R-:W-:Y:S01]  /*b4c0*/  FADD.FTZ R148, R148, R169 ;  /* 0x000000a994947221 */ /* 0x000fe20000010000 */
[-C--:B------:R-:W-:Y:S01]  /*b4d0*/  FMUL.FTZ R173, R219, R181.reuse ;  /* 0x000000b5dbad7220 */ /* 0x080fe20000410000 */
[----:B------:R-:W-:Y:S01]  /*b4e0*/  FFMA.FTZ R181, R236, R181, -R172 ;  /* 0x000000b5ecb57223 */ /* 0x000fe200000108ac */
[CC--:B------:R-:W-:Y:S01]  /*b4f0*/  FMUL.FTZ R169, R177.reuse, R193.reuse ;  /* 0x000000c1b1a97220 */ /* 0x0c0fe20000410000 */
[----:B------:R-:W-:Y:S01]  /*b500*/  FMUL.FTZ R174, R177, R148 ;  /* 0x00000094b1ae7220 */ /* 0x000fe20000410000 */
[----:B------:R-:W-:Y:S01]  /*b510*/  FMUL.FTZ R176, R52, R142 ;  /* 0x0000008e34b07220 */ /* 0x000fe20000410000 */
[----:B------:R-:W-:Y:S01]  /*b520*/  FFMA.FTZ R168, R235, R204, -R168 ;  /* 0x000000cceba87223 */ /* 0x000fe200000108a8 */
[C---:B------:R-:W-:Y:S01]  /*b530*/  FFMA.FTZ R172, R178.reuse, R148, R169 ;  /* 0x00000094b2ac7223 */ /* 0x040fe200000100a9 */
[----:B------:R-:W-:Y:S01]  /*b540*/  FFMA.FTZ R169, R178, R193, -R174 ;  /* 0x000000c1b2a97223 */ /* 0x000fe200000108ae */
[----:B------:R-:W-:Y:S01]  /*b550*/  FMUL.FTZ R174, R233, R202 ;  /* 0x000000cae9ae7220 */ /* 0x000fe20000410000 */
[-C--:B------:R-:W-:Y:S01]  /*b560*/  FMUL.FTZ R177, R69, R176.reuse ;  /* 0x000000b045b17220 */ /* 0x080fe20000410000 */
[----:B------:R-:W-:Y:S01]  /*b570*/  FADD.FTZ R149, R149, R172 ;  /* 0x000000ac95957221 */ /* 0x000fe20000010000 */
[----:B------:R-:W-:Y:S01]  /*b580*/  FADD.FTZ R169, R194, R169 ;  /* 0x000000a9c2a97221 */ /* 0x000fe20000010000 */
[----:B------:R-:W-:Y:S01]  /*b590*/  FFMA.FTZ R172, R215, R176, R174 ;  /* 0x000000b0d7ac7223 */ /* 0x000fe200000100ae */
[----:B------:R-:W-:Y:S01]  /*b5a0*/  FMUL.FTZ R174, R135, R184 ;  /* 0x000000b887ae7220 */ /* 0x000fe20000410000 */
[----:B------:R-:W-:Y:S01]  /*b5b0*/  STS [R152+0x888], R185 ;  /* 0x000888b998007388 */ /* 0x000fe20000000800 */
[C---:B------:R-:W-:Y:S01]  /*b5c0*/  FMUL.FTZ R175, R180.reuse, R169 ;  /* 0x000000a9b4af7220 */ /* 0x040fe20000410000 */
[-C--:B------:R-:W-:Y:S01]  /*b5d0*/  FMUL.FTZ R180, R180, R149.reuse ;  /* 0x00000095b4b47220 */ /* 0x080fe20000410000 */
[-C--:B------:R-:W-:Y:S01]  /*b5e0*/  FFMA.FTZ R174, R11, R158.reuse, R174 ;  /* 0x0000009e0bae7223 */ /* 0x080fe200000100ae */
[----:B------:R0:W-:Y:S01]  /*b5f0*/  STS [R152+0x880], R177 ;  /* 0x000880b198007388 */ /* 0x0001e20000000800 */
[C---:B------:R-:W-:Y:S01]  /*b600*/  FFMA.FTZ R175, R182.reuse, R149, R175 ;  /* 0x00000095b6af7223 */ /* 0x040fe200000100af */
[-C--:B------:R-:W-:Y:S01]  /*b610*/  FFMA.FTZ R180, R182, R169.reuse, -R180 ;  /* 0x000000a9b6b47223 */ /* 0x080fe200000108b4 */
[----:B------:R-:W-:Y:S01]  /*b620*/  FMUL.FTZ R204, R135, R158 ;  /* 0x0000009e87cc7220 */ /* 0x000fe20000410000 */
[----:B------:R-:W-:Y:S01]  /*b630*/  FMUL.FTZ R158, R61, R169 ;  /* 0x000000a93d9e7220 */ /* 0x000fe20000410000 */
[----:B------:R-:W-:Y:S01]  /*b640*/  FADD.FTZ R150, R150, R175 ;  /* 0x000000af96967221 */ /* 0x000fe20000010000 */
[----:B------:R-:W-:Y:S01]  /*b650*/  FADD.FTZ R195, R195, R180 ;  /* 0x000000b4c3c37221 */ /* 0x000fe20000010000 */
[----:B------:R-:W-:Y:S01]  /*b660*/  FFMA.FTZ R197, R236, R197, R173 ;  /* 0x000000c5ecc57223 */ /* 0x000fe200000100ad */
[----:B------:R-:W-:Y:S01]  /*b670*/  FMUL.FTZ R173, R233, R176 ;  /* 0x000000b0e9ad7220 */ /* 0x000fe20000410000 */
[----:B------:R-:W-:Y:S01]  /*b680*/  FMUL.FTZ R178, R58, R193 ;  /* 0x000000c13ab27220 */ /* 0x000fe20000410000 */
[C---:B------:R-:W-:Y:S01]  /*b690*/  FMUL.FTZ R175, R60.reuse, R195 ;  /* 0x000000c33caf7220 */ /* 0x040fe20000410000 */
[----:B0-----:R-:W-:Y:S01]  /*b6a0*/  FMUL.FTZ R177, R60, R150 ;  /* 0x000000963cb17220 */ /* 0x001fe20000410000 */
[----:B------:R-:W-:Y:S01]  /*b6b0*/  FMUL.FTZ R176, R61, R149 ;  /* 0x000000953db07220 */ /* 0x000fe20000410000 */
[----:B------:R-:W-:Y:S01]  /*b6c0*/  FMUL.FTZ R194, R13, R158 ;  /* 0x0000009e0dc27220 */ /* 0x000fe20000410000 */
[----:B------:R-:W-:Y:S01]  /*b6d0*/  FMUL.FTZ R185, R2, R175 ;  /* 0x000000af02b97220 */ /* 0x000fe20000410000 */
[----:B------:R0:W-:Y:S01]  /*b6e0*/  STS [R152+0x88c], R201 ;  /* 0x00088cc998007388 */ /* 0x0001e20000000800 */
[----:B------:R-:W-:Y:S01]  /*b6f0*/  FMUL.FTZ R180, R58, R148 ;  /* 0x000000943ab47220 */ /* 0x000fe20000410000 */
[-C--:B------:R-:W-:Y:S01]  /*b700*/  FMUL.FTZ R182, R2, R177.reuse ;  /* 0x000000b102b67220 */ /* 0x080fe20000410000 */
[C---:B------:R-:W-:Y:S01]  /*b710*/  FFMA.FTZ R185, R10.reuse, R177, R185 ;  /* 0x000000b10ab97223 */ /* 0x040fe200000100b9 */
[----:B------:R-:W-:Y:S01]  /*b720*/  FFMA.FTZ R194, R3, R176, R194 ;  /* 0x000000b003c27223 */ /* 0x000fe200000100c2 */
[-C--:B------:R-:W-:Y:S01]  /*b730*/  FMUL.FTZ R199, R69, R202.reuse ;  /* 0x000000ca45c77220 */ /* 0x080fe20000410000 */
[----:B------:R-:W-:Y:S01]  /*b740*/  FFMA.FTZ R173, R215, R202, -R173 ;  /* 0x000000cad7ad7223 */ /* 0x000fe200000108ad */
[----:B------:R-:W-:Y:S01]  /*b750*/  FADD.FTZ R185, RZ, R185 ;  /* 0x000000b9ffb97221 */ /* 0x000fe20000010000 */
[----:B------:R-:W-:Y:S01]  /*b760*/  FMUL.FTZ R202, R13, R176 ;  /* 0x000000b00dca7220 */ /* 0x000fe20000410000 */
[----:B------:R-:W-:Y:S01]  /*b770*/  FFMA.FTZ R182, R10, R175, -R182 ;  /* 0x000000af0ab67223 */ /* 0x000fe200000108b6 */
[----:B0-----:R-:W-:Y:S01]  /*b780*/  FMUL.FTZ R201, R227, R178 ;  /* 0x000000b2e3c97220 */ /* 0x001fe20000410000 */
[----:B------:R-:W-:Y:S01]  /*b790*/  FADD.FTZ R194, R185, R194 ;  /* 0x000000c2b9c27221 */ /* 0x000fe20000010000 */
[----:B------:R0:W-:Y:S01]  /*b7a0*/  STS [R152+0x884], R199 ;  /* 0x000884c798007388 */ /* 0x0001e20000000800 */
[----:B------:R-:W-:Y:S01]  /*b7b0*/  FADD.FTZ R182, RZ, R182 ;  /* 0x000000b6ffb67221 */ /* 0x000fe20000010000 */
[----:B------:R-:W-:Y:S01]  /*b7c0*/  FFMA.FTZ R203, R226, R180, R201 ;  /* 0x000000b4e2cb7223 */ /* 0x000fe200000100c9 */
[----:B------:R-:W-:Y:S01]  /*b7d0*/  FMUL.FTZ R185, R59, R192 ;  /* 0x000000c03bb97220 */ /* 0x000fe20000410000 */
[----:B------:R-:W-:Y:S01]  /*b7e0*/  FFMA.FTZ R184, R11, R184, -R204 ;  /* 0x000000b80bb87223 */ /* 0x000fe200000108cc */
[----:B------:R-:W-:Y:S01]  /*b7f0*/  FMUL.FTZ R204, R198, R155 ;  /* 0x0000009bc6cc7220 */ /* 0x000fe20000410000 */
[----:B------:R-:W-:Y:S01]  /*b800*/  FMUL.FTZ R206, R57, R145 ;  /* 0x0000009139ce7220 */ /* 0x000fe20000410000 */
[----:B------:R-:W-:Y:S01]  /*b810*/  FMUL.FTZ R205, R228, R185 ;  /* 0x000000b9e4cd7220 */ /* 0x000fe20000410000 */
[----:B------:R1:W-:Y:S01]  /*b820*/  STS [R152+0x8a4], R239 ;  /* 0x0008a4ef98007388 */ /* 0x0003e20000000800 */
[----:B------:R-:W-:Y:S01]  /*b830*/  FMUL.FTZ R177, R77, R177 ;  /* 0x000000b14db17220 */ /* 0x000fe20000410000 */
[----:B0-----:R-:W-:Y:S01]  /*b840*/  FFMA.FTZ R199, R3, R158, -R202 ;  /* 0x0000009e03c77223 */ /* 0x001fe200000108ca */
[----:B------:R-:W-:Y:S01]  /*b850*/  FADD.FTZ R202, R194, R203 ;  /* 0x000000cbc2ca7221 */ /* 0x000fe20000010000 */
[----:B------:R-:W-:Y:S01]  /*b860*/  FMUL.FTZ R203, R227, R180 ;  /* 0x000000b4e3cb7220 */ /* 0x000fe20000410000 */
[----:B------:R-:W-:Y:S01]  /*b870*/  STS [R152+0x8b4], R243 ;  /* 0x0008b4f398007388 */ /* 0x000fe20000000800 */
[----:B------:R-:W-:Y:S01]  /*b880*/  FADD.FTZ R201, R182, R199 ;  /* 0x000000c7b6c97221 */ /* 0x000fe20000010000 */
[----:B------:R-:W-:Y:S01]  /*b890*/  FMUL.FTZ R199, R59, R147 ;  /* 0x000000933bc77220 */ /* 0x000fe20000410000 */
[----:B------:R-:W-:Y:S01]  /*b8a0*/  FFMA.FTZ R194, R226, R178, -R203 ;  /* 0x000000b2e2c27223 */ /* 0x000fe200000108cb */
[----:B------:R-:W-:Y:S01]  /*b8b0*/  FMUL.FTZ R182, R198, R183 ;  /* 0x000000b7c6b67220 */ /* 0x000fe20000410000 */
[----:B-1----:R-:W-:Y:S01]  /*b8c0*/  FMUL.FTZ R239, R66, R209 ;  /* 0x000000d142ef7220 */ /* 0x002fe20000410000 */
[----:B------:R-:W-:Y:S01]  /*b8d0*/  FFMA.FTZ R205, R224, R199, R205 ;  /* 0x000000c7e0cd7223 */ /* 0x000fe200000100cd */
[----:B------:R-:W-:Y:S01]  /*b8e0*/  FADD.FTZ R201, R201, R194 ;  /* 0x000000c2c9c97221 */ /* 0x000fe20000010000 */
[----:B------:R-:W-:Y:S01]  /*b8f0*/  FMUL.FTZ R194, R56, R191 ;  /* 0x000000bf38c27220 */ /* 0x000fe20000410000 */
[----:B------:R-:W-:Y:S01]  /*b900*/  FFMA.FTZ R182, R137, R155, R182 ;  /* 0x0000009b89b67223 */ /* 0x000fe200000100b6 */
[----:B------:R-:W-:Y:S01]  /*b910*/  FADD.FTZ R205, R202, R205 ;  /* 0x000000cdcacd7221 */ /* 0x000fe20000010000 */
[----:B------:R-:W-:Y:S01]  /*b920*/  FMUL.FTZ R155, R228, R199 ;  /* 0x000000c7e49b7220 */ /* 0x000fe20000410000 */
[----:B------:R-:W-:Y:S01]  /*b930*/  FMUL.FTZ R202, R56, R146 ;  /* 0x0000009238ca7220 */ /* 0x000fe20000410000 */
[----:B------:R-:W-:Y:S01]  /*b940*/  FMUL.FTZ R212, R229, R194 ;  /* 0x000000c2e5d47220 */ /* 0x000fe20000410000 */
[----:B------:R-:W-:Y:S01]  /*b950*/  FFMA.FTZ R183, R137, R183, -R204 ;  /* 0x000000b789b77223 */ /* 0x000fe200000108cc */
[----:B------:R-:W-:Y:S01]  /*b960*/  FFMA.FTZ R208, R224, R185, -R155 ;  /* 0x000000b9e0d07223 */ /* 0x000fe2000001089b */
[-C--:B------:R-:W-:Y:S01]  /*b970*/  FMUL.FTZ R155, R229, R202.reuse ;  /* 0x000000cae59b7220 */ /* 0x080fe20000410000 */
[----:B------:R-:W-:Y:S01]  /*b980*/  FFMA.FTZ R212, R225, R202, R212 ;  /* 0x000000cae1d47223 */ /* 0x000fe200000100d4 */
[----:B------:R-:W-:Y:S01]  /*b990*/  FMUL.FTZ R204, R57, R190 ;  /* 0x000000be39cc7220 */ /* 0x000fe20000410000 */
[----:B------:R-:W-:Y:S01]  /*b9a0*/  FADD.FTZ R201, R201, R208 ;  /* 0x000000d0c9c97221 */ /* 0x000fe20000010000 */
[----:B------:R-:W-:Y:S01]  /*b9b0*/  FFMA.FTZ R208, R225, R194, -R155 ;  /* 0x000000c2e1d07223 */ /* 0x000fe2000001089b */
[----:B------:R-:W-:Y:S01]  /*b9c0*/  FADD.FTZ R205, R205, R212 ;  /* 0x000000d4cdcd7221 */ /* 0x000fe20000010000 */
[----:B------:R-:W-:Y:S01]  /*b9d0*/  FMUL.FTZ R212, R237, R206 ;  /* 0x000000ceedd47220 */ /* 0x000fe20000410000 */
[----:B------:R0:W-:Y:S01]  /*b9e0*/  STS [R152+0x898], R239 ;  /* 0x000898ef98007388 */ /* 0x0001e20000000800 */
[----:B------:R-:W-:Y:S01]  /*b9f0*/  FADD.FTZ R201, R201, R208 ;  /* 0x000000d0c9c97221 */ /* 0x000fe20000010000 */
[----:B------:R-:W-:Y:S01]  /*ba00*/  FMUL.FTZ R155, R55, R143 ;  /* 0x0000008f379b7220 */ /* 0x000fe20000410000 */
[-C--:B------:R-:W-:Y:S01]  /*ba10*/  FFMA.FTZ R212, R213, R204.reuse, -R212 ;  /* 0x000000ccd5d47223 */ /* 0x080fe200000108d4 */
[----:B------:R-:W-:Y:S01]  /*ba20*/  FMUL.FTZ R214, R237, R204 ;  /* 0x000000ccedd67220 */ /* 0x000fe20000410000 */
[----:B------:R1:W-:Y:S01]  /*ba30*/  STS [R152+0x89c], R241 ;  /* 0x00089cf198007388 */ /* 0x0003e20000000800 */
[----:B------:R-:W-:Y:S01]  /*ba40*/  FMUL.FTZ R208, R231, R155 ;  /* 0x0000009be7d07220 */ /* 0x000fe20000410000 */
[----:B------:R-:W-:Y:S01]  /*ba50*/  FADD.FTZ R203, R201, R212 ;  /* 0x000000d4c9cb7221 */ /* 0x000fe20000010000 */
[----:B------:R-:W-:Y:S01]  /*ba60*/  FFMA.FTZ R214, R213, R206, R214 ;  /* 0x000000ced5d67223 */ /* 0x000fe200000100d6 */
[----:B------:R-:W-:Y:S01]  /*ba70*/  FMUL.FTZ R209, R230, R207 ;  /* 0x000000cfe6d17220 */ /* 0x000fe20000410000 */
[----:B0-----:R-:W-:Y:S01]  /*ba80*/  FMUL.FTZ R239, R55, R188 ;  /* 0x000000bc37ef7220 */ /* 0x001fe20000410000 */
[----:B------:R0:W-:Y:S01]  /*ba90*/  STS [R152+0x8bc], R245 ;  /* 0x0008bcf598007388 */ /* 0x0001e20000000800 */
[----:B------:R-:W-:Y:S01]  /*baa0*/  FADD.FTZ R205, R205, R214 ;  /* 0x000000d6cdcd7221 */ /* 0x000fe20000010000 */
[----:B------:R-:W-:Y:S01]  /*bab0*/  FMUL.FTZ R185, R74, R185 ;  /* 0x000000b94ab97220 */ /* 0x000fe20000410000 */
[----:B------:R-:W-:Y:S01]  /*bac0*/  FMUL.FTZ R201, R231, R239 ;  /* 0x000000efe7c97220 */ /* 0x000fe20000410000 */
[----:B-1----:R-:W-:Y:S01]  /*bad0*/  FMUL.FTZ R241, R70, R155 ;  /* 0x0000009b46f17220 */ /* 0x002fe20000410000 */
[----:B------:R-:W-:Y:S01]  /*bae0*/  FMUL.FTZ R199, R74, R199 ;  /* 0x000000c74ac77220 */ /* 0x000fe20000410000 */
[----:B------:R-:W-:Y:S01]  /*baf0*/  FMUL.FTZ R175, R77, R175 ;  /* 0x000000af4daf7220 */ /* 0x000fe20000410000 */
[----:B------:R-:W-:Y:S01]  /*bb00*/  FFMA.FTZ R243, R222, R155, R201 ;  /* 0x0000009bdef37223 */ /* 0x000fe200000100c9 */
[----:B------:R-:W-:Y:S01]  /*bb10*/  FMUL.FTZ R155, R54, R144 ;  /* 0x00000090369b7220 */ /* 0x000fe20000410000 */
[-C--:B------:R-:W-:Y:S01]  /*bb20*/  FFMA.FTZ R201, R222, R239.reuse, -R208 ;  /* 0x000000efdec97223 */ /* 0x080fe200000108d0 */
[----:B0-----:R-:W-:Y:S01]  /*bb30*/  FMUL.FTZ R245, R70, R239 ;  /* 0x000000ef46f57220 */ /* 0x001fe20000410000 */
[----:B------:R0:W-:Y:S01]  /*bb40*/  STS [R152+0x878], R241 ;  /* 0x000878f198007388 */ /* 0x0001e20000000800 */
[-C--:B------:R-:W-:Y:S01]  /*bb50*/  FFMA.FTZ R208, R216, R155.reuse, R209 ;  /* 0x0000009bd8d07223 */ /* 0x080fe200000100d1 */
[-C--:B------:R-:W-:Y:S01]  /*bb60*/  FMUL.FTZ R239, R71, R155.reuse ;  /* 0x0000009b47ef7220 */ /* 0x080fe20000410000 */
[----:B------:R-:W-:Y:S01]  /*bb70*/  FMUL.FTZ R155, R230, R155 ;  /* 0x0000009be69b7220 */ /* 0x000fe20000410000 */
[----:B------:R-:W-:Y:S01]  /*bb80*/  STS [R152+0x85c], R185 ;  /* 0x00085cb998007388 */ /* 0x000fe20000000800 */
[----:B------:R-:W-:Y:S01]  /*bb90*/  FADD.FTZ R212, R205, R208 ;  /* 0x000000d0cdd47221 */ /* 0x000fe20000010000 */
[----:B------:R-:W-:Y:S01]  /*bba0*/  FMUL.FTZ R205, R73, R202 ;  /* 0x000000ca49cd7220 */ /* 0x000fe20000410000 */
[-C--:B------:R-:W-:Y:S01]  /*bbb0*/  FFMA.FTZ R208, R216, R207.reuse, -R155 ;  /* 0x000000cfd8d07223 */ /* 0x080fe2000001089b */
[----:B------:R-:W-:Y:S01]  /*bbc0*/  FMUL.FTZ R209, R72, R204 ;  /* 0x000000cc48d17220 */ /* 0x000fe20000410000 */
[----:B------:R-:W-:Y:S01]  /*bbd0*/  FADD.FTZ R243, R212, R243 ;  /* 0x000000f3d4f37221 */ /* 0x000fe20000010000 */
[----:B0-----:R-:W-:Y:S01]  /*bbe0*/  FMUL.FTZ R241, R71, R207 ;  /* 0x000000cf47f17220 */ /* 0x001fe20000410000 */
        /* <DEDUP_REMOVED lines=8> */
[----:B------:R-:W-:Y:S01]  /*bc70*/  FADD.FTZ R208, R208, R173 ;  /* 0x000000add0d07221 */ /* 0x000fe20000010000 */
[C---:B------:R-:W-:Y:S01]  /*bc80*/  FMUL.FTZ R173, R75.reuse, R180 ;  /* 0x000000b44bad7220 */ /* 0x040fe20000410000 */
[----:B------:R-:W-:Y:S01]  /*bc90*/  MOV R155, UR29 ;  /* 0x0000001d009b7c02 */ /* 0x000fe20008000f00 */
[----:B0-----:R-:W-:Y:S01]  /*bca0*/  FADD.FTZ R205, R170, R159 ;  /* 0x0000009faacd7221 */ /* 0x001fe20000010000 */
[----:B------:R-:W-:Y:S01]  /*bcb0*/  FADD.FTZ R201, R208, R171 ;  /* 0x000000abd0c97221 */ /* 0x000fe20000010000 */
[----:B------:R-:W-:Y:S01]  /*bcc0*/  FMUL.FTZ R171, R75, R178 ;  /* 0x000000b24bab7220 */ /* 0x000fe20000410000 */
[----:B------:R-:W-:Y:S01]  /*bcd0*/  FMUL.FTZ R159, R76, R176 ;  /* 0x000000b04c9f7220 */ /* 0x000fe20000410000 */
[----:B------:R-:W-:Y:S01]  /*bce0*/  STS [R152+0x870], R239 ;  /* 0x000870ef98007388 */ /* 0x000fe20000000800 */
[----:B------:R-:W-:Y:S01]  /*bcf0*/  FADD.FTZ R168, R201, R168 ;  /* 0x000000a8c9a87221 */ /* 0x000fe20000010000 */
[----:B------:R-:W-:Y:S01]  /*bd00*/  FADD.FTZ R205, R205, R6 ;  /* 0x00000006cdcd7221 */ /* 0x000fe20000010000 */
[----:B------:R-:W-:Y:S01]  /*bd10*/  LEA R155, R155, -R4, 0x1 ;  /* 0x800000049b9b7211 */ /* 0x000fe200078e08ff */
        /* <DEDUP_REMOVED lines=10> */
[----:B------:R-:W-:Y:S01]  /*bdc0*/  FFMA.FTZ R6, R14, R221, R151 ;  /* 0x000000dd0e067223 */ /* 0x000fe20000010097 */
[----:B------:R-:W-:Y:S01]  /*bdd0*/  FADD.FTZ R197, R197, R174 ;  /* 0x000000aec5c57221 */ /* 0x000fe20000010000 */
[----:B------:R-:W-:Y:S01]  /*bde0*/  STS [R152+0x864], R203 ;  /* 0x000864cb98007388 */ /* 0x000fe20000000800 */
[----:B------:R-:W-:Y:S01]  /*bdf0*/  LEA.HI R151, R4, R133, RZ, 0x1b ;  /* 0x0000008504977211 */ /* 0x000fe200078fd8ff */
[----:B------:R-:W-:Y:S01]  /*be00*/  FADD.FTZ R194, R181, R184 ;  /* 0x000000b8b5c27221 */ /* 0x000fe20000010000 */
[----:B------:R-:W-:Y:S01]  /*be10*/  FADD.FTZ R4, R197, R182 ;  /* 0x000000b6c5047221 */ /* 0x000fe20000010000 */
[----:B------:R-:W-:Y:S01]  /*be20*/  STS [R152+0x858], R199 ;  /* 0x000858c798007388 */ /* 0x000fe20000000800 */
[----:B------:R-:W-:Y:S01]  /*be30*/  LEA R151, R151, UR16, 0x2 ;  /* 0x0000001097977c11 */ /* 0x000fe2000f8e10ff */
[----:B------:R-:W-:Y:S01]  /*be40*/  FMUL.FTZ R158, R188, UR44 ;  /* 0x0000002cbc9e7c20 */ /* 0x000fe20008410000 */
[----:B------:R-:W-:Y:S01]  /*be50*/  ISETP.GE.AND P2, PT, R155, 0x1, PT ;  /* 0x000000019b00780c */ /* 0x000fe20003f46270 */
[----:B------:R-:W-:Y:S01]  /*be60*/  STS [R152+0x850], R173 ;  /* 0x000850ad98007388 */ /* 0x000fe20000000800 */
[----:B------:R-:W-:Y:S01]  /*be70*/  FMUL.FTZ R182, R142, UR44 ;  /* 0x0000002c8eb67c20 */ /* 0x000fe20008410000 */
[----:B------:R-:W-:Y:S01]  /*be80*/  FFMA.FTZ R185, R143, UR15, R158 ;  /* 0x0000000f8fb97c23 */ /* 0x000fe2000801009e */
[----:B------:R-:W-:Y:S01]  /*be90*/  FMUL.FTZ R174, R190, UR44 ;  /* 0x0000002cbeae7c20 */ /* 0x000fe20008410000 */
        /* <DEDUP_REMOVED lines=10> */
[----:B0-----:R-:W-:Y:S01]  /*bf40*/  FMUL.FTZ R171, R193, UR44 ;  /* 0x0000002cc1ab7c20 */ /* 0x001fe20008410000 */
[----:B------:R-:W-:Y:S01]  /*bf50*/  ISETP.GE.AND P3, PT, R155, 0x21, PT ;  /* 0x000000219b00780c */ /* 0x000fe20003f66270 */
[----:B------:R0:W-:Y:S01]  /*bf60*/  STS [R152+0x840], R177 ;  /* 0x000840b198007388 */ /* 0x0001e20000000800 */
[----:B------:R-:W-:Y:S01]  /*bf70*/  FFMA.FTZ R174, R145, UR15, R174 ;  /* 0x0000000f91ae7c23 */ /* 0x000fe200080100ae */
[----:B------:R-:W-:Y:S01]  /*bf80*/  FFMA.FTZ R172, R191, UR15, -R172 ;  /* 0x0000000fbfac7c23 */ /* 0x000fe200080108ac */
[----:B------:R-:W-:Y:S01]  /*bf90*/  FFMA.FTZ R168, R193, UR15, -R168 ;  /* 0x0000000fc1a87c23 */ /* 0x000fe200080108a8 */
[----:B------:R2:W-:Y:S01]  /*bfa0*/  STS [R152+0x844], R175 ;  /* 0x000844af98007388 */ /* 0x0005e20000000800 */
[----:B------:R-:W-:Y:S01]  /*bfb0*/  FFMA.FTZ R171, R148, UR15, R171 ;  /* 0x0000000f94ab7c23 */ /* 0x000fe200080100ab */
[----:B-1----:R-:W-:Y:S01]  /*bfc0*/  FMUL.FTZ R5, R141, UR44 ;  /* 0x0000002c8d057c20 */ /* 0x002fe20008410000 */
[----:B------:R-:W-:Y:S01]  /*bfd0*/  FFMA.FTZ R158, R169, UR15, -R158 ;  /* 0x0000000fa99e7c23 */ /* 0x000fe2000801089e */
[----:B------:R-:W-:Y:S01]  /*bfe0*/  BAR.SYNC.DEFER_BLOCKING 0x0 ;  /* 0x0000000000007b1d */ /* 0x000fe20000010000 */
[----:B------:R-:W-:Y:S01]  /*bff0*/  FFMA.FTZ R159, R195, UR15, -R196 ;  /* 0x0000000fc39f7c23 */ /* 0x000fe200080108c4 */
[C---:B------:R-:W-:Y:S01]  /*c000*/  FFMA.FTZ R184, R186.reuse, UR15, -R5 ;  /* 0x0000000fbab87c23 */ /* 0x040fe20008010805 */
[----:B------:R-:W-:Y:S01]  /*c010*/  FMUL.FTZ R5, R187, UR44 ;  /* 0x0000002cbb057c20 */ /* 0x000fe20008410000 */
[----:B0-----:R-:W-:Y:S01]  /*c020*/  FMUL.FTZ R177, R189, UR44 ;  /* 0x0000002cbdb17c20 */ /* 0x001fe20008410000 */
[----:B--2---:R-:W-:-:S02]  /*c030*/  FMUL.FTZ R152, R186, UR44 ;  /* 0x0000002cba987c20 */ /* 0x004fc40008410000 */
[----:B------:R-:W-:Y:S01]  /*c040*/  FFMA.FTZ R180, R142, UR15, R5 ;  /* 0x0000000f8eb47c23 */ /* 0x000fe20008010005 */
[----:B------:R-:W-:Y:S01]  /*c050*/  FMUL.FTZ R5, R143, UR44 ;  /* 0x0000002c8f057c20 */ /* 0x000fe20008410000 */
[----:B------:R-:W-:Y:S01]  /*c060*/  FMUL.FTZ R175, R147, UR44 ;  /* 0x0000002c93af7c20 */ /* 0x000fe20008410000 */
[----:B------:R-:W-:Y:S01]  /*c070*/  FFMA.FTZ R197, R141, UR15, R152 ;  /* 0x0000000f8dc57c23 */ /* 0x000fe20008010098 */
[----:B------:R-:W-:Y:S01]  /*c080*/  FMUL.FTZ R152, R144, UR44 ;  /* 0x0000002c90987c20 */ /* 0x000fe20008410000 */
[----:B------:R-:W-:Y:S01]  /*c090*/  FFMA.FTZ R178, R188, UR15, -R5 ;  /* 0x0000000fbcb27c23 */ /* 0x000fe20008010805 */
[----:B------:R-:W-:Y:S01]  /*c0a0*/  FMUL.FTZ R5, R191, UR44 ;  /* 0x0000002cbf057c20 */ /* 0x000fe20008410000 */
[----:B------:R-:W-:Y:S01]  /*c0b0*/  FFMA.FTZ R177, R144, UR15, R177 ;  /* 0x0000000f90b17c23 */ /* 0x000fe200080100b1 */
[----:B------:R-:W-:Y:S01]  /*c0c0*/  FFMA.FTZ R181, R189, UR15, -R152 ;  /* 0x0000000fbdb57c23 */ /* 0x000fe20008010898 */
[----:B------:R-:W-:Y:S01]  /*c0d0*/  FMUL.FTZ R152, R192, UR44 ;  /* 0x0000002cc0987c20 */ /* 0x000fe20008410000 */
[----:B------:R-:W-:Y:S01]  /*c0e0*/  FFMA.FTZ R170, R146, UR15, R5 ;  /* 0x0000000f92aa7c23 */ /* 0x000fe20008010005 */
[----:B------:R-:W-:-:S02]  /*c0f0*/  FFMA.FTZ R175, R192, UR15, -R175 ;  /* 0x0000000fc0af7c23 */ /* 0x000fc400080108af */
[----:B------:R-:W-:Y:S01]  /*c100*/  FFMA.FTZ R173, R147, UR15, R152 ;  /* 0x0000000f93ad7c23 */ /* 0x000fe20008010098 */
[----:B------:R-:W-:Y:S01]  /*c110*/  FMUL.FTZ R152, R169, UR44 ;  /* 0x0000002ca9987c20 */ /* 0x000fe20008410000 */
[----:B------:R0:W1:Y:S03]  /*c120*/  LDS R199, [R151+0x8c0] ;  /* 0x0008c00097c77984 */ /* 0x0000660000000800 */
[----:B------:R-:W-:Y:S01]  /*c130*/  FFMA.FTZ R152, R149, UR15, R152 ;  /* 0x0000000f95987c23 */ /* 0x000fe20008010098 */
[----:B0-----:R-:W-:-:S04]  /*c140*/  FMUL.FTZ R151, R145, UR44 ;  /* 0x0000002c91977c20 */ /* 0x001fc80008410000 */
[----:B------:R-:W-:Y:S01]  /*c150*/  FFMA.FTZ R176, R190, UR15, -R151 ;  /* 0x0000000fbeb07c23 */ /* 0x000fe20008010897 */
[----:B------:R-:W-:-:S04]  /*c160*/  FMUL.FTZ R151, R195, UR44 ;  /* 0x0000002cc3977c20 */ /* 0x000fc80008410000 */
[----:B------:R-:W-:Y:S01]  /*c170*/  FFMA.FTZ R151, R150, UR15, R151 ;  /* 0x0000000f96977c23 */ /* 0x000fe20008010097 */
[----:B------:R-:W-:Y:S06]  /*c180*/  @!P2 BRA `(.L_x_13136) ;  /* 0x000000000010a947 */ /* 0x000fec0003800000 */
[----:B------:R-:W-:-:S04]  /*c190*/  LEA.HI R5, R133, R133, RZ, 0x1b ;  /* 0x0000008585057211 */ /* 0x000fc800078fd8ff */
[----:B------:R-:W-:-:S06]  /*c1a0*/  LEA R5, R5, UR16, 0x2 ;  /* 0x0000001005057c11 */ /* 0x000fcc000f8e10ff */
[----:B------:R-:W0:Y:S04]  /*c1b0*/  LDS R5, [R5+0x840] ;  /* 0x0008400005057984 */ /* 0x000e280000000800 */
[----:B0-----:R0:W-:Y:S02]  /*c1c0*/  REDG.E.ADD.F32.FTZ.RN.STRONG.GPU desc[UR30][R8.64], R5 ;  /* 0x00000005080079a6 */ /* 0x0011e4000c12f31e */
.L_x_13136:
[----:B------:R-:W-:Y:S05]  /*c1d0*/  BSYNC.RECONVERGENT B0 ;  /* 0x0000000000007941 */ /* 0x000fea0003800200 */
.L_x_13135:
[----:B------:R-:W-:Y:S04]  /*c1e0*/  BSSY.RECONVERGENT B0, `(.L_x_13137) ;  /* 0x0000003000007945 */ /* 0x000fe80003800200 */
[----:B------:R-:W-:Y:S05]  /*c1f0*/  @!P3 BRA `(.L_x_13138) ;  /* 0x000000000004b947 */ /* 0x000fea0003800000 */
[----:B-1----:R2:W-:Y:S02]  /*c200*/  REDG.E.ADD.F32.FTZ.RN.STRONG.GPU desc[UR30][R8.64+0x80], R199 ;  /* 0x000080c7080079a6 */ /* 0x0025e4000c12f31e */
.L_x_13138:
[----:B------:R-:W-:Y:S05]  /*c210*/  BSYNC.RECONVERGENT B0 ;  /* 0x0000000000007941 */ /* 0x000fea0003800200 */
.L_x_13137:
        /* <DEDUP_REMOVED lines=16> */
.L_x_13140:
[----:B------:R-:W-:Y:S05]  /*c320*/  BSYNC.RECONVERGENT B0 ;  /* 0x0000000000007941 */ /* 0x000fea0003800200 */
.L_x_13139:
[----:B0--3--:R0:W3:Y:S01]  /*c330*/  LDS R5, [R202+0x9c0] ;  /* 0x0009c000ca057984 */ /* 0x0090e20000000800 */
[----:B------:R-:W-:Y:S01]  /*c340*/  BSSY.RECONVERGENT B0, `(.L_x_13141) ;  /* 0x0000006000007945 */ /* 0x000fe20003800200 */
[----:B------:R-:W-:Y:S02]  /*c350*/  IADD3 R200, PT, PT, R133, 0xc0, RZ ;  /* 0x000000c085c87810 */ /* 0x000fe40007ffe0ff */
[----:B------:R-:W-:Y:S02]  /*c360*/  LEA.HI R204, R204, R133, RZ, 0x1b ;  /* 0x00000085cccc7211 */ /* 0x000fe400078fd8ff */
[----:B------:R-:W-:Y:S01]  /*c370*/  LEA R196, R196, UR16, 0x2 ;  /* 0x00000010c4c47c11 */ /* 0x000fe2000f8e10ff */
[----:B------:R-:W-:Y:S06]  /*c380*/  @!P2 BRA `(.L_x_13142) ;  /* 0x000000000004a947 */ /* 0x000fec0003800000 */
[----:B---3--:R4:W-:Y:S02]  /*c390*/  REDG.E.ADD.F32.FTZ.RN.STRONG.GPU desc[UR30][R8.64+0x180], R5 ;  /* 0x00018005080079a6 */ /* 0x0089e4000c12f31e */
.L_x_13142:
[----:B------:R-:W-:Y:S05]  /*c3a0*/  BSYNC.RECONVERGENT B0 ;  /* 0x0000000000007941 */ /* 0x000fea0003800200 */
.L_x_13141:
[----:B---34-:R3:W4:Y:S01]  /*c3b0*/  LDS R5, [R196+0xa40] ;  /* 0x000a4000c4057984 */ /* 0x0187220000000800 */
[----:B------:R-:W-:Y:S01]  /*c3c0*/  BSSY.RECONVERGENT B0, `(.L_x_13143) ;  /* 0x0000005000007945 */ /* 0x000fe20003800200 */
[----:B------:R-:W-:Y:S02]  /*c3d0*/  LEA.HI R200, R200, R133, RZ, 0x1b ;  /* 0x00000085c8c87211 */ /* 0x000fe400078fd8ff */
[----:B------:R-:W-:Y:S01]  /*c3e0*/  LEA R204, R204, UR16, 0x2 ;  /* 0x00000010cccc7c11 */ /* 0x000fe2000f8e10ff */
[----:B------:R-:W-:Y:S06]  /*c3f0*/  @!P3 BRA `(.L_x_13144) ;  /* 0x000000000004b947 */ /* 0x000fec0003800000 */
[----:B----4-:R4:W-:Y:S02]  /*c400*/  REDG.E.ADD.F32.FTZ.RN.STRONG.GPU desc[UR30][R8.64+0x200], R5 ;  /* 0x00020005080079a6 */ /* 0x0109e4000c12f31e */
.L_x_13144:
[----:B------:R-:W-:Y:S05]  /*c410*/  BSYNC.RECONVERGENT B0 ;  /* 0x0000000000007941 */ /* 0x000fea0003800200 */
.L_x_13143:
[----:B----4-:R4:W0:Y:S01]  /*c420*/  LDS R5, [R204+0xac0] ;  /* 0x000ac000cc057984 */ /* 0x0108220000000800 */
[----:B------:R-:W-:Y:S01]  /*c430*/  BSSY.RECONVERGENT B0, `(.L_x_13145) ;  /* 0x0000004000007945 */ /* 0x000fe20003800200 */
[----:B-12---:R-:W-:-:S03]  /*c440*/  LEA R199, R200, UR16, 0x2 ;  /* 0x00000010c8c77c11 */ /* 0x006fc6000f8e10ff */
[----:B------:R-:W-:Y:S05]  /*c450*/  @!P4 BRA `(.L_x_13146) ;  /* 0x000000000004c947 */ /* 0x000fea0003800000 */
[----:B0-----:R1:W-:Y:S02]  /*c460*/  REDG.E.ADD.F32.FTZ.RN.STRONG.GPU desc[UR30][R8.64+0x280], R5 ;  /* 0x00028005080079a6 */ /* 0x0013e4000c12f31e */
.L_x_13146:
[----:B------:R-:W-:Y:S05]  /*c470*/  BSYNC.RECONVERGENT B0 ;  /* 0x0000000000007941 */ /* 0x000fea0003800200 */
.L_x_13145:
[----:B01----:R0:W1:Y:S01]  /*c480*/  LDS R5, [R199+0xb40] ;  /* 0x000b4000c7057984 */ /* 0x0030620000000800 */
[----:B------:R-:W-:Y:S01]  /*c490*/  BSSY.RECONVERGENT B0, `(.L_x_13147) ;  /* 0x0000005000007945 */ /* 0x000fe20003800200 */
[C---:B---3--:R-:W-:Y:S02]  /*c4a0*/  IADD3 R196, PT, PT, R133.reuse, 0xe0, RZ ;  /* 0x000000e085c47810 */ /* 0x048fe40007ffe0ff */
[----:B------:R-:W-:Y:S01]  /*c4b0*/  IADD3 R200, PT, PT, R133, 0x100, RZ ;  /* 0x0000010085c87810 */ /* 0x000fe20007ffe0ff */
[----:B------:R-:W-:Y:S06]  /*c4c0*/  @!P5 BRA `(.L_x_13148) ;  /* 0x000000000004d947 */ /* 0x000fec0003800000 */
[----:B-1----:R2:W-:Y:S02]  /*c4d0*/  REDG.E.ADD.F32.FTZ.RN.STRONG.GPU desc[UR30][R8.64+0x300], R5 ;  /* 0x00030005080079a6 */ /* 0x0025e4000c12f31e */
.L_x_13148:
[----:B------:R-:W-:Y:S05]  /*c4e0*/  BSYNC.RECONVERGENT B0 ;  /* 0x0000000000007941 */ /* 0x000fea0003800200 */
.L_x_13147:
[-C--:B------:R-:W-:Y:S01]  /*c4f0*/  LEA.HI R196, R196, R133.reuse, RZ, 0x1b ;  /* 0x00000085c4c47211 */ /* 0x080fe200078fd8ff */
[----:B------:R-:W-:Y:S01]  /*c500*/  BSSY.RECONVERGENT B0, `(.L_x_13149) ;  /* 0x000000f000007945 */ /* 0x000fe20003800200 */
[----:B------:R-:W-:Y:S02]  /*c510*/  ISETP.GE.AND P6, PT, R155, 0xe1, PT ;  /* 0x000000e19b00780c */ /* 0x000fe40003fc6270 */
[----:B-12---:R-:W-:Y:S02]  /*c520*/  LEA R5, R196, UR16, 0x2 ;  /* 0x00000010c4057c11 */ /* 0x006fe4000f8e10ff */
[C---:B------:R-:W-:Y:S02]  /*c530*/  IADD3 R202, PT, PT, R133.reuse, 0x120, RZ ;  /* 0x0000012085ca7810 */ /* 0x040fe40007ffe0ff */
        /* <DEDUP_REMOVED lines=11> */
.L_x_13150:
[----:B------:R-:W-:Y:S05]  /*c5f0*/  BSYNC.RECONVERGENT B0 ;  /* 0x0000000000007941 */ /* 0x000fea0003800200 */
.L_x_13149:
[----:B-12---:R1:W2:Y:S01]  /*c600*/  LDS R5, [R200+0xc40] ;  /* 0x000c4000c8057984 */ /* 0x0062a20000000800 */
[----:B------:R-:W-:Y:S01]  /*c610*/  BSSY.RECONVERGENT B0, `(.L_x_13151) ;  /* 0x0000006000007945 */ /* 0x000fe20003800200 */
[----:B------:R-:W-:Y:S02]  /*c620*/  IADD3 R196, PT, PT, R133, 0x160, RZ ;  /* 0x0000016085c47810 */ /* 0x000fe40007ffe0ff */
[----:B------:R-:W-:Y:S02]  /*c630*/  LEA.HI R204, R204, R133, RZ, 0x1b ;  /* 0x00000085cccc7211 */ /* 0x000fe400078fd8ff */
[----:B------:R-:W-:Y:S01]  /*c640*/  LEA R202, R202, UR16, 0x2 ;  /* 0x00000010caca7c11 */ /* 0x000fe2000f8e10ff */
[----:B------:R-:W-:Y:S06]  /*c650*/  @!P2 BRA `(.L_x_13152) ;  /* 0x000000000004a947 */ /* 0x000fec0003800000 */
[----:B--2---:R3:W-:Y:S02]  /*c660*/  REDG.E.ADD.F32.FTZ.RN.STRONG.GPU desc[UR30][R8.64+0x400], R5 ;  /* 0x00040005080079a6 */ /* 0x0047e4000c12f31e */
.L_x_13152:
[----:B------:R-:W-:Y:S05]  /*c670*/  BSYNC.RECONVERGENT B0 ;  /* 0x0000000000007941 */ /* 0x000fea0003800200 */
.L_x_13151:
[----:B--23--:R2:W3:Y:S01]  /*c680*/  LDS R5, [R202+0xcc0] ;  /* 0x000cc000ca057984 */ /* 0x00c4e20000000800 */
[----:B------:R-:W-:Y:S01]  /*c690*/  BSSY.RECONVERGENT B0, `(.L_x_13153) ;  /* 0x0000005000007945 */ /* 0x000fe20003800200 */
[----:B------:R-:W-:Y:S02]  /*c6a0*/  LEA.HI R196, R196, R133, RZ, 0x1b ;  /* 0x00000085c4c47211 */ /* 0x000fe400078fd8ff */
[----:B------:R-:W-:Y:S01]  /*c6b0*/  LEA R204, R204, UR16, 0x2 ;  /* 0x00000010cccc7c11 */ /* 0x000fe2000f8e10ff */
[----:B------:R-:W-:Y:S06]  /*c6c0*/  @!P3 BRA `(.L_x_13154) ;  /* 0x000000000004b947 */ /* 0x000fec0003800000 */
[----:B---3--:R4:W-:Y:S02]  /*c6d0*/  REDG.E.ADD.F32.FTZ.RN.STRONG.GPU desc[UR30][R8.64+0x480], R5 ;  /* 0x00048005080079a6 */ /* 0x0089e4000c12f31e */
.L_x_13154:
[----:B------:R-:W-:Y:S05]  /*c6e0*/  BSYNC.RECONVERGENT B0 ;  /* 0x0000000000007941 */ /* 0x000fea0003800200 */
.L_x_13153:
[----:B---34-:R3:W4:Y:S01]  /*c6f0*/  LDS R5, [R204+0xd40] ;  /* 0x000d4000cc057984 */ /* 0x0187220000000800 */
[----:B------:R-:W-:Y:S01]  /*c700*/  BSSY.RECONVERGENT B0, `(.L_x_13155) ;  /* 0x0000004000007945 */ /* 0x000fe20003800200 */
[----:B0-----:R-:W-:-:S03]  /*c710*/  LEA R199, R196, UR16, 0x2 ;  /* 0x00000010c4c77c11 */ /* 0x001fc6000f8e10ff */
[----:B------:R-:W-:Y:S05]  /*c720*/  @!P4 BRA `(.L_x_13156) ;  /* 0x000000000004c947 */ /* 0x000fea0003800000 */
[----:B----4-:R0:W-:Y:S02]  /*c730*/  REDG.E.ADD.F32.FTZ.RN.STRONG.GPU desc[UR30][R8.64+0x500], R5 ;  /* 0x00050005080079a6 */ /* 0x0101e4000c12f31e */
.L_x_13156:
[----:B------:R-:W-:Y:S05]  /*c740*/  BSYNC.RECONVERGENT B0 ;  /* 0x0000000000007941 */ /* 0x000fea0003800200 */
.L_x_13155:
[----:B0---4-:R0:W4:Y:S01]  /*c750*/  LDS R5, [R199+0xdc0] ;  /* 0x000dc000c7057984 */ /* 0x0111220000000800 */
[----:B------:R-:W-:Y:S01]  /*c760*/  BSSY.RECONVERGENT B0, `(.L_x_13157) ;  /* 0x0000005000007945 */ /* 0x000fe20003800200 */
[C---:B------:R-:W-:Y:S02]  /*c770*/  IADD3 R196, PT, PT, R133.reuse, 0x180, RZ ;  /* 0x0000018085c47810 */ /* 0x040fe40007ffe0ff */
[----:B-1----:R-:W-:Y:S01]  /*c780*/  IADD3 R200, PT, PT, R133, 0x1a0, RZ ;  /* 0x000001a085c87810 */ /* 0x002fe20007ffe0ff */
[----:B------:R-:W-:Y:S06]  /*c790*/  @!P5 BRA `(.L_x_13158) ;  /* 0x000000000004d947 */ /* 0x000fec0003800000 */
[----:B----4-:R1:W-:Y:S02]  /*c7a0*/  REDG.E.ADD.F32.FTZ.RN.STRONG.GPU desc[UR30][R8.64+0x580], R5 ;  /* 0x00058005080079a6 */ /* 0x0103e4000c12f31e */
.L_x_13158:
[----:B------:R-:W-:Y:S05]  /*c7b0*/  BSYNC.RECONVERGENT B0 ;  /* 0x0000000000007941 */ /* 0x000fea0003800200 */
.L_x_13157:
        /* <DEDUP_REMOVED lines=16> */
.L_x_13160:
[----:B------:R-:W-:Y:S05]  /*c8c0*/  BSYNC.RECONVERGENT B0 ;  /* 0x0000000000007941 */ /* 0x000fea0003800200 */
.L_x_13159:
[----:B-12---:R1:W2:Y:S01]  /*c8d0*/  LDS R5, [R200+0xec0] ;  /* 0x000ec000c8057984 */ /* 0x0062a20000000800 */
[----:B------:R-:W-:Y:S01]  /*c8e0*/  BSSY.RECONVERGENT B0, `(.L_x_13161) ;  /* 0x0000005000007945 */ /* 0x000fe20003800200 */
[----:B------:R-:W-:Y:S02]  /*c8f0*/  LEA.HI R204, R204, R133, RZ, 0x1b ;  /* 0x00000085cccc7211 */ /* 0x000fe400078fd8ff */
[----:B------:R-:W-:Y:S01]  /*c900*/  LEA R202, R202, UR16, 0x2 ;  /* 0x00000010caca7c11 */ /* 0x000fe2000f8e10ff */
[----:B------:R-:W-:Y:S06]  /*c910*/  @!P2 BRA `(.L_x_13162) ;  /* 0x000000000004a947 */ /* 0x000fec0003800000 */
[----:B--2---:R3:W-:Y:S02]  /*c920*/  REDG.E.ADD.F32.FTZ.RN.STRONG.GPU desc[UR30][R8.64+0x680], R5 ;  /* 0x00068005080079a6 */ /* 0x0047e4000c12f31e */
.L_x_13162:
[----:B------:R-:W-:Y:S05]  /*c930*/  BSYNC.RECONVERGENT B0 ;  /* 0x0000000000007941 */ /* 0x000fea0003800200 */
.L_x_13161:
[----:B--23--:R2:W3:Y:S01]  /*c940*/  LDS R5, [R202+0xf40] ;  /* 0x000f4000ca057984 */ /* 0x00c4e20000000800 */
[----:B------:R-:W-:Y:S01]  /*c950*/  BSSY.RECONVERGENT B0, `(.L_x_13163) ;  /* 0x0000005000007945 */ /* 0x000fe20003800200 */
[----:B------:R-:W-:Y:S02]  /*c960*/  LEA.HI R114, R114, R133, RZ, 0x1b ;  /* 0x0000008572727211 */ /* 0x000fe400078fd8ff */
[----:B------:R-:W-:Y:S01]  /*c970*/  LEA R204, R204, UR16, 0x2 ;  /* 0x00000010cccc7c11 */ /* 0x000fe2000f8e10ff */
[----:B------:R-:W-:Y:S06]  /*c980*/  @!P3 BRA `(.L_x_13164) ;  /* 0x000000000004b947 */ /* 0x000fec0003800000 */
[----:B---3--:R4:W-:Y:S02]  /*c990*/  REDG.E.ADD.F32.FTZ.RN.STRONG.GPU desc[UR30][R8.64+0x700], R5 ;  /* 0x00070005080079a6 */ /* 0x0089e4000c12f31e */
.L_x_13164:
[----:B------:R-:W-:Y:S05]  /*c9a0*/  BSYNC.RECONVERGENT B0 ;  /* 0x0000000000007941 */ /* 0x000fea0003800200 */
.L_x_13163:
[----:B---34-:R3:W4:Y:S01]  /*c9b0*/  LDS R5, [R204+0xfc0] ;  /* 0x000fc000cc057984 */ /* 0x0187220000000800 */
[----:B------:R-:W-:Y:S01]  /*c9c0*/  BSSY.RECONVERGENT B0, `(.L_x_13165) ;  /* 0x0000004000007945 */ /* 0x000fe20003800200 */
[----:B0-----:R-:W-:-:S03]  /*c9d0*/  LEA R199, R114, UR16, 0x2 ;  /* 0x0000001072c77c11 */ /* 0x001fc6000f8e10ff */
[----:B------:R-:W-:Y:S05]  /*c9e0*/  @!P4 BRA `(.L_x_13166) ;  /* 0x000000000004c947 */ /* 0x000fea0003800000 */
[----:B----4-:R0:W-:Y:S02]  /*c9f0*/  REDG.E.ADD.F32.FTZ.RN.STRONG.GPU desc[UR30][R8.64+0x780], R5 ;  /* 0x00078005080079a6 */ /* 0x0101e4000c12f31e */
.L_x_13166:
[----:B------:R-:W-:Y:S05]  /*ca00*/  BSYNC.RECONVERGENT B0 ;  /* 0x0000000000007941 */ /* 0x000fea0003800200 */
.L_x_13165:
[----:B0---4-:R0:W4:Y:S01]  /*ca10*/  LDS R5, [R199+0x1040] ;  /* 0x00104000c7057984 */ /* 0x0111220000000800 */
[----:B------:R-:W-:Y:S01]  /*ca20*/  BSSY.RECONVERGENT B0, `(.L_x_13167) ;  /* 0x0000005000007945 */ /* 0x000fe20003800200 */
[C---:B------:R-:W-:Y:S02]  /*ca30*/  IADD3 R114, PT, PT, R133.reuse, 0x220, RZ ;  /* 0x0000022085727810 */ /* 0x040fe40007ffe0ff */
[----:B------:R-:W-:Y:S01]  /*ca40*/  IADD3 R196, PT, PT, R133, 0x240, RZ ;  /* 0x0000024085c47810 */ /* 0x000fe20007ffe0ff */
[----:B------:R-:W-:Y:S06]  /*ca50*/  @!P5 BRA `(.L_x_13168) ;  /* 0x000000000004d947 */ /* 0x000fec0003800000 */
[----:B----4-:R4:W-:Y:S02]  /*ca60*/  REDG.E.ADD.F32.FTZ.RN.STRONG.GPU desc[UR30][R8.64+0x800], R5 ;  /* 0x00080005080079a6 */ /* 0x0109e4000c12f31e */
.L_x_13168:
[----:B------:R-:W-:Y:S05]  /*ca70*/  BSYNC.RECONVERGENT B0 ;  /* 0x0000000000007941 */ /* 0x000fea0003800200 */
.L_x_13167:
[-C--:B------:R-:W-:Y:S01]  /*ca80*/  LEA.HI R114, R114, R133.reuse, RZ, 0x1b ;  /* 0x0000008572727211 */ /* 0x080fe200078fd8ff */
[----:B------:R-:W-:Y:S01]  /*ca90*/  BSSY.RECONVERGENT B0, `(.L_x_13169) ;  /* 0x000000f000007945 */ /* 0x000fe20003800200 */
[----:B------:R-:W-:Y:S02]  /*caa0*/  ISETP.GE.AND P6, PT, R155, 0x221, PT ;  /* 0x000002219b00780c */ /* 0x000fe40003fc6270 */
[----:B----4-:R-:W-:Y:S02]  /*cab0*/  LEA R5, R114, UR16, 0x2 ;  /* 0x0000001072057c11 */ /* 0x010fe4000f8e10ff */
[C---:B-1----:R-:W-:Y:S02]  /*cac0*/  IADD3 R200, PT, PT, R133.reuse, 0x260, RZ ;  /* 0x0000026085c87810 */ /* 0x042fe40007ffe0ff */
        /* <DEDUP_REMOVED lines=11> */
.L_x_13170:
[----:B------:R-:W-:Y:S05]  /*cb80*/  BSYNC.RECONVERGENT B0 ;  /* 0x0000000000007941 */ /* 0x000fea0003800200 */
.L_x_13169:
[----:B-12---:R1:W2:Y:S01]  /*cb90*/  LDS R5, [R196+0x1140] ;  /* 0x00114000c4057984 */ /* 0x0062a20000000800 */
[----:B------:R-:W-:Y:S01]  /*cba0*/  BSSY.RECONVERGENT B0, `(.L_x_13171) ;  /* 0x0000006000007945 */ /* 0x000fe20003800200 */
[----:B------:R-:W-:Y:S02]  /*cbb0*/  IADD3 R114, PT, PT, R133, 0x2a0, RZ ;  /* 0x000002a085727810 */ /* 0x000fe40007ffe0ff */
[----:B------:R-:W-:Y:S02]  /*cbc0*/  LEA.HI R202, R202, R133, RZ, 0x1b ;  /* 0x00000085caca7211 */ /* 0x000fe400078fd8ff */
[----:B------:R-:W-:Y:S01]  /*cbd0*/  LEA R200, R200, UR16, 0x2 ;  /* 0x00000010c8c87c11 */ /* 0x000fe2000f8e10ff */
[----:B------:R-:W-:Y:S06]  /*cbe0*/  @!P2 BRA `(.L_x_13172) ;  /* 0x000000000004a947 */ /* 0x000fec0003800000 */
[----:B--2---:R4:W-:Y:S02]  /*cbf0*/  REDG.E.ADD.F32.FTZ.RN.STRONG.GPU desc[UR30][R8.64+0x900], R5 ;  /* 0x00090005080079a6 */ /* 0x0049e4000c12f31e */
.L_x_13172:
[----:B------:R-:W-:Y:S05]  /*cc00*/  BSYNC.RECONVERGENT B0 ;  /* 0x0000000000007941 */ /* 0x000fea0003800200 */
.L_x_13171:
[----:B--2-4-:R2:W4:Y:S01]  /*cc10*/  LDS R5, [R200+0x11c0] ;  /* 0x0011c000c8057984 */ /* 0x0145220000000800 */
[----:B------:R-:W-:Y:S01]  /*cc20*/  BSSY.RECONVERGENT B0, `(.L_x_13173) ;  /* 0x0000005000007945 */ /* 0x000fe20003800200 */
[----:B------:R-:W-:Y:S02]  /*cc30*/  LEA.HI R114, R114, R133, RZ, 0x1b ;  /* 0x0000008572727211 */ /* 0x000fe400078fd8ff */
[----:B------:R-:W-:Y:S01]  /*cc40*/  LEA R202, R202, UR16, 0x2 ;  /* 0x00000010caca7c11 */ /* 0x000fe2000f8e10ff */
[----:B------:R-:W-:Y:S06]  /*cc50*/  @!P3 BRA `(.L_x_13174) ;  /* 0x000000000004b947 */ /* 0x000fec0003800000 */
[----:B----4-:R4:W-:Y:S02]  /*cc60*/  REDG.E.ADD.F32.FTZ.RN.STRONG.GPU desc[UR30][R8.64+0x980], R5 ;  /* 0x00098005080079a6 */ /* 0x0109e4000c12f31e */
.L_x_13174:
[----:B------:R-:W-:Y:S05]  /*cc70*/  BSYNC.RECONVERGENT B0 ;  /* 0x0000000000007941 */ /* 0x000fea0003800200 */
.L_x_13173:
[----:B----4-:R4:W1:Y:S01]  /*cc80*/  LDS R5, [R202+0x1240] ;  /* 0x00124000ca057984 */ /* 0x0108620000000800 */
[----:B------:R-:W-:Y:S01]  /*cc90*/  BSSY.RECONVERGENT B0, `(.L_x_13175) ;  /* 0x0000004000007945 */ /* 0x000fe20003800200 */
[----:B0-----:R-:W-:-:S03]  /*cca0*/  LEA R199, R114, UR16, 0x2 ;  /* 0x0000001072c77c11 */ /* 0x001fc6000f8e10ff */
[----:B------:R-:W-:Y:S05]  /*ccb0*/  @!P4 BRA `(.L_x_13176) ;  /* 0x000000000004c947 */ /* 0x000fea0003800000 */
[----:B-1----:R0:W-:Y:S02]  /*ccc0*/  REDG.E.ADD.F32.FTZ.RN.STRONG.GPU desc[UR30][R8.64+0xa00], R5 ;  /* 0x000a0005080079a6 */ /* 0x0021e4000c12f31e */
.L_x_13176:
[----:B------:R-:W-:Y:S05]  /*ccd0*/  BSYNC.RECONVERGENT B0 ;  /* 0x0000000000007941 */ /* 0x000fea0003800200 */
.L_x_13175:
[----:B01----:R0:W1:Y:S01]  /*cce0*/  LDS R5, [R199+0x12c0] ;  /* 0x0012c000c7057984 */ /* 0x0030620000000800 */
[----:B------:R-:W-:Y:S01]  /*ccf0*/  BSSY.RECONVERGENT B0, `(.L_x_13177) ;  /* 0x0000005000007945 */ /* 0x000fe20003800200 */
[C---:B------:R-:W-:Y:S02]  /*cd00*/  IADD3 R114, PT, PT, R133.reuse, 0x2c0, RZ ;  /* 0x000002c085727810 */ /* 0x040fe40007ffe0ff */
[----:B------:R-:W-:Y:S01]  /*cd10*/  IADD3 R196, PT, PT, R133, 0x2e0, RZ ;  /* 0x000002e085c47810 */ /* 0x000fe20007ffe0ff */
[----:B------:R-:W-:Y:S06]  /*cd20*/  @!P5 BRA `(.L_x_13178) ;  /* 0x000000000004d947 */ /* 0x000fec0003800000 */
[----:B-1----:R1:W-:Y:S02]  /*cd30*/  REDG.E.ADD.F32.FTZ.RN.STRONG.GPU desc[UR30][R8.64+0xa80], R5 ;  /* 0x000a8005080079a6 */ /* 0x0023e4000c12f31e */
.L_x_13178:
[----:B------:R-:W-:Y:S05]  /*cd40*/  BSYNC.RECONVERGENT B0 ;  /* 0x0000000000007941 */ /* 0x000fea0003800200 */
.L_x_13177:
[-C--:B------:R-:W-:Y:S01]  /*cd50*/  LEA.HI R114, R114, R133.reuse, RZ, 0x1b ;  /* 0x0000008572727211 */ /* 0x080fe200078fd8ff */
[----:B------:R-:W-:Y:S01]  /*cd60*/  BSSY.RECONVERGENT B0, `(.L_x_13179) ;  /* 0x000000f000007945 */ /* 0x000fe20003800200 */
[----:B------:R-:W-:Y:S02]  /*cd70*/  ISETP.GE.AND P6, PT, R155, 0x2c1, PT ;  /* 0x000002c19b00780c */ /* 0x000fe40003fc6270 */
[----:B-1----:R-:W-:Y:S02]  /*cd80*/  LEA R5, R114, UR16, 0x2 ;  /* 0x0000001072057c11 */ /* 0x002fe4000f8e10ff */
[C---:B--2---:R-:W-:Y:S02]  /*cd90*/  IADD3 R200, PT, PT, R133.reuse, 0x300, RZ ;  /* 0x0000030085c87810 */ /* 0x044fe40007ffe0ff */
        /* <DEDUP_REMOVED lines=11> */
.L_x_13180:
[----:B------:R-:W-:Y:S05]  /*ce50*/  BSYNC.RECONVERGENT B0 ;  /* 0x0000000000007941 */ /* 0x000fea0003800200 */
.L_x_13179:
[----:B-12---:R1:W2:Y:S01]  /*ce60*/  LDS R5, [R196+0x13c0] ;  /* 0x0013c000c4057984 */ /* 0x0062a20000000800 */
[----:B------:R-:W-:Y:S01]  /*ce70*/  BSSY.RECONVERGENT B0, `(.L_x_13181) ;  /* 0x0000006000007945 */ /* 0x000fe20003800200 */
[----:B------:R-:W-:Y:S02]  /*ce80*/  IADD3 R114, PT, PT, R133, 0x340, RZ ;  /* 0x0000034085727810 */ /* 0x000fe40007ffe0ff */
[----:B------:R-:W-:Y:S02]  /*ce90*/  LEA.HI R202, R202, R133, RZ, 0x1b ;  /* 0x00000085caca7211 */ /* 0x000fe400078fd8ff */
[----:B------:R-:W-:Y:S01]  /*cea0*/  LEA R200, R200, UR16, 0x2 ;  /* 0x00000010c8c87c11 */ /* 0x000fe2000f8e10ff */
[----:B------:R-:W-:Y:S06]  /*ceb0*/  @!P2 BRA `(.L_x_13182) ;  /* 0x000000000004a947 */ /* 0x000fec0003800000 */
[----:B--2---:R4:W-:Y:S02]  /*cec0*/  REDG.E.ADD.F32.FTZ.RN.STRONG.GPU desc[UR30][R8.64+0xb80], R5 ;  /* 0x000b8005080079a6 */ /* 0x0049e4000c12f31e */
.L_x_13182:
[----:B------:R-:W-:Y:S05]  /*ced0*/  BSYNC.RECONVERGENT B0 ;  /* 0x0000000000007941 */ /* 0x000fea0003800200 */
.L_x_13181:
[----:B--2-4-:R2:W4:Y:S01]  /*cee0*/  LDS R5, [R200+0x1440] ;  /* 0x00144000c8057984 */ /* 0x0145220000000800 */
[----:B------:R-:W-:Y:S01]  /*cef0*/  BSSY.RECONVERGENT B0, `(.L_x_13183) ;  /* 0x0000005000007945 */ /* 0x000fe20003800200 */
[----:B------:R-:W-:Y:S02]  /*cf00*/  LEA.HI R114, R114, R133, RZ, 0x1b ;  /* 0x0000008572727211 */ /* 0x000fe400078fd8ff */
[----:B------:R-:W-:Y:S01]  /*cf10*/  LEA R202, R202, UR16, 0x2 ;  /* 0x00000010caca7c11 */ /* 0x000fe2000f8e10ff */
[----:B------:R-:W-:Y:S06]  /*cf20*/  @!P3 BRA `(.L_x_13184) ;  /* 0x000000000004b947 */ /* 0x000fec0003800000 */
[----:B----4-:R4:W-:Y:S02]  /*cf30*/  REDG.E.ADD.F32.FTZ.RN.STRONG.GPU desc[UR30][R8.64+0xc00], R5 ;  /* 0x000c0005080079a6 */ /* 0x0109e4000c12f31e */
.L_x_13184:
[----:B------:R-:W-:Y:S05]  /*cf40*/  BSYNC.RECONVERGENT B0 ;  /* 0x0000000000007941 */ /* 0x000fea0003800200 */
.L_x_13183:
[----:B----4-:R4:W1:Y:S01]  /*cf50*/  LDS R5, [R202+0x14c0] ;  /* 0x0014c000ca057984 */ /* 0x0108620000000800 */
[----:B------:R-:W-:Y:S01]  /*cf60*/  BSSY.RECONVERGENT B0, `(.L_x_13185) ;  /* 0x0000004000007945 */ /* 0x000fe20003800200 */
[----:B0-----:R-:W-:-:S03]  /*cf70*/  LEA R199, R114, UR16, 0x2 ;  /* 0x0000001072c77c11 */ /* 0x001fc6000f8e10ff */
[----:B------:R-:W-:Y:S05]  /*cf80*/  @!P4 BRA `(.L_x_13186) ;  /* 0x000000000004c947 */ /* 0x000fea0003800000 */
[----:B-1----:R0:W-:Y:S02]  /*cf90*/  REDG.E.ADD.F32.FTZ.RN.STRONG.GPU desc[UR30][R8.64+0xc80], R5 ;  /* 0x000c8005080079a6 */ /* 0x0021e4000c12f31e */
.L_x_13186:
[----:B------:R-:W-:Y:S05]  /*cfa0*/  BSYNC.RECONVERGENT B0 ;  /* 0x0000000000007941 */ /* 0x000fea0003800200 */
.L_x_13185:
[----:B01----:R0:W1:Y:S01]  /*cfb0*/  LDS R5, [R199+0x1540] ;  /* 0x00154000c7057984 */ /* 0x0030620000000800 */
[----:B------:R-:W-:Y:S01]  /*cfc0*/  BSSY.RECONVERGENT B0, `(.L_x_13187) ;  /* 0x0000005000007945 */ /* 0x000fe20003800200 */
[C---:B------:R-:W-:Y:S02]  /*cfd0*/  IADD3 R114, PT, PT, R133.reuse, 0x360, RZ ;  /* 0x0000036085727810 */ /* 0x040fe40007ffe0ff */
[----:B------:R-:W-:Y:S01]  /*cfe0*/  IADD3 R196, PT, PT, R133, 0x380, RZ ;  /* 0x0000038085c47810 */ /* 0x000fe20007ffe0ff */
[----:B------:R-:W-:Y:S06]  /*cff0*/  @!P5 BRA `(.L_x_13188) ;  /* 0x000000000004d947 */ /* 0x000fec0003800000 */
[----:B-1----:R1:W-:Y:S02]  /*d000*/  REDG.E.ADD.F32.FTZ.RN.STRONG.GPU desc[UR30][R8.64+0xd00], R5 ;  /* 0x000d0005080079a6 */ /* 0x0023e4000c12f31e */
.L_x_13188:
[----:B------:R-:W-:Y:S05]  /*d010*/  BSYNC.RECONVERGENT B0 ;  /* 0x0000000000007941 */ /* 0x000fea0003800200 */
.L_x_13187:
        /* <DEDUP_REMOVED lines=16> */
.L_x_13190:
[----:B------:R-:W-:Y:S05]  /*d120*/  BSYNC.RECONVERGENT B0 ;  /* 0x0000000000007941 */ /* 0x000fea0003800200 */
.L_x_13189:
[----:B-12---:R1:W2:Y:S01]  /*d130*/  LDS R5, [R196+0x1640] ;  /* 0x00164000c4057984 */ /* 0x0062a20000000800 */
[----:B------:R-:W-:Y:S01]  /*d140*/  BSSY.RECONVERGENT B0, `(.L_x_13191) ;  /* 0x0000006000007945 */ /* 0x000fe20003800200 */
[----:B------:R-:W-:Y:S02]  /*d150*/  IADD3 R114, PT, PT, R133, 0x3e0, RZ ;  /* 0x000003e085727810 */ /* 0x000fe40007ffe0ff */
[----:B------:R-:W-:Y:S02]  /*d160*/  LEA.HI R202, R202, R133, RZ, 0x1b ;  /* 0x00000085caca7211 */ /* 0x000fe400078fd8ff */
[----:B------:R-:W-:Y:S01]  /*d170*/  LEA R200, R200, UR16, 0x2 ;  /* 0x00000010c8c87c11 */ /* 0x000fe2000f8e10ff */
[----:B------:R-:W-:Y:S06]  /*d180*/  @!P2 BRA `(.L_x_13192) ;  /* 0x000000000004a947 */ /* 0x000fec0003800000 */
[----:B--2---:R4:W-:Y:S02]  /*d190*/  REDG.E.ADD.F32.FTZ.RN.STRONG.GPU desc[UR30][R8.64+0xe00], R5 ;  /* 0x000e0005080079a6 */ /* 0x0049e4000c12f31e */
.L_x_13192:
[----:B------:R-:W-:Y:S05]  /*d1a0*/  BSYNC.RECONVERGENT B0 ;  /* 0x0000000000007941 */ /* 0x000fea0003800200 */
.L_x_13191:
[----:B--2-4-:R2:W4:Y:S01]  /*d1b0*/  LDS R5, [R200+0x16c0] ;  /* 0x0016c000c8057984 */ /* 0x0145220000000800 */
[----:B------:R-:W-:Y:S01]  /*d1c0*/  BSSY.RECONVERGENT B0, `(.L_x_13193) ;  /* 0x0000005000007945 */ /* 0x000fe20003800200 */
[----:B------:R-:W-:Y:S02]  /*d1d0*/  LEA.HI R114, R114, R133, RZ, 0x1b ;  /* 0x0000008572727211 */ /* 0x000fe400078fd8ff */
[----:B------:R-:W-:Y:S01]  /*d1e0*/  LEA R202, R202, UR16, 0x2 ;  /* 0x00000010caca7c11 */ /* 0x000fe2000f8e10ff */
[----:B------:R-:W-:Y:S06]  /*d1f0*/  @!P3 BRA `(.L_x_13194) ;  /* 0x000000000004b947 */ /* 0x000fec0003800000 */
[----:B----4-:R4:W-:Y:S02]  /*d200*/  REDG.E.ADD.F32.FTZ.RN.STRONG.GPU desc[UR30][R8.64+0xe80], R5 ;  /* 0x000e8005080079a6 */ /* 0x0109e4000c12f31e */
.L_x_13194:
[----:B------:R-:W-:Y:S05]  /*d210*/  BSYNC.RECONVERGENT B0 ;  /* 0x0000000000007941 */ /* 0x000fea0003800200 */
.L_x_13193:
[----:B----4-:R4:W0:Y:S01]  /*d220*/  LDS R5, [R202+0x1740] ;  /* 0x00174000ca057984 */ /* 0x0108220000000800 */
[----:B------:R-:W-:Y:S01]  /*d230*/  BSSY.RECONVERGENT B0, `(.L_x_13195) ;  /* 0x0000004000007945 */ /* 0x000fe20003800200 */
[----:B------:R-:W-:-:S03]  /*d240*/  LEA R114, R114, UR16, 0x2 ;  /* 0x0000001072727c11 */ /* 0x000fc6000f8e10ff */
[----:B------:R-:W-:Y:S05]  /*d250*/  @!P4 BRA `(.L_x_13196) ;  /* 0x000000000004c947 */ /* 0x000fea0003800000 */
[----:B0-----:R0:W-:Y:S02]  /*d260*/  REDG.E.ADD.F32.FTZ.RN.STRONG.GPU desc[UR30][R8.64+0xf00], R5 ;  /* 0x000f0005080079a6 */ /* 0x0011e4000c12f31e */
.L_x_13196:
[----:B------:R-:W-:Y:S05]  /*d270*/  BSYNC.RECONVERGENT B0 ;  /* 0x0000000000007941 */ /* 0x000fea0003800200 */
.L_x_13195:
[----:B------:R1:W1:Y:S01]  /*d280*/  LDS R155, [R114+0x17c0] ;  /* 0x0017c000729b7984 */ /* 0x0002620000000800 */
[----:B------:R-:W-:Y:S01]  /*d290*/  BSSY.RECONVERGENT B0, `(.L_x_13197) ;  /* 0x0000004000007945 */ /* 0x000fe20003800200 */
[----:B0-----:R-:W-:-:S03]  /*d2a0*/  FADD.FTZ R5, R194, R183 ;  /* 0x000000b7c2057221 */ /* 0x001fc60000010000 */
[----:B------:R-:W-:Y:S05]  /*d2b0*/  @!P5 BRA `(.L_x_13198) ;  /* 0x000000000004d947 */ /* 0x000fea0003800000 */
[----:B-1----:R0:W-:Y:S02]  /*d2c0*/  REDG.E.ADD.F32.FTZ.RN.STRONG.GPU desc[UR30][R8.64+0xf80], R155 ;  /* 0x000f809b080079a6 */ /* 0x0021e4000c12f31e */
.L_x_13198:
[----:B------:R-:W-:Y:S05]  /*d2d0*/  BSYNC.RECONVERGENT B0 ;  /* 0x0000000000007941 */ /* 0x000fea0003800200 */
.L_x_13197:
[----:B0-----:R-:W-:Y:S01]  /*d2e0*/  FFMA.FTZ R8, R66, R163, R165 ;  /* 0x000000a342087223 */ /* 0x001fe200000100a5 */
[----:B-1----:R-:W0:Y:S01]  /*d2f0*/  SHFL.DOWN PT, R114, R5, 0x1, 0x1f ;  /* 0x08201f0005727f89 */ /* 0x002e2200000e0000 */
        /* <DEDUP_REMOVED lines=8> */
[----:B------:R-:W-:Y:S01]  /*d380*/  FADD.FTZ R89, R8, R89 ;  /* 0x0000005908597221 */ /* 0x000fe20000010000 */
[----:B------:R-:W-:Y:S01]  /*d390*/  FFMA.FTZ R141, R67, R164, R166 ;  /* 0x000000a4438d7223 */ /* 0x000fe200000100a6 */
[----:B------:R-:W-:Y:S01]  /*d3a0*/  FFMA.FTZ R220, R220, R161, R217 ;  /* 0x000000a1dcdc7223 */ /* 0x000fe200000100d9 */
[----:B------:R-:W2:Y:S01]  /*d3b0*/  SHFL.DOWN PT, R194, R7, 0x1, 0x1f ;  /* 0x08201f0007c27f89 */ /* 0x000ea200000e0000 */
[----:B------:R-:W-:Y:S01]  /*d3c0*/  FMUL.FTZ R8, R115, R187 ;  /* 0x000000bb73087220 */ /* 0x000fe20000410000 */
[-C--:B------:R-:W-:Y:S01]  /*d3d0*/  FFMA.FTZ R33, R48, R140.reuse, R33 ;  /* 0x0000008c30217223 */ /* 0x080fe20000010021 */
[----:B------:R-:W-:Y:S01]  /*d3e0*/  FFMA.FTZ R155, R65, R140, R220 ;  /* 0x0000008c419b7223 */ /* 0x000fe200000100dc */
[----:B------:R-:W-:Y:S01]  /*d3f0*/  FADD.FTZ R88, R141, R88 ;  /* 0x000000588d587221 */ /* 0x000fe20000010000 */
[----:B------:R-:W-:Y:S01]  /*d400*/  FFMA.FTZ R8, R117, R142, R8 ;  /* 0x0000008e75087223 */ /* 0x000fe20000010008 */
        /* <DEDUP_REMOVED lines=13> */
[----:B------:R-:W-:Y:S01]  /*d4e0*/  FMUL.FTZ R8, R119, R189 ;  /* 0x000000bd77087220 */ /* 0x000fe20000410000 */
[----:B-----5:R-:W-:Y:S01]  /*d4f0*/  @!P2 FADD.FTZ R6, R6, R183 ;  /* 0x000000b70606a221 */ /* 0x020fe20000010000 */
[----:B------:R-:W1:Y:S01]  /*d500*/  SHFL.DOWN PT, R117, R4, 0x2, 0x1f ;  /* 0x08401f0004757f89 */ /* 0x000e6200000e0000 */
[----:B------:R-:W-:Y:S01]  /*d510*/  FMUL.FTZ R223, R223, R184 ;  /* 0x000000b8dfdf7220 */ /* 0x000fe20000410000 */
[----:B------:R-:W-:Y:S01]  /*d520*/  FMUL.FTZ R198, R198, R157 ;  /* 0x0000009dc6c67220 */ /* 0x000fe20000410000 */
[----:B--2---:R-:W-:Y:S01]  /*d530*/  @!P2 FADD.FTZ R7, R7, R194 ;  /* 0x000000c20707a221 */ /* 0x004fe20000010000 */
[----:B------:R-:W2:Y:S01]  /*d540*/  SHFL.DOWN PT, R141, R6, 0x2, 0x1f ;  /* 0x08401f00068d7f89 */ /* 0x000ea200000e0000 */
[----:B------:R-:W-:Y:S01]  /*d550*/  ISETP.GT.AND P2, PT, R111, 0x1d, PT ;  /* 0x0000001d6f00780c */ /* 0x000fe20003f44270 */
[----:B------:R-:W-:Y:S01]  /*d560*/  FFMA.FTZ R197, R234, R197, R223 ;  /* 0x000000c5eac57223 */ /* 0x000fe200000100df */
[----:B------:R-:W-:Y:S01]  /*d570*/  FFMA.FTZ R137, R137, R154, R198 ;  /* 0x0000009a89897223 */ /* 0x000fe200000100c6 */
[----:B------:R-:W5:Y:S01]  /*d580*/  SHFL.DOWN PT, R140, R7, 0x2, 0x1f ;  /* 0x08401f00078c7f89 */ /* 0x000f6200000e0000 */
[----:B------:R-:W-:Y:S01]  /*d590*/  FFMA.FTZ R115, R63, R138, R12 ;  /* 0x0000008a3f737223 */ /* 0x000fe2000001000c */
[-C--:B------:R-:W-:Y:S01]  /*d5a0*/  FFMA.FTZ R114, R68, R9.reuse, R197 ;  /* 0x0000000944727223 */ /* 0x080fe200000100c5 */
[----:B------:R-:W-:Y:S01]  /*d5b0*/  FFMA.FTZ R36, R53, R9, R36 ;  /* 0x0000000935247223 */ /* 0x000fe20000010024 */
[----:B------:R-:W-:Y:S01]  /*d5c0*/  FMUL.FTZ R9, R120, R188 ;  /* 0x000000bc78097220 */ /* 0x000fe20000410000 */
[----:B------:R-:W-:Y:S01]  /*d5d0*/  FMUL.FTZ R231, R231, R178 ;  /* 0x000000b2e7e77220 */ /* 0x000fe20000410000 */
[----:B------:R-:W-:Y:S01]  /*d5e0*/  FADD.FTZ R87, R114, R87 ;  /* 0x0000005772577221 */ /* 0x000fe20000010000 */
[----:B------:R-:W-:Y:S01]  /*d5f0*/  FFMA.FTZ R114, R62, R153, R137 ;  /* 0x000000993e727223 */ /* 0x000fe20000010089 */
[----:B------:R-:W-:Y:S01]  /*d600*/  FADD.FTZ R92, R115, R92 ;  /* 0x0000005c735c7221 */ /* 0x000fe20000010000 */
[----:B------:R-:W-:Y:S01]  /*d610*/  FFMA.FTZ R9, R122, R143, R9 ;  /* 0x0000008f7a097223 */ /* 0x000fe20000010009 */
[----:B------:R-:W-:Y:S01]  /*d620*/  FFMA.FTZ R185, R222, R185, R231 ;  /* 0x000000b9deb97223 */ /* 0x000fe200000100e7 */
[----:B------:R-:W-:Y:S01]  /*d630*/  FADD.FTZ R93, R114, R93 ;  /* 0x0000005d725d7221 */ /* 0x000fe20000010000 */
[----:B0-----:R-:W-:Y:S01]  /*d640*/  @!P2 FADD.FTZ R5, R5, R118 ;  /* 0x000000760505a221 */ /* 0x001fe20000010000 */
[-C--:B------:R-:W-:Y:S01]  /*d650*/  FFMA.FTZ R38, R55, R9.reuse, R38 ;  /* 0x0000000937267223 */ /* 0x080fe20000010026 */
        /* <DEDUP_REMOVED lines=16> */
[----:B------:R-:W-:Y:S01]  /*d760*/  FADD.FTZ R86, R11, R86 ;  /* 0x000000560b567221 */ /* 0x000fe20000010000 */
[----:B------:R-:W-:Y:S01]  /*d770*/  FADD.FTZ R85, R12, R85 ;  /* 0x000000550c557221 */ /* 0x000fe20000010000 */
[-C--:B------:R-:W-:Y:S01]  /*d780*/  FFMA.FTZ R39, R54, R8.reuse, R39 ;  /* 0x0000000836277223 */ /* 0x080fe20000010027 */
[----:B------:R-:W-:Y:S01]  /*d790*/  FFMA.FTZ R11, R71, R8, R216 ;  /* 0x00000008470b7223 */ /* 0x000fe200000100d8 */
[-C--:B------:R-:W-:Y:S01]  /*d7a0*/  FFMA.FTZ R40, R57, R9.reuse, R40 ;  /* 0x0000000939287223 */ /* 0x080fe20000010028 */
[----:B------:R-:W-:Y:S01]  /*d7b0*/  FFMA.FTZ R12, R72, R9, R213 ;  /* 0x00000009480c7223 */ /* 0x000fe200000100d5 */
[----:B------:R-:W-:Y:S01]  /*d7c0*/  FMUL.FTZ R8, R123, R191 ;  /* 0x000000bf7b087220 */ /* 0x000fe20000410000 */
[----:B------:R-:W-:Y:S01]  /*d7d0*/  FMUL.FTZ R172, R229, R172 ;  /* 0x000000ace5ac7220 */ /* 0x000fe20000410000 */
[----:B------:R-:W-:Y:S01]  /*d7e0*/  FMUL.FTZ R9, R128, R192 ;  /* 0x000000c080097220 */ /* 0x000fe20000410000 */
[----:B------:R-:W-:Y:S01]  /*d7f0*/  FMUL.FTZ R175, R228, R175 ;  /* 0x000000afe4af7220 */ /* 0x000fe20000410000 */
[----:B------:R-:W-:Y:S01]  /*d800*/  ISETP.GT.AND P3, PT, R111, 0xf, PT ;  /* 0x0000000f6f00780c */ /* 0x000fe20003f64270 */
[----:B0-----:R-:W-:Y:S01]  /*d810*/  @!P2 FADD.FTZ R5, R5, R116 ;  /* 0x000000740505a221 */ /* 0x001fe20000010000 */
[----:B------:R-:W-:Y:S01]  /*d820*/  FFMA.FTZ R8, R125, R146, R8 ;  /* 0x000000927d087223 */ /* 0x000fe20000010008 */
[----:B------:R-:W-:Y:S01]  /*d830*/  FFMA.FTZ R170, R225, R170, R172 ;  /* 0x000000aae1aa7223 */ /* 0x000fe200000100ac */
[----:B------:R-:W-:Y:S01]  /*d840*/  FFMA.FTZ R9, R130, R147, R9 ;  /* 0x0000009382097223 */ /* 0x000fe20000010009 */
[----:B-1----:R-:W-:Y:S01]  /*d850*/  @!P2 FADD.FTZ R4, R4, R117 ;  /* 0x000000750404a221 */ /* 0x002fe20000010000 */
[----:B------:R-:W0:Y:S01]  /*d860*/  SHFL.DOWN PT, R114, R5, 0x8, 0x1f ;  /* 0x09001f0005727f89 */ /* 0x000e2200000e0000 */
[----:B------:R-:W-:Y:S01]  /*d870*/  FFMA.FTZ R173, R224, R173, R175 ;  /* 0x000000ade0ad7223 */ /* 0x000fe200000100af */
[----:B------:R-:W-:Y:S01]  /*d880*/  FADD.FTZ R84, R11, R84 ;  /* 0x000000540b547221 */ /* 0x000fe20000010000 */
[----:B--2---:R-:W-:Y:S01]  /*d890*/  @!P2 FADD.FTZ R6, R6, R119 ;  /* 0x000000770606a221 */ /* 0x004fe20000010000 */
[----:B------:R-:W1:Y:S01]  /*d8a0*/  SHFL.DOWN PT, R115, R4, 0x8, 0x1f ;  /* 0x09001f0004737f89 */ /* 0x000e6200000e0000 */
[----:B------:R-:W-:Y:S01]  /*d8b0*/  FADD.FTZ R83, R12, R83 ;  /* 0x000000530c537221 */ /* 0x000fe20000010000 */
[-C--:B------:R-:W-:Y:S01]  /*d8c0*/  FFMA.FTZ R11, R73, R8.reuse, R170 ;  /* 0x00000008490b7223 */ /* 0x080fe200000100aa */
        /* <DEDUP_REMOVED lines=8> */
[----:B------:R-:W-:Y:S01]  /*d950*/  FADD.FTZ R82, R11, R82 ;  /* 0x000000520b527221 */ /* 0x000fe20000010000 */
[----:B------:R-:W-:Y:S01]  /*d960*/  FMUL.FTZ R227, R227, R168 ;  /* 0x000000a8e3e37220 */ /* 0x000fe20000410000 */
[----:B------:R-:W-:Y:S01]  /*d970*/  FADD.FTZ R81, R12, R81 ;  /* 0x000000510c517221 */ /* 0x000fe20000010000 */
[----:B------:R-:W-:Y:S01]  /*d980*/  BSSY.RECONVERGENT B0, `(.L_x_13199) ;  /* 0x0000018000007945 */ /* 0x000fe20003800200 */
        /* <DEDUP_REMOVED lines=23> */
.L_x_13200:
[----:B------:R-:W-:Y:S05]  /*db00*/  BSYNC.RECONVERGENT B0 ;  /* 0x0000000000007941 */ /* 0x000fea0003800200 */
.L_x_13199:
        /* <DEDUP_REMOVED lines=9> */
[----:B--2---:R-:W-:Y:S01]  /*dba0*/  FFMA.FTZ R9, R75, R8, R226 ;  /* 0x000000084b097223 */ /* 0x004fe200000100e2 */
        /* <DEDUP_REMOVED lines=14> */
[----:B------:R-:W0:Y:S04]  /*dc90*/  @P2 LDS.64 R2, [UR9+0x4610] ;  /* 0x00461009ff022984 */ /* 0x000e280008000a00 */
[----:B------:R-:W2:Y:S01]  /*dca0*/  @P2 LDS.64 R8, [UR9+0x3e10] ;  /* 0x003e1009ff082984 */ /* 0x000ea20008000a00 */
[----:B0-----:R-:W-:Y:S01]  /*dcb0*/  @P2 FADD.FTZ R6, R6, R2 ;  /* 0x0000000206062221 */ /* 0x001fe20000010000 */
[----:B------:R-:W-:Y:S01]  /*dcc0*/  @P2 FADD.FTZ R7, R7, R3 ;  /* 0x0000000307072221 */ /* 0x000fe20000010000 */
[----:B--2---:R-:W-:Y:S01]  /*dcd0*/  @P2 FADD.FTZ R4, R4, R8 ;  /* 0x0000000804042221 */ /* 0x004fe20000010000 */
[----:B------:R-:W-:-:S03]  /*dce0*/  @P2 FADD.FTZ R5, R5, R9 ;  /* 0x0000000905052221 */ /* 0x000fc60000010000 */
[----:B------:R2:W-:Y:S04]  /*dcf0*/  STS.64 [UR9+0x4610], R6 ;  /* 0x00461006ff007988 */ /* 0x0005e80008000a09 */
[----:B------:R2:W-:Y:S02]  /*dd00*/  STS.64 [UR9+0x3e10], R4 ;  /* 0x003e1004ff007988 */ /* 0x0005e40008000a09 */
.L_x_13202:
[----:B------:R-:W-:Y:S05]  /*dd10*/  BSYNC.RECONVERGENT B0 ;  /* 0x0000000000007941 */ /* 0x000fea0003800200 */
.L_x_13201:
[----:B------:R-:W-:-:S04]  /*dd20*/  UIADD3 UR8, UPT, UPT, UR8, 0x1, URZ ;  /* 0x0000000108087890 */ /* 0x000fc8000fffe0ff */
[----:B------:R-:W-:-:S09]  /*dd30*/  UISETP.GE.AND UP0, UPT, UR8, UR46, UPT ;  /* 0x0000002e0800728c */ /* 0x000fd2000bf06270 */
[----:B------:R-:W-:Y:S05]  /*dd40*/  BRA.U !UP0, `(.L_x_13203) ;  /* 0xffffff7108d87547 */ /* 0x000fea000b83ffff */
.L_x_13121:
        /* <DEDUP_REMOVED lines=8> */
[----:B------:R-:W5:Y:S01]  /*ddd0*/  S2UR UR34, SR_CTAID.X ;  /* 0x00000000002279c3 */ /* 0x000f620000002500 */
[----:B------:R-:W-:Y:S01]  /*dde0*/  F2FP.F16.F32.PACK_AB R38, R38, R39 ;  /* 0x000000272626723e */ /* 0x000fe200000000ff */
[----:B------:R-:W5:Y:S01]  /*ddf0*/  LDCU.64 UR18, c[0x0][0x4f8] ;  /* 0x00009f00ff1277ac */ /* 0x000f620008000a00 */
[----:B------:R-:W-:-:S02]  /*de00*/  PRMT R0, R42, 0x7632, R0 ;  /* 0x000076322a007816 */ /* 0x000fc40000000000 */
[----:B------:R-:W-:Y:S01]  /*de10*/  PRMT R2, R40, 0x7632, R2 ;  /* 0x0000763228027816 */ /* 0x000fe20000000002 */
[----:B------:R-:W1:Y:S01]  /*de20*/  LDCU.64 UR32, c[0x0][0x500] ;  /* 0x0000a000ff2077ac */ /* 0x000e620008000a00 */
[----:B------:R-:W-:Y:S01]  /*de30*/  ISETP.NE.AND P6, PT, R232, RZ, PT ;  /* 0x000000ffe800720c */ /* 0x000fe20003fc5270 */
[----:B------:R-:W1:Y:S01]  /*de40*/  S2UR UR12, SR_CTAID.Y ;  /* 0x00000000000c79c3 */ /* 0x000e620000002600 */
[----:B------:R-:W-:Y:S01]  /*de50*/  F2FP.F16.F32.PACK_AB R36, R36, R37 ;  /* 0x000000252424723e */ /* 0x000fe200000000ff */
[----:B------:R-:W-:Y:S01]  /*de60*/  UIADD3 UR8, UPT, UPT, UR8, -0x200, URZ ;  /* 0xfffffe0008087890 */ /* 0x000fe2000fffe0ff */
[----:B------:R-:W-:Y:S01]  /*de70*/  F2FP.F16.F32.PACK_AB R34, R34, R35 ;  /* 0x000000232222723e */ /* 0x000fe200000000ff */
[----:B------:R-:W-:Y:S01]  /*de80*/  UMOV UR9, URZ ;  /* 0x000000ff00097c82 */ /* 0x000fe20008000000 */
[----:B------:R-:W-:Y:S01]  /*de90*/  F2FP.F16.F32.PACK_AB R32, R32, R33 ;  /* 0x000000212020723e */ /* 0x000fe200000000ff */
[----:B------:R-:W-:Y:S01]  /*dea0*/  UIADD3 UR28, UP0, UPT, UR28, -0x800, URZ ;  /* 0xfffff8001c1c7890 */ /* 0x000fe2000ff1e0ff */
[----:B------:R-:W-:Y:S01]  /*deb0*/  F2FP.F16.F32.PACK_AB R30, R30, R31 ;  /* 0x0000001f1e1e723e */ /* 0x000fe200000000ff */
[----:B------:R3:W-:Y:S01]  /*dec0*/  STS.U16 [R94+0x2], R47 ;  /* 0x0000022f5e007388 */ /* 0x0007e20000000400 */
[----:B------:R-:W-:Y:S01]  /*ded0*/  PRMT R3, R36, 0x7632, R3 ;  /* 0x0000763224037816 */ /* 0x000fe20000000003 */
[----:B------:R-:W-:Y:S01]  /*dee0*/  UIADD3.X UR27, UPT, UPT, UR27, -0x1, URZ, UP0, !UPT ;  /* 0xffffffff1b1b7890 */ /* 0x000fe200087fe4ff */
[----:B0-2---:R-:W-:Y:S01]  /*def0*/  MOV R6, UR29 ;  /* 0x0000001d00067c02 */ /* 0x005fe20008000f00 */
[----:B------:R0:W-:Y:S01]  /*df00*/  STS.U16 [R94+0x6], R0 ;  /* 0x000006005e007388 */ /* 0x0001e20000000400 */
[----:B------:R-:W-:Y:S01]  /*df10*/  LOP3.LUT R5, R133, 0x1f, RZ, 0xc0, !PT ;  /* 0x0000001f85057812 */ /* 0x000fe200078ec0ff */
[----:B------:R-:W-:-:S02]  /*df20*/  UISETP.GT.AND UP0, UPT, UR20, 0x1, UPT ;  /* 0x000000011400788c */ /* 0x000fc4000bf04270 */
[----:B------:R2:W-:Y:S01]  /*df30*/  STS.U16 [R94+0xa], R2 ;  /* 0x00000a025e007388 */ /* 0x0005e20000000400 */
[----:B-----5:R-:W-:Y:S01]  /*df40*/  UIMAD.WIDE.U32 UR14, UR34, UR18, UR8 ;  /* 0x00000012220e72a5 */ /* 0x020fe2000f8e0008 */
[----:B---3--:R-:W-:Y:S01]  /*df50*/  PRMT R47, R38, 0x7632, R47 ;  /* 0x00007632262f7816 */ /* 0x008fe2000000002f */
[----:B------:R-:W-:Y:S01]  /*df60*/  UIADD3 UR21, UP1, UPT, UR21, -0x400, URZ ;  /* 0xfffffc0015157890 */ /* 0x000fe2000ff3e0ff */
[----:B------:R-:W-:Y:S01]  /*df70*/  STS.U16 [R94], R44 ;  /* 0x0000002c5e007388 */ /* 0x000fe20000000400 */
[----:B------:R-:W-:Y:S01]  /*df80*/  UIMAD UR15, UR34, UR19, UR15 ;  /* 0x00000013220f72a4 */ /* 0x000fe2000f8e020f */
[----:B0-----:R-:W-:Y:S01]  /*df90*/  PRMT R0, R34, 0x7632, R0 ;  /* 0x0000763222007816 */ /* 0x001fe20000000000 */
[----:B------:R-:W0:Y:S01]  /*dfa0*/  LDCU.64 UR18, c[0x0][0x550] ;  /* 0x0000aa00ff1277ac */ /* 0x000e220008000a00 */
[----:B------:R3:W-:Y:S01]  /*dfb0*/  STS.U16 [R94+0xe], R47 ;  /* 0x00000e2f5e007388 */ /* 0x0007e20000000400 */
[----:B--2---:R-:W-:Y:S01]  /*dfc0*/  PRMT R2, R30, 0x7632, R2 ;  /* 0x000076321e027816 */ /* 0x004fe20000000002 */
[----:B-1----:R-:W-:-:S02]  /*dfd0*/  UIMAD UR13, UR12, UR33, URZ ;  /* 0x000000210c0d72a4 */ /* 0x002fc4000f8e02ff */
[----:B------:R-:W-:Y:S01]  /*dfe0*/  STS.U16 [R94+0x4], R42 ;  /* 0x0000042a5e007388 */ /* 0x000fe20000000400 */
[----:B------:R-:W-:Y:S02]  /*dff0*/  UIMAD.WIDE.U32 UR14, UR12, UR32, UR14 ;  /* 0x000000200c0e72a5 */ /* 0x000fe4000f8e000e */
[----:B------:R-:W-:Y:S01]  /*e000*/  UIADD3 UR23, UP2, UPT, UR23, -0x400, URZ ;  /* 0xfffffc0017177890 */ /* 0x000fe2000ff5e0ff */
[----:B------:R-:W-:Y:S01]  /*e010*/  STS.U16 [R94+0x8], R40 ;  /* 0x000008285e007388 */ /* 0x000fe20000000400 */
[----:B------:R-:W-:Y:S01]  /*e020*/  MOV R4, UR13 ;  /* 0x0000000d00047c02 */ /* 0x000fe20008000f00 */
[----:B------:R-:W-:Y:S01]  /*e030*/  UIADD3 UR25, UP3, UPT, UR25, -0x400, URZ ;  /* 0xfffffc0019197890 */ /* 0x000fe2000ff7e0ff */
[----:B---3--:R-:W-:Y:S01]  /*e040*/  PRMT R47, R32, 0x7632, R47 ;  /* 0x00007632202f7816 */ /* 0x008fe2000000002f */
        /* <DEDUP_REMOVED lines=14> */
[----:B-1----:R-:W-:-:S03]  /*e130*/  SHF.L.U32 R2, R133, 0x4, RZ ;  /* 0x0000000485027819 */ /* 0x002fc600000006ff */
[----:B------:R-:W-:Y:S01]  /*e140*/  LDS.U16 R11, [R109+0x40] ;  /* 0x000040006d0b7984 */ /* 0x000fe20000000400 */
[----:B------:R-:W-:-:S03]  /*e150*/  LOP3.LUT R9, R5, 0x3e00, R2, 0xf8, !PT ;  /* 0x00003e0005097812 */ /* 0x000fc600078ef802 */
[----:B------:R-:W-:Y:S01]  /*e160*/  LDS.U16 R13, [R108+0x80] ;  /* 0x000080006c0d7984 */ /* 0x000fe20000000400 */
[----:B------:R-:W-:-:S03]  /*e170*/  IADD3 R3, P0, PT, R9, UR14, RZ ;  /* 0x0000000e09037c10 */ /* 0x000fc6000ff1e0ff */
[----:B------:R-:W-:Y:S01]  /*e180*/  LDS.U16 R15, [R107+0xc0] ;  /* 0x0000c0006b0f7984 */ /* 0x000fe20000000400 */
[----:B------:R-:W-:Y:S02]  /*e190*/  LOP3.LUT R41, R9, 0x20, RZ, 0xfc, !PT ;  /* 0x0000002009297812 */ /* 0x000fe400078efcff */
[----:B------:R-:W-:Y:S01]  /*e1a0*/  IADD3.X R4, PT, PT, R4, UR15, RZ, P0, !PT ;  /* 0x0000000f04047c10 */ /* 0x000fe200087fe4ff */
[----:B------:R-:W-:Y:S01]  /*e1b0*/  LDS.U16 R17, [R106+0x100] ;  /* 0x000100006a117984 */ /* 0x000fe20000000400 */
[----:B0-----:R-:W-:Y:S01]  /*e1c0*/  LEA R2, P0, R3, UR18, 0x1 ;  /* 0x0000001203027c11 */ /* 0x001fe2000f8008ff */
[----:B------:R-:W0:Y:S01]  /*e1d0*/  LDCU.64 UR14, c[0x0][0x518] ;  /* 0x0000a300ff0e77ac */ /* 0x000e220008000a00 */
[----:B------:R-:W-:Y:S01]  /*e1e0*/  LOP3.LUT R43, R9, 0x40, RZ, 0xfc, !PT ;  /* 0x00000040092b7812 */ /* 0x000fe200078efcff */
[----:B------:R-:W-:Y:S01]  /*e1f0*/  LDS.U16 R19, [R105+0x140] ;  /* 0x0001400069137984 */ /* 0x000fe20000000400 */
[----:B------:R-:W-:Y:S02]  /*e200*/  LEA.HI.X R3, R3, UR19, R4, 0x1, P0 ;  /* 0x0000001303037c11 */ /* 0x000fe400080f0c04 */
        /* <DEDUP_REMOVED lines=77> */
[C---:B------:R-:W-:Y:S01]  /*e6e0*/  PRMT R13, R2.reuse, 0x7610, R13 ;  /* 0x00007610020d7816 */ /* 0x040fe2000000000d */
        /* <DEDUP_REMOVED lines=11> */
[----:B-1----:R-:W-:Y:S01]  /*e7a0*/  PRMT R4, R0, 0x7610, R4 ;  /* 0x0000761000047816 */ /* 0x002fe20000000004 */
        /* <DEDUP_REMOVED lines=45> */
[----:B------:R-:W5:Y:S02]  /*ea80*/  LDCU.64 UR16, c[0x0][0x520] ;  /* 0x0000a400ff1077ac */ /* 0x000f640008000a00 */
[----:B-----5:R-:W-:-:S04]  /*ea90*/  UIMAD.WIDE.U32 UR8, UR12, UR16, UR8 ;  /* 0x000000100c0872a5 */ /* 0x020fc8000f8e0008 */
        /* <DEDUP_REMOVED lines=40> */
.L_x_13119:
        /* <DEDUP_REMOVED lines=33> */
.L_x_13206:
[----:B------:R-:W-:Y:S05]  /*ef30*/  BSYNC.RECONVERGENT B0 ;  /* 0x0000000000007941 */ /* 0x000fea0003800200 */
.L_x_13205:
        /* <DEDUP_REMOVED lines=31> */
.L_x_13208:
[----:B------:R-:W-:Y:S05]  /*f130*/  BSYNC.RECONVERGENT B0 ;  /* 0x0000000000007941 */ /* 0x000fea0003800200 */
.L_x_13207:
        /* <DEDUP_REMOVED lines=16> */
.L_x_13210:
        /* <DEDUP_REMOVED lines=32> */
.L_x_13209:
[----:B------:R-:W-:Y:S05]  /*f440*/  EXIT ;  /* 0x000000000000794d */ /* 0x000fea0003800000 */
.L_x_13211:
        /* <DEDUP_REMOVED lines=11> */
.L_x_18736:


//--------------------- .text._Z25selective_scan_bwd_kernelI32Selective_Scan_bwd_kernel_traitsILi32ELi16ELb0ELb1ELb0ELb1ELb0EN3c104HalfENS1_7complexIfEEEEv12SSMParamsBwd --------------------------
	.section	.text._Z25selective_scan_bwd_kernelI32Selective_Scan_bwd_kernel_traitsILi32ELi16ELb0ELb1ELb0ELb1ELb0EN3c104HalfENS1_7complexIfEEEEv12SSMParamsBwd,"ax",@progbits
	.align	128
        .global         _Z25selective_scan_bwd_kernelI32Selective_Scan_bwd_kernel_traitsILi32ELi16ELb0ELb1ELb0ELb1ELb0EN3c104HalfENS1_7complexIfEEEEv12SSMParamsBwd
        .type           _Z25selective_scan_bwd_kernelI32Selective_Scan_bwd_kernel_traitsILi32ELi16ELb0ELb1ELb0ELb1ELb0EN3c104HalfENS1_7complexIfEEEEv12SSMParamsBwd,@function
        .size           _Z25selective_scan_bwd_kernelI32Selective_Scan_bwd_kernel_traitsILi32ELi16ELb0ELb1ELb0ELb1ELb0EN3c104HalfENS1_7complexIfEEEEv12SSMParamsBwd,(.L_x_18737 - _Z25selective_scan_bwd_kernelI32Selective_Scan_bwd_kernel_traitsILi32ELi16ELb0ELb1ELb0ELb1ELb0EN3c104HalfENS1_7complexIfEEEEv12SSMParamsBwd)
        .other          _Z25selective_scan_bwd_kernelI32Selective_Scan_bwd_kernel_traitsILi32ELi16ELb0ELb1ELb0ELb1ELb0EN3c104HalfENS1_7complexIfEEEEv12SSMParamsBwd,@"STO_CUDA_ENTRY STV_DEFAULT"
_Z25selective_scan_bwd_kernelI32Selective_Scan_bwd_kernel_traitsILi32ELi16ELb0ELb1ELb0ELb1ELb0EN3c104HalfENS1_7complexIfEEEEv12SSMParamsBwd:
.text._Z25selective_scan_bwd_kernelI32Selective_Scan_bwd_kernel_traitsILi32ELi16ELb0ELb1ELb0ELb1ELb0EN3c104HalfENS1_7complexIfEEEEv12SSMParamsBwd:
        /* <DEDUP_REMOVED lines=31> */
[----:B------:R-:W-:-:S02]  /*01f0*/  CS2R R14, SRZ ;  /* 0x00000000000e7805 */ /* 0x000fc4000001ff00 */
        /* <DEDUP_REMOVED lines=105> */
[----:B------:R-:W-:Y:S01]  /*0890*/  UMOV UR15, UR13 ;  /* 0x0000000d000f7c82 */ /* 0x000fe20008000000 */
[C---:B0-----:R-:W-:Y:S02]  /*08a0*/  SHF.L.U32 R3, R2.reuse, 0x4, RZ ;  /* 0x0000000402037819 */ /* 0x041fe400000006ff */
[----:B------:R-:W-:-:S04]  /*08b0*/  LOP3.LUT R2, R2, 0x1f, RZ, 0xc0, !PT ;  /* 0x0000001f02027812 */ /* 0x000fc800078ec0ff */
[----:B-1----:R-:W-:-:S07]  /*08c0*/  LOP3.LUT R0, R2, 0x3e00, R3, 0xf8, !PT ;  /* 0x00003e0002007812 */ /* 0x002fce00078ef803 */
.L_x_13328:
        /* <DEDUP_REMOVED lines=108> */
[----:B------:R-:W-:Y:S02]  /*0f90*/  LEA.HI.SX32 R22, R25, R16, 0x1b ;  /* 0x0000001019167211 */ /* 0x000fe400078fdaff */
[C---:B------:R-:W-:Y:S02]  /*0fa0*/  IADD3 R23, PT, PT, R16.reuse, 0xe0, RZ ;  /* 0x000000e010177810 */ /* 0x040fe40007ffe0ff */
[----:B------:R-:W-:Y:S02]  /*0fb0*/  LEA R17, R17, UR22, 0x1 ;  /* 0x0000001611117c11 */ /* 0x000fe4000f8e08ff */
[----:B------:R-:W-:Y:S02]  /*0fc0*/  IADD3 R25, PT, PT, R16, 0x100, RZ ;  /* 0x0000010010197810 */ /* 0x000fe40007ffe0ff */
[----:B------:R-:W-:-:S02]  /*0fd0*/  LEA R18, R18, UR22, 0x1 ;  /* 0x0000001612127c11 */ /* 0x000fc4000f8e08ff */
        /* <DEDUP_REMOVED lines=55> */
[----:B------:R-:W-:-:S03]  /*1350*/  LEA R29, R9, UR22, 0x1 ;  /* 0x00000016091d7c11 */ /* 0x000fc6000f8e08ff */
[----:B------:R2:W-:Y:S01]  /*1360*/  STS.U16 [R28+0x2c0], R33 ;  /* 0x0002c0211c007388 */ /* 0x0005e20000000400 */
[----:B-1----:R-:W-:Y:S02]  /*1370*/  LEA R31, R13, UR22, 0x1 ;  /* 0x000000160d1f7c11 */ /* 0x002fe4000f8e08ff */
[----:B0-----:R-:W-:Y:S02]  /*1380*/  LEA R30, R11, UR22, 0x1 ;  /* 0x000000160b1e7c11 */ /* 0x001fe4000f8e08ff */
[----:B--2---:R-:W-:Y:S01]  /*1390*/  LEA.HI.SX32 R33, R0, R0, 0x1b ;  /* 0x0000000000217211 */ /* 0x004fe200078fdaff */
[----:B------:R0:W-:Y:S03]  /*13a0*/  STS.U16 [R29+0x300], R34 ;  /* 0x000300221d007388 */ /* 0x0001e60000000400 */
[----:B------:R-:W-:Y:S01]  /*13b0*/  LEA R33, R33, UR22, 0x1 ;  /* 0x0000001621217c11 */ /* 0x000fe2000f8e08ff */
        /* <DEDUP_REMOVED lines=79> */
[----:B----4-:R0:W-:Y:S04]  /*18b0*/  STS.U16 [R17], R6 ;  /* 0x0000000611007388 */ /* 0x0101e80000000400 */
[----:B-----5:R1:W-:Y:S04]  /*18c0*/  STS.U16 [R18+0x40], R7 ;  /* 0x0000400712007388 */ /* 0x0203e80000000400 */
[----:B------:R4:W-:Y:S04]  /*18d0*/  STS.U16 [R19+0x80], R8 ;  /* 0x0000800813007388 */ /* 0x0009e80000000400 */
[----:B------:R5:W-:Y:S04]  /*18e0*/  STS.U16 [R20+0xc0], R9 ;  /* 0x0000c00914007388 */ /* 0x000be80000000400 */
[----:B------:R5:W-:Y:S04]  /*18f0*/  STS.U16 [R21+0x100], R10 ;  /* 0x0001000a15007388 */ /* 0x000be80000000400 */
[----:B------:R5:W-:Y:S04]  /*1900*/  STS.U16 [R22+0x140], R11 ;  /* 0x0001400b16007388 */ /* 0x000be80000000400 */
[----:B------:R5:W-:Y:S04]  /*1910*/  STS.U16 [R23+0x180], R12 ;  /* 0x0001800c17007388 */ /* 0x000be80000000400 */
[----:B------:R5:W-:Y:S04]  /*1920*/  STS.U16 [R24+0x1c0], R13 ;  /* 0x0001c00d18007388 */ /* 0x000be80000000400 */
[----:B---3--:R3:W-:Y:S04]  /*1930*/  STS.U16 [R25+0x200], R34 ;  /* 0x0002002219007388 */ /* 0x0087e80000000400 */
[----:B--2---:R-:W-:Y:S04]  /*1940*/  STS.U16 [R26+0x240], R35 ;  /* 0x000240231a007388 */ /* 0x004fe80000000400 */
[----:B------:R-:W-:Y:S04]  /*1950*/  STS.U16 [R27+0x280], R36 ;  /* 0x000280241b007388 */ /* 0x000fe80000000400 */
[----:B------:R2:W-:Y:S04]  /*1960*/  STS.U16 [R28+0x2c0], R37 ;  /* 0x0002c0251c007388 */ /* 0x0005e80000000400 */
[----:B------:R-:W-:Y:S04]  /*1970*/  STS.U16 [R29+0x300], R38 ;  /* 0x000300261d007388 */ /* 0x000fe80000000400 */
[----:B------:R2:W-:Y:S04]  /*1980*/  STS.U16 [R30+0x340], R39 ;  /* 0x000340271e007388 */ /* 0x0005e80000000400 */
        /* <DEDUP_REMOVED lines=42> */
[----:B---3--:R-:W-:-:S11]  /*1c30*/  PRMT R34, RZ, 0x7610, R34 ;  /* 0x00007610ff227816 */ /* 0x008fd60000000022 */
[----:B------:R-:W3:Y:S01]  /*1c40*/  @!P0 LDG.E.U16 R13, desc[UR24][R2.64+0x1c0] ;  /* 0x0001c018020d8981 */ /* 0x000ee2000c1e1500 */
        /* <DEDUP_REMOVED lines=36> */
[----:B------:R-:W-:Y:S01]  /*1e90*/  FSETP.GTU.FTZ.AND P2, PT, R46, 20, PT ;  /* 0x41a000002e00780b */ /* 0x000fe20003f5c000 */
[----:B------:R-:W-:Y:S01]  /*1ea0*/  FADD.FTZ R54, R54, UR6 ;  /* 0x0000000636367e21 */ /* 0x000fe20008010000 */
[----:B------:R-:W-:Y:S02]  /*1eb0*/  FSETP.GTU.FTZ.AND P3, PT, R47, 20, PT ;  /* 0x41a000002f00780b */ /* 0x000fe40003f7c000 */
[----:B------:R-:W-:-:S02]  /*1ec0*/  FSETP.GTU.FTZ.AND P4, PT, R48, 20, PT ;  /* 0x41a000003000780b */ /* 0x000fc40003f9c000 */
[----:B------:R-:W-:Y:S01]  /*1ed0*/  FSETP.GTU.FTZ.AND P5, PT, R49, 20, PT ;  /* 0x41a000003100780b */ /* 0x000fe20003fbc000 */
[----:B------:R-:W-:Y:S04]  /*1ee0*/  STS.U16 [R17], R6 ;  /* 0x0000000611007388 */ /* 0x000fe80000000400 */
[----:B----4-:R-:W-:Y:S04]  /*1ef0*/  STS.U16 [R18+0x40], R7 ;  /* 0x0000400712007388 */ /* 0x010fe80000000400 */
[----:B-----5:R-:W-:Y:S04]  /*1f00*/  STS.U16 [R19+0x80], R8 ;  /* 0x0000800813007388 */ /* 0x020fe80000000400 */
[----:B------:R-:W-:Y:S04]  /*1f10*/  STS.U16 [R20+0xc0], R9 ;  /* 0x0000c00914007388 */ /* 0x000fe80000000400 */
[----:B------:R-:W-:Y:S04]  /*1f20*/  STS.U16 [R21+0x100], R10 ;  /* 0x0001000a15007388 */ /* 0x000fe80000000400 */
[----:B------:R-:W-:Y:S04]  /*1f30*/  STS.U16 [R22+0x140], R11 ;  /* 0x0001400b16007388 */ /* 0x000fe80000000400 */
[----:B------:R-:W-:Y:S04]  /*1f40*/  STS.U16 [R23+0x180], R12 ;  /* 0x0001800c17007388 */ /* 0x000fe80000000400 */
[----:B---3--:R-:W-:Y:S04]  /*1f50*/  STS.U16 [R24+0x1c0], R13 ;  /* 0x0001c00d18007388 */ /* 0x008fe80000000400 */
[----:B--2---:R0:W-:Y:S04]  /*1f60*/  STS.U16 [R25+0x200], R34 ;  /* 0x0002002219007388 */ /* 0x0041e80000000400 */
        /* <DEDUP_REMOVED lines=8> */
[----:B------:R0:W0:Y:S04]  /*1ff0*/  LDS.U16 R101, [R33] ;  /* 0x0000000021657984 */ /* 0x0000280000000400 */
[----:B------:R0:W0:Y:S04]  /*2000*/  LDS.U16 R103, [R33+0x2] ;  /* 0x0000020021677984 */ /* 0x0000280000000400 */
[----:B------:R0:W0:Y:S04]  /*2010*/  LDS.U16 R102, [R33+0x4] ;  /* 0x0000040021667984 */ /* 0x0000280000000400 */
[----:B------:R0:W0:Y:S04]  /*2020*/  LDS.U16 R78, [R33+0x6] ;  /* 0x00000600214e7984 */ /* 0x0000280000000400 */
[----:B------:R0:W0:Y:S04]  /*2030*/  LDS.U16 R82, [R33+0x8] ;  /* 0x0000080021527984 */ /* 0x0000280000000400 */
[----:B------:R0:W0:Y:S04]  /*2040*/  LDS.U16 R81, [R33+0xa] ;  /* 0x00000a0021517984 */ /* 0x0000280000000400 */
[----:B------:R0:W2:Y:S04]  /*2050*/  LDS.U16 R13, [R33+0xc] ;  /* 0x00000c00210d7984 */ /* 0x0000a80000000400 */
[----:B------:R0:W4:Y:S04]  /*2060*/  LDS.U16 R12, [R33+0xe] ;  /* 0x00000e00210c7984 */ /* 0x0001280000000400 */
[----:B------:R0:W4:Y:S04]  /*2070*/  LDS.U16 R11, [R33+0x10] ;  /* 0x00001000210b7984 */ /* 0x0001280000000400 */
[----:B------:R0:W4:Y:S04]  /*2080*/  LDS.U16 R10, [R33+0x12] ;  /* 0x00001200210a7984 */ /* 0x0001280000000400 */
[----:B------:R0:W4:Y:S04]  /*2090*/  LDS.U16 R9, [R33+0x14] ;  /* 0x0000140021097984 */ /* 0x0001280000000400 */
[----:B------:R0:W4:Y:S04]  /*20a0*/  LDS.U16 R8, [R33+0x16] ;  /* 0x0000160021087984 */ /* 0x0001280000000400 */
[----:B------:R0:W4:Y:S04]  /*20b0*/  LDS.U16 R7, [R33+0x18] ;  /* 0x0000180021077984 */ /* 0x0001280000000400 */
[----:B------:R0:W4:Y:S04]  /*20c0*/  LDS.U16 R6, [R33+0x1a] ;  /* 0x00001a0021067984 */ /* 0x0001280000000400 */
[----:B------:R2:W4:Y:S04]  /*20d0*/  LDS.U16 R3, [R33+0x1c] ;  /* 0x00001c0021037984 */ /* 0x0005280000000400 */
[----:B------:R4:W4:Y:S01]  /*20e0*/  LDS.U16 R2, [R33+0x1e] ;  /* 0x00001e0021027984 */ /* 0x0009220000000400 */
[----:B0-----:R-:W-:Y:S01]  /*20f0*/  HFMA2 R34, -RZ, RZ, 0, 0 ;  /* 0x00000000ff227431 */ /* 0x001fe200000001ff */
[----:B-1----:R-:W-:-:S02]  /*2100*/  CS2R R36, SRZ ;  /* 0x0000000000247805 */ /* 0x002fc4000001ff00 */
[----:B--2---:R-:W-:Y:S02]  /*2110*/  CS2R R38, SRZ ;  /* 0x0000000000267805 */ /* 0x004fe4000001ff00 */
[----:B---3--:R-:W-:Y:S02]  /*2120*/  CS2R R40, SRZ ;  /* 0x0000000000287805 */ /* 0x008fe4000001ff00 */
[----:B----4-:R-:W-:Y:S01]  /*2130*/  CS2R R42, SRZ ;  /* 0x00000000002a7805 */ /* 0x010fe2000001ff00 */
        /* <DEDUP_REMOVED lines=31> */
.L_x_13214:
[----:B------:R-:W-:Y:S05]  /*2330*/  BSYNC.RECONVERGENT B0 ;  /* 0x0000000000007941 */ /* 0x000fea0003800200 */
.L_x_13213:
        /* <DEDUP_REMOVED lines=38> */
.L_x_13216:
[----:B------:R-:W-:Y:S05]  /*25a0*/  BSYNC.RECONVERGENT B0 ;  /* 0x0000000000007941 */ /* 0x000fea0003800200 */
.L_x_13215:
        /* <DEDUP_REMOVED lines=39> */
.L_x_13218:
[----:B------:R-:W-:Y:S05]  /*2820*/  BSYNC.RECONVERGENT B0 ;  /* 0x0000000000007941 */ /* 0x000fea0003800200 */
.L_x_13217:
        /* <DEDUP_REMOVED lines=39> */
.L_x_13220:
[----:B------:R-:W-:Y:S05]  /*2aa0*/  BSYNC.RECONVERGENT B0 ;  /* 0x0000000000007941 */ /* 0x000fea0003800200 */
.L_x_13219:
        /* <DEDUP_REMOVED lines=39> */
.L_x_13222:
[----:B------:R-:W-:Y:S05]  /*2d20*/  BSYNC.RECONVERGENT B0 ;  /* 0x0000000000007941 */ /* 0x000fea0003800200 */
.L_x_13221:
        /* <DEDUP_REMOVED lines=39> */
.L_x_13224:
[----:B------:R-:W-:Y:S05]  /*2fa0*/  BSYNC.RECONVERGENT B0 ;  /* 0x0000000000007941 */ /* 0x000fea0003800200 */
.L_x_13223:
        /* <DEDUP_REMOVED lines=39> */
.L_x_13226:
[----:B------:R-:W-:Y:S05]  /*3220*/  BSYNC.RECONVERGENT B0 ;  /* 0x0000000000007941 */ /* 0x000fea0003800200 */
.L_x_13225:
        /* <DEDUP_REMOVED lines=39> */
.L_x_13228:
[----:B------:R-:W-:Y:S05]  /*34a0*/  BSYNC.RECONVERGENT B0 ;  /* 0x0000000000007941 */ /* 0x000fea0003800200 */
.L_x_13227:
        /* <DEDUP_REMOVED lines=39> */
.L_x_13230:
[----:B------:R-:W-:Y:S05]  /*3720*/  BSYNC.RECONVERGENT B0 ;  /* 0x0000000000007941 */ /* 0x000fea0003800200 */
.L_x_13229:
        /* <DEDUP_REMOVED lines=39> */
.L_x_13232:
[----:B------:R-:W-:Y:S05]  /*39a0*/  BSYNC.RECONVERGENT B0 ;  /* 0x0000000000007941 */ /* 0x000fea0003800200 */
.L_x_13231:
        /* <DEDUP_REMOVED lines=44> */
.L_x_13234:
[----:B------:R-:W-:Y:S05]  /*3c70*/  BSYNC.RECONVERGENT B0 ;  /* 0x0000000000007941 */ /* 0x000fea0003800200 */
.L_x_13233:
        /* <DEDUP_REMOVED lines=32> */
.L_x_13236:
[----:B------:R-:W-:Y:S05]  /*3e80*/  BSYNC.RECONVERGENT B0 ;  /* 0x0000000000007941 */ /* 0x000fea0003800200 */
.L_x_13235:
        /* <DEDUP_REMOVED lines=32> */
.L_x_13238:
[----:B------:R-:W-:Y:S05]  /*4090*/  BSYNC.RECONVERGENT B0 ;  /* 0x0000000000007941 */ /* 0x000fea0003800200 */
.L_x_13237:
        /* <DEDUP_REMOVED lines=32> */
.L_x_13240:
[----:B------:R-:W-:Y:S05]  /*42a0*/  BSYNC.RECONVERGENT B0 ;  /* 0x0000000000007941 */ /* 0x000fea0003800200 */
.L_x_13239:
        /* <DEDUP_REMOVED lines=32> */
.L_x_13242:
[----:B------:R-:W-:Y:S05]  /*44b0*/  BSYNC.RECONVERGENT B0 ;  /* 0x0000000000007941 */ /* 0x000fea0003800200 */
.L_x_13241:
        /* <DEDUP_REMOVED lines=32> */
.L_x_13244:
[----:B------:R-:W-:Y:S05]  /*46c0*/  BSYNC.RECONVERGENT B0 ;  /* 0x0000000000007941 */ /* 0x000fea0003800200 */
.L_x_13243:
        /* <DEDUP_REMOVED lines=43> */
[----:B------:R-:W-:Y:S01]  /*4980*/  ISETP.GE.AND P1, PT, R0, UR41, PT ;  /* 0x0000002900007c0c */ /* 0x000fe2000bf26270 */
[----:B------:R-:W-:Y:S01]  /*4990*/  FADD.FTZ R0, R101, R101 ;  /* 0x0000006565007221 */ /* 0x000fe20000010000 */
[----:B------:R-:W-:Y:S01]  /*49a0*/  FADD.FTZ R101, R102, R102 ;  /* 0x0000006666657221 */ /* 0x000fe20000010000 */
[----:B------:R-:W-:Y:S01]  /*49b0*/  FADD.FTZ R102, R5, R5 ;  /* 0x0000000505667221 */ /* 0x000fe20000010000 */
[----:B------:R-:W-:Y:S01]  /*49c0*/  ISETP.EQ.AND P0, PT, R116, RZ, P0 ;  /* 0x000000ff7400720c */ /* 0x000fe20000702270 */
[----:B0-----:R-:W-:Y:S01]  /*49d0*/  UIMAD.WIDE.U32 UR12, UR43, UR26, URZ ;  /* 0x0000001a2b0c72a5 */ /* 0x001fe2000f8e00ff */
        /* <DEDUP_REMOVED lines=16> */
.L_x_13327:
[----:B0-----:R-:W-:Y:S02]  /*4ae0*/  LOP3.LUT R10, R99, 0x3e0, R2, 0xfe, !PT ;  /* 0x000003e0630a7812 */ /* 0x001fe400078efe02 */
[----:B------:R-:W-:Y:S02]  /*4af0*/  LOP3.LUT R6, R2, 0x7c00, R99, 0xf8, !PT ;  /* 0x00007c0002067812 */ /* 0x000fe400078ef863 */
[----:B------:R-:W-:Y:S01]  /*4b00*/  ISETP.GE.AND P2, PT, R10, UR41, PT ;  /* 0x000000290a007c0c */ /* 0x000fe2000bf46270 */
[----:B------:R-:W5:Y:S01]  /*4b10*/  @!P1 LDC.64 R2, c[0x0][0x3c0] ;  /* 0x0000f000ff029b82 */ /* 0x000f620000000a00 */
[C---:B------:R-:W-:Y:S02]  /*4b20*/  LOP3.LUT R12, R6.reuse, 0x20, RZ, 0xfc, !PT ;  /* 0x00000020060c7812 */ /* 0x040fe400078efcff */
[----:B------:R-:W-:Y:S02]  /*4b30*/  LOP3.LUT R118, R6, 0x40, RZ, 0xfc, !PT ;  /* 0x0000004006767812 */ /* 0x000fe400078efcff */
[----:B------:R-:W-:-:S02]  /*4b40*/  ISETP.GE.AND P3, PT, R12, UR41, PT ;  /* 0x000000290c007c0c */ /* 0x000fc4000bf66270 */
[----:B------:R-:W-:Y:S02]  /*4b50*/  ISETP.GE.AND P4, PT, R118, UR41, PT ;  /* 0x0000002976007c0c */ /* 0x000fe4000bf86270 */
[----:B------:R-:W-:Y:S02]  /*4b60*/  @!P1 MOV R7, RZ ;  /* 0x000000ff00079202 */ /* 0x000fe40000000f00 */
[----:B-1----:R-:W-:Y:S01]  /*4b70*/  LOP3.LUT R8, R6, 0x60, RZ, 0xfc, !PT ;  /* 0x0000006006087812 */ /* 0x002fe200078efcff */
[----:B------:R-:W1:Y:S01]  /*4b80*/  @!P2 LDC.64 R124, c[0x0][0x3c0] ;  /* 0x0000f000ff7cab82 */ /* 0x000e620000000a00 */
[----:B------:R-:W-:Y:S02]  /*4b90*/  @!P2 MOV R11, RZ ;  /* 0x000000ff000ba202 */ /* 0x000fe40000000f00 */
[----:B------:R-:W-:Y:S02]  /*4ba0*/  ISETP.GE.AND P5, PT, R8, UR41, PT ;  /* 0x0000002908007c0c */ /* 0x000fe4000bfa6270 */
[----:B------:R-:W-:-:S02]  /*4bb0*/  PRMT R115, RZ, 0x7610, R115 ;  /* 0x00007610ff737816 */ /* 0x000fc40000000073 */
[----:B------:R-:W-:Y:S01]  /*4bc0*/  @!P3 MOV R13, RZ ;  /* 0x000000ff000db202 */ /* 0x000fe20000000f00 */
[----:B--2---:R-:W2:Y:S01]  /*4bd0*/  @!P3 LDC.64 R120, c[0x0][0x3c0] ;  /* 0x0000f000ff78bb82 */ /* 0x004ea20000000a00 */
[----:B------:R-:W-:Y:S01]  /*4be0*/  @!P4 MOV R119, RZ ;  /* 0x000000ff0077c202 */ /* 0x000fe20000000f00 */
[----:B-----5:R-:W-:-:S06]  /*4bf0*/  @!P1 IMAD.WIDE.U32 R4, R2, UR8, R6 ;  /* 0x0000000802049c25 */ /* 0x020fcc000f8e0006 */
[----:B------:R-:W5:Y:S01]  /*4c00*/  @!P4 LDC.64 R122, c[0x0][0x3c0] ;  /* 0x0000f000ff7acb82 */ /* 0x000f620000000a00 */
[----:B------:R-:W-:Y:S01]  /*4c10*/  @!P1 IMAD R3, R3, UR8, R5 ;  /* 0x0000000803039c24 */ /* 0x000fe2000f8e0205 */
[----:B------:R-:W-:-:S04]  /*4c20*/  @!P1 LEA R2, P6, R4, UR20, 0x1 ;  /* 0x0000001404029c11 */ /* 0x000fc8000f8c08ff */
        /* <DEDUP_REMOVED lines=15> */
[----:B------:R-:W-:Y:S02]  /*4d20*/  @!P4 LEA R122, P3, R12, UR20, 0x1 ;  /* 0x000000140c7acc11 */ /* 0x000fe4000f8608ff */
        /* <DEDUP_REMOVED lines=11> */
[----:B----4-:R-:W4:Y:S01]  /*4de0*/  @!P3 LDC.64 R126, c[0x0][0x3c0] ;  /* 0x0000f000ff7ebb82 */ /* 0x010f220000000a00 */
        /* <DEDUP_REMOVED lines=20> */
[----:B------:R-:W-:Y:S01]  /*4f30*/  @!P3 LEA.HI.X R125, R118, UR21, R7, 0x1, P6 ;  /* 0x00000015767dbc11 */ /* 0x000fe2000b0f0c07 */
[----:B------:R-:W3:Y:S01]  /*4f40*/  @!P5 LDC.64 R130, c[0x0][0x3c0] ;  /* 0x0000f000ff82db82 */ /* 0x000ee20000000a00 */
[----:B------:R-:W-:-:S02]  /*4f50*/  ISETP.GE.AND P6, PT, R8, UR41, PT ;  /* 0x0000002908007c0c */ /* 0x000fc4000bfc6270 */
[----:B------:R-:W-:Y:S01]  /*4f60*/  PRMT R135, RZ, 0x7610, R135 ;  /* 0x00007610ff877816 */ /* 0x000fe20000000087 */
[----:B-1----:R-:W-:Y:S01]  /*4f70*/  @!P4 IMAD.WIDE.U32 R120, R128, UR8, R120 ;  /* 0x000000088078cc25 */ /* 0x002fe2000f8e0078 */
[----:B------:R-:W-:-:S04]  /*4f80*/  LOP3.LUT R10, R6, 0x120, RZ, 0xfc, !PT ;  /* 0x00000120060a7812 */ /* 0x000fc800078efcff */
[----:B------:R1:W2:Y:S01]  /*4f90*/  @!P3 LDG.E.U16 R135, desc[UR24][R124.64] ;  /* 0x000000187c87b981 */ /* 0x0002a2000c1e1500 */
[----:B------:R-:W-:Y:S01]  /*4fa0*/  @!P4 IMAD R7, R129, UR8, R121 ;  /* 0x000000088107cc24 */ /* 0x000fe2000f8e0279 */
[C---:B----4-:R-:W-:Y:S02]  /*4fb0*/  @!P4 LEA R122, P3, R120.reuse, UR20, 0x1 ;  /* 0x00000014787acc11 */ /* 0x050fe4000f8608ff */
[----:B------:R-:W-:Y:S01]  /*4fc0*/  @!P5 MOV R13, RZ ;  /* 0x000000ff000dd202 */ /* 0x000fe20000000f00 */
[----:B------:R-:W4:Y:S01]  /*4fd0*/  @!P6 LDC.64 R118, c[0x0][0x3c0] ;  /* 0x0000f000ff76eb82 */ /* 0x000f220000000a00 */
        /* <DEDUP_REMOVED lines=46> */
[----:B------:R-:W4:Y:S01]  /*52c0*/  @!P4 LDG.E.U16 R130, desc[UR24][R142.64] ;  /* 0x000000188e82c981 */ /* 0x000f22000c1e1500 */
[C---:B------:R-:W-:Y:S02]  /*52d0*/  @!P5 LEA R128, P4, R118.reuse, UR20, 0x1 ;  /* 0x000000147680dc11 */ /* 0x040fe4000f8808ff */
[----:B------:R-:W-:Y:S02]  /*52e0*/  @!P6 MOV R9, RZ ;  /* 0x000000ff0009e202 */ /* 0x000fe40000000f00 */
[----:B------:R-:W-:Y:S02]  /*52f0*/  @!P5 LEA.HI.X R129, R118, UR21, R11, 0x1, P4 ;  /* 0x000000157681dc11 */ /* 0x000fe4000a0f0c0b */
[----:B------:R-:W1:Y:S01]  /*5300*/  @!P3 LDC.64 R10, c[0x0][0x3c0] ;  /* 0x0000f000ff0abb82 */ /* 0x000e620000000a00 */
        /* <DEDUP_REMOVED lines=11> */
[----:B------:R-:W-:Y:S01]  /*53c0*/  PRMT R132, RZ, 0x7610, R132 ;  /* 0x00007610ff847816 */ /* 0x000fe20000000084 */
[----:B-1----:R-:W-:-:S05]  /*53d0*/  @!P3 IMAD.WIDE.U32 R122, R10, UR8, R122 ;  /* 0x000000080a7abc25 */ /* 0x002fca000f8e007a */
[----:B------:R1:W4:Y:S01]  /*53e0*/  @!P6 LDG.E.U16 R132, desc[UR24][R124.64] ;  /* 0x000000187c84e981 */ /* 0x000322000c1e1500 */
[----:B------:R-:W-:Y:S01]  /*53f0*/  LOP3.LUT R12, R6, 0x200, RZ, 0xfc, !PT ;  /* 0x00000200060c7812 */ /* 0x000fe200078efcff */
[----:B------:R-:W-:Y:S01]  /*5400*/  @!P3 IMAD R7, R11, UR8, R123 ;  /* 0x000000080b07bc24 */ /* 0x000fe2000f8e027b */
[C---:B------:R-:W-:Y:S02]  /*5410*/  @!P3 LEA R126, P6, R122.reuse, UR20, 0x1 ;  /* 0x000000147a7ebc11 */ /* 0x040fe4000f8c08ff */
[----:B------:R-:W5:Y:S01]  /*5420*/  @!P5 LDC.64 R10, c[0x0][0x3c0] ;  /* 0x0000f000ff0adb82 */ /* 0x000f620000000a00 */
[----:B------:R-:W-:Y:S02]  /*5430*/  @!P4 MOV R121, RZ ;  /* 0x000000ff0079c202 */ /* 0x000fe40000000f00 */
[----:B------:R-:W-:Y:S02]  /*5440*/  @!P3 LEA.HI.X R127, R122, UR21, R7, 0x1, P6 ;  /* 0x000000157a7fbc11 */ /* 0x000fe4000b0f0c07 */
[----:B------:R-:W-:-:S02]  /*5450*/  ISETP.GE.AND P6, PT, R12, UR41, PT ;  /* 0x000000290c007c0c */ /* 0x000fc4000bfc6270 */
        /* <DEDUP_REMOVED lines=14> */
[----:B------:R-:W5:Y:S01]  /*5540*/  @!P4 LDG.E.U16 R142, desc[UR24][R124.64] ;  /* 0x000000187c8ec981 */ /* 0x000f62000c1e1500 */
[C---:B0-----:R-:W-:Y:S02]  /*5550*/  @!P5 LEA R126, P4, R122.reuse, UR20, 0x1 ;  /* 0x000000147a7edc11 */ /* 0x041fe4000f8808ff */
[----:B------:R-:W-:Y:S02]  /*5560*/  @!P6 MOV R13, RZ ;  /* 0x000000ff000de202 */ /* 0x000fe40000000f00 */
[----:B------:R-:W0:Y:S01]  /*5570*/  @!P3 LDC.64 R118, c[0x0][0x3c0] ;  /* 0x0000f000ff76bb82 */ /* 0x000e220000000a00 */
[----:B------:R-:W-:Y:S02]  /*5580*/  @!P5 LEA.HI.X R127, R122, UR21, R11, 0x1, P4 ;  /* 0x000000157a7fdc11 */ /* 0x000fe4000a0f0c0b */
[----:B------:R-:W-:Y:S02]  /*5590*/  ISETP.GE.AND P4, PT, R10, UR41, PT ;  /* 0x000000290a007c0c */ /* 0x000fe4000bf86270 */
[----:B------:R-:W-:Y:S01]  /*55a0*/  PRMT R141, RZ, 0x7610, R141 ;  /* 0x00007610ff8d7816 */ /* 0x000fe2000000008d */
[----:B-1----:R-:W-:-:S05]  /*55b0*/  @!P6 IMAD.WIDE.U32 R122, R120, UR8, R12 ;  /* 0x00000008787aec25 */ /* 0x002fca000f8e000c */
[----:B------:R1:W5:Y:S01]  /*55c0*/  @!P5 LDG.E.U16 R141, desc[UR24][R126.64] ;  /* 0x000000187e8dd981 */ /* 0x000362000c1e1500 */
[----:B------:R-:W-:Y:S01]  /*55d0*/  LOP3.LUT R12, R6, 0x260, RZ, 0xfc, !PT ;  /* 0x00000260060c7812 */ /* 0x000fe200078efcff */
[----:B------:R-:W-:Y:S01]  /*55e0*/  @!P6 IMAD R7, R121, UR8, R123 ;  /* 0x000000087907ec24 */ /* 0x000fe2000f8e027b */
[C---:B------:R-:W-:Y:S02]  /*55f0*/  @!P6 LEA R128, P5, R122.reuse, UR20, 0x1 ;  /* 0x000000147a80ec11 */ /* 0x040fe4000f8a08ff */
[----:B------:R-:W2:Y:S01]  /*5600*/  @!P4 LDC.64 R120, c[0x0][0x3c0] ;  /* 0x0000f000ff78cb82 */ /* 0x000ea20000000a00 */
[----:B------:R-:W-:Y:S02]  /*5610*/  @!P3 MOV R9, RZ ;  /* 0x000000ff0009b202 */ /* 0x000fe40000000f00 */
[----:B------:R-:W-:Y:S02]  /*5620*/  @!P6 LEA.HI.X R129, R122, UR21, R7, 0x1, P5 ;  /* 0x000000157a81ec11 */ /* 0x000fe4000a8f0c07 */
[----:B------:R-:W-:-:S02]  /*5630*/  ISETP.GE.AND P5, PT, R12, UR41, PT ;  /* 0x000000290c007c0c */ /* 0x000fc4000bfa6270 */
[----:B------:R-:W-:Y:S01]  /*5640*/  PRMT R143, RZ, 0x7610, R143 ;  /* 0x00007610ff8f7816 */ /* 0x000fe2000000008f */
[----:B0-----:R-:W-:-:S04]  /*5650*/  @!P3 IMAD.WIDE.U32 R122, R118, UR8, R8 ;  /* 0x00000008767abc25 */ /* 0x001fc8000f8e0008 */
[----:B------:R-:W-:Y:S01]  /*5660*/  @!P3 IMAD R119, R119, UR8, R123 ;  /* 0x000000087777bc24 */ /* 0x000fe2000f8e027b */
[----:B------:R0:W5:Y:S01]  /*5670*/  @!P6 LDG.E.U16 R143, desc[UR24][R128.64] ;  /* 0x00000018808fe981 */ /* 0x000162000c1e1500 */
[----:B-1----:R-:W-:Y:S02]  /*5680*/  @!P3 LEA R126, P6, R122, UR20, 0x1 ;  /* 0x000000147a7ebc11 */ /* 0x002fe4000f8c08ff */
        /* <DEDUP_REMOVED lines=17> */
[----:B------:R-:W5:Y:S01]  /*57a0*/  @!P4 LDG.E.U16 R145, desc[UR24][R128.64] ;  /* 0x000000188091c981 */ /* 0x000f62000c1e1500 */
[----:B------:R-:W-:Y:S01]  /*57b0*/  @!P6 MOV R9, RZ ;  /* 0x000000ff0009e202 */ /* 0x000fe20000000f00 */
[----:B------:R-:W-:Y:S01]  /*57c0*/  @!P5 IMAD R123, R123, UR8, R13 ;  /* 0x000000087b7bdc24 */ /* 0x000fe2000f8e020d */
[C---:B------:R-:W-:Y:S02]  /*57d0*/  @!P5 LEA R122, P4, R12.reuse, UR20, 0x1 ;  /* 0x000000140c7adc11 */ /* 0x040fe4000f8808ff */
[----:B------:R-:W1:Y:S01]  /*57e0*/  @!P3 LDC.64 R120, c[0x0][0x3c0] ;  /* 0x0000f000ff78bb82 */ /* 0x000e620000000a00 */
        /* <DEDUP_REMOVED lines=8> */
[----:B--2---:R-:W-:Y:S02]  /*5870*/  @!P6 LEA R126, P5, R124, UR20, 0x1 ;  /* 0x000000147c7eec11 */ /* 0x004fe4000f8a08ff */
[----:B------:R-:W-:Y:S02]  /*5880*/  LOP3.LUT R8, R6, 0x2e0, RZ, 0xfc, !PT ;  /* 0x000002e006087812 */ /* 0x000fe400078efcff */
[----:B------:R-:W-:Y:S02]  /*5890*/  @!P6 LEA.HI.X R127, R124, UR21, R119, 0x1, P5 ;  /* 0x000000157c7fec11 */ /* 0x000fe4000a8f0c77 */
[----:B------:R-:W-:Y:S01]  /*58a0*/  PRMT R147, RZ, 0x7610, R147 ;  /* 0x00007610ff937816 */ /* 0x000fe20000000093 */
[----:B------:R-:W0:Y:S01]  /*58b0*/  @!P4 LDC.64 R118, c[0x0][0x3c0] ;  /* 0x0000f000ff76cb82 */ /* 0x000e220000000a00 */
[----:B------:R-:W-:Y:S01]  /*58c0*/  ISETP.GE.AND P5, PT, R8, UR41, PT ;  /* 0x0000002908007c0c */ /* 0x000fe2000bfa6270 */
[----:B-1----:R-:W-:Y:S01]  /*58d0*/  @!P3 IMAD.WIDE.U32 R124, R120, UR8, R10 ;  /* 0x00000008787cbc25 */ /* 0x002fe2000f8e000a */
        /* <DEDUP_REMOVED lines=12> */
[----:B------:R-:W0:Y:S02]  /*59a0*/  @!P6 LDC.64 R12, c[0x0][0x3c0] ;  /* 0x0000f000ff0ceb82 */ /* 0x000e240000000a00 */
[----:B------:R-:W-:Y:S01]  /*59b0*/  @!P4 IMAD R119, R119, UR8, R125 ;  /* 0x000000087777cc24 */ /* 0x000fe2000f8e027d */
[C---:B-1----:R-:W-:Y:S02]  /*59c0*/  @!P4 LEA R126, P3, R124.reuse, UR20, 0x1 ;  /* 0x000000147c7ecc11 */ /* 0x042fe4000f8608ff */
[----:B------:R-:W-:Y:S02]  /*59d0*/  PRMT R149, RZ, 0x7610, R149 ;  /* 0x00007610ff957816 */ /* 0x000fe40000000095 */
[----:B------:R-:W-:Y:S01]  /*59e0*/  @!P4 LEA.HI.X R127, R124, UR21, R119, 0x1, P3 ;  /* 0x000000157c7fcc11 */ /* 0x000fe200098f0c77 */
[----:B---3--:R-:W-:Y:S01]  /*59f0*/  @!P5 IMAD.WIDE.U32 R118, R120, UR8, R8 ;  /* 0x000000087876dc25 */ /* 0x008fe2000f8e0008 */
        /* <DEDUP_REMOVED lines=13> */
[----:B------:R-:W0:Y:S01]  /*5ad0*/  @!P3 LDC.64 R122, c[0x0][0x3c0] ;  /* 0x0000f000ff7abb82 */ /* 0x000e220000000a00 */
[----:B------:R-:W-:Y:S02]  /*5ae0*/  @!P6 LEA R124, P4, R120, UR20, 0x1 ;  /* 0x00000014787cec11 */ /* 0x000fe4000f8808ff */
[----:B------:R-:W-:Y:S02]  /*5af0*/  LOP3.LUT R10, R6, 0x360, RZ, 0xfc, !PT ;  /* 0x00000360060a7812 */ /* 0x000fe400078efcff */
[----:B------:R-:W-:Y:S02]  /*5b00*/  @!P6 LEA.HI.X R125, R120, UR21, R13, 0x1, P4 ;  /* 0x00000015787dec11 */ /* 0x000fe4000a0f0c0d */
[----:B------:R-:W-:-:S05]  /*5b10*/  ISETP.GE.AND P4, PT, R10, UR41, PT ;  /* 0x000000290a007c0c */ /* 0x000fca000bf86270 */
[----:B------:R-:W4:Y:S01]  /*5b20*/  @!P5 LDC.64 R120, c[0x0][0x3c0] ;  /* 0x0000f000ff78db82 */ /* 0x000f220000000a00 */
[----:B------:R-:W-:-:S07]  /*5b30*/  @!P3 MOV R9, RZ ;  /* 0x000000ff0009b202 */ /* 0x000fce0000000f00 */
[----:B------:R-:W4:Y:S01]  /*5b40*/  @!P4 LDC.64 R12, c[0x0][0x3c0] ;  /* 0x0000f000ff0ccb82 */ /* 0x000f220000000a00 */
[----:B-1----:R-:W-:Y:S01]  /*5b50*/  PRMT R127, RZ, 0x7610, R127 ;  /* 0x00007610ff7f7816 */ /* 0x002fe2000000007f */
[----:B0-----:R-:W-:Y:S01]  /*5b60*/  @!P3 IMAD.WIDE.U32 R8, R122, UR8, R8 ;  /* 0x000000087a08bc25 */ /* 0x001fe2000f8e0008 */
        /* <DEDUP_REMOVED lines=14> */
[----:B------:R-:W-:Y:S01]  /*5c50*/  @!P4 IMAD.WIDE.U32 R10, R12, UR8, R10 ;  /* 0x000000080c0acc25 */ /* 0x000fe2000f8e000a */
[----:B------:R-:W-:Y:S02]  /*5c60*/  ISETP.GE.AND P3, PT, R2, UR41, PT ;  /* 0x0000002902007c0c */ /* 0x000fe4000bf66270 */
[----:B------:R-:W-:Y:S01]  /*5c70*/  @!P5 LEA.HI.X R9, R118, UR21, R121, 0x1, P6 ;  /* 0x000000157609dc11 */ /* 0x000fe2000b0f0c79 */
[----:B------:R-:W-:Y:S01]  /*5c80*/  @!P4 IMAD R13, R13, UR8, R11 ;  /* 0x000000080d0dcc24 */ /* 0x000fe2000f8e020b */
[----:B------:R-:W-:Y:S02]  /*5c90*/  @!P4 LEA R118, P6, R10, UR20, 0x1 ;  /* 0x000000140a76cc11 */ /* 0x000fe4000f8c08ff */
[----:B------:R-:W-:-:S02]  /*5ca0*/  PRMT R124, RZ, 0x7610, R124 ;  /* 0x00007610ff7c7816 */ /* 0x000fc4000000007c */
[C---:B------:R-:W-:Y:S02]  /*5cb0*/  LOP3.LUT R12, R6.reuse, 0x3a0, RZ, 0xfc, !PT ;  /* 0x000003a0060c7812 */ /* 0x040fe400078efcff */
[----:B------:R-:W-:Y:S02]  /*5cc0*/  LOP3.LUT R6, R6, 0x3c0, RZ, 0xfc, !PT ;  /* 0x000003c006067812 */ /* 0x000fe400078efcff */
[----:B------:R-:W-:Y:S01]  /*5cd0*/  @!P4 LEA.HI.X R119, R10, UR21, R13, 0x1, P6 ;  /* 0x000000150a77cc11 */ /* 0x000fe2000b0f0c0d */
[----:B------:R0:W4:Y:S01]  /*5ce0*/  @!P5 LDG.E.U16 R124, desc[UR24][R8.64] ;  /* 0x00000018087cd981 */ /* 0x000122000c1e1500 */
[----:B------:R-:W-:Y:S01]  /*5cf0*/  ISETP.GE.AND P6, PT, R12, UR41, PT ;  /* 0x000000290c007c0c */ /* 0x000fe2000bfc6270 */
[----:B-1----:R-:W1:Y:S01]  /*5d00*/  @!P3 LDC.64 R122, c[0x0][0x3c0] ;  /* 0x0000f000ff7abb82 */ /* 0x002e620000000a00 */
[----:B------:R-:W-:Y:S02]  /*5d10*/  ISETP.GE.AND P5, PT, R6, UR41, PT ;  /* 0x0000002906007c0c */ /* 0x000fe4000bfa6270 */
[----:B------:R-:W-:-:S09]  /*5d20*/  @!P3 MOV R3, RZ ;  /* 0x000000ff0003b202 */ /* 0x000fd20000000f00 */
[----:B------:R-:W0:Y:S08]  /*5d30*/  @!P6 LDC.64 R120, c[0x0][0x3c0] ;  /* 0x0000f000ff78eb82 */ /* 0x000e300000000a00 */
[----:B------:R-:W0:Y:S01]  /*5d40*/  @!P5 LDC.64 R10, c[0x0][0x3c0] ;  /* 0x0000f000ff0adb82 */ /* 0x000e220000000a00 */
[----:B------:R-:W-:Y:S01]  /*5d50*/  PRMT R125, RZ, 0x7610, R125 ;  /* 0x00007610ff7d7816 */ /* 0x000fe2000000007d */
[----:B-1----:R-:W-:Y:S01]  /*5d60*/  @!P3 IMAD.WIDE.U32 R2, R122, UR8, R2 ;  /* 0x000000087a02bc25 */ /* 0x002fe2000f8e0002 */
[----:B------:R-:W-:-:S04]  /*5d70*/  @!P6 MOV R13, RZ ;  /* 0x000000ff000de202 */ /* 0x000fc80000000f00 */
[----:B------:R1:W4:Y:S01]  /*5d80*/  @!P4 LDG.E.U16 R125, desc[UR24][R118.64] ;  /* 0x00000018767dc981 */ /* 0x000322000c1e1500 */
[----:B------:R-:W-:Y:S01]  /*5d90*/  @!P3 IMAD R123, R123, UR8, R3 ;  /* 0x000000087b7bbc24 */ /* 0x000fe2000f8e0203 */
[C---:B0-----:R-:W-:Y:S02]  /*5da0*/  @!P3 LEA R8, P4, R2.reuse, UR20, 0x1 ;  /* 0x000000140208bc11 */ /* 0x041fe4000f8808ff */
[----:B------:R-:W-:Y:S02]  /*5db0*/  PRMT R122, RZ, 0x7610, R122 ;  /* 0x00007610ff7a7816 */ /* 0x000fe4000000007a */
[----:B------:R-:W-:Y:S02]  /*5dc0*/  @!P5 MOV R7, RZ ;  /* 0x000000ff0007d202 */ /* 0x000fe40000000f00 */
[----:B------:R-:W-:Y:S01]  /*5dd0*/  @!P3 LEA.HI.X R9, R2, UR21, R123, 0x1, P4 ;  /* 0x000000150209bc11 */ /* 0x000fe2000a0f0c7b */
[----:B------:R-:W-:-:S04]  /*5de0*/  @!P6 IMAD.WIDE.U32 R12, R120, UR8, R12 ;  /* 0x00000008780cec25 */ /* 0x000fc8000f8e000c */
[----:B------:R-:W4:Y:S01]  /*5df0*/  @!P3 LDG.E.U16 R122, desc[UR24][R8.64] ;  /* 0x00000018087ab981 */ /* 0x000f22000c1e1500 */
[----:B------:R-:W-:Y:S01]  /*5e00*/  @!P6 IMAD R121, R121, UR8, R13 ;  /* 0x000000087979ec24 */ /* 0x000fe2000f8e020d */
[----:B------:R-:W-:Y:S01]  /*5e10*/  @!P6 LEA R2, P3, R12, UR20, 0x1 ;  /* 0x000000140c02ec11 */ /* 0x000fe2000f8608ff */
[----:B------:R-:W-:-:S03]  /*5e20*/  @!P5 IMAD.WIDE.U32 R6, R10, UR8, R6 ;  /* 0x000000080a06dc25 */ /* 0x000fc6000f8e0006 */
[----:B------:R-:W-:Y:S01]  /*5e30*/  @!P6 LEA.HI.X R3, R12, UR21, R121, 0x1, P3 ;  /* 0x000000150c03ec11 */ /* 0x000fe200098f0c79 */
[----:B------:R-:W-:Y:S01]  /*5e40*/  @!P5 IMAD R11, R11, UR8, R7 ;  /* 0x000000080b0bdc24 */ /* 0x000fe2000f8e0207 */
[C---:B------:R-:W-:Y:S02]  /*5e50*/  @!P5 LEA R10, P4, R6.reuse, UR20, 0x1 ;  /* 0x00000014060adc11 */ /* 0x040fe4000f8808ff */
[----:B------:R-:W-:Y:S02]  /*5e60*/  PRMT R12, RZ, 0x7610, R12 ;  /* 0x00007610ff0c7816 */ /* 0x000fe4000000000c */
[----:B------:R-:W-:Y:S02]  /*5e70*/  PRMT R13, RZ, 0x7610, R13 ;  /* 0x00007610ff0d7816 */ /* 0x000fe4000000000d */
[----:B------:R-:W-:Y:S02]  /*5e80*/  @!P5 LEA.HI.X R11, R6, UR21, R11, 0x1, P4 ;  /* 0x00000015060bdc11 */ /* 0x000fe4000a0f0c0b */
[----:B-1----:R-:W-:Y:S01]  /*5e90*/  PRMT R118, RZ, 0x7610, R118 ;  /* 0x00007610ff767816 */ /* 0x002fe20000000076 */
[----:B------:R0:W4:Y:S04]  /*5ea0*/  @!P6 LDG.E.U16 R12, desc[UR24][R2.64] ;  /* 0x00000018020ce981 */ /* 0x000128000c1e1500 */
        /* <DEDUP_REMOVED lines=11> */
[----:B------:R-:W2:Y:S01]  /*5f60*/  S2UR UR23, SR_CgaCtaId ;  /* 0x00000000001779c3 */ /* 0x000ea20000008800 */
[----:B------:R-:W-:Y:S01]  /*5f70*/  UMOV UR22, 0x400 ;  /* 0x0000040000167882 */ /* 0x000fe20000000000 */
[C---:B0-----:R-:W-:Y:S02]  /*5f80*/  IADD3 R3, PT, PT, R16.reuse, 0x200, RZ ;  /* 0x0000020010037810 */ /* 0x041fe40007ffe0ff */
[C---:B-1----:R-:W-:Y:S02]  /*5f90*/  IADD3 R5, PT, PT, R16.reuse, 0x220, RZ ;  /* 0x0000022010057810 */ /* 0x042fe40007ffe0ff */
[-C--:B------:R-:W-:Y:S02]  /*5fa0*/  LEA.HI.SX32 R3, R3, R16.reuse, 0x1b ;  /* 0x0000001003037211 */ /* 0x080fe400078fdaff */
[----:B------:R-:W-:Y:S02]  /*5fb0*/  LEA.HI.SX32 R5, R5, R16, 0x1b ;  /* 0x0000001005057211 */ /* 0x000fe400078fdaff */
[----:B------:R-:W-:Y:S01]  /*5fc0*/  IADD3 R9, PT, PT, R16, 0x260, RZ ;  /* 0x0000026010097810 */ /* 0x000fe20007ffe0ff */
[----:B--2---:R-:W-:-:S06]  /*5fd0*/  ULEA UR22, UR23, UR22, 0x18 ;  /* 0x0000001617167291 */ /* 0x004fcc000f8ec0ff */
[----:B------:R-:W-:Y:S02]  /*5fe0*/  LEA R2, R3, UR22, 0x1 ;  /* 0x0000001603027c11 */ /* 0x000fe4000f8e08ff */
[C---:B------:R-:W-:Y:S02]  /*5ff0*/  IADD3 R3, PT, PT, R16.reuse, 0x240, RZ ;  /* 0x0000024010037810 */ /* 0x040fe40007ffe0ff */
[----:B------:R-:W-:Y:S02]  /*6000*/  LEA R5, R5, UR22, 0x1 ;  /* 0x0000001605057c11 */ /* 0x000fe4000f8e08ff */
[-C--:B------:R-:W-:Y:S02]  /*6010*/  LEA.HI.SX32 R3, R3, R16.reuse, 0x1b ;  /* 0x0000001003037211 */ /* 0x080fe400078fdaff */
[----:B------:R-:W-:Y:S01]  /*6020*/  IADD3 R11, PT, PT, R16, 0x280, RZ ;  /* 0x00000280100b7810 */ /* 0x000fe20007ffe0ff */
[----:B------:R-:W-:Y:S01]  /*6030*/  UIMAD.WIDE.U32 UR26, UR43, UR36, URZ ;  /* 0x000000242b1a72a5 */ /* 0x000fe2000f8e00ff */
[----:B------:R-:W-:-:S02]  /*6040*/  LEA.HI.SX32 R9, R9, R16, 0x1b ;  /* 0x0000001009097211 */ /* 0x000fc400078fdaff */
[-C--:B------:R-:W-:Y:S01]  /*6050*/  LEA.HI.SX32 R11, R11, R16.reuse, 0x1b ;  /* 0x000000100b0b7211 */ /* 0x080fe200078fdaff */
[----:B------:R-:W-:Y:S01]  /*6060*/  UIMAD UR27, UR43, UR37, UR27 ;  /* 0x000000252b1b72a4 */ /* 0x000fe2000f8e021b */
[----:B------:R-:W-:Y:S02]  /*6070*/  LEA R9, R9, UR22, 0x1 ;  /* 0x0000001609097c11 */ /* 0x000fe4000f8e08ff */
[----:B------:R-:W-:Y:S01]  /*6080*/  LEA R4, R11, UR22, 0x1 ;  /* 0x000000160b047c11 */ /* 0x000fe2000f8e08ff */
[----:B------:R-:W-:Y:S01]  /*6090*/  UIMAD.WIDE.U32 UR26, UR8, UR34, UR26 ;  /* 0x00000022081a72a5 */ /* 0x000fe2000f8e001a */
[C---:B------:R-:W-:Y:S02]  /*60a0*/  IADD3 R11, PT, PT, R16.reuse, 0x320, RZ ;  /* 0x00000320100b7810 */ /* 0x040fe40007ffe0ff */
[----:B------:R-:W-:Y:S01]  /*60b0*/  IADD3 R119, PT, PT, R16, 0x360, RZ ;  /* 0x0000036010777810 */ /* 0x000fe20007ffe0ff */
[----:B------:R-:W-:Y:S01]  /*60c0*/  UIMAD UR23, UR8, UR35, UR27 ;  /* 0x00000023081772a4 */ /* 0x000fe2000f8e021b */
[-C--:B------:R-:W-:Y:S01]  /*60d0*/  LEA.HI.SX32 R11, R11, R16.reuse, 0x1b ;  /* 0x000000100b0b7211 */ /* 0x080fe200078fdaff */
[----:B------:R-:W-:Y:S01]  /*60e0*/  ULEA UR27, UP0, UR26, UR32, 0x3 ;  /* 0x000000201a1b7291 */ /* 0x000fe2000f8018ff */
[----:B------:R-:W-:-:S02]  /*60f0*/  LEA.HI.SX32 R119, R119, R16, 0x1b ;  /* 0x0000001077777211 */ /* 0x000fc400078fdaff */
[----:B------:R-:W-:Y:S01]  /*6100*/  LEA R11, R11, UR22, 0x1 ;  /* 0x000000160b0b7c11 */ /* 0x000fe2000f8e08ff */
[----:B------:R-:W-:Y:S01]  /*6110*/  ULEA.HI.X UR26, UR26, UR33, UR23, 0x3, UP0 ;  /* 0x000000211a1a7291 */ /* 0x000fe200080f1c17 */
[----:B-----5:R-:W-:Y:S04]  /*6120*/  STS.U16 [R17], R126 ;  /* 0x0000007e11007388 */ /* 0x020fe80000000400 */
        /* <DEDUP_REMOVED lines=12> */
[----:B0-----:R-:W-:-:S03]  /*61f0*/  IADD3 R115, PT, PT, R16, 0x2a0, RZ ;  /* 0x000002a010737810 */ /* 0x001fc60007ffe0ff */
[----:B------:R-:W-:Y:S04]  /*6200*/  STS.U16 [R30+0x340], R139 ;  /* 0x0003408b1e007388 */ /* 0x000fe80000000400 */
[----:B------:R-:W-:Y:S01]  /*6210*/  STS.U16 [R31+0x380], R142 ;  /* 0x0003808e1f007388 */ /* 0x000fe20000000400 */
[----:B-1----:R-:W-:-:S03]  /*6220*/  IADD3 R117, PT, PT, R16, 0x2c0, RZ ;  /* 0x000002c010757810 */ /* 0x002fc60007ffe0ff */
[----:B------:R-:W-:Y:S04]  /*6230*/  STS.U16 [R32+0x3c0], R141 ;  /* 0x0003c08d20007388 */ /* 0x000fe80000000400 */
[----:B------:R0:W-:Y:S01]  /*6240*/  STS.U16 [R2+0x400], R143 ;  /* 0x0004008f02007388 */ /* 0x0001e20000000400 */
[----:B------:R-:W-:-:S03]  /*6250*/  LEA.HI.SX32 R115, R115, R16, 0x1b ;  /* 0x0000001073737211 */ /* 0x000fc600078fdaff */
[----:B------:R1:W-:Y:S01]  /*6260*/  STS.U16 [R5+0x440], R144 ;  /* 0x0004409005007388 */ /* 0x0003e20000000400 */
[-C--:B------:R-:W-:Y:S02]  /*6270*/  LEA.HI.SX32 R117, R117, R16.reuse, 0x1b ;  /* 0x0000001075757211 */ /* 0x080fe400078fdaff */
[----:B0-----:R-:W-:Y:S02]  /*6280*/  LEA R2, R3, UR22, 0x1 ;  /* 0x0000001603027c11 */ /* 0x001fe4000f8e08ff */
[C---:B------:R-:W-:Y:S02]  /*6290*/  IADD3 R3, PT, PT, R16.reuse, 0x2e0, RZ ;  /* 0x000002e010037810 */ /* 0x040fe40007ffe0ff */
[----:B-1----:R-:W-:Y:S02]  /*62a0*/  IADD3 R5, PT, PT, R16, 0x300, RZ ;  /* 0x0000030010057810 */ /* 0x002fe40007ffe0ff */
[----:B------:R-:W-:Y:S02]  /*62b0*/  LEA.HI.SX32 R3, R3, R16, 0x1b ;  /* 0x0000001003037211 */ /* 0x000fe400078fdaff */
[----:B------:R-:W-:-:S02]  /*62c0*/  LEA R115, R115, UR22, 0x1 ;  /* 0x0000001673737c11 */ /* 0x000fc4000f8e08ff */
[----:B------:R-:W-:Y:S01]  /*62d0*/  LEA.HI.SX32 R5, R5, R16, 0x1b ;  /* 0x0000001005057211 */ /* 0x000fe200078fdaff */
[----:B------:R0:W-:Y:S01]  /*62e0*/  STS.U16 [R2+0x480], R145 ;  /* 0x0004809102007388 */ /* 0x0001e20000000400 */
[----:B------:R-:W-:Y:S02]  /*62f0*/  LEA R8, R117, UR22, 0x1 ;  /* 0x0000001675087c11 */ /* 0x000fe4000f8e08ff */
[----:B------:R-:W-:Y:S01]  /*6300*/  IADD3 R117, PT, PT, R16, 0x340, RZ ;  /* 0x0000034010757810 */ /* 0x000fe20007ffe0ff */
[----:B------:R1:W-:Y:S01]  /*6310*/  STS.U16 [R9+0x4c0], R146 ;  /* 0x0004c09209007388 */ /* 0x0003e20000000400 */
[----:B------:R-:W-:-:S03]  /*6320*/  LEA R3, R3, UR22, 0x1 ;  /* 0x0000001603037c11 */ /* 0x000fc6000f8e08ff */
[----:B------:R-:W-:Y:S01]  /*6330*/  STS.U16 [R4+0x500], R147 ;  /* 0x0005009304007388 */ /* 0x000fe20000000400 */
[----:B0-----:R-:W-:-:S03]  /*6340*/  LEA R2, R5, UR22, 0x1 ;  /* 0x0000001605027c11 */ /* 0x001fc6000f8e08ff */
[----:B------:R0:W-:Y:S01]  /*6350*/  STS.U16 [R115+0x540], R148 ;  /* 0x0005409473007388 */ /* 0x0001e20000000400 */
[C---:B------:R-:W-:Y:S02]  /*6360*/  IADD3 R5, PT, PT, R16.reuse, 0x380, RZ ;  /* 0x0000038010057810 */ /* 0x040fe40007ffe0ff */
[----:B------:R-:W-:Y:S01]  /*6370*/  LEA.HI.SX32 R117, R117, R16, 0x1b ;  /* 0x0000001075757211 */ /* 0x000fe200078fdaff */
[----:B---3--:R-:W-:Y:S01]  /*6380*/  STS.U16 [R8+0x580], R149 ;  /* 0x0005809508007388 */ /* 0x008fe20000000400 */
[----:B-1----:R-:W-:-:S03]  /*6390*/  IADD3 R9, PT, PT, R16, 0x3a0, RZ ;  /* 0x000003a010097810 */ /* 0x002fc60007ffe0ff */
[----:B------:R1:W-:Y:S01]  /*63a0*/  STS.U16 [R3+0x5c0], R150 ;  /* 0x0005c09603007388 */ /* 0x0003e20000000400 */
[C---:B0-----:R-:W-:Y:S02]  /*63b0*/  IADD3 R115, PT, PT, R16.reuse, 0x3c0, RZ ;  /* 0x000003c010737810 */ /* 0x041fe40007ffe0ff */
[-C--:B------:R-:W-:Y:S02]  /*63c0*/  LEA.HI.SX32 R5, R5, R16.reuse, 0x1b ;  /* 0x0000001005057211 */ /* 0x080fe400078fdaff */
[----:B------:R-:W-:Y:S02]  /*63d0*/  LEA R117, R117, UR22, 0x1 ;  /* 0x0000001675757c11 */ /* 0x000fe4000f8e08ff */
[----:B------:R-:W-:Y:S02]  /*63e0*/  LEA.HI.SX32 R9, R9, R16, 0x1b ;  /* 0x0000001009097211 */ /* 0x000fe400078fdaff */
[----:B-1----:R-:W-:Y:S02]  /*63f0*/  IADD3 R3, PT, PT, R16, 0x3e0, RZ ;  /* 0x000003e010037810 */ /* 0x002fe40007ffe0ff */
[----:B------:R-:W-:-:S02]  /*6400*/  LEA R4, R119, UR22, 0x1 ;  /* 0x0000001677047c11 */ /* 0x000fc4000f8e08ff */
[-C--:B------:R-:W-:Y:S01]  /*6410*/  LEA.HI.SX32 R115, R115, R16.reuse, 0x1b ;  /* 0x0000001073737211 */ /* 0x080fe200078fdaff */
[----:B------:R0:W-:Y:S01]  /*6420*/  STS.U16 [R2+0x600], R127 ;  /* 0x0006007f02007388 */ /* 0x0001e20000000400 */
[----:B------:R-:W-:Y:S02]  /*6430*/  LEA.HI.SX32 R8, R3, R16, 0x1b ;  /* 0x0000001003087211 */ /* 0x000fe400078fdaff */
[----:B------:R-:W-:Y:S01]  /*6440*/  LEA R3, R5, UR22, 0x1 ;  /* 0x0000001605037c11 */ /* 0x000fe2000f8e08ff */
[----:B----4-:R1:W-:Y:S01]  /*6450*/  STS.U16 [R11+0x640], R128 ;  /* 0x000640800b007388 */ /* 0x0103e20000000400 */
[----:B------:R-:W-:-:S03]  /*6460*/  LEA R9, R9, UR22, 0x1 ;  /* 0x0000001609097c11 */ /* 0x000fc6000f8e08ff */
[----:B------:R-:W-:Y:S01]  /*6470*/  STS.U16 [R117+0x680], R124 ;  /* 0x0006807c75007388 */ /* 0x000fe20000000400 */
[----:B0-----:R-:W-:-:S03]  /*6480*/  LEA R2, R115, UR22, 0x1 ;  /* 0x0000001673027c11 */ /* 0x001fc6000f8e08ff */
[----:B------:R0:W-:Y:S01]  /*6490*/  STS.U16 [R4+0x6c0], R125 ;  /* 0x0006c07d04007388 */ /* 0x0001e20000000400 */
[----:B------:R-:W-:Y:S02]  /*64a0*/  MOV R5, UR26 ;  /* 0x0000001a00057c02 */ /* 0x000fe40008000f00 */
[----:B-1----:R-:W-:Y:S01]  /*64b0*/  LEA R11, R8, UR22, 0x1 ;  /* 0x00000016080b7c11 */ /* 0x002fe2000f8e08ff */
[----:B------:R-:W-:Y:S04]  /*64c0*/  STS.U16 [R3+0x700], R122 ;  /* 0x0007007a03007388 */ /* 0x000fe80000000400 */
[----:B------:R-:W-:Y:S01]  /*64d0*/  STS.U16 [R9+0x740], R12 ;  /* 0x0007400c09007388 */ /* 0x000fe20000000400 */
[----:B0-----:R-:W-:-:S03]  /*64e0*/  MOV R4, UR27 ;  /* 0x0000001b00047c02 */ /* 0x001fc60008000f00 */
[----:B------:R0:W-:Y:S04]  /*64f0*/  STS.U16 [R2+0x780], R13 ;  /* 0x0007800d02007388 */ /* 0x0001e80000000400 */
[----:B------:R1:W-:Y:S01]  /*6500*/  STS.U16 [R11+0x7c0], R118 ;  /* 0x0007c0760b007388 */ /* 0x0003e20000000400 */
[----:B------:R-:W-:-:S03]  /*6510*/  NOP ;  /* 0x0000000000007918 */ /* 0x000fc60000000000 */
[----:B------:R-:W2:Y:S01]  /*6520*/  LDG.E.64 R4, desc[UR24][R4.64] ;  /* 0x0000001804047981 */ /* 0x000ea2000c1e1b00 */
[----:B------:R-:W-:-:S13]  /*6530*/  R2UR UR44, R7 ;  /* 0x00000000072c72ca */ /* 0x000fda00000e0000 */
[----:B0-----:R-:W-:Y:S01]  /*6540*/  FMUL.FTZ R2, R46, UR44 ;  /* 0x0000002c2e027c20 */ /* 0x001fe20008410000 */
[----:B------:R-:W-:-:S03]  /*6550*/  FMUL.FTZ R7, R44, UR44 ;  /* 0x0000002c2c077c20 */ /* 0x000fc60008410000 */
[----:B------:R-:W-:Y:S01]  /*6560*/  FMUL.RZ R9, R2, 0.15915493667125701904 ;  /* 0x3e22f98302097820 */ /* 0x000fe2000040c000 */
[----:B------:R-:W-:Y:S01]  /*6570*/  FMUL.FTZ R2, R47, UR44 ;  /* 0x0000002c2f027c20 */ /* 0x000fe20008410000 */
[----:B------:R-:W-:Y:S01]  /*6580*/  FMUL.RZ R115, R7, 0.15915493667125701904 ;  /* 0x3e22f98307737820 */ /* 0x000fe2000040c000 */
[----:B------:R-:W-:Y:S02]  /*6590*/  FMUL.FTZ R7, R45, UR44 ;  /* 0x0000002c2d077c20 */ /* 0x000fe40008410000 */
[----:B-1----:R-:W-:Y:S01]  /*65a0*/  FMUL.RZ R11, R2, 0.15915493667125701904 ;  /* 0x3e22f983020b7820 */ /* 0x002fe2000040c000 */
        /* <DEDUP_REMOVED lines=48> */
[C---:B------:R-:W-:Y:S01]  /*68b0*/  FMUL.FTZ R6, R2.reuse, R46 ;  /* 0x0000002e02067220 */ /* 0x040fe20000410000 */
[----:B------:R-:W-:-:S05]  /*68c0*/  FMUL.FTZ R3, R2, R45 ;  /* 0x0000002d02037220 */ /* 0x000fca0000410000 */
[----:B------:R-:W1:Y:S04]  /*68d0*/  MUFU.EX2 R6, R6 ;  /* 0x0000000600067308 */ /* 0x000e680000000800 */
[----:B------:R-:W-:Y:S08]  /*68e0*/  MUFU.SIN R162, R9 ;  /* 0x0000000900a27308 */ /* 0x000ff00000000400 */
[----:B------:R0:W2:Y:S08]  /*68f0*/  MUFU.COS R128, R9 ;  /* 0x0000000900807308 */ /* 0x0000b00000000000 */
[----:B------:R-:W3:Y:S01]  /*6900*/  MUFU.EX2 R3, R3 ;  /* 0x0000000300037308 */ /* 0x000ee20000000800 */
[----:B0-----:R-:W-:Y:S01]  /*6910*/  FMUL.FTZ R9, R2, R47 ;  /* 0x0000002f02097220 */ /* 0x001fe20000410000 */
[C---:B-1----:R-:W-:Y:S01]  /*6920*/  FMUL.FTZ R179, R6.reuse, R179 ;  /* 0x000000b306b37220 */ /* 0x042fe20000410000 */
[----:B------:R-:W-:Y:S01]  /*6930*/  FMUL.FTZ R178, R6, R7 ;  /* 0x0000000706b27220 */ /* 0x000fe20000410000 */
[----:B------:R-:W-:-:S03]  /*6940*/  FMUL.FTZ R6, R2, R64 ;  /* 0x0000004002067220 */ /* 0x000fc60000410000 */
[----:B------:R-:W0:Y:S04]  /*6950*/  MUFU.EX2 R9, R9 ;  /* 0x0000000900097308 */ /* 0x000e280000000800 */
[----:B------:R-:W-:Y:S01]  /*6960*/  MUFU.SIN R160, R11 ;  /* 0x0000000b00a07308 */ /* 0x000fe20000000400 */
[C---:B---3--:R-:W-:Y:S01]  /*6970*/  FMUL.FTZ R182, R3.reuse, R182 ;  /* 0x000000b603b67220 */ /* 0x048fe20000410000 */
[----:B------:R-:W-:Y:S01]  /*6980*/  FMUL.FTZ R180, R3, R180 ;  /* 0x000000b403b47220 */ /* 0x000fe20000410000 */
[----:B------:R-:W-:-:S05]  /*6990*/  FMUL.FTZ R3, R2, R58 ;  /* 0x0000003a02037220 */ /* 0x000fca0000410000 */
[----:B------:R1:W-:Y:S01]  /*69a0*/  MUFU.COS R130, R11 ;  /* 0x0000000b00827308 */ /* 0x0003e20000000000 */
[----:B------:R-:W-:Y:S01]  /*69b0*/  FMUL.FTZ R7, R2, R68 ;  /* 0x0000004402077220 */ /* 0x000fe20000410000 */
[C---:B0-----:R-:W-:Y:S01]  /*69c0*/  FMUL.FTZ R177, R9.reuse, R12 ;  /* 0x0000000c09b17220 */ /* 0x041fe20000410000 */
[----:B------:R-:W-:-:S05]  /*69d0*/  FMUL.FTZ R176, R9, R176 ;  /* 0x000000b009b07220 */ /* 0x000fca0000410000 */
[----:B------:R-:W4:Y:S01]  /*69e0*/  MUFU.EX2 R6, R6 ;  /* 0x0000000600067308 */ /* 0x000f220000000800 */
[C---:B-1----:R-:W-:Y:S01]  /*69f0*/  FMUL.FTZ R11, R2.reuse, R48 ;  /* 0x00000030020b7220 */ /* 0x042fe20000410000 */
[----:B------:R-:W-:Y:S02]  /*6a00*/  FMUL.FTZ R9, R2, R73 ;  /* 0x0000004902097220 */ /* 0x000fe40000410000 */
[----:B------:R-:W0:Y:S04]  /*6a10*/  MUFU.EX2 R3, R3 ;  /* 0x0000000300037308 */ /* 0x000e280000000800 */
[----:B------:R-:W1:Y:S04]  /*6a20*/  MUFU.EX2 R11, R11 ;  /* 0x0000000b000b7308 */ /* 0x000e680000000800 */
[----:B------:R-:W5:Y:S01]  /*6a30*/  MUFU.EX2 R7, R7 ;  /* 0x0000000700077308 */ /* 0x000f620000000800 */
[----:B----4-:R-:W-:-:S03]  /*6a40*/  FMUL.FTZ R167, R6, R167 ;  /* 0x000000a706a77220 */ /* 0x010fc60000410000 */
[----:B------:R-:W2:Y:S01]  /*6a50*/  MUFU.EX2 R9, R9 ;  /* 0x0000000900097308 */ /* 0x000ea20000000800 */
[----:B------:R-:W-:Y:S01]  /*6a60*/  FMUL.FTZ R166, R6, R117 ;  /* 0x0000007506a67220 */ /* 0x000fe20000410000 */
[C---:B------:R-:W-:Y:S02]  /*6a70*/  FMUL.FTZ R6, R2.reuse, R78 ;  /* 0x0000004e02067220 */ /* 0x040fe40000410000 */
[----:B------:R-:W-:Y:S01]  /*6a80*/  MUFU.SIN R121, R115 ;  /* 0x0000007300797308 */ /* 0x000fe20000000400 */
[----:B0-----:R-:W-:Y:S01]  /*6a90*/  FMUL.FTZ R169, R3, R124 ;  /* 0x0000007c03a97220 */ /* 0x001fe20000410000 */
[C---:B-1----:R-:W-:Y:S01]  /*6aa0*/  FMUL.FTZ R175, R11.reuse, R118 ;  /* 0x000000760baf7220 */ /* 0x042fe20000410000 */
[----:B------:R-:W-:Y:S01]  /*6ab0*/  FMUL.FTZ R174, R11, R174 ;  /* 0x000000ae0bae7220 */ /* 0x000fe20000410000 */
[----:B------:R-:W-:Y:S01]  /*6ac0*/  FMUL.FTZ R11, R2, R77 ;  /* 0x0000004d020b7220 */ /* 0x000fe20000410000 */
[----:B------:R-:W-:-:S03]  /*6ad0*/  FMUL.FTZ R168, R3, R168 ;  /* 0x000000a803a87220 */ /* 0x000fc60000410000 */
[----:B------:R0:W1:Y:S01]  /*6ae0*/  MUFU.COS R157, R115 ;  /* 0x00000073009d7308 */ /* 0x0000620000000000 */
[----:B------:R-:W-:-:S07]  /*6af0*/  FMUL.FTZ R3, R2, R79 ;  /* 0x0000004f02037220 */ /* 0x000fce0000410000 */
[----:B------:R-:W-:Y:S01]  /*6b00*/  MUFU.SIN R119, R13 ;  /* 0x0000000d00777308 */ /* 0x000fe20000000400 */
[----:B0-----:R-:W-:-:S07]  /*6b10*/  FMUL.FTZ R115, R2, R54 ;  /* 0x0000003602737220 */ /* 0x001fce0000410000 */
[----:B------:R0:W3:Y:S01]  /*6b20*/  MUFU.COS R159, R13 ;  /* 0x0000000d009f7308 */ /* 0x0000e20000000000 */
[C---:B-----5:R-:W-:Y:S01]  /*6b30*/  FMUL.FTZ R165, R7.reuse, R126 ;  /* 0x0000007e07a57220 */ /* 0x060fe20000410000 */
[----:B------:R-:W-:Y:S01]  /*6b40*/  FMUL.FTZ R164, R7, R164 ;  /* 0x000000a407a47220 */ /* 0x000fe20000410000 */
[----:B--2---:R-:W-:-:S05]  /*6b50*/  FMUL.FTZ R163, R9, R128 ;  /* 0x0000008009a37220 */ /* 0x004fca0000410000 */
[----:B------:R-:W1:Y:S01]  /*6b60*/  MUFU.EX2 R6, R6 ;  /* 0x0000000600067308 */ /* 0x000e620000000800 */
[C---:B0-----:R-:W-:Y:S01]  /*6b70*/  FMUL.FTZ R13, R2.reuse, R49 ;  /* 0x00000031020d7220 */ /* 0x041fe20000410000 */
[----:B------:R-:W-:Y:S02]  /*6b80*/  FMUL.FTZ R162, R9, R162 ;  /* 0x000000a209a27220 */ /* 0x000fe40000410000 */
[----:B------:R0:W3:Y:S01]  /*6b90*/  MUFU.EX2 R158, R3 ;  /* 0x00000003009e7308 */ /* 0x0000e20000000800 */
[C---:B------:R-:W-:Y:S01]  /*6ba0*/  FMUL.FTZ R7, R2.reuse, R81 ;  /* 0x0000005102077220 */ /* 0x040fe20000410000 */
[C---:B------:R-:W-:Y:S02]  /*6bb0*/  FMUL.FTZ R9, R2.reuse, R83 ;  /* 0x0000005302097220 */ /* 0x040fe40000410000 */
[----:B------:R-:W2:Y:S04]  /*6bc0*/  MUFU.EX2 R13, R13 ;  /* 0x0000000d000d7308 */ /* 0x000ea80000000800 */
[----:B------:R-:W4:Y:S01]  /*6bd0*/  MUFU.EX2 R115, R115 ;  /* 0x0000007300737308 */ /* 0x000f220000000800 */
[----:B0-----:R-:W-:Y:S01]  /*6be0*/  FMUL.FTZ R3, R2, R44 ;  /* 0x0000002c02037220 */ /* 0x001fe20000410000 */
[----:B------:R-:W-:-:S02]  /*6bf0*/  SHF.L.U32 R2, R16, 0x5, RZ ;  /* 0x0000000510027819 */ /* 0x000fc400000006ff */
[----:B------:R-:W0:Y:S02]  /*6c00*/  MUFU.EX2 R11, R11 ;  /* 0x0000000b000b7308 */ /* 0x000e240000000800 */
[----:B------:R-:W-:Y:S01]  /*6c10*/  LEA.HI.SX32 R2, R2, R2, 0x1b ;  /* 0x0000000202027211 */ /* 0x000fe200078fdaff */
[C---:B-1----:R-:W-:Y:S01]  /*6c20*/  FMUL.FTZ R157, R6.reuse, R157 ;  /* 0x0000009d069d7220 */ /* 0x042fe20000410000 */
[----:B------:R-:W-:Y:S02]  /*6c30*/  FMUL.FTZ R156, R6, R121 ;  /* 0x00000079069c7220 */ /* 0x000fe40000410000 */
[----:B------:R-:W-:Y:S01]  /*6c40*/  LEA R6, R2, UR22, 0x1 ;  /* 0x0000001602067c11 */ /* 0x000fe2000f8e08ff */
[C---:B---3--:R-:W-:Y:S01]  /*6c50*/  FMUL.FTZ R159, R158.reuse, R159 ;  /* 0x0000009f9e9f7220 */ /* 0x048fe20000410000 */
[----:B------:R-:W-:Y:S01]  /*6c60*/  MUFU.SIN R154, R123 ;  /* 0x0000007b009a7308 */ /* 0x000fe20000000400 */
[----:B--2---:R-:W-:Y:S01]  /*6c70*/  FMUL.FTZ R173, R13, R120 ;  /* 0x000000780dad7220 */ /* 0x004fe20000410000 */
[----:B----4-:R-:W-:Y:S01]  /*6c80*/  FMUL.FTZ R171, R115, R122 ;  /* 0x0000007a73ab7220 */ /* 0x010fe20000410000 */
[----:B------:R-:W-:Y:S01]  /*6c90*/  FMUL.FTZ R158, R158, R119 ;  /* 0x000000779e9e7220 */ /* 0x000fe20000410000 */
[----:B------:R-:W1:Y:S01]  /*6ca0*/  LDS.U16 R141, [R6] ;  /* 0x00000000068d7984 */ /* 0x000e620000000400 */
[----:B0-----:R-:W-:-:S03]  /*6cb0*/  FMUL.FTZ R161, R11, R130 ;  /* 0x000000820ba17220 */ /* 0x001fc60000410000 */
[----:B------:R-:W0:Y:S01]  /*6cc0*/  MUFU.COS R132, R123 ;  /* 0x0000007b00847308 */ /* 0x000e220000000000 */
[----:B------:R-:W2:Y:S04]  /*6cd0*/  LDS.U16 R130, [R6+0x2] ;  /* 0x0000020006827984 */ /* 0x000ea80000000400 */
[----:B------:R-:W3:Y:S03]  /*6ce0*/  LDS.U16 R128, [R6+0x4] ;  /* 0x0000040006807984 */ /* 0x000ee60000000400 */
[----:B------:R-:W-:Y:S01]  /*6cf0*/  MUFU.SIN R152, R125 ;  /* 0x0000007d00987308 */ /* 0x000fe20000000400 */
[----:B------:R-:W4:Y:S04]  /*6d00*/  LDS.U16 R126, [R6+0x6] ;  /* 0x00000600067e7984 */ /* 0x000f280000000400 */
[----:B------:R-:W5:Y:S03]  /*6d10*/  LDS.U16 R139, [R6+0x8] ;  /* 0x00000800068b7984 */ /* 0x000f660000000400 */
[----:B------:R0:W1:Y:S01]  /*6d20*/  MUFU.COS R134, R125 ;  /* 0x0000007d00867308 */ /* 0x0000620000000000 */
        /* <DEDUP_REMOVED lines=33> */
[----:B------:R-:W-:Y:S01]  /*6f40*/  FMUL.FTZ R170, R115, R170 ;  /* 0x000000aa73aa7220 */ /* 0x000fe20000410000 */
[C---:B------:R-:W-:Y:S02]  /*6f50*/  ISETP.NE.AND P2, PT, R116.reuse, RZ, PT ;  /* 0x000000ff7400720c */ /* 0x040fe40003f45270 */
[C---:B------:R-:W-:Y:S02]  /*6f60*/  IADD3 R115, PT, PT, R116.reuse, 0x200, RZ ;  /* 0x0000020074737810 */ /* 0x040fe40007ffe0ff */
[----:B------:R-:W-:Y:S01]  /*6f70*/  MOV R12, UR23 ;  /* 0x00000017000c7c02 */ /* 0x000fe20008000f00 */
[----:B------:R-:W3:Y:S01]  /*6f80*/  MUFU.EX2 R9, R9 ;  /* 0x0000000900097308 */ /* 0x000ee20000000800 */
[----:B------:R-:W-:Y:S01]  /*6f90*/  ISETP.NE.AND P3, PT, R116, 0x1f, PT ;  /* 0x0000001f7400780c */ /* 0x000fe20003f65270 */
[C---:B-1----:R-:W-:Y:S01]  /*6fa0*/  FMUL.FTZ R155, R7.reuse, R132 ;  /* 0x00000084079b7220 */ /* 0x042fe20000410000 */
[----:B------:R-:W-:Y:S01]  /*6fb0*/  FMUL.FTZ R154, R7, R154 ;  /* 0x0000009a079a7220 */ /* 0x000fe20000410000 */
[----:B------:R-:W-:Y:S01]  /*6fc0*/  SEL R7, R12, R115, !P2 ;  /* 0x000000730c077207 */ /* 0x000fe20005000000 */
[C---:B--2---:R-:W-:Y:S01]  /*6fd0*/  FMUL.FTZ R2, R3.reuse, R10 ;  /* 0x0000000a03027220 */ /* 0x044fe20000410000 */
[----:B------:R-:W-:-:S02]  /*6fe0*/  FMUL.FTZ R3, R3, R8 ;  /* 0x0000000803037220 */ /* 0x000fc40000410000 */
[----:B------:R-:W-:Y:S01]  /*6ff0*/  LEA R7, R7, UR22, 0x3 ;  /* 0x0000001607077c11 */ /* 0x000fe2000f8e18ff */
[----:B------:R-:W-:Y:S04]  /*7000*/  BSSY.RECONVERGENT B0, `(.L_x_13246) ;  /* 0x0000053000007945 */ /* 0x000fe80003800200 */
[----:B------:R1:W-:Y:S01]  /*7010*/  STS.64 [R7+0x1d10], R2 ;  /* 0x001d100207007388 */ /* 0x0003e20000000a00 */
[----:B---3--:R-:W-:Y:S01]  /*7020*/  FMUL.FTZ R153, R9, R134 ;  /* 0x0000008609997220 */ /* 0x008fe20000410000 */
        /* <DEDUP_REMOVED lines=78> */
.L_x_13247:
[----:B------:R-:W-:-:S06]  /*7510*/  LEA R12, R116, UR22, 0x3 ;  /* 0x00000016740c7c11 */ /* 0x000fcc000f8e18ff */
[----:B------:R-:W0:Y:S02]  /*7520*/  LDS.64 R12, [R12+0x2d18] ;  /* 0x002d18000c0c7984 */ /* 0x000e240000000a00 */
.L_x_13248:
[----:B------:R-:W-:Y:S05]  /*7530*/  BSYNC.RECONVERGENT B0 ;  /* 0x0000000000007941 */ /* 0x000fea0003800200 */
.L_x_13246:
[----:B------:R-:W-:Y:S01]  /*7540*/  FMUL.FTZ R5, R3, R180 ;  /* 0x000000b403057220 */ /* 0x000fe20000410000 */
[-C--:B------:R-:W-:Y:S01]  /*7550*/  FMUL.FTZ R6, R130, R44.reuse ;  /* 0x0000002c82067220 */ /* 0x080fe20000410000 */
        /* <DEDUP_REMOVED lines=8> */
[----:B------:R-:W-:Y:S01]  /*75e0*/  FMUL.FTZ R4, R180, R235 ;  /* 0x000000ebb4047220 */ /* 0x000fe20000410000 */
[----:B------:R-:W-:Y:S01]  /*75f0*/  FMUL.FTZ R237, R128, R45 ;  /* 0x0000002d80ed7220 */ /* 0x000fe20000410000 */
[CC--:B------:R-:W-:Y:S01]  /*7600*/  FFMA.FTZ R6, R179.reuse, R8.reuse, R6 ;  /* 0x00000008b3067223 */ /* 0x0c0fe20000010006 */
[----:B------:R-:W-:Y:S01]  /*7610*/  FMUL.FTZ R8, R178, R8 ;  /* 0x00000008b2087220 */ /* 0x000fe20000410000 */
[----:B------:R-:W-:Y:S01]  /*7620*/  FFMA.FTZ R7, R182, R235, -R7 ;  /* 0x000000ebb6077223 */ /* 0x000fe20000010807 */
        /* <DEDUP_REMOVED lines=8> */
[CC--:B------:R-:W-:Y:S01]  /*76b0*/  FMUL.FTZ R116, R178.reuse, R7.reuse ;  /* 0x00000007b2747220 */ /* 0x0c0fe20000410000 */
        /* <DEDUP_REMOVED lines=14> */
[----:B------:R-:W-:Y:S01]  /*77a0*/  FMUL.FTZ R8, R172, R10 ;  /* 0x0000000aac087220 */ /* 0x000fe20000410000 */
[C---:B------:R-:W-:Y:S01]  /*77b0*/  FFMA.FTZ R4, R177.reuse, R7, -R4 ;  /* 0x00000007b1047223 */ /* 0x040fe20000010804 */
[----:B------:R-:W-:Y:S01]  /*77c0*/  FFMA.FTZ R9, R177, R116, R9 ;  /* 0x00000074b1097223 */ /* 0x000fe20000010009 */
[-C--:B------:R-:W-:Y:S01]  /*77d0*/  FMUL.FTZ R229, R122, R47.reuse ;  /* 0x0000002f7ae57220 */ /* 0x080fe20000410000 */
[-C--:B------:R-:W-:Y:S01]  /*77e0*/  FMUL.FTZ R7, R172, R6.reuse ;  /* 0x00000006ac077220 */ /* 0x080fe20000410000 */
[C---:B------:R-:W-:Y:S01]  /*77f0*/  FFMA.FTZ R5, R173.reuse, R6, -R8 ;  /* 0x00000006ad057223 */ /* 0x040fe20000010808 */
[----:B------:R-:W-:Y:S01]  /*7800*/  FMUL.FTZ R233, R124, R47 ;  /* 0x0000002f7ce97220 */ /* 0x000fe20000410000 */
[----:B------:R-:W-:Y:S01]  /*7810*/  FFMA.FTZ R9, R62, R229, R9 ;  /* 0x000000e53e097223 */ /* 0x000fe20000010009 */
[----:B------:R-:W-:Y:S01]  /*7820*/  FFMA.FTZ R7, R173, R10, R7 ;  /* 0x0000000aad077223 */ /* 0x000fe20000010007 */
[----:B------:R-:W-:Y:S01]  /*7830*/  FMUL.FTZ R8, R170, R5 ;  /* 0x00000005aa087220 */ /* 0x000fe20000410000 */
[----:B------:R-:W-:Y:S01]  /*7840*/  FFMA.FTZ R4, R62, R233, R4 ;  /* 0x000000e93e047223 */ /* 0x000fe20000010004 */
[C---:B------:R-:W-:Y:S01]  /*7850*/  FMUL.FTZ R6, R174.reuse, R9 ;  /* 0x00000009ae067220 */ /* 0x040fe20000410000 */
[----:B------:R-:W-:Y:S01]  /*7860*/  FMUL.FTZ R236, R135, R48 ;  /* 0x0000003087ec7220 */ /* 0x000fe20000410000 */
[-C--:B------:R-:W-:Y:S01]  /*7870*/  FFMA.FTZ R10, R171, R7.reuse, R8 ;  /* 0x00000007ab0a7223 */ /* 0x080fe20000010008 */
[-C--:B------:R-:W-:Y:S01]  /*7880*/  FMUL.FTZ R8, R174, R4.reuse ;  /* 0x00000004ae087220 */ /* 0x080fe20000410000 */
[----:B------:R-:W-:Y:S01]  /*7890*/  FFMA.FTZ R6, R175, R4, -R6 ;  /* 0x00000004af067223 */ /* 0x000fe20000010806 */
        /* <DEDUP_REMOVED lines=13> */
[-C--:B------:R-:W-:Y:S01]  /*7970*/  FMUL.FTZ R231, R118, R49.reuse ;  /* 0x0000003176e77220 */ /* 0x080fe20000410000 */
[----:B------:R-:W-:Y:S01]  /*7980*/  FFMA.FTZ R6, R173, R6, -R5 ;  /* 0x00000006ad067223 */ /* 0x000fe20000010805 */
[----:B------:R-:W-:Y:S01]  /*7990*/  FMUL.FTZ R225, R120, R49 ;  /* 0x0000003178e17220 */ /* 0x000fe20000410000 */
[----:B------:R-:W2:Y:S01]  /*79a0*/  @P0 LDC R207, c[0x0][0x38c] ;  /* 0x0000e300ffcf0b82 */ /* 0x000ea20000000800 */
[-C--:B------:R-:W-:Y:S01]  /*79b0*/  FMUL.FTZ R10, R166, R8.reuse ;  /* 0x00000008a60a7220 */ /* 0x080fe20000410000 */
[----:B------:R-:W-:Y:S01]  /*79c0*/  FFMA.FTZ R9, R66, R231, R9 ;  /* 0x000000e742097223 */ /* 0x000fe20000010009 */
[----:B------:R-:W-:Y:S01]  /*79d0*/  FMUL.FTZ R5, R166, R7 ;  /* 0x00000007a6057220 */ /* 0x000fe20000410000 */
[----:B------:R-:W-:Y:S01]  /*79e0*/  FFMA.FTZ R6, R66, R225, R6 ;  /* 0x000000e142067223 */ /* 0x000fe20000010006 */
[C---:B------:R-:W-:Y:S01]  /*79f0*/  FFMA.FTZ R10, R167.reuse, R7, R10 ;  /* 0x00000007a70a7223 */ /* 0x040fe2000001000a */
[CC--:B------:R-:W-:Y:S01]  /*7a00*/  FMUL.FTZ R4, R170.reuse, R9.reuse ;  /* 0x00000009aa047220 */ /* 0x0c0fe20000410000 */
        /* <DEDUP_REMOVED lines=17> */
[-C--:B------:R-:W-:Y:S01]  /*7b20*/  FMUL.FTZ R230, R125, R58.reuse ;  /* 0x0000003a7de67220 */ /* 0x080fe20000410000 */
[----:B------:R-:W-:Y:S01]  /*7b30*/  FFMA.FTZ R5, R169, R5, -R6 ;  /* 0x00000005a9057223 */ /* 0x000fe20000010806 */
[----:B------:R-:W-:Y:S01]  /*7b40*/  FMUL.FTZ R232, R127, R58 ;  /* 0x0000003a7fe87220 */ /* 0x000fe20000410000 */
[----:B------:R-:W-:-:S02]  /*7b50*/  HFMA2 R7, -RZ, RZ, 0, 9.5367431640625e-07 ;  /* 0x00000010ff077431 */ /* 0x000fc400000001ff */
[----:B--2---:R-:W-:Y:S02]  /*7b60*/  @P0 IMAD R6, R4, R207, UR8 ;  /* 0x0000000804060e24 */ /* 0x004fe4000f8e02cf */
[C---:B------:R-:W-:Y:S01]  /*7b70*/  FFMA.FTZ R9, R67.reuse, R230, R8 ;  /* 0x000000e643097223 */ /* 0x040fe20000010008 */
[----:B------:R-:W-:Y:S01]  /*7b80*/  FFMA.FTZ R8, R67, R232, R5 ;  /* 0x000000e843087223 */ /* 0x000fe20000010005 */
[----:B------:R-:W-:Y:S01]  /*7b90*/  CS2R R4, SRZ ;  /* 0x0000000000047805 */ /* 0x000fe2000001ff00 */
[----:B------:R-:W-:-:S04]  /*7ba0*/  @P0 IMAD.WIDE R6, R6, R7, UR4 ;  /* 0x0000000406060e25 */ /* 0x000fc8000f8e0207 */
[CC--:B------:R-:W-:Y:S01]  /*7bb0*/  FMUL.FTZ R10, R166.reuse, R9.reuse ;  /* 0x00000009a60a7220 */ /* 0x0c0fe20000410000 */
[----:B------:R-:W-:Y:S01]  /*7bc0*/  FMUL.FTZ R116, R166, R8 ;  /* 0x00000008a6747220 */ /* 0x000fe20000410000 */
[-C--:B------:R-:W-:Y:S01]  /*7bd0*/  FMUL.FTZ R228, R123, R64.reuse ;  /* 0x000000407be47220 */ /* 0x080fe20000410000 */
[----:B------:R-:W-:Y:S01]  /*7be0*/  FMUL.FTZ R224, R121, R64 ;  /* 0x0000004079e07220 */ /* 0x000fe20000410000 */
[----:B------:R2:W3:Y:S01]  /*7bf0*/  @P0 LDG.E.64 R4, desc[UR24][R6.64+0x8] ;  /* 0x0000081806040981 */ /* 0x0004e2000c1e1b00 */
[C---:B------:R-:W-:Y:S01]  /*7c00*/  FFMA.FTZ R10, R167.reuse, R8, -R10 ;  /* 0x00000008a70a7223 */ /* 0x040fe2000001080a */
[----:B------:R-:W-:Y:S01]  /*7c10*/  FFMA.FTZ R9, R167, R9, R116 ;  /* 0x00000009a7097223 */ /* 0x000fe20000010074 */
[C---:B------:R-:W-:Y:S02]  /*7c20*/  FMUL.FTZ R218, R162.reuse, R11 ;  /* 0x0000000ba2da7220 */ /* 0x040fe40000410000 */
[C---:B------:R-:W-:Y:S01]  /*7c30*/  FFMA.FTZ R10, R69.reuse, R228, R10 ;  /* 0x000000e4450a7223 */ /* 0x040fe2000001000a */
[-C--:B------:R-:W-:Y:S01]  /*7c40*/  FMUL.FTZ R116, R162, R205.reuse ;  /* 0x000000cda2747220 */ /* 0x080fe20000410000 */
[----:B------:R-:W-:Y:S01]  /*7c50*/  FFMA.FTZ R9, R69, R224, R9 ;  /* 0x000000e045097223 */ /* 0x000fe20000010009 */
[C---:B------:R-:W-:Y:S01]  /*7c60*/  FFMA.FTZ R218, R163.reuse, R205, R218 ;  /* 0x000000cda3da7223 */ /* 0x040fe200000100da */
[C---:B------:R-:W-:Y:S01]  /*7c70*/  FMUL.FTZ R8, R164.reuse, R10 ;  /* 0x0000000aa4087220 */ /* 0x040fe20000410000 */
[----:B------:R-:W-:Y:S01]  /*7c80*/  FFMA.FTZ R116, R163, R11, -R116 ;  /* 0x0000000ba3747223 */ /* 0x000fe20000010874 */
[-C--:B------:R-:W-:Y:S01]  /*7c90*/  FMUL.FTZ R11, R164, R9.reuse ;  /* 0x00000009a40b7220 */ /* 0x080fe20000410000 */
[----:B------:R-:W-:Y:S01]  /*7ca0*/  FMUL.FTZ R226, R117, R68 ;  /* 0x0000004475e27220 */ /* 0x000fe20000410000 */
[C---:B------:R-:W-:Y:S01]  /*7cb0*/  FFMA.FTZ R8, R165.reuse, R9, R8 ;  /* 0x00000009a5087223 */ /* 0x040fe20000010008 */
[C---:B--2---:R-:W-:Y:S01]  /*7cc0*/  FMUL.FTZ R6, R160.reuse, R218 ;  /* 0x000000daa0067220 */ /* 0x044fe20000410000 */
[----:B------:R-:W-:Y:S01]  /*7cd0*/  FMUL.FTZ R7, R160, R116 ;  /* 0x00000074a0077220 */ /* 0x000fe20000410000 */
[----:B------:R-:W-:Y:S01]  /*7ce0*/  FFMA.FTZ R11, R165, R10, -R11 ;  /* 0x0000000aa50b7223 */ /* 0x000fe2000001080b */
[----:B------:R-:W-:Y:S01]  /*7cf0*/  FMUL.FTZ R222, R119, R68 ;  /* 0x0000004477de7220 */ /* 0x000fe20000410000 */
[----:B------:R-:W-:Y:S01]  /*7d00*/  FFMA.FTZ R8, R71, R226, R8 ;  /* 0x000000e247087223 */ /* 0x000fe20000010008 */
[C---:B------:R-:W-:Y:S01]  /*7d10*/  FFMA.FTZ R116, R161.reuse, R116, -R6 ;  /* 0x00000074a1747223 */ /* 0x040fe20000010806 */
[----:B------:R-:W-:Y:S01]  /*7d20*/  FFMA.FTZ R218, R161, R218, R7 ;  /* 0x000000daa1da7223 */ /* 0x000fe20000010007 */
[----:B------:R-:W-:Y:S01]  /*7d30*/  FFMA.FTZ R11, R71, R222, R11 ;  /* 0x000000de470b7223 */ /* 0x000fe2000001000b */
[----:B------:R-:W-:Y:S01]  /*7d40*/  FMUL.FTZ R6, R162, R8 ;  /* 0x00000008a2067220 */ /* 0x000fe20000410000 */
[----:B------:R-:W-:Y:S01]  /*7d50*/  FMUL.FTZ R10, R158, R116 ;  /* 0x000000749e0a7220 */ /* 0x000fe20000410000 */
[----:B------:R-:W-:-:S02]  /*7d60*/  FMUL.FTZ R217, R216, R73 ;  /* 0x00000049d8d97220 */ /* 0x000fc40000410000 */
[-C--:B------:R-:W-:Y:S01]  /*7d70*/  FFMA.FTZ R7, R163, R11.reuse, -R6 ;  /* 0x0000000ba3077223 */ /* 0x080fe20000010806 */
[-C--:B------:R-:W-:Y:S01]  /*7d80*/  FFMA.FTZ R9, R159, R218.reuse, R10 ;  /* 0x000000da9f097223 */ /* 0x080fe2000001000a */
[----:B------:R-:W-:Y:S01]  /*7d90*/  FMUL.FTZ R6, R162, R11 ;  /* 0x0000000ba2067220 */ /* 0x000fe20000410000 */
[----:B------:R-:W-:Y:S01]  /*7da0*/  FMUL.FTZ R218, R158, R218 ;  /* 0x000000da9eda7220 */ /* 0x000fe20000410000 */
[----:B------:R-:W-:Y:S01]  /*7db0*/  FMUL.FTZ R205, R214, R73 ;  /* 0x00000049d6cd7220 */ /* 0x000fe20000410000 */
[----:B------:R-:W-:Y:S01]  /*7dc0*/  FFMA.FTZ R7, R70, R217, R7 ;  /* 0x000000d946077223 */ /* 0x000fe20000010007 */
[----:B------:R-:W-:Y:S01]  /*7dd0*/  FFMA.FTZ R6, R163, R8, R6 ;  /* 0x00000008a3067223 */ /* 0x000fe20000010006 */
[----:B------:R-:W-:Y:S01]  /*7de0*/  FFMA.FTZ R218, R159, R116, -R218 ;  /* 0x000000749fda7223 */ /* 0x000fe200000108da */
[----:B------:R-:W-:Y:S01]  /*7df0*/  FMUL.FTZ R8, R156, R9 ;  /* 0x000000099c087220 */ /* 0x000fe20000410000 */
[----:B------:R-:W-:Y:S01]  /*7e00*/  FMUL.FTZ R10, R160, R7 ;  /* 0x00000007a00a7220 */ /* 0x000fe20000410000 */
[----:B------:R-:W-:Y:S01]  /*7e10*/  FFMA.FTZ R6, R70, R205, R6 ;  /* 0x000000cd46067223 */ /* 0x000fe20000010006 */
[-C--:B------:R-:W-:Y:S01]  /*7e20*/  FMUL.FTZ R116, R156, R218.reuse ;  /* 0x000000da9c747220 */ /* 0x080fe20000410000 */
[C---:B------:R-:W-:Y:S01]  /*7e30*/  FFMA.FTZ R218, R157.reuse, R218, -R8 ;  /* 0x000000da9dda7223 */ /* 0x040fe20000010808 */
[----:B------:R-:W-:Y:S01]  /*7e40*/  FMUL.FTZ R219, R210, R77 ;  /* 0x0000004dd2db7220 */ /* 0x000fe20000410000 */
[-C--:B------:R-:W-:Y:S01]  /*7e50*/  FMUL.FTZ R8, R160, R6.reuse ;  /* 0x00000006a0087220 */ /* 0x080fe20000410000 */
[----:B------:R-:W-:Y:S01]  /*7e60*/  FFMA.FTZ R116, R157, R9, R116 ;  /* 0x000000099d747223 */ /* 0x000fe20000010074 */
[C---:B------:R-:W-:Y:S01]  /*7e70*/  FFMA.FTZ R9, R161.reuse, R6, R10 ;  /* 0x00000006a1097223 */ /* 0x040fe2000001000a */
[----:B------:R-:W-:Y:S01]  /*7e80*/  FMUL.FTZ R209, R212, R77 ;  /* 0x0000004dd4d17220 */ /* 0x000fe20000410000 */
[----:B------:R-:W-:Y:S01]  /*7e90*/  FFMA.FTZ R8, R161, R7, -R8 ;  /* 0x00000007a1087223 */ /* 0x000fe20000010808 */
[----:B------:R-:W-:Y:S01]  /*7ea0*/  FMUL.FTZ R6, R154, R116 ;  /* 0x000000749a067220 */ /* 0x000fe20000410000 */
[----:B------:R-:W-:Y:S01]  /*7eb0*/  FFMA.FTZ R9, R72, R219, R9 ;  /* 0x000000db48097223 */ /* 0x000fe20000010009 */
[-C--:B------:R-:W-:Y:S01]  /*7ec0*/  FMUL.FTZ R7, R154, R218.reuse ;  /* 0x000000da9a077220 */ /* 0x080fe20000410000 */
[----:B------:R-:W-:Y:S01]  /*7ed0*/  FFMA.FTZ R8, R72, R209, R8 ;  /* 0x000000d148087223 */ /* 0x000fe20000010008 */
[C---:B------:R-:W-:Y:S01]  /*7ee0*/  FFMA.FTZ R218, R155.reuse, R218, -R6 ;  /* 0x000000da9bda7223 */ /* 0x040fe20000010806 */
[C---:B------:R-:W-:Y:S01]  /*7ef0*/  FMUL.FTZ R6, R158.reuse, R9 ;  /* 0x000000099e067220 */ /* 0x040fe20000410000 */
[----:B------:R-:W-:Y:S01]  /*7f00*/  FFMA.FTZ R7, R155, R116, R7 ;  /* 0x000000749b077223 */ /* 0x000fe20000010007 */
        /* <DEDUP_REMOVED lines=10> */
[----:B------:R-:W-:-:S02]  /*7fb0*/  FMUL.FTZ R116, R156, R8 ;  /* 0x000000089c747220 */ /* 0x000fc40000410000 */
[----:B------:R-:W-:Y:S01]  /*7fc0*/  FFMA.FTZ R7, R153, R7, R218 ;  /* 0x0000000799077223 */ /* 0x000fe200000100da */
[-C--:B------:R-:W-:Y:S01]  /*7fd0*/  FMUL.FTZ R10, R156, R9.reuse ;  /* 0x000000099c0a7220 */ /* 0x080fe20000410000 */
[----:B------:R-:W-:Y:S01]  /*7fe0*/  FFMA.FTZ R116, R157, R9, R116 ;  /* 0x000000099d747223 */ /* 0x000fe20000010074 */
[-C--:B------:R-:W-:Y:S01]  /*7ff0*/  FMUL.FTZ R218, R199, R78.reuse ;  /* 0x0000004ec7da7220 */ /* 0x080fe20000410000 */
[----:B------:R-:W-:Y:S01]  /*8000*/  FMUL.FTZ R220, R201, R78 ;  /* 0x0000004ec9dc7220 */ /* 0x000fe20000410000 */
[----:B------:R-:W-:Y:S02]  /*8010*/  FFMA.FTZ R11, R157, R8, -R10 ;  /* 0x000000089d0b7223 */ /* 0x000fe4000001080a */
[C---:B------:R-:W-:Y:S02]  /*8020*/  FFMA.FTZ R116, R75.reuse, R218, R116 ;  /* 0x000000da4b747223 */ /* 0x040fe40000010074 */
[----:B------:R-:W-:Y:S02]  /*8030*/  FFMA.FTZ R11, R75, R220, R11 ;  /* 0x000000dc4b0b7223 */ /* 0x000fe4000001000b */
[----:B------:R-:W-:Y:S01]  /*8040*/  FMUL.FTZ R8, R154, R116 ;  /* 0x000000749a087220 */ /* 0x000fe20000410000 */
[----:B------:R-:W-:Y:S01]  /*8050*/  FMUL.FTZ R211, R204, R81 ;  /* 0x00000051ccd37220 */ /* 0x000fe20000410000 */
[----:B------:R-:W-:-:S02]  /*8060*/  FMUL.FTZ R9, R154, R11 ;  /* 0x0000000b9a097220 */ /* 0x000fc40000410000 */
[C---:B------:R-:W-:Y:S01]  /*8070*/  FFMA.FTZ R8, R155.reuse, R11, -R8 ;  /* 0x0000000b9b087223 */ /* 0x040fe20000010808 */
        /* <DEDUP_REMOVED lines=19> */
[CC--:B----4-:R-:W-:Y:S01]  /*81b0*/  FFMA.FTZ R243, R7.reuse, R116.reuse, R246 ;  /* 0x0000007407f37223 */ /* 0x0d0fe200000100f6 */
[----:B------:R-:W-:Y:S01]  /*81c0*/  FFMA.FTZ R246, R6, R116, -R241 ;  /* 0x0000007406f67223 */ /* 0x000fe200000108f1 */
[----:B-----5:R-:W-:-:S06]  /*81d0*/  FMUL.FTZ R241, R7, R11 ;  /* 0x0000000b07f17220 */ /* 0x020fcc0000410000 */
[----:B------:R-:W-:Y:S01]  /*81e0*/  @P3 FADD.FTZ R8, R8, R243 ;  /* 0x000000f308083221 */ /* 0x000fe20000010000 */
[C---:B------:R-:W-:Y:S01]  /*81f0*/  FMUL.FTZ R116, R6.reuse, R11 ;  /* 0x0000000b06747220 */ /* 0x040fe20000410000 */
[----:B------:R-:W-:Y:S01]  /*8200*/  @P3 FADD.FTZ R9, R9, R246 ;  /* 0x000000f609093221 */ /* 0x000fe20000010000 */
[-C--:B-1----:R-:W-:Y:S02]  /*8210*/  @P3 FFMA.FTZ R6, R6, R10.reuse, -R241 ;  /* 0x0000000a06063223 */ /* 0x082fe400000108f1 */
[----:B------:R-:W1:Y:S01]  /*8220*/  SHFL.UP PT, R241, R8, 0x2, RZ ;  /* 0x0440000008f17989 */ /* 0x000e6200000e00ff */
[----:B------:R-:W-:-:S03]  /*8230*/  @P3 FFMA.FTZ R7, R7, R10, R116 ;  /* 0x0000000a07073223 */ /* 0x000fc60000010074 */
[----:B------:R-:W2:Y:S04]  /*8240*/  SHFL.UP PT, R116, R9, 0x2, RZ ;  /* 0x0440000009747989 */ /* 0x000ea800000e00ff */
[----:B------:R-:W4:Y:S04]  /*8250*/  SHFL.UP PT, R11, R7, 0x2, RZ ;  /* 0x04400000070b7989 */ /* 0x000f2800000e00ff */
[----:B------:R-:W5:Y:S01]  /*8260*/  SHFL.UP PT, R10, R6, 0x2, RZ ;  /* 0x04400000060a7989 */ /* 0x000f6200000e00ff */
[----:B------:R-:W-:Y:S01]  /*8270*/  ISETP.GE.AND P3, PT, R16, 0x2, PT ;  /* 0x000000021000780c */ /* 0x000fe20003f66270 */
[-C--:B-1----:R-:W-:Y:S01]  /*8280*/  FMUL.FTZ R246, R6, R241.reuse ;  /* 0x000000f106f67220 */ /* 0x082fe20000410000 */
[----:B------:R-:W-:-:S03]  /*8290*/  FMUL.FTZ R241, R7, R241 ;  /* 0x000000f107f17220 */ /* 0x000fc60000410000 */
[CC--:B--2---:R-:W-:Y:S01]  /*82a0*/  FFMA.FTZ R243, R7.reuse, R116.reuse, R246 ;  /* 0x0000007407f37223 */ /* 0x0c4fe200000100f6 */
[----:B------:R-:W-:Y:S01]  /*82b0*/  FFMA.FTZ R246, R6, R116, -R241 ;  /* 0x0000007406f67223 */ /* 0x000fe200000108f1 */
[----:B----4-:R-:W-:-:S06]  /*82c0*/  FMUL.FTZ R241, R7, R11 ;  /* 0x0000000b07f17220 */ /* 0x010fcc0000410000 */
[----:B------:R-:W-:Y:S01]  /*82d0*/  @P3 FADD.FTZ R8, R8, R243 ;  /* 0x000000f308083221 */ /* 0x000fe20000010000 */
[C---:B------:R-:W-:Y:S01]  /*82e0*/  FMUL.FTZ R116, R6.reuse, R11 ;  /* 0x0000000b06747220 */ /* 0x040fe20000410000 */
[----:B------:R-:W-:Y:S01]  /*82f0*/  @P3 FADD.FTZ R9, R9, R246 ;  /* 0x000000f609093221 */ /* 0x000fe20000010000 */
[-C--:B-----5:R-:W-:Y:S02]  /*8300*/  @P3 FFMA.FTZ R6, R6, R10.reuse, -R241 ;  /* 0x0000000a06063223 */ /* 0x0a0fe400000108f1 */
        /* <DEDUP_REMOVED lines=24> */
[C---:B------:R-:W-:Y:S01]  /*8490*/  FFMA.FTZ R246, R6.reuse, R116, -R241 ;  /* 0x0000007406f67223 */ /* 0x040fe200000108f1 */
[-C--:B----4-:R-:W-:Y:S01]  /*84a0*/  FMUL.FTZ R116, R6, R11.reuse ;  /* 0x0000000b06747220 */ /* 0x090fe20000410000 */
[----:B------:R-:W-:-:S05]  /*84b0*/  FMUL.FTZ R241, R7, R11 ;  /* 0x0000000b07f17220 */ /* 0x000fca0000410000 */
[----:B------:R-:W-:Y:S01]  /*84c0*/  @P3 FADD.FTZ R8, R8, R243 ;  /* 0x000000f308083221 */ /* 0x000fe20000010000 */
[-C--:B-----5:R-:W-:Y:S01]  /*84d0*/  @P3 FFMA.FTZ R7, R7, R10.reuse, R116 ;  /* 0x0000000a07073223 */ /* 0x0a0fe20000010074 */
[----:B------:R-:W-:Y:S01]  /*84e0*/  @P3 FFMA.FTZ R6, R6, R10, -R241 ;  /* 0x0000000a06063223 */ /* 0x000fe200000108f1 */
[----:B------:R-:W-:Y:S02]  /*84f0*/  @P3 FADD.FTZ R9, R9, R246 ;  /* 0x000000f609093221 */ /* 0x000fe40000010000 */
[----:B------:R-:W1:Y:S04]  /*8500*/  SHFL.UP PT, R241, R8, 0x10, RZ ;  /* 0x0600000008f17989 */ /* 0x000e6800000e00ff */
[----:B------:R-:W2:Y:S04]  /*8510*/  SHFL.UP PT, R11, R7, 0x10, RZ ;  /* 0x06000000070b7989 */ /* 0x000ea800000e00ff */
[----:B------:R-:W4:Y:S04]  /*8520*/  SHFL.UP PT, R116, R9, 0x10, RZ ;  /* 0x0600000009747989 */ /* 0x000f2800000e00ff */
[----:B------:R-:W5:Y:S01]  /*8530*/  SHFL.UP PT, R10, R6, 0x10, RZ ;  /* 0x06000000060a7989 */ /* 0x000f6200000e00ff */
[----:B------:R-:W-:Y:S01]  /*8540*/  ISETP.GE.AND P3, PT, R16, 0x10, PT ;  /* 0x000000101000780c */ /* 0x000fe20003f66270 */
[CC--:B-1----:R-:W-:Y:S01]  /*8550*/  FMUL.FTZ R243, R7.reuse, R241.reuse ;  /* 0x000000f107f37220 */ /* 0x0c2fe20000410000 */
[C---:B------:R-:W-:Y:S01]  /*8560*/  FMUL.FTZ R248, R6.reuse, R241 ;  /* 0x000000f106f87220 */ /* 0x040fe20000410000 */
[CC--:B--2---:R-:W-:Y:S01]  /*8570*/  FMUL.FTZ R241, R6.reuse, R11.reuse ;  /* 0x0000000b06f17220 */ /* 0x0c4fe20000410000 */
[C---:B------:R-:W-:Y:S01]  /*8580*/  FMUL.FTZ R11, R7.reuse, R11 ;  /* 0x0000000b070b7220 */ /* 0x040fe20000410000 */
[-C--:B----4-:R-:W-:Y:S01]  /*8590*/  FFMA.FTZ R246, R6, R116.reuse, -R243 ;  /* 0x0000007406f67223 */ /* 0x090fe200000108f3 */
[----:B------:R-:W-:-:S07]  /*85a0*/  FFMA.FTZ R243, R7, R116, R248 ;  /* 0x0000007407f37223 */ /* 0x000fce00000100f8 */
        /* <DEDUP_REMOVED lines=35> */
[C---:B------:R-:W-:Y:S01]  /*87e0*/  FMUL.FTZ R4, R152.reuse, R197 ;  /* 0x000000c598047220 */ /* 0x040fe20000410000 */
[----:B------:R-:W-:Y:S01]  /*87f0*/  FFMA.FTZ R6, R159, R6, R2 ;  /* 0x000000069f067223 */ /* 0x000fe20000010002 */
[-C--:B------:R-:W-:Y:S02]  /*8800*/  FMUL.FTZ R2, R152, R203.reuse ;  /* 0x000000cb98027220 */ /* 0x080fe40000410000 */
[C---:B------:R-:W-:Y:S02]  /*8810*/  FFMA.FTZ R4, R153.reuse, R203, -R4 ;  /* 0x000000cb99047223 */ /* 0x040fe40000010804 */
[----:B------:R-:W-:Y:S02]  /*8820*/  FFMA.FTZ R3, R153, R197, R2 ;  /* 0x000000c599037223 */ /* 0x000fe40000010002 */
[----:B------:R-:W-:Y:S02]  /*8830*/  FADD.FTZ R4, R181, R4 ;  /* 0x00000004b5047221 */ /* 0x000fe40000010000 */
[----:B------:R-:W-:-:S02]  /*8840*/  FADD.FTZ R3, R132, R3 ;  /* 0x0000000384037221 */ /* 0x000fc40000010000 */
[CC--:B------:R-:W-:Y:S02]  /*8850*/  FMUL.FTZ R2, R154.reuse, R4.reuse ;  /* 0x000000049a027220 */ /* 0x0c0fe40000410000 */
[-C--:B------:R-:W-:Y:S02]  /*8860*/  FMUL.FTZ R5, R154, R3.reuse ;  /* 0x000000039a057220 */ /* 0x080fe40000410000 */
[C---:B------:R-:W-:Y:S02]  /*8870*/  FFMA.FTZ R3, R155.reuse, R3, R2 ;  /* 0x000000039b037223 */ /* 0x040fe40000010002 */
[----:B------:R-:W-:Y:S01]  /*8880*/  FFMA.FTZ R4, R155, R4, -R5 ;  /* 0x000000049b047223 */ /* 0x000fe20000010805 */
[----:B------:R-:W-:Y:S01]  /*8890*/  FMUL.FTZ R2, R160, R7 ;  /* 0x00000007a0027220 */ /* 0x000fe20000410000 */
        /* <DEDUP_REMOVED lines=9> */
[----:B------:R-:W-:Y:S01]  /*8930*/  FMUL.FTZ R2, R162, R8 ;  /* 0x00000008a2027220 */ /* 0x000fe20000410000 */
[----:B------:R-:W-:Y:S01]  /*8940*/  FADD.FTZ R5, R184, R5 ;  /* 0x00000005b8057221 */ /* 0x000fe20000010000 */
[-C--:B------:R-:W-:Y:S01]  /*8950*/  FMUL.FTZ R7, R162, R6.reuse ;  /* 0x00000006a2077220 */ /* 0x080fe20000410000 */
[----:B------:R-:W-:Y:S01]  /*8960*/  FADD.FTZ R3, R136, R3 ;  /* 0x0000000388037221 */ /* 0x000fe20000010000 */
[C---:B------:R-:W-:Y:S01]  /*8970*/  FFMA.FTZ R6, R163.reuse, R6, R2 ;  /* 0x00000006a3067223 */ /* 0x040fe20000010002 */
[C---:B------:R-:W-:Y:S02]  /*8980*/  FMUL.FTZ R2, R158.reuse, R5 ;  /* 0x000000059e027220 */ /* 0x040fe40000410000 */
[-C--:B------:R-:W-:Y:S01]  /*8990*/  FMUL.FTZ R4, R158, R3.reuse ;  /* 0x000000039e047220 */ /* 0x080fe20000410000 */
[----:B------:R-:W-:Y:S01]  /*89a0*/  FFMA.FTZ R7, R163, R8, -R7 ;  /* 0x00000008a3077223 */ /* 0x000fe20000010807 */
[----:B------:R-:W-:-:S02]  /*89b0*/  FFMA.FTZ R3, R159, R3, R2 ;  /* 0x000000039f037223 */ /* 0x000fc40000010002 */
        /* <DEDUP_REMOVED lines=29> */
[C---:B------:R-:W-:Y:S01]  /*8b90*/  FFMA.FTZ R5, R165.reuse, R4, -R5 ;  /* 0x00000004a5057223 */ /* 0x040fe20000010805 */
[----:B------:R-:W-:Y:S01]  /*8ba0*/  FMUL.FTZ R4, R170, R8 ;  /* 0x00000008aa047220 */ /* 0x000fe20000410000 */
[----:B------:R-:W-:-:S02]  /*8bb0*/  FFMA.FTZ R2, R165, R3, R2 ;  /* 0x00000003a5027223 */ /* 0x000fc40000010002 */
[----:B------:R-:W-:Y:S01]  /*8bc0*/  FADD.FTZ R5, R188, R5 ;  /* 0x00000005bc057221 */ /* 0x000fe20000010000 */
[-C--:B------:R-:W-:Y:S01]  /*8bd0*/  FMUL.FTZ R3, R170, R6.reuse ;  /* 0x00000006aa037220 */ /* 0x080fe20000410000 */
[----:B------:R-:W-:Y:S01]  /*8be0*/  FADD.FTZ R2, R143, R2 ;  /* 0x000000028f027221 */ /* 0x000fe20000010000 */
[C---:B------:R-:W-:Y:S01]  /*8bf0*/  FFMA.FTZ R7, R171.reuse, R6, R4 ;  /* 0x00000006ab077223 */ /* 0x040fe20000010004 */
[CC--:B------:R-:W-:Y:S01]  /*8c00*/  FMUL.FTZ R4, R166.reuse, R5.reuse ;  /* 0x00000005a6047220 */ /* 0x0c0fe20000410000 */
[----:B------:R-:W-:Y:S01]  /*8c10*/  FFMA.FTZ R8, R171, R8, -R3 ;  /* 0x00000008ab087223 */ /* 0x000fe20000010803 */
[-C--:B------:R-:W-:Y:S02]  /*8c20*/  FMUL.FTZ R6, R166, R2.reuse ;  /* 0x00000002a6067220 */ /* 0x080fe40000410000 */
        /* <DEDUP_REMOVED lines=35> */
[----:B------:R-:W0:Y:S01]  /*8e60*/  S2R R116, SR_TID.X ;  /* 0x0000000000747919 */ /* 0x000e220000002100 */
[----:B------:R-:W-:Y:S01]  /*8e70*/  FFMA.FTZ R7, R179, R7, R4 ;  /* 0x00000007b3077223 */ /* 0x000fe20000010004 */
[----:B------:R-:W-:Y:S01]  /*8e80*/  FADD.FTZ R2, R147, R2 ;  /* 0x0000000293027221 */ /* 0x000fe20000010000 */
[----:B------:R-:W-:Y:S01]  /*8e90*/  FMUL.FTZ R4, R174, R5 ;  /* 0x00000005ae047220 */ /* 0x000fe20000410000 */
[----:B------:R-:W-:-:S02]  /*8ea0*/  FFMA.FTZ R9, R179, R8, -R3 ;  /* 0x00000008b3097223 */ /* 0x000fc40000010803 */
[-C--:B------:R-:W-:Y:S01]  /*8eb0*/  FMUL.FTZ R6, R174, R2.reuse ;  /* 0x00000002ae067220 */ /* 0x080fe20000410000 */
[----:B------:R-:W-:-:S03]  /*8ec0*/  FFMA.FTZ R3, R175, R2, R4 ;  /* 0x00000002af037223 */ /* 0x000fc60000010004 */
[----:B------:R-:W-:Y:S01]  /*8ed0*/  FFMA.FTZ R6, R175, R5, -R6 ;  /* 0x00000005af067223 */ /* 0x000fe20000010806 */
[----:B------:R-:W-:-:S03]  /*8ee0*/  FADD.FTZ R3, R148, R3 ;  /* 0x0000000394037221 */ /* 0x000fc60000010000 */
[----:B------:R-:W-:Y:S01]  /*8ef0*/  FADD.FTZ R6, R193, R6 ;  /* 0x00000006c1067221 */ /* 0x000fe20000010000 */
[----:B------:R-:W-:-:S03]  /*8f00*/  FMUL.FTZ R5, R176, R3 ;  /* 0x00000003b0057220 */ /* 0x000fc60000410000 */
[-C--:B------:R-:W-:Y:S01]  /*8f10*/  FMUL.FTZ R2, R176, R6.reuse ;  /* 0x00000006b0027220 */ /* 0x080fe20000410000 */
[C---:B------:R-:W-:Y:S01]  /*8f20*/  FFMA.FTZ R5, R177.reuse, R6, -R5 ;  /* 0x00000006b1057223 */ /* 0x040fe20000010805 */
[----:B------:R-:W-:Y:S02]  /*8f30*/  UISETP.GE.AND UP0, UPT, UR11, UR45, UPT ;  /* 0x0000002d0b00728c */ /* 0x000fe4000bf06270 */
        /* <DEDUP_REMOVED lines=11> */
[C---:B------:R-:W-:Y:S01]  /*8ff0*/  FMUL.FTZ R2, R180.reuse, R3 ;  /* 0x00000003b4027220 */ /* 0x040fe20000410000 */
[----:B------:R-:W-:-:S03]  /*9000*/  FMUL.FTZ R245, R180, R9 ;  /* 0x00000009b4f57220 */ /* 0x000fc60000410000 */
[----:B------:R-:W-:Y:S01]  /*9010*/  FFMA.FTZ R241, R182, R5, -R2 ;  /* 0x00000005b6f17223 */ /* 0x000fe20000010802 */
[----:B------:R-:W-:Y:S01]  /*9020*/  LOP3.LUT R2, R116, 0x1f, RZ, 0xc0, !PT ;  /* 0x0000001f74027812 */ /* 0x000fe200078ec0ff */
[-C--:B------:R-:W-:Y:S01]  /*9030*/  FMUL.FTZ R246, R180, R7.reuse ;  /* 0x00000007b4f67220 */ /* 0x080fe20000410000 */
[----:B------:R-:W-:Y:S01]  /*9040*/  FFMA.FTZ R245, R182, R7, R245 ;  /* 0x00000007b6f57223 */ /* 0x000fe200000100f5 */
[----:B------:R-:W-:Y:S01]  /*9050*/  VOTEU.ALL UP0, P2 ;  /* 0x0000000000ff7886 */ /* 0x000fe20001000000 */
[----:B------:R-:W-:Y:S01]  /*9060*/  FMUL.FTZ R7, R180, R5 ;  /* 0x00000005b4077220 */ /* 0x000fe20000410000 */
[----:B------:R-:W-:-:S03]  /*9070*/  ISETP.NE.AND P3, PT, R2, 0x1f, PT ;  /* 0x0000001f0200780c */ /* 0x000fc60003f65270 */
[C---:B------:R-:W-:Y:S01]  /*9080*/  FFMA.FTZ R8, R182.reuse, R3, R7 ;  /* 0x00000003b6087223 */ /* 0x040fe20000010007 */
[----:B------:R-:W-:Y:S01]  /*9090*/  @!UP0 ULEA UR23, UR8, UR22, 0x4 ;  /* 0x0000001608178291 */ /* 0x000fe2000f8e20ff */
[----:B------:R-:W-:Y:S02]  /*90a0*/  MOV R4, 0x3f800000 ;  /* 0x3f80000000047802 */ /* 0x000fe40000000f00 */
[----:B------:R-:W-:Y:S01]  /*90b0*/  CS2R R6, SRZ ;  /* 0x0000000000067805 */ /* 0x000fe2000001ff00 */
[----:B------:R-:W-:Y:S02]  /*90c0*/  HFMA2 R5, -RZ, RZ, 0, 0 ;  /* 0x00000000ff057431 */ /* 0x000fe400000001ff */
[----:B------:R-:W-:Y:S01]  /*90d0*/  FFMA.FTZ R246, R182, R9, -R246 ;  /* 0x00000009b6f67223 */ /* 0x000fe200000108f6 */
        /* <DEDUP_REMOVED lines=11> */
[CC--:B---3--:R-:W-:Y:S02]  /*9190*/  FMUL.FTZ R10, R246.reuse, R11.reuse ;  /* 0x0000000bf60a7220 */ /* 0x0c8fe40000410000 */
[CC--:B----4-:R-:W-:Y:S01]  /*91a0*/  FFMA.FTZ R8, R245.reuse, R252.reuse, -R8 ;  /* 0x000000fcf5087223 */ /* 0x0d0fe20000010808 */
[----:B------:R-:W-:Y:S01]  /*91b0*/  FFMA.FTZ R252, R246, R252, R9 ;  /* 0x000000fcf6fc7223 */ /* 0x000fe20000010009 */
[----:B------:R-:W-:Y:S01]  /*91c0*/  FMUL.FTZ R9, R245, R11 ;  /* 0x0000000bf5097220 */ /* 0x000fe20000410000 */
[----:B-1----:R-:W-:Y:S01]  /*91d0*/  FFMA.FTZ R245, R3, R245, -R10 ;  /* 0x000000f503f57223 */ /* 0x002fe2000001080a */
[----:B------:R-:W-:Y:S01]  /*91e0*/  FADD.FTZ R243, R243, R8 ;  /* 0x00000008f3f37221 */ /* 0x000fe20000010000 */
[----:B------:R-:W-:Y:S01]  /*91f0*/  FADD.FTZ R241, R241, R252 ;  /* 0x000000fcf1f17221 */ /* 0x000fe20000010000 */
[----:B------:R-:W-:-:S07]  /*9200*/  FFMA.FTZ R246, R3, R246, R9 ;  /* 0x000000f603f67223 */ /* 0x000fce0000010009 */
.L_x_13250:
[----:B------:R-:W-:Y:S05]  /*9210*/  BSYNC.RECONVERGENT B0 ;  /* 0x0000000000007941 */ /* 0x000fea0003800200 */
.L_x_13249:
        /* <DEDUP_REMOVED lines=9> */
[CC--:B-1----:R-:W-:Y:S02]  /*92b0*/  FMUL.FTZ R10, R246.reuse, R11.reuse ;  /* 0x0000000bf60a7220 */ /* 0x0c2fe40000410000 */
[CC--:B----4-:R-:W-:Y:S01]  /*92c0*/  FFMA.FTZ R8, R245.reuse, R252.reuse, -R8 ;  /* 0x000000fcf5087223 */ /* 0x0d0fe20000010808 */
[C---:B------:R-:W-:Y:S01]  /*92d0*/  FFMA.FTZ R252, R246.reuse, R252, R9 ;  /* 0x000000fcf6fc7223 */ /* 0x040fe20000010009 */
[C---:B------:R-:W-:Y:S01]  /*92e0*/  FMUL.FTZ R9, R245.reuse, R11 ;  /* 0x0000000bf5097220 */ /* 0x040fe20000410000 */
[-C--:B------:R-:W-:Y:S01]  /*92f0*/  FFMA.FTZ R245, R245, R3.reuse, -R10 ;  /* 0x00000003f5f57223 */ /* 0x080fe2000001080a */
[----:B---3--:R-:W-:Y:S01]  /*9300*/  FADD.FTZ R243, R243, R8 ;  /* 0x00000008f3f37221 */ /* 0x008fe20000010000 */
[----:B------:R-:W-:Y:S01]  /*9310*/  FADD.FTZ R241, R241, R252 ;  /* 0x000000fcf1f17221 */ /* 0x000fe20000010000 */
[----:B------:R-:W-:-:S07]  /*9320*/  FFMA.FTZ R246, R246, R3, R9 ;  /* 0x00000003f6f67223 */ /* 0x000fce0000010009 */
.L_x_13252:
[----:B------:R-:W-:Y:S05]  /*9330*/  BSYNC.RECONVERGENT B0 ;  /* 0x0000000000007941 */ /* 0x000fea0003800200 */
.L_x_13251:
        /* <DEDUP_REMOVED lines=9> */
[CC--:B-1----:R-:W-:Y:S02]  /*93d0*/  FMUL.FTZ R10, R246.reuse, R11.reuse ;  /* 0x0000000bf60a7220 */ /* 0x0c2fe40000410000 */
[CC--:B------:R-:W-:Y:S01]  /*93e0*/  FFMA.FTZ R8, R245.reuse, R252.reuse, -R8 ;  /* 0x000000fcf5087223 */ /* 0x0c0fe20000010808 */
[C---:B------:R-:W-:Y:S01]  /*93f0*/  FFMA.FTZ R252, R246.reuse, R252, R9 ;  /* 0x000000fcf6fc7223 */ /* 0x040fe20000010009 */
[C---:B------:R-:W-:Y:S01]  /*9400*/  FMUL.FTZ R9, R245.reuse, R11 ;  /* 0x0000000bf5097220 */ /* 0x040fe20000410000 */
[-C--:B------:R-:W-:Y:S01]  /*9410*/  FFMA.FTZ R245, R245, R3.reuse, -R10 ;  /* 0x00000003f5f57223 */ /* 0x080fe2000001080a */
[----:B---34-:R-:W-:Y:S01]  /*9420*/  FADD.FTZ R243, R243, R8 ;  /* 0x00000008f3f37221 */ /* 0x018fe20000010000 */
[----:B------:R-:W-:Y:S01]  /*9430*/  FADD.FTZ R241, R241, R252 ;  /* 0x000000fcf1f17221 */ /* 0x000fe20000010000 */
[----:B------:R-:W-:-:S07]  /*9440*/  FFMA.FTZ R246, R246, R3, R9 ;  /* 0x00000003f6f67223 */ /* 0x000fce0000010009 */
.L_x_13254:
[----:B------:R-:W-:Y:S05]  /*9450*/  BSYNC.RECONVERGENT B0 ;  /* 0x0000000000007941 */ /* 0x000fea0003800200 */
.L_x_13253:
        /* <DEDUP_REMOVED lines=17> */
.L_x_13256:
[----:B------:R-:W-:Y:S05]  /*9570*/  BSYNC.RECONVERGENT B0 ;  /* 0x0000000000007941 */ /* 0x000fea0003800200 */
.L_x_13255:
        /* <DEDUP_REMOVED lines=17> */
.L_x_13258:
[----:B------:R-:W-:Y:S05]  /*9690*/  BSYNC.RECONVERGENT B0 ;  /* 0x0000000000007941 */ /* 0x000fea0003800200 */
.L_x_13257:
[----:B------:R-:W2:Y:S01]  /*96a0*/  SHFL.IDX PT, R247, R246, RZ, 0x1f ;  /* 0x00001ffff6f77589 */ /* 0x000ea200000e0000 */
[----:B------:R-:W-:Y:S01]  /*96b0*/  ISETP.NE.AND P2, PT, R116, RZ, PT ;  /* 0x000000ff7400720c */ /* 0x000fe20003f45270 */
[----:B------:R-:W-:Y:S01]  /*96c0*/  FADD.FTZ R235, R235, R248 ;  /* 0x000000f8ebeb7221 */ /* 0x000fe20000010000 */
[----:B------:R-:W-:Y:S01]  /*96d0*/  BSSY.RECONVERGENT B0, `(.L_x_13259) ;  /* 0x0000256000007945 */ /* 0x000fe20003800200 */
[----:B-1----:R-:W1:Y:S01]  /*96e0*/  SHFL.IDX PT, R3, R245, RZ, 0x1f ;  /* 0x00001ffff5037589 */ /* 0x002e6200000e0000 */
[----:B0-----:R-:W-:-:S03]  /*96f0*/  P2R R9, PR, RZ, 0x4 ;  /* 0x00000004ff097803 */ /* 0x001fc60000000000 */
[----:B------:R-:W0:Y:S04]  /*9700*/  SHFL.IDX PT, R10, R243, RZ, 0x1f ;  /* 0x00001ffff30a7589 */ /* 0x000e2800000e0000 */
[----:B------:R-:W5:Y:S02]  /*9710*/  SHFL.IDX PT, R11, R241, RZ, 0x1f ;  /* 0x00001ffff10b7589 */ /* 0x000f6400000e0000 */
[----:B------:R-:W-:Y:S02]  /*9720*/  VOTEU.ALL UP0, P2 ;  /* 0x0000000000ff7886 */ /* 0x000fe40001000000 */
[----:B---3--:R-:W-:Y:S03]  /*9730*/  SHFL.DOWN PT, R246, R246, 0x1, 0x1f ;  /* 0x08201f00f6f67f89 */ /* 0x008fe600000e0000 */
[----:B------:R-:W-:Y:S01]  /*9740*/  @!UP0 ULEA UR23, UR8, UR22, 0x4 ;  /* 0x0000001608178291 */ /* 0x000fe2000f8e20ff */
[----:B------:R-:W-:Y:S01]  /*9750*/  SHFL.DOWN PT, R245, R245, 0x1, 0x1f ;  /* 0x08201f00f5f57f89 */ /* 0x000fe200000e0000 */
[C---:B--2---:R-:W-:Y:S01]  /*9760*/  FMUL.FTZ R8, R247.reuse, R5 ;  /* 0x00000005f7087220 */ /* 0x044fe20000410000 */
[----:B------:R-:W-:-:S02]  /*9770*/  FMUL.FTZ R252, R247, R4 ;  /* 0x00000004f7fc7220 */ /* 0x000fc40000410000 */
[----:B----4-:R-:W-:Y:S01]  /*9780*/  SHFL.DOWN PT, R243, R243, 0x1, 0x1f ;  /* 0x08201f00f3f37f89 */ /* 0x010fe200000e0000 */
[C---:B-1----:R-:W-:Y:S01]  /*9790*/  FFMA.FTZ R8, R3.reuse, R4, -R8 ;  /* 0x0000000403087223 */ /* 0x042fe20000010808 */
[----:B------:R-:W-:Y:S01]  /*97a0*/  FFMA.FTZ R9, R3, R5, R252 ;  /* 0x0000000503097223 */ /* 0x000fe200000100fc */
[C---:B------:R-:W-:Y:S01]  /*97b0*/  FMUL.FTZ R4, R247.reuse, R7 ;  /* 0x00000007f7047220 */ /* 0x040fe20000410000 */
[----:B------:R-:W-:-:S03]  /*97c0*/  FMUL.FTZ R252, R247, R6 ;  /* 0x00000006f7fc7220 */ /* 0x000fc60000410000 */
[C---:B------:R-:W-:Y:S01]  /*97d0*/  FFMA.FTZ R5, R3.reuse, R6, -R4 ;  /* 0x0000000603057223 */ /* 0x040fe20000010804 */
[----:B------:R-:W-:Y:S01]  /*97e0*/  FFMA.FTZ R252, R3, R7, R252 ;  /* 0x0000000703fc7223 */ /* 0x000fe200000100fc */
[----:B------:R-:W-:Y:S01]  /*97f0*/  FADD.FTZ R3, R239, R250 ;  /* 0x000000faef037221 */ /* 0x000fe20000010000 */
[----:B------:R-:W-:Y:S01]  /*9800*/  FMUL.FTZ R4, R180, R235 ;  /* 0x000000ebb4047220 */ /* 0x000fe20000410000 */
[----:B0-----:R-:W-:Y:S01]  /*9810*/  FADD.FTZ R10, R10, R5 ;  /* 0x000000050a0a7221 */ /* 0x001fe20000010000 */
[----:B------:R-:W0:Y:S01]  /*9820*/  SHFL.IDX PT, R7, R7, RZ, 0x1f ;  /* 0x00001fff07077589 */ /* 0x000e2200000e0000 */
[-C--:B------:R-:W-:Y:S01]  /*9830*/  FMUL.FTZ R5, R180, R3.reuse ;  /* 0x00000003b4057220 */ /* 0x080fe20000410000 */
[C---:B------:R-:W-:Y:S01]  /*9840*/  FFMA.FTZ R4, R182.reuse, R3, R4 ;  /* 0x00000003b6047223 */ /* 0x040fe20000010004 */
[----:B-----5:R-:W-:Y:S01]  /*9850*/  FADD.FTZ R11, R11, R252 ;  /* 0x000000fc0b0b7221 */ /* 0x020fe20000010000 */
[----:B------:R-:W1:Y:S01]  /*9860*/  SHFL.IDX PT, R6, R6, RZ, 0x1f ;  /* 0x00001fff06067589 */ /* 0x000e6200000e0000 */
[----:B------:R-:W-:Y:S01]  /*9870*/  FFMA.FTZ R5, R182, R235, -R5 ;  /* 0x000000ebb6057223 */ /* 0x000fe20000010805 */
[----:B------:R-:W-:-:S02]  /*9880*/  FFMA.FTZ R227, R60, R227, R4 ;  /* 0x000000e33ce37223 */ /* 0x000fc40000010004 */
[----:B------:R0:W-:Y:S01]  /*9890*/  @!P2 STS.128 [UR23+0x2e10], R8 ;  /* 0x002e1008ff00a988 */ /* 0x0001e20008000c17 */
[----:B------:R-:W-:Y:S01]  /*98a0*/  FFMA.FTZ R237, R60, R237, R5 ;  /* 0x000000ed3ced7223 */ /* 0x000fe20000010005 */
[----:B------:R-:W-:Y:S01]  /*98b0*/  FMUL.FTZ R4, R178, R227 ;  /* 0x000000e3b2047220 */ /* 0x000fe20000410000 */
[----:B------:R-:W-:Y:S01]  /*98c0*/  ISETP.NE.AND P2, PT, R116, 0x1f, PT ;  /* 0x0000001f7400780c */ /* 0x000fe20003f45270 */
[----:B------:R-:W2:Y:S01]  /*98d0*/  SHFL.DOWN PT, R10, R241, 0x1, 0x1f ;  /* 0x08201f00f10a7f89 */ /* 0x000ea200000e0000 */
[----:B------:R-:W-:Y:S01]  /*98e0*/  ULEA UR23, UR11, 0xfffffc00, 0xa ;  /* 0xfffffc000b177891 */ /* 0x000fe2000f8e50ff */
[----:B------:R-:W-:-:S03]  /*98f0*/  FFMA.FTZ R4, R179, R237, -R4 ;  /* 0x000000edb3047223 */ /* 0x000fc60000010804 */
[----:B------:R-:W-:Y:S01]  /*9900*/  USHF.R.S32.HI UR26, URZ, 0x1f, UR23 ;  /* 0x0000001fff1a7899 */ /* 0x000fe20008011417 */
[----:B------:R-:W-:Y:S01]  /*9910*/  FFMA.FTZ R244, R61, R244, R4 ;  /* 0x000000f43df47223 */ /* 0x000fe20000010004 */
[----:B------:R-:W-:-:S04]  /*9920*/  FMUL.FTZ R4, R178, R237 ;  /* 0x000000edb2047220 */ /* 0x000fc80000410000 */
[----:B------:R-:W-:Y:S01]  /*9930*/  FFMA.FTZ R4, R179, R227, R4 ;  /* 0x000000e3b3047223 */ /* 0x000fe20000010004 */
[----:B0-----:R-:W-:-:S03]  /*9940*/  @P2 FMUL.FTZ R8, R246, R7 ;  /* 0x00000007f6082220 */ /* 0x001fc60000410000 */
[----:B------:R-:W-:Y:S01]  /*9950*/  FFMA.FTZ R242, R61, R242, R4 ;  /* 0x000000f23df27223 */ /* 0x000fe20000010004 */
[C---:B------:R-:W-:Y:S01]  /*9960*/  FMUL.FTZ R4, R176.reuse, R244 ;  /* 0x000000f4b0047220 */ /* 0x040fe20000410000 */
[C---:B-1----:R-:W-:Y:S01]  /*9970*/  @P2 FFMA.FTZ R8, R245.reuse, R6, -R8 ;  /* 0x00000006f5082223 */ /* 0x042fe20000010808 */
[----:B------:R-:W-:Y:S01]  /*9980*/  @P2 FMUL.FTZ R245, R245, R7 ;  /* 0x00000007f5f52220 */ /* 0x000fe20000410000 */
[-C--:B------:R-:W-:Y:S01]  /*9990*/  FMUL.FTZ R5, R176, R242.reuse ;  /* 0x000000f2b0057220 */ /* 0x080fe20000410000 */
[C---:B------:R-:W-:Y:S02]  /*99a0*/  FFMA.FTZ R9, R177.reuse, R242, R4 ;  /* 0x000000f2b1097223 */ /* 0x040fe40000010004 */
[----:B------:R-:W-:Y:S01]  /*99b0*/  @P2 FFMA.FTZ R245, R246, R6, R245 ;  /* 0x00000006f6f52223 */ /* 0x000fe200000100f5 */
[----:B------:R-:W-:Y:S01]  /*99c0*/  FFMA.FTZ R4, R177, R244, -R5 ;  /* 0x000000f4b1047223 */ /* 0x000fe20000010805 */
[----:B------:R-:W-:Y:S01]  /*99d0*/  FFMA.FTZ R229, R62, R229, R9 ;  /* 0x000000e53ee57223 */ /* 0x000fe20000010009 */
[----:B------:R-:W-:Y:S01]  /*99e0*/  @P2 FADD.FTZ R6, R243, R8 ;  /* 0x00000008f3062221 */ /* 0x000fe20000010000 */
[----:B--2---:R-:W-:Y:S01]  /*99f0*/  @P2 FADD.FTZ R7, R10, R245 ;  /* 0x000000f50a072221 */ /* 0x004fe20000010000 */
        /* <DEDUP_REMOVED lines=8> */
[----:B------:R-:W-:-:S04]  /*9a80*/  FMUL.FTZ R5, R7, R13 ;  /* 0x0000000d07057220 */ /* 0x000fc80000410000 */
[-C--:B------:R-:W-:Y:S01]  /*9a90*/  FFMA.FTZ R10, R6, R12.reuse, R5 ;  /* 0x0000000c060a7223 */ /* 0x080fe20000010005 */
[----:B------:R-:W-:Y:S01]  /*9aa0*/  FFMA.FTZ R12, R7, R12, -R4 ;  /* 0x0000000c070c7223 */ /* 0x000fe20000010804 */
[C---:B------:R-:W-:Y:S01]  /*9ab0*/  FMUL.FTZ R4, R172.reuse, R236 ;  /* 0x000000ecac047220 */ /* 0x040fe20000410000 */
[-C--:B------:R-:W-:Y:S01]  /*9ac0*/  FMUL.FTZ R5, R172, R234.reuse ;  /* 0x000000eaac057220 */ /* 0x080fe20000410000 */
[----:B------:R-:W-:Y:S02]  /*9ad0*/  FADD.FTZ R197, R197, R10 ;  /* 0x0000000ac5c57221 */ /* 0x000fe40000010000 */
[C---:B------:R-:W-:Y:S01]  /*9ae0*/  FFMA.FTZ R7, R173.reuse, R234, R4 ;  /* 0x000000eaad077223 */ /* 0x040fe20000010004 */
[----:B------:R-:W-:-:S03]  /*9af0*/  FFMA.FTZ R4, R173, R236, -R5 ;  /* 0x000000ecad047223 */ /* 0x000fc60000010805 */
[C---:B------:R-:W-:Y:S01]  /*9b00*/  FFMA.FTZ R231, R66.reuse, R231, R7 ;  /* 0x000000e742e77223 */ /* 0x040fe20000010007 */
[----:B------:R-:W-:Y:S01]  /*9b10*/  FFMA.FTZ R239, R66, R225, R4 ;  /* 0x000000e142ef7223 */ /* 0x000fe20000010004 */
[----:B------:R-:W-:Y:S02]  /*9b20*/  MOV R7, UR38 ;  /* 0x0000002600077c02 */ /* 0x000fe40008000f00 */
[C---:B------:R-:W-:Y:S01]  /*9b30*/  FMUL.FTZ R4, R170.reuse, R231 ;  /* 0x000000e7aa047220 */ /* 0x040fe20000410000 */
[----:B------:R-:W-:-:S03]  /*9b40*/  FMUL.FTZ R6, R170, R239 ;  /* 0x000000efaa067220 */ /* 0x000fc60000410000 */
[C---:B------:R-:W-:Y:S01]  /*9b50*/  FFMA.FTZ R4, R171.reuse, R239, -R4 ;  /* 0x000000efab047223 */ /* 0x040fe20000010804 */
[----:B------:R-:W-:-:S03]  /*9b60*/  FFMA.FTZ R5, R171, R231, R6 ;  /* 0x000000e7ab057223 */ /* 0x000fc60000010006 */
[C---:B------:R-:W-:Y:S01]  /*9b70*/  FFMA.FTZ R240, R65.reuse, R240, R4 ;  /* 0x000000f041f07223 */ /* 0x040fe20000010004 */
[----:B------:R-:W-:Y:S01]  /*9b80*/  FFMA.FTZ R238, R65, R238, R5 ;  /* 0x000000ee41ee7223 */ /* 0x000fe20000010005 */
[----:B------:R-:W-:Y:S01]  /*9b90*/  LOP3.LUT R4, R116, UR23, RZ, 0xfc, !PT ;  /* 0x0000001774047c12 */ /* 0x000fe2000f8efcff */
[----:B------:R-:W-:Y:S01]  /*9ba0*/  UMOV UR23, UR42 ;  /* 0x0000002a00177c82 */ /* 0x000fe20008000000 */
        /* <DEDUP_REMOVED lines=12> */
[----:B------:R-:W-:Y:S01]  /*9c70*/  FMUL.FTZ R230, R59, R44 ;  /* 0x0000002c3be67220 */ /* 0x000fe20000410000 */
[----:B------:R-:W-:-:S03]  /*9c80*/  FFMA.FTZ R5, R0, R235, RZ ;  /* 0x000000eb00057223 */ /* 0x000fc600000100ff */
[-C--:B------:R-:W-:Y:S01]  /*9c90*/  FFMA.FTZ R13, -R141, R230.reuse, R235 ;  /* 0x000000e68d0d7223 */ /* 0x080fe200000101eb */
[----:B------:R-:W-:Y:S01]  /*9ca0*/  FFMA.FTZ R11, R130, -R230, R3 ;  /* 0x800000e6820b7223 */ /* 0x000fe20000010003 */
[----:B------:R-:W-:Y:S01]  /*9cb0*/  FMUL.FTZ R230, R166, R6 ;  /* 0x00000006a6e67220 */ /* 0x000fe20000410000 */
[----:B------:R-:W-:Y:S01]  /*9cc0*/  FFMA.FTZ R3, R0, -R3, RZ ;  /* 0x8000000300037223 */ /* 0x000fe200000100ff */
[----:B------:R-:W-:Y:S01]  /*9cd0*/  FFMA.FTZ R232, R100, R237, R5 ;  /* 0x000000ed64e87223 */ /* 0x000fe20000010005 */
[----:B------:R-:W-:Y:S01]  /*9ce0*/  FMUL.FTZ R5, R60, R45 ;  /* 0x0000002d3c057220 */ /* 0x000fe20000410000 */
[----:B------:R-:W-:Y:S01]  /*9cf0*/  FFMA.FTZ R230, R167, R246, -R230 ;  /* 0x000000f6a7e67223 */ /* 0x000fe200000108e6 */
[----:B------:R-:W-:Y:S02]  /*9d00*/  FFMA.FTZ R250, R100, -R227, R3 ;  /* 0x800000e364fa7223 */ /* 0x000fe40000010003 */
[-C--:B------:R-:W-:Y:S01]  /*9d10*/  FFMA.FTZ R3, R126, -R5.reuse, R227 ;  /* 0x800000057e037223 */ /* 0x080fe200000100e3 */
[----:B------:R-:W-:Y:S01]  /*9d20*/  FFMA.FTZ R248, R69, R228, R230 ;  /* 0x000000e445f87223 */ /* 0x000fe200000100e6 */
[----:B------:R-:W-:Y:S01]  /*9d30*/  FMUL.FTZ R228, R166, R246 ;  /* 0x000000f6a6e47220 */ /* 0x000fe20000410000 */
[----:B------:R-:W-:Y:S01]  /*9d40*/  FMUL.FTZ R227, R61, R46 ;  /* 0x0000002e3de37220 */ /* 0x000fe20000410000 */
[----:B------:R-:W-:Y:S01]  /*9d50*/  FFMA.FTZ R7, R101, -R242, R250 ;  /* 0x800000f265077223 */ /* 0x000fe200000100fa */
[----:B------:R-:W-:Y:S01]  /*9d60*/  FFMA.FTZ R225, -R128, R5, R237 ;  /* 0x0000000580e17223 */ /* 0x000fe200000101ed */
[----:B------:R-:W-:Y:S01]  /*9d70*/  FFMA.FTZ R230, R167, R6, R228 ;  /* 0x00000006a7e67223 */ /* 0x000fe200000100e4 */
[-C--:B------:R-:W-:Y:S01]  /*9d80*/  FFMA.FTZ R228, -R139, R227.reuse, R244 ;  /* 0x000000e38be47223 */ /* 0x080fe200000101f4 */
[----:B------:R-:W-:Y:S01]  /*9d90*/  FFMA.FTZ R227, R137, -R227, R242 ;  /* 0x800000e389e37223 */ /* 0x000fe200000100f2 */
[----:B------:R-:W-:Y:S01]  /*9da0*/  FFMA.FTZ R5, R101, R244, R232 ;  /* 0x000000f465057223 */ /* 0x000fe200000100e8 */
[----:B------:R-:W-:Y:S01]  /*9db0*/  FFMA.FTZ R242, R69, R224, R230 ;  /* 0x000000e045f27223 */ /* 0x000fe200000100e6 */
[----:B------:R-:W-:Y:S01]  /*9dc0*/  FMUL.FTZ R224, R164, R248 ;  /* 0x000000f8a4e07220 */ /* 0x000fe20000410000 */
[C---:B------:R-:W-:Y:S01]  /*9dd0*/  FFMA.FTZ R250, R102.reuse, -R229, R7 ;  /* 0x800000e566fa7223 */ /* 0x040fe20000010007 */
[----:B------:R-:W-:Y:S01]  /*9de0*/  FFMA.FTZ R230, R102, R233, R5 ;  /* 0x000000e966e67223 */ /* 0x000fe20000010005 */
[----:B------:R-:W-:Y:S01]  /*9df0*/  FMUL.FTZ R5, R62, R47 ;  /* 0x0000002f3e057220 */ /* 0x000fe20000410000 */
[----:B------:R-:W-:Y:S01]  /*9e00*/  FFMA.FTZ R244, R165, R242, R224 ;  /* 0x000000f2a5f47223 */ /* 0x000fe200000100e0 */
[----:B------:R-:W-:Y:S01]  /*9e10*/  FFMA.FTZ R7, R103, -R234, R250 ;  /* 0x800000ea67077223 */ /* 0x000fe200000100fa */
[----:B------:R-:W-:Y:S01]  /*9e20*/  FMUL.FTZ R237, R65, R54 ;  /* 0x0000003641ed7220 */ /* 0x000fe20000410000 */
[-C--:B------:R-:W-:Y:S01]  /*9e30*/  FFMA.FTZ R224, -R124, R5.reuse, R233 ;  /* 0x000000057ce07223 */ /* 0x080fe200000101e9 */
[----:B------:R-:W-:Y:S01]  /*9e40*/  FFMA.FTZ R244, R71, R226, R244 ;  /* 0x000000e247f47223 */ /* 0x000fe200000100f4 */
[----:B------:R-:W-:Y:S01]  /*9e50*/  FMUL.FTZ R226, R164, R242 ;  /* 0x000000f2a4e27220 */ /* 0x000fe20000410000 */
[----:B------:R-:W-:Y:S01]  /*9e60*/  FFMA.FTZ R229, R122, -R5, R229 ;  /* 0x800000057ae57223 */ /* 0x000fe200000100e5 */
[----:B------:R-:W-:Y:S01]  /*9e70*/  FFMA.FTZ R5, R103, R236, R230 ;  /* 0x000000ec67057223 */ /* 0x000fe200000100e6 */
[----:B------:R-:W-:Y:S01]  /*9e80*/  FMUL.FTZ R230, R63, R48 ;  /* 0x000000303fe67220 */ /* 0x000fe20000410000 */
[----:B------:R-:W-:Y:S01]  /*9e90*/  FFMA.FTZ R232, R165, R248, -R226 ;  /* 0x000000f8a5e87223 */ /* 0x000fe200000108e2 */
[----:B------:R-:W-:-:S02]  /*9ea0*/  FMUL.FTZ R233, R66, R49 ;  /* 0x0000003142e97220 */ /* 0x000fc40000410000 */
[----:B------:R-:W-:Y:S01]  /*9eb0*/  FFMA.FTZ R226, -R135, R230, R236 ;  /* 0x000000e687e27223 */ /* 0x000fe200000101ec */
[----:B------:R-:W-:Y:S01]  /*9ec0*/  FFMA.FTZ R236, R71, R222, R232 ;  /* 0x000000de47ec7223 */ /* 0x000fe200000100e8 */
[----:B------:R-:W-:Y:S01]  /*9ed0*/  FMUL.FTZ R222, R162, R244 ;  /* 0x000000f4a2de7220 */ /* 0x000fe20000410000 */
[C---:B------:R-:W-:Y:S01]  /*9ee0*/  FFMA.FTZ R232, R104.reuse, R239, R5 ;  /* 0x000000ef68e87223 */ /* 0x040fe20000010005 */
[----:B------:R-:W-:Y:S01]  /*9ef0*/  FFMA.FTZ R230, R133, -R230, R234 ;  /* 0x800000e685e67223 */ /* 0x000fe200000100ea */
[----:B------:R-:W-:Y:S01]  /*9f00*/  FFMA.FTZ R234, R104, -R231, R7 ;  /* 0x800000e768ea7223 */ /* 0x000fe20000010007 */
[----:B------:R-:W-:Y:S01]  /*9f10*/  FFMA.FTZ R5, R163, R236, -R222 ;  /* 0x000000eca3057223 */ /* 0x000fe200000108de */
[-C--:B------:R-:W-:Y:S01]  /*9f20*/  FFMA.FTZ R222, -R120, R233.reuse, R239 ;  /* 0x000000e978de7223 */ /* 0x080fe200000101ef */
[----:B------:R-:W-:Y:S01]  /*9f30*/  FFMA.FTZ R231, R118, -R233, R231 ;  /* 0x800000e976e77223 */ /* 0x000fe200000100e7 */
[C---:B------:R-:W-:Y:S01]  /*9f40*/  FFMA.FTZ R233, R105.reuse, R240, R232 ;  /* 0x000000f069e97223 */ /* 0x040fe200000100e8 */
[----:B------:R-:W-:Y:S01]  /*9f50*/  FMUL.FTZ R232, R162, R236 ;  /* 0x000000eca2e87220 */ /* 0x000fe20000410000 */
[----:B------:R-:W-:Y:S01]  /*9f60*/  FFMA.FTZ R5, R70, R217, R5 ;  /* 0x000000d946057223 */ /* 0x000fe20000010005 */
[----:B------:R-:W-:Y:S01]  /*9f70*/  FFMA.FTZ R235, R105, -R238, R234 ;  /* 0x800000ee69eb7223 */ /* 0x000fe200000100ea */
[-C--:B------:R-:W-:Y:S01]  /*9f80*/  FFMA.FTZ R217, -R131, R237.reuse, R240 ;  /* 0x000000ed83d97223 */ /* 0x080fe200000101f0 */
[----:B------:R-:W-:Y:S01]  /*9f90*/  FFMA.FTZ R7, R163, R244, R232 ;  /* 0x000000f4a3077223 */ /* 0x000fe200000100e8 */
[----:B------:R-:W-:Y:S01]  /*9fa0*/  FFMA.FTZ R232, R129, -R237, R238 ;  /* 0x800000ed81e87223 */ /* 0x000fe200000100ee */
[----:B------:R-:W-:Y:S01]  /*9fb0*/  FFMA.FTZ R238, R106, R246, R233 ;  /* 0x000000f66aee7223 */ /* 0x000fe200000100e9 */
[----:B------:R-:W-:Y:S01]  /*9fc0*/  FMUL.FTZ R234, R160, R5 ;  /* 0x00000005a0ea7220 */ /* 0x000fe20000410000 */
[----:B------:R-:W-:Y:S01]  /*9fd0*/  FFMA.FTZ R7, R70, R205, R7 ;  /* 0x000000cd46077223 */ /* 0x000fe20000010007 */
[----:B------:R-:W-:-:S03]  /*9fe0*/  FMUL.FTZ R233, R67, R58 ;  /* 0x0000003a43e97220 */ /* 0x000fc60000410000 */
[----:B------:R-:W-:Y:S01]  /*9ff0*/  FFMA.FTZ R237, R161, R7, R234 ;  /* 0x00000007a1ed7223 */ /* 0x000fe200000100ea */
[-C--:B------:R-:W-:Y:S01]  /*a000*/  FFMA.FTZ R205, -R127, R233.reuse, R246 ;  /* 0x000000e97fcd7223 */ /* 0x080fe200000101f6 */
[----:B------:R-:W-:Y:S01]  /*a010*/  FFMA.FTZ R234, R106, -R6, R235 ;  /* 0x800000066aea7223 */ /* 0x000fe200000100eb */
[----:B------:R-:W-:Y:S01]  /*a020*/  FFMA.FTZ R233, R125, -R233, R6 ;  /* 0x800000e97de97223 */ /* 0x000fe20000010006 */
[----:B------:R-:W-:Y:S01]  /*a030*/  FMUL.FTZ R6, R160, R7 ;  /* 0x00000007a0067220 */ /* 0x000fe20000410000 */
[----:B------:R-:W-:Y:S01]  /*a040*/  FFMA.FTZ R237, R72, R219, R237 ;  /* 0x000000db48ed7223 */ /* 0x000fe200000100ed */
[----:B------:R-:W-:Y:S01]  /*a050*/  FFMA.FTZ R235, R107, R248, R238 ;  /* 0x000000f86beb7223 */ /* 0x000fe200000100ee */
[----:B------:R-:W-:Y:S01]  /*a060*/  FMUL.FTZ R238, R69, R64 ;  /* 0x0000004045ee7220 */ /* 0x000fe20000410000 */
[----:B------:R-:W-:Y:S01]  /*a070*/  FFMA.FTZ R239, R161, R5, -R6 ;  /* 0x00000005a1ef7223 */ /* 0x000fe20000010806 */
[----:B------:R-:W-:Y:S01]  /*a080*/  FMUL.FTZ R6, R158, R237 ;  /* 0x000000ed9e067220 */ /* 0x000fe20000410000 */
[----:B------:R-:W-:Y:S01]  /*a090*/  FFMA.FTZ R243, R107, -R242, R234 ;  /* 0x800000f26bf37223 */ /* 0x000fe200000100ea */
[-C--:B------:R-:W-:Y:S01]  /*a0a0*/  FFMA.FTZ R219, -R123, R238.reuse, R248 ;  /* 0x000000ee7bdb7223 */ /* 0x080fe200000101f8 */
[----:B------:R-:W-:Y:S01]  /*a0b0*/  FFMA.FTZ R239, R72, R209, R239 ;  /* 0x000000d148ef7223 */ /* 0x000fe200000100ef */
[----:B------:R-:W-:Y:S01]  /*a0c0*/  FFMA.FTZ R234, R121, -R238, R242 ;  /* 0x800000ee79ea7223 */ /* 0x000fe200000100f2 */
[C---:B------:R-:W-:Y:S01]  /*a0d0*/  FFMA.FTZ R238, R108.reuse, R236, R235 ;  /* 0x000000ec6cee7223 */ /* 0x040fe200000100eb */
[----:B------:R-:W-:Y:S01]  /*a0e0*/  FFMA.FTZ R240, R108, -R244, R243 ;  /* 0x800000f46cf07223 */ /* 0x000fe200000100f3 */
[-C--:B------:R-:W-:Y:S01]  /*a0f0*/  FFMA.FTZ R241, R159, R239.reuse, -R6 ;  /* 0x000000ef9ff17223 */ /* 0x080fe20000010806 */
[----:B------:R-:W-:Y:S01]  /*a100*/  FMUL.FTZ R6, R158, R239 ;  /* 0x000000ef9e067220 */ /* 0x000fe20000410000 */
[----:B------:R-:W-:Y:S01]  /*a110*/  FMUL.FTZ R235, R71, R68 ;  /* 0x0000004447eb7220 */ /* 0x000fe20000410000 */
[----:B------:R-:W-:Y:S01]  /*a120*/  FFMA.FTZ R247, R109, -R7, R240 ;  /* 0x800000076df77223 */ /* 0x000fe200000100f0 */
[----:B------:R-:W-:Y:S01]  /*a130*/  FFMA.FTZ R241, R74, R215, R241 ;  /* 0x000000d74af17223 */ /* 0x000fe200000100f1 */
[----:B------:R-:W-:Y:S01]  /*a140*/  FFMA.FTZ R243, R159, R237, R6 ;  /* 0x000000ed9ff37223 */ /* 0x000fe20000010006 */
[----:B------:R-:W-:Y:S01]  /*a150*/  FFMA.FTZ R209, -R119, R235, R236 ;  /* 0x000000eb77d17223 */ /* 0x000fe200000101ec */
[----:B------:R-:W-:Y:S01]  /*a160*/  FMUL.FTZ R236, R70, R73 ;  /* 0x0000004946ec7220 */ /* 0x000fe20000410000 */
[----:B------:R-:W-:Y:S01]  /*a170*/  FMUL.FTZ R6, R156, R241 ;  /* 0x000000f19c067220 */ /* 0x000fe20000410000 */
[----:B------:R-:W-:Y:S01]  /*a180*/  FFMA.FTZ R207, R74, R207, R243 ;  /* 0x000000cf4acf7223 */ /* 0x000fe200000100f3 */
[----:B------:R-:W-:Y:S01]  /*a190*/  FFMA.FTZ R245, R109, R5, R238 ;  /* 0x000000056df57223 */ /* 0x000fe200000100ee */
[----:B------:R-:W-:Y:S01]  /*a1a0*/  FFMA.FTZ R215, -R216, R236, R5 ;  /* 0x000000ecd8d77223 */ /* 0x000fe20000010105 */
[----:B------:R-:W-:Y:S01]  /*a1b0*/  FMUL.FTZ R5, R72, R77 ;  /* 0x0000004d48057220 */ /* 0x000fe20000410000 */
[----:B------:R-:W-:Y:S01]  /*a1c0*/  FFMA.FTZ R240, R157, R207, R6 ;  /* 0x000000cf9df07223 */ /* 0x000fe20000010006 */
[C---:B------:R-:W-:Y:S01]  /*a1d0*/  FFMA.FTZ R238, R110.reuse, R239, R245 ;  /* 0x000000ef6eee7223 */ /* 0x040fe200000100f5 */
[----:B------:R-:W-:Y:S01]  /*a1e0*/  FFMA.FTZ R242, R110, -R237, R247 ;  /* 0x800000ed6ef27223 */ /* 0x000fe200000100f7 */
[----:B------:R-:W-:Y:S01]  /*a1f0*/  FFMA.FTZ R6, -R212, R5, R239 ;  /* 0x00000005d4067223 */ /* 0x000fe200000101ef */
[----:B------:R-:W-:Y:S01]  /*a200*/  FFMA.FTZ R240, R75, R218, R240 ;  /* 0x000000da4bf07223 */ /* 0x000fe200000100f0 */
[----:B------:R-:W-:Y:S01]  /*a210*/  FMUL.FTZ R218, R156, R207 ;  /* 0x000000cf9cda7220 */ /* 0x000fe20000410000 */
[----:B------:R-:W-:Y:S01]  /*a220*/  FFMA.FTZ R5, R210, -R5, R237 ;  /* 0x80000005d2057223 */ /* 0x000fe200000100ed */
[-C--:B------:R-:W-:Y:S01]  /*a230*/  FFMA.FTZ R237, R111, R241.reuse, R238 ;  /* 0x000000f16fed7223 */ /* 0x080fe200000100ee */
[----:B------:R-:W-:Y:S01]  /*a240*/  FFMA.FTZ R236, R214, -R236, R7 ;  /* 0x800000ecd6ec7223 */ /* 0x000fe20000010007 */
[----:B------:R-:W-:Y:S01]  /*a250*/  FFMA.FTZ R238, R157, R241, -R218 ;  /* 0x000000f19dee7223 */ /* 0x000fe200000108da */
[----:B------:R-:W-:Y:S01]  /*a260*/  FMUL.FTZ R7, R74, R79 ;  /* 0x0000004f4a077220 */ /* 0x000fe20000410000 */
[----:B------:R-:W-:Y:S01]  /*a270*/  FFMA.FTZ R239, R111, -R207, R242 ;  /* 0x800000cf6fef7223 */ /* 0x000fe200000100f2 */
[----:B------:R-:W-:Y:S01]  /*a280*/  FFMA.FTZ R235, R117, -R235, R244 ;  /* 0x800000eb75eb7223 */ /* 0x000fe200000100f4 */
[----:B------:R-:W-:Y:S01]  /*a290*/  FFMA.FTZ R246, R75, R220, R238 ;  /* 0x000000dc4bf67223 */ /* 0x000fe200000100ee */
[-C--:B------:R-:W-:Y:S01]  /*a2a0*/  FFMA.FTZ R218, -R208, R7.reuse, R241 ;  /* 0x00000007d0da7223 */ /* 0x080fe200000101f1 */
[----:B------:R-:W-:Y:S01]  /*a2b0*/  FFMA.FTZ R207, R206, -R7, R207 ;  /* 0x80000007cecf7223 */ /* 0x000fe200000100cf */
[----:B------:R-:W-:Y:S01]  /*a2c0*/  FADD.FTZ R7, R203, R12 ;  /* 0x0000000ccb077221 */ /* 0x000fe20000010000 */
[C---:B------:R-:W-:Y:S01]  /*a2d0*/  FMUL.FTZ R12, R154.reuse, R240 ;  /* 0x000000f09a0c7220 */ /* 0x040fe20000410000 */
[----:B------:R-:W-:Y:S01]  /*a2e0*/  FMUL.FTZ R242, R154, R246 ;  /* 0x000000f69af27220 */ /* 0x000fe20000410000 */
[----:B------:R-:W-:Y:S01]  /*a2f0*/  FMUL.FTZ R244, R75, R78 ;  /* 0x0000004e4bf47220 */ /* 0x000fe20000410000 */
[C---:B------:R-:W-:Y:S01]  /*a300*/  FFMA.FTZ R238, R112.reuse, R246, R237 ;  /* 0x000000f670ee7223 */ /* 0x040fe200000100ed */
[----:B------:R-:W-:Y:S01]  /*a310*/  FFMA.FTZ R220, R112, -R240, R239 ;  /* 0x800000f070dc7223 */ /* 0x000fe200000100ef */
[C---:B------:R-:W-:Y:S01]  /*a320*/  FFMA.FTZ R237, R155.reuse, R246, -R12 ;  /* 0x000000f69bed7223 */ /* 0x040fe2000001080c */
[----:B------:R-:W-:Y:S01]  /*a330*/  FFMA.FTZ R239, R155, R240, R242 ;  /* 0x000000f09bef7223 */ /* 0x000fe200000100f2 */
[-C--:B------:R-:W-:Y:S01]  /*a340*/  FFMA.FTZ R203, R199, -R244.reuse, R240 ;  /* 0x800000f4c7cb7223 */ /* 0x080fe200000100f0 */
[C---:B------:R-:W-:Y:S01]  /*a350*/  FMUL.FTZ R10, R152.reuse, R7 ;  /* 0x00000007980a7220 */ /* 0x040fe20000410000 */
[----:B------:R-:W-:Y:S01]  /*a360*/  FMUL.FTZ R240, R152, R197 ;  /* 0x000000c598f07220 */ /* 0x000fe20000410000 */
[C---:B------:R-:W-:Y:S01]  /*a370*/  FFMA.FTZ R211, R76.reuse, R211, R237 ;  /* 0x000000d34cd37223 */ /* 0x040fe200000100ed */
[----:B------:R-:W-:Y:S01]  /*a380*/  FFMA.FTZ R213, R76, R213, R239 ;  /* 0x000000d54cd57223 */ /* 0x000fe200000100ef */
[C---:B------:R-:W-:Y:S01]  /*a390*/  FFMA.FTZ R237, R153.reuse, R197, R10 ;  /* 0x000000c599ed7223 */ /* 0x040fe2000001000a */
[----:B------:R-:W-:Y:S01]  /*a3a0*/  FFMA.FTZ R240, R153, R7, -R240 ;  /* 0x0000000799f07223 */ /* 0x000fe200000108f0 */
[----:B------:R-:W-:Y:S01]  /*a3b0*/  FFMA.FTZ R12, -R201, R244, R246 ;  /* 0x000000f4c90c7223 */ /* 0x000fe200000101f6 */
[----:B------:R-:W-:Y:S01]  /*a3c0*/  FMUL.FTZ R10, R152, R213 ;  /* 0x000000d5980a7220 */ /* 0x000fe20000410000 */
[----:B------:R-:W-:Y:S01]  /*a3d0*/  FADD.FTZ R132, R132, R237 ;  /* 0x000000ed84847221 */ /* 0x000fe20000010000 */
[-C--:B------:R-:W-:Y:S01]  /*a3e0*/  FMUL.FTZ R152, R152, R211.reuse ;  /* 0x000000d398987220 */ /* 0x080fe20000410000 */
[----:B------:R-:W-:Y:S01]  /*a3f0*/  FADD.FTZ R181, R181, R240 ;  /* 0x000000f0b5b57221 */ /* 0x000fe20000010000 */
[C---:B------:R-:W-:Y:S01]  /*a400*/  FFMA.FTZ R239, R153.reuse, R211, -R10 ;  /* 0x000000d399ef7223 */ /* 0x040fe2000001080a */
[CC--:B------:R-:W-:Y:S01]  /*a410*/  FMUL.FTZ R10, R154.reuse, R132.reuse ;  /* 0x000000849a0a7220 */ /* 0x0c0fe20000410000 */
[----:B------:R-:W-:Y:S01]  /*a420*/  FFMA.FTZ R237, R153, R213, R152 ;  /* 0x000000d599ed7223 */ /* 0x000fe20000010098 */
[----:B------:R-:W-:Y:S01]  /*a430*/  FMUL.FTZ R153, R154, R181 ;  /* 0x000000b59a997220 */ /* 0x000fe20000410000 */
[C---:B------:R-:W-:Y:S01]  /*a440*/  FFMA.FTZ R223, R80.reuse, R223, R239 ;  /* 0x000000df50df7223 */ /* 0x040fe200000100ef */
[C---:B------:R-:W-:Y:S01]  /*a450*/  FFMA.FTZ R10, R155.reuse, R181, -R10 ;  /* 0x000000b59b0a7223 */ /* 0x040fe2000001080a */
[----:B------:R-:W-:Y:S01]  /*a460*/  FFMA.FTZ R221, R80, R221, R237 ;  /* 0x000000dd50dd7223 */ /* 0x000fe200000100ed */
[----:B------:R-:W-:Y:S01]  /*a470*/  FFMA.FTZ R241, R155, R132, R153 ;  /* 0x000000849bf17223 */ /* 0x000fe20000010099 */
[----:B------:R-:W-:Y:S01]  /*a480*/  FFMA.FTZ R155, R113, R211, R238 ;  /* 0x000000d3719b7223 */ /* 0x000fe200000100ee */
[----:B------:R-:W-:Y:S01]  /*a490*/  FADD.FTZ R183, R183, R10 ;  /* 0x0000000ab7b77221 */ /* 0x000fe20000010000 */
[----:B------:R-:W-:Y:S01]  /*a4a0*/  FMUL.FTZ R10, R76, R81 ;  /* 0x000000514c0a7220 */ /* 0x000fe20000410000 */
[----:B------:R-:W-:Y:S01]  /*a4b0*/  FADD.FTZ R154, R134, R241 ;  /* 0x000000f1869a7221 */ /* 0x000fe20000010000 */
[----:B------:R-:W-:Y:S01]  /*a4c0*/  FFMA.FTZ R153, R113, -R213, R220 ;  /* 0x800000d571997223 */ /* 0x000fe200000100dc */
[----:B------:R-:W-:Y:S01]  /*a4d0*/  FMUL.FTZ R134, R156, R183 ;  /* 0x000000b79c867220 */ /* 0x000fe20000410000 */
[----:B------:R-:W-:Y:S01]  /*a4e0*/  FFMA.FTZ R152, -R204, R10, R211 ;  /* 0x0000000acc987223 */ /* 0x000fe200000101d3 */
[----:B------:R-:W-:Y:S01]  /*a4f0*/  FMUL.FTZ R156, R156, R154 ;  /* 0x0000009a9c9c7220 */ /* 0x000fe20000410000 */
[----:B------:R-:W-:Y:S01]  /*a500*/  FFMA.FTZ R10, R202, -R10, R213 ;  /* 0x8000000aca0a7223 */ /* 0x000fe200000100d5 */
[C---:B------:R-:W-:Y:S01]  /*a510*/  FFMA.FTZ R211, R157.reuse, R154, R134 ;  /* 0x0000009a9dd37223 */ /* 0x040fe20000010086 */
[----:B------:R-:W-:Y:S01]  /*a520*/  FMUL.FTZ R134, R80, R83 ;  /* 0x0000005350867220 */ /* 0x000fe20000410000 */
[----:B------:R-:W-:Y:S01]  /*a530*/  FFMA.FTZ R157, R157, R183, -R156 ;  /* 0x000000b79d9d7223 */ /* 0x000fe2000001089c */
[----:B------:R-:W-:Y:S01]  /*a540*/  FMUL.FTZ R156, R198, R7 ;  /* 0x00000007c69c7220 */ /* 0x000fe20000410000 */
[----:B------:R-:W-:Y:S01]  /*a550*/  FADD.FTZ R136, R136, R211 ;  /* 0x000000d388887221 */ /* 0x000fe20000010000 */
[-C--:B------:R-:W-:Y:S01]  /*a560*/  FFMA.FTZ R198, R198, -R134.reuse, R221 ;  /* 0x80000086c6c67223 */ /* 0x080fe200000100dd */
[----:B------:R-:W-:Y:S01]  /*a570*/  FADD.FTZ R184, R184, R157 ;  /* 0x0000009db8b87221 */ /* 0x000fe20000010000 */
[C---:B------:R-:W-:Y:S01]  /*a580*/  FFMA.FTZ R134, -R200.reuse, R134, R223 ;  /* 0x00000086c8867223 */ /* 0x040fe200000101df */
[----:B------:R-:W-:Y:S01]  /*a590*/  FFMA.FTZ R200, R200, R197, R156 ;  /* 0x000000c5c8c87223 */ /* 0x000fe2000001009c */
[----:B------:R-:W-:Y:S01]  /*a5a0*/  FMUL.FTZ R157, R202, R181 ;  /* 0x000000b5ca9d7220 */ /* 0x000fe20000410000 */
[C---:B------:R-:W-:Y:S01]  /*a5b0*/  FMUL.FTZ R156, R158.reuse, R184 ;  /* 0x000000b89e9c7220 */ /* 0x040fe20000410000 */
[----:B------:R-:W-:Y:S01]  /*a5c0*/  FMUL.FTZ R211, R158, R136 ;  /* 0x000000889ed37220 */ /* 0x000fe20000410000 */
[----:B------:R-:W-:Y:S01]  /*a5d0*/  FMUL.FTZ R158, R7, UR44 ;  /* 0x0000002c079e7c20 */ /* 0x000fe20008410000 */
[----:B------:R-:W-:Y:S01]  /*a5e0*/  FFMA.FTZ R157, R204, R132, R157 ;  /* 0x00000084cc9d7223 */ /* 0x000fe2000001009d */
[C---:B------:R-:W-:Y:S01]  /*a5f0*/  FFMA.FTZ R213, R159.reuse, R136, R156 ;  /* 0x000000889fd57223 */ /* 0x040fe2000001009c */
[----:B------:R-:W-:Y:S01]  /*a600*/  FFMA.FTZ R204, R159, R184, -R211 ;  /* 0x000000b89fcc7223 */ /* 0x000fe200000108d3 */
[----:B------:R-:W-:Y:S01]  /*a610*/  MOV R237, 0x84 ;  /* 0x0000008400ed7802 */ /* 0x000fe20000000f00 */
[C---:B------:R-:W-:Y:S01]  /*a620*/  FMUL.FTZ R211, R197.reuse, R83 ;  /* 0x00000053c5d37220 */ /* 0x040fe20000410000 */
[C---:B------:R-:W-:Y:S01]  /*a630*/  FFMA.FTZ R159, R197.reuse, UR27, R158 ;  /* 0x0000001bc59f7c23 */ /* 0x040fe2000801009e */
[----:B------:R-:W-:Y:S01]  /*a640*/  FMUL.FTZ R158, R197, UR44 ;  /* 0x0000002cc59e7c20 */ /* 0x000fe20008410000 */
[----:B------:R-:W-:Y:S01]  /*a650*/  FADD.FTZ R202, R138, R213 ;  /* 0x000000d58aca7221 */ /* 0x000fe20000010000 */
[----:B------:R-:W-:Y:S01]  /*a660*/  FMUL.FTZ R138, R199, R183 ;  /* 0x000000b7c78a7220 */ /* 0x000fe20000410000 */
[----:B------:R-:W-:-:S02]  /*a670*/  IMAD R156, R116, R237, UR22 ;  /* 0x00000016749c7e24 */ /* 0x000fc4000f8e02ed */
[----:B------:R-:W-:Y:S01]  /*a680*/  FMUL.FTZ R239, R80, R211 ;  /* 0x000000d350ef7220 */ /* 0x000fe20000410000 */
[----:B------:R-:W-:Y:S01]  /*a690*/  FADD.FTZ R204, R185, R204 ;  /* 0x000000ccb9cc7221 */ /* 0x000fe20000010000 */
[----:B------:R-:W-:Y:S01]  /*a6a0*/  FFMA.FTZ R197, R7, UR27, -R158 ;  /* 0x0000001b07c57c23 */ /* 0x000fe2000801089e */
[----:B------:R-:W-:Y:S01]  /*a6b0*/  FMUL.FTZ R199, R206, R184 ;  /* 0x000000b8cec77220 */ /* 0x000fe20000410000 */
[C---:B------:R-:W-:Y:S01]  /*a6c0*/  FMUL.FTZ R158, R160.reuse, R202 ;  /* 0x000000caa09e7220 */ /* 0x040fe20000410000 */
[----:B------:R-:W-:Y:S01]  /*a6d0*/  FFMA.FTZ R138, R201, R154, R138 ;  /* 0x0000009ac98a7223 */ /* 0x000fe2000001008a */
[----:B------:R-:W-:Y:S01]  /*a6e0*/  FMUL.FTZ R237, R181, UR44 ;  /* 0x0000002cb5ed7c20 */ /* 0x000fe20008410000 */
[----:B------:R-:W-:Y:S01]  /*a6f0*/  FMUL.FTZ R201, R160, R204 ;  /* 0x000000cca0c97220 */ /* 0x000fe20000410000 */
[----:B------:R0:W-:Y:S01]  /*a700*/  STS [R156+0x8b8], R239 ;  /* 0x0008b8ef9c007388 */ /* 0x0001e20000000800 */
[----:B------:R-:W-:Y:S01]  /*a710*/  FFMA.FTZ R185, R208, R136, R199 ;  /* 0x00000088d0b97223 */ /* 0x000fe200000100c7 */
[C---:B------:R-:W-:Y:S01]  /*a720*/  FFMA.FTZ R199, R132.reuse, UR27, R237 ;  /* 0x0000001b84c77c23 */ /* 0x040fe200080100ed */
[----:B------:R-:W-:Y:S01]  /*a730*/  FFMA.FTZ R237, R161, R202, R201 ;  /* 0x000000caa1ed7223 */ /* 0x000fe200000100c9 */
[CC--:B------:R-:W-:Y:S01]  /*a740*/  FMUL.FTZ R213, R132.reuse, R81.reuse ;  /* 0x0000005184d57220 */ /* 0x0c0fe20000410000 */
[----:B------:R-:W-:Y:S01]  /*a750*/  FMUL.FTZ R132, R132, UR44 ;  /* 0x0000002c84847c20 */ /* 0x000fe20008410000 */
[----:B------:R-:W-:Y:S01]  /*a760*/  FMUL.FTZ R201, R181, R81 ;  /* 0x00000051b5c97220 */ /* 0x000fe20000410000 */
[----:B------:R-:W-:Y:S01]  /*a770*/  FADD.FTZ R160, R140, R237 ;  /* 0x000000ed8ca07221 */ /* 0x000fe20000010000 */
[----:B------:R-:W-:Y:S01]  /*a780*/  FMUL.FTZ R7, R7, R83 ;  /* 0x0000005307077220 */ /* 0x000fe20000410000 */
[----:B------:R-:W-:Y:S01]  /*a790*/  FMUL.FTZ R241, R76, R213 ;  /* 0x000000d54cf17220 */ /* 0x000fe20000410000 */
[----:B0-----:R-:W-:Y:S01]  /*a7a0*/  FFMA.FTZ R239, R161, R204, -R158 ;  /* 0x000000cca1ef7223 */ /* 0x001fe2000001089e */
[----:B------:R-:W-:Y:S01]  /*a7b0*/  FFMA.FTZ R161, R181, UR27, -R132 ;  /* 0x0000001bb5a17c23 */ /* 0x000fe20008010884 */
[----:B------:R-:W-:Y:S01]  /*a7c0*/  FMUL.FTZ R132, R154, UR44 ;  /* 0x0000002c9a847c20 */ /* 0x000fe20008410000 */
[C---:B------:R-:W-:Y:S01]  /*a7d0*/  FMUL.FTZ R158, R183.reuse, R78 ;  /* 0x0000004eb79e7220 */ /* 0x040fe20000410000 */
[----:B------:R-:W-:Y:S01]  /*a7e0*/  FADD.FTZ R186, R186, R239 ;  /* 0x000000efbaba7221 */ /* 0x000fe20000010000 */
[C---:B------:R-:W-:Y:S01]  /*a7f0*/  FMUL.FTZ R239, R183.reuse, UR44 ;  /* 0x0000002cb7ef7c20 */ /* 0x040fe20008410000 */
[----:B------:R-:W-:Y:S01]  /*a800*/  FFMA.FTZ R132, R183, UR27, -R132 ;  /* 0x0000001bb7847c23 */ /* 0x000fe20008010884 */
[----:B------:R-:W-:Y:S01]  /*a810*/  FMUL.FTZ R183, R136, R79 ;  /* 0x0000004f88b77220 */ /* 0x000fe20000410000 */
[----:B------:R-:W-:Y:S01]  /*a820*/  FMUL.FTZ R140, R162, R186 ;  /* 0x000000baa28c7220 */ /* 0x000fe20000410000 */
[----:B------:R-:W-:Y:S01]  /*a830*/  FFMA.FTZ R181, R154, UR27, R239 ;  /* 0x0000001b9ab57c23 */ /* 0x000fe200080100ef */
[-C--:B------:R-:W-:Y:S01]  /*a840*/  FMUL.FTZ R239, R162, R160.reuse ;  /* 0x000000a0a2ef7220 */ /* 0x080fe20000410000 */
[----:B------:R-:W-:Y:S01]  /*a850*/  FMUL.FTZ R243, R80, R7 ;  /* 0x0000000750f37220 */ /* 0x000fe20000410000 */
[C---:B------:R-:W-:Y:S01]  /*a860*/  FFMA.FTZ R237, R163.reuse, R160, R140 ;  /* 0x000000a0a3ed7223 */ /* 0x040fe2000001008c */
[----:B------:R0:W-:Y:S01]  /*a870*/  STS [R156+0x8b0], R241 ;  /* 0x0008b0f19c007388 */ /* 0x0001e20000000800 */
[----:B------:R-:W-:Y:S01]  /*a880*/  FFMA.FTZ R140, R163, R186, -R239 ;  /* 0x000000baa38c7223 */ /* 0x000fe200000108ef */
[----:B------:R-:W-:Y:S01]  /*a890*/  FMUL.FTZ R154, R154, R78 ;  /* 0x0000004e9a9a7220 */ /* 0x000fe20000410000 */
[----:B------:R-:W-:Y:S01]  /*a8a0*/  FADD.FTZ R142, R142, R237 ;  /* 0x000000ed8e8e7221 */ /* 0x000fe20000010000 */
[----:B------:R1:W-:Y:S01]  /*a8b0*/  STS [R156+0x8bc], R243 ;  /* 0x0008bcf39c007388 */ /* 0x0003e20000000800 */
[----:B------:R-:W-:Y:S01]  /*a8c0*/  FADD.FTZ R187, R187, R140 ;  /* 0x0000008cbbbb7221 */ /* 0x000fe20000010000 */
[----:B------:R-:W-:Y:S01]  /*a8d0*/  FMUL.FTZ R245, R75, R158 ;  /* 0x0000009e4bf57220 */ /* 0x000fe20000410000 */
[----:B------:R-:W-:Y:S01]  /*a8e0*/  FMUL.FTZ R247, R76, R201 ;  /* 0x000000c94cf77220 */ /* 0x000fe20000410000 */
[----:B------:R-:W-:Y:S01]  /*a8f0*/  FMUL.FTZ R249, R204, R77 ;  /* 0x0000004dccf97220 */ /* 0x000fe20000410000 */
[C---:B------:R-:W-:Y:S01]  /*a900*/  FMUL.FTZ R140, R164.reuse, R187 ;  /* 0x000000bba48c7220 */ /* 0x040fe20000410000 */
[-C--:B------:R-:W-:Y:S01]  /*a910*/  FMUL.FTZ R164, R164, R142.reuse ;  /* 0x0000008ea4a47220 */ /* 0x080fe20000410000 */
[----:B0-----:R-:W-:Y:S01]  /*a920*/  FMUL.FTZ R241, R74, R183 ;  /* 0x000000b74af17220 */ /* 0x001fe20000410000 */
[----:B------:R0:W-:Y:S01]  /*a930*/  STS [R156+0x8ac], R245 ;  /* 0x0008acf59c007388 */ /* 0x0001e20000000800 */
[C---:B------:R-:W-:Y:S01]  /*a940*/  FFMA.FTZ R140, R165.reuse, R142, R140 ;  /* 0x0000008ea58c7223 */ /* 0x040fe2000001008c */
[----:B------:R-:W-:Y:S01]  /*a950*/  FFMA.FTZ R165, R165, R187, -R164 ;  /* 0x000000bba5a57223 */ /* 0x000fe200000108a4 */
[----:B-1----:R-:W-:Y:S01]  /*a960*/  FMUL.FTZ R243, R75, R154 ;  /* 0x0000009a4bf37220 */ /* 0x002fe20000410000 */
[----:B------:R1:W-:Y:S01]  /*a970*/  STS [R156+0x8a0], R241 ;  /* 0x0008a0f19c007388 */ /* 0x0003e20000000800 */
[----:B------:R-:W-:Y:S01]  /*a980*/  FADD.FTZ R143, R143, R140 ;  /* 0x0000008c8f8f7221 */ /* 0x000fe20000010000 */
[----:B------:R-:W-:Y:S01]  /*a990*/  FADD.FTZ R188, R188, R165 ;  /* 0x000000a5bcbc7221 */ /* 0x000fe20000010000 */
[----:B------:R-:W-:Y:S01]  /*a9a0*/  FMUL.FTZ R239, R210, R204 ;  /* 0x000000ccd2ef7220 */ /* 0x000fe20000410000 */
[----:B------:R2:W-:Y:S01]  /*a9b0*/  STS [R156+0x8a8], R243 ;  /* 0x0008a8f39c007388 */ /* 0x0005e20000000800 */
[----:B------:R-:W-:Y:S01]  /*a9c0*/  FMUL.FTZ R164, R72, R249 ;  /* 0x000000f948a47220 */ /* 0x000fe20000410000 */
[----:B------:R-:W-:Y:S01]  /*a9d0*/  FMUL.FTZ R140, R166, R188 ;  /* 0x000000bca68c7220 */ /* 0x000fe20000410000 */
[----:B0-----:R-:W-:Y:S01]  /*a9e0*/  FMUL.FTZ R245, R202, UR44 ;  /* 0x0000002ccaf57c20 */ /* 0x001fe20008410000 */
[----:B------:R0:W-:Y:S01]  /*a9f0*/  STS [R156+0x8b4], R247 ;  /* 0x0008b4f79c007388 */ /* 0x0001e20000000800 */
[----:B------:R-:W-:Y:S01]  /*aa00*/  FFMA.FTZ R239, R212, R202, R239 ;  /* 0x000000cad4ef7223 */ /* 0x000fe200000100ef */
[C---:B-1----:R-:W-:Y:S01]  /*aa10*/  FMUL.FTZ R241, R204.reuse, UR44 ;  /* 0x0000002cccf17c20 */ /* 0x042fe20008410000 */
[----:B------:R-:W-:Y:S01]  /*aa20*/  FFMA.FTZ R165, R167, R143, R140 ;  /* 0x0000008fa7a57223 */ /* 0x000fe2000001008c */
[----:B------:R-:W-:Y:S01]  /*aa30*/  FFMA.FTZ R162, R204, UR27, -R245 ;  /* 0x0000001bcca27c23 */ /* 0x000fe200080108f5 */
[----:B------:R-:W-:Y:S01]  /*aa40*/  FFMA.FTZ R94, R239, R77, R94 ;  /* 0x0000004def5e7223 */ /* 0x000fe2000001005e */
[----:B--2---:R-:W-:Y:S01]  /*aa50*/  FFMA.FTZ R243, R202, UR27, R241 ;  /* 0x0000001bcaf37c23 */ /* 0x004fe200080100f1 */
[----:B------:R-:W-:Y:S01]  /*aa60*/  FMUL.FTZ R241, R166, R143 ;  /* 0x0000008fa6f17220 */ /* 0x000fe20000410000 */
[----:B------:R-:W-:Y:S01]  /*aa70*/  FADD.FTZ R144, R144, R165 ;  /* 0x000000a590907221 */ /* 0x000fe20000010000 */
[----:B------:R-:W-:Y:S01]  /*aa80*/  FMUL.FTZ R245, R5, R162 ;  /* 0x000000a205f57220 */ /* 0x000fe20000410000 */
[----:B0-----:R-:W-:Y:S01]  /*aa90*/  FMUL.FTZ R247, R202, R77 ;  /* 0x0000004dcaf77220 */ /* 0x001fe20000410000 */
[----:B------:R-:W-:Y:S01]  /*aaa0*/  FFMA.FTZ R140, R167, R188, -R241 ;  /* 0x000000bca78c7223 */ /* 0x000fe200000108f1 */
[C---:B------:R-:W-:Y:S01]  /*aab0*/  FMUL.FTZ R167, R5.reuse, R249 ;  /* 0x000000f905a77220 */ /* 0x040fe20000410000 */
[----:B------:R-:W-:Y:S01]  /*aac0*/  FFMA.FTZ R243, R6, R243, R245 ;  /* 0x000000f306f37223 */ /* 0x000fe200000100f5 */
[-C--:B------:R-:W-:Y:S01]  /*aad0*/  FMUL.FTZ R241, R5, R247.reuse ;  /* 0x000000f705f17220 */ /* 0x080fe20000410000 */
[----:B------:R-:W-:Y:S01]  /*aae0*/  FADD.FTZ R189, R189, R140 ;  /* 0x0000008cbdbd7221 */ /* 0x000fe20000010000 */
[----:B------:R-:W-:Y:S01]  /*aaf0*/  FMUL.FTZ R140, R168, R144 ;  /* 0x00000090a88c7220 */ /* 0x000fe20000410000 */
[C---:B------:R-:W-:Y:S01]  /*ab00*/  FFMA.FTZ R5, R6.reuse, R247, R167 ;  /* 0x000000f706057223 */ /* 0x040fe200000100a7 */
[----:B------:R-:W-:Y:S01]  /*ab10*/  FFMA.FTZ R6, R6, R249, -R241 ;  /* 0x000000f906067223 */ /* 0x000fe200000108f1 */
[-C--:B------:R-:W-:Y:S01]  /*ab20*/  FMUL.FTZ R167, R168, R189.reuse ;  /* 0x000000bda8a77220 */ /* 0x080fe20000410000 */
[C---:B------:R-:W-:Y:S01]  /*ab30*/  FFMA.FTZ R241, R169.reuse, R189, -R140 ;  /* 0x000000bda9f17223 */ /* 0x040fe2000001088c */
[----:B------:R-:W-:Y:S01]  /*ab40*/  FMUL.FTZ R165, R214, R186 ;  /* 0x000000bad6a57220 */ /* 0x000fe20000410000 */
[----:B------:R-:W-:Y:S01]  /*ab50*/  FMUL.FTZ R245, R186, R73 ;  /* 0x00000049baf57220 */ /* 0x000fe20000410000 */
[----:B------:R-:W-:Y:S01]  /*ab60*/  FFMA.FTZ R140, R169, R144, R167 ;  /* 0x00000090a98c7223 */ /* 0x000fe200000100a7 */
[----:B------:R-:W-:Y:S01]  /*ab70*/  FADD.FTZ R190, R190, R241 ;  /* 0x000000f1bebe7221 */ /* 0x000fe20000010000 */
[----:B------:R-:W-:Y:S01]  /*ab80*/  FFMA.FTZ R167, R72, R239, R243 ;  /* 0x000000ef48a77223 */ /* 0x000fe200000100f3 */
[----:B------:R-:W-:Y:S01]  /*ab90*/  FMUL.FTZ R243, R186, UR44 ;  /* 0x0000002cbaf37c20 */ /* 0x000fe20008410000 */
[----:B------:R-:W-:Y:S01]  /*aba0*/  FADD.FTZ R145, R145, R140 ;  /* 0x0000008c91917221 */ /* 0x000fe20000010000 */
[----:B------:R-:W-:Y:S01]  /*abb0*/  FMUL.FTZ R140, R170, R190 ;  /* 0x000000beaa8c7220 */ /* 0x000fe20000410000 */
[----:B------:R-:W-:Y:S01]  /*abc0*/  FFMA.FTZ R165, R216, R160, R165 ;  /* 0x000000a0d8a57223 */ /* 0x000fe200000100a5 */
[----:B------:R-:W-:Y:S01]  /*abd0*/  FMUL.FTZ R169, R160, UR44 ;  /* 0x0000002ca0a97c20 */ /* 0x000fe20008410000 */
[-C--:B------:R-:W-:Y:S01]  /*abe0*/  FMUL.FTZ R241, R170, R145.reuse ;  /* 0x00000091aaf17220 */ /* 0x080fe20000410000 */
[C---:B------:R-:W-:Y:S01]  /*abf0*/  FFMA.FTZ R239, R171.reuse, R145, R140 ;  /* 0x00000091abef7223 */ /* 0x040fe2000001008c */
[C---:B------:R-:W-:Y:S01]  /*ac00*/  FFMA.FTZ R140, R160.reuse, UR27, R243 ;  /* 0x0000001ba08c7c23 */ /* 0x040fe200080100f3 */
[----:B------:R0:W-:Y:S01]  /*ac10*/  STS [R156+0x89c], R164 ;  /* 0x00089ca49c007388 */ /* 0x0001e20000000800 */
[----:B------:R-:W-:Y:S01]  /*ac20*/  FFMA.FTZ R162, R171, R190, -R241 ;  /* 0x000000beaba27223 */ /* 0x000fe200000108f1 */
[----:B------:R-:W-:Y:S01]  /*ac30*/  FMUL.FTZ R171, R160, R73 ;  /* 0x00000049a0ab7220 */ /* 0x000fe20000410000 */
[----:B------:R-:W-:Y:S01]  /*ac40*/  FADD.FTZ R146, R146, R239 ;  /* 0x000000ef92927221 */ /* 0x000fe20000010000 */
[----:B------:R-:W-:Y:S01]  /*ac50*/  FMUL.FTZ R160, R236, R245 ;  /* 0x000000f5eca07220 */ /* 0x000fe20000410000 */
[----:B------:R-:W-:Y:S01]  /*ac60*/  FADD.FTZ R191, R191, R162 ;  /* 0x000000a2bfbf7221 */ /* 0x000fe20000010000 */
[----:B------:R-:W-:Y:S01]  /*ac70*/  FMUL.FTZ R163, R184, UR44 ;  /* 0x0000002cb8a37c20 */ /* 0x000fe20008410000 */
[-C--:B------:R-:W-:Y:S01]  /*ac80*/  FMUL.FTZ R162, R236, R171.reuse ;  /* 0x000000abeca27220 */ /* 0x080fe20000410000 */
[-C--:B------:R-:W-:Y:S01]  /*ac90*/  FFMA.FTZ R160, R215, R171.reuse, R160 ;  /* 0x000000abd7a07223 */ /* 0x080fe200000100a0 */
[----:B------:R-:W-:Y:S01]  /*aca0*/  FMUL.FTZ R241, R70, R171 ;  /* 0x000000ab46f17220 */ /* 0x000fe20000410000 */
[-C--:B0-----:R-:W-:Y:S01]  /*acb0*/  FMUL.FTZ R164, R172, R146.reuse ;  /* 0x00000092aca47220 */ /* 0x081fe20000410000 */
[----:B------:R-:W-:Y:S01]  /*acc0*/  FMUL.FTZ R237, R136, UR44 ;  /* 0x0000002c88ed7c20 */ /* 0x000fe20008410000 */
[-C--:B------:R-:W-:Y:S01]  /*acd0*/  FMUL.FTZ R171, R172, R191.reuse ;  /* 0x000000bfacab7220 */ /* 0x080fe20000410000 */
[----:B------:R-:W-:Y:S01]  /*ace0*/  FFMA.FTZ R163, R136, UR27, R163 ;  /* 0x0000001b88a37c23 */ /* 0x000fe200080100a3 */
[C---:B------:R-:W-:Y:S01]  /*acf0*/  FFMA.FTZ R239, R173.reuse, R191, -R164 ;  /* 0x000000bfadef7223 */ /* 0x040fe200000108a4 */
[C---:B------:R-:W-:Y:S01]  /*ad00*/  FFMA.FTZ R136, R184.reuse, UR27, -R237 ;  /* 0x0000001bb8887c23 */ /* 0x040fe200080108ed */
[----:B------:R-:W-:Y:S01]  /*ad10*/  FFMA.FTZ R164, R173, R146, R171 ;  /* 0x00000092ada47223 */ /* 0x000fe200000100ab */
[----:B------:R-:W-:Y:S01]  /*ad20*/  FMUL.FTZ R237, R184, R79 ;  /* 0x0000004fb8ed7220 */ /* 0x000fe20000410000 */
[----:B------:R-:W-:Y:S01]  /*ad30*/  FADD.FTZ R192, R192, R239 ;  /* 0x000000efc0c07221 */ /* 0x000fe20000010000 */
[----:B------:R-:W-:Y:S01]  /*ad40*/  FMUL.FTZ R166, R207, R183 ;  /* 0x000000b7cfa67220 */ /* 0x000fe20000410000 */
[----:B------:R-:W-:Y:S01]  /*ad50*/  FADD.FTZ R147, R147, R164 ;  /* 0x000000a493937221 */ /* 0x000fe20000010000 */
[----:B------:R-:W-:Y:S01]  /*ad60*/  FMUL.FTZ R171, R207, R237 ;  /* 0x000000edcfab7220 */ /* 0x000fe20000410000 */
[C---:B------:R-:W-:Y:S01]  /*ad70*/  FMUL.FTZ R164, R174.reuse, R192 ;  /* 0x000000c0aea47220 */ /* 0x040fe20000410000 */
[----:B------:R-:W-:Y:S01]  /*ad80*/  FMUL.FTZ R170, R187, R68 ;  /* 0x00000044bbaa7220 */ /* 0x000fe20000410000 */
[----:B------:R-:W-:Y:S01]  /*ad90*/  FMUL.FTZ R173, R174, R147 ;  /* 0x00000093aead7220 */ /* 0x000fe20000410000 */
[----:B------:R-:W-:Y:S01]  /*ada0*/  FFMA.FTZ R183, R218, R183, R171 ;  /* 0x000000b7dab77223 */ /* 0x000fe200000100ab */
[C---:B------:R-:W-:Y:S01]  /*adb0*/  FFMA.FTZ R171, R175.reuse, R147, R164 ;  /* 0x00000093afab7223 */ /* 0x040fe200000100a4 */
[-C--:B------:R-:W-:Y:S01]  /*adc0*/  FMUL.FTZ R184, R74, R237.reuse ;  /* 0x000000ed4ab87220 */ /* 0x080fe20000410000 */
[----:B------:R-:W-:Y:S01]  /*add0*/  FFMA.FTZ R237, R218, R237, -R166 ;  /* 0x000000eddaed7223 */ /* 0x000fe200000108a6 */
[----:B------:R-:W-:Y:S01]  /*ade0*/  FFMA.FTZ R164, R175, R192, -R173 ;  /* 0x000000c0afa47223 */ /* 0x000fe200000108ad */
[----:B------:R-:W-:Y:S01]  /*adf0*/  FMUL.FTZ R166, R142, R68 ;  /* 0x000000448ea67220 */ /* 0x000fe20000410000 */
[----:B------:R-:W-:Y:S01]  /*ae00*/  FMUL.FTZ R168, R235, R170 ;  /* 0x000000aaeba87220 */ /* 0x000fe20000410000 */
[----:B------:R-:W-:Y:S01]  /*ae10*/  FADD.FTZ R148, R148, R171 ;  /* 0x000000ab94947221 */ /* 0x000fe20000010000 */
[----:B------:R-:W-:Y:S01]  /*ae20*/  FADD.FTZ R193, R193, R164 ;  /* 0x000000a4c1c17221 */ /* 0x000fe20000010000 */
[-C--:B------:R-:W-:Y:S01]  /*ae30*/  FMUL.FTZ R172, R235, R166.reuse ;  /* 0x000000a6ebac7220 */ /* 0x080fe20000410000 */
[----:B------:R-:W-:Y:S01]  /*ae40*/  FFMA.FTZ R164, R209, R166, R168 ;  /* 0x000000a6d1a47223 */ /* 0x000fe200000100a8 */
[C---:B------:R-:W-:Y:S01]  /*ae50*/  FMUL.FTZ R168, R176.reuse, R148 ;  /* 0x00000094b0a87220 */ /* 0x040fe20000410000 */
[-C--:B------:R-:W-:Y:S01]  /*ae60*/  FMUL.FTZ R171, R176, R193.reuse ;  /* 0x000000c1b0ab7220 */ /* 0x080fe20000410000 */
[----:B------:R-:W-:Y:S01]  /*ae70*/  FMUL.FTZ R175, R71, R166 ;  /* 0x000000a647af7220 */ /* 0x000fe20000410000 */
[----:B------:R-:W-:Y:S01]  /*ae80*/  FFMA.FTZ R166, R209, R170, -R172 ;  /* 0x000000aad1a67223 */ /* 0x000fe200000108ac */
[C---:B------:R-:W-:Y:S01]  /*ae90*/  FFMA.FTZ R173, R177.reuse, R193, -R168 ;  /* 0x000000c1b1ad7223 */ /* 0x040fe200000108a8 */
[----:B------:R-:W-:Y:S01]  /*aea0*/  FFMA.FTZ R168, R177, R148, R171 ;  /* 0x00000094b1a87223 */ /* 0x000fe200000100ab */
[C---:B------:R-:W-:Y:S01]  /*aeb0*/  FMUL.FTZ R171, R203.reuse, R158 ;  /* 0x0000009ecbab7220 */ /* 0x040fe20000410000 */
[----:B------:R-:W-:Y:S01]  /*aec0*/  FMUL.FTZ R174, R188, R64 ;  /* 0x00000040bcae7220 */ /* 0x000fe20000410000 */
[----:B------:R-:W-:Y:S01]  /*aed0*/  FADD.FTZ R194, R194, R173 ;  /* 0x000000adc2c27221 */ /* 0x000fe20000010000 */
[-C--:B------:R-:W-:Y:S01]  /*aee0*/  FMUL.FTZ R173, R203, R154.reuse ;  /* 0x0000009acbad7220 */ /* 0x080fe20000410000 */
[----:B------:R-:W-:Y:S01]  /*aef0*/  FADD.FTZ R149, R149, R168 ;  /* 0x000000a895957221 */ /* 0x000fe20000010000 */
[----:B------:R-:W-:Y:S01]  /*af00*/  FFMA.FTZ R154, R12, R154, R171 ;  /* 0x0000009a0c9a7223 */ /* 0x000fe200000100ab */
[----:B------:R-:W-:Y:S01]  /*af10*/  FMUL.FTZ R168, R178, R194 ;  /* 0x000000c2b2a87220 */ /* 0x000fe20000410000 */
[----:B------:R-:W-:Y:S01]  /*af20*/  FFMA.FTZ R158, R12, R158, -R173 ;  /* 0x0000009e0c9e7223 */ /* 0x000fe200000108ad */
[-C--:B------:R-:W-:Y:S01]  /*af30*/  FMUL.FTZ R173, R178, R149.reuse ;  /* 0x00000095b2ad7220 */ /* 0x080fe20000410000 */
[----:B------:R-:W-:Y:S01]  /*af40*/  FMUL.FTZ R172, R143, R64 ;  /* 0x000000408fac7220 */ /* 0x000fe20000410000 */
[----:B------:R-:W-:Y:S01]  /*af50*/  FFMA.FTZ R171, R179, R149, R168 ;  /* 0x00000095b3ab7223 */ /* 0x000fe200000100a8 */
[----:B------:R-:W-:Y:S01]  /*af60*/  FMUL.FTZ R239, R71, R170 ;  /* 0x000000aa47ef7220 */ /* 0x000fe20000410000 */
[----:B------:R-:W-:Y:S01]  /*af70*/  FFMA.FTZ R168, R179, R194, -R173 ;  /* 0x000000c2b3a87223 */ /* 0x000fe200000108ad */
[C---:B------:R-:W-:Y:S01]  /*af80*/  FMUL.FTZ R170, R234.reuse, R174 ;  /* 0x000000aeeaaa7220 */ /* 0x040fe20000410000 */
[-C--:B------:R-:W-:Y:S01]  /*af90*/  FMUL.FTZ R173, R234, R172.reuse ;  /* 0x000000aceaad7220 */ /* 0x080fe20000410000 */
[----:B------:R0:W-:Y:S01]  /*afa0*/  STS [R156+0x888], R175 ;  /* 0x000888af9c007388 */ /* 0x0001e20000000800 */
[----:B------:R-:W-:Y:S01]  /*afb0*/  FADD.FTZ R195, R195, R168 ;  /* 0x000000a8c3c37221 */ /* 0x000fe20000010000 */
[----:B------:R-:W-:Y:S01]  /*afc0*/  FADD.FTZ R171, R150, R171 ;  /* 0x000000ab96ab7221 */ /* 0x000fe20000010000 */
[----:B------:R-:W-:Y:S01]  /*afd0*/  FFMA.FTZ R170, R219, R172, R170 ;  /* 0x000000acdbaa7223 */ /* 0x000fe200000100aa */
[----:B------:R-:W-:Y:S01]  /*afe0*/  FMUL.FTZ R177, R69, R174 ;  /* 0x000000ae45b17220 */ /* 0x000fe20000410000 */
[----:B------:R1:W-:Y:S01]  /*aff0*/  STS [R156+0x8a4], R184 ;  /* 0x0008a4b89c007388 */ /* 0x0003e20000000800 */
[----:B------:R-:W-:Y:S01]  /*b000*/  FMUL.FTZ R179, R10, R201 ;  /* 0x000000c90ab37220 */ /* 0x000fe20000410000 */
[----:B------:R-:W-:Y:S01]  /*b010*/  FFMA.FTZ R169, R186, UR27, -R169 ;  /* 0x0000001bbaa97c23 */ /* 0x000fe200080108a9 */
[----:B------:R-:W-:Y:S01]  /*b020*/  FMUL.FTZ R186, R149, R46 ;  /* 0x0000002e95ba7220 */ /* 0x000fe20000410000 */
[----:B------:R2:W-:Y:S01]  /*b030*/  STS [R156+0x884], R177 ;  /* 0x000884b19c007388 */ /* 0x0005e20000000800 */
[----:B0-----:R-:W-:Y:S01]  /*b040*/  FMUL.FTZ R175, R69, R172 ;  /* 0x000000ac45af7220 */ /* 0x001fe20000410000 */
[----:B------:R-:W-:Y:S01]  /*b050*/  FFMA.FTZ R172, R219, R174, -R173 ;  /* 0x000000aedbac7223 */ /* 0x000fe200000108ad */
[C---:B------:R-:W-:Y:S01]  /*b060*/  FMUL.FTZ R173, R180.reuse, R195 ;  /* 0x000000c3b4ad7220 */ /* 0x040fe20000410000 */
[----:B------:R-:W-:Y:S01]  /*b070*/  FMUL.FTZ R180, R180, R171 ;  /* 0x000000abb4b47220 */ /* 0x000fe20000410000 */
[----:B------:R-:W-:Y:S01]  /*b080*/  FFMA.FTZ R174, R152, R213, R179 ;  /* 0x000000d598ae7223 */ /* 0x000fe200000100b3 */
[----:B------:R0:W-:Y:S01]  /*b090*/  STS [R156+0x880], R175 ;  /* 0x000880af9c007388 */ /* 0x0001e20000000800 */
[C---:B------:R-:W-:Y:S01]  /*b0a0*/  FFMA.FTZ R150, R182.reuse, R171, R173 ;  /* 0x000000abb6967223 */ /* 0x040fe200000100ad */
[----:B------:R-:W-:Y:S01]  /*b0b0*/  FFMA.FTZ R173, R182, R195, -R180 ;  /* 0x000000c3b6ad7223 */ /* 0x000fe200000108b4 */
[-C--:B------:R-:W-:Y:S01]  /*b0c0*/  FMUL.FTZ R180, R195, R45.reuse ;  /* 0x0000002dc3b47220 */ /* 0x080fe20000410000 */
[----:B------:R-:W-:Y:S01]  /*b0d0*/  FMUL.FTZ R182, R171, R45 ;  /* 0x0000002dabb67220 */ /* 0x000fe20000410000 */
[----:B------:R-:W-:Y:S01]  /*b0e0*/  FADD.FTZ R151, R151, R150 ;  /* 0x0000009697977221 */ /* 0x000fe20000010000 */
[----:B------:R-:W-:Y:S01]  /*b0f0*/  FADD.FTZ R173, R196, R173 ;  /* 0x000000adc4ad7221 */ /* 0x000fe20000010000 */
[----:B-1----:R-:W-:Y:S01]  /*b100*/  FMUL.FTZ R184, R194, R46 ;  /* 0x0000002ec2b87220 */ /* 0x002fe20000410000 */
[----:B------:R-:W-:Y:S01]  /*b110*/  FMUL.FTZ R168, R3, R180 ;  /* 0x000000b403a87220 */ /* 0x000fe20000410000 */
[-C--:B------:R-:W-:Y:S01]  /*b120*/  FMUL.FTZ R178, R151, R44.reuse ;  /* 0x0000002c97b27220 */ /* 0x080fe20000410000 */
[----:B------:R-:W-:Y:S01]  /*b130*/  FMUL.FTZ R176, R173, R44 ;  /* 0x0000002cadb07220 */ /* 0x000fe20000410000 */
[-C--:B------:R-:W-:Y:S01]  /*b140*/  FMUL.FTZ R196, R3, R182.reuse ;  /* 0x000000b603c47220 */ /* 0x080fe20000410000 */
[----:B--2---:R-:W-:Y:S01]  /*b150*/  FFMA.FTZ R177, R225, R182, R168 ;  /* 0x000000b6e1b17223 */ /* 0x004fe200000100a8 */
[C---:B0-----:R-:W-:Y:S01]  /*b160*/  FMUL.FTZ R175, R11.reuse, R178 ;  /* 0x000000b20baf7220 */ /* 0x041fe20000410000 */
[----:B------:R-:W-:Y:S01]  /*b170*/  FMUL.FTZ R150, R11, R176 ;  /* 0x000000b00b967220 */ /* 0x000fe20000410000 */
[----:B------:R-:W-:Y:S01]  /*b180*/  FMUL.FTZ R179, R227, R184 ;  /* 0x000000b8e3b37220 */ /* 0x000fe20000410000 */
[----:B------:R-:W-:Y:S01]  /*b190*/  FFMA.FTZ R196, R225, R180, -R196 ;  /* 0x000000b4e1c47223 */ /* 0x000fe200000108c4 */
[C---:B------:R-:W-:Y:S01]  /*b1a0*/  FFMA.FTZ R175, R13.reuse, R176, -R175 ;  /* 0x000000b00daf7223 */ /* 0x040fe200000108af */
[----:B------:R-:W-:Y:S01]  /*b1b0*/  FFMA.FTZ R150, R13, R178, R150 ;  /* 0x000000b20d967223 */ /* 0x000fe20000010096 */
[----:B------:R-:W-:Y:S01]  /*b1c0*/  FMUL.FTZ R213, R10, R213 ;  /* 0x000000d50ad57220 */ /* 0x000fe20000410000 */
[-C--:B------:R-:W-:Y:S01]  /*b1d0*/  FFMA.FTZ R179, R228, R186.reuse, R179 ;  /* 0x000000bae4b37223 */ /* 0x080fe200000100b3 */
[----:B------:R-:W-:Y:S01]  /*b1e0*/  FADD.FTZ R175, RZ, R175 ;  /* 0x000000afffaf7221 */ /* 0x000fe20000010000 */
[----:B------:R-:W-:Y:S01]  /*b1f0*/  FADD.FTZ R150, RZ, R150 ;  /* 0x00000096ff967221 */ /* 0x000fe20000010000 */
[----:B------:R-:W-:Y:S01]  /*b200*/  FFMA.FTZ R201, R152, R201, -R213 ;  /* 0x000000c998c97223 */ /* 0x000fe200000108d5 */
[----:B------:R-:W-:Y:S01]  /*b210*/  FMUL.FTZ R243, R70, R245 ;  /* 0x000000f546f37220 */ /* 0x000fe20000410000 */
[----:B------:R-:W-:Y:S01]  /*b220*/  FADD.FTZ R196, R175, R196 ;  /* 0x000000c4afc47221 */ /* 0x000fe20000010000 */
[----:B------:R-:W-:Y:S01]  /*b230*/  FADD.FTZ R150, R150, R177 ;  /* 0x000000b196967221 */ /* 0x000fe20000010000 */
[-C--:B------:R-:W-:Y:S01]  /*b240*/  FMUL.FTZ R175, R193, R47.reuse ;  /* 0x0000002fc1af7220 */ /* 0x080fe20000410000 */
[----:B------:R-:W-:Y:S01]  /*b250*/  FMUL.FTZ R177, R148, R47 ;  /* 0x0000002f94b17220 */ /* 0x000fe20000410000 */
[----:B------:R0:W-:Y:S01]  /*b260*/  STS [R156+0x88c], R239 ;  /* 0x00088cef9c007388 */ /* 0x0001e20000000800 */
[----:B------:R-:W-:Y:S01]  /*b270*/  FADD.FTZ R168, R150, R179 ;  /* 0x000000b396a87221 */ /* 0x000fe20000010000 */
[----:B------:R-:W-:Y:S01]  /*b280*/  FMUL.FTZ R179, R227, R186 ;  /* 0x000000bae3b37220 */ /* 0x000fe20000410000 */
[----:B------:R-:W-:Y:S01]  /*b290*/  FMUL.FTZ R213, R229, R175 ;  /* 0x000000afe5d57220 */ /* 0x000fe20000410000 */
[----:B------:R-:W-:Y:S01]  /*b2a0*/  FMUL.FTZ R150, R198, R211 ;  /* 0x000000d3c6967220 */ /* 0x000fe20000410000 */
[----:B------:R1:W-:Y:S01]  /*b2b0*/  STS [R156+0x890], R241 ;  /* 0x000890f19c007388 */ /* 0x0003e20000000800 */
[----:B------:R-:W-:Y:S01]  /*b2c0*/  FFMA.FTZ R179, R228, R184, -R179 ;  /* 0x000000b8e4b37223 */ /* 0x000fe200000108b3 */
[----:B------:R-:W-:Y:S01]  /*b2d0*/  FFMA.FTZ R213, R224, R177, R213 ;  /* 0x000000b1e0d57223 */ /* 0x000fe200000100d5 */
[-C--:B------:R-:W-:Y:S01]  /*b2e0*/  FFMA.FTZ R150, R134, R7.reuse, -R150 ;  /* 0x0000000786967223 */ /* 0x080fe20000010896 */
[----:B------:R2:W-:Y:S01]  /*b2f0*/  STS [R156+0x894], R243 ;  /* 0x000894f39c007388 */ /* 0x0005e20000000800 */
[----:B0-----:R-:W-:Y:S01]  /*b300*/  FMUL.FTZ R239, R198, R7 ;  /* 0x00000007c6ef7220 */ /* 0x001fe20000410000 */
[-C--:B------:R-:W-:Y:S01]  /*b310*/  FMUL.FTZ R7, R192, R48.reuse ;  /* 0x00000030c0077220 */ /* 0x080fe20000410000 */
[----:B------:R-:W-:Y:S01]  /*b320*/  FADD.FTZ R196, R196, R179 ;  /* 0x000000b3c4c47221 */ /* 0x000fe20000010000 */
[----:B------:R-:W-:Y:S01]  /*b330*/  FADD.FTZ R168, R168, R213 ;  /* 0x000000d5a8a87221 */ /* 0x000fe20000010000 */
[----:B------:R-:W-:Y:S01]  /*b340*/  FMUL.FTZ R179, R147, R48 ;  /* 0x0000003093b37220 */ /* 0x000fe20000410000 */
[----:B-1----:R-:W-:Y:S01]  /*b350*/  FMUL.FTZ R241, R229, R177 ;  /* 0x000000b1e5f17220 */ /* 0x002fe20000410000 */
[----:B------:R-:W-:Y:S01]  /*b360*/  FMUL.FTZ R213, R191, R49 ;  /* 0x00000031bfd57220 */ /* 0x000fe20000410000 */
[----:B------:R-:W-:Y:S01]  /*b370*/  FFMA.FTZ R162, R215, R245, -R162 ;  /* 0x000000f5d7a27223 */ /* 0x000fe200000108a2 */
[----:B------:R-:W-:Y:S01]  /*b380*/  FFMA.FTZ R211, R134, R211, R239 ;  /* 0x000000d386d37223 */ /* 0x000fe200000100ef */
[----:B--2---:R-:W-:Y:S01]  /*b390*/  FMUL.FTZ R243, R230, R7 ;  /* 0x00000007e6f37220 */ /* 0x004fe20000410000 */
[----:B------:R-:W-:Y:S01]  /*b3a0*/  FFMA.FTZ R241, R224, R175, -R241 ;  /* 0x000000afe0f17223 */ /* 0x000fe200000108f1 */
[----:B------:R-:W-:Y:S01]  /*b3b0*/  FMUL.FTZ R239, R146, R49 ;  /* 0x0000003192ef7220 */ /* 0x000fe20000410000 */
[-C--:B------:R-:W-:Y:S01]  /*b3c0*/  FMUL.FTZ R202, R230, R179.reuse ;  /* 0x000000b3e6ca7220 */ /* 0x080fe20000410000 */
[----:B------:R-:W-:Y:S01]  /*b3d0*/  FFMA.FTZ R243, R226, R179, R243 ;  /* 0x000000b3e2f37223 */ /* 0x000fe200000100f3 */
[----:B------:R-:W-:Y:S01]  /*b3e0*/  FMUL.FTZ R245, R231, R213 ;  /* 0x000000d5e7f57220 */ /* 0x000fe20000410000 */
[-C--:B------:R-:W-:Y:S01]  /*b3f0*/  FMUL.FTZ R208, R189, R58.reuse ;  /* 0x0000003abdd07220 */ /* 0x080fe20000410000 */
[----:B------:R-:W-:Y:S01]  /*b400*/  FADD.FTZ R196, R196, R241 ;  /* 0x000000f1c4c47221 */ /* 0x000fe20000010000 */
[----:B------:R-:W-:Y:S01]  /*b410*/  FFMA.FTZ R241, R226, R7, -R202 ;  /* 0x00000007e2f17223 */ /* 0x000fe200000108ca */
[----:B------:R-:W-:Y:S01]  /*b420*/  FADD.FTZ R168, R168, R243 ;  /* 0x000000f3a8a87221 */ /* 0x000fe20000010000 */
[----:B------:R-:W-:Y:S01]  /*b430*/  FFMA.FTZ R245, R222, R239, R245 ;  /* 0x000000efdef57223 */ /* 0x000fe200000100f5 */
[----:B------:R-:W-:Y:S01]  /*b440*/  FMUL.FTZ R202, R144, R58 ;  /* 0x0000003a90ca7220 */ /* 0x000fe20000410000 */
[----:B------:R-:W-:Y:S01]  /*b450*/  FMUL.FTZ R206, R233, R208 ;  /* 0x000000d0e9ce7220 */ /* 0x000fe20000410000 */
[----:B------:R-:W-:Y:S01]  /*b460*/  FMUL.FTZ R204, R190, R54 ;  /* 0x00000036becc7220 */ /* 0x000fe20000410000 */
[----:B------:R-:W-:Y:S01]  /*b470*/  FMUL.FTZ R251, R72, R247 ;  /* 0x000000f748fb7220 */ /* 0x000fe20000410000 */
[----:B------:R-:W-:Y:S01]  /*b480*/  FADD.FTZ R196, R196, R241 ;  /* 0x000000f1c4c47221 */ /* 0x000fe20000010000 */
[----:B------:R-:W-:Y:S01]  /*b490*/  FADD.FTZ R168, R168, R245 ;  /* 0x000000f5a8a87221 */ /* 0x000fe20000010000 */
[-C--:B------:R-:W-:Y:S01]  /*b4a0*/  FMUL.FTZ R245, R67, R202.reuse ;  /* 0x000000ca43f57220 */ /* 0x080fe20000410000 */
[-C--:B------:R-:W-:Y:S01]  /*b4b0*/  FMUL.FTZ R241, R233, R202.reuse ;  /* 0x000000cae9f17220 */ /* 0x080fe20000410000 */
[----:B------:R-:W-:Y:S01]  /*b4c0*/  FFMA.FTZ R247, R205, R202, R206 ;  /* 0x000000cacdf77223 */ /* 0x000fe200000100ce */
[----:B------:R-:W-:Y:S01]  /*b4d0*/  FMUL.FTZ R202, R145, R54 ;  /* 0x0000003691ca7220 */ /* 0x000fe20000410000 */
[----:B------:R-:W-:Y:S01]  /*b4e0*/  FMUL.FTZ R206, R232, R204 ;  /* 0x000000cce8ce7220 */ /* 0x000fe20000410000 */
[----:B------:R-:W-:Y:S01]  /*b4f0*/  FFMA.FTZ R249, R205, R208, -R241 ;  /* 0x000000d0cdf97223 */ /* 0x000fe200000108f1 */
[-C--:B------:R-:W-:Y:S01]  /*b500*/  FMUL.FTZ R243, R231, R239.reuse ;  /* 0x000000efe7f37220 */ /* 0x080fe20000410000 */
[----:B------:R-:W-:Y:S01]  /*b510*/  FMUL.FTZ R239, R66, R239 ;  /* 0x000000ef42ef7220 */ /* 0x000fe20000410000 */
[-C--:B------:R-:W-:Y:S01]  /*b520*/  FFMA.FTZ R241, R217, R202.reuse, R206 ;  /* 0x000000cad9f17223 */ /* 0x080fe200000100ce */
[----:B------:R-:W-:Y:S01]  /*b530*/  FMUL.FTZ R179, R63, R179 ;  /* 0x000000b33fb37220 */ /* 0x000fe20000410000 */
[-C--:B------:R-:W-:Y:S01]  /*b540*/  FFMA.FTZ R243, R222, R213.reuse, -R243 ;  /* 0x000000d5def37223 */ /* 0x080fe200000108f3 */
[----:B------:R-:W-:Y:S01]  /*b550*/  FMUL.FTZ R213, R66, R213 ;  /* 0x000000d542d57220 */ /* 0x000fe20000410000 */
[----:B------:R-:W-:Y:S01]  /*b560*/  FADD.FTZ R206, R168, R241 ;  /* 0x000000f1a8ce7221 */ /* 0x000fe20000010000 */
[----:B------:R-:W-:Y:S01]  /*b570*/  FMUL.FTZ R177, R62, R177 ;  /* 0x000000b13eb17220 */ /* 0x000fe20000410000 */
[----:B------:R-:W-:Y:S01]  /*b580*/  FADD.FTZ R196, R196, R243 ;  /* 0x000000f3c4c47221 */ /* 0x000fe20000010000 */
[-C--:B------:R-:W-:Y:S01]  /*b590*/  FMUL.FTZ R243, R65, R202.reuse ;  /* 0x000000ca41f37220 */ /* 0x080fe20000410000 */
[----:B------:R-:W-:Y:S01]  /*b5a0*/  FADD.FTZ R247, R206, R247 ;  /* 0x000000f7cef77221 */ /* 0x000fe20000010000 */
[----:B------:R-:W-:Y:S01]  /*b5b0*/  FMUL.FTZ R202, R232, R202 ;  /* 0x000000cae8ca7220 */ /* 0x000fe20000410000 */
[----:B------:R-:W-:Y:S01]  /*b5c0*/  FMUL.FTZ R175, R62, R175 ;  /* 0x000000af3eaf7220 */ /* 0x000fe20000410000 */
[----:B------:R0:W-:Y:S01]  /*b5d0*/  STS [R156+0x898], R251 ;  /* 0x000898fb9c007388 */ /* 0x0001e20000000800 */
[----:B------:R-:W-:Y:S01]  /*b5e0*/  FADD.FTZ R247, R247, R170 ;  /* 0x000000aaf7f77221 */ /* 0x000fe20000010000 */
[----:B------:R-:W-:Y:S01]  /*b5f0*/  FFMA.FTZ R241, R217, R204, -R202 ;  /* 0x000000ccd9f17223 */ /* 0x000fe200000108ca */
[----:B------:R-:W-:Y:S01]  /*b600*/  MOV R168, UR23 ;  /* 0x0000001700a87c02 */ /* 0x000fe20008000f00 */
[----:B------:R1:W-:Y:S01]  /*b610*/  STS [R156+0x878], R245 ;  /* 0x000878f59c007388 */ /* 0x0003e20000000800 */
[----:B------:R-:W-:Y:S01]  /*b620*/  FADD.FTZ R247, R247, R164 ;  /* 0x000000a4f7f77221 */ /* 0x000fe20000010000 */
[----:B------:R-:W-:Y:S01]  /*b630*/  FADD.FTZ R196, R196, R241 ;  /* 0x000000f1c4c47221 */ /* 0x000fe20000010000 */
[----:B------:R-:W-:Y:S01]  /*b640*/  FMUL.FTZ R241, R63, R7 ;  /* 0x000000073ff17220 */ /* 0x000fe20000410000 */
[----:B------:R2:W-:Y:S01]  /*b650*/  STS [R156+0x868], R239 ;  /* 0x000868ef9c007388 */ /* 0x0005e20000000800 */
[----:B------:R-:W-:Y:S01]  /*b660*/  FADD.FTZ R160, R247, R160 ;  /* 0x000000a0f7a07221 */ /* 0x000fe20000010000 */
[----:B0-----:R-:W-:Y:S01]  /*b670*/  FMUL.FTZ R251, R67, R208 ;  /* 0x000000d043fb7220 */ /* 0x001fe20000410000 */
[----:B------:R-:W-:Y:S01]  /*b680*/  FMUL.FTZ R7, R60, R182 ;  /* 0x000000b63c077220 */ /* 0x000fe20000410000 */
[----:B------:R0:W-:Y:S01]  /*b690*/  STS [R156+0x86c], R213 ;  /* 0x00086cd59c007388 */ /* 0x0001e20000000800 */
[----:B------:R-:W-:Y:S01]  /*b6a0*/  FADD.FTZ R160, R160, R5 ;  /* 0x00000005a0a07221 */ /* 0x000fe20000010000 */
[----:B-1----:R-:W-:Y:S01]  /*b6b0*/  FMUL.FTZ R245, R65, R204 ;  /* 0x000000cc41f57220 */ /* 0x002fe20000410000 */
[----:B------:R-:W-:Y:S01]  /*b6c0*/  LEA R168, R168, -R4, 0x1 ;  /* 0x80000004a8a87211 */ /* 0x000fe200078e08ff */
[----:B------:R1:W-:Y:S01]  /*b6d0*/  STS [R156+0x860], R179 ;  /* 0x000860b39c007388 */ /* 0x0003e20000000800 */
[----:B------:R-:W-:Y:S01]  /*b6e0*/  FADD.FTZ R183, R160, R183 ;  /* 0x000000b7a0b77221 */ /* 0x000fe20000010000 */
[----:B--2---:R-:W-:Y:S01]  /*b6f0*/  FMUL.FTZ R239, R61, R184 ;  /* 0x000000b83def7220 */ /* 0x004fe20000410000 */
[----:B------:R-:W-:Y:S01]  /*b700*/  FADD.FTZ R249, R196, R249 ;  /* 0x000000f9c4f97221 */ /* 0x000fe20000010000 */
[----:B------:R2:W-:Y:S01]  /*b710*/  STS [R156+0x858], R177 ;  /* 0x000858b19c007388 */ /* 0x0005e20000000800 */
[----:B------:R-:W-:Y:S01]  /*b720*/  FADD.FTZ R183, R183, R154 ;  /* 0x0000009ab7b77221 */ /* 0x000fe20000010000 */
[----:B0-----:R-:W-:Y:S01]  /*b730*/  FMUL.FTZ R213, R61, R186 ;  /* 0x000000ba3dd57220 */ /* 0x001fe20000410000 */
[----:B------:R-:W-:Y:S01]  /*b740*/  FADD.FTZ R249, R249, R172 ;  /* 0x000000acf9f97221 */ /* 0x000fe20000010000 */
[----:B------:R0:W-:Y:S01]  /*b750*/  STS [R156+0x85c], R175 ;  /* 0x00085caf9c007388 */ /* 0x0001e20000000800 */
[----:B------:R-:W-:Y:S01]  /*b760*/  FADD.FTZ R174, R183, R174 ;  /* 0x000000aeb7ae7221 */ /* 0x000fe20000010000 */
[----:B-1----:R-:W-:Y:S01]  /*b770*/  FMUL.FTZ R179, R60, R180 ;  /* 0x000000b43cb37220 */ /* 0x002fe20000410000 */
[----:B------:R-:W-:Y:S01]  /*b780*/  IADD3 R183, PT, PT, R116, 0x20, RZ ;  /* 0x0000002074b77810 */ /* 0x000fe20007ffe0ff */
[----:B------:R-:W-:Y:S01]  /*b790*/  STS [R156+0x87c], R251 ;  /* 0x00087cfb9c007388 */ /* 0x000fe20000000800 */
[----:B------:R-:W-:Y:S01]  /*b7a0*/  FADD.FTZ R4, R174, R211 ;  /* 0x000000d3ae047221 */ /* 0x000fe20000010000 */
[----:B--2---:R-:W-:Y:S01]  /*b7b0*/  FMUL.FTZ R177, R59, R176 ;  /* 0x000000b03bb17220 */ /* 0x004fe20000410000 */
[----:B------:R-:W-:Y:S01]  /*b7c0*/  LEA.HI R183, R183, R116, RZ, 0x1b ;  /* 0x00000074b7b77211 */ /* 0x000fe200078fd8ff */
[----:B------:R-:W-:Y:S01]  /*b7d0*/  STS [R156+0x870], R243 ;  /* 0x000870f39c007388 */ /* 0x000fe20000000800 */
[----:B------:R-:W-:Y:S01]  /*b7e0*/  FADD.FTZ R249, R249, R166 ;  /* 0x000000a6f9f97221 */ /* 0x000fe20000010000 */
[----:B0-----:R-:W-:Y:S01]  /*b7f0*/  FMUL.FTZ R175, R59, R178 ;  /* 0x000000b23baf7220 */ /* 0x001fe20000410000 */
[----:B------:R-:W-:Y:S01]  /*b800*/  LEA R211, R183, UR22, 0x2 ;  /* 0x00000016b7d37c11 */ /* 0x000fe2000f8e10ff */
[----:B------:R-:W-:Y:S01]  /*b810*/  STS [R156+0x874], R245 ;  /* 0x000874f59c007388 */ /* 0x000fe20000000800 */
[----:B------:R-:W-:Y:S01]  /*b820*/  FADD.FTZ R249, R249, R162 ;  /* 0x000000a2f9f97221 */ /* 0x000fe20000010000 */
[----:B------:R-:W-:Y:S01]  /*b830*/  ISETP.GE.AND P2, PT, R168, 0x1, PT ;  /* 0x00000001a800780c */ /* 0x000fe20003f46270 */
[----:B------:R-:W-:Y:S01]  /*b840*/  FMUL.FTZ R154, R192, UR44 ;  /* 0x0000002cc09a7c20 */ /* 0x000fe20008410000 */
[----:B------:R-:W-:Y:S01]  /*b850*/  STS [R156+0x864], R241 ;  /* 0x000864f19c007388 */ /* 0x000fe20000000800 */
[----:B------:R-:W-:Y:S01]  /*b860*/  FADD.FTZ R6, R249, R6 ;  /* 0x00000006f9067221 */ /* 0x000fe20000010000 */
[----:B------:R-:W-:Y:S01]  /*b870*/  FMUL.FTZ R180, R142, UR44 ;  /* 0x0000002c8eb47c20 */ /* 0x000fe20008410000 */
[----:B------:R-:W-:Y:S01]  /*b880*/  FMUL.FTZ R176, R188, UR44 ;  /* 0x0000002cbcb07c20 */ /* 0x000fe20008410000 */
[----:B------:R-:W-:Y:S01]  /*b890*/  STS [R156+0x850], R213 ;  /* 0x000850d59c007388 */ /* 0x000fe20000000800 */
[----:B------:R-:W-:Y:S01]  /*b8a0*/  FADD.FTZ R237, R6, R237 ;  /* 0x000000ed06ed7221 */ /* 0x000fe20000010000 */
[----:B------:R-:W-:Y:S01]  /*b8b0*/  FFMA.FTZ R6, R114, R223, R155 ;  /* 0x000000df72067223 */ /* 0x000fe2000001009b */
[----:B------:R-:W-:Y:S01]  /*b8c0*/  FMUL.FTZ R174, R144, UR44 ;  /* 0x0000002c90ae7c20 */ /* 0x000fe20008410000 */
[----:B------:R-:W-:Y:S01]  /*b8d0*/  STS [R156+0x854], R239 ;  /* 0x000854ef9c007388 */ /* 0x000fe20000000800 */
[----:B------:R-:W-:Y:S01]  /*b8e0*/  FADD.FTZ R158, R237, R158 ;  /* 0x0000009eed9e7221 */ /* 0x000fe20000010000 */
[----:B------:R-:W-:Y:S01]  /*b8f0*/  FMUL.FTZ R183, R145, UR44 ;  /* 0x0000002c91b77c20 */ /* 0x000fe20008410000 */
[----:B------:R-:W-:Y:S01]  /*b900*/  FMUL.FTZ R170, R190, UR44 ;  /* 0x0000002cbeaa7c20 */ /* 0x000fe20008410000 */
[----:B------:R0:W-:Y:S01]  /*b910*/  STS [R156+0x848], R7 ;  /* 0x000848079c007388 */ /* 0x0001e20000000800 */
[----:B------:R-:W-:Y:S01]  /*b920*/  FADD.FTZ R5, R158, R201 ;  /* 0x000000c99e057221 */ /* 0x000fe20000010000 */
[----:B------:R-:W-:Y:S01]  /*b930*/  FMUL.FTZ R201, R143, UR44 ;  /* 0x0000002c8fc97c20 */ /* 0x000fe20008410000 */
[----:B------:R-:W-:Y:S01]  /*b940*/  FMUL.FTZ R166, R146, UR44 ;  /* 0x0000002c92a67c20 */ /* 0x000fe20008410000 */
[----:B------:R1:W-:Y:S01]  /*b950*/  STS [R156+0x84c], R179 ;  /* 0x00084cb39c007388 */ /* 0x0003e20000000800 */
[----:B------:R-:W-:Y:S01]  /*b960*/  FMUL.FTZ R164, R148, UR44 ;  /* 0x0000002c94a47c20 */ /* 0x000fe20008410000 */
[----:B------:R-:W-:Y:S01]  /*b970*/  FMUL.FTZ R155, R193, UR44 ;  /* 0x0000002cc19b7c20 */ /* 0x000fe20008410000 */
[----:B------:R-:W-:Y:S01]  /*b980*/  FMUL.FTZ R158, R171, UR44 ;  /* 0x0000002cab9e7c20 */ /* 0x000fe20008410000 */
[----:B------:R2:W-:Y:S01]  /*b990*/  STS [R156+0x840], R175 ;  /* 0x000840af9c007388 */ /* 0x0005e20000000800 */
[----:B------:R-:W-:Y:S01]  /*b9a0*/  FMUL.FTZ R160, R151, UR44 ;  /* 0x0000002c97a07c20 */ /* 0x000fe20008410000 */
[----:B0-----:R-:W-:Y:S01]  /*b9b0*/  FFMA.FTZ R7, R114, -R221, R153 ;  /* 0x800000dd72077223 */ /* 0x001fe20000010099 */
[----:B------:R-:W-:Y:S01]  /*b9c0*/  FMUL.FTZ R153, R187, UR44 ;  /* 0x0000002cbb997c20 */ /* 0x000fe20008410000 */
[----:B------:R0:W-:Y:S01]  /*b9d0*/  STS [R156+0x844], R177 ;  /* 0x000844b19c007388 */ /* 0x0001e20000000800 */
[----:B------:R-:W-:Y:S01]  /*b9e0*/  IADD3 R213, PT, PT, R116, 0x40, RZ ;  /* 0x0000004074d57810 */ /* 0x000fe20007ffe0ff */
[----:B-1----:R-:W-:Y:S01]  /*b9f0*/  FMUL.FTZ R179, R191, UR44 ;  /* 0x0000002cbfb37c20 */ /* 0x002fe20008410000 */
[----:B------:R-:W-:Y:S01]  /*ba00*/  FFMA.FTZ R178, R142, UR27, R153 ;  /* 0x0000001b8eb27c23 */ /* 0x000fe20008010099 */
[----:B------:R-:W-:Y:S01]  /*ba10*/  BAR.SYNC.DEFER_BLOCKING 0x0 ;  /* 0x0000000000007b1d */ /* 0x000fe20000010000 */
[----:B------:R-:W-:Y:S01]  /*ba20*/  FMUL.FTZ R153, R189, UR44 ;  /* 0x0000002cbd997c20 */ /* 0x000fe20008410000 */
[----:B--2---:R-:W-:Y:S01]  /*ba30*/  FFMA.FTZ R175, R147, UR27, R154 ;  /* 0x0000001b93af7c23 */ /* 0x004fe2000801009a */
[----:B------:R-:W-:Y:S01]  /*ba40*/  FMUL.FTZ R154, R194, UR44 ;  /* 0x0000002cc29a7c20 */ /* 0x000fe20008410000 */
[----:B------:R-:W-:Y:S01]  /*ba50*/  IADD3 R221, PT, PT, R116, 0x60, RZ ;  /* 0x0000006074dd7810 */ /* 0x000fe20007ffe0ff */
[----:B------:R-:W-:Y:S01]  /*ba60*/  FFMA.FTZ R172, R144, UR27, R153 ;  /* 0x0000001b90ac7c23 */ /* 0x000fe20008010099 */
[----:B------:R-:W-:Y:S01]  /*ba70*/  FMUL.FTZ R153, R149, UR44 ;  /* 0x0000002c95997c20 */ /* 0x000fe20008410000 */
[----:B0-----:R-:W-:Y:S01]  /*ba80*/  FMUL.FTZ R177, R147, UR44 ;  /* 0x0000002c93b17c20 */ /* 0x001fe20008410000 */
[----:B------:R-:W-:Y:S01]  /*ba90*/  FMUL.FTZ R156, R173, UR44 ;  /* 0x0000002cad9c7c20 */ /* 0x000fe20008410000 */
[----:B------:R-:W-:Y:S01]  /*baa0*/  ISETP.GE.AND P3, PT, R168, 0x21, PT ;  /* 0x00000021a800780c */ /* 0x000fe20003f66270 */
[----:B------:R-:W-:Y:S01]  /*bab0*/  FFMA.FTZ R162, R194, UR27, -R153 ;  /* 0x0000001bc2a27c23 */ /* 0x000fe20008010899 */
[----:B------:R-:W-:Y:S01]  /*bac0*/  FFMA.FTZ R153, R149, UR27, R154 ;  /* 0x0000001b95997c23 */ /* 0x000fe2000801009a */
[----:B------:R-:W-:Y:S01]  /*bad0*/  FMUL.FTZ R154, R195, UR44 ;  /* 0x0000002cc39a7c20 */ /* 0x000fe20008410000 */
[----:B------:R-:W-:Y:S01]  /*bae0*/  FFMA.FTZ R180, R187, UR27, -R180 ;  /* 0x0000001bbbb47c23 */ /* 0x000fe200080108b4 */
[----:B------:R-:W-:Y:S01]  /*baf0*/  FFMA.FTZ R201, R188, UR27, -R201 ;  /* 0x0000001bbcc97c23 */ /* 0x000fe200080108c9 */
[----:B------:R-:W-:Y:S01]  /*bb00*/  FFMA.FTZ R176, R143, UR27, R176 ;  /* 0x0000001b8fb07c23 */ /* 0x000fe200080100b0 */
[----:B------:R-:W-:Y:S01]  /*bb10*/  FFMA.FTZ R174, R189, UR27, -R174 ;  /* 0x0000001bbdae7c23 */ /* 0x000fe200080108ae */
[----:B------:R-:W-:Y:S01]  /*bb20*/  FFMA.FTZ R183, R190, UR27, -R183 ;  /* 0x0000001bbeb77c23 */ /* 0x000fe200080108b7 */
[----:B------:R-:W-:Y:S01]  /*bb30*/  FFMA.FTZ R170, R145, UR27, R170 ;  /* 0x0000001b91aa7c23 */ /* 0x000fe200080100aa */
[----:B------:R-:W-:Y:S01]  /*bb40*/  FFMA.FTZ R166, R191, UR27, -R166 ;  /* 0x0000001bbfa67c23 */ /* 0x000fe200080108a6 */
[----:B------:R-:W-:Y:S01]  /*bb50*/  FFMA.FTZ R179, R146, UR27, R179 ;  /* 0x0000001b92b37c23 */ /* 0x000fe200080100b3 */
[----:B------:R-:W-:Y:S01]  /*bb60*/  FFMA.FTZ R177, R192, UR27, -R177 ;  /* 0x0000001bc0b17c23 */ /* 0x000fe200080108b1 */
[----:B------:R-:W-:Y:S01]  /*bb70*/  FFMA.FTZ R164, R193, UR27, -R164 ;  /* 0x0000001bc1a47c23 */ /* 0x000fe200080108a4 */
[----:B------:R-:W-:Y:S01]  /*bb80*/  FFMA.FTZ R155, R148, UR27, R155 ;  /* 0x0000001b949b7c23 */ /* 0x000fe2000801009b */
[----:B------:R-:W0:Y:S01]  /*bb90*/  LDS R211, [R211+0x8c0] ;  /* 0x0008c000d3d37984 */ /* 0x000e220000000800 */
        /* <DEDUP_REMOVED lines=9> */
.L_x_13260:
[----:B------:R-:W-:Y:S05]  /*bc30*/  BSYNC.RECONVERGENT B0 ;  /* 0x0000000000007941 */ /* 0x000fea0003800200 */
.L_x_13259:
[----:B------:R-:W-:Y:S04]  /*bc40*/  BSSY.RECONVERGENT B0, `(.L_x_13261) ;  /* 0x0000003000007945 */ /* 0x000fe80003800200 */
[----:B------:R-:W-:Y:S05]  /*bc50*/  @!P3 BRA `(.L_x_13262) ;  /* 0x000000000004b947 */ /* 0x000fea0003800000 */
[----:B0-----:R2:W-:Y:S02]  /*bc60*/  REDG.E.ADD.F32.FTZ.RN.STRONG.GPU desc[UR24][R8.64+0x80], R211 ;  /* 0x000080d3080079a6 */ /* 0x0015e4000c12f318 */
.L_x_13262:
[----:B------:R-:W-:Y:S05]  /*bc70*/  BSYNC.RECONVERGENT B0 ;  /* 0x0000000000007941 */ /* 0x000fea0003800200 */
.L_x_13261:
[----:B0-2---:R-:W-:Y:S01]  /*bc80*/  IADD3 R211, PT, PT, R116, 0x80, RZ ;  /* 0x0000008074d37810 */ /* 0x005fe20007ffe0ff */
        /* <DEDUP_REMOVED lines=15> */
.L_x_13264:
[----:B------:R-:W-:Y:S05]  /*bd80*/  BSYNC.RECONVERGENT B0 ;  /* 0x0000000000007941 */ /* 0x000fea0003800200 */
.L_x_13263:
[----:B01----:R0:W1:Y:S01]  /*bd90*/  LDS R211, [R221+0x9c0] ;  /* 0x0009c000ddd37984 */ /* 0x0030620000000800 */
[----:B------:R-:W-:Y:S01]  /*bda0*/  BSSY.RECONVERGENT B0, `(.L_x_13265) ;  /* 0x0000006000007945 */ /* 0x000fe20003800200 */
[----:B------:R-:W-:Y:S02]  /*bdb0*/  IADD3 R213, PT, PT, R116, 0xc0, RZ ;  /* 0x000000c074d57810 */ /* 0x000fe40007ffe0ff */
[----:B------:R-:W-:Y:S02]  /*bdc0*/  LEA.HI R223, R223, R116, RZ, 0x1b ;  /* 0x00000074dfdf7211 */ /* 0x000fe400078fd8ff */
[----:B------:R-:W-:Y:S01]  /*bdd0*/  LEA R182, R182, UR22, 0x2 ;  /* 0x00000016b6b67c11 */ /* 0x000fe2000f8e10ff */
[----:B------:R-:W-:Y:S06]  /*bde0*/  @!P2 BRA `(.L_x_13266) ;  /* 0x000000000004a947 */ /* 0x000fec0003800000 */
[----:B-1----:R2:W-:Y:S02]  /*bdf0*/  REDG.E.ADD.F32.FTZ.RN.STRONG.GPU desc[UR24][R8.64+0x180], R211 ;  /* 0x000180d3080079a6 */ /* 0x0025e4000c12f318 */
.L_x_13266:
[----:B------:R-:W-:Y:S05]  /*be00*/  BSYNC.RECONVERGENT B0 ;  /* 0x0000000000007941 */ /* 0x000fea0003800200 */
.L_x_13265:
[----:B-12---:R1:W2:Y:S01]  /*be10*/  LDS R211, [R182+0xa40] ;  /* 0x000a4000b6d37984 */ /* 0x0062a20000000800 */
[----:B------:R-:W-:Y:S01]  /*be20*/  BSSY.RECONVERGENT B0, `(.L_x_13267) ;  /* 0x0000005000007945 */ /* 0x000fe20003800200 */
[----:B------:R-:W-:Y:S02]  /*be30*/  LEA.HI R213, R213, R116, RZ, 0x1b ;  /* 0x00000074d5d57211 */ /* 0x000fe400078fd8ff */
[----:B------:R-:W-:Y:S01]  /*be40*/  LEA R223, R223, UR22, 0x2 ;  /* 0x00000016dfdf7c11 */ /* 0x000fe2000f8e10ff */
[----:B------:R-:W-:Y:S06]  /*be50*/  @!P3 BRA `(.L_x_13268) ;  /* 0x000000000004b947 */ /* 0x000fec0003800000 */
[----:B--2---:R3:W-:Y:S02]  /*be60*/  REDG.E.ADD.F32.FTZ.RN.STRONG.GPU desc[UR24][R8.64+0x200], R211 ;  /* 0x000200d3080079a6 */ /* 0x0047e4000c12f318 */
.L_x_13268:
[----:B------:R-:W-:Y:S05]  /*be70*/  BSYNC.RECONVERGENT B0 ;  /* 0x0000000000007941 */ /* 0x000fea0003800200 */
.L_x_13267:
[----:B--23--:R2:W3:Y:S01]  /*be80*/  LDS R211, [R223+0xac0] ;  /* 0x000ac000dfd37984 */ /* 0x00c4e20000000800 */
[----:B------:R-:W-:Y:S01]  /*be90*/  BSSY.RECONVERGENT B0, `(.L_x_13269) ;  /* 0x0000004000007945 */ /* 0x000fe20003800200 */
[----:B-1----:R-:W-:-:S03]  /*bea0*/  LEA R182, R213, UR22, 0x2 ;  /* 0x00000016d5b67c11 */ /* 0x002fc6000f8e10ff */
[----:B------:R-:W-:Y:S05]  /*beb0*/  @!P4 BRA `(.L_x_13270) ;  /* 0x000000000004c947 */ /* 0x000fea0003800000 */
[----:B---3--:R1:W-:Y:S02]  /*bec0*/  REDG.E.ADD.F32.FTZ.RN.STRONG.GPU desc[UR24][R8.64+0x280], R211 ;  /* 0x000280d3080079a6 */ /* 0x0083e4000c12f318 */
.L_x_13270:
[----:B------:R-:W-:Y:S05]  /*bed0*/  BSYNC.RECONVERGENT B0 ;  /* 0x0000000000007941 */ /* 0x000fea0003800200 */
.L_x_13269:
[----:B-1-3--:R1:W3:Y:S01]  /*bee0*/  LDS R211, [R182+0xb40] ;  /* 0x000b4000b6d37984 */ /* 0x00a2e20000000800 */
[----:B------:R-:W-:Y:S01]  /*bef0*/  BSSY.RECONVERGENT B0, `(.L_x_13271) ;  /* 0x0000005000007945 */ /* 0x000fe20003800200 */
[C---:B------:R-:W-:Y:S02]  /*bf00*/  IADD3 R213, PT, PT, R116.reuse, 0xe0, RZ ;  /* 0x000000e074d57810 */ /* 0x040fe40007ffe0ff */
[----:B0-----:R-:W-:Y:S01]  /*bf10*/  IADD3 R221, PT, PT, R116, 0x100, RZ ;  /* 0x0000010074dd7810 */ /* 0x001fe20007ffe0ff */
[----:B------:R-:W-:Y:S06]  /*bf20*/  @!P5 BRA `(.L_x_13272) ;  /* 0x000000000004d947 */ /* 0x000fec0003800000 */
[----:B---3--:R0:W-:Y:S02]  /*bf30*/  REDG.E.ADD.F32.FTZ.RN.STRONG.GPU desc[UR24][R8.64+0x300], R211 ;  /* 0x000300d3080079a6 */ /* 0x0081e4000c12f318 */
.L_x_13272:
[----:B------:R-:W-:Y:S05]  /*bf40*/  BSYNC.RECONVERGENT B0 ;  /* 0x0000000000007941 */ /* 0x000fea0003800200 */
.L_x_13271:
        /* <DEDUP_REMOVED lines=16> */
.L_x_13274:
[----:B------:R-:W-:Y:S05]  /*c050*/  BSYNC.RECONVERGENT B0 ;  /* 0x0000000000007941 */ /* 0x000fea0003800200 */
.L_x_13273:
[----:B01----:R0:W1:Y:S01]  /*c060*/  LDS R211, [R221+0xc40] ;  /* 0x000c4000ddd37984 */ /* 0x0030620000000800 */
[----:B------:R-:W-:Y:S01]  /*c070*/  BSSY.RECONVERGENT B0, `(.L_x_13275) ;  /* 0x0000006000007945 */ /* 0x000fe20003800200 */
[----:B------:R-:W-:Y:S02]  /*c080*/  IADD3 R213, PT, PT, R116, 0x160, RZ ;  /* 0x0000016074d57810 */ /* 0x000fe40007ffe0ff */
[----:B------:R-:W-:Y:S02]  /*c090*/  LEA.HI R223, R223, R116, RZ, 0x1b ;  /* 0x00000074dfdf7211 */ /* 0x000fe400078fd8ff */
[----:B------:R-:W-:Y:S01]  /*c0a0*/  LEA R182, R182, UR22, 0x2 ;  /* 0x00000016b6b67c11 */ /* 0x000fe2000f8e10ff */
[----:B------:R-:W-:Y:S06]  /*c0b0*/  @!P2 BRA `(.L_x_13276) ;  /* 0x000000000004a947 */ /* 0x000fec0003800000 */
[----:B-1----:R2:W-:Y:S02]  /*c0c0*/  REDG.E.ADD.F32.FTZ.RN.STRONG.GPU desc[UR24][R8.64+0x400], R211 ;  /* 0x000400d3080079a6 */ /* 0x0025e4000c12f318 */
.L_x_13276:
[----:B------:R-:W-:Y:S05]  /*c0d0*/  BSYNC.RECONVERGENT B0 ;  /* 0x0000000000007941 */ /* 0x000fea0003800200 */
.L_x_13275:
[----:B-12---:R1:W2:Y:S01]  /*c0e0*/  LDS R211, [R182+0xcc0] ;  /* 0x000cc000b6d37984 */ /* 0x0062a20000000800 */
[----:B------:R-:W-:Y:S01]  /*c0f0*/  BSSY.RECONVERGENT B0, `(.L_x_13277) ;  /* 0x0000005000007945 */ /* 0x000fe20003800200 */
[----:B------:R-:W-:Y:S02]  /*c100*/  LEA.HI R213, R213, R116, RZ, 0x1b ;  /* 0x00000074d5d57211 */ /* 0x000fe400078fd8ff */
[----:B------:R-:W-:Y:S01]  /*c110*/  LEA R223, R223, UR22, 0x2 ;  /* 0x00000016dfdf7c11 */ /* 0x000fe2000f8e10ff */
[----:B------:R-:W-:Y:S06]  /*c120*/  @!P3 BRA `(.L_x_13278) ;  /* 0x000000000004b947 */ /* 0x000fec0003800000 */
[----:B--2---:R3:W-:Y:S02]  /*c130*/  REDG.E.ADD.F32.FTZ.RN.STRONG.GPU desc[UR24][R8.64+0x480], R211 ;  /* 0x000480d3080079a6 */ /* 0x0047e4000c12f318 */
.L_x_13278:
[----:B------:R-:W-:Y:S05]  /*c140*/  BSYNC.RECONVERGENT B0 ;  /* 0x0000000000007941 */ /* 0x000fea0003800200 */
.L_x_13277:
[----:B--23--:R2:W3:Y:S01]  /*c150*/  LDS R211, [R223+0xd40] ;  /* 0x000d4000dfd37984 */ /* 0x00c4e20000000800 */
[----:B------:R-:W-:Y:S01]  /*c160*/  BSSY.RECONVERGENT B0, `(.L_x_13279) ;  /* 0x0000004000007945 */ /* 0x000fe20003800200 */
[----:B-1----:R-:W-:-:S03]  /*c170*/  LEA R182, R213, UR22, 0x2 ;  /* 0x00000016d5b67c11 */ /* 0x002fc6000f8e10ff */
[----:B------:R-:W-:Y:S05]  /*c180*/  @!P4 BRA `(.L_x_13280) ;  /* 0x000000000004c947 */ /* 0x000fea0003800000 */
[----:B---3--:R1:W-:Y:S02]  /*c190*/  REDG.E.ADD.F32.FTZ.RN.STRONG.GPU desc[UR24][R8.64+0x500], R211 ;  /* 0x000500d3080079a6 */ /* 0x0083e4000c12f318 */
.L_x_13280:
[----:B------:R-:W-:Y:S05]  /*c1a0*/  BSYNC.RECONVERGENT B0 ;  /* 0x0000000000007941 */ /* 0x000fea0003800200 */
.L_x_13279:
[----:B-1-3--:R1:W3:Y:S01]  /*c1b0*/  LDS R211, [R182+0xdc0] ;  /* 0x000dc000b6d37984 */ /* 0x00a2e20000000800 */
[----:B------:R-:W-:Y:S01]  /*c1c0*/  BSSY.RECONVERGENT B0, `(.L_x_13281) ;  /* 0x0000005000007945 */ /* 0x000fe20003800200 */
[C---:B------:R-:W-:Y:S02]  /*c1d0*/  IADD3 R213, PT, PT, R116.reuse, 0x180, RZ ;  /* 0x0000018074d57810 */ /* 0x040fe40007ffe0ff */
[----:B0-----:R-:W-:Y:S01]  /*c1e0*/  IADD3 R221, PT, PT, R116, 0x1a0, RZ ;  /* 0x000001a074dd7810 */ /* 0x001fe20007ffe0ff */
[----:B------:R-:W-:Y:S06]  /*c1f0*/  @!P5 BRA `(.L_x_13282) ;  /* 0x000000000004d947 */ /* 0x000fec0003800000 */
[----:B---3--:R0:W-:Y:S02]  /*c200*/  REDG.E.ADD.F32.FTZ.RN.STRONG.GPU desc[UR24][R8.64+0x580], R211 ;  /* 0x000580d3080079a6 */ /* 0x0081e4000c12f318 */
.L_x_13282:
[----:B------:R-:W-:Y:S05]  /*c210*/  BSYNC.RECONVERGENT B0 ;  /* 0x0000000000007941 */ /* 0x000fea0003800200 */
.L_x_13281:
        /* <DEDUP_REMOVED lines=16> */
.L_x_13284:
[----:B------:R-:W-:Y:S05]  /*c320*/  BSYNC.RECONVERGENT B0 ;  /* 0x0000000000007941 */ /* 0x000fea0003800200 */
.L_x_13283:
[----:B01----:R0:W1:Y:S01]  /*c330*/  LDS R211, [R221+0xec0] ;  /* 0x000ec000ddd37984 */ /* 0x0030620000000800 */
[----:B------:R-:W-:Y:S01]  /*c340*/  BSSY.RECONVERGENT B0, `(.L_x_13285) ;  /* 0x0000005000007945 */ /* 0x000fe20003800200 */
[----:B------:R-:W-:Y:S02]  /*c350*/  LEA.HI R223, R223, R116, RZ, 0x1b ;  /* 0x00000074dfdf7211 */ /* 0x000fe400078fd8ff */
[----:B------:R-:W-:Y:S01]  /*c360*/  LEA R184, R182, UR22, 0x2 ;  /* 0x00000016b6b87c11 */ /* 0x000fe2000f8e10ff */
[----:B------:R-:W-:Y:S06]  /*c370*/  @!P2 BRA `(.L_x_13286) ;  /* 0x000000000004a947 */ /* 0x000fec0003800000 */
[----:B-1----:R2:W-:Y:S02]  /*c380*/  REDG.E.ADD.F32.FTZ.RN.STRONG.GPU desc[UR24][R8.64+0x680], R211 ;  /* 0x000680d3080079a6 */ /* 0x0025e4000c12f318 */
.L_x_13286:
[----:B------:R-:W-:Y:S05]  /*c390*/  BSYNC.RECONVERGENT B0 ;  /* 0x0000000000007941 */ /* 0x000fea0003800200 */
.L_x_13285:
[----:B------:R-:W-:Y:S01]  /*c3a0*/  LEA.HI R182, R115, R116, RZ, 0x1b ;  /* 0x0000007473b67211 */ /* 0x000fe200078fd8ff */
[----:B------:R-:W-:Y:S01]  /*c3b0*/  BSSY.RECONVERGENT B0, `(.L_x_13287) ;  /* 0x0000005000007945 */ /* 0x000fe20003800200 */
[----:B------:R3:W4:Y:S01]  /*c3c0*/  LDS R115, [R184+0xf40] ;  /* 0x000f4000b8737984 */ /* 0x0007220000000800 */
[----:B------:R-:W-:Y:S02]  /*c3d0*/  LEA R223, R223, UR22, 0x2 ;  /* 0x00000016dfdf7c11 */ /* 0x000fe4000f8e10ff */
[----:B------:R-:W-:Y:S05]  /*c3e0*/  @!P3 BRA `(.L_x_13288) ;  /* 0x000000000004b947 */ /* 0x000fea0003800000 */
[----:B----4-:R4:W-:Y:S02]  /*c3f0*/  REDG.E.ADD.F32.FTZ.RN.STRONG.GPU desc[UR24][R8.64+0x700], R115 ;  /* 0x00070073080079a6 */ /* 0x0109e4000c12f318 */
.L_x_13288:
[----:B------:R-:W-:Y:S05]  /*c400*/  BSYNC.RECONVERGENT B0 ;  /* 0x0000000000007941 */ /* 0x000fea0003800200 */
.L_x_13287:
[----:B----4-:R4:W0:Y:S01]  /*c410*/  LDS R115, [R223+0xfc0] ;  /* 0x000fc000df737984 */ /* 0x0108220000000800 */
[----:B------:R-:W-:Y:S01]  /*c420*/  BSSY.RECONVERGENT B0, `(.L_x_13289) ;  /* 0x0000004000007945 */ /* 0x000fe20003800200 */
[----:B------:R-:W-:-:S03]  /*c430*/  LEA R182, R182, UR22, 0x2 ;  /* 0x00000016b6b67c11 */ /* 0x000fc6000f8e10ff */
[----:B------:R-:W-:Y:S05]  /*c440*/  @!P4 BRA `(.L_x_13290) ;  /* 0x000000000004c947 */ /* 0x000fea0003800000 */
[----:B0-----:R0:W-:Y:S02]  /*c450*/  REDG.E.ADD.F32.FTZ.RN.STRONG.GPU desc[UR24][R8.64+0x780], R115 ;  /* 0x00078073080079a6 */ /* 0x0011e4000c12f318 */
.L_x_13290:
[----:B------:R-:W-:Y:S05]  /*c460*/  BSYNC.RECONVERGENT B0 ;  /* 0x0000000000007941 */ /* 0x000fea0003800200 */
.L_x_13289:
[----:B0-----:R0:W0:Y:S01]  /*c470*/  LDS R115, [R182+0x1040] ;  /* 0x00104000b6737984 */ /* 0x0010220000000800 */
[----:B------:R-:W-:Y:S01]  /*c480*/  BSSY.RECONVERGENT B0, `(.L_x_13291) ;  /* 0x0000005000007945 */ /* 0x000fe20003800200 */
[C---:B-12---:R-:W-:Y:S02]  /*c490*/  IADD3 R211, PT, PT, R116.reuse, 0x220, RZ ;  /* 0x0000022074d37810 */ /* 0x046fe40007ffe0ff */
[----:B------:R-:W-:Y:S01]  /*c4a0*/  IADD3 R213, PT, PT, R116, 0x240, RZ ;  /* 0x0000024074d57810 */ /* 0x000fe20007ffe0ff */
[----:B------:R-:W-:Y:S06]  /*c4b0*/  @!P5 BRA `(.L_x_13292) ;  /* 0x000000000004d947 */ /* 0x000fec0003800000 */
[----:B0-----:R1:W-:Y:S02]  /*c4c0*/  REDG.E.ADD.F32.FTZ.RN.STRONG.GPU desc[UR24][R8.64+0x800], R115 ;  /* 0x00080073080079a6 */ /* 0x0013e4000c12f318 */
.L_x_13292:
[----:B------:R-:W-:Y:S05]  /*c4d0*/  BSYNC.RECONVERGENT B0 ;  /* 0x0000000000007941 */ /* 0x000fea0003800200 */
.L_x_13291:
        /* <DEDUP_REMOVED lines=16> */
.L_x_13294:
[----:B------:R-:W-:Y:S05]  /*c5e0*/  BSYNC.RECONVERGENT B0 ;  /* 0x0000000000007941 */ /* 0x000fea0003800200 */
.L_x_13293:
[----:B01----:R0:W1:Y:S01]  /*c5f0*/  LDS R115, [R213+0x1140] ;  /* 0x00114000d5737984 */ /* 0x0030620000000800 */
[----:B------:R-:W-:Y:S01]  /*c600*/  BSSY.RECONVERGENT B0, `(.L_x_13295) ;  /* 0x0000006000007945 */ /* 0x000fe20003800200 */
[----:B------:R-:W-:Y:S02]  /*c610*/  IADD3 R211, PT, PT, R116, 0x2a0, RZ ;  /* 0x000002a074d37810 */ /* 0x000fe40007ffe0ff */
[----:B------:R-:W-:Y:S02]  /*c620*/  LEA.HI R221, R221, R116, RZ, 0x1b ;  /* 0x00000074dddd7211 */ /* 0x000fe400078fd8ff */
[----:B------:R-:W-:Y:S01]  /*c630*/  LEA R182, R182, UR22, 0x2 ;  /* 0x00000016b6b67c11 */ /* 0x000fe2000f8e10ff */
[----:B------:R-:W-:Y:S06]  /*c640*/  @!P2 BRA `(.L_x_13296) ;  /* 0x000000000004a947 */ /* 0x000fec0003800000 */
[----:B-1----:R2:W-:Y:S02]  /*c650*/  REDG.E.ADD.F32.FTZ.RN.STRONG.GPU desc[UR24][R8.64+0x900], R115 ;  /* 0x00090073080079a6 */ /* 0x0025e4000c12f318 */
.L_x_13296:
[----:B------:R-:W-:Y:S05]  /*c660*/  BSYNC.RECONVERGENT B0 ;  /* 0x0000000000007941 */ /* 0x000fea0003800200 */
.L_x_13295:
[----:B-12---:R1:W2:Y:S01]  /*c670*/  LDS R115, [R182+0x11c0] ;  /* 0x0011c000b6737984 */ /* 0x0062a20000000800 */
[----:B------:R-:W-:Y:S01]  /*c680*/  BSSY.RECONVERGENT B0, `(.L_x_13297) ;  /* 0x0000005000007945 */ /* 0x000fe20003800200 */
[----:B------:R-:W-:Y:S02]  /*c690*/  LEA.HI R211, R211, R116, RZ, 0x1b ;  /* 0x00000074d3d37211 */ /* 0x000fe400078fd8ff */
[----:B------:R-:W-:Y:S01]  /*c6a0*/  LEA R221, R221, UR22, 0x2 ;  /* 0x00000016dddd7c11 */ /* 0x000fe2000f8e10ff */
[----:B------:R-:W-:Y:S06]  /*c6b0*/  @!P3 BRA `(.L_x_13298) ;  /* 0x000000000004b947 */ /* 0x000fec0003800000 */
[----:B--2---:R2:W-:Y:S02]  /*c6c0*/  REDG.E.ADD.F32.FTZ.RN.STRONG.GPU desc[UR24][R8.64+0x980], R115 ;  /* 0x00098073080079a6 */ /* 0x0045e4000c12f318 */
.L_x_13298:
[----:B------:R-:W-:Y:S05]  /*c6d0*/  BSYNC.RECONVERGENT B0 ;  /* 0x0000000000007941 */ /* 0x000fea0003800200 */
.L_x_13297:
[----:B--2---:R2:W0:Y:S01]  /*c6e0*/  LDS R115, [R221+0x1240] ;  /* 0x00124000dd737984 */ /* 0x0044220000000800 */
[----:B------:R-:W-:Y:S01]  /*c6f0*/  BSSY.RECONVERGENT B0, `(.L_x_13299) ;  /* 0x0000004000007945 */ /* 0x000fe20003800200 */
[----:B-1----:R-:W-:-:S03]  /*c700*/  LEA R182, R211, UR22, 0x2 ;  /* 0x00000016d3b67c11 */ /* 0x002fc6000f8e10ff */
[----:B------:R-:W-:Y:S05]  /*c710*/  @!P4 BRA `(.L_x_13300) ;  /* 0x000000000004c947 */ /* 0x000fea0003800000 */
[----:B0-----:R1:W-:Y:S02]  /*c720*/  REDG.E.ADD.F32.FTZ.RN.STRONG.GPU desc[UR24][R8.64+0xa00], R115 ;  /* 0x000a0073080079a6 */ /* 0x0013e4000c12f318 */
.L_x_13300:
[----:B------:R-:W-:Y:S05]  /*c730*/  BSYNC.RECONVERGENT B0 ;  /* 0x0000000000007941 */ /* 0x000fea0003800200 */
.L_x_13299:
[----:B01----:R0:W1:Y:S01]  /*c740*/  LDS R115, [R182+0x12c0] ;  /* 0x0012c000b6737984 */ /* 0x0030620000000800 */
[----:B------:R-:W-:Y:S01]  /*c750*/  BSSY.RECONVERGENT B0, `(.L_x_13301) ;  /* 0x0000005000007945 */ /* 0x000fe20003800200 */
[C---:B------:R-:W-:Y:S02]  /*c760*/  IADD3 R211, PT, PT, R116.reuse, 0x2c0, RZ ;  /* 0x000002c074d37810 */ /* 0x040fe40007ffe0ff */
[----:B------:R-:W-:Y:S01]  /*c770*/  IADD3 R213, PT, PT, R116, 0x2e0, RZ ;  /* 0x000002e074d57810 */ /* 0x000fe20007ffe0ff */
[----:B------:R-:W-:Y:S06]  /*c780*/  @!P5 BRA `(.L_x_13302) ;  /* 0x000000000004d947 */ /* 0x000fec0003800000 */
[----:B-1----:R1:W-:Y:S02]  /*c790*/  REDG.E.ADD.F32.FTZ.RN.STRONG.GPU desc[UR24][R8.64+0xa80], R115 ;  /* 0x000a8073080079a6 */ /* 0x0023e4000c12f318 */
.L_x_13302:
[----:B------:R-:W-:Y:S05]  /*c7a0*/  BSYNC.RECONVERGENT B0 ;  /* 0x0000000000007941 */ /* 0x000fea0003800200 */
.L_x_13301:
        /* <DEDUP_REMOVED lines=16> */
.L_x_13304:
[----:B------:R-:W-:Y:S05]  /*c8b0*/  BSYNC.RECONVERGENT B0 ;  /* 0x0000000000007941 */ /* 0x000fea0003800200 */
.L_x_13303:
[----:B01----:R0:W1:Y:S01]  /*c8c0*/  LDS R115, [R213+0x13c0] ;  /* 0x0013c000d5737984 */ /* 0x0030620000000800 */
[----:B------:R-:W-:Y:S01]  /*c8d0*/  BSSY.RECONVERGENT B0, `(.L_x_13305) ;  /* 0x0000006000007945 */ /* 0x000fe20003800200 */
[----:B------:R-:W-:Y:S02]  /*c8e0*/  IADD3 R211, PT, PT, R116, 0x340, RZ ;  /* 0x0000034074d37810 */ /* 0x000fe40007ffe0ff */
[----:B------:R-:W-:Y:S02]  /*c8f0*/  LEA.HI R221, R221, R116, RZ, 0x1b ;  /* 0x00000074dddd7211 */ /* 0x000fe400078fd8ff */
[----:B------:R-:W-:Y:S01]  /*c900*/  LEA R182, R182, UR22, 0x2 ;  /* 0x00000016b6b67c11 */ /* 0x000fe2000f8e10ff */
[----:B------:R-:W-:Y:S06]  /*c910*/  @!P2 BRA `(.L_x_13306) ;  /* 0x000000000004a947 */ /* 0x000fec0003800000 */
[----:B-1----:R2:W-:Y:S02]  /*c920*/  REDG.E.ADD.F32.FTZ.RN.STRONG.GPU desc[UR24][R8.64+0xb80], R115 ;  /* 0x000b8073080079a6 */ /* 0x0025e4000c12f318 */
.L_x_13306:
[----:B------:R-:W-:Y:S05]  /*c930*/  BSYNC.RECONVERGENT B0 ;  /* 0x0000000000007941 */ /* 0x000fea0003800200 */
.L_x_13305:
[----:B-12---:R1:W2:Y:S01]  /*c940*/  LDS R115, [R182+0x1440] ;  /* 0x00144000b6737984 */ /* 0x0062a20000000800 */
[----:B------:R-:W-:Y:S01]  /*c950*/  BSSY.RECONVERGENT B0, `(.L_x_13307) ;  /* 0x0000005000007945 */ /* 0x000fe20003800200 */
[----:B------:R-:W-:Y:S02]  /*c960*/  LEA.HI R211, R211, R116, RZ, 0x1b ;  /* 0x00000074d3d37211 */ /* 0x000fe400078fd8ff */
[----:B------:R-:W-:Y:S01]  /*c970*/  LEA R221, R221, UR22, 0x2 ;  /* 0x00000016dddd7c11 */ /* 0x000fe2000f8e10ff */
[----:B------:R-:W-:Y:S06]  /*c980*/  @!P3 BRA `(.L_x_13308) ;  /* 0x000000000004b947 */ /* 0x000fec0003800000 */
[----:B--2---:R2:W-:Y:S02]  /*c990*/  REDG.E.ADD.F32.FTZ.RN.STRONG.GPU desc[UR24][R8.64+0xc00], R115 ;  /* 0x000c0073080079a6 */ /* 0x0045e4000c12f318 */
.L_x_13308:
[----:B------:R-:W-:Y:S05]  /*c9a0*/  BSYNC.RECONVERGENT B0 ;  /* 0x0000000000007941 */ /* 0x000fea0003800200 */
.L_x_13307:
[----:B--2---:R2:W0:Y:S01]  /*c9b0*/  LDS R115, [R221+0x14c0] ;  /* 0x0014c000dd737984 */ /* 0x0044220000000800 */
[----:B------:R-:W-:Y:S01]  /*c9c0*/  BSSY.RECONVERGENT B0, `(.L_x_13309) ;  /* 0x0000004000007945 */ /* 0x000fe20003800200 */
[----:B-1----:R-:W-:-:S03]  /*c9d0*/  LEA R182, R211, UR22, 0x2 ;  /* 0x00000016d3b67c11 */ /* 0x002fc6000f8e10ff */
[----:B------:R-:W-:Y:S05]  /*c9e0*/  @!P4 BRA `(.L_x_13310) ;  /* 0x000000000004c947 */ /* 0x000fea0003800000 */
[----:B0-----:R1:W-:Y:S02]  /*c9f0*/  REDG.E.ADD.F32.FTZ.RN.STRONG.GPU desc[UR24][R8.64+0xc80], R115 ;  /* 0x000c8073080079a6 */ /* 0x0013e4000c12f318 */
.L_x_13310:
[----:B------:R-:W-:Y:S05]  /*ca00*/  BSYNC.RECONVERGENT B0 ;  /* 0x0000000000007941 */ /* 0x000fea0003800200 */
.L_x_13309:
[----:B01----:R0:W1:Y:S01]  /*ca10*/  LDS R115, [R182+0x1540] ;  /* 0x00154000b6737984 */ /* 0x0030620000000800 */
[----:B------:R-:W-:Y:S01]  /*ca20*/  BSSY.RECONVERGENT B0, `(.L_x_13311) ;  /* 0x0000005000007945 */ /* 0x000fe20003800200 */
[C---:B------:R-:W-:Y:S02]  /*ca30*/  IADD3 R211, PT, PT, R116.reuse, 0x360, RZ ;  /* 0x0000036074d37810 */ /* 0x040fe40007ffe0ff */
[----:B------:R-:W-:Y:S01]  /*ca40*/  IADD3 R213, PT, PT, R116, 0x380, RZ ;  /* 0x0000038074d57810 */ /* 0x000fe20007ffe0ff */
[----:B------:R-:W-:Y:S06]  /*ca50*/  @!P5 BRA `(.L_x_13312) ;  /* 0x000000000004d947 */ /* 0x000fec0003800000 */
[----:B-1----:R1:W-:Y:S02]  /*ca60*/  REDG.E.ADD.F32.FTZ.RN.STRONG.GPU desc[UR24][R8.64+0xd00], R115 ;  /* 0x000d0073080079a6 */ /* 0x0023e4000c12f318 */
.L_x_13312:
[----:B------:R-:W-:Y:S05]  /*ca70*/  BSYNC.RECONVERGENT B0 ;  /* 0x0000000000007941 */ /* 0x000fea0003800200 */
.L_x_13311:
        /* <DEDUP_REMOVED lines=16> */
.L_x_13314:
[----:B------:R-:W-:Y:S05]  /*cb80*/  BSYNC.RECONVERGENT B0 ;  /* 0x0000000000007941 */ /* 0x000fea0003800200 */
.L_x_13313:
[----:B01----:R0:W1:Y:S01]  /*cb90*/  LDS R115, [R213+0x1640] ;  /* 0x00164000d5737984 */ /* 0x0030620000000800 */
[----:B------:R-:W-:Y:S01]  /*cba0*/  BSSY.RECONVERGENT B0, `(.L_x_13315) ;  /* 0x0000006000007945 */ /* 0x000fe20003800200 */
[----:B------:R-:W-:Y:S02]  /*cbb0*/  IADD3 R211, PT, PT, R116, 0x3e0, RZ ;  /* 0x000003e074d37810 */ /* 0x000fe40007ffe0ff */
[----:B------:R-:W-:Y:S02]  /*cbc0*/  LEA.HI R221, R221, R116, RZ, 0x1b ;  /* 0x00000074dddd7211 */ /* 0x000fe400078fd8ff */
[----:B------:R-:W-:Y:S01]  /*cbd0*/  LEA R182, R182, UR22, 0x2 ;  /* 0x00000016b6b67c11 */ /* 0x000fe2000f8e10ff */
[----:B------:R-:W-:Y:S06]  /*cbe0*/  @!P2 BRA `(.L_x_13316) ;  /* 0x000000000004a947 */ /* 0x000fec0003800000 */
[----:B-1----:R2:W-:Y:S02]  /*cbf0*/  REDG.E.ADD.F32.FTZ.RN.STRONG.GPU desc[UR24][R8.64+0xe00], R115 ;  /* 0x000e0073080079a6 */ /* 0x0025e4000c12f318 */
.L_x_13316:
[----:B------:R-:W-:Y:S05]  /*cc00*/  BSYNC.RECONVERGENT B0 ;  /* 0x0000000000007941 */ /* 0x000fea0003800200 */
.L_x_13315:
[----:B-12---:R1:W2:Y:S01]  /*cc10*/  LDS R115, [R182+0x16c0] ;  /* 0x0016c000b6737984 */ /* 0x0062a20000000800 */
[----:B------:R-:W-:Y:S01]  /*cc20*/  BSSY.RECONVERGENT B0, `(.L_x_13317) ;  /* 0x0000005000007945 */ /* 0x000fe20003800200 */
[----:B------:R-:W-:Y:S02]  /*cc30*/  LEA.HI R211, R211, R116, RZ, 0x1b ;  /* 0x00000074d3d37211 */ /* 0x000fe400078fd8ff */
[----:B------:R-:W-:Y:S01]  /*cc40*/  LEA R221, R221, UR22, 0x2 ;  /* 0x00000016dddd7c11 */ /* 0x000fe2000f8e10ff */
[----:B------:R-:W-:Y:S06]  /*cc50*/  @!P3 BRA `(.L_x_13318) ;  /* 0x000000000004b947 */ /* 0x000fec0003800000 */
[----:B--2---:R2:W-:Y:S02]  /*cc60*/  REDG.E.ADD.F32.FTZ.RN.STRONG.GPU desc[UR24][R8.64+0xe80], R115 ;  /* 0x000e8073080079a6 */ /* 0x0045e4000c12f318 */
.L_x_13318:
[----:B------:R-:W-:Y:S05]  /*cc70*/  BSYNC.RECONVERGENT B0 ;  /* 0x0000000000007941 */ /* 0x000fea0003800200 */
.L_x_13317:
[----:B--2---:R2:W0:Y:S01]  /*cc80*/  LDS R115, [R221+0x1740] ;  /* 0x00174000dd737984 */ /* 0x0044220000000800 */
[----:B------:R-:W-:Y:S01]  /*cc90*/  BSSY.RECONVERGENT B0, `(.L_x_13319) ;  /* 0x0000004000007945 */ /* 0x000fe20003800200 */
[----:B------:R-:W-:-:S03]  /*cca0*/  LEA R211, R211, UR22, 0x2 ;  /* 0x00000016d3d37c11 */ /* 0x000fc6000f8e10ff */
[----:B------:R-:W-:Y:S05]  /*ccb0*/  @!P4 BRA `(.L_x_13320) ;  /* 0x000000000004c947 */ /* 0x000fea0003800000 */
[----:B0-----:R0:W-:Y:S02]  /*ccc0*/  REDG.E.ADD.F32.FTZ.RN.STRONG.GPU desc[UR24][R8.64+0xf00], R115 ;  /* 0x000f0073080079a6 */ /* 0x0011e4000c12f318 */
.L_x_13320:
[----:B------:R-:W-:Y:S05]  /*ccd0*/  BSYNC.RECONVERGENT B0 ;  /* 0x0000000000007941 */ /* 0x000fea0003800200 */
.L_x_13319:
[----:B0-----:R0:W0:Y:S01]  /*cce0*/  LDS R115, [R211+0x17c0] ;  /* 0x0017c000d3737984 */ /* 0x0010220000000800 */
[----:B------:R-:W-:Y:S01]  /*ccf0*/  BSSY.RECONVERGENT B0, `(.L_x_13321) ;  /* 0x0000004000007945 */ /* 0x000fe20003800200 */
[----:B------:R-:W-:-:S03]  /*cd00*/  FADD.FTZ R5, R5, R150 ;  /* 0x0000009605057221 */ /* 0x000fc60000010000 */
[----:B------:R-:W-:Y:S05]  /*cd10*/  @!P5 BRA `(.L_x_13322) ;  /* 0x000000000004d947 */ /* 0x000fea0003800000 */
[----:B0-----:R0:W-:Y:S02]  /*cd20*/  REDG.E.ADD.F32.FTZ.RN.STRONG.GPU desc[UR24][R8.64+0xf80], R115 ;  /* 0x000f8073080079a6 */ /* 0x0011e4000c12f318 */
.L_x_13322:
[----:B------:R-:W-:Y:S05]  /*cd30*/  BSYNC.RECONVERGENT B0 ;  /* 0x0000000000007941 */ /* 0x000fea0003800200 */
.L_x_13321:
[----:B0-----:R-:W0:Y:S01]  /*cd40*/  SHFL.DOWN PT, R9, R4, 0x1, 0x1f ;  /* 0x08201f0004097f89 */ /* 0x001e2200000e0000 */
[----:B------:R-:W-:Y:S01]  /*cd50*/  ISETP.GT.AND P2, PT, R16, 0x1e, PT ;  /* 0x0000001e1000780c */ /* 0x000fe20003f44270 */
[----:B------:R-:W-:Y:S01]  /*cd60*/  FMUL.FTZ R207, R207, R136 ;  /* 0x00000088cfcf7220 */ /* 0x000fe20000410000 */
[----:B------:R-:W-:Y:S01]  /*cd70*/  FMUL.FTZ R8, R117, R187 ;  /* 0x000000bb75087220 */ /* 0x000fe20000410000 */
[----:B------:R-:W5:Y:S01]  /*cd80*/  SHFL.DOWN PT, R150, R5, 0x1, 0x1f ;  /* 0x08201f0005967f89 */ /* 0x000f6200000e0000 */
[----:B------:R-:W-:Y:S01]  /*cd90*/  FMUL.FTZ R203, R203, R132 ;  /* 0x00000084cbcb7220 */ /* 0x000fe20000410000 */
[----:B------:R-:W-:Y:S01]  /*cda0*/  FFMA.FTZ R163, R218, R163, R207 ;  /* 0x000000a3daa37223 */ /* 0x000fe200000100cf */
[----:B------:R-:W-:Y:S01]  /*cdb0*/  FMUL.FTZ R161, R10, R161 ;  /* 0x000000a10aa17220 */ /* 0x000fe20000410000 */
[----:B------:R-:W1:Y:S01]  /*cdc0*/  SHFL.DOWN PT, R115, R6, 0x1, 0x1f ;  /* 0x08201f0006737f89 */ /* 0x000e6200000e0000 */
[----:B------:R-:W-:Y:S01]  /*cdd0*/  FFMA.FTZ R12, R12, R181, R203 ;  /* 0x000000b50c0c7223 */ /* 0x000fe200000100cb */
[----:B------:R-:W-:Y:S01]  /*cde0*/  FFMA.FTZ R136, R74, R185, R163 ;  /* 0x000000b94a887223 */ /* 0x000fe200000100a3 */
[----:B------:R-:W-:Y:S01]  /*cdf0*/  FMUL.FTZ R236, R236, R169 ;  /* 0x000000a9ecec7220 */ /* 0x000fe20000410000 */
[----:B------:R-:W2:Y:S01]  /*ce00*/  SHFL.DOWN PT, R168, R7, 0x1, 0x1f ;  /* 0x08201f0007a87f89 */ /* 0x000ea200000e0000 */
[----:B------:R-:W-:Y:S01]  /*ce10*/  FFMA.FTZ R119, R119, R142, R8 ;  /* 0x0000008e77777223 */ /* 0x000fe20000010008 */
[----:B------:R-:W-:Y:S01]  /*ce20*/  FADD.FTZ R39, R136, R39 ;  /* 0x0000002788277221 */ /* 0x000fe20000010000 */
[----:B------:R-:W-:Y:S01]  /*ce30*/  FFMA.FTZ R215, R215, R140, R236 ;  /* 0x0000008cd7d77223 */ /* 0x000fe200000100ec */
[----:B------:R-:W-:Y:S01]  /*ce40*/  FFMA.FTZ R161, R152, R199, R161 ;  /* 0x000000c798a17223 */ /* 0x000fe200000100a1 */
[----:B------:R-:W-:Y:S01]  /*ce50*/  ISETP.GT.AND P3, PT, R16, 0xf, PT ;  /* 0x0000000f1000780c */ /* 0x000fe20003f64270 */
[----:B------:R-:W-:Y:S01]  /*ce60*/  FMUL.FTZ R180, R235, R180 ;  /* 0x000000b4ebb47220 */ /* 0x000fe20000410000 */
[----:B------:R-:W-:Y:S01]  /*ce70*/  FFMA.FTZ R8, R70, R165, R215 ;  /* 0x000000a546087223 */ /* 0x000fe200000100d7 */
[----:B------:R-:W-:Y:S01]  /*ce80*/  FMUL.FTZ R188, R121, R188 ;  /* 0x000000bc79bc7220 */ /* 0x000fe20000410000 */
[----:B------:R-:W-:Y:S01]  /*ce90*/  FMUL.FTZ R234, R234, R201 ;  /* 0x000000c9eaea7220 */ /* 0x000fe20000410000 */
[----:B------:R-:W-:Y:S01]  /*cea0*/  FMUL.FTZ R174, R233, R174 ;  /* 0x000000aee9ae7220 */ /* 0x000fe20000410000 */
[----:B------:R-:W-:Y:S01]  /*ceb0*/  FADD.FTZ R41, R8, R41 ;  /* 0x0000002908297221 */ /* 0x000fe20000010000 */
[----:B0-----:R-:W-:Y:S01]  /*cec0*/  @!P2 FADD.FTZ R4, R4, R9 ;  /* 0x000000090404a221 */ /* 0x001fe20000010000 */
[----:B------:R-:W-:Y:S01]  /*ced0*/  FFMA.FTZ R9, R75, R138, R12 ;  /* 0x0000008a4b097223 */ /* 0x000fe2000001000c */
[----:B------:R-:W-:Y:S01]  /*cee0*/  FMUL.FTZ R8, R125, R189 ;  /* 0x000000bd7d087220 */ /* 0x000fe20000410000 */
[----:B------:R-:W-:Y:S01]  /*cef0*/  FMUL.FTZ R197, R198, R197 ;  /* 0x000000c5c6c57220 */ /* 0x000fe20000410000 */
[----:B-----5:R-:W-:Y:S01]  /*cf00*/  @!P2 FADD.FTZ R5, R5, R150 ;  /* 0x000000960505a221 */ /* 0x020fe20000010000 */
[----:B------:R-:W-:Y:S01]  /*cf10*/  FADD.FTZ R36, R9, R36 ;  /* 0x0000002409247221 */ /* 0x000fe20000010000 */
[----:B------:R-:W-:Y:S01]  /*cf20*/  FFMA.FTZ R127, R127, R144, R8 ;  /* 0x000000907f7f7223 */ /* 0x000fe20000010008 */
[----:B------:R-:W-:Y:S01]  /*cf30*/  FFMA.FTZ R8, R76, R157, R161 ;  /* 0x0000009d4c087223 */ /* 0x000fe200000100a1 */
[----:B-1----:R-:W-:Y:S01]  /*cf40*/  @!P2 FADD.FTZ R6, R6, R115 ;  /* 0x000000730606a221 */ /* 0x002fe20000010000 */
[----:B------:R-:W0:Y:S01]  /*cf50*/  SHFL.DOWN PT, R132, R5, 0x2, 0x1f ;  /* 0x08401f0005847f89 */ /* 0x000e2200000e0000 */
[----:B------:R-:W-:Y:S01]  /*cf60*/  FMUL.FTZ R190, R129, R190 ;  /* 0x000000be81be7220 */ /* 0x000fe20000410000 */
[----:B------:R-:W-:Y:S01]  /*cf70*/  FADD.FTZ R37, R8, R37 ;  /* 0x0000002508257221 */ /* 0x000fe20000010000 */
[----:B--2---:R-:W-:Y:S01]  /*cf80*/  @!P2 FADD.FTZ R7, R7, R168 ;  /* 0x000000a80707a221 */ /* 0x004fe20000010000 */
[----:B------:R-:W1:Y:S01]  /*cf90*/  SHFL.DOWN PT, R115, R4, 0x2, 0x1f ;  /* 0x08401f0004737f89 */ /* 0x000e6200000e0000 */
[----:B------:R-:W-:Y:S01]  /*cfa0*/  ISETP.GT.AND P2, PT, R16, 0x1d, PT ;  /* 0x0000001d1000780c */ /* 0x000fe20003f44270 */
[----:B------:R-:W-:Y:S01]  /*cfb0*/  FMUL.FTZ R232, R232, R183 ;  /* 0x000000b7e8e87220 */ /* 0x000fe20000410000 */
[----:B------:R-:W-:Y:S01]  /*cfc0*/  FMUL.FTZ R191, R118, R191 ;  /* 0x000000bf76bf7220 */ /* 0x000fe20000410000 */
[----:B------:R-:W2:Y:S01]  /*cfd0*/  SHFL.DOWN PT, R117, R6, 0x2, 0x1f ;  /* 0x08401f0006757f89 */ /* 0x000ea200000e0000 */
[----:B------:R-:W-:Y:S01]  /*cfe0*/  FMUL.FTZ R231, R231, R166 ;  /* 0x000000a6e7e77220 */ /* 0x000fe20000410000 */
[----:B------:R-:W-:Y:S01]  /*cff0*/  FMUL.FTZ R192, R133, R192 ;  /* 0x000000c085c07220 */ /* 0x000fe20000410000 */
        /* <DEDUP_REMOVED lines=39> */
[----:B------:R-:W-:Y:S01]  /*d270*/  FADD.FTZ R38, R167, R38 ;  /* 0x00000026a7267221 */ /* 0x000fe20000010000 */
[----:B------:R-:W-:Y:S01]  /*d280*/  FFMA.FTZ R92, R165, R73, R92 ;  /* 0x00000049a55c7223 */ /* 0x000fe2000001005c */
[----:B------:R-:W-:Y:S01]  /*d290*/  FFMA.FTZ R96, R185, R79, R96 ;  /* 0x0000004fb9607223 */ /* 0x000fe20000010060 */
[----:B0-----:R-:W-:Y:S01]  /*d2a0*/  @!P2 FADD.FTZ R5, R5, R10 ;  /* 0x0000000a0505a221 */ /* 0x001fe20000010000 */
[----:B------:R-:W-:Y:S01]  /*d2b0*/  FFMA.FTZ R95, R138, R78, R95 ;  /* 0x0000004e8a5f7223 */ /* 0x000fe2000001005f */
[----:B------:R-:W-:Y:S01]  /*d2c0*/  FADD.FTZ R40, R119, R40 ;  /* 0x0000002877287221 */ /* 0x000fe20000010000 */
[----:B------:R-:W-:Y:S01]  /*d2d0*/  FFMA.FTZ R93, R188, R64, R93 ;  /* 0x00000040bc5d7223 */ /* 0x000fe2000001005d */
        /* <DEDUP_REMOVED lines=9> */
[----:B------:R-:W2:Y:S01]  /*d370*/  SHFL.DOWN PT, R115, R6, 0x8, 0x1f ;  /* 0x09001f0006737f89 */ /* 0x000ea200000e0000 */
[----:B------:R-:W-:Y:S01]  /*d380*/  ISETP.GT.AND P2, PT, R16, 0x17, PT ;  /* 0x000000171000780c */ /* 0x000fe20003f44270 */
[----:B------:R-:W-:Y:S01]  /*d390*/  FADD.FTZ R34, R159, R34 ;  /* 0x000000229f227221 */ /* 0x000fe20000010000 */
[----:B------:R-:W-:Y:S01]  /*d3a0*/  FFMA.FTZ R91, R190, R54, R91 ;  /* 0x00000036be5b7223 */ /* 0x000fe2000001005b */
[----:B------:R-:W5:Y:S01]  /*d3b0*/  SHFL.DOWN PT, R10, R7, 0x8, 0x1f ;  /* 0x09001f00070a7f89 */ /* 0x000f6200000e0000 */
        /* <DEDUP_REMOVED lines=8> */
[----:B------:R-:W-:Y:S01]  /*d440*/  FFMA.FTZ R228, R228, R153, R227 ;  /* 0x00000099e4e47223 */ /* 0x000fe200000100e3 */
        /* <DEDUP_REMOVED lines=15> */
.L_x_13324:
[----:B------:R-:W-:Y:S05]  /*d540*/  BSYNC.RECONVERGENT B0 ;  /* 0x0000000000007941 */ /* 0x000fea0003800200 */
.L_x_13323:
        /* <DEDUP_REMOVED lines=32> */
.L_x_13326:
[----:B------:R-:W-:Y:S05]  /*d750*/  BSYNC.RECONVERGENT B0 ;  /* 0x0000000000007941 */ /* 0x000fea0003800200 */
.L_x_13325:
[----:B------:R-:W-:-:S04]  /*d760*/  UIADD3 UR8, UPT, UPT, UR8, 0x1, URZ ;  /* 0x0000000108087890 */ /* 0x000fc8000fffe0ff */
[----:B------:R-:W-:-:S09]  /*d770*/  UISETP.GE.AND UP0, UPT, UR8, UR46, UPT ;  /* 0x0000002e0800728c */ /* 0x000fd2000bf06270 */
[----:B------:R-:W-:Y:S05]  /*d780*/  BRA.U !UP0, `(.L_x_13327) ;  /* 0xffffff7108d47547 */ /* 0x000fea000b83ffff */
.L_x_13245:
[----:B------:R-:W-:Y:S01]  /*d790*/  BAR.SYNC.DEFER_BLOCKING 0x0 ;  /* 0x0000000000007b1d */ /* 0x000fe20000010000 */
[C---:B------:R-:W-:Y:S01]  /*d7a0*/  SHF.L.U32 R3, R116.reuse, 0x4, RZ ;  /* 0x0000000474037819 */ /* 0x040fe200000006ff */
[----:B------:R-:W-:Y:S01]  /*d7b0*/  UIMAD UR8, UR11, -0x200, UR23 ;  /* 0xfffffe000b0878a4 */ /* 0x000fe2000f8e0217 */
[----:B------:R-:W-:Y:S02]  /*d7c0*/  LOP3.LUT R2, R116, 0x1f, RZ, 0xc0, !PT ;  /* 0x0000001f74027812 */ /* 0x000fe400078ec0ff */
        /* <DEDUP_REMOVED lines=26> */
[----:B------:R-:W-:Y:S02]  /*d970*/  ISETP.GE.AND P2, PT, R0, UR8, PT ;  /* 0x0000000800007c0c */ /* 0x000fe4000bf46270 */
        /* <DEDUP_REMOVED lines=8> */
[----:B------:R-:W5:Y:S01]  /*da00*/  @!P2 LDG.E.U16 R54, desc[UR24][R48.64] ;  /* 0x000000183036a981 */ /* 0x000f62000c1e1500 */
[C---:B------:R-:W-:Y:S01]  /*da10*/  LOP3.LUT R16, R0.reuse, 0x60, RZ, 0xfc, !PT ;  /* 0x0000006000107812 */ /* 0x040fe200078efcff */
[----:B------:R-:W3:Y:S01]  /*da20*/  LDCU.64 UR30, c[0x0][0x500] ;  /* 0x0000a000ff1e77ac */ /* 0x000ee20008000a00 */
[----:B------:R-:W-:-:S02]  /*da30*/  LOP3.LUT R44, R0, 0x80, RZ, 0xfc, !PT ;  /* 0x00000080002c7812 */ /* 0x000fc400078efcff */
[C---:B------:R-:W-:Y:S02]  /*da40*/  LOP3.LUT R3, R0.reuse, 0xa0, RZ, 0xfc, !PT ;  /* 0x000000a000037812 */ /* 0x040fe400078efcff */
[C---:B------:R-:W-:Y:S02]  /*da50*/  LOP3.LUT R13, R0.reuse, 0xc0, RZ, 0xfc, !PT ;  /* 0x000000c0000d7812 */ /* 0x040fe400078efcff */
[----:B------:R-:W-:Y:S01]  /*da60*/  ISETP.GE.AND P0, PT, R45, UR8, PT ;  /* 0x000000082d007c0c */ /* 0x000fe2000bf06270 */
[----:B------:R-:W4:Y:S01]  /*da70*/  @!P1 LDG.E.U16 R47, desc[UR24][R48.64+0x40] ;  /* 0x00004018302f9981 */ /* 0x000f22000c1e1500 */
        /* <DEDUP_REMOVED lines=9> */
[----:B------:R-:W3:Y:S01]  /*db10*/  @!P4 LDG.E.U16 R59, desc[UR24][R48.64+0xc0] ;  /* 0x0000c018303bc981 */ /* 0x000ee2000c1e1500 */
[----:B------:R-:W-:-:S02]  /*db20*/  LOP3.LUT R10, R0, 0x120, RZ, 0xfc, !PT ;  /* 0x00000120000a7812 */ /* 0x000fc400078efcff */
[C---:B--2---:R-:W-:Y:S01]  /*db30*/  LOP3.LUT R9, R0.reuse, 0x140, RZ, 0xfc, !PT ;  /* 0x0000014000097812 */ /* 0x044fe200078efcff */
[----:B------:R-:W2:Y:S01]  /*db40*/  @!P6 LDG.E.U16 R60, desc[UR24][R48.64+0x100] ;  /* 0x00010018303ce981 */ /* 0x000ea2000c1e1500 */
[C---:B-1----:R-:W-:Y:S02]  /*db50*/  LOP3.LUT R8, R0.reuse, 0x160, RZ, 0xfc, !PT ;  /* 0x0000016000087812 */ /* 0x042fe400078efcff */
[C---:B------:R-:W-:Y:S01]  /*db60*/  LOP3.LUT R7, R0.reuse, 0x180, RZ, 0xfc, !PT ;  /* 0x0000018000077812 */ /* 0x040fe200078efcff */
[----:B------:R-:W2:Y:S01]  /*db70*/  @!P5 LDG.E.U16 R61, desc[UR24][R48.64+0x140] ;  /* 0x00014018303dd981 */ /* 0x000ea2000c1e1500 */
[----:B------:R-:W-:Y:S02]  /*db80*/  LOP3.LUT R6, R0, 0x1a0, RZ, 0xfc, !PT ;  /* 0x000001a000067812 */ /* 0x000fe400078efcff */
[----:B------:R-:W-:Y:S01]  /*db90*/  ISETP.GE.AND P0, PT, R10, UR8, PT ;  /* 0x000000080a007c0c */ /* 0x000fe2000bf06270 */
[----:B------:R-:W2:Y:S01]  /*dba0*/  @!P3 LDG.E.U16 R62, desc[UR24][R48.64+0x180] ;  /* 0x00018018303eb981 */ /* 0x000ea2000c1e1500 */
[----:B------:R-:W-:-:S02]  /*dbb0*/  LOP3.LUT R5, R0, 0x1c0, RZ, 0xfc, !PT ;  /* 0x000001c000057812 */ /* 0x000fc400078efcff */
[----:B------:R-:W-:Y:S01]  /*dbc0*/  ISETP.GE.AND P4, PT, R9, UR8, PT ;  /* 0x0000000809007c0c */ /* 0x000fe2000bf86270 */
[----:B------:R-:W2:Y:S01]  /*dbd0*/  @!P2 LDG.E.U16 R63, desc[UR24][R48.64+0x1c0] ;  /* 0x0001c018303fa981 */ /* 0x000ea2000c1e1500 */
[----:B------:R-:W-:Y:S02]  /*dbe0*/  LOP3.LUT R4, R0, 0x1e0, RZ, 0xfc, !PT ;  /* 0x000001e000047812 */ /* 0x000fe400078efcff */
[----:B------:R-:W-:Y:S01]  /*dbf0*/  ISETP.GE.AND P6, PT, R8, UR8, PT ;  /* 0x0000000808007c0c */ /* 0x000fe2000bfc6270 */
[----:B------:R-:W2:Y:S01]  /*dc00*/  @!P1 LDG.E.U16 R64, desc[UR24][R48.64+0x200] ;  /* 0x0002001830409981 */ /* 0x000ea2000c1e1500 */
[----:B------:R-:W-:Y:S02]  /*dc10*/  ISETP.GE.AND P5, PT, R7, UR8, PT ;  /* 0x0000000807007c0c */ /* 0x000fe4000bfa6270 */
[----:B------:R-:W-:Y:S01]  /*dc20*/  ISETP.GE.AND P3, PT, R6, UR8, PT ;  /* 0x0000000806007c0c */ /* 0x000fe2000bf66270 */
[----:B------:R-:W2:Y:S01]  /*dc30*/  @!P0 LDG.E.U16 R65, desc[UR24][R48.64+0x240] ;  /* 0x0002401830418981 */ /* 0x000ea2000c1e1500 */
[----:B------:R-:W-:-:S02]  /*dc40*/  ISETP.GE.AND P2, PT, R5, UR8, PT ;  /* 0x0000000805007c0c */ /* 0x000fc4000bf46270 */
[----:B------:R-:W-:Y:S01]  /*dc50*/  ISETP.GE.AND P1, PT, R4, UR8, PT ;  /* 0x0000000804007c0c */ /* 0x000fe2000bf26270 */
[----:B------:R-:W2:Y:S04]  /*dc60*/  @!P4 LDG.E.U16 R66, desc[UR24][R48.64+0x280] ;  /* 0x000280183042c981 */ /* 0x000ea8000c1e1500 */
[----:B------:R-:W2:Y:S04]  /*dc70*/  @!P6 LDG.E.U16 R67, desc[UR24][R48.64+0x2c0] ;  /* 0x0002c0183043e981 */ /* 0x000ea8000c1e1500 */
[----:B------:R-:W2:Y:S04]  /*dc80*/  @!P5 LDG.E.U16 R68, desc[UR24][R48.64+0x300] ;  /* 0x000300183044d981 */ /* 0x000ea8000c1e1500 */
[----:B------:R-:W2:Y:S04]  /*dc90*/  @!P3 LDG.E.U16 R69, desc[UR24][R48.64+0x340] ;  /* 0x000340183045b981 */ /* 0x000ea8000c1e1500 */
[----:B------:R-:W2:Y:S04]  /*dca0*/  @!P2 LDG.E.U16 R70, desc[UR24][R48.64+0x380] ;  /* 0x000380183046a981 */ /* 0x000ea8000c1e1500 */
[----:B------:R-:W2:Y:S01]  /*dcb0*/  @!P1 LDG.E.U16 R35, desc[UR24][R48.64+0x3c0] ;  /* 0x0003c01830239981 */ /* 0x000ea2000c1e1500 */
[----:B------:R-:W-:-:S03]  /*dcc0*/  UIADD3 UR23, UPT, UPT, -UR26, UR23, URZ ;  /* 0x000000171a177290 */ /* 0x000fc6000fffe1ff */
[----:B-----5:R-:W-:Y:S04]  /*dcd0*/  STS.U16 [R17], R54 ;  /* 0x0000003611007388 */ /* 0x020fe80000000400 */
[----:B----4-:R-:W-:Y:S04]  /*dce0*/  STS.U16 [R18+0x40], R47 ;  /* 0x0000402f12007388 */ /* 0x010fe80000000400 */
[----:B---3--:R-:W-:Y:S04]  /*dcf0*/  STS.U16 [R19+0x80], R58 ;  /* 0x0000803a13007388 */ /* 0x008fe80000000400 */
        /* <DEDUP_REMOVED lines=14> */
[----:B------:R-:W1:Y:S04]  /*dde0*/  LDS.U16 R47, [R33] ;  /* 0x00000000212f7984 */ /* 0x000e680000000400 */
[----:B------:R-:W2:Y:S04]  /*ddf0*/  LDS.U16 R48, [R33+0x2] ;  /* 0x0000020021307984 */ /* 0x000ea80000000400 */
[----:B------:R-:W3:Y:S04]  /*de00*/  LDS.U16 R49, [R33+0x4] ;  /* 0x0000040021317984 */ /* 0x000ee80000000400 */
[----:B------:R-:W-:Y:S04]  /*de10*/  LDS.U16 R35, [R33+0x8] ;  /* 0x0000080021237984 */ /* 0x000fe80000000400 */
[----:B------:R-:W-:Y:S04]  /*de20*/  LDS.U16 R54, [R33+0xe] ;  /* 0x00000e0021367984 */ /* 0x000fe80000000400 */
[----:B------:R-:W-:Y:S01]  /*de30*/  LDS.U16 R59, [R33+0x12] ;  /* 0x00001200213b7984 */ /* 0x000fe20000000400 */
[----:B-1----:R-:W-:-:S02]  /*de40*/  HADD2.F32 R47, -RZ, R47.H0_H0 ;  /* 0x2000002fff2f7230 */ /* 0x002fc40000004100 */
[----:B--2---:R-:W-:-:S03]  /*de50*/  HADD2.F32 R48, -RZ, R48.H0_H0 ;  /* 0x20000030ff307230 */ /* 0x004fc60000004100 */
[----:B------:R-:W-:Y:S02]  /*de60*/  FADD.FTZ R60, R47, UR6 ;  /* 0x000000062f3c7e21 */ /* 0x000fe40008010000 */
[----:B------:R-:W1:Y:S01]  /*de70*/  LDS.U16 R47, [R33+0x6] ;  /* 0x00000600212f7984 */ /* 0x000e620000000400 */
[----:B------:R-:W-:Y:S01]  /*de80*/  FADD.FTZ R62, R48, UR6 ;  /* 0x00000006303e7e21 */ /* 0x000fe20008010000 */
[----:B---3--:R-:W-:Y:S02]  /*de90*/  HADD2.F32 R58, -RZ, R49.H0_H0 ;  /* 0x20000031ff3a7230 */ /* 0x008fe40000004100 */
[----:B------:R-:W-:Y:S02]  /*dea0*/  LDS.U16 R48, [R33+0xa] ;  /* 0x00000a0021307984 */ /* 0x000fe40000000400 */
[----:B------:R-:W-:Y:S01]  /*deb0*/  FSETP.GTU.FTZ.AND P5, PT, R62, 20, PT ;  /* 0x41a000003e00780b */ /* 0x000fe20003fbc000 */
[----:B------:R-:W-:Y:S01]  /*dec0*/  FADD.FTZ R64, R58, UR6 ;  /* 0x000000063a407e21 */ /* 0x000fe20008010000 */
[----:B------:R-:W-:Y:S01]  /*ded0*/  FSETP.GTU.FTZ.AND P3, PT, R60, 20, PT ;  /* 0x41a000003c00780b */ /* 0x000fe20003f7c000 */
[----:B------:R-:W2:Y:S03]  /*dee0*/  LDS.U16 R58, [R33+0x10] ;  /* 0x00001000213a7984 */ /* 0x000ea60000000400 */
[----:B------:R-:W-:Y:S01]  /*def0*/  FSETP.GTU.FTZ.AND P6, PT, R64, 20, PT ;  /* 0x41a000004000780b */ /* 0x000fe20003fdc000 */
[----:B------:R-:W3:Y:S06]  /*df00*/  LDS.U16 R49, [R33+0xc] ;  /* 0x00000c0021317984 */ /* 0x000eec0000000400 */
[----:B------:R-:W-:-:S06]  /*df10*/  @!P5 FMUL.FTZ R62, R62, -1.4426950216293334961 ;  /* 0xbfb8aa3b3e3ed820 */ /* 0x000fcc0000410000 */
[----:B------:R-:W4:Y:S01]  /*df20*/  @!P5 MUFU.EX2 R62, R62 ;  /* 0x0000003e003ed308 */ /* 0x000f220000000800 */
[----:B------:R-:W-:Y:S01]  /*df30*/  @!P6 FMUL.FTZ R64, R64, -1.4426950216293334961 ;  /* 0xbfb8aa3b4040e820 */ /* 0x000fe20000410000 */
[----:B------:R-:W-:-:S05]  /*df40*/  @!P3 FMUL.FTZ R60, R60, -1.4426950216293334961 ;  /* 0xbfb8aa3b3c3cb820 */ /* 0x000fca0000410000 */
[----:B------:R-:W5:Y:S01]  /*df50*/  @!P6 MUFU.EX2 R64, R64 ;  /* 0x000000400040e308 */ /* 0x000f620000000800 */
[----:B----4-:R-:W-:Y:S01]  /*df60*/  @!P5 FADD.FTZ R63, R62, 1 ;  /* 0x3f8000003e3fd421 */ /* 0x010fe20000010000 */
[----:B-1----:R-:W-:Y:S02]  /*df70*/  HADD2.F32 R47, -RZ, R47.H0_H0 ;  /* 0x2000002fff2f7230 */ /* 0x002fe40000004100 */
[----:B------:R-:W1:Y:S04]  /*df80*/  @!P3 MUFU.EX2 R60, R60 ;  /* 0x0000003c003cb308 */ /* 0x000e680000000800 */
[----:B------:R-:W4:Y:S01]  /*df90*/  @!P5 MUFU.RCP R63, R63 ;  /* 0x0000003f003fd308 */ /* 0x000f220000001000 */
[----:B------:R-:W-:-:S05]  /*dfa0*/  FADD.FTZ R47, R47, UR6 ;  /* 0x000000062f2f7e21 */ /* 0x000fca0008010000 */
[----:B------:R-:W-:Y:S01]  /*dfb0*/  FSETP.GTU.FTZ.AND P0, PT, R47, 20, PT ;  /* 0x41a000002f00780b */ /* 0x000fe20003f1c000 */
[----:B--2---:R-:W-:Y:S02]  /*dfc0*/  HADD2.F32 R58, -RZ, R58.H0_H0 ;  /* 0x2000003aff3a7230 */ /* 0x004fe40000004100 */
[----:B------:R-:W-:Y:S02]  /*dfd0*/  HADD2.F32 R65, -RZ, R35.H0_H0 ;  /* 0x20000023ff417230 */ /* 0x000fe40000004100 */
[----:B-----5:R-:W-:Y:S01]  /*dfe0*/  @!P6 FADD.FTZ R35, R64, 1 ;  /* 0x3f8000004023e421 */ /* 0x020fe20000010000 */
[----:B-1----:R-:W-:Y:S01]  /*dff0*/  @!P3 FADD.FTZ R61, R60, 1 ;  /* 0x3f8000003c3db421 */ /* 0x002fe20000010000 */
[----:B------:R-:W-:Y:S01]  /*e000*/  FADD.FTZ R58, R58, UR6 ;  /* 0x000000063a3a7e21 */ /* 0x000fe20008010000 */
[----:B------:R-:W-:Y:S01]  /*e010*/  HADD2.F32 R48, -RZ, R48.H0_H0 ;  /* 0x20000030ff307230 */ /* 0x000fe20000004100 */
[----:B------:R1:W-:Y:S01]  /*e020*/  @!P6 MUFU.RCP R60, R35 ;  /* 0x00000023003ce308 */ /* 0x0003e20000001000 */
[----:B----4-:R-:W-:-:S02]  /*e030*/  @!P5 FMUL.FTZ R56, R56, R63 ;  /* 0x0000003f3838d220 */ /* 0x010fc40000410000 */
[----:B------:R-:W-:-:S05]  /*e040*/  FSETP.GTU.FTZ.AND P5, PT, R58, 20, PT ;  /* 0x41a000003a00780b */ /* 0x000fca0003fbc000 */
[----:B------:R-:W2:Y:S01]  /*e050*/  @!P3 MUFU.RCP R66, R61 ;  /* 0x0000003d0042b308 */ /* 0x000ea20000001000 */
[----:B-1----:R-:W-:Y:S01]  /*e060*/  @!P0 FMUL.FTZ R35, R47, -1.4426950216293334961 ;  /* 0xbfb8aa3b2f238820 */ /* 0x002fe20000410000 */
[----:B------:R-:W-:Y:S02]  /*e070*/  HADD2.F32 R54, -RZ, R54.H0_H0 ;  /* 0x20000036ff367230 */ /* 0x000fe40000004100 */
[----:B------:R-:W-:Y:S01]  /*e080*/  FADD.FTZ R48, R48, UR6 ;  /* 0x0000000630307e21 */ /* 0x000fe20008010000 */
[----:B------:R-:W-:-:S03]  /*e090*/  FADD.FTZ R65, R65, UR6 ;  /* 0x0000000641417e21 */ /* 0x000fc60008010000 */
[----:B------:R-:W1:Y:S01]  /*e0a0*/  @!P0 MUFU.EX2 R35, R35 ;  /* 0x0000002300238308 */ /* 0x000e620000000800 */
[----:B------:R-:W-:Y:S01]  /*e0b0*/  FADD.FTZ R54, R54, UR6 ;  /* 0x0000000636367e21 */ /* 0x000fe20008010000 */
[----:B------:R-:W-:Y:S01]  /*e0c0*/  FSETP.GTU.FTZ.AND P2, PT, R48, 20, PT ;  /* 0x41a000003000780b */ /* 0x000fe20003f5c000 */
[----:B---3--:R-:W-:Y:S01]  /*e0d0*/  HADD2.F32 R49, -RZ, R49.H0_H0 ;  /* 0x20000031ff317230 */ /* 0x008fe20000004100 */
[----:B------:R-:W-:Y:S01]  /*e0e0*/  FSETP.GTU.FTZ.AND P1, PT, R65, 20, PT ;  /* 0x41a000004100780b */ /* 0x000fe20003f3c000 */
[----:B------:R-:W-:Y:S01]  /*e0f0*/  HADD2.F32 R59, -RZ, R59.H0_H0 ;  /* 0x2000003bff3b7230 */ /* 0x000fe20000004100 */
[----:B------:R-:W-:Y:S01]  /*e100*/  FSETP.GTU.FTZ.AND P4, PT, R54, 20, PT ;  /* 0x41a000003600780b */ /* 0x000fe20003f9c000 */
[----:B------:R-:W-:Y:S01]  /*e110*/  @!P5 FMUL.FTZ R58, R58, -1.4426950216293334961 ;  /* 0xbfb8aa3b3a3ad820 */ /* 0x000fe20000410000 */
[----:B------:R-:W-:Y:S01]  /*e120*/  FADD.FTZ R49, R49, UR6 ;  /* 0x0000000631317e21 */ /* 0x000fe20008010000 */
[----:B--2---:R-:W-:Y:S01]  /*e130*/  @!P3 FMUL.FTZ R57, R57, R66 ;  /* 0x000000423939b220 */ /* 0x004fe20000410000 */
[----:B------:R-:W-:-:S03]  /*e140*/  FADD.FTZ R59, R59, UR6 ;  /* 0x000000063b3b7e21 */ /* 0x000fc60008010000 */
[----:B------:R-:W-:Y:S01]  /*e150*/  FSETP.GTU.FTZ.AND P3, PT, R49, 20, PT ;  /* 0x41a000003100780b */ /* 0x000fe20003f7c000 */
[----:B------:R-:W2:Y:S01]  /*e160*/  @!P5 MUFU.EX2 R58, R58 ;  /* 0x0000003a003ad308 */ /* 0x000ea20000000800 */
[----:B-1----:R-:W-:Y:S01]  /*e170*/  @!P0 FADD.FTZ R35, R35, 1 ;  /* 0x3f80000023238421 */ /* 0x002fe20000010000 */
[----:B------:R-:W-:Y:S01]  /*e180*/  @!P2 FMUL.FTZ R48, R48, -1.4426950216293334961 ;  /* 0xbfb8aa3b3030a820 */ /* 0x000fe20000410000 */
[----:B------:R-:W-:Y:S01]  /*e190*/  @!P6 FMUL.FTZ R55, R55, R60 ;  /* 0x0000003c3737e220 */ /* 0x000fe20000410000 */
[----:B------:R-:W-:Y:S01]  /*e1a0*/  FSETP.GTU.FTZ.AND P6, PT, R59, 20, PT ;  /* 0x41a000003b00780b */ /* 0x000fe20003fdc000 */
[----:B------:R-:W-:Y:S01]  /*e1b0*/  @!P1 FMUL.FTZ R47, R65, -1.4426950216293334961 ;  /* 0xbfb8aa3b412f9820 */ /* 0x000fe20000410000 */
[----:B------:R-:W-:Y:S01]  /*e1c0*/  @!P4 FMUL.FTZ R54, R54, -1.4426950216293334961 ;  /* 0xbfb8aa3b3636c820 */ /* 0x000fe20000410000 */
[----:B------:R-:W1:Y:S08]  /*e1d0*/  @!P0 MUFU.RCP R35, R35 ;  /* 0x0000002300238308 */ /* 0x000e700000001000 */
[----:B------:R-:W3:Y:S01]  /*e1e0*/  @!P2 MUFU.EX2 R48, R48 ;  /* 0x000000300030a308 */ /* 0x000ee20000000800 */
[----:B------:R-:W-:Y:S01]  /*e1f0*/  @!P3 FMUL.FTZ R49, R49, -1.4426950216293334961 ;  /* 0xbfb8aa3b3131b820 */ /* 0x000fe20000410000 */
[----:B--2---:R-:W-:-:S02]  /*e200*/  @!P5 FADD.FTZ R58, R58, 1 ;  /* 0x3f8000003a3ad421 */ /* 0x004fc40000010000 */
[----:B------:R-:W2:Y:S04]  /*e210*/  @!P1 MUFU.EX2 R47, R47 ;  /* 0x0000002f002f9308 */ /* 0x000ea80000000800 */
[----:B------:R-:W4:Y:S01]  /*e220*/  @!P4 MUFU.EX2 R54, R54 ;  /* 0x000000360036c308 */ /* 0x000f220000000800 */
[----:B------:R-:W-:-:S03]  /*e230*/  @!P6 FMUL.FTZ R59, R59, -1.4426950216293334961 ;  /* 0xbfb8aa3b3b3be820 */ /* 0x000fc60000410000 */
[----:B------:R-:W5:Y:S01]  /*e240*/  @!P3 MUFU.EX2 R49, R49 ;  /* 0x000000310031b308 */ /* 0x000f620000000800 */
[----:B---3--:R-:W-:-:S03]  /*e250*/  @!P2 FADD.FTZ R48, R48, 1 ;  /* 0x3f8000003030a421 */ /* 0x008fc60000010000 */
[----:B------:R-:W3:Y:S01]  /*e260*/  @!P5 MUFU.RCP R58, R58 ;  /* 0x0000003a003ad308 */ /* 0x000ee20000001000 */
[----:B-1----:R-:W-:Y:S02]  /*e270*/  @!P0 FMUL.FTZ R52, R52, R35 ;  /* 0x0000002334348220 */ /* 0x002fe40000410000 */
[----:B------:R-:W1:Y:S01]  /*e280*/  LDS.U16 R35, [R33+0x14] ;  /* 0x0000140021237984 */ /* 0x000e620000000400 */
[----:B--2---:R-:W-:-:S04]  /*e290*/  @!P1 FADD.FTZ R47, R47, 1 ;  /* 0x3f8000002f2f9421 */ /* 0x004fc80000010000 */
[----:B------:R-:W2:Y:S01]  /*e2a0*/  @!P6 MUFU.EX2 R59, R59 ;  /* 0x0000003b003be308 */ /* 0x000ea20000000800 */
[----:B----4-:R-:W-:-:S03]  /*e2b0*/  @!P4 FADD.FTZ R54, R54, 1 ;  /* 0x3f8000003636c421 */ /* 0x010fc60000010000 */
[----:B------:R4:W-:Y:S01]  /*e2c0*/  @!P2 MUFU.RCP R61, R48 ;  /* 0x00000030003da308 */ /* 0x0009e20000001000 */
[----:B-----5:R-:W-:Y:S01]  /*e2d0*/  @!P3 FADD.FTZ R49, R49, 1 ;  /* 0x3f8000003131b421 */ /* 0x020fe20000010000 */
[----:B----4-:R-:W4:Y:S06]  /*e2e0*/  LDS.U16 R48, [R33+0x18] ;  /* 0x0000180021307984 */ /* 0x010f2c0000000400 */
[----:B------:R5:W0:Y:S01]  /*e2f0*/  @!P1 MUFU.RCP R60, R47 ;  /* 0x0000002f003c9308 */ /* 0x000a220000001000 */
[----:B--2---:R-:W-:Y:S01]  /*e300*/  @!P6 FADD.FTZ R59, R59, 1 ;  /* 0x3f8000003b3be421 */ /* 0x004fe20000010000 */
[----:B---3--:R-:W-:-:S02]  /*e310*/  @!P5 FMUL.FTZ R43, R43, R58 ;  /* 0x0000003a2b2bd220 */ /* 0x008fc40000410000 */
[----:B------:R-:W-:Y:S04]  /*e320*/  LDS.U16 R58, [R33+0x1e] ;  /* 0x00001e00213a7984 */ /* 0x000fe80000000400 */
[----:B------:R2:W-:Y:S01]  /*e330*/  @!P4 MUFU.RCP R63, R54 ;  /* 0x00000036003fc308 */ /* 0x0005e20000001000 */
[----:B-----5:R-:W3:Y:S04]  /*e340*/  LDS.U16 R47, [R33+0x16] ;  /* 0x00001600212f7984 */ /* 0x020ee80000000400 */
[----:B--2---:R-:W2:Y:S03]  /*e350*/  LDS.U16 R54, [R33+0x1c] ;  /* 0x00001c0021367984 */ /* 0x004ea60000000400 */
[----:B------:R5:W1:Y:S02]  /*e360*/  @!P3 MUFU.RCP R62, R49 ;  /* 0x00000031003eb308 */ /* 0x000a640000001000 */
[----:B-----5:R-:W5:Y:S06]  /*e370*/  LDS.U16 R49, [R33+0x1a] ;  /* 0x00001a0021317984 */ /* 0x020f6c0000000400 */
[----:B------:R-:W4:Y:S01]  /*e380*/  @!P6 MUFU.RCP R59, R59 ;  /* 0x0000003b003be308 */ /* 0x000f220000001000 */
[----:B------:R-:W-:Y:S01]  /*e390*/  BAR.SYNC.DEFER_BLOCKING 0x0 ;  /* 0x0000000000007b1d */ /* 0x000fe20000010000 */
[----:B0-----:R-:W-:Y:S01]  /*e3a0*/  @!P1 FMUL.FTZ R53, R53, R60 ;  /* 0x0000003c35359220 */ /* 0x001fe20000410000 */
[----:B------:R-:W-:Y:S01]  /*e3b0*/  @!P2 FMUL.FTZ R50, R50, R61 ;  /* 0x0000003d3232a220 */ /* 0x000fe20000410000 */
[----:B-1----:R-:W-:Y:S01]  /*e3c0*/  @!P3 FMUL.FTZ R51, R51, R62 ;  /* 0x0000003e3333b220 */ /* 0x002fe20000410000 */
[----:B------:R-:W-:-:S02]  /*e3d0*/  PRMT R62, R88, 0x7632, R62 ;  /* 0x00007632583e7816 */ /* 0x000fc4000000003e */
[----:B------:R-:W-:Y:S02]  /*e3e0*/  PRMT R60, R84, 0x7632, R60 ;  /* 0x00007632543c7816 */ /* 0x000fe4000000003c */
[----:B------:R-:W-:Y:S02]  /*e3f0*/  PRMT R61, R86, 0x7632, R61 ;  /* 0x00007632563d7816 */ /* 0x000fe4000000003d */
[----:B------:R-:W-:Y:S01]  /*e400*/  ISETP.NE.AND P0, PT, R116, RZ, PT ;  /* 0x000000ff7400720c */ /* 0x000fe20003f05270 */
[----:B----4-:R-:W-:Y:S01]  /*e410*/  @!P6 FMUL.FTZ R40, R40, R59 ;  /* 0x0000003b2828e220 */ /* 0x010fe20000410000 */
[----:B------:R-:W-:Y:S01]  /*e420*/  PRMT R59, R82, 0x7632, R59 ;  /* 0x00007632523b7816 */ /* 0x000fe2000000003b */
[----:B------:R-:W-:Y:S02]  /*e430*/  HADD2.F32 R35, -RZ, R35.H0_H0 ;  /* 0x20000023ff237230 */ /* 0x000fe40000004100 */
[----:B------:R-:W-:Y:S01]  /*e440*/  HADD2.F32 R48, -RZ, R48.H0_H0 ;  /* 0x20000030ff307230 */ /* 0x000fe20000004100 */
[----:B------:R0:W-:Y:S02]  /*e450*/  STS.U16 [R33+0xe], R62 ;  /* 0x00000e3e21007388 */ /* 0x0001e40000000400 */
[----:B------:R-:W-:-:S02]  /*e460*/  FADD.FTZ R35, R35, UR6 ;  /* 0x0000000623237e21 */ /* 0x000fc40008010000 */
[----:B------:R1:W-:Y:S04]  /*e470*/  STS.U16 [R33+0x2], R59 ;  /* 0x0000023b21007388 */ /* 0x0003e80000000400 */
[----:B------:R4:W-:Y:S01]  /*e480*/  STS.U16 [R33+0x6], R60 ;  /* 0x0000063c21007388 */ /* 0x0009e20000000400 */
[----:B0-----:R-:W-:-:S03]  /*e490*/  PRMT R62, R97, 0x7632, R62 ;  /* 0x00007632613e7816 */ /* 0x001fc6000000003e */
[----:B------:R0:W-:Y:S01]  /*e4a0*/  STS.U16 [R33+0xa], R61 ;  /* 0x00000a3d21007388 */ /* 0x0001e20000000400 */
[----:B-1----:R-:W-:-:S03]  /*e4b0*/  PRMT R59, R90, 0x7632, R59 ;  /* 0x000076325a3b7816 */ /* 0x002fc6000000003b */
[----:B------:R1:W-:Y:S01]  /*e4c0*/  STS.U16 [R33+0x1e], R62 ;  /* 0x00001e3e21007388 */ /* 0x0003e20000000400 */
[----:B----4-:R-:W-:Y:S02]  /*e4d0*/  PRMT R60, R92, 0x7632, R60 ;  /* 0x000076325c3c7816 */ /* 0x010fe4000000003c */
[----:B0-----:R-:W-:Y:S01]  /*e4e0*/  PRMT R61, R95, 0x7632, R61 ;  /* 0x000076325f3d7816 */ /* 0x001fe2000000003d */
[----:B------:R-:W-:Y:S01]  /*e4f0*/  STS.U16 [R33], R82 ;  /* 0x0000005221007388 */ /* 0x000fe20000000400 */
[----:B---3--:R-:W-:Y:S01]  /*e500*/  HADD2.F32 R47, -RZ, R47.H0_H0 ;  /* 0x2000002fff2f7230 */ /* 0x008fe20000004100 */
[----:B-1----:R-:W-:Y:S02]  /*e510*/  MOV R62, UR23 ;  /* 0x00000017003e7c02 */ /* 0x002fe40008000f00 */
[----:B------:R-:W-:Y:S01]  /*e520*/  STS.U16 [R33+0x4], R84 ;  /* 0x0000045421007388 */ /* 0x000fe20000000400 */
[----:B--2---:R-:W-:Y:S02]  /*e530*/  HADD2.F32 R54, -RZ, R54.H0_H0 ;  /* 0x20000036ff367230 */ /* 0x004fe40000004100 */
[----:B------:R-:W-:Y:S01]  /*e540*/  FADD.FTZ R48, R48, UR6 ;  /* 0x0000000630307e21 */ /* 0x000fe20008010000 */
[----:B------:R-:W-:Y:S01]  /*e550*/  @!P4 FMUL.FTZ R42, R42, R63 ;  /* 0x0000003f2a2ac220 */ /* 0x000fe20000410000 */
[----:B------:R-:W-:Y:S01]  /*e560*/  STS.U16 [R33+0x8], R86 ;  /* 0x0000085621007388 */ /* 0x000fe20000000400 */
[----:B------:R-:W-:-:S03]  /*e570*/  FSETP.GTU.FTZ.AND P6, PT, R35, 20, PT ;  /* 0x41a000002300780b */ /* 0x000fc60003fdc000 */
        /* <DEDUP_REMOVED lines=9> */
[----:B------:R-:W-:Y:S01]  /*e610*/  LDS.U16 R59, [R17] ;  /* 0x00000000113b7984 */ /* 0x000fe20000000400 */
[----:B------:R-:W-:-:S03]  /*e620*/  FADD.FTZ R47, R47, UR6 ;  /* 0x000000062f2f7e21 */ /* 0x000fc60008010000 */
[----:B------:R-:W-:Y:S01]  /*e630*/  LDS.U16 R61, [R18+0x40] ;  /* 0x00004000123d7984 */ /* 0x000fe20000000400 */
[----:B------:R-:W-:-:S03]  /*e640*/  FADD.FTZ R54, R54, UR6 ;  /* 0x0000000636367e21 */ /* 0x000fc60008010000 */
        /* <DEDUP_REMOVED lines=17> */
[----:B-----5:R-:W-:Y:S01]  /*e760*/  HADD2.F32 R49, -RZ, R49.H0_H0 ;  /* 0x20000031ff317230 */ /* 0x020fe20000004100 */
[----:B------:R-:W-:-:S02]  /*e770*/  FSETP.GTU.FTZ.AND P3, PT, R47, 20, PT ;  /* 0x41a000002f00780b */ /* 0x000fc40003f7c000 */
[----:B------:R-:W-:Y:S01]  /*e780*/  FSETP.GTU.FTZ.AND P1, PT, R54, 20, PT ;  /* 0x41a000003600780b */ /* 0x000fe20003f3c000 */
[----:B------:R-:W-:Y:S01]  /*e790*/  @!P6 FMUL.FTZ R35, R35, -1.4426950216293334961 ;  /* 0xbfb8aa3b2323e820 */ /* 0x000fe20000410000 */
[----:B------:R-:W-:Y:S01]  /*e7a0*/  FADD.FTZ R49, R49, UR6 ;  /* 0x0000000631317e21 */ /* 0x000fe20008010000 */
[----:B------:R-:W-:Y:S02]  /*e7b0*/  HADD2.F32 R58, -RZ, R58.H0_H0 ;  /* 0x2000003aff3a7230 */ /* 0x000fe40000004100 */
[----:B------:R-:W-:Y:S02]  /*e7c0*/  @!P2 FMUL.FTZ R48, R48, -1.4426950216293334961 ;  /* 0xbfb8aa3b3030a820 */ /* 0x000fe40000410000 */
[----:B------:R-:W-:Y:S01]  /*e7d0*/  FSETP.GTU.FTZ.AND P5, PT, R49, 20, PT ;  /* 0x41a000003100780b */ /* 0x000fe20003fbc000 */
[----:B------:R-:W-:Y:S01]  /*e7e0*/  FADD.FTZ R58, R58, UR6 ;  /* 0x000000063a3a7e21 */ /* 0x000fe20008010000 */
[----:B------:R-:W1:Y:S02]  /*e7f0*/  @!P6 MUFU.EX2 R35, R35 ;  /* 0x000000230023e308 */ /* 0x000e640000000800 */
[----:B------:R-:W-:-:S02]  /*e800*/  @!P3 FMUL.FTZ R47, R47, -1.4426950216293334961 ;  /* 0xbfb8aa3b2f2fb820 */ /* 0x000fc40000410000 */
[----:B------:R-:W-:Y:S01]  /*e810*/  @!P1 FMUL.FTZ R54, R54, -1.4426950216293334961 ;  /* 0xbfb8aa3b36369820 */ /* 0x000fe20000410000 */
[----:B------:R-:W2:Y:S01]  /*e820*/  @!P2 MUFU.EX2 R48, R48 ;  /* 0x000000300030a308 */ /* 0x000ea20000000800 */
[----:B------:R-:W-:Y:S01]  /*e830*/  FSETP.GTU.FTZ.AND P4, PT, R58, 20, PT ;  /* 0x41a000003a00780b */ /* 0x000fe20003f9c000 */
[----:B------:R-:W3:Y:S02]  /*e840*/  S2UR UR8, SR_CTAID.Y ;  /* 0x00000000000879c3 */ /* 0x000ee40000002600 */
[----:B------:R-:W4:Y:S01]  /*e850*/  @!P3 MUFU.EX2 R47, R47 ;  /* 0x0000002f002fb308 */ /* 0x000f220000000800 */
[----:B------:R-:W5:Y:S03]  /*e860*/  LDS R91, [UR22+0x420] ;  /* 0x00042016ff5b7984 */ /* 0x000f660008000800 */
[----:B------:R-:W4:Y:S01]  /*e870*/  @!P1 MUFU.EX2 R54, R54 ;  /* 0x0000003600369308 */ /* 0x000f220000000800 */
[----:B------:R-:W-:Y:S01]  /*e880*/  @!P5 FMUL.FTZ R49, R49, -1.4426950216293334961 ;  /* 0xbfb8aa3b3131d820 */ /* 0x000fe20000410000 */
[----:B-1----:R-:W-:Y:S01]  /*e890*/  @!P6 FADD.FTZ R35, R35, 1 ;  /* 0x3f8000002323e421 */ /* 0x002fe20000010000 */
[----:B------:R-:W-:Y:S01]  /*e8a0*/  USHF.R.S32.HI UR27, URZ, 0x1f, UR26 ;  /* 0x0000001fff1b7899 */ /* 0x000fe2000801141a */
[----:B--2---:R-:W-:-:S02]  /*e8b0*/  @!P2 FADD.FTZ R48, R48, 1 ;  /* 0x3f8000003030a421 */ /* 0x004fc40000010000 */
[----:B------:R-:W-:Y:S01]  /*e8c0*/  @!P4 FMUL.FTZ R58, R58, -1.4426950216293334961 ;  /* 0xbfb8aa3b3a3ac820 */ /* 0x000fe20000410000 */
[----:B------:R-:W1:Y:S01]  /*e8d0*/  @!P5 MUFU.EX2 R49, R49 ;  /* 0x000000310031d308 */ /* 0x000e620000000800 */
[----:B------:R-:W-:-:S03]  /*e8e0*/  UIMAD.WIDE.U32 UR12, UR32, UR28, UR26 ;  /* 0x0000001c200c72a5 */ /* 0x000fc6000f8e001a */
[----:B0-----:R-:W0:Y:S01]  /*e8f0*/  @!P6 MUFU.RCP R60, R35 ;  /* 0x00000023003ce308 */ /* 0x001e220000001000 */
[----:B----4-:R-:W-:Y:S01]  /*e900*/  @!P3 FADD.FTZ R47, R47, 1 ;  /* 0x3f8000002f2fb421 */ /* 0x010fe20000010000 */
[----:B------:R-:W-:Y:S01]  /*e910*/  @!P1 FADD.FTZ R54, R54, 1 ;  /* 0x3f80000036369421 */ /* 0x000fe20000010000 */
[----:B------:R-:W-:Y:S01]  /*e920*/  UIMAD UR13, UR32, UR29, UR13 ;  /* 0x0000001d200d72a4 */ /* 0x000fe2000f8e020d */
[----:B------:R-:W2:Y:S04]  /*e930*/  LDCU.64 UR28, c[0x0][0x550] ;  /* 0x0000aa00ff1c77ac */ /* 0x000ea80008000a00 */
[----:B------:R-:W4:Y:S01]  /*e940*/  @!P2 MUFU.RCP R48, R48 ;  /* 0x000000300030a308 */ /* 0x000f220000001000 */
[----:B---3--:R-:W-:-:S07]  /*e950*/  UIMAD UR23, UR8, UR31, URZ ;  /* 0x0000001f081772a4 */ /* 0x008fce000f8e02ff */
[----:B------:R-:W3:Y:S01]  /*e960*/  @!P4 MUFU.EX2 R58, R58 ;  /* 0x0000003a003ac308 */ /* 0x000ee20000000800 */
[----:B------:R-:W-:-:S03]  /*e970*/  UIMAD.WIDE.U32 UR12, UR8, UR30, UR12 ;  /* 0x0000001e080c72a5 */ /* 0x000fc6000f8e000c */
[----:B------:R-:W2:Y:S01]  /*e980*/  @!P3 MUFU.RCP R47, R47 ;  /* 0x0000002f002fb308 */ /* 0x000ea20000001000 */
[----:B-1----:R-:W-:-:S07]  /*e990*/  @!P5 FADD.FTZ R49, R49, 1 ;  /* 0x3f8000003131d421 */ /* 0x002fce0000010000 */
[----:B------:R-:W1:Y:S01]  /*e9a0*/  @!P1 MUFU.RCP R54, R54 ;  /* 0x0000003600369308 */ /* 0x000e620000001000 */
[----:B0-----:R-:W-:Y:S01]  /*e9b0*/  @!P6 FMUL.FTZ R41, R41, R60 ;  /* 0x0000003c2929e220 */ /* 0x001fe20000410000 */
[----:B------:R-:W-:Y:S01]  /*e9c0*/  MOV R60, UR23 ;  /* 0x00000017003c7c02 */ /* 0x000fe20008000f00 */
[----:B---3--:R-:W-:-:S05]  /*e9d0*/  @!P4 FADD.FTZ R58, R58, 1 ;  /* 0x3f8000003a3ac421 */ /* 0x008fca0000010000 */
[----:B------:R0:W3:Y:S01]  /*e9e0*/  @!P5 MUFU.RCP R35, R49 ;  /* 0x000000310023d308 */ /* 0x0000e20000001000 */
[----:B----4-:R-:W-:Y:S01]  /*e9f0*/  @!P2 FMUL.FTZ R39, R39, R48 ;  /* 0x000000302727a220 */ /* 0x010fe20000410000 */
[----:B0-----:R-:W-:-:S06]  /*ea00*/  IADD3 R49, P6, PT, R0, UR12, RZ ;  /* 0x0000000c00317c10 */ /* 0x001fcc000ffde0ff */
[----:B------:R-:W0:Y:S01]  /*ea10*/  @!P4 MUFU.RCP R93, R58 ;  /* 0x0000003a005dc308 */ /* 0x000e220000001000 */
[----:B------:R-:W-:Y:S01]  /*ea20*/  IADD3.X R60, PT, PT, R60, UR13, RZ, P6, !PT ;  /* 0x0000000d3c3c7c10 */ /* 0x000fe2000b7fe4ff */
[----:B--2---:R-:W-:Y:S01]  /*ea30*/  @!P3 FMUL.FTZ R38, R38, R47 ;  /* 0x0000002f2626b220 */ /* 0x004fe20000410000 */
[----:B------:R-:W-:Y:S01]  /*ea40*/  LEA R48, P6, R49, UR28, 0x1 ;  /* 0x0000001c31307c11 */ /* 0x000fe2000f8c08ff */
[----:B-1----:R-:W-:Y:S01]  /*ea50*/  @!P1 FMUL.FTZ R37, R37, R54 ;  /* 0x0000003625259220 */ /* 0x002fe20000410000 */
[----:B-----5:R-:W-:Y:S01]  /*ea60*/  ISETP.GE.AND P2, PT, R0, R91, PT ;  /* 0x0000005b0000720c */ /* 0x020fe20003f46270 */
[----:B---3--:R-:W-:Y:S01]  /*ea70*/  @!P5 FMUL.FTZ R36, R36, R35 ;  /* 0x000000232424d220 */ /* 0x008fe20000410000 */
[----:B------:R-:W-:Y:S01]  /*ea80*/  LEA.HI.X R49, R49, UR29, R60, 0x1, P6 ;  /* 0x0000001d31317c11 */ /* 0x000fe2000b0f0c3c */
[----:B------:R-:W1:Y:S01]  /*ea90*/  LDCU.64 UR12, c[0x0][0x518] ;  /* 0x0000a300ff0c77ac */ /* 0x000e620008000a00 */
[-C--:B------:R-:W-:Y:S02]  /*eaa0*/  ISETP.GE.AND P3, PT, R46, R91.reuse, PT ;  /* 0x0000005b2e00720c */ /* 0x080fe40003f66270 */
[-C--:B------:R-:W-:Y:S01]  /*eab0*/  ISETP.GE.AND P6, PT, R45, R91.reuse, PT ;  /* 0x0000005b2d00720c */ /* 0x080fe20003fc6270 */
[----:B------:R-:W2:Y:S01]  /*eac0*/  LDCU.64 UR28, c[0x0][0x560] ;  /* 0x0000ac00ff1c77ac */ /* 0x000ea20008000a00 */
[----:B------:R-:W-:-:S02]  /*ead0*/  ISETP.GE.AND P1, PT, R16, R91, PT ;  /* 0x0000005b1000720c */ /* 0x000fc40003f26270 */
[----:B------:R-:W-:Y:S01]  /*eae0*/  ISETP.GE.AND P5, PT, R12, R91, PT ;  /* 0x0000005b0c00720c */ /* 0x000fe20003fa6270 */
        /* <DEDUP_REMOVED lines=32> */
[----:B0-----:R-:W-:Y:S02]  /*ecf0*/  PRMT R49, R35, 0x7632, R49 ;  /* 0x0000763223317816 */ /* 0x001fe40000000031 */
        /* <DEDUP_REMOVED lines=13> */
[C---:B0-----:R-:W-:Y:S02]  /*edd0*/  PRMT R54, R35.reuse, 0x7610, R54 ;  /* 0x0000761023367816 */ /* 0x041fe40000000036 */
[----:B---3--:R-:W-:Y:S02]  /*ede0*/  PRMT R49, R35, 0x7632, R49 ;  /* 0x0000763223317816 */ /* 0x008fe40000000031 */
[----:B------:R-:W-:Y:S01]  /*edf0*/  F2FP.F16.F32.PACK_AB R35, R36, R39 ;  /* 0x000000272423723e */ /* 0x000fe200000000ff */
[----:B------:R0:W-:Y:S01]  /*ee00*/  STS.U16 [R33+0x4], R58 ;  /* 0x0000043a21007388 */ /* 0x0001e20000000400 */
[----:B------:R-:W-:-:S03]  /*ee10*/  PRMT R65, R47, 0x7632, R65 ;  /* 0x000076322f417816 */ /* 0x000fc60000000041 */
[----:B------:R3:W-:Y:S04]  /*ee20*/  STS.U16 [R33+0x6], R59 ;  /* 0x0000063b21007388 */ /* 0x0007e80000000400 */
[----:B------:R4:W-:Y:S01]  /*ee30*/  STS.U16 [R33+0x8], R60 ;  /* 0x0000083c21007388 */ /* 0x0009e20000000400 */
[----:B0-----:R-:W-:-:S03]  /*ee40*/  PRMT R58, R48, 0x7632, R58 ;  /* 0x00007632303a7816 */ /* 0x001fc6000000003a */
[----:B------:R0:W-:Y:S01]  /*ee50*/  STS.U16 [R33+0xc], R54 ;  /* 0x00000c3621007388 */ /* 0x0001e20000000400 */
[C---:B---3--:R-:W-:Y:S02]  /*ee60*/  PRMT R59, R35.reuse, 0x7610, R59 ;  /* 0x00007610233b7816 */ /* 0x048fe4000000003b */
[----:B----4-:R-:W-:Y:S02]  /*ee70*/  PRMT R60, R35, 0x7632, R60 ;  /* 0x00007632233c7816 */ /* 0x010fe4000000003c */
[----:B0-----:R-:W-:Y:S01]  /*ee80*/  PRMT R54, R47, 0x7610, R54 ;  /* 0x000076102f367816 */ /* 0x001fe20000000036 */
        /* <DEDUP_REMOVED lines=30> */
[----:B------:R-:W4:Y:S01]  /*f070*/  LDCU.64 UR22, c[0x0][0x520] ;  /* 0x0000a400ff1677ac */ /* 0x000f220008000a00 */
[----:B-1----:R-:W-:-:S04]  /*f080*/  UIMAD.WIDE.U32 UR26, UR32, UR12, UR26 ;  /* 0x0000000c201a72a5 */ /* 0x002fc8000f8e001a */
[----:B------:R-:W-:-:S03]  /*f090*/  UIMAD UR13, UR32, UR13, UR27 ;  /* 0x0000000d200d72a4 */ /* 0x000fc6000f8e021b */
[----:B------:R-:W-:Y:S01]  /*f0a0*/  UMOV UR12, UR26 ;  /* 0x0000001a000c7c82 */ /* 0x000fe20008000000 */
[----:B------:R-:W-:Y:S01]  /*f0b0*/  FADD.FTZ R15, R57, R15 ;  /* 0x0000000f390f7221 */ /* 0x000fe20000010000 */
[----:B----4-:R-:W-:-:S03]  /*f0c0*/  UIMAD.WIDE.U32 UR12, UR8, UR22, UR12 ;  /* 0x00000016080c72a5 */ /* 0x010fc6000f8e000c */
[----:B------:R-:W-:Y:S01]  /*f0d0*/  FADD.FTZ R56, R15, R56 ;  /* 0x000000380f387221 */ /* 0x000fe20000010000 */
[----:B------:R-:W-:Y:S02]  /*f0e0*/  UIMAD UR13, UR8, UR23, UR13 ;  /* 0x00000017080d72a4 */ /* 0x000fe4000f8e020d */
[----:B------:R-:W-:-:S04]  /*f0f0*/  IADD3 R15, P0, PT, R0, UR12, RZ ;  /* 0x0000000c000f7c10 */ /* 0x000fc8000ff1e0ff */
[----:B0-----:R-:W-:Y:S02]  /*f100*/  IADD3.X R20, PT, PT, RZ, UR13, RZ, P0, !PT ;  /* 0x0000000dff147c10 */ /* 0x001fe400087fe4ff */
[C---:B--2---:R-:W-:Y:S02]  /*f110*/  LEA R18, P3, R15.reuse, UR28, 0x1 ;  /* 0x0000001c0f127c11 */ /* 0x044fe4000f8608ff */
[-C--:B---3--:R-:W-:Y:S02]  /*f120*/  ISETP.GE.AND P2, PT, R0, R69.reuse, PT ;  /* 0x000000450000720c */ /* 0x088fe40003f46270 */
        /* <DEDUP_REMOVED lines=58> */
.L_x_13212:
        /* <DEDUP_REMOVED lines=33> */
.L_x_13330:
[----:B------:R-:W-:Y:S05]  /*f6e0*/  BSYNC.RECONVERGENT B0 ;  /* 0x0000000000007941 */ /* 0x000fea0003800200 */
.L_x_13329:
        /* <DEDUP_REMOVED lines=31> */
.L_x_13332:
[----:B------:R-:W-:Y:S05]  /*f8e0*/  BSYNC.RECONVERGENT B0 ;  /* 0x0000000000007941 */ /* 0x000fea0003800200 */
.L_x_13331:
        /* <DEDUP_REMOVED lines=16> */
.L_x_13334:
        /* <DEDUP_REMOVED lines=32> */
.L_x_13333:
[----:B------:R-:W-:Y:S05]  /*fbf0*/  EXIT ;  /* 0x000000000000794d */ /* 0x000fea0003800000 */
.L_x_13335:
        /* <DEDUP_REMOVED lines=16> */
.L_x_18737:


//--------------------- .text._Z25selective_scan_bwd_kernelI32Selective_Scan_bwd_kernel_traitsILi32ELi16ELb0ELb1ELb0ELb1ELb1EN3c104HalfENS1_7complexIfEEEEv12SSMParamsBwd --------------------------
	.section	.text._Z25selective_scan_bwd_kernelI32Selective_Scan_bwd_kernel_traitsILi32ELi16ELb0ELb1ELb0ELb1ELb1EN3c104HalfENS1_7complexIfEEEEv12SSMParamsBwd,"ax",@progbits
	.align	128
        .global         _Z25selective_scan_bwd_kernelI32Selective_Scan_bwd_kernel_traitsILi32ELi16ELb0ELb1ELb0ELb1ELb1EN3c104HalfENS1_7complexIfEEEEv12SSMParamsBwd
        .type           _Z25selective_scan_bwd_kernelI32Selective_Scan_bwd_kernel_traitsILi32ELi16ELb0ELb1ELb0ELb1ELb1EN3c104HalfENS1_7complexIfEEEEv12SSMParamsBwd,@function
        .size           _Z25selective_scan_bwd_kernelI32Selective_Scan_bwd_kernel_traitsILi32ELi16ELb0ELb1ELb0ELb1ELb1EN3c104HalfENS1_7complexIfEEEEv12SSMParamsBwd,(.L_x_18738 - _Z25selective_scan_bwd_kernelI32Selective_Scan_bwd_kernel_traitsILi32ELi16ELb0ELb1ELb0ELb1ELb1EN3c104HalfENS1_7complexIfEEEEv12SSMParamsBwd)
        .other          _Z25selective_scan_bwd_kernelI32Selective_Scan_bwd_kernel_traitsILi32ELi16ELb0ELb1ELb0ELb1ELb1EN3c104HalfENS1_7complexIfEEEEv12SSMParamsBwd,@"STO_CUDA_ENTRY STV_DEFAULT"
_Z25selective_scan_bwd_kernelI32Selective_Scan_bwd_kernel_traitsILi32ELi16ELb0ELb1ELb0ELb1ELb1EN3c104HalfENS1_7complexIfEEEEv12SSMParamsBwd:
.text._Z25selective_scan_bwd_kernelI32Selective_Scan_bwd_kernel_traitsILi32ELi16ELb0ELb1ELb0ELb1ELb1EN3c104HalfENS1_7complexIfEEEEv12SSMParamsBwd:
        /* <DEDUP_REMOVED lines=49> */
[----:B------:R-:W-:Y:S02]  /*0310*/  USHF.R.S32.HI UR22, URZ, 0x1f, UR13 ;  /* 0x0000001fff167899 */ /* 0x000fe4000801140d */
[----:B------:R-:W-:Y:S02]  /*0320*/  UIADD3 UR16, UP2, UPT, UR13, UR16, URZ ;  /* 0x000000100d107290 */ /* 0x000fe4000ff5e0ff */
[----:B------:R-:W-:Y:S01]  /*0330*/  UIADD3.X UR7, UPT, UPT, UR22, UR7, URZ, UP0, !UPT ;  /* 0x0000000716077290 */ /* 0x000fe200087fe4ff */
[----:B---3--:R-:W-:Y:S01]  /*0340*/  IADD3 R2, PT, PT, R0, 0xffffffe, RZ ;  /* 0x0ffffffe00027810 */ /* 0x008fe20007ffe0ff */
[----:B------:R-:W-:Y:S01]  /*0350*/  UIADD3.X UR23, UPT, UPT, UR22, UR23, URZ, UP2, !UPT ;  /* 0x0000001716177290 */ /* 0x000fe200097fe4ff */
[----:B------:R-:W-:Y:S01]  /*0360*/  MOV R0, UR12 ;  /* 0x0000000c00007c02 */ /* 0x000fe20008000f00 */
[----:B------:R-:W3:Y:S03]  /*0370*/  LDCU.64 UR20, c[0x0][0x4b8] ;  /* 0x00009700ff1477ac */ /* 0x000ee60008000a00 */
[----:B------:R-:W4:Y:S01]  /*0380*/  F2I.FTZ.U32.TRUNC.NTZ R2, R2 ;  /* 0x0000000200027305 */ /* 0x000f22000021f000 */
[----:B------:R-:W-:Y:S01]  /*0390*/  IABS R0, R0 ;  /* 0x0000000000007213 */ /* 0x000fe20000000000 */
[----:B0-----:R-:W-:-:S03]  /*03a0*/  ULEA UR19, UP3, UR16, UR10, 0x1 ;  /* 0x0000000a10137291 */ /* 0x001fc6000f8608ff */
[----:B------:R-:W-:Y:S01]  /*03b0*/  R2UR UR27, R0 ;  /* 0x00000000001b72ca */ /* 0x000fe200000e0000 */
[----:B------:R-:W-:Y:S01]  /*03c0*/  ULEA.HI.X UR23, UR16, UR11, UR23, 0x1, UP3 ;  /* 0x0000000b10177291 */ /* 0x000fe200098f0c17 */
[----:B----4-:R-:W-:Y:S01]  /*03d0*/  R2UR UR5, R2 ;  /* 0x00000000020572ca */ /* 0x010fe200000e0000 */
[----:B---3--:R-:W-:-:S12]  /*03e0*/  USHF.R.U64 UR11, UR20, 0x1, UR21 ;  /* 0x00000001140b7899 */ /* 0x008fd80008001215 */
[----:B------:R-:W-:-:S04]  /*03f0*/  UIADD3 UR17, UPT, UPT, URZ, -UR5, URZ ;  /* 0x80000005ff117290 */ /* 0x000fc8000fffe0ff */
[----:B------:R-:W-:-:S04]  /*0400*/  UIMAD UR17, UR17, UR31, URZ ;  /* 0x0000001f111172a4 */ /* 0x000fc8000f8e02ff */
[----:B------:R-:W-:Y:S02]  /*0410*/  UIMAD.WIDE.U32 UR4, UR5, UR17, UR4 ;  /* 0x00000011050472a5 */ /* 0x000fe4000f8e0004 */
[----:B------:R-:W-:Y:S02]  /*0420*/  ULEA UR17, UP1, UR18, UR8, 0x1 ;  /* 0x0000000812117291 */ /* 0x000fe4000f8208ff */
[----:B------:R-:W-:Y:S02]  /*0430*/  UIMAD.WIDE.U32 UR4, UR5, UR27, URZ ;  /* 0x0000001b050472a5 */ /* 0x000fe4000f8e00ff */
[----:B------:R-:W-:Y:S02]  /*0440*/  ULEA.HI.X UR18, UR18, UR9, UR7, 0x1, UP1 ;  /* 0x0000000912127291 */ /* 0x000fe400088f0c07 */
[----:B-1----:R-:W-:Y:S02]  /*0450*/  UIMAD.WIDE.U32 UR8, UR6, UR14, URZ ;  /* 0x0000000e060872a5 */ /* 0x002fe4000f8e00ff */
        /* <DEDUP_REMOVED lines=9> */
[----:B------:R-:W-:Y:S02]  /*04f0*/  ULOP3.LUT UR5, UR12, UR30, URZ, 0x3c, !UPT ;  /* 0x0000001e0c057292 */ /* 0x000fe4000f8e3cff */
[----:B------:R-:W-:Y:S01]  /*0500*/  UISETP.NE.AND UP1, UPT, UR30, URZ, UPT ;  /* 0x000000ff1e00728c */ /* 0x000fe2000bf25270 */
[----:B------:R-:W0:Y:S04]  /*0510*/  LDCU.64 UR24, c[0x0][0x3c8] ;  /* 0x00007900ff1877ac */ /* 0x000e280008000a00 */
[----:B------:R-:W-:Y:S02]  /*0520*/  @!UP2 UIADD3 UR10, UPT, UPT, UR10, -UR31, URZ ;  /* 0x8000001f0a0aa290 */ /* 0x000fe4000fffe0ff */
[----:B------:R-:W-:Y:S02]  /*0530*/  @!UP2 UIADD3 UR7, UPT, UPT, UR7, 0x1, URZ ;  /* 0x000000010707a890 */ /* 0x000fe4000fffe0ff */
[----:B------:R-:W-:-:S02]  /*0540*/  UISETP.GE.U32.AND UP0, UPT, UR10, UR31, UPT ;  /* 0x0000001f0a00728c */ /* 0x000fc4000bf06070 */
[----:B------:R-:W-:Y:S01]  /*0550*/  UISETP.GE.AND UP2, UPT, UR5, URZ, UPT ;  /* 0x000000ff0500728c */ /* 0x000fe2000bf46270 */
[----:B------:R-:W1:Y:S01]  /*0560*/  LDCU.64 UR32, c[0x0][0x4c0] ;  /* 0x00009800ff2077ac */ /* 0x000e620008000a00 */
[----:B------:R-:W-:Y:S02]  /*0570*/  UIADD3 UR4, UP3, UPT, UR13, UR4, URZ ;  /* 0x000000040d047290 */ /* 0x000fe4000ff7e0ff */
[----:B------:R-:W-:-:S05]  /*0580*/  UIMAD UR9, UR6, UR15, UR9 ;  /* 0x0000000f060972a4 */ /* 0x000fca000f8e0209 */
[----:B------:R-:W-:Y:S02]  /*0590*/  @UP0 UIADD3 UR7, UPT, UPT, UR7, 0x1, URZ ;  /* 0x0000000107070890 */ /* 0x000fe4000fffe0ff */
[----:B------:R-:W-:Y:S02]  /*05a0*/  UISETP.NE.U32.AND UP0, UPT, UR36, URZ, UPT ;  /* 0x000000ff2400728c */ /* 0x000fe4000bf05070 */
[----:B------:R-:W-:Y:S02]  /*05b0*/  @!UP2 UIADD3 UR7, UPT, UPT, -UR7, URZ, URZ ;  /* 0x000000ff0707a290 */ /* 0x000fe4000fffe1ff */
[----:B------:R-:W-:Y:S02]  /*05c0*/  UISETP.NE.AND.EX UP0, UPT, UR37, URZ, UPT, UP0 ;  /* 0x000000ff2500728c */ /* 0x000fe4000bf05300 */
[----:B------:R-:W-:Y:S02]  /*05d0*/  UIADD3.X UR21, UPT, UPT, UR22, UR21, URZ, UP3, !UPT ;  /* 0x0000001516157290 */ /* 0x000fe40009ffe4ff */
[----:B--2---:R-:W-:-:S02]  /*05e0*/  ULEA UR20, UP2, UR4, UR34, 0x1 ;  /* 0x0000002204147291 */ /* 0x004fc4000f8408ff */
[----:B------:R-:W-:Y:S02]  /*05f0*/  @!UP1 ULOP3.LUT UR7, URZ, UR30, URZ, 0x33, !UPT ;  /* 0x0000001eff079292 */ /* 0x000fe4000f8e33ff */
[----:B------:R-:W-:Y:S02]  /*0600*/  ULEA.HI.X UR21, UR4, UR35, UR21, 0x1, UP2 ;  /* 0x0000002304157291 */ /* 0x000fe400090f0c15 */
[----:B------:R-:W-:Y:S01]  /*0610*/  USHF.R.S32.HI UR4, URZ, 0x1f, UR7 ;  /* 0x0000001fff047899 */ /* 0x000fe20008011407 */
[----:B------:R-:W2:Y:S03]  /*0620*/  @UP0 LDCU UR15, c[0x0][0x384] ;  /* 0x00007080ff0f07ac */ /* 0x000ea60008000800 */
[----:B0-----:R-:W-:Y:S01]  /*0630*/  UIMAD UR5, UR4, UR24, URZ ;  /* 0x00000018040572a4 */ /* 0x001fe2000f8e02ff */
[----:B------:R-:W0:Y:S01]  /*0640*/  LDCU.64 UR30, c[0x0][0x538] ;  /* 0x0000a700ff1e77ac */ /* 0x000e220008000a00 */
[----:B-1----:R-:W-:Y:S01]  /*0650*/  UIMAD UR13, UR4, UR32, URZ ;  /* 0x00000020040d72a4 */ /* 0x002fe2000f8e02ff */
[----:B------:R-:W1:Y:S01]  /*0660*/  @UP0 LDCU UR16, c[0x0][0x38c] ;  /* 0x00007180ff1007ac */ /* 0x000e620008000800 */
[----:B------:R-:W3:Y:S01]  /*0670*/  LDCU.64 UR34, c[0x0][0x448] ;  /* 0x00008900ff2277ac */ /* 0x000ee20008000a00 */
[----:B------:R-:W-:-:S02]  /*0680*/  UIMAD UR10, UR7, UR25, UR5 ;  /* 0x00000019070a72a4 */ /* 0x000fc4000f8e0205 */
[----:B------:R-:W-:Y:S02]  /*0690*/  UIMAD.WIDE.U32 UR4, UR7, UR32, URZ ;  /* 0x00000020070472a5 */ /* 0x000fe4000f8e00ff */
[----:B------:R-:W-:Y:S02]  /*06a0*/  UIMAD UR13, UR7, UR33, UR13 ;  /* 0x00000021070d72a4 */ /* 0x000fe4000f8e020d */
[----:B------:R-:W-:Y:S01]  /*06b0*/  UIMAD.WIDE.U32 UR8, UR7, UR24, UR8 ;  /* 0x00000018070872a5 */ /* 0x000fe2000f8e0008 */
[----:B------:R-:W4:Y:S01]  /*06c0*/  @UP0 LDCU.64 UR32, c[0x0][0x480] ;  /* 0x00009000ff2007ac */ /* 0x000f220008000a00 */
[----:B------:R-:W-:Y:S02]  /*06d0*/  ULEA UR7, UR26, 0xfffffc00, 0xa ;  /* 0xfffffc001a077891 */ /* 0x000fe4000f8e50ff */
        /* <DEDUP_REMOVED lines=29> */
.L_x_13453:
        /* <DEDUP_REMOVED lines=17> */
[----:B------:R-:W-:Y:S02]  /*09c0*/  ISETP.GE.AND P0, PT, R2, UR8, PT ;  /* 0x0000000802007c0c */ /* 0x000fe4000bf06270 */
[----:B------:R-:W-:Y:S02]  /*09d0*/  PRMT R31, RZ, 0x7610, R31 ;  /* 0x00007610ff1f7816 */ /* 0x000fe4000000001f */
[----:B------:R-:W-:Y:S02]  /*09e0*/  P2R R91, PR, RZ, 0x1 ;  /* 0x00000001ff5b7803 */ /* 0x000fe40000000000 */
[----:B0-----:R-:W-:Y:S02]  /*09f0*/  SHF.L.U32 R3, R115, 0x4, RZ ;  /* 0x0000000473037819 */ /* 0x001fe400000006ff */
[----:B------:R-:W-:Y:S02]  /*0a00*/  PRMT R32, RZ, 0x7610, R32 ;  /* 0x00007610ff207816 */ /* 0x000fe40000000020 */
[----:B------:R-:W-:-:S02]  /*0a10*/  LOP3.LUT R0, R0, 0x3e00, R3, 0xf8, !PT ;  /* 0x00003e0000007812 */ /* 0x000fc400078ef803 */
[----:B------:R-:W-:Y:S02]  /*0a20*/  PRMT R33, RZ, 0x7610, R33 ;  /* 0x00007610ff217816 */ /* 0x000fe40000000021 */
[C---:B------:R-:W-:Y:S02]  /*0a30*/  LOP3.LUT R55, R0.reuse, 0x20, RZ, 0xfc, !PT ;  /* 0x0000002000377812 */ /* 0x040fe400078efcff */
[----:B------:R-:W-:Y:S02]  /*0a40*/  SHF.L.U32 R2, R0, 0x1, RZ ;  /* 0x0000000100027819 */ /* 0x000fe400000006ff */
[----:B------:R-:W-:Y:S02]  /*0a50*/  ISETP.GE.AND P0, PT, R55, UR8, PT ;  /* 0x0000000837007c0c */ /* 0x000fe4000bf06270 */
[----:B------:R-:W-:Y:S02]  /*0a60*/  IADD3 R34, P1, PT, R2, UR19, RZ ;  /* 0x0000001302227c10 */ /* 0x000fe4000ff3e0ff */
[----:B------:R-:W-:-:S02]  /*0a70*/  P2R R90, PR, RZ, 0x1 ;  /* 0x00000001ff5a7803 */ /* 0x000fc40000000000 */
[----:B------:R-:W-:Y:S02]  /*0a80*/  IADD3 R2, P0, PT, R2, UR20, RZ ;  /* 0x0000001402027c10 */ /* 0x000fe4000ff1e0ff */
[C---:B------:R-:W-:Y:S02]  /*0a90*/  LOP3.LUT R9, R0.reuse, 0xe0, RZ, 0xfc, !PT ;  /* 0x000000e000097812 */ /* 0x040fe400078efcff */
[----:B------:R-:W-:Y:S02]  /*0aa0*/  IADD3.X R3, PT, PT, RZ, UR21, RZ, P0, !PT ;  /* 0x00000015ff037c10 */ /* 0x000fe400087fe4ff */
[----:B------:R-:W-:Y:S01]  /*0ab0*/  ISETP.NE.AND P0, PT, R91, RZ, PT ;  /* 0x000000ff5b00720c */ /* 0x000fe20003f05270 */
[----:B------:R-:W-:Y:S01]  /*0ac0*/  BAR.SYNC.DEFER_BLOCKING 0x0 ;  /* 0x0000000000007b1d */ /* 0x000fe20000010000 */
[C---:B------:R-:W-:Y:S02]  /*0ad0*/  LOP3.LUT R4, R0.reuse, 0x40, RZ, 0xfc, !PT ;  /* 0x0000004000047812 */ /* 0x040fe400078efcff */
[----:B------:R-:W-:-:S02]  /*0ae0*/  LOP3.LUT R5, R0, 0x60, RZ, 0xfc, !PT ;  /* 0x0000006000057812 */ /* 0x000fc400078efcff */
[----:B------:R-:W-:Y:S02]  /*0af0*/  LOP3.LUT R10, R0, 0x100, RZ, 0xfc, !PT ;  /* 0x00000100000a7812 */ /* 0x000fe400078efcff */
[----:B------:R-:W-:Y:S02]  /*0b00*/  ISETP.GE.AND P6, PT, R4, UR8, PT ;  /* 0x0000000804007c0c */ /* 0x000fe4000bfc6270 */
[----:B------:R-:W-:Y:S02]  /*0b10*/  IADD3.X R35, PT, PT, RZ, UR23, RZ, P1, !PT ;  /* 0x00000017ff237c10 */ /* 0x000fe40008ffe4ff */
[----:B------:R-:W-:Y:S02]  /*0b20*/  ISETP.GE.AND P5, PT, R5, UR8, PT ;  /* 0x0000000805007c0c */ /* 0x000fe4000bfa6270 */
[----:B------:R-:W-:Y:S02]  /*0b30*/  ISETP.NE.AND P1, PT, R90, RZ, PT ;  /* 0x000000ff5a00720c */ /* 0x000fe40003f25270 */
[----:B------:R-:W-:-:S02]  /*0b40*/  LOP3.LUT R6, R0, 0x80, RZ, 0xfc, !PT ;  /* 0x0000008000067812 */ /* 0x000fc400078efcff */
[C---:B------:R-:W-:Y:S02]  /*0b50*/  LOP3.LUT R7, R0.reuse, 0xa0, RZ, 0xfc, !PT ;  /* 0x000000a000077812 */ /* 0x040fe400078efcff */
[----:B------:R-:W-:Y:S02]  /*0b60*/  LOP3.LUT R8, R0, 0xc0, RZ, 0xfc, !PT ;  /* 0x000000c000087812 */ /* 0x000fe400078efcff */
[----:B------:R-:W-:Y:S02]  /*0b70*/  ISETP.GE.AND P4, PT, R6, UR8, PT ;  /* 0x0000000806007c0c */ /* 0x000fe4000bf86270 */
[----:B------:R-:W-:Y:S01]  /*0b80*/  ISETP.GE.AND P3, PT, R7, UR8, PT ;  /* 0x0000000807007c0c */ /* 0x000fe2000bf66270 */
[----:B------:R-:W2:Y:S01]  /*0b90*/  @!P0 LDG.E.U16 R20, desc[UR28][R18.64] ;  /* 0x0000001c12148981 */ /* 0x000ea2000c1e1500 */
[----:B------:R-:W-:Y:S02]  /*0ba0*/  ISETP.GE.AND P0, PT, R9, UR8, PT ;  /* 0x0000000809007c0c */ /* 0x000fe4000bf06270 */
[----:B------:R-:W-:Y:S01]  /*0bb0*/  LOP3.LUT R11, R0, 0x120, RZ, 0xfc, !PT ;  /* 0x00000120000b7812 */ /* 0x000fe200078efcff */
[----:B------:R-:W3:Y:S01]  /*0bc0*/  @!P6 LDG.E.U16 R24, desc[UR28][R18.64+0x80] ;  /* 0x0000801c1218e981 */ /* 0x000ee2000c1e1500 */
[----:B------:R-:W-:-:S02]  /*0bd0*/  P2R R95, PR, RZ, 0x1 ;  /* 0x00000001ff5f7803 */ /* 0x000fc40000000000 */
[----:B------:R-:W-:Y:S01]  /*0be0*/  ISETP.GE.AND P2, PT, R8, UR8, PT ;  /* 0x0000000808007c0c */ /* 0x000fe2000bf46270 */
[----:B------:R-:W4:Y:S01]  /*0bf0*/  @!P1 LDG.E.U16 R23, desc[UR28][R18.64+0x40] ;  /* 0x0000401c12179981 */ /* 0x000f22000c1e1500 */
[C---:B------:R-:W-:Y:S02]  /*0c00*/  LOP3.LUT R12, R0.reuse, 0x140, RZ, 0xfc, !PT ;  /* 0x00000140000c7812 */ /* 0x040fe400078efcff */
[----:B------:R-:W-:Y:S01]  /*0c10*/  LOP3.LUT R13, R0, 0x160, RZ, 0xfc, !PT ;  /* 0x00000160000d7812 */ /* 0x000fe200078efcff */
[----:B------:R-:W5:Y:S01]  /*0c20*/  @!P5 LDG.E.U16 R25, desc[UR28][R18.64+0xc0] ;  /* 0x0000c01c1219d981 */ /* 0x000f62000c1e1500 */
[----:B------:R-:W-:Y:S02]  /*0c30*/  P2R R89, PR, RZ, 0x40 ;  /* 0x00000040ff597803 */ /* 0x000fe40000000000 */
[----:B------:R-:W-:Y:S01]  /*0c40*/  P2R R88, PR, RZ, 0x20 ;  /* 0x00000020ff587803 */ /* 0x000fe20000000000 */
[----:B------:R-:W5:Y:S01]  /*0c50*/  @!P0 LDG.E.U16 R29, desc[UR28][R18.64+0x1c0] ;  /* 0x0001c01c121d8981 */ /* 0x000f62000c1e1500 */
[----:B------:R-:W-:-:S02]  /*0c60*/  ISETP.GE.AND P0, PT, R10, UR8, PT ;  /* 0x000000080a007c0c */ /* 0x000fc4000bf06270 */
[----:B------:R-:W-:Y:S01]  /*0c70*/  ISETP.GE.AND P6, PT, R11, UR8, PT ;  /* 0x000000080b007c0c */ /* 0x000fe2000bfc6270 */
[----:B------:R-:W5:Y:S01]  /*0c80*/  @!P4 LDG.E.U16 R26, desc[UR28][R18.64+0x100] ;  /* 0x0001001c121ac981 */ /* 0x000f62000c1e1500 */
[----:B------:R-:W-:Y:S02]  /*0c90*/  P2R R96, PR, RZ, 0x1 ;  /* 0x00000001ff607803 */ /* 0x000fe40000000000 */
[----:B------:R-:W-:Y:S01]  /*0ca0*/  ISETP.GE.AND P5, PT, R12, UR8, PT ;  /* 0x000000080c007c0c */ /* 0x000fe2000bfa6270 */
[----:B------:R-:W5:Y:S01]  /*0cb0*/  @!P3 LDG.E.U16 R27, desc[UR28][R18.64+0x140] ;  /* 0x0001401c121bb981 */ /* 0x000f62000c1e1500 */
[C---:B------:R-:W-:Y:S02]  /*0cc0*/  LOP3.LUT R50, R0.reuse, 0x180, RZ, 0xfc, !PT ;  /* 0x0000018000327812 */ /* 0x040fe400078efcff */
[C---:B------:R-:W-:Y:S01]  /*0cd0*/  LOP3.LUT R52, R0.reuse, 0x1a0, RZ, 0xfc, !PT ;  /* 0x000001a000347812 */ /* 0x040fe200078efcff */
[----:B------:R-:W5:Y:S01]  /*0ce0*/  @!P2 LDG.E.U16 R28, desc[UR28][R18.64+0x180] ;  /* 0x0001801c121ca981 */ /* 0x000f62000c1e1500 */
[----:B------:R-:W-:-:S02]  /*0cf0*/  LOP3.LUT R53, R0, 0x1c0, RZ, 0xfc, !PT ;  /* 0x000001c000357812 */ /* 0x000fc400078efcff */
[----:B------:R-:W-:Y:S01]  /*0d00*/  LOP3.LUT R54, R0, 0x1e0, RZ, 0xfc, !PT ;  /* 0x000001e000367812 */ /* 0x000fe200078efcff */
[----:B------:R-:W5:Y:S01]  /*0d10*/  @!P0 LDG.E.U16 R30, desc[UR28][R18.64+0x200] ;  /* 0x0002001c121e8981 */ /* 0x000f62000c1e1500 */
[----:B------:R-:W-:Y:S02]  /*0d20*/  ISETP.GE.AND P0, PT, R13, UR8, PT ;  /* 0x000000080d007c0c */ /* 0x000fe4000bf06270 */
[----:B------:R-:W-:Y:S01]  /*0d30*/  P2R R94, PR, RZ, 0x4 ;  /* 0x00000004ff5e7803 */ /* 0x000fe20000000000 */
[----:B------:R-:W5:Y:S01]  /*0d40*/  @!P6 LDG.E.U16 R31, desc[UR28][R18.64+0x240] ;  /* 0x0002401c121fe981 */ /* 0x000f62000c1e1500 */
[----:B------:R-:W-:Y:S02]  /*0d50*/  ISETP.GE.AND P1, PT, R50, UR8, PT ;  /* 0x0000000832007c0c */ /* 0x000fe4000bf26270 */
[----:B------:R-:W-:Y:S01]  /*0d60*/  P2R R93, PR, RZ, 0x8 ;  /* 0x00000008ff5d7803 */ /* 0x000fe20000000000 */
[----:B------:R-:W5:Y:S01]  /*0d70*/  @!P5 LDG.E.U16 R32, desc[UR28][R18.64+0x280] ;  /* 0x0002801c1220d981 */ /* 0x000f62000c1e1500 */
[----:B------:R-:W-:-:S02]  /*0d80*/  ISETP.GE.AND P2, PT, R52, UR8, PT ;  /* 0x0000000834007c0c */ /* 0x000fc4000bf46270 */
[----:B------:R-:W-:Y:S02]  /*0d90*/  P2R R87, PR, RZ, 0x10 ;  /* 0x00000010ff577803 */ /* 0x000fe40000000000 */
[----:B------:R-:W-:Y:S01]  /*0da0*/  ISETP.GE.AND P3, PT, R53, UR8, PT ;  /* 0x0000000835007c0c */ /* 0x000fe2000bf66270 */
[----:B------:R-:W5:Y:S01]  /*0db0*/  @!P0 LDG.E.U16 R33, desc[UR28][R18.64+0x2c0] ;  /* 0x0002c01c12218981 */ /* 0x000f62000c1e1500 */
[----:B------:R-:W-:Y:S02]  /*0dc0*/  ISETP.GE.AND P4, PT, R54, UR8, PT ;  /* 0x0000000836007c0c */ /* 0x000fe4000bf86270 */
[----:B------:R-:W-:Y:S02]  /*0dd0*/  PRMT R36, RZ, 0x7610, R36 ;  /* 0x00007610ff247816 */ /* 0x000fe40000000024 */
[----:B------:R-:W-:Y:S02]  /*0de0*/  PRMT R37, RZ, 0x7610, R37 ;  /* 0x00007610ff257816 */ /* 0x000fe40000000025 */
[----:B------:R-:W-:-:S02]  /*0df0*/  PRMT R38, RZ, 0x7610, R38 ;  /* 0x00007610ff267816 */ /* 0x000fc40000000026 */
[----:B------:R-:W-:Y:S01]  /*0e00*/  PRMT R39, RZ, 0x7610, R39 ;  /* 0x00007610ff277816 */ /* 0x000fe20000000027 */
[----:B------:R-:W5:Y:S04]  /*0e10*/  @!P1 LDG.E.U16 R36, desc[UR28][R18.64+0x300] ;  /* 0x0003001c12249981 */ /* 0x000f68000c1e1500 */
        /* <DEDUP_REMOVED lines=12> */
[C---:B------:R-:W-:Y:S02]  /*0ee0*/  IADD3 R41, PT, PT, R16.reuse, 0x40, RZ ;  /* 0x0000004010297810 */ /* 0x040fe40007ffe0ff */
[----:B------:R-:W-:-:S02]  /*0ef0*/  IADD3 R43, PT, PT, R16, 0x60, RZ ;  /* 0x00000060102b7810 */ /* 0x000fc40007ffe0ff */
[----:B------:R-:W-:Y:S02]  /*0f00*/  LEA R17, R17, UR25, 0x1 ;  /* 0x0000001911117c11 */ /* 0x000fe4000f8e08ff */
[-C--:B------:R-:W-:Y:S02]  /*0f10*/  LEA.HI.SX32 R18, R21, R16.reuse, 0x1b ;  /* 0x0000001015127211 */ /* 0x080fe400078fdaff */
[-C--:B------:R-:W-:Y:S02]  /*0f20*/  LEA.HI.SX32 R19, R41, R16.reuse, 0x1b ;  /* 0x0000001029137211 */ /* 0x080fe400078fdaff */
[----:B------:R-:W-:Y:S02]  /*0f30*/  LEA.HI.SX32 R43, R43, R16, 0x1b ;  /* 0x000000102b2b7211 */ /* 0x000fe400078fdaff */
[C---:B------:R-:W-:Y:S02]  /*0f40*/  IADD3 R41, PT, PT, R16.reuse, 0xc0, RZ ;  /* 0x000000c010297810 */ /* 0x040fe40007ffe0ff */
[----:B------:R-:W-:-:S02]  /*0f50*/  IADD3 R45, PT, PT, R16, 0x80, RZ ;  /* 0x00000080102d7810 */ /* 0x000fc40007ffe0ff */
[----:B------:R-:W-:Y:S02]  /*0f60*/  IADD3 R47, PT, PT, R16, 0xa0, RZ ;  /* 0x000000a0102f7810 */ /* 0x000fe40007ffe0ff */
[----:B------:R-:W-:Y:S02]  /*0f70*/  LEA R18, R18, UR25, 0x1 ;  /* 0x0000001912127c11 */ /* 0x000fe4000f8e08ff */
[-C--:B------:R-:W-:Y:S02]  /*0f80*/  LEA.HI.SX32 R41, R41, R16.reuse, 0x1b ;  /* 0x0000001029297211 */ /* 0x080fe400078fdaff */
[-C--:B------:R-:W-:Y:S02]  /*0f90*/  LEA.HI.SX32 R21, R45, R16.reuse, 0x1b ;  /* 0x000000102d157211 */ /* 0x080fe400078fdaff */
[----:B------:R-:W-:Y:S02]  /*0fa0*/  LEA.HI.SX32 R22, R47, R16, 0x1b ;  /* 0x000000102f167211 */ /* 0x000fe400078fdaff */
[----:B------:R-:W-:-:S02]  /*0fb0*/  IADD3 R45, PT, PT, R16, 0x100, RZ ;  /* 0x00000100102d7810 */ /* 0x000fc40007ffe0ff */
[----:B------:R-:W-:Y:S02]  /*0fc0*/  LEA R19, R19, UR25, 0x1 ;  /* 0x0000001913137c11 */ /* 0x000fe4000f8e08ff */
[C---:B------:R-:W-:Y:S02]  /*0fd0*/  IADD3 R47, PT, PT, R16.reuse, 0x120, RZ ;  /* 0x00000120102f7810 */ /* 0x040fe40007ffe0ff */
[----:B------:R-:W-:Y:S02]  /*0fe0*/  IADD3 R49, PT, PT, R16, 0x140, RZ ;  /* 0x0000014010317810 */ /* 0x000fe40007ffe0ff */
[----:B------:R-:W-:Y:S02]  /*0ff0*/  LEA R21, R21, UR25, 0x1 ;  /* 0x0000001915157c11 */ /* 0x000fe4000f8e08ff */
[----:B------:R-:W-:Y:S02]  /*1000*/  LEA R22, R22, UR25, 0x1 ;  /* 0x0000001916167c11 */ /* 0x000fe4000f8e08ff */
[----:B------:R-:W-:-:S02]  /*1010*/  LEA.HI.SX32 R45, R45, R16, 0x1b ;  /* 0x000000102d2d7211 */ /* 0x000fc400078fdaff */
[-C--:B------:R-:W-:Y:S02]  /*1020*/  LEA.HI.SX32 R47, R47, R16.reuse, 0x1b ;  /* 0x000000102f2f7211 */ /* 0x080fe400078fdaff */
        /* <DEDUP_REMOVED lines=21> */
[----:B------:R-:W-:Y:S01]  /*1180*/  IADD3 R43, PT, PT, R16, 0xe0, RZ ;  /* 0x000000e0102b7810 */ /* 0x000fe20007ffe0ff */
[----:B----4-:R0:W-:Y:S03]  /*1190*/  STS.U16 [R18+0x40], R23 ;  /* 0x0000401712007388 */ /* 0x0101e60000000400 */
[----:B------:R-:W-:Y:S01]  /*11a0*/  LEA.HI.SX32 R43, R43, R16, 0x1b ;  /* 0x000000102b2b7211 */ /* 0x000fe200078fdaff */
[----:B---3--:R1:W-:Y:S01]  /*11b0*/  STS.U16 [R19+0x80], R24 ;  /* 0x0000801813007388 */ /* 0x0083e20000000400 */
[----:B0-----:R-:W-:-:S02]  /*11c0*/  LEA R23, R41, UR25, 0x1 ;  /* 0x0000001929177c11 */ /* 0x001fc4000f8e08ff */
[C---:B------:R-:W-:Y:S01]  /*11d0*/  IADD3 R41, PT, PT, R16.reuse, 0x160, RZ ;  /* 0x0000016010297810 */ /* 0x040fe20007ffe0ff */
[----:B-----5:R0:W-:Y:S01]  /*11e0*/  STS.U16 [R20+0xc0], R25 ;  /* 0x0000c01914007388 */ /* 0x0201e20000000400 */
[----:B-1----:R-:W-:Y:S02]  /*11f0*/  LEA R24, R43, UR25, 0x1 ;  /* 0x000000192b187c11 */ /* 0x002fe4000f8e08ff */
        /* <DEDUP_REMOVED lines=265> */
.L_x_13338:
[----:B------:R-:W-:Y:S05]  /*2290*/  BSYNC.RECONVERGENT B0 ;  /* 0x0000000000007941 */ /* 0x000fea0003800200 */
.L_x_13337:
        /* <DEDUP_REMOVED lines=33> */
.L_x_13340:
[----:B------:R-:W-:Y:S05]  /*24b0*/  BSYNC.RECONVERGENT B0 ;  /* 0x0000000000007941 */ /* 0x000fea0003800200 */
.L_x_13339:
        /* <DEDUP_REMOVED lines=33> */
.L_x_13342:
[----:B------:R-:W-:Y:S05]  /*26d0*/  BSYNC.RECONVERGENT B0 ;  /* 0x0000000000007941 */ /* 0x000fea0003800200 */
.L_x_13341:
        /* <DEDUP_REMOVED lines=33> */
.L_x_13344:
[----:B------:R-:W-:Y:S05]  /*28f0*/  BSYNC.RECONVERGENT B0 ;  /* 0x0000000000007941 */ /* 0x000fea0003800200 */
.L_x_13343:
        /* <DEDUP_REMOVED lines=33> */
.L_x_13346:
[----:B------:R-:W-:Y:S05]  /*2b10*/  BSYNC.RECONVERGENT B0 ;  /* 0x0000000000007941 */ /* 0x000fea0003800200 */
.L_x_13345:
        /* <DEDUP_REMOVED lines=33> */
.L_x_13348:
[----:B------:R-:W-:Y:S05]  /*2d30*/  BSYNC.RECONVERGENT B0 ;  /* 0x0000000000007941 */ /* 0x000fea0003800200 */
.L_x_13347:
        /* <DEDUP_REMOVED lines=33> */
.L_x_13350:
[----:B------:R-:W-:Y:S05]  /*2f50*/  BSYNC.RECONVERGENT B0 ;  /* 0x0000000000007941 */ /* 0x000fea0003800200 */
.L_x_13349:
        /* <DEDUP_REMOVED lines=33> */
.L_x_13352:
[----:B------:R-:W-:Y:S05]  /*3170*/  BSYNC.RECONVERGENT B0 ;  /* 0x0000000000007941 */ /* 0x000fea0003800200 */
.L_x_13351:
        /* <DEDUP_REMOVED lines=33> */
.L_x_13354:
[----:B------:R-:W-:Y:S05]  /*3390*/  BSYNC.RECONVERGENT B0 ;  /* 0x0000000000007941 */ /* 0x000fea0003800200 */
.L_x_13353:
        /* <DEDUP_REMOVED lines=33> */
.L_x_13356:
[----:B------:R-:W-:Y:S05]  /*35b0*/  BSYNC.RECONVERGENT B0 ;  /* 0x0000000000007941 */ /* 0x000fea0003800200 */
.L_x_13355:
        /* <DEDUP_REMOVED lines=33> */
.L_x_13358:
[----:B------:R-:W-:Y:S05]  /*37d0*/  BSYNC.RECONVERGENT B0 ;  /* 0x0000000000007941 */ /* 0x000fea0003800200 */
.L_x_13357:
        /* <DEDUP_REMOVED lines=33> */
.L_x_13360:
[----:B------:R-:W-:Y:S05]  /*39f0*/  BSYNC.RECONVERGENT B0 ;  /* 0x0000000000007941 */ /* 0x000fea0003800200 */
.L_x_13359:
        /* <DEDUP_REMOVED lines=33> */
.L_x_13362:
[----:B------:R-:W-:Y:S05]  /*3c10*/  BSYNC.RECONVERGENT B0 ;  /* 0x0000000000007941 */ /* 0x000fea0003800200 */
.L_x_13361:
        /* <DEDUP_REMOVED lines=33> */
.L_x_13364:
[----:B------:R-:W-:Y:S05]  /*3e30*/  BSYNC.RECONVERGENT B0 ;  /* 0x0000000000007941 */ /* 0x000fea0003800200 */
.L_x_13363:
        /* <DEDUP_REMOVED lines=33> */
.L_x_13366:
[----:B------:R-:W-:Y:S05]  /*4050*/  BSYNC.RECONVERGENT B0 ;  /* 0x0000000000007941 */ /* 0x000fea0003800200 */
.L_x_13365:
        /* <DEDUP_REMOVED lines=33> */
.L_x_13368:
[----:B------:R-:W-:Y:S05]  /*4270*/  BSYNC.RECONVERGENT B0 ;  /* 0x0000000000007941 */ /* 0x000fea0003800200 */
.L_x_13367:
[----:B------:R-:W1:Y:S01]  /*4280*/  S2UR UR32, SR_CTAID.X ;  /* 0x00000000002079c3 */ /* 0x000e620000002500 */
[----:B------:R-:W1:Y:S01]  /*4290*/  LDCU.128 UR12, c[0x0][0x410] ;  /* 0x00008200ff0c77ac */ /* 0x000e620008000c00 */
[----:B------:R-:W-:Y:S01]  /*42a0*/  P2R R119, PR, RZ, 0x1 ;  /* 0x00000001ff777803 */ /* 0x000fe20000000000 */
[----:B------:R-:W-:Y:S01]  /*42b0*/  LDS.U16 R103, [R33] ;  /* 0x0000000021677984 */ /* 0x000fe20000000400 */
[----:B------:R-:W-:Y:S01]  /*42c0*/  ISETP.NE.AND P0, PT, R87, RZ, PT ;  /* 0x000000ff5700720c */ /* 0x000fe20003f05270 */
[----:B------:R-:W-:Y:S01]  /*42d0*/  UMOV UR8, UR30 ;  /* 0x0000001e00087c82 */ /* 0x000fe20008000000 */
[----:B------:R-:W-:Y:S01]  /*42e0*/  UMOV UR9, URZ ;  /* 0x000000ff00097c82 */ /* 0x000fe20008000000 */
[----:B------:R-:W-:Y:S01]  /*42f0*/  LDS.U16 R102, [R33+0x2] ;  /* 0x0000020021667984 */ /* 0x000fe20000000400 */
[----:B------:R-:W2:Y:S01]  /*4300*/  S2UR UR27, SR_CTAID.Y ;  /* 0x00000000001b79c3 */ /* 0x000ea20000002600 */
[----:B------:R-:W-:Y:S02]  /*4310*/  P2R R118, PR, RZ, 0x1 ;  /* 0x00000001ff767803 */ /* 0x000fe40000000000 */
[----:B------:R-:W-:Y:S01]  /*4320*/  ISETP.NE.AND P0, PT, R88, RZ, PT ;  /* 0x000000ff5800720c */ /* 0x000fe20003f05270 */
[----:B------:R-:W3:Y:S01]  /*4330*/  LDS.U16 R105, [R33+0x4] ;  /* 0x0000040021697984 */ /* 0x000ee20000000400 */
[----:B0-----:R-:W-:-:S02]  /*4340*/  PRMT R74, RZ, 0x7610, R74 ;  /* 0x00007610ff4a7816 */ /* 0x001fc4000000004a */
[----:B------:R-:W-:Y:S01]  /*4350*/  P2R R113, PR, RZ, 0x1 ;  /* 0x00000001ff717803 */ /* 0x000fe20000000000 */
[----:B------:R-:W-:Y:S01]  /*4360*/  LDS.U16 R117, [R33+0x6] ;  /* 0x0000060021757984 */ /* 0x000fe20000000400 */
[----:B------:R-:W-:Y:S02]  /*4370*/  ISETP.NE.AND P0, PT, R89, RZ, PT ;  /* 0x000000ff5900720c */ /* 0x000fe40003f05270 */
[----:B------:R-:W-:Y:S01]  /*4380*/  PRMT R83, RZ, 0x7610, R83 ;  /* 0x00007610ff537816 */ /* 0x000fe20000000053 */
[----:B------:R-:W-:Y:S01]  /*4390*/  LDS.U16 R114, [R33+0x8] ;  /* 0x0000080021727984 */ /* 0x000fe20000000400 */
[----:B------:R-:W-:Y:S02]  /*43a0*/  P2R R112, PR, RZ, 0x1 ;  /* 0x00000001ff707803 */ /* 0x000fe40000000000 */
[----:B------:R-:W-:Y:S01]  /*43b0*/  ISETP.NE.AND P0, PT, R90, RZ, PT ;  /* 0x000000ff5a00720c */ /* 0x000fe20003f05270 */
[----:B-1----:R-:W-:Y:S01]  /*43c0*/  UIMAD.WIDE.U32 UR30, UR32, UR12, UR8 ;  /* 0x0000000c201e72a5 */ /* 0x002fe2000f8e0008 */
[----:B------:R-:W0:Y:S01]  /*43d0*/  LDS.U16 R116, [R33+0xa] ;  /* 0x00000a0021747984 */ /* 0x000e220000000400 */
[----:B------:R-:W-:-:S02]  /*43e0*/  PRMT R84, RZ, 0x7610, R84 ;  /* 0x00007610ff547816 */ /* 0x000fc40000000054 */
[----:B------:R-:W-:Y:S01]  /*43f0*/  UIMAD UR13, UR32, UR13, UR31 ;  /* 0x0000000d200d72a4 */ /* 0x000fe2000f8e021f */
[----:B------:R-:W-:Y:S01]  /*4400*/  LDS.U16 R71, [R33+0xe] ;  /* 0x00000e0021477984 */ /* 0x000fe20000000400 */
[----:B------:R-:W-:Y:S01]  /*4410*/  P2R R110, PR, RZ, 0x1 ;  /* 0x00000001ff6e7803 */ /* 0x000fe20000000000 */
[----:B------:R-:W-:Y:S01]  /*4420*/  UMOV UR12, UR30 ;  /* 0x0000001e000c7c82 */ /* 0x000fe20008000000 */
[----:B------:R-:W-:Y:S01]  /*4430*/  ISETP.NE.AND P0, PT, R91, RZ, PT ;  /* 0x000000ff5b00720c */ /* 0x000fe20003f05270 */
[----:B--2---:R-:W-:Y:S01]  /*4440*/  UIMAD.WIDE.U32 UR12, UR27, UR14, UR12 ;  /* 0x0000000e1b0c72a5 */ /* 0x004fe2000f8e000c */
        /* <DEDUP_REMOVED lines=19> */
[----:B------:R-:W-:Y:S02]  /*4580*/  ISETP.NE.AND P6, PT, R97, RZ, PT ;  /* 0x000000ff6100720c */ /* 0x000fe40003fc5270 */
        /* <DEDUP_REMOVED lines=17> */
[----:B---3--:R-:W-:Y:S01]  /*46a0*/  HADD2.F32 R105, -RZ, R105.H0_H0 ;  /* 0x20000069ff697230 */ /* 0x008fe20000004100 */
[----:B------:R-:W-:Y:S01]  /*46b0*/  IADD3 R3, P5, PT, R0, UR12, RZ ;  /* 0x0000000c00037c10 */ /* 0x000fe2000ffbe0ff */
[----:B------:R-:W1:Y:S03]  /*46c0*/  LDCU.64 UR12, c[0x0][0x488] ;  /* 0x00009100ff0c77ac */ /* 0x000e660008000a00 */
[----:B------:R-:W-:Y:S01]  /*46d0*/  IADD3.X R60, PT, PT, RZ, UR15, RZ, P5, !PT ;  /* 0x0000000fff3c7c10 */ /* 0x000fe2000affe4ff */
[----:B------:R-:W-:Y:S01]  /*46e0*/  HADD2.F32 R103, -RZ, R103.H0_H0 ;  /* 0x20000067ff677230 */ /* 0x000fe20000004100 */
        /* <DEDUP_REMOVED lines=75> */
[----:B------:R-:W5:Y:S04]  /*4ba0*/  LDS.U16 R74, [R33] ;  /* 0x00000000214a7984 */ /* 0x000f680000000400 */
[----:B------:R-:W-:Y:S04]  /*4bb0*/  LDS.U16 R72, [R33+0x2] ;  /* 0x0000020021487984 */ /* 0x000fe80000000400 */
[----:B------:R-:W-:Y:S04]  /*4bc0*/  LDS.U16 R73, [R33+0x4] ;  /* 0x0000040021497984 */ /* 0x000fe80000000400 */
[----:B------:R-:W0:Y:S04]  /*4bd0*/  LDS.U16 R83, [R33+0x6] ;  /* 0x0000060021537984 */ /* 0x000e280000000400 */
[----:B------:R-:W0:Y:S04]  /*4be0*/  LDS.U16 R84, [R33+0x8] ;  /* 0x0000080021547984 */ /* 0x000e280000000400 */
[----:B------:R-:W0:Y:S04]  /*4bf0*/  LDS.U16 R85, [R33+0xa] ;  /* 0x00000a0021557984 */ /* 0x000e280000000400 */
[----:B------:R-:W-:Y:S04]  /*4c00*/  LDS.U16 R86, [R33+0xc] ;  /* 0x00000c0021567984 */ /* 0x000fe80000000400 */
[----:B------:R-:W0:Y:S04]  /*4c10*/  LDS.U16 R87, [R33+0xe] ;  /* 0x00000e0021577984 */ /* 0x000e280000000400 */
[----:B------:R-:W0:Y:S04]  /*4c20*/  LDS.U16 R88, [R33+0x10] ;  /* 0x0000100021587984 */ /* 0x000e280000000400 */
[----:B------:R-:W0:Y:S04]  /*4c30*/  LDS.U16 R89, [R33+0x12] ;  /* 0x0000120021597984 */ /* 0x000e280000000400 */
[----:B------:R-:W-:Y:S04]  /*4c40*/  LDS.U16 R90, [R33+0x14] ;  /* 0x00001400215a7984 */ /* 0x000fe80000000400 */
[----:B------:R-:W-:Y:S04]  /*4c50*/  LDS.U16 R91, [R33+0x16] ;  /* 0x00001600215b7984 */ /* 0x000fe80000000400 */
[----:B------:R-:W0:Y:S04]  /*4c60*/  LDS.U16 R93, [R33+0x18] ;  /* 0x00001800215d7984 */ /* 0x000e280000000400 */
[----:B------:R-:W0:Y:S04]  /*4c70*/  LDS.U16 R94, [R33+0x1a] ;  /* 0x00001a00215e7984 */ /* 0x000e280000000400 */
        /* <DEDUP_REMOVED lines=44> */
[----:B------:R-:W-:Y:S01]  /*4f40*/  FMUL.FTZ R97, R74, -1.4426950216293334961 ;  /* 0xbfb8aa3b4a617820 */ /* 0x000fe20000410000 */
[----:B0-----:R-:W-:-:S05]  /*4f50*/  HADD2.F32 R83, -RZ, R83.H0_H0 ;  /* 0x20000053ff537230 */ /* 0x001fca0000004100 */
[----:B------:R-:W0:Y:S01]  /*4f60*/  MUFU.EX2 R97, R97 ;  /* 0x0000006100617308 */ /* 0x000e220000000800 */
[----:B------:R-:W-:Y:S02]  /*4f70*/  HADD2.F32 R73, -RZ, R73.H0_H0 ;  /* 0x20000049ff497230 */ /* 0x000fe40000004100 */
[----:B-1----:R-:W-:Y:S01]  /*4f80*/  FMUL.FTZ R2, R83, -1.4426950216293334961 ;  /* 0xbfb8aa3b53027820 */ /* 0x002fe20000410000 */
[----:B------:R-:W-:Y:S02]  /*4f90*/  HADD2.F32 R84, -RZ, R84.H0_H0 ;  /* 0x20000054ff547230 */ /* 0x000fe40000004100 */
[----:B------:R-:W-:-:S03]  /*4fa0*/  FMUL.FTZ R120, R73, -1.4426950216293334961 ;  /* 0xbfb8aa3b49787820 */ /* 0x000fc60000410000 */
[----:B------:R-:W-:Y:S01]  /*4fb0*/  FMUL.FTZ R3, R84, -1.4426950216293334961 ;  /* 0xbfb8aa3b54037820 */ /* 0x000fe20000410000 */
[----:B------:R-:W-:Y:S01]  /*4fc0*/  MUFU.EX2 R2, R2 ;  /* 0x0000000200027308 */ /* 0x000fe20000000800 */
[----:B------:R-:W-:Y:S02]  /*4fd0*/  HADD2.F32 R72, -RZ, R72.H0_H0 ;  /* 0x20000048ff487230 */ /* 0x000fe40000004100 */
[----:B0-----:R-:W-:Y:S01]  /*4fe0*/  FADD.FTZ R97, R97, 1 ;  /* 0x3f80000061617421 */ /* 0x001fe20000010000 */
[----:B------:R-:W0:Y:S01]  /*4ff0*/  MUFU.EX2 R120, R120 ;  /* 0x0000007800787308 */ /* 0x000e220000000800 */
[----:B------:R-:W-:Y:S02]  /*5000*/  HADD2.F32 R85, -RZ, R85.H0_H0 ;  /* 0x20000055ff557230 */ /* 0x000fe40000004100 */
[----:B------:R-:W-:Y:S01]  /*5010*/  FMUL.FTZ R101, R72, -1.4426950216293334961 ;  /* 0xbfb8aa3b48657820 */ /* 0x000fe20000410000 */
[----:B------:R-:W1:Y:S01]  /*5020*/  MUFU.EX2 R3, R3 ;  /* 0x0000000300037308 */ /* 0x000e620000000800 */
[----:B------:R-:W-:-:S03]  /*5030*/  ISETP.NE.AND P6, PT, R115, RZ, PT ;  /* 0x000000ff7300720c */ /* 0x000fc60003fc5270 */
[----:B------:R-:W5:Y:S01]  /*5040*/  MUFU.RCP R97, R97 ;  /* 0x0000006100617308 */ /* 0x000f620000001000 */
[----:B------:R-:W-:Y:S01]  /*5050*/  FMUL.FTZ R122, R85, -1.4426950216293334961 ;  /* 0xbfb8aa3b557a7820 */ /* 0x000fe20000410000 */
[----:B------:R-:W-:-:S06]  /*5060*/  HADD2.F32 R87, -RZ, R87.H0_H0 ;  /* 0x20000057ff577230 */ /* 0x000fcc0000004100 */
[----:B------:R-:W1:Y:S01]  /*5070*/  MUFU.EX2 R101, R101 ;  /* 0x0000006500657308 */ /* 0x000e620000000800 */
[----:B------:R-:W-:-:S03]  /*5080*/  HADD2.F32 R86, -RZ, R86.H0_H0 ;  /* 0x20000056ff567230 */ /* 0x000fc60000004100 */
[----:B------:R-:W4:Y:S01]  /*5090*/  MUFU.EX2 R122, R122 ;  /* 0x0000007a007a7308 */ /* 0x000f220000000800 */
[----:B------:R-:W-:Y:S02]  /*50a0*/  HADD2.F32 R88, -RZ, R88.H0_H0 ;  /* 0x20000058ff587230 */ /* 0x000fe40000004100 */
[----:B0-----:R-:W-:Y:S01]  /*50b0*/  FADD.FTZ R120, R120, 1 ;  /* 0x3f80000078787421 */ /* 0x001fe20000010000 */
[----:B-1----:R-:W-:Y:S01]  /*50c0*/  FADD.FTZ R3, R3, 1 ;  /* 0x3f80000003037421 */ /* 0x002fe20000010000 */
[----:B------:R-:W-:Y:S01]  /*50d0*/  FMUL.FTZ R125, R87, -1.4426950216293334961 ;  /* 0xbfb8aa3b577d7820 */ /* 0x000fe20000410000 */
[----:B------:R-:W-:Y:S01]  /*50e0*/  FMUL.FTZ R124, R86, -1.4426950216293334961 ;  /* 0xbfb8aa3b567c7820 */ /* 0x000fe20000410000 */
[----:B------:R-:W-:Y:S01]  /*50f0*/  FMUL.FTZ R126, R88, -1.4426950216293334961 ;  /* 0xbfb8aa3b587e7820 */ /* 0x000fe20000410000 */
[----:B------:R-:W-:Y:S02]  /*5100*/  HADD2.F32 R89, -RZ, R89.H0_H0 ;  /* 0x20000059ff597230 */ /* 0x000fe40000004100 */
[----:B------:R-:W-:Y:S01]  /*5110*/  FADD.FTZ R101, R101, 1 ;  /* 0x3f80000065657421 */ /* 0x000fe20000010000 */
[----:B------:R-:W0:Y:S04]  /*5120*/  MUFU.EX2 R125, R125 ;  /* 0x0000007d007d7308 */ /* 0x000e280000000800 */
[----:B------:R-:W1:Y:S01]  /*5130*/  MUFU.EX2 R124, R124 ;  /* 0x0000007c007c7308 */ /* 0x000e620000000800 */
[----:B------:R-:W-:-:S03]  /*5140*/  FMUL.FTZ R127, R89, -1.4426950216293334961 ;  /* 0xbfb8aa3b597f7820 */ /* 0x000fc60000410000 */
[----:B------:R-:W1:Y:S04]  /*5150*/  MUFU.EX2 R126, R126 ;  /* 0x0000007e007e7308 */ /* 0x000e680000000800 */
[----:B------:R-:W-:Y:S01]  /*5160*/  MUFU.RCP R101, R101 ;  /* 0x0000006500657308 */ /* 0x000fe20000001000 */
[----:B------:R-:W-:-:S07]  /*5170*/  HADD2.F32 R93, -RZ, R93.H0_H0 ;  /* 0x2000005dff5d7230 */ /* 0x000fce0000004100 */
[----:B------:R-:W1:Y:S01]  /*5180*/  MUFU.EX2 R127, R127 ;  /* 0x0000007f007f7308 */ /* 0x000e620000000800 */
[----:B------:R-:W-:Y:S01]  /*5190*/  FMUL.FTZ R130, R93, -1.4426950216293334961 ;  /* 0xbfb8aa3b5d827820 */ /* 0x000fe20000410000 */
[----:B------:R-:W-:Y:S02]  /*51a0*/  HADD2.F32 R91, -RZ, R91.H0_H0 ;  /* 0x2000005bff5b7230 */ /* 0x000fe40000004100 */
[----:B------:R-:W-:Y:S01]  /*51b0*/  HADD2.F32 R90, -RZ, R90.H0_H0 ;  /* 0x2000005aff5a7230 */ /* 0x000fe20000004100 */
[----:B------:R-:W1:Y:S01]  /*51c0*/  MUFU.EX2 R132, R130 ;  /* 0x0000008200847308 */ /* 0x000e620000000800 */
[----:B------:R-:W-:Y:S02]  /*51d0*/  HADD2.F32 R94, -RZ, R94.H0_H0 ;  /* 0x2000005eff5e7230 */ /* 0x000fe40000004100 */
[----:B------:R-:W-:Y:S01]  /*51e0*/  FMUL.FTZ R129, R91, -1.4426950216293334961 ;  /* 0xbfb8aa3b5b817820 */ /* 0x000fe20000410000 */
[----:B------:R-:W-:Y:S02]  /*51f0*/  HADD2.F32 R117, -RZ, R117.H0_H0 ;  /* 0x20000075ff757230 */ /* 0x000fe40000004100 */
[----:B------:R-:W-:Y:S01]  /*5200*/  FMUL.FTZ R128, R90, -1.4426950216293334961 ;  /* 0xbfb8aa3b5a807820 */ /* 0x000fe20000410000 */
[----:B------:R-:W-:Y:S04]  /*5210*/  STS.U16 [R17], R110 ;  /* 0x0000006e11007388 */ /* 0x000fe80000000400 */
[----:B------:R-:W-:Y:S04]  /*5220*/  STS.U16 [R18+0x40], R99 ;  /* 0x0000406312007388 */ /* 0x000fe80000000400 */
[----:B--2---:R-:W-:Y:S04]  /*5230*/  STS.U16 [R19+0x80], R98 ;  /* 0x0000806213007388 */ /* 0x004fe80000000400 */
[----:B------:R-:W-:Y:S04]  /*5240*/  STS.U16 [R20+0xc0], R107 ;  /* 0x0000c06b14007388 */ /* 0x000fe80000000400 */
[----:B---3--:R-:W-:Y:S04]  /*5250*/  STS.U16 [R21+0x100], R100 ;  /* 0x0001006415007388 */ /* 0x008fe80000000400 */
[----:B------:R-:W-:Y:S04]  /*5260*/  STS.U16 [R22+0x140], R109 ;  /* 0x0001406d16007388 */ /* 0x000fe80000000400 */
[----:B----4-:R-:W-:Y:S04]  /*5270*/  STS.U16 [R23+0x180], R104 ;  /* 0x0001806817007388 */ /* 0x010fe80000000400 */
        /* <DEDUP_REMOVED lines=10> */
[----:B------:R-:W0:Y:S04]  /*5320*/  LDS.U16 R100, [R33+0x4] ;  /* 0x0000040021647984 */ /* 0x000e280000000400 */
[----:B------:R-:W1:Y:S04]  /*5330*/  LDS.U16 R98, [R33] ;  /* 0x0000000021627984 */ /* 0x000e680000000400 */
[----:B------:R-:W1:Y:S04]  /*5340*/  LDS.U16 R99, [R33+0x2] ;  /* 0x0000020021637984 */ /* 0x000e680000000400 */
[----:B------:R-:W1:Y:S01]  /*5350*/  LDS.U16 R113, [R33+0xa] ;  /* 0x00000a0021717984 */ /* 0x000e620000000400 */
[----:B--2---:R-:W-:Y:S01]  /*5360*/  FADD.FTZ R106, R2, 1 ;  /* 0x3f800000026a7421 */ /* 0x004fe20000010000 */
[----:B------:R-:W-:-:S02]  /*5370*/  MOV R111, UR16 ;  /* 0x00000010006f7c02 */ /* 0x000fc40008000f00 */
[----:B------:R-:W2:Y:S01]  /*5380*/  LDS.U16 R110, [R33+0x6] ;  /* 0x00000600216e7984 */ /* 0x000ea20000000400 */
[----:B------:R-:W-:Y:S01]  /*5390*/  MOV R2, UR26 ;  /* 0x0000001a00027c02 */ /* 0x000fe20008000f00 */
[----:B------:R-:W1:Y:S04]  /*53a0*/  MUFU.RCP R104, R120 ;  /* 0x0000007800687308 */ /* 0x000e680000001000 */
[----:B------:R-:W-:Y:S02]  /*53b0*/  @!P6 IMAD R2, R111, -0x200, R2 ;  /* 0xfffffe006f02e824 */ /* 0x000fe400078e0202 */
[----:B------:R-:W2:Y:S02]  /*53c0*/  LDS.U16 R111, [R33+0x8] ;  /* 0x00000800216f7984 */ /* 0x000ea40000000400 */
[----:B------:R5:W1:Y:S01]  /*53d0*/  MUFU.RCP R107, R3 ;  /* 0x00000003006b7308 */ /* 0x000a620000001000 */
[----:B---3--:R-:W-:Y:S01]  /*53e0*/  FADD.FTZ R108, R122, 1 ;  /* 0x3f8000007a6c7421 */ /* 0x008fe20000010000 */
[----:B-----5:R-:W-:-:S04]  /*53f0*/  FADD.FTZ R3, -R97, 1 ;  /* 0x3f80000061037421 */ /* 0x020fc80000010100 */
[----:B----4-:R-:W-:Y:S02]  /*5400*/  FFMA.FTZ R119, R74, R3, 1 ;  /* 0x3f8000004a777423 */ /* 0x010fe40000010003 */
[----:B------:R-:W3:Y:S01]  /*5410*/  LDS.U16 R3, [R33+0xc] ;  /* 0x00000c0021037984 */ /* 0x000ee20000000400 */
[----:B------:R-:W4:Y:S01]  /*5420*/  MUFU.RCP R108, R108 ;  /* 0x0000006c006c7308 */ /* 0x000f220000001000 */
[----:B0-----:R-:W-:Y:S02]  /*5430*/  HADD2.F32 R100, -RZ, R100.H0_H0 ;  /* 0x20000064ff647230 */ /* 0x001fe40000004100 */
[----:B-1----:R-:W-:Y:S02]  /*5440*/  HADD2.F32 R98, -RZ, R98.H0_H0 ;  /* 0x20000062ff627230 */ /* 0x002fe40000004100 */
[----:B------:R-:W-:Y:S01]  /*5450*/  FADD.FTZ R122, -R104, 1 ;  /* 0x3f800000687a7421 */ /* 0x000fe20000010100 */
[----:B------:R-:W-:Y:S01]  /*5460*/  FADD.FTZ R112, R125, 1 ;  /* 0x3f8000007d707421 */ /* 0x000fe20000010000 */
[----:B------:R-:W-:Y:S01]  /*5470*/  FMUL.FTZ R123, R105, R100 ;  /* 0x00000064697b7220 */ /* 0x000fe20000410000 */
[----:B------:R-:W-:Y:S01]  /*5480*/  FADD.FTZ R109, R124, 1 ;  /* 0x3f8000007c6d7421 */ /* 0x000fe20000010000 */
[----:B------:R-:W0:Y:S01]  /*5490*/  MUFU.RCP R106, R106 ;  /* 0x0000006a006a7308 */ /* 0x000e220000001000 */
[----:B------:R-:W1:Y:S01]  /*54a0*/  LDS.U16 R125, [R33+0xe] ;  /* 0x00000e00217d7984 */ /* 0x000e620000000400 */
[----:B------:R-:W-:Y:S01]  /*54b0*/  FADD.FTZ R124, R126, 1 ;  /* 0x3f8000007e7c7421 */ /* 0x000fe20000010000 */
[----:B------:R-:W-:Y:S01]  /*54c0*/  FMUL.FTZ R118, R103, R98 ;  /* 0x0000006267767220 */ /* 0x000fe20000410000 */
[----:B------:R-:W-:Y:S01]  /*54d0*/  FFMA.FTZ R122, R73, R122, 1 ;  /* 0x3f800000497a7423 */ /* 0x000fe2000001007a */
[----:B------:R-:W-:Y:S01]  /*54e0*/  FMUL.FTZ R123, R104, R123 ;  /* 0x0000007b687b7220 */ /* 0x000fe20000410000 */
[----:B------:R-:W5:Y:S01]  /*54f0*/  LDS.U16 R126, [R33+0x10] ;  /* 0x00001000217e7984 */ /* 0x000f620000000400 */
[----:B------:R-:W-:-:S02]  /*5500*/  HADD2.F32 R99, -RZ, R99.H0_H0 ;  /* 0x20000063ff637230 */ /* 0x000fc40000004100 */
[----:B------:R-:W-:Y:S01]  /*5510*/  FMUL.FTZ R118, R97, R118 ;  /* 0x0000007661767220 */ /* 0x000fe20000410000 */
[----:B------:R-:W-:Y:S01]  /*5520*/  FMUL.FTZ R140, R123, R122 ;  /* 0x0000007a7b8c7220 */ /* 0x000fe20000410000 */
[----:B------:R-:W-:Y:S01]  /*5530*/  FADD.FTZ R123, -R107, 1 ;  /* 0x3f8000006b7b7421 */ /* 0x000fe20000010100 */
[----:B------:R-:W-:Y:S02]  /*5540*/  HADD2.F32 R113, -RZ, R113.H0_H0 ;  /* 0x20000071ff717230 */ /* 0x000fe40000004100 */
[----:B------:R-:W-:Y:S01]  /*5550*/  FADD.FTZ R121, -R101, 1 ;  /* 0x3f80000065797421 */ /* 0x000fe20000010100 */
[----:B------:R-:W-:Y:S01]  /*5560*/  FMUL.FTZ R120, R102, R99 ;  /* 0x0000006366787220 */ /* 0x000fe20000410000 */
[----:B------:R-:W-:Y:S01]  /*5570*/  FMUL.FTZ R138, R118, R119 ;  /* 0x00000077768a7220 */ /* 0x000fe20000410000 */
[----:B------:R-:W-:Y:S01]  /*5580*/  FADD.FTZ R118, R127, 1 ;  /* 0x3f8000007f767421 */ /* 0x000fe20000010000 */
[----:B------:R4:W-:Y:S01]  /*5590*/  MUFU.RCP R119, R124 ;  /* 0x0000007c00777308 */ /* 0x0009e20000001000 */
[----:B------:R-:W-:Y:S01]  /*55a0*/  FFMA.FTZ R127, R84, R123, 1 ;  /* 0x3f800000547f7423 */ /* 0x000fe2000001007b */
[----:B------:R-:W-:Y:S01]  /*55b0*/  FFMA.FTZ R121, R72, R121, 1 ;  /* 0x3f80000048797423 */ /* 0x000fe20000010079 */
[----:B------:R-:W-:Y:S01]  /*55c0*/  FMUL.FTZ R120, R101, R120 ;  /* 0x0000007865787220 */ /* 0x000fe20000410000 */
[----:B--2---:R-:W-:-:S02]  /*55d0*/  HADD2.F32 R110, -RZ, R110.H0_H0 ;  /* 0x2000006eff6e7230 */ /* 0x004fc40000004100 */
[----:B------:R-:W-:Y:S01]  /*55e0*/  FMUL.FTZ R123, R116, R113 ;  /* 0x00000071747b7220 */ /* 0x000fe20000410000 */
[----:B------:R-:W-:Y:S02]  /*55f0*/  HADD2.F32 R95, -RZ, R95.H0_H0 ;  /* 0x2000005fff5f7230 */ /* 0x000fe40000004100 */
[----:B----4-:R-:W-:Y:S01]  /*5600*/  FADD.FTZ R124, -R108, 1 ;  /* 0x3f8000006c7c7421 */ /* 0x010fe20000010100 */
[----:B------:R2:W-:Y:S01]  /*5610*/  MUFU.EX2 R131, R129 ;  /* 0x0000008100837308 */ /* 0x0005e20000000800 */
[----:B------:R-:W-:Y:S01]  /*5620*/  FMUL.FTZ R133, R94, -1.4426950216293334961 ;  /* 0xbfb8aa3b5e857820 */ /* 0x000fe20000410000 */
[----:B------:R-:W-:Y:S02]  /*5630*/  FMUL.FTZ R139, R120, R121 ;  /* 0x00000079788b7220 */ /* 0x000fe40000410000 */
[----:B------:R-:W4:Y:S01]  /*5640*/  MUFU.RCP R109, R109 ;  /* 0x0000006d006d7308 */ /* 0x000f220000001000 */
[----:B0-----:R-:W-:Y:S01]  /*5650*/  FADD.FTZ R120, -R106, 1 ;  /* 0x3f8000006a787421 */ /* 0x001fe20000010100 */
[----:B------:R-:W-:Y:S01]  /*5660*/  FMUL.FTZ R121, R117, R110 ;  /* 0x0000006e75797220 */ /* 0x000fe20000410000 */
[----:B--2---:R-:W-:Y:S01]  /*5670*/  FFMA.FTZ R129, R85, R124, 1 ;  /* 0x3f80000055817423 */ /* 0x004fe2000001007c */
[----:B------:R-:W-:Y:S01]  /*5680*/  FMUL.FTZ R124, R108, R123 ;  /* 0x0000007b6c7c7220 */ /* 0x000fe20000410000 */
[----:B------:R-:W-:-:S03]  /*5690*/  FMUL.FTZ R134, R95, -1.4426950216293334961 ;  /* 0xbfb8aa3b5f867820 */ /* 0x000fc60000410000 */
[----:B------:R-:W0:Y:S01]  /*56a0*/  MUFU.EX2 R128, R128 ;  /* 0x0000008000807308 */ /* 0x000e220000000800 */
[----:B------:R-:W-:Y:S02]  /*56b0*/  HADD2.F32 R114, -RZ, R114.H0_H0 ;  /* 0x20000072ff727230 */ /* 0x000fe40000004100 */
[----:B------:R-:W-:Y:S01]  /*56c0*/  FMUL.FTZ R143, R124, R129 ;  /* 0x000000817c8f7220 */ /* 0x000fe20000410000 */
[----:B------:R-:W-:Y:S01]  /*56d0*/  HADD2.F32 R111, -RZ, R111.H0_H0 ;  /* 0x2000006fff6f7230 */ /* 0x000fe20000004100 */
[----:B------:R2:W1:Y:S01]  /*56e0*/  MUFU.EX2 R135, R133 ;  /* 0x0000008500877308 */ /* 0x0004620000000800 */
[----:B------:R-:W-:Y:S01]  /*56f0*/  FFMA.FTZ R120, R83, R120, 1 ;  /* 0x3f80000053787423 */ /* 0x000fe20000010078 */
[----:B------:R-:W-:Y:S01]  /*5700*/  FMUL.FTZ R121, R106, R121 ;  /* 0x000000796a797220 */ /* 0x000fe20000410000 */
[----:B------:R-:W-:Y:S01]  /*5710*/  FADD.FTZ R124, R132, 1 ;  /* 0x3f800000847c7421 */ /* 0x000fe20000010000 */
[----:B------:R3:W5:Y:S01]  /*5720*/  MUFU.EX2 R136, R134 ;  /* 0x0000008600887308 */ /* 0x0007620000000800 */
[----:B------:R-:W5:Y:S01]  /*5730*/  LDS.U16 R132, [R33+0x14] ;  /* 0x0000140021847984 */ /* 0x000f620000000400 */
[----:B------:R-:W-:-:S03]  /*5740*/  FMUL.FTZ R122, R114, R111 ;  /* 0x0000006f727a7220 */ /* 0x000fc60000410000 */
[----:B--2---:R-:W2:Y:S01]  /*5750*/  LDS.U16 R133, [R33+0x16] ;  /* 0x0000160021857984 */ /* 0x004ea20000000400 */
[----:B------:R-:W-:Y:S01]  /*5760*/  FMUL.FTZ R141, R121, R120 ;  /* 0x00000078798d7220 */ /* 0x000fe20000410000 */
[----:B------:R-:W-:Y:S02]  /*5770*/  HADD2.F32 R96, -RZ, R96.H0_H0 ;  /* 0x20000060ff607230 */ /* 0x000fe40000004100 */
[----:B------:R-:W-:Y:S01]  /*5780*/  HADD2.F32 R121, -RZ, R92.H0_H0 ;  /* 0x2000005cff797230 */ /* 0x000fe20000004100 */
[----:B---3--:R-:W-:Y:S01]  /*5790*/  LDS.U16 R134, [R33+0x18] ;  /* 0x0000180021867984 */ /* 0x008fe20000000400 */
[----:B------:R-:W-:Y:S02]  /*57a0*/  HADD2.F32 R92, -RZ, R3.H0_H0 ;  /* 0x20000003ff5c7230 */ /* 0x000fe40000004100 */
[----:B------:R-:W-:Y:S01]  /*57b0*/  FMUL.FTZ R122, R107, R122 ;  /* 0x0000007a6b7a7220 */ /* 0x000fe20000410000 */
[----:B------:R-:W3:Y:S01]  /*57c0*/  LDS.U16 R3, [R33+0x12] ;  /* 0x0000120021037984 */ /* 0x000ee20000000400 */
[----:B------:R-:W-:Y:S01]  /*57d0*/  FMUL.FTZ R137, R96, -1.4426950216293334961 ;  /* 0xbfb8aa3b60897820 */ /* 0x000fe20000410000 */
[----:B0-----:R-:W-:Y:S01]  /*57e0*/  FADD.FTZ R130, R128, 1 ;  /* 0x3f80000080827421 */ /* 0x001fe20000010000 */
[----:B------:R-:W0:Y:S01]  /*57f0*/  MUFU.RCP R112, R112 ;  /* 0x0000007000707308 */ /* 0x000e220000001000 */
[----:B------:R-:W-:Y:S01]  /*5800*/  FMUL.FTZ R142, R122, R127 ;  /* 0x0000007f7a8e7220 */ /* 0x000fe20000410000 */
[----:B------:R-:W-:Y:S01]  /*5810*/  FADD.FTZ R122, R131, 1 ;  /* 0x3f800000837a7421 */ /* 0x000fe20000010000 */
[----:B----4-:R-:W-:Y:S01]  /*5820*/  FADD.FTZ R127, -R109, 1 ;  /* 0x3f8000006d7f7421 */ /* 0x010fe20000010100 */
[----:B------:R-:W-:Y:S01]  /*5830*/  FMUL.FTZ R120, R121, R92 ;  /* 0x0000005c79787220 */ /* 0x000fe20000410000 */
[----:B-1----:R-:W-:-:S03]  /*5840*/  FADD.FTZ R131, R135, 1 ;  /* 0x3f80000087837421 */ /* 0x002fc60000010000 */
[----:B------:R5:W-:Y:S01]  /*5850*/  MUFU.RCP R123, R130 ;  /* 0x00000082007b7308 */ /* 0x000be20000001000 */
[----:B------:R-:W-:Y:S01]  /*5860*/  FFMA.FTZ R128, R86, R127, 1 ;  /* 0x3f80000056807423 */ /* 0x000fe2000001007f */
[----:B------:R-:W1:Y:S01]  /*5870*/  LDS.U16 R135, [R33+0x1a] ;  /* 0x00001a0021877984 */ /* 0x000e620000000400 */
[----:B------:R-:W-:Y:S01]  /*5880*/  FMUL.FTZ R127, R109, R120 ;  /* 0x000000786d7f7220 */ /* 0x000fe20000410000 */
[----:B------:R-:W-:-:S04]  /*5890*/  HADD2.F32 R120, -RZ, R71.H0_H0 ;  /* 0x20000047ff787230 */ /* 0x000fc80000004100 */
[----:B------:R4:W2:Y:S01]  /*58a0*/  MUFU.EX2 R147, R137 ;  /* 0x0000008900937308 */ /* 0x0008a20000000800 */
[----:B-----5:R-:W-:Y:S02]  /*58b0*/  FADD.FTZ R130, R136, 1 ;  /* 0x3f80000088827421 */ /* 0x020fe40000010000 */
[----:B------:R-:W5:Y:S01]  /*58c0*/  LDS.U16 R136, [R33+0x1c] ;  /* 0x00001c0021887984 */ /* 0x000f620000000400 */
[----:B------:R-:W2:Y:S01]  /*58d0*/  MUFU.RCP R122, R122 ;  /* 0x0000007a007a7308 */ /* 0x000ea20000001000 */
[----:B------:R-:W-:Y:S02]  /*58e0*/  HADD2.F32 R71, -RZ, R125.H0_H0 ;  /* 0x2000007dff477230 */ /* 0x000fe40000004100 */
[----:B----4-:R-:W4:Y:S01]  /*58f0*/  LDS.U16 R137, [R33+0x1e] ;  /* 0x00001e0021897984 */ /* 0x010f220000000400 */
[----:B------:R-:W-:Y:S02]  /*5900*/  HADD2.F32 R125, -RZ, R68.H0_H0 ;  /* 0x20000044ff7d7230 */ /* 0x000fe40000004100 */
[----:B------:R-:W-:-:S02]  /*5910*/  HADD2.F32 R68, -RZ, R126.H0_H0 ;  /* 0x2000007eff447230 */ /* 0x000fc40000004100 */
[----:B------:R-:W3:Y:S01]  /*5920*/  MUFU.RCP R118, R118 ;  /* 0x0000007600767308 */ /* 0x000ee20000001000 */
[----:B------:R-:W-:Y:S01]  /*5930*/  FADD.FTZ R129, -R119, 1 ;  /* 0x3f80000077817421 */ /* 0x000fe20000010100 */
[----:B------:R-:W-:Y:S01]  /*5940*/  FMUL.FTZ R144, R127, R128 ;  /* 0x000000807f907220 */ /* 0x000fe20000410000 */
[----:B------:R-:W-:Y:S01]  /*5950*/  FMUL.FTZ R126, R125, R68 ;  /* 0x000000447d7e7220 */ /* 0x000fe20000410000 */
[----:B0-----:R-:W-:Y:S01]  /*5960*/  FADD.FTZ R128, -R112, 1 ;  /* 0x3f80000070807421 */ /* 0x001fe20000010100 */
[----:B------:R-:W-:Y:S01]  /*5970*/  FMUL.FTZ R127, R120, R71 ;  /* 0x00000047787f7220 */ /* 0x000fe20000410000 */
[----:B------:R-:W-:Y:S01]  /*5980*/  FFMA.FTZ R129, R88, R129, 1 ;  /* 0x3f80000058817423 */ /* 0x000fe20000010081 */
[----:B------:R-:W-:Y:S01]  /*5990*/  FMUL.FTZ R126, R119, R126 ;  /* 0x0000007e777e7220 */ /* 0x000fe20000410000 */
[----:B------:R-:W0:Y:S01]  /*59a0*/  MUFU.RCP R124, R124 ;  /* 0x0000007c007c7308 */ /* 0x000e220000001000 */
[----:B------:R-:W-:Y:S01]  /*59b0*/  FFMA.FTZ R128, R87, R128, 1 ;  /* 0x3f80000057807423 */ /* 0x000fe20000010080 */
[----:B------:R-:W-:Y:S01]  /*59c0*/  FMUL.FTZ R127, R112, R127 ;  /* 0x0000007f707f7220 */ /* 0x000fe20000410000 */
[----:B------:R-:W-:Y:S01]  /*59d0*/  FMUL.FTZ R146, R126, R129 ;  /* 0x000000817e927220 */ /* 0x000fe20000410000 */
[----:B------:R-:W-:-:S02]  /*59e0*/  HADD2.F32 R126, -RZ, R66.H0_H0 ;  /* 0x20000042ff7e7230 */ /* 0x000fc40000004100 */
[----:B--2---:R-:W-:Y:S01]  /*59f0*/  FADD.FTZ R66, -R122, 1 ;  /* 0x3f8000007a427421 */ /* 0x004fe20000010100 */
[----:B------:R-:W-:Y:S02]  /*5a00*/  HADD2.F32 R129, -RZ, R65.H0_H0 ;  /* 0x20000041ff817230 */ /* 0x000fe40000004100 */
[----:B------:R-:W-:Y:S01]  /*5a10*/  FADD.FTZ R65, -R123, 1 ;  /* 0x3f8000007b417421 */ /* 0x000fe20000010100 */
[----:B------:R-:W-:Y:S01]  /*5a20*/  FMUL.FTZ R145, R127, R128 ;  /* 0x000000807f917220 */ /* 0x000fe20000410000 */
[----:B------:R-:W-:Y:S02]  /*5a30*/  HADD2.F32 R127, -RZ, R67.H0_H0 ;  /* 0x20000043ff7f7230 */ /* 0x000fe40000004100 */
[----:B------:R-:W-:Y:S01]  /*5a40*/  FADD.FTZ R67, R147, 1 ;  /* 0x3f80000093437421 */ /* 0x000fe20000010000 */
[----:B------:R-:W-:Y:S01]  /*5a50*/  FFMA.FTZ R147, R90, R65, 1 ;  /* 0x3f8000005a937423 */ /* 0x000fe20000010041 */
[----:B------:R-:W-:Y:S01]  /*5a60*/  FFMA.FTZ R150, R91, R66, 1 ;  /* 0x3f8000005b967423 */ /* 0x000fe20000010042 */
[----:B------:R-:W-:-:S02]  /*5a70*/  HADD2.F32 R128, -RZ, R62.H0_H0 ;  /* 0x2000003eff807230 */ /* 0x000fc40000004100 */
[----:B---3--:R-:W-:Y:S01]  /*5a80*/  FADD.FTZ R62, -R118, 1 ;  /* 0x3f800000763e7421 */ /* 0x008fe20000010100 */
[----:B------:R-:W-:Y:S02]  /*5a90*/  HADD2.F32 R65, -RZ, R132.H0_H0 ;  /* 0x20000084ff417230 */ /* 0x000fe40000004100 */
[----:B------:R-:W-:Y:S01]  /*5aa0*/  HADD2.F32 R66, -RZ, R133.H0_H0 ;  /* 0x20000085ff427230 */ /* 0x000fe20000004100 */
[----:B------:R-:W2:Y:S01]  /*5ab0*/  MUFU.RCP R131, R131 ;  /* 0x0000008300837308 */ /* 0x000ea20000001000 */
[----:B------:R-:W-:Y:S01]  /*5ac0*/  FFMA.FTZ R148, R89, R62, 1 ;  /* 0x3f80000059947423 */ /* 0x000fe2000001003e */
[----:B------:R-:W-:Y:S01]  /*5ad0*/  FMUL.FTZ R132, R126, R65 ;  /* 0x000000417e847220 */ /* 0x000fe20000410000 */
[----:B------:R-:W-:Y:S02]  /*5ae0*/  HADD2.F32 R62, -RZ, R3.H0_H0 ;  /* 0x20000003ff3e7230 */ /* 0x000fe40000004100 */
[----:B------:R-:W-:-:S03]  /*5af0*/  FMUL.FTZ R133, R129, R66 ;  /* 0x0000004281857220 */ /* 0x000fc60000410000 */
[----:B------:R-:W3:Y:S01]  /*5b00*/  MUFU.RCP R130, R130 ;  /* 0x0000008200827308 */ /* 0x000ee20000001000 */
[----:B------:R-:W-:-:S07]  /*5b10*/  FMUL.FTZ R132, R123, R132 ;  /* 0x000000847b847220 */ /* 0x000fce0000410000 */
[----:B------:R1:W3:Y:S01]  /*5b20*/  MUFU.RCP R151, R67 ;  /* 0x0000004300977308 */ /* 0x0002e20000001000 */
[----:B------:R-:W-:Y:S01]  /*5b30*/  FMUL.FTZ R133, R122, R133 ;  /* 0x000000857a857220 */ /* 0x000fe20000410000 */
[----:B0-----:R-:W-:Y:S01]  /*5b40*/  FADD.FTZ R152, -R124, 1 ;  /* 0x3f8000007c987421 */ /* 0x001fe20000010100 */
[----:B------:R-:W-:Y:S01]  /*5b50*/  FMUL.FTZ R3, R127, R62 ;  /* 0x0000003e7f037220 */ /* 0x000fe20000410000 */
[----:B-1----:R-:W-:Y:S02]  /*5b60*/  HADD2.F32 R67, -RZ, R134.H0_H0 ;  /* 0x20000086ff437230 */ /* 0x002fe40000004100 */
[----:B------:R-:W-:Y:S01]  /*5b70*/  FMUL.FTZ R147, R132, R147 ;  /* 0x0000009384937220 */ /* 0x000fe20000410000 */
[----:B------:R-:W-:Y:S02]  /*5b80*/  FMUL.FTZ R150, R133, R150 ;  /* 0x0000009685967220 */ /* 0x000fe40000410000 */
[----:B------:R-:W-:Y:S01]  /*5b90*/  FMUL.FTZ R149, R128, R67 ;  /* 0x0000004380957220 */ /* 0x000fe20000410000 */
[----:B------:R-:W-:Y:S01]  /*5ba0*/  FFMA.FTZ R152, R93, R152, 1 ;  /* 0x3f8000005d987423 */ /* 0x000fe20000010098 */
[----:B------:R-:W-:-:S02]  /*5bb0*/  HADD2.F32 R132, -RZ, R61.H0_H0 ;  /* 0x2000003dff847230 */ /* 0x000fc40000004100 */
[----:B------:R-:W-:Y:S01]  /*5bc0*/  FMUL.FTZ R3, R118, R3 ;  /* 0x0000000376037220 */ /* 0x000fe20000410000 */
[----:B------:R-:W-:Y:S01]  /*5bd0*/  FMUL.FTZ R149, R124, R149 ;  /* 0x000000957c957220 */ /* 0x000fe20000410000 */
[----:B------:R-:W-:Y:S02]  /*5be0*/  HADD2.F32 R133, -RZ, R60.H0_H0 ;  /* 0x2000003cff857230 */ /* 0x000fe40000004100 */
[----:B------:R-:W-:Y:S02]  /*5bf0*/  HADD2.F32 R134, -RZ, R59.H0_H0 ;  /* 0x2000003bff867230 */ /* 0x000fe40000004100 */
[----:B------:R-:W-:Y:S02]  /*5c00*/  HADD2.F32 R59, -RZ, R135.H0_H0 ;  /* 0x20000087ff3b7230 */ /* 0x000fe40000004100 */
[----:B-----5:R-:W-:Y:S02]  /*5c10*/  HADD2.F32 R60, -RZ, R136.H0_H0 ;  /* 0x20000088ff3c7230 */ /* 0x020fe40000004100 */
[----:B----4-:R-:W-:-:S02]  /*5c20*/  HADD2.F32 R61, -RZ, R137.H0_H0 ;  /* 0x20000089ff3d7230 */ /* 0x010fc40000004100 */
[----:B------:R-:W-:Y:S01]  /*5c30*/  FMUL.FTZ R149, R149, R152 ;  /* 0x0000009895957220 */ /* 0x000fe20000410000 */
[----:B------:R-:W-:Y:S01]  /*5c40*/  FMUL.FTZ R3, R3, R148 ;  /* 0x0000009403037220 */ /* 0x000fe20000410000 */
[----:B------:R-:W-:Y:S01]  /*5c50*/  F2FP.F16.F32.PACK_AB R152, R139, R138 ;  /* 0x0000008a8b98723e */ /* 0x000fe200000000ff */
[----:B------:R-:W-:Y:S01]  /*5c60*/  BAR.SYNC.DEFER_BLOCKING 0x0 ;  /* 0x0000000000007b1d */ /* 0x000fe20000010000 */
[----:B--2---:R-:W-:Y:S01]  /*5c70*/  FADD.FTZ R139, -R131, 1 ;  /* 0x3f800000838b7421 */ /* 0x004fe20000010100 */
        /* <DEDUP_REMOVED lines=33> */
[C---:B0-----:R-:W-:Y:S02]  /*5e90*/  PRMT R142, R135.reuse, 0x7610, R142 ;  /* 0x00007610878e7816 */ /* 0x041fe4000000008e */
[----:B-1----:R-:W-:Y:S02]  /*5ea0*/  PRMT R144, R135, 0x7632, R144 ;  /* 0x0000763287907816 */ /* 0x002fe40000000090 */
[----:B------:R-:W-:Y:S01]  /*5eb0*/  @!P6 IADD3 R2, PT, PT, R2, 0x200, RZ ;  /* 0x000002000202e810 */ /* 0x000fe20007ffe0ff */
[----:B------:R-:W-:Y:S04]  /*5ec0*/  STS.U16 [R33], R152 ;  /* 0x0000009821007388 */ /* 0x000fe80000000400 */
        /* <DEDUP_REMOVED lines=149> */
[C---:B------:R-:W-:Y:S01]  /*6820*/  PRMT R72, R67.reuse, 0x7610, R72 ;  /* 0x0000761043487816 */ /* 0x040fe20000000048 */
        /* <DEDUP_REMOVED lines=74> */
.L_x_13369:
        /* <DEDUP_REMOVED lines=64> */
[----:B------:R-:W0:Y:S01]  /*70d0*/  LDCU.64 UR8, c[0x0][0x3a0] ;  /* 0x00007400ff0877ac */ /* 0x000e220008000a00 */
[----:B------:R-:W-:Y:S01]  /*70e0*/  SHF.L.U32 R98, R115, 0x5, RZ ;  /* 0x0000000573627819 */ /* 0x000fe200000006ff */
[----:B------:R-:W-:Y:S01]  /*70f0*/  FADD.FTZ R100, R102, R102 ;  /* 0x0000006666647221 */ /* 0x000fe20000010000 */
[----:B------:R-:W-:Y:S01]  /*7100*/  FADD.FTZ R102, R104, R104 ;  /* 0x0000006868667221 */ /* 0x000fe20000010000 */
        /* <DEDUP_REMOVED lines=14> */
[----:B0-----:R-:W-:Y:S01]  /*71f0*/  UIMAD.WIDE.U32 UR12, UR27, UR8, URZ ;  /* 0x000000081b0c72a5 */ /* 0x001fe2000f8e00ff */
[----:B------:R-:W-:Y:S01]  /*7200*/  MOV R50, RZ ;  /* 0x000000ff00327202 */ /* 0x000fe20000000f00 */
[----:B------:R-:W-:Y:S01]  /*7210*/  USHF.L.U32 UR8, UR16, 0xa, URZ ;  /* 0x0000000a10087899 */ /* 0x000fe200080006ff */
[----:B------:R-:W-:Y:S01]  /*7220*/  LOP3.LUT R211, R115, 0x1f, RZ, 0xc0, !PT ;  /* 0x0000001f73d37812 */ /* 0x000fe200078ec0ff */
[----:B------:R-:W-:-:S02]  /*7230*/  UIMAD UR9, UR27, UR9, UR13 ;  /* 0x000000091b0972a4 */ /* 0x000fc4000f8e020d */
[----:B------:R-:W-:Y:S01]  /*7240*/  ULEA UR8, UR26, -UR8, 0x1 ;  /* 0x800000081a087291 */ /* 0x000fe2000f8e08ff */
[----:B------:R-:W0:Y:S03]  /*7250*/  LDCU UR43, c[0x0][0x394] ;  /* 0x00007280ff2b77ac */ /* 0x000e260008000800 */
[----:B------:R-:W-:Y:S01]  /*7260*/  UIADD3 UR42, UPT, UPT, UR8, 0x400, URZ ;  /* 0x00000400082a7890 */ /* 0x000fe2000fffe0ff */
[----:B------:R-:W1:Y:S05]  /*7270*/  LDCU UR44, c[0x0][0x38c] ;  /* 0x00007180ff2c77ac */ /* 0x000e6a0008000800 */
[----:B------:R-:W-:Y:S01]  /*7280*/  ISETP.GE.AND P1, PT, R0, UR42, PT ;  /* 0x0000002a00007c0c */ /* 0x000fe2000bf26270 */
[----:B------:R-:W-:Y:S01]  /*7290*/  FADD.FTZ R0, R103, R103 ;  /* 0x0000006767007221 */ /* 0x000fe20000010000 */
[----:B------:R-:W-:Y:S01]  /*72a0*/  FADD.FTZ R103, R105, R105 ;  /* 0x0000006969677221 */ /* 0x000fe20000010000 */
[----:B------:R-:W-:Y:S01]  /*72b0*/  FADD.FTZ R105, R107, R107 ;  /* 0x0000006b6b697221 */ /* 0x000fe20000010000 */
[----:B------:R-:W-:Y:S01]  /*72c0*/  FADD.FTZ R107, R127, R127 ;  /* 0x0000007f7f6b7221 */ /* 0x000fe20000010000 */
        /* <DEDUP_REMOVED lines=8> */
.L_x_13452:
[----:B------:R-:W-:Y:S01]  /*7350*/  LOP3.LUT R10, R98, 0x3e0, R211, 0xfe, !PT ;  /* 0x000003e0620a7812 */ /* 0x000fe200078efed3 */
[----:B------:R-:W5:Y:S01]  /*7360*/  @!P1 LDC.64 R2, c[0x0][0x3c0] ;  /* 0x0000f000ff029b82 */ /* 0x000f620000000a00 */
[----:B0-----:R-:W-:Y:S02]  /*7370*/  LOP3.LUT R6, R211, 0x7c00, R98, 0xf8, !PT ;  /* 0x00007c00d3067812 */ /* 0x001fe400078ef862 */
[----:B------:R-:W-:Y:S02]  /*7380*/  ISETP.GE.AND P2, PT, R10, UR42, PT ;  /* 0x0000002a0a007c0c */ /* 0x000fe4000bf46270 */
[C---:B-1----:R-:W-:Y:S02]  /*7390*/  LOP3.LUT R12, R6.reuse, 0x20, RZ, 0xfc, !PT ;  /* 0x00000020060c7812 */ /* 0x042fe400078efcff */
[----:B------:R-:W-:Y:S02]  /*73a0*/  LOP3.LUT R116, R6, 0x40, RZ, 0xfc, !PT ;  /* 0x0000004006747812 */ /* 0x000fe400078efcff */
[----:B------:R-:W-:-:S02]  /*73b0*/  ISETP.GE.AND P3, PT, R12, UR42, PT ;  /* 0x0000002a0c007c0c */ /* 0x000fc4000bf66270 */
[----:B------:R-:W-:Y:S02]  /*73c0*/  ISETP.GE.AND P4, PT, R116, UR42, PT ;  /* 0x0000002a74007c0c */ /* 0x000fe4000bf86270 */
[----:B------:R-:W-:Y:S02]  /*73d0*/  @!P1 MOV R7, RZ ;  /* 0x000000ff00079202 */ /* 0x000fe40000000f00 */
[----:B------:R-:W-:Y:S01]  /*73e0*/  LOP3.LUT R8, R6, 0x60, RZ, 0xfc, !PT ;  /* 0x0000006006087812 */ /* 0x000fe200078efcff */
[----:B------:R-:W1:Y:S01]  /*73f0*/  @!P2 LDC.64 R122, c[0x0][0x3c0] ;  /* 0x0000f000ff7aab82 */ /* 0x000e620000000a00 */
[----:B------:R-:W-:Y:S02]  /*7400*/  @!P2 MOV R11, RZ ;  /* 0x000000ff000ba202 */ /* 0x000fe40000000f00 */
[----:B------:R-:W-:Y:S02]  /*7410*/  ISETP.GE.AND P5, PT, R8, UR42, PT ;  /* 0x0000002a08007c0c */ /* 0x000fe4000bfa6270 */
[----:B------:R-:W-:-:S02]  /*7420*/  PRMT R129, RZ, 0x7610, R129 ;  /* 0x00007610ff817816 */ /* 0x000fc40000000081 */
[----:B------:R-:W-:Y:S01]  /*7430*/  @!P3 MOV R13, RZ ;  /* 0x000000ff000db202 */ /* 0x000fe20000000f00 */
[----:B--2---:R-:W2:Y:S01]  /*7440*/  @!P3 LDC.64 R118, c[0x0][0x3c0] ;  /* 0x0000f000ff76bb82 */ /* 0x004ea20000000a00 */
        /* <DEDUP_REMOVED lines=318> */
[----:B------:R-:W-:-:S02]  /*8830*/  IADD3 R9, PT, PT, R16, 0x240, RZ ;  /* 0x0000024010097810 */ /* 0x000fc40007ffe0ff */
[C---:B------:R-:W-:Y:S02]  /*8840*/  IADD3 R11, PT, PT, R16.reuse, 0x260, RZ ;  /* 0x00000260100b7810 */ /* 0x040fe40007ffe0ff */
[C---:B------:R-:W-:Y:S01]  /*8850*/  IADD3 R117, PT, PT, R16.reuse, 0x280, RZ ;  /* 0x0000028010757810 */ /* 0x040fe20007ffe0ff */
[----:B--2---:R-:W-:Y:S01]  /*8860*/  ULEA UR25, UR14, UR25, 0x18 ;  /* 0x000000190e197291 */ /* 0x004fe2000f8ec0ff */
[----:B------:R-:W-:-:S05]  /*8870*/  IADD3 R119, PT, PT, R16, 0x2a0, RZ ;  /* 0x000002a010777810 */ /* 0x000fca0007ffe0ff */
[----:B------:R-:W-:Y:S02]  /*8880*/  LEA R3, R3, UR25, 0x1 ;  /* 0x0000001903037c11 */ /* 0x000fe4000f8e08ff */
[----:B------:R-:W-:Y:S02]  /*8890*/  LEA R5, R5, UR25, 0x1 ;  /* 0x0000001905057c11 */ /* 0x000fe4000f8e08ff */
[----:B------:R-:W-:Y:S02]  /*88a0*/  IADD3 R121, PT, PT, R16, 0x2c0, RZ ;  /* 0x000002c010797810 */ /* 0x000fe40007ffe0ff */
[-C--:B------:R-:W-:Y:S01]  /*88b0*/  LEA.HI.SX32 R9, R9, R16.reuse, 0x1b ;  /* 0x0000001009097211 */ /* 0x080fe200078fdaff */
[----:B------:R-:W-:Y:S01]  /*88c0*/  UIMAD.WIDE.U32 UR14, UR27, UR38, URZ ;  /* 0x000000261b0e72a5 */ /* 0x000fe2000f8e00ff */
[-C--:B------:R-:W-:Y:S02]  /*88d0*/  LEA.HI.SX32 R11, R11, R16.reuse, 0x1b ;  /* 0x000000100b0b7211 */ /* 0x080fe400078fdaff */
[----:B------:R-:W-:-:S02]  /*88e0*/  LEA.HI.SX32 R117, R117, R16, 0x1b ;  /* 0x0000001075757211 */ /* 0x000fc400078fdaff */
[-C--:B------:R-:W-:Y:S02]  /*88f0*/  LEA.HI.SX32 R119, R119, R16.reuse, 0x1b ;  /* 0x0000001077777211 */ /* 0x080fe400078fdaff */
[----:B------:R-:W-:Y:S02]  /*8900*/  LEA.HI.SX32 R121, R121, R16, 0x1b ;  /* 0x0000001079797211 */ /* 0x000fe400078fdaff */
[----:B------:R-:W-:Y:S01]  /*8910*/  LEA R2, R9, UR25, 0x1 ;  /* 0x0000001909027c11 */ /* 0x000fe2000f8e08ff */
[----:B------:R-:W-:Y:S01]  /*8920*/  UIMAD UR15, UR27, UR39, UR15 ;  /* 0x000000271b0f72a4 */ /* 0x000fe2000f8e020f */
[----:B------:R-:W-:Y:S02]  /*8930*/  LEA R11, R11, UR25, 0x1 ;  /* 0x000000190b0b7c11 */ /* 0x000fe4000f8e08ff */
[----:B------:R-:W-:Y:S02]  /*8940*/  LEA R4, R117, UR25, 0x1 ;  /* 0x0000001975047c11 */ /* 0x000fe4000f8e08ff */
[----:B------:R-:W-:-:S02]  /*8950*/  LEA R119, R119, UR25, 0x1 ;  /* 0x0000001977777c11 */ /* 0x000fc4000f8e08ff */
[----:B------:R-:W-:Y:S02]  /*8960*/  LEA R8, R121, UR25, 0x1 ;  /* 0x0000001979087c11 */ /* 0x000fe4000f8e08ff */
[C---:B------:R-:W-:Y:S01]  /*8970*/  IADD3 R9, PT, PT, R16.reuse, 0x320, RZ ;  /* 0x0000032010097810 */ /* 0x040fe20007ffe0ff */
[----:B------:R-:W-:Y:S01]  /*8980*/  UIMAD.WIDE.U32 UR14, UR8, UR36, UR14 ;  /* 0x00000024080e72a5 */ /* 0x000fe2000f8e000e */
[C---:B------:R-:W-:Y:S02]  /*8990*/  IADD3 R117, PT, PT, R16.reuse, 0x340, RZ ;  /* 0x0000034010757810 */ /* 0x040fe40007ffe0ff */
[----:B------:R-:W-:Y:S02]  /*89a0*/  IADD3 R121, PT, PT, R16, 0x360, RZ ;  /* 0x0000036010797810 */ /* 0x000fe40007ffe0ff */
[-C--:B------:R-:W-:Y:S01]  /*89b0*/  LEA.HI.SX32 R9, R9, R16.reuse, 0x1b ;  /* 0x0000001009097211 */ /* 0x080fe200078fdaff */
[----:B------:R-:W-:Y:S01]  /*89c0*/  UIMAD UR15, UR8, UR37, UR15 ;  /* 0x00000025080f72a4 */ /* 0x000fe2000f8e020f */
[-C--:B------:R-:W-:Y:S01]  /*89d0*/  LEA.HI.SX32 R117, R117, R16.reuse, 0x1b ;  /* 0x0000001075757211 */ /* 0x080fe200078fdaff */
[----:B------:R-:W-:Y:S01]  /*89e0*/  ULEA UR45, UP0, UR14, UR34, 0x3 ;  /* 0x000000220e2d7291 */ /* 0x000fe2000f8018ff */
[----:B------:R-:W-:-:S02]  /*89f0*/  LEA.HI.SX32 R121, R121, R16, 0x1b ;  /* 0x0000001079797211 */ /* 0x000fc400078fdaff */
[----:B------:R-:W-:Y:S01]  /*8a00*/  LEA R9, R9, UR25, 0x1 ;  /* 0x0000001909097c11 */ /* 0x000fe2000f8e08ff */
[----:B------:R-:W-:Y:S01]  /*8a10*/  ULEA.HI.X UR14, UR14, UR35, UR15, 0x3, UP0 ;  /* 0x000000230e0e7291 */ /* 0x000fe200080f1c0f */
[----:B------:R-:W-:Y:S01]  /*8a20*/  LEA R117, R117, UR25, 0x1 ;  /* 0x0000001975757c11 */ /* 0x000fe2000f8e08ff */
[----:B-----5:R-:W-:Y:S04]  /*8a30*/  STS.U16 [R17], R124 ;  /* 0x0000007c11007388 */ /* 0x020fe80000000400 */
        /* <DEDUP_REMOVED lines=17> */
[----:B0-----:R-:W-:-:S02]  /*8b50*/  IADD3 R3, PT, PT, R16, 0x2e0, RZ ;  /* 0x000002e010037810 */ /* 0x001fc40007ffe0ff */
[----:B-1----:R-:W-:Y:S02]  /*8b60*/  IADD3 R5, PT, PT, R16, 0x300, RZ ;  /* 0x0000030010057810 */ /* 0x002fe40007ffe0ff */
[-C--:B------:R-:W-:Y:S02]  /*8b70*/  LEA.HI.SX32 R3, R3, R16.reuse, 0x1b ;  /* 0x0000001003037211 */ /* 0x080fe400078fdaff */
[----:B------:R-:W-:Y:S01]  /*8b80*/  LEA.HI.SX32 R5, R5, R16, 0x1b ;  /* 0x0000001005057211 */ /* 0x000fe200078fdaff */
[----:B------:R0:W-:Y:S01]  /*8b90*/  STS.U16 [R2+0x480], R145 ;  /* 0x0004809102007388 */ /* 0x0001e20000000400 */
[----:B------:R-:W-:-:S03]  /*8ba0*/  LEA R3, R3, UR25, 0x1 ;  /* 0x0000001903037c11 */ /* 0x000fc6000f8e08ff */
[----:B------:R1:W-:Y:S04]  /*8bb0*/  STS.U16 [R11+0x4c0], R146 ;  /* 0x0004c0920b007388 */ /* 0x0003e80000000400 */
[----:B------:R-:W-:Y:S01]  /*8bc0*/  STS.U16 [R4+0x500], R147 ;  /* 0x0005009304007388 */ /* 0x000fe20000000400 */
[----:B0-----:R-:W-:-:S03]  /*8bd0*/  LEA R2, R5, UR25, 0x1 ;  /* 0x0000001905027c11 */ /* 0x001fc6000f8e08ff */
[----:B------:R0:W-:Y:S01]  /*8be0*/  STS.U16 [R119+0x540], R148 ;  /* 0x0005409477007388 */ /* 0x0001e20000000400 */
[C---:B------:R-:W-:Y:S02]  /*8bf0*/  IADD3 R5, PT, PT, R16.reuse, 0x380, RZ ;  /* 0x0000038010057810 */ /* 0x040fe40007ffe0ff */
[----:B-1----:R-:W-:Y:S01]  /*8c00*/  IADD3 R11, PT, PT, R16, 0x3a0, RZ ;  /* 0x000003a0100b7810 */ /* 0x002fe20007ffe0ff */
[----:B---3--:R-:W-:Y:S01]  /*8c10*/  STS.U16 [R8+0x580], R149 ;  /* 0x0005809508007388 */ /* 0x008fe20000000400 */
[----:B------:R-:W-:-:S03]  /*8c20*/  LEA.HI.SX32 R5, R5, R16, 0x1b ;  /* 0x0000001005057211 */ /* 0x000fc600078fdaff */
[----:B------:R1:W-:Y:S01]  /*8c30*/  STS.U16 [R3+0x5c0], R150 ;  /* 0x0005c09603007388 */ /* 0x0003e20000000400 */
[C---:B0-----:R-:W-:Y:S02]  /*8c40*/  IADD3 R119, PT, PT, R16.reuse, 0x3c0, RZ ;  /* 0x000003c010777810 */ /* 0x041fe40007ffe0ff */
[-C--:B------:R-:W-:Y:S02]  /*8c50*/  LEA.HI.SX32 R11, R11, R16.reuse, 0x1b ;  /* 0x000000100b0b7211 */ /* 0x080fe400078fdaff */
[----:B------:R-:W-:Y:S02]  /*8c60*/  LEA R4, R121, UR25, 0x1 ;  /* 0x0000001979047c11 */ /* 0x000fe4000f8e08ff */
[----:B-1----:R-:W-:Y:S02]  /*8c70*/  IADD3 R3, PT, PT, R16, 0x3e0, RZ ;  /* 0x000003e010037810 */ /* 0x002fe40007ffe0ff */
[-C--:B------:R-:W-:Y:S01]  /*8c80*/  LEA.HI.SX32 R119, R119, R16.reuse, 0x1b ;  /* 0x0000001077777211 */ /* 0x080fe200078fdaff */
[----:B------:R0:W-:Y:S01]  /*8c90*/  STS.U16 [R2+0x600], R125 ;  /* 0x0006007d02007388 */ /* 0x0001e20000000400 */
[----:B------:R-:W-:-:S02]  /*8ca0*/  LEA.HI.SX32 R8, R3, R16, 0x1b ;  /* 0x0000001003087211 */ /* 0x000fc400078fdaff */
        /* <DEDUP_REMOVED lines=34> */
[----:B-1----:R0:W1:Y:S02]  /*8ed0*/  MUFU.COS R9, R11 ;  /* 0x0000000b00097308 */ /* 0x0020640000000000 */
        /* <DEDUP_REMOVED lines=29> */
[----:B------:R-:W-:Y:S03]  /*90b0*/  MUFU.SIN R164, R3 ;  /* 0x0000000300a47308 */ /* 0x000fe60000000400 */
[----:B------:R-:W-:Y:S01]  /*90c0*/  FMUL.RZ R129, R2, 0.15915493667125701904 ;  /* 0x3e22f98302817820 */ /* 0x000fe2000040c000 */
[----:B------:R-:W-:-:S04]  /*90d0*/  FMUL.FTZ R2, R49, UR46 ;  /* 0x0000002e31027c20 */ /* 0x000fc80008410000 */
[----:B------:R0:W-:Y:S01]  /*90e0*/  MUFU.COS R178, R3 ;  /* 0x0000000300b27308 */ /* 0x0001e20000000000 */
[----:B------:R-:W-:Y:S01]  /*90f0*/  FMUL.RZ R131, R2, 0.15915493667125701904 ;  /* 0x3e22f98302837820 */ /* 0x000fe2000040c000 */
[----:B0-----:R-:W-:-:S05]  /*9100*/  MOV R3, UR45 ;  /* 0x0000002d00037c02 */ /* 0x001fca0008000f00 */
[----:B------:R-:W-:-:S04]  /*9110*/  FMUL.FTZ R2, R3, 1.4426950216293334961 ;  /* 0x3fb8aa3b03027820 */ /* 0x000fc80000410000 */
[C---:B------:R-:W-:Y:S01]  /*9120*/  FMUL.FTZ R6, R2.reuse, R36 ;  /* 0x0000002402067220 */ /* 0x040fe20000410000 */
[----:B------:R-:W-:-:S05]  /*9130*/  FMUL.FTZ R3, R2, R35 ;  /* 0x0000002302037220 */ /* 0x000fca0000410000 */
[----:B------:R-:W1:Y:S04]  /*9140*/  MUFU.EX2 R6, R6 ;  /* 0x0000000600067308 */ /* 0x000e680000000800 */
[----:B------:R-:W0:Y:S04]  /*9150*/  MUFU.EX2 R3, R3 ;  /* 0x0000000300037308 */ /* 0x000e280000000800 */
[----:B------:R-:W-:Y:S01]  /*9160*/  MUFU.SIN R146, R11 ;  /* 0x0000000b00927308 */ /* 0x000fe20000000400 */
[C---:B-1----:R-:W-:Y:S01]  /*9170*/  FMUL.FTZ R158, R6.reuse, R9 ;  /* 0x00000009069e7220 */ /* 0x042fe20000410000 */
[----:B------:R-:W-:Y:S01]  /*9180*/  FMUL.FTZ R166, R6, R7 ;  /* 0x0000000706a67220 */ /* 0x000fe20000410000 */
[----:B------:R-:W-:-:S05]  /*9190*/  FMUL.FTZ R6, R2, R42 ;  /* 0x0000002a02067220 */ /* 0x000fca0000410000 */
[----:B------:R1:W4:Y:S01]  /*91a0*/  MUFU.COS R152, R11 ;  /* 0x0000000b00987308 */ /* 0x0003220000000000 */
[C---:B0-----:R-:W-:Y:S01]  /*91b0*/  FMUL.FTZ R160, R3.reuse, R160 ;  /* 0x000000a003a07220 */ /* 0x041fe20000410000 */
[----:B------:R-:W-:Y:S01]  /*91c0*/  FMUL.FTZ R172, R3, R172 ;  /* 0x000000ac03ac7220 */ /* 0x000fe20000410000 */
[C---:B------:R-:W-:Y:S01]  /*91d0*/  FMUL.FTZ R9, R2.reuse, R44 ;  /* 0x0000002c02097220 */ /* 0x040fe20000410000 */
[----:B------:R-:W-:-:S04]  /*91e0*/  FMUL.FTZ R3, R2, R41 ;  /* 0x0000002902037220 */ /* 0x000fc80000410000 */
[----:B------:R-:W3:Y:S01]  /*91f0*/  MUFU.EX2 R6, R6 ;  /* 0x0000000600067308 */ /* 0x000ee20000000800 */
[C---:B-1----:R-:W-:Y:S01]  /*9200*/  FMUL.FTZ R11, R2.reuse, R37 ;  /* 0x00000025020b7220 */ /* 0x042fe20000410000 */
[----:B------:R-:W-:Y:S02]  /*9210*/  FMUL.FTZ R7, R2, R43 ;  /* 0x0000002b02077220 */ /* 0x000fe40000410000 */
[----:B------:R-:W4:Y:S04]  /*9220*/  MUFU.EX2 R9, R9 ;  /* 0x0000000900097308 */ /* 0x000f280000000800 */
[----:B------:R-:W0:Y:S04]  /*9230*/  MUFU.EX2 R11, R11 ;  /* 0x0000000b000b7308 */ /* 0x000e280000000800 */
[----:B------:R-:W1:Y:S01]  /*9240*/  MUFU.EX2 R3, R3 ;  /* 0x0000000300037308 */ /* 0x000e620000000800 */
[----:B---3--:R-:W-:-:S03]  /*9250*/  FMUL.FTZ R171, R6, R171 ;  /* 0x000000ab06ab7220 */ /* 0x008fc60000410000 */
[----:B------:R-:W3:Y:S01]  /*9260*/  MUFU.EX2 R7, R7 ;  /* 0x0000000700077308 */ /* 0x000ee20000000800 */
[----:B------:R-:W-:Y:S01]  /*9270*/  FMUL.FTZ R148, R6, R121 ;  /* 0x0000007906947220 */ /* 0x000fe20000410000 */
[C---:B------:R-:W-:Y:S02]  /*9280*/  FMUL.FTZ R6, R2.reuse, R47 ;  /* 0x0000002f02067220 */ /* 0x040fe40000410000 */
[----:B------:R-:W-:Y:S01]  /*9290*/  MUFU.SIN R161, R119 ;  /* 0x0000007700a17308 */ /* 0x000fe20000000400 */
[----:B----4-:R-:W-:Y:S01]  /*92a0*/  FMUL.FTZ R152, R9, R152 ;  /* 0x0000009809987220 */ /* 0x010fe20000410000 */
[C---:B0-----:R-:W-:Y:S01]  /*92b0*/  FMUL.FTZ R175, R11.reuse, R116 ;  /* 0x000000740baf7220 */ /* 0x041fe20000410000 */
[----:B------:R-:W-:Y:S01]  /*92c0*/  FMUL.FTZ R169, R11, R12 ;  /* 0x0000000c0ba97220 */ /* 0x000fe20000410000 */
[----:B------:R-:W-:Y:S01]  /*92d0*/  FMUL.FTZ R146, R9, R146 ;  /* 0x0000009209927220 */ /* 0x000fe20000410000 */
[----:B------:R-:W-:-:S03]  /*92e0*/  FMUL.FTZ R11, R2, R45 ;  /* 0x0000002d020b7220 */ /* 0x000fc60000410000 */
[----:B------:R0:W4:Y:S01]  /*92f0*/  MUFU.COS R127, R119 ;  /* 0x00000077007f7308 */ /* 0x0001220000000000 */
[C---:B-1----:R-:W-:Y:S01]  /*9300*/  FMUL.FTZ R179, R3.reuse, R128 ;  /* 0x0000008003b37220 */ /* 0x042fe20000410000 */
[----:B------:R-:W-:Y:S01]  /*9310*/  FMUL.FTZ R150, R3, R150 ;  /* 0x0000009603967220 */ /* 0x000fe20000410000 */
[C---:B------:R-:W-:Y:S01]  /*9320*/  FMUL.FTZ R9, R2.reuse, R49 ;  /* 0x0000003102097220 */ /* 0x040fe20000410000 */
[----:B------:R-:W-:-:S04]  /*9330*/  FMUL.FTZ R3, R2, R46 ;  /* 0x0000002e02037220 */ /* 0x000fc80000410000 */
[----:B------:R-:W-:Y:S01]  /*9340*/  MUFU.SIN R130, R13 ;  /* 0x0000000d00827308 */ /* 0x000fe20000000400 */
[----:B0-----:R-:W-:-:S07]  /*9350*/  FMUL.FTZ R119, R2, R40 ;  /* 0x0000002802777220 */ /* 0x001fce0000410000 */
[----:B------:R0:W-:Y:S01]  /*9360*/  MUFU.COS R132, R13 ;  /* 0x0000000d00847308 */ /* 0x0001e20000000000 */
[----:B---3--:R-:W-:-:S07]  /*9370*/  FMUL.FTZ R178, R7, R178 ;  /* 0x000000b207b27220 */ /* 0x008fce0000410000 */
[----:B------:R-:W-:Y:S01]  /*9380*/  MUFU.SIN R123, R117 ;  /* 0x00000075007b7308 */ /* 0x000fe20000000400 */
[----:B0-----:R-:W-:-:S07]  /*9390*/  FMUL.FTZ R13, R2, R38 ;  /* 0x00000026020d7220 */ /* 0x001fce0000410000 */
[----:B------:R0:W1:Y:S01]  /*93a0*/  MUFU.COS R125, R117 ;  /* 0x00000075007d7308 */ /* 0x0000620000000000 */
[----:B------:R-:W-:Y:S01]  /*93b0*/  FMUL.FTZ R164, R7, R164 ;  /* 0x000000a407a47220 */ /* 0x000fe20000410000 */
[----:B------:R-:W-:-:S06]  /*93c0*/  FMUL.FTZ R7, R2, R48 ;  /* 0x0000003002077220 */ /* 0x000fcc0000410000 */
[----:B------:R-:W4:Y:S01]  /*93d0*/  MUFU.EX2 R6, R6 ;  /* 0x0000000600067308 */ /* 0x000f220000000800 */
[----:B0-----:R-:W-:-:S03]  /*93e0*/  FMUL.FTZ R117, R2, R39 ;  /* 0x0000002702757220 */ /* 0x001fc60000410000 */
[----:B------:R-:W-:Y:S08]  /*93f0*/  MUFU.SIN R134, R131 ;  /* 0x0000008300867308 */ /* 0x000ff00000000400 */
[----:B------:R-:W0:Y:S08]  /*9400*/  MUFU.COS R136, R131 ;  /* 0x0000008300887308 */ /* 0x000e300000000000 */
[----:B------:R3:W1:Y:S04]  /*9410*/  MUFU.EX2 R168, R3 ;  /* 0x0000000300a87308 */ /* 0x0006680000000800 */
[----:B------:R-:W5:Y:S04]  /*9420*/  MUFU.EX2 R13, R13 ;  /* 0x0000000d000d7308 */ /* 0x000f680000000800 */
[----:B------:R-:W2:Y:S01]  /*9430*/  MUFU.EX2 R117, R117 ;  /* 0x0000007500757308 */ /* 0x000ea20000000800 */
[----:B---3--:R-:W-:Y:S01]  /*9440*/  FMUL.FTZ R3, R2, R34 ;  /* 0x0000002202037220 */ /* 0x008fe20000410000 */
[----:B------:R-:W-:-:S02]  /*9450*/  SHF.L.U32 R2, R16, 0x5, RZ ;  /* 0x0000000510027819 */ /* 0x000fc400000006ff */
[----:B------:R-:W3:Y:S04]  /*9460*/  MUFU.EX2 R119, R119 ;  /* 0x0000007700777308 */ /* 0x000ee80000000800 */
[----:B------:R-:W0:Y:S04]  /*9470*/  MUFU.EX2 R11, R11 ;  /* 0x0000000b000b7308 */ /* 0x000e280000000800 */
[----:B------:R-:W0:Y:S01]  /*9480*/  MUFU.EX2 R9, R9 ;  /* 0x0000000900097308 */ /* 0x000e220000000800 */
[----:B------:R-:W-:Y:S01]  /*9490*/  LEA.HI.SX32 R2, R2, R2, 0x1b ;  /* 0x0000000202027211 */ /* 0x000fe200078fdaff */
[C---:B----4-:R-:W-:Y:S01]  /*94a0*/  FMUL.FTZ R162, R6.reuse, R127 ;  /* 0x0000007f06a27220 */ /* 0x050fe20000410000 */
[----:B------:R-:W-:-:S02]  /*94b0*/  FMUL.FTZ R161, R6, R161 ;  /* 0x000000a106a17220 */ /* 0x000fc40000410000 */
[----:B------:R-:W-:Y:S01]  /*94c0*/  LEA R6, R2, UR25, 0x1 ;  /* 0x0000001902067c11 */ /* 0x000fe2000f8e08ff */
[C---:B-1----:R-:W-:Y:S01]  /*94d0*/  FMUL.FTZ R142, R168.reuse, R125 ;  /* 0x0000007da88e7220 */ /* 0x042fe20000410000 */
[----:B------:R-:W-:Y:S01]  /*94e0*/  MUFU.SIN R140, R129 ;  /* 0x00000081008c7308 */ /* 0x000fe20000000400 */
[C---:B-----5:R-:W-:Y:S01]  /*94f0*/  FMUL.FTZ R163, R13.reuse, R120 ;  /* 0x000000780da37220 */ /* 0x060fe20000410000 */
[----:B------:R-:W-:Y:S01]  /*9500*/  FMUL.FTZ R157, R13, R118 ;  /* 0x000000760d9d7220 */ /* 0x000fe20000410000 */
[C---:B--2---:R-:W-:Y:S01]  /*9510*/  FMUL.FTZ R154, R117.reuse, R154 ;  /* 0x0000009a759a7220 */ /* 0x044fe20000410000 */
[----:B------:R-:W-:Y:S01]  /*9520*/  FMUL.FTZ R165, R117, R122 ;  /* 0x0000007a75a57220 */ /* 0x000fe20000410000 */
[C---:B---3--:R-:W-:Y:S01]  /*9530*/  FMUL.FTZ R153, R119.reuse, R126 ;  /* 0x0000007e77997220 */ /* 0x048fe20000410000 */
[----:B------:R-:W-:Y:S01]  /*9540*/  FMUL.FTZ R155, R119, R124 ;  /* 0x0000007c779b7220 */ /* 0x000fe20000410000 */
[C---:B0-----:R-:W-:Y:S01]  /*9550*/  FMUL.FTZ R151, R11.reuse, R132 ;  /* 0x000000840b977220 */ /* 0x041fe20000410000 */
[----:B------:R0:W1:Y:S01]  /*9560*/  MUFU.COS R144, R129 ;  /* 0x0000008100907308 */ /* 0x0000620000000000 */
[----:B------:R-:W-:Y:S01]  /*9570*/  FMUL.FTZ R143, R11, R130 ;  /* 0x000000820b8f7220 */ /* 0x000fe20000410000 */
[----:B------:R-:W-:Y:S01]  /*9580*/  FMUL.FTZ R168, R168, R123 ;  /* 0x0000007ba8a87220 */ /* 0x000fe20000410000 */
[C---:B------:R-:W-:Y:S01]  /*9590*/  FMUL.FTZ R145, R9.reuse, R136 ;  /* 0x0000008809917220 */ /* 0x040fe20000410000 */
[----:B------:R-:W-:Y:S01]  /*95a0*/  FMUL.FTZ R141, R9, R134 ;  /* 0x00000086098d7220 */ /* 0x000fe20000410000 */
[----:B------:R-:W2:Y:S01]  /*95b0*/  LDS.U16 R117, [R6] ;  /* 0x0000000006757984 */ /* 0x000ea20000000400 */
[----:B------:R-:W-:-:S03]  /*95c0*/  UIADD3 UR14, UPT, UPT, UR16, -0x1, URZ ;  /* 0xffffffff100e7890 */ /* 0x000fc6000fffe0ff */
        /* <DEDUP_REMOVED lines=32> */
[----:B------:R-:W1:Y:S03]  /*97d0*/  MUFU.EX2 R7, R7 ;  /* 0x0000000700077308 */ /* 0x000e660000000800 */
[----:B------:R-:W-:Y:S01]  /*97e0*/  ULOP3.LUT UR15, UR15, 0xfffffe, URZ, 0xc0, !UPT ;  /* 0x00fffffe0f0f7892 */ /* 0x000fe2000f8ec0ff */
[----:B------:R-:W2:Y:S03]  /*97f0*/  MUFU.EX2 R3, R3 ;  /* 0x0000000300037308 */ /* 0x000ea60000000800 */
[----:B------:R-:W-:-:S04]  /*9800*/  UIADD3 UR14, UPT, UPT, UR14, -UR15, URZ ;  /* 0x8000000f0e0e7290 */ /* 0x000fc8000fffe0ff */
[----:B------:R-:W-:Y:S01]  /*9810*/  ULEA UR14, UR14, UR8, 0x8 ;  /* 0x000000080e0e7291 */ /* 0x000fe2000f8e40ff */
[C---:B------:R-:W-:Y:S02]  /*9820*/  ISETP.NE.AND P2, PT, R115.reuse, RZ, PT ;  /* 0x000000ff7300720c */ /* 0x040fe40003f45270 */
[----:B------:R-:W-:-:S03]  /*9830*/  IADD3 R116, PT, PT, R115, 0x200, RZ ;  /* 0x0000020073747810 */ /* 0x000fc60007ffe0ff */
[----:B------:R-:W-:Y:S01]  /*9840*/  MOV R11, UR14 ;  /* 0x0000000e000b7c02 */ /* 0x000fe20008000f00 */
[----:B-1----:R-:W-:Y:S01]  /*9850*/  FMUL.FTZ R144, R7, R144 ;  /* 0x0000009007907220 */ /* 0x002fe20000410000 */
[----:B------:R-:W-:Y:S01]  /*9860*/  ISETP.NE.AND P3, PT, R115, 0x1f, PT ;  /* 0x0000001f7300780c */ /* 0x000fe20003f65270 */
[----:B------:R-:W-:Y:S01]  /*9870*/  FMUL.FTZ R140, R7, R140 ;  /* 0x0000008c078c7220 */ /* 0x000fe20000410000 */
[----:B------:R-:W-:Y:S01]  /*9880*/  SEL R7, R11, R116, !P2 ;  /* 0x000000740b077207 */ /* 0x000fe20005000000 */
[C---:B--2---:R-:W-:Y:S01]  /*9890*/  FMUL.FTZ R2, R3.reuse, R10 ;  /* 0x0000000a03027220 */ /* 0x044fe20000410000 */
[----:B------:R-:W-:Y:S02]  /*98a0*/  FMUL.FTZ R3, R3, R8 ;  /* 0x0000000803037220 */ /* 0x000fe40000410000 */
[----:B------:R-:W-:Y:S01]  /*98b0*/  LEA R7, R7, UR25, 0x3 ;  /* 0x0000001907077c11 */ /* 0x000fe2000f8e18ff */
[----:B------:R-:W-:Y:S04]  /*98c0*/  BSSY.RECONVERGENT B0, `(.L_x_13371) ;  /* 0x0000050000007945 */ /* 0x000fe80003800200 */
[----:B------:R1:W-:Y:S01]  /*98d0*/  STS.64 [R7+0x1d10], R2 ;  /* 0x001d100207007388 */ /* 0x0003e20000000a00 */
        /* <DEDUP_REMOVED lines=76> */
.L_x_13372:
[----:B------:R-:W-:-:S06]  /*9da0*/  LEA R12, R115, UR25, 0x3 ;  /* 0x00000019730c7c11 */ /* 0x000fcc000f8e18ff */
[----:B------:R-:W0:Y:S02]  /*9db0*/  LDS.64 R12, [R12+0x2d18] ;  /* 0x002d18000c0c7984 */ /* 0x000e240000000a00 */
.L_x_13373:
[----:B------:R-:W-:Y:S05]  /*9dc0*/  BSYNC.RECONVERGENT B0 ;  /* 0x0000000000007941 */ /* 0x000fea0003800200 */
.L_x_13371:
        /* <DEDUP_REMOVED lines=12> */
[-C--:B------:R-:W-:Y:S01]  /*9e90*/  FFMA.FTZ R8, R158, R7.reuse, R11 ;  /* 0x000000079e087223 */ /* 0x080fe2000001000b */
[----:B------:R-:W-:Y:S01]  /*9ea0*/  FMUL.FTZ R7, R166, R7 ;  /* 0x00000007a6077220 */ /* 0x000fe20000410000 */
[----:B------:R-:W-:Y:S01]  /*9eb0*/  FFMA.FTZ R9, R160, R249, -R9 ;  /* 0x000000f9a0097223 */ /* 0x000fe20000010809 */
[----:B------:R-:W-:Y:S01]  /*9ec0*/  FMUL.FTZ R241, R122, R35 ;  /* 0x000000237af17220 */ /* 0x000fe20000410000 */
[----:B------:R-:W-:Y:S01]  /*9ed0*/  FFMA.FTZ R4, R160, R247, R4 ;  /* 0x000000f7a0047223 */ /* 0x000fe20000010004 */
[----:B------:R-:W-:Y:S01]  /*9ee0*/  FFMA.FTZ R6, R158, R5, -R7 ;  /* 0x000000059e067223 */ /* 0x000fe20000010807 */
[C---:B------:R-:W-:Y:S01]  /*9ef0*/  FFMA.FTZ R9, R52.reuse, R245, R9 ;  /* 0x000000f534097223 */ /* 0x040fe20000010009 */
[----:B------:R-:W-:Y:S01]  /*9f00*/  FMUL.FTZ R10, R169, R8 ;  /* 0x00000008a90a7220 */ /* 0x000fe20000410000 */
[----:B------:R-:W-:Y:S01]  /*9f10*/  FFMA.FTZ R5, R52, R241, R4 ;  /* 0x000000f134057223 */ /* 0x000fe20000010004 */
[----:B------:R-:W-:Y:S01]  /*9f20*/  FMUL.FTZ R238, R121, R36 ;  /* 0x0000002479ee7220 */ /* 0x000fe20000410000 */
[C---:B------:R-:W-:Y:S01]  /*9f30*/  FMUL.FTZ R7, R166.reuse, R9 ;  /* 0x00000009a6077220 */ /* 0x040fe20000410000 */
[-C--:B------:R-:W-:Y:S01]  /*9f40*/  FFMA.FTZ R200, R175, R6.reuse, -R10 ;  /* 0x00000006afc87223 */ /* 0x080fe2000001080a */
[-C--:B------:R-:W-:Y:S01]  /*9f50*/  FMUL.FTZ R4, R166, R5.reuse ;  /* 0x00000005a6047220 */ /* 0x080fe20000410000 */
[----:B------:R-:W-:Y:S01]  /*9f60*/  FMUL.FTZ R6, R169, R6 ;  /* 0x00000006a9067220 */ /* 0x000fe20000410000 */
[C---:B------:R-:W-:Y:S01]  /*9f70*/  FFMA.FTZ R10, R158.reuse, R5, R7 ;  /* 0x000000059e0a7223 */ /* 0x040fe20000010007 */
[----:B------:R-:W-:Y:S01]  /*9f80*/  FMUL.FTZ R240, R119, R36 ;  /* 0x0000002477f07220 */ /* 0x000fe20000410000 */
[----:B------:R-:W-:Y:S01]  /*9f90*/  FFMA.FTZ R9, R158, R9, -R4 ;  /* 0x000000099e097223 */ /* 0x000fe20000010804 */
[----:B------:R-:W-:Y:S01]  /*9fa0*/  FFMA.FTZ R6, R175, R8, R6 ;  /* 0x00000008af067223 */ /* 0x000fe20000010006 */
[----:B------:R-:W-:Y:S01]  /*9fb0*/  FMUL.FTZ R202, R157, R200 ;  /* 0x000000c89dca7220 */ /* 0x000fe20000410000 */
[C---:B------:R-:W-:Y:S01]  /*9fc0*/  FFMA.FTZ R10, R57.reuse, R238, R10 ;  /* 0x000000ee390a7223 */ /* 0x040fe2000001000a */
[----:B------:R-:W-:Y:S01]  /*9fd0*/  FFMA.FTZ R4, R57, R240, R9 ;  /* 0x000000f039047223 */ /* 0x000fe20000010009 */
[-C--:B------:R-:W-:Y:S01]  /*9fe0*/  FMUL.FTZ R7, R157, R6.reuse ;  /* 0x000000069d077220 */ /* 0x080fe20000410000 */
[----:B------:R-:W-:Y:S01]  /*9ff0*/  FFMA.FTZ R202, R163, R6, R202 ;  /* 0x00000006a3ca7223 */ /* 0x000fe200000100ca */
[C---:B------:R-:W-:Y:S01]  /*a000*/  FMUL.FTZ R8, R169.reuse, R10 ;  /* 0x0000000aa9087220 */ /* 0x040fe20000410000 */
[----:B------:R-:W-:Y:S01]  /*a010*/  FMUL.FTZ R5, R169, R4 ;  /* 0x00000004a9057220 */ /* 0x000fe20000410000 */
[----:B------:R-:W-:Y:S01]  /*a020*/  FFMA.FTZ R7, R163, R200, -R7 ;  /* 0x000000c8a3077223 */ /* 0x000fe20000010807 */
[----:B------:R-:W-:Y:S01]  /*a030*/  FMUL.FTZ R9, R165, R202 ;  /* 0x000000caa5097220 */ /* 0x000fe20000410000 */
[C---:B------:R-:W-:Y:S01]  /*a040*/  FFMA.FTZ R8, R175.reuse, R4, -R8 ;  /* 0x00000004af087223 */ /* 0x040fe20000010808 */
[----:B------:R-:W-:Y:S01]  /*a050*/  FFMA.FTZ R5, R175, R10, R5 ;  /* 0x0000000aaf057223 */ /* 0x000fe20000010005 */
[-C--:B------:R-:W-:Y:S01]  /*a060*/  FMUL.FTZ R233, R126, R37.reuse ;  /* 0x000000257ee97220 */ /* 0x080fe20000410000 */
[----:B------:R-:W-:Y:S01]  /*a070*/  FMUL.FTZ R235, R124, R37 ;  /* 0x000000257ceb7220 */ /* 0x000fe20000410000 */
        /* <DEDUP_REMOVED lines=13> */
[----:B------:R-:W-:Y:S01]  /*a150*/  FMUL.FTZ R228, R125, R38 ;  /* 0x000000267de47220 */ /* 0x000fe20000410000 */
[----:B------:R-:W-:Y:S01]  /*a160*/  FFMA.FTZ R202, R153, R10, -R202 ;  /* 0x0000000a99ca7223 */ /* 0x000fe200000108ca */
[C---:B------:R-:W-:Y:S01]  /*a170*/  FFMA.FTZ R6, R63.reuse, R230, R6 ;  /* 0x000000e63f067223 */ /* 0x040fe20000010006 */
[C---:B------:R-:W-:Y:S01]  /*a180*/  FMUL.FTZ R4, R150.reuse, R200 ;  /* 0x000000c896047220 */ /* 0x040fe20000410000 */
[----:B------:R-:W-:Y:S01]  /*a190*/  FFMA.FTZ R5, R63, R228, R5 ;  /* 0x000000e43f057223 */ /* 0x000fe20000010005 */
[----:B------:R-:W-:Y:S01]  /*a1a0*/  FMUL.FTZ R11, R150, R202 ;  /* 0x000000ca960b7220 */ /* 0x000fe20000410000 */
[----:B------:R-:W-:Y:S01]  /*a1b0*/  FMUL.FTZ R9, R165, R6 ;  /* 0x00000006a5097220 */ /* 0x000fe20000410000 */
        /* <DEDUP_REMOVED lines=21> */
[-C--:B------:R-:W-:Y:S01]  /*a310*/  FFMA.FTZ R115, R178, R7.reuse, -R9 ;  /* 0x00000007b2737223 */ /* 0x080fe20000010809 */
[----:B------:R-:W-:Y:S01]  /*a320*/  FMUL.FTZ R7, R164, R7 ;  /* 0x00000007a4077220 */ /* 0x000fe20000410000 */
[C---:B------:R-:W-:Y:S01]  /*a330*/  FFMA.FTZ R8, R69.reuse, R232, R8 ;  /* 0x000000e845087223 */ /* 0x040fe20000010008 */
[----:B------:R-:W-:Y:S01]  /*a340*/  FFMA.FTZ R5, R69, R234, R5 ;  /* 0x000000ea45057223 */ /* 0x000fe20000010005 */
[----:B------:R-:W-:Y:S01]  /*a350*/  MOV R4, UR16 ;  /* 0x0000001000047c02 */ /* 0x000fe20008000f00 */
[----:B------:R-:W-:Y:S01]  /*a360*/  FFMA.FTZ R211, R178, R11, R7 ;  /* 0x0000000bb2d37223 */ /* 0x000fe20000010007 */
[CC--:B------:R-:W-:Y:S01]  /*a370*/  FMUL.FTZ R6, R150.reuse, R8.reuse ;  /* 0x0000000896067220 */ /* 0x0c0fe20000410000 */
[----:B------:R-:W-:Y:S01]  /*a380*/  FMUL.FTZ R7, R150, R5 ;  /* 0x0000000596077220 */ /* 0x000fe20000410000 */
[----:B------:R-:W-:Y:S01]  /*a390*/  @P0 IADD3 R4, PT, PT, R4, -0x2, RZ ;  /* 0xfffffffe04040810 */ /* 0x000fe20007ffe0ff */
[----:B------:R-:W-:Y:S01]  /*a3a0*/  FMUL.FTZ R229, R134, R41 ;  /* 0x0000002986e57220 */ /* 0x000fe20000410000 */
[C---:B------:R-:W-:Y:S01]  /*a3b0*/  FFMA.FTZ R5, R179.reuse, R5, R6 ;  /* 0x00000005b3057223 */ /* 0x040fe20000010006 */
[----:B------:R-:W-:Y:S01]  /*a3c0*/  FFMA.FTZ R8, R179, R8, -R7 ;  /* 0x00000008b3087223 */ /* 0x000fe20000010807 */
[----:B------:R-:W-:-:S02]  /*a3d0*/  HFMA2 R7, -RZ, RZ, 0, 9.5367431640625e-07 ;  /* 0x00000010ff077431 */ /* 0x000fc400000001ff */
[----:B--2---:R-:W-:Y:S02]  /*a3e0*/  @P0 IMAD R6, R4, R213, UR8 ;  /* 0x0000000804060e24 */ /* 0x004fe4000f8e02d5 */
[----:B------:R-:W-:Y:S01]  /*a3f0*/  FFMA.FTZ R9, R70, R229, R5 ;  /* 0x000000e546097223 */ /* 0x000fe20000010005 */
[----:B------:R-:W-:Y:S01]  /*a400*/  CS2R R4, SRZ ;  /* 0x0000000000047805 */ /* 0x000fe2000001ff00 */
[----:B------:R-:W-:Y:S01]  /*a410*/  FMUL.FTZ R231, R132, R41 ;  /* 0x0000002984e77220 */ /* 0x000fe20000410000 */
[----:B------:R-:W-:-:S04]  /*a420*/  @P0 IMAD.WIDE R6, R6, R7, UR4 ;  /* 0x0000000406060e25 */ /* 0x000fc8000f8e0207 */
[----:B------:R-:W-:Y:S01]  /*a430*/  FMUL.FTZ R10, R148, R9 ;  /* 0x00000009940a7220 */ /* 0x000fe20000410000 */
[----:B------:R-:W-:Y:S01]  /*a440*/  FMUL.FTZ R202, R131, R42 ;  /* 0x0000002a83ca7220 */ /* 0x000fe20000410000 */
[----:B------:R-:W-:Y:S01]  /*a450*/  FFMA.FTZ R8, R70, R231, R8 ;  /* 0x000000e746087223 */ /* 0x000fe20000010008 */
[----:B------:R2:W3:Y:S03]  /*a460*/  @P0 LDG.E.64 R4, desc[UR28][R6.64+0x8] ;  /* 0x0000081c06040981 */ /* 0x0004e6000c1e1b00 */
[-C--:B------:R-:W-:Y:S01]  /*a470*/  FMUL.FTZ R200, R148, R8.reuse ;  /* 0x0000000894c87220 */ /* 0x080fe20000410000 */
[----:B------:R-:W-:-:S03]  /*a480*/  FFMA.FTZ R10, R171, R8, -R10 ;  /* 0x00000008ab0a7223 */ /* 0x000fc6000001080a */
[----:B------:R-:W-:Y:S01]  /*a490*/  FFMA.FTZ R9, R171, R9, R200 ;  /* 0x00000009ab097223 */ /* 0x000fe200000100c8 */
[----:B------:R-:W-:Y:S01]  /*a4a0*/  FMUL.FTZ R200, R133, R42 ;  /* 0x0000002a85c87220 */ /* 0x000fe20000410000 */
[C---:B------:R-:W-:Y:S01]  /*a4b0*/  FFMA.FTZ R11, R75.reuse, R202, R10 ;  /* 0x000000ca4b0b7223 */ /* 0x040fe2000001000a */
[----:B------:R-:W-:Y:S02]  /*a4c0*/  FMUL.FTZ R216, R146, R115 ;  /* 0x0000007392d87220 */ /* 0x000fe40000410000 */
[----:B------:R-:W-:Y:S01]  /*a4d0*/  FFMA.FTZ R9, R75, R200, R9 ;  /* 0x000000c84b097223 */ /* 0x000fe20000010009 */
[----:B------:R-:W-:Y:S01]  /*a4e0*/  FMUL.FTZ R213, R164, R11 ;  /* 0x0000000ba4d57220 */ /* 0x000fe20000410000 */
[----:B------:R-:W-:Y:S02]  /*a4f0*/  FMUL.FTZ R215, R146, R211 ;  /* 0x000000d392d77220 */ /* 0x000fe40000410000 */
[-C--:B------:R-:W-:Y:S01]  /*a500*/  FMUL.FTZ R8, R164, R9.reuse ;  /* 0x00000009a4087220 */ /* 0x080fe20000410000 */
[----:B------:R-:W-:Y:S01]  /*a510*/  FFMA.FTZ R9, R178, R9, R213 ;  /* 0x00000009b2097223 */ /* 0x000fe200000100d5 */
[----:B------:R-:W-:Y:S01]  /*a520*/  FFMA.FTZ R216, R152, R211, R216 ;  /* 0x000000d398d87223 */ /* 0x000fe200000100d8 */
[----:B------:R-:W-:Y:S01]  /*a530*/  FMUL.FTZ R213, R138, R43 ;  /* 0x0000002b8ad57220 */ /* 0x000fe20000410000 */
[----:B------:R-:W-:Y:S01]  /*a540*/  FFMA.FTZ R10, R152, R115, -R215 ;  /* 0x00000073980a7223 */ /* 0x000fe200000108d7 */
[----:B------:R-:W-:Y:S01]  /*a550*/  FFMA.FTZ R8, R178, R11, -R8 ;  /* 0x0000000bb2087223 */ /* 0x000fe20000010808 */
[C---:B--2---:R-:W-:Y:S01]  /*a560*/  FMUL.FTZ R6, R143.reuse, R216 ;  /* 0x000000d88f067220 */ /* 0x044fe20000410000 */
[----:B------:R-:W-:Y:S01]  /*a570*/  FMUL.FTZ R215, R136, R43 ;  /* 0x0000002b88d77220 */ /* 0x000fe20000410000 */
[C---:B------:R-:W-:Y:S01]  /*a580*/  FFMA.FTZ R9, R76.reuse, R213, R9 ;  /* 0x000000d54c097223 */ /* 0x040fe20000010009 */
[-C--:B------:R-:W-:Y:S01]  /*a590*/  FMUL.FTZ R211, R143, R10.reuse ;  /* 0x0000000a8fd37220 */ /* 0x080fe20000410000 */
[C---:B------:R-:W-:Y:S01]  /*a5a0*/  FFMA.FTZ R115, R151.reuse, R10, -R6 ;  /* 0x0000000a97737223 */ /* 0x040fe20000010806 */
[----:B------:R-:W-:Y:S01]  /*a5b0*/  FFMA.FTZ R7, R76, R215, R8 ;  /* 0x000000d74c077223 */ /* 0x000fe20000010008 */
[----:B------:R-:W-:Y:S01]  /*a5c0*/  FMUL.FTZ R11, R146, R9 ;  /* 0x00000009920b7220 */ /* 0x000fe20000410000 */
[----:B------:R-:W-:Y:S01]  /*a5d0*/  FFMA.FTZ R211, R151, R216, R211 ;  /* 0x000000d897d37223 */ /* 0x000fe200000100d3 */
[----:B------:R-:W-:-:S02]  /*a5e0*/  FMUL.FTZ R217, R168, R115 ;  /* 0x00000073a8d97220 */ /* 0x000fc40000410000 */
[-C--:B------:R-:W-:Y:S01]  /*a5f0*/  FFMA.FTZ R6, R152, R7.reuse, -R11 ;  /* 0x0000000798067223 */ /* 0x080fe2000001080b */
[----:B------:R-:W-:Y:S01]  /*a600*/  FMUL.FTZ R7, R146, R7 ;  /* 0x0000000792077220 */ /* 0x000fe20000410000 */
[-C--:B------:R-:W-:Y:S01]  /*a610*/  FFMA.FTZ R217, R142, R211.reuse, R217 ;  /* 0x000000d38ed97223 */ /* 0x080fe200000100d9 */
[----:B------:R-:W-:Y:S01]  /*a620*/  FMUL.FTZ R211, R168, R211 ;  /* 0x000000d3a8d37220 */ /* 0x000fe20000410000 */
[-C--:B------:R-:W-:Y:S01]  /*a630*/  FMUL.FTZ R218, R207, R44.reuse ;  /* 0x0000002ccfda7220 */ /* 0x080fe20000410000 */
[----:B------:R-:W-:Y:S01]  /*a640*/  FFMA.FTZ R7, R152, R9, R7 ;  /* 0x0000000998077223 */ /* 0x000fe20000010007 */
[----:B------:R-:W-:Y:S01]  /*a650*/  FMUL.FTZ R216, R209, R44 ;  /* 0x0000002cd1d87220 */ /* 0x000fe20000410000 */
[----:B------:R-:W-:Y:S02]  /*a660*/  FFMA.FTZ R211, R142, R115, -R211 ;  /* 0x000000738ed37223 */ /* 0x000fe400000108d3 */
[C---:B------:R-:W-:Y:S01]  /*a670*/  FFMA.FTZ R8, R77.reuse, R218, R7 ;  /* 0x000000da4d087223 */ /* 0x040fe20000010007 */
        /* <DEDUP_REMOVED lines=8> */
[-C--:B------:R-:W-:Y:S01]  /*a700*/  FMUL.FTZ R219, R208, R45.reuse ;  /* 0x0000002dd0db7220 */ /* 0x080fe20000410000 */
[----:B------:R-:W-:Y:S01]  /*a710*/  FFMA.FTZ R9, R151, R8, R10 ;  /* 0x0000000897097223 */ /* 0x000fe2000001000a */
[----:B------:R-:W-:Y:S01]  /*a720*/  FMUL.FTZ R217, R204, R45 ;  /* 0x0000002dccd97220 */ /* 0x000fe20000410000 */
[----:B------:R-:W-:Y:S01]  /*a730*/  FMUL.FTZ R11, R140, R115 ;  /* 0x000000738c0b7220 */ /* 0x000fe20000410000 */
[----:B------:R-:W-:Y:S01]  /*a740*/  FFMA.FTZ R7, R78, R219, R6 ;  /* 0x000000db4e077223 */ /* 0x000fe20000010006 */
[----:B------:R-:W-:Y:S01]  /*a750*/  FMUL.FTZ R8, R140, R211 ;  /* 0x000000d38c087220 */ /* 0x000fe20000410000 */
[----:B------:R-:W-:Y:S01]  /*a760*/  FFMA.FTZ R9, R78, R217, R9 ;  /* 0x000000d94e097223 */ /* 0x000fe20000010009 */
[----:B------:R-:W-:Y:S01]  /*a770*/  FFMA.FTZ R10, R144, R211, -R11 ;  /* 0x000000d3900a7223 */ /* 0x000fe2000001080b */
[----:B------:R-:W-:Y:S01]  /*a780*/  FMUL.FTZ R6, R168, R7 ;  /* 0x00000007a8067220 */ /* 0x000fe20000410000 */
[----:B------:R-:W-:Y:S01]  /*a790*/  FFMA.FTZ R224, R144, R115, R8 ;  /* 0x0000007390e07223 */ /* 0x000fe20000010008 */
[-C--:B------:R-:W-:Y:S01]  /*a7a0*/  FMUL.FTZ R11, R168, R9.reuse ;  /* 0x00000009a80b7220 */ /* 0x080fe20000410000 */
[-C--:B------:R-:W-:Y:S01]  /*a7b0*/  FMUL.FTZ R220, R203, R46.reuse ;  /* 0x0000002ecbdc7220 */ /* 0x080fe20000410000 */
[C---:B------:R-:W-:Y:S01]  /*a7c0*/  FFMA.FTZ R8, R142.reuse, R9, R6 ;  /* 0x000000098e087223 */ /* 0x040fe20000010006 */
[----:B------:R-:W-:Y:S01]  /*a7d0*/  FMUL.FTZ R222, R205, R46 ;  /* 0x0000002ecdde7220 */ /* 0x000fe20000410000 */
[----:B------:R-:W-:Y:S01]  /*a7e0*/  FFMA.FTZ R11, R142, R7, -R11 ;  /* 0x000000078e0b7223 */ /* 0x000fe2000001080b */
[----:B------:R-:W-:Y:S01]  /*a7f0*/  FMUL.FTZ R226, R141, R224 ;  /* 0x000000e08de27220 */ /* 0x000fe20000410000 */
[----:B------:R-:W-:-:S02]  /*a800*/  FFMA.FTZ R8, R79, R220, R8 ;  /* 0x000000dc4f087223 */ /* 0x000fc40000010008 */
        /* <DEDUP_REMOVED lines=9> */
[----:B------:R-:W-:Y:S02]  /*a8a0*/  FMUL.FTZ R221, R210, R47 ;  /* 0x0000002fd2dd7220 */ /* 0x000fe40000410000 */
[----:B------:R-:W-:-:S02]  /*a8b0*/  FFMA.FTZ R9, R80, R223, R10 ;  /* 0x000000df50097223 */ /* 0x000fc4000001000a */
[----:B------:R-:W-:Y:S02]  /*a8c0*/  FFMA.FTZ R115, R80, R221, R115 ;  /* 0x000000dd50737223 */ /* 0x000fe40000010073 */
[C---:B------:R-:W-:Y:S02]  /*a8d0*/  FMUL.FTZ R8, R140.reuse, R9 ;  /* 0x000000098c087220 */ /* 0x040fe40000410000 */
[-C--:B------:R-:W-:Y:S01]  /*a8e0*/  FMUL.FTZ R11, R140, R115.reuse ;  /* 0x000000738c0b7220 */ /* 0x080fe20000410000 */
[-C--:B------:R-:W-:Y:S01]  /*a8f0*/  FMUL.FTZ R224, R199, R48.reuse ;  /* 0x00000030c7e07220 */ /* 0x080fe20000410000 */
[C---:B------:R-:W-:Y:S01]  /*a900*/  FFMA.FTZ R8, R144.reuse, R115, R8 ;  /* 0x0000007390087223 */ /* 0x040fe20000010008 */
[----:B------:R-:W-:Y:S01]  /*a910*/  FMUL.FTZ R226, R201, R48 ;  /* 0x00000030c9e27220 */ /* 0x000fe20000410000 */
[----:B------:R-:W-:Y:S02]  /*a920*/  FFMA.FTZ R11, R144, R9, -R11 ;  /* 0x00000009900b7223 */ /* 0x000fe4000001080b */
[----:B------:R-:W-:-:S02]  /*a930*/  FFMA.FTZ R10, R81, R224, R8 ;  /* 0x000000e0510a7223 */ /* 0x000fc40000010008 */
[----:B------:R-:W-:-:S04]  /*a940*/  FFMA.FTZ R8, R81, R226, R11 ;  /* 0x000000e251087223 */ /* 0x000fc8000001000b */
[C---:B------:R-:W-:Y:S01]  /*a950*/  FMUL.FTZ R9, R141.reuse, R8 ;  /* 0x000000088d097220 */ /* 0x040fe20000410000 */
[-C--:B------:R-:W-:Y:S01]  /*a960*/  FMUL.FTZ R236, R141, R10.reuse ;  /* 0x0000000a8dec7220 */ /* 0x080fe20000410000 */
[-C--:B------:R-:W-:Y:S02]  /*a970*/  FMUL.FTZ R225, R214, R49.reuse ;  /* 0x00000031d6e17220 */ /* 0x080fe40000410000 */
[C---:B------:R-:W-:Y:S01]  /*a980*/  FFMA.FTZ R9, R145.reuse, R10, R9 ;  /* 0x0000000a91097223 */ /* 0x040fe20000010009 */
[----:B------:R-:W-:Y:S01]  /*a990*/  FFMA.FTZ R236, R145, R8, -R236 ;  /* 0x0000000891ec7223 */ /* 0x000fe200000108ec */
[----:B------:R-:W-:Y:S02]  /*a9a0*/  FMUL.FTZ R227, R206, R49 ;  /* 0x00000031cee37220 */ /* 0x000fe40000410000 */
        /* <DEDUP_REMOVED lines=16> */
[-C--:B-1----:R-:W-:Y:S01]  /*aab0*/  @P3 FFMA.FTZ R6, R6, R10.reuse, -R115 ;  /* 0x0000000a06063223 */ /* 0x082fe20000010873 */
[----:B------:R-:W-:Y:S02]  /*aac0*/  @P3 FFMA.FTZ R7, R7, R10, R236 ;  /* 0x0000000a07073223 */ /* 0x000fe400000100ec */
[----:B------:R-:W1:Y:S04]  /*aad0*/  SHFL.UP PT, R115, R9, 0x2, RZ ;  /* 0x0440000009737989 */ /* 0x000e6800000e00ff */
        /* <DEDUP_REMOVED lines=12> */
[-C--:B-----5:R-:W-:Y:S01]  /*aba0*/  @P3 FFMA.FTZ R6, R6, R10.reuse, -R115 ;  /* 0x0000000a06063223 */ /* 0x0a0fe20000010873 */
[----:B------:R-:W-:Y:S02]  /*abb0*/  @P3 FFMA.FTZ R7, R7, R10, R236 ;  /* 0x0000000a07073223 */ /* 0x000fe400000100ec */
[----:B------:R-:W2:Y:S04]  /*abc0*/  SHFL.UP PT, R115, R9, 0x4, RZ ;  /* 0x0480000009737989 */ /* 0x000ea800000e00ff */
        /* <DEDUP_REMOVED lines=41> */
[----:B------:R-:W-:Y:S01]  /*ae60*/  @P3 FADD.FTZ R9, R9, R236 ;  /* 0x000000ec09093221 */ /* 0x000fe20000010000 */
[----:B---3--:R-:W-:Y:S04]  /*ae70*/  SHFL.IDX PT, R5, R5, RZ, 0x1f ;  /* 0x00001fff05057589 */ /* 0x008fe800000e0000 */
[----:B------:R-:W1:Y:S04]  /*ae80*/  SHFL.UP PT, R7, R7, 0x1, RZ ;  /* 0x0420000007077989 */ /* 0x000e6800000e00ff */
        /* <DEDUP_REMOVED lines=8> */
[----:B------:R-:W-:-:S03]  /*af10*/  FFMA.FTZ R11, R7, R248, R236 ;  /* 0x000000f8070b7223 */ /* 0x000fc600000100ec */
[----:B----4-:R-:W-:Y:S01]  /*af20*/  @P2 FADD.FTZ R248, R9, R10 ;  /* 0x0000000a09f82221 */ /* 0x010fe20000010000 */
[-C--:B0-----:R-:W-:Y:S01]  /*af30*/  FMUL.FTZ R10, R141, R13.reuse ;  /* 0x0000000d8d0a7220 */ /* 0x081fe20000410000 */
[----:B------:R-:W-:-:S03]  /*af40*/  FMUL.FTZ R4, R145, R13 ;  /* 0x0000000d91047220 */ /* 0x000fc60000410000 */
[-C--:B------:R-:W-:Y:S01]  /*af50*/  FFMA.FTZ R7, R145, R12.reuse, -R10 ;  /* 0x0000000c91077223 */ /* 0x080fe2000001080a */
[----:B------:R-:W-:-:S03]  /*af60*/  FFMA.FTZ R9, -R141, R12, -R4 ;  /* 0x0000000c8d097223 */ /* 0x000fc60000010904 */
[C---:B------:R-:W-:Y:S01]  /*af70*/  FMUL.FTZ R115, R140.reuse, R7 ;  /* 0x000000078c737220 */ /* 0x040fe20000410000 */
[----:B------:R-:W-:-:S03]  /*af80*/  FMUL.FTZ R4, R140, R9 ;  /* 0x000000098c047220 */ /* 0x000fc60000410000 */
[C---:B------:R-:W-:Y:S01]  /*af90*/  FFMA.FTZ R115, R144.reuse, R9, -R115 ;  /* 0x0000000990737223 */ /* 0x040fe20000010873 */
[----:B------:R-:W-:Y:S01]  /*afa0*/  FFMA.FTZ R4, R144, R7, R4 ;  /* 0x0000000790047223 */ /* 0x000fe20000010004 */
[----:B-----5:R-:W-:Y:S02]  /*afb0*/  @P2 FADD.FTZ R5, R8, R11 ;  /* 0x0000000b08052221 */ /* 0x020fe40000010000 */
[C---:B------:R-:W-:Y:S01]  /*afc0*/  FMUL.FTZ R7, R161.reuse, R115 ;  /* 0x00000073a1077220 */ /* 0x040fe20000410000 */
[----:B------:R-:W-:Y:S01]  /*afd0*/  FMUL.FTZ R6, R161, R4 ;  /* 0x00000004a1067220 */ /* 0x000fe20000410000 */
[C---:B------:R-:W-:Y:S02]  /*afe0*/  FMUL.FTZ R250, R3.reuse, R248 ;  /* 0x000000f803fa7220 */ /* 0x040fe40000410000 */
[C---:B------:R-:W-:Y:S01]  /*aff0*/  FFMA.FTZ R9, R162.reuse, R4, R7 ;  /* 0x00000004a2097223 */ /* 0x040fe20000010007 */
[----:B------:R-:W-:Y:S01]  /*b000*/  FMUL.FTZ R7, R3, R5 ;  /* 0x0000000503077220 */ /* 0x000fe20000410000 */
[----:B------:R-:W-:Y:S01]  /*b010*/  FFMA.FTZ R115, R162, R115, -R6 ;  /* 0x00000073a2737223 */ /* 0x000fe20000010806 */
[----:B------:R-:W-:-:S02]  /*b020*/  FFMA.FTZ R250, R2, R5, R250 ;  /* 0x0000000502fa7223 */ /* 0x000fc400000100fa */
[----:B------:R-:W-:Y:S01]  /*b030*/  FFMA.FTZ R248, R2, R248, -R7 ;  /* 0x000000f802f87223 */ /* 0x000fe20000010807 */
[C---:B------:R-:W-:Y:S01]  /*b040*/  FMUL.FTZ R2, R168.reuse, R9 ;  /* 0x00000009a8027220 */ /* 0x040fe20000410000 */
[----:B------:R-:W-:-:S03]  /*b050*/  FMUL.FTZ R3, R168, R115 ;  /* 0x00000073a8037220 */ /* 0x000fc60000410000 */
[C---:B------:R-:W-:Y:S01]  /*b060*/  FFMA.FTZ R8, R142.reuse, R115, -R2 ;  /* 0x000000738e087223 */ /* 0x040fe20000010802 */
[----:B------:R-:W-:Y:S01]  /*b070*/  FFMA.FTZ R6, R142, R9, R3 ;  /* 0x000000098e067223 */ /* 0x000fe20000010003 */
[C---:B------:R-:W-:Y:S01]  /*b080*/  FMUL.FTZ R2, R141.reuse, R182 ;  /* 0x000000b68d027220 */ /* 0x040fe20000410000 */
[----:B------:R-:W-:-:S03]  /*b090*/  FMUL.FTZ R3, R141, R198 ;  /* 0x000000c68d037220 */ /* 0x000fc60000410000 */
[C---:B------:R-:W-:Y:S01]  /*b0a0*/  FFMA.FTZ R4, R145.reuse, R198, -R2 ;  /* 0x000000c691047223 */ /* 0x040fe20000010802 */
[----:B------:R-:W-:-:S04]  /*b0b0*/  FFMA.FTZ R2, R145, R182, R3 ;  /* 0x000000b691027223 */ /* 0x000fc80000010003 */
        /* <DEDUP_REMOVED lines=8> */
[----:B------:R-:W-:Y:S01]  /*b140*/  FADD.FTZ R2, R137, R2 ;  /* 0x0000000289027221 */ /* 0x000fe20000010000 */
[-C--:B------:R-:W-:Y:S01]  /*b150*/  FFMA.FTZ R9, R151, R8.reuse, -R3 ;  /* 0x0000000897097223 */ /* 0x080fe20000010803 */
[----:B------:R-:W-:Y:S01]  /*b160*/  FMUL.FTZ R10, R143, R8 ;  /* 0x000000088f0a7220 */ /* 0x000fe20000410000 */
[C---:B------:R-:W-:Y:S01]  /*b170*/  FMUL.FTZ R3, R161.reuse, R4 ;  /* 0x00000004a1037220 */ /* 0x040fe20000410000 */
[----:B------:R-:W-:Y:S02]  /*b180*/  FMUL.FTZ R5, R161, R2 ;  /* 0x00000002a1057220 */ /* 0x000fe40000410000 */
[----:B------:R-:W-:Y:S01]  /*b190*/  FFMA.FTZ R7, R151, R6, R10 ;  /* 0x0000000697077223 */ /* 0x000fe2000001000a */
[----:B------:R-:W-:Y:S01]  /*b1a0*/  FFMA.FTZ R2, R162, R2, R3 ;  /* 0x00000002a2027223 */ /* 0x000fe20000010003 */
[----:B------:R-:W-:Y:S01]  /*b1b0*/  FMUL.FTZ R3, R146, R9 ;  /* 0x0000000992037220 */ /* 0x000fe20000410000 */
[----:B------:R-:W-:Y:S01]  /*b1c0*/  FFMA.FTZ R5, R162, R4, -R5 ;  /* 0x00000004a2057223 */ /* 0x000fe20000010805 */
[----:B------:R-:W-:-:S02]  /*b1d0*/  FMUL.FTZ R4, R146, R7 ;  /* 0x0000000792047220 */ /* 0x000fc40000410000 */
[----:B------:R-:W-:Y:S01]  /*b1e0*/  FFMA.FTZ R11, R152, R7, R3 ;  /* 0x00000007980b7223 */ /* 0x000fe20000010003 */
[----:B------:R-:W-:Y:S01]  /*b1f0*/  FADD.FTZ R3, R181, R2 ;  /* 0x00000002b5037221 */ /* 0x000fe20000010000 */
[----:B------:R-:W-:Y:S01]  /*b200*/  FADD.FTZ R5, R184, R5 ;  /* 0x00000005b8057221 */ /* 0x000fe20000010000 */
[----:B------:R-:W-:Y:S02]  /*b210*/  FFMA.FTZ R9, R152, R9, -R4 ;  /* 0x0000000998097223 */ /* 0x000fe40000010804 */
[C---:B------:R-:W-:Y:S01]  /*b220*/  FMUL.FTZ R4, R168.reuse, R3 ;  /* 0x00000003a8047220 */ /* 0x040fe20000410000 */
[----:B------:R-:W-:-:S03]  /*b230*/  FMUL.FTZ R7, R168, R5 ;  /* 0x00000005a8077220 */ /* 0x000fc60000410000 */
[----:B------:R-:W-:Y:S01]  /*b240*/  FFMA.FTZ R5, R142, R5, -R4 ;  /* 0x000000058e057223 */ /* 0x000fe20000010804 */
[----:B------:R-:W-:Y:S01]  /*b250*/  FMUL.FTZ R4, R164, R11 ;  /* 0x0000000ba4047220 */ /* 0x000fe20000410000 */
[----:B------:R-:W-:Y:S01]  /*b260*/  FFMA.FTZ R2, R142, R3, R7 ;  /* 0x000000038e027223 */ /* 0x000fe20000010007 */
[-C--:B------:R-:W-:Y:S02]  /*b270*/  FMUL.FTZ R3, R164, R9.reuse ;  /* 0x00000009a4037220 */ /* 0x080fe40000410000 */
[----:B------:R-:W-:Y:S01]  /*b280*/  FFMA.FTZ R9, R178, R9, -R4 ;  /* 0x00000009b2097223 */ /* 0x000fe20000010804 */
[----:B------:R-:W-:Y:S01]  /*b290*/  FADD.FTZ R4, R192, R5 ;  /* 0x00000005c0047221 */ /* 0x000fe20000010000 */
[----:B------:R-:W-:-:S03]  /*b2a0*/  FADD.FTZ R2, R149, R2 ;  /* 0x0000000295027221 */ /* 0x000fc60000010000 */
[C---:B------:R-:W-:Y:S01]  /*b2b0*/  FMUL.FTZ R6, R143.reuse, R4 ;  /* 0x000000048f067220 */ /* 0x040fe20000410000 */
[-C--:B------:R-:W-:Y:S01]  /*b2c0*/  FMUL.FTZ R5, R143, R2.reuse ;  /* 0x000000028f057220 */ /* 0x080fe20000410000 */
[----:B------:R-:W-:Y:S02]  /*b2d0*/  FFMA.FTZ R11, R178, R11, R3 ;  /* 0x0000000bb20b7223 */ /* 0x000fe40000010003 */
[C---:B------:R-:W-:Y:S01]  /*b2e0*/  FFMA.FTZ R3, R151.reuse, R2, R6 ;  /* 0x0000000297037223 */ /* 0x040fe20000010006 */
[----:B------:R-:W-:Y:S01]  /*b2f0*/  FFMA.FTZ R4, R151, R4, -R5 ;  /* 0x0000000497047223 */ /* 0x000fe20000010805 */
[----:B------:R-:W-:Y:S02]  /*b300*/  FMUL.FTZ R2, R148, R9 ;  /* 0x0000000994027220 */ /* 0x000fe40000410000 */
[----:B------:R-:W-:Y:S01]  /*b310*/  FADD.FTZ R3, R174, R3 ;  /* 0x00000003ae037221 */ /* 0x000fe20000010000 */
[----:B------:R-:W-:Y:S01]  /*b320*/  FADD.FTZ R5, R197, R4 ;  /* 0x00000004c5057221 */ /* 0x000fe20000010000 */
[-C--:B------:R-:W-:Y:S01]  /*b330*/  FMUL.FTZ R6, R148, R11.reuse ;  /* 0x0000000b94067220 */ /* 0x080fe20000410000 */
[C---:B------:R-:W-:Y:S01]  /*b340*/  FFMA.FTZ R11, R171.reuse, R11, R2 ;  /* 0x0000000bab0b7223 */ /* 0x040fe20000010002 */
[C---:B------:R-:W-:Y:S01]  /*b350*/  FMUL.FTZ R4, R146.reuse, R3 ;  /* 0x0000000392047220 */ /* 0x040fe20000410000 */
[----:B------:R-:W-:Y:S01]  /*b360*/  FMUL.FTZ R7, R146, R5 ;  /* 0x0000000592077220 */ /* 0x000fe20000410000 */
[----:B------:R-:W-:-:S02]  /*b370*/  FFMA.FTZ R6, R171, R9, -R6 ;  /* 0x00000009ab067223 */ /* 0x000fc40000010806 */
[C---:B------:R-:W-:Y:S01]  /*b380*/  FFMA.FTZ R5, R152.reuse, R5, -R4 ;  /* 0x0000000598057223 */ /* 0x040fe20000010804 */
[----:B------:R-:W-:Y:S01]  /*b390*/  FFMA.FTZ R2, R152, R3, R7 ;  /* 0x0000000398027223 */ /* 0x000fe20000010007 */
[C---:B------:R-:W-:Y:S01]  /*b3a0*/  FMUL.FTZ R3, R150.reuse, R11 ;  /* 0x0000000b96037220 */ /* 0x040fe20000410000 */
[-C--:B------:R-:W-:Y:S01]  /*b3b0*/  FMUL.FTZ R4, R150, R6.reuse ;  /* 0x0000000696047220 */ /* 0x080fe20000410000 */
[----:B------:R-:W-:Y:S02]  /*b3c0*/  FADD.FTZ R5, R190, R5 ;  /* 0x00000005be057221 */ /* 0x000fe40000010000 */
[----:B------:R-:W-:Y:S01]  /*b3d0*/  FFMA.FTZ R6, R179, R6, -R3 ;  /* 0x00000006b3067223 */ /* 0x000fe20000010803 */
[----:B------:R-:W-:Y:S01]  /*b3e0*/  FADD.FTZ R3, R147, R2 ;  /* 0x0000000293037221 */ /* 0x000fe20000010000 */
[----:B------:R-:W-:-:S03]  /*b3f0*/  FMUL.FTZ R7, R164, R5 ;  /* 0x00000005a4077220 */ /* 0x000fc60000410000 */
[-C--:B------:R-:W-:Y:S01]  /*b400*/  FMUL.FTZ R2, R164, R3.reuse ;  /* 0x00000003a4027220 */ /* 0x080fe20000410000 */
[C---:B------:R-:W-:Y:S01]  /*b410*/  FFMA.FTZ R7, R178.reuse, R3, R7 ;  /* 0x00000003b2077223 */ /* 0x040fe20000010007 */
[----:B------:R-:W-:Y:S02]  /*b420*/  FFMA.FTZ R4, R179, R11, R4 ;  /* 0x0000000bb3047223 */ /* 0x000fe40000010004 */
[----:B------:R-:W-:Y:S01]  /*b430*/  FFMA.FTZ R5, R178, R5, -R2 ;  /* 0x00000005b2057223 */ /* 0x000fe20000010802 */
[C---:B------:R-:W-:Y:S01]  /*b440*/  FMUL.FTZ R2, R155.reuse, R6 ;  /* 0x000000069b027220 */ /* 0x040fe20000410000 */
[----:B------:R-:W-:Y:S01]  /*b450*/  FADD.FTZ R7, R180, R7 ;  /* 0x00000007b4077221 */ /* 0x000fe20000010000 */
[-C--:B------:R-:W-:Y:S01]  /*b460*/  FMUL.FTZ R9, R155, R4.reuse ;  /* 0x000000049b097220 */ /* 0x080fe20000410000 */
[----:B------:R-:W-:Y:S01]  /*b470*/  FADD.FTZ R5, R196, R5 ;  /* 0x00000005c4057221 */ /* 0x000fe20000010000 */
[----:B------:R-:W-:Y:S01]  /*b480*/  FFMA.FTZ R3, R153, R4, R2 ;  /* 0x0000000499037223 */ /* 0x000fe20000010002 */
[----:B------:R-:W-:-:S02]  /*b490*/  FMUL.FTZ R4, R148, R7 ;  /* 0x0000000794047220 */ /* 0x000fc40000410000 */
[-C--:B------:R-:W-:Y:S01]  /*b4a0*/  FMUL.FTZ R2, R148, R5.reuse ;  /* 0x0000000594027220 */ /* 0x080fe20000410000 */
[----:B------:R-:W-:Y:S01]  /*b4b0*/  FFMA.FTZ R9, R153, R6, -R9 ;  /* 0x0000000699097223 */ /* 0x000fe20000010809 */
[----:B------:R-:W-:Y:S01]  /*b4c0*/  FFMA.FTZ R4, R171, R5, -R4 ;  /* 0x00000005ab047223 */ /* 0x000fe20000010804 */
[----:B------:R-:W-:Y:S01]  /*b4d0*/  FMUL.FTZ R6, R165, R3 ;  /* 0x00000003a5067220 */ /* 0x000fe20000410000 */
[----:B------:R-:W-:Y:S01]  /*b4e0*/  FFMA.FTZ R2, R171, R7, R2 ;  /* 0x00000007ab027223 */ /* 0x000fe20000010002 */
[-C--:B------:R-:W-:Y:S01]  /*b4f0*/  FMUL.FTZ R5, R165, R9.reuse ;  /* 0x00000009a5057220 */ /* 0x080fe20000410000 */
[----:B------:R-:W-:Y:S01]  /*b500*/  FADD.FTZ R4, R195, R4 ;  /* 0x00000004c3047221 */ /* 0x000fe20000010000 */
[C---:B------:R-:W-:Y:S01]  /*b510*/  FFMA.FTZ R10, R154.reuse, R9, -R6 ;  /* 0x000000099a0a7223 */ /* 0x040fe20000010806 */
[----:B------:R-:W-:Y:S01]  /*b520*/  FADD.FTZ R2, R135, R2 ;  /* 0x0000000287027221 */ /* 0x000fe20000010000 */
[----:B------:R-:W-:Y:S01]  /*b530*/  FFMA.FTZ R8, R154, R3, R5 ;  /* 0x000000039a087223 */ /* 0x000fe20000010005 */
[----:B------:R-:W-:-:S02]  /*b540*/  FMUL.FTZ R6, R150, R4 ;  /* 0x0000000496067220 */ /* 0x000fc40000410000 */
[-C--:B------:R-:W-:Y:S02]  /*b550*/  FMUL.FTZ R3, R150, R2.reuse ;  /* 0x0000000296037220 */ /* 0x080fe40000410000 */
[----:B------:R-:W-:Y:S01]  /*b560*/  FFMA.FTZ R6, R179, R2, R6 ;  /* 0x00000002b3067223 */ /* 0x000fe20000010006 */
[----:B------:R-:W-:Y:S01]  /*b570*/  FMUL.FTZ R2, R157, R10 ;  /* 0x0000000a9d027220 */ /* 0x000fe20000410000 */
[----:B------:R-:W-:Y:S01]  /*b580*/  FFMA.FTZ R3, R179, R4, -R3 ;  /* 0x00000004b3037223 */ /* 0x000fe20000010803 */
[-C--:B------:R-:W-:Y:S02]  /*b590*/  FMUL.FTZ R5, R157, R8.reuse ;  /* 0x000000089d057220 */ /* 0x080fe40000410000 */
[----:B------:R-:W-:Y:S01]  /*b5a0*/  FFMA.FTZ R8, R163, R8, R2 ;  /* 0x00000008a3087223 */ /* 0x000fe20000010002 */
[----:B------:R-:W-:Y:S01]  /*b5b0*/  FADD.FTZ R2, R194, R3 ;  /* 0x00000003c2027221 */ /* 0x000fe20000010000 */
[----:B------:R-:W-:Y:S01]  /*b5c0*/  FADD.FTZ R6, R177, R6 ;  /* 0x00000006b1067221 */ /* 0x000fe20000010000 */
[----:B------:R-:W-:-:S02]  /*b5d0*/  FFMA.FTZ R10, R163, R10, -R5 ;  /* 0x0000000aa30a7223 */ /* 0x000fc40000010805 */
[C---:B------:R-:W-:Y:S01]  /*b5e0*/  FMUL.FTZ R4, R155.reuse, R2 ;  /* 0x000000029b047220 */ /* 0x040fe20000410000 */
[----:B------:R-:W-:-:S03]  /*b5f0*/  FMUL.FTZ R5, R155, R6 ;  /* 0x000000069b057220 */ /* 0x000fc60000410000 */
        /* <DEDUP_REMOVED lines=9> */
[-C--:B------:R-:W-:Y:S01]  /*b690*/  FMUL.FTZ R5, R165, R2.reuse ;  /* 0x00000002a5057220 */ /* 0x080fe20000410000 */
[----:B------:R-:W-:Y:S01]  /*b6a0*/  FMUL.FTZ R4, R166, R9 ;  /* 0x00000009a6047220 */ /* 0x000fe20000410000 */
[----:B------:R-:W0:Y:S01]  /*b6b0*/  S2R R115, SR_TID.X ;  /* 0x0000000000737919 */ /* 0x000e220000002100 */
[C---:B------:R-:W-:Y:S01]  /*b6c0*/  FFMA.FTZ R2, R154.reuse, R2, -R7 ;  /* 0x000000029a027223 */ /* 0x040fe20000010807 */
[----:B------:R-:W-:Y:S01]  /*b6d0*/  FFMA.FTZ R5, R154, R3, R5 ;  /* 0x000000039a057223 */ /* 0x000fe20000010005 */
[-C--:B------:R-:W-:Y:S01]  /*b6e0*/  FMUL.FTZ R3, R166, R11.reuse ;  /* 0x0000000ba6037220 */ /* 0x080fe20000410000 */
[----:B------:R-:W-:Y:S01]  /*b6f0*/  FFMA.FTZ R11, R158, R11, -R4 ;  /* 0x0000000b9e0b7223 */ /* 0x000fe20000010804 */
[----:B------:R-:W-:Y:S01]  /*b700*/  FADD.FTZ R4, R185, R2 ;  /* 0x00000002b9047221 */ /* 0x000fe20000010000 */
[----:B------:R-:W-:Y:S01]  /*b710*/  FADD.FTZ R2, R176, R5 ;  /* 0x00000005b0027221 */ /* 0x000fe20000010000 */
[----:B------:R-:W-:-:S02]  /*b720*/  FFMA.FTZ R9, R158, R9, R3 ;  /* 0x000000099e097223 */ /* 0x000fc40000010003 */
[C---:B------:R-:W-:Y:S01]  /*b730*/  FMUL.FTZ R6, R157.reuse, R4 ;  /* 0x000000049d067220 */ /* 0x040fe20000410000 */
[----:B------:R-:W-:-:S03]  /*b740*/  FMUL.FTZ R3, R157, R2 ;  /* 0x000000029d037220 */ /* 0x000fc60000410000 */
[C---:B------:R-:W-:Y:S01]  /*b750*/  FFMA.FTZ R6, R163.reuse, R2, R6 ;  /* 0x00000002a3067223 */ /* 0x040fe20000010006 */
[----:B------:R-:W-:Y:S01]  /*b760*/  FFMA.FTZ R3, R163, R4, -R3 ;  /* 0x00000004a3037223 */ /* 0x000fe20000010803 */
[----:B------:R-:W-:Y:S02]  /*b770*/  FMUL.FTZ R5, R172, R11 ;  /* 0x0000000bac057220 */ /* 0x000fe40000410000 */
[----:B------:R-:W-:Y:S01]  /*b780*/  FADD.FTZ R6, R167, R6 ;  /* 0x00000006a7067221 */ /* 0x000fe20000010000 */
[----:B------:R-:W-:Y:S01]  /*b790*/  FADD.FTZ R2, R186, R3 ;  /* 0x00000003ba027221 */ /* 0x000fe20000010000 */
[----:B------:R-:W-:Y:S01]  /*b7a0*/  FFMA.FTZ R244, R160, R9, R5 ;  /* 0x00000009a0f47223 */ /* 0x000fe20000010005 */
[----:B------:R-:W-:Y:S01]  /*b7b0*/  UISETP.GE.AND UP0, UPT, UR16, UR43, UPT ;  /* 0x0000002b1000728c */ /* 0x000fe2000bf06270 */
[C---:B------:R-:W-:Y:S01]  /*b7c0*/  FMUL.FTZ R5, R169.reuse, R6 ;  /* 0x00000006a9057220 */ /* 0x040fe20000410000 */
[----:B------:R-:W-:-:S03]  /*b7d0*/  FMUL.FTZ R4, R169, R2 ;  /* 0x00000002a9047220 */ /* 0x000fc60000410000 */
[C---:B------:R-:W-:Y:S01]  /*b7e0*/  FFMA.FTZ R2, R175.reuse, R2, -R5 ;  /* 0x00000002af027223 */ /* 0x040fe20000010805 */
[----:B------:R-:W-:Y:S01]  /*b7f0*/  FFMA.FTZ R3, R175, R6, R4 ;  /* 0x00000006af037223 */ /* 0x000fe20000010004 */
[----:B------:R-:W-:Y:S02]  /*b800*/  PLOP3.LUT P2, PT, PT, PT, UP0, 0x80, 0x8 ;  /* 0x000000000008781c */ /* 0x000fe40003f4f008 */
[----:B------:R-:W-:Y:S01]  /*b810*/  FADD.FTZ R5, R189, R2 ;  /* 0x00000002bd057221 */ /* 0x000fe20000010000 */
[----:B------:R-:W-:Y:S01]  /*b820*/  FADD.FTZ R3, R156, R3 ;  /* 0x000000039c037221 */ /* 0x000fe20000010000 */
[----:B0-----:R-:W-:Y:S02]  /*b830*/  ISETP.NE.OR P2, PT, R115, RZ, P2 ;  /* 0x000000ff7300720c */ /* 0x001fe40001745670 */
[C---:B------:R-:W-:Y:S01]  /*b840*/  FMUL.FTZ R7, R166.reuse, R5 ;  /* 0x00000005a6077220 */ /* 0x040fe20000410000 */
[----:B------:R-:W-:-:S03]  /*b850*/  FMUL.FTZ R4, R166, R3 ;  /* 0x00000003a6047220 */ /* 0x000fc60000410000 */
[C---:B------:R-:W-:Y:S01]  /*b860*/  FFMA.FTZ R2, R158.reuse, R3, R7 ;  /* 0x000000039e027223 */ /* 0x040fe20000010007 */
[----:B------:R-:W-:Y:S01]  /*b870*/  FFMA.FTZ R5, R158, R5, -R4 ;  /* 0x000000059e057223 */ /* 0x000fe20000010804 */
[----:B------:R-:W-:Y:S02]  /*b880*/  LOP3.LUT R211, R115, 0x1f, RZ, 0xc0, !PT ;  /* 0x0000001f73d37812 */ /* 0x000fe400078ec0ff */
[----:B------:R-:W-:Y:S01]  /*b890*/  FADD.FTZ R3, R159, R2 ;  /* 0x000000029f037221 */ /* 0x000fe20000010000 */
[----:B------:R-:W-:Y:S01]  /*b8a0*/  FADD.FTZ R5, R188, R5 ;  /* 0x00000005bc057221 */ /* 0x000fe20000010000 */
[----:B------:R-:W-:Y:S01]  /*b8b0*/  ISETP.NE.AND P3, PT, R211, 0x1f, PT ;  /* 0x0000001fd300780c */ /* 0x000fe20003f65270 */
[----:B------:R-:W-:Y:S02]  /*b8c0*/  VOTEU.ALL UP0, P2 ;  /* 0x0000000000ff7886 */ /* 0x000fe40001000000 */
[C---:B------:R-:W-:Y:S01]  /*b8d0*/  FMUL.FTZ R7, R172.reuse, R5 ;  /* 0x00000005ac077220 */ /* 0x040fe20000410000 */
[C---:B------:R-:W-:Y:S01]  /*b8e0*/  FMUL.FTZ R2, R172.reuse, R3 ;  /* 0x00000003ac027220 */ /* 0x040fe20000410000 */
[----:B------:R-:W-:-:S02]  /*b8f0*/  FMUL.FTZ R246, R172, R9 ;  /* 0x00000009acf67220 */ /* 0x000fc40000410000 */
[C---:B------:R-:W-:Y:S01]  /*b900*/  FFMA.FTZ R242, R160.reuse, R3, R7 ;  /* 0x00000003a0f27223 */ /* 0x040fe20000010007 */
[C---:B------:R-:W-:Y:S01]  /*b910*/  FFMA.FTZ R2, R160.reuse, R5, -R2 ;  /* 0x00000005a0027223 */ /* 0x040fe20000010802 */
        /* <DEDUP_REMOVED lines=15> */
[----:B------:R-:W-:Y:S01]  /*ba10*/  FMUL.FTZ R11, R244, R11 ;  /* 0x0000000bf40b7220 */ /* 0x000fe20000410000 */
[----:B---3--:R-:W-:Y:S02]  /*ba20*/  FMUL.FTZ R2, R246, R251 ;  /* 0x000000fbf6027220 */ /* 0x008fe40000410000 */
[-C--:B----4-:R-:W-:Y:S01]  /*ba30*/  FFMA.FTZ R9, R244, R237.reuse, -R9 ;  /* 0x000000edf4097223 */ /* 0x090fe20000010809 */
[----:B------:R-:W-:Y:S01]  /*ba40*/  FFMA.FTZ R237, R246, R237, R11 ;  /* 0x000000edf6ed7223 */ /* 0x000fe2000001000b */
[----:B------:R-:W-:Y:S01]  /*ba50*/  FMUL.FTZ R11, R244, R251 ;  /* 0x000000fbf40b7220 */ /* 0x000fe20000410000 */
[C---:B-1----:R-:W-:Y:S01]  /*ba60*/  FFMA.FTZ R244, R3.reuse, R244, -R2 ;  /* 0x000000f403f47223 */ /* 0x042fe20000010802 */
[----:B------:R-:W-:Y:S01]  /*ba70*/  FADD.FTZ R242, R242, R9 ;  /* 0x00000009f2f27221 */ /* 0x000fe20000010000 */
[----:B------:R-:W-:Y:S01]  /*ba80*/  FADD.FTZ R236, R236, R237 ;  /* 0x000000edecec7221 */ /* 0x000fe20000010000 */
[----:B------:R-:W-:-:S07]  /*ba90*/  FFMA.FTZ R246, R3, R246, R11 ;  /* 0x000000f603f67223 */ /* 0x000fce000001000b */
.L_x_13375:
[----:B------:R-:W-:Y:S05]  /*baa0*/  BSYNC.RECONVERGENT B0 ;  /* 0x0000000000007941 */ /* 0x000fea0003800200 */
.L_x_13374:
[----:B------:R-:W-:Y:S01]  /*bab0*/  ISETP.GT.U32.AND P2, PT, R211, 0x1d, PT ;  /* 0x0000001dd300780c */ /* 0x000fe20003f44070 */
[----:B-1----:R1:W1:Y:S01]  /*bac0*/  SHFL.DOWN PT, R3, R244, 0x2, 0x1f ;  /* 0x08401f00f4037f89 */ /* 0x00226200000e0000 */
[----:B------:R-:W-:Y:S03]  /*bad0*/  BSSY.RECONVERGENT B0, `(.L_x_13376) ;  /* 0x000000f000007945 */ /* 0x000fe60003800200 */
[----:B----4-:R4:W1:Y:S04]  /*bae0*/  SHFL.DOWN PT, R237, R246, 0x2, 0x1f ;  /* 0x08401f00f6ed7f89 */ /* 0x01086800000e0000 */
[----:B---3--:R4:W3:Y:S04]  /*baf0*/  SHFL.DOWN PT, R251, R242, 0x2, 0x1f ;  /* 0x08401f00f2fb7f89 */ /* 0x0088e800000e0000 */
[----:B0-----:R4:W0:Y:S01]  /*bb00*/  SHFL.DOWN PT, R11, R236, 0x2, 0x1f ;  /* 0x08401f00ec0b7f89 */ /* 0x00182200000e0000 */
[----:B------:R-:W-:Y:S05]  /*bb10*/  @P2 BRA `(.L_x_13377) ;  /* 0x0000000000282947 */ /* 0x000fea0003800000 */
[-C--:B0-----:R-:W-:Y:S01]  /*bb20*/  FMUL.FTZ R9, R246, R11.reuse ;  /* 0x0000000bf6097220 */ /* 0x081fe20000410000 */
[----:B------:R-:W-:-:S03]  /*bb30*/  FMUL.FTZ R11, R244, R11 ;  /* 0x0000000bf40b7220 */ /* 0x000fc60000410000 */
[-C--:B---3--:R-:W-:Y:S01]  /*bb40*/  FFMA.FTZ R9, R244, R251.reuse, -R9 ;  /* 0x000000fbf4097223 */ /* 0x088fe20000010809 */
[C---:B------:R-:W-:Y:S01]  /*bb50*/  FFMA.FTZ R251, R246.reuse, R251, R11 ;  /* 0x000000fbf6fb7223 */ /* 0x040fe2000001000b */
[-C--:B-1----:R-:W-:Y:S01]  /*bb60*/  FMUL.FTZ R11, R246, R237.reuse ;  /* 0x000000edf60b7220 */ /* 0x082fe20000410000 */
[----:B------:R-:W-:Y:S01]  /*bb70*/  FMUL.FTZ R237, R244, R237 ;  /* 0x000000edf4ed7220 */ /* 0x000fe20000410000 */
[----:B----4-:R-:W-:Y:S01]  /*bb80*/  FADD.FTZ R242, R242, R9 ;  /* 0x00000009f2f27221 */ /* 0x010fe20000010000 */
[----:B------:R-:W-:Y:S01]  /*bb90*/  FADD.FTZ R236, R236, R251 ;  /* 0x000000fbecec7221 */ /* 0x000fe20000010000 */
[-C--:B------:R-:W-:Y:S01]  /*bba0*/  FFMA.FTZ R244, R244, R3.reuse, -R11 ;  /* 0x00000003f4f47223 */ /* 0x080fe2000001080b */
[----:B------:R-:W-:-:S07]  /*bbb0*/  FFMA.FTZ R246, R246, R3, R237 ;  /* 0x00000003f6f67223 */ /* 0x000fce00000100ed */
.L_x_13377:
[----:B------:R-:W-:Y:S05]  /*bbc0*/  BSYNC.RECONVERGENT B0 ;  /* 0x0000000000007941 */ /* 0x000fea0003800200 */
.L_x_13376:
[----:B------:R-:W-:Y:S01]  /*bbd0*/  ISETP.GT.U32.AND P2, PT, R211, 0x1b, PT ;  /* 0x0000001bd300780c */ /* 0x000fe20003f44070 */
[----:B-1----:R1:W1:Y:S01]  /*bbe0*/  SHFL.DOWN PT, R3, R244, 0x4, 0x1f ;  /* 0x08801f00f4037f89 */ /* 0x00226200000e0000 */
[----:B------:R-:W-:Y:S03]  /*bbf0*/  BSSY.RECONVERGENT B0, `(.L_x_13378) ;  /* 0x000000f000007945 */ /* 0x000fe60003800200 */
[----:B------:R0:W1:Y:S04]  /*bc00*/  SHFL.DOWN PT, R237, R246, 0x4, 0x1f ;  /* 0x08801f00f6ed7f89 */ /* 0x00006800000e0000 */
[----:B---3--:R3:W1:Y:S04]  /*bc10*/  SHFL.DOWN PT, R251, R242, 0x4, 0x1f ;  /* 0x08801f00f2fb7f89 */ /* 0x00866800000e0000 */
[----:B0-----:R3:W0:Y:S01]  /*bc20*/  SHFL.DOWN PT, R11, R236, 0x4, 0x1f ;  /* 0x08801f00ec0b7f89 */ /* 0x00162200000e0000 */
[----:B------:R-:W-:Y:S05]  /*bc30*/  @P2 BRA `(.L_x_13379) ;  /* 0x0000000000282947 */ /* 0x000fea0003800000 */
[-C--:B0-----:R-:W-:Y:S01]  /*bc40*/  FMUL.FTZ R9, R246, R11.reuse ;  /* 0x0000000bf6097220 */ /* 0x081fe20000410000 */
[----:B------:R-:W-:-:S03]  /*bc50*/  FMUL.FTZ R11, R244, R11 ;  /* 0x0000000bf40b7220 */ /* 0x000fc60000410000 */
[-C--:B-1----:R-:W-:Y:S01]  /*bc60*/  FFMA.FTZ R9, R244, R251.reuse, -R9 ;  /* 0x000000fbf4097223 */ /* 0x082fe20000010809 */
[C---:B------:R-:W-:Y:S01]  /*bc70*/  FFMA.FTZ R251, R246.reuse, R251, R11 ;  /* 0x000000fbf6fb7223 */ /* 0x040fe2000001000b */
[-C--:B------:R-:W-:Y:S01]  /*bc80*/  FMUL.FTZ R11, R246, R237.reuse ;  /* 0x000000edf60b7220 */ /* 0x080fe20000410000 */
[----:B------:R-:W-:Y:S01]  /*bc90*/  FMUL.FTZ R237, R244, R237 ;  /* 0x000000edf4ed7220 */ /* 0x000fe20000410000 */
[----:B---34-:R-:W-:Y:S01]  /*bca0*/  FADD.FTZ R242, R242, R9 ;  /* 0x00000009f2f27221 */ /* 0x018fe20000010000 */
[----:B------:R-:W-:Y:S01]  /*bcb0*/  FADD.FTZ R236, R236, R251 ;  /* 0x000000fbecec7221 */ /* 0x000fe20000010000 */
[-C--:B------:R-:W-:Y:S01]  /*bcc0*/  FFMA.FTZ R244, R244, R3.reuse, -R11 ;  /* 0x00000003f4f47223 */ /* 0x080fe2000001080b */
[----:B------:R-:W-:-:S07]  /*bcd0*/  FFMA.FTZ R246, R246, R3, R237 ;  /* 0x00000003f6f67223 */ /* 0x000fce00000100ed */
.L_x_13379:
[----:B------:R-:W-:Y:S05]  /*bce0*/  BSYNC.RECONVERGENT B0 ;  /* 0x0000000000007941 */ /* 0x000fea0003800200 */
.L_x_13378:
[----:B------:R-:W-:Y:S01]  /*bcf0*/  ISETP.GT.U32.AND P2, PT, R211, 0x17, PT ;  /* 0x00000017d300780c */ /* 0x000fe20003f44070 */
[----:B-1----:R1:W1:Y:S01]  /*bd00*/  SHFL.DOWN PT, R3, R244, 0x8, 0x1f ;  /* 0x09001f00f4037f89 */ /* 0x00226200000e0000 */
[----:B------:R-:W-:Y:S03]  /*bd10*/  BSSY.RECONVERGENT B0, `(.L_x_13380) ;  /* 0x000000f000007945 */ /* 0x000fe60003800200 */
[----:B------:R0:W1:Y:S04]  /*bd20*/  SHFL.DOWN PT, R237, R246, 0x8, 0x1f ;  /* 0x09001f00f6ed7f89 */ /* 0x00006800000e0000 */
[----:B------:R1:W1:Y:S04]  /*bd30*/  SHFL.DOWN PT, R251, R242, 0x8, 0x1f ;  /* 0x09001f00f2fb7f89 */ /* 0x00026800000e0000 */
        /* <DEDUP_REMOVED lines=12> */
.L_x_13381:
[----:B------:R-:W-:Y:S05]  /*be00*/  BSYNC.RECONVERGENT B0 ;  /* 0x0000000000007941 */ /* 0x000fea0003800200 */
.L_x_13380:
        /* <DEDUP_REMOVED lines=17> */
.L_x_13383:
[----:B------:R-:W-:Y:S05]  /*bf20*/  BSYNC.RECONVERGENT B0 ;  /* 0x0000000000007941 */ /* 0x000fea0003800200 */
.L_x_13382:
[----:B-1----:R-:W2:Y:S01]  /*bf30*/  SHFL.IDX PT, R3, R246, RZ, 0x1f ;  /* 0x00001ffff6037589 */ /* 0x002ea200000e0000 */
[----:B------:R-:W-:Y:S01]  /*bf40*/  ISETP.NE.AND P2, PT, R115, RZ, PT ;  /* 0x000000ff7300720c */ /* 0x000fe20003f45270 */
[----:B------:R-:W-:Y:S02]  /*bf50*/  BSSY.RECONVERGENT B0, `(.L_x_13384) ;  /* 0x0000256000007945 */ /* 0x000fe40003800200 */
[----:B------:R-:W1:Y:S01]  /*bf60*/  SHFL.IDX PT, R2, R244, RZ, 0x1f ;  /* 0x00001ffff4027589 */ /* 0x000e6200000e0000 */
[----:B------:R-:W-:-:S03]  /*bf70*/  P2R R237, PR, RZ, 0x4 ;  /* 0x00000004ffed7803 */ /* 0x000fc60000000000 */
[----:B0-----:R-:W-:Y:S04]  /*bf80*/  SHFL.IDX PT, R11, R236, RZ, 0x1f ;  /* 0x00001fffec0b7589 */ /* 0x001fe800000e0000 */
[----:B------:R-:W0:Y:S02]  /*bf90*/  SHFL.IDX PT, R10, R242, RZ, 0x1f ;  /* 0x00001ffff20a7589 */ /* 0x000e2400000e0000 */
[----:B------:R-:W-:Y:S02]  /*bfa0*/  VOTEU.ALL UP0, P2 ;  /* 0x0000000000ff7886 */ /* 0x000fe40001000000 */
[----:B----4-:R-:W-:Y:S03]  /*bfb0*/  SHFL.DOWN PT, R246, R246, 0x1, 0x1f ;  /* 0x08201f00f6f67f89 */ /* 0x010fe600000e0000 */
[----:B------:R-:W-:Y:S01]  /*bfc0*/  @!UP0 ULEA UR14, UR8, UR25, 0x4 ;  /* 0x00000019080e8291 */ /* 0x000fe2000f8e20ff */
[----:B------:R-:W-:Y:S01]  /*bfd0*/  SHFL.DOWN PT, R244, R244, 0x1, 0x1f ;  /* 0x08201f00f4f47f89 */ /* 0x000fe200000e0000 */
[C---:B--2---:R-:W-:Y:S01]  /*bfe0*/  FMUL.FTZ R9, R3.reuse, R5 ;  /* 0x0000000503097220 */ /* 0x044fe20000410000 */
[----:B------:R-:W-:-:S02]  /*bff0*/  FMUL.FTZ R252, R3, R4 ;  /* 0x0000000403fc7220 */ /* 0x000fc40000410000 */
[----:B---3--:R-:W-:Y:S01]  /*c000*/  SHFL.DOWN PT, R242, R242, 0x1, 0x1f ;  /* 0x08201f00f2f27f89 */ /* 0x008fe200000e0000 */
[C---:B-1----:R-:W-:Y:S01]  /*c010*/  FFMA.FTZ R8, R2.reuse, R4, -R9 ;  /* 0x0000000402087223 */ /* 0x042fe20000010809 */
[C---:B------:R-:W-:Y:S01]  /*c020*/  FFMA.FTZ R9, R2.reuse, R5, R252 ;  /* 0x0000000502097223 */ /* 0x040fe200000100fc */
[CC--:B------:R-:W-:Y:S01]  /*c030*/  FMUL.FTZ R5, R3.reuse, R7.reuse ;  /* 0x0000000703057220 */ /* 0x0c0fe20000410000 */
[-C--:B------:R-:W-:Y:S01]  /*c040*/  FMUL.FTZ R4, R3, R6.reuse ;  /* 0x0000000603047220 */ /* 0x080fe20000410000 */
[----:B------:R-:W-:Y:S01]  /*c050*/  FADD.FTZ R3, R247, R250 ;  /* 0x000000faf7037221 */ /* 0x000fe20000010000 */
[----:B------:R-:W-:Y:S01]  /*c060*/  SHFL.DOWN PT, R236, R236, 0x1, 0x1f ;  /* 0x08201f00ecec7f89 */ /* 0x000fe200000e0000 */
[C---:B------:R-:W-:Y:S01]  /*c070*/  FFMA.FTZ R5, R2.reuse, R6, -R5 ;  /* 0x0000000602057223 */ /* 0x040fe20000010805 */
[----:B------:R-:W-:Y:S01]  /*c080*/  FFMA.FTZ R4, R2, R7, R4 ;  /* 0x0000000702047223 */ /* 0x000fe20000010004 */
[----:B------:R-:W-:Y:S01]  /*c090*/  FADD.FTZ R2, R249, R248 ;  /* 0x000000f8f9027221 */ /* 0x000fe20000010000 */
[----:B------:R-:W1:Y:S01]  /*c0a0*/  SHFL.IDX PT, R7, R7, RZ, 0x1f ;  /* 0x00001fff07077589 */ /* 0x000e6200000e0000 */
[----:B0-----:R-:W-:Y:S01]  /*c0b0*/  FADD.FTZ R10, R10, R5 ;  /* 0x000000050a0a7221 */ /* 0x001fe20000010000 */
[----:B------:R-:W-:Y:S01]  /*c0c0*/  FADD.FTZ R11, R11, R4 ;  /* 0x000000040b0b7221 */ /* 0x000fe20000010000 */
[C---:B------:R-:W-:Y:S01]  /*c0d0*/  FMUL.FTZ R4, R172.reuse, R2 ;  /* 0x00000002ac047220 */ /* 0x040fe20000410000 */
[----:B------:R-:W0:Y:S01]  /*c0e0*/  SHFL.IDX PT, R6, R6, RZ, 0x1f ;  /* 0x00001fff06067589 */ /* 0x000e2200000e0000 */
[----:B------:R-:W-:-:S02]  /*c0f0*/  FMUL.FTZ R5, R172, R3 ;  /* 0x00000003ac057220 */ /* 0x000fc40000410000 */
[C---:B------:R-:W-:Y:S01]  /*c100*/  FFMA.FTZ R4, R160.reuse, R3, R4 ;  /* 0x00000003a0047223 */ /* 0x040fe20000010004 */
[----:B------:R1:W-:Y:S01]  /*c110*/  @!P2 STS.128 [UR14+0x2e10], R8 ;  /* 0x002e1008ff00a988 */ /* 0x0003e20008000c0e */
[----:B------:R-:W-:Y:S01]  /*c120*/  FFMA.FTZ R5, R160, R2, -R5 ;  /* 0x00000002a0057223 */ /* 0x000fe20000010805 */
[----:B------:R-:W-:Y:S01]  /*c130*/  ISETP.NE.AND P2, PT, R115, 0x1f, PT ;  /* 0x0000001f7300780c */ /* 0x000fe20003f45270 */
[C---:B------:R-:W-:Y:S01]  /*c140*/  FFMA.FTZ R241, R52.reuse, R241, R4 ;  /* 0x000000f134f17223 */ /* 0x040fe20000010004 */
[----:B------:R-:W-:Y:S01]  /*c150*/  ULEA UR14, UR16, 0xfffffc00, 0xa ;  /* 0xfffffc00100e7891 */ /* 0x000fe2000f8e50ff */
[----:B------:R-:W-:Y:S02]  /*c160*/  FFMA.FTZ R245, R52, R245, R5 ;  /* 0x000000f534f57223 */ /* 0x000fe40000010005 */
[----:B------:R-:W-:Y:S01]  /*c170*/  FMUL.FTZ R5, R166, R241 ;  /* 0x000000f1a6057220 */ /* 0x000fe20000410000 */
[----:B------:R-:W-:-:S03]  /*c180*/  USHF.R.S32.HI UR15, URZ, 0x1f, UR14 ;  /* 0x0000001fff0f7899 */ /* 0x000fc6000801140e */
[-C--:B------:R-:W-:Y:S01]  /*c190*/  FFMA.FTZ R4, R158, R245.reuse, -R5 ;  /* 0x000000f59e047223 */ /* 0x080fe20000010805 */
[----:B------:R-:W-:-:S03]  /*c1a0*/  FMUL.FTZ R5, R166, R245 ;  /* 0x000000f5a6057220 */ /* 0x000fc60000410000 */
[C---:B------:R-:W-:Y:S01]  /*c1b0*/  FFMA.FTZ R240, R57.reuse, R240, R4 ;  /* 0x000000f039f07223 */ /* 0x040fe20000010004 */
[----:B------:R-:W-:Y:S01]  /*c1c0*/  FFMA.FTZ R4, R158, R241, R5 ;  /* 0x000000f19e047223 */ /* 0x000fe20000010005 */
[-C--:B-1----:R-:W-:Y:S01]  /*c1d0*/  @P2 FMUL.FTZ R9, R246, R7.reuse ;  /* 0x00000007f6092220 */ /* 0x082fe20000410000 */
[C---:B------:R-:W-:Y:S02]  /*c1e0*/  @P2 FMUL.FTZ R5, R244.reuse, R7 ;  /* 0x00000007f4052220 */ /* 0x040fe40000410000 */
[----:B------:R-:W-:Y:S01]  /*c1f0*/  FFMA.FTZ R238, R57, R238, R4 ;  /* 0x000000ee39ee7223 */ /* 0x000fe20000010004 */
[----:B0-----:R-:W-:Y:S01]  /*c200*/  @P2 FFMA.FTZ R9, R244, R6, -R9 ;  /* 0x00000006f4092223 */ /* 0x001fe20000010809 */
[C---:B------:R-:W-:Y:S01]  /*c210*/  FMUL.FTZ R4, R169.reuse, R240 ;  /* 0x000000f0a9047220 */ /* 0x040fe20000410000 */
[----:B------:R-:W-:Y:S01]  /*c220*/  @P2 FFMA.FTZ R11, R246, R6, R5 ;  /* 0x00000006f60b2223 */ /* 0x000fe20000010005 */
[-C--:B------:R-:W-:Y:S01]  /*c230*/  FMUL.FTZ R5, R169, R238.reuse ;  /* 0x000000eea9057220 */ /* 0x080fe20000410000 */
[----:B------:R-:W-:Y:S01]  /*c240*/  @P2 FADD.FTZ R6, R242, R9 ;  /* 0x00000009f2062221 */ /* 0x000fe20000010000 */
[C---:B------:R-:W-:Y:S01]  /*c250*/  FFMA.FTZ R9, R175.reuse, R238, R4 ;  /* 0x000000eeaf097223 */ /* 0x040fe20000010004 */
[----:B------:R-:W-:Y:S01]  /*c260*/  @P2 FADD.FTZ R7, R236, R11 ;  /* 0x0000000bec072221 */ /* 0x000fe20000010000 */
[----:B------:R-:W-:Y:S01]  /*c270*/  FFMA.FTZ R4, R175, R240, -R5 ;  /* 0x000000f0af047223 */ /* 0x000fe20000010805 */
[----:B------:R-:W-:Y:S01]  /*c280*/  FFMA.FTZ R242, R0, -R3, RZ ;  /* 0x8000000300f27223 */ /* 0x000fe200000100ff */
[C---:B------:R-:W-:Y:S01]  /*c290*/  FFMA.FTZ R233, R58.reuse, R233, R9 ;  /* 0x000000e93ae97223 */ /* 0x040fe20000010009 */
[----:B------:R-:W-:Y:S01]  /*c2a0*/  FMUL.FTZ R11, R7, R13 ;  /* 0x0000000d070b7220 */ /* 0x000fe20000410000 */
[----:B------:R-:W-:-:S02]  /*c2b0*/  FFMA.FTZ R235, R58, R235, R4 ;  /* 0x000000eb3aeb7223 */ /* 0x000fc40000010004 */
[C---:B------:R-:W-:Y:S01]  /*c2c0*/  FMUL.FTZ R4, R157.reuse, R233 ;  /* 0x000000e99d047220 */ /* 0x040fe20000410000 */
[----:B------:R-:W-:Y:S01]  /*c2d0*/  FFMA.FTZ R11, R6, R12, R11 ;  /* 0x0000000c060b7223 */ /* 0x000fe2000001000b */
[-C--:B------:R-:W-:Y:S02]  /*c2e0*/  FMUL.FTZ R8, R157, R235.reuse ;  /* 0x000000eb9d087220 */ /* 0x080fe40000410000 */
[C---:B------:R-:W-:Y:S01]  /*c2f0*/  FFMA.FTZ R4, R163.reuse, R235, -R4 ;  /* 0x000000eba3047223 */ /* 0x040fe20000010804 */
[----:B------:R-:W-:Y:S01]  /*c300*/  FADD.FTZ R182, R182, R11 ;  /* 0x0000000bb6b67221 */ /* 0x000fe20000010000 */
[----:B------:R-:W-:Y:S02]  /*c310*/  FFMA.FTZ R5, R163, R233, R8 ;  /* 0x000000e9a3057223 */ /* 0x000fe40000010008 */
[C---:B------:R-:W-:Y:S01]  /*c320*/  FFMA.FTZ R230, R63.reuse, R230, R4 ;  /* 0x000000e63fe67223 */ /* 0x040fe20000010004 */
[----:B------:R-:W-:Y:S01]  /*c330*/  FMUL.FTZ R4, R6, R13 ;  /* 0x0000000d06047220 */ /* 0x000fe20000410000 */
[----:B------:R-:W-:-:S03]  /*c340*/  FFMA.FTZ R228, R63, R228, R5 ;  /* 0x000000e43fe47223 */ /* 0x000fc60000010005 */
[----:B------:R-:W-:Y:S01]  /*c350*/  FFMA.FTZ R13, R7, R12, -R4 ;  /* 0x0000000c070d7223 */ /* 0x000fe20000010804 */
[C---:B------:R-:W-:Y:S01]  /*c360*/  FMUL.FTZ R7, R165.reuse, R230 ;  /* 0x000000e6a5077220 */ /* 0x040fe20000410000 */
[----:B------:R-:W-:-:S03]  /*c370*/  FMUL.FTZ R5, R165, R228 ;  /* 0x000000e4a5057220 */ /* 0x000fc60000410000 */
[C---:B------:R-:W-:Y:S01]  /*c380*/  FFMA.FTZ R7, R154.reuse, R228, R7 ;  /* 0x000000e49a077223 */ /* 0x040fe20000010007 */
[----:B------:R-:W-:-:S03]  /*c390*/  FFMA.FTZ R236, R154, R230, -R5 ;  /* 0x000000e69aec7223 */ /* 0x000fc60000010805 */
[C---:B------:R-:W-:Y:S01]  /*c3a0*/  FFMA.FTZ R12, R64.reuse, R243, R7 ;  /* 0x000000f3400c7223 */ /* 0x040fe20000010007 */
[C---:B------:R-:W-:Y:S01]  /*c3b0*/  FFMA.FTZ R236, R64.reuse, R239, R236 ;  /* 0x000000ef40ec7223 */ /* 0x040fe200000100ec */
[----:B------:R-:W-:Y:S01]  /*c3c0*/  MOV R7, UR40 ;  /* 0x0000002800077c02 */ /* 0x000fe20008000f00 */
[----:B------:R-:W-:Y:S01]  /*c3d0*/  FFMA.FTZ R239, R99, -R241, R242 ;  /* 0x800000f163ef7223 */ /* 0x000fe200000100f2 */
[C---:B------:R-:W-:Y:S01]  /*c3e0*/  FMUL.FTZ R4, R155.reuse, R12 ;  /* 0x0000000c9b047220 */ /* 0x040fe20000410000 */
[----:B------:R-:W-:Y:S01]  /*c3f0*/  FMUL.FTZ R5, R155, R236 ;  /* 0x000000ec9b057220 */ /* 0x000fe20000410000 */
[----:B------:R-:W-:Y:S01]  /*c400*/  FMUL.FTZ R243, R64, R39 ;  /* 0x0000002740f37220 */ /* 0x000fe20000410000 */
[----:B------:R-:W-:Y:S01]  /*c410*/  FFMA.FTZ R244, R100, -R238, R239 ;  /* 0x800000ee64f47223 */ /* 0x000fe200000100ef */
[C---:B------:R-:W-:Y:S01]  /*c420*/  FFMA.FTZ R4, R153.reuse, R236, -R4 ;  /* 0x000000ec99047223 */ /* 0x040fe20000010804 */
[----:B------:R-:W-:-:S03]  /*c430*/  FFMA.FTZ R5, R153, R12, R5 ;  /* 0x0000000c99057223 */ /* 0x000fc60000010005 */
[C---:B------:R-:W-:Y:S01]  /*c440*/  FFMA.FTZ R232, R69.reuse, R232, R4 ;  /* 0x000000e845e87223 */ /* 0x040fe20000010004 */
[----:B------:R-:W-:Y:S01]  /*c450*/  FFMA.FTZ R234, R69, R234, R5 ;  /* 0x000000ea45ea7223 */ /* 0x000fe20000010005 */
[----:B------:R-:W-:Y:S02]  /*c460*/  LOP3.LUT R4, R115, UR14, RZ, 0xfc, !PT ;  /* 0x0000000e73047c12 */ /* 0x000fe4000f8efcff */
[----:B------:R-:W-:-:S03]  /*c470*/  MOV R5, UR15 ;  /* 0x0000000f00057c02 */ /* 0x000fc60008000f00 */
[----:B------:R-:W-:Y:S01]  /*c480*/  IMAD.WIDE.U32 R6, R7, UR8, R4 ;  /* 0x0000000807067c25 */ /* 0x000fe2000f8e0004 */
[----:B------:R-:W-:Y:S02]  /*c490*/  MOV R5, UR41 ;  /* 0x0000002900057c02 */ /* 0x000fe40008000f00 */
[----:B------:R-:W-:-:S03]  /*c4a0*/  LEA R8, P2, R6, UR10, 0x2 ;  /* 0x0000000a06087c11 */ /* 0x000fc6000f8410ff */
[----:B------:R-:W-:Y:S02]  /*c4b0*/  IMAD R5, R5, UR8, R7 ;  /* 0x0000000805057c24 */ /* 0x000fe4000f8e0207 */
[----:B------:R-:W-:-:S03]  /*c4c0*/  FMUL.FTZ R7, R150, R232 ;  /* 0x000000e896077220 */ /* 0x000fc60000410000 */
[----:B------:R-:W-:Y:S01]  /*c4d0*/  LEA.HI.X R9, R6, UR11, R5, 0x2, P2 ;  /* 0x0000000b06097c11 */ /* 0x000fe200090f1405 */
[----:B------:R-:W-:-:S04]  /*c4e0*/  FMUL.FTZ R6, R150, R234 ;  /* 0x000000ea96067220 */ /* 0x000fc80000410000 */
[C---:B------:R-:W-:Y:S01]  /*c4f0*/  FFMA.FTZ R5, R179.reuse, R232, -R6 ;  /* 0x000000e8b3057223 */ /* 0x040fe20000010806 */
[----:B------:R-:W-:Y:S01]  /*c500*/  FFMA.FTZ R6, R179, R234, R7 ;  /* 0x000000eab3067223 */ /* 0x000fe20000010007 */
[----:B------:R-:W-:Y:S02]  /*c510*/  FMUL.FTZ R7, R51, R34 ;  /* 0x0000002233077220 */ /* 0x000fe40000410000 */
[C---:B------:R-:W-:Y:S01]  /*c520*/  FFMA.FTZ R231, R70.reuse, R231, R5 ;  /* 0x000000e746e77223 */ /* 0x040fe20000010005 */
[----:B------:R-:W-:Y:S01]  /*c530*/  FFMA.FTZ R5, R70, R229, R6 ;  /* 0x000000e546057223 */ /* 0x000fe20000010006 */
[----:B------:R-:W-:Y:S01]  /*c540*/  FFMA.FTZ R6, R0, R2, RZ ;  /* 0x0000000200067223 */ /* 0x000fe200000100ff */
[-C--:B------:R-:W-:Y:S01]  /*c550*/  FFMA.FTZ R10, -R117, R7.reuse, R2 ;  /* 0x00000007750a7223 */ /* 0x080fe20000010102 */
[----:B------:R-:W-:Y:S01]  /*c560*/  FFMA.FTZ R2, R118, -R7, R3 ;  /* 0x8000000776027223 */ /* 0x000fe20000010003 */
[----:B------:R-:W-:Y:S01]  /*c570*/  FMUL.FTZ R229, R52, R35 ;  /* 0x0000002334e57220 */ /* 0x000fe20000410000 */
[----:B------:R-:W-:Y:S01]  /*c580*/  FFMA.FTZ R7, R99, R245, R6 ;  /* 0x000000f563077223 */ /* 0x000fe20000010006 */
[----:B------:R-:W-:-:S02]  /*c590*/  FMUL.FTZ R6, R148, R5 ;  /* 0x0000000594067220 */ /* 0x000fc40000410000 */
[----:B------:R-:W-:Y:S01]  /*c5a0*/  FFMA.FTZ R3, -R120, R229, R245 ;  /* 0x000000e578037223 */ /* 0x000fe200000101f5 */
[----:B------:R-:W-:Y:S01]  /*c5b0*/  FFMA.FTZ R242, R100, R240, R7 ;  /* 0x000000f064f27223 */ /* 0x000fe20000010007 */
[----:B------:R-:W-:Y:S01]  /*c5c0*/  FFMA.FTZ R6, R171, R231, -R6 ;  /* 0x000000e7ab067223 */ /* 0x000fe20000010806 */
[----:B------:R-:W-:Y:S01]  /*c5d0*/  FMUL.FTZ R7, R57, R36 ;  /* 0x0000002439077220 */ /* 0x000fe20000410000 */
[----:B------:R-:W-:Y:S01]  /*c5e0*/  FFMA.FTZ R229, R122, -R229, R241 ;  /* 0x800000e57ae57223 */ /* 0x000fe200000100f1 */
[----:B------:R-:W-:Y:S01]  /*c5f0*/  FFMA.FTZ R239, R101, R235, R242 ;  /* 0x000000eb65ef7223 */ /* 0x000fe200000100f2 */
[----:B------:R-:W-:Y:S01]  /*c600*/  FFMA.FTZ R202, R75, R202, R6 ;  /* 0x000000ca4bca7223 */ /* 0x000fe20000010006 */
[----:B------:R-:W-:Y:S01]  /*c610*/  FMUL.FTZ R6, R148, R231 ;  /* 0x000000e794067220 */ /* 0x000fe20000410000 */
[-C--:B------:R-:W-:Y:S01]  /*c620*/  FFMA.FTZ R240, -R119, R7.reuse, R240 ;  /* 0x0000000777f07223 */ /* 0x080fe200000101f0 */
[----:B------:R-:W-:Y:S01]  /*c630*/  FFMA.FTZ R238, R121, -R7, R238 ;  /* 0x8000000779ee7223 */ /* 0x000fe200000100ee */
[----:B------:R-:W-:Y:S01]  /*c640*/  FMUL.FTZ R7, R164, R202 ;  /* 0x000000caa4077220 */ /* 0x000fe20000410000 */
[----:B------:R-:W-:Y:S01]  /*c650*/  FFMA.FTZ R6, R171, R5, R6 ;  /* 0x00000005ab067223 */ /* 0x000fe20000010006 */
[----:B------:R-:W-:-:S03]  /*c660*/  FFMA.FTZ R241, R101, -R233, R244 ;  /* 0x800000e965f17223 */ /* 0x000fc600000100f4 */
[----:B------:R-:W-:Y:S01]  /*c670*/  FFMA.FTZ R6, R75, R200, R6 ;  /* 0x000000c84b067223 */ /* 0x000fe20000010006 */
        /* <DEDUP_REMOVED lines=9> */
[----:B------:R-:W-:Y:S01]  /*c710*/  FFMA.FTZ R241, R103, -R12, R244 ;  /* 0x8000000c67f17223 */ /* 0x000fe200000100f4 */
[----:B------:R-:W-:Y:S01]  /*c720*/  FFMA.FTZ R12, R130, -R243, R12 ;  /* 0x800000f3820c7223 */ /* 0x000fe2000001000c */
[----:B------:R-:W-:Y:S01]  /*c730*/  FFMA.FTZ R213, R178, R202, -R213 ;  /* 0x000000cab2d57223 */ /* 0x000fe200000108d5 */
[-C--:B------:R-:W-:Y:S01]  /*c740*/  FFMA.FTZ R230, -R123, R239.reuse, R230 ;  /* 0x000000ef7be67223 */ /* 0x080fe200000101e6 */
[----:B------:R-:W-:Y:S01]  /*c750*/  FFMA.FTZ R228, R125, -R239, R228 ;  /* 0x800000ef7de47223 */ /* 0x000fe200000100e4 */
[----:B------:R-:W-:Y:S01]  /*c760*/  FFMA.FTZ R239, R103, R236, R200 ;  /* 0x000000ec67ef7223 */ /* 0x000fe200000100c8 */
[----:B------:R-:W-:Y:S01]  /*c770*/  FFMA.FTZ R215, R76, R215, R213 ;  /* 0x000000d74cd77223 */ /* 0x000fe200000100d5 */
[----:B------:R-:W-:Y:S01]  /*c780*/  FMUL.FTZ R213, R146, R7 ;  /* 0x0000000792d57220 */ /* 0x000fe20000410000 */
[----:B------:R-:W-:Y:S01]  /*c790*/  FFMA.FTZ R244, R104, -R234, R241 ;  /* 0x800000ea68f47223 */ /* 0x000fe200000100f1 */
[----:B------:R-:W-:-:S02]  /*c7a0*/  FFMA.FTZ R236, -R128, R243, R236 ;  /* 0x000000f380ec7223 */ /* 0x000fc400000101ec */
[-C--:B------:R-:W-:Y:S01]  /*c7b0*/  FFMA.FTZ R242, R152, R215.reuse, -R213 ;  /* 0x000000d798f27223 */ /* 0x080fe200000108d5 */
[----:B------:R-:W-:Y:S01]  /*c7c0*/  FMUL.FTZ R213, R146, R215 ;  /* 0x000000d792d57220 */ /* 0x000fe20000410000 */
[----:B------:R-:W-:Y:S02]  /*c7d0*/  FFMA.FTZ R241, R105, -R5, R244 ;  /* 0x8000000569f17223 */ /* 0x000fe400000100f4 */
[----:B------:R-:W-:Y:S01]  /*c7e0*/  FFMA.FTZ R242, R77, R216, R242 ;  /* 0x000000d84df27223 */ /* 0x000fe200000100f2 */
[----:B------:R-:W-:Y:S01]  /*c7f0*/  FFMA.FTZ R200, R152, R7, R213 ;  /* 0x0000000798c87223 */ /* 0x000fe200000100d5 */
[----:B------:R-:W-:Y:S01]  /*c800*/  FFMA.FTZ R216, R104, R232, R239 ;  /* 0x000000e868d87223 */ /* 0x000fe200000100ef */
[----:B------:R-:W-:Y:S02]  /*c810*/  FMUL.FTZ R239, R69, R40 ;  /* 0x0000002845ef7220 */ /* 0x000fe40000410000 */
[----:B------:R-:W-:Y:S01]  /*c820*/  FFMA.FTZ R218, R77, R218, R200 ;  /* 0x000000da4dda7223 */ /* 0x000fe200000100c8 */
[----:B------:R-:W-:Y:S01]  /*c830*/  FFMA.FTZ R213, R105, R231, R216 ;  /* 0x000000e769d57223 */ /* 0x000fe200000100d8 */
[----:B------:R-:W-:Y:S01]  /*c840*/  FMUL.FTZ R200, R143, R242 ;  /* 0x000000f28fc87220 */ /* 0x000fe20000410000 */
[----:B------:R-:W-:Y:S01]  /*c850*/  FMUL.FTZ R216, R70, R41 ;  /* 0x0000002946d87220 */ /* 0x000fe20000410000 */
[-C--:B------:R-:W-:Y:S01]  /*c860*/  FFMA.FTZ R232, -R127, R239.reuse, R232 ;  /* 0x000000ef7fe87223 */ /* 0x080fe200000101e8 */
[----:B------:R-:W-:Y:S01]  /*c870*/  FFMA.FTZ R234, R129, -R239, R234 ;  /* 0x800000ef81ea7223 */ /* 0x000fe200000100ea */
[----:B------:R-:W-:Y:S01]  /*c880*/  FFMA.FTZ R239, R151, R218, R200 ;  /* 0x000000da97ef7223 */ /* 0x000fe200000100c8 */
[-C--:B------:R-:W-:Y:S01]  /*c890*/  FFMA.FTZ R231, -R132, R216.reuse, R231 ;  /* 0x000000d884e77223 */ /* 0x080fe200000101e7 */
        /* <DEDUP_REMOVED lines=8> */
[----:B------:R-:W-:Y:S01]  /*c920*/  FFMA.FTZ R202, -R131, R213, R202 ;  /* 0x000000d583ca7223 */ /* 0x000fe200000101ca */
[----:B------:R-:W-:Y:S01]  /*c930*/  FFMA.FTZ R5, R78, R219, R5 ;  /* 0x000000db4e057223 */ /* 0x000fe20000010005 */
[----:B------:R-:W-:Y:S01]  /*c940*/  FMUL.FTZ R241, R76, R43 ;  /* 0x0000002b4cf17220 */ /* 0x000fe20000410000 */
[----:B------:R-:W-:Y:S01]  /*c950*/  FFMA.FTZ R213, R133, -R213, R6 ;  /* 0x800000d585d57223 */ /* 0x000fe20000010006 */
[C---:B------:R-:W-:Y:S01]  /*c960*/  FFMA.FTZ R219, R107.reuse, R215, R244 ;  /* 0x000000d76bdb7223 */ /* 0x040fe200000100f4 */
[----:B------:R-:W-:Y:S01]  /*c970*/  FFMA.FTZ R6, R142, R5, -R217 ;  /* 0x000000058e067223 */ /* 0x000fe200000108d9 */
[----:B------:R-:W-:Y:S01]  /*c980*/  FFMA.FTZ R217, R107, -R7, R216 ;  /* 0x800000076bd97223 */ /* 0x000fe200000100d8 */
[----:B------:R-:W-:Y:S01]  /*c990*/  FFMA.FTZ R216, R138, -R241, R7 ;  /* 0x800000f18ad87223 */ /* 0x000fe20000010007 */
[----:B------:R-:W-:Y:S01]  /*c9a0*/  FMUL.FTZ R7, R168, R5 ;  /* 0x00000005a8077220 */ /* 0x000fe20000410000 */
[----:B------:R-:W-:Y:S01]  /*c9b0*/  FFMA.FTZ R222, R79, R222, R6 ;  /* 0x000000de4fde7223 */ /* 0x000fe20000010006 */
[----:B------:R-:W-:Y:S01]  /*c9c0*/  FFMA.FTZ R244, R108, R242, R219 ;  /* 0x000000f26cf47223 */ /* 0x000fe200000100db */
[----:B------:R-:W-:Y:S01]  /*c9d0*/  FMUL.FTZ R219, R77, R44 ;  /* 0x0000002c4ddb7220 */ /* 0x000fe20000410000 */
[----:B------:R-:W-:Y:S01]  /*c9e0*/  FFMA.FTZ R6, R142, R239, R7 ;  /* 0x000000ef8e067223 */ /* 0x000fe20000010007 */
[----:B------:R-:W-:Y:S01]  /*c9f0*/  FMUL.FTZ R7, R161, R222 ;  /* 0x000000dea1077220 */ /* 0x000fe20000410000 */
[----:B------:R-:W-:Y:S01]  /*ca00*/  FFMA.FTZ R246, R108, -R218, R217 ;  /* 0x800000da6cf67223 */ /* 0x000fe200000100d9 */
[----:B------:R-:W-:Y:S01]  /*ca10*/  FFMA.FTZ R217, -R209, R219, R242 ;  /* 0x000000dbd1d97223 */ /* 0x000fe200000101f2 */
[----:B------:R-:W-:Y:S01]  /*ca20*/  FFMA.FTZ R220, R79, R220, R6 ;  /* 0x000000dc4fdc7223 */ /* 0x000fe20000010006 */
[----:B------:R-:W-:Y:S01]  /*ca30*/  FMUL.FTZ R6, R78, R45 ;  /* 0x0000002d4e067220 */ /* 0x000fe20000410000 */
[----:B------:R-:W-:Y:S01]  /*ca40*/  FFMA.FTZ R218, R207, -R219, R218 ;  /* 0x800000dbcfda7223 */ /* 0x000fe200000100da */
[C---:B------:R-:W-:Y:S01]  /*ca50*/  FFMA.FTZ R219, R109.reuse, R5, R244 ;  /* 0x000000056ddb7223 */ /* 0x040fe200000100f4 */
[----:B------:R-:W-:Y:S01]  /*ca60*/  FFMA.FTZ R7, R162, R220, R7 ;  /* 0x000000dca2077223 */ /* 0x000fe20000010007 */
[----:B------:R-:W-:Y:S01]  /*ca70*/  FFMA.FTZ R215, -R136, R241, R215 ;  /* 0x000000f188d77223 */ /* 0x000fe200000101d7 */
[-C--:B------:R-:W-:Y:S01]  /*ca80*/  FFMA.FTZ R5, -R208, R6.reuse, R5 ;  /* 0x00000006d0057223 */ /* 0x080fe20000010105 */
[----:B------:R-:W-:Y:S01]  /*ca90*/  FFMA.FTZ R241, R109, -R239, R246 ;  /* 0x800000ef6df17223 */ /* 0x000fe200000100f6 */
[----:B------:R-:W-:Y:S01]  /*caa0*/  FFMA.FTZ R6, R204, -R6, R239 ;  /* 0x80000006cc067223 */ /* 0x000fe200000100ef */
[----:B------:R-:W-:Y:S01]  /*cab0*/  FFMA.FTZ R239, R80, R221, R7 ;  /* 0x000000dd50ef7223 */ /* 0x000fe20000010007 */
[----:B------:R-:W-:Y:S01]  /*cac0*/  FMUL.FTZ R7, R161, R220 ;  /* 0x000000dca1077220 */ /* 0x000fe20000410000 */
[----:B------:R-:W-:Y:S01]  /*cad0*/  FMUL.FTZ R221, R79, R46 ;  /* 0x0000002e4fdd7220 */ /* 0x000fe20000410000 */
[C---:B------:R-:W-:Y:S01]  /*cae0*/  FFMA.FTZ R242, R110.reuse, R222, R219 ;  /* 0x000000de6ef27223 */ /* 0x040fe200000100db */
[----:B------:R-:W-:Y:S01]  /*caf0*/  FFMA.FTZ R244, R110, -R220, R241 ;  /* 0x800000dc6ef47223 */ /* 0x000fe200000100f1 */
[----:B------:R-:W-:Y:S01]  /*cb00*/  FFMA.FTZ R7, R162, R222, -R7 ;  /* 0x000000dea2077223 */ /* 0x000fe20000010807 */
[----:B------:R-:W-:Y:S01]  /*cb10*/  FFMA.FTZ R219, -R205, R221, R222 ;  /* 0x000000ddcddb7223 */ /* 0x000fe200000101de */
[----:B------:R-:W-:Y:S01]  /*cb20*/  FADD.FTZ R222, R198, R13 ;  /* 0x0000000dc6de7221 */ /* 0x000fe20000010000 */
[----:B------:R-:W-:Y:S01]  /*cb30*/  FMUL.FTZ R13, R140, R239 ;  /* 0x000000ef8c0d7220 */ /* 0x000fe20000410000 */
[----:B------:R-:W-:Y:S01]  /*cb40*/  FFMA.FTZ R241, R80, R223, R7 ;  /* 0x000000df50f17223 */ /* 0x000fe20000010007 */
[----:B------:R-:W-:Y:S01]  /*cb50*/  FFMA.FTZ R220, R203, -R221, R220 ;  /* 0x800000ddcbdc7223 */ /* 0x000fe200000100dc */
[----:B------:R-:W-:-:S02]  /*cb60*/  FFMA.FTZ R7, R111, -R239, R244 ;  /* 0x800000ef6f077223 */ /* 0x000fc400000100f4 */
[-C--:B------:R-:W-:Y:S01]  /*cb70*/  FFMA.FTZ R221, R111, R241.reuse, R242 ;  /* 0x000000f16fdd7223 */ /* 0x080fe200000100f2 */
[-C--:B------:R-:W-:Y:S01]  /*cb80*/  FFMA.FTZ R242, R144, R241.reuse, -R13 ;  /* 0x000000f190f27223 */ /* 0x080fe2000001080d */
[----:B------:R-:W-:Y:S01]  /*cb90*/  FMUL.FTZ R223, R140, R241 ;  /* 0x000000f18cdf7220 */ /* 0x000fe20000410000 */
[----:B------:R-:W-:Y:S02]  /*cba0*/  FMUL.FTZ R13, R80, R47 ;  /* 0x0000002f500d7220 */ /* 0x000fe40000410000 */
[----:B------:R-:W-:Y:S01]  /*cbb0*/  FFMA.FTZ R226, R81, R226, R242 ;  /* 0x000000e251e27223 */ /* 0x000fe200000100f2 */
[C---:B------:R-:W-:Y:S01]  /*cbc0*/  FMUL.FTZ R242, R141.reuse, R222 ;  /* 0x000000de8df27220 */ /* 0x040fe20000410000 */
[----:B------:R-:W-:Y:S01]  /*cbd0*/  FFMA.FTZ R244, R144, R239, R223 ;  /* 0x000000ef90f47223 */ /* 0x000fe200000100df */
[-C--:B------:R-:W-:Y:S01]  /*cbe0*/  FFMA.FTZ R198, -R212, R13.reuse, R241 ;  /* 0x0000000dd4c67223 */ /* 0x080fe200000101f1 */
[----:B------:R-:W-:Y:S01]  /*cbf0*/  FMUL.FTZ R223, R141, R226 ;  /* 0x000000e28ddf7220 */ /* 0x000fe20000410000 */
[----:B------:R-:W-:Y:S01]  /*cc00*/  FFMA.FTZ R246, R145, R182, R242 ;  /* 0x000000b691f67223 */ /* 0x000fe200000100f2 */
[----:B------:R-:W-:Y:S01]  /*cc10*/  FFMA.FTZ R242, R81, R224, R244 ;  /* 0x000000e051f27223 */ /* 0x000fe200000100f4 */
[----:B------:R-:W-:Y:S01]  /*cc20*/  FMUL.FTZ R224, R141, R182 ;  /* 0x000000b68de07220 */ /* 0x000fe20000410000 */
[----:B------:R-:W-:Y:S01]  /*cc30*/  FFMA.FTZ R13, R210, -R13, R239 ;  /* 0x8000000dd20d7223 */ /* 0x000fe200000100ef */
[----:B------:R-:W-:Y:S01]  /*cc40*/  FADD.FTZ R139, R139, R246 ;  /* 0x000000f68b8b7221 */ /* 0x000fe20000010000 */
[----:B------:R-:W-:Y:S01]  /*cc50*/  FMUL.FTZ R11, R141, R242 ;  /* 0x000000f28d0b7220 */ /* 0x000fe20000410000 */
[----:B------:R-:W-:-:S03]  /*cc60*/  FFMA.FTZ R224, R145, R222, -R224 ;  /* 0x000000de91e07223 */ /* 0x000fc600000108e0 */
[----:B------:R-:W-:Y:S01]  /*cc70*/  FFMA.FTZ R141, R145, R226, -R11 ;  /* 0x000000e2918d7223 */ /* 0x000fe2000001080b */
[----:B------:R-:W-:Y:S01]  /*cc80*/  FADD.FTZ R183, R183, R224 ;  /* 0x000000e0b7b77221 */ /* 0x000fe20000010000 */
[----:B------:R-:W-:Y:S01]  /*cc90*/  FMUL.FTZ R11, R140, R139 ;  /* 0x0000008b8c0b7220 */ /* 0x000fe20000410000 */
[----:B------:R-:W-:Y:S01]  /*cca0*/  FFMA.FTZ R145, R145, R242, R223 ;  /* 0x000000f291917223 */ /* 0x000fe200000100df */
[----:B------:R-:W-:Y:S01]  /*ccb0*/  FFMA.FTZ R227, R82, R227, R141 ;  /* 0x000000e352e37223 */ /* 0x000fe2000001008d */
[-C--:B------:R-:W-:Y:S01]  /*ccc0*/  FMUL.FTZ R140, R140, R183.reuse ;  /* 0x000000b78c8c7220 */ /* 0x080fe20000410000 */
[----:B------:R-:W-:Y:S01]  /*ccd0*/  FFMA.FTZ R224, R144, R183, -R11 ;  /* 0x000000b790e07223 */ /* 0x000fe2000001080b */
[----:B------:R-:W-:Y:S02]  /*cce0*/  FMUL.FTZ R141, R82, R49 ;  /* 0x00000031528d7220 */ /* 0x000fe40000410000 */
[----:B------:R-:W-:Y:S01]  /*ccf0*/  FFMA.FTZ R244, R144, R139, R140 ;  /* 0x0000008b90f47223 */ /* 0x000fe2000001008c */
[----:B------:R-:W-:Y:S01]  /*cd00*/  FMUL.FTZ R140, R81, R48 ;  /* 0x00000030518c7220 */ /* 0x000fe20000410000 */
[----:B------:R-:W-:Y:S01]  /*cd10*/  FADD.FTZ R191, R191, R224 ;  /* 0x000000e0bfbf7221 */ /* 0x000fe20000010000 */
[C---:B------:R-:W-:Y:S01]  /*cd20*/  FFMA.FTZ R144, R112.reuse, -R242, R7 ;  /* 0x800000f270907223 */ /* 0x040fe20000010007 */
[----:B------:R-:W-:Y:S01]  /*cd30*/  FADD.FTZ R137, R137, R244 ;  /* 0x000000f489897221 */ /* 0x000fe20000010000 */
[-C--:B------:R-:W-:Y:S01]  /*cd40*/  FFMA.FTZ R11, -R201, R140.reuse, R226 ;  /* 0x0000008cc90b7223 */ /* 0x080fe200000101e2 */
[----:B------:R-:W-:Y:S01]  /*cd50*/  FFMA.FTZ R140, R199, -R140, R242 ;  /* 0x8000008cc78c7223 */ /* 0x000fe200000100f2 */
[C---:B------:R-:W-:Y:S01]  /*cd60*/  FMUL.FTZ R7, R161.reuse, R191 ;  /* 0x000000bfa1077220 */ /* 0x040fe20000410000 */
[----:B------:R-:W-:Y:S01]  /*cd70*/  FMUL.FTZ R242, R161, R137 ;  /* 0x00000089a1f27220 */ /* 0x000fe20000410000 */
        /* <DEDUP_REMOVED lines=8> */
[----:B------:R-:W-:Y:S01]  /*ce00*/  FFMA.FTZ R162, R201, R139, R162 ;  /* 0x0000008bc9a27223 */ /* 0x000fe200000100a2 */
[----:B------:R-:W-:Y:S01]  /*ce10*/  FMUL.FTZ R201, R222, UR46 ;  /* 0x0000002edec97c20 */ /* 0x000fe20008410000 */
[----:B------:R-:W-:Y:S01]  /*ce20*/  FMUL.FTZ R145, R214, R222 ;  /* 0x000000ded6917220 */ /* 0x000fe20000410000 */
[C---:B------:R-:W-:Y:S01]  /*ce30*/  FMUL.FTZ R199, R168.reuse, R161 ;  /* 0x000000a1a8c77220 */ /* 0x040fe20000410000 */
[----:B------:R-:W-:Y:S01]  /*ce40*/  FMUL.FTZ R168, R168, R181 ;  /* 0x000000b5a8a87220 */ /* 0x000fe20000410000 */
[-C--:B------:R-:W-:Y:S01]  /*ce50*/  FFMA.FTZ R214, R214, -R141.reuse, R7 ;  /* 0x8000008dd6d67223 */ /* 0x080fe20000010007 */
[----:B------:R-:W-:Y:S01]  /*ce60*/  FFMA.FTZ R141, -R206, R141, R227 ;  /* 0x0000008dce8d7223 */ /* 0x000fe200000101e3 */
[C---:B------:R-:W-:Y:S01]  /*ce70*/  FFMA.FTZ R226, R142.reuse, R181, R199 ;  /* 0x000000b58ee27223 */ /* 0x040fe200000100c7 */
[----:B------:R-:W-:Y:S01]  /*ce80*/  FFMA.FTZ R223, R142, R161, -R168 ;  /* 0x000000a18edf7223 */ /* 0x000fe200000108a8 */
[C---:B------:R-:W-:Y:S01]  /*ce90*/  FFMA.FTZ R142, R182.reuse, UR45, R201 ;  /* 0x0000002db68e7c23 */ /* 0x040fe200080100c9 */
[----:B------:R-:W-:Y:S01]  /*cea0*/  FMUL.FTZ R201, R182, UR46 ;  /* 0x0000002eb6c97c20 */ /* 0x000fe20008410000 */
[----:B------:R-:W-:Y:S01]  /*ceb0*/  FADD.FTZ R226, R149, R226 ;  /* 0x000000e295e27221 */ /* 0x000fe20000010000 */
[----:B------:R-:W-:Y:S01]  /*cec0*/  FFMA.FTZ R145, R206, R182, R145 ;  /* 0x000000b6ce917223 */ /* 0x000fe20000010091 */
[----:B------:R-:W-:Y:S01]  /*ced0*/  FMUL.FTZ R199, R182, R49 ;  /* 0x00000031b6c77220 */ /* 0x000fe20000410000 */
[----:B------:R-:W-:Y:S01]  /*cee0*/  FFMA.FTZ R149, R222, UR45, -R201 ;  /* 0x0000002dde957c23 */ /* 0x000fe200080108c9 */
[----:B------:R-:W-:Y:S01]  /*cef0*/  FADD.FTZ R222, R192, R223 ;  /* 0x000000dfc0de7221 */ /* 0x000fe20000010000 */
[----:B------:R-:W-:Y:S01]  /*cf00*/  FMUL.FTZ R201, R210, R191 ;  /* 0x000000bfd2c97220 */ /* 0x000fe20000410000 */
[----:B------:R-:W-:Y:S01]  /*cf10*/  FMUL.FTZ R192, R143, R226 ;  /* 0x000000e28fc07220 */ /* 0x000fe20000410000 */
[----:B------:R-:W-:Y:S01]  /*cf20*/  FMUL.FTZ R210, R183, UR46 ;  /* 0x0000002eb7d27c20 */ /* 0x000fe20008410000 */
[----:B------:R-:W-:Y:S01]  /*cf30*/  FMUL.FTZ R143, R143, R222 ;  /* 0x000000de8f8f7220 */ /* 0x000fe20000410000 */
[----:B------:R-:W-:Y:S01]  /*cf40*/  FMUL.FTZ R182, R139, R48 ;  /* 0x000000308bb67220 */ /* 0x000fe20000410000 */
[----:B------:R-:W-:Y:S01]  /*cf50*/  FFMA.FTZ R206, R151, R222, -R192 ;  /* 0x000000de97ce7223 */ /* 0x000fe200000108c0 */
[C---:B------:R-:W-:Y:S01]  /*cf60*/  FFMA.FTZ R192, R139.reuse, UR45, R210 ;  /* 0x0000002d8bc07c23 */ /* 0x040fe200080100d2 */
[----:B------:R-:W-:Y:S01]  /*cf70*/  FMUL.FTZ R210, R139, UR46 ;  /* 0x0000002e8bd27c20 */ /* 0x000fe20008410000 */
[----:B------:R-:W-:Y:S01]  /*cf80*/  FFMA.FTZ R151, R151, R226, R143 ;  /* 0x000000e297977223 */ /* 0x000fe2000001008f */
[----:B------:R-:W-:Y:S01]  /*cf90*/  FADD.FTZ R197, R197, R206 ;  /* 0x000000cec5c57221 */ /* 0x000fe20000010000 */
[----:B------:R-:W-:Y:S01]  /*cfa0*/  FFMA.FTZ R201, R212, R137, R201 ;  /* 0x00000089d4c97223 */ /* 0x000fe200000100c9 */
[C---:B------:R-:W-:Y:S01]  /*cfb0*/  FFMA.FTZ R139, R183.reuse, UR45, -R210 ;  /* 0x0000002db78b7c23 */ /* 0x040fe200080108d2 */
[----:B------:R-:W-:Y:S01]  /*cfc0*/  FMUL.FTZ R210, R183, R48 ;  /* 0x00000030b7d27220 */ /* 0x000fe20000410000 */
[----:B------:R-:W-:Y:S01]  /*cfd0*/  FMUL.FTZ R206, R191, UR46 ;  /* 0x0000002ebfce7c20 */ /* 0x000fe20008410000 */
[----:B------:R-:W-:Y:S01]  /*cfe0*/  FADD.FTZ R183, R174, R151 ;  /* 0x00000097aeb77221 */ /* 0x000fe20000010000 */
[C---:B------:R-:W-:Y:S01]  /*cff0*/  FMUL.FTZ R212, R137.reuse, UR46 ;  /* 0x0000002e89d47c20 */ /* 0x040fe20008410000 */
[C---:B------:R-:W-:Y:S01]  /*d000*/  FMUL.FTZ R151, R146.reuse, R197 ;  /* 0x000000c592977220 */ /* 0x040fe20000410000 */
[----:B------:R-:W-:Y:S01]  /*d010*/  MOV R168, 0x84 ;  /* 0x0000008400a87802 */ /* 0x000fe20000000f00 */
[----:B------:R-:W-:Y:S01]  /*d020*/  FFMA.FTZ R143, R137, UR45, R206 ;  /* 0x0000002d898f7c23 */ /* 0x000fe200080100ce */
[----:B------:R-:W-:Y:S01]  /*d030*/  FMUL.FTZ R174, R146, R183 ;  /* 0x000000b792ae7220 */ /* 0x000fe20000410000 */
[----:B------:R-:W-:Y:S01]  /*d040*/  FMUL.FTZ R184, R203, R161 ;  /* 0x000000a1cbb87220 */ /* 0x000fe20000410000 */
[C---:B------:R-:W-:Y:S01]  /*d050*/  FFMA.FTZ R206, R191.reuse, UR45, -R212 ;  /* 0x0000002dbfce7c23 */ /* 0x040fe200080108d4 */
[----:B------:R-:W-:Y:S01]  /*d060*/  FMUL.FTZ R191, R191, R47 ;  /* 0x0000002fbfbf7220 */ /* 0x000fe20000410000 */
[C---:B------:R-:W-:Y:S01]  /*d070*/  FFMA.FTZ R146, R152.reuse, R183, R151 ;  /* 0x000000b798927223 */ /* 0x040fe20000010097 */
[----:B------:R-:W-:Y:S01]  /*d080*/  FFMA.FTZ R151, R152, R197, -R174 ;  /* 0x000000c598977223 */ /* 0x000fe200000108ae */
[----:B------:R-:W-:-:S02]  /*d090*/  IMAD R168, R115, R168, UR25 ;  /* 0x0000001973a87e24 */ /* 0x000fc4000f8e02a8 */
[----:B------:R-:W-:Y:S01]  /*d0a0*/  FMUL.FTZ R225, R81, R182 ;  /* 0x000000b651e17220 */ /* 0x000fe20000410000 */
[----:B------:R-:W-:Y:S01]  /*d0b0*/  FFMA.FTZ R184, R205, R181, R184 ;  /* 0x000000b5cdb87223 */ /* 0x000fe200000100b8 */
[----:B------:R-:W-:Y:S01]  /*d0c0*/  FMUL.FTZ R205, R80, R191 ;  /* 0x000000bf50cd7220 */ /* 0x000fe20000410000 */
[----:B------:R-:W-:Y:S01]  /*d0d0*/  FADD.FTZ R151, R190, R151 ;  /* 0x00000097be977221 */ /* 0x000fe20000010000 */
[----:B------:R-:W-:Y:S01]  /*d0e0*/  FMUL.FTZ R212, R181, R46 ;  /* 0x0000002eb5d47220 */ /* 0x000fe20000410000 */
[----:B------:R-:W-:Y:S01]  /*d0f0*/  FADD.FTZ R147, R147, R146 ;  /* 0x0000009293937221 */ /* 0x000fe20000010000 */
[----:B------:R0:W-:Y:S01]  /*d100*/  STS [R168+0x8b0], R225 ;  /* 0x0008b0e1a8007388 */ /* 0x0001e20000000800 */
[----:B------:R-:W-:Y:S01]  /*d110*/  FMUL.FTZ R152, R161, UR46 ;  /* 0x0000002ea1987c20 */ /* 0x000fe20008410000 */
[----:B------:R-:W-:Y:S01]  /*d120*/  FMUL.FTZ R223, R79, R212 ;  /* 0x000000d44fdf7220 */ /* 0x000fe20000410000 */
[----:B------:R-:W-:Y:S01]  /*d130*/  FMUL.FTZ R137, R137, R47 ;  /* 0x0000002f89897220 */ /* 0x000fe20000410000 */
[----:B------:R1:W-:Y:S01]  /*d140*/  STS [R168+0x8ac], R205 ;  /* 0x0008accda8007388 */ /* 0x0003e20000000800 */
[C---:B------:R-:W-:Y:S01]  /*d150*/  FFMA.FTZ R146, R181.reuse, UR45, R152 ;  /* 0x0000002db5927c23 */ /* 0x040fe20008010098 */
[----:B------:R-:W-:Y:S01]  /*d160*/  FMUL.FTZ R152, R181, UR46 ;  /* 0x0000002eb5987c20 */ /* 0x000fe20008410000 */
[----:B------:R-:W-:Y:S01]  /*d170*/  FMUL.FTZ R239, R82, R199 ;  /* 0x000000c752ef7220 */ /* 0x000fe20000410000 */
[----:B------:R2:W-:Y:S01]  /*d180*/  STS [R168+0x8a0], R223 ;  /* 0x0008a0dfa8007388 */ /* 0x0005e20000000800 */
[----:B------:R-:W-:Y:S01]  /*d190*/  FMUL.FTZ R203, R80, R137 ;  /* 0x0000008950cb7220 */ /* 0x000fe20000410000 */
[----:B0-----:R-:W-:Y:S01]  /*d1a0*/  FMUL.FTZ R225, R81, R210 ;  /* 0x000000d251e17220 */ /* 0x001fe20000410000 */
[C---:B------:R-:W-:Y:S01]  /*d1b0*/  FFMA.FTZ R181, R161.reuse, UR45, -R152 ;  /* 0x0000002da1b57c23 */ /* 0x040fe20008010898 */
[----:B------:R0:W-:Y:S01]  /*d1c0*/  STS [R168+0x8b8], R239 ;  /* 0x0008b8efa8007388 */ /* 0x0001e20000000800 */
[----:B------:R-:W-:Y:S01]  /*d1d0*/  FMUL.FTZ R174, R161, R46 ;  /* 0x0000002ea1ae7220 */ /* 0x000fe20000410000 */
[C---:B-1----:R-:W-:Y:S01]  /*d1e0*/  FMUL.FTZ R205, R164.reuse, R151 ;  /* 0x00000097a4cd7220 */ /* 0x042fe20000410000 */
[----:B------:R-:W-:Y:S01]  /*d1f0*/  FMUL.FTZ R164, R164, R147 ;  /* 0x00000093a4a47220 */ /* 0x000fe20000410000 */
[----:B------:R1:W-:Y:S01]  /*d200*/  STS [R168+0x8b4], R225 ;  /* 0x0008b4e1a8007388 */ /* 0x0003e20000000800 */
[----:B------:R-:W-:Y:S01]  /*d210*/  FMUL.FTZ R161, R226, R45 ;  /* 0x0000002de2a17220 */ /* 0x000fe20000410000 */
[----:B--2---:R-:W-:Y:S01]  /*d220*/  FFMA.FTZ R223, R178, R147, R205 ;  /* 0x00000093b2df7223 */ /* 0x004fe200000100cd */
[----:B------:R-:W-:Y:S01]  /*d230*/  FMUL.FTZ R205, R222, UR46 ;  /* 0x0000002edecd7c20 */ /* 0x000fe20008410000 */
[----:B------:R2:W-:Y:S01]  /*d240*/  STS [R168+0x8a8], R203 ;  /* 0x0008a8cba8007388 */ /* 0x0005e20000000800 */
[----:B------:R-:W-:Y:S01]  /*d250*/  FMUL.FTZ R190, R197, R44 ;  /* 0x0000002cc5be7220 */ /* 0x000fe20000410000 */
[----:B------:R-:W-:Y:S01]  /*d260*/  FADD.FTZ R180, R180, R223 ;  /* 0x000000dfb4b47221 */ /* 0x000fe20000010000 */
[----:B0-----:R-:W-:Y:S01]  /*d270*/  FMUL.FTZ R239, R226, UR46 ;  /* 0x0000002ee2ef7c20 */ /* 0x001fe20008410000 */
[----:B------:R-:W-:Y:S01]  /*d280*/  FMUL.FTZ R243, R79, R174 ;  /* 0x000000ae4ff37220 */ /* 0x000fe20000410000 */
[----:B------:R-:W-:Y:S01]  /*d290*/  FMUL.FTZ R241, R82, R221 ;  /* 0x000000dd52f17220 */ /* 0x000fe20000410000 */
[----:B-1----:R-:W-:Y:S01]  /*d2a0*/  FFMA.FTZ R225, R178, R151, -R164 ;  /* 0x00000097b2e17223 */ /* 0x002fe200000108a4 */
[----:B------:R-:W-:Y:S01]  /*d2b0*/  FMUL.FTZ R223, R148, R180 ;  /* 0x000000b494df7220 */ /* 0x000fe20000410000 */
[----:B------:R-:W-:Y:S01]  /*d2c0*/  FFMA.FTZ R239, R222, UR45, -R239 ;  /* 0x0000002ddeef7c23 */ /* 0x000fe200080108ef */
[----:B------:R-:W-:Y:S01]  /*d2d0*/  FMUL.FTZ R178, R6, R161 ;  /* 0x000000a106b27220 */ /* 0x000fe20000410000 */
[----:B------:R-:W-:Y:S01]  /*d2e0*/  FADD.FTZ R196, R196, R225 ;  /* 0x000000e1c4c47221 */ /* 0x000fe20000010000 */
[----:B--2---:R-:W-:Y:S01]  /*d2f0*/  FMUL.FTZ R203, R204, R222 ;  /* 0x000000decccb7220 */ /* 0x004fe20000410000 */
[----:B------:R-:W-:Y:S01]  /*d300*/  FMUL.FTZ R164, R6, R239 ;  /* 0x000000ef06a47220 */ /* 0x000fe20000410000 */
[----:B------:R-:W-:Y:S01]  /*d310*/  FMUL.FTZ R204, R218, R190 ;  /* 0x000000bedacc7220 */ /* 0x000fe20000410000 */
[-C--:B------:R-:W-:Y:S01]  /*d320*/  FMUL.FTZ R152, R148, R196.reuse ;  /* 0x000000c494987220 */ /* 0x080fe20000410000 */
[C---:B------:R-:W-:Y:S01]  /*d330*/  FFMA.FTZ R148, R171.reuse, R196, -R223 ;  /* 0x000000c4ab947223 */ /* 0x040fe200000108df */
[----:B------:R-:W-:Y:S01]  /*d340*/  FFMA.FTZ R203, R208, R226, R203 ;  /* 0x000000e2d0cb7223 */ /* 0x000fe200000100cb */
[----:B------:R-:W-:Y:S01]  /*d350*/  FFMA.FTZ R226, R226, UR45, R205 ;  /* 0x0000002de2e27c23 */ /* 0x000fe200080100cd */
        /* <DEDUP_REMOVED lines=8> */
[C---:B------:R-:W-:Y:S01]  /*d3e0*/  FMUL.FTZ R152, R150.reuse, R135 ;  /* 0x0000008796987220 */ /* 0x040fe20000410000 */
[----:B------:R-:W-:Y:S01]  /*d3f0*/  FMUL.FTZ R150, R150, R195 ;  /* 0x000000c396967220 */ /* 0x000fe20000410000 */
[----:B------:R-:W-:Y:S01]  /*d400*/  FFMA.FTZ R6, R5, R161, R164 ;  /* 0x000000a105067223 */ /* 0x000fe200000100a4 */
[----:B------:R-:W-:Y:S01]  /*d410*/  FMUL.FTZ R164, R183, UR46 ;  /* 0x0000002eb7a47c20 */ /* 0x000fe20008410000 */
[C---:B------:R-:W-:Y:S01]  /*d420*/  FFMA.FTZ R171, R179.reuse, R195, -R152 ;  /* 0x000000c3b3ab7223 */ /* 0x040fe20000010898 */
[----:B------:R-:W-:Y:S01]  /*d430*/  FFMA.FTZ R150, R179, R135, R150 ;  /* 0x00000087b3967223 */ /* 0x000fe20000010096 */
[----:B------:R-:W-:Y:S01]  /*d440*/  FFMA.FTZ R5, R5, R205, -R178 ;  /* 0x000000cd05057223 */ /* 0x000fe200000108b2 */
[----:B------:R-:W-:Y:S01]  /*d450*/  FMUL.FTZ R178, R197, UR46 ;  /* 0x0000002ec5b27c20 */ /* 0x000fe20008410000 */
[----:B------:R-:W-:Y:S01]  /*d460*/  FADD.FTZ R194, R194, R171 ;  /* 0x000000abc2c27221 */ /* 0x000fe20000010000 */
[----:B------:R-:W-:Y:S01]  /*d470*/  FADD.FTZ R150, R177, R150 ;  /* 0x00000096b1967221 */ /* 0x000fe20000010000 */
[----:B------:R-:W-:Y:S01]  /*d480*/  FMUL.FTZ R179, R77, R190 ;  /* 0x000000be4db37220 */ /* 0x000fe20000410000 */
[----:B------:R-:W-:Y:S01]  /*d490*/  FFMA.FTZ R148, R209, R183, R148 ;  /* 0x000000b7d1947223 */ /* 0x000fe20000010094 */
[C---:B------:R-:W-:Y:S01]  /*d4a0*/  FMUL.FTZ R152, R155.reuse, R194 ;  /* 0x000000c29b987220 */ /* 0x040fe20000410000 */
[-C--:B------:R-:W-:Y:S01]  /*d4b0*/  FMUL.FTZ R177, R155, R150.reuse ;  /* 0x000000969bb17220 */ /* 0x080fe20000410000 */
[----:B------:R-:W-:Y:S01]  /*d4c0*/  FFMA.FTZ R155, R197, UR45, -R164 ;  /* 0x0000002dc59b7c23 */ /* 0x000fe200080108a4 */
[----:B------:R-:W-:Y:S01]  /*d4d0*/  STS [R168+0x894], R179 ;  /* 0x000894b3a8007388 */ /* 0x000fe20000000800 */
[C---:B------:R-:W-:Y:S01]  /*d4e0*/  FFMA.FTZ R171, R153.reuse, R150, R152 ;  /* 0x0000009699ab7223 */ /* 0x040fe20000010098 */
[----:B------:R-:W-:Y:S01]  /*d4f0*/  FFMA.FTZ R164, R153, R194, -R177 ;  /* 0x000000c299a47223 */ /* 0x000fe200000108b1 */
[C---:B------:R-:W-:Y:S01]  /*d500*/  FFMA.FTZ R152, R183.reuse, UR45, R178 ;  /* 0x0000002db7987c23 */ /* 0x040fe200080100b2 */
[----:B------:R-:W-:Y:S01]  /*d510*/  FMUL.FTZ R178, R183, R44 ;  /* 0x0000002cb7b27220 */ /* 0x000fe20000410000 */
[----:B------:R-:W-:Y:S01]  /*d520*/  FADD.FTZ R170, R170, R171 ;  /* 0x000000abaaaa7221 */ /* 0x000fe20000010000 */
[----:B------:R-:W-:Y:S01]  /*d530*/  FADD.FTZ R187, R187, R164 ;  /* 0x000000a4bbbb7221 */ /* 0x000fe20000010000 */
[----:B------:R-:W-:Y:S01]  /*d540*/  STS [R168+0x8bc], R241 ;  /* 0x0008bcf1a8007388 */ /* 0x000fe20000000800 */
[----:B------:R-:W-:Y:S01]  /*d550*/  FMUL.FTZ R164, R218, R178 ;  /* 0x000000b2daa47220 */ /* 0x000fe20000410000 */
[C---:B------:R-:W-:Y:S01]  /*d560*/  FMUL.FTZ R171, R165.reuse, R170 ;  /* 0x000000aaa5ab7220 */ /* 0x040fe20000410000 */
[-C--:B------:R-:W-:Y:S01]  /*d570*/  FMUL.FTZ R165, R165, R187.reuse ;  /* 0x000000bba5a57220 */ /* 0x080fe20000410000 */
[-C--:B------:R-:W-:Y:S01]  /*d580*/  FFMA.FTZ R153, R217, R178.reuse, R204 ;  /* 0x000000b2d9997223 */ /* 0x080fe200000100cc */
[----:B------:R-:W-:Y:S01]  /*d590*/  FMUL.FTZ R177, R77, R178 ;  /* 0x000000b24db17220 */ /* 0x000fe20000410000 */
[C---:B------:R-:W-:Y:S01]  /*d5a0*/  FFMA.FTZ R178, R154.reuse, R187, -R171 ;  /* 0x000000bb9ab27223 */ /* 0x040fe200000108ab */
[----:B------:R-:W-:Y:S01]  /*d5b0*/  FFMA.FTZ R165, R154, R170, R165 ;  /* 0x000000aa9aa57223 */ /* 0x000fe200000100a5 */
[----:B------:R-:W-:Y:S01]  /*d5c0*/  FFMA.FTZ R164, R217, R190, -R164 ;  /* 0x000000bed9a47223 */ /* 0x000fe200000108a4 */
        /* <DEDUP_REMOVED lines=9> */
[C---:B------:R-:W-:Y:S01]  /*d660*/  FFMA.FTZ R174, R163.reuse, R176, R178 ;  /* 0x000000b0a3ae7223 */ /* 0x040fe200000100b2 */
[----:B------:R-:W-:Y:S01]  /*d670*/  FFMA.FTZ R157, R163, R154, -R157 ;  /* 0x0000009aa39d7223 */ /* 0x000fe2000001089d */
[----:B------:R-:W-:Y:S01]  /*d680*/  FFMA.FTZ R212, R219, R212, R190 ;  /* 0x000000d4dbd47223 */ /* 0x000fe200000100be */
[----:B------:R-:W-:Y:S01]  /*d690*/  FMUL.FTZ R190, R216, R171 ;  /* 0x000000abd8be7220 */ /* 0x000fe20000410000 */
[----:B------:R-:W-:Y:S01]  /*d6a0*/  FADD.FTZ R174, R167, R174 ;  /* 0x000000aea7ae7221 */ /* 0x000fe20000010000 */
[----:B0-----:R-:W-:Y:S01]  /*d6b0*/  FMUL.FTZ R177, R151, R43 ;  /* 0x0000002b97b17220 */ /* 0x001fe20000410000 */
[----:B------:R-:W-:Y:S01]  /*d6c0*/  FADD.FTZ R186, R186, R157 ;  /* 0x0000009dbaba7221 */ /* 0x000fe20000010000 */
[-C--:B------:R-:W-:Y:S01]  /*d6d0*/  FMUL.FTZ R204, R196, R42.reuse ;  /* 0x0000002ac4cc7220 */ /* 0x080fe20000410000 */
[----:B------:R-:W-:Y:S01]  /*d6e0*/  FMUL.FTZ R241, R78, R161 ;  /* 0x000000a14ef17220 */ /* 0x000fe20000410000 */
[-C--:B------:R-:W-:Y:S01]  /*d6f0*/  FMUL.FTZ R178, R216, R177.reuse ;  /* 0x000000b1d8b27220 */ /* 0x080fe20000410000 */
[CC--:B------:R-:W-:Y:S01]  /*d700*/  FFMA.FTZ R167, R215.reuse, R177.reuse, -R190 ;  /* 0x000000b1d7a77223 */ /* 0x0c0fe200000108be */
[----:B------:R-:W-:Y:S01]  /*d710*/  FMUL.FTZ R190, R180, R42 ;  /* 0x0000002ab4be7220 */ /* 0x000fe20000410000 */
[C---:B------:R-:W-:Y:S01]  /*d720*/  FMUL.FTZ R179, R76.reuse, R177 ;  /* 0x000000b14cb37220 */ /* 0x040fe20000410000 */
[-C--:B------:R-:W-:Y:S01]  /*d730*/  FFMA.FTZ R163, R215, R171.reuse, R178 ;  /* 0x000000abd7a37223 */ /* 0x080fe200000100b2 */
[C---:B------:R-:W-:Y:S01]  /*d740*/  FMUL.FTZ R178, R169.reuse, R174 ;  /* 0x000000aea9b27220 */ /* 0x040fe20000410000 */
[----:B------:R-:W-:Y:S01]  /*d750*/  FMUL.FTZ R169, R169, R186 ;  /* 0x000000baa9a97220 */ /* 0x000fe20000410000 */
[----:B------:R-:W-:Y:S01]  /*d760*/  FMUL.FTZ R171, R76, R171 ;  /* 0x000000ab4cab7220 */ /* 0x000fe20000410000 */
[----:B------:R-:W-:Y:S01]  /*d770*/  FMUL.FTZ R185, R75, R204 ;  /* 0x000000cc4bb97220 */ /* 0x000fe20000410000 */
[C---:B------:R-:W-:Y:S01]  /*d780*/  FFMA.FTZ R178, R175.reuse, R186, -R178 ;  /* 0x000000baafb27223 */ /* 0x040fe200000108b2 */
[----:B------:R-:W-:Y:S01]  /*d790*/  FFMA.FTZ R157, R175, R174, R169 ;  /* 0x000000aeaf9d7223 */ /* 0x000fe200000100a9 */
[----:B------:R-:W-:Y:S01]  /*d7a0*/  FMUL.FTZ R169, R13, R191 ;  /* 0x000000bf0da97220 */ /* 0x000fe20000410000 */
[----:B------:R0:W-:Y:S01]  /*d7b0*/  STS [R168+0x888], R171 ;  /* 0x000888aba8007388 */ /* 0x0001e20000000800 */
[----:B------:R-:W-:Y:S01]  /*d7c0*/  FADD.FTZ R189, R189, R178 ;  /* 0x000000b2bdbd7221 */ /* 0x000fe20000010000 */
[-C--:B------:R-:W-:Y:S01]  /*d7d0*/  FMUL.FTZ R178, R13, R137.reuse ;  /* 0x000000890db27220 */ /* 0x080fe20000410000 */
[----:B------:R-:W-:Y:S01]  /*d7e0*/  FADD.FTZ R157, R156, R157 ;  /* 0x0000009d9c9d7221 */ /* 0x000fe20000010000 */
[----:B------:R-:W-:Y:S01]  /*d7f0*/  FFMA.FTZ R156, R198, R137, R169 ;  /* 0x00000089c69c7223 */ /* 0x000fe200000100a9 */
[----:B------:R-:W-:Y:S01]  /*d800*/  FMUL.FTZ R137, R166, R189 ;  /* 0x000000bda6897220 */ /* 0x000fe20000410000 */
[----:B------:R-:W-:Y:S01]  /*d810*/  FFMA.FTZ R191, R198, R191, -R178 ;  /* 0x000000bfc6bf7223 */ /* 0x000fe200000108b2 */
[-C--:B------:R-:W-:Y:S01]  /*d820*/  FMUL.FTZ R178, R166, R157.reuse ;  /* 0x0000009da6b27220 */ /* 0x080fe20000410000 */
[C---:B------:R-:W-:Y:S01]  /*d830*/  FMUL.FTZ R169, R213.reuse, R204 ;  /* 0x000000ccd5a97220 */ /* 0x040fe20000410000 */
[C---:B------:R-:W-:Y:S01]  /*d840*/  FFMA.FTZ R166, R158.reuse, R157, R137 ;  /* 0x0000009d9ea67223 */ /* 0x040fe20000010089 */
[-C--:B0-----:R-:W-:Y:S01]  /*d850*/  FMUL.FTZ R171, R213, R190.reuse ;  /* 0x000000bed5ab7220 */ /* 0x081fe20000410000 */
[----:B------:R-:W-:Y:S01]  /*d860*/  FFMA.FTZ R137, R158, R189, -R178 ;  /* 0x000000bd9e897223 */ /* 0x000fe200000108b2 */
[-C--:B------:R-:W-:Y:S01]  /*d870*/  FMUL.FTZ R175, R75, R190.reuse ;  /* 0x000000be4baf7220 */ /* 0x080fe20000410000 */
[----:B------:R-:W-:Y:S01]  /*d880*/  FADD.FTZ R159, R159, R166 ;  /* 0x000000a69f9f7221 */ /* 0x000fe20000010000 */
[----:B------:R-:W-:Y:S01]  /*d890*/  FFMA.FTZ R166, R202, R190, R169 ;  /* 0x000000becaa67223 */ /* 0x000fe200000100a9 */
[----:B------:R-:W-:Y:S01]  /*d8a0*/  FADD.FTZ R137, R188, R137 ;  /* 0x00000089bc897221 */ /* 0x000fe20000010000 */
[----:B------:R-:W-:Y:S01]  /*d8b0*/  FFMA.FTZ R169, R202, R204, -R171 ;  /* 0x000000cccaa97223 */ /* 0x000fe200000108ab */
[----:B------:R0:W-:Y:S01]  /*d8c0*/  STS [R168+0x880], R175 ;  /* 0x000880afa8007388 */ /* 0x0001e20000000800 */
        /* <DEDUP_REMOVED lines=8> */
[----:B------:R1:W-:Y:S01]  /*d950*/  STS [R168+0x88c], R179 ;  /* 0x00088cb3a8007388 */ /* 0x0003e20000000800 */
[----:B------:R-:W-:Y:S01]  /*d960*/  FADD.FTZ R173, R173, R158 ;  /* 0x0000009eadad7221 */ /* 0x000fe20000010000 */
[----:B------:R-:W-:Y:S01]  /*d970*/  FADD.FTZ R193, R193, R172 ;  /* 0x000000acc1c17221 */ /* 0x000fe20000010000 */
[----:B------:R-:W-:Y:S01]  /*d980*/  FMUL.FTZ R172, R137, R35 ;  /* 0x0000002389ac7220 */ /* 0x000fe20000410000 */
[----:B------:R-:W-:Y:S01]  /*d990*/  FFMA.FTZ R160, R11, R182, R160 ;  /* 0x000000b60ba07223 */ /* 0x000fe200000100a0 */
[-C--:B0-----:R-:W-:Y:S01]  /*d9a0*/  FMUL.FTZ R175, R173, R34.reuse ;  /* 0x00000022adaf7220 */ /* 0x081fe20000410000 */
[----:B------:R-:W-:Y:S01]  /*d9b0*/  FMUL.FTZ R171, R193, R34 ;  /* 0x00000022c1ab7220 */ /* 0x000fe20000410000 */
[C---:B------:R-:W-:Y:S01]  /*d9c0*/  FMUL.FTZ R182, R229.reuse, R172 ;  /* 0x000000ace5b67220 */ /* 0x040fe20000410000 */
[----:B------:R-:W-:Y:S01]  /*d9d0*/  FMUL.FTZ R188, R229, R178 ;  /* 0x000000b2e5bc7220 */ /* 0x000fe20000410000 */
[C---:B------:R-:W-:Y:S01]  /*d9e0*/  FMUL.FTZ R158, R2.reuse, R175 ;  /* 0x000000af029e7220 */ /* 0x040fe20000410000 */
[-C--:B------:R-:W-:Y:S01]  /*d9f0*/  FMUL.FTZ R183, R2, R171.reuse ;  /* 0x000000ab02b77220 */ /* 0x080fe20000410000 */
[----:B-1----:R-:W-:Y:S01]  /*da00*/  FMUL.FTZ R179, R157, R36 ;  /* 0x000000249db37220 */ /* 0x002fe20000410000 */
[----:B------:R-:W-:Y:S01]  /*da10*/  FFMA.FTZ R182, R3, R178, R182 ;  /* 0x000000b203b67223 */ /* 0x000fe200000100b6 */
[C---:B------:R-:W-:Y:S01]  /*da20*/  FFMA.FTZ R158, R10.reuse, R171, -R158 ;  /* 0x000000ab0a9e7223 */ /* 0x040fe2000001089e */
[----:B------:R-:W-:Y:S01]  /*da30*/  FFMA.FTZ R183, R10, R175, R183 ;  /* 0x000000af0ab77223 */ /* 0x000fe200000100b7 */
[----:B------:R-:W-:Y:S01]  /*da40*/  FMUL.FTZ R197, R238, R177 ;  /* 0x000000b1eec57220 */ /* 0x000fe20000410000 */
[----:B------:R0:W-:Y:S01]  /*da50*/  STS [R168+0x884], R185 ;  /* 0x000884b9a8007388 */ /* 0x0001e20000000800 */
[----:B------:R-:W-:Y:S01]  /*da60*/  FADD.FTZ R158, RZ, R158 ;  /* 0x0000009eff9e7221 */ /* 0x000fe20000010000 */
[----:B------:R-:W-:Y:S01]  /*da70*/  FADD.FTZ R183, RZ, R183 ;  /* 0x000000b7ffb77221 */ /* 0x000fe20000010000 */
[----:B------:R-:W-:Y:S01]  /*da80*/  FFMA.FTZ R210, R11, R210, -R190 ;  /* 0x000000d20bd27223 */ /* 0x000fe200000108be */
[----:B------:R-:W-:Y:S01]  /*da90*/  FMUL.FTZ R204, R214, R221 ;  /* 0x000000ddd6cc7220 */ /* 0x000fe20000410000 */
[----:B------:R-:W-:Y:S01]  /*daa0*/  FMUL.FTZ R225, R78, R205 ;  /* 0x000000cd4ee17220 */ /* 0x000fe20000410000 */
[----:B------:R-:W-:Y:S01]  /*dab0*/  FADD.FTZ R183, R183, R182 ;  /* 0x000000b6b7b77221 */ /* 0x000fe20000010000 */
[----:B------:R-:W-:Y:S01]  /*dac0*/  FMUL.FTZ R182, R186, R37 ;  /* 0x00000025bab67220 */ /* 0x000fe20000410000 */
[----:B------:R-:W-:Y:S01]  /*dad0*/  FFMA.FTZ R199, R141, R199, R204 ;  /* 0x000000c78dc77223 */ /* 0x000fe200000100cc */
[----:B------:R-:W-:Y:S01]  /*dae0*/  FFMA.FTZ R114, R203, R45, R114 ;  /* 0x0000002dcb727223 */ /* 0x000fe20000010072 */
[----:B0-----:R-:W-:Y:S01]  /*daf0*/  FFMA.FTZ R185, R3, R172, -R188 ;  /* 0x000000ac03b97223 */ /* 0x001fe200000108bc */
[----:B------:R-:W-:Y:S01]  /*db00*/  FFMA.FTZ R188, R240, R179, R197 ;  /* 0x000000b3f0bc7223 */ /* 0x000fe200000100c5 */
[----:B------:R-:W-:Y:S01]  /*db10*/  FMUL.FTZ R190, R233, R182 ;  /* 0x000000b6e9be7220 */ /* 0x000fe20000410000 */
[----:B------:R-:W-:Y:S01]  /*db20*/  FFMA.FTZ R161, R78, R203, R223 ;  /* 0x000000cb4ea17223 */ /* 0x000fe200000100df */
[----:B------:R-:W-:Y:S01]  /*db30*/  FADD.FTZ R158, R158, R185 ;  /* 0x000000b99e9e7221 */ /* 0x000fe20000010000 */
[----:B------:R-:W-:Y:S01]  /*db40*/  FADD.FTZ R185, R183, R188 ;  /* 0x000000bcb7b97221 */ /* 0x000fe20000010000 */
[----:B------:R-:W-:Y:S01]  /*db50*/  FMUL.FTZ R183, R238, R179 ;  /* 0x000000b3eeb77220 */ /* 0x000fe20000410000 */
[----:B------:R-:W-:Y:S01]  /*db60*/  FMUL.FTZ R188, R174, R37 ;  /* 0x00000025aebc7220 */ /* 0x000fe20000410000 */
[-C--:B------:R-:W-:Y:S01]  /*db70*/  FMUL.FTZ R197, R187, R39.reuse ;  /* 0x00000027bbc57220 */ /* 0x080fe20000410000 */
[----:B------:R-:W-:Y:S01]  /*db80*/  FMUL.FTZ R203, R170, R39 ;  /* 0x00000027aacb7220 */ /* 0x000fe20000410000 */
[----:B------:R-:W-:Y:S01]  /*db90*/  FFMA.FTZ R183, R240, R177, -R183 ;  /* 0x000000b1f0b77223 */ /* 0x000fe200000108b7 */
[----:B------:R-:W-:Y:S01]  /*dba0*/  FFMA.FTZ R190, R235, R188, R190 ;  /* 0x000000bcebbe7223 */ /* 0x000fe200000100be */
[----:B------:R-:W-:Y:S01]  /*dbb0*/  FMUL.FTZ R209, R12, R197 ;  /* 0x000000c50cd17220 */ /* 0x000fe20000410000 */
[----:B------:R0:W-:Y:S01]  /*dbc0*/  STS [R168+0x89c], R225 ;  /* 0x00089ce1a8007388 */ /* 0x0001e20000000800 */
[----:B------:R-:W-:Y:S01]  /*dbd0*/  FADD.FTZ R158, R158, R183 ;  /* 0x000000b79e9e7221 */ /* 0x000fe20000010000 */
[----:B------:R-:W-:Y:S01]  /*dbe0*/  FMUL.FTZ R183, R154, R38 ;  /* 0x000000269ab77220 */ /* 0x000fe20000410000 */
[----:B------:R-:W-:Y:S01]  /*dbf0*/  FADD.FTZ R204, R185, R190 ;  /* 0x000000beb9cc7221 */ /* 0x000fe20000010000 */
[----:B------:R-:W-:Y:S01]  /*dc00*/  FMUL.FTZ R190, R233, R188 ;  /* 0x000000bce9be7220 */ /* 0x000fe20000410000 */
[----:B------:R-:W-:Y:S01]  /*dc10*/  FMUL.FTZ R185, R176, R38 ;  /* 0x00000026b0b97220 */ /* 0x000fe20000410000 */
[----:B------:R-:W-:Y:S01]  /*dc20*/  FMUL.FTZ R207, R228, R183 ;  /* 0x000000b7e4cf7220 */ /* 0x000fe20000410000 */
[----:B------:R-:W-:Y:S01]  /*dc30*/  FFMA.FTZ R209, R236, R203, R209 ;  /* 0x000000cbecd17223 */ /* 0x000fe200000100d1 */
[----:B------:R-:W-:Y:S01]  /*dc40*/  FFMA.FTZ R205, R235, R182, -R190 ;  /* 0x000000b6ebcd7223 */ /* 0x000fe200000108be */
[-C--:B------:R-:W-:Y:S01]  /*dc50*/  FMUL.FTZ R190, R228, R185.reuse ;  /* 0x000000b9e4be7220 */ /* 0x080fe20000410000 */
[----:B------:R-:W-:Y:S01]  /*dc60*/  FFMA.FTZ R207, R230, R185, R207 ;  /* 0x000000b9e6cf7223 */ /* 0x000fe200000100cf */
[----:B0-----:R-:W-:Y:S01]  /*dc70*/  FMUL.FTZ R225, R195, R41 ;  /* 0x00000029c3e17220 */ /* 0x001fe20000410000 */
[----:B------:R-:W-:Y:S01]  /*dc80*/  FADD.FTZ R158, R158, R205 ;  /* 0x000000cd9e9e7221 */ /* 0x000fe20000010000 */
[----:B------:R-:W-:Y:S01]  /*dc90*/  FFMA.FTZ R205, R230, R183, -R190 ;  /* 0x000000b7e6cd7223 */ /* 0x000fe200000108be */
[----:B------:R-:W-:Y:S01]  /*dca0*/  FADD.FTZ R204, R204, R207 ;  /* 0x000000cfcccc7221 */ /* 0x000fe20000010000 */
[----:B------:R-:W-:Y:S01]  /*dcb0*/  FMUL.FTZ R207, R12, R203 ;  /* 0x000000cb0ccf7220 */ /* 0x000fe20000410000 */
[----:B------:R0:W-:Y:S01]  /*dcc0*/  STS [R168+0x898], R241 ;  /* 0x000898f1a8007388 */ /* 0x0001e20000000800 */
[----:B------:R-:W-:Y:S01]  /*dcd0*/  FADD.FTZ R158, R158, R205 ;  /* 0x000000cd9e9e7221 */ /* 0x000fe20000010000 */
[----:B------:R-:W-:Y:S01]  /*dce0*/  FADD.FTZ R209, R204, R209 ;  /* 0x000000d1ccd17221 */ /* 0x000fe20000010000 */
[----:B------:R-:W-:Y:S01]  /*dcf0*/  FFMA.FTZ R207, R236, R197, -R207 ;  /* 0x000000c5eccf7223 */ /* 0x000fe200000108cf */
[----:B------:R-:W-:Y:S01]  /*dd00*/  FMUL.FTZ R205, R135, R41 ;  /* 0x0000002987cd7220 */ /* 0x000fe20000410000 */
[----:B------:R-:W-:Y:S01]  /*dd10*/  FFMA.FTZ R221, R141, R221, -R208 ;  /* 0x000000dd8ddd7223 */ /* 0x000fe200000108d0 */
[----:B------:R1:W-:Y:S01]  /*dd20*/  STS [R168+0x8a4], R243 ;  /* 0x0008a4f3a8007388 */ /* 0x0003e20000000800 */
[----:B------:R-:W-:Y:S01]  /*dd30*/  FADD.FTZ R204, R158, R207 ;  /* 0x000000cf9ecc7221 */ /* 0x000fe20000010000 */
[----:B------:R-:W-:Y:S01]  /*dd40*/  FMUL.FTZ R158, R200, R225 ;  /* 0x000000e1c89e7220 */ /* 0x000fe20000410000 */
[-C--:B------:R-:W-:Y:S01]  /*dd50*/  FMUL.FTZ R207, R194, R40.reuse ;  /* 0x00000028c2cf7220 */ /* 0x080fe20000410000 */
[-C--:B0-----:R-:W-:Y:S01]  /*dd60*/  FMUL.FTZ R241, R70, R205.reuse ;  /* 0x000000cd46f17220 */ /* 0x081fe20000410000 */
[-C--:B------:R-:W-:Y:S01]  /*dd70*/  FMUL.FTZ R190, R200, R205.reuse ;  /* 0x000000cdc8be7220 */ /* 0x080fe20000410000 */
[C---:B------:R-:W-:Y:S01]  /*dd80*/  FFMA.FTZ R239, R231.reuse, R205, R158 ;  /* 0x000000cde7ef7223 */ /* 0x040fe2000001009e */
[----:B------:R-:W-:Y:S01]  /*dd90*/  FMUL.FTZ R205, R150, R40 ;  /* 0x0000002896cd7220 */ /* 0x000fe20000410000 */
[----:B------:R-:W-:Y:S01]  /*dda0*/  FMUL.FTZ R223, R234, R207 ;  /* 0x000000cfeadf7220 */ /* 0x000fe20000410000 */
[-C--:B------:R-:W-:Y:S01]  /*ddb0*/  FFMA.FTZ R190, R231, R225.reuse, -R190 ;  /* 0x000000e1e7be7223 */ /* 0x080fe200000108be */
[----:B-1----:R-:W-:Y:S01]  /*ddc0*/  FMUL.FTZ R243, R70, R225 ;  /* 0x000000e146f37220 */ /* 0x002fe20000410000 */
[C---:B------:R-:W-:Y:S01]  /*ddd0*/  FMUL.FTZ R225, R69.reuse, R207 ;  /* 0x000000cf45e17220 */ /* 0x040fe20000410000 */
[-C--:B------:R-:W-:Y:S01]  /*dde0*/  FFMA.FTZ R158, R232, R205.reuse, R223 ;  /* 0x000000cde89e7223 */ /* 0x080fe200000100df */
[-C--:B------:R-:W-:Y:S01]  /*ddf0*/  FMUL.FTZ R223, R69, R205.reuse ;  /* 0x000000cd45df7220 */ /* 0x080fe20000410000 */
[----:B------:R-:W-:Y:S01]  /*de00*/  FMUL.FTZ R205, R234, R205 ;  /* 0x000000cdeacd7220 */ /* 0x000fe20000410000 */
[----:B------:R-:W-:Y:S01]  /*de10*/  FMUL.FTZ R179, R57, R179 ;  /* 0x000000b339b37220 */ /* 0x000fe20000410000 */
[----:B------:R-:W-:Y:S01]  /*de20*/  FADD.FTZ R208, R209, R158 ;  /* 0x0000009ed1d07221 */ /* 0x000fe20000010000 */
[----:B------:R-:W-:Y:S01]  /*de30*/  FMUL.FTZ R177, R57, R177 ;  /* 0x000000b139b17220 */ /* 0x000fe20000410000 */
[----:B------:R-:W-:Y:S01]  /*de40*/  FFMA.FTZ R209, R232, R207, -R205 ;  /* 0x000000cfe8d17223 */ /* 0x000fe200000108cd */
        /* <DEDUP_REMOVED lines=17> */
[----:B------:R0:W-:Y:S01]  /*df60*/  STS [R168+0x878], R241 ;  /* 0x000878f1a8007388 */ /* 0x0001e20000000800 */
[----:B------:R-:W-:Y:S01]  /*df70*/  FADD.FTZ R163, R163, R6 ;  /* 0x00000006a3a37221 */ /* 0x000fe20000010000 */
[----:B------:R-:W-:Y:S01]  /*df80*/  FADD.FTZ R164, R167, R164 ;  /* 0x000000a4a7a47221 */ /* 0x000fe20000010000 */
[----:B------:R-:W-:Y:S01]  /*df90*/  FFMA.FTZ R7, R113, -R7, R144 ;  /* 0x8000000771077223 */ /* 0x000fe20000010090 */
[----:B------:R-:W-:Y:S01]  /*dfa0*/  STS [R168+0x87c], R243 ;  /* 0x00087cf3a8007388 */ /* 0x000fe20000000800 */
[----:B------:R-:W-:Y:S01]  /*dfb0*/  FADD.FTZ R163, R163, R212 ;  /* 0x000000d4a3a37221 */ /* 0x000fe20000010000 */
[----:B------:R-:W-:Y:S01]  /*dfc0*/  FADD.FTZ R164, R164, R5 ;  /* 0x00000005a4a47221 */ /* 0x000fe20000010000 */
[----:B------:R-:W-:Y:S01]  /*dfd0*/  FMUL.FTZ R5, R52, R172 ;  /* 0x000000ac34057220 */ /* 0x000fe20000410000 */
[----:B------:R-:W-:Y:S01]  /*dfe0*/  STS [R168+0x870], R223 ;  /* 0x000870dfa8007388 */ /* 0x000fe20000000800 */
[----:B------:R-:W-:Y:S01]  /*dff0*/  FADD.FTZ R163, R163, R156 ;  /* 0x0000009ca3a37221 */ /* 0x000fe20000010000 */
[----:B0-----:R-:W-:Y:S01]  /*e000*/  MOV R241, UR26 ;  /* 0x0000001a00f17c02 */ /* 0x001fe20008000f00 */
[----:B------:R-:W-:Y:S01]  /*e010*/  FADD.FTZ R164, R164, R165 ;  /* 0x000000a5a4a47221 */ /* 0x000fe20000010000 */
[----:B------:R-:W-:Y:S01]  /*e020*/  STS [R168+0x874], R225 ;  /* 0x000874e1a8007388 */ /* 0x000fe20000000800 */
[----:B------:R-:W-:Y:S01]  /*e030*/  FADD.FTZ R160, R163, R160 ;  /* 0x000000a0a3a07221 */ /* 0x000fe20000010000 */
[----:B------:R-:W-:Y:S01]  /*e040*/  LEA R158, R241, -R4, 0x1 ;  /* 0x80000004f19e7211 */ /* 0x000fe200078e08ff */
[----:B------:R-:W-:Y:S01]  /*e050*/  FADD.FTZ R191, R164, R191 ;  /* 0x000000bfa4bf7221 */ /* 0x000fe20000010000 */
[----:B------:R-:W-:Y:S01]  /*e060*/  STS [R168+0x868], R205 ;  /* 0x000868cda8007388 */ /* 0x000fe20000000800 */
[----:B------:R-:W-:Y:S01]  /*e070*/  IADD3 R4, PT, PT, R115, 0x20, RZ ;  /* 0x0000002073047810 */ /* 0x000fe20007ffe0ff */
[----:B------:R-:W-:Y:S01]  /*e080*/  FMUL.FTZ R156, R157, UR46 ;  /* 0x0000002e9d9c7c20 */ /* 0x000fe20008410000 */
[----:B------:R-:W-:Y:S01]  /*e090*/  ISETP.GE.AND P2, PT, R158, 0x1, PT ;  /* 0x000000019e00780c */ /* 0x000fe20003f46270 */
[----:B------:R-:W-:Y:S01]  /*e0a0*/  STS [R168+0x86c], R207 ;  /* 0x00086ccfa8007388 */ /* 0x000fe20000000800 */
[----:B------:R-:W-:Y:S01]  /*e0b0*/  LEA.HI R144, R4, R115, RZ, 0x1b ;  /* 0x0000007304907211 */ /* 0x000fe200078fd8ff */
[----:B------:R-:W-:Y:S01]  /*e0c0*/  FADD.FTZ R4, R160, R199 ;  /* 0x000000c7a0047221 */ /* 0x000fe20000010000 */
[----:B------:R-:W-:Y:S01]  /*e0d0*/  FADD.FTZ R210, R191, R210 ;  /* 0x000000d2bfd27221 */ /* 0x000fe20000010000 */
[----:B------:R0:W-:Y:S01]  /*e0e0*/  STS [R168+0x860], R197 ;  /* 0x000860c5a8007388 */ /* 0x0001e20000000800 */
[----:B------:R-:W-:Y:S01]  /*e0f0*/  LEA R199, R144, UR25, 0x2 ;  /* 0x0000001990c77c11 */ /* 0x000fe2000f8e10ff */
[----:B------:R-:W-:Y:S01]  /*e100*/  FMUL.FTZ R144, R147, UR46 ;  /* 0x0000002e93907c20 */ /* 0x000fe20008410000 */
[----:B------:R-:W-:Y:S01]  /*e110*/  FFMA.FTZ R165, R189, UR45, -R156 ;  /* 0x0000002dbda57c23 */ /* 0x000fe2000801089c */
[----:B------:R-:W-:Y:S01]  /*e120*/  STS [R168+0x864], R203 ;  /* 0x000864cba8007388 */ /* 0x000fe20000000800 */
[----:B------:R-:W-:Y:S01]  /*e130*/  FMUL.FTZ R172, R151, UR46 ;  /* 0x0000002e97ac7c20 */ /* 0x000fe20008410000 */
[----:B------:R-:W-:Y:S01]  /*e140*/  FMUL.FTZ R191, R196, UR46 ;  /* 0x0000002ec4bf7c20 */ /* 0x000fe20008410000 */
[----:B------:R-:W-:Y:S01]  /*e150*/  FMUL.FTZ R166, R195, UR46 ;  /* 0x0000002ec3a67c20 */ /* 0x000fe20008410000 */
        /* <DEDUP_REMOVED lines=8> */
[----:B------:R2:W-:Y:S01]  /*e1e0*/  STS [R168+0x850], R179 ;  /* 0x000850b3a8007388 */ /* 0x0005e20000000800 */
[----:B------:R-:W-:Y:S01]  /*e1f0*/  FFMA.FTZ R6, R113, R227, R224 ;  /* 0x000000e371067223 */ /* 0x000fe200000100e0 */
[----:B-1----:R-:W-:Y:S01]  /*e200*/  FMUL.FTZ R183, R150, UR46 ;  /* 0x0000002e96b77c20 */ /* 0x002fe20008410000 */
[C---:B------:R-:W-:Y:S01]  /*e210*/  IADD3 R188, PT, PT, R115.reuse, 0x40, RZ ;  /* 0x0000004073bc7810 */ /* 0x040fe20007ffe0ff */
[----:B------:R1:W-:Y:S01]  /*e220*/  STS [R168+0x854], R177 ;  /* 0x000854b1a8007388 */ /* 0x0003e20000000800 */
[----:B------:R-:W-:Y:S01]  /*e230*/  IADD3 R190, PT, PT, R115, 0x60, RZ ;  /* 0x0000006073be7810 */ /* 0x000fe20007ffe0ff */
[----:B0-----:R-:W-:Y:S01]  /*e240*/  FFMA.FTZ R185, R195, UR45, -R144 ;  /* 0x0000002dc3b97c23 */ /* 0x001fe20008010890 */
[----:B------:R-:W-:Y:S01]  /*e250*/  FMUL.FTZ R144, R170, UR46 ;  /* 0x0000002eaa907c20 */ /* 0x000fe20008410000 */
[----:B------:R0:W-:Y:S01]  /*e260*/  STS [R168+0x848], R153 ;  /* 0x00084899a8007388 */ /* 0x0001e20000000800 */
[----:B------:R-:W-:Y:S01]  /*e270*/  ISETP.GE.AND P3, PT, R158, 0x21, PT ;  /* 0x000000219e00780c */ /* 0x000fe20003f66270 */
[----:B--2---:R-:W-:Y:S01]  /*e280*/  FMUL.FTZ R179, R194, UR46 ;  /* 0x0000002ec2b37c20 */ /* 0x004fe20008410000 */
[----:B------:R-:W-:Y:S01]  /*e290*/  FFMA.FTZ R172, R147, UR45, R172 ;  /* 0x0000002d93ac7c23 */ /* 0x000fe200080100ac */
[----:B------:R2:W-:Y:S01]  /*e2a0*/  STS [R168+0x84c], R5 ;  /* 0x00084c05a8007388 */ /* 0x0005e20000000800 */
[----:B------:R-:W-:Y:S01]  /*e2b0*/  FFMA.FTZ R191, R180, UR45, R191 ;  /* 0x0000002db4bf7c23 */ /* 0x000fe200080100bf */
[----:B-1----:R-:W-:Y:S01]  /*e2c0*/  FFMA.FTZ R177, R187, UR45, -R144 ;  /* 0x0000002dbbb17c23 */ /* 0x002fe20008010890 */
[----:B------:R-:W-:Y:S01]  /*e2d0*/  FMUL.FTZ R144, R189, UR46 ;  /* 0x0000002ebd907c20 */ /* 0x000fe20008410000 */
[----:B------:R1:W-:Y:S01]  /*e2e0*/  STS [R168+0x840], R175 ;  /* 0x000840afa8007388 */ /* 0x0003e20000000800 */
[----:B------:R-:W-:Y:S01]  /*e2f0*/  FFMA.FTZ R166, R135, UR45, R166 ;  /* 0x0000002d87a67c23 */ /* 0x000fe200080100a6 */
[----:B0-----:R-:W-:Y:S01]  /*e300*/  FMUL.FTZ R153, R174, UR46 ;  /* 0x0000002eae997c20 */ /* 0x001fe20008410000 */
[----:B------:R-:W-:Y:S01]  /*e310*/  FFMA.FTZ R167, R157, UR45, R144 ;  /* 0x0000002d9da77c23 */ /* 0x000fe20008010090 */
[----:B------:R0:W-:Y:S01]  /*e320*/  STS [R168+0x844], R171 ;  /* 0x000844aba8007388 */ /* 0x0001e20000000800 */
[----:B------:R-:W-:Y:S01]  /*e330*/  FMUL.FTZ R144, R137, UR46 ;  /* 0x0000002e89907c20 */ /* 0x000fe20008410000 */
[----:B--2---:R-:W-:Y:S01]  /*e340*/  FMUL.FTZ R5, R180, UR46 ;  /* 0x0000002eb4057c20 */ /* 0x004fe20008410000 */
[----:B------:R-:W-:Y:S01]  /*e350*/  FFMA.FTZ R164, R186, UR45, -R153 ;  /* 0x0000002dbaa47c23 */ /* 0x000fe20008010899 */
[----:B------:R-:W-:Y:S01]  /*e360*/  BAR.SYNC.DEFER_BLOCKING 0x0 ;  /* 0x0000000000007b1d */ /* 0x000fe20000010000 */
[----:B------:R-:W-:Y:S01]  /*e370*/  FFMA.FTZ R183, R194, UR45, -R183 ;  /* 0x0000002dc2b77c23 */ /* 0x000fe200080108b7 */
[----:B-1----:R-:W-:Y:S01]  /*e380*/  FMUL.FTZ R175, R187, UR46 ;  /* 0x0000002ebbaf7c20 */ /* 0x002fe20008410000 */
[----:B------:R-:W-:Y:S01]  /*e390*/  FFMA.FTZ R179, R150, UR45, R179 ;  /* 0x0000002d96b37c23 */ /* 0x000fe200080100b3 */
[----:B------:R-:W-:Y:S01]  /*e3a0*/  FFMA.FTZ R169, R176, UR45, R169 ;  /* 0x0000002db0a97c23 */ /* 0x000fe200080100a9 */
[----:B------:R-:W-:Y:S01]  /*e3b0*/  FFMA.FTZ R156, R137, UR45, -R156 ;  /* 0x0000002d899c7c23 */ /* 0x000fe2000801089c */
[----:B0-----:R-:W-:Y:S01]  /*e3c0*/  FFMA.FTZ R168, R196, UR45, -R5 ;  /* 0x0000002dc4a87c23 */ /* 0x001fe20008010805 */
        /* <DEDUP_REMOVED lines=8> */
[----:B------:R-:W0:Y:S01]  /*e450*/  LDS R199, [R199+0x8c0] ;  /* 0x0008c000c7c77984 */ /* 0x000e220000000800 */
[----:B------:R-:W-:Y:S05]  /*e460*/  @!P2 BRA `(.L_x_13385) ;  /* 0x000000000010a947 */ /* 0x000fea0003800000 */
[----:B------:R-:W-:-:S04]  /*e470*/  LEA.HI R5, R115, R115, RZ, 0x1b ;  /* 0x0000007373057211 */ /* 0x000fc800078fd8ff */
[----:B------:R-:W-:-:S06]  /*e480*/  LEA R5, R5, UR25, 0x2 ;  /* 0x0000001905057c11 */ /* 0x000fcc000f8e10ff */
[----:B------:R-:W1:Y:S04]  /*e490*/  LDS R5, [R5+0x840] ;  /* 0x0008400005057984 */ /* 0x000e680000000800 */
[----:B-1----:R1:W-:Y:S02]  /*e4a0*/  REDG.E.ADD.F32.FTZ.RN.STRONG.GPU desc[UR28][R8.64], R5 ;  /* 0x00000005080079a6 */ /* 0x0023e4000c12f31c */
.L_x_13385:
[----:B------:R-:W-:Y:S05]  /*e4b0*/  BSYNC.RECONVERGENT B0 ;  /* 0x0000000000007941 */ /* 0x000fea0003800200 */
.L_x_13384:
[----:B------:R-:W-:Y:S04]  /*e4c0*/  BSSY.RECONVERGENT B0, `(.L_x_13386) ;  /* 0x0000003000007945 */ /* 0x000fe80003800200 */
[----:B------:R-:W-:Y:S05]  /*e4d0*/  @!P3 BRA `(.L_x_13387) ;  /* 0x000000000004b947 */ /* 0x000fea0003800000 */
[----:B0-----:R2:W-:Y:S02]  /*e4e0*/  REDG.E.ADD.F32.FTZ.RN.STRONG.GPU desc[UR28][R8.64+0x80], R199 ;  /* 0x000080c7080079a6 */ /* 0x0015e4000c12f31c */
.L_x_13387:
[----:B------:R-:W-:Y:S05]  /*e4f0*/  BSYNC.RECONVERGENT B0 ;  /* 0x0000000000007941 */ /* 0x000fea0003800200 */
.L_x_13386:
        /* <DEDUP_REMOVED lines=16> */
.L_x_13389:
[----:B------:R-:W-:Y:S05]  /*e600*/  BSYNC.RECONVERGENT B0 ;  /* 0x0000000000007941 */ /* 0x000fea0003800200 */
.L_x_13388:
[----:B-1-3--:R1:W3:Y:S01]  /*e610*/  LDS R5, [R190+0x9c0] ;  /* 0x0009c000be057984 */ /* 0x00a2e20000000800 */
[----:B------:R-:W-:Y:S01]  /*e620*/  BSSY.RECONVERGENT B0, `(.L_x_13390) ;  /* 0x0000006000007945 */ /* 0x000fe20003800200 */
[----:B------:R-:W-:Y:S02]  /*e630*/  IADD3 R188, PT, PT, R115, 0xc0, RZ ;  /* 0x000000c073bc7810 */ /* 0x000fe40007ffe0ff */
[----:B------:R-:W-:Y:S02]  /*e640*/  LEA.HI R182, R182, R115, RZ, 0x1b ;  /* 0x00000073b6b67211 */ /* 0x000fe400078fd8ff */
[----:B------:R-:W-:Y:S01]  /*e650*/  LEA R178, R178, UR25, 0x2 ;  /* 0x00000019b2b27c11 */ /* 0x000fe2000f8e10ff */
[----:B------:R-:W-:Y:S06]  /*e660*/  @!P2 BRA `(.L_x_13391) ;  /* 0x000000000004a947 */ /* 0x000fec0003800000 */
[----:B---3--:R4:W-:Y:S02]  /*e670*/  REDG.E.ADD.F32.FTZ.RN.STRONG.GPU desc[UR28][R8.64+0x180], R5 ;  /* 0x00018005080079a6 */ /* 0x0089e4000c12f31c */
.L_x_13391:
[----:B------:R-:W-:Y:S05]  /*e680*/  BSYNC.RECONVERGENT B0 ;  /* 0x0000000000007941 */ /* 0x000fea0003800200 */
.L_x_13390:
[----:B---34-:R3:W4:Y:S01]  /*e690*/  LDS R5, [R178+0xa40] ;  /* 0x000a4000b2057984 */ /* 0x0187220000000800 */
[----:B------:R-:W-:Y:S01]  /*e6a0*/  BSSY.RECONVERGENT B0, `(.L_x_13392) ;  /* 0x0000005000007945 */ /* 0x000fe20003800200 */
[----:B------:R-:W-:Y:S02]  /*e6b0*/  LEA.HI R188, R188, R115, RZ, 0x1b ;  /* 0x00000073bcbc7211 */ /* 0x000fe400078fd8ff */
[----:B------:R-:W-:Y:S01]  /*e6c0*/  LEA R182, R182, UR25, 0x2 ;  /* 0x00000019b6b67c11 */ /* 0x000fe2000f8e10ff */
[----:B------:R-:W-:Y:S06]  /*e6d0*/  @!P3 BRA `(.L_x_13393) ;  /* 0x000000000004b947 */ /* 0x000fec0003800000 */
[----:B----4-:R4:W-:Y:S02]  /*e6e0*/  REDG.E.ADD.F32.FTZ.RN.STRONG.GPU desc[UR28][R8.64+0x200], R5 ;  /* 0x00020005080079a6 */ /* 0x0109e4000c12f31c */
.L_x_13393:
[----:B------:R-:W-:Y:S05]  /*e6f0*/  BSYNC.RECONVERGENT B0 ;  /* 0x0000000000007941 */ /* 0x000fea0003800200 */
.L_x_13392:
[----:B----4-:R4:W0:Y:S01]  /*e700*/  LDS R5, [R182+0xac0] ;  /* 0x000ac000b6057984 */ /* 0x0108220000000800 */
[----:B------:R-:W-:Y:S01]  /*e710*/  BSSY.RECONVERGENT B0, `(.L_x_13394) ;  /* 0x0000004000007945 */ /* 0x000fe20003800200 */
[----:B------:R-:W-:-:S03]  /*e720*/  LEA R188, R188, UR25, 0x2 ;  /* 0x00000019bcbc7c11 */ /* 0x000fc6000f8e10ff */
[----:B------:R-:W-:Y:S05]  /*e730*/  @!P4 BRA `(.L_x_13395) ;  /* 0x000000000004c947 */ /* 0x000fea0003800000 */
[----:B0-----:R0:W-:Y:S02]  /*e740*/  REDG.E.ADD.F32.FTZ.RN.STRONG.GPU desc[UR28][R8.64+0x280], R5 ;  /* 0x00028005080079a6 */ /* 0x0011e4000c12f31c */
.L_x_13395:
[----:B------:R-:W-:Y:S05]  /*e750*/  BSYNC.RECONVERGENT B0 ;  /* 0x0000000000007941 */ /* 0x000fea0003800200 */
.L_x_13394:
[----:B0-----:R0:W0:Y:S01]  /*e760*/  LDS R5, [R188+0xb40] ;  /* 0x000b4000bc057984 */ /* 0x0010220000000800 */
[----:B------:R-:W-:Y:S01]  /*e770*/  BSSY.RECONVERGENT B0, `(.L_x_13396) ;  /* 0x0000005000007945 */ /* 0x000fe20003800200 */
[C---:B---3--:R-:W-:Y:S02]  /*e780*/  IADD3 R178, PT, PT, R115.reuse, 0xe0, RZ ;  /* 0x000000e073b27810 */ /* 0x048fe40007ffe0ff */
[----:B----4-:R-:W-:Y:S01]  /*e790*/  IADD3 R182, PT, PT, R115, 0x100, RZ ;  /* 0x0000010073b67810 */ /* 0x010fe20007ffe0ff */
[----:B------:R-:W-:Y:S06]  /*e7a0*/  @!P5 BRA `(.L_x_13397) ;  /* 0x000000000004d947 */ /* 0x000fec0003800000 */
[----:B0-----:R3:W-:Y:S02]  /*e7b0*/  REDG.E.ADD.F32.FTZ.RN.STRONG.GPU desc[UR28][R8.64+0x300], R5 ;  /* 0x00030005080079a6 */ /* 0x0017e4000c12f31c */
.L_x_13397:
[----:B------:R-:W-:Y:S05]  /*e7c0*/  BSYNC.RECONVERGENT B0 ;  /* 0x0000000000007941 */ /* 0x000fea0003800200 */
.L_x_13396:
[-C--:B------:R-:W-:Y:S01]  /*e7d0*/  LEA.HI R178, R178, R115.reuse, RZ, 0x1b ;  /* 0x00000073b2b27211 */ /* 0x080fe200078fd8ff */
[----:B------:R-:W-:Y:S01]  /*e7e0*/  BSSY.RECONVERGENT B0, `(.L_x_13398) ;  /* 0x000000f000007945 */ /* 0x000fe20003800200 */
[----:B------:R-:W-:Y:S02]  /*e7f0*/  ISETP.GE.AND P6, PT, R158, 0xe1, PT ;  /* 0x000000e19e00780c */ /* 0x000fe40003fc6270 */
[----:B0--3--:R-:W-:Y:S02]  /*e800*/  LEA R5, R178, UR25, 0x2 ;  /* 0x00000019b2057c11 */ /* 0x009fe4000f8e10ff */
[C---:B------:R-:W-:Y:S02]  /*e810*/  IADD3 R188, PT, PT, R115.reuse, 0x120, RZ ;  /* 0x0000012073bc7810 */ /* 0x040fe40007ffe0ff */
        /* <DEDUP_REMOVED lines=11> */
.L_x_13399:
[----:B------:R-:W-:Y:S05]  /*e8d0*/  BSYNC.RECONVERGENT B0 ;  /* 0x0000000000007941 */ /* 0x000fea0003800200 */
.L_x_13398:
[----:B01----:R0:W1:Y:S01]  /*e8e0*/  LDS R5, [R182+0xc40] ;  /* 0x000c4000b6057984 */ /* 0x0030620000000800 */
[----:B------:R-:W-:Y:S01]  /*e8f0*/  BSSY.RECONVERGENT B0, `(.L_x_13400) ;  /* 0x0000006000007945 */ /* 0x000fe20003800200 */
[----:B------:R-:W-:Y:S02]  /*e900*/  IADD3 R178, PT, PT, R115, 0x160, RZ ;  /* 0x0000016073b27810 */ /* 0x000fe40007ffe0ff */
[----:B------:R-:W-:Y:S02]  /*e910*/  LEA.HI R190, R190, R115, RZ, 0x1b ;  /* 0x00000073bebe7211 */ /* 0x000fe400078fd8ff */
[----:B------:R-:W-:Y:S01]  /*e920*/  LEA R188, R188, UR25, 0x2 ;  /* 0x00000019bcbc7c11 */ /* 0x000fe2000f8e10ff */
[----:B------:R-:W-:Y:S06]  /*e930*/  @!P2 BRA `(.L_x_13401) ;  /* 0x000000000004a947 */ /* 0x000fec0003800000 */
[----:B-1----:R3:W-:Y:S02]  /*e940*/  REDG.E.ADD.F32.FTZ.RN.STRONG.GPU desc[UR28][R8.64+0x400], R5 ;  /* 0x00040005080079a6 */ /* 0x0027e4000c12f31c */
.L_x_13401:
[----:B------:R-:W-:Y:S05]  /*e950*/  BSYNC.RECONVERGENT B0 ;  /* 0x0000000000007941 */ /* 0x000fea0003800200 */
.L_x_13400:
[----:B-1-3--:R1:W3:Y:S01]  /*e960*/  LDS R5, [R188+0xcc0] ;  /* 0x000cc000bc057984 */ /* 0x00a2e20000000800 */
[----:B------:R-:W-:Y:S01]  /*e970*/  BSSY.RECONVERGENT B0, `(.L_x_13402) ;  /* 0x0000005000007945 */ /* 0x000fe20003800200 */
[----:B------:R-:W-:Y:S02]  /*e980*/  LEA.HI R178, R178, R115, RZ, 0x1b ;  /* 0x00000073b2b27211 */ /* 0x000fe400078fd8ff */
[----:B------:R-:W-:Y:S01]  /*e990*/  LEA R190, R190, UR25, 0x2 ;  /* 0x00000019bebe7c11 */ /* 0x000fe2000f8e10ff */
[----:B------:R-:W-:Y:S06]  /*e9a0*/  @!P3 BRA `(.L_x_13403) ;  /* 0x000000000004b947 */ /* 0x000fec0003800000 */
[----:B---3--:R4:W-:Y:S02]  /*e9b0*/  REDG.E.ADD.F32.FTZ.RN.STRONG.GPU desc[UR28][R8.64+0x480], R5 ;  /* 0x00048005080079a6 */ /* 0x0089e4000c12f31c */
.L_x_13403:
[----:B------:R-:W-:Y:S05]  /*e9c0*/  BSYNC.RECONVERGENT B0 ;  /* 0x0000000000007941 */ /* 0x000fea0003800200 */
.L_x_13402:
[----:B---34-:R3:W4:Y:S01]  /*e9d0*/  LDS R5, [R190+0xd40] ;  /* 0x000d4000be057984 */ /* 0x0187220000000800 */
[----:B------:R-:W-:Y:S01]  /*e9e0*/  BSSY.RECONVERGENT B0, `(.L_x_13404) ;  /* 0x0000004000007945 */ /* 0x000fe20003800200 */
[----:B-1----:R-:W-:-:S03]  /*e9f0*/  LEA R188, R178, UR25, 0x2 ;  /* 0x00000019b2bc7c11 */ /* 0x002fc6000f8e10ff */
[----:B------:R-:W-:Y:S05]  /*ea00*/  @!P4 BRA `(.L_x_13405) ;  /* 0x000000000004c947 */ /* 0x000fea0003800000 */
[----:B----4-:R1:W-:Y:S02]  /*ea10*/  REDG.E.ADD.F32.FTZ.RN.STRONG.GPU desc[UR28][R8.64+0x500], R5 ;  /* 0x00050005080079a6 */ /* 0x0103e4000c12f31c */
.L_x_13405:
[----:B------:R-:W-:Y:S05]  /*ea20*/  BSYNC.RECONVERGENT B0 ;  /* 0x0000000000007941 */ /* 0x000fea0003800200 */
.L_x_13404:
[----:B-1--4-:R1:W4:Y:S01]  /*ea30*/  LDS R5, [R188+0xdc0] ;  /* 0x000dc000bc057984 */ /* 0x0123220000000800 */
[----:B------:R-:W-:Y:S01]  /*ea40*/  BSSY.RECONVERGENT B0, `(.L_x_13406) ;  /* 0x0000005000007945 */ /* 0x000fe20003800200 */
[C---:B------:R-:W-:Y:S02]  /*ea50*/  IADD3 R178, PT, PT, R115.reuse, 0x180, RZ ;  /* 0x0000018073b27810 */ /* 0x040fe40007ffe0ff */
[----:B0-----:R-:W-:Y:S01]  /*ea60*/  IADD3 R182, PT, PT, R115, 0x1a0, RZ ;  /* 0x000001a073b67810 */ /* 0x001fe20007ffe0ff */
[----:B------:R-:W-:Y:S06]  /*ea70*/  @!P5 BRA `(.L_x_13407) ;  /* 0x000000000004d947 */ /* 0x000fec0003800000 */
[----:B----4-:R0:W-:Y:S02]  /*ea80*/  REDG.E.ADD.F32.FTZ.RN.STRONG.GPU desc[UR28][R8.64+0x580], R5 ;  /* 0x00058005080079a6 */ /* 0x0101e4000c12f31c */
.L_x_13407:
[----:B------:R-:W-:Y:S05]  /*ea90*/  BSYNC.RECONVERGENT B0 ;  /* 0x0000000000007941 */ /* 0x000fea0003800200 */
.L_x_13406:
[-C--:B------:R-:W-:Y:S01]  /*eaa0*/  LEA.HI R178, R178, R115.reuse, RZ, 0x1b ;  /* 0x00000073b2b27211 */ /* 0x080fe200078fd8ff */
[----:B------:R-:W-:Y:S01]  /*eab0*/  BSSY.RECONVERGENT B0, `(.L_x_13408) ;  /* 0x000000f000007945 */ /* 0x000fe20003800200 */
[----:B------:R-:W-:Y:S02]  /*eac0*/  ISETP.GE.AND P6, PT, R158, 0x181, PT ;  /* 0x000001819e00780c */ /* 0x000fe40003fc6270 */
[----:B0---4-:R-:W-:Y:S02]  /*ead0*/  LEA R5, R178, UR25, 0x2 ;  /* 0x00000019b2057c11 */ /* 0x011fe4000f8e10ff */
[C---:B-1----:R-:W-:Y:S02]  /*eae0*/  IADD3 R188, PT, PT, R115.reuse, 0x1c0, RZ ;  /* 0x000001c073bc7810 */ /* 0x042fe40007ffe0ff */
[----:B------:R-:W-:Y:S02]  /*eaf0*/  LEA.HI R182, R182, R115, RZ, 0x1b ;  /* 0x00000073b6b67211 */ /* 0x000fe400078fd8ff */
[----:B------:R-:W0:Y:S01]  /*eb00*/  LDS R5, [R5+0xe40] ;  /* 0x000e400005057984 */ /* 0x000e220000000800 */
        /* <DEDUP_REMOVED lines=9> */
.L_x_13409:
[----:B------:R-:W-:Y:S05]  /*eba0*/  BSYNC.RECONVERGENT B0 ;  /* 0x0000000000007941 */ /* 0x000fea0003800200 */
.L_x_13408:
[----:B01----:R0:W1:Y:S01]  /*ebb0*/  LDS R5, [R182+0xec0] ;  /* 0x000ec000b6057984 */ /* 0x0030620000000800 */
[----:B------:R-:W-:Y:S01]  /*ebc0*/  BSSY.RECONVERGENT B0, `(.L_x_13410) ;  /* 0x0000005000007945 */ /* 0x000fe20003800200 */
[----:B------:R-:W-:Y:S02]  /*ebd0*/  LEA.HI R190, R190, R115, RZ, 0x1b ;  /* 0x00000073bebe7211 */ /* 0x000fe400078fd8ff */
[----:B------:R-:W-:Y:S01]  /*ebe0*/  LEA R188, R188, UR25, 0x2 ;  /* 0x00000019bcbc7c11 */ /* 0x000fe2000f8e10ff */
[----:B------:R-:W-:Y:S06]  /*ebf0*/  @!P2 BRA `(.L_x_13411) ;  /* 0x000000000004a947 */ /* 0x000fec0003800000 */
[----:B-1----:R3:W-:Y:S02]  /*ec00*/  REDG.E.ADD.F32.FTZ.RN.STRONG.GPU desc[UR28][R8.64+0x680], R5 ;  /* 0x00068005080079a6 */ /* 0x0027e4000c12f31c */
.L_x_13411:
[----:B------:R-:W-:Y:S05]  /*ec10*/  BSYNC.RECONVERGENT B0 ;  /* 0x0000000000007941 */ /* 0x000fea0003800200 */
.L_x_13410:
[----:B-1-3--:R1:W3:Y:S01]  /*ec20*/  LDS R5, [R188+0xf40] ;  /* 0x000f4000bc057984 */ /* 0x00a2e20000000800 */
[----:B------:R-:W-:Y:S01]  /*ec30*/  BSSY.RECONVERGENT B0, `(.L_x_13412) ;  /* 0x0000005000007945 */ /* 0x000fe20003800200 */
[----:B------:R-:W-:Y:S02]  /*ec40*/  LEA.HI R116, R116, R115, RZ, 0x1b ;  /* 0x0000007374747211 */ /* 0x000fe400078fd8ff */
[----:B------:R-:W-:Y:S01]  /*ec50*/  LEA R190, R190, UR25, 0x2 ;  /* 0x00000019bebe7c11 */ /* 0x000fe2000f8e10ff */
[----:B------:R-:W-:Y:S06]  /*ec60*/  @!P3 BRA `(.L_x_13413) ;  /* 0x000000000004b947 */ /* 0x000fec0003800000 */
[----:B---3--:R4:W-:Y:S02]  /*ec70*/  REDG.E.ADD.F32.FTZ.RN.STRONG.GPU desc[UR28][R8.64+0x700], R5 ;  /* 0x00070005080079a6 */ /* 0x0089e4000c12f31c */
.L_x_13413:
[----:B------:R-:W-:Y:S05]  /*ec80*/  BSYNC.RECONVERGENT B0 ;  /* 0x0000000000007941 */ /* 0x000fea0003800200 */
.L_x_13412:
[----:B---34-:R3:W4:Y:S01]  /*ec90*/  LDS R5, [R190+0xfc0] ;  /* 0x000fc000be057984 */ /* 0x0187220000000800 */
[----:B------:R-:W-:Y:S01]  /*eca0*/  BSSY.RECONVERGENT B0, `(.L_x_13414) ;  /* 0x0000004000007945 */ /* 0x000fe20003800200 */
[----:B0-----:R-:W-:-:S03]  /*ecb0*/  LEA R182, R116, UR25, 0x2 ;  /* 0x0000001974b67c11 */ /* 0x001fc6000f8e10ff */
[----:B------:R-:W-:Y:S05]  /*ecc0*/  @!P4 BRA `(.L_x_13415) ;  /* 0x000000000004c947 */ /* 0x000fea0003800000 */
[----:B----4-:R0:W-:Y:S02]  /*ecd0*/  REDG.E.ADD.F32.FTZ.RN.STRONG.GPU desc[UR28][R8.64+0x780], R5 ;  /* 0x00078005080079a6 */ /* 0x0101e4000c12f31c */
.L_x_13415:
[----:B------:R-:W-:Y:S05]  /*ece0*/  BSYNC.RECONVERGENT B0 ;  /* 0x0000000000007941 */ /* 0x000fea0003800200 */
.L_x_13414:
[----:B0---4-:R0:W4:Y:S01]  /*ecf0*/  LDS R5, [R182+0x1040] ;  /* 0x00104000b6057984 */ /* 0x0111220000000800 */
[----:B------:R-:W-:Y:S01]  /*ed00*/  BSSY.RECONVERGENT B0, `(.L_x_13416) ;  /* 0x0000005000007945 */ /* 0x000fe20003800200 */
[C---:B------:R-:W-:Y:S02]  /*ed10*/  IADD3 R116, PT, PT, R115.reuse, 0x220, RZ ;  /* 0x0000022073747810 */ /* 0x040fe40007ffe0ff */
[----:B------:R-:W-:Y:S01]  /*ed20*/  IADD3 R178, PT, PT, R115, 0x240, RZ ;  /* 0x0000024073b27810 */ /* 0x000fe20007ffe0ff */
[----:B------:R-:W-:Y:S06]  /*ed30*/  @!P5 BRA `(.L_x_13417) ;  /* 0x000000000004d947 */ /* 0x000fec0003800000 */
[----:B----4-:R4:W-:Y:S02]  /*ed40*/  REDG.E.ADD.F32.FTZ.RN.STRONG.GPU desc[UR28][R8.64+0x800], R5 ;  /* 0x00080005080079a6 */ /* 0x0109e4000c12f31c */
.L_x_13417:
[----:B------:R-:W-:Y:S05]  /*ed50*/  BSYNC.RECONVERGENT B0 ;  /* 0x0000000000007941 */ /* 0x000fea0003800200 */
.L_x_13416:
[-C--:B------:R-:W-:Y:S01]  /*ed60*/  LEA.HI R116, R116, R115.reuse, RZ, 0x1b ;  /* 0x0000007374747211 */ /* 0x080fe200078fd8ff */
[----:B------:R-:W-:Y:S01]  /*ed70*/  BSSY.RECONVERGENT B0, `(.L_x_13418) ;  /* 0x000000f000007945 */ /* 0x000fe20003800200 */
[----:B------:R-:W-:Y:S02]  /*ed80*/  ISETP.GE.AND P6, PT, R158, 0x221, PT ;  /* 0x000002219e00780c */ /* 0x000fe40003fc6270 */
[----:B----4-:R-:W-:Y:S02]  /*ed90*/  LEA R5, R116, UR25, 0x2 ;  /* 0x0000001974057c11 */ /* 0x010fe4000f8e10ff */
[C---:B0-----:R-:W-:Y:S02]  /*eda0*/  IADD3 R182, PT, PT, R115.reuse, 0x260, RZ ;  /* 0x0000026073b67810 */ /* 0x041fe40007ffe0ff */
        /* <DEDUP_REMOVED lines=11> */
.L_x_13419:
[----:B------:R-:W-:Y:S05]  /*ee60*/  BSYNC.RECONVERGENT B0 ;  /* 0x0000000000007941 */ /* 0x000fea0003800200 */
.L_x_13418:
[----:B01----:R0:W1:Y:S01]  /*ee70*/  LDS R5, [R178+0x1140] ;  /* 0x00114000b2057984 */ /* 0x0030620000000800 */
[----:B------:R-:W-:Y:S01]  /*ee80*/  BSSY.RECONVERGENT B0, `(.L_x_13420) ;  /* 0x0000006000007945 */ /* 0x000fe20003800200 */
[----:B------:R-:W-:Y:S02]  /*ee90*/  IADD3 R116, PT, PT, R115, 0x2a0, RZ ;  /* 0x000002a073747810 */ /* 0x000fe40007ffe0ff */
[----:B------:R-:W-:Y:S02]  /*eea0*/  LEA.HI R188, R188, R115, RZ, 0x1b ;  /* 0x00000073bcbc7211 */ /* 0x000fe400078fd8ff */
[----:B------:R-:W-:Y:S01]  /*eeb0*/  LEA R182, R182, UR25, 0x2 ;  /* 0x00000019b6b67c11 */ /* 0x000fe2000f8e10ff */
[----:B------:R-:W-:Y:S06]  /*eec0*/  @!P2 BRA `(.L_x_13421) ;  /* 0x000000000004a947 */ /* 0x000fec0003800000 */
[----:B-1----:R4:W-:Y:S02]  /*eed0*/  REDG.E.ADD.F32.FTZ.RN.STRONG.GPU desc[UR28][R8.64+0x900], R5 ;  /* 0x00090005080079a6 */ /* 0x0029e4000c12f31c */
.L_x_13421:
[----:B------:R-:W-:Y:S05]  /*eee0*/  BSYNC.RECONVERGENT B0 ;  /* 0x0000000000007941 */ /* 0x000fea0003800200 */
.L_x_13420:
[----:B-1--4-:R1:W4:Y:S01]  /*eef0*/  LDS R5, [R182+0x11c0] ;  /* 0x0011c000b6057984 */ /* 0x0123220000000800 */
[----:B------:R-:W-:Y:S01]  /*ef00*/  BSSY.RECONVERGENT B0, `(.L_x_13422) ;  /* 0x0000005000007945 */ /* 0x000fe20003800200 */
[----:B------:R-:W-:Y:S02]  /*ef10*/  LEA.HI R116, R116, R115, RZ, 0x1b ;  /* 0x0000007374747211 */ /* 0x000fe400078fd8ff */
[----:B------:R-:W-:Y:S01]  /*ef20*/  LEA R188, R188, UR25, 0x2 ;  /* 0x00000019bcbc7c11 */ /* 0x000fe2000f8e10ff */
[----:B------:R-:W-:Y:S06]  /*ef30*/  @!P3 BRA `(.L_x_13423) ;  /* 0x000000000004b947 */ /* 0x000fec0003800000 */
[----:B----4-:R4:W-:Y:S02]  /*ef40*/  REDG.E.ADD.F32.FTZ.RN.STRONG.GPU desc[UR28][R8.64+0x980], R5 ;  /* 0x00098005080079a6 */ /* 0x0109e4000c12f31c */
.L_x_13423:
[----:B------:R-:W-:Y:S05]  /*ef50*/  BSYNC.RECONVERGENT B0 ;  /* 0x0000000000007941 */ /* 0x000fea0003800200 */
.L_x_13422:
[----:B----4-:R4:W0:Y:S01]  /*ef60*/  LDS R5, [R188+0x1240] ;  /* 0x00124000bc057984 */ /* 0x0108220000000800 */
[----:B------:R-:W-:Y:S01]  /*ef70*/  BSSY.RECONVERGENT B0, `(.L_x_13424) ;  /* 0x0000004000007945 */ /* 0x000fe20003800200 */
[----:B-1----:R-:W-:-:S03]  /*ef80*/  LEA R182, R116, UR25, 0x2 ;  /* 0x0000001974b67c11 */ /* 0x002fc6000f8e10ff */
[----:B------:R-:W-:Y:S05]  /*ef90*/  @!P4 BRA `(.L_x_13425) ;  /* 0x000000000004c947 */ /* 0x000fea0003800000 */
[----:B0-----:R1:W-:Y:S02]  /*efa0*/  REDG.E.ADD.F32.FTZ.RN.STRONG.GPU desc[UR28][R8.64+0xa00], R5 ;  /* 0x000a0005080079a6 */ /* 0x0013e4000c12f31c */
.L_x_13425:
[----:B------:R-:W-:Y:S05]  /*efb0*/  BSYNC.RECONVERGENT B0 ;  /* 0x0000000000007941 */ /* 0x000fea0003800200 */
.L_x_13424:
[----:B01----:R0:W1:Y:S01]  /*efc0*/  LDS R5, [R182+0x12c0] ;  /* 0x0012c000b6057984 */ /* 0x0030620000000800 */
[----:B------:R-:W-:Y:S01]  /*efd0*/  BSSY.RECONVERGENT B0, `(.L_x_13426) ;  /* 0x0000005000007945 */ /* 0x000fe20003800200 */
[C---:B------:R-:W-:Y:S02]  /*efe0*/  IADD3 R116, PT, PT, R115.reuse, 0x2c0, RZ ;  /* 0x000002c073747810 */ /* 0x040fe40007ffe0ff */
[----:B------:R-:W-:Y:S01]  /*eff0*/  IADD3 R178, PT, PT, R115, 0x2e0, RZ ;  /* 0x000002e073b27810 */ /* 0x000fe20007ffe0ff */
[----:B------:R-:W-:Y:S06]  /*f000*/  @!P5 BRA `(.L_x_13427) ;  /* 0x000000000004d947 */ /* 0x000fec0003800000 */
[----:B-1----:R1:W-:Y:S02]  /*f010*/  REDG.E.ADD.F32.FTZ.RN.STRONG.GPU desc[UR28][R8.64+0xa80], R5 ;  /* 0x000a8005080079a6 */ /* 0x0023e4000c12f31c */
.L_x_13427:
[----:B------:R-:W-:Y:S05]  /*f020*/  BSYNC.RECONVERGENT B0 ;  /* 0x0000000000007941 */ /* 0x000fea0003800200 */
.L_x_13426:
[-C--:B------:R-:W-:Y:S01]  /*f030*/  LEA.HI R116, R116, R115.reuse, RZ, 0x1b ;  /* 0x0000007374747211 */ /* 0x080fe200078fd8ff */
[----:B------:R-:W-:Y:S01]  /*f040*/  BSSY.RECONVERGENT B0, `(.L_x_13428) ;  /* 0x000000f000007945 */ /* 0x000fe20003800200 */
[----:B------:R-:W-:Y:S02]  /*f050*/  ISETP.GE.AND P6, PT, R158, 0x2c1, PT ;  /* 0x000002c19e00780c */ /* 0x000fe40003fc6270 */
[----:B-1----:R-:W-:Y:S02]  /*f060*/  LEA R5, R116, UR25, 0x2 ;  /* 0x0000001974057c11 */ /* 0x002fe4000f8e10ff */
[C---:B0-----:R-:W-:Y:S02]  /*f070*/  IADD3 R182, PT, PT, R115.reuse, 0x300, RZ ;  /* 0x0000030073b67810 */ /* 0x041fe40007ffe0ff */
[----:B------:R-:W-:Y:S02]  /*f080*/  LEA.HI R178, R178, R115, RZ, 0x1b ;  /* 0x00000073b2b27211 */ /* 0x000fe400078fd8ff */
[----:B------:R-:W0:Y:S01]  /*f090*/  LDS R5, [R5+0x1340] ;  /* 0x0013400005057984 */ /* 0x000e220000000800 */
        /* <DEDUP_REMOVED lines=9> */
.L_x_13429:
[----:B------:R-:W-:Y:S05]  /*f130*/  BSYNC.RECONVERGENT B0 ;  /* 0x0000000000007941 */ /* 0x000fea0003800200 */
.L_x_13428:
[----:B01----:R0:W1:Y:S01]  /*f140*/  LDS R5, [R178+0x13c0] ;  /* 0x0013c000b2057984 */ /* 0x0030620000000800 */
[----:B------:R-:W-:Y:S01]  /*f150*/  BSSY.RECONVERGENT B0, `(.L_x_13430) ;  /* 0x0000006000007945 */ /* 0x000fe20003800200 */
[----:B------:R-:W-:Y:S02]  /*f160*/  IADD3 R116, PT, PT, R115, 0x340, RZ ;  /* 0x0000034073747810 */ /* 0x000fe40007ffe0ff */
[----:B------:R-:W-:Y:S02]  /*f170*/  LEA.HI R188, R188, R115, RZ, 0x1b ;  /* 0x00000073bcbc7211 */ /* 0x000fe400078fd8ff */
[----:B------:R-:W-:Y:S01]  /*f180*/  LEA R182, R182, UR25, 0x2 ;  /* 0x00000019b6b67c11 */ /* 0x000fe2000f8e10ff */
[----:B------:R-:W-:Y:S06]  /*f190*/  @!P2 BRA `(.L_x_13431) ;  /* 0x000000000004a947 */ /* 0x000fec0003800000 */
[----:B-1----:R4:W-:Y:S02]  /*f1a0*/  REDG.E.ADD.F32.FTZ.RN.STRONG.GPU desc[UR28][R8.64+0xb80], R5 ;  /* 0x000b8005080079a6 */ /* 0x0029e4000c12f31c */
.L_x_13431:
[----:B------:R-:W-:Y:S05]  /*f1b0*/  BSYNC.RECONVERGENT B0 ;  /* 0x0000000000007941 */ /* 0x000fea0003800200 */
.L_x_13430:
[----:B-1--4-:R1:W4:Y:S01]  /*f1c0*/  LDS R5, [R182+0x1440] ;  /* 0x00144000b6057984 */ /* 0x0123220000000800 */
[----:B------:R-:W-:Y:S01]  /*f1d0*/  BSSY.RECONVERGENT B0, `(.L_x_13432) ;  /* 0x0000005000007945 */ /* 0x000fe20003800200 */
[----:B------:R-:W-:Y:S02]  /*f1e0*/  LEA.HI R116, R116, R115, RZ, 0x1b ;  /* 0x0000007374747211 */ /* 0x000fe400078fd8ff */
[----:B------:R-:W-:Y:S01]  /*f1f0*/  LEA R188, R188, UR25, 0x2 ;  /* 0x00000019bcbc7c11 */ /* 0x000fe2000f8e10ff */
[----:B------:R-:W-:Y:S06]  /*f200*/  @!P3 BRA `(.L_x_13433) ;  /* 0x000000000004b947 */ /* 0x000fec0003800000 */
[----:B----4-:R4:W-:Y:S02]  /*f210*/  REDG.E.ADD.F32.FTZ.RN.STRONG.GPU desc[UR28][R8.64+0xc00], R5 ;  /* 0x000c0005080079a6 */ /* 0x0109e4000c12f31c */
.L_x_13433:
[----:B------:R-:W-:Y:S05]  /*f220*/  BSYNC.RECONVERGENT B0 ;  /* 0x0000000000007941 */ /* 0x000fea0003800200 */
.L_x_13432:
[----:B----4-:R4:W0:Y:S01]  /*f230*/  LDS R5, [R188+0x14c0] ;  /* 0x0014c000bc057984 */ /* 0x0108220000000800 */
[----:B------:R-:W-:Y:S01]  /*f240*/  BSSY.RECONVERGENT B0, `(.L_x_13434) ;  /* 0x0000004000007945 */ /* 0x000fe20003800200 */
[----:B-1----:R-:W-:-:S03]  /*f250*/  LEA R182, R116, UR25, 0x2 ;  /* 0x0000001974b67c11 */ /* 0x002fc6000f8e10ff */
[----:B------:R-:W-:Y:S05]  /*f260*/  @!P4 BRA `(.L_x_13435) ;  /* 0x000000000004c947 */ /* 0x000fea0003800000 */
[----:B0-----:R1:W-:Y:S02]  /*f270*/  REDG.E.ADD.F32.FTZ.RN.STRONG.GPU desc[UR28][R8.64+0xc80], R5 ;  /* 0x000c8005080079a6 */ /* 0x0013e4000c12f31c */
.L_x_13435:
[----:B------:R-:W-:Y:S05]  /*f280*/  BSYNC.RECONVERGENT B0 ;  /* 0x0000000000007941 */ /* 0x000fea0003800200 */
.L_x_13434:
[----:B01----:R0:W1:Y:S01]  /*f290*/  LDS R5, [R182+0x1540] ;  /* 0x00154000b6057984 */ /* 0x0030620000000800 */
[----:B------:R-:W-:Y:S01]  /*f2a0*/  BSSY.RECONVERGENT B0, `(.L_x_13436) ;  /* 0x0000005000007945 */ /* 0x000fe20003800200 */
[C---:B------:R-:W-:Y:S02]  /*f2b0*/  IADD3 R116, PT, PT, R115.reuse, 0x360, RZ ;  /* 0x0000036073747810 */ /* 0x040fe40007ffe0ff */
[----:B------:R-:W-:Y:S01]  /*f2c0*/  IADD3 R178, PT, PT, R115, 0x380, RZ ;  /* 0x0000038073b27810 */ /* 0x000fe20007ffe0ff */
[----:B------:R-:W-:Y:S06]  /*f2d0*/  @!P5 BRA `(.L_x_13437) ;  /* 0x000000000004d947 */ /* 0x000fec0003800000 */
[----:B-1----:R1:W-:Y:S02]  /*f2e0*/  REDG.E.ADD.F32.FTZ.RN.STRONG.GPU desc[UR28][R8.64+0xd00], R5 ;  /* 0x000d0005080079a6 */ /* 0x0023e4000c12f31c */
.L_x_13437:
[----:B------:R-:W-:Y:S05]  /*f2f0*/  BSYNC.RECONVERGENT B0 ;  /* 0x0000000000007941 */ /* 0x000fea0003800200 */
.L_x_13436:
        /* <DEDUP_REMOVED lines=16> */
.L_x_13439:
[----:B------:R-:W-:Y:S05]  /*f400*/  BSYNC.RECONVERGENT B0 ;  /* 0x0000000000007941 */ /* 0x000fea0003800200 */
.L_x_13438:
[----:B01----:R0:W1:Y:S01]  /*f410*/  LDS R5, [R178+0x1640] ;  /* 0x00164000b2057984 */ /* 0x0030620000000800 */
[----:B------:R-:W-:Y:S01]  /*f420*/  BSSY.RECONVERGENT B0, `(.L_x_13440) ;  /* 0x0000006000007945 */ /* 0x000fe20003800200 */
[----:B------:R-:W-:Y:S02]  /*f430*/  IADD3 R116, PT, PT, R115, 0x3e0, RZ ;  /* 0x000003e073747810 */ /* 0x000fe40007ffe0ff */
[----:B------:R-:W-:Y:S02]  /*f440*/  LEA.HI R188, R188, R115, RZ, 0x1b ;  /* 0x00000073bcbc7211 */ /* 0x000fe400078fd8ff */
[----:B------:R-:W-:Y:S01]  /*f450*/  LEA R182, R182, UR25, 0x2 ;  /* 0x00000019b6b67c11 */ /* 0x000fe2000f8e10ff */
[----:B------:R-:W-:Y:S06]  /*f460*/  @!P2 BRA `(.L_x_13441) ;  /* 0x000000000004a947 */ /* 0x000fec0003800000 */
[----:B-1----:R4:W-:Y:S02]  /*f470*/  REDG.E.ADD.F32.FTZ.RN.STRONG.GPU desc[UR28][R8.64+0xe00], R5 ;  /* 0x000e0005080079a6 */ /* 0x0029e4000c12f31c */
.L_x_13441:
[----:B------:R-:W-:Y:S05]  /*f480*/  BSYNC.RECONVERGENT B0 ;  /* 0x0000000000007941 */ /* 0x000fea0003800200 */
.L_x_13440:
[----:B-1--4-:R1:W4:Y:S01]  /*f490*/  LDS R5, [R182+0x16c0] ;  /* 0x0016c000b6057984 */ /* 0x0123220000000800 */
[----:B------:R-:W-:Y:S01]  /*f4a0*/  BSSY.RECONVERGENT B0, `(.L_x_13442) ;  /* 0x0000005000007945 */ /* 0x000fe20003800200 */
[----:B------:R-:W-:Y:S02]  /*f4b0*/  LEA.HI R116, R116, R115, RZ, 0x1b ;  /* 0x0000007374747211 */ /* 0x000fe400078fd8ff */
[----:B------:R-:W-:Y:S01]  /*f4c0*/  LEA R188, R188, UR25, 0x2 ;  /* 0x00000019bcbc7c11 */ /* 0x000fe2000f8e10ff */
[----:B------:R-:W-:Y:S06]  /*f4d0*/  @!P3 BRA `(.L_x_13443) ;  /* 0x000000000004b947 */ /* 0x000fec0003800000 */
[----:B----4-:R4:W-:Y:S02]  /*f4e0*/  REDG.E.ADD.F32.FTZ.RN.STRONG.GPU desc[UR28][R8.64+0xe80], R5 ;  /* 0x000e8005080079a6 */ /* 0x0109e4000c12f31c */
.L_x_13443:
[----:B------:R-:W-:Y:S05]  /*f4f0*/  BSYNC.RECONVERGENT B0 ;  /* 0x0000000000007941 */ /* 0x000fea0003800200 */
.L_x_13442:
[----:B----4-:R4:W0:Y:S01]  /*f500*/  LDS R5, [R188+0x1740] ;  /* 0x00174000bc057984 */ /* 0x0108220000000800 */
[----:B------:R-:W-:Y:S01]  /*f510*/  BSSY.RECONVERGENT B0, `(.L_x_13444) ;  /* 0x0000004000007945 */ /* 0x000fe20003800200 */
[----:B------:R-:W-:-:S03]  /*f520*/  LEA R116, R116, UR25, 0x2 ;  /* 0x0000001974747c11 */ /* 0x000fc6000f8e10ff */
[----:B------:R-:W-:Y:S05]  /*f530*/  @!P4 BRA `(.L_x_13445) ;  /* 0x000000000004c947 */ /* 0x000fea0003800000 */
[----:B0-----:R0:W-:Y:S02]  /*f540*/  REDG.E.ADD.F32.FTZ.RN.STRONG.GPU desc[UR28][R8.64+0xf00], R5 ;  /* 0x000f0005080079a6 */ /* 0x0011e4000c12f31c */
.L_x_13445:
[----:B------:R-:W-:Y:S05]  /*f550*/  BSYNC.RECONVERGENT B0 ;  /* 0x0000000000007941 */ /* 0x000fea0003800200 */
.L_x_13444:
[----:B--2---:R2:W1:Y:S01]  /*f560*/  LDS R199, [R116+0x17c0] ;  /* 0x0017c00074c77984 */ /* 0x0044620000000800 */
[----:B------:R-:W-:Y:S01]  /*f570*/  BSSY.RECONVERGENT B0, `(.L_x_13446) ;  /* 0x0000004000007945 */ /* 0x000fe20003800200 */
[----:B0-----:R-:W-:-:S03]  /*f580*/  FADD.FTZ R5, R210, R221 ;  /* 0x000000ddd2057221 */ /* 0x001fc60000010000 */
[----:B------:R-:W-:Y:S05]  /*f590*/  @!P5 BRA `(.L_x_13447) ;  /* 0x000000000004d947 */ /* 0x000fea0003800000 */
[----:B-1----:R0:W-:Y:S02]  /*f5a0*/  REDG.E.ADD.F32.FTZ.RN.STRONG.GPU desc[UR28][R8.64+0xf80], R199 ;  /* 0x000f80c7080079a6 */ /* 0x0021e4000c12f31c */
.L_x_13447:
[----:B------:R-:W-:Y:S05]  /*f5b0*/  BSYNC.RECONVERGENT B0 ;  /* 0x0000000000007941 */ /* 0x000fea0003800200 */
.L_x_13446:
[----:B0-----:R-:W0:Y:S01]  /*f5c0*/  SHFL.DOWN PT, R9, R4, 0x1, 0x1f ;  /* 0x08201f0004097f89 */ /* 0x001e2200000e0000 */
[----:B------:R-:W-:Y:S01]  /*f5d0*/  ISETP.GT.AND P2, PT, R16, 0x1e, PT ;  /* 0x0000001e1000780c */ /* 0x000fe20003f44270 */
[----:B------:R-:W-:Y:S01]  /*f5e0*/  FMUL.FTZ R196, R133, R196 ;  /* 0x000000c485c47220 */ /* 0x000fe20000410000 */
[----:B------:R-:W-:Y:S01]  /*f5f0*/  FMUL.FTZ R140, R140, R139 ;  /* 0x0000008b8c8c7220 */ /* 0x000fe20000410000 */
[----:B------:R-:W5:Y:S01]  /*f600*/  SHFL.DOWN PT, R8, R5, 0x1, 0x1f ;  /* 0x08201f0005087f89 */ /* 0x000f6200000e0000 */
[----:B------:R-:W-:Y:S01]  /*f610*/  FMUL.FTZ R13, R13, R206 ;  /* 0x000000ce0d0d7220 */ /* 0x000fe20000410000 */
[----:B------:R-:W-:Y:S01]  /*f620*/  FFMA.FTZ R196, R131, R180, R196 ;  /* 0x000000b483c47223 */ /* 0x000fe200000100c4 */
[----:B------:R-:W-:Y:S01]  /*f630*/  FFMA.FTZ R140, R11, R192, R140 ;  /* 0x000000c00b8c7223 */ /* 0x000fe2000001008c */
[----:B-1----:R-:W1:Y:S01]  /*f640*/  SHFL.DOWN PT, R199, R6, 0x1, 0x1f ;  /* 0x08201f0006c77f89 */ /* 0x002e6200000e0000 */
[----:B------:R-:W-:Y:S01]  /*f650*/  FFMA.FTZ R13, R198, R143, R13 ;  /* 0x0000008fc60d7223 */ /* 0x000fe2000001000d */
[----:B------:R-:W-:Y:S01]  /*f660*/  FMUL.FTZ R177, R12, R177 ;  /* 0x000000b10cb17220 */ /* 0x000fe20000410000 */
[----:B------:R-:W-:Y:S01]  /*f670*/  ISETP.GT.AND P3, PT, R16, 0xf, PT ;  /* 0x0000000f1000780c */ /* 0x000fe20003f64270 */
[----:B--2---:R-:W2:Y:S01]  /*f680*/  SHFL.DOWN PT, R116, R7, 0x1, 0x1f ;  /* 0x08201f0007747f89 */ /* 0x004ea200000e0000 */
        /* <DEDUP_REMOVED lines=60> */
[----:B------:R-:W-:Y:S01]  /*fa50*/  BSSY.RECONVERGENT B0, `(.L_x_13448) ;  /* 0x0000037000007945 */ /* 0x000fe20003800200 */
        /* <DEDUP_REMOVED lines=8> */
[----:B0-----:R-:W-:Y:S01]  /*fae0*/  @!P2 FADD.FTZ R4, R4, R9 ;  /* 0x000000090404a221 */ /* 0x001fe20000010000 */
[----:B------:R-:W-:Y:S01]  /*faf0*/  FMUL.FTZ R9, R126, R186 ;  /* 0x000000ba7e097220 */ /* 0x000fe20000410000 */
[----:B------:R-:W-:Y:S01]  /*fb00*/  FFMA.FTZ R91, R196, R42, R91 ;  /* 0x0000002ac45b7223 */ /* 0x000fe2000001005b */
[----:B------:R-:W-:Y:S01]  /*fb10*/  FFMA.FTZ R97, R162, R48, R97 ;  /* 0x00000030a2617223 */ /* 0x000fe20000010061 */
[----:B-1----:R-:W-:Y:S01]  /*fb20*/  @!P2 FADD.FTZ R5, R5, R8 ;  /* 0x000000080505a221 */ /* 0x002fe20000010000 */
[----:B------:R-:W-:Y:S01]  /*fb30*/  FFMA.FTZ R9, R124, R174, R9 ;  /* 0x000000ae7c097223 */ /* 0x000fe20000010009 */
[----:B------:R-:W-:Y:S01]  /*fb40*/  FMUL.FTZ R8, R121, R189 ;  /* 0x000000bd79087220 */ /* 0x000fe20000410000 */
[----:B------:R-:W-:Y:S01]  /*fb50*/  FADD.FTZ R65, R202, R65 ;  /* 0x00000041ca417221 */ /* 0x000fe20000010000 */
[----:B--2---:R-:W-:Y:S01]  /*fb60*/  @!P2 FADD.FTZ R6, R6, R11 ;  /* 0x0000000b0606a221 */ /* 0x004fe20000010000 */
[----:B------:R-:W0:Y:S01]  /*fb70*/  SHFL.DOWN PT, R12, R5, 0x8, 0x1f ;  /* 0x09001f00050c7f89 */ /* 0x000e2200000e0000 */
[----:B------:R-:W-:Y:S01]  /*fb80*/  FFMA.FTZ R86, R9, R37, R86 ;  /* 0x0000002509567223 */ /* 0x000fe20000010056 */
[----:B------:R-:W-:Y:S01]  /*fb90*/  FFMA.FTZ R235, R58, R9, R235 ;  /* 0x000000093aeb7223 */ /* 0x000fe200000100eb */
[----:B-----5:R-:W-:Y:S01]  /*fba0*/  @!P2 FADD.FTZ R7, R7, R116 ;  /* 0x000000740707a221 */ /* 0x020fe20000010000 */
[----:B------:R-:W1:Y:S01]  /*fbb0*/  SHFL.DOWN PT, R11, R4, 0x8, 0x1f ;  /* 0x09001f00040b7f89 */ /* 0x000e6200000e0000 */
[----:B------:R-:W-:Y:S01]  /*fbc0*/  ISETP.GT.AND P2, PT, R16, 0x17, PT ;  /* 0x000000171000780c */ /* 0x000fe20003f44270 */
[----:B------:R-:W-:Y:S01]  /*fbd0*/  FADD.FTZ R55, R140, R55 ;  /* 0x000000378c377221 */ /* 0x000fe20000010000 */
[----:B------:R-:W-:Y:S01]  /*fbe0*/  FFMA.FTZ R90, R195, R41, R90 ;  /* 0x00000029c35a7223 */ /* 0x000fe2000001005a */
[----:B------:R-:W2:Y:S01]  /*fbf0*/  SHFL.DOWN PT, R13, R6, 0x8, 0x1f ;  /* 0x09001f00060d7f89 */ /* 0x000ea200000e0000 */
[----:B------:R-:W-:Y:S01]  /*fc00*/  FFMA.FTZ R96, R145, R49, R96 ;  /* 0x0000003191607223 */ /* 0x000fe20000010060 */
[----:B------:R-:W-:Y:S01]  /*fc10*/  FADD.FTZ R62, R231, R62 ;  /* 0x0000003ee73e7221 */ /* 0x000fe20000010000 */
[----:B------:R-:W-:Y:S01]  /*fc20*/  FADD.FTZ R50, R141, R50 ;  /* 0x000000328d327221 */ /* 0x000fe20000010000 */
[----:B------:R-:W5:Y:S01]  /*fc30*/  SHFL.DOWN PT, R116, R7, 0x8, 0x1f ;  /* 0x09001f0007747f89 */ /* 0x000f6200000e0000 */
        /* <DEDUP_REMOVED lines=24> */
.L_x_13449:
[----:B------:R-:W-:Y:S05]  /*fdc0*/  BSYNC.RECONVERGENT B0 ;  /* 0x0000000000007941 */ /* 0x000fea0003800200 */
.L_x_13448:
        /* <DEDUP_REMOVED lines=15> */
[----:B------:R-:W-:Y:S01]  /*fec0*/  FADD.FTZ R73, R240, R73 ;  /* 0x00000049f0497221 */ /* 0x000fe20000010000 */
[----:B------:R-:W-:Y:S01]  /*fed0*/  FFMA.FTZ R83, R118, R34, R83 ;  /* 0x0000002276537223 */ /* 0x000fe20000010053 */
[----:B------:R-:W-:Y:S01]  /*fee0*/  FADD.FTZ R72, R137, R72 ;  /* 0x0000004889487221 */ /* 0x000fe20000010000 */
[----:B------:R-:W-:Y:S01]  /*fef0*/  FADD.FTZ R74, R3, R74 ;  /* 0x0000004a034a7221 */ /* 0x000fe20000010000 */
[----:B------:R-:W-:Y:S04]  /*ff00*/  BSSY.RECONVERGENT B0, `(.L_x_13450) ;  /* 0x000000d000007945 */ /* 0x000fe80003800200 */
[----:B------:R-:W-:Y:S05]  /*ff10*/  @P2 BRA `(.L_x_13451) ;  /* 0x00000000002c2947 */ /* 0x000fea0003800000 */
[----:B------:R-:W-:Y:S02]  /*ff20*/  UISETP.NE.AND UP0, UPT, UR16, UR43, UPT ;  /* 0x0000002b1000728c */ /* 0x000fe4000bf05270 */
[----:B------:R-:W-:-:S04]  /*ff30*/  ULEA UR14, UR8, UR25, 0x3 ;  /* 0x00000019080e7291 */ /* 0x000fc8000f8e18ff */
[----:B------:R-:W-:-:S13]  /*ff40*/  PLOP3.LUT P2, PT, PT, PT, UP0, 0x80, 0x8 ;  /* 0x000000000008781c */ /* 0x000fda0003f4f008 */
[----:B------:R-:W0:Y:S04]  /*ff50*/  @P2 LDS.64 R2, [UR14+0x4610] ;  /* 0x0046100eff022984 */ /* 0x000e280008000a00 */
[----:B--2---:R-:W2:Y:S01]  /*ff60*/  @P2 LDS.64 R8, [UR14+0x3e10] ;  /* 0x003e100eff082984 */ /* 0x004ea20008000a00 */
[----:B0-----:R-:W-:Y:S01]  /*ff70*/  @P2 FADD.FTZ R6, R6, R2 ;  /* 0x0000000206062221 */ /* 0x001fe20000010000 */
[----:B------:R-:W-:Y:S01]  /*ff80*/  @P2 FADD.FTZ R7, R7, R3 ;  /* 0x0000000307072221 */ /* 0x000fe20000010000 */
[----:B--2---:R-:W-:Y:S01]  /*ff90*/  @P2 FADD.FTZ R4, R4, R8 ;  /* 0x0000000804042221 */ /* 0x004fe20000010000 */
[----:B------:R-:W-:-:S03]  /*ffa0*/  @P2 FADD.FTZ R5, R5, R9 ;  /* 0x0000000905052221 */ /* 0x000fc60000010000 */
[----:B------:R0:W-:Y:S04]  /*ffb0*/  STS.64 [UR14+0x4610], R6 ;  /* 0x00461006ff007988 */ /* 0x0001e80008000a0e */
[----:B------:R0:W-:Y:S02]  /*ffc0*/  STS.64 [UR14+0x3e10], R4 ;  /* 0x003e1004ff007988 */ /* 0x0001e40008000a0e */
.L_x_13451:
[----:B------:R-:W-:Y:S05]  /*ffd0*/  BSYNC.RECONVERGENT B0 ;  /* 0x0000000000007941 */ /* 0x000fea0003800200 */
.L_x_13450:
[----:B------:R-:W-:-:S04]  /*ffe0*/  UIADD3 UR8, UPT, UPT, UR8, 0x1, URZ ;  /* 0x0000000108087890 */ /* 0x000fc8000fffe0ff */
[----:B------:R-:W-:-:S09]  /*fff0*/  UISETP.GE.AND UP0, UPT, UR8, UR44, UPT ;  /* 0x0000002c0800728c */ /* 0x000fd2000bf06270 */
[----:B------:R-:W-:Y:S05]  /*10000*/  BRA.U !UP0, `(.L_x_13452) ;  /* 0xffffff7108d07547 */ /* 0x000fea000b83ffff */
.L_x_13370:
[C---:B------:R-:W-:Y:S01]  /*10010*/  LOP3.LUT R0, R115.reuse, 0x1f, RZ, 0xc0, !PT ;  /* 0x0000001f73007812 */ /* 0x040fe200078ec0ff */
[----:B------:R-:W-:Y:S01]  /*10020*/  BAR.SYNC.DEFER_BLOCKING 0x0 ;  /* 0x0000000000007b1d */ /* 0x000fe20000010000 */
[----:B------:R-:W-:Y:S01]  /*10030*/  SHF.L.U32 R115, R115, 0x4, RZ ;  /* 0x0000000473737819 */ /* 0x000fe200000006ff */
[----:B------:R-:W-:Y:S01]  /*10040*/  UIMAD UR26, UR16, -0x200, UR26 ;  /* 0xfffffe00101a78a4 */ /* 0x000fe2000f8e021a */
[----:B0-----:R-:W-:Y:S02]  /*10050*/  MOV R4, UR19 ;  /* 0x0000001300047c02 */ /* 0x001fe40008000f00 */
[----:B------:R-:W-:Y:S01]  /*10060*/  LOP3.LUT R2, R0, 0x3e00, R115, 0xf8, !PT ;  /* 0x00003e0000027812 */ /* 0x000fe200078ef873 */
[----:B------:R-:W-:Y:S01]  /*10070*/  UIADD3 UR8, UPT, UPT, UR26, 0x200, URZ ;  /* 0x000002001a087890 */ /* 0x000fe2000fffe0ff */
        /* <DEDUP_REMOVED lines=22> */
[----:B------:R-:W-:Y:S02]  /*101e0*/  ISETP.NE.AND P6, PT, R237, RZ, PT ;  /* 0x000000ffed00720c */ /* 0x000fe40003fc5270 */
[----:B------:R-:W-:Y:S02]  /*101f0*/  F2FP.F16.F32.PACK_AB R91, R92, R91 ;  /* 0x0000005b5c5b723e */ /* 0x000fe400000000ff */
[----:B------:R-:W-:Y:S02]  /*10200*/  F2FP.F16.F32.PACK_AB R93, R114, R93 ;  /* 0x0000005d725d723e */ /* 0x000fe400000000ff */
[----:B------:R-:W-:Y:S02]  /*10210*/  F2FP.F16.F32.PACK_AB R94, R94, R95 ;  /* 0x0000005f5e5e723e */ /* 0x000fe400000000ff */
[----:B------:R-:W-:Y:S01]  /*10220*/  F2FP.F16.F32.PACK_AB R96, R96, R97 ;  /* 0x000000616060723e */ /* 0x000fe200000000ff */
[----:B------:R-:W0:Y:S01]  /*10230*/  S2UR UR32, SR_CTAID.X ;  /* 0x00000000002079c3 */ /* 0x000e220000002500 */
[C---:B------:R-:W-:Y:S01]  /*10240*/  LOP3.LUT R35, R2.reuse, 0x40, RZ, 0xfc, !PT ;  /* 0x0000004002237812 */ /* 0x040fe200078efcff */
[----:B------:R-:W0:Y:S01]  /*10250*/  LDCU.64 UR26, c[0x0][0x4f8] ;  /* 0x00009f00ff1a77ac */ /* 0x000e220008000a00 */
[----:B------:R-:W-:-:S02]  /*10260*/  LOP3.LUT R16, R2, 0x60, RZ, 0xfc, !PT ;  /* 0x0000006002107812 */ /* 0x000fc400078efcff */
[----:B------:R-:W-:Y:S01]  /*10270*/  ISETP.GE.AND P1, PT, R2, UR8, PT ;  /* 0x0000000802007c0c */ /* 0x000fe2000bf26270 */
[----:B------:R-:W5:Y:S01]  /*10280*/  LDCU.64 UR30, c[0x0][0x500] ;  /* 0x0000a000ff1e77ac */ /* 0x000f620008000a00 */
[----:B------:R-:W-:Y:S02]  /*10290*/  ISETP.GE.AND P2, PT, R36, UR8, PT ;  /* 0x0000000824007c0c */ /* 0x000fe4000bf46270 */
[----:B------:R-:W-:Y:S02]  /*102a0*/  ISETP.GE.AND P3, PT, R35, UR8, PT ;  /* 0x0000000823007c0c */ /* 0x000fe4000bf66270 */
[----:B------:R-:W-:Y:S02]  /*102b0*/  ISETP.GE.AND P4, PT, R16, UR8, PT ;  /* 0x0000000810007c0c */ /* 0x000fe4000bf86270 */
[C---:B------:R-:W-:Y:S02]  /*102c0*/  LOP3.LUT R34, R2.reuse, 0x80, RZ, 0xfc, !PT ;  /* 0x0000008002227812 */ /* 0x040fe400078efcff */
[----:B------:R-:W-:-:S02]  /*102d0*/  LOP3.LUT R3, R2, 0xa0, RZ, 0xfc, !PT ;  /* 0x000000a002037812 */ /* 0x000fc400078efcff */
[C---:B------:R-:W-:Y:S01]  /*102e0*/  LOP3.LUT R13, R2.reuse, 0xc0, RZ, 0xfc, !PT ;  /* 0x000000c0020d7812 */ /* 0x040fe200078efcff */
[----:B------:R-:W3:Y:S01]  /*102f0*/  @!P1 LDG.E.U16 R40, desc[UR28][R38.64] ;  /* 0x0000001c26289981 */ /* 0x000ee2000c1e1500 */
[C---:B-1----:R-:W-:Y:S02]  /*10300*/  LOP3.LUT R12, R2.reuse, 0xe0, RZ, 0xfc, !PT ;  /* 0x000000e0020c7812 */ /* 0x042fe400078efcff */
[----:B------:R-:W-:Y:S01]  /*10310*/  LOP3.LUT R11, R2, 0x100, RZ, 0xfc, !PT ;  /* 0x00000100020b7812 */ /* 0x000fe200078efcff */
[----:B------:R-:W4:Y:S01]  /*10320*/  @!P2 LDG.E.U16 R37, desc[UR28][R38.64+0x40] ;  /* 0x0000401c2625a981 */ /* 0x000f22000c1e1500 */
[----:B------:R-:W-:Y:S02]  /*10330*/  ISETP.GE.AND P5, PT, R34, UR8, PT ;  /* 0x0000000822007c0c */ /* 0x000fe4000bfa6270 */
[----:B------:R-:W-:Y:S01]  /*10340*/  LOP3.LUT R10, R2, 0x120, RZ, 0xfc, !PT ;  /* 0x00000120020a7812 */ /* 0x000fe200078efcff */
[----:B------:R-:W5:Y:S01]  /*10350*/  @!P3 LDG.E.U16 R42, desc[UR28][R38.64+0x80] ;  /* 0x0000801c262ab981 */ /* 0x000f62000c1e1500 */
[----:B------:R-:W-:-:S02]  /*10360*/  ISETP.GE.AND P0, PT, R3, UR8, PT ;  /* 0x0000000803007c0c */ /* 0x000fc4000bf06270 */
[----:B------:R-:W-:Y:S01]  /*10370*/  ISETP.GE.AND P1, PT, R13, UR8, PT ;  /* 0x000000080d007c0c */ /* 0x000fe2000bf26270 */
[----:B------:R-:W5:Y:S01]  /*10380*/  @!P4 LDG.E.U16 R41, desc[UR28][R38.64+0xc0] ;  /* 0x0000c01c2629c981 */ /* 0x000f62000c1e1500 */
[----:B------:R-:W-:Y:S02]  /*10390*/  ISETP.GE.AND P2, PT, R12, UR8, PT ;  /* 0x000000080c007c0c */ /* 0x000fe4000bf46270 */
[----:B------:R-:W-:Y:S02]  /*103a0*/  ISETP.GE.AND P3, PT, R11, UR8, PT ;  /* 0x000000080b007c0c */ /* 0x000fe4000bf66270 */
[----:B------:R-:W-:Y:S01]  /*103b0*/  ISETP.GE.AND P4, PT, R10, UR8, PT ;  /* 0x000000080a007c0c */ /* 0x000fe2000bf86270 */
[----:B------:R-:W5:Y:S01]  /*103c0*/  @!P5 LDG.E.U16 R44, desc[UR28][R38.64+0x100] ;  /* 0x0001001c262cd981 */ /* 0x000f62000c1e1500 */
[C---:B--2---:R-:W-:Y:S02]  /*103d0*/  LOP3.LUT R9, R2.reuse, 0x140, RZ, 0xfc, !PT ;  /* 0x0000014002097812 */ /* 0x044fe400078efcff */
[C---:B------:R-:W-:Y:S01]  /*103e0*/  LOP3.LUT R8, R2.reuse, 0x160, RZ, 0xfc, !PT ;  /* 0x0000016002087812 */ /* 0x040fe200078efcff */
[----:B------:R-:W2:Y:S01]  /*103f0*/  @!P0 LDG.E.U16 R43, desc[UR28][R38.64+0x140] ;  /* 0x0001401c262b8981 */ /* 0x000ea2000c1e1500 */
[----:B------:R-:W-:-:S02]  /*10400*/  LOP3.LUT R7, R2, 0x180, RZ, 0xfc, !PT ;  /* 0x0000018002077812 */ /* 0x000fc400078efcff */
[C---:B------:R-:W-:Y:S01]  /*10410*/  LOP3.LUT R6, R2.reuse, 0x1a0, RZ, 0xfc, !PT ;  /* 0x000001a002067812 */ /* 0x040fe200078efcff */
        /* <DEDUP_REMOVED lines=12> */
[----:B------:R-:W2:Y:S04]  /*104e0*/  @!P5 LDG.E.U16 R52, desc[UR28][R38.64+0x280] ;  /* 0x0002801c2634d981 */ /* 0x000ea8000c1e1500 */
[----:B------:R-:W2:Y:S04]  /*104f0*/  @!P0 LDG.E.U16 R49, desc[UR28][R38.64+0x2c0] ;  /* 0x0002c01c26318981 */ /* 0x000ea8000c1e1500 */
[----:B------:R-:W2:Y:S04]  /*10500*/  @!P1 LDG.E.U16 R58, desc[UR28][R38.64+0x300] ;  /* 0x0003001c263a9981 */ /* 0x000ea8000c1e1500 */
[----:B------:R-:W2:Y:S04]  /*10510*/  @!P2 LDG.E.U16 R51, desc[UR28][R38.64+0x340] ;  /* 0x0003401c2633a981 */ /* 0x000ea8000c1e1500 */
[----:B------:R-:W2:Y:S04]  /*10520*/  @!P3 LDG.E.U16 R64, desc[UR28][R38.64+0x380] ;  /* 0x0003801c2640b981 */ /* 0x000ea8000c1e1500 */
[----:B------:R-:W2:Y:S04]  /*10530*/  @!P4 LDG.E.U16 R53, desc[UR28][R38.64+0x3c0] ;  /* 0x0003c01c2635c981 */ /* 0x000ea8000c1e1500 */
[----:B---3--:R-:W-:Y:S04]  /*10540*/  STS.U16 [R17], R40 ;  /* 0x0000002811007388 */ /* 0x008fe80000000400 */
[----:B----4-:R-:W-:Y:S04]  /*10550*/  STS.U16 [R18+0x40], R37 ;  /* 0x0000402512007388 */ /* 0x010fe80000000400 */
[----:B-----5:R-:W-:Y:S04]  /*10560*/  STS.U16 [R19+0x80], R42 ;  /* 0x0000802a13007388 */ /* 0x020fe80000000400 */
        /* <DEDUP_REMOVED lines=17> */
[----:B------:R-:W4:Y:S04]  /*10680*/  LDS.U16 R40, [R33+0x6] ;  /* 0x0000060021287984 */ /* 0x000f280000000400 */
[----:B------:R-:W-:Y:S04]  /*10690*/  LDS.U16 R41, [R33+0x10] ;  /* 0x0000100021297984 */ /* 0x000fe80000000400 */
[----:B------:R-:W-:Y:S01]  /*106a0*/  LDS.U16 R42, [R33+0x12] ;  /* 0x00001200212a7984 */ /* 0x000fe20000000400 */
[----:B-1----:R-:W-:-:S05]  /*106b0*/  HADD2.F32 R37, -RZ, R37.H0_H0 ;  /* 0x20000025ff257230 */ /* 0x002fca0000004100 */
[----:B------:R-:W-:Y:S01]  /*106c0*/  FADD.FTZ R43, R37, UR7 ;  /* 0x00000007252b7e21 */ /* 0x000fe20008010000 */
[----:B--2---:R-:W-:Y:S01]  /*106d0*/  HADD2.F32 R38, -RZ, R38.H0_H0 ;  /* 0x20000026ff267230 */ /* 0x004fe20000004100 */
[----:B------:R-:W1:Y:S03]  /*106e0*/  LDS.U16 R37, [R33+0x8] ;  /* 0x0000080021257984 */ /* 0x000e660000000400 */
[----:B------:R-:W-:Y:S01]  /*106f0*/  FSETP.GTU.FTZ.AND P2, PT, R43, 20, PT ;  /* 0x41a000002b00780b */ /* 0x000fe20003f5c000 */
[----:B------:R-:W-:Y:S02]  /*10700*/  FADD.FTZ R45, R38, UR7 ;  /* 0x00000007262d7e21 */ /* 0x000fe40008010000 */
[----:B------:R-:W2:Y:S01]  /*10710*/  LDS.U16 R38, [R33+0xa] ;  /* 0x00000a0021267984 */ /* 0x000ea20000000400 */
[----:B---3--:R-:W-:Y:S02]  /*10720*/  HADD2.F32 R39, -RZ, R39.H0_H0 ;  /* 0x20000027ff277230 */ /* 0x008fe40000004100 */
[----:B------:R-:W-:-:S03]  /*10730*/  FSETP.GTU.FTZ.AND P4, PT, R45, 20, PT ;  /* 0x41a000002d00780b */ /* 0x000fc60003f9c000 */
[----:B------:R-:W-:Y:S01]  /*10740*/  FADD.FTZ R46, R39, UR7 ;  /* 0x00000007272e7e21 */ /* 0x000fe20008010000 */
[----:B----4-:R-:W-:Y:S01]  /*10750*/  HADD2.F32 R40, -RZ, R40.H0_H0 ;  /* 0x20000028ff287230 */ /* 0x010fe20000004100 */
[----:B------:R-:W3:Y:S02]  /*10760*/  LDS.U16 R39, [R33+0xc] ;  /* 0x00000c0021277984 */ /* 0x000ee40000000400 */
[----:B------:R-:W-:Y:S01]  /*10770*/  @!P2 FMUL.FTZ R43, R43, -1.4426950216293334961 ;  /* 0xbfb8aa3b2b2ba820 */ /* 0x000fe20000410000 */
[----:B------:R-:W-:-:S05]  /*10780*/  FSETP.GTU.FTZ.AND P0, PT, R46, 20, PT ;  /* 0x41a000002e00780b */ /* 0x000fca0003f1c000 */
[----:B------:R-:W4:Y:S01]  /*10790*/  @!P2 MUFU.EX2 R43, R43 ;  /* 0x0000002b002ba308 */ /* 0x000f220000000800 */
[----:B------:R-:W-:Y:S01]  /*107a0*/  FADD.FTZ R48, R40, UR7 ;  /* 0x0000000728307e21 */ /* 0x000fe20008010000 */
[----:B------:R-:W-:Y:S01]  /*107b0*/  @!P4 FMUL.FTZ R45, R45, -1.4426950216293334961 ;  /* 0xbfb8aa3b2d2dc820 */ /* 0x000fe20000410000 */
[----:B------:R-:W5:Y:S05]  /*107c0*/  LDS.U16 R40, [R33+0xe] ;  /* 0x00000e0021287984 */ /* 0x000f6a0000000400 */
[----:B------:R-:W0:Y:S01]  /*107d0*/  @!P4 MUFU.EX2 R45, R45 ;  /* 0x0000002d002dc308 */ /* 0x000e220000000800 */
[----:B------:R-:W-:Y:S01]  /*107e0*/  @!P0 FMUL.FTZ R46, R46, -1.4426950216293334961 ;  /* 0xbfb8aa3b2e2e8820 */ /* 0x000fe20000410000 */
[----:B------:R-:W-:Y:S01]  /*107f0*/  FSETP.GTU.FTZ.AND P1, PT, R48, 20, PT ;  /* 0x41a000003000780b */ /* 0x000fe20003f3c000 */
[----:B----4-:R-:W-:-:S04]  /*10800*/  @!P2 FADD.FTZ R44, R43, 1 ;  /* 0x3f8000002b2ca421 */ /* 0x010fc80000010000 */
[----:B------:R-:W4:Y:S04]  /*10810*/  @!P0 MUFU.EX2 R46, R46 ;  /* 0x0000002e002e8308 */ /* 0x000f280000000800 */
[----:B------:R-:W3:Y:S01]  /*10820*/  @!P2 MUFU.RCP R51, R44 ;  /* 0x0000002c0033a308 */ /* 0x000ee20000001000 */
[----:B-1----:R-:W-:Y:S02]  /*10830*/  HADD2.F32 R37, -RZ, R37.H0_H0 ;  /* 0x20000025ff257230 */ /* 0x002fe40000004100 */
[----:B0-----:R-:W-:Y:S01]  /*10840*/  @!P4 FADD.FTZ R43, R45, 1 ;  /* 0x3f8000002d2bc421 */ /* 0x001fe20000010000 */
[----:B--2---:R-:W-:Y:S02]  /*10850*/  HADD2.F32 R38, -RZ, R38.H0_H0 ;  /* 0x20000026ff267230 */ /* 0x004fe40000004100 */
[----:B------:R-:W-:Y:S01]  /*10860*/  @!P1 FMUL.FTZ R48, R48, -1.4426950216293334961 ;  /* 0xbfb8aa3b30309820 */ /* 0x000fe20000410000 */
[----:B------:R-:W-:-:S02]  /*10870*/  FADD.FTZ R37, R37, UR7 ;  /* 0x0000000725257e21 */ /* 0x000fc40008010000 */
[----:B------:R-:W0:Y:S01]  /*10880*/  @!P4 MUFU.RCP R43, R43 ;  /* 0x0000002b002bc308 */ /* 0x000e220000001000 */
[----:B------:R-:W-:Y:S01]  /*10890*/  FADD.FTZ R38, R38, UR7 ;  /* 0x0000000726267e21 */ /* 0x000fe20008010000 */
[----:B----4-:R-:W-:-:S04]  /*108a0*/  @!P0 FADD.FTZ R47, R46, 1 ;  /* 0x3f8000002e2f8421 */ /* 0x010fc80000010000 */
[----:B------:R-:W-:Y:S02]  /*108b0*/  FSETP.GTU.FTZ.AND P3, PT, R38, 20, PT ;  /* 0x41a000002600780b */ /* 0x000fe40003f7c000 */
[----:B------:R-:W1:Y:S01]  /*108c0*/  @!P1 MUFU.EX2 R48, R48 ;  /* 0x0000003000309308 */ /* 0x000e620000000800 */
[----:B---3--:R-:W-:Y:S01]  /*108d0*/  @!P2 FMUL.FTZ R74, R74, R51 ;  /* 0x000000334a4aa220 */ /* 0x008fe20000410000 */
[----:B------:R-:W-:Y:S02]  /*108e0*/  FSETP.GTU.FTZ.AND P2, PT, R37, 20, PT ;  /* 0x41a000002500780b */ /* 0x000fe40003f5c000 */
[----:B------:R-:W2:Y:S01]  /*108f0*/  @!P0 MUFU.RCP R52, R47 ;  /* 0x0000002f00348308 */ /* 0x000ea20000001000 */
[----:B------:R-:W-:Y:S02]  /*10900*/  HADD2.F32 R39, -RZ, R39.H0_H0 ;  /* 0x20000027ff277230 */ /* 0x000fe40000004100 */
[----:B-----5:R-:W-:Y:S02]  /*10910*/  HADD2.F32 R40, -RZ, R40.H0_H0 ;  /* 0x20000028ff287230 */ /* 0x020fe40000004100 */
[----:B------:R-:W-:-:S02]  /*10920*/  HADD2.F32 R41, -RZ, R41.H0_H0 ;  /* 0x20000029ff297230 */ /* 0x000fc40000004100 */
[----:B------:R-:W-:Y:S01]  /*10930*/  FADD.FTZ R44, R39, UR7 ;  /* 0x00000007272c7e21 */ /* 0x000fe20008010000 */
[----:B0-----:R-:W-:Y:S01]  /*10940*/  @!P4 FMUL.FTZ R72, R72, R43 ;  /* 0x0000002b4848c220 */ /* 0x001fe20000410000 */
[----:B------:R-:W-:Y:S01]  /*10950*/  FADD.FTZ R45, R40, UR7 ;  /* 0x00000007282d7e21 */ /* 0x000fe20008010000 */
[----:B------:R-:W-:Y:S01]  /*10960*/  @!P3 FMUL.FTZ R39, R38, -1.4426950216293334961 ;  /* 0xbfb8aa3b2627b820 */ /* 0x000fe20000410000 */
[----:B-1----:R-:W-:Y:S01]  /*10970*/  @!P1 FADD.FTZ R49, R48, 1 ;  /* 0x3f80000030319421 */ /* 0x002fe20000010000 */
[----:B------:R-:W-:Y:S01]  /*10980*/  @!P2 FMUL.FTZ R37, R37, -1.4426950216293334961 ;  /* 0xbfb8aa3b2525a820 */ /* 0x000fe20000410000 */
[----:B------:R-:W-:Y:S01]  /*10990*/  FADD.FTZ R43, R41, UR7 ;  /* 0x00000007292b7e21 */ /* 0x000fe20008010000 */
[----:B------:R-:W-:Y:S02]  /*109a0*/  FSETP.GTU.FTZ.AND P5, PT, R44, 20, PT ;  /* 0x41a000002c00780b */ /* 0x000fe40003fbc000 */
[----:B------:R-:W-:Y:S01]  /*109b0*/  FSETP.GTU.FTZ.AND P4, PT, R45, 20, PT ;  /* 0x41a000002d00780b */ /* 0x000fe20003f9c000 */
[----:B------:R-:W0:Y:S01]  /*109c0*/  @!P1 MUFU.RCP R49, R49 ;  /* 0x0000003100319308 */ /* 0x000e220000001000 */
[----:B--2---:R-:W-:Y:S01]  /*109d0*/  @!P0 FMUL.FTZ R73, R73, R52 ;  /* 0x0000003449498220 */ /* 0x004fe20000410000 */
        /* <DEDUP_REMOVED lines=15> */
[----:B------:R-:W3:Y:S02]  /*10ad0*/  @!P3 MUFU.RCP R37, R37 ;  /* 0x000000250025b308 */ /* 0x000ee40000001000 */
[----:B------:R-:W-:Y:S01]  /*10ae0*/  @!P1 FMUL.FTZ R43, R46, -1.4426950216293334961 ;  /* 0xbfb8aa3b2e2b9820 */ /* 0x000fe20000410000 */
[----:B0-----:R-:W-:Y:S01]  /*10af0*/  @!P5 FADD.FTZ R39, R40, 1 ;  /* 0x3f8000002827d421 */ /* 0x001fe20000010000 */
[----:B-1----:R-:W-:-:S04]  /*10b00*/  @!P4 FADD.FTZ R40, R41, 1 ;  /* 0x3f8000002928c421 */ /* 0x002fc80000010000 */
[----:B------:R-:W0:Y:S01]  /*10b10*/  @!P2 MUFU.RCP R38, R38 ;  /* 0x000000260026a308 */ /* 0x000e220000001000 */
[----:B--2---:R-:W-:-:S07]  /*10b20*/  @!P0 FADD.FTZ R41, R42, 1 ;  /* 0x3f8000002a298421 */ /* 0x004fce0000010000 */
[----:B------:R-:W1:Y:S01]  /*10b30*/  @!P1 MUFU.EX2 R43, R43 ;  /* 0x0000002b002b9308 */ /* 0x000e620000000800 */
[----:B---3--:R-:W-:-:S03]  /*10b40*/  @!P3 FMUL.FTZ R66, R66, R37 ;  /* 0x000000254242b220 */ /* 0x008fc60000410000 */
[----:B------:R2:W3:Y:S01]  /*10b50*/  @!P0 MUFU.RCP R42, R41 ;  /* 0x00000029002a8308 */ /* 0x0004e20000001000 */
[----:B------:R-:W4:Y:S01]  /*10b60*/  LDS.U16 R37, [R33+0x14] ;  /* 0x0000140021257984 */ /* 0x000f220000000400 */
[----:B0-----:R-:W-:-:S06]  /*10b70*/  @!P2 FMUL.FTZ R71, R71, R38 ;  /* 0x000000264747a220 */ /* 0x001fcc0000410000 */
[----:B------:R0:W5:Y:S01]  /*10b80*/  @!P5 MUFU.RCP R44, R39 ;  /* 0x00000027002cd308 */ /* 0x0001620000001000 */
[----:B------:R-:W4:Y:S01]  /*10b90*/  LDS.U16 R38, [R33+0x16] ;  /* 0x0000160021267984 */ /* 0x000f220000000400 */
[----:B-1----:R-:W-:-:S03]  /*10ba0*/  @!P1 FADD.FTZ R43, R43, 1 ;  /* 0x3f8000002b2b9421 */ /* 0x002fc60000010000 */
[----:B--2---:R-:W-:Y:S04]  /*10bb0*/  LDS.U16 R41, [R33+0x1c] ;  /* 0x00001c0021297984 */ /* 0x004fe80000000400 */
[----:B0-----:R-:W0:Y:S01]  /*10bc0*/  LDS.U16 R39, [R33+0x18] ;  /* 0x0000180021277984 */ /* 0x001e220000000400 */
[----:B------:R1:W2:Y:S01]  /*10bd0*/  @!P4 MUFU.RCP R45, R40 ;  /* 0x00000028002dc308 */ /* 0x0002a20000001000 */
[----:B---3--:R-:W-:Y:S02]  /*10be0*/  @!P0 FMUL.FTZ R65, R65, R42 ;  /* 0x0000002a41418220 */ /* 0x008fe40000410000 */
[----:B------:R-:W-:Y:S05]  /*10bf0*/  LDS.U16 R42, [R33+0x1e] ;  /* 0x00001e00212a7984 */ /* 0x000fea0000000400 */
[----:B------:R-:W3:Y:S01]  /*10c00*/  @!P1 MUFU.RCP R43, R43 ;  /* 0x0000002b002b9308 */ /* 0x000ee20000001000 */
[----:B-1----:R-:W1:Y:S01]  /*10c10*/  LDS.U16 R40, [R33+0x1a] ;  /* 0x00001a0021287984 */ /* 0x002e620000000400 */
[----:B------:R-:W-:Y:S01]  /*10c20*/  BAR.SYNC.DEFER_BLOCKING 0x0 ;  /* 0x0000000000007b1d */ /* 0x000fe20000010000 */
[----:B-----5:R-:W-:Y:S01]  /*10c30*/  @!P5 FMUL.FTZ R67, R67, R44 ;  /* 0x0000002c4343d220 */ /* 0x020fe20000410000 */
[----:B------:R-:W-:-:S02]  /*10c40*/  PRMT R44, R83, 0x7632, R44 ;  /* 0x00007632532c7816 */ /* 0x000fc4000000002c */
[----:B------:R-:W-:Y:S01]  /*10c50*/  PRMT R46, R89, 0x7632, R46 ;  /* 0x00007632592e7816 */ /* 0x000fe2000000002e */
[----:B--2---:R-:W-:Y:S01]  /*10c60*/  @!P4 FMUL.FTZ R62, R62, R45 ;  /* 0x0000002d3e3ec220 */ /* 0x004fe20000410000 */
[----:B------:R-:W-:Y:S01]  /*10c70*/  PRMT R45, R87, 0x7632, R45 ;  /* 0x00007632572d7816 */ /* 0x000fe2000000002d */
[----:B---3--:R-:W-:Y:S01]  /*10c80*/  @!P1 FMUL.FTZ R60, R60, R43 ;  /* 0x0000002b3c3c9220 */ /* 0x008fe20000410000 */
[----:B------:R-:W-:Y:S01]  /*10c90*/  PRMT R43, R85, 0x7632, R43 ;  /* 0x00007632552b7816 */ /* 0x000fe2000000002b */
[----:B----4-:R-:W-:Y:S01]  /*10ca0*/  HADD2.F32 R37, -RZ, R37.H0_H0 ;  /* 0x20000025ff257230 */ /* 0x010fe20000004100 */
[----:B------:R-:W-:-:S04]  /*10cb0*/  MOV R52, UR8 ;  /* 0x0000000800347c02 */ /* 0x000fc80008000f00 */
[----:B------:R-:W-:Y:S01]  /*10cc0*/  FADD.FTZ R37, R37, UR7 ;  /* 0x0000000725257e21 */ /* 0x000fe20008010000 */
        /* <DEDUP_REMOVED lines=9> */
[----:B------:R-:W-:Y:S01]  /*10d60*/  HADD2.F32 R38, -RZ, R38.H0_H0 ;  /* 0x20000026ff267230 */ /* 0x000fe20000004100 */
[----:B------:R-:W-:Y:S02]  /*10d70*/  FSETP.GTU.FTZ.AND P5, PT, R37, 20, PT ;  /* 0x41a000002500780b */ /* 0x000fe40003fbc000 */
[----:B------:R-:W-:Y:S01]  /*10d80*/  STS.U16 [R33+0x4], R85 ;  /* 0x0000045521007388 */ /* 0x000fe20000000400 */
[----:B0-----:R-:W-:-:S03]  /*10d90*/  HADD2.F32 R39, -RZ, R39.H0_H0 ;  /* 0x20000027ff277230 */ /* 0x001fc60000004100 */
[----:B------:R-:W-:Y:S01]  /*10da0*/  STS.U16 [R33+0x8], R87 ;  /* 0x0000085721007388 */ /* 0x000fe20000000400 */
[----:B------:R-:W-:-:S03]  /*10db0*/  HADD2.F32 R41, -RZ, R41.H0_H0 ;  /* 0x20000029ff297230 */ /* 0x000fc60000004100 */
        /* <DEDUP_REMOVED lines=31> */
[----:B-1----:R-:W-:Y:S01]  /*10fb0*/  HADD2.F32 R40, -RZ, R40.H0_H0 ;  /* 0x20000028ff287230 */ /* 0x002fe20000004100 */
[----:B------:R-:W-:-:S02]  /*10fc0*/  FSETP.GTU.FTZ.AND P2, PT, R38, 20, PT ;  /* 0x41a000002600780b */ /* 0x000fc40003f5c000 */
[----:B------:R-:W-:Y:S02]  /*10fd0*/  FSETP.GTU.FTZ.AND P1, PT, R39, 20, PT ;  /* 0x41a000002700780b */ /* 0x000fe40003f3c000 */
[----:B------:R-:W-:Y:S01]  /*10fe0*/  FSETP.GTU.FTZ.AND P0, PT, R41, 20, PT ;  /* 0x41a000002900780b */ /* 0x000fe20003f1c000 */
[----:B------:R-:W-:Y:S01]  /*10ff0*/  FADD.FTZ R40, R40, UR7 ;  /* 0x0000000728287e21 */ /* 0x000fe20008010000 */
[----:B------:R-:W-:Y:S01]  /*11000*/  @!P5 FMUL.FTZ R37, R37, -1.4426950216293334961 ;  /* 0xbfb8aa3b2525d820 */ /* 0x000fe20000410000 */
[----:B------:R-:W-:-:S03]  /*11010*/  HADD2.F32 R42, -RZ, R42.H0_H0 ;  /* 0x2000002aff2a7230 */ /* 0x000fc60000004100 */
[----:B------:R-:W-:Y:S02]  /*11020*/  FSETP.GTU.FTZ.AND P4, PT, R40, 20, PT ;  /* 0x41a000002800780b */ /* 0x000fe40003f9c000 */
[----:B------:R-:W-:Y:S01]  /*11030*/  FADD.FTZ R42, R42, UR7 ;  /* 0x000000072a2a7e21 */ /* 0x000fe20008010000 */
[----:B------:R-:W1:Y:S01]  /*11040*/  @!P5 MUFU.EX2 R37, R37 ;  /* 0x000000250025d308 */ /* 0x000e620000000800 */
[----:B------:R-:W-:Y:S01]  /*11050*/  @!P2 FMUL.FTZ R38, R38, -1.4426950216293334961 ;  /* 0xbfb8aa3b2626a820 */ /* 0x000fe20000410000 */
[----:B------:R-:W-:Y:S02]  /*11060*/  @!P1 FMUL.FTZ R39, R39, -1.4426950216293334961 ;  /* 0xbfb8aa3b27279820 */ /* 0x000fe40000410000 */
[----:B------:R-:W-:Y:S01]  /*11070*/  @!P0 FMUL.FTZ R41, R41, -1.4426950216293334961 ;  /* 0xbfb8aa3b29298820 */ /* 0x000fe20000410000 */
[----:B------:R-:W-:Y:S01]  /*11080*/  FSETP.GTU.FTZ.AND P3, PT, R42, 20, PT ;  /* 0x41a000002a00780b */ /* 0x000fe20003f7c000 */
[----:B------:R-:W3:Y:S01]  /*11090*/  S2UR UR12, SR_CTAID.Y ;  /* 0x00000000000c79c3 */ /* 0x000ee20000002600 */
[----:B------:R-:W4:Y:S01]  /*110a0*/  LDS R89, [UR25+0x420] ;  /* 0x00042019ff597984 */ /* 0x000f220008000800 */
[----:B------:R-:W5:Y:S01]  /*110b0*/  @!P2 MUFU.EX2 R38, R38 ;  /* 0x000000260026a308 */ /* 0x000f620000000800 */
[----:B------:R-:W-:Y:S01]  /*110c0*/  USHF.L.U32 UR8, UR16, 0x9, URZ ;  /* 0x0000000910087899 */ /* 0x000fe200080006ff */
[----:B------:R-:W-:-:S02]  /*110d0*/  @!P4 FMUL.FTZ R40, R40, -1.4426950216293334961 ;  /* 0xbfb8aa3b2828c820 */ /* 0x000fc40000410000 */
[----:B------:R-:W2:Y:S04]  /*110e0*/  @!P1 MUFU.EX2 R39, R39 ;  /* 0x0000002700279308 */ /* 0x000ea80000000800 */
[----:B------:R-:W3:Y:S01]  /*110f0*/  @!P0 MUFU.EX2 R41, R41 ;  /* 0x0000002900298308 */ /* 0x000ee20000000800 */
[----:B-1----:R-:W-:Y:S01]  /*11100*/  @!P5 FADD.FTZ R37, R37, 1 ;  /* 0x3f8000002525d421 */ /* 0x002fe20000010000 */
[----:B------:R-:W-:Y:S01]  /*11110*/  UIADD3 UR8, UPT, UPT, UR8, -0x200, URZ ;  /* 0xfffffe0008087890 */ /* 0x000fe2000fffe0ff */
[----:B------:R-:W-:Y:S01]  /*11120*/  @!P3 FMUL.FTZ R42, R42, -1.4426950216293334961 ;  /* 0xbfb8aa3b2a2ab820 */ /* 0x000fe20000410000 */
[----:B------:R-:W-:Y:S01]  /*11130*/  UMOV UR9, URZ ;  /* 0x000000ff00097c82 */ /* 0x000fe20008000000 */
[----:B------:R-:W1:Y:S01]  /*11140*/  @!P4 MUFU.EX2 R40, R40 ;  /* 0x000000280028c308 */ /* 0x000e620000000800 */
[----:B------:R-:W-:-:S03]  /*11150*/  UIMAD.WIDE.U32 UR14, UR32, UR26, UR8 ;  /* 0x0000001a200e72a5 */ /* 0x000fc6000f8e0008 */
[----:B0-----:R-:W0:Y:S01]  /*11160*/  @!P5 MUFU.RCP R44, R37 ;  /* 0x00000025002cd308 */ /* 0x001e220000001000 */
[----:B------:R-:W-:Y:S01]  /*11170*/  UIMAD UR15, UR32, UR27, UR15 ;  /* 0x0000001b200f72a4 */ /* 0x000fe2000f8e020f */
[----:B-----5:R-:W-:Y:S01]  /*11180*/  @!P2 FADD.FTZ R38, R38, 1 ;  /* 0x3f8000002626a421 */ /* 0x020fe20000010000 */
[----:B--2---:R-:W-:Y:S01]  /*11190*/  @!P1 FADD.FTZ R39, R39, 1 ;  /* 0x3f80000027279421 */ /* 0x004fe20000010000 */
[----:B------:R-:W2:Y:S01]  /*111a0*/  LDCU.64 UR26, c[0x0][0x550] ;  /* 0x0000aa00ff1a77ac */ /* 0x000ea20008000a00 */
[----:B---3--:R-:W-:-:S03]  /*111b0*/  @!P0 FADD.FTZ R41, R41, 1 ;  /* 0x3f80000029298421 */ /* 0x008fc60000010000 */
[----:B------:R-:W3:Y:S01]  /*111c0*/  @!P3 MUFU.EX2 R42, R42 ;  /* 0x0000002a002ab308 */ /* 0x000ee20000000800 */
[----:B------:R-:W-:-:S03]  /*111d0*/  UIMAD UR13, UR12, UR31, URZ ;  /* 0x0000001f0c0d72a4 */ /* 0x000fc6000f8e02ff */
[----:B------:R-:W5:Y:S01]  /*111e0*/  @!P2 MUFU.RCP R91, R38 ;  /* 0x00000026005ba308 */ /* 0x000f620000001000 */
[----:B------:R-:W-:Y:S01]  /*111f0*/  UIMAD.WIDE.U32 UR14, UR12, UR30, UR14 ;  /* 0x0000001e0c0e72a5 */ /* 0x000fe2000f8e000e */
[----:B-1----:R-:W-:-:S06]  /*11200*/  @!P4 FADD.FTZ R40, R40, 1 ;  /* 0x3f8000002828c421 */ /* 0x002fcc0000010000 */
[----:B------:R1:W4:Y:S08]  /*11210*/  @!P1 MUFU.RCP R46, R39 ;  /* 0x00000027002e9308 */ /* 0x0003300000001000 */
[----:B------:R-:W4:Y:S01]  /*11220*/  @!P0 MUFU.RCP R48, R41 ;  /* 0x0000002900308308 */ /* 0x000f220000001000 */
[----:B0-----:R-:W-:Y:S01]  /*11230*/  @!P5 FMUL.FTZ R61, R61, R44 ;  /* 0x0000002c3d3dd220 */ /* 0x001fe20000410000 */
[----:B-1----:R-:W-:Y:S01]  /*11240*/  IADD3 R39, P5, PT, R2, UR14, RZ ;  /* 0x0000000e02277c10 */ /* 0x002fe2000ffbe0ff */
[----:B---3--:R-:W-:-:S05]  /*11250*/  @!P3 FADD.FTZ R42, R42, 1 ;  /* 0x3f8000002a2ab421 */ /* 0x008fca0000010000 */
[----:B------:R0:W1:Y:S02]  /*11260*/  @!P4 MUFU.RCP R37, R40 ;  /* 0x000000280025c308 */ /* 0x0000640000001000 */
[----:B0-----:R-:W-:-:S06]  /*11270*/  MOV R40, UR13 ;  /* 0x0000000d00287c02 */ /* 0x001fcc0008000f00 */
[----:B------:R-:W0:Y:S01]  /*11280*/  @!P3 MUFU.RCP R93, R42 ;  /* 0x0000002a005db308 */ /* 0x000e220000001000 */
[----:B------:R-:W-:Y:S01]  /*11290*/  IADD3.X R40, PT, PT, R40, UR15, RZ, P5, !PT ;  /* 0x0000000f28287c10 */ /* 0x000fe2000affe4ff */
[----:B-----5:R-:W-:Y:S01]  /*112a0*/  @!P2 FMUL.FTZ R56, R56, R91 ;  /* 0x0000005b3838a220 */ /* 0x020fe20000410000 */
[----:B--2---:R-:W-:Y:S01]  /*112b0*/  LEA R38, P5, R39, UR26, 0x1 ;  /* 0x0000001a27267c11 */ /* 0x004fe2000f8a08ff */
[----:B----4-:R-:W-:Y:S01]  /*112c0*/  @!P1 FMUL.FTZ R59, R59, R46 ;  /* 0x0000002e3b3b9220 */ /* 0x010fe20000410000 */
[----:B------:R-:W-:Y:S01]  /*112d0*/  @!P0 FMUL.FTZ R55, R55, R48 ;  /* 0x0000003037378220 */ /* 0x000fe20000410000 */
[----:B------:R-:W-:Y:S01]  /*112e0*/  ISETP.GE.AND P1, PT, R2, R89, PT ;  /* 0x000000590200720c */ /* 0x000fe20003f26270 */
        /* <DEDUP_REMOVED lines=97> */
[----:B------:R-:W3:Y:S01]  /*11900*/  LDCU.64 UR14, c[0x0][0x560] ;  /* 0x0000ac00ff0e77ac */ /* 0x000ee20008000a00 */
[----:B------:R-:W-:Y:S02]  /*11910*/  FADD.FTZ R15, R74, R15 ;  /* 0x0000000f4a0f7221 */ /* 0x000fe40000010000 */
[----:B--2---:R-:W-:Y:S02]  /*11920*/  UIMAD.WIDE.U32 UR8, UR12, UR26, UR8 ;  /* 0x0000001a0c0872a5 */ /* 0x004fe4000f8e0008 */
[----:B------:R-:W-:Y:S02]  /*11930*/  FADD.FTZ R72, R15, R72 ;  /* 0x000000480f487221 */ /* 0x000fe40000010000 */
[----:B------:R-:W-:Y:S02]  /*11940*/  UIMAD UR9, UR12, UR27, UR9 ;  /* 0x0000001b0c0972a4 */ /* 0x000fe4000f8e0209 */
[----:B------:R-:W-:-:S04]  /*11950*/  IADD3 R15, P0, PT, R2, UR8, RZ ;  /* 0x00000008020f7c10 */ /* 0x000fc8000ff1e0ff */
[----:B0-----:R-:W-:Y:S02]  /*11960*/  IADD3.X R20, PT, PT, RZ, UR9, RZ, P0, !PT ;  /* 0x00000009ff147c10 */ /* 0x001fe400087fe4ff */
[----:B---3--:R-:W-:Y:S01]  /*11970*/  LEA R18, P3, R15, UR14, 0x1 ;  /* 0x0000000e0f127c11 */ /* 0x008fe2000f8608ff */
        /* <DEDUP_REMOVED lines=59> */
.L_x_13336:
        /* <DEDUP_REMOVED lines=33> */
.L_x_13455:
[----:B------:R-:W-:Y:S05]  /*11f40*/  BSYNC.RECONVERGENT B0 ;  /* 0x0000000000007941 */ /* 0x000fea0003800200 */
.L_x_13454:
        /* <DEDUP_REMOVED lines=31> */
.L_x_13457:
[----:B------:R-:W-:Y:S05]  /*12140*/  BSYNC.RECONVERGENT B0 ;  /* 0x0000000000007941 */ /* 0x000fea0003800200 */
.L_x_13456:
        /* <DEDUP_REMOVED lines=16> */
.L_x_13459:
[----:B------:R-:W-:Y:S02]  /*12250*/  LEA R0, R11, UR9, 0x3 ;  /* 0x000000090b007c11 */ /* 0x000fe4000f8e18ff */
[----:B-12-4-:R-:W-:Y:S02]  /*12260*/  MOV R3, UR7 ;  /* 0x0000000700037c02 */ /* 0x016fe40008000f00 */
        /* <DEDUP_REMOVED lines=30> */
.L_x_13458:
[----:B------:R-:W-:Y:S05]  /*12450*/  EXIT ;  /* 0x000000000000794d */ /* 0x000fea0003800000 */
.L_x_13460:
        /* <DEDUP_REMOVED lines=10> */
.L_x_18738:


//--------------------- .text._Z25selective_scan_bwd_kernelI32Selective_Scan_bwd_kernel_traitsILi32ELi16ELb0ELb1ELb1ELb0ELb0EN3c104HalfENS1_7complexIfEEEEv12SSMParamsBwd --------------------------
	.section	.text._Z25selective_scan_bwd_kernelI32Selective_Scan_bwd_kernel_traitsILi32ELi16ELb0ELb1ELb1ELb0ELb0EN3c104HalfENS1_7complexIfEEEEv12SSMParamsBwd,"ax",@progbits
	.align	128
        .global         _Z25selective_scan_bwd_kernelI32Selective_Scan_bwd_kernel_traitsILi32ELi16ELb0ELb1ELb1ELb0ELb0EN3c104HalfENS1_7complexIfEEEEv12SSMParamsBwd
        .type           _Z25selective_scan_bwd_kernelI32Selective_Scan_bwd_kernel_traitsILi32ELi16ELb0ELb1ELb1ELb0ELb0EN3c104HalfENS1_7complexIfEEEEv12SSMParamsBwd,@function
        .size           _Z25selective_scan_bwd_kernelI32Selective_Scan_bwd_kernel_traitsILi32ELi16ELb0ELb1ELb1ELb0ELb0EN3c104HalfENS1_7complexIfEEEEv12SSMParamsBwd,(.L_x_18739 - _Z25selective_scan_bwd_kernelI32Selective_Scan_bwd_kernel_traitsILi32ELi16ELb0ELb1ELb1ELb0ELb0EN3c104HalfENS1_7complexIfEEEEv12SSMParamsBwd)
        .other          _Z25selective_scan_bwd_kernelI32Selective_Scan_bwd_kernel_traitsILi32ELi16ELb0ELb1ELb1ELb0ELb0EN3c104HalfENS1_7complexIfEEEEv12SSMParamsBwd,@"STO_CUDA_ENTRY STV_DEFAULT"
_Z25selective_scan_bwd_kernelI32Selective_Scan_bwd_kernel_traitsILi32ELi16ELb0ELb1ELb1ELb0ELb0EN3c104HalfENS1_7complexIfEEEEv12SSMParamsBwd:
.text._Z25selective_scan_bwd_kernelI32Selective_Scan_bwd_kernel_traitsILi32ELi16ELb0ELb1ELb1ELb0ELb0EN3c104HalfENS1_7complexIfEEEEv12SSMParamsBwd:
        /* <DEDUP_REMOVED lines=24> */
[----:B------:R-:W-:Y:S01]  /*0180*/  MOV R5, UR7 ;  /* 0x0000000700057c02 */ /* 0x000fe20008000f00 */
[----:B------:R-:W1:Y:S03]  /*0190*/  LDCU.64 UR30, c[0x0][0x4d8] ;  /* 0x00009b00ff1e77ac */ /* 0x000e660008000a00 */
[----:B---3--:R3:W3:Y:S01]  /*01a0*/  @P0 LDG.E R3, desc[UR28][R2.64] ;  /* 0x0000001c02030981 */ /* 0x0086e2000c1e1900 */
[----:B------:R-:W3:Y:S03]  /*01b0*/  LDCU.64 UR36, c[0x0][0x3b0] ;  /* 0x00007600ff2477ac */ /* 0x000ee60008000a00 */
[----:B------:R-:W3:Y:S01]  /*01c0*/  @P1 LDG.E R4, desc[UR28][R4.64] ;  /* 0x0000001c04041981 */ /* 0x000ee2000c1e1900 */
[----:B----4-:R-:W-:Y:S01]  /*01d0*/  MOV R0, UR34 ;  /* 0x0000002200007c02 */ /* 0x010fe20008000f00 */
[----:B------:R-:W5:Y:S01]  /*01e0*/  S2UR UR6, SR_CTAID.X ;  /* 0x00000000000679c3 */ /* 0x000f620000002500 */
[----:B--2---:R-:W-:-:S02]  /*01f0*/  ULEA UR22, UR33, 0xfffffe00, 0x9 ;  /* 0xfffffe0021167891 */ /* 0x004fc4000f8e48ff */
        /* <DEDUP_REMOVED lines=14> */
[----:B------:R-:W-:Y:S02]  /*02e0*/  UIADD3 UR11, UP0, UPT, UR22, UR4, URZ ;  /* 0x00000004160b7290 */ /* 0x000fe4000ff1e0ff */
[----:B------:R-:W-:Y:S02]  /*02f0*/  UIADD3 UR4, UP2, UPT, UR22, UR10, URZ ;  /* 0x0000000a16047290 */ /* 0x000fe4000ff5e0ff */
[----:B-1----:R-:W-:Y:S02]  /*0300*/  ULEA UR10, UP1, UR11, UR12, 0x1 ;  /* 0x0000000c0b0a7291 */ /* 0x002fe4000f8208ff */
        /* <DEDUP_REMOVED lines=8> */
[----:B------:R-:W1:Y:S01]  /*0390*/  F2I.FTZ.U32.TRUNC.NTZ R2, R2 ;  /* 0x0000000200027305 */ /* 0x000e62000021f000 */
[----:B------:R-:W-:Y:S01]  /*03a0*/  IABS R0, R0 ;  /* 0x0000000000007213 */ /* 0x000fe20000000000 */
[----:B------:R-:W-:Y:S01]  /*03b0*/  UMOV UR4, URZ ;  /* 0x000000ff00047c82 */ /* 0x000fe20008000000 */
[----:B------:R-:W3:Y:S02]  /*03c0*/  LDCU.64 UR16, c[0x0][0x4b8] ;  /* 0x00009700ff1077ac */ /* 0x000ee40008000a00 */
[----:B------:R-:W-:Y:S01]  /*03d0*/  R2UR UR13, R0 ;  /* 0x00000000000d72ca */ /* 0x000fe200000e0000 */
[----:B------:R-:W-:Y:S01]  /*03e0*/  HFMA2 R0, -RZ, RZ, 0, 0 ;  /* 0x00000000ff007431 */ /* 0x000fe200000001ff */
[----:B------:R-:W4:Y:S01]  /*03f0*/  LDCU.64 UR26, c[0x0][0x4a0] ;  /* 0x00009400ff1a77ac */ /* 0x000f220008000a00 */
[----:B-1----:R-:W-:Y:S02]  /*0400*/  R2UR UR5, R2 ;  /* 0x00000000020572ca */ /* 0x002fe400000e0000 */
[----:B------:R-:W-:Y:S01]  /*0410*/  MOV R2, RZ ;  /* 0x000000ff00027202 */ /* 0x000fe20000000f00 */
[----:B---3--:R-:W-:-:S02]  /*0420*/  USHF.R.U64 UR15, UR16, 0x1, UR17 ;  /* 0x00000001100f7899 */ /* 0x008fc40008001211 */
[----:B------:R-:W-:Y:S02]  /*0430*/  USHF.R.U32.HI UR16, URZ, 0x1, UR17 ;  /* 0x00000001ff107899 */ /* 0x000fe40008011611 */
[----:B------:R-:W-:Y:S02]  /*0440*/  USHF.R.U32.HI UR17, URZ, 0x1, UR31 ;  /* 0x00000001ff117899 */ /* 0x000fe4000801161f */
[----:B------:R-:W-:-:S04]  /*0450*/  UIMAD UR16, UR16, UR6, URZ ;  /* 0x00000006101072a4 */ /* 0x000fc8000f8e02ff */
[----:B------:R-:W-:-:S04]  /*0460*/  UIADD3 UR7, UPT, UPT, URZ, -UR5, URZ ;  /* 0x80000005ff077290 */ /* 0x000fc8000fffe0ff */
        /* <DEDUP_REMOVED lines=14> */
[----:B------:R-:W1:Y:S01]  /*0550*/  LDCU.64 UR24, c[0x0][0x4c0] ;  /* 0x00009800ff1877ac */ /* 0x000e620008000a00 */
[----:B----4-:R-:W-:-:S02]  /*0560*/  UIMAD.WIDE.U32 UR4, UR8, UR26, UR4 ;  /* 0x0000001a080472a5 */ /* 0x010fc4000f8e0004 */
        /* <DEDUP_REMOVED lines=10> */
[----:B------:R-:W4:Y:S05]  /*0610*/  LDCU.64 UR26, c[0x0][0x3c8] ;  /* 0x00007900ff1a77ac */ /* 0x000f2a0008000a00 */
[----:B------:R-:W-:-:S02]  /*0620*/  @!UP2 UIADD3 UR32, UPT, UPT, -UR32, URZ, URZ ;  /* 0x000000ff2020a290 */ /* 0x000fc4000fffe1ff */
[----:B------:R-:W-:Y:S02]  /*0630*/  @!UP1 ULOP3.LUT UR32, URZ, UR34, URZ, 0x33, !UPT ;  /* 0x00000022ff209292 */ /* 0x000fe4000f8e33ff */
[----:B------:R-:W-:Y:S02]  /*0640*/  UIADD3 UR4, UP2, UPT, UR22, UR4, URZ ;  /* 0x0000000416047290 */ /* 0x000fe4000ff5e0ff */
[----:B------:R-:W-:Y:S02]  /*0650*/  USHF.R.S32.HI UR37, URZ, 0x1f, UR32 ;  /* 0x0000001fff257899 */ /* 0x000fe40008011420 */
[----:B--2---:R-:W-:Y:S02]  /*0660*/  UISETP.NE.U32.AND UP0, UPT, UR40, URZ, UPT ;  /* 0x000000ff2800728c */ /* 0x004fe4000bf05070 */
[----:B------:R-:W-:Y:S02]  /*0670*/  UIADD3.X UR13, UPT, UPT, UR23, UR5, URZ, UP2, !UPT ;  /* 0x00000005170d7290 */ /* 0x000fe400097fe4ff */
[----:B0-----:R-:W-:-:S02]  /*0680*/  ULEA UR14, UP1, UR4, UR38, 0x1 ;  /* 0x00000026040e7291 */ /* 0x001fc4000f8208ff */
[----:B-1----:R-:W-:Y:S01]  /*0690*/  UIMAD UR34, UR37, UR24, URZ ;  /* 0x00000018252272a4 */ /* 0x002fe2000f8e02ff */
[----:B------:R-:W0:Y:S01]  /*06a0*/  LDCU.64 UR22, c[0x0][0x4e0] ;  /* 0x00009c00ff1677ac */ /* 0x000e220008000a00 */
[----:B------:R-:W-:Y:S02]  /*06b0*/  UISETP.NE.AND.EX UP0, UPT, UR41, URZ, UPT, UP0 ;  /* 0x000000ff2900728c */ /* 0x000fe4000bf05300 */
[----:B------:R-:W-:Y:S02]  /*06c0*/  ULEA.HI.X UR13, UR4, UR39, UR13, 0x1, UP1 ;  /* 0x00000027040d7291 */ /* 0x000fe400088f0c0d */
[----:B------:R-:W-:Y:S02]  /*06d0*/  UIMAD.WIDE.U32 UR4, UR32, UR24, URZ ;  /* 0x00000018200472a5 */ /* 0x000fe4000f8e00ff */
[----:B------:R-:W-:Y:S01]  /*06e0*/  UIMAD UR41, UR32, UR25, UR34 ;  /* 0x00000019202972a4 */ /* 0x000fe2000f8e0222 */
[----:B------:R-:W1:Y:S01]  /*06f0*/  LDCU.64 UR24, c[0x0][0x448] ;  /* 0x00008900ff1877ac */ /* 0x000e620008000a00 */
[----:B---3--:R-:W-:-:S02]  /*0700*/  UIMAD UR36, UR37, UR20, URZ ;  /* 0x00000014252472a4 */ /* 0x008fc4000f8e02ff */
[----:B----4-:R-:W-:Y:S02]  /*0710*/  UIMAD UR34, UR37, UR26, URZ ;  /* 0x0000001a252272a4 */ /* 0x010fe4000f8e02ff */
[----:B------:R-:W-:Y:S02]  /*0720*/  UIMAD UR40, UR32, UR21, UR36 ;  /* 0x00000015202872a4 */ /* 0x000fe4000f8e0224 */
[----:B------:R-:W-:Y:S02]  /*0730*/  UIMAD.WIDE.U32 UR30, UR32, UR26, UR30 ;  /* 0x0000001a201e72a5 */ /* 0x000fe4000f8e001e */
[----:B------:R-:W-:Y:S02]  /*0740*/  ULEA UR36, UR33, 0xfffffc00, 0xa ;  /* 0xfffffc0021247891 */ /* 0x000fe4000f8e50ff */
[----:B------:R-:W-:Y:S02]  /*0750*/  UIMAD UR39, UR32, UR27, UR34 ;  /* 0x0000001b202772a4 */ /* 0x000fe4000f8e0222 */
[----:B------:R-:W-:-:S02]  /*0760*/  UIMAD.WIDE.U32 UR34, UR32, UR20, UR18 ;  /* 0x00000014202272a5 */ /* 0x000fc4000f8e0012 */
[----:B------:R-:W-:Y:S02]  /*0770*/  UIADD3 UR30, UP1, UPT, UR36, UR30, URZ ;  /* 0x0000001e241e7290 */ /* 0x000fe4000ff3e0ff */
[----:B0-----:R-:W-:Y:S02]  /*0780*/  UIMAD.WIDE.U32 UR18, UR32, UR22, URZ ;  /* 0x00000016201272a5 */ /* 0x001fe4000f8e00ff */
[----:B------:R-:W-:Y:S02]  /*0790*/  UIMAD UR37, UR37, UR22, URZ ;  /* 0x00000016252572a4 */ /* 0x000fe4000f8e02ff */
[----:B------:R-:W-:Y:S02]  /*07a0*/  USHF.R.S32.HI UR38, URZ, 0x1f, UR36 ;  /* 0x0000001fff267899 */ /* 0x000fe40008011424 */
[----:B------:R-:W-:Y:S01]  /*07b0*/  UIADD3 UR22, UPT, UPT, UR31, UR39, URZ ;  /* 0x000000271f167290 */ /* 0x000fe2000fffe0ff */
[----:B------:R-:W0:Y:S01]  /*07c0*/  LDCU.64 UR20, c[0x0][0x538] ;  /* 0x0000a700ff1477ac */ /* 0x000e220008000a00 */
[----:B-1----:R-:W-:-:S02]  /*07d0*/  ULEA UR24, UP2, UR30, UR24, 0x1 ;  /* 0x000000181e187291 */ /* 0x002fc4000f8408ff */
[----:B------:R-:W-:Y:S02]  /*07e0*/  UIADD3.X UR22, UPT, UPT, UR38, UR22, URZ, UP1, !UPT ;  /* 0x0000001626167290 */ /* 0x000fe40008ffe4ff */
[----:B------:R-:W-:Y:S02]  /*07f0*/  UIMAD UR37, UR32, UR23, UR37 ;  /* 0x00000017202572a4 */ /* 0x000fe4000f8e0225 */
[----:B------:R-:W-:Y:S01]  /*0800*/  ULEA.HI.X UR25, UR30, UR25, UR22, 0x1, UP2 ;  /* 0x000000191e197291 */ /* 0x000fe200090f0c16 */
[----:B------:R-:W1:Y:S01]  /*0810*/  @UP0 LDCU UR30, c[0x0][0x384] ;  /* 0x00007080ff1e07ac */ /* 0x000e620008000800 */
[----:B------:R-:W-:-:S05]  /*0820*/  UIADD3 UR5, UPT, UPT, UR5, UR41, URZ ;  /* 0x0000002905057290 */ /* 0x000fca000fffe0ff */
[----:B------:R-:W2:Y:S01]  /*0830*/  LDCU.64 UR22, c[0x0][0x540] ;  /* 0x0000a800ff1677ac */ /* 0x000ea20008000a00 */
[----:B------:R-:W3:Y:S01]  /*0840*/  @UP0 LDCU UR31, c[0x0][0x38c] ;  /* 0x00007180ff1f07ac */ /* 0x000ee20008000800 */
[----:B------:R-:W-:Y:S02]  /*0850*/  UIMAD.WIDE.U32 UR4, UR6, UR15, UR4 ;  /* 0x0000000f060472a5 */ /* 0x000fe4000f8e0004 */
[----:B------:R-:W-:Y:S02]  /*0860*/  UIADD3 UR36, UP3, UPT, UR36, UR34, URZ ;  /* 0x0000002224247290 */ /* 0x000fe4000ff7e0ff */
[----:B------:R-:W-:Y:S01]  /*0870*/  UIADD3 UR40, UPT, UPT, UR35, UR40, URZ ;  /* 0x0000002823287290 */ /* 0x000fe2000fffe0ff */
[----:B------:R-:W4:Y:S01]  /*0880*/  @UP0 LDCU.64 UR34, c[0x0][0x480] ;  /* 0x00009000ff2207ac */ /* 0x000f220008000a00 */
[----:B------:R-:W-:Y:S02]  /*0890*/  UIADD3 UR16, UPT, UPT, UR5, UR16, URZ ;  /* 0x0000001005107290 */ /* 0x000fe4000fffe0ff */
[----:B0-----:R-:W-:-:S02]  /*08a0*/  ULEA UR15, UP1, UR4, UR20, 0x3 ;  /* 0x00000014040f7291 */ /* 0x001fc4000f8218ff */
[----:B------:R-:W-:Y:S02]  /*08b0*/  UIADD3 UR19, UPT, UPT, UR19, UR37, URZ ;  /* 0x0000002513137290 */ /* 0x000fe4000fffe0ff */
[----:B------:R-:W-:Y:S02]  /*08c0*/  ULEA.HI.X UR16, UR4, UR21, UR16, 0x3, UP1 ;  /* 0x0000001504107291 */ /* 0x000fe400088f1c10 */
[----:B------:R-:W-:Y:S02]  /*08d0*/  UIMAD UR5, UR17, UR6, URZ ;  /* 0x00000006110572a4 */ /* 0x000fe4000f8e02ff */
[----:B-1----:R-:W-:Y:S02]  /*08e0*/  @UP0 UIMAD UR4, UR6, UR30, UR8 ;  /* 0x0000001e060402a4 */ /* 0x002fe4000f8e0208 */
[----:B------:R-:W-:Y:S02]  /*08f0*/  UIMAD.WIDE.U32 UR18, UR6, UR7, UR18 ;  /* 0x00000007061272a5 */ /* 0x000fe4000f8e0012 */
[----:B------:R-:W-:-:S02]  /*0900*/  @UP0 UIMAD UR4, UR4, UR33, URZ ;  /* 0x00000021040402a4 */ /* 0x000fc4000f8e02ff */
[----:B------:R-:W-:Y:S01]  /*0910*/  UIADD3 UR5, UPT, UPT, UR19, UR5, URZ ;  /* 0x0000000513057290 */ /* 0x000fe2000fffe0ff */
[----:B------:R-:W0:Y:S01]  /*0920*/  LDCU.64 UR26, c[0x0][0x450] ;  /* 0x00008a00ff1a77ac */ /* 0x000e220008000a00 */
        /* <DEDUP_REMOVED lines=24> */
[----:B------:R-:W-:-:S04]  /*0ab0*/  LOP3.LUT R40, R40, 0x1f, RZ, 0xc0, !PT ;  /* 0x0000001f28287812 */ /* 0x000fc800078ec0ff */
[----:B-1----:R-:W-:-:S07]  /*0ac0*/  LOP3.LUT R37, R40, 0x3e00, R3, 0xf8, !PT ;  /* 0x00003e0028257812 */ /* 0x002fce00078ef803 */
.L_x_13543:
[----:B------:R-:W0:Y:S01]  /*0ad0*/  S2R R3, SR_TID.X ;  /* 0x0000000000037919 */ /* 0x000e220000002100 */
[----:B------:R-:W1:Y:S01]  /*0ae0*/  LDCU UR27, c[0x0][0x388] ;  /* 0x00007100ff1b77ac */ /* 0x000e620008000800 */
[----:B------:R-:W-:Y:S02]  /*0af0*/  MOV R4, UR20 ;  /* 0x0000001400047c02 */ /* 0x000fe40008000f00 */
        /* <DEDUP_REMOVED lines=20> */
[C---:B------:R-:W-:Y:S02]  /*0c40*/  LOP3.LUT R28, R32.reuse, 0x20, RZ, 0xfc, !PT ;  /* 0x00000020201c7812 */ /* 0x040fe400078efcff */
[C---:B------:R-:W-:Y:S01]  /*0c50*/  SHF.L.U32 R22, R32.reuse, 0x1, RZ ;  /* 0x0000000120167819 */ /* 0x040fe200000006ff */
[----:B------:R-:W-:Y:S01]  /*0c60*/  IMAD.WIDE.U32 R6, R37, 0x2, R4 ;  /* 0x0000000225067825 */ /* 0x000fe200078e0004 */
[----:B------:R-:W-:Y:S02]  /*0c70*/  LOP3.LUT R4, R32, 0x40, RZ, 0xfc, !PT ;  /* 0x0000004020047812 */ /* 0x000fe400078efcff */
[----:B------:R-:W-:-:S02]  /*0c80*/  ISETP.GE.AND P0, PT, R28, UR8, PT ;  /* 0x000000081c007c0c */ /* 0x000fc4000bf06270 */
[----:B------:R-:W-:Y:S01]  /*0c90*/  ISETP.GE.AND P6, PT, R4, UR8, PT ;  /* 0x0000000804007c0c */ /* 0x000fe2000bfc6270 */
[----:B------:R-:W-:Y:S01]  /*0ca0*/  BAR.SYNC.DEFER_BLOCKING 0x0 ;  /* 0x0000000000007b1d */ /* 0x000fe20000010000 */
[----:B------:R-:W-:Y:S02]  /*0cb0*/  LOP3.LUT R4, R32, 0xa0, RZ, 0xfc, !PT ;  /* 0x000000a020047812 */ /* 0x000fe400078efcff */
[----:B------:R-:W-:Y:S02]  /*0cc0*/  IADD3 R24, P1, PT, R22, UR9, RZ ;  /* 0x0000000916187c10 */ /* 0x000fe4000ff3e0ff */
[----:B------:R-:W-:Y:S02]  /*0cd0*/  P2R R67, PR, RZ, 0x1 ;  /* 0x00000001ff437803 */ /* 0x000fe40000000000 */
[----:B------:R-:W-:Y:S02]  /*0ce0*/  LOP3.LUT R5, R32, 0x60, RZ, 0xfc, !PT ;  /* 0x0000006020057812 */ /* 0x000fe400078efcff */
[----:B------:R-:W-:-:S02]  /*0cf0*/  IADD3 R22, P0, PT, R22, UR14, RZ ;  /* 0x0000000e16167c10 */ /* 0x000fc4000ff1e0ff */
[----:B------:R-:W-:Y:S02]  /*0d00*/  ISETP.GE.AND P3, PT, R4, UR8, PT ;  /* 0x0000000804007c0c */ /* 0x000fe4000bf66270 */
[----:B------:R-:W-:Y:S02]  /*0d10*/  LOP3.LUT R4, R32, 0xe0, RZ, 0xfc, !PT ;  /* 0x000000e020047812 */ /* 0x000fe400078efcff */
[----:B------:R-:W-:Y:S02]  /*0d20*/  IADD3.X R25, PT, PT, RZ, UR12, RZ, P1, !PT ;  /* 0x0000000cff197c10 */ /* 0x000fe40008ffe4ff */
[----:B------:R-:W-:Y:S02]  /*0d30*/  ISETP.NE.AND P1, PT, R66, RZ, PT ;  /* 0x000000ff4200720c */ /* 0x000fe40003f25270 */
[----:B------:R-:W-:Y:S02]  /*0d40*/  ISETP.GE.AND P5, PT, R5, UR8, PT ;  /* 0x0000000805007c0c */ /* 0x000fe4000bfa6270 */
[----:B------:R-:W-:-:S02]  /*0d50*/  IADD3.X R23, PT, PT, RZ, UR13, RZ, P0, !PT ;  /* 0x0000000dff177c10 */ /* 0x000fc400087fe4ff */
[----:B------:R-:W-:Y:S01]  /*0d60*/  LOP3.LUT R5, R32, 0xc0, RZ, 0xfc, !PT ;  /* 0x000000c020057812 */ /* 0x000fe200078efcff */
[----:B------:R-:W2:Y:S01]  /*0d70*/  @!P6 LDG.E.U16 R11, desc[UR28][R6.64+0x80] ;  /* 0x0000801c060be981 */ /* 0x000ea2000c1e1500 */
[----:B------:R-:W-:Y:S02]  /*0d80*/  ISETP.GE.AND P0, PT, R4, UR8, PT ;  /* 0x0000000804007c0c */ /* 0x000fe4000bf06270 */
[----:B------:R-:W-:Y:S01]  /*0d90*/  ISETP.GE.AND P2, PT, R5, UR8, PT ;  /* 0x0000000805007c0c */ /* 0x000fe2000bf46270 */
[----:B---3--:R-:W3:Y:S01]  /*0da0*/  @!P3 LDG.E.U16 R14, desc[UR28][R6.64+0x140] ;  /* 0x0001401c060eb981 */ /* 0x008ee2000c1e1500 */
[----:B------:R-:W-:Y:S02]  /*0db0*/  LOP3.LUT R8, R32, 0x80, RZ, 0xfc, !PT ;  /* 0x0000008020087812 */ /* 0x000fe400078efcff */
[----:B------:R-:W-:Y:S01]  /*0dc0*/  PRMT R5, RZ, 0x7610, R5 ;  /* 0x00007610ff057816 */ /* 0x000fe20000000005 */
[----:B------:R-:W4:Y:S01]  /*0dd0*/  @!P5 LDG.E.U16 R12, desc[UR28][R6.64+0xc0] ;  /* 0x0000c01c060cd981 */ /* 0x000f22000c1e1500 */
[----:B------:R-:W-:-:S02]  /*0de0*/  ISETP.GE.AND P4, PT, R8, UR8, PT ;  /* 0x0000000808007c0c */ /* 0x000fc4000bf86270 */
[----:B------:R-:W-:Y:S02]  /*0df0*/  LOP3.LUT R8, R32, 0x100, RZ, 0xfc, !PT ;  /* 0x0000010020087812 */ /* 0x000fe400078efcff */
[----:B------:R-:W5:Y:S01]  /*0e00*/  @!P1 LDG.E.U16 R5, desc[UR28][R6.64] ;  /* 0x0000001c06059981 */ /* 0x000f62000c1e1500 */
[----:B------:R-:W-:Y:S02]  /*0e10*/  ISETP.GE.AND P1, PT, R28, UR8, PT ;  /* 0x000000081c007c0c */ /* 0x000fe4000bf26270 */
[----:B------:R-:W-:Y:S01]  /*0e20*/  P2R R75, PR, RZ, 0x1 ;  /* 0x00000001ff4b7803 */ /* 0x000fe20000000000 */
[----:B------:R-:W3:Y:S01]  /*0e30*/  @!P0 LDG.E.U16 R16, desc[UR28][R6.64+0x1c0] ;  /* 0x0001c01c06108981 */ /* 0x000ee2000c1e1500 */
[----:B------:R-:W-:Y:S02]  /*0e40*/  ISETP.GE.AND P0, PT, R8, UR8, PT ;  /* 0x0000000808007c0c */ /* 0x000fe4000bf06270 */
[C---:B------:R-:W-:Y:S01]  /*0e50*/  LOP3.LUT R9, R32.reuse, 0x120, RZ, 0xfc, !PT ;  /* 0x0000012020097812 */ /* 0x040fe200078efcff */
[----:B------:R-:W3:Y:S01]  /*0e60*/  @!P2 LDG.E.U16 R15, desc[UR28][R6.64+0x180] ;  /* 0x0001801c060fa981 */ /* 0x000ee2000c1e1500 */
[----:B------:R-:W-:-:S02]  /*0e70*/  LOP3.LUT R19, R32, 0x140, RZ, 0xfc, !PT ;  /* 0x0000014020137812 */ /* 0x000fc400078efcff */
[C---:B------:R-:W-:Y:S01]  /*0e80*/  LOP3.LUT R20, R32.reuse, 0x160, RZ, 0xfc, !PT ;  /* 0x0000016020147812 */ /* 0x040fe200078efcff */
[----:B------:R-:W3:Y:S01]  /*0e90*/  @!P4 LDG.E.U16 R13, desc[UR28][R6.64+0x100] ;  /* 0x0001001c060dc981 */ /* 0x000ee2000c1e1500 */
[----:B------:R-:W-:Y:S02]  /*0ea0*/  P2R R72, PR, RZ, 0x1 ;  /* 0x00000001ff487803 */ /* 0x000fe40000000000 */
[C---:B------:R-:W-:Y:S01]  /*0eb0*/  LOP3.LUT R27, R32.reuse, 0x180, RZ, 0xfc, !PT ;  /* 0x00000180201b7812 */ /* 0x040fe200078efcff */
[----:B------:R-:W2:Y:S01]  /*0ec0*/  @!P1 LDG.E.U16 R10, desc[UR28][R6.64+0x40] ;  /* 0x0000401c060a9981 */ /* 0x000ea2000c1e1500 */
[----:B------:R-:W-:Y:S02]  /*0ed0*/  LOP3.LUT R28, R32, 0x1a0, RZ, 0xfc, !PT ;  /* 0x000001a0201c7812 */ /* 0x000fe400078efcff */
[----:B------:R-:W-:Y:S01]  /*0ee0*/  P2R R74, PR, RZ, 0x4 ;  /* 0x00000004ff4a7803 */ /* 0x000fe20000000000 */
[----:B------:R-:W3:Y:S01]  /*0ef0*/  @!P0 LDG.E.U16 R17, desc[UR28][R6.64+0x200] ;  /* 0x0002001c06118981 */ /* 0x000ee2000c1e1500 */
[----:B------:R-:W-:-:S02]  /*0f00*/  ISETP.GE.AND P0, PT, R9, UR8, PT ;  /* 0x0000000809007c0c */ /* 0x000fc4000bf06270 */
[C---:B------:R-:W-:Y:S02]  /*0f10*/  LOP3.LUT R31, R32.reuse, 0x1c0, RZ, 0xfc, !PT ;  /* 0x000001c0201f7812 */ /* 0x040fe400078efcff */
[----:B------:R-:W-:Y:S02]  /*0f20*/  ISETP.GE.AND P1, PT, R19, UR8, PT ;  /* 0x0000000813007c0c */ /* 0x000fe4000bf26270 */
[----:B------:R-:W-:Y:S02]  /*0f30*/  P2R R71, PR, RZ, 0x8 ;  /* 0x00000008ff477803 */ /* 0x000fe40000000000 */
[----:B------:R-:W-:Y:S02]  /*0f40*/  LOP3.LUT R32, R32, 0x1e0, RZ, 0xfc, !PT ;  /* 0x000001e020207812 */ /* 0x000fe400078efcff */
[----:B------:R-:W-:Y:S02]  /*0f50*/  ISETP.GE.AND P2, PT, R20, UR8, PT ;  /* 0x0000000814007c0c */ /* 0x000fe4000bf46270 */
[----:B------:R-:W-:Y:S01]  /*0f60*/  P2R R70, PR, RZ, 0x10 ;  /* 0x00000010ff467803 */ /* 0x000fe20000000000 */
[----:B------:R-:W3:Y:S01]  /*0f70*/  @!P0 LDG.E.U16 R18, desc[UR28][R6.64+0x240] ;  /* 0x0002401c06128981 */ /* 0x000ee2000c1e1500 */
[----:B------:R-:W-:-:S02]  /*0f80*/  ISETP.GE.AND P3, PT, R27, UR8, PT ;  /* 0x000000081b007c0c */ /* 0x000fc4000bf66270 */
[----:B------:R-:W-:Y:S01]  /*0f90*/  P2R R69, PR, RZ, 0x20 ;  /* 0x00000020ff457803 */ /* 0x000fe20000000000 */
[----:B------:R-:W3:Y:S01]  /*0fa0*/  @!P1 LDG.E.U16 R21, desc[UR28][R6.64+0x280] ;  /* 0x0002801c06159981 */ /* 0x000ee2000c1e1500 */
[----:B------:R-:W-:Y:S02]  /*0fb0*/  ISETP.GE.AND P4, PT, R28, UR8, PT ;  /* 0x000000081c007c0c */ /* 0x000fe4000bf86270 */
[----:B------:R-:W-:Y:S02]  /*0fc0*/  P2R R68, PR, RZ, 0x40 ;  /* 0x00000040ff447803 */ /* 0x000fe40000000000 */
[----:B------:R-:W-:Y:S01]  /*0fd0*/  ISETP.GE.AND P5, PT, R31, UR8, PT ;  /* 0x000000081f007c0c */ /* 0x000fe2000bfa6270 */
[----:B------:R-:W3:Y:S01]  /*0fe0*/  @!P2 LDG.E.U16 R26, desc[UR28][R6.64+0x2c0] ;  /* 0x0002c01c061aa981 */ /* 0x000ee2000c1e1500 */
[----:B------:R-:W-:Y:S02]  /*0ff0*/  ISETP.GE.AND P6, PT, R32, UR8, PT ;  /* 0x0000000820007c0c */ /* 0x000fe4000bfc6270 */
[----:B------:R-:W-:Y:S01]  /*1000*/  PRMT R33, RZ, 0x7610, R33 ;  /* 0x00007610ff217816 */ /* 0x000fe20000000021 */
[----:B------:R-:W3:Y:S01]  /*1010*/  @!P3 LDG.E.U16 R29, desc[UR28][R6.64+0x300] ;  /* 0x0003001c061db981 */ /* 0x000ee2000c1e1500 */
[----:B------:R-:W-:-:S03]  /*1020*/  PRMT R34, RZ, 0x7610, R34 ;  /* 0x00007610ff227816 */ /* 0x000fc60000000022 */
[----:B------:R-:W3:Y:S04]  /*1030*/  @!P4 LDG.E.U16 R30, desc[UR28][R6.64+0x340] ;  /* 0x0003401c061ec981 */ /* 0x000ee8000c1e1500 */
[----:B------:R-:W3:Y:S04]  /*1040*/  @!P5 LDG.E.U16 R33, desc[UR28][R6.64+0x380] ;  /* 0x0003801c0621d981 */ /* 0x000ee8000c1e1500 */
[----:B------:R0:W3:Y:S01]  /*1050*/  @!P6 LDG.E.U16 R34, desc[UR28][R6.64+0x3c0] ;  /* 0x0003c01c0622e981 */ /* 0x0000e2000c1e1500 */
[----:B------:R-:W1:Y:S01]  /*1060*/  S2R R38, SR_LANEID ;  /* 0x0000000000267919 */ /* 0x000e620000000000 */
[----:B------:R-:W0:Y:S01]  /*1070*/  S2UR UR8, SR_CgaCtaId ;  /* 0x00000000000879c3 */ /* 0x000e220000008800 */
[----:B------:R-:W-:Y:S01]  /*1080*/  UMOV UR25, 0x400 ;  /* 0x0000040000197882 */ /* 0x000fe20000000000 */
[----:B------:R-:W-:-:S02]  /*1090*/  P2R R65, PR, RZ, 0x1 ;  /* 0x00000001ff417803 */ /* 0x000fc40000000000 */
[----:B------:R-:W-:Y:S01]  /*10a0*/  ISETP.NE.AND P0, PT, R72, RZ, PT ;  /* 0x000000ff4800720c */ /* 0x000fe20003f05270 */
[----:B0-----:R-:W-:Y:S01]  /*10b0*/  ULEA UR25, UR8, UR25, 0x18 ;  /* 0x0000001908197291 */ /* 0x001fe2000f8ec0ff */
[C---:B-1----:R-:W-:Y:S01]  /*10c0*/  LEA.HI.SX32 R4, R38.reuse, R38, 0x1b ;  /* 0x0000002626047211 */ /* 0x042fe200078fdaff */
[----:B------:R-:W0:Y:S01]  /*10d0*/  LDCU UR8, c[0x0][0x38c] ;  /* 0x00007180ff0877ac */ /* 0x000e220008000800 */
[C---:B------:R-:W-:Y:S02]  /*10e0*/  IADD3 R8, PT, PT, R38.reuse, 0x20, RZ ;  /* 0x0000002026087810 */ /* 0x040fe40007ffe0ff */
[----:B------:R-:W-:Y:S02]  /*10f0*/  IADD3 R20, PT, PT, R38, 0x80, RZ ;  /* 0x0000008026147810 */ /* 0x000fe40007ffe0ff */
[----:B------:R-:W-:Y:S02]  /*1100*/  LEA R4, R4, UR25, 0x1 ;  /* 0x0000001904047c11 */ /* 0x000fe4000f8e08ff */
[----:B------:R-:W-:-:S02]  /*1110*/  IADD3 R9, PT, PT, R38, 0x40, RZ ;  /* 0x0000004026097810 */ /* 0x000fc40007ffe0ff */
[-C--:B------:R-:W-:Y:S02]  /*1120*/  LEA.HI.SX32 R8, R8, R38.reuse, 0x1b ;  /* 0x0000002608087211 */ /* 0x080fe400078fdaff */
[-C--:B------:R-:W-:Y:S02]  /*1130*/  LEA.HI.SX32 R20, R20, R38.reuse, 0x1b ;  /* 0x0000002614147211 */ /* 0x080fe400078fdaff */
[C---:B------:R-:W-:Y:S02]  /*1140*/  IADD3 R19, PT, PT, R38.reuse, 0x60, RZ ;  /* 0x0000006026137810 */ /* 0x040fe40007ffe0ff */
[-C--:B------:R-:W-:Y:S02]  /*1150*/  LEA.HI.SX32 R6, R9, R38.reuse, 0x1b ;  /* 0x0000002609067211 */ /* 0x080fe400078fdaff */
[----:B------:R-:W-:Y:S02]  /*1160*/  IADD3 R27, PT, PT, R38, 0xa0, RZ ;  /* 0x000000a0261b7810 */ /* 0x000fe40007ffe0ff */
[----:B------:R-:W-:-:S02]  /*1170*/  LEA.HI.SX32 R7, R19, R38, 0x1b ;  /* 0x0000002613077211 */ /* 0x000fc400078fdaff */
[----:B------:R-:W-:Y:S02]  /*1180*/  LEA R6, R6, UR25, 0x1 ;  /* 0x0000001906067c11 */ /* 0x000fe4000f8e08ff */
[C---:B------:R-:W-:Y:S02]  /*1190*/  IADD3 R19, PT, PT, R38.reuse, 0xc0, RZ ;  /* 0x000000c026137810 */ /* 0x040fe40007ffe0ff */
[-C--:B------:R-:W-:Y:S02]  /*11a0*/  LEA.HI.SX32 R9, R27, R38.reuse, 0x1b ;  /* 0x000000261b097211 */ /* 0x080fe400078fdaff */
[C---:B------:R-:W-:Y:S02]  /*11b0*/  IADD3 R27, PT, PT, R38.reuse, 0x100, RZ ;  /* 0x00000100261b7810 */ /* 0x040fe40007ffe0ff */
[----:B------:R-:W-:Y:S02]  /*11c0*/  IADD3 R28, PT, PT, R38, 0x120, RZ ;  /* 0x00000120261c7810 */ /* 0x000fe40007ffe0ff */
[----:B------:R-:W-:-:S02]  /*11d0*/  LEA.HI.SX32 R19, R19, R38, 0x1b ;  /* 0x0000002613137211 */ /* 0x000fc400078fdaff */
[----:B------:R-:W-:Y:S02]  /*11e0*/  P2R R64, PR, RZ, 0x1 ;  /* 0x00000001ff407803 */ /* 0x000fe40000000000 */
[----:B------:R-:W-:Y:S02]  /*11f0*/  LEA R7, R7, UR25, 0x1 ;  /* 0x0000001907077c11 */ /* 0x000fe4000f8e08ff */
[----:B------:R-:W-:Y:S02]  /*1200*/  IADD3 R31, PT, PT, R38, 0x140, RZ ;  /* 0x00000140261f7810 */ /* 0x000fe40007ffe0ff */
[----:B------:R-:W-:Y:S02]  /*1210*/  ISETP.NE.AND P0, PT, R75, RZ, PT ;  /* 0x000000ff4b00720c */ /* 0x000fe40003f05270 */
[----:B------:R-:W-:Y:S02]  /*1220*/  LEA R9, R9, UR25, 0x1 ;  /* 0x0000001909097c11 */ /* 0x000fe4000f8e08ff */
[----:B------:R-:W-:-:S02]  /*1230*/  LEA.HI.SX32 R27, R27, R38, 0x1b ;  /* 0x000000261b1b7211 */ /* 0x000fc400078fdaff */
[-C--:B------:R-:W-:Y:S02]  /*1240*/  LEA.HI.SX32 R28, R28, R38.reuse, 0x1b ;  /* 0x000000261c1c7211 */ /* 0x080fe400078fdaff */
[----:B------:R-:W-:Y:S02]  /*1250*/  LEA.HI.SX32 R31, R31, R38, 0x1b ;  /* 0x000000261f1f7211 */ /* 0x000fe400078fdaff */
        /* <DEDUP_REMOVED lines=15> */
[----:B-----5:R1:W-:Y:S02]  /*1350*/  STS.U16 [R4], R5 ;  /* 0x0000000504007388 */ /* 0x0203e40000000400 */
[----:B-1----:R-:W-:Y:S02]  /*1360*/  LEA R5, R8, UR25, 0x1 ;  /* 0x0000001908057c11 */ /* 0x002fe4000f8e08ff */
[----:B------:R-:W-:Y:S02]  /*1370*/  LEA R8, R20, UR25, 0x1 ;  /* 0x0000001914087c11 */ /* 0x000fe4000f8e08ff */
[----:B------:R-:W-:Y:S01]  /*1380*/  IADD3 R20, PT, PT, R38, 0xe0, RZ ;  /* 0x000000e026147810 */ /* 0x000fe20007ffe0ff */
[----:B--2---:R1:W-:Y:S03]  /*1390*/  STS.U16 [R5+0x40], R10 ;  /* 0x0000400a05007388 */ /* 0x0043e60000000400 */
[----:B------:R-:W-:Y:S01]  /*13a0*/  LEA.HI.SX32 R20, R20, R38, 0x1b ;  /* 0x0000002614147211 */ /* 0x000fe200078fdaff */
[----:B------:R2:W-:Y:S04]  /*13b0*/  STS.U16 [R6+0x80], R11 ;  /* 0x0000800b06007388 */ /* 0x0005e80000000400 */
[----:B----4-:R4:W-:Y:S01]  /*13c0*/  STS.U16 [R7+0xc0], R12 ;  /* 0x0000c00c07007388 */ /* 0x0109e20000000400 */
[----:B-1----:R-:W-:-:S02]  /*13d0*/  LEA R10, R19, UR25, 0x1 ;  /* 0x00000019130a7c11 */ /* 0x002fc4000f8e08ff */
[----:B--2---:R-:W-:Y:S02]  /*13e0*/  LEA R11, R20, UR25, 0x1 ;  /* 0x00000019140b7c11 */ /* 0x004fe4000f8e08ff */
[C---:B------:R-:W-:Y:S01]  /*13f0*/  IADD3 R20, PT, PT, R38.reuse, 0x180, RZ ;  /* 0x0000018026147810 */ /* 0x040fe20007ffe0ff */
[----:B---3--:R1:W-:Y:S01]  /*1400*/  STS.U16 [R8+0x100], R13 ;  /* 0x0001000d08007388 */ /* 0x0083e20000000400 */
[----:B------:R-:W-:Y:S02]  /*1410*/  IADD3 R19, PT, PT, R38, 0x160, RZ ;  /* 0x0000016026137810 */ /* 0x000fe40007ffe0ff */
[----:B----4-:R-:W-:Y:S01]  /*1420*/  LEA R12, R27, UR25, 0x1 ;  /* 0x000000191b0c7c11 */ /* 0x010fe2000f8e08ff */
[----:B------:R2:W-:Y:S01]  /*1430*/  STS.U16 [R9+0x140], R14 ;  /* 0x0001400e09007388 */ /* 0x0005e20000000400 */
[----:B------:R-:W-:Y:S02]  /*1440*/  LEA.HI.SX32 R20, R20, R38, 0x1b ;  /* 0x0000002614147211 */ /* 0x000fe400078fdaff */
[----:B------:R-:W-:Y:S01]  /*1450*/  IADD3 R27, PT, PT, R38, 0x1a0, RZ ;  /* 0x000001a0261b7810 */ /* 0x000fe20007ffe0ff */
[----:B------:R-:W-:Y:S01]  /*1460*/  STS.U16 [R10+0x180], R15 ;  /* 0x0001800f0a007388 */ /* 0x000fe20000000400 */
[----:B-1----:R-:W-:-:S02]  /*1470*/  LEA R13, R28, UR25, 0x1 ;  /* 0x000000191c0d7c11 */ /* 0x002fc4000f8e08ff */
[C---:B------:R-:W-:Y:S01]  /*1480*/  IADD3 R28, PT, PT, R38.reuse, 0x1c0, RZ ;  /* 0x000001c0261c7810 */ /* 0x040fe20007ffe0ff */
[----:B------:R1:W-:Y:S01]  /*1490*/  STS.U16 [R11+0x1c0], R16 ;  /* 0x0001c0100b007388 */ /* 0x0003e20000000400 */
[----:B--2---:R-:W-:Y:S02]  /*14a0*/  LEA R14, R31, UR25, 0x1 ;  /* 0x000000191f0e7c11 */ /* 0x004fe4000f8e08ff */
[----:B------:R-:W-:Y:S02]  /*14b0*/  IADD3 R31, PT, PT, R38, 0x1e0, RZ ;  /* 0x000001e0261f7810 */ /* 0x000fe40007ffe0ff */
[-C--:B------:R-:W-:Y:S02]  /*14c0*/  LEA.HI.SX32 R19, R19, R38.reuse, 0x1b ;  /* 0x0000002613137211 */ /* 0x080fe400078fdaff */
[----:B------:R-:W-:Y:S02]  /*14d0*/  LEA.HI.SX32 R27, R27, R38, 0x1b ;  /* 0x000000261b1b7211 */ /* 0x000fe400078fdaff */
[----:B-1----:R-:W-:-:S02]  /*14e0*/  LEA R16, R20, UR25, 0x1 ;  /* 0x0000001914107c11 */ /* 0x002fc4000f8e08ff */
[----:B------:R-:W-:Y:S02]  /*14f0*/  SHF.L.U32 R20, R38, 0x4, RZ ;  /* 0x0000000426147819 */ /* 0x000fe400000006ff */
[-C--:B------:R-:W-:Y:S01]  /*1500*/  LEA.HI.SX32 R28, R28, R38.reuse, 0x1b ;  /* 0x000000261c1c7211 */ /* 0x080fe200078fdaff */
[----:B------:R1:W-:Y:S01]  /*1510*/  STS.U16 [R12+0x200], R17 ;  /* 0x000200110c007388 */ /* 0x0003e20000000400 */
[----:B------:R-:W-:Y:S02]  /*1520*/  LEA.HI.SX32 R31, R31, R38, 0x1b ;  /* 0x000000261f1f7211 */ /* 0x000fe400078fdaff */
[----:B------:R-:W-:Y:S01]  /*1530*/  LEA R15, R19, UR25, 0x1 ;  /* 0x00000019130f7c11 */ /* 0x000fe2000f8e08ff */
[----:B------:R2:W-:Y:S01]  /*1540*/  STS.U16 [R13+0x240], R18 ;  /* 0x000240120d007388 */ /* 0x0005e20000000400 */
[----:B------:R-:W-:Y:S02]  /*1550*/  LEA.HI.SX32 R20, R20, R20, 0x1b ;  /* 0x0000001414147211 */ /* 0x000fe400078fdaff */
[----:B------:R-:W-:Y:S01]  /*1560*/  LEA R19, R31, UR25, 0x1 ;  /* 0x000000191f137c11 */ /* 0x000fe2000f8e08ff */
[----:B------:R3:W-:Y:S01]  /*1570*/  STS.U16 [R14+0x280], R21 ;  /* 0x000280150e007388 */ /* 0x0007e20000000400 */
[----:B-1----:R-:W-:-:S03]  /*1580*/  LEA R17, R27, UR25, 0x1 ;  /* 0x000000191b117c11 */ /* 0x002fc6000f8e08ff */
[----:B------:R1:W-:Y:S01]  /*1590*/  STS.U16 [R15+0x2c0], R26 ;  /* 0x0002c01a0f007388 */ /* 0x0003e20000000400 */
[----:B--2---:R-:W-:-:S03]  /*15a0*/  LEA R18, R28, UR25, 0x1 ;  /* 0x000000191c127c11 */ /* 0x004fc6000f8e08ff */
[----:B------:R2:W-:Y:S01]  /*15b0*/  STS.U16 [R16+0x300], R29 ;  /* 0x0003001d10007388 */ /* 0x0005e20000000400 */
[----:B------:R-:W-:-:S03]  /*15c0*/  LEA R20, R20, UR25, 0x1 ;  /* 0x0000001914147c11 */ /* 0x000fc6000f8e08ff */
        /* <DEDUP_REMOVED lines=20> */
[----:B---3--:R-:W-:Y:S01]  /*1710*/  PRMT R21, RZ, 0x7610, R21 ;  /* 0x00007610ff157816 */ /* 0x008fe20000000015 */
[----:B------:R-:W-:Y:S01]  /*1720*/  BAR.SYNC.DEFER_BLOCKING 0x0 ;  /* 0x0000000000007b1d */ /* 0x000fe20000010000 */
[----:B------:R-:W-:-:S05]  /*1730*/  PRMT R28, RZ, 0x7610, R28 ;  /* 0x00007610ff1c7816 */ /* 0x000fca000000001c */
[----:B------:R-:W3:Y:S01]  /*1740*/  @!P0 LDG.E.U16 R21, desc[UR28][R24.64] ;  /* 0x0000001c18158981 */ /* 0x000ee2000c1e1500 */
[----:B------:R-:W-:Y:S02]  /*1750*/  ISETP.NE.AND P0, PT, R57, RZ, PT ;  /* 0x000000ff3900720c */ /* 0x000fe40003f05270 */
[----:B------:R-:W-:-:S11]  /*1760*/  PRMT R27, RZ, 0x7610, R27 ;  /* 0x00007610ff1b7816 */ /* 0x000fd6000000001b */
[----:B------:R-:W3:Y:S01]  /*1770*/  @!P0 LDG.E.U16 R28, desc[UR28][R24.64+0x40] ;  /* 0x0000401c181c8981 */ /* 0x000ee2000c1e1500 */
[----:B------:R-:W-:-:S13]  /*1780*/  ISETP.NE.AND P0, PT, R58, RZ, PT ;  /* 0x000000ff3a00720c */ /* 0x000fda0003f05270 */
        /* <DEDUP_REMOVED lines=11> */
[----:B-1----:R-:W-:-:S11]  /*1840*/  PRMT R26, RZ, 0x7610, R26 ;  /* 0x00007610ff1a7816 */ /* 0x002fd6000000001a */
[----:B------:R-:W3:Y:S01]  /*1850*/  @!P0 LDG.E.U16 R35, desc[UR28][R24.64+0x180] ;  /* 0x0001801c18238981 */ /* 0x000ee2000c1e1500 */
[----:B------:R-:W-:Y:S02]  /*1860*/  ISETP.NE.AND P0, PT, R63, RZ, PT ;  /* 0x000000ff3f00720c */ /* 0x000fe40003f05270 */
[----:B--2---:R-:W-:-:S11]  /*1870*/  PRMT R29, RZ, 0x7610, R29 ;  /* 0x00007610ff1d7816 */ /* 0x004fd6000000001d */
[----:B------:R-:W2:Y:S01]  /*1880*/  @!P0 LDG.E.U16 R26, desc[UR28][R24.64+0x1c0] ;  /* 0x0001c01c181a8981 */ /* 0x000ea2000c1e1500 */
[----:B------:R-:W-:Y:S02]  /*1890*/  ISETP.NE.AND P0, PT, R64, RZ, PT ;  /* 0x000000ff4000720c */ /* 0x000fe40003f05270 */
[----:B----4-:R-:W-:Y:S02]  /*18a0*/  PRMT R30, RZ, 0x7610, R30 ;  /* 0x00007610ff1e7816 */ /* 0x010fe4000000001e */
[----:B-----5:R-:W-:Y:S02]  /*18b0*/  PRMT R33, RZ, 0x7610, R33 ;  /* 0x00007610ff217816 */ /* 0x020fe40000000021 */
[----:B0-----:R-:W-:Y:S02]  /*18c0*/  PRMT R34, RZ, 0x7610, R34 ;  /* 0x00007610ff227816 */ /* 0x001fe40000000022 */
        /* <DEDUP_REMOVED lines=33> */
[----:B---3--:R0:W-:Y:S04]  /*1ae0*/  STS.U16 [R4], R21 ;  /* 0x0000001504007388 */ /* 0x0081e80000000400 */
[----:B------:R-:W-:Y:S04]  /*1af0*/  STS.U16 [R5+0x40], R28 ;  /* 0x0000401c05007388 */ /* 0x000fe80000000400 */
[----:B------:R-:W-:Y:S04]  /*1b00*/  STS.U16 [R6+0x80], R27 ;  /* 0x0000801b06007388 */ /* 0x000fe80000000400 */
[----:B------:R-:W-:Y:S04]  /*1b10*/  STS.U16 [R7+0xc0], R32 ;  /* 0x0000c02007007388 */ /* 0x000fe80000000400 */
[----:B------:R-:W-:Y:S04]  /*1b20*/  STS.U16 [R8+0x100], R31 ;  /* 0x0001001f08007388 */ /* 0x000fe80000000400 */
[----:B------:R-:W-:Y:S04]  /*1b30*/  STS.U16 [R9+0x140], R36 ;  /* 0x0001402409007388 */ /* 0x000fe80000000400 */
[----:B------:R-:W-:Y:S04]  /*1b40*/  STS.U16 [R10+0x180], R35 ;  /* 0x000180230a007388 */ /* 0x000fe80000000400 */
[----:B--2---:R1:W-:Y:S04]  /*1b50*/  STS.U16 [R11+0x1c0], R26 ;  /* 0x0001c01a0b007388 */ /* 0x0043e80000000400 */
[----:B-----5:R2:W-:Y:S04]  /*1b60*/  STS.U16 [R12+0x200], R29 ;  /* 0x0002001d0c007388 */ /* 0x0205e80000000400 */
[----:B----4-:R3:W-:Y:S04]  /*1b70*/  STS.U16 [R13+0x240], R30 ;  /* 0x0002401e0d007388 */ /* 0x0107e80000000400 */
        /* <DEDUP_REMOVED lines=24> */
[----:B------:R-:W-:Y:S06]  /*1d00*/  BAR.SYNC.DEFER_BLOCKING 0x0 ;  /* 0x0000000000007b1d */ /* 0x000fec0000010000 */
[----:B------:R-:W5:Y:S01]  /*1d10*/  @!P0 LDG.E.U16 R21, desc[UR28][R22.64] ;  /* 0x0000001c16158981 */ /* 0x000f62000c1e1500 */
[----:B------:R-:W-:-:S13]  /*1d20*/  ISETP.NE.AND P0, PT, R57, RZ, PT ;  /* 0x000000ff3900720c */ /* 0x000fda0003f05270 */
        /* <DEDUP_REMOVED lines=20> */
[----:B------:R-:W-:Y:S02]  /*1e70*/  PRMT R32, RZ, 0x7610, R32 ;  /* 0x00007610ff207816 */ /* 0x000fe40000000020 */
[----:B----4-:R-:W-:Y:S02]  /*1e80*/  PRMT R33, RZ, 0x7610, R33 ;  /* 0x00007610ff217816 */ /* 0x010fe40000000021 */
        /* <DEDUP_REMOVED lines=31> */
[----:B0-----:R-:W-:Y:S01]  /*2080*/  CS2R R22, SRZ ;  /* 0x0000000000167805 */ /* 0x001fe2000001ff00 */
        /* <DEDUP_REMOVED lines=64> */
[----:B------:R-:W-:Y:S01]  /*2490*/  HFMA2 R21, -RZ, RZ, 0, 0 ;  /* 0x00000000ff157431 */ /* 0x000fe200000001ff */
        /* <DEDUP_REMOVED lines=32> */
[C---:B------:R-:W-:Y:S01]  /*26a0*/  SHF.L.U32 R94, R3.reuse, 0x5, RZ ;  /* 0x00000005035e7819 */ /* 0x040fe200000006ff */
[----:B------:R-:W-:Y:S01]  /*26b0*/  UISETP.NE.AND UP0, UPT, UR19, 0x1, UPT ;  /* 0x000000011300788c */ /* 0x000fe2000bf05270 */
[----:B------:R-:W-:Y:S01]  /*26c0*/  HADD2.F32 R64, -RZ, R64.H0_H0 ;  /* 0x20000040ff407230 */ /* 0x000fe20000004100 */
[----:B------:R-:W-:Y:S01]  /*26d0*/  ULEA UR41, UR27, -UR8, 0x1 ;  /* 0x800000081b297291 */ /* 0x000fe2000f8e08ff */
[----:B------:R-:W-:Y:S01]  /*26e0*/  HADD2.F32 R65, -RZ, R65.H0_H0 ;  /* 0x20000041ff417230 */ /* 0x000fe20000004100 */
[----:B------:R-:W-:Y:S01]  /*26f0*/  LOP3.LUT R174, R94, 0x7c1f, R3, 0xc8, !PT ;  /* 0x00007c1f5eae7812 */ /* 0x000fe200078ec803 */
[----:B------:R-:W-:Y:S01]  /*2700*/  HADD2.F32 R66, -RZ, R66.H0_H0 ;  /* 0x20000042ff427230 */ /* 0x000fe20000004100 */
[----:B------:R-:W-:Y:S01]  /*2710*/  UIADD3 UR8, UPT, UPT, UR41, 0x400, URZ ;  /* 0x0000040029087890 */ /* 0x000fe2000fffe0ff */
[----:B------:R-:W-:Y:S01]  /*2720*/  HADD2.F32 R67, -RZ, R67.H0_H0 ;  /* 0x20000043ff437230 */ /* 0x000fe20000004100 */
[----:B------:R-:W-:Y:S01]  /*2730*/  PLOP3.LUT P1, PT, PT, PT, UP0, 0x80, 0x8 ;  /* 0x000000000008781c */ /* 0x000fe20003f2f008 */
[----:B------:R-:W-:Y:S01]  /*2740*/  HADD2.F32 R68, -RZ, R68.H0_H0 ;  /* 0x20000044ff447230 */ /* 0x000fe20000004100 */
[----:B------:R-:W-:Y:S01]  /*2750*/  MOV R21, RZ ;  /* 0x000000ff00157202 */ /* 0x000fe20000000f00 */
[----:B------:R-:W-:Y:S01]  /*2760*/  HADD2.F32 R69, -RZ, R69.H0_H0 ;  /* 0x20000045ff457230 */ /* 0x000fe20000004100 */
[----:B------:R-:W-:Y:S01]  /*2770*/  LOP3.LUT R129, R3, 0x1f, RZ, 0xc0, !PT ;  /* 0x0000001f03817812 */ /* 0x000fe200078ec0ff */
[----:B------:R-:W-:-:S02]  /*2780*/  HADD2.F32 R70, -RZ, R70.H0_H0 ;  /* 0x20000046ff467230 */ /* 0x000fc40000004100 */
[----:B------:R-:W-:Y:S01]  /*2790*/  FADD.FTZ R168, R66, UR6 ;  /* 0x0000000642a87e21 */ /* 0x000fe20008010000 */
[----:B------:R-:W-:Y:S02]  /*27a0*/  HADD2.F32 R71, -RZ, R71.H0_H0 ;  /* 0x20000047ff477230 */ /* 0x000fe40000004100 */
[----:B------:R-:W-:Y:S01]  /*27b0*/  FADD.FTZ R170, R68, UR6 ;  /* 0x0000000644aa7e21 */ /* 0x000fe20008010000 */
        /* <DEDUP_REMOVED lines=37> */
[----:B------:R-:W-:Y:S01]  /*2a10*/  ISETP.GE.AND P0, PT, R174, UR8, PT ;  /* 0x00000008ae007c0c */ /* 0x000fe2000bf06270 */
        /* <DEDUP_REMOVED lines=8> */
[----:B------:R-:W-:-:S05]  /*2aa0*/  UMOV UR8, URZ ;  /* 0x000000ff00087c82 */ /* 0x000fca0008000000 */
.L_x_13542:
[----:B------:R-:W-:Y:S01]  /*2ab0*/  LOP3.LUT R128, R129, 0x7c00, R94, 0xf8, !PT ;  /* 0x00007c0081807812 */ /* 0x000fe200078ef85e */
[----:B------:R-:W-:Y:S01]  /*2ac0*/  UIADD3 UR25, UPT, UPT, UR41, 0x400, URZ ;  /* 0x0000040029197890 */ /* 0x000fe2000fffe0ff */
[----:B------:R-:W5:Y:S01]  /*2ad0*/  @!P0 LDC.64 R66, c[0x0][0x3c0] ;  /* 0x0000f000ff428b82 */ /* 0x000f620000000a00 */
[----:B0-----:R-:W-:Y:S02]  /*2ae0*/  @!P0 MOV R64, R174 ;  /* 0x000000ae00408202 */ /* 0x001fe40000000f00 */
[C---:B------:R-:W-:Y:S02]  /*2af0*/  LOP3.LUT R134, R128.reuse, 0x20, RZ, 0xfc, !PT ;  /* 0x0000002080867812 */ /* 0x040fe400078efcff */
[----:B------:R-:W-:Y:S02]  /*2b00*/  LOP3.LUT R118, R128, 0x40, RZ, 0xfc, !PT ;  /* 0x0000004080767812 */ /* 0x000fe400078efcff */
[----:B------:R-:W-:Y:S02]  /*2b10*/  ISETP.GE.AND P2, PT, R134, UR25, PT ;  /* 0x0000001986007c0c */ /* 0x000fe4000bf46270 */
[----:B------:R-:W-:-:S02]  /*2b20*/  ISETP.GE.AND P3, PT, R118, UR25, PT ;  /* 0x0000001976007c0c */ /* 0x000fc4000bf66270 */
[----:B------:R-:W-:Y:S02]  /*2b30*/  LOP3.LUT R70, R128, 0x60, RZ, 0xfc, !PT ;  /* 0x0000006080467812 */ /* 0x000fe400078efcff */
[----:B------:R-:W-:Y:S02]  /*2b40*/  @!P0 MOV R65, RZ ;  /* 0x000000ff00418202 */ /* 0x000fe40000000f00 */
[----:B------:R-:W-:Y:S02]  /*2b50*/  ISETP.GE.AND P4, PT, R70, UR25, PT ;  /* 0x0000001946007c0c */ /* 0x000fe4000bf86270 */
[----:B------:R-:W-:Y:S02]  /*2b60*/  LOP3.LUT R114, R128, 0x80, RZ, 0xfc, !PT ;  /* 0x0000008080727812 */ /* 0x000fe400078efcff */
[----:B------:R-:W-:Y:S01]  /*2b70*/  PRMT R186, RZ, 0x7610, R186 ;  /* 0x00007610ffba7816 */ /* 0x000fe200000000ba */
[----:B------:R-:W1:Y:S01]  /*2b80*/  @!P2 LDC.64 R68, c[0x0][0x3c0] ;  /* 0x0000f000ff44ab82 */ /* 0x000e620000000a00 */
[----:B------:R-:W-:-:S02]  /*2b90*/  @!P2 MOV R135, RZ ;  /* 0x000000ff0087a202 */ /* 0x000fc40000000f00 */
        /* <DEDUP_REMOVED lines=8> */
[----:B------:R-:W-:Y:S01]  /*2c20*/  ISETP.GE.AND P5, PT, R114, UR25, PT ;  /* 0x0000001972007c0c */ /* 0x000fe2000bfa6270 */
[----:B-1----:R-:W-:-:S04]  /*2c30*/  @!P2 IMAD.WIDE.U32 R66, R68, UR8, R134 ;  /* 0x000000084442ac25 */ /* 0x002fc8000f8e0086 */
[----:B------:R-:W-:Y:S01]  /*2c40*/  @!P2 IMAD R65, R69, UR8, R67 ;  /* 0x000000084541ac24 */ /* 0x000fe2000f8e0243 */
[----:B------:R-:W-:-:S07]  /*2c50*/  @!P2 LEA R64, P6, R66, UR24, 0x1 ;  /* 0x000000184240ac11 */ /* 0x000fce000f8c08ff */
[----:B------:R-:W1:Y:S01]  /*2c60*/  @!P5 LDC.64 R68, c[0x0][0x3c0] ;  /* 0x0000f000ff44db82 */ /* 0x000e620000000a00 */
[----:B------:R-:W-:Y:S01]  /*2c70*/  @!P2 LEA.HI.X R65, R66, UR22, R65, 0x1, P6 ;  /* 0x000000164241ac11 */ /* 0x000fe2000b0f0c41 */
[----:B-----5:R-:W-:-:S04]  /*2c80*/  @!P3 IMAD.WIDE.U32 R66, R98, UR8, R118 ;  /* 0x000000086242bc25 */ /* 0x020fc8000f8e0076 */
[----:B------:R5:W4:Y:S01]  /*2c90*/  @!P2 LDG.E.U16 R186, desc[UR28][R64.64] ;  /* 0x0000001c40baa981 */ /* 0x000b22000c1e1500 */
[----:B------:R-:W-:Y:S01]  /*2ca0*/  ISETP.GE.AND P2, PT, R100, UR25, PT ;  /* 0x0000001964007c0c */ /* 0x000fe2000bf46270 */
[----:B------:R-:W-:Y:S01]  /*2cb0*/  @!P3 IMAD R67, R99, UR8, R67 ;  /* 0x000000086343bc24 */ /* 0x000fe2000f8e0243 */
[C---:B------:R-:W-:Y:S02]  /*2cc0*/  @!P3 LEA R98, P6, R66.reuse, UR24, 0x1 ;  /* 0x000000184262bc11 */ /* 0x040fe4000f8c08ff */
[----:B------:R-:W-:Y:S02]  /*2cd0*/  @!P4 MOV R71, RZ ;  /* 0x000000ff0047c202 */ /* 0x000fe40000000f00 */
[----:B------:R-:W-:Y:S02]  /*2ce0*/  PRMT R119, RZ, 0x7610, R119 ;  /* 0x00007610ff777816 */ /* 0x000fe40000000077 */
[----:B------:R-:W-:Y:S01]  /*2cf0*/  @!P3 LEA.HI.X R99, R66, UR22, R67, 0x1, P6 ;  /* 0x000000164263bc11 */ /* 0x000fe2000b0f0c43 */
[----:B--2---:R-:W-:Y:S01]  /*2d00*/  @!P4 IMAD.WIDE.U32 R102, R104, UR8, R70 ;  /* 0x000000086866cc25 */ /* 0x004fe2000f8e0046 */
[----:B------:R-:W-:-:S03]  /*2d10*/  LOP3.LUT R110, R128, 0xc0, RZ, 0xfc, !PT ;  /* 0x000000c0806e7812 */ /* 0x000fc600078efcff */
[----:B------:R2:W4:Y:S01]  /*2d20*/  @!P3 LDG.E.U16 R119, desc[UR28][R98.64] ;  /* 0x0000001c6277b981 */ /* 0x000522000c1e1500 */
[----:B-----5:R-:W-:Y:S01]  /*2d30*/  @!P4 IMAD R65, R105, UR8, R103 ;  /* 0x000000086941cc24 */ /* 0x020fe2000f8e0267 */
[----:B------:R-:W5:Y:S01]  /*2d40*/  @!P2 LDC.64 R66, c[0x0][0x3c0] ;  /* 0x0000f000ff42ab82 */ /* 0x000f620000000a00 */
[----:B------:R-:W-:Y:S02]  /*2d50*/  ISETP.GE.AND P3, PT, R110, UR25, PT ;  /* 0x000000196e007c0c */ /* 0x000fe4000bf66270 */
[C---:B------:R-:W-:Y:S02]  /*2d60*/  @!P4 LEA R108, P6, R102.reuse, UR24, 0x1 ;  /* 0x00000018666ccc11 */ /* 0x040fe4000f8c08ff */
[----:B------:R-:W-:Y:S02]  /*2d70*/  PRMT R188, RZ, 0x7610, R188 ;  /* 0x00007610ffbc7816 */ /* 0x000fe400000000bc */
[----:B------:R-:W-:Y:S02]  /*2d80*/  @!P4 LEA.HI.X R109, R102, UR22, R65, 0x1, P6 ;  /* 0x00000016666dcc11 */ /* 0x000fe4000b0f0c41 */
[----:B------:R-:W-:-:S02]  /*2d90*/  @!P5 MOV R115, RZ ;  /* 0x000000ff0073d202 */ /* 0x000fc40000000f00 */
[----:B------:R-:W-:Y:S01]  /*2da0*/  LOP3.LUT R104, R128, 0xe0, RZ, 0xfc, !PT ;  /* 0x000000e080687812 */ /* 0x000fe200078efcff */
[----:B------:R-:W4:Y:S01]  /*2db0*/  @!P4 LDG.E.U16 R188, desc[UR28][R108.64] ;  /* 0x0000001c6cbcc981 */ /* 0x000f22000c1e1500 */
[----:B-1----:R-:W-:Y:S02]  /*2dc0*/  @!P5 IMAD.WIDE.U32 R102, R68, UR8, R114 ;  /* 0x000000084466dc25 */ /* 0x002fe4000f8e0072 */
[----:B------:R-:W-:Y:S01]  /*2dd0*/  ISETP.GE.AND P4, PT, R104, UR25, PT ;  /* 0x0000001968007c0c */ /* 0x000fe2000bf86270 */
[----:B------:R-:W1:Y:S01]  /*2de0*/  @!P3 LDC.64 R64, c[0x0][0x3c0] ;  /* 0x0000f000ff40bb82 */ /* 0x000e620000000a00 */
[----:B------:R-:W-:Y:S01]  /*2df0*/  @!P5 IMAD R69, R69, UR8, R103 ;  /* 0x000000084545dc24 */ /* 0x000fe2000f8e0267 */
[----:B------:R-:W-:Y:S02]  /*2e00*/  @!P5 LEA R68, P6, R102, UR24, 0x1 ;  /* 0x000000186644dc11 */ /* 0x000fe4000f8c08ff */
[----:B------:R-:W-:Y:S02]  /*2e10*/  PRMT R115, RZ, 0x7610, R115 ;  /* 0x00007610ff737816 */ /* 0x000fe40000000073 */
[----:B------:R-:W-:-:S02]  /*2e20*/  @!P2 MOV R101, RZ ;  /* 0x000000ff0065a202 */ /* 0x000fc40000000f00 */
[----:B------:R-:W-:Y:S02]  /*2e30*/  @!P5 LEA.HI.X R69, R102, UR22, R69, 0x1, P6 ;  /* 0x000000166645dc11 */ /* 0x000fe4000b0f0c45 */
[----:B------:R-:W-:Y:S02]  /*2e40*/  LOP3.LUT R106, R128, 0x100, RZ, 0xfc, !PT ;  /* 0x00000100806a7812 */ /* 0x000fe400078efcff */
[----:B--2---:R-:W2:Y:S01]  /*2e50*/  @!P4 LDC.64 R98, c[0x0][0x3c0] ;  /* 0x0000f000ff62cb82 */ /* 0x004ea20000000a00 */
[----:B-----5:R-:W-:Y:S01]  /*2e60*/  @!P2 IMAD.WIDE.U32 R102, R66, UR8, R100 ;  /* 0x000000084266ac25 */ /* 0x020fe2000f8e0064 */
[----:B------:R5:W4:Y:S01]  /*2e70*/  @!P5 LDG.E.U16 R115, desc[UR28][R68.64] ;  /* 0x0000001c4473d981 */ /* 0x000b22000c1e1500 */
[----:B------:R-:W-:Y:S02]  /*2e80*/  ISETP.GE.AND P5, PT, R106, UR25, PT ;  /* 0x000000196a007c0c */ /* 0x000fe4000bfa6270 */
[----:B------:R-:W-:Y:S01]  /*2e90*/  @!P2 IMAD R67, R67, UR8, R103 ;  /* 0x000000084343ac24 */ /* 0x000fe2000f8e0267 */
[----:B------:R-:W-:-:S02]  /*2ea0*/  @!P2 LEA R112, P6, R102, UR24, 0x1 ;  /* 0x000000186670ac11 */ /* 0x000fc4000f8c08ff */
[----:B------:R-:W-:Y:S02]  /*2eb0*/  PRMT R190, RZ, 0x7610, R190 ;  /* 0x00007610ffbe7816 */ /* 0x000fe400000000be */
[----:B------:R-:W-:Y:S02]  /*2ec0*/  @!P3 MOV R111, RZ ;  /* 0x000000ff006fb202 */ /* 0x000fe40000000f00 */
[----:B------:R-:W-:Y:S02]  /*2ed0*/  @!P2 LEA.HI.X R113, R102, UR22, R67, 0x1, P6 ;  /* 0x000000166671ac11 */ /* 0x000fe4000b0f0c43 */
[----:B------:R-:W-:Y:S01]  /*2ee0*/  LOP3.LUT R126, R128, 0x120, RZ, 0xfc, !PT ;  /* 0x00000120807e7812 */ /* 0x000fe200078efcff */
[----:B-1----:R-:W-:Y:S01]  /*2ef0*/  @!P3 IMAD.WIDE.U32 R66, R64, UR8, R110 ;  /* 0x000000084042bc25 */ /* 0x002fe2000f8e006e */
[----:B-----5:R-:W1:Y:S01]  /*2f00*/  @!P5 LDC.64 R68, c[0x0][0x3c0] ;  /* 0x0000f000ff44db82 */ /* 0x020e620000000a00 */
[----:B------:R5:W4:Y:S01]  /*2f10*/  @!P2 LDG.E.U16 R190, desc[UR28][R112.64] ;  /* 0x0000001c70bea981 */ /* 0x000b22000c1e1500 */
[----:B------:R-:W-:Y:S01]  /*2f20*/  ISETP.GE.AND P2, PT, R126, UR25, PT ;  /* 0x000000197e007c0c */ /* 0x000fe2000bf46270 */
[----:B------:R-:W-:Y:S01]  /*2f30*/  @!P3 IMAD R65, R65, UR8, R67 ;  /* 0x000000084141bc24 */ /* 0x000fe2000f8e0243 */
[----:B------:R-:W-:-:S02]  /*2f40*/  @!P3 LEA R108, P6, R66, UR24, 0x1 ;  /* 0x00000018426cbc11 */ /* 0x000fc4000f8c08ff */
[----:B------:R-:W-:Y:S02]  /*2f50*/  @!P4 MOV R105, RZ ;  /* 0x000000ff0069c202 */ /* 0x000fe40000000f00 */
[----:B------:R-:W-:Y:S02]  /*2f60*/  PRMT R71, RZ, 0x7610, R71 ;  /* 0x00007610ff477816 */ /* 0x000fe40000000047 */
[----:B------:R-:W-:Y:S01]  /*2f70*/  @!P3 LEA.HI.X R109, R66, UR22, R65, 0x1, P6 ;  /* 0x00000016426dbc11 */ /* 0x000fe2000b0f0c41 */
[----:B--2---:R-:W-:Y:S01]  /*2f80*/  @!P4 IMAD.WIDE.U32 R64, R98, UR8, R104 ;  /* 0x000000086240cc25 */ /* 0x004fe2000f8e0068 */
[----:B------:R-:W-:-:S03]  /*2f90*/  LOP3.LUT R102, R128, 0x140, RZ, 0xfc, !PT ;  /* 0x0000014080667812 */ /* 0x000fc600078efcff */
[----:B------:R2:W4:Y:S01]  /*2fa0*/  @!P3 LDG.E.U16 R71, desc[UR28][R108.64] ;  /* 0x0000001c6c47b981 */ /* 0x000522000c1e1500 */
[----:B------:R-:W-:Y:S01]  /*2fb0*/  @!P4 IMAD R99, R99, UR8, R65 ;  /* 0x000000086363cc24 */ /* 0x000fe2000f8e0241 */
[----:B---3--:R-:W3:Y:S01]  /*2fc0*/  @!P2 LDC.64 R66, c[0x0][0x3c0] ;  /* 0x0000f000ff42ab82 */ /* 0x008ee20000000a00 */
[----:B------:R-:W-:Y:S02]  /*2fd0*/  ISETP.GE.AND P3, PT, R102, UR25, PT ;  /* 0x0000001966007c0c */ /* 0x000fe4000bf66270 */
[C---:B-----5:R-:W-:Y:S02]  /*2fe0*/  @!P4 LEA R112, P6, R64.reuse, UR24, 0x1 ;  /* 0x000000184070cc11 */ /* 0x060fe4000f8c08ff */
[----:B------:R-:W-:Y:S02]  /*2ff0*/  PRMT R184, RZ, 0x7610, R184 ;  /* 0x00007610ffb87816 */ /* 0x000fe400000000b8 */
[----:B------:R-:W-:Y:S02]  /*3000*/  @!P4 LEA.HI.X R113, R64, UR22, R99, 0x1, P6 ;  /* 0x000000164071cc11 */ /* 0x000fe4000b0f0c63 */
[----:B------:R-:W-:-:S02]  /*3010*/  @!P5 MOV R107, RZ ;  /* 0x000000ff006bd202 */ /* 0x000fc40000000f00 */
[----:B------:R-:W-:Y:S01]  /*3020*/  LOP3.LUT R120, R128, 0x160, RZ, 0xfc, !PT ;  /* 0x0000016080787812 */ /* 0x000fe200078efcff */
[----:B------:R5:W4:Y:S01]  /*3030*/  @!P4 LDG.E.U16 R184, desc[UR28][R112.64] ;  /* 0x0000001c70b8c981 */ /* 0x000b22000c1e1500 */
[----:B-1----:R-:W-:Y:S02]  /*3040*/  @!P5 IMAD.WIDE.U32 R98, R68, UR8, R106 ;  /* 0x000000084462dc25 */ /* 0x002fe4000f8e006a */
[----:B------:R-:W-:Y:S01]  /*3050*/  ISETP.GE.AND P4, PT, R120, UR25, PT ;  /* 0x0000001978007c0c */ /* 0x000fe2000bf86270 */
[----:B------:R-:W5:Y:S01]  /*3060*/  @!P3 LDC.64 R64, c[0x0][0x3c0] ;  /* 0x0000f000ff40bb82 */ /* 0x000f620000000a00 */
[----:B------:R-:W-:Y:S01]  /*3070*/  @!P5 IMAD R69, R69, UR8, R99 ;  /* 0x000000084545dc24 */ /* 0x000fe2000f8e0263 */
[----:B------:R-:W-:Y:S02]  /*3080*/  @!P5 LEA R122, P6, R98, UR24, 0x1 ;  /* 0x00000018627adc11 */ /* 0x000fe4000f8c08ff */
[----:B------:R-:W-:Y:S02]  /*3090*/  PRMT R101, RZ, 0x7610, R101 ;  /* 0x00007610ff657816 */ /* 0x000fe40000000065 */
[----:B------:R-:W-:-:S02]  /*30a0*/  @!P2 MOV R127, RZ ;  /* 0x000000ff007fa202 */ /* 0x000fc40000000f00 */
[----:B------:R-:W-:Y:S02]  /*30b0*/  @!P5 LEA.HI.X R123, R98, UR22, R69, 0x1, P6 ;  /* 0x00000016627bdc11 */ /* 0x000fe4000b0f0c45 */
[----:B--2---:R-:W-:Y:S02]  /*30c0*/  LOP3.LUT R108, R128, 0x180, RZ, 0xfc, !PT ;  /* 0x00000180806c7812 */ /* 0x004fe400078efcff */
[----:B------:R-:W1:Y:S01]  /*30d0*/  @!P4 LDC.64 R68, c[0x0][0x3c0] ;  /* 0x0000f000ff44cb82 */ /* 0x000e620000000a00 */
[----:B---3--:R-:W-:Y:S01]  /*30e0*/  @!P2 IMAD.WIDE.U32 R98, R66, UR8, R126 ;  /* 0x000000084262ac25 */ /* 0x008fe2000f8e007e */
[----:B------:R2:W3:Y:S01]  /*30f0*/  @!P5 LDG.E.U16 R101, desc[UR28][R122.64] ;  /* 0x0000001c7a65d981 */ /* 0x0004e2000c1e1500 */
[----:B------:R-:W-:Y:S02]  /*3100*/  ISETP.GE.AND P5, PT, R108, UR25, PT ;  /* 0x000000196c007c0c */ /* 0x000fe4000bfa6270 */
[----:B------:R-:W-:Y:S01]  /*3110*/  @!P2 IMAD R67, R67, UR8, R99 ;  /* 0x000000084343ac24 */ /* 0x000fe2000f8e0263 */
[----:B------:R-:W-:-:S02]  /*3120*/  @!P2 LEA R116, P6, R98, UR24, 0x1 ;  /* 0x000000186274ac11 */ /* 0x000fc4000f8c08ff */
[----:B------:R-:W-:Y:S02]  /*3130*/  PRMT R192, RZ, 0x7610, R192 ;  /* 0x00007610ffc07816 */ /* 0x000fe400000000c0 */
[----:B------:R-:W-:Y:S02]  /*3140*/  @!P3 MOV R103, RZ ;  /* 0x000000ff0067b202 */ /* 0x000fe40000000f00 */
[----:B------:R-:W-:Y:S02]  /*3150*/  @!P2 LEA.HI.X R117, R98, UR22, R67, 0x1, P6 ;  /* 0x000000166275ac11 */ /* 0x000fe4000b0f0c43 */
[----:B------:R-:W-:Y:S01]  /*3160*/  LOP3.LUT R98, R128, 0x1a0, RZ, 0xfc, !PT ;  /* 0x000001a080627812 */ /* 0x000fe200078efcff */
[----:B-----5:R-:W-:Y:S01]  /*3170*/  @!P3 IMAD.WIDE.U32 R112, R64, UR8, R102 ;  /* 0x000000084070bc25 */ /* 0x020fe2000f8e0066 */
[----:B------:R-:W5:Y:S01]  /*3180*/  @!P5 LDC.64 R66, c[0x0][0x3c0] ;  /* 0x0000f000ff42db82 */ /* 0x000f620000000a00 */
[----:B------:R5:W3:Y:S01]  /*3190*/  @!P2 LDG.E.U16 R192, desc[UR28][R116.64] ;  /* 0x0000001c74c0a981 */ /* 0x000ae2000c1e1500 */
[----:B------:R-:W-:Y:S01]  /*31a0*/  ISETP.GE.AND P2, PT, R98, UR25, PT ;  /* 0x0000001962007c0c */ /* 0x000fe2000bf46270 */
[----:B------:R-:W-:Y:S01]  /*31b0*/  @!P3 IMAD R65, R65, UR8, R113 ;  /* 0x000000084141bc24 */ /* 0x000fe2000f8e0271 */
[----:B--2---:R-:W-:-:S02]  /*31c0*/  @!P3 LEA R122, P6, R112, UR24, 0x1 ;  /* 0x00000018707abc11 */ /* 0x004fc4000f8c08ff */
[----:B------:R-:W-:Y:S02]  /*31d0*/  @!P4 MOV R121, RZ ;  /* 0x000000ff0079c202 */ /* 0x000fe40000000f00 */
[----:B------:R-:W-:Y:S02]  /*31e0*/  PRMT R103, RZ, 0x7610, R103 ;  /* 0x00007610ff677816 */ /* 0x000fe40000000067 */
[----:B------:R-:W-:Y:S01]  /*31f0*/  @!P3 LEA.HI.X R123, R112, UR22, R65, 0x1, P6 ;  /* 0x00000016707bbc11 */ /* 0x000fe2000b0f0c41 */
[----:B-1----:R-:W-:Y:S01]  /*3200*/  @!P4 IMAD.WIDE.U32 R112, R68, UR8, R120 ;  /* 0x000000084470cc25 */ /* 0x002fe2000f8e0078 */
[----:B------:R-:W-:-:S03]  /*3210*/  LOP3.LUT R142, R128, 0x1c0, RZ, 0xfc, !PT ;  /* 0x000001c0808e7812 */ /* 0x000fc600078efcff */
[----:B------:R1:W2:Y:S01]  /*3220*/  @!P3 LDG.E.U16 R103, desc[UR28][R122.64] ;  /* 0x0000001c7a67b981 */ /* 0x0002a2000c1e1500 */
[----:B------:R-:W-:Y:S01]  /*3230*/  @!P4 IMAD R69, R69, UR8, R113 ;  /* 0x000000084545cc24 */ /* 0x000fe2000f8e0271 */
[----:B------:R-:W1:Y:S01]  /*3240*/  @!P2 LDC.64 R64, c[0x0][0x3c0] ;  /* 0x0000f000ff40ab82 */ /* 0x000e620000000a00 */
[----:B------:R-:W-:Y:S02]  /*3250*/  ISETP.GE.AND P3, PT, R142, UR25, PT ;  /* 0x000000198e007c0c */ /* 0x000fe4000bf66270 */
[C---:B------:R-:W-:Y:S02]  /*3260*/  @!P4 LEA R124, P6, R112.reuse, UR24, 0x1 ;  /* 0x00000018707ccc11 */ /* 0x040fe4000f8c08ff */
[----:B------:R-:W-:Y:S02]  /*3270*/  PRMT R194, RZ, 0x7610, R194 ;  /* 0x00007610ffc27816 */ /* 0x000fe400000000c2 */
[----:B------:R-:W-:Y:S02]  /*3280*/  @!P4 LEA.HI.X R125, R112, UR22, R69, 0x1, P6 ;  /* 0x00000016707dcc11 */ /* 0x000fe4000b0f0c45 */
[----:B------:R-:W-:-:S02]  /*3290*/  @!P5 MOV R109, RZ ;  /* 0x000000ff006dd202 */ /* 0x000fc40000000f00 */
[----:B------:R-:W-:Y:S01]  /*32a0*/  LOP3.LUT R68, R128, 0x1e0, RZ, 0xfc, !PT ;  /* 0x000001e080447812 */ /* 0x000fe200078efcff */
[----:B------:R0:W2:Y:S01]  /*32b0*/  @!P4 LDG.E.U16 R194, desc[UR28][R124.64] ;  /* 0x0000001c7cc2c981 */ /* 0x0000a2000c1e1500 */
[----:B-----5:R-:W-:Y:S02]  /*32c0*/  @!P5 IMAD.WIDE.U32 R116, R66, UR8, R108 ;  /* 0x000000084274dc25 */ /* 0x020fe4000f8e006c */
[----:B------:R-:W-:Y:S01]  /*32d0*/  ISETP.GE.AND P4, PT, R68, UR25, PT ;  /* 0x0000001944007c0c */ /* 0x000fe2000bf86270 */
[----:B------:R-:W0:Y:S01]  /*32e0*/  @!P3 LDC.64 R112, c[0x0][0x3c0] ;  /* 0x0000f000ff70bb82 */ /* 0x000e220000000a00 */
[----:B------:R-:W-:Y:S01]  /*32f0*/  @!P5 IMAD R67, R67, UR8, R117 ;  /* 0x000000084343dc24 */ /* 0x000fe2000f8e0275 */
[----:B------:R-:W-:Y:S02]  /*3300*/  @!P5 LEA R136, P6, R116, UR24, 0x1 ;  /* 0x000000187488dc11 */ /* 0x000fe4000f8c08ff */
[----:B------:R-:W-:Y:S02]  /*3310*/  PRMT R105, RZ, 0x7610, R105 ;  /* 0x00007610ff697816 */ /* 0x000fe40000000069 */
[----:B------:R-:W-:-:S02]  /*3320*/  @!P2 MOV R99, RZ ;  /* 0x000000ff0063a202 */ /* 0x000fc40000000f00 */
[----:B------:R-:W-:Y:S02]  /*3330*/  @!P5 LEA.HI.X R137, R116, UR22, R67, 0x1, P6 ;  /* 0x000000167489dc11 */ /* 0x000fe4000b0f0c43 */
[----:B------:R-:W-:Y:S02]  /*3340*/  LOP3.LUT R116, R128, 0x200, RZ, 0xfc, !PT ;  /* 0x0000020080747812 */ /* 0x000fe400078efcff */
[----:B------:R-:W5:Y:S01]  /*3350*/  @!P4 LDC.64 R66, c[0x0][0x3c0] ;  /* 0x0000f000ff42cb82 */ /* 0x000f620000000a00 */
[----:B-1----:R-:W-:Y:S01]  /*3360*/  @!P2 IMAD.WIDE.U32 R122, R64, UR8, R98 ;  /* 0x00000008407aac25 */ /* 0x002fe2000f8e0062 */
[----:B------:R-:W2:Y:S01]  /*3370*/  @!P5 LDG.E.U16 R105, desc[UR28][R136.64] ;  /* 0x0000001c8869d981 */ /* 0x000ea2000c1e1500 */
[----:B------:R-:W-:Y:S02]  /*3380*/  ISETP.GE.AND P5, PT, R116, UR25, PT ;  /* 0x0000001974007c0c */ /* 0x000fe4000bfa6270 */
[----:B------:R-:W-:Y:S01]  /*3390*/  @!P2 IMAD R65, R65, UR8, R123 ;  /* 0x000000084141ac24 */ /* 0x000fe2000f8e027b */
[----:B------:R-:W-:-:S02]  /*33a0*/  @!P2 LEA R130, P6, R122, UR24, 0x1 ;  /* 0x000000187a82ac11 */ /* 0x000fc4000f8c08ff */
[----:B------:R-:W-:Y:S02]  /*33b0*/  PRMT R196, RZ, 0x7610, R196 ;  /* 0x00007610ffc47816 */ /* 0x000fe400000000c4 */
[----:B------:R-:W-:Y:S02]  /*33c0*/  @!P3 MOV R143, RZ ;  /* 0x000000ff008fb202 */ /* 0x000fe40000000f00 */
[----:B------:R-:W-:Y:S02]  /*33d0*/  @!P2 LEA.HI.X R131, R122, UR22, R65, 0x1, P6 ;  /* 0x000000167a83ac11 */ /* 0x000fe4000b0f0c41 */
[----:B------:R-:W-:Y:S01]  /*33e0*/  LOP3.LUT R148, R128, 0x220, RZ, 0xfc, !PT ;  /* 0x0000022080947812 */ /* 0x000fe200078efcff */
[----:B0-----:R-:W-:Y:S01]  /*33f0*/  @!P3 IMAD.WIDE.U32 R124, R112, UR8, R142 ;  /* 0x00000008707cbc25 */ /* 0x001fe2000f8e008e */
[----:B------:R-:W0:Y:S01]  /*3400*/  @!P5 LDC.64 R64, c[0x0][0x3c0] ;  /* 0x0000f000ff40db82 */ /* 0x000e220000000a00 */
[----:B------:R-:W2:Y:S01]  /*3410*/  @!P2 LDG.E.U16 R196, desc[UR28][R130.64] ;  /* 0x0000001c82c4a981 */ /* 0x000ea2000c1e1500 */
[----:B------:R-:W-:Y:S01]  /*3420*/  ISETP.GE.AND P2, PT, R148, UR25, PT ;  /* 0x0000001994007c0c */ /* 0x000fe2000bf46270 */
[----:B------:R-:W-:Y:S01]  /*3430*/  @!P3 IMAD R113, R113, UR8, R125 ;  /* 0x000000087171bc24 */ /* 0x000fe2000f8e027d */
[----:B------:R-:W-:-:S02]  /*3440*/  @!P3 LEA R122, P6, R124, UR24, 0x1 ;  /* 0x000000187c7abc11 */ /* 0x000fc4000f8c08ff */
[----:B------:R-:W-:Y:S02]  /*3450*/  @!P4 MOV R69, RZ ;  /* 0x000000ff0045c202 */ /* 0x000fe40000000f00 */
[----:B------:R-:W-:Y:S02]  /*3460*/  @!P3 LEA.HI.X R123, R124, UR22, R113, 0x1, P6 ;  /* 0x000000167c7bbc11 */ /* 0x000fe4000b0f0c71 */
[----:B------:R-:W-:Y:S01]  /*3470*/  PRMT R99, RZ, 0x7610, R99 ;  /* 0x00007610ff637816 */ /* 0x000fe20000000063 */
[----:B-----5:R-:W-:Y:S01]  /*3480*/  @!P4 IMAD.WIDE.U32 R112, R66, UR8, R68 ;  /* 0x000000084270cc25 */ /* 0x020fe2000f8e0044 */
[----:B------:R-:W-:-:S03]  /*3490*/  LOP3.LUT R154, R128, 0x240, RZ, 0xfc, !PT ;  /* 0x00000240809a7812 */ /* 0x000fc600078efcff */
[----:B------:R-:W-:Y:S01]  /*34a0*/  @!P4 IMAD R69, R67, UR8, R113 ;  /* 0x000000084345cc24 */ /* 0x000fe2000f8e0271 */
[----:B------:R1:W5:Y:S01]  /*34b0*/  @!P3 LDG.E.U16 R99, desc[UR28][R122.64] ;  /* 0x0000001c7a63b981 */ /* 0x000362000c1e1500 */
[----:B------:R-:W1:Y:S01]  /*34c0*/  @!P2 LDC.64 R66, c[0x0][0x3c0] ;  /* 0x0000f000ff42ab82 */ /* 0x000e620000000a00 */
[----:B------:R-:W-:Y:S02]  /*34d0*/  ISETP.GE.AND P3, PT, R154, UR25, PT ;  /* 0x000000199a007c0c */ /* 0x000fe4000bf66270 */
[C---:B------:R-:W-:Y:S02]  /*34e0*/  @!P4 LEA R124, P6, R112.reuse, UR24, 0x1 ;  /* 0x00000018707ccc11 */ /* 0x040fe4000f8c08ff */
[----:B------:R-:W-:Y:S02]  /*34f0*/  @!P5 MOV R117, RZ ;  /* 0x000000ff0075d202 */ /* 0x000fe40000000f00 */
[----:B------:R-:W-:Y:S02]  /*3500*/  PRMT R198, RZ, 0x7610, R198 ;  /* 0x00007610ffc67816 */ /* 0x000fe400000000c6 */
[----:B------:R-:W-:Y:S01]  /*3510*/  @!P4 LEA.HI.X R125, R112, UR22, R69, 0x1, P6 ;  /* 0x00000016707dcc11 */ /* 0x000fe2000b0f0c45 */
[----:B0-----:R-:W-:Y:S01]  /*3520*/  @!P5 IMAD.WIDE.U32 R112, R64, UR8, R116 ;  /* 0x000000084070dc25 */ /* 0x001fe2000f8e0074 */
[----:B------:R-:W-:-:S03]  /*3530*/  LOP3.LUT R152, R128, 0x260, RZ, 0xfc, !PT ;  /* 0x0000026080987812 */ /* 0x000fc600078efcff */
[----:B------:R0:W5:Y:S01]  /*3540*/  @!P4 LDG.E.U16 R198, desc[UR28][R124.64] ;  /* 0x0000001c7cc6c981 */ /* 0x000162000c1e1500 */
[----:B------:R-:W-:Y:S01]  /*3550*/  @!P5 IMAD R69, R65, UR8, R113 ;  /* 0x000000084145dc24 */ /* 0x000fe2000f8e0271 */
[----:B------:R-:W-:Y:S01]  /*3560*/  ISETP.GE.AND P4, PT, R152, UR25, PT ;  /* 0x0000001998007c0c */ /* 0x000fe2000bf86270 */
[----:B------:R-:W0:Y:S01]  /*3570*/  @!P3 LDC.64 R64, c[0x0][0x3c0] ;  /* 0x0000f000ff40bb82 */ /* 0x000e220000000a00 */
[C---:B-1----:R-:W-:Y:S02]  /*3580*/  @!P5 LEA R122, P6, R112.reuse, UR24, 0x1 ;  /* 0x00000018707adc11 */ /* 0x042fe4000f8c08ff */
[----:B------:R-:W-:Y:S02]  /*3590*/  @!P2 MOV R149, RZ ;  /* 0x000000ff0095a202 */ /* 0x000fe40000000f00 */
[--C-:B------:R-:W-:Y:S02]  /*35a0*/  @!P5 LEA.HI.X R123, R112, UR22, R69.reuse, 0x1, P6 ;  /* 0x00000016707bdc11 */ /* 0x100fe4000b0f0c45 */
[----:B------:R-:W-:Y:S01]  /*35b0*/  PRMT R69, RZ, 0x7610, R69 ;  /* 0x00007610ff457816 */ /* 0x000fe20000000045 */
[----:B------:R-:W-:Y:S01]  /*35c0*/  @!P2 IMAD.WIDE.U32 R112, R66, UR8, R148 ;  /* 0x000000084270ac25 */ /* 0x000fe2000f8e0094 */
[----:B------:R-:W-:-:S03]  /*35d0*/  LOP3.LUT R146, R128, 0x280, RZ, 0xfc, !PT ;  /* 0x0000028080927812 */ /* 0x000fc600078efcff */
[----:B------:R-:W-:Y:S01]  /*35e0*/  @!P2 IMAD R107, R67, UR8, R113 ;  /* 0x00000008436bac24 */ /* 0x000fe2000f8e0271 */
[----:B------:R1:W5:Y:S01]  /*35f0*/  @!P5 LDG.E.U16 R69, desc[UR28][R122.64] ;  /* 0x0000001c7a45d981 */ /* 0x000362000c1e1500 */
[----:B------:R-:W1:Y:S01]  /*3600*/  @!P4 LDC.64 R66, c[0x0][0x3c0] ;  /* 0x0000f000ff42cb82 */ /* 0x000e620000000a00 */
[----:B------:R-:W-:Y:S02]  /*3610*/  @!P2 LEA R130, P5, R112, UR24, 0x1 ;  /* 0x000000187082ac11 */ /* 0x000fe4000f8a08ff */
[----:B------:R-:W-:Y:S02]  /*3620*/  ISETP.GE.AND P6, PT, R146, UR25, PT ;  /* 0x0000001992007c0c */ /* 0x000fe4000bfc6270 */
[----:B------:R-:W-:Y:S02]  /*3630*/  LOP3.LUT R150, R128, 0x2a0, RZ, 0xfc, !PT ;  /* 0x000002a080967812 */ /* 0x000fe400078efcff */
[----:B------:R-:W-:Y:S02]  /*3640*/  @!P3 MOV R155, RZ ;  /* 0x000000ff009bb202 */ /* 0x000fe40000000f00 */
[----:B------:R-:W-:-:S02]  /*3650*/  @!P2 LEA.HI.X R131, R112, UR22, R107, 0x1, P5 ;  /* 0x000000167083ac11 */ /* 0x000fc4000a8f0c6b */
[----:B------:R-:W-:Y:S02]  /*3660*/  ISETP.GE.AND P5, PT, R150, UR25, PT ;  /* 0x0000001996007c0c */ /* 0x000fe4000bfa6270 */
[----:B------:R-:W-:Y:S01]  /*3670*/  PRMT R107, RZ, 0x7610, R107 ;  /* 0x00007610ff6b7816 */ /* 0x000fe2000000006b */
[----:B0-----:R-:W-:Y:S01]  /*3680*/  @!P3 IMAD.WIDE.U32 R112, R64, UR8, R154 ;  /* 0x000000084070bc25 */ /* 0x001fe2000f8e009a */
[----:B------:R-:W-:-:S03]  /*3690*/  LOP3.LUT R144, R128, 0x2c0, RZ, 0xfc, !PT ;  /* 0x000002c080907812 */ /* 0x000fc600078efcff */
[----:B------:R-:W-:Y:S01]  /*36a0*/  @!P3 IMAD R109, R65, UR8, R113 ;  /* 0x00000008416dbc24 */ /* 0x000fe2000f8e0271 */
[----:B------:R0:W5:Y:S01]  /*36b0*/  @!P2 LDG.E.U16 R107, desc[UR28][R130.64] ;  /* 0x0000001c826ba981 */ /* 0x000162000c1e1500 */
[----:B------:R-:W0:Y:S01]  /*36c0*/  @!P6 LDC.64 R64, c[0x0][0x3c0] ;  /* 0x0000f000ff40eb82 */ /* 0x000e220000000a00 */
[C---:B------:R-:W-:Y:S02]  /*36d0*/  @!P3 LEA R124, P2, R112.reuse, UR24, 0x1 ;  /* 0x00000018707cbc11 */ /* 0x040fe4000f8408ff */
[----:B------:R-:W-:Y:S02]  /*36e0*/  @!P4 MOV R153, RZ ;  /* 0x000000ff0099c202 */ /* 0x000fe40000000f00 */
[--C-:B------:R-:W-:Y:S02]  /*36f0*/  @!P3 LEA.HI.X R125, R112, UR22, R109.reuse, 0x1, P2 ;  /* 0x00000016707dbc11 */ /* 0x100fe400090f0c6d */
[----:B------:R-:W-:Y:S01]  /*3700*/  ISETP.GE.AND P2, PT, R144, UR25, PT ;  /* 0x0000001990007c0c */ /* 0x000fe2000bf46270 */
[----:B------:R-:W4:Y:S01]  /*3710*/  @!P5 LDC.64 R112, c[0x0][0x3c0] ;  /* 0x0000f000ff70db82 */ /* 0x000f220000000a00 */
[----:B------:R-:W-:Y:S01]  /*3720*/  PRMT R109, RZ, 0x7610, R109 ;  /* 0x00007610ff6d7816 */ /* 0x000fe2000000006d */
[----:B-1----:R-:W-:-:S04]  /*3730*/  @!P4 IMAD.WIDE.U32 R122, R66, UR8, R152 ;  /* 0x00000008427acc25 */ /* 0x002fc8000f8e0098 */
[----:B------:R-:W-:Y:S01]  /*3740*/  @!P4 IMAD R67, R67, UR8, R123 ;  /* 0x000000084343cc24 */ /* 0x000fe2000f8e027b */
[----:B------:R1:W5:Y:S01]  /*3750*/  @!P3 LDG.E.U16 R109, desc[UR28][R124.64] ;  /* 0x0000001c7c6db981 */ /* 0x000362000c1e1500 */
[----:B------:R-:W-:Y:S02]  /*3760*/  @!P4 LEA R136, P3, R122, UR24, 0x1 ;  /* 0x000000187a88cc11 */ /* 0x000fe4000f8608ff */
[----:B------:R-:W-:Y:S02]  /*3770*/  LOP3.LUT R140, R128, 0x2e0, RZ, 0xfc, !PT ;  /* 0x000002e0808c7812 */ /* 0x000fe400078efcff */
[----:B------:R-:W-:Y:S02]  /*3780*/  @!P4 LEA.HI.X R137, R122, UR22, R67, 0x1, P3 ;  /* 0x000000167a89cc11 */ /* 0x000fe400098f0c43 */
[----:B------:R-:W4:Y:S01]  /*3790*/  @!P2 LDC.64 R66, c[0x0][0x3c0] ;  /* 0x0000f000ff42ab82 */ /* 0x000f220000000a00 */
[----:B------:R-:W-:Y:S02]  /*37a0*/  @!P6 MOV R147, RZ ;  /* 0x000000ff0093e202 */ /* 0x000fe40000000f00 */
[----:B------:R-:W-:-:S02]  /*37b0*/  ISETP.GE.AND P3, PT, R140, UR25, PT ;  /* 0x000000198c007c0c */ /* 0x000fc4000bf66270 */
[----:B------:R-:W-:Y:S01]  /*37c0*/  PRMT R111, RZ, 0x7610, R111 ;  /* 0x00007610ff6f7816 */ /* 0x000fe2000000006f */
[----:B0-----:R-:W-:Y:S01]  /*37d0*/  @!P6 IMAD.WIDE.U32 R130, R64, UR8, R146 ;  /* 0x000000084082ec25 */ /* 0x001fe2000f8e0092 */
[----:B------:R-:W-:-:S03]  /*37e0*/  @!P5 MOV R151, RZ ;  /* 0x000000ff0097d202 */ /* 0x000fc60000000f00 */
[----:B------:R-:W-:Y:S01]  /*37f0*/  @!P6 IMAD R65, R65, UR8, R131 ;  /* 0x000000084141ec24 */ /* 0x000fe2000f8e0283 */
[----:B------:R-:W5:Y:S01]  /*3800*/  @!P4 LDG.E.U16 R111, desc[UR28][R136.64] ;  /* 0x0000001c886fc981 */ /* 0x000f62000c1e1500 */
[----:B-1----:R-:W-:Y:S01]  /*3810*/  @!P6 LEA R124, P4, R130, UR24, 0x1 ;  /* 0x00000018827cec11 */ /* 0x002fe2000f8808ff */
[----:B----4-:R-:W-:Y:S01]  /*3820*/  @!P5 IMAD.WIDE.U32 R122, R112, UR8, R150 ;  /* 0x00000008707adc25 */ /* 0x010fe2000f8e0096 */
[----:B------:R-:W-:Y:S02]  /*3830*/  LOP3.LUT R138, R128, 0x300, RZ, 0xfc, !PT ;  /* 0x00000300808a7812 */ /* 0x000fe400078efcff */
[----:B------:R-:W-:Y:S01]  /*3840*/  @!P6 LEA.HI.X R125, R130, UR22, R65, 0x1, P4 ;  /* 0x00000016827dec11 */ /* 0x000fe2000a0f0c41 */
[----:B------:R-:W-:Y:S01]  /*3850*/  @!P5 IMAD R113, R113, UR8, R123 ;  /* 0x000000087171dc24 */ /* 0x000fe2000f8e027b */
[----:B------:R-:W0:Y:S01]  /*3860*/  @!P3 LDC.64 R64, c[0x0][0x3c0] ;  /* 0x0000f000ff40bb82 */ /* 0x000e220000000a00 */
[----:B------:R-:W-:Y:S02]  /*3870*/  @!P5 LEA R130, P4, R122, UR24, 0x1 ;  /* 0x000000187a82dc11 */ /* 0x000fe4000f8808ff */
[----:B------:R-:W-:-:S02]  /*3880*/  @!P2 MOV R145, RZ ;  /* 0x000000ff0091a202 */ /* 0x000fc40000000f00 */
[----:B------:R-:W-:Y:S02]  /*3890*/  @!P5 LEA.HI.X R131, R122, UR22, R113, 0x1, P4 ;  /* 0x000000167a83dc11 */ /* 0x000fe4000a0f0c71 */
[----:B------:R-:W-:Y:S02]  /*38a0*/  ISETP.GE.AND P4, PT, R138, UR25, PT ;  /* 0x000000198a007c0c */ /* 0x000fe4000bf86270 */
[----:B------:R-:W-:Y:S01]  /*38b0*/  PRMT R117, RZ, 0x7610, R117 ;  /* 0x00007610ff757816 */ /* 0x000fe20000000075 */
[----:B------:R-:W-:Y:S01]  /*38c0*/  @!P2 IMAD.WIDE.U32 R112, R66, UR8, R144 ;  /* 0x000000084270ac25 */ /* 0x000fe2000f8e0090 */
[----:B------:R-:W-:-:S03]  /*38d0*/  PRMT R121, RZ, 0x7610, R121 ;  /* 0x00007610ff797816 */ /* 0x000fc60000000079 */
[----:B------:R-:W-:Y:S01]  /*38e0*/  @!P2 IMAD R67, R67, UR8, R113 ;  /* 0x000000084343ac24 */ /* 0x000fe2000f8e0271 */
[----:B------:R1:W4:Y:S01]  /*38f0*/  @!P6 LDG.E.U16 R117, desc[UR28][R124.64] ;  /* 0x0000001c7c75e981 */ /* 0x000322000c1e1500 */
[----:B------:R-:W-:Y:S02]  /*3900*/  @!P2 LEA R156, P6, R112, UR24, 0x1 ;  /* 0x00000018709cac11 */ /* 0x000fe4000f8c08ff */
[----:B------:R-:W-:Y:S01]  /*3910*/  LOP3.LUT R122, R128, 0x320, RZ, 0xfc, !PT ;  /* 0x00000320807a7812 */ /* 0x000fe200078efcff */
[----:B------:R3:W4:Y:S01]  /*3920*/  @!P5 LDG.E.U16 R121, desc[UR28][R130.64] ;  /* 0x0000001c8279d981 */ /* 0x000722000c1e1500 */
[----:B------:R-:W-:Y:S02]  /*3930*/  @!P2 LEA.HI.X R157, R112, UR22, R67, 0x1, P6 ;  /* 0x00000016709dac11 */ /* 0x000fe4000b0f0c43 */
[----:B------:R-:W-:Y:S01]  /*3940*/  ISETP.GE.AND P5, PT, R122, UR25, PT ;  /* 0x000000197a007c0c */ /* 0x000fe2000bfa6270 */
[----:B------:R-:W3:Y:S01]  /*3950*/  @!P4 LDC.64 R66, c[0x0][0x3c0] ;  /* 0x0000f000ff42cb82 */ /* 0x000ee20000000a00 */
[----:B------:R-:W-:-:S02]  /*3960*/  @!P3 MOV R141, RZ ;  /* 0x000000ff008db202 */ /* 0x000fc40000000f00 */
[----:B------:R-:W-:Y:S02]  /*3970*/  PRMT R127, RZ, 0x7610, R127 ;  /* 0x00007610ff7f7816 */ /* 0x000fe4000000007f */
[----:B-1----:R-:W-:Y:S01]  /*3980*/  LOP3.LUT R124, R128, 0x340, RZ, 0xfc, !PT ;  /* 0x00000340807c7812 */ /* 0x002fe200078efcff */
[----:B0-----:R-:W-:Y:S01]  /*3990*/  @!P3 IMAD.WIDE.U32 R136, R64, UR8, R140 ;  /* 0x000000084088bc25 */ /* 0x001fe2000f8e008c */
[----:B------:R-:W-:Y:S02]  /*39a0*/  LOP3.LUT R112, R128, 0x360, RZ, 0xfc, !PT ;  /* 0x0000036080707812 */ /* 0x000fe400078efcff */
[----:B------:R0:W4:Y:S01]  /*39b0*/  @!P2 LDG.E.U16 R127, desc[UR28][R156.64] ;  /* 0x0000001c9c7fa981 */ /* 0x000122000c1e1500 */
[----:B------:R-:W-:Y:S01]  /*39c0*/  @!P3 IMAD R65, R65, UR8, R137 ;  /* 0x000000084141bc24 */ /* 0x000fe2000f8e0289 */
[----:B------:R-:W-:Y:S01]  /*39d0*/  ISETP.GE.AND P6, PT, R124, UR25, PT ;  /* 0x000000197c007c0c */ /* 0x000fe2000bfc6270 */
[----:B---3--:R-:W1:Y:S01]  /*39e0*/  @!P5 LDC.64 R130, c[0x0][0x3c0] ;  /* 0x0000f000ff82db82 */ /* 0x008e620000000a00 */
[----:B------:R-:W-:-:S04]  /*39f0*/  @!P3 LEA R162, P2, R136, UR24, 0x1 ;  /* 0x0000001888a2bc11 */ /* 0x000fc8000f8408ff */
[----:B------:R-:W-:Y:S02]  /*3a00*/  @!P3 LEA.HI.X R163, R136, UR22, R65, 0x1, P2 ;  /* 0x0000001688a3bc11 */ /* 0x000fe400090f0c41 */
[----:B------:R-:W-:Y:S02]  /*3a10*/  ISETP.GE.AND P2, PT, R112, UR25, PT ;  /* 0x0000001970007c0c */ /* 0x000fe4000bf46270 */
[----:B------:R-:W-:-:S03]  /*3a20*/  @!P4 MOV R139, RZ ;  /* 0x000000ff008bc202 */ /* 0x000fc60000000f00 */
[----:B------:R-:W3:Y:S01]  /*3a30*/  @!P6 LDC.64 R64, c[0x0][0x3c0] ;  /* 0x0000f000ff40eb82 */ /* 0x000ee20000000a00 */
[----:B------:R-:W-:Y:S01]  /*3a40*/  @!P4 IMAD.WIDE.U32 R136, R66, UR8, R138 ;  /* 0x000000084288cc25 */ /* 0x000fe2000f8e008a */
[----:B------:R-:W-:-:S03]  /*3a50*/  PRMT R200, RZ, 0x7610, R200 ;  /* 0x00007610ffc87816 */ /* 0x000fc600000000c8 */
[----:B------:R-:W-:-:S03]  /*3a60*/  @!P4 IMAD R113, R67, UR8, R137 ;  /* 0x000000084371cc24 */ /* 0x000fc6000f8e0289 */
[----:B------:R-:W2:Y:S01]  /*3a70*/  @!P2 LDC.64 R66, c[0x0][0x3c0] ;  /* 0x0000f000ff42ab82 */ /* 0x000ea20000000a00 */
[----:B------:R-:W-:Y:S01]  /*3a80*/  @!P5 MOV R123, RZ ;  /* 0x000000ff007bd202 */ /* 0x000fe20000000f00 */
[----:B------:R-:W4:Y:S01]  /*3a90*/  @!P3 LDG.E.U16 R200, desc[UR28][R162.64] ;  /* 0x0000001ca2c8b981 */ /* 0x000f22000c1e1500 */
[----:B------:R-:W-:Y:S01]  /*3aa0*/  @!P4 LEA R160, P3, R136, UR24, 0x1 ;  /* 0x0000001888a0cc11 */ /* 0x000fe2000f8608ff */
[----:B-1----:R-:W-:Y:S01]  /*3ab0*/  @!P5 IMAD.WIDE.U32 R158, R130, UR8, R122 ;  /* 0x00000008829edc25 */ /* 0x002fe2000f8e007a */
[----:B------:R-:W-:Y:S02]  /*3ac0*/  PRMT R135, RZ, 0x7610, R135 ;  /* 0x00007610ff877816 */ /* 0x000fe40000000087 */
[----:B------:R-:W-:Y:S01]  /*3ad0*/  @!P4 LEA.HI.X R161, R136, UR22, R113, 0x1, P3 ;  /* 0x0000001688a1cc11 */ /* 0x000fe200098f0c71 */
[----:B------:R-:W-:Y:S01]  /*3ae0*/  @!P5 IMAD R131, R131, UR8, R159 ;  /* 0x000000088383dc24 */ /* 0x000fe2000f8e029f */
[----:B------:R-:W-:Y:S02]  /*3af0*/  PRMT R202, RZ, 0x7610, R202 ;  /* 0x00007610ffca7816 */ /* 0x000fe400000000ca */
[----:B0-----:R-:W-:Y:S01]  /*3b00*/  @!P5 LEA R156, P3, R158, UR24, 0x1 ;  /* 0x000000189e9cdc11 */ /* 0x001fe2000f8608ff */
[----:B------:R3:W5:Y:S01]  /*3b10*/  @!P0 LDG.E.U16 R135, desc[UR28][R132.64] ;  /* 0x0000001c84878981 */ /* 0x000762000c1e1500 */
[----:B------:R-:W-:-:S02]  /*3b20*/  @!P6 MOV R125, RZ ;  /* 0x000000ff007de202 */ /* 0x000fc40000000f00 */
[----:B------:R-:W-:Y:S01]  /*3b30*/  LOP3.LUT R136, R128, 0x380, RZ, 0xfc, !PT ;  /* 0x0000038080887812 */ /* 0x000fe200078efcff */
[----:B------:R-:W4:Y:S01]  /*3b40*/  @!P4 LDG.E.U16 R202, desc[UR28][R160.64] ;  /* 0x0000001ca0cac981 */ /* 0x000f22000c1e1500 */
[----:B------:R-:W-:Y:S02]  /*3b50*/  PRMT R204, RZ, 0x7610, R204 ;  /* 0x00007610ffcc7816 */ /* 0x000fe400000000cc */
[----:B------:R-:W-:Y:S02]  /*3b60*/  @!P5 LEA.HI.X R157, R158, UR22, R131, 0x1, P3 ;  /* 0x000000169e9ddc11 */ /* 0x000fe400098f0c83 */
[----:B------:R-:W-:Y:S01]  /*3b70*/  ISETP.GE.AND P4, PT, R136, UR25, PT ;  /* 0x0000001988007c0c */ /* 0x000fe2000bf86270 */
[----:B---3--:R-:W-:Y:S01]  /*3b80*/  @!P6 IMAD.WIDE.U32 R132, R64, UR8, R124 ;  /* 0x000000084084ec25 */ /* 0x008fe2000f8e007c */
[----:B------:R-:W-:Y:S01]  /*3b90*/  @!P2 MOV R113, RZ ;  /* 0x000000ff0071a202 */ /* 0x000fe20000000f00 */
[----:B------:R0:W3:Y:S01]  /*3ba0*/  @!P5 LDG.E.U16 R204, desc[UR28][R156.64] ;  /* 0x0000001c9cccd981 */ /* 0x0000e2000c1e1500 */
[----:B------:R-:W-:Y:S01]  /*3bb0*/  LOP3.LUT R130, R128, 0x3a0, RZ, 0xfc, !PT ;  /* 0x000003a080827812 */ /* 0x000fe200078efcff */
[----:B------:R-:W-:Y:S01]  /*3bc0*/  @!P6 IMAD R123, R65, UR8, R133 ;  /* 0x00000008417bec24 */ /* 0x000fe2000f8e0285 */
[----:B------:R-:W-:Y:S01]  /*3bd0*/  @!P6 LEA R166, P5, R132, UR24, 0x1 ;  /* 0x0000001884a6ec11 */ /* 0x000fe2000f8a08ff */
[----:B--2---:R-:W-:Y:S01]  /*3be0*/  @!P2 IMAD.WIDE.U32 R64, R66, UR8, R112 ;  /* 0x000000084240ac25 */ /* 0x004fe2000f8e0070 */
[----:B------:R-:W-:-:S02]  /*3bf0*/  ISETP.GE.AND P3, PT, R130, UR25, PT ;  /* 0x0000001982007c0c */ /* 0x000fc4000bf66270 */
[----:B------:R-:W-:Y:S01]  /*3c00*/  PRMT R206, RZ, 0x7610, R206 ;  /* 0x00007610ffce7816 */ /* 0x000fe200000000ce */
[----:B------:R-:W-:Y:S01]  /*3c10*/  @!P2 IMAD R67, R67, UR8, R65 ;  /* 0x000000084343ac24 */ /* 0x000fe2000f8e0241 */
[----:B------:R-:W-:Y:S01]  /*3c20*/  @!P6 LEA.HI.X R167, R132, UR22, R123, 0x1, P5 ;  /* 0x0000001684a7ec11 */ /* 0x000fe2000a8f0c7b */
[----:B------:R-:W1:Y:S01]  /*3c30*/  @!P4 LDC.64 R162, c[0x0][0x3c0] ;  /* 0x0000f000ffa2cb82 */ /* 0x000e620000000a00 */
[----:B0-----:R-:W-:Y:S02]  /*3c40*/  LOP3.LUT R156, R128, 0x3c0, RZ, 0xfc, !PT ;  /* 0x000003c0809c7812 */ /* 0x001fe400078efcff */
[----:B------:R-:W-:Y:S01]  /*3c50*/  @!P2 LEA R164, P5, R64, UR24, 0x1 ;  /* 0x0000001840a4ac11 */ /* 0x000fe2000f8a08ff */
[----:B------:R0:W2:Y:S01]  /*3c60*/  @!P6 LDG.E.U16 R206, desc[UR28][R166.64] ;  /* 0x0000001ca6cee981 */ /* 0x0000a2000c1e1500 */
[----:B------:R-:W-:Y:S02]  /*3c70*/  LOP3.LUT R132, R94, 0x3e0, R129, 0xfe, !PT ;  /* 0x000003e05e847812 */ /* 0x000fe400078efe81 */
[----:B------:R-:W-:Y:S01]  /*3c80*/  @!P2 LEA.HI.X R165, R64, UR22, R67, 0x1, P5 ;  /* 0x0000001640a5ac11 */ /* 0x000fe2000a8f0c43 */
[----:B------:R-:W0:Y:S01]  /*3c90*/  @!P3 LDC.64 R160, c[0x0][0x3c0] ;  /* 0x0000f000ffa0bb82 */ /* 0x000e220000000a00 */
[----:B------:R-:W-:-:S02]  /*3ca0*/  ISETP.GE.AND P6, PT, R156, UR25, PT ;  /* 0x000000199c007c0c */ /* 0x000fc4000bfc6270 */
[----:B------:R-:W-:Y:S02]  /*3cb0*/  ISETP.GE.AND P5, PT, R132, UR25, PT ;  /* 0x0000001984007c0c */ /* 0x000fe4000bfa6270 */
[----:B------:R-:W-:-:S09]  /*3cc0*/  @!P4 MOV R137, RZ ;  /* 0x000000ff0089c202 */ /* 0x000fd20000000f00 */
[----:B------:R-:W0:Y:S01]  /*3cd0*/  @!P6 LDC.64 R66, c[0x0][0x3c0] ;  /* 0x0000f000ff42eb82 */ /* 0x000e220000000a00 */
[----:B------:R-:W-:-:S07]  /*3ce0*/  PRMT R208, RZ, 0x7610, R208 ;  /* 0x00007610ffd07816 */ /* 0x000fce00000000d0 */
[----:B------:R-:W0:Y:S01]  /*3cf0*/  @!P5 LDC.64 R64, c[0x0][0x3c0] ;  /* 0x0000f000ff40db82 */ /* 0x000e220000000a00 */
[----:B-1----:R-:W-:Y:S01]  /*3d00*/  @!P4 IMAD.WIDE.U32 R158, R162, UR8, R136 ;  /* 0x00000008a29ecc25 */ /* 0x002fe2000f8e0088 */
[----:B------:R-:W-:Y:S01]  /*3d10*/  @!P3 MOV R131, RZ ;  /* 0x000000ff0083b202 */ /* 0x000fe20000000f00 */
[----:B------:R1:W2:Y:S02]  /*3d20*/  @!P2 LDG.E.U16 R208, desc[UR28][R164.64] ;  /* 0x0000001ca4d0a981 */ /* 0x0002a4000c1e1500 */
[----:B------:R-:W-:Y:S01]  /*3d30*/  @!P4 IMAD R163, R163, UR8, R159 ;  /* 0x00000008a3a3cc24 */ /* 0x000fe2000f8e029f */
[----:B------:R-:W-:Y:S01]  /*3d40*/  @!P4 LEA R162, P2, R158, UR24, 0x1 ;  /* 0x000000189ea2cc11 */ /* 0x000fe2000f8408ff */
[----:B0-----:R-:W-:Y:S01]  /*3d50*/  @!P3 IMAD.WIDE.U32 R166, R160, UR8, R130 ;  /* 0x00000008a0a6bc25 */ /* 0x001fe2000f8e0082 */
[----:B------:R-:W-:Y:S02]  /*3d60*/  @!P6 MOV R157, RZ ;  /* 0x000000ff009de202 */ /* 0x000fe40000000f00 */
[----:B------:R-:W-:Y:S01]  /*3d70*/  @!P4 LEA.HI.X R163, R158, UR22, R163, 0x1, P2 ;  /* 0x000000169ea3cc11 */ /* 0x000fe200090f0ca3 */
[----:B------:R-:W-:Y:S01]  /*3d80*/  @!P3 IMAD R161, R161, UR8, R167 ;  /* 0x00000008a1a1bc24 */ /* 0x000fe2000f8e02a7 */
[----:B------:R-:W-:-:S02]  /*3d90*/  @!P3 LEA R158, P2, R166, UR24, 0x1 ;  /* 0x00000018a69ebc11 */ /* 0x000fc4000f8408ff */
[----:B------:R-:W-:Y:S02]  /*3da0*/  @!P5 MOV R133, RZ ;  /* 0x000000ff0085d202 */ /* 0x000fe40000000f00 */
[----:B------:R-:W-:Y:S01]  /*3db0*/  PRMT R210, RZ, 0x7610, R210 ;  /* 0x00007610ffd27816 */ /* 0x000fe200000000d2 */
[----:B-1----:R-:W-:Y:S01]  /*3dc0*/  @!P6 IMAD.WIDE.U32 R164, R66, UR8, R156 ;  /* 0x0000000842a4ec25 */ /* 0x002fe2000f8e009c */
[----:B------:R-:W-:-:S03]  /*3dd0*/  @!P3 LEA.HI.X R159, R166, UR22, R161, 0x1, P2 ;  /* 0x00000016a69fbc11 */ /* 0x000fc600090f0ca1 */
[----:B------:R-:W-:Y:S01]  /*3de0*/  @!P6 IMAD R113, R67, UR8, R165 ;  /* 0x000000084371ec24 */ /* 0x000fe2000f8e02a5 */
[----:B------:R-:W-:Y:S01]  /*3df0*/  PRMT R212, RZ, 0x7610, R212 ;  /* 0x00007610ffd47816 */ /* 0x000fe200000000d4 */
[----:B------:R-:W2:Y:S01]  /*3e00*/  @!P3 LDG.E.U16 R210, desc[UR28][R158.64] ;  /* 0x0000001c9ed2b981 */ /* 0x000ea2000c1e1500 */
[----:B------:R-:W-:Y:S01]  /*3e10*/  @!P5 IMAD.WIDE.U32 R160, R64, UR8, R132 ;  /* 0x0000000840a0dc25 */ /* 0x000fe2000f8e0084 */
[----:B------:R-:W-:-:S03]  /*3e20*/  @!P6 LEA R64, P2, R164, UR24, 0x1 ;  /* 0x00000018a440ec11 */ /* 0x000fc6000f8408ff */
[----:B------:R-:W-:Y:S01]  /*3e30*/  @!P5 IMAD R67, R65, UR8, R161 ;  /* 0x000000084143dc24 */ /* 0x000fe2000f8e02a1 */
[----:B------:R-:W-:Y:S01]  /*3e40*/  @!P5 LEA R66, P3, R160, UR24, 0x1 ;  /* 0x00000018a042dc11 */ /* 0x000fe2000f8608ff */
[----:B------:R-:W2:Y:S01]  /*3e50*/  @!P4 LDG.E.U16 R212, desc[UR28][R162.64] ;  /* 0x0000001ca2d4c981 */ /* 0x000ea2000c1e1500 */
[----:B------:R-:W-:Y:S02]  /*3e60*/  PRMT R214, RZ, 0x7610, R214 ;  /* 0x00007610ffd67816 */ /* 0x000fe400000000d6 */
[----:B------:R-:W-:Y:S02]  /*3e70*/  @!P6 LEA.HI.X R65, R164, UR22, R113, 0x1, P2 ;  /* 0x00000016a441ec11 */ /* 0x000fe400090f0c71 */
[----:B------:R-:W-:Y:S02]  /*3e80*/  PRMT R216, RZ, 0x7610, R216 ;  /* 0x00007610ffd87816 */ /* 0x000fe400000000d8 */
[----:B------:R-:W-:Y:S01]  /*3e90*/  @!P5 LEA.HI.X R67, R160, UR22, R67, 0x1, P3 ;  /* 0x00000016a043dc11 */ /* 0x000fe200098f0c43 */
[----:B------:R0:W2:Y:S04]  /*3ea0*/  @!P6 LDG.E.U16 R214, desc[UR28][R64.64] ;  /* 0x0000001c40d6e981 */ /* 0x0000a8000c1e1500 */
[----:B------:R1:W2:Y:S01]  /*3eb0*/  @!P5 LDG.E.U16 R216, desc[UR28][R66.64] ;  /* 0x0000001c42d8d981 */ /* 0x0002a2000c1e1500 */
[----:B------:R-:W0:Y:S01]  /*3ec0*/  S2R R113, SR_LANEID ;  /* 0x0000000000717919 */ /* 0x000e220000000000 */
[----:B------:R-:W1:Y:S01]  /*3ed0*/  S2UR UR27, SR_CgaCtaId ;  /* 0x00000000001b79c3 */ /* 0x000e620000008800 */
[----:B------:R-:W-:Y:S01]  /*3ee0*/  UMOV UR25, 0x400 ;  /* 0x0000040000197882 */ /* 0x000fe20000000000 */
[----:B------:R-:W-:-:S06]  /*3ef0*/  UIADD3 UR43, UPT, UPT, UR41, 0x400, URZ ;  /* 0x00000400292b7890 */ /* 0x000fcc000fffe0ff */
[----:B------:R-:W-:Y:S01]  /*3f00*/  ISETP.GE.AND P2, PT, R128, UR43, PT ;  /* 0x0000002b80007c0c */ /* 0x000fe2000bf46270 */
[----:B-1----:R-:W-:Y:S01]  /*3f10*/  ULEA UR25, UR27, UR25, 0x18 ;  /* 0x000000191b197291 */ /* 0x002fe2000f8ec0ff */
[----:B0-----:R-:W-:-:S04]  /*3f20*/  IADD3 R64, PT, PT, R113, 0x200, RZ ;  /* 0x0000020071407810 */ /* 0x001fc80007ffe0ff */
[----:B------:R-:W-:-:S04]  /*3f30*/  LEA.HI.SX32 R64, R64, R113, 0x1b ;  /* 0x0000007140407211 */ /* 0x000fc800078fdaff */
[----:B------:R-:W-:Y:S02]  /*3f40*/  LEA R162, R64, UR25, 0x1 ;  /* 0x0000001940a27c11 */ /* 0x000fe4000f8e08ff */
[C---:B------:R-:W-:Y:S02]  /*3f50*/  IADD3 R64, PT, PT, R113.reuse, 0x280, RZ ;  /* 0x0000028071407810 */ /* 0x040fe40007ffe0ff */
[C---:B------:R-:W-:Y:S02]  /*3f60*/  IADD3 R66, PT, PT, R113.reuse, 0x220, RZ ;  /* 0x0000022071427810 */ /* 0x040fe40007ffe0ff */
[-C--:B------:R-:W-:Y:S02]  /*3f70*/  LEA.HI.SX32 R64, R64, R113.reuse, 0x1b ;  /* 0x0000007140407211 */ /* 0x080fe400078fdaff */
[----:B------:R-:W-:Y:S02]  /*3f80*/  LEA.HI.SX32 R66, R66, R113, 0x1b ;  /* 0x0000007142427211 */ /* 0x000fe400078fdaff */
[----:B------:R-:W-:-:S02]  /*3f90*/  IADD3 R158, PT, PT, R113, 0x240, RZ ;  /* 0x00000240719e7810 */ /* 0x000fc40007ffe0ff */
[----:B------:R-:W-:Y:S02]  /*3fa0*/  ISETP.GE.AND P3, PT, R134, UR43, PT ;  /* 0x0000002b86007c0c */ /* 0x000fe4000bf66270 */
[----:B------:R-:W-:-:S04]  /*3fb0*/  LEA.HI.SX32 R158, R158, R113, 0x1b ;  /* 0x000000719e9e7211 */ /* 0x000fc800078fdaff */
[----:B------:R-:W-:Y:S02]  /*3fc0*/  LEA R166, R158, UR25, 0x1 ;  /* 0x000000199ea67c11 */ /* 0x000fe4000f8e08ff */
[C---:B------:R-:W-:Y:S02]  /*3fd0*/  IADD3 R158, PT, PT, R113.reuse, 0x2c0, RZ ;  /* 0x000002c0719e7810 */ /* 0x040fe40007ffe0ff */
[----:B------:R-:W-:Y:S02]  /*3fe0*/  IADD3 R160, PT, PT, R113, 0x260, RZ ;  /* 0x0000026071a07810 */ /* 0x000fe40007ffe0ff */
[-C--:B------:R-:W-:Y:S02]  /*3ff0*/  LEA.HI.SX32 R158, R158, R113.reuse, 0x1b ;  /* 0x000000719e9e7211 */ /* 0x080fe400078fdaff */
[----:B------:R-:W-:Y:S02]  /*4000*/  LEA.HI.SX32 R160, R160, R113, 0x1b ;  /* 0x00000071a0a07211 */ /* 0x000fe400078fdaff */
[----:B------:R-:W-:-:S02]  /*4010*/  @!P2 MOV R129, RZ ;  /* 0x000000ff0081a202 */ /* 0x000fc40000000f00 */
[----:B------:R-:W-:Y:S02]  /*4020*/  LEA R164, R160, UR25, 0x1 ;  /* 0x00000019a0a47c11 */ /* 0x000fe4000f8e08ff */
[----:B------:R-:W-:Y:S01]  /*4030*/  ISETP.GE.AND P4, PT, R118, UR43, PT ;  /* 0x0000002b76007c0c */ /* 0x000fe2000bf86270 */
[----:B------:R-:W-:Y:S01]  /*4040*/  UMOV UR30, UR10 ;  /* 0x0000000a001e7c82 */ /* 0x000fe20008000000 */
[----:B------:R-:W-:Y:S01]  /*4050*/  IADD3 R160, PT, PT, R113, 0x2e0, RZ ;  /* 0x000002e071a07810 */ /* 0x000fe20007ffe0ff */
[----:B------:R-:W-:Y:S02]  /*4060*/  UMOV UR31, UR40 ;  /* 0x00000028001f7c82 */ /* 0x000fe40008000000 */
[----:B------:R-:W-:Y:S01]  /*4070*/  UIMAD.WIDE.U32 UR30, UR8, UR32, UR30 ;  /* 0x00000020081e72a5 */ /* 0x000fe2000f8e001e */
[----:B------:R-:W-:-:S03]  /*4080*/  ISETP.GE.AND P6, PT, R70, UR43, PT ;  /* 0x0000002b46007c0c */ /* 0x000fc6000bfc6270 */
[----:B------:R-:W-:Y:S02]  /*4090*/  UIMAD UR27, UR8, UR33, UR31 ;  /* 0x00000021081b72a4 */ /* 0x000fe4000f8e021f */
[----:B------:R-:W-:-:S04]  /*40a0*/  ULEA UR31, UP0, UR30, UR34, 0x3 ;  /* 0x000000221e1f7291 */ /* 0x000fc8000f8018ff */
[----:B------:R-:W-:Y:S01]  /*40b0*/  ULEA.HI.X UR30, UR30, UR35, UR27, 0x3, UP0 ;  /* 0x000000231e1e7291 */ /* 0x000fe200080f1c1b */
[----:B------:R-:W-:-:S05]  /*40c0*/  @!P3 MOV R161, RZ ;  /* 0x000000ff00a1b202 */ /* 0x000fca0000000f00 */
[----:B------:R-:W-:Y:S02]  /*40d0*/  MOV R193, UR30 ;  /* 0x0000001e00c17c02 */ /* 0x000fe40008000f00 */
[----:B------:R-:W-:Y:S01]  /*40e0*/  PRMT R123, RZ, 0x7610, R123 ;  /* 0x00007610ff7b7816 */ /* 0x000fe2000000007b */
[----:B-----5:R-:W-:Y:S04]  /*40f0*/  STS.U16 [R4], R135 ;  /* 0x0000008704007388 */ /* 0x020fe80000000400 */
[----:B------:R-:W-:Y:S04]  /*4100*/  STS.U16 [R5+0x40], R186 ;  /* 0x000040ba05007388 */ /* 0x000fe80000000400 */
[----:B------:R-:W-:Y:S04]  /*4110*/  STS.U16 [R6+0x80], R119 ;  /* 0x0000807706007388 */ /* 0x000fe80000000400 */
[----:B------:R0:W-:Y:S04]  /*4120*/  STS.U16 [R7+0xc0], R188 ;  /* 0x0000c0bc07007388 */ /* 0x0001e80000000400 */
[----:B------:R-:W-:Y:S04]  /*4130*/  STS.U16 [R8+0x100], R115 ;  /* 0x0001007308007388 */ /* 0x000fe80000000400 */
[----:B------:R-:W-:Y:S01]  /*4140*/  STS.U16 [R9+0x140], R190 ;  /* 0x000140be09007388 */ /* 0x000fe20000000400 */
[----:B0-----:R-:W-:-:S03]  /*4150*/  LEA R188, R64, UR25, 0x1 ;  /* 0x0000001940bc7c11 */ /* 0x001fc6000f8e08ff */
[----:B------:R-:W-:Y:S01]  /*4160*/  STS.U16 [R10+0x180], R71 ;  /* 0x000180470a007388 */ /* 0x000fe20000000400 */
[----:B------:R-:W0:Y:S03]  /*4170*/  @!P2 LDC.64 R64, c[0x0][0x3e0] ;  /* 0x0000f800ff40ab82 */ /* 0x000e260000000a00 */
[----:B------:R1:W-:Y:S01]  /*4180*/  STS.U16 [R11+0x1c0], R184 ;  /* 0x0001c0b80b007388 */ /* 0x0003e20000000400 */
[----:B------:R-:W-:-:S03]  /*4190*/  IADD3 R186, PT, PT, R113, 0x300, RZ ;  /* 0x0000030071ba7810 */ /* 0x000fc60007ffe0ff */
[----:B------:R-:W-:Y:S04]  /*41a0*/  STS.U16 [R12+0x200], R101 ;  /* 0x000200650c007388 */ /* 0x000fe80000000400 */
[----:B------:R-:W-:Y:S01]  /*41b0*/  STS.U16 [R13+0x240], R192 ;  /* 0x000240c00d007388 */ /* 0x000fe20000000400 */
[----:B-1----:R-:W-:Y:S02]  /*41c0*/  LEA R184, R66, UR25, 0x1 ;  /* 0x0000001942b87c11 */ /* 0x002fe4000f8e08ff */
[----:B------:R-:W-:Y:S01]  /*41d0*/  IADD3 R66, PT, PT, R113, 0x2a0, RZ ;  /* 0x000002a071427810 */ /* 0x000fe20007ffe0ff */
[----:B------:R-:W-:Y:S03]  /*41e0*/  STS.U16 [R14+0x280], R103 ;  /* 0x000280670e007388 */ /* 0x000fe60000000400 */
[-C--:B------:R-:W-:Y:S01]  /*41f0*/  LEA.HI.SX32 R66, R66, R113.reuse, 0x1b ;  /* 0x0000007142427211 */ /* 0x080fe200078fdaff */
[----:B------:R-:W-:Y:S04]  /*4200*/  STS.U16 [R15+0x2c0], R194 ;  /* 0x0002c0c20f007388 */ /* 0x000fe80000000400 */
[----:B------:R-:W-:Y:S04]  /*4210*/  STS.U16 [R16+0x300], R105 ;  /* 0x0003006910007388 */ /* 0x000fe80000000400 */
[----:B------:R-:W-:Y:S04]  /*4220*/  STS.U16 [R17+0x340], R196 ;  /* 0x000340c411007388 */ /* 0x000fe80000000400 */
[----:B------:R1:W-:Y:S02]  /*4230*/  STS.U16 [R18+0x380], R99 ;  /* 0x0003806312007388 */ /* 0x0003e40000000400 */
[----:B-1----:R-:W-:-:S02]  /*4240*/  LEA.HI.SX32 R99, R186, R113, 0x1b ;  /* 0x00000071ba637211 */ /* 0x002fc400078fdaff */
[----:B------:R-:W-:Y:S02]  /*4250*/  LEA R186, R66, UR25, 0x1 ;  /* 0x0000001942ba7c11 */ /* 0x000fe4000f8e08ff */
[----:B------:R-:W-:Y:S01]  /*4260*/  IADD3 R66, PT, PT, R113, 0x320, RZ ;  /* 0x0000032071427810 */ /* 0x000fe20007ffe0ff */
[----:B------:R-:W-:Y:S03]  /*4270*/  STS.U16 [R19+0x3c0], R198 ;  /* 0x0003c0c613007388 */ /* 0x000fe60000000400 */
[----:B------:R-:W-:Y:S01]  /*4280*/  LEA.HI.SX32 R66, R66, R113, 0x1b ;  /* 0x0000007142427211 */ /* 0x000fe200078fdaff */
[----:B------:R-:W-:Y:S01]  /*4290*/  STS.U16 [R162+0x400], R69 ;  /* 0x00040045a2007388 */ /* 0x000fe20000000400 */
[----:B------:R-:W-:-:S03]  /*42a0*/  LEA R190, R158, UR25, 0x1 ;  /* 0x000000199ebe7c11 */ /* 0x000fc6000f8e08ff */
[----:B------:R-:W-:Y:S01]  /*42b0*/  STS.U16 [R184+0x440], R107 ;  /* 0x0004406bb8007388 */ /* 0x000fe20000000400 */
[----:B------:R-:W-:-:S03]  /*42c0*/  IADD3 R158, PT, PT, R113, 0x340, RZ ;  /* 0x00000340719e7810 */ /* 0x000fc60007ffe0ff */
[----:B------:R1:W-:Y:S01]  /*42d0*/  STS.U16 [R166+0x480], R109 ;  /* 0x0004806da6007388 */ /* 0x0003e20000000400 */
[-C--:B------:R-:W-:Y:S01]  /*42e0*/  LEA.HI.SX32 R103, R158, R113.reuse, 0x1b ;  /* 0x000000719e677211 */ /* 0x080fe200078fdaff */
[----:B0-----:R-:W-:Y:S01]  /*42f0*/  @!P2 IMAD.WIDE.U32 R128, R64, UR8, R128 ;  /* 0x000000084080ac25 */ /* 0x001fe2000f8e0080 */
[C---:B------:R-:W-:Y:S02]  /*4300*/  IADD3 R64, PT, PT, R113.reuse, 0x3c0, RZ ;  /* 0x000003c071407810 */ /* 0x040fe40007ffe0ff */
[----:B-1----:R-:W-:Y:S02]  /*4310*/  LEA R109, R66, UR25, 0x1 ;  /* 0x00000019426d7c11 */ /* 0x002fe4000f8e08ff */
[----:B------:R-:W0:Y:S01]  /*4320*/  @!P3 LDC.64 R66, c[0x0][0x3e0] ;  /* 0x0000f800ff42bb82 */ /* 0x000e220000000a00 */
[----:B------:R-:W-:Y:S01]  /*4330*/  IADD3 R158, PT, PT, R113, 0x3e0, RZ ;  /* 0x000003e0719e7810 */ /* 0x000fe20007ffe0ff */
[----:B------:R-:W-:Y:S01]  /*4340*/  STS.U16 [R164+0x4c0], R111 ;  /* 0x0004c06fa4007388 */ /* 0x000fe20000000400 */
[-C--:B------:R-:W-:Y:S01]  /*4350*/  LEA.HI.SX32 R101, R160, R113.reuse, 0x1b ;  /* 0x00000071a0657211 */ /* 0x080fe200078fdaff */
[----:B------:R-:W-:Y:S01]  /*4360*/  @!P2 IMAD R65, R65, UR8, R129 ;  /* 0x000000084141ac24 */ /* 0x000fe2000f8e0281 */
[----:B------:R-:W-:Y:S01]  /*4370*/  IADD3 R160, PT, PT, R113, 0x360, RZ ;  /* 0x0000036071a07810 */ /* 0x000fe20007ffe0ff */
[----:B----4-:R1:W-:Y:S01]  /*4380*/  STS.U16 [R188+0x500], R117 ;  /* 0x00050075bc007388 */ /* 0x0103e20000000400 */
[----:B------:R-:W-:-:S02]  /*4390*/  LEA.HI.SX32 R64, R64, R113, 0x1b ;  /* 0x0000007140407211 */ /* 0x000fc400078fdaff */
[C---:B------:R-:W-:Y:S02]  /*43a0*/  IADD3 R192, PT, PT, R113.reuse, 0x380, RZ ;  /* 0x0000038071c07810 */ /* 0x040fe40007ffe0ff */
[----:B------:R-:W-:Y:S02]  /*43b0*/  IADD3 R194, PT, PT, R113, 0x3a0, RZ ;  /* 0x000003a071c27810 */ /* 0x000fe40007ffe0ff */
[-C--:B-1----:R-:W-:Y:S02]  /*43c0*/  LEA.HI.SX32 R117, R158, R113.reuse, 0x1b ;  /* 0x000000719e757211 */ /* 0x082fe400078fdaff */
[----:B------:R-:W-:Y:S02]  /*43d0*/  @!P2 LEA R158, P5, R128, UR26, 0x1 ;  /* 0x0000001a809eac11 */ /* 0x000fe4000f8a08ff */
[----:B------:R-:W-:Y:S02]  /*43e0*/  LEA R101, R101, UR25, 0x1 ;  /* 0x0000001965657c11 */ /* 0x000fe4000f8e08ff */
[----:B------:R-:W-:-:S02]  /*43f0*/  LEA.HI.SX32 R107, R160, R113, 0x1b ;  /* 0x00000071a06b7211 */ /* 0x000fc400078fdaff */
[----:B------:R-:W-:Y:S02]  /*4400*/  LEA R99, R99, UR25, 0x1 ;  /* 0x0000001963637c11 */ /* 0x000fe4000f8e08ff */
[-C--:B------:R-:W-:Y:S02]  /*4410*/  LEA.HI.SX32 R111, R192, R113.reuse, 0x1b ;  /* 0x00000071c06f7211 */ /* 0x080fe400078fdaff */
[----:B------:R-:W-:Y:S02]  /*4420*/  LEA R115, R64, UR25, 0x1 ;  /* 0x0000001940737c11 */ /* 0x000fe4000f8e08ff */
[----:B------:R-:W-:Y:S01]  /*4430*/  @!P2 LEA.HI.X R159, R128, UR23, R65, 0x1, P5 ;  /* 0x00000017809fac11 */ /* 0x000fe2000a8f0c41 */
[----:B------:R1:W-:Y:S01]  /*4440*/  STS.U16 [R186+0x540], R121 ;  /* 0x00054079ba007388 */ /* 0x0003e20000000400 */
[----:B------:R-:W-:Y:S01]  /*4450*/  LEA.HI.SX32 R105, R194, R113, 0x1b ;  /* 0x00000071c2697211 */ /* 0x000fe200078fdaff */
[----:B------:R-:W4:Y:S01]  /*4460*/  @!P4 LDC.64 R64, c[0x0][0x3e0] ;  /* 0x0000f800ff40cb82 */ /* 0x000f220000000a00 */
[----:B------:R-:W-:Y:S01]  /*4470*/  LEA R103, R103, UR25, 0x1 ;  /* 0x0000001967677c11 */ /* 0x000fe2000f8e08ff */
[----:B------:R5:W-:Y:S01]  /*4480*/  STS.U16 [R190+0x580], R127 ;  /* 0x0005807fbe007388 */ /* 0x000be20000000400 */
[----:B------:R-:W-:-:S02]  /*4490*/  LEA R107, R107, UR25, 0x1 ;  /* 0x000000196b6b7c11 */ /* 0x000fc4000f8e08ff */
[----:B------:R-:W-:Y:S01]  /*44a0*/  LEA R111, R111, UR25, 0x1 ;  /* 0x000000196f6f7c11 */ /* 0x000fe2000f8e08ff */
[----:B------:R5:W-:Y:S01]  /*44b0*/  STS.U16 [R101+0x5c0], R200 ;  /* 0x0005c0c865007388 */ /* 0x000be20000000400 */
[----:B------:R-:W-:Y:S01]  /*44c0*/  LEA R105, R105, UR25, 0x1 ;  /* 0x0000001969697c11 */ /* 0x000fe2000f8e08ff */
[----:B------:R-:W5:Y:S01]  /*44d0*/  @!P6 LDC.64 R128, c[0x0][0x3e0] ;  /* 0x0000f800ff80eb82 */ /* 0x000f620000000a00 */
[----:B------:R-:W-:Y:S01]  /*44e0*/  @!P3 MOV R160, R134 ;  /* 0x0000008600a0b202 */ /* 0x000fe20000000f00 */
[----:B------:R5:W-:Y:S01]  /*44f0*/  STS.U16 [R99+0x600], R202 ;  /* 0x000600ca63007388 */ /* 0x000be20000000400 */
[----:B------:R-:W-:Y:S02]  /*4500*/  LEA R117, R117, UR25, 0x1 ;  /* 0x0000001975757c11 */ /* 0x000fe4000f8e08ff */
[----:B------:R-:W-:Y:S01]  /*4510*/  MOV R192, UR31 ;  /* 0x0000001f00c07c02 */ /* 0x000fe20008000f00 */
[----:B---3--:R-:W-:Y:S01]  /*4520*/  STS.U16 [R109+0x640], R204 ;  /* 0x000640cc6d007388 */ /* 0x008fe20000000400 */
[----:B------:R-:W-:-:S02]  /*4530*/  PRMT R119, RZ, 0x7610, R119 ;  /* 0x00007610ff777816 */ /* 0x000fc40000000077 */
[----:B------:R-:W-:Y:S01]  /*4540*/  ISETP.GE.AND P5, PT, R114, UR43, PT ;  /* 0x0000002b72007c0c */ /* 0x000fe2000bfa6270 */
[----:B--2---:R-:W-:Y:S01]  /*4550*/  STS.U16 [R103+0x680], R206 ;  /* 0x000680ce67007388 */ /* 0x004fe20000000400 */
[----:B0-----:R-:W-:-:S03]  /*4560*/  @!P3 IMAD.WIDE.U32 R160, R66, UR8, R160 ;  /* 0x0000000842a0bc25 */ /* 0x001fc6000f8e00a0 */
[----:B------:R-:W-:Y:S04]  /*4570*/  STS.U16 [R107+0x6c0], R208 ;  /* 0x0006c0d06b007388 */ /* 0x000fe80000000400 */
[----:B------:R0:W-:Y:S04]  /*4580*/  STS.U16 [R111+0x700], R212 ;  /* 0x000700d46f007388 */ /* 0x0001e80000000400 */
[----:B------:R-:W-:Y:S01]  /*4590*/  STS.U16 [R105+0x740], R210 ;  /* 0x000740d269007388 */ /* 0x000fe20000000400 */
[----:B------:R-:W-:-:S03]  /*45a0*/  @!P3 IMAD R67, R67, UR8, R161 ;  /* 0x000000084343bc24 */ /* 0x000fc6000f8e02a1 */
[----:B------:R-:W-:Y:S04]  /*45b0*/  STS.U16 [R115+0x780], R214 ;  /* 0x000780d673007388 */ /* 0x000fe80000000400 */
[----:B------:R2:W-:Y:S04]  /*45c0*/  STS.U16 [R117+0x7c0], R216 ;  /* 0x0007c0d875007388 */ /* 0x0005e80000000400 */
[----:B------:R-:W3:Y:S01]  /*45d0*/  LDG.E.64 R134, desc[UR28][R192.64] ;  /* 0x0000001cc0867981 */ /* 0x000ee2000c1e1b00 */
[----:B------:R-:W-:-:S03]  /*45e0*/  NOP ;  /* 0x0000000000007918 */ /* 0x000fc60000000000 */
[----:B------:R1:W3:Y:S01]  /*45f0*/  @!P2 LDG.E.U16 R119, desc[UR28][R158.64] ;  /* 0x0000001c9e77a981 */ /* 0x0002e2000c1e1500 */
[C---:B------:R-:W-:Y:S02]  /*4600*/  @!P3 LEA R194, P2, R160.reuse, UR26, 0x1 ;  /* 0x0000001aa0c2bc11 */ /* 0x040fe4000f8408ff */
[----:B------:R-:W-:Y:S02]  /*4610*/  @!P4 MOV R161, RZ ;  /* 0x000000ff00a1c202 */ /* 0x000fe40000000f00 */
[----:B------:R-:W-:Y:S02]  /*4620*/  @!P3 LEA.HI.X R195, R160, UR23, R67, 0x1, P2 ;  /* 0x00000017a0c3bc11 */ /* 0x000fe400090f0c43 */
[----:B------:R-:W-:Y:S01]  /*4630*/  @!P4 MOV R160, R118 ;  /* 0x0000007600a0c202 */ /* 0x000fe20000000f00 */
[----:B------:R-:W0:Y:S01]  /*4640*/  @!P5 LDC.64 R66, c[0x0][0x3e0] ;  /* 0x0000f800ff42db82 */ /* 0x000e220000000a00 */
[----:B------:R-:W-:Y:S02]  /*4650*/  PRMT R196, RZ, 0x7610, R196 ;  /* 0x00007610ffc47816 */ /* 0x000fe400000000c4 */
[----:B------:R-:W-:Y:S01]  /*4660*/  ISETP.GE.AND P2, PT, R100, UR43, PT ;  /* 0x0000002b64007c0c */ /* 0x000fe2000bf46270 */
[----:B----4-:R-:W-:Y:S01]  /*4670*/  @!P4 IMAD.WIDE.U32 R160, R64, UR8, R160 ;  /* 0x0000000840a0cc25 */ /* 0x010fe2000f8e00a0 */
[----:B------:R-:W-:-:S02]  /*4680*/  @!P6 MOV R71, RZ ;  /* 0x000000ff0047e202 */ /* 0x000fc40000000f00 */
[----:B------:R-:W4:Y:S01]  /*4690*/  @!P3 LDG.E.U16 R196, desc[UR28][R194.64] ;  /* 0x0000001cc2c4b981 */ /* 0x000f22000c1e1500 */
[----:B------:R-:W-:Y:S01]  /*46a0*/  @!P4 IMAD R65, R65, UR8, R161 ;  /* 0x000000084141cc24 */ /* 0x000fe2000f8e02a1 */
[----:B-1----:R-:W-:Y:S02]  /*46b0*/  @!P4 LEA R158, P3, R160, UR26, 0x1 ;  /* 0x0000001aa09ecc11 */ /* 0x002fe4000f8608ff */
[----:B------:R-:W-:Y:S01]  /*46c0*/  PRMT R121, RZ, 0x7610, R121 ;  /* 0x00007610ff797816 */ /* 0x000fe20000000079 */
[----:B-----5:R-:W-:Y:S01]  /*46d0*/  @!P6 IMAD.WIDE.U32 R70, R128, UR8, R70 ;  /* 0x000000088046ec25 */ /* 0x020fe2000f8e0046 */
[----:B------:R-:W-:-:S03]  /*46e0*/  @!P4 LEA.HI.X R159, R160, UR23, R65, 0x1, P3 ;  /* 0x00000017a09fcc11 */ /* 0x000fc600098f0c41 */
[----:B------:R-:W1:Y:S01]  /*46f0*/  @!P2 LDC.64 R64, c[0x0][0x3e0] ;  /* 0x0000f800ff40ab82 */ /* 0x000e620000000a00 */
[----:B------:R-:W-:Y:S01]  /*4700*/  ISETP.GE.AND P3, PT, R110, UR43, PT ;  /* 0x0000002b6e007c0c */ /* 0x000fe2000bf66270 */
[----:B------:R5:W4:Y:S01]  /*4710*/  @!P4 LDG.E.U16 R121, desc[UR28][R158.64] ;  /* 0x0000001c9e79c981 */ /* 0x000b22000c1e1500 */
[----:B------:R-:W-:Y:S01]  /*4720*/  @!P6 IMAD R129, R129, UR8, R71 ;  /* 0x000000088181ec24 */ /* 0x000fe2000f8e0247 */
[----:B------:R-:W-:Y:S02]  /*4730*/  @!P6 LEA R128, P4, R70, UR26, 0x1 ;  /* 0x0000001a4680ec11 */ /* 0x000fe4000f8808ff */
[----:B------:R-:W-:Y:S02]  /*4740*/  @!P5 MOV R160, R114 ;  /* 0x0000007200a0d202 */ /* 0x000fe40000000f00 */
[----:B------:R-:W-:Y:S02]  /*4750*/  @!P5 MOV R161, RZ ;  /* 0x000000ff00a1d202 */ /* 0x000fe40000000f00 */
[----:B------:R-:W-:-:S02]  /*4760*/  PRMT R118, RZ, 0x7610, R118 ;  /* 0x00007610ff767816 */ /* 0x000fc40000000076 */
[----:B------:R-:W-:Y:S01]  /*4770*/  @!P6 LEA.HI.X R129, R70, UR23, R129, 0x1, P4 ;  /* 0x000000174681ec11 */ /* 0x000fe2000a0f0c81 */
[----:B0-----:R-:W-:Y:S01]  /*4780*/  @!P5 IMAD.WIDE.U32 R160, R66, UR8, R160 ;  /* 0x0000000842a0dc25 */ /* 0x001fe2000f8e00a0 */
[----:B------:R-:W0:Y:S03]  /*4790*/  @!P3 LDC.64 R70, c[0x0][0x3e0] ;  /* 0x0000f800ff46bb82 */ /* 0x000e260000000a00 */
[----:B------:R2:W4:Y:S01]  /*47a0*/  @!P6 LDG.E.U16 R118, desc[UR28][R128.64] ;  /* 0x0000001c8076e981 */ /* 0x000522000c1e1500 */
[----:B------:R-:W-:Y:S01]  /*47b0*/  @!P5 IMAD R67, R67, UR8, R161 ;  /* 0x000000084343dc24 */ /* 0x000fe2000f8e02a1 */
[----:B-----5:R-:W-:Y:S02]  /*47c0*/  @!P5 LEA R158, P6, R160, UR26, 0x1 ;  /* 0x0000001aa09edc11 */ /* 0x020fe4000f8c08ff */
[----:B------:R-:W-:Y:S02]  /*47d0*/  ISETP.GE.AND P4, PT, R104, UR43, PT ;  /* 0x0000002b68007c0c */ /* 0x000fe4000bf86270 */
[----:B------:R-:W-:-:S02]  /*47e0*/  @!P5 LEA.HI.X R159, R160, UR23, R67, 0x1, P6 ;  /* 0x00000017a09fdc11 */ /* 0x000fc4000b0f0c43 */
[----:B------:R-:W-:Y:S02]  /*47f0*/  @!P2 MOV R160, R100 ;  /* 0x0000006400a0a202 */ /* 0x000fe40000000f00 */
[----:B------:R-:W-:Y:S01]  /*4800*/  @!P2 MOV R161, RZ ;  /* 0x000000ff00a1a202 */ /* 0x000fe20000000f00 */
[----:B------:R5:W4:Y:S02]  /*4810*/  @!P5 LDG.E.U16 R123, desc[UR28][R158.64] ;  /* 0x0000001c9e7bd981 */ /* 0x000b24000c1e1500 */
[----:B-1----:R-:W-:-:S04]  /*4820*/  @!P2 IMAD.WIDE.U32 R160, R64, UR8, R160 ;  /* 0x0000000840a0ac25 */ /* 0x002fc8000f8e00a0 */
[----:B------:R-:W1:Y:S01]  /*4830*/  @!P4 LDC.64 R66, c[0x0][0x3e0] ;  /* 0x0000f800ff42cb82 */ /* 0x000e620000000a00 */
[----:B------:R-:W-:Y:S01]  /*4840*/  @!P2 IMAD R65, R65, UR8, R161 ;  /* 0x000000084141ac24 */ /* 0x000fe2000f8e02a1 */
[----:B--2---:R-:W-:Y:S02]  /*4850*/  @!P2 LEA R128, P5, R160, UR26, 0x1 ;  /* 0x0000001aa080ac11 */ /* 0x004fe4000f8a08ff */
[----:B------:R-:W-:Y:S02]  /*4860*/  ISETP.GE.AND P6, PT, R106, UR43, PT ;  /* 0x0000002b6a007c0c */ /* 0x000fe4000bfc6270 */
[----:B------:R-:W-:Y:S02]  /*4870*/  @!P2 LEA.HI.X R129, R160, UR23, R65, 0x1, P5 ;  /* 0x00000017a081ac11 */ /* 0x000fe4000a8f0c41 */
[----:B------:R-:W-:Y:S02]  /*4880*/  @!P3 MOV R160, R110 ;  /* 0x0000006e00a0b202 */ /* 0x000fe40000000f00 */
[----:B------:R-:W-:-:S02]  /*4890*/  @!P3 MOV R161, RZ ;  /* 0x000000ff00a1b202 */ /* 0x000fc40000000f00 */
[----:B------:R-:W-:Y:S01]  /*48a0*/  PRMT R100, RZ, 0x7610, R100 ;  /* 0x00007610ff647816 */ /* 0x000fe20000000064 */
[----:B0-----:R-:W-:Y:S01]  /*48b0*/  @!P3 IMAD.WIDE.U32 R160, R70, UR8, R160 ;  /* 0x0000000846a0bc25 */ /* 0x001fe2000f8e00a0 */
[----:B------:R-:W-:-:S03]  /*48c0*/  ISETP.GE.AND P5, PT, R126, UR43, PT ;  /* 0x0000002b7e007c0c */ /* 0x000fc6000bfa6270 */
[----:B------:R-:W0:Y:S01]  /*48d0*/  @!P6 LDC.64 R64, c[0x0][0x3e0] ;  /* 0x0000f800ff40eb82 */ /* 0x000e220000000a00 */
[----:B------:R2:W4:Y:S01]  /*48e0*/  @!P2 LDG.E.U16 R100, desc[UR28][R128.64] ;  /* 0x0000001c8064a981 */ /* 0x000522000c1e1500 */
[----:B------:R-:W-:Y:S01]  /*48f0*/  @!P3 IMAD R71, R71, UR8, R161 ;  /* 0x000000084747bc24 */ /* 0x000fe2000f8e02a1 */
[C---:B-----5:R-:W-:Y:S02]  /*4900*/  @!P3 LEA R158, P2, R160.reuse, UR26, 0x1 ;  /* 0x0000001aa09ebc11 */ /* 0x060fe4000f8408ff */
[----:B------:R-:W-:Y:S02]  /*4910*/  @!P4 MOV R161, RZ ;  /* 0x000000ff00a1c202 */ /* 0x000fe40000000f00 */
[----:B------:R-:W-:Y:S02]  /*4920*/  @!P3 LEA.HI.X R159, R160, UR23, R71, 0x1, P2 ;  /* 0x00000017a09fbc11 */ /* 0x000fe400090f0c47 */
[----:B------:R-:W-:Y:S02]  /*4930*/  @!P4 MOV R160, R104 ;  /* 0x0000006800a0c202 */ /* 0x000fe40000000f00 */
[----:B------:R-:W-:Y:S01]  /*4940*/  PRMT R125, RZ, 0x7610, R125 ;  /* 0x00007610ff7d7816 */ /* 0x000fe2000000007d */
[----:B------:R-:W5:Y:S02]  /*4950*/  @!P5 LDC.64 R70, c[0x0][0x3e0] ;  /* 0x0000f800ff46db82 */ /* 0x000f640000000a00 */
[----:B-1----:R-:W-:Y:S01]  /*4960*/  @!P4 IMAD.WIDE.U32 R160, R66, UR8, R160 ;  /* 0x0000000842a0cc25 */ /* 0x002fe2000f8e00a0 */
[----:B------:R-:W-:-:S02]  /*4970*/  ISETP.GE.AND P2, PT, R102, UR43, PT ;  /* 0x0000002b66007c0c */ /* 0x000fc4000bf46270 */
[----:B------:R1:W4:Y:S01]  /*4980*/  @!P3 LDG.E.U16 R125, desc[UR28][R158.64] ;  /* 0x0000001c9e7db981 */ /* 0x000322000c1e1500 */
[----:B------:R-:W-:Y:S01]  /*4990*/  @!P4 IMAD R67, R67, UR8, R161 ;  /* 0x000000084343cc24 */ /* 0x000fe2000f8e02a1 */
[C---:B--2---:R-:W-:Y:S02]  /*49a0*/  @!P4 LEA R128, P3, R160.reuse, UR26, 0x1 ;  /* 0x0000001aa080cc11 */ /* 0x044fe4000f8608ff */
[----:B------:R-:W-:Y:S02]  /*49b0*/  @!P6 MOV R161, RZ ;  /* 0x000000ff00a1e202 */ /* 0x000fe40000000f00 */
[----:B------:R-:W-:Y:S02]  /*49c0*/  @!P4 LEA.HI.X R129, R160, UR23, R67, 0x1, P3 ;  /* 0x00000017a081cc11 */ /* 0x000fe400098f0c43 */
[----:B------:R-:W-:Y:S02]  /*49d0*/  @!P6 MOV R160, R106 ;  /* 0x0000006a00a0e202 */ /* 0x000fe40000000f00 */
[----:B------:R-:W-:Y:S01]  /*49e0*/  PRMT R104, RZ, 0x7610, R104 ;  /* 0x00007610ff687816 */ /* 0x000fe20000000068 */
[----:B------:R-:W2:Y:S02]  /*49f0*/  @!P2 LDC.64 R66, c[0x0][0x3e0] ;  /* 0x0000f800ff42ab82 */ /* 0x000ea40000000a00 */
[----:B0-----:R-:W-:Y:S01]  /*4a00*/  @!P6 IMAD.WIDE.U32 R160, R64, UR8, R160 ;  /* 0x0000000840a0ec25 */ /* 0x001fe2000f8e00a0 */
[----:B------:R-:W-:-:S02]  /*4a10*/  ISETP.GE.AND P3, PT, R120, UR43, PT ;  /* 0x0000002b78007c0c */ /* 0x000fc4000bf66270 */
[----:B------:R0:W4:Y:S01]  /*4a20*/  @!P4 LDG.E.U16 R104, desc[UR28][R128.64] ;  /* 0x0000001c8068c981 */ /* 0x000122000c1e1500 */
[----:B------:R-:W-:Y:S01]  /*4a30*/  @!P6 IMAD R65, R65, UR8, R161 ;  /* 0x000000084141ec24 */ /* 0x000fe2000f8e02a1 */
[C---:B-1----:R-:W-:Y:S02]  /*4a40*/  @!P6 LEA R158, P4, R160.reuse, UR26, 0x1 ;  /* 0x0000001aa09eec11 */ /* 0x042fe4000f8808ff */
[----:B------:R-:W-:Y:S02]  /*4a50*/  @!P5 MOV R127, RZ ;  /* 0x000000ff007fd202 */ /* 0x000fe40000000f00 */
[----:B------:R-:W-:Y:S02]  /*4a60*/  PRMT R131, RZ, 0x7610, R131 ;  /* 0x00007610ff837816 */ /* 0x000fe40000000083 */
[----:B------:R-:W-:Y:S01]  /*4a70*/  @!P6 LEA.HI.X R159, R160, UR23, R65, 0x1, P4 ;  /* 0x00000017a09fec11 */ /* 0x000fe2000a0f0c41 */
[----:B-----5:R-:W-:Y:S02]  /*4a80*/  @!P5 IMAD.WIDE.U32 R126, R70, UR8, R126 ;  /* 0x00000008467edc25 */ /* 0x020fe4000f8e007e */
[----:B------:R-:W1:Y:S02]  /*4a90*/  @!P3 LDC.64 R64, c[0x0][0x3e0] ;  /* 0x0000f800ff40bb82 */ /* 0x000e640000000a00 */
[----:B------:R5:W4:Y:S01]  /*4aa0*/  @!P6 LDG.E.U16 R131, desc[UR28][R158.64] ;  /* 0x0000001c9e83e981 */ /* 0x000b22000c1e1500 */
[----:B------:R-:W-:Y:S01]  /*4ab0*/  @!P5 IMAD R71, R71, UR8, R127 ;  /* 0x000000084747dc24 */ /* 0x000fe2000f8e027f */
[----:B0-----:R-:W-:-:S02]  /*4ac0*/  @!P5 LEA R128, P6, R126, UR26, 0x1 ;  /* 0x0000001a7e80dc11 */ /* 0x001fc4000f8c08ff */
[----:B------:R-:W-:Y:S02]  /*4ad0*/  ISETP.GE.AND P4, PT, R108, UR43, PT ;  /* 0x0000002b6c007c0c */ /* 0x000fe4000bf86270 */
[----:B------:R-:W-:Y:S02]  /*4ae0*/  @!P5 LEA.HI.X R129, R126, UR23, R71, 0x1, P6 ;  /* 0x000000177e81dc11 */ /* 0x000fe4000b0f0c47 */
[----:B------:R-:W-:Y:S02]  /*4af0*/  @!P2 MOV R126, R102 ;  /* 0x00000066007ea202 */ /* 0x000fe40000000f00 */
[----:B------:R-:W-:Y:S02]  /*4b00*/  @!P2 MOV R127, RZ ;  /* 0x000000ff007fa202 */ /* 0x000fe40000000f00 */
[----:B------:R-:W-:Y:S01]  /*4b10*/  PRMT R106, RZ, 0x7610, R106 ;  /* 0x00007610ff6a7816 */ /* 0x000fe2000000006a */
[----:B--2---:R-:W-:-:S04]  /*4b20*/  @!P2 IMAD.WIDE.U32 R126, R66, UR8, R126 ;  /* 0x00000008427eac25 */ /* 0x004fc8000f8e007e */
[----:B------:R-:W0:Y:S01]  /*4b30*/  @!P4 LDC.64 R70, c[0x0][0x3e0] ;  /* 0x0000f800ff46cb82 */ /* 0x000e220000000a00 */
[----:B------:R2:W4:Y:S01]  /*4b40*/  @!P5 LDG.E.U16 R106, desc[UR28][R128.64] ;  /* 0x0000001c806ad981 */ /* 0x000522000c1e1500 */
[----:B------:R-:W-:Y:S01]  /*4b50*/  @!P2 IMAD R67, R67, UR8, R127 ;  /* 0x000000084343ac24 */ /* 0x000fe2000f8e027f */
[----:B-----5:R-:W-:Y:S02]  /*4b60*/  @!P2 LEA R158, P5, R126, UR26, 0x1 ;  /* 0x0000001a7e9eac11 */ /* 0x020fe4000f8a08ff */
[----:B------:R-:W-:Y:S02]  /*4b70*/  ISETP.GE.AND P6, PT, R98, UR43, PT ;  /* 0x0000002b62007c0c */ /* 0x000fe4000bfc6270 */
[----:B------:R-:W-:Y:S02]  /*4b80*/  @!P2 LEA.HI.X R159, R126, UR23, R67, 0x1, P5 ;  /* 0x000000177e9fac11 */ /* 0x000fe4000a8f0c43 */
[----:B------:R-:W-:Y:S02]  /*4b90*/  @!P3 MOV R126, R120 ;  /* 0x00000078007eb202 */ /* 0x000fe40000000f00 */
[----:B------:R-:W-:-:S02]  /*4ba0*/  @!P3 MOV R127, RZ ;  /* 0x000000ff007fb202 */ /* 0x000fc40000000f00 */
[----:B------:R-:W-:Y:S01]  /*4bb0*/  PRMT R133, RZ, 0x7610, R133 ;  /* 0x00007610ff857816 */ /* 0x000fe20000000085 */
[----:B-1----:R-:W-:-:S04]  /*4bc0*/  @!P3 IMAD.WIDE.U32 R126, R64, UR8, R126 ;  /* 0x00000008407ebc25 */ /* 0x002fc8000f8e007e */
[----:B------:R-:W1:Y:S01]  /*4bd0*/  @!P6 LDC.64 R66, c[0x0][0x3e0] ;  /* 0x0000f800ff42eb82 */ /* 0x000e620000000a00 */
[----:B------:R5:W4:Y:S01]  /*4be0*/  @!P2 LDG.E.U16 R133, desc[UR28][R158.64] ;  /* 0x0000001c9e85a981 */ /* 0x000b22000c1e1500 */
        /* <DEDUP_REMOVED lines=17> */
[----:B------:R-:W5:Y:S01]  /*4d00*/  @!P2 LDC.64 R70, c[0x0][0x3e0] ;  /* 0x0000f800ff46ab82 */ /* 0x000f620000000a00 */
[----:B------:R-:W-:Y:S01]  /*4d10*/  ISETP.GE.AND P3, PT, R116, UR43, PT ;  /* 0x0000002b74007c0c */ /* 0x000fe2000bf66270 */
[----:B-1----:R-:W-:-:S03]  /*4d20*/  @!P6 IMAD.WIDE.U32 R126, R66, UR8, R126 ;  /* 0x00000008427eec25 */ /* 0x002fc6000f8e007e */
[----:B------:R-:W4:Y:S01]  /*4d30*/  @!P4 LDG.E.U16 R137, desc[UR28][R158.64] ;  /* 0x0000001c9e89c981 */ /* 0x000f22000c1e1500 */
[----:B------:R-:W-:Y:S01]  /*4d40*/  @!P6 IMAD R67, R67, UR8, R127 ;  /* 0x000000084343ec24 */ /* 0x000fe2000f8e027f */
[C---:B--2---:R-:W-:Y:S02]  /*4d50*/  @!P6 LEA R128, P4, R126.reuse, UR26, 0x1 ;  /* 0x0000001a7e80ec11 */ /* 0x044fe4000f8808ff */
[----:B------:R-:W-:Y:S02]  /*4d60*/  @!P5 MOV R127, RZ ;  /* 0x000000ff007fd202 */ /* 0x000fe40000000f00 */
[----:B------:R-:W-:Y:S02]  /*4d70*/  @!P6 LEA.HI.X R129, R126, UR23, R67, 0x1, P4 ;  /* 0x000000177e81ec11 */ /* 0x000fe4000a0f0c43 */
[----:B------:R-:W-:Y:S01]  /*4d80*/  @!P5 MOV R126, R142 ;  /* 0x0000008e007ed202 */ /* 0x000fe20000000f00 */
[----:B------:R-:W1:Y:S01]  /*4d90*/  @!P3 LDC.64 R66, c[0x0][0x3e0] ;  /* 0x0000f800ff42bb82 */ /* 0x000e620000000a00 */
[----:B------:R-:W-:-:S02]  /*4da0*/  PRMT R98, RZ, 0x7610, R98 ;  /* 0x00007610ff627816 */ /* 0x000fc40000000062 */
[----:B------:R-:W-:Y:S01]  /*4db0*/  ISETP.GE.AND P4, PT, R148, UR43, PT ;  /* 0x0000002b94007c0c */ /* 0x000fe2000bf86270 */
[----:B0-----:R-:W-:Y:S01]  /*4dc0*/  @!P5 IMAD.WIDE.U32 R126, R64, UR8, R126 ;  /* 0x00000008407edc25 */ /* 0x001fe2000f8e007e */
[----:B------:R-:W-:Y:S02]  /*4dd0*/  @!P2 MOV R69, RZ ;  /* 0x000000ff0045a202 */ /* 0x000fe40000000f00 */
[----:B------:R0:W2:Y:S01]  /*4de0*/  @!P6 LDG.E.U16 R98, desc[UR28][R128.64] ;  /* 0x0000001c8062e981 */ /* 0x0000a2000c1e1500 */
[----:B------:R-:W-:Y:S01]  /*4df0*/  @!P5 IMAD R65, R65, UR8, R127 ;  /* 0x000000084141dc24 */ /* 0x000fe2000f8e027f */
[----:B------:R-:W-:Y:S02]  /*4e00*/  @!P5 LEA R142, P6, R126, UR26, 0x1 ;  /* 0x0000001a7e8edc11 */ /* 0x000fe4000f8c08ff */
[----:B------:R-:W-:Y:S01]  /*4e10*/  PRMT R139, RZ, 0x7610, R139 ;  /* 0x00007610ff8b7816 */ /* 0x000fe2000000008b */
[----:B-----5:R-:W-:Y:S01]  /*4e20*/  @!P2 IMAD.WIDE.U32 R68, R70, UR8, R68 ;  /* 0x000000084644ac25 */ /* 0x020fe2000f8e0044 */
[----:B------:R-:W-:-:S03]  /*4e30*/  @!P5 LEA.HI.X R143, R126, UR23, R65, 0x1, P6 ;  /* 0x000000177e8fdc11 */ /* 0x000fc6000b0f0c41 */
[----:B------:R-:W5:Y:S01]  /*4e40*/  @!P4 LDC.64 R64, c[0x0][0x3e0] ;  /* 0x0000f800ff40cb82 */ /* 0x000f620000000a00 */
[----:B------:R-:W-:Y:S01]  /*4e50*/  ISETP.GE.AND P6, PT, R154, UR43, PT ;  /* 0x0000002b9a007c0c */ /* 0x000fe2000bfc6270 */
[----:B------:R-:W2:Y:S01]  /*4e60*/  @!P5 LDG.E.U16 R139, desc[UR28][R142.64] ;  /* 0x0000001c8e8bd981 */ /* 0x000ea2000c1e1500 */
[----:B------:R-:W-:Y:S01]  /*4e70*/  @!P2 IMAD R71, R71, UR8, R69 ;  /* 0x000000084747ac24 */ /* 0x000fe2000f8e0245 */
[----:B------:R-:W-:Y:S02]  /*4e80*/  @!P2 LEA R70, P5, R68, UR26, 0x1 ;  /* 0x0000001a4446ac11 */ /* 0x000fe4000f8a08ff */
[----:B------:R-:W-:Y:S02]  /*4e90*/  @!P3 MOV R126, R116 ;  /* 0x00000074007eb202 */ /* 0x000fe40000000f00 */
[----:B------:R-:W-:Y:S02]  /*4ea0*/  @!P3 MOV R127, RZ ;  /* 0x000000ff007fb202 */ /* 0x000fe40000000f00 */
[----:B------:R-:W-:-:S02]  /*4eb0*/  PRMT R108, RZ, 0x7610, R108 ;  /* 0x00007610ff6c7816 */ /* 0x000fc4000000006c */
[----:B------:R-:W-:Y:S01]  /*4ec0*/  @!P2 LEA.HI.X R71, R68, UR23, R71, 0x1, P5 ;  /* 0x000000174447ac11 */ /* 0x000fe2000a8f0c47 */
[----:B-1----:R-:W-:Y:S01]  /*4ed0*/  @!P3 IMAD.WIDE.U32 R126, R66, UR8, R126 ;  /* 0x00000008427ebc25 */ /* 0x002fe2000f8e007e */
[----:B------:R-:W1:Y:S03]  /*4ee0*/  @!P6 LDC.64 R68, c[0x0][0x3e0] ;  /* 0x0000f800ff44eb82 */ /* 0x000e660000000a00 */
[----:B------:R3:W2:Y:S01]  /*4ef0*/  @!P2 LDG.E.U16 R108, desc[UR28][R70.64] ;  /* 0x0000001c466ca981 */ /* 0x0006a2000c1e1500 */
[----:B------:R-:W-:Y:S01]  /*4f00*/  @!P3 IMAD R67, R67, UR8, R127 ;  /* 0x000000084343bc24 */ /* 0x000fe2000f8e027f */
[----:B0-----:R-:W-:Y:S02]  /*4f10*/  @!P3 LEA R128, P2, R126, UR26, 0x1 ;  /* 0x0000001a7e80bc11 */ /* 0x001fe4000f8408ff */
[----:B------:R-:W-:Y:S02]  /*4f20*/  ISETP.GE.AND P5, PT, R152, UR43, PT ;  /* 0x0000002b98007c0c */ /* 0x000fe4000bfa6270 */
[----:B------:R-:W-:-:S02]  /*4f30*/  @!P3 LEA.HI.X R129, R126, UR23, R67, 0x1, P2 ;  /* 0x000000177e81bc11 */ /* 0x000fc400090f0c43 */
[----:B------:R-:W-:Y:S02]  /*4f40*/  @!P4 MOV R126, R148 ;  /* 0x00000094007ec202 */ /* 0x000fe40000000f00 */
[----:B------:R-:W-:Y:S02]  /*4f50*/  @!P4 MOV R127, RZ ;  /* 0x000000ff007fc202 */ /* 0x000fe40000000f00 */
[----:B------:R-:W-:Y:S01]  /*4f60*/  PRMT R141, RZ, 0x7610, R141 ;  /* 0x00007610ff8d7816 */ /* 0x000fe2000000008d */
[----:B-----5:R-:W-:-:S04]  /*4f70*/  @!P4 IMAD.WIDE.U32 R126, R64, UR8, R126 ;  /* 0x00000008407ecc25 */ /* 0x020fc8000f8e007e */
[----:B------:R-:W0:Y:S01]  /*4f80*/  @!P5 LDC.64 R66, c[0x0][0x3e0] ;  /* 0x0000f800ff42db82 */ /* 0x000e220000000a00 */
[----:B------:R5:W2:Y:S01]  /*4f90*/  @!P3 LDG.E.U16 R141, desc[UR28][R128.64] ;  /* 0x0000001c808db981 */ /* 0x000aa2000c1e1500 */
[----:B------:R-:W-:Y:S01]  /*4fa0*/  @!P4 IMAD R65, R65, UR8, R127 ;  /* 0x000000084141cc24 */ /* 0x000fe2000f8e027f */
[----:B---3--:R-:W-:Y:S02]  /*4fb0*/  @!P4 LEA R70, P3, R126, UR26, 0x1 ;  /* 0x0000001a7e46cc11 */ /* 0x008fe4000f8608ff */
[----:B------:R-:W-:Y:S02]  /*4fc0*/  ISETP.GE.AND P2, PT, R146, UR43, PT ;  /* 0x0000002b92007c0c */ /* 0x000fe4000bf46270 */
[----:B------:R-:W-:Y:S02]  /*4fd0*/  @!P4 LEA.HI.X R71, R126, UR23, R65, 0x1, P3 ;  /* 0x000000177e47cc11 */ /* 0x000fe400098f0c41 */
[----:B------:R-:W-:Y:S02]  /*4fe0*/  @!P6 MOV R126, R154 ;  /* 0x0000009a007ee202 */ /* 0x000fe40000000f00 */
[----:B------:R-:W-:-:S02]  /*4ff0*/  @!P6 MOV R127, RZ ;  /* 0x000000ff007fe202 */ /* 0x000fc40000000f00 */
[----:B------:R-:W-:Y:S01]  /*5000*/  PRMT R145, RZ, 0x7610, R145 ;  /* 0x00007610ff917816 */ /* 0x000fe20000000091 */
[----:B-1----:R-:W-:-:S04]  /*5010*/  @!P6 IMAD.WIDE.U32 R126, R68, UR8, R126 ;  /* 0x00000008447eec25 */ /* 0x002fc8000f8e007e */
[----:B------:R-:W1:Y:S01]  /*5020*/  @!P2 LDC.64 R64, c[0x0][0x3e0] ;  /* 0x0000f800ff40ab82 */ /* 0x000e620000000a00 */
[----:B------:R3:W2:Y:S01]  /*5030*/  @!P4 LDG.E.U16 R145, desc[UR28][R70.64] ;  /* 0x0000001c4691c981 */ /* 0x0006a2000c1e1500 */
[----:B------:R-:W-:Y:S01]  /*5040*/  @!P6 IMAD R69, R69, UR8, R127 ;  /* 0x000000084545ec24 */ /* 0x000fe2000f8e027f */
[----:B-----5:R-:W-:Y:S02]  /*5050*/  @!P6 LEA R128, P4, R126, UR26, 0x1 ;  /* 0x0000001a7e80ec11 */ /* 0x020fe4000f8808ff */
        /* <DEDUP_REMOVED lines=8> */
[----:B------:R5:W2:Y:S01]  /*50e0*/  @!P6 LDG.E.U16 R147, desc[UR28][R128.64] ;  /* 0x0000001c8093e981 */ /* 0x000aa2000c1e1500 */
[----:B------:R-:W-:Y:S01]  /*50f0*/  @!P5 IMAD R67, R67, UR8, R127 ;  /* 0x000000084343dc24 */ /* 0x000fe2000f8e027f */
[C---:B---3--:R-:W-:Y:S02]  /*5100*/  @!P5 LEA R70, P6, R126.reuse, UR26, 0x1 ;  /* 0x0000001a7e46dc11 */ /* 0x048fe4000f8c08ff */
[----:B------:R-:W-:Y:S02]  /*5110*/  @!P2 MOV R127, RZ ;  /* 0x000000ff007fa202 */ /* 0x000fe40000000f00 */
[----:B------:R-:W-:Y:S02]  /*5120*/  @!P5 LEA.HI.X R71, R126, UR23, R67, 0x1, P6 ;  /* 0x000000177e47dc11 */ /* 0x000fe4000b0f0c43 */
[----:B------:R-:W-:Y:S02]  /*5130*/  @!P2 MOV R126, R146 ;  /* 0x00000092007ea202 */ /* 0x000fe40000000f00 */
[----:B------:R-:W-:Y:S01]  /*5140*/  PRMT R149, RZ, 0x7610, R149 ;  /* 0x00007610ff957816 */ /* 0x000fe20000000095 */
[----:B------:R-:W3:Y:S02]  /*5150*/  @!P4 LDC.64 R66, c[0x0][0x3e0] ;  /* 0x0000f800ff42cb82 */ /* 0x000ee40000000a00 */
[----:B-1----:R-:W-:Y:S01]  /*5160*/  @!P2 IMAD.WIDE.U32 R126, R64, UR8, R126 ;  /* 0x00000008407eac25 */ /* 0x002fe2000f8e007e */
[----:B------:R-:W-:-:S02]  /*5170*/  ISETP.GE.AND P6, PT, R140, UR43, PT ;  /* 0x0000002b8c007c0c */ /* 0x000fc4000bfc6270 */
[----:B------:R1:W2:Y:S01]  /*5180*/  @!P5 LDG.E.U16 R149, desc[UR28][R70.64] ;  /* 0x0000001c4695d981 */ /* 0x0002a2000c1e1500 */
[----:B------:R-:W-:Y:S01]  /*5190*/  @!P2 IMAD R65, R65, UR8, R127 ;  /* 0x000000084141ac24 */ /* 0x000fe2000f8e027f */
[C---:B-----5:R-:W-:Y:S02]  /*51a0*/  @!P2 LEA R128, P5, R126.reuse, UR26, 0x1 ;  /* 0x0000001a7e80ac11 */ /* 0x060fe4000f8a08ff */
[----:B------:R-:W-:Y:S02]  /*51b0*/  @!P3 MOV R127, RZ ;  /* 0x000000ff007fb202 */ /* 0x000fe40000000f00 */
[----:B------:R-:W-:Y:S02]  /*51c0*/  @!P2 LEA.HI.X R129, R126, UR23, R65, 0x1, P5 ;  /* 0x000000177e81ac11 */ /* 0x000fe4000a8f0c41 */
[----:B------:R-:W-:Y:S02]  /*51d0*/  @!P3 MOV R126, R150 ;  /* 0x00000096007eb202 */ /* 0x000fe40000000f00 */
[----:B------:R-:W-:Y:S01]  /*51e0*/  PRMT R151, RZ, 0x7610, R151 ;  /* 0x00007610ff977816 */ /* 0x000fe20000000097 */
[----:B------:R-:W5:Y:S02]  /*51f0*/  @!P6 LDC.64 R64, c[0x0][0x3e0] ;  /* 0x0000f800ff40eb82 */ /* 0x000f640000000a00 */
[----:B0-----:R-:W-:-:S03]  /*5200*/  @!P3 IMAD.WIDE.U32 R126, R68, UR8, R126 ;  /* 0x00000008447ebc25 */ /* 0x001fc6000f8e007e */
[----:B------:R-:W2:Y:S01]  /*5210*/  @!P2 LDG.E.U16 R151, desc[UR28][R128.64] ;  /* 0x0000001c8097a981 */ /* 0x000ea2000c1e1500 */
[----:B------:R-:W-:Y:S01]  /*5220*/  ISETP.GE.AND P2, PT, R138, UR43, PT ;  /* 0x0000002b8a007c0c */ /* 0x000fe2000bf46270 */
[----:B------:R-:W-:Y:S01]  /*5230*/  @!P3 IMAD R69, R69, UR8, R127 ;  /* 0x000000084545bc24 */ /* 0x000fe2000f8e027f */
[C---:B------:R-:W-:Y:S02]  /*5240*/  @!P3 LEA R68, P5, R126.reuse, UR26, 0x1 ;  /* 0x0000001a7e44bc11 */ /* 0x040fe4000f8a08ff */
[----:B-1----:R-:W-:Y:S02]  /*5250*/  @!P4 MOV R70, R144 ;  /* 0x000000900046c202 */ /* 0x002fe40000000f00 */
[----:B------:R-:W-:Y:S02]  /*5260*/  @!P4 MOV R71, RZ ;  /* 0x000000ff0047c202 */ /* 0x000fe40000000f00 */
[----:B------:R-:W-:Y:S02]  /*5270*/  PRMT R153, RZ, 0x7610, R153 ;  /* 0x00007610ff997816 */ /* 0x000fe40000000099 */
[----:B------:R-:W-:Y:S01]  /*5280*/  @!P3 LEA.HI.X R69, R126, UR23, R69, 0x1, P5 ;  /* 0x000000177e45bc11 */ /* 0x000fe2000a8f0c45 */
[----:B---3--:R-:W-:-:S04]  /*5290*/  @!P4 IMAD.WIDE.U32 R70, R66, UR8, R70 ;  /* 0x000000084246cc25 */ /* 0x008fc8000f8e0046 */
[----:B------:R0:W3:Y:S01]  /*52a0*/  @!P3 LDG.E.U16 R153, desc[UR28][R68.64] ;  /* 0x0000001c4499b981 */ /* 0x0000e2000c1e1500 */
[----:B------:R-:W-:Y:S01]  /*52b0*/  @!P4 IMAD R71, R67, UR8, R71 ;  /* 0x000000084347cc24 */ /* 0x000fe2000f8e0247 */
[----:B------:R-:W-:Y:S01]  /*52c0*/  @!P4 LEA R126, P3, R70, UR26, 0x1 ;  /* 0x0000001a467ecc11 */ /* 0x000fe2000f8608ff */
[----:B------:R-:W1:Y:S01]  /*52d0*/  @!P2 LDC.64 R66, c[0x0][0x3e0] ;  /* 0x0000f800ff42ab82 */ /* 0x000e620000000a00 */
[----:B------:R-:W-:Y:S02]  /*52e0*/  ISETP.GE.AND P5, PT, R122, UR43, PT ;  /* 0x0000002b7a007c0c */ /* 0x000fe4000bfa6270 */
[----:B------:R-:W-:Y:S02]  /*52f0*/  @!P4 LEA.HI.X R127, R70, UR23, R71, 0x1, P3 ;  /* 0x00000017467fcc11 */ /* 0x000fe400098f0c47 */
[----:B------:R-:W-:Y:S02]  /*5300*/  @!P6 MOV R70, R140 ;  /* 0x0000008c0046e202 */ /* 0x000fe40000000f00 */
[----:B------:R-:W-:-:S02]  /*5310*/  @!P6 MOV R71, RZ ;  /* 0x000000ff0047e202 */ /* 0x000fc40000000f00 */
[----:B------:R-:W-:Y:S01]  /*5320*/  PRMT R155, RZ, 0x7610, R155 ;  /* 0x00007610ff9b7816 */ /* 0x000fe2000000009b */
[----:B-----5:R-:W-:Y:S01]  /*5330*/  @!P6 IMAD.WIDE.U32 R70, R64, UR8, R70 ;  /* 0x000000084046ec25 */ /* 0x020fe2000f8e0046 */
[----:B------:R-:W-:-:S04]  /*5340*/  ISETP.GE.AND P3, PT, R124, UR43, PT ;  /* 0x0000002b7c007c0c */ /* 0x000fc8000bf66270 */
[----:B------:R5:W3:Y:S01]  /*5350*/  @!P4 LDG.E.U16 R155, desc[UR28][R126.64] ;  /* 0x0000001c7e9bc981 */ /* 0x000ae2000c1e1500 */
[----:B0-----:R-:W-:Y:S01]  /*5360*/  @!P6 IMAD R69, R65, UR8, R71 ;  /* 0x000000084145ec24 */ /* 0x001fe2000f8e0247 */
[C---:B------:R-:W-:Y:S01]  /*5370*/  @!P6 LEA R128, P4, R70.reuse, UR26, 0x1 ;  /* 0x0000001a4680ec11 */ /* 0x040fe2000f8808ff */
[----:B------:R-:W0:Y:S01]  /*5380*/  @!P5 LDC.64 R64, c[0x0][0x3e0] ;  /* 0x0000f800ff40db82 */ /* 0x000e220000000a00 */
[----:B------:R-:W-:Y:S02]  /*5390*/  @!P2 MOV R71, RZ ;  /* 0x000000ff0047a202 */ /* 0x000fe40000000f00 */
[----:B------:R-:W-:Y:S02]  /*53a0*/  @!P6 LEA.HI.X R129, R70, UR23, R69, 0x1, P4 ;  /* 0x000000174681ec11 */ /* 0x000fe4000a0f0c45 */
[----:B------:R-:W-:Y:S02]  /*53b0*/  @!P2 MOV R70, R138 ;  /* 0x0000008a0046a202 */ /* 0x000fe40000000f00 */
[----:B------:R-:W-:Y:S01]  /*53c0*/  PRMT R110, RZ, 0x7610, R110 ;  /* 0x00007610ff6e7816 */ /* 0x000fe2000000006e */
[----:B------:R-:W0:Y:S02]  /*53d0*/  @!P3 LDC.64 R68, c[0x0][0x3e0] ;  /* 0x0000f800ff44bb82 */ /* 0x000e240000000a00 */
[----:B-1----:R-:W-:Y:S01]  /*53e0*/  @!P2 IMAD.WIDE.U32 R70, R66, UR8, R70 ;  /* 0x000000084246ac25 */ /* 0x002fe2000f8e0046 */
[----:B------:R-:W-:-:S02]  /*53f0*/  ISETP.GE.AND P4, PT, R112, UR43, PT ;  /* 0x0000002b70007c0c */ /* 0x000fc4000bf86270 */
[----:B------:R1:W3:Y:S01]  /*5400*/  @!P6 LDG.E.U16 R110, desc[UR28][R128.64] ;  /* 0x0000001c806ee981 */ /* 0x0002e2000c1e1500 */
[----:B------:R-:W-:Y:S01]  /*5410*/  @!P2 IMAD R71, R67, UR8, R71 ;  /* 0x000000084347ac24 */ /* 0x000fe2000f8e0247 */
[----:B-----5:R-:W-:-:S04]  /*5420*/  @!P2 LEA R126, P6, R70, UR26, 0x1 ;  /* 0x0000001a467eac11 */ /* 0x020fc8000f8c08ff */
[----:B------:R-:W-:Y:S02]  /*5430*/  @!P2 LEA.HI.X R127, R70, UR23, R71, 0x1, P6 ;  /* 0x00000017467fac11 */ /* 0x000fe4000b0f0c47 */
[----:B------:R-:W-:Y:S02]  /*5440*/  @!P5 MOV R70, R122 ;  /* 0x0000007a0046d202 */ /* 0x000fe40000000f00 */
[----:B------:R-:W-:Y:S01]  /*5450*/  @!P5 MOV R71, RZ ;  /* 0x000000ff0047d202 */ /* 0x000fe20000000f00 */
[----:B------:R-:W5:Y:S02]  /*5460*/  @!P4 LDC.64 R66, c[0x0][0x3e0] ;  /* 0x0000f800ff42cb82 */ /* 0x000f640000000a00 */
[----:B0-----:R-:W-:Y:S01]  /*5470*/  @!P5 IMAD.WIDE.U32 R70, R64, UR8, R70 ;  /* 0x000000084046dc25 */ /* 0x001fe2000f8e0046 */
[----:B------:R-:W-:-:S03]  /*5480*/  @!P3 MOV R64, R124 ;  /* 0x0000007c0040b202 */ /* 0x000fc60000000f00 */
[----:B------:R-:W-:Y:S01]  /*5490*/  @!P5 IMAD R71, R65, UR8, R71 ;  /* 0x000000084147dc24 */ /* 0x000fe2000f8e0247 */
[----:B------:R-:W-:Y:S02]  /*54a0*/  @!P3 MOV R65, RZ ;  /* 0x000000ff0041b202 */ /* 0x000fe40000000f00 */
[----:B------:R-:W-:Y:S02]  /*54b0*/  PRMT R192, RZ, 0x7610, R192 ;  /* 0x00007610ffc07816 */ /* 0x000fe400000000c0 */
[----:B------:R-:W-:Y:S01]  /*54c0*/  @!P5 LEA R142, P6, R70, UR26, 0x1 ;  /* 0x0000001a468edc11 */ /* 0x000fe2000f8c08ff */
[----:B------:R-:W-:-:S03]  /*54d0*/  @!P3 IMAD.WIDE.U32 R64, R68, UR8, R64 ;  /* 0x000000084440bc25 */ /* 0x000fc6000f8e0040 */
[----:B------:R0:W3:Y:S01]  /*54e0*/  @!P2 LDG.E.U16 R192, desc[UR28][R126.64] ;  /* 0x0000001c7ec0a981 */ /* 0x0000e2000c1e1500 */
[----:B------:R-:W-:Y:S01]  /*54f0*/  @!P5 LEA.HI.X R143, R70, UR23, R71, 0x1, P6 ;  /* 0x00000017468fdc11 */ /* 0x000fe2000b0f0c47 */
[----:B------:R-:W-:Y:S01]  /*5500*/  @!P3 IMAD R69, R69, UR8, R65 ;  /* 0x000000084545bc24 */ /* 0x000fe2000f8e0241 */
[----:B------:R-:W-:Y:S02]  /*5510*/  ISETP.GE.AND P2, PT, R136, UR43, PT ;  /* 0x0000002b88007c0c */ /* 0x000fe4000bf46270 */
[C---:B-1----:R-:W-:Y:S02]  /*5520*/  @!P3 LEA R128, P6, R64.reuse, UR26, 0x1 ;  /* 0x0000001a4080bc11 */ /* 0x042fe4000f8c08ff */
[----:B------:R-:W-:Y:S02]  /*5530*/  PRMT R194, RZ, 0x7610, R194 ;  /* 0x00007610ffc27816 */ /* 0x000fe400000000c2 */
[----:B------:R-:W-:Y:S02]  /*5540*/  @!P3 LEA.HI.X R129, R64, UR23, R69, 0x1, P6 ;  /* 0x000000174081bc11 */ /* 0x000fe4000b0f0c45 */
[----:B------:R-:W-:-:S02]  /*5550*/  @!P4 MOV R68, R112 ;  /* 0x000000700044c202 */ /* 0x000fc40000000f00 */
[----:B------:R-:W-:Y:S01]  /*5560*/  @!P4 MOV R69, RZ ;  /* 0x000000ff0045c202 */ /* 0x000fe20000000f00 */
[----:B------:R-:W3:Y:S01]  /*5570*/  @!P5 LDG.E.U16 R194, desc[UR28][R142.64] ;  /* 0x0000001c8ec2d981 */ /* 0x000ee2000c1e1500 */
[----:B------:R-:W-:Y:S01]  /*5580*/  ISETP.GE.AND P5, PT, R130, UR43, PT ;  /* 0x0000002b82007c0c */ /* 0x000fe2000bfa6270 */
[----:B------:R-:W1:Y:S01]  /*5590*/  @!P2 LDC.64 R64, c[0x0][0x3e0] ;  /* 0x0000f800ff40ab82 */ /* 0x000e620000000a00 */
[----:B-----5:R-:W-:Y:S01]  /*55a0*/  @!P4 IMAD.WIDE.U32 R68, R66, UR8, R68 ;  /* 0x000000084244cc25 */ /* 0x020fe2000f8e0044 */
[----:B------:R-:W-:-:S03]  /*55b0*/  PRMT R198, RZ, 0x7610, R198 ;  /* 0x00007610ffc67816 */ /* 0x000fc600000000c6 */
[----:B------:R-:W-:Y:S01]  /*55c0*/  @!P4 IMAD R67, R67, UR8, R69 ;  /* 0x000000084343cc24 */ /* 0x000fe2000f8e0245 */
[----:B0-----:R-:W-:Y:S02]  /*55d0*/  @!P4 LEA R126, P6, R68, UR26, 0x1 ;  /* 0x0000001a447ecc11 */ /* 0x001fe4000f8c08ff */
[----:B------:R0:W5:Y:S01]  /*55e0*/  @!P3 LDG.E.U16 R198, desc[UR28][R128.64] ;  /* 0x0000001c80c6b981 */ /* 0x000162000c1e1500 */
[----:B------:R-:W-:Y:S02]  /*55f0*/  ISETP.GE.AND P3, PT, R156, UR43, PT ;  /* 0x0000002b9c007c0c */ /* 0x000fe4000bf66270 */
[----:B------:R-:W-:Y:S02]  /*5600*/  @!P4 LEA.HI.X R127, R68, UR23, R67, 0x1, P6 ;  /* 0x00000017447fcc11 */ /* 0x000fe4000b0f0c43 */
[----:B------:R-:W-:Y:S01]  /*5610*/  ISETP.GE.AND P6, PT, R132, UR43, PT ;  /* 0x0000002b84007c0c */ /* 0x000fe2000bfc6270 */
[----:B------:R-:W4:Y:S01]  /*5620*/  @!P5 LDC.64 R66, c[0x0][0x3e0] ;  /* 0x0000f800ff42db82 */ /* 0x000f220000000a00 */
[----:B------:R-:W-:-:S02]  /*5630*/  PRMT R200, RZ, 0x7610, R200 ;  /* 0x00007610ffc87816 */ /* 0x000fc400000000c8 */
[----:B0-----:R-:W-:Y:S02]  /*5640*/  @!P2 MOV R128, R136 ;  /* 0x000000880080a202 */ /* 0x001fe40000000f00 */
[----:B------:R-:W-:Y:S02]  /*5650*/  @!P2 MOV R129, RZ ;  /* 0x000000ff0081a202 */ /* 0x000fe40000000f00 */
[----:B------:R0:W5:Y:S01]  /*5660*/  @!P4 LDG.E.U16 R200, desc[UR28][R126.64] ;  /* 0x0000001c7ec8c981 */ /* 0x000162000c1e1500 */
[----:B------:R-:W4:Y:S01]  /*5670*/  @!P3 LDC.64 R68, c[0x0][0x3e0] ;  /* 0x0000f800ff44bb82 */ /* 0x000f220000000a00 */
[----:B-1----:R-:W-:-:S07]  /*5680*/  @!P2 IMAD.WIDE.U32 R142, R64, UR8, R128 ;  /* 0x00000008408eac25 */ /* 0x002fce000f8e0080 */
[----:B------:R-:W1:Y:S01]  /*5690*/  @!P6 LDC.64 R70, c[0x0][0x3e0] ;  /* 0x0000f800ff46eb82 */ /* 0x000e620000000a00 */
[----:B------:R-:W-:Y:S01]  /*56a0*/  @!P2 IMAD R65, R65, UR8, R143 ;  /* 0x000000084141ac24 */ /* 0x000fe2000f8e028f */
[----:B0-----:R-:W-:Y:S02]  /*56b0*/  @!P5 MOV R126, R130 ;  /* 0x00000082007ed202 */ /* 0x001fe40000000f00 */
[----:B------:R-:W-:Y:S02]  /*56c0*/  @!P5 MOV R127, RZ ;  /* 0x000000ff007fd202 */ /* 0x000fe40000000f00 */
[----:B------:R-:W-:Y:S02]  /*56d0*/  @!P2 LEA R64, P4, R142, UR26, 0x1 ;  /* 0x0000001a8e40ac11 */ /* 0x000fe4000f8808ff */
[----:B------:R-:W-:Y:S01]  /*56e0*/  PRMT R202, RZ, 0x7610, R202 ;  /* 0x00007610ffca7816 */ /* 0x000fe200000000ca */
[----:B----4-:R-:W-:Y:S01]  /*56f0*/  @!P5 IMAD.WIDE.U32 R128, R66, UR8, R126 ;  /* 0x000000084280dc25 */ /* 0x010fe2000f8e007e */
[----:B------:R-:W-:-:S02]  /*5700*/  @!P2 LEA.HI.X R65, R142, UR23, R65, 0x1, P4 ;  /* 0x000000178e41ac11 */ /* 0x000fc4000a0f0c41 */
[----:B------:R-:W-:Y:S01]  /*5710*/  @!P3 MOV R66, R156 ;  /* 0x0000009c0042b202 */ /* 0x000fe20000000f00 */
[----:B------:R-:W-:Y:S01]  /*5720*/  @!P5 IMAD R129, R67, UR8, R129 ;  /* 0x000000084381dc24 */ /* 0x000fe2000f8e0281 */
[----:B------:R-:W-:Y:S01]  /*5730*/  @!P3 MOV R67, RZ ;  /* 0x000000ff0043b202 */ /* 0x000fe20000000f00 */
[----:B------:R0:W4:Y:S01]  /*5740*/  @!P2 LDG.E.U16 R202, desc[UR28][R64.64] ;  /* 0x0000001c40caa981 */ /* 0x000122000c1e1500 */
[----:B------:R-:W-:Y:S01]  /*5750*/  @!P5 LEA R142, P2, R128, UR26, 0x1 ;  /* 0x0000001a808edc11 */ /* 0x000fe2000f8408ff */
[----:B------:R-:W-:Y:S01]  /*5760*/  @!P3 IMAD.WIDE.U32 R66, R68, UR8, R66 ;  /* 0x000000084442bc25 */ /* 0x000fe2000f8e0042 */
[----:B0-----:R-:W-:Y:S02]  /*5770*/  @!P6 MOV R64, R132 ;  /* 0x000000840040e202 */ /* 0x001fe40000000f00 */
[----:B------:R-:W-:Y:S01]  /*5780*/  @!P6 MOV R65, RZ ;  /* 0x000000ff0041e202 */ /* 0x000fe20000000f00 */
[----:B------:R-:W-:Y:S01]  /*5790*/  @!P3 IMAD R69, R69, UR8, R67 ;  /* 0x000000084545bc24 */ /* 0x000fe2000f8e0243 */
[----:B------:R-:W-:Y:S01]  /*57a0*/  @!P5 LEA.HI.X R143, R128, UR23, R129, 0x1, P2 ;  /* 0x00000017808fdc11 */ /* 0x000fe200090f0c81 */
[----:B-1----:R-:W-:Y:S01]  /*57b0*/  @!P6 IMAD.WIDE.U32 R126, R70, UR8, R64 ;  /* 0x00000008467eec25 */ /* 0x002fe2000f8e0040 */
[----:B------:R-:W-:-:S03]  /*57c0*/  @!P3 LEA R68, P2, R66, UR26, 0x1 ;  /* 0x0000001a4244bc11 */ /* 0x000fc6000f8408ff */
[----:B------:R-:W-:Y:S01]  /*57d0*/  @!P6 IMAD R71, R71, UR8, R127 ;  /* 0x000000084747ec24 */ /* 0x000fe2000f8e027f */
[----:B------:R-:W-:Y:S02]  /*57e0*/  @!P6 LEA R64, P4, R126, UR26, 0x1 ;  /* 0x0000001a7e40ec11 */ /* 0x000fe4000f8808ff */
[----:B------:R-:W-:Y:S02]  /*57f0*/  PRMT R212, RZ, 0x7610, R212 ;  /* 0x00007610ffd47816 */ /* 0x000fe400000000d4 */
[----:B------:R-:W-:Y:S02]  /*5800*/  PRMT R216, RZ, 0x7610, R216 ;  /* 0x00007610ffd87816 */ /* 0x000fe400000000d8 */
[----:B------:R-:W-:Y:S02]  /*5810*/  @!P3 LEA.HI.X R69, R66, UR23, R69, 0x1, P2 ;  /* 0x000000174245bc11 */ /* 0x000fe400090f0c45 */
[----:B------:R-:W-:Y:S01]  /*5820*/  PRMT R214, RZ, 0x7610, R214 ;  /* 0x00007610ffd67816 */ /* 0x000fe200000000d6 */
[----:B------:R-:W4:Y:S01]  /*5830*/  @!P5 LDG.E.U16 R212, desc[UR28][R142.64] ;  /* 0x0000001c8ed4d981 */ /* 0x000f22000c1e1500 */
[----:B------:R-:W-:-:S03]  /*5840*/  @!P6 LEA.HI.X R65, R126, UR23, R71, 0x1, P4 ;  /* 0x000000177e41ec11 */ /* 0x000fc6000a0f0c47 */
[----:B------:R-:W4:Y:S04]  /*5850*/  @!P3 LDG.E.U16 R216, desc[UR28][R68.64] ;  /* 0x0000001c44d8b981 */ /* 0x000f28000c1e1500 */
[----:B------:R0:W4:Y:S01]  /*5860*/  @!P6 LDG.E.U16 R214, desc[UR28][R64.64] ;  /* 0x0000001c40d6e981 */ /* 0x000122000c1e1500 */
        /* <DEDUP_REMOVED lines=11> */
[----:B------:R0:W1:Y:S02]  /*5920*/  MUFU.COS R161, R112 ;  /* 0x0000007000a17308 */ /* 0x0000640000000000 */
        /* <DEDUP_REMOVED lines=29> */
[----:B------:R0:W-:Y:S01]  /*5b00*/  MUFU.COS R185, R68 ;  /* 0x0000004400b97308 */ /* 0x0001e20000000000 */
[----:B------:R-:W-:Y:S01]  /*5b10*/  FMUL.FTZ R213, R213, 1.4426950216293334961 ;  /* 0x3fb8aa3bd5d57820 */ /* 0x000fe20000410000 */
[----:B0-----:R-:W-:Y:S01]  /*5b20*/  FMUL.RZ R68, R64, 0.15915493667125701904 ;  /* 0x3e22f98340447820 */ /* 0x001fe2000040c000 */
[----:B------:R-:W-:-:S05]  /*5b30*/  FMUL.FTZ R64, R182, UR43 ;  /* 0x0000002bb6407c20 */ /* 0x000fca0008410000 */
[----:B------:R-:W-:Y:S08]  /*5b40*/  MUFU.SIN R132, R112 ;  /* 0x0000007000847308 */ /* 0x000ff00000000400 */
[----:B------:R0:W-:Y:S02]  /*5b50*/  MUFU.COS R122, R112 ;  /* 0x00000070007a7308 */ /* 0x0001e40000000000 */
[----:B0-----:R-:W-:Y:S01]  /*5b60*/  FMUL.RZ R112, R64, 0.15915493667125701904 ;  /* 0x3e22f98340707820 */ /* 0x001fe2000040c000 */
[----:B------:R-:W-:-:S04]  /*5b70*/  FMUL.FTZ R64, R177, UR43 ;  /* 0x0000002bb1407c20 */ /* 0x000fc80008410000 */
[----:B------:R-:W-:Y:S01]  /*5b80*/  FMUL.RZ R116, R64, 0.15915493667125701904 ;  /* 0x3e22f98340747820 */ /* 0x000fe2000040c000 */
[----:B------:R-:W-:Y:S01]  /*5b90*/  FMUL.FTZ R64, R93, R213 ;  /* 0x000000d55d407220 */ /* 0x000fe20000410000 */
[----:B------:R-:W-:-:S05]  /*5ba0*/  FMUL.FTZ R66, R168, UR43 ;  /* 0x0000002ba8427c20 */ /* 0x000fca0008410000 */
[----:B------:R-:W1:Y:S01]  /*5bb0*/  MUFU.EX2 R64, R64 ;  /* 0x0000004000407308 */ /* 0x000e620000000800 */
[----:B------:R-:W-:-:S03]  /*5bc0*/  FMUL.RZ R114, R66, 0.15915493667125701904 ;  /* 0x3e22f98342727820 */ /* 0x000fc6000040c000 */
[----:B------:R-:W-:Y:S08]  /*5bd0*/  MUFU.SIN R126, R65 ;  /* 0x00000041007e7308 */ /* 0x000ff00000000400 */
[----:B------:R0:W-:Y:S08]  /*5be0*/  MUFU.COS R124, R65 ;  /* 0x00000041007c7308 */ /* 0x0001f00000000000 */
[----:B------:R-:W-:Y:S01]  /*5bf0*/  MUFU.SIN R187, R70 ;  /* 0x0000004600bb7308 */ /* 0x000fe20000000400 */
[----:B0-----:R-:W-:-:S07]  /*5c00*/  FMUL.FTZ R65, R168, R213 ;  /* 0x000000d5a8417220 */ /* 0x001fce0000410000 */
[----:B------:R0:W-:Y:S08]  /*5c10*/  MUFU.COS R189, R70 ;  /* 0x0000004600bd7308 */ /* 0x0001f00000000000 */
[----:B------:R-:W-:Y:S01]  /*5c20*/  MUFU.SIN R191, R68 ;  /* 0x0000004400bf7308 */ /* 0x000fe20000000400 */
[----:B0-----:R-:W-:-:S07]  /*5c30*/  FMUL.FTZ R70, R170, R213 ;  /* 0x000000d5aa467220 */ /* 0x001fce0000410000 */
[----:B------:R0:W-:Y:S01]  /*5c40*/  MUFU.COS R193, R68 ;  /* 0x0000004400c17308 */ /* 0x0001e20000000000 */
[C---:B-1----:R-:W-:Y:S01]  /*5c50*/  FMUL.FTZ R161, R64.reuse, R161 ;  /* 0x000000a140a17220 */ /* 0x042fe20000410000 */
[----:B------:R-:W-:-:S06]  /*5c60*/  FMUL.FTZ R160, R64, R67 ;  /* 0x0000004340a07220 */ /* 0x000fcc0000410000 */
[----:B------:R-:W-:Y:S01]  /*5c70*/  MUFU.SIN R158, R114 ;  /* 0x00000072009e7308 */ /* 0x000fe20000000400 */
[----:B0-----:R-:W-:-:S07]  /*5c80*/  FMUL.FTZ R68, R95, R213 ;  /* 0x000000d55f447220 */ /* 0x001fce0000410000 */
[----:B------:R-:W0:Y:S01]  /*5c90*/  MUFU.COS R66, R114 ;  /* 0x0000007200427308 */ /* 0x000e220000000000 */
[----:B------:R-:W-:-:S07]  /*5ca0*/  FMUL.FTZ R64, R171, R213 ;  /* 0x000000d5ab407220 */ /* 0x000fce0000410000 */
[----:B------:R-:W0:Y:S04]  /*5cb0*/  MUFU.EX2 R65, R65 ;  /* 0x0000004100417308 */ /* 0x000e280000000800 */
[----:B------:R-:W-:Y:S08]  /*5cc0*/  MUFU.SIN R204, R112 ;  /* 0x0000007000cc7308 */ /* 0x000ff00000000400 */
[----:B------:R1:W2:Y:S08]  /*5cd0*/  MUFU.COS R206, R112 ;  /* 0x0000007000ce7308 */ /* 0x0002b00000000000 */
[----:B------:R-:W3:Y:S01]  /*5ce0*/  MUFU.EX2 R68, R68 ;  /* 0x0000004400447308 */ /* 0x000ee20000000800 */
[----:B-1----:R-:W-:-:S03]  /*5cf0*/  FMUL.FTZ R112, R97, R213 ;  /* 0x000000d561707220 */ /* 0x002fc60000410000 */
[----:B------:R-:W1:Y:S04]  /*5d00*/  MUFU.EX2 R70, R70 ;  /* 0x0000004600467308 */ /* 0x000e680000000800 */
[----:B------:R-:W5:Y:S04]  /*5d10*/  MUFU.EX2 R112, R112 ;  /* 0x0000007000707308 */ /* 0x000f680000000800 */
[----:B------:R-:W4:Y:S01]  /*5d20*/  MUFU.EX2 R64, R64 ;  /* 0x0000004000407308 */ /* 0x000f220000000800 */
[-C--:B------:R-:W-:Y:S01]  /*5d30*/  FMUL.FTZ R114, R172, R213.reuse ;  /* 0x000000d5ac727220 */ /* 0x080fe20000410000 */
[C---:B0-----:R-:W-:Y:S01]  /*5d40*/  FMUL.FTZ R159, R65.reuse, R66 ;  /* 0x00000042419f7220 */ /* 0x041fe20000410000 */
[----:B------:R-:W-:Y:S01]  /*5d50*/  FMUL.FTZ R158, R65, R158 ;  /* 0x0000009e419e7220 */ /* 0x000fe20000410000 */
[----:B------:R-:W-:Y:S01]  /*5d60*/  MUFU.SIN R195, R116 ;  /* 0x0000007400c37308 */ /* 0x000fe20000000400 */
[-C--:B------:R-:W-:Y:S01]  /*5d70*/  FMUL.FTZ R120, R176, R213.reuse ;  /* 0x000000d5b0787220 */ /* 0x080fe20000410000 */
[----:B------:R-:W-:Y:S01]  /*5d80*/  FMUL.FTZ R65, R178, R213 ;  /* 0x000000d5b2417220 */ /* 0x000fe20000410000 */
[C---:B---3--:R-:W-:Y:S01]  /*5d90*/  FMUL.FTZ R157, R68.reuse, R157 ;  /* 0x0000009d449d7220 */ /* 0x048fe20000410000 */
[----:B------:R-:W-:Y:S01]  /*5da0*/  FMUL.FTZ R156, R68, R69 ;  /* 0x00000045449c7220 */ /* 0x000fe20000410000 */
[C---:B-1----:R-:W-:Y:S01]  /*5db0*/  FMUL.FTZ R154, R70.reuse, R127 ;  /* 0x0000007f469a7220 */ /* 0x042fe20000410000 */
[----:B------:R-:W-:Y:S01]  /*5dc0*/  FMUL.FTZ R152, R70, R71 ;  /* 0x0000004746987220 */ /* 0x000fe20000410000 */
[-C--:B------:R-:W-:Y:S01]  /*5dd0*/  FMUL.FTZ R67, R180, R213.reuse ;  /* 0x000000d5b4437220 */ /* 0x080fe20000410000 */
[----:B------:R0:W1:Y:S01]  /*5de0*/  MUFU.COS R197, R116 ;  /* 0x0000007400c57308 */ /* 0x0000620000000000 */
[-C--:B------:R-:W-:Y:S01]  /*5df0*/  FMUL.FTZ R66, R173, R213.reuse ;  /* 0x000000d5ad427220 */ /* 0x080fe20000410000 */
[-C--:B------:R-:W-:Y:S01]  /*5e00*/  FMUL.FTZ R68, R175, R213.reuse ;  /* 0x000000d5af447220 */ /* 0x080fe20000410000 */
[-C--:B------:R-:W-:Y:S01]  /*5e10*/  FMUL.FTZ R69, R182, R213.reuse ;  /* 0x000000d5b6457220 */ /* 0x080fe20000410000 */
[-C--:B------:R-:W-:Y:S01]  /*5e20*/  FMUL.FTZ R70, R177, R213.reuse ;  /* 0x000000d5b1467220 */ /* 0x080fe20000410000 */
[----:B0-----:R-:W-:-:S03]  /*5e30*/  FMUL.FTZ R116, R169, R213 ;  /* 0x000000d5a9747220 */ /* 0x001fc60000410000 */
[----:B------:R-:W0:Y:S01]  /*5e40*/  MUFU.EX2 R114, R114 ;  /* 0x0000007200727308 */ /* 0x000e220000000800 */
[----:B-----5:R-:W-:Y:S01]  /*5e50*/  FMUL.FTZ R150, R112, R135 ;  /* 0x0000008770967220 */ /* 0x020fe20000410000 */
[C---:B----4-:R-:W-:Y:S02]  /*5e60*/  FMUL.FTZ R136, R64.reuse, R185 ;  /* 0x000000b940887220 */ /* 0x050fe40000410000 */
[----:B------:R-:W-:Y:S01]  /*5e70*/  MUFU.EX2 R120, R120 ;  /* 0x0000007800787308 */ /* 0x000fe20000000800 */
[----:B------:R-:W-:-:S03]  /*5e80*/  FMUL.FTZ R135, R64, R183 ;  /* 0x000000b740877220 */ /* 0x000fc60000410000 */
[----:B------:R-:W3:Y:S01]  /*5e90*/  MUFU.EX2 R116, R116 ;  /* 0x0000007400747308 */ /* 0x000ee20000000800 */
[----:B------:R-:W-:-:S03]  /*5ea0*/  SHF.L.U32 R64, R113, 0x5, RZ ;  /* 0x0000000571407819 */ /* 0x000fc600000006ff */
[----:B------:R-:W4:Y:S04]  /*5eb0*/  MUFU.EX2 R65, R65 ;  /* 0x0000004100417308 */ /* 0x000f280000000800 */
[----:B------:R-:W5:Y:S04]  /*5ec0*/  MUFU.EX2 R67, R67 ;  /* 0x0000004300437308 */ /* 0x000f680000000800 */
[----:B------:R-:W2:Y:S04]  /*5ed0*/  MUFU.EX2 R66, R66 ;  /* 0x0000004200427308 */ /* 0x000ea80000000800 */
[----:B------:R-:W1:Y:S04]  /*5ee0*/  MUFU.EX2 R68, R68 ;  /* 0x0000004400447308 */ /* 0x000e680000000800 */
[----:B------:R-:W1:Y:S04]  /*5ef0*/  MUFU.EX2 R69, R69 ;  /* 0x0000004500457308 */ /* 0x000e680000000800 */
[----:B------:R-:W1:Y:S01]  /*5f00*/  MUFU.EX2 R70, R70 ;  /* 0x0000004600467308 */ /* 0x000e620000000800 */
[----:B------:R-:W-:Y:S01]  /*5f10*/  LEA.HI.SX32 R211, R64, R64, 0x1b ;  /* 0x0000004040d37211 */ /* 0x000fe200078fdaff */
[----:B0-----:R-:W-:-:S03]  /*5f20*/  FMUL.FTZ R144, R114, R143 ;  /* 0x0000008f72907220 */ /* 0x001fc60000410000 */
[----:B------:R-:W-:Y:S01]  /*5f30*/  LEA R211, R211, UR25, 0x1 ;  /* 0x00000019d3d37c11 */ /* 0x000fe2000f8e08ff */
[----:B------:R-:W-:Y:S01]  /*5f40*/  FMUL.FTZ R148, R112, R129 ;  /* 0x0000008170947220 */ /* 0x000fe20000410000 */
[----:B------:R-:W-:Y:S01]  /*5f50*/  FMUL.FTZ R146, R114, R163 ;  /* 0x000000a372927220 */ /* 0x000fe20000410000 */
[C---:B---3--:R-:W-:Y:S01]  /*5f60*/  FMUL.FTZ R143, R116.reuse, R167 ;  /* 0x000000a7748f7220 */ /* 0x048fe20000410000 */
[----:B------:R-:W-:Y:S01]  /*5f70*/  FMUL.FTZ R142, R116, R165 ;  /* 0x000000a5748e7220 */ /* 0x000fe20000410000 */
[C---:B------:R-:W-:Y:S01]  /*5f80*/  FMUL.FTZ R140, R120.reuse, R181 ;  /* 0x000000b5788c7220 */ /* 0x040fe20000410000 */
[----:B------:R-:W-:Y:S01]  /*5f90*/  FMUL.FTZ R138, R120, R179 ;  /* 0x000000b3788a7220 */ /* 0x000fe20000410000 */
[----:B----4-:R-:W-:Y:S01]  /*5fa0*/  FMUL.FTZ R134, R65, R122 ;  /* 0x0000007a41867220 */ /* 0x010fe20000410000 */
[----:B-----5:R-:W-:Y:S01]  /*5fb0*/  FMUL.FTZ R127, R67, R124 ;  /* 0x0000007c437f7220 */ /* 0x020fe20000410000 */
[----:B------:R-:W-:Y:S01]  /*5fc0*/  FMUL.FTZ R132, R65, R132 ;  /* 0x0000008441847220 */ /* 0x000fe20000410000 */
[C---:B--2---:R-:W-:Y:S01]  /*5fd0*/  FMUL.FTZ R130, R66.reuse, R189 ;  /* 0x000000bd42827220 */ /* 0x044fe20000410000 */
[----:B------:R-:W-:Y:S01]  /*5fe0*/  FMUL.FTZ R128, R66, R187 ;  /* 0x000000bb42807220 */ /* 0x000fe20000410000 */
[----:B------:R-:W-:Y:S01]  /*5ff0*/  FMUL.FTZ R126, R67, R126 ;  /* 0x0000007e437e7220 */ /* 0x000fe20000410000 */
[C---:B-1----:R-:W-:Y:S01]  /*6000*/  FMUL.FTZ R124, R68.reuse, R193 ;  /* 0x000000c1447c7220 */ /* 0x042fe20000410000 */
        /* <DEDUP_REMOVED lines=35> */
[----:B------:R-:W1:Y:S04]  /*6240*/  LDS.U16 R65, [R211+0x3c] ;  /* 0x00003c00d3417984 */ /* 0x000e680000000400 */
[----:B------:R-:W-:Y:S04]  /*6250*/  LDS.U16 R64, [R211+0x3e] ;  /* 0x00003e00d3407984 */ /* 0x000fe80000000400 */
[----:B------:R-:W-:Y:S04]  /*6260*/  STS.U16 [R4+0x840], R119 ;  /* 0x0008407704007388 */ /* 0x000fe80000000400 */
[----:B------:R-:W-:Y:S04]  /*6270*/  STS.U16 [R5+0x880], R196 ;  /* 0x000880c405007388 */ /* 0x000fe80000000400 */
[----:B------:R-:W-:Y:S04]  /*6280*/  STS.U16 [R6+0x8c0], R121 ;  /* 0x0008c07906007388 */ /* 0x000fe80000000400 */
[----:B------:R-:W-:Y:S04]  /*6290*/  STS.U16 [R7+0x900], R118 ;  /* 0x0009007607007388 */ /* 0x000fe80000000400 */
[----:B------:R-:W-:Y:S01]  /*62a0*/  STS.U16 [R8+0x940], R123 ;  /* 0x0009407b08007388 */ /* 0x000fe20000000400 */
[----:B------:R-:W-:-:S03]  /*62b0*/  FMUL.FTZ R215, R96, UR43 ;  /* 0x0000002b60d77c20 */ /* 0x000fc60008410000 */
[----:B------:R2:W-:Y:S04]  /*62c0*/  STS.U16 [R9+0x980], R100 ;  /* 0x0009806409007388 */ /* 0x0005e80000000400 */
[----:B------:R-:W-:Y:S04]  /*62d0*/  STS.U16 [R10+0x9c0], R125 ;  /* 0x0009c07d0a007388 */ /* 0x000fe80000000400 */
[----:B------:R-:W-:Y:S01]  /*62e0*/  STS.U16 [R11+0xa00], R104 ;  /* 0x000a00680b007388 */ /* 0x000fe20000000400 */
[----:B------:R-:W-:-:S03]  /*62f0*/  USHF.L.U32 UR30, UR19, 0x8, URZ ;  /* 0x00000008131e7899 */ /* 0x000fc600080006ff */
[----:B------:R-:W-:Y:S01]  /*6300*/  STS.U16 [R12+0xa40], R131 ;  /* 0x000a40830c007388 */ /* 0x000fe20000000400 */
[----:B------:R-:W-:-:S03]  /*6310*/  FMUL.RZ R215, R215, 0.15915493667125701904 ;  /* 0x3e22f983d7d77820 */ /* 0x000fc6000040c000 */
[----:B------:R-:W-:Y:S04]  /*6320*/  STS.U16 [R13+0xa80], R106 ;  /* 0x000a806a0d007388 */ /* 0x000fe80000000400 */
[----:B------:R-:W-:Y:S01]  /*6330*/  STS.U16 [R14+0xac0], R133 ;  /* 0x000ac0850e007388 */ /* 0x000fe20000000400 */
[----:B------:R-:W-:-:S03]  /*6340*/  FMUL.FTZ R213, R96, R213 ;  /* 0x000000d560d57220 */ /* 0x000fc60000410000 */
[----:B------:R-:W-:Y:S01]  /*6350*/  STS.U16 [R15+0xb00], R102 ;  /* 0x000b00660f007388 */ /* 0x000fe20000000400 */
[----:B------:R-:W-:-:S03]  /*6360*/  UIADD3 UR27, UPT, UPT, UR30, -0x100, URZ ;  /* 0xffffff001e1b7890 */ /* 0x000fc6000fffe0ff */
[----:B------:R-:W-:Y:S01]  /*6370*/  STS.U16 [R16+0xb40], R137 ;  /* 0x000b408910007388 */ /* 0x000fe20000000400 */
[----:B--2---:R-:W-:Y:S03]  /*6380*/  MUFU.SIN R100, R215 ;  /* 0x000000d700647308 */ /* 0x004fe60000000400 */
[----:B------:R2:W-:Y:S04]  /*6390*/  STS.U16 [R17+0xb80], R98 ;  /* 0x000b806211007388 */ /* 0x0005e80000000400 */
[----:B------:R-:W-:Y:S04]  /*63a0*/  STS.U16 [R18+0xbc0], R139 ;  /* 0x000bc08b12007388 */ /* 0x000fe80000000400 */
[----:B------:R-:W-:Y:S01]  /*63b0*/  STS.U16 [R19+0xc00], R108 ;  /* 0x000c006c13007388 */ /* 0x000fe20000000400 */
[----:B--2---:R-:W2:Y:S03]  /*63c0*/  MUFU.COS R98, R215 ;  /* 0x000000d700627308 */ /* 0x004ea60000000000 */
[----:B------:R-:W-:Y:S01]  /*63d0*/  STS.U16 [R162+0xc40], R141 ;  /* 0x000c408da2007388 */ /* 0x000fe20000000400 */
[----:B------:R-:W-:-:S03]  /*63e0*/  ULOP3.LUT UR27, UR27, 0x100, URZ, 0xc0, !UPT ;  /* 0x000001001b1b7892 */ /* 0x000fc6000f8ec0ff */
[----:B------:R-:W-:Y:S01]  /*63f0*/  STS.U16 [R184+0xc80], R145 ;  /* 0x000c8091b8007388 */ /* 0x000fe20000000400 */
[----:B------:R-:W2:Y:S03]  /*6400*/  MUFU.EX2 R213, R213 ;  /* 0x000000d500d57308 */ /* 0x000ea60000000800 */
        /* <DEDUP_REMOVED lines=9> */
[----:B------:R4:W-:Y:S04]  /*64a0*/  STS.U16 [R99+0xe40], R192 ;  /* 0x000e40c063007388 */ /* 0x0009e80000000400 */
[----:B------:R-:W-:Y:S04]  /*64b0*/  STS.U16 [R109+0xe80], R194 ;  /* 0x000e80c26d007388 */ /* 0x000fe80000000400 */
[----:B------:R5:W-:Y:S01]  /*64c0*/  STS.U16 [R103+0xec0], R198 ;  /* 0x000ec0c667007388 */ /* 0x000be20000000400 */
[----:B---3--:R-:W-:-:S03]  /*64d0*/  SEL R101, R102, UR27, P2 ;  /* 0x0000001b66657c07 */ /* 0x008fc60009000000 */
[----:B------:R-:W-:Y:S04]  /*64e0*/  STS.U16 [R107+0xf00], R200 ;  /* 0x000f00c86b007388 */ /* 0x000fe80000000400 */
[----:B------:R-:W-:Y:S04]  /*64f0*/  STS.U16 [R111+0xf40], R202 ;  /* 0x000f40ca6f007388 */ /* 0x000fe80000000400 */
[----:B------:R-:W-:Y:S04]  /*6500*/  STS.U16 [R105+0xf80], R212 ;  /* 0x000f80d469007388 */ /* 0x000fe80000000400 */
[----:B------:R-:W-:Y:S01]  /*6510*/  STS.U16 [R115+0xfc0], R216 ;  /* 0x000fc0d873007388 */ /* 0x000fe20000000400 */
[----:B--2---:R-:W-:-:S03]  /*6520*/  FMUL.FTZ R98, R213, R98 ;  /* 0x00000062d5627220 */ /* 0x004fc60000410000 */
[----:B------:R0:W-:Y:S01]  /*6530*/  STS.U16 [R117+0x1000], R214 ;  /* 0x001000d675007388 */ /* 0x0001e20000000400 */
[----:B------:R-:W-:-:S03]  /*6540*/  NOP ;  /* 0x0000000000007918 */ /* 0x000fc60000000000 */
[----:B------:R-:W2:Y:S01]  /*6550*/  LDS.U16 R194, [R211+0x844] ;  /* 0x00084400d3c27984 */ /* 0x000ea20000000400 */
[----:B----4-:R-:W-:Y:S01]  /*6560*/  FMUL.FTZ R99, R213, R100 ;  /* 0x00000064d5637220 */ /* 0x010fe20000410000 */
[----:B-----5:R-:W-:Y:S02]  /*6570*/  LEA R103, R101, UR25, 0x3 ;  /* 0x0000001965677c11 */ /* 0x020fe4000f8e18ff */
        /* <DEDUP_REMOVED lines=33> */
[----:B-1----:R-:W-:Y:S01]  /*6790*/  HADD2.F32 R190, -RZ, R65.H0_H0 ;  /* 0x20000041ffbe7230 */ /* 0x002fe20000004100 */
[----:B------:R0:W-:Y:S01]  /*67a0*/  STS.64 [R103+0x35d0], R98 ;  /* 0x0035d06267007388 */ /* 0x0001e20000000a00 */
[----:B------:R-:W-:Y:S02]  /*67b0*/  HADD2.F32 R121, -RZ, R183.H0_H0 ;  /* 0x200000b7ff797230 */ /* 0x000fe40000004100 */
[----:B------:R-:W-:Y:S02]  /*67c0*/  HADD2.F32 R184, -RZ, R179.H0_H0 ;  /* 0x200000b3ffb87230 */ /* 0x000fe40000004100 */
[----:B------:R-:W-:Y:S02]  /*67d0*/  HADD2.F32 R108, -RZ, R67.H0_H0 ;  /* 0x20000043ff6c7230 */ /* 0x000fe40000004100 */
[----:B------:R-:W-:Y:S02]  /*67e0*/  HADD2.F32 R109, -RZ, R66.H0_H0 ;  /* 0x20000042ff6d7230 */ /* 0x000fe40000004100 */
[----:B--2---:R-:W-:-:S02]  /*67f0*/  HADD2.F32 R191, -RZ, R194.H0_H0 ;  /* 0x200000c2ffbf7230 */ /* 0x004fc40000004100 */
[----:B---3--:R-:W-:Y:S02]  /*6800*/  HADD2.F32 R65, -RZ, R196.H0_H0 ;  /* 0x200000c4ff417230 */ /* 0x008fe40000004100 */
        /* <DEDUP_REMOVED lines=74> */
[C---:B------:R-:W-:Y:S01]  /*6cb0*/  FMUL.FTZ R198, R85.reuse, R198 ;  /* 0x000000c655c67220 */ /* 0x040fe20000410000 */
[----:B------:R-:W-:Y:S01]  /*6cc0*/  FMUL.FTZ R149, R85, -R222 ;  /* 0x800000de55957220 */ /* 0x000fe20000410000 */
[----:B------:R-:W-:Y:S01]  /*6cd0*/  FMUL.FTZ R145, R86, R223 ;  /* 0x000000df56917220 */ /* 0x000fe20000410000 */
[C---:B------:R-:W-:Y:S01]  /*6ce0*/  FMUL.FTZ R141, R87.reuse, R212 ;  /* 0x000000d4578d7220 */ /* 0x040fe20000410000 */
[----:B------:R-:W-:Y:S01]  /*6cf0*/  FMUL.FTZ R187, R87, -R100 ;  /* 0x8000006457bb7220 */ /* 0x000fe20000410000 */
        /* <DEDUP_REMOVED lines=19> */
[----:B------:R-:W2:Y:S01]  /*6e30*/  LDS.64 R100, [UR27+0x35d0] ;  /* 0x0035d01bff647984 */ /* 0x000ea20008000a00 */
[----:B------:R-:W-:Y:S05]  /*6e40*/  BRA `(.L_x_13465) ;  /* 0x0000000000087947 */ /* 0x000fea0003800000 */
.L_x_13464:
[----:B------:R-:W-:-:S05]  /*6e50*/  LEA R3, R3, UR25, 0x3 ;  /* 0x0000001903037c11 */ /* 0x000fca000f8e18ff */
[----:B------:R0:W1:Y:S02]  /*6e60*/  LDS.64 R100, [R3+0x45d8] ;  /* 0x0045d80003647984 */ /* 0x0000640000000a00 */
.L_x_13465:
[----:B------:R-:W-:Y:S05]  /*6e70*/  BSYNC.RECONVERGENT B0 ;  /* 0x0000000000007941 */ /* 0x000fea0003800200 */
.L_x_13463:
[C---:B------:R-:W-:Y:S01]  /*6e80*/  FMUL.FTZ R238, R96.reuse, R115 ;  /* 0x0000007360ee7220 */ /* 0x040fe20000410000 */
[-C--:B0-----:R-:W-:Y:S01]  /*6e90*/  FMUL.FTZ R3, R99, R160.reuse ;  /* 0x000000a063037220 */ /* 0x081fe20000410000 */
[----:B------:R-:W-:Y:S01]  /*6ea0*/  FMUL.FTZ R236, R96, R111 ;  /* 0x0000006f60ec7220 */ /* 0x000fe20000410000 */
[C---:B------:R-:W-:Y:S01]  /*6eb0*/  FMUL.FTZ R64, R98.reuse, R160 ;  /* 0x000000a062407220 */ /* 0x040fe20000410000 */
[C---:B------:R-:W-:Y:S01]  /*6ec0*/  FMUL.FTZ R238, R37.reuse, R238 ;  /* 0x000000ee25ee7220 */ /* 0x040fe20000410000 */
[-C--:B------:R-:W-:Y:S01]  /*6ed0*/  FFMA.FTZ R3, R98, R161.reuse, -R3 ;  /* 0x000000a162037223 */ /* 0x080fe20000010803 */
[----:B------:R-:W-:Y:S01]  /*6ee0*/  FMUL.FTZ R236, R37, R236 ;  /* 0x000000ec25ec7220 */ /* 0x000fe20000410000 */
[----:B------:R-:W-:Y:S01]  /*6ef0*/  FFMA.FTZ R64, R99, R161, R64 ;  /* 0x000000a163407223 */ /* 0x000fe20000010040 */
[----:B------:R-:W-:Y:S01]  /*6f00*/  FMUL.FTZ R66, R160, R238 ;  /* 0x000000eea0427220 */ /* 0x000fe20000410000 */
[----:B------:R-:W-:Y:S01]  /*6f10*/  FMUL.FTZ R68, R158, R3 ;  /* 0x000000039e447220 */ /* 0x000fe20000410000 */
[----:B------:R-:W-:Y:S01]  /*6f20*/  FMUL.FTZ R67, R160, R236 ;  /* 0x000000eca0437220 */ /* 0x000fe20000410000 */
[----:B------:R-:W-:Y:S01]  /*6f30*/  FMUL.FTZ R241, R93, R110 ;  /* 0x0000006e5df17220 */ /* 0x000fe20000410000 */
[----:B------:R-:W-:Y:S01]  /*6f40*/  FFMA.FTZ R65, R161, R236, -R66 ;  /* 0x000000eca1417223 */ /* 0x000fe20000010842 */
[-C--:B------:R-:W-:Y:S01]  /*6f50*/  FFMA.FTZ R68, R159, R64.reuse, R68 ;  /* 0x000000409f447223 */ /* 0x080fe20000010044 */
        /* <DEDUP_REMOVED lines=8> */
[----:B------:R-:W-:Y:S01]  /*6fe0*/  FMUL.FTZ R242, R168, R119 ;  /* 0x00000077a8f27220 */ /* 0x000fe20000410000 */
[----:B------:R-:W-:Y:S01]  /*6ff0*/  FFMA.FTZ R3, R157, R66, -R70 ;  /* 0x000000429d037223 */ /* 0x000fe20000010846 */
[-C--:B------:R-:W-:Y:S01]  /*7000*/  FMUL.FTZ R70, R158, R64.reuse ;  /* 0x000000409e467220 */ /* 0x080fe20000410000 */
[C---:B------:R-:W-:Y:S01]  /*7010*/  FFMA.FTZ R212, R159.reuse, R64, R212 ;  /* 0x000000409fd47223 */ /* 0x040fe200000100d4 */
[----:B------:R-:W-:Y:S01]  /*7020*/  FMUL.FTZ R66, R156, R66 ;  /* 0x000000429c427220 */ /* 0x000fe20000410000 */
[----:B------:R-:W-:Y:S01]  /*7030*/  FMUL.FTZ R240, R168, R117 ;  /* 0x00000075a8f07220 */ /* 0x000fe20000410000 */
[----:B------:R-:W-:Y:S01]  /*7040*/  FFMA.FTZ R65, R159, R65, -R70 ;  /* 0x000000419f417223 */ /* 0x000fe20000010846 */
[----:B------:R-:W-:Y:S01]  /*7050*/  FFMA.FTZ R212, R39, R242, R212 ;  /* 0x000000f227d47223 */ /* 0x000fe200000100d4 */
[----:B------:R-:W-:Y:S01]  /*7060*/  FFMA.FTZ R67, R157, R68, R66 ;  /* 0x000000449d437223 */ /* 0x000fe20000010042 */
[----:B------:R-:W-:Y:S01]  /*7070*/  FMUL.FTZ R69, R152, R3 ;  /* 0x0000000398457220 */ /* 0x000fe20000410000 */
[----:B------:R-:W-:Y:S01]  /*7080*/  FFMA.FTZ R65, R39, R240, R65 ;  /* 0x000000f027417223 */ /* 0x000fe20000010041 */
[-C--:B------:R-:W-:Y:S01]  /*7090*/  FMUL.FTZ R64, R156, R212.reuse ;  /* 0x000000d49c407220 */ /* 0x080fe20000410000 */
[-C--:B------:R-:W-:Y:S01]  /*70a0*/  FMUL.FTZ R66, R152, R67.reuse ;  /* 0x0000004398427220 */ /* 0x080fe20000410000 */
[----:B------:R-:W-:Y:S01]  /*70b0*/  FFMA.FTZ R69, R154, R67, R69 ;  /* 0x000000439a457223 */ /* 0x000fe20000010045 */
[-C--:B------:R-:W-:Y:S01]  /*70c0*/  FMUL.FTZ R67, R156, R65.reuse ;  /* 0x000000419c437220 */ /* 0x080fe20000410000 */
[C---:B------:R-:W-:Y:S01]  /*70d0*/  FFMA.FTZ R64, R157.reuse, R65, -R64 ;  /* 0x000000419d407223 */ /* 0x040fe20000010840 */
[----:B------:R-:W-:Y:S01]  /*70e0*/  FFMA.FTZ R3, R154, R3, -R66 ;  /* 0x000000039a037223 */ /* 0x000fe20000010842 */
[C---:B------:R-:W-:Y:S01]  /*70f0*/  FMUL.FTZ R65, R148.reuse, R69 ;  /* 0x0000004594417220 */ /* 0x040fe20000410000 */
[----:B------:R-:W-:Y:S01]  /*7100*/  FFMA.FTZ R67, R157, R212, R67 ;  /* 0x000000d49d437223 */ /* 0x000fe20000010043 */
[C---:B------:R-:W-:Y:S01]  /*7110*/  FMUL.FTZ R239, R95.reuse, R164 ;  /* 0x000000a45fef7220 */ /* 0x040fe20000410000 */
        /* <DEDUP_REMOVED lines=10> */
[----:B------:R-:W-:Y:S01]  /*71c0*/  FFMA.FTZ R129, R146, R69, R129 ;  /* 0x0000004592817223 */ /* 0x000fe20000010081 */
[----:B------:R-:W-:Y:S01]  /*71d0*/  FFMA.FTZ R64, R154, R3, -R65 ;  /* 0x000000039a407223 */ /* 0x000fe20000010841 */
[----:B------:R-:W-:Y:S01]  /*71e0*/  FMUL.FTZ R69, R144, R69 ;  /* 0x0000004590457220 */ /* 0x000fe20000410000 */
[----:B------:R-:W-:Y:S01]  /*71f0*/  FFMA.FTZ R67, R154, R67, R66 ;  /* 0x000000439a437223 */ /* 0x000fe20000010042 */
[----:B------:R-:W-:Y:S01]  /*7200*/  FMUL.FTZ R232, R170, R123 ;  /* 0x0000007baae87220 */ /* 0x000fe20000410000 */
[C---:B------:R-:W-:Y:S01]  /*7210*/  FFMA.FTZ R3, R41.reuse, R234, R64 ;  /* 0x000000ea29037223 */ /* 0x040fe20000010040 */
[----:B------:R-:W-:Y:S01]  /*7220*/  FFMA.FTZ R69, R146, R71, -R69 ;  /* 0x0000004792457223 */ /* 0x000fe20000010845 */
[----:B------:R-:W-:Y:S01]  /*7230*/  FMUL.FTZ R64, R142, R129 ;  /* 0x000000818e407220 */ /* 0x000fe20000410000 */
[----:B------:R-:W-:Y:S01]  /*7240*/  FFMA.FTZ R67, R41, R232, R67 ;  /* 0x000000e829437223 */ /* 0x000fe20000010043 */
[----:B------:R-:W-:Y:S01]  /*7250*/  FMUL.FTZ R65, R148, R3 ;  /* 0x0000000394417220 */ /* 0x000fe20000410000 */
[-C--:B------:R-:W-:Y:S01]  /*7260*/  FMUL.FTZ R66, R142, R69.reuse ;  /* 0x000000458e427220 */ /* 0x080fe20000410000 */
[C---:B------:R-:W-:Y:S01]  /*7270*/  FFMA.FTZ R69, R143.reuse, R69, -R64 ;  /* 0x000000458f457223 */ /* 0x040fe20000010840 */
[-C--:B------:R-:W-:Y:S01]  /*7280*/  FMUL.FTZ R64, R148, R67.reuse ;  /* 0x0000004394407220 */ /* 0x080fe20000410000 */
[C---:B------:R-:W-:Y:S01]  /*7290*/  FFMA.FTZ R65, R150.reuse, R67, R65 ;  /* 0x0000004396417223 */ /* 0x040fe20000010041 */
[----:B------:R-:W-:Y:S01]  /*72a0*/  FFMA.FTZ R129, R143, R129, R66 ;  /* 0x000000818f817223 */ /* 0x000fe20000010042 */
[C---:B------:R-:W-:Y:S01]  /*72b0*/  FMUL.FTZ R231, R97.reuse, R166 ;  /* 0x000000a661e77220 */ /* 0x040fe20000410000 */
[----:B------:R-:W-:Y:S01]  /*72c0*/  FFMA.FTZ R64, R150, R3, -R64 ;  /* 0x0000000396407223 */ /* 0x000fe20000010840 */
[----:B------:R-:W-:Y:S01]  /*72d0*/  FMUL.FTZ R229, R97, R184 ;  /* 0x000000b861e57220 */ /* 0x000fe20000410000 */
[----:B------:R-:W0:Y:S01]  /*72e0*/  @P1 LDC R68, c[0x0][0x38c] ;  /* 0x0000e300ff441b82 */ /* 0x000e220000000800 */
[----:B------:R-:W-:Y:S01]  /*72f0*/  FFMA.FTZ R65, R42, R231, R65 ;  /* 0x000000e72a417223 */ /* 0x000fe20000010041 */
[C---:B------:R-:W-:Y:S01]  /*7300*/  FMUL.FTZ R66, R138.reuse, R129 ;  /* 0x000000818a427220 */ /* 0x040fe20000410000 */
[----:B------:R-:W-:Y:S01]  /*7310*/  FMUL.FTZ R71, R138, R69 ;  /* 0x000000458a477220 */ /* 0x000fe20000410000 */
[----:B------:R-:W-:Y:S01]  /*7320*/  FFMA.FTZ R3, R42, R229, R64 ;  /* 0x000000e52a037223 */ /* 0x000fe20000010040 */
[----:B------:R-:W-:Y:S01]  /*7330*/  FMUL.FTZ R67, R144, R65 ;  /* 0x0000004190437220 */ /* 0x000fe20000410000 */
[C---:B------:R-:W-:Y:S01]  /*7340*/  FFMA.FTZ R69, R140.reuse, R69, -R66 ;  /* 0x000000458c457223 */ /* 0x040fe20000010842 */
[----:B------:R-:W-:Y:S01]  /*7350*/  FFMA.FTZ R71, R140, R129, R71 ;  /* 0x000000818c477223 */ /* 0x000fe20000010047 */
[-C--:B------:R-:W-:Y:S01]  /*7360*/  FMUL.FTZ R66, R144, R3.reuse ;  /* 0x0000000390427220 */ /* 0x080fe20000410000 */
[----:B------:R-:W-:Y:S01]  /*7370*/  FFMA.FTZ R64, R146, R3, -R67 ;  /* 0x0000000392407223 */ /* 0x000fe20000010843 */
[----:B------:R-:W-:Y:S01]  /*7380*/  FMUL.FTZ R224, R172, R193 ;  /* 0x000000c1ace07220 */ /* 0x000fe20000410000 */
[----:B------:R-:W-:Y:S01]  /*7390*/  FMUL.FTZ R3, R135, R71 ;  /* 0x0000004787037220 */ /* 0x000fe20000410000 */
[----:B------:R-:W-:Y:S01]  /*73a0*/  FFMA.FTZ R65, R146, R65, R66 ;  /* 0x0000004192417223 */ /* 0x000fe20000010042 */
[----:B------:R-:W-:Y:S01]  /*73b0*/  FMUL.FTZ R226, R172, R133 ;  /* 0x00000085ace27220 */ /* 0x000fe20000410000 */
[C---:B------:R-:W-:Y:S01]  /*73c0*/  FFMA.FTZ R64, R43.reuse, R224, R64 ;  /* 0x000000e02b407223 */ /* 0x040fe20000010040 */
[-C--:B------:R-:W-:Y:S01]  /*73d0*/  FFMA.FTZ R213, R136, R69.reuse, -R3 ;  /* 0x0000004588d57223 */ /* 0x080fe20000010803 */
[----:B------:R-:W-:Y:S01]  /*73e0*/  MOV R3, UR19 ;  /* 0x0000001300037c02 */ /* 0x000fe20008000f00 */
[----:B------:R-:W-:Y:S01]  /*73f0*/  FFMA.FTZ R65, R43, R226, R65 ;  /* 0x000000e22b417223 */ /* 0x000fe20000010041 */
[C---:B------:R-:W-:Y:S01]  /*7400*/  FMUL.FTZ R66, R142.reuse, R64 ;  /* 0x000000408e427220 */ /* 0x040fe20000410000 */
[----:B------:R-:W-:Y:S01]  /*7410*/  FMUL.FTZ R69, R135, R69 ;  /* 0x0000004587457220 */ /* 0x000fe20000410000 */
[----:B------:R-:W-:Y:S01]  /*7420*/  @P1 IADD3 R3, PT, PT, R3, -0x2, RZ ;  /* 0xfffffffe03031810 */ /* 0x000fe20007ffe0ff */
[-C--:B------:R-:W-:Y:S01]  /*7430*/  FMUL.FTZ R67, R142, R65.reuse ;  /* 0x000000418e437220 */ /* 0x080fe20000410000 */
[----:B------:R-:W-:Y:S01]  /*7440*/  FFMA.FTZ R65, R143, R65, R66 ;  /* 0x000000418f417223 */ /* 0x000fe20000010042 */
[C---:B------:R-:W-:Y:S01]  /*7450*/  FMUL.FTZ R225, R169.reuse, R106 ;  /* 0x0000006aa9e17220 */ /* 0x040fe20000410000 */
[----:B------:R-:W-:Y:S01]  /*7460*/  FMUL.FTZ R227, R169, R186 ;  /* 0x000000baa9e37220 */ /* 0x000fe20000410000 */
[----:B------:R-:W-:Y:S01]  /*7470*/  FFMA.FTZ R64, R143, R64, -R67 ;  /* 0x000000408f407223 */ /* 0x000fe20000010843 */
[----:B------:R-:W-:-:S02]  /*7480*/  HFMA2 R66, -RZ, RZ, 0, 9.5367431640625e-07 ;  /* 0x00000010ff427431 */ /* 0x000fc400000001ff */
[----:B0-----:R-:W-:Y:S02]  /*7490*/  @P1 IMAD R3, R3, R68, UR8 ;  /* 0x0000000803031e24 */ /* 0x001fe4000f8e0244 */
[----:B------:R-:W-:Y:S01]  /*74a0*/  FFMA.FTZ R215, R136, R71, R69 ;  /* 0x0000004788d77223 */ /* 0x000fe20000010045 */
[C---:B------:R-:W-:Y:S01]  /*74b0*/  FFMA.FTZ R71, R44.reuse, R225, R65 ;  /* 0x000000e12c477223 */ /* 0x040fe20000010041 */
[----:B------:R-:W-:Y:S01]  /*74c0*/  FFMA.FTZ R69, R44, R227, R64 ;  /* 0x000000e32c457223 */ /* 0x000fe20000010040 */
[----:B------:R-:W-:Y:S01]  /*74d0*/  CS2R R64, SRZ ;  /* 0x0000000000407805 */ /* 0x000fe2000001ff00 */
[----:B------:R-:W-:-:S04]  /*74e0*/  @P1 IMAD.WIDE R66, R3, R66, UR4 ;  /* 0x0000000403421e25 */ /* 0x000fc8000f8e0242 */
[C---:B------:R-:W-:Y:S01]  /*74f0*/  FMUL.FTZ R129, R138.reuse, R71 ;  /* 0x000000478a817220 */ /* 0x040fe20000410000 */
[----:B------:R-:W-:Y:S01]  /*7500*/  FMUL.FTZ R70, R138, R69 ;  /* 0x000000458a467220 */ /* 0x000fe20000410000 */
[C---:B------:R-:W-:Y:S01]  /*7510*/  FMUL.FTZ R222, R176.reuse, R103 ;  /* 0x00000067b0de7220 */ /* 0x040fe20000410000 */
[----:B------:R-:W-:Y:S01]  /*7520*/  FMUL.FTZ R220, R176, R201 ;  /* 0x000000c9b0dc7220 */ /* 0x000fe20000410000 */
[----:B------:R0:W3:Y:S01]  /*7530*/  @P1 LDG.E.64 R64, desc[UR28][R66.64+0x8] ;  /* 0x0000081c42401981 */ /* 0x0000e2000c1e1b00 */
[C---:B------:R-:W-:Y:S01]  /*7540*/  FFMA.FTZ R68, R140.reuse, R69, -R129 ;  /* 0x000000458c447223 */ /* 0x040fe20000010881 */
[----:B------:R-:W-:Y:S01]  /*7550*/  FFMA.FTZ R71, R140, R71, R70 ;  /* 0x000000478c477223 */ /* 0x000fe20000010046 */
[C---:B------:R-:W-:Y:S02]  /*7560*/  FMUL.FTZ R3, R132.reuse, R215 ;  /* 0x000000d784037220 */ /* 0x040fe40000410000 */
[C---:B------:R-:W-:Y:S01]  /*7570*/  FFMA.FTZ R68, R45.reuse, R222, R68 ;  /* 0x000000de2d447223 */ /* 0x040fe20000010044 */
[----:B------:R-:W-:Y:S01]  /*7580*/  FFMA.FTZ R71, R45, R220, R71 ;  /* 0x000000dc2d477223 */ /* 0x000fe20000010047 */
[-C--:B------:R-:W-:Y:S01]  /*7590*/  FMUL.FTZ R70, R132, R213.reuse ;  /* 0x000000d584467220 */ /* 0x080fe20000410000 */
[C---:B------:R-:W-:Y:S01]  /*75a0*/  FFMA.FTZ R213, R134.reuse, R213, -R3 ;  /* 0x000000d586d57223 */ /* 0x040fe20000010803 */
[C---:B------:R-:W-:Y:S01]  /*75b0*/  FMUL.FTZ R69, R135.reuse, R68 ;  /* 0x0000004487457220 */ /* 0x040fe20000410000 */
[----:B------:R-:W-:Y:S01]  /*75c0*/  FMUL.FTZ R3, R135, R71 ;  /* 0x0000004787037220 */ /* 0x000fe20000410000 */
[----:B------:R-:W-:Y:S01]  /*75d0*/  FFMA.FTZ R215, R134, R215, R70 ;  /* 0x000000d786d77223 */ /* 0x000fe20000010046 */
[C---:B------:R-:W-:Y:S01]  /*75e0*/  FMUL.FTZ R233, R171.reuse, R208 ;  /* 0x000000d0abe97220 */ /* 0x040fe20000410000 */
[C---:B------:R-:W-:Y:S01]  /*75f0*/  FFMA.FTZ R69, R136.reuse, R71, R69 ;  /* 0x0000004788457223 */ /* 0x040fe20000010045 */
[----:B------:R-:W-:Y:S01]  /*7600*/  FFMA.FTZ R68, R136, R68, -R3 ;  /* 0x0000004488447223 */ /* 0x000fe20000010803 */
[----:B------:R-:W-:Y:S01]  /*7610*/  FMUL.FTZ R3, R128, R215 ;  /* 0x000000d780037220 */ /* 0x000fe20000410000 */
[----:B------:R-:W-:Y:S01]  /*7620*/  FMUL.FTZ R235, R171, R210 ;  /* 0x000000d2abeb7220 */ /* 0x000fe20000410000 */
[----:B------:R-:W-:Y:S01]  /*7630*/  FFMA.FTZ R69, R46, R233, R69 ;  /* 0x000000e92e457223 */ /* 0x000fe20000010045 */
[-C--:B0-----:R-:W-:Y:S01]  /*7640*/  FMUL.FTZ R66, R128, R213.reuse ;  /* 0x000000d580427220 */ /* 0x081fe20000410000 */
[----:B------:R-:W-:Y:S01]  /*7650*/  FFMA.FTZ R213, R130, R213, -R3 ;  /* 0x000000d582d57223 */ /* 0x000fe20000010803 */
[----:B------:R-:W-:Y:S01]  /*7660*/  FFMA.FTZ R3, R46, R235, R68 ;  /* 0x000000eb2e037223 */ /* 0x000fe20000010044 */
[----:B------:R-:W-:Y:S01]  /*7670*/  FMUL.FTZ R67, R132, R69 ;  /* 0x0000004584437220 */ /* 0x000fe20000410000 */
[----:B------:R-:W-:Y:S01]  /*7680*/  FFMA.FTZ R215, R130, R215, R66 ;  /* 0x000000d782d77223 */ /* 0x000fe20000010042 */
[----:B------:R-:W-:-:S02]  /*7690*/  FMUL.FTZ R68, R126, R213 ;  /* 0x000000d57e447220 */ /* 0x000fc40000410000 */
[-C--:B------:R-:W-:Y:S01]  /*76a0*/  FFMA.FTZ R66, R134, R3.reuse, -R67 ;  /* 0x0000000386427223 */ /* 0x080fe20000010843 */
[----:B------:R-:W-:Y:S01]  /*76b0*/  FMUL.FTZ R3, R132, R3 ;  /* 0x0000000384037220 */ /* 0x000fe20000410000 */
[C---:B------:R-:W-:Y:S01]  /*76c0*/  FMUL.FTZ R228, R178.reuse, R105 ;  /* 0x00000069b2e47220 */ /* 0x040fe20000410000 */
[----:B------:R-:W-:Y:S01]  /*76d0*/  FFMA.FTZ R71, R127, R215, R68 ;  /* 0x000000d77f477223 */ /* 0x000fe20000010044 */
[----:B------:R-:W-:Y:S01]  /*76e0*/  FMUL.FTZ R230, R178, R167 ;  /* 0x000000a7b2e67220 */ /* 0x000fe20000410000 */
[----:B------:R-:W-:Y:S01]  /*76f0*/  FFMA.FTZ R3, R134, R69, R3 ;  /* 0x0000004586037223 */ /* 0x000fe20000010003 */
[----:B------:R-:W-:Y:S01]  /*7700*/  FMUL.FTZ R68, R126, R215 ;  /* 0x000000d77e447220 */ /* 0x000fe20000410000 */
[C---:B------:R-:W-:Y:S02]  /*7710*/  FFMA.FTZ R67, R47.reuse, R228, R66 ;  /* 0x000000e42f437223 */ /* 0x040fe40000010042 */
[----:B------:R-:W-:Y:S01]  /*7720*/  FFMA.FTZ R3, R47, R230, R3 ;  /* 0x000000e62f037223 */ /* 0x000fe20000010003 */
[----:B------:R-:W-:Y:S01]  /*7730*/  FFMA.FTZ R213, R127, R213, -R68 ;  /* 0x000000d57fd57223 */ /* 0x000fe20000010844 */
[----:B------:R-:W-:Y:S01]  /*7740*/  FMUL.FTZ R69, R128, R67 ;  /* 0x0000004380457220 */ /* 0x000fe20000410000 */
[----:B------:R-:W-:Y:S01]  /*7750*/  FMUL.FTZ R129, R122, R71 ;  /* 0x000000477a817220 */ /* 0x000fe20000410000 */
[----:B------:R-:W-:Y:S01]  /*7760*/  FMUL.FTZ R66, R128, R3 ;  /* 0x0000000380427220 */ /* 0x000fe20000410000 */
[----:B------:R-:W-:Y:S01]  /*7770*/  FMUL.FTZ R68, R122, R213 ;  /* 0x000000d57a447220 */ /* 0x000fe20000410000 */
[----:B------:R-:W-:Y:S01]  /*7780*/  FFMA.FTZ R69, R130, R3, R69 ;  /* 0x0000000382457223 */ /* 0x000fe20000010045 */
[C---:B------:R-:W-:Y:S01]  /*7790*/  FMUL.FTZ R221, R173.reuse, R108 ;  /* 0x0000006caddd7220 */ /* 0x040fe20000410000 */
        /* <DEDUP_REMOVED lines=10> */
[-C--:B------:R-:W-:Y:S01]  /*7840*/  FMUL.FTZ R70, R126, R66.reuse ;  /* 0x000000427e467220 */ /* 0x080fe20000410000 */
[----:B------:R-:W-:Y:S01]  /*7850*/  FFMA.FTZ R129, R120, R129, -R3 ;  /* 0x0000008178817223 */ /* 0x000fe20000010803 */
[C---:B------:R-:W-:Y:S01]  /*7860*/  FFMA.FTZ R67, R127.reuse, R66, -R68 ;  /* 0x000000427f437223 */ /* 0x040fe20000010844 */
[----:B------:R-:W-:Y:S01]  /*7870*/  FMUL.FTZ R212, R180, R203 ;  /* 0x000000cbb4d47220 */ /* 0x000fe20000410000 */
[----:B------:R-:W-:Y:S01]  /*7880*/  FMUL.FTZ R3, R112, R71 ;  /* 0x0000004770037220 */ /* 0x000fe20000410000 */
[----:B------:R-:W-:Y:S01]  /*7890*/  FFMA.FTZ R70, R127, R69, R70 ;  /* 0x000000457f467223 */ /* 0x000fe20000010046 */
[----:B------:R-:W-:Y:S01]  /*78a0*/  FMUL.FTZ R216, R180, R205 ;  /* 0x000000cdb4d87220 */ /* 0x000fe20000410000 */
[C---:B------:R-:W-:Y:S01]  /*78b0*/  FFMA.FTZ R67, R49.reuse, R212, R67 ;  /* 0x000000d431437223 */ /* 0x040fe20000010043 */
[-C--:B------:R-:W-:Y:S01]  /*78c0*/  FFMA.FTZ R3, R114, R129.reuse, -R3 ;  /* 0x0000008172037223 */ /* 0x080fe20000010803 */
[----:B------:R-:W-:Y:S01]  /*78d0*/  FMUL.FTZ R129, R112, R129 ;  /* 0x0000008170817220 */ /* 0x000fe20000410000 */
[----:B------:R-:W-:Y:S01]  /*78e0*/  FFMA.FTZ R69, R49, R216, R70 ;  /* 0x000000d831457223 */ /* 0x000fe20000010046 */
[----:B------:R-:W-:-:S02]  /*78f0*/  FMUL.FTZ R70, R122, R67 ;  /* 0x000000437a467220 */ /* 0x000fc40000410000 */
[----:B------:R-:W-:Y:S01]  /*7900*/  FFMA.FTZ R66, R114, R71, R129 ;  /* 0x0000004772427223 */ /* 0x000fe20000010081 */
[-C--:B------:R-:W-:Y:S01]  /*7910*/  FMUL.FTZ R71, R122, R69.reuse ;  /* 0x000000457a477220 */ /* 0x080fe20000410000 */
[C---:B------:R-:W-:Y:S01]  /*7920*/  FFMA.FTZ R69, R124.reuse, R69, R70 ;  /* 0x000000457c457223 */ /* 0x040fe20000010046 */
[C---:B------:R-:W-:Y:S01]  /*7930*/  FMUL.FTZ R213, R175.reuse, R206 ;  /* 0x000000ceafd57220 */ /* 0x040fe20000410000 */
[----:B------:R-:W-:Y:S01]  /*7940*/  FMUL.FTZ R215, R175, R204 ;  /* 0x000000ccafd77220 */ /* 0x000fe20000410000 */
[----:B------:R-:W-:Y:S02]  /*7950*/  FFMA.FTZ R68, R124, R67, -R71 ;  /* 0x000000437c447223 */ /* 0x000fe40000010847 */
[C---:B------:R-:W-:Y:S02]  /*7960*/  FFMA.FTZ R69, R50.reuse, R213, R69 ;  /* 0x000000d532457223 */ /* 0x040fe40000010045 */
[----:B------:R-:W-:Y:S02]  /*7970*/  FFMA.FTZ R67, R50, R215, R68 ;  /* 0x000000d732437223 */ /* 0x000fe40000010044 */
[----:B------:R-:W-:Y:S01]  /*7980*/  FMUL.FTZ R71, R116, R69 ;  /* 0x0000004574477220 */ /* 0x000fe20000410000 */
[----:B------:R-:W-:Y:S01]  /*7990*/  FMUL.FTZ R218, R182, R199 ;  /* 0x000000c7b6da7220 */ /* 0x000fe20000410000 */
[----:B------:R-:W-:-:S02]  /*79a0*/  FMUL.FTZ R68, R116, R67 ;  /* 0x0000004374447220 */ /* 0x000fc40000410000 */
[----:B------:R-:W-:Y:S01]  /*79b0*/  FFMA.FTZ R71, R120, R67, -R71 ;  /* 0x0000004378477223 */ /* 0x000fe20000010847 */
[----:B------:R-:W-:Y:S01]  /*79c0*/  FMUL.FTZ R214, R182, R109 ;  /* 0x0000006db6d67220 */ /* 0x000fe20000410000 */
[----:B------:R-:W-:Y:S02]  /*79d0*/  FFMA.FTZ R68, R120, R69, R68 ;  /* 0x0000004578447223 */ /* 0x000fe40000010044 */
[C---:B------:R-:W-:Y:S02]  /*79e0*/  FFMA.FTZ R71, R51.reuse, R218, R71 ;  /* 0x000000da33477223 */ /* 0x040fe40000010047 */
[----:B------:R-:W-:Y:S02]  /*79f0*/  FFMA.FTZ R67, R51, R214, R68 ;  /* 0x000000d633437223 */ /* 0x000fe40000010044 */
[C---:B------:R-:W-:Y:S01]  /*7a00*/  FMUL.FTZ R70, R112.reuse, R71 ;  /* 0x0000004770467220 */ /* 0x040fe20000410000 */
[----:B------:R-:W-:Y:S01]  /*7a10*/  FMUL.FTZ R217, R177, R192 ;  /* 0x000000c0b1d97220 */ /* 0x000fe20000410000 */
[----:B------:R-:W-:-:S02]  /*7a20*/  FMUL.FTZ R69, R112, R67 ;  /* 0x0000004370457220 */ /* 0x000fc40000410000 */
[C---:B------:R-:W-:Y:S01]  /*7a30*/  FFMA.FTZ R67, R114.reuse, R67, R70 ;  /* 0x0000004372437223 */ /* 0x040fe20000010046 */
[----:B------:R-:W-:Y:S01]  /*7a40*/  FMUL.FTZ R219, R177, R190 ;  /* 0x000000beb1db7220 */ /* 0x000fe20000410000 */
[----:B------:R-:W-:Y:S02]  /*7a50*/  FFMA.FTZ R68, R114, R71, -R69 ;  /* 0x0000004772447223 */ /* 0x000fe40000010845 */
[C---:B------:R-:W-:Y:S02]  /*7a60*/  FFMA.FTZ R67, R52.reuse, R217, R67 ;  /* 0x000000d934437223 */ /* 0x040fe40000010043 */
[----:B------:R-:W-:-:S03]  /*7a70*/  FFMA.FTZ R68, R52, R219, R68 ;  /* 0x000000db34447223 */ /* 0x000fc60000010044 */
[----:B------:R-:W0:Y:S04]  /*7a80*/  SHFL.UP PT, R129, R67, 0x1, RZ ;  /* 0x0420000043817989 */ /* 0x000e2800000e00ff */
[----:B------:R-:W4:Y:S04]  /*7a90*/  SHFL.UP PT, R71, R68, 0x1, RZ ;  /* 0x0420000044477989 */ /* 0x000f2800000e00ff */
[----:B------:R-:W5:Y:S01]  /*7aa0*/  SHFL.UP PT, R70, R66, 0x1, RZ ;  /* 0x0420000042467989 */ /* 0x000f6200000e00ff */
[----:B------:R-:W-:-:S03]  /*7ab0*/  ISETP.GE.AND P3, PT, R113, 0x1, PT ;  /* 0x000000017100780c */ /* 0x000fc60003f66270 */
[----:B------:R-:W2:Y:S01]  /*7ac0*/  SHFL.UP PT, R69, R3, 0x1, RZ ;  /* 0x0420000003457989 */ /* 0x000ea200000e00ff */
[-C--:B0-----:R-:W-:Y:S01]  /*7ad0*/  FMUL.FTZ R245, R3, R129.reuse ;  /* 0x0000008103f57220 */ /* 0x081fe20000410000 */
[----:B------:R-:W-:-:S03]  /*7ae0*/  FMUL.FTZ R244, R66, R129 ;  /* 0x0000008142f47220 */ /* 0x000fc60000410000 */
[-C--:B----4-:R-:W-:Y:S01]  /*7af0*/  FFMA.FTZ R246, R66, R71.reuse, R245 ;  /* 0x0000004742f67223 */ /* 0x090fe200000100f5 */
[----:B------:R-:W-:-:S04]  /*7b00*/  FFMA.FTZ R129, R3, R71, -R244 ;  /* 0x0000004703817223 */ /* 0x000fc800000108f4 */
[----:B------:R-:W-:Y:S01]  /*7b10*/  @P3 FADD.FTZ R67, R67, R246 ;  /* 0x000000f643433221 */ /* 0x000fe20000010000 */
[-C--:B-----5:R-:W-:Y:S01]  /*7b20*/  FMUL.FTZ R71, R3, R70.reuse ;  /* 0x0000004603477220 */ /* 0x0a0fe20000410000 */
[----:B------:R-:W-:Y:S01]  /*7b30*/  @P3 FADD.FTZ R68, R68, R129 ;  /* 0x0000008144443221 */ /* 0x000fe20000010000 */
[C---:B------:R-:W-:Y:S02]  /*7b40*/  FMUL.FTZ R244, R66.reuse, R70 ;  /* 0x0000004642f47220 */ /* 0x040fe40000410000 */
[----:B------:R-:W0:Y:S01]  /*7b50*/  SHFL.UP PT, R129, R67, 0x2, RZ ;  /* 0x0440000043817989 */ /* 0x000e2200000e00ff */
[----:B--2---:R-:W-:-:S03]  /*7b60*/  @P3 FFMA.FTZ R66, R66, R69, R71 ;  /* 0x0000004542423223 */ /* 0x004fc60000010047 */
[----:B------:R-:W2:Y:S01]  /*7b70*/  SHFL.UP PT, R71, R68, 0x2, RZ ;  /* 0x0440000044477989 */ /* 0x000ea200000e00ff */
[----:B------:R-:W-:-:S03]  /*7b80*/  @P3 FFMA.FTZ R3, R3, R69, -R244 ;  /* 0x0000004503033223 */ /* 0x000fc600000108f4 */
[----:B------:R-:W4:Y:S01]  /*7b90*/  SHFL.UP PT, R70, R66, 0x2, RZ ;  /* 0x0440000042467989 */ /* 0x000f2200000e00ff */
[----:B------:R-:W-:-:S03]  /*7ba0*/  ISETP.GE.AND P3, PT, R113, 0x2, PT ;  /* 0x000000027100780c */ /* 0x000fc60003f66270 */
[----:B------:R-:W5:Y:S01]  /*7bb0*/  SHFL.UP PT, R69, R3, 0x2, RZ ;  /* 0x0440000003457989 */ /* 0x000f6200000e00ff */
[-C--:B0-----:R-:W-:Y:S01]  /*7bc0*/  FMUL.FTZ R245, R3, R129.reuse ;  /* 0x0000008103f57220 */ /* 0x081fe20000410000 */
[----:B------:R-:W-:-:S03]  /*7bd0*/  FMUL.FTZ R244, R66, R129 ;  /* 0x0000008142f47220 */ /* 0x000fc60000410000 */
[-C--:B--2---:R-:W-:Y:S01]  /*7be0*/  FFMA.FTZ R246, R66, R71.reuse, R245 ;  /* 0x0000004742f67223 */ /* 0x084fe200000100f5 */
[----:B------:R-:W-:-:S04]  /*7bf0*/  FFMA.FTZ R129, R3, R71, -R244 ;  /* 0x0000004703817223 */ /* 0x000fc800000108f4 */
[----:B------:R-:W-:Y:S01]  /*7c00*/  @P3 FADD.FTZ R67, R67, R246 ;  /* 0x000000f643433221 */ /* 0x000fe20000010000 */
[-C--:B----4-:R-:W-:Y:S01]  /*7c10*/  FMUL.FTZ R71, R3, R70.reuse ;  /* 0x0000004603477220 */ /* 0x090fe20000410000 */
[----:B------:R-:W-:Y:S01]  /*7c20*/  @P3 FADD.FTZ R68, R68, R129 ;  /* 0x0000008144443221 */ /* 0x000fe20000010000 */
[C---:B------:R-:W-:Y:S02]  /*7c30*/  FMUL.FTZ R244, R66.reuse, R70 ;  /* 0x0000004642f47220 */ /* 0x040fe40000410000 */
[----:B------:R-:W0:Y:S01]  /*7c40*/  SHFL.UP PT, R129, R67, 0x4, RZ ;  /* 0x0480000043817989 */ /* 0x000e2200000e00ff */
[----:B-----5:R-:W-:-:S03]  /*7c50*/  @P3 FFMA.FTZ R66, R66, R69, R71 ;  /* 0x0000004542423223 */ /* 0x020fc60000010047 */
[----:B------:R-:W2:Y:S01]  /*7c60*/  SHFL.UP PT, R71, R68, 0x4, RZ ;  /* 0x0480000044477989 */ /* 0x000ea200000e00ff */
[----:B------:R-:W-:-:S03]  /*7c70*/  @P3 FFMA.FTZ R3, R3, R69, -R244 ;  /* 0x0000004503033223 */ /* 0x000fc600000108f4 */
[----:B------:R-:W4:Y:S04]  /*7c80*/  SHFL.UP PT, R70, R66, 0x4, RZ ;  /* 0x0480000042467989 */ /* 0x000f2800000e00ff */
[----:B------:R-:W5:Y:S01]  /*7c90*/  SHFL.UP PT, R69, R3, 0x4, RZ ;  /* 0x0480000003457989 */ /* 0x000f6200000e00ff */
[----:B------:R-:W-:Y:S01]  /*7ca0*/  ISETP.GE.AND P3, PT, R113, 0x4, PT ;  /* 0x000000047100780c */ /* 0x000fe20003f66270 */
[-C--:B0-----:R-:W-:Y:S01]  /*7cb0*/  FMUL.FTZ R245, R3, R129.reuse ;  /* 0x0000008103f57220 */ /* 0x081fe20000410000 */
[----:B------:R-:W-:-:S03]  /*7cc0*/  FMUL.FTZ R244, R66, R129 ;  /* 0x0000008142f47220 */ /* 0x000fc60000410000 */
[-C--:B--2---:R-:W-:Y:S01]  /*7cd0*/  FFMA.FTZ R246, R66, R71.reuse, R245 ;  /* 0x0000004742f67223 */ /* 0x084fe200000100f5 */
[----:B------:R-:W-:-:S07]  /*7ce0*/  FFMA.FTZ R129, R3, R71, -R244 ;  /* 0x0000004703817223 */ /* 0x000fce00000108f4 */
[----:B------:R-:W-:Y:S01]  /*7cf0*/  @P3 FADD.FTZ R67, R67, R246 ;  /* 0x000000f643433221 */ /* 0x000fe20000010000 */
[CC--:B----4-:R-:W-:Y:S01]  /*7d00*/  FMUL.FTZ R71, R3.reuse, R70.reuse ;  /* 0x0000004603477220 */ /* 0x0d0fe20000410000 */
[----:B------:R-:W-:Y:S01]  /*7d10*/  @P3 FADD.FTZ R68, R68, R129 ;  /* 0x0000008144443221 */ /* 0x000fe20000010000 */
[C---:B------:R-:W-:Y:S02]  /*7d20*/  FMUL.FTZ R244, R66.reuse, R70 ;  /* 0x0000004642f47220 */ /* 0x040fe40000410000 */
[----:B------:R-:W0:Y:S01]  /*7d30*/  SHFL.UP PT, R129, R67, 0x8, RZ ;  /* 0x0500000043817989 */ /* 0x000e2200000e00ff */
[-C--:B-----5:R-:W-:Y:S01]  /*7d40*/  @P3 FFMA.FTZ R66, R66, R69.reuse, R71 ;  /* 0x0000004542423223 */ /* 0x0a0fe20000010047 */
[----:B------:R-:W-:Y:S02]  /*7d50*/  @P3 FFMA.FTZ R3, R3, R69, -R244 ;  /* 0x0000004503033223 */ /* 0x000fe400000108f4 */
[----:B------:R-:W2:Y:S04]  /*7d60*/  SHFL.UP PT, R71, R68, 0x8, RZ ;  /* 0x0500000044477989 */ /* 0x000ea800000e00ff */
[----:B------:R-:W4:Y:S04]  /*7d70*/  SHFL.UP PT, R70, R66, 0x8, RZ ;  /* 0x0500000042467989 */ /* 0x000f2800000e00ff */
[----:B------:R-:W5:Y:S01]  /*7d80*/  SHFL.UP PT, R69, R3, 0x8, RZ ;  /* 0x0500000003457989 */ /* 0x000f6200000e00ff */
[----:B------:R-:W-:Y:S01]  /*7d90*/  ISETP.GE.AND P3, PT, R113, 0x8, PT ;  /* 0x000000087100780c */ /* 0x000fe20003f66270 */
[-C--:B0-----:R-:W-:Y:S01]  /*7da0*/  FMUL.FTZ R245, R3, R129.reuse ;  /* 0x0000008103f57220 */ /* 0x081fe20000410000 */
        /* <DEDUP_REMOVED lines=8> */
[----:B------:R-:W-:Y:S01]  /*7e30*/  @P3 FFMA.FTZ R3, R3, R69, -R70 ;  /* 0x0000004503033223 */ /* 0x000fe20000010846 */
[----:B------:R-:W0:Y:S04]  /*7e40*/  SHFL.UP PT, R129, R67, 0x10, RZ ;  /* 0x0600000043817989 */ /* 0x000e2800000e00ff */
[----:B------:R-:W2:Y:S04]  /*7e50*/  SHFL.UP PT, R70, R66, 0x10, RZ ;  /* 0x0600000042467989 */ /* 0x000ea800000e00ff */
[----:B------:R-:W4:Y:S04]  /*7e60*/  SHFL.UP PT, R71, R68, 0x10, RZ ;  /* 0x0600000044477989 */ /* 0x000f2800000e00ff */
[----:B------:R-:W5:Y:S01]  /*7e70*/  SHFL.UP PT, R69, R3, 0x10, RZ ;  /* 0x0600000003457989 */ /* 0x000f6200000e00ff */
[----:B------:R-:W-:Y:S01]  /*7e80*/  ISETP.GE.AND P3, PT, R113, 0x10, PT ;  /* 0x000000107100780c */ /* 0x000fe20003f66270 */
[CC--:B0-----:R-:W-:Y:S01]  /*7e90*/  FMUL.FTZ R246, R66.reuse, R129.reuse ;  /* 0x0000008142f67220 */ /* 0x0c1fe20000410000 */
[C---:B------:R-:W-:Y:S01]  /*7ea0*/  FMUL.FTZ R129, R3.reuse, R129 ;  /* 0x0000008103817220 */ /* 0x040fe20000410000 */
[-C--:B--2---:R-:W-:Y:S01]  /*7eb0*/  FMUL.FTZ R244, R3, R70.reuse ;  /* 0x0000004603f47220 */ /* 0x084fe20000410000 */
[----:B------:R-:W-:-:S02]  /*7ec0*/  FMUL.FTZ R70, R66, R70 ;  /* 0x0000004642467220 */ /* 0x000fc40000410000 */
[-C--:B----4-:R-:W-:Y:S01]  /*7ed0*/  FFMA.FTZ R248, R66, R71.reuse, R129 ;  /* 0x0000004742f87223 */ /* 0x090fe20000010081 */
[----:B------:R-:W-:-:S06]  /*7ee0*/  FFMA.FTZ R71, R3, R71, -R246 ;  /* 0x0000004703477223 */ /* 0x000fcc00000108f6 */
[-C--:B-----5:R-:W-:Y:S01]  /*7ef0*/  @P3 FFMA.FTZ R66, R66, R69.reuse, R244 ;  /* 0x0000004542423223 */ /* 0x0a0fe200000100f4 */
[----:B------:R-:W-:-:S05]  /*7f00*/  @P3 FFMA.FTZ R3, R3, R69, -R70 ;  /* 0x0000004503033223 */ /* 0x000fca0000010846 */
[----:B------:R-:W-:Y:S01]  /*7f10*/  SHFL.UP PT, R66, R66, 0x1, RZ ;  /* 0x0420000042427989 */ /* 0x000fe200000e00ff */
[----:B------:R-:W-:-:S03]  /*7f20*/  @P3 FADD.FTZ R68, R68, R71 ;  /* 0x0000004744443221 */ /* 0x000fc60000010000 */
[----:B---3--:R-:W0:Y:S04]  /*7f30*/  SHFL.IDX PT, R113, R65, RZ, 0x1f ;  /* 0x00001fff41717589 */ /* 0x008e2800000e0000 */
[----:B------:R-:W-:Y:S04]  /*7f40*/  SHFL.IDX PT, R64, R64, RZ, 0x1f ;  /* 0x00001fff40407589 */ /* 0x000fe800000e0000 */
[----:B------:R-:W2:Y:S01]  /*7f50*/  SHFL.UP PT, R3, R3, 0x1, RZ ;  /* 0x0420000003037989 */ /* 0x000ea200000e00ff */
[----:B------:R-:W-:-:S03]  /*7f60*/  @P3 FADD.FTZ R67, R67, R248 ;  /* 0x000000f843433221 */ /* 0x000fc60000010000 */
[----:B------:R-:W3:Y:S01]  /*7f70*/  SHFL.UP PT, R68, R68, 0x1, RZ ;  /* 0x0420000044447989 */ /* 0x000ee200000e00ff */
[-C--:B-1----:R-:W-:Y:S01]  /*7f80*/  FMUL.FTZ R71, R114, R101.reuse ;  /* 0x0000006572477220 */ /* 0x082fe20000410000 */
[C---:B------:R-:W-:Y:S02]  /*7f90*/  FMUL.FTZ R69, R112.reuse, R101 ;  /* 0x0000006570457220 */ /* 0x040fe40000410000 */
[----:B------:R-:W1:Y:S01]  /*7fa0*/  SHFL.UP PT, R67, R67, 0x1, RZ ;  /* 0x0420000043437989 */ /* 0x000e6200000e00ff */
[-C--:B------:R-:W-:Y:S01]  /*7fb0*/  FFMA.FTZ R71, -R112, R100.reuse, -R71 ;  /* 0x0000006470477223 */ /* 0x080fe20000010947 */
[----:B------:R-:W-:Y:S01]  /*7fc0*/  FFMA.FTZ R69, R114, R100, -R69 ;  /* 0x0000006472457223 */ /* 0x000fe20000010845 */
[----:B0-----:R-:W-:Y:S02]  /*7fd0*/  FMUL.FTZ R70, R66, R113 ;  /* 0x0000007142467220 */ /* 0x001fe40000410000 */
[C---:B------:R-:W-:Y:S02]  /*7fe0*/  FMUL.FTZ R129, R116.reuse, R71 ;  /* 0x0000004774817220 */ /* 0x040fe40000410000 */
[C---:B--2---:R-:W-:Y:S01]  /*7ff0*/  FFMA.FTZ R65, R3.reuse, R64, -R70 ;  /* 0x0000004003417223 */ /* 0x044fe20000010846 */
[----:B------:R-:W-:Y:S01]  /*8000*/  FMUL.FTZ R70, R116, R69 ;  /* 0x0000004574467220 */ /* 0x000fe20000410000 */
[----:B------:R-:W-:Y:S01]  /*8010*/  FMUL.FTZ R3, R3, R113 ;  /* 0x0000007103037220 */ /* 0x000fe20000410000 */
[----:B------:R-:W-:-:S02]  /*8020*/  FFMA.FTZ R129, R120, R69, R129 ;  /* 0x0000004578817223 */ /* 0x000fc40000010081 */
[----:B------:R-:W-:Y:S01]  /*8030*/  FFMA.FTZ R71, R120, R71, -R70 ;  /* 0x0000004778477223 */ /* 0x000fe20000010846 */
[----:B------:R-:W-:Y:S01]  /*8040*/  FFMA.FTZ R66, R66, R64, R3 ;  /* 0x0000004042427223 */ /* 0x000fe20000010003 */
[----:B---3--:R-:W-:Y:S01]  /*8050*/  @P2 FADD.FTZ R64, R68, R65 ;  /* 0x0000004144402221 */ /* 0x008fe20000010000 */
[C---:B------:R-:W-:Y:S01]  /*8060*/  FMUL.FTZ R3, R122.reuse, R129 ;  /* 0x000000817a037220 */ /* 0x040fe20000410000 */
[----:B------:R-:W-:-:S03]  /*8070*/  FMUL.FTZ R68, R122, R71 ;  /* 0x000000477a447220 */ /* 0x000fc60000410000 */
[C---:B------:R-:W-:Y:S01]  /*8080*/  FFMA.FTZ R3, R124.reuse, R71, -R3 ;  /* 0x000000477c037223 */ /* 0x040fe20000010803 */
[----:B------:R-:W-:Y:S01]  /*8090*/  FFMA.FTZ R68, R124, R129, R68 ;  /* 0x000000817c447223 */ /* 0x000fe20000010044 */
[----:B-1----:R-:W-:Y:S02]  /*80a0*/  @P2 FADD.FTZ R113, R67, R66 ;  /* 0x0000004243712221 */ /* 0x002fe40000010000 */
[C---:B------:R-:W-:Y:S01]  /*80b0*/  FMUL.FTZ R66, R126.reuse, R3 ;  /* 0x000000037e427220 */ /* 0x040fe20000410000 */
[----:B------:R-:W-:-:S03]  /*80c0*/  FMUL.FTZ R70, R126, R68 ;  /* 0x000000447e467220 */ /* 0x000fc60000410000 */
[C---:B------:R-:W-:Y:S01]  /*80d0*/  FFMA.FTZ R69, R127.reuse, R68, R66 ;  /* 0x000000447f457223 */ /* 0x040fe20000010042 */
[----:B------:R-:W-:Y:S01]  /*80e0*/  FFMA.FTZ R71, R127, R3, -R70 ;  /* 0x000000037f477223 */ /* 0x000fe20000010846 */
        /* <DEDUP_REMOVED lines=10> */
[C---:B------:R-:W-:Y:S01]  /*8190*/  FMUL.FTZ R3, R128.reuse, R71 ;  /* 0x0000004780037220 */ /* 0x040fe20000410000 */
[-C--:B------:R-:W-:Y:S02]  /*81a0*/  FMUL.FTZ R70, R128, R69.reuse ;  /* 0x0000004580467220 */ /* 0x080fe40000410000 */
[----:B------:R-:W-:Y:S01]  /*81b0*/  FADD.FTZ R65, R211, R68 ;  /* 0x00000044d3417221 */ /* 0x000fe20000010000 */
[----:B------:R-:W-:Y:S01]  /*81c0*/  FFMA.FTZ R69, R130, R69, R3 ;  /* 0x0000004582457223 */ /* 0x000fe20000010003 */
[----:B------:R-:W-:Y:S02]  /*81d0*/  FADD.FTZ R3, R163, R66 ;  /* 0x00000042a3037221 */ /* 0x000fe40000010000 */
[----:B------:R-:W-:Y:S01]  /*81e0*/  FMUL.FTZ R67, R122, R65 ;  /* 0x000000417a437220 */ /* 0x000fe20000410000 */
[----:B------:R-:W-:Y:S01]  /*81f0*/  FFMA.FTZ R71, R130, R71, -R70 ;  /* 0x0000004782477223 */ /* 0x000fe20000010846 */
[----:B------:R-:W-:-:S02]  /*8200*/  FMUL.FTZ R68, R122, R3 ;  /* 0x000000037a447220 */ /* 0x000fc40000410000 */
[----:B------:R-:W-:Y:S01]  /*8210*/  FFMA.FTZ R66, R124, R3, R67 ;  /* 0x000000037c427223 */ /* 0x000fe20000010043 */
[----:B------:R-:W-:Y:S01]  /*8220*/  FMUL.FTZ R3, R132, R71 ;  /* 0x0000004784037220 */ /* 0x000fe20000410000 */
[----:B------:R-:W-:Y:S01]  /*8230*/  FFMA.FTZ R68, R124, R65, -R68 ;  /* 0x000000417c447223 */ /* 0x000fe20000010844 */
[-C--:B------:R-:W-:Y:S01]  /*8240*/  FMUL.FTZ R70, R132, R69.reuse ;  /* 0x0000004584467220 */ /* 0x080fe20000410000 */
[----:B------:R-:W-:Y:S01]  /*8250*/  FADD.FTZ R66, R207, R66 ;  /* 0x00000042cf427221 */ /* 0x000fe20000010000 */
[C---:B------:R-:W-:Y:S01]  /*8260*/  FFMA.FTZ R69, R134.reuse, R69, R3 ;  /* 0x0000004586457223 */ /* 0x040fe20000010003 */
[----:B------:R-:W-:Y:S01]  /*8270*/  FADD.FTZ R68, R209, R68 ;  /* 0x00000044d1447221 */ /* 0x000fe20000010000 */
[----:B------:R-:W-:Y:S01]  /*8280*/  FFMA.FTZ R71, R134, R71, -R70 ;  /* 0x0000004786477223 */ /* 0x000fe20000010846 */
[C---:B------:R-:W-:Y:S02]  /*8290*/  FMUL.FTZ R3, R126.reuse, R66 ;  /* 0x000000427e037220 */ /* 0x040fe40000410000 */
[----:B------:R-:W-:-:S02]  /*82a0*/  FMUL.FTZ R70, R126, R68 ;  /* 0x000000447e467220 */ /* 0x000fc40000410000 */
[----:B------:R-:W-:Y:S01]  /*82b0*/  FFMA.FTZ R68, R127, R68, -R3 ;  /* 0x000000447f447223 */ /* 0x000fe20000010803 */
[----:B------:R-:W-:Y:S01]  /*82c0*/  FMUL.FTZ R3, R135, R71 ;  /* 0x0000004787037220 */ /* 0x000fe20000410000 */
[----:B------:R-:W-:Y:S01]  /*82d0*/  FFMA.FTZ R70, R127, R66, R70 ;  /* 0x000000427f467223 */ /* 0x000fe20000010046 */
[-C--:B------:R-:W-:Y:S01]  /*82e0*/  FMUL.FTZ R66, R135, R69.reuse ;  /* 0x0000004587427220 */ /* 0x080fe20000410000 */
[----:B------:R-:W-:Y:S01]  /*82f0*/  FADD.FTZ R65, R151, R68 ;  /* 0x0000004497417221 */ /* 0x000fe20000010000 */
[C---:B------:R-:W-:Y:S01]  /*8300*/  FFMA.FTZ R69, R136.reuse, R69, R3 ;  /* 0x0000004588457223 */ /* 0x040fe20000010003 */
[----:B------:R-:W-:Y:S01]  /*8310*/  FADD.FTZ R3, R185, R70 ;  /* 0x00000046b9037221 */ /* 0x000fe20000010000 */
[----:B------:R-:W-:Y:S01]  /*8320*/  FFMA.FTZ R71, R136, R71, -R66 ;  /* 0x0000004788477223 */ /* 0x000fe20000010842 */
[C---:B------:R-:W-:Y:S02]  /*8330*/  FMUL.FTZ R67, R128.reuse, R65 ;  /* 0x0000004180437220 */ /* 0x040fe40000410000 */
[----:B------:R-:W-:-:S02]  /*8340*/  FMUL.FTZ R68, R128, R3 ;  /* 0x0000000380447220 */ /* 0x000fc40000410000 */
[----:B------:R-:W-:Y:S01]  /*8350*/  FFMA.FTZ R66, R130, R3, R67 ;  /* 0x0000000382427223 */ /* 0x000fe20000010043 */
[----:B------:R-:W-:Y:S01]  /*8360*/  FMUL.FTZ R3, R138, R71 ;  /* 0x000000478a037220 */ /* 0x000fe20000410000 */
[----:B------:R-:W-:Y:S01]  /*8370*/  FFMA.FTZ R68, R130, R65, -R68 ;  /* 0x0000004182447223 */ /* 0x000fe20000010844 */
[-C--:B------:R-:W-:Y:S02]  /*8380*/  FMUL.FTZ R70, R138, R69.reuse ;  /* 0x000000458a467220 */ /* 0x080fe40000410000 */
[----:B------:R-:W-:Y:S01]  /*8390*/  FFMA.FTZ R69, R140, R69, R3 ;  /* 0x000000458c457223 */ /* 0x000fe20000010003 */
[----:B------:R-:W-:Y:S01]  /*83a0*/  FADD.FTZ R65, R187, R68 ;  /* 0x00000044bb417221 */ /* 0x000fe20000010000 */
[----:B------:R-:W-:-:S03]  /*83b0*/  FADD.FTZ R3, R141, R66 ;  /* 0x000000428d037221 */ /* 0x000fc60000010000 */
[C---:B------:R-:W-:Y:S01]  /*83c0*/  FMUL.FTZ R67, R132.reuse, R65 ;  /* 0x0000004184437220 */ /* 0x040fe20000410000 */
[----:B------:R-:W-:-:S03]  /*83d0*/  FMUL.FTZ R68, R132, R3 ;  /* 0x0000000384447220 */ /* 0x000fc60000410000 */
[C---:B------:R-:W-:Y:S01]  /*83e0*/  FFMA.FTZ R66, R134.reuse, R3, R67 ;  /* 0x0000000386427223 */ /* 0x040fe20000010043 */
[----:B------:R-:W-:Y:S01]  /*83f0*/  FFMA.FTZ R68, R134, R65, -R68 ;  /* 0x0000004186447223 */ /* 0x000fe20000010844 */
[----:B------:R-:W-:Y:S01]  /*8400*/  FFMA.FTZ R70, R140, R71, -R70 ;  /* 0x000000478c467223 */ /* 0x000fe20000010846 */
[CC--:B------:R-:W-:Y:S01]  /*8410*/  FMUL.FTZ R3, R142.reuse, R69.reuse ;  /* 0x000000458e037220 */ /* 0x0c0fe20000410000 */
[----:B------:R-:W-:Y:S01]  /*8420*/  FADD.FTZ R66, R145, R66 ;  /* 0x0000004291427221 */ /* 0x000fe20000010000 */
[----:B------:R-:W-:Y:S01]  /*8430*/  FADD.FTZ R68, R107, R68 ;  /* 0x000000446b447221 */ /* 0x000fe20000010000 */
[-C--:B------:R-:W-:Y:S01]  /*8440*/  FMUL.FTZ R244, R142, R70.reuse ;  /* 0x000000468ef47220 */ /* 0x080fe20000410000 */
[----:B------:R-:W-:Y:S01]  /*8450*/  FFMA.FTZ R67, R143, R70, -R3 ;  /* 0x000000468f437223 */ /* 0x000fe20000010803 */
[C---:B------:R-:W-:Y:S01]  /*8460*/  FMUL.FTZ R65, R135.reuse, R66 ;  /* 0x0000004287417220 */ /* 0x040fe20000410000 */
[----:B------:R-:W-:Y:S01]  /*8470*/  FMUL.FTZ R3, R135, R68 ;  /* 0x0000004487037220 */ /* 0x000fe20000410000 */
[----:B------:R-:W-:-:S02]  /*8480*/  FFMA.FTZ R69, R143, R69, R244 ;  /* 0x000000458f457223 */ /* 0x000fc400000100f4 */
[C---:B------:R-:W-:Y:S01]  /*8490*/  FFMA.FTZ R68, R136.reuse, R68, -R65 ;  /* 0x0000004488447223 */ /* 0x040fe20000010841 */
[----:B------:R-:W-:Y:S01]  /*84a0*/  FFMA.FTZ R3, R136, R66, R3 ;  /* 0x0000004288037223 */ /* 0x000fe20000010003 */
[C---:B------:R-:W-:Y:S01]  /*84b0*/  FMUL.FTZ R65, R144.reuse, R67 ;  /* 0x0000004390417220 */ /* 0x040fe20000410000 */
[-C--:B------:R-:W-:Y:S02]  /*84c0*/  FMUL.FTZ R66, R144, R69.reuse ;  /* 0x0000004590427220 */ /* 0x080fe40000410000 */
[----:B------:R-:W-:Y:S01]  /*84d0*/  FADD.FTZ R3, R198, R3 ;  /* 0x00000003c6037221 */ /* 0x000fe20000010000 */
[C---:B------:R-:W-:Y:S01]  /*84e0*/  FFMA.FTZ R69, R146.reuse, R69, R65 ;  /* 0x0000004592457223 */ /* 0x040fe20000010041 */
[----:B------:R-:W-:Y:S01]  /*84f0*/  FADD.FTZ R65, R149, R68 ;  /* 0x0000004495417221 */ /* 0x000fe20000010000 */
[----:B------:R-:W-:Y:S01]  /*8500*/  FFMA.FTZ R71, R146, R67, -R66 ;  /* 0x0000004392477223 */ /* 0x000fe20000010842 */
[C---:B------:R-:W-:Y:S02]  /*8510*/  FMUL.FTZ R66, R138.reuse, R3 ;  /* 0x000000038a427220 */ /* 0x040fe40000410000 */
[----:B------:R-:W-:-:S02]  /*8520*/  FMUL.FTZ R67, R138, R65 ;  /* 0x000000418a437220 */ /* 0x000fc40000410000 */
[C---:B------:R-:W-:Y:S02]  /*8530*/  FFMA.FTZ R66, R140.reuse, R65, -R66 ;  /* 0x000000418c427223 */ /* 0x040fe40000010842 */
[----:B------:R-:W-:Y:S01]  /*8540*/  FFMA.FTZ R67, R140, R3, R67 ;  /* 0x000000038c437223 */ /* 0x000fe20000010043 */
[C---:B------:R-:W-:Y:S01]  /*8550*/  FMUL.FTZ R68, R148.reuse, R69 ;  /* 0x0000004594447220 */ /* 0x040fe20000410000 */
        /* <DEDUP_REMOVED lines=11> */
[----:B------:R-:W-:Y:S02]  /*8610*/  FADD.FTZ R67, R200, R67 ;  /* 0x00000043c8437221 */ /* 0x000fe40000010000 */
[C---:B------:R-:W-:Y:S01]  /*8620*/  FFMA.FTZ R69, R154.reuse, R69, R3 ;  /* 0x000000459a457223 */ /* 0x040fe20000010003 */
[----:B------:R-:W-:Y:S01]  /*8630*/  FFMA.FTZ R71, R154, R71, -R68 ;  /* 0x000000479a477223 */ /* 0x000fe20000010844 */
[----:B------:R-:W-:Y:S01]  /*8640*/  FADD.FTZ R3, R147, R66 ;  /* 0x0000004293037221 */ /* 0x000fe20000010000 */
[----:B------:R-:W-:-:S03]  /*8650*/  FMUL.FTZ R68, R144, R67 ;  /* 0x0000004390447220 */ /* 0x000fc60000410000 */
[-C--:B------:R-:W-:Y:S01]  /*8660*/  FMUL.FTZ R65, R144, R3.reuse ;  /* 0x0000000390417220 */ /* 0x080fe20000410000 */
[----:B------:R-:W-:-:S03]  /*8670*/  FFMA.FTZ R68, R146, R3, -R68 ;  /* 0x0000000392447223 */ /* 0x000fc60000010844 */
[----:B------:R-:W-:Y:S01]  /*8680*/  FFMA.FTZ R66, R146, R67, R65 ;  /* 0x0000004392427223 */ /* 0x000fe20000010041 */
[----:B------:R-:W-:Y:S01]  /*8690*/  FADD.FTZ R65, R179, R68 ;  /* 0x00000044b3417221 */ /* 0x000fe20000010000 */
[----:B------:R-:W-:Y:S02]  /*86a0*/  FMUL.FTZ R70, R156, R71 ;  /* 0x000000479c467220 */ /* 0x000fe40000410000 */
[----:B------:R-:W-:Y:S01]  /*86b0*/  FADD.FTZ R3, R197, R66 ;  /* 0x00000042c5037221 */ /* 0x000fe20000010000 */
[----:B------:R-:W-:Y:S01]  /*86c0*/  FMUL.FTZ R67, R148, R65 ;  /* 0x0000004194437220 */ /* 0x000fe20000410000 */
[-C--:B------:R-:W-:Y:S01]  /*86d0*/  FMUL.FTZ R244, R156, R69.reuse ;  /* 0x000000459cf47220 */ /* 0x080fe20000410000 */
[C---:B------:R-:W-:Y:S01]  /*86e0*/  FFMA.FTZ R70, R157.reuse, R69, R70 ;  /* 0x000000459d467223 */ /* 0x040fe20000010046 */
[-C--:B------:R-:W-:Y:S01]  /*86f0*/  FMUL.FTZ R66, R148, R3.reuse ;  /* 0x0000000394427220 */ /* 0x080fe20000410000 */
[----:B------:R-:W-:Y:S01]  /*8700*/  FFMA.FTZ R67, R150, R3, R67 ;  /* 0x0000000396437223 */ /* 0x000fe20000010043 */
[----:B------:R-:W-:Y:S01]  /*8710*/  FFMA.FTZ R244, R157, R71, -R244 ;  /* 0x000000479df47223 */ /* 0x000fe200000108f4 */
[----:B------:R-:W-:Y:S01]  /*8720*/  FMUL.FTZ R3, R158, R70 ;  /* 0x000000469e037220 */ /* 0x000fe20000410000 */
[----:B------:R-:W-:Y:S01]  /*8730*/  FFMA.FTZ R65, R150, R65, -R66 ;  /* 0x0000004196417223 */ /* 0x000fe20000010842 */
[----:B------:R-:W-:Y:S01]  /*8740*/  FADD.FTZ R67, R104, R67 ;  /* 0x0000004368437221 */ /* 0x000fe20000010000 */
[-C--:B------:R-:W-:Y:S01]  /*8750*/  FMUL.FTZ R248, R158, R244.reuse ;  /* 0x000000f49ef87220 */ /* 0x080fe20000410000 */
[----:B------:R-:W-:Y:S01]  /*8760*/  FFMA.FTZ R244, R159, R244, -R3 ;  /* 0x000000f49ff47223 */ /* 0x000fe20000010803 */
[----:B------:R-:W-:Y:S01]  /*8770*/  FADD.FTZ R65, R196, R65 ;  /* 0x00000041c4417221 */ /* 0x000fe20000010000 */
[----:B------:R-:W-:-:S04]  /*8780*/  FMUL.FTZ R3, R152, R67 ;  /* 0x0000004398037220 */ /* 0x000fc80000410000 */
[-C--:B------:R-:W-:Y:S02]  /*8790*/  FFMA.FTZ R68, R154, R65.reuse, -R3 ;  /* 0x000000419a447223 */ /* 0x080fe40000010803 */
[----:B------:R-:W0:Y:S01]  /*87a0*/  S2R R3, SR_TID.X ;  /* 0x0000000000037919 */ /* 0x000e220000002100 */
[----:B------:R-:W-:-:S04]  /*87b0*/  FMUL.FTZ R66, R152, R65 ;  /* 0x0000004198427220 */ /* 0x000fc80000410000 */
[----:B------:R-:W-:Y:S01]  /*87c0*/  FFMA.FTZ R66, R154, R67, R66 ;  /* 0x000000439a427223 */ /* 0x000fe20000010042 */
[----:B------:R-:W-:-:S03]  /*87d0*/  FADD.FTZ R68, R125, R68 ;  /* 0x000000447d447221 */ /* 0x000fc60000010000 */
[----:B------:R-:W-:Y:S01]  /*87e0*/  FADD.FTZ R66, R195, R66 ;  /* 0x00000042c3427221 */ /* 0x000fe20000010000 */
[----:B------:R-:W-:Y:S01]  /*87f0*/  FFMA.FTZ R248, R159, R70, R248 ;  /* 0x000000469ff87223 */ /* 0x000fe200000100f8 */
[C---:B------:R-:W-:Y:S02]  /*8800*/  FMUL.FTZ R70, R156.reuse, R68 ;  /* 0x000000449c467220 */ /* 0x040fe40000410000 */
[-C--:B------:R-:W-:Y:S01]  /*8810*/  FMUL.FTZ R67, R156, R66.reuse ;  /* 0x000000429c437220 */ /* 0x080fe20000410000 */
[----:B------:R-:W-:Y:S01]  /*8820*/  UISETP.GE.AND UP0, UPT, UR19, UR44, UPT ;  /* 0x0000002c1300728c */ /* 0x000fe2000bf06270 */
[C---:B------:R-:W-:Y:S02]  /*8830*/  FFMA.FTZ R65, R157.reuse, R66, R70 ;  /* 0x000000429d417223 */ /* 0x040fe40000010046 */
[----:B------:R-:W-:Y:S01]  /*8840*/  FFMA.FTZ R68, R157, R68, -R67 ;  /* 0x000000449d447223 */ /* 0x000fe20000010843 */
[C---:B------:R-:W-:Y:S01]  /*8850*/  FMUL.FTZ R66, R160.reuse, R244 ;  /* 0x000000f4a0427220 */ /* 0x040fe20000410000 */
[-C--:B------:R-:W-:Y:S01]  /*8860*/  FMUL.FTZ R67, R160, R248.reuse ;  /* 0x000000f8a0437220 */ /* 0x080fe20000410000 */
[----:B------:R-:W-:Y:S01]  /*8870*/  PLOP3.LUT P2, PT, PT, PT, UP0, 0x80, 0x8 ;  /* 0x000000000008781c */ /* 0x000fe20003f4f008 */
[----:B------:R-:W-:Y:S01]  /*8880*/  FADD.FTZ R68, R131, R68 ;  /* 0x0000004483447221 */ /* 0x000fe20000010000 */
[----:B------:R-:W-:Y:S01]  /*8890*/  FFMA.FTZ R248, R161, R248, R66 ;  /* 0x000000f8a1f87223 */ /* 0x000fe20000010042 */
[----:B------:R-:W-:-:S02]  /*88a0*/  FADD.FTZ R65, R194, R65 ;  /* 0x00000041c2417221 */ /* 0x000fc40000010000 */
[CC--:B------:R-:W-:Y:S02]  /*88b0*/  FMUL.FTZ R66, R158.reuse, R68.reuse ;  /* 0x000000449e427220 */ /* 0x0c0fe40000410000 */
[-C--:B------:R-:W-:Y:S02]  /*88c0*/  FMUL.FTZ R70, R158, R65.reuse ;  /* 0x000000419e467220 */ /* 0x080fe40000410000 */
[----:B------:R-:W-:Y:S01]  /*88d0*/  FFMA.FTZ R66, R159, R65, R66 ;  /* 0x000000419f427223 */ /* 0x000fe20000010042 */
[----:B0-----:R-:W-:Y:S01]  /*88e0*/  ISETP.NE.OR P2, PT, R3, RZ, P2 ;  /* 0x000000ff0300720c */ /* 0x001fe20001745670 */
[----:B------:R-:W-:Y:S02]  /*88f0*/  FFMA.FTZ R70, R159, R68, -R70 ;  /* 0x000000449f467223 */ /* 0x000fe40000010846 */
[----:B------:R-:W-:Y:S01]  /*8900*/  FADD.FTZ R66, R191, R66 ;  /* 0x00000042bf427221 */ /* 0x000fe20000010000 */
[----:B------:R-:W-:Y:S01]  /*8910*/  LOP3.LUT R129, R3, 0x1f, RZ, 0xc0, !PT ;  /* 0x0000001f03817812 */ /* 0x000fe200078ec0ff */
[----:B------:R-:W-:-:S02]  /*8920*/  FADD.FTZ R70, R137, R70 ;  /* 0x0000004689467221 */ /* 0x000fc40000010000 */
[C---:B------:R-:W-:Y:S01]  /*8930*/  FMUL.FTZ R65, R160.reuse, R66 ;  /* 0x00000042a0417220 */ /* 0x040fe20000410000 */
[----:B------:R-:W-:Y:S01]  /*8940*/  ISETP.NE.AND P3, PT, R129, 0x1f, PT ;  /* 0x0000001f8100780c */ /* 0x000fe20003f65270 */
[-C--:B------:R-:W-:Y:S02]  /*8950*/  FMUL.FTZ R68, R160, R70.reuse ;  /* 0x00000046a0447220 */ /* 0x080fe40000410000 */
[----:B------:R-:W-:Y:S02]  /*8960*/  FFMA.FTZ R70, R161, R70, -R65 ;  /* 0x00000046a1467223 */ /* 0x000fe40000010841 */
[----:B------:R-:W-:Y:S01]  /*8970*/  VOTEU.ALL UP0, P2 ;  /* 0x0000000000ff7886 */ /* 0x000fe20001000000 */
[----:B------:R-:W-:Y:S01]  /*8980*/  FMUL.FTZ R65, R99, R113 ;  /* 0x0000007163417220 */ /* 0x000fe20000410000 */
[----:B------:R-:W-:Y:S01]  /*8990*/  FFMA.FTZ R68, R161, R66, R68 ;  /* 0x00000042a1447223 */ /* 0x000fe20000010044 */
[----:B------:R-:W-:Y:S02]  /*89a0*/  FMUL.FTZ R245, R99, R64 ;  /* 0x0000004063f57220 */ /* 0x000fe40000410000 */
[----:B------:R-:W-:Y:S01]  /*89b0*/  @!UP0 ULEA UR27, UR8, UR25, 0x4 ;  /* 0x00000019081b8291 */ /* 0x000fe2000f8e20ff */
[----:B------:R-:W-:Y:S01]  /*89c0*/  FFMA.FTZ R244, R161, R244, -R67 ;  /* 0x000000f4a1f47223 */ /* 0x000fe20000010843 */
        /* <DEDUP_REMOVED lines=15> */
[-C--:B----4-:R-:W-:Y:S01]  /*8ac0*/  FFMA.FTZ R68, R248, R70.reuse, -R249 ;  /* 0x00000046f8447223 */ /* 0x090fe200000108f9 */
[C---:B------:R-:W-:Y:S01]  /*8ad0*/  FFMA.FTZ R251, R244.reuse, R70, R251 ;  /* 0x00000046f4fb7223 */ /* 0x040fe200000100fb */
[-C--:B---3--:R-:W-:Y:S01]  /*8ae0*/  FMUL.FTZ R70, R244, R71.reuse ;  /* 0x00000047f4467220 */ /* 0x088fe20000410000 */
[----:B------:R-:W-:Y:S01]  /*8af0*/  FMUL.FTZ R71, R248, R71 ;  /* 0x00000047f8477220 */ /* 0x000fe20000410000 */
[----:B------:R-:W-:Y:S01]  /*8b00*/  FADD.FTZ R247, R247, R68 ;  /* 0x00000044f7f77221 */ /* 0x000fe20000010000 */
[----:B------:R-:W-:Y:S01]  /*8b10*/  FADD.FTZ R246, R246, R251 ;  /* 0x000000fbf6f67221 */ /* 0x000fe20000010000 */
[C---:B-1----:R-:W-:Y:S01]  /*8b20*/  FFMA.FTZ R248, R69.reuse, R248, -R70 ;  /* 0x000000f845f87223 */ /* 0x042fe20000010846 */
[----:B------:R-:W-:-:S07]  /*8b30*/  FFMA.FTZ R244, R69, R244, R71 ;  /* 0x000000f445f47223 */ /* 0x000fce0000010047 */
.L_x_13467:
[----:B------:R-:W-:Y:S05]  /*8b40*/  BSYNC.RECONVERGENT B0 ;  /* 0x0000000000007941 */ /* 0x000fea0003800200 */
.L_x_13466:
[----:B------:R-:W-:Y:S01]  /*8b50*/  ISETP.GT.U32.AND P2, PT, R129, 0x1d, PT ;  /* 0x0000001d8100780c */ /* 0x000fe20003f44070 */
[----:B-1----:R1:W1:Y:S01]  /*8b60*/  SHFL.DOWN PT, R69, R248, 0x2, 0x1f ;  /* 0x08401f00f8457f89 */ /* 0x00226200000e0000 */
[----:B------:R-:W-:Y:S03]  /*8b70*/  BSSY.RECONVERGENT B0, `(.L_x_13468) ;  /* 0x000000f000007945 */ /* 0x000fe60003800200 */
[----:B---3--:R3:W1:Y:S04]  /*8b80*/  SHFL.DOWN PT, R71, R244, 0x2, 0x1f ;  /* 0x08401f00f4477f89 */ /* 0x00866800000e0000 */
[----:B----4-:R3:W4:Y:S04]  /*8b90*/  SHFL.DOWN PT, R70, R247, 0x2, 0x1f ;  /* 0x08401f00f7467f89 */ /* 0x01072800000e0000 */
[----:B0-----:R3:W0:Y:S01]  /*8ba0*/  SHFL.DOWN PT, R251, R246, 0x2, 0x1f ;  /* 0x08401f00f6fb7f89 */ /* 0x00162200000e0000 */
[----:B------:R-:W-:Y:S05]  /*8bb0*/  @P2 BRA `(.L_x_13469) ;  /* 0x0000000000282947 */ /* 0x000fea0003800000 */
[-C--:B0-----:R-:W-:Y:S01]  /*8bc0*/  FMUL.FTZ R249, R244, R251.reuse ;  /* 0x000000fbf4f97220 */ /* 0x081fe20000410000 */
[----:B------:R-:W-:-:S03]  /*8bd0*/  FMUL.FTZ R251, R248, R251 ;  /* 0x000000fbf8fb7220 */ /* 0x000fc60000410000 */
[-C--:B----4-:R-:W-:Y:S01]  /*8be0*/  FFMA.FTZ R68, R248, R70.reuse, -R249 ;  /* 0x00000046f8447223 */ /* 0x090fe200000108f9 */
[CC--:B-1----:R-:W-:Y:S01]  /*8bf0*/  FMUL.FTZ R249, R244.reuse, R71.reuse ;  /* 0x00000047f4f97220 */ /* 0x0c2fe20000410000 */
[----:B------:R-:W-:Y:S01]  /*8c00*/  FFMA.FTZ R251, R244, R70, R251 ;  /* 0x00000046f4fb7223 */ /* 0x000fe200000100fb */
[C---:B------:R-:W-:Y:S01]  /*8c10*/  FMUL.FTZ R71, R248.reuse, R71 ;  /* 0x00000047f8477220 */ /* 0x040fe20000410000 */
[----:B---3--:R-:W-:Y:S01]  /*8c20*/  FADD.FTZ R247, R247, R68 ;  /* 0x00000044f7f77221 */ /* 0x008fe20000010000 */
[-C--:B------:R-:W-:Y:S01]  /*8c30*/  FFMA.FTZ R248, R248, R69.reuse, -R249 ;  /* 0x00000045f8f87223 */ /* 0x080fe200000108f9 */
[----:B------:R-:W-:Y:S01]  /*8c40*/  FADD.FTZ R246, R246, R251 ;  /* 0x000000fbf6f67221 */ /* 0x000fe20000010000 */
[----:B------:R-:W-:-:S07]  /*8c50*/  FFMA.FTZ R244, R244, R69, R71 ;  /* 0x00000045f4f47223 */ /* 0x000fce0000010047 */
.L_x_13469:
[----:B------:R-:W-:Y:S05]  /*8c60*/  BSYNC.RECONVERGENT B0 ;  /* 0x0000000000007941 */ /* 0x000fea0003800200 */
.L_x_13468:
[----:B------:R-:W-:Y:S01]  /*8c70*/  ISETP.GT.U32.AND P2, PT, R129, 0x1b, PT ;  /* 0x0000001b8100780c */ /* 0x000fe20003f44070 */
[----:B-1----:R1:W1:Y:S01]  /*8c80*/  SHFL.DOWN PT, R69, R248, 0x4, 0x1f ;  /* 0x08801f00f8457f89 */ /* 0x00226200000e0000 */
[----:B------:R-:W-:Y:S03]  /*8c90*/  BSSY.RECONVERGENT B0, `(.L_x_13470) ;  /* 0x000000f000007945 */ /* 0x000fe60003800200 */
[----:B------:R0:W1:Y:S04]  /*8ca0*/  SHFL.DOWN PT, R71, R244, 0x4, 0x1f ;  /* 0x08801f00f4477f89 */ /* 0x00006800000e0000 */
[----:B----4-:R4:W1:Y:S04]  /*8cb0*/  SHFL.DOWN PT, R70, R247, 0x4, 0x1f ;  /* 0x08801f00f7467f89 */ /* 0x01086800000e0000 */
[----:B0-----:R4:W0:Y:S01]  /*8cc0*/  SHFL.DOWN PT, R251, R246, 0x4, 0x1f ;  /* 0x08801f00f6fb7f89 */ /* 0x00182200000e0000 */
[----:B------:R-:W-:Y:S05]  /*8cd0*/  @P2 BRA `(.L_x_13471) ;  /* 0x0000000000282947 */ /* 0x000fea0003800000 */
[-C--:B0-----:R-:W-:Y:S01]  /*8ce0*/  FMUL.FTZ R249, R244, R251.reuse ;  /* 0x000000fbf4f97220 */ /* 0x081fe20000410000 */
[----:B------:R-:W-:-:S03]  /*8cf0*/  FMUL.FTZ R251, R248, R251 ;  /* 0x000000fbf8fb7220 */ /* 0x000fc60000410000 */
[-C--:B-1----:R-:W-:Y:S01]  /*8d00*/  FFMA.FTZ R68, R248, R70.reuse, -R249 ;  /* 0x00000046f8447223 */ /* 0x082fe200000108f9 */
[CC--:B------:R-:W-:Y:S01]  /*8d10*/  FMUL.FTZ R249, R244.reuse, R71.reuse ;  /* 0x00000047f4f97220 */ /* 0x0c0fe20000410000 */
[----:B------:R-:W-:Y:S01]  /*8d20*/  FFMA.FTZ R251, R244, R70, R251 ;  /* 0x00000046f4fb7223 */ /* 0x000fe200000100fb */
[C---:B------:R-:W-:Y:S01]  /*8d30*/  FMUL.FTZ R71, R248.reuse, R71 ;  /* 0x00000047f8477220 */ /* 0x040fe20000410000 */
[----:B---34-:R-:W-:Y:S01]  /*8d40*/  FADD.FTZ R247, R247, R68 ;  /* 0x00000044f7f77221 */ /* 0x018fe20000010000 */
[-C--:B------:R-:W-:Y:S01]  /*8d50*/  FFMA.FTZ R248, R248, R69.reuse, -R249 ;  /* 0x00000045f8f87223 */ /* 0x080fe200000108f9 */
[----:B------:R-:W-:Y:S01]  /*8d60*/  FADD.FTZ R246, R246, R251 ;  /* 0x000000fbf6f67221 */ /* 0x000fe20000010000 */
[----:B------:R-:W-:-:S07]  /*8d70*/  FFMA.FTZ R244, R244, R69, R71 ;  /* 0x00000045f4f47223 */ /* 0x000fce0000010047 */
.L_x_13471:
[----:B------:R-:W-:Y:S05]  /*8d80*/  BSYNC.RECONVERGENT B0 ;  /* 0x0000000000007941 */ /* 0x000fea0003800200 */
.L_x_13470:
        /* <DEDUP_REMOVED lines=17> */
.L_x_13473:
[----:B------:R-:W-:Y:S05]  /*8ea0*/  BSYNC.RECONVERGENT B0 ;  /* 0x0000000000007941 */ /* 0x000fea0003800200 */
.L_x_13472:
        /* <DEDUP_REMOVED lines=17> */
.L_x_13475:
[----:B------:R-:W-:Y:S05]  /*8fc0*/  BSYNC.RECONVERGENT B0 ;  /* 0x0000000000007941 */ /* 0x000fea0003800200 */
.L_x_13474:
[----:B-1----:R-:W1:Y:S01]  /*8fd0*/  SHFL.IDX PT, R70, R244, RZ, 0x1f ;  /* 0x00001ffff4467589 */ /* 0x002e6200000e0000 */
[C---:B------:R-:W-:Y:S01]  /*8fe0*/  ISETP.NE.AND P3, PT, R3.reuse, RZ, PT ;  /* 0x000000ff0300720c */ /* 0x040fe20003f65270 */
[----:B------:R-:W-:Y:S01]  /*8ff0*/  FFMA.FTZ R245, R98, R113, R245 ;  /* 0x0000007162f57223 */ /* 0x000fe200000100f5 */
[----:B------:R-:W-:Y:S01]  /*9000*/  ISETP.NE.AND P2, PT, R3, 0x1f, PT ;  /* 0x0000001f0300780c */ /* 0x000fe20003f45270 */
[----:B------:R-:W5:Y:S01]  /*9010*/  SHFL.IDX PT, R71, R248, RZ, 0x1f ;  /* 0x00001ffff8477589 */ /* 0x000f6200000e0000 */
[----:B------:R-:W-:Y:S01]  /*9020*/  P2R R249, PR, RZ, 0x8 ;  /* 0x00000008fff97803 */ /* 0x000fe20000000000 */
[----:B------:R-:W-:Y:S01]  /*9030*/  FADD.FTZ R98, R236, R99 ;  /* 0x00000063ec627221 */ /* 0x000fe20000010000 */
[----:B------:R-:W-:Y:S01]  /*9040*/  FADD.FTZ R238, R238, R245 ;  /* 0x000000f5eeee7221 */ /* 0x000fe20000010000 */
[----:B------:R-:W-:Y:S01]  /*9050*/  SHFL.DOWN PT, R248, R248, 0x1, 0x1f ;  /* 0x08201f00f8f87f89 */ /* 0x000fe200000e0000 */
[----:B------:R-:W-:Y:S03]  /*9060*/  BSSY.RECONVERGENT B0, `(.L_x_13476) ;  /* 0x0000327000007945 */ /* 0x000fe60003800200 */
[----:B---3--:R-:W-:Y:S02]  /*9070*/  SHFL.DOWN PT, R244, R244, 0x1, 0x1f ;  /* 0x08201f00f4f47f89 */ /* 0x008fe400000e0000 */
[----:B------:R-:W-:-:S02]  /*9080*/  VOTEU.ALL UP0, P3 ;  /* 0x0000000000ff7886 */ /* 0x000fc40001800000 */
[----:B--2---:R-:W-:Y:S03]  /*9090*/  SHFL.IDX PT, R249, R66, RZ, 0x1f ;  /* 0x00001fff42f97589 */ /* 0x004fe600000e0000 */
[----:B------:R-:W-:Y:S01]  /*90a0*/  @!UP0 ULEA UR27, UR8, UR25, 0x4 ;  /* 0x00000019081b8291 */ /* 0x000fe2000f8e20ff */
[----:B0-----:R-:W-:Y:S01]  /*90b0*/  SHFL.DOWN PT, R251, R246, 0x1, 0x1f ;  /* 0x08201f00f6fb7f89 */ /* 0x001fe200000e0000 */
[C---:B-1----:R-:W-:Y:S01]  /*90c0*/  FMUL.FTZ R68, R70.reuse, R65 ;  /* 0x0000004146447220 */ /* 0x042fe20000410000 */
[----:B------:R-:W-:-:S03]  /*90d0*/  FMUL.FTZ R250, R70, R64 ;  /* 0x0000004046fa7220 */ /* 0x000fc60000410000 */
[C---:B-----5:R-:W-:Y:S01]  /*90e0*/  FFMA.FTZ R68, R71.reuse, R64, -R68 ;  /* 0x0000004047447223 */ /* 0x060fe20000010844 */
[C---:B------:R-:W-:Y:S01]  /*90f0*/  FFMA.FTZ R69, R71.reuse, R65, R250 ;  /* 0x0000004147457223 */ /* 0x040fe200000100fa */
[CC--:B------:R-:W-:Y:S01]  /*9100*/  FMUL.FTZ R65, R70.reuse, R67.reuse ;  /* 0x0000004346417220 */ /* 0x0c0fe20000410000 */
[-C--:B------:R-:W-:Y:S01]  /*9110*/  FMUL.FTZ R64, R70, R66.reuse ;  /* 0x0000004246407220 */ /* 0x080fe20000410000 */
[----:B------:R-:W-:Y:S02]  /*9120*/  SHFL.DOWN PT, R250, R247, 0x1, 0x1f ;  /* 0x08201f00f7fa7f89 */ /* 0x000fe400000e0000 */
[C---:B------:R-:W-:Y:S01]  /*9130*/  FFMA.FTZ R70, R71.reuse, R66, -R65 ;  /* 0x0000004247467223 */ /* 0x040fe20000010841 */
[----:B------:R-:W-:Y:S01]  /*9140*/  FFMA.FTZ R71, R71, R67, R64 ;  /* 0x0000004347477223 */ /* 0x000fe20000010040 */
[----:B------:R-:W0:Y:S04]  /*9150*/  SHFL.IDX PT, R65, R247, RZ, 0x1f ;  /* 0x00001ffff7417589 */ /* 0x000e2800000e0000 */
[----:B------:R-:W1:Y:S04]  /*9160*/  SHFL.IDX PT, R64, R246, RZ, 0x1f ;  /* 0x00001ffff6407589 */ /* 0x000e6800000e0000 */
[----:B------:R-:W2:Y:S01]  /*9170*/  SHFL.IDX PT, R67, R67, RZ, 0x1f ;  /* 0x00001fff43437589 */ /* 0x000ea200000e0000 */
[----:B0-----:R-:W-:Y:S01]  /*9180*/  FADD.FTZ R70, R65, R70 ;  /* 0x0000004641467221 */ /* 0x001fe20000010000 */
[----:B-1----:R-:W-:Y:S01]  /*9190*/  FADD.FTZ R71, R64, R71 ;  /* 0x0000004740477221 */ /* 0x002fe20000010000 */
[-C--:B--2---:R-:W-:Y:S01]  /*91a0*/  @P2 FMUL.FTZ R64, R248, R67.reuse ;  /* 0x00000043f8402220 */ /* 0x084fe20000410000 */
[----:B------:R-:W-:-:S03]  /*91b0*/  @P2 FMUL.FTZ R65, R244, R67 ;  /* 0x00000043f4412220 */ /* 0x000fc60000410000 */
[----:B------:R0:W-:Y:S01]  /*91c0*/  @!P3 STS.128 [UR27+0x46d0], R68 ;  /* 0x0046d044ff00b988 */ /* 0x0001e20008000c1b */
[----:B------:R-:W-:Y:S01]  /*91d0*/  USHF.L.U32 UR27, UR19, 0xa, URZ ;  /* 0x0000000a131b7899 */ /* 0x000fe200080006ff */
[-C--:B------:R-:W-:Y:S01]  /*91e0*/  @P2 FFMA.FTZ R64, R244, R249.reuse, R64 ;  /* 0x000000f9f4402223 */ /* 0x080fe20000010040 */
[----:B------:R-:W-:Y:S02]  /*91f0*/  @P2 FFMA.FTZ R65, R248, R249, -R65 ;  /* 0x000000f9f8412223 */ /* 0x000fe40000010841 */
[----:B------:R-:W-:Y:S01]  /*9200*/  UIADD3 UR27, UPT, UPT, UR27, -0x400, URZ ;  /* 0xfffffc001b1b7890 */ /* 0x000fe2000fffe0ff */
[----:B------:R-:W-:Y:S01]  /*9210*/  @P2 FADD.FTZ R67, R251, R64 ;  /* 0x00000040fb432221 */ /* 0x000fe20000010000 */
[----:B------:R-:W-:Y:S01]  /*9220*/  @P2 FADD.FTZ R249, R250, R65 ;  /* 0x00000041faf92221 */ /* 0x000fe20000010000 */
[----:B------:R-:W-:Y:S01]  /*9230*/  FMUL.FTZ R65, R160, R238 ;  /* 0x000000eea0417220 */ /* 0x000fe20000410000 */
[----:B------:R-:W-:Y:S01]  /*9240*/  USHF.R.S32.HI UR30, URZ, 0x1f, UR27 ;  /* 0x0000001fff1e7899 */ /* 0x000fe2000801141b */
[-C--:B------:R-:W-:Y:S01]  /*9250*/  FMUL.FTZ R236, R67, R101.reuse ;  /* 0x0000006543ec7220 */ /* 0x080fe20000410000 */
[----:B------:R-:W-:-:S03]  /*9260*/  FMUL.FTZ R64, R249, R101 ;  /* 0x00000065f9407220 */ /* 0x000fc60000410000 */
[-C--:B------:R-:W-:Y:S01]  /*9270*/  FFMA.FTZ R236, R249, R100.reuse, R236 ;  /* 0x00000064f9ec7223 */ /* 0x080fe200000100ec */
[----:B------:R-:W-:Y:S01]  /*9280*/  FFMA.FTZ R100, R67, R100, -R64 ;  /* 0x0000006443647223 */ /* 0x000fe20000010840 */
[----:B------:R-:W-:Y:S01]  /*9290*/  FMUL.FTZ R64, R160, R98 ;  /* 0x00000062a0407220 */ /* 0x000fe20000410000 */
[----:B0-----:R-:W-:Y:S01]  /*92a0*/  MOV R69, UR36 ;  /* 0x0000002400457c02 */ /* 0x001fe20008000f00 */
[----:B------:R-:W-:Y:S01]  /*92b0*/  FADD.FTZ R155, R155, R236 ;  /* 0x000000ec9b9b7221 */ /* 0x000fe20000010000 */
[----:B------:R-:W-:Y:S01]  /*92c0*/  FADD.FTZ R165, R165, R100 ;  /* 0x00000064a5a57221 */ /* 0x000fe20000010000 */
        /* <DEDUP_REMOVED lines=22> */
[----:B------:R-:W-:-:S04]  /*9430*/  FMUL.FTZ R65, R148, R234 ;  /* 0x000000ea94417220 */ /* 0x000fc80000410000 */
[-C--:B------:R-:W-:Y:S01]  /*9440*/  FFMA.FTZ R67, R150, R232.reuse, R65 ;  /* 0x000000e896437223 */ /* 0x080fe20000010041 */
[----:B------:R-:W-:-:S03]  /*9450*/  FMUL.FTZ R65, R148, R232 ;  /* 0x000000e894417220 */ /* 0x000fc60000410000 */
[----:B------:R-:W-:Y:S01]  /*9460*/  FFMA.FTZ R231, R42, R231, R67 ;  /* 0x000000e72ae77223 */ /* 0x000fe20000010043 */
[----:B------:R-:W-:-:S03]  /*9470*/  FFMA.FTZ R64, R150, R234, -R65 ;  /* 0x000000ea96407223 */ /* 0x000fc60000010841 */
[----:B------:R-:W-:Y:S01]  /*9480*/  FMUL.FTZ R65, R144, R231 ;  /* 0x000000e790417220 */ /* 0x000fe20000410000 */
[----:B------:R-:W-:-:S04]  /*9490*/  FFMA.FTZ R229, R42, R229, R64 ;  /* 0x000000e52ae57223 */ /* 0x000fc80000010040 */
        /* <DEDUP_REMOVED lines=21> */
[----:B------:R-:W-:Y:S01]  /*95f0*/  FFMA.FTZ R64, R136, R222, -R65 ;  /* 0x000000de88407223 */ /* 0x000fe20000010841 */
[----:B------:R-:W-:Y:S02]  /*9600*/  MOV R67, UR30 ;  /* 0x0000001e00437c02 */ /* 0x000fe40008000f00 */
[----:B------:R-:W-:Y:S01]  /*9610*/  FMUL.FTZ R65, R132, R233 ;  /* 0x000000e984417220 */ /* 0x000fe20000410000 */
[----:B------:R-:W-:-:S04]  /*9620*/  FFMA.FTZ R235, R46, R235, R64 ;  /* 0x000000eb2eeb7223 */ /* 0x000fc80000010040 */
[-C--:B------:R-:W-:Y:S01]  /*9630*/  FMUL.FTZ R66, R132, R235.reuse ;  /* 0x000000eb84427220 */ /* 0x080fe20000410000 */
[----:B------:R-:W-:-:S03]  /*9640*/  FFMA.FTZ R64, R134, R235, -R65 ;  /* 0x000000eb86407223 */ /* 0x000fc60000010841 */
[----:B------:R-:W-:Y:S01]  /*9650*/  FFMA.FTZ R65, R134, R233, R66 ;  /* 0x000000e986417223 */ /* 0x000fe20000010042 */
[----:B------:R-:W-:Y:S01]  /*9660*/  LOP3.LUT R66, R3, UR27, RZ, 0xfc, !PT ;  /* 0x0000001b03427c12 */ /* 0x000fe2000f8efcff */
[C---:B------:R-:W-:Y:S01]  /*9670*/  FFMA.FTZ R228, R47.reuse, R228, R64 ;  /* 0x000000e42fe47223 */ /* 0x040fe20000010040 */
[----:B------:R-:W-:Y:S01]  /*9680*/  UMOV UR27, UR42 ;  /* 0x0000002a001b7c82 */ /* 0x000fe20008000000 */
[----:B------:R-:W-:Y:S01]  /*9690*/  FFMA.FTZ R230, R47, R230, R65 ;  /* 0x000000e62fe67223 */ /* 0x000fe20000010041 */
[----:B------:R-:W-:Y:S01]  /*96a0*/  MOV R65, UR37 ;  /* 0x0000002500417c02 */ /* 0x000fe20008000f00 */
[----:B------:R-:W-:-:S04]  /*96b0*/  IMAD.WIDE.U32 R68, R69, UR8, R66 ;  /* 0x0000000845447c25 */ /* 0x000fc8000f8e0042 */
[----:B------:R-:W-:Y:S01]  /*96c0*/  FMUL.FTZ R71, R128, R228 ;  /* 0x000000e480477220 */ /* 0x000fe20000410000 */
[----:B------:R-:W-:Y:S01]  /*96d0*/  IMAD R65, R65, UR8, R69 ;  /* 0x0000000841417c24 */ /* 0x000fe2000f8e0245 */
[----:B------:R-:W-:Y:S01]  /*96e0*/  LEA R64, P2, R68, UR15, 0x2 ;  /* 0x0000000f44407c11 */ /* 0x000fe2000f8410ff */
[----:B------:R-:W-:-:S03]  /*96f0*/  FMUL.FTZ R69, R128, R230 ;  /* 0x000000e680457220 */ /* 0x000fc60000410000 */
[----:B------:R-:W-:Y:S01]  /*9700*/  LEA.HI.X R65, R68, UR16, R65, 0x2, P2 ;  /* 0x0000001044417c11 */ /* 0x000fe200090f1441 */
[C---:B------:R-:W-:Y:S01]  /*9710*/  FFMA.FTZ R68, R130.reuse, R230, R71 ;  /* 0x000000e682447223 */ /* 0x040fe20000010047 */
[----:B------:R-:W-:Y:S01]  /*9720*/  MOV R71, UR38 ;  /* 0x0000002600477c02 */ /* 0x000fe20008000f00 */
[----:B------:R-:W-:Y:S02]  /*9730*/  FFMA.FTZ R69, R130, R228, -R69 ;  /* 0x000000e482457223 */ /* 0x000fe40000010845 */
[----:B------:R-:W-:Y:S02]  /*9740*/  FFMA.FTZ R221, R48, R221, R68 ;  /* 0x000000dd30dd7223 */ /* 0x000fe40000010044 */
[----:B------:R-:W-:Y:S01]  /*9750*/  IMAD.WIDE.U32 R70, R71, UR8, R66 ;  /* 0x0000000847467c25 */ /* 0x000fe2000f8e0042 */
[----:B------:R-:W-:-:S03]  /*9760*/  MOV R67, UR39 ;  /* 0x0000002700437c02 */ /* 0x000fc60008000f00 */
[----:B------:R-:W-:Y:S01]  /*9770*/  FFMA.FTZ R223, R48, R223, R69 ;  /* 0x000000df30df7223 */ /* 0x000fe20000010045 */
[----:B------:R-:W-:Y:S01]  /*9780*/  LEA R68, P2, R70, UR17, 0x2 ;  /* 0x0000001146447c11 */ /* 0x000fe2000f8410ff */
[----:B------:R-:W-:Y:S02]  /*9790*/  IMAD R67, R67, UR8, R71 ;  /* 0x0000000843437c24 */ /* 0x000fe4000f8e0247 */
[----:B------:R-:W-:-:S03]  /*97a0*/  FMUL.FTZ R244, R126, R223 ;  /* 0x000000df7ef47220 */ /* 0x000fc60000410000 */
[----:B------:R-:W-:Y:S01]  /*97b0*/  LEA.HI.X R69, R70, UR18, R67, 0x2, P2 ;  /* 0x0000001246457c11 */ /* 0x000fe200090f1443 */
[-C--:B------:R-:W-:Y:S01]  /*97c0*/  FMUL.FTZ R70, R126, R221.reuse ;  /* 0x000000dd7e467220 */ /* 0x080fe20000410000 */
[----:B------:R-:W-:-:S03]  /*97d0*/  FFMA.FTZ R244, R127, R221, R244 ;  /* 0x000000dd7ff47223 */ /* 0x000fc600000100f4 */
[----:B------:R-:W-:Y:S01]  /*97e0*/  FFMA.FTZ R67, R127, R223, -R70 ;  /* 0x000000df7f437223 */ /* 0x000fe20000010846 */
[----:B------:R-:W-:Y:S01]  /*97f0*/  FFMA.FTZ R216, R49, R216, R244 ;  /* 0x000000d831d87223 */ /* 0x000fe200000100f4 */
[----:B------:R-:W-:Y:S02]  /*9800*/  IADD3 R244, PT, PT, R3, 0x3e0, RZ ;  /* 0x000003e003f47810 */ /* 0x000fe40007ffe0ff */
[----:B------:R-:W-:Y:S01]  /*9810*/  FFMA.FTZ R212, R49, R212, R67 ;  /* 0x000000d431d47223 */ /* 0x000fe20000010043 */
[----:B------:R-:W-:Y:S01]  /*9820*/  FMUL.FTZ R67, R122, R216 ;  /* 0x000000d87a437220 */ /* 0x000fe20000410000 */
[----:B------:R-:W-:Y:S02]  /*9830*/  LEA.HI R244, R244, R3, RZ, 0x1b ;  /* 0x00000003f4f47211 */ /* 0x000fe400078fd8ff */
[-C--:B------:R-:W-:Y:S01]  /*9840*/  FMUL.FTZ R71, R122, R212.reuse ;  /* 0x000000d47a477220 */ /* 0x080fe20000410000 */
[----:B------:R-:W-:-:S03]  /*9850*/  FFMA.FTZ R67, R124, R212, -R67 ;  /* 0x000000d47c437223 */ /* 0x000fc60000010843 */
[----:B------:R-:W-:Y:S01]  /*9860*/  FFMA.FTZ R70, R124, R216, R71 ;  /* 0x000000d87c467223 */ /* 0x000fe20000010047 */
[----:B------:R-:W-:Y:S01]  /*9870*/  FFMA.FTZ R215, R50, R215, R67 ;  /* 0x000000d732d77223 */ /* 0x000fe20000010043 */
[----:B------:R-:W-:Y:S02]  /*9880*/  FMUL.FTZ R67, R112, R155 ;  /* 0x0000009b70437220 */ /* 0x000fe40000410000 */
[----:B------:R-:W-:Y:S01]  /*9890*/  FFMA.FTZ R213, R50, R213, R70 ;  /* 0x000000d532d57223 */ /* 0x000fe20000010046 */
[-C--:B------:R-:W-:Y:S01]  /*98a0*/  FMUL.FTZ R70, R112, R165.reuse ;  /* 0x000000a570467220 */ /* 0x080fe20000410000 */
[----:B------:R-:W-:Y:S01]  /*98b0*/  FFMA.FTZ R100, R114, R165, -R67 ;  /* 0x000000a572647223 */ /* 0x000fe20000010843 */
[----:B------:R-:W-:Y:S02]  /*98c0*/  FMUL.FTZ R67, R116, R215 ;  /* 0x000000d774437220 */ /* 0x000fe40000410000 */
[----:B------:R-:W-:Y:S01]  /*98d0*/  FFMA.FTZ R70, R114, R155, R70 ;  /* 0x0000009b72467223 */ /* 0x000fe20000010046 */
[----:B------:R-:W-:Y:S01]  /*98e0*/  FADD.FTZ R181, R181, R100 ;  /* 0x00000064b5b57221 */ /* 0x000fe20000010000 */
[----:B------:R-:W-:-:S02]  /*98f0*/  FFMA.FTZ R100, R120, R213, R67 ;  /* 0x000000d578647223 */ /* 0x000fc40000010043 */
[----:B------:R-:W-:Y:S01]  /*9900*/  FADD.FTZ R153, R153, R70 ;  /* 0x0000004699997221 */ /* 0x000fe20000010000 */
[C---:B------:R-:W-:Y:S01]  /*9910*/  FMUL.FTZ R70, R116.reuse, R213 ;  /* 0x000000d574467220 */ /* 0x040fe20000410000 */
[C---:B------:R-:W-:Y:S01]  /*9920*/  FMUL.FTZ R236, R116.reuse, R181 ;  /* 0x000000b574ec7220 */ /* 0x040fe20000410000 */
[C---:B------:R-:W-:Y:S01]  /*9930*/  FFMA.FTZ R214, R51.reuse, R214, R100 ;  /* 0x000000d633d67223 */ /* 0x040fe20000010064 */
[----:B------:R-:W-:Y:S01]  /*9940*/  FMUL.FTZ R116, R116, R153 ;  /* 0x0000009974747220 */ /* 0x000fe20000410000 */
[C---:B------:R-:W-:Y:S01]  /*9950*/  FFMA.FTZ R67, R120.reuse, R215, -R70 ;  /* 0x000000d778437223 */ /* 0x040fe20000010846 */
[----:B------:R-:W-:Y:S01]  /*9960*/  FFMA.FTZ R236, R120, R153, R236 ;  /* 0x0000009978ec7223 */ /* 0x000fe200000100ec */
[----:B------:R-:W-:Y:S01]  /*9970*/  FMUL.FTZ R100, R192, R165 ;  /* 0x000000a5c0647220 */ /* 0x000fe20000410000 */
[-C--:B------:R-:W-:Y:S01]  /*9980*/  FFMA.FTZ R116, R120, R181.reuse, -R116 ;  /* 0x000000b578747223 */ /* 0x080fe20000010874 */
[----:B------:R-:W-:Y:S01]  /*9990*/  FFMA.FTZ R218, R51, R218, R67 ;  /* 0x000000da33da7223 */ /* 0x000fe20000010043 */
[C---:B------:R-:W-:Y:S01]  /*99a0*/  FMUL.FTZ R67, R112.reuse, R214 ;  /* 0x000000d670437220 */ /* 0x040fe20000410000 */
[----:B------:R-:W-:Y:S01]  /*99b0*/  FADD.FTZ R163, R163, R236 ;  /* 0x000000eca3a37221 */ /* 0x000fe20000010000 */
[----:B------:R-:W-:Y:S01]  /*99c0*/  FADD.FTZ R211, R211, R116 ;  /* 0x00000074d3d37221 */ /* 0x000fe20000010000 */
[-C--:B------:R-:W-:Y:S01]  /*99d0*/  FMUL.FTZ R71, R112, R218.reuse ;  /* 0x000000da70477220 */ /* 0x080fe20000410000 */
[C---:B------:R-:W-:Y:S01]  /*99e0*/  FFMA.FTZ R67, R114.reuse, R218, -R67 ;  /* 0x000000da72437223 */ /* 0x040fe20000010843 */
[----:B------:R-:W-:Y:S01]  /*99f0*/  FMUL.FTZ R116, R109, R181 ;  /* 0x000000b56d747220 */ /* 0x000fe20000410000 */
[----:B------:R-:W-:Y:S01]  /*9a00*/  FMUL.FTZ R112, R177, R52 ;  /* 0x00000034b1707220 */ /* 0x000fe20000410000 */
[----:B------:R-:W-:Y:S01]  /*9a10*/  FFMA.FTZ R114, R114, R214, R71 ;  /* 0x000000d672727223 */ /* 0x000fe20000010047 */
[----:B------:R-:W-:Y:S01]  /*9a20*/  FFMA.FTZ R219, R52, R219, R67 ;  /* 0x000000db34db7223 */ /* 0x000fe20000010043 */
[C---:B------:R-:W-:Y:S01]  /*9a30*/  FMUL.FTZ R67, R122.reuse, R211 ;  /* 0x000000d37a437220 */ /* 0x040fe20000410000 */
[----:B------:R-:W-:Y:S01]  /*9a40*/  FMUL.FTZ R122, R122, R163 ;  /* 0x000000a37a7a7220 */ /* 0x000fe20000410000 */
[----:B------:R-:W-:Y:S01]  /*9a50*/  FFMA.FTZ R217, R52, R217, R114 ;  /* 0x000000d934d97223 */ /* 0x000fe20000010072 */
[----:B------:R-:W-:Y:S01]  /*9a60*/  FMUL.FTZ R114, R182, R51 ;  /* 0x00000033b6727220 */ /* 0x000fe20000410000 */
[C---:B------:R-:W-:Y:S01]  /*9a70*/  FFMA.FTZ R70, R124.reuse, R163, R67 ;  /* 0x000000a37c467223 */ /* 0x040fe20000010043 */
[----:B------:R-:W-:Y:S01]  /*9a80*/  FFMA.FTZ R122, R124, R211, -R122 ;  /* 0x000000d37c7a7223 */ /* 0x000fe2000001087a */
[----:B------:R-:W-:Y:S01]  /*9a90*/  FFMA.FTZ R67, R190, R155, R100 ;  /* 0x0000009bbe437223 */ /* 0x000fe20000010064 */
[----:B------:R-:W-:Y:S01]  /*9aa0*/  FMUL.FTZ R100, R206, R211 ;  /* 0x000000d3ce647220 */ /* 0x000fe20000410000 */
[----:B------:R-:W-:Y:S01]  /*9ab0*/  FADD.FTZ R207, R207, R70 ;  /* 0x00000046cfcf7221 */ /* 0x000fe20000010000 */
[----:B------:R-:W-:Y:S01]  /*9ac0*/  FADD.FTZ R209, R209, R122 ;  /* 0x0000007ad1d17221 */ /* 0x000fe20000010000 */
[-C--:B------:R-:W-:Y:S01]  /*9ad0*/  FFMA.FTZ R120, R109, -R114.reuse, R214 ;  /* 0x800000726d787223 */ /* 0x080fe200000100d6 */
[C---:B------:R-:W-:Y:S01]  /*9ae0*/  FFMA.FTZ R114, -R199.reuse, R114, R218 ;  /* 0x00000072c7727223 */ /* 0x040fe200000101da */
[----:B------:R-:W-:Y:S01]  /*9af0*/  FFMA.FTZ R116, R199, R153, R116 ;  /* 0x00000099c7747223 */ /* 0x000fe20000010074 */
[C---:B------:R-:W-:Y:S01]  /*9b00*/  FMUL.FTZ R70, R126.reuse, R209 ;  /* 0x000000d17e467220 */ /* 0x040fe20000410000 */
[----:B------:R-:W-:Y:S01]  /*9b10*/  FMUL.FTZ R126, R126, R207 ;  /* 0x000000cf7e7e7220 */ /* 0x000fe20000410000 */
[----:B------:R-:W-:Y:S01]  /*9b20*/  FMUL.FTZ R109, R180, R49 ;  /* 0x00000031b46d7220 */ /* 0x000fe20000410000 */
[----:B------:R-:W-:Y:S01]  /*9b30*/  FMUL.FTZ R124, R205, R209 ;  /* 0x000000d1cd7c7220 */ /* 0x000fe20000410000 */
[C---:B------:R-:W-:Y:S01]  /*9b40*/  FFMA.FTZ R70, R127.reuse, R207, R70 ;  /* 0x000000cf7f467223 */ /* 0x040fe20000010046 */
[----:B------:R-:W-:Y:S01]  /*9b50*/  FFMA.FTZ R126, R127, R209, -R126 ;  /* 0x000000d17f7e7223 */ /* 0x000fe2000001087e */
[----:B------:R-:W-:Y:S01]  /*9b60*/  FFMA.FTZ R127, R204, R163, R100 ;  /* 0x000000a3cc7f7223 */ /* 0x000fe20000010064 */
[-C--:B------:R-:W-:Y:S01]  /*9b70*/  FFMA.FTZ R205, R205, -R109.reuse, R216 ;  /* 0x8000006dcdcd7223 */ /* 0x080fe200000100d8 */
[----:B------:R-:W-:Y:S01]  /*9b80*/  FADD.FTZ R199, R185, R70 ;  /* 0x00000046b9c77221 */ /* 0x000fe20000010000 */
[----:B------:R-:W-:Y:S01]  /*9b90*/  FADD.FTZ R71, R151, R126 ;  /* 0x0000007e97477221 */ /* 0x000fe20000010000 */
[----:B------:R-:W-:Y:S01]  /*9ba0*/  FMUL.FTZ R126, R173, R48 ;  /* 0x00000030ad7e7220 */ /* 0x000fe20000410000 */
[C---:B------:R-:W-:Y:S01]  /*9bb0*/  FFMA.FTZ R109, -R203.reuse, R109, R212 ;  /* 0x0000006dcb6d7223 */ /* 0x040fe200000101d4 */
        /* <DEDUP_REMOVED lines=8> */
[----:B------:R-:W-:Y:S01]  /*9c40*/  FMUL.FTZ R128, R128, R199 ;  /* 0x000000c780807220 */ /* 0x000fe20000410000 */
[----:B------:R-:W-:Y:S01]  /*9c50*/  FADD.FTZ R151, R141, R70 ;  /* 0x000000468d977221 */ /* 0x000fe20000010000 */
[C---:B------:R-:W-:Y:S01]  /*9c60*/  FMUL.FTZ R70, R71.reuse, UR43 ;  /* 0x0000002b47467c20 */ /* 0x040fe20008410000 */
[----:B------:R-:W-:Y:S01]  /*9c70*/  FFMA.FTZ R203, R71, UR31, -R100 ;  /* 0x0000001f47cb7c23 */ /* 0x000fe20008010864 */
[----:B------:R-:W-:Y:S01]  /*9c80*/  FFMA.FTZ R128, R130, R71, -R128 ;  /* 0x0000004782807223 */ /* 0x000fe20000010880 */
[----:B------:R-:W-:Y:S01]  /*9c90*/  FFMA.FTZ R72, R173, R185, R72 ;  /* 0x000000b9ad487223 */ /* 0x000fe20000010048 */
[----:B------:R-:W-:Y:S01]  /*9ca0*/  FFMA.FTZ R141, R199, UR31, R70 ;  /* 0x0000001fc78d7c23 */ /* 0x000fe20008010046 */
[----:B------:R-:W-:Y:S01]  /*9cb0*/  FMUL.FTZ R203, R108, R203 ;  /* 0x000000cb6ccb7220 */ /* 0x000fe20000410000 */
[----:B------:R-:W-:Y:S01]  /*9cc0*/  FMUL.FTZ R199, R173, R199 ;  /* 0x000000c7adc77220 */ /* 0x000fe20000410000 */
[----:B------:R-:W-:Y:S01]  /*9cd0*/  FADD.FTZ R187, R187, R128 ;  /* 0x00000080bbbb7221 */ /* 0x000fe20000010000 */
[----:B------:R-:W-:Y:S01]  /*9ce0*/  FMUL.FTZ R122, R175, R50 ;  /* 0x00000032af7a7220 */ /* 0x000fe20000410000 */
[----:B------:R-:W-:Y:S01]  /*9cf0*/  FFMA.FTZ R203, R126, R141, R203 ;  /* 0x0000008d7ecb7223 */ /* 0x000fe200000100cb */
[----:B------:R-:W-:Y:S01]  /*9d00*/  FMUL.FTZ R141, R173, R71 ;  /* 0x00000047ad8d7220 */ /* 0x000fe20000410000 */
[-C--:B------:R-:W-:Y:S01]  /*9d10*/  FMUL.FTZ R239, R48, R199.reuse ;  /* 0x000000c730ef7220 */ /* 0x080fe20000410000 */
[----:B------:R-:W-:Y:S01]  /*9d20*/  FMUL.FTZ R100, R108, R199 ;  /* 0x000000c76c647220 */ /* 0x000fe20000410000 */
[----:B------:R-:W-:Y:S01]  /*9d30*/  FFMA.FTZ R130, R48, R185, R203 ;  /* 0x000000b930827223 */ /* 0x000fe200000100cb */
[----:B------:R-:W-:Y:S01]  /*9d40*/  FMUL.FTZ R71, R108, R141 ;  /* 0x0000008d6c477220 */ /* 0x000fe20000410000 */
[----:B------:R-:W-:Y:S01]  /*9d50*/  FMUL.FTZ R108, R178, R47 ;  /* 0x0000002fb26c7220 */ /* 0x000fe20000410000 */
[----:B------:R-:W-:Y:S01]  /*9d60*/  FFMA.FTZ R100, R126, R141, -R100 ;  /* 0x0000008d7e647223 */ /* 0x000fe20000010864 */
[----:B------:R-:W-:Y:S01]  /*9d70*/  FADD.FTZ R25, R130, R25 ;  /* 0x0000001982197221 */ /* 0x000fe20000010000 */
[----:B------:R-:W-:Y:S01]  /*9d80*/  FFMA.FTZ R71, R126, R199, R71 ;  /* 0x000000c77e477223 */ /* 0x000fe20000010047 */
[C---:B------:R-:W-:Y:S01]  /*9d90*/  FMUL.FTZ R199, R132.reuse, R187 ;  /* 0x000000bb84c77220 */ /* 0x040fe20000410000 */
[----:B------:R-:W-:Y:S01]  /*9da0*/  FMUL.FTZ R132, R132, R151 ;  /* 0x0000009784847220 */ /* 0x000fe20000410000 */
[----:B------:R-:W-:Y:S01]  /*9db0*/  FMUL.FTZ R130, R187, UR43 ;  /* 0x0000002bbb827c20 */ /* 0x000fe20008410000 */
[----:B------:R-:W-:Y:S01]  /*9dc0*/  FMUL.FTZ R126, R167, R187 ;  /* 0x000000bba77e7220 */ /* 0x000fe20000410000 */
[C---:B------:R-:W-:Y:S01]  /*9dd0*/  FFMA.FTZ R128, R134.reuse, R151, R199 ;  /* 0x0000009786807223 */ /* 0x040fe200000100c7 */
[----:B------:R-:W-:Y:S01]  /*9de0*/  FFMA.FTZ R132, R134, R187, -R132 ;  /* 0x000000bb86847223 */ /* 0x000fe20000010884 */
[----:B------:R-:W-:Y:S01]  /*9df0*/  FFMA.FTZ R185, R151, UR31, R130 ;  /* 0x0000001f97b97c23 */ /* 0x000fe20008010082 */
[-C--:B------:R-:W-:Y:S01]  /*9e00*/  FFMA.FTZ R167, R167, -R108.reuse, R230 ;  /* 0x8000006ca7a77223 */ /* 0x080fe200000100e6 */
[----:B------:R-:W-:Y:S01]  /*9e10*/  FMUL.FTZ R134, R151, UR43 ;  /* 0x0000002b97867c20 */ /* 0x000fe20008410000 */
[CC--:B------:R-:W-:Y:S01]  /*9e20*/  FMUL.FTZ R130, R178.reuse, R151.reuse ;  /* 0x00000097b2827220 */ /* 0x0c0fe20000410000 */
[----:B------:R-:W-:Y:S01]  /*9e30*/  FADD.FTZ R145, R145, R128 ;  /* 0x0000008091917221 */ /* 0x000fe20000010000 */
[----:B------:R-:W-:Y:S01]  /*9e40*/  FADD.FTZ R128, R107, R132 ;  /* 0x000000846b807221 */ /* 0x000fe20000010000 */
[C---:B------:R-:W-:Y:S01]  /*9e50*/  FFMA.FTZ R108, -R105.reuse, R108, R228 ;  /* 0x0000006c696c7223 */ /* 0x040fe200000101e4 */
[----:B------:R-:W-:Y:S01]  /*9e60*/  FFMA.FTZ R126, R105, R151, R126 ;  /* 0x00000097697e7223 */ /* 0x000fe2000001007e */
[----:B------:R-:W-:Y:S01]  /*9e70*/  FMUL.FTZ R132, R178, R187 ;  /* 0x000000bbb2847220 */ /* 0x000fe20000410000 */
[----:B------:R-:W-:Y:S01]  /*9e80*/  FFMA.FTZ R192, R192, -R112, R217 ;  /* 0x80000070c0c07223 */ /* 0x000fe200000100d9 */
[----:B------:R-:W-:Y:S01]  /*9e90*/  FFMA.FTZ R134, R187, UR31, -R134 ;  /* 0x0000001fbb867c23 */ /* 0x000fe20008010886 */
[----:B------:R-:W-:Y:S01]  /*9ea0*/  FMUL.FTZ R105, R167, R130 ;  /* 0x00000082a7697220 */ /* 0x000fe20000410000 */
[----:B------:R-:W-:Y:S01]  /*9eb0*/  FFMA.FTZ R112, -R190, R112, R219 ;  /* 0x00000070be707223 */ /* 0x000fe200000101db */
[----:B------:R-:W-:Y:S01]  /*9ec0*/  MOV R70, 0x84 ;  /* 0x0000008400467802 */ /* 0x000fe20000000f00 */
[----:B------:R-:W-:Y:S01]  /*9ed0*/  FMUL.FTZ R190, R207, UR43 ;  /* 0x0000002bcfbe7c20 */ /* 0x000fe20008410000 */
[----:B------:R-:W-:Y:S01]  /*9ee0*/  FFMA.FTZ R206, R206, -R122, R213 ;  /* 0x8000007acece7223 */ /* 0x000fe200000100d5 */
[C---:B------:R-:W-:Y:S01]  /*9ef0*/  FMUL.FTZ R107, R167.reuse, R132 ;  /* 0x00000084a76b7220 */ /* 0x040fe20000410000 */
[----:B------:R-:W-:Y:S01]  /*9f00*/  FFMA.FTZ R122, -R204, R122, R215 ;  /* 0x0000007acc7a7223 */ /* 0x000fe200000101d7 */
[----:B------:R-:W-:Y:S01]  /*9f10*/  FMUL.FTZ R151, R167, R134 ;  /* 0x00000086a7977220 */ /* 0x000fe20000410000 */
[-C--:B------:R-:W-:Y:S01]  /*9f20*/  FFMA.FTZ R105, R108, R132.reuse, -R105 ;  /* 0x000000846c697223 */ /* 0x080fe20000010869 */
[----:B------:R-:W-:Y:S01]  /*9f30*/  FMUL.FTZ R199, R47, R132 ;  /* 0x000000842fc77220 */ /* 0x000fe20000410000 */
[----:B------:R-:W-:Y:S01]  /*9f40*/  FMUL.FTZ R204, R180, R209 ;  /* 0x000000d1b4cc7220 */ /* 0x000fe20000410000 */
[----:B------:R-:W-:Y:S01]  /*9f50*/  FMUL.FTZ R132, R165, UR43 ;  /* 0x0000002ba5847c20 */ /* 0x000fe20008410000 */
[----:B------:R-:W-:-:S02]  /*9f60*/  IMAD R70, R3, R70, UR25 ;  /* 0x0000001903467e24 */ /* 0x000fc4000f8e0246 */
[----:B------:R-:W-:Y:S01]  /*9f70*/  FMUL.FTZ R188, R209, UR43 ;  /* 0x0000002bd1bc7c20 */ /* 0x000fe20008410000 */
[-C--:B------:R-:W-:Y:S01]  /*9f80*/  FMUL.FTZ R187, R47, R130.reuse ;  /* 0x000000822fbb7220 */ /* 0x080fe20000410000 */
[----:B------:R-:W-:Y:S01]  /*9f90*/  FFMA.FTZ R190, R209, UR31, -R190 ;  /* 0x0000001fd1be7c23 */ /* 0x000fe200080108be */
[C---:B------:R-:W-:Y:S01]  /*9fa0*/  FFMA.FTZ R107, R108.reuse, R130, R107 ;  /* 0x000000826c6b7223 */ /* 0x040fe2000001006b */
[----:B------:R-:W-:Y:S01]  /*9fb0*/  FFMA.FTZ R130, R108, R185, R151 ;  /* 0x000000b96c827223 */ /* 0x000fe20000010097 */
[----:B------:R-:W-:Y:S01]  /*9fc0*/  FMUL.FTZ R134, R180, R207 ;  /* 0x000000cfb4867220 */ /* 0x000fe20000410000 */
[----:B------:R-:W-:Y:S01]  /*9fd0*/  FFMA.FTZ R167, R155, UR31, R132 ;  /* 0x0000001f9ba77c23 */ /* 0x000fe20008010084 */
[----:B------:R-:W-:Y:S01]  /*9fe0*/  FMUL.FTZ R151, R205, R204 ;  /* 0x000000cccd977220 */ /* 0x000fe20000410000 */
[----:B------:R-:W-:Y:S01]  /*9ff0*/  FFMA.FTZ R188, R207, UR31, R188 ;  /* 0x0000001fcfbc7c23 */ /* 0x000fe200080100bc */
[----:B------:R-:W-:Y:S01]  /*a000*/  FMUL.FTZ R132, R205, R190 ;  /* 0x000000becd847220 */ /* 0x000fe20000410000 */
[----:B------:R0:W-:Y:S01]  /*a010*/  STS [R70+0x10d0], R187 ;  /* 0x0010d0bb46007388 */ /* 0x0001e20000000800 */
[-C--:B------:R-:W-:Y:S01]  /*a020*/  FMUL.FTZ R203, R49, R134.reuse ;  /* 0x0000008631cb7220 */ /* 0x080fe20000410000 */
[-C--:B------:R-:W-:Y:S01]  /*a030*/  FMUL.FTZ R205, R205, R134.reuse ;  /* 0x00000086cdcd7220 */ /* 0x080fe20000410000 */
[C---:B------:R-:W-:Y:S01]  /*a040*/  FFMA.FTZ R108, R109.reuse, R134, R151 ;  /* 0x000000866d6c7223 */ /* 0x040fe20000010097 */
[----:B------:R-:W-:Y:S01]  /*a050*/  FFMA.FTZ R132, R109, R188, R132 ;  /* 0x000000bc6d847223 */ /* 0x000fe20000010084 */
[----:B------:R-:W-:Y:S01]  /*a060*/  FMUL.FTZ R134, R181, UR43 ;  /* 0x0000002bb5867c20 */ /* 0x000fe20008410000 */
[----:B------:R-:W-:Y:S01]  /*a070*/  FMUL.FTZ R188, R153, UR43 ;  /* 0x0000002b99bc7c20 */ /* 0x000fe20008410000 */
[----:B------:R-:W-:Y:S01]  /*a080*/  FMUL.FTZ R207, R49, R204 ;  /* 0x000000cc31cf7220 */ /* 0x000fe20000410000 */
[----:B------:R1:W-:Y:S01]  /*a090*/  STS [R70+0x10d4], R199 ;  /* 0x0010d4c746007388 */ /* 0x0003e20000000800 */
[----:B------:R-:W-:Y:S01]  /*a0a0*/  FMUL.FTZ R190, R155, UR43 ;  /* 0x0000002b9bbe7c20 */ /* 0x000fe20008410000 */
[CC--:B0-----:R-:W-:Y:S01]  /*a0b0*/  FMUL.FTZ R187, R135.reuse, R128.reuse ;  /* 0x0000008087bb7220 */ /* 0x0c1fe20000410000 */
[-C--:B------:R-:W-:Y:S01]  /*a0c0*/  FMUL.FTZ R135, R135, R145.reuse ;  /* 0x0000009187877220 */ /* 0x080fe20000410000 */
[----:B------:R-:W-:Y:S01]  /*a0d0*/  FFMA.FTZ R185, R181, UR31, -R188 ;  /* 0x0000001fb5b97c23 */ /* 0x000fe200080108bc */
[----:B------:R-:W-:Y:S01]  /*a0e0*/  FMUL.FTZ R188, R163, UR43 ;  /* 0x0000002ba3bc7c20 */ /* 0x000fe20008410000 */
[C---:B------:R-:W-:Y:S01]  /*a0f0*/  FFMA.FTZ R187, R136.reuse, R145, R187 ;  /* 0x0000009188bb7223 */ /* 0x040fe200000100bb */
[----:B------:R-:W-:Y:S01]  /*a100*/  FFMA.FTZ R136, R136, R128, -R135 ;  /* 0x0000008088887223 */ /* 0x000fe20000010887 */
[----:B------:R-:W-:Y:S01]  /*a110*/  FFMA.FTZ R135, R153, UR31, R134 ;  /* 0x0000001f99877c23 */ /* 0x000fe20008010086 */
[----:B------:R-:W-:Y:S01]  /*a120*/  FMUL.FTZ R153, R182, R153 ;  /* 0x00000099b6997220 */ /* 0x000fe20000410000 */
[----:B-1----:R-:W-:Y:S01]  /*a130*/  FMUL.FTZ R199, R175, R163 ;  /* 0x000000a3afc77220 */ /* 0x002fe20000410000 */
[----:B------:R-:W-:Y:S01]  /*a140*/  FMUL.FTZ R241, R48, R141 ;  /* 0x0000008d30f17220 */ /* 0x000fe20000410000 */
[----:B------:R-:W-:Y:S01]  /*a150*/  FFMA.FTZ R109, R109, R204, -R205 ;  /* 0x000000cc6d6d7223 */ /* 0x000fe200000108cd */
[----:B------:R-:W-:Y:S01]  /*a160*/  FMUL.FTZ R141, R177, R155 ;  /* 0x0000009bb18d7220 */ /* 0x000fe20000410000 */
[----:B------:R0:W-:Y:S01]  /*a170*/  STS [R70+0x10e0], R203 ;  /* 0x0010e0cb46007388 */ /* 0x0001e20000000800 */
[----:B------:R-:W-:Y:S01]  /*a180*/  FMUL.FTZ R181, R182, R181 ;  /* 0x000000b5b6b57220 */ /* 0x000fe20000410000 */
[----:B------:R-:W-:Y:S01]  /*a190*/  FMUL.FTZ R205, R51, R153 ;  /* 0x0000009933cd7220 */ /* 0x000fe20000410000 */
[----:B------:R-:W-:Y:S01]  /*a1a0*/  FFMA.FTZ R155, R165, UR31, -R190 ;  /* 0x0000001fa59b7c23 */ /* 0x000fe200080108be */
[----:B------:R1:W-:Y:S01]  /*a1b0*/  STS [R70+0x10e4], R207 ;  /* 0x0010e4cf46007388 */ /* 0x0003e20000000800 */
[----:B------:R-:W-:Y:S01]  /*a1c0*/  FMUL.FTZ R134, R211, UR43 ;  /* 0x0000002bd3867c20 */ /* 0x000fe20008410000 */
[----:B------:R-:W-:Y:S01]  /*a1d0*/  FMUL.FTZ R165, R177, R165 ;  /* 0x000000a5b1a57220 */ /* 0x000fe20000410000 */
[-C--:B------:R-:W-:Y:S01]  /*a1e0*/  FFMA.FTZ R73, R180, R124.reuse, R73 ;  /* 0x0000007cb4497223 */ /* 0x080fe20000010049 */
[----:B----4-:R-:W-:Y:S01]  /*a1f0*/  FFMA.FTZ R247, R49, R124, R132 ;  /* 0x0000007c31f77223 */ /* 0x010fe20000010084 */
[----:B------:R-:W-:Y:S01]  /*a200*/  FMUL.FTZ R124, R128, UR43 ;  /* 0x0000002b807c7c20 */ /* 0x000fe20008410000 */
[----:B0-----:R-:W-:Y:S01]  /*a210*/  FFMA.FTZ R203, R211, UR31, -R188 ;  /* 0x0000001fd3cb7c23 */ /* 0x001fe200080108bc */
[----:B------:R-:W-:Y:S01]  /*a220*/  FMUL.FTZ R211, R175, R211 ;  /* 0x000000d3afd37220 */ /* 0x000fe20000410000 */
[----:B------:R-:W-:Y:S01]  /*a230*/  FMUL.FTZ R209, R51, R181 ;  /* 0x000000b533d17220 */ /* 0x000fe20000410000 */
[----:B------:R0:W-:Y:S01]  /*a240*/  STS [R70+0x10d8], R239 ;  /* 0x0010d8ef46007388 */ /* 0x0001e20000000800 */
[----:B-1----:R-:W-:Y:S01]  /*a250*/  FMUL.FTZ R207, R50, R199 ;  /* 0x000000c732cf7220 */ /* 0x002fe20000410000 */
[----:B------:R-:W-:Y:S01]  /*a260*/  FFMA.FTZ R151, R163, UR31, R134 ;  /* 0x0000001fa3977c23 */ /* 0x000fe20008010086 */
[----:B------:R-:W-:Y:S01]  /*a270*/  FMUL.FTZ R134, R171, R46 ;  /* 0x0000002eab867220 */ /* 0x000fe20000410000 */
[----:B------:R1:W-:Y:S01]  /*a280*/  STS [R70+0x10dc], R241 ;  /* 0x0010dcf146007388 */ /* 0x0003e20000000800 */
[----:B------:R-:W-:Y:S01]  /*a290*/  FMUL.FTZ R203, R206, R203 ;  /* 0x000000cbcecb7220 */ /* 0x000fe20000410000 */
[C---:B------:R-:W-:Y:S01]  /*a2a0*/  FMUL.FTZ R188, R208.reuse, R128 ;  /* 0x00000080d0bc7220 */ /* 0x040fe20000410000 */
[-C--:B------:R-:W-:Y:S01]  /*a2b0*/  FFMA.FTZ R208, R208, -R134.reuse, R233 ;  /* 0x80000086d0d07223 */ /* 0x080fe200000100e9 */
[----:B------:R2:W-:Y:S01]  /*a2c0*/  STS [R70+0x10f0], R205 ;  /* 0x0010f0cd46007388 */ /* 0x0005e20000000800 */
[----:B------:R-:W-:Y:S01]  /*a2d0*/  FADD.FTZ R187, R198, R187 ;  /* 0x000000bbc6bb7221 */ /* 0x000fe20000010000 */
[----:B0-----:R-:W-:Y:S01]  /*a2e0*/  FMUL.FTZ R239, R50, R211 ;  /* 0x000000d332ef7220 */ /* 0x001fe20000410000 */
[----:B------:R-:W-:Y:S01]  /*a2f0*/  FFMA.FTZ R203, R122, R151, R203 ;  /* 0x000000977acb7223 */ /* 0x000fe200000100cb */
[----:B------:R0:W-:Y:S01]  /*a300*/  STS [R70+0x10e8], R207 ;  /* 0x0010e8cf46007388 */ /* 0x0001e20000000800 */
[----:B------:R-:W-:Y:S01]  /*a310*/  FFMA.FTZ R163, R210, R145, R188 ;  /* 0x00000091d2a37223 */ /* 0x000fe200000100bc */
[----:B-1----:R-:W-:Y:S01]  /*a320*/  FMUL.FTZ R241, R52, R165 ;  /* 0x000000a534f17220 */ /* 0x002fe20000410000 */
[----:B------:R-:W-:Y:S01]  /*a330*/  FFMA.FTZ R134, -R210, R134, R235 ;  /* 0x00000086d2867223 */ /* 0x000fe200000101eb */
[----:B------:R1:W-:Y:S01]  /*a340*/  STS [R70+0x10f4], R209 ;  /* 0x0010f4d146007388 */ /* 0x0003e20000000800 */
[-C--:B------:R-:W-:Y:S01]  /*a350*/  FFMA.FTZ R63, R178, R126.reuse, R63 ;  /* 0x0000007eb23f7223 */ /* 0x080fe2000001003f */
[----:B--2---:R-:W-:Y:S01]  /*a360*/  FMUL.FTZ R205, R145, UR43 ;  /* 0x0000002b91cd7c20 */ /* 0x004fe20008410000 */
[----:B------:R-:W-:Y:S01]  /*a370*/  FFMA.FTZ R245, R47, R126, R130 ;  /* 0x0000007e2ff57223 */ /* 0x000fe20000010082 */
[----:B------:R2:W-:Y:S01]  /*a380*/  STS [R70+0x10fc], R241 ;  /* 0x0010fcf146007388 */ /* 0x0005e20000000800 */
[----:B------:R-:W-:Y:S01]  /*a390*/  FFMA.FTZ R74, R175, R127, R74 ;  /* 0x0000007faf4a7223 */ /* 0x000fe2000001004a */
[----:B0-----:R-:W-:Y:S01]  /*a3a0*/  FFMA.FTZ R207, R145, UR31, R124 ;  /* 0x0000001f91cf7c23 */ /* 0x001fe2000801007c */
[C---:B------:R-:W-:Y:S01]  /*a3b0*/  FMUL.FTZ R124, R206.reuse, R211 ;  /* 0x000000d3ce7c7220 */ /* 0x040fe20000410000 */
[----:B------:R0:W-:Y:S01]  /*a3c0*/  STS [R70+0x10ec], R239 ;  /* 0x0010ecef46007388 */ /* 0x0001e20000000800 */
[-C--:B------:R-:W-:Y:S01]  /*a3d0*/  FMUL.FTZ R206, R206, R199.reuse ;  /* 0x000000c7cece7220 */ /* 0x080fe20000410000 */
[----:B-1----:R-:W-:Y:S01]  /*a3e0*/  FFMA.FTZ R209, R128, UR31, -R205 ;  /* 0x0000001f80d17c23 */ /* 0x002fe200080108cd */
[----:B------:R-:W-:Y:S01]  /*a3f0*/  FADD.FTZ R205, R149, R136 ;  /* 0x0000008895cd7221 */ /* 0x000fe20000010000 */
[----:B------:R-:W-:Y:S01]  /*a400*/  FFMA.FTZ R149, R122, R199, R124 ;  /* 0x000000c77a957223 */ /* 0x000fe2000001007c */
[----:B------:R-:W-:Y:S01]  /*a410*/  FMUL.FTZ R124, R176, R45 ;  /* 0x0000002db07c7220 */ /* 0x000fe20000410000 */
[C---:B--2---:R-:W-:Y:S01]  /*a420*/  FMUL.FTZ R241, R171.reuse, R128 ;  /* 0x00000080abf17220 */ /* 0x044fe20000410000 */
[----:B------:R-:W-:Y:S01]  /*a430*/  FFMA.FTZ R151, R122, R211, -R206 ;  /* 0x000000d37a977223 */ /* 0x000fe200000108ce */
[----:B------:R-:W-:Y:S01]  /*a440*/  FMUL.FTZ R209, R208, R209 ;  /* 0x000000d1d0d17220 */ /* 0x000fe20000410000 */
[----:B------:R-:W-:Y:S01]  /*a450*/  FMUL.FTZ R199, R138, R205 ;  /* 0x000000cd8ac77220 */ /* 0x000fe20000410000 */
[----:B0-----:R-:W-:Y:S01]  /*a460*/  FMUL.FTZ R239, R171, R145 ;  /* 0x00000091abef7220 */ /* 0x001fe20000410000 */
[----:B------:R-:W-:Y:S01]  /*a470*/  FMUL.FTZ R145, R208, R241 ;  /* 0x000000f1d0917220 */ /* 0x000fe20000410000 */
[C---:B------:R-:W-:Y:S01]  /*a480*/  FMUL.FTZ R122, R201.reuse, R205 ;  /* 0x000000cdc97a7220 */ /* 0x040fe20000410000 */
[----:B------:R-:W-:Y:S01]  /*a490*/  FMUL.FTZ R138, R138, R187 ;  /* 0x000000bb8a8a7220 */ /* 0x000fe20000410000 */
[----:B------:R-:W-:Y:S01]  /*a4a0*/  FMUL.FTZ R136, R208, R239 ;  /* 0x000000efd0887220 */ /* 0x000fe20000410000 */
[-C--:B------:R-:W-:Y:S01]  /*a4b0*/  FFMA.FTZ R201, R201, -R124.reuse, R220 ;  /* 0x8000007cc9c97223 */ /* 0x080fe200000100dc */
[----:B------:R-:W-:Y:S01]  /*a4c0*/  FFMA.FTZ R126, -R103, R124, R222 ;  /* 0x0000007c677e7223 */ /* 0x000fe200000101de */
[----:B------:R-:W-:Y:S01]  /*a4d0*/  FMUL.FTZ R128, R187, UR43 ;  /* 0x0000002bbb807c20 */ /* 0x000fe20008410000 */
[----:B------:R-:W-:Y:S01]  /*a4e0*/  FMUL.FTZ R124, R205, UR43 ;  /* 0x0000002bcd7c7c20 */ /* 0x000fe20008410000 */
[----:B------:R-:W-:Y:S01]  /*a4f0*/  FMUL.FTZ R130, R176, R205 ;  /* 0x000000cdb0827220 */ /* 0x000fe20000410000 */
[C---:B------:R-:W-:Y:S01]  /*a500*/  FFMA.FTZ R145, R134.reuse, R239, R145 ;  /* 0x000000ef86917223 */ /* 0x040fe20000010091 */
[C---:B------:R-:W-:Y:S01]  /*a510*/  FFMA.FTZ R136, R134.reuse, R241, -R136 ;  /* 0x000000f186887223 */ /* 0x040fe20000010888 */
[----:B------:R-:W-:Y:S01]  /*a520*/  FFMA.FTZ R207, R134, R207, R209 ;  /* 0x000000cf86cf7223 */ /* 0x000fe200000100d1 */
[C---:B------:R-:W-:Y:S01]  /*a530*/  FFMA.FTZ R199, R140.reuse, R187, R199 ;  /* 0x000000bb8cc77223 */ /* 0x040fe200000100c7 */
[----:B------:R-:W-:Y:S01]  /*a540*/  FFMA.FTZ R138, R140, R205, -R138 ;  /* 0x000000cd8c8a7223 */ /* 0x000fe2000001088a */
[----:B------:R-:W-:Y:S01]  /*a550*/  FFMA.FTZ R134, R50, R127, R203 ;  /* 0x0000007f32867223 */ /* 0x000fe200000100cb */
[-C--:B------:R-:W-:Y:S01]  /*a560*/  FFMA.FTZ R122, R103, R187.reuse, R122 ;  /* 0x000000bb677a7223 */ /* 0x080fe2000001007a */
[----:B------:R-:W-:Y:S01]  /*a570*/  FFMA.FTZ R128, R205, UR31, -R128 ;  /* 0x0000001fcd807c23 */ /* 0x000fe20008010880 */
[----:B------:R-:W-:Y:S01]  /*a580*/  FFMA.FTZ R127, R187, UR31, R124 ;  /* 0x0000001fbb7f7c23 */ /* 0x000fe2000801007c */
[----:B------:R-:W-:Y:S01]  /*a590*/  FMUL.FTZ R124, R176, R187 ;  /* 0x000000bbb07c7220 */ /* 0x000fe20000410000 */
[----:B------:R-:W-:Y:S01]  /*a5a0*/  FMUL.FTZ R103, R201, R130 ;  /* 0x00000082c9677220 */ /* 0x000fe20000410000 */
[----:B------:R-:W-:Y:S01]  /*a5b0*/  FADD.FTZ R202, R202, R199 ;  /* 0x000000c7caca7221 */ /* 0x000fe20000010000 */
[-C--:B------:R-:W-:Y:S01]  /*a5c0*/  FFMA.FTZ R62, R171, R163.reuse, R62 ;  /* 0x000000a3ab3e7223 */ /* 0x080fe2000001003e */
[----:B------:R-:W-:Y:S01]  /*a5d0*/  FFMA.FTZ R132, R46, R163, R207 ;  /* 0x000000a32e847223 */ /* 0x000fe200000100cf */
[----:B------:R-:W-:Y:S01]  /*a5e0*/  FADD.FTZ R183, R183, R138 ;  /* 0x0000008ab7b77221 */ /* 0x000fe20000010000 */
[C---:B------:R-:W-:Y:S01]  /*a5f0*/  FMUL.FTZ R163, R201.reuse, R128 ;  /* 0x00000080c9a37220 */ /* 0x040fe20000410000 */
[-C--:B------:R-:W-:Y:S01]  /*a600*/  FMUL.FTZ R201, R201, R124.reuse ;  /* 0x0000007cc9c97220 */ /* 0x080fe20000410000 */
[-C--:B------:R-:W-:Y:S01]  /*a610*/  FFMA.FTZ R140, R126, R124.reuse, R103 ;  /* 0x0000007c7e8c7223 */ /* 0x080fe20000010067 */
        /* <DEDUP_REMOVED lines=9> */
[----:B------:R-:W-:Y:S01]  /*a6b0*/  FADD.FTZ R147, R147, R124 ;  /* 0x0000007c93937221 */ /* 0x000fe20000010000 */
[----:B------:R-:W-:Y:S01]  /*a6c0*/  FADD.FTZ R163, R200, R103 ;  /* 0x00000067c8a37221 */ /* 0x000fe20000010000 */
[----:B------:R-:W-:Y:S01]  /*a6d0*/  FMUL.FTZ R120, R120, R153 ;  /* 0x0000009978787220 */ /* 0x000fe20000410000 */
[----:B------:R-:W-:Y:S01]  /*a6e0*/  FFMA.FTZ R128, R114, R135, R185 ;  /* 0x0000008772807223 */ /* 0x000fe200000100b9 */
[C---:B------:R-:W-:Y:S01]  /*a6f0*/  FMUL.FTZ R103, R144.reuse, R147 ;  /* 0x0000009390677220 */ /* 0x040fe20000410000 */
[----:B------:R-:W-:Y:S01]  /*a700*/  FMUL.FTZ R144, R144, R163 ;  /* 0x000000a390907220 */ /* 0x000fe20000410000 */
[C---:B------:R-:W-:Y:S01]  /*a710*/  FFMA.FTZ R142, R114.reuse, R153, R127 ;  /* 0x00000099728e7223 */ /* 0x040fe2000001007f */
[----:B------:R-:W-:Y:S01]  /*a720*/  FFMA.FTZ R143, R114, R181, -R120 ;  /* 0x000000b5728f7223 */ /* 0x000fe20000010878 */
[C---:B------:R-:W-:Y:S01]  /*a730*/  FFMA.FTZ R114, R146.reuse, R163, R103 ;  /* 0x000000a392727223 */ /* 0x040fe20000010067 */
[----:B------:R-:W-:Y:S01]  /*a740*/  FFMA.FTZ R144, R146, R147, -R144 ;  /* 0x0000009392907223 */ /* 0x000fe20000010890 */
[----:B------:R-:W-:Y:S01]  /*a750*/  FFMA.FTZ R181, R45, R122, R126 ;  /* 0x0000007a2db57223 */ /* 0x000fe2000001007e */
[----:B------:R-:W-:Y:S01]  /*a760*/  FMUL.FTZ R120, R169, R44 ;  /* 0x0000002ca9787220 */ /* 0x000fe20000410000 */
[----:B------:R-:W-:Y:S01]  /*a770*/  FADD.FTZ R135, R197, R114 ;  /* 0x00000072c5877221 */ /* 0x000fe20000010000 */
[----:B------:R-:W-:Y:S01]  /*a780*/  FADD.FTZ R179, R179, R144 ;  /* 0x00000090b3b37221 */ /* 0x000fe20000010000 */
[----:B------:R-:W-:Y:S01]  /*a790*/  FADD.FTZ R28, R181, R28 ;  /* 0x0000001cb51c7221 */ /* 0x000fe20000010000 */
[----:B------:R-:W-:Y:S01]  /*a7a0*/  FMUL.FTZ R153, R106, R183 ;  /* 0x000000b76a997220 */ /* 0x000fe20000410000 */
[----:B------:R-:W-:Y:S01]  /*a7b0*/  FMUL.FTZ R114, R202, UR43 ;  /* 0x0000002bca727c20 */ /* 0x000fe20008410000 */
[C---:B------:R-:W-:Y:S01]  /*a7c0*/  FMUL.FTZ R103, R148.reuse, R179 ;  /* 0x000000b394677220 */ /* 0x040fe20000410000 */
[----:B------:R-:W-:Y:S01]  /*a7d0*/  FMUL.FTZ R148, R148, R135 ;  /* 0x0000008794947220 */ /* 0x000fe20000410000 */
[-C--:B------:R-:W-:Y:S01]  /*a7e0*/  FFMA.FTZ R106, R106, -R120.reuse, R225 ;  /* 0x800000786a6a7223 */ /* 0x080fe200000100e1 */
[----:B------:R-:W-:Y:S01]  /*a7f0*/  FMUL.FTZ R197, R169, R183 ;  /* 0x000000b7a9c57220 */ /* 0x000fe20000410000 */
[C---:B------:R-:W-:Y:S01]  /*a800*/  FFMA.FTZ R103, R150.reuse, R135, R103 ;  /* 0x0000008796677223 */ /* 0x040fe20000010067 */
[----:B------:R-:W-:Y:S01]  /*a810*/  FFMA.FTZ R127, R150, R179, -R148 ;  /* 0x000000b3967f7223 */ /* 0x000fe20000010894 */
[----:B------:R0:W-:Y:S01]  /*a820*/  STS [R70+0x10c0], R187 ;  /* 0x0010c0bb46007388 */ /* 0x0001e20000000800 */
[----:B------:R-:W-:Y:S01]  /*a830*/  FMUL.FTZ R185, R183, UR43 ;  /* 0x0000002bb7b97c20 */ /* 0x000fe20008410000 */
[----:B------:R-:W-:Y:S01]  /*a840*/  FADD.FTZ R103, R104, R103 ;  /* 0x0000006768677221 */ /* 0x000fe20000010000 */
[----:B------:R-:W-:Y:S01]  /*a850*/  FADD.FTZ R127, R196, R127 ;  /* 0x0000007fc47f7221 */ /* 0x000fe20000010000 */
[----:B------:R-:W-:Y:S01]  /*a860*/  FFMA.FTZ R120, -R186, R120, R227 ;  /* 0x00000078ba787223 */ /* 0x000fe200000101e3 */
[----:B------:R-:W-:Y:S01]  /*a870*/  FMUL.FTZ R243, R52, R141 ;  /* 0x0000008d34f37220 */ /* 0x000fe20000410000 */
[----:B------:R-:W-:Y:S01]  /*a880*/  FFMA.FTZ R185, R202, UR31, R185 ;  /* 0x0000001fcab97c23 */ /* 0x000fe200080100b9 */
[C---:B------:R-:W-:Y:S01]  /*a890*/  FMUL.FTZ R181, R152.reuse, R127 ;  /* 0x0000007f98b57220 */ /* 0x040fe20000410000 */
[-C--:B------:R-:W-:Y:S01]  /*a8a0*/  FMUL.FTZ R152, R152, R103.reuse ;  /* 0x0000006798987220 */ /* 0x080fe20000410000 */
[----:B------:R-:W-:Y:S01]  /*a8b0*/  FMUL.FTZ R199, R45, R130 ;  /* 0x000000822dc77220 */ /* 0x000fe20000410000 */
[----:B0-----:R-:W-:Y:S01]  /*a8c0*/  FFMA.FTZ R187, R183, UR31, -R114 ;  /* 0x0000001fb7bb7c23 */ /* 0x001fe20008010872 */
[C---:B------:R-:W-:Y:S01]  /*a8d0*/  FFMA.FTZ R104, R154.reuse, R103, R181 ;  /* 0x000000679a687223 */ /* 0x040fe200000100b5 */
[----:B------:R-:W-:Y:S01]  /*a8e0*/  FFMA.FTZ R152, R154, R127, -R152 ;  /* 0x0000007f9a987223 */ /* 0x000fe20000010898 */
[-C--:B------:R-:W-:Y:S01]  /*a8f0*/  FMUL.FTZ R183, R169, R202.reuse ;  /* 0x000000caa9b77220 */ /* 0x080fe20000410000 */
[C---:B------:R-:W-:Y:S01]  /*a900*/  FMUL.FTZ R181, R106.reuse, R197 ;  /* 0x000000c56ab57220 */ /* 0x040fe20000410000 */
[----:B------:R-:W-:Y:S01]  /*a910*/  FADD.FTZ R195, R195, R104 ;  /* 0x00000068c3c37221 */ /* 0x000fe20000010000 */
[----:B------:R-:W-:Y:S01]  /*a920*/  FADD.FTZ R125, R125, R152 ;  /* 0x000000987d7d7221 */ /* 0x000fe20000010000 */
[----:B------:R-:W-:Y:S01]  /*a930*/  FMUL.FTZ R187, R106, R187 ;  /* 0x000000bb6abb7220 */ /* 0x000fe20000410000 */
[----:B------:R-:W-:Y:S01]  /*a940*/  FFMA.FTZ R144, R120, R183, R181 ;  /* 0x000000b778907223 */ /* 0x000fe200000100b5 */
[----:B------:R-:W-:Y:S01]  /*a950*/  FMUL.FTZ R181, R192, R155 ;  /* 0x0000009bc0b57220 */ /* 0x000fe20000410000 */
[C---:B------:R-:W-:Y:S01]  /*a960*/  FMUL.FTZ R104, R156.reuse, R125 ;  /* 0x0000007d9c687220 */ /* 0x040fe20000410000 */
[----:B------:R-:W-:Y:S01]  /*a970*/  FMUL.FTZ R156, R156, R195 ;  /* 0x000000c39c9c7220 */ /* 0x000fe20000410000 */
[----:B------:R-:W-:Y:S01]  /*a980*/  FMUL.FTZ R146, R106, R183 ;  /* 0x000000b76a927220 */ /* 0x000fe20000410000 */
[----:B------:R-:W-:Y:S01]  /*a990*/  FFMA.FTZ R167, R112, R167, R181 ;  /* 0x000000a770a77223 */ /* 0x000fe200000100b5 */
[C---:B------:R-:W-:Y:S01]  /*a9a0*/  FFMA.FTZ R155, R157.reuse, R195, R104 ;  /* 0x000000c39d9b7223 */ /* 0x040fe20000010068 */
[----:B------:R-:W-:Y:S01]  /*a9b0*/  FFMA.FTZ R156, R157, R125, -R156 ;  /* 0x0000007d9d9c7223 */ /* 0x000fe2000001089c */
[----:B------:R-:W-:Y:S01]  /*a9c0*/  FFMA.FTZ R153, R186, R202, R153 ;  /* 0x000000caba997223 */ /* 0x000fe20000010099 */
[----:B------:R-:W-:Y:S01]  /*a9d0*/  FFMA.FTZ R185, R120, R185, R187 ;  /* 0x000000b978b97223 */ /* 0x000fe200000100bb */
[----:B------:R-:W-:Y:S01]  /*a9e0*/  FADD.FTZ R194, R194, R155 ;  /* 0x0000009bc2c27221 */ /* 0x000fe20000010000 */
[C---:B------:R-:W-:Y:S01]  /*a9f0*/  FMUL.FTZ R155, R192.reuse, R165 ;  /* 0x000000a5c09b7220 */ /* 0x040fe20000410000 */
[----:B------:R-:W-:Y:S01]  /*aa00*/  FADD.FTZ R131, R131, R156 ;  /* 0x0000009c83837221 */ /* 0x000fe20000010000 */
[-C--:B------:R-:W-:Y:S01]  /*aa10*/  FMUL.FTZ R192, R192, R141.reuse ;  /* 0x0000008dc0c07220 */ /* 0x080fe20000410000 */
[-C--:B------:R-:W-:Y:S01]  /*aa20*/  FMUL.FTZ R104, R158, R194.reuse ;  /* 0x000000c29e687220 */ /* 0x080fe20000410000 */
[----:B------:R-:W-:Y:S01]  /*aa30*/  FFMA.FTZ R148, R112, R141, R155 ;  /* 0x0000008d70947223 */ /* 0x000fe2000001009b */
[----:B------:R-:W-:Y:S01]  /*aa40*/  FMUL.FTZ R141, R158, R131 ;  /* 0x000000839e8d7220 */ /* 0x000fe20000410000 */
[----:B------:R-:W-:Y:S01]  /*aa50*/  FFMA.FTZ R165, R112, R165, -R192 ;  /* 0x000000a570a57223 */ /* 0x000fe200000108c0 */
[----:B------:R-:W-:Y:S01]  /*aa60*/  FFMA.FTZ R104, R159, R131, -R104 ;  /* 0x000000839f687223 */ /* 0x000fe20000010868 */
[----:B------:R-:W-:Y:S01]  /*aa70*/  FMUL.FTZ R112, R133, R147 ;  /* 0x0000009385707220 */ /* 0x000fe20000410000 */
[----:B------:R-:W-:Y:S01]  /*aa80*/  FFMA.FTZ R106, R159, R194, R141 ;  /* 0x000000c29f6a7223 */ /* 0x000fe2000001008d */
[----:B------:R0:W-:Y:S01]  /*aa90*/  STS [R70+0x10c4], R199 ;  /* 0x0010c4c746007388 */ /* 0x0001e20000000800 */
[----:B------:R-:W-:Y:S01]  /*aaa0*/  FADD.FTZ R137, R137, R104 ;  /* 0x0000006889897221 */ /* 0x000fe20000010000 */
[-C--:B------:R-:W-:Y:S01]  /*aab0*/  FFMA.FTZ R75, R182, R116.reuse, R75 ;  /* 0x00000074b64b7223 */ /* 0x080fe2000001004b */
[----:B------:R-:W-:Y:S01]  /*aac0*/  FADD.FTZ R191, R191, R106 ;  /* 0x0000006abfbf7221 */ /* 0x000fe20000010000 */
[----:B------:R-:W-:Y:S01]  /*aad0*/  FFMA.FTZ R104, R193, R163, R112 ;  /* 0x000000a3c1687223 */ /* 0x000fe20000010070 */
[----:B------:R-:W-:Y:S01]  /*aae0*/  FMUL.FTZ R106, R160, R137 ;  /* 0x00000089a06a7220 */ /* 0x000fe20000410000 */
[----:B------:R-:W-:Y:S01]  /*aaf0*/  FMUL.FTZ R114, R172, R43 ;  /* 0x0000002bac727220 */ /* 0x000fe20000410000 */
[----:B------:R-:W-:Y:S01]  /*ab00*/  FMUL.FTZ R160, R160, R191 ;  /* 0x000000bfa0a07220 */ /* 0x000fe20000410000 */
[C---:B------:R-:W-:Y:S01]  /*ab10*/  FMUL.FTZ R183, R44.reuse, R183 ;  /* 0x000000b72cb77220 */ /* 0x040fe20000410000 */
[----:B------:R-:W-:Y:S01]  /*ab20*/  FFMA.FTZ R112, R161, R191, R106 ;  /* 0x000000bfa1707223 */ /* 0x000fe2000001006a */
[----:B0-----:R-:W-:Y:S01]  /*ab30*/  FFMA.FTZ R199, R51, R116, R128 ;  /* 0x0000007433c77223 */ /* 0x001fe20000010080 */
[----:B------:R-:W-:Y:S01]  /*ab40*/  FFMA.FTZ R116, R44, R153, R185 ;  /* 0x000000992c747223 */ /* 0x000fe200000100b9 */
[----:B------:R-:W-:Y:S01]  /*ab50*/  FFMA.FTZ R160, R161, R137, -R160 ;  /* 0x00000089a1a07223 */ /* 0x000fe200000108a0 */
[----:B------:R-:W-:Y:S01]  /*ab60*/  FADD.FTZ R189, R189, R112 ;  /* 0x00000070bdbd7221 */ /* 0x000fe20000010000 */
[----:B------:R-:W-:Y:S01]  /*ab70*/  FFMA.FTZ R146, R120, R197, -R146 ;  /* 0x000000c578927223 */ /* 0x000fe20000010892 */
[----:B------:R-:W-:Y:S01]  /*ab80*/  FADD.FTZ R29, R116, R29 ;  /* 0x0000001d741d7221 */ /* 0x000fe20000010000 */
[----:B------:R-:W-:Y:S01]  /*ab90*/  FMUL.FTZ R116, R163, UR43 ;  /* 0x0000002ba3747c20 */ /* 0x000fe20008410000 */
[----:B------:R-:W-:Y:S01]  /*aba0*/  FMUL.FTZ R112, R147, UR43 ;  /* 0x0000002b93707c20 */ /* 0x000fe20008410000 */
[-C--:B------:R-:W-:Y:S01]  /*abb0*/  FFMA.FTZ R133, R133, -R114.reuse, R226 ;  /* 0x8000007285857223 */ /* 0x080fe200000100e2 */
[----:B------:R-:W-:Y:S01]  /*abc0*/  FMUL.FTZ R130, R96, R37 ;  /* 0x0000002560827220 */ /* 0x000fe20000410000 */
[----:B------:R-:W-:Y:S01]  /*abd0*/  FMUL.FTZ R120, R172, R147 ;  /* 0x00000093ac787220 */ /* 0x000fe20000410000 */
[----:B------:R-:W-:Y:S01]  /*abe0*/  FADD.FTZ R139, R139, R160 ;  /* 0x000000a08b8b7221 */ /* 0x000fe20000010000 */
[----:B------:R0:W-:Y:S01]  /*abf0*/  STS [R70+0x10b8], R183 ;  /* 0x0010b8b746007388 */ /* 0x0001e20000000800 */
[----:B------:R-:W-:Y:S01]  /*ac00*/  FADD.FTZ R27, R132, R27 ;  /* 0x0000001b841b7221 */ /* 0x000fe20000010000 */
[-C--:B------:R-:W-:Y:S01]  /*ac10*/  FFMA.FTZ R76, R177, R67.reuse, R76 ;  /* 0x00000043b14c7223 */ /* 0x080fe2000001004c */
[----:B------:R-:W-:Y:S01]  /*ac20*/  FFMA.FTZ R106, R52, R67, R167 ;  /* 0x00000043346a7223 */ /* 0x000fe200000100a7 */
[----:B------:R-:W-:Y:S01]  /*ac30*/  FFMA.FTZ R116, R147, UR31, -R116 ;  /* 0x0000001f93747c23 */ /* 0x000fe20008010874 */
[----:B------:R-:W-:Y:S01]  /*ac40*/  FFMA.FTZ R114, -R193, R114, R224 ;  /* 0x00000072c1727223 */ /* 0x000fe200000101e0 */
[----:B------:R-:W-:Y:S01]  /*ac50*/  FMUL.FTZ R126, R93, R38 ;  /* 0x000000265d7e7220 */ /* 0x000fe20000410000 */
[----:B------:R-:W-:Y:S01]  /*ac60*/  FFMA.FTZ R132, -R111, R130, R98 ;  /* 0x000000826f847223 */ /* 0x000fe20000010162 */
[----:B------:R-:W-:Y:S01]  /*ac70*/  FMUL.FTZ R67, R133, R120 ;  /* 0x0000007885437220 */ /* 0x000fe20000410000 */
[----:B------:R-:W-:Y:S01]  /*ac80*/  FFMA.FTZ R130, R115, -R130, R238 ;  /* 0x8000008273827223 */ /* 0x000fe200000100ee */
[----:B0-----:R-:W-:Y:S01]  /*ac90*/  FFMA.FTZ R183, R163, UR31, R112 ;  /* 0x0000001fa3b77c23 */ /* 0x001fe20008010070 */
[----:B------:R-:W-:Y:S01]  /*aca0*/  FMUL.FTZ R112, R172, R163 ;  /* 0x000000a3ac707220 */ /* 0x000fe20000410000 */
[----:B------:R-:W-:Y:S01]  /*acb0*/  FMUL.FTZ R147, R96, R139 ;  /* 0x0000008b60937220 */ /* 0x000fe20000410000 */
[----:B------:R-:W-:Y:S01]  /*acc0*/  FMUL.FTZ R185, R133, R116 ;  /* 0x0000007485b97220 */ /* 0x000fe20000410000 */
[----:B------:R-:W-:Y:S01]  /*acd0*/  FFMA.FTZ R60, R169, R153, R60 ;  /* 0x00000099a93c7223 */ /* 0x000fe2000001003c */
[----:B------:R-:W-:Y:S01]  /*ace0*/  FFMA.FTZ R128, -R110, R126, R101 ;  /* 0x0000007e6e807223 */ /* 0x000fe20000010165 */
[-C--:B------:R-:W-:Y:S01]  /*acf0*/  FMUL.FTZ R133, R133, R112.reuse ;  /* 0x0000007085857220 */ /* 0x080fe20000410000 */
[----:B------:R-:W-:Y:S01]  /*ad00*/  FFMA.FTZ R152, R114, R112, R67 ;  /* 0x0000007072987223 */ /* 0x000fe20000010043 */
[----:B------:R-:W-:Y:S01]  /*ad10*/  FFMA.FTZ R126, R118, -R126, R99 ;  /* 0x8000007e767e7223 */ /* 0x000fe20000010063 */
[C---:B------:R-:W-:Y:S01]  /*ad20*/  FMUL.FTZ R155, R93.reuse, R137 ;  /* 0x000000895d9b7220 */ /* 0x040fe20000410000 */
[----:B------:R-:W-:Y:S01]  /*ad30*/  FMUL.FTZ R153, R96, R189 ;  /* 0x000000bd60997220 */ /* 0x000fe20000410000 */
[----:B------:R-:W-:Y:S01]  /*ad40*/  FMUL.FTZ R67, R130, R147 ;  /* 0x0000009382437220 */ /* 0x000fe20000410000 */
[----:B------:R-:W-:Y:S01]  /*ad50*/  FFMA.FTZ R150, R114, R120, -R133 ;  /* 0x0000007872967223 */ /* 0x000fe20000010885 */
[----:B------:R-:W-:Y:S01]  /*ad60*/  FMUL.FTZ R157, R93, R191 ;  /* 0x000000bf5d9d7220 */ /* 0x000fe20000410000 */
[----:B------:R-:W-:Y:S01]  /*ad70*/  FMUL.FTZ R133, R126, R155 ;  /* 0x0000009b7e857220 */ /* 0x000fe20000410000 */
[----:B------:R-:W-:Y:S01]  /*ad80*/  FFMA.FTZ R67, R132, R153, R67 ;  /* 0x0000009984437223 */ /* 0x000fe20000010043 */
[----:B------:R-:W-:Y:S01]  /*ad90*/  FMUL.FTZ R141, R43, R112 ;  /* 0x000000702b8d7220 */ /* 0x000fe20000410000 */
[----:B------:R-:W-:Y:S01]  /*ada0*/  FFMA.FTZ R61, R176, R122, R61 ;  /* 0x0000007ab03d7223 */ /* 0x000fe2000001003d */
[----:B------:R-:W-:Y:S01]  /*adb0*/  FFMA.FTZ R112, R128, R157, R133 ;  /* 0x0000009d80707223 */ /* 0x000fe20000010085 */
[----:B------:R-:W-:Y:S01]  /*adc0*/  FADD.FTZ R67, RZ, R67 ;  /* 0x00000043ff437221 */ /* 0x000fe20000010000 */
[----:B------:R-:W-:Y:S01]  /*add0*/  FADD.FTZ R23, R134, R23 ;  /* 0x0000001786177221 */ /* 0x000fe20000010000 */
[C---:B------:R-:W-:Y:S01]  /*ade0*/  FMUL.FTZ R122, R168.reuse, R39 ;  /* 0x00000027a87a7220 */ /* 0x040fe20000410000 */
[----:B------:R-:W-:Y:S01]  /*adf0*/  FMUL.FTZ R159, R168, R131 ;  /* 0x00000083a89f7220 */ /* 0x000fe20000410000 */
[----:B------:R-:W-:Y:S01]  /*ae00*/  FADD.FTZ R134, R67, R112 ;  /* 0x0000007043867221 */ /* 0x000fe20000010000 */
[----:B------:R-:W-:Y:S01]  /*ae10*/  FMUL.FTZ R67, R130, R153 ;  /* 0x0000009982437220 */ /* 0x000fe20000410000 */
[-C--:B------:R-:W-:Y:S01]  /*ae20*/  FFMA.FTZ R124, -R117, R122.reuse, R240 ;  /* 0x0000007a757c7223 */ /* 0x080fe200000101f0 */
[----:B------:R-:W-:Y:S01]  /*ae30*/  FFMA.FTZ R122, R119, -R122, R242 ;  /* 0x8000007a777a7223 */ /* 0x000fe200000100f2 */
[----:B------:R-:W-:Y:S01]  /*ae40*/  FMUL.FTZ R163, R43, R120 ;  /* 0x000000782ba37220 */ /* 0x000fe20000410000 */
[----:B------:R-:W-:Y:S01]  /*ae50*/  FMUL.FTZ R133, R126, R157 ;  /* 0x0000009d7e857220 */ /* 0x000fe20000410000 */
[----:B------:R-:W-:Y:S01]  /*ae60*/  FFMA.FTZ R67, R132, R147, -R67 ;  /* 0x0000009384437223 */ /* 0x000fe20000010843 */
[----:B------:R-:W-:Y:S01]  /*ae70*/  FMUL.FTZ R116, R95, R40 ;  /* 0x000000285f747220 */ /* 0x000fe20000410000 */
[----:B------:R-:W-:Y:S01]  /*ae80*/  FMUL.FTZ R161, R168, R194 ;  /* 0x000000c2a8a17220 */ /* 0x000fe20000410000 */
[----:B------:R0:W-:Y:S01]  /*ae90*/  STS [R70+0x10b0], R141 ;  /* 0x0010b08d46007388 */ /* 0x0001e20000000800 */
[----:B------:R-:W-:Y:S01]  /*aea0*/  FFMA.FTZ R112, R128, R155, -R133 ;  /* 0x0000009b80707223 */ /* 0x000fe20000010885 */
[----:B------:R-:W-:Y:S01]  /*aeb0*/  FADD.FTZ R67, RZ, R67 ;  /* 0x00000043ff437221 */ /* 0x000fe20000010000 */
[-C--:B------:R-:W-:Y:S01]  /*aec0*/  FFMA.FTZ R120, -R162, R116.reuse, R237 ;  /* 0x00000074a2787223 */ /* 0x080fe200000101ed */
[----:B------:R1:W-:Y:S01]  /*aed0*/  STS [R70+0x10b4], R163 ;  /* 0x0010b4a346007388 */ /* 0x0003e20000000800 */
[----:B------:R-:W-:Y:S01]  /*aee0*/  FMUL.FTZ R133, R122, R161 ;  /* 0x000000a17a857220 */ /* 0x000fe20000410000 */
[----:B------:R-:W-:Y:S01]  /*aef0*/  FFMA.FTZ R116, R164, -R116, R113 ;  /* 0x80000074a4747223 */ /* 0x000fe20000010071 */
[----:B------:R-:W-:Y:S01]  /*af00*/  FADD.FTZ R67, R67, R112 ;  /* 0x0000007043437221 */ /* 0x000fe20000010000 */
[----:B------:R-:W-:Y:S01]  /*af10*/  FMUL.FTZ R167, R95, R195 ;  /* 0x000000c35fa77220 */ /* 0x000fe20000410000 */
[-C--:B------:R-:W-:Y:S01]  /*af20*/  FFMA.FTZ R112, R124, R159.reuse, -R133 ;  /* 0x0000009f7c707223 */ /* 0x080fe20000010885 */
[----:B0-----:R-:W-:Y:S01]  /*af30*/  FMUL.FTZ R141, R122, R159 ;  /* 0x0000009f7a8d7220 */ /* 0x001fe20000410000 */
[----:B------:R-:W-:Y:S01]  /*af40*/  FMUL.FTZ R133, R170, R41 ;  /* 0x00000029aa857220 */ /* 0x000fe20000410000 */
[----:B------:R-:W-:Y:S01]  /*af50*/  FFMA.FTZ R114, R114, R183, R185 ;  /* 0x000000b772727223 */ /* 0x000fe200000100b9 */
[----:B------:R-:W-:Y:S01]  /*af60*/  FADD.FTZ R154, R67, R112 ;  /* 0x00000070439a7221 */ /* 0x000fe20000010000 */
[----:B-1----:R-:W-:Y:S01]  /*af70*/  FMUL.FTZ R163, R95, R125 ;  /* 0x0000007d5fa37220 */ /* 0x002fe20000410000 */
[----:B------:R-:W-:Y:S01]  /*af80*/  FFMA.FTZ R141, R124, R161, R141 ;  /* 0x000000a17c8d7223 */ /* 0x000fe2000001008d */
[-C--:B------:R-:W-:Y:S01]  /*af90*/  FFMA.FTZ R112, R123, -R133.reuse, R232 ;  /* 0x800000857b707223 */ /* 0x080fe200000100e8 */
[----:B------:R-:W-:Y:S01]  /*afa0*/  FFMA.FTZ R67, -R121, R133, R234 ;  /* 0x0000008579437223 */ /* 0x000fe200000101ea */
[----:B------:R-:W-:Y:S01]  /*afb0*/  FMUL.FTZ R181, R116, R163 ;  /* 0x000000a374b57220 */ /* 0x000fe20000410000 */
[----:B------:R-:W-:Y:S01]  /*afc0*/  FADD.FTZ R134, R134, R141 ;  /* 0x0000008d86867221 */ /* 0x000fe20000010000 */
[C---:B------:R-:W-:Y:S01]  /*afd0*/  FMUL.FTZ R141, R97.reuse, R42 ;  /* 0x0000002a618d7220 */ /* 0x040fe20000410000 */
[-C--:B------:R-:W-:Y:S01]  /*afe0*/  FMUL.FTZ R133, R116, R167.reuse ;  /* 0x000000a774857220 */ /* 0x080fe20000410000 */
[----:B------:R-:W-:Y:S01]  /*aff0*/  FFMA.FTZ R181, R120, R167, R181 ;  /* 0x000000a778b57223 */ /* 0x000fe200000100b5 */
[----:B------:R-:W-:Y:S01]  /*b000*/  FMUL.FTZ R158, R170, R127 ;  /* 0x0000007faa9e7220 */ /* 0x000fe20000410000 */
[C---:B------:R-:W-:Y:S01]  /*b010*/  FFMA.FTZ R185, R166.reuse, -R141, R231 ;  /* 0x8000008da6b97223 */ /* 0x040fe200000100e7 */
[----:B------:R-:W-:Y:S01]  /*b020*/  FMUL.FTZ R166, R166, R179 ;  /* 0x000000b3a6a67220 */ /* 0x000fe20000410000 */
[----:B------:R-:W-:Y:S01]  /*b030*/  FADD.FTZ R134, R134, R181 ;  /* 0x000000b586867221 */ /* 0x000fe20000010000 */
[----:B------:R-:W-:Y:S01]  /*b040*/  FFMA.FTZ R181, R120, R163, -R133 ;  /* 0x000000a378b57223 */ /* 0x000fe20000010885 */
[----:B------:R-:W-:Y:S01]  /*b050*/  FFMA.FTZ R133, -R184, R141, R229 ;  /* 0x0000008db8857223 */ /* 0x000fe200000101e5 */
[----:B------:R-:W-:Y:S01]  /*b060*/  FMUL.FTZ R156, R170, R103 ;  /* 0x00000067aa9c7220 */ /* 0x000fe20000410000 */
[----:B------:R-:W-:Y:S01]  /*b070*/  FMUL.FTZ R160, R112, R158 ;  /* 0x0000009e70a07220 */ /* 0x000fe20000410000 */
[----:B------:R-:W-:Y:S01]  /*b080*/  FFMA.FTZ R141, R184, R135, R166 ;  /* 0x00000087b88d7223 */ /* 0x000fe200000100a6 */
[C---:B------:R-:W-:Y:S01]  /*b090*/  FMUL.FTZ R184, R97.reuse, R179 ;  /* 0x000000b361b87220 */ /* 0x040fe20000410000 */
[----:B------:R-:W-:Y:S01]  /*b0a0*/  FMUL.FTZ R166, R97, R135 ;  /* 0x0000008761a67220 */ /* 0x000fe20000410000 */
        /* <DEDUP_REMOVED lines=8> */
[----:B------:R-:W-:Y:S01]  /*b130*/  FMUL.FTZ R160, R135, UR43 ;  /* 0x0000002b87a07c20 */ /* 0x000fe20008410000 */
[----:B------:R-:W-:Y:S01]  /*b140*/  FFMA.FTZ R181, R67, R158, -R134 ;  /* 0x0000009e43b57223 */ /* 0x000fe20000010886 */
[----:B------:R-:W-:Y:S01]  /*b150*/  FADD.FTZ R183, R183, R186 ;  /* 0x000000bab7b77221 */ /* 0x000fe20000010000 */
[C---:B------:R-:W-:Y:S01]  /*b160*/  FMUL.FTZ R134, R179.reuse, UR43 ;  /* 0x0000002bb3867c20 */ /* 0x040fe20008410000 */
[----:B------:R-:W-:Y:S01]  /*b170*/  FFMA.FTZ R160, R179, UR31, -R160 ;  /* 0x0000001fb3a07c23 */ /* 0x000fe200080108a0 */
[----:B------:R-:W-:Y:S01]  /*b180*/  FADD.FTZ R154, R154, R181 ;  /* 0x000000b59a9a7221 */ /* 0x000fe20000010000 */
[----:B------:R-:W-:Y:S01]  /*b190*/  FADD.FTZ R183, R183, R152 ;  /* 0x00000098b7b77221 */ /* 0x000fe20000010000 */
[----:B------:R-:W-:Y:S01]  /*b1a0*/  FFMA.FTZ R135, R135, UR31, R134 ;  /* 0x0000001f87877c23 */ /* 0x000fe20008010086 */
        /* <DEDUP_REMOVED lines=15> */
[C---:B------:R-:W-:Y:S01]  /*b2a0*/  FMUL.FTZ R179, R41.reuse, R156 ;  /* 0x0000009c29b37220 */ /* 0x040fe20000410000 */
[----:B------:R-:W-:Y:S01]  /*b2b0*/  FMUL.FTZ R181, R41, R158 ;  /* 0x0000009e29b57220 */ /* 0x000fe20000410000 */
[----:B------:R-:W-:Y:S01]  /*b2c0*/  FADD.FTZ R136, R187, R136 ;  /* 0x00000088bb887221 */ /* 0x000fe20000010000 */
        /* <DEDUP_REMOVED lines=24> */
[C---:B------:R-:W-:Y:S01]  /*b450*/  IADD3 R136, PT, PT, R3.reuse, 0x60, RZ ;  /* 0x0000006003887810 */ /* 0x040fe20007ffe0ff */
[----:B------:R-:W-:Y:S01]  /*b460*/  FADD.FTZ R100, R100, R143 ;  /* 0x0000008f64647221 */ /* 0x000fe20000010000 */
[C---:B------:R-:W-:Y:S01]  /*b470*/  IADD3 R138, PT, PT, R3.reuse, 0x80, RZ ;  /* 0x00000080038a7810 */ /* 0x040fe20007ffe0ff */
[----:B------:R-:W-:Y:S01]  /*b480*/  STS [R70+0x10ac], R193 ;  /* 0x0010acc146007388 */ /* 0x000fe20000000800 */
[C---:B------:R-:W-:Y:S01]  /*b490*/  IADD3 R140, PT, PT, R3.reuse, 0xa0, RZ ;  /* 0x000000a0038c7810 */ /* 0x040fe20007ffe0ff */
[----:B------:R-:W-:Y:S01]  /*b4a0*/  FADD.FTZ R100, R100, R165 ;  /* 0x000000a564647221 */ /* 0x000fe20000010000 */
[C---:B------:R-:W-:Y:S01]  /*b4b0*/  IADD3 R142, PT, PT, R3.reuse, 0xc0, RZ ;  /* 0x000000c0038e7810 */ /* 0x040fe20007ffe0ff */
[----:B------:R-:W-:Y:S01]  /*b4c0*/  STS [R70+0x10a0], R179 ;  /* 0x0010a0b346007388 */ /* 0x000fe20000000800 */
[C---:B------:R-:W-:Y:S01]  /*b4d0*/  IADD3 R144, PT, PT, R3.reuse, 0xe0, RZ ;  /* 0x000000e003907810 */ /* 0x040fe20007ffe0ff */
[C---:B------:R-:W-:Y:S01]  /*b4e0*/  FMUL.FTZ R99, R78.reuse, -R99 ;  /* 0x800000634e637220 */ /* 0x040fe20000410000 */
[C---:B------:R-:W-:Y:S01]  /*b4f0*/  IADD3 R146, PT, PT, R3.reuse, 0x100, RZ ;  /* 0x0000010003927810 */ /* 0x040fe20007ffe0ff */
[----:B------:R-:W-:Y:S01]  /*b500*/  STS [R70+0x10a4], R181 ;  /* 0x0010a4b546007388 */ /* 0x000fe20000000800 */
[----:B------:R-:W-:Y:S01]  /*b510*/  IADD3 R148, PT, PT, R3, 0x120, RZ ;  /* 0x0000012003947810 */ /* 0x000fe20007ffe0ff */
[----:B------:R-:W-:Y:S01]  /*b520*/  FADD.FTZ R26, R245, R26 ;  /* 0x0000001af51a7221 */ /* 0x000fe20000010000 */
[C---:B------:R-:W-:Y:S01]  /*b530*/  IADD3 R154, PT, PT, R3.reuse, 0x180, RZ ;  /* 0x00000180039a7810 */ /* 0x040fe20007ffe0ff */
[----:B------:R0:W-:Y:S01]  /*b540*/  STS [R70+0x1098], R167 ;  /* 0x001098a746007388 */ /* 0x0001e20000000800 */
[----:B------:R-:W-:Y:S01]  /*b550*/  IADD3 R158, PT, PT, R3, 0x1c0, RZ ;  /* 0x000001c0039e7810 */ /* 0x000fe20007ffe0ff */
        /* <DEDUP_REMOVED lines=8> */
[----:B------:R-:W-:Y:S01]  /*b5e0*/  FMUL.FTZ R101, R78, R101 ;  /* 0x000000654e657220 */ /* 0x000fe20000410000 */
[----:B0-----:R-:W-:Y:S01]  /*b5f0*/  LEA.HI R167, R102, R3, RZ, 0x1b ;  /* 0x0000000366a77211 */ /* 0x001fe200078fd8ff */
[----:B------:R-:W-:Y:S01]  /*b600*/  STS [R70+0x1094], R159 ;  /* 0x0010949f46007388 */ /* 0x000fe20000000800 */
[C---:B------:R-:W-:Y:S01]  /*b610*/  IADD3 R102, PT, PT, R3.reuse, 0x20, RZ ;  /* 0x0000002003667810 */ /* 0x040fe20007ffe0ff */
[----:B------:R-:W-:Y:S01]  /*b620*/  FMUL.FTZ R113, R80, -R113 ;  /* 0x8000007150717220 */ /* 0x000fe20000410000 */
[C---:B------:R-:W-:Y:S01]  /*b630*/  IADD3 R188, PT, PT, R3.reuse, 0x260, RZ ;  /* 0x0000026003bc7810 */ /* 0x040fe20007ffe0ff */
[----:B------:R-:W-:Y:S01]  /*b640*/  STS [R70+0x1088], R157 ;  /* 0x0010889d46007388 */ /* 0x000fe20000000800 */
[C---:B------:R-:W-:Y:S01]  /*b650*/  IADD3 R190, PT, PT, R3.reuse, 0x280, RZ ;  /* 0x0000028003be7810 */ /* 0x040fe20007ffe0ff */
[C---:B------:R-:W-:Y:S01]  /*b660*/  FMUL.FTZ R229, R82.reuse, R229 ;  /* 0x000000e552e57220 */ /* 0x040fe20000410000 */
[C---:B------:R-:W-:Y:S01]  /*b670*/  IADD3 R192, PT, PT, R3.reuse, 0x2a0, RZ ;  /* 0x000002a003c07810 */ /* 0x040fe20007ffe0ff */
[----:B------:R-:W-:Y:S01]  /*b680*/  STS [R70+0x108c], R155 ;  /* 0x00108c9b46007388 */ /* 0x000fe20000000800 */
[C---:B------:R-:W-:Y:S01]  /*b690*/  IADD3 R196, PT, PT, R3.reuse, 0x2c0, RZ ;  /* 0x000002c003c47810 */ /* 0x040fe20007ffe0ff */
[----:B------:R-:W-:Y:S01]  /*b6a0*/  FMUL.FTZ R231, R82, -R231 ;  /* 0x800000e752e77220 */ /* 0x000fe20000410000 */
[C---:B------:R-:W-:Y:S01]  /*b6b0*/  IADD3 R198, PT, PT, R3.reuse, 0x2e0, RZ ;  /* 0x000002e003c67810 */ /* 0x040fe20007ffe0ff */
[----:B------:R-:W-:Y:S01]  /*b6c0*/  STS [R70+0x1080], R153 ;  /* 0x0010809946007388 */ /* 0x000fe20000000800 */
[C---:B------:R-:W-:Y:S01]  /*b6d0*/  IADD3 R200, PT, PT, R3.reuse, 0x300, RZ ;  /* 0x0000030003c87810 */ /* 0x040fe20007ffe0ff */
[----:B------:R-:W-:Y:S01]  /*b6e0*/  FMUL.FTZ R225, R84, -R225 ;  /* 0x800000e154e17220 */ /* 0x000fe20000410000 */
[C---:B------:R-:W-:Y:S01]  /*b6f0*/  IADD3 R202, PT, PT, R3.reuse, 0x320, RZ ;  /* 0x0000032003ca7810 */ /* 0x040fe20007ffe0ff */
[----:B------:R0:W-:Y:S01]  /*b700*/  STS [R70+0x1084], R147 ;  /* 0x0010849346007388 */ /* 0x0001e20000000800 */
[C---:B------:R-:W-:Y:S01]  /*b710*/  IADD3 R204, PT, PT, R3.reuse, 0x340, RZ ;  /* 0x0000034003cc7810 */ /* 0x040fe20007ffe0ff */
[C---:B------:R-:W-:Y:S01]  /*b720*/  FMUL.FTZ R223, R88.reuse, R223 ;  /* 0x000000df58df7220 */ /* 0x040fe20000410000 */
[C---:B------:R-:W-:Y:S01]  /*b730*/  IADD3 R206, PT, PT, R3.reuse, 0x360, RZ ;  /* 0x0000036003ce7810 */ /* 0x040fe20007ffe0ff */
[----:B------:R-:W-:Y:S01]  /*b740*/  FMUL.FTZ R221, R88, -R221 ;  /* 0x800000dd58dd7220 */ /* 0x000fe20000410000 */
[C---:B------:R-:W-:Y:S01]  /*b750*/  IADD3 R208, PT, PT, R3.reuse, 0x380, RZ ;  /* 0x0000038003d07810 */ /* 0x040fe20007ffe0ff */
[C---:B------:R-:W-:Y:S01]  /*b760*/  FMUL.FTZ R219, R92.reuse, R219 ;  /* 0x000000db5cdb7220 */ /* 0x040fe20000410000 */
[C---:B------:R-:W-:Y:S01]  /*b770*/  IADD3 R210, PT, PT, R3.reuse, 0x3a0, RZ ;  /* 0x000003a003d27810 */ /* 0x040fe20007ffe0ff */
[----:B------:R-:W-:Y:S01]  /*b780*/  FMUL.FTZ R217, R92, -R217 ;  /* 0x800000d95cd97220 */ /* 0x000fe20000410000 */
[----:B------:R-:W-:Y:S01]  /*b790*/  IADD3 R236, PT, PT, R3, 0x3c0, RZ ;  /* 0x000003c003ec7810 */ /* 0x000fe20007ffe0ff */
[----:B------:R-:W-:Y:S01]  /*b7a0*/  FMUL.FTZ R238, R77, -R238 ;  /* 0x800000ee4dee7220 */ /* 0x000fe20000410000 */
[-C--:B------:R-:W-:Y:S01]  /*b7b0*/  LEA.HI R150, R150, R3.reuse, RZ, 0x1b ;  /* 0x0000000396967211 */ /* 0x080fe200078fd8ff */
[C---:B------:R-:W-:Y:S01]  /*b7c0*/  FMUL.FTZ R240, R79.reuse, R240 ;  /* 0x000000f04ff07220 */ /* 0x040fe20000410000 */
[-C--:B------:R-:W-:Y:S01]  /*b7d0*/  LEA.HI R152, R152, R3.reuse, RZ, 0x1b ;  /* 0x0000000398987211 */ /* 0x080fe200078fd8ff */
[----:B------:R-:W-:Y:S01]  /*b7e0*/  FMUL.FTZ R242, R79, -R242 ;  /* 0x800000f24ff27220 */ /* 0x000fe20000410000 */
[----:B------:R-:W-:Y:S01]  /*b7f0*/  LEA.HI R102, R102, R3, RZ, 0x1b ;  /* 0x0000000366667211 */ /* 0x000fe200078fd8ff */
[----:B------:R-:W-:Y:S01]  /*b800*/  FMUL.FTZ R237, R80, R237 ;  /* 0x000000ed50ed7220 */ /* 0x000fe20000410000 */
[-C--:B------:R-:W-:Y:S01]  /*b810*/  LEA.HI R108, R108, R3.reuse, RZ, 0x1b ;  /* 0x000000036c6c7211 */ /* 0x080fe200078fd8ff */
[C---:B------:R-:W-:Y:S01]  /*b820*/  FMUL.FTZ R234, R81.reuse, R234 ;  /* 0x000000ea51ea7220 */ /* 0x040fe20000410000 */
[-C--:B------:R-:W-:Y:S01]  /*b830*/  LEA.HI R136, R136, R3.reuse, RZ, 0x1b ;  /* 0x0000000388887211 */ /* 0x080fe200078fd8ff */
[----:B------:R-:W-:Y:S01]  /*b840*/  FMUL.FTZ R232, R81, -R232 ;  /* 0x800000e851e87220 */ /* 0x000fe20000410000 */
[----:B------:R-:W-:Y:S01]  /*b850*/  LEA.HI R138, R138, R3, RZ, 0x1b ;  /* 0x000000038a8a7211 */ /* 0x000fe200078fd8ff */
[----:B------:R-:W-:Y:S01]  /*b860*/  FMUL.FTZ R227, R84, R227 ;  /* 0x000000e354e37220 */ /* 0x000fe20000410000 */
[----:B------:R-:W-:Y:S01]  /*b870*/  LEA.HI R140, R140, R3, RZ, 0x1b ;  /* 0x000000038c8c7211 */ /* 0x000fe200078fd8ff */
[----:B------:R-:W-:Y:S01]  /*b880*/  FMUL.FTZ R235, R86, R235 ;  /* 0x000000eb56eb7220 */ /* 0x000fe20000410000 */
[----:B------:R-:W-:Y:S01]  /*b890*/  LEA.HI R142, R142, R3, RZ, 0x1b ;  /* 0x000000038e8e7211 */ /* 0x000fe200078fd8ff */
[----:B------:R-:W-:Y:S01]  /*b8a0*/  FMUL.FTZ R233, R86, -R233 ;  /* 0x800000e956e97220 */ /* 0x000fe20000410000 */
[----:B------:R-:W-:Y:S01]  /*b8b0*/  LEA.HI R144, R144, R3, RZ, 0x1b ;  /* 0x0000000390907211 */ /* 0x000fe200078fd8ff */
[----:B------:R-:W-:Y:S01]  /*b8c0*/  FMUL.FTZ R215, R90, R215 ;  /* 0x000000d75ad77220 */ /* 0x000fe20000410000 */
[----:B------:R-:W-:Y:S01]  /*b8d0*/  LEA.HI R146, R146, R3, RZ, 0x1b ;  /* 0x0000000392927211 */ /* 0x000fe200078fd8ff */
[----:B------:R-:W-:Y:S01]  /*b8e0*/  FMUL.FTZ R213, R90, -R213 ;  /* 0x800000d55ad57220 */ /* 0x000fe20000410000 */
[----:B------:R-:W-:-:S02]  /*b8f0*/  LEA.HI R148, R148, R3, RZ, 0x1b ;  /* 0x0000000394947211 */ /* 0x000fc400078fd8ff */
[-C--:B------:R-:W-:Y:S02]  /*b900*/  LEA.HI R105, R154, R3.reuse, RZ, 0x1b ;  /* 0x000000039a697211 */ /* 0x080fe400078fd8ff */
[-C--:B------:R-:W-:Y:S02]  /*b910*/  LEA.HI R107, R158, R3.reuse, RZ, 0x1b ;  /* 0x000000039e6b7211 */ /* 0x080fe400078fd8ff */
[-C--:B------:R-:W-:Y:S02]  /*b920*/  LEA.HI R166, R3, R3.reuse, RZ, 0x1b ;  /* 0x0000000303a67211 */ /* 0x080fe400078fd8ff */
[-C--:B------:R-:W-:Y:S02]  /*b930*/  LEA.HI R151, R156, R3.reuse, RZ, 0x1b ;  /* 0x000000039c977211 */ /* 0x080fe400078fd8ff */
[-C--:B------:R-:W-:Y:S02]  /*b940*/  LEA.HI R149, R160, R3.reuse, RZ, 0x1b ;  /* 0x00000003a0957211 */ /* 0x080fe400078fd8ff */
[----:B------:R-:W-:-:S02]  /*b950*/  LEA.HI R184, R184, R3, RZ, 0x1b ;  /* 0x00000003b8b87211 */ /* 0x000fc400078fd8ff */
[-C--:B0-----:R-:W-:Y:S02]  /*b960*/  LEA.HI R147, R186, R3.reuse, RZ, 0x1b ;  /* 0x00000003ba937211 */ /* 0x081fe400078fd8ff */
        /* <DEDUP_REMOVED lines=12> */
[----:B------:R-:W-:Y:S02]  /*ba30*/  LEA.HI R236, R236, R3, RZ, 0x1b ;  /* 0x00000003ecec7211 */ /* 0x000fe400078fd8ff */
[----:B------:R-:W-:Y:S01]  /*ba40*/  LEA R154, R150, UR25, 0x2 ;  /* 0x00000019969a7c11 */ /* 0x000fe2000f8e10ff */
[----:B------:R-:W-:Y:S01]  /*ba50*/  BAR.SYNC.DEFER_BLOCKING 0x0 ;  /* 0x0000000000007b1d */ /* 0x000fe20000010000 */
        /* <DEDUP_REMOVED lines=37> */
[----:B------:R-:W-:Y:S01]  /*bcb0*/  LEA R107, R210, UR25, 0x2 ;  /* 0x00000019d26b7c11 */ /* 0x000fe2000f8e10ff */
[----:B------:R-:W-:Y:S01]  /*bcc0*/  FMUL.FTZ R210, R103, UR43 ;  /* 0x0000002b67d27c20 */ /* 0x000fe20008410000 */
        /* <DEDUP_REMOVED lines=25> */
[----:B------:R5:W-:Y:S01]  /*be60*/  STS [R70+0x210c], R99 ;  /* 0x00210c6346007388 */ /* 0x000be20000000800 */
[----:B------:R-:W0:Y:S03]  /*be70*/  S2R R208, SR_LANEID ;  /* 0x0000000000d07919 */ /* 0x000e260000000000 */
[----:B------:R1:W-:Y:S01]  /*be80*/  STS [R70+0x2108], R101 ;  /* 0x0021086546007388 */ /* 0x0003e20000000800 */
[----:B-----5:R-:W-:-:S03]  /*be90*/  MOV R99, UR27 ;  /* 0x0000001b00637c02 */ /* 0x020fc60008000f00 */
[----:B------:R5:W-:Y:S01]  /*bea0*/  STS [R70+0x211c], R113 ;  /* 0x00211c7146007388 */ /* 0x000be20000000800 */
[----:B------:R-:W-:Y:S01]  /*beb0*/  LEA R66, R99, -R66, 0x1 ;  /* 0x8000004263427211 */ /* 0x000fe200078e08ff */
[C---:B------:R-:W-:Y:S02]  /*bec0*/  FMUL.FTZ R99, R83.reuse, R224 ;  /* 0x000000e053637220 */ /* 0x040fe40000410000 */
[----:B------:R2:W-:Y:S01]  /*bed0*/  STS [R70+0x2128], R229 ;  /* 0x002128e546007388 */ /* 0x0005e20000000800 */
[----:B-1----:R-:W-:Y:S01]  /*bee0*/  FMUL.FTZ R101, R83, -R226 ;  /* 0x800000e253657220 */ /* 0x002fe20000410000 */
[C---:B------:R-:W-:Y:S02]  /*bef0*/  ISETP.GE.AND P2, PT, R66.reuse, 0x1, PT ;  /* 0x000000014200780c */ /* 0x040fe40003f46270 */
[----:B------:R1:W-:Y:S01]  /*bf00*/  STS [R70+0x2130], R99 ;  /* 0x0021306346007388 */ /* 0x0003e20000000800 */
[----:B------:R-:W-:Y:S01]  /*bf10*/  ISETP.GE.AND P3, PT, R66, 0x21, PT ;  /* 0x000000214200780c */ /* 0x000fe20003f66270 */
[----:B-----5:R-:W-:-:S02]  /*bf20*/  FMUL.FTZ R113, R85, R222 ;  /* 0x000000de55717220 */ /* 0x020fc40000410000 */
[----:B------:R5:W-:Y:S01]  /*bf30*/  STS [R70+0x212c], R231 ;  /* 0x00212ce746007388 */ /* 0x000be20000000800 */
[----:B--2---:R-:W-:-:S03]  /*bf40*/  FMUL.FTZ R229, R85, -R220 ;  /* 0x800000dc55e57220 */ /* 0x004fc60000410000 */
[----:B------:R2:W-:Y:S01]  /*bf50*/  STS [R70+0x2134], R101 ;  /* 0x0021346546007388 */ /* 0x0005e20000000800 */
[----:B-1----:R-:W-:-:S03]  /*bf60*/  FMUL.FTZ R99, R87, -R230 ;  /* 0x800000e657637220 */ /* 0x002fc60000410000 */
[----:B------:R1:W-:Y:S01]  /*bf70*/  STS [R70+0x213c], R225 ;  /* 0x00213ce146007388 */ /* 0x0003e20000000800 */
[----:B-----5:R-:W-:-:S03]  /*bf80*/  FMUL.FTZ R231, R87, R228 ;  /* 0x000000e457e77220 */ /* 0x020fc60000410000 */
[----:B------:R5:W-:Y:S01]  /*bf90*/  STS [R70+0x2140], R113 ;  /* 0x0021407146007388 */ /* 0x000be20000000800 */
[----:B--2---:R-:W-:Y:S01]  /*bfa0*/  FMUL.FTZ R101, R89, R212 ;  /* 0x000000d459657220 */ /* 0x004fe20000410000 */
[----:B------:R-:W-:Y:S02]  /*bfb0*/  FMUL.FTZ R212, R125, UR43 ;  /* 0x0000002b7dd47c20 */ /* 0x000fe40008410000 */
[----:B------:R2:W-:Y:S01]  /*bfc0*/  STS [R70+0x2154], R99 ;  /* 0x0021546346007388 */ /* 0x0005e20000000800 */
[----:B-1----:R-:W-:Y:S01]  /*bfd0*/  FMUL.FTZ R225, R91, -R214 ;  /* 0x800000d65be17220 */ /* 0x002fe20000410000 */
[----:B------:R-:W-:Y:S02]  /*bfe0*/  FMUL.FTZ R214, R195, UR43 ;  /* 0x0000002bc3d67c20 */ /* 0x000fe40008410000 */
[----:B------:R1:W-:Y:S01]  /*bff0*/  STS [R70+0x2158], R223 ;  /* 0x002158df46007388 */ /* 0x0003e20000000800 */
[----:B-----5:R-:W-:-:S03]  /*c000*/  FMUL.FTZ R113, R89, -R216 ;  /* 0x800000d859717220 */ /* 0x020fc60000410000 */
[----:B------:R5:W-:Y:S01]  /*c010*/  STS [R70+0x215c], R221 ;  /* 0x00215cdd46007388 */ /* 0x000be20000000800 */
[----:B--2---:R-:W-:-:S03]  /*c020*/  FMUL.FTZ R99, R91, R218 ;  /* 0x000000da5b637220 */ /* 0x004fc60000410000 */
[----:B------:R2:W-:Y:S01]  /*c030*/  STS [R70+0x2178], R219 ;  /* 0x002178db46007388 */ /* 0x0005e20000000800 */
[----:B-1----:R-:W-:Y:S01]  /*c040*/  FFMA.FTZ R223, R127, UR31, -R210 ;  /* 0x0000001f7fdf7c23 */ /* 0x002fe200080108d2 */
[----:B------:R-:W-:Y:S02]  /*c050*/  FMUL.FTZ R210, R194, UR43 ;  /* 0x0000002bc2d27c20 */ /* 0x000fe40008410000 */
[----:B------:R1:W-:Y:S01]  /*c060*/  STS [R70+0x217c], R217 ;  /* 0x00217cd946007388 */ /* 0x0003e20000000800 */
[----:B-----5:R-:W-:Y:S01]  /*c070*/  FFMA.FTZ R221, R125, UR31, -R214 ;  /* 0x0000001f7ddd7c23 */ /* 0x020fe200080108d6 */
[----:B------:R-:W-:Y:S02]  /*c080*/  FMUL.FTZ R214, R191, UR43 ;  /* 0x0000002bbfd67c20 */ /* 0x000fe40008410000 */
[----:B------:R5:W-:Y:S01]  /*c090*/  STS [R70+0x2100], R206 ;  /* 0x002100ce46007388 */ /* 0x000be20000000800 */
[----:B--2---:R-:W-:Y:S01]  /*c0a0*/  FFMA.FTZ R219, R195, UR31, R212 ;  /* 0x0000001fc3db7c23 */ /* 0x004fe200080100d4 */
[----:B------:R-:W-:-:S02]  /*c0b0*/  FMUL.FTZ R212, R137, UR43 ;  /* 0x0000002b89d47c20 */ /* 0x000fc40008410000 */
[----:B------:R-:W-:Y:S01]  /*c0c0*/  STS [R70+0x2104], R238 ;  /* 0x002104ee46007388 */ /* 0x000fe20000000800 */
[----:B-1----:R-:W-:Y:S01]  /*c0d0*/  FFMA.FTZ R217, R131, UR31, -R210 ;  /* 0x0000001f83d97c23 */ /* 0x002fe200080108d2 */
[----:B------:R-:W-:Y:S02]  /*c0e0*/  FMUL.FTZ R210, R189, UR43 ;  /* 0x0000002bbdd27c20 */ /* 0x000fe40008410000 */
[----:B------:R-:W-:Y:S01]  /*c0f0*/  STS [R70+0x2110], R240 ;  /* 0x002110f046007388 */ /* 0x000fe20000000800 */
[----:B-----5:R-:W-:-:S03]  /*c100*/  FMUL.FTZ R206, R127, UR43 ;  /* 0x0000002b7fce7c20 */ /* 0x020fc60008410000 */
        /* <DEDUP_REMOVED lines=11> */
[----:B------:R2:W-:Y:S04]  /*c1c0*/  STS [R70+0x2164], R113 ;  /* 0x0021647146007388 */ /* 0x0005e80000000800 */
[----:B------:R5:W-:Y:S01]  /*c1d0*/  STS [R70+0x2168], R215 ;  /* 0x002168d746007388 */ /* 0x000be20000000800 */
[----:B-1----:R-:W-:-:S03]  /*c1e0*/  FFMA.FTZ R101, R191, UR31, R212 ;  /* 0x0000001fbf657c23 */ /* 0x002fc600080100d4 */
[----:B------:R1:W-:Y:S01]  /*c1f0*/  STS [R70+0x216c], R213 ;  /* 0x00216cd546007388 */ /* 0x0003e20000000800 */
[----:B--2---:R-:W-:-:S03]  /*c200*/  FFMA.FTZ R113, R139, UR31, -R210 ;  /* 0x0000001f8b717c23 */ /* 0x004fc600080108d2 */
[----:B------:R-:W-:Y:S01]  /*c210*/  STS [R70+0x2170], R99 ;  /* 0x0021706346007388 */ /* 0x000fe20000000800 */
[----:B-----5:R-:W-:-:S03]  /*c220*/  FMUL.FTZ R215, R131, UR43 ;  /* 0x0000002b83d77c20 */ /* 0x020fc60008410000 */
[----:B------:R2:W-:Y:S01]  /*c230*/  STS [R70+0x2174], R225 ;  /* 0x002174e146007388 */ /* 0x0005e20000000800 */
[----:B------:R-:W-:Y:S01]  /*c240*/  FFMA.FTZ R215, R194, UR31, R215 ;  /* 0x0000001fc2d77c23 */ /* 0x000fe200080100d7 */
[----:B-1----:R-:W-:Y:S01]  /*c250*/  FFMA.FTZ R213, R137, UR31, -R214 ;  /* 0x0000001f89d57c23 */ /* 0x002fe200080108d6 */
[----:B--2---:R-:W-:-:S04]  /*c260*/  FMUL.FTZ R70, R139, UR43 ;  /* 0x0000002b8b467c20 */ /* 0x004fc80008410000 */
[----:B------:R-:W-:Y:S01]  /*c270*/  FFMA.FTZ R99, R189, UR31, R70 ;  /* 0x0000001fbd637c23 */ /* 0x000fe20008010046 */
[----:B------:R-:W-:Y:S06]  /*c280*/  BAR.SYNC.DEFER_BLOCKING 0x0 ;  /* 0x0000000000007b1d */ /* 0x000fec0000010000 */
[----:B0--34-:R-:W-:Y:S05]  /*c290*/  @!P2 BRA `(.L_x_13477) ;  /* 0x00000000000ca947 */ /* 0x019fea0003800000 */
[----:B------:R-:W0:Y:S04]  /*c2a0*/  LDS R225, [R166+0x2100] ;  /* 0x00210000a6e17984 */ /* 0x000e280000000800 */
[----:B------:R1:W-:Y:S04]  /*c2b0*/  REDG.E.ADD.F32.FTZ.RN.STRONG.GPU desc[UR28][R64.64], R204 ;  /* 0x000000cc400079a6 */ /* 0x0003e8000c12f31c */
[----:B0-----:R1:W-:Y:S02]  /*c2c0*/  REDG.E.ADD.F32.FTZ.RN.STRONG.GPU desc[UR28][R68.64], R225 ;  /* 0x000000e1440079a6 */ /* 0x0013e4000c12f31c */
.L_x_13477:
[----:B------:R-:W-:Y:S05]  /*c2d0*/  BSYNC.RECONVERGENT B0 ;  /* 0x0000000000007941 */ /* 0x000fea0003800200 */
.L_x_13476:
[----:B------:R-:W0:Y:S01]  /*c2e0*/  LDS R165, [R165+0x2180] ;  /* 0x00218000a5a57984 */ /* 0x000e220000000800 */
[----:B------:R-:W-:Y:S04]  /*c2f0*/  BSSY.RECONVERGENT B0, `(.L_x_13478) ;  /* 0x0000004000007945 */ /* 0x000fe80003800200 */
[----:B------:R-:W-:Y:S05]  /*c300*/  @!P3 BRA `(.L_x_13479) ;  /* 0x000000000008b947 */ /* 0x000fea0003800000 */
[----:B------:R2:W-:Y:S04]  /*c310*/  REDG.E.ADD.F32.FTZ.RN.STRONG.GPU desc[UR28][R64.64+0x80], R202 ;  /* 0x000080ca400079a6 */ /* 0x0005e8000c12f31c */
[----:B0-----:R2:W-:Y:S02]  /*c320*/  REDG.E.ADD.F32.FTZ.RN.STRONG.GPU desc[UR28][R68.64+0x80], R165 ;  /* 0x000080a5440079a6 */ /* 0x0015e4000c12f31c */
.L_x_13479:
[----:B------:R-:W-:Y:S05]  /*c330*/  BSYNC.RECONVERGENT B0 ;  /* 0x0000000000007941 */ /* 0x000fea0003800200 */
.L_x_13478:
[----:B------:R-:W3:Y:S01]  /*c340*/  LDS R163, [R163+0x2200] ;  /* 0x00220000a3a37984 */ /* 0x000ee20000000800 */
[C---:B------:R-:W-:Y:S01]  /*c350*/  ISETP.GE.AND P6, PT, R66.reuse, 0x41, PT ;  /* 0x000000414200780c */ /* 0x040fe20003fc6270 */
[----:B------:R-:W-:Y:S01]  /*c360*/  BSSY.RECONVERGENT B0, `(.L_x_13480) ;  /* 0x0000008000007945 */ /* 0x000fe20003800200 */
[C---:B------:R-:W-:Y:S02]  /*c370*/  ISETP.GE.AND P2, PT, R66.reuse, 0x61, PT ;  /* 0x000000614200780c */ /* 0x040fe40003f46270 */
[C---:B------:R-:W-:Y:S02]  /*c380*/  ISETP.GE.AND P3, PT, R66.reuse, 0x81, PT ;  /* 0x000000814200780c */ /* 0x040fe40003f66270 */
[C---:B------:R-:W-:Y:S02]  /*c390*/  ISETP.GE.AND P4, PT, R66.reuse, 0xa1, PT ;  /* 0x000000a14200780c */ /* 0x040fe40003f86270 */
[----:B------:R-:W-:-:S05]  /*c3a0*/  ISETP.GE.AND P5, PT, R66, 0xc1, PT ;  /* 0x000000c14200780c */ /* 0x000fca0003fa6270 */
[----:B------:R-:W-:Y:S08]  /*c3b0*/  @!P6 BRA `(.L_x_13481) ;  /* 0x000000000008e947 */ /* 0x000ff00003800000 */
[----:B------:R4:W-:Y:S04]  /*c3c0*/  REDG.E.ADD.F32.FTZ.RN.STRONG.GPU desc[UR28][R64.64+0x100], R200 ;  /* 0x000100c8400079a6 */ /* 0x0009e8000c12f31c */
[----:B---3--:R4:W-:Y:S02]  /*c3d0*/  REDG.E.ADD.F32.FTZ.RN.STRONG.GPU desc[UR28][R68.64+0x100], R163 ;  /* 0x000100a3440079a6 */ /* 0x0089e4000c12f31c */
.L_x_13481:
[----:B------:R-:W-:Y:S05]  /*c3e0*/  BSYNC.RECONVERGENT B0 ;  /* 0x0000000000007941 */ /* 0x000fea0003800200 */
.L_x_13480:
[----:B------:R-:W0:Y:S01]  /*c3f0*/  LDS R161, [R161+0x2280] ;  /* 0x00228000a1a17984 */ /* 0x000e220000000800 */
[----:B------:R-:W-:Y:S04]  /*c400*/  BSSY.RECONVERGENT B0, `(.L_x_13482) ;  /* 0x0000004000007945 */ /* 0x000fe80003800200 */
[----:B------:R-:W-:Y:S05]  /*c410*/  @!P2 BRA `(.L_x_13483) ;  /* 0x000000000008a947 */ /* 0x000fea0003800000 */
[----:B------:R1:W-:Y:S04]  /*c420*/  REDG.E.ADD.F32.FTZ.RN.STRONG.GPU desc[UR28][R64.64+0x180], R198 ;  /* 0x000180c6400079a6 */ /* 0x0003e8000c12f31c */
[----:B0-----:R1:W-:Y:S02]  /*c430*/  REDG.E.ADD.F32.FTZ.RN.STRONG.GPU desc[UR28][R68.64+0x180], R161 ;  /* 0x000180a1440079a6 */ /* 0x0013e4000c12f31c */
.L_x_13483:
[----:B------:R-:W-:Y:S05]  /*c440*/  BSYNC.RECONVERGENT B0 ;  /* 0x0000000000007941 */ /* 0x000fea0003800200 */
.L_x_13482:
[----:B01----:R0:W1:Y:S01]  /*c450*/  LDS R161, [R160+0x2300] ;  /* 0x00230000a0a17984 */ /* 0x0030620000000800 */
[----:B------:R-:W-:Y:S04]  /*c460*/  BSSY.RECONVERGENT B0, `(.L_x_13484) ;  /* 0x0000004000007945 */ /* 0x000fe80003800200 */
[----:B------:R-:W-:Y:S05]  /*c470*/  @!P3 BRA `(.L_x_13485) ;  /* 0x000000000008b947 */ /* 0x000fea0003800000 */
[----:B------:R0:W-:Y:S04]  /*c480*/  REDG.E.ADD.F32.FTZ.RN.STRONG.GPU desc[UR28][R64.64+0x200], R196 ;  /* 0x000200c4400079a6 */ /* 0x0001e8000c12f31c */
[----:B-1----:R0:W-:Y:S02]  /*c490*/  REDG.E.ADD.F32.FTZ.RN.STRONG.GPU desc[UR28][R68.64+0x200], R161 ;  /* 0x000200a1440079a6 */ /* 0x0021e4000c12f31c */
.L_x_13485:
[----:B------:R-:W-:Y:S05]  /*c4a0*/  BSYNC.RECONVERGENT B0 ;  /* 0x0000000000007941 */ /* 0x000fea0003800200 */
.L_x_13484:
[----:B------:R-:W0:Y:S01]  /*c4b0*/  LDS R159, [R159+0x2380] ;  /* 0x002380009f9f7984 */ /* 0x000e220000000800 */
[----:B------:R-:W-:Y:S04]  /*c4c0*/  BSSY.RECONVERGENT B0, `(.L_x_13486) ;  /* 0x0000004000007945 */ /* 0x000fe80003800200 */
[----:B------:R-:W-:Y:S05]  /*c4d0*/  @!P4 BRA `(.L_x_13487) ;  /* 0x000000000008c947 */ /* 0x000fea0003800000 */
[----:B------:R1:W-:Y:S04]  /*c4e0*/  REDG.E.ADD.F32.FTZ.RN.STRONG.GPU desc[UR28][R64.64+0x280], R192 ;  /* 0x000280c0400079a6 */ /* 0x0003e8000c12f31c */
[----:B0-----:R0:W-:Y:S02]  /*c4f0*/  REDG.E.ADD.F32.FTZ.RN.STRONG.GPU desc[UR28][R68.64+0x280], R159 ;  /* 0x0002809f440079a6 */ /* 0x0011e4000c12f31c */
.L_x_13487:
[----:B------:R-:W-:Y:S05]  /*c500*/  BSYNC.RECONVERGENT B0 ;  /* 0x0000000000007941 */ /* 0x000fea0003800200 */
.L_x_13486:
[----:B0-----:R0:W0:Y:S01]  /*c510*/  LDS R159, [R158+0x2400] ;  /* 0x002400009e9f7984 */ /* 0x0010220000000800 */
[----:B------:R-:W-:Y:S04]  /*c520*/  BSSY.RECONVERGENT B0, `(.L_x_13488) ;  /* 0x0000004000007945 */ /* 0x000fe80003800200 */
[----:B------:R-:W-:Y:S05]  /*c530*/  @!P5 BRA `(.L_x_13489) ;  /* 0x000000000008d947 */ /* 0x000fea0003800000 */
[----:B------:R1:W-:Y:S04]  /*c540*/  REDG.E.ADD.F32.FTZ.RN.STRONG.GPU desc[UR28][R64.64+0x300], R190 ;  /* 0x000300be400079a6 */ /* 0x0003e8000c12f31c */
[----:B0-----:R0:W-:Y:S02]  /*c550*/  REDG.E.ADD.F32.FTZ.RN.STRONG.GPU desc[UR28][R68.64+0x300], R159 ;  /* 0x0003009f440079a6 */ /* 0x0011e4000c12f31c */
.L_x_13489:
[----:B------:R-:W-:Y:S05]  /*c560*/  BSYNC.RECONVERGENT B0 ;  /* 0x0000000000007941 */ /* 0x000fea0003800200 */
.L_x_13488:
[----:B------:R-:W0:Y:S01]  /*c570*/  LDS R157, [R157+0x2480] ;  /* 0x002480009d9d7984 */ /* 0x000e220000000800 */
        /* <DEDUP_REMOVED lines=8> */
[----:B0-----:R0:W-:Y:S02]  /*c600*/  REDG.E.ADD.F32.FTZ.RN.STRONG.GPU desc[UR28][R68.64+0x380], R157 ;  /* 0x0003809d440079a6 */ /* 0x0011e4000c12f31c */
.L_x_13491:
[----:B------:R-:W-:Y:S05]  /*c610*/  BSYNC.RECONVERGENT B0 ;  /* 0x0000000000007941 */ /* 0x000fea0003800200 */
.L_x_13490:
[----:B0-----:R0:W0:Y:S01]  /*c620*/  LDS R157, [R156+0x2500] ;  /* 0x002500009c9d7984 */ /* 0x0010220000000800 */
[----:B------:R-:W-:Y:S04]  /*c630*/  BSSY.RECONVERGENT B0, `(.L_x_13492) ;  /* 0x0000004000007945 */ /* 0x000fe80003800200 */
[----:B------:R-:W-:Y:S05]  /*c640*/  @!P2 BRA `(.L_x_13493) ;  /* 0x000000000008a947 */ /* 0x000fea0003800000 */
[----:B------:R1:W-:Y:S04]  /*c650*/  REDG.E.ADD.F32.FTZ.RN.STRONG.GPU desc[UR28][R64.64+0x400], R186 ;  /* 0x000400ba400079a6 */ /* 0x0003e8000c12f31c */
[----:B0-----:R0:W-:Y:S02]  /*c660*/  REDG.E.ADD.F32.FTZ.RN.STRONG.GPU desc[UR28][R68.64+0x400], R157 ;  /* 0x0004009d440079a6 */ /* 0x0011e4000c12f31c */
.L_x_13493:
[----:B------:R-:W-:Y:S05]  /*c670*/  BSYNC.RECONVERGENT B0 ;  /* 0x0000000000007941 */ /* 0x000fea0003800200 */
.L_x_13492:
[----:B------:R-:W0:Y:S01]  /*c680*/  LDS R155, [R155+0x2580] ;  /* 0x002580009b9b7984 */ /* 0x000e220000000800 */
[----:B------:R-:W-:Y:S04]  /*c690*/  BSSY.RECONVERGENT B0, `(.L_x_13494) ;  /* 0x0000004000007945 */ /* 0x000fe80003800200 */
[----:B------:R-:W-:Y:S05]  /*c6a0*/  @!P3 BRA `(.L_x_13495) ;  /* 0x000000000008b947 */ /* 0x000fea0003800000 */
[----:B------:R1:W-:Y:S04]  /*c6b0*/  REDG.E.ADD.F32.FTZ.RN.STRONG.GPU desc[UR28][R64.64+0x480], R184 ;  /* 0x000480b8400079a6 */ /* 0x0003e8000c12f31c */
[----:B0-----:R0:W-:Y:S02]  /*c6c0*/  REDG.E.ADD.F32.FTZ.RN.STRONG.GPU desc[UR28][R68.64+0x480], R155 ;  /* 0x0004809b440079a6 */ /* 0x0011e4000c12f31c */
.L_x_13495:
[----:B------:R-:W-:Y:S05]  /*c6d0*/  BSYNC.RECONVERGENT B0 ;  /* 0x0000000000007941 */ /* 0x000fea0003800200 */
.L_x_13494:
[----:B0-----:R0:W0:Y:S01]  /*c6e0*/  LDS R155, [R154+0x2600] ;  /* 0x002600009a9b7984 */ /* 0x0010220000000800 */
[----:B------:R-:W-:Y:S04]  /*c6f0*/  BSSY.RECONVERGENT B0, `(.L_x_13496) ;  /* 0x0000004000007945 */ /* 0x000fe80003800200 */
[----:B------:R-:W-:Y:S05]  /*c700*/  @!P4 BRA `(.L_x_13497) ;  /* 0x000000000008c947 */ /* 0x000fea0003800000 */
[----:B------:R1:W-:Y:S04]  /*c710*/  REDG.E.ADD.F32.FTZ.RN.STRONG.GPU desc[UR28][R64.64+0x500], R98 ;  /* 0x00050062400079a6 */ /* 0x0003e8000c12f31c */
[----:B0-----:R0:W-:Y:S02]  /*c720*/  REDG.E.ADD.F32.FTZ.RN.STRONG.GPU desc[UR28][R68.64+0x500], R155 ;  /* 0x0005009b440079a6 */ /* 0x0011e4000c12f31c */
.L_x_13497:
[----:B------:R-:W-:Y:S05]  /*c730*/  BSYNC.RECONVERGENT B0 ;  /* 0x0000000000007941 */ /* 0x000fea0003800200 */
.L_x_13496:
[----:B------:R-:W0:Y:S01]  /*c740*/  LDS R153, [R153+0x2680] ;  /* 0x0026800099997984 */ /* 0x000e220000000800 */
[----:B------:R-:W-:Y:S04]  /*c750*/  BSSY.RECONVERGENT B0, `(.L_x_13498) ;  /* 0x0000004000007945 */ /* 0x000fe80003800200 */
[----:B------:R-:W-:Y:S05]  /*c760*/  @!P5 BRA `(.L_x_13499) ;  /* 0x000000000008d947 */ /* 0x000fea0003800000 */
[----:B------:R1:W-:Y:S04]  /*c770*/  REDG.E.ADD.F32.FTZ.RN.STRONG.GPU desc[UR28][R64.64+0x580], R251 ;  /* 0x000580fb400079a6 */ /* 0x0003e8000c12f31c */
[----:B0-----:R0:W-:Y:S02]  /*c780*/  REDG.E.ADD.F32.FTZ.RN.STRONG.GPU desc[UR28][R68.64+0x580], R153 ;  /* 0x00058099440079a6 */ /* 0x0011e4000c12f31c */
.L_x_13499:
[----:B------:R-:W-:Y:S05]  /*c790*/  BSYNC.RECONVERGENT B0 ;  /* 0x0000000000007941 */ /* 0x000fea0003800200 */
.L_x_13498:
[----:B0-----:R0:W0:Y:S01]  /*c7a0*/  LDS R153, [R152+0x2700] ;  /* 0x0027000098997984 */ /* 0x0010220000000800 */
        /* <DEDUP_REMOVED lines=9> */
.L_x_13501:
[----:B------:R-:W-:Y:S05]  /*c840*/  BSYNC.RECONVERGENT B0 ;  /* 0x0000000000007941 */ /* 0x000fea0003800200 */
.L_x_13500:
[----:B------:R-:W0:Y:S01]  /*c850*/  LDS R151, [R151+0x2780] ;  /* 0x0027800097977984 */ /* 0x000e220000000800 */
[----:B------:R-:W-:Y:S04]  /*c860*/  BSSY.RECONVERGENT B0, `(.L_x_13502) ;  /* 0x0000004000007945 */ /* 0x000fe80003800200 */
[----:B------:R-:W-:Y:S05]  /*c870*/  @!P2 BRA `(.L_x_13503) ;  /* 0x000000000008a947 */ /* 0x000fea0003800000 */
[----:B------:R1:W-:Y:S04]  /*c880*/  REDG.E.ADD.F32.FTZ.RN.STRONG.GPU desc[UR28][R64.64+0x680], R247 ;  /* 0x000680f7400079a6 */ /* 0x0003e8000c12f31c */
[----:B0-----:R0:W-:Y:S02]  /*c890*/  REDG.E.ADD.F32.FTZ.RN.STRONG.GPU desc[UR28][R68.64+0x680], R151 ;  /* 0x00068097440079a6 */ /* 0x0011e4000c12f31c */
.L_x_13503:
[----:B------:R-:W-:Y:S05]  /*c8a0*/  BSYNC.RECONVERGENT B0 ;  /* 0x0000000000007941 */ /* 0x000fea0003800200 */
.L_x_13502:
[----:B0-----:R0:W0:Y:S01]  /*c8b0*/  LDS R151, [R150+0x2800] ;  /* 0x0028000096977984 */ /* 0x0010220000000800 */
[----:B------:R-:W-:Y:S04]  /*c8c0*/  BSSY.RECONVERGENT B0, `(.L_x_13504) ;  /* 0x0000004000007945 */ /* 0x000fe80003800200 */
[----:B------:R-:W-:Y:S05]  /*c8d0*/  @!P3 BRA `(.L_x_13505) ;  /* 0x000000000008b947 */ /* 0x000fea0003800000 */
[----:B------:R1:W-:Y:S04]  /*c8e0*/  REDG.E.ADD.F32.FTZ.RN.STRONG.GPU desc[UR28][R64.64+0x700], R245 ;  /* 0x000700f5400079a6 */ /* 0x0003e8000c12f31c */
[----:B0-----:R0:W-:Y:S02]  /*c8f0*/  REDG.E.ADD.F32.FTZ.RN.STRONG.GPU desc[UR28][R68.64+0x700], R151 ;  /* 0x00070097440079a6 */ /* 0x0011e4000c12f31c */
.L_x_13505:
[----:B------:R-:W-:Y:S05]  /*c900*/  BSYNC.RECONVERGENT B0 ;  /* 0x0000000000007941 */ /* 0x000fea0003800200 */
.L_x_13504:
[----:B------:R-:W0:Y:S01]  /*c910*/  LDS R149, [R149+0x2880] ;  /* 0x0028800095957984 */ /* 0x000e220000000800 */
[----:B------:R-:W-:Y:S04]  /*c920*/  BSSY.RECONVERGENT B0, `(.L_x_13506) ;  /* 0x0000004000007945 */ /* 0x000fe80003800200 */
[----:B------:R-:W-:Y:S05]  /*c930*/  @!P4 BRA `(.L_x_13507) ;  /* 0x000000000008c947 */ /* 0x000fea0003800000 */
[----:B------:R1:W-:Y:S04]  /*c940*/  REDG.E.ADD.F32.FTZ.RN.STRONG.GPU desc[UR28][R64.64+0x780], R243 ;  /* 0x000780f3400079a6 */ /* 0x0003e8000c12f31c */
[----:B0-----:R0:W-:Y:S02]  /*c950*/  REDG.E.ADD.F32.FTZ.RN.STRONG.GPU desc[UR28][R68.64+0x780], R149 ;  /* 0x00078095440079a6 */ /* 0x0011e4000c12f31c */
.L_x_13507:
[----:B------:R-:W-:Y:S05]  /*c960*/  BSYNC.RECONVERGENT B0 ;  /* 0x0000000000007941 */ /* 0x000fea0003800200 */
.L_x_13506:
[----:B------:R-:W0:Y:S01]  /*c970*/  LDS R167, [R167+0x2900] ;  /* 0x00290000a7a77984 */ /* 0x000e220000000800 */
[----:B------:R-:W-:Y:S04]  /*c980*/  BSSY.RECONVERGENT B0, `(.L_x_13508) ;  /* 0x0000004000007945 */ /* 0x000fe80003800200 */
[----:B------:R-:W-:Y:S05]  /*c990*/  @!P5 BRA `(.L_x_13509) ;  /* 0x000000000008d947 */ /* 0x000fea0003800000 */
[----:B------:R1:W-:Y:S04]  /*c9a0*/  REDG.E.ADD.F32.FTZ.RN.STRONG.GPU desc[UR28][R64.64+0x800], R241 ;  /* 0x000800f1400079a6 */ /* 0x0003e8000c12f31c */
[----:B0-----:R0:W-:Y:S02]  /*c9b0*/  REDG.E.ADD.F32.FTZ.RN.STRONG.GPU desc[UR28][R68.64+0x800], R167 ;  /* 0x000800a7440079a6 */ /* 0x0011e4000c12f31c */
.L_x_13509:
[----:B------:R-:W-:Y:S05]  /*c9c0*/  BSYNC.RECONVERGENT B0 ;  /* 0x0000000000007941 */ /* 0x000fea0003800200 */
.L_x_13508:
        /* <DEDUP_REMOVED lines=10> */
.L_x_13511:
[----:B------:R-:W-:Y:S05]  /*ca70*/  BSYNC.RECONVERGENT B0 ;  /* 0x0000000000007941 */ /* 0x000fea0003800200 */
.L_x_13510:
[----:B------:R-:W0:Y:S01]  /*ca80*/  LDS R147, [R147+0x2a00] ;  /* 0x002a000093937984 */ /* 0x000e220000000800 */
[----:B------:R-:W-:Y:S04]  /*ca90*/  BSSY.RECONVERGENT B0, `(.L_x_13512) ;  /* 0x0000004000007945 */ /* 0x000fe80003800200 */
[----:B------:R-:W-:Y:S05]  /*caa0*/  @!P2 BRA `(.L_x_13513) ;  /* 0x000000000008a947 */ /* 0x000fea0003800000 */
[----:B------:R1:W-:Y:S04]  /*cab0*/  REDG.E.ADD.F32.FTZ.RN.STRONG.GPU desc[UR28][R64.64+0x900], R211 ;  /* 0x000900d3400079a6 */ /* 0x0003e8000c12f31c */
[----:B0-----:R0:W-:Y:S02]  /*cac0*/  REDG.E.ADD.F32.FTZ.RN.STRONG.GPU desc[UR28][R68.64+0x900], R147 ;  /* 0x00090093440079a6 */ /* 0x0011e4000c12f31c */
.L_x_13513:
[----:B------:R-:W-:Y:S05]  /*cad0*/  BSYNC.RECONVERGENT B0 ;  /* 0x0000000000007941 */ /* 0x000fea0003800200 */
.L_x_13512:
[----:B0-----:R0:W0:Y:S01]  /*cae0*/  LDS R147, [R146+0x2a80] ;  /* 0x002a800092937984 */ /* 0x0010220000000800 */
[----:B------:R-:W-:Y:S04]  /*caf0*/  BSSY.RECONVERGENT B0, `(.L_x_13514) ;  /* 0x0000004000007945 */ /* 0x000fe80003800200 */
[----:B------:R-:W-:Y:S05]  /*cb00*/  @!P3 BRA `(.L_x_13515) ;  /* 0x000000000008b947 */ /* 0x000fea0003800000 */
[----:B------:R1:W-:Y:S04]  /*cb10*/  REDG.E.ADD.F32.FTZ.RN.STRONG.GPU desc[UR28][R64.64+0x980], R209 ;  /* 0x000980d1400079a6 */ /* 0x0003e8000c12f31c */
[----:B0-----:R0:W-:Y:S02]  /*cb20*/  REDG.E.ADD.F32.FTZ.RN.STRONG.GPU desc[UR28][R68.64+0x980], R147 ;  /* 0x00098093440079a6 */ /* 0x0011e4000c12f31c */
.L_x_13515:
[----:B------:R-:W-:Y:S05]  /*cb30*/  BSYNC.RECONVERGENT B0 ;  /* 0x0000000000007941 */ /* 0x000fea0003800200 */
.L_x_13514:
[----:B------:R-:W0:Y:S01]  /*cb40*/  LDS R145, [R145+0x2b00] ;  /* 0x002b000091917984 */ /* 0x000e220000000800 */
[----:B------:R-:W-:Y:S04]  /*cb50*/  BSSY.RECONVERGENT B0, `(.L_x_13516) ;  /* 0x0000004000007945 */ /* 0x000fe80003800200 */
[----:B------:R-:W-:Y:S05]  /*cb60*/  @!P4 BRA `(.L_x_13517) ;  /* 0x000000000008c947 */ /* 0x000fea0003800000 */
[----:B------:R1:W-:Y:S04]  /*cb70*/  REDG.E.ADD.F32.FTZ.RN.STRONG.GPU desc[UR28][R64.64+0xa00], R207 ;  /* 0x000a00cf400079a6 */ /* 0x0003e8000c12f31c */
[----:B0-----:R0:W-:Y:S02]  /*cb80*/  REDG.E.ADD.F32.FTZ.RN.STRONG.GPU desc[UR28][R68.64+0xa00], R145 ;  /* 0x000a0091440079a6 */ /* 0x0011e4000c12f31c */
.L_x_13517:
[----:B------:R-:W-:Y:S05]  /*cb90*/  BSYNC.RECONVERGENT B0 ;  /* 0x0000000000007941 */ /* 0x000fea0003800200 */
.L_x_13516:
[----:B0-----:R0:W0:Y:S01]  /*cba0*/  LDS R145, [R144+0x2b80] ;  /* 0x002b800090917984 */ /* 0x0010220000000800 */
[----:B------:R-:W-:Y:S04]  /*cbb0*/  BSSY.RECONVERGENT B0, `(.L_x_13518) ;  /* 0x0000004000007945 */ /* 0x000fe80003800200 */
[----:B------:R-:W-:Y:S05]  /*cbc0*/  @!P5 BRA `(.L_x_13519) ;  /* 0x000000000008d947 */ /* 0x000fea0003800000 */
[----:B------:R1:W-:Y:S04]  /*cbd0*/  REDG.E.ADD.F32.FTZ.RN.STRONG.GPU desc[UR28][R64.64+0xa80], R205 ;  /* 0x000a80cd400079a6 */ /* 0x0003e8000c12f31c */
[----:B0-----:R0:W-:Y:S02]  /*cbe0*/  REDG.E.ADD.F32.FTZ.RN.STRONG.GPU desc[UR28][R68.64+0xa80], R145 ;  /* 0x000a8091440079a6 */ /* 0x0011e4000c12f31c */
.L_x_13519:
[----:B------:R-:W-:Y:S05]  /*cbf0*/  BSYNC.RECONVERGENT B0 ;  /* 0x0000000000007941 */ /* 0x000fea0003800200 */
.L_x_13518:
        /* <DEDUP_REMOVED lines=10> */
.L_x_13521:
[----:B------:R-:W-:Y:S05]  /*cca0*/  BSYNC.RECONVERGENT B0 ;  /* 0x0000000000007941 */ /* 0x000fea0003800200 */
.L_x_13520:
[----:B0-----:R0:W0:Y:S01]  /*ccb0*/  LDS R143, [R142+0x2c80] ;  /* 0x002c80008e8f7984 */ /* 0x0010220000000800 */
[----:B------:R-:W-:Y:S04]  /*ccc0*/  BSSY.RECONVERGENT B0, `(.L_x_13522) ;  /* 0x0000004000007945 */ /* 0x000fe80003800200 */
[----:B------:R-:W-:Y:S05]  /*ccd0*/  @!P2 BRA `(.L_x_13523) ;  /* 0x000000000008a947 */ /* 0x000fea0003800000 */
[----:B------:R1:W-:Y:S04]  /*cce0*/  REDG.E.ADD.F32.FTZ.RN.STRONG.GPU desc[UR28][R64.64+0xb80], R201 ;  /* 0x000b80c9400079a6 */ /* 0x0003e8000c12f31c */
[----:B0-----:R0:W-:Y:S02]  /*ccf0*/  REDG.E.ADD.F32.FTZ.RN.STRONG.GPU desc[UR28][R68.64+0xb80], R143 ;  /* 0x000b808f440079a6 */ /* 0x0011e4000c12f31c */
.L_x_13523:
[----:B------:R-:W-:Y:S05]  /*cd00*/  BSYNC.RECONVERGENT B0 ;  /* 0x0000000000007941 */ /* 0x000fea0003800200 */
.L_x_13522:
[----:B0-----:R0:W0:Y:S01]  /*cd10*/  LDS R143, [R140+0x2d00] ;  /* 0x002d00008c8f7984 */ /* 0x0010220000000800 */
[----:B------:R-:W-:Y:S04]  /*cd20*/  BSSY.RECONVERGENT B0, `(.L_x_13524) ;  /* 0x0000004000007945 */ /* 0x000fe80003800200 */
[----:B------:R-:W-:Y:S05]  /*cd30*/  @!P3 BRA `(.L_x_13525) ;  /* 0x000000000008b947 */ /* 0x000fea0003800000 */
[----:B------:R1:W-:Y:S04]  /*cd40*/  REDG.E.ADD.F32.FTZ.RN.STRONG.GPU desc[UR28][R64.64+0xc00], R199 ;  /* 0x000c00c7400079a6 */ /* 0x0003e8000c12f31c */
[----:B0-----:R0:W-:Y:S02]  /*cd50*/  REDG.E.ADD.F32.FTZ.RN.STRONG.GPU desc[UR28][R68.64+0xc00], R143 ;  /* 0x000c008f440079a6 */ /* 0x0011e4000c12f31c */
.L_x_13525:
[----:B------:R-:W-:Y:S05]  /*cd60*/  BSYNC.RECONVERGENT B0 ;  /* 0x0000000000007941 */ /* 0x000fea0003800200 */
.L_x_13524:
[----:B0-----:R0:W0:Y:S01]  /*cd70*/  LDS R143, [R138+0x2d80] ;  /* 0x002d80008a8f7984 */ /* 0x0010220000000800 */
[----:B------:R-:W-:Y:S04]  /*cd80*/  BSSY.RECONVERGENT B0, `(.L_x_13526) ;  /* 0x0000004000007945 */ /* 0x000fe80003800200 */
[----:B------:R-:W-:Y:S05]  /*cd90*/  @!P4 BRA `(.L_x_13527) ;  /* 0x000000000008c947 */ /* 0x000fea0003800000 */
[----:B------:R1:W-:Y:S04]  /*cda0*/  REDG.E.ADD.F32.FTZ.RN.STRONG.GPU desc[UR28][R64.64+0xc80], R197 ;  /* 0x000c80c5400079a6 */ /* 0x0003e8000c12f31c */
[----:B0-----:R0:W-:Y:S02]  /*cdb0*/  REDG.E.ADD.F32.FTZ.RN.STRONG.GPU desc[UR28][R68.64+0xc80], R143 ;  /* 0x000c808f440079a6 */ /* 0x0011e4000c12f31c */
.L_x_13527:
[----:B------:R-:W-:Y:S05]  /*cdc0*/  BSYNC.RECONVERGENT B0 ;  /* 0x0000000000007941 */ /* 0x000fea0003800200 */
.L_x_13526:
[----:B0-----:R0:W0:Y:S01]  /*cdd0*/  LDS R143, [R136+0x2e00] ;  /* 0x002e0000888f7984 */ /* 0x0010220000000800 */
[----:B------:R-:W-:Y:S04]  /*cde0*/  BSSY.RECONVERGENT B0, `(.L_x_13528) ;  /* 0x0000004000007945 */ /* 0x000fe80003800200 */
[----:B------:R-:W-:Y:S05]  /*cdf0*/  @!P5 BRA `(.L_x_13529) ;  /* 0x000000000008d947 */ /* 0x000fea0003800000 */
[----:B------:R1:W-:Y:S04]  /*ce00*/  REDG.E.ADD.F32.FTZ.RN.STRONG.GPU desc[UR28][R64.64+0xd00], R193 ;  /* 0x000d00c1400079a6 */ /* 0x0003e8000c12f31c */
[----:B0-----:R0:W-:Y:S02]  /*ce10*/  REDG.E.ADD.F32.FTZ.RN.STRONG.GPU desc[UR28][R68.64+0xd00], R143 ;  /* 0x000d008f440079a6 */ /* 0x0011e4000c12f31c */
.L_x_13529:
[----:B------:R-:W-:Y:S05]  /*ce20*/  BSYNC.RECONVERGENT B0 ;  /* 0x0000000000007941 */ /* 0x000fea0003800200 */
.L_x_13528:
        /* <DEDUP_REMOVED lines=10> */
.L_x_13531:
[----:B------:R-:W-:Y:S05]  /*ced0*/  BSYNC.RECONVERGENT B0 ;  /* 0x0000000000007941 */ /* 0x000fea0003800200 */
.L_x_13530:
[----:B0-----:R0:W0:Y:S01]  /*cee0*/  LDS R109, [R108+0x2f00] ;  /* 0x002f00006c6d7984 */ /* 0x0010220000000800 */
[----:B------:R-:W-:Y:S04]  /*cef0*/  BSSY.RECONVERGENT B0, `(.L_x_13532) ;  /* 0x0000004000007945 */ /* 0x000fe80003800200 */
[----:B------:R-:W-:Y:S05]  /*cf00*/  @!P2 BRA `(.L_x_13533) ;  /* 0x000000000008a947 */ /* 0x000fea0003800000 */
[----:B------:R1:W-:Y:S04]  /*cf10*/  REDG.E.ADD.F32.FTZ.RN.STRONG.GPU desc[UR28][R64.64+0xe00], R185 ;  /* 0x000e00b9400079a6 */ /* 0x0003e8000c12f31c */
[----:B0-----:R0:W-:Y:S02]  /*cf20*/  REDG.E.ADD.F32.FTZ.RN.STRONG.GPU desc[UR28][R68.64+0xe00], R109 ;  /* 0x000e006d440079a6 */ /* 0x0011e4000c12f31c */
.L_x_13533:
[----:B------:R-:W-:Y:S05]  /*cf30*/  BSYNC.RECONVERGENT B0 ;  /* 0x0000000000007941 */ /* 0x000fea0003800200 */
.L_x_13532:
[----:B------:R-:W0:Y:S01]  /*cf40*/  LDS R107, [R107+0x2f80] ;  /* 0x002f80006b6b7984 */ /* 0x000e220000000800 */
[----:B------:R-:W-:Y:S04]  /*cf50*/  BSSY.RECONVERGENT B0, `(.L_x_13534) ;  /* 0x0000004000007945 */ /* 0x000fe80003800200 */
[----:B------:R-:W-:Y:S05]  /*cf60*/  @!P3 BRA `(.L_x_13535) ;  /* 0x000000000008b947 */ /* 0x000fea0003800000 */
[----:B------:R1:W-:Y:S04]  /*cf70*/  REDG.E.ADD.F32.FTZ.RN.STRONG.GPU desc[UR28][R64.64+0xe80], R183 ;  /* 0x000e80b7400079a6 */ /* 0x0003e8000c12f31c */
[----:B0-----:R0:W-:Y:S02]  /*cf80*/  REDG.E.ADD.F32.FTZ.RN.STRONG.GPU desc[UR28][R68.64+0xe80], R107 ;  /* 0x000e806b440079a6 */ /* 0x0011e4000c12f31c */
.L_x_13535:
[----:B------:R-:W-:Y:S05]  /*cf90*/  BSYNC.RECONVERGENT B0 ;  /* 0x0000000000007941 */ /* 0x000fea0003800200 */
.L_x_13534:
[----:B------:R-:W0:Y:S01]  /*cfa0*/  LDS R105, [R105+0x3000] ;  /* 0x0030000069697984 */ /* 0x000e220000000800 */
[----:B------:R-:W-:Y:S04]  /*cfb0*/  BSSY.RECONVERGENT B0, `(.L_x_13536) ;  /* 0x0000004000007945 */ /* 0x000fe80003800200 */
[----:B------:R-:W-:Y:S05]  /*cfc0*/  @!P4 BRA `(.L_x_13537) ;  /* 0x000000000008c947 */ /* 0x000fea0003800000 */
[----:B------:R1:W-:Y:S04]  /*cfd0*/  REDG.E.ADD.F32.FTZ.RN.STRONG.GPU desc[UR28][R64.64+0xf00], R181 ;  /* 0x000f00b5400079a6 */ /* 0x0003e8000c12f31c */
[----:B0-----:R0:W-:Y:S02]  /*cfe0*/  REDG.E.ADD.F32.FTZ.RN.STRONG.GPU desc[UR28][R68.64+0xf00], R105 ;  /* 0x000f0069440079a6 */ /* 0x0011e4000c12f31c */
.L_x_13537:
[----:B------:R-:W-:Y:S05]  /*cff0*/  BSYNC.RECONVERGENT B0 ;  /* 0x0000000000007941 */ /* 0x000fea0003800200 */
.L_x_13536:
[----:B0-----:R0:W0:Y:S01]  /*d000*/  LDS R105, [R102+0x3080] ;  /* 0x0030800066697984 */ /* 0x0010220000000800 */
[----:B------:R-:W-:Y:S04]  /*d010*/  BSSY.RECONVERGENT B0, `(.L_x_13538) ;  /* 0x0000004000007945 */ /* 0x000fe80003800200 */
[----:B------:R-:W-:Y:S05]  /*d020*/  @!P5 BRA `(.L_x_13539) ;  /* 0x000000000008d947 */ /* 0x000fea0003800000 */
[----:B------:R1:W-:Y:S04]  /*d030*/  REDG.E.ADD.F32.FTZ.RN.STRONG.GPU desc[UR28][R64.64+0xf80], R179 ;  /* 0x000f80b3400079a6 */ /* 0x0003e8000c12f31c */
[----:B0-----:R0:W-:Y:S02]  /*d040*/  REDG.E.ADD.F32.FTZ.RN.STRONG.GPU desc[UR28][R68.64+0xf80], R105 ;  /* 0x000f8069440079a6 */ /* 0x0011e4000c12f31c */
.L_x_13539:
[----:B------:R-:W-:Y:S05]  /*d050*/  BSYNC.RECONVERGENT B0 ;  /* 0x0000000000007941 */ /* 0x000fea0003800200 */
.L_x_13538:
[----:B-12-4-:R-:W1:Y:S01]  /*d060*/  SHFL.DOWN PT, R64, R71, 0x1, 0x1f ;  /* 0x08201f0047407f89 */ /* 0x016e6200000e0000 */
[----:B------:R-:W-:Y:S01]  /*d070*/  ISETP.GT.AND P2, PT, R208, 0x1e, PT ;  /* 0x0000001ed000780c */ /* 0x000fe20003f44270 */
[----:B------:R-:W-:Y:S01]  /*d080*/  FFMA.FTZ R135, R133, R135, R134 ;  /* 0x0000008785877223 */ /* 0x000fe20000010086 */
[----:B------:R-:W-:Y:S01]  /*d090*/  FMUL.FTZ R125, R164, R125 ;  /* 0x0000007da47d7220 */ /* 0x000fe20000410000 */
[----:B------:R-:W2:Y:S01]  /*d0a0*/  SHFL.DOWN PT, R65, R100, 0x1, 0x1f ;  /* 0x08201f0064417f89 */ /* 0x000ea200000e0000 */
[----:B------:R-:W-:Y:S01]  /*d0b0*/  FMUL.FTZ R221, R116, R221 ;  /* 0x000000dd74dd7220 */ /* 0x000fe20000410000 */
[----:B------:R-:W-:Y:S01]  /*d0c0*/  FMUL.FTZ R112, R112, R223 ;  /* 0x000000df70707220 */ /* 0x000fe20000410000 */
[----:B------:R-:W-:Y:S01]  /*d0d0*/  FFMA.FTZ R66, R42, R141, R135 ;  /* 0x0000008d2a427223 */ /* 0x000fe20000010087 */
[----:B------:R-:W-:Y:S01]  /*d0e0*/  FFMA.FTZ R125, R162, R195, R125 ;  /* 0x000000c3a27d7223 */ /* 0x000fe2000001007d */
[----:B------:R-:W-:Y:S01]  /*d0f0*/  FFMA.FTZ R219, R120, R219, R221 ;  /* 0x000000db78db7223 */ /* 0x000fe200000100dd */
[----:B------:R-:W-:Y:S01]  /*d100*/  FFMA.FTZ R112, R67, R206, R112 ;  /* 0x000000ce43707223 */ /* 0x000fe20000010070 */
[----:B------:R-:W-:Y:S01]  /*d110*/  FADD.FTZ R31, R66, R31 ;  /* 0x0000001f421f7221 */ /* 0x000fe20000010000 */
[----:B------:R-:W-:Y:S01]  /*d120*/  ISETP.NE.AND P3, PT, R208, RZ, PT ;  /* 0x000000ffd000720c */ /* 0x000fe20003f65270 */
[----:B------:R-:W-:Y:S01]  /*d130*/  FFMA.FTZ R66, R40, R125, R219 ;  /* 0x0000007d28427223 */ /* 0x000fe200000100db */
[----:B------:R-:W-:Y:S01]  /*d140*/  ISETP.NE.AND P4, PT, R3, RZ, PT ;  /* 0x000000ff0300720c */ /* 0x000fe20003f85270 */
[----:B------:R-:W-:Y:S01]  /*d150*/  FMUL.FTZ R217, R122, R217 ;  /* 0x000000d97ad97220 */ /* 0x000fe20000410000 */
[----:B------:R-:W-:Y:S01]  /*d160*/  FMUL.FTZ R137, R118, R137 ;  /* 0x0000008976897220 */ /* 0x000fe20000410000 */
[----:B------:R-:W-:Y:S01]  /*d170*/  FADD.FTZ R33, R66, R33 ;  /* 0x0000002142217221 */ /* 0x000fe20000010000 */
[----:B------:R-:W-:Y:S01]  /*d180*/  FMUL.FTZ R213, R126, R213 ;  /* 0x000000d57ed57220 */ /* 0x000fe20000410000 */
[----:B------:R-:W-:Y:S01]  /*d190*/  FMUL.FTZ R66, R115, R139 ;  /* 0x0000008b73427220 */ /* 0x000fe20000410000 */
[----:B------:R-:W-:Y:S01]  /*d1a0*/  FMUL.FTZ R113, R130, R113 ;  /* 0x0000007182717220 */ /* 0x000fe20000410000 */
[----:B------:R-:W-:Y:S01]  /*d1b0*/  FFMA.FTZ R124, R124, R215, R217 ;  /* 0x000000d77c7c7223 */ /* 0x000fe200000100d9 */
[----:B------:R-:W-:Y:S01]  /*d1c0*/  FFMA.FTZ R137, R110, R191, R137 ;  /* 0x000000bf6e897223 */ /* 0x000fe20000010089 */
[----:B------:R-:W-:Y:S01]  /*d1d0*/  FFMA.FTZ R101, R128, R101, R213 ;  /* 0x0000006580657223 */ /* 0x000fe200000100d5 */
[----:B-1----:R-:W-:Y:S01]  /*d1e0*/  @!P2 FADD.FTZ R71, R71, R64 ;  /* 0x000000404747a221 */ /* 0x002fe20000010000 */
[----:B------:R-:W-:Y:S01]  /*d1f0*/  FFMA.FTZ R66, R111, R189, R66 ;  /* 0x000000bd6f427223 */ /* 0x000fe20000010042 */
[----:B------:R-:W-:Y:S01]  /*d200*/  FFMA.FTZ R132, R132, R99, R113 ;  /* 0x0000006384847223 */ /* 0x000fe20000010071 */
[----:B------:R-:W-:Y:S01]  /*d210*/  BSSY.RECONVERGENT B0, `(.L_x_13540) ;  /* 0x0000038000007945 */ /* 0x000fe20003800200 */
[----:B--2---:R-:W-:Y:S01]  /*d220*/  @!P2 FADD.FTZ R100, R100, R65 ;  /* 0x000000416464a221 */ /* 0x004fe20000010000 */
[----:B------:R-:W1:Y:S01]  /*d230*/  SHFL.DOWN PT, R64, R71, 0x2, 0x1f ;  /* 0x08401f0047407f89 */ /* 0x000e6200000e0000 */
[----:B------:R-:W-:Y:S01]  /*d240*/  ISETP.GT.AND P2, PT, R208, 0x1d, PT ;  /* 0x0000001dd000780c */ /* 0x000fe20003f44270 */
[----:B------:R-:W-:Y:S01]  /*d250*/  FFMA.FTZ R67, R37, R66, R132 ;  /* 0x0000004225437223 */ /* 0x000fe20000010084 */
[----:B------:R-:W-:Y:S01]  /*d260*/  FADD.FTZ R21, R106, R21 ;  /* 0x000000156a157221 */ /* 0x000fe20000010000 */
[----:B------:R-:W2:Y:S01]  /*d270*/  SHFL.DOWN PT, R65, R100, 0x2, 0x1f ;  /* 0x08401f0064417f89 */ /* 0x000ea200000e0000 */
[----:B------:R-:W-:Y:S01]  /*d280*/  FFMA.FTZ R59, R172, R104, R59 ;  /* 0x00000068ac3b7223 */ /* 0x000fe2000001003b */
[----:B------:R-:W-:Y:S01]  /*d290*/  FFMA.FTZ R58, R97, R141, R58 ;  /* 0x0000008d613a7223 */ /* 0x000fe2000001003a */
[----:B------:R-:W-:Y:S01]  /*d2a0*/  FFMA.FTZ R56, R95, R125, R56 ;  /* 0x0000007d5f387223 */ /* 0x000fe20000010038 */
[----:B------:R-:W-:Y:S01]  /*d2b0*/  FFMA.FTZ R54, R93, R137, R54 ;  /* 0x000000895d367223 */ /* 0x000fe20000010036 */
[----:B------:R-:W-:Y:S01]  /*d2c0*/  FFMA.FTZ R53, R96, R66, R53 ;  /* 0x0000004260357223 */ /* 0x000fe20000010035 */
[----:B------:R-:W-:-:S04]  /*d2d0*/  FADD.FTZ R36, R67, R36 ;  /* 0x0000002443247221 */ /* 0x000fc80000010000 */
[----:B-1----:R-:W-:Y:S01]  /*d2e0*/  @!P2 FADD.FTZ R71, R71, R64 ;  /* 0x000000404747a221 */ /* 0x002fe20000010000 */
[----:B--2---:R-:W-:-:S04]  /*d2f0*/  @!P2 FADD.FTZ R100, R100, R65 ;  /* 0x000000416464a221 */ /* 0x004fc80000010000 */
[----:B------:R-:W1:Y:S01]  /*d300*/  SHFL.DOWN PT, R64, R71, 0x4, 0x1f ;  /* 0x08801f0047407f89 */ /* 0x000e6200000e0000 */
[----:B------:R-:W-:-:S03]  /*d310*/  ISETP.GT.AND P2, PT, R208, 0x1b, PT ;  /* 0x0000001bd000780c */ /* 0x000fc60003f44270 */
[----:B------:R-:W2:Y:S10]  /*d320*/  SHFL.DOWN PT, R65, R100, 0x4, 0x1f ;  /* 0x08801f0064417f89 */ /* 0x000eb400000e0000 */
        /* <DEDUP_REMOVED lines=8> */
[----:B0-----:R-:W0:Y:S01]  /*d3b0*/  SHFL.DOWN PT, R68, R71, 0x10, 0x1f ;  /* 0x0a001f0047447f89 */ /* 0x001e2200000e0000 */
[----:B------:R-:W-:Y:S01]  /*d3c0*/  FFMA.FTZ R65, R43, R104, R114 ;  /* 0x000000682b417223 */ /* 0x000fe20000010072 */
[----:B------:R-:W-:Y:S01]  /*d3d0*/  FFMA.FTZ R64, R121, R103, R64 ;  /* 0x0000006779407223 */ /* 0x000fe20000010040 */
[----:B------:R-:W-:Y:S01]  /*d3e0*/  ISETP.GT.AND P2, PT, R208, 0xf, PT ;  /* 0x0000000fd000780c */ /* 0x000fe20003f44270 */
[----:B------:R-:W1:Y:S01]  /*d3f0*/  SHFL.DOWN PT, R69, R100, 0x10, 0x1f ;  /* 0x0a001f0064457f89 */ /* 0x000e6200000e0000 */
[----:B------:R-:W-:Y:S01]  /*d400*/  FADD.FTZ R30, R65, R30 ;  /* 0x0000001e411e7221 */ /* 0x000fe20000010000 */
[-C--:B------:R-:W-:Y:S01]  /*d410*/  FFMA.FTZ R57, R170, R64.reuse, R57 ;  /* 0x00000040aa397223 */ /* 0x080fe20000010039 */
[----:B------:R-:W-:Y:S01]  /*d420*/  FFMA.FTZ R65, R41, R64, R112 ;  /* 0x0000004029417223 */ /* 0x000fe20000010070 */
[----:B------:R-:W-:-:S03]  /*d430*/  FMUL.FTZ R64, R119, R131 ;  /* 0x0000008377407220 */ /* 0x000fc60000410000 */
[----:B------:R-:W-:Y:S01]  /*d440*/  FADD.FTZ R32, R65, R32 ;  /* 0x0000002041207221 */ /* 0x000fe20000010000 */
[----:B------:R-:W-:-:S04]  /*d450*/  FFMA.FTZ R194, R117, R194, R64 ;  /* 0x000000c275c27223 */ /* 0x000fc80000010040 */
[-C--:B------:R-:W-:Y:S01]  /*d460*/  FFMA.FTZ R55, R168, R194.reuse, R55 ;  /* 0x000000c2a8377223 */ /* 0x080fe20000010037 */
[----:B0-----:R-:W-:Y:S01]  /*d470*/  FADD.FTZ R64, R71, R68 ;  /* 0x0000004447407221 */ /* 0x001fe20000010000 */
[----:B------:R-:W-:Y:S01]  /*d480*/  FFMA.FTZ R68, R38, R137, R101 ;  /* 0x0000008926447223 */ /* 0x000fe20000010065 */
[----:B-1----:R-:W-:Y:S01]  /*d490*/  FADD.FTZ R65, R100, R69 ;  /* 0x0000004564417221 */ /* 0x002fe20000010000 */
[----:B------:R-:W-:Y:S02]  /*d4a0*/  FFMA.FTZ R69, R39, R194, R124 ;  /* 0x000000c227457223 */ /* 0x000fe4000001007c */
[----:B------:R-:W-:Y:S02]  /*d4b0*/  FADD.FTZ R35, R68, R35 ;  /* 0x0000002344237221 */ /* 0x000fe40000010000 */
[----:B------:R0:W-:Y:S01]  /*d4c0*/  @!P3 STS.64 [UR25+0x3188], R64 ;  /* 0x00318840ff00b988 */ /* 0x0001e20008000a19 */
[----:B------:R-:W-:Y:S01]  /*d4d0*/  FADD.FTZ R34, R69, R34 ;  /* 0x0000002245227221 */ /* 0x000fe20000010000 */
[----:B0-----:R-:W-:-:S02]  /*d4e0*/  FSEL R64, R71, R64, P2 ;  /* 0x0000004047407208 */ /* 0x001fc40001000000 */
[----:B------:R-:W-:Y:S01]  /*d4f0*/  FSEL R65, R100, R65, P2 ;  /* 0x0000004164417208 */ /* 0x000fe20001000000 */
[----:B------:R-:W-:Y:S06]  /*d500*/  BAR.SYNC.DEFER_BLOCKING 0x0 ;  /* 0x0000000000007b1d */ /* 0x000fec0000010000 */
[----:B------:R-:W-:Y:S05]  /*d510*/  @P4 BRA `(.L_x_13541) ;  /* 0x00000000001c4947 */ /* 0x000fea0003800000 */
[----:B------:R-:W-:Y:S02]  /*d520*/  UISETP.NE.AND UP0, UPT, UR19, UR44, UPT ;  /* 0x0000002c1300728c */ /* 0x000fe4000bf05270 */
[----:B------:R-:W-:-:S04]  /*d530*/  ULEA UR30, UR8, UR25, 0x3 ;  /* 0x00000019081e7291 */ /* 0x000fc8000f8e18ff */
[----:B------:R-:W-:-:S13]  /*d540*/  PLOP3.LUT P2, PT, PT, PT, UP0, 0x80, 0x8 ;  /* 0x000000000008781c */ /* 0x000fda0003f4f008 */
[----:B------:R-:W0:Y:S02]  /*d550*/  @P2 LDS.64 R66, [UR30+0x56d0] ;  /* 0x0056d01eff422984 */ /* 0x000e240008000a00 */
[----:B0-----:R-:W-:Y:S01]  /*d560*/  @P2 FADD.FTZ R64, R64, R66 ;  /* 0x0000004240402221 */ /* 0x001fe20000010000 */
[----:B------:R-:W-:-:S05]  /*d570*/  @P2 FADD.FTZ R65, R65, R67 ;  /* 0x0000004341412221 */ /* 0x000fca0000010000 */
[----:B------:R0:W-:Y:S02]  /*d580*/  STS.64 [UR30+0x56d0], R64 ;  /* 0x0056d040ff007988 */ /* 0x0001e40008000a1e */
.L_x_13541:
[----:B------:R-:W-:Y:S05]  /*d590*/  BSYNC.RECONVERGENT B0 ;  /* 0x0000000000007941 */ /* 0x000fea0003800200 */
.L_x_13540:
[----:B------:R-:W-:-:S04]  /*d5a0*/  UIADD3 UR8, UPT, UPT, UR8, 0x1, URZ ;  /* 0x0000000108087890 */ /* 0x000fc8000fffe0ff */
[----:B------:R-:W-:-:S09]  /*d5b0*/  UISETP.GE.AND UP0, UPT, UR8, UR45, UPT ;  /* 0x0000002d0800728c */ /* 0x000fd2000bf06270 */
[----:B------:R-:W-:Y:S05]  /*d5c0*/  BRA.U !UP0, `(.L_x_13542) ;  /* 0xffffff5508387547 */ /* 0x000fea000b83ffff */
.L_x_13462:
        /* <DEDUP_REMOVED lines=8> */
[----:B------:R-:W1:Y:S01]  /*d650*/  S2UR UR36, SR_CTAID.X ;  /* 0x00000000002479c3 */ /* 0x000e620000002500 */
[----:B------:R-:W-:Y:S01]  /*d660*/  F2FP.F16.F32.PACK_AB R59, R60, R59 ;  /* 0x0000003b3c3b723e */ /* 0x000fe200000000ff */
[----:B------:R-:W1:Y:S01]  /*d670*/  LDCU.64 UR32, c[0x0][0x4f8] ;  /* 0x00009f00ff2077ac */ /* 0x000e620008000a00 */
[----:B------:R-:W-:-:S02]  /*d680*/  PRMT R38, R55, 0x7632, R38 ;  /* 0x0000763237267816 */ /* 0x000fc40000000026 */
        /* <DEDUP_REMOVED lines=12> */
[----:B------:R-:W-:Y:S01]  /*d750*/  PRMT R40, R61, 0x7632, R40 ;  /* 0x000076323d287816 */ /* 0x000fe20000000028 */
[----:B------:R-:W-:Y:S01]  /*d760*/  UIADD3.X UR22, UPT, UPT, UR22, -0x1, URZ, UP0, !UPT ;  /* 0xffffffff16167890 */ /* 0x000fe200087fe4ff */
[----:B------:R-:W-:Y:S01]  /*d770*/  MOV R46, UR27 ;  /* 0x0000001b002e7c02 */ /* 0x000fe20008000f00 */
[----:B------:R5:W-:Y:S01]  /*d780*/  STS.U16 [R20+0x6], R38 ;  /* 0x0000062614007388 */ /* 0x000be20000000400 */
[----:B------:R-:W-:-:S02]  /*d790*/  UISETP.GT.AND UP0, UPT, UR19, 0x1, UPT ;  /* 0x000000011300788c */ /* 0x000fc4000bf04270 */
[----:B------:R-:W-:Y:S01]  /*d7a0*/  UIADD3 UR20, UP2, UPT, UR20, -0x400, URZ ;  /* 0xfffffc0014147890 */ /* 0x000fe2000ff5e0ff */
[----:B------:R0:W-:Y:S01]  /*d7b0*/  STS.U16 [R20+0xa], R39 ;  /* 0x00000a2714007388 */ /* 0x0001e20000000400 */
[----:B-1----:R-:W-:Y:S01]  /*d7c0*/  UIMAD.WIDE.U32 UR10, UR36, UR32, UR30 ;  /* 0x00000020240a72a5 */ /* 0x002fe2000f8e001e */
[----:B----4-:R-:W-:Y:S01]  /*d7d0*/  PRMT R37, R59, 0x7632, R37 ;  /* 0x000076323b257816 */ /* 0x010fe20000000025 */
[----:B------:R-:W-:Y:S01]  /*d7e0*/  UIADD3 UR9, UP3, UPT, UR9, -0x400, URZ ;  /* 0xfffffc0009097890 */ /* 0x000fe2000ff7e0ff */
[----:B------:R-:W-:Y:S01]  /*d7f0*/  STS.U16 [R20], R53 ;  /* 0x0000003514007388 */ /* 0x000fe20000000400 */
[----:B------:R-:W-:Y:S01]  /*d800*/  UIMAD UR11, UR36, UR33, UR11 ;  /* 0x00000021240b72a4 */ /* 0x000fe2000f8e020b */
[----:B-----5:R-:W-:Y:S01]  /*d810*/  PRMT R38, R63, 0x7632, R38 ;  /* 0x000076323f267816 */ /* 0x020fe20000000026 */
[----:B------:R-:W1:Y:S01]  /*d820*/  LDCU.64 UR32, c[0x0][0x550] ;  /* 0x0000aa00ff2077ac */ /* 0x000e620008000a00 */
[----:B------:R4:W-:Y:S01]  /*d830*/  STS.U16 [R20+0xe], R37 ;  /* 0x00000e2514007388 */ /* 0x0009e20000000400 */
[----:B0-----:R-:W-:Y:S01]  /*d840*/  PRMT R39, R73, 0x7632, R39 ;  /* 0x0000763249277816 */ /* 0x001fe20000000027 */
[----:B--2---:R-:W-:-:S02]  /*d850*/  UIMAD UR27, UR8, UR35, URZ ;  /* 0x00000023081b72a4 */ /* 0x004fc4000f8e02ff */
[----:B------:R-:W-:Y:S01]  /*d860*/  STS.U16 [R20+0x4], R55 ;  /* 0x0000043714007388 */ /* 0x000fe20000000400 */
[----:B------:R-:W-:Y:S01]  /*d870*/  UIMAD.WIDE.U32 UR10, UR8, UR34, UR10 ;  /* 0x00000022080a72a5 */ /* 0x000fe2000f8e000a */
[----:B------:R-:W0:Y:S02]  /*d880*/  LDCU.64 UR34, c[0x0][0x560] ;  /* 0x0000ac00ff2277ac */ /* 0x000e240008000a00 */
[----:B------:R-:W-:Y:S01]  /*d890*/  STS.U16 [R20+0x8], R57 ;  /* 0x0000083914007388 */ /* 0x000fe20000000400 */
[----:B------:R-:W-:Y:S02]  /*d8a0*/  MOV R44, UR27 ;  /* 0x0000001b002c7c02 */ /* 0x000fe40008000f00 */
[----:B----4-:R-:W-:Y:S01]  /*d8b0*/  PRMT R37, R75, 0x7632, R37 ;  /* 0x000076324b257816 */ /* 0x010fe20000000025 */
[----:B------:R-:W-:Y:S01]  /*d8c0*/  STS.U16 [R20+0xc], R59 ;  /* 0x00000c3b14007388 */ /* 0x000fe20000000400 */
[----:B------:R-:W-:Y:S02]  /*d8d0*/  UIADD3 UR14, UP4, UPT, UR14, -0x400, URZ ;  /* 0xfffffc000e0e7890 */ /* 0x000fe4000ff9e0ff */
[----:B------:R-:W-:Y:S01]  /*d8e0*/  UIADD3.X UR23, UPT, UPT, UR23, -0x1, URZ, UP1, !UPT ;  /* 0xffffffff17177890 */ /* 0x000fe20008ffe4ff */
[----:B------:R-:W-:Y:S01]  /*d8f0*/  STS.U16 [R20+0x10], R61 ;  /* 0x0000103d14007388 */ /* 0x000fe20000000400 */
[----:B------:R-:W-:-:S02]  /*d900*/  UIADD3.X UR21, UPT, UPT, UR21, -0x1, URZ, UP2, !UPT ;  /* 0xffffffff15157890 */ /* 0x000fc400097fe4ff */
[----:B------:R-:W-:Y:S01]  /*d910*/  UIADD3.X UR12, UPT, UPT, UR12, -0x1, URZ, UP3, !UPT ;  /* 0xffffffff0c0c7890 */ /* 0x000fe20009ffe4ff */
[----:B------:R2:W-:Y:S01]  /*d920*/  STS.U16 [R20+0x12], R40 ;  /* 0x0000122814007388 */ /* 0x0005e20000000400 */
[----:B------:R-:W-:-:S03]  /*d930*/  UIADD3.X UR13, UPT, UPT, UR13, -0x1, URZ, UP4, !UPT ;  /* 0xffffffff0d0d7890 */ /* 0x000fc6000a7fe4ff */
[----:B------:R-:W-:Y:S04]  /*d940*/  STS.U16 [R20+0x14], R63 ;  /* 0x0000143f14007388 */ /* 0x000fe80000000400 */
[----:B------:R-:W-:Y:S01]  /*d950*/  STS.U16 [R20+0x16], R38 ;  /* 0x0000162614007388 */ /* 0x000fe20000000400 */
[----:B--2---:R-:W-:-:S03]  /*d960*/  LOP3.LUT R40, R3, 0x1f, RZ, 0xc0, !PT ;  /* 0x0000001f03287812 */ /* 0x004fc600078ec0ff */
[----:B------:R-:W-:Y:S01]  /*d970*/  STS.U16 [R20+0x18], R73 ;  /* 0x0000184914007388 */ /* 0x000fe20000000400 */
[----:B------:R-:W-:-:S03]  /*d980*/  SHF.L.U32 R3, R3, 0x4, RZ ;  /* 0x0000000403037819 */ /* 0x000fc600000006ff */
[----:B------:R-:W-:Y:S04]  /*d990*/  STS.U16 [R20+0x1a], R39 ;  /* 0x00001a2714007388 */ /* 0x000fe80000000400 */
[----:B------:R-:W-:Y:S04]  /*d9a0*/  STS.U16 [R20+0x1c], R75 ;  /* 0x00001c4b14007388 */ /* 0x000fe80000000400 */
[----:B------:R2:W-:Y:S01]  /*d9b0*/  STS.U16 [R20+0x1e], R37 ;  /* 0x00001e2514007388 */ /* 0x0005e20000000400 */
[----:B------:R-:W-:-:S03]  /*d9c0*/  NOP ;  /* 0x0000000000007918 */ /* 0x000fc60000000000 */
[----:B------:R-:W-:Y:S01]  /*d9d0*/  LDS.U16 R41, [R4] ;  /* 0x0000000004297984 */ /* 0x000fe20000000400 */
[----:B--2---:R-:W-:-:S03]  /*d9e0*/  LOP3.LUT R37, R40, 0x3e00, R3, 0xf8, !PT ;  /* 0x00003e0028257812 */ /* 0x004fc600078ef803 */
[----:B------:R-:W-:Y:S01]  /*d9f0*/  LDS.U16 R43, [R5+0x40] ;  /* 0x00004000052b7984 */ /* 0x000fe20000000400 */
[----:B------:R-:W-:-:S03]  /*da00*/  IADD3 R3, P1, PT, R37, UR10, RZ ;  /* 0x0000000a25037c10 */ /* 0x000fc6000ff3e0ff */
[----:B------:R-:W-:Y:S01]  /*da10*/  LDS.U16 R45, [R6+0x80] ;  /* 0x00008000062d7984 */ /* 0x000fe20000000400 */
[----:B------:R-:W-:Y:S02]  /*da20*/  LOP3.LUT R73, R37, 0x20, RZ, 0xfc, !PT ;  /* 0x0000002025497812 */ /* 0x000fe400078efcff */
[----:B------:R-:W-:Y:S01]  /*da30*/  IADD3.X R44, PT, PT, R44, UR11, RZ, P1, !PT ;  /* 0x0000000b2c2c7c10 */ /* 0x000fe20008ffe4ff */
[----:B------:R-:W-:Y:S01]  /*da40*/  LDS.U16 R47, [R7+0xc0] ;  /* 0x0000c000072f7984 */ /* 0x000fe20000000400 */
[----:B-1----:R-:W-:Y:S01]  /*da50*/  LEA R38, P1, R3, UR32, 0x1 ;  /* 0x0000002003267c11 */ /* 0x002fe2000f8208ff */
[----:B------:R-:W1:Y:S01]  /*da60*/  LDCU.64 UR10, c[0x0][0x518] ;  /* 0x0000a300ff0a77ac */ /* 0x000e620008000a00 */
[----:B------:R-:W-:Y:S01]  /*da70*/  LOP3.LUT R75, R37, 0x40, RZ, 0xfc, !PT ;  /* 0x00000040254b7812 */ /* 0x000fe200078efcff */
[----:B------:R-:W-:Y:S01]  /*da80*/  LDS.U16 R49, [R8+0x100] ;  /* 0x0001000008317984 */ /* 0x000fe20000000400 */
[----:B------:R-:W-:Y:S01]  /*da90*/  LEA.HI.X R39, R3, UR33, R44, 0x1, P1 ;  /* 0x0000002103277c11 */ /* 0x000fe200088f0c2c */
[----:B------:R-:W2:Y:S01]  /*daa0*/  LDCU.64 UR32, c[0x0][0x520] ;  /* 0x0000a400ff2077ac */ /* 0x000ea20008000a00 */
        /* <DEDUP_REMOVED lines=20> */
[----:B------:R-:W-:Y:S01]  /*dbf0*/  UMOV UR10, UR30 ;  /* 0x0000001e000a7c82 */ /* 0x000fe20008000000 */
[----:B------:R-:W-:Y:S01]  /*dc00*/  LOP3.LUT R101, R37, 0x1e0, RZ, 0xfc, !PT ;  /* 0x000001e025657812 */ /* 0x000fe200078efcff */
[----:B------:R-:W-:Y:S01]  /*dc10*/  LDS.U16 R63, [R15+0x2c0] ;  /* 0x0002c0000f3f7984 */ /* 0x000fe20000000400 */
[----:B------:R-:W-:Y:S01]  /*dc20*/  F2FP.F16.F32.PACK_AB R3, R35, R36 ;  /* 0x000000242303723e */ /* 0x000fe200000000ff */
[----:B------:R-:W-:Y:S01]  /*dc30*/  FADD.FTZ R35, R2, R35 ;  /* 0x0000002302237221 */ /* 0x000fe20000010000 */
[----:B--2---:R-:W-:Y:S01]  /*dc40*/  UIMAD.WIDE.U32 UR10, UR8, UR32, UR10 ;  /* 0x00000020080a72a5 */ /* 0x004fe2000f8e000a */
[----:B------:R-:W-:Y:S03]  /*dc50*/  LDS.U16 R65, [R16+0x300] ;  /* 0x0003000010417984 */ /* 0x000fe60000000400 */
[----:B------:R-:W-:Y:S01]  /*dc60*/  UIMAD UR11, UR8, UR33, UR11 ;  /* 0x00000021080b72a4 */ /* 0x000fe2000f8e020b */
        /* <DEDUP_REMOVED lines=19> */
[-C--:B------:R-:W-:Y:S02]  /*dda0*/  ISETP.GE.AND P4, PT, R95, R42.reuse, PT ;  /* 0x0000002a5f00720c */ /* 0x080fe40003f86270 */
[----:B-1----:R-:W-:Y:S01]  /*ddb0*/  PRMT R41, R3, 0x7610, R41 ;  /* 0x0000761003297816 */ /* 0x002fe20000000029 */
        /* <DEDUP_REMOVED lines=16> */
[C---:B--2---:R-:W-:Y:S02]  /*dec0*/  PRMT R45, R3.reuse, 0x7610, R45 ;  /* 0x00007610032d7816 */ /* 0x044fe4000000002d */
[----:B-1----:R-:W-:Y:S01]  /*ded0*/  PRMT R47, R3, 0x7632, R47 ;  /* 0x00007632032f7816 */ /* 0x002fe2000000002f */
        /* <DEDUP_REMOVED lines=30> */
[----:B----4-:R-:W-:Y:S01]  /*e0c0*/  PRMT R43, R39, 0x7632, R43 ;  /* 0x00007632272b7816 */ /* 0x010fe2000000002b */
[----:B------:R-:W-:Y:S02]  /*e0d0*/  FADD.FTZ R26, R27, R26 ;  /* 0x0000001a1b1a7221 */ /* 0x000fe40000010000 */
        /* <DEDUP_REMOVED lines=74> */
[----:B0-----:R-:W-:-:S04]  /*e580*/  FADD.FTZ R2, R23, R22 ;  /* 0x0000001617027221 */ /* 0x001fc80000010000 */
[----:B------:R-:W-:Y:S01]  /*e590*/  FADD.FTZ R2, R2, R21 ;  /* 0x0000001502027221 */ /* 0x000fe20000010000 */
[----:B------:R-:W-:Y:S06]  /*e5a0*/  BRA.U UP0, `(.L_x_13543) ;  /* 0xffffff2500487547 */ /* 0x000fec000b83ffff */
.L_x_13461:
[----:B------:R-:W0:Y:S01]  /*e5b0*/  LDCU.64 UR6, c[0x0][0x548] ;  /* 0x0000a900ff0677ac */ /* 0x000e220008000a00 */
[----:B------:R-:W1:Y:S01]  /*e5c0*/  S2R R10, SR_TID.X ;  /* 0x00000000000a7919 */ /* 0x000e620000002100 */
[----:B------:R-:W2:Y:S01]  /*e5d0*/  LDCU UR16, c[0x0][0x38c] ;  /* 0x00007180ff1077ac */ /* 0x000ea20008000800 */
[----:B------:R-:W4:Y:S01]  /*e5e0*/  LDCU.64 UR10, c[0x0][0x568] ;  /* 0x0000ad00ff0a77ac */ /* 0x000f220008000a00 */
[----:B0-----:R-:W-:-:S04]  /*e5f0*/  UISETP.NE.U32.AND UP0, UPT, UR6, URZ, UPT ;  /* 0x000000ff0600728c */ /* 0x001fc8000bf05070 */
[----:B------:R-:W-:-:S09]  /*e600*/  UISETP.NE.AND.EX UP0, UPT, UR7, URZ, UPT, UP0 ;  /* 0x000000ff0700728c */ /* 0x000fd2000bf05300 */
[----:B--2-4-:R-:W-:Y:S05]  /*e610*/  BRA.U !UP0, `(.L_x_13544) ;  /* 0x00000001086c7547 */ /* 0x014fea000b800000 */
[----:B------:R-:W0:Y:S01]  /*e620*/  SHFL.DOWN P0, R3, R0, 0x1, 0x1f ;  /* 0x08201f0000037f89 */ /* 0x000e220000000000 */
[----:B------:R-:W-:Y:S01]  /*e630*/  BSSY.RECONVERGENT B0, `(.L_x_13544) ;  /* 0x0000019000007945 */ /* 0x000fe20003800200 */
[----:B------:R-:W2:Y:S01]  /*e640*/  S2R R7, SR_LANEID ;  /* 0x0000000000077919 */ /* 0x000ea20000000000 */
[----:B------:R-:W4:Y:S01]  /*e650*/  S2R R8, SR_TID.X ;  /* 0x0000000000087919 */ /* 0x000f220000002100 */
[----:B0-----:R-:W-:-:S05]  /*e660*/  @P0 FADD R3, R3, R0 ;  /* 0x0000000003030221 */ /* 0x001fca0000000000 */
[----:B------:R-:W0:Y:S01]  /*e670*/  SHFL.DOWN P0, R4, R3, 0x2, 0x1f ;  /* 0x08401f0003047f89 */ /* 0x000e220000000000 */
[----:B--2---:R-:W-:-:S13]  /*e680*/  ISETP.NE.AND P1, PT, R7, RZ, PT ;  /* 0x000000ff0700720c */ /* 0x004fda0003f25270 */
[----:B------:R-:W2:Y:S01]  /*e690*/  @!P1 S2R R9, SR_CgaCtaId ;  /* 0x0000000000099919 */ /* 0x000ea20000008800 */
[----:B------:R-:W-:Y:S01]  /*e6a0*/  @!P1 MOV R0, 0x400 ;  /* 0x0000040000009802 */ /* 0x000fe20000000f00 */
[----:B0-----:R-:W-:-:S05]  /*e6b0*/  @P0 FADD R4, R3, R4 ;  /* 0x0000000403040221 */ /* 0x001fca0000000000 */
[----:B------:R-:W0:Y:S01]  /*e6c0*/  SHFL.DOWN P0, R5, R4, 0x4, 0x1f ;  /* 0x08801f0004057f89 */ /* 0x000e220000000000 */
[----:B--2---:R-:W-:Y:S01]  /*e6d0*/  @!P1 LEA R0, R9, R0, 0x18 ;  /* 0x0000000009009211 */ /* 0x004fe200078ec0ff */
[----:B0-----:R-:W-:-:S05]  /*e6e0*/  @P0 FADD R5, R4, R5 ;  /* 0x0000000504050221 */ /* 0x001fca0000000000 */
[----:B------:R-:W0:Y:S02]  /*e6f0*/  SHFL.DOWN P0, R6, R5, 0x8, 0x1f ;  /* 0x09001f0005067f89 */ /* 0x000e240000000000 */
[----:B0-----:R-:W-:-:S05]  /*e700*/  @P0 FADD R6, R5, R6 ;  /* 0x0000000605060221 */ /* 0x001fca0000000000 */
[----:B------:R-:W0:Y:S02]  /*e710*/  SHFL.DOWN P0, R7, R6, 0x10, 0x1f ;  /* 0x0a001f0006077f89 */ /* 0x000e240000000000 */
[----:B0-----:R-:W-:Y:S01]  /*e720*/  @P0 FADD R7, R6, R7 ;  /* 0x0000000706070221 */ /* 0x001fe20000000000 */
[----:B----4-:R-:W-:-:S04]  /*e730*/  ISETP.NE.AND P0, PT, R8, RZ, PT ;  /* 0x000000ff0800720c */ /* 0x010fc80003f05270 */
        /* <DEDUP_REMOVED lines=8> */
.L_x_13545:
[----:B------:R-:W-:Y:S05]  /*e7c0*/  BSYNC.RECONVERGENT B0 ;  /* 0x0000000000007941 */ /* 0x000fea0003800200 */
.L_x_13544:
[----:B------:R-:W-:Y:S01]  /*e7d0*/  UISETP.NE.U32.AND UP0, UPT, UR10, URZ, UPT ;  /* 0x000000ff0a00728c */ /* 0x000fe2000bf05070 */
[----:B-1----:R-:W-:-:S03]  /*e7e0*/  ISETP.GE.AND P0, PT, R10, UR16, PT ;  /* 0x000000100a007c0c */ /* 0x002fc6000bf06270 */
[----:B------:R-:W-:-:S09]  /*e7f0*/  UISETP.NE.AND.EX UP0, UPT, UR11, URZ, UPT, UP0 ;  /* 0x000000ff0b00728c */ /* 0x000fd2000bf05300 */
[----:B------:R-:W-:Y:S05]  /*e800*/  BRA.U !UP0, `(.L_x_13546) ;  /* 0x0000000108707547 */ /* 0x000fea000b800000 */
[----:B------:R-:W-:Y:S06]  /*e810*/  BAR.SYNC.DEFER_BLOCKING 0x0 ;  /* 0x0000000000007b1d */ /* 0x000fec0000010000 */
[----:B------:R-:W-:Y:S01]  /*e820*/  BSSY.RECONVERGENT B0, `(.L_x_13546) ;  /* 0x000001a000007945 */ /* 0x000fe20003800200 */
[----:B------:R-:W1:Y:S01]  /*e830*/  SHFL.DOWN P1, R3, R2, 0x1, 0x1f ;  /* 0x08201f0002037f89 */ /* 0x000e620000020000 */
[----:B------:R-:W4:Y:S01]  /*e840*/  S2R R6, SR_LANEID ;  /* 0x0000000000067919 */ /* 0x000f220000000000 */
[----:B-1----:R-:W-:-:S05]  /*e850*/  @P1 FADD R3, R3, R2 ;  /* 0x0000000203031221 */ /* 0x002fca0000000000 */
[----:B0-----:R-:W0:Y:S01]  /*e860*/  SHFL.DOWN P1, R0, R3, 0x2, 0x1f ;  /* 0x08401f0003007f89 */ /* 0x001e220000020000 */
[----:B----4-:R-:W-:Y:S02]  /*e870*/  ISETP.NE.AND P2, PT, R6, RZ, PT ;  /* 0x000000ff0600720c */ /* 0x010fe40003f45270 */
[----:B------:R-:W1:Y:S11]  /*e880*/  S2R R6, SR_TID.X ;  /* 0x0000000000067919 */ /* 0x000e760000002100 */
[----:B------:R-:W4:Y:S01]  /*e890*/  @!P2 S2R R9, SR_CgaCtaId ;  /* 0x000000000009a919 */ /* 0x000f220000008800 */
[----:B------:R-:W-:Y:S01]  /*e8a0*/  @!P2 MOV R2, 0x400 ;  /* 0x000004000002a802 */ /* 0x000fe20000000f00 */
[----:B0-----:R-:W-:-:S05]  /*e8b0*/  @P1 FADD R0, R3, R0 ;  /* 0x0000000003001221 */ /* 0x001fca0000000000 */
[----:B--2---:R-:W0:Y:S01]  /*e8c0*/  SHFL.DOWN P1, R5, R0, 0x4, 0x1f ;  /* 0x08801f0000057f89 */ /* 0x004e220000020000 */
[----:B----4-:R-:W-:Y:S01]  /*e8d0*/  @!P2 LEA R2, R9, R2, 0x18 ;  /* 0x000000020902a211 */ /* 0x010fe200078ec0ff */
[----:B0-----:R-:W-:-:S05]  /*e8e0*/  @P1 FADD R5, R0, R5 ;  /* 0x0000000500051221 */ /* 0x001fca0000000000 */
        /* <DEDUP_REMOVED lines=10> */
[----:B0-----:R-:W-:-:S04]  /*e990*/  MOV R2, UR4 ;  /* 0x0000000400027c02 */ /* 0x001fc80008000f00 */
[----:B------:R-:W-:-:S05]  /*e9a0*/  MOV R3, UR5 ;  /* 0x0000000500037c02 */ /* 0x000fca0008000f00 */
[----:B------:R1:W-:Y:S02]  /*e9b0*/  REDG.E.ADD.F32.FTZ.RN.STRONG.GPU desc[UR28][R2.64], R7 ;  /* 0x00000007020079a6 */ /* 0x0003e4000c12f31c */
.L_x_13547:
[----:B------:R-:W-:Y:S05]  /*e9c0*/  BSYNC.RECONVERGENT B0 ;  /* 0x0000000000007941 */ /* 0x000fea0003800200 */
.L_x_13546:
[----:B------:R-:W-:Y:S05]  /*e9d0*/  @P0 EXIT ;  /* 0x000000000000094d */ /* 0x000fea0003800000 */
[----:B------:R-:W4:Y:S01]  /*e9e0*/  S2UR UR9, SR_CgaCtaId ;  /* 0x00000000000979c3 */ /* 0x000f220000008800 */
[----:B------:R-:W5:Y:S01]  /*e9f0*/  LDCU.64 UR6, c[0x0][0x4a8] ;  /* 0x00009500ff0677ac */ /* 0x000f620008000a00 */
[----:B012---:R-:W-:Y:S01]  /*ea00*/  MOV R7, R10 ;  /* 0x0000000a00077202 */ /* 0x007fe20000000f00 */
[----:B------:R-:W0:Y:S01]  /*ea10*/  LDCU UR10, c[0x0][0x360] ;  /* 0x00006c00ff0a77ac */ /* 0x000e220008000800 */
[----:B------:R-:W1:Y:S01]  /*ea20*/  LDCU.64 UR12, c[0x0][0x4b0] ;  /* 0x00009600ff0c77ac */ /* 0x000e620008000a00 */
[----:B------:R-:W2:Y:S01]  /*ea30*/  LDCU.64 UR14, c[0x0][0x530] ;  /* 0x0000a600ff0e77ac */ /* 0x000ea20008000a00 */
[----:B-----5:R-:W-:-:S03]  /*ea40*/  UIMAD.WIDE.U32 UR4, UR8, UR6, URZ ;  /* 0x00000006080472a5 */ /* 0x020fc6000f8e00ff */
[----:B------:R-:W-:Y:S01]  /*ea50*/  UMOV UR6, 0x400 ;  /* 0x0000040000067882 */ /* 0x000fe20000000000 */
[----:B------:R-:W-:Y:S02]  /*ea60*/  UIMAD UR8, UR8, UR7, UR5 ;  /* 0x00000007080872a4 */ /* 0x000fe4000f8e0205 */
[----:B012-4-:R-:W-:-:S12]  /*ea70*/  ULEA UR6, UR9, UR6, 0x18 ;  /* 0x0000000609067291 */ /* 0x017fd8000f8ec0ff */
.L_x_13548:
[C---:B------:R-:W-:Y:S02]  /*ea80*/  LEA R0, R7.reuse, UR6, 0x3 ;  /* 0x0000000607007c11 */ /* 0x040fe4000f8e18ff */
[----:B------:R-:W-:Y:S02]  /*ea90*/  SHF.R.S32.HI R4, RZ, 0x1f, R7 ;  /* 0x0000001fff047819 */ /* 0x000fe40000011407 */
[----:B0-----:R-:W-:Y:S01]  /*eaa0*/  MOV R2, UR4 ;  /* 0x0000000400027c02 */ /* 0x001fe20008000f00 */
        /* <DEDUP_REMOVED lines=16> */
.L_x_13549:
        /* <DEDUP_REMOVED lines=13> */
.L_x_18739:


//--------------------- .text._Z25selective_scan_bwd_kernelI32Selective_Scan_bwd_kernel_traitsILi32ELi16ELb0ELb1ELb1ELb0ELb1EN3c104HalfENS1_7complexIfEEEEv12SSMParamsBwd --------------------------
	.section	.text._Z25selective_scan_bwd_kernelI32Selective_Scan_bwd_kernel_traitsILi32ELi16ELb0ELb1ELb1ELb0ELb1EN3c104HalfENS1_7complexIfEEEEv12SSMParamsBwd,"ax",@progbits
	.align	128
        .global         _Z25selective_scan_bwd_kernelI32Selective_Scan_bwd_kernel_traitsILi32ELi16ELb0ELb1ELb1ELb0ELb1EN3c104HalfENS1_7complexIfEEEEv12SSMParamsBwd
        .type           _Z25selective_scan_bwd_kernelI32Selective_Scan_bwd_kernel_traitsILi32ELi16ELb0ELb1ELb1ELb0ELb1EN3c104HalfENS1_7complexIfEEEEv12SSMParamsBwd,@function
        .size           _Z25selective_scan_bwd_kernelI32Selective_Scan_bwd_kernel_traitsILi32ELi16ELb0ELb1ELb1ELb0ELb1EN3c104HalfENS1_7complexIfEEEEv12SSMParamsBwd,(.L_x_18740 - _Z25selective_scan_bwd_kernelI32Selective_Scan_bwd_kernel_traitsILi32ELi16ELb0ELb1ELb1ELb0ELb1EN3c104HalfENS1_7complexIfEEEEv12SSMParamsBwd)
        .other          _Z25selective_scan_bwd_kernelI32Selective_Scan_bwd_kernel_traitsILi32ELi16ELb0ELb1ELb1ELb0ELb1EN3c104HalfENS1_7complexIfEEEEv12SSMParamsBwd,@"STO_CUDA_ENTRY STV_DEFAULT"
_Z25selective_scan_bwd_kernelI32Selective_Scan_bwd_kernel_traitsILi32ELi16ELb0ELb1ELb1ELb0ELb1EN3c104HalfENS1_7complexIfEEEEv12SSMParamsBwd:
.text._Z25selective_scan_bwd_kernelI32Selective_Scan_bwd_kernel_traitsILi32ELi16ELb0ELb1ELb1ELb0ELb1EN3c104HalfENS1_7complexIfEEEEv12SSMParamsBwd:
        /* <DEDUP_REMOVED lines=27> */
[----:B------:R-:W5:Y:S03]  /*01b0*/  LDCU.64 UR22, c[0x0][0x4b8] ;  /* 0x00009700ff1677ac */ /* 0x000f660008000a00 */
[----:B------:R-:W3:Y:S01]  /*01c0*/  @P1 LDG.E R4, desc[UR34][R4.64] ;  /* 0x0000002204041981 */ /* 0x000ee2000c1e1900 */
[----:B----4-:R-:W-:Y:S01]  /*01d0*/  MOV R0, UR28 ;  /* 0x0000001c00007c02 */ /* 0x010fe20008000f00 */
[----:B------:R-:W4:Y:S03]  /*01e0*/  S2UR UR6, SR_CTAID.X ;  /* 0x00000000000679c3 */ /* 0x000f260000002500 */
[----:B------:R-:W-:-:S04]  /*01f0*/  IABS R0, R0 ;  /* 0x0000000000007213 */ /* 0x000fc80000000000 */
        /* <DEDUP_REMOVED lines=9> */
[----:B------:R-:W-:Y:S01]  /*0290*/  UIMAD.WIDE.U32 UR8, UR10, UR26, UR8 ;  /* 0x0000001a0a0872a5 */ /* 0x000fe2000f8e0008 */
[----:B-----5:R-:W3:Y:S01]  /*02a0*/  MUFU.RCP R0, R0 ;  /* 0x0000000000007308 */ /* 0x020ee20000001000 */
[----:B--2---:R-:W-:-:S02]  /*02b0*/  ULEA UR16, UR32, 0xfffffe00, 0x9 ;  /* 0xfffffe0020107891 */ /* 0x004fc4000f8e48ff */
[----:B------:R-:W-:Y:S02]  /*02c0*/  UIMAD UR19, UR10, UR19, UR5 ;  /* 0x000000130a1372a4 */ /* 0x000fe4000f8e0205 */
[----:B------:R-:W-:Y:S02]  /*02d0*/  UIMAD UR18, UR10, UR27, UR9 ;  /* 0x0000001b0a1272a4 */ /* 0x000fe4000f8e0209 */
[----:B------:R-:W-:Y:S02]  /*02e0*/  UIADD3 UR9, UP0, UPT, UR16, UR4, URZ ;  /* 0x0000000410097290 */ /* 0x000fe4000ff1e0ff */
[----:B------:R-:W-:Y:S02]  /*02f0*/  USHF.R.S32.HI UR17, URZ, 0x1f, UR16 ;  /* 0x0000001fff117899 */ /* 0x000fe40008011410 */
[----:B------:R-:W-:Y:S02]  /*0300*/  UIADD3 UR8, UP2, UPT, UR16, UR8, URZ ;  /* 0x0000000810087290 */ /* 0x000fe4000ff5e0ff */
[----:B-1----:R-:W-:-:S02]  /*0310*/  ULEA UR11, UP1, UR9, UR12, 0x1 ;  /* 0x0000000c090b7291 */ /* 0x002fc4000f8208ff */
[----:B------:R-:W-:Y:S02]  /*0320*/  UIADD3.X UR12, UPT, UPT, UR17, UR19, URZ, UP0, !UPT ;  /* 0x00000013110c7290 */ /* 0x000fe400087fe4ff */
[----:B------:R-:W-:Y:S01]  /*0330*/  ULEA UR7, UP3, UR8, UR14, 0x1 ;  /* 0x0000000e08077291 */ /* 0x000fe2000f8608ff */
[----:B---3--:R-:W-:Y:S01]  /*0340*/  IADD3 R2, PT, PT, R0, 0xffffffe, RZ ;  /* 0x0ffffffe00027810 */ /* 0x008fe20007ffe0ff */
[----:B------:R-:W-:Y:S01]  /*0350*/  UIADD3.X UR4, UPT, UPT, UR17, UR18, URZ, UP2, !UPT ;  /* 0x0000001211047290 */ /* 0x000fe200097fe4ff */
[----:B------:R-:W-:Y:S01]  /*0360*/  MOV R0, UR10 ;  /* 0x0000000a00007c02 */ /* 0x000fe20008000f00 */
[----:B------:R-:W-:Y:S02]  /*0370*/  ULEA.HI.X UR12, UR9, UR13, UR12, 0x1, UP1 ;  /* 0x0000000d090c7291 */ /* 0x000fe400088f0c0c */
[----:B------:R-:W-:Y:S01]  /*0380*/  ULEA.HI.X UR13, UR8, UR15, UR4, 0x1, UP3 ;  /* 0x0000000f080d7291 */ /* 0x000fe200098f0c04 */
[----:B------:R-:W0:Y:S01]  /*0390*/  F2I.FTZ.U32.TRUNC.NTZ R2, R2 ;  /* 0x0000000200027305 */ /* 0x000e22000021f000 */
[----:B------:R-:W-:Y:S01]  /*03a0*/  IABS R0, R0 ;  /* 0x0000000000007213 */ /* 0x000fe20000000000 */
[----:B------:R-:W1:Y:S03]  /*03b0*/  LDCU.64 UR14, c[0x0][0x498] ;  /* 0x00009300ff0e77ac */ /* 0x000e660008000a00 */
[----:B------:R-:W-:Y:S01]  /*03c0*/  R2UR UR20, R0 ;  /* 0x00000000001472ca */ /* 0x000fe200000e0000 */
[----:B------:R-:W-:Y:S01]  /*03d0*/  UMOV UR4, URZ ;  /* 0x000000ff00047c82 */ /* 0x000fe20008000000 */
[----:B------:R-:W2:Y:S01]  /*03e0*/  LDCU.64 UR18, c[0x0][0x4a0] ;  /* 0x00009400ff1277ac */ /* 0x000ea20008000a00 */
[----:B------:R-:W-:Y:S01]  /*03f0*/  HFMA2 R0, -RZ, RZ, 0, 0 ;  /* 0x00000000ff007431 */ /* 0x000fe200000001ff */
[----:B------:R-:W3:Y:S01]  /*0400*/  LDCU.64 UR26, c[0x0][0x4d8] ;  /* 0x00009b00ff1a77ac */ /* 0x000ee20008000a00 */
[----:B0-----:R-:W-:Y:S01]  /*0410*/  R2UR UR5, R2 ;  /* 0x00000000020572ca */ /* 0x001fe200000e0000 */
[----:B------:R-:W0:Y:S01]  /*0420*/  LDCU.64 UR24, c[0x0][0x3b0] ;  /* 0x00007600ff1877ac */ /* 0x000e220008000a00 */
[----:B------:R-:W-:-:S11]  /*0430*/  MOV R2, RZ ;  /* 0x000000ff00027202 */ /* 0x000fd60000000f00 */
[----:B------:R-:W-:-:S04]  /*0440*/  UIADD3 UR8, UPT, UPT, URZ, -UR5, URZ ;  /* 0x80000005ff087290 */ /* 0x000fc8000fffe0ff */
[----:B------:R-:W-:-:S04]  /*0450*/  UIMAD UR8, UR8, UR21, URZ ;  /* 0x00000015080872a4 */ /* 0x000fc8000f8e02ff */
[----:B------:R-:W-:-:S04]  /*0460*/  UIMAD.WIDE.U32 UR4, UR5, UR8, UR4 ;  /* 0x00000008050472a5 */ /* 0x000fc8000f8e0004 */
[----:B------:R-:W-:Y:S02]  /*0470*/  UIMAD.WIDE.U32 UR8, UR5, UR20, URZ ;  /* 0x00000014050872a5 */ /* 0x000fe4000f8e00ff */
[----:B-1----:R-:W-:Y:S02]  /*0480*/  UIMAD.WIDE.U32 UR4, UR6, UR14, URZ ;  /* 0x0000000e060472a5 */ /* 0x002fe4000f8e00ff */
[----:B---3--:R-:W-:Y:S02]  /*0490*/  USHF.R.U64 UR8, UR26, 0x1, UR27 ;  /* 0x000000011a087899 */ /* 0x008fe4000800121b */
[----:B------:R-:W-:Y:S01]  /*04a0*/  UIMAD UR5, UR6, UR15, UR5 ;  /* 0x0000000f060572a4 */ /* 0x000fe2000f8e0205 */
[----:B------:R-:W-:Y:S01]  /*04b0*/  UMOV UR30, UR9 ;  /* 0x00000009001e7c82 */ /* 0x000fe20008000000 */
[----:B------:R-:W-:Y:S02]  /*04c0*/  USHF.R.U32.HI UR9, URZ, 0x1, UR27 ;  /* 0x00000001ff097899 */ /* 0x000fe4000801161b */
[----:B------:R-:W-:-:S02]  /*04d0*/  UIADD3 UR14, UPT, UPT, -UR30, URZ, URZ ;  /* 0x000000ff1e0e7290 */ /* 0x000fc4000fffe1ff */
[----:B--2---:R-:W-:Y:S02]  /*04e0*/  UIMAD.WIDE.U32 UR4, UR10, UR18, UR4 ;  /* 0x000000120a0472a5 */ /* 0x004fe4000f8e0004 */
[----:B------:R-:W-:Y:S02]  /*04f0*/  UIMAD UR20, UR21, UR14, UR20 ;  /* 0x0000000e151472a4 */ /* 0x000fe4000f8e0214 */
[----:B------:R-:W-:Y:S02]  /*0500*/  UIMAD UR29, UR10, UR19, UR5 ;  /* 0x000000130a1d72a4 */ /* 0x000fe4000f8e0205 */
[----:B------:R-:W-:Y:S02]  /*0510*/  UISETP.GT.U32.AND UP1, UPT, UR21, UR20, UPT ;  /* 0x000000141500728c */ /* 0x000fe4000bf24070 */
[----:B------:R-:W-:Y:S02]  /*0520*/  ULOP3.LUT UR5, UR10, UR28, URZ, 0x3c, !UPT ;  /* 0x0000001c0a057292 */ /* 0x000fe4000f8e3cff */
[----:B0-----:R-:W-:-:S02]  /*0530*/  UIMAD.WIDE.U32 UR26, UR6, UR24, URZ ;  /* 0x00000018061a72a5 */ /* 0x001fc4000f8e00ff */
[----:B------:R-:W-:Y:S01]  /*0540*/  UISETP.GE.AND UP2, UPT, UR5, URZ, UPT ;  /* 0x000000ff0500728c */ /* 0x000fe2000bf46270 */
[----:B------:R-:W0:Y:S04]  /*0550*/  LDCU.64 UR18, c[0x0][0x4c0] ;  /* 0x00009800ff1277ac */ /* 0x000e280008000a00 */
[----:B------:R-:W-:Y:S02]  /*0560*/  @!UP1 UIADD3 UR20, UPT, UPT, UR20, -UR21, URZ ;  /* 0x8000001514149290 */ /* 0x000fe4000fffe0ff */
[----:B------:R-:W-:Y:S02]  /*0570*/  @!UP1 UIADD3 UR30, UPT, UPT, UR30, 0x1, URZ ;  /* 0x000000011e1e9890 */ /* 0x000fe4000fffe0ff */
[----:B------:R-:W-:Y:S02]  /*0580*/  UISETP.GE.U32.AND UP0, UPT, UR20, UR21, UPT ;  /* 0x000000151400728c */ /* 0x000fe4000bf06070 */
[----:B------:R-:W-:-:S02]  /*0590*/  UISETP.NE.AND UP1, UPT, UR28, URZ, UPT ;  /* 0x000000ff1c00728c */ /* 0x000fc4000bf25270 */
[----:B------:R-:W-:Y:S01]  /*05a0*/  UIMAD UR27, UR6, UR25, UR27 ;  /* 0x00000019061b72a4 */ /* 0x000fe2000f8e021b */
[----:B------:R-:W1:Y:S01]  /*05b0*/  LDCU.64 UR24, c[0x0][0x3c8] ;  /* 0x00007900ff1877ac */ /* 0x000e620008000a00 */
[----:B------:R-:W-:-:S05]  /*05c0*/  UIMAD.WIDE.U32 UR14, UR6, UR36, URZ ;  /* 0x00000024060e72a5 */ /* 0x000fca000f8e00ff */
[----:B------:R-:W-:Y:S02]  /*05d0*/  @UP0 UIADD3 UR30, UPT, UPT, UR30, 0x1, URZ ;  /* 0x000000011e1e0890 */ /* 0x000fe4000fffe0ff */
[----:B------:R-:W-:Y:S02]  /*05e0*/  UIMAD UR15, UR6, UR37, UR15 ;  /* 0x00000025060f72a4 */ /* 0x000fe4000f8e020f */
[----:B------:R-:W-:Y:S02]  /*05f0*/  @!UP2 UIADD3 UR30, UPT, UPT, -UR30, URZ, URZ ;  /* 0x000000ff1e1ea290 */ /* 0x000fe4000fffe1ff */
[----:B------:R-:W-:Y:S01]  /*0600*/  @!UP1 ULOP3.LUT UR30, URZ, UR28, URZ, 0x33, !UPT ;  /* 0x0000001cff1e9292 */ /* 0x000fe2000f8e33ff */
[----:B------:R-:W2:Y:S03]  /*0610*/  LDCU.64 UR36, c[0x0][0x528] ;  /* 0x0000a500ff2477ac */ /* 0x000ea60008000a00 */
[----:B------:R-:W-:Y:S01]  /*0620*/  USHF.R.S32.HI UR33, URZ, 0x1f, UR30 ;  /* 0x0000001fff217899 */ /* 0x000fe2000801141e */
[----:B------:R-:W3:Y:S01]  /*0630*/  LDCU.64 UR20, c[0x0][0x3e8] ;  /* 0x00007d00ff1477ac */ /* 0x000ee20008000a00 */
[----:B------:R-:W-:-:S02]  /*0640*/  UIADD3 UR4, UP2, UPT, UR16, UR4, URZ ;  /* 0x0000000410047290 */ /* 0x000fc4000ff5e0ff */
[----:B0-----:R-:W-:Y:S02]  /*0650*/  UIMAD UR31, UR33, UR18, URZ ;  /* 0x00000012211f72a4 */ /* 0x001fe4000f8e02ff */
[----:B------:R-:W-:Y:S02]  /*0660*/  UISETP.NE.U32.AND UP0, UPT, UR38, URZ, UPT ;  /* 0x000000ff2600728c */ /* 0x000fe4000bf05070 */
[----:B------:R-:W-:Y:S02]  /*0670*/  UIADD3.X UR29, UPT, UPT, UR17, UR29, URZ, UP2, !UPT ;  /* 0x0000001d111d7290 */ /* 0x000fe400097fe4ff */
[----:B------:R-:W-:Y:S01]  /*0680*/  UIMAD UR41, UR30, UR19, UR31 ;  /* 0x000000131e2972a4 */ /* 0x000fe2000f8e021f */
[----:B------:R-:W0:Y:S01]  /*0690*/  LDCU.64 UR16, c[0x0][0x4e0] ;  /* 0x00009c00ff1077ac */ /* 0x000e220008000a00 */
[----:B-1----:R-:W-:Y:S02]  /*06a0*/  UIMAD UR31, UR33, UR24, URZ ;  /* 0x00000018211f72a4 */ /* 0x002fe4000f8e02ff */
[----:B------:R-:W-:-:S02]  /*06b0*/  UISETP.NE.AND.EX UP0, UPT, UR39, URZ, UPT, UP0 ;  /* 0x000000ff2700728c */ /* 0x000fc4000bf05300 */
[----:B------:R-:W-:Y:S02]  /*06c0*/  UIMAD.WIDE.U32 UR26, UR30, UR24, UR26 ;  /* 0x000000181e1a72a5 */ /* 0x000fe4000f8e001a */
[----:B------:R-:W-:Y:S01]  /*06d0*/  UIMAD UR39, UR30, UR25, UR31 ;  /* 0x000000191e2772a4 */ /* 0x000fe2000f8e021f */
[----:B------:R-:W1:Y:S01]  /*06e0*/  LDCU.64 UR24, c[0x0][0x450] ;  /* 0x00008a00ff1877ac */ /* 0x000e620008000a00 */
[----:B--2---:R-:W-:Y:S02]  /*06f0*/  ULEA UR28, UP1, UR4, UR36, 0x1 ;  /* 0x00000024041c7291 */ /* 0x004fe4000f8208ff */
[----:B---3--:R-:W-:Y:S02]  /*0700*/  UIMAD UR31, UR33, UR20, URZ ;  /* 0x00000014211f72a4 */ /* 0x008fe4000f8e02ff */
[----:B------:R-:W-:Y:S02]  /*0710*/  ULEA.HI.X UR29, UR4, UR37, UR29, 0x1, UP1 ;  /* 0x00000025041d7291 */ /* 0x000fe400088f0c1d */
[----:B------:R-:W-:Y:S01]  /*0720*/  UIMAD.WIDE.U32 UR4, UR30, UR18, URZ ;  /* 0x000000121e0472a5 */ /* 0x000fe2000f8e00ff */
[----:B------:R-:W2:Y:S01]  /*0730*/  LDCU.64 UR18, c[0x0][0x448] ;  /* 0x00008900ff1277ac */ /* 0x000ea20008000a00 */
[----:B------:R-:W-:-:S02]  /*0740*/  UIMAD UR40, UR30, UR21, UR31 ;  /* 0x000000151e2872a4 */ /* 0x000fc4000f8e021f */
[----:B------:R-:W-:Y:S02]  /*0750*/  UIMAD.WIDE.U32 UR36, UR30, UR20, UR14 ;  /* 0x000000141e2472a5 */ /* 0x000fe4000f8e000e */
[----:B------:R-:W-:Y:S02]  /*0760*/  ULEA UR31, UR32, 0xfffffc00, 0xa ;  /* 0xfffffc00201f7891 */ /* 0x000fe4000f8e50ff */
[----:B0-----:R-:W-:Y:S02]  /*0770*/  UIMAD.WIDE.U32 UR14, UR30, UR16, URZ ;  /* 0x000000101e0e72a5 */ /* 0x001fe4000f8e00ff */
[----:B------:R-:W-:Y:S02]  /*0780*/  UIMAD UR42, UR33, UR16, URZ ;  /* 0x00000010212a72a4 */ /* 0x000fe4000f8e02ff */
[----:B------:R-:W-:Y:S02]  /*0790*/  UIADD3 UR16, UP3, UPT, UR31, UR36, URZ ;  /* 0x000000241f107290 */ /* 0x000fe4000ff7e0ff */
[----:B------:R-:W-:-:S02]  /*07a0*/  USHF.R.S32.HI UR38, URZ, 0x1f, UR31 ;  /* 0x0000001fff267899 */ /* 0x000fc4000801141f */
[----:B------:R-:W-:Y:S02]  /*07b0*/  UIADD3 UR26, UP1, UPT, UR31, UR26, URZ ;  /* 0x0000001a1f1a7290 */ /* 0x000fe4000ff3e0ff */
[----:B------:R-:W-:Y:S02]  /*07c0*/  UIADD3 UR39, UPT, UPT, UR27, UR39, URZ ;  /* 0x000000271b277290 */ /* 0x000fe4000fffe0ff */
[----:B-1----:R-:W-:Y:S02]  /*07d0*/  ULEA UR31, UP4, UR16, UR24, 0x1 ;  /* 0x00000018101f7291 */ /* 0x002fe4000f8808ff */
[----:B------:R-:W-:Y:S01]  /*07e0*/  UIADD3.X UR24, UPT, UPT, UR38, UR39, URZ, UP1, !UPT ;  /* 0x0000002726187290 */ /* 0x000fe20008ffe4ff */
[----:B------:R-:W0:Y:S01]  /*07f0*/  LDCU.64 UR20, c[0x0][0x538] ;  /* 0x0000a700ff1477ac */ /* 0x000e220008000a00 */
[----:B--2---:R-:W-:Y:S02]  /*0800*/  ULEA UR33, UP2, UR26, UR18, 0x1 ;  /* 0x000000121a217291 */ /* 0x004fe4000f8408ff */
[----:B------:R-:W-:-:S02]  /*0810*/  UIADD3 UR18, UPT, UPT, UR37, UR40, URZ ;  /* 0x0000002825127290 */ /* 0x000fc4000fffe0ff */
        /* <DEDUP_REMOVED lines=15> */
[----:B-1----:R-:W-:Y:S01]  /*0910*/  @UP0 UIMAD UR15, UR6, UR24, UR10 ;  /* 0x00000018060f02a4 */ /* 0x002fe2000f8e020a */
[----:B------:R-:W-:Y:S01]  /*0920*/  UMOV UR4, UR14 ;  /* 0x0000000e00047c82 */ /* 0x000fe20008000000 */
[----:B------:R-:W-:Y:S02]  /*0930*/  UIMAD UR23, UR9, UR6, URZ ;  /* 0x00000006091772a4 */ /* 0x000fe4000f8e02ff */
        /* <DEDUP_REMOVED lines=26> */
.L_x_13633:
[----:B------:R-:W0:Y:S01]  /*0ae0*/  S2R R3, SR_TID.X ;  /* 0x0000000000037919 */ /* 0x000e220000002100 */
        /* <DEDUP_REMOVED lines=10> */
[----:B------:R-:W3:Y:S01]  /*0b90*/  LDCU.128 UR16, c[0x0][0x420] ;  /* 0x00008400ff1077ac */ /* 0x000ee20008000c00 */
[----:B------:R-:W-:-:S02]  /*0ba0*/  PRMT R5, RZ, 0x7610, R5 ;  /* 0x00007610ff057816 */ /* 0x000fc40000000005 */
[----:B------:R-:W-:Y:S01]  /*0bb0*/  PRMT R17, RZ, 0x7610, R17 ;  /* 0x00007610ff117816 */ /* 0x000fe20000000011 */
[----:B------:R-:W4:Y:S01]  /*0bc0*/  LDCU.64 UR42, c[0x0][0x488] ;  /* 0x00009100ff2a77ac */ /* 0x000f220008000a00 */
        /* <DEDUP_REMOVED lines=19> */
[----:B------:R-:W-:Y:S01]  /*0d00*/  PRMT R45, RZ, 0x7610, R45 ;  /* 0x00007610ff2d7816 */ /* 0x000fe2000000002d */
[----:B------:R-:W-:Y:S01]  /*0d10*/  UMOV UR16, UR40 ;  /* 0x0000002800107c82 */ /* 0x000fe20008000000 */
[C---:B------:R-:W-:Y:S01]  /*0d20*/  SHF.L.U32 R26, R21.reuse, 0x1, RZ ;  /* 0x00000001151a7819 */ /* 0x040fe200000006ff */
[----:B------:R-:W-:Y:S01]  /*0d30*/  UIMAD UR15, UR36, UR15, UR13 ;  /* 0x0000000f240f72a4 */ /* 0x000fe2000f8e020d */
[C---:B------:R-:W-:Y:S01]  /*0d40*/  LOP3.LUT R42, R21.reuse, 0x20, RZ, 0xfc, !PT ;  /* 0x00000020152a7812 */ /* 0x040fe200078efcff */
[----:B------:R-:W-:Y:S01]  /*0d50*/  UIMAD.WIDE.U32 UR16, UR36, UR18, UR16 ;  /* 0x00000012241072a5 */ /* 0x000fe2000f8e0010 */
[C---:B------:R-:W-:Y:S01]  /*0d60*/  IADD3 R10, P0, PT, R21.reuse, UR12, RZ ;  /* 0x0000000c150a7c10 */ /* 0x040fe2000ff1e0ff */
[----:B-----5:R-:W-:Y:S01]  /*0d70*/  UIADD3 UR12, UPT, UPT, -UR6, UR10, URZ ;  /* 0x0000000a060c7290 */ /* 0x020fe2000fffe1ff */
[----:B------:R-:W-:Y:S01]  /*0d80*/  LOP3.LUT R33, R21, 0xe0, RZ, 0xfc, !PT ;  /* 0x000000e015217812 */ /* 0x000fe200078efcff */
[----:B------:R-:W-:Y:S01]  /*0d90*/  UIMAD UR19, UR36, UR19, UR17 ;  /* 0x00000013241372a4 */ /* 0x000fe2000f8e0211 */
[----:B------:R-:W-:-:S02]  /*0da0*/  IADD3.X R11, PT, PT, RZ, UR15, RZ, P0, !PT ;  /* 0x0000000fff0b7c10 */ /* 0x000fc400087fe4ff */
[C---:B----4-:R-:W-:Y:S02]  /*0db0*/  LEA R24, P0, R10.reuse, UR42, 0x1 ;  /* 0x0000002a0a187c11 */ /* 0x050fe4000f8008ff */
[----:B------:R-:W-:Y:S02]  /*0dc0*/  IADD3 R8, P1, PT, R21, UR16, RZ ;  /* 0x0000001015087c10 */ /* 0x000fe4000ff3e0ff */
[----:B------:R-:W-:Y:S01]  /*0dd0*/  PRMT R46, RZ, 0x7610, R46 ;  /* 0x00007610ff2e7816 */ /* 0x000fe2000000002e */
[----:B------:R-:W-:Y:S01]  /*0de0*/  BAR.SYNC.DEFER_BLOCKING 0x0 ;  /* 0x0000000000007b1d */ /* 0x000fe20000010000 */
[----:B------:R-:W-:Y:S02]  /*0df0*/  LEA.HI.X R25, R10, UR43, R11, 0x1, P0 ;  /* 0x0000002b0a197c11 */ /* 0x000fe400080f0c0b */
[----:B------:R-:W-:Y:S02]  /*0e00*/  IADD3 R54, P0, PT, R26, UR26, RZ ;  /* 0x0000001a1a367c10 */ /* 0x000fe4000ff1e0ff */
[----:B------:R-:W-:-:S02]  /*0e10*/  IADD3.X R9, PT, PT, RZ, UR19, RZ, P1, !PT ;  /* 0x00000013ff097c10 */ /* 0x000fc40008ffe4ff */
[----:B------:R-:W-:Y:S02]  /*0e20*/  ISETP.GE.AND P2, PT, R37, UR12, PT ;  /* 0x0000000c25007c0c */ /* 0x000fe4000bf46270 */
        /* <DEDUP_REMOVED lines=13> */
[----:B------:R-:W-:Y:S01]  /*0f00*/  IADD3.X R55, PT, PT, RZ, UR27, RZ, P0, !PT ;  /* 0x0000001bff377c10 */ /* 0x000fe200087fe4ff */
[----:B------:R-:W-:Y:S01]  /*0f10*/  UMOV UR16, 0x400 ;  /* 0x0000040000107882 */ /* 0x000fe20000000000 */
[----:B------:R-:W-:Y:S01]  /*0f20*/  ISETP.GE.AND P0, PT, R42, UR12, PT ;  /* 0x0000000c2a007c0c */ /* 0x000fe2000bf06270 */
[----:B------:R-:W1:Y:S01]  /*0f30*/  LDCU.64 UR14, c[0x0][0x508] ;  /* 0x0000a100ff0e77ac */ /* 0x000e620008000a00 */
[----:B------:R-:W-:Y:S02]  /*0f40*/  PRMT R10, RZ, 0x7610, R10 ;  /* 0x00007610ff0a7816 */ /* 0x000fe4000000000a */
[----:B------:R-:W-:Y:S01]  /*0f50*/  LEA R22, P1, R8, UR44, 0x1 ;  /* 0x0000002c08167c11 */ /* 0x000fe2000f8208ff */
[----:B------:R-:W2:Y:S01]  /*0f60*/  LDCU.64 UR18, c[0x0][0x510] ;  /* 0x0000a200ff1277ac */ /* 0x000ea20008000a00 */
[----:B------:R-:W-:-:S02]  /*0f70*/  P2R R111, PR, RZ, 0x4 ;  /* 0x00000004ff6f7803 */ /* 0x000fc40000000000 */
[----:B------:R-:W-:Y:S01]  /*0f80*/  LEA.HI.X R23, R8, UR45, R9, 0x1, P1 ;  /* 0x0000002d08177c11 */ /* 0x000fe200088f0c09 */
[----:B------:R-:W3:Y:S01]  /*0f90*/  LDCU UR17, c[0x0][0x38c] ;  /* 0x00007180ff1177ac */ /* 0x000ee20008000800 */
[----:B------:R-:W-:Y:S02]  /*0fa0*/  ISETP.GE.AND P1, PT, R42, UR12, PT ;  /* 0x0000000c2a007c0c */ /* 0x000fe4000bf26270 */
[----:B------:R-:W-:Y:S01]  /*0fb0*/  ISETP.GE.AND P2, PT, R32, UR12, PT ;  /* 0x0000000c20007c0c */ /* 0x000fe2000bf46270 */
[----:B------:R-:W4:Y:S01]  /*0fc0*/  @!P0 LDG.E.U16 R10, desc[UR34][R6.64+0x40] ;  /* 0x00004022060a8981 */ /* 0x000f22000c1e1500 */
[----:B------:R-:W-:Y:S02]  /*0fd0*/  ISETP.GE.AND P0, PT, R33, UR12, PT ;  /* 0x0000000c21007c0c */ /* 0x000fe4000bf06270 */
[----:B------:R-:W-:Y:S02]  /*0fe0*/  P2R R116, PR, RZ, 0x2 ;  /* 0x00000002ff747803 */ /* 0x000fe40000000000 */
[----:B------:R-:W-:-:S02]  /*0ff0*/  IADD3 R26, P1, PT, R26, UR28, RZ ;  /* 0x0000001c1a1a7c10 */ /* 0x000fc4000ff3e0ff */
[----:B------:R-:W-:Y:S02]  /*1000*/  ISETP.GE.AND P6, PT, R28, UR12, PT ;  /* 0x0000000c1c007c0c */ /* 0x000fe4000bfc6270 */
[----:B------:R-:W-:Y:S02]  /*1010*/  IADD3.X R27, PT, PT, RZ, UR29, RZ, P1, !PT ;  /* 0x0000001dff1b7c10 */ /* 0x000fe40008ffe4ff */
[----:B------:R-:W-:Y:S01]  /*1020*/  ISETP.NE.AND P1, PT, R111, RZ, PT ;  /* 0x000000ff6f00720c */ /* 0x000fe20003f25270 */
[----:B------:R-:W5:Y:S01]  /*1030*/  @!P2 LDG.E.U16 R15, desc[UR34][R6.64+0x180] ;  /* 0x00018022060fa981 */ /* 0x000f62000c1e1500 */
[----:B------:R-:W-:Y:S02]  /*1040*/  P2R R112, PR, RZ, 0x1 ;  /* 0x00000001ff707803 */ /* 0x000fe40000000000 */
[----:B------:R-:W-:Y:S01]  /*1050*/  ISETP.GE.AND P5, PT, R29, UR12, PT ;  /* 0x0000000c1d007c0c */ /* 0x000fe2000bfa6270 */
[----:B------:R-:W2:Y:S01]  /*1060*/  @!P0 LDG.E.U16 R16, desc[UR34][R6.64+0x1c0] ;  /* 0x0001c02206108981 */ /* 0x000ea2000c1e1500 */
[----:B------:R-:W-:-:S02]  /*1070*/  ISETP.GE.AND P0, PT, R34, UR12, PT ;  /* 0x0000000c22007c0c */ /* 0x000fc4000bf06270 */
[----:B------:R-:W-:Y:S02]  /*1080*/  ISETP.GE.AND P4, PT, R30, UR12, PT ;  /* 0x0000000c1e007c0c */ /* 0x000fe4000bf86270 */
[----:B------:R-:W-:Y:S02]  /*1090*/  ISETP.GE.AND P3, PT, R31, UR12, PT ;  /* 0x0000000c1f007c0c */ /* 0x000fe4000bf66270 */
[----:B------:R-:W-:Y:S01]  /*10a0*/  LOP3.LUT R37, R21, 0x160, RZ, 0xfc, !PT ;  /* 0x0000016015257812 */ /* 0x000fe200078efcff */
[----:B------:R-:W3:Y:S01]  /*10b0*/  @!P1 LDG.E.U16 R5, desc[UR34][R6.64] ;  /* 0x0000002206059981 */ /* 0x000ee2000c1e1500 */
[----:B------:R-:W-:Y:S02]  /*10c0*/  PRMT R11, RZ, 0x7610, R11 ;  /* 0x00007610ff0b7816 */ /* 0x000fe4000000000b */
[----:B------:R-:W-:Y:S01]  /*10d0*/  P2R R113, PR, RZ, 0x1 ;  /* 0x00000001ff717803 */ /* 0x000fe20000000000 */
[----:B------:R-:W5:Y:S01]  /*10e0*/  @!P5 LDG.E.U16 R12, desc[UR34][R6.64+0xc0] ;  /* 0x0000c022060cd981 */ /* 0x000f62000c1e1500 */
[----:B------:R-:W-:-:S02]  /*10f0*/  P2R R123, PR, RZ, 0x4 ;  /* 0x00000004ff7b7803 */ /* 0x000fc40000000000 */
[----:B------:R-:W-:Y:S01]  /*1100*/  P2R R120, PR, RZ, 0x20 ;  /* 0x00000020ff787803 */ /* 0x000fe20000000000 */
[----:B------:R-:W2:Y:S01]  /*1110*/  @!P0 LDG.E.U16 R17, desc[UR34][R6.64+0x200] ;  /* 0x0002002206118981 */ /* 0x000ea2000c1e1500 */
[----:B------:R-:W-:Y:S02]  /*1120*/  ISETP.GE.AND P0, PT, R35, UR12, PT ;  /* 0x0000000c23007c0c */ /* 0x000fe4000bf06270 */
[----:B------:R-:W-:Y:S01]  /*1130*/  ISETP.GE.AND P1, PT, R36, UR12, PT ;  /* 0x0000000c24007c0c */ /* 0x000fe2000bf26270 */
[----:B------:R-:W5:Y:S01]  /*1140*/  @!P6 LDG.E.U16 R11, desc[UR34][R6.64+0x80] ;  /* 0x00008022060be981 */ /* 0x000f62000c1e1500 */
[----:B------:R-:W-:Y:S02]  /*1150*/  ISETP.GE.AND P2, PT, R37, UR12, PT ;  /* 0x0000000c25007c0c */ /* 0x000fe4000bf46270 */
[----:B------:R-:W-:Y:S01]  /*1160*/  P2R R122, PR, RZ, 0x8 ;  /* 0x00000008ff7a7803 */ /* 0x000fe20000000000 */
[----:B------:R-:W2:Y:S01]  /*1170*/  @!P4 LDG.E.U16 R13, desc[UR34][R6.64+0x100] ;  /* 0x00010022060dc981 */ /* 0x000ea2000c1e1500 */
[----:B------:R-:W-:-:S02]  /*1180*/  P2R R121, PR, RZ, 0x10 ;  /* 0x00000010ff797803 */ /* 0x000fc40000000000 */
[----:B------:R-:W-:Y:S01]  /*1190*/  P2R R118, PR, RZ, 0x40 ;  /* 0x00000040ff767803 */ /* 0x000fe20000000000 */
[----:B------:R-:W2:Y:S01]  /*11a0*/  @!P3 LDG.E.U16 R14, desc[UR34][R6.64+0x140] ;  /* 0x00014022060eb981 */ /* 0x000ea2000c1e1500 */
[----:B------:R-:W-:Y:S02]  /*11b0*/  ISETP.GE.AND P3, PT, R38, UR12, PT ;  /* 0x0000000c26007c0c */ /* 0x000fe4000bf66270 */
        /* <DEDUP_REMOVED lines=9> */
[----:B------:R1:W2:Y:S01]  /*1250*/  @!P6 LDG.E.U16 R46, desc[UR34][R6.64+0x3c0] ;  /* 0x0003c022062ee981 */ /* 0x0002a2000c1e1500 */
[----:B------:R-:W1:Y:S01]  /*1260*/  S2UR UR12, SR_CgaCtaId ;  /* 0x00000000000c79c3 */ /* 0x000e620000008800 */
[----:B0-----:R-:W-:-:S02]  /*1270*/  LEA.HI.SX32 R4, R52, R52, 0x1b ;  /* 0x0000003434047211 */ /* 0x001fc400078fdaff */
[C---:B------:R-:W-:Y:S02]  /*1280*/  IADD3 R8, PT, PT, R52.reuse, 0x20, RZ ;  /* 0x0000002034087810 */ /* 0x040fe40007ffe0ff */
[C---:B------:R-:W-:Y:S02]  /*1290*/  IADD3 R47, PT, PT, R52.reuse, 0x60, RZ ;  /* 0x00000060342f7810 */ /* 0x040fe40007ffe0ff */
[----:B------:R-:W-:Y:S02]  /*12a0*/  IADD3 R48, PT, PT, R52, 0x80, RZ ;  /* 0x0000008034307810 */ /* 0x000fe40007ffe0ff */
[-C--:B------:R-:W-:Y:S02]  /*12b0*/  LEA.HI.SX32 R8, R8, R52.reuse, 0x1b ;  /* 0x0000003408087211 */ /* 0x080fe400078fdaff */
[----:B------:R-:W-:Y:S02]  /*12c0*/  IADD3 R9, PT, PT, R52, 0x40, RZ ;  /* 0x0000004034097810 */ /* 0x000fe40007ffe0ff */
[-C--:B-1----:R-:W-:Y:S01]  /*12d0*/  LEA.HI.SX32 R7, R47, R52.reuse, 0x1b ;  /* 0x000000342f077211 */ /* 0x082fe200078fdaff */
[----:B------:R-:W-:Y:S01]  /*12e0*/  ULEA UR16, UR12, UR16, 0x18 ;  /* 0x000000100c107291 */ /* 0x000fe2000f8ec0ff */
[----:B------:R-:W-:-:S05]  /*12f0*/  LEA.HI.SX32 R48, R48, R52, 0x1b ;  /* 0x0000003430307211 */ /* 0x000fca00078fdaff */
[----:B------:R-:W-:Y:S02]  /*1300*/  LEA R4, R4, UR16, 0x1 ;  /* 0x0000001004047c11 */ /* 0x000fe4000f8e08ff */
[C---:B------:R-:W-:Y:S02]  /*1310*/  IADD3 R47, PT, PT, R52.reuse, 0xc0, RZ ;  /* 0x000000c0342f7810 */ /* 0x040fe40007ffe0ff */
[----:B------:R-:W-:Y:S02]  /*1320*/  IADD3 R49, PT, PT, R52, 0xa0, RZ ;  /* 0x000000a034317810 */ /* 0x000fe40007ffe0ff */
[-C--:B------:R-:W-:Y:S02]  /*1330*/  LEA.HI.SX32 R6, R9, R52.reuse, 0x1b ;  /* 0x0000003409067211 */ /* 0x080fe400078fdaff */
[-C--:B------:R-:W-:Y:S02]  /*1340*/  LEA.HI.SX32 R47, R47, R52.reuse, 0x1b ;  /* 0x000000342f2f7211 */ /* 0x080fe400078fdaff */
[----:B------:R-:W-:-:S02]  /*1350*/  LEA.HI.SX32 R9, R49, R52, 0x1b ;  /* 0x0000003431097211 */ /* 0x000fc400078fdaff */
[----:B------:R-:W-:Y:S02]  /*1360*/  IADD3 R49, PT, PT, R52, 0x100, RZ ;  /* 0x0000010034317810 */ /* 0x000fe40007ffe0ff */
[----:B------:R-:W-:Y:S02]  /*1370*/  P2R R85, PR, RZ, 0x1 ;  /* 0x00000001ff557803 */ /* 0x000fe40000000000 */
[----:B------:R-:W-:Y:S02]  /*1380*/  LEA R6, R6, UR16, 0x1 ;  /* 0x0000001006067c11 */ /* 0x000fe4000f8e08ff */
[----:B------:R-:W-:Y:S02]  /*1390*/  IADD3 R50, PT, PT, R52, 0x120, RZ ;  /* 0x0000012034327810 */ /* 0x000fe40007ffe0ff */
[----:B------:R-:W-:Y:S02]  /*13a0*/  ISETP.NE.AND P0, PT, R113, RZ, PT ;  /* 0x000000ff7100720c */ /* 0x000fe40003f05270 */
[----:B------:R-:W-:-:S02]  /*13b0*/  LEA R7, R7, UR16, 0x1 ;  /* 0x0000001007077c11 */ /* 0x000fc4000f8e08ff */
[----:B------:R-:W-:Y:S02]  /*13c0*/  IADD3 R51, PT, PT, R52, 0x140, RZ ;  /* 0x0000014034337810 */ /* 0x000fe40007ffe0ff */
        /* <DEDUP_REMOVED lines=24> */
[----:B------:R-:W-:Y:S02]  /*1550*/  PRMT R59, RZ, 0x7610, R59 ;  /* 0x00007610ff3b7816 */ /* 0x000fe4000000003b */
[----:B------:R-:W-:Y:S01]  /*1560*/  PRMT R60, RZ, 0x7610, R60 ;  /* 0x00007610ff3c7816 */ /* 0x000fe2000000003c */
[----:B---3--:R0:W-:Y:S02]  /*1570*/  STS.U16 [R4], R5 ;  /* 0x0000000504007388 */ /* 0x0081e40000000400 */
[----:B0-----:R-:W-:Y:S02]  /*1580*/  LEA R5, R8, UR16, 0x1 ;  /* 0x0000001008057c11 */ /* 0x001fe4000f8e08ff */
[----:B------:R-:W-:Y:S02]  /*1590*/  LEA R8, R48, UR16, 0x1 ;  /* 0x0000001030087c11 */ /* 0x000fe4000f8e08ff */
[----:B------:R-:W-:Y:S01]  /*15a0*/  IADD3 R48, PT, PT, R52, 0xe0, RZ ;  /* 0x000000e034307810 */ /* 0x000fe20007ffe0ff */
[----:B----4-:R0:W-:Y:S03]  /*15b0*/  STS.U16 [R5+0x40], R10 ;  /* 0x0000400a05007388 */ /* 0x0101e60000000400 */
[----:B------:R-:W-:Y:S01]  /*15c0*/  LEA.HI.SX32 R48, R48, R52, 0x1b ;  /* 0x0000003430307211 */ /* 0x000fe200078fdaff */
[----:B-----5:R1:W-:Y:S01]  /*15d0*/  STS.U16 [R6+0x80], R11 ;  /* 0x0000800b06007388 */ /* 0x0203e20000000400 */
[----:B0-----:R-:W-:-:S02]  /*15e0*/  LEA R10, R47, UR16, 0x1 ;  /* 0x000000102f0a7c11 */ /* 0x001fc4000f8e08ff */
[----:B------:R-:W-:Y:S01]  /*15f0*/  IADD3 R47, PT, PT, R52, 0x160, RZ ;  /* 0x00000160342f7810 */ /* 0x000fe20007ffe0ff */
[----:B------:R0:W-:Y:S01]  /*1600*/  STS.U16 [R7+0xc0], R12 ;  /* 0x0000c00c07007388 */ /* 0x0001e20000000400 */
[----:B-1----:R-:W-:Y:S02]  /*1610*/  LEA R11, R48, UR16, 0x1 ;  /* 0x00000010300b7c11 */ /* 0x002fe4000f8e08ff */
[----:B------:R-:W-:Y:S01]  /*1620*/  LEA.HI.SX32 R47, R47, R52, 0x1b ;  /* 0x000000342f2f7211 */ /* 0x000fe200078fdaff */
[----:B--2---:R1:W-:Y:S01]  /*1630*/  STS.U16 [R8+0x100], R13 ;  /* 0x0001000d08007388 */ /* 0x0043e20000000400 */
        /* <DEDUP_REMOVED lines=139> */
[----:B------:R-:W4:Y:S01]  /*1ef0*/  @!P0 LDG.E.U16 R83, desc[UR34][R26.64] ;  /* 0x000000221a538981 */ /* 0x000f22000c1e1500 */
[----:B------:R-:W-:-:S13]  /*1f00*/  ISETP.NE.AND P0, PT, R91, RZ, PT ;  /* 0x000000ff5b00720c */ /* 0x000fda0003f05270 */
[----:B------:R-:W5:Y:S01]  /*1f10*/  @!P0 LDG.E.U16 R76, desc[UR34][R26.64+0x40] ;  /* 0x000040221a4c8981 */ /* 0x000f62000c1e1500 */
[----:B------:R-:W-:-:S13]  /*1f20*/  ISETP.NE.AND P0, PT, R92, RZ, PT ;  /* 0x000000ff5c00720c */ /* 0x000fda0003f05270 */
        /* <DEDUP_REMOVED lines=17> */
[----:B------:R-:W-:Y:S02]  /*2040*/  PRMT R84, RZ, 0x7610, R84 ;  /* 0x00007610ff547816 */ /* 0x000fe40000000054 */
[----:B---3--:R-:W-:Y:S02]  /*2050*/  PRMT R81, RZ, 0x7610, R81 ;  /* 0x00007610ff517816 */ /* 0x008fe40000000051 */
        /* <DEDUP_REMOVED lines=34> */
[----:B----4-:R-:W-:Y:S04]  /*2280*/  STS.U16 [R4], R83 ;  /* 0x0000005304007388 */ /* 0x010fe80000000400 */
[----:B-----5:R-:W-:Y:S04]  /*2290*/  STS.U16 [R5+0x40], R76 ;  /* 0x0000404c05007388 */ /* 0x020fe80000000400 */
[----:B------:R0:W-:Y:S04]  /*22a0*/  STS.U16 [R6+0x80], R85 ;  /* 0x0000805506007388 */ /* 0x0001e80000000400 */
[----:B------:R-:W-:Y:S04]  /*22b0*/  STS.U16 [R7+0xc0], R78 ;  /* 0x0000c04e07007388 */ /* 0x000fe80000000400 */
[----:B------:R-:W-:Y:S04]  /*22c0*/  STS.U16 [R8+0x100], R75 ;  /* 0x0001004b08007388 */ /* 0x000fe80000000400 */
[----:B------:R1:W-:Y:S04]  /*22d0*/  STS.U16 [R9+0x140], R80 ;  /* 0x0001405009007388 */ /* 0x0003e80000000400 */
[----:B------:R-:W-:Y:S04]  /*22e0*/  STS.U16 [R10+0x180], R77 ;  /* 0x0001804d0a007388 */ /* 0x000fe80000000400 */
[----:B--2---:R2:W-:Y:S04]  /*22f0*/  STS.U16 [R11+0x1c0], R82 ;  /* 0x0001c0520b007388 */ /* 0x0045e80000000400 */
[----:B---3--:R-:W-:Y:S04]  /*2300*/  STS.U16 [R12+0x200], R79 ;  /* 0x0002004f0c007388 */ /* 0x008fe80000000400 */
[----:B------:R3:W-:Y:S04]  /*2310*/  STS.U16 [R13+0x240], R84 ;  /* 0x000240540d007388 */ /* 0x0007e80000000400 */
[----:B------:R4:W-:Y:S04]  /*2320*/  STS.U16 [R14+0x280], R81 ;  /* 0x000280510e007388 */ /* 0x0009e80000000400 */
[----:B------:R5:W-:Y:S04]  /*2330*/  STS.U16 [R15+0x2c0], R86 ;  /* 0x0002c0560f007388 */ /* 0x000be80000000400 */
        /* <DEDUP_REMOVED lines=25> */
[----:B------:R-:W-:-:S13]  /*24d0*/  ISETP.NE.AND P0, PT, R98, RZ, PT ;  /* 0x000000ff6200720c */ /* 0x000fda0003f05270 */
        /* <DEDUP_REMOVED lines=58> */
[----:B--2---:R-:W-:Y:S04]  /*2880*/  STS.U16 [R6+0x80], R91 ;  /* 0x0000805b06007388 */ /* 0x004fe80000000400 */
[----:B------:R-:W-:Y:S04]  /*2890*/  STS.U16 [R7+0xc0], R82 ;  /* 0x0000c05207007388 */ /* 0x000fe80000000400 */
        /* <DEDUP_REMOVED lines=26> */
[----:B------:R-:W5:Y:S04]  /*2a40*/  LDS.U16 R93, [R20+0x1a] ;  /* 0x00001a00145d7984 */ /* 0x000f680000000400 */
        /* <DEDUP_REMOVED lines=50> */
[----:B-1----:R-:W-:-:S03]  /*2d70*/  FADD.FTZ R97, R97, 1 ;  /* 0x3f80000061617421 */ /* 0x002fc60000010000 */
[----:B------:R-:W0:Y:S01]  /*2d80*/  MUFU.EX2 R23, R23 ;  /* 0x0000001700177308 */ /* 0x000e220000000800 */
[----:B----4-:R-:W-:Y:S02]  /*2d90*/  HADD2.F32 R85, -RZ, R85.H0_H0 ;  /* 0x20000055ff557230 */ /* 0x010fe40000004100 */
[----:B------:R-:W-:Y:S01]  /*2da0*/  FMUL.FTZ R101, R24, -1.4426950216293334961 ;  /* 0xbfb8aa3b18657820 */ /* 0x000fe20000410000 */
[----:B------:R-:W1:Y:S01]  /*2db0*/  MUFU.RCP R97, R97 ;  /* 0x0000006100617308 */ /* 0x000e620000001000 */
[----:B------:R-:W-:Y:S02]  /*2dc0*/  HADD2.F32 R81, -RZ, R81.H0_H0 ;  /* 0x20000051ff517230 */ /* 0x000fe40000004100 */
[----:B--2---:R-:W-:Y:S01]  /*2dd0*/  FADD.FTZ R116, R116, 1 ;  /* 0x3f80000074747421 */ /* 0x004fe20000010000 */
[----:B------:R-:W-:Y:S01]  /*2de0*/  FMUL.FTZ R120, R85, -1.4426950216293334961 ;  /* 0xbfb8aa3b55787820 */ /* 0x000fe20000410000 */
[----:B------:R-:W-:Y:S02]  /*2df0*/  HADD2.F32 R84, -RZ, R84.H0_H0 ;  /* 0x20000054ff547230 */ /* 0x000fe40000004100 */
[----:B------:R-:W-:Y:S01]  /*2e00*/  FMUL.FTZ R22, R81, -1.4426950216293334961 ;  /* 0xbfb8aa3b51167820 */ /* 0x000fe20000410000 */
[----:B------:R-:W2:Y:S01]  /*2e10*/  MUFU.EX2 R101, R101 ;  /* 0x0000006500657308 */ /* 0x000ea20000000800 */
[----:B-----5:R-:W-:-:S02]  /*2e20*/  HADD2.F32 R86, -RZ, R86.H0_H0 ;  /* 0x20000056ff567230 */ /* 0x020fc40000004100 */
[----:B0-----:R-:W-:Y:S01]  /*2e30*/  FADD.FTZ R23, R23, 1 ;  /* 0x3f80000017177421 */ /* 0x001fe20000010000 */
[----:B------:R-:W-:Y:S01]  /*2e40*/  HADD2.F32 R87, -RZ, R87.H0_H0 ;  /* 0x20000057ff577230 */ /* 0x000fe20000004100 */
[----:B------:R-:W0:Y:S01]  /*2e50*/  MUFU.EX2 R120, R120 ;  /* 0x0000007800787308 */ /* 0x000e220000000800 */
[----:B------:R-:W-:Y:S01]  /*2e60*/  FMUL.FTZ R118, R84, -1.4426950216293334961 ;  /* 0xbfb8aa3b54767820 */ /* 0x000fe20000410000 */
[----:B------:R-:W-:Y:S02]  /*2e70*/  FMUL.FTZ R122, R86, -1.4426950216293334961 ;  /* 0xbfb8aa3b567a7820 */ /* 0x000fe40000410000 */
[----:B------:R-:W3:Y:S01]  /*2e80*/  MUFU.EX2 R22, R22 ;  /* 0x0000001600167308 */ /* 0x000ee20000000800 */
[----:B------:R-:W-:Y:S01]  /*2e90*/  FMUL.FTZ R124, R87, -1.4426950216293334961 ;  /* 0xbfb8aa3b577c7820 */ /* 0x000fe20000410000 */
[----:B------:R-:W-:Y:S01]  /*2ea0*/  ISETP.NE.AND P6, PT, R3, RZ, PT ;  /* 0x000000ff0300720c */ /* 0x000fe20003fc5270 */
[----:B------:R-:W-:Y:S01]  /*2eb0*/  HADD2.F32 R102, -RZ, R102.H0_H0 ;  /* 0x20000066ff667230 */ /* 0x000fe20000004100 */
[----:B------:R-:W4:Y:S01]  /*2ec0*/  MUFU.EX2 R118, R118 ;  /* 0x0000007600767308 */ /* 0x000f220000000800 */
[----:B--2---:R-:W-:-:S03]  /*2ed0*/  FADD.FTZ R101, R101, 1 ;  /* 0x3f80000065657421 */ /* 0x004fc60000010000 */
[----:B------:R-:W2:Y:S04]  /*2ee0*/  MUFU.EX2 R122, R122 ;  /* 0x0000007a007a7308 */ /* 0x000ea80000000800 */
[----:B------:R-:W5:Y:S04]  /*2ef0*/  MUFU.EX2 R124, R124 ;  /* 0x0000007c007c7308 */ /* 0x000f680000000800 */
[----:B------:R-:W-:Y:S01]  /*2f00*/  MUFU.RCP R101, R101 ;  /* 0x0000006500657308 */ /* 0x000fe20000001000 */
[----:B------:R-:W-:Y:S02]  /*2f10*/  HADD2.F32 R88, -RZ, R88.H0_H0 ;  /* 0x20000058ff587230 */ /* 0x000fe40000004100 */
[----:B------:R-:W-:-:S03]  /*2f20*/  HADD2.F32 R89, -RZ, R89.H0_H0 ;  /* 0x20000059ff597230 */ /* 0x000fc60000004100 */
[----:B------:R-:W-:Y:S02]  /*2f30*/  FMUL.FTZ R126, R88, -1.4426950216293334961 ;  /* 0xbfb8aa3b587e7820 */ /* 0x000fe40000410000 */
[----:B------:R-:W-:Y:S01]  /*2f40*/  FMUL.FTZ R127, R89, -1.4426950216293334961 ;  /* 0xbfb8aa3b597f7820 */ /* 0x000fe20000410000 */
[----:B------:R-:W-:Y:S02]  /*2f50*/  HADD2.F32 R105, -RZ, R105.H0_H0 ;  /* 0x20000069ff697230 */ /* 0x000fe40000004100 */
        /* <DEDUP_REMOVED lines=16> */
[----:B------:R-:W-:Y:S01]  /*3060*/  STS.U16 [R19+0x3c0], R114 ;  /* 0x0003c07213007388 */ /* 0x000fe20000000400 */
[----:B------:R-:W-:-:S03]  /*3070*/  NOP ;  /* 0x0000000000007918 */ /* 0x000fc60000000000 */
[----:B------:R-:W5:Y:S04]  /*3080*/  LDS.U16 R99, [R20+0x4] ;  /* 0x0000040014637984 */ /* 0x000f680000000400 */
[----:B------:R-:W5:Y:S04]  /*3090*/  LDS.U16 R98, [R20+0x2] ;  /* 0x0000020014627984 */ /* 0x000f680000000400 */
[----:B------:R-:W5:Y:S01]  /*30a0*/  LDS.U16 R96, [R20] ;  /* 0x0000000014607984 */ /* 0x000f620000000400 */
[----:B-1----:R-:W1:Y:S03]  /*30b0*/  MUFU.RCP R104, R116 ;  /* 0x0000007400687308 */ /* 0x002e660000001000 */
[----:B------:R-:W5:Y:S04]  /*30c0*/  LDS.U16 R110, [R20+0x6] ;  /* 0x00000600146e7984 */ /* 0x000f680000000400 */
[----:B------:R-:W5:Y:S01]  /*30d0*/  LDS.U16 R114, [R20+0xa] ;  /* 0x00000a0014727984 */ /* 0x000f620000000400 */
[----:B------:R2:W-:Y:S03]  /*30e0*/  MUFU.RCP R107, R23 ;  /* 0x00000017006b7308 */ /* 0x0005e60000001000 */
[----:B------:R-:W5:Y:S01]  /*30f0*/  LDS.U16 R112, [R20+0x8] ;  /* 0x0000080014707984 */ /* 0x000f620000000400 */
[----:B0-----:R-:W-:Y:S01]  /*3100*/  FADD.FTZ R108, R120, 1 ;  /* 0x3f800000786c7421 */ /* 0x001fe20000010000 */
[----:B---3--:R-:W-:Y:S01]  /*3110*/  FADD.FTZ R106, R22, 1 ;  /* 0x3f800000166a7421 */ /* 0x008fe20000010000 */
[----:B------:R-:W-:Y:S01]  /*3120*/  MOV R113, 0xfffffe00 ;  /* 0xfffffe0000717802 */ /* 0x000fe20000000f00 */
[----:B----4-:R-:W-:Y:S01]  /*3130*/  FADD.FTZ R109, R118, 1 ;  /* 0x3f800000766d7421 */ /* 0x010fe20000010000 */
[----:B------:R-:W0:Y:S01]  /*3140*/  MUFU.EX2 R126, R126 ;  /* 0x0000007e007e7308 */ /* 0x000e220000000800 */
[----:B--2---:R-:W-:Y:S01]  /*3150*/  FADD.FTZ R23, -R97, 1 ;  /* 0x3f80000061177421 */ /* 0x004fe20000010100 */
[----:B-1----:R-:W-:Y:S01]  /*3160*/  FADD.FTZ R120, -R104, 1 ;  /* 0x3f80000068787421 */ /* 0x002fe20000010100 */
[----:B------:R-:W-:Y:S01]  /*3170*/  HADD2.F32 R103, -RZ, R103.H0_H0 ;  /* 0x20000067ff677230 */ /* 0x000fe20000004100 */
[----:B------:R-:W1:Y:S01]  /*3180*/  MUFU.EX2 R127, R127 ;  /* 0x0000007f007f7308 */ /* 0x000e620000000800 */
[----:B------:R-:W-:Y:S01]  /*3190*/  FFMA.FTZ R121, R80, R23, 1 ;  /* 0x3f80000050797423 */ /* 0x000fe20000010017 */
[----:B-----5:R-:W-:Y:S01]  /*31a0*/  FADD.FTZ R123, -R101, 1 ;  /* 0x3f800000657b7421 */ /* 0x020fe20000010100 */
[----:B------:R-:W2:Y:S01]  /*31b0*/  LDS.U16 R23, [R20+0xc] ;  /* 0x00000c0014177984 */ /* 0x000ea20000000400 */
[----:B------:R-:W-:-:S02]  /*31c0*/  HADD2.F32 R91, -RZ, R91.H0_H0 ;  /* 0x2000005bff5b7230 */ /* 0x000fc40000004100 */
[----:B------:R-:W-:Y:S01]  /*31d0*/  FMUL.FTZ R130, R92, -1.4426950216293334961 ;  /* 0xbfb8aa3b5c827820 */ /* 0x000fe20000410000 */
[----:B------:R-:W-:Y:S01]  /*31e0*/  HADD2.F32 R93, -RZ, R93.H0_H0 ;  /* 0x2000005dff5d7230 */ /* 0x000fe20000004100 */
[----:B------:R-:W-:Y:S01]  /*31f0*/  LDS.U16 R136, [R20+0x1e] ;  /* 0x00001e0014887984 */ /* 0x000fe20000000400 */
[----:B------:R-:W-:Y:S01]  /*3200*/  HADD2.F32 R99, -RZ, R99.H0_H0 ;  /* 0x20000063ff637230 */ /* 0x000fe20000004100 */
[----:B------:R-:W-:Y:S01]  /*3210*/  MOV R22, UR24 ;  /* 0x0000001800167c02 */ /* 0x000fe20008000f00 */
[----:B------:R-:W-:-:S03]  /*3220*/  FFMA.FTZ R120, R25, R120, 1 ;  /* 0x3f80000019787423 */ /* 0x000fc60000010078 */
[----:B------:R-:W-:-:S04]  /*3230*/  FMUL.FTZ R125, R102, R99 ;  /* 0x00000063667d7220 */ /* 0x000fc80000410000 */
[----:B------:R-:W-:Y:S01]  /*3240*/  FMUL.FTZ R125, R104, R125 ;  /* 0x0000007d687d7220 */ /* 0x000fe20000410000 */
[----:B------:R-:W-:Y:S01]  /*3250*/  @!P6 IMAD R22, R22, R113, UR10 ;  /* 0x0000000a1616ee24 */ /* 0x000fe2000f8e0271 */
[----:B------:R-:W3:Y:S01]  /*3260*/  MUFU.RCP R106, R106 ;  /* 0x0000006a006a7308 */ /* 0x000ee20000001000 */
[----:B------:R-:W-:Y:S01]  /*3270*/  FADD.FTZ R113, R122, 1 ;  /* 0x3f8000007a717421 */ /* 0x000fe20000010000 */
[----:B------:R-:W-:Y:S01]  /*3280*/  FMUL.FTZ R139, R125, R120 ;  /* 0x000000787d8b7220 */ /* 0x000fe20000410000 */
[----:B------:R-:W-:Y:S01]  /*3290*/  FADD.FTZ R122, R124, 1 ;  /* 0x3f8000007c7a7421 */ /* 0x000fe20000010000 */
[----:B------:R-:W4:Y:S01]  /*32a0*/  LDS.U16 R120, [R20+0xe] ;  /* 0x00000e0014787984 */ /* 0x000f220000000400 */
[----:B------:R-:W-:-:S03]  /*32b0*/  HADD2.F32 R98, -RZ, R98.H0_H0 ;  /* 0x20000062ff627230 */ /* 0x000fc60000004100 */
[----:B------:R-:W5:Y:S01]  /*32c0*/  LDS.U16 R124, [R20+0x10] ;  /* 0x00001000147c7984 */ /* 0x000f620000000400 */
[----:B------:R-:W2:Y:S01]  /*32d0*/  MUFU.RCP R109, R109 ;  /* 0x0000006d006d7308 */ /* 0x000ea20000001000 */
[----:B------:R-:W-:Y:S02]  /*32e0*/  HADD2.F32 R96, -RZ, R96.H0_H0 ;  /* 0x20000060ff607230 */ /* 0x000fe40000004100 */
[----:B------:R-:W-:Y:S01]  /*32f0*/  FMUL.FTZ R118, R105, R98 ;  /* 0x0000006269767220 */ /* 0x000fe20000410000 */
[----:B------:R-:W-:Y:S01]  /*3300*/  FFMA.FTZ R123, R24, R123, 1 ;  /* 0x3f800000187b7423 */ /* 0x000fe2000001007b */
[----:B------:R-:W-:Y:S02]  /*3310*/  HADD2.F32 R115, -RZ, R115.H0_H0 ;  /* 0x20000073ff737230 */ /* 0x000fe40000004100 */
[----:B------:R-:W-:Y:S01]  /*3320*/  FMUL.FTZ R116, R103, R96 ;  /* 0x0000006067747220 */ /* 0x000fe20000410000 */
[----:B------:R-:W-:Y:S01]  /*3330*/  FMUL.FTZ R118, R101, R118 ;  /* 0x0000007665767220 */ /* 0x000fe20000410000 */
[----:B------:R-:W-:Y:S01]  /*3340*/  HADD2.F32 R110, -RZ, R110.H0_H0 ;  /* 0x2000006eff6e7230 */ /* 0x000fe20000004100 */
[----:B------:R-:W4:Y:S01]  /*3350*/  MUFU.RCP R108, R108 ;  /* 0x0000006c006c7308 */ /* 0x000f220000001000 */
[----:B------:R-:W-:Y:S01]  /*3360*/  FMUL.FTZ R128, R91, -1.4426950216293334961 ;  /* 0xbfb8aa3b5b807820 */ /* 0x000fe20000410000 */
[----:B------:R-:W-:Y:S01]  /*3370*/  FMUL.FTZ R116, R97, R116 ;  /* 0x0000007461747220 */ /* 0x000fe20000410000 */
[----:B------:R-:W-:Y:S01]  /*3380*/  FMUL.FTZ R138, R118, R123 ;  /* 0x0000007b768a7220 */ /* 0x000fe20000410000 */
[----:B------:R-:W-:-:S02]  /*3390*/  HADD2.F32 R94, -RZ, R94.H0_H0 ;  /* 0x2000005eff5e7230 */ /* 0x000fc40000004100 */
[----:B------:R-:W-:Y:S01]  /*33a0*/  FMUL.FTZ R131, R93, -1.4426950216293334961 ;  /* 0xbfb8aa3b5d837820 */ /* 0x000fe20000410000 */
[----:B------:R-:W-:Y:S02]  /*33b0*/  HADD2.F32 R95, -RZ, R95.H0_H0 ;  /* 0x2000005fff5f7230 */ /* 0x000fe40000004100 */
[----:B---3--:R-:W-:Y:S01]  /*33c0*/  FADD.FTZ R118, -R106, 1 ;  /* 0x3f8000006a767421 */ /* 0x008fe20000010100 */
[----:B------:R-:W3:Y:S01]  /*33d0*/  MUFU.EX2 R130, R130 ;  /* 0x0000008200827308 */ /* 0x000ee20000000800 */
[----:B------:R-:W-:Y:S02]  /*33e0*/  HADD2.F32 R119, -RZ, R119.H0_H0 ;  /* 0x20000077ff777230 */ /* 0x000fe40000004100 */
[----:B------:R-:W-:Y:S01]  /*33f0*/  FMUL.FTZ R123, R115, R110 ;  /* 0x0000006e737b7220 */ /* 0x000fe20000410000 */
[----:B------:R-:W-:Y:S01]  /*3400*/  HADD2.F32 R114, -RZ, R114.H0_H0 ;  /* 0x20000072ff727230 */ /* 0x000fe20000004100 */
[----:B------:R1:W5:Y:S01]  /*3410*/  MUFU.EX2 R129, R128 ;  /* 0x0000008000817308 */ /* 0x0003620000000800 */
[----:B------:R-:W-:-:S02]  /*3420*/  HADD2.F32 R117, -RZ, R117.H0_H0 ;  /* 0x20000075ff757230 */ /* 0x000fc40000004100 */
[----:B------:R-:W-:Y:S01]  /*3430*/  FMUL.FTZ R137, R116, R121 ;  /* 0x0000007974897220 */ /* 0x000fe20000410000 */
[----:B------:R-:W-:Y:S02]  /*3440*/  HADD2.F32 R112, -RZ, R112.H0_H0 ;  /* 0x20000070ff707230 */ /* 0x000fe40000004100 */
[----:B0-----:R-:W-:Y:S01]  /*3450*/  FADD.FTZ R121, R126, 1 ;  /* 0x3f8000007e797421 */ /* 0x001fe20000010000 */
[----:B------:R-:W-:Y:S01]  /*3460*/  FFMA.FTZ R118, R81, R118, 1 ;  /* 0x3f80000051767423 */ /* 0x000fe20000010076 */
[----:B------:R-:W-:Y:S01]  /*3470*/  FMUL.FTZ R123, R106, R123 ;  /* 0x0000007b6a7b7220 */ /* 0x000fe20000410000 */
[----:B------:R-:W-:Y:S01]  /*3480*/  FMUL.FTZ R132, R94, -1.4426950216293334961 ;  /* 0xbfb8aa3b5e847820 */ /* 0x000fe20000410000 */
[----:B------:R-:W-:Y:S01]  /*3490*/  FMUL.FTZ R133, R95, -1.4426950216293334961 ;  /* 0xbfb8aa3b5f857820 */ /* 0x000fe20000410000 */
[----:B-1----:R-:W-:Y:S01]  /*34a0*/  FADD.FTZ R128, R127, 1 ;  /* 0x3f8000007f807421 */ /* 0x002fe20000010000 */
[----:B--2---:R-:W-:Y:S01]  /*34b0*/  FADD.FTZ R127, -R109, 1 ;  /* 0x3f8000006d7f7421 */ /* 0x004fe20000010100 */
[----:B------:R-:W-:Y:S01]  /*34c0*/  FMUL.FTZ R126, R119, R114 ;  /* 0x00000072777e7220 */ /* 0x000fe20000410000 */
[----:B------:R-:W0:Y:S01]  /*34d0*/  MUFU.EX2 R131, R131 ;  /* 0x0000008300837308 */ /* 0x000e220000000800 */
[----:B------:R-:W-:Y:S01]  /*34e0*/  FADD.FTZ R125, -R107, 1 ;  /* 0x3f8000006b7d7421 */ /* 0x000fe20000010100 */
[----:B------:R-:W-:-:S02]  /*34f0*/  FMUL.FTZ R140, R123, R118 ;  /* 0x000000767b8c7220 */ /* 0x000fc40000410000 */
[----:B------:R1:W-:Y:S01]  /*3500*/  MUFU.RCP R116, R122 ;  /* 0x0000007a00747308 */ /* 0x0003e20000001000 */
[----:B------:R-:W-:Y:S01]  /*3510*/  FFMA.FTZ R127, R84, R127, 1 ;  /* 0x3f800000547f7423 */ /* 0x000fe2000001007f */
[----:B------:R-:W-:Y:S01]  /*3520*/  FMUL.FTZ R126, R109, R126 ;  /* 0x0000007e6d7e7220 */ /* 0x000fe20000410000 */
[----:B------:R-:W-:Y:S02]  /*3530*/  HADD2.F32 R123, -RZ, R100.H0_H0 ;  /* 0x20000064ff7b7230 */ /* 0x000fe40000004100 */
[----:B------:R-:W-:Y:S01]  /*3540*/  FFMA.FTZ R125, R82, R125, 1 ;  /* 0x3f800000527d7423 */ /* 0x000fe2000001007d */
[----:B------:R-:W-:Y:S02]  /*3550*/  HADD2.F32 R100, -RZ, R23.H0_H0 ;  /* 0x20000017ff647230 */ /* 0x000fe40000004100 */
[----:B------:R-:W2:Y:S01]  /*3560*/  LDS.U16 R23, [R20+0x12] ;  /* 0x0000120014177984 */ /* 0x000ea20000000400 */
[----:B-1----:R-:W-:Y:S01]  /*3570*/  FMUL.FTZ R122, R117, R112 ;  /* 0x00000070757a7220 */ /* 0x002fe20000410000 */
[----:B------:R1:W0:Y:S01]  /*3580*/  MUFU.EX2 R134, R132 ;  /* 0x0000008400867308 */ /* 0x0002220000000800 */
[----:B------:R-:W-:-:S02]  /*3590*/  FMUL.FTZ R142, R126, R127 ;  /* 0x0000007f7e8e7220 */ /* 0x000fc40000410000 */
[----:B------:R-:W-:Y:S01]  /*35a0*/  FMUL.FTZ R122, R107, R122 ;  /* 0x0000007a6b7a7220 */ /* 0x000fe20000410000 */
[----:B------:R4:W2:Y:S01]  /*35b0*/  MUFU.EX2 R147, R133 ;  /* 0x0000008500937308 */ /* 0x0008a20000000800 */
[----:B---3--:R-:W-:Y:S01]  /*35c0*/  FADD.FTZ R127, R130, 1 ;  /* 0x3f800000827f7421 */ /* 0x008fe20000010000 */
[----:B-1----:R-:W1:Y:S02]  /*35d0*/  LDS.U16 R132, [R20+0x16] ;  /* 0x0000160014847984 */ /* 0x002e640000000400 */
[----:B------:R-:W3:Y:S02]  /*35e0*/  MUFU.RCP R113, R113 ;  /* 0x0000007100717308 */ /* 0x000ee40000001000 */
[----:B----4-:R-:W4:Y:S01]  /*35f0*/  LDS.U16 R133, [R20+0x18] ;  /* 0x0000180014857984 */ /* 0x010f220000000400 */
[----:B------:R-:W-:Y:S01]  /*3600*/  FMUL.FTZ R141, R122, R125 ;  /* 0x0000007d7a8d7220 */ /* 0x000fe20000410000 */
[C---:B------:R-:W-:Y:S01]  /*3610*/  FADD.FTZ R126, -R108.reuse, 1 ;  /* 0x3f8000006c7e7421 */ /* 0x040fe20000010100 */
[----:B------:R-:W-:Y:S01]  /*3620*/  FMUL.FTZ R125, R123, R100 ;  /* 0x000000647b7d7220 */ /* 0x000fe20000410000 */
[----:B------:R-:W4:Y:S01]  /*3630*/  LDS.U16 R130, [R20+0x14] ;  /* 0x0000140014827984 */ /* 0x000f220000000400 */
[----:B-----5:R-:W-:Y:S01]  /*3640*/  FADD.FTZ R122, R129, 1 ;  /* 0x3f800000817a7421 */ /* 0x020fe20000010000 */
[----:B------:R-:W-:Y:S01]  /*3650*/  FFMA.FTZ R129, R85, R126, 1 ;  /* 0x3f80000055817423 */ /* 0x000fe2000001007e */
[----:B------:R-:W-:Y:S01]  /*3660*/  FMUL.FTZ R126, R108, R125 ;  /* 0x0000007d6c7e7220 */ /* 0x000fe20000410000 */
[----:B0-----:R-:W-:Y:S01]  /*3670*/  FADD.FTZ R135, R131, 1 ;  /* 0x3f80000083877421 */ /* 0x001fe20000010000 */
[----:B------:R-:W-:-:S02]  /*3680*/  HADD2.F32 R125, -RZ, R90.H0_H0 ;  /* 0x2000005aff7d7230 */ /* 0x000fc40000004100 */
[----:B------:R-:W-:Y:S02]  /*3690*/  HADD2.F32 R90, -RZ, R120.H0_H0 ;  /* 0x20000078ff5a7230 */ /* 0x000fe40000004100 */
[----:B------:R-:W-:Y:S02]  /*36a0*/  HADD2.F32 R120, -RZ, R83.H0_H0 ;  /* 0x20000053ff787230 */ /* 0x000fe40000004100 */
[----:B------:R-:W-:Y:S01]  /*36b0*/  FADD.FTZ R146, R134, 1 ;  /* 0x3f80000086927421 */ /* 0x000fe20000010000 */
[----:B------:R-:W-:Y:S01]  /*36c0*/  HADD2.F32 R83, -RZ, R124.H0_H0 ;  /* 0x2000007cff537230 */ /* 0x000fe20000004100 */
[----:B------:R-:W0:Y:S01]  /*36d0*/  LDS.U16 R134, [R20+0x1a] ;  /* 0x00001a0014867984 */ /* 0x000e220000000400 */
[----:B------:R5:W-:Y:S01]  /*36e0*/  MUFU.RCP R124, R135 ;  /* 0x00000087007c7308 */ /* 0x000be20000001000 */
[----:B------:R-:W-:Y:S01]  /*36f0*/  FMUL.FTZ R143, R126, R129 ;  /* 0x000000817e8f7220 */ /* 0x000fe20000410000 */
[----:B---3--:R-:W-:Y:S01]  /*3700*/  FADD.FTZ R129, -R113, 1 ;  /* 0x3f80000071817421 */ /* 0x008fe20000010100 */
[----:B------:R-:W-:Y:S01]  /*3710*/  FMUL.FTZ R126, R125, R90 ;  /* 0x0000005a7d7e7220 */ /* 0x000fe20000410000 */
[----:B-----5:R-:W3:Y:S04]  /*3720*/  LDS.U16 R135, [R20+0x1c] ;  /* 0x00001c0014877984 */ /* 0x020ee80000000400 */
[----:B------:R5:W-:Y:S01]  /*3730*/  MUFU.RCP R118, R128 ;  /* 0x0000008000767308 */ /* 0x000be20000001000 */
[----:B------:R-:W-:-:S07]  /*3740*/  FFMA.FTZ R129, R86, R129, 1 ;  /* 0x3f80000056817423 */ /* 0x000fce0000010081 */
[----:B------:R-:W1:Y:S01]  /*3750*/  MUFU.RCP R122, R122 ;  /* 0x0000007a007a7308 */ /* 0x000e620000001000 */
[----:B------:R-:W-:Y:S01]  /*3760*/  FMUL.FTZ R126, R113, R126 ;  /* 0x0000007e717e7220 */ /* 0x000fe20000410000 */
[----:B-----5:R-:W-:Y:S01]  /*3770*/  FADD.FTZ R128, -R116, 1 ;  /* 0x3f80000074807421 */ /* 0x020fe20000010100 */
[----:B------:R-:W-:-:S05]  /*3780*/  FMUL.FTZ R131, R120, R83 ;  /* 0x0000005378837220 */ /* 0x000fca0000410000 */
[----:B------:R-:W5:Y:S01]  /*3790*/  MUFU.RCP R121, R121 ;  /* 0x0000007900797308 */ /* 0x000f620000001000 */
[----:B------:R-:W-:Y:S01]  /*37a0*/  FMUL.FTZ R144, R126, R129 ;  /* 0x000000817e907220 */ /* 0x000fe20000410000 */
[----:B------:R-:W-:Y:S01]  /*37b0*/  FFMA.FTZ R129, R87, R128, 1 ;  /* 0x3f80000057817423 */ /* 0x000fe20000010080 */
[----:B------:R-:W-:-:S05]  /*37c0*/  FMUL.FTZ R126, R116, R131 ;  /* 0x00000083747e7220 */ /* 0x000fca0000410000 */
[----:B------:R-:W0:Y:S01]  /*37d0*/  MUFU.RCP R127, R127 ;  /* 0x0000007f007f7308 */ /* 0x000e220000001000 */
[----:B------:R-:W-:Y:S01]  /*37e0*/  FMUL.FTZ R145, R126, R129 ;  /* 0x000000817e917220 */ /* 0x000fe20000410000 */
[----:B------:R-:W-:Y:S02]  /*37f0*/  HADD2.F32 R173, -RZ, R79.H0_H0 ;  /* 0x2000004fffad7230 */ /* 0x000fe40000004100 */
[----:B--2---:R-:W-:Y:S01]  /*3800*/  FADD.FTZ R79, R147, 1 ;  /* 0x3f800000934f7421 */ /* 0x004fe20000010000 */
[----:B------:R-:W-:Y:S02]  /*3810*/  HADD2.F32 R126, -RZ, R78.H0_H0 ;  /* 0x2000004eff7e7230 */ /* 0x000fe40000004100 */
[----:B-1----:R-:W-:Y:S01]  /*3820*/  FADD.FTZ R78, -R122, 1 ;  /* 0x3f8000007a4e7421 */ /* 0x002fe20000010100 */
[----:B------:R-:W-:Y:S02]  /*3830*/  HADD2.F32 R128, -RZ, R76.H0_H0 ;  /* 0x2000004cff807230 */ /* 0x000fe40000004100 */
[----:B------:R-:W-:Y:S01]  /*3840*/  FADD.FTZ R76, -R118, 1 ;  /* 0x3f800000764c7421 */ /* 0x000fe20000010100 */
[----:B------:R-:W-:Y:S01]  /*3850*/  HADD2.F32 R129, -RZ, R77.H0_H0 ;  /* 0x2000004dff817230 */ /* 0x000fe20000004100 */
[----:B------:R4:W-:Y:S01]  /*3860*/  MUFU.RCP R152, R79 ;  /* 0x0000004f00987308 */ /* 0x0009e20000001000 */
[----:B-----5:R-:W-:Y:S01]  /*3870*/  FADD.FTZ R77, -R121, 1 ;  /* 0x3f800000794d7421 */ /* 0x020fe20000010100 */
[----:B------:R-:W-:Y:S01]  /*3880*/  FFMA.FTZ R148, R89, R76, 1 ;  /* 0x3f80000059947423 */ /* 0x000fe2000001004c */
[----:B------:R-:W-:Y:S01]  /*3890*/  FFMA.FTZ R150, R91, R78, 1 ;  /* 0x3f8000005b967423 */ /* 0x000fe2000001004e */
[----:B------:R-:W-:-:S02]  /*38a0*/  HADD2.F32 R76, -RZ, R23.H0_H0 ;  /* 0x20000017ff4c7230 */ /* 0x000fc40000004100 */
[----:B------:R-:W-:Y:S02]  /*38b0*/  HADD2.F32 R78, -RZ, R132.H0_H0 ;  /* 0x20000084ff4e7230 */ /* 0x000fe40000004100 */
[----:B----4-:R-:W-:Y:S01]  /*38c0*/  HADD2.F32 R79, -RZ, R133.H0_H0 ;  /* 0x20000085ff4f7230 */ /* 0x010fe20000004100 */
[----:B------:R1:W2:Y:S01]  /*38d0*/  MUFU.RCP R131, R146 ;  /* 0x0000009200837308 */ /* 0x0002a20000001000 */
[----:B------:R-:W-:Y:S01]  /*38e0*/  FFMA.FTZ R147, R88, R77, 1 ;  /* 0x3f80000058937423 */ /* 0x000fe2000001004d */
[----:B------:R-:W-:Y:S02]  /*38f0*/  HADD2.F32 R77, -RZ, R130.H0_H0 ;  /* 0x20000082ff4d7230 */ /* 0x000fe40000004100 */
[----:B0-----:R-:W-:Y:S01]  /*3900*/  FADD.FTZ R149, -R127, 1 ;  /* 0x3f8000007f957421 */ /* 0x001fe20000010100 */
        /* <DEDUP_REMOVED lines=8> */
[----:B-1----:R-:W-:Y:S01]  /*3990*/  FMUL.FTZ R146, R130, R147 ;  /* 0x0000009382927220 */ /* 0x002fe20000410000 */
[----:B------:R-:W-:Y:S01]  /*39a0*/  FMUL.FTZ R150, R133, R150 ;  /* 0x0000009685967220 */ /* 0x000fe20000410000 */
[----:B------:R-:W-:Y:S01]  /*39b0*/  FMUL.FTZ R149, R132, R149 ;  /* 0x0000009584957220 */ /* 0x000fe20000410000 */
[----:B------:R-:W-:-:S02]  /*39c0*/  HADD2.F32 R133, -RZ, R75.H0_H0 ;  /* 0x2000004bff857230 */ /* 0x000fc40000004100 */
[----:B------:R-:W-:Y:S01]  /*39d0*/  FMUL.FTZ R23, R118, R23 ;  /* 0x0000001776177220 */ /* 0x000fe20000410000 */
[----:B------:R-:W-:Y:S02]  /*39e0*/  HADD2.F32 R130, -RZ, R27.H0_H0 ;  /* 0x2000001bff827230 */ /* 0x000fe40000004100 */
[----:B------:R-:W-:Y:S02]  /*39f0*/  HADD2.F32 R132, -RZ, R26.H0_H0 ;  /* 0x2000001aff847230 */ /* 0x000fe40000004100 */
[----:B------:R-:W-:Y:S02]  /*3a00*/  HADD2.F32 R26, -RZ, R134.H0_H0 ;  /* 0x20000086ff1a7230 */ /* 0x000fe40000004100 */
[----:B---3--:R-:W-:Y:S02]  /*3a10*/  HADD2.F32 R27, -RZ, R135.H0_H0 ;  /* 0x20000087ff1b7230 */ /* 0x008fe40000004100 */
[----:B------:R-:W-:Y:S02]  /*3a20*/  HADD2.F32 R75, -RZ, R136.H0_H0 ;  /* 0x20000088ff4b7230 */ /* 0x000fe40000004100 */
[----:B------:R-:W-:Y:S01]  /*3a30*/  FMUL.FTZ R23, R23, R148 ;  /* 0x0000009417177220 */ /* 0x000fe20000410000 */
[----:B------:R-:W-:Y:S01]  /*3a40*/  F2FP.F16.F32.PACK_AB R151, R138, R137 ;  /* 0x000000898a97723e */ /* 0x000fe200000000ff */
[----:B------:R-:W-:Y:S01]  /*3a50*/  BAR.SYNC.DEFER_BLOCKING 0x0 ;  /* 0x0000000000007b1d */ /* 0x000fe20000010000 */
[----:B------:R-:W-:Y:S01]  /*3a60*/  FADD.FTZ R138, -R124, 1 ;  /* 0x3f8000007c8a7421 */ /* 0x000fe20000010100 */
        /* <DEDUP_REMOVED lines=26> */
[----:B------:R1:W-:Y:S01]  /*3c10*/  STS.U16 [R20+0x6], R136 ;  /* 0x0000068814007388 */ /* 0x0003e20000000400 */
[----:B------:R-:W-:Y:S02]  /*3c20*/  PRMT R142, R138, 0x7632, R142 ;  /* 0x000076328a8e7816 */ /* 0x000fe4000000008e */
[----:B------:R-:W-:Y:S02]  /*3c30*/  PRMT R144, R134, 0x7632, R144 ;  /* 0x0000763286907816 */ /* 0x000fe40000000090 */
[----:B0-----:R-:W-:-:S02]  /*3c40*/  PRMT R135, R143, 0x7632, R135 ;  /* 0x000076328f877816 */ /* 0x001fc40000000087 */
[----:B-1----:R-:W-:Y:S02]  /*3c50*/  PRMT R136, R23, 0x7632, R136 ;  /* 0x0000763217887816 */ /* 0x002fe40000000088 */
[----:B------:R-:W-:Y:S01]  /*3c60*/  @!P6 IADD3 R22, PT, PT, R22, 0x200, RZ ;  /* 0x000002001616e810 */ /* 0x000fe20007ffe0ff */
        /* <DEDUP_REMOVED lines=135> */
[----:B------:R-:W-:Y:S01]  /*44e0*/  PRMT R75, R23, 0x7632, R75 ;  /* 0x00007632174b7816 */ /* 0x000fe2000000004b */
[----:B------:R1:W-:Y:S01]  /*44f0*/  STS.U16 [R20], R23 ;  /* 0x0000001714007388 */ /* 0x0003e20000000400 */
[----:B------:R-:W-:Y:S01]  /*4500*/  PRMT R80, R25, 0x7632, R80 ;  /* 0x0000763219507816 */ /* 0x000fe20000000050 */
[----:B------:R-:W-:Y:S01]  /*4510*/  @!P6 IMAD R24, R24, R87, UR10 ;  /* 0x0000000a1818ee24 */ /* 0x000fe2000f8e0257 */
[----:B------:R-:W-:Y:S01]  /*4520*/  PRMT R82, R81, 0x7632, R82 ;  /* 0x0000763251527816 */ /* 0x000fe20000000052 */
[----:B------:R2:W-:Y:S01]  /*4530*/  STS.U16 [R20+0x2], R75 ;  /* 0x0000024b14007388 */ /* 0x0005e20000000400 */
[----:B------:R-:W-:Y:S02]  /*4540*/  F2FP.F16.F32.PACK_AB R85, R86, R85 ;  /* 0x000000555655723e */ /* 0x000fe400000000ff */
[----:B------:R-:W-:Y:S01]  /*4550*/  F2FP.F16.F32.PACK_AB R76, R76, R83 ;  /* 0x000000534c4c723e */ /* 0x000fe200000000ff */
[----:B------:R3:W-:Y:S01]  /*4560*/  STS.U16 [R20+0x6], R80 ;  /* 0x0000065014007388 */ /* 0x0007e20000000400 */
[----:B------:R-:W-:-:S02]  /*4570*/  F2FP.F16.F32.PACK_AB R77, R78, R77 ;  /* 0x0000004d4e4d723e */ /* 0x000fc400000000ff */
[----:B------:R-:W-:Y:S01]  /*4580*/  F2FP.F16.F32.PACK_AB R26, R26, R79 ;  /* 0x0000004f1a1a723e */ /* 0x000fe200000000ff */
[----:B------:R4:W-:Y:S01]  /*4590*/  STS.U16 [R20+0xa], R82 ;  /* 0x00000a5214007388 */ /* 0x0009e20000000400 */
[----:B------:R-:W-:Y:S01]  /*45a0*/  F2FP.F16.F32.PACK_AB R22, R22, R27 ;  /* 0x0000001b1616723e */ /* 0x000fe200000000ff */
[----:B0-----:R-:W-:Y:S01]  /*45b0*/  UIMAD.WIDE.U32 UR6, UR37, UR12, UR6 ;  /* 0x0000000c250672a5 */ /* 0x001fe2000f8e0006 */
[----:B-1----:R-:W-:Y:S01]  /*45c0*/  PRMT R23, R85, 0x7632, R23 ;  /* 0x0000763255177816 */ /* 0x002fe20000000017 */
[----:B------:R-:W-:Y:S01]  /*45d0*/  STS.U16 [R20+0x4], R25 ;  /* 0x0000041914007388 */ /* 0x000fe20000000400 */
[----:B--2---:R-:W-:Y:S01]  /*45e0*/  PRMT R75, R76, 0x7632, R75 ;  /* 0x000076324c4b7816 */ /* 0x004fe2000000004b */
[----:B------:R-:W-:Y:S01]  /*45f0*/  UIMAD UR7, UR37, UR13, UR7 ;  /* 0x0000000d250772a4 */ /* 0x000fe2000f8e0207 */
[----:B------:R-:W-:Y:S01]  /*4600*/  PRMT R78, R77, 0x7632, R78 ;  /* 0x000076324d4e7816 */ /* 0x000fe2000000004e */
[----:B------:R-:W-:Y:S01]  /*4610*/  STS.U16 [R20+0x8], R81 ;  /* 0x0000085114007388 */ /* 0x000fe20000000400 */
[----:B---3--:R-:W-:Y:S01]  /*4620*/  PRMT R80, R26, 0x7632, R80 ;  /* 0x000076321a507816 */ /* 0x008fe20000000050 */
[----:B------:R-:W-:Y:S01]  /*4630*/  UIMAD.WIDE.U32 UR6, UR36, UR14, UR6 ;  /* 0x0000000e240672a5 */ /* 0x000fe2000f8e0006 */
[C---:B----4-:R-:W-:Y:S01]  /*4640*/  PRMT R82, R22.reuse, 0x7610, R82 ;  /* 0x0000761016527816 */ /* 0x050fe20000000052 */
[----:B------:R-:W-:Y:S01]  /*4650*/  STS.U16 [R20+0xc], R85 ;  /* 0x00000c5514007388 */ /* 0x000fe20000000400 */
[----:B------:R-:W-:Y:S01]  /*4660*/  PRMT R84, R22, 0x7632, R84 ;  /* 0x0000763216547816 */ /* 0x000fe20000000054 */
[----:B------:R-:W-:Y:S01]  /*4670*/  UIMAD UR15, UR36, UR15, UR7 ;  /* 0x0000000f240f72a4 */ /* 0x000fe2000f8e0207 */
[----:B------:R-:W-:Y:S01]  /*4680*/  @!P6 IADD3 R22, PT, PT, R24, 0x200, RZ ;  /* 0x000002001816e810 */ /* 0x000fe20007ffe0ff */
[----:B------:R0:W-:Y:S04]  /*4690*/  STS.U16 [R20+0xe], R23 ;  /* 0x00000e1714007388 */ /* 0x0001e80000000400 */
[----:B------:R-:W-:Y:S04]  /*46a0*/  STS.U16 [R20+0x10], R76 ;  /* 0x0000104c14007388 */ /* 0x000fe80000000400 */
[----:B------:R-:W-:Y:S01]  /*46b0*/  STS.U16 [R20+0x12], R75 ;  /* 0x0000124b14007388 */ /* 0x000fe20000000400 */
[----:B0-----:R-:W-:-:S03]  /*46c0*/  IADD3 R23, P0, PT, R21, UR6, RZ ;  /* 0x0000000615177c10 */ /* 0x001fc6000ff1e0ff */
[----:B------:R-:W-:Y:S04]  /*46d0*/  STS.U16 [R20+0x14], R77 ;  /* 0x0000144d14007388 */ /* 0x000fe80000000400 */
[----:B------:R-:W-:Y:S04]  /*46e0*/  STS.U16 [R20+0x16], R78 ;  /* 0x0000164e14007388 */ /* 0x000fe80000000400 */
[----:B------:R0:W-:Y:S04]  /*46f0*/  STS.U16 [R20+0x18], R26 ;  /* 0x0000181a14007388 */ /* 0x0001e80000000400 */
[----:B------:R-:W-:Y:S04]  /*4700*/  STS.U16 [R20+0x1a], R80 ;  /* 0x00001a5014007388 */ /* 0x000fe80000000400 */
[----:B------:R-:W-:Y:S01]  /*4710*/  STS.U16 [R20+0x1c], R82 ;  /* 0x00001c5214007388 */ /* 0x000fe20000000400 */
[----:B0-----:R-:W-:-:S03]  /*4720*/  IADD3.X R26, PT, PT, RZ, UR15, RZ, P0, !PT ;  /* 0x0000000fff1a7c10 */ /* 0x001fc600087fe4ff */
        /* <DEDUP_REMOVED lines=55> */
.L_x_13551:
        /* <DEDUP_REMOVED lines=9> */
[----:B------:R-:W-:Y:S01]  /*4b30*/  FFMA.FTZ R63, R105, R38, R0 ;  /* 0x00000026693f7223 */ /* 0x000fe20000010000 */
[----:B------:R-:W-:Y:S01]  /*4b40*/  HADD2.F32 R0, -RZ, R60.H0_H0 ;  /* 0x2000003cff007230 */ /* 0x000fe20000004100 */
[----:B0-----:R-:W-:Y:S01]  /*4b50*/  CS2R R22, SRZ ;  /* 0x0000000000167805 */ /* 0x001fe2000001ff00 */
        /* <DEDUP_REMOVED lines=26> */
[----:B------:R-:W-:Y:S01]  /*4d00*/  FADD.FTZ R72, R63, UR9 ;  /* 0x000000093f487e21 */ /* 0x000fe20008010000 */
[----:B------:R-:W-:-:S02]  /*4d10*/  HADD2.F32 R47, -RZ, R47.H0_H0 ;  /* 0x2000002fff2f7230 */ /* 0x000fc40000004100 */
[----:B------:R-:W-:Y:S01]  /*4d20*/  FADD.FTZ R63, R65, UR9 ;  /* 0x00000009413f7e21 */ /* 0x000fe20008010000 */
        /* <DEDUP_REMOVED lines=14> */
[----:B------:R-:W-:Y:S01]  /*4e10*/  MOV R36, RZ ;  /* 0x000000ff00247202 */ /* 0x000fe20000000f00 */
        /* <DEDUP_REMOVED lines=38> */
[----:B------:R-:W-:Y:S01]  /*5080*/  FADD.FTZ R93, R93, R93 ;  /* 0x0000005d5d5d7221 */ /* 0x000fe20000010000 */
        /* <DEDUP_REMOVED lines=24> */
[----:B------:R-:W-:Y:S01]  /*5210*/  UIMAD UR17, UR36, UR17, UR13 ;  /* 0x00000011241172a4 */ /* 0x000fe2000f8e020d */
[----:B------:R-:W-:Y:S01]  /*5220*/  LOP3.LUT R127, R3, 0x1f, RZ, 0xc0, !PT ;  /* 0x0000001f037f7812 */ /* 0x000fe200078ec0ff */
[----:B------:R-:W0:Y:S01]  /*5230*/  LDCU UR45, c[0x0][0x394] ;  /* 0x00007280ff2d77ac */ /* 0x000e220008000800 */
[----:B------:R-:W-:Y:S01]  /*5240*/  ISETP.GE.AND P0, PT, R174, UR6, PT ;  /* 0x00000006ae007c0c */ /* 0x000fe2000bf06270 */
[----:B------:R-:W1:Y:S01]  /*5250*/  LDCU UR46, c[0x0][0x38c] ;  /* 0x00007180ff2e77ac */ /* 0x000e620008000800 */
[----:B------:R-:W2:Y:S01]  /*5260*/  LDCU UR43, c[0x0][0x388] ;  /* 0x00007100ff2b77ac */ /* 0x000ea20008000800 */
[----:B------:R-:W3:Y:S01]  /*5270*/  LDCU.64 UR18, c[0x0][0x3a8] ;  /* 0x00007500ff1277ac */ /* 0x000ee20008000a00 */
[----:B------:R-:W4:Y:S01]  /*5280*/  LDCU.64 UR36, c[0x0][0x440] ;  /* 0x00008800ff2477ac */ /* 0x000f220008000a00 */
[----:B------:R-:W0:Y:S01]  /*5290*/  LDCU.64 UR38, c[0x0][0x4d0] ;  /* 0x00009a00ff2677ac */ /* 0x000e220008000a00 */
[----:B------:R-:W0:Y:S01]  /*52a0*/  LDCU.64 UR40, c[0x0][0x4f0] ;  /* 0x00009e00ff2877ac */ /* 0x000e220008000a00 */
[----:B------:R-:W-:-:S06]  /*52b0*/  UMOV UR6, URZ ;  /* 0x000000ff00067c82 */ /* 0x000fcc0008000000 */
.L_x_13632:
        /* <DEDUP_REMOVED lines=420> */
[----:B------:R-:W-:Y:S01]  /*6d00*/  STS.U16 [R97+0x600], R200 ;  /* 0x000600c861007388 */ /* 0x000fe20000000400 */
[----:B------:R-:W-:Y:S02]  /*6d10*/  LEA R115, R115, UR16, 0x1 ;  /* 0x0000001073737c11 */ /* 0x000fe4000f8e08ff */
[----:B------:R-:W-:Y:S01]  /*6d20*/  MOV R190, UR10 ;  /* 0x0000000a00be7c02 */ /* 0x000fe20008000f00 */
[----:B---3--:R3:W-:Y:S01]  /*6d30*/  STS.U16 [R107+0x640], R202 ;  /* 0x000640ca6b007388 */ /* 0x0087e20000000400 */
[----:B------:R-:W-:-:S02]  /*6d40*/  PRMT R117, RZ, 0x7610, R117 ;  /* 0x00007610ff757816 */ /* 0x000fc40000000075 */
[----:B------:R-:W-:Y:S01]  /*6d50*/  ISETP.GE.AND P5, PT, R112, UR44, PT ;  /* 0x0000002c70007c0c */ /* 0x000fe2000bfa6270 */
[----:B--2---:R-:W-:Y:S01]  /*6d60*/  STS.U16 [R101+0x680], R204 ;  /* 0x000680cc65007388 */ /* 0x004fe20000000400 */
[----:B0-----:R-:W-:-:S03]  /*6d70*/  @!P3 IMAD.WIDE.U32 R158, R66, UR6, R158 ;  /* 0x00000006429ebc25 */ /* 0x001fc6000f8e009e */
[----:B------:R-:W-:Y:S04]  /*6d80*/  STS.U16 [R105+0x6c0], R206 ;  /* 0x0006c0ce69007388 */ /* 0x000fe80000000400 */
[----:B------:R-:W-:Y:S04]  /*6d90*/  STS.U16 [R109+0x700], R210 ;  /* 0x000700d26d007388 */ /* 0x000fe80000000400 */
[----:B------:R-:W-:Y:S01]  /*6da0*/  STS.U16 [R103+0x740], R208 ;  /* 0x000740d067007388 */ /* 0x000fe20000000400 */
[----:B------:R-:W-:-:S03]  /*6db0*/  @!P3 IMAD R67, R67, UR6, R159 ;  /* 0x000000064343bc24 */ /* 0x000fc6000f8e029f */
[----:B------:R0:W-:Y:S04]  /*6dc0*/  STS.U16 [R113+0x780], R212 ;  /* 0x000780d471007388 */ /* 0x0001e80000000400 */
[----:B------:R2:W-:Y:S04]  /*6dd0*/  STS.U16 [R115+0x7c0], R214 ;  /* 0x0007c0d673007388 */ /* 0x0005e80000000400 */
[----:B------:R-:W2:Y:S01]  /*6de0*/  LDG.E.64 R132, desc[UR34][R190.64] ;  /* 0x00000022be847981 */ /* 0x000ea2000c1e1b00 */
[----:B------:R-:W-:-:S03]  /*6df0*/  NOP ;  /* 0x0000000000007918 */ /* 0x000fc60000000000 */
[----:B------:R1:W2:Y:S01]  /*6e00*/  @!P2 LDG.E.U16 R117, desc[UR34][R156.64] ;  /* 0x000000229c75a981 */ /* 0x0002a2000c1e1500 */
[C---:B------:R-:W-:Y:S02]  /*6e10*/  @!P3 LEA R192, P2, R158.reuse, UR31, 0x1 ;  /* 0x0000001f9ec0bc11 */ /* 0x040fe4000f8408ff */
[----:B------:R-:W-:Y:S02]  /*6e20*/  @!P4 MOV R159, RZ ;  /* 0x000000ff009fc202 */ /* 0x000fe40000000f00 */
[----:B------:R-:W-:Y:S02]  /*6e30*/  @!P3 LEA.HI.X R193, R158, UR32, R67, 0x1, P2 ;  /* 0x000000209ec1bc11 */ /* 0x000fe400090f0c43 */
[----:B------:R-:W-:Y:S01]  /*6e40*/  @!P4 MOV R158, R116 ;  /* 0x00000074009ec202 */ /* 0x000fe20000000f00 */
[----:B------:R-:W3:Y:S01]  /*6e50*/  @!P5 LDC.64 R66, c[0x0][0x3e0] ;  /* 0x0000f800ff42db82 */ /* 0x000ee20000000a00 */
        /* <DEDUP_REMOVED lines=19> */
[----:B---3--:R-:W-:Y:S01]  /*6f90*/  @!P5 IMAD.WIDE.U32 R158, R66, UR6, R158 ;  /* 0x00000006429edc25 */ /* 0x008fe2000f8e009e */
[----:B------:R-:W3:Y:S03]  /*6fa0*/  @!P3 LDC.64 R70, c[0x0][0x3e0] ;  /* 0x0000f800ff46bb82 */ /* 0x000ee60000000a00 */
        /* <DEDUP_REMOVED lines=11> */
[----:B0-----:R-:W-:Y:S02]  /*7060*/  @!P2 LEA R126, P5, R158, UR31, 0x1 ;  /* 0x0000001f9e7eac11 */ /* 0x001fe4000f8a08ff */
[----:B------:R-:W-:Y:S02]  /*7070*/  ISETP.GE.AND P6, PT, R104, UR44, PT ;  /* 0x0000002c68007c0c */ /* 0x000fe4000bfc6270 */
[----:B------:R-:W-:Y:S02]  /*7080*/  @!P2 LEA.HI.X R127, R158, UR32, R65, 0x1, P5 ;  /* 0x000000209e7fac11 */ /* 0x000fe4000a8f0c41 */
[----:B------:R-:W-:Y:S02]  /*7090*/  @!P3 MOV R158, R108 ;  /* 0x0000006c009eb202 */ /* 0x000fe40000000f00 */
[----:B------:R-:W-:-:S02]  /*70a0*/  @!P3 MOV R159, RZ ;  /* 0x000000ff009fb202 */ /* 0x000fc40000000f00 */
[----:B------:R-:W-:Y:S01]  /*70b0*/  PRMT R98, RZ, 0x7610, R98 ;  /* 0x00007610ff627816 */ /* 0x000fe20000000062 */
[----:B---3--:R-:W-:Y:S01]  /*70c0*/  @!P3 IMAD.WIDE.U32 R158, R70, UR6, R158 ;  /* 0x00000006469ebc25 */ /* 0x008fe2000f8e009e */
        /* <DEDUP_REMOVED lines=14> */
[C---:B---3--:R-:W-:Y:S02]  /*71b0*/  @!P4 LEA R126, P3, R158.reuse, UR31, 0x1 ;  /* 0x0000001f9e7ecc11 */ /* 0x048fe4000f8608ff */
[----:B------:R-:W-:Y:S02]  /*71c0*/  @!P6 MOV R159, RZ ;  /* 0x000000ff009fe202 */ /* 0x000fe40000000f00 */
[----:B------:R-:W-:Y:S02]  /*71d0*/  @!P4 LEA.HI.X R127, R158, UR32, R67, 0x1, P3 ;  /* 0x000000209e7fcc11 */ /* 0x000fe400098f0c43 */
[----:B------:R-:W-:Y:S02]  /*71e0*/  @!P6 MOV R158, R104 ;  /* 0x00000068009ee202 */ /* 0x000fe40000000f00 */
[----:B------:R-:W-:Y:S01]  /*71f0*/  PRMT R102, RZ, 0x7610, R102 ;  /* 0x00007610ff667816 */ /* 0x000fe20000000066 */
[----:B------:R-:W3:Y:S02]  /*7200*/  @!P2 LDC.64 R66, c[0x0][0x3e0] ;  /* 0x0000f800ff42ab82 */ /* 0x000ee40000000a00 */
        /* <DEDUP_REMOVED lines=18> */
[----:B---3--:R-:W-:-:S04]  /*7330*/  @!P2 IMAD.WIDE.U32 R124, R66, UR6, R124 ;  /* 0x00000006427cac25 */ /* 0x008fc8000f8e007c */
        /* <DEDUP_REMOVED lines=13> */
[----:B---3--:R-:W-:Y:S02]  /*7410*/  @!P3 LEA R126, P2, R124, UR31, 0x1 ;  /* 0x0000001f7c7ebc11 */ /* 0x008fe4000f8408ff */
        /* <DEDUP_REMOVED lines=20> */
[C---:B---3--:R-:W-:Y:S02]  /*7560*/  @!P6 LEA R126, P4, R124.reuse, UR31, 0x1 ;  /* 0x0000001f7c7eec11 */ /* 0x048fe4000f8808ff */
        /* <DEDUP_REMOVED lines=8> */
[----:B------:R0:W3:Y:S01]  /*75f0*/  @!P6 LDG.E.U16 R96, desc[UR34][R126.64] ;  /* 0x000000227e60e981 */ /* 0x0000e2000c1e1500 */
[----:B------:R-:W-:Y:S01]  /*7600*/  @!P5 IMAD R65, R65, UR6, R125 ;  /* 0x000000064141dc24 */ /* 0x000fe2000f8e027d */
[----:B------:R-:W-:Y:S02]  /*7610*/  @!P5 LEA R140, P6, R124, UR31, 0x1 ;  /* 0x0000001f7c8cdc11 */ /* 0x000fe4000f8c08ff */
[----:B------:R-:W-:Y:S01]  /*7620*/  PRMT R137, RZ, 0x7610, R137 ;  /* 0x00007610ff897816 */ /* 0x000fe20000000089 */
[----:B-----5:R-:W-:Y:S01]  /*7630*/  @!P2 IMAD.WIDE.U32 R68, R70, UR6, R68 ;  /* 0x000000064644ac25 */ /* 0x020fe2000f8e0044 */
[----:B------:R-:W-:-:S03]  /*7640*/  @!P5 LEA.HI.X R141, R124, UR32, R65, 0x1, P6 ;  /* 0x000000207c8ddc11 */ /* 0x000fc6000b0f0c41 */
[----:B------:R-:W5:Y:S01]  /*7650*/  @!P4 LDC.64 R64, c[0x0][0x3e0] ;  /* 0x0000f800ff40cb82 */ /* 0x000f620000000a00 */
[----:B------:R-:W-:Y:S01]  /*7660*/  ISETP.GE.AND P6, PT, R152, UR44, PT ;  /* 0x0000002c98007c0c */ /* 0x000fe2000bfc6270 */
[----:B------:R-:W3:Y:S01]  /*7670*/  @!P5 LDG.E.U16 R137, desc[UR34][R140.64] ;  /* 0x000000228c89d981 */ /* 0x000ee2000c1e1500 */
        /* <DEDUP_REMOVED lines=8> */
[----:B------:R2:W3:Y:S01]  /*7700*/  @!P2 LDG.E.U16 R106, desc[UR34][R70.64] ;  /* 0x00000022466aa981 */ /* 0x0004e2000c1e1500 */
        /* <DEDUP_REMOVED lines=9> */
[----:B------:R5:W3:Y:S01]  /*77a0*/  @!P3 LDG.E.U16 R139, desc[UR34][R126.64] ;  /* 0x000000227e8bb981 */ /* 0x000ae2000c1e1500 */
[----:B------:R-:W-:Y:S01]  /*77b0*/  @!P4 IMAD R65, R65, UR6, R125 ;  /* 0x000000064141cc24 */ /* 0x000fe2000f8e027d */
[----:B--2---:R-:W-:Y:S02]  /*77c0*/  @!P4 LEA R70, P3, R124, UR31, 0x1 ;  /* 0x0000001f7c46cc11 */ /* 0x004fe4000f8608ff */
[----:B------:R-:W-:Y:S02]  /*77d0*/  ISETP.GE.AND P2, PT, R144, UR44, PT ;  /* 0x0000002c90007c0c */ /* 0x000fe4000bf46270 */
[----:B------:R-:W-:Y:S02]  /*77e0*/  @!P4 LEA.HI.X R71, R124, UR32, R65, 0x1, P3 ;  /* 0x000000207c47cc11 */ /* 0x000fe400098f0c41 */
[----:B------:R-:W-:Y:S02]  /*77f0*/  @!P6 MOV R124, R152 ;  /* 0x00000098007ce202 */ /* 0x000fe40000000f00 */
[----:B------:R-:W-:-:S02]  /*7800*/  @!P6 MOV R125, RZ ;  /* 0x000000ff007de202 */ /* 0x000fc40000000f00 */
[----:B------:R-:W-:Y:S01]  /*7810*/  PRMT R143, RZ, 0x7610, R143 ;  /* 0x00007610ff8f7816 */ /* 0x000fe2000000008f */
[----:B-1----:R-:W-:-:S04]  /*7820*/  @!P6 IMAD.WIDE.U32 R124, R68, UR6, R124 ;  /* 0x00000006447cec25 */ /* 0x002fc8000f8e007c */
[----:B------:R-:W1:Y:S01]  /*7830*/  @!P2 LDC.64 R64, c[0x0][0x3e0] ;  /* 0x0000f800ff40ab82 */ /* 0x000e620000000a00 */
[----:B------:R2:W3:Y:S01]  /*7840*/  @!P4 LDG.E.U16 R143, desc[UR34][R70.64] ;  /* 0x00000022468fc981 */ /* 0x0004e2000c1e1500 */
        /* <DEDUP_REMOVED lines=10> */
[----:B------:R5:W3:Y:S01]  /*78f0*/  @!P6 LDG.E.U16 R145, desc[UR34][R126.64] ;  /* 0x000000227e91e981 */ /* 0x000ae2000c1e1500 */
[----:B------:R-:W-:Y:S01]  /*7900*/  @!P5 IMAD R67, R67, UR6, R125 ;  /* 0x000000064343dc24 */ /* 0x000fe2000f8e027d */
[C---:B--2---:R-:W-:Y:S02]  /*7910*/  @!P5 LEA R70, P6, R124.reuse, UR31, 0x1 ;  /* 0x0000001f7c46dc11 */ /* 0x044fe4000f8c08ff */
[----:B------:R-:W-:Y:S02]  /*7920*/  @!P2 MOV R125, RZ ;  /* 0x000000ff007da202 */ /* 0x000fe40000000f00 */
[----:B------:R-:W-:Y:S02]  /*7930*/  @!P5 LEA.HI.X R71, R124, UR32, R67, 0x1, P6 ;  /* 0x000000207c47dc11 */ /* 0x000fe4000b0f0c43 */
[----:B------:R-:W-:Y:S02]  /*7940*/  @!P2 MOV R124, R144 ;  /* 0x00000090007ca202 */ /* 0x000fe40000000f00 */
[----:B------:R-:W-:Y:S01]  /*7950*/  PRMT R147, RZ, 0x7610, R147 ;  /* 0x00007610ff937816 */ /* 0x000fe20000000093 */
[----:B------:R-:W2:Y:S02]  /*7960*/  @!P4 LDC.64 R66, c[0x0][0x3e0] ;  /* 0x0000f800ff42cb82 */ /* 0x000ea40000000a00 */
[----:B-1----:R-:W-:Y:S01]  /*7970*/  @!P2 IMAD.WIDE.U32 R124, R64, UR6, R124 ;  /* 0x00000006407cac25 */ /* 0x002fe2000f8e007c */
[----:B------:R-:W-:-:S02]  /*7980*/  ISETP.GE.AND P6, PT, R138, UR44, PT ;  /* 0x0000002c8a007c0c */ /* 0x000fc4000bfc6270 */
[----:B------:R1:W3:Y:S01]  /*7990*/  @!P5 LDG.E.U16 R147, desc[UR34][R70.64] ;  /* 0x000000224693d981 */ /* 0x0002e2000c1e1500 */
        /* <DEDUP_REMOVED lines=8> */
[----:B------:R-:W3:Y:S01]  /*7a20*/  @!P2 LDG.E.U16 R149, desc[UR34][R126.64] ;  /* 0x000000227e95a981 */ /* 0x000ee2000c1e1500 */
[----:B------:R-:W-:Y:S01]  /*7a30*/  ISETP.GE.AND P2, PT, R136, UR44, PT ;  /* 0x0000002c88007c0c */ /* 0x000fe2000bf46270 */
[----:B------:R-:W-:Y:S01]  /*7a40*/  @!P3 IMAD R69, R69, UR6, R125 ;  /* 0x000000064545bc24 */ /* 0x000fe2000f8e027d */
[C---:B------:R-:W-:Y:S02]  /*7a50*/  @!P3 LEA R68, P5, R124.reuse, UR31, 0x1 ;  /* 0x0000001f7c44bc11 */ /* 0x040fe4000f8a08ff */
[----:B-1----:R-:W-:Y:S02]  /*7a60*/  @!P4 MOV R70, R142 ;  /* 0x0000008e0046c202 */ /* 0x002fe40000000f00 */
[----:B------:R-:W-:Y:S02]  /*7a70*/  @!P4 MOV R71, RZ ;  /* 0x000000ff0047c202 */ /* 0x000fe40000000f00 */
[----:B------:R-:W-:Y:S02]  /*7a80*/  PRMT R151, RZ, 0x7610, R151 ;  /* 0x00007610ff977816 */ /* 0x000fe40000000097 */
[----:B------:R-:W-:Y:S01]  /*7a90*/  @!P3 LEA.HI.X R69, R124, UR32, R69, 0x1, P5 ;  /* 0x000000207c45bc11 */ /* 0x000fe2000a8f0c45 */
[----:B--2---:R-:W-:-:S04]  /*7aa0*/  @!P4 IMAD.WIDE.U32 R70, R66, UR6, R70 ;  /* 0x000000064246cc25 */ /* 0x004fc8000f8e0046 */
[----:B------:R0:W2:Y:S01]  /*7ab0*/  @!P3 LDG.E.U16 R151, desc[UR34][R68.64] ;  /* 0x000000224497b981 */ /* 0x0000a2000c1e1500 */
        /* <DEDUP_REMOVED lines=10> */
[----:B------:R5:W2:Y:S01]  /*7b60*/  @!P4 LDG.E.U16 R153, desc[UR34][R124.64] ;  /* 0x000000227c99c981 */ /* 0x000aa2000c1e1500 */
        /* <DEDUP_REMOVED lines=10> */
[----:B------:R1:W2:Y:S01]  /*7c10*/  @!P6 LDG.E.U16 R108, desc[UR34][R126.64] ;  /* 0x000000227e6ce981 */ /* 0x0002a2000c1e1500 */
        /* <DEDUP_REMOVED lines=13> */
[----:B------:R0:W2:Y:S01]  /*7cf0*/  @!P2 LDG.E.U16 R190, desc[UR34][R124.64] ;  /* 0x000000227cbea981 */ /* 0x0000a2000c1e1500 */
        /* <DEDUP_REMOVED lines=8> */
[----:B------:R-:W2:Y:S01]  /*7d80*/  @!P5 LDG.E.U16 R192, desc[UR34][R140.64] ;  /* 0x000000228cc0d981 */ /* 0x000ea2000c1e1500 */
        /* <DEDUP_REMOVED lines=117> */
[----:B------:R1:W3:Y:S08]  /*84e0*/  MUFU.COS R204, R110 ;  /* 0x0000006e00cc7308 */ /* 0x0002f00000000000 */
[----:B------:R-:W2:Y:S01]  /*84f0*/  MUFU.EX2 R68, R68 ;  /* 0x0000004400447308 */ /* 0x000ea20000000800 */
        /* <DEDUP_REMOVED lines=10> */
[C---:B--2---:R-:W-:Y:S01]  /*85a0*/  FMUL.FTZ R155, R68.reuse, R155 ;  /* 0x0000009b449b7220 */ /* 0x044fe20000410000 */
        /* <DEDUP_REMOVED lines=15> */
[----:B------:R-:W2:Y:S01]  /*86a0*/  MUFU.EX2 R114, R114 ;  /* 0x0000007200727308 */ /* 0x000ea20000000800 */
[----:B------:R-:W-:-:S03]  /*86b0*/  SHF.L.U32 R64, R111, 0x5, RZ ;  /* 0x000000056f407819 */ /* 0x000fc600000006ff */
[----:B------:R-:W4:Y:S04]  /*86c0*/  MUFU.EX2 R65, R65 ;  /* 0x0000004100417308 */ /* 0x000f280000000800 */
[----:B------:R-:W5:Y:S04]  /*86d0*/  MUFU.EX2 R67, R67 ;  /* 0x0000004300437308 */ /* 0x000f680000000800 */
[----:B------:R-:W3:Y:S04]  /*86e0*/  MUFU.EX2 R66, R66 ;  /* 0x0000004200427308 */ /* 0x000ee80000000800 */
        /* <DEDUP_REMOVED lines=8> */
[C---:B--2---:R-:W-:Y:S01]  /*8770*/  FMUL.FTZ R141, R114.reuse, R165 ;  /* 0x000000a5728d7220 */ /* 0x044fe20000410000 */
[----:B------:R-:W-:Y:S01]  /*8780*/  FMUL.FTZ R140, R114, R163 ;  /* 0x000000a3728c7220 */ /* 0x000fe20000410000 */
[C---:B------:R-:W-:Y:S01]  /*8790*/  FMUL.FTZ R138, R118.reuse, R183 ;  /* 0x000000b7768a7220 */ /* 0x040fe20000410000 */
[----:B------:R-:W-:Y:S01]  /*87a0*/  FMUL.FTZ R136, R118, R181 ;  /* 0x000000b576887220 */ /* 0x000fe20000410000 */
[----:B----4-:R-:W-:Y:S01]  /*87b0*/  FMUL.FTZ R132, R65, R120 ;  /* 0x0000007841847220 */ /* 0x010fe20000410000 */
[----:B-----5:R-:W-:Y:S01]  /*87c0*/  FMUL.FTZ R125, R67, R122 ;  /* 0x0000007a437d7220 */ /* 0x020fe20000410000 */
[----:B------:R-:W-:Y:S01]  /*87d0*/  FMUL.FTZ R130, R65, R130 ;  /* 0x0000008241827220 */ /* 0x000fe20000410000 */
[C---:B---3--:R-:W-:Y:S01]  /*87e0*/  FMUL.FTZ R128, R66.reuse, R191 ;  /* 0x000000bf42807220 */ /* 0x048fe20000410000 */
        /* <DEDUP_REMOVED lines=38> */
[----:B------:R-:W0:Y:S04]  /*8a50*/  LDS.U16 R65, [R211+0x3c] ;  /* 0x00003c00d3417984 */ /* 0x000e280000000400 */
[----:B------:R-:W-:Y:S04]  /*8a60*/  LDS.U16 R64, [R211+0x3e] ;  /* 0x00003e00d3407984 */ /* 0x000fe80000000400 */
[----:B------:R-:W-:Y:S04]  /*8a70*/  STS.U16 [R4+0x840], R117 ;  /* 0x0008407504007388 */ /* 0x000fe80000000400 */
[----:B------:R-:W-:Y:S04]  /*8a80*/  STS.U16 [R5+0x880], R194 ;  /* 0x000880c205007388 */ /* 0x000fe80000000400 */
[----:B------:R-:W-:Y:S04]  /*8a90*/  STS.U16 [R6+0x8c0], R119 ;  /* 0x0008c07706007388 */ /* 0x000fe80000000400 */
[----:B------:R-:W-:Y:S04]  /*8aa0*/  STS.U16 [R7+0x900], R116 ;  /* 0x0009007407007388 */ /* 0x000fe80000000400 */
[----:B------:R-:W-:Y:S04]  /*8ab0*/  STS.U16 [R8+0x940], R121 ;  /* 0x0009407908007388 */ /* 0x000fe80000000400 */
[----:B------:R1:W-:Y:S01]  /*8ac0*/  STS.U16 [R9+0x980], R98 ;  /* 0x0009806209007388 */ /* 0x0003e20000000400 */
[----:B------:R-:W-:-:S03]  /*8ad0*/  FMUL.FTZ R215, R54, UR15 ;  /* 0x0000000f36d77c20 */ /* 0x000fc60008410000 */
[----:B------:R-:W-:Y:S04]  /*8ae0*/  STS.U16 [R10+0x9c0], R123 ;  /* 0x0009c07b0a007388 */ /* 0x000fe80000000400 */
        /* <DEDUP_REMOVED lines=10> */
[----:B------:R2:W-:Y:S01]  /*8b90*/  STS.U16 [R17+0xb80], R96 ;  /* 0x000b806011007388 */ /* 0x0005e20000000400 */
[----:B-1----:R-:W-:Y:S03]  /*8ba0*/  MUFU.SIN R98, R215 ;  /* 0x000000d700627308 */ /* 0x002fe60000000400 */
[----:B------:R-:W-:Y:S04]  /*8bb0*/  STS.U16 [R18+0xbc0], R137 ;  /* 0x000bc08912007388 */ /* 0x000fe80000000400 */
[----:B------:R-:W-:Y:S01]  /*8bc0*/  STS.U16 [R19+0xc00], R106 ;  /* 0x000c006a13007388 */ /* 0x000fe20000000400 */
[----:B--2---:R-:W1:Y:S03]  /*8bd0*/  MUFU.COS R96, R215 ;  /* 0x000000d700607308 */ /* 0x004e660000000000 */
[----:B------:R-:W-:Y:S01]  /*8be0*/  STS.U16 [R160+0xc40], R139 ;  /* 0x000c408ba0007388 */ /* 0x000fe20000000400 */
[----:B------:R-:W-:-:S03]  /*8bf0*/  ULOP3.LUT UR7, UR7, 0x100, URZ, 0xc0, !UPT ;  /* 0x0000010007077892 */ /* 0x000fc6000f8ec0ff */
[----:B------:R-:W-:Y:S04]  /*8c00*/  STS.U16 [R182+0xc80], R143 ;  /* 0x000c808fb6007388 */ /* 0x000fe80000000400 */
[----:B------:R-:W-:Y:S01]  /*8c10*/  STS.U16 [R164+0xcc0], R145 ;  /* 0x000cc091a4007388 */ /* 0x000fe20000000400 */
[----:B------:R-:W1:Y:S03]  /*8c20*/  MUFU.EX2 R213, R213 ;  /* 0x000000d500d57308 */ /* 0x000e660000000800 */
[----:B------:R-:W-:Y:S04]  /*8c30*/  STS.U16 [R162+0xd00], R147 ;  /* 0x000d0093a2007388 */ /* 0x000fe80000000400 */
[----:B------:R-:W-:Y:S01]  /*8c40*/  STS.U16 [R186+0xd40], R149 ;  /* 0x000d4095ba007388 */ /* 0x000fe20000000400 */
[----:B------:R-:W-:-:S03]  /*8c50*/  UIADD3 UR7, UPT, UPT, UR7, UR6, URZ ;  /* 0x0000000607077290 */ /* 0x000fc6000fffe0ff */
[----:B------:R-:W-:Y:S04]  /*8c60*/  STS.U16 [R184+0xd80], R151 ;  /* 0x000d8097b8007388 */ /* 0x000fe80000000400 */
[----:B------:R-:W-:Y:S01]  /*8c70*/  STS.U16 [R188+0xdc0], R153 ;  /* 0x000dc099bc007388 */ /* 0x000fe20000000400 */
[----:B------:R-:W-:-:S03]  /*8c80*/  ISETP.NE.AND P2, PT, R3, RZ, PT ;  /* 0x000000ff0300720c */ /* 0x000fc60003f45270 */
[----:B------:R2:W-:Y:S01]  /*8c90*/  STS.U16 [R99+0xe00], R108 ;  /* 0x000e006c63007388 */ /* 0x0005e20000000400 */
[----:B------:R-:W-:-:S03]  /*8ca0*/  IADD3 R100, PT, PT, R3, 0x200, RZ ;  /* 0x0000020003647810 */ /* 0x000fc60007ffe0ff */
[----:B------:R3:W-:Y:S04]  /*8cb0*/  STS.U16 [R97+0xe40], R190 ;  /* 0x000e40be61007388 */ /* 0x0007e80000000400 */
[----:B------:R-:W-:Y:S04]  /*8cc0*/  STS.U16 [R107+0xe80], R192 ;  /* 0x000e80c06b007388 */ /* 0x000fe80000000400 */
[----:B------:R4:W-:Y:S01]  /*8cd0*/  STS.U16 [R101+0xec0], R196 ;  /* 0x000ec0c465007388 */ /* 0x0009e20000000400 */
[----:B--2---:R-:W-:-:S03]  /*8ce0*/  SEL R99, R100, UR7, P2 ;  /* 0x0000000764637c07 */ /* 0x004fc60009000000 */
[----:B------:R-:W-:Y:S04]  /*8cf0*/  STS.U16 [R105+0xf00], R198 ;  /* 0x000f00c669007388 */ /* 0x000fe80000000400 */
[----:B------:R-:W-:Y:S04]  /*8d00*/  STS.U16 [R109+0xf40], R202 ;  /* 0x000f40ca6d007388 */ /* 0x000fe80000000400 */
[----:B------:R-:W-:Y:S04]  /*8d10*/  STS.U16 [R103+0xf80], R212 ;  /* 0x000f80d467007388 */ /* 0x000fe80000000400 */
[----:B------:R-:W-:Y:S04]  /*8d20*/  STS.U16 [R113+0xfc0], R216 ;  /* 0x000fc0d871007388 */ /* 0x000fe80000000400 */
[----:B------:R-:W-:Y:S01]  /*8d30*/  STS.U16 [R115+0x1000], R214 ;  /* 0x001000d673007388 */ /* 0x000fe20000000400 */
[----:B------:R-:W-:-:S03]  /*8d40*/  NOP ;  /* 0x0000000000007918 */ /* 0x000fc60000000000 */
[----:B------:R-:W2:Y:S01]  /*8d50*/  LDS.U16 R194, [R211+0x846] ;  /* 0x00084600d3c27984 */ /* 0x000ea20000000400 */
[C---:B-1----:R-:W-:Y:S01]  /*8d60*/  FMUL.FTZ R96, R213.reuse, R96 ;  /* 0x00000060d5607220 */ /* 0x042fe20000410000 */
[----:B---3--:R-:W-:Y:S01]  /*8d70*/  FMUL.FTZ R97, R213, R98 ;  /* 0x00000062d5617220 */ /* 0x008fe20000410000 */
[----:B----4-:R-:W-:Y:S01]  /*8d80*/  LEA R101, R99, UR16, 0x3 ;  /* 0x0000001063657c11 */ /* 0x010fe2000f8e18ff */
[----:B------:R-:W1:Y:S04]  /*8d90*/  LDS.U16 R188, [R211+0x844] ;  /* 0x00084400d3bc7984 */ /* 0x000e680000000400 */
        /* <DEDUP_REMOVED lines=32> */
[----:B------:R-:W-:Y:S01]  /*8fa0*/  HADD2.F32 R117, -RZ, R191.H0_H0 ;  /* 0x200000bfff757230 */ /* 0x000fe20000004100 */
[----:B------:R0:W-:Y:S01]  /*8fb0*/  STS.64 [R101+0x35d0], R96 ;  /* 0x0035d06065007388 */ /* 0x0001e20000000a00 */
[----:B------:R-:W-:Y:S02]  /*8fc0*/  HADD2.F32 R106, -RZ, R67.H0_H0 ;  /* 0x20000043ff6a7230 */ /* 0x000fe40000004100 */
[----:B--2---:R-:W-:Y:S02]  /*8fd0*/  HADD2.F32 R65, -RZ, R194.H0_H0 ;  /* 0x200000c2ff417230 */ /* 0x004fe40000004100 */
[----:B------:R-:W-:Y:S02]  /*8fe0*/  HADD2.F32 R119, -RZ, R185.H0_H0 ;  /* 0x200000b9ff777230 */ /* 0x000fe40000004100 */
[----:B------:R-:W-:Y:S02]  /*8ff0*/  HADD2.F32 R182, -RZ, R181.H0_H0 ;  /* 0x200000b5ffb67230 */ /* 0x000fe40000004100 */
[----:B------:R-:W-:-:S02]  /*9000*/  HADD2.F32 R107, -RZ, R66.H0_H0 ;  /* 0x20000042ff6b7230 */ /* 0x000fc40000004100 */
[----:B-1----:R-:W-:Y:S02]  /*9010*/  HADD2.F32 R191, -RZ, R188.H0_H0 ;  /* 0x200000bcffbf7230 */ /* 0x002fe40000004100 */
[----:B---3--:R-:W-:Y:S02]  /*9020*/  HADD2.F32 R194, -RZ, R196.H0_H0 ;  /* 0x200000c4ffc27230 */ /* 0x008fe40000004100 */
[----:B----4-:R-:W-:Y:S02]  /*9030*/  HADD2.F32 R67, -RZ, R212.H0_H0 ;  /* 0x200000d4ff437230 */ /* 0x010fe40000004100 */
        /* <DEDUP_REMOVED lines=40> */
[----:B------:R-:W-:Y:S01]  /*92c0*/  FMUL.FTZ R143, R173, R188 ;  /* 0x000000bcad8f7220 */ /* 0x000fe20000410000 */
        /* <DEDUP_REMOVED lines=57> */
.L_x_13554:
[----:B------:R-:W-:-:S05]  /*9660*/  LEA R3, R3, UR16, 0x3 ;  /* 0x0000001003037c11 */ /* 0x000fca000f8e18ff */
[----:B------:R0:W1:Y:S02]  /*9670*/  LDS.64 R98, [R3+0x45d8] ;  /* 0x0045d80003627984 */ /* 0x0000640000000a00 */
.L_x_13555:
[----:B------:R-:W-:Y:S05]  /*9680*/  BSYNC.RECONVERGENT B0 ;  /* 0x0000000000007941 */ /* 0x000fea0003800200 */
.L_x_13553:
        /* <DEDUP_REMOVED lines=264> */
[----:B------:R-:W-:-:S04]  /*a710*/  @P3 FFMA.FTZ R3, R3, R69, -R70 ;  /* 0x0000004503033223 */ /* 0x000fc80000010846 */
[----:B------:R-:W-:Y:S01]  /*a720*/  SHFL.UP PT, R69, R66, 0x1, RZ ;  /* 0x0420000042457989 */ /* 0x000fe200000e00ff */
[----:B------:R-:W-:-:S03]  /*a730*/  @P3 FADD.FTZ R68, R68, R71 ;  /* 0x0000004744443221 */ /* 0x000fc60000010000 */
[----:B------:R-:W-:Y:S04]  /*a740*/  SHFL.UP PT, R3, R3, 0x1, RZ ;  /* 0x0420000003037989 */ /* 0x000fe800000e00ff */
[----:B---3--:R-:W0:Y:S04]  /*a750*/  SHFL.IDX PT, R244, R65, RZ, 0x1f ;  /* 0x00001fff41f47589 */ /* 0x008e2800000e0000 */
[----:B------:R-:W2:Y:S01]  /*a760*/  SHFL.IDX PT, R64, R64, RZ, 0x1f ;  /* 0x00001fff40407589 */ /* 0x000ea200000e0000 */
[----:B------:R-:W-:-:S03]  /*a770*/  @P3 FADD.FTZ R67, R67, R248 ;  /* 0x000000f843433221 */ /* 0x000fc60000010000 */
[----:B------:R-:W3:Y:S01]  /*a780*/  SHFL.UP PT, R68, R68, 0x1, RZ ;  /* 0x0420000044447989 */ /* 0x000ee200000e00ff */
[----:B-1----:R-:W-:-:S03]  /*a790*/  FMUL.FTZ R111, R112, R99 ;  /* 0x00000063706f7220 */ /* 0x002fc60000410000 */
[----:B------:R-:W1:Y:S01]  /*a7a0*/  SHFL.UP PT, R67, R67, 0x1, RZ ;  /* 0x0420000043437989 */ /* 0x000e6200000e00ff */
[C---:B------:R-:W-:Y:S01]  /*a7b0*/  FMUL.FTZ R71, R110.reuse, R99 ;  /* 0x000000636e477220 */ /* 0x040fe20000410000 */
[----:B------:R-:W-:-:S03]  /*a7c0*/  FFMA.FTZ R111, -R110, R98, -R111 ;  /* 0x000000626e6f7223 */ /* 0x000fc6000001096f */
[----:B------:R-:W-:Y:S01]  /*a7d0*/  FFMA.FTZ R71, R112, R98, -R71 ;  /* 0x0000006270477223 */ /* 0x000fe20000010847 */
[-C--:B0-----:R-:W-:Y:S01]  /*a7e0*/  FMUL.FTZ R70, R69, R244.reuse ;  /* 0x000000f445467220 */ /* 0x081fe20000410000 */
[----:B------:R-:W-:-:S03]  /*a7f0*/  FMUL.FTZ R66, R3, R244 ;  /* 0x000000f403427220 */ /* 0x000fc60000410000 */
[-C--:B--2---:R-:W-:Y:S01]  /*a800*/  FFMA.FTZ R65, R3, R64.reuse, -R70 ;  /* 0x0000004003417223 */ /* 0x084fe20000010846 */
[C---:B------:R-:W-:Y:S01]  /*a810*/  FMUL.FTZ R3, R114.reuse, R111 ;  /* 0x0000006f72037220 */ /* 0x040fe20000410000 */
[-C--:B------:R-:W-:Y:S01]  /*a820*/  FMUL.FTZ R70, R114, R71.reuse ;  /* 0x0000004772467220 */ /* 0x080fe20000410000 */
[----:B------:R-:W-:Y:S02]  /*a830*/  FFMA.FTZ R66, R69, R64, R66 ;  /* 0x0000004045427223 */ /* 0x000fe40000010042 */
[----:B------:R-:W-:Y:S01]  /*a840*/  FFMA.FTZ R3, R118, R71, R3 ;  /* 0x0000004776037223 */ /* 0x000fe20000010003 */
[----:B---3--:R-:W-:Y:S01]  /*a850*/  @P2 FADD.FTZ R64, R68, R65 ;  /* 0x0000004144402221 */ /* 0x008fe20000010000 */
[----:B------:R-:W-:Y:S02]  /*a860*/  FFMA.FTZ R111, R118, R111, -R70 ;  /* 0x0000006f766f7223 */ /* 0x000fe40000010846 */
[C---:B------:R-:W-:Y:S02]  /*a870*/  FMUL.FTZ R65, R120.reuse, R3 ;  /* 0x0000000378417220 */ /* 0x040fe40000410000 */
[----:B------:R-:W-:-:S02]  /*a880*/  FMUL.FTZ R68, R120, R111 ;  /* 0x0000006f78447220 */ /* 0x000fc40000410000 */
[C---:B------:R-:W-:Y:S01]  /*a890*/  FFMA.FTZ R65, R122.reuse, R111, -R65 ;  /* 0x0000006f7a417223 */ /* 0x040fe20000010841 */
[----:B-1----:R-:W-:Y:S01]  /*a8a0*/  @P2 FADD.FTZ R244, R67, R66 ;  /* 0x0000004243f42221 */ /* 0x002fe20000010000 */
[----:B------:R-:W-:Y:S02]  /*a8b0*/  FFMA.FTZ R68, R122, R3, R68 ;  /* 0x000000037a447223 */ /* 0x000fe40000010044 */
[----:B------:R-:W-:Y:S01]  /*a8c0*/  FMUL.FTZ R66, R124, R65 ;  /* 0x000000417c427220 */ /* 0x000fe20000410000 */
[----:B------:R-:W-:-:S03]  /*a8d0*/  FMUL.FTZ R3, R110, R153 ;  /* 0x000000996e037220 */ /* 0x000fc60000410000 */
[CC--:B------:R-:W-:Y:S01]  /*a8e0*/  FFMA.FTZ R69, R125.reuse, R68.reuse, R66 ;  /* 0x000000447d457223 */ /* 0x0c0fe20000010042 */
[-C--:B------:R-:W-:Y:S01]  /*a8f0*/  FMUL.FTZ R66, R110, R163.reuse ;  /* 0x000000a36e427220 */ /* 0x080fe20000410000 */
[----:B------:R-:W-:Y:S01]  /*a900*/  FMUL.FTZ R70, R124, R68 ;  /* 0x000000447c467220 */ /* 0x000fe20000410000 */
[C---:B------:R-:W-:Y:S02]  /*a910*/  FFMA.FTZ R68, R112.reuse, R163, -R3 ;  /* 0x000000a370447223 */ /* 0x040fe40000010803 */
[----:B------:R-:W-:Y:S01]  /*a920*/  FFMA.FTZ R66, R112, R153, R66 ;  /* 0x0000009970427223 */ /* 0x000fe20000010042 */
[----:B------:R-:W-:Y:S01]  /*a930*/  FFMA.FTZ R71, R125, R65, -R70 ;  /* 0x000000417d477223 */ /* 0x000fe20000010846 */
[----:B------:R-:W-:Y:S02]  /*a940*/  FADD.FTZ R65, R183, R68 ;  /* 0x00000044b7417221 */ /* 0x000fe40000010000 */
[----:B------:R-:W-:Y:S02]  /*a950*/  FADD.FTZ R3, R151, R66 ;  /* 0x0000004297037221 */ /* 0x000fe40000010000 */
        /* <DEDUP_REMOVED lines=10> */
[----:B------:R-:W-:Y:S01]  /*aa00*/  FMUL.FTZ R68, R120, R3 ;  /* 0x0000000378447220 */ /* 0x000fe20000410000 */
[----:B------:R-:W-:Y:S02]  /*aa10*/  FFMA.FTZ R71, R128, R71, -R70 ;  /* 0x0000004780477223 */ /* 0x000fe40000010846 */
        /* <DEDUP_REMOVED lines=9> */
[----:B------:R-:W-:-:S03]  /*aab0*/  FMUL.FTZ R70, R124, R68 ;  /* 0x000000447c467220 */ /* 0x000fc60000410000 */
        /* <DEDUP_REMOVED lines=16> */
[----:B------:R-:W-:Y:S01]  /*abc0*/  FADD.FTZ R3, R139, R66 ;  /* 0x000000428b037221 */ /* 0x000fe20000010000 */
[----:B------:R-:W-:Y:S02]  /*abd0*/  FFMA.FTZ R71, R138, R71, -R68 ;  /* 0x000000478a477223 */ /* 0x000fe40000010844 */
[C---:B------:R-:W-:Y:S01]  /*abe0*/  FMUL.FTZ R67, R130.reuse, R65 ;  /* 0x0000004182437220 */ /* 0x040fe20000410000 */
[----:B------:R-:W-:-:S03]  /*abf0*/  FMUL.FTZ R68, R130, R3 ;  /* 0x0000000382447220 */ /* 0x000fc60000410000 */
[C---:B------:R-:W-:Y:S01]  /*ac00*/  FFMA.FTZ R66, R132.reuse, R3, R67 ;  /* 0x0000000384427223 */ /* 0x040fe20000010043 */
[----:B------:R-:W-:Y:S01]  /*ac10*/  FFMA.FTZ R68, R132, R65, -R68 ;  /* 0x0000004184447223 */ /* 0x000fe20000010844 */
[C---:B------:R-:W-:Y:S02]  /*ac20*/  FMUL.FTZ R246, R140.reuse, R69 ;  /* 0x000000458cf67220 */ /* 0x040fe40000410000 */
        /* <DEDUP_REMOVED lines=39> */
[----:B------:R-:W-:-:S03]  /*aea0*/  FADD.FTZ R65, R181, R68 ;  /* 0x00000044b5417221 */ /* 0x000fc60000010000 */
[----:B------:R-:W-:Y:S01]  /*aeb0*/  FADD.FTZ R3, R197, R66 ;  /* 0x00000042c5037221 */ /* 0x000fe20000010000 */
[----:B------:R-:W-:-:S03]  /*aec0*/  FMUL.FTZ R67, R146, R65 ;  /* 0x0000004192437220 */ /* 0x000fc60000410000 */
[-C--:B------:R-:W-:Y:S01]  /*aed0*/  FMUL.FTZ R66, R146, R3.reuse ;  /* 0x0000000392427220 */ /* 0x080fe20000410000 */
[----:B------:R-:W-:-:S03]  /*aee0*/  FFMA.FTZ R67, R148, R3, R67 ;  /* 0x0000000394437223 */ /* 0x000fc60000010043 */
[----:B------:R-:W-:Y:S01]  /*aef0*/  FFMA.FTZ R65, R148, R65, -R66 ;  /* 0x0000004194417223 */ /* 0x000fe20000010842 */
[----:B------:R-:W-:-:S03]  /*af00*/  FADD.FTZ R67, R102, R67 ;  /* 0x0000004366437221 */ /* 0x000fc60000010000 */
[----:B------:R-:W-:Y:S01]  /*af10*/  FADD.FTZ R65, R196, R65 ;  /* 0x00000041c4417221 */ /* 0x000fe20000010000 */
[----:B------:R-:W-:-:S04]  /*af20*/  FMUL.FTZ R3, R150, R67 ;  /* 0x0000004396037220 */ /* 0x000fc80000410000 */
[-C--:B------:R-:W-:Y:S02]  /*af30*/  FFMA.FTZ R68, R152, R65.reuse, -R3 ;  /* 0x0000004198447223 */ /* 0x080fe40000010803 */
[----:B------:R-:W0:Y:S01]  /*af40*/  S2R R3, SR_TID.X ;  /* 0x0000000000037919 */ /* 0x000e220000002100 */
[----:B------:R-:W-:Y:S01]  /*af50*/  FMUL.FTZ R66, R150, R65 ;  /* 0x0000004196427220 */ /* 0x000fe20000410000 */
[C---:B------:R-:W-:Y:S01]  /*af60*/  FMUL.FTZ R246, R154.reuse, R69 ;  /* 0x000000459af67220 */ /* 0x040fe20000410000 */
[----:B------:R-:W-:Y:S02]  /*af70*/  FMUL.FTZ R70, R154, R71 ;  /* 0x000000479a467220 */ /* 0x000fe40000410000 */
[----:B------:R-:W-:Y:S01]  /*af80*/  FFMA.FTZ R66, R152, R67, R66 ;  /* 0x0000004398427223 */ /* 0x000fe20000010042 */
[C---:B------:R-:W-:Y:S01]  /*af90*/  FFMA.FTZ R246, R155.reuse, R71, -R246 ;  /* 0x000000479bf67223 */ /* 0x040fe200000108f6 */
[----:B------:R-:W-:Y:S02]  /*afa0*/  FFMA.FTZ R70, R155, R69, R70 ;  /* 0x000000459b467223 */ /* 0x000fe40000010046 */
[----:B------:R-:W-:Y:S01]  /*afb0*/  FADD.FTZ R66, R195, R66 ;  /* 0x00000042c3427221 */ /* 0x000fe20000010000 */
[C---:B------:R-:W-:Y:S01]  /*afc0*/  FMUL.FTZ R248, R156.reuse, R246 ;  /* 0x000000f69cf87220 */ /* 0x040fe20000410000 */
[----:B------:R-:W-:Y:S01]  /*afd0*/  FADD.FTZ R68, R123, R68 ;  /* 0x000000447b447221 */ /* 0x000fe20000010000 */
[----:B------:R-:W-:Y:S01]  /*afe0*/  FMUL.FTZ R111, R156, R70 ;  /* 0x000000469c6f7220 */ /* 0x000fe20000410000 */
[C---:B------:R-:W-:Y:S01]  /*aff0*/  FMUL.FTZ R67, R154.reuse, R66 ;  /* 0x000000429a437220 */ /* 0x040fe20000410000 */
[C---:B------:R-:W-:Y:S01]  /*b000*/  FFMA.FTZ R248, R157.reuse, R70, R248 ;  /* 0x000000469df87223 */ /* 0x040fe200000100f8 */
[----:B------:R-:W-:Y:S01]  /*b010*/  FMUL.FTZ R70, R154, R68 ;  /* 0x000000449a467220 */ /* 0x000fe20000410000 */
[----:B------:R-:W-:Y:S01]  /*b020*/  FFMA.FTZ R111, R157, R246, -R111 ;  /* 0x000000f69d6f7223 */ /* 0x000fe2000001086f */
[----:B------:R-:W-:Y:S01]  /*b030*/  UISETP.GE.AND UP0, UPT, UR24, UR45, UPT ;  /* 0x0000002d1800728c */ /* 0x000fe2000bf06270 */
[C---:B------:R-:W-:Y:S01]  /*b040*/  FFMA.FTZ R68, R155.reuse, R68, -R67 ;  /* 0x000000449b447223 */ /* 0x040fe20000010843 */
[----:B------:R-:W-:Y:S01]  /*b050*/  FFMA.FTZ R65, R155, R66, R70 ;  /* 0x000000429b417223 */ /* 0x000fe20000010046 */
[----:B------:R-:W-:-:S02]  /*b060*/  FMUL.FTZ R66, R158, R111 ;  /* 0x0000006f9e427220 */ /* 0x000fc40000410000 */
[----:B------:R-:W-:Y:S01]  /*b070*/  FADD.FTZ R68, R129, R68 ;  /* 0x0000004481447221 */ /* 0x000fe20000010000 */
[----:B------:R-:W-:Y:S01]  /*b080*/  PLOP3.LUT P2, PT, PT, PT, UP0, 0x80, 0x8 ;  /* 0x000000000008781c */ /* 0x000fe20003f4f008 */
[-C--:B------:R-:W-:Y:S01]  /*b090*/  FMUL.FTZ R70, R158, R248.reuse ;  /* 0x000000f89e467220 */ /* 0x080fe20000410000 */
[C---:B------:R-:W-:Y:S01]  /*b0a0*/  FFMA.FTZ R248, R159.reuse, R248, R66 ;  /* 0x000000f89ff87223 */ /* 0x040fe20000010042 */
[----:B------:R-:W-:Y:S01]  /*b0b0*/  FADD.FTZ R65, R194, R65 ;  /* 0x00000041c2417221 */ /* 0x000fe20000010000 */
[C---:B------:R-:W-:Y:S01]  /*b0c0*/  FMUL.FTZ R66, R156.reuse, R68 ;  /* 0x000000449c427220 */ /* 0x040fe20000410000 */
[----:B------:R-:W-:Y:S02]  /*b0d0*/  FFMA.FTZ R111, R159, R111, -R70 ;  /* 0x0000006f9f6f7223 */ /* 0x000fe40000010846 */
[-C--:B------:R-:W-:Y:S01]  /*b0e0*/  FMUL.FTZ R70, R156, R65.reuse ;  /* 0x000000419c467220 */ /* 0x080fe20000410000 */
[----:B0-----:R-:W-:Y:S01]  /*b0f0*/  ISETP.NE.OR P2, PT, R3, RZ, P2 ;  /* 0x000000ff0300720c */ /* 0x001fe20001745670 */
[----:B------:R-:W-:-:S02]  /*b100*/  FFMA.FTZ R66, R157, R65, R66 ;  /* 0x000000419d427223 */ /* 0x000fc40000010042 */
[----:B------:R-:W-:Y:S02]  /*b110*/  FFMA.FTZ R70, R157, R68, -R70 ;  /* 0x000000449d467223 */ /* 0x000fe40000010846 */
[----:B------:R-:W-:Y:S02]  /*b120*/  FADD.FTZ R66, R191, R66 ;  /* 0x00000042bf427221 */ /* 0x000fe40000010000 */
[----:B------:R-:W-:Y:S01]  /*b130*/  FADD.FTZ R70, R135, R70 ;  /* 0x0000004687467221 */ /* 0x000fe20000010000 */
[----:B------:R-:W-:Y:S01]  /*b140*/  LOP3.LUT R127, R3, 0x1f, RZ, 0xc0, !PT ;  /* 0x0000001f037f7812 */ /* 0x000fe200078ec0ff */
[C---:B------:R-:W-:Y:S02]  /*b150*/  FMUL.FTZ R65, R158.reuse, R66 ;  /* 0x000000429e417220 */ /* 0x040fe40000410000 */
[-C--:B------:R-:W-:Y:S01]  /*b160*/  FMUL.FTZ R68, R158, R70.reuse ;  /* 0x000000469e447220 */ /* 0x080fe20000410000 */
[----:B------:R-:W-:Y:S01]  /*b170*/  ISETP.NE.AND P3, PT, R127, 0x1f, PT ;  /* 0x0000001f7f00780c */ /* 0x000fe20003f65270 */
[----:B------:R-:W-:Y:S01]  /*b180*/  VOTEU.ALL UP0, P2 ;  /* 0x0000000000ff7886 */ /* 0x000fe20001000000 */
[----:B------:R-:W-:Y:S01]  /*b190*/  FFMA.FTZ R70, R159, R70, -R65 ;  /* 0x000000469f467223 */ /* 0x000fe20000010841 */
[----:B------:R-:W-:Y:S01]  /*b1a0*/  FMUL.FTZ R65, R97, R244 ;  /* 0x000000f461417220 */ /* 0x000fe20000410000 */
[----:B------:R-:W-:Y:S01]  /*b1b0*/  FFMA.FTZ R68, R159, R66, R68 ;  /* 0x000000429f447223 */ /* 0x000fe20000010044 */
[-C--:B------:R-:W-:Y:S01]  /*b1c0*/  FMUL.FTZ R245, R97, R64.reuse ;  /* 0x0000004061f57220 */ /* 0x080fe20000410000 */
[----:B------:R-:W-:Y:S01]  /*b1d0*/  @!UP0 ULEA UR7, UR6, UR16, 0x4 ;  /* 0x0000001006078291 */ /* 0x000fe2000f8e20ff */
        /* <DEDUP_REMOVED lines=21> */
[C---:B-1----:R-:W-:Y:S01]  /*b330*/  FFMA.FTZ R248, R68.reuse, R248, -R71 ;  /* 0x000000f844f87223 */ /* 0x042fe20000010847 */
[----:B------:R-:W-:-:S07]  /*b340*/  FFMA.FTZ R111, R68, R111, R70 ;  /* 0x0000006f446f7223 */ /* 0x000fce0000010046 */
.L_x_13557:
[----:B------:R-:W-:Y:S05]  /*b350*/  BSYNC.RECONVERGENT B0 ;  /* 0x0000000000007941 */ /* 0x000fea0003800200 */
.L_x_13556:
        /* <DEDUP_REMOVED lines=9> */
[CC--:B----4-:R-:W-:Y:S01]  /*b3f0*/  FFMA.FTZ R69, R248.reuse, R71.reuse, -R69 ;  /* 0x00000047f8457223 */ /* 0x0d0fe20000010845 */
[C---:B------:R-:W-:Y:S01]  /*b400*/  FFMA.FTZ R250, R111.reuse, R71, R250 ;  /* 0x000000476ffa7223 */ /* 0x040fe200000100fa */
[-C--:B-1----:R-:W-:Y:S01]  /*b410*/  FMUL.FTZ R71, R111, R70.reuse ;  /* 0x000000466f477220 */ /* 0x082fe20000410000 */
[----:B------:R-:W-:Y:S01]  /*b420*/  FMUL.FTZ R70, R248, R70 ;  /* 0x00000046f8467220 */ /* 0x000fe20000410000 */
[----:B---3--:R-:W-:Y:S01]  /*b430*/  FADD.FTZ R246, R246, R69 ;  /* 0x00000045f6f67221 */ /* 0x008fe20000010000 */
[----:B------:R-:W-:Y:S01]  /*b440*/  FADD.FTZ R247, R247, R250 ;  /* 0x000000faf7f77221 */ /* 0x000fe20000010000 */
[-C--:B------:R-:W-:Y:S01]  /*b450*/  FFMA.FTZ R248, R248, R68.reuse, -R71 ;  /* 0x00000044f8f87223 */ /* 0x080fe20000010847 */
[----:B------:R-:W-:-:S07]  /*b460*/  FFMA.FTZ R111, R111, R68, R70 ;  /* 0x000000446f6f7223 */ /* 0x000fce0000010046 */
.L_x_13559:
[----:B------:R-:W-:Y:S05]  /*b470*/  BSYNC.RECONVERGENT B0 ;  /* 0x0000000000007941 */ /* 0x000fea0003800200 */
.L_x_13558:
        /* <DEDUP_REMOVED lines=9> */
[CC--:B-1----:R-:W-:Y:S01]  /*b510*/  FFMA.FTZ R69, R248.reuse, R71.reuse, -R69 ;  /* 0x00000047f8457223 */ /* 0x0c2fe20000010845 */
[C---:B------:R-:W-:Y:S01]  /*b520*/  FFMA.FTZ R250, R111.reuse, R71, R250 ;  /* 0x000000476ffa7223 */ /* 0x040fe200000100fa */
[-C--:B------:R-:W-:Y:S01]  /*b530*/  FMUL.FTZ R71, R111, R70.reuse ;  /* 0x000000466f477220 */ /* 0x080fe20000410000 */
[----:B------:R-:W-:Y:S01]  /*b540*/  FMUL.FTZ R70, R248, R70 ;  /* 0x00000046f8467220 */ /* 0x000fe20000410000 */
[----:B---34-:R-:W-:Y:S01]  /*b550*/  FADD.FTZ R246, R246, R69 ;  /* 0x00000045f6f67221 */ /* 0x018fe20000010000 */
[----:B------:R-:W-:Y:S01]  /*b560*/  FADD.FTZ R247, R247, R250 ;  /* 0x000000faf7f77221 */ /* 0x000fe20000010000 */
[-C--:B------:R-:W-:Y:S01]  /*b570*/  FFMA.FTZ R248, R248, R68.reuse, -R71 ;  /* 0x00000044f8f87223 */ /* 0x080fe20000010847 */
[----:B------:R-:W-:-:S07]  /*b580*/  FFMA.FTZ R111, R111, R68, R70 ;  /* 0x000000446f6f7223 */ /* 0x000fce0000010046 */
.L_x_13561:
[----:B------:R-:W-:Y:S05]  /*b590*/  BSYNC.RECONVERGENT B0 ;  /* 0x0000000000007941 */ /* 0x000fea0003800200 */
.L_x_13560:
        /* <DEDUP_REMOVED lines=17> */
.L_x_13563:
[----:B------:R-:W-:Y:S05]  /*b6b0*/  BSYNC.RECONVERGENT B0 ;  /* 0x0000000000007941 */ /* 0x000fea0003800200 */
.L_x_13562:
        /* <DEDUP_REMOVED lines=17> */
.L_x_13565:
[----:B------:R-:W-:Y:S05]  /*b7d0*/  BSYNC.RECONVERGENT B0 ;  /* 0x0000000000007941 */ /* 0x000fea0003800200 */
.L_x_13564:
[----:B-1----:R-:W1:Y:S01]  /*b7e0*/  SHFL.IDX PT, R70, R111, RZ, 0x1f ;  /* 0x00001fff6f467589 */ /* 0x002e6200000e0000 */
[C---:B------:R-:W-:Y:S01]  /*b7f0*/  ISETP.NE.AND P2, PT, R3.reuse, 0x1f, PT ;  /* 0x0000001f0300780c */ /* 0x040fe20003f45270 */
[----:B------:R-:W-:Y:S01]  /*b800*/  FFMA.FTZ R245, R96, R244, R245 ;  /* 0x000000f460f57223 */ /* 0x000fe200000100f5 */
[----:B------:R-:W-:Y:S01]  /*b810*/  FADD.FTZ R96, R236, R97 ;  /* 0x00000061ec607221 */ /* 0x000fe20000010000 */
[----:B------:R-:W5:Y:S01]  /*b820*/  SHFL.IDX PT, R71, R248, RZ, 0x1f ;  /* 0x00001ffff8477589 */ /* 0x000f6200000e0000 */
[----:B------:R-:W-:Y:S01]  /*b830*/  ISETP.NE.AND P3, PT, R3, RZ, PT ;  /* 0x000000ff0300720c */ /* 0x000fe20003f65270 */
[----:B------:R-:W-:Y:S01]  /*b840*/  FADD.FTZ R238, R238, R245 ;  /* 0x000000f5eeee7221 */ /* 0x000fe20000010000 */
[----:B------:R-:W-:Y:S01]  /*b850*/  BSSY.RECONVERGENT B0, `(.L_x_13566) ;  /* 0x0000329000007945 */ /* 0x000fe20003800200 */
[----:B------:R-:W-:Y:S04]  /*b860*/  SHFL.DOWN PT, R248, R248, 0x1, 0x1f ;  /* 0x08201f00f8f87f89 */ /* 0x000fe800000e0000 */
[----:B--2---:R-:W-:Y:S04]  /*b870*/  SHFL.IDX PT, R249, R66, RZ, 0x1f ;  /* 0x00001fff42f97589 */ /* 0x004fe800000e0000 */
[----:B------:R-:W-:Y:S02]  /*b880*/  SHFL.DOWN PT, R252, R247, 0x1, 0x1f ;  /* 0x08201f00f7fc7f89 */ /* 0x000fe400000e0000 */
[----:B------:R-:W-:-:S02]  /*b890*/  VOTEU.ALL UP0, P3 ;  /* 0x0000000000ff7886 */ /* 0x000fc40001800000 */
[----:B------:R-:W-:Y:S03]  /*b8a0*/  SHFL.DOWN PT, R251, R246, 0x1, 0x1f ;  /* 0x08201f00f6fb7f89 */ /* 0x000fe600000e0000 */
[----:B------:R-:W-:Y:S01]  /*b8b0*/  @!UP0 ULEA UR7, UR6, UR16, 0x4 ;  /* 0x0000001006078291 */ /* 0x000fe2000f8e20ff */
[C---:B-1----:R-:W-:Y:S01]  /*b8c0*/  FMUL.FTZ R68, R70.reuse, R65 ;  /* 0x0000004146447220 */ /* 0x042fe20000410000 */
[----:B0-----:R-:W-:-:S03]  /*b8d0*/  FMUL.FTZ R250, R70, R64 ;  /* 0x0000004046fa7220 */ /* 0x001fc60000410000 */
[C---:B-----5:R-:W-:Y:S01]  /*b8e0*/  FFMA.FTZ R68, R71.reuse, R64, -R68 ;  /* 0x0000004047447223 */ /* 0x060fe20000010844 */
[C---:B------:R-:W-:Y:S01]  /*b8f0*/  FFMA.FTZ R69, R71.reuse, R65, R250 ;  /* 0x0000004147457223 */ /* 0x040fe200000100fa */
[CC--:B------:R-:W-:Y:S01]  /*b900*/  FMUL.FTZ R65, R70.reuse, R67.reuse ;  /* 0x0000004346417220 */ /* 0x0c0fe20000410000 */
[-C--:B------:R-:W-:Y:S01]  /*b910*/  FMUL.FTZ R64, R70, R66.reuse ;  /* 0x0000004246407220 */ /* 0x080fe20000410000 */
[----:B------:R3:W-:Y:S02]  /*b920*/  SHFL.DOWN PT, R250, R111, 0x1, 0x1f ;  /* 0x08201f006ffa7f89 */ /* 0x0007e400000e0000 */
[C---:B------:R-:W-:Y:S01]  /*b930*/  FFMA.FTZ R70, R71.reuse, R66, -R65 ;  /* 0x0000004247467223 */ /* 0x040fe20000010841 */
[----:B------:R-:W-:Y:S01]  /*b940*/  FFMA.FTZ R71, R71, R67, R64 ;  /* 0x0000004347477223 */ /* 0x000fe20000010040 */
[----:B------:R-:W0:Y:S04]  /*b950*/  SHFL.IDX PT, R65, R246, RZ, 0x1f ;  /* 0x00001ffff6417589 */ /* 0x000e2800000e0000 */
[----:B------:R-:W1:Y:S01]  /*b960*/  SHFL.IDX PT, R64, R247, RZ, 0x1f ;  /* 0x00001ffff7407589 */ /* 0x000e6200000e0000 */
[----:B---3--:R-:W-:-:S03]  /*b970*/  P2R R111, PR, RZ, 0x8 ;  /* 0x00000008ff6f7803 */ /* 0x008fc60000000000 */
        /* <DEDUP_REMOVED lines=8> */
[----:B------:R-:W-:Y:S01]  /*ba00*/  @P2 FFMA.FTZ R248, R248, R249, -R65 ;  /* 0x000000f9f8f82223 */ /* 0x000fe20000010841 */
[----:B------:R-:W-:Y:S01]  /*ba10*/  FMUL.FTZ R65, R158, R238 ;  /* 0x000000ee9e417220 */ /* 0x000fe20000410000 */
[----:B------:R-:W-:Y:S01]  /*ba20*/  UIADD3 UR7, UPT, UPT, UR7, -0x400, URZ ;  /* 0xfffffc0007077890 */ /* 0x000fe2000fffe0ff */
[----:B------:R-:W-:Y:S01]  /*ba30*/  @P2 FADD.FTZ R67, R252, R64 ;  /* 0x00000040fc432221 */ /* 0x000fe20000010000 */
[----:B------:R-:W-:Y:S02]  /*ba40*/  @P2 FADD.FTZ R249, R251, R248 ;  /* 0x000000f8fbf92221 */ /* 0x000fe40000010000 */
        /* <DEDUP_REMOVED lines=60> */
[----:B------:R-:W-:Y:S01]  /*be10*/  MOV R67, UR10 ;  /* 0x0000000a00437c02 */ /* 0x000fe20008000f00 */
[----:B------:R-:W-:Y:S01]  /*be20*/  UMOV UR10, UR43 ;  /* 0x0000002b000a7c82 */ /* 0x000fe20008000000 */
[----:B------:R-:W-:Y:S01]  /*be30*/  FMUL.FTZ R65, R130, R235 ;  /* 0x000000eb82417220 */ /* 0x000fe20000410000 */
[----:B------:R-:W-:-:S04]  /*be40*/  FFMA.FTZ R237, R46, R237, R64 ;  /* 0x000000ed2eed7223 */ /* 0x000fc80000010040 */
[-C--:B------:R-:W-:Y:S01]  /*be50*/  FMUL.FTZ R66, R130, R237.reuse ;  /* 0x000000ed82427220 */ /* 0x080fe20000410000 */
[----:B------:R-:W-:-:S03]  /*be60*/  FFMA.FTZ R64, R132, R237, -R65 ;  /* 0x000000ed84407223 */ /* 0x000fc60000010841 */
[----:B------:R-:W-:Y:S01]  /*be70*/  FFMA.FTZ R65, R132, R235, R66 ;  /* 0x000000eb84417223 */ /* 0x000fe20000010042 */
[----:B------:R-:W-:Y:S01]  /*be80*/  LOP3.LUT R66, R3, UR7, RZ, 0xfc, !PT ;  /* 0x0000000703427c12 */ /* 0x000fe2000f8efcff */
[C---:B------:R-:W-:Y:S02]  /*be90*/  FFMA.FTZ R232, R47.reuse, R232, R64 ;  /* 0x000000e82fe87223 */ /* 0x040fe40000010040 */
        /* <DEDUP_REMOVED lines=45> */
[----:B------:R-:W-:Y:S01]  /*c170*/  FFMA.FTZ R114, R118, R183, -R114 ;  /* 0x000000b776727223 */ /* 0x000fe20000010872 */
[----:B------:R-:W-:Y:S01]  /*c180*/  FFMA.FTZ R218, R51, R218, R67 ;  /* 0x000000da33da7223 */ /* 0x000fe20000010043 */
[C---:B------:R-:W-:Y:S01]  /*c190*/  FMUL.FTZ R67, R110.reuse, R214 ;  /* 0x000000d66e437220 */ /* 0x040fe20000410000 */
[----:B------:R-:W-:Y:S01]  /*c1a0*/  FADD.FTZ R161, R161, R236 ;  /* 0x000000eca1a17221 */ /* 0x000fe20000010000 */
[----:B------:R-:W-:Y:S01]  /*c1b0*/  FADD.FTZ R211, R211, R114 ;  /* 0x00000072d3d37221 */ /* 0x000fe20000010000 */
[-C--:B------:R-:W-:Y:S01]  /*c1c0*/  FMUL.FTZ R71, R110, R218.reuse ;  /* 0x000000da6e477220 */ /* 0x080fe20000410000 */
[----:B------:R-:W-:Y:S01]  /*c1d0*/  FFMA.FTZ R67, R112, R218, -R67 ;  /* 0x000000da70437223 */ /* 0x000fe20000010843 */
        /* <DEDUP_REMOVED lines=45> */
[C---:B------:R-:W-:Y:S01]  /*c4b0*/  FMUL.FTZ R241, R63.reuse, R241 ;  /* 0x000000f13ff17220 */ /* 0x040fe20000410000 */
[----:B------:R-:W-:Y:S01]  /*c4c0*/  FADD.FTZ R187, R188, R187 ;  /* 0x000000bbbcbb7221 */ /* 0x000fe20000010000 */
[----:B------:R-:W-:Y:S01]  /*c4d0*/  MOV R70, 0x84 ;  /* 0x0000008400467802 */ /* 0x000fe20000000f00 */
[----:B------:R-:W-:Y:S01]  /*c4e0*/  FFMA.FTZ R203, R98, R203, R139 ;  /* 0x000000cb62cb7223 */ /* 0x000fe2000001008b */
[----:B------:R-:W-:Y:S01]  /*c4f0*/  FMUL.FTZ R139, R63, R71 ;  /* 0x000000473f8b7220 */ /* 0x000fe20000410000 */
[C---:B------:R-:W-:Y:S01]  /*c500*/  FMUL.FTZ R243, R48.reuse, R241 ;  /* 0x000000f130f37220 */ /* 0x040fe20000410000 */
[----:B------:R-:W-:Y:S01]  /*c510*/  FMUL.FTZ R124, R165, R187 ;  /* 0x000000bba57c7220 */ /* 0x000fe20000410000 */
[----:B------:R-:W-:Y:S01]  /*c520*/  FFMA.FTZ R128, R48, R199, R203 ;  /* 0x000000c730807223 */ /* 0x000fe200000100cb */
[C---:B------:R-:W-:Y:S01]  /*c530*/  FMUL.FTZ R71, R106.reuse, R139 ;  /* 0x0000008b6a477220 */ /* 0x040fe20000410000 */
[----:B------:R-:W-:Y:S01]  /*c540*/  FMUL.FTZ R106, R106, R241 ;  /* 0x000000f16a6a7220 */ /* 0x000fe20000410000 */
[----:B------:R-:W-:Y:S01]  /*c550*/  FFMA.FTZ R124, R103, R149, R124 ;  /* 0x00000095677c7223 */ /* 0x000fe2000001007c */
[----:B------:R-:W-:Y:S01]  /*c560*/  FADD.FTZ R25, R128, R25 ;  /* 0x0000001980197221 */ /* 0x000fe20000010000 */
[----:B------:R-:W-:Y:S01]  /*c570*/  FFMA.FTZ R71, R98, R241, R71 ;  /* 0x000000f162477223 */ /* 0x000fe20000010047 */
[C---:B------:R-:W-:Y:S01]  /*c580*/  FMUL.FTZ R241, R130.reuse, R187 ;  /* 0x000000bb82f17220 */ /* 0x040fe20000410000 */
[----:B------:R-:W-:Y:S01]  /*c590*/  FMUL.FTZ R130, R130, R149 ;  /* 0x0000009582827220 */ /* 0x000fe20000410000 */
[----:B------:R-:W-:Y:S01]  /*c5a0*/  FFMA.FTZ R98, R98, R139, -R106 ;  /* 0x0000008b62627223 */ /* 0x000fe2000001086a */
[----:B------:R-:W-:Y:S01]  /*c5b0*/  FMUL.FTZ R128, R187, UR15 ;  /* 0x0000000fbb807c20 */ /* 0x000fe20008410000 */
[C---:B------:R-:W-:Y:S01]  /*c5c0*/  FFMA.FTZ R126, R132.reuse, R149, R241 ;  /* 0x00000095847e7223 */ /* 0x040fe200000100f1 */
[----:B------:R-:W-:Y:S01]  /*c5d0*/  FFMA.FTZ R130, R132, R187, -R130 ;  /* 0x000000bb84827223 */ /* 0x000fe20000010882 */
[----:B------:R-:W-:Y:S01]  /*c5e0*/  FMUL.FTZ R132, R149, UR15 ;  /* 0x0000000f95847c20 */ /* 0x000fe20008410000 */
[C---:B------:R-:W-:Y:S01]  /*c5f0*/  FMUL.FTZ R106, R72.reuse, R47 ;  /* 0x0000002f486a7220 */ /* 0x040fe20000410000 */
[----:B------:R-:W-:Y:S01]  /*c600*/  FADD.FTZ R143, R143, R126 ;  /* 0x0000007e8f8f7221 */ /* 0x000fe20000010000 */
[----:B------:R-:W-:Y:S01]  /*c610*/  FADD.FTZ R126, R105, R130 ;  /* 0x00000082697e7221 */ /* 0x000fe20000010000 */
[----:B------:R-:W-:Y:S01]  /*c620*/  FFMA.FTZ R132, R187, UR14, -R132 ;  /* 0x0000000ebb847c23 */ /* 0x000fe20008010884 */
[C---:B------:R-:W-:Y:S01]  /*c630*/  FMUL.FTZ R130, R72.reuse, R187 ;  /* 0x000000bb48827220 */ /* 0x040fe20000410000 */
[----:B------:R-:W-:Y:S01]  /*c640*/  FFMA.FTZ R187, R149, UR14, R128 ;  /* 0x0000000e95bb7c23 */ /* 0x000fe20008010080 */
[-C--:B------:R-:W-:Y:S01]  /*c650*/  FFMA.FTZ R165, R165, -R106.reuse, R234 ;  /* 0x8000006aa5a57223 */ /* 0x080fe200000100ea */
[----:B------:R-:W-:Y:S01]  /*c660*/  FMUL.FTZ R128, R72, R149 ;  /* 0x0000009548807220 */ /* 0x000fe20000410000 */
[----:B------:R-:W-:Y:S01]  /*c670*/  FFMA.FTZ R106, -R103, R106, R232 ;  /* 0x0000006a676a7223 */ /* 0x000fe200000101e8 */
[-C--:B------:R-:W-:Y:S01]  /*c680*/  FMUL.FTZ R203, R47, R130.reuse ;  /* 0x000000822fcb7220 */ /* 0x080fe20000410000 */
[C---:B------:R-:W-:Y:S01]  /*c690*/  FMUL.FTZ R105, R165.reuse, R130 ;  /* 0x00000082a5697220 */ /* 0x040fe20000410000 */
[----:B------:R-:W-:Y:S01]  /*c6a0*/  FMUL.FTZ R103, R165, R128 ;  /* 0x00000080a5677220 */ /* 0x000fe20000410000 */
[----:B------:R-:W-:Y:S01]  /*c6b0*/  FFMA.FTZ R192, R192, -R110, R217 ;  /* 0x8000006ec0c07223 */ /* 0x000fe200000100d9 */
[----:B------:R-:W-:-:S02]  /*c6c0*/  IMAD R70, R3, R70, UR16 ;  /* 0x0000001003467e24 */ /* 0x000fc4000f8e0246 */
[----:B------:R-:W-:Y:S01]  /*c6d0*/  FMUL.FTZ R199, R47, R128 ;  /* 0x000000802fc77220 */ /* 0x000fe20000410000 */
[----:B------:R-:W-:Y:S01]  /*c6e0*/  FFMA.FTZ R103, R106, R130, -R103 ;  /* 0x000000826a677223 */ /* 0x000fe20000010867 */
[----:B------:R-:W-:Y:S01]  /*c6f0*/  FMUL.FTZ R130, R163, UR15 ;  /* 0x0000000fa3827c20 */ /* 0x000fe20008410000 */
[----:B------:R-:W-:Y:S01]  /*c700*/  FFMA.FTZ R110, -R190, R110, R219 ;  /* 0x0000006ebe6e7223 */ /* 0x000fe200000101db */
[----:B------:R-:W-:Y:S01]  /*c710*/  FMUL.FTZ R188, R207, UR15 ;  /* 0x0000000fcfbc7c20 */ /* 0x000fe20008410000 */
[----:B------:R-:W-:Y:S01]  /*c720*/  FMUL.FTZ R186, R209, UR15 ;  /* 0x0000000fd1ba7c20 */ /* 0x000fe20008410000 */
[----:B------:R-:W-:Y:S01]  /*c730*/  FMUL.FTZ R149, R165, R132 ;  /* 0x00000084a5957220 */ /* 0x000fe20000410000 */
[----:B------:R-:W-:Y:S01]  /*c740*/  FMUL.FTZ R190, R74, R209 ;  /* 0x000000d14abe7220 */ /* 0x000fe20000410000 */
[C---:B------:R-:W-:Y:S01]  /*c750*/  FFMA.FTZ R165, R153.reuse, UR14, R130 ;  /* 0x0000000e99a57c23 */ /* 0x040fe20008010082 */
[----:B------:R-:W-:Y:S01]  /*c760*/  FMUL.FTZ R130, R153, UR15 ;  /* 0x0000000f99827c20 */ /* 0x000fe20008410000 */
[----:B------:R-:W-:Y:S01]  /*c770*/  FFMA.FTZ R105, R106, R128, R105 ;  /* 0x000000806a697223 */ /* 0x000fe20000010069 */
[----:B------:R-:W-:Y:S01]  /*c780*/  FMUL.FTZ R245, R48, R139 ;  /* 0x0000008b30f57220 */ /* 0x000fe20000410000 */
[----:B------:R-:W-:Y:S01]  /*c790*/  FFMA.FTZ R132, R207, UR14, R186 ;  /* 0x0000000ecf847c23 */ /* 0x000fe200080100ba */
[----:B------:R-:W-:Y:S01]  /*c7a0*/  FFMA.FTZ R188, R209, UR14, -R188 ;  /* 0x0000000ed1bc7c23 */ /* 0x000fe200080108bc */
[----:B------:R0:W-:Y:S01]  /*c7b0*/  STS [R70+0x10d0], R199 ;  /* 0x0010d0c746007388 */ /* 0x0001e20000000800 */
[----:B------:R-:W-:Y:S01]  /*c7c0*/  FFMA.FTZ R128, R106, R187, R149 ;  /* 0x000000bb6a807223 */ /* 0x000fe20000010095 */
[----:B------:R-:W-:Y:S01]  /*c7d0*/  FMUL.FTZ R139, R75, R153 ;  /* 0x000000994b8b7220 */ /* 0x000fe20000410000 */
[----:B------:R-:W-:Y:S01]  /*c7e0*/  FMUL.FTZ R186, R74, R207 ;  /* 0x000000cf4aba7220 */ /* 0x000fe20000410000 */
[----:B------:R-:W-:Y:S01]  /*c7f0*/  FMUL.FTZ R149, R205, R190 ;  /* 0x000000becd957220 */ /* 0x000fe20000410000 */
[----:B------:R-:W-:Y:S01]  /*c800*/  FFMA.FTZ R153, R163, UR14, -R130 ;  /* 0x0000000ea3997c23 */ /* 0x000fe20008010882 */
[----:B------:R-:W-:Y:S01]  /*c810*/  FMUL.FTZ R130, R183, UR15 ;  /* 0x0000000fb7827c20 */ /* 0x000fe20008410000 */
[----:B------:R-:W-:Y:S01]  /*c820*/  FMUL.FTZ R188, R205, R188 ;  /* 0x000000bccdbc7220 */ /* 0x000fe20000410000 */
[-C--:B------:R-:W-:Y:S01]  /*c830*/  FMUL.FTZ R207, R49, R186.reuse ;  /* 0x000000ba31cf7220 */ /* 0x080fe20000410000 */
[----:B------:R-:W-:Y:S01]  /*c840*/  FMUL.FTZ R205, R205, R186 ;  /* 0x000000bacdcd7220 */ /* 0x000fe20000410000 */
[C---:B0-----:R-:W-:Y:S01]  /*c850*/  FMUL.FTZ R199, R133.reuse, R126 ;  /* 0x0000007e85c77220 */ /* 0x041fe20000410000 */
[-C--:B------:R-:W-:Y:S01]  /*c860*/  FMUL.FTZ R133, R133, R143.reuse ;  /* 0x0000008f85857220 */ /* 0x080fe20000410000 */
[----:B------:R-:W-:Y:S01]  /*c870*/  FFMA.FTZ R106, R107, R186, R149 ;  /* 0x000000ba6b6a7223 */ /* 0x000fe20000010095 */
[----:B------:R-:W-:Y:S01]  /*c880*/  FMUL.FTZ R186, R151, UR15 ;  /* 0x0000000f97ba7c20 */ /* 0x000fe20008410000 */
[C---:B------:R-:W-:Y:S01]  /*c890*/  FFMA.FTZ R199, R134.reuse, R143, R199 ;  /* 0x0000008f86c77223 */ /* 0x040fe200000100c7 */
[----:B------:R-:W-:Y:S01]  /*c8a0*/  FFMA.FTZ R134, R134, R126, -R133 ;  /* 0x0000007e86867223 */ /* 0x000fe20000010885 */
[----:B------:R-:W-:Y:S01]  /*c8b0*/  FMUL.FTZ R209, R49, R190 ;  /* 0x000000be31d17220 */ /* 0x000fe20000410000 */
[----:B------:R-:W-:Y:S01]  /*c8c0*/  FFMA.FTZ R133, R151, UR14, R130 ;  /* 0x0000000e97857c23 */ /* 0x000fe20008010082 */
[----:B------:R0:W-:Y:S01]  /*c8d0*/  STS [R70+0x10d4], R203 ;  /* 0x0010d4cb46007388 */ /* 0x0001e20000000800 */
[C---:B------:R-:W-:Y:S01]  /*c8e0*/  FMUL.FTZ R151, R76.reuse, R151 ;  /* 0x000000974c977220 */ /* 0x040fe20000410000 */
[----:B------:R-:W-:Y:S01]  /*c8f0*/  FFMA.FTZ R132, R107, R132, R188 ;  /* 0x000000846b847223 */ /* 0x000fe200000100bc */
[----:B------:R-:W-:Y:S01]  /*c900*/  FFMA.FTZ R187, R183, UR14, -R186 ;  /* 0x0000000eb7bb7c23 */ /* 0x000fe200080108ba */
[----:B------:R1:W-:Y:S01]  /*c910*/  STS [R70+0x10e0], R207 ;  /* 0x0010e0cf46007388 */ /* 0x0003e20000000800 */
[----:B------:R-:W-:Y:S01]  /*c920*/  FMUL.FTZ R186, R161, UR15 ;  /* 0x0000000fa1ba7c20 */ /* 0x000fe20008410000 */
[----:B------:R-:W-:Y:S01]  /*c930*/  FMUL.FTZ R120, R73, R50 ;  /* 0x0000003249787220 */ /* 0x000fe20000410000 */
[----:B------:R-:W-:Y:S01]  /*c940*/  FMUL.FTZ R183, R76, R183 ;  /* 0x000000b74cb77220 */ /* 0x000fe20000410000 */
[----:B------:R2:W-:Y:S01]  /*c950*/  STS [R70+0x10e4], R209 ;  /* 0x0010e4d146007388 */ /* 0x0005e20000000800 */
[----:B------:R-:W-:Y:S01]  /*c960*/  FFMA.FTZ R107, R107, R190, -R205 ;  /* 0x000000be6b6b7223 */ /* 0x000fe200000108cd */
[----:B0-----:R-:W-:Y:S01]  /*c970*/  FMUL.FTZ R203, R73, R161 ;  /* 0x000000a149cb7220 */ /* 0x001fe20000410000 */
[-C--:B------:R-:W-:Y:S01]  /*c980*/  FFMA.FTZ R89, R74, R122.reuse, R89 ;  /* 0x0000007a4a597223 */ /* 0x080fe20000010059 */
[----:B------:R-:W-:Y:S01]  /*c990*/  FFMA.FTZ R251, R49, R122, R132 ;  /* 0x0000007a31fb7223 */ /* 0x000fe20000010084 */
[----:B------:R-:W-:Y:S01]  /*c9a0*/  FMUL.FTZ R130, R211, UR15 ;  /* 0x0000000fd3827c20 */ /* 0x000fe20008410000 */
[----:B-1----:R-:W-:Y:S01]  /*c9b0*/  FMUL.FTZ R207, R51, R151 ;  /* 0x0000009733cf7220 */ /* 0x002fe20000410000 */
[----:B------:R-:W-:Y:S01]  /*c9c0*/  FFMA.FTZ R205, R211, UR14, -R186 ;  /* 0x0000000ed3cd7c23 */ /* 0x000fe200080108ba */
[----:B------:R-:W-:Y:S01]  /*c9d0*/  FMUL.FTZ R122, R126, UR15 ;  /* 0x0000000f7e7a7c20 */ /* 0x000fe20008410000 */
[-C--:B------:R-:W-:Y:S01]  /*c9e0*/  FFMA.FTZ R206, R206, -R120.reuse, R213 ;  /* 0x80000078cece7223 */ /* 0x080fe200000100d5 */
[----:B--2---:R-:W-:Y:S01]  /*c9f0*/  FMUL.FTZ R209, R50, R203 ;  /* 0x000000cb32d17220 */ /* 0x004fe20000410000 */
[----:B------:R-:W-:Y:S01]  /*ca00*/  FMUL.FTZ R211, R73, R211 ;  /* 0x000000d349d37220 */ /* 0x000fe20000410000 */
[----:B------:R-:W-:Y:S01]  /*ca10*/  FMUL.FTZ R241, R51, R183 ;  /* 0x000000b733f17220 */ /* 0x000fe20000410000 */
[----:B------:R0:W-:Y:S01]  /*ca20*/  STS [R70+0x10f0], R207 ;  /* 0x0010f0cf46007388 */ /* 0x0001e20000000800 */
[----:B------:R-:W-:Y:S01]  /*ca30*/  FMUL.FTZ R163, R75, R163 ;  /* 0x000000a34ba37220 */ /* 0x000fe20000410000 */
[----:B------:R-:W-:Y:S01]  /*ca40*/  FFMA.FTZ R120, -R204, R120, R215 ;  /* 0x00000078cc787223 */ /* 0x000fe200000101d7 */
[----:B------:R-:W-:Y:S01]  /*ca50*/  FFMA.FTZ R149, R161, UR14, R130 ;  /* 0x0000000ea1957c23 */ /* 0x000fe20008010082 */
[----:B------:R1:W-:Y:S01]  /*ca60*/  STS [R70+0x10e8], R209 ;  /* 0x0010e8d146007388 */ /* 0x0003e20000000800 */
[----:B------:R-:W-:Y:S01]  /*ca70*/  FMUL.FTZ R130, R61, R46 ;  /* 0x0000002e3d827220 */ /* 0x000fe20000410000 */
[----:B------:R-:W-:Y:S01]  /*ca80*/  FMUL.FTZ R205, R206, R205 ;  /* 0x000000cdcecd7220 */ /* 0x000fe20000410000 */
[C---:B------:R-:W-:Y:S01]  /*ca90*/  FMUL.FTZ R186, R208.reuse, R126 ;  /* 0x0000007ed0ba7220 */ /* 0x040fe20000410000 */
[----:B------:R2:W-:Y:S01]  /*caa0*/  STS [R70+0x10d8], R243 ;  /* 0x0010d8f346007388 */ /* 0x0005e20000000800 */
[----:B------:R-:W-:Y:S01]  /*cab0*/  FFMA.FTZ R208, R208, -R130, R235 ;  /* 0x80000082d0d07223 */ /* 0x000fe200000100eb */
[C---:B0-----:R-:W-:Y:S01]  /*cac0*/  FMUL.FTZ R207, R143.reuse, UR15 ;  /* 0x0000000f8fcf7c20 */ /* 0x041fe20008410000 */
[----:B------:R-:W-:Y:S01]  /*cad0*/  FADD.FTZ R199, R198, R199 ;  /* 0x000000c7c6c77221 */ /* 0x000fe20000010000 */
[----:B------:R0:W-:Y:S01]  /*cae0*/  STS [R70+0x10dc], R245 ;  /* 0x0010dcf546007388 */ /* 0x0001e20000000800 */
[----:B------:R-:W-:Y:S01]  /*caf0*/  FFMA.FTZ R205, R120, R149, R205 ;  /* 0x0000009578cd7223 */ /* 0x000fe200000100cd */
[----:B-1----:R-:W-:Y:S01]  /*cb00*/  FFMA.FTZ R209, R143, UR14, R122 ;  /* 0x0000000e8fd17c23 */ /* 0x002fe2000801007a */
[C---:B------:R-:W-:Y:S01]  /*cb10*/  FMUL.FTZ R122, R206.reuse, R211 ;  /* 0x000000d3ce7a7220 */ /* 0x040fe20000410000 */
[----:B------:R1:W-:Y:S01]  /*cb20*/  STS [R70+0x10f4], R241 ;  /* 0x0010f4f146007388 */ /* 0x0003e20000000800 */
[----:B------:R-:W-:Y:S01]  /*cb30*/  FMUL.FTZ R206, R206, R203 ;  /* 0x000000cbcece7220 */ /* 0x000fe20000410000 */
[-C--:B--2---:R-:W-:Y:S01]  /*cb40*/  FMUL.FTZ R243, R50, R211.reuse ;  /* 0x000000d332f37220 */ /* 0x084fe20000410000 */
[-C--:B------:R-:W-:Y:S01]  /*cb50*/  FFMA.FTZ R87, R72, R124.reuse, R87 ;  /* 0x0000007c48577223 */ /* 0x080fe20000010057 */
[----:B------:R-:W-:Y:S01]  /*cb60*/  FFMA.FTZ R249, R47, R124, R128 ;  /* 0x0000007c2ff97223 */ /* 0x000fe20000010080 */
[----:B------:R-:W-:Y:S01]  /*cb70*/  FFMA.FTZ R149, R120, R211, -R206 ;  /* 0x000000d378957223 */ /* 0x000fe200000108ce */
[----:B0-----:R-:W-:Y:S01]  /*cb80*/  FMUL.FTZ R245, R52, R163 ;  /* 0x000000a334f57220 */ /* 0x001fe20000410000 */
[----:B------:R0:W-:Y:S01]  /*cb90*/  STS [R70+0x10ec], R243 ;  /* 0x0010ecf346007388 */ /* 0x0001e20000000800 */
[C---:B------:R-:W-:Y:S01]  /*cba0*/  FFMA.FTZ R130, -R210.reuse, R130, R237 ;  /* 0x00000082d2827223 */ /* 0x040fe200000101ed */
[----:B------:R-:W-:Y:S01]  /*cbb0*/  FFMA.FTZ R161, R210, R143, R186 ;  /* 0x0000008fd2a17223 */ /* 0x000fe200000100ba */
[----:B-1----:R-:W-:Y:S01]  /*cbc0*/  FFMA.FTZ R241, R126, UR14, -R207 ;  /* 0x0000000e7ef17c23 */ /* 0x002fe200080108cf */
[----:B------:R-:W-:Y:S01]  /*cbd0*/  FADD.FTZ R207, R147, R134 ;  /* 0x0000008693cf7221 */ /* 0x000fe20000010000 */
[----:B------:R-:W-:Y:S01]  /*cbe0*/  FFMA.FTZ R147, R120, R203, R122 ;  /* 0x000000cb78937223 */ /* 0x000fe2000001007a */
[----:B------:R-:W-:Y:S01]  /*cbf0*/  FMUL.FTZ R122, R62, R45 ;  /* 0x0000002d3e7a7220 */ /* 0x000fe20000410000 */
[----:B------:R1:W-:Y:S01]  /*cc00*/  STS [R70+0x10fc], R245 ;  /* 0x0010fcf546007388 */ /* 0x0003e20000000800 */
[-C--:B------:R-:W-:Y:S01]  /*cc10*/  FMUL.FTZ R203, R136, R207.reuse ;  /* 0x000000cf88cb7220 */ /* 0x080fe20000410000 */
[----:B------:R-:W-:Y:S01]  /*cc20*/  FMUL.FTZ R120, R201, R207 ;  /* 0x000000cfc9787220 */ /* 0x000fe20000410000 */
[----:B0-----:R-:W-:Y:S01]  /*cc30*/  FMUL.FTZ R243, R61, R143 ;  /* 0x0000008f3df37220 */ /* 0x001fe20000410000 */
[----:B------:R-:W-:Y:S01]  /*cc40*/  FMUL.FTZ R241, R208, R241 ;  /* 0x000000f1d0f17220 */ /* 0x000fe20000410000 */
[----:B------:R-:W-:Y:S01]  /*cc50*/  FMUL.FTZ R136, R136, R199 ;  /* 0x000000c788887220 */ /* 0x000fe20000410000 */
[-C--:B------:R-:W-:Y:S01]  /*cc60*/  FFMA.FTZ R201, R201, -R122.reuse, R220 ;  /* 0x8000007ac9c97223 */ /* 0x080fe200000100dc */
[----:B------:R-:W-:Y:S01]  /*cc70*/  FFMA.FTZ R124, -R101, R122, R222 ;  /* 0x0000007a657c7223 */ /* 0x000fe200000101de */
[----:B------:R-:W-:Y:S01]  /*cc80*/  FMUL.FTZ R122, R207, UR15 ;  /* 0x0000000fcf7a7c20 */ /* 0x000fe20008410000 */
[----:B------:R-:W-:Y:S01]  /*cc90*/  FMUL.FTZ R128, R62, R207 ;  /* 0x000000cf3e807220 */ /* 0x000fe20000410000 */
[----:B-1----:R-:W-:Y:S01]  /*cca0*/  FMUL.FTZ R245, R61, R126 ;  /* 0x0000007e3df57220 */ /* 0x002fe20000410000 */
[----:B------:R-:W-:Y:S01]  /*ccb0*/  FMUL.FTZ R126, R199, UR15 ;  /* 0x0000000fc77e7c20 */ /* 0x000fe20008410000 */
[----:B------:R-:W-:Y:S01]  /*ccc0*/  FMUL.FTZ R134, R208, R243 ;  /* 0x000000f3d0867220 */ /* 0x000fe20000410000 */
[----:B------:R-:W-:Y:S01]  /*ccd0*/  FFMA.FTZ R203, R138, R199, R203 ;  /* 0x000000c78acb7223 */ /* 0x000fe200000100cb */
[----:B------:R-:W-:Y:S01]  /*cce0*/  FMUL.FTZ R143, R208, R245 ;  /* 0x000000f5d08f7220 */ /* 0x000fe20000410000 */
[----:B------:R-:W-:Y:S01]  /*ccf0*/  FFMA.FTZ R209, R130, R209, R241 ;  /* 0x000000d182d17223 */ /* 0x000fe200000100f1 */
[----:B------:R-:W-:Y:S01]  /*cd00*/  FFMA.FTZ R136, R138, R207, -R136 ;  /* 0x000000cf8a887223 */ /* 0x000fe20000010888 */
[-C--:B------:R-:W-:Y:S01]  /*cd10*/  FFMA.FTZ R90, R73, R125.reuse, R90 ;  /* 0x0000007d495a7223 */ /* 0x080fe2000001005a */
[----:B------:R-:W-:Y:S01]  /*cd20*/  FFMA.FTZ R132, R50, R125, R205 ;  /* 0x0000007d32847223 */ /* 0x000fe200000100cd */
[-C--:B------:R-:W-:Y:S01]  /*cd30*/  FFMA.FTZ R120, R101, R199.reuse, R120 ;  /* 0x000000c765787223 */ /* 0x080fe20000010078 */
[----:B------:R-:W-:Y:S01]  /*cd40*/  FFMA.FTZ R126, R207, UR14, -R126 ;  /* 0x0000000ecf7e7c23 */ /* 0x000fe2000801087e */
[----:B------:R-:W-:Y:S01]  /*cd50*/  FFMA.FTZ R125, R199, UR14, R122 ;  /* 0x0000000ec77d7c23 */ /* 0x000fe2000801007a */
[----:B------:R-:W-:Y:S01]  /*cd60*/  FMUL.FTZ R122, R62, R199 ;  /* 0x000000c73e7a7220 */ /* 0x000fe20000410000 */
[----:B------:R-:W-:Y:S01]  /*cd70*/  FMUL.FTZ R101, R201, R128 ;  /* 0x00000080c9657220 */ /* 0x000fe20000410000 */
[C---:B------:R-:W-:Y:S01]  /*cd80*/  FFMA.FTZ R143, R130.reuse, R243, R143 ;  /* 0x000000f3828f7223 */ /* 0x040fe2000001008f */
[----:B------:R-:W-:Y:S01]  /*cd90*/  FFMA.FTZ R134, R130, R245, -R134 ;  /* 0x000000f582867223 */ /* 0x000fe20000010886 */
        /* <DEDUP_REMOVED lines=31> */
[-C--:B------:R-:W-:Y:S01]  /*cf90*/  FFMA.FTZ R91, R76, R112.reuse, R91 ;  /* 0x000000704c5b7223 */ /* 0x080fe2000001005b */
[----:B------:R-:W-:Y:S01]  /*cfa0*/  FFMA.FTZ R201, R51, R112, R126 ;  /* 0x0000007033c97223 */ /* 0x000fe2000001007e */
[C---:B------:R-:W-:Y:S01]  /*cfb0*/  FMUL.FTZ R101, R146.reuse, R181 ;  /* 0x000000b592657220 */ /* 0x040fe20000410000 */
[----:B------:R-:W-:Y:S01]  /*cfc0*/  FMUL.FTZ R146, R146, R133 ;  /* 0x0000008592927220 */ /* 0x000fe20000410000 */
[----:B------:R0:W-:Y:S01]  /*cfd0*/  STS [R70+0x10c0], R199 ;  /* 0x0010c0c746007388 */ /* 0x0001e20000000800 */
[----:B------:R-:W-:Y:S01]  /*cfe0*/  FMUL.FTZ R151, R104, R185 ;  /* 0x000000b968977220 */ /* 0x000fe20000410000 */
[C---:B------:R-:W-:Y:S01]  /*cff0*/  FFMA.FTZ R101, R148.reuse, R133, R101 ;  /* 0x0000008594657223 */ /* 0x040fe20000010065 */
[----:B------:R-:W-:Y:S01]  /*d000*/  FFMA.FTZ R125, R148, R181, -R146 ;  /* 0x000000b5947d7223 */ /* 0x000fe20000010892 */
[----:B------:R-:W-:Y:S01]  /*d010*/  FMUL.FTZ R112, R202, UR15 ;  /* 0x0000000fca707c20 */ /* 0x000fe20008410000 */
[-C--:B------:R-:W-:Y:S01]  /*d020*/  FFMA.FTZ R104, R104, -R118.reuse, R225 ;  /* 0x8000007668687223 */ /* 0x080fe200000100e1 */
[----:B------:R-:W-:Y:S01]  /*d030*/  FADD.FTZ R101, R102, R101 ;  /* 0x0000006566657221 */ /* 0x000fe20000010000 */
[----:B------:R-:W-:Y:S01]  /*d040*/  FADD.FTZ R125, R196, R125 ;  /* 0x0000007dc47d7221 */ /* 0x000fe20000010000 */
[C---:B------:R-:W-:Y:S01]  /*d050*/  FMUL.FTZ R187, R185.reuse, UR15 ;  /* 0x0000000fb9bb7c20 */ /* 0x040fe20008410000 */
[----:B------:R-:W-:Y:S01]  /*d060*/  FFMA.FTZ R197, R185, UR14, -R112 ;  /* 0x0000000eb9c57c23 */ /* 0x000fe20008010870 */
[C---:B0-----:R-:W-:Y:S01]  /*d070*/  FMUL.FTZ R199, R59.reuse, R185 ;  /* 0x000000b93bc77220 */ /* 0x041fe20000410000 */
[C---:B------:R-:W-:Y:S01]  /*d080*/  FMUL.FTZ R183, R150.reuse, R125 ;  /* 0x0000007d96b77220 */ /* 0x040fe20000410000 */
[-C--:B------:R-:W-:Y:S01]  /*d090*/  FMUL.FTZ R150, R150, R101.reuse ;  /* 0x0000006596967220 */ /* 0x080fe20000410000 */
[----:B------:R-:W-:Y:S01]  /*d0a0*/  FFMA.FTZ R118, -R184, R118, R227 ;  /* 0x00000076b8767223 */ /* 0x000fe200000101e3 */
[-C--:B------:R-:W-:Y:S01]  /*d0b0*/  FMUL.FTZ R185, R59, R202.reuse ;  /* 0x000000ca3bb97220 */ /* 0x080fe20000410000 */
[C---:B------:R-:W-:Y:S01]  /*d0c0*/  FFMA.FTZ R102, R152.reuse, R101, R183 ;  /* 0x0000006598667223 */ /* 0x040fe200000100b7 */
[----:B------:R-:W-:Y:S01]  /*d0d0*/  FFMA.FTZ R150, R152, R125, -R150 ;  /* 0x0000007d98967223 */ /* 0x000fe20000010896 */
[----:B------:R-:W-:Y:S01]  /*d0e0*/  FMUL.FTZ R183, R104, R199 ;  /* 0x000000c768b77220 */ /* 0x000fe20000410000 */
[----:B----4-:R-:W-:Y:S01]  /*d0f0*/  FMUL.FTZ R247, R52, R139 ;  /* 0x0000008b34f77220 */ /* 0x010fe20000410000 */
[----:B------:R-:W-:Y:S01]  /*d100*/  FADD.FTZ R195, R195, R102 ;  /* 0x00000066c3c37221 */ /* 0x000fe20000010000 */
[----:B------:R-:W-:Y:S01]  /*d110*/  FADD.FTZ R123, R123, R150 ;  /* 0x000000967b7b7221 */ /* 0x000fe20000010000 */
[----:B------:R-:W-:Y:S01]  /*d120*/  FFMA.FTZ R142, R118, R185, R183 ;  /* 0x000000b9768e7223 */ /* 0x000fe200000100b7 */
[----:B------:R-:W-:Y:S01]  /*d130*/  FMUL.FTZ R183, R192, R153 ;  /* 0x00000099c0b77220 */ /* 0x000fe20000410000 */
[----:B------:R-:W-:Y:S01]  /*d140*/  FMUL.FTZ R197, R104, R197 ;  /* 0x000000c568c57220 */ /* 0x000fe20000410000 */
[C---:B------:R-:W-:Y:S01]  /*d150*/  FMUL.FTZ R102, R154.reuse, R123 ;  /* 0x0000007b9a667220 */ /* 0x040fe20000410000 */
[----:B------:R-:W-:Y:S01]  /*d160*/  FMUL.FTZ R154, R154, R195 ;  /* 0x000000c39a9a7220 */ /* 0x000fe20000410000 */
[----:B------:R-:W-:Y:S01]  /*d170*/  FMUL.FTZ R144, R104, R185 ;  /* 0x000000b968907220 */ /* 0x000fe20000410000 */
[----:B------:R-:W-:Y:S01]  /*d180*/  FFMA.FTZ R187, R202, UR14, R187 ;  /* 0x0000000ecabb7c23 */ /* 0x000fe200080100bb */
        /* <DEDUP_REMOVED lines=15> */
[----:B------:R-:W-:Y:S01]  /*d280*/  FFMA.FTZ R187, R118, R187, R197 ;  /* 0x000000bb76bb7223 */ /* 0x000fe200000100c5 */
        /* <DEDUP_REMOVED lines=8> */
[C---:B------:R-:W-:Y:S01]  /*d310*/  FFMA.FTZ R110, R159.reuse, R191, R104 ;  /* 0x000000bf9f6e7223 */ /* 0x040fe20000010068 */
[----:B------:R-:W-:Y:S01]  /*d320*/  FADD.FTZ R29, R114, R29 ;  /* 0x0000001d721d7221 */ /* 0x000fe20000010000 */
[----:B------:R-:W-:Y:S01]  /*d330*/  FFMA.FTZ R158, R159, R135, -R158 ;  /* 0x000000879f9e7223 */ /* 0x000fe2000001089e */
[----:B------:R-:W-:Y:S01]  /*d340*/  FMUL.FTZ R203, R45, R128 ;  /* 0x000000802dcb7220 */ /* 0x000fe20000410000 */
[----:B------:R-:W-:Y:S01]  /*d350*/  FADD.FTZ R189, R189, R110 ;  /* 0x0000006ebdbd7221 */ /* 0x000fe20000010000 */
[----:B------:R-:W-:Y:S01]  /*d360*/  FFMA.FTZ R144, R118, R199, -R144 ;  /* 0x000000c776907223 */ /* 0x000fe20000010890 */
        /* <DEDUP_REMOVED lines=33> */
[----:B------:R-:W-:Y:S01]  /*d580*/  FADD.FTZ R23, R132, R23 ;  /* 0x0000001784177221 */ /* 0x000fe20000010000 */
[----:B------:R-:W-:Y:S01]  /*d590*/  FFMA.FTZ R110, R126, R155, R131 ;  /* 0x0000009b7e6e7223 */ /* 0x000fe20000010083 */
[----:B------:R-:W-:Y:S01]  /*d5a0*/  FADD.FTZ R67, RZ, R67 ;  /* 0x00000043ff437221 */ /* 0x000fe20000010000 */
[----:B------:R-:W-:Y:S01]  /*d5b0*/  FFMA.FTZ R85, R62, R120, R85 ;  /* 0x000000783e557223 */ /* 0x000fe20000010055 */
[----:B------:R-:W-:Y:S01]  /*d5c0*/  FMUL.FTZ R120, R56, R39 ;  /* 0x0000002738787220 */ /* 0x000fe20000410000 */
[----:B------:R-:W-:Y:S01]  /*d5d0*/  FMUL.FTZ R131, R124, R155 ;  /* 0x0000009b7c837220 */ /* 0x000fe20000410000 */
[----:B------:R-:W-:Y:S01]  /*d5e0*/  FADD.FTZ R132, R67, R110 ;  /* 0x0000006e43847221 */ /* 0x000fe20000010000 */
[----:B------:R-:W-:Y:S01]  /*d5f0*/  FMUL.FTZ R67, R128, R151 ;  /* 0x0000009780437220 */ /* 0x000fe20000410000 */
[-C--:B------:R-:W-:Y:S01]  /*d600*/  FFMA.FTZ R122, -R115, R120.reuse, R242 ;  /* 0x00000078737a7223 */ /* 0x080fe200000101f2 */
[----:B------:R-:W-:Y:S01]  /*d610*/  FFMA.FTZ R120, R117, -R120, R240 ;  /* 0x8000007875787223 */ /* 0x000fe200000100f0 */
[----:B------:R-:W-:Y:S01]  /*d620*/  FMUL.FTZ R159, R56, R194 ;  /* 0x000000c2389f7220 */ /* 0x000fe20000410000 */
[----:B------:R-:W-:Y:S01]  /*d630*/  FFMA.FTZ R67, R130, R145, -R67 ;  /* 0x0000009182437223 */ /* 0x000fe20000010843 */
[----:B------:R-:W-:Y:S01]  /*d640*/  FFMA.FTZ R110, R126, R153, -R131 ;  /* 0x000000997e6e7223 */ /* 0x000fe20000010883 */
[----:B------:R-:W-:Y:S01]  /*d650*/  FMUL.FTZ R157, R56, R129 ;  /* 0x00000081389d7220 */ /* 0x000fe20000410000 */
[----:B------:R-:W-:Y:S01]  /*d660*/  FMUL.FTZ R131, R120, R159 ;  /* 0x0000009f78837220 */ /* 0x000fe20000410000 */
[----:B------:R-:W-:Y:S01]  /*d670*/  FADD.FTZ R67, RZ, R67 ;  /* 0x00000043ff437221 */ /* 0x000fe20000010000 */
[----:B------:R-:W-:Y:S01]  /*d680*/  FMUL.FTZ R161, R43, R118 ;  /* 0x000000762ba17220 */ /* 0x000fe20000410000 */
[----:B------:R-:W-:Y:S01]  /*d690*/  FMUL.FTZ R114, R55, R40 ;  /* 0x0000002837727220 */ /* 0x000fe20000410000 */
[----:B------:R0:W-:Y:S01]  /*d6a0*/  STS [R70+0x10b0], R139 ;  /* 0x0010b08b46007388 */ /* 0x0001e20000000800 */
[----:B------:R-:W-:Y:S01]  /*d6b0*/  FADD.FTZ R67, R67, R110 ;  /* 0x0000006e43437221 */ /* 0x000fe20000010000 */
[----:B------:R-:W-:Y:S01]  /*d6c0*/  FFMA.FTZ R110, R122, R157, -R131 ;  /* 0x0000009d7a6e7223 */ /* 0x000fe20000010883 */
[----:B------:R-:W-:Y:S01]  /*d6d0*/  FMUL.FTZ R131, R58, R41 ;  /* 0x000000293a837220 */ /* 0x000fe20000410000 */
[----:B------:R1:W-:Y:S01]  /*d6e0*/  STS [R70+0x10b4], R161 ;  /* 0x0010b4a146007388 */ /* 0x0003e20000000800 */
[-C--:B------:R-:W-:Y:S01]  /*d6f0*/  FFMA.FTZ R118, -R160, R114.reuse, R233 ;  /* 0x00000072a0767223 */ /* 0x080fe200000101e9 */
[----:B------:R-:W-:Y:S01]  /*d700*/  FADD.FTZ R152, R67, R110 ;  /* 0x0000006e43987221 */ /* 0x000fe20000010000 */
[----:B------:R-:W-:Y:S01]  /*d710*/  FFMA.FTZ R114, R162, -R114, R239 ;  /* 0x80000072a2727223 */ /* 0x000fe200000100ef */
[----:B------:R-:W-:Y:S01]  /*d720*/  FFMA.FTZ R110, R121, -R131, R228 ;  /* 0x80000083796e7223 */ /* 0x000fe200000100e4 */
[----:B------:R-:W-:Y:S01]  /*d730*/  FMUL.FTZ R156, R58, R125 ;  /* 0x0000007d3a9c7220 */ /* 0x000fe20000410000 */
[----:B0-----:R-:W-:Y:S01]  /*d740*/  FMUL.FTZ R139, R120, R157 ;  /* 0x0000009d788b7220 */ /* 0x001fe20000410000 */
[----:B------:R-:W-:Y:S01]  /*d750*/  FMUL.FTZ R165, R55, R195 ;  /* 0x000000c337a57220 */ /* 0x000fe20000410000 */
[----:B------:R-:W-:Y:S01]  /*d760*/  FFMA.FTZ R67, -R119, R131, R226 ;  /* 0x0000008377437223 */ /* 0x000fe200000101e2 */
[----:B------:R-:W-:Y:S01]  /*d770*/  FMUL.FTZ R154, R58, R101 ;  /* 0x000000653a9a7220 */ /* 0x000fe20000410000 */
[----:B-1----:R-:W-:Y:S01]  /*d780*/  FMUL.FTZ R161, R55, R123 ;  /* 0x0000007b37a17220 */ /* 0x002fe20000410000 */
[----:B------:R-:W-:Y:S01]  /*d790*/  FFMA.FTZ R139, R122, R159, R139 ;  /* 0x0000009f7a8b7223 */ /* 0x000fe2000001008b */
[----:B------:R-:W-:Y:S01]  /*d7a0*/  FMUL.FTZ R158, R110, R156 ;  /* 0x0000009c6e9e7220 */ /* 0x000fe20000410000 */
[----:B------:R-:W-:Y:S01]  /*d7b0*/  FFMA.FTZ R112, R112, R185, R187 ;  /* 0x000000b970707223 */ /* 0x000fe200000100bb */
[----:B------:R-:W-:Y:S01]  /*d7c0*/  FMUL.FTZ R183, R114, R161 ;  /* 0x000000a172b77220 */ /* 0x000fe20000410000 */
[----:B------:R-:W-:Y:S01]  /*d7d0*/  FADD.FTZ R132, R132, R139 ;  /* 0x0000008b84847221 */ /* 0x000fe20000010000 */
[----:B------:R-:W-:Y:S01]  /*d7e0*/  FMUL.FTZ R139, R57, R42 ;  /* 0x0000002a398b7220 */ /* 0x000fe20000410000 */
[-C--:B------:R-:W-:Y:S01]  /*d7f0*/  FFMA.FTZ R185, R67, R154.reuse, R158 ;  /* 0x0000009a43b97223 */ /* 0x080fe2000001009e */
[-C--:B------:R-:W-:Y:S01]  /*d800*/  FFMA.FTZ R183, R118, R165.reuse, R183 ;  /* 0x000000a576b77223 */ /* 0x080fe200000100b7 */
[----:B------:R-:W-:Y:S01]  /*d810*/  FMUL.FTZ R131, R114, R165 ;  /* 0x000000a572837220 */ /* 0x000fe20000410000 */
[----:B------:R-:W-:Y:S01]  /*d820*/  FMUL.FTZ R158, R133, UR15 ;  /* 0x0000000f859e7c20 */ /* 0x000fe20008410000 */
[----:B------:R-:W-:Y:S01]  /*d830*/  FFMA.FTZ R184, R164, -R139, R229 ;  /* 0x8000008ba4b87223 */ /* 0x000fe200000100e5 */
[----:B------:R-:W-:Y:S01]  /*d840*/  FMUL.FTZ R197, R57, R181 ;  /* 0x000000b539c57220 */ /* 0x000fe20000410000 */
[----:B------:R-:W-:Y:S01]  /*d850*/  FADD.FTZ R132, R132, R183 ;  /* 0x000000b784847221 */ /* 0x000fe20000010000 */
[----:B------:R-:W-:Y:S01]  /*d860*/  FFMA.FTZ R183, R118, R161, -R131 ;  /* 0x000000a176b77223 */ /* 0x000fe20000010883 */
[----:B------:R-:W-:Y:S01]  /*d870*/  FFMA.FTZ R187, R181, UR14, -R158 ;  /* 0x0000000eb5bb7c23 */ /* 0x000fe2000801089e */
[----:B------:R-:W-:Y:S01]  /*d880*/  FFMA.FTZ R131, -R182, R139, R231 ;  /* 0x0000008bb6837223 */ /* 0x000fe200000101e7 */
[----:B------:R-:W-:Y:S01]  /*d890*/  FMUL.FTZ R193, R57, R133 ;  /* 0x0000008539c17220 */ /* 0x000fe20000410000 */
[----:B------:R-:W-:Y:S01]  /*d8a0*/  FMUL.FTZ R158, R184, R197 ;  /* 0x000000c5b89e7220 */ /* 0x000fe20000410000 */
[----:B------:R-:W-:Y:S01]  /*d8b0*/  FMUL.FTZ R164, R164, R181 ;  /* 0x000000b5a4a47220 */ /* 0x000fe20000410000 */
[----:B------:R-:W-:Y:S01]  /*d8c0*/  FADD.FTZ R185, R132, R185 ;  /* 0x000000b984b97221 */ /* 0x000fe20000010000 */
[----:B------:R-:W-:Y:S01]  /*d8d0*/  FMUL.FTZ R132, R110, R154 ;  /* 0x0000009a6e847220 */ /* 0x000fe20000410000 */
[----:B------:R-:W-:Y:S01]  /*d8e0*/  FFMA.FTZ R158, R131, R193, R158 ;  /* 0x000000c1839e7223 */ /* 0x000fe2000001009e */
[----:B------:R-:W-:Y:S01]  /*d8f0*/  FFMA.FTZ R139, R182, R133, R164 ;  /* 0x00000085b68b7223 */ /* 0x000fe200000100a4 */
[----:B------:R-:W-:Y:S01]  /*d900*/  FADD.FTZ R152, R152, R183 ;  /* 0x000000b798987221 */ /* 0x000fe20000010000 */
[----:B------:R-:W-:Y:S01]  /*d910*/  FFMA.FTZ R183, R67, R156, -R132 ;  /* 0x0000009c43b77223 */ /* 0x000fe20000010884 */
[----:B------:R-:W-:Y:S01]  /*d920*/  FMUL.FTZ R164, R184, R193 ;  /* 0x000000c1b8a47220 */ /* 0x000fe20000410000 */
[----:B------:R-:W-:Y:S01]  /*d930*/  FADD.FTZ R185, R185, R158 ;  /* 0x0000009eb9b97221 */ /* 0x000fe20000010000 */
[----:B------:R-:W-:Y:S01]  /*d940*/  FMUL.FTZ R132, R181, UR15 ;  /* 0x0000000fb5847c20 */ /* 0x000fe20008410000 */
[----:B------:R-:W-:Y:S01]  /*d950*/  FADD.FTZ R152, R152, R183 ;  /* 0x000000b798987221 */ /* 0x000fe20000010000 */
[----:B------:R-:W-:Y:S01]  /*d960*/  FFMA.FTZ R181, R131, R197, -R164 ;  /* 0x000000c583b57223 */ /* 0x000fe200000108a4 */
[----:B------:R-:W-:Y:S01]  /*d970*/  FADD.FTZ R185, R185, R150 ;  /* 0x00000096b9b97221 */ /* 0x000fe20000010000 */
[----:B------:R-:W-:Y:S01]  /*d980*/  FFMA.FTZ R133, R133, UR14, R132 ;  /* 0x0000000e85857c23 */ /* 0x000fe20008010084 */
[----:B------:R-:W-:Y:S01]  /*d990*/  FMUL.FTZ R132, R184, R187 ;  /* 0x000000bbb8847220 */ /* 0x000fe20000410000 */
[----:B------:R-:W-:Y:S01]  /*d9a0*/  FADD.FTZ R181, R152, R181 ;  /* 0x000000b598b57221 */ /* 0x000fe20000010000 */
[----:B------:R-:W-:Y:S01]  /*d9b0*/  FADD.FTZ R185, R185, R142 ;  /* 0x0000008eb9b97221 */ /* 0x000fe20000010000 */
[----:B------:R0:W-:Y:S01]  /*d9c0*/  STS [R70+0x10f8], R247 ;  /* 0x0010f8f746007388 */ /* 0x0001e20000000800 */
        /* <DEDUP_REMOVED lines=62> */
[C---:B------:R-:W-:Y:S01]  /*ddb0*/  IADD3 R184, PT, PT, R3.reuse, 0x240, RZ ;  /* 0x0000024003b87810 */ /* 0x040fe20007ffe0ff */
[----:B------:R-:W-:Y:S01]  /*ddc0*/  FMUL.FTZ R99, R94, R99 ;  /* 0x000000635e637220 */ /* 0x000fe20000410000 */
[C---:B------:R-:W-:Y:S01]  /*ddd0*/  IADD3 R186, PT, PT, R3.reuse, 0x260, RZ ;  /* 0x0000026003ba7810 */ /* 0x040fe20007ffe0ff */
[----:B------:R-:W-:Y:S01]  /*dde0*/  STS [R70+0x1090], R159 ;  /* 0x0010909f46007388 */ /* 0x000fe20000000800 */
[C---:B------:R-:W-:Y:S01]  /*ddf0*/  IADD3 R188, PT, PT, R3.reuse, 0x280, RZ ;  /* 0x0000028003bc7810 */ /* 0x040fe20007ffe0ff */
[----:B------:R-:W-:Y:S01]  /*de00*/  FMUL.FTZ R225, R170, -R225 ;  /* 0x800000e1aae17220 */ /* 0x000fe20000410000 */
[----:B0-----:R-:W-:Y:S01]  /*de10*/  LEA.HI R165, R100, R3, RZ, 0x1b ;  /* 0x0000000364a57211 */ /* 0x001fe200078fd8ff */
[----:B------:R-:W-:Y:S01]  /*de20*/  STS [R70+0x1094], R157 ;  /* 0x0010949d46007388 */ /* 0x000fe20000000800 */
[C---:B------:R-:W-:Y:S01]  /*de30*/  IADD3 R100, PT, PT, R3.reuse, 0x20, RZ ;  /* 0x0000002003647810 */ /* 0x040fe20007ffe0ff */
[----:B------:R-:W-:Y:S01]  /*de40*/  FMUL.FTZ R223, R176, R223 ;  /* 0x000000dfb0df7220 */ /* 0x000fe20000410000 */
[C---:B------:R-:W-:Y:S01]  /*de50*/  IADD3 R190, PT, PT, R3.reuse, 0x2a0, RZ ;  /* 0x000002a003be7810 */ /* 0x040fe20007ffe0ff */
[----:B------:R-:W-:Y:S01]  /*de60*/  STS [R70+0x1088], R155 ;  /* 0x0010889b46007388 */ /* 0x000fe20000000800 */
[C---:B------:R-:W-:Y:S01]  /*de70*/  IADD3 R192, PT, PT, R3.reuse, 0x2c0, RZ ;  /* 0x000002c003c07810 */ /* 0x040fe20007ffe0ff */
[----:B------:R-:W-:Y:S01]  /*de80*/  FMUL.FTZ R233, R166, R233 ;  /* 0x000000e9a6e97220 */ /* 0x000fe20000410000 */
        /* <DEDUP_REMOVED lines=9> */
[----:B------:R0:W-:Y:S01]  /*df20*/  STS [R70+0x1084], R145 ;  /* 0x0010849146007388 */ /* 0x0001e20000000800 */
[C---:B------:R-:W-:Y:S01]  /*df30*/  IADD3 R206, PT, PT, R3.reuse, 0x380, RZ ;  /* 0x0000038003ce7810 */ /* 0x040fe20007ffe0ff */
[----:B------:R-:W-:Y:S01]  /*df40*/  FMUL.FTZ R227, R170, R227 ;  /* 0x000000e3aae37220 */ /* 0x000fe20000410000 */
[C---:B------:R-:W-:Y:S01]  /*df50*/  IADD3 R208, PT, PT, R3.reuse, 0x3a0, RZ ;  /* 0x000003a003d07810 */ /* 0x040fe20007ffe0ff */
[----:B------:R-:W-:Y:S01]  /*df60*/  FMUL.FTZ R221, R176, -R221 ;  /* 0x800000ddb0dd7220 */ /* 0x000fe20000410000 */
[C---:B------:R-:W-:Y:S01]  /*df70*/  IADD3 R210, PT, PT, R3.reuse, 0x3c0, RZ ;  /* 0x000003c003d27810 */ /* 0x040fe20007ffe0ff */
[----:B------:R-:W-:Y:S01]  /*df80*/  FMUL.FTZ R219, R180, R219 ;  /* 0x000000dbb4db7220 */ /* 0x000fe20000410000 */
[----:B------:R-:W-:Y:S01]  /*df90*/  IADD3 R236, PT, PT, R3, 0x3e0, RZ ;  /* 0x000003e003ec7810 */ /* 0x000fe20007ffe0ff */
[----:B------:R-:W-:Y:S01]  /*dfa0*/  FMUL.FTZ R238, R93, -R238 ;  /* 0x800000ee5dee7220 */ /* 0x000fe20000410000 */
[-C--:B------:R-:W-:Y:S01]  /*dfb0*/  LEA.HI R148, R148, R3.reuse, RZ, 0x1b ;  /* 0x0000000394947211 */ /* 0x080fe200078fd8ff */
[C---:B------:R-:W-:Y:S01]  /*dfc0*/  FMUL.FTZ R242, R95.reuse, R242 ;  /* 0x000000f25ff27220 */ /* 0x040fe20000410000 */
[-C--:B------:R-:W-:Y:S01]  /*dfd0*/  LEA.HI R150, R150, R3.reuse, RZ, 0x1b ;  /* 0x0000000396967211 */ /* 0x080fe200078fd8ff */
[----:B------:R-:W-:Y:S01]  /*dfe0*/  FMUL.FTZ R240, R95, -R240 ;  /* 0x800000f05ff07220 */ /* 0x000fe20000410000 */
[----:B------:R-:W-:Y:S01]  /*dff0*/  LEA.HI R100, R100, R3, RZ, 0x1b ;  /* 0x0000000364647211 */ /* 0x000fe200078fd8ff */
[----:B------:R-:W-:Y:S01]  /*e000*/  FMUL.FTZ R239, R166, -R239 ;  /* 0x800000efa6ef7220 */ /* 0x000fe20000410000 */
[-C--:B------:R-:W-:Y:S01]  /*e010*/  LEA.HI R106, R106, R3.reuse, RZ, 0x1b ;  /* 0x000000036a6a7211 */ /* 0x080fe200078fd8ff */
[C---:B------:R-:W-:Y:S01]  /*e020*/  FMUL.FTZ R226, R167.reuse, R226 ;  /* 0x000000e2a7e27220 */ /* 0x040fe20000410000 */
[-C--:B------:R-:W-:Y:S01]  /*e030*/  LEA.HI R134, R134, R3.reuse, RZ, 0x1b ;  /* 0x0000000386867211 */ /* 0x080fe200078fd8ff */
[----:B------:R-:W-:Y:S01]  /*e040*/  FMUL.FTZ R228, R167, -R228 ;  /* 0x800000e4a7e47220 */ /* 0x000fe20000410000 */
[----:B------:R-:W-:Y:S01]  /*e050*/  LEA.HI R136, R136, R3, RZ, 0x1b ;  /* 0x0000000388887211 */ /* 0x000fe200078fd8ff */
[C---:B------:R-:W-:Y:S01]  /*e060*/  FMUL.FTZ R237, R173.reuse, R237 ;  /* 0x000000edaded7220 */ /* 0x040fe20000410000 */
        /* <DEDUP_REMOVED lines=51> */
[----:B------:R-:W3:Y:S01]  /*e3a0*/  LDS R184, [R152+0x1580] ;  /* 0x0015800098b87984 */ /* 0x000ee20000000800 */
[----:B------:R-:W-:Y:S02]  /*e3b0*/  LEA R144, R186, UR16, 0x2 ;  /* 0x00000010ba907c11 */ /* 0x000fe4000f8e10ff */
[----:B------:R-:W-:Y:S01]  /*e3c0*/  LEA R143, R143, UR16, 0x2 ;  /* 0x000000108f8f7c11 */ /* 0x000fe2000f8e10ff */
[----:B------:R-:W4:Y:S01]  /*e3d0*/  LDS R186, [R153+0x1500] ;  /* 0x0015000099ba7984 */ /* 0x000f220000000800 */
        /* <DEDUP_REMOVED lines=12> */
[----:B------:R-:W-:Y:S01]  /*e4a0*/  LEA R105, R208, UR16, 0x2 ;  /* 0x00000010d0697c11 */ /* 0x000fe2000f8e10ff */
[----:B------:R-:W-:Y:S01]  /*e4b0*/  FMUL.FTZ R208, R93, R96 ;  /* 0x000000605dd07220 */ /* 0x000fe20000410000 */
        /* <DEDUP_REMOVED lines=26> */
[----:B------:R1:W-:Y:S01]  /*e660*/  STS [R70+0x2108], R99 ;  /* 0x0021086346007388 */ /* 0x0003e20000000800 */
[----:B------:R-:W0:Y:S01]  /*e670*/  S2R R210, SR_LANEID ;  /* 0x0000000000d27919 */ /* 0x000e220000000000 */
[----:B-----5:R-:W-:-:S02]  /*e680*/  MOV R97, UR10 ;  /* 0x0000000a00617c02 */ /* 0x020fc40008000f00 */
[----:B------:R5:W-:Y:S02]  /*e690*/  STS [R70+0x213c], R225 ;  /* 0x00213ce146007388 */ /* 0x000be40000000800 */
[----:B------:R-:W-:Y:S01]  /*e6a0*/  LEA R66, R97, -R66, 0x1 ;  /* 0x8000004261427211 */ /* 0x000fe200078e08ff */
[C---:B------:R-:W-:Y:S01]  /*e6b0*/  FMUL.FTZ R97, R169.reuse, R230 ;  /* 0x000000e6a9617220 */ /* 0x040fe20000410000 */
[----:B-1----:R-:W-:Y:S01]  /*e6c0*/  FMUL.FTZ R99, R169, -R224 ;  /* 0x800000e0a9637220 */ /* 0x002fe20000410000 */
[----:B------:R1:W-:Y:S01]  /*e6d0*/  STS [R70+0x2158], R223 ;  /* 0x002158df46007388 */ /* 0x0003e20000000800 */
[C---:B------:R-:W-:Y:S02]  /*e6e0*/  ISETP.GE.AND P2, PT, R66.reuse, 0x1, PT ;  /* 0x000000014200780c */ /* 0x040fe40003f46270 */
[----:B------:R-:W-:Y:S01]  /*e6f0*/  ISETP.GE.AND P3, PT, R66, 0x21, PT ;  /* 0x000000214200780c */ /* 0x000fe20003f66270 */
[----:B------:R2:W-:Y:S01]  /*e700*/  STS [R70+0x2130], R97 ;  /* 0x0021306146007388 */ /* 0x0005e20000000800 */
[----:B-----5:R-:W-:Y:S01]  /*e710*/  FMUL.FTZ R225, R177, -R216 ;  /* 0x800000d8b1e17220 */ /* 0x020fe20000410000 */
[----:B------:R-:W-:-:S02]  /*e720*/  FMUL.FTZ R216, R195, UR15 ;  /* 0x0000000fc3d87c20 */ /* 0x000fc40008410000 */
[----:B------:R5:W-:Y:S01]  /*e730*/  STS [R70+0x2134], R99 ;  /* 0x0021346346007388 */ /* 0x000be20000000800 */
[----:B-1----:R-:W-:Y:S01]  /*e740*/  FMUL.FTZ R223, R180, -R217 ;  /* 0x800000d9b4df7220 */ /* 0x002fe20000410000 */
[----:B------:R-:W-:Y:S02]  /*e750*/  FMUL.FTZ R217, R129, UR15 ;  /* 0x0000000f81d97c20 */ /* 0x000fe40008410000 */
[----:B------:R1:W-:Y:S01]  /*e760*/  STS [R70+0x2118], R233 ;  /* 0x002118e946007388 */ /* 0x0003e20000000800 */
[----:B--2---:R-:W-:Y:S01]  /*e770*/  FMUL.FTZ R97, R175, -R234 ;  /* 0x800000eaaf617220 */ /* 0x004fe20000410000 */
[----:B------:R-:W-:Y:S02]  /*e780*/  FFMA.FTZ R217, R194, UR14, R217 ;  /* 0x0000000ec2d97c23 */ /* 0x000fe400080100d9 */
[----:B------:R2:W-:Y:S01]  /*e790*/  STS [R70+0x2128], R231 ;  /* 0x002128e746007388 */ /* 0x0005e20000000800 */
[----:B-----5:R-:W-:Y:S01]  /*e7a0*/  FMUL.FTZ R99, R177, R212 ;  /* 0x000000d4b1637220 */ /* 0x020fe20000410000 */
[----:B------:R-:W-:-:S02]  /*e7b0*/  FMUL.FTZ R212, R101, UR15 ;  /* 0x0000000f65d47c20 */ /* 0x000fc40008410000 */
[----:B------:R5:W-:Y:S01]  /*e7c0*/  STS [R70+0x212c], R229 ;  /* 0x00212ce546007388 */ /* 0x000be20000000800 */
[----:B-1----:R-:W-:-:S03]  /*e7d0*/  FMUL.FTZ R233, R171, -R220 ;  /* 0x800000dcabe97220 */ /* 0x002fc60000410000 */
[----:B------:R1:W-:Y:S01]  /*e7e0*/  STS [R70+0x2138], R227 ;  /* 0x002138e346007388 */ /* 0x0003e20000000800 */
[----:B--2---:R-:W-:-:S03]  /*e7f0*/  FMUL.FTZ R231, R171, R222 ;  /* 0x000000deabe77220 */ /* 0x004fc60000410000 */
[----:B------:R2:W-:Y:S01]  /*e800*/  STS [R70+0x2154], R97 ;  /* 0x0021546146007388 */ /* 0x0005e20000000800 */
[----:B-----5:R-:W-:-:S03]  /*e810*/  FMUL.FTZ R229, R175, R232 ;  /* 0x000000e8afe57220 */ /* 0x020fc60000410000 */
[----:B------:R5:W-:Y:S01]  /*e820*/  STS [R70+0x2164], R225 ;  /* 0x002164e146007388 */ /* 0x000be20000000800 */
[----:B-1----:R-:W-:Y:S01]  /*e830*/  FMUL.FTZ R227, R179, -R214 ;  /* 0x800000d6b3e37220 */ /* 0x002fe20000410000 */
[----:B------:R-:W-:Y:S02]  /*e840*/  FMUL.FTZ R214, R123, UR15 ;  /* 0x0000000f7bd67c20 */ /* 0x000fe40008410000 */
[----:B------:R1:W-:Y:S01]  /*e850*/  STS [R70+0x215c], R221 ;  /* 0x00215cdd46007388 */ /* 0x0003e20000000800 */
[----:B--2---:R-:W-:-:S03]  /*e860*/  FMUL.FTZ R97, R179, R218 ;  /* 0x000000dab3617220 */ /* 0x004fc60000410000 */
[----:B------:R2:W-:Y:S01]  /*e870*/  STS [R70+0x2178], R219 ;  /* 0x002178db46007388 */ /* 0x0005e20000000800 */
[----:B-----5:R-:W-:Y:S01]  /*e880*/  FFMA.FTZ R225, R125, UR14, -R212 ;  /* 0x0000000e7de17c23 */ /* 0x020fe200080108d4 */
[----:B------:R-:W-:Y:S02]  /*e890*/  FMUL.FTZ R212, R194, UR15 ;  /* 0x0000000fc2d47c20 */ /* 0x000fe40008410000 */
[----:B------:R5:W-:Y:S01]  /*e8a0*/  STS [R70+0x217c], R223 ;  /* 0x00217cdf46007388 */ /* 0x000be20000000800 */
[----:B-1----:R-:W-:Y:S01]  /*e8b0*/  FFMA.FTZ R221, R195, UR14, R214 ;  /* 0x0000000ec3dd7c23 */ /* 0x002fe200080100d6 */
[----:B------:R-:W-:Y:S02]  /*e8c0*/  FMUL.FTZ R214, R135, UR15 ;  /* 0x0000000f87d67c20 */ /* 0x000fe40008410000 */
[----:B------:R1:W-:Y:S01]  /*e8d0*/  STS [R70+0x2100], R208 ;  /* 0x002100d046007388 */ /* 0x0003e20000000800 */
[----:B--2---:R-:W-:Y:S01]  /*e8e0*/  FFMA.FTZ R219, R129, UR14, -R212 ;  /* 0x0000000e81db7c23 */ /* 0x004fe200080108d4 */
[----:B------:R-:W-:-:S02]  /*e8f0*/  FMUL.FTZ R212, R189, UR15 ;  /* 0x0000000fbdd47c20 */ /* 0x000fc40008410000 */
[----:B------:R-:W-:Y:S01]  /*e900*/  STS [R70+0x2104], R238 ;  /* 0x002104ee46007388 */ /* 0x000fe20000000800 */
[----:B-----5:R-:W-:Y:S01]  /*e910*/  FFMA.FTZ R223, R123, UR14, -R216 ;  /* 0x0000000e7bdf7c23 */ /* 0x020fe200080108d8 */
[----:B------:R-:W-:Y:S02]  /*e920*/  FMUL.FTZ R216, R191, UR15 ;  /* 0x0000000fbfd87c20 */ /* 0x000fe40008410000 */
[----:B------:R-:W-:Y:S01]  /*e930*/  STS [R70+0x2110], R242 ;  /* 0x002110f246007388 */ /* 0x000fe20000000800 */
[----:B-1----:R-:W-:-:S03]  /*e940*/  FMUL.FTZ R208, R125, UR15 ;  /* 0x0000000f7dd07c20 */ /* 0x002fc60008410000 */
        /* <DEDUP_REMOVED lines=14> */
[----:B------:R-:W-:Y:S01]  /*ea30*/  STS [R70+0x2170], R97 ;  /* 0x0021706146007388 */ /* 0x000fe20000000800 */
[----:B--2---:R-:W-:-:S03]  /*ea40*/  FFMA.FTZ R215, R135, UR14, -R216 ;  /* 0x0000000e87d77c23 */ /* 0x004fc600080108d8 */
[----:B------:R1:W-:Y:S01]  /*ea50*/  STS [R70+0x2174], R227 ;  /* 0x002174e346007388 */ /* 0x0003e20000000800 */
[C---:B-----5:R-:W-:Y:S01]  /*ea60*/  FFMA.FTZ R213, R137.reuse, UR14, -R212 ;  /* 0x0000000e89d57c23 */ /* 0x060fe200080108d4 */
[----:B-1----:R-:W-:-:S04]  /*ea70*/  FMUL.FTZ R70, R137, UR15 ;  /* 0x0000000f89467c20 */ /* 0x002fc80008410000 */
[----:B------:R-:W-:Y:S01]  /*ea80*/  FFMA.FTZ R97, R189, UR14, R70 ;  /* 0x0000000ebd617c23 */ /* 0x000fe20008010046 */
[----:B------:R-:W-:Y:S06]  /*ea90*/  BAR.SYNC.DEFER_BLOCKING 0x0 ;  /* 0x0000000000007b1d */ /* 0x000fec0000010000 */
[----:B0--34-:R-:W-:Y:S05]  /*eaa0*/  @!P2 BRA `(.L_x_13567) ;  /* 0x00000000000ca947 */ /* 0x019fea0003800000 */
[----:B------:R-:W0:Y:S04]  /*eab0*/  LDS R227, [R164+0x2100] ;  /* 0x00210000a4e37984 */ /* 0x000e280000000800 */
[----:B------:R1:W-:Y:S04]  /*eac0*/  REDG.E.ADD.F32.FTZ.RN.STRONG.GPU desc[UR34][R64.64], R206 ;  /* 0x000000ce400079a6 */ /* 0x0003e8000c12f322 */
[----:B0-----:R1:W-:Y:S02]  /*ead0*/  REDG.E.ADD.F32.FTZ.RN.STRONG.GPU desc[UR34][R68.64], R227 ;  /* 0x000000e3440079a6 */ /* 0x0013e4000c12f322 */
.L_x_13567:
[----:B------:R-:W-:Y:S05]  /*eae0*/  BSYNC.RECONVERGENT B0 ;  /* 0x0000000000007941 */ /* 0x000fea0003800200 */
.L_x_13566:
[----:B------:R-:W0:Y:S01]  /*eaf0*/  LDS R163, [R163+0x2180] ;  /* 0x00218000a3a37984 */ /* 0x000e220000000800 */
[----:B------:R-:W-:Y:S04]  /*eb00*/  BSSY.RECONVERGENT B0, `(.L_x_13568) ;  /* 0x0000004000007945 */ /* 0x000fe80003800200 */
[----:B------:R-:W-:Y:S05]  /*eb10*/  @!P3 BRA `(.L_x_13569) ;  /* 0x000000000008b947 */ /* 0x000fea0003800000 */
[----:B------:R2:W-:Y:S04]  /*eb20*/  REDG.E.ADD.F32.FTZ.RN.STRONG.GPU desc[UR34][R64.64+0x80], R204 ;  /* 0x000080cc400079a6 */ /* 0x0005e8000c12f322 */
[----:B0-----:R2:W-:Y:S02]  /*eb30*/  REDG.E.ADD.F32.FTZ.RN.STRONG.GPU desc[UR34][R68.64+0x80], R163 ;  /* 0x000080a3440079a6 */ /* 0x0015e4000c12f322 */
.L_x_13569:
[----:B------:R-:W-:Y:S05]  /*eb40*/  BSYNC.RECONVERGENT B0 ;  /* 0x0000000000007941 */ /* 0x000fea0003800200 */
.L_x_13568:
        /* <DEDUP_REMOVED lines=10> */
.L_x_13571:
[----:B------:R-:W-:Y:S05]  /*ebf0*/  BSYNC.RECONVERGENT B0 ;  /* 0x0000000000007941 */ /* 0x000fea0003800200 */
.L_x_13570:
[----:B------:R-:W0:Y:S01]  /*ec00*/  LDS R159, [R159+0x2280] ;  /* 0x002280009f9f7984 */ /* 0x000e220000000800 */
[----:B------:R-:W-:Y:S04]  /*ec10*/  BSSY.RECONVERGENT B0, `(.L_x_13572) ;  /* 0x0000004000007945 */ /* 0x000fe80003800200 */
[----:B------:R-:W-:Y:S05]  /*ec20*/  @!P2 BRA `(.L_x_13573) ;  /* 0x000000000008a947 */ /* 0x000fea0003800000 */
[----:B------:R1:W-:Y:S04]  /*ec30*/  REDG.E.ADD.F32.FTZ.RN.STRONG.GPU desc[UR34][R64.64+0x180], R200 ;  /* 0x000180c8400079a6 */ /* 0x0003e8000c12f322 */
[----:B0-----:R1:W-:Y:S02]  /*ec40*/  REDG.E.ADD.F32.FTZ.RN.STRONG.GPU desc[UR34][R68.64+0x180], R159 ;  /* 0x0001809f440079a6 */ /* 0x0013e4000c12f322 */
.L_x_13573:
[----:B------:R-:W-:Y:S05]  /*ec50*/  BSYNC.RECONVERGENT B0 ;  /* 0x0000000000007941 */ /* 0x000fea0003800200 */
.L_x_13572:
[----:B01----:R0:W1:Y:S01]  /*ec60*/  LDS R159, [R158+0x2300] ;  /* 0x002300009e9f7984 */ /* 0x0030620000000800 */
[----:B------:R-:W-:Y:S04]  /*ec70*/  BSSY.RECONVERGENT B0, `(.L_x_13574) ;  /* 0x0000004000007945 */ /* 0x000fe80003800200 */
[----:B------:R-:W-:Y:S05]  /*ec80*/  @!P3 BRA `(.L_x_13575) ;  /* 0x000000000008b947 */ /* 0x000fea0003800000 */
[----:B------:R0:W-:Y:S04]  /*ec90*/  REDG.E.ADD.F32.FTZ.RN.STRONG.GPU desc[UR34][R64.64+0x200], R198 ;  /* 0x000200c6400079a6 */ /* 0x0001e8000c12f322 */
[----:B-1----:R0:W-:Y:S02]  /*eca0*/  REDG.E.ADD.F32.FTZ.RN.STRONG.GPU desc[UR34][R68.64+0x200], R159 ;  /* 0x0002009f440079a6 */ /* 0x0021e4000c12f322 */
.L_x_13575:
[----:B------:R-:W-:Y:S05]  /*ecb0*/  BSYNC.RECONVERGENT B0 ;  /* 0x0000000000007941 */ /* 0x000fea0003800200 */
.L_x_13574:
[----:B------:R-:W0:Y:S01]  /*ecc0*/  LDS R157, [R157+0x2380] ;  /* 0x002380009d9d7984 */ /* 0x000e220000000800 */
[----:B------:R-:W-:Y:S04]  /*ecd0*/  BSSY.RECONVERGENT B0, `(.L_x_13576) ;  /* 0x0000004000007945 */ /* 0x000fe80003800200 */
[----:B------:R-:W-:Y:S05]  /*ece0*/  @!P4 BRA `(.L_x_13577) ;  /* 0x000000000008c947 */ /* 0x000fea0003800000 */
[----:B------:R1:W-:Y:S04]  /*ecf0*/  REDG.E.ADD.F32.FTZ.RN.STRONG.GPU desc[UR34][R64.64+0x280], R196 ;  /* 0x000280c4400079a6 */ /* 0x0003e8000c12f322 */
[----:B0-----:R0:W-:Y:S02]  /*ed00*/  REDG.E.ADD.F32.FTZ.RN.STRONG.GPU desc[UR34][R68.64+0x280], R157 ;  /* 0x0002809d440079a6 */ /* 0x0011e4000c12f322 */
.L_x_13577:
[----:B------:R-:W-:Y:S05]  /*ed10*/  BSYNC.RECONVERGENT B0 ;  /* 0x0000000000007941 */ /* 0x000fea0003800200 */
.L_x_13576:
[----:B0-----:R0:W0:Y:S01]  /*ed20*/  LDS R157, [R156+0x2400] ;  /* 0x002400009c9d7984 */ /* 0x0010220000000800 */
[----:B------:R-:W-:Y:S04]  /*ed30*/  BSSY.RECONVERGENT B0, `(.L_x_13578) ;  /* 0x0000004000007945 */ /* 0x000fe80003800200 */
[----:B------:R-:W-:Y:S05]  /*ed40*/  @!P5 BRA `(.L_x_13579) ;  /* 0x000000000008d947 */ /* 0x000fea0003800000 */
[----:B------:R1:W-:Y:S04]  /*ed50*/  REDG.E.ADD.F32.FTZ.RN.STRONG.GPU desc[UR34][R64.64+0x300], R192 ;  /* 0x000300c0400079a6 */ /* 0x0003e8000c12f322 */
[----:B0-----:R0:W-:Y:S02]  /*ed60*/  REDG.E.ADD.F32.FTZ.RN.STRONG.GPU desc[UR34][R68.64+0x300], R157 ;  /* 0x0003009d440079a6 */ /* 0x0011e4000c12f322 */
.L_x_13579:
[----:B------:R-:W-:Y:S05]  /*ed70*/  BSYNC.RECONVERGENT B0 ;  /* 0x0000000000007941 */ /* 0x000fea0003800200 */
.L_x_13578:
        /* <DEDUP_REMOVED lines=10> */
.L_x_13581:
[----:B------:R-:W-:Y:S05]  /*ee20*/  BSYNC.RECONVERGENT B0 ;  /* 0x0000000000007941 */ /* 0x000fea0003800200 */
.L_x_13580:
[----:B0-----:R0:W0:Y:S01]  /*ee30*/  LDS R155, [R154+0x2500] ;  /* 0x002500009a9b7984 */ /* 0x0010220000000800 */
[----:B------:R-:W-:Y:S04]  /*ee40*/  BSSY.RECONVERGENT B0, `(.L_x_13582) ;  /* 0x0000004000007945 */ /* 0x000fe80003800200 */
[----:B------:R-:W-:Y:S05]  /*ee50*/  @!P2 BRA `(.L_x_13583) ;  /* 0x000000000008a947 */ /* 0x000fea0003800000 */
[----:B------:R1:W-:Y:S04]  /*ee60*/  REDG.E.ADD.F32.FTZ.RN.STRONG.GPU desc[UR34][R64.64+0x400], R188 ;  /* 0x000400bc400079a6 */ /* 0x0003e8000c12f322 */
[----:B0-----:R0:W-:Y:S02]  /*ee70*/  REDG.E.ADD.F32.FTZ.RN.STRONG.GPU desc[UR34][R68.64+0x400], R155 ;  /* 0x0004009b440079a6 */ /* 0x0011e4000c12f322 */
.L_x_13583:
[----:B------:R-:W-:Y:S05]  /*ee80*/  BSYNC.RECONVERGENT B0 ;  /* 0x0000000000007941 */ /* 0x000fea0003800200 */
.L_x_13582:
[----:B------:R-:W0:Y:S01]  /*ee90*/  LDS R153, [R153+0x2580] ;  /* 0x0025800099997984 */ /* 0x000e220000000800 */
[----:B------:R-:W-:Y:S04]  /*eea0*/  BSSY.RECONVERGENT B0, `(.L_x_13584) ;  /* 0x0000004000007945 */ /* 0x000fe80003800200 */
[----:B------:R-:W-:Y:S05]  /*eeb0*/  @!P3 BRA `(.L_x_13585) ;  /* 0x000000000008b947 */ /* 0x000fea0003800000 */
[----:B------:R1:W-:Y:S04]  /*eec0*/  REDG.E.ADD.F32.FTZ.RN.STRONG.GPU desc[UR34][R64.64+0x480], R186 ;  /* 0x000480ba400079a6 */ /* 0x0003e8000c12f322 */
[----:B0-----:R0:W-:Y:S02]  /*eed0*/  REDG.E.ADD.F32.FTZ.RN.STRONG.GPU desc[UR34][R68.64+0x480], R153 ;  /* 0x00048099440079a6 */ /* 0x0011e4000c12f322 */
.L_x_13585:
[----:B------:R-:W-:Y:S05]  /*eee0*/  BSYNC.RECONVERGENT B0 ;  /* 0x0000000000007941 */ /* 0x000fea0003800200 */
.L_x_13584:
[----:B0-----:R0:W0:Y:S01]  /*eef0*/  LDS R153, [R152+0x2600] ;  /* 0x0026000098997984 */ /* 0x0010220000000800 */
[----:B------:R-:W-:Y:S04]  /*ef00*/  BSSY.RECONVERGENT B0, `(.L_x_13586) ;  /* 0x0000004000007945 */ /* 0x000fe80003800200 */
[----:B------:R-:W-:Y:S05]  /*ef10*/  @!P4 BRA `(.L_x_13587) ;  /* 0x000000000008c947 */ /* 0x000fea0003800000 */
[----:B------:R1:W-:Y:S04]  /*ef20*/  REDG.E.ADD.F32.FTZ.RN.STRONG.GPU desc[UR34][R64.64+0x500], R184 ;  /* 0x000500b8400079a6 */ /* 0x0003e8000c12f322 */
[----:B0-----:R0:W-:Y:S02]  /*ef30*/  REDG.E.ADD.F32.FTZ.RN.STRONG.GPU desc[UR34][R68.64+0x500], R153 ;  /* 0x00050099440079a6 */ /* 0x0011e4000c12f322 */
.L_x_13587:
[----:B------:R-:W-:Y:S05]  /*ef40*/  BSYNC.RECONVERGENT B0 ;  /* 0x0000000000007941 */ /* 0x000fea0003800200 */
.L_x_13586:
[----:B------:R-:W0:Y:S01]  /*ef50*/  LDS R151, [R151+0x2680] ;  /* 0x0026800097977984 */ /* 0x000e220000000800 */
[----:B------:R-:W-:Y:S04]  /*ef60*/  BSSY.RECONVERGENT B0, `(.L_x_13588) ;  /* 0x0000004000007945 */ /* 0x000fe80003800200 */
[----:B------:R-:W-:Y:S05]  /*ef70*/  @!P5 BRA `(.L_x_13589) ;  /* 0x000000000008d947 */ /* 0x000fea0003800000 */
[----:B------:R1:W-:Y:S04]  /*ef80*/  REDG.E.ADD.F32.FTZ.RN.STRONG.GPU desc[UR34][R64.64+0x580], R182 ;  /* 0x000580b6400079a6 */ /* 0x0003e8000c12f322 */
[----:B0-----:R0:W-:Y:S02]  /*ef90*/  REDG.E.ADD.F32.FTZ.RN.STRONG.GPU desc[UR34][R68.64+0x580], R151 ;  /* 0x00058097440079a6 */ /* 0x0011e4000c12f322 */
.L_x_13589:
[----:B------:R-:W-:Y:S05]  /*efa0*/  BSYNC.RECONVERGENT B0 ;  /* 0x0000000000007941 */ /* 0x000fea0003800200 */
.L_x_13588:
        /* <DEDUP_REMOVED lines=10> */
.L_x_13591:
[----:B------:R-:W-:Y:S05]  /*f050*/  BSYNC.RECONVERGENT B0 ;  /* 0x0000000000007941 */ /* 0x000fea0003800200 */
.L_x_13590:
[----:B------:R-:W0:Y:S01]  /*f060*/  LDS R149, [R149+0x2780] ;  /* 0x0027800095957984 */ /* 0x000e220000000800 */
[----:B------:R-:W-:Y:S04]  /*f070*/  BSSY.RECONVERGENT B0, `(.L_x_13592) ;  /* 0x0000004000007945 */ /* 0x000fe80003800200 */
[----:B------:R-:W-:Y:S05]  /*f080*/  @!P2 BRA `(.L_x_13593) ;  /* 0x000000000008a947 */ /* 0x000fea0003800000 */
[----:B------:R1:W-:Y:S04]  /*f090*/  REDG.E.ADD.F32.FTZ.RN.STRONG.GPU desc[UR34][R64.64+0x680], R251 ;  /* 0x000680fb400079a6 */ /* 0x0003e8000c12f322 */
[----:B0-----:R0:W-:Y:S02]  /*f0a0*/  REDG.E.ADD.F32.FTZ.RN.STRONG.GPU desc[UR34][R68.64+0x680], R149 ;  /* 0x00068095440079a6 */ /* 0x0011e4000c12f322 */
.L_x_13593:
[----:B------:R-:W-:Y:S05]  /*f0b0*/  BSYNC.RECONVERGENT B0 ;  /* 0x0000000000007941 */ /* 0x000fea0003800200 */
.L_x_13592:
[----:B0-----:R0:W0:Y:S01]  /*f0c0*/  LDS R149, [R148+0x2800] ;  /* 0x0028000094957984 */ /* 0x0010220000000800 */
[----:B------:R-:W-:Y:S04]  /*f0d0*/  BSSY.RECONVERGENT B0, `(.L_x_13594) ;  /* 0x0000004000007945 */ /* 0x000fe80003800200 */
[----:B------:R-:W-:Y:S05]  /*f0e0*/  @!P3 BRA `(.L_x_13595) ;  /* 0x000000000008b947 */ /* 0x000fea0003800000 */
[----:B------:R1:W-:Y:S04]  /*f0f0*/  REDG.E.ADD.F32.FTZ.RN.STRONG.GPU desc[UR34][R64.64+0x700], R249 ;  /* 0x000700f9400079a6 */ /* 0x0003e8000c12f322 */
[----:B0-----:R0:W-:Y:S02]  /*f100*/  REDG.E.ADD.F32.FTZ.RN.STRONG.GPU desc[UR34][R68.64+0x700], R149 ;  /* 0x00070095440079a6 */ /* 0x0011e4000c12f322 */
.L_x_13595:
[----:B------:R-:W-:Y:S05]  /*f110*/  BSYNC.RECONVERGENT B0 ;  /* 0x0000000000007941 */ /* 0x000fea0003800200 */
.L_x_13594:
[----:B------:R-:W0:Y:S01]  /*f120*/  LDS R147, [R147+0x2880] ;  /* 0x0028800093937984 */ /* 0x000e220000000800 */
[----:B------:R-:W-:Y:S04]  /*f130*/  BSSY.RECONVERGENT B0, `(.L_x_13596) ;  /* 0x0000004000007945 */ /* 0x000fe80003800200 */
[----:B------:R-:W-:Y:S05]  /*f140*/  @!P4 BRA `(.L_x_13597) ;  /* 0x000000000008c947 */ /* 0x000fea0003800000 */
[----:B------:R1:W-:Y:S04]  /*f150*/  REDG.E.ADD.F32.FTZ.RN.STRONG.GPU desc[UR34][R64.64+0x780], R247 ;  /* 0x000780f7400079a6 */ /* 0x0003e8000c12f322 */
[----:B0-----:R0:W-:Y:S02]  /*f160*/  REDG.E.ADD.F32.FTZ.RN.STRONG.GPU desc[UR34][R68.64+0x780], R147 ;  /* 0x00078093440079a6 */ /* 0x0011e4000c12f322 */
.L_x_13597:
[----:B------:R-:W-:Y:S05]  /*f170*/  BSYNC.RECONVERGENT B0 ;  /* 0x0000000000007941 */ /* 0x000fea0003800200 */
.L_x_13596:
[----:B------:R-:W0:Y:S01]  /*f180*/  LDS R165, [R165+0x2900] ;  /* 0x00290000a5a57984 */ /* 0x000e220000000800 */
[----:B------:R-:W-:Y:S04]  /*f190*/  BSSY.RECONVERGENT B0, `(.L_x_13598) ;  /* 0x0000004000007945 */ /* 0x000fe80003800200 */
[----:B------:R-:W-:Y:S05]  /*f1a0*/  @!P5 BRA `(.L_x_13599) ;  /* 0x000000000008d947 */ /* 0x000fea0003800000 */
[----:B------:R1:W-:Y:S04]  /*f1b0*/  REDG.E.ADD.F32.FTZ.RN.STRONG.GPU desc[UR34][R64.64+0x800], R245 ;  /* 0x000800f5400079a6 */ /* 0x0003e8000c12f322 */
[----:B0-----:R0:W-:Y:S02]  /*f1c0*/  REDG.E.ADD.F32.FTZ.RN.STRONG.GPU desc[UR34][R68.64+0x800], R165 ;  /* 0x000800a5440079a6 */ /* 0x0011e4000c12f322 */
.L_x_13599:
[----:B------:R-:W-:Y:S05]  /*f1d0*/  BSYNC.RECONVERGENT B0 ;  /* 0x0000000000007941 */ /* 0x000fea0003800200 */
.L_x_13598:
        /* <DEDUP_REMOVED lines=10> */
.L_x_13601:
[----:B------:R-:W-:Y:S05]  /*f280*/  BSYNC.RECONVERGENT B0 ;  /* 0x0000000000007941 */ /* 0x000fea0003800200 */
.L_x_13600:
[----:B------:R-:W0:Y:S01]  /*f290*/  LDS R145, [R145+0x2a00] ;  /* 0x002a000091917984 */ /* 0x000e220000000800 */
[----:B------:R-:W-:Y:S04]  /*f2a0*/  BSSY.RECONVERGENT B0, `(.L_x_13602) ;  /* 0x0000004000007945 */ /* 0x000fe80003800200 */
[----:B------:R-:W-:Y:S05]  /*f2b0*/  @!P2 BRA `(.L_x_13603) ;  /* 0x000000000008a947 */ /* 0x000fea0003800000 */
[----:B------:R1:W-:Y:S04]  /*f2c0*/  REDG.E.ADD.F32.FTZ.RN.STRONG.GPU desc[UR34][R64.64+0x900], R241 ;  /* 0x000900f1400079a6 */ /* 0x0003e8000c12f322 */
[----:B0-----:R0:W-:Y:S02]  /*f2d0*/  REDG.E.ADD.F32.FTZ.RN.STRONG.GPU desc[UR34][R68.64+0x900], R145 ;  /* 0x00090091440079a6 */ /* 0x0011e4000c12f322 */
.L_x_13603:
[----:B------:R-:W-:Y:S05]  /*f2e0*/  BSYNC.RECONVERGENT B0 ;  /* 0x0000000000007941 */ /* 0x000fea0003800200 */
.L_x_13602:
[----:B0-----:R0:W0:Y:S01]  /*f2f0*/  LDS R145, [R144+0x2a80] ;  /* 0x002a800090917984 */ /* 0x0010220000000800 */
[----:B------:R-:W-:Y:S04]  /*f300*/  BSSY.RECONVERGENT B0, `(.L_x_13604) ;  /* 0x0000004000007945 */ /* 0x000fe80003800200 */
[----:B------:R-:W-:Y:S05]  /*f310*/  @!P3 BRA `(.L_x_13605) ;  /* 0x000000000008b947 */ /* 0x000fea0003800000 */
[----:B------:R1:W-:Y:S04]  /*f320*/  REDG.E.ADD.F32.FTZ.RN.STRONG.GPU desc[UR34][R64.64+0x980], R211 ;  /* 0x000980d3400079a6 */ /* 0x0003e8000c12f322 */
[----:B0-----:R0:W-:Y:S02]  /*f330*/  REDG.E.ADD.F32.FTZ.RN.STRONG.GPU desc[UR34][R68.64+0x980], R145 ;  /* 0x00098091440079a6 */ /* 0x0011e4000c12f322 */
.L_x_13605:
[----:B------:R-:W-:Y:S05]  /*f340*/  BSYNC.RECONVERGENT B0 ;  /* 0x0000000000007941 */ /* 0x000fea0003800200 */
.L_x_13604:
[----:B------:R-:W0:Y:S01]  /*f350*/  LDS R143, [R143+0x2b00] ;  /* 0x002b00008f8f7984 */ /* 0x000e220000000800 */
[----:B------:R-:W-:Y:S04]  /*f360*/  BSSY.RECONVERGENT B0, `(.L_x_13606) ;  /* 0x0000004000007945 */ /* 0x000fe80003800200 */
[----:B------:R-:W-:Y:S05]  /*f370*/  @!P4 BRA `(.L_x_13607) ;  /* 0x000000000008c947 */ /* 0x000fea0003800000 */
[----:B------:R1:W-:Y:S04]  /*f380*/  REDG.E.ADD.F32.FTZ.RN.STRONG.GPU desc[UR34][R64.64+0xa00], R209 ;  /* 0x000a00d1400079a6 */ /* 0x0003e8000c12f322 */
[----:B0-----:R0:W-:Y:S02]  /*f390*/  REDG.E.ADD.F32.FTZ.RN.STRONG.GPU desc[UR34][R68.64+0xa00], R143 ;  /* 0x000a008f440079a6 */ /* 0x0011e4000c12f322 */
.L_x_13607:
[----:B------:R-:W-:Y:S05]  /*f3a0*/  BSYNC.RECONVERGENT B0 ;  /* 0x0000000000007941 */ /* 0x000fea0003800200 */
.L_x_13606:
[----:B0-----:R0:W0:Y:S01]  /*f3b0*/  LDS R143, [R142+0x2b80] ;  /* 0x002b80008e8f7984 */ /* 0x0010220000000800 */
[----:B------:R-:W-:Y:S04]  /*f3c0*/  BSSY.RECONVERGENT B0, `(.L_x_13608) ;  /* 0x0000004000007945 */ /* 0x000fe80003800200 */
[----:B------:R-:W-:Y:S05]  /*f3d0*/  @!P5 BRA `(.L_x_13609) ;  /* 0x000000000008d947 */ /* 0x000fea0003800000 */
[----:B------:R1:W-:Y:S04]  /*f3e0*/  REDG.E.ADD.F32.FTZ.RN.STRONG.GPU desc[UR34][R64.64+0xa80], R207 ;  /* 0x000a80cf400079a6 */ /* 0x0003e8000c12f322 */
[----:B0-----:R0:W-:Y:S02]  /*f3f0*/  REDG.E.ADD.F32.FTZ.RN.STRONG.GPU desc[UR34][R68.64+0xa80], R143 ;  /* 0x000a808f440079a6 */ /* 0x0011e4000c12f322 */
.L_x_13609:
[----:B------:R-:W-:Y:S05]  /*f400*/  BSYNC.RECONVERGENT B0 ;  /* 0x0000000000007941 */ /* 0x000fea0003800200 */
.L_x_13608:
        /* <DEDUP_REMOVED lines=10> */
.L_x_13611:
[----:B------:R-:W-:Y:S05]  /*f4b0*/  BSYNC.RECONVERGENT B0 ;  /* 0x0000000000007941 */ /* 0x000fea0003800200 */
.L_x_13610:
[----:B0-----:R0:W0:Y:S01]  /*f4c0*/  LDS R141, [R140+0x2c80] ;  /* 0x002c80008c8d7984 */ /* 0x0010220000000800 */
[----:B------:R-:W-:Y:S04]  /*f4d0*/  BSSY.RECONVERGENT B0, `(.L_x_13612) ;  /* 0x0000004000007945 */ /* 0x000fe80003800200 */
[----:B------:R-:W-:Y:S05]  /*f4e0*/  @!P2 BRA `(.L_x_13613) ;  /* 0x000000000008a947 */ /* 0x000fea0003800000 */
[----:B------:R1:W-:Y:S04]  /*f4f0*/  REDG.E.ADD.F32.FTZ.RN.STRONG.GPU desc[UR34][R64.64+0xb80], R203 ;  /* 0x000b80cb400079a6 */ /* 0x0003e8000c12f322 */
[----:B0-----:R0:W-:Y:S02]  /*f500*/  REDG.E.ADD.F32.FTZ.RN.STRONG.GPU desc[UR34][R68.64+0xb80], R141 ;  /* 0x000b808d440079a6 */ /* 0x0011e4000c12f322 */
.L_x_13613:
[----:B------:R-:W-:Y:S05]  /*f510*/  BSYNC.RECONVERGENT B0 ;  /* 0x0000000000007941 */ /* 0x000fea0003800200 */
.L_x_13612:
[----:B0-----:R0:W0:Y:S01]  /*f520*/  LDS R141, [R138+0x2d00] ;  /* 0x002d00008a8d7984 */ /* 0x0010220000000800 */
[----:B------:R-:W-:Y:S04]  /*f530*/  BSSY.RECONVERGENT B0, `(.L_x_13614) ;  /* 0x0000004000007945 */ /* 0x000fe80003800200 */
[----:B------:R-:W-:Y:S05]  /*f540*/  @!P3 BRA `(.L_x_13615) ;  /* 0x000000000008b947 */ /* 0x000fea0003800000 */
[----:B------:R1:W-:Y:S04]  /*f550*/  REDG.E.ADD.F32.FTZ.RN.STRONG.GPU desc[UR34][R64.64+0xc00], R201 ;  /* 0x000c00c9400079a6 */ /* 0x0003e8000c12f322 */
[----:B0-----:R0:W-:Y:S02]  /*f560*/  REDG.E.ADD.F32.FTZ.RN.STRONG.GPU desc[UR34][R68.64+0xc00], R141 ;  /* 0x000c008d440079a6 */ /* 0x0011e4000c12f322 */
.L_x_13615:
[----:B------:R-:W-:Y:S05]  /*f570*/  BSYNC.RECONVERGENT B0 ;  /* 0x0000000000007941 */ /* 0x000fea0003800200 */
.L_x_13614:
[----:B0-----:R0:W0:Y:S01]  /*f580*/  LDS R141, [R136+0x2d80] ;  /* 0x002d8000888d7984 */ /* 0x0010220000000800 */
[----:B------:R-:W-:Y:S04]  /*f590*/  BSSY.RECONVERGENT B0, `(.L_x_13616) ;  /* 0x0000004000007945 */ /* 0x000fe80003800200 */
[----:B------:R-:W-:Y:S05]  /*f5a0*/  @!P4 BRA `(.L_x_13617) ;  /* 0x000000000008c947 */ /* 0x000fea0003800000 */
[----:B------:R1:W-:Y:S04]  /*f5b0*/  REDG.E.ADD.F32.FTZ.RN.STRONG.GPU desc[UR34][R64.64+0xc80], R199 ;  /* 0x000c80c7400079a6 */ /* 0x0003e8000c12f322 */
[----:B0-----:R0:W-:Y:S02]  /*f5c0*/  REDG.E.ADD.F32.FTZ.RN.STRONG.GPU desc[UR34][R68.64+0xc80], R141 ;  /* 0x000c808d440079a6 */ /* 0x0011e4000c12f322 */
.L_x_13617:
[----:B------:R-:W-:Y:S05]  /*f5d0*/  BSYNC.RECONVERGENT B0 ;  /* 0x0000000000007941 */ /* 0x000fea0003800200 */
.L_x_13616:
[----:B0-----:R0:W0:Y:S01]  /*f5e0*/  LDS R141, [R134+0x2e00] ;  /* 0x002e0000868d7984 */ /* 0x0010220000000800 */
[----:B------:R-:W-:Y:S04]  /*f5f0*/  BSSY.RECONVERGENT B0, `(.L_x_13618) ;  /* 0x0000004000007945 */ /* 0x000fe80003800200 */
[----:B------:R-:W-:Y:S05]  /*f600*/  @!P5 BRA `(.L_x_13619) ;  /* 0x000000000008d947 */ /* 0x000fea0003800000 */
[----:B------:R1:W-:Y:S04]  /*f610*/  REDG.E.ADD.F32.FTZ.RN.STRONG.GPU desc[UR34][R64.64+0xd00], R197 ;  /* 0x000d00c5400079a6 */ /* 0x0003e8000c12f322 */
[----:B0-----:R0:W-:Y:S02]  /*f620*/  REDG.E.ADD.F32.FTZ.RN.STRONG.GPU desc[UR34][R68.64+0xd00], R141 ;  /* 0x000d008d440079a6 */ /* 0x0011e4000c12f322 */
.L_x_13619:
[----:B------:R-:W-:Y:S05]  /*f630*/  BSYNC.RECONVERGENT B0 ;  /* 0x0000000000007941 */ /* 0x000fea0003800200 */
.L_x_13618:
        /* <DEDUP_REMOVED lines=10> */
.L_x_13621:
[----:B------:R-:W-:Y:S05]  /*f6e0*/  BSYNC.RECONVERGENT B0 ;  /* 0x0000000000007941 */ /* 0x000fea0003800200 */
.L_x_13620:
[----:B0-----:R0:W0:Y:S01]  /*f6f0*/  LDS R107, [R106+0x2f00] ;  /* 0x002f00006a6b7984 */ /* 0x0010220000000800 */
[----:B------:R-:W-:Y:S04]  /*f700*/  BSSY.RECONVERGENT B0, `(.L_x_13622) ;  /* 0x0000004000007945 */ /* 0x000fe80003800200 */
[----:B------:R-:W-:Y:S05]  /*f710*/  @!P2 BRA `(.L_x_13623) ;  /* 0x000000000008a947 */ /* 0x000fea0003800000 */
[----:B------:R1:W-:Y:S04]  /*f720*/  REDG.E.ADD.F32.FTZ.RN.STRONG.GPU desc[UR34][R64.64+0xe00], R187 ;  /* 0x000e00bb400079a6 */ /* 0x0003e8000c12f322 */
[----:B0-----:R0:W-:Y:S02]  /*f730*/  REDG.E.ADD.F32.FTZ.RN.STRONG.GPU desc[UR34][R68.64+0xe00], R107 ;  /* 0x000e006b440079a6 */ /* 0x0011e4000c12f322 */
.L_x_13623:
[----:B------:R-:W-:Y:S05]  /*f740*/  BSYNC.RECONVERGENT B0 ;  /* 0x0000000000007941 */ /* 0x000fea0003800200 */
.L_x_13622:
[----:B------:R-:W0:Y:S01]  /*f750*/  LDS R105, [R105+0x2f80] ;  /* 0x002f800069697984 */ /* 0x000e220000000800 */
[----:B------:R-:W-:Y:S04]  /*f760*/  BSSY.RECONVERGENT B0, `(.L_x_13624) ;  /* 0x0000004000007945 */ /* 0x000fe80003800200 */
[----:B------:R-:W-:Y:S05]  /*f770*/  @!P3 BRA `(.L_x_13625) ;  /* 0x000000000008b947 */ /* 0x000fea0003800000 */
[----:B------:R1:W-:Y:S04]  /*f780*/  REDG.E.ADD.F32.FTZ.RN.STRONG.GPU desc[UR34][R64.64+0xe80], R185 ;  /* 0x000e80b9400079a6 */ /* 0x0003e8000c12f322 */
[----:B0-----:R0:W-:Y:S02]  /*f790*/  REDG.E.ADD.F32.FTZ.RN.STRONG.GPU desc[UR34][R68.64+0xe80], R105 ;  /* 0x000e8069440079a6 */ /* 0x0011e4000c12f322 */
.L_x_13625:
[----:B------:R-:W-:Y:S05]  /*f7a0*/  BSYNC.RECONVERGENT B0 ;  /* 0x0000000000007941 */ /* 0x000fea0003800200 */
.L_x_13624:
[----:B------:R-:W0:Y:S01]  /*f7b0*/  LDS R103, [R103+0x3000] ;  /* 0x0030000067677984 */ /* 0x000e220000000800 */
[----:B------:R-:W-:Y:S04]  /*f7c0*/  BSSY.RECONVERGENT B0, `(.L_x_13626) ;  /* 0x0000004000007945 */ /* 0x000fe80003800200 */
[----:B------:R-:W-:Y:S05]  /*f7d0*/  @!P4 BRA `(.L_x_13627) ;  /* 0x000000000008c947 */ /* 0x000fea0003800000 */
[----:B------:R1:W-:Y:S04]  /*f7e0*/  REDG.E.ADD.F32.FTZ.RN.STRONG.GPU desc[UR34][R64.64+0xf00], R183 ;  /* 0x000f00b7400079a6 */ /* 0x0003e8000c12f322 */
[----:B0-----:R0:W-:Y:S02]  /*f7f0*/  REDG.E.ADD.F32.FTZ.RN.STRONG.GPU desc[UR34][R68.64+0xf00], R103 ;  /* 0x000f0067440079a6 */ /* 0x0011e4000c12f322 */
.L_x_13627:
[----:B------:R-:W-:Y:S05]  /*f800*/  BSYNC.RECONVERGENT B0 ;  /* 0x0000000000007941 */ /* 0x000fea0003800200 */
.L_x_13626:
[----:B0-----:R0:W0:Y:S01]  /*f810*/  LDS R103, [R100+0x3080] ;  /* 0x0030800064677984 */ /* 0x0010220000000800 */
[----:B------:R-:W-:Y:S04]  /*f820*/  BSSY.RECONVERGENT B0, `(.L_x_13628) ;  /* 0x0000004000007945 */ /* 0x000fe80003800200 */
[----:B------:R-:W-:Y:S05]  /*f830*/  @!P5 BRA `(.L_x_13629) ;  /* 0x000000000008d947 */ /* 0x000fea0003800000 */
[----:B------:R1:W-:Y:S04]  /*f840*/  REDG.E.ADD.F32.FTZ.RN.STRONG.GPU desc[UR34][R64.64+0xf80], R181 ;  /* 0x000f80b5400079a6 */ /* 0x0003e8000c12f322 */
[----:B0-----:R0:W-:Y:S02]  /*f850*/  REDG.E.ADD.F32.FTZ.RN.STRONG.GPU desc[UR34][R68.64+0xf80], R103 ;  /* 0x000f8067440079a6 */ /* 0x0011e4000c12f322 */
.L_x_13629:
[----:B------:R-:W-:Y:S05]  /*f860*/  BSYNC.RECONVERGENT B0 ;  /* 0x0000000000007941 */ /* 0x000fea0003800200 */
.L_x_13628:
        /* <DEDUP_REMOVED lines=83> */
.L_x_13631:
[----:B------:R-:W-:Y:S05]  /*fda0*/  BSYNC.RECONVERGENT B0 ;  /* 0x0000000000007941 */ /* 0x000fea0003800200 */
.L_x_13630:
[----:B------:R-:W-:-:S04]  /*fdb0*/  UIADD3 UR6, UPT, UPT, UR6, 0x1, URZ ;  /* 0x0000000106067890 */ /* 0x000fc8000fffe0ff */
[----:B------:R-:W-:-:S09]  /*fdc0*/  UISETP.GE.AND UP0, UPT, UR6, UR46, UPT ;  /* 0x0000002e0600728c */ /* 0x000fd2000bf06270 */
[----:B------:R-:W-:Y:S05]  /*fdd0*/  BRA.U !UP0, `(.L_x_13632) ;  /* 0xffffff5508387547 */ /* 0x000fea000b83ffff */
.L_x_13552:
        /* <DEDUP_REMOVED lines=8> */
[----:B------:R-:W1:Y:S01]  /*fe60*/  S2UR UR17, SR_CTAID.X ;  /* 0x00000000001179c3 */ /* 0x000e620000002500 */
[----:B------:R-:W-:Y:S01]  /*fe70*/  F2FP.F16.F32.PACK_AB R83, R84, R83 ;  /* 0x000000535453723e */ /* 0x000fe200000000ff */
[----:B------:R-:W1:Y:S01]  /*fe80*/  LDCU.64 UR14, c[0x0][0x4f8] ;  /* 0x00009f00ff0e77ac */ /* 0x000e620008000a00 */
[----:B------:R-:W-:Y:S01]  /*fe90*/  PRMT R38, R79, 0x7632, R38 ;  /* 0x000076324f267816 */ /* 0x000fe20000000026 */
[----:B------:R-:W-:Y:S01]  /*fea0*/  FADD.FTZ R2, R36, R2 ;  /* 0x0000000224027221 */ /* 0x000fe20000010000 */
[----:B------:R-:W-:Y:S01]  /*feb0*/  PRMT R39, R81, 0x7632, R39 ;  /* 0x0000763251277816 */ /* 0x000fe20000000027 */
[----:B------:R-:W2:Y:S01]  /*fec0*/  LDCU.64 UR18, c[0x0][0x500] ;  /* 0x0000a000ff1277ac */ /* 0x000ea20008000a00 */
[----:B------:R-:W-:-:S02]  /*fed0*/  ISETP.NE.AND P6, PT, R111, RZ, PT ;  /* 0x000000ff6f00720c */ /* 0x000fc40003fc5270 */
[----:B------:R-:W-:Y:S01]  /*fee0*/  F2FP.F16.F32.PACK_AB R85, R86, R85 ;  /* 0x000000555655723e */ /* 0x000fe200000000ff */
[----:B------:R-:W-:Y:S01]  /*fef0*/  UIADD3 UR6, UPT, UPT, UR6, -0x200, URZ ;  /* 0xfffffe0006067890 */ /* 0x000fe2000fffe0ff */
[----:B------:R-:W-:Y:S01]  /*ff00*/  F2FP.F16.F32.PACK_AB R87, R88, R87 ;  /* 0x000000575857723e */ /* 0x000fe200000000ff */
[----:B------:R-:W-:Y:S01]  /*ff10*/  UMOV UR7, URZ ;  /* 0x000000ff00077c82 */ /* 0x000fe20008000000 */
[----:B------:R-:W-:Y:S01]  /*ff20*/  F2FP.F16.F32.PACK_AB R89, R90, R89 ;  /* 0x000000595a59723e */ /* 0x000fe200000000ff */
[----:B------:R-:W4:Y:S01]  /*ff30*/  LDCU.64 UR36, c[0x0][0x550] ;  /* 0x0000aa00ff2477ac */ /* 0x000f220008000a00 */
[----:B------:R-:W-:Y:S01]  /*ff40*/  F2FP.F16.F32.PACK_AB R91, R92, R91 ;  /* 0x0000005b5c5b723e */ /* 0x000fe200000000ff */
[----:B------:R5:W-:Y:S01]  /*ff50*/  STS.U16 [R20+0x2], R37 ;  /* 0x0000022514007388 */ /* 0x000be20000000400 */
[----:B------:R-:W-:Y:S01]  /*ff60*/  PRMT R40, R85, 0x7632, R40 ;  /* 0x0000763255287816 */ /* 0x000fe20000000028 */
[----:B------:R-:W-:Y:S01]  /*ff70*/  UIADD3 UR33, UP0, UPT, UR33, -0x800, URZ ;  /* 0xfffff80021217890 */ /* 0x000fe2000ff1e0ff */
[----:B------:R-:W-:Y:S01]  /*ff80*/  MOV R46, UR10 ;  /* 0x0000000a002e7c02 */ /* 0x000fe20008000f00 */
[----:B------:R0:W-:Y:S01]  /*ff90*/  STS.U16 [R20+0x6], R38 ;  /* 0x0000062614007388 */ /* 0x0001e20000000400 */
[----:B------:R-:W2:Y:S01]  /*ffa0*/  S2UR UR10, SR_CTAID.Y ;  /* 0x00000000000a79c3 */ /* 0x000ea20000002600 */
[----:B------:R-:W-:-:S02]  /*ffb0*/  UIADD3.X UR30, UPT, UPT, UR30, -0x1, URZ, UP0, !UPT ;  /* 0xffffffff1e1e7890 */ /* 0x000fc400087fe4ff */
[----:B------:R3:W-:Y:S01]  /*ffc0*/  STS.U16 [R20+0xa], R39 ;  /* 0x00000a2714007388 */ /* 0x0007e20000000400 */
[----:B-1----:R-:W-:Y:S01]  /*ffd0*/  UIMAD.WIDE.U32 UR12, UR17, UR14, UR6 ;  /* 0x0000000e110c72a5 */ /* 0x002fe2000f8e0006 */
[----:B-----5:R-:W-:Y:S01]  /*ffe0*/  PRMT R37, R83, 0x7632, R37 ;  /* 0x0000763253257816 */ /* 0x020fe20000000025 */
[----:B------:R-:W-:Y:S01]  /*fff0*/  UISETP.GT.AND UP0, UPT, UR24, 0x1, UPT ;  /* 0x000000011800788c */ /* 0x000fe2000bf04270 */
[----:B------:R-:W-:Y:S01]  /*10000*/  STS.U16 [R20], R77 ;  /* 0x0000004d14007388 */ /* 0x000fe20000000400 */
[----:B------:R-:W-:Y:S01]  /*10010*/  UIMAD UR13, UR17, UR15, UR13 ;  /* 0x0000000f110d72a4 */ /* 0x000fe2000f8e020d */
[----:B0-----:R-:W-:Y:S01]  /*10020*/  PRMT R38, R87, 0x7632, R38 ;  /* 0x0000763257267816 */ /* 0x001fe20000000026 */
[----:B------:R-:W-:Y:S01]  /*10030*/  UIADD3 UR31, UP1, UPT, UR31, -0x800, URZ ;  /* 0xfffff8001f1f7890 */ /* 0x000fe2000ff3e0ff */
[----:B------:R0:W-:Y:S01]  /*10040*/  STS.U16 [R20+0xe], R37 ;  /* 0x00000e2514007388 */ /* 0x0001e20000000400 */
[----:B------:R-:W-:Y:S01]  /*10050*/  UIADD3 UR11, UP2, UPT, UR11, -0x400, URZ ;  /* 0xfffffc000b0b7890 */ /* 0x000fe2000ff5e0ff */
[----:B---3--:R-:W-:Y:S01]  /*10060*/  PRMT R39, R91, 0x7632, R39 ;  /* 0x000076325b277816 */ /* 0x008fe20000000027 */
        /* <DEDUP_REMOVED lines=9> */
[----:B--2---:R-:W-:Y:S02]  /*10100*/  UIMAD UR14, UR10, UR19, URZ ;  /* 0x000000130a0e72a4 */ /* 0x004fe4000f8e02ff */
[----:B------:R-:W-:Y:S01]  /*10110*/  UIMAD.WIDE.U32 UR12, UR10, UR18, UR12 ;  /* 0x000000120a0c72a5 */ /* 0x000fe2000f8e000c */
[----:B------:R-:W-:Y:S01]  /*10120*/  STS.U16 [R20+0x10], R85 ;  /* 0x0000105514007388 */ /* 0x000fe20000000400 */
[----:B------:R-:W-:-:S02]  /*10130*/  UIADD3.X UR29, UPT, UPT, UR29, -0x1, URZ, UP4, !UPT ;  /* 0xffffffff1d1d7890 */ /* 0x000fc4000a7fe4ff */
[----:B------:R-:W-:Y:S01]  /*10140*/  MOV R44, UR14 ;  /* 0x0000000e002c7c02 */ /* 0x000fe20008000f00 */
[----:B------:R0:W-:Y:S04]  /*10150*/  STS.U16 [R20+0x12], R40 ;  /* 0x0000122814007388 */ /* 0x0001e80000000400 */
[----:B------:R-:W-:Y:S01]  /*10160*/  STS.U16 [R20+0x14], R87 ;  /* 0x0000145714007388 */ /* 0x000fe20000000400 */
[----:B------:R-:W1:Y:S03]  /*10170*/  LDCU.64 UR14, c[0x0][0x520] ;  /* 0x0000a400ff0e77ac */ /* 0x000e660008000a00 */
[----:B------:R-:W-:Y:S01]  /*10180*/  STS.U16 [R20+0x16], R38 ;  /* 0x0000162614007388 */ /* 0x000fe20000000400 */
[----:B0-----:R-:W-:-:S03]  /*10190*/  LOP3.LUT R40, R3, 0x1f, RZ, 0xc0, !PT ;  /* 0x0000001f03287812 */ /* 0x001fc600078ec0ff */
[----:B------:R-:W-:Y:S01]  /*101a0*/  STS.U16 [R20+0x18], R89 ;  /* 0x0000185914007388 */ /* 0x000fe20000000400 */
[----:B------:R-:W-:-:S03]  /*101b0*/  SHF.L.U32 R3, R3, 0x4, RZ ;  /* 0x0000000403037819 */ /* 0x000fc600000006ff */
[----:B------:R0:W-:Y:S04]  /*101c0*/  STS.U16 [R20+0x1a], R37 ;  /* 0x00001a2514007388 */ /* 0x0001e80000000400 */
[----:B------:R-:W-:Y:S04]  /*101d0*/  STS.U16 [R20+0x1c], R91 ;  /* 0x00001c5b14007388 */ /* 0x000fe80000000400 */
[----:B------:R2:W-:Y:S01]  /*101e0*/  STS.U16 [R20+0x1e], R39 ;  /* 0x00001e2714007388 */ /* 0x0005e20000000400 */
[----:B------:R-:W-:-:S03]  /*101f0*/  NOP ;  /* 0x0000000000007918 */ /* 0x000fc60000000000 */
[----:B------:R-:W-:Y:S01]  /*10200*/  LDS.U16 R41, [R4] ;  /* 0x0000000004297984 */ /* 0x000fe20000000400 */
[----:B0-----:R-:W-:-:S03]  /*10210*/  LOP3.LUT R37, R40, 0x3e00, R3, 0xf8, !PT ;  /* 0x00003e0028257812 */ /* 0x001fc600078ef803 */
[----:B------:R-:W-:Y:S01]  /*10220*/  LDS.U16 R43, [R5+0x40] ;  /* 0x00004000052b7984 */ /* 0x000fe20000000400 */
[C---:B------:R-:W-:Y:S02]  /*10230*/  IADD3 R3, P0, PT, R37.reuse, UR12, RZ ;  /* 0x0000000c25037c10 */ /* 0x040fe4000ff1e0ff */
[----:B------:R-:W-:Y:S01]  /*10240*/  LOP3.LUT R73, R37, 0x20, RZ, 0xfc, !PT ;  /* 0x0000002025497812 */ /* 0x000fe200078efcff */
[----:B------:R-:W-:Y:S01]  /*10250*/  LDS.U16 R45, [R6+0x80] ;  /* 0x00008000062d7984 */ /* 0x000fe20000000400 */
[----:B------:R-:W-:Y:S01]  /*10260*/  IADD3.X R44, PT, PT, R44, UR13, RZ, P0, !PT ;  /* 0x0000000d2c2c7c10 */ /* 0x000fe200087fe4ff */
[----:B------:R-:W0:Y:S01]  /*10270*/  LDCU.64 UR12, c[0x0][0x518] ;  /* 0x0000a300ff0c77ac */ /* 0x000e220008000a00 */
[----:B----4-:R-:W-:Y:S01]  /*10280*/  LEA R38, P0, R3, UR36, 0x1 ;  /* 0x0000002403267c11 */ /* 0x010fe2000f8008ff */
[----:B------:R-:W-:Y:S01]  /*10290*/  LDS.U16 R47, [R7+0xc0] ;  /* 0x0000c000072f7984 */ /* 0x000fe20000000400 */
[----:B------:R-:W-:Y:S02]  /*102a0*/  LOP3.LUT R75, R37, 0x40, RZ, 0xfc, !PT ;  /* 0x00000040254b7812 */ /* 0x000fe400078efcff */
[----:B--2---:R-:W-:Y:S01]  /*102b0*/  LEA.HI.X R39, R3, UR37, R44, 0x1, P0 ;  /* 0x0000002503277c11 */ /* 0x004fe200080f0c2c */
        /* <DEDUP_REMOVED lines=22> */
[----:B------:R-:W-:Y:S01]  /*10420*/  LOP3.LUT R101, R37, 0x1e0, RZ, 0xfc, !PT ;  /* 0x000001e025657812 */ /* 0x000fe200078efcff */
[----:B-1----:R-:W-:Y:S01]  /*10430*/  UIMAD.WIDE.U32 UR6, UR10, UR14, UR6 ;  /* 0x0000000e0a0672a5 */ /* 0x002fe2000f8e0006 */
[----:B------:R-:W-:Y:S01]  /*10440*/  F2FP.F16.F32.PACK_AB R3, R35, R36 ;  /* 0x000000242303723e */ /* 0x000fe200000000ff */
[----:B------:R-:W-:Y:S01]  /*10450*/  LDS.U16 R63, [R15+0x2c0] ;  /* 0x0002c0000f3f7984 */ /* 0x000fe20000000400 */
[----:B------:R-:W-:Y:S01]  /*10460*/  FADD.FTZ R35, R2, R35 ;  /* 0x0000002302237221 */ /* 0x000fe20000010000 */
[----:B------:R-:W-:-:S02]  /*10470*/  UIMAD UR7, UR10, UR15, UR7 ;  /* 0x0000000f0a0772a4 */ /* 0x000fc4000f8e0207 */
        /* <DEDUP_REMOVED lines=86> */
[----:B------:R-:W-:Y:S01]  /*109e0*/  STS.U16 [R20+0x1c], R38 ;  /* 0x00001c2614007388 */ /* 0x000fe20000000400 */
[----:B-1----:R-:W-:Y:S01]  /*109f0*/  IADD3 R3, P0, PT, R37, UR6, RZ ;  /* 0x0000000625037c10 */ /* 0x002fe2000ff1e0ff */
[----:B------:R-:W-:-:S02]  /*10a00*/  UIADD3 UR6, UPT, UPT, UR24, -0x1, URZ ;  /* 0xffffffff18067890 */ /* 0x000fc4000fffe0ff */
[----:B------:R-:W-:Y:S01]  /*10a10*/  STS.U16 [R20+0x1e], R47 ;  /* 0x00001e2f14007388 */ /* 0x000fe20000000400 */
[----:B------:R-:W-:-:S03]  /*10a20*/  NOP ;  /* 0x0000000000007918 */ /* 0x000fc60000000000 */
[----:B------:R-:W-:Y:S01]  /*10a30*/  LDS.U16 R39, [R4] ;  /* 0x0000000004277984 */ /* 0x000fe20000000400 */
[----:B0-----:R-:W-:Y:S01]  /*10a40*/  LEA R2, P3, R3, UR12, 0x1 ;  /* 0x0000000c03027c11 */ /* 0x001fe2000f8608ff */
[----:B------:R-:W-:Y:S02]  /*10a50*/  UMOV UR24, UR6 ;  /* 0x0000000600187c82 */ /* 0x000fe40008000000 */
[----:B------:R-:W-:Y:S04]  /*10a60*/  LDS.U16 R5, [R5+0x40] ;  /* 0x0000400005057984 */ /* 0x000fe80000000400 */
[----:B------:R0:W-:Y:S04]  /*10a70*/  LDS.U16 R41, [R6+0x80] ;  /* 0x0000800006297984 */ /* 0x0001e80000000400 */
[----:B------:R-:W-:Y:S04]  /*10a80*/  LDS.U16 R7, [R7+0xc0] ;  /* 0x0000c00007077984 */ /* 0x000fe80000000400 */
[----:B------:R-:W-:Y:S01]  /*10a90*/  LDS.U16 R43, [R8+0x100] ;  /* 0x00010000082b7984 */ /* 0x000fe20000000400 */
[----:B0-----:R-:W-:-:S03]  /*10aa0*/  IADD3.X R6, PT, PT, RZ, UR7, RZ, P0, !PT ;  /* 0x00000007ff067c10 */ /* 0x001fc600087fe4ff */
        /* <DEDUP_REMOVED lines=50> */
.L_x_13550:
        /* <DEDUP_REMOVED lines=33> */
.L_x_13635:
[----:B------:R-:W-:Y:S05]  /*10fe0*/  BSYNC.RECONVERGENT B0 ;  /* 0x0000000000007941 */ /* 0x000fea0003800200 */
.L_x_13634:
[----:B------:R-:W-:Y:S01]  /*10ff0*/  UISETP.NE.U32.AND UP0, UPT, UR8, URZ, UPT ;  /* 0x000000ff0800728c */ /* 0x000fe2000bf05070 */
[----:B-1----:R-:W-:-:S03]  /*11000*/  ISETP.GE.AND P0, PT, R10, UR11, PT ;  /* 0x0000000b0a007c0c */ /* 0x002fc6000bf06270 */
[----:B------:R-:W-:-:S09]  /*11010*/  UISETP.NE.AND.EX UP0, UPT, UR9, URZ, UPT, UP0 ;  /* 0x000000ff0900728c */ /* 0x000fd2000bf05300 */
[----:B------:R-:W-:Y:S05]  /*11020*/  BRA.U !UP0, `(.L_x_13636) ;  /* 0x0000000108707547 */ /* 0x000fea000b800000 */
[----:B------:R-:W-:Y:S06]  /*11030*/  BAR.SYNC.DEFER_BLOCKING 0x0 ;  /* 0x0000000000007b1d */ /* 0x000fec0000010000 */
[----:B------:R-:W-:Y:S01]  /*11040*/  BSSY.RECONVERGENT B0, `(.L_x_13636) ;  /* 0x000001a000007945 */ /* 0x000fe20003800200 */
[----:B------:R-:W1:Y:S01]  /*11050*/  SHFL.DOWN P1, R3, R2, 0x1, 0x1f ;  /* 0x08201f0002037f89 */ /* 0x000e620000020000 */
[----:B------:R-:W3:Y:S01]  /*11060*/  S2R R6, SR_LANEID ;  /* 0x0000000000067919 */ /* 0x000ee20000000000 */
[----:B-1----:R-:W-:-:S05]  /*11070*/  @P1 FADD R3, R3, R2 ;  /* 0x0000000203031221 */ /* 0x002fca0000000000 */
[----:B0-----:R-:W0:Y:S01]  /*11080*/  SHFL.DOWN P1, R0, R3, 0x2, 0x1f ;  /* 0x08401f0003007f89 */ /* 0x001e220000020000 */
[----:B---3--:R-:W-:Y:S02]  /*11090*/  ISETP.NE.AND P2, PT, R6, RZ, PT ;  /* 0x000000ff0600720c */ /* 0x008fe40003f45270 */
[----:B------:R-:W1:Y:S11]  /*110a0*/  S2R R6, SR_TID.X ;  /* 0x0000000000067919 */ /* 0x000e760000002100 */
[----:B------:R-:W3:Y:S01]  /*110b0*/  @!P2 S2R R9, SR_CgaCtaId ;  /* 0x000000000009a919 */ /* 0x000ee20000008800 */
[----:B------:R-:W-:Y:S01]  /*110c0*/  @!P2 MOV R2, 0x400 ;  /* 0x000004000002a802 */ /* 0x000fe20000000f00 */
[----:B0-----:R-:W-:-:S05]  /*110d0*/  @P1 FADD R0, R3, R0 ;  /* 0x0000000003001221 */ /* 0x001fca0000000000 */
[----:B--2---:R-:W0:Y:S01]  /*110e0*/  SHFL.DOWN P1, R5, R0, 0x4, 0x1f ;  /* 0x08801f0000057f89 */ /* 0x004e220000020000 */
[----:B---3--:R-:W-:Y:S01]  /*110f0*/  @!P2 LEA R2, R9, R2, 0x18 ;  /* 0x000000020902a211 */ /* 0x008fe200078ec0ff */
        /* <DEDUP_REMOVED lines=14> */
.L_x_13637:
[----:B------:R-:W-:Y:S05]  /*111e0*/  BSYNC.RECONVERGENT B0 ;  /* 0x0000000000007941 */ /* 0x000fea0003800200 */
.L_x_13636:
[----:B------:R-:W-:Y:S05]  /*111f0*/  @P0 EXIT ;  /* 0x000000000000094d */ /* 0x000fea0003800000 */
[----:B------:R-:W3:Y:S01]  /*11200*/  S2UR UR8, SR_CgaCtaId ;  /* 0x00000000000879c3 */ /* 0x000ee20000008800 */
[----:B------:R-:W4:Y:S01]  /*11210*/  LDCU.64 UR6, c[0x0][0x4a8] ;  /* 0x00009500ff0677ac */ /* 0x000f220008000a00 */
[----:B012---:R-:W-:Y:S01]  /*11220*/  MOV R7, R10 ;  /* 0x0000000a00077202 */ /* 0x007fe20000000f00 */
[----:B------:R-:W0:Y:S01]  /*11230*/  LDCU UR9, c[0x0][0x360] ;  /* 0x00006c00ff0977ac */ /* 0x000e220008000800 */
[----:B------:R-:W1:Y:S01]  /*11240*/  LDCU.64 UR12, c[0x0][0x4b0] ;  /* 0x00009600ff0c77ac */ /* 0x000e620008000a00 */
[----:B------:R-:W2:Y:S01]  /*11250*/  LDCU.64 UR14, c[0x0][0x530] ;  /* 0x0000a600ff0e77ac */ /* 0x000ea20008000a00 */
[----:B----4-:R-:W-:-:S03]  /*11260*/  UIMAD.WIDE.U32 UR4, UR10, UR6, URZ ;  /* 0x000000060a0472a5 */ /* 0x010fc6000f8e00ff */
[----:B------:R-:W-:Y:S01]  /*11270*/  UMOV UR6, 0x400 ;  /* 0x0000040000067882 */ /* 0x000fe20000000000 */
[----:B------:R-:W-:Y:S02]  /*11280*/  UIMAD UR10, UR10, UR7, UR5 ;  /* 0x000000070a0a72a4 */ /* 0x000fe4000f8e0205 */
[----:B0123--:R-:W-:-:S12]  /*11290*/  ULEA UR6, UR8, UR6, 0x18 ;  /* 0x0000000608067291 */ /* 0x00ffd8000f8ec0ff */
.L_x_13638:
        /* <DEDUP_REMOVED lines=19> */
.L_x_13639:
        /* <DEDUP_REMOVED lines=11> */
.L_x_18740:


//--------------------- .text._Z25selective_scan_bwd_kernelI32Selective_Scan_bwd_kernel_traitsILi32ELi16ELb0ELb1ELb1ELb1ELb0EN3c104HalfENS1_7complexIfEEEEv12SSMParamsBwd --------------------------
	.section	.text._Z25selective_scan_bwd_kernelI32Selective_Scan_bwd_kernel_traitsILi32ELi16ELb0ELb1ELb1ELb1ELb0EN3c104HalfENS1_7complexIfEEEEv12SSMParamsBwd,"ax",@progbits
	.align	128
        .global         _Z25selective_scan_bwd_kernelI32Selective_Scan_bwd_kernel_traitsILi32ELi16ELb0ELb1ELb1ELb1ELb0EN3c104HalfENS1_7complexIfEEEEv12SSMParamsBwd
        .type           _Z25selective_scan_bwd_kernelI32Selective_Scan_bwd_kernel_traitsILi32ELi16ELb0ELb1ELb1ELb1ELb0EN3c104HalfENS1_7complexIfEEEEv12SSMParamsBwd,@function
        .size           _Z25selective_scan_bwd_kernelI32Selective_Scan_bwd_kernel_traitsILi32ELi16ELb0ELb1ELb1ELb1ELb0EN3c104HalfENS1_7complexIfEEEEv12SSMParamsBwd,(.L_x_18741 - _Z25selective_scan_bwd_kernelI32Selective_Scan_bwd_kernel_traitsILi32ELi16ELb0ELb1ELb1ELb1ELb0EN3c104HalfENS1_7complexIfEEEEv12SSMParamsBwd)
        .other          _Z25selective_scan_bwd_kernelI32Selective_Scan_bwd_kernel_traitsILi32ELi16ELb0ELb1ELb1ELb1ELb0EN3c104HalfENS1_7complexIfEEEEv12SSMParamsBwd,@"STO_CUDA_ENTRY STV_DEFAULT"
_Z25selective_scan_bwd_kernelI32Selective_Scan_bwd_kernel_traitsILi32ELi16ELb0ELb1ELb1ELb1ELb0EN3c104HalfENS1_7complexIfEEEEv12SSMParamsBwd:
.text._Z25selective_scan_bwd_kernelI32Selective_Scan_bwd_kernel_traitsILi32ELi16ELb0ELb1ELb1ELb1ELb0EN3c104HalfENS1_7complexIfEEEEv12SSMParamsBwd:
        /* <DEDUP_REMOVED lines=173> */
.L_x_13754:
        /* <DEDUP_REMOVED lines=45> */
[----:B------:R-:W3:Y:S01]  /*0da0*/  @!P3 LDG.E.U16 R14, desc[UR28][R6.64+0x140] ;  /* 0x0001401c060eb981 */ /* 0x000ee2000c1e1500 */
        /* <DEDUP_REMOVED lines=49> */
[C---:B-1----:R-:W-:Y:S02]  /*10c0*/  LEA.HI.SX32 R4, R38.reuse, R38, 0x1b ;  /* 0x0000002626047211 */ /* 0x042fe400078fdaff */
        /* <DEDUP_REMOVED lines=40> */
[----:B0-----:R-:W-:Y:S02]  /*1350*/  LEA R5, R8, UR25, 0x1 ;  /* 0x0000001908057c11 */ /* 0x001fe4000f8e08ff */
[----:B------:R-:W-:Y:S02]  /*1360*/  LEA R8, R20, UR25, 0x1 ;  /* 0x0000001914087c11 */ /* 0x000fe4000f8e08ff */
[----:B------:R-:W-:Y:S01]  /*1370*/  IADD3 R20, PT, PT, R38, 0xe0, RZ ;  /* 0x000000e026147810 */ /* 0x000fe20007ffe0ff */
[----:B--2---:R0:W-:Y:S03]  /*1380*/  STS.U16 [R5+0x40], R10 ;  /* 0x0000400a05007388 */ /* 0x0041e60000000400 */
[----:B------:R-:W-:Y:S01]  /*1390*/  LEA.HI.SX32 R20, R20, R38, 0x1b ;  /* 0x0000002614147211 */ /* 0x000fe200078fdaff */
[----:B------:R1:W-:Y:S04]  /*13a0*/  STS.U16 [R6+0x80], R11 ;  /* 0x0000800b06007388 */ /* 0x0003e80000000400 */
[----:B----4-:R2:W-:Y:S01]  /*13b0*/  STS.U16 [R7+0xc0], R12 ;  /* 0x0000c00c07007388 */ /* 0x0105e20000000400 */
[----:B0-----:R-:W-:-:S02]  /*13c0*/  LEA R10, R19, UR25, 0x1 ;  /* 0x00000019130a7c11 */ /* 0x001fc4000f8e08ff */
[----:B-1----:R-:W-:Y:S02]  /*13d0*/  LEA R11, R20, UR25, 0x1 ;  /* 0x00000019140b7c11 */ /* 0x002fe4000f8e08ff */
[C---:B------:R-:W-:Y:S01]  /*13e0*/  IADD3 R20, PT, PT, R38.reuse, 0x180, RZ ;  /* 0x0000018026147810 */ /* 0x040fe20007ffe0ff */
[----:B---3--:R0:W-:Y:S01]  /*13f0*/  STS.U16 [R8+0x100], R13 ;  /* 0x0001000d08007388 */ /* 0x0081e20000000400 */
[----:B------:R-:W-:Y:S02]  /*1400*/  IADD3 R19, PT, PT, R38, 0x160, RZ ;  /* 0x0000016026137810 */ /* 0x000fe40007ffe0ff */
[----:B--2---:R-:W-:Y:S01]  /*1410*/  LEA R12, R27, UR25, 0x1 ;  /* 0x000000191b0c7c11 */ /* 0x004fe2000f8e08ff */
[----:B------:R1:W-:Y:S01]  /*1420*/  STS.U16 [R9+0x140], R14 ;  /* 0x0001400e09007388 */ /* 0x0003e20000000400 */
[----:B------:R-:W-:Y:S02]  /*1430*/  LEA.HI.SX32 R20, R20, R38, 0x1b ;  /* 0x0000002614147211 */ /* 0x000fe400078fdaff */
[----:B------:R-:W-:Y:S01]  /*1440*/  IADD3 R27, PT, PT, R38, 0x1a0, RZ ;  /* 0x000001a0261b7810 */ /* 0x000fe20007ffe0ff */
[----:B------:R-:W-:Y:S01]  /*1450*/  STS.U16 [R10+0x180], R15 ;  /* 0x0001800f0a007388 */ /* 0x000fe20000000400 */
[----:B0-----:R-:W-:-:S02]  /*1460*/  LEA R13, R28, UR25, 0x1 ;  /* 0x000000191c0d7c11 */ /* 0x001fc4000f8e08ff */
[C---:B------:R-:W-:Y:S01]  /*1470*/  IADD3 R28, PT, PT, R38.reuse, 0x1c0, RZ ;  /* 0x000001c0261c7810 */ /* 0x040fe20007ffe0ff */
[----:B------:R0:W-:Y:S01]  /*1480*/  STS.U16 [R11+0x1c0], R16 ;  /* 0x0001c0100b007388 */ /* 0x0001e20000000400 */
[----:B-1----:R-:W-:Y:S02]  /*1490*/  LEA R14, R31, UR25, 0x1 ;  /* 0x000000191f0e7c11 */ /* 0x002fe4000f8e08ff */
[----:B------:R-:W-:Y:S02]  /*14a0*/  IADD3 R31, PT, PT, R38, 0x1e0, RZ ;  /* 0x000001e0261f7810 */ /* 0x000fe40007ffe0ff */
[-C--:B------:R-:W-:Y:S02]  /*14b0*/  LEA.HI.SX32 R19, R19, R38.reuse, 0x1b ;  /* 0x0000002613137211 */ /* 0x080fe400078fdaff */
[----:B------:R-:W-:Y:S02]  /*14c0*/  LEA.HI.SX32 R27, R27, R38, 0x1b ;  /* 0x000000261b1b7211 */ /* 0x000fe400078fdaff */
[----:B0-----:R-:W-:-:S02]  /*14d0*/  LEA R16, R20, UR25, 0x1 ;  /* 0x0000001914107c11 */ /* 0x001fc4000f8e08ff */
        /* <DEDUP_REMOVED lines=9> */
[----:B0-----:R-:W-:-:S03]  /*1570*/  LEA R17, R27, UR25, 0x1 ;  /* 0x000000191b117c11 */ /* 0x001fc6000f8e08ff */
[----:B------:R0:W-:Y:S01]  /*1580*/  STS.U16 [R15+0x2c0], R26 ;  /* 0x0002c01a0f007388 */ /* 0x0001e20000000400 */
[----:B-1----:R-:W-:-:S03]  /*1590*/  LEA R18, R28, UR25, 0x1 ;  /* 0x000000191c127c11 */ /* 0x002fc6000f8e08ff */
        /* <DEDUP_REMOVED lines=22> */
[----:B--2---:R-:W-:Y:S01]  /*1700*/  PRMT R21, RZ, 0x7610, R21 ;  /* 0x00007610ff157816 */ /* 0x004fe20000000015 */
[----:B------:R-:W-:Y:S01]  /*1710*/  BAR.SYNC.DEFER_BLOCKING 0x0 ;  /* 0x0000000000007b1d */ /* 0x000fe20000010000 */
[----:B------:R-:W-:-:S05]  /*1720*/  PRMT R28, RZ, 0x7610, R28 ;  /* 0x00007610ff1c7816 */ /* 0x000fca000000001c */
        /* <DEDUP_REMOVED lines=16> */
[----:B0-----:R-:W-:-:S11]  /*1830*/  PRMT R26, RZ, 0x7610, R26 ;  /* 0x00007610ff1a7816 */ /* 0x001fd6000000001a */
[----:B------:R-:W2:Y:S01]  /*1840*/  @!P0 LDG.E.U16 R35, desc[UR28][R24.64+0x180] ;  /* 0x0001801c18238981 */ /* 0x000ea2000c1e1500 */
[----:B------:R-:W-:Y:S02]  /*1850*/  ISETP.NE.AND P0, PT, R56, RZ, PT ;  /* 0x000000ff3800720c */ /* 0x000fe40003f05270 */
[----:B-1----:R-:W-:-:S11]  /*1860*/  PRMT R29, RZ, 0x7610, R29 ;  /* 0x00007610ff1d7816 */ /* 0x002fd6000000001d */
[----:B------:R-:W2:Y:S01]  /*1870*/  @!P0 LDG.E.U16 R26, desc[UR28][R24.64+0x1c0] ;  /* 0x0001c01c181a8981 */ /* 0x000ea2000c1e1500 */
[----:B------:R-:W-:Y:S02]  /*1880*/  ISETP.NE.AND P0, PT, R61, RZ, PT ;  /* 0x000000ff3d00720c */ /* 0x000fe40003f05270 */
[----:B---3--:R-:W-:Y:S02]  /*1890*/  PRMT R30, RZ, 0x7610, R30 ;  /* 0x00007610ff1e7816 */ /* 0x008fe4000000001e */
[----:B----4-:R-:W-:Y:S02]  /*18a0*/  PRMT R33, RZ, 0x7610, R33 ;  /* 0x00007610ff217816 */ /* 0x010fe40000000021 */
[----:B-----5:R-:W-:Y:S02]  /*18b0*/  PRMT R34, RZ, 0x7610, R34 ;  /* 0x00007610ff227816 */ /* 0x020fe40000000022 */
[----:B------:R-:W-:Y:S02]  /*18c0*/  PRMT R37, RZ, 0x7610, R37 ;  /* 0x00007610ff257816 */ /* 0x000fe40000000025 */
[----:B------:R-:W-:Y:S01]  /*18d0*/  PRMT R38, RZ, 0x7610, R38 ;  /* 0x00007610ff267816 */ /* 0x000fe20000000026 */
[----:B------:R-:W3:Y:S04]  /*18e0*/  @!P1 LDG.E.U16 R33, desc[UR28][R24.64+0x280] ;  /* 0x0002801c18219981 */ /* 0x000ee8000c1e1500 */
[----:B------:R-:W4:Y:S01]  /*18f0*/  @!P0 LDG.E.U16 R29, desc[UR28][R24.64+0x200] ;  /* 0x0002001c181d8981 */ /* 0x000f22000c1e1500 */
[----:B------:R-:W-:-:S02]  /*1900*/  ISETP.NE.AND P0, PT, R64, RZ, PT ;  /* 0x000000ff4000720c */ /* 0x000fc40003f05270 */
[----:B------:R-:W-:Y:S01]  /*1910*/  PRMT R39, RZ, 0x7610, R39 ;  /* 0x00007610ff277816 */ /* 0x000fe20000000027 */
[----:B------:R-:W5:Y:S01]  /*1920*/  @!P2 LDG.E.U16 R34, desc[UR28][R24.64+0x2c0] ;  /* 0x0002c01c1822a981 */ /* 0x000f62000c1e1500 */
[----:B------:R-:W-:-:S03]  /*1930*/  PRMT R40, RZ, 0x7610, R40 ;  /* 0x00007610ff287816 */ /* 0x000fc60000000028 */
[----:B------:R-:W5:Y:S04]  /*1940*/  @!P3 LDG.E.U16 R37, desc[UR28][R24.64+0x300] ;  /* 0x0003001c1825b981 */ /* 0x000f68000c1e1500 */
[----:B------:R-:W5:Y:S04]  /*1950*/  @!P4 LDG.E.U16 R38, desc[UR28][R24.64+0x340] ;  /* 0x0003401c1826c981 */ /* 0x000f68000c1e1500 */
[----:B------:R-:W3:Y:S04]  /*1960*/  @!P0 LDG.E.U16 R30, desc[UR28][R24.64+0x240] ;  /* 0x0002401c181e8981 */ /* 0x000ee8000c1e1500 */
[----:B------:R-:W5:Y:S04]  /*1970*/  @!P5 LDG.E.U16 R39, desc[UR28][R24.64+0x380] ;  /* 0x0003801c1827d981 */ /* 0x000f68000c1e1500 */
[----:B------:R0:W5:Y:S01]  /*1980*/  @!P6 LDG.E.U16 R40, desc[UR28][R24.64+0x3c0] ;  /* 0x0003c01c1828e981 */ /* 0x000162000c1e1500 */
        /* <DEDUP_REMOVED lines=20> */
[----:B--2---:R0:W-:Y:S04]  /*1ad0*/  STS.U16 [R4], R21 ;  /* 0x0000001504007388 */ /* 0x0041e80000000400 */
[----:B------:R-:W-:Y:S04]  /*1ae0*/  STS.U16 [R5+0x40], R28 ;  /* 0x0000401c05007388 */ /* 0x000fe80000000400 */
[----:B------:R-:W-:Y:S04]  /*1af0*/  STS.U16 [R6+0x80], R27 ;  /* 0x0000801b06007388 */ /* 0x000fe80000000400 */
[----:B------:R-:W-:Y:S04]  /*1b00*/  STS.U16 [R7+0xc0], R32 ;  /* 0x0000c02007007388 */ /* 0x000fe80000000400 */
[----:B------:R-:W-:Y:S04]  /*1b10*/  STS.U16 [R8+0x100], R31 ;  /* 0x0001001f08007388 */ /* 0x000fe80000000400 */
[----:B------:R-:W-:Y:S04]  /*1b20*/  STS.U16 [R9+0x140], R36 ;  /* 0x0001402409007388 */ /* 0x000fe80000000400 */
[----:B------:R-:W-:Y:S04]  /*1b30*/  STS.U16 [R10+0x180], R35 ;  /* 0x000180230a007388 */ /* 0x000fe80000000400 */
[----:B------:R1:W-:Y:S04]  /*1b40*/  STS.U16 [R11+0x1c0], R26 ;  /* 0x0001c01a0b007388 */ /* 0x0003e80000000400 */
[----:B----4-:R2:W-:Y:S04]  /*1b50*/  STS.U16 [R12+0x200], R29 ;  /* 0x0002001d0c007388 */ /* 0x0105e80000000400 */
[----:B---3--:R3:W-:Y:S04]  /*1b60*/  STS.U16 [R13+0x240], R30 ;  /* 0x0002401e0d007388 */ /* 0x0087e80000000400 */
[----:B------:R-:W-:Y:S04]  /*1b70*/  STS.U16 [R14+0x280], R33 ;  /* 0x000280210e007388 */ /* 0x000fe80000000400 */
[----:B-----5:R-:W-:Y:S04]  /*1b80*/  STS.U16 [R15+0x2c0], R34 ;  /* 0x0002c0220f007388 */ /* 0x020fe80000000400 */
[----:B------:R-:W-:Y:S04]  /*1b90*/  STS.U16 [R16+0x300], R37 ;  /* 0x0003002510007388 */ /* 0x000fe80000000400 */
[----:B------:R-:W-:Y:S04]  /*1ba0*/  STS.U16 [R17+0x340], R38 ;  /* 0x0003402611007388 */ /* 0x000fe80000000400 */
[----:B------:R4:W-:Y:S04]  /*1bb0*/  STS.U16 [R18+0x380], R39 ;  /* 0x0003802712007388 */ /* 0x0009e80000000400 */
[----:B------:R5:W-:Y:S01]  /*1bc0*/  STS.U16 [R19+0x3c0], R40 ;  /* 0x0003c02813007388 */ /* 0x000be20000000400 */
[----:B------:R-:W-:-:S03]  /*1bd0*/  NOP ;  /* 0x0000000000007918 */ /* 0x000fc60000000000 */
[----:B------:R-:W5:Y:S04]  /*1be0*/  LDS.U16 R31, [R20] ;  /* 0x00000000141f7984 */ /* 0x000f680000000400 */
[----:B------:R-:W-:Y:S04]  /*1bf0*/  LDS.U16 R32, [R20+0x2] ;  /* 0x0000020014207984 */ /* 0x000fe80000000400 */
[----:B------:R-:W5:Y:S04]  /*1c00*/  LDS.U16 R35, [R20+0x4] ;  /* 0x0000040014237984 */ /* 0x000f680000000400 */
[----:B------:R-:W-:Y:S04]  /*1c10*/  LDS.U16 R33, [R20+0x6] ;  /* 0x0000060014217984 */ /* 0x000fe80000000400 */
[----:B------:R-:W-:Y:S04]  /*1c20*/  LDS.U16 R34, [R20+0x8] ;  /* 0x0000080014227984 */ /* 0x000fe80000000400 */
[----:B------:R-:W5:Y:S04]  /*1c30*/  LDS.U16 R36, [R20+0xa] ;  /* 0x00000a0014247984 */ /* 0x000f680000000400 */
[----:B------:R-:W5:Y:S04]  /*1c40*/  LDS.U16 R37, [R20+0xc] ;  /* 0x00000c0014257984 */ /* 0x000f680000000400 */
[----:B------:R-:W1:Y:S04]  /*1c50*/  LDS.U16 R42, [R20+0xe] ;  /* 0x00000e00142a7984 */ /* 0x000e680000000400 */
[----:B------:R-:W1:Y:S04]  /*1c60*/  LDS.U16 R51, [R20+0x10] ;  /* 0x0000100014337984 */ /* 0x000e680000000400 */
[----:B------:R-:W1:Y:S04]  /*1c70*/  LDS.U16 R56, [R20+0x12] ;  /* 0x0000120014387984 */ /* 0x000e680000000400 */
[----:B------:R-:W1:Y:S04]  /*1c80*/  LDS.U16 R61, [R20+0x14] ;  /* 0x00001400143d7984 */ /* 0x000e680000000400 */
[----:B------:R-:W1:Y:S04]  /*1c90*/  LDS.U16 R73, [R20+0x16] ;  /* 0x0000160014497984 */ /* 0x000e680000000400 */
[----:B------:R-:W2:Y:S04]  /*1ca0*/  LDS.U16 R72, [R20+0x18] ;  /* 0x0000180014487984 */ /* 0x000ea80000000400 */
[----:B------:R-:W2:Y:S04]  /*1cb0*/  LDS.U16 R66, [R20+0x1a] ;  /* 0x00001a0014427984 */ /* 0x000ea80000000400 */
[----:B------:R-:W2:Y:S04]  /*1cc0*/  LDS.U16 R65, [R20+0x1c] ;  /* 0x00001c0014417984 */ /* 0x000ea80000000400 */
[----:B------:R-:W2:Y:S01]  /*1cd0*/  LDS.U16 R64, [R20+0x1e] ;  /* 0x00001e0014407984 */ /* 0x000ea20000000400 */
        /* <DEDUP_REMOVED lines=24> */
[----:B------:R-:W-:Y:S02]  /*1e60*/  PRMT R38, RZ, 0x7610, R38 ;  /* 0x00007610ff267816 */ /* 0x000fe40000000026 */
[----:B------:R-:W-:Y:S02]  /*1e70*/  PRMT R41, RZ, 0x7610, R41 ;  /* 0x00007610ff297816 */ /* 0x000fe40000000029 */
[----:B-----5:R-:W-:Y:S02]  /*1e80*/  PRMT R40, RZ, 0x7610, R40 ;  /* 0x00007610ff287816 */ /* 0x020fe40000000028 */
        /* <DEDUP_REMOVED lines=13> */
[----:B------:R-:W-:-:S05]  /*1f60*/  HADD2.F32 R31, -RZ, R31.H0_H0 ;  /* 0x2000001fff1f7230 */ /* 0x000fca0000004100 */
[----:B------:R-:W-:Y:S01]  /*1f70*/  FADD.FTZ R31, R31, UR7 ;  /* 0x000000071f1f7e21 */ /* 0x000fe20008010000 */
[----:B------:R-:W-:-:S04]  /*1f80*/  HADD2.F32 R35, -RZ, R35.H0_H0 ;  /* 0x20000023ff237230 */ /* 0x000fc80000004100 */
[----:B------:R-:W-:Y:S01]  /*1f90*/  FSETP.GTU.FTZ.AND P0, PT, R31, 20, PT ;  /* 0x41a000001f00780b */ /* 0x000fe20003f1c000 */
[----:B------:R-:W-:Y:S02]  /*1fa0*/  HADD2.F32 R32, -RZ, R32.H0_H0 ;  /* 0x20000020ff207230 */ /* 0x000fe40000004100 */
[----:B------:R-:W-:Y:S01]  /*1fb0*/  HADD2.F32 R36, -RZ, R36.H0_H0 ;  /* 0x20000024ff247230 */ /* 0x000fe20000004100 */
[----:B------:R-:W-:Y:S02]  /*1fc0*/  BSSY.RECONVERGENT B0, `(.L_x_13641) ;  /* 0x0000059000007945 */ /* 0x000fe40003800200 */
[----:B------:R-:W-:Y:S02]  /*1fd0*/  FADD.FTZ R32, R32, UR7 ;  /* 0x0000000720207e21 */ /* 0x000fe40008010000 */
[----:B------:R-:W-:Y:S01]  /*1fe0*/  FADD.FTZ R36, R36, UR7 ;  /* 0x0000000724247e21 */ /* 0x000fe20008010000 */
[----:B0-----:R-:W-:Y:S02]  /*1ff0*/  PRMT R22, RZ, 0x7610, R22 ;  /* 0x00007610ff167816 */ /* 0x001fe40000000016 */
[----:B------:R-:W-:-:S02]  /*2000*/  MOV R23, RZ ;  /* 0x000000ff00177202 */ /* 0x000fc40000000f00 */
[----:B------:R-:W-:Y:S02]  /*2010*/  FSETP.GTU.FTZ.AND P1, PT, R32, 20, PT ;  /* 0x41a000002000780b */ /* 0x000fe40003f3c000 */
[----:B------:R-:W-:Y:S01]  /*2020*/  FSETP.GTU.FTZ.AND P5, PT, R36, 20, PT ;  /* 0x41a000002400780b */ /* 0x000fe20003fbc000 */
[----:B------:R-:W-:Y:S04]  /*2030*/  STS.U16 [R4], R21 ;  /* 0x0000001504007388 */ /* 0x000fe80000000400 */
[----:B------:R-:W-:Y:S04]  /*2040*/  STS.U16 [R5+0x40], R24 ;  /* 0x0000401805007388 */ /* 0x000fe80000000400 */
[----:B------:R-:W-:Y:S04]  /*2050*/  STS.U16 [R6+0x80], R25 ;  /* 0x0000801906007388 */ /* 0x000fe80000000400 */
[----:B------:R-:W-:Y:S04]  /*2060*/  STS.U16 [R7+0xc0], R26 ;  /* 0x0000c01a07007388 */ /* 0x000fe80000000400 */
        /* <DEDUP_REMOVED lines=19> */
[----:B------:R3:W1:Y:S04]  /*21a0*/  LDS.U16 R81, [R20+0xc] ;  /* 0x00000c0014517984 */ /* 0x0006680000000400 */
[----:B------:R3:W2:Y:S04]  /*21b0*/  LDS.U16 R77, [R20+0xe] ;  /* 0x00000e00144d7984 */ /* 0x0006a80000000400 */
[----:B------:R3:W2:Y:S04]  /*21c0*/  LDS.U16 R80, [R20+0x10] ;  /* 0x0000100014507984 */ /* 0x0006a80000000400 */
        /* <DEDUP_REMOVED lines=8> */
[----:B------:R-:W-:Y:S02]  /*2250*/  HADD2.F32 R39, -RZ, R34.H0_H0 ;  /* 0x20000022ff277230 */ /* 0x000fe40000004100 */
[----:B------:R-:W-:Y:S01]  /*2260*/  FADD.FTZ R33, R35, UR7 ;  /* 0x0000000723217e21 */ /* 0x000fe20008010000 */
[----:B-1----:R-:W-:Y:S02]  /*2270*/  HADD2.F32 R41, -RZ, R37.H0_H0 ;  /* 0x20000025ff297230 */ /* 0x002fe40000004100 */
[----:B------:R-:W-:Y:S01]  /*2280*/  FADD.FTZ R34, R38, UR7 ;  /* 0x0000000726227e21 */ /* 0x000fe20008010000 */
[----:B------:R-:W-:Y:S01]  /*2290*/  FADD.FTZ R35, R39, UR7 ;  /* 0x0000000727237e21 */ /* 0x000fe20008010000 */
[----:B------:R-:W-:Y:S02]  /*22a0*/  HFMA2 R21, -RZ, RZ, 0, 0 ;  /* 0x00000000ff157431 */ /* 0x000fe400000001ff */
[----:B------:R-:W-:Y:S02]  /*22b0*/  HFMA2 R30, -RZ, RZ, 0, 0 ;  /* 0x00000000ff1e7431 */ /* 0x000fe400000001ff */
[----:B--2---:R-:W-:Y:S01]  /*22c0*/  HFMA2 R40, -RZ, RZ, 0, 0 ;  /* 0x00000000ff287431 */ /* 0x004fe200000001ff */
[----:B------:R-:W-:-:S02]  /*22d0*/  CS2R R24, SRZ ;  /* 0x0000000000187805 */ /* 0x000fc4000001ff00 */
[----:B------:R-:W-:Y:S02]  /*22e0*/  CS2R R26, SRZ ;  /* 0x00000000001a7805 */ /* 0x000fe4000001ff00 */
[----:B------:R-:W-:Y:S02]  /*22f0*/  CS2R R28, SRZ ;  /* 0x00000000001c7805 */ /* 0x000fe4000001ff00 */
[----:B------:R-:W-:Y:S02]  /*2300*/  FSETP.GTU.FTZ.AND P2, PT, R33, 20, PT ;  /* 0x41a000002100780b */ /* 0x000fe40003f5c000 */
[----:B------:R-:W-:Y:S02]  /*2310*/  CS2R R38, SRZ ;  /* 0x0000000000267805 */ /* 0x000fe4000001ff00 */
[----:B------:R-:W-:Y:S01]  /*2320*/  FSETP.GTU.FTZ.AND P3, PT, R34, 20, PT ;  /* 0x41a000002200780b */ /* 0x000fe20003f7c000 */
[----:B------:R-:W-:Y:S01]  /*2330*/  FADD.FTZ R41, R41, UR7 ;  /* 0x0000000729297e21 */ /* 0x000fe20008010000 */
[----:B------:R-:W-:-:S02]  /*2340*/  FSETP.GTU.FTZ.AND P4, PT, R35, 20, PT ;  /* 0x41a000002300780b */ /* 0x000fc40003f9c000 */
[----:B------:R-:W-:Y:S01]  /*2350*/  MOV R37, RZ ;  /* 0x000000ff00257202 */ /* 0x000fe20000000f00 */
[----:B----4-:R-:W-:Y:S10]  /*2360*/  @P0 BRA `(.L_x_13642) ;  /* 0x0000000000780947 */ /* 0x010ff40003800000 */
        /* <DEDUP_REMOVED lines=30> */
.L_x_13642:
[----:B------:R-:W-:Y:S05]  /*2550*/  BSYNC.RECONVERGENT B0 ;  /* 0x0000000000007941 */ /* 0x000fea0003800200 */
.L_x_13641:
[----:B---3--:R-:W-:Y:S01]  /*2560*/  HADD2.F32 R46, -RZ, R42.H0_H0 ;  /* 0x2000002aff2e7230 */ /* 0x008fe20000004100 */
        /* <DEDUP_REMOVED lines=37> */
.L_x_13644:
[----:B------:R-:W-:Y:S05]  /*27c0*/  BSYNC.RECONVERGENT B0 ;  /* 0x0000000000007941 */ /* 0x000fea0003800200 */
.L_x_13643:
        /* <DEDUP_REMOVED lines=39> */
.L_x_13646:
[----:B------:R-:W-:Y:S05]  /*2a40*/  BSYNC.RECONVERGENT B0 ;  /* 0x0000000000007941 */ /* 0x000fea0003800200 */
.L_x_13645:
        /* <DEDUP_REMOVED lines=39> */
.L_x_13648:
[----:B------:R-:W-:Y:S05]  /*2cc0*/  BSYNC.RECONVERGENT B0 ;  /* 0x0000000000007941 */ /* 0x000fea0003800200 */
.L_x_13647:
        /* <DEDUP_REMOVED lines=39> */
.L_x_13650:
[----:B------:R-:W-:Y:S05]  /*2f40*/  BSYNC.RECONVERGENT B0 ;  /* 0x0000000000007941 */ /* 0x000fea0003800200 */
.L_x_13649:
        /* <DEDUP_REMOVED lines=39> */
.L_x_13652:
[----:B------:R-:W-:Y:S05]  /*31c0*/  BSYNC.RECONVERGENT B0 ;  /* 0x0000000000007941 */ /* 0x000fea0003800200 */
.L_x_13651:
        /* <DEDUP_REMOVED lines=39> */
.L_x_13654:
[----:B------:R-:W-:Y:S05]  /*3440*/  BSYNC.RECONVERGENT B0 ;  /* 0x0000000000007941 */ /* 0x000fea0003800200 */
.L_x_13653:
[----:B------:R-:W-:Y:S02]  /*3450*/  HADD2.F32 R66, -RZ, R75.H0_H0 ;  /* 0x2000004bff427230 */ /* 0x000fe40000004100 */
[----:B------:R-:W-:Y:S01]  /*3460*/  FFMA.FTZ R83, R97, R48, R86 ;  /* 0x0000003061537223 */ /* 0x000fe20000010056 */
[----:B------:R-:W-:Y:S01]  /*3470*/  BSSY.RECONVERGENT B0, `(.L_x_13655) ;  /* 0x0000025000007945 */ /* 0x000fe20003800200 */
[----:B------:R-:W-:Y:S02]  /*3480*/  HADD2.F32 R85, -RZ, R65.H0_H0 ;  /* 0x20000041ff557230 */ /* 0x000fe40000004100 */
[----:B------:R-:W-:Y:S01]  /*3490*/  FADD.FTZ R75, R84, UR7 ;  /* 0x00000007544b7e21 */ /* 0x000fe20008010000 */
[----:B------:R-:W-:Y:S01]  /*34a0*/  FSETP.GTU.FTZ.AND P0, PT, R73, 20, PT ;  /* 0x41a000004900780b */ /* 0x000fe20003f1c000 */
[----:B------:R-:W-:Y:S02]  /*34b0*/  HADD2.F32 R65, -RZ, R82.H0_H0 ;  /* 0x20000052ff417230 */ /* 0x000fe40000004100 */
        /* <DEDUP_REMOVED lines=32> */
.L_x_13656:
[----:B------:R-:W-:Y:S05]  /*36c0*/  BSYNC.RECONVERGENT B0 ;  /* 0x0000000000007941 */ /* 0x000fea0003800200 */
.L_x_13655:
        /* <DEDUP_REMOVED lines=39> */
.L_x_13658:
[----:B------:R-:W-:Y:S05]  /*3940*/  BSYNC.RECONVERGENT B0 ;  /* 0x0000000000007941 */ /* 0x000fea0003800200 */
.L_x_13657:
        /* <DEDUP_REMOVED lines=39> */
.L_x_13660:
[----:B------:R-:W-:Y:S05]  /*3bc0*/  BSYNC.RECONVERGENT B0 ;  /* 0x0000000000007941 */ /* 0x000fea0003800200 */
.L_x_13659:
        /* <DEDUP_REMOVED lines=44> */
.L_x_13662:
[----:B------:R-:W-:Y:S05]  /*3e90*/  BSYNC.RECONVERGENT B0 ;  /* 0x0000000000007941 */ /* 0x000fea0003800200 */
.L_x_13661:
        /* <DEDUP_REMOVED lines=32> */
.L_x_13664:
[----:B------:R-:W-:Y:S05]  /*40a0*/  BSYNC.RECONVERGENT B0 ;  /* 0x0000000000007941 */ /* 0x000fea0003800200 */
.L_x_13663:
        /* <DEDUP_REMOVED lines=32> */
.L_x_13666:
[----:B------:R-:W-:Y:S05]  /*42b0*/  BSYNC.RECONVERGENT B0 ;  /* 0x0000000000007941 */ /* 0x000fea0003800200 */
.L_x_13665:
        /* <DEDUP_REMOVED lines=32> */
.L_x_13668:
[----:B------:R-:W-:Y:S05]  /*44c0*/  BSYNC.RECONVERGENT B0 ;  /* 0x0000000000007941 */ /* 0x000fea0003800200 */
.L_x_13667:
        /* <DEDUP_REMOVED lines=32> */
.L_x_13670:
[----:B------:R-:W-:Y:S05]  /*46d0*/  BSYNC.RECONVERGENT B0 ;  /* 0x0000000000007941 */ /* 0x000fea0003800200 */
.L_x_13669:
        /* <DEDUP_REMOVED lines=32> */
.L_x_13672:
[----:B------:R-:W-:Y:S05]  /*48e0*/  BSYNC.RECONVERGENT B0 ;  /* 0x0000000000007941 */ /* 0x000fea0003800200 */
.L_x_13671:
        /* <DEDUP_REMOVED lines=48> */
[----:B0-----:R-:W-:Y:S01]  /*4bf0*/  UIMAD.WIDE.U32 UR10, UR40, UR30, URZ ;  /* 0x0000001e280a72a5 */ /* 0x001fe2000f8e00ff */
[----:B------:R-:W-:Y:S01]  /*4c00*/  FADD.FTZ R179, R69, R69 ;  /* 0x0000004545b37221 */ /* 0x000fe20000010000 */
[----:B------:R-:W-:Y:S01]  /*4c10*/  FADD.FTZ R180, R68, R68 ;  /* 0x0000004444b47221 */ /* 0x000fe20000010000 */
[----:B------:R-:W-:Y:S01]  /*4c20*/  FADD.FTZ R181, R67, R67 ;  /* 0x0000004343b57221 */ /* 0x000fe20000010000 */
[----:B------:R-:W-:Y:S01]  /*4c30*/  LOP3.LUT R127, R3, 0x1f, RZ, 0xc0, !PT ;  /* 0x0000001f037f7812 */ /* 0x000fe200078ec0ff */
[----:B------:R-:W-:Y:S01]  /*4c40*/  UIMAD UR40, UR40, UR31, UR11 ;  /* 0x0000001f282872a4 */ /* 0x000fe2000f8e020b */
[----:B------:R-:W-:Y:S01]  /*4c50*/  ISETP.GE.AND P0, PT, R176, UR8, PT ;  /* 0x00000008b0007c0c */ /* 0x000fe2000bf06270 */
        /* <DEDUP_REMOVED lines=8> */
.L_x_13753:
        /* <DEDUP_REMOVED lines=16> */
[----:B-----5:R-:W-:-:S04]  /*4de0*/  @!P0 IMAD.WIDE.U32 R64, R66, UR8, R64 ;  /* 0x0000000842408c25 */ /* 0x020fc8000f8e0040 */
[----:B------:R-:W5:Y:S01]  /*4df0*/  @!P3 LDC.64 R98, c[0x0][0x3c0] ;  /* 0x0000f000ff62bb82 */ /* 0x000f620000000a00 */
[----:B------:R-:W-:Y:S01]  /*4e00*/  @!P0 IMAD R65, R67, UR8, R65 ;  /* 0x0000000843418c24 */ /* 0x000fe2000f8e0241 */
[----:B------:R-:W-:-:S04]  /*4e10*/  @!P0 LEA R130, P5, R64, UR24, 0x1 ;  /* 0x0000001840828c11 */ /* 0x000fc8000f8a08ff */
[----:B------:R-:W-:Y:S02]  /*4e20*/  @!P0 LEA.HI.X R131, R64, UR22, R65, 0x1, P5 ;  /* 0x0000001640838c11 */ /* 0x000fe4000a8f0c41 */
[----:B--2---:R-:W2:Y:S01]  /*4e30*/  @!P4 LDC.64 R66, c[0x0][0x3c0] ;  /* 0x0000f000ff42cb82 */ /* 0x004ea20000000a00 */
[----:B------:R-:W-:Y:S01]  /*4e40*/  ISETP.GE.AND P5, PT, R112, UR25, PT ;  /* 0x0000001970007c0c */ /* 0x000fe2000bfa6270 */
[----:B-1----:R-:W-:-:S04]  /*4e50*/  @!P2 IMAD.WIDE.U32 R68, R96, UR8, R132 ;  /* 0x000000086044ac25 */ /* 0x002fc8000f8e0084 */
[----:B------:R-:W-:Y:S01]  /*4e60*/  @!P2 IMAD R65, R97, UR8, R69 ;  /* 0x000000086141ac24 */ /* 0x000fe2000f8e0245 */
[----:B------:R-:W-:-:S04]  /*4e70*/  @!P2 LEA R96, P6, R68, UR24, 0x1 ;  /* 0x000000184460ac11 */ /* 0x000fc8000f8c08ff */
[----:B------:R-:W-:Y:S01]  /*4e80*/  @!P2 LEA.HI.X R97, R68, UR22, R65, 0x1, P6 ;  /* 0x000000164461ac11 */ /* 0x000fe2000b0f0c41 */
[----:B-----5:R-:W-:Y:S01]  /*4e90*/  @!P3 IMAD.WIDE.U32 R68, R98, UR8, R116 ;  /* 0x000000086244bc25 */ /* 0x020fe2000f8e0074 */
[----:B------:R-:W-:Y:S01]  /*4ea0*/  LOP3.LUT R98, R126, 0xa0, RZ, 0xfc, !PT ;  /* 0x000000a07e627812 */ /* 0x000fe200078efcff */
[----:B------:R-:W1:Y:S02]  /*4eb0*/  @!P5 LDC.64 R64, c[0x0][0x3c0] ;  /* 0x0000f000ff40db82 */ /* 0x000e640000000a00 */
[----:B----4-:R5:W4:Y:S01]  /*4ec0*/  @!P2 LDG.E.U16 R184, desc[UR28][R96.64] ;  /* 0x0000001c60b8a981 */ /* 0x010b22000c1e1500 */
[----:B------:R-:W-:Y:S01]  /*4ed0*/  ISETP.GE.AND P2, PT, R98, UR25, PT ;  /* 0x0000001962007c0c */ /* 0x000fe2000bf46270 */
[----:B------:R-:W-:Y:S01]  /*4ee0*/  @!P3 IMAD R69, R99, UR8, R69 ;  /* 0x000000086345bc24 */ /* 0x000fe2000f8e0245 */
[----:B------:R-:W-:Y:S02]  /*4ef0*/  @!P3 LEA R100, P6, R68, UR24, 0x1 ;  /* 0x000000184464bc11 */ /* 0x000fe4000f8c08ff */
[----:B------:R-:W-:-:S02]  /*4f00*/  @!P4 MOV R71, RZ ;  /* 0x000000ff0047c202 */ /* 0x000fc40000000f00 */
[----:B------:R-:W-:Y:S02]  /*4f10*/  PRMT R117, RZ, 0x7610, R117 ;  /* 0x00007610ff757816 */ /* 0x000fe40000000075 */
[----:B------:R-:W-:Y:S01]  /*4f20*/  @!P3 LEA.HI.X R101, R68, UR22, R69, 0x1, P6 ;  /* 0x000000164465bc11 */ /* 0x000fe2000b0f0c45 */
[----:B--2---:R-:W-:Y:S01]  /*4f30*/  @!P4 IMAD.WIDE.U32 R102, R66, UR8, R70 ;  /* 0x000000084266cc25 */ /* 0x004fe2000f8e0046 */
[----:B------:R-:W-:-:S03]  /*4f40*/  LOP3.LUT R108, R126, 0xc0, RZ, 0xfc, !PT ;  /* 0x000000c07e6c7812 */ /* 0x000fc600078efcff */
[----:B------:R2:W4:Y:S01]  /*4f50*/  @!P3 LDG.E.U16 R117, desc[UR28][R100.64] ;  /* 0x0000001c6475b981 */ /* 0x000522000c1e1500 */
[----:B------:R-:W-:Y:S01]  /*4f60*/  @!P4 IMAD R67, R67, UR8, R103 ;  /* 0x000000084343cc24 */ /* 0x000fe2000f8e0267 */
[----:B------:R-:W3:Y:S01]  /*4f70*/  @!P2 LDC.64 R68, c[0x0][0x3c0] ;  /* 0x0000f000ff44ab82 */ /* 0x000ee20000000a00 */
        /* <DEDUP_REMOVED lines=11> */
[----:B--2---:R-:W-:Y:S02]  /*5030*/  @!P5 LEA R100, P6, R104, UR24, 0x1 ;  /* 0x000000186864dc11 */ /* 0x004fe4000f8c08ff */
[----:B------:R-:W-:Y:S02]  /*5040*/  PRMT R113, RZ, 0x7610, R113 ;  /* 0x00007610ff717816 */ /* 0x000fe40000000071 */
[----:B------:R-:W-:-:S02]  /*5050*/  @!P2 MOV R99, RZ ;  /* 0x000000ff0063a202 */ /* 0x000fc40000000f00 */
[----:B------:R-:W-:Y:S02]  /*5060*/  @!P5 LEA.HI.X R101, R104, UR22, R65, 0x1, P6 ;  /* 0x000000166865dc11 */ /* 0x000fe4000b0f0c41 */
[----:B------:R-:W-:Y:S02]  /*5070*/  LOP3.LUT R104, R126, 0x100, RZ, 0xfc, !PT ;  /* 0x000001007e687812 */ /* 0x000fe400078efcff */
        /* <DEDUP_REMOVED lines=15> */
[----:B------:R-:W-:-:S02]  /*5170*/  @!P3 LEA R106, P6, R96, UR24, 0x1 ;  /* 0x00000018606abc11 */ /* 0x000fc4000f8c08ff */
[----:B------:R-:W-:Y:S02]  /*5180*/  @!P4 MOV R103, RZ ;  /* 0x000000ff0067c202 */ /* 0x000fe40000000f00 */
[----:B------:R-:W-:Y:S02]  /*5190*/  PRMT R71, RZ, 0x7610, R71 ;  /* 0x00007610ff477816 */ /* 0x000fe40000000047 */
[----:B------:R-:W-:Y:S01]  /*51a0*/  @!P3 LEA.HI.X R107, R96, UR22, R67, 0x1, P6 ;  /* 0x00000016606bbc11 */ /* 0x000fe2000b0f0c43 */
[----:B-1----:R-:W-:Y:S01]  /*51b0*/  @!P4 IMAD.WIDE.U32 R96, R64, UR8, R102 ;  /* 0x000000084060cc25 */ /* 0x002fe2000f8e0066 */
[----:B--2---:R-:W-:-:S03]  /*51c0*/  LOP3.LUT R100, R126, 0x140, RZ, 0xfc, !PT ;  /* 0x000001407e647812 */ /* 0x004fc600078efcff */
[----:B------:R1:W2:Y:S01]  /*51d0*/  @!P3 LDG.E.U16 R71, desc[UR28][R106.64] ;  /* 0x0000001c6a47b981 */ /* 0x0002a2000c1e1500 */
[----:B------:R-:W-:Y:S01]  /*51e0*/  @!P4 IMAD R65, R65, UR8, R97 ;  /* 0x000000084141cc24 */ /* 0x000fe2000f8e0261 */
[----:B------:R-:W1:Y:S01]  /*51f0*/  @!P2 LDC.64 R66, c[0x0][0x3c0] ;  /* 0x0000f000ff42ab82 */ /* 0x000e620000000a00 */
[----:B------:R-:W-:Y:S02]  /*5200*/  ISETP.GE.AND P3, PT, R100, UR25, PT ;  /* 0x0000001964007c0c */ /* 0x000fe4000bf66270 */
[C---:B0-----:R-:W-:Y:S02]  /*5210*/  @!P4 LEA R110, P6, R96.reuse, UR24, 0x1 ;  /* 0x00000018606ecc11 */ /* 0x041fe4000f8c08ff */
        /* <DEDUP_REMOVED lines=13> */
[----:B-1----:R-:W-:Y:S02]  /*52f0*/  LOP3.LUT R106, R126, 0x180, RZ, 0xfc, !PT ;  /* 0x000001807e6a7812 */ /* 0x002fe400078efcff */
[----:B------:R-:W1:Y:S01]  /*5300*/  @!P4 LDC.64 R68, c[0x0][0x3c0] ;  /* 0x0000f000ff44cb82 */ /* 0x000e620000000a00 */
[----:B------:R-:W-:Y:S01]  /*5310*/  @!P2 IMAD.WIDE.U32 R96, R66, UR8, R124 ;  /* 0x000000084260ac25 */ /* 0x000fe2000f8e007c */
[----:B------:R5:W2:Y:S01]  /*5320*/  @!P5 LDG.E.U16 R99, desc[UR28][R120.64] ;  /* 0x0000001c7863d981 */ /* 0x000aa2000c1e1500 */
        /* <DEDUP_REMOVED lines=9> */
[----:B------:R0:W2:Y:S01]  /*53c0*/  @!P2 LDG.E.U16 R190, desc[UR28][R114.64] ;  /* 0x0000001c72bea981 */ /* 0x0000a2000c1e1500 */
[----:B------:R-:W-:Y:S01]  /*53d0*/  ISETP.GE.AND P2, PT, R96, UR25, PT ;  /* 0x0000001960007c0c */ /* 0x000fe2000bf46270 */
[----:B------:R-:W-:Y:S01]  /*53e0*/  @!P3 IMAD R65, R65, UR8, R111 ;  /* 0x000000084141bc24 */ /* 0x000fe2000f8e026f */
[----:B-----5:R-:W-:-:S02]  /*53f0*/  @!P3 LEA R120, P6, R110, UR24, 0x1 ;  /* 0x000000186e78bc11 */ /* 0x020fc4000f8c08ff */
[----:B------:R-:W-:Y:S02]  /*5400*/  @!P4 MOV R119, RZ ;  /* 0x000000ff0077c202 */ /* 0x000fe40000000f00 */
[----:B------:R-:W-:Y:S02]  /*5410*/  PRMT R101, RZ, 0x7610, R101 ;  /* 0x00007610ff657816 */ /* 0x000fe40000000065 */
[----:B------:R-:W-:Y:S01]  /*5420*/  @!P3 LEA.HI.X R121, R110, UR22, R65, 0x1, P6 ;  /* 0x000000166e79bc11 */ /* 0x000fe2000b0f0c41 */
[----:B-1----:R-:W-:Y:S01]  /*5430*/  @!P4 IMAD.WIDE.U32 R110, R68, UR8, R118 ;  /* 0x00000008446ecc25 */ /* 0x002fe2000f8e0076 */
[----:B------:R-:W-:-:S03]  /*5440*/  LOP3.LUT R140, R126, 0x1c0, RZ, 0xfc, !PT ;  /* 0x000001c07e8c7812 */ /* 0x000fc600078efcff */
[----:B------:R1:W5:Y:S01]  /*5450*/  @!P3 LDG.E.U16 R101, desc[UR28][R120.64] ;  /* 0x0000001c7865b981 */ /* 0x000362000c1e1500 */
        /* <DEDUP_REMOVED lines=8> */
[----:B------:R1:W5:Y:S01]  /*54e0*/  @!P4 LDG.E.U16 R192, desc[UR28][R122.64] ;  /* 0x0000001c7ac0c981 */ /* 0x000362000c1e1500 */
[----:B0-----:R-:W-:Y:S02]  /*54f0*/  @!P5 IMAD.WIDE.U32 R114, R66, UR8, R106 ;  /* 0x000000084272dc25 */ /* 0x001fe4000f8e006a */
        /* <DEDUP_REMOVED lines=8> */
[----:B------:R-:W0:Y:S01]  /*5580*/  @!P4 LDC.64 R66, c[0x0][0x3c0] ;  /* 0x0000f000ff42cb82 */ /* 0x000e220000000a00 */
[----:B-1----:R-:W-:Y:S01]  /*5590*/  @!P2 IMAD.WIDE.U32 R120, R64, UR8, R96 ;  /* 0x000000084078ac25 */ /* 0x002fe2000f8e0060 */
[----:B------:R-:W5:Y:S01]  /*55a0*/  @!P5 LDG.E.U16 R103, desc[UR28][R134.64] ;  /* 0x0000001c8667d981 */ /* 0x000f62000c1e1500 */
        /* <DEDUP_REMOVED lines=9> */
[----:B------:R-:W5:Y:S01]  /*5640*/  @!P2 LDG.E.U16 R194, desc[UR28][R128.64] ;  /* 0x0000001c80c2a981 */ /* 0x000f62000c1e1500 */
[----:B------:R-:W-:Y:S01]  /*5650*/  ISETP.GE.AND P2, PT, R146, UR25, PT ;  /* 0x0000001992007c0c */ /* 0x000fe2000bf46270 */
[----:B------:R-:W-:Y:S01]  /*5660*/  @!P3 IMAD R111, R111, UR8, R123 ;  /* 0x000000086f6fbc24 */ /* 0x000fe2000f8e027b */
[----:B------:R-:W-:-:S02]  /*5670*/  @!P3 LEA R120, P6, R122, UR24, 0x1 ;  /* 0x000000187a78bc11 */ /* 0x000fc4000f8c08ff */
[----:B------:R-:W-:Y:S02]  /*5680*/  @!P4 MOV R69, RZ ;  /* 0x000000ff0045c202 */ /* 0x000fe40000000f00 */
[----:B------:R-:W-:Y:S02]  /*5690*/  @!P3 LEA.HI.X R121, R122, UR22, R111, 0x1, P6 ;  /* 0x000000167a79bc11 */ /* 0x000fe4000b0f0c6f */
[----:B------:R-:W-:Y:S01]  /*56a0*/  PRMT R97, RZ, 0x7610, R97 ;  /* 0x00007610ff617816 */ /* 0x000fe20000000061 */
[----:B------:R-:W-:Y:S01]  /*56b0*/  @!P4 IMAD.WIDE.U32 R110, R66, UR8, R68 ;  /* 0x00000008426ecc25 */ /* 0x000fe2000f8e0044 */
[----:B------:R-:W-:-:S03]  /*56c0*/  LOP3.LUT R152, R126, 0x240, RZ, 0xfc, !PT ;  /* 0x000002407e987812 */ /* 0x000fc600078efcff */
[----:B------:R-:W-:Y:S01]  /*56d0*/  @!P4 IMAD R69, R67, UR8, R111 ;  /* 0x000000084345cc24 */ /* 0x000fe2000f8e026f */
[----:B------:R1:W5:Y:S01]  /*56e0*/  @!P3 LDG.E.U16 R97, desc[UR28][R120.64] ;  /* 0x0000001c7861b981 */ /* 0x000362000c1e1500 */
[----:B------:R-:W4:Y:S01]  /*56f0*/  @!P2 LDC.64 R66, c[0x0][0x3c0] ;  /* 0x0000f000ff42ab82 */ /* 0x000f220000000a00 */
        /* <DEDUP_REMOVED lines=15> */
[----:B----4-:R-:W-:Y:S01]  /*57f0*/  @!P2 IMAD.WIDE.U32 R110, R66, UR8, R146 ;  /* 0x00000008426eac25 */ /* 0x010fe2000f8e0092 */
[----:B------:R-:W-:-:S03]  /*5800*/  LOP3.LUT R144, R126, 0x280, RZ, 0xfc, !PT ;  /* 0x000002807e907812 */ /* 0x000fc600078efcff */
[----:B------:R-:W-:Y:S01]  /*5810*/  @!P2 IMAD R105, R67, UR8, R111 ;  /* 0x000000084369ac24 */ /* 0x000fe2000f8e026f */
[----:B------:R1:W4:Y:S01]  /*5820*/  @!P5 LDG.E.U16 R69, desc[UR28][R120.64] ;  /* 0x0000001c7845d981 */ /* 0x000322000c1e1500 */
        /* <DEDUP_REMOVED lines=11> */
[----:B------:R0:W4:Y:S01]  /*58e0*/  @!P2 LDG.E.U16 R105, desc[UR28][R128.64] ;  /* 0x0000001c8069a981 */ /* 0x000122000c1e1500 */
[----:B------:R-:W0:Y:S01]  /*58f0*/  @!P6 LDC.64 R64, c[0x0][0x3c0] ;  /* 0x0000f000ff40eb82 */ /* 0x000e220000000a00 */
[C---:B------:R-:W-:Y:S02]  /*5900*/  @!P3 LEA R122, P2, R110.reuse, UR24, 0x1 ;  /* 0x000000186e7abc11 */ /* 0x040fe4000f8408ff */
[----:B------:R-:W-:Y:S02]  /*5910*/  @!P4 MOV R151, RZ ;  /* 0x000000ff0097c202 */ /* 0x000fe40000000f00 */
[--C-:B------:R-:W-:Y:S02]  /*5920*/  @!P3 LEA.HI.X R123, R110, UR22, R107.reuse, 0x1, P2 ;  /* 0x000000166e7bbc11 */ /* 0x100fe400090f0c6b */
[----:B------:R-:W-:Y:S01]  /*5930*/  ISETP.GE.AND P2, PT, R142, UR25, PT ;  /* 0x000000198e007c0c */ /* 0x000fe2000bf46270 */
[----:B------:R-:W3:Y:S01]  /*5940*/  @!P5 LDC.64 R110, c[0x0][0x3c0] ;  /* 0x0000f000ff6edb82 */ /* 0x000ee20000000a00 */
[----:B------:R-:W-:Y:S01]  /*5950*/  PRMT R107, RZ, 0x7610, R107 ;  /* 0x00007610ff6b7816 */ /* 0x000fe2000000006b */
[----:B-1----:R-:W-:-:S04]  /*5960*/  @!P4 IMAD.WIDE.U32 R120, R66, UR8, R150 ;  /* 0x000000084278cc25 */ /* 0x002fc8000f8e0096 */
[----:B------:R-:W-:Y:S01]  /*5970*/  @!P4 IMAD R67, R67, UR8, R121 ;  /* 0x000000084343cc24 */ /* 0x000fe2000f8e0279 */
[----:B------:R1:W4:Y:S01]  /*5980*/  @!P3 LDG.E.U16 R107, desc[UR28][R122.64] ;  /* 0x0000001c7a6bb981 */ /* 0x000322000c1e1500 */
[----:B------:R-:W-:Y:S02]  /*5990*/  @!P4 LEA R134, P3, R120, UR24, 0x1 ;  /* 0x000000187886cc11 */ /* 0x000fe4000f8608ff */
[----:B------:R-:W-:Y:S02]  /*59a0*/  LOP3.LUT R138, R126, 0x2e0, RZ, 0xfc, !PT ;  /* 0x000002e07e8a7812 */ /* 0x000fe400078efcff */
[----:B------:R-:W-:Y:S02]  /*59b0*/  @!P4 LEA.HI.X R135, R120, UR22, R67, 0x1, P3 ;  /* 0x000000167887cc11 */ /* 0x000fe400098f0c43 */
[----:B------:R-:W3:Y:S01]  /*59c0*/  @!P2 LDC.64 R66, c[0x0][0x3c0] ;  /* 0x0000f000ff42ab82 */ /* 0x000ee20000000a00 */
[----:B------:R-:W-:Y:S02]  /*59d0*/  @!P6 MOV R145, RZ ;  /* 0x000000ff0091e202 */ /* 0x000fe40000000f00 */
[----:B------:R-:W-:-:S02]  /*59e0*/  ISETP.GE.AND P3, PT, R138, UR25, PT ;  /* 0x000000198a007c0c */ /* 0x000fc4000bf66270 */
[----:B------:R-:W-:Y:S01]  /*59f0*/  PRMT R109, RZ, 0x7610, R109 ;  /* 0x00007610ff6d7816 */ /* 0x000fe2000000006d */
[----:B0-----:R-:W-:Y:S01]  /*5a00*/  @!P6 IMAD.WIDE.U32 R128, R64, UR8, R144 ;  /* 0x000000084080ec25 */ /* 0x001fe2000f8e0090 */
[----:B------:R-:W-:-:S03]  /*5a10*/  @!P5 MOV R149, RZ ;  /* 0x000000ff0095d202 */ /* 0x000fc60000000f00 */
[----:B------:R-:W-:Y:S01]  /*5a20*/  @!P6 IMAD R65, R65, UR8, R129 ;  /* 0x000000084141ec24 */ /* 0x000fe2000f8e0281 */
[----:B------:R-:W4:Y:S01]  /*5a30*/  @!P4 LDG.E.U16 R109, desc[UR28][R134.64] ;  /* 0x0000001c866dc981 */ /* 0x000f22000c1e1500 */
[----:B-1----:R-:W-:Y:S01]  /*5a40*/  @!P6 LEA R122, P4, R128, UR24, 0x1 ;  /* 0x00000018807aec11 */ /* 0x002fe2000f8808ff */
[----:B---3--:R-:W-:Y:S01]  /*5a50*/  @!P5 IMAD.WIDE.U32 R120, R110, UR8, R148 ;  /* 0x000000086e78dc25 */ /* 0x008fe2000f8e0094 */
        /* <DEDUP_REMOVED lines=12> */
[----:B------:R1:W3:Y:S01]  /*5b20*/  @!P6 LDG.E.U16 R115, desc[UR28][R122.64] ;  /* 0x0000001c7a73e981 */ /* 0x0002e2000c1e1500 */
[----:B------:R-:W-:Y:S02]  /*5b30*/  @!P2 LEA R154, P6, R110, UR24, 0x1 ;  /* 0x000000186e9aac11 */ /* 0x000fe4000f8c08ff */
[----:B------:R-:W-:Y:S01]  /*5b40*/  LOP3.LUT R120, R126, 0x320, RZ, 0xfc, !PT ;  /* 0x000003207e787812 */ /* 0x000fe200078efcff */
[----:B------:R2:W3:Y:S01]  /*5b50*/  @!P5 LDG.E.U16 R119, desc[UR28][R128.64] ;  /* 0x0000001c8077d981 */ /* 0x0004e2000c1e1500 */
[----:B------:R-:W-:Y:S02]  /*5b60*/  @!P2 LEA.HI.X R155, R110, UR22, R67, 0x1, P6 ;  /* 0x000000166e9bac11 */ /* 0x000fe4000b0f0c43 */
[----:B------:R-:W-:Y:S01]  /*5b70*/  ISETP.GE.AND P5, PT, R120, UR25, PT ;  /* 0x0000001978007c0c */ /* 0x000fe2000bfa6270 */
[----:B------:R-:W2:Y:S01]  /*5b80*/  @!P4 LDC.64 R66, c[0x0][0x3c0] ;  /* 0x0000f000ff42cb82 */ /* 0x000ea20000000a00 */
[----:B------:R-:W-:-:S02]  /*5b90*/  @!P3 MOV R139, RZ ;  /* 0x000000ff008bb202 */ /* 0x000fc40000000f00 */
[----:B------:R-:W-:Y:S02]  /*5ba0*/  PRMT R125, RZ, 0x7610, R125 ;  /* 0x00007610ff7d7816 */ /* 0x000fe4000000007d */
[----:B-1----:R-:W-:Y:S01]  /*5bb0*/  LOP3.LUT R122, R126, 0x340, RZ, 0xfc, !PT ;  /* 0x000003407e7a7812 */ /* 0x002fe200078efcff */
[----:B0-----:R-:W-:Y:S01]  /*5bc0*/  @!P3 IMAD.WIDE.U32 R134, R64, UR8, R138 ;  /* 0x000000084086bc25 */ /* 0x001fe2000f8e008a */
[----:B------:R-:W-:Y:S02]  /*5bd0*/  LOP3.LUT R110, R126, 0x360, RZ, 0xfc, !PT ;  /* 0x000003607e6e7812 */ /* 0x000fe400078efcff */
[----:B------:R0:W3:Y:S01]  /*5be0*/  @!P2 LDG.E.U16 R125, desc[UR28][R154.64] ;  /* 0x0000001c9a7da981 */ /* 0x0000e2000c1e1500 */
[----:B------:R-:W-:Y:S01]  /*5bf0*/  @!P3 IMAD R65, R65, UR8, R135 ;  /* 0x000000084141bc24 */ /* 0x000fe2000f8e0287 */
[----:B------:R-:W-:Y:S01]  /*5c00*/  ISETP.GE.AND P6, PT, R122, UR25, PT ;  /* 0x000000197a007c0c */ /* 0x000fe2000bfc6270 */
[----:B--2---:R-:W1:Y:S01]  /*5c10*/  @!P5 LDC.64 R128, c[0x0][0x3c0] ;  /* 0x0000f000ff80db82 */ /* 0x004e620000000a00 */
[----:B------:R-:W-:-:S04]  /*5c20*/  @!P3 LEA R160, P2, R134, UR24, 0x1 ;  /* 0x0000001886a0bc11 */ /* 0x000fc8000f8408ff */
[----:B------:R-:W-:Y:S02]  /*5c30*/  @!P3 LEA.HI.X R161, R134, UR22, R65, 0x1, P2 ;  /* 0x0000001686a1bc11 */ /* 0x000fe400090f0c41 */
[----:B------:R-:W-:Y:S02]  /*5c40*/  ISETP.GE.AND P2, PT, R110, UR25, PT ;  /* 0x000000196e007c0c */ /* 0x000fe4000bf46270 */
[----:B------:R-:W-:-:S03]  /*5c50*/  @!P4 MOV R137, RZ ;  /* 0x000000ff0089c202 */ /* 0x000fc60000000f00 */
[----:B------:R-:W2:Y:S01]  /*5c60*/  @!P6 LDC.64 R64, c[0x0][0x3c0] ;  /* 0x0000f000ff40eb82 */ /* 0x000ea20000000a00 */
[----:B------:R-:W-:Y:S01]  /*5c70*/  @!P4 IMAD.WIDE.U32 R134, R66, UR8, R136 ;  /* 0x000000084286cc25 */ /* 0x000fe2000f8e0088 */
[----:B------:R-:W-:-:S03]  /*5c80*/  PRMT R133, RZ, 0x7610, R133 ;  /* 0x00007610ff857816 */ /* 0x000fc60000000085 */
[----:B------:R-:W-:-:S03]  /*5c90*/  @!P4 IMAD R111, R67, UR8, R135 ;  /* 0x00000008436fcc24 */ /* 0x000fc6000f8e0287 */
[----:B------:R-:W2:Y:S01]  /*5ca0*/  @!P2 LDC.64 R66, c[0x0][0x3c0] ;  /* 0x0000f000ff42ab82 */ /* 0x000ea20000000a00 */
[----:B------:R-:W-:Y:S01]  /*5cb0*/  @!P5 MOV R121, RZ ;  /* 0x000000ff0079d202 */ /* 0x000fe20000000f00 */
[----:B------:R-:W3:Y:S01]  /*5cc0*/  @!P3 LDG.E.U16 R133, desc[UR28][R160.64] ;  /* 0x0000001ca085b981 */ /* 0x000ee2000c1e1500 */
        /* <DEDUP_REMOVED lines=10> */
[----:B------:R-:W3:Y:S01]  /*5d70*/  @!P4 LDG.E.U16 R198, desc[UR28][R158.64] ;  /* 0x0000001c9ec6c981 */ /* 0x000ee2000c1e1500 */
[----:B------:R-:W-:Y:S02]  /*5d80*/  PRMT R200, RZ, 0x7610, R200 ;  /* 0x00007610ffc87816 */ /* 0x000fe400000000c8 */
[----:B------:R-:W-:Y:S02]  /*5d90*/  @!P5 LEA.HI.X R155, R156, UR22, R129, 0x1, P3 ;  /* 0x000000169c9bdc11 */ /* 0x000fe400098f0c81 */
[----:B------:R-:W-:Y:S01]  /*5da0*/  ISETP.GE.AND P4, PT, R134, UR25, PT ;  /* 0x0000001986007c0c */ /* 0x000fe2000bf86270 */
[----:B--2---:R-:W-:Y:S01]  /*5db0*/  @!P6 IMAD.WIDE.U32 R130, R64, UR8, R122 ;  /* 0x000000084082ec25 */ /* 0x004fe2000f8e007a */
[----:B------:R-:W-:Y:S01]  /*5dc0*/  @!P2 MOV R111, RZ ;  /* 0x000000ff006fa202 */ /* 0x000fe20000000f00 */
[----:B------:R0:W2:Y:S01]  /*5dd0*/  @!P5 LDG.E.U16 R200, desc[UR28][R154.64] ;  /* 0x0000001c9ac8d981 */ /* 0x0000a2000c1e1500 */
[----:B------:R-:W-:Y:S01]  /*5de0*/  LOP3.LUT R128, R126, 0x3a0, RZ, 0xfc, !PT ;  /* 0x000003a07e807812 */ /* 0x000fe200078efcff */
[----:B------:R-:W-:Y:S01]  /*5df0*/  @!P6 IMAD R121, R65, UR8, R131 ;  /* 0x000000084179ec24 */ /* 0x000fe2000f8e0283 */
[----:B------:R-:W-:Y:S01]  /*5e00*/  @!P6 LEA R164, P5, R130, UR24, 0x1 ;  /* 0x0000001882a4ec11 */ /* 0x000fe2000f8a08ff */
[----:B------:R-:W-:Y:S01]  /*5e10*/  @!P2 IMAD.WIDE.U32 R64, R66, UR8, R110 ;  /* 0x000000084240ac25 */ /* 0x000fe2000f8e006e */
        /* <DEDUP_REMOVED lines=58> */
[----:B------:R-:W-:-:S04]  /*61c0*/  IADD3 R156, PT, PT, R111, 0x240, RZ ;  /* 0x000002406f9c7810 */ /* 0x000fc80007ffe0ff */
[-C--:B------:R-:W-:Y:S02]  /*61d0*/  LEA.HI.SX32 R156, R156, R111.reuse, 0x1b ;  /* 0x0000006f9c9c7211 */ /* 0x080fe400078fdaff */
[----:B------:R-:W-:Y:S02]  /*61e0*/  ISETP.GE.AND P3, PT, R132, UR43, PT ;  /* 0x0000002b84007c0c */ /* 0x000fe4000bf66270 */
[----:B------:R-:W-:Y:S02]  /*61f0*/  LEA R164, R156, UR25, 0x1 ;  /* 0x000000199ca47c11 */ /* 0x000fe4000f8e08ff */
[C---:B------:R-:W-:Y:S02]  /*6200*/  IADD3 R156, PT, PT, R111.reuse, 0x2c0, RZ ;  /* 0x000002c06f9c7810 */ /* 0x040fe40007ffe0ff */
[----:B------:R-:W-:Y:S02]  /*6210*/  IADD3 R158, PT, PT, R111, 0x260, RZ ;  /* 0x000002606f9e7810 */ /* 0x000fe40007ffe0ff */
[----:B------:R-:W-:-:S02]  /*6220*/  LEA.HI.SX32 R156, R156, R111, 0x1b ;  /* 0x0000006f9c9c7211 */ /* 0x000fc400078fdaff */
[----:B------:R-:W-:Y:S02]  /*6230*/  LEA.HI.SX32 R158, R158, R111, 0x1b ;  /* 0x0000006f9e9e7211 */ /* 0x000fe400078fdaff */
[----:B------:R-:W-:Y:S02]  /*6240*/  @!P2 MOV R127, RZ ;  /* 0x000000ff007fa202 */ /* 0x000fe40000000f00 */
[----:B------:R-:W-:Y:S02]  /*6250*/  LEA R162, R158, UR25, 0x1 ;  /* 0x000000199ea27c11 */ /* 0x000fe4000f8e08ff */
[----:B------:R-:W-:Y:S02]  /*6260*/  ISETP.GE.AND P4, PT, R116, UR43, PT ;  /* 0x0000002b74007c0c */ /* 0x000fe4000bf86270 */
[----:B------:R-:W-:Y:S01]  /*6270*/  IADD3 R158, PT, PT, R111, 0x2e0, RZ ;  /* 0x000002e06f9e7810 */ /* 0x000fe20007ffe0ff */
[----:B------:R-:W-:Y:S01]  /*6280*/  UMOV UR30, UR10 ;  /* 0x0000000a001e7c82 */ /* 0x000fe20008000000 */
[----:B------:R-:W-:-:S02]  /*6290*/  UMOV UR31, UR40 ;  /* 0x00000028001f7c82 */ /* 0x000fc40008000000 */
[----:B------:R-:W-:Y:S01]  /*62a0*/  LEA.HI.SX32 R158, R158, R111, 0x1b ;  /* 0x0000006f9e9e7211 */ /* 0x000fe200078fdaff */
        /* <DEDUP_REMOVED lines=14> */
[----:B0-----:R-:W-:-:S02]  /*6390*/  LEA R186, R64, UR25, 0x1 ;  /* 0x0000001940ba7c11 */ /* 0x001fc4000f8e08ff */
[----:B------:R-:W0:Y:S01]  /*63a0*/  @!P2 LDC.64 R64, c[0x0][0x3e0] ;  /* 0x0000f800ff40ab82 */ /* 0x000e220000000a00 */
[----:B------:R-:W-:Y:S04]  /*63b0*/  STS.U16 [R10+0x180], R71 ;  /* 0x000180470a007388 */ /* 0x000fe80000000400 */
[----:B------:R1:W-:Y:S01]  /*63c0*/  STS.U16 [R11+0x1c0], R182 ;  /* 0x0001c0b60b007388 */ /* 0x0003e20000000400 */
[----:B------:R-:W-:-:S03]  /*63d0*/  IADD3 R184, PT, PT, R111, 0x300, RZ ;  /* 0x000003006fb87810 */ /* 0x000fc60007ffe0ff */
[----:B------:R-:W-:Y:S04]  /*63e0*/  STS.U16 [R12+0x200], R99 ;  /* 0x000200630c007388 */ /* 0x000fe80000000400 */
[----:B------:R-:W-:Y:S01]  /*63f0*/  STS.U16 [R13+0x240], R190 ;  /* 0x000240be0d007388 */ /* 0x000fe20000000400 */
[----:B-1----:R-:W-:Y:S02]  /*6400*/  LEA R182, R66, UR25, 0x1 ;  /* 0x0000001942b67c11 */ /* 0x002fe4000f8e08ff */
[----:B------:R-:W-:Y:S01]  /*6410*/  IADD3 R66, PT, PT, R111, 0x2a0, RZ ;  /* 0x000002a06f427810 */ /* 0x000fe20007ffe0ff */
[----:B------:R-:W-:Y:S03]  /*6420*/  STS.U16 [R14+0x280], R101 ;  /* 0x000280650e007388 */ /* 0x000fe60000000400 */
[----:B------:R-:W-:Y:S01]  /*6430*/  LEA.HI.SX32 R66, R66, R111, 0x1b ;  /* 0x0000006f42427211 */ /* 0x000fe200078fdaff */
[----:B------:R-:W-:Y:S04]  /*6440*/  STS.U16 [R15+0x2c0], R192 ;  /* 0x0002c0c00f007388 */ /* 0x000fe80000000400 */
[----:B------:R-:W-:Y:S04]  /*6450*/  STS.U16 [R16+0x300], R103 ;  /* 0x0003006710007388 */ /* 0x000fe80000000400 */
[----:B------:R-:W-:Y:S04]  /*6460*/  STS.U16 [R17+0x340], R194 ;  /* 0x000340c211007388 */ /* 0x000fe80000000400 */
[----:B------:R1:W-:Y:S01]  /*6470*/  STS.U16 [R18+0x380], R97 ;  /* 0x0003806112007388 */ /* 0x0003e20000000400 */
[----:B------:R-:W-:-:S02]  /*6480*/  LEA R188, R156, UR25, 0x1 ;  /* 0x000000199cbc7c11 */ /* 0x000fc4000f8e08ff */
[-C--:B-1----:R-:W-:Y:S02]  /*6490*/  LEA.HI.SX32 R97, R184, R111.reuse, 0x1b ;  /* 0x0000006fb8617211 */ /* 0x082fe400078fdaff */
[----:B------:R-:W-:Y:S02]  /*64a0*/  LEA R184, R66, UR25, 0x1 ;  /* 0x0000001942b87c11 */ /* 0x000fe4000f8e08ff */
[C---:B------:R-:W-:Y:S01]  /*64b0*/  IADD3 R66, PT, PT, R111.reuse, 0x320, RZ ;  /* 0x000003206f427810 */ /* 0x040fe20007ffe0ff */
[----:B------:R-:W-:Y:S03]  /*64c0*/  STS.U16 [R19+0x3c0], R196 ;  /* 0x0003c0c413007388 */ /* 0x000fe60000000400 */
[----:B------:R-:W-:Y:S01]  /*64d0*/  LEA.HI.SX32 R66, R66, R111, 0x1b ;  /* 0x0000006f42427211 */ /* 0x000fe200078fdaff */
[----:B----4-:R-:W-:Y:S01]  /*64e0*/  STS.U16 [R160+0x400], R69 ;  /* 0x00040045a0007388 */ /* 0x010fe20000000400 */
[----:B------:R-:W-:-:S03]  /*64f0*/  IADD3 R156, PT, PT, R111, 0x340, RZ ;  /* 0x000003406f9c7810 */ /* 0x000fc60007ffe0ff */
[----:B------:R1:W-:Y:S01]  /*6500*/  STS.U16 [R182+0x440], R105 ;  /* 0x00044069b6007388 */ /* 0x0003e20000000400 */
[-C--:B------:R-:W-:Y:S01]  /*6510*/  LEA.HI.SX32 R99, R156, R111.reuse, 0x1b ;  /* 0x0000006f9c637211 */ /* 0x080fe200078fdaff */
[----:B0-----:R-:W-:Y:S01]  /*6520*/  @!P2 IMAD.WIDE.U32 R126, R64, UR8, R126 ;  /* 0x00000008407eac25 */ /* 0x001fe2000f8e007e */
[C---:B------:R-:W-:Y:S02]  /*6530*/  IADD3 R64, PT, PT, R111.reuse, 0x3c0, RZ ;  /* 0x000003c06f407810 */ /* 0x040fe40007ffe0ff */
[----:B------:R-:W-:Y:S02]  /*6540*/  IADD3 R156, PT, PT, R111, 0x3e0, RZ ;  /* 0x000003e06f9c7810 */ /* 0x000fe40007ffe0ff */
[----:B-1----:R-:W-:Y:S02]  /*6550*/  LEA R105, R66, UR25, 0x1 ;  /* 0x0000001942697c11 */ /* 0x002fe4000f8e08ff */
[----:B------:R-:W0:Y:S01]  /*6560*/  @!P3 LDC.64 R66, c[0x0][0x3e0] ;  /* 0x0000f800ff42bb82 */ /* 0x000e220000000a00 */
[----:B------:R-:W-:Y:S01]  /*6570*/  @!P2 IMAD R65, R65, UR8, R127 ;  /* 0x000000084141ac24 */ /* 0x000fe2000f8e027f */
[----:B------:R-:W-:-:S02]  /*6580*/  LEA.HI.SX32 R64, R64, R111, 0x1b ;  /* 0x0000006f40407211 */ /* 0x000fc400078fdaff */
[----:B------:R-:W-:Y:S02]  /*6590*/  LEA.HI.SX32 R113, R156, R111, 0x1b ;  /* 0x0000006f9c717211 */ /* 0x000fe400078fdaff */
[----:B------:R-:W-:Y:S01]  /*65a0*/  @!P2 LEA R156, P5, R126, UR26, 0x1 ;  /* 0x0000001a7e9cac11 */ /* 0x000fe2000f8a08ff */
[----:B------:R-:W-:Y:S01]  /*65b0*/  STS.U16 [R164+0x480], R107 ;  /* 0x0004806ba4007388 */ /* 0x000fe20000000400 */
[----:B------:R-:W-:Y:S02]  /*65c0*/  LEA R190, R158, UR25, 0x1 ;  /* 0x000000199ebe7c11 */ /* 0x000fe4000f8e08ff */
[C---:B------:R-:W-:Y:S01]  /*65d0*/  IADD3 R158, PT, PT, R111.reuse, 0x360, RZ ;  /* 0x000003606f9e7810 */ /* 0x040fe20007ffe0ff */
[----:B------:R1:W-:Y:S01]  /*65e0*/  STS.U16 [R162+0x4c0], R109 ;  /* 0x0004c06da2007388 */ /* 0x0003e20000000400 */
[C---:B------:R-:W-:Y:S02]  /*65f0*/  IADD3 R192, PT, PT, R111.reuse, 0x380, RZ ;  /* 0x000003806fc07810 */ /* 0x040fe40007ffe0ff */
[----:B------:R-:W-:-:S02]  /*6600*/  IADD3 R194, PT, PT, R111, 0x3a0, RZ ;  /* 0x000003a06fc27810 */ /* 0x000fc40007ffe0ff */
[----:B------:R-:W-:Y:S02]  /*6610*/  @!P2 LEA.HI.X R157, R126, UR23, R65, 0x1, P5 ;  /* 0x000000177e9dac11 */ /* 0x000fe4000a8f0c41 */
[-C--:B------:R-:W-:Y:S02]  /*6620*/  LEA.HI.SX32 R103, R158, R111.reuse, 0x1b ;  /* 0x0000006f9e677211 */ /* 0x080fe400078fdaff */
[----:B-1----:R-:W-:Y:S01]  /*6630*/  LEA R109, R64, UR25, 0x1 ;  /* 0x00000019406d7c11 */ /* 0x002fe2000f8e08ff */
[----:B---3--:R1:W-:Y:S01]  /*6640*/  STS.U16 [R186+0x500], R115 ;  /* 0x00050073ba007388 */ /* 0x0083e20000000400 */
[----:B------:R-:W3:Y:S01]  /*6650*/  @!P4 LDC.64 R64, c[0x0][0x3e0] ;  /* 0x0000f800ff40cb82 */ /* 0x000ee20000000a00 */
[----:B------:R-:W-:Y:S02]  /*6660*/  LEA R97, R97, UR25, 0x1 ;  /* 0x0000001961617c11 */ /* 0x000fe4000f8e08ff */
[-C--:B------:R-:W-:Y:S01]  /*6670*/  LEA.HI.SX32 R107, R192, R111.reuse, 0x1b ;  /* 0x0000006fc06b7211 */ /* 0x080fe200078fdaff */
[----:B------:R-:W-:Y:S01]  /*6680*/  STS.U16 [R184+0x540], R119 ;  /* 0x00054077b8007388 */ /* 0x000fe20000000400 */
[----:B------:R-:W-:-:S02]  /*6690*/  LEA.HI.SX32 R101, R194, R111, 0x1b ;  /* 0x0000006fc2657211 */ /* 0x000fc400078fdaff */
[----:B------:R-:W-:Y:S01]  /*66a0*/  LEA R99, R99, UR25, 0x1 ;  /* 0x0000001963637c11 */ /* 0x000fe2000f8e08ff */
[----:B------:R-:W-:Y:S01]  /*66b0*/  STS.U16 [R188+0x580], R125 ;  /* 0x0005807dbc007388 */ /* 0x000fe20000000400 */
[----:B------:R-:W-:Y:S01]  /*66c0*/  LEA R103, R103, UR25, 0x1 ;  /* 0x0000001967677c11 */ /* 0x000fe2000f8e08ff */
[----:B------:R-:W4:Y:S01]  /*66d0*/  @!P6 LDC.64 R126, c[0x0][0x3e0] ;  /* 0x0000f800ff7eeb82 */ /* 0x000f220000000a00 */
[----:B------:R-:W-:Y:S01]  /*66e0*/  LEA R107, R107, UR25, 0x1 ;  /* 0x000000196b6b7c11 */ /* 0x000fe2000f8e08ff */
[----:B------:R5:W-:Y:S01]  /*66f0*/  STS.U16 [R190+0x5c0], R133 ;  /* 0x0005c085be007388 */ /* 0x000be20000000400 */
[----:B------:R-:W-:Y:S02]  /*6700*/  LEA R101, R101, UR25, 0x1 ;  /* 0x0000001965657c11 */ /* 0x000fe4000f8e08ff */
[----:B------:R-:W-:Y:S01]  /*6710*/  @!P3 MOV R158, R132 ;  /* 0x00000084009eb202 */ /* 0x000fe20000000f00 */
[----:B------:R4:W-:Y:S01]  /*6720*/  STS.U16 [R97+0x600], R198 ;  /* 0x000600c661007388 */ /* 0x0009e20000000400 */
[----:B------:R-:W-:-:S02]  /*6730*/  LEA R113, R113, UR25, 0x1 ;  /* 0x0000001971717c11 */ /* 0x000fc4000f8e08ff */
[----:B------:R-:W-:Y:S01]  /*6740*/  MOV R192, UR31 ;  /* 0x0000001f00c07c02 */ /* 0x000fe20008000f00 */
[----:B--2---:R2:W-:Y:S01]  /*6750*/  STS.U16 [R105+0x640], R200 ;  /* 0x000640c869007388 */ /* 0x0045e20000000400 */
[----:B-1----:R-:W-:-:S03]  /*6760*/  PRMT R115, RZ, 0x7610, R115 ;  /* 0x00007610ff737816 */ /* 0x002fc60000000073 */
[----:B------:R1:W-:Y:S01]  /*6770*/  STS.U16 [R99+0x680], R202 ;  /* 0x000680ca63007388 */ /* 0x0003e20000000400 */
[----:B0-----:R-:W-:Y:S01]  /*6780*/  @!P3 IMAD.WIDE.U32 R158, R66, UR8, R158 ;  /* 0x00000008429ebc25 */ /* 0x001fe2000f8e009e */
[----:B------:R-:W-:Y:S02]  /*6790*/  ISETP.GE.AND P5, PT, R112, UR43, PT ;  /* 0x0000002b70007c0c */ /* 0x000fe4000bfa6270 */
[----:B------:R0:W-:Y:S04]  /*67a0*/  STS.U16 [R103+0x6c0], R204 ;  /* 0x0006c0cc67007388 */ /* 0x0001e80000000400 */
[----:B------:R-:W-:Y:S04]  /*67b0*/  STS.U16 [R107+0x700], R208 ;  /* 0x000700d06b007388 */ /* 0x000fe80000000400 */
[----:B------:R0:W-:Y:S01]  /*67c0*/  STS.U16 [R101+0x740], R206 ;  /* 0x000740ce65007388 */ /* 0x0001e20000000400 */
[----:B------:R-:W-:-:S03]  /*67d0*/  @!P3 IMAD R67, R67, UR8, R159 ;  /* 0x000000084343bc24 */ /* 0x000fc6000f8e029f */
[----:B------:R-:W-:Y:S04]  /*67e0*/  STS.U16 [R109+0x780], R210 ;  /* 0x000780d26d007388 */ /* 0x000fe80000000400 */
[----:B------:R-:W-:Y:S04]  /*67f0*/  STS.U16 [R113+0x7c0], R212 ;  /* 0x0007c0d471007388 */ /* 0x000fe80000000400 */
[----:B-----5:R-:W5:Y:S01]  /*6800*/  LDG.E.64 R132, desc[UR28][R192.64] ;  /* 0x0000001cc0847981 */ /* 0x020f62000c1e1b00 */
[----:B------:R-:W-:-:S03]  /*6810*/  NOP ;  /* 0x0000000000007918 */ /* 0x000fc60000000000 */
[----:B------:R2:W5:Y:S01]  /*6820*/  @!P2 LDG.E.U16 R115, desc[UR28][R156.64] ;  /* 0x0000001c9c73a981 */ /* 0x000562000c1e1500 */
[C---:B------:R-:W-:Y:S02]  /*6830*/  @!P3 LEA R194, P2, R158.reuse, UR26, 0x1 ;  /* 0x0000001a9ec2bc11 */ /* 0x040fe4000f8408ff */
[----:B------:R-:W-:Y:S02]  /*6840*/  @!P4 MOV R117, RZ ;  /* 0x000000ff0075c202 */ /* 0x000fe40000000f00 */
[----:B------:R-:W-:Y:S02]  /*6850*/  @!P3 LEA.HI.X R195, R158, UR23, R67, 0x1, P2 ;  /* 0x000000179ec3bc11 */ /* 0x000fe400090f0c43 */
[----:B------:R-:W-:Y:S01]  /*6860*/  PRMT R158, RZ, 0x7610, R158 ;  /* 0x00007610ff9e7816 */ /* 0x000fe2000000009e */
[----:B---3--:R-:W-:Y:S01]  /*6870*/  @!P4 IMAD.WIDE.U32 R116, R64, UR8, R116 ;  /* 0x000000084074cc25 */ /* 0x008fe2000f8e0074 */
[----:B------:R-:W3:Y:S01]  /*6880*/  @!P5 LDC.64 R66, c[0x0][0x3e0] ;  /* 0x0000f800ff42db82 */ /* 0x000ee20000000a00 */
[----:B------:R-:W-:-:S02]  /*6890*/  ISETP.GE.AND P2, PT, R98, UR43, PT ;  /* 0x0000002b62007c0c */ /* 0x000fc4000bf46270 */
[----:B------:R-:W-:Y:S01]  /*68a0*/  @!P4 IMAD R65, R65, UR8, R117 ;  /* 0x000000084141cc24 */ /* 0x000fe2000f8e0275 */
[----:B------:R-:W5:Y:S01]  /*68b0*/  @!P3 LDG.E.U16 R158, desc[UR28][R194.64] ;  /* 0x0000001cc29eb981 */ /* 0x000f62000c1e1500 */
[C---:B--2---:R-:W-:Y:S02]  /*68c0*/  @!P4 LEA R156, P3, R116.reuse, UR26, 0x1 ;  /* 0x0000001a749ccc11 */ /* 0x044fe4000f8608ff */
[----:B------:R-:W-:Y:S02]  /*68d0*/  @!P6 MOV R71, RZ ;  /* 0x000000ff0047e202 */ /* 0x000fe40000000f00 */
[----:B------:R-:W-:Y:S02]  /*68e0*/  PRMT R119, RZ, 0x7610, R119 ;  /* 0x00007610ff777816 */ /* 0x000fe40000000077 */
[----:B------:R-:W-:Y:S01]  /*68f0*/  @!P4 LEA.HI.X R157, R116, UR23, R65, 0x1, P3 ;  /* 0x00000017749dcc11 */ /* 0x000fe200098f0c41 */
[----:B----4-:R-:W-:Y:S02]  /*6900*/  @!P6 IMAD.WIDE.U32 R70, R126, UR8, R70 ;  /* 0x000000087e46ec25 */ /* 0x010fe4000f8e0046 */
[----:B------:R-:W2:Y:S02]  /*6910*/  @!P2 LDC.64 R64, c[0x0][0x3e0] ;  /* 0x0000f800ff40ab82 */ /* 0x000ea40000000a00 */
[----:B------:R4:W5:Y:S01]  /*6920*/  @!P4 LDG.E.U16 R119, desc[UR28][R156.64] ;  /* 0x0000001c9c77c981 */ /* 0x000962000c1e1500 */
[----:B------:R-:W-:Y:S01]  /*6930*/  @!P6 IMAD R127, R127, UR8, R71 ;  /* 0x000000087f7fec24 */ /* 0x000fe2000f8e0247 */
[----:B------:R-:W-:-:S02]  /*6940*/  @!P6 LEA R116, P4, R70, UR26, 0x1 ;  /* 0x0000001a4674ec11 */ /* 0x000fc4000f8808ff */
[----:B------:R-:W-:Y:S02]  /*6950*/  ISETP.GE.AND P3, PT, R108, UR43, PT ;  /* 0x0000002b6c007c0c */ /* 0x000fe4000bf66270 */
[----:B------:R-:W-:Y:S02]  /*6960*/  @!P6 LEA.HI.X R117, R70, UR23, R127, 0x1, P4 ;  /* 0x000000174675ec11 */ /* 0x000fe4000a0f0c7f */
[----:B------:R-:W-:Y:S02]  /*6970*/  @!P5 MOV R126, R112 ;  /* 0x00000070007ed202 */ /* 0x000fe40000000f00 */
[----:B------:R-:W-:Y:S02]  /*6980*/  @!P5 MOV R127, RZ ;  /* 0x000000ff007fd202 */ /* 0x000fe40000000f00 */
[----:B------:R-:W-:Y:S01]  /*6990*/  PRMT R192, RZ, 0x7610, R192 ;  /* 0x00007610ffc07816 */ /* 0x000fe200000000c0 */
[----:B---3--:R-:W-:-:S04]  /*69a0*/  @!P5 IMAD.WIDE.U32 R126, R66, UR8, R126 ;  /* 0x00000008427edc25 */ /* 0x008fc8000f8e007e */
[----:B------:R-:W3:Y:S01]  /*69b0*/  @!P3 LDC.64 R70, c[0x0][0x3e0] ;  /* 0x0000f800ff46bb82 */ /* 0x000ee20000000a00 */
[----:B------:R1:W5:Y:S01]  /*69c0*/  @!P6 LDG.E.U16 R192, desc[UR28][R116.64] ;  /* 0x0000001c74c0e981 */ /* 0x000362000c1e1500 */
[----:B------:R-:W-:Y:S01]  /*69d0*/  @!P5 IMAD R67, R67, UR8, R127 ;  /* 0x000000084343dc24 */ /* 0x000fe2000f8e027f */
[----:B----4-:R-:W-:Y:S02]  /*69e0*/  @!P5 LEA R156, P6, R126, UR26, 0x1 ;  /* 0x0000001a7e9cdc11 */ /* 0x010fe4000f8c08ff */
[----:B------:R-:W-:Y:S02]  /*69f0*/  ISETP.GE.AND P4, PT, R102, UR43, PT ;  /* 0x0000002b66007c0c */ /* 0x000fe4000bf86270 */
[----:B------:R-:W-:Y:S02]  /*6a00*/  @!P5 LEA.HI.X R157, R126, UR23, R67, 0x1, P6 ;  /* 0x000000177e9ddc11 */ /* 0x000fe4000b0f0c43 */
[----:B------:R-:W-:Y:S02]  /*6a10*/  @!P2 MOV R126, R98 ;  /* 0x00000062007ea202 */ /* 0x000fe40000000f00 */
[----:B------:R-:W-:Y:S01]  /*6a20*/  @!P2 MOV R127, RZ ;  /* 0x000000ff007fa202 */ /* 0x000fe20000000f00 */
[----:B------:R4:W5:Y:S02]  /*6a30*/  @!P5 LDG.E.U16 R121, desc[UR28][R156.64] ;  /* 0x0000001c9c79d981 */ /* 0x000964000c1e1500 */
[----:B--2---:R-:W-:-:S04]  /*6a40*/  @!P2 IMAD.WIDE.U32 R126, R64, UR8, R126 ;  /* 0x00000008407eac25 */ /* 0x004fc8000f8e007e */
[----:B------:R-:W2:Y:S01]  /*6a50*/  @!P4 LDC.64 R66, c[0x0][0x3e0] ;  /* 0x0000f800ff42cb82 */ /* 0x000ea20000000a00 */
[----:B------:R-:W-:Y:S01]  /*6a60*/  @!P2 IMAD R65, R65, UR8, R127 ;  /* 0x000000084141ac24 */ /* 0x000fe2000f8e027f */
[----:B-1----:R-:W-:Y:S02]  /*6a70*/  @!P2 LEA R116, P5, R126, UR26, 0x1 ;  /* 0x0000001a7e74ac11 */ /* 0x002fe4000f8a08ff */
[----:B------:R-:W-:Y:S02]  /*6a80*/  ISETP.GE.AND P6, PT, R104, UR43, PT ;  /* 0x0000002b68007c0c */ /* 0x000fe4000bfc6270 */
[----:B------:R-:W-:Y:S02]  /*6a90*/  @!P2 LEA.HI.X R117, R126, UR23, R65, 0x1, P5 ;  /* 0x000000177e75ac11 */ /* 0x000fe4000a8f0c41 */
[----:B------:R-:W-:Y:S02]  /*6aa0*/  @!P3 MOV R126, R108 ;  /* 0x0000006c007eb202 */ /* 0x000fe40000000f00 */
[----:B------:R-:W-:-:S02]  /*6ab0*/  @!P3 MOV R127, RZ ;  /* 0x000000ff007fb202 */ /* 0x000fc40000000f00 */
[----:B------:R-:W-:Y:S01]  /*6ac0*/  PRMT R98, RZ, 0x7610, R98 ;  /* 0x00007610ff627816 */ /* 0x000fe20000000062 */
[----:B---3--:R-:W-:Y:S01]  /*6ad0*/  @!P3 IMAD.WIDE.U32 R126, R70, UR8, R126 ;  /* 0x00000008467ebc25 */ /* 0x008fe2000f8e007e */
[----:B------:R-:W-:-:S03]  /*6ae0*/  ISETP.GE.AND P5, PT, R124, UR43, PT ;  /* 0x0000002b7c007c0c */ /* 0x000fc6000bfa6270 */
[----:B------:R-:W1:Y:S01]  /*6af0*/  @!P6 LDC.64 R64, c[0x0][0x3e0] ;  /* 0x0000f800ff40eb82 */ /* 0x000e620000000a00 */
[----:B------:R3:W5:Y:S01]  /*6b00*/  @!P2 LDG.E.U16 R98, desc[UR28][R116.64] ;  /* 0x0000001c7462a981 */ /* 0x000762000c1e1500 */
[----:B------:R-:W-:Y:S01]  /*6b10*/  @!P3 IMAD R71, R71, UR8, R127 ;  /* 0x000000084747bc24 */ /* 0x000fe2000f8e027f */
[C---:B----4-:R-:W-:Y:S02]  /*6b20*/  @!P3 LEA R156, P2, R126.reuse, UR26, 0x1 ;  /* 0x0000001a7e9cbc11 */ /* 0x050fe4000f8408ff */
[----:B------:R-:W-:Y:S02]  /*6b30*/  @!P4 MOV R127, RZ ;  /* 0x000000ff007fc202 */ /* 0x000fe40000000f00 */
[----:B------:R-:W-:Y:S02]  /*6b40*/  @!P3 LEA.HI.X R157, R126, UR23, R71, 0x1, P2 ;  /* 0x000000177e9dbc11 */ /* 0x000fe400090f0c47 */
[----:B------:R-:W-:Y:S02]  /*6b50*/  @!P4 MOV R126, R102 ;  /* 0x00000066007ec202 */ /* 0x000fe40000000f00 */
[----:B------:R-:W-:Y:S01]  /*6b60*/  PRMT R123, RZ, 0x7610, R123 ;  /* 0x00007610ff7b7816 */ /* 0x000fe2000000007b */
[----:B------:R-:W4:Y:S02]  /*6b70*/  @!P5 LDC.64 R70, c[0x0][0x3e0] ;  /* 0x0000f800ff46db82 */ /* 0x000f240000000a00 */
[----:B--2---:R-:W-:Y:S01]  /*6b80*/  @!P4 IMAD.WIDE.U32 R126, R66, UR8, R126 ;  /* 0x00000008427ecc25 */ /* 0x004fe2000f8e007e */
[----:B------:R-:W-:-:S02]  /*6b90*/  ISETP.GE.AND P2, PT, R100, UR43, PT ;  /* 0x0000002b64007c0c */ /* 0x000fc4000bf46270 */
[----:B------:R2:W5:Y:S01]  /*6ba0*/  @!P3 LDG.E.U16 R123, desc[UR28][R156.64] ;  /* 0x0000001c9c7bb981 */ /* 0x000562000c1e1500 */
        /* <DEDUP_REMOVED lines=9> */
[----:B------:R1:W5:Y:S01]  /*6c40*/  @!P4 LDG.E.U16 R102, desc[UR28][R116.64] ;  /* 0x0000001c7466c981 */ /* 0x000362000c1e1500 */
[----:B------:R-:W-:Y:S01]  /*6c50*/  @!P6 IMAD R65, R65, UR8, R127 ;  /* 0x000000084141ec24 */ /* 0x000fe2000f8e027f */
[C---:B--2---:R-:W-:Y:S02]  /*6c60*/  @!P6 LEA R156, P4, R126.reuse, UR26, 0x1 ;  /* 0x0000001a7e9cec11 */ /* 0x044fe4000f8808ff */
[----:B------:R-:W-:Y:S02]  /*6c70*/  @!P5 MOV R125, RZ ;  /* 0x000000ff007dd202 */ /* 0x000fe40000000f00 */
[----:B------:R-:W-:Y:S02]  /*6c80*/  PRMT R129, RZ, 0x7610, R129 ;  /* 0x00007610ff817816 */ /* 0x000fe40000000081 */
[----:B------:R-:W-:Y:S01]  /*6c90*/  @!P6 LEA.HI.X R157, R126, UR23, R65, 0x1, P4 ;  /* 0x000000177e9dec11 */ /* 0x000fe2000a0f0c41 */
[----:B----4-:R-:W-:Y:S02]  /*6ca0*/  @!P5 IMAD.WIDE.U32 R124, R70, UR8, R124 ;  /* 0x00000008467cdc25 */ /* 0x010fe4000f8e007c */
[----:B------:R-:W2:Y:S02]  /*6cb0*/  @!P3 LDC.64 R64, c[0x0][0x3e0] ;  /* 0x0000f800ff40bb82 */ /* 0x000ea40000000a00 */
[----:B------:R-:W4:Y:S01]  /*6cc0*/  @!P6 LDG.E.U16 R129, desc[UR28][R156.64] ;  /* 0x0000001c9c81e981 */ /* 0x000f22000c1e1500 */
[----:B------:R-:W-:Y:S01]  /*6cd0*/  @!P5 IMAD R71, R71, UR8, R125 ;  /* 0x000000084747dc24 */ /* 0x000fe2000f8e027d */
[----:B-1----:R-:W-:-:S02]  /*6ce0*/  @!P5 LEA R116, P6, R124, UR26, 0x1 ;  /* 0x0000001a7c74dc11 */ /* 0x002fc4000f8c08ff */
[----:B------:R-:W-:Y:S02]  /*6cf0*/  ISETP.GE.AND P4, PT, R106, UR43, PT ;  /* 0x0000002b6a007c0c */ /* 0x000fe4000bf86270 */
[----:B------:R-:W-:Y:S02]  /*6d00*/  @!P5 LEA.HI.X R117, R124, UR23, R71, 0x1, P6 ;  /* 0x000000177c75dc11 */ /* 0x000fe4000b0f0c47 */
[----:B------:R-:W-:Y:S02]  /*6d10*/  @!P2 MOV R124, R100 ;  /* 0x00000064007ca202 */ /* 0x000fe40000000f00 */
[----:B------:R-:W-:Y:S02]  /*6d20*/  @!P2 MOV R125, RZ ;  /* 0x000000ff007da202 */ /* 0x000fe40000000f00 */
[----:B------:R-:W-:Y:S01]  /*6d30*/  PRMT R104, RZ, 0x7610, R104 ;  /* 0x00007610ff687816 */ /* 0x000fe20000000068 */
[----:B---3--:R-:W-:-:S04]  /*6d40*/  @!P2 IMAD.WIDE.U32 R124, R66, UR8, R124 ;  /* 0x00000008427cac25 */ /* 0x008fc8000f8e007c */
[----:B------:R-:W1:Y:S01]  /*6d50*/  @!P4 LDC.64 R70, c[0x0][0x3e0] ;  /* 0x0000f800ff46cb82 */ /* 0x000e620000000a00 */
[----:B------:R3:W4:Y:S01]  /*6d60*/  @!P5 LDG.E.U16 R104, desc[UR28][R116.64] ;  /* 0x0000001c7468d981 */ /* 0x000722000c1e1500 */
[----:B------:R-:W-:Y:S01]  /*6d70*/  @!P2 IMAD R67, R67, UR8, R125 ;  /* 0x000000084343ac24 */ /* 0x000fe2000f8e027d */
[----:B------:R-:W-:Y:S02]  /*6d80*/  @!P2 LEA R126, P5, R124, UR26, 0x1 ;  /* 0x0000001a7c7eac11 */ /* 0x000fe4000f8a08ff */
[----:B------:R-:W-:Y:S02]  /*6d90*/  ISETP.GE.AND P6, PT, R96, UR43, PT ;  /* 0x0000002b60007c0c */ /* 0x000fe4000bfc6270 */
[----:B------:R-:W-:Y:S02]  /*6da0*/  @!P2 LEA.HI.X R127, R124, UR23, R67, 0x1, P5 ;  /* 0x000000177c7fac11 */ /* 0x000fe4000a8f0c43 */
[----:B------:R-:W-:Y:S02]  /*6db0*/  @!P3 MOV R124, R118 ;  /* 0x00000076007cb202 */ /* 0x000fe40000000f00 */
[----:B------:R-:W-:-:S02]  /*6dc0*/  @!P3 MOV R125, RZ ;  /* 0x000000ff007db202 */ /* 0x000fc40000000f00 */
[----:B------:R-:W-:Y:S01]  /*6dd0*/  PRMT R131, RZ, 0x7610, R131 ;  /* 0x00007610ff837816 */ /* 0x000fe20000000083 */
[----:B--2---:R-:W-:-:S04]  /*6de0*/  @!P3 IMAD.WIDE.U32 R124, R64, UR8, R124 ;  /* 0x00000008407cbc25 */ /* 0x004fc8000f8e007c */
[----:B------:R-:W2:Y:S01]  /*6df0*/  @!P6 LDC.64 R66, c[0x0][0x3e0] ;  /* 0x0000f800ff42eb82 */ /* 0x000ea20000000a00 */
        /* <DEDUP_REMOVED lines=8> */
[----:B-1----:R-:W-:Y:S01]  /*6e80*/  @!P4 IMAD.WIDE.U32 R124, R70, UR8, R124 ;  /* 0x00000008467ccc25 */ /* 0x002fe2000f8e007c */
[----:B------:R-:W-:-:S03]  /*6e90*/  ISETP.GE.AND P2, PT, R68, UR43, PT ;  /* 0x0000002b44007c0c */ /* 0x000fc6000bf46270 */
[----:B------:R-:W1:Y:S01]  /*6ea0*/  @!P5 LDC.64 R64, c[0x0][0x3e0] ;  /* 0x0000f800ff40db82 */ /* 0x000e620000000a00 */
[----:B------:R3:W4:Y:S01]  /*6eb0*/  @!P3 LDG.E.U16 R100, desc[UR28][R116.64] ;  /* 0x0000001c7464b981 */ /* 0x000722000c1e1500 */
[----:B------:R-:W-:Y:S01]  /*6ec0*/  @!P4 IMAD R71, R71, UR8, R125 ;  /* 0x000000084747cc24 */ /* 0x000fe2000f8e027d */
[C---:B0-----:R-:W-:Y:S02]  /*6ed0*/  @!P4 LEA R126, P3, R124.reuse, UR26, 0x1 ;  /* 0x0000001a7c7ecc11 */ /* 0x041fe4000f8608ff */
[----:B------:R-:W-:Y:S02]  /*6ee0*/  @!P6 MOV R125, RZ ;  /* 0x000000ff007de202 */ /* 0x000fe40000000f00 */
[----:B------:R-:W-:Y:S02]  /*6ef0*/  @!P4 LEA.HI.X R127, R124, UR23, R71, 0x1, P3 ;  /* 0x000000177c7fcc11 */ /* 0x000fe400098f0c47 */
[----:B------:R-:W-:Y:S02]  /*6f00*/  @!P6 MOV R124, R96 ;  /* 0x00000060007ce202 */ /* 0x000fe40000000f00 */
[----:B------:R-:W-:Y:S01]  /*6f10*/  PRMT R135, RZ, 0x7610, R135 ;  /* 0x00007610ff877816 */ /* 0x000fe20000000087 */
[----:B------:R-:W0:Y:S01]  /*6f20*/  @!P2 LDC.64 R70, c[0x0][0x3e0] ;  /* 0x0000f800ff46ab82 */ /* 0x000e220000000a00 */
[----:B------:R-:W-:Y:S01]  /*6f30*/  ISETP.GE.AND P3, PT, R114, UR43, PT ;  /* 0x0000002b72007c0c */ /* 0x000fe2000bf66270 */
[----:B--2---:R-:W-:-:S03]  /*6f40*/  @!P6 IMAD.WIDE.U32 R124, R66, UR8, R124 ;  /* 0x00000008427cec25 */ /* 0x004fc6000f8e007c */
[----:B------:R2:W4:Y:S01]  /*6f50*/  @!P4 LDG.E.U16 R135, desc[UR28][R126.64] ;  /* 0x0000001c7e87c981 */ /* 0x000522000c1e1500 */
[----:B------:R-:W-:Y:S01]  /*6f60*/  @!P6 IMAD R67, R67, UR8, R125 ;  /* 0x000000084343ec24 */ /* 0x000fe2000f8e027d */
[C---:B---3--:R-:W-:Y:S02]  /*6f70*/  @!P6 LEA R116, P4, R124.reuse, UR26, 0x1 ;  /* 0x0000001a7c74ec11 */ /* 0x048fe4000f8808ff */
[----:B------:R-:W-:Y:S02]  /*6f80*/  @!P5 MOV R125, RZ ;  /* 0x000000ff007dd202 */ /* 0x000fe40000000f00 */
[----:B------:R-:W-:Y:S02]  /*6f90*/  @!P6 LEA.HI.X R117, R124, UR23, R67, 0x1, P4 ;  /* 0x000000177c75ec11 */ /* 0x000fe4000a0f0c43 */
[----:B------:R-:W-:Y:S01]  /*6fa0*/  @!P5 MOV R124, R140 ;  /* 0x0000008c007cd202 */ /* 0x000fe20000000f00 */
[----:B------:R-:W3:Y:S01]  /*6fb0*/  @!P3 LDC.64 R66, c[0x0][0x3e0] ;  /* 0x0000f800ff42bb82 */ /* 0x000ee20000000a00 */
[----:B------:R-:W-:-:S02]  /*6fc0*/  PRMT R96, RZ, 0x7610, R96 ;  /* 0x00007610ff607816 */ /* 0x000fc40000000060 */
[----:B------:R-:W-:Y:S01]  /*6fd0*/  ISETP.GE.AND P4, PT, R146, UR43, PT ;  /* 0x0000002b92007c0c */ /* 0x000fe2000bf86270 */
[----:B-1----:R-:W-:Y:S01]  /*6fe0*/  @!P5 IMAD.WIDE.U32 R124, R64, UR8, R124 ;  /* 0x00000008407cdc25 */ /* 0x002fe2000f8e007c */
[----:B------:R-:W-:Y:S02]  /*6ff0*/  @!P2 MOV R69, RZ ;  /* 0x000000ff0045a202 */ /* 0x000fe40000000f00 */
[----:B------:R1:W4:Y:S01]  /*7000*/  @!P6 LDG.E.U16 R96, desc[UR28][R116.64] ;  /* 0x0000001c7460e981 */ /* 0x000322000c1e1500 */
[----:B------:R-:W-:Y:S01]  /*7010*/  @!P5 IMAD R65, R65, UR8, R125 ;  /* 0x000000084141dc24 */ /* 0x000fe2000f8e027d */
[----:B--2---:R-:W-:Y:S02]  /*7020*/  @!P5 LEA R126, P6, R124, UR26, 0x1 ;  /* 0x0000001a7c7edc11 */ /* 0x004fe4000f8c08ff */
[----:B------:R-:W-:Y:S01]  /*7030*/  PRMT R137, RZ, 0x7610, R137 ;  /* 0x00007610ff897816 */ /* 0x000fe20000000089 */
[----:B0-----:R-:W-:Y:S01]  /*7040*/  @!P2 IMAD.WIDE.U32 R68, R70, UR8, R68 ;  /* 0x000000084644ac25 */ /* 0x001fe2000f8e0044 */
[----:B------:R-:W-:-:S03]  /*7050*/  @!P5 LEA.HI.X R127, R124, UR23, R65, 0x1, P6 ;  /* 0x000000177c7fdc11 */ /* 0x000fc6000b0f0c41 */
[----:B------:R-:W0:Y:S01]  /*7060*/  @!P4 LDC.64 R64, c[0x0][0x3e0] ;  /* 0x0000f800ff40cb82 */ /* 0x000e220000000a00 */
[----:B------:R-:W-:Y:S01]  /*7070*/  ISETP.GE.AND P6, PT, R152, UR43, PT ;  /* 0x0000002b98007c0c */ /* 0x000fe2000bfc6270 */
[----:B------:R2:W4:Y:S01]  /*7080*/  @!P5 LDG.E.U16 R137, desc[UR28][R126.64] ;  /* 0x0000001c7e89d981 */ /* 0x000522000c1e1500 */
[----:B------:R-:W-:Y:S01]  /*7090*/  @!P2 IMAD R71, R71, UR8, R69 ;  /* 0x000000084747ac24 */ /* 0x000fe2000f8e0245 */
[----:B------:R-:W-:Y:S02]  /*70a0*/  @!P2 LEA R70, P5, R68, UR26, 0x1 ;  /* 0x0000001a4446ac11 */ /* 0x000fe4000f8a08ff */
[----:B-1----:R-:W-:Y:S02]  /*70b0*/  @!P3 MOV R116, R114 ;  /* 0x000000720074b202 */ /* 0x002fe40000000f00 */
[----:B------:R-:W-:Y:S02]  /*70c0*/  @!P3 MOV R117, RZ ;  /* 0x000000ff0075b202 */ /* 0x000fe40000000f00 */
[----:B------:R-:W-:-:S02]  /*70d0*/  PRMT R106, RZ, 0x7610, R106 ;  /* 0x00007610ff6a7816 */ /* 0x000fc4000000006a */
[----:B------:R-:W-:Y:S01]  /*70e0*/  @!P2 LEA.HI.X R71, R68, UR23, R71, 0x1, P5 ;  /* 0x000000174447ac11 */ /* 0x000fe2000a8f0c47 */
[----:B---3--:R-:W-:Y:S01]  /*70f0*/  @!P3 IMAD.WIDE.U32 R116, R66, UR8, R116 ;  /* 0x000000084274bc25 */ /* 0x008fe2000f8e0074 */
[----:B------:R-:W1:Y:S03]  /*7100*/  @!P6 LDC.64 R68, c[0x0][0x3e0] ;  /* 0x0000f800ff44eb82 */ /* 0x000e660000000a00 */
[----:B------:R3:W4:Y:S01]  /*7110*/  @!P2 LDG.E.U16 R106, desc[UR28][R70.64] ;  /* 0x0000001c466aa981 */ /* 0x000722000c1e1500 */
[----:B------:R-:W-:Y:S01]  /*7120*/  @!P3 IMAD R67, R67, UR8, R117 ;  /* 0x000000084343bc24 */ /* 0x000fe2000f8e0275 */
[----:B------:R-:W-:Y:S02]  /*7130*/  @!P3 LEA R124, P2, R116, UR26, 0x1 ;  /* 0x0000001a747cbc11 */ /* 0x000fe4000f8408ff */
[----:B------:R-:W-:Y:S02]  /*7140*/  ISETP.GE.AND P5, PT, R150, UR43, PT ;  /* 0x0000002b96007c0c */ /* 0x000fe4000bfa6270 */
[----:B------:R-:W-:-:S02]  /*7150*/  @!P3 LEA.HI.X R125, R116, UR23, R67, 0x1, P2 ;  /* 0x00000017747dbc11 */ /* 0x000fc400090f0c43 */
[----:B------:R-:W-:Y:S02]  /*7160*/  @!P4 MOV R116, R146 ;  /* 0x000000920074c202 */ /* 0x000fe40000000f00 */
[----:B------:R-:W-:Y:S02]  /*7170*/  @!P4 MOV R117, RZ ;  /* 0x000000ff0075c202 */ /* 0x000fe40000000f00 */
[----:B--2---:R-:W-:Y:S01]  /*7180*/  PRMT R127, RZ, 0x7610, R127 ;  /* 0x00007610ff7f7816 */ /* 0x004fe2000000007f */
[----:B0-----:R-:W-:-:S04]  /*7190*/  @!P4 IMAD.WIDE.U32 R116, R64, UR8, R116 ;  /* 0x000000084074cc25 */ /* 0x001fc8000f8e0074 */
[----:B------:R-:W0:Y:S01]  /*71a0*/  @!P5 LDC.64 R66, c[0x0][0x3e0] ;  /* 0x0000f800ff42db82 */ /* 0x000e220000000a00 */
        /* <DEDUP_REMOVED lines=39> */
[----:B0-----:R-:W-:-:S03]  /*7420*/  @!P3 IMAD.WIDE.U32 R116, R68, UR8, R116 ;  /* 0x000000084474bc25 */ /* 0x001fc6000f8e0074 */
[----:B------:R-:W4:Y:S01]  /*7430*/  @!P2 LDG.E.U16 R147, desc[UR28][R124.64] ;  /* 0x0000001c7c93a981 */ /* 0x000f22000c1e1500 */
        /* <DEDUP_REMOVED lines=17> */
[----:B--2---:R-:W-:Y:S01]  /*7550*/  @!P6 IMAD.WIDE.U32 R70, R64, UR8, R70 ;  /* 0x000000084046ec25 */ /* 0x004fe2000f8e0046 */
        /* <DEDUP_REMOVED lines=9> */
[----:B------:R-:W5:Y:S02]  /*75f0*/  @!P3 LDC.64 R68, c[0x0][0x3e0] ;  /* 0x0000f800ff44bb82 */ /* 0x000f640000000a00 */
[----:B-1----:R-:W-:Y:S01]  /*7600*/  @!P2 IMAD.WIDE.U32 R70, R66, UR8, R70 ;  /* 0x000000084246ac25 */ /* 0x002fe2000f8e0046 */
[----:B------:R-:W-:-:S02]  /*7610*/  ISETP.GE.AND P4, PT, R110, UR43, PT ;  /* 0x0000002b6e007c0c */ /* 0x000fc4000bf86270 */
[----:B------:R1:W3:Y:S01]  /*7620*/  @!P6 LDG.E.U16 R153, desc[UR28][R124.64] ;  /* 0x0000001c7c99e981 */ /* 0x0002e2000c1e1500 */
[----:B------:R-:W-:Y:S01]  /*7630*/  @!P2 IMAD R71, R67, UR8, R71 ;  /* 0x000000084347ac24 */ /* 0x000fe2000f8e0247 */
[----:B--2---:R-:W-:-:S04]  /*7640*/  @!P2 LEA R116, P6, R70, UR26, 0x1 ;  /* 0x0000001a4674ac11 */ /* 0x004fc8000f8c08ff */
[----:B------:R-:W-:Y:S02]  /*7650*/  @!P2 LEA.HI.X R117, R70, UR23, R71, 0x1, P6 ;  /* 0x000000174675ac11 */ /* 0x000fe4000b0f0c47 */
[----:B------:R-:W-:Y:S02]  /*7660*/  @!P5 MOV R70, R120 ;  /* 0x000000780046d202 */ /* 0x000fe40000000f00 */
[----:B------:R-:W-:Y:S01]  /*7670*/  @!P5 MOV R71, RZ ;  /* 0x000000ff0047d202 */ /* 0x000fe20000000f00 */
[----:B------:R-:W2:Y:S02]  /*7680*/  @!P4 LDC.64 R66, c[0x0][0x3e0] ;  /* 0x0000f800ff42cb82 */ /* 0x000ea40000000a00 */
[----:B0-----:R-:W-:Y:S01]  /*7690*/  @!P5 IMAD.WIDE.U32 R70, R64, UR8, R70 ;  /* 0x000000084046dc25 */ /* 0x001fe2000f8e0046 */
[----:B------:R-:W-:-:S03]  /*76a0*/  @!P3 MOV R64, R122 ;  /* 0x0000007a0040b202 */ /* 0x000fc60000000f00 */
[----:B------:R-:W-:Y:S01]  /*76b0*/  @!P5 IMAD R71, R65, UR8, R71 ;  /* 0x000000084147dc24 */ /* 0x000fe2000f8e0247 */
[----:B------:R-:W-:Y:S02]  /*76c0*/  @!P3 MOV R65, RZ ;  /* 0x000000ff0041b202 */ /* 0x000fe40000000f00 */
[----:B------:R-:W-:Y:S02]  /*76d0*/  PRMT R194, RZ, 0x7610, R194 ;  /* 0x00007610ffc27816 */ /* 0x000fe400000000c2 */
[----:B------:R-:W-:Y:S01]  /*76e0*/  @!P5 LEA R138, P6, R70, UR26, 0x1 ;  /* 0x0000001a468adc11 */ /* 0x000fe2000f8c08ff */
[----:B-----5:R-:W-:-:S03]  /*76f0*/  @!P3 IMAD.WIDE.U32 R64, R68, UR8, R64 ;  /* 0x000000084440bc25 */ /* 0x020fc6000f8e0040 */
[----:B------:R0:W5:Y:S01]  /*7700*/  @!P2 LDG.E.U16 R194, desc[UR28][R116.64] ;  /* 0x0000001c74c2a981 */ /* 0x000162000c1e1500 */
        /* <DEDUP_REMOVED lines=8> */
[----:B------:R-:W5:Y:S01]  /*7790*/  @!P5 LDG.E.U16 R196, desc[UR28][R138.64] ;  /* 0x0000001c8ac4d981 */ /* 0x000f62000c1e1500 */
[----:B------:R-:W-:Y:S01]  /*77a0*/  ISETP.GE.AND P5, PT, R128, UR43, PT ;  /* 0x0000002b80007c0c */ /* 0x000fe2000bfa6270 */
[----:B------:R-:W1:Y:S01]  /*77b0*/  @!P2 LDC.64 R64, c[0x0][0x3e0] ;  /* 0x0000f800ff40ab82 */ /* 0x000e620000000a00 */
[----:B--2---:R-:W-:Y:S01]  /*77c0*/  @!P4 IMAD.WIDE.U32 R68, R66, UR8, R68 ;  /* 0x000000084244cc25 */ /* 0x004fe2000f8e0044 */
[----:B------:R-:W-:-:S03]  /*77d0*/  PRMT R198, RZ, 0x7610, R198 ;  /* 0x00007610ffc67816 */ /* 0x000fc600000000c6 */
[----:B------:R-:W-:Y:S01]  /*77e0*/  @!P4 IMAD R67, R67, UR8, R69 ;  /* 0x000000084343cc24 */ /* 0x000fe2000f8e0245 */
[----:B0-----:R-:W-:Y:S02]  /*77f0*/  @!P4 LEA R116, P6, R68, UR26, 0x1 ;  /* 0x0000001a4474cc11 */ /* 0x001fe4000f8c08ff */
[----:B------:R0:W2:Y:S01]  /*7800*/  @!P3 LDG.E.U16 R198, desc[UR28][R124.64] ;  /* 0x0000001c7cc6b981 */ /* 0x0000a2000c1e1500 */
[----:B------:R-:W-:Y:S02]  /*7810*/  ISETP.GE.AND P3, PT, R154, UR43, PT ;  /* 0x0000002b9a007c0c */ /* 0x000fe4000bf66270 */
[----:B------:R-:W-:Y:S02]  /*7820*/  @!P4 LEA.HI.X R117, R68, UR23, R67, 0x1, P6 ;  /* 0x000000174475cc11 */ /* 0x000fe4000b0f0c43 */
[----:B------:R-:W-:Y:S01]  /*7830*/  ISETP.GE.AND P6, PT, R130, UR43, PT ;  /* 0x0000002b82007c0c */ /* 0x000fe2000bfc6270 */
[----:B------:R-:W1:Y:S01]  /*7840*/  @!P5 LDC.64 R66, c[0x0][0x3e0] ;  /* 0x0000f800ff42db82 */ /* 0x000e620000000a00 */
[----:B------:R-:W-:-:S02]  /*7850*/  PRMT R200, RZ, 0x7610, R200 ;  /* 0x00007610ffc87816 */ /* 0x000fc400000000c8 */
[----:B0-----:R-:W-:Y:S02]  /*7860*/  @!P2 MOV R124, R134 ;  /* 0x00000086007ca202 */ /* 0x001fe40000000f00 */
[----:B------:R-:W-:Y:S02]  /*7870*/  @!P2 MOV R125, RZ ;  /* 0x000000ff007da202 */ /* 0x000fe40000000f00 */
[----:B------:R0:W2:Y:S01]  /*7880*/  @!P4 LDG.E.U16 R200, desc[UR28][R116.64] ;  /* 0x0000001c74c8c981 */ /* 0x0000a2000c1e1500 */
[----:B------:R-:W0:Y:S01]  /*7890*/  @!P3 LDC.64 R68, c[0x0][0x3e0] ;  /* 0x0000f800ff44bb82 */ /* 0x000e220000000a00 */
[----:B-1----:R-:W-:-:S07]  /*78a0*/  @!P2 IMAD.WIDE.U32 R138, R64, UR8, R124 ;  /* 0x00000008408aac25 */ /* 0x002fce000f8e007c */
[----:B------:R-:W1:Y:S01]  /*78b0*/  @!P6 LDC.64 R70, c[0x0][0x3e0] ;  /* 0x0000f800ff46eb82 */ /* 0x000e620000000a00 */
[----:B------:R-:W-:Y:S01]  /*78c0*/  @!P2 IMAD R65, R65, UR8, R139 ;  /* 0x000000084141ac24 */ /* 0x000fe2000f8e028b */
[----:B0-----:R-:W-:Y:S02]  /*78d0*/  @!P5 MOV R116, R128 ;  /* 0x000000800074d202 */ /* 0x001fe40000000f00 */
[----:B------:R-:W-:Y:S02]  /*78e0*/  @!P5 MOV R117, RZ ;  /* 0x000000ff0075d202 */ /* 0x000fe40000000f00 */
[----:B------:R-:W-:Y:S02]  /*78f0*/  @!P2 LEA R64, P4, R138, UR26, 0x1 ;  /* 0x0000001a8a40ac11 */ /* 0x000fe4000f8808ff */
[----:B------:R-:W-:Y:S01]  /*7900*/  PRMT R202, RZ, 0x7610, R202 ;  /* 0x00007610ffca7816 */ /* 0x000fe200000000ca */
[----:B------:R-:W-:Y:S01]  /*7910*/  @!P5 IMAD.WIDE.U32 R124, R66, UR8, R116 ;  /* 0x00000008427cdc25 */ /* 0x000fe2000f8e0074 */
[----:B------:R-:W-:-:S02]  /*7920*/  @!P2 LEA.HI.X R65, R138, UR23, R65, 0x1, P4 ;  /* 0x000000178a41ac11 */ /* 0x000fc4000a0f0c41 */
[----:B------:R-:W-:Y:S01]  /*7930*/  @!P3 MOV R66, R154 ;  /* 0x0000009a0042b202 */ /* 0x000fe20000000f00 */
[----:B------:R-:W-:Y:S01]  /*7940*/  @!P5 IMAD R125, R67, UR8, R125 ;  /* 0x00000008437ddc24 */ /* 0x000fe2000f8e027d */
[----:B------:R-:W-:Y:S01]  /*7950*/  @!P3 MOV R67, RZ ;  /* 0x000000ff0043b202 */ /* 0x000fe20000000f00 */
[----:B------:R0:W2:Y:S01]  /*7960*/  @!P2 LDG.E.U16 R202, desc[UR28][R64.64] ;  /* 0x0000001c40caa981 */ /* 0x0000a2000c1e1500 */
        /* <DEDUP_REMOVED lines=14> */
[----:B------:R-:W2:Y:S01]  /*7a50*/  @!P5 LDG.E.U16 R216, desc[UR28][R138.64] ;  /* 0x0000001c8ad8d981 */ /* 0x000ea2000c1e1500 */
[----:B------:R-:W-:-:S03]  /*7a60*/  @!P6 LEA.HI.X R65, R116, UR23, R71, 0x1, P4 ;  /* 0x000000177441ec11 */ /* 0x000fc6000a0f0c47 */
[----:B------:R-:W2:Y:S04]  /*7a70*/  @!P3 LDG.E.U16 R220, desc[UR28][R68.64] ;  /* 0x0000001c44dcb981 */ /* 0x000ea8000c1e1500 */
[----:B------:R0:W2:Y:S01]  /*7a80*/  @!P6 LDG.E.U16 R218, desc[UR28][R64.64] ;  /* 0x0000001c40dae981 */ /* 0x0000a2000c1e1500 */
[----:B------:R-:W-:-:S13]  /*7a90*/  R2UR UR43, R133 ;  /* 0x00000000852b72ca */ /* 0x000fda00000e0000 */
[----:B0-----:R-:W-:Y:S01]  /*7aa0*/  FMUL.FTZ R64, R35, UR43 ;  /* 0x0000002b23407c20 */ /* 0x001fe20008410000 */
[----:B------:R-:W-:Y:S01]  /*7ab0*/  FMUL.FTZ R66, R32, UR43 ;  /* 0x0000002b20427c20 */ /* 0x000fe20008410000 */
[----:B------:R-:W-:Y:S02]  /*7ac0*/  FMUL.FTZ R67, R33, UR43 ;  /* 0x0000002b21437c20 */ /* 0x000fe40008410000 */
[----:B------:R-:W-:Y:S01]  /*7ad0*/  FMUL.RZ R65, R64, 0.15915493667125701904 ;  /* 0x3e22f98340417820 */ /* 0x000fe2000040c000 */
[----:B------:R-:W-:Y:S01]  /*7ae0*/  FMUL.FTZ R64, R36, UR43 ;  /* 0x0000002b24407c20 */ /* 0x000fe20008410000 */
[----:B------:R-:W-:Y:S01]  /*7af0*/  FMUL.RZ R70, R66, 0.15915493667125701904 ;  /* 0x3e22f98342467820 */ /* 0x000fe2000040c000 */
[----:B------:R-:W-:Y:S01]  /*7b00*/  FMUL.RZ R108, R67, 0.15915493667125701904 ;  /* 0x3e22f983436c7820 */ /* 0x000fe2000040c000 */
[----:B------:R-:W-:Y:S01]  /*7b10*/  FMUL.FTZ R67, R34, UR43 ;  /* 0x0000002b22437c20 */ /* 0x000fe20008410000 */
        /* <DEDUP_REMOVED lines=37> */
[----:B------:R0:W-:Y:S08]  /*7d70*/  MUFU.COS R187, R70 ;  /* 0x0000004600bb7308 */ /* 0x0001f00000000000 */
[----:B------:R-:W-:Y:S01]  /*7d80*/  MUFU.SIN R122, R67 ;  /* 0x00000043007a7308 */ /* 0x000fe20000000400 */
[----:B0-----:R-:W-:Y:S01]  /*7d90*/  FMUL.RZ R70, R64, 0.15915493667125701904 ;  /* 0x3e22f98340467820 */ /* 0x001fe2000040c000 */
[----:B------:R-:W-:-:S06]  /*7da0*/  FMUL.FTZ R64, R77, UR43 ;  /* 0x0000002b4d407c20 */ /* 0x000fcc0008410000 */
[----:B------:R0:W-:Y:S01]  /*7db0*/  MUFU.COS R124, R67 ;  /* 0x00000043007c7308 */ /* 0x0001e20000000000 */
[----:B------:R-:W-:Y:S01]  /*7dc0*/  FMUL.RZ R112, R64, 0.15915493667125701904 ;  /* 0x3e22f98340707820 */ /* 0x000fe2000040c000 */
[----:B0-----:R-:W-:-:S06]  /*7dd0*/  MOV R67, UR31 ;  /* 0x0000001f00437c02 */ /* 0x001fcc0008000f00 */
[----:B------:R-:W-:Y:S01]  /*7de0*/  MUFU.SIN R189, R65 ;  /* 0x0000004100bd7308 */ /* 0x000fe20000000400 */
[----:B------:R-:W-:-:S07]  /*7df0*/  FMUL.FTZ R64, R67, 1.4426950216293334961 ;  /* 0x3fb8aa3b43407820 */ /* 0x000fce0000410000 */
[----:B------:R0:W-:Y:S02]  /*7e00*/  MUFU.COS R191, R65 ;  /* 0x0000004100bf7308 */ /* 0x0001e40000000000 */
[----:B0-----:R-:W-:-:S06]  /*7e10*/  FMUL.FTZ R65, R64, R32 ;  /* 0x0000002040417220 */ /* 0x001fcc0000410000 */
[----:B------:R-:W1:Y:S01]  /*7e20*/  MUFU.EX2 R65, R65 ;  /* 0x0000004100417308 */ /* 0x000e620000000800 */
[----:B------:R-:W-:-:S03]  /*7e30*/  FMUL.FTZ R67, R64, R33 ;  /* 0x0000002140437220 */ /* 0x000fc60000410000 */
[----:B------:R-:W-:Y:S08]  /*7e40*/  MUFU.SIN R116, R68 ;  /* 0x0000004400747308 */ /* 0x000ff00000000400 */
[----:B------:R0:W-:Y:S08]  /*7e50*/  MUFU.COS R204, R68 ;  /* 0x0000004400cc7308 */ /* 0x0001f00000000000 */
[----:B------:R-:W-:Y:S01]  /*7e60*/  MUFU.SIN R193, R70 ;  /* 0x0000004600c17308 */ /* 0x000fe20000000400 */
[----:B0-----:R-:W-:-:S07]  /*7e70*/  FMUL.FTZ R68, R64, R34 ;  /* 0x0000002240447220 */ /* 0x001fce0000410000 */
[----:B------:R0:W-:Y:S01]  /*7e80*/  MUFU.COS R195, R70 ;  /* 0x0000004600c37308 */ /* 0x0001e20000000000 */
[C---:B-1----:R-:W-:Y:S01]  /*7e90*/  FMUL.FTZ R156, R65.reuse, R156 ;  /* 0x0000009c419c7220 */ /* 0x042fe20000410000 */
[----:B------:R-:W-:Y:S01]  /*7ea0*/  FMUL.FTZ R155, R65, R66 ;  /* 0x00000042419b7220 */ /* 0x000fe20000410000 */
[----:B0-----:R-:W-:-:S05]  /*7eb0*/  FMUL.FTZ R70, R64, R35 ;  /* 0x0000002340467220 */ /* 0x001fca0000410000 */
[----:B------:R-:W-:Y:S01]  /*7ec0*/  MUFU.SIN R152, R108 ;  /* 0x0000006c00987308 */ /* 0x000fe20000000400 */
[----:B------:R-:W-:-:S07]  /*7ed0*/  FMUL.FTZ R65, R64, R56 ;  /* 0x0000003840417220 */ /* 0x000fce0000410000 */
[----:B------:R0:W1:Y:S08]  /*7ee0*/  MUFU.COS R154, R108 ;  /* 0x0000006c009a7308 */ /* 0x0000700000000000 */
[----:B------:R-:W1:Y:S04]  /*7ef0*/  MUFU.EX2 R67, R67 ;  /* 0x0000004300437308 */ /* 0x000e680000000800 */
[----:B------:R-:W4:Y:S04]  /*7f00*/  MUFU.EX2 R68, R68 ;  /* 0x0000004400447308 */ /* 0x000f280000000800 */
[----:B------:R-:W3:Y:S04]  /*7f10*/  MUFU.EX2 R70, R70 ;  /* 0x0000004600467308 */ /* 0x000ee80000000800 */
[----:B------:R-:W5:Y:S01]  /*7f20*/  MUFU.EX2 R65, R65 ;  /* 0x0000004100417308 */ /* 0x000f620000000800 */
[C---:B0-----:R-:W-:Y:S01]  /*7f30*/  FMUL.FTZ R108, R64.reuse, R36 ;  /* 0x00000024406c7220 */ /* 0x041fe20000410000 */
[C---:B------:R-:W-:Y:S01]  /*7f40*/  FMUL.FTZ R110, R64.reuse, R41 ;  /* 0x00000029406e7220 */ /* 0x040fe20000410000 */
[----:B------:R-:W-:Y:S01]  /*7f50*/  FMUL.FTZ R114, R64, R51 ;  /* 0x0000003340727220 */ /* 0x000fe20000410000 */
[----:B------:R-:W-:Y:S01]  /*7f60*/  MUFU.SIN R206, R112 ;  /* 0x0000007000ce7308 */ /* 0x000fe20000000400 */
[C---:B-1----:R-:W-:Y:S01]  /*7f70*/  FMUL.FTZ R154, R67.reuse, R154 ;  /* 0x0000009a439a7220 */ /* 0x042fe20000410000 */
[----:B------:R-:W-:Y:S01]  /*7f80*/  FMUL.FTZ R152, R67, R152 ;  /* 0x0000009843987220 */ /* 0x000fe20000410000 */
[C---:B----4-:R-:W-:Y:S01]  /*7f90*/  FMUL.FTZ R150, R68.reuse, R71 ;  /* 0x0000004744967220 */ /* 0x050fe20000410000 */
[----:B------:R-:W-:Y:S01]  /*7fa0*/  FMUL.FTZ R148, R68, R69 ;  /* 0x0000004544947220 */ /* 0x000fe20000410000 */
[----:B------:R-:W-:Y:S01]  /*7fb0*/  FMUL.FTZ R66, R64, R61 ;  /* 0x0000003d40427220 */ /* 0x000fe20000410000 */
[C---:B---3--:R-:W-:Y:S01]  /*7fc0*/  FMUL.FTZ R146, R70.reuse, R125 ;  /* 0x0000007d46927220 */ /* 0x048fe20000410000 */
[----:B------:R-:W-:Y:S01]  /*7fd0*/  FMUL.FTZ R144, R70, R117 ;  /* 0x0000007546907220 */ /* 0x000fe20000410000 */
[----:B------:R0:W1:Y:S01]  /*7fe0*/  MUFU.COS R208, R112 ;  /* 0x0000007000d07308 */ /* 0x0000620000000000 */
[C---:B------:R-:W-:Y:S01]  /*7ff0*/  FMUL.FTZ R67, R64.reuse, R72 ;  /* 0x0000004840437220 */ /* 0x040fe20000410000 */
[C---:B------:R-:W-:Y:S01]  /*8000*/  FMUL.FTZ R68, R64.reuse, R73 ;  /* 0x0000004940447220 */ /* 0x040fe20000410000 */
[C---:B------:R-:W-:Y:S01]  /*8010*/  FMUL.FTZ R69, R64.reuse, R75 ;  /* 0x0000004b40457220 */ /* 0x040fe20000410000 */
[C---:B------:R-:W-:Y:S01]  /*8020*/  FMUL.FTZ R70, R64.reuse, R74 ;  /* 0x0000004a40467220 */ /* 0x040fe20000410000 */
[C---:B------:R-:W-:Y:S01]  /*8030*/  FMUL.FTZ R71, R64.reuse, R77 ;  /* 0x0000004d40477220 */ /* 0x040fe20000410000 */
[----:B0-----:R-:W-:-:S02]  /*8040*/  FMUL.FTZ R112, R64, R46 ;  /* 0x0000002e40707220 */ /* 0x001fc40000410000 */
[----:B------:R-:W0:Y:S01]  /*8050*/  MUFU.EX2 R108, R108 ;  /* 0x0000006c006c7308 */ /* 0x000e220000000800 */
[C---:B-----5:R-:W-:Y:S01]  /*8060*/  FMUL.FTZ R130, R65.reuse, R130 ;  /* 0x0000008241827220 */ /* 0x060fe20000410000 */
[----:B------:R-:W-:Y:S02]  /*8070*/  FMUL.FTZ R128, R65, R128 ;  /* 0x0000008041807220 */ /* 0x000fe40000410000 */
[----:B------:R-:W3:Y:S01]  /*8080*/  MUFU.EX2 R110, R110 ;  /* 0x0000006e006e7308 */ /* 0x000ee20000000800 */
[----:B------:R-:W-:-:S03]  /*8090*/  SHF.L.U32 R65, R111, 0x5, RZ ;  /* 0x000000056f417819 */ /* 0x000fc600000006ff */
[----:B------:R-:W4:Y:S04]  /*80a0*/  MUFU.EX2 R112, R112 ;  /* 0x0000007000707308 */ /* 0x000f280000000800 */
[----:B------:R-:W5:Y:S04]  /*80b0*/  MUFU.EX2 R114, R114 ;  /* 0x0000007200727308 */ /* 0x000f680000000800 */
[----:B------:R-:W2:Y:S04]  /*80c0*/  MUFU.EX2 R66, R66 ;  /* 0x0000004200427308 */ /* 0x000ea80000000800 */
[----:B------:R-:W1:Y:S04]  /*80d0*/  MUFU.EX2 R67, R67 ;  /* 0x0000004300437308 */ /* 0x000e680000000800 */
[----:B------:R-:W1:Y:S04]  /*80e0*/  MUFU.EX2 R68, R68 ;  /* 0x0000004400447308 */ /* 0x000e680000000800 */
[----:B------:R-:W1:Y:S04]  /*80f0*/  MUFU.EX2 R69, R69 ;  /* 0x0000004500457308 */ /* 0x000e680000000800 */
[----:B------:R-:W1:Y:S04]  /*8100*/  MUFU.EX2 R70, R70 ;  /* 0x0000004600467308 */ /* 0x000e680000000800 */
[----:B------:R-:W1:Y:S01]  /*8110*/  MUFU.EX2 R71, R71 ;  /* 0x0000004700477308 */ /* 0x000e620000000800 */
[----:B------:R-:W-:Y:S01]  /*8120*/  LEA.HI.SX32 R214, R65, R65, 0x1b ;  /* 0x0000004141d67211 */ /* 0x000fe200078fdaff */
[C---:B0-----:R-:W-:Y:S01]  /*8130*/  FMUL.FTZ R142, R108.reuse, R139 ;  /* 0x0000008b6c8e7220 */ /* 0x041fe20000410000 */
[----:B------:R-:W-:-:S02]  /*8140*/  FMUL.FTZ R140, R108, R133 ;  /* 0x000000856c8c7220 */ /* 0x000fc40000410000 */
[----:B------:R-:W-:Y:S01]  /*8150*/  LEA R214, R214, UR25, 0x1 ;  /* 0x00000019d6d67c11 */ /* 0x000fe2000f8e08ff */
[C---:B---3--:R-:W-:Y:S01]  /*8160*/  FMUL.FTZ R139, R110.reuse, R159 ;  /* 0x0000009f6e8b7220 */ /* 0x048fe20000410000 */
[----:B------:R-:W-:Y:S01]  /*8170*/  FMUL.FTZ R138, R110, R157 ;  /* 0x0000009d6e8a7220 */ /* 0x000fe20000410000 */
[C---:B----4-:R-:W-:Y:S01]  /*8180*/  FMUL.FTZ R136, R112.reuse, R163 ;  /* 0x000000a370887220 */ /* 0x050fe20000410000 */
[----:B------:R-:W-:Y:S01]  /*8190*/  FMUL.FTZ R134, R112, R161 ;  /* 0x000000a170867220 */ /* 0x000fe20000410000 */
[C---:B-----5:R-:W-:Y:S01]  /*81a0*/  FMUL.FTZ R133, R114.reuse, R183 ;  /* 0x000000b772857220 */ /* 0x060fe20000410000 */
[----:B------:R-:W-:Y:S01]  /*81b0*/  FMUL.FTZ R132, R114, R165 ;  /* 0x000000a572847220 */ /* 0x000fe20000410000 */
[C---:B--2---:R-:W-:Y:S01]  /*81c0*/  FMUL.FTZ R126, R66.reuse, R187 ;  /* 0x000000bb427e7220 */ /* 0x044fe20000410000 */
[----:B------:R-:W-:Y:S01]  /*81d0*/  FMUL.FTZ R125, R66, R185 ;  /* 0x000000b9427d7220 */ /* 0x000fe20000410000 */
[C---:B-1----:R-:W-:Y:S01]  /*81e0*/  FMUL.FTZ R124, R67.reuse, R124 ;  /* 0x0000007c437c7220 */ /* 0x042fe20000410000 */
        /* <DEDUP_REMOVED lines=14> */
[----:B------:R-:W0:Y:S04]  /*82d0*/  LDS.U16 R208, [R214+0xa] ;  /* 0x00000a00d6d07984 */ /* 0x000e280000000400 */
[----:B------:R-:W1:Y:S04]  /*82e0*/  LDS.U16 R206, [R214+0xc] ;  /* 0x00000c00d6ce7984 */ /* 0x000e680000000400 */
[----:B------:R-:W-:Y:S04]  /*82f0*/  LDS.U16 R203, [R214+0xe] ;  /* 0x00000e00d6cb7984 */ /* 0x000fe80000000400 */
[----:B------:R-:W-:Y:S04]  /*8300*/  LDS.U16 R201, [R214+0x10] ;  /* 0x00001000d6c97984 */ /* 0x000fe80000000400 */
[----:B------:R-:W2:Y:S04]  /*8310*/  LDS.U16 R199, [R214+0x12] ;  /* 0x00001200d6c77984 */ /* 0x000ea80000000400 */
        /* <DEDUP_REMOVED lines=21> */
[----:B------:R-:W-:Y:S04]  /*8470*/  LDS.U16 R66, [R214+0x3e] ;  /* 0x00003e00d6427984 */ /* 0x000fe80000000400 */
[----:B------:R0:W-:Y:S04]  /*8480*/  STS.U16 [R4+0x840], R115 ;  /* 0x0008407304007388 */ /* 0x0001e80000000400 */
[----:B------:R-:W-:Y:S04]  /*8490*/  STS.U16 [R5+0x880], R158 ;  /* 0x0008809e05007388 */ /* 0x000fe80000000400 */
[----:B------:R-:W-:Y:S04]  /*84a0*/  STS.U16 [R6+0x8c0], R119 ;  /* 0x0008c07706007388 */ /* 0x000fe80000000400 */
[----:B------:R-:W-:Y:S01]  /*84b0*/  STS.U16 [R7+0x900], R192 ;  /* 0x000900c007007388 */ /* 0x000fe20000000400 */
[----:B------:R-:W-:-:S03]  /*84c0*/  FMUL.FTZ R65, R31, UR43 ;  /* 0x0000002b1f417c20 */ /* 0x000fc60008410000 */
[----:B------:R-:W-:Y:S04]  /*84d0*/  STS.U16 [R8+0x940], R121 ;  /* 0x0009407908007388 */ /* 0x000fe80000000400 */
[----:B------:R-:W-:Y:S04]  /*84e0*/  STS.U16 [R9+0x980], R98 ;  /* 0x0009806209007388 */ /* 0x000fe80000000400 */
[----:B------:R-:W-:Y:S04]  /*84f0*/  STS.U16 [R10+0x9c0], R123 ;  /* 0x0009c07b0a007388 */ /* 0x000fe80000000400 */
[----:B------:R1:W-:Y:S01]  /*8500*/  STS.U16 [R11+0xa00], R102 ;  /* 0x000a00660b007388 */ /* 0x0003e20000000400 */
[----:B0-----:R-:W-:-:S03]  /*8510*/  FMUL.RZ R115, R65, 0.15915493667125701904 ;  /* 0x3e22f98341737820 */ /* 0x001fc6000040c000 */
[----:B------:R-:W-:Y:S01]  /*8520*/  STS.U16 [R12+0xa40], R129 ;  /* 0x000a40810c007388 */ /* 0x000fe20000000400 */
[----:B------:R-:W-:-:S03]  /*8530*/  USHF.L.U32 UR30, UR19, 0x8, URZ ;  /* 0x00000008131e7899 */ /* 0x000fc600080006ff */
[----:B------:R-:W-:Y:S04]  /*8540*/  STS.U16 [R13+0xa80], R104 ;  /* 0x000a80680d007388 */ /* 0x000fe80000000400 */
        /* <DEDUP_REMOVED lines=9> */
[----:B0-----:R-:W0:Y:S03]  /*85e0*/  MUFU.COS R96, R115 ;  /* 0x0000007300607308 */ /* 0x001e260000000000 */
[----:B------:R-:W-:Y:S01]  /*85f0*/  STS.U16 [R160+0xc40], R127 ;  /* 0x000c407fa0007388 */ /* 0x000fe20000000400 */
[----:B------:R-:W-:-:S03]  /*8600*/  ULOP3.LUT UR27, UR27, 0x100, URZ, 0xc0, !UPT ;  /* 0x000001001b1b7892 */ /* 0x000fc6000f8ec0ff */
[----:B------:R-:W-:Y:S01]  /*8610*/  STS.U16 [R182+0xc80], R141 ;  /* 0x000c808db6007388 */ /* 0x000fe20000000400 */
[----:B------:R-:W0:Y:S03]  /*8620*/  MUFU.EX2 R65, R64 ;  /* 0x0000004000417308 */ /* 0x000e260000000800 */
        /* <DEDUP_REMOVED lines=9> */
[----:B------:R1:W-:Y:S04]  /*86c0*/  STS.U16 [R97+0xe40], R194 ;  /* 0x000e40c261007388 */ /* 0x0003e80000000400 */
[----:B------:R-:W-:Y:S04]  /*86d0*/  STS.U16 [R105+0xe80], R196 ;  /* 0x000e80c469007388 */ /* 0x000fe80000000400 */
[----:B------:R-:W-:Y:S01]  /*86e0*/  STS.U16 [R99+0xec0], R198 ;  /* 0x000ec0c663007388 */ /* 0x000fe20000000400 */
[----:B-1----:R-:W-:-:S03]  /*86f0*/  SEL R97, R98, UR27, P2 ;  /* 0x0000001b62617c07 */ /* 0x002fc60009000000 */
[----:B------:R1:W-:Y:S04]  /*8700*/  STS.U16 [R103+0xf00], R200 ;  /* 0x000f00c867007388 */ /* 0x0003e80000000400 */
[----:B------:R-:W-:Y:S04]  /*8710*/  STS.U16 [R107+0xf40], R202 ;  /* 0x000f40ca6b007388 */ /* 0x000fe80000000400 */
[----:B------:R-:W-:Y:S01]  /*8720*/  STS.U16 [R101+0xf80], R216 ;  /* 0x000f80d865007388 */ /* 0x000fe20000000400 */
[----:B0-----:R-:W-:-:S03]  /*8730*/  FMUL.FTZ R64, R65, R96 ;  /* 0x0000006041407220 */ /* 0x001fc60000410000 */
[----:B------:R0:W-:Y:S01]  /*8740*/  STS.U16 [R109+0xfc0], R220 ;  /* 0x000fc0dc6d007388 */ /* 0x0001e20000000400 */
[----:B------:R-:W-:-:S03]  /*8750*/  FMUL.FTZ R65, R65, R102 ;  /* 0x0000006641417220 */ /* 0x000fc60000410000 */
[----:B------:R2:W-:Y:S01]  /*8760*/  STS.U16 [R113+0x1000], R218 ;  /* 0x001000da71007388 */ /* 0x0005e20000000400 */
[----:B------:R-:W-:-:S03]  /*8770*/  NOP ;  /* 0x0000000000007918 */ /* 0x000fc60000000000 */
[----:B------:R-:W5:Y:S01]  /*8780*/  LDS.U16 R227, [R214+0x85e] ;  /* 0x00085e00d6e37984 */ /* 0x000f620000000400 */
[----:B-1----:R-:W-:-:S03]  /*8790*/  LEA R103, R97, UR25, 0x3 ;  /* 0x0000001961677c11 */ /* 0x002fc6000f8e18ff */
        /* <DEDUP_REMOVED lines=31> */
[----:B------:R-:W-:Y:S01]  /*8990*/  ISETP.NE.AND P3, PT, R3, 0x1f, PT ;  /* 0x0000001f0300780c */ /* 0x000fe20003f65270 */
[----:B------:R-:W-:-:S02]  /*89a0*/  HADD2.F32 R164, -RZ, R208.H0_H0 ;  /* 0x200000d0ffa47230 */ /* 0x000fc40000004100 */
[----:B------:R5:W-:Y:S01]  /*89b0*/  STS.64 [R103+0x35d0], R64 ;  /* 0x0035d04067007388 */ /* 0x000be20000000a00 */
[----:B0-----:R-:W-:Y:S02]  /*89c0*/  HADD2.F32 R109, -RZ, R210.H0_H0 ;  /* 0x200000d2ff6d7230 */ /* 0x001fe40000004100 */
[----:B--2---:R-:W-:Y:S02]  /*89d0*/  HADD2.F32 R113, -RZ, R206.H0_H0 ;  /* 0x200000ceff717230 */ /* 0x004fe40000004100 */
[----:B------:R-:W-:Y:S02]  /*89e0*/  HADD2.F32 R184, -RZ, R199.H0_H0 ;  /* 0x200000c7ffb87230 */ /* 0x000fe40000004100 */
[----:B---3--:R-:W-:Y:S02]  /*89f0*/  HADD2.F32 R104, -RZ, R165.H0_H0 ;  /* 0x200000a5ff687230 */ /* 0x008fe40000004100 */
        /* <DEDUP_REMOVED lines=11> */
[----:B-1----:R-:W-:Y:S02]  /*8ab0*/  HADD2.F32 R145, -RZ, R145.H0_H0 ;  /* 0x20000091ff917230 */ /* 0x002fe40000004100 */
        /* <DEDUP_REMOVED lines=30> */
[----:B------:R-:W-:Y:S01]  /*8ca0*/  BSSY.RECONVERGENT B0, `(.L_x_13674) ;  /* 0x000003f000007945 */ /* 0x000fe20003800200 */
[----:B------:R-:W-:Y:S02]  /*8cb0*/  HADD2.F32 R131, -RZ, R193.H0_H0 ;  /* 0x200000c1ff837230 */ /* 0x000fe40000004100 */
[----:B------:R-:W-:Y:S01]  /*8cc0*/  FMUL.FTZ R102, R171, -R208 ;  /* 0x800000d0ab667220 */ /* 0x000fe20000410000 */
[----:B------:R-:W-:-:S02]  /*8cd0*/  HADD2.F32 R123, -RZ, R157.H0_H0 ;  /* 0x2000009dff7b7230 */ /* 0x000fc40000004100 */
[C---:B------:R-:W-:Y:S01]  /*8ce0*/  FMUL.FTZ R157, R94.reuse, R145 ;  /* 0x000000915e9d7220 */ /* 0x040fe20000410000 */
[----:B------:R-:W-:Y:S02]  /*8cf0*/  HADD2.F32 R115, -RZ, R203.H0_H0 ;  /* 0x200000cbff737230 */ /* 0x000fe40000004100 */
[----:B------:R-:W-:Y:S01]  /*8d00*/  FMUL.FTZ R121, R94, -R147 ;  /* 0x800000935e797220 */ /* 0x000fe20000410000 */
[----:B------:R-:W-:Y:S02]  /*8d10*/  HADD2.F32 R182, -RZ, R201.H0_H0 ;  /* 0x200000c9ffb67230 */ /* 0x000fe40000004100 */
[----:B------:R-:W-:Y:S01]  /*8d20*/  FMUL.FTZ R193, R169, -R206 ;  /* 0x800000cea9c17220 */ /* 0x000fe20000410000 */
[----:B------:R-:W-:Y:S02]  /*8d30*/  HADD2.F32 R190, -RZ, R191.H0_H0 ;  /* 0x200000bfffbe7230 */ /* 0x000fe40000004100 */
[----:B------:R-:W-:Y:S01]  /*8d40*/  FMUL.FTZ R208, R173, R210 ;  /* 0x000000d2add07220 */ /* 0x000fe20000410000 */
[----:B------:R-:W-:-:S02]  /*8d50*/  HADD2.F32 R153, -RZ, R187.H0_H0 ;  /* 0x200000bbff997230 */ /* 0x000fc40000004100 */
[C---:B------:R-:W-:Y:S01]  /*8d60*/  FMUL.FTZ R141, R95.reuse, -R68 ;  /* 0x800000445f8d7220 */ /* 0x040fe20000410000 */
[----:B------:R-:W-:Y:S02]  /*8d70*/  HADD2.F32 R194, -RZ, R185.H0_H0 ;  /* 0x200000b9ffc27230 */ /* 0x000fe40000004100 */
[C---:B------:R-:W-:Y:S01]  /*8d80*/  FMUL.FTZ R165, R166.reuse, R165 ;  /* 0x000000a5a6a57220 */ /* 0x040fe20000410000 */
        /* <DEDUP_REMOVED lines=46> */
.L_x_13675:
[----:B------:R-:W-:-:S05]  /*9070*/  LEA R3, R3, UR25, 0x3 ;  /* 0x0000001903037c11 */ /* 0x000fca000f8e18ff */
[----:B------:R0:W1:Y:S02]  /*9080*/  LDS.64 R96, [R3+0x45d8] ;  /* 0x0045d80003607984 */ /* 0x0000640000000a00 */
.L_x_13676:
[----:B------:R-:W-:Y:S05]  /*9090*/  BSYNC.RECONVERGENT B0 ;  /* 0x0000000000007941 */ /* 0x000fea0003800200 */
.L_x_13674:
[-C--:B------:R-:W-:Y:S01]  /*90a0*/  FMUL.FTZ R66, R160, R31.reuse ;  /* 0x0000001fa0427220 */ /* 0x080fe20000410000 */
[----:B------:R-:W-:Y:S01]  /*90b0*/  FMUL.FTZ R232, R158, R31 ;  /* 0x0000001f9ee87220 */ /* 0x000fe20000410000 */
[-C--:B------:R-:W-:Y:S01]  /*90c0*/  FMUL.FTZ R234, R107, R32.reuse ;  /* 0x000000206bea7220 */ /* 0x080fe20000410000 */
[----:B------:R-:W-:Y:S01]  /*90d0*/  FMUL.FTZ R242, R109, R32 ;  /* 0x000000206df27220 */ /* 0x000fe20000410000 */
[C---:B------:R-:W-:Y:S01]  /*90e0*/  FMUL.FTZ R239, R45.reuse, R66 ;  /* 0x000000422def7220 */ /* 0x040fe20000410000 */
[----:B------:R-:W-:Y:S01]  /*90f0*/  FMUL.FTZ R232, R45, R232 ;  /* 0x000000e82de87220 */ /* 0x000fe20000410000 */
[-C--:B------:R-:W-:Y:S01]  /*9100*/  FMUL.FTZ R241, R164, R33.reuse ;  /* 0x00000021a4f17220 */ /* 0x080fe20000410000 */
[----:B------:R-:W-:Y:S01]  /*9110*/  FMUL.FTZ R243, R162, R33 ;  /* 0x00000021a2f37220 */ /* 0x000fe20000410000 */
[CC--:B0-----:R-:W-:Y:S01]  /*9120*/  FMUL.FTZ R3, R155.reuse, R239.reuse ;  /* 0x000000ef9b037220 */ /* 0x0c1fe20000410000 */
[----:B------:R-:W-:Y:S01]  /*9130*/  FMUL.FTZ R67, R155, R232 ;  /* 0x000000e89b437220 */ /* 0x000fe20000410000 */
[-C--:B------:R-:W-:Y:S01]  /*9140*/  FMUL.FTZ R240, R113, R34.reuse ;  /* 0x0000002271f07220 */ /* 0x080fe20000410000 */
[----:B------:R-:W-:Y:S01]  /*9150*/  FMUL.FTZ R238, R115, R34 ;  /* 0x0000002273ee7220 */ /* 0x000fe20000410000 */
[C---:B------:R-:W-:Y:S01]  /*9160*/  FFMA.FTZ R3, R156.reuse, R232, -R3 ;  /* 0x000000e89c037223 */ /* 0x040fe20000010803 */
        /* <DEDUP_REMOVED lines=15> */
[C---:B------:R-:W-:Y:S01]  /*9260*/  FFMA.FTZ R69, R48.reuse, R241, R67 ;  /* 0x000000f130457223 */ /* 0x040fe20000010043 */
[----:B------:R-:W-:Y:S01]  /*9270*/  FFMA.FTZ R67, R48, R243, R66 ;  /* 0x000000f330437223 */ /* 0x000fe20000010042 */
[----:B------:R-:W-:Y:S01]  /*9280*/  FFMA.FTZ R3, R64, R156, -R3 ;  /* 0x0000009c40037223 */ /* 0x000fe20000010803 */
[----:B------:R-:W-:Y:S01]  /*9290*/  FMUL.FTZ R222, R153, R46 ;  /* 0x0000002e99de7220 */ /* 0x000fe20000410000 */
[C---:B------:R-:W-:Y:S01]  /*92a0*/  FMUL.FTZ R71, R148.reuse, R69 ;  /* 0x0000004594477220 */ /* 0x040fe20000410000 */
[----:B------:R-:W-:Y:S01]  /*92b0*/  FMUL.FTZ R66, R148, R67 ;  /* 0x0000004394427220 */ /* 0x000fe20000410000 */
[-C--:B------:R-:W-:Y:S01]  /*92c0*/  FMUL.FTZ R225, R202, R51.reuse ;  /* 0x00000033cae17220 */ /* 0x080fe20000410000 */
[----:B------:R-:W-:Y:S01]  /*92d0*/  FMUL.FTZ R223, R194, R51 ;  /* 0x00000033c2df7220 */ /* 0x000fe20000410000 */
[C---:B------:R-:W-:Y:S01]  /*92e0*/  FFMA.FTZ R71, R150.reuse, R67, -R71 ;  /* 0x0000004396477223 */ /* 0x040fe20000010847 */
[----:B------:R-:W-:Y:S01]  /*92f0*/  FFMA.FTZ R68, R150, R69, R66 ;  /* 0x0000004596447223 */ /* 0x000fe20000010042 */
[----:B------:R-:W-:Y:S01]  /*9300*/  FMUL.FTZ R66, R64, R155 ;  /* 0x0000009b40427220 */ /* 0x000fe20000410000 */
[----:B------:R-:W-:Y:S01]  /*9310*/  FMUL.FTZ R69, R152, R3 ;  /* 0x0000000398457220 */ /* 0x000fe20000410000 */
[C---:B------:R-:W-:Y:S01]  /*9320*/  FFMA.FTZ R71, R49.reuse, R240, R71 ;  /* 0x000000f031477223 */ /* 0x040fe20000010047 */
[----:B------:R-:W-:Y:S01]  /*9330*/  FFMA.FTZ R127, R49, R238, R68 ;  /* 0x000000ee317f7223 */ /* 0x000fe20000010044 */
[----:B------:R-:W-:-:S02]  /*9340*/  FFMA.FTZ R67, R65, R156, R66 ;  /* 0x0000009c41437223 */ /* 0x000fc40000010042 */
[C---:B------:R-:W-:Y:S01]  /*9350*/  FMUL.FTZ R70, R144.reuse, R71 ;  /* 0x0000004790467220 */ /* 0x040fe20000410000 */
[----:B------:R-:W-:Y:S01]  /*9360*/  FMUL.FTZ R211, R144, R127 ;  /* 0x0000007f90d37220 */ /* 0x000fe20000410000 */
[-C--:B------:R-:W-:Y:S01]  /*9370*/  FMUL.FTZ R66, R152, R67.reuse ;  /* 0x0000004398427220 */ /* 0x080fe20000410000 */
[----:B------:R-:W-:Y:S01]  /*9380*/  FFMA.FTZ R69, R154, R67, R69 ;  /* 0x000000439a457223 */ /* 0x000fe20000010045 */
[C---:B------:R-:W-:Y:S01]  /*9390*/  FFMA.FTZ R127, R146.reuse, R127, R70 ;  /* 0x0000007f927f7223 */ /* 0x040fe20000010046 */
[----:B------:R-:W-:Y:S01]  /*93a0*/  FFMA.FTZ R68, R146, R71, -R211 ;  /* 0x0000004792447223 */ /* 0x000fe200000108d3 */
[----:B------:R-:W-:Y:S01]  /*93b0*/  FFMA.FTZ R3, R154, R3, -R66 ;  /* 0x000000039a037223 */ /* 0x000fe20000010842 */
[----:B------:R-:W-:Y:S01]  /*93c0*/  FMUL.FTZ R67, R148, R69 ;  /* 0x0000004594437220 */ /* 0x000fe20000410000 */
[C---:B------:R-:W-:Y:S01]  /*93d0*/  FFMA.FTZ R127, R50.reuse, R235, R127 ;  /* 0x000000eb327f7223 */ /* 0x040fe2000001007f */
        /* <DEDUP_REMOVED lines=9> */
[-C--:B------:R-:W-:Y:S01]  /*9470*/  FMUL.FTZ R66, R144, R69.reuse ;  /* 0x0000004590427220 */ /* 0x080fe20000410000 */
[C---:B------:R-:W-:Y:S01]  /*9480*/  FFMA.FTZ R3, R146.reuse, R69, R3 ;  /* 0x0000004592037223 */ /* 0x040fe20000010003 */
[C---:B------:R-:W-:Y:S01]  /*9490*/  FFMA.FTZ R211, R53.reuse, R224, R211 ;  /* 0x000000e035d37223 */ /* 0x040fe200000100d3 */
[----:B------:R-:W-:Y:S01]  /*94a0*/  FFMA.FTZ R68, R53, R230, R68 ;  /* 0x000000e635447223 */ /* 0x000fe20000010044 */
[----:B------:R-:W-:Y:S01]  /*94b0*/  FFMA.FTZ R67, R146, R67, -R66 ;  /* 0x0000004392437223 */ /* 0x000fe20000010842 */
[----:B------:R-:W-:-:S02]  /*94c0*/  FMUL.FTZ R69, R140, R3 ;  /* 0x000000038c457220 */ /* 0x000fc40000410000 */
[-C--:B------:R-:W-:Y:S01]  /*94d0*/  FMUL.FTZ R214, R138, R68.reuse ;  /* 0x000000448ad67220 */ /* 0x080fe20000410000 */
[-C--:B------:R-:W-:Y:S01]  /*94e0*/  FMUL.FTZ R66, R140, R67.reuse ;  /* 0x000000438c427220 */ /* 0x080fe20000410000 */
[----:B------:R-:W-:Y:S01]  /*94f0*/  FFMA.FTZ R69, R142, R67, -R69 ;  /* 0x000000438e457223 */ /* 0x000fe20000010845 */
[-C--:B------:R-:W-:Y:S01]  /*9500*/  FMUL.FTZ R67, R138, R211.reuse ;  /* 0x000000d38a437220 */ /* 0x080fe20000410000 */
[C---:B------:R-:W-:Y:S01]  /*9510*/  FFMA.FTZ R214, R139.reuse, R211, -R214 ;  /* 0x000000d38bd67223 */ /* 0x040fe200000108d6 */
[----:B------:R-:W-:Y:S01]  /*9520*/  FFMA.FTZ R66, R142, R3, R66 ;  /* 0x000000038e427223 */ /* 0x000fe20000010042 */
[C---:B------:R-:W-:Y:S01]  /*9530*/  FMUL.FTZ R212, R138.reuse, R69 ;  /* 0x000000458ad47220 */ /* 0x040fe20000410000 */
[C---:B------:R-:W-:Y:S02]  /*9540*/  FFMA.FTZ R67, R139.reuse, R68, R67 ;  /* 0x000000448b437223 */ /* 0x040fe40000010043 */
[-C--:B------:R-:W-:Y:S01]  /*9550*/  FMUL.FTZ R70, R138, R66.reuse ;  /* 0x000000428a467220 */ /* 0x080fe20000410000 */
[----:B------:R-:W-:-:S02]  /*9560*/  FFMA.FTZ R3, R139, R66, R212 ;  /* 0x000000428b037223 */ /* 0x000fc400000100d4 */
[----:B------:R-:W0:Y:S01]  /*9570*/  @P1 LDC R212, c[0x0][0x38c] ;  /* 0x0000e300ffd41b82 */ /* 0x000e220000000800 */
[----:B------:R-:W-:Y:S01]  /*9580*/  FFMA.FTZ R69, R139, R69, -R70 ;  /* 0x000000458b457223 */ /* 0x000fe20000010846 */
[----:B------:R-:W-:-:S03]  /*9590*/  FMUL.FTZ R71, R134, R3 ;  /* 0x0000000386477220 */ /* 0x000fc60000410000 */
[-C--:B------:R-:W-:Y:S01]  /*95a0*/  FMUL.FTZ R66, R134, R69.reuse ;  /* 0x0000004586427220 */ /* 0x080fe20000410000 */
[----:B------:R-:W-:Y:S01]  /*95b0*/  FFMA.FTZ R71, R136, R69, -R71 ;  /* 0x0000004588477223 */ /* 0x000fe20000010847 */
[C---:B------:R-:W-:Y:S01]  /*95c0*/  FFMA.FTZ R69, R52.reuse, R229, R67 ;  /* 0x000000e534457223 */ /* 0x040fe20000010043 */
[----:B------:R-:W-:Y:S01]  /*95d0*/  FFMA.FTZ R67, R52, R227, R214 ;  /* 0x000000e334437223 */ /* 0x000fe200000100d6 */
[----:B------:R-:W-:Y:S02]  /*95e0*/  FFMA.FTZ R66, R136, R3, R66 ;  /* 0x0000000388427223 */ /* 0x000fe40000010042 */
[C---:B------:R-:W-:Y:S01]  /*95f0*/  FMUL.FTZ R3, R134.reuse, R69 ;  /* 0x0000004586037220 */ /* 0x040fe20000410000 */
[-C--:B------:R-:W-:Y:S01]  /*9600*/  FMUL.FTZ R68, R134, R67.reuse ;  /* 0x0000004386447220 */ /* 0x080fe20000410000 */
[----:B------:R-:W-:Y:S02]  /*9610*/  FMUL.FTZ R70, R132, R66 ;  /* 0x0000004284467220 */ /* 0x000fe40000410000 */
[C---:B------:R-:W-:Y:S01]  /*9620*/  FFMA.FTZ R67, R136.reuse, R67, -R3 ;  /* 0x0000004388437223 */ /* 0x040fe20000010803 */
[----:B------:R-:W-:Y:S01]  /*9630*/  FFMA.FTZ R68, R136, R69, R68 ;  /* 0x0000004588447223 */ /* 0x000fe20000010044 */
[-C--:B------:R-:W-:Y:S01]  /*9640*/  FFMA.FTZ R69, R133, R71.reuse, -R70 ;  /* 0x0000004785457223 */ /* 0x080fe20000010846 */
[C---:B------:R-:W-:Y:S01]  /*9650*/  FMUL.FTZ R70, R132.reuse, R71 ;  /* 0x0000004784467220 */ /* 0x040fe20000410000 */
[C---:B------:R-:W-:Y:S01]  /*9660*/  FFMA.FTZ R67, R55.reuse, R220, R67 ;  /* 0x000000dc37437223 */ /* 0x040fe20000010043 */
[----:B------:R-:W-:Y:S01]  /*9670*/  MOV R3, UR19 ;  /* 0x0000001300037c02 */ /* 0x000fe20008000f00 */
[----:B------:R-:W-:Y:S01]  /*9680*/  FFMA.FTZ R68, R55, R222, R68 ;  /* 0x000000de37447223 */ /* 0x000fe20000010044 */
[----:B------:R-:W-:Y:S01]  /*9690*/  FFMA.FTZ R71, R133, R66, R70 ;  /* 0x0000004285477223 */ /* 0x000fe20000010046 */
[----:B------:R-:W-:Y:S01]  /*96a0*/  FMUL.FTZ R127, R132, R67 ;  /* 0x00000043847f7220 */ /* 0x000fe20000410000 */
[----:B------:R-:W-:Y:S01]  /*96b0*/  @P1 IADD3 R3, PT, PT, R3, -0x2, RZ ;  /* 0xfffffffe03031810 */ /* 0x000fe20007ffe0ff */
[----:B------:R-:W-:Y:S01]  /*96c0*/  FMUL.FTZ R70, R128, R69 ;  /* 0x0000004580467220 */ /* 0x000fe20000410000 */
[-C--:B------:R-:W-:Y:S01]  /*96d0*/  FMUL.FTZ R66, R132, R68.reuse ;  /* 0x0000004484427220 */ /* 0x080fe20000410000 */
[----:B------:R-:W-:Y:S01]  /*96e0*/  FFMA.FTZ R127, R133, R68, R127 ;  /* 0x00000044857f7223 */ /* 0x000fe2000001007f */
[----:B------:R-:W-:Y:S01]  /*96f0*/  FMUL.FTZ R211, R128, R71 ;  /* 0x0000004780d37220 */ /* 0x000fe20000410000 */
[----:B------:R-:W-:-:S02]  /*9700*/  HFMA2 R68, -RZ, RZ, 0, 9.5367431640625e-07 ;  /* 0x00000010ff447431 */ /* 0x000fc400000001ff */
[----:B0-----:R-:W-:Y:S02]  /*9710*/  @P1 IMAD R3, R3, R212, UR8 ;  /* 0x0000000803031e24 */ /* 0x001fe4000f8e02d4 */
[C---:B------:R-:W-:Y:S01]  /*9720*/  FFMA.FTZ R71, R130.reuse, R71, R70 ;  /* 0x0000004782477223 */ /* 0x040fe20000010046 */
[----:B------:R-:W-:Y:S01]  /*9730*/  FFMA.FTZ R70, R133, R67, -R66 ;  /* 0x0000004385467223 */ /* 0x000fe20000010842 */
[----:B------:R-:W-:Y:S01]  /*9740*/  FFMA.FTZ R211, R130, R69, -R211 ;  /* 0x0000004582d37223 */ /* 0x000fe200000108d3 */
[----:B------:R-:W-:Y:S01]  /*9750*/  CS2R R66, SRZ ;  /* 0x0000000000427805 */ /* 0x000fe2000001ff00 */
[----:B------:R-:W-:-:S04]  /*9760*/  @P1 IMAD.WIDE R68, R3, R68, UR4 ;  /* 0x0000000403441e25 */ /* 0x000fc8000f8e0244 */
[C---:B------:R-:W-:Y:S01]  /*9770*/  FMUL.FTZ R213, R125.reuse, R71 ;  /* 0x000000477dd57220 */ /* 0x040fe20000410000 */
[C---:B------:R-:W-:Y:S01]  /*9780*/  FFMA.FTZ R127, R54.reuse, R225, R127 ;  /* 0x000000e1367f7223 */ /* 0x040fe2000001007f */
[----:B------:R-:W-:Y:S01]  /*9790*/  FMUL.FTZ R215, R125, R211 ;  /* 0x000000d37dd77220 */ /* 0x000fe20000410000 */
[----:B------:R-:W-:Y:S01]  /*97a0*/  FFMA.FTZ R3, R54, R223, R70 ;  /* 0x000000df36037223 */ /* 0x000fe20000010046 */
[----:B------:R0:W3:Y:S01]  /*97b0*/  @P1 LDG.E.64 R66, desc[UR28][R68.64+0x8] ;  /* 0x0000081c44421981 */ /* 0x0000e2000c1e1b00 */
[----:B------:R-:W-:Y:S01]  /*97c0*/  FFMA.FTZ R213, R126, R211, -R213 ;  /* 0x000000d37ed57223 */ /* 0x000fe200000108d5 */
[----:B------:R-:W-:Y:S01]  /*97d0*/  FMUL.FTZ R211, R128, R127 ;  /* 0x0000007f80d37220 */ /* 0x000fe20000410000 */
[----:B------:R-:W-:Y:S01]  /*97e0*/  FFMA.FTZ R215, R126, R71, R215 ;  /* 0x000000477ed77223 */ /* 0x000fe200000100d7 */
[-C--:B------:R-:W-:Y:S02]  /*97f0*/  FMUL.FTZ R70, R128, R3.reuse ;  /* 0x0000000380467220 */ /* 0x080fe40000410000 */
[----:B------:R-:W-:Y:S01]  /*9800*/  FFMA.FTZ R211, R130, R3, -R211 ;  /* 0x0000000382d37223 */ /* 0x000fe200000108d3 */
[C---:B------:R-:W-:Y:S01]  /*9810*/  FMUL.FTZ R3, R122.reuse, R213 ;  /* 0x000000d57a037220 */ /* 0x040fe20000410000 */
[----:B------:R-:W-:Y:S01]  /*9820*/  FMUL.FTZ R212, R122, R215 ;  /* 0x000000d77ad47220 */ /* 0x000fe20000410000 */
[----:B------:R-:W-:Y:S01]  /*9830*/  FFMA.FTZ R70, R130, R127, R70 ;  /* 0x0000007f82467223 */ /* 0x000fe20000010046 */
[-C--:B------:R-:W-:Y:S01]  /*9840*/  FMUL.FTZ R228, R205, R56.reuse ;  /* 0x00000038cde47220 */ /* 0x080fe20000410000 */
[----:B------:R-:W-:Y:S01]  /*9850*/  FMUL.FTZ R226, R207, R56 ;  /* 0x00000038cfe27220 */ /* 0x000fe20000410000 */
[C---:B------:R-:W-:Y:S01]  /*9860*/  FFMA.FTZ R215, R124.reuse, R215, R3 ;  /* 0x000000d77cd77223 */ /* 0x040fe20000010003 */
[----:B------:R-:W-:Y:S01]  /*9870*/  FFMA.FTZ R213, R124, R213, -R212 ;  /* 0x000000d57cd57223 */ /* 0x000fe200000108d4 */
[C---:B------:R-:W-:Y:S01]  /*9880*/  FFMA.FTZ R70, R57.reuse, R228, R70 ;  /* 0x000000e439467223 */ /* 0x040fe20000010046 */
[----:B------:R-:W-:Y:S01]  /*9890*/  FFMA.FTZ R211, R57, R226, R211 ;  /* 0x000000e239d37223 */ /* 0x000fe200000100d3 */
[C---:B------:R-:W-:Y:S01]  /*98a0*/  FMUL.FTZ R71, R118.reuse, R215 ;  /* 0x000000d776477220 */ /* 0x040fe20000410000 */
[----:B0-----:R-:W-:Y:S01]  /*98b0*/  FMUL.FTZ R68, R118, R213 ;  /* 0x000000d576447220 */ /* 0x001fe20000410000 */
[CC--:B------:R-:W-:Y:S01]  /*98c0*/  FMUL.FTZ R3, R125.reuse, R70.reuse ;  /* 0x000000467d037220 */ /* 0x0c0fe20000410000 */
[----:B------:R-:W-:Y:S01]  /*98d0*/  FMUL.FTZ R69, R125, R211 ;  /* 0x000000d37d457220 */ /* 0x000fe20000410000 */
[C---:B------:R-:W-:Y:S01]  /*98e0*/  FFMA.FTZ R71, R120.reuse, R213, -R71 ;  /* 0x000000d578477223 */ /* 0x040fe20000010847 */
[----:B------:R-:W-:Y:S01]  /*98f0*/  FFMA.FTZ R215, R120, R215, R68 ;  /* 0x000000d778d77223 */ /* 0x000fe20000010044 */
[----:B------:R-:W-:Y:S01]  /*9900*/  FFMA.FTZ R68, R126, R211, -R3 ;  /* 0x000000d37e447223 */ /* 0x000fe20000010803 */
[----:B------:R-:W-:Y:S01]  /*9910*/  FMUL.FTZ R231, R104, R61 ;  /* 0x0000003d68e77220 */ /* 0x000fe20000410000 */
[----:B------:R-:W-:Y:S01]  /*9920*/  FFMA.FTZ R69, R126, R70, R69 ;  /* 0x000000467e457223 */ /* 0x000fe20000010045 */
[C---:B------:R-:W-:Y:S01]  /*9930*/  FMUL.FTZ R212, R116.reuse, R71 ;  /* 0x0000004774d47220 */ /* 0x040fe20000410000 */
[----:B------:R-:W-:Y:S01]  /*9940*/  FMUL.FTZ R70, R116, R215 ;  /* 0x000000d774467220 */ /* 0x000fe20000410000 */
[----:B------:R-:W-:Y:S01]  /*9950*/  FMUL.FTZ R233, R196, R61 ;  /* 0x0000003dc4e97220 */ /* 0x000fe20000410000 */
[C---:B------:R-:W-:Y:S01]  /*9960*/  FFMA.FTZ R3, R58.reuse, R231, R68 ;  /* 0x000000e73a037223 */ /* 0x040fe20000010044 */
[C---:B------:R-:W-:Y:S01]  /*9970*/  FFMA.FTZ R215, R117.reuse, R215, R212 ;  /* 0x000000d775d77223 */ /* 0x040fe200000100d4 */
[----:B------:R-:W-:Y:S01]  /*9980*/  FFMA.FTZ R127, R117, R71, -R70 ;  /* 0x00000047757f7223 */ /* 0x000fe20000010846 */
[----:B------:R-:W-:Y:S01]  /*9990*/  FFMA.FTZ R69, R58, R233, R69 ;  /* 0x000000e93a457223 */ /* 0x000fe20000010045 */
[----:B------:R-:W-:Y:S01]  /*99a0*/  FMUL.FTZ R68, R122, R3 ;  /* 0x000000037a447220 */ /* 0x000fe20000410000 */
[C---:B------:R-:W-:Y:S01]  /*99b0*/  FMUL.FTZ R211, R112.reuse, R215 ;  /* 0x000000d770d37220 */ /* 0x040fe20000410000 */
[----:B------:R-:W-:Y:S01]  /*99c0*/  FMUL.FTZ R70, R112, R127 ;  /* 0x0000007f70467220 */ /* 0x000fe20000410000 */
[-C--:B------:R-:W-:Y:S01]  /*99d0*/  FMUL.FTZ R71, R122, R69.reuse ;  /* 0x000000457a477220 */ /* 0x080fe20000410000 */
[----:B------:R-:W-:Y:S01]  /*99e0*/  FFMA.FTZ R68, R124, R69, R68 ;  /* 0x000000457c447223 */ /* 0x000fe20000010044 */
[-C--:B------:R-:W-:Y:S01]  /*99f0*/  FMUL.FTZ R216, R123, R72.reuse ;  /* 0x000000487bd87220 */ /* 0x080fe20000410000 */
[C---:B------:R-:W-:Y:S01]  /*9a00*/  FFMA.FTZ R211, R114.reuse, R127, -R211 ;  /* 0x0000007f72d37223 */ /* 0x040fe200000108d3 */
[----:B------:R-:W-:Y:S01]  /*9a10*/  FFMA.FTZ R215, R114, R215, R70 ;  /* 0x000000d772d77223 */ /* 0x000fe20000010046 */
[----:B------:R-:W-:Y:S01]  /*9a20*/  FFMA.FTZ R71, R124, R3, -R71 ;  /* 0x000000037c477223 */ /* 0x000fe20000010847 */
[----:B------:R-:W-:Y:S01]  /*9a30*/  FMUL.FTZ R218, R151, R72 ;  /* 0x0000004897da7220 */ /* 0x000fe20000410000 */
[C---:B------:R-:W-:Y:S01]  /*9a40*/  FFMA.FTZ R69, R59.reuse, R216, R68 ;  /* 0x000000d83b457223 */ /* 0x040fe20000010044 */
        /* <DEDUP_REMOVED lines=8> */
[-C--:B------:R-:W-:Y:S01]  /*9ad0*/  FMUL.FTZ R211, R106, R73.reuse ;  /* 0x000000496ad37220 */ /* 0x080fe20000410000 */
[----:B------:R-:W-:Y:S01]  /*9ae0*/  FMUL.FTZ R213, R200, R73 ;  /* 0x00000049c8d57220 */ /* 0x000fe20000410000 */
[----:B------:R-:W-:-:S02]  /*9af0*/  FFMA.FTZ R69, R120, R69, R212 ;  /* 0x0000004578457223 */ /* 0x000fc400000100d4 */
[C---:B------:R-:W-:Y:S02]  /*9b00*/  FFMA.FTZ R70, R60.reuse, R211, R70 ;  /* 0x000000d33c467223 */ /* 0x040fe40000010046 */
[----:B------:R-:W-:Y:S02]  /*9b10*/  FFMA.FTZ R69, R60, R213, R69 ;  /* 0x000000d53c457223 */ /* 0x000fe40000010045 */
[-C--:B------:R-:W-:Y:S01]  /*9b20*/  FMUL.FTZ R214, R116, R70.reuse ;  /* 0x0000004674d67220 */ /* 0x080fe20000410000 */
[----:B------:R-:W-:Y:S01]  /*9b30*/  FMUL.FTZ R219, R204, R75 ;  /* 0x0000004bccdb7220 */ /* 0x000fe20000410000 */
[-C--:B------:R-:W-:Y:S02]  /*9b40*/  FMUL.FTZ R212, R116, R69.reuse ;  /* 0x0000004574d47220 */ /* 0x080fe40000410000 */
[C---:B------:R-:W-:Y:S01]  /*9b50*/  FFMA.FTZ R69, R117.reuse, R69, R214 ;  /* 0x0000004575457223 */ /* 0x040fe200000100d6 */
[----:B------:R-:W-:Y:S01]  /*9b60*/  FMUL.FTZ R215, R192, R75 ;  /* 0x0000004bc0d77220 */ /* 0x000fe20000410000 */
[----:B------:R-:W-:-:S02]  /*9b70*/  FFMA.FTZ R212, R117, R70, -R212 ;  /* 0x0000004675d47223 */ /* 0x000fc400000108d4 */
[C---:B------:R-:W-:Y:S02]  /*9b80*/  FFMA.FTZ R71, R62.reuse, R219, R69 ;  /* 0x000000db3e477223 */ /* 0x040fe40000010045 */
[----:B------:R-:W-:Y:S02]  /*9b90*/  FFMA.FTZ R69, R62, R215, R212 ;  /* 0x000000d73e457223 */ /* 0x000fe400000100d4 */
[C---:B------:R-:W-:Y:S01]  /*9ba0*/  FMUL.FTZ R127, R112.reuse, R71 ;  /* 0x00000047707f7220 */ /* 0x040fe20000410000 */
[-C--:B------:R-:W-:Y:S01]  /*9bb0*/  FMUL.FTZ R212, R197, R74.reuse ;  /* 0x0000004ac5d47220 */ /* 0x080fe20000410000 */
[-C--:B------:R-:W-:Y:S02]  /*9bc0*/  FMUL.FTZ R70, R112, R69.reuse ;  /* 0x0000004570467220 */ /* 0x080fe40000410000 */
[C---:B------:R-:W-:Y:S01]  /*9bd0*/  FFMA.FTZ R127, R114.reuse, R69, -R127 ;  /* 0x00000045727f7223 */ /* 0x040fe2000001087f */
[----:B------:R-:W-:Y:S01]  /*9be0*/  FMUL.FTZ R214, R103, R74 ;  /* 0x0000004a67d67220 */ /* 0x000fe20000410000 */
[----:B------:R-:W-:-:S02]  /*9bf0*/  FFMA.FTZ R70, R114, R71, R70 ;  /* 0x0000004772467223 */ /* 0x000fc40000010046 */
[C---:B------:R-:W-:Y:S02]  /*9c00*/  FFMA.FTZ R127, R63.reuse, R212, R127 ;  /* 0x000000d43f7f7223 */ /* 0x040fe4000001007f */
[----:B------:R-:W-:Y:S02]  /*9c10*/  FFMA.FTZ R69, R63, R214, R70 ;  /* 0x000000d63f457223 */ /* 0x000fe40000010046 */
[----:B------:R-:W-:Y:S01]  /*9c20*/  FMUL.FTZ R236, R108, R127 ;  /* 0x0000007f6cec7220 */ /* 0x000fe20000410000 */
[----:B------:R-:W-:Y:S01]  /*9c30*/  FMUL.FTZ R217, R198, R77 ;  /* 0x0000004dc6d97220 */ /* 0x000fe20000410000 */
[-C--:B------:R-:W-:Y:S02]  /*9c40*/  FMUL.FTZ R71, R108, R69.reuse ;  /* 0x000000456c477220 */ /* 0x080fe40000410000 */
[----:B------:R-:W-:Y:S01]  /*9c50*/  FFMA.FTZ R69, R110, R69, R236 ;  /* 0x000000456e457223 */ /* 0x000fe200000100ec */
[----:B------:R-:W-:Y:S01]  /*9c60*/  FMUL.FTZ R221, R186, R77 ;  /* 0x0000004dbadd7220 */ /* 0x000fe20000410000 */
[----:B------:R-:W-:-:S02]  /*9c70*/  FFMA.FTZ R70, R110, R127, -R71 ;  /* 0x0000007f6e467223 */ /* 0x000fc40000010847 */
        /* <DEDUP_REMOVED lines=16> */
[-C--:B--2---:R-:W-:Y:S01]  /*9d80*/  @P3 FFMA.FTZ R3, R3, R71.reuse, -R236 ;  /* 0x0000004703033223 */ /* 0x084fe200000108ec */
[----:B------:R-:W-:Y:S02]  /*9d90*/  @P3 FFMA.FTZ R68, R68, R71, R127 ;  /* 0x0000004744443223 */ /* 0x000fe4000001007f */
[----:B------:R-:W2:Y:S04]  /*9da0*/  SHFL.UP PT, R236, R70, 0x2, RZ ;  /* 0x0440000046ec7989 */ /* 0x000ea800000e00ff */
        /* <DEDUP_REMOVED lines=12> */
[-C--:B-----5:R-:W-:Y:S01]  /*9e70*/  @P3 FFMA.FTZ R3, R3, R71.reuse, -R236 ;  /* 0x0000004703033223 */ /* 0x0a0fe200000108ec */
[----:B------:R-:W-:Y:S02]  /*9e80*/  @P3 FFMA.FTZ R68, R68, R71, R127 ;  /* 0x0000004744443223 */ /* 0x000fe4000001007f */
[----:B------:R-:W2:Y:S04]  /*9e90*/  SHFL.UP PT, R236, R70, 0x4, RZ ;  /* 0x0480000046ec7989 */ /* 0x000ea800000e00ff */
        /* <DEDUP_REMOVED lines=8> */
[-C--:B----4-:R-:W-:Y:S01]  /*9f20*/  FMUL.FTZ R236, R68, R127.reuse ;  /* 0x0000007f44ec7220 */ /* 0x090fe20000410000 */
[C---:B------:R-:W-:Y:S01]  /*9f30*/  FMUL.FTZ R127, R3.reuse, R127 ;  /* 0x0000007f037f7220 */ /* 0x040fe20000410000 */
[----:B------:R-:W-:Y:S02]  /*9f40*/  @P3 FADD.FTZ R70, R70, R245 ;  /* 0x000000f546463221 */ /* 0x000fe40000010000 */
        /* <DEDUP_REMOVED lines=9> */
[CC--:B--2---:R-:W-:Y:S01]  /*9fe0*/  FFMA.FTZ R246, R68.reuse, R236.reuse, R245 ;  /* 0x000000ec44f67223 */ /* 0x0c4fe200000100f5 */
[----:B------:R-:W-:Y:S01]  /*9ff0*/  FFMA.FTZ R245, R3, R236, -R244 ;  /* 0x000000ec03f57223 */ /* 0x000fe200000108f4 */
[----:B----4-:R-:W-:-:S06]  /*a000*/  FMUL.FTZ R236, R68, R127 ;  /* 0x0000007f44ec7220 */ /* 0x010fcc0000410000 */
[----:B------:R-:W-:Y:S01]  /*a010*/  @P3 FADD.FTZ R69, R69, R246 ;  /* 0x000000f645453221 */ /* 0x000fe20000010000 */
[----:B------:R-:W-:Y:S01]  /*a020*/  FMUL.FTZ R127, R3, R127 ;  /* 0x0000007f037f7220 */ /* 0x000fe20000410000 */
[----:B------:R-:W-:-:S03]  /*a030*/  @P3 FADD.FTZ R70, R70, R245 ;  /* 0x000000f546463221 */ /* 0x000fc60000010000 */
[-C--:B-----5:R-:W-:Y:S01]  /*a040*/  @P3 FFMA.FTZ R68, R68, R71.reuse, R127 ;  /* 0x0000004744443223 */ /* 0x0a0fe2000001007f */
[----:B------:R-:W0:Y:S01]  /*a050*/  SHFL.UP PT, R244, R69, 0x10, RZ ;  /* 0x0600000045f47989 */ /* 0x000e2200000e00ff */
[----:B------:R-:W-:-:S03]  /*a060*/  @P3 FFMA.FTZ R3, R3, R71, -R236 ;  /* 0x0000004703033223 */ /* 0x000fc600000108ec */
[----:B------:R-:W2:Y:S04]  /*a070*/  SHFL.UP PT, R236, R70, 0x10, RZ ;  /* 0x0600000046ec7989 */ /* 0x000ea800000e00ff */
[----:B------:R-:W4:Y:S04]  /*a080*/  SHFL.UP PT, R127, R68, 0x10, RZ ;  /* 0x06000000447f7989 */ /* 0x000f2800000e00ff */
[----:B------:R-:W5:Y:S01]  /*a090*/  SHFL.UP PT, R71, R3, 0x10, RZ ;  /* 0x0600000003477989 */ /* 0x000f6200000e00ff */
[----:B------:R-:W-:Y:S01]  /*a0a0*/  ISETP.GE.AND P3, PT, R111, 0x10, PT ;  /* 0x000000106f00780c */ /* 0x000fe20003f66270 */
[-C--:B0-----:R-:W-:Y:S01]  /*a0b0*/  FMUL.FTZ R246, R68, R244.reuse ;  /* 0x000000f444f67220 */ /* 0x081fe20000410000 */
        /* <DEDUP_REMOVED lines=9> */
[----:B------:R-:W-:Y:S04]  /*a150*/  SHFL.UP PT, R236, R3, 0x1, RZ ;  /* 0x0420000003ec7989 */ /* 0x000fe800000e00ff */
[----:B---3--:R-:W0:Y:S04]  /*a160*/  SHFL.IDX PT, R67, R67, RZ, 0x1f ;  /* 0x00001fff43437589 */ /* 0x008e2800000e0000 */
[----:B------:R-:W2:Y:S04]  /*a170*/  SHFL.IDX PT, R111, R66, RZ, 0x1f ;  /* 0x00001fff426f7589 */ /* 0x000ea800000e0000 */
[----:B------:R-:W3:Y:S01]  /*a180*/  SHFL.UP PT, R70, R70, 0x1, RZ ;  /* 0x0420000046467989 */ /* 0x000ee200000e00ff */
[----:B------:R-:W-:-:S06]  /*a190*/  @P3 FADD.FTZ R69, R69, R246 ;  /* 0x000000f645453221 */ /* 0x000fcc0000010000 */
[----:B------:R-:W4:Y:S01]  /*a1a0*/  SHFL.UP PT, R69, R69, 0x1, RZ ;  /* 0x0420000045457989 */ /* 0x000f2200000e00ff */
[-C--:B0-----:R-:W-:Y:S01]  /*a1b0*/  FMUL.FTZ R71, R68, R67.reuse ;  /* 0x0000004344477220 */ /* 0x081fe20000410000 */
[----:B------:R-:W-:-:S03]  /*a1c0*/  FMUL.FTZ R127, R236, R67 ;  /* 0x00000043ec7f7220 */ /* 0x000fc60000410000 */
[-C--:B--2---:R-:W-:Y:S01]  /*a1d0*/  FFMA.FTZ R71, R236, R111.reuse, -R71 ;  /* 0x0000006fec477223 */ /* 0x084fe20000010847 */
[----:B------:R-:W-:Y:S01]  /*a1e0*/  FFMA.FTZ R236, R68, R111, R127 ;  /* 0x0000006f44ec7223 */ /* 0x000fe2000001007f */
[-C--:B-1----:R-:W-:Y:S02]  /*a1f0*/  FMUL.FTZ R127, R110, R97.reuse ;  /* 0x000000616e7f7220 */ /* 0x082fe40000410000 */
[----:B---3--:R-:W-:Y:S01]  /*a200*/  @P2 FADD.FTZ R111, R70, R71 ;  /* 0x00000047466f2221 */ /* 0x008fe20000010000 */
[C---:B------:R-:W-:Y:S01]  /*a210*/  FMUL.FTZ R71, R108.reuse, R97 ;  /* 0x000000616c477220 */ /* 0x040fe20000410000 */
[----:B------:R-:W-:-:S03]  /*a220*/  FFMA.FTZ R127, -R108, R96, -R127 ;  /* 0x000000606c7f7223 */ /* 0x000fc6000001097f */
[----:B------:R-:W-:Y:S01]  /*a230*/  FFMA.FTZ R71, R110, R96, -R71 ;  /* 0x000000606e477223 */ /* 0x000fe20000010847 */
[----:B------:R-:W-:-:S03]  /*a240*/  FMUL.FTZ R66, R112, R127 ;  /* 0x0000007f70427220 */ /* 0x000fc60000410000 */
[-C--:B------:R-:W-:Y:S01]  /*a250*/  FMUL.FTZ R3, R112, R71.reuse ;  /* 0x0000004770037220 */ /* 0x080fe20000410000 */
[C---:B------:R-:W-:Y:S01]  /*a260*/  FFMA.FTZ R66, R114.reuse, R71, R66 ;  /* 0x0000004772427223 */ /* 0x040fe20000010042 */
[----:B----4-:R-:W-:Y:S02]  /*a270*/  @P2 FADD.FTZ R67, R69, R236 ;  /* 0x000000ec45432221 */ /* 0x010fe40000010000 */
[----:B------:R-:W-:Y:S01]  /*a280*/  FFMA.FTZ R3, R114, R127, -R3 ;  /* 0x0000007f72037223 */ /* 0x000fe20000010803 */
[----:B------:R-:W-:-:S03]  /*a290*/  FMUL.FTZ R70, R116, R66 ;  /* 0x0000004274467220 */ /* 0x000fc60000410000 */
[-C--:B------:R-:W-:Y:S01]  /*a2a0*/  FMUL.FTZ R68, R116, R3.reuse ;  /* 0x0000000374447220 */ /* 0x080fe20000410000 */
[----:B------:R-:W-:Y:S01]  /*a2b0*/  FFMA.FTZ R71, R117, R3, -R70 ;  /* 0x0000000375477223 */ /* 0x000fe20000010846 */
[C---:B------:R-:W-:Y:S01]  /*a2c0*/  FMUL.FTZ R3, R65.reuse, R67 ;  /* 0x0000004341037220 */ /* 0x040fe20000410000 */
[-C--:B------:R-:W-:Y:S01]  /*a2d0*/  FMUL.FTZ R244, R65, R111.reuse ;  /* 0x0000006f41f47220 */ /* 0x080fe20000410000 */
[----:B------:R-:W-:Y:S02]  /*a2e0*/  FFMA.FTZ R69, R117, R66, R68 ;  /* 0x0000004275457223 */ /* 0x000fe40000010044 */
[----:B------:R-:W-:Y:S01]  /*a2f0*/  FFMA.FTZ R111, R64, R111, -R3 ;  /* 0x0000006f406f7223 */ /* 0x000fe20000010803 */
[----:B------:R-:W-:Y:S01]  /*a300*/  FMUL.FTZ R3, R118, R71 ;  /* 0x0000004776037220 */ /* 0x000fe20000410000 */
[----:B------:R-:W-:Y:S01]  /*a310*/  FFMA.FTZ R244, R64, R67, R244 ;  /* 0x0000004340f47223 */ /* 0x000fe200000100f4 */
[-C--:B------:R-:W-:Y:S02]  /*a320*/  FMUL.FTZ R64, R118, R69.reuse ;  /* 0x0000004576407220 */ /* 0x080fe40000410000 */
[----:B------:R-:W-:Y:S01]  /*a330*/  FFMA.FTZ R69, R120, R69, R3 ;  /* 0x0000004578457223 */ /* 0x000fe20000010003 */
[----:B------:R-:W-:Y:S01]  /*a340*/  FMUL.FTZ R3, R108, R145 ;  /* 0x000000916c037220 */ /* 0x000fe20000410000 */
[----:B------:R-:W-:Y:S01]  /*a350*/  FFMA.FTZ R71, R120, R71, -R64 ;  /* 0x0000004778477223 */ /* 0x000fe20000010840 */
[----:B------:R-:W-:-:S02]  /*a360*/  FMUL.FTZ R64, R108, R149 ;  /* 0x000000956c407220 */ /* 0x000fc40000410000 */
[C---:B------:R-:W-:Y:S02]  /*a370*/  FFMA.FTZ R66, R110.reuse, R149, -R3 ;  /* 0x000000956e427223 */ /* 0x040fe40000010803 */
[----:B------:R-:W-:Y:S02]  /*a380*/  FFMA.FTZ R64, R110, R145, R64 ;  /* 0x000000916e407223 */ /* 0x000fe40000010040 */
[----:B------:R-:W-:Y:S02]  /*a390*/  FADD.FTZ R65, R201, R66 ;  /* 0x00000042c9417221 */ /* 0x000fe40000010000 */
[----:B------:R-:W-:Y:S02]  /*a3a0*/  FADD.FTZ R3, R143, R64 ;  /* 0x000000408f037221 */ /* 0x000fe40000010000 */
[C---:B------:R-:W-:Y:S02]  /*a3b0*/  FMUL.FTZ R67, R112.reuse, R65 ;  /* 0x0000004170437220 */ /* 0x040fe40000410000 */
[----:B------:R-:W-:-:S02]  /*a3c0*/  FMUL.FTZ R66, R112, R3 ;  /* 0x0000000370427220 */ /* 0x000fc40000410000 */
[C---:B------:R-:W-:Y:S02]  /*a3d0*/  FFMA.FTZ R64, R114.reuse, R3, R67 ;  /* 0x0000000372407223 */ /* 0x040fe40000010043 */
[----:B------:R-:W-:Y:S01]  /*a3e0*/  FFMA.FTZ R65, R114, R65, -R66 ;  /* 0x0000004172417223 */ /* 0x000fe20000010842 */
[----:B------:R-:W-:Y:S01]  /*a3f0*/  FMUL.FTZ R66, R122, R69 ;  /* 0x000000457a427220 */ /* 0x000fe20000410000 */
[----:B------:R-:W-:Y:S02]  /*a400*/  FADD.FTZ R64, R147, R64 ;  /* 0x0000004093407221 */ /* 0x000fe40000010000 */
[----:B------:R-:W-:Y:S01]  /*a410*/  FADD.FTZ R65, R210, R65 ;  /* 0x00000041d2417221 */ /* 0x000fe20000010000 */
[-C--:B------:R-:W-:Y:S01]  /*a420*/  FMUL.FTZ R3, R122, R71.reuse ;  /* 0x000000477a037220 */ /* 0x080fe20000410000 */
[-C--:B------:R-:W-:Y:S01]  /*a430*/  FMUL.FTZ R68, R116, R64.reuse ;  /* 0x0000004074447220 */ /* 0x080fe20000410000 */
[----:B------:R-:W-:Y:S01]  /*a440*/  FFMA.FTZ R71, R124, R71, -R66 ;  /* 0x000000477c477223 */ /* 0x000fe20000010842 */
[----:B------:R-:W-:Y:S01]  /*a450*/  FMUL.FTZ R66, R116, R65 ;  /* 0x0000004174427220 */ /* 0x000fe20000410000 */
[----:B------:R-:W-:Y:S01]  /*a460*/  FFMA.FTZ R3, R124, R69, R3 ;  /* 0x000000457c037223 */ /* 0x000fe20000010003 */
[----:B------:R-:W-:Y:S01]  /*a470*/  FFMA.FTZ R68, R117, R65, -R68 ;  /* 0x0000004175447223 */ /* 0x000fe20000010844 */
[----:B------:R-:W-:Y:S01]  /*a480*/  FMUL.FTZ R65, R125, R71 ;  /* 0x000000477d417220 */ /* 0x000fe20000410000 */
[----:B------:R-:W-:Y:S01]  /*a490*/  FFMA.FTZ R66, R117, R64, R66 ;  /* 0x0000004075427223 */ /* 0x000fe20000010042 */
[----:B------:R-:W-:-:S02]  /*a4a0*/  FMUL.FTZ R64, R125, R3 ;  /* 0x000000037d407220 */ /* 0x000fc40000410000 */
[C---:B------:R-:W-:Y:S01]  /*a4b0*/  FFMA.FTZ R69, R126.reuse, R3, R65 ;  /* 0x000000037e457223 */ /* 0x040fe20000010041 */
[----:B------:R-:W-:Y:S01]  /*a4c0*/  FADD.FTZ R65, R159, R68 ;  /* 0x000000449f417221 */ /* 0x000fe20000010000 */
[----:B------:R-:W-:Y:S01]  /*a4d0*/  FADD.FTZ R3, R209, R66 ;  /* 0x00000042d1037221 */ /* 0x000fe20000010000 */
[----:B------:R-:W-:Y:S02]  /*a4e0*/  FFMA.FTZ R71, R126, R71, -R64 ;  /* 0x000000477e477223 */ /* 0x000fe40000010840 */
        /* <DEDUP_REMOVED lines=9> */
[C---:B------:R-:W-:Y:S02]  /*a580*/  FMUL.FTZ R67, R122.reuse, R65 ;  /* 0x000000417a437220 */ /* 0x040fe40000410000 */
[----:B------:R-:W-:-:S02]  /*a590*/  FMUL.FTZ R66, R122, R3 ;  /* 0x000000037a427220 */ /* 0x000fc40000410000 */
[----:B------:R-:W-:Y:S01]  /*a5a0*/  FFMA.FTZ R64, R124, R3, R67 ;  /* 0x000000037c407223 */ /* 0x000fe20000010043 */
[----:B------:R-:W-:Y:S01]  /*a5b0*/  FFMA.FTZ R68, R130, R71, -R68 ;  /* 0x0000004782447223 */ /* 0x000fe20000010844 */
[----:B------:R-:W-:Y:S01]  /*a5c0*/  FFMA.FTZ R66, R124, R65, -R66 ;  /* 0x000000417c427223 */ /* 0x000fe20000010842 */
[CC--:B------:R-:W-:Y:S01]  /*a5d0*/  FMUL.FTZ R3, R132.reuse, R69.reuse ;  /* 0x0000004584037220 */ /* 0x0c0fe20000410000 */
[----:B------:R-:W-:Y:S01]  /*a5e0*/  FADD.FTZ R64, R99, R64 ;  /* 0x0000004063407221 */ /* 0x000fe20000010000 */
[-C--:B------:R-:W-:Y:S01]  /*a5f0*/  FMUL.FTZ R70, R132, R68.reuse ;  /* 0x0000004484467220 */ /* 0x080fe20000410000 */
[----:B------:R-:W-:Y:S01]  /*a600*/  FADD.FTZ R66, R183, R66 ;  /* 0x00000042b7427221 */ /* 0x000fe20000010000 */
[----:B------:R-:W-:Y:S01]  /*a610*/  FFMA.FTZ R67, R133, R68, -R3 ;  /* 0x0000004485437223 */ /* 0x000fe20000010803 */
[----:B------:R-:W-:Y:S01]  /*a620*/  FMUL.FTZ R65, R125, R64 ;  /* 0x000000407d417220 */ /* 0x000fe20000410000 */
[----:B------:R-:W-:Y:S01]  /*a630*/  FFMA.FTZ R69, R133, R69, R70 ;  /* 0x0000004585457223 */ /* 0x000fe20000010046 */
[----:B------:R-:W-:-:S02]  /*a640*/  FMUL.FTZ R3, R125, R66 ;  /* 0x000000427d037220 */ /* 0x000fc40000410000 */
[C---:B------:R-:W-:Y:S02]  /*a650*/  FFMA.FTZ R65, R126.reuse, R66, -R65 ;  /* 0x000000427e417223 */ /* 0x040fe40000010841 */
[----:B------:R-:W-:Y:S01]  /*a660*/  FFMA.FTZ R3, R126, R64, R3 ;  /* 0x000000407e037223 */ /* 0x000fe20000010003 */
[----:B------:R-:W-:Y:S01]  /*a670*/  FMUL.FTZ R64, R134, R69 ;  /* 0x0000004586407220 */ /* 0x000fe20000410000 */
[----:B------:R-:W-:Y:S01]  /*a680*/  FADD.FTZ R65, R206, R65 ;  /* 0x00000041ce417221 */ /* 0x000fe20000010000 */
[-C--:B------:R-:W-:Y:S01]  /*a690*/  FMUL.FTZ R71, R134, R67.reuse ;  /* 0x0000004386477220 */ /* 0x080fe20000410000 */
[----:B------:R-:W-:Y:S01]  /*a6a0*/  FADD.FTZ R3, R208, R3 ;  /* 0x00000003d0037221 */ /* 0x000fe20000010000 */
[----:B------:R-:W-:Y:S01]  /*a6b0*/  FFMA.FTZ R66, R136, R67, -R64 ;  /* 0x0000004388427223 */ /* 0x000fe20000010840 */
[----:B------:R-:W-:Y:S01]  /*a6c0*/  FMUL.FTZ R67, R128, R65 ;  /* 0x0000004180437220 */ /* 0x000fe20000410000 */
[----:B------:R-:W-:Y:S01]  /*a6d0*/  FFMA.FTZ R71, R136, R69, R71 ;  /* 0x0000004588477223 */ /* 0x000fe20000010047 */
[----:B------:R-:W-:-:S02]  /*a6e0*/  FMUL.FTZ R64, R128, R3 ;  /* 0x0000000380407220 */ /* 0x000fc40000410000 */
[----:B------:R-:W-:Y:S01]  /*a6f0*/  FFMA.FTZ R67, R130, R3, R67 ;  /* 0x0000000382437223 */ /* 0x000fe20000010043 */
[----:B------:R-:W-:Y:S01]  /*a700*/  FMUL.FTZ R3, R138, R71 ;  /* 0x000000478a037220 */ /* 0x000fe20000410000 */
[----:B------:R-:W-:Y:S01]  /*a710*/  FFMA.FTZ R64, R130, R65, -R64 ;  /* 0x0000004182407223 */ /* 0x000fe20000010840 */
[-C--:B------:R-:W-:Y:S01]  /*a720*/  FMUL.FTZ R68, R138, R66.reuse ;  /* 0x000000428a447220 */ /* 0x080fe20000410000 */
[----:B------:R-:W-:Y:S01]  /*a730*/  FADD.FTZ R67, R100, R67 ;  /* 0x0000004364437221 */ /* 0x000fe20000010000 */
[----:B------:R-:W-:Y:S01]  /*a740*/  FFMA.FTZ R65, R139, R66, -R3 ;  /* 0x000000428b417223 */ /* 0x000fe20000010803 */
[----:B------:R-:W-:Y:S01]  /*a750*/  FADD.FTZ R64, R129, R64 ;  /* 0x0000004081407221 */ /* 0x000fe20000010000 */
[----:B------:R-:W-:Y:S01]  /*a760*/  FFMA.FTZ R71, R139, R71, R68 ;  /* 0x000000478b477223 */ /* 0x000fe20000010044 */
[C---:B------:R-:W-:Y:S02]  /*a770*/  FMUL.FTZ R3, R132.reuse, R67 ;  /* 0x0000004384037220 */ /* 0x040fe40000410000 */
[----:B------:R-:W-:-:S02]  /*a780*/  FMUL.FTZ R66, R132, R64 ;  /* 0x0000004084427220 */ /* 0x000fc40000410000 */
[C---:B------:R-:W-:Y:S01]  /*a790*/  FFMA.FTZ R3, R133.reuse, R64, -R3 ;  /* 0x0000004085037223 */ /* 0x040fe20000010803 */
[C---:B------:R-:W-:Y:S01]  /*a7a0*/  FMUL.FTZ R64, R140.reuse, R71 ;  /* 0x000000478c407220 */ /* 0x040fe20000410000 */
[----:B------:R-:W-:Y:S01]  /*a7b0*/  FFMA.FTZ R66, R133, R67, R66 ;  /* 0x0000004385427223 */ /* 0x000fe20000010042 */
[-C--:B------:R-:W-:Y:S02]  /*a7c0*/  FMUL.FTZ R67, R140, R65.reuse ;  /* 0x000000418c437220 */ /* 0x080fe40000410000 */
[----:B------:R-:W-:Y:S01]  /*a7d0*/  FFMA.FTZ R69, R142, R65, -R64 ;  /* 0x000000418e457223 */ /* 0x000fe20000010840 */
[----:B------:R-:W-:Y:S01]  /*a7e0*/  FADD.FTZ R65, R102, R3 ;  /* 0x0000000366417221 */ /* 0x000fe20000010000 */
[----:B------:R-:W-:Y:S01]  /*a7f0*/  FADD.FTZ R3, R203, R66 ;  /* 0x00000042cb037221 */ /* 0x000fe20000010000 */
[----:B------:R-:W-:Y:S02]  /*a800*/  FFMA.FTZ R71, R142, R71, R67 ;  /* 0x000000478e477223 */ /* 0x000fe40000010043 */
        /* <DEDUP_REMOVED lines=12> */
[C---:B------:R-:W-:Y:S01]  /*a8d0*/  FFMA.FTZ R66, R139.reuse, R66, -R3 ;  /* 0x000000428b427223 */ /* 0x040fe20000010803 */
[C---:B------:R-:W-:Y:S01]  /*a8e0*/  FMUL.FTZ R3, R148.reuse, R69 ;  /* 0x0000004594037220 */ /* 0x040fe20000410000 */
[----:B------:R-:W-:Y:S01]  /*a8f0*/  FFMA.FTZ R68, R139, R64, R68 ;  /* 0x000000408b447223 */ /* 0x000fe20000010044 */
[-C--:B------:R-:W-:Y:S02]  /*a900*/  FMUL.FTZ R64, R148, R71.reuse ;  /* 0x0000004794407220 */ /* 0x080fe40000410000 */
[C---:B------:R-:W-:Y:S01]  /*a910*/  FFMA.FTZ R71, R150.reuse, R71, R3 ;  /* 0x0000004796477223 */ /* 0x040fe20000010003 */
[----:B------:R-:W-:Y:S01]  /*a920*/  FADD.FTZ R3, R191, R68 ;  /* 0x00000044bf037221 */ /* 0x000fe20000010000 */
[----:B------:R-:W-:Y:S01]  /*a930*/  FADD.FTZ R65, R193, R66 ;  /* 0x00000042c1417221 */ /* 0x000fe20000010000 */
[----:B------:R-:W-:Y:S02]  /*a940*/  FFMA.FTZ R69, R150, R69, -R64 ;  /* 0x0000004596457223 */ /* 0x000fe40000010840 */
[C---:B------:R-:W-:Y:S01]  /*a950*/  FMUL.FTZ R66, R140.reuse, R3 ;  /* 0x000000038c427220 */ /* 0x040fe20000410000 */
[----:B------:R-:W-:-:S03]  /*a960*/  FMUL.FTZ R67, R140, R65 ;  /* 0x000000418c437220 */ /* 0x000fc60000410000 */
[C---:B------:R-:W-:Y:S01]  /*a970*/  FFMA.FTZ R66, R142.reuse, R65, -R66 ;  /* 0x000000418e427223 */ /* 0x040fe20000010842 */
[----:B------:R-:W-:Y:S01]  /*a980*/  FFMA.FTZ R64, R142, R3, R67 ;  /* 0x000000038e407223 */ /* 0x000fe20000010043 */
[C---:B------:R-:W-:Y:S01]  /*a990*/  FMUL.FTZ R3, R152.reuse, R69 ;  /* 0x0000004598037220 */ /* 0x040fe20000410000 */
[-C--:B------:R-:W-:Y:S01]  /*a9a0*/  FMUL.FTZ R68, R152, R71.reuse ;  /* 0x0000004798447220 */ /* 0x080fe20000410000 */
[----:B------:R-:W-:Y:S02]  /*a9b0*/  FADD.FTZ R65, R189, R66 ;  /* 0x00000042bd417221 */ /* 0x000fe40000010000 */
[----:B------:R-:W-:Y:S01]  /*a9c0*/  FFMA.FTZ R71, R154, R71, R3 ;  /* 0x000000479a477223 */ /* 0x000fe20000010003 */
[----:B------:R-:W-:Y:S01]  /*a9d0*/  FADD.FTZ R3, R135, R64 ;  /* 0x0000004087037221 */ /* 0x000fe20000010000 */
[----:B------:R-:W-:-:S03]  /*a9e0*/  FMUL.FTZ R67, R144, R65 ;  /* 0x0000004190437220 */ /* 0x000fc60000410000 */
[-C--:B------:R-:W-:Y:S01]  /*a9f0*/  FMUL.FTZ R66, R144, R3.reuse ;  /* 0x0000000390427220 */ /* 0x080fe20000410000 */
[----:B------:R-:W-:Y:S02]  /*aa00*/  FFMA.FTZ R64, R146, R3, R67 ;  /* 0x0000000392407223 */ /* 0x000fe40000010043 */
[----:B------:R-:W0:Y:S01]  /*aa10*/  S2R R3, SR_TID.X ;  /* 0x0000000000037919 */ /* 0x000e220000002100 */
[----:B------:R-:W-:Y:S01]  /*aa20*/  FFMA.FTZ R68, R154, R69, -R68 ;  /* 0x000000459a447223 */ /* 0x000fe20000010844 */
[----:B------:R-:W-:-:S03]  /*aa30*/  FFMA.FTZ R66, R146, R65, -R66 ;  /* 0x0000004192427223 */ /* 0x000fc60000010842 */
[----:B------:R-:W-:Y:S01]  /*aa40*/  FMUL.FTZ R65, R155, R68 ;  /* 0x000000449b417220 */ /* 0x000fe20000410000 */
[----:B------:R-:W-:-:S03]  /*aa50*/  FADD.FTZ R67, R185, R66 ;  /* 0x00000042b9437221 */ /* 0x000fc60000010000 */
[----:B------:R-:W-:Y:S01]  /*aa60*/  FFMA.FTZ R246, R156, R71, R65 ;  /* 0x000000479cf67223 */ /* 0x000fe20000010041 */
[----:B------:R-:W-:Y:S01]  /*aa70*/  FADD.FTZ R65, R187, R64 ;  /* 0x00000040bb417221 */ /* 0x000fe20000010000 */
[C---:B------:R-:W-:Y:S01]  /*aa80*/  FMUL.FTZ R69, R148.reuse, R67 ;  /* 0x0000004394457220 */ /* 0x040fe20000410000 */
[----:B------:R-:W-:Y:S02]  /*aa90*/  UISETP.GE.AND UP0, UPT, UR19, UR44, UPT ;  /* 0x0000002c1300728c */ /* 0x000fe4000bf06270 */
[-C--:B------:R-:W-:Y:S01]  /*aaa0*/  FMUL.FTZ R66, R148, R65.reuse ;  /* 0x0000004194427220 */ /* 0x080fe20000410000 */
[----:B------:R-:W-:-:S03]  /*aab0*/  FFMA.FTZ R64, R150, R65, R69 ;  /* 0x0000004196407223 */ /* 0x000fc60000010045 */
[----:B------:R-:W-:Y:S01]  /*aac0*/  FFMA.FTZ R66, R150, R67, -R66 ;  /* 0x0000004396427223 */ /* 0x000fe20000010842 */
[----:B------:R-:W-:Y:S01]  /*aad0*/  PLOP3.LUT P2, PT, PT, PT, UP0, 0x80, 0x8 ;  /* 0x000000000008781c */ /* 0x000fe20003f4f008 */
[----:B------:R-:W-:Y:S02]  /*aae0*/  FADD.FTZ R65, R165, R64 ;  /* 0x00000040a5417221 */ /* 0x000fe40000010000 */
[----:B------:R-:W-:Y:S02]  /*aaf0*/  FADD.FTZ R67, R119, R66 ;  /* 0x0000004277437221 */ /* 0x000fe40000010000 */
[C---:B------:R-:W-:Y:S02]  /*ab00*/  FMUL.FTZ R66, R152.reuse, R65 ;  /* 0x0000004198427220 */ /* 0x040fe40000410000 */
[----:B------:R-:W-:Y:S01]  /*ab10*/  FMUL.FTZ R69, R152, R67 ;  /* 0x0000004398457220 */ /* 0x000fe20000410000 */
[----:B0-----:R-:W-:-:S03]  /*ab20*/  ISETP.NE.OR P2, PT, R3, RZ, P2 ;  /* 0x000000ff0300720c */ /* 0x001fc60001745670 */
[C---:B------:R-:W-:Y:S01]  /*ab30*/  FFMA.FTZ R64, R154.reuse, R65, R69 ;  /* 0x000000419a407223 */ /* 0x040fe20000010045 */
[----:B------:R-:W-:Y:S01]  /*ab40*/  FFMA.FTZ R66, R154, R67, -R66 ;  /* 0x000000439a427223 */ /* 0x000fe20000010842 */
[----:B------:R-:W-:Y:S02]  /*ab50*/  LOP3.LUT R127, R3, 0x1f, RZ, 0xc0, !PT ;  /* 0x0000001f037f7812 */ /* 0x000fe400078ec0ff */
[----:B------:R-:W-:Y:S01]  /*ab60*/  FADD.FTZ R64, R163, R64 ;  /* 0x00000040a3407221 */ /* 0x000fe20000010000 */
[----:B------:R-:W-:Y:S01]  /*ab70*/  FADD.FTZ R66, R141, R66 ;  /* 0x000000428d427221 */ /* 0x000fe20000010000 */
[----:B------:R-:W-:Y:S01]  /*ab80*/  FMUL.FTZ R247, R155, R71 ;  /* 0x000000479bf77220 */ /* 0x000fe20000410000 */
[----:B------:R-:W-:Y:S01]  /*ab90*/  ISETP.NE.AND P3, PT, R127, 0x1f, PT ;  /* 0x0000001f7f00780c */ /* 0x000fe20003f65270 */
[C---:B------:R-:W-:Y:S01]  /*aba0*/  FMUL.FTZ R67, R155.reuse, R64 ;  /* 0x000000409b437220 */ /* 0x040fe20000410000 */
[----:B------:R-:W-:Y:S01]  /*abb0*/  FMUL.FTZ R65, R155, R66 ;  /* 0x000000429b417220 */ /* 0x000fe20000410000 */
[----:B------:R-:W-:Y:S01]  /*abc0*/  VOTEU.ALL UP0, P2 ;  /* 0x0000000000ff7886 */ /* 0x000fe20001000000 */
[----:B------:R-:W-:-:S02]  /*abd0*/  FFMA.FTZ R247, R156, R68, -R247 ;  /* 0x000000449cf77223 */ /* 0x000fc400000108f7 */
[C---:B------:R-:W-:Y:S01]  /*abe0*/  FFMA.FTZ R236, R156.reuse, R64, R65 ;  /* 0x000000409cec7223 */ /* 0x040fe20000010041 */
[----:B------:R-:W-:Y:S01]  /*abf0*/  FFMA.FTZ R68, R156, R66, -R67 ;  /* 0x000000429c447223 */ /* 0x000fe20000010843 */
        /* <DEDUP_REMOVED lines=15> */
[CC--:B-1----:R-:W-:Y:S02]  /*acf0*/  FMUL.FTZ R71, R247.reuse, R249.reuse ;  /* 0x000000f9f7477220 */ /* 0x0c2fe40000410000 */
[CC--:B----4-:R-:W-:Y:S01]  /*ad00*/  FFMA.FTZ R69, R246.reuse, R248.reuse, -R69 ;  /* 0x000000f8f6457223 */ /* 0x0d0fe20000010845 */
[----:B------:R-:W-:Y:S01]  /*ad10*/  FFMA.FTZ R248, R247, R248, R70 ;  /* 0x000000f8f7f87223 */ /* 0x000fe20000010046 */
[----:B------:R-:W-:Y:S01]  /*ad20*/  FMUL.FTZ R70, R246, R249 ;  /* 0x000000f9f6467220 */ /* 0x000fe20000410000 */
[----:B---3--:R-:W-:Y:S01]  /*ad30*/  FFMA.FTZ R246, R68, R246, -R71 ;  /* 0x000000f644f67223 */ /* 0x008fe20000010847 */
[----:B------:R-:W-:Y:S01]  /*ad40*/  FADD.FTZ R236, R236, R69 ;  /* 0x00000045ecec7221 */ /* 0x000fe20000010000 */
[----:B------:R-:W-:Y:S01]  /*ad50*/  FADD.FTZ R245, R245, R248 ;  /* 0x000000f8f5f57221 */ /* 0x000fe20000010000 */
[----:B------:R-:W-:-:S07]  /*ad60*/  FFMA.FTZ R247, R68, R247, R70 ;  /* 0x000000f744f77223 */ /* 0x000fce0000010046 */
.L_x_13678:
[----:B------:R-:W-:Y:S05]  /*ad70*/  BSYNC.RECONVERGENT B0 ;  /* 0x0000000000007941 */ /* 0x000fea0003800200 */
.L_x_13677:
[----:B------:R-:W-:Y:S01]  /*ad80*/  ISETP.GT.U32.AND P2, PT, R127, 0x1d, PT ;  /* 0x0000001d7f00780c */ /* 0x000fe20003f44070 */
[----:B---3--:R3:W2:Y:S01]  /*ad90*/  SHFL.DOWN PT, R68, R246, 0x2, 0x1f ;  /* 0x08401f00f6447f89 */ /* 0x0086a200000e0000 */
[----:B------:R-:W-:Y:S03]  /*ada0*/  BSSY.RECONVERGENT B0, `(.L_x_13679) ;  /* 0x000000f000007945 */ /* 0x000fe60003800200 */
[----:B-1----:R3:W1:Y:S04]  /*adb0*/  SHFL.DOWN PT, R249, R247, 0x2, 0x1f ;  /* 0x08401f00f7f97f89 */ /* 0x00266800000e0000 */
[----:B----4-:R3:W4:Y:S04]  /*adc0*/  SHFL.DOWN PT, R248, R236, 0x2, 0x1f ;  /* 0x08401f00ecf87f89 */ /* 0x01072800000e0000 */
[----:B0-----:R3:W0:Y:S01]  /*add0*/  SHFL.DOWN PT, R70, R245, 0x2, 0x1f ;  /* 0x08401f00f5467f89 */ /* 0x00162200000e0000 */
[----:B------:R-:W-:Y:S05]  /*ade0*/  @P2 BRA `(.L_x_13680) ;  /* 0x0000000000282947 */ /* 0x000fea0003800000 */
[CC--:B0-----:R-:W-:Y:S01]  /*adf0*/  FMUL.FTZ R69, R247.reuse, R70.reuse ;  /* 0x00000046f7457220 */ /* 0x0c1fe20000410000 */
[C---:B------:R-:W-:Y:S01]  /*ae00*/  FMUL.FTZ R70, R246.reuse, R70 ;  /* 0x00000046f6467220 */ /* 0x040fe20000410000 */
[CC--:B-1----:R-:W-:Y:S02]  /*ae10*/  FMUL.FTZ R71, R247.reuse, R249.reuse ;  /* 0x000000f9f7477220 */ /* 0x0c2fe40000410000 */
[CC--:B----4-:R-:W-:Y:S01]  /*ae20*/  FFMA.FTZ R69, R246.reuse, R248.reuse, -R69 ;  /* 0x000000f8f6457223 */ /* 0x0d0fe20000010845 */
[----:B------:R-:W-:Y:S01]  /*ae30*/  FFMA.FTZ R248, R247, R248, R70 ;  /* 0x000000f8f7f87223 */ /* 0x000fe20000010046 */
[C---:B------:R-:W-:Y:S01]  /*ae40*/  FMUL.FTZ R70, R246.reuse, R249 ;  /* 0x000000f9f6467220 */ /* 0x040fe20000410000 */
[-C--:B--23--:R-:W-:Y:S01]  /*ae50*/  FFMA.FTZ R246, R246, R68.reuse, -R71 ;  /* 0x00000044f6f67223 */ /* 0x08cfe20000010847 */
[----:B------:R-:W-:Y:S01]  /*ae60*/  FADD.FTZ R236, R236, R69 ;  /* 0x00000045ecec7221 */ /* 0x000fe20000010000 */
[----:B------:R-:W-:Y:S01]  /*ae70*/  FADD.FTZ R245, R245, R248 ;  /* 0x000000f8f5f57221 */ /* 0x000fe20000010000 */
[----:B------:R-:W-:-:S07]  /*ae80*/  FFMA.FTZ R247, R247, R68, R70 ;  /* 0x00000044f7f77223 */ /* 0x000fce0000010046 */
.L_x_13680:
[----:B------:R-:W-:Y:S05]  /*ae90*/  BSYNC.RECONVERGENT B0 ;  /* 0x0000000000007941 */ /* 0x000fea0003800200 */
.L_x_13679:
[----:B------:R-:W-:Y:S01]  /*aea0*/  ISETP.GT.U32.AND P2, PT, R127, 0x1b, PT ;  /* 0x0000001b7f00780c */ /* 0x000fe20003f44070 */
[----:B--2---:R2:W2:Y:S01]  /*aeb0*/  SHFL.DOWN PT, R68, R246, 0x4, 0x1f ;  /* 0x08801f00f6447f89 */ /* 0x0044a200000e0000 */
[----:B------:R-:W-:Y:S03]  /*aec0*/  BSSY.RECONVERGENT B0, `(.L_x_13681) ;  /* 0x000000f000007945 */ /* 0x000fe60003800200 */
[----:B-1----:R1:W1:Y:S04]  /*aed0*/  SHFL.DOWN PT, R249, R247, 0x4, 0x1f ;  /* 0x08801f00f7f97f89 */ /* 0x00226800000e0000 */
[----:B----4-:R4:W1:Y:S04]  /*aee0*/  SHFL.DOWN PT, R248, R236, 0x4, 0x1f ;  /* 0x08801f00ecf87f89 */ /* 0x01086800000e0000 */
[----:B0-----:R4:W0:Y:S01]  /*aef0*/  SHFL.DOWN PT, R70, R245, 0x4, 0x1f ;  /* 0x08801f00f5467f89 */ /* 0x00182200000e0000 */
[----:B------:R-:W-:Y:S05]  /*af00*/  @P2 BRA `(.L_x_13682) ;  /* 0x0000000000282947 */ /* 0x000fea0003800000 */
[CC--:B0-----:R-:W-:Y:S01]  /*af10*/  FMUL.FTZ R69, R247.reuse, R70.reuse ;  /* 0x00000046f7457220 */ /* 0x0c1fe20000410000 */
[C---:B------:R-:W-:Y:S01]  /*af20*/  FMUL.FTZ R70, R246.reuse, R70 ;  /* 0x00000046f6467220 */ /* 0x040fe20000410000 */
[CC--:B-1----:R-:W-:Y:S02]  /*af30*/  FMUL.FTZ R71, R247.reuse, R249.reuse ;  /* 0x000000f9f7477220 */ /* 0x0c2fe40000410000 */
[CC--:B------:R-:W-:Y:S01]  /*af40*/  FFMA.FTZ R69, R246.reuse, R248.reuse, -R69 ;  /* 0x000000f8f6457223 */ /* 0x0c0fe20000010845 */
[----:B------:R-:W-:Y:S01]  /*af50*/  FFMA.FTZ R248, R247, R248, R70 ;  /* 0x000000f8f7f87223 */ /* 0x000fe20000010046 */
[C---:B------:R-:W-:Y:S01]  /*af60*/  FMUL.FTZ R70, R246.reuse, R249 ;  /* 0x000000f9f6467220 */ /* 0x040fe20000410000 */
[-C--:B--23--:R-:W-:Y:S01]  /*af70*/  FFMA.FTZ R246, R246, R68.reuse, -R71 ;  /* 0x00000044f6f67223 */ /* 0x08cfe20000010847 */
[----:B----4-:R-:W-:Y:S01]  /*af80*/  FADD.FTZ R236, R236, R69 ;  /* 0x00000045ecec7221 */ /* 0x010fe20000010000 */
[----:B------:R-:W-:Y:S01]  /*af90*/  FADD.FTZ R245, R245, R248 ;  /* 0x000000f8f5f57221 */ /* 0x000fe20000010000 */
[----:B------:R-:W-:-:S07]  /*afa0*/  FFMA.FTZ R247, R247, R68, R70 ;  /* 0x00000044f7f77223 */ /* 0x000fce0000010046 */
.L_x_13682:
[----:B------:R-:W-:Y:S05]  /*afb0*/  BSYNC.RECONVERGENT B0 ;  /* 0x0000000000007941 */ /* 0x000fea0003800200 */
.L_x_13681:
        /* <DEDUP_REMOVED lines=17> */
.L_x_13684:
[----:B------:R-:W-:Y:S05]  /*b0d0*/  BSYNC.RECONVERGENT B0 ;  /* 0x0000000000007941 */ /* 0x000fea0003800200 */
.L_x_13683:
        /* <DEDUP_REMOVED lines=17> */
.L_x_13686:
[----:B------:R-:W-:Y:S05]  /*b1f0*/  BSYNC.RECONVERGENT B0 ;  /* 0x0000000000007941 */ /* 0x000fea0003800200 */
.L_x_13685:
[----:B0-----:R-:W0:Y:S01]  /*b200*/  SHFL.IDX PT, R70, R247, RZ, 0x1f ;  /* 0x00001ffff7467589 */ /* 0x001e2200000e0000 */
[----:B------:R-:W-:Y:S01]  /*b210*/  ISETP.NE.AND P2, PT, R3, 0x1f, PT ;  /* 0x0000001f0300780c */ /* 0x000fe20003f45270 */
[----:B------:R-:W-:Y:S01]  /*b220*/  FADD.FTZ R111, R232, R111 ;  /* 0x0000006fe86f7221 */ /* 0x000fe20000010000 */
[----:B------:R-:W-:Y:S01]  /*b230*/  FADD.FTZ R239, R239, R244 ;  /* 0x000000f4efef7221 */ /* 0x000fe20000010000 */
[----:B------:R-:W5:Y:S01]  /*b240*/  SHFL.IDX PT, R71, R246, RZ, 0x1f ;  /* 0x00001ffff6477589 */ /* 0x000f6200000e0000 */
[----:B------:R-:W-:Y:S01]  /*b250*/  ISETP.NE.AND P3, PT, R3, RZ, PT ;  /* 0x000000ff0300720c */ /* 0x000fe20003f65270 */
[----:B------:R-:W-:Y:S02]  /*b260*/  BSSY.RECONVERGENT B0, `(.L_x_13687) ;  /* 0x000032a000007945 */ /* 0x000fe40003800200 */
[----:B--23--:R-:W-:Y:S04]  /*b270*/  SHFL.DOWN PT, R246, R246, 0x1, 0x1f ;  /* 0x08201f00f6f67f89 */ /* 0x00cfe800000e0000 */
[----:B-1----:R-:W-:Y:S04]  /*b280*/  SHFL.IDX PT, R249, R66, RZ, 0x1f ;  /* 0x00001fff42f97589 */ /* 0x002fe800000e0000 */
[----:B------:R-:W-:Y:S02]  /*b290*/  SHFL.DOWN PT, R250, R236, 0x1, 0x1f ;  /* 0x08201f00ecfa7f89 */ /* 0x000fe400000e0000 */
[----:B------:R-:W-:-:S02]  /*b2a0*/  VOTEU.ALL UP0, P3 ;  /* 0x0000000000ff7886 */ /* 0x000fc40001800000 */
[----:B------:R-:W-:Y:S03]  /*b2b0*/  SHFL.DOWN PT, R251, R245, 0x1, 0x1f ;  /* 0x08201f00f5fb7f89 */ /* 0x000fe600000e0000 */
[----:B------:R-:W-:Y:S01]  /*b2c0*/  @!UP0 ULEA UR27, UR8, UR25, 0x4 ;  /* 0x00000019081b8291 */ /* 0x000fe2000f8e20ff */
[C---:B0-----:R-:W-:Y:S01]  /*b2d0*/  FMUL.FTZ R248, R70.reuse, R64 ;  /* 0x0000004046f87220 */ /* 0x041fe20000410000 */
[----:B------:R-:W-:-:S03]  /*b2e0*/  FMUL.FTZ R68, R70, R65 ;  /* 0x0000004146447220 */ /* 0x000fc60000410000 */
[C---:B-----5:R-:W-:Y:S01]  /*b2f0*/  FFMA.FTZ R69, R71.reuse, R65, R248 ;  /* 0x0000004147457223 */ /* 0x060fe200000100f8 */
[CC--:B------:R-:W-:Y:S01]  /*b300*/  FMUL.FTZ R65, R70.reuse, R67.reuse ;  /* 0x0000004346417220 */ /* 0x0c0fe20000410000 */
[----:B------:R-:W-:Y:S01]  /*b310*/  FMUL.FTZ R70, R70, R66 ;  /* 0x0000004246467220 */ /* 0x000fe20000410000 */
[C---:B------:R-:W-:Y:S01]  /*b320*/  FFMA.FTZ R68, R71.reuse, R64, -R68 ;  /* 0x0000004047447223 */ /* 0x040fe20000010844 */
[----:B------:R0:W-:Y:S01]  /*b330*/  SHFL.DOWN PT, R248, R247, 0x1, 0x1f ;  /* 0x08201f00f7f87f89 */ /* 0x0001e200000e0000 */
[C---:B------:R-:W-:Y:S01]  /*b340*/  FFMA.FTZ R65, R71.reuse, R66, -R65 ;  /* 0x0000004247417223 */ /* 0x040fe20000010841 */
[----:B------:R-:W-:Y:S02]  /*b350*/  FFMA.FTZ R71, R71, R67, R70 ;  /* 0x0000004347477223 */ /* 0x000fe40000010046 */
[----:B------:R-:W1:Y:S04]  /*b360*/  SHFL.IDX PT, R70, R236, RZ, 0x1f ;  /* 0x00001fffec467589 */ /* 0x000e6800000e0000 */
[----:B------:R-:W2:Y:S01]  /*b370*/  SHFL.IDX PT, R64, R245, RZ, 0x1f ;  /* 0x00001ffff5407589 */ /* 0x000ea200000e0000 */
[----:B0-----:R-:W-:-:S03]  /*b380*/  P2R R247, PR, RZ, 0x8 ;  /* 0x00000008fff77803 */ /* 0x001fc60000000000 */
[----:B------:R-:W0:Y:S01]  /*b390*/  SHFL.IDX PT, R67, R67, RZ, 0x1f ;  /* 0x00001fff43437589 */ /* 0x000e2200000e0000 */
[----:B-1----:R-:W-:Y:S01]  /*b3a0*/  FADD.FTZ R70, R70, R65 ;  /* 0x0000004146467221 */ /* 0x002fe20000010000 */
[----:B--2---:R-:W-:Y:S01]  /*b3b0*/  FADD.FTZ R71, R64, R71 ;  /* 0x0000004740477221 */ /* 0x004fe20000010000 */
[-C--:B0-----:R-:W-:Y:S01]  /*b3c0*/  @P2 FMUL.FTZ R64, R246, R67.reuse ;  /* 0x00000043f6402220 */ /* 0x081fe20000410000 */
        /* <DEDUP_REMOVED lines=8> */
[C---:B------:R-:W-:Y:S01]  /*b450*/  FMUL.FTZ R65, R155.reuse, R111 ;  /* 0x0000006f9b417220 */ /* 0x040fe20000410000 */
[----:B------:R-:W-:Y:S01]  /*b460*/  FMUL.FTZ R64, R155, R239 ;  /* 0x000000ef9b407220 */ /* 0x000fe20000410000 */
[-C--:B------:R-:W-:Y:S01]  /*b470*/  FMUL.FTZ R232, R67, R97.reuse ;  /* 0x0000006143e87220 */ /* 0x080fe20000410000 */
[----:B----4-:R-:W-:Y:S01]  /*b480*/  FMUL.FTZ R236, R249, R97 ;  /* 0x00000061f9ec7220 */ /* 0x010fe20000410000 */
[----:B------:R-:W-:-:S02]  /*b490*/  USHF.R.S32.HI UR30, URZ, 0x1f, UR27 ;  /* 0x0000001fff1e7899 */ /* 0x000fc4000801141b */
[----:B------:R-:W-:Y:S01]  /*b4a0*/  LOP3.LUT R66, R3, UR27, RZ, 0xfc, !PT ;  /* 0x0000001b03427c12 */ /* 0x000fe2000f8efcff */
[-C--:B------:R-:W-:Y:S01]  /*b4b0*/  FFMA.FTZ R232, R249, R96.reuse, R232 ;  /* 0x00000060f9e87223 */ /* 0x080fe200000100e8 */
[----:B------:R-:W-:Y:S01]  /*b4c0*/  FFMA.FTZ R236, R67, R96, -R236 ;  /* 0x0000006043ec7223 */ /* 0x000fe200000108ec */
[C---:B------:R-:W-:Y:S01]  /*b4d0*/  FFMA.FTZ R96, R156.reuse, R239, R65 ;  /* 0x000000ef9c607223 */ /* 0x040fe20000010041 */
[----:B------:R-:W-:Y:S01]  /*b4e0*/  FFMA.FTZ R65, R156, R111, -R64 ;  /* 0x0000006f9c417223 */ /* 0x000fe20000010840 */
[----:B0-----:R-:W-:Y:S01]  /*b4f0*/  MOV R69, UR36 ;  /* 0x0000002400457c02 */ /* 0x001fe20008000f00 */
[----:B------:R-:W-:Y:S01]  /*b500*/  FADD.FTZ R145, R145, R232 ;  /* 0x000000e891917221 */ /* 0x000fe20000010000 */
[C---:B------:R-:W-:Y:S01]  /*b510*/  FFMA.FTZ R96, R47.reuse, R242, R96 ;  /* 0x000000f22f607223 */ /* 0x040fe20000010060 */
[----:B------:R-:W-:Y:S01]  /*b520*/  FFMA.FTZ R234, R47, R234, R65 ;  /* 0x000000ea2fea7223 */ /* 0x000fe20000010041 */
[----:B------:R-:W-:Y:S01]  /*b530*/  MOV R71, UR38 ;  /* 0x0000002600477c02 */ /* 0x000fe20008000f00 */
[----:B------:R-:W-:Y:S01]  /*b540*/  FADD.FTZ R149, R149, R236 ;  /* 0x000000ec95957221 */ /* 0x000fe20000010000 */
[----:B------:R-:W-:Y:S01]  /*b550*/  FMUL.FTZ R65, R152, R96 ;  /* 0x0000006098417220 */ /* 0x000fe20000410000 */
[----:B------:R-:W-:-:S03]  /*b560*/  UMOV UR27, UR42 ;  /* 0x0000002a001b7c82 */ /* 0x000fc60008000000 */
[----:B------:R-:W-:-:S04]  /*b570*/  FFMA.FTZ R65, R154, R234, -R65 ;  /* 0x000000ea9a417223 */ /* 0x000fc80000010841 */
[----:B------:R-:W-:Y:S01]  /*b580*/  FFMA.FTZ R97, R48, R243, R65 ;  /* 0x000000f330617223 */ /* 0x000fe20000010041 */
[----:B------:R-:W-:-:S04]  /*b590*/  FMUL.FTZ R65, R152, R234 ;  /* 0x000000ea98417220 */ /* 0x000fc80000410000 */
[----:B------:R-:W-:Y:S01]  /*b5a0*/  FFMA.FTZ R64, R154, R96, R65 ;  /* 0x000000609a407223 */ /* 0x000fe20000010041 */
[----:B------:R-:W-:-:S03]  /*b5b0*/  FMUL.FTZ R65, R148, R97 ;  /* 0x0000006194417220 */ /* 0x000fc60000410000 */
        /* <DEDUP_REMOVED lines=39> */
[----:B------:R-:W-:-:S03]  /*b830*/  FMUL.FTZ R64, R128, R225 ;  /* 0x000000e180407220 */ /* 0x000fc60000410000 */
[----:B------:R-:W-:Y:S01]  /*b840*/  FMUL.FTZ R65, R125, R228 ;  /* 0x000000e47d417220 */ /* 0x000fe20000410000 */
[----:B------:R-:W-:-:S04]  /*b850*/  FFMA.FTZ R64, R130, R223, -R64 ;  /* 0x000000df82407223 */ /* 0x000fc80000010840 */
[----:B------:R-:W-:-:S04]  /*b860*/  FFMA.FTZ R226, R57, R226, R64 ;  /* 0x000000e239e27223 */ /* 0x000fc80000010040 */
[-C--:B------:R-:W-:Y:S01]  /*b870*/  FMUL.FTZ R67, R125, R226.reuse ;  /* 0x000000e27d437220 */ /* 0x080fe20000410000 */
[----:B------:R-:W-:-:S03]  /*b880*/  FFMA.FTZ R65, R126, R226, -R65 ;  /* 0x000000e27e417223 */ /* 0x000fc60000010841 */
[----:B------:R-:W-:Y:S01]  /*b890*/  FFMA.FTZ R64, R126, R228, R67 ;  /* 0x000000e47e407223 */ /* 0x000fe20000010043 */
[----:B------:R-:W-:Y:S01]  /*b8a0*/  MOV R67, UR30 ;  /* 0x0000001e00437c02 */ /* 0x000fe20008000f00 */
[C---:B------:R-:W-:Y:S01]  /*b8b0*/  FFMA.FTZ R231, R58.reuse, R231, R65 ;  /* 0x000000e73ae77223 */ /* 0x040fe20000010041 */
[----:B------:R-:W-:Y:S01]  /*b8c0*/  MOV R65, UR37 ;  /* 0x0000002500417c02 */ /* 0x000fe20008000f00 */
[----:B------:R-:W-:Y:S01]  /*b8d0*/  FFMA.FTZ R233, R58, R233, R64 ;  /* 0x000000e93ae97223 */ /* 0x000fe20000010040 */
[----:B------:R-:W-:-:S04]  /*b8e0*/  IMAD.WIDE.U32 R68, R69, UR8, R66 ;  /* 0x0000000845447c25 */ /* 0x000fc8000f8e0042 */
[----:B------:R-:W-:Y:S01]  /*b8f0*/  FMUL.FTZ R70, R122, R231 ;  /* 0x000000e77a467220 */ /* 0x000fe20000410000 */
[----:B------:R-:W-:Y:S01]  /*b900*/  IMAD R65, R65, UR8, R69 ;  /* 0x0000000841417c24 */ /* 0x000fe2000f8e0245 */
[----:B------:R-:W-:Y:S01]  /*b910*/  LEA R64, P2, R68, UR15, 0x2 ;  /* 0x0000000f44407c11 */ /* 0x000fe2000f8410ff */
[----:B------:R-:W-:-:S03]  /*b920*/  FMUL.FTZ R69, R122, R233 ;  /* 0x000000e97a457220 */ /* 0x000fc60000410000 */
[----:B------:R-:W-:Y:S01]  /*b930*/  LEA.HI.X R65, R68, UR16, R65, 0x2, P2 ;  /* 0x0000001044417c11 */ /* 0x000fe200090f1441 */
[C---:B------:R-:W-:Y:S01]  /*b940*/  FFMA.FTZ R68, R124.reuse, R231, -R69 ;  /* 0x000000e77c447223 */ /* 0x040fe20000010845 */
[----:B------:R-:W-:Y:S01]  /*b950*/  FFMA.FTZ R69, R124, R233, R70 ;  /* 0x000000e97c457223 */ /* 0x000fe20000010046 */
[----:B------:R-:W-:Y:S01]  /*b960*/  IMAD.WIDE.U32 R70, R71, UR8, R66 ;  /* 0x0000000847467c25 */ /* 0x000fe2000f8e0042 */
[----:B------:R-:W-:-:S03]  /*b970*/  MOV R67, UR39 ;  /* 0x0000002700437c02 */ /* 0x000fc60008000f00 */
[C---:B------:R-:W-:Y:S01]  /*b980*/  FFMA.FTZ R218, R59.reuse, R218, R68 ;  /* 0x000000da3bda7223 */ /* 0x040fe20000010044 */
        /* <DEDUP_REMOVED lines=12> */
[C---:B------:R-:W-:Y:S01]  /*ba50*/  FFMA.FTZ R67, R117.reuse, R211, -R70 ;  /* 0x000000d375437223 */ /* 0x040fe20000010846 */
[----:B------:R-:W-:Y:S02]  /*ba60*/  FMUL.FTZ R70, R108, R149 ;  /* 0x000000956c467220 */ /* 0x000fe40000410000 */
[----:B------:R-:W-:Y:S01]  /*ba70*/  FFMA.FTZ R232, R117, R213, R232 ;  /* 0x000000d575e87223 */ /* 0x000fe200000100e8 */
[----:B------:R-:W-:Y:S01]  /*ba80*/  FFMA.FTZ R215, R62, R215, R67 ;  /* 0x000000d73ed77223 */ /* 0x000fe20000010043 */
[-C--:B------:R-:W-:Y:S01]  /*ba90*/  FMUL.FTZ R67, R108, R145.reuse ;  /* 0x000000916c437220 */ /* 0x080fe20000410000 */
[----:B------:R-:W-:Y:S01]  /*baa0*/  FFMA.FTZ R70, R110, R145, R70 ;  /* 0x000000916e467223 */ /* 0x000fe20000010046 */
[----:B------:R-:W-:Y:S02]  /*bab0*/  FFMA.FTZ R219, R62, R219, R232 ;  /* 0x000000db3edb7223 */ /* 0x000fe400000100e8 */
[----:B------:R-:W-:Y:S01]  /*bac0*/  FFMA.FTZ R232, R110, R149, -R67 ;  /* 0x000000956ee87223 */ /* 0x000fe20000010843 */
[----:B------:R-:W-:Y:S01]  /*bad0*/  FADD.FTZ R143, R143, R70 ;  /* 0x000000468f8f7221 */ /* 0x000fe20000010000 */
[C---:B------:R-:W-:Y:S01]  /*bae0*/  FMUL.FTZ R67, R112.reuse, R215 ;  /* 0x000000d770437220 */ /* 0x040fe20000410000 */
[C---:B------:R-:W-:Y:S01]  /*baf0*/  FMUL.FTZ R70, R112.reuse, R219 ;  /* 0x000000db70467220 */ /* 0x040fe20000410000 */
[----:B------:R-:W-:Y:S01]  /*bb00*/  FADD.FTZ R201, R201, R232 ;  /* 0x000000e8c9c97221 */ /* 0x000fe20000010000 */
[----:B------:R-:W-:-:S03]  /*bb10*/  FMUL.FTZ R236, R112, R143 ;  /* 0x0000008f70ec7220 */ /* 0x000fc60000410000 */
[----:B------:R-:W-:Y:S01]  /*bb20*/  FMUL.FTZ R232, R112, R201 ;  /* 0x000000c970e87220 */ /* 0x000fe20000410000 */
[C---:B------:R-:W-:Y:S01]  /*bb30*/  FFMA.FTZ R112, R114.reuse, R219, R67 ;  /* 0x000000db72707223 */ /* 0x040fe20000010043 */
[C---:B------:R-:W-:Y:S01]  /*bb40*/  FFMA.FTZ R67, R114.reuse, R215, -R70 ;  /* 0x000000d772437223 */ /* 0x040fe20000010846 */
[C---:B------:R-:W-:Y:S01]  /*bb50*/  FFMA.FTZ R71, R114.reuse, R201, -R236 ;  /* 0x000000c972477223 */ /* 0x040fe200000108ec */
[----:B------:R-:W-:Y:S01]  /*bb60*/  FFMA.FTZ R232, R114, R143, R232 ;  /* 0x0000008f72e87223 */ /* 0x000fe200000100e8 */
[C---:B------:R-:W-:Y:S01]  /*bb70*/  FFMA.FTZ R214, R63.reuse, R214, R112 ;  /* 0x000000d63fd67223 */ /* 0x040fe20000010070 */
[----:B------:R-:W-:Y:S01]  /*bb80*/  FFMA.FTZ R212, R63, R212, R67 ;  /* 0x000000d43fd47223 */ /* 0x000fe20000010043 */
[----:B------:R-:W-:Y:S01]  /*bb90*/  FADD.FTZ R210, R210, R71 ;  /* 0x00000047d2d27221 */ /* 0x000fe20000010000 */
[----:B------:R-:W-:Y:S01]  /*bba0*/  FADD.FTZ R147, R147, R232 ;  /* 0x000000e893937221 */ /* 0x000fe20000010000 */
        /* <DEDUP_REMOVED lines=8> */
[----:B------:R-:W-:Y:S01]  /*bc30*/  FFMA.FTZ R221, R76, R221, R67 ;  /* 0x000000dd4cdd7223 */ /* 0x000fe20000010043 */
[----:B------:R-:W-:Y:S01]  /*bc40*/  FMUL.FTZ R67, R116, R147 ;  /* 0x0000009374437220 */ /* 0x000fe20000410000 */
[----:B------:R-:W-:Y:S01]  /*bc50*/  FFMA.FTZ R217, R76, R217, R110 ;  /* 0x000000d94cd97223 */ /* 0x000fe2000001006e */
[----:B------:R-:W-:Y:S01]  /*bc60*/  FADD.FTZ R209, R209, R70 ;  /* 0x00000046d1d17221 */ /* 0x000fe20000010000 */
[----:B------:R-:W-:Y:S01]  /*bc70*/  FMUL.FTZ R116, R62, R75 ;  /* 0x0000004b3e747220 */ /* 0x000fe20000410000 */
[----:B------:R-:W-:Y:S01]  /*bc80*/  FFMA.FTZ R110, R117, R210, -R67 ;  /* 0x000000d2756e7223 */ /* 0x000fe20000010843 */
[----:B------:R-:W-:Y:S01]  /*bc90*/  FFMA.FTZ R67, R186, R145, R112 ;  /* 0x00000091ba437223 */ /* 0x000fe20000010070 */
[----:B------:R-:W-:Y:S01]  /*bca0*/  FMUL.FTZ R112, R63, R74 ;  /* 0x0000004a3f707220 */ /* 0x000fe20000410000 */
[----:B------:R-:W-:Y:S01]  /*bcb0*/  FFMA.FTZ R114, R197, R143, R114 ;  /* 0x0000008fc5727223 */ /* 0x000fe20000010072 */
[----:B------:R-:W-:Y:S01]  /*bcc0*/  FADD.FTZ R159, R159, R110 ;  /* 0x0000006e9f9f7221 */ /* 0x000fe20000010000 */
[----:B------:R-:W-:Y:S01]  /*bcd0*/  FMUL.FTZ R251, R209, R73 ;  /* 0x00000049d1fb7220 */ /* 0x000fe20000410000 */
[-C--:B------:R-:W-:Y:S01]  /*bce0*/  FFMA.FTZ R110, R103, -R112.reuse, R214 ;  /* 0x80000070676e7223 */ /* 0x080fe200000100d6 */
[----:B------:R-:W-:Y:S01]  /*bcf0*/  FFMA.FTZ R112, -R197, R112, R212 ;  /* 0x00000070c5707223 */ /* 0x000fe200000101d4 */
[C---:B------:R-:W-:Y:S01]  /*bd00*/  FMUL.FTZ R71, R118.reuse, R159 ;  /* 0x0000009f76477220 */ /* 0x040fe20000410000 */
[----:B------:R-:W-:Y:S01]  /*bd10*/  FMUL.FTZ R118, R118, R209 ;  /* 0x000000d176767220 */ /* 0x000fe20000410000 */
[----:B------:R-:W-:Y:S01]  /*bd20*/  FFMA.FTZ R93, R114, R74, R93 ;  /* 0x0000004a725d7223 */ /* 0x000fe2000001005d */
[----:B------:R-:W-:Y:S01]  /*bd30*/  FMUL.FTZ R108, R76, R77 ;  /* 0x0000004d4c6c7220 */ /* 0x000fe20000410000 */
[C---:B------:R-:W-:Y:S01]  /*bd40*/  FFMA.FTZ R70, R120.reuse, R209, R71 ;  /* 0x000000d178467223 */ /* 0x040fe20000010047 */
[-C--:B------:R-:W-:Y:S01]  /*bd50*/  FFMA.FTZ R118, R120, R159.reuse, -R118 ;  /* 0x0000009f78767223 */ /* 0x080fe20000010876 */
[C---:B------:R-:W-:Y:S01]  /*bd60*/  FMUL.FTZ R120, R204.reuse, R210 ;  /* 0x000000d2cc787220 */ /* 0x040fe20000410000 */
[-C--:B------:R-:W-:Y:S01]  /*bd70*/  FFMA.FTZ R204, R204, -R116.reuse, R219 ;  /* 0x80000074cccc7223 */ /* 0x080fe200000100db */
[----:B------:R-:W-:Y:S01]  /*bd80*/  FADD.FTZ R117, R101, R70 ;  /* 0x0000004665757221 */ /* 0x000fe20000010000 */
[----:B------:R-:W-:Y:S01]  /*bd90*/  FADD.FTZ R71, R105, R118 ;  /* 0x0000007669477221 */ /* 0x000fe20000010000 */
[----:B------:R-:W-:Y:S01]  /*bda0*/  FMUL.FTZ R70, R200, R159 ;  /* 0x0000009fc8467220 */ /* 0x000fe20000410000 */
[----:B------:R-:W-:Y:S01]  /*bdb0*/  FMUL.FTZ R105, R60, R73 ;  /* 0x000000493c697220 */ /* 0x000fe20000410000 */
[----:B------:R-:W-:Y:S01]  /*bdc0*/  FFMA.FTZ R116, -R192, R116, R215 ;  /* 0x00000074c0747223 */ /* 0x000fe200000101d7 */
[----:B------:R-:W-:Y:S01]  /*bdd0*/  FMUL.FTZ R101, R122, R71 ;  /* 0x000000477a657220 */ /* 0x000fe20000410000 */
[----:B------:R-:W-:Y:S01]  /*bde0*/  FFMA.FTZ R197, R106, R209, R70 ;  /* 0x000000d16ac57223 */ /* 0x000fe20000010046 */
[----:B------:R-:W-:Y:S01]  /*bdf0*/  FFMA.FTZ R192, R192, R147, R120 ;  /* 0x00000093c0c07223 */ /* 0x000fe20000010078 */
[-C--:B------:R-:W-:Y:S01]  /*be00*/  FMUL.FTZ R122, R122, R117.reuse ;  /* 0x000000757a7a7220 */ /* 0x080fe20000410000 */
[----:B------:R-:W-:Y:S01]  /*be10*/  FFMA.FTZ R70, R124, R117, R101 ;  /* 0x000000757c467223 */ /* 0x000fe20000010065 */
[----:B------:R-:W-:Y:S01]  /*be20*/  FMUL.FTZ R101, R59, R72 ;  /* 0x000000483b657220 */ /* 0x000fe20000410000 */
[-C--:B------:R-:W-:Y:S01]  /*be30*/  FFMA.FTZ R200, R200, -R105.reuse, R213 ;  /* 0x80000069c8c87223 */ /* 0x080fe200000100d5 */
[----:B------:R-:W-:Y:S01]  /*be40*/  FMUL.FTZ R120, R117, UR43 ;  /* 0x0000002b75787c20 */ /* 0x000fe20008410000 */
[----:B------:R-:W-:Y:S01]  /*be50*/  FFMA.FTZ R105, -R106, R105, R211 ;  /* 0x000000696a697223 */ /* 0x000fe200000101d3 */
[C---:B------:R-:W-:Y:S01]  /*be60*/  FMUL.FTZ R118, R123.reuse, R71 ;  /* 0x000000477b767220 */ /* 0x040fe20000410000 */
[-C--:B------:R-:W-:Y:S01]  /*be70*/  FFMA.FTZ R123, R123, -R101.reuse, R216 ;  /* 0x800000657b7b7223 */ /* 0x080fe200000100d8 */
[----:B------:R-:W-:Y:S01]  /*be80*/  FFMA.FTZ R106, -R151, R101, R218 ;  /* 0x00000065976a7223 */ /* 0x000fe200000101da */
[----:B------:R-:W-:Y:S01]  /*be90*/  FADD.FTZ R101, R99, R70 ;  /* 0x0000004663657221 */ /* 0x000fe20000010000 */
[----:B------:R-:W-:Y:S01]  /*bea0*/  FFMA.FTZ R122, R124, R71, -R122 ;  /* 0x000000477c7a7223 */ /* 0x000fe2000001087a */
[C---:B------:R-:W-:Y:S01]  /*beb0*/  FMUL.FTZ R70, R71.reuse, UR43 ;  /* 0x0000002b47467c20 */ /* 0x040fe20008410000 */
[----:B------:R-:W-:Y:S01]  /*bec0*/  FFMA.FTZ R120, R71, UR31, -R120 ;  /* 0x0000001f47787c23 */ /* 0x000fe20008010878 */
[----:B------:R-:W-:Y:S01]  /*bed0*/  FFMA.FTZ R118, R151, R117, R118 ;  /* 0x0000007597767223 */ /* 0x000fe20000010076 */
[----:B------:R-:W-:Y:S01]  /*bee0*/  FADD.FTZ R103, R183, R122 ;  /* 0x0000007ab7677221 */ /* 0x000fe20000010000 */
[----:B------:R-:W-:Y:S01]  /*bef0*/  FFMA.FTZ R99, R117, UR31, R70 ;  /* 0x0000001f75637c23 */ /* 0x000fe20008010046 */
[----:B------:R-:W-:Y:S01]  /*bf00*/  FMUL.FTZ R151, R123, R120 ;  /* 0x000000787b977220 */ /* 0x000fe20000410000 */
[-C--:B------:R-:W-:Y:S01]  /*bf10*/  FMUL.FTZ R122, R71, R72.reuse ;  /* 0x00000048477a7220 */ /* 0x080fe20000410000 */
[----:B------:R-:W-:Y:S01]  /*bf20*/  FMUL.FTZ R120, R117, R72 ;  /* 0x0000004875787220 */ /* 0x000fe20000410000 */
[----:B------:R-:W-:Y:S01]  /*bf30*/  MOV R70, 0x84 ;  /* 0x0000008400467802 */ /* 0x000fe20000000f00 */
[C---:B------:R-:W-:Y:S01]  /*bf40*/  FFMA.FTZ R124, R106.reuse, R99, R151 ;  /* 0x000000636a7c7223 */ /* 0x040fe20000010097 */
        /* <DEDUP_REMOVED lines=8> */
[----:B------:R-:W-:Y:S01]  /*bfd0*/  FMUL.FTZ R122, R58, R61 ;  /* 0x0000003d3a7a7220 */ /* 0x000fe20000410000 */
[-C--:B------:R-:W-:Y:S01]  /*bfe0*/  FMUL.FTZ R120, R196, R103.reuse ;  /* 0x00000067c4787220 */ /* 0x080fe20000410000 */
[C---:B------:R-:W-:Y:S01]  /*bff0*/  FFMA.FTZ R243, R126.reuse, R103, -R106 ;  /* 0x000000677ef37223 */ /* 0x040fe2000001086a */
[-C--:B------:R-:W-:Y:S01]  /*c000*/  FFMA.FTZ R117, R126, R101.reuse, R117 ;  /* 0x000000657e757223 */ /* 0x080fe20000010075 */
[C---:B------:R-:W-:Y:S01]  /*c010*/  FFMA.FTZ R106, -R104.reuse, R122, R231 ;  /* 0x0000007a686a7223 */ /* 0x040fe200000101e7 */
[----:B------:R-:W-:Y:S01]  /*c020*/  FFMA.FTZ R125, R104, R101, R120 ;  /* 0x00000065687d7223 */ /* 0x000fe20000010078 */
[----:B------:R-:W-:-:S02]  /*c030*/  IMAD R70, R3, R70, UR25 ;  /* 0x0000001903467e24 */ /* 0x000fc4000f8e0246 */
[----:B------:R-:W-:Y:S01]  /*c040*/  FMUL.FTZ R104, R149, UR43 ;  /* 0x0000002b95687c20 */ /* 0x000fe20008410000 */
[----:B------:R-:W-:Y:S01]  /*c050*/  FFMA.FTZ R89, R118, R72, R89 ;  /* 0x0000004876597223 */ /* 0x000fe20000010059 */
[----:B------:R-:W-:Y:S01]  /*c060*/  FFMA.FTZ R124, R59, R118, R124 ;  /* 0x000000763b7c7223 */ /* 0x000fe2000001007c */
[----:B------:R-:W-:Y:S01]  /*c070*/  FMUL.FTZ R118, R101, UR43 ;  /* 0x0000002b65767c20 */ /* 0x000fe20008410000 */
[----:B------:R-:W-:Y:S01]  /*c080*/  FADD.FTZ R183, R208, R117 ;  /* 0x00000075d0b77221 */ /* 0x000fe20000010000 */
[----:B------:R-:W-:Y:S01]  /*c090*/  FFMA.FTZ R117, R145, UR31, R104 ;  /* 0x0000001f91757c23 */ /* 0x000fe20008010068 */
[----:B------:R0:W-:Y:S01]  /*c0a0*/  STS [R70+0x10dc], R151 ;  /* 0x0010dc9746007388 */ /* 0x0001e20000000800 */
[C---:B------:R-:W-:Y:S01]  /*c0b0*/  FMUL.FTZ R104, R103.reuse, UR43 ;  /* 0x0000002b67687c20 */ /* 0x040fe20008410000 */
[----:B------:R-:W-:Y:S01]  /*c0c0*/  FFMA.FTZ R196, R196, -R122, R233 ;  /* 0x8000007ac4c47223 */ /* 0x000fe200000100e9 */
[----:B------:R-:W-:Y:S01]  /*c0d0*/  FMUL.FTZ R247, R103, R61 ;  /* 0x0000003d67f77220 */ /* 0x000fe20000410000 */
[----:B------:R-:W-:Y:S01]  /*c0e0*/  FMUL.FTZ R120, R145, UR43 ;  /* 0x0000002b91787c20 */ /* 0x000fe20008410000 */
[----:B------:R-:W-:Y:S01]  /*c0f0*/  FFMA.FTZ R245, R101, UR31, R104 ;  /* 0x0000001f65f57c23 */ /* 0x000fe20008010068 */
[----:B------:R-:W-:Y:S01]  /*c100*/  FMUL.FTZ R104, R159, UR43 ;  /* 0x0000002b9f687c20 */ /* 0x000fe20008410000 */
[----:B------:R-:W-:Y:S01]  /*c110*/  FMUL.FTZ R145, R145, R77 ;  /* 0x0000004d91917220 */ /* 0x000fe20000410000 */
[----:B------:R1:W-:Y:S01]  /*c120*/  STS [R70+0x10d8], R123 ;  /* 0x0010d87b46007388 */ /* 0x0003e20000000800 */
[----:B------:R-:W-:Y:S01]  /*c130*/  FADD.FTZ R243, R206, R243 ;  /* 0x000000f3cef37221 */ /* 0x000fe20000010000 */
[----:B0-----:R-:W-:Y:S01]  /*c140*/  FFMA.FTZ R151, R103, UR31, -R118 ;  /* 0x0000001f67977c23 */ /* 0x001fe20008010876 */
[----:B------:R-:W-:Y:S01]  /*c150*/  FMUL.FTZ R103, R101, R61 ;  /* 0x0000003d65677220 */ /* 0x000fe20000410000 */
[C---:B------:R-:W-:Y:S01]  /*c160*/  FMUL.FTZ R101, R196.reuse, R247 ;  /* 0x000000f7c4657220 */ /* 0x040fe20000410000 */
[C---:B------:R-:W-:Y:S01]  /*c170*/  FFMA.FTZ R104, R209.reuse, UR31, R104 ;  /* 0x0000001fd1687c23 */ /* 0x040fe20008010068 */
[C---:B------:R-:W-:Y:S01]  /*c180*/  FMUL.FTZ R151, R196.reuse, R151 ;  /* 0x00000097c4977220 */ /* 0x040fe20000410000 */
[-C--:B------:R-:W-:Y:S01]  /*c190*/  FMUL.FTZ R196, R196, R103.reuse ;  /* 0x00000067c4c47220 */ /* 0x080fe20000410000 */
[-C--:B------:R-:W-:Y:S01]  /*c1a0*/  FFMA.FTZ R101, R106, R103.reuse, R101 ;  /* 0x000000676a657223 */ /* 0x080fe20000010065 */
[----:B------:R-:W-:Y:S01]  /*c1b0*/  FMUL.FTZ R249, R58, R103 ;  /* 0x000000673af97220 */ /* 0x000fe20000410000 */
[C---:B------:R-:W-:Y:S01]  /*c1c0*/  FFMA.FTZ R245, R106.reuse, R245, R151 ;  /* 0x000000f56af57223 */ /* 0x040fe20000010097 */
[----:B------:R-:W-:Y:S01]  /*c1d0*/  FFMA.FTZ R103, R106, R247, -R196 ;  /* 0x000000f76a677223 */ /* 0x000fe200000108c4 */
[----:B------:R-:W-:Y:S01]  /*c1e0*/  FMUL.FTZ R106, R209, UR43 ;  /* 0x0000002bd16a7c20 */ /* 0x000fe20008410000 */
[C---:B-1----:R-:W-:Y:S01]  /*c1f0*/  FFMA.FTZ R123, R149.reuse, UR31, -R120 ;  /* 0x0000001f957b7c23 */ /* 0x042fe20008010878 */
[----:B------:R-:W-:Y:S01]  /*c200*/  FMUL.FTZ R118, R76, R145 ;  /* 0x000000914c767220 */ /* 0x000fe20000410000 */
[----:B------:R-:W-:Y:S01]  /*c210*/  FMUL.FTZ R149, R149, R77 ;  /* 0x0000004d95957220 */ /* 0x000fe20000410000 */
[C---:B------:R-:W-:Y:S01]  /*c220*/  FFMA.FTZ R209, R159.reuse, UR31, -R106 ;  /* 0x0000001f9fd17c23 */ /* 0x040fe2000801086a */
[----:B------:R-:W-:Y:S01]  /*c230*/  FMUL.FTZ R159, R159, R73 ;  /* 0x000000499f9f7220 */ /* 0x000fe20000410000 */
[----:B------:R-:W-:Y:S01]  /*c240*/  FMUL.FTZ R247, R58, R247 ;  /* 0x000000f73af77220 */ /* 0x000fe20000410000 */
[----:B------:R-:W-:Y:S01]  /*c250*/  FMUL.FTZ R120, R76, R149 ;  /* 0x000000954c787220 */ /* 0x000fe20000410000 */
[----:B------:R-:W-:Y:S01]  /*c260*/  FMUL.FTZ R106, R200, R209 ;  /* 0x000000d1c86a7220 */ /* 0x000fe20000410000 */
[----:B------:R0:W-:Y:S01]  /*c270*/  STS [R70+0x10f8], R118 ;  /* 0x0010f87646007388 */ /* 0x0001e20000000800 */
[----:B------:R-:W-:Y:S01]  /*c280*/  FMUL.FTZ R151, R143, R74 ;  /* 0x0000004a8f977220 */ /* 0x000fe20000410000 */
[----:B------:R-:W-:Y:S01]  /*c290*/  FADD.FTZ R25, R124, R25 ;  /* 0x000000197c197221 */ /* 0x000fe20000010000 */
[----:B------:R-:W-:Y:S01]  /*c2a0*/  FFMA.FTZ R209, R105, R104, R106 ;  /* 0x0000006869d17223 */ /* 0x000fe2000001006a */
[----:B------:R-:W-:Y:S01]  /*c2b0*/  FMUL.FTZ R106, R201, UR43 ;  /* 0x0000002bc96a7c20 */ /* 0x000fe20008410000 */
[----:B------:R1:W-:Y:S01]  /*c2c0*/  STS [R70+0x10fc], R120 ;  /* 0x0010fc7846007388 */ /* 0x0003e20000000800 */
[----:B------:R-:W-:Y:S01]  /*c2d0*/  FMUL.FTZ R122, R63, R151 ;  /* 0x000000973f7a7220 */ /* 0x000fe20000410000 */
[----:B------:R-:W-:Y:S01]  /*c2e0*/  FMUL.FTZ R124, R210, UR43 ;  /* 0x0000002bd27c7c20 */ /* 0x000fe20008410000 */
[----:B------:R-:W-:Y:S01]  /*c2f0*/  FMUL.FTZ R126, R183, UR43 ;  /* 0x0000002bb77e7c20 */ /* 0x000fe20008410000 */
[----:B------:R2:W-:Y:S01]  /*c300*/  STS [R70+0x10d4], R247 ;  /* 0x0010d4f746007388 */ /* 0x0005e20000000800 */
[C---:B0-----:R-:W-:Y:S01]  /*c310*/  FMUL.FTZ R118, R200.reuse, R159 ;  /* 0x0000009fc8767220 */ /* 0x041fe20000410000 */
[----:B------:R-:W-:Y:S01]  /*c320*/  FMUL.FTZ R200, R200, R251 ;  /* 0x000000fbc8c87220 */ /* 0x000fe20000410000 */
[----:B------:R-:W-:Y:S01]  /*c330*/  FFMA.FTZ R88, R125, R61, R88 ;  /* 0x0000003d7d587223 */ /* 0x000fe20000010058 */
[----:B------:R-:W-:Y:S01]  /*c340*/  STS [R70+0x10f0], R122 ;  /* 0x0010f07a46007388 */ /* 0x000fe20000000800 */
[CC--:B------:R-:W-:Y:S01]  /*c350*/  FFMA.FTZ R104, R105.reuse, R251.reuse, R118 ;  /* 0x000000fb69687223 */ /* 0x0c0fe20000010076 */
[----:B-1----:R-:W-:Y:S01]  /*c360*/  FMUL.FTZ R120, R60, R251 ;  /* 0x000000fb3c787220 */ /* 0x002fe20000410000 */
[----:B------:R-:W-:Y:S01]  /*c370*/  FFMA.FTZ R105, R105, R159, -R200 ;  /* 0x0000009f69697223 */ /* 0x000fe200000108c8 */
[----:B------:R0:W-:Y:S01]  /*c380*/  STS [R70+0x10d0], R249 ;  /* 0x0010d0f946007388 */ /* 0x0001e20000000800 */
[----:B------:R-:W-:Y:S01]  /*c390*/  FMUL.FTZ R118, R128, R183 ;  /* 0x000000b780767220 */ /* 0x000fe20000410000 */
[----:B--2---:R-:W-:Y:S01]  /*c3a0*/  FMUL.FTZ R247, R60, R159 ;  /* 0x0000009f3cf77220 */ /* 0x004fe20000410000 */
[C---:B------:R-:W-:Y:S01]  /*c3b0*/  FFMA.FTZ R159, R143.reuse, UR31, R106 ;  /* 0x0000001f8f9f7c23 */ /* 0x040fe2000801006a */
[----:B------:R-:W-:Y:S01]  /*c3c0*/  FMUL.FTZ R106, R143, UR43 ;  /* 0x0000002b8f6a7c20 */ /* 0x000fe20008410000 */
[----:B------:R1:W-:Y:S01]  /*c3d0*/  STS [R70+0x10e0], R120 ;  /* 0x0010e07846007388 */ /* 0x0003e20000000800 */
[----:B------:R-:W-:Y:S01]  /*c3e0*/  FFMA.FTZ R245, R58, R125, R245 ;  /* 0x0000007d3af57223 */ /* 0x000fe200000100f5 */
[-C--:B------:R-:W-:Y:S01]  /*c3f0*/  FFMA.FTZ R118, R130, R243.reuse, -R118 ;  /* 0x000000f382767223 */ /* 0x080fe20000010876 */
[----:B------:R-:W-:Y:S01]  /*c400*/  FFMA.FTZ R143, R201, UR31, -R106 ;  /* 0x0000001fc98f7c23 */ /* 0x000fe2000801086a */
[-C--:B------:R-:W-:Y:S01]  /*c410*/  FMUL.FTZ R106, R205, R243.reuse ;  /* 0x000000f3cd6a7220 */ /* 0x080fe20000410000 */
[----:B------:R2:W-:Y:S01]  /*c420*/  STS [R70+0x10e4], R247 ;  /* 0x0010e4f746007388 */ /* 0x0005e20000000800 */
[----:B0-----:R-:W-:Y:S01]  /*c430*/  FMUL.FTZ R249, R128, R243 ;  /* 0x000000f380f97220 */ /* 0x001fe20000410000 */
[----:B------:R-:W-:Y:S01]  /*c440*/  FFMA.FTZ R90, R197, R73, R90 ;  /* 0x00000049c55a7223 */ /* 0x000fe2000001005a */
[----:B------:R-:W-:Y:S01]  /*c450*/  FFMA.FTZ R106, R207, R183, R106 ;  /* 0x000000b7cf6a7223 */ /* 0x000fe2000001006a */
[----:B------:R-:W-:Y:S01]  /*c460*/  FFMA.FTZ R251, R60, R197, R209 ;  /* 0x000000c53cfb7223 */ /* 0x000fe200000100d1 */
[----:B-1----:R-:W-:Y:S01]  /*c470*/  FMUL.FTZ R120, R57, R56 ;  /* 0x0000003839787220 */ /* 0x002fe20000410000 */
[----:B------:R-:W-:Y:S01]  /*c480*/  FFMA.FTZ R249, R130, R183, R249 ;  /* 0x000000b782f97223 */ /* 0x000fe200000100f9 */
[----:B------:R-:W-:Y:S01]  /*c490*/  FFMA.FTZ R125, R243, UR31, -R126 ;  /* 0x0000001ff37d7c23 */ /* 0x000fe2000801087e */
[----:B------:R-:W-:Y:S01]  /*c4a0*/  FADD.FTZ R118, R129, R118 ;  /* 0x0000007681767221 */ /* 0x000fe20000010000 */
[-C--:B------:R-:W-:Y:S01]  /*c4b0*/  FFMA.FTZ R122, R205, -R120.reuse, R228 ;  /* 0x80000078cd7a7223 */ /* 0x080fe200000100e4 */
[----:B------:R-:W-:Y:S01]  /*c4c0*/  FFMA.FTZ R120, -R207, R120, R226 ;  /* 0x00000078cf787223 */ /* 0x000fe200000101e2 */
[C---:B--2---:R-:W-:Y:S01]  /*c4d0*/  FMUL.FTZ R247, R147.reuse, UR43 ;  /* 0x0000002b93f77c20 */ /* 0x044fe20008410000 */
[C---:B------:R-:W-:Y:S01]  /*c4e0*/  FFMA.FTZ R205, R147.reuse, UR31, R124 ;  /* 0x0000001f93cd7c23 */ /* 0x040fe2000801007c */
[-C--:B------:R-:W-:Y:S01]  /*c4f0*/  FMUL.FTZ R207, R147, R75.reuse ;  /* 0x0000004b93cf7220 */ /* 0x080fe20000410000 */
[----:B------:R-:W-:Y:S01]  /*c500*/  FMUL.FTZ R147, R210, R75 ;  /* 0x0000004bd2937220 */ /* 0x000fe20000410000 */
[C---:B------:R-:W-:Y:S01]  /*c510*/  FMUL.FTZ R124, R243.reuse, UR43 ;  /* 0x0000002bf37c7c20 */ /* 0x040fe20008410000 */
[-C--:B------:R-:W-:Y:S01]  /*c520*/  FMUL.FTZ R243, R243, R56.reuse ;  /* 0x00000038f3f37220 */ /* 0x080fe20000410000 */
[C---:B------:R-:W-:Y:S01]  /*c530*/  FMUL.FTZ R128, R62.reuse, R207 ;  /* 0x000000cf3e807220 */ /* 0x040fe20000410000 */
[----:B------:R-:W-:Y:S01]  /*c540*/  FMUL.FTZ R130, R62, R147 ;  /* 0x000000933e827220 */ /* 0x000fe20000410000 */
[C---:B------:R-:W-:Y:S01]  /*c550*/  FFMA.FTZ R197, R183.reuse, UR31, R124 ;  /* 0x0000001fb7c57c23 */ /* 0x040fe2000801007c */
[----:B------:R-:W-:Y:S01]  /*c560*/  FMUL.FTZ R183, R183, R56 ;  /* 0x00000038b7b77220 */ /* 0x000fe20000410000 */
[----:B------:R-:W-:Y:S01]  /*c570*/  FFMA.FTZ R247, R210, UR31, -R247 ;  /* 0x0000001fd2f77c23 */ /* 0x000fe200080108f7 */
[C---:B------:R-:W-:Y:S01]  /*c580*/  FMUL.FTZ R209, R122.reuse, R243 ;  /* 0x000000f37ad17220 */ /* 0x040fe20000410000 */
[C---:B------:R-:W-:Y:S01]  /*c590*/  FMUL.FTZ R129, R122.reuse, R125 ;  /* 0x0000007d7a817220 */ /* 0x040fe20000410000 */
[----:B------:R0:W-:Y:S01]  /*c5a0*/  STS [R70+0x10ec], R130 ;  /* 0x0010ec8246007388 */ /* 0x0001e20000000800 */
[----:B------:R-:W-:Y:S01]  /*c5b0*/  FMUL.FTZ R122, R122, R183 ;  /* 0x000000b77a7a7220 */ /* 0x000fe20000410000 */
[----:B------:R-:W-:Y:S01]  /*c5c0*/  FADD.FTZ R100, R100, R249 ;  /* 0x000000f964647221 */ /* 0x000fe20000010000 */
[C---:B------:R-:W-:Y:S01]  /*c5d0*/  FMUL.FTZ R247, R204.reuse, R247 ;  /* 0x000000f7ccf77220 */ /* 0x040fe20000410000 */
[----:B------:R1:W-:Y:S01]  /*c5e0*/  STS [R70+0x10e8], R128 ;  /* 0x0010e88046007388 */ /* 0x0003e20000000800 */
[----:B------:R-:W-:Y:S01]  /*c5f0*/  FMUL.FTZ R124, R204, R147 ;  /* 0x00000093cc7c7220 */ /* 0x000fe20000410000 */
[C---:B------:R-:W-:Y:S01]  /*c600*/  FFMA.FTZ R125, R120.reuse, R243, -R122 ;  /* 0x000000f3787d7223 */ /* 0x040fe2000001087a */
[----:B------:R-:W-:Y:S01]  /*c610*/  FFMA.FTZ R122, R120, R197, R129 ;  /* 0x000000c5787a7223 */ /* 0x000fe20000010081 */
[C---:B------:R-:W-:Y:S01]  /*c620*/  FFMA.FTZ R205, R116.reuse, R205, R247 ;  /* 0x000000cd74cd7223 */ /* 0x040fe200000100f7 */
[-C--:B------:R-:W-:Y:S01]  /*c630*/  FFMA.FTZ R129, R116, R207.reuse, R124 ;  /* 0x000000cf74817223 */ /* 0x080fe2000001007c */
[----:B0-----:R-:W-:Y:S01]  /*c640*/  FMUL.FTZ R130, R204, R207 ;  /* 0x000000cfcc827220 */ /* 0x001fe20000410000 */
[----:B------:R-:W-:Y:S01]  /*c650*/  FMUL.FTZ R197, R202, R118 ;  /* 0x00000076cac57220 */ /* 0x000fe20000410000 */
[----:B------:R-:W-:Y:S01]  /*c660*/  FFMA.FTZ R91, R192, R75, R91 ;  /* 0x0000004bc05b7223 */ /* 0x000fe2000001005b */
[----:B------:R-:W-:Y:S01]  /*c670*/  FFMA.FTZ R192, R62, R192, R205 ;  /* 0x000000c03ec07223 */ /* 0x000fe200000100cd */
[-C--:B-1----:R-:W-:Y:S01]  /*c680*/  FFMA.FTZ R128, R120, R183.reuse, R209 ;  /* 0x000000b778807223 */ /* 0x082fe200000100d1 */
[C---:B------:R-:W-:Y:S01]  /*c690*/  FMUL.FTZ R183, R57.reuse, R183 ;  /* 0x000000b739b77220 */ /* 0x040fe20000410000 */
[----:B------:R-:W-:Y:S01]  /*c6a0*/  FFMA.FTZ R130, R116, R147, -R130 ;  /* 0x0000009374827223 */ /* 0x000fe20000010882 */
[C---:B------:R-:W-:Y:S01]  /*c6b0*/  FMUL.FTZ R147, R132.reuse, R100 ;  /* 0x0000006484937220 */ /* 0x040fe20000410000 */
[----:B------:R-:W-:Y:S01]  /*c6c0*/  FMUL.FTZ R116, R132, R118 ;  /* 0x0000007684747220 */ /* 0x000fe20000410000 */
[----:B------:R-:W-:Y:S01]  /*c6d0*/  FMUL.FTZ R209, R57, R243 ;  /* 0x000000f339d17220 */ /* 0x000fe20000410000 */
[----:B------:R0:W-:Y:S01]  /*c6e0*/  STS [R70+0x10c8], R183 ;  /* 0x0010c8b746007388 */ /* 0x0001e20000000800 */
[----:B------:R-:W-:Y:S01]  /*c6f0*/  FMUL.FTZ R243, R110, R143 ;  /* 0x0000008f6ef37220 */ /* 0x000fe20000410000 */
[----:B------:R-:W-:Y:S01]  /*c700*/  FFMA.FTZ R116, R133, R100, R116 ;  /* 0x0000006485747223 */ /* 0x000fe20000010074 */
[-C--:B------:R-:W-:Y:S01]  /*c710*/  FMUL.FTZ R207, R100, R51.reuse ;  /* 0x0000003364cf7220 */ /* 0x080fe20000410000 */
[----:B------:R-:W-:Y:S01]  /*c720*/  FMUL.FTZ R201, R201, R74 ;  /* 0x0000004ac9c97220 */ /* 0x000fe20000410000 */
[----:B------:R-:W-:Y:S01]  /*c730*/  FMUL.FTZ R120, R54, R51 ;  /* 0x0000003336787220 */ /* 0x000fe20000410000 */
[----:B------:R-:W-:Y:S01]  /*c740*/  FADD.FTZ R203, R203, R116 ;  /* 0x00000074cbcb7221 */ /* 0x000fe20000010000 */
[----:B------:R-:W-:Y:S01]  /*c750*/  FFMA.FTZ R116, R112, R159, R243 ;  /* 0x0000009f70747223 */ /* 0x000fe200000100f3 */
[----:B------:R-:W-:Y:S01]  /*c760*/  FMUL.FTZ R159, R110, R201 ;  /* 0x000000c96e9f7220 */ /* 0x000fe20000410000 */
[----:B------:R-:W-:Y:S01]  /*c770*/  FFMA.FTZ R202, R202, -R120, R225 ;  /* 0x80000078caca7223 */ /* 0x000fe200000100e1 */
[----:B0-----:R-:W-:Y:S01]  /*c780*/  FFMA.FTZ R183, R133, R118, -R147 ;  /* 0x0000007685b77223 */ /* 0x001fe20000010893 */
[----:B------:R-:W-:Y:S01]  /*c790*/  FFMA.FTZ R147, R194, R100, R197 ;  /* 0x00000064c2937223 */ /* 0x000fe200000100c5 */
[----:B------:R-:W-:Y:S01]  /*c7a0*/  FMUL.FTZ R197, R100, UR43 ;  /* 0x0000002b64c57c20 */ /* 0x000fe20008410000 */
[----:B------:R-:W-:Y:S01]  /*c7b0*/  FMUL.FTZ R133, R118, UR43 ;  /* 0x0000002b76857c20 */ /* 0x000fe20008410000 */
[----:B------:R-:W-:Y:S01]  /*c7c0*/  FADD.FTZ R183, R102, R183 ;  /* 0x000000b766b77221 */ /* 0x000fe20000010000 */
[----:B------:R-:W-:Y:S01]  /*c7d0*/  FMUL.FTZ R102, R134, R203 ;  /* 0x000000cb86667220 */ /* 0x000fe20000410000 */
[----:B------:R-:W-:Y:S01]  /*c7e0*/  FFMA.FTZ R205, R118, UR31, -R197 ;  /* 0x0000001f76cd7c23 */ /* 0x000fe200080108c5 */
[----:B------:R-:W-:Y:S01]  /*c7f0*/  FFMA.FTZ R197, R100, UR31, R133 ;  /* 0x0000001f64c57c23 */ /* 0x000fe20008010085 */
[-C--:B------:R-:W-:Y:S01]  /*c800*/  FMUL.FTZ R143, R134, R183.reuse ;  /* 0x000000b7868f7220 */ /* 0x080fe20000410000 */
[----:B------:R-:W-:Y:S01]  /*c810*/  FFMA.FTZ R102, R136, R183, -R102 ;  /* 0x000000b788667223 */ /* 0x000fe20000010866 */
[----:B------:R-:W-:Y:S01]  /*c820*/  FFMA.FTZ R134, R112, R151, R159 ;  /* 0x0000009770867223 */ /* 0x000fe2000001009f */
[----:B------:R-:W-:Y:S01]  /*c830*/  FFMA.FTZ R120, -R194, R120, R223 ;  /* 0x00000078c2787223 */ /* 0x000fe200000101df */
        /* <DEDUP_REMOVED lines=8> */
[C---:B------:R-:W-:Y:S01]  /*c8c0*/  FMUL.FTZ R100, R138.reuse, R199 ;  /* 0x000000c78a647220 */ /* 0x040fe20000410000 */
[----:B------:R-:W-:Y:S01]  /*c8d0*/  FMUL.FTZ R138, R138, R195 ;  /* 0x000000c38a8a7220 */ /* 0x000fe20000410000 */
[----:B------:R-:W-:Y:S01]  /*c8e0*/  FMUL.FTZ R114, R203, UR43 ;  /* 0x0000002bcb727c20 */ /* 0x000fe20008410000 */
[----:B------:R-:W-:Y:S01]  /*c8f0*/  FFMA.FTZ R197, R120, R197, R205 ;  /* 0x000000c578c57223 */ /* 0x000fe200000100cd */
[C---:B------:R-:W-:Y:S01]  /*c900*/  FFMA.FTZ R100, R139.reuse, R195, -R100 ;  /* 0x000000c38b647223 */ /* 0x040fe20000010864 */
[----:B------:R-:W-:Y:S01]  /*c910*/  FFMA.FTZ R138, R139, R199, R138 ;  /* 0x000000c78b8a7223 */ /* 0x000fe2000001008a */
[----:B------:R-:W-:Y:S01]  /*c920*/  FMUL.FTZ R143, R110, R151 ;  /* 0x000000976e8f7220 */ /* 0x000fe20000410000 */
[----:B------:R-:W-:Y:S01]  /*c930*/  FFMA.FTZ R110, R153, -R106, R222 ;  /* 0x8000006a996e7223 */ /* 0x000fe200000100de */
[----:B------:R-:W-:Y:S01]  /*c940*/  FADD.FTZ R193, R193, R100 ;  /* 0x00000064c1c17221 */ /* 0x000fe20000010000 */
[----:B------:R-:W-:Y:S01]  /*c950*/  FADD.FTZ R191, R191, R138 ;  /* 0x0000008abfbf7221 */ /* 0x000fe20000010000 */
[----:B------:R-:W-:Y:S01]  /*c960*/  FFMA.FTZ R86, R147, R51, R86 ;  /* 0x0000003393567223 */ /* 0x000fe20000010056 */
[----:B------:R-:W-:Y:S01]  /*c970*/  FFMA.FTZ R197, R54, R147, R197 ;  /* 0x0000009336c57223 */ /* 0x000fe200000100c5 */
[C---:B------:R-:W-:Y:S01]  /*c980*/  FMUL.FTZ R139, R140.reuse, R193 ;  /* 0x000000c18c8b7220 */ /* 0x040fe20000410000 */
[----:B------:R-:W-:Y:S01]  /*c990*/  FMUL.FTZ R140, R140, R191 ;  /* 0x000000bf8c8c7220 */ /* 0x000fe20000410000 */
[----:B------:R-:W-:Y:S01]  /*c9a0*/  FFMA.FTZ R136, R112, R201, -R143 ;  /* 0x000000c970887223 */ /* 0x000fe2000001088f */
[----:B------:R-:W-:Y:S01]  /*c9b0*/  FMUL.FTZ R102, R153, R183 ;  /* 0x000000b799667220 */ /* 0x000fe20000410000 */
[C---:B------:R-:W-:Y:S01]  /*c9c0*/  FFMA.FTZ R100, R142.reuse, R191, R139 ;  /* 0x000000bf8e647223 */ /* 0x040fe2000001008b */
[----:B------:R-:W-:Y:S01]  /*c9d0*/  FFMA.FTZ R140, R142, R193, -R140 ;  /* 0x000000c18e8c7223 */ /* 0x000fe2000001088c */
[C---:B------:R-:W-:Y:S01]  /*c9e0*/  FFMA.FTZ R139, R183.reuse, UR31, -R114 ;  /* 0x0000001fb78b7c23 */ /* 0x040fe20008010872 */
[----:B------:R-:W-:Y:S01]  /*c9f0*/  FMUL.FTZ R112, R183, UR43 ;  /* 0x0000002bb7707c20 */ /* 0x000fe20008410000 */
[----:B------:R-:W-:Y:S01]  /*ca00*/  FADD.FTZ R135, R135, R100 ;  /* 0x0000006487877221 */ /* 0x000fe20000010000 */
[----:B------:R-:W-:Y:S01]  /*ca10*/  FADD.FTZ R189, R189, R140 ;  /* 0x0000008cbdbd7221 */ /* 0x000fe20000010000 */
[----:B------:R-:W-:Y:S01]  /*ca20*/  FMUL.FTZ R147, R110, R139 ;  /* 0x0000008b6e937220 */ /* 0x000fe20000410000 */
[----:B------:R-:W-:Y:S01]  /*ca30*/  FMUL.FTZ R183, R183, R46 ;  /* 0x0000002eb7b77220 */ /* 0x000fe20000410000 */
[----:B------:R-:W-:Y:S01]  /*ca40*/  FFMA.FTZ R102, R161, R203, R102 ;  /* 0x000000cba1667223 */ /* 0x000fe20000010066 */
[C---:B------:R-:W-:Y:S01]  /*ca50*/  FMUL.FTZ R139, R144.reuse, R189 ;  /* 0x000000bd908b7220 */ /* 0x040fe20000410000 */
[-C--:B------:R-:W-:Y:S01]  /*ca60*/  FMUL.FTZ R144, R144, R135.reuse ;  /* 0x0000008790907220 */ /* 0x080fe20000410000 */
[----:B------:R-:W-:Y:S01]  /*ca70*/  FFMA.FTZ R143, R203, UR31, R112 ;  /* 0x0000001fcb8f7c23 */ /* 0x000fe20008010070 */
[----:B------:R-:W-:Y:S01]  /*ca80*/  FFMA.FTZ R106, -R161, R106, R220 ;  /* 0x0000006aa16a7223 */ /* 0x000fe200000101dc */
[----:B------:R-:W-:Y:S01]  /*ca90*/  FFMA.FTZ R100, R146, R135, R139 ;  /* 0x0000008792647223 */ /* 0x000fe2000001008b */
[----:B------:R-:W-:Y:S01]  /*caa0*/  FMUL.FTZ R203, R203, R46 ;  /* 0x0000002ecbcb7220 */ /* 0x000fe20000410000 */
[----:B------:R-:W-:Y:S01]  /*cab0*/  FMUL.FTZ R151, R110, R183 ;  /* 0x000000b76e977220 */ /* 0x000fe20000410000 */
[-C--:B------:R-:W-:Y:S01]  /*cac0*/  FFMA.FTZ R198, R198, -R108.reuse, R217 ;  /* 0x8000006cc6c67223 */ /* 0x080fe200000100d9 */
[----:B------:R-:W-:Y:S01]  /*cad0*/  FFMA.FTZ R144, R146, R189, -R144 ;  /* 0x000000bd92907223 */ /* 0x000fe20000010890 */
[----:B------:R-:W-:Y:S01]  /*cae0*/  FADD.FTZ R187, R187, R100 ;  /* 0x00000064bbbb7221 */ /* 0x000fe20000010000 */
[----:B------:R-:W-:Y:S01]  /*caf0*/  FFMA.FTZ R138, R106, R203, R151 ;  /* 0x000000cb6a8a7223 */ /* 0x000fe20000010097 */
[----:B------:R-:W-:Y:S01]  /*cb00*/  FMUL.FTZ R151, R198, R123 ;  /* 0x0000007bc6977220 */ /* 0x000fe20000410000 */
[----:B------:R-:W-:Y:S01]  /*cb10*/  FADD.FTZ R185, R185, R144 ;  /* 0x00000090b9b97221 */ /* 0x000fe20000010000 */
[----:B------:R-:W-:Y:S01]  /*cb20*/  FMUL.FTZ R123, R148, R187 ;  /* 0x000000bb947b7220 */ /* 0x000fe20000410000 */
[----:B------:R-:W-:Y:S01]  /*cb30*/  FFMA.FTZ R108, -R186, R108, R221 ;  /* 0x0000006cba6c7223 */ /* 0x000fe200000101dd */
[----:B------:R-:W-:Y:S01]  /*cb40*/  FMUL.FTZ R153, R110, R203 ;  /* 0x000000cb6e997220 */ /* 0x000fe20000410000 */
        /* <DEDUP_REMOVED lines=10> */
[C---:B------:R-:W-:Y:S01]  /*cbf0*/  FFMA.FTZ R139, R106.reuse, R183, -R153 ;  /* 0x000000b76a8b7223 */ /* 0x040fe20000010899 */
[----:B------:R-:W-:Y:S01]  /*cc00*/  FFMA.FTZ R110, R106, R143, R147 ;  /* 0x0000008f6a6e7223 */ /* 0x000fe20000010093 */
[-C--:B------:R-:W-:Y:S01]  /*cc10*/  FMUL.FTZ R152, R152, R165.reuse ;  /* 0x000000a598987220 */ /* 0x080fe20000410000 */
[----:B------:R-:W-:Y:S01]  /*cc20*/  FFMA.FTZ R106, R154, R165, R117 ;  /* 0x000000a59a6a7223 */ /* 0x000fe20000010075 */
[----:B------:R0:W-:Y:S01]  /*cc30*/  STS [R70+0x10cc], R209 ;  /* 0x0010ccd146007388 */ /* 0x0001e20000000800 */
[----:B------:R-:W-:Y:S01]  /*cc40*/  FMUL.FTZ R132, R202, R207 ;  /* 0x000000cfca847220 */ /* 0x000fe20000410000 */
[----:B------:R-:W-:Y:S01]  /*cc50*/  FFMA.FTZ R152, R154, R119, -R152 ;  /* 0x000000779a987223 */ /* 0x000fe20000010898 */
[----:B------:R-:W-:Y:S01]  /*cc60*/  FADD.FTZ R163, R163, R106 ;  /* 0x0000006aa3a37221 */ /* 0x000fe20000010000 */
[----:B------:R-:W-:Y:S01]  /*cc70*/  FFMA.FTZ R149, R108, R149, -R198 ;  /* 0x000000956c957223 */ /* 0x000fe200000108c6 */
[----:B------:R-:W-:Y:S01]  /*cc80*/  FMUL.FTZ R108, R188, R195 ;  /* 0x000000c3bc6c7220 */ /* 0x000fe20000410000 */
[----:B------:R-:W-:Y:S01]  /*cc90*/  FADD.FTZ R141, R141, R152 ;  /* 0x000000988d8d7221 */ /* 0x000fe20000010000 */
[----:B------:R-:W-:Y:S01]  /*cca0*/  FMUL.FTZ R106, R155, R163 ;  /* 0x000000a39b6a7220 */ /* 0x000fe20000410000 */
[----:B------:R-:W-:Y:S01]  /*ccb0*/  FFMA.FTZ R85, R102, R46, R85 ;  /* 0x0000002e66557223 */ /* 0x000fe20000010055 */
[----:B------:R-:W-:Y:S01]  /*ccc0*/  FFMA.FTZ R110, R55, R102, R110 ;  /* 0x00000066376e7223 */ /* 0x000fe2000001006e */
[----:B0-----:R-:W-:Y:S01]  /*ccd0*/  FMUL.FTZ R209, R118, R51 ;  /* 0x0000003376d17220 */ /* 0x001fe20000410000 */
[-C--:B------:R-:W-:Y:S01]  /*cce0*/  FMUL.FTZ R123, R155, R141.reuse ;  /* 0x0000008d9b7b7220 */ /* 0x080fe20000410000 */
[----:B------:R-:W-:Y:S01]  /*ccf0*/  FFMA.FTZ R106, R156, R141, -R106 ;  /* 0x0000008d9c6a7223 */ /* 0x000fe2000001086a */
[----:B------:R-:W-:Y:S01]  /*cd00*/  FMUL.FTZ R100, R52, R41 ;  /* 0x0000002934647220 */ /* 0x000fe20000410000 */
[-C--:B------:R-:W-:Y:S01]  /*cd10*/  FMUL.FTZ R133, R202, R209.reuse ;  /* 0x000000d1ca857220 */ /* 0x080fe20000410000 */
[----:B------:R-:W-:Y:S01]  /*cd20*/  FFMA.FTZ R132, R120, R209, -R132 ;  /* 0x000000d178847223 */ /* 0x000fe20000010884 */
[----:B------:R-:W-:Y:S01]  /*cd30*/  FFMA.FTZ R102, R156, R163, R123 ;  /* 0x000000a39c667223 */ /* 0x000fe2000001007b */
[----:B------:R-:W-:Y:S01]  /*cd40*/  FMUL.FTZ R116, R45, R31 ;  /* 0x0000001f2d747220 */ /* 0x000fe20000410000 */
[----:B------:R-:W-:Y:S01]  /*cd50*/  FFMA.FTZ R133, R120, R207, R133 ;  /* 0x000000cf78857223 */ /* 0x000fe20000010085 */
[----:B------:R-:W-:Y:S01]  /*cd60*/  FADD.FTZ R120, R121, R106 ;  /* 0x0000006a79787221 */ /* 0x000fe20000010000 */
[----:B------:R-:W-:Y:S01]  /*cd70*/  FMUL.FTZ R106, R199, UR43 ;  /* 0x0000002bc76a7c20 */ /* 0x000fe20008410000 */
[----:B------:R-:W-:Y:S01]  /*cd80*/  FFMA.FTZ R117, R190, R199, R108 ;  /* 0x000000c7be757223 */ /* 0x000fe2000001006c */
[----:B------:R-:W-:Y:S01]  /*cd90*/  FFMA.FTZ R92, R67, R77, R92 ;  /* 0x0000004d435c7223 */ /* 0x000fe2000001005c */
[----:B------:R-:W-:Y:S01]  /*cda0*/  FFMA.FTZ R108, R76, R67, R151 ;  /* 0x000000434c6c7223 */ /* 0x000fe20000010097 */
[----:B------:R-:W-:Y:S01]  /*cdb0*/  FADD.FTZ R157, R157, R102 ;  /* 0x000000669d9d7221 */ /* 0x000fe20000010000 */
[C---:B------:R-:W-:Y:S01]  /*cdc0*/  FMUL.FTZ R102, R195.reuse, UR43 ;  /* 0x0000002bc3667c20 */ /* 0x040fe20008410000 */
[----:B------:R-:W-:Y:S01]  /*cdd0*/  FFMA.FTZ R67, R195, UR31, -R106 ;  /* 0x0000001fc3437c23 */ /* 0x000fe2000801086a */
[----:B------:R-:W-:Y:S01]  /*cde0*/  FFMA.FTZ R188, R188, -R100, R229 ;  /* 0x80000064bcbc7223 */ /* 0x000fe200000100e5 */
[----:B------:R-:W-:Y:S01]  /*cdf0*/  FMUL.FTZ R112, R47, R32 ;  /* 0x000000202f707220 */ /* 0x000fe20000410000 */
[-C--:B------:R-:W-:Y:S01]  /*ce00*/  FFMA.FTZ R118, -R158, R116.reuse, R111 ;  /* 0x000000749e767223 */ /* 0x080fe2000001016f */
[-C--:B------:R-:W-:Y:S01]  /*ce10*/  FMUL.FTZ R195, R195, R41.reuse ;  /* 0x00000029c3c37220 */ /* 0x080fe20000410000 */
[----:B------:R-:W-:Y:S01]  /*ce20*/  FMUL.FTZ R121, R199, R41 ;  /* 0x00000029c7797220 */ /* 0x000fe20000410000 */
[----:B------:R-:W-:Y:S01]  /*ce30*/  FFMA.FTZ R116, R160, -R116, R239 ;  /* 0x80000074a0747223 */ /* 0x000fe200000100ef */
[----:B------:R-:W-:Y:S01]  /*ce40*/  FMUL.FTZ R143, R120, R31 ;  /* 0x0000001f788f7220 */ /* 0x000fe20000410000 */
[----:B------:R-:W-:Y:S01]  /*ce50*/  FADD.FTZ R30, R197, R30 ;  /* 0x0000001ec51e7221 */ /* 0x000fe20000010000 */
[----:B------:R-:W-:Y:S01]  /*ce60*/  FFMA.FTZ R197, R199, UR31, R102 ;  /* 0x0000001fc7c57c23 */ /* 0x000fe20008010066 */
[----:B------:R-:W-:Y:S01]  /*ce70*/  FFMA.FTZ R100, -R190, R100, R227 ;  /* 0x00000064be647223 */ /* 0x000fe200000101e3 */
[-C--:B------:R-:W-:Y:S01]  /*ce80*/  FFMA.FTZ R114, -R107, R112.reuse, R234 ;  /* 0x000000706b727223 */ /* 0x080fe200000101ea */
[C---:B------:R-:W-:Y:S01]  /*ce90*/  FMUL.FTZ R123, R188.reuse, R195 ;  /* 0x000000c3bc7b7220 */ /* 0x040fe20000410000 */
[C---:B------:R-:W-:Y:S01]  /*cea0*/  FMUL.FTZ R199, R188.reuse, R67 ;  /* 0x00000043bcc77220 */ /* 0x040fe20000410000 */
[----:B------:R-:W-:Y:S01]  /*ceb0*/  FMUL.FTZ R153, R188, R121 ;  /* 0x00000079bc997220 */ /* 0x000fe20000410000 */
[----:B------:R-:W-:Y:S01]  /*cec0*/  FFMA.FTZ R112, R109, -R112, R96 ;  /* 0x800000706d707223 */ /* 0x000fe20000010060 */
[-C--:B------:R-:W-:Y:S01]  /*ced0*/  FMUL.FTZ R151, R141, R32.reuse ;  /* 0x000000208d977220 */ /* 0x080fe20000410000 */
[----:B------:R-:W-:Y:S01]  /*cee0*/  FMUL.FTZ R147, R157, R31 ;  /* 0x0000001f9d937220 */ /* 0x000fe20000410000 */
[----:B------:R-:W-:Y:S01]  /*cef0*/  FMUL.FTZ R67, R116, R143 ;  /* 0x0000008f74437220 */ /* 0x000fe20000410000 */
[----:B------:R-:W-:Y:S01]  /*cf00*/  FADD.FTZ R21, R108, R21 ;  /* 0x000000156c157221 */ /* 0x000fe20000010000 */
[-C--:B------:R-:W-:Y:S01]  /*cf10*/  FMUL.FTZ R155, R52, R121.reuse ;  /* 0x00000079349b7220 */ /* 0x080fe20000410000 */
[C---:B------:R-:W-:Y:S01]  /*cf20*/  FFMA.FTZ R142, R100.reuse, R121, R123 ;  /* 0x00000079648e7223 */ /* 0x040fe2000001007b */
[----:B------:R-:W-:Y:S01]  /*cf30*/  FFMA.FTZ R140, R100, R195, -R153 ;  /* 0x000000c3648c7223 */ /* 0x000fe20000010899 */
[----:B------:R-:W-:Y:S01]  /*cf40*/  FMUL.FTZ R108, R48, R33 ;  /* 0x00000021306c7220 */ /* 0x000fe20000410000 */
[----:B------:R-:W-:Y:S01]  /*cf50*/  FMUL.FTZ R153, R163, R32 ;  /* 0x00000020a3997220 */ /* 0x000fe20000410000 */
[----:B------:R-:W-:Y:S01]  /*cf60*/  FMUL.FTZ R121, R112, R151 ;  /* 0x0000009770797220 */ /* 0x000fe20000410000 */
[----:B------:R-:W-:Y:S01]  /*cf70*/  FFMA.FTZ R67, R118, R147, R67 ;  /* 0x0000009376437223 */ /* 0x000fe20000010043 */
[----:B------:R-:W-:Y:S01]  /*cf80*/  FADD.FTZ R29, R110, R29 ;  /* 0x0000001d6e1d7221 */ /* 0x000fe20000010000 */
[----:B------:R-:W-:Y:S01]  /*cf90*/  FMUL.FTZ R195, R52, R195 ;  /* 0x000000c334c37220 */ /* 0x000fe20000410000 */
[----:B------:R0:W-:Y:S01]  /*cfa0*/  STS [R70+0x10b0], R155 ;  /* 0x0010b09b46007388 */ /* 0x0001e20000000800 */
[-C--:B------:R-:W-:Y:S01]  /*cfb0*/  FFMA.FTZ R110, -R162, R108.reuse, R97 ;  /* 0x0000006ca26e7223 */ /* 0x080fe20000010161 */
[----:B------:R-:W-:Y:S01]  /*cfc0*/  FFMA.FTZ R102, R114, R153, R121 ;  /* 0x0000009972667223 */ /* 0x000fe20000010079 */
[----:B------:R-:W-:Y:S01]  /*cfd0*/  FADD.FTZ R67, RZ, R67 ;  /* 0x00000043ff437221 */ /* 0x000fe20000010000 */
[----:B------:R-:W-:Y:S01]  /*cfe0*/  FFMA.FTZ R108, R164, -R108, R241 ;  /* 0x8000006ca46c7223 */ /* 0x000fe200000100f1 */
[-C--:B------:R-:W-:Y:S01]  /*cff0*/  FMUL.FTZ R121, R49, R34.reuse ;  /* 0x0000002231797220 */ /* 0x080fe20000410000 */
[----:B------:R-:W-:Y:S01]  /*d000*/  FMUL.FTZ R183, R55, R183 ;  /* 0x000000b737b77220 */ /* 0x000fe20000410000 */
[----:B------:R-:W-:Y:S01]  /*d010*/  FADD.FTZ R24, R159, R24 ;  /* 0x000000189f187221 */ /* 0x000fe20000010000 */
[----:B------:R1:W-:Y:S01]  /*d020*/  STS [R70+0x10b4], R195 ;  /* 0x0010b4c346007388 */ /* 0x0003e20000000800 */
[----:B------:R-:W-:Y:S01]  /*d030*/  FADD.FTZ R123, R67, R102 ;  /* 0x00000066437b7221 */ /* 0x000fe20000010000 */
[-C--:B0-----:R-:W-:Y:S01]  /*d040*/  FMUL.FTZ R155, R119, R33.reuse ;  /* 0x00000021779b7220 */ /* 0x081fe20000410000 */
[----:B------:R-:W-:Y:S01]  /*d050*/  FMUL.FTZ R159, R165, R33 ;  /* 0x00000021a59f7220 */ /* 0x000fe20000410000 */
[----:B------:R-:W-:Y:S01]  /*d060*/  FFMA.FTZ R102, R115, -R121, R238 ;  /* 0x8000007973667223 */ /* 0x000fe200000100ee */
[----:B------:R-:W-:Y:S01]  /*d070*/  FMUL.FTZ R67, R116, R147 ;  /* 0x0000009374437220 */ /* 0x000fe20000410000 */
[-C--:B------:R-:W-:Y:S01]  /*d080*/  FMUL.FTZ R161, R185, R34.reuse ;  /* 0x00000022b9a17220 */ /* 0x080fe20000410000 */
[----:B------:R0:W-:Y:S01]  /*d090*/  STS [R70+0x10bc], R183 ;  /* 0x0010bcb746007388 */ /* 0x0001e20000000800 */
[----:B------:R-:W-:Y:S01]  /*d0a0*/  FFMA.FTZ R106, -R113, R121, R240 ;  /* 0x00000079716a7223 */ /* 0x000fe200000101f0 */
[----:B------:R-:W-:Y:S01]  /*d0b0*/  FMUL.FTZ R121, R112, R153 ;  /* 0x0000009970797220 */ /* 0x000fe20000410000 */
[----:B-1----:R-:W-:Y:S01]  /*d0c0*/  FMUL.FTZ R195, R108, R155 ;  /* 0x0000009b6cc37220 */ /* 0x002fe20000410000 */
[----:B------:R-:W-:Y:S01]  /*d0d0*/  FFMA.FTZ R67, R118, R143, -R67 ;  /* 0x0000008f76437223 */ /* 0x000fe20000010843 */
[----:B------:R-:W-:Y:S01]  /*d0e0*/  FADD.FTZ R27, R122, R27 ;  /* 0x0000001b7a1b7221 */ /* 0x000fe20000010000 */
[----:B------:R-:W-:Y:S01]  /*d0f0*/  FFMA.FTZ R122, R114, R151, -R121 ;  /* 0x00000097727a7223 */ /* 0x000fe20000010879 */
[----:B------:R-:W-:Y:S01]  /*d100*/  FFMA.FTZ R124, R110, R159, R195 ;  /* 0x0000009f6e7c7223 */ /* 0x000fe200000100c3 */
[----:B------:R-:W-:Y:S01]  /*d110*/  FMUL.FTZ R195, R102, R161 ;  /* 0x000000a166c37220 */ /* 0x000fe20000410000 */
[----:B------:R-:W-:Y:S01]  /*d120*/  FADD.FTZ R67, RZ, R67 ;  /* 0x00000043ff437221 */ /* 0x000fe20000010000 */
[----:B0-----:R-:W-:Y:S01]  /*d130*/  FMUL.FTZ R183, R187, R34 ;  /* 0x00000022bbb77220 */ /* 0x001fe20000410000 */
[----:B------:R-:W-:Y:S01]  /*d140*/  FADD.FTZ R123, R123, R124 ;  /* 0x0000007c7b7b7221 */ /* 0x000fe20000010000 */
[----:B------:R-:W-:Y:S01]  /*d150*/  FMUL.FTZ R121, R108, R159 ;  /* 0x0000009f6c797220 */ /* 0x000fe20000410000 */
[----:B------:R-:W-:Y:S01]  /*d160*/  FADD.FTZ R67, R67, R122 ;  /* 0x0000007a43437221 */ /* 0x000fe20000010000 */
[----:B------:R-:W-:Y:S01]  /*d170*/  FFMA.FTZ R126, R106, R183, R195 ;  /* 0x000000b76a7e7223 */ /* 0x000fe200000100c3 */
[----:B------:R-:W-:Y:S01]  /*d180*/  FMUL.FTZ R146, R50, R35 ;  /* 0x0000002332927220 */ /* 0x000fe20000410000 */
[----:B------:R-:W-:Y:S01]  /*d190*/  FFMA.FTZ R122, R110, R155, -R121 ;  /* 0x0000009b6e7a7223 */ /* 0x000fe20000010879 */
[----:B------:R-:W-:Y:S01]  /*d1a0*/  FMUL.FTZ R203, R55, R203 ;  /* 0x000000cb37cb7220 */ /* 0x000fe20000410000 */
[----:B------:R-:W-:Y:S01]  /*d1b0*/  FADD.FTZ R144, R123, R126 ;  /* 0x0000007e7b907221 */ /* 0x000fe20000010000 */
[----:B------:R-:W-:Y:S01]  /*d1c0*/  FMUL.FTZ R123, R102, R183 ;  /* 0x000000b7667b7220 */ /* 0x000fe20000410000 */
[----:B------:R-:W-:Y:S01]  /*d1d0*/  FFMA.FTZ R121, R100, R197, R199 ;  /* 0x000000c564797223 */ /* 0x000fe200000100c7 */
[----:B------:R-:W-:Y:S01]  /*d1e0*/  FADD.FTZ R124, R67, R122 ;  /* 0x0000007a437c7221 */ /* 0x000fe20000010000 */
[----:B------:R-:W-:Y:S01]  /*d1f0*/  FFMA.FTZ R100, R184, -R146, R235 ;  /* 0x80000092b8647223 */ /* 0x000fe200000100eb */
[----:B------:R-:W-:Y:S01]  /*d200*/  FMUL.FTZ R197, R189, R35 ;  /* 0x00000023bdc57220 */ /* 0x000fe20000410000 */
[----:B------:R-:W-:Y:S01]  /*d210*/  FFMA.FTZ R123, R106, R161, -R123 ;  /* 0x000000a16a7b7223 */ /* 0x000fe2000001087b */
[----:B------:R-:W-:Y:S01]  /*d220*/  FMUL.FTZ R148, R53, R36 ;  /* 0x0000002435947220 */ /* 0x000fe20000410000 */
[----:B------:R-:W-:Y:S01]  /*d230*/  FMUL.FTZ R195, R135, R35 ;  /* 0x0000002387c37220 */ /* 0x000fe20000410000 */
[----:B------:R-:W-:Y:S01]  /*d240*/  FMUL.FTZ R186, R63, R201 ;  /* 0x000000c93fba7220 */ /* 0x000fe20000410000 */
[----:B------:R0:W-:Y:S01]  /*d250*/  STS [R70+0x10b8], R203 ;  /* 0x0010b8cb46007388 */ /* 0x0001e20000000800 */
[----:B------:R-:W-:Y:S01]  /*d260*/  FFMA.FTZ R67, -R182, R146, R237 ;  /* 0x00000092b6437223 */ /* 0x000fe200000101ed */
[----:B------:R-:W-:Y:S01]  /*d270*/  FMUL.FTZ R122, R100, R197 ;  /* 0x000000c5647a7220 */ /* 0x000fe20000410000 */
[----:B------:R-:W-:Y:S01]  /*d280*/  FADD.FTZ R123, R124, R123 ;  /* 0x0000007b7c7b7221 */ /* 0x000fe20000010000 */
[----:B------:R-:W-:Y:S01]  /*d290*/  FFMA.FTZ R146, R131, -R148, R230 ;  /* 0x8000009483927223 */ /* 0x000fe200000100e6 */
[----:B------:R-:W-:Y:S01]  /*d2a0*/  FMUL.FTZ R124, R100, R195 ;  /* 0x000000c3647c7220 */ /* 0x000fe20000410000 */
[----:B------:R-:W-:Y:S01]  /*d2b0*/  FMUL.FTZ R201, R191, R36 ;  /* 0x00000024bfc97220 */ /* 0x000fe20000410000 */
[----:B------:R-:W-:Y:S01]  /*d2c0*/  FMUL.FTZ R126, R131, R193 ;  /* 0x000000c1837e7220 */ /* 0x000fe20000410000 */
[----:B------:R-:W-:Y:S01]  /*d2d0*/  FFMA.FTZ R131, R67, R195, R122 ;  /* 0x000000c343837223 */ /* 0x000fe2000001007a */
[----:B------:R-:W-:Y:S01]  /*d2e0*/  FFMA.FTZ R122, -R137, R148, R224 ;  /* 0x00000094897a7223 */ /* 0x000fe200000101e0 */
[----:B0-----:R-:W-:Y:S01]  /*d2f0*/  FMUL.FTZ R203, R193, R36 ;  /* 0x00000024c1cb7220 */ /* 0x001fe20000410000 */
[----:B------:R-:W-:Y:S01]  /*d300*/  FFMA.FTZ R124, R67, R197, -R124 ;  /* 0x000000c5437c7223 */ /* 0x000fe2000001087c */
[C---:B------:R-:W-:Y:S01]  /*d310*/  FMUL.FTZ R150, R146.reuse, R201 ;  /* 0x000000c992967220 */ /* 0x040fe20000410000 */
[----:B------:R-:W-:Y:S01]  /*d320*/  FFMA.FTZ R126, R137, R191, R126 ;  /* 0x000000bf897e7223 */ /* 0x000fe2000001007e */
[-C--:B------:R-:W-:Y:S01]  /*d330*/  FMUL.FTZ R205, R146, R203.reuse ;  /* 0x000000cb92cd7220 */ /* 0x080fe20000410000 */
[----:B------:R-:W-:Y:S01]  /*d340*/  FADD.FTZ R131, R144, R131 ;  /* 0x0000008390837221 */ /* 0x000fe20000010000 */
[----:B------:R-:W-:Y:S01]  /*d350*/  FADD.FTZ R137, R123, R124 ;  /* 0x0000007c7b897221 */ /* 0x000fe20000010000 */
[C---:B------:R-:W-:Y:S01]  /*d360*/  FFMA.FTZ R150, R122.reuse, R203, -R150 ;  /* 0x000000cb7a967223 */ /* 0x040fe20000010896 */
[----:B------:R-:W-:Y:S01]  /*d370*/  FFMA.FTZ R148, R122, R201, R205 ;  /* 0x000000c97a947223 */ /* 0x000fe200000100cd */
[C---:B------:R-:W-:Y:S01]  /*d380*/  FMUL.FTZ R207, R54.reuse, R207 ;  /* 0x000000cf36cf7220 */ /* 0x040fe20000410000 */
        /* <DEDUP_REMOVED lines=27> */
[----:B------:R0:W-:Y:S01]  /*d540*/  STS [R70+0x10f4], R186 ;  /* 0x0010f4ba46007388 */ /* 0x0001e20000000800 */
[----:B------:R-:W-:Y:S01]  /*d550*/  FMUL.FTZ R144, R191, UR43 ;  /* 0x0000002bbf907c20 */ /* 0x000fe20008410000 */
[----:B------:R-:W-:Y:S01]  /*d560*/  FADD.FTZ R105, R132, R105 ;  /* 0x0000006984697221 */ /* 0x000fe20000010000 */
[----:B------:R-:W-:Y:S01]  /*d570*/  FADD.FTZ R104, R71, R104 ;  /* 0x0000006847687221 */ /* 0x000fe20000010000 */
[----:B------:R-:W-:Y:S01]  /*d580*/  STS [R70+0x10c0], R207 ;  /* 0x0010c0cf46007388 */ /* 0x000fe20000000800 */
[----:B------:R-:W-:Y:S01]  /*d590*/  FFMA.FTZ R199, R193, UR31, -R144 ;  /* 0x0000001fc1c77c23 */ /* 0x000fe20008010890 */
[----:B------:R-:W-:Y:S01]  /*d5a0*/  FADD.FTZ R105, R105, R130 ;  /* 0x0000008269697221 */ /* 0x000fe20000010000 */
[----:B------:R-:W-:Y:S01]  /*d5b0*/  FADD.FTZ R129, R104, R129 ;  /* 0x0000008168817221 */ /* 0x000fe20000010000 */
[----:B------:R-:W-:Y:S01]  /*d5c0*/  STS [R70+0x10c4], R209 ;  /* 0x0010c4d146007388 */ /* 0x000fe20000000800 */
[----:B------:R-:W-:Y:S01]  /*d5d0*/  FMUL.FTZ R144, R193, UR43 ;  /* 0x0000002bc1907c20 */ /* 0x000fe20008410000 */
[----:B------:R-:W-:Y:S01]  /*d5e0*/  FADD.FTZ R136, R105, R136 ;  /* 0x0000008869887221 */ /* 0x000fe20000010000 */
[----:B------:R-:W-:Y:S01]  /*d5f0*/  FADD.FTZ R134, R129, R134 ;  /* 0x0000008681867221 */ /* 0x000fe20000010000 */
[----:B------:R-:W-:Y:S01]  /*d600*/  STS [R70+0x10a8], R201 ;  /* 0x0010a8c946007388 */ /* 0x000fe20000000800 */
[C---:B------:R-:W-:Y:S01]  /*d610*/  IADD3 R140, PT, PT, R3.reuse, 0x100, RZ ;  /* 0x00000100038c7810 */ /* 0x040fe20007ffe0ff */
[----:B------:R-:W-:Y:S01]  /*d620*/  FADD.FTZ R104, R136, R149 ;  /* 0x0000009588687221 */ /* 0x000fe20000010000 */
[----:B------:R-:W-:Y:S01]  /*d630*/  FADD.FTZ R71, R134, R145 ;  /* 0x0000009186477221 */ /* 0x000fe20000010000 */
[----:B------:R-:W-:Y:S01]  /*d640*/  STS [R70+0x10ac], R203 ;  /* 0x0010accb46007388 */ /* 0x000fe20000000800 */
[----:B------:R-:W-:Y:S01]  /*d650*/  IADD3 R142, PT, PT, R3, 0x120, RZ ;  /* 0x00000120038e7810 */ /* 0x000fe20007ffe0ff */
[----:B------:R-:W-:Y:S01]  /*d660*/  FADD.FTZ R23, R192, R23 ;  /* 0x00000017c0177221 */ /* 0x000fe20000010000 */
[----:B------:R-:W-:Y:S01]  /*d670*/  FFMA.FTZ R124, R191, UR31, R144 ;  /* 0x0000001fbf7c7c23 */ /* 0x000fe20008010090 */
[----:B------:R-:W-:Y:S01]  /*d680*/  STS [R70+0x10a0], R195 ;  /* 0x0010a0c346007388 */ /* 0x000fe20000000800 */
[----:B------:R-:W-:Y:S01]  /*d690*/  FMUL.FTZ R123, R146, R199 ;  /* 0x000000c7927b7220 */ /* 0x000fe20000410000 */
[----:B------:R-:W-:Y:S01]  /*d6a0*/  IADD3 R128, PT, PT, R3, 0x40, RZ ;  /* 0x0000004003807810 */ /* 0x000fe20007ffe0ff */
[----:B------:R-:W-:Y:S01]  /*d6b0*/  FMUL.FTZ R96, R95, -R96 ;  /* 0x800000605f607220 */ /* 0x000fe20000410000 */
[----:B------:R-:W-:Y:S01]  /*d6c0*/  STS [R70+0x10a4], R197 ;  /* 0x0010a4c546007388 */ /* 0x000fe20000000800 */
[C---:B------:R-:W-:Y:S01]  /*d6d0*/  IADD3 R130, PT, PT, R3.reuse, 0x60, RZ ;  /* 0x0000006003827810 */ /* 0x040fe20007ffe0ff */
[C---:B------:R-:W-:Y:S01]  /*d6e0*/  FMUL.FTZ R97, R166.reuse, R97 ;  /* 0x00000061a6617220 */ /* 0x040fe20000410000 */
        /* <DEDUP_REMOVED lines=17> */
[----:B------:R-:W-:Y:S01]  /*d800*/  STS [R70+0x1088], R153 ;  /* 0x0010889946007388 */ /* 0x000fe20000000800 */
[C---:B------:R-:W-:Y:S01]  /*d810*/  IADD3 R156, PT, PT, R3.reuse, 0x1e0, RZ ;  /* 0x000001e0039c7810 */ /* 0x040fe20007ffe0ff */
[----:B------:R-:W-:Y:S01]  /*d820*/  FMUL.FTZ R235, R168, -R235 ;  /* 0x800000eba8eb7220 */ /* 0x000fe20000410000 */
[C---:B0-----:R-:W-:Y:S01]  /*d830*/  IADD3 R186, PT, PT, R3.reuse, 0x220, RZ ;  /* 0x0000022003ba7810 */ /* 0x041fe20007ffe0ff */
[----:B------:R-:W-:Y:S01]  /*d840*/  STS [R70+0x108c], R151 ;  /* 0x00108c9746007388 */ /* 0x000fe20000000800 */
[C---:B------:R-:W-:Y:S01]  /*d850*/  IADD3 R188, PT, PT, R3.reuse, 0x240, RZ ;  /* 0x0000024003bc7810 */ /* 0x040fe20007ffe0ff */
[----:B------:R-:W-:Y:S01]  /*d860*/  FMUL.FTZ R227, R170, R227 ;  /* 0x000000e3aae37220 */ /* 0x000fe20000410000 */
[----:B-1----:R-:W-:Y:S01]  /*d870*/  LEA.HI R155, R98, R3, RZ, 0x1b ;  /* 0x00000003629b7211 */ /* 0x002fe200078fd8ff */
        /* <DEDUP_REMOVED lines=9> */
[----:B------:R-:W-:Y:S01]  /*d910*/  IADD3 R196, PT, PT, R3, 0x2c0, RZ ;  /* 0x000002c003c47810 */ /* 0x000fe20007ffe0ff */
        /* <DEDUP_REMOVED lines=15> */
[C---:B------:R-:W-:Y:S01]  /*da10*/  IADD3 R232, PT, PT, R3.reuse, 0x3c0, RZ ;  /* 0x000003c003e87810 */ /* 0x040fe20007ffe0ff */
[C---:B------:R-:W-:Y:S01]  /*da20*/  FMUL.FTZ R211, R178.reuse, R211 ;  /* 0x000000d3b2d37220 */ /* 0x040fe20000410000 */
[----:B------:R-:W-:Y:S01]  /*da30*/  IADD3 R236, PT, PT, R3, 0x3e0, RZ ;  /* 0x000003e003ec7810 */ /* 0x000fe20007ffe0ff */
[----:B------:R-:W-:Y:S01]  /*da40*/  FMUL.FTZ R213, R178, -R213 ;  /* 0x800000d5b2d57220 */ /* 0x000fe20000410000 */
[----:B------:R-:W-:Y:S01]  /*da50*/  LEA.HI R140, R140, R3, RZ, 0x1b ;  /* 0x000000038c8c7211 */ /* 0x000fe200078fd8ff */
[----:B------:R-:W-:Y:S01]  /*da60*/  FMUL.FTZ R215, R179, R215 ;  /* 0x000000d7b3d77220 */ /* 0x000fe20000410000 */
[----:B------:R-:W-:Y:S01]  /*da70*/  LEA.HI R142, R142, R3, RZ, 0x1b ;  /* 0x000000038e8e7211 */ /* 0x000fe200078fd8ff */
[----:B------:R-:W-:Y:S01]  /*da80*/  FMUL.FTZ R221, R181, R221 ;  /* 0x000000ddb5dd7220 */ /* 0x000fe20000410000 */
        /* <DEDUP_REMOVED lines=11> */
[-C--:B0-----:R-:W-:Y:S02]  /*db40*/  LEA.HI R143, R146, R3.reuse, RZ, 0x1b ;  /* 0x00000003928f7211 */ /* 0x081fe400078fd8ff */
        /* <DEDUP_REMOVED lines=13> */
[----:B------:R-:W-:Y:S01]  /*dc20*/  LEA.HI R103, R208, R3, RZ, 0x1b ;  /* 0x00000003d0677211 */ /* 0x000fe200078fd8ff */
[----:B------:R-:W-:Y:S01]  /*dc30*/  FMUL.FTZ R208, R94, R111 ;  /* 0x0000006f5ed07220 */ /* 0x000fe20000410000 */
[-C--:B------:R-:W-:Y:S02]  /*dc40*/  LEA.HI R210, R210, R3.reuse, RZ, 0x1b ;  /* 0x00000003d2d27211 */ /* 0x080fe400078fd8ff */
[-C--:B------:R-:W-:Y:S02]  /*dc50*/  LEA.HI R232, R232, R3.reuse, RZ, 0x1b ;  /* 0x00000003e8e87211 */ /* 0x080fe400078fd8ff */
[----:B------:R-:W-:Y:S02]  /*dc60*/  LEA.HI R236, R236, R3, RZ, 0x1b ;  /* 0x00000003ecec7211 */ /* 0x000fe400078fd8ff */
[----:B------:R-:W-:Y:S02]  /*dc70*/  LEA R146, R140, UR25, 0x2 ;  /* 0x000000198c927c11 */ /* 0x000fe4000f8e10ff */
[----:B------:R-:W-:-:S02]  /*dc80*/  LEA R145, R142, UR25, 0x2 ;  /* 0x000000198e917c11 */ /* 0x000fc4000f8e10ff */
        /* <DEDUP_REMOVED lines=36> */
[----:B------:R-:W-:Y:S01]  /*ded0*/  LEA R101, R210, UR25, 0x2 ;  /* 0x00000019d2657c11 */ /* 0x000fe2000f8e10ff */
[----:B------:R-:W-:Y:S01]  /*dee0*/  FMUL.FTZ R210, R94, -R239 ;  /* 0x800000ef5ed27220 */ /* 0x000fe20000410000 */
        /* <DEDUP_REMOVED lines=29> */
[----:B-----5:R-:W-:-:S03]  /*e0c0*/  MOV R96, UR27 ;  /* 0x0000001b00607c02 */ /* 0x020fc60008000f00 */
[----:B------:R5:W-:Y:S01]  /*e0d0*/  STS [R70+0x2104], R210 ;  /* 0x002104d246007388 */ /* 0x000be20000000800 */
[----:B-1----:R-:W-:Y:S01]  /*e0e0*/  FMUL.FTZ R97, R169, -R230 ;  /* 0x800000e6a9617220 */ /* 0x002fe20000410000 */
[----:B------:R-:W-:Y:S02]  /*e0f0*/  LEA R66, R96, -R66, 0x1 ;  /* 0x8000004260427211 */ /* 0x000fe400078e08ff */
[----:B------:R1:W-:Y:S01]  /*e100*/  STS [R70+0x2114], R241 ;  /* 0x002114f146007388 */ /* 0x0003e20000000800 */
[----:B------:R-:W-:Y:S01]  /*e110*/  FMUL.FTZ R96, R189, UR43 ;  /* 0x0000002bbd607c20 */ /* 0x000fe20008410000 */
[C---:B------:R-:W-:Y:S01]  /*e120*/  ISETP.GE.AND P2, PT, R66.reuse, 0x1, PT ;  /* 0x000000014200780c */ /* 0x040fe20003f46270 */
[----:B--2---:R-:W2:Y:S01]  /*e130*/  S2R R208, SR_LANEID ;  /* 0x0000000000d07919 */ /* 0x004ea20000000000 */
[----:B------:R-:W-:Y:S01]  /*e140*/  ISETP.GE.AND P3, PT, R66, 0x21, PT ;  /* 0x000000214200780c */ /* 0x000fe20003f66270 */
[C---:B-----5:R-:W-:Y:S01]  /*e150*/  FMUL.FTZ R210, R135.reuse, UR43 ;  /* 0x0000002b87d27c20 */ /* 0x060fe20008410000 */
[----:B------:R-:W-:Y:S01]  /*e160*/  FFMA.FTZ R96, R135, UR31, R96 ;  /* 0x0000001f87607c23 */ /* 0x000fe20008010060 */
[----:B------:R5:W-:Y:S01]  /*e170*/  STS [R70+0x212c], R97 ;  /* 0x00212c6146007388 */ /* 0x000be20000000800 */
[----:B-1----:R-:W-:-:S03]  /*e180*/  FMUL.FTZ R241, R171, R220 ;  /* 0x000000dcabf17220 */ /* 0x002fc60000410000 */
[----:B------:R1:W-:Y:S04]  /*e190*/  STS [R70+0x2120], R237 ;  /* 0x002120ed46007388 */ /* 0x0003e80000000800 */
[----:B------:R3:W-:Y:S01]  /*e1a0*/  STS [R70+0x2124], R235 ;  /* 0x002124eb46007388 */ /* 0x0007e20000000800 */
[----:B-----5:R-:W-:-:S03]  /*e1b0*/  FMUL.FTZ R97, R173, R226 ;  /* 0x000000e2ad617220 */ /* 0x020fc60000410000 */
[----:B------:R5:W-:Y:S01]  /*e1c0*/  STS [R70+0x2130], R227 ;  /* 0x002130e346007388 */ /* 0x000be20000000800 */
[----:B-1----:R-:W-:-:S03]  /*e1d0*/  FMUL.FTZ R237, R171, -R222 ;  /* 0x800000deabed7220 */ /* 0x002fc60000410000 */
[----:B------:R1:W-:Y:S01]  /*e1e0*/  STS [R70+0x2134], R229 ;  /* 0x002134e546007388 */ /* 0x0003e20000000800 */
[----:B---3--:R-:W-:-:S03]  /*e1f0*/  FMUL.FTZ R235, R173, -R228 ;  /* 0x800000e4adeb7220 */ /* 0x008fc60000410000 */
[----:B------:R3:W-:Y:S01]  /*e200*/  STS [R70+0x2140], R223 ;  /* 0x002140df46007388 */ /* 0x0007e20000000800 */
[----:B-----5:R-:W-:-:S03]  /*e210*/  FMUL.FTZ R227, R177, R218 ;  /* 0x000000dab1e37220 */ /* 0x020fc60000410000 */
[----:B------:R5:W-:Y:S01]  /*e220*/  STS [R70+0x2144], R225 ;  /* 0x002144e146007388 */ /* 0x000be20000000800 */
[----:B-1----:R-:W-:Y:S01]  /*e230*/  FMUL.FTZ R229, R180, -R214 ;  /* 0x800000d6b4e57220 */ /* 0x002fe20000410000 */
[----:B------:R-:W-:Y:S02]  /*e240*/  FMUL.FTZ R214, R185, UR43 ;  /* 0x0000002bb9d67c20 */ /* 0x000fe40008410000 */
[----:B------:R1:W-:Y:S01]  /*e250*/  STS [R70+0x2148], R97 ;  /* 0x0021486146007388 */ /* 0x0003e20000000800 */
[----:B---3--:R-:W-:Y:S01]  /*e260*/  FMUL.FTZ R223, R177, -R216 ;  /* 0x800000d8b1df7220 */ /* 0x008fe20000410000 */
[----:B------:R-:W-:Y:S02]  /*e270*/  FMUL.FTZ R216, R187, UR43 ;  /* 0x0000002bbbd87c20 */ /* 0x000fe40008410000 */
[----:B------:R3:W-:Y:S01]  /*e280*/  STS [R70+0x216c], R219 ;  /* 0x00216cdb46007388 */ /* 0x0007e20000000800 */
[----:B-----5:R-:W-:Y:S01]  /*e290*/  FFMA.FTZ R225, R189, UR31, -R210 ;  /* 0x0000001fbde17c23 */ /* 0x020fe200080108d2 */
[----:B------:R-:W-:-:S02]  /*e2a0*/  FMUL.FTZ R210, R119, UR43 ;  /* 0x0000002b77d27c20 */ /* 0x000fc40008410000 */
[----:B------:R5:W-:Y:S01]  /*e2b0*/  STS [R70+0x217c], R217 ;  /* 0x00217cd946007388 */ /* 0x000be20000000800 */
[----:B-1----:R-:W-:Y:S01]  /*e2c0*/  FMUL.FTZ R97, R180, R212 ;  /* 0x000000d4b4617220 */ /* 0x002fe20000410000 */
[----:B------:R-:W-:Y:S02]  /*e2d0*/  FMUL.FTZ R212, R165, UR43 ;  /* 0x0000002ba5d47c20 */ /* 0x000fe40008410000 */
[----:B------:R-:W-:Y:S02]  /*e2e0*/  STS [R70+0x2108], R234 ;  /* 0x002108ea46007388 */ /* 0x000fe40000000800 */
[----:B---3--:R-:W-:Y:S02]  /*e2f0*/  FFMA.FTZ R219, R119, UR31, -R212 ;  /* 0x0000001f77db7c23 */ /* 0x008fe400080108d4 */
[----:B------:R-:W-:Y:S01]  /*e300*/  STS [R70+0x2118], R240 ;  /* 0x002118f046007388 */ /* 0x000fe20000000800 */
[----:B------:R-:W-:Y:S01]  /*e310*/  FMUL.FTZ R212, R163, UR43 ;  /* 0x0000002ba3d47c20 */ /* 0x000fe20008410000 */
[----:B-----5:R-:W-:Y:S01]  /*e320*/  FFMA.FTZ R217, R165, UR31, R210 ;  /* 0x0000001fa5d97c23 */ /* 0x020fe200080100d2 */
[----:B------:R-:W-:Y:S01]  /*e330*/  FMUL.FTZ R210, R141, UR43 ;  /* 0x0000002b8dd27c20 */ /* 0x000fe20008410000 */
        /* <DEDUP_REMOVED lines=11> */
[----:B-1----:R-:W-:-:S03]  /*e3f0*/  FFMA.FTZ R223, R185, UR31, -R216 ;  /* 0x0000001fb9df7c23 */ /* 0x002fc600080108d8 */
[----:B------:R1:W-:Y:S01]  /*e400*/  STS [R70+0x2168], R215 ;  /* 0x002168d746007388 */ /* 0x0003e20000000800 */
[----:B---3--:R-:W-:-:S03]  /*e410*/  FFMA.FTZ R211, R163, UR31, R210 ;  /* 0x0000001fa3d37c23 */ /* 0x008fc600080100d2 */
[----:B------:R-:W-:Y:S01]  /*e420*/  STS [R70+0x2170], R97 ;  /* 0x0021706146007388 */ /* 0x000fe20000000800 */
[----:B-----5:R-:W-:-:S03]  /*e430*/  FMUL.FTZ R213, R157, UR43 ;  /* 0x0000002b9dd57c20 */ /* 0x020fc60008410000 */
[----:B------:R-:W-:Y:S01]  /*e440*/  STS [R70+0x2174], R229 ;  /* 0x002174e546007388 */ /* 0x000fe20000000800 */
[----:B-1----:R-:W-:Y:S01]  /*e450*/  FFMA.FTZ R215, R141, UR31, -R212 ;  /* 0x0000001f8dd77c23 */ /* 0x002fe200080108d4 */
[C---:B------:R-:W-:Y:S02]  /*e460*/  FFMA.FTZ R213, R120.reuse, UR31, -R213 ;  /* 0x0000001f78d57c23 */ /* 0x040fe400080108d5 */
[----:B------:R1:W-:Y:S02]  /*e470*/  STS [R70+0x2178], R221 ;  /* 0x002178dd46007388 */ /* 0x0003e40000000800 */
[----:B-1----:R-:W-:Y:S01]  /*e480*/  FMUL.FTZ R70, R120, UR43 ;  /* 0x0000002b78467c20 */ /* 0x002fe20008410000 */
[----:B------:R-:W-:-:S03]  /*e490*/  FFMA.FTZ R221, R187, UR31, R214 ;  /* 0x0000001fbbdd7c23 */ /* 0x000fc600080100d6 */
[----:B------:R-:W-:Y:S01]  /*e4a0*/  FFMA.FTZ R97, R157, UR31, R70 ;  /* 0x0000001f9d617c23 */ /* 0x000fe20008010046 */
[----:B------:R-:W-:Y:S06]  /*e4b0*/  BAR.SYNC.DEFER_BLOCKING 0x0 ;  /* 0x0000000000007b1d */ /* 0x000fec0000010000 */
[----:B0-2-4-:R-:W-:Y:S05]  /*e4c0*/  @!P2 BRA `(.L_x_13688) ;  /* 0x00000000000ca947 */ /* 0x015fea0003800000 */
[----:B------:R-:W0:Y:S04]  /*e4d0*/  LDS R227, [R154+0x2100] ;  /* 0x002100009ae37984 */ /* 0x000e280000000800 */
[----:B------:R1:W-:Y:S04]  /*e4e0*/  REDG.E.ADD.F32.FTZ.RN.STRONG.GPU desc[UR28][R64.64], R206 ;  /* 0x000000ce400079a6 */ /* 0x0003e8000c12f31c */
[----:B0-----:R1:W-:Y:S02]  /*e4f0*/  REDG.E.ADD.F32.FTZ.RN.STRONG.GPU desc[UR28][R68.64], R227 ;  /* 0x000000e3440079a6 */ /* 0x0013e4000c12f31c */
.L_x_13688:
[----:B------:R-:W-:Y:S05]  /*e500*/  BSYNC.RECONVERGENT B0 ;  /* 0x0000000000007941 */ /* 0x000fea0003800200 */
.L_x_13687:
[----:B------:R-:W0:Y:S01]  /*e510*/  LDS R153, [R153+0x2180] ;  /* 0x0021800099997984 */ /* 0x000e220000000800 */
[----:B------:R-:W-:Y:S04]  /*e520*/  BSSY.RECONVERGENT B0, `(.L_x_13689) ;  /* 0x0000004000007945 */ /* 0x000fe80003800200 */
[----:B------:R-:W-:Y:S05]  /*e530*/  @!P3 BRA `(.L_x_13690) ;  /* 0x000000000008b947 */ /* 0x000fea0003800000 */
[----:B------:R2:W-:Y:S04]  /*e540*/  REDG.E.ADD.F32.FTZ.RN.STRONG.GPU desc[UR28][R64.64+0x80], R204 ;  /* 0x000080cc400079a6 */ /* 0x0005e8000c12f31c */
[----:B0-----:R2:W-:Y:S02]  /*e550*/  REDG.E.ADD.F32.FTZ.RN.STRONG.GPU desc[UR28][R68.64+0x80], R153 ;  /* 0x00008099440079a6 */ /* 0x0015e4000c12f31c */
.L_x_13690:
[----:B------:R-:W-:Y:S05]  /*e560*/  BSYNC.RECONVERGENT B0 ;  /* 0x0000000000007941 */ /* 0x000fea0003800200 */
.L_x_13689:
[----:B0-2---:R0:W2:Y:S01]  /*e570*/  LDS R153, [R152+0x2200] ;  /* 0x0022000098997984 */ /* 0x0050a20000000800 */
        /* <DEDUP_REMOVED lines=8> */
[----:B--2---:R3:W-:Y:S02]  /*e600*/  REDG.E.ADD.F32.FTZ.RN.STRONG.GPU desc[UR28][R68.64+0x100], R153 ;  /* 0x00010099440079a6 */ /* 0x0047e4000c12f31c */
.L_x_13692:
[----:B------:R-:W-:Y:S05]  /*e610*/  BSYNC.RECONVERGENT B0 ;  /* 0x0000000000007941 */ /* 0x000fea0003800200 */
.L_x_13691:
[----:B------:R-:W4:Y:S01]  /*e620*/  LDS R151, [R151+0x2280] ;  /* 0x0022800097977984 */ /* 0x000f220000000800 */
[----:B------:R-:W-:Y:S04]  /*e630*/  BSSY.RECONVERGENT B0, `(.L_x_13693) ;  /* 0x0000004000007945 */ /* 0x000fe80003800200 */
[----:B------:R-:W-:Y:S05]  /*e640*/  @!P2 BRA `(.L_x_13694) ;  /* 0x000000000008a947 */ /* 0x000fea0003800000 */
[----:B------:R0:W-:Y:S04]  /*e650*/  REDG.E.ADD.F32.FTZ.RN.STRONG.GPU desc[UR28][R64.64+0x180], R200 ;  /* 0x000180c8400079a6 */ /* 0x0001e8000c12f31c */
[----:B----4-:R0:W-:Y:S02]  /*e660*/  REDG.E.ADD.F32.FTZ.RN.STRONG.GPU desc[UR28][R68.64+0x180], R151 ;  /* 0x00018097440079a6 */ /* 0x0101e4000c12f31c */
.L_x_13694:
[----:B------:R-:W-:Y:S05]  /*e670*/  BSYNC.RECONVERGENT B0 ;  /* 0x0000000000007941 */ /* 0x000fea0003800200 */
.L_x_13693:
[----:B0---4-:R0:W4:Y:S01]  /*e680*/  LDS R151, [R150+0x2300] ;  /* 0x0023000096977984 */ /* 0x0111220000000800 */
[----:B------:R-:W-:Y:S04]  /*e690*/  BSSY.RECONVERGENT B0, `(.L_x_13695) ;  /* 0x0000004000007945 */ /* 0x000fe80003800200 */
[----:B------:R-:W-:Y:S05]  /*e6a0*/  @!P3 BRA `(.L_x_13696) ;  /* 0x000000000008b947 */ /* 0x000fea0003800000 */
[----:B------:R0:W-:Y:S04]  /*e6b0*/  REDG.E.ADD.F32.FTZ.RN.STRONG.GPU desc[UR28][R64.64+0x200], R198 ;  /* 0x000200c6400079a6 */ /* 0x0001e8000c12f31c */
[----:B----4-:R0:W-:Y:S02]  /*e6c0*/  REDG.E.ADD.F32.FTZ.RN.STRONG.GPU desc[UR28][R68.64+0x200], R151 ;  /* 0x00020097440079a6 */ /* 0x0101e4000c12f31c */
.L_x_13696:
[----:B------:R-:W-:Y:S05]  /*e6d0*/  BSYNC.RECONVERGENT B0 ;  /* 0x0000000000007941 */ /* 0x000fea0003800200 */
.L_x_13695:
[----:B------:R-:W0:Y:S01]  /*e6e0*/  LDS R149, [R149+0x2380] ;  /* 0x0023800095957984 */ /* 0x000e220000000800 */
[----:B------:R-:W-:Y:S04]  /*e6f0*/  BSSY.RECONVERGENT B0, `(.L_x_13697) ;  /* 0x0000004000007945 */ /* 0x000fe80003800200 */
[----:B------:R-:W-:Y:S05]  /*e700*/  @!P4 BRA `(.L_x_13698) ;  /* 0x000000000008c947 */ /* 0x000fea0003800000 */
[----:B------:R1:W-:Y:S04]  /*e710*/  REDG.E.ADD.F32.FTZ.RN.STRONG.GPU desc[UR28][R64.64+0x280], R196 ;  /* 0x000280c4400079a6 */ /* 0x0003e8000c12f31c */
[----:B0-----:R1:W-:Y:S02]  /*e720*/  REDG.E.ADD.F32.FTZ.RN.STRONG.GPU desc[UR28][R68.64+0x280], R149 ;  /* 0x00028095440079a6 */ /* 0x0013e4000c12f31c */
.L_x_13698:
[----:B------:R-:W-:Y:S05]  /*e730*/  BSYNC.RECONVERGENT B0 ;  /* 0x0000000000007941 */ /* 0x000fea0003800200 */
.L_x_13697:
[----:B01----:R0:W1:Y:S01]  /*e740*/  LDS R149, [R148+0x2400] ;  /* 0x0024000094957984 */ /* 0x0030620000000800 */
[----:B------:R-:W-:Y:S04]  /*e750*/  BSSY.RECONVERGENT B0, `(.L_x_13699) ;  /* 0x0000004000007945 */ /* 0x000fe80003800200 */
[----:B------:R-:W-:Y:S05]  /*e760*/  @!P5 BRA `(.L_x_13700) ;  /* 0x000000000008d947 */ /* 0x000fea0003800000 */
[----:B------:R0:W-:Y:S04]  /*e770*/  REDG.E.ADD.F32.FTZ.RN.STRONG.GPU desc[UR28][R64.64+0x300], R194 ;  /* 0x000300c2400079a6 */ /* 0x0001e8000c12f31c */
[----:B-1----:R0:W-:Y:S02]  /*e780*/  REDG.E.ADD.F32.FTZ.RN.STRONG.GPU desc[UR28][R68.64+0x300], R149 ;  /* 0x00030095440079a6 */ /* 0x0021e4000c12f31c */
.L_x_13700:
[----:B------:R-:W-:Y:S05]  /*e790*/  BSYNC.RECONVERGENT B0 ;  /* 0x0000000000007941 */ /* 0x000fea0003800200 */
.L_x_13699:
        /* <DEDUP_REMOVED lines=10> */
.L_x_13702:
[----:B------:R-:W-:Y:S05]  /*e840*/  BSYNC.RECONVERGENT B0 ;  /* 0x0000000000007941 */ /* 0x000fea0003800200 */
.L_x_13701:
[----:B0-----:R0:W0:Y:S01]  /*e850*/  LDS R147, [R146+0x2500] ;  /* 0x0025000092937984 */ /* 0x0010220000000800 */
[----:B------:R-:W-:Y:S04]  /*e860*/  BSSY.RECONVERGENT B0, `(.L_x_13703) ;  /* 0x0000004000007945 */ /* 0x000fe80003800200 */
[----:B------:R-:W-:Y:S05]  /*e870*/  @!P2 BRA `(.L_x_13704) ;  /* 0x000000000008a947 */ /* 0x000fea0003800000 */
[----:B------:R1:W-:Y:S04]  /*e880*/  REDG.E.ADD.F32.FTZ.RN.STRONG.GPU desc[UR28][R64.64+0x400], R190 ;  /* 0x000400be400079a6 */ /* 0x0003e8000c12f31c */
[----:B0-----:R0:W-:Y:S02]  /*e890*/  REDG.E.ADD.F32.FTZ.RN.STRONG.GPU desc[UR28][R68.64+0x400], R147 ;  /* 0x00040093440079a6 */ /* 0x0011e4000c12f31c */
.L_x_13704:
[----:B------:R-:W-:Y:S05]  /*e8a0*/  BSYNC.RECONVERGENT B0 ;  /* 0x0000000000007941 */ /* 0x000fea0003800200 */
.L_x_13703:
[----:B------:R-:W0:Y:S01]  /*e8b0*/  LDS R145, [R145+0x2580] ;  /* 0x0025800091917984 */ /* 0x000e220000000800 */
[----:B------:R-:W-:Y:S04]  /*e8c0*/  BSSY.RECONVERGENT B0, `(.L_x_13705) ;  /* 0x0000004000007945 */ /* 0x000fe80003800200 */
[----:B------:R-:W-:Y:S05]  /*e8d0*/  @!P3 BRA `(.L_x_13706) ;  /* 0x000000000008b947 */ /* 0x000fea0003800000 */
[----:B------:R1:W-:Y:S04]  /*e8e0*/  REDG.E.ADD.F32.FTZ.RN.STRONG.GPU desc[UR28][R64.64+0x480], R188 ;  /* 0x000480bc400079a6 */ /* 0x0003e8000c12f31c */
[----:B0-----:R0:W-:Y:S02]  /*e8f0*/  REDG.E.ADD.F32.FTZ.RN.STRONG.GPU desc[UR28][R68.64+0x480], R145 ;  /* 0x00048091440079a6 */ /* 0x0011e4000c12f31c */
.L_x_13706:
[----:B------:R-:W-:Y:S05]  /*e900*/  BSYNC.RECONVERGENT B0 ;  /* 0x0000000000007941 */ /* 0x000fea0003800200 */
.L_x_13705:
[----:B0-----:R0:W0:Y:S01]  /*e910*/  LDS R145, [R144+0x2600] ;  /* 0x0026000090917984 */ /* 0x0010220000000800 */
[----:B------:R-:W-:Y:S04]  /*e920*/  BSSY.RECONVERGENT B0, `(.L_x_13707) ;  /* 0x0000004000007945 */ /* 0x000fe80003800200 */
[----:B------:R-:W-:Y:S05]  /*e930*/  @!P4 BRA `(.L_x_13708) ;  /* 0x000000000008c947 */ /* 0x000fea0003800000 */
[----:B------:R1:W-:Y:S04]  /*e940*/  REDG.E.ADD.F32.FTZ.RN.STRONG.GPU desc[UR28][R64.64+0x500], R186 ;  /* 0x000500ba400079a6 */ /* 0x0003e8000c12f31c */
[----:B0-----:R0:W-:Y:S02]  /*e950*/  REDG.E.ADD.F32.FTZ.RN.STRONG.GPU desc[UR28][R68.64+0x500], R145 ;  /* 0x00050091440079a6 */ /* 0x0011e4000c12f31c */
.L_x_13708:
[----:B------:R-:W-:Y:S05]  /*e960*/  BSYNC.RECONVERGENT B0 ;  /* 0x0000000000007941 */ /* 0x000fea0003800200 */
.L_x_13707:
[----:B------:R-:W0:Y:S01]  /*e970*/  LDS R143, [R143+0x2680] ;  /* 0x002680008f8f7984 */ /* 0x000e220000000800 */
[----:B------:R-:W-:Y:S04]  /*e980*/  BSSY.RECONVERGENT B0, `(.L_x_13709) ;  /* 0x0000004000007945 */ /* 0x000fe80003800200 */
[----:B------:R-:W-:Y:S05]  /*e990*/  @!P5 BRA `(.L_x_13710) ;  /* 0x000000000008d947 */ /* 0x000fea0003800000 */
[----:B------:R1:W-:Y:S04]  /*e9a0*/  REDG.E.ADD.F32.FTZ.RN.STRONG.GPU desc[UR28][R64.64+0x580], R156 ;  /* 0x0005809c400079a6 */ /* 0x0003e8000c12f31c */
[----:B0-----:R0:W-:Y:S02]  /*e9b0*/  REDG.E.ADD.F32.FTZ.RN.STRONG.GPU desc[UR28][R68.64+0x580], R143 ;  /* 0x0005808f440079a6 */ /* 0x0011e4000c12f31c */
.L_x_13710:
[----:B------:R-:W-:Y:S05]  /*e9c0*/  BSYNC.RECONVERGENT B0 ;  /* 0x0000000000007941 */ /* 0x000fea0003800200 */
.L_x_13709:
        /* <DEDUP_REMOVED lines=10> */
.L_x_13712:
[----:B------:R-:W-:Y:S05]  /*ea70*/  BSYNC.RECONVERGENT B0 ;  /* 0x0000000000007941 */ /* 0x000fea0003800200 */
.L_x_13711:
[----:B0-----:R0:W0:Y:S01]  /*ea80*/  LDS R143, [R140+0x2780] ;  /* 0x002780008c8f7984 */ /* 0x0010220000000800 */
[----:B------:R-:W-:Y:S04]  /*ea90*/  BSSY.RECONVERGENT B0, `(.L_x_13713) ;  /* 0x0000004000007945 */ /* 0x000fe80003800200 */
[----:B------:R-:W-:Y:S05]  /*eaa0*/  @!P2 BRA `(.L_x_13714) ;  /* 0x000000000008a947 */ /* 0x000fea0003800000 */
[----:B------:R1:W-:Y:S04]  /*eab0*/  REDG.E.ADD.F32.FTZ.RN.STRONG.GPU desc[UR28][R64.64+0x680], R249 ;  /* 0x000680f9400079a6 */ /* 0x0003e8000c12f31c */
[----:B0-----:R0:W-:Y:S02]  /*eac0*/  REDG.E.ADD.F32.FTZ.RN.STRONG.GPU desc[UR28][R68.64+0x680], R143 ;  /* 0x0006808f440079a6 */ /* 0x0011e4000c12f31c */
.L_x_13714:
[----:B------:R-:W-:Y:S05]  /*ead0*/  BSYNC.RECONVERGENT B0 ;  /* 0x0000000000007941 */ /* 0x000fea0003800200 */
.L_x_13713:
[----:B------:R-:W0:Y:S01]  /*eae0*/  LDS R139, [R139+0x2800] ;  /* 0x002800008b8b7984 */ /* 0x000e220000000800 */
[----:B------:R-:W-:Y:S04]  /*eaf0*/  BSSY.RECONVERGENT B0, `(.L_x_13715) ;  /* 0x0000004000007945 */ /* 0x000fe80003800200 */
[----:B------:R-:W-:Y:S05]  /*eb00*/  @!P3 BRA `(.L_x_13716) ;  /* 0x000000000008b947 */ /* 0x000fea0003800000 */
[----:B------:R1:W-:Y:S04]  /*eb10*/  REDG.E.ADD.F32.FTZ.RN.STRONG.GPU desc[UR28][R64.64+0x700], R247 ;  /* 0x000700f7400079a6 */ /* 0x0003e8000c12f31c */
[----:B0-----:R0:W-:Y:S02]  /*eb20*/  REDG.E.ADD.F32.FTZ.RN.STRONG.GPU desc[UR28][R68.64+0x700], R139 ;  /* 0x0007008b440079a6 */ /* 0x0011e4000c12f31c */
.L_x_13716:
[----:B------:R-:W-:Y:S05]  /*eb30*/  BSYNC.RECONVERGENT B0 ;  /* 0x0000000000007941 */ /* 0x000fea0003800200 */
.L_x_13715:
[----:B0-----:R0:W0:Y:S01]  /*eb40*/  LDS R139, [R138+0x2880] ;  /* 0x002880008a8b7984 */ /* 0x0010220000000800 */
[----:B------:R-:W-:Y:S04]  /*eb50*/  BSSY.RECONVERGENT B0, `(.L_x_13717) ;  /* 0x0000004000007945 */ /* 0x000fe80003800200 */
[----:B------:R-:W-:Y:S05]  /*eb60*/  @!P4 BRA `(.L_x_13718) ;  /* 0x000000000008c947 */ /* 0x000fea0003800000 */
[----:B------:R1:W-:Y:S04]  /*eb70*/  REDG.E.ADD.F32.FTZ.RN.STRONG.GPU desc[UR28][R64.64+0x780], R245 ;  /* 0x000780f5400079a6 */ /* 0x0003e8000c12f31c */
[----:B0-----:R0:W-:Y:S02]  /*eb80*/  REDG.E.ADD.F32.FTZ.RN.STRONG.GPU desc[UR28][R68.64+0x780], R139 ;  /* 0x0007808b440079a6 */ /* 0x0011e4000c12f31c */
.L_x_13718:
[----:B------:R-:W-:Y:S05]  /*eb90*/  BSYNC.RECONVERGENT B0 ;  /* 0x0000000000007941 */ /* 0x000fea0003800200 */
.L_x_13717:
[----:B------:R-:W0:Y:S01]  /*eba0*/  LDS R155, [R155+0x2900] ;  /* 0x002900009b9b7984 */ /* 0x000e220000000800 */
[----:B------:R-:W-:Y:S04]  /*ebb0*/  BSSY.RECONVERGENT B0, `(.L_x_13719) ;  /* 0x0000004000007945 */ /* 0x000fe80003800200 */
[----:B------:R-:W-:Y:S05]  /*ebc0*/  @!P5 BRA `(.L_x_13720) ;  /* 0x000000000008d947 */ /* 0x000fea0003800000 */
[----:B------:R1:W-:Y:S04]  /*ebd0*/  REDG.E.ADD.F32.FTZ.RN.STRONG.GPU desc[UR28][R64.64+0x800], R243 ;  /* 0x000800f3400079a6 */ /* 0x0003e8000c12f31c */
[----:B0-----:R0:W-:Y:S02]  /*ebe0*/  REDG.E.ADD.F32.FTZ.RN.STRONG.GPU desc[UR28][R68.64+0x800], R155 ;  /* 0x0008009b440079a6 */ /* 0x0011e4000c12f31c */
.L_x_13720:
[----:B------:R-:W-:Y:S05]  /*ebf0*/  BSYNC.RECONVERGENT B0 ;  /* 0x0000000000007941 */ /* 0x000fea0003800200 */
.L_x_13719:
        /* <DEDUP_REMOVED lines=10> */
.L_x_13722:
[----:B------:R-:W-:Y:S05]  /*eca0*/  BSYNC.RECONVERGENT B0 ;  /* 0x0000000000007941 */ /* 0x000fea0003800200 */
.L_x_13721:
[----:B0-----:R0:W0:Y:S01]  /*ecb0*/  LDS R137, [R136+0x2a00] ;  /* 0x002a000088897984 */ /* 0x0010220000000800 */
[----:B------:R-:W-:Y:S04]  /*ecc0*/  BSSY.RECONVERGENT B0, `(.L_x_13723) ;  /* 0x0000004000007945 */ /* 0x000fe80003800200 */
[----:B------:R-:W-:Y:S05]  /*ecd0*/  @!P2 BRA `(.L_x_13724) ;  /* 0x000000000008a947 */ /* 0x000fea0003800000 */
[----:B------:R1:W-:Y:S04]  /*ece0*/  REDG.E.ADD.F32.FTZ.RN.STRONG.GPU desc[UR28][R64.64+0x900], R209 ;  /* 0x000900d1400079a6 */ /* 0x0003e8000c12f31c */
[----:B0-----:R0:W-:Y:S02]  /*ecf0*/  REDG.E.ADD.F32.FTZ.RN.STRONG.GPU desc[UR28][R68.64+0x900], R137 ;  /* 0x00090089440079a6 */ /* 0x0011e4000c12f31c */
.L_x_13724:
[----:B------:R-:W-:Y:S05]  /*ed00*/  BSYNC.RECONVERGENT B0 ;  /* 0x0000000000007941 */ /* 0x000fea0003800200 */
.L_x_13723:
[----:B0-----:R0:W0:Y:S01]  /*ed10*/  LDS R137, [R134+0x2a80] ;  /* 0x002a800086897984 */ /* 0x0010220000000800 */
[----:B------:R-:W-:Y:S04]  /*ed20*/  BSSY.RECONVERGENT B0, `(.L_x_13725) ;  /* 0x0000004000007945 */ /* 0x000fe80003800200 */
[----:B------:R-:W-:Y:S05]  /*ed30*/  @!P3 BRA `(.L_x_13726) ;  /* 0x000000000008b947 */ /* 0x000fea0003800000 */
[----:B------:R1:W-:Y:S04]  /*ed40*/  REDG.E.ADD.F32.FTZ.RN.STRONG.GPU desc[UR28][R64.64+0x980], R207 ;  /* 0x000980cf400079a6 */ /* 0x0003e8000c12f31c */
[----:B0-----:R0:W-:Y:S02]  /*ed50*/  REDG.E.ADD.F32.FTZ.RN.STRONG.GPU desc[UR28][R68.64+0x980], R137 ;  /* 0x00098089440079a6 */ /* 0x0011e4000c12f31c */
.L_x_13726:
[----:B------:R-:W-:Y:S05]  /*ed60*/  BSYNC.RECONVERGENT B0 ;  /* 0x0000000000007941 */ /* 0x000fea0003800200 */
.L_x_13725:
[----:B------:R-:W0:Y:S01]  /*ed70*/  LDS R133, [R133+0x2b00] ;  /* 0x002b000085857984 */ /* 0x000e220000000800 */
[----:B------:R-:W-:Y:S04]  /*ed80*/  BSSY.RECONVERGENT B0, `(.L_x_13727) ;  /* 0x0000004000007945 */ /* 0x000fe80003800200 */
[----:B------:R-:W-:Y:S05]  /*ed90*/  @!P4 BRA `(.L_x_13728) ;  /* 0x000000000008c947 */ /* 0x000fea0003800000 */
[----:B------:R1:W-:Y:S04]  /*eda0*/  REDG.E.ADD.F32.FTZ.RN.STRONG.GPU desc[UR28][R64.64+0xa00], R205 ;  /* 0x000a00cd400079a6 */ /* 0x0003e8000c12f31c */
[----:B0-----:R0:W-:Y:S02]  /*edb0*/  REDG.E.ADD.F32.FTZ.RN.STRONG.GPU desc[UR28][R68.64+0xa00], R133 ;  /* 0x000a0085440079a6 */ /* 0x0011e4000c12f31c */
.L_x_13728:
[----:B------:R-:W-:Y:S05]  /*edc0*/  BSYNC.RECONVERGENT B0 ;  /* 0x0000000000007941 */ /* 0x000fea0003800200 */
.L_x_13727:
[----:B0-----:R0:W0:Y:S01]  /*edd0*/  LDS R133, [R132+0x2b80] ;  /* 0x002b800084857984 */ /* 0x0010220000000800 */
[----:B------:R-:W-:Y:S04]  /*ede0*/  BSSY.RECONVERGENT B0, `(.L_x_13729) ;  /* 0x0000004000007945 */ /* 0x000fe80003800200 */
[----:B------:R-:W-:Y:S05]  /*edf0*/  @!P5 BRA `(.L_x_13730) ;  /* 0x000000000008d947 */ /* 0x000fea0003800000 */
[----:B------:R1:W-:Y:S04]  /*ee00*/  REDG.E.ADD.F32.FTZ.RN.STRONG.GPU desc[UR28][R64.64+0xa80], R203 ;  /* 0x000a80cb400079a6 */ /* 0x0003e8000c12f31c */
[----:B0-----:R0:W-:Y:S02]  /*ee10*/  REDG.E.ADD.F32.FTZ.RN.STRONG.GPU desc[UR28][R68.64+0xa80], R133 ;  /* 0x000a8085440079a6 */ /* 0x0011e4000c12f31c */
.L_x_13730:
[----:B------:R-:W-:Y:S05]  /*ee20*/  BSYNC.RECONVERGENT B0 ;  /* 0x0000000000007941 */ /* 0x000fea0003800200 */
.L_x_13729:
        /* <DEDUP_REMOVED lines=10> */
.L_x_13732:
[----:B------:R-:W-:Y:S05]  /*eed0*/  BSYNC.RECONVERGENT B0 ;  /* 0x0000000000007941 */ /* 0x000fea0003800200 */
.L_x_13731:
[----:B0-----:R0:W0:Y:S01]  /*eee0*/  LDS R131, [R130+0x2c80] ;  /* 0x002c800082837984 */ /* 0x0010220000000800 */
[----:B------:R-:W-:Y:S04]  /*eef0*/  BSSY.RECONVERGENT B0, `(.L_x_13733) ;  /* 0x0000004000007945 */ /* 0x000fe80003800200 */
[----:B------:R-:W-:Y:S05]  /*ef00*/  @!P2 BRA `(.L_x_13734) ;  /* 0x000000000008a947 */ /* 0x000fea0003800000 */
[----:B------:R1:W-:Y:S04]  /*ef10*/  REDG.E.ADD.F32.FTZ.RN.STRONG.GPU desc[UR28][R64.64+0xb80], R199 ;  /* 0x000b80c7400079a6 */ /* 0x0003e8000c12f31c */
[----:B0-----:R0:W-:Y:S02]  /*ef20*/  REDG.E.ADD.F32.FTZ.RN.STRONG.GPU desc[UR28][R68.64+0xb80], R131 ;  /* 0x000b8083440079a6 */ /* 0x0011e4000c12f31c */
.L_x_13734:
[----:B------:R-:W-:Y:S05]  /*ef30*/  BSYNC.RECONVERGENT B0 ;  /* 0x0000000000007941 */ /* 0x000fea0003800200 */
.L_x_13733:
[----:B------:R-:W0:Y:S01]  /*ef40*/  LDS R129, [R129+0x2d00] ;  /* 0x002d000081817984 */ /* 0x000e220000000800 */
[----:B------:R-:W-:Y:S04]  /*ef50*/  BSSY.RECONVERGENT B0, `(.L_x_13735) ;  /* 0x0000004000007945 */ /* 0x000fe80003800200 */
[----:B------:R-:W-:Y:S05]  /*ef60*/  @!P3 BRA `(.L_x_13736) ;  /* 0x000000000008b947 */ /* 0x000fea0003800000 */
[----:B------:R1:W-:Y:S04]  /*ef70*/  REDG.E.ADD.F32.FTZ.RN.STRONG.GPU desc[UR28][R64.64+0xc00], R197 ;  /* 0x000c00c5400079a6 */ /* 0x0003e8000c12f31c */
[----:B0-----:R0:W-:Y:S02]  /*ef80*/  REDG.E.ADD.F32.FTZ.RN.STRONG.GPU desc[UR28][R68.64+0xc00], R129 ;  /* 0x000c0081440079a6 */ /* 0x0011e4000c12f31c */
.L_x_13736:
[----:B------:R-:W-:Y:S05]  /*ef90*/  BSYNC.RECONVERGENT B0 ;  /* 0x0000000000007941 */ /* 0x000fea0003800200 */
.L_x_13735:
[----:B0-----:R0:W0:Y:S01]  /*efa0*/  LDS R129, [R128+0x2d80] ;  /* 0x002d800080817984 */ /* 0x0010220000000800 */
[----:B------:R-:W-:Y:S04]  /*efb0*/  BSSY.RECONVERGENT B0, `(.L_x_13737) ;  /* 0x0000004000007945 */ /* 0x000fe80003800200 */
[----:B------:R-:W-:Y:S05]  /*efc0*/  @!P4 BRA `(.L_x_13738) ;  /* 0x000000000008c947 */ /* 0x000fea0003800000 */
[----:B------:R1:W-:Y:S04]  /*efd0*/  REDG.E.ADD.F32.FTZ.RN.STRONG.GPU desc[UR28][R64.64+0xc80], R195 ;  /* 0x000c80c3400079a6 */ /* 0x0003e8000c12f31c */
[----:B0-----:R0:W-:Y:S02]  /*efe0*/  REDG.E.ADD.F32.FTZ.RN.STRONG.GPU desc[UR28][R68.64+0xc80], R129 ;  /* 0x000c8081440079a6 */ /* 0x0011e4000c12f31c */
.L_x_13738:
[----:B------:R-:W-:Y:S05]  /*eff0*/  BSYNC.RECONVERGENT B0 ;  /* 0x0000000000007941 */ /* 0x000fea0003800200 */
.L_x_13737:
[----:B------:R-:W0:Y:S01]  /*f000*/  LDS R125, [R125+0x2e00] ;  /* 0x002e00007d7d7984 */ /* 0x000e220000000800 */
[----:B------:R-:W-:Y:S04]  /*f010*/  BSSY.RECONVERGENT B0, `(.L_x_13739) ;  /* 0x0000004000007945 */ /* 0x000fe80003800200 */
[----:B------:R-:W-:Y:S05]  /*f020*/  @!P5 BRA `(.L_x_13740) ;  /* 0x000000000008d947 */ /* 0x000fea0003800000 */
[----:B------:R1:W-:Y:S04]  /*f030*/  REDG.E.ADD.F32.FTZ.RN.STRONG.GPU desc[UR28][R64.64+0xd00], R193 ;  /* 0x000d00c1400079a6 */ /* 0x0003e8000c12f31c */
[----:B0-----:R0:W-:Y:S02]  /*f040*/  REDG.E.ADD.F32.FTZ.RN.STRONG.GPU desc[UR28][R68.64+0xd00], R125 ;  /* 0x000d007d440079a6 */ /* 0x0011e4000c12f31c */
.L_x_13740:
[----:B------:R-:W-:Y:S05]  /*f050*/  BSYNC.RECONVERGENT B0 ;  /* 0x0000000000007941 */ /* 0x000fea0003800200 */
.L_x_13739:
        /* <DEDUP_REMOVED lines=10> */
.L_x_13742:
[----:B------:R-:W-:Y:S05]  /*f100*/  BSYNC.RECONVERGENT B0 ;  /* 0x0000000000007941 */ /* 0x000fea0003800200 */
.L_x_13741:
[----:B------:R-:W0:Y:S01]  /*f110*/  LDS R103, [R103+0x2f00] ;  /* 0x002f000067677984 */ /* 0x000e220000000800 */
[----:B------:R-:W-:Y:S04]  /*f120*/  BSSY.RECONVERGENT B0, `(.L_x_13743) ;  /* 0x0000004000007945 */ /* 0x000fe80003800200 */
[----:B------:R-:W-:Y:S05]  /*f130*/  @!P2 BRA `(.L_x_13744) ;  /* 0x000000000008a947 */ /* 0x000fea0003800000 */
[----:B------:R1:W-:Y:S04]  /*f140*/  REDG.E.ADD.F32.FTZ.RN.STRONG.GPU desc[UR28][R64.64+0xe00], R183 ;  /* 0x000e00b7400079a6 */ /* 0x0003e8000c12f31c */
[----:B0-----:R0:W-:Y:S02]  /*f150*/  REDG.E.ADD.F32.FTZ.RN.STRONG.GPU desc[UR28][R68.64+0xe00], R103 ;  /* 0x000e0067440079a6 */ /* 0x0011e4000c12f31c */
.L_x_13744:
[----:B------:R-:W-:Y:S05]  /*f160*/  BSYNC.RECONVERGENT B0 ;  /* 0x0000000000007941 */ /* 0x000fea0003800200 */
.L_x_13743:
[----:B------:R-:W0:Y:S01]  /*f170*/  LDS R101, [R101+0x2f80] ;  /* 0x002f800065657984 */ /* 0x000e220000000800 */
[----:B------:R-:W-:Y:S04]  /*f180*/  BSSY.RECONVERGENT B0, `(.L_x_13745) ;  /* 0x0000004000007945 */ /* 0x000fe80003800200 */
[----:B------:R-:W-:Y:S05]  /*f190*/  @!P3 BRA `(.L_x_13746) ;  /* 0x000000000008b947 */ /* 0x000fea0003800000 */
[----:B------:R1:W-:Y:S04]  /*f1a0*/  REDG.E.ADD.F32.FTZ.RN.STRONG.GPU desc[UR28][R64.64+0xe80], R161 ;  /* 0x000e80a1400079a6 */ /* 0x0003e8000c12f31c */
[----:B0-----:R0:W-:Y:S02]  /*f1b0*/  REDG.E.ADD.F32.FTZ.RN.STRONG.GPU desc[UR28][R68.64+0xe80], R101 ;  /* 0x000e8065440079a6 */ /* 0x0011e4000c12f31c */
.L_x_13746:
[----:B------:R-:W-:Y:S05]  /*f1c0*/  BSYNC.RECONVERGENT B0 ;  /* 0x0000000000007941 */ /* 0x000fea0003800200 */
.L_x_13745:
[----:B------:R-:W0:Y:S01]  /*f1d0*/  LDS R99, [R99+0x3000] ;  /* 0x0030000063637984 */ /* 0x000e220000000800 */
[----:B------:R-:W-:Y:S04]  /*f1e0*/  BSSY.RECONVERGENT B0, `(.L_x_13747) ;  /* 0x0000004000007945 */ /* 0x000fe80003800200 */
[----:B------:R-:W-:Y:S05]  /*f1f0*/  @!P4 BRA `(.L_x_13748) ;  /* 0x000000000008c947 */ /* 0x000fea0003800000 */
[----:B------:R1:W-:Y:S04]  /*f200*/  REDG.E.ADD.F32.FTZ.RN.STRONG.GPU desc[UR28][R64.64+0xf00], R159 ;  /* 0x000f009f400079a6 */ /* 0x0003e8000c12f31c */
[----:B0-----:R0:W-:Y:S02]  /*f210*/  REDG.E.ADD.F32.FTZ.RN.STRONG.GPU desc[UR28][R68.64+0xf00], R99 ;  /* 0x000f0063440079a6 */ /* 0x0011e4000c12f31c */
.L_x_13748:
[----:B------:R-:W-:Y:S05]  /*f220*/  BSYNC.RECONVERGENT B0 ;  /* 0x0000000000007941 */ /* 0x000fea0003800200 */
.L_x_13747:
[----:B0-----:R0:W0:Y:S01]  /*f230*/  LDS R99, [R98+0x3080] ;  /* 0x0030800062637984 */ /* 0x0010220000000800 */
[----:B------:R-:W-:Y:S04]  /*f240*/  BSSY.RECONVERGENT B0, `(.L_x_13749) ;  /* 0x0000004000007945 */ /* 0x000fe80003800200 */
[----:B------:R-:W-:Y:S05]  /*f250*/  @!P5 BRA `(.L_x_13750) ;  /* 0x000000000008d947 */ /* 0x000fea0003800000 */
[----:B------:R1:W-:Y:S04]  /*f260*/  REDG.E.ADD.F32.FTZ.RN.STRONG.GPU desc[UR28][R64.64+0xf80], R111 ;  /* 0x000f806f400079a6 */ /* 0x0003e8000c12f31c */
[----:B0-----:R0:W-:Y:S02]  /*f270*/  REDG.E.ADD.F32.FTZ.RN.STRONG.GPU desc[UR28][R68.64+0xf80], R99 ;  /* 0x000f8063440079a6 */ /* 0x0011e4000c12f31c */
.L_x_13750:
[----:B------:R-:W-:Y:S05]  /*f280*/  BSYNC.RECONVERGENT B0 ;  /* 0x0000000000007941 */ /* 0x000fea0003800200 */
.L_x_13749:
[----:B-1-3--:R-:W1:Y:S01]  /*f290*/  SHFL.DOWN PT, R64, R71, 0x1, 0x1f ;  /* 0x08201f0047407f89 */ /* 0x00ae6200000e0000 */
[----:B------:R-:W-:Y:S01]  /*f2a0*/  ISETP.GT.AND P2, PT, R208, 0x1e, PT ;  /* 0x0000001ed000780c */ /* 0x000fe20003f44270 */
[----:B------:R-:W-:Y:S01]  /*f2b0*/  FMUL.FTZ R189, R184, R189 ;  /* 0x000000bdb8bd7220 */ /* 0x000fe20000410000 */
[----:B------:R-:W-:Y:S01]  /*f2c0*/  FMUL.FTZ R100, R100, R225 ;  /* 0x000000e164647220 */ /* 0x000fe20000410000 */
[----:B------:R-:W3:Y:S01]  /*f2d0*/  SHFL.DOWN PT, R65, R104, 0x1, 0x1f ;  /* 0x08201f0068417f89 */ /* 0x000ee200000e0000 */
[----:B------:R-:W-:Y:S01]  /*f2e0*/  FMUL.FTZ R223, R102, R223 ;  /* 0x000000df66df7220 */ /* 0x000fe20000410000 */
[----:B------:R-:W-:Y:S01]  /*f2f0*/  FFMA.FTZ R189, R182, R135, R189 ;  /* 0x00000087b6bd7223 */ /* 0x000fe200000100bd */
[----:B------:R-:W-:Y:S01]  /*f300*/  FFMA.FTZ R67, R67, R96, R100 ;  /* 0x0000006043437223 */ /* 0x000fe20000010064 */
[----:B------:R-:W-:Y:S01]  /*f310*/  ISETP.NE.AND P3, PT, R208, RZ, PT ;  /* 0x000000ffd000720c */ /* 0x000fe20003f65270 */
[----:B------:R-:W-:Y:S01]  /*f320*/  FFMA.FTZ R106, R106, R221, R223 ;  /* 0x000000dd6a6a7223 */ /* 0x000fe200000100df */
[----:B------:R-:W-:Y:S01]  /*f330*/  ISETP.NE.AND P4, PT, R3, RZ, PT ;  /* 0x000000ff0300720c */ /* 0x000fe20003f85270 */
[----:B------:R-:W-:Y:S01]  /*f340*/  FFMA.FTZ R67, R50, R189, R67 ;  /* 0x000000bd32437223 */ /* 0x000fe20000010043 */
[----:B------:R-:W-:Y:S01]  /*f350*/  FMUL.FTZ R119, R164, R119 ;  /* 0x00000077a4777220 */ /* 0x000fe20000410000 */
[----:B------:R-:W-:Y:S01]  /*f360*/  FMUL.FTZ R219, R108, R219 ;  /* 0x000000db6cdb7220 */ /* 0x000fe20000410000 */
[----:B------:R-:W-:Y:S01]  /*f370*/  FMUL.FTZ R215, R112, R215 ;  /* 0x000000d770d77220 */ /* 0x000fe20000410000 */
        /* <DEDUP_REMOVED lines=13> */
[----:B---3--:R-:W-:Y:S01]  /*f450*/  @!P2 FADD.FTZ R104, R104, R65 ;  /* 0x000000416868a221 */ /* 0x008fe20000010000 */
[----:B------:R-:W1:Y:S01]  /*f460*/  SHFL.DOWN PT, R64, R71, 0x2, 0x1f ;  /* 0x08401f0047407f89 */ /* 0x000e6200000e0000 */
[----:B------:R-:W-:Y:S01]  /*f470*/  ISETP.GT.AND P2, PT, R208, 0x1d, PT ;  /* 0x0000001dd000780c */ /* 0x000fe20003f44270 */
[----:B0-----:R-:W-:Y:S01]  /*f480*/  FFMA.FTZ R69, R45, R67, R118 ;  /* 0x000000432d457223 */ /* 0x001fe20000010076 */
[----:B------:R-:W-:Y:S01]  /*f490*/  BSSY.RECONVERGENT B0, `(.L_x_13751) ;  /* 0x0000032000007945 */ /* 0x000fe20003800200 */
[----:B------:R-:W0:Y:S01]  /*f4a0*/  SHFL.DOWN PT, R65, R104, 0x2, 0x1f ;  /* 0x08401f0068417f89 */ /* 0x000e2200000e0000 */
        /* <DEDUP_REMOVED lines=9> */
[----:B-1----:R-:W-:Y:S01]  /*f540*/  @!P2 FADD.FTZ R71, R71, R64 ;  /* 0x000000404747a221 */ /* 0x002fe20000010000 */
[----:B0-----:R-:W-:-:S04]  /*f550*/  @!P2 FADD.FTZ R104, R104, R65 ;  /* 0x000000416868a221 */ /* 0x001fc80000010000 */
        /* <DEDUP_REMOVED lines=9> */
[----:B------:R-:W-:Y:S01]  /*f5f0*/  FMUL.FTZ R64, R115, R185 ;  /* 0x000000b973407220 */ /* 0x000fe20000410000 */
[----:B-1----:R-:W-:-:S03]  /*f600*/  @!P2 FADD.FTZ R104, R104, R65 ;  /* 0x000000416868a221 */ /* 0x002fc60000010000 */
[----:B------:R-:W0:Y:S01]  /*f610*/  SHFL.DOWN PT, R66, R71, 0x10, 0x1f ;  /* 0x0a001f0047427f89 */ /* 0x000e2200000e0000 */
[----:B------:R-:W-:Y:S01]  /*f620*/  FFMA.FTZ R64, R113, R187, R64 ;  /* 0x000000bb71407223 */ /* 0x000fe20000010040 */
[----:B------:R-:W-:Y:S02]  /*f630*/  ISETP.GT.AND P2, PT, R208, 0xf, PT ;  /* 0x0000000fd000780c */ /* 0x000fe40003f44270 */
[----:B------:R-:W1:Y:S01]  /*f640*/  SHFL.DOWN PT, R65, R104, 0x10, 0x1f ;  /* 0x0a001f0068417f89 */ /* 0x000e6200000e0000 */
[----:B------:R-:W-:Y:S01]  /*f650*/  FFMA.FTZ R81, R64, R34, R81 ;  /* 0x0000002240517223 */ /* 0x000fe20000010051 */
[----:B------:R-:W-:-:S04]  /*f660*/  FFMA.FTZ R106, R49, R64, R106 ;  /* 0x00000040316a7223 */ /* 0x000fc8000001006a */
[----:B------:R-:W-:Y:S01]  /*f670*/  FADD.FTZ R39, R106, R39 ;  /* 0x000000276a277221 */ /* 0x000fe20000010000 */
[----:B0-----:R-:W-:Y:S01]  /*f680*/  FADD.FTZ R64, R71, R66 ;  /* 0x0000004247407221 */ /* 0x001fe20000010000 */
[----:B------:R-:W-:Y:S01]  /*f690*/  FMUL.FTZ R66, R109, R141 ;  /* 0x0000008d6d427220 */ /* 0x000fe20000410000 */
[----:B-1----:R-:W-:-:S03]  /*f6a0*/  FADD.FTZ R65, R104, R65 ;  /* 0x0000004168417221 */ /* 0x002fc60000010000 */
[----:B------:R-:W-:Y:S02]  /*f6b0*/  FFMA.FTZ R66, R107, R163, R66 ;  /* 0x000000a36b427223 */ /* 0x000fe40000010042 */
[----:B------:R0:W-:Y:S02]  /*f6c0*/  @!P3 STS.64 [UR25+0x3188], R64 ;  /* 0x00318840ff00b988 */ /* 0x0001e40008000a19 */
[----:B------:R-:W-:Y:S01]  /*f6d0*/  FFMA.FTZ R114, R47, R66, R114 ;  /* 0x000000422f727223 */ /* 0x000fe20000010072 */
[----:B------:R-:W-:-:S03]  /*f6e0*/  FFMA.FTZ R79, R66, R32, R79 ;  /* 0x00000020424f7223 */ /* 0x000fc6000001004f */
[----:B------:R-:W-:Y:S01]  /*f6f0*/  FADD.FTZ R43, R114, R43 ;  /* 0x0000002b722b7221 */ /* 0x000fe20000010000 */
[----:B0-----:R-:W-:Y:S02]  /*f700*/  FSEL R64, R71, R64, P2 ;  /* 0x0000004047407208 */ /* 0x001fe40001000000 */
        /* <DEDUP_REMOVED lines=10> */
.L_x_13752:
[----:B------:R-:W-:Y:S05]  /*f7b0*/  BSYNC.RECONVERGENT B0 ;  /* 0x0000000000007941 */ /* 0x000fea0003800200 */
.L_x_13751:
[----:B------:R-:W-:-:S04]  /*f7c0*/  UIADD3 UR8, UPT, UPT, UR8, 0x1, URZ ;  /* 0x0000000108087890 */ /* 0x000fc8000fffe0ff */
[----:B------:R-:W-:-:S09]  /*f7d0*/  UISETP.GE.AND UP0, UPT, UR8, UR45, UPT ;  /* 0x0000002d0800728c */ /* 0x000fd2000bf06270 */
[----:B------:R-:W-:Y:S05]  /*f7e0*/  BRA.U !UP0, `(.L_x_13753) ;  /* 0xffffff55083c7547 */ /* 0x000fea000b83ffff */
.L_x_13673:
[----:B------:R-:W-:Y:S01]  /*f7f0*/  BAR.SYNC.DEFER_BLOCKING 0x0 ;  /* 0x0000000000007b1d */ /* 0x000fe20000010000 */
[C---:B------:R-:W-:Y:S01]  /*f800*/  SHF.L.U32 R31, R3.reuse, 0x4, RZ ;  /* 0x00000004031f7819 */ /* 0x040fe200000006ff */
[----:B------:R-:W-:Y:S01]  /*f810*/  UIMAD UR8, UR19, -0x200, UR27 ;  /* 0xfffffe00130878a4 */ /* 0x000fe2000f8e021b */
[----:B------:R-:W-:Y:S02]  /*f820*/  LOP3.LUT R32, R3, 0x1f, RZ, 0xc0, !PT ;  /* 0x0000001f03207812 */ /* 0x000fe400078ec0ff */
        /* <DEDUP_REMOVED lines=13> */
[----:B0-----:R-:W-:Y:S02]  /*f900*/  PRMT R64, RZ, 0x7610, R64 ;  /* 0x00007610ff407816 */ /* 0x001fe40000000040 */
        /* <DEDUP_REMOVED lines=21> */
[----:B------:R-:W3:Y:S01]  /*fa60*/  @!P2 LDG.E.U16 R55, desc[UR28][R56.64] ;  /* 0x0000001c3837a981 */ /* 0x000ee2000c1e1500 */
        /* <DEDUP_REMOVED lines=13> */
[----:B------:R-:W2:Y:S01]  /*fb40*/  @!P0 LDG.E.U16 R59, desc[UR28][R56.64+0x80] ;  /* 0x0000801c383b8981 */ /* 0x000ea2000c1e1500 */
        /* <DEDUP_REMOVED lines=30> */
[----:B---3--:R-:W-:Y:S04]  /*fd30*/  STS.U16 [R4], R55 ;  /* 0x0000003704007388 */ /* 0x008fe80000000400 */
[----:B-----5:R-:W-:Y:S04]  /*fd40*/  STS.U16 [R5+0x40], R58 ;  /* 0x0000403a05007388 */ /* 0x020fe80000000400 */
[----:B--2---:R-:W-:Y:S04]  /*fd50*/  STS.U16 [R6+0x80], R59 ;  /* 0x0000803b06007388 */ /* 0x004fe80000000400 */
        /* <DEDUP_REMOVED lines=24> */
[----:B------:R-:W-:Y:S01]  /*fee0*/  FSETP.GTU.FTZ.AND P3, PT, R61, 20, PT ;  /* 0x41a000003d00780b */ /* 0x000fe20003f7c000 */
[----:B------:R-:W3:Y:S01]  /*fef0*/  LDS.U16 R57, [R20+0xc] ;  /* 0x00000c0014397984 */ /* 0x000ee20000000400 */
[----:B----4-:R-:W-:Y:S02]  /*ff00*/  HADD2.F32 R56, -RZ, R56.H0_H0 ;  /* 0x20000038ff387230 */ /* 0x010fe40000004100 */
[----:B------:R-:W-:Y:S02]  /*ff10*/  FADD.FTZ R65, R59, UR7 ;  /* 0x000000073b417e21 */ /* 0x000fe40008010000 */
[----:B------:R-:W-:Y:S01]  /*ff20*/  LDS.U16 R59, [R20+0x10] ;  /* 0x00001000143b7984 */ /* 0x000fe20000000400 */
[----:B------:R-:W-:-:S02]  /*ff30*/  FADD.FTZ R63, R56, UR7 ;  /* 0x00000007383f7e21 */ /* 0x000fc40008010000 */
[----:B------:R-:W-:Y:S01]  /*ff40*/  FSETP.GTU.FTZ.AND P6, PT, R65, 20, PT ;  /* 0x41a000004100780b */ /* 0x000fe20003fdc000 */
[----:B------:R-:W4:Y:S03]  /*ff50*/  LDS.U16 R56, [R20+0xa] ;  /* 0x00000a0014387984 */ /* 0x000f260000000400 */
[----:B------:R-:W-:-:S06]  /*ff60*/  @!P3 FMUL.FTZ R61, R61, -1.4426950216293334961 ;  /* 0xbfb8aa3b3d3db820 */ /* 0x000fcc0000410000 */
[----:B------:R-:W5:Y:S01]  /*ff70*/  @!P3 MUFU.EX2 R61, R61 ;  /* 0x0000003d003db308 */ /* 0x000f620000000800 */
[----:B------:R-:W-:Y:S02]  /*ff80*/  FSETP.GTU.FTZ.AND P5, PT, R63, 20, PT ;  /* 0x41a000003f00780b */ /* 0x000fe40003fbc000 */
[----:B------:R-:W-:-:S06]  /*ff90*/  @!P6 FMUL.FTZ R65, R65, -1.4426950216293334961 ;  /* 0xbfb8aa3b4141e820 */ /* 0x000fcc0000410000 */
[----:B------:R-:W0:Y:S01]  /*ffa0*/  @!P6 MUFU.EX2 R65, R65 ;  /* 0x000000410041e308 */ /* 0x000e220000000800 */
[----:B-----5:R-:W-:Y:S01]  /*ffb0*/  @!P3 FADD.FTZ R62, R61, 1 ;  /* 0x3f8000003d3eb421 */ /* 0x020fe20000010000 */
[----:B--2---:R-:W-:-:S03]  /*ffc0*/  HADD2.F32 R55, -RZ, R55.H0_H0 ;  /* 0x20000037ff377230 */ /* 0x004fc60000004100 */
[----:B------:R-:W2:Y:S01]  /*ffd0*/  @!P3 MUFU.RCP R67, R62 ;  /* 0x0000003e0043b308 */ /* 0x000ea20000001000 */
[----:B------:R-:W-:Y:S01]  /*ffe0*/  @!P5 FMUL.FTZ R63, R63, -1.4426950216293334961 ;  /* 0xbfb8aa3b3f3fd820 */ /* 0x000fe20000410000 */
[----:B------:R-:W-:Y:S01]  /*fff0*/  FADD.FTZ R61, R55, UR7 ;  /* 0x00000007373d7e21 */ /* 0x000fe20008010000 */
[----:B------:R-:W-:Y:S02]  /*10000*/  HADD2.F32 R66, -RZ, R22.H0_H0 ;  /* 0x20000016ff427230 */ /* 0x000fe40000004100 */
[----:B0-----:R-:W-:-:S03]  /*10010*/  @!P6 FADD.FTZ R22, R65, 1 ;  /* 0x3f8000004116e421 */ /* 0x001fc60000010000 */
[----:B------:R-:W0:Y:S01]  /*10020*/  @!P5 MUFU.EX2 R63, R63 ;  /* 0x0000003f003fd308 */ /* 0x000e220000000800 */
[----:B------:R-:W-:Y:S01]  /*10030*/  FSETP.GTU.FTZ.AND P0, PT, R61, 20, PT ;  /* 0x41a000003d00780b */ /* 0x000fe20003f1c000 */
[----:B---3--:R-:W-:Y:S02]  /*10040*/  HADD2.F32 R57, -RZ, R57.H0_H0 ;  /* 0x20000039ff397230 */ /* 0x008fe40000004100 */
[----:B------:R-:W-:Y:S01]  /*10050*/  FADD.FTZ R66, R66, UR7 ;  /* 0x0000000742427e21 */ /* 0x000fe20008010000 */
[----:B------:R3:W5:Y:S01]  /*10060*/  @!P6 MUFU.RCP R55, R22 ;  /* 0x000000160037e308 */ /* 0x0007620000001000 */
[----:B----4-:R-:W-:Y:S02]  /*10070*/  HADD2.F32 R56, -RZ, R56.H0_H0 ;  /* 0x20000038ff387230 */ /* 0x010fe40000004100 */
[----:B------:R-:W-:Y:S01]  /*10080*/  FADD.FTZ R57, R57, UR7 ;  /* 0x0000000739397e21 */ /* 0x000fe20008010000 */
[----:B------:R-:W-:Y:S01]  /*10090*/  HADD2.F32 R58, -RZ, R58.H0_H0 ;  /* 0x2000003aff3a7230 */ /* 0x000fe20000004100 */
[----:B------:R-:W-:Y:S01]  /*100a0*/  FSETP.GTU.FTZ.AND P1, PT, R66, 20, PT ;  /* 0x41a000004200780b */ /* 0x000fe20003f3c000 */
[----:B--2---:R-:W-:-:S02]  /*100b0*/  @!P3 FMUL.FTZ R44, R44, R67 ;  /* 0x000000432c2cb220 */ /* 0x004fc40000410000 */
[----:B------:R-:W-:Y:S01]  /*100c0*/  FSETP.GTU.FTZ.AND P3, PT, R57, 20, PT ;  /* 0x41a000003900780b */ /* 0x000fe20003f7c000 */
[----:B---3--:R-:W-:Y:S01]  /*100d0*/  @!P0 FMUL.FTZ R22, R61, -1.4426950216293334961 ;  /* 0xbfb8aa3b3d168820 */ /* 0x008fe20000410000 */
[----:B0-----:R-:W-:Y:S01]  /*100e0*/  @!P5 FADD.FTZ R64, R63, 1 ;  /* 0x3f8000003f40d421 */ /* 0x001fe20000010000 */
[----:B------:R-:W-:Y:S01]  /*100f0*/  FADD.FTZ R56, R56, UR7 ;  /* 0x0000000738387e21 */ /* 0x000fe20008010000 */
[----:B------:R-:W-:-:S03]  /*10100*/  FADD.FTZ R58, R58, UR7 ;  /* 0x000000073a3a7e21 */ /* 0x000fc60008010000 */
[----:B------:R-:W0:Y:S01]  /*10110*/  @!P0 MUFU.EX2 R22, R22 ;  /* 0x0000001600168308 */ /* 0x000e220000000800 */
[----:B------:R-:W-:Y:S02]  /*10120*/  FSETP.GTU.FTZ.AND P2, PT, R56, 20, PT ;  /* 0x41a000003800780b */ /* 0x000fe40003f5c000 */
[----:B------:R-:W-:Y:S01]  /*10130*/  FSETP.GTU.FTZ.AND P4, PT, R58, 20, PT ;  /* 0x41a000003a00780b */ /* 0x000fe20003f9c000 */
[----:B------:R-:W2:Y:S01]  /*10140*/  @!P5 MUFU.RCP R64, R64 ;  /* 0x000000400040d308 */ /* 0x000ea20000001000 */
[----:B-----5:R-:W-:Y:S01]  /*10150*/  @!P6 FMUL.FTZ R42, R42, R55 ;  /* 0x000000372a2ae220 */ /* 0x020fe20000410000 */
[----:B------:R-:W-:Y:S01]  /*10160*/  @!P1 FMUL.FTZ R55, R66, -1.4426950216293334961 ;  /* 0xbfb8aa3b42379820 */ /* 0x000fe20000410000 */
[----:B------:R-:W-:Y:S01]  /*10170*/  @!P3 FMUL.FTZ R57, R57, -1.4426950216293334961 ;  /* 0xbfb8aa3b3939b820 */ /* 0x000fe20000410000 */
[----:B------:R-:W-:Y:S02]  /*10180*/  HADD2.F32 R59, -RZ, R59.H0_H0 ;  /* 0x2000003bff3b7230 */ /* 0x000fe40000004100 */
[----:B------:R-:W-:-:S02]  /*10190*/  HADD2.F32 R60, -RZ, R60.H0_H0 ;  /* 0x2000003cff3c7230 */ /* 0x000fc40000004100 */
[----:B------:R-:W3:Y:S02]  /*101a0*/  @!P1 MUFU.EX2 R55, R55 ;  /* 0x0000003700379308 */ /* 0x000ee40000000800 */
[----:B------:R-:W-:Y:S01]  /*101b0*/  @!P2 FMUL.FTZ R56, R56, -1.4426950216293334961 ;  /* 0xbfb8aa3b3838a820 */ /* 0x000fe20000410000 */
[----:B0-----:R-:W-:Y:S01]  /*101c0*/  @!P0 FADD.FTZ R22, R22, 1 ;  /* 0x3f80000016168421 */ /* 0x001fe20000010000 */
[----:B------:R-:W0:Y:S01]  /*101d0*/  @!P3 MUFU.EX2 R57, R57 ;  /* 0x000000390039b308 */ /* 0x000e220000000800 */
[----:B------:R-:W-:Y:S01]  /*101e0*/  @!P4 FMUL.FTZ R58, R58, -1.4426950216293334961 ;  /* 0xbfb8aa3b3a3ac820 */ /* 0x000fe20000410000 */
[----:B------:R-:W-:Y:S01]  /*101f0*/  FADD.FTZ R59, R59, UR7 ;  /* 0x000000073b3b7e21 */ /* 0x000fe20008010000 */
[----:B------:R-:W-:Y:S01]  /*10200*/  FADD.FTZ R60, R60, UR7 ;  /* 0x000000073c3c7e21 */ /* 0x000fe20008010000 */
[----:B------:R-:W4:Y:S01]  /*10210*/  @!P2 MUFU.EX2 R56, R56 ;  /* 0x000000380038a308 */ /* 0x000f220000000800 */
[----:B--2---:R-:W-:Y:S02]  /*10220*/  @!P5 FMUL.FTZ R43, R43, R64 ;  /* 0x000000402b2bd220 */ /* 0x004fe40000410000 */
[----:B------:R-:W-:Y:S01]  /*10230*/  FSETP.GTU.FTZ.AND P5, PT, R59, 20, PT ;  /* 0x41a000003b00780b */ /* 0x000fe20003fbc000 */
[----:B------:R-:W2:Y:S01]  /*10240*/  @!P4 MUFU.EX2 R58, R58 ;  /* 0x0000003a003ac308 */ /* 0x000ea20000000800 */
[----:B------:R-:W-:-:S03]  /*10250*/  FSETP.GTU.FTZ.AND P6, PT, R60, 20, PT ;  /* 0x41a000003c00780b */ /* 0x000fc60003fdc000 */
[----:B------:R-:W5:Y:S01]  /*10260*/  @!P0 MUFU.RCP R22, R22 ;  /* 0x0000001600168308 */ /* 0x000f620000001000 */
[----:B---3--:R-:W-:Y:S01]  /*10270*/  @!P1 FADD.FTZ R55, R55, 1 ;  /* 0x3f80000037379421 */ /* 0x008fe20000010000 */
[----:B0-----:R-:W-:-:S06]  /*10280*/  @!P3 FADD.FTZ R57, R57, 1 ;  /* 0x3f8000003939b421 */ /* 0x001fcc0000010000 */
[----:B------:R-:W0:Y:S01]  /*10290*/  @!P1 MUFU.RCP R55, R55 ;  /* 0x0000003700379308 */ /* 0x000e220000001000 */
[----:B------:R-:W-:Y:S01]  /*102a0*/  @!P5 FMUL.FTZ R59, R59, -1.4426950216293334961 ;  /* 0xbfb8aa3b3b3bd820 */ /* 0x000fe20000410000 */
[----:B------:R-:W-:Y:S01]  /*102b0*/  @!P6 FMUL.FTZ R60, R60, -1.4426950216293334961 ;  /* 0xbfb8aa3b3c3ce820 */ /* 0x000fe20000410000 */
[----:B----4-:R-:W-:Y:S01]  /*102c0*/  @!P2 FADD.FTZ R56, R56, 1 ;  /* 0x3f8000003838a421 */ /* 0x010fe20000010000 */
[----:B--2---:R-:W-:-:S04]  /*102d0*/  @!P4 FADD.FTZ R58, R58, 1 ;  /* 0x3f8000003a3ac421 */ /* 0x004fc80000010000 */
[----:B------:R-:W2:Y:S01]  /*102e0*/  @!P3 MUFU.RCP R57, R57 ;  /* 0x000000390039b308 */ /* 0x000ea20000001000 */
[----:B-----5:R-:W-:Y:S01]  /*102f0*/  @!P0 FMUL.FTZ R39, R39, R22 ;  /* 0x0000001627278220 */ /* 0x020fe20000410000 */
[----:B------:R-:W-:Y:S01]  /*10300*/  ISETP.NE.AND P0, PT, R3, RZ, PT ;  /* 0x000000ff0300720c */ /* 0x000fe20003f05270 */
[----:B------:R-:W-:Y:S05]  /*10310*/  LDS.U16 R22, [R20+0x16] ;  /* 0x0000160014167984 */ /* 0x000fea0000000400 */
[----:B------:R-:W3:Y:S01]  /*10320*/  @!P5 MUFU.EX2 R59, R59 ;  /* 0x0000003b003bd308 */ /* 0x000ee20000000800 */
[----:B------:R-:W4:Y:S03]  /*10330*/  LDS.U16 R3, [R20+0x14] ;  /* 0x0000140014037984 */ /* 0x000f260000000400 */
[----:B------:R-:W5:Y:S04]  /*10340*/  @!P6 MUFU.EX2 R60, R60 ;  /* 0x0000003c003ce308 */ /* 0x000f680000000800 */
[----:B------:R-:W1:Y:S08]  /*10350*/  @!P2 MUFU.RCP R56, R56 ;  /* 0x000000380038a308 */ /* 0x000e700000001000 */
[----:B------:R-:W4:Y:S01]  /*10360*/  @!P4 MUFU.RCP R58, R58 ;  /* 0x0000003a003ac308 */ /* 0x000f220000001000 */
[----:B0-----:R-:W-:Y:S01]  /*10370*/  @!P1 FMUL.FTZ R40, R40, R55 ;  /* 0x0000003728289220 */ /* 0x001fe20000410000 */
[----:B--2---:R-:W-:Y:S01]  /*10380*/  @!P3 FMUL.FTZ R38, R38, R57 ;  /* 0x000000392626b220 */ /* 0x004fe20000410000 */
[----:B------:R-:W0:Y:S01]  /*10390*/  LDS.U16 R55, [R20+0x18] ;  /* 0x0000180014377984 */ /* 0x000e220000000400 */
[----:B---3--:R-:W-:Y:S01]  /*103a0*/  @!P5 FADD.FTZ R59, R59, 1 ;  /* 0x3f8000003b3bd421 */ /* 0x008fe20000010000 */
[----:B-----5:R-:W-:-:S02]  /*103b0*/  @!P6 FADD.FTZ R60, R60, 1 ;  /* 0x3f8000003c3ce421 */ /* 0x020fc40000010000 */
[----:B------:R-:W2:Y:S01]  /*103c0*/  LDS.U16 R57, [R20+0x1c] ;  /* 0x00001c0014397984 */ /* 0x000ea20000000400 */
[----:B-1----:R-:W-:Y:S02]  /*103d0*/  @!P2 FMUL.FTZ R37, R37, R56 ;  /* 0x000000382525a220 */ /* 0x002fe40000410000 */
[----:B------:R-:W1:Y:S01]  /*103e0*/  @!P5 MUFU.RCP R59, R59 ;  /* 0x0000003b003bd308 */ /* 0x000e620000001000 */
[----:B------:R-:W3:Y:S01]  /*103f0*/  LDS.U16 R56, [R20+0x1a] ;  /* 0x00001a0014387984 */ /* 0x000ee20000000400 */
[----:B----4-:R-:W-:-:S06]  /*10400*/  @!P4 FMUL.FTZ R29, R29, R58 ;  /* 0x0000003a1d1dc220 */ /* 0x010fcc0000410000 */
[----:B------:R-:W4:Y:S01]  /*10410*/  @!P6 MUFU.RCP R60, R60 ;  /* 0x0000003c003ce308 */ /* 0x000f220000001000 */
[----:B------:R-:W5:Y:S01]  /*10420*/  LDS.U16 R58, [R20+0x1e] ;  /* 0x00001e00143a7984 */ /* 0x000f620000000400 */
[----:B------:R-:W-:Y:S01]  /*10430*/  BAR.SYNC.DEFER_BLOCKING 0x0 ;  /* 0x0000000000007b1d */ /* 0x000fe20000010000 */
[----:B------:R-:W-:Y:S01]  /*10440*/  PRMT R61, R82, 0x7632, R61 ;  /* 0x00007632523d7816 */ /* 0x000fe2000000003d */
[----:B------:R-:W-:Y:S01]  /*10450*/  HADD2.F32 R3, -RZ, R3.H0_H0 ;  /* 0x20000003ff037230 */ /* 0x000fe20000004100 */
[----:B------:R-:W-:Y:S01]  /*10460*/  PRMT R62, R84, 0x7632, R62 ;  /* 0x00007632543e7816 */ /* 0x000fe2000000003e */
[----:B-1----:R-:W-:Y:S01]  /*10470*/  @!P5 FMUL.FTZ R30, R30, R59 ;  /* 0x0000003b1e1ed220 */ /* 0x002fe20000410000 */
[----:B------:R-:W-:Y:S01]  /*10480*/  PRMT R59, R78, 0x7632, R59 ;  /* 0x000076324e3b7816 */ /* 0x000fe2000000003b */
[----:B------:R-:W-:Y:S02]  /*10490*/  HADD2.F32 R22, -RZ, R22.H0_H0 ;  /* 0x20000016ff167230 */ /* 0x000fe40000004100 */
[----:B----4-:R-:W-:Y:S01]  /*104a0*/  @!P6 FMUL.FTZ R27, R27, R60 ;  /* 0x0000003c1b1be220 */ /* 0x010fe20000410000 */
[----:B------:R-:W-:Y:S01]  /*104b0*/  PRMT R60, R80, 0x7632, R60 ;  /* 0x00007632503c7816 */ /* 0x000fe2000000003c */
[----:B------:R-:W-:Y:S01]  /*104c0*/  FADD.FTZ R3, R3, UR7 ;  /* 0x0000000703037e21 */ /* 0x000fe20008010000 */
[----:B------:R-:W-:Y:S01]  /*104d0*/  MOV R64, UR27 ;  /* 0x0000001b00407c02 */ /* 0x000fe20008000f00 */
[----:B------:R-:W-:Y:S01]  /*104e0*/  FADD.FTZ R22, R22, UR7 ;  /* 0x0000000716167e21 */ /* 0x000fe20008010000 */
[----:B------:R1:W-:Y:S04]  /*104f0*/  STS.U16 [R20+0x2], R59 ;  /* 0x0000023b14007388 */ /* 0x0003e80000000400 */
[----:B------:R4:W-:Y:S04]  /*10500*/  STS.U16 [R20+0x6], R60 ;  /* 0x0000063c14007388 */ /* 0x0009e80000000400 */
[----:B------:R0:W-:Y:S01]  /*10510*/  STS.U16 [R20+0xa], R61 ;  /* 0x00000a3d14007388 */ /* 0x0001e20000000400 */
[----:B-1----:R-:W-:-:S03]  /*10520*/  PRMT R59, R86, 0x7632, R59 ;  /* 0x00007632563b7816 */ /* 0x002fc6000000003b */
[----:B------:R1:W-:Y:S01]  /*10530*/  STS.U16 [R20+0xe], R62 ;  /* 0x00000e3e14007388 */ /* 0x0003e20000000400 */
[----:B----4-:R-:W-:Y:S02]  /*10540*/  PRMT R60, R88, 0x7632, R60 ;  /* 0x00007632583c7816 */ /* 0x010fe4000000003c */
[----:B0-----:R-:W-:Y:S02]  /*10550*/  PRMT R61, R90, 0x7632, R61 ;  /* 0x000076325a3d7816 */ /* 0x001fe4000000003d */
[----:B-1----:R-:W-:Y:S01]  /*10560*/  PRMT R62, R92, 0x7632, R62 ;  /* 0x000076325c3e7816 */ /* 0x002fe2000000003e */
[----:B------:R-:W-:Y:S01]  /*10570*/  STS.U16 [R20], R78 ;  /* 0x0000004e14007388 */ /* 0x000fe20000000400 */
[----:B------:R-:W-:Y:S01]  /*10580*/  FSETP.GTU.FTZ.AND P6, PT, R3, 20, PT ;  /* 0x41a000000300780b */ /* 0x000fe20003fdc000 */
[----:B------:R-:W-:Y:S02]  /*10590*/  HADD2.F32 R55, -RZ, R55.H0_H0 ;  /* 0x20000037ff377230 */ /* 0x000fe40000004100 */
        /* <DEDUP_REMOVED lines=34> */
[----:B---3--:R-:W-:Y:S01]  /*107c0*/  HADD2.F32 R56, -RZ, R56.H0_H0 ;  /* 0x20000038ff387230 */ /* 0x008fe20000004100 */
[----:B------:R-:W-:Y:S01]  /*107d0*/  FSETP.GTU.FTZ.AND P2, PT, R55, 20, PT ;  /* 0x41a000003700780b */ /* 0x000fe20003f5c000 */
[----:B------:R-:W-:Y:S01]  /*107e0*/  @!P6 FMUL.FTZ R3, R3, -1.4426950216293334961 ;  /* 0xbfb8aa3b0303e820 */ /* 0x000fe20000410000 */
[----:B------:R-:W-:Y:S01]  /*107f0*/  FSETP.GTU.FTZ.AND P1, PT, R57, 20, PT ;  /* 0x41a000003900780b */ /* 0x000fe20003f3c000 */
[----:B-----5:R-:W-:-:S02]  /*10800*/  HADD2.F32 R58, -RZ, R58.H0_H0 ;  /* 0x2000003aff3a7230 */ /* 0x020fc40000004100 */
[----:B------:R-:W-:Y:S01]  /*10810*/  FADD.FTZ R56, R56, UR7 ;  /* 0x0000000738387e21 */ /* 0x000fe20008010000 */
[----:B------:R-:W-:Y:S01]  /*10820*/  @!P3 FMUL.FTZ R22, R22, -1.4426950216293334961 ;  /* 0xbfb8aa3b1616b820 */ /* 0x000fe20000410000 */
[----:B------:R-:W1:Y:S01]  /*10830*/  @!P6 MUFU.EX2 R3, R3 ;  /* 0x000000030003e308 */ /* 0x000e620000000800 */
[----:B------:R-:W-:Y:S02]  /*10840*/  FADD.FTZ R58, R58, UR7 ;  /* 0x000000073a3a7e21 */ /* 0x000fe40008010000 */
[----:B------:R-:W-:Y:S02]  /*10850*/  FSETP.GTU.FTZ.AND P5, PT, R56, 20, PT ;  /* 0x41a000003800780b */ /* 0x000fe40003fbc000 */
[----:B------:R-:W2:Y:S01]  /*10860*/  @!P3 MUFU.EX2 R22, R22 ;  /* 0x000000160016b308 */ /* 0x000ea20000000800 */
[----:B------:R-:W-:Y:S01]  /*10870*/  @!P2 FMUL.FTZ R55, R55, -1.4426950216293334961 ;  /* 0xbfb8aa3b3737a820 */ /* 0x000fe20000410000 */
[----:B------:R-:W-:Y:S01]  /*10880*/  FSETP.GTU.FTZ.AND P4, PT, R58, 20, PT ;  /* 0x41a000003a00780b */ /* 0x000fe20003f9c000 */
[----:B------:R-:W-:Y:S01]  /*10890*/  @!P1 FMUL.FTZ R57, R57, -1.4426950216293334961 ;  /* 0xbfb8aa3b39399820 */ /* 0x000fe20000410000 */
[----:B------:R-:W3:Y:S03]  /*108a0*/  S2UR UR8, SR_CTAID.Y ;  /* 0x00000000000879c3 */ /* 0x000ee60000002600 */
[----:B------:R-:W4:Y:S01]  /*108b0*/  @!P2 MUFU.EX2 R55, R55 ;  /* 0x000000370037a308 */ /* 0x000f220000000800 */
[----:B------:R-:W5:Y:S03]  /*108c0*/  LDS R60, [UR25+0x420] ;  /* 0x00042019ff3c7984 */ /* 0x000f660008000800 */
[----:B------:R-:W0:Y:S01]  /*108d0*/  @!P1 MUFU.EX2 R57, R57 ;  /* 0x0000003900399308 */ /* 0x000e220000000800 */
[----:B------:R-:W-:Y:S01]  /*108e0*/  @!P5 FMUL.FTZ R56, R56, -1.4426950216293334961 ;  /* 0xbfb8aa3b3838d820 */ /* 0x000fe20000410000 */
[----:B-1----:R-:W-:Y:S01]  /*108f0*/  @!P6 FADD.FTZ R3, R3, 1 ;  /* 0x3f8000000303e421 */ /* 0x002fe20000010000 */
[----:B------:R-:W-:Y:S01]  /*10900*/  USHF.R.S32.HI UR31, URZ, 0x1f, UR30 ;  /* 0x0000001fff1f7899 */ /* 0x000fe2000801141e */
[----:B------:R-:W-:Y:S01]  /*10910*/  @!P4 FMUL.FTZ R58, R58, -1.4426950216293334961 ;  /* 0xbfb8aa3b3a3ac820 */ /* 0x000fe20000410000 */
[----:B--2---:R-:W-:-:S02]  /*10920*/  @!P3 FADD.FTZ R22, R22, 1 ;  /* 0x3f8000001616b421 */ /* 0x004fc40000010000 */
[----:B------:R-:W1:Y:S01]  /*10930*/  @!P5 MUFU.EX2 R56, R56 ;  /* 0x000000380038d308 */ /* 0x000e620000000800 */
[----:B------:R-:W-:-:S03]  /*10940*/  UIMAD.WIDE.U32 UR10, UR36, UR32, UR30 ;  /* 0x00000020240a72a5 */ /* 0x000fc6000f8e001e */
[----:B------:R-:W2:Y:S01]  /*10950*/  @!P6 MUFU.RCP R3, R3 ;  /* 0x000000030003e308 */ /* 0x000ea20000001000 */
[----:B----4-:R-:W-:Y:S01]  /*10960*/  @!P2 FADD.FTZ R55, R55, 1 ;  /* 0x3f8000003737a421 */ /* 0x010fe20000010000 */
[----:B------:R-:W-:Y:S01]  /*10970*/  UIMAD UR11, UR36, UR33, UR11 ;  /* 0x00000021240b72a4 */ /* 0x000fe2000f8e020b */
[----:B0-----:R-:W-:Y:S01]  /*10980*/  @!P1 FADD.FTZ R57, R57, 1 ;  /* 0x3f80000039399421 */ /* 0x001fe20000010000 */
[----:B------:R-:W0:Y:S04]  /*10990*/  LDCU.64 UR32, c[0x0][0x550] ;  /* 0x0000aa00ff2077ac */ /* 0x000e280008000a00 */
[----:B------:R-:W4:Y:S04]  /*109a0*/  @!P4 MUFU.EX2 R58, R58 ;  /* 0x0000003a003ac308 */ /* 0x000f280000000800 */
[----:B------:R-:W0:Y:S01]  /*109b0*/  @!P3 MUFU.RCP R22, R22 ;  /* 0x000000160016b308 */ /* 0x000e220000001000 */
[----:B---3--:R-:W-:Y:S01]  /*109c0*/  UIMAD UR27, UR8, UR35, URZ ;  /* 0x00000023081b72a4 */ /* 0x008fe2000f8e02ff */
[----:B-1----:R-:W-:Y:S01]  /*109d0*/  @!P5 FADD.FTZ R56, R56, 1 ;  /* 0x3f8000003838d421 */ /* 0x002fe20000010000 */
[----:B------:R-:W-:Y:S01]  /*109e0*/  UIMAD.WIDE.U32 UR10, UR8, UR34, UR10 ;  /* 0x00000022080a72a5 */ /* 0x000fe2000f8e000a */
[----:B------:R-:W-:Y:S01]  /*109f0*/  FADD.FTZ R2, R44, R2 ;  /* 0x000000022c027221 */ /* 0x000fe20000010000 */
[----:B------:R-:W1:Y:S03]  /*10a00*/  LDCU.64 UR34, c[0x0][0x560] ;  /* 0x0000ac00ff2277ac */ /* 0x000e660008000a00 */
[----:B------:R-:W3:Y:S08]  /*10a10*/  @!P2 MUFU.RCP R55, R55 ;  /* 0x000000370037a308 */ /* 0x000ef00000001000 */
[----:B------:R-:W5:Y:S01]  /*10a20*/  @!P1 MUFU.RCP R91, R57 ;  /* 0x00000039005b9308 */ /* 0x000f620000001000 */
[----:B----4-:R-:W-:Y:S01]  /*10a30*/  @!P4 FADD.FTZ R58, R58, 1 ;  /* 0x3f8000003a3ac421 */ /* 0x010fe20000010000 */
[----:B--2---:R-:W-:Y:S01]  /*10a40*/  @!P6 FMUL.FTZ R28, R28, R3 ;  /* 0x000000031c1ce220 */ /* 0x004fe20000410000 */
[----:B------:R-:W-:Y:S01]  /*10a50*/  IADD3 R3, P6, PT, R31, UR10, RZ ;  /* 0x0000000a1f037c10 */ /* 0x000fe2000ffde0ff */
[----:B0-----:R-:W-:-:S04]  /*10a60*/  @!P3 FMUL.FTZ R25, R25, R22 ;  /* 0x000000161919b220 */ /* 0x001fc80000410000 */
[----:B------:R0:W2:Y:S02]  /*10a70*/  @!P5 MUFU.RCP R62, R56 ;  /* 0x00000038003ed308 */ /* 0x0000a40000001000 */
[----:B0-----:R-:W-:-:S06]  /*10a80*/  MOV R56, UR27 ;  /* 0x0000001b00387c02 */ /* 0x001fcc0008000f00 */
[----:B------:R-:W0:Y:S01]  /*10a90*/  @!P4 MUFU.RCP R58, R58 ;  /* 0x0000003a003ac308 */ /* 0x000e220000001000 */
[----:B------:R-:W-:Y:S01]  /*10aa0*/  IADD3.X R22, PT, PT, R56, UR11, RZ, P6, !PT ;  /* 0x0000000b38167c10 */ /* 0x000fe2000b7fe4ff */
[----:B---3--:R-:W-:Y:S01]  /*10ab0*/  @!P2 FMUL.FTZ R26, R26, R55 ;  /* 0x000000371a1aa220 */ /* 0x008fe20000410000 */
[----:B------:R-:W-:Y:S01]  /*10ac0*/  LEA R56, P6, R3, UR32, 0x1 ;  /* 0x0000002003387c11 */ /* 0x000fe2000f8c08ff */
[----:B-----5:R-:W-:Y:S01]  /*10ad0*/  @!P1 FMUL.FTZ R24, R24, R91 ;  /* 0x0000005b18189220 */ /* 0x020fe20000410000 */
[-C--:B------:R-:W-:Y:S02]  /*10ae0*/  ISETP.GE.AND P2, PT, R31, R60.reuse, PT ;  /* 0x0000003c1f00720c */ /* 0x080fe40003f46270 */
[----:B------:R-:W-:Y:S01]  /*10af0*/  ISETP.GE.AND P3, PT, R54, R60, PT ;  /* 0x0000003c3600720c */ /* 0x000fe20003f66270 */
[----:B--2---:R-:W-:Y:S01]  /*10b00*/  @!P5 FMUL.FTZ R23, R23, R62 ;  /* 0x0000003e1717d220 */ /* 0x004fe20000410000 */
[----:B------:R-:W-:Y:S01]  /*10b10*/  LEA.HI.X R57, R3, UR33, R22, 0x1, P6 ;  /* 0x0000002103397c11 */ /* 0x000fe2000b0f0c16 */
[----:B------:R-:W2:Y:S01]  /*10b20*/  LDCU.64 UR10, c[0x0][0x518] ;  /* 0x0000a300ff0a77ac */ /* 0x000ea20008000a00 */
[----:B------:R-:W-:-:S02]  /*10b30*/  ISETP.GE.AND P6, PT, R53, R60, PT ;  /* 0x0000003c3500720c */ /* 0x000fc40003fc6270 */
[-C--:B------:R-:W-:Y:S01]  /*10b40*/  ISETP.GE.AND P1, PT, R51, R60.reuse, PT ;  /* 0x0000003c3300720c */ /* 0x080fe20003f26270 */
[----:B------:R-:W3:Y:S01]  /*10b50*/  LDCU.64 UR32, c[0x0][0x520] ;  /* 0x0000a400ff2077ac */ /* 0x000ee20008000a00 */
        /* <DEDUP_REMOVED lines=47> */
[----:B0-----:R-:W-:Y:S02]  /*10e50*/  PRMT R57, R3, 0x7632, R57 ;  /* 0x0000763203397816 */ /* 0x001fe40000000039 */
[----:B------:R-:W-:Y:S02]  /*10e60*/  F2FP.F16.F32.PACK_AB R3, R23, R26 ;  /* 0x0000001a1703723e */ /* 0x000fe400000000ff */
[----:B----4-:R-:W-:Y:S01]  /*10e70*/  F2FP.F16.F32.PACK_AB R55, R25, R28 ;  /* 0x0000001c1937723e */ /* 0x010fe200000000ff */
[----:B------:R0:W-:Y:S04]  /*10e80*/  STS.U16 [R20+0x4], R58 ;  /* 0x0000043a14007388 */ /* 0x0001e80000000400 */
[----:B------:R4:W-:Y:S04]  /*10e90*/  STS.U16 [R20+0x8], R60 ;  /* 0x0000083c14007388 */ /* 0x0009e80000000400 */
[----:B------:R5:W-:Y:S01]  /*10ea0*/  STS.U16 [R20+0xc], R56 ;  /* 0x00000c3814007388 */ /* 0x000be20000000400 */
[----:B0-----:R-:W-:-:S02]  /*10eb0*/  PRMT R58, R55, 0x7632, R58 ;  /* 0x00007632373a7816 */ /* 0x001fc4000000003a */
        /* <DEDUP_REMOVED lines=33> */
[----:B--2---:R-:W-:Y:S01]  /*110d0*/  UIMAD.WIDE.U32 UR30, UR36, UR10, UR30 ;  /* 0x0000000a241e72a5 */ /* 0x004fe2000f8e001e */
[----:B------:R-:W-:-:S03]  /*110e0*/  FADD.FTZ R43, R2, R43 ;  /* 0x0000002b022b7221 */ /* 0x000fc60000010000 */
[----:B------:R-:W-:Y:S01]  /*110f0*/  UIMAD UR11, UR36, UR11, UR31 ;  /* 0x0000000b240b72a4 */ /* 0x000fe2000f8e021f */
[----:B------:R-:W-:Y:S02]  /*11100*/  FADD.FTZ R42, R43, R42 ;  /* 0x0000002a2b2a7221 */ /* 0x000fe40000010000 */
[----:B------:R-:W-:Y:S02]  /*11110*/  UMOV UR10, UR30 ;  /* 0x0000001e000a7c82 */ /* 0x000fe40008000000 */
[----:B---3--:R-:W-:Y:S01]  /*11120*/  UIMAD.WIDE.U32 UR10, UR8, UR32, UR10 ;  /* 0x00000020080a72a5 */ /* 0x008fe2000f8e000a */
[----:B------:R-:W-:-:S03]  /*11130*/  FADD.FTZ R39, R42, R39 ;  /* 0x000000272a277221 */ /* 0x000fc60000010000 */
[----:B------:R-:W-:Y:S02]  /*11140*/  UIMAD UR11, UR8, UR33, UR11 ;  /* 0x00000021080b72a4 */ /* 0x000fe4000f8e020b */
[----:B0-----:R-:W-:Y:S01]  /*11150*/  IADD3 R3, P0, PT, R31, UR10, RZ ;  /* 0x0000000a1f037c10 */ /* 0x001fe2000ff1e0ff */
[----:B------:R-:W-:-:S03]  /*11160*/  FADD.FTZ R40, R39, R40 ;  /* 0x0000002827287221 */ /* 0x000fc60000010000 */
[----:B----4-:R-:W-:Y:S02]  /*11170*/  IADD3.X R6, PT, PT, RZ, UR11, RZ, P0, !PT ;  /* 0x0000000bff067c10 */ /* 0x010fe400087fe4ff */
[----:B-1----:R-:W-:Y:S01]  /*11180*/  LEA R2, P3, R3, UR34, 0x1 ;  /* 0x0000002203027c11 */ /* 0x002fe2000f8608ff */
[----:B------:R-:W-:-:S03]  /*11190*/  FADD.FTZ R37, R40, R37 ;  /* 0x0000002528257221 */ /* 0x000fc60000010000 */
[----:B------:R-:W-:Y:S01]  /*111a0*/  LEA.HI.X R3, R3, UR35, R6, 0x1, P3 ;  /* 0x0000002303037c11 */ /* 0x000fe200098f0c06 */
[----:B------:R-:W-:Y:S01]  /*111b0*/  FADD.FTZ R38, R37, R38 ;  /* 0x0000002625267221 */ /* 0x000fe20000010000 */
[-C--:B-----5:R-:W-:Y:S02]  /*111c0*/  ISETP.GE.AND P2, PT, R31, R4.reuse, PT ;  /* 0x000000041f00720c */ /* 0x0a0fe40003f46270 */
[-C--:B------:R-:W-:Y:S01]  /*111d0*/  ISETP.GE.AND P1, PT, R54, R4.reuse, PT ;  /* 0x000000043600720c */ /* 0x080fe20003f26270 */
[----:B------:R-:W-:Y:S01]  /*111e0*/  FADD.FTZ R29, R38, R29 ;  /* 0x0000001d261d7221 */ /* 0x000fe20000010000 */
[-C--:B------:R-:W-:Y:S02]  /*111f0*/  ISETP.GE.AND P0, PT, R53, R4.reuse, PT ;  /* 0x000000043500720c */ /* 0x080fe40003f06270 */
[-C--:B------:R-:W-:Y:S02]  /*11200*/  ISETP.GE.AND P4, PT, R51, R4.reuse, PT ;  /* 0x000000043300720c */ /* 0x080fe40003f86270 */
[----:B------:R-:W-:-:S02]  /*11210*/  ISETP.GE.AND P6, PT, R52, R4, PT ;  /* 0x000000043400720c */ /* 0x000fc40003fc6270 */
[-C--:B------:R-:W-:Y:S02]  /*11220*/  ISETP.GE.AND P5, PT, R33, R4.reuse, PT ;  /* 0x000000042100720c */ /* 0x080fe40003fa6270 */
[-C--:B------:R-:W-:Y:S01]  /*11230*/  ISETP.GE.AND P3, PT, R50, R4.reuse, PT ;  /* 0x000000043200720c */ /* 0x080fe20003f66270 */
[----:B------:R-:W-:Y:S01]  /*11240*/  @!P2 STG.E.U16 desc[UR28][R2.64], R55 ;  /* 0x000000370200a986 */ /* 0x000fe2000c10151c */
[----:B------:R-:W-:-:S03]  /*11250*/  ISETP.GE.AND P2, PT, R49, R4, PT ;  /* 0x000000043100720c */ /* 0x000fc60003f46270 */
[----:B------:R-:W-:Y:S01]  /*11260*/  @!P1 STG.E.U16 desc[UR28][R2.64+0x40], R5 ;  /* 0x0000400502009986 */ /* 0x000fe2000c10151c */
[----:B------:R-:W-:Y:S01]  /*11270*/  ISETP.GE.AND P1, PT, R48, R4, PT ;  /* 0x000000043000720c */ /* 0x000fe20003f26270 */
[----:B------:R-:W-:Y:S01]  /*11280*/  FADD.FTZ R30, R29, R30 ;  /* 0x0000001e1d1e7221 */ /* 0x000fe20000010000 */
[----:B------:R-:W-:-:S03]  /*11290*/  UIADD3 UR24, UP0, UPT, UR24, -0x800, URZ ;  /* 0xfffff80018187890 */ /* 0x000fc6000ff1e0ff */
[----:B------:R-:W-:Y:S01]  /*112a0*/  FADD.FTZ R27, R30, R27 ;  /* 0x0000001b1e1b7221 */ /* 0x000fe20000010000 */
[----:B------:R-:W-:Y:S01]  /*112b0*/  @!P0 STG.E.U16 desc[UR28][R2.64+0x80], R57 ;  /* 0x0000803902008986 */ /* 0x000fe2000c10151c */
[-C--:B------:R-:W-:Y:S02]  /*112c0*/  ISETP.GE.AND P0, PT, R47, R4.reuse, PT ;  /* 0x000000042f00720c */ /* 0x080fe40003f06270 */
[----:B------:R-:W-:Y:S01]  /*112d0*/  FADD.FTZ R28, R27, R28 ;  /* 0x0000001c1b1c7221 */ /* 0x000fe20000010000 */
[----:B------:R-:W-:Y:S01]  /*112e0*/  @!P4 STG.E.U16 desc[UR28][R2.64+0xc0], R7 ;  /* 0x0000c0070200c986 */ /* 0x000fe2000c10151c */
[-C--:B------:R-:W-:Y:S01]  /*112f0*/  ISETP.GE.AND P4, PT, R46, R4.reuse, PT ;  /* 0x000000042e00720c */ /* 0x080fe20003f86270 */
[----:B------:R-:W-:Y:S02]  /*11300*/  UIADD3.X UR22, UPT, UPT, UR22, -0x1, URZ, UP0, !UPT ;  /* 0xffffffff16167890 */ /* 0x000fe400087fe4ff */
        /* <DEDUP_REMOVED lines=9> */
[----:B------:R-:W-:Y:S01]  /*113a0*/  ISETP.GE.AND P1, PT, R34, R4, PT ;  /* 0x000000042200720c */ /* 0x000fe20003f26270 */
[----:B------:R-:W-:Y:S01]  /*113b0*/  FADD.FTZ R25, R28, R25 ;  /* 0x000000191c197221 */ /* 0x000fe20000010000 */
[----:B------:R-:W-:-:S03]  /*113c0*/  UIADD3 UR9, UP0, UPT, UR9, -0x400, URZ ;  /* 0xfffffc0009097890 */ /* 0x000fc6000ff1e0ff */
[----:B------:R-:W-:Y:S01]  /*113d0*/  FADD.FTZ R26, R25, R26 ;  /* 0x0000001a191a7221 */ /* 0x000fe20000010000 */
[----:B------:R-:W-:Y:S02]  /*113e0*/  UIADD3.X UR12, UPT, UPT, UR12, -0x1, URZ, UP0, !UPT ;  /* 0xffffffff0c0c7890 */ /* 0x000fe400087fe4ff */
[----:B------:R-:W-:Y:S01]  /*113f0*/  UISETP.GT.AND UP0, UPT, UR19, 0x1, UPT ;  /* 0x000000011300788c */ /* 0x000fe2000bf04270 */
[----:B------:R-:W-:Y:S01]  /*11400*/  FADD.FTZ R23, R26, R23 ;  /* 0x000000171a177221 */ /* 0x000fe20000010000 */
[----:B------:R-:W-:Y:S01]  /*11410*/  @!P0 STG.E.U16 desc[UR28][R2.64+0x240], R13 ;  /* 0x0002400d02008986 */ /* 0x000fe2000c10151c */
[----:B------:R-:W-:-:S03]  /*11420*/  UIADD3 UR10, UPT, UPT, UR19, -0x1, URZ ;  /* 0xffffffff130a7890 */ /* 0x000fc6000fffe0ff */
[----:B------:R-:W-:Y:S04]  /*11430*/  @!P4 STG.E.U16 desc[UR28][R2.64+0x280], R65 ;  /* 0x000280410200c986 */ /* 0x000fe8000c10151c */
[----:B------:R-:W-:Y:S04]  /*11440*/  @!P6 STG.E.U16 desc[UR28][R2.64+0x2c0], R15 ;  /* 0x0002c00f0200e986 */ /* 0x000fe8000c10151c */
[----:B------:R-:W-:Y:S04]  /*11450*/  @!P5 STG.E.U16 desc[UR28][R2.64+0x300], R67 ;  /* 0x000300430200d986 */ /* 0x000fe8000c10151c */
[----:B------:R-:W-:Y:S04]  /*11460*/  @!P3 STG.E.U16 desc[UR28][R2.64+0x340], R17 ;  /* 0x000340110200b986 */ /* 0x000fe8000c10151c */
[----:B------:R-:W-:Y:S04]  /*11470*/  @!P2 STG.E.U16 desc[UR28][R2.64+0x380], R69 ;  /* 0x000380450200a986 */ /* 0x000fe8000c10151c */
[----:B------:R0:W-:Y:S01]  /*11480*/  @!P1 STG.E.U16 desc[UR28][R2.64+0x3c0], R19 ;  /* 0x0003c01302009986 */ /* 0x0001e2000c10151c */
[----:B------:R-:W-:-:S02]  /*11490*/  UIADD3 UR26, UP1, UPT, UR26, -0x800, URZ ;  /* 0xfffff8001a1a7890 */ /* 0x000fc4000ff3e0ff */
[----:B------:R-:W-:Y:S02]  /*114a0*/  UIADD3 UR20, UP2, UPT, UR20, -0x400, URZ ;  /* 0xfffffc0014147890 */ /* 0x000fe4000ff5e0ff */
[----:B------:R-:W-:Y:S01]  /*114b0*/  UIADD3 UR14, UP3, UPT, UR14, -0x400, URZ ;  /* 0xfffffc000e0e7890 */ /* 0x000fe2000ff7e0ff */
[----:B0-----:R-:W-:Y:S01]  /*114c0*/  FADD.FTZ R2, R23, R24 ;  /* 0x0000001817027221 */ /* 0x001fe20000010000 */
[----:B------:R-:W-:-:S03]  /*114d0*/  UIADD3.X UR23, UPT, UPT, UR23, -0x1, URZ, UP1, !UPT ;  /* 0xffffffff17177890 */ /* 0x000fc60008ffe4ff */
[----:B------:R-:W-:Y:S01]  /*114e0*/  FADD.FTZ R2, R2, R21 ;  /* 0x0000001502027221 */ /* 0x000fe20000010000 */
[----:B------:R-:W-:Y:S02]  /*114f0*/  UIADD3.X UR21, UPT, UPT, UR21, -0x1, URZ, UP2, !UPT ;  /* 0xffffffff15157890 */ /* 0x000fe400097fe4ff */
[----:B------:R-:W-:Y:S01]  /*11500*/  UIADD3.X UR13, UPT, UPT, UR13, -0x1, URZ, UP3, !UPT ;  /* 0xffffffff0d0d7890 */ /* 0x000fe20009ffe4ff */
[----:B------:R-:W-:Y:S01]  /*11510*/  UMOV UR19, UR10 ;  /* 0x0000000a00137c82 */ /* 0x000fe20008000000 */
[----:B------:R-:W-:Y:S10]  /*11520*/  BRA.U UP0, `(.L_x_13754) ;  /* 0xfffffef500687547 */ /* 0x000ff4000b83ffff */
.L_x_13640:
        /* <DEDUP_REMOVED lines=33> */
.L_x_13756:
[----:B------:R-:W-:Y:S05]  /*11740*/  BSYNC.RECONVERGENT B0 ;  /* 0x0000000000007941 */ /* 0x000fea0003800200 */
.L_x_13755:
        /* <DEDUP_REMOVED lines=31> */
.L_x_13758:
[----:B------:R-:W-:Y:S05]  /*11940*/  BSYNC.RECONVERGENT B0 ;  /* 0x0000000000007941 */ /* 0x000fea0003800200 */
.L_x_13757:
        /* <DEDUP_REMOVED lines=11> */
.L_x_13759:
        /* <DEDUP_REMOVED lines=19> */
.L_x_13760:
        /* <DEDUP_REMOVED lines=13> */
.L_x_18741:


//--------------------- .text._Z25selective_scan_bwd_kernelI32Selective_Scan_bwd_kernel_traitsILi32ELi16ELb0ELb1ELb1ELb1ELb1EN3c104HalfENS1_7complexIfEEEEv12SSMParamsBwd --------------------------
	.section	.text._Z25selective_scan_bwd_kernelI32Selective_Scan_bwd_kernel_traitsILi32ELi16ELb0ELb1ELb1ELb1ELb1EN3c104HalfENS1_7complexIfEEEEv12SSMParamsBwd,"ax",@progbits
	.align	128
        .global         _Z25selective_scan_bwd_kernelI32Selective_Scan_bwd_kernel_traitsILi32ELi16ELb0ELb1ELb1ELb1ELb1EN3c104HalfENS1_7complexIfEEEEv12SSMParamsBwd
        .type           _Z25selective_scan_bwd_kernelI32Selective_Scan_bwd_kernel_traitsILi32ELi16ELb0ELb1ELb1ELb1ELb1EN3c104HalfENS1_7complexIfEEEEv12SSMParamsBwd,@function
        .size           _Z25selective_scan_bwd_kernelI32Selective_Scan_bwd_kernel_traitsILi32ELi16ELb0ELb1ELb1ELb1ELb1EN3c104HalfENS1_7complexIfEEEEv12SSMParamsBwd,(.L_x_18742 - _Z25selective_scan_bwd_kernelI32Selective_Scan_bwd_kernel_traitsILi32ELi16ELb0ELb1ELb1ELb1ELb1EN3c104HalfENS1_7complexIfEEEEv12SSMParamsBwd)
        .other          _Z25selective_scan_bwd_kernelI32Selective_Scan_bwd_kernel_traitsILi32ELi16ELb0ELb1ELb1ELb1ELb1EN3c104HalfENS1_7complexIfEEEEv12SSMParamsBwd,@"STO_CUDA_ENTRY STV_DEFAULT"
_Z25selective_scan_bwd_kernelI32Selective_Scan_bwd_kernel_traitsILi32ELi16ELb0ELb1ELb1ELb1ELb1EN3c104HalfENS1_7complexIfEEEEv12SSMParamsBwd:
.text._Z25selective_scan_bwd_kernelI32Selective_Scan_bwd_kernel_traitsILi32ELi16ELb0ELb1ELb1ELb1ELb1EN3c104HalfENS1_7complexIfEEEEv12SSMParamsBwd:
        /* <DEDUP_REMOVED lines=31> */
[----:B------:R-:W4:Y:S02]  /*01f0*/  LDCU.64 UR38, c[0x0][0x480] ;  /* 0x00009000ff2677ac */ /* 0x000f240008000a00 */
[----:B------:R-:W-:-:S04]  /*0200*/  IABS R0, R0 ;  /* 0x0000000000007213 */ /* 0x000fc80000000000 */
        /* <DEDUP_REMOVED lines=9> */
[----:B------:R-:W-:-:S02]  /*02a0*/  ULEA UR18, UR34, 0xfffffe00, 0x9 ;  /* 0xfffffe0022127891 */ /* 0x000fc4000f8e48ff */
        /* <DEDUP_REMOVED lines=21> */
[----:B0-----:R-:W-:-:S02]  /*0400*/  R2UR UR5, R2 ;  /* 0x00000000020572ca */ /* 0x001fc400000e0000 */
[----:B------:R-:W-:-:S11]  /*0410*/  MOV R2, RZ ;  /* 0x000000ff00027202 */ /* 0x000fd60000000f00 */
[----:B------:R-:W-:Y:S02]  /*0420*/  UIADD3 UR8, UPT, UPT, URZ, -UR5, URZ ;  /* 0x80000005ff087290 */ /* 0x000fe4000fffe0ff */
[----:B---3--:R-:W-:Y:S02]  /*0430*/  USHF.R.U64 UR22, UR22, 0x1, UR23 ;  /* 0x0000000116167899 */ /* 0x008fe40008001217 */
[----:B------:R-:W-:Y:S02]  /*0440*/  UIMAD UR8, UR8, UR30, URZ ;  /* 0x0000001e080872a4 */ /* 0x000fe4000f8e02ff */
[----:B------:R-:W-:Y:S02]  /*0450*/  USHF.R.U32.HI UR23, URZ, 0x1, UR23 ;  /* 0x00000001ff177899 */ /* 0x000fe40008011617 */
[----:B------:R-:W-:-:S04]  /*0460*/  UIMAD.WIDE.U32 UR4, UR5, UR8, UR4 ;  /* 0x00000008050472a5 */ /* 0x000fc8000f8e0004 */
[----:B------:R-:W-:Y:S02]  /*0470*/  UIMAD.WIDE.U32 UR8, UR5, UR16, URZ ;  /* 0x00000010050872a5 */ /* 0x000fe4000f8e00ff */
[----:B-1----:R-:W-:Y:S02]  /*0480*/  UIMAD.WIDE.U32 UR4, UR6, UR14, URZ ;  /* 0x0000000e060472a5 */ /* 0x002fe4000f8e00ff */
[----:B------:R-:W-:Y:S02]  /*0490*/  USHF.R.U64 UR8, UR28, 0x1, UR29 ;  /* 0x000000011c087899 */ /* 0x000fe4000800121d */
        /* <DEDUP_REMOVED lines=11> */
[----:B------:R-:W-:Y:S01]  /*0550*/  UIMAD.WIDE.U32 UR14, UR6, UR36, URZ ;  /* 0x00000024060e72a5 */ /* 0x000fe2000f8e00ff */
[----:B------:R-:W0:Y:S02]  /*0560*/  LDCU.64 UR20, c[0x0][0x4c0] ;  /* 0x00009800ff1477ac */ /* 0x000e240008000a00 */
[----:B------:R-:W-:Y:S02]  /*0570*/  @!UP1 UIADD3 UR16, UPT, UPT, UR16, -UR30, URZ ;  /* 0x8000001e10109290 */ /* 0x000fe4000fffe0ff */
[----:B------:R-:W-:Y:S02]  /*0580*/  @!UP1 UIADD3 UR31, UPT, UPT, UR31, 0x1, URZ ;  /* 0x000000011f1f9890 */ /* 0x000fe4000fffe0ff */
[----:B------:R-:W-:Y:S02]  /*0590*/  UISETP.GE.U32.AND UP0, UPT, UR16, UR30, UPT ;  /* 0x0000001e1000728c */ /* 0x000fe4000bf06070 */
[----:B------:R-:W-:-:S02]  /*05a0*/  UISETP.NE.AND UP1, UPT, UR24, URZ, UPT ;  /* 0x000000ff1800728c */ /* 0x000fc4000bf25270 */
[----:B------:R-:W-:Y:S02]  /*05b0*/  UIMAD UR29, UR6, UR27, UR29 ;  /* 0x0000001b061d72a4 */ /* 0x000fe4000f8e021d */
[----:B------:R-:W-:Y:S01]  /*05c0*/  UIMAD UR15, UR6, UR37, UR15 ;  /* 0x00000025060f72a4 */ /* 0x000fe2000f8e020f */
[----:B------:R-:W1:Y:S01]  /*05d0*/  LDCU.64 UR26, c[0x0][0x3c8] ;  /* 0x00007900ff1a77ac */ /* 0x000e620008000a00 */
[----:B------:R-:W2:Y:S03]  /*05e0*/  LDCU.64 UR36, c[0x0][0x528] ;  /* 0x0000a500ff2477ac */ /* 0x000ea60008000a00 */
[----:B------:R-:W-:Y:S01]  /*05f0*/  @UP0 UIADD3 UR31, UPT, UPT, UR31, 0x1, URZ ;  /* 0x000000011f1f0890 */ /* 0x000fe2000fffe0ff */
[----:B------:R-:W3:Y:S03]  /*0600*/  LDCU.64 UR16, c[0x0][0x3e8] ;  /* 0x00007d00ff1077ac */ /* 0x000ee60008000a00 */
[----:B------:R-:W-:-:S02]  /*0610*/  @!UP2 UIADD3 UR31, UPT, UPT, -UR31, URZ, URZ ;  /* 0x000000ff1f1fa290 */ /* 0x000fc4000fffe1ff */
[----:B------:R-:W-:Y:S02]  /*0620*/  @!UP1 ULOP3.LUT UR31, URZ, UR24, URZ, 0x33, !UPT ;  /* 0x00000018ff1f9292 */ /* 0x000fe4000f8e33ff */
[----:B------:R-:W-:Y:S02]  /*0630*/  UIADD3 UR4, UP2, UPT, UR18, UR4, URZ ;  /* 0x0000000412047290 */ /* 0x000fe4000ff5e0ff */
[----:B------:R-:W-:Y:S02]  /*0640*/  USHF.R.S32.HI UR35, URZ, 0x1f, UR31 ;  /* 0x0000001fff237899 */ /* 0x000fe4000801141f */
[----:B------:R-:W-:Y:S02]  /*0650*/  UIADD3.X UR25, UPT, UPT, UR19, UR25, URZ, UP2, !UPT ;  /* 0x0000001913197290 */ /* 0x000fe400097fe4ff */
[----:B0-----:R-:W-:Y:S02]  /*0660*/  UIMAD UR30, UR35, UR20, URZ ;  /* 0x00000014231e72a4 */ /* 0x001fe4000f8e02ff */
[----:B--2---:R-:W-:-:S02]  /*0670*/  ULEA UR24, UP1, UR4, UR36, 0x1 ;  /* 0x0000002404187291 */ /* 0x004fc4000f8208ff */
[----:B------:R-:W-:Y:S01]  /*0680*/  UIMAD UR42, UR31, UR21, UR30 ;  /* 0x000000151f2a72a4 */ /* 0x000fe2000f8e021e */
[----:B------:R-:W0:Y:S01]  /*0690*/  LDCU.64 UR18, c[0x0][0x4e0] ;  /* 0x00009c00ff1277ac */ /* 0x000e220008000a00 */
[----:B-1----:R-:W-:Y:S02]  /*06a0*/  UIMAD UR30, UR35, UR26, URZ ;  /* 0x0000001a231e72a4 */ /* 0x002fe4000f8e02ff */
[----:B------:R-:W-:Y:S02]  /*06b0*/  ULEA.HI.X UR25, UR4, UR37, UR25, 0x1, UP1 ;  /* 0x0000002504197291 */ /* 0x000fe400088f0c19 */
[----:B------:R-:W-:Y:S02]  /*06c0*/  UIMAD.WIDE.U32 UR28, UR31, UR26, UR28 ;  /* 0x0000001a1f1c72a5 */ /* 0x000fe4000f8e001c */
[----:B------:R-:W-:Y:S02]  /*06d0*/  UIMAD UR40, UR31, UR27, UR30 ;  /* 0x0000001b1f2872a4 */ /* 0x000fe4000f8e021e */
[----:B------:R-:W-:Y:S01]  /*06e0*/  UIMAD.WIDE.U32 UR4, UR31, UR20, URZ ;  /* 0x000000141f0472a5 */ /* 0x000fe2000f8e00ff */
[----:B------:R-:W1:Y:S01]  /*06f0*/  LDCU.64 UR26, c[0x0][0x450] ;  /* 0x00008a00ff1a77ac */ /* 0x000e620008000a00 */
[----:B------:R-:W2:Y:S01]  /*0700*/  LDCU.64 UR20, c[0x0][0x448] ;  /* 0x00008900ff1477ac */ /* 0x000ea20008000a00 */
[----:B---3--:R-:W-:-:S02]  /*0710*/  UIMAD UR30, UR35, UR16, URZ ;  /* 0x00000010231e72a4 */ /* 0x008fc4000f8e02ff */
[----:B----4-:R-:W-:Y:S02]  /*0720*/  UISETP.NE.U32.AND UP0, UPT, UR38, URZ, UPT ;  /* 0x000000ff2600728c */ /* 0x010fe4000bf05070 */
[----:B------:R-:W-:Y:S02]  /*0730*/  UIMAD UR41, UR31, UR17, UR30 ;  /* 0x000000111f2972a4 */ /* 0x000fe4000f8e021e */
[----:B------:R-:W-:Y:S02]  /*0740*/  UIMAD.WIDE.U32 UR36, UR31, UR16, UR14 ;  /* 0x000000101f2472a5 */ /* 0x000fe4000f8e000e */
[----:B------:R-:W-:Y:S02]  /*0750*/  ULEA UR30, UR34, 0xfffffc00, 0xa ;  /* 0xfffffc00221e7891 */ /* 0x000fe4000f8e50ff */
[----:B------:R-:W-:Y:S02]  /*0760*/  UISETP.NE.AND.EX UP0, UPT, UR39, URZ, UPT, UP0 ;  /* 0x000000ff2700728c */ /* 0x000fe4000bf05300 */
[----:B0-----:R-:W-:-:S02]  /*0770*/  UIMAD.WIDE.U32 UR14, UR31, UR18, URZ ;  /* 0x000000121f0e72a5 */ /* 0x001fc4000f8e00ff */
[----:B------:R-:W-:Y:S02]  /*0780*/  UIMAD UR35, UR35, UR18, URZ ;  /* 0x00000012232372a4 */ /* 0x000fe4000f8e02ff */
[----:B------:R-:W-:Y:S02]  /*0790*/  UIADD3 UR18, UP3, UPT, UR30, UR36, URZ ;  /* 0x000000241e127290 */ /* 0x000fe4000ff7e0ff */
[----:B------:R-:W-:Y:S02]  /*07a0*/  USHF.R.S32.HI UR38, URZ, 0x1f, UR30 ;  /* 0x0000001fff267899 */ /* 0x000fe4000801141e */
[----:B------:R-:W-:Y:S02]  /*07b0*/  UIADD3 UR39, UP1, UPT, UR30, UR28, URZ ;  /* 0x0000001c1e277290 */ /* 0x000fe4000ff3e0ff */
[----:B------:R-:W-:Y:S01]  /*07c0*/  UIADD3 UR40, UPT, UPT, UR29, UR40, URZ ;  /* 0x000000281d287290 */ /* 0x000fe2000fffe0ff */
[----:B------:R-:W0:Y:S01]  /*07d0*/  LDCU.64 UR16, c[0x0][0x538] ;  /* 0x0000a700ff1077ac */ /* 0x000e220008000a00 */
[----:B-1----:R-:W-:-:S02]  /*07e0*/  ULEA UR30, UP4, UR18, UR26, 0x1 ;  /* 0x0000001a121e7291 */ /* 0x002fc4000f8808ff */
[----:B--2---:R-:W-:Y:S02]  /*07f0*/  ULEA UR28, UP2, UR39, UR20, 0x1 ;  /* 0x00000014271c7291 */ /* 0x004fe4000f8408ff */
[----:B------:R-:W-:Y:S02]  /*0800*/  UIADD3.X UR26, UPT, UPT, UR38, UR40, URZ, UP1, !UPT ;  /* 0x00000028261a7290 */ /* 0x000fe40008ffe4ff */
[----:B------:R-:W-:Y:S02]  /*0810*/  UIADD3 UR41, UPT, UPT, UR37, UR41, URZ ;  /* 0x0000002925297290 */ /* 0x000fe4000fffe0ff */
[----:B------:R-:W-:Y:S01]  /*0820*/  ULEA.HI.X UR26, UR39, UR21, UR26, 0x1, UP2 ;  /* 0x00000015271a7291 */ /* 0x000fe200090f0c1a */
[----:B------:R-:W1:Y:S01]  /*0830*/  @UP0 LDCU UR21, c[0x0][0x384] ;  /* 0x00007080ff1507ac */ /* 0x000e620008000800 */
[----:B------:R-:W-:Y:S02]  /*0840*/  UIADD3.X UR38, UPT, UPT, UR38, UR41, URZ, UP3, !UPT ;  /* 0x0000002926267290 */ /* 0x000fe40009ffe4ff */
[----:B------:R-:W-:-:S02]  /*0850*/  UIADD3 UR5, UPT, UPT, UR5, UR42, URZ ;  /* 0x0000002a05057290 */ /* 0x000fc4000fffe0ff */
[----:B------:R-:W-:Y:S02]  /*0860*/  UIMAD UR35, UR31, UR19, UR35 ;  /* 0x000000131f2372a4 */ /* 0x000fe4000f8e0223 */
[----:B------:R-:W-:Y:S02]  /*0870*/  UIMAD UR20, UR23, UR6, URZ ;  /* 0x00000006171472a4 */ /* 0x000fe4000f8e02ff */
[----:B------:R-:W-:Y:S02]  /*0880*/  ULEA.HI.X UR31, UR18, UR27, UR38, 0x1, UP4 ;  /* 0x0000001b121f7291 */ /* 0x000fe4000a0f0c26 */
[----:B------:R-:W-:Y:S01]  /*0890*/  UIMAD.WIDE.U32 UR22, UR6, UR22, UR4 ;  /* 0x00000016061672a5 */ /* 0x000fe2000f8e0004 */
[----:B------:R-:W2:Y:S01]  /*08a0*/  LDCU.64 UR18, c[0x0][0x540] ;  /* 0x0000a800ff1277ac */ /* 0x000ea20008000a00 */
[----:B------:R-:W3:Y:S02]  /*08b0*/  @UP0 LDCU UR27, c[0x0][0x38c] ;  /* 0x00007180ff1b07ac */ /* 0x000ee40008000800 */
[----:B------:R-:W-:-:S02]  /*08c0*/  UIADD3 UR4, UPT, UPT, UR23, UR20, URZ ;  /* 0x0000001417047290 */ /* 0x000fc4000fffe0ff */
[----:B0-----:R-:W-:Y:S01]  /*08d0*/  ULEA UR16, UP1, UR22, UR16, 0x3 ;  /* 0x0000001016107291 */ /* 0x001fe2000f8218ff */
[----:B------:R-:W0:Y:S01]  /*08e0*/  @UP0 LDCU.64 UR36, c[0x0][0x480] ;  /* 0x00009000ff2407ac */ /* 0x000e220008000a00 */
[----:B------:R-:W-:Y:S02]  /*08f0*/  UIADD3 UR5, UPT, UPT, UR15, UR35, URZ ;  /* 0x000000230f057290 */ /* 0x000fe4000fffe0ff */
[----:B------:R-:W-:Y:S02]  /*0900*/  ULEA.HI.X UR17, UR22, UR17, UR4, 0x3, UP1 ;  /* 0x0000001116117291 */ /* 0x000fe400088f1c04 */
[----:B------:R-:W-:Y:S01]  /*0910*/  UIMAD UR20, UR9, UR6, URZ ;  /* 0x00000006091472a4 */ /* 0x000fe2000f8e02ff */
[----:B------:R-:W-:Y:S01]  /*0920*/  UMOV UR4, UR14 ;  /* 0x0000000e00047c82 */ /* 0x000fe20008000000 */
[----:B-1----:R-:W-:Y:S02]  /*0930*/  @UP0 UIMAD UR15, UR6, UR21, UR10 ;  /* 0x00000015060f02a4 */ /* 0x002fe4000f8e020a */
[----:B------:R-:W-:-:S02]  /*0940*/  UIMAD.WIDE.U32 UR4, UR6, UR8, UR4 ;  /* 0x00000008060472a5 */ /* 0x000fc4000f8e0004 */
[----:B------:R-:W-:Y:S02]  /*0950*/  @UP0 UIMAD UR15, UR15, UR34, URZ ;  /* 0x000000220f0f02a4 */ /* 0x000fe4000f8e02ff */
[----:B------:R-:W-:Y:S02]  /*0960*/  UIADD3 UR5, UPT, UPT, UR5, UR20, URZ ;  /* 0x0000001405057290 */ /* 0x000fe4000fffe0ff */
[----:B--2---:R-:W-:Y:S02]  /*0970*/  ULEA UR18, UP1, UR4, UR18, 0x3 ;  /* 0x0000001204127291 */ /* 0x004fe4000f8218ff */
[----:B---3--:R-:W-:Y:S02]  /*0980*/  @UP0 UIMAD UR15, UR15, UR27, URZ ;  /* 0x0000001b0f0f02a4 */ /* 0x008fe4000f8e02ff */
[----:B------:R-:W-:Y:S01]  /*0990*/  ULEA.HI.X UR19, UR4, UR19, UR5, 0x3, UP1 ;  /* 0x0000001304137291 */ /* 0x000fe200088f1c05 */
[----:B------:R-:W-:Y:S02]  /*09a0*/  UMOV UR8, URZ ;  /* 0x000000ff00087c82 */ /* 0x000fe40008000000 */
[----:B------:R-:W-:Y:S01]  /*09b0*/  UMOV UR4, URZ ;  /* 0x000000ff00047c82 */ /* 0x000fe20008000000 */
[----:B------:R-:W-:Y:S01]  /*09c0*/  UMOV UR5, URZ ;  /* 0x000000ff00057c82 */ /* 0x000fe20008000000 */
[----:B0-----:R-:W-:-:S02]  /*09d0*/  @UP0 UIMAD.WIDE UR4, UR15, 0x10, UR36 ;  /* 0x000000100f0408a5 */ /* 0x001fc4000f8e0224 */
[----:B------:R-:W-:Y:S01]  /*09e0*/  UISETP.GE.AND UP0, UPT, UR34, 0x1, UPT ;  /* 0x000000012200788c */ /* 0x000fe2000bf06270 */
[----:B------:R-:W-:Y:S01]  /*09f0*/  UMOV UR9, URZ ;  /* 0x000000ff00097c82 */ /* 0x000fe20008000000 */
[----:B------:R-:W-:Y:S02]  /*0a00*/  @P0 R2UR UR8, R3 ;  /* 0x00000000030802ca */ /* 0x000fe400000e0000 */
[----:B------:R-:W-:-:S05]  /*0a10*/  @P1 R2UR UR9, R4 ;  /* 0x00000000040912ca */ /* 0x000fca00000e0000 */
[----:B------:R-:W-:Y:S10]  /*0a20*/  BRA.U !UP0, `(.L_x_13761) ;  /* 0x0000013108ec7547 */ /* 0x000ff4000b800000 */
[----:B------:R-:W0:Y:S01]  /*0a30*/  S2R R22, SR_TID.X ;  /* 0x0000000000167919 */ /* 0x000e220000002100 */
[----:B------:R-:W-:Y:S01]  /*0a40*/  MOV R2, RZ ;  /* 0x000000ff00027202 */ /* 0x000fe20000000f00 */
[----:B------:R-:W-:Y:S01]  /*0a50*/  UMOV UR29, UR28 ;  /* 0x0000001c001d7c82 */ /* 0x000fe20008000000 */
[----:B------:R-:W-:Y:S01]  /*0a60*/  MOV R0, RZ ;  /* 0x000000ff00007202 */ /* 0x000fe20000000f00 */
[----:B------:R-:W1:Y:S01]  /*0a70*/  LDCU UR20, c[0x0][0x394] ;  /* 0x00007280ff1477ac */ /* 0x000e620008000800 */
[----:B------:R-:W-:Y:S01]  /*0a80*/  UMOV UR21, UR12 ;  /* 0x0000000c00157c82 */ /* 0x000fe20008000000 */
[----:B------:R-:W-:Y:S01]  /*0a90*/  UMOV UR22, UR7 ;  /* 0x0000000700167c82 */ /* 0x000fe20008000000 */
[----:B------:R-:W-:Y:S01]  /*0aa0*/  UMOV UR23, UR13 ;  /* 0x0000000d00177c82 */ /* 0x000fe20008000000 */
[----:B------:R-:W-:Y:S01]  /*0ab0*/  UMOV UR27, UR30 ;  /* 0x0000001e001b7c82 */ /* 0x000fe20008000000 */
[----:B------:R-:W-:Y:S01]  /*0ac0*/  UMOV UR28, UR31 ;  /* 0x0000001f001c7c82 */ /* 0x000fe20008000000 */
[----:B0-----:R-:W-:-:S02]  /*0ad0*/  SHF.L.U32 R21, R22, 0x4, RZ ;  /* 0x0000000416157819 */ /* 0x001fc400000006ff */
[----:B------:R-:W-:-:S04]  /*0ae0*/  LOP3.LUT R22, R22, 0x1f, RZ, 0xc0, !PT ;  /* 0x0000001f16167812 */ /* 0x000fc800078ec0ff */
[----:B-1----:R-:W-:-:S07]  /*0af0*/  LOP3.LUT R21, R22, 0x3e00, R21, 0xf8, !PT ;  /* 0x00003e0016157812 */ /* 0x002fce00078ef815 */
.L_x_13876:
        /* <DEDUP_REMOVED lines=31> */
[C---:B------:R-:W-:Y:S02]  /*0cf0*/  LOP3.LUT R46, R40.reuse, 0xe0, RZ, 0xfc, !PT ;  /* 0x000000e0282e7812 */ /* 0x040fe400078efcff */
        /* <DEDUP_REMOVED lines=17> */
[C---:B------:R-:W-:Y:S01]  /*0e10*/  LOP3.LUT R48, R40.reuse, 0x120, RZ, 0xfc, !PT ;  /* 0x0000012028307812 */ /* 0x040fe200078efcff */
        /* <DEDUP_REMOVED lines=33> */
[----:B------:R-:W-:-:S02]  /*1030*/  PRMT R21, RZ, 0x7610, R21 ;  /* 0x00007610ff157816 */ /* 0x000fc40000000015 */
[----:B------:R-:W-:Y:S02]  /*1040*/  PRMT R27, RZ, 0x7610, R27 ;  /* 0x00007610ff1b7816 */ /* 0x000fe4000000001b */
        /* <DEDUP_REMOVED lines=16> */
[----:B------:R-:W-:Y:S02]  /*1150*/  IADD3 R30, PT, PT, R38, 0x80, RZ ;  /* 0x00000080261e7810 */ /* 0x000fe40007ffe0ff */
[-C--:B------:R-:W-:Y:S02]  /*1160*/  LEA.HI.SX32 R8, R8, R38.reuse, 0x1b ;  /* 0x0000002608087211 */ /* 0x080fe400078fdaff */
[----:B------:R-:W-:Y:S02]  /*1170*/  IADD3 R9, PT, PT, R38, 0x40, RZ ;  /* 0x0000004026097810 */ /* 0x000fe40007ffe0ff */
[-C--:B------:R-:W-:Y:S02]  /*1180*/  LEA.HI.SX32 R7, R29, R38.reuse, 0x1b ;  /* 0x000000261d077211 */ /* 0x080fe400078fdaff */
[----:B------:R-:W-:Y:S02]  /*1190*/  LEA.HI.SX32 R30, R30, R38, 0x1b ;  /* 0x000000261e1e7211 */ /* 0x000fe400078fdaff */
[----:B------:R-:W-:-:S02]  /*11a0*/  IADD3 R29, PT, PT, R38, 0xc0, RZ ;  /* 0x000000c0261d7810 */ /* 0x000fc40007ffe0ff */
[C---:B------:R-:W-:Y:S02]  /*11b0*/  IADD3 R31, PT, PT, R38.reuse, 0xa0, RZ ;  /* 0x000000a0261f7810 */ /* 0x040fe40007ffe0ff */
[-C--:B------:R-:W-:Y:S02]  /*11c0*/  LEA.HI.SX32 R6, R9, R38.reuse, 0x1b ;  /* 0x0000002609067211 */ /* 0x080fe400078fdaff */
[-C--:B------:R-:W-:Y:S02]  /*11d0*/  LEA.HI.SX32 R29, R29, R38.reuse, 0x1b ;  /* 0x000000261d1d7211 */ /* 0x080fe400078fdaff */
[----:B------:R-:W-:Y:S02]  /*11e0*/  LEA.HI.SX32 R9, R31, R38, 0x1b ;  /* 0x000000261f097211 */ /* 0x000fe400078fdaff */
[----:B------:R-:W-:Y:S02]  /*11f0*/  IADD3 R31, PT, PT, R38, 0x100, RZ ;  /* 0x00000100261f7810 */ /* 0x000fe40007ffe0ff */
[----:B------:R-:W-:-:S02]  /*1200*/  LEA R6, R6, UR30, 0x1 ;  /* 0x0000001e06067c11 */ /* 0x000fc4000f8e08ff */
[C---:B------:R-:W-:Y:S02]  /*1210*/  IADD3 R32, PT, PT, R38.reuse, 0x120, RZ ;  /* 0x0000012026207810 */ /* 0x040fe40007ffe0ff */
[----:B------:R-:W-:Y:S02]  /*1220*/  LEA R7, R7, UR30, 0x1 ;  /* 0x0000001e07077c11 */ /* 0x000fe4000f8e08ff */
[----:B------:R-:W-:Y:S02]  /*1230*/  IADD3 R33, PT, PT, R38, 0x140, RZ ;  /* 0x0000014026217810 */ /* 0x000fe40007ffe0ff */
[----:B------:R-:W-:Y:S02]  /*1240*/  LEA R9, R9, UR30, 0x1 ;  /* 0x0000001e09097c11 */ /* 0x000fe4000f8e08ff */
[-C--:B------:R-:W-:Y:S02]  /*1250*/  LEA.HI.SX32 R31, R31, R38.reuse, 0x1b ;  /* 0x000000261f1f7211 */ /* 0x080fe400078fdaff */
        /* <DEDUP_REMOVED lines=19> */
[----:B0-----:R-:W-:Y:S02]  /*1390*/  LEA R5, R8, UR30, 0x1 ;  /* 0x0000001e08057c11 */ /* 0x001fe4000f8e08ff */
[----:B------:R-:W-:Y:S02]  /*13a0*/  LEA R8, R30, UR30, 0x1 ;  /* 0x0000001e1e087c11 */ /* 0x000fe4000f8e08ff */
[----:B------:R-:W-:Y:S01]  /*13b0*/  IADD3 R30, PT, PT, R38, 0xe0, RZ ;  /* 0x000000e0261e7810 */ /* 0x000fe20007ffe0ff */
[----:B----4-:R0:W-:Y:S03]  /*13c0*/  STS.U16 [R5+0x40], R10 ;  /* 0x0000400a05007388 */ /* 0x0101e60000000400 */
[----:B------:R-:W-:Y:S01]  /*13d0*/  LEA.HI.SX32 R30, R30, R38, 0x1b ;  /* 0x000000261e1e7211 */ /* 0x000fe200078fdaff */
[----:B---3--:R1:W-:Y:S01]  /*13e0*/  STS.U16 [R6+0x80], R11 ;  /* 0x0000800b06007388 */ /* 0x0083e20000000400 */
[----:B0-----:R-:W-:-:S02]  /*13f0*/  LEA R10, R29, UR30, 0x1 ;  /* 0x0000001e1d0a7c11 */ /* 0x001fc4000f8e08ff */
[----:B------:R-:W-:Y:S01]  /*1400*/  IADD3 R29, PT, PT, R38, 0x160, RZ ;  /* 0x00000160261d7810 */ /* 0x000fe20007ffe0ff */
        /* <DEDUP_REMOVED lines=269> */
.L_x_13763:
[----:B------:R-:W-:Y:S05]  /*24e0*/  BSYNC.RECONVERGENT B0 ;  /* 0x0000000000007941 */ /* 0x000fea0003800200 */
.L_x_13762:
        /* <DEDUP_REMOVED lines=33> */
.L_x_13765:
[----:B------:R-:W-:Y:S05]  /*2700*/  BSYNC.RECONVERGENT B0 ;  /* 0x0000000000007941 */ /* 0x000fea0003800200 */
.L_x_13764:
        /* <DEDUP_REMOVED lines=33> */
.L_x_13767:
[----:B------:R-:W-:Y:S05]  /*2920*/  BSYNC.RECONVERGENT B0 ;  /* 0x0000000000007941 */ /* 0x000fea0003800200 */
.L_x_13766:
        /* <DEDUP_REMOVED lines=33> */
.L_x_13769:
[----:B------:R-:W-:Y:S05]  /*2b40*/  BSYNC.RECONVERGENT B0 ;  /* 0x0000000000007941 */ /* 0x000fea0003800200 */
.L_x_13768:
        /* <DEDUP_REMOVED lines=33> */
.L_x_13771:
[----:B------:R-:W-:Y:S05]  /*2d60*/  BSYNC.RECONVERGENT B0 ;  /* 0x0000000000007941 */ /* 0x000fea0003800200 */
.L_x_13770:
        /* <DEDUP_REMOVED lines=33> */
.L_x_13773:
[----:B------:R-:W-:Y:S05]  /*2f80*/  BSYNC.RECONVERGENT B0 ;  /* 0x0000000000007941 */ /* 0x000fea0003800200 */
.L_x_13772:
        /* <DEDUP_REMOVED lines=33> */
.L_x_13775:
[----:B------:R-:W-:Y:S05]  /*31a0*/  BSYNC.RECONVERGENT B0 ;  /* 0x0000000000007941 */ /* 0x000fea0003800200 */
.L_x_13774:
        /* <DEDUP_REMOVED lines=33> */
.L_x_13777:
[----:B------:R-:W-:Y:S05]  /*33c0*/  BSYNC.RECONVERGENT B0 ;  /* 0x0000000000007941 */ /* 0x000fea0003800200 */
.L_x_13776:
        /* <DEDUP_REMOVED lines=33> */
.L_x_13779:
[----:B------:R-:W-:Y:S05]  /*35e0*/  BSYNC.RECONVERGENT B0 ;  /* 0x0000000000007941 */ /* 0x000fea0003800200 */
.L_x_13778:
        /* <DEDUP_REMOVED lines=33> */
.L_x_13781:
[----:B------:R-:W-:Y:S05]  /*3800*/  BSYNC.RECONVERGENT B0 ;  /* 0x0000000000007941 */ /* 0x000fea0003800200 */
.L_x_13780:
        /* <DEDUP_REMOVED lines=33> */
.L_x_13783:
[----:B------:R-:W-:Y:S05]  /*3a20*/  BSYNC.RECONVERGENT B0 ;  /* 0x0000000000007941 */ /* 0x000fea0003800200 */
.L_x_13782:
        /* <DEDUP_REMOVED lines=33> */
.L_x_13785:
[----:B------:R-:W-:Y:S05]  /*3c40*/  BSYNC.RECONVERGENT B0 ;  /* 0x0000000000007941 */ /* 0x000fea0003800200 */
.L_x_13784:
        /* <DEDUP_REMOVED lines=33> */
.L_x_13787:
[----:B------:R-:W-:Y:S05]  /*3e60*/  BSYNC.RECONVERGENT B0 ;  /* 0x0000000000007941 */ /* 0x000fea0003800200 */
.L_x_13786:
        /* <DEDUP_REMOVED lines=33> */
.L_x_13789:
[----:B------:R-:W-:Y:S05]  /*4080*/  BSYNC.RECONVERGENT B0 ;  /* 0x0000000000007941 */ /* 0x000fea0003800200 */
.L_x_13788:
        /* <DEDUP_REMOVED lines=33> */
.L_x_13791:
[----:B------:R-:W-:Y:S05]  /*42a0*/  BSYNC.RECONVERGENT B0 ;  /* 0x0000000000007941 */ /* 0x000fea0003800200 */
.L_x_13790:
        /* <DEDUP_REMOVED lines=33> */
.L_x_13793:
[----:B------:R-:W-:Y:S05]  /*44c0*/  BSYNC.RECONVERGENT B0 ;  /* 0x0000000000007941 */ /* 0x000fea0003800200 */
.L_x_13792:
        /* <DEDUP_REMOVED lines=17> */
[----:B------:R-:W0:Y:S01]  /*45e0*/  LDS.U16 R114, [R20+0x8] ;  /* 0x0000080014727984 */ /* 0x000e220000000400 */
        /* <DEDUP_REMOVED lines=186> */
[----:B------:R-:W-:-:S03]  /*5190*/  HADD2.F32 R83, -RZ, R83.H0_H0 ;  /* 0x20000053ff537230 */ /* 0x000fc60000004100 */
[----:B------:R-:W-:Y:S02]  /*51a0*/  FMUL.FTZ R97, R82, -1.4426950216293334961 ;  /* 0xbfb8aa3b52617820 */ /* 0x000fe40000410000 */
[----:B0-----:R-:W-:-:S04]  /*51b0*/  FMUL.FTZ R38, R83, -1.4426950216293334961 ;  /* 0xbfb8aa3b53267820 */ /* 0x001fc80000410000 */
[----:B------:R-:W0:Y:S04]  /*51c0*/  MUFU.EX2 R97, R97 ;  /* 0x0000006100617308 */ /* 0x000e280000000800 */
[----:B------:R-:W-:Y:S01]  /*51d0*/  MUFU.EX2 R38, R38 ;  /* 0x0000002600267308 */ /* 0x000fe20000000800 */
[----:B------:R-:W-:Y:S01]  /*51e0*/  HADD2.F32 R84, -RZ, R84.H0_H0 ;  /* 0x20000054ff547230 */ /* 0x000fe20000004100 */
[----:B------:R-:W-:Y:S01]  /*51f0*/  ISETP.NE.AND P6, PT, R3, RZ, PT ;  /* 0x000000ff0300720c */ /* 0x000fe20003fc5270 */
[----:B------:R-:W-:-:S03]  /*5200*/  HADD2.F32 R81, -RZ, R81.H0_H0 ;  /* 0x20000051ff517230 */ /* 0x000fc60000004100 */
[----:B------:R-:W-:Y:S01]  /*5210*/  FMUL.FTZ R39, R84, -1.4426950216293334961 ;  /* 0xbfb8aa3b54277820 */ /* 0x000fe20000410000 */
[----:B------:R-:W-:Y:S02]  /*5220*/  HADD2.F32 R80, -RZ, R80.H0_H0 ;  /* 0x20000050ff507230 */ /* 0x000fe40000004100 */
[----:B0-----:R-:W-:Y:S01]  /*5230*/  FADD.FTZ R97, R97, 1 ;  /* 0x3f80000061617421 */ /* 0x001fe20000010000 */
[----:B------:R-:W-:Y:S02]  /*5240*/  FMUL.FTZ R120, R81, -1.4426950216293334961 ;  /* 0xbfb8aa3b51787820 */ /* 0x000fe40000410000 */
[----:B------:R-:W0:Y:S01]  /*5250*/  MUFU.EX2 R39, R39 ;  /* 0x0000002700277308 */ /* 0x000e220000000800 */
[----:B------:R-:W-:-:S03]  /*5260*/  FMUL.FTZ R101, R80, -1.4426950216293334961 ;  /* 0xbfb8aa3b50657820 */ /* 0x000fc60000410000 */
[----:B------:R-:W1:Y:S08]  /*5270*/  MUFU.RCP R97, R97 ;  /* 0x0000006100617308 */ /* 0x000e700000001000 */
[----:B------:R-:W1:Y:S04]  /*5280*/  MUFU.EX2 R120, R120 ;  /* 0x0000007800787308 */ /* 0x000e680000000800 */
[----:B------:R-:W1:Y:S01]  /*5290*/  MUFU.EX2 R101, R101 ;  /* 0x0000006500657308 */ /* 0x000e620000000800 */
[----:B------:R-:W-:-:S02]  /*52a0*/  HADD2.F32 R86, -RZ, R86.H0_H0 ;  /* 0x20000056ff567230 */ /* 0x000fc40000004100 */
[----:B0-----:R-:W-:Y:S01]  /*52b0*/  FADD.FTZ R39, R39, 1 ;  /* 0x3f80000027277421 */ /* 0x001fe20000010000 */
[----:B------:R-:W-:Y:S02]  /*52c0*/  HADD2.F32 R85, -RZ, R85.H0_H0 ;  /* 0x20000055ff557230 */ /* 0x000fe40000004100 */
[----:B------:R-:W-:Y:S02]  /*52d0*/  HADD2.F32 R87, -RZ, R87.H0_H0 ;  /* 0x20000057ff577230 */ /* 0x000fe40000004100 */
[----:B------:R-:W-:Y:S01]  /*52e0*/  FMUL.FTZ R123, R86, -1.4426950216293334961 ;  /* 0xbfb8aa3b567b7820 */ /* 0x000fe20000410000 */
[----:B------:R-:W-:Y:S01]  /*52f0*/  FMUL.FTZ R122, R85, -1.4426950216293334961 ;  /* 0xbfb8aa3b557a7820 */ /* 0x000fe20000410000 */
[----:B-1----:R-:W-:Y:S01]  /*5300*/  FADD.FTZ R120, R120, 1 ;  /* 0x3f80000078787421 */ /* 0x002fe20000010000 */
[----:B------:R-:W-:Y:S01]  /*5310*/  FMUL.FTZ R124, R87, -1.4426950216293334961 ;  /* 0xbfb8aa3b577c7820 */ /* 0x000fe20000410000 */
[----:B------:R-:W-:Y:S02]  /*5320*/  HADD2.F32 R88, -RZ, R88.H0_H0 ;  /* 0x20000058ff587230 */ /* 0x000fe40000004100 */
[----:B------:R-:W-:Y:S01]  /*5330*/  MUFU.EX2 R123, R123 ;  /* 0x0000007b007b7308 */ /* 0x000fe20000000800 */
[----:B------:R-:W-:-:S03]  /*5340*/  FADD.FTZ R101, R101, 1 ;  /* 0x3f80000065657421 */ /* 0x000fc60000010000 */
[----:B------:R-:W-:Y:S01]  /*5350*/  MUFU.EX2 R122, R122 ;  /* 0x0000007a007a7308 */ /* 0x000fe20000000800 */
[----:B------:R-:W-:-:S03]  /*5360*/  FMUL.FTZ R125, R88, -1.4426950216293334961 ;  /* 0xbfb8aa3b587d7820 */ /* 0x000fc60000410000 */
[----:B------:R-:W-:Y:S04]  /*5370*/  MUFU.EX2 R124, R124 ;  /* 0x0000007c007c7308 */ /* 0x000fe80000000800 */
[----:B------:R-:W0:Y:S01]  /*5380*/  MUFU.RCP R101, R101 ;  /* 0x0000006500657308 */ /* 0x000e220000001000 */
[----:B------:R-:W-:Y:S02]  /*5390*/  HADD2.F32 R92, -RZ, R92.H0_H0 ;  /* 0x2000005cff5c7230 */ /* 0x000fe40000004100 */
[----:B------:R-:W-:-:S05]  /*53a0*/  HADD2.F32 R91, -RZ, R91.H0_H0 ;  /* 0x2000005bff5b7230 */ /* 0x000fca0000004100 */
[----:B------:R-:W1:Y:S01]  /*53b0*/  MUFU.EX2 R125, R125 ;  /* 0x0000007d007d7308 */ /* 0x000e620000000800 */
[----:B------:R-:W-:Y:S01]  /*53c0*/  FMUL.FTZ R130, R92, -1.4426950216293334961 ;  /* 0xbfb8aa3b5c827820 */ /* 0x000fe20000410000 */
[----:B------:R-:W-:Y:S02]  /*53d0*/  HADD2.F32 R89, -RZ, R89.H0_H0 ;  /* 0x20000059ff597230 */ /* 0x000fe40000004100 */
[----:B------:R-:W-:Y:S01]  /*53e0*/  FMUL.FTZ R128, R91, -1.4426950216293334961 ;  /* 0xbfb8aa3b5b807820 */ /* 0x000fe20000410000 */
[----:B------:R-:W-:-:S03]  /*53f0*/  HADD2.F32 R90, -RZ, R90.H0_H0 ;  /* 0x2000005aff5a7230 */ /* 0x000fc60000004100 */
[----:B------:R-:W0:Y:S01]  /*5400*/  MUFU.EX2 R129, R128 ;  /* 0x0000008000817308 */ /* 0x000e220000000800 */
[----:B------:R-:W-:-:S03]  /*5410*/  FMUL.FTZ R126, R89, -1.4426950216293334961 ;  /* 0xbfb8aa3b597e7820 */ /* 0x000fc60000410000 */
[----:B------:R-:W0:Y:S01]  /*5420*/  MUFU.EX2 R130, R130 ;  /* 0x0000008200827308 */ /* 0x000e220000000800 */
[----:B------:R-:W-:Y:S01]  /*5430*/  FMUL.FTZ R127, R90, -1.4426950216293334961 ;  /* 0xbfb8aa3b5a7f7820 */ /* 0x000fe20000410000 */
[----:B------:R-:W-:Y:S02]  /*5440*/  HADD2.F32 R93, -RZ, R93.H0_H0 ;  /* 0x2000005dff5d7230 */ /* 0x000fe40000004100 */
[----:B-1----:R-:W-:Y:S01]  /*5450*/  FADD.FTZ R125, R125, 1 ;  /* 0x3f8000007d7d7421 */ /* 0x002fe20000010000 */
[----:B------:R-:W-:Y:S04]  /*5460*/  STS.U16 [R4], R113 ;  /* 0x0000007104007388 */ /* 0x000fe80000000400 */
[----:B------:R-:W-:Y:S04]  /*5470*/  STS.U16 [R5+0x40], R98 ;  /* 0x0000406205007388 */ /* 0x000fe80000000400 */
[----:B--2---:R-:W-:Y:S04]  /*5480*/  STS.U16 [R6+0x80], R99 ;  /* 0x0000806306007388 */ /* 0x004fe80000000400 */
[----:B---3--:R-:W-:Y:S04]  /*5490*/  STS.U16 [R7+0xc0], R100 ;  /* 0x0000c06407007388 */ /* 0x008fe80000000400 */
[----:B----4-:R-:W-:Y:S04]  /*54a0*/  STS.U16 [R8+0x100], R107 ;  /* 0x0001006b08007388 */ /* 0x010fe80000000400 */
[----:B-----5:R-:W-:Y:S04]  /*54b0*/  STS.U16 [R9+0x140], R104 ;  /* 0x0001406809007388 */ /* 0x020fe80000000400 */
[----:B------:R-:W-:Y:S04]  /*54c0*/  STS.U16 [R10+0x180], R109 ;  /* 0x0001806d0a007388 */ /* 0x000fe80000000400 */
[----:B------:R1:W-:Y:S04]  /*54d0*/  STS.U16 [R11+0x1c0], R106 ;  /* 0x0001c06a0b007388 */ /* 0x0003e80000000400 */
[----:B------:R2:W-:Y:S01]  /*54e0*/  STS.U16 [R12+0x200], R111 ;  /* 0x0002006f0c007388 */ /* 0x0005e20000000400 */
[----:B-1----:R-:W-:Y:S01]  /*54f0*/  FADD.FTZ R106, R38, 1 ;  /* 0x3f800000266a7421 */ /* 0x002fe20000010000 */
[----:B------:R-:W-:-:S02]  /*5500*/  MOV R38, UR20 ;  /* 0x0000001400267c02 */ /* 0x000fc40008000f00 */
[----:B------:R1:W-:Y:S04]  /*5510*/  STS.U16 [R13+0x240], R108 ;  /* 0x0002406c0d007388 */ /* 0x0003e80000000400 */
[----:B------:R3:W-:Y:S04]  /*5520*/  STS.U16 [R14+0x280], R117 ;  /* 0x000280750e007388 */ /* 0x0007e80000000400 */
[----:B------:R-:W-:Y:S04]  /*5530*/  STS.U16 [R15+0x2c0], R110 ;  /* 0x0002c06e0f007388 */ /* 0x000fe80000000400 */
[----:B------:R-:W-:Y:S04]  /*5540*/  STS.U16 [R16+0x300], R119 ;  /* 0x0003007710007388 */ /* 0x000fe80000000400 */
[----:B------:R4:W-:Y:S04]  /*5550*/  STS.U16 [R17+0x340], R112 ;  /* 0x0003407011007388 */ /* 0x0009e80000000400 */
[----:B------:R-:W-:Y:S04]  /*5560*/  STS.U16 [R18+0x380], R121 ;  /* 0x0003807912007388 */ /* 0x000fe80000000400 */
[----:B------:R-:W-:Y:S01]  /*5570*/  STS.U16 [R19+0x3c0], R118 ;  /* 0x0003c07613007388 */ /* 0x000fe20000000400 */
[----:B------:R-:W-:-:S03]  /*5580*/  NOP ;  /* 0x0000000000007918 */ /* 0x000fc60000000000 */
[----:B------:R-:W5:Y:S01]  /*5590*/  LDS.U16 R100, [R20+0x4] ;  /* 0x0000040014647984 */ /* 0x000f620000000400 */
[----:B--2---:R-:W-:-:S03]  /*55a0*/  MOV R111, 0xfffffe00 ;  /* 0xfffffe00006f7802 */ /* 0x004fc60000000f00 */
[----:B------:R-:W2:Y:S02]  /*55b0*/  LDS.U16 R98, [R20] ;  /* 0x0000000014627984 */ /* 0x000ea40000000400 */
[----:B------:R-:W-:Y:S02]  /*55c0*/  @!P6 IMAD R38, R38, R111, UR10 ;  /* 0x0000000a2626ee24 */ /* 0x000fe4000f8e026f */
[----:B------:R-:W2:Y:S04]  /*55d0*/  LDS.U16 R99, [R20+0x2] ;  /* 0x0000020014637984 */ /* 0x000ea80000000400 */
[----:B------:R-:W2:Y:S04]  /*55e0*/  LDS.U16 R111, [R20+0x8] ;  /* 0x00000800146f7984 */ /* 0x000ea80000000400 */
[----:B------:R-:W2:Y:S01]  /*55f0*/  LDS.U16 R110, [R20+0x6] ;  /* 0x00000600146e7984 */ /* 0x000ea20000000400 */
[----:B------:R0:W-:Y:S03]  /*5600*/  MUFU.RCP R107, R39 ;  /* 0x00000027006b7308 */ /* 0x0001e60000001000 */
[----:B------:R-:W2:Y:S05]  /*5610*/  LDS.U16 R113, [R20+0xa] ;  /* 0x00000a0014717984 */ /* 0x000eaa0000000400 */
[----:B------:R-:W2:Y:S01]  /*5620*/  MUFU.RCP R104, R120 ;  /* 0x0000007800687308 */ /* 0x000ea20000001000 */
[----:B0-----:R-:W-:Y:S01]  /*5630*/  FADD.FTZ R39, -R97, 1 ;  /* 0x3f80000061277421 */ /* 0x001fe20000010100 */
[----:B------:R-:W-:Y:S01]  /*5640*/  FADD.FTZ R109, R123, 1 ;  /* 0x3f8000007b6d7421 */ /* 0x000fe20000010000 */
[----:B-1----:R-:W-:Y:S01]  /*5650*/  FADD.FTZ R108, R122, 1 ;  /* 0x3f8000007a6c7421 */ /* 0x002fe20000010000 */
[----:B------:R-:W-:Y:S01]  /*5660*/  LDS.U16 R123, [R20+0xe] ;  /* 0x00000e00147b7984 */ /* 0x000fe20000000400 */
[----:B---3--:R-:W-:-:S03]  /*5670*/  FFMA.FTZ R117, R82, R39, 1 ;  /* 0x3f80000052757423 */ /* 0x008fc60000010027 */
[----:B------:R-:W0:Y:S01]  /*5680*/  LDS.U16 R39, [R20+0xc] ;  /* 0x00000c0014277984 */ /* 0x000e220000000400 */
[----:B------:R-:W1:Y:S01]  /*5690*/  MUFU.RCP R106, R106 ;  /* 0x0000006a006a7308 */ /* 0x000e620000001000 */
[----:B----4-:R-:W-:Y:S02]  /*56a0*/  FADD.FTZ R112, R124, 1 ;  /* 0x3f8000007c707421 */ /* 0x010fe40000010000 */
[----:B------:R-:W3:Y:S01]  /*56b0*/  LDS.U16 R124, [R20+0x10] ;  /* 0x00001000147c7984 */ /* 0x000ee20000000400 */
[----:B-----5:R-:W-:Y:S02]  /*56c0*/  HADD2.F32 R100, -RZ, R100.H0_H0 ;  /* 0x20000064ff647230 */ /* 0x020fe40000004100 */
[----:B------:R-:W-:Y:S01]  /*56d0*/  FADD.FTZ R119, -R101, 1 ;  /* 0x3f80000065777421 */ /* 0x000fe20000010100 */
[----:B------:R-:W-:Y:S02]  /*56e0*/  HADD2.F32 R94, -RZ, R94.H0_H0 ;  /* 0x2000005eff5e7230 */ /* 0x000fe40000004100 */
[----:B------:R-:W-:Y:S01]  /*56f0*/  HADD2.F32 R95, -RZ, R95.H0_H0 ;  /* 0x2000005fff5f7230 */ /* 0x000fe20000004100 */
[----:B------:R-:W4:Y:S01]  /*5700*/  MUFU.EX2 R126, R126 ;  /* 0x0000007e007e7308 */ /* 0x000f220000000800 */
[----:B--2---:R-:W-:-:S02]  /*5710*/  HADD2.F32 R98, -RZ, R98.H0_H0 ;  /* 0x20000062ff627230 */ /* 0x004fc40000004100 */
[C---:B------:R-:W-:Y:S01]  /*5720*/  FADD.FTZ R122, -R104.reuse, 1 ;  /* 0x3f800000687a7421 */ /* 0x040fe20000010100 */
[----:B------:R-:W-:Y:S01]  /*5730*/  FMUL.FTZ R121, R105, R100 ;  /* 0x0000006469797220 */ /* 0x000fe20000410000 */
[----:B------:R-:W-:Y:S02]  /*5740*/  HADD2.F32 R99, -RZ, R99.H0_H0 ;  /* 0x20000063ff637230 */ /* 0x000fe40000004100 */
[----:B------:R-:W-:Y:S02]  /*5750*/  HADD2.F32 R115, -RZ, R115.H0_H0 ;  /* 0x20000073ff737230 */ /* 0x000fe40000004100 */
[----:B------:R-:W-:Y:S01]  /*5760*/  FMUL.FTZ R118, R103, R98 ;  /* 0x0000006267767220 */ /* 0x000fe20000410000 */
[----:B------:R-:W-:Y:S01]  /*5770*/  FFMA.FTZ R122, R81, R122, 1 ;  /* 0x3f800000517a7423 */ /* 0x000fe2000001007a */
[----:B------:R-:W-:Y:S01]  /*5780*/  FMUL.FTZ R121, R104, R121 ;  /* 0x0000007968797220 */ /* 0x000fe20000410000 */
[----:B------:R-:W-:Y:S02]  /*5790*/  HADD2.F32 R111, -RZ, R111.H0_H0 ;  /* 0x2000006fff6f7230 */ /* 0x000fe40000004100 */
[----:B------:R-:W-:Y:S01]  /*57a0*/  FMUL.FTZ R120, R102, R99 ;  /* 0x0000006366787220 */ /* 0x000fe20000410000 */
[----:B------:R-:W-:Y:S01]  /*57b0*/  FMUL.FTZ R118, R97, R118 ;  /* 0x0000007661767220 */ /* 0x000fe20000410000 */
[----:B------:R-:W2:Y:S01]  /*57c0*/  MUFU.RCP R108, R108 ;  /* 0x0000006c006c7308 */ /* 0x000ea20000001000 */
[----:B------:R-:W-:Y:S01]  /*57d0*/  FMUL.FTZ R139, R121, R122 ;  /* 0x0000007a798b7220 */ /* 0x000fe20000410000 */
[----:B------:R-:W-:Y:S01]  /*57e0*/  FADD.FTZ R121, -R107, 1 ;  /* 0x3f8000006b797421 */ /* 0x000fe20000010100 */
[----:B------:R-:W-:Y:S01]  /*57f0*/  FMUL.FTZ R122, R114, R111 ;  /* 0x0000006f727a7220 */ /* 0x000fe20000410000 */
[----:B------:R-:W-:Y:S01]  /*5800*/  FFMA.FTZ R119, R80, R119, 1 ;  /* 0x3f80000050777423 */ /* 0x000fe20000010077 */
[----:B------:R-:W-:Y:S01]  /*5810*/  FMUL.FTZ R120, R101, R120 ;  /* 0x0000007865787220 */ /* 0x000fe20000410000 */
[----:B------:R-:W-:-:S02]  /*5820*/  HADD2.F32 R110, -RZ, R110.H0_H0 ;  /* 0x2000006eff6e7230 */ /* 0x000fc40000004100 */
[----:B------:R-:W-:Y:S01]  /*5830*/  FMUL.FTZ R137, R118, R117 ;  /* 0x0000007576897220 */ /* 0x000fe20000410000 */
[----:B------:R-:W-:Y:S01]  /*5840*/  FMUL.FTZ R131, R93, -1.4426950216293334961 ;  /* 0xbfb8aa3b5d837820 */ /* 0x000fe20000410000 */
[----:B------:R5:W-:Y:S01]  /*5850*/  MUFU.RCP R117, R125 ;  /* 0x0000007d00757308 */ /* 0x000be20000001000 */
[----:B------:R-:W-:Y:S01]  /*5860*/  FMUL.FTZ R122, R107, R122 ;  /* 0x0000007a6b7a7220 */ /* 0x000fe20000410000 */
[----:B------:R-:W-:Y:S01]  /*5870*/  FMUL.FTZ R132, R94, -1.4426950216293334961 ;  /* 0xbfb8aa3b5e847820 */ /* 0x000fe20000410000 */
[----:B------:R-:W-:Y:S01]  /*5880*/  FMUL.FTZ R133, R95, -1.4426950216293334961 ;  /* 0xbfb8aa3b5f857820 */ /* 0x000fe20000410000 */
[----:B------:R-:W-:Y:S01]  /*5890*/  FMUL.FTZ R138, R120, R119 ;  /* 0x00000077788a7220 */ /* 0x000fe20000410000 */
[----:B-1----:R-:W-:Y:S01]  /*58a0*/  FADD.FTZ R120, -R106, 1 ;  /* 0x3f8000006a787421 */ /* 0x002fe20000010100 */
[----:B------:R-:W-:Y:S01]  /*58b0*/  FMUL.FTZ R119, R115, R110 ;  /* 0x0000006e73777220 */ /* 0x000fe20000410000 */
[----:B------:R-:W-:Y:S01]  /*58c0*/  HADD2.F32 R116, -RZ, R116.H0_H0 ;  /* 0x20000074ff747230 */ /* 0x000fe20000004100 */
[----:B------:R-:W1:Y:S01]  /*58d0*/  MUFU.EX2 R127, R127 ;  /* 0x0000007f007f7308 */ /* 0x000e620000000800 */
[----:B-----5:R-:W-:Y:S01]  /*58e0*/  FFMA.FTZ R125, R84, R121, 1 ;  /* 0x3f800000547d7423 */ /* 0x020fe20000010079 */
[----:B------:R-:W-:Y:S01]  /*58f0*/  FFMA.FTZ R120, R83, R120, 1 ;  /* 0x3f80000053787423 */ /* 0x000fe20000010078 */
[----:B------:R-:W-:Y:S01]  /*5900*/  FMUL.FTZ R119, R106, R119 ;  /* 0x000000776a777220 */ /* 0x000fe20000410000 */
[----:B------:R-:W5:Y:S01]  /*5910*/  MUFU.RCP R109, R109 ;  /* 0x0000006d006d7308 */ /* 0x000f620000001000 */
[----:B------:R-:W-:Y:S01]  /*5920*/  FMUL.FTZ R141, R122, R125 ;  /* 0x0000007d7a8d7220 */ /* 0x000fe20000410000 */
[----:B------:R-:W-:Y:S01]  /*5930*/  FADD.FTZ R122, R129, 1 ;  /* 0x3f800000817a7421 */ /* 0x000fe20000010000 */
[----:B------:R-:W-:Y:S01]  /*5940*/  FADD.FTZ R129, R130, 1 ;  /* 0x3f80000082817421 */ /* 0x000fe20000010000 */
[----:B------:R-:W-:Y:S01]  /*5950*/  HADD2.F32 R113, -RZ, R113.H0_H0 ;  /* 0x20000071ff717230 */ /* 0x000fe20000004100 */
[----:B------:R-:W3:Y:S03]  /*5960*/  LDS.U16 R130, [R20+0x14] ;  /* 0x0000140014827984 */ /* 0x000ee60000000400 */
[----:B------:R-:W5:Y:S01]  /*5970*/  MUFU.EX2 R131, R131 ;  /* 0x0000008300837308 */ /* 0x000f620000000800 */
[----:B------:R-:W-:Y:S03]  /*5980*/  LDS.U16 R135, [R20+0x1c] ;  /* 0x00001c0014877984 */ /* 0x000fe60000000400 */
[----:B------:R4:W5:Y:S01]  /*5990*/  MUFU.EX2 R134, R132 ;  /* 0x0000008400867308 */ /* 0x0009620000000800 */
[----:B------:R-:W-:Y:S03]  /*59a0*/  LDS.U16 R136, [R20+0x1e] ;  /* 0x00001e0014887984 */ /* 0x000fe60000000400 */
[----:B------:R0:W3:Y:S01]  /*59b0*/  MUFU.EX2 R146, R133 ;  /* 0x0000008500927308 */ /* 0x0000e20000000800 */
[----:B------:R-:W-:Y:S01]  /*59c0*/  FMUL.FTZ R140, R119, R120 ;  /* 0x00000078778c7220 */ /* 0x000fe20000410000 */
[----:B----4-:R-:W4:Y:S04]  /*59d0*/  LDS.U16 R132, [R20+0x16] ;  /* 0x0000160014847984 */ /* 0x010f280000000400 */
[----:B0-----:R-:W0:Y:S01]  /*59e0*/  LDS.U16 R133, [R20+0x18] ;  /* 0x0000180014857984 */ /* 0x001e220000000400 */
[----:B------:R-:W-:-:S02]  /*59f0*/  HADD2.F32 R119, -RZ, R96.H0_H0 ;  /* 0x20000060ff777230 */ /* 0x000fc40000004100 */
[----:B------:R-:W-:Y:S01]  /*5a00*/  FADD.FTZ R118, R126, 1 ;  /* 0x3f8000007e767421 */ /* 0x000fe20000010000 */
[----:B------:R-:W-:Y:S02]  /*5a10*/  HADD2.F32 R96, -RZ, R39.H0_H0 ;  /* 0x20000027ff607230 */ /* 0x000fe40000004100 */
[----:B--2---:R-:W-:Y:S01]  /*5a20*/  FADD.FTZ R126, -R108, 1 ;  /* 0x3f8000006c7e7421 */ /* 0x004fe20000010100 */
[----:B------:R-:W-:Y:S01]  /*5a30*/  FMUL.FTZ R121, R116, R113 ;  /* 0x0000007174797220 */ /* 0x000fe20000410000 */
[----:B------:R-:W2:Y:S01]  /*5a40*/  LDS.U16 R39, [R20+0x12] ;  /* 0x0000120014277984 */ /* 0x000ea20000000400 */
[----:B------:R-:W3:Y:S01]  /*5a50*/  MUFU.RCP R112, R112 ;  /* 0x0000007000707308 */ /* 0x000ee20000001000 */
[----:B-1----:R-:W-:Y:S01]  /*5a60*/  FADD.FTZ R128, R127, 1 ;  /* 0x3f8000007f807421 */ /* 0x002fe20000010000 */
[----:B------:R-:W-:Y:S01]  /*5a70*/  FFMA.FTZ R127, R85, R126, 1 ;  /* 0x3f800000557f7423 */ /* 0x000fe2000001007e */
[----:B------:R-:W-:Y:S01]  /*5a80*/  FMUL.FTZ R126, R108, R121 ;  /* 0x000000796c7e7220 */ /* 0x000fe20000410000 */
[----:B------:R-:W-:-:S04]  /*5a90*/  FMUL.FTZ R120, R119, R96 ;  /* 0x0000006077787220 */ /* 0x000fc80000410000 */
[----:B------:R1:W4:Y:S01]  /*5aa0*/  MUFU.RCP R121, R128 ;  /* 0x0000008000797308 */ /* 0x0003220000001000 */
[----:B------:R-:W-:Y:S01]  /*5ab0*/  FMUL.FTZ R142, R126, R127 ;  /* 0x0000007f7e8e7220 */ /* 0x000fe20000410000 */
[C---:B-----5:R-:W-:Y:S01]  /*5ac0*/  FADD.FTZ R125, -R109.reuse, 1 ;  /* 0x3f8000006d7d7421 */ /* 0x060fe20000010100 */
[----:B------:R-:W-:Y:S01]  /*5ad0*/  FMUL.FTZ R126, R109, R120 ;  /* 0x000000786d7e7220 */ /* 0x000fe20000410000 */
[----:B------:R-:W-:Y:S02]  /*5ae0*/  HADD2.F32 R120, -RZ, R79.H0_H0 ;  /* 0x2000004fff787230 */ /* 0x000fe40000004100 */
[----:B-1----:R-:W-:Y:S01]  /*5af0*/  FADD.FTZ R128, R131, 1 ;  /* 0x3f80000083807421 */ /* 0x002fe20000010000 */
[----:B------:R-:W-:Y:S02]  /*5b00*/  FADD.FTZ R131, R134, 1 ;  /* 0x3f80000086837421 */ /* 0x000fe40000010000 */
[----:B------:R-:W1:Y:S01]  /*5b10*/  LDS.U16 R134, [R20+0x1a] ;  /* 0x00001a0014867984 */ /* 0x000e620000000400 */
[----:B------:R-:W5:Y:S01]  /*5b20*/  MUFU.RCP R122, R122 ;  /* 0x0000007a007a7308 */ /* 0x000f620000001000 */
[----:B------:R-:W-:-:S02]  /*5b30*/  HADD2.F32 R79, -RZ, R123.H0_H0 ;  /* 0x2000007bff4f7230 */ /* 0x000fc40000004100 */
[----:B------:R-:W-:Y:S01]  /*5b40*/  FFMA.FTZ R127, R86, R125, 1 ;  /* 0x3f800000567f7423 */ /* 0x000fe2000001007d */
[----:B------:R-:W-:Y:S02]  /*5b50*/  HADD2.F32 R123, -RZ, R78.H0_H0 ;  /* 0x2000004eff7b7230 */ /* 0x000fe40000004100 */
[----:B---3--:R-:W-:Y:S02]  /*5b60*/  HADD2.F32 R78, -RZ, R124.H0_H0 ;  /* 0x2000007cff4e7230 */ /* 0x008fe40000004100 */
[----:B------:R-:W-:Y:S01]  /*5b70*/  FMUL.FTZ R143, R126, R127 ;  /* 0x0000007f7e8f7220 */ /* 0x000fe20000410000 */
[----:B------:R-:W3:Y:S01]  /*5b80*/  MUFU.RCP R118, R118 ;  /* 0x0000007600767308 */ /* 0x000ee20000001000 */
[----:B------:R-:W-:Y:S01]  /*5b90*/  FADD.FTZ R126, -R112, 1 ;  /* 0x3f800000707e7421 */ /* 0x000fe20000010100 */
[----:B------:R-:W-:Y:S01]  /*5ba0*/  FMUL.FTZ R127, R120, R79 ;  /* 0x0000004f787f7220 */ /* 0x000fe20000410000 */
[----:B------:R-:W-:-:S05]  /*5bb0*/  FMUL.FTZ R124, R123, R78 ;  /* 0x0000004e7b7c7220 */ /* 0x000fca0000410000 */
[----:B------:R4:W2:Y:S01]  /*5bc0*/  MUFU.RCP R125, R129 ;  /* 0x00000081007d7308 */ /* 0x0008a20000001000 */
[----:B------:R-:W-:Y:S01]  /*5bd0*/  FFMA.FTZ R126, R87, R126, 1 ;  /* 0x3f800000577e7423 */ /* 0x000fe2000001007e */
[----:B------:R-:W-:Y:S01]  /*5be0*/  FMUL.FTZ R127, R112, R127 ;  /* 0x0000007f707f7220 */ /* 0x000fe20000410000 */
[C---:B------:R-:W-:Y:S01]  /*5bf0*/  FMUL.FTZ R124, R117.reuse, R124 ;  /* 0x0000007c757c7220 */ /* 0x040fe20000410000 */
[----:B----4-:R-:W-:-:S04]  /*5c00*/  FADD.FTZ R129, -R117, 1 ;  /* 0x3f80000075817421 */ /* 0x010fc80000010100 */
[----:B------:R-:W-:Y:S01]  /*5c10*/  FFMA.FTZ R129, R88, R129, 1 ;  /* 0x3f80000058817423 */ /* 0x000fe20000010081 */
[----:B------:R-:W-:Y:S01]  /*5c20*/  FMUL.FTZ R144, R127, R126 ;  /* 0x0000007e7f907220 */ /* 0x000fe20000410000 */
[----:B------:R-:W-:Y:S02]  /*5c30*/  HADD2.F32 R127, -RZ, R71.H0_H0 ;  /* 0x20000047ff7f7230 */ /* 0x000fe40000004100 */
[----:B------:R-:W-:Y:S01]  /*5c40*/  FMUL.FTZ R145, R124, R129 ;  /* 0x000000817c917220 */ /* 0x000fe20000410000 */
[----:B------:R-:W-:Y:S02]  /*5c50*/  HADD2.F32 R124, -RZ, R70.H0_H0 ;  /* 0x20000046ff7c7230 */ /* 0x000fe40000004100 */
[----:B------:R-:W-:Y:S01]  /*5c60*/  FADD.FTZ R71, R146, 1 ;  /* 0x3f80000092477421 */ /* 0x000fe20000010000 */
[----:B------:R-:W-:Y:S02]  /*5c70*/  HADD2.F32 R129, -RZ, R69.H0_H0 ;  /* 0x20000045ff817230 */ /* 0x000fe40000004100 */
[----:B------:R-:W-:Y:S01]  /*5c80*/  FADD.FTZ R69, -R121, 1 ;  /* 0x3f80000079457421 */ /* 0x000fe20000010100 */
[----:B-----5:R-:W-:Y:S01]  /*5c90*/  FADD.FTZ R70, -R122, 1 ;  /* 0x3f8000007a467421 */ /* 0x020fe20000010100 */
[----:B------:R0:W-:Y:S01]  /*5ca0*/  MUFU.RCP R150, R71 ;  /* 0x0000004700967308 */ /* 0x0001e20000001000 */
[----:B------:R-:W-:-:S02]  /*5cb0*/  HADD2.F32 R126, -RZ, R68.H0_H0 ;  /* 0x20000044ff7e7230 */ /* 0x000fc40000004100 */
[----:B------:R-:W-:Y:S01]  /*5cc0*/  FFMA.FTZ R147, R90, R69, 1 ;  /* 0x3f8000005a937423 */ /* 0x000fe20000010045 */
[----:B------:R-:W-:Y:S01]  /*5cd0*/  FFMA.FTZ R148, R91, R70, 1 ;  /* 0x3f8000005b947423 */ /* 0x000fe20000010046 */
[----:B------:R-:W-:Y:S02]  /*5ce0*/  HADD2.F32 R69, -RZ, R130.H0_H0 ;  /* 0x20000082ff457230 */ /* 0x000fe40000004100 */
[----:B---3--:R-:W-:Y:S01]  /*5cf0*/  FADD.FTZ R68, -R118, 1 ;  /* 0x3f80000076447421 */ /* 0x008fe20000010100 */
[----:B------:R-:W-:Y:S02]  /*5d00*/  HADD2.F32 R70, -RZ, R132.H0_H0 ;  /* 0x20000084ff467230 */ /* 0x000fe40000004100 */
[----:B0-----:R-:W-:Y:S01]  /*5d10*/  HADD2.F32 R71, -RZ, R133.H0_H0 ;  /* 0x20000085ff477230 */ /* 0x001fe20000004100 */
[----:B------:R-:W0:Y:S01]  /*5d20*/  MUFU.RCP R128, R128 ;  /* 0x0000008000807308 */ /* 0x000e220000001000 */
[----:B--2---:R-:W-:Y:S01]  /*5d30*/  FADD.FTZ R149, -R125, 1 ;  /* 0x3f8000007d957421 */ /* 0x004fe20000010100 */
[----:B------:R-:W-:Y:S01]  /*5d40*/  FFMA.FTZ R146, R89, R68, 1 ;  /* 0x3f80000059927423 */ /* 0x000fe20000010044 */
[----:B------:R-:W-:Y:S01]  /*5d50*/  FMUL.FTZ R130, R124, R69 ;  /* 0x000000457c827220 */ /* 0x000fe20000410000 */
[----:B------:R-:W-:Y:S01]  /*5d60*/  FMUL.FTZ R133, R129, R70 ;  /* 0x0000004681857220 */ /* 0x000fe20000410000 */
[----:B------:R-:W-:-:S03]  /*5d70*/  FMUL.FTZ R132, R126, R71 ;  /* 0x000000477e847220 */ /* 0x000fc60000410000 */
[----:B------:R-:W2:Y:S01]  /*5d80*/  MUFU.RCP R131, R131 ;  /* 0x0000008300837308 */ /* 0x000ea20000001000 */
[----:B------:R-:W-:Y:S02]  /*5d90*/  HADD2.F32 R68, -RZ, R39.H0_H0 ;  /* 0x20000027ff447230 */ /* 0x000fe40000004100 */
        /* <DEDUP_REMOVED lines=10> */
[----:B------:R-:W-:Y:S02]  /*5e40*/  HADD2.F32 R133, -RZ, R66.H0_H0 ;  /* 0x20000042ff857230 */ /* 0x000fe40000004100 */
[----:B------:R-:W-:Y:S02]  /*5e50*/  HADD2.F32 R132, -RZ, R65.H0_H0 ;  /* 0x20000041ff847230 */ /* 0x000fe40000004100 */
[----:B-1----:R-:W-:Y:S02]  /*5e60*/  HADD2.F32 R65, -RZ, R134.H0_H0 ;  /* 0x20000086ff417230 */ /* 0x002fe40000004100 */
[----:B------:R-:W-:Y:S02]  /*5e70*/  HADD2.F32 R66, -RZ, R135.H0_H0 ;  /* 0x20000087ff427230 */ /* 0x000fe40000004100 */
[----:B------:R-:W-:Y:S02]  /*5e80*/  HADD2.F32 R67, -RZ, R136.H0_H0 ;  /* 0x20000088ff437230 */ /* 0x000fe40000004100 */
[----:B------:R-:W-:Y:S01]  /*5e90*/  FMUL.FTZ R146, R39, R146 ;  /* 0x0000009227927220 */ /* 0x000fe20000410000 */
[----:B------:R-:W-:Y:S01]  /*5ea0*/  F2FP.F16.F32.PACK_AB R151, R138, R137 ;  /* 0x000000898a97723e */ /* 0x000fe200000000ff */
[----:B------:R-:W-:Y:S01]  /*5eb0*/  BAR.SYNC.DEFER_BLOCKING 0x0 ;  /* 0x0000000000007b1d */ /* 0x000fe20000010000 */
        /* <DEDUP_REMOVED lines=155> */
[----:B------:R-:W-:Y:S01]  /*6870*/  FMUL.FTZ R86, R86, R96 ;  /* 0x0000006056567220 */ /* 0x000fe20000410000 */
[----:B------:R-:W-:Y:S01]  /*6880*/  MOV R68, 0xfffffe00 ;  /* 0xfffffe0000447802 */ /* 0x000fe20000000f00 */
        /* <DEDUP_REMOVED lines=11> */
[----:B------:R-:W-:Y:S01]  /*6940*/  @!P6 IMAD R39, R39, R68, UR10 ;  /* 0x0000000a2727ee24 */ /* 0x000fe2000f8e0244 */
[----:B------:R-:W-:Y:S01]  /*6950*/  PRMT R65, R82, 0x7632, R65 ;  /* 0x0000763252417816 */ /* 0x000fe20000000041 */
[----:B------:R-:W-:Y:S01]  /*6960*/  STS.U16 [R20], R82 ;  /* 0x0000005214007388 */ /* 0x000fe20000000400 */
[----:B------:R-:W-:Y:S01]  /*6970*/  PRMT R68, R81, 0x7632, R68 ;  /* 0x0000763251447816 */ /* 0x000fe20000000044 */
[----:B------:R-:W0:Y:S01]  /*6980*/  LDCU.128 UR12, c[0x0][0x430] ;  /* 0x00008600ff0c77ac */ /* 0x000e220008000c00 */
[----:B------:R-:W-:Y:S01]  /*6990*/  PRMT R80, R84, 0x7632, R80 ;  /* 0x0000763254507816 */ /* 0x000fe20000000050 */
[----:B------:R1:W-:Y:S01]  /*69a0*/  STS.U16 [R20+0x2], R65 ;  /* 0x0000024114007388 */ /* 0x0003e20000000400 */
[----:B------:R-:W-:-:S02]  /*69b0*/  F2FP.F16.F32.PACK_AB R79, R79, R86 ;  /* 0x000000564f4f723e */ /* 0x000fc400000000ff */
[----:B------:R-:W-:Y:S01]  /*69c0*/  F2FP.F16.F32.PACK_AB R78, R89, R78 ;  /* 0x0000004e594e723e */ /* 0x000fe200000000ff */
[----:B------:R2:W-:Y:S01]  /*69d0*/  STS.U16 [R20+0x6], R68 ;  /* 0x0000064414007388 */ /* 0x0005e20000000400 */
[----:B------:R-:W-:Y:S02]  /*69e0*/  F2FP.F16.F32.PACK_AB R69, R70, R69 ;  /* 0x000000454645723e */ /* 0x000fe400000000ff */
[----:B------:R-:W-:Y:S01]  /*69f0*/  F2FP.F16.F32.PACK_AB R38, R38, R71 ;  /* 0x000000472626723e */ /* 0x000fe200000000ff */
[----:B------:R3:W-:Y:S01]  /*6a00*/  STS.U16 [R20+0x8], R84 ;  /* 0x0000085414007388 */ /* 0x0007e20000000400 */
[----:B------:R-:W-:Y:S02]  /*6a10*/  F2FP.F16.F32.PACK_AB R66, R67, R66 ;  /* 0x000000424342723e */ /* 0x000fe400000000ff */
[----:B-1----:R-:W-:Y:S01]  /*6a20*/  PRMT R65, R79, 0x7632, R65 ;  /* 0x000076324f417816 */ /* 0x002fe20000000041 */
[----:B------:R1:W-:Y:S01]  /*6a30*/  STS.U16 [R20+0xa], R80 ;  /* 0x00000a5014007388 */ /* 0x0003e20000000400 */
[----:B------:R-:W-:-:S02]  /*6a40*/  PRMT R70, R78, 0x7632, R70 ;  /* 0x000076324e467816 */ /* 0x000fc40000000046 */
[----:B--2---:R-:W-:Y:S01]  /*6a50*/  PRMT R68, R69, 0x7632, R68 ;  /* 0x0000763245447816 */ /* 0x004fe20000000044 */
[----:B------:R-:W-:Y:S01]  /*6a60*/  STS.U16 [R20+0x4], R81 ;  /* 0x0000045114007388 */ /* 0x000fe20000000400 */
[----:B------:R-:W-:Y:S01]  /*6a70*/  PRMT R82, R38, 0x7632, R82 ;  /* 0x0000763226527816 */ /* 0x000fe20000000052 */
[----:B0-----:R-:W-:Y:S01]  /*6a80*/  UIMAD.WIDE.U32 UR6, UR34, UR12, UR6 ;  /* 0x0000000c220672a5 */ /* 0x001fe2000f8e0006 */
[----:B---3--:R-:W-:Y:S01]  /*6a90*/  PRMT R84, R66, 0x7632, R84 ;  /* 0x0000763242547816 */ /* 0x008fe20000000054 */
[----:B------:R-:W-:Y:S01]  /*6aa0*/  STS.U16 [R20+0xc], R79 ;  /* 0x00000c4f14007388 */ /* 0x000fe20000000400 */
[----:B-1----:R-:W-:Y:S01]  /*6ab0*/  PRMT R80, R38, 0x7610, R80 ;  /* 0x0000761026507816 */ /* 0x002fe20000000050 */
[----:B------:R-:W-:Y:S01]  /*6ac0*/  UIMAD UR7, UR34, UR13, UR7 ;  /* 0x0000000d220772a4 */ /* 0x000fe2000f8e0207 */
[----:B------:R-:W-:Y:S01]  /*6ad0*/  @!P6 IADD3 R38, PT, PT, R39, 0x200, RZ ;  /* 0x000002002726e810 */ /* 0x000fe20007ffe0ff */
[----:B------:R-:W-:Y:S02]  /*6ae0*/  STS.U16 [R20+0xe], R65 ;  /* 0x00000e4114007388 */ /* 0x000fe40000000400 */
[----:B------:R-:W-:-:S02]  /*6af0*/  UIMAD.WIDE.U32 UR6, UR31, UR14, UR6 ;  /* 0x0000000e1f0672a5 */ /* 0x000fc4000f8e0006 */
[----:B------:R-:W-:Y:S02]  /*6b00*/  STS.U16 [R20+0x10], R78 ;  /* 0x0000104e14007388 */ /* 0x000fe40000000400 */
[----:B------:R-:W-:Y:S02]  /*6b10*/  UIMAD UR15, UR31, UR15, UR7 ;  /* 0x0000000f1f0f72a4 */ /* 0x000fe4000f8e0207 */
[----:B------:R-:W-:Y:S01]  /*6b20*/  STS.U16 [R20+0x12], R70 ;  /* 0x0000124614007388 */ /* 0x000fe20000000400 */
[----:B------:R-:W-:-:S03]  /*6b30*/  IADD3 R39, P0, PT, R40, UR6, RZ ;  /* 0x0000000628277c10 */ /* 0x000fc6000ff1e0ff */
        /* <DEDUP_REMOVED lines=61> */
.L_x_13794:
[----:B------:R-:W-:Y:S02]  /*6f10*/  HADD2.F32 R41, -RZ, R64.H0_H0 ;  /* 0x20000040ff297230 */ /* 0x000fe40000004100 */
[----:B------:R-:W-:Y:S01]  /*6f20*/  FFMA.FTZ R43, R103, R37, R0 ;  /* 0x00000025672b7223 */ /* 0x000fe20000010000 */
[----:B------:R-:W-:Y:S01]  /*6f30*/  HADD2.F32 R44, -RZ, R61.H0_H0 ;  /* 0x2000003dff2c7230 */ /* 0x000fe20000004100 */
[----:B------:R-:W1:Y:S01]  /*6f40*/  LDCU UR6, c[0x0][0x38c] ;  /* 0x00007180ff0677ac */ /* 0x000e620008000800 */
[----:B------:R-:W-:Y:S02]  /*6f50*/  HADD2.F32 R47, -RZ, R60.H0_H0 ;  /* 0x2000003cff2f7230 */ /* 0x000fe40000004100 */
[----:B------:R-:W-:Y:S01]  /*6f60*/  FFMA.FTZ R0, R112, R41, R43 ;  /* 0x0000002970007223 */ /* 0x000fe2000001002b */
[----:B------:R-:W-:Y:S02]  /*6f70*/  HADD2.F32 R50, -RZ, R58.H0_H0 ;  /* 0x2000003aff327230 */ /* 0x000fe40000004100 */
[----:B0-----:R-:W-:-:S02]  /*6f80*/  HFMA2 R39, -RZ, RZ, 0, 0 ;  /* 0x00000000ff277431 */ /* 0x001fc400000001ff */
        /* <DEDUP_REMOVED lines=22> */
[----:B------:R-:W-:Y:S02]  /*70f0*/  MOV R40, RZ ;  /* 0x000000ff00287202 */ /* 0x000fe40000000f00 */
[----:B------:R-:W-:Y:S02]  /*7100*/  CS2R R42, SRZ ;  /* 0x00000000002a7805 */ /* 0x000fe4000001ff00 */
[----:B------:R-:W-:Y:S01]  /*7110*/  MOV R46, RZ ;  /* 0x000000ff002e7202 */ /* 0x000fe20000000f00 */
[----:B------:R-:W-:Y:S01]  /*7120*/  FFMA.FTZ R65, R123, R62, R0 ;  /* 0x0000003e7b417223 */ /* 0x000fe20000010000 */
[----:B------:R-:W-:-:S02]  /*7130*/  CS2R R48, SRZ ;  /* 0x0000000000307805 */ /* 0x000fc4000001ff00 */
[----:B------:R-:W-:Y:S02]  /*7140*/  MOV R52, RZ ;  /* 0x000000ff00347202 */ /* 0x000fe40000000f00 */
[----:B------:R-:W-:Y:S01]  /*7150*/  CS2R R54, SRZ ;  /* 0x0000000000367805 */ /* 0x000fe2000001ff00 */
[----:B------:R-:W-:Y:S01]  /*7160*/  FFMA.FTZ R0, R108, R63, R65 ;  /* 0x0000003f6c007223 */ /* 0x000fe20000010041 */
[----:B------:R-:W-:Y:S02]  /*7170*/  MOV R58, RZ ;  /* 0x000000ff003a7202 */ /* 0x000fe40000000f00 */
[----:B------:R-:W-:Y:S01]  /*7180*/  CS2R R60, SRZ ;  /* 0x00000000003c7805 */ /* 0x000fe2000001ff00 */
        /* <DEDUP_REMOVED lines=42> */
[----:B0-----:R-:W-:Y:S01]  /*7430*/  UIMAD.WIDE.U32 UR12, UR31, UR6, URZ ;  /* 0x000000061f0c72a5 */ /* 0x001fe2000f8e00ff */
        /* <DEDUP_REMOVED lines=19> */
.L_x_13875:
        /* <DEDUP_REMOVED lines=79> */
[----:B------:R-:W2:Y:S01]  /*7a60*/  @!P3 LDG.E.U16 R99, desc[UR32][R114.64] ;  /* 0x000000207263b981 */ /* 0x000ea2000c1e1500 */
[----:B------:R-:W-:Y:S01]  /*7a70*/  @!P4 IMAD R65, R65, UR6, R97 ;  /* 0x000000064141cc24 */ /* 0x000fe2000f8e0261 */
[----:B------:R-:W1:Y:S01]  /*7a80*/  @!P2 LDC.64 R66, c[0x0][0x3c0] ;  /* 0x0000f000ff42ab82 */ /* 0x000e620000000a00 */
[----:B------:R-:W-:Y:S02]  /*7a90*/  ISETP.GE.AND P3, PT, R100, UR7, PT ;  /* 0x0000000764007c0c */ /* 0x000fe4000bf66270 */
[C---:B------:R-:W-:Y:S02]  /*7aa0*/  @!P4 LEA R110, P6, R96.reuse, UR29, 0x1 ;  /* 0x0000001d606ecc11 */ /* 0x040fe4000f8c08ff */
[----:B------:R-:W-:Y:S02]  /*7ab0*/  PRMT R182, RZ, 0x7610, R182 ;  /* 0x00007610ffb67816 */ /* 0x000fe400000000b6 */
[----:B------:R-:W-:Y:S02]  /*7ac0*/  @!P4 LEA.HI.X R111, R96, UR26, R65, 0x1, P6 ;  /* 0x0000001a606fcc11 */ /* 0x000fe4000b0f0c41 */
[----:B------:R-:W-:-:S02]  /*7ad0*/  @!P5 MOV R105, RZ ;  /* 0x000000ff0069d202 */ /* 0x000fc40000000f00 */
[----:B0-----:R-:W-:Y:S01]  /*7ae0*/  LOP3.LUT R106, R126, 0x160, RZ, 0xfc, !PT ;  /* 0x000001607e6a7812 */ /* 0x001fe200078efcff */
[----:B------:R0:W2:Y:S01]  /*7af0*/  @!P4 LDG.E.U16 R182, desc[UR32][R110.64] ;  /* 0x000000206eb6c981 */ /* 0x0000a2000c1e1500 */
[----:B-----5:R-:W-:Y:S02]  /*7b00*/  @!P5 IMAD.WIDE.U32 R96, R68, UR6, R104 ;  /* 0x000000064460dc25 */ /* 0x020fe4000f8e0068 */
[----:B------:R-:W-:Y:S01]  /*7b10*/  ISETP.GE.AND P4, PT, R106, UR7, PT ;  /* 0x000000076a007c0c */ /* 0x000fe2000bf86270 */
[----:B------:R-:W5:Y:S01]  /*7b20*/  @!P3 LDC.64 R64, c[0x0][0x3c0] ;  /* 0x0000f000ff40bb82 */ /* 0x000f620000000a00 */
[----:B------:R-:W-:Y:S01]  /*7b30*/  @!P5 IMAD R69, R69, UR6, R97 ;  /* 0x000000064545dc24 */ /* 0x000fe2000f8e0261 */
[----:B------:R-:W-:Y:S02]  /*7b40*/  @!P5 LEA R118, P6, R96, UR29, 0x1 ;  /* 0x0000001d6076dc11 */ /* 0x000fe4000f8c08ff */
[----:B------:R-:W-:Y:S02]  /*7b50*/  PRMT R103, RZ, 0x7610, R103 ;  /* 0x00007610ff677816 */ /* 0x000fe40000000067 */
[----:B------:R-:W-:-:S02]  /*7b60*/  @!P2 MOV R125, RZ ;  /* 0x000000ff007da202 */ /* 0x000fc40000000f00 */
[----:B------:R-:W-:Y:S02]  /*7b70*/  @!P5 LEA.HI.X R119, R96, UR26, R69, 0x1, P6 ;  /* 0x0000001a6077dc11 */ /* 0x000fe4000b0f0c45 */
[----:B------:R-:W-:Y:S02]  /*7b80*/  LOP3.LUT R68, R126, 0x180, RZ, 0xfc, !PT ;  /* 0x000001807e447812 */ /* 0x000fe400078efcff */
[----:B0-----:R-:W0:Y:S01]  /*7b90*/  @!P4 LDC.64 R110, c[0x0][0x3c0] ;  /* 0x0000f000ff6ecb82 */ /* 0x001e220000000a00 */
[----:B-1----:R-:W-:Y:S01]  /*7ba0*/  @!P2 IMAD.WIDE.U32 R96, R66, UR6, R124 ;  /* 0x000000064260ac25 */ /* 0x002fe2000f8e007c */
        /* <DEDUP_REMOVED lines=10> */
[----:B------:R1:W2:Y:S01]  /*7c50*/  @!P2 LDG.E.U16 R190, desc[UR32][R122.64] ;  /* 0x000000207abea981 */ /* 0x0002a2000c1e1500 */
[----:B------:R-:W-:Y:S01]  /*7c60*/  ISETP.GE.AND P2, PT, R96, UR7, PT ;  /* 0x0000000760007c0c */ /* 0x000fe2000bf46270 */
[----:B------:R-:W-:Y:S01]  /*7c70*/  @!P3 IMAD R65, R65, UR6, R115 ;  /* 0x000000064141bc24 */ /* 0x000fe2000f8e0273 */
[----:B------:R-:W-:-:S02]  /*7c80*/  @!P3 LEA R120, P6, R114, UR29, 0x1 ;  /* 0x0000001d7278bc11 */ /* 0x000fc4000f8c08ff */
[----:B------:R-:W-:Y:S02]  /*7c90*/  @!P4 MOV R107, RZ ;  /* 0x000000ff006bc202 */ /* 0x000fe40000000f00 */
[----:B------:R-:W-:Y:S02]  /*7ca0*/  PRMT R101, RZ, 0x7610, R101 ;  /* 0x00007610ff657816 */ /* 0x000fe40000000065 */
[----:B------:R-:W-:Y:S01]  /*7cb0*/  @!P3 LEA.HI.X R121, R114, UR26, R65, 0x1, P6 ;  /* 0x0000001a7279bc11 */ /* 0x000fe2000b0f0c41 */
[----:B0-----:R-:W-:Y:S01]  /*7cc0*/  @!P4 IMAD.WIDE.U32 R114, R110, UR6, R106 ;  /* 0x000000066e72cc25 */ /* 0x001fe2000f8e006a */
[----:B-1----:R-:W-:-:S03]  /*7cd0*/  LOP3.LUT R118, R126, 0x1c0, RZ, 0xfc, !PT ;  /* 0x000001c07e767812 */ /* 0x002fc600078efcff */
[----:B------:R0:W2:Y:S01]  /*7ce0*/  @!P3 LDG.E.U16 R101, desc[UR32][R120.64] ;  /* 0x000000207865b981 */ /* 0x0000a2000c1e1500 */
[----:B------:R-:W-:Y:S01]  /*7cf0*/  @!P4 IMAD R111, R111, UR6, R115 ;  /* 0x000000066f6fcc24 */ /* 0x000fe2000f8e0273 */
[----:B------:R-:W0:Y:S01]  /*7d00*/  @!P2 LDC.64 R64, c[0x0][0x3c0] ;  /* 0x0000f000ff40ab82 */ /* 0x000e220000000a00 */
        /* <DEDUP_REMOVED lines=16> */
[----:B------:R-:W5:Y:S01]  /*7e10*/  @!P4 LDC.64 R66, c[0x0][0x3c0] ;  /* 0x0000f000ff42cb82 */ /* 0x000f620000000a00 */
[----:B0-----:R-:W-:Y:S01]  /*7e20*/  @!P2 IMAD.WIDE.U32 R120, R64, UR6, R96 ;  /* 0x000000064078ac25 */ /* 0x001fe2000f8e0060 */
        /* <DEDUP_REMOVED lines=94> */
[----:B------:R-:W0:Y:S01]  /*8410*/  @!P4 LDC.64 R66, c[0x0][0x3c0] ;  /* 0x0000f000ff42cb82 */ /* 0x000e220000000a00 */
        /* <DEDUP_REMOVED lines=8> */
[----:B------:R-:W1:Y:S01]  /*84a0*/  @!P5 LDC.64 R128, c[0x0][0x3c0] ;  /* 0x0000f000ff80db82 */ /* 0x000e620000000a00 */
[----:B------:R-:W-:-:S04]  /*84b0*/  @!P3 LEA R160, P2, R134, UR29, 0x1 ;  /* 0x0000001d86a0bc11 */ /* 0x000fc8000f8408ff */
[----:B------:R-:W-:Y:S02]  /*84c0*/  @!P3 LEA.HI.X R161, R134, UR26, R65, 0x1, P2 ;  /* 0x0000001a86a1bc11 */ /* 0x000fe400090f0c41 */
[----:B------:R-:W-:Y:S02]  /*84d0*/  ISETP.GE.AND P2, PT, R110, UR7, PT ;  /* 0x000000076e007c0c */ /* 0x000fe4000bf46270 */
[----:B------:R-:W-:-:S03]  /*84e0*/  @!P4 MOV R137, RZ ;  /* 0x000000ff0089c202 */ /* 0x000fc60000000f00 */
[----:B------:R-:W0:Y:S01]  /*84f0*/  @!P6 LDC.64 R64, c[0x0][0x3c0] ;  /* 0x0000f000ff40eb82 */ /* 0x000e220000000a00 */
        /* <DEDUP_REMOVED lines=20> */
[----:B0-----:R-:W-:Y:S01]  /*8640*/  @!P6 IMAD.WIDE.U32 R130, R64, UR6, R122 ;  /* 0x000000064082ec25 */ /* 0x001fe2000f8e007a */
        /* <DEDUP_REMOVED lines=58> */
[----:B------:R-:W-:Y:S02]  /*89f0*/  LEA.HI.SX32 R64, R64, R111, 0x1b ;  /* 0x0000006f40407211 */ /* 0x000fe400078fdaff */
[----:B------:R-:W-:-:S04]  /*8a00*/  IADD3 R66, PT, PT, R111, 0x220, RZ ;  /* 0x000002206f427810 */ /* 0x000fc80007ffe0ff */
[-C--:B------:R-:W-:Y:S02]  /*8a10*/  LEA.HI.SX32 R66, R66, R111.reuse, 0x1b ;  /* 0x0000006f42427211 */ /* 0x080fe400078fdaff */
[C---:B------:R-:W-:Y:S02]  /*8a20*/  IADD3 R156, PT, PT, R111.reuse, 0x240, RZ ;  /* 0x000002406f9c7810 */ /* 0x040fe40007ffe0ff */
[----:B------:R-:W-:Y:S02]  /*8a30*/  LEA R160, R66, UR30, 0x1 ;  /* 0x0000001e42a07c11 */ /* 0x000fe4000f8e08ff */
[----:B------:R-:W-:Y:S02]  /*8a40*/  IADD3 R66, PT, PT, R111, 0x2a0, RZ ;  /* 0x000002a06f427810 */ /* 0x000fe40007ffe0ff */
[-C--:B------:R-:W-:Y:S02]  /*8a50*/  LEA.HI.SX32 R156, R156, R111.reuse, 0x1b ;  /* 0x0000006f9c9c7211 */ /* 0x080fe400078fdaff */
[----:B------:R-:W-:-:S02]  /*8a60*/  LEA.HI.SX32 R66, R66, R111, 0x1b ;  /* 0x0000006f42427211 */ /* 0x000fc400078fdaff */
[----:B------:R-:W-:Y:S02]  /*8a70*/  LEA R164, R156, UR30, 0x1 ;  /* 0x0000001e9ca47c11 */ /* 0x000fe4000f8e08ff */
[----:B------:R-:W-:Y:S02]  /*8a80*/  ISETP.GE.AND P3, PT, R132, UR44, PT ;  /* 0x0000002c84007c0c */ /* 0x000fe4000bf66270 */
[C---:B------:R-:W-:Y:S02]  /*8a90*/  IADD3 R156, PT, PT, R111.reuse, 0x2c0, RZ ;  /* 0x000002c06f9c7810 */ /* 0x040fe40007ffe0ff */
[----:B------:R-:W-:Y:S02]  /*8aa0*/  IADD3 R158, PT, PT, R111, 0x260, RZ ;  /* 0x000002606f9e7810 */ /* 0x000fe40007ffe0ff */
[-C--:B------:R-:W-:Y:S02]  /*8ab0*/  LEA.HI.SX32 R156, R156, R111.reuse, 0x1b ;  /* 0x0000006f9c9c7211 */ /* 0x080fe400078fdaff */
[----:B------:R-:W-:-:S02]  /*8ac0*/  LEA.HI.SX32 R158, R158, R111, 0x1b ;  /* 0x0000006f9e9e7211 */ /* 0x000fc400078fdaff */
[----:B------:R-:W-:Y:S02]  /*8ad0*/  @!P2 MOV R127, RZ ;  /* 0x000000ff007fa202 */ /* 0x000fe40000000f00 */
[----:B------:R-:W-:Y:S02]  /*8ae0*/  LEA R162, R158, UR30, 0x1 ;  /* 0x0000001e9ea27c11 */ /* 0x000fe4000f8e08ff */
[----:B------:R-:W-:Y:S02]  /*8af0*/  ISETP.GE.AND P4, PT, R116, UR44, PT ;  /* 0x0000002c74007c0c */ /* 0x000fe4000bf86270 */
[----:B------:R-:W-:Y:S01]  /*8b00*/  IADD3 R158, PT, PT, R111, 0x2e0, RZ ;  /* 0x000002e06f9e7810 */ /* 0x000fe20007ffe0ff */
[----:B------:R-:W-:Y:S01]  /*8b10*/  UMOV UR14, UR12 ;  /* 0x0000000c000e7c82 */ /* 0x000fe20008000000 */
[----:B------:R-:W-:Y:S02]  /*8b20*/  UMOV UR15, UR31 ;  /* 0x0000001f000f7c82 */ /* 0x000fe40008000000 */
[----:B------:R-:W-:Y:S01]  /*8b30*/  LEA.HI.SX32 R158, R158, R111, 0x1b ;  /* 0x0000006f9e9e7211 */ /* 0x000fe200078fdaff */
[----:B------:R-:W-:Y:S01]  /*8b40*/  UIMAD.WIDE.U32 UR14, UR6, UR34, UR14 ;  /* 0x00000022060e72a5 */ /* 0x000fe2000f8e000e */
[----:B------:R-:W-:-:S03]  /*8b50*/  ISETP.GE.AND P6, PT, R70, UR44, PT ;  /* 0x0000002c46007c0c */ /* 0x000fc6000bfc6270 */
[----:B------:R-:W-:Y:S02]  /*8b60*/  UIMAD UR7, UR6, UR35, UR15 ;  /* 0x00000023060772a4 */ /* 0x000fe4000f8e020f */
[----:B------:R-:W-:-:S04]  /*8b70*/  ULEA UR10, UP0, UR14, UR36, 0x3 ;  /* 0x000000240e0a7291 */ /* 0x000fc8000f8018ff */
[----:B------:R-:W-:Y:S01]  /*8b80*/  ULEA.HI.X UR14, UR14, UR37, UR7, 0x3, UP0 ;  /* 0x000000250e0e7291 */ /* 0x000fe200080f1c07 */
[----:B------:R-:W-:-:S05]  /*8b90*/  @!P3 MOV R159, RZ ;  /* 0x000000ff009fb202 */ /* 0x000fca0000000f00 */
[----:B------:R-:W-:Y:S01]  /*8ba0*/  MOV R193, UR14 ;  /* 0x0000000e00c17c02 */ /* 0x000fe20008000f00 */
[----:B-----5:R-:W-:Y:S04]  /*8bb0*/  STS.U16 [R4], R139 ;  /* 0x0000008b04007388 */ /* 0x020fe80000000400 */
[----:B------:R-:W-:Y:S04]  /*8bc0*/  STS.U16 [R5+0x40], R184 ;  /* 0x000040b805007388 */ /* 0x000fe80000000400 */
[----:B------:R-:W-:Y:S04]  /*8bd0*/  STS.U16 [R6+0x80], R117 ;  /* 0x0000807506007388 */ /* 0x000fe80000000400 */
[----:B------:R-:W-:Y:S04]  /*8be0*/  STS.U16 [R7+0xc0], R186 ;  /* 0x0000c0ba07007388 */ /* 0x000fe80000000400 */
[----:B------:R-:W-:Y:S04]  /*8bf0*/  STS.U16 [R8+0x100], R71 ;  /* 0x0001004708007388 */ /* 0x000fe80000000400 */
[----:B------:R-:W-:Y:S04]  /*8c00*/  STS.U16 [R9+0x140], R188 ;  /* 0x000140bc09007388 */ /* 0x000fe80000000400 */
[----:B------:R-:W-:Y:S04]  /*8c10*/  STS.U16 [R10+0x180], R99 ;  /* 0x000180630a007388 */ /* 0x000fe80000000400 */
[----:B------:R0:W-:Y:S02]  /*8c20*/  STS.U16 [R11+0x1c0], R182 ;  /* 0x0001c0b60b007388 */ /* 0x0001e40000000400 */
[----:B0-----:R-:W-:-:S02]  /*8c30*/  LEA R182, R64, UR30, 0x1 ;  /* 0x0000001e40b67c11 */ /* 0x001fc4000f8e08ff */
[----:B------:R-:W-:-:S04]  /*8c40*/  IADD3 R64, PT, PT, R111, 0x280, RZ ;  /* 0x000002806f407810 */ /* 0x000fc80007ffe0ff */
[----:B------:R-:W-:-:S04]  /*8c50*/  LEA.HI.SX32 R64, R64, R111, 0x1b ;  /* 0x0000006f40407211 */ /* 0x000fc800078fdaff */
[----:B------:R-:W-:Y:S02]  /*8c60*/  LEA R186, R64, UR30, 0x1 ;  /* 0x0000001e40ba7c11 */ /* 0x000fe4000f8e08ff */
[----:B------:R-:W0:Y:S01]  /*8c70*/  @!P2 LDC.64 R64, c[0x0][0x3e0] ;  /* 0x0000f800ff40ab82 */ /* 0x000e220000000a00 */
[----:B------:R-:W-:Y:S01]  /*8c80*/  STS.U16 [R12+0x200], R103 ;  /* 0x000200670c007388 */ /* 0x000fe20000000400 */
[----:B------:R-:W-:-:S03]  /*8c90*/  IADD3 R184, PT, PT, R111, 0x300, RZ ;  /* 0x000003006fb87810 */ /* 0x000fc60007ffe0ff */
[----:B------:R-:W-:Y:S04]  /*8ca0*/  STS.U16 [R13+0x240], R190 ;  /* 0x000240be0d007388 */ /* 0x000fe80000000400 */
[----:B------:R-:W-:Y:S04]  /*8cb0*/  STS.U16 [R14+0x280], R101 ;  /* 0x000280650e007388 */ /* 0x000fe80000000400 */
        /* <DEDUP_REMOVED lines=10> */
[----:B----4-:R1:W-:Y:S01]  /*8d60*/  STS.U16 [R182+0x400], R105 ;  /* 0x00040069b6007388 */ /* 0x0103e20000000400 */
[C---:B------:R-:W-:Y:S01]  /*8d70*/  IADD3 R156, PT, PT, R111.reuse, 0x340, RZ ;  /* 0x000003406f9c7810 */ /* 0x040fe20007ffe0ff */
[----:B0-----:R-:W-:Y:S01]  /*8d80*/  @!P2 IMAD.WIDE.U32 R126, R64, UR6, R126 ;  /* 0x00000006407eac25 */ /* 0x001fe2000f8e007e */
[----:B------:R-:W-:-:S02]  /*8d90*/  IADD3 R64, PT, PT, R111, 0x3c0, RZ ;  /* 0x000003c06f407810 */ /* 0x000fc40007ffe0ff */
[-C--:B------:R-:W-:Y:S01]  /*8da0*/  LEA.HI.SX32 R99, R156, R111.reuse, 0x1b ;  /* 0x0000006f9c637211 */ /* 0x080fe200078fdaff */
[----:B------:R-:W-:Y:S01]  /*8db0*/  STS.U16 [R160+0x440], R107 ;  /* 0x0004406ba0007388 */ /* 0x000fe20000000400 */
[----:B------:R-:W-:Y:S02]  /*8dc0*/  IADD3 R156, PT, PT, R111, 0x3e0, RZ ;  /* 0x000003e06f9c7810 */ /* 0x000fe40007ffe0ff */
[----:B-1----:R-:W-:Y:S02]  /*8dd0*/  LEA R105, R66, UR30, 0x1 ;  /* 0x0000001e42697c11 */ /* 0x002fe4000f8e08ff */
[----:B------:R-:W0:Y:S01]  /*8de0*/  @!P3 LDC.64 R66, c[0x0][0x3e0] ;  /* 0x0000f800ff42bb82 */ /* 0x000e220000000a00 */
[----:B------:R-:W-:Y:S01]  /*8df0*/  STS.U16 [R164+0x480], R109 ;  /* 0x0004806da4007388 */ /* 0x000fe20000000400 */
[----:B------:R-:W-:Y:S01]  /*8e00*/  @!P2 IMAD R65, R65, UR6, R127 ;  /* 0x000000064141ac24 */ /* 0x000fe2000f8e027f */
[----:B------:R-:W-:Y:S02]  /*8e10*/  LEA.HI.SX32 R64, R64, R111, 0x1b ;  /* 0x0000006f40407211 */ /* 0x000fe400078fdaff */
[----:B------:R1:W-:Y:S01]  /*8e20*/  STS.U16 [R162+0x4c0], R113 ;  /* 0x0004c071a2007388 */ /* 0x0003e20000000400 */
[----:B------:R-:W-:-:S02]  /*8e30*/  LEA R190, R158, UR30, 0x1 ;  /* 0x0000001e9ebe7c11 */ /* 0x000fc4000f8e08ff */
[C---:B------:R-:W-:Y:S02]  /*8e40*/  IADD3 R158, PT, PT, R111.reuse, 0x360, RZ ;  /* 0x000003606f9e7810 */ /* 0x040fe40007ffe0ff */
[C---:B------:R-:W-:Y:S02]  /*8e50*/  IADD3 R192, PT, PT, R111.reuse, 0x380, RZ ;  /* 0x000003806fc07810 */ /* 0x040fe40007ffe0ff */
[----:B-1----:R-:W-:Y:S02]  /*8e60*/  LEA.HI.SX32 R113, R156, R111, 0x1b ;  /* 0x0000006f9c717211 */ /* 0x002fe400078fdaff */
[----:B------:R-:W-:Y:S02]  /*8e70*/  @!P2 LEA R156, P5, R126, UR27, 0x1 ;  /* 0x0000001b7e9cac11 */ /* 0x000fe4000f8a08ff */
[----:B------:R-:W-:Y:S02]  /*8e80*/  IADD3 R194, PT, PT, R111, 0x3a0, RZ ;  /* 0x000003a06fc27810 */ /* 0x000fe40007ffe0ff */
[----:B------:R-:W-:-:S02]  /*8e90*/  LEA R109, R64, UR30, 0x1 ;  /* 0x0000001e406d7c11 */ /* 0x000fc4000f8e08ff */
[----:B------:R-:W-:Y:S02]  /*8ea0*/  @!P2 LEA.HI.X R157, R126, UR28, R65, 0x1, P5 ;  /* 0x0000001c7e9dac11 */ /* 0x000fe4000a8f0c41 */
[----:B------:R-:W1:Y:S01]  /*8eb0*/  @!P4 LDC.64 R64, c[0x0][0x3e0] ;  /* 0x0000f800ff40cb82 */ /* 0x000e620000000a00 */
[-C--:B------:R-:W-:Y:S01]  /*8ec0*/  LEA.HI.SX32 R103, R158, R111.reuse, 0x1b ;  /* 0x0000006f9e677211 */ /* 0x080fe200078fdaff */
[----:B---3--:R3:W-:Y:S01]  /*8ed0*/  STS.U16 [R186+0x500], R115 ;  /* 0x00050073ba007388 */ /* 0x0087e20000000400 */
[----:B------:R-:W-:Y:S02]  /*8ee0*/  LEA R97, R97, UR30, 0x1 ;  /* 0x0000001e61617c11 */ /* 0x000fe4000f8e08ff */
[-C--:B------:R-:W-:Y:S01]  /*8ef0*/  LEA.HI.SX32 R107, R192, R111.reuse, 0x1b ;  /* 0x0000006fc06b7211 */ /* 0x080fe200078fdaff */
[----:B------:R-:W-:Y:S01]  /*8f00*/  STS.U16 [R184+0x540], R119 ;  /* 0x00054077b8007388 */ /* 0x000fe20000000400 */
[----:B------:R-:W-:Y:S01]  /*8f10*/  LEA.HI.SX32 R101, R194, R111, 0x1b ;  /* 0x0000006fc2657211 */ /* 0x000fe200078fdaff */
[----:B------:R-:W4:Y:S01]  /*8f20*/  @!P6 LDC.64 R126, c[0x0][0x3e0] ;  /* 0x0000f800ff7eeb82 */ /* 0x000f220000000a00 */
[----:B------:R-:W-:Y:S01]  /*8f30*/  LEA R99, R99, UR30, 0x1 ;  /* 0x0000001e63637c11 */ /* 0x000fe2000f8e08ff */
[----:B------:R-:W-:Y:S01]  /*8f40*/  STS.U16 [R188+0x580], R125 ;  /* 0x0005807dbc007388 */ /* 0x000fe20000000400 */
[----:B------:R-:W-:-:S02]  /*8f50*/  LEA R103, R103, UR30, 0x1 ;  /* 0x0000001e67677c11 */ /* 0x000fc4000f8e08ff */
[----:B------:R-:W-:Y:S01]  /*8f60*/  LEA R107, R107, UR30, 0x1 ;  /* 0x0000001e6b6b7c11 */ /* 0x000fe2000f8e08ff */
[----:B------:R5:W-:Y:S01]  /*8f70*/  STS.U16 [R190+0x5c0], R133 ;  /* 0x0005c085be007388 */ /* 0x000be20000000400 */
[----:B------:R-:W-:Y:S02]  /*8f80*/  LEA R101, R101, UR30, 0x1 ;  /* 0x0000001e65657c11 */ /* 0x000fe4000f8e08ff */
[----:B------:R-:W-:Y:S01]  /*8f90*/  @!P3 MOV R158, R132 ;  /* 0x00000084009eb202 */ /* 0x000fe20000000f00 */
[----:B------:R4:W-:Y:S01]  /*8fa0*/  STS.U16 [R97+0x600], R198 ;  /* 0x000600c661007388 */ /* 0x0009e20000000400 */
[----:B------:R-:W-:Y:S02]  /*8fb0*/  LEA R113, R113, UR30, 0x1 ;  /* 0x0000001e71717c11 */ /* 0x000fe4000f8e08ff */
[----:B------:R-:W-:Y:S01]  /*8fc0*/  MOV R192, UR10 ;  /* 0x0000000a00c07c02 */ /* 0x000fe20008000f00 */
[----:B------:R4:W-:Y:S01]  /*8fd0*/  STS.U16 [R105+0x640], R200 ;  /* 0x000640c869007388 */ /* 0x0009e20000000400 */
[----:B---3--:R-:W-:-:S03]  /*8fe0*/  PRMT R115, RZ, 0x7610, R115 ;  /* 0x00007610ff737816 */ /* 0x008fc60000000073 */
[----:B--2---:R2:W-:Y:S01]  /*8ff0*/  STS.U16 [R99+0x680], R202 ;  /* 0x000680ca63007388 */ /* 0x0045e20000000400 */
        /* <DEDUP_REMOVED lines=10> */
[----:B------:R2:W3:Y:S01]  /*90a0*/  @!P2 LDG.E.U16 R115, desc[UR32][R156.64] ;  /* 0x000000209c73a981 */ /* 0x0004e2000c1e1500 */
[C---:B------:R-:W-:Y:S02]  /*90b0*/  @!P3 LEA R194, P2, R158.reuse, UR27, 0x1 ;  /* 0x0000001b9ec2bc11 */ /* 0x040fe4000f8408ff */
[----:B------:R-:W-:Y:S02]  /*90c0*/  @!P4 MOV R117, RZ ;  /* 0x000000ff0075c202 */ /* 0x000fe40000000f00 */
[----:B------:R-:W-:Y:S02]  /*90d0*/  @!P3 LEA.HI.X R195, R158, UR28, R67, 0x1, P2 ;  /* 0x0000001c9ec3bc11 */ /* 0x000fe400090f0c43 */
[----:B------:R-:W-:Y:S01]  /*90e0*/  PRMT R158, RZ, 0x7610, R158 ;  /* 0x00007610ff9e7816 */ /* 0x000fe2000000009e */
[----:B-1----:R-:W-:Y:S01]  /*90f0*/  @!P4 IMAD.WIDE.U32 R116, R64, UR6, R116 ;  /* 0x000000064074cc25 */ /* 0x002fe2000f8e0074 */
[----:B------:R-:W1:Y:S01]  /*9100*/  @!P5 LDC.64 R66, c[0x0][0x3e0] ;  /* 0x0000f800ff42db82 */ /* 0x000e620000000a00 */
[----:B------:R-:W-:-:S02]  /*9110*/  ISETP.GE.AND P2, PT, R98, UR44, PT ;  /* 0x0000002c62007c0c */ /* 0x000fc4000bf46270 */
[----:B------:R-:W-:Y:S01]  /*9120*/  @!P4 IMAD R65, R65, UR6, R117 ;  /* 0x000000064141cc24 */ /* 0x000fe2000f8e0275 */
[----:B------:R-:W3:Y:S01]  /*9130*/  @!P3 LDG.E.U16 R158, desc[UR32][R194.64] ;  /* 0x00000020c29eb981 */ /* 0x000ee2000c1e1500 */
[C---:B--2---:R-:W-:Y:S02]  /*9140*/  @!P4 LEA R156, P3, R116.reuse, UR27, 0x1 ;  /* 0x0000001b749ccc11 */ /* 0x044fe4000f8608ff */
[----:B------:R-:W-:Y:S02]  /*9150*/  @!P6 MOV R71, RZ ;  /* 0x000000ff0047e202 */ /* 0x000fe40000000f00 */
[----:B------:R-:W-:Y:S02]  /*9160*/  PRMT R119, RZ, 0x7610, R119 ;  /* 0x00007610ff777816 */ /* 0x000fe40000000077 */
[----:B------:R-:W-:Y:S01]  /*9170*/  @!P4 LEA.HI.X R157, R116, UR28, R65, 0x1, P3 ;  /* 0x0000001c749dcc11 */ /* 0x000fe200098f0c41 */
[----:B----4-:R-:W-:Y:S02]  /*9180*/  @!P6 IMAD.WIDE.U32 R70, R126, UR6, R70 ;  /* 0x000000067e46ec25 */ /* 0x010fe4000f8e0046 */
[----:B------:R-:W2:Y:S02]  /*9190*/  @!P2 LDC.64 R64, c[0x0][0x3e0] ;  /* 0x0000f800ff40ab82 */ /* 0x000ea40000000a00 */
[----:B------:R4:W3:Y:S01]  /*91a0*/  @!P4 LDG.E.U16 R119, desc[UR32][R156.64] ;  /* 0x000000209c77c981 */ /* 0x0008e2000c1e1500 */
[----:B------:R-:W-:Y:S01]  /*91b0*/  @!P6 IMAD R127, R127, UR6, R71 ;  /* 0x000000067f7fec24 */ /* 0x000fe2000f8e0247 */
[----:B------:R-:W-:-:S02]  /*91c0*/  @!P6 LEA R116, P4, R70, UR27, 0x1 ;  /* 0x0000001b4674ec11 */ /* 0x000fc4000f8808ff */
[----:B------:R-:W-:Y:S02]  /*91d0*/  ISETP.GE.AND P3, PT, R108, UR44, PT ;  /* 0x0000002c6c007c0c */ /* 0x000fe4000bf66270 */
[----:B------:R-:W-:Y:S02]  /*91e0*/  @!P6 LEA.HI.X R117, R70, UR28, R127, 0x1, P4 ;  /* 0x0000001c4675ec11 */ /* 0x000fe4000a0f0c7f */
[----:B------:R-:W-:Y:S02]  /*91f0*/  @!P5 MOV R126, R112 ;  /* 0x00000070007ed202 */ /* 0x000fe40000000f00 */
[----:B------:R-:W-:Y:S02]  /*9200*/  @!P5 MOV R127, RZ ;  /* 0x000000ff007fd202 */ /* 0x000fe40000000f00 */
[----:B------:R-:W-:Y:S01]  /*9210*/  PRMT R192, RZ, 0x7610, R192 ;  /* 0x00007610ffc07816 */ /* 0x000fe200000000c0 */
[----:B-1----:R-:W-:-:S04]  /*9220*/  @!P5 IMAD.WIDE.U32 R126, R66, UR6, R126 ;  /* 0x00000006427edc25 */ /* 0x002fc8000f8e007e */
[----:B------:R-:W1:Y:S01]  /*9230*/  @!P3 LDC.64 R70, c[0x0][0x3e0] ;  /* 0x0000f800ff46bb82 */ /* 0x000e620000000a00 */
[----:B------:R0:W3:Y:S01]  /*9240*/  @!P6 LDG.E.U16 R192, desc[UR32][R116.64] ;  /* 0x0000002074c0e981 */ /* 0x0000e2000c1e1500 */
[----:B------:R-:W-:Y:S01]  /*9250*/  @!P5 IMAD R67, R67, UR6, R127 ;  /* 0x000000064343dc24 */ /* 0x000fe2000f8e027f */
[----:B----4-:R-:W-:Y:S02]  /*9260*/  @!P5 LEA R156, P6, R126, UR27, 0x1 ;  /* 0x0000001b7e9cdc11 */ /* 0x010fe4000f8c08ff */
[----:B------:R-:W-:Y:S02]  /*9270*/  ISETP.GE.AND P4, PT, R102, UR44, PT ;  /* 0x0000002c66007c0c */ /* 0x000fe4000bf86270 */
[----:B------:R-:W-:Y:S02]  /*9280*/  @!P5 LEA.HI.X R157, R126, UR28, R67, 0x1, P6 ;  /* 0x0000001c7e9ddc11 */ /* 0x000fe4000b0f0c43 */
[----:B------:R-:W-:Y:S02]  /*9290*/  @!P2 MOV R126, R98 ;  /* 0x00000062007ea202 */ /* 0x000fe40000000f00 */
[----:B------:R-:W-:-:S02]  /*92a0*/  @!P2 MOV R127, RZ ;  /* 0x000000ff007fa202 */ /* 0x000fc40000000f00 */
[----:B------:R-:W-:Y:S01]  /*92b0*/  PRMT R121, RZ, 0x7610, R121 ;  /* 0x00007610ff797816 */ /* 0x000fe20000000079 */
[----:B--2---:R-:W-:-:S04]  /*92c0*/  @!P2 IMAD.WIDE.U32 R126, R64, UR6, R126 ;  /* 0x00000006407eac25 */ /* 0x004fc8000f8e007e */
[----:B------:R-:W2:Y:S01]  /*92d0*/  @!P4 LDC.64 R66, c[0x0][0x3e0] ;  /* 0x0000f800ff42cb82 */ /* 0x000ea20000000a00 */
[----:B------:R4:W3:Y:S01]  /*92e0*/  @!P5 LDG.E.U16 R121, desc[UR32][R156.64] ;  /* 0x000000209c79d981 */ /* 0x0008e2000c1e1500 */
[----:B------:R-:W-:Y:S01]  /*92f0*/  @!P2 IMAD R65, R65, UR6, R127 ;  /* 0x000000064141ac24 */ /* 0x000fe2000f8e027f */
[----:B0-----:R-:W-:Y:S02]  /*9300*/  @!P2 LEA R116, P5, R126, UR27, 0x1 ;  /* 0x0000001b7e74ac11 */ /* 0x001fe4000f8a08ff */
[----:B------:R-:W-:Y:S02]  /*9310*/  ISETP.GE.AND P6, PT, R104, UR44, PT ;  /* 0x0000002c68007c0c */ /* 0x000fe4000bfc6270 */
[----:B------:R-:W-:Y:S02]  /*9320*/  @!P2 LEA.HI.X R117, R126, UR28, R65, 0x1, P5 ;  /* 0x0000001c7e75ac11 */ /* 0x000fe4000a8f0c41 */
[----:B------:R-:W-:Y:S02]  /*9330*/  @!P3 MOV R126, R108 ;  /* 0x0000006c007eb202 */ /* 0x000fe40000000f00 */
[----:B------:R-:W-:-:S02]  /*9340*/  @!P3 MOV R127, RZ ;  /* 0x000000ff007fb202 */ /* 0x000fc40000000f00 */
[----:B------:R-:W-:Y:S01]  /*9350*/  PRMT R98, RZ, 0x7610, R98 ;  /* 0x00007610ff627816 */ /* 0x000fe20000000062 */
[----:B-1----:R-:W-:Y:S01]  /*9360*/  @!P3 IMAD.WIDE.U32 R126, R70, UR6, R126 ;  /* 0x00000006467ebc25 */ /* 0x002fe2000f8e007e */
[----:B------:R-:W-:-:S03]  /*9370*/  ISETP.GE.AND P5, PT, R124, UR44, PT ;  /* 0x0000002c7c007c0c */ /* 0x000fc6000bfa6270 */
[----:B------:R-:W0:Y:S01]  /*9380*/  @!P6 LDC.64 R64, c[0x0][0x3e0] ;  /* 0x0000f800ff40eb82 */ /* 0x000e220000000a00 */
[----:B------:R1:W3:Y:S01]  /*9390*/  @!P2 LDG.E.U16 R98, desc[UR32][R116.64] ;  /* 0x000000207462a981 */ /* 0x0002e2000c1e1500 */
        /* <DEDUP_REMOVED lines=9> */
[----:B------:R2:W3:Y:S01]  /*9430*/  @!P3 LDG.E.U16 R123, desc[UR32][R156.64] ;  /* 0x000000209c7bb981 */ /* 0x0004e2000c1e1500 */
[----:B------:R-:W-:Y:S01]  /*9440*/  @!P4 IMAD R67, R67, UR6, R127 ;  /* 0x000000064343cc24 */ /* 0x000fe2000f8e027f */
[C---:B-1----:R-:W-:Y:S02]  /*9450*/  @!P4 LEA R116, P3, R126.reuse, UR27, 0x1 ;  /* 0x0000001b7e74cc11 */ /* 0x042fe4000f8608ff */
[----:B------:R-:W-:Y:S02]  /*9460*/  @!P6 MOV R127, RZ ;  /* 0x000000ff007fe202 */ /* 0x000fe40000000f00 */
[----:B------:R-:W-:Y:S02]  /*9470*/  @!P4 LEA.HI.X R117, R126, UR28, R67, 0x1, P3 ;  /* 0x0000001c7e75cc11 */ /* 0x000fe400098f0c43 */
[----:B------:R-:W-:Y:S02]  /*9480*/  @!P6 MOV R126, R104 ;  /* 0x00000068007ee202 */ /* 0x000fe40000000f00 */
[----:B------:R-:W-:Y:S01]  /*9490*/  PRMT R102, RZ, 0x7610, R102 ;  /* 0x00007610ff667816 */ /* 0x000fe20000000066 */
[----:B------:R-:W1:Y:S02]  /*94a0*/  @!P2 LDC.64 R66, c[0x0][0x3e0] ;  /* 0x0000f800ff42ab82 */ /* 0x000e640000000a00 */
[----:B0-----:R-:W-:Y:S01]  /*94b0*/  @!P6 IMAD.WIDE.U32 R126, R64, UR6, R126 ;  /* 0x00000006407eec25 */ /* 0x001fe2000f8e007e */
[----:B------:R-:W-:-:S02]  /*94c0*/  ISETP.GE.AND P3, PT, R106, UR44, PT ;  /* 0x0000002c6a007c0c */ /* 0x000fc4000bf66270 */
[----:B------:R0:W3:Y:S01]  /*94d0*/  @!P4 LDG.E.U16 R102, desc[UR32][R116.64] ;  /* 0x000000207466c981 */ /* 0x0000e2000c1e1500 */
[----:B------:R-:W-:Y:S01]  /*94e0*/  @!P6 IMAD R65, R65, UR6, R127 ;  /* 0x000000064141ec24 */ /* 0x000fe2000f8e027f */
[C---:B--2---:R-:W-:Y:S02]  /*94f0*/  @!P6 LEA R156, P4, R126.reuse, UR27, 0x1 ;  /* 0x0000001b7e9cec11 */ /* 0x044fe4000f8808ff */
[----:B------:R-:W-:Y:S02]  /*9500*/  @!P5 MOV R125, RZ ;  /* 0x000000ff007dd202 */ /* 0x000fe40000000f00 */
[----:B------:R-:W-:Y:S02]  /*9510*/  PRMT R129, RZ, 0x7610, R129 ;  /* 0x00007610ff817816 */ /* 0x000fe40000000081 */
[----:B------:R-:W-:Y:S01]  /*9520*/  @!P6 LEA.HI.X R157, R126, UR28, R65, 0x1, P4 ;  /* 0x0000001c7e9dec11 */ /* 0x000fe2000a0f0c41 */
[----:B----4-:R-:W-:Y:S01]  /*9530*/  @!P5 IMAD.WIDE.U32 R124, R70, UR6, R124 ;  /* 0x00000006467cdc25 */ /* 0x010fe2000f8e007c */
[----:B------:R-:W-:Y:S01]  /*9540*/  ISETP.GE.AND P4, PT, R68, UR44, PT ;  /* 0x0000002c44007c0c */ /* 0x000fe2000bf86270 */
[----:B------:R-:W2:Y:S02]  /*9550*/  @!P3 LDC.64 R64, c[0x0][0x3e0] ;  /* 0x0000f800ff40bb82 */ /* 0x000ea40000000a00 */
[----:B------:R-:W4:Y:S01]  /*9560*/  @!P6 LDG.E.U16 R129, desc[UR32][R156.64] ;  /* 0x000000209c81e981 */ /* 0x000f22000c1e1500 */
[----:B------:R-:W-:Y:S01]  /*9570*/  @!P5 IMAD R71, R71, UR6, R125 ;  /* 0x000000064747dc24 */ /* 0x000fe2000f8e027d */
[----:B0-----:R-:W-:-:S02]  /*9580*/  @!P5 LEA R116, P6, R124, UR27, 0x1 ;  /* 0x0000001b7c74dc11 */ /* 0x001fc4000f8c08ff */
[----:B------:R-:W-:Y:S02]  /*9590*/  @!P2 MOV R125, RZ ;  /* 0x000000ff007da202 */ /* 0x000fe40000000f00 */
[----:B------:R-:W-:Y:S02]  /*95a0*/  @!P5 LEA.HI.X R117, R124, UR28, R71, 0x1, P6 ;  /* 0x0000001c7c75dc11 */ /* 0x000fe4000b0f0c47 */
[----:B------:R-:W-:Y:S02]  /*95b0*/  @!P2 MOV R124, R100 ;  /* 0x00000064007ca202 */ /* 0x000fe40000000f00 */
[----:B------:R-:W-:Y:S01]  /*95c0*/  PRMT R104, RZ, 0x7610, R104 ;  /* 0x00007610ff687816 */ /* 0x000fe20000000068 */
[----:B------:R-:W0:Y:S01]  /*95d0*/  @!P4 LDC.64 R70, c[0x0][0x3e0] ;  /* 0x0000f800ff46cb82 */ /* 0x000e220000000a00 */
[----:B------:R-:W-:Y:S01]  /*95e0*/  ISETP.GE.AND P6, PT, R96, UR44, PT ;  /* 0x0000002c60007c0c */ /* 0x000fe2000bfc6270 */
[----:B-1----:R-:W-:-:S03]  /*95f0*/  @!P2 IMAD.WIDE.U32 R124, R66, UR6, R124 ;  /* 0x00000006427cac25 */ /* 0x002fc6000f8e007c */
[----:B------:R1:W4:Y:S01]  /*9600*/  @!P5 LDG.E.U16 R104, desc[UR32][R116.64] ;  /* 0x000000207468d981 */ /* 0x000322000c1e1500 */
[----:B------:R-:W-:Y:S01]  /*9610*/  @!P2 IMAD R67, R67, UR6, R125 ;  /* 0x000000064343ac24 */ /* 0x000fe2000f8e027d */
[C---:B------:R-:W-:Y:S02]  /*9620*/  @!P2 LEA R126, P5, R124.reuse, UR27, 0x1 ;  /* 0x0000001b7c7eac11 */ /* 0x040fe4000f8a08ff */
[----:B------:R-:W-:Y:S02]  /*9630*/  @!P3 MOV R125, RZ ;  /* 0x000000ff007db202 */ /* 0x000fe40000000f00 */
[----:B------:R-:W-:Y:S02]  /*9640*/  @!P2 LEA.HI.X R127, R124, UR28, R67, 0x1, P5 ;  /* 0x0000001c7c7fac11 */ /* 0x000fe4000a8f0c43 */
[----:B------:R-:W-:Y:S01]  /*9650*/  @!P3 MOV R124, R106 ;  /* 0x0000006a007cb202 */ /* 0x000fe20000000f00 */
[----:B------:R-:W0:Y:S01]  /*9660*/  @!P6 LDC.64 R66, c[0x0][0x3e0] ;  /* 0x0000f800ff42eb82 */ /* 0x000e220000000a00 */
[----:B------:R-:W-:-:S02]  /*9670*/  PRMT R131, RZ, 0x7610, R131 ;  /* 0x00007610ff837816 */ /* 0x000fc40000000083 */
[----:B------:R-:W-:Y:S01]  /*9680*/  ISETP.GE.AND P5, PT, R118, UR44, PT ;  /* 0x0000002c76007c0c */ /* 0x000fe2000bfa6270 */
[----:B--2---:R-:W-:Y:S01]  /*9690*/  @!P3 IMAD.WIDE.U32 R124, R64, UR6, R124 ;  /* 0x00000006407cbc25 */ /* 0x004fe2000f8e007c */
[----:B------:R-:W-:Y:S02]  /*96a0*/  @!P4 MOV R69, RZ ;  /* 0x000000ff0045c202 */ /* 0x000fe40000000f00 */
[----:B------:R2:W4:Y:S01]  /*96b0*/  @!P2 LDG.E.U16 R131, desc[UR32][R126.64] ;  /* 0x000000207e83a981 */ /* 0x000522000c1e1500 */
[----:B------:R-:W-:Y:S01]  /*96c0*/  @!P3 IMAD R65, R65, UR6, R125 ;  /* 0x000000064141bc24 */ /* 0x000fe2000f8e027d */
[----:B-1----:R-:W-:Y:S02]  /*96d0*/  @!P3 LEA R116, P2, R124, UR27, 0x1 ;  /* 0x0000001b7c74bc11 */ /* 0x002fe4000f8408ff */
        /* <DEDUP_REMOVED lines=8> */
[----:B------:R-:W-:Y:S02]  /*9760*/  @!P6 MOV R124, R96 ;  /* 0x00000060007ce202 */ /* 0x000fe40000000f00 */
[----:B------:R-:W-:Y:S02]  /*9770*/  @!P6 MOV R125, RZ ;  /* 0x000000ff007de202 */ /* 0x000fe40000000f00 */
[----:B--2---:R-:W-:-:S02]  /*9780*/  PRMT R127, RZ, 0x7610, R127 ;  /* 0x00007610ff7f7816 */ /* 0x004fc4000000007f */
[----:B------:R-:W-:Y:S01]  /*9790*/  @!P4 LEA.HI.X R71, R68, UR28, R71, 0x1, P3 ;  /* 0x0000001c4447cc11 */ /* 0x000fe200098f0c47 */
[----:B------:R-:W-:Y:S01]  /*97a0*/  @!P6 IMAD.WIDE.U32 R124, R66, UR6, R124 ;  /* 0x00000006427cec25 */ /* 0x000fe2000f8e007c */
[----:B------:R-:W2:Y:S03]  /*97b0*/  @!P2 LDC.64 R68, c[0x0][0x3e0] ;  /* 0x0000f800ff44ab82 */ /* 0x000ea60000000a00 */
[----:B------:R0:W4:Y:S01]  /*97c0*/  @!P4 LDG.E.U16 R127, desc[UR32][R70.64] ;  /* 0x00000020467fc981 */ /* 0x000122000c1e1500 */
[----:B------:R-:W-:Y:S01]  /*97d0*/  @!P6 IMAD R67, R67, UR6, R125 ;  /* 0x000000064343ec24 */ /* 0x000fe2000f8e027d */
[----:B-1----:R-:W-:Y:S02]  /*97e0*/  @!P6 LEA R116, P4, R124, UR27, 0x1 ;  /* 0x0000001b7c74ec11 */ /* 0x002fe4000f8808ff */
[----:B------:R-:W-:Y:S02]  /*97f0*/  ISETP.GE.AND P3, PT, R114, UR44, PT ;  /* 0x0000002c72007c0c */ /* 0x000fe4000bf66270 */
[----:B------:R-:W-:-:S02]  /*9800*/  @!P6 LEA.HI.X R117, R124, UR28, R67, 0x1, P4 ;  /* 0x0000001c7c75ec11 */ /* 0x000fc4000a0f0c43 */
[----:B------:R-:W-:Y:S02]  /*9810*/  @!P5 MOV R124, R118 ;  /* 0x00000076007cd202 */ /* 0x000fe40000000f00 */
[----:B------:R-:W-:Y:S02]  /*9820*/  @!P5 MOV R125, RZ ;  /* 0x000000ff007dd202 */ /* 0x000fe40000000f00 */
[----:B------:R-:W-:Y:S01]  /*9830*/  PRMT R96, RZ, 0x7610, R96 ;  /* 0x00007610ff607816 */ /* 0x000fe20000000060 */
[----:B0-----:R-:W-:-:S04]  /*9840*/  @!P5 IMAD.WIDE.U32 R124, R64, UR6, R124 ;  /* 0x00000006407cdc25 */ /* 0x001fc8000f8e007c */
[----:B------:R-:W0:Y:S01]  /*9850*/  @!P3 LDC.64 R66, c[0x0][0x3e0] ;  /* 0x0000f800ff42bb82 */ /* 0x000e220000000a00 */
        /* <DEDUP_REMOVED lines=12> */
[----:B-1----:R-:W-:Y:S02]  /*9920*/  @!P2 LEA R116, P5, R124, UR27, 0x1 ;  /* 0x0000001b7c74ac11 */ /* 0x002fe4000f8a08ff */
[----:B------:R-:W-:Y:S02]  /*9930*/  ISETP.GE.AND P6, PT, R150, UR44, PT ;  /* 0x0000002c96007c0c */ /* 0x000fe4000bfc6270 */
[----:B------:R-:W-:Y:S02]  /*9940*/  @!P2 LEA.HI.X R117, R124, UR28, R69, 0x1, P5 ;  /* 0x0000001c7c75ac11 */ /* 0x000fe4000a8f0c45 */
[----:B------:R-:W-:Y:S02]  /*9950*/  @!P3 MOV R124, R114 ;  /* 0x00000072007cb202 */ /* 0x000fe40000000f00 */
[----:B------:R-:W-:-:S02]  /*9960*/  @!P3 MOV R125, RZ ;  /* 0x000000ff007db202 */ /* 0x000fc40000000f00 */
[----:B------:R-:W-:Y:S01]  /*9970*/  PRMT R106, RZ, 0x7610, R106 ;  /* 0x00007610ff6a7816 */ /* 0x000fe2000000006a */
[----:B0-----:R-:W-:-:S04]  /*9980*/  @!P3 IMAD.WIDE.U32 R124, R66, UR6, R124 ;  /* 0x00000006427cbc25 */ /* 0x001fc8000f8e007c */
        /* <DEDUP_REMOVED lines=28> */
[----:B------:R-:W-:Y:S02]  /*9b50*/  PRMT R143, RZ, 0x7610, R143 ;  /* 0x00007610ff8f7816 */ /* 0x000fe4000000008f */
[----:B------:R-:W-:Y:S01]  /*9b60*/  ISETP.GE.AND P4, PT, R142, UR44, PT ;  /* 0x0000002c8e007c0c */ /* 0x000fe2000bf86270 */
[----:B--2---:R-:W-:Y:S02]  /*9b70*/  @!P5 IMAD.WIDE.U32 R124, R66, UR6, R124 ;  /* 0x00000006427cdc25 */ /* 0x004fe4000f8e007c */
[----:B------:R-:W2:Y:S01]  /*9b80*/  @!P3 LDC.64 R68, c[0x0][0x3e0] ;  /* 0x0000f800ff44bb82 */ /* 0x000ea20000000a00 */
[----:B------:R5:W4:Y:S01]  /*9b90*/  @!P6 LDG.E.U16 R143, desc[UR32][R70.64] ;  /* 0x00000020468fe981 */ /* 0x000b22000c1e1500 */
[----:B------:R-:W-:Y:S01]  /*9ba0*/  @!P5 IMAD R67, R67, UR6, R125 ;  /* 0x000000064343dc24 */ /* 0x000fe2000f8e027d */
[----:B-1----:R-:W-:Y:S02]  /*9bb0*/  @!P5 LEA R116, P6, R124, UR27, 0x1 ;  /* 0x0000001b7c74dc11 */ /* 0x002fe4000f8c08ff */
[----:B------:R-:W-:-:S02]  /*9bc0*/  @!P2 MOV R125, RZ ;  /* 0x000000ff007da202 */ /* 0x000fc40000000f00 */
[----:B------:R-:W-:Y:S02]  /*9bd0*/  @!P5 LEA.HI.X R117, R124, UR28, R67, 0x1, P6 ;  /* 0x0000001c7c75dc11 */ /* 0x000fe4000b0f0c43 */
[----:B------:R-:W-:Y:S01]  /*9be0*/  @!P2 MOV R124, R144 ;  /* 0x00000090007ca202 */ /* 0x000fe20000000f00 */
[----:B------:R-:W1:Y:S01]  /*9bf0*/  @!P4 LDC.64 R66, c[0x0][0x3e0] ;  /* 0x0000f800ff42cb82 */ /* 0x000e620000000a00 */
[----:B------:R-:W-:Y:S02]  /*9c00*/  PRMT R145, RZ, 0x7610, R145 ;  /* 0x00007610ff917816 */ /* 0x000fe40000000091 */
[----:B------:R-:W-:Y:S01]  /*9c10*/  ISETP.GE.AND P6, PT, R138, UR44, PT ;  /* 0x0000002c8a007c0c */ /* 0x000fe2000bfc6270 */
[----:B0-----:R-:W-:-:S03]  /*9c20*/  @!P2 IMAD.WIDE.U32 R124, R64, UR6, R124 ;  /* 0x00000006407cac25 */ /* 0x001fc6000f8e007c */
[----:B------:R0:W4:Y:S01]  /*9c30*/  @!P5 LDG.E.U16 R145, desc[UR32][R116.64] ;  /* 0x000000207491d981 */ /* 0x000122000c1e1500 */
[----:B------:R-:W-:Y:S01]  /*9c40*/  @!P2 IMAD R65, R65, UR6, R125 ;  /* 0x000000064141ac24 */ /* 0x000fe2000f8e027d */
[C---:B-----5:R-:W-:Y:S02]  /*9c50*/  @!P2 LEA R70, P5, R124.reuse, UR27, 0x1 ;  /* 0x0000001b7c46ac11 */ /* 0x060fe4000f8a08ff */
[----:B------:R-:W-:Y:S02]  /*9c60*/  PRMT R147, RZ, 0x7610, R147 ;  /* 0x00007610ff937816 */ /* 0x000fe40000000093 */
[----:B------:R-:W-:Y:S02]  /*9c70*/  @!P2 LEA.HI.X R71, R124, UR28, R65, 0x1, P5 ;  /* 0x0000001c7c47ac11 */ /* 0x000fe4000a8f0c41 */
[----:B------:R-:W-:Y:S01]  /*9c80*/  @!P3 MOV R124, R146 ;  /* 0x00000092007cb202 */ /* 0x000fe20000000f00 */
[----:B------:R-:W5:Y:S01]  /*9c90*/  @!P6 LDC.64 R64, c[0x0][0x3e0] ;  /* 0x0000f800ff40eb82 */ /* 0x000f620000000a00 */
[----:B------:R-:W-:Y:S01]  /*9ca0*/  @!P3 MOV R125, RZ ;  /* 0x000000ff007db202 */ /* 0x000fe20000000f00 */
[----:B------:R3:W4:Y:S01]  /*9cb0*/  @!P2 LDG.E.U16 R147, desc[UR32][R70.64] ;  /* 0x000000204693a981 */ /* 0x000722000c1e1500 */
[----:B------:R-:W-:-:S02]  /*9cc0*/  ISETP.GE.AND P2, PT, R136, UR44, PT ;  /* 0x0000002c88007c0c */ /* 0x000fc4000bf46270 */
[----:B0-----:R-:W-:Y:S01]  /*9cd0*/  @!P4 MOV R116, R142 ;  /* 0x0000008e0074c202 */ /* 0x001fe20000000f00 */
[----:B--2---:R-:W-:Y:S01]  /*9ce0*/  @!P3 IMAD.WIDE.U32 R124, R68, UR6, R124 ;  /* 0x00000006447cbc25 */ /* 0x004fe2000f8e007c */
[----:B------:R-:W-:-:S03]  /*9cf0*/  @!P4 MOV R117, RZ ;  /* 0x000000ff0075c202 */ /* 0x000fc60000000f00 */
[----:B------:R-:W-:Y:S01]  /*9d00*/  @!P3 IMAD R69, R69, UR6, R125 ;  /* 0x000000064545bc24 */ /* 0x000fe2000f8e027d */
[----:B------:R-:W-:Y:S01]  /*9d10*/  @!P3 LEA R68, P5, R124, UR27, 0x1 ;  /* 0x0000001b7c44bc11 */ /* 0x000fe2000f8a08ff */
[----:B-1----:R-:W-:Y:S01]  /*9d20*/  @!P4 IMAD.WIDE.U32 R116, R66, UR6, R116 ;  /* 0x000000064274cc25 */ /* 0x002fe2000f8e0074 */
[----:B------:R-:W-:Y:S02]  /*9d30*/  PRMT R149, RZ, 0x7610, R149 ;  /* 0x00007610ff957816 */ /* 0x000fe40000000095 */
[----:B------:R-:W-:Y:S01]  /*9d40*/  @!P3 LEA.HI.X R69, R124, UR28, R69, 0x1, P5 ;  /* 0x0000001c7c45bc11 */ /* 0x000fe2000a8f0c45 */
[----:B------:R-:W-:Y:S02]  /*9d50*/  @!P4 IMAD R117, R67, UR6, R117 ;  /* 0x000000064375cc24 */ /* 0x000fe4000f8e0275 */
[----:B------:R-:W0:Y:S01]  /*9d60*/  @!P2 LDC.64 R66, c[0x0][0x3e0] ;  /* 0x0000f800ff42ab82 */ /* 0x000e220000000a00 */
[----:B------:R-:W-:Y:S01]  /*9d70*/  ISETP.GE.AND P5, PT, R120, UR44, PT ;  /* 0x0000002c78007c0c */ /* 0x000fe2000bfa6270 */
[----:B------:R1:W2:Y:S01]  /*9d80*/  @!P3 LDG.E.U16 R149, desc[UR32][R68.64] ;  /* 0x000000204495b981 */ /* 0x0002a2000c1e1500 */
[----:B------:R-:W-:-:S02]  /*9d90*/  @!P4 LEA R124, P3, R116, UR27, 0x1 ;  /* 0x0000001b747ccc11 */ /* 0x000fc4000f8608ff */
[----:B---3--:R-:W-:Y:S02]  /*9da0*/  @!P6 MOV R70, R138 ;  /* 0x0000008a0046e202 */ /* 0x008fe40000000f00 */
[----:B------:R-:W-:Y:S02]  /*9db0*/  @!P6 MOV R71, RZ ;  /* 0x000000ff0047e202 */ /* 0x000fe40000000f00 */
[----:B------:R-:W-:Y:S02]  /*9dc0*/  PRMT R151, RZ, 0x7610, R151 ;  /* 0x00007610ff977816 */ /* 0x000fe40000000097 */
[----:B------:R-:W-:Y:S01]  /*9dd0*/  @!P4 LEA.HI.X R125, R116, UR28, R117, 0x1, P3 ;  /* 0x0000001c747dcc11 */ /* 0x000fe200098f0c75 */
[----:B-----5:R-:W-:Y:S01]  /*9de0*/  @!P6 IMAD.WIDE.U32 R70, R64, UR6, R70 ;  /* 0x000000064046ec25 */ /* 0x020fe2000f8e0046 */
[----:B------:R-:W-:-:S03]  /*9df0*/  ISETP.GE.AND P3, PT, R122, UR44, PT ;  /* 0x0000002c7a007c0c */ /* 0x000fc6000bf66270 */
[----:B------:R3:W5:Y:S01]  /*9e00*/  @!P4 LDG.E.U16 R151, desc[UR32][R124.64] ;  /* 0x000000207c97c981 */ /* 0x000762000c1e1500 */
[----:B-1----:R-:W-:Y:S01]  /*9e10*/  @!P6 IMAD R69, R65, UR6, R71 ;  /* 0x000000064145ec24 */ /* 0x002fe2000f8e0247 */
[C---:B------:R-:W-:Y:S01]  /*9e20*/  @!P6 LEA R116, P4, R70.reuse, UR27, 0x1 ;  /* 0x0000001b4674ec11 */ /* 0x040fe2000f8808ff */
[----:B------:R-:W1:Y:S01]  /*9e30*/  @!P5 LDC.64 R64, c[0x0][0x3e0] ;  /* 0x0000f800ff40db82 */ /* 0x000e620000000a00 */
[----:B------:R-:W-:Y:S02]  /*9e40*/  @!P2 MOV R71, RZ ;  /* 0x000000ff0047a202 */ /* 0x000fe40000000f00 */
[----:B------:R-:W-:Y:S02]  /*9e50*/  @!P6 LEA.HI.X R117, R70, UR28, R69, 0x1, P4 ;  /* 0x0000001c4675ec11 */ /* 0x000fe4000a0f0c45 */
[----:B------:R-:W-:Y:S02]  /*9e60*/  @!P2 MOV R70, R136 ;  /* 0x000000880046a202 */ /* 0x000fe40000000f00 */
[----:B------:R-:W-:Y:S01]  /*9e70*/  PRMT R153, RZ, 0x7610, R153 ;  /* 0x00007610ff997816 */ /* 0x000fe20000000099 */
[----:B------:R-:W1:Y:S02]  /*9e80*/  @!P3 LDC.64 R68, c[0x0][0x3e0] ;  /* 0x0000f800ff44bb82 */ /* 0x000e640000000a00 */
[----:B0-----:R-:W-:Y:S01]  /*9e90*/  @!P2 IMAD.WIDE.U32 R70, R66, UR6, R70 ;  /* 0x000000064246ac25 */ /* 0x001fe2000f8e0046 */
[----:B------:R-:W-:-:S02]  /*9ea0*/  ISETP.GE.AND P4, PT, R110, UR44, PT ;  /* 0x0000002c6e007c0c */ /* 0x000fc4000bf86270 */
[----:B------:R0:W5:Y:S01]  /*9eb0*/  @!P6 LDG.E.U16 R153, desc[UR32][R116.64] ;  /* 0x000000207499e981 */ /* 0x000162000c1e1500 */
[----:B------:R-:W-:Y:S01]  /*9ec0*/  @!P2 IMAD R71, R67, UR6, R71 ;  /* 0x000000064347ac24 */ /* 0x000fe2000f8e0247 */
[----:B---3--:R-:W-:-:S04]  /*9ed0*/  @!P2 LEA R124, P6, R70, UR27, 0x1 ;  /* 0x0000001b467cac11 */ /* 0x008fc8000f8c08ff */
[----:B------:R-:W-:Y:S02]  /*9ee0*/  @!P2 LEA.HI.X R125, R70, UR28, R71, 0x1, P6 ;  /* 0x0000001c467dac11 */ /* 0x000fe4000b0f0c47 */
[----:B------:R-:W-:Y:S02]  /*9ef0*/  @!P5 MOV R70, R120 ;  /* 0x000000780046d202 */ /* 0x000fe40000000f00 */
[----:B------:R-:W-:Y:S01]  /*9f00*/  @!P5 MOV R71, RZ ;  /* 0x000000ff0047d202 */ /* 0x000fe20000000f00 */
[----:B------:R-:W3:Y:S02]  /*9f10*/  @!P4 LDC.64 R66, c[0x0][0x3e0] ;  /* 0x0000f800ff42cb82 */ /* 0x000ee40000000a00 */
[----:B-1----:R-:W-:Y:S01]  /*9f20*/  @!P5 IMAD.WIDE.U32 R70, R64, UR6, R70 ;  /* 0x000000064046dc25 */ /* 0x002fe2000f8e0046 */
[----:B------:R-:W-:-:S03]  /*9f30*/  @!P3 MOV R64, R122 ;  /* 0x0000007a0040b202 */ /* 0x000fc60000000f00 */
[----:B------:R-:W-:Y:S01]  /*9f40*/  @!P5 IMAD R71, R65, UR6, R71 ;  /* 0x000000064147dc24 */ /* 0x000fe2000f8e0247 */
[----:B------:R-:W-:Y:S02]  /*9f50*/  @!P3 MOV R65, RZ ;  /* 0x000000ff0041b202 */ /* 0x000fe40000000f00 */
[----:B------:R-:W-:Y:S02]  /*9f60*/  PRMT R194, RZ, 0x7610, R194 ;  /* 0x00007610ffc27816 */ /* 0x000fe400000000c2 */
[----:B------:R-:W-:Y:S01]  /*9f70*/  @!P5 LEA R138, P6, R70, UR27, 0x1 ;  /* 0x0000001b468adc11 */ /* 0x000fe2000f8c08ff */
[----:B------:R-:W-:-:S03]  /*9f80*/  @!P3 IMAD.WIDE.U32 R64, R68, UR6, R64 ;  /* 0x000000064440bc25 */ /* 0x000fc6000f8e0040 */
[----:B------:R1:W5:Y:S01]  /*9f90*/  @!P2 LDG.E.U16 R194, desc[UR32][R124.64] ;  /* 0x000000207cc2a981 */ /* 0x000362000c1e1500 */
[----:B------:R-:W-:Y:S01]  /*9fa0*/  @!P5 LEA.HI.X R139, R70, UR28, R71, 0x1, P6 ;  /* 0x0000001c468bdc11 */ /* 0x000fe2000b0f0c47 */
[----:B------:R-:W-:Y:S01]  /*9fb0*/  @!P3 IMAD R69, R69, UR6, R65 ;  /* 0x000000064545bc24 */ /* 0x000fe2000f8e0241 */
[----:B------:R-:W-:Y:S02]  /*9fc0*/  ISETP.GE.AND P2, PT, R134, UR44, PT ;  /* 0x0000002c86007c0c */ /* 0x000fe4000bf46270 */
[C---:B0-----:R-:W-:Y:S02]  /*9fd0*/  @!P3 LEA R116, P6, R64.reuse, UR27, 0x1 ;  /* 0x0000001b4074bc11 */ /* 0x041fe4000f8c08ff */
[----:B------:R-:W-:Y:S02]  /*9fe0*/  PRMT R196, RZ, 0x7610, R196 ;  /* 0x00007610ffc47816 */ /* 0x000fe400000000c4 */
[----:B------:R-:W-:Y:S02]  /*9ff0*/  @!P3 LEA.HI.X R117, R64, UR28, R69, 0x1, P6 ;  /* 0x0000001c4075bc11 */ /* 0x000fe4000b0f0c45 */
[----:B------:R-:W-:-:S02]  /*a000*/  @!P4 MOV R68, R110 ;  /* 0x0000006e0044c202 */ /* 0x000fc40000000f00 */
[----:B------:R-:W-:Y:S01]  /*a010*/  @!P4 MOV R69, RZ ;  /* 0x000000ff0045c202 */ /* 0x000fe20000000f00 */
[----:B------:R-:W5:Y:S01]  /*a020*/  @!P5 LDG.E.U16 R196, desc[UR32][R138.64] ;  /* 0x000000208ac4d981 */ /* 0x000f62000c1e1500 */
[----:B------:R-:W-:Y:S01]  /*a030*/  ISETP.GE.AND P5, PT, R128, UR44, PT ;  /* 0x0000002c80007c0c */ /* 0x000fe2000bfa6270 */
[----:B------:R-:W0:Y:S01]  /*a040*/  @!P2 LDC.64 R64, c[0x0][0x3e0] ;  /* 0x0000f800ff40ab82 */ /* 0x000e220000000a00 */
[----:B---3--:R-:W-:Y:S01]  /*a050*/  @!P4 IMAD.WIDE.U32 R68, R66, UR6, R68 ;  /* 0x000000064244cc25 */ /* 0x008fe2000f8e0044 */
[----:B------:R-:W-:-:S03]  /*a060*/  PRMT R198, RZ, 0x7610, R198 ;  /* 0x00007610ffc67816 */ /* 0x000fc600000000c6 */
[----:B------:R-:W-:Y:S01]  /*a070*/  @!P4 IMAD R67, R67, UR6, R69 ;  /* 0x000000064343cc24 */ /* 0x000fe2000f8e0245 */
[----:B-1----:R-:W-:Y:S02]  /*a080*/  @!P4 LEA R124, P6, R68, UR27, 0x1 ;  /* 0x0000001b447ccc11 */ /* 0x002fe4000f8c08ff */
[----:B------:R1:W3:Y:S01]  /*a090*/  @!P3 LDG.E.U16 R198, desc[UR32][R116.64] ;  /* 0x0000002074c6b981 */ /* 0x0002e2000c1e1500 */
[----:B------:R-:W-:Y:S02]  /*a0a0*/  ISETP.GE.AND P3, PT, R154, UR44, PT ;  /* 0x0000002c9a007c0c */ /* 0x000fe4000bf66270 */
[----:B------:R-:W-:Y:S02]  /*a0b0*/  @!P4 LEA.HI.X R125, R68, UR28, R67, 0x1, P6 ;  /* 0x0000001c447dcc11 */ /* 0x000fe4000b0f0c43 */
[----:B------:R-:W-:Y:S01]  /*a0c0*/  ISETP.GE.AND P6, PT, R130, UR44, PT ;  /* 0x0000002c82007c0c */ /* 0x000fe2000bfc6270 */
[----:B------:R-:W0:Y:S01]  /*a0d0*/  @!P5 LDC.64 R66, c[0x0][0x3e0] ;  /* 0x0000f800ff42db82 */ /* 0x000e220000000a00 */
[----:B------:R-:W-:-:S02]  /*a0e0*/  PRMT R200, RZ, 0x7610, R200 ;  /* 0x00007610ffc87816 */ /* 0x000fc400000000c8 */
[----:B-1----:R-:W-:Y:S02]  /*a0f0*/  @!P2 MOV R116, R134 ;  /* 0x000000860074a202 */ /* 0x002fe40000000f00 */
[----:B------:R-:W-:Y:S02]  /*a100*/  @!P2 MOV R117, RZ ;  /* 0x000000ff0075a202 */ /* 0x000fe40000000f00 */
[----:B------:R-:W3:Y:S01]  /*a110*/  @!P4 LDG.E.U16 R200, desc[UR32][R124.64] ;  /* 0x000000207cc8c981 */ /* 0x000ee2000c1e1500 */
[----:B------:R-:W1:Y:S01]  /*a120*/  @!P3 LDC.64 R68, c[0x0][0x3e0] ;  /* 0x0000f800ff44bb82 */ /* 0x000e620000000a00 */
[----:B0-----:R-:W-:-:S07]  /*a130*/  @!P2 IMAD.WIDE.U32 R138, R64, UR6, R116 ;  /* 0x00000006408aac25 */ /* 0x001fce000f8e0074 */
[----:B------:R-:W0:Y:S01]  /*a140*/  @!P6 LDC.64 R70, c[0x0][0x3e0] ;  /* 0x0000f800ff46eb82 */ /* 0x000e220000000a00 */
[----:B------:R-:W-:Y:S01]  /*a150*/  @!P2 IMAD R65, R65, UR6, R139 ;  /* 0x000000064141ac24 */ /* 0x000fe2000f8e028b */
[----:B------:R-:W-:Y:S02]  /*a160*/  @!P5 MOV R116, R128 ;  /* 0x000000800074d202 */ /* 0x000fe40000000f00 */
        /* <DEDUP_REMOVED lines=8> */
[----:B------:R1:W3:Y:S01]  /*a1f0*/  @!P2 LDG.E.U16 R202, desc[UR32][R64.64] ;  /* 0x0000002040caa981 */ /* 0x0002e2000c1e1500 */
[----:B------:R-:W-:Y:S01]  /*a200*/  @!P5 LEA R138, P2, R116, UR27, 0x1 ;  /* 0x0000001b748adc11 */ /* 0x000fe2000f8408ff */
[----:B-1----:R-:W-:Y:S01]  /*a210*/  @!P3 IMAD.WIDE.U32 R66, R68, UR6, R66 ;  /* 0x000000064442bc25 */ /* 0x002fe2000f8e0042 */
[----:B------:R-:W-:Y:S02]  /*a220*/  @!P6 MOV R64, R130 ;  /* 0x000000820040e202 */ /* 0x000fe40000000f00 */
[----:B------:R-:W-:Y:S01]  /*a230*/  @!P6 MOV R65, RZ ;  /* 0x000000ff0041e202 */ /* 0x000fe20000000f00 */
[----:B------:R-:W-:Y:S01]  /*a240*/  @!P3 IMAD R69, R69, UR6, R67 ;  /* 0x000000064545bc24 */ /* 0x000fe2000f8e0243 */
[----:B------:R-:W-:Y:S01]  /*a250*/  @!P5 LEA.HI.X R139, R116, UR28, R117, 0x1, P2 ;  /* 0x0000001c748bdc11 */ /* 0x000fe200090f0c75 */
[----:B0-----:R-:W-:Y:S01]  /*a260*/  @!P6 IMAD.WIDE.U32 R124, R70, UR6, R64 ;  /* 0x00000006467cec25 */ /* 0x001fe2000f8e0040 */
[----:B------:R-:W-:-:S03]  /*a270*/  @!P3 LEA R68, P2, R66, UR27, 0x1 ;  /* 0x0000001b4244bc11 */ /* 0x000fc6000f8408ff */
[----:B------:R-:W-:Y:S01]  /*a280*/  @!P6 IMAD R71, R71, UR6, R125 ;  /* 0x000000064747ec24 */ /* 0x000fe2000f8e027d */
[----:B------:R-:W-:Y:S02]  /*a290*/  @!P6 LEA R64, P4, R124, UR27, 0x1 ;  /* 0x0000001b7c40ec11 */ /* 0x000fe4000f8808ff */
[----:B------:R-:W-:Y:S02]  /*a2a0*/  PRMT R216, RZ, 0x7610, R216 ;  /* 0x00007610ffd87816 */ /* 0x000fe400000000d8 */
[----:B------:R-:W-:Y:S02]  /*a2b0*/  PRMT R220, RZ, 0x7610, R220 ;  /* 0x00007610ffdc7816 */ /* 0x000fe400000000dc */
[----:B------:R-:W-:Y:S02]  /*a2c0*/  @!P3 LEA.HI.X R69, R66, UR28, R69, 0x1, P2 ;  /* 0x0000001c4245bc11 */ /* 0x000fe400090f0c45 */
[----:B------:R-:W-:Y:S01]  /*a2d0*/  PRMT R218, RZ, 0x7610, R218 ;  /* 0x00007610ffda7816 */ /* 0x000fe200000000da */
[----:B------:R-:W3:Y:S01]  /*a2e0*/  @!P5 LDG.E.U16 R216, desc[UR32][R138.64] ;  /* 0x000000208ad8d981 */ /* 0x000ee2000c1e1500 */
[----:B------:R-:W-:-:S03]  /*a2f0*/  @!P6 LEA.HI.X R65, R124, UR28, R71, 0x1, P4 ;  /* 0x0000001c7c41ec11 */ /* 0x000fc6000a0f0c47 */
[----:B------:R-:W3:Y:S04]  /*a300*/  @!P3 LDG.E.U16 R220, desc[UR32][R68.64] ;  /* 0x0000002044dcb981 */ /* 0x000ee8000c1e1500 */
[----:B------:R0:W3:Y:S01]  /*a310*/  @!P6 LDG.E.U16 R218, desc[UR32][R64.64] ;  /* 0x0000002040dae981 */ /* 0x0000e2000c1e1500 */
        /* <DEDUP_REMOVED lines=72> */
[----:B------:R-:W2:Y:S04]  /*a7a0*/  MUFU.EX2 R70, R70 ;  /* 0x0000004600467308 */ /* 0x000ea80000000800 */
        /* <DEDUP_REMOVED lines=10> */
[C---:B--2---:R-:W-:Y:S01]  /*a850*/  FMUL.FTZ R146, R70.reuse, R125 ;  /* 0x0000007d46927220 */ /* 0x044fe20000410000 */
        /* <DEDUP_REMOVED lines=11> */
[----:B------:R-:W2:Y:S01]  /*a910*/  MUFU.EX2 R110, R110 ;  /* 0x0000006e006e7308 */ /* 0x000ea20000000800 */
[----:B------:R-:W-:-:S03]  /*a920*/  SHF.L.U32 R65, R111, 0x5, RZ ;  /* 0x000000056f417819 */ /* 0x000fc600000006ff */
[----:B------:R-:W4:Y:S04]  /*a930*/  MUFU.EX2 R112, R112 ;  /* 0x0000007000707308 */ /* 0x000f280000000800 */
[----:B------:R-:W5:Y:S04]  /*a940*/  MUFU.EX2 R114, R114 ;  /* 0x0000007200727308 */ /* 0x000f680000000800 */
[----:B------:R-:W3:Y:S04]  /*a950*/  MUFU.EX2 R66, R66 ;  /* 0x0000004200427308 */ /* 0x000ee80000000800 */
        /* <DEDUP_REMOVED lines=9> */
[C---:B--2---:R-:W-:Y:S01]  /*a9f0*/  FMUL.FTZ R139, R110.reuse, R159 ;  /* 0x0000009f6e8b7220 */ /* 0x044fe20000410000 */
[----:B------:R-:W-:Y:S01]  /*aa00*/  FMUL.FTZ R138, R110, R157 ;  /* 0x0000009d6e8a7220 */ /* 0x000fe20000410000 */
[C---:B----4-:R-:W-:Y:S01]  /*aa10*/  FMUL.FTZ R136, R112.reuse, R163 ;  /* 0x000000a370887220 */ /* 0x050fe20000410000 */
[----:B------:R-:W-:Y:S01]  /*aa20*/  FMUL.FTZ R134, R112, R161 ;  /* 0x000000a170867220 */ /* 0x000fe20000410000 */
[C---:B-----5:R-:W-:Y:S01]  /*aa30*/  FMUL.FTZ R133, R114.reuse, R183 ;  /* 0x000000b772857220 */ /* 0x060fe20000410000 */
[----:B------:R-:W-:Y:S01]  /*aa40*/  FMUL.FTZ R132, R114, R165 ;  /* 0x000000a572847220 */ /* 0x000fe20000410000 */
[C---:B---3--:R-:W-:Y:S01]  /*aa50*/  FMUL.FTZ R126, R66.reuse, R187 ;  /* 0x000000bb427e7220 */ /* 0x048fe20000410000 */
        /* <DEDUP_REMOVED lines=23> */
[----:B------:R-:W1:Y:S04]  /*abd0*/  LDS.U16 R193, [R214+0x18] ;  /* 0x00001800d6c17984 */ /* 0x000e680000000400 */
        /* <DEDUP_REMOVED lines=11> */
[----:B------:R-:W2:Y:S04]  /*ac90*/  LDS.U16 R71, [R214+0x30] ;  /* 0x00003000d6477984 */ /* 0x000ea80000000400 */
[----:B------:R-:W-:Y:S04]  /*aca0*/  LDS.U16 R70, [R214+0x32] ;  /* 0x00003200d6467984 */ /* 0x000fe80000000400 */
[----:B------:R-:W3:Y:S04]  /*acb0*/  LDS.U16 R69, [R214+0x34] ;  /* 0x00003400d6457984 */ /* 0x000ee80000000400 */
[----:B------:R-:W-:Y:S04]  /*acc0*/  LDS.U16 R205, [R214+0x36] ;  /* 0x00003600d6cd7984 */ /* 0x000fe80000000400 */
[----:B------:R-:W-:Y:S04]  /*acd0*/  LDS.U16 R68, [R214+0x38] ;  /* 0x00003800d6447984 */ /* 0x000fe80000000400 */
[----:B------:R-:W4:Y:S04]  /*ace0*/  LDS.U16 R67, [R214+0x3a] ;  /* 0x00003a00d6437984 */ /* 0x000f280000000400 */
[----:B------:R-:W-:Y:S04]  /*acf0*/  LDS.U16 R66, [R214+0x3c] ;  /* 0x00003c00d6427984 */ /* 0x000fe80000000400 */
[----:B------:R-:W-:Y:S04]  /*ad00*/  LDS.U16 R183, [R214+0x3e] ;  /* 0x00003e00d6b77984 */ /* 0x000fe80000000400 */
[----:B------:R5:W-:Y:S04]  /*ad10*/  STS.U16 [R4+0x840], R115 ;  /* 0x0008407304007388 */ /* 0x000be80000000400 */
[----:B------:R-:W-:Y:S04]  /*ad20*/  STS.U16 [R5+0x880], R158 ;  /* 0x0008809e05007388 */ /* 0x000fe80000000400 */
[----:B------:R-:W-:Y:S01]  /*ad30*/  STS.U16 [R6+0x8c0], R119 ;  /* 0x0008c07706007388 */ /* 0x000fe20000000400 */
[----:B------:R-:W-:-:S03]  /*ad40*/  UIADD3 UR7, UPT, UPT, UR20, -0x1, URZ ;  /* 0xffffffff14077890 */ /* 0x000fc6000fffe0ff */
[----:B------:R-:W-:Y:S01]  /*ad50*/  STS.U16 [R7+0x900], R192 ;  /* 0x000900c007007388 */ /* 0x000fe20000000400 */
[----:B------:R-:W-:-:S03]  /*ad60*/  FMUL.FTZ R65, R21, UR15 ;  /* 0x0000000f15417c20 */ /* 0x000fc60008410000 */
[----:B------:R-:W-:Y:S04]  /*ad70*/  STS.U16 [R8+0x940], R121 ;  /* 0x0009407908007388 */ /* 0x000fe80000000400 */
[----:B------:R-:W-:Y:S04]  /*ad80*/  STS.U16 [R9+0x980], R98 ;  /* 0x0009806209007388 */ /* 0x000fe80000000400 */
[----:B------:R-:W-:Y:S01]  /*ad90*/  STS.U16 [R10+0x9c0], R123 ;  /* 0x0009c07b0a007388 */ /* 0x000fe20000000400 */
[----:B------:R-:W-:-:S03]  /*ada0*/  ULEA.HI UR10, UR7, UR7, URZ, 0x1 ;  /* 0x00000007070a7291 */ /* 0x000fc6000f8f08ff */
[----:B------:R0:W-:Y:S01]  /*adb0*/  STS.U16 [R11+0xa00], R102 ;  /* 0x000a00660b007388 */ /* 0x0001e20000000400 */
[----:B-----5:R-:W-:-:S03]  /*adc0*/  FMUL.RZ R115, R65, 0.15915493667125701904 ;  /* 0x3e22f98341737820 */ /* 0x020fc6000040c000 */
[----:B------:R-:W-:Y:S04]  /*add0*/  STS.U16 [R12+0xa40], R129 ;  /* 0x000a40810c007388 */ /* 0x000fe80000000400 */
[----:B------:R-:W-:Y:S04]  /*ade0*/  STS.U16 [R13+0xa80], R104 ;  /* 0x000a80680d007388 */ /* 0x000fe80000000400 */
[----:B------:R-:W-:Y:S01]  /*adf0*/  STS.U16 [R14+0xac0], R131 ;  /* 0x000ac0830e007388 */ /* 0x000fe20000000400 */
[----:B------:R-:W-:-:S03]  /*ae00*/  ULOP3.LUT UR10, UR10, 0xfffffe, URZ, 0xc0, !UPT ;  /* 0x00fffffe0a0a7892 */ /* 0x000fc6000f8ec0ff */
[----:B------:R-:W-:Y:S01]  /*ae10*/  STS.U16 [R15+0xb00], R100 ;  /* 0x000b00640f007388 */ /* 0x000fe20000000400 */
[----:B------:R-:W-:-:S03]  /*ae20*/  FMUL.FTZ R64, R64, R21 ;  /* 0x0000001540407220 */ /* 0x000fc60000410000 */
[----:B------:R-:W-:Y:S01]  /*ae30*/  STS.U16 [R16+0xb40], R127 ;  /* 0x000b407f10007388 */ /* 0x000fe20000000400 */
[----:B0-----:R-:W-:Y:S03]  /*ae40*/  MUFU.SIN R102, R115 ;  /* 0x0000007300667308 */ /* 0x001fe60000000400 */
[----:B------:R0:W-:Y:S04]  /*ae50*/  STS.U16 [R17+0xb80], R96 ;  /* 0x000b806011007388 */ /* 0x0001e80000000400 */
[----:B------:R-:W-:Y:S01]  /*ae60*/  STS.U16 [R18+0xbc0], R135 ;  /* 0x000bc08712007388 */ /* 0x000fe20000000400 */
[----:B------:R-:W-:-:S03]  /*ae70*/  UIADD3 UR7, UPT, UPT, UR7, -UR10, URZ ;  /* 0x8000000a07077290 */ /* 0x000fc6000fffe0ff */
[----:B------:R-:W-:Y:S01]  /*ae80*/  STS.U16 [R19+0xc00], R106 ;  /* 0x000c006a13007388 */ /* 0x000fe20000000400 */
[----:B0-----:R-:W0:Y:S03]  /*ae90*/  MUFU.COS R96, R115 ;  /* 0x0000007300607308 */ /* 0x001e260000000000 */
[----:B------:R-:W-:Y:S04]  /*aea0*/  STS.U16 [R182+0xc40], R137 ;  /* 0x000c4089b6007388 */ /* 0x000fe80000000400 */
[----:B------:R-:W-:Y:S01]  /*aeb0*/  STS.U16 [R160+0xc80], R141 ;  /* 0x000c808da0007388 */ /* 0x000fe20000000400 */
[----:B------:R-:W0:Y:S03]  /*aec0*/  MUFU.EX2 R65, R64 ;  /* 0x0000004000417308 */ /* 0x000e260000000800 */
[----:B------:R-:W-:Y:S01]  /*aed0*/  STS.U16 [R164+0xcc0], R143 ;  /* 0x000cc08fa4007388 */ /* 0x000fe20000000400 */
[----:B------:R-:W-:-:S03]  /*aee0*/  ULEA UR7, UR7, UR6, 0x8 ;  /* 0x0000000607077291 */ /* 0x000fc6000f8e40ff */
[----:B------:R-:W-:Y:S04]  /*aef0*/  STS.U16 [R162+0xd00], R145 ;  /* 0x000d0091a2007388 */ /* 0x000fe80000000400 */
[----:B------:R-:W-:Y:S01]  /*af00*/  STS.U16 [R186+0xd40], R147 ;  /* 0x000d4093ba007388 */ /* 0x000fe20000000400 */
[----:B------:R-:W-:-:S03]  /*af10*/  ISETP.NE.AND P2, PT, R3, RZ, PT ;  /* 0x000000ff0300720c */ /* 0x000fc60003f45270 */
[----:B------:R-:W-:Y:S01]  /*af20*/  STS.U16 [R184+0xd80], R149 ;  /* 0x000d8095b8007388 */ /* 0x000fe20000000400 */
[----:B------:R-:W-:-:S03]  /*af30*/  IADD3 R98, PT, PT, R3, 0x200, RZ ;  /* 0x0000020003627810 */ /* 0x000fc60007ffe0ff */
[----:B------:R-:W-:Y:S04]  /*af40*/  STS.U16 [R188+0xdc0], R151 ;  /* 0x000dc097bc007388 */ /* 0x000fe80000000400 */
[----:B------:R-:W-:Y:S04]  /*af50*/  STS.U16 [R190+0xe00], R153 ;  /* 0x000e0099be007388 */ /* 0x000fe80000000400 */
[----:B------:R5:W-:Y:S04]  /*af60*/  STS.U16 [R97+0xe40], R194 ;  /* 0x000e40c261007388 */ /* 0x000be80000000400 */
[----:B------:R-:W-:Y:S04]  /*af70*/  STS.U16 [R105+0xe80], R196 ;  /* 0x000e80c469007388 */ /* 0x000fe80000000400 */
[----:B------:R-:W-:Y:S01]  /*af80*/  STS.U16 [R99+0xec0], R198 ;  /* 0x000ec0c663007388 */ /* 0x000fe20000000400 */
[----:B-----5:R-:W-:-:S03]  /*af90*/  SEL R97, R98, UR7, P2 ;  /* 0x0000000762617c07 */ /* 0x020fc60009000000 */
[----:B------:R-:W-:Y:S04]  /*afa0*/  STS.U16 [R103+0xf00], R200 ;  /* 0x000f00c867007388 */ /* 0x000fe80000000400 */
[----:B------:R-:W-:Y:S04]  /*afb0*/  STS.U16 [R107+0xf40], R202 ;  /* 0x000f40ca6b007388 */ /* 0x000fe80000000400 */
[----:B------:R-:W-:Y:S01]  /*afc0*/  STS.U16 [R101+0xf80], R216 ;  /* 0x000f80d865007388 */ /* 0x000fe20000000400 */
[----:B0-----:R-:W-:-:S03]  /*afd0*/  FMUL.FTZ R64, R65, R96 ;  /* 0x0000006041407220 */ /* 0x001fc60000410000 */
[----:B------:R0:W-:Y:S01]  /*afe0*/  STS.U16 [R109+0xfc0], R220 ;  /* 0x000fc0dc6d007388 */ /* 0x0001e20000000400 */
[----:B------:R-:W-:-:S03]  /*aff0*/  LEA R104, R97, UR30, 0x3 ;  /* 0x0000001e61687c11 */ /* 0x000fc6000f8e18ff */
[----:B------:R-:W-:Y:S01]  /*b000*/  STS.U16 [R113+0x1000], R218 ;  /* 0x001000da71007388 */ /* 0x000fe20000000400 */
[----:B------:R-:W-:-:S03]  /*b010*/  NOP ;  /* 0x0000000000007918 */ /* 0x000fc60000000000 */
[----:B------:R-:W5:Y:S01]  /*b020*/  LDS.U16 R225, [R214+0x85c] ;  /* 0x00085c00d6e17984 */ /* 0x000f620000000400 */
[----:B------:R-:W-:-:S03]  /*b030*/  FMUL.FTZ R65, R65, R102 ;  /* 0x0000006641417220 */ /* 0x000fc60000410000 */
        /* <DEDUP_REMOVED lines=34> */
[----:B------:R-:W-:Y:S02]  /*b260*/  HADD2.F32 R107, -RZ, R210.H0_H0 ;  /* 0x200000d2ff6b7230 */ /* 0x000fe40000004100 */
[----:B------:R-:W-:Y:S02]  /*b270*/  HADD2.F32 R164, -RZ, R208.H0_H0 ;  /* 0x200000d0ffa47230 */ /* 0x000fe40000004100 */
[----:B------:R-:W-:Y:S02]  /*b280*/  HADD2.F32 R182, -RZ, R206.H0_H0 ;  /* 0x200000ceffb67230 */ /* 0x000fe40000004100 */
[----:B-1----:R-:W-:Y:S02]  /*b290*/  HADD2.F32 R190, -RZ, R193.H0_H0 ;  /* 0x200000c1ffbe7230 */ /* 0x002fe40000004100 */
[----:B--2---:R-:W-:Y:S02]  /*b2a0*/  HADD2.F32 R106, -RZ, R71.H0_H0 ;  /* 0x20000047ff6a7230 */ /* 0x004fe40000004100 */
[----:B---3--:R-:W-:-:S02]  /*b2b0*/  HADD2.F32 R135, -RZ, R69.H0_H0 ;  /* 0x20000045ff877230 */ /* 0x008fc40000004100 */
[----:B----4-:R-:W-:Y:S02]  /*b2c0*/  HADD2.F32 R158, -RZ, R67.H0_H0 ;  /* 0x20000043ff9e7230 */ /* 0x010fe40000004100 */
[----:B-----5:R-:W-:Y:S02]  /*b2d0*/  HADD2.F32 R204, -RZ, R225.H0_H0 ;  /* 0x200000e1ffcc7230 */ /* 0x020fe40000004100 */
[----:B------:R-:W-:Y:S02]  /*b2e0*/  HADD2.F32 R162, -RZ, R212.H0_H0 ;  /* 0x200000d4ffa27230 */ /* 0x000fe40000004100 */
[----:B------:R-:W-:Y:S02]  /*b2f0*/  HADD2.F32 R186, -RZ, R199.H0_H0 ;  /* 0x200000c7ffba7230 */ /* 0x000fe40000004100 */
[----:B0-----:R-:W-:Y:S02]  /*b300*/  HADD2.F32 R104, -RZ, R185.H0_H0 ;  /* 0x200000b9ff687230 */ /* 0x001fe40000004100 */
        /* <DEDUP_REMOVED lines=37> */
[----:B------:R-:W-:Y:S01]  /*b560*/  FMUL.FTZ R203, R171, R204 ;  /* 0x000000ccabcb7220 */ /* 0x000fe20000410000 */
[----:B------:R-:W-:-:S02]  /*b570*/  HADD2.F32 R202, -RZ, R187.H0_H0 ;  /* 0x200000bbffca7230 */ /* 0x000fc40000004100 */
[C---:B------:R-:W-:Y:S01]  /*b580*/  FMUL.FTZ R121, R94.reuse, -R149 ;  /* 0x800000955e797220 */ /* 0x040fe20000410000 */
[----:B------:R-:W-:Y:S02]  /*b590*/  HADD2.F32 R123, -RZ, R159.H0_H0 ;  /* 0x2000009fff7b7230 */ /* 0x000fe40000004100 */
[----:B------:R-:W-:Y:S01]  /*b5a0*/  FMUL.FTZ R159, R94, R147 ;  /* 0x000000935e9f7220 */ /* 0x000fe20000410000 */
[----:B------:R-:W-:Y:S02]  /*b5b0*/  HADD2.F32 R184, -RZ, R201.H0_H0 ;  /* 0x200000c9ffb87230 */ /* 0x000fe40000004100 */
[----:B------:R-:W-:Y:S01]  /*b5c0*/  FMUL.FTZ R143, R95, -R198 ;  /* 0x800000c65f8f7220 */ /* 0x000fe20000410000 */
        /* <DEDUP_REMOVED lines=53> */
.L_x_13797:
[----:B------:R-:W-:-:S05]  /*b920*/  LEA R3, R3, UR30, 0x3 ;  /* 0x0000001e03037c11 */ /* 0x000fca000f8e18ff */
[----:B------:R0:W1:Y:S02]  /*b930*/  LDS.64 R96, [R3+0x45d8] ;  /* 0x0045d80003607984 */ /* 0x0000640000000a00 */
.L_x_13798:
[----:B------:R-:W-:Y:S05]  /*b940*/  BSYNC.RECONVERGENT B0 ;  /* 0x0000000000007941 */ /* 0x000fea0003800200 */
.L_x_13796:
        /* <DEDUP_REMOVED lines=110> */
[----:B------:R-:W-:Y:S01]  /*c030*/  FMUL.FTZ R215, R125, R211 ;  /* 0x000000d37dd77220 */ /* 0x000fe20000410000 */
[C---:B------:R-:W-:Y:S01]  /*c040*/  FFMA.FTZ R127, R62.reuse, R221, R127 ;  /* 0x000000dd3e7f7223 */ /* 0x040fe2000001007f */
[----:B------:R-:W-:Y:S01]  /*c050*/  FFMA.FTZ R3, R62, R219, R70 ;  /* 0x000000db3e037223 */ /* 0x000fe20000010046 */
[----:B------:R0:W3:Y:S01]  /*c060*/  @P1 LDG.E.64 R66, desc[UR32][R68.64+0x8] ;  /* 0x0000082044421981 */ /* 0x0000e2000c1e1b00 */
[C---:B------:R-:W-:Y:S01]  /*c070*/  FFMA.FTZ R213, R126.reuse, R211, -R213 ;  /* 0x000000d37ed57223 */ /* 0x040fe200000108d5 */
[----:B------:R-:W-:Y:S01]  /*c080*/  FFMA.FTZ R215, R126, R71, R215 ;  /* 0x000000477ed77223 */ /* 0x000fe200000100d7 */
[C---:B------:R-:W-:Y:S01]  /*c090*/  FMUL.FTZ R211, R128.reuse, R127 ;  /* 0x0000007f80d37220 */ /* 0x040fe20000410000 */
[----:B------:R-:W-:Y:S01]  /*c0a0*/  FMUL.FTZ R70, R128, R3 ;  /* 0x0000000380467220 */ /* 0x000fe20000410000 */
[-C--:B------:R-:W-:Y:S01]  /*c0b0*/  FMUL.FTZ R232, R209, R30.reuse ;  /* 0x0000001ed1e87220 */ /* 0x080fe20000410000 */
[----:B------:R-:W-:Y:S01]  /*c0c0*/  FMUL.FTZ R212, R122, R215 ;  /* 0x000000d77ad47220 */ /* 0x000fe20000410000 */
[----:B------:R-:W-:Y:S01]  /*c0d0*/  FFMA.FTZ R211, R130, R3, -R211 ;  /* 0x0000000382d37223 */ /* 0x000fe200000108d3 */
[----:B------:R-:W-:Y:S01]  /*c0e0*/  FMUL.FTZ R3, R122, R213 ;  /* 0x000000d57a037220 */ /* 0x000fe20000410000 */
[----:B------:R-:W-:Y:S01]  /*c0f0*/  FFMA.FTZ R70, R130, R127, R70 ;  /* 0x0000007f82467223 */ /* 0x000fe20000010046 */
[----:B------:R-:W-:Y:S01]  /*c100*/  FMUL.FTZ R234, R207, R30 ;  /* 0x0000001ecfea7220 */ /* 0x000fe20000410000 */
[C---:B------:R-:W-:Y:S01]  /*c110*/  FFMA.FTZ R213, R124.reuse, R213, -R212 ;  /* 0x000000d57cd57223 */ /* 0x040fe200000108d4 */
[C---:B------:R-:W-:Y:S01]  /*c120*/  FFMA.FTZ R211, R63.reuse, R232, R211 ;  /* 0x000000e83fd37223 */ /* 0x040fe200000100d3 */
[----:B------:R-:W-:Y:S01]  /*c130*/  FFMA.FTZ R215, R124, R215, R3 ;  /* 0x000000d77cd77223 */ /* 0x000fe20000010003 */
[----:B------:R-:W-:Y:S01]  /*c140*/  FFMA.FTZ R70, R63, R234, R70 ;  /* 0x000000ea3f467223 */ /* 0x000fe20000010046 */
[C---:B0-----:R-:W-:Y:S01]  /*c150*/  FMUL.FTZ R68, R118.reuse, R213 ;  /* 0x000000d576447220 */ /* 0x041fe20000410000 */
[C---:B------:R-:W-:Y:S01]  /*c160*/  FMUL.FTZ R69, R125.reuse, R211 ;  /* 0x000000d37d457220 */ /* 0x040fe20000410000 */
[-C--:B------:R-:W-:Y:S01]  /*c170*/  FMUL.FTZ R71, R118, R215.reuse ;  /* 0x000000d776477220 */ /* 0x080fe20000410000 */
[-C--:B------:R-:W-:Y:S01]  /*c180*/  FMUL.FTZ R3, R125, R70.reuse ;  /* 0x000000467d037220 */ /* 0x080fe20000410000 */
[----:B------:R-:W-:Y:S01]  /*c190*/  FFMA.FTZ R215, R120, R215, R68 ;  /* 0x000000d778d77223 */ /* 0x000fe20000010044 */
[----:B------:R-:W-:Y:S01]  /*c1a0*/  FFMA.FTZ R69, R126, R70, R69 ;  /* 0x000000467e457223 */ /* 0x000fe20000010045 */
[----:B------:R-:W-:Y:S01]  /*c1b0*/  FMUL.FTZ R231, R194, R31 ;  /* 0x0000001fc2e77220 */ /* 0x000fe20000410000 */
[----:B------:R-:W-:Y:S01]  /*c1c0*/  FFMA.FTZ R71, R120, R213, -R71 ;  /* 0x000000d578477223 */ /* 0x000fe20000010847 */
[----:B------:R-:W-:Y:S01]  /*c1d0*/  FFMA.FTZ R68, R126, R211, -R3 ;  /* 0x000000d37e447223 */ /* 0x000fe20000010803 */
[----:B------:R-:W-:Y:S01]  /*c1e0*/  FMUL.FTZ R229, R104, R31 ;  /* 0x0000001f68e57220 */ /* 0x000fe20000410000 */
[----:B------:R-:W-:Y:S01]  /*c1f0*/  FMUL.FTZ R70, R116, R215 ;  /* 0x000000d774467220 */ /* 0x000fe20000410000 */
[----:B------:R-:W-:Y:S01]  /*c200*/  FFMA.FTZ R69, R72, R231, R69 ;  /* 0x000000e748457223 */ /* 0x000fe20000010045 */
[----:B------:R-:W-:Y:S01]  /*c210*/  FMUL.FTZ R212, R116, R71 ;  /* 0x0000004774d47220 */ /* 0x000fe20000410000 */
[----:B------:R-:W-:Y:S01]  /*c220*/  FFMA.FTZ R3, R72, R229, R68 ;  /* 0x000000e548037223 */ /* 0x000fe20000010044 */
[C---:B------:R-:W-:Y:S01]  /*c230*/  FFMA.FTZ R127, R117.reuse, R71, -R70 ;  /* 0x00000047757f7223 */ /* 0x040fe20000010846 */
[C---:B------:R-:W-:Y:S01]  /*c240*/  FMUL.FTZ R71, R122.reuse, R69 ;  /* 0x000000457a477220 */ /* 0x040fe20000410000 */
[----:B------:R-:W-:Y:S01]  /*c250*/  FFMA.FTZ R215, R117, R215, R212 ;  /* 0x000000d775d77223 */ /* 0x000fe200000100d4 */
[-C--:B------:R-:W-:Y:S01]  /*c260*/  FMUL.FTZ R68, R122, R3.reuse ;  /* 0x000000037a447220 */ /* 0x080fe20000410000 */
[-C--:B------:R-:W-:Y:S01]  /*c270*/  FMUL.FTZ R222, R153, R32.reuse ;  /* 0x0000002099de7220 */ /* 0x080fe20000410000 */
[----:B------:R-:W-:Y:S01]  /*c280*/  FFMA.FTZ R71, R124, R3, -R71 ;  /* 0x000000037c477223 */ /* 0x000fe20000010847 */
[----:B------:R-:W-:Y:S01]  /*c290*/  FMUL.FTZ R211, R112, R215 ;  /* 0x000000d770d37220 */ /* 0x000fe20000410000 */
[----:B------:R-:W-:Y:S01]  /*c2a0*/  FFMA.FTZ R68, R124, R69, R68 ;  /* 0x000000457c447223 */ /* 0x000fe20000010044 */
[----:B------:R-:W-:Y:S01]  /*c2b0*/  FMUL.FTZ R220, R123, R32 ;  /* 0x000000207bdc7220 */ /* 0x000fe20000410000 */
[-C--:B------:R-:W-:Y:S01]  /*c2c0*/  FMUL.FTZ R70, R112, R127.reuse ;  /* 0x0000007f70467220 */ /* 0x080fe20000410000 */
[C---:B------:R-:W-:Y:S01]  /*c2d0*/  FFMA.FTZ R71, R73.reuse, R222, R71 ;  /* 0x000000de49477223 */ /* 0x040fe20000010047 */
[C---:B------:R-:W-:Y:S01]  /*c2e0*/  FFMA.FTZ R211, R114.reuse, R127, -R211 ;  /* 0x0000007f72d37223 */ /* 0x040fe200000108d3 */
[----:B------:R-:W-:Y:S01]  /*c2f0*/  FFMA.FTZ R69, R73, R220, R68 ;  /* 0x000000dc49457223 */ /* 0x000fe20000010044 */
[----:B------:R-:W-:Y:S01]  /*c300*/  FFMA.FTZ R215, R114, R215, R70 ;  /* 0x000000d772d77223 */ /* 0x000fe20000010046 */
[----:B------:R-:W-:Y:S01]  /*c310*/  FMUL.FTZ R212, R118, R71 ;  /* 0x0000004776d47220 */ /* 0x000fe20000410000 */
[----:B------:R-:W-:Y:S01]  /*c320*/  FMUL.FTZ R70, R108, R211 ;  /* 0x000000d36c467220 */ /* 0x000fe20000410000 */
[----:B------:R-:W-:Y:S01]  /*c330*/  FMUL.FTZ R127, R118, R69 ;  /* 0x00000045767f7220 */ /* 0x000fe20000410000 */
[----:B------:R-:W-:Y:S01]  /*c340*/  FMUL.FTZ R217, R196, R33 ;  /* 0x00000021c4d97220 */ /* 0x000fe20000410000 */
[----:B------:R-:W-:Y:S01]  /*c350*/  FFMA.FTZ R69, R120, R69, R212 ;  /* 0x0000004578457223 */ /* 0x000fe200000100d4 */
[----:B------:R-:W-:Y:S01]  /*c360*/  FFMA.FTZ R68, R110, R215, R70 ;  /* 0x000000d76e447223 */ /* 0x000fe20000010046 */
[----:B------:R-:W-:Y:S01]  /*c370*/  FFMA.FTZ R70, R120, R71, -R127 ;  /* 0x0000004778467223 */ /* 0x000fe2000001087f */
[----:B------:R-:W-:Y:S01]  /*c380*/  FMUL.FTZ R213, R106, R33 ;  /* 0x000000216ad57220 */ /* 0x000fe20000410000 */
[----:B------:R-:W-:-:S03]  /*c390*/  FFMA.FTZ R69, R74, R217, R69 ;  /* 0x000000d94a457223 */ /* 0x000fc60000010045 */
[----:B------:R-:W-:Y:S01]  /*c3a0*/  FFMA.FTZ R70, R74, R213, R70 ;  /* 0x000000d54a467223 */ /* 0x000fe20000010046 */
[----:B------:R-:W-:-:S03]  /*c3b0*/  FMUL.FTZ R212, R116, R69 ;  /* 0x0000004574d47220 */ /* 0x000fc60000410000 */
[-C--:B------:R-:W-:Y:S01]  /*c3c0*/  FMUL.FTZ R214, R116, R70.reuse ;  /* 0x0000004674d67220 */ /* 0x080fe20000410000 */
[----:B------:R-:W-:Y:S01]  /*c3d0*/  FFMA.FTZ R71, R117, R70, -R212 ;  /* 0x0000004675477223 */ /* 0x000fe200000108d4 */
[-C--:B------:R-:W-:Y:S01]  /*c3e0*/  FMUL.FTZ R212, R135, R34.reuse ;  /* 0x0000002287d47220 */ /* 0x080fe20000410000 */
[----:B------:R-:W-:Y:S01]  /*c3f0*/  FMUL.FTZ R216, R205, R34 ;  /* 0x00000022cdd87220 */ /* 0x000fe20000410000 */
[----:B------:R-:W-:Y:S02]  /*c400*/  FFMA.FTZ R214, R117, R69, R214 ;  /* 0x0000004575d67223 */ /* 0x000fe400000100d6 */
[C---:B------:R-:W-:Y:S02]  /*c410*/  FFMA.FTZ R71, R75.reuse, R212, R71 ;  /* 0x000000d44b477223 */ /* 0x040fe40000010047 */
[----:B------:R-:W-:Y:S01]  /*c420*/  FFMA.FTZ R69, R75, R216, R214 ;  /* 0x000000d84b457223 */ /* 0x000fe200000100d6 */
[----:B------:R-:W-:Y:S01]  /*c430*/  FMUL.FTZ R3, R108, R215 ;  /* 0x000000d76c037220 */ /* 0x000fe20000410000 */
[----:B------:R-:W-:-:S02]  /*c440*/  FMUL.FTZ R214, R112, R71 ;  /* 0x0000004770d67220 */ /* 0x000fc40000410000 */
[----:B------:R-:W-:Y:S01]  /*c450*/  FMUL.FTZ R127, R112, R69 ;  /* 0x00000045707f7220 */ /* 0x000fe20000410000 */
[----:B------:R-:W-:Y:S01]  /*c460*/  FFMA.FTZ R3, R110, R211, -R3 ;  /* 0x000000d36e037223 */ /* 0x000fe20000010803 */
[----:B------:R-:W-:Y:S01]  /*c470*/  FFMA.FTZ R69, R114, R69, R214 ;  /* 0x0000004572457223 */ /* 0x000fe200000100d6 */
[----:B------:R-:W-:Y:S01]  /*c480*/  FMUL.FTZ R215, R158, R35 ;  /* 0x000000239ed77220 */ /* 0x000fe20000410000 */
[----:B------:R-:W-:Y:S01]  /*c490*/  FFMA.FTZ R70, R114, R71, -R127 ;  /* 0x0000004772467223 */ /* 0x000fe2000001087f */
[----:B------:R-:W-:Y:S02]  /*c4a0*/  FMUL.FTZ R211, R200, R35 ;  /* 0x00000023c8d37220 */ /* 0x000fe40000410000 */
[C---:B------:R-:W-:Y:S02]  /*c4b0*/  FFMA.FTZ R71, R76.reuse, R215, R69 ;  /* 0x000000d74c477223 */ /* 0x040fe40000010045 */
        /* <DEDUP_REMOVED lines=9> */
[----:B------:R-:W0:Y:S04]  /*c550*/  SHFL.UP PT, R242, R69, 0x1, RZ ;  /* 0x0420000045f27989 */ /* 0x000e2800000e00ff */
[----:B------:R-:W4:Y:S04]  /*c560*/  SHFL.UP PT, R239, R70, 0x1, RZ ;  /* 0x0420000046ef7989 */ /* 0x000f2800000e00ff */
[----:B------:R-:W5:Y:S04]  /*c570*/  SHFL.UP PT, R127, R68, 0x1, RZ ;  /* 0x04200000447f7989 */ /* 0x000f6800000e00ff */
[----:B------:R-:W2:Y:S01]  /*c580*/  SHFL.UP PT, R71, R3, 0x1, RZ ;  /* 0x0420000003477989 */ /* 0x000ea200000e00ff */
[----:B------:R-:W-:Y:S01]  /*c590*/  ISETP.GE.AND P3, PT, R111, 0x1, PT ;  /* 0x000000016f00780c */ /* 0x000fe20003f66270 */
[-C--:B0-----:R-:W-:Y:S01]  /*c5a0*/  FMUL.FTZ R243, R3, R242.reuse ;  /* 0x000000f203f37220 */ /* 0x081fe20000410000 */
[----:B------:R-:W-:-:S03]  /*c5b0*/  FMUL.FTZ R242, R68, R242 ;  /* 0x000000f244f27220 */ /* 0x000fc60000410000 */
[CC--:B----4-:R-:W-:Y:S01]  /*c5c0*/  FFMA.FTZ R248, R68.reuse, R239.reuse, R243 ;  /* 0x000000ef44f87223 */ /* 0x0d0fe200000100f3 */
[----:B------:R-:W-:Y:S01]  /*c5d0*/  FFMA.FTZ R239, R3, R239, -R242 ;  /* 0x000000ef03ef7223 */ /* 0x000fe200000108f2 */
[----:B-----5:R-:W-:-:S06]  /*c5e0*/  FMUL.FTZ R242, R68, R127 ;  /* 0x0000007f44f27220 */ /* 0x020fcc0000410000 */
[----:B------:R-:W-:Y:S01]  /*c5f0*/  @P3 FADD.FTZ R69, R69, R248 ;  /* 0x000000f845453221 */ /* 0x000fe20000010000 */
[C---:B------:R-:W-:Y:S01]  /*c600*/  FMUL.FTZ R127, R3.reuse, R127 ;  /* 0x0000007f037f7220 */ /* 0x040fe20000410000 */
[----:B------:R-:W-:Y:S01]  /*c610*/  @P3 FADD.FTZ R70, R70, R239 ;  /* 0x000000ef46463221 */ /* 0x000fe20000010000 */
[-C--:B--2---:R-:W-:Y:S02]  /*c620*/  @P3 FFMA.FTZ R3, R3, R71.reuse, -R242 ;  /* 0x0000004703033223 */ /* 0x084fe400000108f2 */
[----:B------:R-:W0:Y:S01]  /*c630*/  SHFL.UP PT, R242, R69, 0x2, RZ ;  /* 0x0440000045f27989 */ /* 0x000e2200000e00ff */
[----:B------:R-:W-:-:S03]  /*c640*/  @P3 FFMA.FTZ R68, R68, R71, R127 ;  /* 0x0000004744443223 */ /* 0x000fc6000001007f */
        /* <DEDUP_REMOVED lines=43> */
[----:B------:R-:W-:Y:S01]  /*c900*/  @P3 FFMA.FTZ R68, R68, R71, R127 ;  /* 0x0000004744443223 */ /* 0x000fe2000001007f */
[----:B------:R-:W0:Y:S04]  /*c910*/  SHFL.UP PT, R242, R69, 0x10, RZ ;  /* 0x0600000045f27989 */ /* 0x000e2800000e00ff */
        /* <DEDUP_REMOVED lines=126> */
[----:B------:R-:W-:Y:S02]  /*d100*/  FMUL.FTZ R66, R144, R71 ;  /* 0x0000004790427220 */ /* 0x000fe40000410000 */
        /* <DEDUP_REMOVED lines=29> */
[----:B------:R-:W-:Y:S01]  /*d2e0*/  FFMA.FTZ R66, R146, R65, -R66 ;  /* 0x0000004192427223 */ /* 0x000fe20000010842 */
[CC--:B------:R-:W-:Y:S02]  /*d2f0*/  FMUL.FTZ R67, R155.reuse, R71.reuse ;  /* 0x000000479b437220 */ /* 0x0c0fe40000410000 */
[-C--:B------:R-:W-:Y:S02]  /*d300*/  FMUL.FTZ R65, R155, R68.reuse ;  /* 0x000000449b417220 */ /* 0x080fe40000410000 */
[C---:B------:R-:W-:Y:S01]  /*d310*/  FFMA.FTZ R252, R156.reuse, R68, -R67 ;  /* 0x000000449cfc7223 */ /* 0x040fe20000010843 */
[----:B------:R-:W-:Y:S01]  /*d320*/  FADD.FTZ R67, R189, R66 ;  /* 0x00000042bd437221 */ /* 0x000fe20000010000 */
[----:B------:R-:W-:Y:S01]  /*d330*/  FFMA.FTZ R250, R156, R71, R65 ;  /* 0x000000479cfa7223 */ /* 0x000fe20000010041 */
[----:B------:R-:W-:Y:S01]  /*d340*/  FADD.FTZ R65, R191, R64 ;  /* 0x00000040bf417221 */ /* 0x000fe20000010000 */
[----:B------:R-:W-:Y:S01]  /*d350*/  UISETP.GE.AND UP0, UPT, UR20, UR45, UPT ;  /* 0x0000002d1400728c */ /* 0x000fe2000bf06270 */
[----:B------:R-:W-:-:S02]  /*d360*/  FMUL.FTZ R69, R148, R67 ;  /* 0x0000004394457220 */ /* 0x000fc40000410000 */
[-C--:B------:R-:W-:Y:S02]  /*d370*/  FMUL.FTZ R66, R148, R65.reuse ;  /* 0x0000004194427220 */ /* 0x080fe40000410000 */
[C---:B------:R-:W-:Y:S02]  /*d380*/  FFMA.FTZ R64, R150.reuse, R65, R69 ;  /* 0x0000004196407223 */ /* 0x040fe40000010045 */
[----:B------:R-:W-:Y:S01]  /*d390*/  FFMA.FTZ R66, R150, R67, -R66 ;  /* 0x0000004396427223 */ /* 0x000fe20000010842 */
[----:B------:R-:W-:Y:S01]  /*d3a0*/  PLOP3.LUT P2, PT, PT, PT, UP0, 0x80, 0x8 ;  /* 0x000000000008781c */ /* 0x000fe20003f4f008 */
[----:B------:R-:W-:Y:S02]  /*d3b0*/  FADD.FTZ R65, R185, R64 ;  /* 0x00000040b9417221 */ /* 0x000fe40000010000 */
[----:B------:R-:W-:Y:S02]  /*d3c0*/  FADD.FTZ R67, R115, R66 ;  /* 0x0000004273437221 */ /* 0x000fe40000010000 */
[----:B------:R-:W-:-:S02]  /*d3d0*/  FMUL.FTZ R66, R152, R65 ;  /* 0x0000004198427220 */ /* 0x000fc40000410000 */
[----:B------:R-:W-:Y:S01]  /*d3e0*/  FMUL.FTZ R69, R152, R67 ;  /* 0x0000004398457220 */ /* 0x000fe20000410000 */
[----:B0-----:R-:W-:-:S03]  /*d3f0*/  ISETP.NE.OR P2, PT, R3, RZ, P2 ;  /* 0x000000ff0300720c */ /* 0x001fc60001745670 */
[C---:B------:R-:W-:Y:S01]  /*d400*/  FFMA.FTZ R64, R154.reuse, R65, R69 ;  /* 0x000000419a407223 */ /* 0x040fe20000010045 */
[----:B------:R-:W-:Y:S01]  /*d410*/  FFMA.FTZ R66, R154, R67, -R66 ;  /* 0x000000439a427223 */ /* 0x000fe20000010842 */
[----:B------:R-:W-:Y:S02]  /*d420*/  LOP3.LUT R127, R3, 0x1f, RZ, 0xc0, !PT ;  /* 0x0000001f037f7812 */ /* 0x000fe400078ec0ff */
[----:B------:R-:W-:Y:S01]  /*d430*/  FADD.FTZ R64, R165, R64 ;  /* 0x00000040a5407221 */ /* 0x000fe20000010000 */
[----:B------:R-:W-:Y:S01]  /*d440*/  FADD.FTZ R66, R143, R66 ;  /* 0x000000428f427221 */ /* 0x000fe20000010000 */
[----:B------:R-:W-:Y:S02]  /*d450*/  ISETP.NE.AND P3, PT, R127, 0x1f, PT ;  /* 0x0000001f7f00780c */ /* 0x000fe40003f65270 */
[C---:B------:R-:W-:Y:S01]  /*d460*/  FMUL.FTZ R67, R155.reuse, R64 ;  /* 0x000000409b437220 */ /* 0x040fe20000410000 */
[----:B------:R-:W-:Y:S01]  /*d470*/  FMUL.FTZ R65, R155, R66 ;  /* 0x000000429b417220 */ /* 0x000fe20000410000 */
[----:B------:R-:W-:-:S03]  /*d480*/  VOTEU.ALL UP0, P2 ;  /* 0x0000000000ff7886 */ /* 0x000fc60001000000 */
        /* <DEDUP_REMOVED lines=17> */
[-C--:B---3--:R-:W-:Y:S02]  /*d5a0*/  FMUL.FTZ R68, R252, R245.reuse ;  /* 0x000000f5fc447220 */ /* 0x088fe40000410000 */
[-C--:B----4-:R-:W-:Y:S01]  /*d5b0*/  FFMA.FTZ R71, R250, R70.reuse, -R71 ;  /* 0x00000046fa477223 */ /* 0x090fe20000010847 */
[----:B------:R-:W-:Y:S01]  /*d5c0*/  FFMA.FTZ R70, R252, R70, R239 ;  /* 0x00000046fc467223 */ /* 0x000fe200000100ef */
[----:B------:R-:W-:Y:S01]  /*d5d0*/  FMUL.FTZ R239, R250, R245 ;  /* 0x000000f5faef7220 */ /* 0x000fe20000410000 */
[----:B-1----:R-:W-:Y:S01]  /*d5e0*/  FFMA.FTZ R250, R69, R250, -R68 ;  /* 0x000000fa45fa7223 */ /* 0x002fe20000010844 */
[----:B------:R-:W-:Y:S01]  /*d5f0*/  FADD.FTZ R242, R242, R71 ;  /* 0x00000047f2f27221 */ /* 0x000fe20000010000 */
[----:B------:R-:W-:Y:S01]  /*d600*/  FADD.FTZ R243, R243, R70 ;  /* 0x00000046f3f37221 */ /* 0x000fe20000010000 */
[----:B------:R-:W-:-:S07]  /*d610*/  FFMA.FTZ R252, R69, R252, R239 ;  /* 0x000000fc45fc7223 */ /* 0x000fce00000100ef */
.L_x_13800:
[----:B------:R-:W-:Y:S05]  /*d620*/  BSYNC.RECONVERGENT B0 ;  /* 0x0000000000007941 */ /* 0x000fea0003800200 */
.L_x_13799:
[----:B------:R-:W-:Y:S01]  /*d630*/  ISETP.GT.U32.AND P2, PT, R127, 0x1d, PT ;  /* 0x0000001d7f00780c */ /* 0x000fe20003f44070 */
[----:B-1----:R1:W1:Y:S01]  /*d640*/  SHFL.DOWN PT, R69, R250, 0x2, 0x1f ;  /* 0x08401f00fa457f89 */ /* 0x00226200000e0000 */
[----:B------:R-:W-:Y:S03]  /*d650*/  BSSY.RECONVERGENT B0, `(.L_x_13801) ;  /* 0x000000f000007945 */ /* 0x000fe60003800200 */
[----:B---3--:R3:W1:Y:S04]  /*d660*/  SHFL.DOWN PT, R245, R252, 0x2, 0x1f ;  /* 0x08401f00fcf57f89 */ /* 0x00866800000e0000 */
        /* <DEDUP_REMOVED lines=9> */
[----:B---3--:R-:W-:Y:S01]  /*d700*/  FADD.FTZ R242, R242, R71 ;  /* 0x00000047f2f27221 */ /* 0x008fe20000010000 */
[----:B------:R-:W-:Y:S01]  /*d710*/  FADD.FTZ R243, R243, R68 ;  /* 0x00000044f3f37221 */ /* 0x000fe20000010000 */
[-C--:B------:R-:W-:Y:S01]  /*d720*/  FFMA.FTZ R250, R250, R69.reuse, -R239 ;  /* 0x00000045fafa7223 */ /* 0x080fe200000108ef */
[----:B------:R-:W-:-:S07]  /*d730*/  FFMA.FTZ R252, R252, R69, R245 ;  /* 0x00000045fcfc7223 */ /* 0x000fce00000100f5 */
.L_x_13802:
[----:B------:R-:W-:Y:S05]  /*d740*/  BSYNC.RECONVERGENT B0 ;  /* 0x0000000000007941 */ /* 0x000fea0003800200 */
.L_x_13801:
        /* <DEDUP_REMOVED lines=17> */
.L_x_13804:
[----:B------:R-:W-:Y:S05]  /*d860*/  BSYNC.RECONVERGENT B0 ;  /* 0x0000000000007941 */ /* 0x000fea0003800200 */
.L_x_13803:
        /* <DEDUP_REMOVED lines=17> */
.L_x_13806:
[----:B------:R-:W-:Y:S05]  /*d980*/  BSYNC.RECONVERGENT B0 ;  /* 0x0000000000007941 */ /* 0x000fea0003800200 */
.L_x_13805:
        /* <DEDUP_REMOVED lines=17> */
.L_x_13808:
[----:B------:R-:W-:Y:S05]  /*daa0*/  BSYNC.RECONVERGENT B0 ;  /* 0x0000000000007941 */ /* 0x000fea0003800200 */
.L_x_13807:
[----:B----4-:R-:W4:Y:S01]  /*dab0*/  SHFL.IDX PT, R70, R252, RZ, 0x1f ;  /* 0x00001ffffc467589 */ /* 0x010f2200000e0000 */
[----:B------:R-:W-:Y:S01]  /*dac0*/  ISETP.NE.AND P2, PT, R3, 0x1f, PT ;  /* 0x0000001f0300780c */ /* 0x000fe20003f45270 */
[----:B------:R-:W-:Y:S01]  /*dad0*/  FADD.FTZ R111, R238, R111 ;  /* 0x0000006fee6f7221 */ /* 0x000fe20000010000 */
[----:B------:R-:W-:Y:S01]  /*dae0*/  FADD.FTZ R235, R235, R248 ;  /* 0x000000f8ebeb7221 */ /* 0x000fe20000010000 */
[----:B------:R-:W5:Y:S01]  /*daf0*/  SHFL.IDX PT, R71, R250, RZ, 0x1f ;  /* 0x00001ffffa477589 */ /* 0x000f6200000e0000 */
[----:B------:R-:W-:Y:S01]  /*db00*/  ISETP.NE.AND P3, PT, R3, RZ, PT ;  /* 0x000000ff0300720c */ /* 0x000fe20003f65270 */
[----:B------:R-:W-:Y:S02]  /*db10*/  BSSY.RECONVERGENT B0, `(.L_x_13809) ;  /* 0x000032a000007945 */ /* 0x000fe40003800200 */
[----:B-1----:R-:W-:Y:S01]  /*db20*/  SHFL.DOWN PT, R250, R250, 0x1, 0x1f ;  /* 0x08201f00fafa7f89 */ /* 0x002fe200000e0000 */
[----:B0-----:R-:W-:-:S03]  /*db30*/  P2R R239, PR, RZ, 0x8 ;  /* 0x00000008ffef7803 */ /* 0x001fc60000000000 */
[----:B---3--:R-:W-:Y:S04]  /*db40*/  SHFL.DOWN PT, R252, R252, 0x1, 0x1f ;  /* 0x08201f00fcfc7f89 */ /* 0x008fe800000e0000 */
[----:B--2---:R-:W-:Y:S02]  /*db50*/  SHFL.IDX PT, R245, R66, RZ, 0x1f ;  /* 0x00001fff42f57589 */ /* 0x004fe400000e0000 */
[----:B------:R-:W-:Y:S02]  /*db60*/  VOTEU.ALL UP0, P3 ;  /* 0x0000000000ff7886 */ /* 0x000fe40001800000 */
[----:B------:R-:W-:Y:S03]  /*db70*/  SHFL.DOWN PT, R247, R242, 0x1, 0x1f ;  /* 0x08201f00f2f77f89 */ /* 0x000fe600000e0000 */
[----:B------:R-:W-:Y:S01]  /*db80*/  @!UP0 ULEA UR7, UR6, UR30, 0x4 ;  /* 0x0000001e06078291 */ /* 0x000fe2000f8e20ff */
[CC--:B----4-:R-:W-:Y:S01]  /*db90*/  FMUL.FTZ R69, R70.reuse, R64.reuse ;  /* 0x0000004046457220 */ /* 0x0d0fe20000410000 */
[CC--:B------:R-:W-:Y:S01]  /*dba0*/  FMUL.FTZ R68, R70.reuse, R65.reuse ;  /* 0x0000004146447220 */ /* 0x0c0fe20000410000 */
[----:B------:R-:W-:Y:S02]  /*dbb0*/  SHFL.DOWN PT, R249, R243, 0x1, 0x1f ;  /* 0x08201f00f3f97f89 */ /* 0x000fe400000e0000 */
[C---:B-----5:R-:W-:Y:S01]  /*dbc0*/  FFMA.FTZ R69, R71.reuse, R65, R69 ;  /* 0x0000004147457223 */ /* 0x060fe20000010045 */
[C---:B------:R-:W-:Y:S01]  /*dbd0*/  FMUL.FTZ R65, R70.reuse, R67 ;  /* 0x0000004346417220 */ /* 0x040fe20000410000 */
[----:B------:R-:W-:Y:S01]  /*dbe0*/  FFMA.FTZ R68, R71, R64, -R68 ;  /* 0x0000004047447223 */ /* 0x000fe20000010844 */
[----:B------:R-:W-:-:S02]  /*dbf0*/  FMUL.FTZ R64, R70, R66 ;  /* 0x0000004246407220 */ /* 0x000fc40000410000 */
[C---:B------:R-:W-:Y:S02]  /*dc00*/  FFMA.FTZ R70, R71.reuse, R66, -R65 ;  /* 0x0000004247467223 */ /* 0x040fe40000010841 */
[----:B------:R-:W-:Y:S01]  /*dc10*/  FFMA.FTZ R71, R71, R67, R64 ;  /* 0x0000004347477223 */ /* 0x000fe20000010040 */
[----:B------:R-:W0:Y:S04]  /*dc20*/  SHFL.IDX PT, R65, R242, RZ, 0x1f ;  /* 0x00001ffff2417589 */ /* 0x000e2800000e0000 */
[----:B------:R-:W1:Y:S04]  /*dc30*/  SHFL.IDX PT, R67, R67, RZ, 0x1f ;  /* 0x00001fff43437589 */ /* 0x000e6800000e0000 */
[----:B------:R-:W2:Y:S01]  /*dc40*/  SHFL.IDX PT, R64, R243, RZ, 0x1f ;  /* 0x00001ffff3407589 */ /* 0x000ea200000e0000 */
[----:B0-----:R-:W-:Y:S01]  /*dc50*/  FADD.FTZ R70, R65, R70 ;  /* 0x0000004641467221 */ /* 0x001fe20000010000 */
[-C--:B-1----:R-:W-:Y:S01]  /*dc60*/  @P2 FMUL.FTZ R251, R250, R67.reuse ;  /* 0x00000043fafb2220 */ /* 0x082fe20000410000 */
[----:B------:R-:W-:-:S03]  /*dc70*/  @P2 FMUL.FTZ R65, R252, R67 ;  /* 0x00000043fc412220 */ /* 0x000fc60000410000 */
[-C--:B------:R-:W-:Y:S01]  /*dc80*/  @P2 FFMA.FTZ R252, R252, R245.reuse, R251 ;  /* 0x000000f5fcfc2223 */ /* 0x080fe200000100fb */
[----:B------:R-:W-:Y:S01]  /*dc90*/  @P2 FFMA.FTZ R250, R250, R245, -R65 ;  /* 0x000000f5fafa2223 */ /* 0x000fe20000010841 */
[----:B------:R-:W-:Y:S01]  /*dca0*/  FMUL.FTZ R65, R155, R111 ;  /* 0x0000006f9b417220 */ /* 0x000fe20000410000 */
[----:B--2---:R-:W-:Y:S01]  /*dcb0*/  FADD.FTZ R71, R64, R71 ;  /* 0x0000004740477221 */ /* 0x004fe20000010000 */
[----:B------:R-:W-:Y:S01]  /*dcc0*/  @P2 FADD.FTZ R67, R249, R252 ;  /* 0x000000fcf9432221 */ /* 0x000fe20000010000 */
[----:B------:R-:W-:Y:S01]  /*dcd0*/  @P2 FADD.FTZ R245, R247, R250 ;  /* 0x000000faf7f52221 */ /* 0x000fe20000010000 */
[----:B------:R-:W-:Y:S02]  /*dce0*/  FMUL.FTZ R64, R155, R235 ;  /* 0x000000eb9b407220 */ /* 0x000fe40000410000 */
[-C--:B------:R-:W-:Y:S01]  /*dcf0*/  FMUL.FTZ R238, R67, R97.reuse ;  /* 0x0000006143ee7220 */ /* 0x080fe20000410000 */
[C---:B------:R-:W-:Y:S01]  /*dd00*/  FMUL.FTZ R242, R245.reuse, R97 ;  /* 0x00000061f5f27220 */ /* 0x040fe20000410000 */
[----:B------:R0:W-:Y:S01]  /*dd10*/  @!P3 STS.128 [UR7+0x46d0], R68 ;  /* 0x0046d044ff00b988 */ /* 0x0001e20008000c07 */
[----:B------:R-:W-:Y:S01]  /*dd20*/  USHF.L.U32 UR7, UR20, 0xa, URZ ;  /* 0x0000000a14077899 */ /* 0x000fe200080006ff */
[-C--:B------:R-:W-:Y:S01]  /*dd30*/  FFMA.FTZ R238, R245, R96.reuse, R238 ;  /* 0x00000060f5ee7223 */ /* 0x080fe200000100ee */
[----:B------:R-:W-:Y:S01]  /*dd40*/  FFMA.FTZ R242, R67, R96, -R242 ;  /* 0x0000006043f27223 */ /* 0x000fe200000108f2 */
[C---:B------:R-:W-:Y:S01]  /*dd50*/  FFMA.FTZ R96, R156.reuse, R235, R65 ;  /* 0x000000eb9c607223 */ /* 0x040fe20000010041 */
[----:B------:R-:W-:Y:S01]  /*dd60*/  FFMA.FTZ R65, R156, R111, -R64 ;  /* 0x0000006f9c417223 */ /* 0x000fe20000010840 */
[----:B------:R-:W-:Y:S01]  /*dd70*/  UIADD3 UR7, UPT, UPT, UR7, -0x400, URZ ;  /* 0xfffffc0007077890 */ /* 0x000fe2000fffe0ff */
[----:B------:R-:W-:Y:S01]  /*dd80*/  FADD.FTZ R147, R147, R238 ;  /* 0x000000ee93937221 */ /* 0x000fe20000010000 */
[C---:B------:R-:W-:Y:S01]  /*dd90*/  FFMA.FTZ R96, R41.reuse, R246, R96 ;  /* 0x000000f629607223 */ /* 0x040fe20000010060 */
[----:B------:R-:W-:Y:S01]  /*dda0*/  FFMA.FTZ R240, R41, R240, R65 ;  /* 0x000000f029f07223 */ /* 0x000fe20000010041 */
[----:B------:R-:W-:Y:S01]  /*ddb0*/  USHF.R.S32.HI UR10, URZ, 0x1f, UR7 ;  /* 0x0000001fff0a7899 */ /* 0x000fe20008011407 */
[----:B------:R-:W-:Y:S01]  /*ddc0*/  FADD.FTZ R151, R151, R242 ;  /* 0x000000f297977221 */ /* 0x000fe20000010000 */
[----:B------:R-:W-:Y:S01]  /*ddd0*/  FMUL.FTZ R65, R152, R96 ;  /* 0x0000006098417220 */ /* 0x000fe20000410000 */
[----:B------:R-:W-:-:S02]  /*dde0*/  LOP3.LUT R66, R3, UR7, RZ, 0xfc, !PT ;  /* 0x0000000703427c12 */ /* 0x000fc4000f8efcff */
[----:B0-----:R-:W-:Y:S01]  /*ddf0*/  MOV R69, UR38 ;  /* 0x0000002600457c02 */ /* 0x001fe20008000f00 */
[----:B------:R-:W-:Y:S01]  /*de00*/  FFMA.FTZ R65, R154, R240, -R65 ;  /* 0x000000f09a417223 */ /* 0x000fe20000010841 */
[----:B------:R-:W-:-:S03]  /*de10*/  MOV R71, UR40 ;  /* 0x0000002800477c02 */ /* 0x000fc60008000f00 */
        /* <DEDUP_REMOVED lines=54> */
[----:B------:R-:W-:Y:S01]  /*e180*/  UMOV UR10, UR43 ;  /* 0x0000002b000a7c82 */ /* 0x000fe20008000000 */
        /* <DEDUP_REMOVED lines=26> */
[C---:B------:R-:W-:Y:S02]  /*e330*/  FMUL.FTZ R70, R108.reuse, R151 ;  /* 0x000000976c467220 */ /* 0x040fe40000410000 */
[----:B------:R-:W-:Y:S01]  /*e340*/  FFMA.FTZ R216, R75, R216, R67 ;  /* 0x000000d84bd87223 */ /* 0x000fe20000010043 */
[-C--:B------:R-:W-:Y:S01]  /*e350*/  FMUL.FTZ R67, R108, R147.reuse ;  /* 0x000000936c437220 */ /* 0x080fe20000410000 */
[----:B------:R-:W-:Y:S01]  /*e360*/  FFMA.FTZ R70, R110, R147, R70 ;  /* 0x000000936e467223 */ /* 0x000fe20000010046 */
[----:B------:R-:W-:Y:S02]  /*e370*/  FMUL.FTZ R71, R112, R212 ;  /* 0x000000d470477220 */ /* 0x000fe40000410000 */
[----:B------:R-:W-:Y:S01]  /*e380*/  FFMA.FTZ R238, R110, R151, -R67 ;  /* 0x000000976eee7223 */ /* 0x000fe20000010843 */
[----:B------:R-:W-:Y:S01]  /*e390*/  FADD.FTZ R145, R145, R70 ;  /* 0x0000004691917221 */ /* 0x000fe20000010000 */
[-C--:B------:R-:W-:Y:S01]  /*e3a0*/  FMUL.FTZ R67, R112, R216.reuse ;  /* 0x000000d870437220 */ /* 0x080fe20000410000 */
[----:B------:R-:W-:Y:S01]  /*e3b0*/  FFMA.FTZ R71, R114, R216, R71 ;  /* 0x000000d872477223 */ /* 0x000fe20000010047 */
[----:B------:R-:W-:-:S02]  /*e3c0*/  FADD.FTZ R201, R201, R238 ;  /* 0x000000eec9c97221 */ /* 0x000fc40000010000 */
[----:B------:R-:W-:Y:S01]  /*e3d0*/  FFMA.FTZ R70, R114, R212, -R67 ;  /* 0x000000d472467223 */ /* 0x000fe20000010843 */
[----:B------:R-:W-:Y:S01]  /*e3e0*/  FFMA.FTZ R215, R76, R215, R71 ;  /* 0x000000d74cd77223 */ /* 0x000fe20000010047 */
[C---:B------:R-:W-:Y:S01]  /*e3f0*/  FMUL.FTZ R238, R112.reuse, R201 ;  /* 0x000000c970ee7220 */ /* 0x040fe20000410000 */
[----:B------:R-:W-:Y:S01]  /*e400*/  FMUL.FTZ R112, R112, R145 ;  /* 0x0000009170707220 */ /* 0x000fe20000410000 */
[----:B------:R-:W-:Y:S02]  /*e410*/  FFMA.FTZ R211, R76, R211, R70 ;  /* 0x000000d34cd37223 */ /* 0x000fe40000010046 */
[C---:B------:R-:W-:Y:S01]  /*e420*/  FFMA.FTZ R238, R114.reuse, R145, R238 ;  /* 0x0000009172ee7223 */ /* 0x040fe200000100ee */
[----:B------:R-:W-:Y:S01]  /*e430*/  FFMA.FTZ R67, R114, R201, -R112 ;  /* 0x000000c972437223 */ /* 0x000fe20000010870 */
[----:B------:R-:W-:Y:S02]  /*e440*/  FMUL.FTZ R114, R75, R34 ;  /* 0x000000224b727220 */ /* 0x000fe40000410000 */
[----:B------:R-:W-:Y:S01]  /*e450*/  FADD.FTZ R149, R149, R238 ;  /* 0x000000ee95957221 */ /* 0x000fe20000010000 */
[----:B------:R-:W-:Y:S01]  /*e460*/  FADD.FTZ R210, R210, R67 ;  /* 0x00000043d2d27221 */ /* 0x000fe20000010000 */
[C---:B------:R-:W-:Y:S01]  /*e470*/  FMUL.FTZ R67, R108.reuse, R215 ;  /* 0x000000d76c437220 */ /* 0x040fe20000410000 */
[----:B------:R-:W-:Y:S01]  /*e480*/  FMUL.FTZ R108, R108, R211 ;  /* 0x000000d36c6c7220 */ /* 0x000fe20000410000 */
[----:B------:R-:W-:Y:S01]  /*e490*/  FMUL.FTZ R241, R116, R149 ;  /* 0x0000009574f17220 */ /* 0x000fe20000410000 */
[-C--:B------:R-:W-:Y:S01]  /*e4a0*/  FMUL.FTZ R112, R205, R210.reuse ;  /* 0x000000d2cd707220 */ /* 0x080fe20000410000 */
[C---:B------:R-:W-:Y:S01]  /*e4b0*/  FFMA.FTZ R70, R110.reuse, R211, -R67 ;  /* 0x000000d36e467223 */ /* 0x040fe20000010843 */
[----:B------:R-:W-:Y:S01]  /*e4c0*/  FFMA.FTZ R67, R110, R215, R108 ;  /* 0x000000d76e437223 */ /* 0x000fe2000001006c */
[----:B------:R-:W-:Y:S01]  /*e4d0*/  FFMA.FTZ R108, R117, R210, -R241 ;  /* 0x000000d2756c7223 */ /* 0x000fe200000108f1 */
[----:B------:R-:W-:Y:S01]  /*e4e0*/  FFMA.FTZ R205, R205, -R114, R216 ;  /* 0x80000072cdcd7223 */ /* 0x000fe200000100d8 */
[C---:B------:R-:W-:Y:S01]  /*e4f0*/  FFMA.FTZ R218, R77.reuse, R218, R70 ;  /* 0x000000da4dda7223 */ /* 0x040fe20000010046 */
[----:B------:R-:W-:Y:S01]  /*e500*/  FMUL.FTZ R70, R116, R210 ;  /* 0x000000d274467220 */ /* 0x000fe20000410000 */
[C---:B------:R-:W-:Y:S01]  /*e510*/  FFMA.FTZ R214, R77.reuse, R214, R67 ;  /* 0x000000d64dd67223 */ /* 0x040fe20000010043 */
[----:B------:R-:W-:Y:S01]  /*e520*/  FMUL.FTZ R67, R77, R36 ;  /* 0x000000244d437220 */ /* 0x000fe20000410000 */
[----:B------:R-:W-:Y:S01]  /*e530*/  FADD.FTZ R161, R161, R108 ;  /* 0x0000006ca1a17221 */ /* 0x000fe20000010000 */
[----:B------:R-:W-:Y:S01]  /*e540*/  FFMA.FTZ R71, R117, R149, R70 ;  /* 0x0000009575477223 */ /* 0x000fe20000010046 */
[C---:B------:R-:W-:Y:S01]  /*e550*/  FMUL.FTZ R70, R183.reuse, R151 ;  /* 0x00000097b7467220 */ /* 0x040fe20000410000 */
[-C--:B------:R-:W-:Y:S01]  /*e560*/  FFMA.FTZ R183, R183, -R67.reuse, R214 ;  /* 0x80000043b7b77223 */ /* 0x080fe200000100d6 */
[C---:B------:R-:W-:Y:S01]  /*e570*/  FFMA.FTZ R67, -R119.reuse, R67, R218 ;  /* 0x0000004377437223 */ /* 0x040fe200000101da */
[----:B------:R-:W-:Y:S01]  /*e580*/  FMUL.FTZ R108, R158, R201 ;  /* 0x000000c99e6c7220 */ /* 0x000fe20000410000 */
[----:B------:R-:W-:Y:S01]  /*e590*/  FFMA.FTZ R70, R119, R147, R70 ;  /* 0x0000009377467223 */ /* 0x000fe20000010046 */
[----:B------:R-:W-:Y:S01]  /*e5a0*/  FADD.FTZ R119, R208, R71 ;  /* 0x00000047d0777221 */ /* 0x000fe20000010000 */
[----:B------:R-:W-:Y:S01]  /*e5b0*/  FMUL.FTZ R71, R118, R161 ;  /* 0x000000a176477220 */ /* 0x000fe20000410000 */
[----:B------:R-:W-:Y:S01]  /*e5c0*/  FFMA.FTZ R117, R200, R145, R108 ;  /* 0x00000091c8757223 */ /* 0x000fe2000001006c */
[----:B------:R-:W-:Y:S01]  /*e5d0*/  FMUL.FTZ R116, R196, R161 ;  /* 0x000000a1c4747220 */ /* 0x000fe20000410000 */
[-C--:B------:R-:W-:Y:S01]  /*e5e0*/  FMUL.FTZ R118, R118, R119.reuse ;  /* 0x0000007776767220 */ /* 0x080fe20000410000 */
[C---:B------:R-:W-:Y:S01]  /*e5f0*/  FFMA.FTZ R108, R120.reuse, R119, R71 ;  /* 0x00000077786c7223 */ /* 0x040fe20000010047 */
[C---:B------:R-:W-:Y:S01]  /*e600*/  FFMA.FTZ R114, -R135.reuse, R114, R212 ;  /* 0x0000007287727223 */ /* 0x040fe200000101d4 */
[----:B------:R-:W-:Y:S01]  /*e610*/  FFMA.FTZ R112, R135, R149, R112 ;  /* 0x0000009587707223 */ /* 0x000fe20000010070 */
[----:B------:R-:W-:Y:S01]  /*e620*/  FFMA.FTZ R118, R120, R161, -R118 ;  /* 0x000000a178767223 */ /* 0x000fe20000010876 */
[----:B------:R-:W-:Y:S01]  /*e630*/  FADD.FTZ R101, R101, R108 ;  /* 0x0000006c65657221 */ /* 0x000fe20000010000 */
[----:B------:R-:W-:Y:S01]  /*e640*/  FMUL.FTZ R108, R74, R33 ;  /* 0x000000214a6c7220 */ /* 0x000fe20000410000 */
[----:B------:R-:W-:Y:S01]  /*e650*/  FFMA.FTZ R135, R106, R119, R116 ;  /* 0x000000776a877223 */ /* 0x000fe20000010074 */
[----:B------:R-:W-:Y:S01]  /*e660*/  FADD.FTZ R71, R103, R118 ;  /* 0x0000007667477221 */ /* 0x000fe20000010000 */
[----:B------:R-:W-:Y:S01]  /*e670*/  FMUL.FTZ R120, R101, UR15 ;  /* 0x0000000f65787c20 */ /* 0x000fe20008410000 */
[-C--:B------:R-:W-:Y:S01]  /*e680*/  FFMA.FTZ R196, R196, -R108.reuse, R217 ;  /* 0x8000006cc4c47223 */ /* 0x080fe200000100d9 */
[----:B------:R-:W-:Y:S01]  /*e690*/  FFMA.FTZ R108, -R106, R108, R213 ;  /* 0x0000006c6a6c7223 */ /* 0x000fe200000101d5 */
[C---:B------:R-:W-:Y:S01]  /*e6a0*/  FMUL.FTZ R103, R122.reuse, R71 ;  /* 0x000000477a677220 */ /* 0x040fe20000410000 */
[----:B------:R-:W-:Y:S01]  /*e6b0*/  FMUL.FTZ R122, R122, R101 ;  /* 0x000000657a7a7220 */ /* 0x000fe20000410000 */
[----:B------:R-:W-:Y:S01]  /*e6c0*/  FMUL.FTZ R106, R73, R32 ;  /* 0x00000020496a7220 */ /* 0x000fe20000410000 */
[C---:B------:R-:W-:Y:S01]  /*e6d0*/  FMUL.FTZ R116, R123.reuse, R71 ;  /* 0x000000477b747220 */ /* 0x040fe20000410000 */
[C---:B------:R-:W-:Y:S01]  /*e6e0*/  FFMA.FTZ R118, R124.reuse, R101, R103 ;  /* 0x000000657c767223 */ /* 0x040fe20000010067 */
[----:B------:R-:W-:Y:S01]  /*e6f0*/  FFMA.FTZ R122, R124, R71, -R122 ;  /* 0x000000477c7a7223 */ /* 0x000fe2000001087a */
[-C--:B------:R-:W-:Y:S01]  /*e700*/  FFMA.FTZ R123, R123, -R106.reuse, R220 ;  /* 0x8000006a7b7b7223 */ /* 0x080fe200000100dc */
[----:B------:R-:W-:Y:S01]  /*e710*/  FFMA.FTZ R120, R71, UR14, -R120 ;  /* 0x0000000e47787c23 */ /* 0x000fe20008010878 */
[----:B------:R-:W-:Y:S01]  /*e720*/  FADD.FTZ R103, R99, R118 ;  /* 0x0000007663677221 */ /* 0x000fe20000010000 */
[----:B------:R-:W-:Y:S01]  /*e730*/  FMUL.FTZ R118, R71, UR15 ;  /* 0x0000000f47767c20 */ /* 0x000fe20008410000 */
[----:B------:R-:W-:Y:S01]  /*e740*/  FMUL.FTZ R110, R76, R35 ;  /* 0x000000234c6e7220 */ /* 0x000fe20000410000 */
[C---:B------:R-:W-:Y:S01]  /*e750*/  FFMA.FTZ R106, -R153.reuse, R106, R222 ;  /* 0x0000006a996a7223 */ /* 0x040fe200000101de */
[----:B------:R-:W-:Y:S01]  /*e760*/  FFMA.FTZ R116, R153, R101, R116 ;  /* 0x0000006599747223 */ /* 0x000fe20000010074 */
[----:B------:R-:W-:Y:S01]  /*e770*/  FFMA.FTZ R99, R101, UR14, R118 ;  /* 0x0000000e65637c23 */ /* 0x000fe20008010076 */
[----:B------:R-:W-:Y:S01]  /*e780*/  FMUL.FTZ R153, R123, R120 ;  /* 0x000000787b997220 */ /* 0x000fe20000410000 */
[----:B------:R-:W-:Y:S01]  /*e790*/  FADD.FTZ R118, R187, R122 ;  /* 0x0000007abb767221 */ /* 0x000fe20000010000 */
[-C--:B------:R-:W-:Y:S01]  /*e7a0*/  FMUL.FTZ R124, R71, R32.reuse ;  /* 0x00000020477c7220 */ /* 0x080fe20000410000 */
[----:B------:R-:W-:Y:S01]  /*e7b0*/  FMUL.FTZ R122, R101, R32 ;  /* 0x00000020657a7220 */ /* 0x000fe20000410000 */
[-C--:B------:R-:W-:Y:S01]  /*e7c0*/  FFMA.FTZ R158, R158, -R110.reuse, R215 ;  /* 0x8000006e9e9e7223 */ /* 0x080fe200000100d7 */
[----:B------:R-:W-:Y:S01]  /*e7d0*/  FFMA.FTZ R110, -R200, R110, R211 ;  /* 0x0000006ec86e7223 */ /* 0x000fe200000101d3 */
[----:B------:R-:W-:Y:S01]  /*e7e0*/  FFMA.FTZ R120, R106, R99, R153 ;  /* 0x000000636a787223 */ /* 0x000fe20000010099 */
[----:B------:R-:W-:Y:S01]  /*e7f0*/  MOV R200, 0x84 ;  /* 0x0000008400c87802 */ /* 0x000fe20000000f00 */
[C---:B------:R-:W-:Y:S01]  /*e800*/  FMUL.FTZ R99, R123.reuse, R124 ;  /* 0x0000007c7b637220 */ /* 0x040fe20000410000 */
[----:B------:R-:W-:Y:S01]  /*e810*/  FMUL.FTZ R101, R123, R122 ;  /* 0x0000007a7b657220 */ /* 0x000fe20000410000 */
[C---:B------:R-:W-:Y:S01]  /*e820*/  FMUL.FTZ R123, R125.reuse, R118 ;  /* 0x000000767d7b7220 */ /* 0x040fe20000410000 */
[----:B------:R-:W-:Y:S01]  /*e830*/  FMUL.FTZ R125, R125, R103 ;  /* 0x000000677d7d7220 */ /* 0x000fe20000410000 */
[----:B------:R-:W-:-:S02]  /*e840*/  IMAD R71, R3, R200, UR30 ;  /* 0x0000001e03477e24 */ /* 0x000fc4000f8e02c8 */
[C---:B------:R-:W-:Y:S01]  /*e850*/  FFMA.FTZ R99, R106.reuse, R122, R99 ;  /* 0x0000007a6a637223 */ /* 0x040fe20000010063 */
[----:B------:R-:W-:Y:S01]  /*e860*/  FFMA.FTZ R101, R106, R124, -R101 ;  /* 0x0000007c6a657223 */ /* 0x000fe20000010865 */
[C---:B------:R-:W-:Y:S01]  /*e870*/  FMUL.FTZ R200, R73.reuse, R122 ;  /* 0x0000007a49c87220 */ /* 0x040fe20000410000 */
[----:B------:R-:W-:Y:S01]  /*e880*/  FMUL.FTZ R106, R72, R31 ;  /* 0x0000001f486a7220 */ /* 0x000fe20000410000 */
[-C--:B------:R-:W-:Y:S01]  /*e890*/  FMUL.FTZ R122, R194, R118.reuse ;  /* 0x00000076c27a7220 */ /* 0x080fe20000410000 */
[C---:B------:R-:W-:Y:S01]  /*e8a0*/  FFMA.FTZ R187, R126.reuse, R118, -R125 ;  /* 0x000000767ebb7223 */ /* 0x040fe2000001087d */
[-C--:B------:R-:W-:Y:S01]  /*e8b0*/  FFMA.FTZ R123, R126, R103.reuse, R123 ;  /* 0x000000677e7b7223 */ /* 0x080fe2000001007b */
[-C--:B------:R-:W-:Y:S01]  /*e8c0*/  FFMA.FTZ R194, R194, -R106.reuse, R231 ;  /* 0x8000006ac2c27223 */ /* 0x080fe200000100e7 */
[C---:B------:R-:W-:Y:S01]  /*e8d0*/  FFMA.FTZ R106, -R104.reuse, R106, R229 ;  /* 0x0000006a686a7223 */ /* 0x040fe200000101e5 */
[----:B------:R-:W-:Y:S01]  /*e8e0*/  FFMA.FTZ R125, R104, R103, R122 ;  /* 0x00000067687d7223 */ /* 0x000fe2000001007a */
[----:B------:R-:W-:Y:S01]  /*e8f0*/  FFMA.FTZ R120, R73, R116, R120 ;  /* 0x0000007449787223 */ /* 0x000fe20000010078 */
[----:B------:R-:W-:Y:S01]  /*e900*/  FMUL.FTZ R104, R151, UR15 ;  /* 0x0000000f97687c20 */ /* 0x000fe20008410000 */
[----:B------:R-:W-:Y:S01]  /*e910*/  FADD.FTZ R153, R206, R123 ;  /* 0x0000007bce997221 */ /* 0x000fe20000010000 */
[----:B------:R-:W-:Y:S01]  /*e920*/  FMUL.FTZ R123, R103, UR15 ;  /* 0x0000000f677b7c20 */ /* 0x000fe20008410000 */
[----:B------:R-:W-:Y:S01]  /*e930*/  FADD.FTZ R45, R120, R45 ;  /* 0x0000002d782d7221 */ /* 0x000fe20000010000 */
[C---:B------:R-:W-:Y:S01]  /*e940*/  FFMA.FTZ R120, R147.reuse, UR14, R104 ;  /* 0x0000000e93787c23 */ /* 0x040fe20008010068 */
[----:B------:R-:W-:Y:S01]  /*e950*/  FMUL.FTZ R104, R118, UR15 ;  /* 0x0000000f76687c20 */ /* 0x000fe20008410000 */
[----:B------:R-:W-:Y:S01]  /*e960*/  FFMA.FTZ R89, R116, R32, R89 ;  /* 0x0000002074597223 */ /* 0x000fe20000010059 */
[C---:B------:R-:W-:Y:S01]  /*e970*/  FMUL.FTZ R122, R147.reuse, UR15 ;  /* 0x0000000f937a7c20 */ /* 0x040fe20008410000 */
[----:B------:R-:W-:Y:S01]  /*e980*/  FMUL.FTZ R116, R147, R36 ;  /* 0x0000002493747220 */ /* 0x000fe20000410000 */
[C---:B------:R-:W-:Y:S01]  /*e990*/  FFMA.FTZ R147, R118.reuse, UR14, -R123 ;  /* 0x0000000e76937c23 */ /* 0x040fe2000801087b */
[-C--:B------:R-:W-:Y:S01]  /*e9a0*/  FMUL.FTZ R241, R118, R31.reuse ;  /* 0x0000001f76f17220 */ /* 0x080fe20000410000 */
[C---:B------:R-:W-:Y:S01]  /*e9b0*/  FFMA.FTZ R123, R103.reuse, UR14, R104 ;  /* 0x0000000e677b7c23 */ /* 0x040fe20008010068 */
[----:B------:R-:W-:Y:S01]  /*e9c0*/  FMUL.FTZ R103, R103, R31 ;  /* 0x0000001f67677220 */ /* 0x000fe20000410000 */
[----:B------:R-:W-:Y:S01]  /*e9d0*/  FMUL.FTZ R124, R73, R124 ;  /* 0x0000007c497c7220 */ /* 0x000fe20000410000 */
[C---:B------:R-:W-:Y:S01]  /*e9e0*/  FMUL.FTZ R243, R194.reuse, R241 ;  /* 0x000000f1c2f37220 */ /* 0x040fe20000410000 */
[C---:B------:R-:W-:Y:S01]  /*e9f0*/  FMUL.FTZ R147, R194.reuse, R147 ;  /* 0x00000093c2937220 */ /* 0x040fe20000410000 */
[-C--:B------:R-:W-:Y:S01]  /*ea00*/  FMUL.FTZ R194, R194, R103.reuse ;  /* 0x00000067c2c27220 */ /* 0x080fe20000410000 */
[C---:B------:R-:W-:Y:S01]  /*ea10*/  FFMA.FTZ R122, R151.reuse, UR14, -R122 ;  /* 0x0000000e977a7c23 */ /* 0x040fe2000801087a */
[----:B------:R0:W-:Y:S01]  /*ea20*/  STS [R71+0x10dc], R124 ;  /* 0x0010dc7c47007388 */ /* 0x0001e20000000800 */
[----:B------:R-:W-:Y:S01]  /*ea30*/  FFMA.FTZ R104, R106, R103, R243 ;  /* 0x000000676a687223 */ /* 0x000fe200000100f3 */
[----:B------:R-:W-:Y:S01]  /*ea40*/  FMUL.FTZ R118, R151, R36 ;  /* 0x0000002497767220 */ /* 0x000fe20000410000 */
[----:B------:R-:W-:Y:S01]  /*ea50*/  FMUL.FTZ R126, R72, R241 ;  /* 0x000000f1487e7220 */ /* 0x000fe20000410000 */
[----:B------:R-:W-:Y:S01]  /*ea60*/  FFMA.FTZ R151, R106, R123, R147 ;  /* 0x0000007b6a977223 */ /* 0x000fe20000010093 */
[----:B------:R-:W-:Y:S01]  /*ea70*/  FMUL.FTZ R243, R161, R33 ;  /* 0x00000021a1f37220 */ /* 0x000fe20000410000 */
[----:B------:R1:W-:Y:S01]  /*ea80*/  STS [R71+0x10d8], R200 ;  /* 0x0010d8c847007388 */ /* 0x0003e20000000800 */
[----:B------:R-:W-:Y:S01]  /*ea90*/  FADD.FTZ R187, R204, R187 ;  /* 0x000000bbccbb7221 */ /* 0x000fe20000010000 */
[----:B------:R-:W-:Y:S01]  /*eaa0*/  FMUL.FTZ R123, R145, R35 ;  /* 0x00000023917b7220 */ /* 0x000fe20000410000 */
[----:B------:R-:W-:Y:S01]  /*eab0*/  FMUL.FTZ R206, R77, R118 ;  /* 0x000000764dce7220 */ /* 0x000fe20000410000 */
[----:B0-----:R-:W-:Y:S01]  /*eac0*/  FMUL.FTZ R124, R72, R103 ;  /* 0x00000067487c7220 */ /* 0x001fe20000410000 */
[----:B------:R-:W-:Y:S01]  /*ead0*/  FFMA.FTZ R103, R106, R241, -R194 ;  /* 0x000000f16a677223 */ /* 0x000fe200000108c2 */
[----:B------:R-:W-:Y:S01]  /*eae0*/  FMUL.FTZ R194, R161, UR15 ;  /* 0x0000000fa1c27c20 */ /* 0x000fe20008410000 */
[C---:B------:R-:W-:Y:S01]  /*eaf0*/  FMUL.FTZ R106, R119.reuse, UR15 ;  /* 0x0000000f776a7c20 */ /* 0x040fe20008410000 */
[----:B------:R-:W-:Y:S01]  /*eb00*/  FMUL.FTZ R241, R119, R33 ;  /* 0x0000002177f17220 */ /* 0x000fe20000410000 */
[----:B------:R0:W-:Y:S01]  /*eb10*/  STS [R71+0x10d0], R124 ;  /* 0x0010d07c47007388 */ /* 0x0001e20000000800 */
[----:B-1----:R-:W-:Y:S01]  /*eb20*/  FMUL.FTZ R200, R77, R116 ;  /* 0x000000744dc87220 */ /* 0x002fe20000410000 */
[----:B------:R-:W-:Y:S01]  /*eb30*/  FFMA.FTZ R147, R119, UR14, R194 ;  /* 0x0000000e77937c23 */ /* 0x000fe200080100c2 */
[----:B------:R-:W-:Y:S01]  /*eb40*/  FFMA.FTZ R119, R161, UR14, -R106 ;  /* 0x0000000ea1777c23 */ /* 0x000fe2000801086a */
[-C--:B------:R-:W-:Y:S01]  /*eb50*/  FMUL.FTZ R106, R196, R243.reuse ;  /* 0x000000f3c46a7220 */ /* 0x080fe20000410000 */
[----:B------:R1:W-:Y:S01]  /*eb60*/  STS [R71+0x10d4], R126 ;  /* 0x0010d47e47007388 */ /* 0x0003e20000000800 */
[----:B------:R-:W-:Y:S01]  /*eb70*/  FMUL.FTZ R194, R74, R243 ;  /* 0x000000f34ac27220 */ /* 0x000fe20000410000 */
[C---:B------:R-:W-:Y:S01]  /*eb80*/  FMUL.FTZ R119, R196.reuse, R119 ;  /* 0x00000077c4777220 */ /* 0x040fe20000410000 */
[-C--:B------:R-:W-:Y:S01]  /*eb90*/  FMUL.FTZ R196, R196, R241.reuse ;  /* 0x000000f1c4c47220 */ /* 0x080fe20000410000 */
[----:B------:R2:W-:Y:S01]  /*eba0*/  STS [R71+0x10f8], R200 ;  /* 0x0010f8c847007388 */ /* 0x0005e20000000800 */
[-C--:B0-----:R-:W-:Y:S01]  /*ebb0*/  FMUL.FTZ R124, R74, R241.reuse ;  /* 0x000000f14a7c7220 */ /* 0x081fe20000410000 */
[----:B------:R-:W-:Y:S01]  /*ebc0*/  FFMA.FTZ R106, R108, R241, R106 ;  /* 0x000000f16c6a7223 */ /* 0x000fe2000001006a */
[----:B------:R-:W-:Y:S01]  /*ebd0*/  FMUL.FTZ R241, R128, R187 ;  /* 0x000000bb80f17220 */ /* 0x000fe20000410000 */
[----:B------:R-:W-:Y:S01]  /*ebe0*/  FFMA.FTZ R161, R108, R147, R119 ;  /* 0x000000936ca17223 */ /* 0x000fe20000010077 */
[----:B------:R-:W-:Y:S01]  /*ebf0*/  FMUL.FTZ R204, R76, R123 ;  /* 0x0000007b4ccc7220 */ /* 0x000fe20000410000 */
[----:B------:R0:W-:Y:S01]  /*ec00*/  STS [R71+0x10e0], R124 ;  /* 0x0010e07c47007388 */ /* 0x0001e20000000800 */
[-C--:B-1----:R-:W-:Y:S01]  /*ec10*/  FMUL.FTZ R126, R128, R153.reuse ;  /* 0x00000099807e7220 */ /* 0x082fe20000410000 */
[----:B------:R-:W-:Y:S01]  /*ec20*/  FFMA.FTZ R241, R130, R153, R241 ;  /* 0x0000009982f17223 */ /* 0x000fe200000100f1 */
[----:B------:R-:W-:Y:S01]  /*ec30*/  FMUL.FTZ R128, R210, UR15 ;  /* 0x0000000fd2807c20 */ /* 0x000fe20008410000 */
[----:B--2---:R-:W-:Y:S01]  /*ec40*/  FMUL.FTZ R200, R201, UR15 ;  /* 0x0000000fc9c87c20 */ /* 0x004fe20008410000 */
[----:B------:R-:W-:Y:S01]  /*ec50*/  FFMA.FTZ R126, R130, R187, -R126 ;  /* 0x000000bb827e7223 */ /* 0x000fe2000001087e */
[----:B------:R1:W-:Y:S01]  /*ec60*/  STS [R71+0x10e4], R194 ;  /* 0x0010e4c247007388 */ /* 0x0003e20000000800 */
[----:B------:R-:W-:Y:S01]  /*ec70*/  FMUL.FTZ R130, R63, R30 ;  /* 0x0000001e3f827220 */ /* 0x000fe20000410000 */
[----:B------:R-:W-:Y:S01]  /*ec80*/  FFMA.FTZ R119, R145, UR14, R200 ;  /* 0x0000000e91777c23 */ /* 0x000fe200080100c8 */
[----:B------:R-:W-:Y:S01]  /*ec90*/  FMUL.FTZ R200, R153, UR15 ;  /* 0x0000000f99c87c20 */ /* 0x000fe20008410000 */
[----:B0-----:R-:W-:Y:S01]  /*eca0*/  FMUL.FTZ R124, R145, UR15 ;  /* 0x0000000f917c7c20 */ /* 0x001fe20008410000 */
[----:B------:R0:W-:Y:S01]  /*ecb0*/  STS [R71+0x10fc], R206 ;  /* 0x0010fcce47007388 */ /* 0x0001e20000000800 */
[----:B------:R-:W-:Y:S01]  /*ecc0*/  FFMA.FTZ R108, R108, R243, -R196 ;  /* 0x000000f36c6c7223 */ /* 0x000fe200000108c4 */
[----:B------:R-:W-:Y:S01]  /*ecd0*/  FFMA.FTZ R147, R149, UR14, R128 ;  /* 0x0000000e95937c23 */ /* 0x000fe20008010080 */
[C---:B------:R-:W-:Y:S01]  /*ece0*/  FFMA.FTZ R145, R201.reuse, UR14, -R124 ;  /* 0x0000000ec9917c23 */ /* 0x040fe2000801087c */
[----:B------:R-:W-:Y:S01]  /*ecf0*/  FMUL.FTZ R201, R201, R35 ;  /* 0x00000023c9c97220 */ /* 0x000fe20000410000 */
[----:B------:R-:W-:Y:S01]  /*ed00*/  FMUL.FTZ R124, R207, R187 ;  /* 0x000000bbcf7c7220 */ /* 0x000fe20000410000 */
[----:B-1----:R-:W-:Y:S01]  /*ed10*/  FMUL.FTZ R194, R149, R34 ;  /* 0x0000002295c27220 */ /* 0x002fe20000410000 */
[----:B------:R1:W-:Y:S01]  /*ed20*/  STS [R71+0x10f0], R204 ;  /* 0x0010f0cc47007388 */ /* 0x0003e20000000800 */
[-C--:B------:R-:W-:Y:S01]  /*ed30*/  FFMA.FTZ R207, R207, -R130.reuse, R234 ;  /* 0x80000082cfcf7223 */ /* 0x080fe200000100ea */
[C---:B------:R-:W-:Y:S01]  /*ed40*/  FFMA.FTZ R130, -R209.reuse, R130, R232 ;  /* 0x00000082d1827223 */ /* 0x040fe200000101e8 */
[----:B0-----:R-:W-:Y:S01]  /*ed50*/  FMUL.FTZ R206, R76, R201 ;  /* 0x000000c94cce7220 */ /* 0x001fe20000410000 */
[----:B------:R-:W-:Y:S01]  /*ed60*/  FFMA.FTZ R124, R209, R153, R124 ;  /* 0x00000099d17c7223 */ /* 0x000fe2000001007c */
[----:B------:R-:W-:Y:S01]  /*ed70*/  FMUL.FTZ R209, R149, UR15 ;  /* 0x0000000f95d17c20 */ /* 0x000fe20008410000 */
[----:B------:R-:W-:Y:S01]  /*ed80*/  FFMA.FTZ R151, R72, R125, R151 ;  /* 0x0000007d48977223 */ /* 0x000fe20000010097 */
[----:B------:R-:W-:Y:S01]  /*ed90*/  FFMA.FTZ R200, R187, UR14, -R200 ;  /* 0x0000000ebbc87c23 */ /* 0x000fe200080108c8 */
[----:B------:R0:W-:Y:S01]  /*eda0*/  STS [R71+0x10f4], R206 ;  /* 0x0010f4ce47007388 */ /* 0x0001e20000000800 */
[C---:B------:R-:W-:Y:S01]  /*edb0*/  FFMA.FTZ R196, R210.reuse, UR14, -R209 ;  /* 0x0000000ed2c47c23 */ /* 0x040fe200080108d1 */
[----:B-1----:R-:W-:Y:S01]  /*edc0*/  FMUL.FTZ R204, R75, R194 ;  /* 0x000000c24bcc7220 */ /* 0x002fe20000410000 */
[----:B------:R-:W-:Y:S01]  /*edd0*/  FMUL.FTZ R210, R210, R34 ;  /* 0x00000022d2d27220 */ /* 0x000fe20000410000 */
[----:B------:R-:W-:Y:S01]  /*ede0*/  FMUL.FTZ R128, R187, UR15 ;  /* 0x0000000fbb807c20 */ /* 0x000fe20008410000 */
[----:B------:R-:W-:Y:S01]  /*edf0*/  FFMA.FTZ R88, R125, R31, R88 ;  /* 0x0000001f7d587223 */ /* 0x000fe20000010058 */
[----:B------:R-:W-:Y:S01]  /*ee00*/  FADD.FTZ R126, R129, R126 ;  /* 0x0000007e817e7221 */ /* 0x000fe20000010000 */
[----:B------:R1:W-:Y:S01]  /*ee10*/  STS [R71+0x10e8], R204 ;  /* 0x0010e8cc47007388 */ /* 0x0003e20000000800 */
[----:B------:R-:W-:Y:S01]  /*ee20*/  FFMA.FTZ R90, R135, R33, R90 ;  /* 0x00000021875a7223 */ /* 0x000fe2000001005a */
[----:B------:R-:W-:Y:S01]  /*ee30*/  FFMA.FTZ R208, R74, R135, R161 ;  /* 0x000000874ad07223 */ /* 0x000fe200000100a1 */
[----:B0-----:R-:W-:Y:S01]  /*ee40*/  FMUL.FTZ R206, R187, R30 ;  /* 0x0000001ebbce7220 */ /* 0x001fe20000410000 */
[----:B------:R-:W-:Y:S01]  /*ee50*/  FMUL.FTZ R129, R207, R200 ;  /* 0x000000c8cf817220 */ /* 0x000fe20000410000 */
[----:B------:R-:W-:Y:S01]  /*ee60*/  FADD.FTZ R46, R151, R46 ;  /* 0x0000002e972e7221 */ /* 0x000fe20000010000 */
[----:B------:R-:W-:Y:S01]  /*ee70*/  FFMA.FTZ R135, R153, UR14, R128 ;  /* 0x0000000e99877c23 */ /* 0x000fe20008010080 */
[----:B------:R-:W-:Y:S01]  /*ee80*/  FMUL.FTZ R125, R207, R206 ;  /* 0x000000cecf7d7220 */ /* 0x000fe20000410000 */
[C---:B------:R-:W-:Y:S01]  /*ee90*/  FMUL.FTZ R149, R205.reuse, R196 ;  /* 0x000000c4cd957220 */ /* 0x040fe20000410000 */
[----:B------:R-:W-:Y:S01]  /*eea0*/  FMUL.FTZ R151, R205, R210 ;  /* 0x000000d2cd977220 */ /* 0x000fe20000410000 */
[----:B-1----:R-:W-:Y:S01]  /*eeb0*/  FMUL.FTZ R204, R153, R30 ;  /* 0x0000001e99cc7220 */ /* 0x002fe20000410000 */
[----:B------:R-:W-:Y:S01]  /*eec0*/  FADD.FTZ R100, R100, R241 ;  /* 0x000000f164647221 */ /* 0x000fe20000010000 */
[----:B------:R-:W-:Y:S01]  /*eed0*/  FMUL.FTZ R205, R205, R194 ;  /* 0x000000c2cdcd7220 */ /* 0x000fe20000410000 */
[----:B------:R-:W-:Y:S01]  /*eee0*/  FMUL.FTZ R200, R63, R206 ;  /* 0x000000ce3fc87220 */ /* 0x000fe20000410000 */
[-C--:B------:R-:W-:Y:S01]  /*eef0*/  FMUL.FTZ R207, R207, R204.reuse ;  /* 0x000000cccfcf7220 */ /* 0x080fe20000410000 */
[C---:B------:R-:W-:Y:S01]  /*ef00*/  FFMA.FTZ R128, R130.reuse, R204, R125 ;  /* 0x000000cc82807223 */ /* 0x040fe2000001007d */
[----:B------:R-:W-:Y:S01]  /*ef10*/  FFMA.FTZ R196, R130, R135, R129 ;  /* 0x0000008782c47223 */ /* 0x000fe20000010081 */
[----:B------:R-:W-:Y:S01]  /*ef20*/  FFMA.FTZ R129, R114, R194, R151 ;  /* 0x000000c272817223 */ /* 0x000fe20000010097 */
[----:B------:R-:W-:Y:S01]  /*ef30*/  FFMA.FTZ R125, R130, R206, -R207 ;  /* 0x000000ce827d7223 */ /* 0x000fe200000108cf */
[C---:B------:R-:W-:Y:S01]  /*ef40*/  FFMA.FTZ R206, R114.reuse, R147, R149 ;  /* 0x0000009372ce7223 */ /* 0x040fe20000010095 */
[----:B------:R-:W-:Y:S01]  /*ef50*/  FFMA.FTZ R130, R114, R210, -R205 ;  /* 0x000000d272827223 */ /* 0x000fe200000108cd */
[C---:B------:R-:W-:Y:S01]  /*ef60*/  FMUL.FTZ R135, R132.reuse, R100 ;  /* 0x0000006484877220 */ /* 0x040fe20000410000 */
[-C--:B------:R-:W-:Y:S01]  /*ef70*/  FMUL.FTZ R114, R132, R126.reuse ;  /* 0x0000007e84727220 */ /* 0x080fe20000410000 */
[-C--:B------:R-:W-:Y:S01]  /*ef80*/  FMUL.FTZ R132, R62, R29.reuse ;  /* 0x0000001d3e847220 */ /* 0x080fe20000410000 */
[----:B------:R-:W-:Y:S01]  /*ef90*/  FMUL.FTZ R149, R100, UR15 ;  /* 0x0000000f64957c20 */ /* 0x000fe20008410000 */
[C---:B------:R-:W-:Y:S01]  /*efa0*/  FFMA.FTZ R135, R133.reuse, R126, -R135 ;  /* 0x0000007e85877223 */ /* 0x040fe20000010887 */
[----:B------:R-:W-:Y:S01]  /*efb0*/  FFMA.FTZ R114, R133, R100, R114 ;  /* 0x0000006485727223 */ /* 0x000fe20000010072 */
[----:B------:R-:W-:Y:S01]  /*efc0*/  FMUL.FTZ R147, R202, R126 ;  /* 0x0000007eca937220 */ /* 0x000fe20000410000 */
[----:B------:R-:W-:Y:S01]  /*efd0*/  FMUL.FTZ R133, R126, UR15 ;  /* 0x0000000f7e857c20 */ /* 0x000fe20008410000 */
[----:B------:R-:W-:Y:S01]  /*efe0*/  FFMA.FTZ R202, R202, -R132, R221 ;  /* 0x80000084caca7223 */ /* 0x000fe200000100dd */
[C---:B------:R-:W-:Y:S01]  /*eff0*/  FFMA.FTZ R153, R126.reuse, UR14, -R149 ;  /* 0x0000000e7e997c23 */ /* 0x040fe20008010895 */
[----:B------:R-:W-:Y:S01]  /*f000*/  FMUL.FTZ R187, R126, R29 ;  /* 0x0000001d7ebb7220 */ /* 0x000fe20000410000 */
[----:B------:R-:W-:Y:S01]  /*f010*/  FMUL.FTZ R145, R158, R145 ;  /* 0x000000919e917220 */ /* 0x000fe20000410000 */
[----:B------:R-:W-:Y:S01]  /*f020*/  FADD.FTZ R149, R102, R135 ;  /* 0x0000008766957221 */ /* 0x000fe20000010000 */
[----:B------:R-:W-:Y:S01]  /*f030*/  FFMA.FTZ R91, R112, R34, R91 ;  /* 0x00000022705b7223 */ /* 0x000fe2000001005b */
[----:B------:R-:W-:Y:S01]  /*f040*/  FFMA.FTZ R207, R75, R112, R206 ;  /* 0x000000704bcf7223 */ /* 0x000fe200000100ce */
[----:B------:R-:W-:Y:S01]  /*f050*/  FADD.FTZ R203, R203, R114 ;  /* 0x00000072cbcb7221 */ /* 0x000fe20000010000 */
[----:B------:R-:W-:Y:S01]  /*f060*/  FFMA.FTZ R147, R192, R100, R147 ;  /* 0x00000064c0937223 */ /* 0x000fe20000010093 */
[C---:B------:R-:W-:Y:S01]  /*f070*/  FFMA.FTZ R112, R100.reuse, UR14, R133 ;  /* 0x0000000e64707c23 */ /* 0x040fe20008010085 */
[----:B------:R-:W-:Y:S01]  /*f080*/  FMUL.FTZ R161, R100, R29 ;  /* 0x0000001d64a17220 */ /* 0x000fe20000410000 */
[----:B------:R-:W-:Y:S01]  /*f090*/  FFMA.FTZ R151, -R192, R132, R219 ;  /* 0x00000084c0977223 */ /* 0x000fe200000101db */
[----:B------:R-:W-:Y:S01]  /*f0a0*/  FMUL.FTZ R100, R202, R187 ;  /* 0x000000bbca647220 */ /* 0x000fe20000410000 */
[----:B------:R-:W-:Y:S01]  /*f0b0*/  FFMA.FTZ R145, R110, R119, R145 ;  /* 0x000000776e917223 */ /* 0x000fe20000010091 */
[----:B------:R-:W-:Y:S01]  /*f0c0*/  FMUL.FTZ R135, R134, R149 ;  /* 0x0000009586877220 */ /* 0x000fe20000410000 */
[----:B------:R-:W-:Y:S01]  /*f0d0*/  FMUL.FTZ R119, R158, R201 ;  /* 0x000000c99e777220 */ /* 0x000fe20000410000 */
[----:B------:R-:W-:Y:S01]  /*f0e0*/  FMUL.FTZ R102, R134, R203 ;  /* 0x000000cb86667220 */ /* 0x000fe20000410000 */
[----:B------:R-:W-:Y:S01]  /*f0f0*/  FFMA.FTZ R133, R151, R161, R100 ;  /* 0x000000a197857223 */ /* 0x000fe20000010064 */
[----:B------:R-:W-:Y:S01]  /*f100*/  FFMA.FTZ R100, R136, R203, R135 ;  /* 0x000000cb88647223 */ /* 0x000fe20000010087 */
[----:B------:R-:W-:Y:S01]  /*f110*/  FFMA.FTZ R134, R110, R123, R119 ;  /* 0x0000007b6e867223 */ /* 0x000fe20000010077 */
[----:B------:R-:W-:Y:S01]  /*f120*/  FFMA.FTZ R119, R136, R149, -R102 ;  /* 0x0000009588777223 */ /* 0x000fe20000010866 */
[C---:B------:R-:W-:Y:S01]  /*f130*/  FMUL.FTZ R132, R202.reuse, R161 ;  /* 0x000000a1ca847220 */ /* 0x040fe20000410000 */
[----:B------:R-:W-:Y:S01]  /*f140*/  FADD.FTZ R199, R199, R100 ;  /* 0x00000064c7c77221 */ /* 0x000fe20000010000 */
[----:B------:R-:W-:Y:S01]  /*f150*/  FMUL.FTZ R202, R202, R153 ;  /* 0x00000099caca7220 */ /* 0x000fe20000410000 */
[----:B------:R-:W-:Y:S01]  /*f160*/  FADD.FTZ R198, R198, R119 ;  /* 0x00000077c6c67221 */ /* 0x000fe20000010000 */
[----:B------:R-:W-:Y:S01]  /*f170*/  FFMA.FTZ R87, R124, R30, R87 ;  /* 0x0000001e7c577223 */ /* 0x000fe20000010057 */
[C---:B------:R-:W-:Y:S01]  /*f180*/  FMUL.FTZ R100, R138.reuse, R199 ;  /* 0x000000c78a647220 */ /* 0x040fe20000410000 */
[----:B------:R-:W-:Y:S01]  /*f190*/  FFMA.FTZ R205, R63, R124, R196 ;  /* 0x0000007c3fcd7223 */ /* 0x000fe200000100c4 */
[-C--:B------:R-:W-:Y:S01]  /*f1a0*/  FMUL.FTZ R138, R138, R198.reuse ;  /* 0x000000c68a8a7220 */ /* 0x080fe20000410000 */
[-C--:B------:R-:W-:Y:S01]  /*f1b0*/  FFMA.FTZ R132, R151, R187.reuse, -R132 ;  /* 0x000000bb97847223 */ /* 0x080fe20000010884 */
[C---:B------:R-:W-:Y:S01]  /*f1c0*/  FFMA.FTZ R102, R139.reuse, R198, -R100 ;  /* 0x000000c68b667223 */ /* 0x040fe20000010864 */
[C---:B------:R-:W-:Y:S01]  /*f1d0*/  FMUL.FTZ R124, R62.reuse, R187 ;  /* 0x000000bb3e7c7220 */ /* 0x040fe20000410000 */
[----:B------:R-:W-:Y:S01]  /*f1e0*/  FFMA.FTZ R138, R139, R199, R138 ;  /* 0x000000c78b8a7223 */ /* 0x000fe2000001008a */
[----:B------:R-:W-:Y:S01]  /*f1f0*/  FFMA.FTZ R151, R151, R112, R202 ;  /* 0x0000007097977223 */ /* 0x000fe200000100ca */
[----:B------:R-:W-:Y:S01]  /*f200*/  FADD.FTZ R197, R197, R102 ;  /* 0x00000066c5c57221 */ /* 0x000fe20000010000 */
[C---:B------:R-:W-:Y:S01]  /*f210*/  FMUL.FTZ R114, R62.reuse, R161 ;  /* 0x000000a13e727220 */ /* 0x040fe20000410000 */
[----:B------:R-:W-:Y:S01]  /*f220*/  FADD.FTZ R195, R195, R138 ;  /* 0x0000008ac3c37221 */ /* 0x000fe20000010000 */
[----:B------:R-:W-:Y:S01]  /*f230*/  FFMA.FTZ R102, R62, R147, R151 ;  /* 0x000000933e667223 */ /* 0x000fe20000010097 */
[C---:B------:R-:W-:Y:S01]  /*f240*/  FMUL.FTZ R119, R140.reuse, R197 ;  /* 0x000000c58c777220 */ /* 0x040fe20000410000 */
[----:B------:R0:W-:Y:S01]  /*f250*/  STS [R71+0x10c4], R124 ;  /* 0x0010c47c47007388 */ /* 0x0001e20000000800 */
[----:B------:R-:W-:Y:S01]  /*f260*/  FMUL.FTZ R140, R140, R195 ;  /* 0x000000c38c8c7220 */ /* 0x000fe20000410000 */
[----:B------:R-:W-:Y:S01]  /*f270*/  FMUL.FTZ R112, R59, R28 ;  /* 0x0000001c3b707220 */ /* 0x000fe20000410000 */
[----:B------:R-:W-:Y:S01]  /*f280*/  FMUL.FTZ R135, R158, R123 ;  /* 0x0000007b9e877220 */ /* 0x000fe20000410000 */
[----:B------:R-:W-:Y:S01]  /*f290*/  FFMA.FTZ R86, R147, R29, R86 ;  /* 0x0000001d93567223 */ /* 0x000fe20000010056 */
[----:B------:R-:W-:Y:S01]  /*f2a0*/  FFMA.FTZ R140, R142, R197, -R140 ;  /* 0x000000c58e8c7223 */ /* 0x000fe2000001088c */
[----:B------:R-:W-:Y:S01]  /*f2b0*/  FADD.FTZ R49, R102, R49 ;  /* 0x0000003166317221 */ /* 0x000fe20000010000 */
[----:B------:R1:W-:Y:S01]  /*f2c0*/  STS [R71+0x10c0], R114 ;  /* 0x0010c07247007388 */ /* 0x0003e20000000800 */
[----:B------:R-:W-:Y:S01]  /*f2d0*/  FFMA.FTZ R92, R117, R35, R92 ;  /* 0x00000023755c7223 */ /* 0x000fe2000001005c */
[----:B------:R-:W-:Y:S01]  /*f2e0*/  FFMA.FTZ R147, R76, R117, R145 ;  /* 0x000000754c937223 */ /* 0x000fe20000010091 */
[----:B0-----:R-:W-:Y:S01]  /*f2f0*/  FMUL.FTZ R124, R203, UR15 ;  /* 0x0000000fcb7c7c20 */ /* 0x001fe20008410000 */
[----:B------:R-:W-:Y:S01]  /*f300*/  FFMA.FTZ R102, R142, R195, R119 ;  /* 0x000000c38e667223 */ /* 0x000fe20000010077 */
[----:B------:R-:W-:Y:S01]  /*f310*/  FADD.FTZ R193, R193, R140 ;  /* 0x0000008cc1c17221 */ /* 0x000fe20000010000 */
[----:B------:R-:W-:Y:S01]  /*f320*/  FFMA.FTZ R135, R110, R201, -R135 ;  /* 0x000000c96e877223 */ /* 0x000fe20000010887 */
[----:B------:R-:W-:Y:S01]  /*f330*/  FFMA.FTZ R117, R149, UR14, -R124 ;  /* 0x0000000e95757c23 */ /* 0x000fe2000801087c */
[----:B------:R-:W-:Y:S01]  /*f340*/  FMUL.FTZ R110, R157, R149 ;  /* 0x000000959d6e7220 */ /* 0x000fe20000410000 */
[----:B------:R-:W-:Y:S01]  /*f350*/  FADD.FTZ R137, R137, R102 ;  /* 0x0000006689897221 */ /* 0x000fe20000010000 */
[-C--:B-1----:R-:W-:Y:S01]  /*f360*/  FFMA.FTZ R114, R157, -R112.reuse, R226 ;  /* 0x800000709d727223 */ /* 0x082fe200000100e2 */
[C---:B------:R-:W-:Y:S01]  /*f370*/  FFMA.FTZ R112, -R163.reuse, R112, R224 ;  /* 0x00000070a3707223 */ /* 0x040fe200000101e0 */
[----:B------:R-:W-:Y:S01]  /*f380*/  FFMA.FTZ R100, R163, R203, R110 ;  /* 0x000000cba3647223 */ /* 0x000fe2000001006e */
[----:B------:R-:W-:Y:S01]  /*f390*/  FMUL.FTZ R110, R149, UR15 ;  /* 0x0000000f956e7c20 */ /* 0x000fe20008410000 */
[----:B------:R-:W-:Y:S01]  /*f3a0*/  FMUL.FTZ R123, R114, R117 ;  /* 0x00000075727b7220 */ /* 0x000fe20000410000 */
[C---:B------:R-:W-:Y:S01]  /*f3b0*/  FMUL.FTZ R117, R144.reuse, R193 ;  /* 0x000000c190757220 */ /* 0x040fe20000410000 */
[-C--:B------:R-:W-:Y:S01]  /*f3c0*/  FMUL.FTZ R144, R144, R137.reuse ;  /* 0x0000008990907220 */ /* 0x080fe20000410000 */
[C---:B------:R-:W-:Y:S01]  /*f3d0*/  FFMA.FTZ R119, R203.reuse, UR14, R110 ;  /* 0x0000000ecb777c23 */ /* 0x040fe2000801006e */
[-C--:B------:R-:W-:Y:S01]  /*f3e0*/  FMUL.FTZ R203, R203, R28.reuse ;  /* 0x0000001ccbcb7220 */ /* 0x080fe20000410000 */
[C---:B------:R-:W-:Y:S01]  /*f3f0*/  FFMA.FTZ R102, R146.reuse, R137, R117 ;  /* 0x0000008992667223 */ /* 0x040fe20000010075 */
[----:B------:R-:W-:Y:S01]  /*f400*/  FFMA.FTZ R144, R146, R193, -R144 ;  /* 0x000000c192907223 */ /* 0x000fe20000010890 */
[----:B------:R-:W-:Y:S01]  /*f410*/  FMUL.FTZ R149, R149, R28 ;  /* 0x0000001c95957220 */ /* 0x000fe20000410000 */
[----:B------:R-:W-:Y:S01]  /*f420*/  FMUL.FTZ R110, R59, R203 ;  /* 0x000000cb3b6e7220 */ /* 0x000fe20000410000 */
[----:B------:R-:W-:Y:S01]  /*f430*/  FADD.FTZ R191, R191, R102 ;  /* 0x00000066bfbf7221 */ /* 0x000fe20000010000 */
[----:B------:R-:W-:Y:S01]  /*f440*/  FADD.FTZ R189, R189, R144 ;  /* 0x00000090bdbd7221 */ /* 0x000fe20000010000 */
[----:B------:R-:W-:Y:S01]  /*f450*/  FMUL.FTZ R139, R114, R149 ;  /* 0x00000095728b7220 */ /* 0x000fe20000410000 */
[----:B------:R-:W-:Y:S01]  /*f460*/  FMUL.FTZ R122, R183, R122 ;  /* 0x0000007ab77a7220 */ /* 0x000fe20000410000 */
[C---:B------:R-:W-:Y:S01]  /*f470*/  FMUL.FTZ R117, R148.reuse, R191 ;  /* 0x000000bf94757220 */ /* 0x040fe20000410000 */
[----:B------:R-:W-:Y:S01]  /*f480*/  FMUL.FTZ R148, R148, R189 ;  /* 0x000000bd94947220 */ /* 0x000fe20000410000 */
[----:B------:R0:W-:Y:S01]  /*f490*/  STS [R71+0x10b8], R110 ;  /* 0x0010b86e47007388 */ /* 0x0001e20000000800 */
[----:B------:R-:W-:Y:S01]  /*f4a0*/  FFMA.FTZ R136, R112, R203, R139 ;  /* 0x000000cb70887223 */ /* 0x000fe2000001008b */
[C---:B------:R-:W-:Y:S01]  /*f4b0*/  FFMA.FTZ R102, R150.reuse, R189, -R117 ;  /* 0x000000bd96667223 */ /* 0x040fe20000010875 */
[----:B------:R-:W-:Y:S01]  /*f4c0*/  FFMA.FTZ R148, R150, R191, R148 ;  /* 0x000000bf96947223 */ /* 0x000fe20000010094 */
[----:B------:R-:W-:Y:S01]  /*f4d0*/  FFMA.FTZ R120, R67, R120, R122 ;  /* 0x0000007843787223 */ /* 0x000fe2000001007a */
[----:B------:R-:W-:Y:S01]  /*f4e0*/  FMUL.FTZ R145, R114, R203 ;  /* 0x000000cb72917220 */ /* 0x000fe20000410000 */
[----:B------:R-:W-:Y:S01]  /*f4f0*/  FADD.FTZ R115, R115, R102 ;  /* 0x0000006673737221 */ /* 0x000fe20000010000 */
[----:B------:R-:W-:Y:S01]  /*f500*/  FADD.FTZ R185, R185, R148 ;  /* 0x00000094b9b97221 */ /* 0x000fe20000010000 */
[----:B------:R-:W-:Y:S01]  /*f510*/  FFMA.FTZ R85, R100, R28, R85 ;  /* 0x0000001c64557223 */ /* 0x000fe20000010055 */
[C---:B------:R-:W-:Y:S01]  /*f520*/  FFMA.FTZ R138, R112.reuse, R149, -R145 ;  /* 0x00000095708a7223 */ /* 0x040fe20000010891 */
[C---:B0-----:R-:W-:Y:S01]  /*f530*/  FMUL.FTZ R110, R183.reuse, R118 ;  /* 0x00000076b76e7220 */ /* 0x041fe20000410000 */
[----:B------:R-:W-:Y:S01]  /*f540*/  FMUL.FTZ R183, R183, R116 ;  /* 0x00000074b7b77220 */ /* 0x000fe20000410000 */
[----:B------:R-:W-:Y:S01]  /*f550*/  FFMA.FTZ R112, R112, R119, R123 ;  /* 0x0000007770707223 */ /* 0x000fe2000001007b */
[----:B------:R-:W-:Y:S01]  /*f560*/  FFMA.FTZ R93, R70, R36, R93 ;  /* 0x00000024465d7223 */ /* 0x000fe2000001005d */
[C---:B------:R-:W-:Y:S01]  /*f570*/  FFMA.FTZ R139, R67.reuse, R116, R110 ;  /* 0x00000074438b7223 */ /* 0x040fe2000001006e */
[----:B------:R-:W-:Y:S01]  /*f580*/  FFMA.FTZ R140, R67, R118, -R183 ;  /* 0x00000076438c7223 */ /* 0x000fe200000108b7 */
[C---:B------:R-:W-:Y:S01]  /*f590*/  FMUL.FTZ R67, R152.reuse, R115 ;  /* 0x0000007398437220 */ /* 0x040fe20000410000 */
[-C--:B------:R-:W-:Y:S01]  /*f5a0*/  FMUL.FTZ R152, R152, R185.reuse ;  /* 0x000000b998987220 */ /* 0x080fe20000410000 */
[----:B------:R-:W-:Y:S01]  /*f5b0*/  FFMA.FTZ R112, R59, R100, R112 ;  /* 0x000000643b707223 */ /* 0x000fe20000010070 */
        /* <DEDUP_REMOVED lines=8> */
[----:B------:R-:W-:Y:S01]  /*f640*/  FMUL.FTZ R110, R37, R21 ;  /* 0x00000015256e7220 */ /* 0x000fe20000410000 */
[C---:B------:R-:W-:Y:S01]  /*f650*/  FMUL.FTZ R100, R155.reuse, R165 ;  /* 0x000000a59b647220 */ /* 0x040fe20000410000 */
[----:B------:R-:W-:Y:S01]  /*f660*/  FMUL.FTZ R119, R155, R143 ;  /* 0x0000008f9b777220 */ /* 0x000fe20000410000 */
[----:B------:R-:W-:Y:S01]  /*f670*/  FADD.FTZ R51, R112, R51 ;  /* 0x0000003370337221 */ /* 0x000fe20000010000 */
[----:B------:R-:W-:Y:S01]  /*f680*/  FFMA.FTZ R188, R188, -R117, R225 ;  /* 0x80000075bcbc7223 */ /* 0x000fe200000100e1 */
[C---:B------:R-:W-:Y:S01]  /*f690*/  FFMA.FTZ R100, R156.reuse, R143, -R100 ;  /* 0x0000008f9c647223 */ /* 0x040fe20000010864 */
[----:B------:R-:W-:Y:S01]  /*f6a0*/  FFMA.FTZ R70, R156, R165, R119 ;  /* 0x000000a59c467223 */ /* 0x000fe20000010077 */
[----:B------:R-:W-:Y:S01]  /*f6b0*/  FMUL.FTZ R119, R199, UR15 ;  /* 0x0000000fc7777c20 */ /* 0x000fe20008410000 */
[----:B------:R-:W-:Y:S01]  /*f6c0*/  FFMA.FTZ R112, -R160, R110, R111 ;  /* 0x0000006ea0707223 */ /* 0x000fe2000001016f */
[----:B------:R-:W-:Y:S01]  /*f6d0*/  FADD.FTZ R121, R121, R100 ;  /* 0x0000006479797221 */ /* 0x000fe20000010000 */
[----:B------:R-:W-:Y:S01]  /*f6e0*/  FMUL.FTZ R100, R41, R22 ;  /* 0x0000001629647220 */ /* 0x000fe20000410000 */
[----:B------:R-:W-:Y:S01]  /*f6f0*/  FFMA.FTZ R119, R198, UR14, -R119 ;  /* 0x0000000ec6777c23 */ /* 0x000fe20008010877 */
[----:B------:R-:W-:Y:S01]  /*f700*/  FADD.FTZ R159, R159, R70 ;  /* 0x000000469f9f7221 */ /* 0x000fe20000010000 */
[----:B------:R-:W-:Y:S01]  /*f710*/  FFMA.FTZ R110, R162, -R110, R235 ;  /* 0x8000006ea26e7223 */ /* 0x000fe200000100eb */
[----:B------:R-:W-:Y:S01]  /*f720*/  FMUL.FTZ R145, R121, R21 ;  /* 0x0000001579917220 */ /* 0x000fe20000410000 */
[----:B------:R-:W-:Y:S01]  /*f730*/  FMUL.FTZ R114, R59, R149 ;  /* 0x000000953b727220 */ /* 0x000fe20000410000 */
[----:B------:R-:W-:Y:S01]  /*f740*/  FADD.FTZ R40, R147, R40 ;  /* 0x0000002893287221 */ /* 0x000fe20000010000 */
[-C--:B------:R-:W-:Y:S01]  /*f750*/  FFMA.FTZ R102, -R105, R100.reuse, R240 ;  /* 0x0000006469667223 */ /* 0x080fe200000101f0 */
[----:B------:R-:W-:Y:S01]  /*f760*/  FMUL.FTZ R126, R188, R119 ;  /* 0x00000077bc7e7220 */ /* 0x000fe20000410000 */
[----:B------:R-:W-:Y:S01]  /*f770*/  FMUL.FTZ R70, R198, UR15 ;  /* 0x0000000fc6467c20 */ /* 0x000fe20008410000 */
[----:B------:R-:W-:Y:S01]  /*f780*/  FFMA.FTZ R100, R107, -R100, R96 ;  /* 0x800000646b647223 */ /* 0x000fe20000010060 */
[-C--:B------:R-:W-:Y:S01]  /*f790*/  FMUL.FTZ R149, R143, R22.reuse ;  /* 0x000000168f957220 */ /* 0x080fe20000410000 */
[----:B------:R-:W-:Y:S01]  /*f7a0*/  FMUL.FTZ R147, R159, R21 ;  /* 0x000000159f937220 */ /* 0x000fe20000410000 */
[----:B------:R-:W-:Y:S01]  /*f7b0*/  FMUL.FTZ R119, R110, R145 ;  /* 0x000000916e777220 */ /* 0x000fe20000410000 */
[----:B------:R-:W-:Y:S01]  /*f7c0*/  FFMA.FTZ R124, R199, UR14, R70 ;  /* 0x0000000ec77c7c23 */ /* 0x000fe20008010046 */
[----:B------:R-:W-:Y:S01]  /*f7d0*/  FMUL.FTZ R151, R165, R22 ;  /* 0x00000016a5977220 */ /* 0x000fe20000410000 */
[----:B------:R-:W-:Y:S01]  /*f7e0*/  FMUL.FTZ R123, R100, R149 ;  /* 0x00000095647b7220 */ /* 0x000fe20000410000 */
[----:B------:R-:W-:Y:S01]  /*f7f0*/  FFMA.FTZ R119, R112, R147, R119 ;  /* 0x0000009370777223 */ /* 0x000fe20000010077 */
[----:B------:R-:W-:Y:S01]  /*f800*/  FMUL.FTZ R199, R199, R27 ;  /* 0x0000001bc7c77220 */ /* 0x000fe20000410000 */
[----:B------:R-:W-:Y:S01]  /*f810*/  FADD.FTZ R39, R120, R39 ;  /* 0x0000002778277221 */ /* 0x000fe20000010000 */
[----:B------:R-:W-:Y:S01]  /*f820*/  FFMA.FTZ R70, R102, R151, R123 ;  /* 0x0000009766467223 */ /* 0x000fe2000001007b */
[----:B------:R-:W-:Y:S01]  /*f830*/  FADD.FTZ R119, RZ, R119 ;  /* 0x00000077ff777221 */ /* 0x000fe20000010000 */
[----:B------:R-:W-:Y:S01]  /*f840*/  FFMA.FTZ R117, -R190, R117, R223 ;  /* 0x00000075be757223 */ /* 0x000fe200000101df */
[----:B------:R-:W-:Y:S01]  /*f850*/  FMUL.FTZ R153, R198, R27 ;  /* 0x0000001bc6997220 */ /* 0x000fe20000410000 */
[----:B------:R-:W-:Y:S01]  /*f860*/  FMUL.FTZ R142, R188, R199 ;  /* 0x000000c7bc8e7220 */ /* 0x000fe20000410000 */
[----:B------:R-:W-:Y:S01]  /*f870*/  FMUL.FTZ R120, R44, R23 ;  /* 0x000000172c787220 */ /* 0x000fe20000410000 */
[----:B------:R-:W-:Y:S01]  /*f880*/  FADD.FTZ R116, R119, R70 ;  /* 0x0000004677747221 */ /* 0x000fe20000010000 */
[-C--:B------:R-:W-:Y:S01]  /*f890*/  FMUL.FTZ R144, R188, R153.reuse ;  /* 0x00000099bc907220 */ /* 0x080fe20000410000 */
[-C--:B------:R-:W-:Y:S01]  /*f8a0*/  FFMA.FTZ R142, R117, R153.reuse, -R142 ;  /* 0x00000099758e7223 */ /* 0x080fe2000001088e */
[----:B------:R-:W-:Y:S01]  /*f8b0*/  FMUL.FTZ R122, R56, R153 ;  /* 0x00000099387a7220 */ /* 0x000fe20000410000 */
[----:B------:R-:W-:Y:S01]  /*f8c0*/  FMUL.FTZ R118, R47, R24 ;  /* 0x000000182f767220 */ /* 0x000fe20000410000 */
[-C--:B------:R-:W-:Y:S01]  /*f8d0*/  FFMA.FTZ R70, -R164, R120.reuse, R97 ;  /* 0x00000078a4467223 */ /* 0x080fe20000010161 */
[----:B------:R-:W-:Y:S01]  /*f8e0*/  FMUL.FTZ R123, R110, R147 ;  /* 0x000000936e7b7220 */ /* 0x000fe20000410000 */
[----:B------:R0:W-:Y:S01]  /*f8f0*/  STS [R71+0x10bc], R114 ;  /* 0x0010bc7247007388 */ /* 0x0001e20000000800 */
[----:B------:R-:W-:Y:S01]  /*f900*/  FFMA.FTZ R120, R182, -R120, R237 ;  /* 0x80000078b6787223 */ /* 0x000fe200000100ed */
[----:B------:R-:W-:Y:S01]  /*f910*/  FMUL.FTZ R153, R115, R23 ;  /* 0x0000001773997220 */ /* 0x000fe20000410000 */
[-C--:B------:R-:W-:Y:S01]  /*f920*/  FFMA.FTZ R119, -R109, R118.reuse, R236 ;  /* 0x000000766d777223 */ /* 0x080fe200000101ec */
[----:B------:R-:W-:Y:S01]  /*f930*/  FMUL.FTZ R157, R100, R151 ;  /* 0x00000097649d7220 */ /* 0x000fe20000410000 */
[----:B------:R-:W-:Y:S01]  /*f940*/  FFMA.FTZ R123, R112, R145, -R123 ;  /* 0x00000091707b7223 */ /* 0x000fe2000001087b */
[----:B------:R-:W-:Y:S01]  /*f950*/  FFMA.FTZ R118, R113, -R118, R244 ;  /* 0x8000007671767223 */ /* 0x000fe200000100f4 */
[----:B------:R-:W-:Y:S01]  /*f960*/  FMUL.FTZ R155, R185, R23 ;  /* 0x00000017b99b7220 */ /* 0x000fe20000410000 */
[----:B------:R-:W-:Y:S01]  /*f970*/  FMUL.FTZ R161, R120, R153 ;  /* 0x0000009978a17220 */ /* 0x000fe20000410000 */
[-C--:B------:R-:W-:Y:S01]  /*f980*/  FMUL.FTZ R146, R189, R24.reuse ;  /* 0x00000018bd927220 */ /* 0x080fe20000410000 */
[----:B0-----:R-:W-:Y:S01]  /*f990*/  FMUL.FTZ R114, R56, R199 ;  /* 0x000000c738727220 */ /* 0x001fe20000410000 */
[----:B------:R0:W-:Y:S01]  /*f9a0*/  STS [R71+0x10b4], R122 ;  /* 0x0010b47a47007388 */ /* 0x0001e20000000800 */
[----:B------:R-:W-:Y:S01]  /*f9b0*/  FADD.FTZ R123, RZ, R123 ;  /* 0x0000007bff7b7221 */ /* 0x000fe20000010000 */
[----:B------:R-:W-:Y:S01]  /*f9c0*/  FMUL.FTZ R148, R191, R24 ;  /* 0x00000018bf947220 */ /* 0x000fe20000410000 */
[----:B------:R-:W-:Y:S01]  /*f9d0*/  FFMA.FTZ R161, R70, R155, R161 ;  /* 0x0000009b46a17223 */ /* 0x000fe200000100a1 */
[----:B------:R1:W-:Y:S01]  /*f9e0*/  STS [R71+0x10b0], R114 ;  /* 0x0010b07247007388 */ /* 0x0003e20000000800 */
[-C--:B------:R-:W-:Y:S01]  /*f9f0*/  FMUL.FTZ R163, R193, R25.reuse ;  /* 0x00000019c1a37220 */ /* 0x080fe20000410000 */
[----:B------:R-:W-:Y:S01]  /*fa00*/  FMUL.FTZ R152, R53, R26 ;  /* 0x0000001a35987220 */ /* 0x000fe20000410000 */
[----:B------:R-:W-:Y:S01]  /*fa10*/  FADD.FTZ R116, R116, R161 ;  /* 0x000000a174747221 */ /* 0x000fe20000010000 */
[----:B------:R-:W-:Y:S01]  /*fa20*/  FMUL.FTZ R161, R137, R25 ;  /* 0x0000001989a17220 */ /* 0x000fe20000410000 */
[C---:B------:R-:W-:Y:S01]  /*fa30*/  FFMA.FTZ R144, R117.reuse, R199, R144 ;  /* 0x000000c775907223 */ /* 0x040fe20000010090 */
[----:B0-----:R-:W-:Y:S01]  /*fa40*/  FMUL.FTZ R122, R118, R146 ;  /* 0x00000092767a7220 */ /* 0x001fe20000410000 */
[----:B------:R-:W-:Y:S01]  /*fa50*/  FFMA.FTZ R117, R117, R124, R126 ;  /* 0x0000007c75757223 */ /* 0x000fe2000001007e */
[C---:B------:R-:W-:Y:S01]  /*fa60*/  FFMA.FTZ R154, R131.reuse, -R152, R230 ;  /* 0x80000098839a7223 */ /* 0x040fe200000100e6 */
[----:B------:R-:W-:Y:S01]  /*fa70*/  FMUL.FTZ R126, R131, R197 ;  /* 0x000000c5837e7220 */ /* 0x000fe20000410000 */
[----:B-1----:R-:W-:Y:S01]  /*fa80*/  FFMA.FTZ R114, R102, R149, -R157 ;  /* 0x0000009566727223 */ /* 0x002fe2000001089d */
[----:B------:R-:W-:Y:S01]  /*fa90*/  FMUL.FTZ R157, R120, R155 ;  /* 0x0000009b789d7220 */ /* 0x000fe20000410000 */
[----:B------:R-:W-:Y:S01]  /*faa0*/  FMUL.FTZ R238, R75, R210 ;  /* 0x000000d24bee7220 */ /* 0x000fe20000410000 */
[----:B------:R-:W-:Y:S01]  /*fab0*/  FFMA.FTZ R126, R141, R195, R126 ;  /* 0x000000c38d7e7223 */ /* 0x000fe2000001007e */
[----:B------:R-:W-:Y:S01]  /*fac0*/  FADD.FTZ R114, R123, R114 ;  /* 0x000000727b727221 */ /* 0x000fe20000010000 */
[----:B------:R-:W-:Y:S01]  /*fad0*/  FFMA.FTZ R123, R119, R148, R122 ;  /* 0x00000094777b7223 */ /* 0x000fe2000001007a */
[----:B------:R-:W-:Y:S01]  /*fae0*/  FMUL.FTZ R122, R50, R25 ;  /* 0x00000019327a7220 */ /* 0x000fe20000410000 */
[----:B------:R-:W-:Y:S01]  /*faf0*/  FFMA.FTZ R157, R70, R153, -R157 ;  /* 0x00000099469d7223 */ /* 0x000fe2000001089d */
[----:B------:R-:W-:Y:S01]  /*fb00*/  FMUL.FTZ R204, R63, R204 ;  /* 0x000000cc3fcc7220 */ /* 0x000fe20000410000 */
[----:B------:R-:W-:Y:S01]  /*fb10*/  FADD.FTZ R123, R116, R123 ;  /* 0x0000007b747b7221 */ /* 0x000fe20000010000 */
[-C--:B------:R-:W-:Y:S01]  /*fb20*/  FFMA.FTZ R116, R186, -R122.reuse, R227 ;  /* 0x8000007aba747223 */ /* 0x080fe200000100e3 */
[----:B------:R-:W-:Y:S01]  /*fb30*/  FADD.FTZ R157, R114, R157 ;  /* 0x0000009d729d7221 */ /* 0x000fe20000010000 */
[----:B------:R-:W-:Y:S01]  /*fb40*/  FFMA.FTZ R114, -R184, R122, R233 ;  /* 0x0000007ab8727223 */ /* 0x000fe200000101e9 */
[-C--:B------:R-:W-:Y:S01]  /*fb50*/  FMUL.FTZ R122, R118, R148.reuse ;  /* 0x00000094767a7220 */ /* 0x080fe20000410000 */
[----:B------:R-:W-:Y:S01]  /*fb60*/  FMUL.FTZ R183, R116, R163 ;  /* 0x000000a374b77220 */ /* 0x000fe20000410000 */
[----:B------:R-:W-:Y:S01]  /*fb70*/  FMUL.FTZ R148, R47, R148 ;  /* 0x000000942f947220 */ /* 0x000fe20000410000 */
[----:B------:R-:W-:Y:S01]  /*fb80*/  STS [R71+0x10ec], R238 ;  /* 0x0010ecee47007388 */ /* 0x000fe20000000800 */
[----:B------:R-:W-:Y:S01]  /*fb90*/  FFMA.FTZ R124, R119, R146, -R122 ;  /* 0x00000092777c7223 */ /* 0x000fe2000001087a */
[-C--:B------:R-:W-:Y:S01]  /*fba0*/  FFMA.FTZ R150, R114, R161.reuse, R183 ;  /* 0x000000a172967223 */ /* 0x080fe200000100b7 */
[----:B------:R-:W-:Y:S01]  /*fbb0*/  FMUL.FTZ R183, R197, R26 ;  /* 0x0000001ac5b77220 */ /* 0x000fe20000410000 */
[----:B------:R-:W-:Y:S01]  /*fbc0*/  FFMA.FTZ R122, -R141, R152, R228 ;  /* 0x000000988d7a7223 */ /* 0x000fe200000101e4 */
[----:B------:R-:W-:Y:S01]  /*fbd0*/  FADD.FTZ R124, R157, R124 ;  /* 0x0000007c9d7c7221 */ /* 0x000fe20000010000 */
[----:B------:R-:W-:Y:S01]  /*fbe0*/  FADD.FTZ R150, R123, R150 ;  /* 0x000000967b967221 */ /* 0x000fe20000010000 */
[----:B------:R-:W-:Y:S01]  /*fbf0*/  FMUL.FTZ R123, R116, R161 ;  /* 0x000000a1747b7220 */ /* 0x000fe20000410000 */
[C---:B------:R-:W-:Y:S01]  /*fc00*/  FMUL.FTZ R157, R195.reuse, R26 ;  /* 0x0000001ac39d7220 */ /* 0x040fe20000410000 */
[----:B------:R-:W-:Y:S01]  /*fc10*/  FMUL.FTZ R187, R154, R183 ;  /* 0x000000b79abb7220 */ /* 0x000fe20000410000 */
[----:B------:R-:W-:Y:S01]  /*fc20*/  FMUL.FTZ R152, R195, UR15 ;  /* 0x0000000fc3987c20 */ /* 0x000fe20008410000 */
[----:B------:R-:W-:Y:S01]  /*fc30*/  FFMA.FTZ R123, R114, R163, -R123 ;  /* 0x000000a3727b7223 */ /* 0x000fe2000001087b */
[-C--:B------:R-:W-:Y:S01]  /*fc40*/  FMUL.FTZ R156, R154, R157.reuse ;  /* 0x0000009d9a9c7220 */ /* 0x080fe20000410000 */
[----:B------:R-:W-:Y:S01]  /*fc50*/  FFMA.FTZ R187, R122, R157, R187 ;  /* 0x0000009d7abb7223 */ /* 0x000fe200000100bb */
[C---:B------:R-:W-:Y:S01]  /*fc60*/  FFMA.FTZ R141, R197.reuse, UR14, -R152 ;  /* 0x0000000ec58d7c23 */ /* 0x040fe20008010898 */
[----:B------:R-:W-:Y:S01]  /*fc70*/  FADD.FTZ R131, R124, R123 ;  /* 0x0000007b7c837221 */ /* 0x000fe20000010000 */
[----:B------:R-:W-:Y:S01]  /*fc80*/  FFMA.FTZ R156, R122, R183, -R156 ;  /* 0x000000b77a9c7223 */ /* 0x000fe2000001089c */
[----:B------:R-:W-:Y:S01]  /*fc90*/  FADD.FTZ R187, R150, R187 ;  /* 0x000000bb96bb7221 */ /* 0x000fe20000010000 */
[----:B------:R-:W-:Y:S01]  /*fca0*/  FMUL.FTZ R152, R197, UR15 ;  /* 0x0000000fc5987c20 */ /* 0x000fe20008410000 */
[----:B------:R-:W-:Y:S01]  /*fcb0*/  FMUL.FTZ R150, R53, R157 ;  /* 0x0000009d35967220 */ /* 0x000fe20000410000 */
[----:B------:R-:W-:Y:S01]  /*fcc0*/  FADD.FTZ R131, R131, R156 ;  /* 0x0000009c83837221 */ /* 0x000fe20000010000 */
[----:B------:R-:W-:Y:S01]  /*fcd0*/  FADD.FTZ R187, R187, R144 ;  /* 0x00000090bbbb7221 */ /* 0x000fe20000010000 */
[----:B------:R-:W-:Y:S01]  /*fce0*/  FFMA.FTZ R124, R195, UR14, R152 ;  /* 0x0000000ec37c7c23 */ /* 0x000fe20008010098 */
        /* <DEDUP_REMOVED lines=12> */
[----:B------:R-:W-:Y:S01]  /*fdb0*/  FADD.FTZ R43, R208, R43 ;  /* 0x0000002bd02b7221 */ /* 0x000fe20000010000 */
[----:B------:R-:W-:Y:S01]  /*fdc0*/  FADD.FTZ R132, R132, R125 ;  /* 0x0000007d84847221 */ /* 0x000fe20000010000 */
[----:B------:R-:W-:Y:S01]  /*fdd0*/  FADD.FTZ R104, R133, R104 ;  /* 0x0000006885687221 */ /* 0x000fe20000010000 */
[----:B------:R-:W-:Y:S01]  /*fde0*/  STS [R71+0x10cc], R200 ;  /* 0x0010ccc847007388 */ /* 0x000fe20000000800 */
[----:B------:R-:W-:Y:S01]  /*fdf0*/  IADD3 R144, PT, PT, R3, 0x180, RZ ;  /* 0x0000018003907810 */ /* 0x000fe20007ffe0ff */
        /* <DEDUP_REMOVED lines=12> */
[----:B------:R1:W-:Y:S01]  /*fec0*/  STS [R71+0x10ac], R152 ;  /* 0x0010ac9847007388 */ /* 0x0003e20000000800 */
[----:B------:R-:W-:Y:S01]  /*fed0*/  FADD.FTZ R130, R101, R130 ;  /* 0x0000008265827221 */ /* 0x000fe20000010000 */
[----:B------:R-:W-:Y:S01]  /*fee0*/  FADD.FTZ R134, R129, R134 ;  /* 0x0000008681867221 */ /* 0x000fe20000010000 */
[----:B------:R-:W-:Y:S01]  /*fef0*/  LEA.HI R155, R98, R3, RZ, 0x1b ;  /* 0x00000003629b7211 */ /* 0x000fe200078fd8ff */
[----:B------:R2:W-:Y:S01]  /*ff00*/  STS [R71+0x10a0], R142 ;  /* 0x0010a08e47007388 */ /* 0x0005e20000000800 */
[----:B------:R-:W-:Y:S01]  /*ff10*/  FADD.FTZ R135, R130, R135 ;  /* 0x0000008782877221 */ /* 0x000fe20000010000 */
[----:B------:R-:W-:Y:S01]  /*ff20*/  FADD.FTZ R99, R134, R139 ;  /* 0x0000008b86637221 */ /* 0x000fe20000010000 */
[C---:B------:R-:W-:Y:S01]  /*ff30*/  IADD3 R98, PT, PT, R3.reuse, 0x20, RZ ;  /* 0x0000002003627810 */ /* 0x040fe20007ffe0ff */
[----:B------:R3:W-:Y:S01]  /*ff40*/  STS [R71+0x10a4], R138 ;  /* 0x0010a48a47007388 */ /* 0x0007e20000000800 */
[C---:B------:R-:W-:Y:S01]  /*ff50*/  IADD3 R130, PT, PT, R3.reuse, 0x40, RZ ;  /* 0x0000004003827810 */ /* 0x040fe20007ffe0ff */
[----:B------:R-:W-:Y:S01]  /*ff60*/  FMUL.FTZ R123, R154, R141 ;  /* 0x0000008d9a7b7220 */ /* 0x000fe20000410000 */
[C---:B------:R-:W-:Y:S01]  /*ff70*/  IADD3 R134, PT, PT, R3.reuse, 0xa0, RZ ;  /* 0x000000a003867810 */ /* 0x040fe20007ffe0ff */
[----:B------:R4:W-:Y:S01]  /*ff80*/  STS [R71+0x1098], R148 ;  /* 0x0010989447007388 */ /* 0x0009e20000000800 */
[----:B0-----:R-:W-:Y:S01]  /*ff90*/  IADD3 R150, PT, PT, R3, 0x1e0, RZ ;  /* 0x000001e003967810 */ /* 0x001fe20007ffe0ff */
[----:B------:R-:W-:Y:S01]  /*ffa0*/  FADD.FTZ R48, R205, R48 ;  /* 0x00000030cd307221 */ /* 0x000fe20000010000 */
[C---:B-1----:R-:W-:Y:S01]  /*ffb0*/  IADD3 R152, PT, PT, R3.reuse, 0x220, RZ ;  /* 0x0000022003987810 */ /* 0x042fe20007ffe0ff */
[----:B------:R0:W-:Y:S01]  /*ffc0*/  STS [R71+0x109c], R146 ;  /* 0x00109c9247007388 */ /* 0x0001e20000000800 */
[----:B--2---:R-:W-:Y:S01]  /*ffd0*/  IADD3 R142, PT, PT, R3, 0x160, RZ ;  /* 0x00000160038e7810 */ /* 0x004fe20007ffe0ff */
[----:B------:R-:W-:Y:S01]  /*ffe0*/  FADD.FTZ R42, R207, R42 ;  /* 0x0000002acf2a7221 */ /* 0x000fe20000010000 */
[C---:B---3--:R-:W-:Y:S01]  /*fff0*/  IADD3 R138, PT, PT, R3.reuse, 0x120, RZ ;  /* 0x00000120038a7810 */ /* 0x048fe20007ffe0ff */
[----:B------:R1:W-:Y:S01]  /*10000*/  STS [R71+0x1090], R132 ;  /* 0x0010908447007388 */ /* 0x0003e20000000800 */
[----:B------:R-:W-:Y:S01]  /*10010*/  IADD3 R156, PT, PT, R3, 0x240, RZ ;  /* 0x00000240039c7810 */ /* 0x000fe20007ffe0ff */
[----:B------:R-:W-:Y:S01]  /*10020*/  FMUL.FTZ R96, R95, -R96 ;  /* 0x800000605f607220 */ /* 0x000fe20000410000 */
[C---:B----4-:R-:W-:Y:S01]  /*10030*/  IADD3 R148, PT, PT, R3.reuse, 0x1c0, RZ ;  /* 0x000001c003947810 */ /* 0x050fe20007ffe0ff */
[----:B------:R2:W-:Y:S01]  /*10040*/  STS [R71+0x1094], R136 ;  /* 0x0010948847007388 */ /* 0x0005e20000000800 */
[----:B------:R-:W-:Y:S01]  /*10050*/  IADD3 R158, PT, PT, R3, 0x260, RZ ;  /* 0x00000260039e7810 */ /* 0x000fe20007ffe0ff */
[----:B------:R-:W-:Y:S01]  /*10060*/  FMUL.FTZ R228, R169, R228 ;  /* 0x000000e4a9e47220 */ /* 0x000fe20000410000 */
[C---:B0-----:R-:W-:Y:S01]  /*10070*/  IADD3 R146, PT, PT, R3.reuse, 0x1a0, RZ ;  /* 0x000001a003927810 */ /* 0x041fe20007ffe0ff */
[----:B------:R0:W-:Y:S01]  /*10080*/  STS [R71+0x1088], R104 ;  /* 0x0010886847007388 */ /* 0x0001e20000000800 */
[----:B------:R-:W-:Y:S01]  /*10090*/  IADD3 R188, PT, PT, R3, 0x280, RZ ;  /* 0x0000028003bc7810 */ /* 0x000fe20007ffe0ff */
[----:B------:R-:W-:Y:S01]  /*100a0*/  FMUL.FTZ R224, R171, R224 ;  /* 0x000000e0abe07220 */ /* 0x000fe20000410000 */
[C---:B-1----:R-:W-:Y:S01]  /*100b0*/  IADD3 R132, PT, PT, R3.reuse, 0x60, RZ ;  /* 0x0000006003847810 */ /* 0x042fe20007ffe0ff */
[----:B------:R1:W-:Y:S01]  /*100c0*/  STS [R71+0x108c], R128 ;  /* 0x00108c8047007388 */ /* 0x0003e20000000800 */
[----:B------:R-:W-:Y:S01]  /*100d0*/  IADD3 R190, PT, PT, R3, 0x2a0, RZ ;  /* 0x000002a003be7810 */ /* 0x000fe20007ffe0ff */
[----:B------:R-:W-:Y:S01]  /*100e0*/  FMUL.FTZ R226, R171, -R226 ;  /* 0x800000e2abe27220 */ /* 0x000fe20000410000 */
[C---:B--2---:R-:W-:Y:S01]  /*100f0*/  IADD3 R136, PT, PT, R3.reuse, 0xc0, RZ ;  /* 0x000000c003887810 */ /* 0x044fe20007ffe0ff */
[----:B------:R2:W-:Y:S01]  /*10100*/  STS [R71+0x1080], R106 ;  /* 0x0010806a47007388 */ /* 0x0005e20000000800 */
[----:B------:R-:W-:Y:S01]  /*10110*/  IADD3 R192, PT, PT, R3, 0x2c0, RZ ;  /* 0x000002c003c07810 */ /* 0x000fe20007ffe0ff */
[----:B0-----:R-:W-:Y:S01]  /*10120*/  FADD.FTZ R104, R135, R140 ;  /* 0x0000008c87687221 */ /* 0x001fe20000010000 */
[C---:B------:R-:W-:Y:S01]  /*10130*/  IADD3 R140, PT, PT, R3.reuse, 0x140, RZ ;  /* 0x00000140038c7810 */ /* 0x040fe20007ffe0ff */
[----:B------:R0:W-:Y:S01]  /*10140*/  STS [R71+0x1084], R108 ;  /* 0x0010846c47007388 */ /* 0x0001e20000000800 */
[----:B------:R-:W-:Y:S01]  /*10150*/  IADD3 R194, PT, PT, R3, 0x2e0, RZ ;  /* 0x000002e003c27810 */ /* 0x000fe20007ffe0ff */
[----:B------:R-:W-:Y:S01]  /*10160*/  FMUL.FTZ R212, R179, R212 ;  /* 0x000000d4b3d47220 */ /* 0x000fe20000410000 */
[----:B-1----:R-:W-:Y:S01]  /*10170*/  IADD3 R128, PT, PT, R3, 0x80, RZ ;  /* 0x0000008003807810 */ /* 0x002fe20007ffe0ff */
[----:B------:R-:W-:Y:S01]  /*10180*/  FMUL.FTZ R214, R181, -R214 ;  /* 0x800000d6b5d67220 */ /* 0x000fe20000410000 */
[----:B------:R-:W-:Y:S01]  /*10190*/  IADD3 R196, PT, PT, R3, 0x300, RZ ;  /* 0x0000030003c47810 */ /* 0x000fe20007ffe0ff */
[----:B------:R-:W-:Y:S01]  /*101a0*/  FMUL.FTZ R240, R95, R240 ;  /* 0x000000f05ff07220 */ /* 0x000fe20000410000 */
[C---:B--2---:R-:W-:Y:S01]  /*101b0*/  IADD3 R106, PT, PT, R3.reuse, 0xe0, RZ ;  /* 0x000000e0036a7810 */ /* 0x044fe20007ffe0ff */
[----:B------:R-:W-:Y:S01]  /*101c0*/  FMUL.FTZ R238, R166, -R237 ;  /* 0x800000eda6ee7220 */ /* 0x000fe20000410000 */
[----:B------:R-:W-:Y:S01]  /*101d0*/  IADD3 R198, PT, PT, R3, 0x320, RZ ;  /* 0x0000032003c67810 */ /* 0x000fe20007ffe0ff */
[----:B------:R-:W-:Y:S01]  /*101e0*/  FMUL.FTZ R236, R167, R236 ;  /* 0x000000eca7ec7220 */ /* 0x000fe20000410000 */
[----:B0-----:R-:W-:Y:S01]  /*101f0*/  IADD3 R108, PT, PT, R3, 0x100, RZ ;  /* 0x00000100036c7810 */ /* 0x001fe20007ffe0ff */
[----:B------:R-:W-:Y:S01]  /*10200*/  FMUL.FTZ R244, R167, -R244 ;  /* 0x800000f4a7f47220 */ /* 0x000fe20000410000 */
[----:B------:R-:W-:Y:S01]  /*10210*/  IADD3 R200, PT, PT, R3, 0x340, RZ ;  /* 0x0000034003c87810 */ /* 0x000fe20007ffe0ff */
[----:B------:R-:W-:Y:S01]  /*10220*/  FMUL.FTZ R230, R169, -R230 ;  /* 0x800000e6a9e67220 */ /* 0x000fe20000410000 */
[----:B------:R-:W-:Y:S01]  /*10230*/  IADD3 R202, PT, PT, R3, 0x360, RZ ;  /* 0x0000036003ca7810 */ /* 0x000fe20007ffe0ff */
[----:B------:R-:W-:Y:S01]  /*10240*/  FMUL.FTZ R232, R173, R232 ;  /* 0x000000e8ade87220 */ /* 0x000fe20000410000 */
[----:B------:R-:W-:Y:S01]  /*10250*/  IADD3 R204, PT, PT, R3, 0x380, RZ ;  /* 0x0000038003cc7810 */ /* 0x000fe20007ffe0ff */
[----:B------:R-:W-:Y:S01]  /*10260*/  FMUL.FTZ R234, R173, -R234 ;  /* 0x800000eaadea7220 */ /* 0x000fe20000410000 */
[----:B------:R-:W-:Y:S01]  /*10270*/  IADD3 R206, PT, PT, R3, 0x3a0, RZ ;  /* 0x000003a003ce7810 */ /* 0x000fe20007ffe0ff */
[----:B------:R-:W-:Y:S01]  /*10280*/  FMUL.FTZ R222, R177, R222 ;  /* 0x000000deb1de7220 */ /* 0x000fe20000410000 */
[----:B------:R-:W-:Y:S01]  /*10290*/  IADD3 R208, PT, PT, R3, 0x3c0, RZ ;  /* 0x000003c003d07810 */ /* 0x000fe20007ffe0ff */
[----:B------:R-:W-:Y:S01]  /*102a0*/  FMUL.FTZ R220, R177, -R220 ;  /* 0x800000dcb1dc7220 */ /* 0x000fe20000410000 */
[----:B------:R-:W-:Y:S01]  /*102b0*/  IADD3 R210, PT, PT, R3, 0x3e0, RZ ;  /* 0x000003e003d27810 */ /* 0x000fe20007ffe0ff */
[----:B------:R-:W-:Y:S01]  /*102c0*/  FMUL.FTZ R216, R179, -R216 ;  /* 0x800000d8b3d87220 */ /* 0x000fe20000410000 */
[-C--:B------:R-:W-:Y:S01]  /*102d0*/  LEA.HI R136, R136, R3.reuse, RZ, 0x1b ;  /* 0x0000000388887211 */ /* 0x080fe200078fd8ff */
        /* <DEDUP_REMOVED lines=71> */
[----:B------:R-:W-:Y:S01]  /*10750*/  FMUL.FTZ R206, R94, R111 ;  /* 0x0000006f5ece7220 */ /* 0x000fe20000410000 */
[----:B------:R-:W-:Y:S01]  /*10760*/  LEA R101, R208, UR30, 0x2 ;  /* 0x0000001ed0657c11 */ /* 0x000fe2000f8e10ff */
[----:B------:R-:W-:Y:S01]  /*10770*/  FMUL.FTZ R208, R94, -R235 ;  /* 0x800000eb5ed07220 */ /* 0x000fe20000410000 */
[----:B------:R-:W-:Y:S01]  /*10780*/  LEA R98, R210, UR30, 0x2 ;  /* 0x0000001ed2627c11 */ /* 0x000fe2000f8e10ff */
[----:B------:R-:W0:Y:S01]  /*10790*/  LDS R204, [R154+0x1080] ;  /* 0x001080009acc7984 */ /* 0x000e220000000800 */
[----:B------:R-:W-:Y:S01]  /*107a0*/  FMUL.FTZ R210, R166, R97 ;  /* 0x00000061a6d27220 */ /* 0x000fe20000410000 */
[----:B------:R-:W-:-:S02]  /*107b0*/  MOV R97, UR10 ;  /* 0x0000000a00617c02 */ /* 0x000fc40008000f00 */
[----:B------:R-:W0:Y:S02]  /*107c0*/  LDS R200, [R152+0x1180] ;  /* 0x0011800098c87984 */ /* 0x000e240000000800 */
[----:B------:R-:W-:Y:S02]  /*107d0*/  LEA R66, R97, -R66, 0x1 ;  /* 0x8000004261427211 */ /* 0x000fe400078e08ff */
[----:B------:R-:W0:Y:S02]  /*107e0*/  LDS R251, [R142+0x1600] ;  /* 0x001600008efb7984 */ /* 0x000e240000000800 */
[C---:B------:R-:W-:Y:S02]  /*107f0*/  ISETP.GE.AND P2, PT, R66.reuse, 0x1, PT ;  /* 0x000000014200780c */ /* 0x040fe40003f46270 */
        /* <DEDUP_REMOVED lines=26> */
[----:B-1----:R-:W-:-:S03]  /*109a0*/  FMUL.FTZ R208, R168, -R227 ;  /* 0x800000e3a8d07220 */ /* 0x002fc60000410000 */
[----:B------:R1:W-:Y:S01]  /*109b0*/  STS [R71+0x2120], R206 ;  /* 0x002120ce47007388 */ /* 0x0003e20000000800 */
[----:B--2---:R-:W-:-:S03]  /*109c0*/  FMUL.FTZ R96, R170, R223 ;  /* 0x000000dfaa607220 */ /* 0x004fc60000410000 */
[----:B------:R2:W-:Y:S01]  /*109d0*/  STS [R71+0x2124], R208 ;  /* 0x002124d047007388 */ /* 0x0005e20000000800 */
[----:B-----5:R-:W-:-:S03]  /*109e0*/  FMUL.FTZ R210, R170, -R225 ;  /* 0x800000e1aad27220 */ /* 0x020fc60000410000 */
[----:B------:R5:W-:Y:S01]  /*109f0*/  STS [R71+0x2130], R96 ;  /* 0x0021306047007388 */ /* 0x000be20000000800 */
[----:B-1----:R-:W-:-:S03]  /*10a00*/  FMUL.FTZ R206, R172, R219 ;  /* 0x000000dbacce7220 */ /* 0x002fc60000410000 */
[----:B------:R1:W-:Y:S01]  /*10a10*/  STS [R71+0x2134], R210 ;  /* 0x002134d247007388 */ /* 0x0003e20000000800 */
[----:B--2---:R-:W-:-:S03]  /*10a20*/  FMUL.FTZ R208, R172, -R221 ;  /* 0x800000ddacd07220 */ /* 0x004fc60000410000 */
[----:B------:R2:W-:Y:S01]  /*10a30*/  STS [R71+0x2140], R206 ;  /* 0x002140ce47007388 */ /* 0x0005e20000000800 */
[----:B-----5:R-:W-:-:S03]  /*10a40*/  FMUL.FTZ R96, R175, -R231 ;  /* 0x800000e7af607220 */ /* 0x020fc60000410000 */
[----:B------:R5:W-:Y:S01]  /*10a50*/  STS [R71+0x2144], R208 ;  /* 0x002144d047007388 */ /* 0x000be20000000800 */
[----:B-1----:R-:W-:-:S03]  /*10a60*/  FMUL.FTZ R210, R178, -R217 ;  /* 0x800000d9b2d27220 */ /* 0x002fc60000410000 */
[----:B------:R1:W-:Y:S01]  /*10a70*/  STS [R71+0x2128], R228 ;  /* 0x002128e447007388 */ /* 0x0003e20000000800 */
[----:B--2---:R-:W-:-:S03]  /*10a80*/  FMUL.FTZ R206, R178, R213 ;  /* 0x000000d5b2ce7220 */ /* 0x004fc60000410000 */
[----:B------:R2:W-:Y:S01]  /*10a90*/  STS [R71+0x2138], R224 ;  /* 0x002138e047007388 */ /* 0x0005e20000000800 */
[----:B-----5:R-:W-:-:S03]  /*10aa0*/  FMUL.FTZ R208, R137, UR15 ;  /* 0x0000000f89d07c20 */ /* 0x020fc60008410000 */
[----:B------:R5:W-:Y:S01]  /*10ab0*/  STS [R71+0x2160], R206 ;  /* 0x002160ce47007388 */ /* 0x000be20000000800 */
[----:B------:R-:W-:Y:S01]  /*10ac0*/  FFMA.FTZ R223, R193, UR14, -R208 ;  /* 0x0000000ec1df7c23 */ /* 0x000fe200080108d0 */
[----:B-1----:R-:W-:Y:S02]  /*10ad0*/  FMUL.FTZ R228, R175, R229 ;  /* 0x000000e5afe47220 */ /* 0x002fe40000410000 */
[----:B------:R1:W-:Y:S01]  /*10ae0*/  STS [R71+0x213c], R226 ;  /* 0x00213ce247007388 */ /* 0x0003e20000000800 */
[----:B------:R-:W-:Y:S01]  /*10af0*/  FMUL.FTZ R208, R115, UR15 ;  /* 0x0000000f73d07c20 */ /* 0x000fe20008410000 */
[C---:B--2---:R-:W-:Y:S02]  /*10b00*/  FMUL.FTZ R224, R180.reuse, R211 ;  /* 0x000000d3b4e07220 */ /* 0x044fe40000410000 */
[----:B------:R2:W-:Y:S01]  /*10b10*/  STS [R71+0x2154], R96 ;  /* 0x0021546047007388 */ /* 0x0005e20000000800 */
[----:B-----5:R-:W0:Y:S01]  /*10b20*/  S2R R206, SR_LANEID ;  /* 0x0000000000ce7919 */ /* 0x020e220000000000 */
[----:B-1----:R-:W-:Y:S01]  /*10b30*/  FMUL.FTZ R226, R180, -R215 ;  /* 0x800000d7b4e27220 */ /* 0x002fe20000410000 */
[----:B------:R-:W-:Y:S01]  /*10b40*/  FFMA.FTZ R215, R185, UR14, R208 ;  /* 0x0000000eb9d77c23 */ /* 0x000fe200080100d0 */
[----:B------:R1:W-:Y:S01]  /*10b50*/  STS [R71+0x2164], R210 ;  /* 0x002164d247007388 */ /* 0x0003e20000000800 */
[----:B------:R-:W-:Y:S01]  /*10b60*/  FMUL.FTZ R208, R121, UR15 ;  /* 0x0000000f79d07c20 */ /* 0x000fe20008410000 */
[----:B--2---:R-:W-:-:S02]  /*10b70*/  FMUL.FTZ R96, R193, UR15 ;  /* 0x0000000fc1607c20 */ /* 0x004fc40008410000 */
[----:B------:R2:W-:Y:S02]  /*10b80*/  STS [R71+0x2168], R212 ;  /* 0x002168d447007388 */ /* 0x0005e40000000800 */
[----:B------:R-:W-:Y:S01]  /*10b90*/  FFMA.FTZ R221, R137, UR14, R96 ;  /* 0x0000000e89dd7c23 */ /* 0x000fe20008010060 */
[----:B------:R-:W-:Y:S01]  /*10ba0*/  FMUL.FTZ R96, R189, UR15 ;  /* 0x0000000fbd607c20 */ /* 0x000fe20008410000 */
[----:B------:R5:W-:Y:S01]  /*10bb0*/  STS [R71+0x217c], R214 ;  /* 0x00217cd647007388 */ /* 0x000be20000000800 */
[----:B-1----:R-:W-:Y:S02]  /*10bc0*/  FMUL.FTZ R210, R185, UR15 ;  /* 0x0000000fb9d27c20 */ /* 0x002fe40008410000 */
[C---:B------:R-:W-:Y:S01]  /*10bd0*/  FFMA.FTZ R96, R191.reuse, UR14, R96 ;  /* 0x0000000ebf607c23 */ /* 0x040fe20008010060 */
[----:B------:R-:W-:Y:S01]  /*10be0*/  STS [R71+0x2108], R240 ;  /* 0x002108f047007388 */ /* 0x000fe20000000800 */
[----:B--2---:R-:W-:Y:S01]  /*10bf0*/  FMUL.FTZ R212, R191, UR15 ;  /* 0x0000000fbfd47c20 */ /* 0x004fe20008410000 */
[----:B------:R-:W-:-:S02]  /*10c00*/  FFMA.FTZ R217, R115, UR14, -R210 ;  /* 0x0000000e73d97c23 */ /* 0x000fc400080108d2 */
[----:B------:R-:W-:Y:S01]  /*10c10*/  STS [R71+0x2114], R238 ;  /* 0x002114ee47007388 */ /* 0x000fe20000000800 */
[----:B------:R-:W-:Y:S01]  /*10c20*/  FMUL.FTZ R210, R159, UR15 ;  /* 0x0000000f9fd27c20 */ /* 0x000fe20008410000 */
[----:B------:R-:W-:Y:S01]  /*10c30*/  FFMA.FTZ R219, R189, UR14, -R212 ;  /* 0x0000000ebddb7c23 */ /* 0x000fe200080108d4 */
[----:B-----5:R-:W-:Y:S01]  /*10c40*/  FMUL.FTZ R214, R165, UR15 ;  /* 0x0000000fa5d67c20 */ /* 0x020fe20008410000 */
[----:B------:R-:W-:Y:S01]  /*10c50*/  STS [R71+0x2118], R236 ;  /* 0x002118ec47007388 */ /* 0x000fe20000000800 */
[----:B------:R-:W-:Y:S01]  /*10c60*/  FMUL.FTZ R212, R143, UR15 ;  /* 0x0000000f8fd47c20 */ /* 0x000fe20008410000 */
[----:B------:R-:W-:Y:S01]  /*10c70*/  FFMA.FTZ R211, R121, UR14, -R210 ;  /* 0x0000000e79d37c23 */ /* 0x000fe200080108d2 */
[----:B------:R-:W-:Y:S01]  /*10c80*/  FFMA.FTZ R213, R143, UR14, -R214 ;  /* 0x0000000e8fd57c23 */ /* 0x000fe200080108d6 */
        /* <DEDUP_REMOVED lines=11> */
[----:B------:R1:W-:Y:S02]  /*10d40*/  STS [R71+0x2178], R218 ;  /* 0x002178da47007388 */ /* 0x0003e40000000800 */
[----:B-1----:R-:W-:Y:S01]  /*10d50*/  FFMA.FTZ R71, R159, UR14, R208 ;  /* 0x0000000e9f477c23 */ /* 0x002fe200080100d0 */
[----:B------:R-:W-:Y:S06]  /*10d60*/  BAR.SYNC.DEFER_BLOCKING 0x0 ;  /* 0x0000000000007b1d */ /* 0x000fec0000010000 */
[----:B0--34-:R-:W-:Y:S05]  /*10d70*/  @!P2 BRA `(.L_x_13810) ;  /* 0x00000000000ca947 */ /* 0x019fea0003800000 */
[----:B------:R-:W0:Y:S04]  /*10d80*/  LDS R225, [R154+0x2100] ;  /* 0x002100009ae17984 */ /* 0x000e280000000800 */
[----:B------:R1:W-:Y:S04]  /*10d90*/  REDG.E.ADD.F32.FTZ.RN.STRONG.GPU desc[UR32][R64.64], R204 ;  /* 0x000000cc400079a6 */ /* 0x0003e8000c12f320 */
[----:B0-----:R1:W-:Y:S02]  /*10da0*/  REDG.E.ADD.F32.FTZ.RN.STRONG.GPU desc[UR32][R68.64], R225 ;  /* 0x000000e1440079a6 */ /* 0x0013e4000c12f320 */
.L_x_13810:
[----:B------:R-:W-:Y:S05]  /*10db0*/  BSYNC.RECONVERGENT B0 ;  /* 0x0000000000007941 */ /* 0x000fea0003800200 */
.L_x_13809:
[----:B------:R-:W0:Y:S01]  /*10dc0*/  LDS R153, [R153+0x2180] ;  /* 0x0021800099997984 */ /* 0x000e220000000800 */
[----:B------:R-:W-:Y:S04]  /*10dd0*/  BSSY.RECONVERGENT B0, `(.L_x_13811) ;  /* 0x0000004000007945 */ /* 0x000fe80003800200 */
[----:B------:R-:W-:Y:S05]  /*10de0*/  @!P3 BRA `(.L_x_13812) ;  /* 0x000000000008b947 */ /* 0x000fea0003800000 */
[----:B------:R2:W-:Y:S04]  /*10df0*/  REDG.E.ADD.F32.FTZ.RN.STRONG.GPU desc[UR32][R64.64+0x80], R202 ;  /* 0x000080ca400079a6 */ /* 0x0005e8000c12f320 */
[----:B0-----:R2:W-:Y:S02]  /*10e00*/  REDG.E.ADD.F32.FTZ.RN.STRONG.GPU desc[UR32][R68.64+0x80], R153 ;  /* 0x00008099440079a6 */ /* 0x0015e4000c12f320 */
.L_x_13812:
[----:B------:R-:W-:Y:S05]  /*10e10*/  BSYNC.RECONVERGENT B0 ;  /* 0x0000000000007941 */ /* 0x000fea0003800200 */
.L_x_13811:
        /* <DEDUP_REMOVED lines=10> */
.L_x_13814:
[----:B------:R-:W-:Y:S05]  /*10ec0*/  BSYNC.RECONVERGENT B0 ;  /* 0x0000000000007941 */ /* 0x000fea0003800200 */
.L_x_13813:
[----:B------:R-:W4:Y:S01]  /*10ed0*/  LDS R151, [R151+0x2280] ;  /* 0x0022800097977984 */ /* 0x000f220000000800 */
[----:B------:R-:W-:Y:S04]  /*10ee0*/  BSSY.RECONVERGENT B0, `(.L_x_13815) ;  /* 0x0000004000007945 */ /* 0x000fe80003800200 */
[----:B------:R-:W-:Y:S05]  /*10ef0*/  @!P2 BRA `(.L_x_13816) ;  /* 0x000000000008a947 */ /* 0x000fea0003800000 */
[----:B------:R0:W-:Y:S04]  /*10f00*/  REDG.E.ADD.F32.FTZ.RN.STRONG.GPU desc[UR32][R64.64+0x180], R198 ;  /* 0x000180c6400079a6 */ /* 0x0001e8000c12f320 */
[----:B----4-:R0:W-:Y:S02]  /*10f10*/  REDG.E.ADD.F32.FTZ.RN.STRONG.GPU desc[UR32][R68.64+0x180], R151 ;  /* 0x00018097440079a6 */ /* 0x0101e4000c12f320 */
.L_x_13816:
[----:B------:R-:W-:Y:S05]  /*10f20*/  BSYNC.RECONVERGENT B0 ;  /* 0x0000000000007941 */ /* 0x000fea0003800200 */
.L_x_13815:
[----:B0---4-:R0:W4:Y:S01]  /*10f30*/  LDS R151, [R150+0x2300] ;  /* 0x0023000096977984 */ /* 0x0111220000000800 */
[----:B------:R-:W-:Y:S04]  /*10f40*/  BSSY.RECONVERGENT B0, `(.L_x_13817) ;  /* 0x0000004000007945 */ /* 0x000fe80003800200 */
[----:B------:R-:W-:Y:S05]  /*10f50*/  @!P3 BRA `(.L_x_13818) ;  /* 0x000000000008b947 */ /* 0x000fea0003800000 */
[----:B------:R0:W-:Y:S04]  /*10f60*/  REDG.E.ADD.F32.FTZ.RN.STRONG.GPU desc[UR32][R64.64+0x200], R196 ;  /* 0x000200c4400079a6 */ /* 0x0001e8000c12f320 */
[----:B----4-:R0:W-:Y:S02]  /*10f70*/  REDG.E.ADD.F32.FTZ.RN.STRONG.GPU desc[UR32][R68.64+0x200], R151 ;  /* 0x00020097440079a6 */ /* 0x0101e4000c12f320 */
.L_x_13818:
[----:B------:R-:W-:Y:S05]  /*10f80*/  BSYNC.RECONVERGENT B0 ;  /* 0x0000000000007941 */ /* 0x000fea0003800200 */
.L_x_13817:
[----:B------:R-:W0:Y:S01]  /*10f90*/  LDS R149, [R149+0x2380] ;  /* 0x0023800095957984 */ /* 0x000e220000000800 */
[----:B------:R-:W-:Y:S04]  /*10fa0*/  BSSY.RECONVERGENT B0, `(.L_x_13819) ;  /* 0x0000004000007945 */ /* 0x000fe80003800200 */
[----:B------:R-:W-:Y:S05]  /*10fb0*/  @!P4 BRA `(.L_x_13820) ;  /* 0x000000000008c947 */ /* 0x000fea0003800000 */
[----:B------:R1:W-:Y:S04]  /*10fc0*/  REDG.E.ADD.F32.FTZ.RN.STRONG.GPU desc[UR32][R64.64+0x280], R194 ;  /* 0x000280c2400079a6 */ /* 0x0003e8000c12f320 */
[----:B0-----:R1:W-:Y:S02]  /*10fd0*/  REDG.E.ADD.F32.FTZ.RN.STRONG.GPU desc[UR32][R68.64+0x280], R149 ;  /* 0x00028095440079a6 */ /* 0x0013e4000c12f320 */
.L_x_13820:
[----:B------:R-:W-:Y:S05]  /*10fe0*/  BSYNC.RECONVERGENT B0 ;  /* 0x0000000000007941 */ /* 0x000fea0003800200 */
.L_x_13819:
[----:B01----:R0:W1:Y:S01]  /*10ff0*/  LDS R149, [R148+0x2400] ;  /* 0x0024000094957984 */ /* 0x0030620000000800 */
[----:B------:R-:W-:Y:S04]  /*11000*/  BSSY.RECONVERGENT B0, `(.L_x_13821) ;  /* 0x0000004000007945 */ /* 0x000fe80003800200 */
[----:B------:R-:W-:Y:S05]  /*11010*/  @!P5 BRA `(.L_x_13822) ;  /* 0x000000000008d947 */ /* 0x000fea0003800000 */
[----:B------:R0:W-:Y:S04]  /*11020*/  REDG.E.ADD.F32.FTZ.RN.STRONG.GPU desc[UR32][R64.64+0x300], R192 ;  /* 0x000300c0400079a6 */ /* 0x0001e8000c12f320 */
[----:B-1----:R0:W-:Y:S02]  /*11030*/  REDG.E.ADD.F32.FTZ.RN.STRONG.GPU desc[UR32][R68.64+0x300], R149 ;  /* 0x00030095440079a6 */ /* 0x0021e4000c12f320 */
.L_x_13822:
[----:B------:R-:W-:Y:S05]  /*11040*/  BSYNC.RECONVERGENT B0 ;  /* 0x0000000000007941 */ /* 0x000fea0003800200 */
.L_x_13821:
        /* <DEDUP_REMOVED lines=10> */
.L_x_13824:
[----:B------:R-:W-:Y:S05]  /*110f0*/  BSYNC.RECONVERGENT B0 ;  /* 0x0000000000007941 */ /* 0x000fea0003800200 */
.L_x_13823:
[----:B0-----:R0:W0:Y:S01]  /*11100*/  LDS R147, [R146+0x2500] ;  /* 0x0025000092937984 */ /* 0x0010220000000800 */
[----:B------:R-:W-:Y:S04]  /*11110*/  BSSY.RECONVERGENT B0, `(.L_x_13825) ;  /* 0x0000004000007945 */ /* 0x000fe80003800200 */
[----:B------:R-:W-:Y:S05]  /*11120*/  @!P2 BRA `(.L_x_13826) ;  /* 0x000000000008a947 */ /* 0x000fea0003800000 */
[----:B------:R1:W-:Y:S04]  /*11130*/  REDG.E.ADD.F32.FTZ.RN.STRONG.GPU desc[UR32][R64.64+0x400], R188 ;  /* 0x000400bc400079a6 */ /* 0x0003e8000c12f320 */
[----:B0-----:R0:W-:Y:S02]  /*11140*/  REDG.E.ADD.F32.FTZ.RN.STRONG.GPU desc[UR32][R68.64+0x400], R147 ;  /* 0x00040093440079a6 */ /* 0x0011e4000c12f320 */
.L_x_13826:
[----:B------:R-:W-:Y:S05]  /*11150*/  BSYNC.RECONVERGENT B0 ;  /* 0x0000000000007941 */ /* 0x000fea0003800200 */
.L_x_13825:
[----:B------:R-:W0:Y:S01]  /*11160*/  LDS R145, [R145+0x2580] ;  /* 0x0025800091917984 */ /* 0x000e220000000800 */
[----:B------:R-:W-:Y:S04]  /*11170*/  BSSY.RECONVERGENT B0, `(.L_x_13827) ;  /* 0x0000004000007945 */ /* 0x000fe80003800200 */
[----:B------:R-:W-:Y:S05]  /*11180*/  @!P3 BRA `(.L_x_13828) ;  /* 0x000000000008b947 */ /* 0x000fea0003800000 */
[----:B------:R1:W-:Y:S04]  /*11190*/  REDG.E.ADD.F32.FTZ.RN.STRONG.GPU desc[UR32][R64.64+0x480], R158 ;  /* 0x0004809e400079a6 */ /* 0x0003e8000c12f320 */
[----:B0-----:R0:W-:Y:S02]  /*111a0*/  REDG.E.ADD.F32.FTZ.RN.STRONG.GPU desc[UR32][R68.64+0x480], R145 ;  /* 0x00048091440079a6 */ /* 0x0011e4000c12f320 */
.L_x_13828:
[----:B------:R-:W-:Y:S05]  /*111b0*/  BSYNC.RECONVERGENT B0 ;  /* 0x0000000000007941 */ /* 0x000fea0003800200 */
.L_x_13827:
[----:B0-----:R0:W0:Y:S01]  /*111c0*/  LDS R145, [R144+0x2600] ;  /* 0x0026000090917984 */ /* 0x0010220000000800 */
[----:B------:R-:W-:Y:S04]  /*111d0*/  BSSY.RECONVERGENT B0, `(.L_x_13829) ;  /* 0x0000004000007945 */ /* 0x000fe80003800200 */
[----:B------:R-:W-:Y:S05]  /*111e0*/  @!P4 BRA `(.L_x_13830) ;  /* 0x000000000008c947 */ /* 0x000fea0003800000 */
[----:B------:R1:W-:Y:S04]  /*111f0*/  REDG.E.ADD.F32.FTZ.RN.STRONG.GPU desc[UR32][R64.64+0x500], R156 ;  /* 0x0005009c400079a6 */ /* 0x0003e8000c12f320 */
[----:B0-----:R0:W-:Y:S02]  /*11200*/  REDG.E.ADD.F32.FTZ.RN.STRONG.GPU desc[UR32][R68.64+0x500], R145 ;  /* 0x00050091440079a6 */ /* 0x0011e4000c12f320 */
.L_x_13830:
[----:B------:R-:W-:Y:S05]  /*11210*/  BSYNC.RECONVERGENT B0 ;  /* 0x0000000000007941 */ /* 0x000fea0003800200 */
.L_x_13829:
[----:B0-----:R0:W0:Y:S01]  /*11220*/  LDS R145, [R142+0x2680] ;  /* 0x002680008e917984 */ /* 0x0010220000000800 */
[----:B------:R-:W-:Y:S04]  /*11230*/  BSSY.RECONVERGENT B0, `(.L_x_13831) ;  /* 0x0000004000007945 */ /* 0x000fe80003800200 */
[----:B------:R-:W-:Y:S05]  /*11240*/  @!P5 BRA `(.L_x_13832) ;  /* 0x000000000008d947 */ /* 0x000fea0003800000 */
[----:B------:R1:W-:Y:S04]  /*11250*/  REDG.E.ADD.F32.FTZ.RN.STRONG.GPU desc[UR32][R64.64+0x580], R251 ;  /* 0x000580fb400079a6 */ /* 0x0003e8000c12f320 */
[----:B0-----:R0:W-:Y:S02]  /*11260*/  REDG.E.ADD.F32.FTZ.RN.STRONG.GPU desc[UR32][R68.64+0x580], R145 ;  /* 0x00058091440079a6 */ /* 0x0011e4000c12f320 */
.L_x_13832:
[----:B------:R-:W-:Y:S05]  /*11270*/  BSYNC.RECONVERGENT B0 ;  /* 0x0000000000007941 */ /* 0x000fea0003800200 */
.L_x_13831:
        /* <DEDUP_REMOVED lines=10> */
.L_x_13834:
[----:B------:R-:W-:Y:S05]  /*11320*/  BSYNC.RECONVERGENT B0 ;  /* 0x0000000000007941 */ /* 0x000fea0003800200 */
.L_x_13833:
[----:B0-----:R0:W0:Y:S01]  /*11330*/  LDS R141, [R140+0x2780] ;  /* 0x002780008c8d7984 */ /* 0x0010220000000800 */
[----:B------:R-:W-:Y:S04]  /*11340*/  BSSY.RECONVERGENT B0, `(.L_x_13835) ;  /* 0x0000004000007945 */ /* 0x000fe80003800200 */
[----:B------:R-:W-:Y:S05]  /*11350*/  @!P2 BRA `(.L_x_13836) ;  /* 0x000000000008a947 */ /* 0x000fea0003800000 */
[----:B------:R1:W-:Y:S04]  /*11360*/  REDG.E.ADD.F32.FTZ.RN.STRONG.GPU desc[UR32][R64.64+0x680], R247 ;  /* 0x000680f7400079a6 */ /* 0x0003e8000c12f320 */
[----:B0-----:R0:W-:Y:S02]  /*11370*/  REDG.E.ADD.F32.FTZ.RN.STRONG.GPU desc[UR32][R68.64+0x680], R141 ;  /* 0x0006808d440079a6 */ /* 0x0011e4000c12f320 */
.L_x_13836:
[----:B------:R-:W-:Y:S05]  /*11380*/  BSYNC.RECONVERGENT B0 ;  /* 0x0000000000007941 */ /* 0x000fea0003800200 */
.L_x_13835:
[----:B------:R-:W0:Y:S01]  /*11390*/  LDS R139, [R139+0x2800] ;  /* 0x002800008b8b7984 */ /* 0x000e220000000800 */
[----:B------:R-:W-:Y:S04]  /*113a0*/  BSSY.RECONVERGENT B0, `(.L_x_13837) ;  /* 0x0000004000007945 */ /* 0x000fe80003800200 */
[----:B------:R-:W-:Y:S05]  /*113b0*/  @!P3 BRA `(.L_x_13838) ;  /* 0x000000000008b947 */ /* 0x000fea0003800000 */
[----:B------:R1:W-:Y:S04]  /*113c0*/  REDG.E.ADD.F32.FTZ.RN.STRONG.GPU desc[UR32][R64.64+0x700], R245 ;  /* 0x000700f5400079a6 */ /* 0x0003e8000c12f320 */
[----:B0-----:R0:W-:Y:S02]  /*113d0*/  REDG.E.ADD.F32.FTZ.RN.STRONG.GPU desc[UR32][R68.64+0x700], R139 ;  /* 0x0007008b440079a6 */ /* 0x0011e4000c12f320 */
.L_x_13838:
[----:B------:R-:W-:Y:S05]  /*113e0*/  BSYNC.RECONVERGENT B0 ;  /* 0x0000000000007941 */ /* 0x000fea0003800200 */
.L_x_13837:
[----:B0-----:R0:W0:Y:S01]  /*113f0*/  LDS R139, [R138+0x2880] ;  /* 0x002880008a8b7984 */ /* 0x0010220000000800 */
[----:B------:R-:W-:Y:S04]  /*11400*/  BSSY.RECONVERGENT B0, `(.L_x_13839) ;  /* 0x0000004000007945 */ /* 0x000fe80003800200 */
[----:B------:R-:W-:Y:S05]  /*11410*/  @!P4 BRA `(.L_x_13840) ;  /* 0x000000000008c947 */ /* 0x000fea0003800000 */
[----:B------:R1:W-:Y:S04]  /*11420*/  REDG.E.ADD.F32.FTZ.RN.STRONG.GPU desc[UR32][R64.64+0x780], R243 ;  /* 0x000780f3400079a6 */ /* 0x0003e8000c12f320 */
[----:B0-----:R0:W-:Y:S02]  /*11430*/  REDG.E.ADD.F32.FTZ.RN.STRONG.GPU desc[UR32][R68.64+0x780], R139 ;  /* 0x0007808b440079a6 */ /* 0x0011e4000c12f320 */
.L_x_13840:
[----:B------:R-:W-:Y:S05]  /*11440*/  BSYNC.RECONVERGENT B0 ;  /* 0x0000000000007941 */ /* 0x000fea0003800200 */
.L_x_13839:
[----:B------:R-:W0:Y:S01]  /*11450*/  LDS R155, [R155+0x2900] ;  /* 0x002900009b9b7984 */ /* 0x000e220000000800 */
[----:B------:R-:W-:Y:S04]  /*11460*/  BSSY.RECONVERGENT B0, `(.L_x_13841) ;  /* 0x0000004000007945 */ /* 0x000fe80003800200 */
[----:B------:R-:W-:Y:S05]  /*11470*/  @!P5 BRA `(.L_x_13842) ;  /* 0x000000000008d947 */ /* 0x000fea0003800000 */
[----:B------:R1:W-:Y:S04]  /*11480*/  REDG.E.ADD.F32.FTZ.RN.STRONG.GPU desc[UR32][R64.64+0x800], R241 ;  /* 0x000800f1400079a6 */ /* 0x0003e8000c12f320 */
[----:B0-----:R0:W-:Y:S02]  /*11490*/  REDG.E.ADD.F32.FTZ.RN.STRONG.GPU desc[UR32][R68.64+0x800], R155 ;  /* 0x0008009b440079a6 */ /* 0x0011e4000c12f320 */
.L_x_13842:
[----:B------:R-:W-:Y:S05]  /*114a0*/  BSYNC.RECONVERGENT B0 ;  /* 0x0000000000007941 */ /* 0x000fea0003800200 */
.L_x_13841:
        /* <DEDUP_REMOVED lines=10> */
.L_x_13844:
[----:B------:R-:W-:Y:S05]  /*11550*/  BSYNC.RECONVERGENT B0 ;  /* 0x0000000000007941 */ /* 0x000fea0003800200 */
.L_x_13843:
[----:B------:R-:W0:Y:S01]  /*11560*/  LDS R135, [R135+0x2a00] ;  /* 0x002a000087877984 */ /* 0x000e220000000800 */
[----:B------:R-:W-:Y:S04]  /*11570*/  BSSY.RECONVERGENT B0, `(.L_x_13845) ;  /* 0x0000004000007945 */ /* 0x000fe80003800200 */
[----:B------:R-:W-:Y:S05]  /*11580*/  @!P2 BRA `(.L_x_13846) ;  /* 0x000000000008a947 */ /* 0x000fea0003800000 */
[----:B------:R1:W-:Y:S04]  /*11590*/  REDG.E.ADD.F32.FTZ.RN.STRONG.GPU desc[UR32][R64.64+0x900], R209 ;  /* 0x000900d1400079a6 */ /* 0x0003e8000c12f320 */
[----:B0-----:R0:W-:Y:S02]  /*115a0*/  REDG.E.ADD.F32.FTZ.RN.STRONG.GPU desc[UR32][R68.64+0x900], R135 ;  /* 0x00090087440079a6 */ /* 0x0011e4000c12f320 */
.L_x_13846:
[----:B------:R-:W-:Y:S05]  /*115b0*/  BSYNC.RECONVERGENT B0 ;  /* 0x0000000000007941 */ /* 0x000fea0003800200 */
.L_x_13845:
[----:B0-----:R0:W0:Y:S01]  /*115c0*/  LDS R135, [R134+0x2a80] ;  /* 0x002a800086877984 */ /* 0x0010220000000800 */
[----:B------:R-:W-:Y:S04]  /*115d0*/  BSSY.RECONVERGENT B0, `(.L_x_13847) ;  /* 0x0000004000007945 */ /* 0x000fe80003800200 */
[----:B------:R-:W-:Y:S05]  /*115e0*/  @!P3 BRA `(.L_x_13848) ;  /* 0x000000000008b947 */ /* 0x000fea0003800000 */
[----:B------:R1:W-:Y:S04]  /*115f0*/  REDG.E.ADD.F32.FTZ.RN.STRONG.GPU desc[UR32][R64.64+0x980], R207 ;  /* 0x000980cf400079a6 */ /* 0x0003e8000c12f320 */
[----:B0-----:R0:W-:Y:S02]  /*11600*/  REDG.E.ADD.F32.FTZ.RN.STRONG.GPU desc[UR32][R68.64+0x980], R135 ;  /* 0x00098087440079a6 */ /* 0x0011e4000c12f320 */
.L_x_13848:
[----:B------:R-:W-:Y:S05]  /*11610*/  BSYNC.RECONVERGENT B0 ;  /* 0x0000000000007941 */ /* 0x000fea0003800200 */
.L_x_13847:
[----:B------:R-:W0:Y:S01]  /*11620*/  LDS R133, [R133+0x2b00] ;  /* 0x002b000085857984 */ /* 0x000e220000000800 */
[----:B------:R-:W-:Y:S04]  /*11630*/  BSSY.RECONVERGENT B0, `(.L_x_13849) ;  /* 0x0000004000007945 */ /* 0x000fe80003800200 */
[----:B------:R-:W-:Y:S05]  /*11640*/  @!P4 BRA `(.L_x_13850) ;  /* 0x000000000008c947 */ /* 0x000fea0003800000 */
[----:B------:R1:W-:Y:S04]  /*11650*/  REDG.E.ADD.F32.FTZ.RN.STRONG.GPU desc[UR32][R64.64+0xa00], R205 ;  /* 0x000a00cd400079a6 */ /* 0x0003e8000c12f320 */
[----:B0-----:R0:W-:Y:S02]  /*11660*/  REDG.E.ADD.F32.FTZ.RN.STRONG.GPU desc[UR32][R68.64+0xa00], R133 ;  /* 0x000a0085440079a6 */ /* 0x0011e4000c12f320 */
.L_x_13850:
[----:B------:R-:W-:Y:S05]  /*11670*/  BSYNC.RECONVERGENT B0 ;  /* 0x0000000000007941 */ /* 0x000fea0003800200 */
.L_x_13849:
[----:B0-----:R0:W0:Y:S01]  /*11680*/  LDS R133, [R132+0x2b80] ;  /* 0x002b800084857984 */ /* 0x0010220000000800 */
[----:B------:R-:W-:Y:S04]  /*11690*/  BSSY.RECONVERGENT B0, `(.L_x_13851) ;  /* 0x0000004000007945 */ /* 0x000fe80003800200 */
[----:B------:R-:W-:Y:S05]  /*116a0*/  @!P5 BRA `(.L_x_13852) ;  /* 0x000000000008d947 */ /* 0x000fea0003800000 */
[----:B------:R1:W-:Y:S04]  /*116b0*/  REDG.E.ADD.F32.FTZ.RN.STRONG.GPU desc[UR32][R64.64+0xa80], R203 ;  /* 0x000a80cb400079a6 */ /* 0x0003e8000c12f320 */
[----:B0-----:R0:W-:Y:S02]  /*116c0*/  REDG.E.ADD.F32.FTZ.RN.STRONG.GPU desc[UR32][R68.64+0xa80], R133 ;  /* 0x000a8085440079a6 */ /* 0x0011e4000c12f320 */
.L_x_13852:
[----:B------:R-:W-:Y:S05]  /*116d0*/  BSYNC.RECONVERGENT B0 ;  /* 0x0000000000007941 */ /* 0x000fea0003800200 */
.L_x_13851:
        /* <DEDUP_REMOVED lines=10> */
.L_x_13854:
[----:B------:R-:W-:Y:S05]  /*11780*/  BSYNC.RECONVERGENT B0 ;  /* 0x0000000000007941 */ /* 0x000fea0003800200 */
.L_x_13853:
[----:B0-----:R0:W0:Y:S01]  /*11790*/  LDS R131, [R130+0x2c80] ;  /* 0x002c800082837984 */ /* 0x0010220000000800 */
[----:B------:R-:W-:Y:S04]  /*117a0*/  BSSY.RECONVERGENT B0, `(.L_x_13855) ;  /* 0x0000004000007945 */ /* 0x000fe80003800200 */
[----:B------:R-:W-:Y:S05]  /*117b0*/  @!P2 BRA `(.L_x_13856) ;  /* 0x000000000008a947 */ /* 0x000fea0003800000 */
[----:B------:R1:W-:Y:S04]  /*117c0*/  REDG.E.ADD.F32.FTZ.RN.STRONG.GPU desc[UR32][R64.64+0xb80], R199 ;  /* 0x000b80c7400079a6 */ /* 0x0003e8000c12f320 */
[----:B0-----:R0:W-:Y:S02]  /*117d0*/  REDG.E.ADD.F32.FTZ.RN.STRONG.GPU desc[UR32][R68.64+0xb80], R131 ;  /* 0x000b8083440079a6 */ /* 0x0011e4000c12f320 */
.L_x_13856:
[----:B------:R-:W-:Y:S05]  /*117e0*/  BSYNC.RECONVERGENT B0 ;  /* 0x0000000000007941 */ /* 0x000fea0003800200 */
.L_x_13855:
[----:B------:R-:W0:Y:S01]  /*117f0*/  LDS R129, [R129+0x2d00] ;  /* 0x002d000081817984 */ /* 0x000e220000000800 */
[----:B------:R-:W-:Y:S04]  /*11800*/  BSSY.RECONVERGENT B0, `(.L_x_13857) ;  /* 0x0000004000007945 */ /* 0x000fe80003800200 */
[----:B------:R-:W-:Y:S05]  /*11810*/  @!P3 BRA `(.L_x_13858) ;  /* 0x000000000008b947 */ /* 0x000fea0003800000 */
[----:B------:R1:W-:Y:S04]  /*11820*/  REDG.E.ADD.F32.FTZ.RN.STRONG.GPU desc[UR32][R64.64+0xc00], R197 ;  /* 0x000c00c5400079a6 */ /* 0x0003e8000c12f320 */
[----:B0-----:R0:W-:Y:S02]  /*11830*/  REDG.E.ADD.F32.FTZ.RN.STRONG.GPU desc[UR32][R68.64+0xc00], R129 ;  /* 0x000c0081440079a6 */ /* 0x0011e4000c12f320 */
.L_x_13858:
[----:B------:R-:W-:Y:S05]  /*11840*/  BSYNC.RECONVERGENT B0 ;  /* 0x0000000000007941 */ /* 0x000fea0003800200 */
.L_x_13857:
[----:B0-----:R0:W0:Y:S01]  /*11850*/  LDS R129, [R128+0x2d80] ;  /* 0x002d800080817984 */ /* 0x0010220000000800 */
[----:B------:R-:W-:Y:S04]  /*11860*/  BSSY.RECONVERGENT B0, `(.L_x_13859) ;  /* 0x0000004000007945 */ /* 0x000fe80003800200 */
[----:B------:R-:W-:Y:S05]  /*11870*/  @!P4 BRA `(.L_x_13860) ;  /* 0x000000000008c947 */ /* 0x000fea0003800000 */
[----:B------:R1:W-:Y:S04]  /*11880*/  REDG.E.ADD.F32.FTZ.RN.STRONG.GPU desc[UR32][R64.64+0xc80], R195 ;  /* 0x000c80c3400079a6 */ /* 0x0003e8000c12f320 */
[----:B0-----:R0:W-:Y:S02]  /*11890*/  REDG.E.ADD.F32.FTZ.RN.STRONG.GPU desc[UR32][R68.64+0xc80], R129 ;  /* 0x000c8081440079a6 */ /* 0x0011e4000c12f320 */
.L_x_13860:
[----:B------:R-:W-:Y:S05]  /*118a0*/  BSYNC.RECONVERGENT B0 ;  /* 0x0000000000007941 */ /* 0x000fea0003800200 */
.L_x_13859:
[----:B------:R-:W0:Y:S01]  /*118b0*/  LDS R125, [R125+0x2e00] ;  /* 0x002e00007d7d7984 */ /* 0x000e220000000800 */
[----:B------:R-:W-:Y:S04]  /*118c0*/  BSSY.RECONVERGENT B0, `(.L_x_13861) ;  /* 0x0000004000007945 */ /* 0x000fe80003800200 */
[----:B------:R-:W-:Y:S05]  /*118d0*/  @!P5 BRA `(.L_x_13862) ;  /* 0x000000000008d947 */ /* 0x000fea0003800000 */
[----:B------:R1:W-:Y:S04]  /*118e0*/  REDG.E.ADD.F32.FTZ.RN.STRONG.GPU desc[UR32][R64.64+0xd00], R187 ;  /* 0x000d00bb400079a6 */ /* 0x0003e8000c12f320 */
[----:B0-----:R0:W-:Y:S02]  /*118f0*/  REDG.E.ADD.F32.FTZ.RN.STRONG.GPU desc[UR32][R68.64+0xd00], R125 ;  /* 0x000d007d440079a6 */ /* 0x0011e4000c12f320 */
.L_x_13862:
[----:B------:R-:W-:Y:S05]  /*11900*/  BSYNC.RECONVERGENT B0 ;  /* 0x0000000000007941 */ /* 0x000fea0003800200 */
.L_x_13861:
        /* <DEDUP_REMOVED lines=10> */
.L_x_13864:
[----:B------:R-:W-:Y:S05]  /*119b0*/  BSYNC.RECONVERGENT B0 ;  /* 0x0000000000007941 */ /* 0x000fea0003800200 */
.L_x_13863:
[----:B0-----:R0:W0:Y:S01]  /*119c0*/  LDS R125, [R106+0x2f00] ;  /* 0x002f00006a7d7984 */ /* 0x0010220000000800 */
[----:B------:R-:W-:Y:S04]  /*119d0*/  BSSY.RECONVERGENT B0, `(.L_x_13865) ;  /* 0x0000004000007945 */ /* 0x000fe80003800200 */
[----:B------:R-:W-:Y:S05]  /*119e0*/  @!P2 BRA `(.L_x_13866) ;  /* 0x000000000008a947 */ /* 0x000fea0003800000 */
[----:B------:R1:W-:Y:S04]  /*119f0*/  REDG.E.ADD.F32.FTZ.RN.STRONG.GPU desc[UR32][R64.64+0xe00], R163 ;  /* 0x000e00a3400079a6 */ /* 0x0003e8000c12f320 */
[----:B0-----:R0:W-:Y:S02]  /*11a00*/  REDG.E.ADD.F32.FTZ.RN.STRONG.GPU desc[UR32][R68.64+0xe00], R125 ;  /* 0x000e007d440079a6 */ /* 0x0011e4000c12f320 */
.L_x_13866:
[----:B------:R-:W-:Y:S05]  /*11a10*/  BSYNC.RECONVERGENT B0 ;  /* 0x0000000000007941 */ /* 0x000fea0003800200 */
.L_x_13865:
[----:B------:R-:W0:Y:S01]  /*11a20*/  LDS R103, [R103+0x2f80] ;  /* 0x002f800067677984 */ /* 0x000e220000000800 */
[----:B------:R-:W-:Y:S04]  /*11a30*/  BSSY.RECONVERGENT B0, `(.L_x_13867) ;  /* 0x0000004000007945 */ /* 0x000fe80003800200 */
[----:B------:R-:W-:Y:S05]  /*11a40*/  @!P3 BRA `(.L_x_13868) ;  /* 0x000000000008b947 */ /* 0x000fea0003800000 */
[----:B------:R1:W-:Y:S04]  /*11a50*/  REDG.E.ADD.F32.FTZ.RN.STRONG.GPU desc[UR32][R64.64+0xe80], R161 ;  /* 0x000e80a1400079a6 */ /* 0x0003e8000c12f320 */
[----:B0-----:R0:W-:Y:S02]  /*11a60*/  REDG.E.ADD.F32.FTZ.RN.STRONG.GPU desc[UR32][R68.64+0xe80], R103 ;  /* 0x000e8067440079a6 */ /* 0x0011e4000c12f320 */
.L_x_13868:
[----:B------:R-:W-:Y:S05]  /*11a70*/  BSYNC.RECONVERGENT B0 ;  /* 0x0000000000007941 */ /* 0x000fea0003800200 */
.L_x_13867:
[----:B------:R-:W0:Y:S01]  /*11a80*/  LDS R101, [R101+0x3000] ;  /* 0x0030000065657984 */ /* 0x000e220000000800 */
[----:B------:R-:W-:Y:S04]  /*11a90*/  BSSY.RECONVERGENT B0, `(.L_x_13869) ;  /* 0x0000004000007945 */ /* 0x000fe80003800200 */
[----:B------:R-:W-:Y:S05]  /*11aa0*/  @!P4 BRA `(.L_x_13870) ;  /* 0x000000000008c947 */ /* 0x000fea0003800000 */
[----:B------:R1:W-:Y:S04]  /*11ab0*/  REDG.E.ADD.F32.FTZ.RN.STRONG.GPU desc[UR32][R64.64+0xf00], R157 ;  /* 0x000f009d400079a6 */ /* 0x0003e8000c12f320 */
[----:B0-----:R0:W-:Y:S02]  /*11ac0*/  REDG.E.ADD.F32.FTZ.RN.STRONG.GPU desc[UR32][R68.64+0xf00], R101 ;  /* 0x000f0065440079a6 */ /* 0x0011e4000c12f320 */
.L_x_13870:
[----:B------:R-:W-:Y:S05]  /*11ad0*/  BSYNC.RECONVERGENT B0 ;  /* 0x0000000000007941 */ /* 0x000fea0003800200 */
.L_x_13869:
[----:B0-----:R0:W0:Y:S01]  /*11ae0*/  LDS R101, [R98+0x3080] ;  /* 0x0030800062657984 */ /* 0x0010220000000800 */
[----:B------:R-:W-:Y:S04]  /*11af0*/  BSSY.RECONVERGENT B0, `(.L_x_13871) ;  /* 0x0000004000007945 */ /* 0x000fe80003800200 */
[----:B------:R-:W-:Y:S05]  /*11b00*/  @!P5 BRA `(.L_x_13872) ;  /* 0x000000000008d947 */ /* 0x000fea0003800000 */
[----:B------:R1:W-:Y:S04]  /*11b10*/  REDG.E.ADD.F32.FTZ.RN.STRONG.GPU desc[UR32][R64.64+0xf80], R111 ;  /* 0x000f806f400079a6 */ /* 0x0003e8000c12f320 */
[----:B0-----:R0:W-:Y:S02]  /*11b20*/  REDG.E.ADD.F32.FTZ.RN.STRONG.GPU desc[UR32][R68.64+0xf80], R101 ;  /* 0x000f8065440079a6 */ /* 0x0011e4000c12f320 */
.L_x_13872:
[----:B------:R-:W-:Y:S05]  /*11b30*/  BSYNC.RECONVERGENT B0 ;  /* 0x0000000000007941 */ /* 0x000fea0003800200 */
.L_x_13871:
[----:B-1-3--:R-:W1:Y:S01]  /*11b40*/  SHFL.DOWN PT, R64, R99, 0x1, 0x1f ;  /* 0x08201f0063407f89 */ /* 0x00ae6200000e0000 */
[----:B------:R-:W-:Y:S01]  /*11b50*/  ISETP.GT.AND P2, PT, R206, 0x1e, PT ;  /* 0x0000001ece00780c */ /* 0x000fe20003f44270 */
[----:B------:R-:W-:Y:S01]  /*11b60*/  FMUL.FTZ R193, R186, R193 ;  /* 0x000000c1bac17220 */ /* 0x000fe20000410000 */
[----:B------:R-:W-:Y:S01]  /*11b70*/  FMUL.FTZ R223, R116, R223 ;  /* 0x000000df74df7220 */ /* 0x000fe20000410000 */
[----:B------:R-:W3:Y:S01]  /*11b80*/  SHFL.DOWN PT, R65, R104, 0x1, 0x1f ;  /* 0x08201f0068417f89 */ /* 0x000ee200000e0000 */
[----:B------:R-:W-:Y:S01]  /*11b90*/  FFMA.FTZ R124, R122, R124, R123 ;  /* 0x0000007c7a7c7223 */ /* 0x000fe2000001007b */
[----:B------:R-:W-:Y:S01]  /*11ba0*/  FFMA.FTZ R193, R184, R137, R193 ;  /* 0x00000089b8c17223 */ /* 0x000fe200000100c1 */
[----:B------:R-:W-:Y:S01]  /*11bb0*/  FFMA.FTZ R221, R114, R221, R223 ;  /* 0x000000dd72dd7223 */ /* 0x000fe200000100df */
[----:B------:R-:W-:Y:S01]  /*11bc0*/  FMUL.FTZ R118, R118, R219 ;  /* 0x000000db76767220 */ /* 0x000fe20000410000 */
[----:B------:R-:W-:Y:S01]  /*11bd0*/  ISETP.NE.AND P3, PT, R206, RZ, PT ;  /* 0x000000ffce00720c */ /* 0x000fe20003f65270 */
[----:B------:R-:W-:Y:S01]  /*11be0*/  FMUL.FTZ R115, R182, R115 ;  /* 0x00000073b6737220 */ /* 0x000fe20000410000 */
[----:B------:R-:W-:Y:S01]  /*11bf0*/  FFMA.FTZ R66, R50, R193, R221 ;  /* 0x000000c132427223 */ /* 0x000fe200000100dd */
[----:B------:R-:W-:Y:S01]  /*11c00*/  ISETP.NE.AND P4, PT, R239, RZ, PT ;  /* 0x000000ffef00720c */ /* 0x000fe20003f85270 */
[----:B------:R-:W-:Y:S01]  /*11c10*/  FFMA.FTZ R96, R119, R96, R118 ;  /* 0x0000006077607223 */ /* 0x000fe20000010076 */
[----:B------:R-:W-:Y:S01]  /*11c20*/  FMUL.FTZ R217, R120, R217 ;  /* 0x000000d978d97220 */ /* 0x000fe20000410000 */
[----:B------:R-:W-:Y:S01]  /*11c30*/  FADD.FTZ R55, R66, R55 ;  /* 0x0000003742377221 */ /* 0x000fe20000010000 */
        /* <DEDUP_REMOVED lines=15> */
[----:B------:R-:W-:Y:S01]  /*11d30*/  FFMA.FTZ R117, R56, R67, R117 ;  /* 0x0000004338757223 */ /* 0x000fe20000010075 */
[----:B------:R-:W-:Y:S01]  /*11d40*/  FFMA.FTZ R215, R44, R115, R215 ;  /* 0x000000732cd77223 */ /* 0x000fe200000100d7 */
[----:B------:R-:W3:Y:S01]  /*11d50*/  SHFL.DOWN PT, R65, R104, 0x2, 0x1f ;  /* 0x08401f0068417f89 */ /* 0x000ee200000e0000 */
[----:B------:R-:W-:Y:S01]  /*11d60*/  FFMA.FTZ R67, R41, R66, R102 ;  /* 0x0000004229437223 */ /* 0x000fe20000010066 */
[----:B------:R-:W-:Y:S01]  /*11d70*/  FFMA.FTZ R112, R37, R121, R112 ;  /* 0x0000007925707223 */ /* 0x000fe20000010070 */
[----:B------:R-:W-:Y:S01]  /*11d80*/  BSSY.RECONVERGENT B0, `(.L_x_13873) ;  /* 0x000002e000007945 */ /* 0x000fe20003800200 */
[----:B------:R-:W-:Y:S01]  /*11d90*/  FFMA.FTZ R83, R126, R26, R83 ;  /* 0x0000001a7e537223 */ /* 0x000fe20000010053 */
[----:B------:R-:W-:Y:S01]  /*11da0*/  FADD.FTZ R52, R117, R52 ;  /* 0x0000003475347221 */ /* 0x000fe20000010000 */
[----:B------:R-:W-:Y:S01]  /*11db0*/  FFMA.FTZ R82, R193, R25, R82 ;  /* 0x00000019c1527223 */ /* 0x000fe20000010052 */
[----:B------:R-:W-:Y:S01]  /*11dc0*/  FFMA.FTZ R80, R115, R23, R80 ;  /* 0x0000001773507223 */ /* 0x000fe20000010050 */
[----:B------:R-:W-:Y:S01]  /*11dd0*/  FFMA.FTZ R79, R66, R22, R79 ;  /* 0x00000016424f7223 */ /* 0x000fe2000001004f */
[----:B------:R-:W-:Y:S01]  /*11de0*/  FADD.FTZ R58, R215, R58 ;  /* 0x0000003ad73a7221 */ /* 0x000fe20000010000 */
[----:B------:R-:W-:Y:S01]  /*11df0*/  FFMA.FTZ R78, R121, R21, R78 ;  /* 0x00000015794e7223 */ /* 0x000fe2000001004e */
[----:B------:R-:W-:Y:S01]  /*11e00*/  FADD.FTZ R60, R67, R60 ;  /* 0x0000003c433c7221 */ /* 0x000fe20000010000 */
[----:B------:R-:W-:Y:S01]  /*11e10*/  FADD.FTZ R61, R112, R61 ;  /* 0x0000003d703d7221 */ /* 0x000fe20000010000 */
[----:B-1----:R-:W-:Y:S01]  /*11e20*/  @!P2 FADD.FTZ R99, R99, R64 ;  /* 0x000000406363a221 */ /* 0x002fe20000010000 */
[----:B---3--:R-:W-:-:S04]  /*11e30*/  @!P2 FADD.FTZ R104, R104, R65 ;  /* 0x000000416868a221 */ /* 0x008fc80000010000 */
[----:B------:R-:W1:Y:S01]  /*11e40*/  SHFL.DOWN PT, R64, R99, 0x4, 0x1f ;  /* 0x08801f0063407f89 */ /* 0x000e6200000e0000 */
[----:B------:R-:W-:-:S03]  /*11e50*/  ISETP.GT.AND P2, PT, R206, 0x1b, PT ;  /* 0x0000001bce00780c */ /* 0x000fc60003f44270 */
[----:B------:R-:W3:Y:S10]  /*11e60*/  SHFL.DOWN PT, R65, R104, 0x4, 0x1f ;  /* 0x08801f0068417f89 */ /* 0x000ef400000e0000 */
[----:B-1----:R-:W-:Y:S01]  /*11e70*/  @!P2 FADD.FTZ R99, R99, R64 ;  /* 0x000000406363a221 */ /* 0x002fe20000010000 */
[----:B---3--:R-:W-:-:S04]  /*11e80*/  @!P2 FADD.FTZ R104, R104, R65 ;  /* 0x000000416868a221 */ /* 0x008fc80000010000 */
[----:B------:R-:W1:Y:S01]  /*11e90*/  SHFL.DOWN PT, R64, R99, 0x8, 0x1f ;  /* 0x09001f0063407f89 */ /* 0x000e6200000e0000 */
[----:B------:R-:W-:-:S03]  /*11ea0*/  ISETP.GT.AND P2, PT, R206, 0x17, PT ;  /* 0x00000017ce00780c */ /* 0x000fc60003f44270 */
[----:B------:R-:W3:Y:S10]  /*11eb0*/  SHFL.DOWN PT, R65, R104, 0x8, 0x1f ;  /* 0x09001f0068417f89 */ /* 0x000ef400000e0000 */
[----:B-1----:R-:W-:Y:S01]  /*11ec0*/  @!P2 FADD.FTZ R99, R99, R64 ;  /* 0x000000406363a221 */ /* 0x002fe20000010000 */
[----:B------:R-:W-:Y:S01]  /*11ed0*/  FMUL.FTZ R64, R113, R189 ;  /* 0x000000bd71407220 */ /* 0x000fe20000410000 */
[----:B---3--:R-:W-:-:S03]  /*11ee0*/  @!P2 FADD.FTZ R104, R104, R65 ;  /* 0x000000416868a221 */ /* 0x008fc60000010000 */
[----:B0-----:R-:W0:Y:S01]  /*11ef0*/  SHFL.DOWN PT, R68, R99, 0x10, 0x1f ;  /* 0x0a001f0063447f89 */ /* 0x001e2200000e0000 */
[----:B------:R-:W-:Y:S01]  /*11f00*/  FFMA.FTZ R65, R53, R126, R124 ;  /* 0x0000007e35417223 */ /* 0x000fe2000001007c */
[----:B------:R-:W-:Y:S01]  /*11f10*/  FFMA.FTZ R64, R109, R191, R64 ;  /* 0x000000bf6d407223 */ /* 0x000fe20000010040 */
[----:B------:R-:W-:Y:S01]  /*11f20*/  ISETP.GT.AND P2, PT, R206, 0xf, PT ;  /* 0x0000000fce00780c */ /* 0x000fe20003f44270 */
[----:B------:R-:W1:Y:S01]  /*11f30*/  SHFL.DOWN PT, R69, R104, 0x10, 0x1f ;  /* 0x0a001f0068457f89 */ /* 0x000e6200000e0000 */
[----:B------:R-:W-:Y:S01]  /*11f40*/  FADD.FTZ R54, R65, R54 ;  /* 0x0000003641367221 */ /* 0x000fe20000010000 */
[----:B------:R-:W-:Y:S01]  /*11f50*/  FFMA.FTZ R81, R64, R24, R81 ;  /* 0x0000001840517223 */ /* 0x000fe20000010051 */
[----:B------:R-:W-:-:S04]  /*11f60*/  FFMA.FTZ R96, R47, R64, R96 ;  /* 0x000000402f607223 */ /* 0x000fc80000010060 */
[----:B------:R-:W-:Y:S01]  /*11f70*/  FADD.FTZ R57, R96, R57 ;  /* 0x0000003960397221 */ /* 0x000fe20000010000 */
[----:B0-----:R-:W-:Y:S01]  /*11f80*/  FADD.FTZ R64, R99, R68 ;  /* 0x0000004463407221 */ /* 0x001fe20000010000 */
[----:B-1----:R-:W-:-:S05]  /*11f90*/  FADD.FTZ R65, R104, R69 ;  /* 0x0000004568417221 */ /* 0x002fca0000010000 */
[----:B------:R0:W-:Y:S02]  /*11fa0*/  @!P3 STS.64 [UR30+0x3188], R64 ;  /* 0x00318840ff00b988 */ /* 0x0001e40008000a1e */
        /* <DEDUP_REMOVED lines=11> */
.L_x_13874:
[----:B------:R-:W-:Y:S05]  /*12060*/  BSYNC.RECONVERGENT B0 ;  /* 0x0000000000007941 */ /* 0x000fea0003800200 */
.L_x_13873:
[----:B------:R-:W-:-:S04]  /*12070*/  UIADD3 UR6, UPT, UPT, UR6, 0x1, URZ ;  /* 0x0000000106067890 */ /* 0x000fc8000fffe0ff */
[----:B------:R-:W-:-:S09]  /*12080*/  UISETP.GE.AND UP0, UPT, UR6, UR46, UPT ;  /* 0x0000002e0600728c */ /* 0x000fd2000bf06270 */
[----:B------:R-:W-:Y:S05]  /*12090*/  BRA.U !UP0, `(.L_x_13875) ;  /* 0xffffff5508347547 */ /* 0x000fea000b83ffff */
.L_x_13795:
[C---:B------:R-:W-:Y:S01]  /*120a0*/  LOP3.LUT R22, R3.reuse, 0x1f, RZ, 0xc0, !PT ;  /* 0x0000001f03167812 */ /* 0x040fe200078ec0ff */
[----:B------:R-:W-:Y:S01]  /*120b0*/  BAR.SYNC.DEFER_BLOCKING 0x0 ;  /* 0x0000000000007b1d */ /* 0x000fe20000010000 */
[----:B------:R-:W-:Y:S01]  /*120c0*/  SHF.L.U32 R3, R3, 0x4, RZ ;  /* 0x0000000403037819 */ /* 0x000fe200000006ff */
[----:B------:R-:W-:Y:S01]  /*120d0*/  UIMAD UR10, UR20, -0x200, UR10 ;  /* 0xfffffe00140a78a4 */ /* 0x000fe2000f8e020a */
[----:B------:R-:W-:Y:S02]  /*120e0*/  MOV R24, UR22 ;  /* 0x0000001600187c02 */ /* 0x000fe40008000f00 */
        /* <DEDUP_REMOVED lines=34> */
[----:B------:R-:W1:Y:S01]  /*12310*/  LDCU.64 UR34, c[0x0][0x500] ;  /* 0x0000a000ff2277ac */ /* 0x000e620008000a00 */
[----:B------:R-:W-:Y:S02]  /*12320*/  ISETP.GE.AND P2, PT, R36, UR6, PT ;  /* 0x0000000624007c0c */ /* 0x000fe4000bf46270 */
[----:B------:R-:W-:Y:S01]  /*12330*/  ISETP.GE.AND P3, PT, R35, UR6, PT ;  /* 0x0000000623007c0c */ /* 0x000fe2000bf66270 */
[----:B------:R-:W-:Y:S01]  /*12340*/  UMOV UR7, URZ ;  /* 0x000000ff00077c82 */ /* 0x000fe20008000000 */
[----:B------:R-:W-:Y:S01]  /*12350*/  ISETP.GE.AND P4, PT, R33, UR6, PT ;  /* 0x0000000621007c0c */ /* 0x000fe2000bf86270 */
[----:B------:R-:W3:Y:S01]  /*12360*/  LDCU.64 UR36, c[0x0][0x550] ;  /* 0x0000aa00ff2477ac */ /* 0x000ee20008000a00 */
[C---:B------:R-:W-:Y:S02]  /*12370*/  LOP3.LUT R34, R21.reuse, 0x80, RZ, 0xfc, !PT ;  /* 0x0000008015227812 */ /* 0x040fe400078efcff */
[----:B------:R-:W-:-:S02]  /*12380*/  LOP3.LUT R3, R21, 0xa0, RZ, 0xfc, !PT ;  /* 0x000000a015037812 */ /* 0x000fc400078efcff */
[C---:B------:R-:W-:Y:S01]  /*12390*/  LOP3.LUT R32, R21.reuse, 0xc0, RZ, 0xfc, !PT ;  /* 0x000000c015207812 */ /* 0x040fe200078efcff */
[----:B------:R-:W5:Y:S01]  /*123a0*/  @!P1 LDG.E.U16 R37, desc[UR32][R62.64] ;  /* 0x000000203e259981 */ /* 0x000f62000c1e1500 */
[C---:B------:R-:W-:Y:S02]  /*123b0*/  LOP3.LUT R31, R21.reuse, 0xe0, RZ, 0xfc, !PT ;  /* 0x000000e0151f7812 */ /* 0x040fe400078efcff */
[C---:B------:R-:W-:Y:S01]  /*123c0*/  LOP3.LUT R30, R21.reuse, 0x100, RZ, 0xfc, !PT ;  /* 0x00000100151e7812 */ /* 0x040fe200078efcff */
[----:B------:R-:W2:Y:S01]  /*123d0*/  @!P2 LDG.E.U16 R44, desc[UR32][R62.64+0x40] ;  /* 0x000040203e2ca981 */ /* 0x000ea2000c1e1500 */
[----:B------:R-:W-:Y:S02]  /*123e0*/  ISETP.GE.AND P5, PT, R34, UR6, PT ;  /* 0x0000000622007c0c */ /* 0x000fe4000bfa6270 */
[----:B------:R-:W-:Y:S01]  /*123f0*/  LOP3.LUT R29, R21, 0x120, RZ, 0xfc, !PT ;  /* 0x00000120151d7812 */ /* 0x000fe200078efcff */
[----:B------:R-:W4:Y:S01]  /*12400*/  @!P3 LDG.E.U16 R41, desc[UR32][R62.64+0x80] ;  /* 0x000080203e29b981 */ /* 0x000f22000c1e1500 */
[----:B------:R-:W-:-:S02]  /*12410*/  ISETP.GE.AND P0, PT, R3, UR6, PT ;  /* 0x0000000603007c0c */ /* 0x000fc4000bf06270 */
[----:B------:R-:W-:Y:S01]  /*12420*/  ISETP.GE.AND P1, PT, R32, UR6, PT ;  /* 0x0000000620007c0c */ /* 0x000fe2000bf26270 */
[----:B------:R-:W3:Y:S01]  /*12430*/  @!P4 LDG.E.U16 R50, desc[UR32][R62.64+0xc0] ;  /* 0x0000c0203e32c981 */ /* 0x000ee2000c1e1500 */
        /* <DEDUP_REMOVED lines=27> */
[----:B-----5:R-:W-:Y:S04]  /*125f0*/  STS.U16 [R4], R37 ;  /* 0x0000002504007388 */ /* 0x020fe80000000400 */
[----:B--2---:R-:W-:Y:S04]  /*12600*/  STS.U16 [R5+0x40], R44 ;  /* 0x0000402c05007388 */ /* 0x004fe80000000400 */
[----:B----4-:R-:W-:Y:S04]  /*12610*/  STS.U16 [R6+0x80], R41 ;  /* 0x0000802906007388 */ /* 0x010fe80000000400 */
        /* <DEDUP_REMOVED lines=25> */
[----:B----4-:R-:W-:Y:S02]  /*127b0*/  HADD2.F32 R44, -RZ, R44.H0_H0 ;  /* 0x2000002cff2c7230 */ /* 0x010fe40000004100 */
[----:B------:R-:W-:Y:S02]  /*127c0*/  FADD.FTZ R59, R41, UR9 ;  /* 0x00000009293b7e21 */ /* 0x000fe40008010000 */
[----:B------:R-:W3:Y:S01]  /*127d0*/  LDS.U16 R41, [R20+0xc] ;  /* 0x00000c0014297984 */ /* 0x000ee20000000400 */
[----:B------:R-:W-:-:S02]  /*127e0*/  FADD.FTZ R62, R44, UR9 ;  /* 0x000000092c3e7e21 */ /* 0x000fc40008010000 */
[----:B------:R-:W-:Y:S01]  /*127f0*/  FSETP.GTU.FTZ.AND P4, PT, R59, 20, PT ;  /* 0x41a000003b00780b */ /* 0x000fe20003f9c000 */
[----:B-----5:R-:W-:Y:S01]  /*12800*/  HADD2.F32 R47, -RZ, R47.H0_H0 ;  /* 0x2000002fff2f7230 */ /* 0x020fe20000004100 */
[----:B------:R-:W4:Y:S03]  /*12810*/  LDS.U16 R44, [R20+0xe] ;  /* 0x00000e00142c7984 */ /* 0x000f260000000400 */
[----:B------:R-:W-:Y:S01]  /*12820*/  @!P2 FMUL.FTZ R53, R53, -1.4426950216293334961 ;  /* 0xbfb8aa3b3535a820 */ /* 0x000fe20000410000 */
[----:B------:R-:W-:-:S05]  /*12830*/  FSETP.GTU.FTZ.AND P0, PT, R62, 20, PT ;  /* 0x41a000003e00780b */ /* 0x000fca0003f1c000 */
[----:B------:R-:W5:Y:S01]  /*12840*/  @!P2 MUFU.EX2 R53, R53 ;  /* 0x000000350035a308 */ /* 0x000f620000000800 */
[----:B------:R-:W-:Y:S01]  /*12850*/  FADD.FTZ R64, R47, UR9 ;  /* 0x000000092f407e21 */ /* 0x000fe20008010000 */
[----:B------:R-:W-:Y:S01]  /*12860*/  @!P4 FMUL.FTZ R59, R59, -1.4426950216293334961 ;  /* 0xbfb8aa3b3b3bc820 */ /* 0x000fe20000410000 */
[----:B------:R-:W0:Y:S05]  /*12870*/  LDS.U16 R47, [R20+0x10] ;  /* 0x00001000142f7984 */ /* 0x000e2a0000000400 */
[----:B------:R-:W-:Y:S01]  /*12880*/  @!P0 FMUL.FTZ R62, R62, -1.4426950216293334961 ;  /* 0xbfb8aa3b3e3e8820 */ /* 0x000fe20000410000 */
[----:B------:R-:W1:Y:S01]  /*12890*/  @!P4 MUFU.EX2 R59, R59 ;  /* 0x0000003b003bc308 */ /* 0x000e620000000800 */
[----:B-----5:R-:W-:-:S04]  /*128a0*/  @!P2 FADD.FTZ R56, R53, 1 ;  /* 0x3f8000003538a421 */ /* 0x020fc80000010000 */
[----:B------:R-:W5:Y:S01]  /*128b0*/  @!P0 MUFU.EX2 R62, R62 ;  /* 0x0000003e003e8308 */ /* 0x000f620000000800 */
[----:B------:R-:W-:-:S03]  /*128c0*/  FSETP.GTU.FTZ.AND P1, PT, R64, 20, PT ;  /* 0x41a000004000780b */ /* 0x000fc60003f3c000 */
[----:B------:R-:W4:Y:S01]  /*128d0*/  @!P2 MUFU.RCP R56, R56 ;  /* 0x000000380038a308 */ /* 0x000f220000001000 */
[----:B--2---:R-:W-:Y:S02]  /*128e0*/  HADD2.F32 R37, -RZ, R37.H0_H0 ;  /* 0x20000025ff257230 */ /* 0x004fe40000004100 */
[----:B------:R-:W-:Y:S02]  /*128f0*/  HADD2.F32 R38, -RZ, R38.H0_H0 ;  /* 0x20000026ff267230 */ /* 0x000fe40000004100 */
[----:B-1----:R-:W-:Y:S01]  /*12900*/  @!P4 FADD.FTZ R53, R59, 1 ;  /* 0x3f8000003b35c421 */ /* 0x002fe20000010000 */
[----:B------:R-:W-:Y:S02]  /*12910*/  FADD.FTZ R37, R37, UR9 ;  /* 0x0000000925257e21 */ /* 0x000fe40008010000 */
[----:B------:R-:W-:Y:S02]  /*12920*/  FADD.FTZ R38, R38, UR9 ;  /* 0x0000000926267e21 */ /* 0x000fe40008010000 */
[----:B------:R-:W-:Y:S01]  /*12930*/  @!P1 FMUL.FTZ R64, R64, -1.4426950216293334961 ;  /* 0xbfb8aa3b40409820 */ /* 0x000fe20000410000 */
[----:B-----5:R-:W-:Y:S01]  /*12940*/  @!P0 FADD.FTZ R63, R62, 1 ;  /* 0x3f8000003e3f8421 */ /* 0x020fe20000010000 */
[----:B------:R-:W1:Y:S01]  /*12950*/  @!P4 MUFU.RCP R53, R53 ;  /* 0x000000350035c308 */ /* 0x000e620000001000 */
[----:B---3--:R-:W-:Y:S01]  /*12960*/  HADD2.F32 R41, -RZ, R41.H0_H0 ;  /* 0x20000029ff297230 */ /* 0x008fe20000004100 */
[----:B------:R-:W-:Y:S01]  /*12970*/  FSETP.GTU.FTZ.AND P3, PT, R38, 20, PT ;  /* 0x41a000002600780b */ /* 0x000fe20003f7c000 */
[----:B----4-:R-:W-:Y:S01]  /*12980*/  @!P2 FMUL.FTZ R61, R61, R56 ;  /* 0x000000383d3da220 */ /* 0x010fe20000410000 */
[----:B------:R-:W-:-:S04]  /*12990*/  FSETP.GTU.FTZ.AND P2, PT, R37, 20, PT ;  /* 0x41a000002500780b */ /* 0x000fc80003f5c000 */
[----:B------:R-:W2:Y:S01]  /*129a0*/  @!P1 MUFU.EX2 R64, R64 ;  /* 0x0000004000409308 */ /* 0x000ea20000000800 */
[----:B------:R-:W-:-:S03]  /*129b0*/  FADD.FTZ R56, R41, UR9 ;  /* 0x0000000929387e21 */ /* 0x000fc60008010000 */
[----:B------:R-:W3:Y:S02]  /*129c0*/  @!P0 MUFU.RCP R63, R63 ;  /* 0x0000003f003f8308 */ /* 0x000ee40000001000 */
[----:B------:R-:W-:Y:S01]  /*129d0*/  FSETP.GTU.FTZ.AND P5, PT, R56, 20, PT ;  /* 0x41a000003800780b */ /* 0x000fe20003fbc000 */
[----:B------:R-:W-:Y:S02]  /*129e0*/  HADD2.F32 R44, -RZ, R44.H0_H0 ;  /* 0x2000002cff2c7230 */ /* 0x000fe40000004100 */
[----:B0-----:R-:W-:Y:S02]  /*129f0*/  HADD2.F32 R47, -RZ, R47.H0_H0 ;  /* 0x2000002fff2f7230 */ /* 0x001fe40000004100 */
[----:B------:R-:W-:Y:S01]  /*12a00*/  @!P3 FMUL.FTZ R41, R38, -1.4426950216293334961 ;  /* 0xbfb8aa3b2629b820 */ /* 0x000fe20000410000 */
[----:B------:R-:W-:Y:S01]  /*12a10*/  @!P2 FMUL.FTZ R37, R37, -1.4426950216293334961 ;  /* 0xbfb8aa3b2525a820 */ /* 0x000fe20000410000 */
[----:B------:R-:W-:Y:S01]  /*12a20*/  FADD.FTZ R59, R44, UR9 ;  /* 0x000000092c3b7e21 */ /* 0x000fe20008010000 */
[----:B-1----:R-:W-:Y:S01]  /*12a30*/  @!P4 FMUL.FTZ R60, R60, R53 ;  /* 0x000000353c3cc220 */ /* 0x002fe20000410000 */
[----:B--2---:R-:W-:Y:S01]  /*12a40*/  @!P1 FADD.FTZ R65, R64, 1 ;  /* 0x3f80000040419421 */ /* 0x004fe20000010000 */
[----:B------:R-:W-:Y:S01]  /*12a50*/  FADD.FTZ R53, R47, UR9 ;  /* 0x000000092f357e21 */ /* 0x000fe20008010000 */
[----:B------:R-:W-:Y:S01]  /*12a60*/  @!P3 MUFU.EX2 R41, R41 ;  /* 0x000000290029b308 */ /* 0x000fe20000000800 */
[----:B------:R-:W-:Y:S01]  /*12a70*/  FSETP.GTU.FTZ.AND P4, PT, R59, 20, PT ;  /* 0x41a000003b00780b */ /* 0x000fe20003f9c000 */
[----:B------:R-:W-:-:S02]  /*12a80*/  @!P5 FMUL.FTZ R44, R56, -1.4426950216293334961 ;  /* 0xbfb8aa3b382cd820 */ /* 0x000fc40000410000 */
[----:B------:R-:W0:Y:S01]  /*12a90*/  @!P2 MUFU.EX2 R37, R37 ;  /* 0x000000250025a308 */ /* 0x000e220000000800 */
[----:B---3--:R-:W-:Y:S01]  /*12aa0*/  @!P0 FMUL.FTZ R58, R58, R63 ;  /* 0x0000003f3a3a8220 */ /* 0x008fe20000410000 */
[----:B------:R-:W-:Y:S02]  /*12ab0*/  FSETP.GTU.FTZ.AND P0, PT, R53, 20, PT ;  /* 0x41a000003500780b */ /* 0x000fe40003f1c000 */
[----:B------:R-:W1:Y:S01]  /*12ac0*/  @!P1 MUFU.RCP R62, R65 ;  /* 0x00000041003e9308 */ /* 0x000e620000001000 */
[----:B------:R-:W-:-:S07]  /*12ad0*/  HADD2.F32 R50, -RZ, R50.H0_H0 ;  /* 0x20000032ff327230 */ /* 0x000fce0000004100 */
[----:B------:R-:W2:Y:S01]  /*12ae0*/  @!P5 MUFU.EX2 R44, R44 ;  /* 0x0000002c002cd308 */ /* 0x000ea20000000800 */
[----:B------:R-:W-:Y:S01]  /*12af0*/  @!P4 FMUL.FTZ R47, R59, -1.4426950216293334961 ;  /* 0xbfb8aa3b3b2fc820 */ /* 0x000fe20000410000 */
[----:B0-----:R-:W-:Y:S01]  /*12b00*/  @!P2 FADD.FTZ R38, R37, 1 ;  /* 0x3f8000002526a421 */ /* 0x001fe20000010000 */
[----:B------:R-:W-:Y:S01]  /*12b10*/  FADD.FTZ R64, R50, UR9 ;  /* 0x0000000932407e21 */ /* 0x000fe20008010000 */
[----:B------:R-:W-:Y:S01]  /*12b20*/  @!P3 FADD.FTZ R37, R41, 1 ;  /* 0x3f8000002925b421 */ /* 0x000fe20000010000 */
[----:B------:R-:W-:Y:S02]  /*12b30*/  @!P0 FMUL.FTZ R50, R53, -1.4426950216293334961 ;  /* 0xbfb8aa3b35328820 */ /* 0x000fe40000410000 */
[----:B------:R-:W0:Y:S01]  /*12b40*/  @!P4 MUFU.EX2 R47, R47 ;  /* 0x0000002f002fc308 */ /* 0x000e220000000800 */
[----:B-1----:R-:W-:Y:S01]  /*12b50*/  @!P1 FMUL.FTZ R57, R57, R62 ;  /* 0x0000003e39399220 */ /* 0x002fe20000410000 */
[----:B------:R-:W-:Y:S02]  /*12b60*/  FSETP.GTU.FTZ.AND P1, PT, R64, 20, PT ;  /* 0x41a000004000780b */ /* 0x000fe40003f3c000 */
[----:B------:R-:W1:Y:S01]  /*12b70*/  @!P3 MUFU.RCP R37, R37 ;  /* 0x000000250025b308 */ /* 0x000e620000001000 */
[----:B--2---:R-:W-:-:S07]  /*12b80*/  @!P5 FADD.FTZ R41, R44, 1 ;  /* 0x3f8000002c29d421 */ /* 0x004fce0000010000 */
[----:B------:R-:W2:Y:S04]  /*12b90*/  @!P0 MUFU.EX2 R50, R50 ;  /* 0x0000003200328308 */ /* 0x000ea80000000800 */
[----:B------:R-:W3:Y:S01]  /*12ba0*/  @!P2 MUFU.RCP R38, R38 ;  /* 0x000000260026a308 */ /* 0x000ee20000001000 */
[----:B------:R-:W-:Y:S01]  /*12bb0*/  @!P1 FMUL.FTZ R53, R64, -1.4426950216293334961 ;  /* 0xbfb8aa3b40359820 */ /* 0x000fe20000410000 */
[----:B0-----:R-:W-:-:S06]  /*12bc0*/  @!P4 FADD.FTZ R44, R47, 1 ;  /* 0x3f8000002f2cc421 */ /* 0x001fcc0000010000 */
[----:B------:R-:W0:Y:S01]  /*12bd0*/  @!P5 MUFU.RCP R41, R41 ;  /* 0x000000290029d308 */ /* 0x000e220000001000 */
[----:B--2---:R-:W-:Y:S01]  /*12be0*/  @!P0 FADD.FTZ R47, R50, 1 ;  /* 0x3f800000322f8421 */ /* 0x004fe20000010000 */
[----:B-1----:R-:W-:Y:S02]  /*12bf0*/  @!P3 FMUL.FTZ R54, R54, R37 ;  /* 0x000000253636b220 */ /* 0x002fe40000410000 */
[----:B------:R-:W1:Y:S04]  /*12c00*/  LDS.U16 R37, [R20+0x14] ;  /* 0x0000140014257984 */ /* 0x000e680000000400 */
[----:B------:R-:W2:Y:S04]  /*12c10*/  @!P1 MUFU.EX2 R53, R53 ;  /* 0x0000003500359308 */ /* 0x000ea80000000800 */
[----:B------:R-:W4:Y:S01]  /*12c20*/  @!P4 MUFU.RCP R44, R44 ;  /* 0x0000002c002cc308 */ /* 0x000f220000001000 */
[----:B---3--:R-:W-:-:S02]  /*12c30*/  @!P2 FMUL.FTZ R55, R55, R38 ;  /* 0x000000263737a220 */ /* 0x008fc40000410000 */
[----:B------:R-:W3:Y:S05]  /*12c40*/  LDS.U16 R38, [R20+0x16] ;  /* 0x0000160014267984 */ /* 0x000eea0000000400 */
[----:B------:R5:W1:Y:S01]  /*12c50*/  @!P0 MUFU.RCP R50, R47 ;  /* 0x0000002f00328308 */ /* 0x000a620000001000 */
[----:B0-----:R-:W-:Y:S02]  /*12c60*/  @!P5 FMUL.FTZ R52, R52, R41 ;  /* 0x000000293434d220 */ /* 0x001fe40000410000 */
[----:B------:R-:W0:Y:S01]  /*12c70*/  LDS.U16 R41, [R20+0x18] ;  /* 0x0000180014297984 */ /* 0x000e220000000400 */
[----:B--2---:R-:W-:-:S03]  /*12c80*/  @!P1 FADD.FTZ R53, R53, 1 ;  /* 0x3f80000035359421 */ /* 0x004fc60000010000 */
[----:B-----5:R-:W2:Y:S01]  /*12c90*/  LDS.U16 R47, [R20+0x1c] ;  /* 0x00001c00142f7984 */ /* 0x020ea20000000400 */
[----:B----4-:R-:W-:Y:S02]  /*12ca0*/  @!P4 FMUL.FTZ R51, R51, R44 ;  /* 0x0000002c3333c220 */ /* 0x010fe40000410000 */
[----:B------:R-:W4:Y:S01]  /*12cb0*/  @!P1 MUFU.RCP R53, R53 ;  /* 0x0000003500359308 */ /* 0x000f220000001000 */
[----:B------:R-:W-:Y:S01]  /*12cc0*/  LDS.U16 R44, [R20+0x1a] ;  /* 0x00001a00142c7984 */ /* 0x000fe20000000400 */
[----:B-1----:R-:W-:-:S03]  /*12cd0*/  @!P0 FMUL.FTZ R49, R49, R50 ;  /* 0x0000003231318220 */ /* 0x002fc60000410000 */
[----:B------:R-:W1:Y:S01]  /*12ce0*/  LDS.U16 R50, [R20+0x1e] ;  /* 0x00001e0014327984 */ /* 0x000e620000000400 */
[----:B------:R-:W-:Y:S01]  /*12cf0*/  BAR.SYNC.DEFER_BLOCKING 0x0 ;  /* 0x0000000000007b1d */ /* 0x000fe20000010000 */
[----:B------:R-:W-:Y:S01]  /*12d00*/  PRMT R56, R78, 0x7632, R56 ;  /* 0x000076324e387816 */ /* 0x000fe20000000038 */
[----:B------:R-:W-:Y:S01]  /*12d10*/  HADD2.F32 R37, -RZ, R37.H0_H0 ;  /* 0x20000025ff257230 */ /* 0x000fe20000004100 */
[----:B------:R-:W-:Y:S01]  /*12d20*/  PRMT R59, R82, 0x7632, R59 ;  /* 0x00007632523b7816 */ /* 0x000fe2000000003b */
[----:B----4-:R-:W-:Y:S01]  /*12d30*/  @!P1 FMUL.FTZ R48, R48, R53 ;  /* 0x0000003530309220 */ /* 0x010fe20000410000 */
[----:B------:R-:W-:Y:S02]  /*12d40*/  PRMT R53, R80, 0x7632, R53 ;  /* 0x0000763250357816 */ /* 0x000fe40000000035 */
[----:B------:R-:W-:Y:S01]  /*12d50*/  PRMT R62, R84, 0x7632, R62 ;  /* 0x00007632543e7816 */ /* 0x000fe2000000003e */
[----:B------:R-:W-:Y:S01]  /*12d60*/  FADD.FTZ R37, R37, UR9 ;  /* 0x0000000925257e21 */ /* 0x000fe20008010000 */
[----:B---3--:R-:W-:Y:S01]  /*12d70*/  HADD2.F32 R38, -RZ, R38.H0_H0 ;  /* 0x20000026ff267230 */ /* 0x008fe20000004100 */
[----:B------:R-:W-:-:S03]  /*12d80*/  MOV R64, UR6 ;  /* 0x0000000600407c02 */ /* 0x000fc60008000f00 */
[----:B------:R-:W-:Y:S01]  /*12d90*/  FSETP.GTU.FTZ.AND P5, PT, R37, 20, PT ;  /* 0x41a000002500780b */ /* 0x000fe20003fbc000 */
[----:B------:R-:W-:Y:S01]  /*12da0*/  FADD.FTZ R38, R38, UR9 ;  /* 0x0000000926267e21 */ /* 0x000fe20008010000 */
[----:B0-----:R-:W-:Y:S01]  /*12db0*/  HADD2.F32 R41, -RZ, R41.H0_H0 ;  /* 0x20000029ff297230 */ /* 0x001fe20000004100 */
        /* <DEDUP_REMOVED lines=44> */
[----:B------:R-:W-:Y:S01]  /*13080*/  FSETP.GTU.FTZ.AND P0, PT, R47, 20, PT ;  /* 0x41a000002f00780b */ /* 0x000fe20003f1c000 */
[----:B------:R-:W-:Y:S01]  /*13090*/  @!P5 FMUL.FTZ R37, R37, -1.4426950216293334961 ;  /* 0xbfb8aa3b2525d820 */ /* 0x000fe20000410000 */
[----:B-1----:R-:W-:-:S02]  /*130a0*/  HADD2.F32 R50, -RZ, R50.H0_H0 ;  /* 0x20000032ff327230 */ /* 0x002fc40000004100 */
[----:B------:R-:W-:Y:S01]  /*130b0*/  @!P2 FMUL.FTZ R38, R38, -1.4426950216293334961 ;  /* 0xbfb8aa3b2626a820 */ /* 0x000fe20000410000 */
[----:B------:R-:W-:Y:S02]  /*130c0*/  HADD2.F32 R44, -RZ, R44.H0_H0 ;  /* 0x2000002cff2c7230 */ /* 0x000fe40000004100 */
[----:B------:R-:W-:Y:S01]  /*130d0*/  FADD.FTZ R50, R50, UR9 ;  /* 0x0000000932327e21 */ /* 0x000fe20008010000 */
[----:B------:R-:W1:Y:S03]  /*130e0*/  @!P5 MUFU.EX2 R37, R37 ;  /* 0x000000250025d308 */ /* 0x000e660000000800 */
[----:B------:R-:W-:Y:S01]  /*130f0*/  @!P1 FMUL.FTZ R41, R41, -1.4426950216293334961 ;  /* 0xbfb8aa3b29299820 */ /* 0x000fe20000410000 */
[----:B------:R-:W-:Y:S01]  /*13100*/  FADD.FTZ R44, R44, UR9 ;  /* 0x000000092c2c7e21 */ /* 0x000fe20008010000 */
[----:B------:R-:W2:Y:S01]  /*13110*/  @!P2 MUFU.EX2 R38, R38 ;  /* 0x000000260026a308 */ /* 0x000ea20000000800 */
[----:B------:R-:W-:Y:S01]  /*13120*/  @!P0 FMUL.FTZ R47, R47, -1.4426950216293334961 ;  /* 0xbfb8aa3b2f2f8820 */ /* 0x000fe20000410000 */
[----:B------:R-:W-:-:S02]  /*13130*/  FSETP.GTU.FTZ.AND P3, PT, R50, 20, PT ;  /* 0x41a000003200780b */ /* 0x000fc40003f7c000 */
[----:B------:R-:W-:Y:S01]  /*13140*/  FSETP.GTU.FTZ.AND P4, PT, R44, 20, PT ;  /* 0x41a000002c00780b */ /* 0x000fe20003f9c000 */
[----:B------:R-:W3:Y:S01]  /*13150*/  @!P1 MUFU.EX2 R41, R41 ;  /* 0x0000002900299308 */ /* 0x000ee20000000800 */
[----:B------:R-:W4:Y:S03]  /*13160*/  S2UR UR10, SR_CTAID.Y ;  /* 0x00000000000a79c3 */ /* 0x000f260000002600 */
[----:B------:R-:W5:Y:S01]  /*13170*/  @!P0 MUFU.EX2 R47, R47 ;  /* 0x0000002f002f8308 */ /* 0x000f620000000800 */
[----:B------:R-:W4:Y:S01]  /*13180*/  LDS R56, [UR30+0x420] ;  /* 0x0004201eff387984 */ /* 0x000f220008000800 */
[----:B-1----:R-:W-:Y:S01]  /*13190*/  @!P5 FADD.FTZ R37, R37, 1 ;  /* 0x3f8000002525d421 */ /* 0x002fe20000010000 */
[----:B------:R-:W-:Y:S01]  /*131a0*/  USHF.L.U32 UR6, UR20, 0x9, URZ ;  /* 0x0000000914067899 */ /* 0x000fe200080006ff */
[----:B--2---:R-:W-:Y:S02]  /*131b0*/  @!P2 FADD.FTZ R38, R38, 1 ;  /* 0x3f8000002626a421 */ /* 0x004fe40000010000 */
[----:B------:R-:W-:-:S02]  /*131c0*/  @!P3 FMUL.FTZ R50, R50, -1.4426950216293334961 ;  /* 0xbfb8aa3b3232b820 */ /* 0x000fc40000410000 */
[----:B------:R-:W-:Y:S01]  /*131d0*/  @!P4 FMUL.FTZ R44, R44, -1.4426950216293334961 ;  /* 0xbfb8aa3b2c2cc820 */ /* 0x000fe20000410000 */
[----:B------:R-:W1:Y:S01]  /*131e0*/  @!P5 MUFU.RCP R37, R37 ;  /* 0x000000250025d308 */ /* 0x000e620000001000 */
[----:B------:R-:W-:Y:S01]  /*131f0*/  UIADD3 UR6, UPT, UPT, UR6, -0x200, URZ ;  /* 0xfffffe0006067890 */ /* 0x000fe2000fffe0ff */
[----:B---3--:R-:W-:Y:S01]  /*13200*/  @!P1 FADD.FTZ R41, R41, 1 ;  /* 0x3f80000029299421 */ /* 0x008fe20000010000 */
[----:B-----5:R-:W-:Y:S02]  /*13210*/  @!P0 FADD.FTZ R47, R47, 1 ;  /* 0x3f8000002f2f8421 */ /* 0x020fe40000010000 */
[----:B------:R-:W-:-:S03]  /*13220*/  UIMAD.WIDE.U32 UR12, UR31, UR14, UR6 ;  /* 0x0000000e1f0c72a5 */ /* 0x000fc6000f8e0006 */
[----:B------:R-:W2:Y:S04]  /*13230*/  @!P3 MUFU.EX2 R50, R50 ;  /* 0x000000320032b308 */ /* 0x000ea80000000800 */
[----:B------:R-:W3:Y:S01]  /*13240*/  @!P2 MUFU.RCP R38, R38 ;  /* 0x000000260026a308 */ /* 0x000ee20000001000 */
[----:B------:R-:W-:-:S07]  /*13250*/  UIMAD UR13, UR31, UR15, UR13 ;  /* 0x0000000f1f0d72a4 */ /* 0x000fce000f8e020d */
[----:B0-----:R0:W5:Y:S01]  /*13260*/  @!P1 MUFU.RCP R62, R41 ;  /* 0x00000029003e9308 */ /* 0x0011620000001000 */
[----:B----4-:R-:W-:-:S07]  /*13270*/  UIMAD UR14, UR10, UR35, URZ ;  /* 0x000000230a0e72a4 */ /* 0x010fce000f8e02ff */
[----:B------:R-:W4:Y:S01]  /*13280*/  @!P4 MUFU.EX2 R44, R44 ;  /* 0x0000002c002cc308 */ /* 0x000f220000000800 */
[----:B------:R-:W-:-:S03]  /*13290*/  UIMAD.WIDE.U32 UR12, UR10, UR34, UR12 ;  /* 0x000000220a0c72a5 */ /* 0x000fc6000f8e000c */
[----:B------:R-:W4:Y:S01]  /*132a0*/  @!P0 MUFU.RCP R47, R47 ;  /* 0x0000002f002f8308 */ /* 0x000f220000001000 */
[----:B--2---:R-:W-:Y:S01]  /*132b0*/  @!P3 FADD.FTZ R50, R50, 1 ;  /* 0x3f8000003232b421 */ /* 0x004fe20000010000 */
[----:B-1----:R-:W-:Y:S01]  /*132c0*/  @!P5 FMUL.FTZ R46, R46, R37 ;  /* 0x000000252e2ed220 */ /* 0x002fe20000410000 */
[----:B0-----:R-:W-:Y:S01]  /*132d0*/  MOV R41, UR14 ;  /* 0x0000000e00297c02 */ /* 0x001fe20008000f00 */
[----:B---3--:R-:W-:Y:S01]  /*132e0*/  @!P2 FMUL.FTZ R45, R45, R38 ;  /* 0x000000262d2da220 */ /* 0x008fe20000410000 */
[----:B------:R-:W-:Y:S01]  /*132f0*/  IADD3 R37, P5, PT, R21, UR12, RZ ;  /* 0x0000000c15257c10 */ /* 0x000fe2000ffbe0ff */
[----:B-----5:R-:W-:Y:S01]  /*13300*/  @!P1 FMUL.FTZ R43, R43, R62 ;  /* 0x0000003e2b2b9220 */ /* 0x020fe20000410000 */
[----:B------:R-:W0:Y:S01]  /*13310*/  LDCU.64 UR14, c[0x0][0x520] ;  /* 0x0000a400ff0e77ac */ /* 0x000e220008000a00 */
[----:B----4-:R-:W-:Y:S01]  /*13320*/  @!P4 FADD.FTZ R44, R44, 1 ;  /* 0x3f8000002c2cc421 */ /* 0x010fe20000010000 */
[----:B------:R-:W-:Y:S01]  /*13330*/  IADD3.X R38, PT, PT, R41, UR13, RZ, P5, !PT ;  /* 0x0000000d29267c10 */ /* 0x000fe2000affe4ff */
[----:B------:R-:W1:Y:S01]  /*13340*/  @!P3 MUFU.RCP R50, R50 ;  /* 0x000000320032b308 */ /* 0x000e620000001000 */
[----:B------:R-:W-:Y:S01]  /*13350*/  LEA R62, P5, R37, UR36, 0x1 ;  /* 0x00000024253e7c11 */ /* 0x000fe2000f8a08ff */
[----:B------:R-:W2:Y:S01]  /*13360*/  LDCU.64 UR12, c[0x0][0x518] ;  /* 0x0000a300ff0c77ac */ /* 0x000ea20008000a00 */
[----:B------:R-:W-:-:S05]  /*13370*/  ISETP.GE.AND P1, PT, R21, R56, PT ;  /* 0x000000381500720c */ /* 0x000fca0003f26270 */
[----:B------:R-:W3:Y:S01]  /*13380*/  @!P4 MUFU.RCP R93, R44 ;  /* 0x0000002c005dc308 */ /* 0x000ee20000001000 */
[----:B------:R-:W-:Y:S01]  /*13390*/  LEA.HI.X R63, R37, UR37, R38, 0x1, P5 ;  /* 0x00000025253f7c11 */ /* 0x000fe2000a8f0c26 */
[----:B------:R-:W-:Y:S01]  /*133a0*/  @!P0 FMUL.FTZ R40, R40, R47 ;  /* 0x0000002f28288220 */ /* 0x000fe20000410000 */
[-C--:B------:R-:W-:Y:S02]  /*133b0*/  ISETP.GE.AND P2, PT, R36, R56.reuse, PT ;  /* 0x000000382400720c */ /* 0x080fe40003f46270 */
[-C--:B------:R-:W-:Y:S02]  /*133c0*/  ISETP.GE.AND P5, PT, R35, R56.reuse, PT ;  /* 0x000000382300720c */ /* 0x080fe40003fa6270 */
[-C--:B------:R-:W-:Y:S01]  /*133d0*/  ISETP.GE.AND P0, PT, R33, R56.reuse, PT ;  /* 0x000000382100720c */ /* 0x080fe20003f06270 */
[----:B------:R4:W-:Y:S01]  /*133e0*/  @!P1 STG.E.U16 desc[UR32][R62.64], R53 ;  /* 0x000000353e009986 */ /* 0x0009e2000c101520 */
[----:B------:R-:W-:Y:S01]  /*133f0*/  ISETP.GE.AND P1, PT, R34, R56, PT ;  /* 0x000000382200720c */ /* 0x000fe20003f26270 */
[----:B-1----:R-:W-:Y:S01]  /*13400*/  @!P3 FMUL.FTZ R39, R39, R50 ;  /* 0x000000322727b220 */ /* 0x002fe20000410000 */
[----:B------:R-:W-:-:S05]  /*13410*/  ISETP.GE.AND P3, PT, R32, R56, PT ;  /* 0x000000382000720c */ /* 0x000fca0003f66270 */
[----:B------:R1:W-:Y:S01]  /*13420*/  @!P2 STG.E.U16 desc[UR32][R62.64+0x40], R59 ;  /* 0x0000403b3e00a986 */ /* 0x0003e2000c101520 */
        /* <DEDUP_REMOVED lines=29> */
[----:B------:R-:W-:Y:S02]  /*13600*/  PRMT R44, R37, 0x7632, R44 ;  /* 0x00007632252c7816 */ /* 0x000fe4000000002c */
[----:B------:R-:W-:Y:S02]  /*13610*/  F2FP.F16.F32.PACK_AB R37, R54, R55 ;  /* 0x000000373625723e */ /* 0x000fe400000000ff */
[C---:B------:R-:W-:Y:S02]  /*13620*/  PRMT R47, R38.reuse, 0x7610, R47 ;  /* 0x00007610262f7816 */ /* 0x040fe4000000002f */
[----:B------:R-:W-:-:S02]  /*13630*/  PRMT R50, R38, 0x7632, R50 ;  /* 0x0000763226327816 */ /* 0x000fc40000000032 */
[C---:B----4-:R-:W-:Y:S02]  /*13640*/  PRMT R53, R37.reuse, 0x7610, R53 ;  /* 0x0000761025357816 */ /* 0x050fe40000000035 */
[----:B------:R-:W-:Y:S02]  /*13650*/  PRMT R56, R37, 0x7632, R56 ;  /* 0x0000763225387816 */ /* 0x000fe40000000038 */
[----:B------:R-:W-:Y:S02]  /*13660*/  F2FP.F16.F32.PACK_AB R37, R51, R52 ;  /* 0x000000343325723e */ /* 0x000fe400000000ff */
[----:B------:R-:W-:Y:S02]  /*13670*/  F2FP.F16.F32.PACK_AB R38, R48, R49 ;  /* 0x000000313026723e */ /* 0x000fe400000000ff */
[----:B-1----:R-:W-:Y:S02]  /*13680*/  PRMT R59, R37, 0x7610, R59 ;  /* 0x00007610253b7816 */ /* 0x002fe4000000003b */
[----:B---3--:R-:W-:-:S02]  /*13690*/  PRMT R62, R38, 0x7610, R62 ;  /* 0x00007610263e7816 */ /* 0x008fc4000000003e */
[----:B------:R-:W-:Y:S01]  /*136a0*/  PRMT R63, R38, 0x7632, R63 ;  /* 0x00007632263f7816 */ /* 0x000fe2000000003f */
[----:B------:R1:W-:Y:S01]  /*136b0*/  STS.U16 [R20+0x2], R44 ;  /* 0x0000022c14007388 */ /* 0x0003e20000000400 */
[----:B------:R-:W-:-:S03]  /*136c0*/  F2FP.F16.F32.PACK_AB R38, R39, R40 ;  /* 0x000000282726723e */ /* 0x000fc600000000ff */
[----:B------:R3:W-:Y:S01]  /*136d0*/  STS.U16 [R20], R41 ;  /* 0x0000002914007388 */ /* 0x0007e20000000400 */
[----:B------:R-:W-:Y:S02]  /*136e0*/  PRMT R66, R38, 0x7632, R66 ;  /* 0x0000763226427816 */ /* 0x000fe40000000042 */
[----:B-1----:R-:W-:Y:S02]  /*136f0*/  PRMT R44, R37, 0x7632, R44 ;  /* 0x00007632252c7816 */ /* 0x002fe4000000002c */
[----:B------:R-:W-:Y:S02]  /*13700*/  F2FP.F16.F32.PACK_AB R37, R42, R43 ;  /* 0x0000002b2a25723e */ /* 0x000fe400000000ff */
[----:B---3--:R-:W-:Y:S01]  /*13710*/  F2FP.F16.F32.PACK_AB R41, R45, R46 ;  /* 0x0000002e2d29723e */ /* 0x008fe200000000ff */
        /* <DEDUP_REMOVED lines=36> */
[----:B--2---:R-:W-:-:S05]  /*13960*/  UIMAD.WIDE.U32 UR6, UR31, UR12, UR6 ;  /* 0x0000000c1f0672a5 */ /* 0x004fca000f8e0006 */
[----:B------:R-:W2:Y:S01]  /*13970*/  LDS R6, [UR30+0x420] ;  /* 0x0004201eff067984 */ /* 0x000ea20008000800 */
[----:B------:R-:W-:Y:S01]  /*13980*/  UIMAD UR7, UR31, UR13, UR7 ;  /* 0x0000000d1f0772a4 */ /* 0x000fe2000f8e0207 */
[----:B------:R-:W3:Y:S03]  /*13990*/  LDCU.64 UR12, c[0x0][0x560] ;  /* 0x0000ac00ff0c77ac */ /* 0x000ee60008000a00 */
[----:B0-----:R-:W-:Y:S01]  /*139a0*/  UIMAD.WIDE.U32 UR6, UR10, UR14, UR6 ;  /* 0x0000000e0a0672a5 */ /* 0x001fe2000f8e0006 */
[----:B------:R-:W-:-:S03]  /*139b0*/  FADD.FTZ R61, R61, R2 ;  /* 0x000000023d3d7221 */ /* 0x000fc60000010000 */
[----:B------:R-:W-:Y:S02]  /*139c0*/  UIMAD UR7, UR10, UR15, UR7 ;  /* 0x0000000f0a0772a4 */ /* 0x000fe4000f8e0207 */
[----:B------:R-:W-:Y:S01]  /*139d0*/  IADD3 R2, P0, PT, R21, UR6, RZ ;  /* 0x0000000615027c10 */ /* 0x000fe2000ff1e0ff */
[----:B------:R-:W-:-:S03]  /*139e0*/  FADD.FTZ R61, R61, R60 ;  /* 0x0000003c3d3d7221 */ /* 0x000fc60000010000 */
[----:B-1----:R-:W-:Y:S02]  /*139f0*/  IADD3.X R5, PT, PT, RZ, UR7, RZ, P0, !PT ;  /* 0x00000007ff057c10 */ /* 0x002fe400087fe4ff */
[----:B---3--:R-:W-:Y:S01]  /*13a00*/  LEA R4, P3, R2, UR12, 0x1 ;  /* 0x0000000c02047c11 */ /* 0x008fe2000f8608ff */
[----:B------:R-:W-:-:S03]  /*13a10*/  FADD.FTZ R58, R61, R58 ;  /* 0x0000003a3d3a7221 */ /* 0x000fc60000010000 */
[----:B------:R-:W-:Y:S01]  /*13a20*/  LEA.HI.X R5, R2, UR13, R5, 0x1, P3 ;  /* 0x0000000d02057c11 */ /* 0x000fe200098f0c05 */
[----:B------:R-:W-:Y:S01]  /*13a30*/  FADD.FTZ R58, R58, R57 ;  /* 0x000000393a3a7221 */ /* 0x000fe20000010000 */
[-C--:B--2---:R-:W-:Y:S02]  /*13a40*/  ISETP.GE.AND P2, PT, R21, R6.reuse, PT ;  /* 0x000000061500720c */ /* 0x084fe40003f46270 */
        /* <DEDUP_REMOVED lines=51> */
[----:B------:R-:W-:Y:S02]  /*13d80*/  UIADD3 UR24, UP3, UPT, UR24, -0x400, URZ ;  /* 0xfffffc0018187890 */ /* 0x000fe4000ff7e0ff */
[----:B------:R-:W-:Y:S02]  /*13d90*/  UIADD3.X UR28, UPT, UPT, UR28, -0x1, URZ, UP1, !UPT ;  /* 0xffffffff1c1c7890 */ /* 0x000fe40008ffe4ff */
[----:B------:R-:W-:Y:S02]  /*13da0*/  UIADD3.X UR21, UPT, UPT, UR21, -0x1, URZ, UP2, !UPT ;  /* 0xffffffff15157890 */ /* 0x000fe400097fe4ff */
[----:B------:R-:W-:Y:S01]  /*13db0*/  UIADD3.X UR25, UPT, UPT, UR25, -0x1, URZ, UP3, !UPT ;  /* 0xffffffff19197890 */ /* 0x000fe20009ffe4ff */
[----:B------:R-:W-:Y:S01]  /*13dc0*/  UMOV UR20, UR6 ;  /* 0x0000000600147c82 */ /* 0x000fe20008000000 */
[----:B0-----:R-:W-:Y:S10]  /*13dd0*/  BRA.U UP0, `(.L_x_13876) ;  /* 0xfffffecd00487547 */ /* 0x001ff4000b83ffff */
.L_x_13761:
        /* <DEDUP_REMOVED lines=33> */
.L_x_13878:
[----:B------:R-:W-:Y:S05]  /*13ff0*/  BSYNC.RECONVERGENT B0 ;  /* 0x0000000000007941 */ /* 0x000fea0003800200 */
.L_x_13877:
        /* <DEDUP_REMOVED lines=31> */
.L_x_13880:
[----:B------:R-:W-:Y:S05]  /*141f0*/  BSYNC.RECONVERGENT B0 ;  /* 0x0000000000007941 */ /* 0x000fea0003800200 */
.L_x_13879:
        /* <DEDUP_REMOVED lines=11> */
.L_x_13881:
        /* <DEDUP_REMOVED lines=19> */
.L_x_13882:
        /* <DEDUP_REMOVED lines=10> */
.L_x_18742:


//--------------------- .text._Z25selective_scan_bwd_kernelI32Selective_Scan_bwd_kernel_traitsILi32ELi16ELb1ELb0ELb0ELb0ELb0EN3c104HalfENS1_7complexIfEEEEv12SSMParamsBwd --------------------------
	.section	.text._Z25selective_scan_bwd_kernelI32Selective_Scan_bwd_kernel_traitsILi32ELi16ELb1ELb0ELb0ELb0ELb0EN3c104HalfENS1_7complexIfEEEEv12SSMParamsBwd,"ax",@progbits
	.align	128
        .global         _Z25selective_scan_bwd_kernelI32Selective_Scan_bwd_kernel_traitsILi32ELi16ELb1ELb0ELb0ELb0ELb0EN3c104HalfENS1_7complexIfEEEEv12SSMParamsBwd
        .type           _Z25selective_scan_bwd_kernelI32Selective_Scan_bwd_kernel_traitsILi32ELi16ELb1ELb0ELb0ELb0ELb0EN3c104HalfENS1_7complexIfEEEEv12SSMParamsBwd,@function
        .size           _Z25selective_scan_bwd_kernelI32Selective_Scan_bwd_kernel_traitsILi32ELi16ELb1ELb0ELb0ELb0ELb0EN3c104HalfENS1_7complexIfEEEEv12SSMParamsBwd,(.L_x_18743 - _Z25selective_scan_bwd_kernelI32Selective_Scan_bwd_kernel_traitsILi32ELi16ELb1ELb0ELb0ELb0ELb0EN3c104HalfENS1_7complexIfEEEEv12SSMParamsBwd)
        .other          _Z25selective_scan_bwd_kernelI32Selective_Scan_bwd_kernel_traitsILi32ELi16ELb1ELb0ELb0ELb0ELb0EN3c104HalfENS1_7complexIfEEEEv12SSMParamsBwd,@"STO_CUDA_ENTRY STV_DEFAULT"
_Z25selective_scan_bwd_kernelI32Selective_Scan_bwd_kernel_traitsILi32ELi16ELb1ELb0ELb0ELb0ELb0EN3c104HalfENS1_7complexIfEEEEv12SSMParamsBwd:
.text._Z25selective_scan_bwd_kernelI32Selective_Scan_bwd_kernel_traitsILi32ELi16ELb1ELb0ELb0ELb0ELb0EN3c104HalfENS1_7complexIfEEEEv12SSMParamsBwd:
        /* <DEDUP_REMOVED lines=42> */
[----:B-1----:R-:W-:Y:S02]  /*02a0*/  UIMAD.WIDE.U32 UR20, UR25, UR26, URZ ;  /* 0x0000001a191472a5 */ /* 0x002fe4000f8e00ff */
[----:B------:R-:W-:Y:S02]  /*02b0*/  UIADD3 UR31, UP1, UPT, UR19, UR6, URZ ;  /* 0x00000006131f7290 */ /* 0x000fe4000ff3e0ff */
[----:B------:R-:W-:Y:S02]  /*02c0*/  UIADD3 UR29, UP3, UPT, UR19, UR18, URZ ;  /* 0x00000012131d7290 */ /* 0x000fe4000ff7e0ff */
[----:B------:R-:W-:Y:S02]  /*02d0*/  USHF.R.S32.HI UR18, URZ, 0x1f, UR19 ;  /* 0x0000001fff127899 */ /* 0x000fe40008011413 */
[----:B------:R-:W-:Y:S01]  /*02e0*/  ULEA UR30, UP2, UR31, UR12, 0x1 ;  /* 0x0000000c1f1e7291 */ /* 0x000fe2000f8408ff */
[----:B------:R-:W1:Y:S01]  /*02f0*/  LDCU.64 UR32, c[0x0][0x3d8] ;  /* 0x00007b00ff2077ac */ /* 0x000e620008000a00 */
[----:B------:R-:W-:Y:S01]  /*0300*/  UIADD3.X UR12, UPT, UPT, UR18, UR7, URZ, UP1, !UPT ;  /* 0x00000007120c7290 */ /* 0x000fe20008ffe4ff */
[----:B------:R-:W2:Y:S03]  /*0310*/  @UP0 LDCU.64 UR34, c[0x0][0x480] ;  /* 0x00009000ff2207ac */ /* 0x000ea60008000a00 */
[----:B------:R-:W-:-:S02]  /*0320*/  ULEA.HI.X UR31, UR31, UR13, UR12, 0x1, UP2 ;  /* 0x0000000d1f1f7291 */ /* 0x000fc400090f0c0c */
[----:B------:R-:W-:Y:S01]  /*0330*/  UIMAD UR13, UR25, UR27, UR21 ;  /* 0x0000001b190d72a4 */ /* 0x000fe2000f8e0215 */
[----:B------:R-:W4:Y:S01]  /*0340*/  @UP0 LDCU UR21, c[0x0][0x384] ;  /* 0x00007080ff1507ac */ /* 0x000f220008000800 */
[----:B------:R-:W-:Y:S02]  /*0350*/  ULEA UR28, UP4, UR29, UR14, 0x1 ;  /* 0x0000000e1d1c7291 */ /* 0x000fe4000f8808ff */
[----:B------:R-:W-:Y:S01]  /*0360*/  UIADD3.X UR9, UPT, UPT, UR18, UR9, URZ, UP3, !UPT ;  /* 0x0000000912097290 */ /* 0x000fe20009ffe4ff */
[----:B------:R-:W3:Y:S03]  /*0370*/  LDCU.64 UR10, c[0x0][0x4a0] ;  /* 0x00009400ff0a77ac */ /* 0x000ee60008000a00 */
[----:B------:R-:W-:Y:S02]  /*0380*/  ULEA.HI.X UR29, UR29, UR15, UR9, 0x1, UP4 ;  /* 0x0000000f1d1d7291 */ /* 0x000fe4000a0f0c09 */
[----:B0-----:R-:W-:Y:S01]  /*0390*/  UIMAD.WIDE.U32 UR14, UR8, UR16, URZ ;  /* 0x00000010080e72a5 */ /* 0x001fe2000f8e00ff */
[----:B------:R-:W0:Y:S01]  /*03a0*/  @UP0 LDCU UR16, c[0x0][0x38c] ;  /* 0x00007180ff1007ac */ /* 0x000e220008000800 */
[----:B-1----:R-:W-:-:S04]  /*03b0*/  UIMAD.WIDE.U32 UR6, UR8, UR32, URZ ;  /* 0x00000020080672a5 */ /* 0x002fc8000f8e00ff */
[----:B------:R-:W-:Y:S02]  /*03c0*/  UIMAD UR9, UR8, UR33, UR7 ;  /* 0x00000021080972a4 */ /* 0x000fe4000f8e0207 */
[----:B------:R-:W-:Y:S02]  /*03d0*/  ULEA UR7, UP1, UR6, UR4, 0x3 ;  /* 0x0000000406077291 */ /* 0x000fe4000f8218ff */
[----:B----4-:R-:W-:Y:S01]  /*03e0*/  @UP0 UIMAD UR4, UR25, UR21, UR8 ;  /* 0x00000015190402a4 */ /* 0x010fe2000f8e0208 */
[----:B------:R-:W1:Y:S03]  /*03f0*/  LDCU.64 UR32, c[0x0][0x448] ;  /* 0x00008900ff2077ac */ /* 0x000e660008000a00 */
[----:B------:R-:W-:Y:S02]  /*0400*/  @UP0 UIMAD UR4, UR4, UR24, URZ ;  /* 0x00000018040402a4 */ /* 0x000fe4000f8e02ff */
[----:B------:R-:W-:-:S02]  /*0410*/  ULEA.HI.X UR9, UR6, UR5, UR9, 0x3, UP1 ;  /* 0x0000000506097291 */ /* 0x000fc400088f1c09 */
[----:B0-----:R-:W-:Y:S01]  /*0420*/  @UP0 UIMAD UR6, UR4, UR16, URZ ;  /* 0x00000010040602a4 */ /* 0x001fe2000f8e02ff */
[----:B------:R-:W-:Y:S02]  /*0430*/  UMOV UR5, URZ ;  /* 0x000000ff00057c82 */ /* 0x000fe40008000000 */
[----:B------:R-:W-:Y:S01]  /*0440*/  UMOV UR4, URZ ;  /* 0x000000ff00047c82 */ /* 0x000fe20008000000 */
[----:B------:R-:W-:Y:S01]  /*0450*/  UMOV UR12, UR20 ;  /* 0x00000014000c7c82 */ /* 0x000fe20008000000 */
[----:B--2---:R-:W-:Y:S02]  /*0460*/  @UP0 UIMAD.WIDE UR4, UR6, 0x10, UR34 ;  /* 0x00000010060408a5 */ /* 0x004fe4000f8e0222 */
[----:B------:R-:W-:Y:S02]  /*0470*/  UISETP.GE.AND UP0, UPT, UR24, 0x1, UPT ;  /* 0x000000011800788c */ /* 0x000fe4000bf06270 */
[----:B---3--:R-:W-:-:S04]  /*0480*/  UIMAD.WIDE.U32 UR12, UR8, UR10, UR12 ;  /* 0x0000000a080c72a5 */ /* 0x008fc8000f8e000c */
[----:B------:R-:W-:Y:S02]  /*0490*/  UIMAD UR11, UR8, UR11, UR13 ;  /* 0x0000000b080b72a4 */ /* 0x000fe4000f8e020d */
[----:B------:R-:W-:Y:S01]  /*04a0*/  UIADD3 UR19, UP2, UPT, UR19, UR12, URZ ;  /* 0x0000000c13137290 */ /* 0x000fe2000ff5e0ff */
[----:B------:R-:W-:Y:S01]  /*04b0*/  CS2R R22, SRZ ;  /* 0x0000000000167805 */ /* 0x000fe2000001ff00 */
[----:B------:R-:W-:Y:S02]  /*04c0*/  UIMAD UR17, UR8, UR17, UR15 ;  /* 0x00000011081172a4 */ /* 0x000fe4000f8e020f */
[----:B------:R-:W-:Y:S02]  /*04d0*/  UIADD3.X UR27, UPT, UPT, UR18, UR11, URZ, UP2, !UPT ;  /* 0x0000000b121b7290 */ /* 0x000fe400097fe4ff */
[----:B-1----:R-:W-:Y:S02]  /*04e0*/  ULEA UR12, UP1, UR14, UR32, 0x3 ;  /* 0x000000200e0c7291 */ /* 0x002fe4000f8218ff */
[----:B------:R-:W-:-:S02]  /*04f0*/  ULEA UR26, UP2, UR19, UR36, 0x1 ;  /* 0x00000024131a7291 */ /* 0x000fc4000f8408ff */
        /* <DEDUP_REMOVED lines=10> */
[----:B--2---:R-:W-:-:S04]  /*05a0*/  UIMAD.WIDE.U32 UR10, UR8, UR14, URZ ;  /* 0x0000000e080a72a5 */ /* 0x004fc8000f8e00ff */
[----:B------:R-:W-:Y:S02]  /*05b0*/  UIMAD UR14, UR8, UR15, UR11 ;  /* 0x0000000f080e72a4 */ /* 0x000fe4000f8e020b */
[----:B-1----:R-:W-:Y:S01]  /*05c0*/  ULEA UR24, UR24, UR6, 0x18 ;  /* 0x0000000618187291 */ /* 0x002fe2000f8ec0ff */
[----:B------:R-:W1:Y:S01]  /*05d0*/  LDCU UR15, c[0x0][0x394] ;  /* 0x00007280ff0f77ac */ /* 0x000e620008000800 */
[C---:B0-----:R-:W-:Y:S02]  /*05e0*/  SHF.L.U32 R0, R24.reuse, 0x1, RZ ;  /* 0x0000000118007819 */ /* 0x041fe400000006ff */
[----:B------:R-:W-:Y:S02]  /*05f0*/  LOP3.LUT R206, R24, 0x1f, RZ, 0xc0, !PT ;  /* 0x0000001f18ce7812 */ /* 0x000fe400078ec0ff */
[----:B------:R-:W-:Y:S02]  /*0600*/  LOP3.LUT R25, R0, 0x7c0, RZ, 0xc0, !PT ;  /* 0x000007c000197812 */ /* 0x000fe400078ec0ff */
[----:B------:R-:W-:-:S02]  /*0610*/  LEA R207, R24, UR24, 0x3 ;  /* 0x0000001818cf7c11 */ /* 0x000fc4000f8e18ff */
[----:B------:R-:W-:-:S07]  /*0620*/  LOP3.LUT R25, R25, 0x1f, R24, 0xf8, !PT ;  /* 0x0000001f19197812 */ /* 0x000fce00078ef818 */
.L_x_13903:
[----:B------:R-:W-:Y:S01]  /*0630*/  BAR.SYNC.DEFER_BLOCKING 0x0 ;  /* 0x0000000000007b1d */ /* 0x000fe20000010000 */
[----:B0-----:R-:W-:Y:S02]  /*0640*/  MOV R2, UR16 ;  /* 0x0000001000027c02 */ /* 0x001fe40008000f00 */
[----:B------:R-:W-:-:S03]  /*0650*/  MOV R3, UR17 ;  /* 0x0000001100037c02 */ /* 0x000fc60008000f00 */
[----:B------:R-:W0:Y:S01]  /*0660*/  S2R R26, SR_LANEID ;  /* 0x00000000001a7919 */ /* 0x000e220000000000 */
[----:B------:R-:W-:Y:S01]  /*0670*/  IMAD.WIDE.U32 R2, R25, 0x10, R2 ;  /* 0x0000001019027825 */ /* 0x000fe200078e0002 */
[----:B------:R-:W-:Y:S01]  /*0680*/  MOV R12, UR28 ;  /* 0x0000001c000c7c02 */ /* 0x000fe20008000f00 */
[----:B------:R-:W2:Y:S03]  /*0690*/  LDCU UR6, c[0x0][0x38c] ;  /* 0x00007180ff0677ac */ /* 0x000ea60008000800 */
[----:B------:R-:W3:Y:S04]  /*06a0*/  LDG.E.128 R4, desc[UR22][R2.64] ;  /* 0x0000001602047981 */ /* 0x000ee8000c1e1d00 */
[----:B------:R-:W4:Y:S01]  /*06b0*/  LDG.E.128 R8, desc[UR22][R2.64+0x200] ;  /* 0x0002001602087981 */ /* 0x000f22000c1e1d00 */
[----:B------:R-:W-:-:S03]  /*06c0*/  MOV R13, UR29 ;  /* 0x0000001d000d7c02 */ /* 0x000fc60008000f00 */
[----:B------:R-:W-:Y:S01]  /*06d0*/  IMAD.WIDE.U32 R12, R25, 0x10, R12 ;  /* 0x00000010190c7825 */ /* 0x000fe200078e000c */
[----:B0-----:R-:W-:-:S04]  /*06e0*/  LEA R27, R26, UR24, 0x4 ;  /* 0x000000181a1b7c11 */ /* 0x001fc8000f8e20ff */
[----:B------:R-:W-:Y:S01]  /*06f0*/  LEA R28, R26, R27, 0x4 ;  /* 0x0000001b1a1c7211 */ /* 0x000fe200078e20ff */
[----:B---3--:R-:W-:Y:S04]  /*0700*/  STS.128 [R27], R4 ;  /* 0x000000041b007388 */ /* 0x008fe80000000c00 */
[----:B----4-:R-:W-:Y:S01]  /*0710*/  STS.128 [R27+0x200], R8 ;  /* 0x000200081b007388 */ /* 0x010fe20000000c00 */
[----:B------:R-:W-:-:S03]  /*0720*/  NOP ;  /* 0x0000000000007918 */ /* 0x000fc60000000000 */
[----:B------:R-:W0:Y:S04]  /*0730*/  LDS.128 R16, [R28] ;  /* 0x000000001c107984 */ /* 0x000e280000000c00 */
[----:B------:R-:W3:Y:S01]  /*0740*/  LDS.128 R44, [R28+0x10] ;  /* 0x000010001c2c7984 */ /* 0x000ee20000000c00 */
[----:B------:R-:W-:Y:S06]  /*0750*/  BAR.SYNC.DEFER_BLOCKING 0x0 ;  /* 0x0000000000007b1d */ /* 0x000fec0000010000 */
[----:B------:R-:W4:Y:S04]  /*0760*/  LDG.E.128 R32, desc[UR22][R12.64] ;  /* 0x000000160c207981 */ /* 0x000f28000c1e1d00 */
[----:B------:R-:W2:Y:S01]  /*0770*/  LDG.E.128 R36, desc[UR22][R12.64+0x200] ;  /* 0x000200160c247981 */ /* 0x000ea2000c1e1d00 */
[----:B------:R-:W-:-:S02]  /*0780*/  MOV R2, UR26 ;  /* 0x0000001a00027c02 */ /* 0x000fc40008000f00 */
[----:B------:R-:W-:-:S03]  /*0790*/  MOV R3, UR27 ;  /* 0x0000001b00037c02 */ /* 0x000fc60008000f00 */
[----:B------:R-:W-:Y:S01]  /*07a0*/  IMAD.WIDE.U32 R2, R25, 0x10, R2 ;  /* 0x0000001019027825 */ /* 0x000fe200078e0002 */
[----:B----4-:R4:W-:Y:S04]  /*07b0*/  STS.128 [R27], R32 ;  /* 0x000000201b007388 */ /* 0x0109e80000000c00 */
[----:B--2---:R2:W-:Y:S01]  /*07c0*/  STS.128 [R27+0x200], R36 ;  /* 0x000200241b007388 */ /* 0x0045e20000000c00 */
[----:B------:R-:W-:-:S03]  /*07d0*/  NOP ;  /* 0x0000000000007918 */ /* 0x000fc60000000000 */
[----:B------:R-:W-:Y:S04]  /*07e0*/  LDS.128 R8, [R28] ;  /* 0x000000001c087984 */ /* 0x000fe80000000c00 */
[----:B------:R-:W-:Y:S01]  /*07f0*/  LDS.128 R4, [R28+0x10] ;  /* 0x000010001c047984 */ /* 0x000fe20000000c00 */
[----:B------:R-:W-:Y:S06]  /*0800*/  BAR.SYNC.DEFER_BLOCKING 0x0 ;  /* 0x0000000000007b1d */ /* 0x000fec0000010000 */
[----:B------:R-:W3:Y:S04]  /*0810*/  LDG.E.128 R40, desc[UR22][R2.64] ;  /* 0x0000001602287981 */ /* 0x000ee8000c1e1d00 */
[----:B------:R-:W3:Y:S01]  /*0820*/  LDG.E.128 R12, desc[UR22][R2.64+0x200] ;  /* 0x00020016020c7981 */ /* 0x000ee2000c1e1d00 */
[--C-:B0-----:R-:W-:Y:S01]  /*0830*/  HADD2.F32 R29, -RZ, R16.reuse.H0_H0 ;  /* 0x20000010ff1d7230 */ /* 0x101fe20000004100 */
[----:B------:R-:W-:Y:S01]  /*0840*/  UISETP.GE.AND UP0, UPT, UR6, 0x1, UPT ;  /* 0x000000010600788c */ /* 0x000fe2000bf06270 */
[----:B------:R-:W-:-:S02]  /*0850*/  HADD2.F32 R30, -RZ, R16.H1_H1 ;  /* 0x30000010ff1e7230 */ /* 0x000fc40000004100 */
[----:B------:R-:W-:Y:S02]  /*0860*/  HFMA2 R60, -RZ, RZ, 0, 0 ;  /* 0x00000000ff3c7431 */ /* 0x000fe400000001ff */
[--C-:B------:R-:W-:Y:S02]  /*0870*/  HADD2.F32 R31, -RZ, R17.reuse.H0_H0 ;  /* 0x20000011ff1f7230 */ /* 0x100fe40000004100 */
[----:B------:R-:W-:Y:S02]  /*0880*/  HFMA2 R68, -RZ, RZ, 0, 0 ;  /* 0x00000000ff447431 */ /* 0x000fe400000001ff */
[----:B----4-:R-:W-:Y:S02]  /*0890*/  HADD2.F32 R32, -RZ, R17.H1_H1 ;  /* 0x30000011ff207230 */ /* 0x010fe40000004100 */
[----:B------:R-:W-:Y:S02]  /*08a0*/  HFMA2 R17, -RZ, RZ, 0, 0 ;  /* 0x00000000ff117431 */ /* 0x000fe400000001ff */
[--C-:B------:R-:W-:Y:S01]  /*08b0*/  HADD2.F32 R33, -RZ, R18.reuse.H0_H0 ;  /* 0x20000012ff217230 */ /* 0x100fe20000004100 */
[----:B------:R-:W-:Y:S01]  /*08c0*/  MOV R66, RZ ;  /* 0x000000ff00427202 */ /* 0x000fe20000000f00 */
[----:B------:R-:W-:Y:S01]  /*08d0*/  HADD2.F32 R34, -RZ, R18.H1_H1 ;  /* 0x30000012ff227230 */ /* 0x000fe20000004100 */
[----:B------:R-:W-:Y:S01]  /*08e0*/  CS2R R70, SRZ ;  /* 0x0000000000467805 */ /* 0x000fe2000001ff00 */
[--C-:B------:R-:W-:Y:S01]  /*08f0*/  HADD2.F32 R35, -RZ, R19.reuse.H0_H0 ;  /* 0x20000013ff237230 */ /* 0x100fe20000004100 */
[----:B------:R-:W-:Y:S01]  /*0900*/  CS2R R58, SRZ ;  /* 0x00000000003a7805 */ /* 0x000fe2000001ff00 */
[----:B--2---:R-:W-:Y:S01]  /*0910*/  HADD2.F32 R36, -RZ, R19.H1_H1 ;  /* 0x30000013ff247230 */ /* 0x004fe20000004100 */
[----:B------:R-:W-:Y:S01]  /*0920*/  MOV R63, RZ ;  /* 0x000000ff003f7202 */ /* 0x000fe20000000f00 */
[----:B---3--:R-:W-:-:S02]  /*0930*/  HADD2.F32 R37, -RZ, R44.H0_H0 ;  /* 0x2000002cff257230 */ /* 0x008fc40000004100 */
[----:B------:R-:W-:Y:S02]  /*0940*/  HADD2.F32 R38, -RZ, R44.H1_H1 ;  /* 0x3000002cff267230 */ /* 0x000fe40000004100 */
[----:B------:R-:W-:Y:S02]  /*0950*/  HADD2.F32 R39, -RZ, R45.H0_H0 ;  /* 0x2000002dff277230 */ /* 0x000fe40000004100 */
[----:B------:R-:W-:Y:S01]  /*0960*/  HADD2.F32 R44, -RZ, R47.H1_H1 ;  /* 0x3000002fff2c7230 */ /* 0x000fe20000004100 */
[----:B------:R0:W-:Y:S04]  /*0970*/  STS.128 [R27], R40 ;  /* 0x000000281b007388 */ /* 0x0001e80000000c00 */
[----:B------:R-:W-:Y:S01]  /*0980*/  STS.128 [R27+0x200], R12 ;  /* 0x0002000c1b007388 */ /* 0x000fe20000000c00 */
[----:B------:R-:W-:-:S03]  /*0990*/  NOP ;  /* 0x0000000000007918 */ /* 0x000fc60000000000 */
[----:B------:R-:W2:Y:S04]  /*09a0*/  LDS.128 R48, [R28] ;  /* 0x000000001c307984 */ /* 0x000ea80000000c00 */
[----:B------:R-:W3:Y:S01]  /*09b0*/  LDS.128 R52, [R28+0x10] ;  /* 0x000010001c347984 */ /* 0x000ee20000000c00 */
[----:B0-----:R-:W-:Y:S02]  /*09c0*/  HADD2.F32 R40, -RZ, R45.H1_H1 ;  /* 0x3000002dff287230 */ /* 0x001fe40000004100 */
[--C-:B------:R-:W-:Y:S02]  /*09d0*/  HADD2.F32 R41, -RZ, R46.reuse.H0_H0 ;  /* 0x2000002eff297230 */ /* 0x100fe40000004100 */
[----:B------:R-:W-:Y:S02]  /*09e0*/  HADD2.F32 R42, -RZ, R46.H1_H1 ;  /* 0x3000002eff2a7230 */ /* 0x000fe40000004100 */
[----:B------:R-:W-:Y:S01]  /*09f0*/  HADD2.F32 R43, -RZ, R47.H0_H0 ;  /* 0x2000002fff2b7230 */ /* 0x000fe20000004100 */
[----:B------:R-:W-:Y:S01]  /*0a00*/  MOV R47, RZ ;  /* 0x000000ff002f7202 */ /* 0x000fe20000000f00 */
[----:B--2---:R-:W-:-:S02]  /*0a10*/  HADD2.F32 R3, -RZ, R48.H0_H0 ;  /* 0x20000030ff037230 */ /* 0x004fc40000004100 */
[----:B------:R-:W-:Y:S02]  /*0a20*/  HADD2.F32 R73, -RZ, R48.H1_H1 ;  /* 0x30000030ff497230 */ /* 0x000fe40000004100 */
[--C-:B------:R-:W-:Y:S02]  /*0a30*/  HADD2.F32 R74, -RZ, R49.reuse.H0_H0 ;  /* 0x20000031ff4a7230 */ /* 0x100fe40000004100 */
[----:B------:R-:W-:Y:S01]  /*0a40*/  FFMA.FTZ R22, R3, R29, R22 ;  /* 0x0000001d03167223 */ /* 0x000fe20000010016 */
[----:B------:R-:W-:Y:S01]  /*0a50*/  HADD2.F32 R75, -RZ, R49.H1_H1 ;  /* 0x30000031ff4b7230 */ /* 0x000fe20000004100 */
[----:B------:R-:W-:Y:S01]  /*0a60*/  MOV R49, RZ ;  /* 0x000000ff00317202 */ /* 0x000fe20000000f00 */
[--C-:B------:R-:W-:Y:S02]  /*0a70*/  HADD2.F32 R76, -RZ, R50.reuse.H0_H0 ;  /* 0x20000032ff4c7230 */ /* 0x100fe40000004100 */
[----:B------:R-:W-:Y:S01]  /*0a80*/  FFMA.FTZ R13, R73, R30, R22 ;  /* 0x0000001e490d7223 */ /* 0x000fe20000010016 */
[----:B------:R-:W-:-:S02]  /*0a90*/  HADD2.F32 R77, -RZ, R50.H1_H1 ;  /* 0x30000032ff4d7230 */ /* 0x000fc40000004100 */
[----:B------:R-:W-:Y:S02]  /*0aa0*/  HFMA2 R50, -RZ, RZ, 0, 0 ;  /* 0x00000000ff327431 */ /* 0x000fe400000001ff */
[--C-:B------:R-:W-:Y:S02]  /*0ab0*/  HADD2.F32 R78, -RZ, R51.reuse.H0_H0 ;  /* 0x20000033ff4e7230 */ /* 0x100fe40000004100 */
[----:B------:R-:W-:Y:S01]  /*0ac0*/  FFMA.FTZ R0, R74, R31, R13 ;  /* 0x0000001f4a007223 */ /* 0x000fe2000001000d */
[----:B------:R-:W-:Y:S02]  /*0ad0*/  HADD2.F32 R79, -RZ, R51.H1_H1 ;  /* 0x30000033ff4f7230 */ /* 0x000fe40000004100 */
[----:B-----5:R-:W-:Y:S01]  /*0ae0*/  FMUL.FTZ R56, R3, R20 ;  /* 0x0000001403387220 */ /* 0x020fe20000410000 */
[--C-:B---3--:R-:W-:Y:S02]  /*0af0*/  HADD2.F32 R80, -RZ, R52.reuse.H0_H0 ;  /* 0x20000034ff507230 */ /* 0x108fe40000004100 */
[----:B------:R-:W-:Y:S01]  /*0b00*/  FFMA.FTZ R13, R75, R32, R0 ;  /* 0x000000204b0d7223 */ /* 0x000fe20000010000 */
[----:B------:R-:W-:-:S02]  /*0b10*/  HADD2.F32 R81, -RZ, R52.H1_H1 ;  /* 0x30000034ff517230 */ /* 0x000fc40000004100 */
[----:B------:R-:W-:Y:S01]  /*0b20*/  FMUL.FTZ R57, R73, R20 ;  /* 0x0000001449397220 */ /* 0x000fe20000410000 */
[--C-:B------:R-:W-:Y:S02]  /*0b30*/  HADD2.F32 R82, -RZ, R53.reuse.H0_H0 ;  /* 0x20000035ff527230 */ /* 0x100fe40000004100 */
[----:B------:R-:W-:Y:S01]  /*0b40*/  FFMA.FTZ R0, R76, R33, R13 ;  /* 0x000000214c007223 */ /* 0x000fe2000001000d */
[----:B------:R-:W-:Y:S01]  /*0b50*/  HADD2.F32 R83, -RZ, R53.H1_H1 ;  /* 0x30000035ff537230 */ /* 0x000fe20000004100 */
[----:B------:R-:W-:Y:S01]  /*0b60*/  CS2R R52, SRZ ;  /* 0x0000000000347805 */ /* 0x000fe2000001ff00 */
[--C-:B------:R-:W-:Y:S02]  /*0b70*/  HADD2.F32 R84, -RZ, R54.reuse.H0_H0 ;  /* 0x20000036ff547230 */ /* 0x100fe40000004100 */
[----:B------:R-:W-:Y:S01]  /*0b80*/  FFMA.FTZ R13, R77, R34, R0 ;  /* 0x000000224d0d7223 */ /* 0x000fe20000010000 */
[----:B------:R-:W-:Y:S02]  /*0b90*/  HADD2.F32 R85, -RZ, R54.H1_H1 ;  /* 0x30000036ff557230 */ /* 0x000fe40000004100 */
[----:B------:R-:W-:Y:S01]  /*0ba0*/  FMUL.FTZ R62, R74, R20 ;  /* 0x000000144a3e7220 */ /* 0x000fe20000410000 */
[----:B------:R-:W-:-:S02]  /*0bb0*/  HADD2.F32 R86, -RZ, R55.H0_H0 ;  /* 0x20000037ff567230 */ /* 0x000fc40000004100 */
[----:B------:R-:W-:Y:S01]  /*0bc0*/  FFMA.FTZ R0, R78, R35, R13 ;  /* 0x000000234e007223 */ /* 0x000fe2000001000d */
[----:B------:R-:W-:Y:S01]  /*0bd0*/  HADD2.F32 R87, -RZ, R55.H1_H1 ;  /* 0x30000037ff577230 */ /* 0x000fe20000004100 */
[----:B------:R-:W-:Y:S01]  /*0be0*/  CS2R R54, SRZ ;  /* 0x0000000000367805 */ /* 0x000fe2000001ff00 */
[----:B------:R-:W-:Y:S01]  /*0bf0*/  FMUL.FTZ R51, R75, R20 ;  /* 0x000000144b337220 */ /* 0x000fe20000410000 */
[----:B------:R-:W-:Y:S01]  /*0c00*/  FFMA.FTZ R13, R79, R36, R0 ;  /* 0x000000244f0d7223 */ /* 0x000fe20000010000 */
[-C--:B------:R-:W-:Y:S01]  /*0c10*/  FMUL.FTZ R64, R76, R20.reuse ;  /* 0x000000144c407220 */ /* 0x080fe20000410000 */
[-C--:B------:R-:W-:Y:S01]  /*0c20*/  FMUL.FTZ R67, R77, R20.reuse ;  /* 0x000000144d437220 */ /* 0x080fe20000410000 */
[-C--:B------:R-:W-:Y:S01]  /*0c30*/  FMUL.FTZ R65, R78, R20.reuse ;  /* 0x000000144e417220 */ /* 0x080fe20000410000 */
[C---:B------:R-:W-:Y:S01]  /*0c40*/  FFMA.FTZ R0, R80.reuse, R37, R13 ;  /* 0x0000002550007223 */ /* 0x040fe2000001000d */
[-C--:B------:R-:W-:Y:S01]  /*0c50*/  FMUL.FTZ R72, R79, R20.reuse ;  /* 0x000000144f487220 */ /* 0x080fe20000410000 */
[-C--:B------:R-:W-:Y:S01]  /*0c60*/  FMUL.FTZ R48, R80, R20.reuse ;  /* 0x0000001450307220 */ /* 0x080fe20000410000 */
[C---:B------:R-:W-:Y:S01]  /*0c70*/  FMUL.FTZ R61, R81.reuse, R20 ;  /* 0x00000014513d7220 */ /* 0x040fe20000410000 */
        /* <DEDUP_REMOVED lines=8> */
[----:B------:R-:W-:-:S04]  /*0d00*/  FFMA.FTZ R13, R83, R40, R0 ;  /* 0x00000028530d7223 */ /* 0x000fc80000010000 */
[----:B------:R-:W-:-:S04]  /*0d10*/  FFMA.FTZ R0, R84, R41, R13 ;  /* 0x0000002954007223 */ /* 0x000fc8000001000d */
[----:B------:R-:W-:-:S04]  /*0d20*/  FFMA.FTZ R13, R85, R42, R0 ;  /* 0x0000002a550d7223 */ /* 0x000fc80000010000 */
[----:B------:R-:W-:-:S04]  /*0d30*/  FFMA.FTZ R22, R86, R43, R13 ;  /* 0x0000002b56167223 */ /* 0x000fc8000001000d */
[----:B------:R-:W-:Y:S01]  /*0d40*/  FFMA.FTZ R22, R87, R44, R22 ;  /* 0x0000002c57167223 */ /* 0x000fe20000010016 */
[----:B------:R-:W-:Y:S06]  /*0d50*/  BAR.SYNC.DEFER_BLOCKING 0x0 ;  /* 0x0000000000007b1d */ /* 0x000fec0000010000 */
[----:B------:R-:W-:Y:S05]  /*0d60*/  BRA.U !UP0, `(.L_x_13884) ;  /* 0x0000005508bc7547 */ /* 0x000fea000b800000 */
[--C-:B------:R-:W-:Y:S01]  /*0d70*/  HADD2.F32 R92, -RZ, R10.reuse.H0_H0 ;  /* 0x2000000aff5c7230 */ /* 0x100fe20000004100 */
[----:B------:R-:W0:Y:S01]  /*0d80*/  LDC.64 R126, c[0x0][0x3e0] ;  /* 0x0000f800ff7e7b82 */ /* 0x000e220000000a00 */
[----:B------:R-:W-:Y:S01]  /*0d90*/  HADD2.F32 R14, -RZ, R10.H1_H1 ;  /* 0x3000000aff0e7230 */ /* 0x000fe20000004100 */
[----:B-1----:R-:W-:Y:S01]  /*0da0*/  UISETP.NE.AND UP0, UPT, UR15, 0x1, UPT ;  /* 0x000000010f00788c */ /* 0x002fe2000bf05270 */
[--C-:B------:R-:W-:Y:S01]  /*0db0*/  HADD2.F32 R94, -RZ, R11.reuse.H0_H0 ;  /* 0x2000000bff5e7230 */ /* 0x100fe20000004100 */
[----:B------:R-:W-:Y:S01]  /*0dc0*/  UIADD3 UR6, UPT, UPT, UR15, -0x1, URZ ;  /* 0xffffffff0f067890 */ /* 0x000fe2000fffe0ff */
[----:B------:R-:W-:Y:S02]  /*0dd0*/  HADD2.F32 R96, -RZ, R11.H1_H1 ;  /* 0x3000000bff607230 */ /* 0x000fe40000004100 */
[----:B------:R-:W-:Y:S01]  /*0de0*/  FADD.FTZ R92, R92, R21 ;  /* 0x000000155c5c7221 */ /* 0x000fe20000010000 */
[----:B------:R-:W-:Y:S01]  /*0df0*/  HADD2.F32 R98, -RZ, R4.H0_H0 ;  /* 0x20000004ff627230 */ /* 0x000fe20000004100 */
[----:B------:R-:W1:Y:S01]  /*0e00*/  LDC.64 R124, c[0x0][0x3c0] ;  /* 0x0000f000ff7c7b82 */ /* 0x000e620000000a00 */
[----:B------:R-:W-:-:S02]  /*0e10*/  HADD2.F32 R88, -RZ, R8.H0_H0 ;  /* 0x20000008ff587230 */ /* 0x000fc40000004100 */
[--C-:B------:R-:W-:Y:S01]  /*0e20*/  FADD.FTZ R95, R96, R21.reuse ;  /* 0x00000015605f7221 */ /* 0x100fe20000010000 */
[--C-:B------:R-:W-:Y:S02]  /*0e30*/  HADD2.F32 R100, -RZ, R5.reuse.H0_H0 ;  /* 0x20000005ff647230 */ /* 0x100fe40000004100 */
[--C-:B------:R-:W-:Y:S01]  /*0e40*/  FADD.FTZ R96, R98, R21.reuse ;  /* 0x0000001562607221 */ /* 0x100fe20000010000 */
[----:B------:R-:W-:Y:S01]  /*0e50*/  HADD2.F32 R102, -RZ, R5.H1_H1 ;  /* 0x30000005ff667230 */ /* 0x000fe20000004100 */
[----:B------:R-:W-:Y:S01]  /*0e60*/  USHF.L.U32 UR6, UR6, 0x8, URZ ;  /* 0x0000000806067899 */ /* 0x000fe200080006ff */
[----:B------:R-:W-:Y:S01]  /*0e70*/  HADD2.F32 R104, -RZ, R6.H0_H0 ;  /* 0x20000006ff687230 */ /* 0x000fe20000004100 */
[----:B------:R-:W2:Y:S01]  /*0e80*/  LDC.64 R12, c[0x0][0x440] ;  /* 0x00011000ff0c7b82 */ /* 0x000ea20000000a00 */
[----:B------:R-:W-:Y:S02]  /*0e90*/  HADD2.F32 R8, -RZ, R8.H1_H1 ;  /* 0x30000008ff087230 */ /* 0x000fe40000004100 */
[----:B------:R-:W-:Y:S01]  /*0ea0*/  FADD.FTZ R98, R100, R21 ;  /* 0x0000001564627221 */ /* 0x000fe20000010000 */
[----:B------:R-:W-:-:S02]  /*0eb0*/  HADD2.F32 R90, -RZ, R9.H0_H0 ;  /* 0x20000009ff5a7230 */ /* 0x000fc40000004100 */
[--C-:B------:R-:W-:Y:S01]  /*0ec0*/  FADD.FTZ R99, R102, R21.reuse ;  /* 0x0000001566637221 */ /* 0x100fe20000010000 */
[----:B------:R-:W-:Y:S01]  /*0ed0*/  HADD2.F32 R2, -RZ, R9.H1_H1 ;  /* 0x30000009ff027230 */ /* 0x000fe20000004100 */
[----:B------:R-:W-:Y:S01]  /*0ee0*/  PLOP3.LUT P0, PT, PT, PT, UP0, 0x80, 0x8 ;  /* 0x000000000008781c */ /* 0x000fe20003f0f008 */
[----:B------:R-:W-:Y:S01]  /*0ef0*/  HADD2.F32 R4, -RZ, R4.H1_H1 ;  /* 0x30000004ff047230 */ /* 0x000fe20000004100 */
[----:B------:R-:W3:Y:S01]  /*0f00*/  LDC.64 R10, c[0x0][0x3a8] ;  /* 0x0000ea00ff0a7b82 */ /* 0x000ee20000000a00 */
[----:B------:R-:W-:Y:S02]  /*0f10*/  HADD2.F32 R6, -RZ, R6.H1_H1 ;  /* 0x30000006ff067230 */ /* 0x000fe40000004100 */
[--C-:B------:R-:W-:Y:S01]  /*0f20*/  FADD.FTZ R88, R88, R21.reuse ;  /* 0x0000001558587221 */ /* 0x100fe20000010000 */
[--C-:B------:R-:W-:Y:S02]  /*0f30*/  HADD2.F32 R106, -RZ, R7.reuse.H0_H0 ;  /* 0x20000007ff6a7230 */ /* 0x100fe40000004100 */
[----:B------:R-:W-:Y:S01]  /*0f40*/  FADD.FTZ R89, R8, R21 ;  /* 0x0000001508597221 */ /* 0x000fe20000010000 */
[----:B------:R-:W-:-:S02]  /*0f50*/  HADD2.F32 R108, -RZ, R7.H1_H1 ;  /* 0x30000007ff6c7230 */ /* 0x000fc40000004100 */
        /* <DEDUP_REMOVED lines=26> */
[----:B------:R-:W-:Y:S01]  /*1100*/  FMUL.FTZ R104, R88, R29 ;  /* 0x0000001d58687220 */ /* 0x000fe20000410000 */
        /* <DEDUP_REMOVED lines=20> */
.L_x_13902:
        /* <DEDUP_REMOVED lines=25> */
[-C--:B--2---:R-:W-:Y:S01]  /*13e0*/  FMUL.FTZ R120, R88, R9.reuse ;  /* 0x0000000958787220 */ /* 0x084fe20000410000 */
[-C--:B0-----:R-:W-:Y:S01]  /*13f0*/  FMUL.FTZ R7, R90, R9.reuse ;  /* 0x000000095a077220 */ /* 0x081fe20000410000 */
[-C--:B------:R-:W-:Y:S01]  /*1400*/  FMUL.FTZ R123, R89, R9.reuse ;  /* 0x00000009597b7220 */ /* 0x080fe20000410000 */
[----:B-1----:R-:W-:Y:S01]  /*1410*/  FMUL.FTZ R15, R91, R9 ;  /* 0x000000095b0f7220 */ /* 0x002fe20000410000 */
[----:B------:R-:W-:Y:S01]  /*1420*/  FMUL.RZ R131, R120, 0.15915493667125701904 ;  /* 0x3e22f98378837820 */ /* 0x000fe2000040c000 */
[----:B------:R-:W-:Y:S01]  /*1430*/  FMUL.FTZ R120, R8, 1.4426950216293334961 ;  /* 0x3fb8aa3b08787820 */ /* 0x000fe20000410000 */
[----:B------:R-:W-:Y:S01]  /*1440*/  FMUL.RZ R135, R7, 0.15915493667125701904 ;  /* 0x3e22f98307877820 */ /* 0x000fe2000040c000 */
[----:B------:R-:W-:Y:S01]  /*1450*/  FMUL.RZ R123, R123, 0.15915493667125701904 ;  /* 0x3e22f9837b7b7820 */ /* 0x000fe2000040c000 */
[----:B------:R-:W-:Y:S01]  /*1460*/  MUFU.SIN R129, R131 ;  /* 0x0000008300817308 */ /* 0x000fe20000000400 */
[-C--:B------:R-:W-:Y:S01]  /*1470*/  FMUL.FTZ R121, R88, R120.reuse ;  /* 0x0000007858797220 */ /* 0x080fe20000410000 */
[-C--:B------:R-:W-:Y:S01]  /*1480*/  FMUL.FTZ R6, R89, R120.reuse ;  /* 0x0000007859067220 */ /* 0x080fe20000410000 */
[-C--:B------:R-:W-:Y:S01]  /*1490*/  FMUL.FTZ R7, R90, R120.reuse ;  /* 0x000000785a077220 */ /* 0x080fe20000410000 */
[----:B------:R-:W-:-:S04]  /*14a0*/  FMUL.FTZ R155, R102, R120 ;  /* 0x00000078669b7220 */ /* 0x000fc80000410000 */
[----:B------:R-:W-:Y:S04]  /*14b0*/  MUFU.EX2 R122, R121 ;  /* 0x00000079007a7308 */ /* 0x000fe80000000800 */
[----:B------:R0:W-:Y:S04]  /*14c0*/  MUFU.EX2 R133, R6 ;  /* 0x0000000600857308 */ /* 0x0001e80000000800 */
[----:B------:R1:W2:Y:S04]  /*14d0*/  MUFU.EX2 R121, R7 ;  /* 0x0000000700797308 */ /* 0x0002a80000000800 */
[----:B------:R5:W-:Y:S01]  /*14e0*/  MUFU.COS R141, R131 ;  /* 0x00000083008d7308 */ /* 0x000be20000000000 */
[-C--:B0-----:R-:W-:Y:S01]  /*14f0*/  FMUL.FTZ R6, R92, R9.reuse ;  /* 0x000000095c067220 */ /* 0x081fe20000410000 */
[----:B-1----:R-:W-:-:S03]  /*1500*/  FMUL.FTZ R7, R93, R9 ;  /* 0x000000095d077220 */ /* 0x002fc60000410000 */
[----:B------:R-:W-:Y:S01]  /*1510*/  FMUL.RZ R137, R6, 0.15915493667125701904 ;  /* 0x3e22f98306897820 */ /* 0x000fe2000040c000 */
[-C--:B------:R-:W-:Y:S02]  /*1520*/  FMUL.FTZ R6, R92, R120.reuse ;  /* 0x000000785c067220 */ /* 0x080fe40000410000 */
[----:B------:R-:W-:Y:S01]  /*1530*/  MUFU.SIN R130, R135 ;  /* 0x0000008700827308 */ /* 0x000fe20000000400 */
[----:B------:R-:W-:Y:S01]  /*1540*/  FMUL.RZ R143, R7, 0.15915493667125701904 ;  /* 0x3e22f983078f7820 */ /* 0x000fe2000040c000 */
[-C--:B------:R-:W-:Y:S01]  /*1550*/  FMUL.FTZ R7, R93, R120.reuse ;  /* 0x000000785d077220 */ /* 0x080fe20000410000 */
[----:B-----5:R-:W-:Y:S01]  /*1560*/  FMUL.RZ R131, R15, 0.15915493667125701904 ;  /* 0x3e22f9830f837820 */ /* 0x020fe2000040c000 */
[----:B------:R-:W-:-:S04]  /*1570*/  FMUL.FTZ R15, R91, R120 ;  /* 0x000000785b0f7220 */ /* 0x000fc80000410000 */
[----:B------:R-:W2:Y:S08]  /*1580*/  MUFU.COS R144, R135 ;  /* 0x0000008700907308 */ /* 0x000eb00000000000 */
[----:B------:R-:W-:Y:S08]  /*1590*/  MUFU.SIN R128, R123 ;  /* 0x0000007b00807308 */ /* 0x000ff00000000400 */
[----:B------:R0:W-:Y:S01]  /*15a0*/  MUFU.COS R14, R123 ;  /* 0x0000007b000e7308 */ /* 0x0001e20000000000 */
[C---:B--2---:R-:W-:Y:S01]  /*15b0*/  FMUL.FTZ R144, R121.reuse, R144 ;  /* 0x0000009079907220 */ /* 0x044fe20000410000 */
[----:B------:R-:W-:-:S06]  /*15c0*/  FMUL.FTZ R121, R121, R130 ;  /* 0x0000008279797220 */ /* 0x000fcc0000410000 */
[----:B------:R1:W2:Y:S04]  /*15d0*/  MUFU.EX2 R135, R6 ;  /* 0x0000000600877308 */ /* 0x0002a80000000800 */
[----:B0-----:R0:W-:Y:S04]  /*15e0*/  MUFU.EX2 R123, R7 ;  /* 0x00000007007b7308 */ /* 0x0011e80000000800 */
[----:B------:R-:W-:Y:S01]  /*15f0*/  MUFU.SIN R132, R131 ;  /* 0x0000008300847308 */ /* 0x000fe20000000400 */
[-C--:B-1----:R-:W-:Y:S01]  /*1600*/  FMUL.FTZ R6, R95, R9.reuse ;  /* 0x000000095f067220 */ /* 0x082fe20000410000 */
[----:B0-----:R-:W-:-:S06]  /*1610*/  FMUL.FTZ R7, R96, R9 ;  /* 0x0000000960077220 */ /* 0x001fcc0000410000 */
[----:B------:R0:W-:Y:S08]  /*1620*/  MUFU.COS R134, R131 ;  /* 0x0000008300867308 */ /* 0x0001f00000000000 */
[----:B------:R-:W-:Y:S01]  /*1630*/  MUFU.SIN R138, R137 ;  /* 0x00000089008a7308 */ /* 0x000fe20000000400 */
[----:B0-----:R-:W-:-:S04]  /*1640*/  FMUL.FTZ R131, R94, R9 ;  /* 0x000000095e837220 */ /* 0x001fc80000410000 */
[----:B------:R-:W-:Y:S01]  /*1650*/  FMUL.RZ R145, R131, 0.15915493667125701904 ;  /* 0x3e22f98383917820 */ /* 0x000fe2000040c000 */
[-C--:B------:R-:W-:Y:S02]  /*1660*/  FMUL.FTZ R131, R94, R120.reuse ;  /* 0x000000785e837220 */ /* 0x080fe40000410000 */
[----:B------:R0:W2:Y:S08]  /*1670*/  MUFU.COS R136, R137 ;  /* 0x0000008900887308 */ /* 0x0000b00000000000 */
[----:B------:R-:W-:Y:S01]  /*1680*/  MUFU.SIN R140, R143 ;  /* 0x0000008f008c7308 */ /* 0x000fe20000000400 */
[----:B0-----:R-:W-:Y:S01]  /*1690*/  FMUL.RZ R137, R6, 0.15915493667125701904 ;  /* 0x3e22f98306897820 */ /* 0x001fe2000040c000 */
[----:B------:R-:W-:-:S06]  /*16a0*/  FMUL.FTZ R6, R95, R120 ;  /* 0x000000785f067220 */ /* 0x000fcc0000410000 */
[----:B------:R0:W-:Y:S01]  /*16b0*/  MUFU.COS R142, R143 ;  /* 0x0000008f008e7308 */ /* 0x0001e20000000000 */
[C---:B--2---:R-:W-:Y:S01]  /*16c0*/  FMUL.FTZ R136, R135.reuse, R136 ;  /* 0x0000008887887220 */ /* 0x044fe20000410000 */
[----:B------:R-:W-:-:S06]  /*16d0*/  FMUL.FTZ R135, R135, R138 ;  /* 0x0000008a87877220 */ /* 0x000fcc0000410000 */
[----:B------:R1:W2:Y:S01]  /*16e0*/  MUFU.EX2 R147, R6 ;  /* 0x0000000600937308 */ /* 0x0002a20000000800 */
[----:B0-----:R-:W-:Y:S01]  /*16f0*/  FMUL.RZ R143, R7, 0.15915493667125701904 ;  /* 0x3e22f983078f7820 */ /* 0x001fe2000040c000 */
[----:B------:R-:W-:Y:S02]  /*1700*/  FMUL.FTZ R7, R96, R120 ;  /* 0x0000007860077220 */ /* 0x000fe40000410000 */
[----:B------:R0:W-:Y:S04]  /*1710*/  MUFU.EX2 R139, R131 ;  /* 0x00000083008b7308 */ /* 0x0001e80000000800 */
[----:B------:R5:W4:Y:S01]  /*1720*/  MUFU.EX2 R183, R7 ;  /* 0x0000000700b77308 */ /* 0x000b220000000800 */
[----:B-1----:R-:W-:-:S03]  /*1730*/  FMUL.FTZ R6, R98, R9 ;  /* 0x0000000962067220 */ /* 0x002fc60000410000 */
[----:B------:R-:W-:Y:S01]  /*1740*/  MUFU.SIN R150, R137 ;  /* 0x0000008900967308 */ /* 0x000fe20000000400 */
[-C--:B0-----:R-:W-:Y:S01]  /*1750*/  FMUL.FTZ R131, R97, R9.reuse ;  /* 0x0000000961837220 */ /* 0x081fe20000410000 */
[----:B-----5:R-:W-:-:S06]  /*1760*/  FMUL.FTZ R7, R99, R9 ;  /* 0x0000000963077220 */ /* 0x020fcc0000410000 */
[----:B------:R0:W2:Y:S08]  /*1770*/  MUFU.COS R152, R137 ;  /* 0x0000008900987308 */ /* 0x0000b00000000000 */
[----:B------:R-:W-:Y:S01]  /*1780*/  MUFU.SIN R154, R143 ;  /* 0x0000008f009a7308 */ /* 0x000fe20000000400 */
[----:B0-----:R-:W-:Y:S01]  /*1790*/  FMUL.RZ R137, R6, 0.15915493667125701904 ;  /* 0x3e22f98306897820 */ /* 0x001fe2000040c000 */
[----:B------:R-:W-:-:S06]  /*17a0*/  FMUL.FTZ R6, R98, R120 ;  /* 0x0000007862067220 */ /* 0x000fcc0000410000 */
[----:B------:R0:W4:Y:S01]  /*17b0*/  MUFU.COS R156, R143 ;  /* 0x0000008f009c7308 */ /* 0x0001220000000000 */
[----:B--2---:R-:W-:-:S07]  /*17c0*/  FMUL.FTZ R152, R147, R152 ;  /* 0x0000009893987220 */ /* 0x004fce0000410000 */
[----:B------:R-:W-:Y:S01]  /*17d0*/  MUFU.SIN R146, R145 ;  /* 0x0000009100927308 */ /* 0x000fe20000000400 */
[----:B0-----:R-:W-:Y:S01]  /*17e0*/  FMUL.RZ R143, R7, 0.15915493667125701904 ;  /* 0x3e22f983078f7820 */ /* 0x001fe2000040c000 */
[----:B------:R-:W-:-:S06]  /*17f0*/  FMUL.FTZ R7, R99, R120 ;  /* 0x0000007863077220 */ /* 0x000fcc0000410000 */
[----:B------:R0:W1:Y:S01]  /*1800*/  MUFU.COS R148, R145 ;  /* 0x0000009100947308 */ /* 0x0000620000000000 */
[C---:B----4-:R-:W-:Y:S01]  /*1810*/  FMUL.FTZ R181, R183.reuse, R156 ;  /* 0x0000009cb7b57220 */ /* 0x050fe20000410000 */
[----:B------:R-:W-:-:S06]  /*1820*/  FMUL.FTZ R183, R183, R154 ;  /* 0x0000009ab7b77220 */ /* 0x000fcc0000410000 */
[----:B------:R-:W-:Y:S01]  /*1830*/  MUFU.EX2 R15, R15 ;  /* 0x0000000f000f7308 */ /* 0x000fe20000000800 */
[----:B0-----:R-:W-:Y:S01]  /*1840*/  FMUL.RZ R145, R131, 0.15915493667125701904 ;  /* 0x3e22f98383917820 */ /* 0x001fe2000040c000 */
[----:B------:R-:W-:Y:S02]  /*1850*/  FMUL.FTZ R131, R97, R120 ;  /* 0x0000007861837220 */ /* 0x000fe40000410000 */
[----:B------:R0:W-:Y:S04]  /*1860*/  MUFU.EX2 R189, R6 ;  /* 0x0000000600bd7308 */ /* 0x0001e80000000800 */
[----:B------:R3:W-:Y:S01]  /*1870*/  MUFU.EX2 R178, R7 ;  /* 0x0000000700b27308 */ /* 0x0007e20000000800 */
[----:B-1----:R-:W-:-:S03]  /*1880*/  FMUL.FTZ R138, R139, R148 ;  /* 0x000000948b8a7220 */ /* 0x002fc60000410000 */
[----:B------:R1:W2:Y:S01]  /*1890*/  MUFU.EX2 R185, R131 ;  /* 0x0000008300b97308 */ /* 0x0002a20000000800 */
[----:B0-----:R-:W-:-:S03]  /*18a0*/  FMUL.FTZ R6, R101, R9 ;  /* 0x0000000965067220 */ /* 0x001fc60000410000 */
[----:B------:R-:W-:Y:S01]  /*18b0*/  MUFU.SIN R158, R145 ;  /* 0x00000091009e7308 */ /* 0x000fe20000000400 */
[-C--:B---3--:R-:W-:Y:S01]  /*18c0*/  FMUL.FTZ R7, R3, R5.reuse ;  /* 0x0000000503077220 */ /* 0x088fe20000410000 */
[----:B------:R-:W-:Y:S01]  /*18d0*/  FMUL.RZ R157, R6, 0.15915493667125701904 ;  /* 0x3e22f983069d7820 */ /* 0x000fe2000040c000 */
[----:B------:R-:W-:Y:S01]  /*18e0*/  FMUL.FTZ R6, R2, R5 ;  /* 0x0000000502067220 */ /* 0x000fe20000410000 */
[-C--:B-1----:R-:W-:Y:S01]  /*18f0*/  FMUL.FTZ R131, R100, R9.reuse ;  /* 0x0000000964837220 */ /* 0x082fe20000410000 */
[-C--:B------:R-:W-:Y:S01]  /*1900*/  FFMA.FTZ R7, R2, R4.reuse, -R7 ;  /* 0x0000000402077223 */ /* 0x080fe20000010807 */
[----:B------:R-:W-:Y:S02]  /*1910*/  FMUL.FTZ R2, R103, R9 ;  /* 0x0000000967027220 */ /* 0x000fe40000410000 */
[----:B------:R0:W2:Y:S01]  /*1920*/  MUFU.COS R160, R145 ;  /* 0x0000009100a07308 */ /* 0x0000a20000000000 */
[----:B------:R-:W-:Y:S01]  /*1930*/  FFMA.FTZ R6, R3, R4, R6 ;  /* 0x0000000403067223 */ /* 0x000fe20000010006 */
[-C--:B------:R-:W-:Y:S01]  /*1940*/  FMUL.FTZ R130, R73, R7.reuse ;  /* 0x0000000749827220 */ /* 0x080fe20000410000 */
[----:B------:R-:W-:Y:S01]  /*1950*/  FMUL.RZ R4, R2, 0.15915493667125701904 ;  /* 0x3e22f98302047820 */ /* 0x000fe2000040c000 */
[----:B------:R-:W-:Y:S01]  /*1960*/  MOV R2, UR6 ;  /* 0x0000000600027c02 */ /* 0x000fe20008000f00 */
[-C--:B------:R-:W-:Y:S01]  /*1970*/  FMUL.FTZ R148, R76, R7.reuse ;  /* 0x000000074c947220 */ /* 0x080fe20000410000 */
[-C--:B------:R-:W-:Y:S01]  /*1980*/  FMUL.FTZ R192, R79, R7.reuse ;  /* 0x000000074fc07220 */ /* 0x080fe20000410000 */
[-C--:B------:R-:W-:Y:S01]  /*1990*/  FMUL.FTZ R194, R80, R7.reuse ;  /* 0x0000000750c27220 */ /* 0x080fe20000410000 */
[----:B------:R-:W-:Y:S01]  /*19a0*/  MUFU.SIN R149, R143 ;  /* 0x0000008f00957308 */ /* 0x000fe20000000400 */
[----:B0-----:R-:W-:Y:S01]  /*19b0*/  FMUL.RZ R145, R131, 0.15915493667125701904 ;  /* 0x3e22f98383917820 */ /* 0x001fe2000040c000 */
[----:B------:R-:W-:Y:S01]  /*19c0*/  FMUL.FTZ R131, R100, R120 ;  /* 0x0000007864837220 */ /* 0x000fe20000410000 */
[----:B------:R-:W-:Y:S01]  /*19d0*/  IADD3 R2, PT, PT, R2, UR19, RZ ;  /* 0x0000001302027c10 */ /* 0x000fe2000fffe0ff */
[-C--:B------:R-:W-:Y:S01]  /*19e0*/  FMUL.FTZ R184, R81, R7.reuse ;  /* 0x0000000751b87220 */ /* 0x080fe20000410000 */
[----:B------:R-:W-:Y:S01]  /*19f0*/  @P1 IADD3 R2, PT, PT, R24, 0x200, RZ ;  /* 0x0000020018021810 */ /* 0x000fe20007ffe0ff */
[-C--:B------:R-:W-:Y:S01]  /*1a00*/  FMUL.FTZ R197, R82, R7.reuse ;  /* 0x0000000752c57220 */ /* 0x080fe20000410000 */
[-C--:B------:R-:W-:Y:S01]  /*1a10*/  FMUL.FTZ R199, R83, R7.reuse ;  /* 0x0000000753c77220 */ /* 0x080fe20000410000 */
[----:B------:R0:W1:Y:S01]  /*1a20*/  MUFU.COS R177, R143 ;  /* 0x0000008f00b17308 */ /* 0x0000620000000000 */
[----:B------:R-:W-:Y:S01]  /*1a30*/  LEA R2, R2, UR24, 0x3 ;  /* 0x0000001802027c11 */ /* 0x000fe2000f8e18ff */
[C---:B--2---:R-:W-:Y:S01]  /*1a40*/  FMUL.FTZ R179, R185.reuse, R160 ;  /* 0x000000a0b9b37220 */ /* 0x044fe20000410000 */
[----:B------:R-:W-:Y:S01]  /*1a50*/  FMUL.FTZ R185, R185, R158 ;  /* 0x0000009eb9b97220 */ /* 0x000fe20000410000 */
[-C--:B------:R-:W-:Y:S01]  /*1a60*/  FMUL.FTZ R175, R84, R7.reuse ;  /* 0x0000000754af7220 */ /* 0x080fe20000410000 */
[-C--:B------:R-:W-:Y:S01]  /*1a70*/  FMUL.FTZ R172, R85, R7.reuse ;  /* 0x0000000755ac7220 */ /* 0x080fe20000410000 */
[----:B------:R-:W-:Y:S01]  /*1a80*/  FMUL.FTZ R167, R86, R7 ;  /* 0x0000000756a77220 */ /* 0x000fe20000410000 */
[-C--:B------:R-:W-:Y:S01]  /*1a90*/  FMUL.FTZ R188, R79, -R6.reuse ;  /* 0x800000064fbc7220 */ /* 0x080fe20000410000 */
[----:B------:R-:W-:Y:S01]  /*1aa0*/  MUFU.SIN R162, R137 ;  /* 0x0000008900a27308 */ /* 0x000fe20000000400 */
[----:B0-----:R-:W-:Y:S01]  /*1ab0*/  FMUL.FTZ R143, R102, R9 ;  /* 0x00000009668f7220 */ /* 0x001fe20000410000 */
[-C--:B------:R-:W-:Y:S01]  /*1ac0*/  FMUL.FTZ R195, R80, -R6.reuse ;  /* 0x8000000650c37220 */ /* 0x080fe20000410000 */
[-C--:B------:R-:W-:Y:S01]  /*1ad0*/  FMUL.FTZ R196, R81, -R6.reuse ;  /* 0x8000000651c47220 */ /* 0x080fe20000410000 */
[----:B------:R-:W-:Y:S01]  /*1ae0*/  FMUL.FTZ R198, R82, -R6 ;  /* 0x8000000652c67220 */ /* 0x000fe20000410000 */
[----:B------:R-:W-:Y:S01]  /*1af0*/  FMUL.RZ R5, R143, 0.15915493667125701904 ;  /* 0x3e22f9838f057820 */ /* 0x000fe2000040c000 */
[C---:B------:R-:W-:Y:S01]  /*1b00*/  FMUL.FTZ R143, R133.reuse, R14 ;  /* 0x0000000e858f7220 */ /* 0x040fe20000410000 */
[----:B------:R-:W-:Y:S01]  /*1b10*/  FMUL.FTZ R133, R133, R128 ;  /* 0x0000008085857220 */ /* 0x000fe20000410000 */
[----:B------:R0:W2:Y:S01]  /*1b20*/  MUFU.COS R164, R137 ;  /* 0x0000008900a47308 */ /* 0x0000a20000000000 */
[-C--:B------:R-:W-:Y:S01]  /*1b30*/  FMUL.FTZ R128, R74, -R6.reuse ;  /* 0x800000064a807220 */ /* 0x080fe20000410000 */
[C---:B-1----:R-:W-:Y:S01]  /*1b40*/  FMUL.FTZ R177, R178.reuse, R177 ;  /* 0x000000b1b2b17220 */ /* 0x042fe20000410000 */
[----:B------:R-:W-:Y:S01]  /*1b50*/  FMUL.FTZ R178, R178, R149 ;  /* 0x00000095b2b27220 */ /* 0x000fe20000410000 */
[-C--:B------:R-:W-:Y:S01]  /*1b60*/  FMUL.FTZ R149, R76, -R6.reuse ;  /* 0x800000064c957220 */ /* 0x080fe20000410000 */
[-C--:B------:R-:W-:Y:S01]  /*1b70*/  FMUL.FTZ R200, R83, -R6.reuse ;  /* 0x8000000653c87220 */ /* 0x080fe20000410000 */
[-C--:B------:R-:W-:Y:S01]  /*1b80*/  FMUL.FTZ R201, R84, -R6.reuse ;  /* 0x8000000654c97220 */ /* 0x080fe20000410000 */
[----:B------:R-:W-:Y:S01]  /*1b90*/  FMUL.FTZ R170, R85, -R6 ;  /* 0x8000000655aa7220 */ /* 0x000fe20000410000 */
[----:B------:R-:W-:Y:S01]  /*1ba0*/  MUFU.SIN R151, R145 ;  /* 0x0000009100977308 */ /* 0x000fe20000000400 */
[-C--:B0-----:R-:W-:Y:S01]  /*1bb0*/  FMUL.FTZ R137, R101, R120.reuse ;  /* 0x0000007865897220 */ /* 0x081fe20000410000 */
[----:B------:R-:W-:Y:S01]  /*1bc0*/  FMUL.FTZ R120, R103, R120 ;  /* 0x0000007867787220 */ /* 0x000fe20000410000 */
[----:B------:R-:W-:-:S05]  /*1bd0*/  FMUL.FTZ R171, R86, -R6 ;  /* 0x8000000656ab7220 */ /* 0x000fca0000410000 */
[----:B------:R0:W1:Y:S01]  /*1be0*/  MUFU.COS R153, R145 ;  /* 0x0000009100997308 */ /* 0x0000620000000000 */
[C---:B--2---:R-:W-:Y:S01]  /*1bf0*/  FMUL.FTZ R187, R189.reuse, R164 ;  /* 0x000000a4bdbb7220 */ /* 0x044fe20000410000 */
[----:B------:R-:W-:-:S06]  /*1c00*/  FMUL.FTZ R189, R189, R162 ;  /* 0x000000a2bdbd7220 */ /* 0x000fcc0000410000 */
[----:B------:R2:W1:Y:S01]  /*1c10*/  MUFU.EX2 R182, R131 ;  /* 0x0000008300b67308 */ /* 0x0004620000000800 */
[----:B0-----:R-:W-:Y:S01]  /*1c20*/  FMUL.FTZ R145, R15, R134 ;  /* 0x000000860f917220 */ /* 0x001fe20000410000 */
[----:B------:R-:W-:Y:S01]  /*1c30*/  FMUL.FTZ R134, R139, R146 ;  /* 0x000000928b867220 */ /* 0x000fe20000410000 */
[----:B------:R-:W-:Y:S01]  /*1c40*/  FMUL.FTZ R139, R147, R150 ;  /* 0x00000096938b7220 */ /* 0x000fe20000410000 */
[----:B------:R-:W0:Y:S01]  /*1c50*/  MUFU.COS R168, R157 ;  /* 0x0000009d00a87308 */ /* 0x000e220000000000 */
[C---:B------:R-:W-:Y:S01]  /*1c60*/  FMUL.FTZ R147, R75.reuse, R7 ;  /* 0x000000074b937220 */ /* 0x040fe20000410000 */
[-C--:B------:R-:W-:Y:S01]  /*1c70*/  FMUL.FTZ R146, R75, -R6.reuse ;  /* 0x800000064b927220 */ /* 0x080fe20000410000 */
[----:B------:R-:W-:Y:S01]  /*1c80*/  FMUL.FTZ R150, R77, -R6 ;  /* 0x800000064d967220 */ /* 0x000fe20000410000 */
[----:B--2---:R-:W-:-:S04]  /*1c90*/  FMUL.FTZ R131, R15, R132 ;  /* 0x000000840f837220 */ /* 0x004fc80000410000 */
[----:B------:R-:W2:Y:S01]  /*1ca0*/  MUFU.SIN R166, R157 ;  /* 0x0000009d00a67308 */ /* 0x000ea20000000400 */
[C---:B-1----:R-:W-:Y:S01]  /*1cb0*/  FMUL.FTZ R180, R182.reuse, R153 ;  /* 0x00000099b6b47220 */ /* 0x042fe20000410000 */
[----:B------:R-:W-:Y:S01]  /*1cc0*/  FMUL.FTZ R182, R182, R151 ;  /* 0x00000097b6b67220 */ /* 0x000fe20000410000 */
[----:B------:R-:W-:-:S05]  /*1cd0*/  FMUL.FTZ R151, R78, -R6 ;  /* 0x800000064e977220 */ /* 0x000fca0000410000 */
[----:B------:R-:W-:Y:S08]  /*1ce0*/  MUFU.SIN R3, R4 ;  /* 0x0000000400037308 */ /* 0x000ff00000000400 */
[----:B------:R1:W3:Y:S08]  /*1cf0*/  MUFU.COS R15, R4 ;  /* 0x00000004000f7308 */ /* 0x0002f00000000000 */
[----:B------:R-:W-:Y:S01]  /*1d00*/  MUFU.SIN R190, R5 ;  /* 0x0000000500be7308 */ /* 0x000fe20000000400 */
[----:B-1----:R-:W-:Y:S01]  /*1d10*/  FMUL.FTZ R4, R122, R141 ;  /* 0x0000008d7a047220 */ /* 0x002fe20000410000 */
[----:B------:R-:W-:-:S06]  /*1d20*/  FMUL.FTZ R141, R0, -R6 ;  /* 0x80000006008d7220 */ /* 0x000fcc0000410000 */
[----:B------:R1:W4:Y:S08]  /*1d30*/  MUFU.COS R186, R5 ;  /* 0x0000000500ba7308 */ /* 0x0003300000000000 */
[----:B------:R5:W0:Y:S01]  /*1d40*/  MUFU.EX2 R193, R137 ;  /* 0x0000008900c17308 */ /* 0x000a220000000800 */
[----:B-1----:R-:W-:Y:S01]  /*1d50*/  FMUL.FTZ R5, R122, R129 ;  /* 0x000000817a057220 */ /* 0x002fe20000410000 */
[-C--:B------:R-:W-:Y:S01]  /*1d60*/  FMUL.FTZ R122, R77, R7.reuse ;  /* 0x000000074d7a7220 */ /* 0x080fe20000410000 */
[-C--:B------:R-:W-:Y:S01]  /*1d70*/  FMUL.FTZ R129, R78, R7.reuse ;  /* 0x000000074e817220 */ /* 0x080fe20000410000 */
[----:B------:R-:W3:Y:S02]  /*1d80*/  MUFU.EX2 R120, R120 ;  /* 0x0000007800787308 */ /* 0x000ee40000000800 */
[----:B------:R1:W-:Y:S02]  /*1d90*/  STS.64 [R2+0x880], R4 ;  /* 0x0008800402007388 */ /* 0x0003e40000000a00 */
[----:B------:R-:W4:Y:S01]  /*1da0*/  MUFU.EX2 R155, R155 ;  /* 0x0000009b009b7308 */ /* 0x000f220000000800 */
[C---:B-----5:R-:W-:Y:S01]  /*1db0*/  FMUL.FTZ R137, R123.reuse, R142 ;  /* 0x0000008e7b897220 */ /* 0x060fe20000410000 */
[----:B------:R-:W-:Y:S01]  /*1dc0*/  FMUL.FTZ R123, R123, R140 ;  /* 0x0000008c7b7b7220 */ /* 0x000fe20000410000 */
[-C--:B------:R-:W-:Y:S01]  /*1dd0*/  FMUL.FTZ R142, R0, R7.reuse ;  /* 0x00000007008e7220 */ /* 0x080fe20000410000 */
[----:B------:R-:W-:Y:S01]  /*1de0*/  FMUL.FTZ R140, R73, -R6 ;  /* 0x80000006498c7220 */ /* 0x000fe20000410000 */
[C---:B0-----:R-:W-:Y:S01]  /*1df0*/  FMUL.FTZ R191, R193.reuse, R168 ;  /* 0x000000a8c1bf7220 */ /* 0x041fe20000410000 */
[----:B--2---:R-:W-:Y:S01]  /*1e00*/  FMUL.FTZ R193, R193, R166 ;  /* 0x000000a6c1c17220 */ /* 0x004fe20000410000 */
[C---:B------:R-:W-:Y:S01]  /*1e10*/  FMUL.FTZ R166, R87.reuse, R7 ;  /* 0x0000000757a67220 */ /* 0x040fe20000410000 */
[----:B------:R-:W-:Y:S01]  /*1e20*/  FMUL.FTZ R168, R87, -R6 ;  /* 0x8000000657a87220 */ /* 0x000fe20000410000 */
[C---:B---3--:R-:W-:Y:S01]  /*1e30*/  FMUL.FTZ R132, R120.reuse, R15 ;  /* 0x0000000f78847220 */ /* 0x048fe20000410000 */
[----:B------:R-:W-:Y:S01]  /*1e40*/  FMUL.FTZ R153, R120, R3 ;  /* 0x0000000378997220 */ /* 0x000fe20000410000 */
[----:B------:R-:W-:Y:S01]  /*1e50*/  FMUL.FTZ R120, R74, R7 ;  /* 0x000000074a787220 */ /* 0x000fe20000410000 */
[C---:B----4-:R-:W-:Y:S01]  /*1e60*/  FMUL.FTZ R186, R155.reuse, R186 ;  /* 0x000000ba9bba7220 */ /* 0x050fe20000410000 */
[----:B------:R-:W-:Y:S01]  /*1e70*/  FMUL.FTZ R190, R155, R190 ;  /* 0x000000be9bbe7220 */ /* 0x000fe20000410000 */
        /* <DEDUP_REMOVED lines=12> */
.L_x_13886:
[----:B------:R0:W1:Y:S02]  /*1f40*/  LDS.64 R14, [R207+0x1888] ;  /* 0x00188800cf0e7984 */ /* 0x0000640000000a00 */
.L_x_13887:
[----:B------:R-:W-:Y:S05]  /*1f50*/  BSYNC.RECONVERGENT B0 ;  /* 0x0000000000007941 */ /* 0x000fea0003800200 */
.L_x_13885:
[-C--:B------:R-:W-:Y:S01]  /*1f60*/  FMUL.FTZ R3, RZ, R133.reuse ;  /* 0x00000085ff037220 */ /* 0x080fe20000410000 */
[C---:B------:R-:W-:Y:S01]  /*1f70*/  FMUL.FTZ R2, R104.reuse, R133 ;  /* 0x0000008568027220 */ /* 0x040fe20000410000 */
[----:B------:R-:W3:Y:S01]  /*1f80*/  @P0 LDC R157, c[0x0][0x38c] ;  /* 0x0000e300ff9d0b82 */ /* 0x000ee20000000800 */
[----:B------:R-:W-:Y:S02]  /*1f90*/  HFMA2 R163, -RZ, RZ, 0, 9.5367431640625e-07 ;  /* 0x00000010ffa37431 */ /* 0x000fe400000001ff */
[-C--:B------:R-:W-:Y:S01]  /*1fa0*/  FFMA.FTZ R6, R104, R143.reuse, -R3 ;  /* 0x0000008f68067223 */ /* 0x080fe20000010803 */
[----:B------:R-:W-:-:S03]  /*1fb0*/  FFMA.FTZ R2, RZ, R143, R2 ;  /* 0x0000008fff027223 */ /* 0x000fc60000010002 */
[----:B------:R-:W-:Y:S01]  /*1fc0*/  FADD.FTZ R6, R105, R6 ;  /* 0x0000000669067221 */ /* 0x000fe20000010000 */
[----:B------:R-:W-:-:S03]  /*1fd0*/  FADD.FTZ R2, RZ, R2 ;  /* 0x00000002ff027221 */ /* 0x000fc60000010000 */
[C---:B------:R-:W-:Y:S01]  /*1fe0*/  FMUL.FTZ R7, R121.reuse, R6 ;  /* 0x0000000679077220 */ /* 0x040fe20000410000 */
[----:B------:R-:W-:-:S03]  /*1ff0*/  FMUL.FTZ R3, R121, R2 ;  /* 0x0000000279037220 */ /* 0x000fc60000410000 */
[C---:B------:R-:W-:Y:S01]  /*2000*/  FFMA.FTZ R7, R144.reuse, R2, R7 ;  /* 0x0000000290077223 */ /* 0x040fe20000010007 */
[----:B------:R-:W-:-:S03]  /*2010*/  FFMA.FTZ R3, R144, R6, -R3 ;  /* 0x0000000690037223 */ /* 0x000fc60000010803 */
[----:B------:R-:W-:Y:S01]  /*2020*/  FADD.FTZ R6, RZ, R7 ;  /* 0x00000007ff067221 */ /* 0x000fe20000010000 */
[----:B------:R-:W-:-:S03]  /*2030*/  FADD.FTZ R2, R106, R3 ;  /* 0x000000036a027221 */ /* 0x000fc60000010000 */
[C---:B------:R-:W-:Y:S01]  /*2040*/  FMUL.FTZ R154, R131.reuse, R6 ;  /* 0x00000006839a7220 */ /* 0x040fe20000410000 */
[----:B------:R-:W-:-:S03]  /*2050*/  FMUL.FTZ R3, R131, R2 ;  /* 0x0000000283037220 */ /* 0x000fc60000410000 */
[C---:B------:R-:W-:Y:S01]  /*2060*/  FFMA.FTZ R154, R145.reuse, R2, -R154 ;  /* 0x00000002919a7223 */ /* 0x040fe2000001089a */
[----:B------:R-:W-:Y:S01]  /*2070*/  FFMA.FTZ R3, R145, R6, R3 ;  /* 0x0000000691037223 */ /* 0x000fe20000010003 */
[----:B------:R-:W-:Y:S02]  /*2080*/  MOV R2, UR15 ;  /* 0x0000000f00027c02 */ /* 0x000fe40008000f00 */
[----:B------:R-:W-:Y:S01]  /*2090*/  FADD.FTZ R154, R107, R154 ;  /* 0x0000009a6b9a7221 */ /* 0x000fe20000010000 */
[----:B------:R-:W-:Y:S01]  /*20a0*/  FADD.FTZ R3, RZ, R3 ;  /* 0x00000003ff037221 */ /* 0x000fe20000010000 */
[----:B------:R-:W-:Y:S02]  /*20b0*/  @P0 IADD3 R2, PT, PT, R2, -0x2, RZ ;  /* 0xfffffffe02020810 */ /* 0x000fe40007ffe0ff */
[C---:B------:R-:W-:Y:S01]  /*20c0*/  FMUL.FTZ R155, R135.reuse, R154 ;  /* 0x0000009a879b7220 */ /* 0x040fe20000410000 */
[----:B------:R-:W-:-:S03]  /*20d0*/  FMUL.FTZ R7, R135, R3 ;  /* 0x0000000387077220 */ /* 0x000fc60000410000 */
[C---:B------:R-:W-:Y:S01]  /*20e0*/  FFMA.FTZ R155, R136.reuse, R3, R155 ;  /* 0x00000003889b7223 */ /* 0x040fe2000001009b */
[----:B------:R-:W-:-:S03]  /*20f0*/  FFMA.FTZ R7, R136, R154, -R7 ;  /* 0x0000009a88077223 */ /* 0x000fc60000010807 */
[----:B------:R-:W-:Y:S01]  /*2100*/  FADD.FTZ R154, RZ, R155 ;  /* 0x0000009bff9a7221 */ /* 0x000fe20000010000 */
[----:B------:R-:W-:Y:S01]  /*2110*/  FADD.FTZ R6, R108, R7 ;  /* 0x000000076c067221 */ /* 0x000fe20000010000 */
[----:B------:R-:W-:Y:S02]  /*2120*/  FMUL.FTZ R7, R5, R133 ;  /* 0x0000008505077220 */ /* 0x000fe40000410000 */
[C---:B------:R-:W-:Y:S01]  /*2130*/  FMUL.FTZ R156, R123.reuse, R154 ;  /* 0x0000009a7b9c7220 */ /* 0x040fe20000410000 */
[----:B------:R-:W-:-:S03]  /*2140*/  FMUL.FTZ R3, R123, R6 ;  /* 0x000000067b037220 */ /* 0x000fc60000410000 */
[C---:B------:R-:W-:Y:S01]  /*2150*/  FFMA.FTZ R156, R137.reuse, R6, -R156 ;  /* 0x00000006899c7223 */ /* 0x040fe2000001089c */
[----:B------:R-:W-:Y:S01]  /*2160*/  FFMA.FTZ R158, R137, R154, R3 ;  /* 0x0000009a899e7223 */ /* 0x000fe20000010003 */
[----:B------:R-:W-:Y:S01]  /*2170*/  FMUL.FTZ R154, R4, R133 ;  /* 0x00000085049a7220 */ /* 0x000fe20000410000 */
[----:B---3--:R-:W-:Y:S02]  /*2180*/  @P0 IMAD R6, R2, R157, UR6 ;  /* 0x0000000602060e24 */ /* 0x008fe4000f8e029d */
[----:B------:R-:W-:Y:S01]  /*2190*/  FADD.FTZ R159, R109, R156 ;  /* 0x0000009c6d9f7221 */ /* 0x000fe20000010000 */
[----:B------:R-:W-:Y:S01]  /*21a0*/  FADD.FTZ R161, RZ, R158 ;  /* 0x0000009effa17221 */ /* 0x000fe20000010000 */
[-C--:B------:R-:W-:Y:S01]  /*21b0*/  FFMA.FTZ R155, R5, R143.reuse, R154 ;  /* 0x0000008f059b7223 */ /* 0x080fe2000001009a */
[----:B------:R-:W-:Y:S01]  /*21c0*/  FFMA.FTZ R154, R4, R143, -R7 ;  /* 0x0000008f049a7223 */ /* 0x000fe20000010807 */
[----:B------:R-:W-:-:S04]  /*21d0*/  @P0 IMAD.WIDE R6, R6, R163, UR4 ;  /* 0x0000000406060e25 */ /* 0x000fc8000f8e02a3 */
[C---:B------:R-:W-:Y:S01]  /*21e0*/  FMUL.FTZ R163, R134.reuse, R159 ;  /* 0x0000009f86a37220 */ /* 0x040fe20000410000 */
[----:B------:R-:W-:Y:S01]  /*21f0*/  CS2R R2, SRZ ;  /* 0x0000000000027805 */ /* 0x000fe2000001ff00 */
[----:B------:R-:W-:Y:S01]  /*2200*/  FMUL.FTZ R160, R134, R161 ;  /* 0x000000a186a07220 */ /* 0x000fe20000410000 */
[C---:B------:R-:W-:Y:S01]  /*2210*/  FMUL.FTZ R157, R121.reuse, R155 ;  /* 0x0000009b799d7220 */ /* 0x040fe20000410000 */
[C---:B------:R-:W-:Y:S01]  /*2220*/  FFMA.FTZ R163, R138.reuse, R161, R163 ;  /* 0x000000a18aa37223 */ /* 0x040fe200000100a3 */
[-C--:B------:R-:W-:Y:S01]  /*2230*/  FMUL.FTZ R158, R121, R154.reuse ;  /* 0x0000009a799e7220 */ /* 0x080fe20000410000 */
[----:B------:R-:W-:Y:S01]  /*2240*/  FFMA.FTZ R159, R138, R159, -R160 ;  /* 0x0000009f8a9f7223 */ /* 0x000fe200000108a0 */
[----:B------:R3:W4:Y:S01]  /*2250*/  @P0 LDG.E.64 R2, desc[UR22][R6.64+0x8] ;  /* 0x0000081606020981 */ /* 0x000722000c1e1b00 */
[----:B------:R-:W-:Y:S01]  /*2260*/  FFMA.FTZ R156, R144, R154, -R157 ;  /* 0x0000009a909c7223 */ /* 0x000fe2000001089d */
[----:B------:R-:W-:Y:S01]  /*2270*/  FADD.FTZ R163, RZ, R163 ;  /* 0x000000a3ffa37221 */ /* 0x000fe20000010000 */
[----:B-12---:R-:W-:Y:S01]  /*2280*/  FMUL.FTZ R157, R153, R15 ;  /* 0x0000000f999d7220 */ /* 0x006fe20000410000 */
[----:B------:R-:W-:Y:S01]  /*2290*/  FADD.FTZ R159, R110, R159 ;  /* 0x0000009f6e9f7221 */ /* 0x000fe20000010000 */
[----:B------:R-:W-:Y:S01]  /*22a0*/  FFMA.FTZ R158, R144, R155, R158 ;  /* 0x0000009b909e7223 */ /* 0x000fe2000001009e */
[C---:B------:R-:W-:Y:S01]  /*22b0*/  FMUL.FTZ R154, R132.reuse, R15 ;  /* 0x0000000f849a7220 */ /* 0x040fe20000410000 */
[C---:B------:R-:W-:Y:S01]  /*22c0*/  FMUL.FTZ R155, R139.reuse, R163 ;  /* 0x000000a38b9b7220 */ /* 0x040fe20000410000 */
[-C--:B------:R-:W-:Y:S01]  /*22d0*/  FFMA.FTZ R157, R132, R14.reuse, -R157 ;  /* 0x0000000e849d7223 */ /* 0x080fe2000001089d */
[-C--:B------:R-:W-:Y:S01]  /*22e0*/  FMUL.FTZ R160, R139, R159.reuse ;  /* 0x0000009f8ba07220 */ /* 0x080fe20000410000 */
[----:B------:R-:W-:Y:S01]  /*22f0*/  FFMA.FTZ R161, -R153, R14, -R154 ;  /* 0x0000000e99a17223 */ /* 0x000fe2000001099a */
[----:B------:R-:W-:Y:S01]  /*2300*/  FFMA.FTZ R154, R152, R159, -R155 ;  /* 0x0000009f989a7223 */ /* 0x000fe2000001089b */
[----:B------:R-:W-:Y:S01]  /*2310*/  FMUL.FTZ R164, R190, R157 ;  /* 0x0000009dbea47220 */ /* 0x000fe20000410000 */
[----:B------:R-:W-:-:S02]  /*2320*/  FFMA.FTZ R160, R152, R163, R160 ;  /* 0x000000a398a07223 */ /* 0x000fc400000100a0 */
[----:B------:R-:W-:Y:S01]  /*2330*/  FADD.FTZ R162, R111, R154 ;  /* 0x0000009a6fa27221 */ /* 0x000fe20000010000 */
[-C--:B------:R-:W-:Y:S01]  /*2340*/  FFMA.FTZ R154, R186, R161.reuse, -R164 ;  /* 0x000000a1ba9a7223 */ /* 0x080fe200000108a4 */
[----:B------:R-:W-:Y:S01]  /*2350*/  FADD.FTZ R164, RZ, R160 ;  /* 0x000000a0ffa47221 */ /* 0x000fe20000010000 */
[----:B------:R-:W-:Y:S01]  /*2360*/  FMUL.FTZ R160, R131, R158 ;  /* 0x0000009e83a07220 */ /* 0x000fe20000410000 */
[----:B------:R-:W-:Y:S01]  /*2370*/  FMUL.FTZ R174, R183, R162 ;  /* 0x000000a2b7ae7220 */ /* 0x000fe20000410000 */
[----:B---3--:R-:W-:Y:S01]  /*2380*/  FMUL.FTZ R7, R131, R156 ;  /* 0x0000009c83077220 */ /* 0x008fe20000410000 */
[-C--:B------:R-:W-:Y:S01]  /*2390*/  FMUL.FTZ R155, R183, R164.reuse ;  /* 0x000000a4b79b7220 */ /* 0x080fe20000410000 */
[----:B------:R-:W-:Y:S01]  /*23a0*/  FMUL.FTZ R165, R190, R161 ;  /* 0x000000a1bea57220 */ /* 0x000fe20000410000 */
[----:B------:R-:W-:Y:S01]  /*23b0*/  FFMA.FTZ R174, R181, R164, R174 ;  /* 0x000000a4b5ae7223 */ /* 0x000fe200000100ae */
[C---:B------:R-:W-:Y:S01]  /*23c0*/  FFMA.FTZ R160, R145.reuse, R156, -R160 ;  /* 0x0000009c91a07223 */ /* 0x040fe200000108a0 */
[----:B------:R-:W-:Y:S01]  /*23d0*/  FFMA.FTZ R7, R145, R158, R7 ;  /* 0x0000009e91077223 */ /* 0x000fe20000010007 */
[----:B------:R-:W-:Y:S01]  /*23e0*/  FFMA.FTZ R159, R181, R162, -R155 ;  /* 0x000000a2b59f7223 */ /* 0x000fe2000001089b */
[----:B------:R-:W-:Y:S01]  /*23f0*/  FFMA.FTZ R6, R186, R157, R165 ;  /* 0x0000009dba067223 */ /* 0x000fe200000100a5 */
[----:B------:R-:W-:Y:S01]  /*2400*/  FADD.FTZ R174, RZ, R174 ;  /* 0x000000aeffae7221 */ /* 0x000fe20000010000 */
[C---:B------:R-:W-:Y:S01]  /*2410*/  FMUL.FTZ R157, R135.reuse, R160 ;  /* 0x000000a0879d7220 */ /* 0x040fe20000410000 */
[-C--:B------:R-:W-:Y:S01]  /*2420*/  FMUL.FTZ R155, R135, R7.reuse ;  /* 0x00000007879b7220 */ /* 0x080fe20000410000 */
[----:B------:R-:W-:Y:S01]  /*2430*/  FADD.FTZ R162, R112, R159 ;  /* 0x0000009f70a27221 */ /* 0x000fe20000010000 */
[C---:B------:R-:W-:Y:S01]  /*2440*/  FMUL.FTZ R164, R185.reuse, R174 ;  /* 0x000000aeb9a47220 */ /* 0x040fe20000410000 */
[C---:B------:R-:W-:Y:S01]  /*2450*/  FFMA.FTZ R156, R136.reuse, R7, R157 ;  /* 0x00000007889c7223 */ /* 0x040fe2000001009d */
[----:B------:R-:W-:Y:S01]  /*2460*/  FFMA.FTZ R160, R136, R160, -R155 ;  /* 0x000000a088a07223 */ /* 0x000fe2000001089b */
[-C--:B------:R-:W-:Y:S01]  /*2470*/  FMUL.FTZ R7, R185, R162.reuse ;  /* 0x000000a2b9077220 */ /* 0x080fe20000410000 */
[----:B------:R-:W-:-:S02]  /*2480*/  FFMA.FTZ R164, R179, R162, -R164 ;  /* 0x000000a2b3a47223 */ /* 0x000fc400000108a4 */
[----:B------:R-:W-:Y:S01]  /*2490*/  FMUL.FTZ R155, R123, R160 ;  /* 0x000000a07b9b7220 */ /* 0x000fe20000410000 */
[----:B------:R-:W-:Y:S01]  /*24a0*/  FFMA.FTZ R174, R179, R174, R7 ;  /* 0x000000aeb3ae7223 */ /* 0x000fe20000010007 */
[-C--:B------:R-:W-:Y:S01]  /*24b0*/  FMUL.FTZ R158, R123, R156.reuse ;  /* 0x0000009c7b9e7220 */ /* 0x080fe20000410000 */
[----:B------:R-:W-:Y:S01]  /*24c0*/  FADD.FTZ R164, R113, R164 ;  /* 0x000000a471a47221 */ /* 0x000fe20000010000 */
[C---:B------:R-:W-:Y:S01]  /*24d0*/  FFMA.FTZ R155, R137.reuse, R156, R155 ;  /* 0x0000009c899b7223 */ /* 0x040fe2000001009b */
[----:B------:R-:W-:Y:S01]  /*24e0*/  FADD.FTZ R174, RZ, R174 ;  /* 0x000000aeffae7221 */ /* 0x000fe20000010000 */
[----:B------:R-:W-:Y:S01]  /*24f0*/  FFMA.FTZ R7, R137, R160, -R158 ;  /* 0x000000a089077223 */ /* 0x000fe2000001089e */
        /* <DEDUP_REMOVED lines=8> */
[----:B------:R-:W-:Y:S01]  /*2580*/  FADD.FTZ R155, RZ, R158 ;  /* 0x0000009eff9b7221 */ /* 0x000fe20000010000 */
[C---:B------:R-:W-:Y:S01]  /*2590*/  FMUL.FTZ R158, R139.reuse, R156 ;  /* 0x0000009c8b9e7220 */ /* 0x040fe20000410000 */
[----:B------:R-:W-:Y:S01]  /*25a0*/  FADD.FTZ R159, R114, R159 ;  /* 0x0000009f729f7221 */ /* 0x000fe20000010000 */
[----:B------:R-:W-:-:S02]  /*25b0*/  FMUL.FTZ R7, R139, R157 ;  /* 0x0000009d8b077220 */ /* 0x000fc40000410000 */
[----:B------:R-:W-:Y:S01]  /*25c0*/  FFMA.FTZ R158, R152, R157, R158 ;  /* 0x0000009d989e7223 */ /* 0x000fe2000001009e */
[----:B------:R-:W-:Y:S01]  /*25d0*/  FMUL.FTZ R164, R178, R159 ;  /* 0x0000009fb2a47220 */ /* 0x000fe20000410000 */
[----:B------:R-:W-:Y:S01]  /*25e0*/  FFMA.FTZ R156, R152, R156, -R7 ;  /* 0x0000009c989c7223 */ /* 0x000fe20000010807 */
[-C--:B------:R-:W-:Y:S01]  /*25f0*/  FMUL.FTZ R162, R178, R155.reuse ;  /* 0x0000009bb2a27220 */ /* 0x080fe20000410000 */
[----:B------:R-:W-:Y:S01]  /*2600*/  FMUL.FTZ R7, R183, R158 ;  /* 0x0000009eb7077220 */ /* 0x000fe20000410000 */
[----:B------:R-:W-:Y:S01]  /*2610*/  FFMA.FTZ R164, R177, R155, R164 ;  /* 0x0000009bb1a47223 */ /* 0x000fe200000100a4 */
[-C--:B------:R-:W-:Y:S01]  /*2620*/  FMUL.FTZ R160, R183, R156.reuse ;  /* 0x0000009cb7a07220 */ /* 0x080fe20000410000 */
[----:B------:R-:W-:Y:S01]  /*2630*/  FFMA.FTZ R162, R177, R159, -R162 ;  /* 0x0000009fb1a27223 */ /* 0x000fe200000108a2 */
[C---:B------:R-:W-:Y:S01]  /*2640*/  FFMA.FTZ R156, R181.reuse, R156, -R7 ;  /* 0x0000009cb59c7223 */ /* 0x040fe20000010807 */
[----:B------:R-:W-:Y:S01]  /*2650*/  FADD.FTZ R157, RZ, R164 ;  /* 0x000000a4ff9d7221 */ /* 0x000fe20000010000 */
[----:B------:R-:W-:Y:S01]  /*2660*/  FFMA.FTZ R160, R181, R158, R160 ;  /* 0x0000009eb5a07223 */ /* 0x000fe200000100a0 */
[----:B------:R-:W-:Y:S01]  /*2670*/  FADD.FTZ R155, R115, R162 ;  /* 0x000000a2739b7221 */ /* 0x000fe20000010000 */
        /* <DEDUP_REMOVED lines=9> */
[----:B------:R-:W-:Y:S01]  /*2710*/  FADD.FTZ R162, R116, R155 ;  /* 0x0000009b74a27221 */ /* 0x000fe20000010000 */
[-C--:B------:R-:W-:Y:S01]  /*2720*/  FMUL.FTZ R156, R189, R158.reuse ;  /* 0x0000009ebd9c7220 */ /* 0x080fe20000410000 */
[----:B------:R-:W-:Y:S01]  /*2730*/  FADD.FTZ R164, RZ, R159 ;  /* 0x0000009fffa47221 */ /* 0x000fe20000010000 */
[----:B------:R-:W-:Y:S01]  /*2740*/  FFMA.FTZ R7, R187, R158, -R7 ;  /* 0x0000009ebb077223 */ /* 0x000fe20000010807 */
[----:B------:R-:W-:Y:S01]  /*2750*/  FMUL.FTZ R157, R193, R162 ;  /* 0x000000a2c19d7220 */ /* 0x000fe20000410000 */
[----:B------:R-:W-:Y:S01]  /*2760*/  FFMA.FTZ R156, R187, R160, R156 ;  /* 0x000000a0bb9c7223 */ /* 0x000fe2000001009c */
[-C--:B------:R-:W-:Y:S01]  /*2770*/  FMUL.FTZ R160, R193, R164.reuse ;  /* 0x000000a4c1a07220 */ /* 0x080fe20000410000 */
[CC--:B------:R-:W-:Y:S01]  /*2780*/  FMUL.FTZ R155, R178.reuse, R7.reuse ;  /* 0x00000007b29b7220 */ /* 0x0c0fe20000410000 */
[C---:B------:R-:W-:Y:S01]  /*2790*/  FFMA.FTZ R157, R191.reuse, R164, R157 ;  /* 0x000000a4bf9d7223 */ /* 0x040fe2000001009d */
[----:B------:R-:W-:Y:S01]  /*27a0*/  FMUL.FTZ R158, R178, R156 ;  /* 0x0000009cb29e7220 */ /* 0x000fe20000410000 */
[----:B------:R-:W-:Y:S01]  /*27b0*/  FFMA.FTZ R160, R191, R162, -R160 ;  /* 0x000000a2bfa07223 */ /* 0x000fe200000108a0 */
[C---:B------:R-:W-:Y:S01]  /*27c0*/  FFMA.FTZ R155, R177.reuse, R156, R155 ;  /* 0x0000009cb19b7223 */ /* 0x040fe2000001009b */
[----:B------:R-:W-:Y:S01]  /*27d0*/  FADD.FTZ R161, RZ, R157 ;  /* 0x0000009dffa17221 */ /* 0x000fe20000010000 */
[----:B------:R-:W-:Y:S01]  /*27e0*/  FFMA.FTZ R7, R177, R7, -R158 ;  /* 0x00000007b1077223 */ /* 0x000fe2000001089e */
        /* <DEDUP_REMOVED lines=9> */
[C---:B------:R-:W-:Y:S01]  /*2880*/  FMUL.FTZ R7, R193.reuse, R156 ;  /* 0x0000009cc1077220 */ /* 0x040fe20000410000 */
[----:B------:R-:W-:Y:S01]  /*2890*/  FADD.FTZ R159, R118, R159 ;  /* 0x0000009f769f7221 */ /* 0x000fe20000010000 */
[-C--:B------:R-:W-:Y:S01]  /*28a0*/  FMUL.FTZ R160, R193, R158.reuse ;  /* 0x0000009ec1a07220 */ /* 0x080fe20000410000 */
[----:B------:R-:W-:Y:S01]  /*28b0*/  FADD.FTZ R163, RZ, R163 ;  /* 0x000000a3ffa37221 */ /* 0x000fe20000010000 */
[----:B------:R-:W-:Y:S01]  /*28c0*/  FFMA.FTZ R157, R191, R158, R7 ;  /* 0x0000009ebf9d7223 */ /* 0x000fe20000010007 */
[C---:B------:R-:W-:Y:S01]  /*28d0*/  FMUL.FTZ R158, R153.reuse, R159 ;  /* 0x0000009f999e7220 */ /* 0x040fe20000410000 */
[C---:B------:R-:W-:Y:S01]  /*28e0*/  FMUL.FTZ R7, R153.reuse, R168 ;  /* 0x000000a899077220 */ /* 0x040fe20000410000 */
[-C--:B------:R-:W-:Y:S01]  /*28f0*/  FMUL.FTZ R161, R153, R163.reuse ;  /* 0x000000a399a17220 */ /* 0x080fe20000410000 */
[----:B------:R-:W-:Y:S01]  /*2900*/  FFMA.FTZ R155, R191, R156, -R160 ;  /* 0x0000009cbf9b7223 */ /* 0x000fe200000108a0 */
[C---:B------:R-:W-:Y:S01]  /*2910*/  FFMA.FTZ R158, R132.reuse, R163, R158 ;  /* 0x000000a3849e7223 */ /* 0x040fe2000001009e */
[CC--:B------:R-:W-:Y:S01]  /*2920*/  FFMA.FTZ R160, R132.reuse, R166.reuse, R7 ;  /* 0x000000a684a07223 */ /* 0x0c0fe20000010007 */
[----:B------:R-:W-:Y:S01]  /*2930*/  FFMA.FTZ R156, R132, R159, -R161 ;  /* 0x0000009f849c7223 */ /* 0x000fe200000108a1 */
[----:B------:R-:W-:Y:S01]  /*2940*/  FMUL.FTZ R161, R153, R166 ;  /* 0x000000a699a17220 */ /* 0x000fe20000410000 */
[----:B------:R-:W-:Y:S01]  /*2950*/  FMUL.FTZ R159, R190, R157 ;  /* 0x0000009dbe9f7220 */ /* 0x000fe20000410000 */
[----:B------:R-:W-:-:S02]  /*2960*/  FADD.FTZ R7, RZ, R158 ;  /* 0x0000009eff077221 */ /* 0x000fc40000010000 */
[----:B------:R-:W-:Y:S01]  /*2970*/  FFMA.FTZ R164, R132, R168, -R161 ;  /* 0x000000a884a47223 */ /* 0x000fe200000108a1 */
[-C--:B------:R-:W-:Y:S01]  /*2980*/  FFMA.FTZ R159, R186, R155.reuse, -R159 ;  /* 0x0000009bba9f7223 */ /* 0x080fe2000001089f */
[----:B------:R-:W-:Y:S01]  /*2990*/  FMUL.FTZ R161, R190, R155 ;  /* 0x0000009bbea17220 */ /* 0x000fe20000410000 */
[----:B------:R-:W-:Y:S01]  /*29a0*/  FADD.FTZ R155, R119, R156 ;  /* 0x0000009c779b7221 */ /* 0x000fe20000010000 */
[----:B------:R-:W1:Y:S01]  /*29b0*/  SHFL.UP PT, R162, R7, 0x1, RZ ;  /* 0x0420000007a27989 */ /* 0x000e6200000e00ff */
[----:B------:R-:W-:Y:S01]  /*29c0*/  FADD.FTZ R163, R167, R160 ;  /* 0x000000a0a7a37221 */ /* 0x000fe20000010000 */
[----:B------:R-:W-:Y:S01]  /*29d0*/  FADD.FTZ R165, R171, R164 ;  /* 0x000000a4aba57221 */ /* 0x000fe20000010000 */
[----:B------:R-:W-:Y:S01]  /*29e0*/  FFMA.FTZ R157, R186, R157, R161 ;  /* 0x0000009dba9d7223 */ /* 0x000fe200000100a1 */
[----:B------:R-:W2:Y:S01]  /*29f0*/  SHFL.UP PT, R160, R155, 0x1, RZ ;  /* 0x042000009ba07989 */ /* 0x000ea200000e00ff */
[C---:B------:R-:W-:Y:S01]  /*2a00*/  FMUL.FTZ R169, R190.reuse, R163 ;  /* 0x000000a3bea97220 */ /* 0x040fe20000410000 */
[C---:B------:R-:W-:Y:S01]  /*2a10*/  FMUL.FTZ R158, R153.reuse, R159 ;  /* 0x0000009f999e7220 */ /* 0x040fe20000410000 */
        /* <DEDUP_REMOVED lines=8> */
[----:B------:R-:W3:Y:S01]  /*2aa0*/  SHFL.UP PT, R158, R157, 0x1, RZ ;  /* 0x042000009d9e7989 */ /* 0x000ee200000e00ff */
[C---:B------:R-:W-:Y:S01]  /*2ab0*/  FMUL.FTZ R159, R193.reuse, R6 ;  /* 0x00000006c19f7220 */ /* 0x040fe20000410000 */
[----:B------:R-:W-:Y:S01]  /*2ac0*/  FADD.FTZ R164, R172, R163 ;  /* 0x000000a3aca47221 */ /* 0x000fe20000010000 */
[----:B------:R-:W-:Y:S01]  /*2ad0*/  FMUL.FTZ R165, R193, R174 ;  /* 0x000000aec1a57220 */ /* 0x000fe20000410000 */
[C---:B------:R-:W-:Y:S01]  /*2ae0*/  FFMA.FTZ R161, R191.reuse, R6, R176 ;  /* 0x00000006bfa17223 */ /* 0x040fe200000100b0 */
[----:B------:R-:W-:Y:S01]  /*2af0*/  ISETP.GE.AND P2, PT, R26, 0x1, PT ;  /* 0x000000011a00780c */ /* 0x000fe20003f46270 */
[----:B------:R-:W5:Y:S01]  /*2b00*/  SHFL.UP PT, R6, R156, 0x1, RZ ;  /* 0x042000009c067989 */ /* 0x000f6200000e00ff */
[C---:B------:R-:W-:Y:S01]  /*2b10*/  FFMA.FTZ R163, R191.reuse, R154, -R159 ;  /* 0x0000009abfa37223 */ /* 0x040fe2000001089f */
[-C--:B------:R-:W-:Y:S01]  /*2b20*/  FFMA.FTZ R176, R191, R164.reuse, R165 ;  /* 0x000000a4bfb07223 */ /* 0x080fe200000100a5 */
[----:B------:R-:W-:Y:S01]  /*2b30*/  FMUL.FTZ R164, R193, R164 ;  /* 0x000000a4c1a47220 */ /* 0x000fe20000410000 */
[-C--:B-1----:R-:W-:Y:S01]  /*2b40*/  FMUL.FTZ R159, R157, R162.reuse ;  /* 0x000000a29d9f7220 */ /* 0x082fe20000410000 */
[----:B------:R-:W-:Y:S01]  /*2b50*/  FMUL.FTZ R162, R156, R162 ;  /* 0x000000a29ca27220 */ /* 0x000fe20000410000 */
[----:B------:R-:W-:Y:S01]  /*2b60*/  FMUL.FTZ R165, R182, R163 ;  /* 0x000000a3b6a57220 */ /* 0x000fe20000410000 */
[----:B------:R-:W-:-:S02]  /*2b70*/  FFMA.FTZ R164, R191, R174, -R164 ;  /* 0x000000aebfa47223 */ /* 0x000fc400000108a4 */
[-C--:B--2---:R-:W-:Y:S01]  /*2b80*/  FFMA.FTZ R162, R157, R160.reuse, R162 ;  /* 0x000000a09da27223 */ /* 0x084fe200000100a2 */
[-C--:B------:R-:W-:Y:S01]  /*2b90*/  FFMA.FTZ R169, R180, R161.reuse, R165 ;  /* 0x000000a1b4a97223 */ /* 0x080fe200000100a5 */
[----:B------:R-:W-:Y:S01]  /*2ba0*/  FADD.FTZ R165, R201, R164 ;  /* 0x000000a4c9a57221 */ /* 0x000fe20000010000 */
[----:B------:R-:W-:Y:S01]  /*2bb0*/  FMUL.FTZ R161, R182, R161 ;  /* 0x000000a1b6a17220 */ /* 0x000fe20000410000 */
[----:B------:R-:W-:Y:S01]  /*2bc0*/  FFMA.FTZ R154, R156, R160, -R159 ;  /* 0x000000a09c9a7223 */ /* 0x000fe2000001089f */
[----:B------:R-:W-:Y:S01]  /*2bd0*/  @P2 FADD.FTZ R7, R7, R162 ;  /* 0x000000a207072221 */ /* 0x000fe20000010000 */
[----:B------:R-:W-:Y:S01]  /*2be0*/  FMUL.FTZ R160, R182, R165 ;  /* 0x000000a5b6a07220 */ /* 0x000fe20000410000 */
[----:B------:R-:W-:Y:S01]  /*2bf0*/  FADD.FTZ R159, R175, R176 ;  /* 0x000000b0af9f7221 */ /* 0x000fe20000010000 */
[----:B------:R-:W-:Y:S01]  /*2c00*/  FFMA.FTZ R163, R180, R163, -R161 ;  /* 0x000000a3b4a37223 */ /* 0x000fe200000108a1 */
[----:B------:R-:W-:Y:S01]  /*2c10*/  @P2 FADD.FTZ R155, R155, R154 ;  /* 0x0000009a9b9b2221 */ /* 0x000fe20000010000 */
[----:B------:R-:W1:Y:S01]  /*2c20*/  SHFL.UP PT, R161, R7, 0x2, RZ ;  /* 0x0440000007a17989 */ /* 0x000e6200000e00ff */
[-C--:B---3--:R-:W-:Y:S01]  /*2c30*/  FMUL.FTZ R154, R156, R158.reuse ;  /* 0x0000009e9c9a7220 */ /* 0x088fe20000410000 */
[-C--:B------:R-:W-:Y:S01]  /*2c40*/  FFMA.FTZ R162, R180, R159.reuse, R160 ;  /* 0x0000009fb4a27223 */ /* 0x080fe200000100a0 */
[----:B------:R-:W-:Y:S01]  /*2c50*/  FMUL.FTZ R173, R182, R159 ;  /* 0x0000009fb6ad7220 */ /* 0x000fe20000410000 */
[----:B------:R-:W2:Y:S01]  /*2c60*/  SHFL.UP PT, R160, R155, 0x2, RZ ;  /* 0x044000009ba07989 */ /* 0x000ea200000e00ff */
[C---:B------:R-:W-:Y:S01]  /*2c70*/  FMUL.FTZ R159, R157.reuse, R158 ;  /* 0x0000009e9d9f7220 */ /* 0x040fe20000410000 */
[----:B-----5:R-:W-:Y:S01]  /*2c80*/  @P2 FFMA.FTZ R157, R157, R6, R154 ;  /* 0x000000069d9d2223 */ /* 0x020fe2000001009a */
[----:B------:R-:W-:-:S02]  /*2c90*/  FFMA.FTZ R173, R180, R165, -R173 ;  /* 0x000000a5b4ad7223 */ /* 0x000fc400000108ad */
[----:B------:R-:W-:Y:S01]  /*2ca0*/  @P2 FFMA.FTZ R156, R156, R6, -R159 ;  /* 0x000000069c9c2223 */ /* 0x000fe2000001089f */
[----:B------:R-:W-:Y:S01]  /*2cb0*/  FMUL.FTZ R6, R178, R169 ;  /* 0x000000a9b2067220 */ /* 0x000fe20000410000 */
[----:B------:R-:W3:Y:S01]  /*2cc0*/  SHFL.UP PT, R154, R157, 0x2, RZ ;  /* 0x044000009d9a7989 */ /* 0x000ee200000e00ff */
[----:B------:R-:W-:Y:S02]  /*2cd0*/  FADD.FTZ R173, R200, R173 ;  /* 0x000000adc8ad7221 */ /* 0x000fe40000010000 */
[----:B------:R-:W-:Y:S02]  /*2ce0*/  FFMA.FTZ R164, R177, R163, -R6 ;  /* 0x000000a3b1a47223 */ /* 0x000fe40000010806 */
[----:B------:R-:W5:Y:S01]  /*2cf0*/  SHFL.UP PT, R6, R156, 0x2, RZ ;  /* 0x044000009c067989 */ /* 0x000f6200000e00ff */
[----:B------:R-:W-:Y:S01]  /*2d00*/  FADD.FTZ R162, R199, R162 ;  /* 0x000000a2c7a27221 */ /* 0x000fe20000010000 */
[----:B------:R-:W-:Y:S01]  /*2d10*/  FMUL.FTZ R174, R178, R173 ;  /* 0x000000adb2ae7220 */ /* 0x000fe20000410000 */
[----:B------:R-:W-:Y:S01]  /*2d20*/  ISETP.GE.AND P2, PT, R26, 0x2, PT ;  /* 0x000000021a00780c */ /* 0x000fe20003f46270 */
[C---:B------:R-:W-:Y:S01]  /*2d30*/  FMUL.FTZ R158, R178.reuse, R163 ;  /* 0x000000a3b29e7220 */ /* 0x040fe20000410000 */
[-C--:B------:R-:W-:Y:S01]  /*2d40*/  FMUL.FTZ R176, R178, R162.reuse ;  /* 0x000000a2b2b07220 */ /* 0x080fe20000410000 */
[----:B------:R-:W-:Y:S01]  /*2d50*/  FFMA.FTZ R174, R177, R162, R174 ;  /* 0x000000a2b1ae7223 */ /* 0x000fe200000100ae */
[----:B------:R-:W-:Y:S01]  /*2d60*/  FMUL.FTZ R202, R189, R164 ;  /* 0x000000a4bdca7220 */ /* 0x000fe20000410000 */
[----:B-1----:R-:W-:Y:S01]  /*2d70*/  FMUL.FTZ R162, R156, R161 ;  /* 0x000000a19ca27220 */ /* 0x002fe20000410000 */
[C---:B------:R-:W-:Y:S01]  /*2d80*/  FFMA.FTZ R158, R177.reuse, R169, R158 ;  /* 0x000000a9b19e7223 */ /* 0x040fe2000001009e */
[----:B------:R-:W-:Y:S01]  /*2d90*/  FFMA.FTZ R173, R177, R173, -R176 ;  /* 0x000000adb1ad7223 */ /* 0x000fe200000108b0 */
[C---:B------:R-:W-:Y:S01]  /*2da0*/  FMUL.FTZ R159, R157.reuse, R161 ;  /* 0x000000a19d9f7220 */ /* 0x040fe20000410000 */
[----:B--2---:R-:W-:Y:S01]  /*2db0*/  FFMA.FTZ R162, R157, R160, R162 ;  /* 0x000000a09da27223 */ /* 0x004fe200000100a2 */
[-C--:B------:R-:W-:Y:S01]  /*2dc0*/  FFMA.FTZ R202, R187, R158.reuse, R202 ;  /* 0x0000009ebbca7223 */ /* 0x080fe200000100ca */
[----:B------:R-:W-:Y:S01]  /*2dd0*/  FMUL.FTZ R204, R189, R158 ;  /* 0x0000009ebdcc7220 */ /* 0x000fe20000410000 */
[----:B------:R-:W-:Y:S01]  /*2de0*/  FADD.FTZ R176, R198, R173 ;  /* 0x000000adc6b07221 */ /* 0x000fe20000010000 */
[C---:B------:R-:W-:Y:S01]  /*2df0*/  FFMA.FTZ R158, R156.reuse, R160, -R159 ;  /* 0x000000a09c9e7223 */ /* 0x040fe2000001089f */
[----:B------:R-:W-:Y:S01]  /*2e00*/  @P2 FADD.FTZ R7, R7, R162 ;  /* 0x000000a207072221 */ /* 0x000fe20000010000 */
[----:B------:R-:W-:Y:S01]  /*2e10*/  FADD.FTZ R174, R197, R174 ;  /* 0x000000aec5ae7221 */ /* 0x000fe20000010000 */
[----:B------:R-:W-:Y:S01]  /*2e20*/  FMUL.FTZ R159, R189, R176 ;  /* 0x000000b0bd9f7220 */ /* 0x000fe20000410000 */
[----:B------:R-:W-:Y:S01]  /*2e30*/  @P2 FADD.FTZ R155, R155, R158 ;  /* 0x0000009e9b9b2221 */ /* 0x000fe20000010000 */
[----:B---3--:R-:W-:Y:S01]  /*2e40*/  FMUL.FTZ R158, R156, R154 ;  /* 0x0000009a9c9e7220 */ /* 0x008fe20000410000 */
[----:B------:R-:W1:Y:S01]  /*2e50*/  SHFL.UP PT, R160, R7, 0x4, RZ ;  /* 0x0480000007a07989 */ /* 0x000e6200000e00ff */
[----:B------:R-:W-:Y:S01]  /*2e60*/  FFMA.FTZ R161, R187, R174, R159 ;  /* 0x000000aebba17223 */ /* 0x000fe2000001009f */
[C---:B------:R-:W-:Y:S01]  /*2e70*/  FMUL.FTZ R159, R157.reuse, R154 ;  /* 0x0000009a9d9f7220 */ /* 0x040fe20000410000 */
[----:B-----5:R-:W-:-:S02]  /*2e80*/  @P2 FFMA.FTZ R157, R157, R6, R158 ;  /* 0x000000069d9d2223 */ /* 0x020fc4000001009e */
[----:B------:R-:W2:Y:S01]  /*2e90*/  SHFL.UP PT, R158, R155, 0x4, RZ ;  /* 0x048000009b9e7989 */ /* 0x000ea200000e00ff */
[----:B------:R-:W-:Y:S01]  /*2ea0*/  FMUL.FTZ R174, R189, R174 ;  /* 0x000000aebdae7220 */ /* 0x000fe20000410000 */
[----:B------:R-:W-:Y:S02]  /*2eb0*/  @P2 FFMA.FTZ R156, R156, R6, -R159 ;  /* 0x000000069c9c2223 */ /* 0x000fe4000001089f */
[----:B------:R-:W3:Y:S01]  /*2ec0*/  SHFL.UP PT, R154, R157, 0x4, RZ ;  /* 0x048000009d9a7989 */ /* 0x000ee200000e00ff */
[C---:B------:R-:W-:Y:S01]  /*2ed0*/  FFMA.FTZ R163, R187.reuse, R176, -R174 ;  /* 0x000000b0bba37223 */ /* 0x040fe200000108ae */
[----:B------:R-:W-:Y:S01]  /*2ee0*/  FFMA.FTZ R204, R187, R164, -R204 ;  /* 0x000000a4bbcc7223 */ /* 0x000fe200000108cc */
[----:B------:R-:W-:Y:S01]  /*2ef0*/  FADD.FTZ R162, R184, R161 ;  /* 0x000000a1b8a27221 */ /* 0x000fe20000010000 */
[----:B------:R-:W5:Y:S01]  /*2f00*/  SHFL.UP PT, R6, R156, 0x4, RZ ;  /* 0x048000009c067989 */ /* 0x000f6200000e00ff */
[----:B------:R-:W-:Y:S01]  /*2f10*/  FADD.FTZ R164, R196, R163 ;  /* 0x000000a3c4a47221 */ /* 0x000fe20000010000 */
[----:B------:R-:W-:Y:S01]  /*2f20*/  ISETP.GE.AND P2, PT, R26, 0x4, PT ;  /* 0x000000041a00780c */ /* 0x000fe20003f46270 */
[----:B------:R-:W-:-:S02]  /*2f30*/  FMUL.FTZ R163, R185, R162 ;  /* 0x000000a2b9a37220 */ /* 0x000fc40000410000 */
[C---:B------:R-:W-:Y:S01]  /*2f40*/  FMUL.FTZ R161, R185.reuse, R164 ;  /* 0x000000a4b9a17220 */ /* 0x040fe20000410000 */
[----:B------:R-:W-:Y:S01]  /*2f50*/  FMUL.FTZ R159, R185, R204 ;  /* 0x000000ccb99f7220 */ /* 0x000fe20000410000 */
[C---:B------:R-:W-:Y:S02]  /*2f60*/  FFMA.FTZ R164, R179.reuse, R164, -R163 ;  /* 0x000000a4b3a47223 */ /* 0x040fe400000108a3 */
[----:B------:R-:W-:Y:S01]  /*2f70*/  FFMA.FTZ R161, R179, R162, R161 ;  /* 0x000000a2b3a17223 */ /* 0x000fe200000100a1 */
[----:B------:R-:W-:Y:S01]  /*2f80*/  FMUL.FTZ R174, R185, R202 ;  /* 0x000000cab9ae7220 */ /* 0x000fe20000410000 */
[----:B-1----:R-:W-:Y:S01]  /*2f90*/  FMUL.FTZ R162, R156, R160 ;  /* 0x000000a09ca27220 */ /* 0x002fe20000410000 */
[----:B------:R-:W-:Y:S01]  /*2fa0*/  FFMA.FTZ R202, R179, R202, R159 ;  /* 0x000000cab3ca7223 */ /* 0x000fe2000001009f */
[----:B------:R-:W-:Y:S01]  /*2fb0*/  FADD.FTZ R176, R195, R164 ;  /* 0x000000a4c3b07221 */ /* 0x000fe20000010000 */
[C---:B------:R-:W-:Y:S01]  /*2fc0*/  FMUL.FTZ R159, R157.reuse, R160 ;  /* 0x000000a09d9f7220 */ /* 0x040fe20000410000 */
[----:B------:R-:W-:Y:S01]  /*2fd0*/  FADD.FTZ R164, R194, R161 ;  /* 0x000000a1c2a47221 */ /* 0x000fe20000010000 */
[----:B--2---:R-:W-:Y:S01]  /*2fe0*/  FFMA.FTZ R162, R157, R158, R162 ;  /* 0x0000009e9da27223 */ /* 0x004fe200000100a2 */
[----:B------:R-:W-:Y:S01]  /*2ff0*/  FMUL.FTZ R161, R183, R176 ;  /* 0x000000b0b7a17220 */ /* 0x000fe20000410000 */
[----:B------:R-:W-:Y:S01]  /*3000*/  FFMA.FTZ R174, R179, R204, -R174 ;  /* 0x000000ccb3ae7223 */ /* 0x000fe200000108ae */
[C---:B------:R-:W-:Y:S01]  /*3010*/  FFMA.FTZ R160, R156.reuse, R158, -R159 ;  /* 0x0000009e9ca07223 */ /* 0x040fe2000001089f */
[----:B------:R-:W-:Y:S01]  /*3020*/  @P2 FADD.FTZ R7, R7, R162 ;  /* 0x000000a207072221 */ /* 0x000fe20000010000 */
[C---:B---3--:R-:W-:Y:S01]  /*3030*/  FMUL.FTZ R158, R156.reuse, R154 ;  /* 0x0000009a9c9e7220 */ /* 0x048fe20000410000 */
[----:B------:R-:W-:Y:S01]  /*3040*/  FFMA.FTZ R161, R181, R164, R161 ;  /* 0x000000a4b5a17223 */ /* 0x000fe200000100a1 */
[C---:B------:R-:W-:Y:S01]  /*3050*/  FMUL.FTZ R204, R183.reuse, R174 ;  /* 0x000000aeb7cc7220 */ /* 0x040fe20000410000 */
[----:B------:R-:W-:Y:S01]  /*3060*/  FMUL.FTZ R164, R183, R164 ;  /* 0x000000a4b7a47220 */ /* 0x000fe20000410000 */
[----:B------:R-:W-:Y:S01]  /*3070*/  FMUL.FTZ R159, R157, R154 ;  /* 0x0000009a9d9f7220 */ /* 0x000fe20000410000 */
[----:B------:R-:W-:Y:S01]  /*3080*/  @P2 FADD.FTZ R155, R155, R160 ;  /* 0x000000a09b9b2221 */ /* 0x000fe20000010000 */
[----:B-----5:R-:W-:Y:S01]  /*3090*/  @P2 FFMA.FTZ R157, R157, R6, R158 ;  /* 0x000000069d9d2223 */ /* 0x020fe2000001009e */
[----:B------:R-:W1:Y:S01]  /*30a0*/  SHFL.UP PT, R160, R7, 0x8, RZ ;  /* 0x0500000007a07989 */ /* 0x000e6200000e00ff */
[C---:B------:R-:W-:Y:S01]  /*30b0*/  FFMA.FTZ R204, R181.reuse, R202, R204 ;  /* 0x000000cab5cc7223 */ /* 0x040fe200000100cc */
[----:B------:R-:W-:Y:S01]  /*30c0*/  FFMA.FTZ R163, R181, R176, -R164 ;  /* 0x000000b0b5a37223 */ /* 0x000fe200000108a4 */
[----:B------:R-:W-:Y:S01]  /*30d0*/  FMUL.FTZ R202, R183, R202 ;  /* 0x000000cab7ca7220 */ /* 0x000fe20000410000 */
[----:B------:R-:W-:Y:S01]  /*30e0*/  @P2 FFMA.FTZ R156, R156, R6, -R159 ;  /* 0x000000069c9c2223 */ /* 0x000fe2000001089f */
[----:B------:R-:W2:Y:S01]  /*30f0*/  SHFL.UP PT, R158, R155, 0x8, RZ ;  /* 0x050000009b9e7989 */ /* 0x000ea200000e00ff */
[----:B------:R-:W-:Y:S01]  /*3100*/  FADD.FTZ R163, R188, R163 ;  /* 0x000000a3bca37221 */ /* 0x000fe20000010000 */
[----:B------:R-:W-:-:S02]  /*3110*/  FFMA.FTZ R202, R181, R174, -R202 ;  /* 0x000000aeb5ca7223 */ /* 0x000fc400000108ca */
[----:B------:R-:W3:Y:S01]  /*3120*/  SHFL.UP PT, R154, R157, 0x8, RZ ;  /* 0x050000009d9a7989 */ /* 0x000ee200000e00ff */
[----:B------:R-:W-:Y:S01]  /*3130*/  FADD.FTZ R161, R192, R161 ;  /* 0x000000a1c0a17221 */ /* 0x000fe20000010000 */
[C---:B------:R-:W-:Y:S02]  /*3140*/  FMUL.FTZ R162, R139.reuse, R163 ;  /* 0x000000a38ba27220 */ /* 0x040fe40000410000 */
[----:B------:R-:W5:Y:S01]  /*3150*/  SHFL.UP PT, R6, R156, 0x8, RZ ;  /* 0x050000009c067989 */ /* 0x000f6200000e00ff */
[C---:B------:R-:W-:Y:S01]  /*3160*/  FMUL.FTZ R159, R139.reuse, R202 ;  /* 0x000000ca8b9f7220 */ /* 0x040fe20000410000 */
[CC--:B------:R-:W-:Y:S01]  /*3170*/  FMUL.FTZ R164, R139.reuse, R161.reuse ;  /* 0x000000a18ba47220 */ /* 0x0c0fe20000410000 */
[C---:B------:R-:W-:Y:S01]  /*3180*/  FFMA.FTZ R162, R152.reuse, R161, R162 ;  /* 0x000000a198a27223 */ /* 0x040fe200000100a2 */
[-C--:B------:R-:W-:Y:S01]  /*3190*/  FMUL.FTZ R165, R139, R204.reuse ;  /* 0x000000cc8ba57220 */ /* 0x080fe20000410000 */
[C---:B------:R-:W-:Y:S01]  /*31a0*/  FFMA.FTZ R159, R152.reuse, R204, R159 ;  /* 0x000000cc989f7223 */ /* 0x040fe2000001009f */
[C---:B------:R-:W-:Y:S01]  /*31b0*/  FFMA.FTZ R164, R152.reuse, R163, -R164 ;  /* 0x000000a398a47223 */ /* 0x040fe200000108a4 */
[----:B------:R-:W-:Y:S01]  /*31c0*/  FADD.FTZ R161, R129, R162 ;  /* 0x000000a281a17221 */ /* 0x000fe20000010000 */
[----:B------:R-:W-:Y:S01]  /*31d0*/  FFMA.FTZ R165, R152, R202, -R165 ;  /* 0x000000ca98a57223 */ /* 0x000fe200000108a5 */
[----:B------:R-:W-:Y:S01]  /*31e0*/  ISETP.GE.AND P2, PT, R26, 0x8, PT ;  /* 0x000000081a00780c */ /* 0x000fe20003f46270 */
[----:B------:R-:W-:Y:S01]  /*31f0*/  FADD.FTZ R163, R151, R164 ;  /* 0x000000a497a37221 */ /* 0x000fe20000010000 */
[----:B------:R-:W-:-:S03]  /*3200*/  FMUL.FTZ R162, R134, R159 ;  /* 0x0000009f86a27220 */ /* 0x000fc60000410000 */
[----:B------:R-:W-:Y:S01]  /*3210*/  FMUL.FTZ R176, R134, R163 ;  /* 0x000000a386b07220 */ /* 0x000fe20000410000 */
[-C--:B------:R-:W-:Y:S01]  /*3220*/  FFMA.FTZ R174, R138, R165.reuse, -R162 ;  /* 0x000000a58aae7223 */ /* 0x080fe200000108a2 */
[-C--:B-1----:R-:W-:Y:S01]  /*3230*/  FMUL.FTZ R162, R156, R160.reuse ;  /* 0x000000a09ca27220 */ /* 0x082fe20000410000 */
[C---:B------:R-:W-:Y:S01]  /*3240*/  FMUL.FTZ R169, R134.reuse, R165 ;  /* 0x000000a586a97220 */ /* 0x040fe20000410000 */
[-C--:B------:R-:W-:Y:S01]  /*3250*/  FMUL.FTZ R202, R134, R161.reuse ;  /* 0x000000a186ca7220 */ /* 0x080fe20000410000 */
[----:B------:R-:W-:Y:S01]  /*3260*/  FFMA.FTZ R165, R138, R161, R176 ;  /* 0x000000a18aa57223 */ /* 0x000fe200000100b0 */
[C---:B------:R-:W-:Y:S01]  /*3270*/  FMUL.FTZ R161, R157.reuse, R160 ;  /* 0x000000a09da17220 */ /* 0x040fe20000410000 */
[C---:B--2---:R-:W-:Y:S01]  /*3280*/  FFMA.FTZ R162, R157.reuse, R158, R162 ;  /* 0x0000009e9da27223 */ /* 0x044fe200000100a2 */
[-C--:B---3--:R-:W-:Y:S01]  /*3290*/  FMUL.FTZ R160, R156, R154.reuse ;  /* 0x0000009a9ca07220 */ /* 0x088fe20000410000 */
[----:B------:R-:W-:Y:S01]  /*32a0*/  FFMA.FTZ R164, R138, R159, R169 ;  /* 0x0000009f8aa47223 */ /* 0x000fe200000100a9 */
[----:B------:R-:W-:Y:S01]  /*32b0*/  FMUL.FTZ R159, R157, R154 ;  /* 0x0000009a9d9f7220 */ /* 0x000fe20000410000 */
[C---:B------:R-:W-:Y:S01]  /*32c0*/  FFMA.FTZ R158, R156.reuse, R158, -R161 ;  /* 0x0000009e9c9e7223 */ /* 0x040fe200000108a1 */
[----:B------:R-:W-:Y:S01]  /*32d0*/  @P2 FADD.FTZ R7, R7, R162 ;  /* 0x000000a207072221 */ /* 0x000fe20000010000 */
[-C--:B-----5:R-:W-:Y:S01]  /*32e0*/  @P2 FFMA.FTZ R157, R157, R6.reuse, R160 ;  /* 0x000000069d9d2223 */ /* 0x0a0fe200000100a0 */
[----:B------:R-:W-:Y:S01]  /*32f0*/  @P2 FFMA.FTZ R156, R156, R6, -R159 ;  /* 0x000000069c9c2223 */ /* 0x000fe2000001089f */
[----:B------:R-:W-:-:S02]  /*3300*/  @P2 FADD.FTZ R155, R155, R158 ;  /* 0x0000009e9b9b2221 */ /* 0x000fc40000010000 */
[----:B------:R-:W1:Y:S04]  /*3310*/  SHFL.UP PT, R159, R7, 0x10, RZ ;  /* 0x06000000079f7989 */ /* 0x000e6800000e00ff */
[----:B------:R-:W2:Y:S01]  /*3320*/  SHFL.UP PT, R154, R157, 0x10, RZ ;  /* 0x060000009d9a7989 */ /* 0x000ea200000e00ff */
[----:B------:R-:W-:Y:S01]  /*3330*/  FFMA.FTZ R163, R138, R163, -R202 ;  /* 0x000000a38aa37223 */ /* 0x000fe200000108ca */
[----:B------:R-:W-:Y:S02]  /*3340*/  FADD.FTZ R160, R122, R165 ;  /* 0x000000a57aa07221 */ /* 0x000fe40000010000 */
[----:B------:R-:W3:Y:S04]  /*3350*/  SHFL.UP PT, R158, R155, 0x10, RZ ;  /* 0x060000009b9e7989 */ /* 0x000ee800000e00ff */
[----:B------:R-:W5:Y:S01]  /*3360*/  SHFL.UP PT, R6, R156, 0x10, RZ ;  /* 0x060000009c067989 */ /* 0x000f6200000e00ff */
[----:B------:R-:W-:Y:S01]  /*3370*/  FADD.FTZ R162, R150, R163 ;  /* 0x000000a396a27221 */ /* 0x000fe20000010000 */
[C---:B------:R-:W-:Y:S01]  /*3380*/  FMUL.FTZ R165, R123.reuse, R160 ;  /* 0x000000a07ba57220 */ /* 0x040fe20000410000 */
[----:B------:R-:W-:-:S02]  /*3390*/  FMUL.FTZ R176, R123, R174 ;  /* 0x000000ae7bb07220 */ /* 0x000fc40000410000 */
[-C--:B------:R-:W-:Y:S01]  /*33a0*/  FMUL.FTZ R163, R123, R162.reuse ;  /* 0x000000a27ba37220 */ /* 0x080fe20000410000 */
[----:B------:R-:W-:Y:S01]  /*33b0*/  FFMA.FTZ R162, R137, R162, -R165 ;  /* 0x000000a289a27223 */ /* 0x000fe200000108a5 */
[-C--:B------:R-:W-:Y:S01]  /*33c0*/  FMUL.FTZ R161, R123, R164.reuse ;  /* 0x000000a47ba17220 */ /* 0x080fe20000410000 */
[C---:B------:R-:W-:Y:S01]  /*33d0*/  FFMA.FTZ R176, R137.reuse, R164, R176 ;  /* 0x000000a489b07223 */ /* 0x040fe200000100b0 */
[----:B------:R-:W-:Y:S01]  /*33e0*/  ISETP.GE.AND P2, PT, R26, 0x10, PT ;  /* 0x000000101a00780c */ /* 0x000fe20003f46270 */
[----:B------:R-:W-:Y:S01]  /*33f0*/  FFMA.FTZ R163, R137, R160, R163 ;  /* 0x000000a089a37223 */ /* 0x000fe200000100a3 */
[----:B------:R-:W-:Y:S01]  /*3400*/  FADD.FTZ R162, R149, R162 ;  /* 0x000000a295a27221 */ /* 0x000fe20000010000 */
[----:B------:R-:W-:Y:S01]  /*3410*/  FFMA.FTZ R161, R137, R174, -R161 ;  /* 0x000000ae89a17223 */ /* 0x000fe200000108a1 */
[C---:B------:R-:W-:Y:S01]  /*3420*/  FMUL.FTZ R160, R135.reuse, R176 ;  /* 0x000000b087a07220 */ /* 0x040fe20000410000 */
[----:B------:R-:W-:Y:S01]  /*3430*/  FADD.FTZ R163, R148, R163 ;  /* 0x000000a394a37221 */ /* 0x000fe20000010000 */
[C---:B------:R-:W-:Y:S01]  /*3440*/  FMUL.FTZ R174, R135.reuse, R162 ;  /* 0x000000a287ae7220 */ /* 0x040fe20000410000 */
[CC--:B------:R-:W-:Y:S01]  /*3450*/  FMUL.FTZ R165, R135.reuse, R161.reuse ;  /* 0x000000a187a57220 */ /* 0x0c0fe20000410000 */
[----:B------:R-:W-:Y:S01]  /*3460*/  FFMA.FTZ R164, R136, R161, -R160 ;  /* 0x000000a188a47223 */ /* 0x000fe200000108a0 */
[C---:B-1----:R-:W-:Y:S01]  /*3470*/  FMUL.FTZ R160, R156.reuse, R159 ;  /* 0x0000009f9ca07220 */ /* 0x042fe20000410000 */
[-C--:B--2---:R-:W-:Y:S01]  /*3480*/  FMUL.FTZ R161, R156, R154.reuse ;  /* 0x0000009a9ca17220 */ /* 0x084fe20000410000 */
[-C--:B------:R-:W-:Y:S01]  /*3490*/  FMUL.FTZ R169, R135, R163.reuse ;  /* 0x000000a387a97220 */ /* 0x080fe20000410000 */
[----:B------:R-:W-:Y:S01]  /*34a0*/  FFMA.FTZ R174, R136, R163, R174 ;  /* 0x000000a388ae7223 */ /* 0x000fe200000100ae */
[C---:B------:R-:W-:Y:S01]  /*34b0*/  FMUL.FTZ R163, R157.reuse, R159 ;  /* 0x0000009f9da37220 */ /* 0x040fe20000410000 */
[C---:B------:R-:W-:Y:S01]  /*34c0*/  FMUL.FTZ R159, R157.reuse, R154 ;  /* 0x0000009a9d9f7220 */ /* 0x040fe20000410000 */
[C---:B---3--:R-:W-:Y:S01]  /*34d0*/  FFMA.FTZ R160, R157.reuse, R158, R160 ;  /* 0x0000009e9da07223 */ /* 0x048fe200000100a0 */
[----:B-----5:R-:W-:Y:S01]  /*34e0*/  @P2 FFMA.FTZ R157, R157, R6, R161 ;  /* 0x000000069d9d2223 */ /* 0x020fe200000100a1 */
[C---:B------:R-:W-:Y:S01]  /*34f0*/  FFMA.FTZ R158, R156.reuse, R158, -R163 ;  /* 0x0000009e9c9e7223 */ /* 0x040fe200000108a3 */
[----:B------:R-:W-:Y:S01]  /*3500*/  @P2 FFMA.FTZ R156, R156, R6, -R159 ;  /* 0x000000069c9c2223 */ /* 0x000fe2000001089f */
[----:B----4-:R-:W-:Y:S01]  /*3510*/  SHFL.IDX PT, R3, R3, RZ, 0x1f ;  /* 0x00001fff03037589 */ /* 0x010fe200000e0000 */
[----:B------:R-:W-:Y:S01]  /*3520*/  FFMA.FTZ R176, R136, R176, R165 ;  /* 0x000000b088b07223 */ /* 0x000fe200000100a5 */
[----:B------:R-:W-:-:S02]  /*3530*/  FMUL.FTZ R6, R131, R164 ;  /* 0x000000a483067220 */ /* 0x000fc40000410000 */
[----:B------:R-:W1:Y:S01]  /*3540*/  SHFL.UP PT, R157, R157, 0x1, RZ ;  /* 0x042000009d9d7989 */ /* 0x000e6200000e00ff */
[----:B------:R-:W-:Y:S01]  /*3550*/  FFMA.FTZ R169, R136, R162, -R169 ;  /* 0x000000a288a97223 */ /* 0x000fe200000108a9 */
[----:B------:R-:W-:Y:S02]  /*3560*/  FFMA.FTZ R154, R145, R176, R6 ;  /* 0x000000b0919a7223 */ /* 0x000fe40000010006 */
[----:B------:R-:W-:Y:S01]  /*3570*/  SHFL.IDX PT, R2, R2, RZ, 0x1f ;  /* 0x00001fff02027589 */ /* 0x000fe200000e0000 */
[----:B------:R-:W-:-:S03]  /*3580*/  FADD.FTZ R6, R146, R169 ;  /* 0x000000a992067221 */ /* 0x000fc60000010000 */
[----:B------:R-:W2:Y:S01]  /*3590*/  SHFL.UP PT, R156, R156, 0x1, RZ ;  /* 0x042000009c9c7989 */ /* 0x000ea200000e00ff */
[----:B------:R-:W-:Y:S01]  /*35a0*/  FADD.FTZ R174, R147, R174 ;  /* 0x000000ae93ae7221 */ /* 0x000fe20000010000 */
[C---:B------:R-:W-:Y:S01]  /*35b0*/  FMUL.FTZ R176, R131.reuse, R176 ;  /* 0x000000b083b07220 */ /* 0x040fe20000410000 */
[C---:B------:R-:W-:Y:S02]  /*35c0*/  FMUL.FTZ R159, R131.reuse, R6 ;  /* 0x00000006839f7220 */ /* 0x040fe40000410000 */
[----:B------:R-:W-:Y:S01]  /*35d0*/  FMUL.FTZ R161, R131, R174 ;  /* 0x000000ae83a17220 */ /* 0x000fe20000410000 */
[----:B------:R-:W-:Y:S01]  /*35e0*/  @P2 FADD.FTZ R7, R7, R160 ;  /* 0x000000a007072221 */ /* 0x000fe20000010000 */
[C---:B------:R-:W-:Y:S01]  /*35f0*/  FFMA.FTZ R176, R145.reuse, R164, -R176 ;  /* 0x000000a491b07223 */ /* 0x040fe200000108b0 */
[C---:B------:R-:W-:Y:S01]  /*3600*/  FFMA.FTZ R159, R145.reuse, R174, R159 ;  /* 0x000000ae919f7223 */ /* 0x040fe2000001009f */
[----:B------:R-:W-:Y:S01]  /*3610*/  FFMA.FTZ R161, R145, R6, -R161 ;  /* 0x0000000691a17223 */ /* 0x000fe200000108a1 */
[----:B------:R-:W-:Y:S01]  /*3620*/  @P2 FADD.FTZ R155, R155, R158 ;  /* 0x0000009e9b9b2221 */ /* 0x000fe20000010000 */
[C---:B------:R-:W-:Y:S01]  /*3630*/  FMUL.FTZ R163, R121.reuse, R176 ;  /* 0x000000b079a37220 */ /* 0x040fe20000410000 */
[----:B------:R-:W-:Y:S01]  /*3640*/  FADD.FTZ R6, R120, R159 ;  /* 0x0000009f78067221 */ /* 0x000fe20000010000 */
[----:B------:R-:W3:Y:S01]  /*3650*/  SHFL.UP PT, R7, R7, 0x1, RZ ;  /* 0x0420000007077989 */ /* 0x000ee200000e00ff */
[----:B------:R-:W-:Y:S01]  /*3660*/  FADD.FTZ R161, R128, R161 ;  /* 0x000000a180a17221 */ /* 0x000fe20000010000 */
[CC--:B------:R-:W-:Y:S01]  /*3670*/  FMUL.FTZ R165, R121.reuse, R154.reuse ;  /* 0x0000009a79a57220 */ /* 0x0c0fe20000410000 */
[C---:B------:R-:W-:Y:S01]  /*3680*/  FFMA.FTZ R154, R144.reuse, R154, R163 ;  /* 0x0000009a909a7223 */ /* 0x040fe200000100a3 */
[----:B------:R-:W4:Y:S01]  /*3690*/  SHFL.UP PT, R155, R155, 0x1, RZ ;  /* 0x042000009b9b7989 */ /* 0x000f2200000e00ff */
[C---:B------:R-:W-:Y:S01]  /*36a0*/  FMUL.FTZ R158, R121.reuse, R6 ;  /* 0x00000006799e7220 */ /* 0x040fe20000410000 */
[----:B------:R-:W-:Y:S01]  /*36b0*/  FMUL.FTZ R163, R121, R161 ;  /* 0x000000a179a37220 */ /* 0x000fe20000410000 */
[----:B-1----:R-:W-:Y:S01]  /*36c0*/  FMUL.FTZ R159, R157, R3 ;  /* 0x000000039d9f7220 */ /* 0x002fe20000410000 */
[C---:B------:R-:W-:Y:S01]  /*36d0*/  FFMA.FTZ R176, R144.reuse, R176, -R165 ;  /* 0x000000b090b07223 */ /* 0x040fe200000108a5 */
[C---:B------:R-:W-:Y:S01]  /*36e0*/  FFMA.FTZ R161, R144.reuse, R161, -R158 ;  /* 0x000000a190a17223 */ /* 0x040fe2000001089e */
[----:B------:R-:W-:Y:S01]  /*36f0*/  FFMA.FTZ R163, R144, R6, R163 ;  /* 0x0000000690a37223 */ /* 0x000fe200000100a3 */
[C---:B--2---:R-:W-:Y:S01]  /*3700*/  FFMA.FTZ R6, R156.reuse, R2, -R159 ;  /* 0x000000029c067223 */ /* 0x044fe2000001089f */
[C---:B------:R-:W-:Y:S01]  /*3710*/  FMUL.FTZ R202, R133.reuse, R176 ;  /* 0x000000b085ca7220 */ /* 0x040fe20000410000 */
[----:B------:R-:W-:Y:S01]  /*3720*/  FMUL.FTZ R156, R156, R3 ;  /* 0x000000039c9c7220 */ /* 0x000fe20000410000 */
[----:B------:R-:W-:Y:S01]  /*3730*/  FADD.FTZ R158, R140, R161 ;  /* 0x000000a18c9e7221 */ /* 0x000fe20000010000 */
[-C--:B------:R-:W-:Y:S01]  /*3740*/  FMUL.FTZ R160, R133, R154.reuse ;  /* 0x0000009a85a07220 */ /* 0x080fe20000410000 */
[----:B------:R-:W-:Y:S01]  /*3750*/  FFMA.FTZ R202, R143, R154, R202 ;  /* 0x0000009a8fca7223 */ /* 0x000fe200000100ca */
[----:B------:R-:W-:Y:S01]  /*3760*/  FFMA.FTZ R156, R157, R2, R156 ;  /* 0x000000029d9c7223 */ /* 0x000fe2000001009c */
[----:B------:R-:W-:Y:S01]  /*3770*/  FADD.FTZ R154, R130, R163 ;  /* 0x000000a3829a7221 */ /* 0x000fe20000010000 */
[----:B------:R-:W-:Y:S01]  /*3780*/  FMUL.FTZ R157, R133, R158 ;  /* 0x0000009e859d7220 */ /* 0x000fe20000410000 */
[----:B------:R-:W-:-:S03]  /*3790*/  ISETP.NE.AND P2, PT, R206, 0x1f, PT ;  /* 0x0000001fce00780c */ /* 0x000fc60003f45270 */
[-C--:B------:R-:W-:Y:S01]  /*37a0*/  FFMA.FTZ R157, R143, R154.reuse, R157 ;  /* 0x0000009a8f9d7223 */ /* 0x080fe2000001009d */
[----:B------:R-:W-:Y:S01]  /*37b0*/  FMUL.FTZ R154, R133, R154 ;  /* 0x0000009a859a7220 */ /* 0x000fe20000410000 */
[----:B---3--:R-:W-:Y:S01]  /*37c0*/  @P1 FADD.FTZ R3, R7, R156 ;  /* 0x0000009c07031221 */ /* 0x008fe20000010000 */
[----:B------:R-:W-:Y:S02]  /*37d0*/  UISETP.GE.AND UP0, UPT, UR15, UR20, UPT ;  /* 0x000000140f00728c */ /* 0x000fe4000bf06270 */
[----:B------:R-:W-:Y:S01]  /*37e0*/  FFMA.FTZ R154, R143, R158, -R154 ;  /* 0x0000009e8f9a7223 */ /* 0x000fe2000001089a */
[----:B----4-:R-:W-:Y:S01]  /*37f0*/  @P1 FADD.FTZ R2, R155, R6 ;  /* 0x000000069b021221 */ /* 0x010fe20000010000 */
[----:B------:R-:W-:Y:S01]  /*3800*/  FFMA.FTZ R203, R143, R176, -R160 ;  /* 0x000000b08fcb7223 */ /* 0x000fe200000108a0 */
[----:B------:R-:W-:Y:S01]  /*3810*/  FMUL.FTZ R7, R5, R3 ;  /* 0x0000000305077220 */ /* 0x000fe20000410000 */
[----:B------:R-:W-:Y:S01]  /*3820*/  FADD.FTZ R205, R142, R157 ;  /* 0x0000009d8ecd7221 */ /* 0x000fe20000010000 */
[----:B------:R-:W-:Y:S01]  /*3830*/  FADD.FTZ R204, R141, R154 ;  /* 0x0000009a8dcc7221 */ /* 0x000fe20000010000 */
[-C--:B------:R-:W-:Y:S01]  /*3840*/  FMUL.FTZ R6, R5, R2.reuse ;  /* 0x0000000205067220 */ /* 0x080fe20000410000 */
[----:B------:R-:W-:Y:S01]  /*3850*/  FFMA.FTZ R161, R4, R2, -R7 ;  /* 0x0000000204a17223 */ /* 0x000fe20000010807 */
[----:B------:R-:W-:Y:S01]  /*3860*/  PLOP3.LUT P1, PT, PT, PT, UP0, 0x80, 0x8 ;  /* 0x000000000008781c */ /* 0x000fe20003f2f008 */
[----:B------:R-:W-:Y:S01]  /*3870*/  ULEA UR18, UR6, UR24, 0x4 ;  /* 0x0000001806127291 */ /* 0x000fe2000f8e20ff */
[----:B------:R1:W2:Y:S01]  /*3880*/  SHFL.DOWN PT, R158, R202, 0x1, 0x1f ;  /* 0x08201f00ca9e7f89 */ /* 0x0002a200000e0000 */
[----:B------:R-:W-:Y:S01]  /*3890*/  BSSY.RECONVERGENT B0, `(.L_x_13888) ;  /* 0x0000014000007945 */ /* 0x000fe20003800200 */
[----:B------:R-:W-:-:S02]  /*38a0*/  HFMA2 R5, -RZ, RZ, 0, 0 ;  /* 0x00000000ff057431 */ /* 0x000fc400000001ff */
[----:B------:R1:W3:Y:S01]  /*38b0*/  SHFL.DOWN PT, R2, R203, 0x1, 0x1f ;  /* 0x08201f00cb027f89 */ /* 0x0002e200000e0000 */
[----:B------:R-:W-:-:S03]  /*38c0*/  FFMA.FTZ R3, R4, R3, R6 ;  /* 0x0000000304037223 */ /* 0x000fc60000010006 */
[----:B------:R1:W4:Y:S01]  /*38d0*/  SHFL.DOWN PT, R159, R205, 0x1, 0x1f ;  /* 0x08201f00cd9f7f89 */ /* 0x00032200000e0000 */
[----:B------:R-:W-:-:S03]  /*38e0*/  MOV R4, 0x3f800000 ;  /* 0x3f80000000047802 */ /* 0x000fc60000000f00 */
[----:B------:R1:W0:Y:S01]  /*38f0*/  SHFL.DOWN PT, R156, R204, 0x1, 0x1f ;  /* 0x08201f00cc9c7f89 */ /* 0x00022200000e0000 */
[----:B------:R-:W-:Y:S02]  /*3900*/  CS2R R6, SRZ ;  /* 0x0000000000067805 */ /* 0x000fe4000001ff00 */
[----:B------:R-:W-:Y:S01]  /*3910*/  ISETP.NE.OR P1, PT, R24, RZ, P1 ;  /* 0x000000ff1800720c */ /* 0x000fe20000f25670 */
[----:B------:R-:W-:-:S12]  /*3920*/  @!P2 BRA `(.L_x_13889) ;  /* 0x000000000028a947 */ /* 0x000fd80003800000 */
        /* <DEDUP_REMOVED lines=10> */
.L_x_13889:
[----:B------:R-:W-:Y:S05]  /*39d0*/  BSYNC.RECONVERGENT B0 ;  /* 0x0000000000007941 */ /* 0x000fea0003800200 */
.L_x_13888:
[----:B------:R-:W1:Y:S01]  /*39e0*/  @!P1 LDS.128 R4, [UR18+0x1980] ;  /* 0x00198012ff049984 */ /* 0x000e620008000c00 */
[----:B------:R-:W-:Y:S01]  /*39f0*/  ISETP.GT.U32.AND P2, PT, R206, 0x1d, PT ;  /* 0x0000001dce00780c */ /* 0x000fe20003f44070 */
[----:B------:R-:W-:Y:S01]  /*3a00*/  FADD.FTZ R3, RZ, R3 ;  /* 0x00000003ff037221 */ /* 0x000fe20000010000 */
[----:B------:R-:W-:Y:S01]  /*3a10*/  FADD.FTZ R161, R104, R161 ;  /* 0x000000a168a17221 */ /* 0x000fe20000010000 */
[----:B------:R1:W1:Y:S01]  /*3a20*/  SHFL.DOWN PT, R160, R202, 0x2, 0x1f ;  /* 0x08401f00caa07f89 */ /* 0x00026200000e0000 */
[----:B------:R-:W-:Y:S01]  /*3a30*/  BSSY.RECONVERGENT B0, `(.L_x_13890) ;  /* 0x0000013000007945 */ /* 0x000fe20003800200 */
[C---:B---3--:R-:W-:Y:S01]  /*3a40*/  FMUL.FTZ R2, R133.reuse, R3 ;  /* 0x0000000385027220 */ /* 0x048fe20000410000 */
[-C--:B------:R-:W-:Y:S01]  /*3a50*/  FMUL.FTZ R154, R133, R161.reuse ;  /* 0x000000a1859a7220 */ /* 0x080fe20000410000 */
[----:B0-----:R0:W3:Y:S02]  /*3a60*/  SHFL.DOWN PT, R156, R203, 0x2, 0x1f ;  /* 0x08401f00cb9c7f89 */ /* 0x0010e400000e0000 */
[C---:B------:R-:W-:Y:S01]  /*3a70*/  FFMA.FTZ R162, R143.reuse, R161, -R2 ;  /* 0x000000a18fa27223 */ /* 0x040fe20000010802 */
[----:B------:R-:W-:Y:S01]  /*3a80*/  FFMA.FTZ R2, R143, R3, R154 ;  /* 0x000000038f027223 */ /* 0x000fe2000001009a */
[----:B----4-:R0:W4:Y:S04]  /*3a90*/  SHFL.DOWN PT, R159, R205, 0x2, 0x1f ;  /* 0x08401f00cd9f7f89 */ /* 0x01012800000e0000 */
[----:B--2---:R0:W2:Y:S01]  /*3aa0*/  SHFL.DOWN PT, R158, R204, 0x2, 0x1f ;  /* 0x08401f00cc9e7f89 */ /* 0x0040a200000e0000 */
[----:B------:R-:W-:Y:S05]  /*3ab0*/  @P2 BRA `(.L_x_13891) ;  /* 0x0000000000282947 */ /* 0x000fea0003800000 */
[CC--:B--2---:R-:W-:Y:S01]  /*3ac0*/  FMUL.FTZ R157, R203.reuse, R158.reuse ;  /* 0x0000009ecb9d7220 */ /* 0x0c4fe20000410000 */
[C---:B------:R-:W-:Y:S01]  /*3ad0*/  FMUL.FTZ R158, R202.reuse, R158 ;  /* 0x0000009eca9e7220 */ /* 0x040fe20000410000 */
[CC--:B---3--:R-:W-:Y:S01]  /*3ae0*/  FMUL.FTZ R155, R203.reuse, R156.reuse ;  /* 0x0000009ccb9b7220 */ /* 0x0c8fe20000410000 */
[C---:B------:R-:W-:Y:S01]  /*3af0*/  FMUL.FTZ R154, R202.reuse, R156 ;  /* 0x0000009cca9a7220 */ /* 0x040fe20000410000 */
[CC--:B----4-:R-:W-:Y:S01]  /*3b00*/  FFMA.FTZ R156, R202.reuse, R159.reuse, -R157 ;  /* 0x0000009fca9c7223 */ /* 0x0d0fe2000001089d */
[C---:B------:R-:W-:Y:S01]  /*3b10*/  FFMA.FTZ R157, R203.reuse, R159, R158 ;  /* 0x0000009fcb9d7223 */ /* 0x040fe2000001009e */
[-C--:B-1----:R-:W-:Y:S01]  /*3b20*/  FFMA.FTZ R202, R202, R160.reuse, -R155 ;  /* 0x000000a0caca7223 */ /* 0x082fe2000001089b */
[----:B0-----:R-:W-:Y:S01]  /*3b30*/  FFMA.FTZ R203, R203, R160, R154 ;  /* 0x000000a0cbcb7223 */ /* 0x001fe2000001009a */
[----:B------:R-:W-:Y:S01]  /*3b40*/  FADD.FTZ R205, R205, R156 ;  /* 0x0000009ccdcd7221 */ /* 0x000fe20000010000 */
[----:B------:R-:W-:-:S07]  /*3b50*/  FADD.FTZ R204, R204, R157 ;  /* 0x0000009dcccc7221 */ /* 0x000fce0000010000 */
.L_x_13891:
[----:B------:R-:W-:Y:S05]  /*3b60*/  BSYNC.RECONVERGENT B0 ;  /* 0x0000000000007941 */ /* 0x000fea0003800200 */
.L_x_13890:
[----:B------:R-:W-:Y:S01]  /*3b70*/  ISETP.GT.U32.AND P1, PT, R206, 0x1b, PT ;  /* 0x0000001bce00780c */ /* 0x000fe20003f24070 */
[----:B------:R-:W-:Y:S01]  /*3b80*/  FADD.FTZ R2, RZ, R2 ;  /* 0x00000002ff027221 */ /* 0x000fe20000010000 */
[----:B------:R-:W-:Y:S01]  /*3b90*/  FADD.FTZ R162, R105, R162 ;  /* 0x000000a269a27221 */ /* 0x000fe20000010000 */
[----:B------:R0:W0:Y:S01]  /*3ba0*/  SHFL.DOWN PT, R164, R202, 0x4, 0x1f ;  /* 0x08801f00caa47f89 */ /* 0x00002200000e0000 */
[----:B------:R-:W-:Y:S01]  /*3bb0*/  BSSY.RECONVERGENT B0, `(.L_x_13892) ;  /* 0x0000013000007945 */ /* 0x000fe20003800200 */
[C---:B------:R-:W-:Y:S01]  /*3bc0*/  FMUL.FTZ R155, R121.reuse, R2 ;  /* 0x00000002799b7220 */ /* 0x040fe20000410000 */
[-C--:B------:R-:W-:Y:S01]  /*3bd0*/  FMUL.FTZ R157, R121, R162.reuse ;  /* 0x000000a2799d7220 */ /* 0x080fe20000410000 */
[----:B---3--:R3:W0:Y:S02]  /*3be0*/  SHFL.DOWN PT, R156, R203, 0x4, 0x1f ;  /* 0x08801f00cb9c7f89 */ /* 0x00862400000e0000 */
[C---:B------:R-:W-:Y:S01]  /*3bf0*/  FFMA.FTZ R155, R144.reuse, R162, -R155 ;  /* 0x000000a2909b7223 */ /* 0x040fe2000001089b */
[----:B------:R-:W-:Y:S01]  /*3c00*/  FFMA.FTZ R154, R144, R2, R157 ;  /* 0x00000002909a7223 */ /* 0x000fe2000001009d */
[----:B------:R3:W0:Y:S04]  /*3c10*/  SHFL.DOWN PT, R163, R205, 0x4, 0x1f ;  /* 0x08801f00cda37f89 */ /* 0x00062800000e0000 */
[----:B-1----:R3:W1:Y:S01]  /*3c20*/  SHFL.DOWN PT, R160, R204, 0x4, 0x1f ;  /* 0x08801f00cca07f89 */ /* 0x00266200000e0000 */
[----:B------:R-:W-:Y:S05]  /*3c30*/  @P1 BRA `(.L_x_13893) ;  /* 0x0000000000281947 */ /* 0x000fea0003800000 */
[CC--:B-1--4-:R-:W-:Y:S01]  /*3c40*/  FMUL.FTZ R159, R203.reuse, R160.reuse ;  /* 0x000000a0cb9f7220 */ /* 0x0d2fe20000410000 */
[C---:B------:R-:W-:Y:S01]  /*3c50*/  FMUL.FTZ R160, R202.reuse, R160 ;  /* 0x000000a0caa07220 */ /* 0x040fe20000410000 */
[CC--:B0-----:R-:W-:Y:S01]  /*3c60*/  FMUL.FTZ R157, R203.reuse, R156.reuse ;  /* 0x0000009ccb9d7220 */ /* 0x0c1fe20000410000 */
[C---:B------:R-:W-:Y:S01]  /*3c70*/  FMUL.FTZ R156, R202.reuse, R156 ;  /* 0x0000009cca9c7220 */ /* 0x040fe20000410000 */
[CC--:B--2---:R-:W-:Y:S01]  /*3c80*/  FFMA.FTZ R158, R202.reuse, R163.reuse, -R159 ;  /* 0x000000a3ca9e7223 */ /* 0x0c4fe2000001089f */
[C---:B------:R-:W-:Y:S01]  /*3c90*/  FFMA.FTZ R159, R203.reuse, R163, R160 ;  /* 0x000000a3cb9f7223 */ /* 0x040fe200000100a0 */
[-C--:B------:R-:W-:Y:S01]  /*3ca0*/  FFMA.FTZ R202, R202, R164.reuse, -R157 ;  /* 0x000000a4caca7223 */ /* 0x080fe2000001089d */
[----:B---3--:R-:W-:Y:S01]  /*3cb0*/  FFMA.FTZ R203, R203, R164, R156 ;  /* 0x000000a4cbcb7223 */ /* 0x008fe2000001009c */
[----:B------:R-:W-:Y:S01]  /*3cc0*/  FADD.FTZ R205, R205, R158 ;  /* 0x0000009ecdcd7221 */ /* 0x000fe20000010000 */
[----:B------:R-:W-:-:S07]  /*3cd0*/  FADD.FTZ R204, R204, R159 ;  /* 0x0000009fcccc7221 */ /* 0x000fce0000010000 */
.L_x_13893:
[----:B------:R-:W-:Y:S05]  /*3ce0*/  BSYNC.RECONVERGENT B0 ;  /* 0x0000000000007941 */ /* 0x000fea0003800200 */
.L_x_13892:
[----:B------:R-:W-:Y:S01]  /*3cf0*/  ISETP.GT.U32.AND P1, PT, R206, 0x17, PT ;  /* 0x00000017ce00780c */ /* 0x000fe20003f24070 */
[----:B------:R-:W-:Y:S01]  /*3d00*/  FADD.FTZ R154, RZ, R154 ;  /* 0x0000009aff9a7221 */ /* 0x000fe20000010000 */
[----:B----4-:R-:W-:Y:S01]  /*3d10*/  FADD.FTZ R159, R106, R155 ;  /* 0x0000009b6a9f7221 */ /* 0x010fe20000010000 */
[----:B------:R4:W1:Y:S01]  /*3d20*/  SHFL.DOWN PT, R174, R202, 0x8, 0x1f ;  /* 0x09001f00caae7f89 */ /* 0x00086200000e0000 */
[----:B------:R-:W-:Y:S01]  /*3d30*/  BSSY.RECONVERGENT B0, `(.L_x_13894) ;  /* 0x0000014000007945 */ /* 0x000fe20003800200 */
[CC--:B0-----:R-:W-:Y:S01]  /*3d40*/  FMUL.FTZ R156, R131.reuse, R154.reuse ;  /* 0x0000009a839c7220 */ /* 0x0c1fe20000410000 */
[-C--:B------:R-:W-:Y:S01]  /*3d50*/  FMUL.FTZ R155, R131, R159.reuse ;  /* 0x0000009f839b7220 */ /* 0x080fe20000410000 */
[----:B--2---:R4:W0:Y:S01]  /*3d60*/  SHFL.DOWN PT, R158, R203, 0x8, 0x1f ;  /* 0x09001f00cb9e7f89 */ /* 0x00482200000e0000 */
[----:B------:R-:W-:Y:S01]  /*3d70*/  ISETP.GT.U32.AND P2, PT, R206, 0xf, PT ;  /* 0x0000000fce00780c */ /* 0x000fe20003f44070 */
[C---:B------:R-:W-:Y:S01]  /*3d80*/  FFMA.FTZ R156, R145.reuse, R159, -R156 ;  /* 0x0000009f919c7223 */ /* 0x040fe2000001089c */
[----:B------:R-:W-:Y:S01]  /*3d90*/  FFMA.FTZ R155, R145, R154, R155 ;  /* 0x0000009a919b7223 */ /* 0x000fe2000001009b */
[----:B------:R4:W2:Y:S04]  /*3da0*/  SHFL.DOWN PT, R165, R205, 0x8, 0x1f ;  /* 0x09001f00cda57f89 */ /* 0x0008a800000e0000 */
[----:B------:R4:W0:Y:S01]  /*3db0*/  SHFL.DOWN PT, R164, R204, 0x8, 0x1f ;  /* 0x09001f00cca47f89 */ /* 0x00082200000e0000 */
[----:B------:R-:W-:Y:S05]  /*3dc0*/  @P1 BRA `(.L_x_13895) ;  /* 0x0000000000281947 */ /* 0x000fea0003800000 */
[CC--:B0-----:R-:W-:Y:S01]  /*3dd0*/  FMUL.FTZ R163, R203.reuse, R164.reuse ;  /* 0x000000a4cba37220 */ /* 0x0c1fe20000410000 */
[C---:B------:R-:W-:Y:S01]  /*3de0*/  FMUL.FTZ R164, R202.reuse, R164 ;  /* 0x000000a4caa47220 */ /* 0x040fe20000410000 */
[CC--:B------:R-:W-:Y:S01]  /*3df0*/  FMUL.FTZ R157, R203.reuse, R158.reuse ;  /* 0x0000009ecb9d7220 */ /* 0x0c0fe20000410000 */
[C---:B------:R-:W-:Y:S01]  /*3e00*/  FMUL.FTZ R158, R202.reuse, R158 ;  /* 0x0000009eca9e7220 */ /* 0x040fe20000410000 */
[CC--:B-12---:R-:W-:Y:S01]  /*3e10*/  FFMA.FTZ R160, R202.reuse, R165.reuse, -R163 ;  /* 0x000000a5caa07223 */ /* 0x0c6fe200000108a3 */
[C---:B------:R-:W-:Y:S01]  /*3e20*/  FFMA.FTZ R163, R203.reuse, R165, R164 ;  /* 0x000000a5cba37223 */ /* 0x040fe200000100a4 */
[-C--:B----4-:R-:W-:Y:S01]  /*3e30*/  FFMA.FTZ R202, R202, R174.reuse, -R157 ;  /* 0x000000aecaca7223 */ /* 0x090fe2000001089d */
[----:B---3--:R-:W-:Y:S01]  /*3e40*/  FFMA.FTZ R203, R203, R174, R158 ;  /* 0x000000aecbcb7223 */ /* 0x008fe2000001009e */
[----:B------:R-:W-:Y:S01]  /*3e50*/  FADD.FTZ R205, R205, R160 ;  /* 0x000000a0cdcd7221 */ /* 0x000fe20000010000 */
[----:B------:R-:W-:-:S07]  /*3e60*/  FADD.FTZ R204, R204, R163 ;  /* 0x000000a3cccc7221 */ /* 0x000fce0000010000 */
.L_x_13895:
[----:B------:R-:W-:Y:S05]  /*3e70*/  BSYNC.RECONVERGENT B0 ;  /* 0x0000000000007941 */ /* 0x000fea0003800200 */
.L_x_13894:
[----:B-1----:R-:W-:Y:S01]  /*3e80*/  FADD.FTZ R160, R107, R156 ;  /* 0x0000009c6ba07221 */ /* 0x002fe20000010000 */
[----:B------:R1:W1:Y:S01]  /*3e90*/  SHFL.DOWN PT, R176, R202, 0x10, 0x1f ;  /* 0x0a001f00cab07f89 */ /* 0x00026200000e0000 */
[----:B------:R-:W-:Y:S01]  /*3ea0*/  BSSY.RECONVERGENT B0, `(.L_x_13896) ;  /* 0x0000010000007945 */ /* 0x000fe20003800200 */
[----:B0-----:R-:W-:Y:S02]  /*3eb0*/  FADD.FTZ R158, RZ, R155 ;  /* 0x0000009bff9e7221 */ /* 0x001fe40000010000 */
[----:B------:R0:W0:Y:S04]  /*3ec0*/  SHFL.DOWN PT, R156, R203, 0x10, 0x1f ;  /* 0x0a001f00cb9c7f89 */ /* 0x00002800000e0000 */
        /* <DEDUP_REMOVED lines=9> */
[-C--:B-1--4-:R-:W-:Y:S01]  /*3f60*/  FFMA.FTZ R202, R202, R176.reuse, -R155 ;  /* 0x000000b0caca7223 */ /* 0x092fe2000001089b */
[----:B---3--:R-:W-:Y:S01]  /*3f70*/  FFMA.FTZ R203, R203, R176, R156 ;  /* 0x000000b0cbcb7223 */ /* 0x008fe2000001009c */
[----:B------:R-:W-:Y:S01]  /*3f80*/  FADD.FTZ R205, R205, R164 ;  /* 0x000000a4cdcd7221 */ /* 0x000fe20000010000 */
[----:B------:R-:W-:-:S07]  /*3f90*/  FADD.FTZ R204, R204, R157 ;  /* 0x0000009dcccc7221 */ /* 0x000fce0000010000 */
.L_x_13897:
[----:B------:R-:W-:Y:S05]  /*3fa0*/  BSYNC.RECONVERGENT B0 ;  /* 0x0000000000007941 */ /* 0x000fea0003800200 */
.L_x_13896:
[----:B------:R-:W-:Y:S01]  /*3fb0*/  SHFL.DOWN PT, R209, R203, 0x1, 0x1f ;  /* 0x08201f00cbd17f89 */ /* 0x000fe200000e0000 */
[C---:B------:R-:W-:Y:S01]  /*3fc0*/  FMUL.FTZ R155, R135.reuse, R158 ;  /* 0x0000009e879b7220 */ /* 0x040fe20000410000 */
[-C--:B------:R-:W-:Y:S01]  /*3fd0*/  FMUL.FTZ R157, R135, R160.reuse ;  /* 0x000000a0879d7220 */ /* 0x080fe20000410000 */
[----:B------:R-:W-:Y:S01]  /*3fe0*/  ISETP.NE.AND P1, PT, R24, 0x1f, PT ;  /* 0x0000001f1800780c */ /* 0x000fe20003f25270 */
[----:B------:R-:W1:Y:S01]  /*3ff0*/  SHFL.IDX PT, R173, R7, RZ, 0x1f ;  /* 0x00001fff07ad7589 */ /* 0x000e6200000e0000 */
[C---:B------:R-:W-:Y:S01]  /*4000*/  FFMA.FTZ R155, R136.reuse, R160, -R155 ;  /* 0x000000a0889b7223 */ /* 0x040fe2000001089b */
[----:B0-----:R-:W-:Y:S01]  /*4010*/  FFMA.FTZ R156, R136, R158, R157 ;  /* 0x0000009e889c7223 */ /* 0x001fe2000001009d */
[----:B------:R-:W-:Y:S01]  /*4020*/  ISETP.GT.AND P2, PT, R26, 0x1e, PT ;  /* 0x0000001e1a00780c */ /* 0x000fe20003f44270 */
[----:B--2---:R-:W0:Y:S01]  /*4030*/  SHFL.DOWN PT, R165, R202, 0x1, 0x1f ;  /* 0x08201f00caa57f89 */ /* 0x004e2200000e0000 */
[----:B------:R-:W-:Y:S01]  /*4040*/  FADD.FTZ R163, R108, R155 ;  /* 0x0000009b6ca37221 */ /* 0x000fe20000010000 */
[----:B------:R-:W-:Y:S01]  /*4050*/  FADD.FTZ R156, RZ, R156 ;  /* 0x0000009cff9c7221 */ /* 0x000fe20000010000 */
[----:B------:R-:W-:Y:S01]  /*4060*/  ISETP.GT.AND P3, PT, R26, 0xf, PT ;  /* 0x0000000f1a00780c */ /* 0x000fe20003f64270 */
[----:B------:R-:W2:Y:S01]  /*4070*/  SHFL.IDX PT, R169, R6, RZ, 0x1f ;  /* 0x00001fff06a97589 */ /* 0x000ea200000e0000 */
[CC--:B------:R-:W-:Y:S01]  /*4080*/  FMUL.FTZ R174, R123.reuse, R163.reuse ;  /* 0x000000a37bae7220 */ /* 0x0c0fe20000410000 */
[-C--:B------:R-:W-:Y:S01]  /*4090*/  FMUL.FTZ R164, R123, R156.reuse ;  /* 0x0000009c7ba47220 */ /* 0x080fe20000410000 */
[----:B------:R-:W-:Y:S01]  /*40a0*/  BSSY.RECONVERGENT B0, `(.L_x_13898) ;  /* 0x0000214000007945 */ /* 0x000fe20003800200 */
[----:B------:R-:W5:Y:S01]  /*40b0*/  SHFL.DOWN PT, R211, R205, 0x1, 0x1f ;  /* 0x08201f00cdd37f89 */ /* 0x000f6200000e0000 */
[C---:B------:R-:W-:Y:S01]  /*40c0*/  FFMA.FTZ R155, R137.reuse, R156, R174 ;  /* 0x0000009c899b7223 */ /* 0x040fe200000100ae */
[----:B------:R-:W-:-:S02]  /*40d0*/  FFMA.FTZ R164, R137, R163, -R164 ;  /* 0x000000a389a47223 */ /* 0x000fc400000108a4 */
[----:B------:R-:W5:Y:S01]  /*40e0*/  SHFL.DOWN PT, R213, R204, 0x1, 0x1f ;  /* 0x08201f00ccd57f89 */ /* 0x000f6200000e0000 */
[----:B------:R-:W-:Y:S01]  /*40f0*/  FADD.FTZ R155, RZ, R155 ;  /* 0x0000009bff9b7221 */ /* 0x000fe20000010000 */
[----:B------:R-:W-:Y:S02]  /*4100*/  FADD.FTZ R164, R109, R164 ;  /* 0x000000a46da47221 */ /* 0x000fe40000010000 */
[----:B---34-:R-:W3:Y:S01]  /*4110*/  SHFL.IDX PT, R203, R203, RZ, 0x1f ;  /* 0x00001fffcbcb7589 */ /* 0x018ee200000e0000 */
[C---:B------:R-:W-:Y:S01]  /*4120*/  FMUL.FTZ R157, R134.reuse, R155 ;  /* 0x0000009b869d7220 */ /* 0x040fe20000410000 */
[-C--:B------:R-:W-:Y:S01]  /*4130*/  FMUL.FTZ R174, R134, R164.reuse ;  /* 0x000000a486ae7220 */ /* 0x080fe20000410000 */
[----:B-1----:R-:W-:Y:S02]  /*4140*/  @P1 FMUL.FTZ R176, R209, R173 ;  /* 0x000000add1b01220 */ /* 0x002fe40000410000 */
[C---:B------:R-:W-:Y:S01]  /*4150*/  FFMA.FTZ R157, R138.reuse, R164, -R157 ;  /* 0x000000a48a9d7223 */ /* 0x040fe2000001089d */
[----:B------:R-:W-:Y:S01]  /*4160*/  FFMA.FTZ R174, R138, R155, R174 ;  /* 0x0000009b8aae7223 */ /* 0x000fe200000100ae */
[----:B------:R-:W1:Y:S01]  /*4170*/  SHFL.IDX PT, R202, R202, RZ, 0x1f ;  /* 0x00001fffcaca7589 */ /* 0x000e6200000e0000 */
[----:B0-----:R-:W-:-:S03]  /*4180*/  @P1 FMUL.FTZ R208, R165, R173 ;  /* 0x000000ada5d01220 */ /* 0x001fc60000410000 */
[----:B------:R-:W0:Y:S01]  /*4190*/  SHFL.IDX PT, R205, R205, RZ, 0x1f ;  /* 0x00001fffcdcd7589 */ /* 0x000e2200000e0000 */
[-C--:B--2---:R-:W-:Y:S01]  /*41a0*/  @P1 FFMA.FTZ R176, R165, R169.reuse, -R176 ;  /* 0x000000a9a5b01223 */ /* 0x084fe200000108b0 */
[----:B------:R-:W-:Y:S01]  /*41b0*/  @P1 FFMA.FTZ R208, R209, R169, R208 ;  /* 0x000000a9d1d01223 */ /* 0x000fe200000100d0 */
[----:B------:R-:W-:Y:S01]  /*41c0*/  FADD.FTZ R165, R110, R157 ;  /* 0x0000009d6ea57221 */ /* 0x000fe20000010000 */
[----:B------:R-:W-:Y:S01]  /*41d0*/  FADD.FTZ R157, RZ, R174 ;  /* 0x000000aeff9d7221 */ /* 0x000fe20000010000 */
[----:B-----5:R-:W-:Y:S01]  /*41e0*/  @P1 FADD.FTZ R169, R211, R176 ;  /* 0x000000b0d3a91221 */ /* 0x020fe20000010000 */
[----:B------:R-:W2:Y:S02]  /*41f0*/  SHFL.IDX PT, R204, R204, RZ, 0x1f ;  /* 0x00001fffcccc7589 */ /* 0x000ea400000e0000 */
[----:B------:R-:W-:Y:S01]  /*4200*/  FMUL.FTZ R174, R139, R157 ;  /* 0x0000009d8bae7220 */ /* 0x000fe20000410000 */
[----:B------:R-:W-:Y:S01]  /*4210*/  @P1 FADD.FTZ R173, R213, R208 ;  /* 0x000000d0d5ad1221 */ /* 0x000fe20000010000 */
[----:B------:R-:W-:Y:S01]  /*4220*/  FMUL.FTZ R208, R169, R15 ;  /* 0x0000000fa9d07220 */ /* 0x000fe20000410000 */
[----:B------:R-:W-:Y:S01]  /*4230*/  ISETP.NE.AND P1, PT, R24, RZ, PT ;  /* 0x000000ff1800720c */ /* 0x000fe20003f25270 */
[----:B------:R-:W-:Y:S01]  /*4240*/  FFMA.FTZ R174, R152, R165, -R174 ;  /* 0x000000a598ae7223 */ /* 0x000fe200000108ae */
[----:B------:R-:W-:Y:S01]  /*4250*/  FMUL.FTZ R176, R173, R15 ;  /* 0x0000000fadb07220 */ /* 0x000fe20000410000 */
[----:B------:R-:W-:Y:S01]  /*4260*/  FMUL.FTZ R15, R139, R165 ;  /* 0x000000a58b0f7220 */ /* 0x000fe20000410000 */
[----:B------:R-:W-:-:S02]  /*4270*/  FFMA.FTZ R209, R173, R14, -R208 ;  /* 0x0000000eadd17223 */ /* 0x000fc400000108d0 */
[----:B------:R-:W-:Y:S01]  /*4280*/  FFMA.FTZ R173, R169, R14, R176 ;  /* 0x0000000ea9ad7223 */ /* 0x000fe200000100b0 */
[----:B------:R-:W-:Y:S01]  /*4290*/  FFMA.FTZ R169, R152, R157, R15 ;  /* 0x0000009d98a97223 */ /* 0x000fe2000001000f */
[----:B------:R-:W-:Y:S01]  /*42a0*/  FADD.FTZ R14, R168, R209 ;  /* 0x000000d1a80e7221 */ /* 0x000fe20000010000 */
[----:B------:R-:W-:Y:S01]  /*42b0*/  FADD.FTZ R168, R111, R174 ;  /* 0x000000ae6fa87221 */ /* 0x000fe20000010000 */
        /* <DEDUP_REMOVED lines=13> */
[----:B------:R-:W-:Y:S01]  /*4390*/  FADD.FTZ R173, R112, R173 ;  /* 0x000000ad70ad7221 */ /* 0x000fe20000010000 */
        /* <DEDUP_REMOVED lines=49> */
[----:B------:R-:W-:-:S02]  /*46b0*/  FMUL.FTZ R180, R189, R210 ;  /* 0x000000d2bdb47220 */ /* 0x000fc40000410000 */
        /* <DEDUP_REMOVED lines=18> */
[----:B---3--:R-:W-:Y:S01]  /*47e0*/  FMUL.FTZ R191, R203, R7 ;  /* 0x00000007cbbf7220 */ /* 0x008fe20000410000 */
[----:B------:R-:W-:Y:S01]  /*47f0*/  FADD.FTZ R179, R194, R189 ;  /* 0x000000bdc2b37221 */ /* 0x000fe20000010000 */
[----:B------:R-:W-:Y:S01]  /*4800*/  FADD.FTZ R186, R195, R190 ;  /* 0x000000bec3ba7221 */ /* 0x000fe20000010000 */
[C---:B------:R-:W-:Y:S01]  /*4810*/  FMUL.FTZ R189, R203.reuse, R5 ;  /* 0x00000005cbbd7220 */ /* 0x040fe20000410000 */
[CC--:B-1----:R-:W-:Y:S01]  /*4820*/  FFMA.FTZ R190, R202.reuse, R6.reuse, -R191 ;  /* 0x00000006cabe7223 */ /* 0x0c2fe200000108bf */
[----:B------:R-:W-:Y:S01]  /*4830*/  FMUL.FTZ R194, R203, R6 ;  /* 0x00000006cbc27220 */ /* 0x000fe20000410000 */
[----:B------:R-:W-:Y:S01]  /*4840*/  FMUL.FTZ R196, R183, R186 ;  /* 0x000000bab7c47220 */ /* 0x000fe20000410000 */
[-C--:B------:R-:W-:Y:S01]  /*4850*/  FMUL.FTZ R6, R203, R4.reuse ;  /* 0x00000004cb067220 */ /* 0x080fe20000410000 */
[C---:B------:R-:W-:Y:S01]  /*4860*/  FFMA.FTZ R4, R202.reuse, R4, -R189 ;  /* 0x00000004ca047223 */ /* 0x040fe200000108bd */
[-C--:B------:R-:W-:Y:S01]  /*4870*/  FMUL.FTZ R189, R183, R179.reuse ;  /* 0x000000b3b7bd7220 */ /* 0x080fe20000410000 */
[C---:B------:R-:W-:Y:S01]  /*4880*/  FFMA.FTZ R183, R181.reuse, R179, R196 ;  /* 0x000000b3b5b77223 */ /* 0x040fe200000100c4 */
[C---:B------:R-:W-:Y:S01]  /*4890*/  FFMA.FTZ R7, R202.reuse, R7, R194 ;  /* 0x00000007ca077223 */ /* 0x040fe200000100c2 */
[----:B------:R-:W-:Y:S01]  /*48a0*/  FFMA.FTZ R5, R202, R5, R6 ;  /* 0x00000005ca057223 */ /* 0x000fe20000010006 */
        /* <DEDUP_REMOVED lines=10> */
[----:B0-----:R-:W-:Y:S01]  /*4950*/  FADD.FTZ R6, R205, R190 ;  /* 0x000000becd067221 */ /* 0x001fe20000010000 */
[----:B------:R-:W-:Y:S01]  /*4960*/  FFMA.FTZ R190, R132, R183, -R185 ;  /* 0x000000b784be7223 */ /* 0x000fe200000108b9 */
[----:B------:R-:W-:Y:S01]  /*4970*/  FFMA.FTZ R152, R152, R192, R139 ;  /* 0x000000c098987223 */ /* 0x000fe2000001008b */
[----:B------:R-:W-:Y:S01]  /*4980*/  FFMA.FTZ R132, R132, R181, R194 ;  /* 0x000000b584847223 */ /* 0x000fe200000100c2 */
[----:B------:R-:W-:Y:S01]  /*4990*/  FADD.FTZ R151, R151, R196 ;  /* 0x000000c497977221 */ /* 0x000fe20000010000 */
[----:B------:R-:W-:Y:S01]  /*49a0*/  FFMA.FTZ R194, R0, R161, RZ ;  /* 0x000000a100c27223 */ /* 0x000fe200000100ff */
[----:B------:R-:W-:Y:S01]  /*49b0*/  FADD.FTZ R129, R129, R152 ;  /* 0x0000009881817221 */ /* 0x000fe20000010000 */
[----:B--2---:R-:W-:Y:S01]  /*49c0*/  FADD.FTZ R7, R204, R7 ;  /* 0x00000007cc077221 */ /* 0x004fe20000010000 */
[----:B------:R-:W-:Y:S01]  /*49d0*/  FMUL.FTZ R139, R134, R151 ;  /* 0x00000097868b7220 */ /* 0x000fe20000410000 */
[C---:B------:R-:W-:Y:S01]  /*49e0*/  FFMA.FTZ R185, R73.reuse, R162, R194 ;  /* 0x000000a249b97223 */ /* 0x040fe200000100c2 */
[----:B------:R-:W-:Y:S01]  /*49f0*/  FFMA.FTZ R153, R0, -R3, RZ ;  /* 0x8000000300997223 */ /* 0x000fe200000100ff */
[-C--:B------:R-:W-:Y:S01]  /*4a00*/  FMUL.FTZ R134, R134, R129.reuse ;  /* 0x0000008186867220 */ /* 0x080fe20000410000 */
[----:B------:R0:W-:Y:S01]  /*4a10*/  @!P1 STS.128 [UR18+0x1980], R4 ;  /* 0x00198004ff009988 */ /* 0x0001e20008000c12 */
[----:B------:R-:W-:Y:S01]  /*4a20*/  FFMA.FTZ R139, R138, R129, R139 ;  /* 0x000000818a8b7223 */ /* 0x000fe2000001008b */
[----:B------:R-:W-:Y:S01]  /*4a30*/  FFMA.FTZ R153, R73, -R2, R153 ;  /* 0x8000000249997223 */ /* 0x000fe20000010099 */
[----:B------:R-:W-:Y:S01]  /*4a40*/  FMUL.FTZ R189, R9, R172 ;  /* 0x000000ac09bd7220 */ /* 0x000fe20000410000 */
[----:B------:R-:W-:Y:S01]  /*4a50*/  FMUL.FTZ R193, R101, R170 ;  /* 0x000000aa65c17220 */ /* 0x000fe20000410000 */
[----:B------:R-:W-:Y:S01]  /*4a60*/  FADD.FTZ R122, R122, R139 ;  /* 0x0000008b7a7a7221 */ /* 0x000fe20000010000 */
[----:B------:R-:W-:Y:S01]  /*4a70*/  FFMA.FTZ R153, R74, -R154, R153 ;  /* 0x8000009a4a997223 */ /* 0x000fe20000010099 */
[----:B------:R-:W-:Y:S01]  /*4a80*/  FMUL.FTZ R139, R100, R175 ;  /* 0x000000af648b7220 */ /* 0x000fe20000410000 */
[----:B------:R-:W-:Y:S01]  /*4a90*/  FMUL.FTZ R195, R182, R193 ;  /* 0x000000c1b6c37220 */ /* 0x000fe20000410000 */
[----:B------:R-:W-:Y:S01]  /*4aa0*/  FFMA.FTZ R191, R8, R170, -R189 ;  /* 0x000000aa08bf7223 */ /* 0x000fe200000108bd */
[----:B------:R-:W-:Y:S01]  /*4ab0*/  FFMA.FTZ R153, R75, -R158, R153 ;  /* 0x8000009e4b997223 */ /* 0x000fe20000010099 */
[----:B------:R-:W-:Y:S01]  /*4ac0*/  FADD.FTZ R16, R139, R16 ;  /* 0x000000108b107221 */ /* 0x000fe20000010000 */
[----:B------:R-:W-:Y:S01]  /*4ad0*/  FMUL.FTZ R189, R9, R170 ;  /* 0x000000aa09bd7220 */ /* 0x000fe20000410000 */
[----:B------:R-:W-:Y:S01]  /*4ae0*/  FMUL.FTZ R170, R102, R167 ;  /* 0x000000a766aa7220 */ /* 0x000fe20000410000 */
[----:B0-----:R-:W-:Y:S01]  /*4af0*/  FFMA.FTZ R4, R74, R159, R185 ;  /* 0x0000009f4a047223 */ /* 0x001fe200000100b9 */
[----:B------:R-:W-:Y:S01]  /*4b00*/  FFMA.FTZ R5, R138, R151, -R134 ;  /* 0x000000978a057223 */ /* 0x000fe20000010886 */
[----:B------:R-:W-:Y:S01]  /*4b10*/  FFMA.FTZ R134, R76, -R156, R153 ;  /* 0x8000009c4c867223 */ /* 0x000fe20000010099 */
[----:B------:R-:W-:Y:S01]  /*4b20*/  FADD.FTZ R159, -R106, R159 ;  /* 0x0000009f6a9f7221 */ /* 0x000fe20000010100 */
[----:B------:R-:W-:Y:S01]  /*4b30*/  FFMA.FTZ R7, R75, R160, R4 ;  /* 0x000000a04b077223 */ /* 0x000fe20000010004 */
[----:B------:R-:W-:Y:S01]  /*4b40*/  FADD.FTZ R150, R150, R5 ;  /* 0x0000000596967221 */ /* 0x000fe20000010000 */
[----:B------:R-:W-:Y:S01]  /*4b50*/  FMUL.FTZ R4, R123, R122 ;  /* 0x0000007a7b047220 */ /* 0x000fe20000410000 */
[----:B------:R-:W-:Y:S01]  /*4b60*/  FFMA.FTZ R134, R77, -R155, R134 ;  /* 0x8000009b4d867223 */ /* 0x000fe20000010086 */
[----:B------:R-:W-:Y:S01]  /*4b70*/  FFMA.FTZ R6, R76, R163, R7 ;  /* 0x000000a34c067223 */ /* 0x000fe20000010007 */
[-C--:B------:R-:W-:Y:S01]  /*4b80*/  FMUL.FTZ R123, R123, R150.reuse ;  /* 0x000000967b7b7220 */ /* 0x080fe20000410000 */
[----:B------:R-:W-:Y:S01]  /*4b90*/  FFMA.FTZ R4, R137, R150, -R4 ;  /* 0x0000009689047223 */ /* 0x000fe20000010804 */
[C---:B------:R-:W-:Y:S01]  /*4ba0*/  FFMA.FTZ R7, R78.reuse, -R157, R134 ;  /* 0x8000009d4e077223 */ /* 0x040fe20000010086 */
        /* <DEDUP_REMOVED lines=10> */
[----:B------:R-:W-:Y:S01]  /*4c50*/  FFMA.FTZ R134, R136, R148, R5 ;  /* 0x0000009488867223 */ /* 0x000fe20000010005 */
[----:B------:R-:W-:Y:S01]  /*4c60*/  FADD.FTZ R160, -R107, R160 ;  /* 0x000000a06ba07221 */ /* 0x000fe20000010100 */
[----:B------:R-:W-:Y:S01]  /*4c70*/  FFMA.FTZ R138, R80, R173, R123 ;  /* 0x000000ad508a7223 */ /* 0x000fe2000001007b */
[----:B------:R-:W-:Y:S01]  /*4c80*/  FFMA.FTZ R5, R136, R149, -R4 ;  /* 0x0000009588057223 */ /* 0x000fe20000010804 */
[----:B------:R-:W-:Y:S01]  /*4c90*/  FFMA.FTZ R4, R81, -R174, R7 ;  /* 0x800000ae51047223 */ /* 0x000fe20000010007 */
[----:B------:R-:W-:Y:S01]  /*4ca0*/  FMUL.FTZ R7, R9, R200 ;  /* 0x000000c809077220 */ /* 0x000fe20000410000 */
[----:B------:R-:W-:Y:S01]  /*4cb0*/  FFMA.FTZ R123, R81, R176, R138 ;  /* 0x000000b0517b7223 */ /* 0x000fe2000001008a */
[----:B------:R-:W-:Y:S01]  /*4cc0*/  FADD.FTZ R146, R146, R5 ;  /* 0x0000000592927221 */ /* 0x000fe20000010000 */
[----:B------:R-:W-:Y:S01]  /*4cd0*/  FMUL.FTZ R5, R9, R199 ;  /* 0x000000c709057220 */ /* 0x000fe20000410000 */
[C---:B------:R-:W-:Y:S01]  /*4ce0*/  FFMA.FTZ R4, R82.reuse, -R201, R4 ;  /* 0x800000c952047223 */ /* 0x040fe20000010004 */
[----:B------:R-:W-:Y:S01]  /*4cf0*/  FFMA.FTZ R6, R82, R211, R123 ;  /* 0x000000d352067223 */ /* 0x000fe2000001007b */
[----:B------:R-:W-:Y:S01]  /*4d00*/  FADD.FTZ R134, R147, R134 ;  /* 0x0000008693867221 */ /* 0x000fe20000010000 */
[CC--:B------:R-:W-:Y:S01]  /*4d10*/  FFMA.FTZ R138, R8.reuse, R200.reuse, -R5 ;  /* 0x000000c8088a7223 */ /* 0x0c0fe20000010805 */
[----:B------:R-:W-:Y:S01]  /*4d20*/  FMUL.FTZ R200, R99, R200 ;  /* 0x000000c863c87220 */ /* 0x000fe20000410000 */
[----:B------:R-:W-:Y:S01]  /*4d30*/  FFMA.FTZ R135, R83, R208, R6 ;  /* 0x000000d053877223 */ /* 0x000fe20000010006 */
[----:B------:R-:W-:Y:S01]  /*4d40*/  FADD.FTZ R5, -R115, R208 ;  /* 0x000000d073057221 */ /* 0x000fe20000010100 */
[-C--:B------:R-:W-:Y:S01]  /*4d50*/  FMUL.FTZ R6, R99, R199.reuse ;  /* 0x000000c763067220 */ /* 0x080fe20000410000 */
        /* <DEDUP_REMOVED lines=13> */
[----:B------:R-:W-:Y:S01]  /*4e30*/  FMUL.FTZ R138, R98, R210 ;  /* 0x000000d2628a7220 */ /* 0x000fe20000410000 */
[-C--:B------:R-:W-:Y:S01]  /*4e40*/  FMUL.FTZ R131, R9, R177.reuse ;  /* 0x000000b109837220 */ /* 0x080fe20000410000 */
[----:B------:R-:W-:Y:S01]  /*4e50*/  FADD.FTZ R120, R120, R7 ;  /* 0x0000000778787221 */ /* 0x000fe20000010000 */
[----:B------:R-:W-:Y:S01]  /*4e60*/  FADD.FTZ R211, -R114, R211 ;  /* 0x000000d372d37221 */ /* 0x000fe20000010100 */
[-C--:B------:R-:W-:Y:S01]  /*4e70*/  FMUL.FTZ R136, R98, R177.reuse ;  /* 0x000000b162887220 */ /* 0x080fe20000410000 */
[----:B------:R-:W-:Y:S01]  /*4e80*/  FMUL.FTZ R6, R201, R138 ;  /* 0x0000008ac9067220 */ /* 0x000fe20000410000 */
[-C--:B------:R-:W-:Y:S01]  /*4e90*/  FFMA.FTZ R152, R8, R210.reuse, -R131 ;  /* 0x000000d208987223 */ /* 0x080fe20000010883 */
[----:B------:R-:W-:Y:S01]  /*4ea0*/  FMUL.FTZ R131, R9, R210 ;  /* 0x000000d209837220 */ /* 0x000fe20000410000 */
[----:B------:R-:W-:Y:S01]  /*4eb0*/  FADD.FTZ R123, R128, R123 ;  /* 0x0000007b807b7221 */ /* 0x000fe20000010000 */
[----:B------:R-:W-:Y:S01]  /*4ec0*/  FMUL.FTZ R128, R121, R120 ;  /* 0x0000007879807220 */ /* 0x000fe20000410000 */
[----:B------:R-:W-:Y:S01]  /*4ed0*/  FADD.FTZ R18, R136, R18 ;  /* 0x0000001288127221 */ /* 0x000fe20000010000 */
[-C--:B------:R-:W-:Y:S01]  /*4ee0*/  FFMA.FTZ R6, R211, R136.reuse, R6 ;  /* 0x00000088d3067223 */ /* 0x080fe20000010006 */
[----:B------:R-:W-:Y:S01]  /*4ef0*/  FMUL.FTZ R194, R201, R136 ;  /* 0x00000088c9c27220 */ /* 0x000fe20000410000 */
[----:B------:R-:W-:Y:S01]  /*4f00*/  FFMA.FTZ R136, R8, R177, R131 ;  /* 0x000000b108887223 */ /* 0x000fe20000010083 */
[-C--:B------:R-:W-:Y:S01]  /*4f10*/  FMUL.FTZ R131, R121, R123.reuse ;  /* 0x0000007b79837220 */ /* 0x080fe20000410000 */
[----:B------:R-:W-:Y:S01]  /*4f20*/  FFMA.FTZ R121, R144, R123, -R128 ;  /* 0x0000007b90797223 */ /* 0x000fe20000010880 */
[----:B------:R-:W-:Y:S01]  /*4f30*/  FMUL.FTZ R128, R100, R209 ;  /* 0x000000d164807220 */ /* 0x000fe20000410000 */
[----:B------:R-:W-:Y:S01]  /*4f40*/  FFMA.FTZ R7, R211, R138, -R194 ;  /* 0x0000008ad3077223 */ /* 0x000fe200000108c2 */
[----:B------:R-:W-:Y:S01]  /*4f50*/  FFMA.FTZ R131, R144, R120, R131 ;  /* 0x0000007890837223 */ /* 0x000fe20000010083 */
[----:B------:R-:W-:Y:S01]  /*4f60*/  FFMA.FTZ R138, R84, R197, R135 ;  /* 0x000000c5548a7223 */ /* 0x000fe20000010087 */
[----:B------:R-:W-:Y:S01]  /*4f70*/  FADD.FTZ R197, -R116, R197 ;  /* 0x000000c574c57221 */ /* 0x000fe20000010100 */
[CC--:B------:R-:W-:Y:S01]  /*4f80*/  FMUL.FTZ R144, R198.reuse, R128.reuse ;  /* 0x00000080c6907220 */ /* 0x0c0fe20000410000 */
[----:B------:R-:W-:Y:S01]  /*4f90*/  FMUL.FTZ R194, R198, R139 ;  /* 0x0000008bc6c27220 */ /* 0x000fe20000410000 */
[----:B------:R-:W-:Y:S01]  /*4fa0*/  FADD.FTZ R140, R140, R121 ;  /* 0x000000798c8c7221 */ /* 0x000fe20000010000 */
[----:B------:R-:W-:Y:S01]  /*4fb0*/  FADD.FTZ R130, R130, R131 ;  /* 0x0000008382827221 */ /* 0x000fe20000010000 */
[----:B------:R-:W-:Y:S01]  /*4fc0*/  FMUL.FTZ R145, R9, R175 ;  /* 0x000000af09917220 */ /* 0x000fe20000410000 */
[C---:B------:R-:W-:Y:S01]  /*4fd0*/  FFMA.FTZ R135, R197.reuse, R139, R144 ;  /* 0x0000008bc5877223 */ /* 0x040fe20000010090 */
[----:B------:R-:W-:Y:S01]  /*4fe0*/  FFMA.FTZ R139, R197, R128, -R194 ;  /* 0x00000080c58b7223 */ /* 0x000fe200000108c2 */
[C---:B------:R-:W-:Y:S01]  /*4ff0*/  FMUL.FTZ R128, R133.reuse, R140 ;  /* 0x0000008c85807220 */ /* 0x040fe20000410000 */
[-C--:B------:R-:W-:Y:S01]  /*5000*/  FMUL.FTZ R133, R133, R130.reuse ;  /* 0x0000008285857220 */ /* 0x080fe20000410000 */
[CC--:B------:R-:W-:Y:S01]  /*5010*/  FFMA.FTZ R145, R8.reuse, R209.reuse, -R145 ;  /* 0x000000d108917223 */ /* 0x0c0fe20000010891 */
        /* <DEDUP_REMOVED lines=8> */
[----:B------:R-:W-:Y:S01]  /*50a0*/  FMUL.FTZ R197, R197, R144 ;  /* 0x00000090c5c57220 */ /* 0x000fe20000410000 */
[----:B------:R-:W-:Y:S01]  /*50b0*/  FFMA.FTZ R144, R84, -R198, R137 ;  /* 0x800000c654907223 */ /* 0x000fe20000010089 */
[----:B------:R-:W-:Y:S01]  /*50c0*/  FMUL.FTZ R137, R88, R141 ;  /* 0x0000008d58897220 */ /* 0x000fe20000410000 */
[----:B------:R-:W-:Y:S01]  /*50d0*/  FADD.FTZ R136, -R104, R161 ;  /* 0x000000a168887221 */ /* 0x000fe20000010100 */
[----:B------:R-:W-:Y:S01]  /*50e0*/  FMUL.FTZ R147, R89, R140 ;  /* 0x0000008c59937220 */ /* 0x000fe20000410000 */
[----:B------:R-:W-:Y:S01]  /*50f0*/  FMUL.FTZ R121, R88, R142 ;  /* 0x0000008e58797220 */ /* 0x000fe20000410000 */
[----:B------:R-:W-:Y:S01]  /*5100*/  FMUL.FTZ R143, R3, R137 ;  /* 0x00000089038f7220 */ /* 0x000fe20000410000 */
[----:B------:R-:W-:Y:S01]  /*5110*/  FADD.FTZ R131, -R105, R162 ;  /* 0x000000a269837221 */ /* 0x000fe20000010100 */
[----:B------:R-:W-:Y:S01]  /*5120*/  FMUL.FTZ R128, R89, R130 ;  /* 0x0000008259807220 */ /* 0x000fe20000410000 */
[----:B------:R-:W-:Y:S01]  /*5130*/  FMUL.FTZ R152, R2, R147 ;  /* 0x0000009302987220 */ /* 0x000fe20000410000 */
[----:B------:R-:W-:Y:S01]  /*5140*/  FFMA.FTZ R143, R136, R121, R143 ;  /* 0x00000079888f7223 */ /* 0x000fe2000001008f */
[----:B------:R-:W-:Y:S01]  /*5150*/  FFMA.FTZ R202, R198, R145, R197 ;  /* 0x00000091c6ca7223 */ /* 0x000fe200000100c5 */
[C---:B------:R-:W-:Y:S01]  /*5160*/  FMUL.FTZ R133, R90.reuse, R120 ;  /* 0x000000785a857220 */ /* 0x040fe20000410000 */
[-C--:B------:R-:W-:Y:S01]  /*5170*/  FFMA.FTZ R152, R131, R128.reuse, R152 ;  /* 0x0000008083987223 */ /* 0x080fe20000010098 */
        /* <DEDUP_REMOVED lines=8> */
[----:B------:R-:W-:Y:S01]  /*5200*/  FMUL.FTZ R137, R91, R134 ;  /* 0x000000865b897220 */ /* 0x000fe20000410000 */
[----:B------:R-:W-:Y:S01]  /*5210*/  FFMA.FTZ R162, R131, R147, -R162 ;  /* 0x0000009383a27223 */ /* 0x000fe200000108a2 */
[C---:B------:R-:W-:Y:S01]  /*5220*/  FFMA.FTZ R194, R159.reuse, R153, -R194 ;  /* 0x000000999fc27223 */ /* 0x040fe200000108c2 */
[----:B------:R-:W-:Y:S01]  /*5230*/  FADD.FTZ R145, RZ, R145 ;  /* 0x00000091ff917221 */ /* 0x000fe20000010000 */
[----:B------:R-:W-:Y:S01]  /*5240*/  FFMA.FTZ R152, R159, R133, R152 ;  /* 0x000000859f987223 */ /* 0x000fe20000010098 */
[----:B------:R-:W-:Y:S01]  /*5250*/  FMUL.FTZ R147, R91, R146 ;  /* 0x000000925b937220 */ /* 0x000fe20000410000 */
[----:B------:R-:W-:Y:S01]  /*5260*/  FMUL.FTZ R153, R158, R137 ;  /* 0x000000899e997220 */ /* 0x000fe20000410000 */
[----:B------:R-:W-:Y:S01]  /*5270*/  FADD.FTZ R145, R145, R162 ;  /* 0x000000a291917221 */ /* 0x000fe20000010000 */
[----:B------:R-:W-:Y:S01]  /*5280*/  FADD.FTZ R152, R143, R152 ;  /* 0x000000988f987221 */ /* 0x000fe20000010000 */
[----:B------:R-:W-:Y:S01]  /*5290*/  FMUL.FTZ R143, R92, R148 ;  /* 0x000000945c8f7220 */ /* 0x000fe20000410000 */
[-C--:B------:R-:W-:Y:S01]  /*52a0*/  FFMA.FTZ R162, R160, R147.reuse, -R153 ;  /* 0x00000093a0a27223 */ /* 0x080fe20000010899 */
[----:B------:R-:W-:Y:S01]  /*52b0*/  FMUL.FTZ R147, R158, R147 ;  /* 0x000000939e937220 */ /* 0x000fe20000410000 */
[----:B------:R-:W-:Y:S01]  /*52c0*/  FFMA.FTZ R196, R40, R199, R213 ;  /* 0x000000c728c47223 */ /* 0x000fe200000100d5 */
[----:B------:R-:W-:Y:S01]  /*52d0*/  FMUL.FTZ R153, R92, R149 ;  /* 0x000000955c997220 */ /* 0x000fe20000410000 */
[----:B------:R-:W-:Y:S01]  /*52e0*/  FADD.FTZ R163, -R108, R163 ;  /* 0x000000a36ca37221 */ /* 0x000fe20000010100 */
[----:B------:R-:W-:Y:S01]  /*52f0*/  FMUL.FTZ R198, R156, R143 ;  /* 0x0000008f9cc67220 */ /* 0x000fe20000410000 */
[----:B------:R-:W-:Y:S01]  /*5300*/  FADD.FTZ R145, R145, R194 ;  /* 0x000000c291917221 */ /* 0x000fe20000010000 */
[----:B------:R-:W-:Y:S01]  /*5310*/  FFMA.FTZ R147, R160, R137, R147 ;  /* 0x00000089a0937223 */ /* 0x000fe20000010093 */
[----:B------:R-:W-:Y:S01]  /*5320*/  FADD.FTZ R17, R196, R17 ;  /* 0x00000011c4117221 */ /* 0x000fe20000010000 */
[-C--:B------:R-:W-:Y:S01]  /*5330*/  FFMA.FTZ R198, R163, R153.reuse, -R198 ;  /* 0x00000099a3c67223 */ /* 0x080fe200000108c6 */
[----:B------:R-:W-:Y:S01]  /*5340*/  FADD.FTZ R145, R145, R162 ;  /* 0x000000a291917221 */ /* 0x000fe20000010000 */
[----:B------:R-:W-:Y:S01]  /*5350*/  FMUL.FTZ R196, R156, R153 ;  /* 0x000000999cc47220 */ /* 0x000fe20000410000 */
[----:B------:R-:W-:Y:S01]  /*5360*/  FADD.FTZ R147, R152, R147 ;  /* 0x0000009398937221 */ /* 0x000fe20000010000 */
[----:B------:R-:W-:Y:S01]  /*5370*/  FMUL.FTZ R152, R93, R122 ;  /* 0x0000007a5d987220 */ /* 0x000fe20000410000 */
[----:B------:R-:W-:Y:S01]  /*5380*/  FADD.FTZ R198, R145, R198 ;  /* 0x000000c691c67221 */ /* 0x000fe20000010000 */
[----:B------:R-:W-:Y:S01]  /*5390*/  FFMA.FTZ R196, R163, R143, R196 ;  /* 0x0000008fa3c47223 */ /* 0x000fe200000100c4 */
[----:B------:R-:W-:Y:S01]  /*53a0*/  FFMA.FTZ R204, R41, R175, R202 ;  /* 0x000000af29cc7223 */ /* 0x000fe200000100ca */
[----:B------:R-:W-:Y:S01]  /*53b0*/  FADD.FTZ R145, -R109, R164 ;  /* 0x000000a46d917221 */ /* 0x000fe20000010100 */
[----:B------:R-:W-:Y:S01]  /*53c0*/  FMUL.FTZ R175, R97, R180 ;  /* 0x000000b461af7220 */ /* 0x000fe20000410000 */
[----:B------:R-:W-:Y:S01]  /*53d0*/  FMUL.FTZ R162, R93, R150 ;  /* 0x000000965da27220 */ /* 0x000fe20000410000 */
[----:B------:R-:W-:Y:S01]  /*53e0*/  FMUL.FTZ R164, R155, R152 ;  /* 0x000000989ba47220 */ /* 0x000fe20000410000 */
[----:B------:R-:W-:Y:S01]  /*53f0*/  FADD.FTZ R147, R147, R196 ;  /* 0x000000c493937221 */ /* 0x000fe20000010000 */
[----:B------:R-:W-:Y:S01]  /*5400*/  FMUL.FTZ R196, R97, R178 ;  /* 0x000000b261c47220 */ /* 0x000fe20000410000 */
[----:B------:R-:W-:Y:S01]  /*5410*/  FADD.FTZ R185, -R113, R176 ;  /* 0x000000b071b97221 */ /* 0x000fe20000010100 */
[----:B------:R-:W-:Y:S01]  /*5420*/  FMUL.FTZ R194, R174, R175 ;  /* 0x000000afaec27220 */ /* 0x000fe20000410000 */
[-C--:B------:R-:W-:Y:S01]  /*5430*/  FFMA.FTZ R153, R145, R162.reuse, -R164 ;  /* 0x000000a291997223 */ /* 0x080fe200000108a4 */
[----:B------:R-:W-:Y:S01]  /*5440*/  FMUL.FTZ R164, R155, R162 ;  /* 0x000000a29ba47220 */ /* 0x000fe20000410000 */
[----:B------:R-:W-:Y:S01]  /*5450*/  FMUL.FTZ R176, R94, R151 ;  /* 0x000000975eb07220 */ /* 0x000fe20000410000 */
[----:B------:R-:W-:Y:S01]  /*5460*/  FFMA.FTZ R187, R39, R177, R200 ;  /* 0x000000b127bb7223 */ /* 0x000fe200000100c8 */
[----:B------:R-:W-:Y:S01]  /*5470*/  FFMA.FTZ R200, R185, R196, R194 ;  /* 0x000000c4b9c87223 */ /* 0x000fe200000100c2 */
[----:B------:R-:W-:Y:S01]  /*5480*/  FADD.FTZ R165, -R110, R165 ;  /* 0x000000a56ea57221 */ /* 0x000fe20000010100 */
[----:B------:R-:W-:Y:S01]  /*5490*/  FMUL.FTZ R162, R94, R129 ;  /* 0x000000815ea27220 */ /* 0x000fe20000410000 */
[----:B------:R-:W-:Y:S01]  /*54a0*/  FFMA.FTZ R164, R145, R152, R164 ;  /* 0x0000009891a47223 */ /* 0x000fe200000100a4 */
[C---:B------:R-:W-:Y:S01]  /*54b0*/  FMUL.FTZ R194, R157.reuse, R176 ;  /* 0x000000b09dc27220 */ /* 0x040fe20000410000 */
[----:B------:R-:W-:Y:S01]  /*54c0*/  FADD.FTZ R61, R196, R61 ;  /* 0x0000003dc43d7221 */ /* 0x000fe20000010000 */
[-C--:B------:R-:W-:Y:S01]  /*54d0*/  FMUL.FTZ R161, R157, R162.reuse ;  /* 0x000000a29da17220 */ /* 0x080fe20000410000 */
[----:B------:R-:W-:Y:S01]  /*54e0*/  FADD.FTZ R147, R147, R164 ;  /* 0x000000a493937221 */ /* 0x000fe20000010000 */
[C---:B------:R-:W-:Y:S01]  /*54f0*/  FFMA.FTZ R194, R165.reuse, R162, R194 ;  /* 0x000000a2a5c27223 */ /* 0x040fe200000100c2 */
[----:B------:R-:W-:Y:S01]  /*5500*/  FMUL.FTZ R196, R174, R196 ;  /* 0x000000c4aec47220 */ /* 0x000fe20000410000 */
[----:B------:R-:W-:Y:S01]  /*5510*/  FFMA.FTZ R176, R165, R176, -R161 ;  /* 0x000000b0a5b07223 */ /* 0x000fe200000108a1 */
[----:B------:R-:W-:Y:S01]  /*5520*/  FADD.FTZ R153, R198, R153 ;  /* 0x00000099c6997221 */ /* 0x000fe20000010000 */
[----:B------:R-:W-:Y:S01]  /*5530*/  FADD.FTZ R194, R147, R194 ;  /* 0x000000c293c27221 */ /* 0x000fe20000010000 */
[----:B------:R-:W-:Y:S01]  /*5540*/  FMUL.FTZ R147, R95, R192 ;  /* 0x000000c05f937220 */ /* 0x000fe20000410000 */
[----:B------:R-:W-:Y:S01]  /*5550*/  FFMA.FTZ R202, R185, R175, -R196 ;  /* 0x000000afb9ca7223 */ /* 0x000fe200000108c4 */
[----:B------:R-:W-:Y:S01]  /*5560*/  FMUL.FTZ R177, R9, R178 ;  /* 0x000000b209b17220 */ /* 0x000fe20000410000 */
[----:B------:R-:W-:Y:S01]  /*5570*/  FADD.FTZ R168, -R111, R168 ;  /* 0x000000a86fa87221 */ /* 0x000fe20000010100 */
[----:B------:R-:W-:Y:S01]  /*5580*/  FMUL.FTZ R161, R95, R188 ;  /* 0x000000bc5fa17220 */ /* 0x000fe20000410000 */
[----:B------:R-:W-:Y:S01]  /*5590*/  FMUL.FTZ R175, R166, R147 ;  /* 0x00000093a6af7220 */ /* 0x000fe20000410000 */
[----:B------:R-:W-:Y:S01]  /*55a0*/  FADD.FTZ R176, R153, R176 ;  /* 0x000000b099b07221 */ /* 0x000fe20000010000 */
[-C--:B------:R-:W-:Y:S01]  /*55b0*/  FFMA.FTZ R153, R8, R180.reuse, -R177 ;  /* 0x000000b408997223 */ /* 0x080fe200000108b1 */
[----:B------:R-:W-:Y:S01]  /*55c0*/  FMUL.FTZ R177, R9, R180 ;  /* 0x000000b409b17220 */ /* 0x000fe20000410000 */
[-C--:B------:R-:W-:Y:S01]  /*55d0*/  FFMA.FTZ R175, R168, R161.reuse, -R175 ;  /* 0x000000a1a8af7223 */ /* 0x080fe200000108af */
[----:B------:R-:W-:Y:S01]  /*55e0*/  FMUL.FTZ R161, R166, R161 ;  /* 0x000000a1a6a17220 */ /* 0x000fe20000410000 */
[C---:B------:R-:W-:Y:S01]  /*55f0*/  FMUL.FTZ R196, R96.reuse, R186 ;  /* 0x000000ba60c47220 */ /* 0x040fe20000410000 */
[----:B------:R-:W-:Y:S01]  /*5600*/  FMUL.FTZ R164, R96, R179 ;  /* 0x000000b360a47220 */ /* 0x000fe20000410000 */
[----:B------:R-:W-:Y:S01]  /*5610*/  FFMA.FTZ R198, R8, R178, R177 ;  /* 0x000000b208c67223 */ /* 0x000fe200000100b1 */
[----:B------:R-:W-:Y:S01]  /*5620*/  FADD.FTZ R173, -R112, R173 ;  /* 0x000000ad70ad7221 */ /* 0x000fe20000010100 */
[----:B------:R-:W-:Y:S01]  /*5630*/  FFMA.FTZ R161, R168, R147, R161 ;  /* 0x00000093a8a17223 */ /* 0x000fe200000100a1 */
[C---:B------:R-:W-:Y:S01]  /*5640*/  FMUL.FTZ R180, R169.reuse, R196 ;  /* 0x000000c4a9b47220 */ /* 0x040fe20000410000 */
[-C--:B------:R-:W-:Y:S01]  /*5650*/  FMUL.FTZ R177, R169, R164.reuse ;  /* 0x000000a4a9b17220 */ /* 0x080fe20000410000 */
[----:B------:R-:W-:Y:S01]  /*5660*/  FADD.FTZ R175, R176, R175 ;  /* 0x000000afb0af7221 */ /* 0x000fe20000010000 */
[----:B------:R-:W-:Y:S01]  /*5670*/  FADD.FTZ R161, R194, R161 ;  /* 0x000000a1c2a17221 */ /* 0x000fe20000010000 */
        /* <DEDUP_REMOVED lines=8> */
[----:B------:R-:W-:Y:S01]  /*5700*/  FADD.FTZ R161, R161, R200 ;  /* 0x000000c8a1a17221 */ /* 0x000fe20000010000 */
[----:B------:R-:W-:Y:S01]  /*5710*/  FADD.FTZ R202, R175, R202 ;  /* 0x000000caafca7221 */ /* 0x000fe20000010000 */
[----:B------:R-:W-:Y:S01]  /*5720*/  FADD.FTZ R184, -R117, R184 ;  /* 0x000000b875b87221 */ /* 0x000fe20000010100 */
[----:B------:R-:W-:Y:S01]  /*5730*/  FFMA.FTZ R138, R86, R183, R177 ;  /* 0x000000b7568a7223 */ /* 0x000fe200000100b1 */
[----:B------:R-:W-:Y:S01]  /*5740*/  FADD.FTZ R161, R161, R6 ;  /* 0x00000006a1a17221 */ /* 0x000fe20000010000 */
[----:B------:R-:W-:Y:S01]  /*5750*/  FADD.FTZ R202, R202, R7 ;  /* 0x00000007caca7221 */ /* 0x000fe20000010000 */
[----:B------:R-:W-:Y:S01]  /*5760*/  FADD.FTZ R183, -R118, R183 ;  /* 0x000000b776b77221 */ /* 0x000fe20000010100 */
[----:B------:R-:W-:Y:S01]  /*5770*/  FMUL.FTZ R180, R181, R176 ;  /* 0x000000b0b5b47220 */ /* 0x000fe20000410000 */
[----:B------:R-:W-:Y:S01]  /*5780*/  FADD.FTZ R69, R187, R69 ;  /* 0x00000045bb457221 */ /* 0x000fe20000010000 */
[-C--:B------:R-:W-:Y:S01]  /*5790*/  FFMA.FTZ R195, R184, R187.reuse, R195 ;  /* 0x000000bbb8c37223 */ /* 0x080fe200000100c3 */
[----:B------:R-:W-:Y:S01]  /*57a0*/  FMUL.FTZ R187, R182, R187 ;  /* 0x000000bbb6bb7220 */ /* 0x000fe20000410000 */
[----:B------:R-:W-:Y:S01]  /*57b0*/  FADD.FTZ R4, R161, R4 ;  /* 0x00000004a1047221 */ /* 0x000fe20000010000 */
[----:B------:R-:W-:Y:S01]  /*57c0*/  FADD.FTZ R202, R202, R5 ;  /* 0x00000005caca7221 */ /* 0x000fe20000010000 */
[-C--:B------:R-:W-:Y:S01]  /*57d0*/  FMUL.FTZ R161, R181, R170.reuse ;  /* 0x000000aab5a17220 */ /* 0x080fe20000410000 */
[----:B------:R-:W-:Y:S01]  /*57e0*/  FADD.FTZ R45, R170, R45 ;  /* 0x0000002daa2d7221 */ /* 0x000fe20000010000 */
[----:B------:R-:W-:Y:S01]  /*57f0*/  FFMA.FTZ R7, R183, R170, R180 ;  /* 0x000000aab7077223 */ /* 0x000fe200000100b4 */
[----:B------:R-:W-:Y:S01]  /*5800*/  FADD.FTZ R190, R119, R190 ;  /* 0x000000be77be7221 */ /* 0x000fe20000010000 */
[C---:B------:R-:W-:Y:S01]  /*5810*/  FMUL.FTZ R170, R103.reuse, R14 ;  /* 0x0000000e67aa7220 */ /* 0x040fe20000410000 */
[----:B------:R-:W-:Y:S01]  /*5820*/  FADD.FTZ R132, RZ, R132 ;  /* 0x00000084ff847221 */ /* 0x000fe20000010000 */
[----:B------:R-:W-:Y:S01]  /*5830*/  FFMA.FTZ R6, R184, R193, -R187 ;  /* 0x000000c1b8067223 */ /* 0x000fe200000108bb */
[----:B------:R-:W-:Y:S01]  /*5840*/  FADD.FTZ R4, R4, R135 ;  /* 0x0000008704047221 */ /* 0x000fe20000010000 */
[----:B------:R-:W-:Y:S01]  /*5850*/  FADD.FTZ R139, R202, R139 ;  /* 0x0000008bca8b7221 */ /* 0x000fe20000010000 */
[----:B------:R-:W-:Y:S01]  /*5860*/  FMUL.FTZ R177, R103, R15 ;  /* 0x0000000f67b17220 */ /* 0x000fe20000410000 */
[----:B------:R-:W-:Y:S01]  /*5870*/  FFMA.FTZ R135, R87, R190, R138 ;  /* 0x000000be57877223 */ /* 0x000fe2000001008a */
[----:B------:R-:W-:Y:S01]  /*5880*/  FADD.FTZ R175, -R119, R190 ;  /* 0x000000be77af7221 */ /* 0x000fe20000010100 */
        /* <DEDUP_REMOVED lines=15> */
[----:B------:R-:W-:Y:S01]  /*5980*/  FADD.FTZ R46, R177, R46 ;  /* 0x0000002eb12e7221 */ /* 0x000fe20000010000 */
[----:B------:R-:W-:Y:S01]  /*5990*/  FFMA.FTZ R153, R174, R153, R185 ;  /* 0x00000099ae997223 */ /* 0x000fe200000100b9 */
[----:B------:R0:W1:Y:S01]  /*59a0*/  SHFL.DOWN PT, R177, R135, 0x1, 0x1f ;  /* 0x08201f0087b17f89 */ /* 0x00006200000e0000 */
[C---:B------:R-:W-:Y:S01]  /*59b0*/  FMUL.FTZ R5, R9.reuse, R179 ;  /* 0x000000b309057220 */ /* 0x040fe20000410000 */
[C---:B------:R-:W-:Y:S01]  /*59c0*/  FMUL.FTZ R144, R9.reuse, R167 ;  /* 0x000000a709907220 */ /* 0x040fe20000410000 */
[C---:B------:R-:W-:Y:S01]  /*59d0*/  FFMA.FTZ R189, R8.reuse, R172, R189 ;  /* 0x000000ac08bd7223 */ /* 0x040fe200000100bd */
[----:B------:R-:W2:Y:S01]  /*59e0*/  SHFL.DOWN PT, R176, R7, 0x1, 0x1f ;  /* 0x08201f0007b07f89 */ /* 0x000ea200000e0000 */
[CC--:B------:R-:W-:Y:S01]  /*59f0*/  FFMA.FTZ R138, R8.reuse, R186.reuse, -R5 ;  /* 0x000000ba088a7223 */ /* 0x0c0fe20000010805 */
[----:B------:R-:W-:Y:S01]  /*5a00*/  FMUL.FTZ R5, R9, R186 ;  /* 0x000000ba09057220 */ /* 0x000fe20000410000 */
[----:B------:R-:W-:Y:S01]  /*5a10*/  FFMA.FTZ R170, R8, R171, -R144 ;  /* 0x000000ab08aa7223 */ /* 0x000fe20000010890 */
[----:B------:R-:W3:Y:S01]  /*5a20*/  SHFL.DOWN PT, R161, R4, 0x1, 0x1f ;  /* 0x08201f0004a17f89 */ /* 0x000ee200000e0000 */
[----:B------:R-:W-:Y:S01]  /*5a30*/  FMUL.FTZ R189, R184, R189 ;  /* 0x000000bdb8bd7220 */ /* 0x000fe20000410000 */
[----:B------:R-:W-:Y:S01]  /*5a40*/  FFMA.FTZ R6, R8, R179, R5 ;  /* 0x000000b308067223 */ /* 0x000fe20000010005 */
[----:B------:R-:W-:Y:S01]  /*5a50*/  MOV R5, R139 ;  /* 0x0000008b00057202 */ /* 0x000fe20000000f00 */
[----:B------:R4:W5:Y:S01]  /*5a60*/  SHFL.DOWN PT, R174, R139, 0x1, 0x1f ;  /* 0x08201f008bae7f89 */ /* 0x00096200000e0000 */
[----:B------:R-:W-:Y:S01]  /*5a70*/  FFMA.FTZ R189, R182, R191, R189 ;  /* 0x000000bfb6bd7223 */ /* 0x000fe200000100bd */
[----:B------:R-:W-:Y:S01]  /*5a80*/  FMUL.FTZ R144, R173, R6 ;  /* 0x00000006ad907220 */ /* 0x000fe20000410000 */
[----:B------:R-:W-:Y:S01]  /*5a90*/  MOV R6, R135 ;  /* 0x0000008700067202 */ /* 0x000fe20000000f00 */
[----:B0-----:R-:W-:Y:S01]  /*5aa0*/  FMUL.FTZ R135, R9, R192 ;  /* 0x000000c009877220 */ /* 0x001fe20000410000 */
[----:B------:R-:W-:Y:S01]  /*5ab0*/  FFMA.FTZ R189, R42, R172, R189 ;  /* 0x000000ac2abd7223 */ /* 0x000fe200000100bd */
[----:B------:R-:W-:Y:S01]  /*5ac0*/  FFMA.FTZ R138, R169, R138, R144 ;  /* 0x0000008aa98a7223 */ /* 0x000fe20000010090 */
[----:B------:R-:W-:Y:S01]  /*5ad0*/  FFMA.FTZ R178, R38, R178, R153 ;  /* 0x000000b226b27223 */ /* 0x000fe20000010099 */
[----:B----4-:R-:W-:Y:S01]  /*5ae0*/  FMUL.FTZ R139, R9, R15 ;  /* 0x0000000f098b7220 */ /* 0x010fe20000410000 */
[----:B------:R-:W-:Y:S01]  /*5af0*/  FADD.FTZ R72, R147, R72 ;  /* 0x0000004893487221 */ /* 0x000fe20000010000 */
[----:B------:R-:W-:Y:S01]  /*5b00*/  FFMA.FTZ R179, R37, R179, R138 ;  /* 0x000000b325b37223 */ /* 0x000fe2000001008a */
[----:B------:R-:W-:Y:S01]  /*5b10*/  FADD.FTZ R64, R143, R64 ;  /* 0x000000408f407221 */ /* 0x000fe20000010000 */
[----:B-1----:R-:W-:Y:S01]  /*5b20*/  @!P2 FADD.FTZ R6, R6, R177 ;  /* 0x000000b10606a221 */ /* 0x002fe20000010000 */
[C---:B------:R-:W-:Y:S01]  /*5b30*/  FFMA.FTZ R153, R8.reuse, R14, -R139 ;  /* 0x0000000e08997223 */ /* 0x040fe2000001088b */
[CC--:B------:R-:W-:Y:S01]  /*5b40*/  FFMA.FTZ R139, R8.reuse, R188.reuse, -R135 ;  /* 0x000000bc088b7223 */ /* 0x0c0fe20000010887 */
[----:B------:R-:W-:Y:S01]  /*5b50*/  FMUL.FTZ R135, R9, R188 ;  /* 0x000000bc09877220 */ /* 0x000fe20000410000 */
[----:B--2---:R-:W-:Y:S01]  /*5b60*/  @!P2 FADD.FTZ R7, R7, R176 ;  /* 0x000000b00707a221 */ /* 0x004fe20000010000 */
[----:B------:R-:W0:Y:S01]  /*5b70*/  SHFL.DOWN PT, R169, R6, 0x2, 0x1f ;  /* 0x08401f0006a97f89 */ /* 0x000e2200000e0000 */
[----:B------:R-:W-:Y:S01]  /*5b80*/  FMUL.FTZ R14, R9, R14 ;  /* 0x0000000e090e7220 */ /* 0x000fe20000410000 */
[C---:B------:R-:W-:Y:S01]  /*5b90*/  FFMA.FTZ R135, R8.reuse, R192, R135 ;  /* 0x000000c008877223 */ /* 0x040fe20000010087 */
[----:B---3--:R-:W-:Y:S01]  /*5ba0*/  @!P2 FADD.FTZ R4, R161, R4 ;  /* 0x00000004a104a221 */ /* 0x008fe20000010000 */
[----:B------:R-:W1:Y:S01]  /*5bb0*/  SHFL.DOWN PT, R172, R7, 0x2, 0x1f ;  /* 0x08401f0007ac7f89 */ /* 0x000e6200000e0000 */
[----:B------:R-:W-:Y:S01]  /*5bc0*/  FFMA.FTZ R14, R8, R15, R14 ;  /* 0x0000000f080e7223 */ /* 0x000fe2000001000e */
[----:B------:R-:W-:Y:S01]  /*5bd0*/  FMUL.FTZ R135, R168, R135 ;  /* 0x00000087a8877220 */ /* 0x000fe20000410000 */
[----:B-----5:R-:W-:Y:S01]  /*5be0*/  @!P2 FADD.FTZ R5, R5, R174 ;  /* 0x000000ae0505a221 */ /* 0x020fe20000010000 */
[----:B------:R-:W2:Y:S01]  /*5bf0*/  SHFL.DOWN PT, R161, R4, 0x2, 0x1f ;  /* 0x08401f0004a17f89 */ /* 0x000ea200000e0000 */
[----:B------:R-:W-:Y:S01]  /*5c00*/  ISETP.GT.AND P2, PT, R26, 0x1d, PT ;  /* 0x0000001d1a00780c */ /* 0x000fe20003f44270 */
[----:B------:R-:W-:Y:S01]  /*5c10*/  FMUL.FTZ R175, R175, R14 ;  /* 0x0000000eafaf7220 */ /* 0x000fe20000410000 */
[----:B------:R-:W-:Y:S01]  /*5c20*/  FFMA.FTZ R139, R166, R139, R135 ;  /* 0x0000008ba68b7223 */ /* 0x000fe20000010087 */
[----:B------:R-:W3:Y:S01]  /*5c30*/  SHFL.DOWN PT, R144, R5, 0x2, 0x1f ;  /* 0x08401f0005907f89 */ /* 0x000ee200000e0000 */
[C---:B------:R-:W-:Y:S01]  /*5c40*/  FMUL.FTZ R135, R9.reuse, R129 ;  /* 0x0000008109877220 */ /* 0x040fe20000410000 */
[----:B------:R-:W-:Y:S01]  /*5c50*/  FFMA.FTZ R153, R132, R153, R175 ;  /* 0x0000009984997223 */ /* 0x000fe200000100af */
[----:B------:R-:W-:Y:S01]  /*5c60*/  FFMA.FTZ R139, R36, R192, R139 ;  /* 0x000000c0248b7223 */ /* 0x000fe2000001008b */
[C---:B------:R-:W-:Y:S01]  /*5c70*/  FMUL.FTZ R171, R9.reuse, R171 ;  /* 0x000000ab09ab7220 */ /* 0x040fe20000410000 */
[-C--:B------:R-:W-:Y:S01]  /*5c80*/  FFMA.FTZ R132, R8, R151.reuse, -R135 ;  /* 0x0000009708847223 */ /* 0x080fe20000010887 */
[C---:B------:R-:W-:Y:S01]  /*5c90*/  FMUL.FTZ R151, R9.reuse, R151 ;  /* 0x0000009709977220 */ /* 0x040fe20000410000 */
[----:B------:R-:W-:Y:S01]  /*5ca0*/  FFMA.FTZ R153, R44, R15, R153 ;  /* 0x0000000f2c997223 */ /* 0x000fe20000010099 */
[C---:B------:R-:W-:Y:S01]  /*5cb0*/  FMUL.FTZ R15, R9.reuse, R150 ;  /* 0x00000096090f7220 */ /* 0x040fe20000410000 */
[----:B------:R-:W-:Y:S01]  /*5cc0*/  FMUL.FTZ R135, R9, R122 ;  /* 0x0000007a09877220 */ /* 0x000fe20000410000 */
[----:B------:R-:W-:Y:S01]  /*5cd0*/  FFMA.FTZ R14, R8, R129, R151 ;  /* 0x00000081080e7223 */ /* 0x000fe20000010097 */
[----:B------:R-:W-:Y:S01]  /*5ce0*/  FADD.FTZ R70, R139, R70 ;  /* 0x000000468b467221 */ /* 0x000fe20000010000 */
[----:B0-----:R-:W-:Y:S01]  /*5cf0*/  @!P2 FADD.FTZ R6, R6, R169 ;  /* 0x000000a90606a221 */ /* 0x001fe20000010000 */
[----:B------:R-:W-:Y:S01]  /*5d00*/  FFMA.FTZ R150, R8, R150, -R135 ;  /* 0x0000009608967223 */ /* 0x000fe20000010887 */
[----:B------:R-:W-:Y:S01]  /*5d10*/  FMUL.FTZ R14, R165, R14 ;  /* 0x0000000ea50e7220 */ /* 0x000fe20000410000 */
[----:B------:R-:W-:Y:S01]  /*5d20*/  FADD.FTZ R48, R164, R48 ;  /* 0x00000030a4307221 */ /* 0x000fe20000010000 */
[----:B-1----:R-:W-:Y:S01]  /*5d30*/  @!P2 FADD.FTZ R7, R7, R172 ;  /* 0x000000ac0707a221 */ /* 0x002fe20000010000 */
[C---:B------:R-:W-:Y:S01]  /*5d40*/  FFMA.FTZ R164, R8.reuse, R167, R171 ;  /* 0x000000a708a47223 */ /* 0x040fe200000100ab */
[----:B------:R-:W-:Y:S01]  /*5d50*/  FFMA.FTZ R132, R157, R132, R14 ;  /* 0x000000849d847223 */ /* 0x000fe2000001000e */
[----:B------:R-:W-:Y:S01]  /*5d60*/  FFMA.FTZ R14, R8, R122, R15 ;  /* 0x0000007a080e7223 */ /* 0x000fe2000001000f */
[----:B--2---:R-:W-:Y:S01]  /*5d70*/  @!P2 FADD.FTZ R4, R4, R161 ;  /* 0x000000a10404a221 */ /* 0x004fe20000010000 */
[----:B------:R-:W-:Y:S01]  /*5d80*/  FMUL.FTZ R15, R9, R148 ;  /* 0x00000094090f7220 */ /* 0x000fe20000410000 */
[----:B------:R-:W0:Y:S01]  /*5d90*/  SHFL.DOWN PT, R161, R6, 0x4, 0x1f ;  /* 0x08801f0006a17f89 */ /* 0x000e2200000e0000 */
[----:B------:R-:W-:Y:S01]  /*5da0*/  FMUL.FTZ R14, R145, R14 ;  /* 0x0000000e910e7220 */ /* 0x000fe20000410000 */
[----:B---3--:R-:W-:Y:S01]  /*5db0*/  @!P2 FADD.FTZ R5, R5, R144 ;  /* 0x000000900505a221 */ /* 0x008fe20000010000 */
[----:B------:R-:W-:Y:S01]  /*5dc0*/  ISETP.GT.AND P2, PT, R26, 0x1b, PT ;  /* 0x0000001b1a00780c */ /* 0x000fe20003f44270 */
[----:B------:R-:W1:Y:S01]  /*5dd0*/  SHFL.DOWN PT, R144, R7, 0x4, 0x1f ;  /* 0x08801f0007907f89 */ /* 0x000e6200000e0000 */
[----:B------:R-:W-:Y:S01]  /*5de0*/  FFMA.FTZ R132, R35, R129, R132 ;  /* 0x0000008123847223 */ /* 0x000fe20000010084 */
[----:B------:R-:W-:Y:S01]  /*5df0*/  FFMA.FTZ R155, R155, R150, R14 ;  /* 0x000000969b9b7223 */ /* 0x000fe2000001000e */
[-C--:B------:R-:W-:Y:S01]  /*5e00*/  FFMA.FTZ R135, R8, R149.reuse, -R15 ;  /* 0x0000009508877223 */ /* 0x080fe2000001080f */
[----:B------:R-:W2:Y:S01]  /*5e10*/  SHFL.DOWN PT, R147, R4, 0x4, 0x1f ;  /* 0x08801f0004937f89 */ /* 0x000ea200000e0000 */
[----:B------:R-:W-:Y:S01]  /*5e20*/  FADD.FTZ R59, R132, R59 ;  /* 0x0000003b843b7221 */ /* 0x000fe20000010000 */
[----:B------:R-:W-:Y:S01]  /*5e30*/  FFMA.FTZ R155, R34, R122, R155 ;  /* 0x0000007a229b7223 */ /* 0x000fe2000001009b */
[C---:B------:R-:W-:Y:S01]  /*5e40*/  FMUL.FTZ R149, R9.reuse, R149 ;  /* 0x0000009509957220 */ /* 0x040fe20000410000 */
[----:B------:R-:W3:Y:S01]  /*5e50*/  SHFL.DOWN PT, R138, R5, 0x4, 0x1f ;  /* 0x08801f00058a7f89 */ /* 0x000ee200000e0000 */
[C---:B------:R-:W-:Y:S01]  /*5e60*/  FMUL.FTZ R15, R9.reuse, R146 ;  /* 0x00000092090f7220 */ /* 0x040fe20000410000 */
[----:B------:R-:W-:Y:S01]  /*5e70*/  FMUL.FTZ R129, R9, R134 ;  /* 0x0000008609817220 */ /* 0x000fe20000410000 */
[C---:B------:R-:W-:Y:S01]  /*5e80*/  FFMA.FTZ R14, R8.reuse, R148, R149 ;  /* 0x00000094080e7223 */ /* 0x040fe20000010095 */
[----:B------:R-:W-:Y:S01]  /*5e90*/  FADD.FTZ R51, R137, R51 ;  /* 0x0000003389337221 */ /* 0x000fe20000010000 */
[----:B------:R-:W-:Y:S01]  /*5ea0*/  FFMA.FTZ R15, R8, R134, R15 ;  /* 0x00000086080f7223 */ /* 0x000fe2000001000f */
[----:B------:R-:W-:Y:S01]  /*5eb0*/  FMUL.FTZ R164, R183, R164 ;  /* 0x000000a4b7a47220 */ /* 0x000fe20000410000 */
[----:B------:R-:W-:Y:S01]  /*5ec0*/  FMUL.FTZ R163, R163, R14 ;  /* 0x0000000ea3a37220 */ /* 0x000fe20000410000 */
[----:B------:R-:W-:Y:S01]  /*5ed0*/  FADD.FTZ R47, R204, R47 ;  /* 0x0000002fcc2f7221 */ /* 0x000fe20000010000 */
[----:B------:R-:W-:Y:S01]  /*5ee0*/  FMUL.FTZ R15, R160, R15 ;  /* 0x0000000fa00f7220 */ /* 0x000fe20000410000 */
[----:B------:R-:W-:Y:S01]  /*5ef0*/  FFMA.FTZ R164, R181, R170, R164 ;  /* 0x000000aab5a47223 */ /* 0x000fe200000100a4 */
[----:B------:R-:W-:Y:S01]  /*5f00*/  FFMA.FTZ R156, R156, R135, R163 ;  /* 0x000000879c9c7223 */ /* 0x000fe200000100a3 */
[----:B0-----:R-:W-:Y:S01]  /*5f10*/  @!P2 FADD.FTZ R6, R6, R161 ;  /* 0x000000a10606a221 */ /* 0x001fe20000010000 */
[----:B------:R-:W-:Y:S01]  /*5f20*/  FFMA.FTZ R135, R8, R146, -R129 ;  /* 0x0000009208877223 */ /* 0x000fe20000010881 */
[----:B------:R-:W-:Y:S01]  /*5f30*/  FMUL.FTZ R129, R9, R120 ;  /* 0x0000007809817220 */ /* 0x000fe20000410000 */
[----:B------:R-:W-:Y:S01]  /*5f40*/  FFMA.FTZ R164, R43, R167, R164 ;  /* 0x000000a72ba47223 */ /* 0x000fe200000100a4 */
[----:B-1----:R-:W-:Y:S01]  /*5f50*/  @!P2 FADD.FTZ R7, R7, R144 ;  /* 0x000000900707a221 */ /* 0x002fe20000010000 */
[----:B------:R-:W0:Y:S01]  /*5f60*/  SHFL.DOWN PT, R143, R6, 0x8, 0x1f ;  /* 0x09001f00068f7f89 */ /* 0x000e2200000e0000 */
[----:B------:R-:W-:Y:S01]  /*5f70*/  FFMA.FTZ R137, R158, R135, R15 ;  /* 0x000000879e897223 */ /* 0x000fe2000001000f */
[-C--:B------:R-:W-:Y:S01]  /*5f80*/  FMUL.FTZ R15, R9, R123.reuse ;  /* 0x0000007b090f7220 */ /* 0x080fe20000410000 */
[----:B--2---:R-:W-:Y:S01]  /*5f90*/  @!P2 FADD.FTZ R4, R4, R147 ;  /* 0x000000930404a221 */ /* 0x004fe20000010000 */
[----:B------:R-:W1:Y:S01]  /*5fa0*/  SHFL.DOWN PT, R132, R7, 0x8, 0x1f ;  /* 0x09001f0007847f89 */ /* 0x000e6200000e0000 */
[----:B------:R-:W-:Y:S01]  /*5fb0*/  FFMA.FTZ R156, R33, R148, R156 ;  /* 0x00000094219c7223 */ /* 0x000fe2000001009c */
[----:B------:R-:W-:Y:S01]  /*5fc0*/  FFMA.FTZ R14, R8, R120, R15 ;  /* 0x00000078080e7223 */ /* 0x000fe2000001000f */
[----:B---3--:R-:W-:Y:S01]  /*5fd0*/  @!P2 FADD.FTZ R5, R5, R138 ;  /* 0x0000008a0505a221 */ /* 0x008fe20000010000 */
[----:B------:R-:W2:Y:S01]  /*5fe0*/  SHFL.DOWN PT, R139, R4, 0x8, 0x1f ;  /* 0x09001f00048b7f89 */ /* 0x000ea200000e0000 */
[----:B------:R-:W-:Y:S01]  /*5ff0*/  ISETP.GT.AND P2, PT, R26, 0x17, PT ;  /* 0x000000171a00780c */ /* 0x000fe20003f44270 */
[----:B------:R-:W-:Y:S01]  /*6000*/  FFMA.FTZ R135, R8, R123, -R129 ;  /* 0x0000007b08877223 */ /* 0x000fe20000010881 */
[----:B------:R-:W-:Y:S01]  /*6010*/  FMUL.FTZ R159, R159, R14 ;  /* 0x0000000e9f9f7220 */ /* 0x000fe20000410000 */
        /* <DEDUP_REMOVED lines=13> */
[----:B------:R-:W-:Y:S01]  /*60f0*/  FMUL.FTZ R123, R9, R140 ;  /* 0x0000008c097b7220 */ /* 0x000fe20000410000 */
[----:B-1----:R-:W-:-:S03]  /*6100*/  @!P2 FADD.FTZ R7, R7, R132 ;  /* 0x000000840707a221 */ /* 0x002fc60000010000 */
[----:B------:R0:W1:Y:S01]  /*6110*/  SHFL.DOWN PT, R129, R6, 0x10, 0x1f ;  /* 0x0a001f0006817f89 */ /* 0x00006200000e0000 */
[----:B--2---:R-:W-:Y:S01]  /*6120*/  @!P2 FADD.FTZ R4, R4, R139 ;  /* 0x0000008b0404a221 */ /* 0x004fe20000010000 */
[----:B---3--:R-:W-:-:S04]  /*6130*/  @!P2 FADD.FTZ R5, R5, R122 ;  /* 0x0000007a0505a221 */ /* 0x008fc80000010000 */
[----:B------:R0:W2:Y:S04]  /*6140*/  SHFL.DOWN PT, R15, R4, 0x10, 0x1f ;  /* 0x0a001f00040f7f89 */ /* 0x0000a800000e0000 */
        /* <DEDUP_REMOVED lines=9> */
.L_x_13899:
[----:B------:R-:W-:Y:S05]  /*61e0*/  BSYNC.RECONVERGENT B0 ;  /* 0x0000000000007941 */ /* 0x000fea0003800200 */
.L_x_13898:
[CC--:B--2---:R-:W-:Y:S01]  /*61f0*/  FMUL.FTZ R15, R9.reuse, R141.reuse ;  /* 0x0000008d090f7220 */ /* 0x0c4fe20000410000 */
[CC--:B-1----:R-:W-:Y:S01]  /*6200*/  FMUL.FTZ R129, R9.reuse, R130.reuse ;  /* 0x0000008209817220 */ /* 0x0c2fe20000410000 */
[C---:B---3--:R-:W-:Y:S01]  /*6210*/  FFMA.FTZ R122, R8.reuse, R130, R123 ;  /* 0x00000082087a7223 */ /* 0x048fe2000001007b */
        /* <DEDUP_REMOVED lines=24> */
[----:B------:R-:W0:Y:S04]  /*63a0*/  @P1 LDS.64 R2, [UR18+0x3180] ;  /* 0x00318012ff021984 */ /* 0x000e280008000a00 */
[----:B------:R-:W1:Y:S01]  /*63b0*/  @P1 LDS.64 R8, [UR18+0x2980] ;  /* 0x00298012ff081984 */ /* 0x000e620008000a00 */
[----:B0-----:R-:W-:Y:S01]  /*63c0*/  @P1 FADD.FTZ R6, R6, R2 ;  /* 0x0000000206061221 */ /* 0x001fe20000010000 */
[----:B------:R-:W-:Y:S01]  /*63d0*/  @P1 FADD.FTZ R7, R7, R3 ;  /* 0x0000000307071221 */ /* 0x000fe20000010000 */
[----:B-1----:R-:W-:Y:S01]  /*63e0*/  @P1 FADD.FTZ R4, R4, R8 ;  /* 0x0000000804041221 */ /* 0x002fe20000010000 */
[----:B------:R-:W-:-:S03]  /*63f0*/  @P1 FADD.FTZ R5, R5, R9 ;  /* 0x0000000905051221 */ /* 0x000fc60000010000 */
[----:B------:R1:W-:Y:S04]  /*6400*/  STS.64 [UR18+0x3180], R6 ;  /* 0x00318006ff007988 */ /* 0x0003e80008000a12 */
[----:B------:R1:W-:Y:S02]  /*6410*/  STS.64 [UR18+0x2980], R4 ;  /* 0x00298004ff007988 */ /* 0x0003e40008000a12 */
.L_x_13901:
[----:B------:R-:W-:Y:S05]  /*6420*/  BSYNC.RECONVERGENT B0 ;  /* 0x0000000000007941 */ /* 0x000fea0003800200 */
.L_x_13900:
[----:B------:R-:W-:-:S04]  /*6430*/  UIADD3 UR6, UPT, UPT, UR6, 0x1, URZ ;  /* 0x0000000106067890 */ /* 0x000fc8000fffe0ff */
[----:B------:R-:W-:-:S09]  /*6440*/  UISETP.GE.AND UP0, UPT, UR6, UR21, UPT ;  /* 0x000000150600728c */ /* 0x000fd2000bf06270 */
[----:B------:R-:W-:Y:S05]  /*6450*/  BRA.U !UP0, `(.L_x_13902) ;  /* 0xffffffad087c7547 */ /* 0x000fea000b83ffff */
.L_x_13884:
[----:B------:R-:W-:Y:S01]  /*6460*/  BAR.SYNC.DEFER_BLOCKING 0x0 ;  /* 0x0000000000007b1d */ /* 0x000fe20000010000 */
[----:B01----:R-:W-:Y:S01]  /*6470*/  F2FP.F16.F32.PACK_AB R7, R72, R65 ;  /* 0x000000414807723e */ /* 0x003fe200000000ff */
[----:B------:R-:W-:Y:S01]  /*6480*/  UIADD3 UR36, UPT, UPT, UR15, -0x1, URZ ;  /* 0xffffffff0f247890 */ /* 0x000fe2000fffe0ff */
[----:B------:R-:W-:Y:S01]  /*6490*/  F2FP.F16.F32.PACK_AB R6, R67, R64 ;  /* 0x000000404306723e */ /* 0x000fe200000000ff */
[----:B------:R-:W-:Y:S01]  /*64a0*/  FADD.FTZ R23, R23, R55 ;  /* 0x0000003717177221 */ /* 0x000fe20000010000 */
[----:B------:R-:W-:Y:S01]  /*64b0*/  F2FP.F16.F32.PACK_AB R5, R51, R62 ;  /* 0x0000003e3305723e */ /* 0x000fe200000000ff */
[----:B------:R-:W0:Y:S01]  /*64c0*/  LDCU.64 UR30, c[0x0][0x4f8] ;  /* 0x00009f00ff1e77ac */ /* 0x000e220008000a00 */
[----:B------:R-:W-:Y:S01]  /*64d0*/  F2FP.F16.F32.PACK_AB R4, R57, R56 ;  /* 0x000000383904723e */ /* 0x000fe200000000ff */
[----:B------:R-:W-:Y:S01]  /*64e0*/  FADD.FTZ R0, R23, R54 ;  /* 0x0000003617007221 */ /* 0x000fe20000010000 */
[----:B------:R-:W-:Y:S01]  /*64f0*/  F2FP.F16.F32.PACK_AB R11, R46, R45 ;  /* 0x0000002d2e0b723e */ /* 0x000fe200000000ff */
[----:B------:R-:W1:Y:S01]  /*6500*/  LDCU.64 UR32, c[0x0][0x500] ;  /* 0x0000a000ff2077ac */ /* 0x000e620008000a00 */
[----:B------:R-:W-:-:S02]  /*6510*/  F2FP.F16.F32.PACK_AB R10, R69, R16 ;  /* 0x00000010450a723e */ /* 0x000fc400000000ff */
[----:B------:R-:W-:Y:S01]  /*6520*/  F2FP.F16.F32.PACK_AB R9, R19, R18 ;  /* 0x000000121309723e */ /* 0x000fe200000000ff */
[----:B------:R-:W-:Y:S01]  /*6530*/  USHF.L.U32 UR20, UR36, 0x9, URZ ;  /* 0x0000000924147899 */ /* 0x000fe200080006ff */
[----:B------:R-:W-:Y:S01]  /*6540*/  F2FP.F16.F32.PACK_AB R8, R61, R48 ;  /* 0x000000303d08723e */ /* 0x000fe200000000ff */
[----:B------:R-:W2:Y:S02]  /*6550*/  LDCU.64 UR34, c[0x0][0x550] ;  /* 0x0000aa00ff2277ac */ /* 0x000ea40008000a00 */
[----:B------:R-:W-:Y:S02]  /*6560*/  USHF.R.S32.HI UR21, URZ, 0x1f, UR20 ;  /* 0x0000001fff157899 */ /* 0x000fe40008011414 */
[----:B------:R-:W-:Y:S01]  /*6570*/  UIADD3 UR28, UP1, UPT, UR28, -0x400, URZ ;  /* 0xfffffc001c1c7890 */ /* 0x000fe2000ff3e0ff */
[----:B------:R3:W-:Y:S01]  /*6580*/  STS.128 [R28], R4 ;  /* 0x000000041c007388 */ /* 0x0007e20000000c00 */
[----:B0-----:R-:W-:Y:S02]  /*6590*/  UIMAD.WIDE.U32 UR18, UR25, UR30, UR20 ;  /* 0x0000001e191272a5 */ /* 0x001fe4000f8e0014 */
[----:B------:R-:W-:Y:S01]  /*65a0*/  UIADD3 UR16, UP2, UPT, UR16, -0x400, URZ ;  /* 0xfffffc0010107890 */ /* 0x000fe2000ff5e0ff */
[----:B------:R-:W-:Y:S01]  /*65b0*/  STS.128 [R28+0x10], R8 ;  /* 0x000010081c007388 */ /* 0x000fe20000000c00 */
[----:B------:R-:W-:-:S03]  /*65c0*/  NOP ;  /* 0x0000000000007918 */ /* 0x000fc60000000000 */
[----:B------:R-:W0:Y:S01]  /*65d0*/  LDS.128 R12, [R27] ;  /* 0x000000001b0c7984 */ /* 0x000e220000000c00 */
[----:B------:R-:W-:Y:S01]  /*65e0*/  UIMAD UR19, UR25, UR31, UR19 ;  /* 0x0000001f191372a4 */ /* 0x000fe2000f8e0213 */
[----:B------:R-:W4:Y:S02]  /*65f0*/  LDCU.64 UR30, c[0x0][0x520] ;  /* 0x0000a400ff1e77ac */ /* 0x000f240008000a00 */
[----:B------:R-:W5:Y:S01]  /*6600*/  LDS.128 R32, [R27+0x200] ;  /* 0x000200001b207984 */ /* 0x000f620000000c00 */
[----:B---3--:R-:W-:Y:S01]  /*6610*/  FADD.FTZ R5, R0, R53 ;  /* 0x0000003500057221 */ /* 0x008fe20000010000 */
[----:B------:R-:W-:Y:S01]  /*6620*/  F2FP.F16.F32.PACK_AB R53, R52, R53 ;  /* 0x000000353435723e */ /* 0x000fe200000000ff */
[----:B-1----:R-:W-:Y:S01]  /*6630*/  UIMAD.WIDE.U32 UR18, UR8, UR32, UR18 ;  /* 0x00000020081272a5 */ /* 0x002fe2000f8e0012 */
[----:B------:R-:W-:Y:S01]  /*6640*/  F2FP.F16.F32.PACK_AB R7, R50, R49 ;  /* 0x000000313207723e */ /* 0x000fe200000000ff */
[----:B------:R-:W-:Y:S01]  /*6650*/  FADD.FTZ R0, R5, R52 ;  /* 0x0000003405007221 */ /* 0x000fe20000010000 */
[----:B------:R-:W-:Y:S01]  /*6660*/  F2FP.F16.F32.PACK_AB R52, R54, R55 ;  /* 0x000000373634723e */ /* 0x000fe200000000ff */
[----:B------:R-:W-:Y:S01]  /*6670*/  UIMAD UR19, UR8, UR33, UR19 ;  /* 0x00000021081372a4 */ /* 0x000fe2000f8e0213 */
[----:B------:R-:W-:Y:S01]  /*6680*/  F2FP.F16.F32.PACK_AB R55, R70, R59 ;  /* 0x0000003b4637723e */ /* 0x000fe200000000ff */
[----:B--2---:R-:W-:Y:S01]  /*6690*/  ULEA UR6, UP0, UR18, UR34, 0x1 ;  /* 0x0000002212067291 */ /* 0x004fe2000f8008ff */
[----:B------:R-:W-:Y:S01]  /*66a0*/  F2FP.F16.F32.PACK_AB R54, R68, R63 ;  /* 0x0000003f4436723e */ /* 0x000fe200000000ff */
[----:B------:R-:W1:Y:S01]  /*66b0*/  LDCU.64 UR32, c[0x0][0x560] ;  /* 0x0000ac00ff2077ac */ /* 0x000e620008000a00 */
[----:B------:R-:W-:Y:S01]  /*66c0*/  F2FP.F16.F32.PACK_AB R6, R60, R47 ;  /* 0x0000002f3c06723e */ /* 0x000fe200000000ff */
[----:B------:R-:W-:Y:S01]  /*66d0*/  FADD.FTZ R63, R0, R63 ;  /* 0x0000003f003f7221 */ /* 0x000fe20000010000 */
[----:B------:R-:W-:Y:S01]  /*66e0*/  F2FP.F16.F32.PACK_AB R5, R17, R66 ;  /* 0x000000421105723e */ /* 0x000fe200000000ff */
[----:B------:R-:W-:Y:S01]  /*66f0*/  ULEA.HI.X UR18, UR18, UR35, UR19, 0x1, UP0 ;  /* 0x0000002312127291 */ /* 0x000fe200080f0c13 */
[----:B------:R-:W-:Y:S01]  /*6700*/  MOV R2, UR6 ;  /* 0x0000000600027c02 */ /* 0x000fe20008000f00 */
[----:B------:R-:W-:Y:S01]  /*6710*/  FADD.FTZ R68, R63, R68 ;  /* 0x000000443f447221 */ /* 0x000fe20000010000 */
[----:B------:R-:W-:Y:S01]  /*6720*/  F2FP.F16.F32.PACK_AB R4, R71, R58 ;  /* 0x0000003a4704723e */ /* 0x000fe200000000ff */
[----:B------:R-:W-:-:S02]  /*6730*/  UIADD3.X UR29, UPT, UPT, UR29, -0x1, URZ, UP1, !UPT ;  /* 0xffffffff1d1d7890 */ /* 0x000fc40008ffe4ff */
[----:B------:R-:W-:Y:S01]  /*6740*/  MOV R3, UR18 ;  /* 0x0000001200037c02 */ /* 0x000fe20008000f00 */
[----:B------:R-:W-:Y:S01]  /*6750*/  FADD.FTZ R59, R68, R59 ;  /* 0x0000003b443b7221 */ /* 0x000fe20000010000 */
[----:B------:R-:W-:Y:S01]  /*6760*/  UIADD3.X UR17, UPT, UPT, UR17, -0x1, URZ, UP2, !UPT ;  /* 0xffffffff11117890 */ /* 0x000fe200097fe4ff */
[----:B------:R-:W-:Y:S02]  /*6770*/  IMAD.WIDE.U32 R2, R25, 0x10, R2 ;  /* 0x0000001019027825 */ /* 0x000fe400078e0002 */
[----:B------:R-:W2:Y:S02]  /*6780*/  LDCU.64 UR18, c[0x0][0x518] ;  /* 0x0000a300ff1277ac */ /* 0x000ea40008000a00 */
[----:B------:R-:W-:-:S04]  /*6790*/  FADD.FTZ R59, R59, R70 ;  /* 0x000000463b3b7221 */ /* 0x000fc80000010000 */
[----:B------:R-:W-:Y:S01]  /*67a0*/  FADD.FTZ R58, R59, R58 ;  /* 0x0000003a3b3a7221 */ /* 0x000fe20000010000 */
[----:B0-----:R-:W-:Y:S03]  /*67b0*/  STG.E.128 desc[UR22][R2.64], R12 ;  /* 0x0000000c02007986 */ /* 0x001fe6000c101d16 */
[----:B------:R-:W-:Y:S01]  /*67c0*/  FADD.FTZ R71, R58, R71 ;  /* 0x000000473a477221 */ /* 0x000fe20000010000 */
[----:B-----5:R0:W-:Y:S03]  /*67d0*/  STG.E.128 desc[UR22][R2.64+0x200], R32 ;  /* 0x0002002002007986 */ /* 0x0201e6000c101d16 */
[----:B------:R-:W-:Y:S01]  /*67e0*/  FADD.FTZ R66, R71, R66 ;  /* 0x0000004247427221 */ /* 0x000fe20000010000 */
[----:B------:R-:W-:Y:S01]  /*67f0*/  BAR.SYNC.DEFER_BLOCKING 0x0 ;  /* 0x0000000000007b1d */ /* 0x000fe20000010000 */
[----:B--2---:R-:W-:-:S02]  /*6800*/  UIMAD.WIDE.U32 UR20, UR25, UR18, UR20 ;  /* 0x00000012191472a5 */ /* 0x004fc4000f8e0014 */
[----:B------:R-:W-:Y:S02]  /*6810*/  FADD.FTZ R66, R66, R17 ;  /* 0x0000001142427221 */ /* 0x000fe40000010000 */
[----:B------:R-:W-:Y:S02]  /*6820*/  UIMAD UR19, UR25, UR19, UR21 ;  /* 0x00000013191372a4 */ /* 0x000fe4000f8e0215 */
[----:B------:R-:W-:Y:S01]  /*6830*/  FADD.FTZ R47, R66, R47 ;  /* 0x0000002f422f7221 */ /* 0x000fe20000010000 */
[----:B------:R-:W-:Y:S02]  /*6840*/  UMOV UR18, UR20 ;  /* 0x0000001400127c82 */ /* 0x000fe40008000000 */
[----:B----4-:R-:W-:Y:S01]  /*6850*/  UIMAD.WIDE.U32 UR18, UR8, UR30, UR18 ;  /* 0x0000001e081272a5 */ /* 0x010fe2000f8e0012 */
[----:B------:R-:W-:-:S03]  /*6860*/  FADD.FTZ R60, R47, R60 ;  /* 0x0000003c2f3c7221 */ /* 0x000fc60000010000 */
[----:B------:R-:W-:Y:S01]  /*6870*/  UIMAD UR19, UR8, UR31, UR19 ;  /* 0x0000001f081372a4 */ /* 0x000fe2000f8e0213 */
[----:B------:R-:W-:Y:S01]  /*6880*/  FADD.FTZ R23, R60, R49 ;  /* 0x000000313c177221 */ /* 0x000fe20000010000 */
[----:B-1----:R-:W-:-:S03]  /*6890*/  ULEA UR6, UP0, UR18, UR32, 0x1 ;  /* 0x0000002012067291 */ /* 0x002fc6000f8008ff */
[----:B------:R-:W-:Y:S01]  /*68a0*/  FADD.FTZ R23, R23, R50 ;  /* 0x0000003217177221 */ /* 0x000fe20000010000 */
[----:B------:R-:W-:Y:S02]  /*68b0*/  ULEA.HI.X UR18, UR18, UR33, UR19, 0x1, UP0 ;  /* 0x0000002112127291 */ /* 0x000fe400080f0c13 */
[----:B0-----:R-:W-:Y:S01]  /*68c0*/  MOV R2, UR6 ;  /* 0x0000000600027c02 */ /* 0x001fe20008000f00 */
        /* <DEDUP_REMOVED lines=14> */
.L_x_13883:
        /* <DEDUP_REMOVED lines=33> */
.L_x_13905:
[----:B------:R-:W-:Y:S05]  /*6bc0*/  BSYNC.RECONVERGENT B0 ;  /* 0x0000000000007941 */ /* 0x000fea0003800200 */
.L_x_13904:
        /* <DEDUP_REMOVED lines=31> */
.L_x_13907:
[----:B------:R-:W-:Y:S05]  /*6dc0*/  BSYNC.RECONVERGENT B0 ;  /* 0x0000000000007941 */ /* 0x000fea0003800200 */
.L_x_13906:
        /* <DEDUP_REMOVED lines=22> */
.L_x_13909:
        /* <DEDUP_REMOVED lines=26> */
[----:B---3-5:R-:W-:Y:S01]  /*70d0*/  IMAD R20, R10, UR42, RZ ;  /* 0x0000002a0a147c24 */ /* 0x028fe2000f8e02ff */
        /* <DEDUP_REMOVED lines=39> */
.L_x_13908:
[----:B------:R-:W-:Y:S05]  /*7350*/  EXIT ;  /* 0x000000000000794d */ /* 0x000fea0003800000 */
.L_x_13910:
        /* <DEDUP_REMOVED lines=10> */
.L_x_18743:


//--------------------- .text._Z25selective_scan_bwd_kernelI32Selective_Scan_bwd_kernel_traitsILi32ELi16ELb1ELb0ELb0ELb0ELb1EN3c104HalfENS1_7complexIfEEEEv12SSMParamsBwd --------------------------
	.section	.text._Z25selective_scan_bwd_kernelI32Selective_Scan_bwd_kernel_traitsILi32ELi16ELb1ELb0ELb0ELb0ELb1EN3c104HalfENS1_7complexIfEEEEv12SSMParamsBwd,"ax",@progbits
	.align	128
        .global         _Z25selective_scan_bwd_kernelI32Selective_Scan_bwd_kernel_traitsILi32ELi16ELb1ELb0ELb0ELb0ELb1EN3c104HalfENS1_7complexIfEEEEv12SSMParamsBwd
        .type           _Z25selective_scan_bwd_kernelI32Selective_Scan_bwd_kernel_traitsILi32ELi16ELb1ELb0ELb0ELb0ELb1EN3c104HalfENS1_7complexIfEEEEv12SSMParamsBwd,@function
        .size           _Z25selective_scan_bwd_kernelI32Selective_Scan_bwd_kernel_traitsILi32ELi16ELb1ELb0ELb0ELb0ELb1EN3c104HalfENS1_7complexIfEEEEv12SSMParamsBwd,(.L_x_18744 - _Z25selective_scan_bwd_kernelI32Selective_Scan_bwd_kernel_traitsILi32ELi16ELb1ELb0ELb0ELb0ELb1EN3c104HalfENS1_7complexIfEEEEv12SSMParamsBwd)
        .other          _Z25selective_scan_bwd_kernelI32Selective_Scan_bwd_kernel_traitsILi32ELi16ELb1ELb0ELb0ELb0ELb1EN3c104HalfENS1_7complexIfEEEEv12SSMParamsBwd,@"STO_CUDA_ENTRY STV_DEFAULT"
_Z25selective_scan_bwd_kernelI32Selective_Scan_bwd_kernel_traitsILi32ELi16ELb1ELb0ELb0ELb0ELb1EN3c104HalfENS1_7complexIfEEEEv12SSMParamsBwd:
.text._Z25selective_scan_bwd_kernelI32Selective_Scan_bwd_kernel_traitsILi32ELi16ELb1ELb0ELb0ELb0ELb1EN3c104HalfENS1_7complexIfEEEEv12SSMParamsBwd:
[----:B------:R-:W-:Y:S01]  /*0000*/  LDC R1, c[0x0][0x37c] ;  /* 0x0000df00ff017b82 */ /* 0x000fe20000000800 */
[----:B------:R-:W0:Y:S07]  /*0010*/  LDCU.64 UR8, c[0x0][0x470] ;  /* 0x00008e00ff0877ac */ /* 0x000e2e0008000a00 */
[----:B------:R-:W1:Y:S01]  /*0020*/  S2UR UR12, SR_CTAID.Y ;  /* 0x00000000000c79c3 */ /* 0x000e620000002600 */
[----:B------:R-:W-:Y:S01]  /*0030*/  CS2R R16, SRZ ;  /* 0x0000000000107805 */ /* 0x000fe2000001ff00 */
[----:B------:R-:W2:Y:S01]  /*0040*/  LDCU.128 UR4, c[0x0][0x450] ;  /* 0x00008a00ff0477ac */ /* 0x000ea20008000c00 */
[----:B------:R-:W3:Y:S05]  /*0050*/  LDCU.64 UR30, c[0x0][0x358] ;  /* 0x00006b00ff1e77ac */ /* 0x000eea0008000a00 */
[----:B------:R-:W4:Y:S01]  /*0060*/  S2UR UR29, SR_CTAID.X ;  /* 0x00000000001d79c3 */ /* 0x000f220000002500 */
[----:B------:R-:W3:Y:S01]  /*0070*/  LDCU.64 UR36, c[0x0][0x480] ;  /* 0x00009000ff2477ac */ /* 0x000ee20008000a00 */
[----:B------:R-:W4:Y:S01]  /*0080*/  LDCU.128 UR20, c[0x0][0x3f0] ;  /* 0x00007e00ff1477ac */ /* 0x000f220008000c00 */
        /* <DEDUP_REMOVED lines=19> */
[----:B------:R-:W-:Y:S01]  /*01c0*/  UISETP.NE.U32.AND UP0, UPT, UR36, URZ, UPT ;  /* 0x000000ff2400728c */ /* 0x000fe2000bf05070 */
[----:B------:R-:W3:Y:S02]  /*01d0*/  LDCU.128 UR8, c[0x0][0x460] ;  /* 0x00008c00ff0877ac */ /* 0x000ee40008000c00 */
[----:B------:R1:W5:Y:S01]  /*01e0*/  @P0 LDG.E R16, desc[UR30][R2.64] ;  /* 0x0000001e02100981 */ /* 0x000362000c1e1900 */
[----:B----4-:R-:W-:Y:S02]  /*01f0*/  UIMAD.WIDE.U32 UR6, UR29, UR20, URZ ;  /* 0x000000141d0672a5 */ /* 0x010fe4000f8e00ff */
[----:B------:R-:W-:Y:S02]  /*0200*/  UISETP.NE.AND.EX UP0, UPT, UR37, URZ, UPT, UP0 ;  /* 0x000000ff2500728c */ /* 0x000fe4000bf05300 */
[----:B0-----:R-:W-:Y:S01]  /*0210*/  UIMAD.WIDE.U32 UR14, UR29, UR24, URZ ;  /* 0x000000181d0e72a5 */ /* 0x001fe2000f8e00ff */
[----:B------:R-:W0:Y:S01]  /*0220*/  LDCU.64 UR36, c[0x0][0x3d8] ;  /* 0x00007b00ff2477ac */ /* 0x000e220008000a00 */
[----:B------:R-:W-:-:S02]  /*0230*/  UIMAD UR7, UR29, UR21, UR7 ;  /* 0x000000151d0772a4 */ /* 0x000fc4000f8e0207 */
[----:B------:R-:W-:Y:S02]  /*0240*/  UIMAD UR15, UR29, UR25, UR15 ;  /* 0x000000191d0f72a4 */ /* 0x000fe4000f8e020f */
[----:B------:R-:W-:Y:S02]  /*0250*/  UIMAD.WIDE.U32 UR16, UR12, UR22, UR6 ;  /* 0x000000160c1072a5 */ /* 0x000fe4000f8e0006 */
[----:B------:R-:W-:Y:S02]  /*0260*/  UIMAD.WIDE.U32 UR18, UR12, UR26, UR14 ;  /* 0x0000001a0c1272a5 */ /* 0x000fe4000f8e000e */
[----:B--2---:R-:W-:Y:S02]  /*0270*/  ULEA UR22, UR32, 0xfffffe00, 0x9 ;  /* 0xfffffe0020167891 */ /* 0x004fe4000f8e48ff */
[----:B------:R-:W-:Y:S02]  /*0280*/  UIMAD UR17, UR12, UR23, UR17 ;  /* 0x000000170c1172a4 */ /* 0x000fe4000f8e0211 */
[----:B------:R-:W-:-:S02]  /*0290*/  UIADD3 UR18, UP3, UPT, UR22, UR18, URZ ;  /* 0x0000001216127290 */ /* 0x000fc4000ff7e0ff */
[----:B------:R-:W-:Y:S02]  /*02a0*/  UIADD3 UR25, UP1, UPT, UR22, UR16, URZ ;  /* 0x0000001016197290 */ /* 0x000fe4000ff3e0ff */
[----:B------:R-:W-:Y:S02]  /*02b0*/  USHF.R.S32.HI UR23, URZ, 0x1f, UR22 ;  /* 0x0000001fff177899 */ /* 0x000fe40008011416 */
[----:B---3--:R-:W-:Y:S02]  /*02c0*/  ULEA UR26, UP4, UR18, UR10, 0x1 ;  /* 0x0000000a121a7291 */ /* 0x008fe4000f8808ff */
[----:B------:R-:W-:Y:S01]  /*02d0*/  UIADD3.X UR10, UPT, UPT, UR23, UR17, URZ, UP1, !UPT ;  /* 0x00000011170a7290 */ /* 0x000fe20008ffe4ff */
[----:B------:R-:W2:Y:S01]  /*02e0*/  LDCU.64 UR14, c[0x0][0x3b8] ;  /* 0x00007700ff0e77ac */ /* 0x000ea20008000a00 */
[----:B0-----:R-:W-:Y:S02]  /*02f0*/  UIMAD.WIDE.U32 UR16, UR12, UR36, URZ ;  /* 0x000000240c1072a5 */ /* 0x001fe4000f8e00ff */
[----:B------:R-:W-:-:S02]  /*0300*/  ULEA UR24, UP2, UR25, UR8, 0x1 ;  /* 0x0000000819187291 */ /* 0x000fc4000f8408ff */
[----:B------:R-:W-:Y:S02]  /*0310*/  UIMAD UR13, UR12, UR27, UR19 ;  /* 0x0000001b0c0d72a4 */ /* 0x000fe4000f8e0213 */
[----:B------:R-:W-:Y:S02]  /*0320*/  ULEA.HI.X UR25, UR25, UR9, UR10, 0x1, UP2 ;  /* 0x0000000919197291 */ /* 0x000fe400090f0c0a */
[----:B------:R-:W-:Y:S02]  /*0330*/  UIMAD UR10, UR12, UR37, UR17 ;  /* 0x000000250c0a72a4 */ /* 0x000fe4000f8e0211 */
[----:B------:R-:W-:Y:S01]  /*0340*/  UIADD3.X UR8, UPT, UPT, UR23, UR13, URZ, UP3, !UPT ;  /* 0x0000000d17087290 */ /* 0x000fe20009ffe4ff */
[----:B------:R-:W0:Y:S03]  /*0350*/  @UP0 LDCU UR17, c[0x0][0x384] ;  /* 0x00007080ff1107ac */ /* 0x000e260008000800 */
[----:B------:R-:W-:Y:S01]  /*0360*/  ULEA.HI.X UR11, UR18, UR11, UR8, 0x1, UP4 ;  /* 0x0000000b120b7291 */ /* 0x000fe2000a0f0c08 */
[----:B------:R-:W3:Y:S01]  /*0370*/  LDCU.64 UR6, c[0x0][0x4a0] ;  /* 0x00009400ff0677ac */ /* 0x000ee20008000a00 */
[----:B--2---:R-:W-:Y:S01]  /*0380*/  UIMAD.WIDE.U32 UR18, UR12, UR14, URZ ;  /* 0x0000000e0c1272a5 */ /* 0x004fe2000f8e00ff */
[----:B------:R-:W2:Y:S01]  /*0390*/  @UP0 LDCU UR14, c[0x0][0x38c] ;  /* 0x00007180ff0e07ac */ /* 0x000ea20008000800 */
[----:B------:R-:W4:Y:S01]  /*03a0*/  @UP0 LDCU.64 UR36, c[0x0][0x480] ;  /* 0x00009000ff2407ac */ /* 0x000f220008000a00 */
[----:B-1----:R-:W-:-:S02]  /*03b0*/  UIMAD.WIDE.U32 UR20, UR29, UR34, URZ ;  /* 0x000000221d1472a5 */ /* 0x002fc4000f8e00ff */
[----:B------:R-:W-:Y:S02]  /*03c0*/  ULEA UR13, UP1, UR16, UR4, 0x3 ;  /* 0x00000004100d7291 */ /* 0x000fe4000f8218ff */
[----:B0-----:R-:W-:Y:S02]  /*03d0*/  @UP0 UIMAD UR4, UR29, UR17, UR12 ;  /* 0x000000111d0402a4 */ /* 0x001fe4000f8e020c */
[----:B------:R-:W-:Y:S02]  /*03e0*/  UIMAD UR9, UR29, UR35, UR21 ;  /* 0x000000231d0972a4 */ /* 0x000fe4000f8e0215 */
[----:B------:R-:W-:Y:S01]  /*03f0*/  @UP0 UIMAD UR4, UR4, UR32, URZ ;  /* 0x00000020040402a4 */ /* 0x000fe2000f8e02ff */
[----:B------:R-:W0:Y:S01]  /*0400*/  LDCU.64 UR34, c[0x0][0x448] ;  /* 0x00008900ff2277ac */ /* 0x000e220008000a00 */
[----:B------:R-:W-:Y:S02]  /*0410*/  UMOV UR8, UR20 ;  /* 0x0000001400087c82 */ /* 0x000fe40008000000 */
[----:B---3--:R-:W-:-:S02]  /*0420*/  UIMAD.WIDE.U32 UR8, UR12, UR6, UR8 ;  /* 0x000000060c0872a5 */ /* 0x008fc4000f8e0008 */
[----:B--2---:R-:W-:Y:S02]  /*0430*/  @UP0 UIMAD UR6, UR4, UR14, URZ ;  /* 0x0000000e040602a4 */ /* 0x004fe4000f8e02ff */
[----:B------:R-:W-:Y:S01]  /*0440*/  ULEA.HI.X UR16, UR16, UR5, UR10, 0x3, UP1 ;  /* 0x0000000510107291 */ /* 0x000fe200088f1c0a */
[----:B------:R-:W-:Y:S02]  /*0450*/  UMOV UR4, URZ ;  /* 0x000000ff00047c82 */ /* 0x000fe40008000000 */
[----:B------:R-:W-:Y:S01]  /*0460*/  UMOV UR5, URZ ;  /* 0x000000ff00057c82 */ /* 0x000fe20008000000 */
[----:B----4-:R-:W-:Y:S02]  /*0470*/  @UP0 UIMAD.WIDE UR4, UR6, 0x10, UR36 ;  /* 0x00000010060408a5 */ /* 0x010fe4000f8e0224 */
[----:B------:R-:W-:Y:S02]  /*0480*/  UISETP.GE.AND UP0, UPT, UR32, 0x1, UPT ;  /* 0x000000012000788c */ /* 0x000fe4000bf06270 */
[----:B------:R-:W-:-:S02]  /*0490*/  UIMAD UR7, UR12, UR7, UR9 ;  /* 0x000000070c0772a4 */ /* 0x000fc4000f8e0209 */
[----:B------:R-:W-:Y:S01]  /*04a0*/  UIADD3 UR8, UP2, UPT, UR22, UR8, URZ ;  /* 0x0000000816087290 */ /* 0x000fe2000ff5e0ff */
[----:B------:R-:W-:Y:S01]  /*04b0*/  CS2R R18, SRZ ;  /* 0x0000000000127805 */ /* 0x000fe2000001ff00 */
[----:B------:R-:W-:Y:S02]  /*04c0*/  UIMAD UR15, UR12, UR15, UR19 ;  /* 0x0000000f0c0f72a4 */ /* 0x000fe4000f8e0213 */
[----:B------:R-:W-:Y:S02]  /*04d0*/  UIADD3.X UR21, UPT, UPT, UR23, UR7, URZ, UP2, !UPT ;  /* 0x0000000717157290 */ /* 0x000fe400097fe4ff */
[----:B0-----:R-:W-:Y:S02]  /*04e0*/  ULEA UR17, UP1, UR18, UR34, 0x3 ;  /* 0x0000002212117291 */ /* 0x001fe4000f8218ff */
[----:B------:R-:W-:Y:S02]  /*04f0*/  ULEA UR28, UP2, UR8, UR38, 0x1 ;  /* 0x00000026081c7291 */ /* 0x000fe4000f8408ff */
[----:B------:R-:W-:-:S02]  /*0500*/  ULEA.HI.X UR18, UR18, UR35, UR15, 0x3, UP1 ;  /* 0x0000002312127291 */ /* 0x000fc400088f1c0f */
[----:B------:R-:W-:Y:S01]  /*0510*/  ULEA.HI.X UR21, UR8, UR39, UR21, 0x1, UP2 ;  /* 0x0000002708157291 */ /* 0x000fe200090f0c15 */
[----:B------:R-:W-:Y:S11]  /*0520*/  BRA.U !UP0, `(.L_x_13911) ;  /* 0x0000007908287547 */ /* 0x000ff6000b800000 */
[----:B------:R-:W0:Y:S01]  /*0530*/  S2R R20, SR_TID.X ;  /* 0x0000000000147919 */ /* 0x000e220000002100 */
[----:B------:R-:W1:Y:S01]  /*0540*/  S2UR UR6, SR_CgaCtaId ;  /* 0x00000000000679c3 */ /* 0x000e620000008800 */
[----:B------:R-:W2:Y:S01]  /*0550*/  LDCU.64 UR8, c[0x0][0x3a0] ;  /* 0x00007400ff0877ac */ /* 0x000ea20008000a00 */
[----:B------:R-:W-:Y:S01]  /*0560*/  CS2R R18, SRZ ;  /* 0x0000000000127805 */ /* 0x000fe2000001ff00 */
[----:B------:R-:W-:Y:S01]  /*0570*/  UMOV UR23, UR24 ;  /* 0x0000001800177c82 */ /* 0x000fe20008000000 */
[----:B------:R-:W-:Y:S01]  /*0580*/  UMOV UR24, 0x400 ;  /* 0x0000040000187882 */ /* 0x000fe20000000000 */
[----:B------:R-:W3:Y:S01]  /*0590*/  LDCU UR22, c[0x0][0x394] ;  /* 0x00007280ff1677ac */ /* 0x000ee20008000800 */
[----:B------:R-:W-:Y:S01]  /*05a0*/  UMOV UR20, UR11 ;  /* 0x0000000b00147c82 */ /* 0x000fe20008000000 */
[----:B--2---:R-:W-:-:S04]  /*05b0*/  UIMAD.WIDE.U32 UR14, UR12, UR8, URZ ;  /* 0x000000080c0e72a5 */ /* 0x004fc8000f8e00ff */
[----:B------:R-:W-:Y:S02]  /*05c0*/  UIMAD UR19, UR12, UR9, UR15 ;  /* 0x000000090c1372a4 */ /* 0x000fe4000f8e020f */
[----:B-1----:R-:W-:Y:S01]  /*05d0*/  ULEA UR24, UR6, UR24, 0x18 ;  /* 0x0000001806187291 */ /* 0x002fe2000f8ec0ff */
[C---:B0-----:R-:W-:Y:S02]  /*05e0*/  SHF.L.U32 R0, R20.reuse, 0x1, RZ ;  /* 0x0000000114007819 */ /* 0x041fe400000006ff */
[----:B------:R-:W-:Y:S02]  /*05f0*/  LOP3.LUT R182, R20, 0x1f, RZ, 0xc0, !PT ;  /* 0x0000001f14b67812 */ /* 0x000fe400078ec0ff */
[----:B------:R-:W-:Y:S02]  /*0600*/  LOP3.LUT R21, R0, 0x7c0, RZ, 0xc0, !PT ;  /* 0x000007c000157812 */ /* 0x000fe400078ec0ff */
[----:B------:R-:W-:Y:S02]  /*0610*/  LEA R184, R20, UR24, 0x3 ;  /* 0x0000001814b87c11 */ /* 0x000fe4000f8e18ff */
[----:B---3--:R-:W-:-:S07]  /*0620*/  LOP3.LUT R21, R21, 0x1f, R20, 0xf8, !PT ;  /* 0x0000001f15157812 */ /* 0x008fce00078ef814 */
.L_x_13932:
[----:B------:R-:W-:Y:S01]  /*0630*/  BAR.SYNC.DEFER_BLOCKING 0x0 ;  /* 0x0000000000007b1d */ /* 0x000fe20000010000 */
[----:B0-----:R-:W-:Y:S02]  /*0640*/  MOV R2, UR23 ;  /* 0x0000001700027c02 */ /* 0x001fe40008000f00 */
[----:B------:R-:W-:-:S03]  /*0650*/  MOV R3, UR25 ;  /* 0x0000001900037c02 */ /* 0x000fc60008000f00 */
[----:B------:R-:W0:Y:S01]  /*0660*/  S2R R22, SR_LANEID ;  /* 0x0000000000167919 */ /* 0x000e220000000000 */
[C---:B------:R-:W-:Y:S01]  /*0670*/  IMAD.WIDE.U32 R2, R21.reuse, 0x10, R2 ;  /* 0x0000001015027825 */ /* 0x040fe200078e0002 */
[----:B------:R-:W-:Y:S01]  /*0680*/  MOV R26, UR26 ;  /* 0x0000001a001a7c02 */ /* 0x000fe20008000f00 */
[----:B-1----:R-:W1:Y:S01]  /*0690*/  LDCU.128 UR8, c[0x0][0x410] ;  /* 0x00008200ff0877ac */ /* 0x002e620008000c00 */
[----:B------:R-:W-:Y:S01]  /*06a0*/  MOV R27, UR20 ;  /* 0x00000014001b7c02 */ /* 0x000fe20008000f00 */
[----:B------:R-:W-:Y:S01]  /*06b0*/  UIADD3 UR27, UPT, UPT, UR22, -0x1, URZ ;  /* 0xffffffff161b7890 */ /* 0x000fe2000fffe0ff */
[----:B------:R-:W2:Y:S01]  /*06c0*/  LDCU.64 UR34, c[0x0][0x488] ;  /* 0x00009100ff2277ac */ /* 0x000ea20008000a00 */
[----:B------:R-:W3:Y:S04]  /*06d0*/  LDG.E.128 R4, desc[UR30][R2.64] ;  /* 0x0000001e02047981 */ /* 0x000ee8000c1e1d00 */
[----:B------:R-:W4:Y:S01]  /*06e0*/  LDG.E.128 R8, desc[UR30][R2.64+0x200] ;  /* 0x0002001e02087981 */ /* 0x000f22000c1e1d00 */
[----:B------:R-:W-:Y:S01]  /*06f0*/  IMAD.WIDE.U32 R26, R21, 0x10, R26 ;  /* 0x00000010151a7825 */ /* 0x000fe200078e001a */
[----:B0-----:R-:W-:-:S04]  /*0700*/  LEA R23, R22, UR24, 0x4 ;  /* 0x0000001816177c11 */ /* 0x001fc8000f8e20ff */
[----:B------:R-:W-:Y:S01]  /*0710*/  LEA R24, R22, R23, 0x4 ;  /* 0x0000001716187211 */ /* 0x000fe200078e20ff */
[----:B---3--:R-:W-:Y:S04]  /*0720*/  STS.128 [R23], R4 ;  /* 0x0000000417007388 */ /* 0x008fe80000000c00 */
[----:B----4-:R-:W-:Y:S01]  /*0730*/  STS.128 [R23+0x200], R8 ;  /* 0x0002000817007388 */ /* 0x010fe20000000c00 */
[----:B------:R-:W-:-:S03]  /*0740*/  NOP ;  /* 0x0000000000007918 */ /* 0x000fc60000000000 */
[----:B------:R-:W-:Y:S04]  /*0750*/  LDS.128 R32, [R24] ;  /* 0x0000000018207984 */ /* 0x000fe80000000c00 */
[----:B------:R-:W-:Y:S01]  /*0760*/  LDS.128 R12, [R24+0x10] ;  /* 0x00001000180c7984 */ /* 0x000fe20000000c00 */
        /* <DEDUP_REMOVED lines=12> */
[----:B------:R-:W3:Y:S04]  /*0830*/  LDG.E.128 R48, desc[UR30][R2.64] ;  /* 0x0000001e02307981 */ /* 0x000ee8000c1e1d00 */
[----:B------:R4:W3:Y:S01]  /*0840*/  LDG.E.128 R52, desc[UR30][R2.64+0x200] ;  /* 0x0002001e02347981 */ /* 0x0008e2000c1e1d00 */
[----:B------:R-:W-:Y:S01]  /*0850*/  USHF.L.U32 UR6, UR27, 0x9, URZ ;  /* 0x000000091b067899 */ /* 0x000fe200080006ff */
[----:B------:R-:W-:-:S03]  /*0860*/  UMOV UR7, URZ ;  /* 0x000000ff00077c82 */ /* 0x000fc60008000000 */
[----:B-1----:R-:W-:-:S04]  /*0870*/  UIMAD.WIDE.U32 UR32, UR29, UR8, UR6 ;  /* 0x000000081d2072a5 */ /* 0x002fc8000f8e0006 */
[----:B------:R-:W-:-:S03]  /*0880*/  UIMAD UR9, UR29, UR9, UR33 ;  /* 0x000000091d0972a4 */ /* 0x000fc6000f8e0221 */
[----:B------:R-:W-:Y:S02]  /*0890*/  UMOV UR8, UR32 ;  /* 0x0000002000087c82 */ /* 0x000fe40008000000 */
[----:B------:R-:W-:-:S04]  /*08a0*/  UIMAD.WIDE.U32 UR8, UR12, UR10, UR8 ;  /* 0x0000000a0c0872a5 */ /* 0x000fc8000f8e0008 */
[----:B------:R-:W-:Y:S02]  /*08b0*/  UIMAD UR11, UR12, UR11, UR9 ;  /* 0x0000000b0c0b72a4 */ /* 0x000fe4000f8e0209 */
[----:B--2---:R-:W-:-:S04]  /*08c0*/  ULEA UR9, UP0, UR8, UR34, 0x1 ;  /* 0x0000002208097291 */ /* 0x004fc8000f8008ff */
[----:B------:R-:W-:Y:S02]  /*08d0*/  ULEA.HI.X UR8, UR8, UR35, UR11, 0x1, UP0 ;  /* 0x0000002308087291 */ /* 0x000fe400080f0c0b */
[----:B----4-:R-:W-:Y:S01]  /*08e0*/  MOV R2, UR9 ;  /* 0x0000000900027c02 */ /* 0x010fe20008000f00 */
[----:B------:R-:W1:Y:S03]  /*08f0*/  LDCU.64 UR34, c[0x0][0x478] ;  /* 0x00008f00ff2277ac */ /* 0x000e660008000a00 */
[----:B------:R-:W-:-:S03]  /*0900*/  MOV R3, UR8 ;  /* 0x0000000800037c02 */ /* 0x000fc60008000f00 */
[----:B------:R-:W-:Y:S02]  /*0910*/  IMAD.WIDE.U32 R2, R21, 0x10, R2 ;  /* 0x0000001015027825 */ /* 0x000fe400078e0002 */
[----:B------:R-:W2:Y:S01]  /*0920*/  LDCU.128 UR8, c[0x0][0x420] ;  /* 0x00008400ff0877ac */ /* 0x000ea20008000c00 */
[----:B---3--:R-:W-:Y:S04]  /*0930*/  STS.128 [R23], R48 ;  /* 0x0000003017007388 */ /* 0x008fe80000000c00 */
[----:B------:R-:W-:Y:S01]  /*0940*/  STS.128 [R23+0x200], R52 ;  /* 0x0002003417007388 */ /* 0x000fe20000000c00 */
[----:B------:R-:W-:-:S03]  /*0950*/  NOP ;  /* 0x0000000000007918 */ /* 0x000fc60000000000 */
[----:B------:R-:W-:Y:S04]  /*0960*/  LDS.128 R44, [R24] ;  /* 0x00000000182c7984 */ /* 0x000fe80000000c00 */
[----:B------:R-:W3:Y:S01]  /*0970*/  LDS.128 R40, [R24+0x10] ;  /* 0x0000100018287984 */ /* 0x000ee20000000c00 */
[----:B------:R-:W-:Y:S06]  /*0980*/  BAR.SYNC.DEFER_BLOCKING 0x0 ;  /* 0x0000000000007b1d */ /* 0x000fec0000010000 */
[----:B0-----:R-:W4:Y:S04]  /*0990*/  LDG.E.128 R36, desc[UR30][R2.64] ;  /* 0x0000001e02247981 */ /* 0x001f28000c1e1d00 */
[----:B------:R-:W4:Y:S01]  /*09a0*/  LDG.E.128 R56, desc[UR30][R2.64+0x200] ;  /* 0x0002001e02387981 */ /* 0x000f22000c1e1d00 */
[----:B--2---:R-:W-:-:S04]  /*09b0*/  UIMAD.WIDE.U32 UR32, UR29, UR8, UR6 ;  /* 0x000000081d2072a5 */ /* 0x004fc8000f8e0006 */
[----:B------:R-:W-:-:S03]  /*09c0*/  UIMAD UR9, UR29, UR9, UR33 ;  /* 0x000000091d0972a4 */ /* 0x000fc6000f8e0221 */
[----:B------:R-:W-:Y:S02]  /*09d0*/  UMOV UR8, UR32 ;  /* 0x0000002000087c82 */ /* 0x000fe40008000000 */
[----:B------:R-:W-:Y:S01]  /*09e0*/  UIMAD.WIDE.U32 UR8, UR12, UR10, UR8 ;  /* 0x0000000a0c0872a5 */ /* 0x000fe2000f8e0008 */
[----:B---3--:R-:W-:Y:S01]  /*09f0*/  HADD2.F32 R77, -RZ, R41.H1_H1 ;  /* 0x30000029ff4d7230 */ /* 0x008fe20000004100 */
        /* <DEDUP_REMOVED lines=9> */
[----:B------:R-:W2:Y:S01]  /*0a90*/  LDCU.64 UR10, c[0x0][0x508] ;  /* 0x0000a100ff0a77ac */ /* 0x000ea20008000a00 */
[----:B------:R-:W-:Y:S01]  /*0aa0*/  IMAD.WIDE.U32 R26, R21, 0x10, R26 ;  /* 0x00000010151a7825 */ /* 0x000fe200078e001a */
[----:B----4-:R-:W-:Y:S04]  /*0ab0*/  STS.128 [R23], R36 ;  /* 0x0000002417007388 */ /* 0x010fe80000000c00 */
[----:B------:R-:W-:Y:S01]  /*0ac0*/  STS.128 [R23+0x200], R56 ;  /* 0x0002003817007388 */ /* 0x000fe20000000c00 */
[----:B------:R-:W-:-:S03]  /*0ad0*/  NOP ;  /* 0x0000000000007918 */ /* 0x000fc60000000000 */
[----:B------:R-:W3:Y:S04]  /*0ae0*/  LDS.128 R52, [R24] ;  /* 0x0000000018347984 */ /* 0x000ee80000000c00 */
[----:B------:R-:W4:Y:S01]  /*0af0*/  LDS.128 R68, [R24+0x10] ;  /* 0x0000100018447984 */ /* 0x000f220000000c00 */
[----:B------:R-:W-:Y:S06]  /*0b00*/  BAR.SYNC.DEFER_BLOCKING 0x0 ;  /* 0x0000000000007b1d */ /* 0x000fec0000010000 */
[----:B------:R-:W4:Y:S04]  /*0b10*/  LDG.E.128 R28, desc[UR30][R26.64] ;  /* 0x0000001e1a1c7981 */ /* 0x000f28000c1e1d00 */
[----:B------:R0:W4:Y:S01]  /*0b20*/  LDG.E.128 R48, desc[UR30][R26.64+0x200] ;  /* 0x0002001e1a307981 */ /* 0x000122000c1e1d00 */
[----:B------:R-:W-:Y:S01]  /*0b30*/  HADD2.F32 R89, -RZ, R44.H1_H1 ;  /* 0x3000002cff597230 */ /* 0x000fe20000004100 */
[----:B--2---:R-:W-:Y:S01]  /*0b40*/  UIMAD.WIDE.U32 UR8, UR29, UR10, UR6 ;  /* 0x0000000a1d0872a5 */ /* 0x004fe2000f8e0006 */
[----:B------:R-:W-:-:S02]  /*0b50*/  HADD2.F32 R82, -RZ, R45.H1_H1 ;  /* 0x3000002dff527230 */ /* 0x000fc40000004100 */
[--C-:B---3--:R-:W-:Y:S01]  /*0b60*/  HADD2.F32 R63, -RZ, R52.reuse.H1_H1 ;  /* 0x30000034ff3f7230 */ /* 0x108fe20000004100 */
[----:B------:R-:W-:Y:S01]  /*0b70*/  UIMAD UR9, UR29, UR11, UR9 ;  /* 0x0000000b1d0972a4 */ /* 0x000fe2000f8e0209 */
[--C-:B------:R-:W-:Y:S01]  /*0b80*/  HADD2.F32 R0, -RZ, R53.reuse.H0_H0 ;  /* 0x20000035ff007230 */ /* 0x100fe20000004100 */
[----:B------:R-:W2:Y:S01]  /*0b90*/  LDCU.64 UR10, c[0x0][0x510] ;  /* 0x0000a200ff0a77ac */ /* 0x000ea20008000a00 */
[----:B------:R-:W-:Y:S02]  /*0ba0*/  HADD2.F32 R64, -RZ, R52.H0_H0 ;  /* 0x20000034ff407230 */ /* 0x000fe40000004100 */
[----:B------:R-:W-:Y:S01]  /*0bb0*/  FMUL.FTZ R36, R63, -1.4426950216293334961 ;  /* 0xbfb8aa3b3f247820 */ /* 0x000fe20000410000 */
[----:B------:R-:W-:Y:S02]  /*0bc0*/  HADD2.F32 R3, -RZ, R53.H1_H1 ;  /* 0x30000035ff037230 */ /* 0x000fe40000004100 */
[----:B------:R-:W-:Y:S01]  /*0bd0*/  FMUL.FTZ R37, R0, -1.4426950216293334961 ;  /* 0xbfb8aa3b00257820 */ /* 0x000fe20000410000 */
[----:B------:R-:W-:-:S02]  /*0be0*/  HADD2.F32 R52, -RZ, R54.H1_H1 ;  /* 0x30000036ff347230 */ /* 0x000fc40000004100 */
[----:B------:R-:W-:Y:S01]  /*0bf0*/  FMUL.FTZ R25, R64, -1.4426950216293334961 ;  /* 0xbfb8aa3b40197820 */ /* 0x000fe20000410000 */
[--C-:B------:R-:W-:Y:S01]  /*0c00*/  HADD2.F32 R53, -RZ, R55.reuse.H0_H0 ;  /* 0x20000037ff357230 */ /* 0x100fe20000004100 */
[----:B------:R-:W3:Y:S01]  /*0c10*/  MUFU.EX2 R36, R36 ;  /* 0x0000002400247308 */ /* 0x000ee20000000800 */
[----:B------:R-:W-:Y:S02]  /*0c20*/  HADD2.F32 R58, -RZ, R55.H1_H1 ;  /* 0x30000037ff3a7230 */ /* 0x000fe40000004100 */
[----:B------:R-:W-:Y:S01]  /*0c30*/  FMUL.FTZ R38, R52, -1.4426950216293334961 ;  /* 0xbfb8aa3b34267820 */ /* 0x000fe20000410000 */
[----:B----4-:R-:W-:Y:S02]  /*0c40*/  HADD2.F32 R57, -RZ, R68.H0_H0 ;  /* 0x20000044ff397230 */ /* 0x010fe40000004100 */
[----:B------:R-:W-:Y:S01]  /*0c50*/  FMUL.FTZ R39, R53, -1.4426950216293334961 ;  /* 0xbfb8aa3b35277820 */ /* 0x000fe20000410000 */
[----:B------:R-:W4:Y:S01]  /*0c60*/  MUFU.EX2 R37, R37 ;  /* 0x0000002500257308 */ /* 0x000f220000000800 */
[----:B------:R-:W-:Y:S01]  /*0c70*/  FMUL.FTZ R56, R58, -1.4426950216293334961 ;  /* 0xbfb8aa3b3a387820 */ /* 0x000fe20000410000 */
[----:B------:R-:W-:-:S02]  /*0c80*/  HADD2.F32 R2, -RZ, R54.H0_H0 ;  /* 0x20000036ff027230 */ /* 0x000fc40000004100 */
[----:B------:R-:W-:Y:S01]  /*0c90*/  FMUL.FTZ R62, R57, -1.4426950216293334961 ;  /* 0xbfb8aa3b393e7820 */ /* 0x000fe20000410000 */
[----:B------:R-:W-:Y:S01]  /*0ca0*/  MUFU.EX2 R38, R38 ;  /* 0x0000002600267308 */ /* 0x000fe20000000800 */
[----:B------:R-:W-:Y:S02]  /*0cb0*/  HADD2.F32 R54, -RZ, R68.H1_H1 ;  /* 0x30000044ff367230 */ /* 0x000fe40000004100 */
[----:B0-----:R-:W-:Y:S01]  /*0cc0*/  FMUL.FTZ R26, R3, -1.4426950216293334961 ;  /* 0xbfb8aa3b031a7820 */ /* 0x001fe20000410000 */
[--C-:B------:R-:W-:Y:S01]  /*0cd0*/  HADD2.F32 R60, -RZ, R69.reuse.H1_H1 ;  /* 0x30000045ff3c7230 */ /* 0x100fe20000004100 */
[----:B------:R-:W0:Y:S01]  /*0ce0*/  MUFU.EX2 R39, R39 ;  /* 0x0000002700277308 */ /* 0x000e220000000800 */
[----:B---3--:R-:W-:Y:S01]  /*0cf0*/  FADD.FTZ R36, R36, 1 ;  /* 0x3f80000024247421 */ /* 0x008fe20000010000 */
[----:B------:R-:W-:Y:S01]  /*0d00*/  FMUL.FTZ R65, R54, -1.4426950216293334961 ;  /* 0xbfb8aa3b36417820 */ /* 0x000fe20000410000 */
[----:B------:R-:W-:Y:S01]  /*0d10*/  FMUL.FTZ R27, R2, -1.4426950216293334961 ;  /* 0xbfb8aa3b021b7820 */ /* 0x000fe20000410000 */
[----:B------:R3:W1:Y:S01]  /*0d20*/  MUFU.EX2 R72, R56 ;  /* 0x0000003800487308 */ /* 0x0006620000000800 */
[----:B------:R-:W-:Y:S01]  /*0d30*/  FMUL.FTZ R68, R60, -1.4426950216293334961 ;  /* 0xbfb8aa3b3c447820 */ /* 0x000fe20000410000 */
[----:B----4-:R-:W-:Y:S01]  /*0d40*/  FADD.FTZ R37, R37, 1 ;  /* 0x3f80000025257421 */ /* 0x010fe20000010000 */
[----:B------:R-:W-:Y:S01]  /*0d50*/  HADD2.F32 R55, -RZ, R69.H0_H0 ;  /* 0x20000045ff377230 */ /* 0x000fe20000004100 */
[----:B------:R4:W1:Y:S01]  /*0d60*/  MUFU.EX2 R73, R62 ;  /* 0x0000003e00497308 */ /* 0x0008620000000800 */
[--C-:B------:R-:W-:Y:S01]  /*0d70*/  HADD2.F32 R61, -RZ, R70.reuse.H0_H0 ;  /* 0x20000046ff3d7230 */ /* 0x100fe20000004100 */
[----:B--2---:R-:W-:Y:S01]  /*0d80*/  UIMAD.WIDE.U32 UR8, UR12, UR10, UR8 ;  /* 0x0000000a0c0872a5 */ /* 0x004fe2000f8e0008 */
[----:B------:R-:W-:Y:S01]  /*0d90*/  HADD2.F32 R59, -RZ, R70.H1_H1 ;  /* 0x30000046ff3b7230 */ /* 0x000fe20000004100 */
[----:B------:R-:W-:Y:S01]  /*0da0*/  MUFU.EX2 R74, R65 ;  /* 0x00000041004a7308 */ /* 0x000fe20000000800 */
[----:B---3--:R-:W-:-:S02]  /*0db0*/  HADD2.F32 R56, -RZ, R71.H0_H0 ;  /* 0x20000047ff387230 */ /* 0x008fc40000004100 */
[----:B0-----:R-:W-:Y:S01]  /*0dc0*/  FADD.FTZ R94, R39, 1 ;  /* 0x3f800000275e7421 */ /* 0x001fe20000010000 */
[----:B------:R-:W-:Y:S01]  /*0dd0*/  FMUL.FTZ R66, R55, -1.4426950216293334961 ;  /* 0xbfb8aa3b37427820 */ /* 0x000fe20000410000 */
[----:B------:R0:W-:Y:S01]  /*0de0*/  MUFU.EX2 R78, R68 ;  /* 0x00000044004e7308 */ /* 0x0001e20000000800 */
[----:B----4-:R-:W-:Y:S02]  /*0df0*/  HADD2.F32 R62, -RZ, R71.H1_H1 ;  /* 0x30000047ff3e7230 */ /* 0x010fe40000004100 */
[----:B------:R-:W-:Y:S01]  /*0e00*/  FMUL.FTZ R71, R56, -1.4426950216293334961 ;  /* 0xbfb8aa3b38477820 */ /* 0x000fe20000410000 */
[----:B------:R-:W-:Y:S01]  /*0e10*/  FMUL.FTZ R69, R61, -1.4426950216293334961 ;  /* 0xbfb8aa3b3d457820 */ /* 0x000fe20000410000 */
[----:B------:R-:W2:Y:S01]  /*0e20*/  MUFU.EX2 R25, R25 ;  /* 0x0000001900197308 */ /* 0x000ea20000000800 */
[----:B------:R-:W-:Y:S01]  /*0e30*/  FMUL.FTZ R70, R59, -1.4426950216293334961 ;  /* 0xbfb8aa3b3b467820 */ /* 0x000fe20000410000 */
[----:B------:R-:W-:Y:S01]  /*0e40*/  FMUL.FTZ R76, R62, -1.4426950216293334961 ;  /* 0xbfb8aa3b3e4c7820 */ /* 0x000fe20000410000 */
[----:B-1----:R-:W-:Y:S01]  /*0e50*/  FADD.FTZ R72, R72, 1 ;  /* 0x3f80000048487421 */ /* 0x002fe20000010000 */
[----:B------:R1:W-:Y:S01]  /*0e60*/  MUFU.EX2 R101, R71 ;  /* 0x0000004700657308 */ /* 0x0003e20000000800 */
[----:B------:R-:W-:-:S02]  /*0e70*/  HADD2.F32 R83, -RZ, R46.H0_H0 ;  /* 0x2000002eff537230 */ /* 0x000fc40000004100 */
[----:B------:R-:W-:Y:S01]  /*0e80*/  FADD.FTZ R73, R73, 1 ;  /* 0x3f80000049497421 */ /* 0x000fe20000010000 */
[----:B------:R-:W-:Y:S01]  /*0e90*/  HADD2.F32 R81, -RZ, R45.H0_H0 ;  /* 0x2000002dff517230 */ /* 0x000fe20000004100 */
[----:B0-----:R-:W-:Y:S01]  /*0ea0*/  MUFU.RCP R68, R36 ;  /* 0x0000002400447308 */ /* 0x001fe20000001000 */
[----:B------:R-:W-:Y:S01]  /*0eb0*/  HADD2.F32 R84, -RZ, R46.H1_H1 ;  /* 0x3000002eff547230 */ /* 0x000fe20000004100 */
[----:B------:R-:W-:Y:S01]  /*0ec0*/  UIMAD UR10, UR12, UR11, UR9 ;  /* 0x0000000b0c0a72a4 */ /* 0x000fe2000f8e0209 */
[----:B------:R-:W-:Y:S01]  /*0ed0*/  HADD2.F32 R85, -RZ, R47.H1_H1 ;  /* 0x3000002fff557230 */ /* 0x000fe20000004100 */
[----:B------:R-:W-:Y:S01]  /*0ee0*/  ULEA UR9, UP0, UR8, UR32, 0x1 ;  /* 0x0000002008097291 */ /* 0x000fe2000f8008ff */
[----:B-1----:R-:W-:Y:S01]  /*0ef0*/  FADD.FTZ R71, R38, 1 ;  /* 0x3f80000026477421 */ /* 0x002fe20000010000 */
[----:B--2---:R-:W-:Y:S01]  /*0f00*/  FADD.FTZ R25, R25, 1 ;  /* 0x3f80000019197421 */ /* 0x004fe20000010000 */
[--C-:B------:R-:W-:Y:S01]  /*0f10*/  HADD2.F32 R122, -RZ, R4.reuse.H0_H0 ;  /* 0x20000004ff7a7230 */ /* 0x100fe20000004100 */
[----:B------:R-:W-:Y:S01]  /*0f20*/  MUFU.RCP R65, R37 ;  /* 0x0000002500417308 */ /* 0x000fe20000001000 */
[----:B------:R-:W-:Y:S01]  /*0f30*/  HADD2.F32 R124, -RZ, R4.H1_H1 ;  /* 0x30000004ff7c7230 */ /* 0x000fe20000004100 */
[----:B------:R-:W-:Y:S01]  /*0f40*/  ULEA.HI.X UR8, UR8, UR33, UR10, 0x1, UP0 ;  /* 0x0000002108087291 */ /* 0x000fe200080f0c0a */
[--C-:B------:R-:W-:Y:S01]  /*0f50*/  HADD2.F32 R126, -RZ, R5.reuse.H0_H0 ;  /* 0x20000005ff7e7230 */ /* 0x100fe20000004100 */
[----:B------:R-:W-:Y:S01]  /*0f60*/  UISETP.NE.U32.AND UP0, UPT, UR34, URZ, UPT ;  /* 0x000000ff2200728c */ /* 0x000fe2000bf05070 */
[----:B------:R-:W-:-:S02]  /*0f70*/  HADD2.F32 R128, -RZ, R5.H1_H1 ;  /* 0x30000005ff807230 */ /* 0x000fc40000004100 */
[--C-:B------:R-:W-:Y:S01]  /*0f80*/  HADD2.F32 R130, -RZ, R6.reuse.H0_H0 ;  /* 0x20000006ff827230 */ /* 0x100fe20000004100 */
[----:B------:R-:W0:Y:S01]  /*0f90*/  MUFU.EX2 R27, R27 ;  /* 0x0000001b001b7308 */ /* 0x000e220000000800 */
[----:B------:R-:W-:Y:S01]  /*0fa0*/  HADD2.F32 R132, -RZ, R6.H1_H1 ;  /* 0x30000006ff847230 */ /* 0x000fe20000004100 */
[----:B------:R-:W-:Y:S01]  /*0fb0*/  UISETP.NE.AND.EX UP0, UPT, UR35, URZ, UPT, UP0 ;  /* 0x000000ff2300728c */ /* 0x000fe2000bf05300 */
[--C-:B------:R-:W-:Y:S01]  /*0fc0*/  HADD2.F32 R134, -RZ, R7.reuse.H0_H0 ;  /* 0x20000007ff867230 */ /* 0x100fe20000004100 */
[----:B------:R-:W1:Y:S01]  /*0fd0*/  MUFU.EX2 R26, R26 ;  /* 0x0000001a001a7308 */ /* 0x000e620000000800 */
[----:B------:R-:W-:Y:S02]  /*0fe0*/  HADD2.F32 R136, -RZ, R7.H1_H1 ;  /* 0x30000007ff887230 */ /* 0x000fe40000004100 */
[----:B------:R-:W-:Y:S01]  /*0ff0*/  HADD2.F32 R104, -RZ, R9.H1_H1 ;  /* 0x30000009ff687230 */ /* 0x000fe20000004100 */
[----:B------:R-:W-:Y:S01]  /*1000*/  MUFU.EX2 R75, R66 ;  /* 0x00000042004b7308 */ /* 0x000fe20000000800 */
[----:B------:R-:W-:-:S02]  /*1010*/  HADD2.F32 R106, -RZ, R10.H0_H0 ;  /* 0x2000000aff6a7230 */ /* 0x000fc40000004100 */
[----:B------:R-:W-:Y:S01]  /*1020*/  HADD2.F32 R110, -RZ, R10.H1_H1 ;  /* 0x3000000aff6e7230 */ /* 0x000fe20000004100 */
[----:B------:R2:W3:Y:S01]  /*1030*/  MUFU.EX2 R97, R69 ;  /* 0x0000004500617308 */ /* 0x0004e20000000800 */
[--C-:B------:R-:W-:Y:S02]  /*1040*/  HADD2.F32 R116, -RZ, R11.reuse.H0_H0 ;  /* 0x2000000bff747230 */ /* 0x100fe40000004100 */
[----:B0-----:R-:W-:Y:S01]  /*1050*/  FADD.FTZ R27, R27, 1 ;  /* 0x3f8000001b1b7421 */ /* 0x001fe20000010000 */
[----:B------:R-:W-:Y:S01]  /*1060*/  HADD2.F32 R118, -RZ, R11.H1_H1 ;  /* 0x3000000bff767230 */ /* 0x000fe20000004100 */
[----:B------:R0:W-:Y:S01]  /*1070*/  MUFU.RCP R67, R25 ;  /* 0x0000001900437308 */ /* 0x0001e20000001000 */
[----:B-1----:R-:W-:-:S07]  /*1080*/  FADD.FTZ R26, R26, 1 ;  /* 0x3f8000001a1a7421 */ /* 0x002fce0000010000 */
[----:B--2---:R1:W-:Y:S01]  /*1090*/  MUFU.RCP R69, R27 ;  /* 0x0000001b00457308 */ /* 0x0043e20000001000 */
[----:B0-----:R-:W-:Y:S02]  /*10a0*/  HADD2.F32 R25, -RZ, R32.H0_H0 ;  /* 0x20000020ff197230 */ /* 0x001fe40000004100 */
[----:B---3--:R-:W-:-:S05]  /*10b0*/  FADD.FTZ R97, R97, 1 ;  /* 0x3f80000061617421 */ /* 0x008fca0000010000 */
[----:B------:R0:W-:Y:S01]  /*10c0*/  MUFU.RCP R66, R26 ;  /* 0x0000001a00427308 */ /* 0x0001e20000001000 */
[----:B-1----:R-:W-:Y:S02]  /*10d0*/  HADD2.F32 R27, -RZ, R32.H1_H1 ;  /* 0x30000020ff1b7230 */ /* 0x002fe40000004100 */
[----:B------:R-:W-:-:S05]  /*10e0*/  HADD2.F32 R32, -RZ, R35.H1_H1 ;  /* 0x30000023ff207230 */ /* 0x000fca0000004100 */
[----:B------:R1:W2:Y:S01]  /*10f0*/  MUFU.EX2 R100, R70 ;  /* 0x0000004600647308 */ /* 0x0002a20000000800 */
[----:B0-----:R-:W-:-:S03]  /*1100*/  HADD2.F32 R26, -RZ, R33.H0_H0 ;  /* 0x20000021ff1a7230 */ /* 0x001fc60000004100 */
[----:B------:R0:W3:Y:S04]  /*1110*/  MUFU.EX2 R102, R76 ;  /* 0x0000004c00667308 */ /* 0x0000e80000000800 */
[----:B------:R4:W3:Y:S01]  /*1120*/  MUFU.RCP R95, R72 ;  /* 0x00000048005f7308 */ /* 0x0008e20000001000 */
[----:B-1----:R-:W-:Y:S02]  /*1130*/  HADD2.F32 R70, -RZ, R42.H0_H0 ;  /* 0x2000002aff467230 */ /* 0x002fe40000004100 */
[----:B0-----:R-:W-:Y:S02]  /*1140*/  HADD2.F32 R76, -RZ, R41.H0_H0 ;  /* 0x20000029ff4c7230 */ /* 0x001fe40000004100 */
[----:B--2---:R-:W-:-:S03]  /*1150*/  FADD.FTZ R100, R100, 1 ;  /* 0x3f80000064647421 */ /* 0x004fc60000010000 */
[----:B------:R-:W0:Y:S01]  /*1160*/  MUFU.RCP R94, R94 ;  /* 0x0000005e005e7308 */ /* 0x000e220000001000 */
[----:B----4-:R-:W-:Y:S02]  /*1170*/  HADD2.F32 R72, -RZ, R43.H0_H0 ;  /* 0x2000002bff487230 */ /* 0x010fe40000004100 */
[----:B---3--:R-:W-:-:S05]  /*1180*/  FADD.FTZ R102, R102, 1 ;  /* 0x3f80000066667421 */ /* 0x008fca0000010000 */
[----:B------:R-:W1:Y:S08]  /*1190*/  MUFU.RCP R71, R71 ;  /* 0x0000004700477308 */ /* 0x000e700000001000 */
[----:B------:R2:W3:Y:S08]  /*11a0*/  MUFU.RCP R98, R73 ;  /* 0x0000004900627308 */ /* 0x0004f00000001000 */
[----:B------:R-:W-:Y:S01]  /*11b0*/  MUFU.RCP R112, R97 ;  /* 0x0000006100707308 */ /* 0x000fe20000001000 */
[----:B--2---:R-:W-:-:S02]  /*11c0*/  HADD2.F32 R73, -RZ, R47.H0_H0 ;  /* 0x2000002fff497230 */ /* 0x004fc40000004100 */
[----:B------:R-:W-:-:S05]  /*11d0*/  FADD.FTZ R47, -R95, 1 ;  /* 0x3f8000005f2f7421 */ /* 0x000fca0000010100 */
[----:B------:R-:W-:Y:S08]  /*11e0*/  MUFU.RCP R114, R100 ;  /* 0x0000006400727308 */ /* 0x000ff00000001000 */
[----:B------:R2:W-:Y:S02]  /*11f0*/  MUFU.RCP R117, R102 ;  /* 0x0000006600757308 */ /* 0x0005e40000001000 */
[----:B--2---:R-:W-:Y:S01]  /*1200*/  HADD2.F32 R102, -RZ, R9.H0_H0 ;  /* 0x20000009ff667230 */ /* 0x004fe20000004100 */
[----:B------:R2:W-:Y:S04]  /*1210*/  STS.128 [R23], R28 ;  /* 0x0000001c17007388 */ /* 0x0005e80000000c00 */
[----:B------:R4:W-:Y:S01]  /*1220*/  STS.128 [R23+0x200], R48 ;  /* 0x0002003017007388 */ /* 0x0009e20000000c00 */
[----:B------:R-:W-:-:S03]  /*1230*/  NOP ;  /* 0x0000000000007918 */ /* 0x000fc60000000000 */
[----:B------:R-:W0:Y:S01]  /*1240*/  LDS.128 R36, [R24] ;  /* 0x0000000018247984 */ /* 0x000e220000000c00 */
[----:B--2---:R-:W-:Y:S02]  /*1250*/  HADD2.F32 R29, -RZ, R33.H1_H1 ;  /* 0x30000021ff1d7230 */ /* 0x004fe40000004100 */
[----:B------:R-:W-:Y:S01]  /*1260*/  FADD.FTZ R33, R74, 1 ;  /* 0x3f8000004a217421 */ /* 0x000fe20000010000 */
[--C-:B------:R-:W-:Y:S02]  /*1270*/  HADD2.F32 R28, -RZ, R34.reuse.H0_H0 ;  /* 0x20000022ff1c7230 */ /* 0x100fe40000004100 */
[----:B------:R-:W-:Y:S02]  /*1280*/  HADD2.F32 R31, -RZ, R34.H1_H1 ;  /* 0x30000022ff1f7230 */ /* 0x000fe40000004100 */
[----:B------:R-:W-:Y:S01]  /*1290*/  FADD.FTZ R34, R75, 1 ;  /* 0x3f8000004b227421 */ /* 0x000fe20000010000 */
[----:B------:R-:W-:Y:S02]  /*12a0*/  HADD2.F32 R30, -RZ, R35.H0_H0 ;  /* 0x20000023ff1e7230 */ /* 0x000fe40000004100 */
[----:B------:R-:W-:Y:S01]  /*12b0*/  FADD.FTZ R35, R78, 1 ;  /* 0x3f8000004e237421 */ /* 0x000fe20000010000 */
[--C-:B------:R-:W-:Y:S01]  /*12c0*/  HADD2.F32 R74, -RZ, R40.reuse.H0_H0 ;  /* 0x20000028ff4a7230 */ /* 0x100fe20000004100 */
[----:B------:R2:W3:Y:S01]  /*12d0*/  MUFU.RCP R99, R33 ;  /* 0x0000002100637308 */ /* 0x0004e20000001000 */
[----:B------:R-:W-:-:S02]  /*12e0*/  HADD2.F32 R75, -RZ, R40.H1_H1 ;  /* 0x30000028ff4b7230 */ /* 0x000fc40000004100 */
[----:B----4-:R-:W-:Y:S01]  /*12f0*/  FADD.FTZ R50, R101, 1 ;  /* 0x3f80000065327421 */ /* 0x010fe20000010000 */
[----:B------:R-:W-:Y:S02]  /*1300*/  HADD2.F32 R78, -RZ, R42.H1_H1 ;  /* 0x3000002aff4e7230 */ /* 0x000fe40000004100 */
[C---:B------:R-:W-:Y:S01]  /*1310*/  FFMA.FTZ R49, R58.reuse, R47, 1 ;  /* 0x3f8000003a317423 */ /* 0x040fe2000001002f */
[----:B------:R-:W4:Y:S01]  /*1320*/  LDS.128 R40, [R24+0x10] ;  /* 0x0000100018287984 */ /* 0x000f220000000c00 */
[----:B------:R-:W-:Y:S01]  /*1330*/  FMUL.FTZ R58, R58, R95 ;  /* 0x0000005f3a3a7220 */ /* 0x000fe20000410000 */
[----:B------:R1:W3:Y:S01]  /*1340*/  MUFU.RCP R108, R34 ;  /* 0x00000022006c7308 */ /* 0x0002e20000001000 */
[----:B--2---:R-:W-:-:S04]  /*1350*/  FADD.FTZ R33, -R67, 1 ;  /* 0x3f80000043217421 */ /* 0x004fc80000010100 */
[C---:B------:R-:W-:Y:S01]  /*1360*/  FFMA.FTZ R33, R64.reuse, R33, 1 ;  /* 0x3f80000040217423 */ /* 0x040fe20000010021 */
[----:B------:R-:W-:Y:S02]  /*1370*/  FMUL.FTZ R64, R64, R67 ;  /* 0x0000004340407220 */ /* 0x000fe40000410000 */
[----:B------:R2:W3:Y:S08]  /*1380*/  MUFU.RCP R105, R35 ;  /* 0x0000002300697308 */ /* 0x0004f00000001000 */
[----:B------:R-:W3:Y:S01]  /*1390*/  MUFU.RCP R113, R50 ;  /* 0x0000003200717308 */ /* 0x000ee20000001000 */
[----:B0-----:R-:W-:-:S02]  /*13a0*/  HADD2.F32 R80, -RZ, R36.H0_H0 ;  /* 0x20000024ff507230 */ /* 0x001fc40000004100 */
[----:B------:R-:W-:Y:S02]  /*13b0*/  HADD2.F32 R86, -RZ, R36.H1_H1 ;  /* 0x30000024ff567230 */ /* 0x000fe40000004100 */
[----:B------:R-:W-:Y:S01]  /*13c0*/  FADD.FTZ R36, -R68, 1 ;  /* 0x3f80000044247421 */ /* 0x000fe20000010100 */
[--C-:B------:R-:W-:Y:S02]  /*13d0*/  HADD2.F32 R91, -RZ, R37.reuse.H1_H1 ;  /* 0x30000025ff5b7230 */ /* 0x100fe40000004100 */
[----:B-1----:R-:W-:Y:S01]  /*13e0*/  FMUL.FTZ R34, R87, R80 ;  /* 0x0000005057227220 */ /* 0x002fe20000410000 */
[----:B------:R-:W-:Y:S02]  /*13f0*/  HADD2.F32 R88, -RZ, R37.H0_H0 ;  /* 0x20000025ff587230 */ /* 0x000fe40000004100 */
[----:B--2---:R-:W-:Y:S01]  /*1400*/  FMUL.FTZ R35, R89, R86 ;  /* 0x0000005659237220 */ /* 0x004fe20000410000 */
[--C-:B------:R-:W-:Y:S02]  /*1410*/  HADD2.F32 R90, -RZ, R38.reuse.H0_H0 ;  /* 0x20000026ff5a7230 */ /* 0x100fe40000004100 */
[----:B------:R-:W-:Y:S01]  /*1420*/  FFMA.FTZ R36, R63, R36, 1 ;  /* 0x3f8000003f247423 */ /* 0x000fe20000010024 */
[----:B------:R-:W-:-:S02]  /*1430*/  HADD2.F32 R93, -RZ, R38.H1_H1 ;  /* 0x30000026ff5d7230 */ /* 0x000fc40000004100 */
[----:B------:R-:W-:Y:S01]  /*1440*/  FMUL.FTZ R34, R67, R34 ;  /* 0x0000002243227220 */ /* 0x000fe20000410000 */
[----:B------:R-:W-:Y:S01]  /*1450*/  FMUL.FTZ R35, R68, R35 ;  /* 0x0000002344237220 */ /* 0x000fe20000410000 */
[----:B------:R-:W-:Y:S01]  /*1460*/  FADD.FTZ R38, -R66, 1 ;  /* 0x3f80000042267421 */ /* 0x000fe20000010100 */
[----:B------:R-:W-:Y:S01]  /*1470*/  FMUL.FTZ R37, R82, R91 ;  /* 0x0000005b52257220 */ /* 0x000fe20000410000 */
[--C-:B------:R-:W-:Y:S02]  /*1480*/  HADD2.F32 R92, -RZ, R39.reuse.H0_H0 ;  /* 0x20000027ff5c7230 */ /* 0x100fe40000004100 */
[----:B------:R-:W-:Y:S01]  /*1490*/  FMUL.FTZ R33, R34, R33 ;  /* 0x0000002122217220 */ /* 0x000fe20000410000 */
[----:B------:R-:W-:Y:S02]  /*14a0*/  HADD2.F32 R96, -RZ, R39.H1_H1 ;  /* 0x30000027ff607230 */ /* 0x000fe40000004100 */
[----:B------:R-:W-:Y:S01]  /*14b0*/  FMUL.FTZ R36, R35, R36 ;  /* 0x0000002423247220 */ /* 0x000fe20000410000 */
[----:B------:R-:W-:Y:S01]  /*14c0*/  FADD.FTZ R39, -R69, 1 ;  /* 0x3f80000045277421 */ /* 0x000fe20000010100 */
[----:B------:R-:W-:Y:S01]  /*14d0*/  FFMA.FTZ R38, R3, R38, 1 ;  /* 0x3f80000003267423 */ /* 0x000fe20000010026 */
        /* <DEDUP_REMOVED lines=9> */
[----:B------:R-:W-:Y:S01]  /*1570*/  FADD.FTZ R38, -R94, 1 ;  /* 0x3f8000005e267421 */ /* 0x000fe20000010100 */
[----:B------:R-:W-:Y:S01]  /*1580*/  FMUL.FTZ R39, R44, R39 ;  /* 0x000000272c277220 */ /* 0x000fe20000410000 */
[----:B----4-:R-:W-:-:S02]  /*1590*/  HADD2.F32 R97, -RZ, R40.H0_H0 ;  /* 0x20000028ff617230 */ /* 0x010fc40000004100 */
[----:B------:R-:W-:Y:S01]  /*15a0*/  FMUL.FTZ R34, R34, R35 ;  /* 0x0000002322227220 */ /* 0x000fe20000410000 */
[----:B------:R-:W-:Y:S01]  /*15b0*/  FFMA.FTZ R44, R53, R38, 1 ;  /* 0x3f800000352c7423 */ /* 0x000fe20000010026 */
[C---:B------:R-:W-:Y:S01]  /*15c0*/  FADD.FTZ R35, -R71.reuse, 1 ;  /* 0x3f80000047237421 */ /* 0x040fe20000010100 */
[----:B------:R-:W-:Y:S01]  /*15d0*/  FMUL.FTZ R38, R84, R93 ;  /* 0x0000005d54267220 */ /* 0x000fe20000410000 */
[----:B------:R-:W-:Y:S02]  /*15e0*/  HADD2.F32 R101, -RZ, R40.H1_H1 ;  /* 0x30000028ff657230 */ /* 0x000fe40000004100 */
[----:B---3--:R-:W-:Y:S01]  /*15f0*/  FADD.FTZ R40, -R98, 1 ;  /* 0x3f80000062287421 */ /* 0x008fe20000010100 */
[----:B------:R-:W-:Y:S01]  /*1600*/  FFMA.FTZ R35, R52, R35, 1 ;  /* 0x3f80000034237423 */ /* 0x000fe20000010023 */
[----:B------:R-:W-:Y:S01]  /*1610*/  FMUL.FTZ R38, R71, R38 ;  /* 0x0000002647267220 */ /* 0x000fe20000410000 */
[--C-:B------:R-:W-:Y:S02]  /*1620*/  HADD2.F32 R103, -RZ, R41.reuse.H0_H0 ;  /* 0x20000029ff677230 */ /* 0x100fe40000004100 */
[----:B------:R-:W-:Y:S01]  /*1630*/  FMUL.FTZ R45, R73, R92 ;  /* 0x0000005c492d7220 */ /* 0x000fe20000410000 */
[----:B------:R-:W-:-:S02]  /*1640*/  HADD2.F32 R107, -RZ, R41.H1_H1 ;  /* 0x30000029ff6b7230 */ /* 0x000fc40000004100 */
[----:B------:R-:W-:Y:S01]  /*1650*/  FMUL.FTZ R38, R38, R35 ;  /* 0x0000002326267220 */ /* 0x000fe20000410000 */
[--C-:B------:R-:W-:Y:S02]  /*1660*/  HADD2.F32 R109, -RZ, R42.reuse.H0_H0 ;  /* 0x2000002aff6d7230 */ /* 0x100fe40000004100 */
[----:B------:R-:W-:Y:S01]  /*1670*/  FADD.FTZ R41, -R99, 1 ;  /* 0x3f80000063297421 */ /* 0x000fe20000010100 */
[----:B------:R-:W-:Y:S02]  /*1680*/  HADD2.F32 R111, -RZ, R42.H1_H1 ;  /* 0x3000002aff6f7230 */ /* 0x000fe40000004100 */
        /* <DEDUP_REMOVED lines=15> */
[----:B------:R-:W-:-:S02]  /*1780*/  HADD2.F32 R115, -RZ, R43.H0_H0 ;  /* 0x2000002bff737230 */ /* 0x000fc40000004100 */
[----:B------:R-:W-:Y:S01]  /*1790*/  FADD.FTZ R46, -R112, 1 ;  /* 0x3f800000702e7421 */ /* 0x000fe20000010100 */
[----:B------:R-:W-:Y:S02]  /*17a0*/  HADD2.F32 R120, -RZ, R43.H1_H1 ;  /* 0x3000002bff787230 */ /* 0x000fe40000004100 */
[----:B------:R-:W-:Y:S01]  /*17b0*/  FFMA.FTZ R40, R55, R40, 1 ;  /* 0x3f80000037287423 */ /* 0x000fe20000010028 */
[----:B------:R-:W-:Y:S01]  /*17c0*/  FMUL.FTZ R41, R108, R41 ;  /* 0x000000296c297220 */ /* 0x000fe20000410000 */
        /* <DEDUP_REMOVED lines=12> */
[----:B------:R-:W-:Y:S01]  /*1890*/  FFMA.FTZ R45, R56, R41, 1 ;  /* 0x3f800000382d7423 */ /* 0x000fe20000010029 */
        /* <DEDUP_REMOVED lines=14> */
[--C-:B------:R-:W-:Y:S01]  /*1980*/  HADD2.F32 R33, -RZ, R12.reuse.H0_H0 ;  /* 0x2000000cff217230 */ /* 0x100fe20000004100 */
[----:B------:R-:W-:Y:S01]  /*1990*/  F2FP.F16.F32.PACK_AB R45, R37, R34 ;  /* 0x00000022252d723e */ /* 0x000fe200000000ff */
[--C-:B------:R-:W-:Y:S01]  /*19a0*/  HADD2.F32 R34, -RZ, R13.reuse.H0_H0 ;  /* 0x2000000dff227230 */ /* 0x100fe20000004100 */
[----:B------:R-:W-:Y:S01]  /*19b0*/  F2FP.F16.F32.PACK_AB R46, R38, R39 ;  /* 0x00000027262e723e */ /* 0x000fe200000000ff */
[----:B------:R-:W-:Y:S01]  /*19c0*/  BAR.SYNC.DEFER_BLOCKING 0x0 ;  /* 0x0000000000007b1d */ /* 0x000fe20000010000 */
[----:B------:R-:W-:Y:S01]  /*19d0*/  F2FP.F16.F32.PACK_AB R48, R42, R35 ;  /* 0x000000232a30723e */ /* 0x000fe200000000ff */
[----:B------:R-:W-:Y:S01]  /*19e0*/  HADD2.F32 R35, -RZ, R12.H1_H1 ;  /* 0x3000000cff237230 */ /* 0x000fe20000004100 */
[----:B------:R-:W-:Y:S01]  /*19f0*/  F2FP.F16.F32.PACK_AB R49, R43, R40 ;  /* 0x000000282b31723e */ /* 0x000fe200000000ff */
[----:B------:R-:W-:Y:S01]  /*1a00*/  HADD2.F32 R37, -RZ, R13.H1_H1 ;  /* 0x3000000dff257230 */ /* 0x000fe20000004100 */
[----:B------:R-:W-:Y:S01]  /*1a10*/  F2FP.F16.F32.PACK_AB R50, R41, R50 ;  /* 0x000000322932723e */ /* 0x000fe200000000ff */
[--C-:B------:R-:W-:Y:S01]  /*1a20*/  HADD2.F32 R36, -RZ, R14.reuse.H0_H0 ;  /* 0x2000000eff247230 */ /* 0x100fe20000004100 */
[----:B------:R-:W-:Y:S01]  /*1a30*/  F2FP.F16.F32.PACK_AB R51, R100, R51 ;  /* 0x000000336433723e */ /* 0x000fe200000000ff */
[----:B------:R-:W-:-:S02]  /*1a40*/  HADD2.F32 R39, -RZ, R14.H1_H1 ;  /* 0x3000000eff277230 */ /* 0x000fc40000004100 */
[----:B------:R-:W-:Y:S01]  /*1a50*/  FMUL.FTZ R66, R3, R66 ;  /* 0x0000004203427220 */ /* 0x000fe20000410000 */
[--C-:B------:R-:W-:Y:S02]  /*1a60*/  HADD2.F32 R38, -RZ, R15.reuse.H0_H0 ;  /* 0x2000000fff267230 */ /* 0x100fe40000004100 */
[----:B------:R-:W-:Y:S01]  /*1a70*/  FMUL.FTZ R69, R2, R69 ;  /* 0x0000004502457220 */ /* 0x000fe20000410000 */
        /* <DEDUP_REMOVED lines=12> */
[----:B------:R-:W-:Y:S01]  /*1b40*/  STS.128 [R24], R44 ;  /* 0x0000002c18007388 */ /* 0x000fe20000000c00 */
[----:B------:R-:W-:Y:S01]  /*1b50*/  FMUL.FTZ R61, R61, R112 ;  /* 0x000000703d3d7220 */ /* 0x000fe20000410000 */
[----:B------:R-:W-:Y:S01]  /*1b60*/  FMUL.FTZ R59, R59, R114 ;  /* 0x000000723b3b7220 */ /* 0x000fe20000410000 */
[----:B------:R-:W-:Y:S01]  /*1b70*/  FMUL.FTZ R113, R56, R113 ;  /* 0x0000007138717220 */ /* 0x000fe20000410000 */
[----:B------:R-:W-:Y:S01]  /*1b80*/  STS.128 [R24+0x10], R48 ;  /* 0x0000103018007388 */ /* 0x000fe20000000c00 */
[----:B------:R-:W-:-:S03]  /*1b90*/  NOP ;  /* 0x0000000000007918 */ /* 0x000fc60000000000 */
[----:B------:R-:W0:Y:S01]  /*1ba0*/  LDS.128 R12, [R23] ;  /* 0x00000000170c7984 */ /* 0x000e220000000c00 */
[----:B------:R-:W-:Y:S01]  /*1bb0*/  FMUL.FTZ R62, R62, R117 ;  /* 0x000000753e3e7220 */ /* 0x000fe20000410000 */
[--C-:B------:R-:W-:Y:S02]  /*1bc0*/  HADD2.F32 R42, -RZ, R8.reuse.H0_H0 ;  /* 0x20000008ff2a7230 */ /* 0x100fe40000004100 */
[----:B------:R-:W-:Y:S01]  /*1bd0*/  FMUL.FTZ R87, R87, R64 ;  /* 0x0000004057577220 */ /* 0x000fe20000410000 */
[----:B------:R-:W1:Y:S01]  /*1be0*/  LDS.128 R4, [R23+0x200] ;  /* 0x0002000017047984 */ /* 0x000e620000000c00 */
        /* <DEDUP_REMOVED lines=62> */
.L_x_13912:
[----:B------:R-:W-:Y:S01]  /*1fd0*/  FFMA.FTZ R18, R87, R25, R18 ;  /* 0x0000001957127223 */ /* 0x000fe20000010012 */
[----:B------:R-:W1:Y:S01]  /*1fe0*/  LDCU UR8, c[0x0][0x38c] ;  /* 0x00007180ff0877ac */ /* 0x000e620008000800 */
[----:B------:R-:W-:Y:S02]  /*1ff0*/  HFMA2 R46, -RZ, RZ, 0, 0 ;  /* 0x00000000ff2e7431 */ /* 0x000fe400000001ff */
[--C-:B-----5:R-:W-:Y:S01]  /*2000*/  FADD.FTZ R52, R42, R17.reuse ;  /* 0x000000112a347221 */ /* 0x120fe20000010000 */
[----:B------:R-:W-:Y:S01]  /*2010*/  FFMA.FTZ R18, R89, R27, R18 ;  /* 0x0000001b59127223 */ /* 0x000fe20000010012 */
[----:B------:R-:W-:Y:S02]  /*2020*/  HFMA2 R43, -RZ, RZ, 0, 0 ;  /* 0x00000000ff2b7431 */ /* 0x000fe400000001ff */
[--C-:B------:R-:W-:Y:S01]  /*2030*/  FADD.FTZ R55, R106, R17.reuse ;  /* 0x000000116a377221 */ /* 0x100fe20000010000 */
[----:B------:R-:W-:Y:S02]  /*2040*/  HFMA2 R120, -RZ, RZ, 0, 0 ;  /* 0x00000000ff787431 */ /* 0x000fe400000001ff */
[----:B0-2---:R-:W-:Y:S01]  /*2050*/  FFMA.FTZ R3, R81, R26, R18 ;  /* 0x0000001a51037223 */ /* 0x005fe20000010012 */
[--C-:B------:R-:W-:Y:S01]  /*2060*/  FADD.FTZ R58, R110, R17.reuse ;  /* 0x000000116e3a7221 */ /* 0x100fe20000010000 */
[--C-:B------:R-:W-:Y:S01]  /*2070*/  FADD.FTZ R57, R116, R17.reuse ;  /* 0x0000001174397221 */ /* 0x100fe20000010000 */
[----:B------:R-:W-:Y:S01]  /*2080*/  FADD.FTZ R59, R118, R17 ;  /* 0x00000011763b7221 */ /* 0x000fe20000010000 */
[----:B------:R-:W-:Y:S01]  /*2090*/  FFMA.FTZ R0, R82, R29, R3 ;  /* 0x0000001d52007223 */ /* 0x000fe20000010003 */
[----:B------:R-:W-:-:S02]  /*20a0*/  MOV R45, RZ ;  /* 0x000000ff002d7202 */ /* 0x000fc40000000f00 */
[----:B------:R-:W-:Y:S02]  /*20b0*/  CS2R R108, SRZ ;  /* 0x00000000006c7805 */ /* 0x000fe4000001ff00 */
[----:B------:R-:W-:Y:S01]  /*20c0*/  CS2R R72, SRZ ;  /* 0x0000000000487805 */ /* 0x000fe2000001ff00 */
[----:B------:R-:W-:Y:S01]  /*20d0*/  FFMA.FTZ R3, R83, R28, R0 ;  /* 0x0000001c53037223 */ /* 0x000fe20000010000 */
[----:B------:R-:W-:Y:S02]  /*20e0*/  MOV R112, RZ ;  /* 0x000000ff00707202 */ /* 0x000fe40000000f00 */
[----:B------:R-:W-:Y:S01]  /*20f0*/  CS2R R114, SRZ ;  /* 0x0000000000727805 */ /* 0x000fe2000001ff00 */
[----:B-1----:R-:W-:Y:S01]  /*2100*/  UISETP.GE.AND UP0, UPT, UR8, 0x1, UPT ;  /* 0x000000010800788c */ /* 0x002fe2000bf06270 */
[----:B------:R-:W-:Y:S01]  /*2110*/  FFMA.FTZ R0, R84, R31, R3 ;  /* 0x0000001f54007223 */ /* 0x000fe20000010003 */
[----:B------:R-:W-:Y:S02]  /*2120*/  MOV R71, RZ ;  /* 0x000000ff00477202 */ /* 0x000fe40000000f00 */
[----:B------:R-:W-:-:S02]  /*2130*/  CS2R R48, SRZ ;  /* 0x0000000000307805 */ /* 0x000fc4000001ff00 */
[----:B------:R-:W-:Y:S01]  /*2140*/  CS2R R50, SRZ ;  /* 0x0000000000327805 */ /* 0x000fe2000001ff00 */
        /* <DEDUP_REMOVED lines=14> */
[----:B------:R-:W-:Y:S01]  /*2230*/  FADD.FTZ R67, R136, R17 ;  /* 0x0000001188437221 */ /* 0x000fe20000010000 */
        /* <DEDUP_REMOVED lines=69> */
.L_x_13931:
[----:B0-2---:R-:W-:Y:S02]  /*2690*/  MOV R4, UR14 ;  /* 0x0000000e00047c02 */ /* 0x005fe40008000f00 */
        /* <DEDUP_REMOVED lines=8> */
[----:B0-----:R-:W-:-:S04]  /*2720*/  IMAD.WIDE.U32 R2, R124, UR8, RZ ;  /* 0x000000087c027c25 */ /* 0x001fc8000f8e00ff */
[----:B-1----:R-:W-:Y:S01]  /*2730*/  IMAD.WIDE.U32 R4, R126, UR8, RZ ;  /* 0x000000087e047c25 */ /* 0x002fe2000f8e00ff */
        /* <DEDUP_REMOVED lines=17> */
[----:B------:R-:W-:Y:S01]  /*2850*/  FMUL.FTZ R123, R54, R9 ;  /* 0x00000009367b7220 */ /* 0x000fe20000410000 */
        /* <DEDUP_REMOVED lines=8> */
[----:B------:R-:W-:Y:S01]  /*28e0*/  FMUL.RZ R132, R123, 0.15915493667125701904 ;  /* 0x3e22f9837b847820 */ /* 0x000fe2000040c000 */
[-C--:B------:R-:W-:Y:S01]  /*28f0*/  FMUL.FTZ R130, R56, R119.reuse ;  /* 0x0000007738827220 */ /* 0x080fe20000410000 */
[----:B------:R-:W-:-:S02]  /*2900*/  FMUL.FTZ R161, R65, R119 ;  /* 0x0000007741a17220 */ /* 0x000fc40000410000 */
[----:B------:R-:W-:Y:S04]  /*2910*/  MUFU.EX2 R122, R121 ;  /* 0x00000079007a7308 */ /* 0x000fe80000000800 */
[----:B------:R0:W-:Y:S04]  /*2920*/  MUFU.EX2 R134, R6 ;  /* 0x0000000600867308 */ /* 0x0001e80000000800 */
[----:B------:R2:W-:Y:S04]  /*2930*/  MUFU.EX2 R121, R7 ;  /* 0x0000000700797308 */ /* 0x0005e80000000800 */
[----:B------:R-:W-:Y:S01]  /*2940*/  MUFU.COS R141, R128 ;  /* 0x00000080008d7308 */ /* 0x000fe20000000000 */
[-C--:B0-----:R-:W-:Y:S01]  /*2950*/  FMUL.FTZ R6, R55, R9.reuse ;  /* 0x0000000937067220 */ /* 0x081fe20000410000 */
[----:B--2---:R-:W-:-:S03]  /*2960*/  FMUL.FTZ R7, R58, R9 ;  /* 0x000000093a077220 */ /* 0x004fc60000410000 */
[----:B------:R-:W-:Y:S01]  /*2970*/  FMUL.RZ R139, R6, 0.15915493667125701904 ;  /* 0x3e22f983068b7820 */ /* 0x000fe2000040c000 */
[-C--:B------:R-:W-:Y:S02]  /*2980*/  FMUL.FTZ R6, R55, R119.reuse ;  /* 0x0000007737067220 */ /* 0x080fe40000410000 */
[----:B-1----:R-:W-:Y:S01]  /*2990*/  MUFU.SIN R14, R133 ;  /* 0x00000085000e7308 */ /* 0x002fe20000000400 */
[----:B------:R-:W-:Y:S01]  /*29a0*/  FMUL.RZ R143, R7, 0.15915493667125701904 ;  /* 0x3e22f983078f7820 */ /* 0x000fe2000040c000 */
[----:B------:R-:W-:-:S06]  /*29b0*/  FMUL.FTZ R7, R58, R119 ;  /* 0x000000773a077220 */ /* 0x000fcc0000410000 */
[----:B------:R0:W-:Y:S08]  /*29c0*/  MUFU.COS R128, R133 ;  /* 0x0000008500807308 */ /* 0x0001f00000000000 */
[----:B------:R1:W2:Y:S04]  /*29d0*/  MUFU.EX2 R135, R6 ;  /* 0x0000000600877308 */ /* 0x0002a80000000800 */
[----:B0-----:R0:W-:Y:S04]  /*29e0*/  MUFU.EX2 R133, R7 ;  /* 0x0000000700857308 */ /* 0x0011e80000000800 */
[----:B------:R-:W-:Y:S01]  /*29f0*/  MUFU.SIN R138, R143 ;  /* 0x0000008f008a7308 */ /* 0x000fe20000000400 */
[-C--:B-1----:R-:W-:Y:S01]  /*2a00*/  FMUL.FTZ R6, R59, R9.reuse ;  /* 0x000000093b067220 */ /* 0x082fe20000410000 */
[----:B0-----:R-:W-:-:S03]  /*2a10*/  FMUL.FTZ R7, R60, R9 ;  /* 0x000000093c077220 */ /* 0x001fc60000410000 */
[----:B------:R-:W-:Y:S01]  /*2a20*/  FMUL.RZ R153, R6, 0.15915493667125701904 ;  /* 0x3e22f98306997820 */ /* 0x000fe2000040c000 */
[-C--:B------:R-:W-:Y:S02]  /*2a30*/  FMUL.FTZ R6, R59, R119.reuse ;  /* 0x000000773b067220 */ /* 0x080fe40000410000 */
[----:B------:R0:W-:Y:S08]  /*2a40*/  MUFU.COS R140, R143 ;  /* 0x0000008f008c7308 */ /* 0x0001f00000000000 */
[----:B------:R-:W-:Y:S01]  /*2a50*/  MUFU.SIN R131, R137 ;  /* 0x0000008900837308 */ /* 0x000fe20000000400 */
[----:B0-----:R-:W-:Y:S01]  /*2a60*/  FMUL.RZ R143, R7, 0.15915493667125701904 ;  /* 0x3e22f983078f7820 */ /* 0x001fe2000040c000 */
[----:B------:R-:W-:-:S06]  /*2a70*/  FMUL.FTZ R7, R60, R119 ;  /* 0x000000773c077220 */ /* 0x000fcc0000410000 */
[----:B------:R0:W-:Y:S08]  /*2a80*/  MUFU.COS R145, R137 ;  /* 0x0000008900917308 */ /* 0x0001f00000000000 */
[----:B------:R1:W-:Y:S01]  /*2a90*/  MUFU.EX2 R147, R6 ;  /* 0x0000000600937308 */ /* 0x0003e20000000800 */
[----:B0-----:R-:W-:-:S03]  /*2aa0*/  FMUL.FTZ R137, R57, R9 ;  /* 0x0000000939897220 */ /* 0x001fc60000410000 */
[----:B------:R0:W5:Y:S01]  /*2ab0*/  MUFU.EX2 R188, R7 ;  /* 0x0000000700bc7308 */ /* 0x0001620000000800 */
[----:B------:R-:W-:Y:S01]  /*2ac0*/  FMUL.RZ R144, R137, 0.15915493667125701904 ;  /* 0x3e22f98389907820 */ /* 0x000fe2000040c000 */
[----:B------:R-:W-:Y:S02]  /*2ad0*/  FMUL.FTZ R137, R57, R119 ;  /* 0x0000007739897220 */ /* 0x000fe40000410000 */
[----:B------:R-:W-:Y:S01]  /*2ae0*/  MUFU.SIN R123, R132 ;  /* 0x00000084007b7308 */ /* 0x000fe20000000400 */
[-C--:B-1----:R-:W-:Y:S01]  /*2af0*/  FMUL.FTZ R6, R61, R9.reuse ;  /* 0x000000093d067220 */ /* 0x082fe20000410000 */
[----:B0-----:R-:W-:-:S03]  /*2b00*/  FMUL.FTZ R7, R64, R9 ;  /* 0x0000000940077220 */ /* 0x001fc60000410000 */
[----:B------:R-:W-:Y:S01]  /*2b10*/  FMUL.RZ R157, R6, 0.15915493667125701904 ;  /* 0x3e22f983069d7820 */ /* 0x000fe2000040c000 */
[----:B------:R-:W-:Y:S02]  /*2b20*/  FMUL.FTZ R6, R61, R119 ;  /* 0x000000773d067220 */ /* 0x000fe40000410000 */
[----:B------:R-:W-:Y:S08]  /*2b30*/  MUFU.COS R15, R132 ;  /* 0x00000084000f7308 */ /* 0x000ff00000000000 */
[----:B------:R-:W-:Y:S08]  /*2b40*/  MUFU.SIN R132, R139 ;  /* 0x0000008b00847308 */ /* 0x000ff00000000400 */
[----:B------:R-:W2:Y:S08]  /*2b50*/  MUFU.COS R136, R139 ;  /* 0x0000008b00887308 */ /* 0x000eb00000000000 */
[----:B------:R-:W-:Y:S08]  /*2b60*/  MUFU.SIN R149, R143 ;  /* 0x0000008f00957308 */ /* 0x000ff00000000400 */
[----:B------:R0:W5:Y:S01]  /*2b70*/  MUFU.COS R151, R143 ;  /* 0x0000008f00977308 */ /* 0x0001620000000000 */
[C---:B--2---:R-:W-:Y:S01]  /*2b80*/  FMUL.FTZ R136, R135.reuse, R136 ;  /* 0x0000008887887220 */ /* 0x044fe20000410000 */
[----:B------:R-:W-:-:S06]  /*2b90*/  FMUL.FTZ R135, R135, R132 ;  /* 0x0000008487877220 */ /* 0x000fcc0000410000 */
[----:B------:R1:W2:Y:S01]  /*2ba0*/  MUFU.EX2 R139, R137 ;  /* 0x00000089008b7308 */ /* 0x0002a20000000800 */
[----:B0-----:R-:W-:Y:S01]  /*2bb0*/  FMUL.RZ R143, R7, 0.15915493667125701904 ;  /* 0x3e22f983078f7820 */ /* 0x001fe2000040c000 */
[----:B------:R-:W-:Y:S02]  /*2bc0*/  FMUL.FTZ R7, R64, R119 ;  /* 0x0000007740077220 */ /* 0x000fe40000410000 */
[----:B------:R-:W-:Y:S01]  /*2bd0*/  MUFU.SIN R142, R144 ;  /* 0x00000090008e7308 */ /* 0x000fe20000000400 */
[----:B-1----:R-:W-:Y:S01]  /*2be0*/  FMUL.FTZ R137, R62, R9 ;  /* 0x000000093e897220 */ /* 0x002fe20000410000 */
[C---:B-----5:R-:W-:Y:S01]  /*2bf0*/  FMUL.FTZ R186, R188.reuse, R151 ;  /* 0x00000097bcba7220 */ /* 0x060fe20000410000 */
[----:B------:R-:W-:-:S05]  /*2c00*/  FMUL.FTZ R188, R188, R149 ;  /* 0x00000095bcbc7220 */ /* 0x000fca0000410000 */
[----:B------:R0:W2:Y:S08]  /*2c10*/  MUFU.COS R146, R144 ;  /* 0x0000009000927308 */ /* 0x0000b00000000000 */
[----:B------:R1:W-:Y:S01]  /*2c20*/  MUFU.EX2 R180, R6 ;  /* 0x0000000600b47308 */ /* 0x0003e20000000800 */
[----:B0-----:R-:W-:Y:S01]  /*2c30*/  FMUL.RZ R144, R137, 0.15915493667125701904 ;  /* 0x3e22f98389907820 */ /* 0x001fe2000040c000 */
[----:B------:R-:W-:-:S02]  /*2c40*/  FMUL.FTZ R137, R62, R119 ;  /* 0x000000773e897220 */ /* 0x000fc40000410000 */
[----:B------:R3:W-:Y:S04]  /*2c50*/  MUFU.EX2 R179, R7 ;  /* 0x0000000700b37308 */ /* 0x0007e80000000800 */
[----:B------:R0:W5:Y:S01]  /*2c60*/  MUFU.EX2 R187, R137 ;  /* 0x0000008900bb7308 */ /* 0x0001620000000800 */
[----:B-1----:R-:W-:-:S03]  /*2c70*/  FMUL.FTZ R6, R66, R9 ;  /* 0x0000000942067220 */ /* 0x002fc60000410000 */
[----:B------:R-:W-:Y:S01]  /*2c80*/  MUFU.SIN R150, R144 ;  /* 0x0000009000967308 */ /* 0x000fe20000000400 */
[-C--:B---3--:R-:W-:Y:S01]  /*2c90*/  FMUL.FTZ R7, R3, R5.reuse ;  /* 0x0000000503077220 */ /* 0x088fe20000410000 */
[----:B------:R-:W-:Y:S01]  /*2ca0*/  FMUL.RZ R163, R6, 0.15915493667125701904 ;  /* 0x3e22f98306a37820 */ /* 0x000fe2000040c000 */
[C---:B------:R-:W-:Y:S02]  /*2cb0*/  FMUL.FTZ R6, R2.reuse, R5 ;  /* 0x0000000502067220 */ /* 0x040fe40000410000 */
[-C--:B------:R-:W-:Y:S01]  /*2cc0*/  FFMA.FTZ R7, R2, R4.reuse, -R7 ;  /* 0x0000000402077223 */ /* 0x080fe20000010807 */
[-C--:B0-----:R-:W-:Y:S01]  /*2cd0*/  FMUL.FTZ R137, R63, R9.reuse ;  /* 0x000000093f897220 */ /* 0x081fe20000410000 */
[----:B------:R-:W-:Y:S01]  /*2ce0*/  FMUL.FTZ R2, R67, R9 ;  /* 0x0000000943027220 */ /* 0x000fe20000410000 */
[----:B------:R0:W5:Y:S01]  /*2cf0*/  MUFU.COS R154, R144 ;  /* 0x00000090009a7308 */ /* 0x0001620000000000 */
[----:B------:R-:W-:Y:S01]  /*2d00*/  FFMA.FTZ R3, R3, R4, R6 ;  /* 0x0000000403037223 */ /* 0x000fe20000010006 */
[----:B------:R-:W-:Y:S01]  /*2d10*/  FMUL.RZ R162, R137, 0.15915493667125701904 ;  /* 0x3e22f98389a27820 */ /* 0x000fe2000040c000 */
[----:B------:R-:W-:Y:S01]  /*2d20*/  FMUL.RZ R4, R2, 0.15915493667125701904 ;  /* 0x3e22f98302047820 */ /* 0x000fe2000040c000 */
[----:B------:R-:W-:Y:S01]  /*2d30*/  FMUL.FTZ R137, R63, R119 ;  /* 0x000000773f897220 */ /* 0x000fe20000410000 */
[----:B------:R-:W-:Y:S01]  /*2d40*/  MOV R2, UR8 ;  /* 0x0000000800027c02 */ /* 0x000fe20008000f00 */
[-C--:B------:R-:W-:Y:S01]  /*2d50*/  FMUL.FTZ R194, R80, R7.reuse ;  /* 0x0000000750c27220 */ /* 0x080fe20000410000 */
[----:B------:R-:W-:Y:S01]  /*2d60*/  FMUL.FTZ R195, R81, R7 ;  /* 0x0000000751c37220 */ /* 0x000fe20000410000 */
[----:B------:R-:W-:Y:S01]  /*2d70*/  MUFU.SIN R156, R143 ;  /* 0x0000008f009c7308 */ /* 0x000fe20000000400 */
[----:B0-----:R-:W-:Y:S01]  /*2d80*/  FMUL.FTZ R144, R65, R9 ;  /* 0x0000000941907220 */ /* 0x001fe20000410000 */
[----:B------:R-:W-:Y:S01]  /*2d90*/  IADD3 R2, PT, PT, R2, UR10, RZ ;  /* 0x0000000a02027c10 */ /* 0x000fe2000fffe0ff */
[----:B------:R-:W-:Y:S01]  /*2da0*/  FMUL.FTZ R197, R82, R7 ;  /* 0x0000000752c57220 */ /* 0x000fe20000410000 */
[----:B------:R-:W-:Y:S01]  /*2db0*/  @P1 IADD3 R2, PT, PT, R20, 0x200, RZ ;  /* 0x0000020014021810 */ /* 0x000fe20007ffe0ff */
[----:B------:R-:W-:Y:S01]  /*2dc0*/  FMUL.RZ R5, R144, 0.15915493667125701904 ;  /* 0x3e22f98390057820 */ /* 0x000fe2000040c000 */
[C---:B------:R-:W-:Y:S01]  /*2dd0*/  FMUL.FTZ R144, R134.reuse, R15 ;  /* 0x0000000f86907220 */ /* 0x040fe20000410000 */
[----:B------:R-:W-:Y:S01]  /*2de0*/  FMUL.FTZ R134, R134, R123 ;  /* 0x0000007b86867220 */ /* 0x000fe20000410000 */
[----:B------:R0:W1:Y:S01]  /*2df0*/  MUFU.COS R176, R143 ;  /* 0x0000008f00b07308 */ /* 0x0000620000000000 */
[----:B------:R-:W-:Y:S01]  /*2e00*/  LEA R2, R2, UR24, 0x3 ;  /* 0x0000001802027c11 */ /* 0x000fe2000f8e18ff */
[----:B------:R-:W-:Y:S01]  /*2e10*/  FMUL.FTZ R123, R133, R138 ;  /* 0x0000008a857b7220 */ /* 0x000fe20000410000 */
[----:B--2---:R-:W-:Y:S01]  /*2e20*/  FMUL.FTZ R138, R139, R146 ;  /* 0x000000928b8a7220 */ /* 0x004fe20000410000 */
[C---:B-----5:R-:W-:Y:S01]  /*2e30*/  FMUL.FTZ R185, R187.reuse, R154 ;  /* 0x0000009abbb97220 */ /* 0x060fe20000410000 */
[----:B------:R-:W-:Y:S01]  /*2e40*/  FMUL.FTZ R187, R187, R150 ;  /* 0x00000096bbbb7220 */ /* 0x000fe20000410000 */
[-C--:B------:R-:W-:Y:S01]  /*2e50*/  FMUL.FTZ R199, R83, R7.reuse ;  /* 0x0000000753c77220 */ /* 0x080fe20000410000 */
[----:B------:R-:W-:Y:S01]  /*2e60*/  FMUL.FTZ R201, R84, R7 ;  /* 0x0000000754c97220 */ /* 0x000fe20000410000 */
[----:B------:R-:W-:Y:S01]  /*2e70*/  MUFU.SIN R148, R153 ;  /* 0x0000009900947308 */ /* 0x000fe20000000400 */
[-C--:B0-----:R-:W-:Y:S01]  /*2e80*/  FMUL.FTZ R143, R66, R119.reuse ;  /* 0x00000077428f7220 */ /* 0x081fe20000410000 */
[----:B------:R-:W-:Y:S01]  /*2e90*/  FMUL.FTZ R119, R67, R119 ;  /* 0x0000007743777220 */ /* 0x000fe20000410000 */
[-C--:B------:R-:W-:Y:S01]  /*2ea0*/  FMUL.FTZ R174, R85, R7.reuse ;  /* 0x0000000755ae7220 */ /* 0x080fe20000410000 */
[-C--:B------:R-:W-:Y:S01]  /*2eb0*/  FMUL.FTZ R173, R86, R7.reuse ;  /* 0x0000000756ad7220 */ /* 0x080fe20000410000 */
[-C--:B------:R-:W-:Y:S01]  /*2ec0*/  FMUL.FTZ R166, R87, R7.reuse ;  /* 0x0000000757a67220 */ /* 0x080fe20000410000 */
[----:B------:R-:W-:Y:S01]  /*2ed0*/  FMUL.FTZ R167, R88, R7 ;  /* 0x0000000758a77220 */ /* 0x000fe20000410000 */
[-C--:B------:R-:W-:Y:S01]  /*2ee0*/  FMUL.FTZ R146, R76, -R3.reuse ;  /* 0x800000034c927220 */ /* 0x080fe20000410000 */
[----:B------:R-:W0:Y:S01]  /*2ef0*/  MUFU.COS R152, R153 ;  /* 0x0000009900987308 */ /* 0x000e220000000000 */
[-C--:B------:R-:W-:Y:S01]  /*2f00*/  FMUL.FTZ R149, R77, -R3.reuse ;  /* 0x800000034d957220 */ /* 0x080fe20000410000 */
[C---:B-1----:R-:W-:Y:S01]  /*2f10*/  FMUL.FTZ R176, R179.reuse, R176 ;  /* 0x000000b0b3b07220 */ /* 0x042fe20000410000 */
[----:B------:R-:W-:Y:S01]  /*2f20*/  FMUL.FTZ R179, R179, R156 ;  /* 0x0000009cb3b37220 */ /* 0x000fe20000410000 */
[-C--:B------:R-:W-:Y:S01]  /*2f30*/  FMUL.FTZ R150, R78, -R3.reuse ;  /* 0x800000034e967220 */ /* 0x080fe20000410000 */
[-C--:B------:R-:W-:Y:S01]  /*2f40*/  FMUL.FTZ R151, R79, -R3.reuse ;  /* 0x800000034f977220 */ /* 0x080fe20000410000 */
[-C--:B------:R-:W-:Y:S01]  /*2f50*/  FMUL.FTZ R191, R80, -R3.reuse ;  /* 0x8000000350bf7220 */ /* 0x080fe20000410000 */
[-C--:B------:R-:W-:Y:S01]  /*2f60*/  FMUL.FTZ R196, R81, -R3.reuse ;  /* 0x8000000351c47220 */ /* 0x080fe20000410000 */
[----:B------:R-:W1:Y:S01]  /*2f70*/  MUFU.COS R155, R157 ;  /* 0x0000009d009b7308 */ /* 0x000e620000000000 */
[-C--:B------:R-:W-:Y:S01]  /*2f80*/  FMUL.FTZ R198, R82, -R3.reuse ;  /* 0x8000000352c67220 */ /* 0x080fe20000410000 */
[-C--:B------:R-:W-:Y:S01]  /*2f90*/  FMUL.FTZ R200, R83, -R3.reuse ;  /* 0x8000000353c87220 */ /* 0x080fe20000410000 */
[-C--:B------:R-:W-:Y:S01]  /*2fa0*/  FMUL.FTZ R202, R84, -R3.reuse ;  /* 0x8000000354ca7220 */ /* 0x080fe20000410000 */
[-C--:B------:R-:W-:Y:S01]  /*2fb0*/  FMUL.FTZ R203, R85, -R3.reuse ;  /* 0x8000000355cb7220 */ /* 0x080fe20000410000 */
[-C--:B------:R-:W-:Y:S01]  /*2fc0*/  FMUL.FTZ R171, R86, -R3.reuse ;  /* 0x8000000356ab7220 */ /* 0x080fe20000410000 */
[-C--:B------:R-:W-:Y:S01]  /*2fd0*/  FMUL.FTZ R170, R87, -R3.reuse ;  /* 0x8000000357aa7220 */ /* 0x080fe20000410000 */
[----:B------:R-:W-:Y:S01]  /*2fe0*/  FMUL.FTZ R168, R88, -R3 ;  /* 0x8000000358a87220 */ /* 0x000fe20000410000 */
[----:B------:R2:W3:Y:S01]  /*2ff0*/  MUFU.EX2 R192, R143 ;  /* 0x0000008f00c07308 */ /* 0x0004e20000000800 */
[----:B0-----:R-:W-:-:S03]  /*3000*/  FMUL.FTZ R152, R147, R152 ;  /* 0x0000009893987220 */ /* 0x001fc60000410000 */
[----:B------:R-:W0:Y:S01]  /*3010*/  MUFU.SIN R153, R157 ;  /* 0x0000009d00997308 */ /* 0x000e220000000400 */
[C---:B--2---:R-:W-:Y:S01]  /*3020*/  FMUL.FTZ R143, R121.reuse, R128 ;  /* 0x00000080798f7220 */ /* 0x044fe20000410000 */
[----:B------:R-:W-:Y:S01]  /*3030*/  FMUL.FTZ R121, R121, R14 ;  /* 0x0000000e79797220 */ /* 0x000fe20000410000 */
[----:B-1----:R-:W-:-:S05]  /*3040*/  FMUL.FTZ R178, R180, R155 ;  /* 0x0000009bb4b27220 */ /* 0x002fca0000410000 */
[----:B------:R-:W-:Y:S08]  /*3050*/  MUFU.COS R160, R162 ;  /* 0x000000a200a07308 */ /* 0x000ff00000000000 */
[----:B------:R-:W3:Y:S01]  /*3060*/  MUFU.COS R159, R163 ;  /* 0x000000a3009f7308 */ /* 0x000ee20000000000 */
[----:B0-----:R-:W-:-:S07]  /*3070*/  FMUL.FTZ R180, R180, R153 ;  /* 0x00000099b4b47220 */ /* 0x001fce0000410000 */
[----:B------:R-:W-:Y:S08]  /*3080*/  MUFU.SIN R128, R4 ;  /* 0x0000000400807308 */ /* 0x000ff00000000400 */
[----:B------:R0:W-:Y:S01]  /*3090*/  MUFU.COS R132, R4 ;  /* 0x0000000400847308 */ /* 0x0001e20000000000 */
[----:B---3--:R-:W-:-:S07]  /*30a0*/  FMUL.FTZ R190, R192, R159 ;  /* 0x0000009fc0be7220 */ /* 0x008fce0000410000 */
[----:B------:R-:W-:Y:S01]  /*30b0*/  MUFU.SIN R158, R162 ;  /* 0x000000a2009e7308 */ /* 0x000fe20000000400 */
[----:B0-----:R-:W-:Y:S01]  /*30c0*/  FMUL.FTZ R4, R122, R141 ;  /* 0x0000008d7a047220 */ /* 0x001fe20000410000 */
[----:B------:R-:W-:-:S06]  /*30d0*/  FMUL.FTZ R141, R0, -R3 ;  /* 0x80000003008d7220 */ /* 0x000fcc0000410000 */
[----:B------:R-:W0:Y:S08]  /*30e0*/  MUFU.SIN R157, R163 ;  /* 0x000000a3009d7308 */ /* 0x000e300000000400 */
[----:B------:R-:W-:Y:S08]  /*30f0*/  MUFU.SIN R6, R5 ;  /* 0x0000000500067308 */ /* 0x000ff00000000400 */
[----:B------:R1:W2:Y:S01]  /*3100*/  MUFU.COS R14, R5 ;  /* 0x00000005000e7308 */ /* 0x0002a20000000000 */
[----:B0-----:R-:W-:-:S07]  /*3110*/  FMUL.FTZ R192, R192, R157 ;  /* 0x0000009dc0c07220 */ /* 0x001fce0000410000 */
[----:B------:R-:W0:Y:S01]  /*3120*/  MUFU.EX2 R130, R130 ;  /* 0x0000008200827308 */ /* 0x000e220000000800 */
[----:B-1----:R-:W-:Y:S01]  /*3130*/  FMUL.FTZ R5, R122, R129 ;  /* 0x000000817a057220 */ /* 0x002fe20000410000 */
[-C--:B------:R-:W-:Y:S01]  /*3140*/  FMUL.FTZ R122, R78, R7.reuse ;  /* 0x000000074e7a7220 */ /* 0x080fe20000410000 */
[----:B------:R-:W-:Y:S01]  /*3150*/  FMUL.FTZ R129, R79, R7 ;  /* 0x000000074f817220 */ /* 0x000fe20000410000 */
[----:B------:R1:W3:Y:S02]  /*3160*/  MUFU.EX2 R183, R137 ;  /* 0x0000008900b77308 */ /* 0x0002e40000000800 */
[----:B------:R2:W-:Y:S02]  /*3170*/  STS.64 [R2+0x880], R4 ;  /* 0x0008800402007388 */ /* 0x0005e40000000a00 */
[----:B------:R-:W5:Y:S04]  /*3180*/  MUFU.EX2 R119, R119 ;  /* 0x0000007700777308 */ /* 0x000f680000000800 */
[----:B------:R-:W2:Y:S01]  /*3190*/  MUFU.EX2 R161, R161 ;  /* 0x000000a100a17308 */ /* 0x000ea20000000800 */
[----:B-1----:R-:W-:Y:S01]  /*31a0*/  FMUL.FTZ R137, R133, R140 ;  /* 0x0000008c85897220 */ /* 0x002fe20000410000 */
[----:B------:R-:W-:Y:S01]  /*31b0*/  FMUL.FTZ R133, R139, R142 ;  /* 0x0000008e8b857220 */ /* 0x000fe20000410000 */
[C---:B0-----:R-:W-:Y:S01]  /*31c0*/  FMUL.FTZ R145, R130.reuse, R145 ;  /* 0x0000009182917220 */ /* 0x041fe20000410000 */
[----:B------:R-:W-:Y:S01]  /*31d0*/  FMUL.FTZ R131, R130, R131 ;  /* 0x0000008382837220 */ /* 0x000fe20000410000 */
[----:B------:R-:W-:Y:S01]  /*31e0*/  FMUL.FTZ R139, R147, R148 ;  /* 0x00000094938b7220 */ /* 0x000fe20000410000 */
        /* <DEDUP_REMOVED lines=8> */
[C---:B--2---:R-:W-:Y:S01]  /*3270*/  FMUL.FTZ R189, R161.reuse, R14 ;  /* 0x0000000ea1bd7220 */ /* 0x044fe20000410000 */
[----:B------:R-:W-:Y:S01]  /*3280*/  FMUL.FTZ R193, R161, R6 ;  /* 0x00000006a1c17220 */ /* 0x000fe20000410000 */
[----:B------:R-:W-:Y:S01]  /*3290*/  FMUL.FTZ R148, R77, R7 ;  /* 0x000000074d947220 */ /* 0x000fe20000410000 */
[-C--:B------:R-:W-:Y:S01]  /*32a0*/  FMUL.FTZ R140, R74, -R3.reuse ;  /* 0x800000034a8c7220 */ /* 0x080fe20000410000 */
[----:B------:R-:W-:Y:S01]  /*32b0*/  FMUL.FTZ R128, R75, -R3 ;  /* 0x800000034b807220 */ /* 0x000fe20000410000 */
[----:B------:R-:W-:Y:S06]  /*32c0*/  BAR.SYNC.DEFER_BLOCKING 0x0 ;  /* 0x0000000000007b1d */ /* 0x000fec0000010000 */
[----:B------:R-:W-:Y:S05]  /*32d0*/  @P2 BRA `(.L_x_13915) ;  /* 0x0000000000282947 */ /* 0x000fea0003800000 */
[----:B----4-:R-:W-:Y:S01]  /*32e0*/  UISETP.NE.AND UP0, UPT, UR22, UR11, UPT ;  /* 0x0000000b1600728c */ /* 0x010fe2000bf05270 */
        /* <DEDUP_REMOVED lines=9> */
.L_x_13915:
[----:B------:R0:W1:Y:S02]  /*3380*/  LDS.64 R14, [R184+0x1888] ;  /* 0x00188800b80e7984 */ /* 0x0000640000000a00 */
.L_x_13916:
[----:B----4-:R-:W-:Y:S05]  /*3390*/  BSYNC.RECONVERGENT B0 ;  /* 0x0000000000007941 */ /* 0x010fea0003800200 */
.L_x_13914:
[CC--:B------:R-:W-:Y:S01]  /*33a0*/  FMUL.FTZ R2, R89.reuse, R134.reuse ;  /* 0x0000008659027220 */ /* 0x0c0fe20000410000 */
[----:B------:R-:W-:Y:S01]  /*33b0*/  FMUL.FTZ R6, RZ, R134 ;  /* 0x00000086ff067220 */ /* 0x000fe20000410000 */
[----:B------:R-:W3:Y:S01]  /*33c0*/  @P0 LDC R159, c[0x0][0x38c] ;  /* 0x0000e300ff9f0b82 */ /* 0x000ee20000000800 */
[----:B------:R-:W-:Y:S02]  /*33d0*/  HFMA2 R161, -RZ, RZ, 0, 9.5367431640625e-07 ;  /* 0x00000010ffa17431 */ /* 0x000fe400000001ff */
[-C--:B------:R-:W-:Y:S01]  /*33e0*/  FFMA.FTZ R2, RZ, R144.reuse, R2 ;  /* 0x00000090ff027223 */ /* 0x080fe20000010002 */
        /* <DEDUP_REMOVED lines=19> */
[----:B------:R-:W-:Y:S02]  /*3520*/  FMUL.FTZ R7, R5, R134 ;  /* 0x0000008605077220 */ /* 0x000fe40000410000 */
[----:B------:R-:W-:Y:S01]  /*3530*/  FADD.FTZ R6, R93, R2 ;  /* 0x000000025d067221 */ /* 0x000fe20000010000 */
[----:B------:R-:W-:Y:S01]  /*3540*/  FADD.FTZ R154, RZ, R155 ;  /* 0x0000009bff9a7221 */ /* 0x000fe20000010000 */
[----:B------:R-:W-:Y:S02]  /*3550*/  MOV R2, UR22 ;  /* 0x0000001600027c02 */ /* 0x000fe40008000f00 */
[C---:B------:R-:W-:Y:S01]  /*3560*/  FMUL.FTZ R3, R123.reuse, R6 ;  /* 0x000000067b037220 */ /* 0x040fe20000410000 */
[----:B------:R-:W-:Y:S01]  /*3570*/  FMUL.FTZ R156, R123, R154 ;  /* 0x0000009a7b9c7220 */ /* 0x000fe20000410000 */
[----:B------:R-:W-:-:S02]  /*3580*/  @P0 IADD3 R2, PT, PT, R2, -0x2, RZ ;  /* 0xfffffffe02020810 */ /* 0x000fc40007ffe0ff */
[C---:B------:R-:W-:Y:S01]  /*3590*/  FFMA.FTZ R157, R137.reuse, R154, R3 ;  /* 0x0000009a899d7223 */ /* 0x040fe20000010003 */
[----:B------:R-:W-:Y:S01]  /*35a0*/  FFMA.FTZ R155, R137, R6, -R156 ;  /* 0x00000006899b7223 */ /* 0x000fe2000001089c */
[----:B------:R-:W-:Y:S01]  /*35b0*/  FMUL.FTZ R154, R4, R134 ;  /* 0x00000086049a7220 */ /* 0x000fe20000410000 */
[----:B---3--:R-:W-:Y:S02]  /*35c0*/  @P0 IMAD R6, R2, R159, UR8 ;  /* 0x0000000802060e24 */ /* 0x008fe4000f8e029f */
[----:B------:R-:W-:Y:S01]  /*35d0*/  FADD.FTZ R157, RZ, R157 ;  /* 0x0000009dff9d7221 */ /* 0x000fe20000010000 */
[----:B------:R-:W-:Y:S01]  /*35e0*/  FADD.FTZ R159, R94, R155 ;  /* 0x0000009b5e9f7221 */ /* 0x000fe20000010000 */
[-C--:B------:R-:W-:Y:S01]  /*35f0*/  FFMA.FTZ R156, R5, R144.reuse, R154 ;  /* 0x00000090059c7223 */ /* 0x080fe2000001009a */
[----:B------:R-:W-:Y:S01]  /*3600*/  FFMA.FTZ R154, R4, R144, -R7 ;  /* 0x00000090049a7223 */ /* 0x000fe20000010807 */
[----:B------:R-:W-:Y:S01]  /*3610*/  CS2R R2, SRZ ;  /* 0x0000000000027805 */ /* 0x000fe2000001ff00 */
[----:B------:R-:W-:-:S04]  /*3620*/  @P0 IMAD.WIDE R6, R6, R161, UR4 ;  /* 0x0000000406060e25 */ /* 0x000fc8000f8e02a1 */
[C---:B------:R-:W-:Y:S01]  /*3630*/  FMUL.FTZ R160, R133.reuse, R157 ;  /* 0x0000009d85a07220 */ /* 0x040fe20000410000 */
[-C--:B------:R-:W-:Y:S01]  /*3640*/  FMUL.FTZ R161, R133, R159.reuse ;  /* 0x0000009f85a17220 */ /* 0x080fe20000410000 */
[C---:B------:R-:W-:Y:S01]  /*3650*/  FMUL.FTZ R158, R121.reuse, R156 ;  /* 0x0000009c799e7220 */ /* 0x040fe20000410000 */
[-C--:B------:R-:W-:Y:S01]  /*3660*/  FMUL.FTZ R155, R121, R154.reuse ;  /* 0x0000009a799b7220 */ /* 0x080fe20000410000 */
[C---:B------:R-:W-:Y:S01]  /*3670*/  FFMA.FTZ R160, R138.reuse, R159, -R160 ;  /* 0x0000009f8aa07223 */ /* 0x040fe200000108a0 */
[----:B------:R-:W-:Y:S01]  /*3680*/  FFMA.FTZ R161, R138, R157, R161 ;  /* 0x0000009d8aa17223 */ /* 0x000fe200000100a1 */
[----:B------:R-:W-:Y:S01]  /*3690*/  FFMA.FTZ R158, R143, R154, -R158 ;  /* 0x0000009a8f9e7223 */ /* 0x000fe2000001089e */
[----:B------:R3:W4:Y:S01]  /*36a0*/  @P0 LDG.E.64 R2, desc[UR30][R6.64+0x8] ;  /* 0x0000081e06020981 */ /* 0x000722000c1e1b00 */
[CC--:B-12---:R-:W-:Y:S01]  /*36b0*/  FMUL.FTZ R154, R132.reuse, R15.reuse ;  /* 0x0000000f849a7220 */ /* 0x0c6fe20000410000 */
[----:B------:R-:W-:Y:S01]  /*36c0*/  FADD.FTZ R160, R95, R160 ;  /* 0x000000a05fa07221 */ /* 0x000fe20000010000 */
[----:B------:R-:W-:Y:S01]  /*36d0*/  FADD.FTZ R161, RZ, R161 ;  /* 0x000000a1ffa17221 */ /* 0x000fe20000010000 */
[C---:B------:R-:W-:Y:S01]  /*36e0*/  FMUL.FTZ R157, R153.reuse, R15 ;  /* 0x0000000f999d7220 */ /* 0x040fe20000410000 */
[----:B------:R-:W-:Y:S01]  /*36f0*/  FFMA.FTZ R164, -R153, R14, -R154 ;  /* 0x0000000e99a47223 */ /* 0x000fe2000001099a */
[----:B------:R-:W-:Y:S01]  /*3700*/  FFMA.FTZ R156, R143, R156, R155 ;  /* 0x0000009c8f9c7223 */ /* 0x000fe2000001009b */
[C---:B------:R-:W-:Y:S01]  /*3710*/  FMUL.FTZ R154, R139.reuse, R160 ;  /* 0x000000a08b9a7220 */ /* 0x040fe20000410000 */
[----:B------:R-:W-:Y:S01]  /*3720*/  FMUL.FTZ R155, R139, R161 ;  /* 0x000000a18b9b7220 */ /* 0x000fe20000410000 */
[----:B------:R-:W-:-:S02]  /*3730*/  FFMA.FTZ R162, R132, R14, -R157 ;  /* 0x0000000e84a27223 */ /* 0x000fc4000001089d */
[C---:B------:R-:W-:Y:S01]  /*3740*/  FFMA.FTZ R154, R152.reuse, R161, R154 ;  /* 0x000000a1989a7223 */ /* 0x040fe2000001009a */
[----:B------:R-:W-:Y:S01]  /*3750*/  FFMA.FTZ R155, R152, R160, -R155 ;  /* 0x000000a0989b7223 */ /* 0x000fe2000001089b */
[----:B------:R-:W-:Y:S02]  /*3760*/  FMUL.FTZ R157, R193, R162 ;  /* 0x000000a2c19d7220 */ /* 0x000fe40000410000 */
[----:B------:R-:W-:Y:S01]  /*3770*/  FADD.FTZ R161, RZ, R154 ;  /* 0x0000009affa17221 */ /* 0x000fe20000010000 */
[----:B------:R-:W-:Y:S01]  /*3780*/  FADD.FTZ R159, R96, R155 ;  /* 0x0000009b609f7221 */ /* 0x000fe20000010000 */
[----:B------:R-:W-:Y:S01]  /*3790*/  FFMA.FTZ R155, R189, R164, -R157 ;  /* 0x000000a4bd9b7223 */ /* 0x000fe2000001089d */
[C---:B---3--:R-:W-:Y:S01]  /*37a0*/  FMUL.FTZ R6, R131.reuse, R156 ;  /* 0x0000009c83067220 */ /* 0x048fe20000410000 */
        /* <DEDUP_REMOVED lines=9> */
[----:B------:R-:W-:Y:S01]  /*3840*/  FADD.FTZ R158, R97, R154 ;  /* 0x0000009a619e7221 */ /* 0x000fe20000010000 */
[----:B------:R-:W-:Y:S01]  /*3850*/  FMUL.FTZ R172, R193, R164 ;  /* 0x000000a4c1ac7220 */ /* 0x000fe20000410000 */
[----:B------:R-:W-:Y:S01]  /*3860*/  FADD.FTZ R160, RZ, R163 ;  /* 0x000000a3ffa07221 */ /* 0x000fe20000010000 */
[C---:B------:R-:W-:Y:S01]  /*3870*/  FFMA.FTZ R154, R136.reuse, R157, R161 ;  /* 0x0000009d889a7223 */ /* 0x040fe200000100a1 */
        /* <DEDUP_REMOVED lines=11> */
[----:B------:R-:W-:Y:S01]  /*3930*/  FADD.FTZ R163, R98, R159 ;  /* 0x0000009f62a37221 */ /* 0x000fe20000010000 */
[C---:B------:R-:W-:Y:S01]  /*3940*/  FMUL.FTZ R159, R133.reuse, R157 ;  /* 0x0000009d859f7220 */ /* 0x040fe20000410000 */
[C---:B------:R-:W-:Y:S01]  /*3950*/  FMUL.FTZ R6, R180.reuse, R165 ;  /* 0x000000a5b4067220 */ /* 0x040fe20000410000 */
[-C--:B------:R-:W-:Y:S01]  /*3960*/  FMUL.FTZ R161, R133, R156.reuse ;  /* 0x0000009c85a17220 */ /* 0x080fe20000410000 */
[-C--:B------:R-:W-:Y:S01]  /*3970*/  FMUL.FTZ R169, R180, R163.reuse ;  /* 0x000000a3b4a97220 */ /* 0x080fe20000410000 */
[----:B------:R-:W-:Y:S01]  /*3980*/  FFMA.FTZ R159, R138, R156, -R159 ;  /* 0x0000009c8a9f7223 */ /* 0x000fe2000001089f */
[----:B------:R-:W-:Y:S01]  /*3990*/  FFMA.FTZ R154, R178, R163, -R6 ;  /* 0x000000a3b29a7223 */ /* 0x000fe20000010806 */
[----:B------:R-:W-:Y:S01]  /*39a0*/  FFMA.FTZ R161, R138, R157, R161 ;  /* 0x0000009d8aa17223 */ /* 0x000fe200000100a1 */
[----:B------:R-:W-:Y:S01]  /*39b0*/  FFMA.FTZ R169, R178, R165, R169 ;  /* 0x000000a5b2a97223 */ /* 0x000fe200000100a9 */
[----:B------:R-:W-:Y:S01]  /*39c0*/  FMUL.FTZ R6, R139, R159 ;  /* 0x0000009f8b067220 */ /* 0x000fe20000410000 */
[----:B------:R-:W-:Y:S01]  /*39d0*/  FADD.FTZ R154, R99, R154 ;  /* 0x0000009a639a7221 */ /* 0x000fe20000010000 */
[-C--:B------:R-:W-:Y:S01]  /*39e0*/  FMUL.FTZ R157, R139, R161.reuse ;  /* 0x000000a18b9d7220 */ /* 0x080fe20000410000 */
[----:B------:R-:W-:Y:S01]  /*39f0*/  FADD.FTZ R169, RZ, R169 ;  /* 0x000000a9ffa97221 */ /* 0x000fe20000010000 */
[C---:B------:R-:W-:Y:S01]  /*3a00*/  FFMA.FTZ R161, R152.reuse, R161, R6 ;  /* 0x000000a198a17223 */ /* 0x040fe20000010006 */
[CC--:B------:R-:W-:Y:S01]  /*3a10*/  FMUL.FTZ R156, R179.reuse, R154.reuse ;  /* 0x0000009ab39c7220 */ /* 0x0c0fe20000410000 */
[----:B------:R-:W-:Y:S01]  /*3a20*/  FFMA.FTZ R157, R152, R159, -R157 ;  /* 0x0000009f989d7223 */ /* 0x000fe2000001089d */
[----:B------:R-:W-:Y:S01]  /*3a30*/  FMUL.FTZ R163, R179, R169 ;  /* 0x000000a9b3a37220 */ /* 0x000fe20000410000 */
        /* <DEDUP_REMOVED lines=8> */
[----:B------:R-:W-:Y:S01]  /*3ac0*/  FMUL.FTZ R159, R187, R6 ;  /* 0x00000006bb9f7220 */ /* 0x000fe20000410000 */
[----:B------:R-:W-:Y:S01]  /*3ad0*/  FMUL.FTZ R161, R183, R160 ;  /* 0x000000a0b7a17220 */ /* 0x000fe20000410000 */
[----:B------:R-:W-:Y:S01]  /*3ae0*/  FMUL.FTZ R156, R187, R154 ;  /* 0x0000009abb9c7220 */ /* 0x000fe20000410000 */
[----:B------:R-:W-:Y:S01]  /*3af0*/  FMUL.FTZ R162, R183, R158 ;  /* 0x0000009eb7a27220 */ /* 0x000fe20000410000 */
[----:B------:R-:W-:Y:S01]  /*3b00*/  FFMA.FTZ R159, R185, R154, R159 ;  /* 0x0000009ab99f7223 */ /* 0x000fe2000001009f */
[----:B------:R-:W-:Y:S01]  /*3b10*/  FFMA.FTZ R158, R181, R158, -R161 ;  /* 0x0000009eb59e7223 */ /* 0x000fe200000108a1 */
        /* <DEDUP_REMOVED lines=30> */
[C---:B------:R-:W-:Y:S01]  /*3d00*/  FFMA.FTZ R156, R190.reuse, R159, R6 ;  /* 0x0000009fbe9c7223 */ /* 0x040fe20000010006 */
[C---:B------:R-:W-:Y:S01]  /*3d10*/  FMUL.FTZ R159, R153.reuse, R158 ;  /* 0x0000009e999f7220 */ /* 0x040fe20000410000 */
[----:B------:R-:W-:Y:S01]  /*3d20*/  FFMA.FTZ R154, R190, R157, -R161 ;  /* 0x0000009dbe9a7223 */ /* 0x000fe200000108a1 */
[C---:B------:R-:W-:Y:S01]  /*3d30*/  FMUL.FTZ R157, R153.reuse, R162 ;  /* 0x000000a2999d7220 */ /* 0x040fe20000410000 */
[----:B------:R-:W-:Y:S01]  /*3d40*/  FMUL.FTZ R6, R153, R168 ;  /* 0x000000a899067220 */ /* 0x000fe20000410000 */
[----:B------:R-:W-:-:S02]  /*3d50*/  FFMA.FTZ R159, R132, R162, R159 ;  /* 0x000000a2849f7223 */ /* 0x000fc4000001009f */
[C---:B------:R-:W-:Y:S01]  /*3d60*/  FFMA.FTZ R157, R132.reuse, R158, -R157 ;  /* 0x0000009e849d7223 */ /* 0x040fe2000001089d */
[-C--:B------:R-:W-:Y:S01]  /*3d70*/  FFMA.FTZ R161, R132, R167.reuse, R6 ;  /* 0x000000a784a17223 */ /* 0x080fe20000010006 */
[----:B------:R-:W-:Y:S01]  /*3d80*/  FMUL.FTZ R158, R193, R156 ;  /* 0x0000009cc19e7220 */ /* 0x000fe20000410000 */
[----:B------:R-:W-:Y:S01]  /*3d90*/  FADD.FTZ R6, RZ, R159 ;  /* 0x0000009fff067221 */ /* 0x000fe20000010000 */
[----:B------:R-:W-:Y:S01]  /*3da0*/  FMUL.FTZ R163, R153, R167 ;  /* 0x000000a799a37220 */ /* 0x000fe20000410000 */
[-C--:B------:R-:W-:Y:S01]  /*3db0*/  FMUL.FTZ R160, R193, R154.reuse ;  /* 0x0000009ac1a07220 */ /* 0x080fe20000410000 */
[C---:B------:R-:W-:Y:S01]  /*3dc0*/  FFMA.FTZ R158, R189.reuse, R154, -R158 ;  /* 0x0000009abd9e7223 */ /* 0x040fe2000001089e */
[----:B------:R-:W-:Y:S01]  /*3dd0*/  FADD.FTZ R154, R104, R157 ;  /* 0x0000009d689a7221 */ /* 0x000fe20000010000 */
[----:B------:R-:W1:Y:S01]  /*3de0*/  SHFL.UP PT, R162, R6, 0x1, RZ ;  /* 0x0420000006a27989 */ /* 0x000e6200000e00ff */
[----:B------:R-:W-:Y:S01]  /*3df0*/  FFMA.FTZ R163, R132, R168, -R163 ;  /* 0x000000a884a37223 */ /* 0x000fe200000108a3 */
[----:B------:R-:W-:Y:S01]  /*3e00*/  FADD.FTZ R164, R166, R161 ;  /* 0x000000a1a6a47221 */ /* 0x000fe20000010000 */
[----:B------:R-:W-:Y:S01]  /*3e10*/  FFMA.FTZ R160, R189, R156, R160 ;  /* 0x0000009cbda07223 */ /* 0x000fe200000100a0 */
[----:B------:R-:W2:Y:S01]  /*3e20*/  SHFL.UP PT, R161, R154, 0x1, RZ ;  /* 0x042000009aa17989 */ /* 0x000ea200000e00ff */
[----:B------:R-:W-:Y:S01]  /*3e30*/  FADD.FTZ R172, R170, R163 ;  /* 0x000000a3aaac7221 */ /* 0x000fe20000010000 */
[----:B------:R-:W-:Y:S01]  /*3e40*/  FMUL.FTZ R156, R193, R164 ;  /* 0x000000a4c19c7220 */ /* 0x000fe20000410000 */
[C---:B------:R-:W-:Y:S01]  /*3e50*/  FMUL.FTZ R157, R153.reuse, R160 ;  /* 0x000000a0999d7220 */ /* 0x040fe20000410000 */
[----:B------:R-:W-:Y:S01]  /*3e60*/  FMUL.FTZ R159, R153, R158 ;  /* 0x0000009e999f7220 */ /* 0x000fe20000410000 */
[-C--:B------:R-:W-:Y:S01]  /*3e70*/  FMUL.FTZ R163, R193, R172.reuse ;  /* 0x000000acc1a37220 */ /* 0x080fe20000410000 */
[C---:B------:R-:W-:Y:S01]  /*3e80*/  FFMA.FTZ R172, R189.reuse, R172, -R156 ;  /* 0x000000acbdac7223 */ /* 0x040fe2000001089c */
[C---:B------:R-:W-:Y:S01]  /*3e90*/  FFMA.FTZ R156, R132.reuse, R158, -R157 ;  /* 0x0000009e849c7223 */ /* 0x040fe2000001089d */
[----:B------:R-:W-:Y:S01]  /*3ea0*/  FFMA.FTZ R157, R132, R160, R159 ;  /* 0x000000a0849d7223 */ /* 0x000fe2000001009f */
[----:B------:R-:W-:Y:S01]  /*3eb0*/  FFMA.FTZ R164, R189, R164, R163 ;  /* 0x000000a4bda47223 */ /* 0x000fe200000100a3 */
[----:B------:R-:W-:Y:S01]  /*3ec0*/  FADD.FTZ R163, R171, R172 ;  /* 0x000000acaba37221 */ /* 0x000fe20000010000 */
[----:B------:R-:W-:-:S02]  /*3ed0*/  FMUL.FTZ R165, R192, R155 ;  /* 0x0000009bc0a57220 */ /* 0x000fc40000410000 */
[----:B------:R-:W3:Y:S01]  /*3ee0*/  SHFL.UP PT, R158, R157, 0x1, RZ ;  /* 0x042000009d9e7989 */ /* 0x000ee200000e00ff */
[----:B------:R-:W-:Y:S01]  /*3ef0*/  FADD.FTZ R159, R173, R164 ;  /* 0x000000a4ad9f7221 */ /* 0x000fe20000010000 */
[C---:B------:R-:W-:Y:S01]  /*3f00*/  FMUL.FTZ R172, R192.reuse, R7 ;  /* 0x00000007c0ac7220 */ /* 0x040fe20000410000 */
[----:B------:R-:W-:Y:S01]  /*3f10*/  FMUL.FTZ R164, R192, R163 ;  /* 0x000000a3c0a47220 */ /* 0x000fe20000410000 */
[----:B------:R-:W-:Y:S01]  /*3f20*/  FFMA.FTZ R160, R190, R7, R165 ;  /* 0x00000007bea07223 */ /* 0x000fe200000100a5 */
[----:B------:R-:W-:Y:S01]  /*3f30*/  ISETP.GE.AND P2, PT, R22, 0x1, PT ;  /* 0x000000011600780c */ /* 0x000fe20003f46270 */
[----:B------:R-:W5:Y:S01]  /*3f40*/  SHFL.UP PT, R7, R156, 0x1, RZ ;  /* 0x042000009c077989 */ /* 0x000f6200000e00ff */
[C---:B------:R-:W-:Y:S01]  /*3f50*/  FFMA.FTZ R172, R190.reuse, R155, -R172 ;  /* 0x0000009bbeac7223 */ /* 0x040fe200000108ac */
[-C--:B------:R-:W-:Y:S01]  /*3f60*/  FFMA.FTZ R165, R190, R159.reuse, R164 ;  /* 0x0000009fbea57223 */ /* 0x080fe200000100a4 */
[----:B------:R-:W-:Y:S01]  /*3f70*/  FMUL.FTZ R159, R192, R159 ;  /* 0x0000009fc09f7220 */ /* 0x000fe20000410000 */
[-C--:B-1----:R-:W-:Y:S01]  /*3f80*/  FMUL.FTZ R155, R157, R162.reuse ;  /* 0x000000a29d9b7220 */ /* 0x082fe20000410000 */
[----:B------:R-:W-:-:S02]  /*3f90*/  FMUL.FTZ R162, R156, R162 ;  /* 0x000000a29ca27220 */ /* 0x000fc40000410000 */
[----:B------:R-:W-:Y:S01]  /*3fa0*/  FFMA.FTZ R164, R190, R163, -R159 ;  /* 0x000000a3bea47223 */ /* 0x000fe2000001089f */
[-C--:B--2---:R-:W-:Y:S01]  /*3fb0*/  FFMA.FTZ R155, R156, R161.reuse, -R155 ;  /* 0x000000a19c9b7223 */ /* 0x084fe2000001089b */
[----:B------:R-:W-:Y:S01]  /*3fc0*/  FFMA.FTZ R161, R157, R161, R162 ;  /* 0x000000a19da17223 */ /* 0x000fe200000100a2 */
[----:B------:R-:W-:Y:S01]  /*3fd0*/  FMUL.FTZ R204, R183, R172 ;  /* 0x000000acb7cc7220 */ /* 0x000fe20000410000 */
[----:B------:R-:W-:Y:S02]  /*3fe0*/  FADD.FTZ R164, R203, R164 ;  /* 0x000000a4cba47221 */ /* 0x000fe40000010000 */
[----:B------:R-:W-:Y:S01]  /*3ff0*/  @P2 FADD.FTZ R6, R6, R161 ;  /* 0x000000a106062221 */ /* 0x000fe20000010000 */
[-C--:B------:R-:W-:Y:S01]  /*4000*/  FFMA.FTZ R204, R181, R160.reuse, R204 ;  /* 0x000000a0b5cc7223 */ /* 0x080fe200000100cc */
[C---:B------:R-:W-:Y:S01]  /*4010*/  FMUL.FTZ R162, R183.reuse, R160 ;  /* 0x000000a0b7a27220 */ /* 0x040fe20000410000 */
[----:B------:R-:W-:Y:S01]  /*4020*/  FADD.FTZ R160, R174, R165 ;  /* 0x000000a5aea07221 */ /* 0x000fe20000010000 */
[----:B------:R-:W-:Y:S01]  /*4030*/  FMUL.FTZ R159, R183, R164 ;  /* 0x000000a4b79f7220 */ /* 0x000fe20000410000 */
[----:B------:R-:W-:Y:S01]  /*4040*/  @P2 FADD.FTZ R154, R154, R155 ;  /* 0x0000009b9a9a2221 */ /* 0x000fe20000010000 */
[----:B------:R-:W1:Y:S01]  /*4050*/  SHFL.UP PT, R161, R6, 0x2, RZ ;  /* 0x0440000006a17989 */ /* 0x000e6200000e00ff */
[C---:B------:R-:W-:Y:S01]  /*4060*/  FFMA.FTZ R162, R181.reuse, R172, -R162 ;  /* 0x000000acb5a27223 */ /* 0x040fe200000108a2 */
[-C--:B------:R-:W-:Y:S01]  /*4070*/  FFMA.FTZ R172, R181, R160.reuse, R159 ;  /* 0x000000a0b5ac7223 */ /* 0x080fe2000001009f */
[----:B------:R-:W-:Y:S01]  /*4080*/  FMUL.FTZ R206, R183, R160 ;  /* 0x000000a0b7ce7220 */ /* 0x000fe20000410000 */
[-C--:B---3--:R-:W-:Y:S01]  /*4090*/  FMUL.FTZ R160, R156, R158.reuse ;  /* 0x0000009e9ca07220 */ /* 0x088fe20000410000 */
[----:B------:R-:W2:Y:S01]  /*40a0*/  SHFL.UP PT, R159, R154, 0x2, RZ ;  /* 0x044000009a9f7989 */ /* 0x000ea200000e00ff */
[----:B------:R-:W-:-:S02]  /*40b0*/  FMUL.FTZ R155, R157, R158 ;  /* 0x0000009e9d9b7220 */ /* 0x000fc40000410000 */
[-C--:B-----5:R-:W-:Y:S01]  /*40c0*/  @P2 FFMA.FTZ R157, R157, R7.reuse, R160 ;  /* 0x000000079d9d2223 */ /* 0x0a0fe200000100a0 */
[----:B------:R-:W-:Y:S01]  /*40d0*/  FFMA.FTZ R163, R181, R164, -R206 ;  /* 0x000000a4b5a37223 */ /* 0x000fe200000108ce */
[----:B------:R-:W-:Y:S01]  /*40e0*/  @P2 FFMA.FTZ R156, R156, R7, -R155 ;  /* 0x000000079c9c2223 */ /* 0x000fe2000001089b */
[----:B------:R-:W-:Y:S02]  /*40f0*/  FMUL.FTZ R7, R179, R204 ;  /* 0x000000ccb3077220 */ /* 0x000fe40000410000 */
[----:B------:R-:W3:Y:S01]  /*4100*/  SHFL.UP PT, R155, R157, 0x2, RZ ;  /* 0x044000009d9b7989 */ /* 0x000ee200000e00ff */
[----:B------:R-:W-:Y:S01]  /*4110*/  FADD.FTZ R163, R202, R163 ;  /* 0x000000a3caa37221 */ /* 0x000fe20000010000 */
[----:B------:R-:W-:Y:S01]  /*4120*/  FADD.FTZ R172, R201, R172 ;  /* 0x000000acc9ac7221 */ /* 0x000fe20000010000 */
[----:B------:R-:W-:Y:S02]  /*4130*/  FFMA.FTZ R169, R176, R162, -R7 ;  /* 0x000000a2b0a97223 */ /* 0x000fe40000010807 */
[----:B------:R-:W5:Y:S01]  /*4140*/  SHFL.UP PT, R7, R156, 0x2, RZ ;  /* 0x044000009c077989 */ /* 0x000f6200000e00ff */
[C---:B------:R-:W-:Y:S01]  /*4150*/  FMUL.FTZ R175, R179.reuse, R163 ;  /* 0x000000a3b3af7220 */ /* 0x040fe20000410000 */
[----:B------:R-:W-:Y:S01]  /*4160*/  FMUL.FTZ R158, R179, R172 ;  /* 0x000000acb39e7220 */ /* 0x000fe20000410000 */
[----:B------:R-:W-:-:S02]  /*4170*/  ISETP.GE.AND P2, PT, R22, 0x2, PT ;  /* 0x000000021600780c */ /* 0x000fc40003f46270 */
[C---:B------:R-:W-:Y:S01]  /*4180*/  FFMA.FTZ R172, R176.reuse, R172, R175 ;  /* 0x000000acb0ac7223 */ /* 0x040fe200000100af */
[----:B------:R-:W-:Y:S01]  /*4190*/  FFMA.FTZ R175, R176, R163, -R158 ;  /* 0x000000a3b0af7223 */ /* 0x000fe2000001089e */
[CC--:B-1----:R-:W-:Y:S01]  /*41a0*/  FMUL.FTZ R163, R157.reuse, R161.reuse ;  /* 0x000000a19da37220 */ /* 0x0c2fe20000410000 */
[----:B------:R-:W-:Y:S02]  /*41b0*/  FMUL.FTZ R158, R156, R161 ;  /* 0x000000a19c9e7220 */ /* 0x000fe40000410000 */
[----:B------:R-:W-:Y:S01]  /*41c0*/  FADD.FTZ R175, R200, R175 ;  /* 0x000000afc8af7221 */ /* 0x000fe20000010000 */
[-C--:B--2---:R-:W-:Y:S01]  /*41d0*/  FFMA.FTZ R163, R156, R159.reuse, -R163 ;  /* 0x0000009f9ca37223 */ /* 0x084fe200000108a3 */
[----:B------:R-:W-:Y:S01]  /*41e0*/  FFMA.FTZ R159, R157, R159, R158 ;  /* 0x0000009f9d9f7223 */ /* 0x000fe2000001009e */
[----:B------:R-:W-:Y:S01]  /*41f0*/  FADD.FTZ R161, R199, R172 ;  /* 0x000000acc7a17221 */ /* 0x000fe20000010000 */
[----:B------:R-:W-:Y:S02]  /*4200*/  FMUL.FTZ R158, R180, R175 ;  /* 0x000000afb49e7220 */ /* 0x000fe40000410000 */
[----:B------:R-:W-:Y:S01]  /*4210*/  @P2 FADD.FTZ R6, R6, R159 ;  /* 0x0000009f06062221 */ /* 0x000fe20000010000 */
[----:B------:R-:W-:Y:S01]  /*4220*/  FMUL.FTZ R165, R179, R162 ;  /* 0x000000a2b3a57220 */ /* 0x000fe20000410000 */
[----:B------:R-:W-:Y:S01]  /*4230*/  FFMA.FTZ R164, R178, R161, R158 ;  /* 0x000000a1b2a47223 */ /* 0x000fe2000001009e */
[----:B---3--:R-:W-:Y:S01]  /*4240*/  FMUL.FTZ R158, R156, R155 ;  /* 0x0000009b9c9e7220 */ /* 0x008fe20000410000 */
[----:B------:R-:W-:Y:S01]  /*4250*/  @P2 FADD.FTZ R154, R154, R163 ;  /* 0x000000a39a9a2221 */ /* 0x000fe20000010000 */
[----:B------:R-:W1:Y:S01]  /*4260*/  SHFL.UP PT, R159, R6, 0x4, RZ ;  /* 0x04800000069f7989 */ /* 0x000e6200000e00ff */
[----:B------:R-:W-:Y:S01]  /*4270*/  FFMA.FTZ R165, R176, R204, R165 ;  /* 0x000000ccb0a57223 */ /* 0x000fe200000100a5 */
[----:B------:R-:W-:Y:S01]  /*4280*/  FMUL.FTZ R177, R180, R169 ;  /* 0x000000a9b4b17220 */ /* 0x000fe20000410000 */
[C---:B------:R-:W-:Y:S01]  /*4290*/  FMUL.FTZ R155, R157.reuse, R155 ;  /* 0x0000009b9d9b7220 */ /* 0x040fe20000410000 */
[----:B-----5:R-:W-:-:S02]  /*42a0*/  @P2 FFMA.FTZ R157, R157, R7, R158 ;  /* 0x000000079d9d2223 */ /* 0x020fc4000001009e */
[----:B------:R-:W2:Y:S01]  /*42b0*/  SHFL.UP PT, R158, R154, 0x4, RZ ;  /* 0x048000009a9e7989 */ /* 0x000ea200000e00ff */
[----:B------:R-:W-:Y:S01]  /*42c0*/  FFMA.FTZ R160, R178, R165, R177 ;  /* 0x000000a5b2a07223 */ /* 0x000fe200000100b1 */
[C---:B------:R-:W-:Y:S01]  /*42d0*/  FMUL.FTZ R161, R180.reuse, R161 ;  /* 0x000000a1b4a17220 */ /* 0x040fe20000410000 */
[----:B------:R-:W-:Y:S01]  /*42e0*/  FMUL.FTZ R165, R180, R165 ;  /* 0x000000a5b4a57220 */ /* 0x000fe20000410000 */
[----:B------:R-:W-:Y:S02]  /*42f0*/  @P2 FFMA.FTZ R156, R156, R7, -R155 ;  /* 0x000000079c9c2223 */ /* 0x000fe4000001089b */
[----:B------:R-:W3:Y:S01]  /*4300*/  SHFL.UP PT, R155, R157, 0x4, RZ ;  /* 0x048000009d9b7989 */ /* 0x000ee200000e00ff */
[C---:B------:R-:W-:Y:S01]  /*4310*/  FFMA.FTZ R161, R178.reuse, R175, -R161 ;  /* 0x000000afb2a17223 */ /* 0x040fe200000108a1 */
[----:B------:R-:W-:Y:S02]  /*4320*/  FFMA.FTZ R162, R178, R169, -R165 ;  /* 0x000000a9b2a27223 */ /* 0x000fe400000108a5 */
[----:B------:R-:W5:Y:S01]  /*4330*/  SHFL.UP PT, R7, R156, 0x4, RZ ;  /* 0x048000009c077989 */ /* 0x000f6200000e00ff */
[----:B------:R-:W-:Y:S01]  /*4340*/  FADD.FTZ R172, R198, R161 ;  /* 0x000000a1c6ac7221 */ /* 0x000fe20000010000 */
[----:B------:R-:W-:Y:S01]  /*4350*/  FMUL.FTZ R163, R187, R162 ;  /* 0x000000a2bba37220 */ /* 0x000fe20000410000 */
[----:B------:R-:W-:Y:S01]  /*4360*/  FADD.FTZ R164, R197, R164 ;  /* 0x000000a4c5a47221 */ /* 0x000fe20000010000 */
[C---:B------:R-:W-:Y:S01]  /*4370*/  FMUL.FTZ R204, R187.reuse, R160 ;  /* 0x000000a0bbcc7220 */ /* 0x040fe20000410000 */
[----:B------:R-:W-:Y:S01]  /*4380*/  FMUL.FTZ R165, R187, R172 ;  /* 0x000000acbba57220 */ /* 0x000fe20000410000 */
[----:B------:R-:W-:Y:S01]  /*4390*/  FFMA.FTZ R163, R185, R160, R163 ;  /* 0x000000a0b9a37223 */ /* 0x000fe200000100a3 */
[----:B------:R-:W-:Y:S01]  /*43a0*/  ISETP.GE.AND P2, PT, R22, 0x4, PT ;  /* 0x000000041600780c */ /* 0x000fe20003f46270 */
[-C--:B------:R-:W-:Y:S01]  /*43b0*/  FMUL.FTZ R169, R187, R164.reuse ;  /* 0x000000a4bba97220 */ /* 0x080fe20000410000 */
[C---:B------:R-:W-:Y:S01]  /*43c0*/  FFMA.FTZ R164, R185.reuse, R164, R165 ;  /* 0x000000a4b9a47223 */ /* 0x040fe200000100a5 */
[C---:B------:R-:W-:Y:S01]  /*43d0*/  FFMA.FTZ R161, R185.reuse, R162, -R204 ;  /* 0x000000a2b9a17223 */ /* 0x040fe200000108cc */
[----:B------:R-:W-:Y:S01]  /*43e0*/  FMUL.FTZ R165, R188, R163 ;  /* 0x000000a3bca57220 */ /* 0x000fe20000410000 */
[----:B-1----:R-:W-:Y:S01]  /*43f0*/  FMUL.FTZ R160, R156, R159 ;  /* 0x0000009f9ca07220 */ /* 0x002fe20000410000 */
[----:B------:R-:W-:Y:S01]  /*4400*/  FFMA.FTZ R169, R185, R172, -R169 ;  /* 0x000000acb9a97223 */ /* 0x000fe200000108a9 */
[-C--:B------:R-:W-:Y:S01]  /*4410*/  FMUL.FTZ R175, R188, R161.reuse ;  /* 0x000000a1bcaf7220 */ /* 0x080fe20000410000 */
[----:B------:R-:W-:Y:S01]  /*4420*/  FFMA.FTZ R165, R186, R161, -R165 ;  /* 0x000000a1baa57223 */ /* 0x000fe200000108a5 */
[C---:B------:R-:W-:Y:S01]  /*4430*/  FMUL.FTZ R159, R157.reuse, R159 ;  /* 0x0000009f9d9f7220 */ /* 0x040fe20000410000 */
[----:B--2---:R-:W-:Y:S01]  /*4440*/  FFMA.FTZ R161, R157, R158, R160 ;  /* 0x0000009e9da17223 */ /* 0x004fe200000100a0 */
[----:B------:R-:W-:-:S02]  /*4450*/  FADD.FTZ R169, R196, R169 ;  /* 0x000000a9c4a97221 */ /* 0x000fc40000010000 */
[----:B------:R-:W-:Y:S01]  /*4460*/  FFMA.FTZ R159, R156, R158, -R159 ;  /* 0x0000009e9c9f7223 */ /* 0x000fe2000001089f */
[----:B------:R-:W-:Y:S01]  /*4470*/  @P2 FADD.FTZ R6, R6, R161 ;  /* 0x000000a106062221 */ /* 0x000fe20000010000 */
[----:B------:R-:W-:Y:S01]  /*4480*/  FFMA.FTZ R175, R186, R163, R175 ;  /* 0x000000a3baaf7223 */ /* 0x000fe200000100af */
[----:B---3--:R-:W-:Y:S01]  /*4490*/  FMUL.FTZ R158, R156, R155 ;  /* 0x0000009b9c9e7220 */ /* 0x008fe20000410000 */
[----:B------:R-:W-:Y:S01]  /*44a0*/  FADD.FTZ R163, R195, R164 ;  /* 0x000000a4c3a37221 */ /* 0x000fe20000010000 */
[----:B------:R-:W-:Y:S01]  /*44b0*/  FMUL.FTZ R162, R188, R169 ;  /* 0x000000a9bca27220 */ /* 0x000fe20000410000 */
[C---:B------:R-:W-:Y:S01]  /*44c0*/  FMUL.FTZ R155, R157.reuse, R155 ;  /* 0x0000009b9d9b7220 */ /* 0x040fe20000410000 */
[----:B------:R-:W-:Y:S01]  /*44d0*/  @P2 FADD.FTZ R154, R154, R159 ;  /* 0x0000009f9a9a2221 */ /* 0x000fe20000010000 */
[----:B-----5:R-:W-:Y:S01]  /*44e0*/  @P2 FFMA.FTZ R157, R157, R7, R158 ;  /* 0x000000079d9d2223 */ /* 0x020fe2000001009e */
[----:B------:R-:W1:Y:S01]  /*44f0*/  SHFL.UP PT, R159, R6, 0x8, RZ ;  /* 0x05000000069f7989 */ /* 0x000e6200000e00ff */
[-C--:B------:R-:W-:Y:S01]  /*4500*/  FFMA.FTZ R177, R186, R163.reuse, R162 ;  /* 0x000000a3bab17223 */ /* 0x080fe200000100a2 */
[----:B------:R-:W-:Y:S01]  /*4510*/  FMUL.FTZ R163, R188, R163 ;  /* 0x000000a3bca37220 */ /* 0x000fe20000410000 */
[----:B------:R-:W-:Y:S01]  /*4520*/  @P2 FFMA.FTZ R156, R156, R7, -R155 ;  /* 0x000000079c9c2223 */ /* 0x000fe2000001089b */
[----:B------:R-:W2:Y:S01]  /*4530*/  SHFL.UP PT, R158, R154, 0x8, RZ ;  /* 0x050000009a9e7989 */ /* 0x000ea200000e00ff */
[----:B------:R-:W-:Y:S01]  /*4540*/  FADD.FTZ R177, R194, R177 ;  /* 0x000000b1c2b17221 */ /* 0x000fe20000010000 */
[----:B------:R-:W-:-:S02]  /*4550*/  FFMA.FTZ R160, R186, R169, -R163 ;  /* 0x000000a9baa07223 */ /* 0x000fc400000108a3 */
[----:B------:R-:W3:Y:S01]  /*4560*/  SHFL.UP PT, R155, R157, 0x8, RZ ;  /* 0x050000009d9b7989 */ /* 0x000ee200000e00ff */
[----:B------:R-:W-:Y:S01]  /*4570*/  FMUL.FTZ R162, R139, R175 ;  /* 0x000000af8ba27220 */ /* 0x000fe20000410000 */
[----:B------:R-:W-:Y:S02]  /*4580*/  FADD.FTZ R160, R191, R160 ;  /* 0x000000a0bfa07221 */ /* 0x000fe40000010000 */
[----:B------:R-:W5:Y:S01]  /*4590*/  SHFL.UP PT, R7, R156, 0x8, RZ ;  /* 0x050000009c077989 */ /* 0x000f6200000e00ff */
        /* <DEDUP_REMOVED lines=8> */
[----:B------:R-:W-:Y:S01]  /*4620*/  ISETP.GE.AND P2, PT, R22, 0x8, PT ;  /* 0x000000081600780c */ /* 0x000fe20003f46270 */
[----:B------:R-:W-:Y:S01]  /*4630*/  FADD.FTZ R163, R151, R160 ;  /* 0x000000a097a37221 */ /* 0x000fe20000010000 */
[-C--:B------:R-:W-:Y:S01]  /*4640*/  FMUL.FTZ R169, R133, R161.reuse ;  /* 0x000000a185a97220 */ /* 0x080fe20000410000 */
[----:B------:R-:W-:Y:S01]  /*4650*/  FFMA.FTZ R172, R138, R161, R165 ;  /* 0x000000a18aac7223 */ /* 0x000fe200000100a5 */
[----:B------:R-:W-:Y:S01]  /*4660*/  FADD.FTZ R164, R129, R164 ;  /* 0x000000a481a47221 */ /* 0x000fe20000010000 */
[----:B------:R-:W-:Y:S01]  /*4670*/  FMUL.FTZ R161, R133, R163 ;  /* 0x000000a385a17220 */ /* 0x000fe20000410000 */
[-C--:B-1----:R-:W-:Y:S01]  /*4680*/  FMUL.FTZ R160, R156, R159.reuse ;  /* 0x0000009f9ca07220 */ /* 0x082fe20000410000 */
[----:B------:R-:W-:-:S02]  /*4690*/  FMUL.FTZ R159, R157, R159 ;  /* 0x0000009f9d9f7220 */ /* 0x000fc40000410000 */
[----:B------:R-:W-:Y:S01]  /*46a0*/  FFMA.FTZ R165, R138, R164, R161 ;  /* 0x000000a48aa57223 */ /* 0x000fe200000100a1 */
[CC--:B--2---:R-:W-:Y:S01]  /*46b0*/  FFMA.FTZ R161, R157.reuse, R158.reuse, R160 ;  /* 0x0000009e9da17223 */ /* 0x0c4fe200000100a0 */
[CC--:B---3--:R-:W-:Y:S01]  /*46c0*/  FMUL.FTZ R160, R156.reuse, R155.reuse ;  /* 0x0000009b9ca07220 */ /* 0x0c8fe20000410000 */
[----:B------:R-:W-:Y:S01]  /*46d0*/  FFMA.FTZ R159, R156, R158, -R159 ;  /* 0x0000009e9c9f7223 */ /* 0x000fe2000001089f */
[C---:B------:R-:W-:Y:S01]  /*46e0*/  FMUL.FTZ R155, R157.reuse, R155 ;  /* 0x0000009b9d9b7220 */ /* 0x040fe20000410000 */
[----:B------:R-:W-:Y:S01]  /*46f0*/  @P2 FADD.FTZ R6, R6, R161 ;  /* 0x000000a106062221 */ /* 0x000fe20000010000 */
[-C--:B-----5:R-:W-:Y:S01]  /*4700*/  @P2 FFMA.FTZ R157, R157, R7.reuse, R160 ;  /* 0x000000079d9d2223 */ /* 0x0a0fe200000100a0 */
[----:B------:R-:W-:Y:S01]  /*4710*/  FMUL.FTZ R204, R133, R164 ;  /* 0x000000a485cc7220 */ /* 0x000fe20000410000 */
[----:B------:R-:W-:Y:S01]  /*4720*/  @P2 FADD.FTZ R154, R154, R159 ;  /* 0x0000009f9a9a2221 */ /* 0x000fe20000010000 */
[----:B------:R-:W-:Y:S01]  /*4730*/  @P2 FFMA.FTZ R156, R156, R7, -R155 ;  /* 0x000000079c9c2223 */ /* 0x000fe2000001089b */
[----:B------:R-:W1:Y:S01]  /*4740*/  SHFL.UP PT, R159, R6, 0x10, RZ ;  /* 0x06000000069f7989 */ /* 0x000e6200000e00ff */
[----:B------:R-:W-:Y:S01]  /*4750*/  FFMA.FTZ R163, R138, R163, -R204 ;  /* 0x000000a38aa37223 */ /* 0x000fe200000108cc */
[----:B------:R-:W-:-:S02]  /*4760*/  FADD.FTZ R160, R122, R165 ;  /* 0x000000a57aa07221 */ /* 0x000fc40000010000 */
[----:B------:R-:W2:Y:S01]  /*4770*/  SHFL.UP PT, R155, R157, 0x10, RZ ;  /* 0x060000009d9b7989 */ /* 0x000ea200000e00ff */
[----:B------:R-:W-:-:S03]  /*4780*/  FADD.FTZ R164, R150, R163 ;  /* 0x000000a396a47221 */ /* 0x000fc60000010000 */
[----:B------:R-:W3:Y:S01]  /*4790*/  SHFL.UP PT, R158, R154, 0x10, RZ ;  /* 0x060000009a9e7989 */ /* 0x000ee200000e00ff */
[----:B------:R-:W-:-:S03]  /*47a0*/  FMUL.FTZ R165, R123, R160 ;  /* 0x000000a07ba57220 */ /* 0x000fc60000410000 */
[----:B------:R-:W5:Y:S01]  /*47b0*/  SHFL.UP PT, R7, R156, 0x10, RZ ;  /* 0x060000009c077989 */ /* 0x000f6200000e00ff */
[----:B------:R-:W-:Y:S01]  /*47c0*/  FFMA.FTZ R162, R138, R162, -R169 ;  /* 0x000000a28aa27223 */ /* 0x000fe200000108a9 */
[-C--:B------:R-:W-:Y:S01]  /*47d0*/  FMUL.FTZ R163, R123, R164.reuse ;  /* 0x000000a47ba37220 */ /* 0x080fe20000410000 */
[----:B------:R-:W-:Y:S02]  /*47e0*/  FFMA.FTZ R164, R137, R164, -R165 ;  /* 0x000000a489a47223 */ /* 0x000fe400000108a5 */
[C---:B------:R-:W-:Y:S01]  /*47f0*/  FMUL.FTZ R204, R123.reuse, R162 ;  /* 0x000000a27bcc7220 */ /* 0x040fe20000410000 */
[----:B------:R-:W-:Y:S01]  /*4800*/  FMUL.FTZ R161, R123, R172 ;  /* 0x000000ac7ba17220 */ /* 0x000fe20000410000 */
[----:B------:R-:W-:Y:S01]  /*4810*/  FFMA.FTZ R163, R137, R160, R163 ;  /* 0x000000a089a37223 */ /* 0x000fe200000100a3 */
[----:B------:R-:W-:Y:S01]  /*4820*/  FADD.FTZ R164, R149, R164 ;  /* 0x000000a495a47221 */ /* 0x000fe20000010000 */
[C---:B------:R-:W-:Y:S01]  /*4830*/  FFMA.FTZ R204, R137.reuse, R172, R204 ;  /* 0x000000ac89cc7223 */ /* 0x040fe200000100cc */
[----:B------:R-:W-:Y:S01]  /*4840*/  ISETP.GE.AND P2, PT, R22, 0x10, PT ;  /* 0x000000101600780c */ /* 0x000fe20003f46270 */
[----:B------:R-:W-:Y:S01]  /*4850*/  FFMA.FTZ R161, R137, R162, -R161 ;  /* 0x000000a289a17223 */ /* 0x000fe200000108a1 */
[----:B------:R-:W-:Y:S01]  /*4860*/  FADD.FTZ R163, R148, R163 ;  /* 0x000000a394a37221 */ /* 0x000fe20000010000 */
[C---:B------:R-:W-:Y:S01]  /*4870*/  FMUL.FTZ R162, R135.reuse, R164 ;  /* 0x000000a487a27220 */ /* 0x040fe20000410000 */
[----:B------:R-:W-:-:S03]  /*4880*/  FMUL.FTZ R160, R135, R204 ;  /* 0x000000cc87a07220 */ /* 0x000fc60000410000 */
[C---:B------:R-:W-:Y:S01]  /*4890*/  FFMA.FTZ R206, R136.reuse, R163, R162 ;  /* 0x000000a388ce7223 */ /* 0x040fe200000100a2 */
[----:B------:R-:W-:Y:S01]  /*48a0*/  FFMA.FTZ R172, R136, R161, -R160 ;  /* 0x000000a188ac7223 */ /* 0x000fe200000108a0 */
[C---:B-1----:R-:W-:Y:S01]  /*48b0*/  FMUL.FTZ R162, R156.reuse, R159 ;  /* 0x0000009f9ca27220 */ /* 0x042fe20000410000 */
[C---:B--2---:R-:W-:Y:S01]  /*48c0*/  FMUL.FTZ R160, R156.reuse, R155 ;  /* 0x0000009b9ca07220 */ /* 0x044fe20000410000 */
[----:B------:R-:W-:Y:S01]  /*48d0*/  FMUL.FTZ R165, R135, R161 ;  /* 0x000000a187a57220 */ /* 0x000fe20000410000 */
[C---:B------:R-:W-:Y:S01]  /*48e0*/  FMUL.FTZ R159, R157.reuse, R159 ;  /* 0x0000009f9d9f7220 */ /* 0x040fe20000410000 */
[C---:B------:R-:W-:Y:S01]  /*48f0*/  FMUL.FTZ R155, R157.reuse, R155 ;  /* 0x0000009b9d9b7220 */ /* 0x040fe20000410000 */
[CC--:B---3--:R-:W-:Y:S01]  /*4900*/  FFMA.FTZ R161, R157.reuse, R158.reuse, R162 ;  /* 0x0000009e9da17223 */ /* 0x0c8fe200000100a2 */
[----:B-----5:R-:W-:Y:S01]  /*4910*/  @P2 FFMA.FTZ R157, R157, R7, R160 ;  /* 0x000000079d9d2223 */ /* 0x020fe200000100a0 */
[C---:B------:R-:W-:Y:S01]  /*4920*/  FFMA.FTZ R159, R156.reuse, R158, -R159 ;  /* 0x0000009e9c9f7223 */ /* 0x040fe2000001089f */
[----:B------:R-:W-:Y:S01]  /*4930*/  FMUL.FTZ R169, R135, R163 ;  /* 0x000000a387a97220 */ /* 0x000fe20000410000 */
        /* <DEDUP_REMOVED lines=13> */
[-C--:B------:R-:W-:Y:S01]  /*4a10*/  FMUL.FTZ R155, R131, R206.reuse ;  /* 0x000000ce839b7220 */ /* 0x080fe20000410000 */
[C---:B------:R-:W-:Y:S01]  /*4a20*/  FFMA.FTZ R206, R145.reuse, R206, R7 ;  /* 0x000000ce91ce7223 */ /* 0x040fe20000010007 */
[----:B------:R-:W-:Y:S01]  /*4a30*/  @P2 FADD.FTZ R6, R6, R161 ;  /* 0x000000a106062221 */ /* 0x000fe20000010000 */
[----:B------:R-:W-:Y:S01]  /*4a40*/  @P2 FADD.FTZ R154, R154, R159 ;  /* 0x0000009f9a9a2221 */ /* 0x000fe20000010000 */
[----:B------:R-:W-:Y:S01]  /*4a50*/  FFMA.FTZ R155, R145, R158, -R155 ;  /* 0x0000009e919b7223 */ /* 0x000fe2000001089b */
[----:B------:R-:W-:Y:S01]  /*4a60*/  FADD.FTZ R206, R119, R206 ;  /* 0x000000ce77ce7221 */ /* 0x000fe20000010000 */
[----:B------:R-:W-:Y:S01]  /*4a70*/  FFMA.FTZ R204, R145, R172, -R204 ;  /* 0x000000ac91cc7223 */ /* 0x000fe200000108cc */
[C---:B------:R-:W-:Y:S01]  /*4a80*/  FMUL.FTZ R7, R121.reuse, R160 ;  /* 0x000000a079077220 */ /* 0x040fe20000410000 */
[----:B------:R-:W3:Y:S01]  /*4a90*/  SHFL.UP PT, R6, R6, 0x1, RZ ;  /* 0x0420000006067989 */ /* 0x000ee200000e00ff */
[----:B------:R-:W-:Y:S01]  /*4aa0*/  FADD.FTZ R158, R128, R155 ;  /* 0x0000009b809e7221 */ /* 0x000fe20000010000 */
[----:B------:R-:W-:Y:S01]  /*4ab0*/  FMUL.FTZ R161, R121, R206 ;  /* 0x000000ce79a17220 */ /* 0x000fe20000410000 */
[----:B------:R-:W-:Y:S01]  /*4ac0*/  FFMA.FTZ R205, R143, R204, -R7 ;  /* 0x000000cc8fcd7223 */ /* 0x000fe20000010807 */
[----:B------:R-:W4:Y:S01]  /*4ad0*/  SHFL.UP PT, R154, R154, 0x1, RZ ;  /* 0x042000009a9a7989 */ /* 0x000f2200000e00ff */
[----:B-1----:R-:W-:Y:S01]  /*4ae0*/  FMUL.FTZ R7, R157, R3 ;  /* 0x000000039d077220 */ /* 0x002fe20000410000 */
[-C--:B------:R-:W-:Y:S01]  /*4af0*/  FMUL.FTZ R159, R121, R158.reuse ;  /* 0x0000009e799f7220 */ /* 0x080fe20000410000 */
[----:B------:R-:W-:-:S02]  /*4b00*/  FFMA.FTZ R161, R143, R158, -R161 ;  /* 0x0000009e8fa17223 */ /* 0x000fc400000108a1 */
[C---:B--2---:R-:W-:Y:S01]  /*4b10*/  FFMA.FTZ R7, R156.reuse, R2, -R7 ;  /* 0x000000029c077223 */ /* 0x044fe20000010807 */
[----:B------:R-:W-:Y:S01]  /*4b20*/  FMUL.FTZ R156, R156, R3 ;  /* 0x000000039c9c7220 */ /* 0x000fe20000410000 */
[----:B------:R-:W-:Y:S01]  /*4b30*/  FFMA.FTZ R159, R143, R206, R159 ;  /* 0x000000ce8f9f7223 */ /* 0x000fe2000001009f */
[----:B------:R-:W-:Y:S01]  /*4b40*/  FADD.FTZ R161, R140, R161 ;  /* 0x000000a18ca17221 */ /* 0x000fe20000010000 */
[----:B------:R-:W-:Y:S01]  /*4b50*/  FMUL.FTZ R162, R121, R204 ;  /* 0x000000cc79a27220 */ /* 0x000fe20000410000 */
[----:B------:R-:W-:Y:S01]  /*4b60*/  FFMA.FTZ R157, R157, R2, R156 ;  /* 0x000000029d9d7223 */ /* 0x000fe2000001009c */
[----:B------:R-:W-:Y:S01]  /*4b70*/  FADD.FTZ R159, R130, R159 ;  /* 0x0000009f829f7221 */ /* 0x000fe20000010000 */
[C---:B------:R-:W-:Y:S01]  /*4b80*/  FMUL.FTZ R156, R134.reuse, R161 ;  /* 0x000000a1869c7220 */ /* 0x040fe20000410000 */
[----:B------:R-:W-:Y:S01]  /*4b90*/  FFMA.FTZ R155, R143, R160, R162 ;  /* 0x000000a08f9b7223 */ /* 0x000fe200000100a2 */
[----:B------:R-:W-:Y:S02]  /*4ba0*/  FMUL.FTZ R163, R134, R205 ;  /* 0x000000cd86a37220 */ /* 0x000fe40000410000 */
[-C--:B------:R-:W-:Y:S01]  /*4bb0*/  FFMA.FTZ R207, R144, R159.reuse, R156 ;  /* 0x0000009f90cf7223 */ /* 0x080fe2000001009c */
[----:B------:R-:W-:Y:S01]  /*4bc0*/  FMUL.FTZ R159, R134, R159 ;  /* 0x0000009f869f7220 */ /* 0x000fe20000410000 */
[----:B------:R-:W-:Y:S01]  /*4bd0*/  ISETP.NE.AND P2, PT, R182, 0x1f, PT ;  /* 0x0000001fb600780c */ /* 0x000fe20003f45270 */
[-C--:B------:R-:W-:Y:S01]  /*4be0*/  FFMA.FTZ R204, R144, R155.reuse, R163 ;  /* 0x0000009b90cc7223 */ /* 0x080fe200000100a3 */
[----:B------:R-:W-:Y:S01]  /*4bf0*/  FMUL.FTZ R155, R134, R155 ;  /* 0x0000009b869b7220 */ /* 0x000fe20000410000 */
[----:B------:R-:W-:Y:S01]  /*4c00*/  FFMA.FTZ R206, R144, R161, -R159 ;  /* 0x000000a190ce7223 */ /* 0x000fe2000001089f */
[----:B------:R-:W-:Y:S01]  /*4c10*/  UISETP.GE.AND UP0, UPT, UR22, UR11, UPT ;  /* 0x0000000b1600728c */ /* 0x000fe2000bf06270 */
[----:B---3--:R-:W-:Y:S01]  /*4c20*/  @P1 FADD.FTZ R3, R6, R157 ;  /* 0x0000009d06031221 */ /* 0x008fe20000010000 */
[----:B----4-:R-:W-:Y:S01]  /*4c30*/  @P1 FADD.FTZ R2, R154, R7 ;  /* 0x000000079a021221 */ /* 0x010fe20000010000 */
[----:B------:R-:W-:Y:S01]  /*4c40*/  FFMA.FTZ R205, R144, R205, -R155 ;  /* 0x000000cd90cd7223 */ /* 0x000fe2000001089b */
[----:B------:R-:W-:Y:S01]  /*4c50*/  FADD.FTZ R207, R142, R207 ;  /* 0x000000cf8ecf7221 */ /* 0x000fe20000010000 */
[----:B------:R-:W-:Y:S01]  /*4c60*/  FADD.FTZ R206, R141, R206 ;  /* 0x000000ce8dce7221 */ /* 0x000fe20000010000 */
[C---:B------:R-:W-:Y:S01]  /*4c70*/  FMUL.FTZ R7, R5.reuse, R3 ;  /* 0x0000000305077220 */ /* 0x040fe20000410000 */
[----:B------:R-:W-:Y:S01]  /*4c80*/  FMUL.FTZ R6, R5, R2 ;  /* 0x0000000205067220 */ /* 0x000fe20000410000 */
[----:B------:R-:W-:Y:S01]  /*4c90*/  PLOP3.LUT P1, PT, PT, PT, UP0, 0x80, 0x8 ;  /* 0x000000000008781c */ /* 0x000fe20003f2f008 */
[----:B------:R-:W-:Y:S01]  /*4ca0*/  ULEA UR9, UR8, UR24, 0x4 ;  /* 0x0000001808097291 */ /* 0x000fe2000f8e20ff */
[----:B------:R1:W2:Y:S01]  /*4cb0*/  SHFL.DOWN PT, R160, R204, 0x1, 0x1f ;  /* 0x08201f00cca07f89 */ /* 0x0002a200000e0000 */
[----:B------:R-:W-:Y:S01]  /*4cc0*/  BSSY.RECONVERGENT B0, `(.L_x_13917) ;  /* 0x0000015000007945 */ /* 0x000fe20003800200 */
[----:B------:R-:W-:-:S02]  /*4cd0*/  HFMA2 R5, -RZ, RZ, 0, 0 ;  /* 0x00000000ff057431 */ /* 0x000fc400000001ff */
[----:B------:R1:W3:Y:S01]  /*4ce0*/  SHFL.DOWN PT, R154, R205, 0x1, 0x1f ;  /* 0x08201f00cd9a7f89 */ /* 0x0002e200000e0000 */
[C---:B------:R-:W-:Y:S01]  /*4cf0*/  FFMA.FTZ R2, R4.reuse, R2, -R7 ;  /* 0x0000000204027223 */ /* 0x040fe20000010807 */
[----:B------:R-:W-:Y:S02]  /*4d00*/  FFMA.FTZ R3, R4, R3, R6 ;  /* 0x0000000304037223 */ /* 0x000fe40000010006 */
        /* <DEDUP_REMOVED lines=16> */
.L_x_13918:
[----:B------:R-:W-:Y:S05]  /*4e10*/  BSYNC.RECONVERGENT B0 ;  /* 0x0000000000007941 */ /* 0x000fea0003800200 */
.L_x_13917:
[----:B------:R-:W1:Y:S01]  /*4e20*/  @!P1 LDS.128 R4, [UR9+0x1980] ;  /* 0x00198009ff049984 */ /* 0x000e620008000c00 */
[----:B------:R-:W-:Y:S01]  /*4e30*/  ISETP.GT.U32.AND P2, PT, R182, 0x1d, PT ;  /* 0x0000001db600780c */ /* 0x000fe20003f44070 */
[----:B------:R-:W-:Y:S01]  /*4e40*/  FADD.FTZ R3, RZ, R3 ;  /* 0x00000003ff037221 */ /* 0x000fe20000010000 */
[----:B------:R-:W-:Y:S01]  /*4e50*/  FADD.FTZ R163, R89, R2 ;  /* 0x0000000259a37221 */ /* 0x000fe20000010000 */
[----:B--2---:R2:W1:Y:S01]  /*4e60*/  SHFL.DOWN PT, R160, R204, 0x2, 0x1f ;  /* 0x08401f00cca07f89 */ /* 0x00446200000e0000 */
[----:B------:R-:W-:Y:S01]  /*4e70*/  BSSY.RECONVERGENT B0, `(.L_x_13919) ;  /* 0x0000013000007945 */ /* 0x000fe20003800200 */
[C---:B------:R-:W-:Y:S01]  /*4e80*/  FMUL.FTZ R155, R134.reuse, R3 ;  /* 0x00000003869b7220 */ /* 0x040fe20000410000 */
[-C--:B------:R-:W-:Y:S01]  /*4e90*/  FMUL.FTZ R2, R134, R163.reuse ;  /* 0x000000a386027220 */ /* 0x080fe20000410000 */
[----:B---3--:R2:W3:Y:S02]  /*4ea0*/  SHFL.DOWN PT, R154, R205, 0x2, 0x1f ;  /* 0x08401f00cd9a7f89 */ /* 0x0084e400000e0000 */
[C---:B------:R-:W-:Y:S01]  /*4eb0*/  FFMA.FTZ R155, R144.reuse, R163, -R155 ;  /* 0x000000a3909b7223 */ /* 0x040fe2000001089b */
[----:B------:R-:W-:Y:S01]  /*4ec0*/  FFMA.FTZ R2, R144, R3, R2 ;  /* 0x0000000390027223 */ /* 0x000fe20000010002 */
        /* <DEDUP_REMOVED lines=13> */
.L_x_13920:
[----:B------:R-:W-:Y:S05]  /*4fa0*/  BSYNC.RECONVERGENT B0 ;  /* 0x0000000000007941 */ /* 0x000fea0003800200 */
.L_x_13919:
[----:B------:R-:W-:Y:S01]  /*4fb0*/  ISETP.GT.U32.AND P1, PT, R182, 0x1b, PT ;  /* 0x0000001bb600780c */ /* 0x000fe20003f24070 */
[----:B------:R-:W-:Y:S01]  /*4fc0*/  FADD.FTZ R2, RZ, R2 ;  /* 0x00000002ff027221 */ /* 0x000fe20000010000 */
[----:B-1----:R-:W-:Y:S01]  /*4fd0*/  FADD.FTZ R161, R90, R155 ;  /* 0x0000009b5aa17221 */ /* 0x002fe20000010000 */
[----:B------:R1:W0:Y:S01]  /*4fe0*/  SHFL.DOWN PT, R164, R204, 0x4, 0x1f ;  /* 0x08801f00cca47f89 */ /* 0x00022200000e0000 */
[----:B------:R-:W-:Y:S01]  /*4ff0*/  BSSY.RECONVERGENT B0, `(.L_x_13921) ;  /* 0x0000013000007945 */ /* 0x000fe20003800200 */
[CC--:B---3--:R-:W-:Y:S01]  /*5000*/  FMUL.FTZ R154, R121.reuse, R2.reuse ;  /* 0x00000002799a7220 */ /* 0x0c8fe20000410000 */
[-C--:B------:R-:W-:Y:S01]  /*5010*/  FMUL.FTZ R155, R121, R161.reuse ;  /* 0x000000a1799b7220 */ /* 0x080fe20000410000 */
[----:B------:R1:W3:Y:S02]  /*5020*/  SHFL.DOWN PT, R156, R205, 0x4, 0x1f ;  /* 0x08801f00cd9c7f89 */ /* 0x0002e400000e0000 */
[C---:B------:R-:W-:Y:S01]  /*5030*/  FFMA.FTZ R160, R143.reuse, R161, -R154 ;  /* 0x000000a18fa07223 */ /* 0x040fe2000001089a */
[----:B------:R-:W-:Y:S01]  /*5040*/  FFMA.FTZ R154, R143, R2, R155 ;  /* 0x000000028f9a7223 */ /* 0x000fe2000001009b */
[----:B----4-:R1:W4:Y:S04]  /*5050*/  SHFL.DOWN PT, R159, R207, 0x4, 0x1f ;  /* 0x08801f00cf9f7f89 */ /* 0x01032800000e0000 */
[----:B------:R1:W0:Y:S01]  /*5060*/  SHFL.DOWN PT, R162, R206, 0x4, 0x1f ;  /* 0x08801f00cea27f89 */ /* 0x00022200000e0000 */
[----:B------:R-:W-:Y:S05]  /*5070*/  @P1 BRA `(.L_x_13922) ;  /* 0x0000000000281947 */ /* 0x000fea0003800000 */
        /* <DEDUP_REMOVED lines=10> */
.L_x_13922:
[----:B------:R-:W-:Y:S05]  /*5120*/  BSYNC.RECONVERGENT B0 ;  /* 0x0000000000007941 */ /* 0x000fea0003800200 */
.L_x_13921:
[C---:B------:R-:W-:Y:S01]  /*5130*/  ISETP.GT.U32.AND P1, PT, R182.reuse, 0x17, PT ;  /* 0x00000017b600780c */ /* 0x040fe20003f24070 */
[----:B------:R-:W-:Y:S01]  /*5140*/  FADD.FTZ R154, RZ, R154 ;  /* 0x0000009aff9a7221 */ /* 0x000fe20000010000 */
[----:B------:R-:W-:Y:S01]  /*5150*/  FADD.FTZ R160, R91, R160 ;  /* 0x000000a05ba07221 */ /* 0x000fe20000010000 */
[----:B0-----:R0:W0:Y:S01]  /*5160*/  SHFL.DOWN PT, R164, R204, 0x8, 0x1f ;  /* 0x09001f00cca47f89 */ /* 0x00102200000e0000 */
[----:B------:R-:W-:Y:S01]  /*5170*/  BSSY.RECONVERGENT B0, `(.L_x_13923) ;  /* 0x0000014000007945 */ /* 0x000fe20003800200 */
[C---:B---3--:R-:W-:Y:S01]  /*5180*/  FMUL.FTZ R156, R131.reuse, R154 ;  /* 0x0000009a839c7220 */ /* 0x048fe20000410000 */
[-C--:B------:R-:W-:Y:S01]  /*5190*/  FMUL.FTZ R155, R131, R160.reuse ;  /* 0x000000a0839b7220 */ /* 0x080fe20000410000 */
[----:B------:R3:W0:Y:S01]  /*51a0*/  SHFL.DOWN PT, R158, R205, 0x8, 0x1f ;  /* 0x09001f00cd9e7f89 */ /* 0x00062200000e0000 */
[----:B------:R-:W-:Y:S01]  /*51b0*/  ISETP.GT.U32.AND P2, PT, R182, 0xf, PT ;  /* 0x0000000fb600780c */ /* 0x000fe20003f44070 */
[C---:B----4-:R-:W-:Y:S01]  /*51c0*/  FFMA.FTZ R159, R145.reuse, R160, -R156 ;  /* 0x000000a0919f7223 */ /* 0x050fe2000001089c */
[----:B------:R-:W-:Y:S01]  /*51d0*/  FFMA.FTZ R155, R145, R154, R155 ;  /* 0x0000009a919b7223 */ /* 0x000fe2000001009b */
[----:B------:R3:W4:Y:S04]  /*51e0*/  SHFL.DOWN PT, R169, R207, 0x8, 0x1f ;  /* 0x09001f00cfa97f89 */ /* 0x00072800000e0000 */
[----:B------:R3:W0:Y:S01]  /*51f0*/  SHFL.DOWN PT, R162, R206, 0x8, 0x1f ;  /* 0x09001f00cea27f89 */ /* 0x00062200000e0000 */
[----:B------:R-:W-:Y:S05]  /*5200*/  @P1 BRA `(.L_x_13924) ;  /* 0x0000000000281947 */ /* 0x000fea0003800000 */
[CC--:B0-----:R-:W-:Y:S01]  /*5210*/  FMUL.FTZ R165, R205.reuse, R162.reuse ;  /* 0x000000a2cda57220 */ /* 0x0c1fe20000410000 */
[C---:B------:R-:W-:Y:S01]  /*5220*/  FMUL.FTZ R162, R204.reuse, R162 ;  /* 0x000000a2cca27220 */ /* 0x040fe20000410000 */
[CC--:B------:R-:W-:Y:S01]  /*5230*/  FMUL.FTZ R157, R205.reuse, R158.reuse ;  /* 0x0000009ecd9d7220 */ /* 0x0c0fe20000410000 */
[C---:B------:R-:W-:Y:S01]  /*5240*/  FMUL.FTZ R156, R204.reuse, R158 ;  /* 0x0000009ecc9c7220 */ /* 0x040fe20000410000 */
[CC--:B----4-:R-:W-:Y:S01]  /*5250*/  FFMA.FTZ R158, R204.reuse, R169.reuse, -R165 ;  /* 0x000000a9cc9e7223 */ /* 0x0d0fe200000108a5 */
[C---:B------:R-:W-:Y:S01]  /*5260*/  FFMA.FTZ R165, R205.reuse, R169, R162 ;  /* 0x000000a9cda57223 */ /* 0x040fe200000100a2 */
[-C--:B-12---:R-:W-:Y:S01]  /*5270*/  FFMA.FTZ R204, R204, R164.reuse, -R157 ;  /* 0x000000a4cccc7223 */ /* 0x086fe2000001089d */
[----:B---3--:R-:W-:Y:S01]  /*5280*/  FFMA.FTZ R205, R205, R164, R156 ;  /* 0x000000a4cdcd7223 */ /* 0x008fe2000001009c */
[----:B------:R-:W-:Y:S01]  /*5290*/  FADD.FTZ R207, R207, R158 ;  /* 0x0000009ecfcf7221 */ /* 0x000fe20000010000 */
[----:B------:R-:W-:-:S07]  /*52a0*/  FADD.FTZ R206, R206, R165 ;  /* 0x000000a5cece7221 */ /* 0x000fce0000010000 */
.L_x_13924:
[----:B------:R-:W-:Y:S05]  /*52b0*/  BSYNC.RECONVERGENT B0 ;  /* 0x0000000000007941 */ /* 0x000fea0003800200 */
.L_x_13923:
[----:B0-----:R0:W0:Y:S01]  /*52c0*/  SHFL.DOWN PT, R164, R204, 0x10, 0x1f ;  /* 0x0a001f00cca47f89 */ /* 0x00102200000e0000 */
[----:B------:R-:W-:Y:S01]  /*52d0*/  BSSY.RECONVERGENT B0, `(.L_x_13925) ;  /* 0x0000011000007945 */ /* 0x000fe20003800200 */
[----:B------:R-:W-:Y:S01]  /*52e0*/  FADD.FTZ R159, R92, R159 ;  /* 0x0000009f5c9f7221 */ /* 0x000fe20000010000 */
[----:B------:R-:W-:Y:S01]  /*52f0*/  FADD.FTZ R155, RZ, R155 ;  /* 0x0000009bff9b7221 */ /* 0x000fe20000010000 */
[----:B------:R0:W0:Y:S04]  /*5300*/  SHFL.DOWN PT, R156, R205, 0x10, 0x1f ;  /* 0x0a001f00cd9c7f89 */ /* 0x00002800000e0000 */
[----:B----4-:R4:W0:Y:S04]  /*5310*/  SHFL.DOWN PT, R169, R207, 0x10, 0x1f ;  /* 0x0a001f00cfa97f89 */ /* 0x01082800000e0000 */
        /* <DEDUP_REMOVED lines=12> */
.L_x_13926:
[----:B------:R-:W-:Y:S05]  /*53e0*/  BSYNC.RECONVERGENT B0 ;  /* 0x0000000000007941 */ /* 0x000fea0003800200 */
.L_x_13925:
[----:B------:R-:W-:Y:S01]  /*53f0*/  SHFL.DOWN PT, R208, R205, 0x1, 0x1f ;  /* 0x08201f00cdd07f89 */ /* 0x000fe200000e0000 */
[C---:B------:R-:W-:Y:S01]  /*5400*/  FMUL.FTZ R157, R135.reuse, R155 ;  /* 0x0000009b879d7220 */ /* 0x040fe20000410000 */
[-C--:B0-----:R-:W-:Y:S01]  /*5410*/  FMUL.FTZ R156, R135, R159.reuse ;  /* 0x0000009f879c7220 */ /* 0x081fe20000410000 */
[----:B------:R-:W-:Y:S01]  /*5420*/  ISETP.NE.AND P1, PT, R20, 0x1f, PT ;  /* 0x0000001f1400780c */ /* 0x000fe20003f25270 */
[----:B------:R-:W0:Y:S01]  /*5430*/  SHFL.IDX PT, R175, R7, RZ, 0x1f ;  /* 0x00001fff07af7589 */ /* 0x000e2200000e0000 */
[C---:B------:R-:W-:Y:S01]  /*5440*/  FFMA.FTZ R162, R136.reuse, R159, -R157 ;  /* 0x0000009f88a27223 */ /* 0x040fe2000001089d */
[----:B------:R-:W-:Y:S01]  /*5450*/  FFMA.FTZ R156, R136, R155, R156 ;  /* 0x0000009b889c7223 */ /* 0x000fe2000001009c */
[C---:B------:R-:W-:Y:S01]  /*5460*/  ISETP.GT.AND P2, PT, R22.reuse, 0x1e, PT ;  /* 0x0000001e1600780c */ /* 0x040fe20003f44270 */
[----:B------:R-:W5:Y:S01]  /*5470*/  SHFL.DOWN PT, R164, R204, 0x1, 0x1f ;  /* 0x08201f00cca47f89 */ /* 0x000f6200000e0000 */
[----:B------:R-:W-:Y:S01]  /*5480*/  FADD.FTZ R162, R93, R162 ;  /* 0x000000a25da27221 */ /* 0x000fe20000010000 */
[----:B------:R-:W-:Y:S01]  /*5490*/  FADD.FTZ R156, RZ, R156 ;  /* 0x0000009cff9c7221 */ /* 0x000fe20000010000 */
[----:B------:R-:W-:Y:S01]  /*54a0*/  ISETP.GT.AND P3, PT, R22, 0xf, PT ;  /* 0x0000000f1600780c */ /* 0x000fe20003f64270 */
[----:B------:R-:W4:Y:S01]  /*54b0*/  SHFL.IDX PT, R172, R6, RZ, 0x1f ;  /* 0x00001fff06ac7589 */ /* 0x000f2200000e0000 */
[C---:B------:R-:W-:Y:S01]  /*54c0*/  FMUL.FTZ R158, R123.reuse, R162 ;  /* 0x000000a27b9e7220 */ /* 0x040fe20000410000 */
[-C--:B------:R-:W-:Y:S01]  /*54d0*/  FMUL.FTZ R157, R123, R156.reuse ;  /* 0x0000009c7b9d7220 */ /* 0x080fe20000410000 */
[----:B------:R-:W-:Y:S01]  /*54e0*/  BSSY.RECONVERGENT B0, `(.L_x_13927) ;  /* 0x0000215000007945 */ /* 0x000fe20003800200 */
[----:B------:R-:W4:Y:S01]  /*54f0*/  SHFL.DOWN PT, R210, R207, 0x1, 0x1f ;  /* 0x08201f00cfd27f89 */ /* 0x000f2200000e0000 */
[C---:B------:R-:W-:Y:S01]  /*5500*/  FFMA.FTZ R158, R137.reuse, R156, R158 ;  /* 0x0000009c899e7223 */ /* 0x040fe2000001009e */
[----:B------:R-:W-:-:S02]  /*5510*/  FFMA.FTZ R165, R137, R162, -R157 ;  /* 0x000000a289a57223 */ /* 0x000fc4000001089d */
[----:B------:R-:W4:Y:S01]  /*5520*/  SHFL.DOWN PT, R212, R206, 0x1, 0x1f ;  /* 0x08201f00ced47f89 */ /* 0x000f2200000e0000 */
[----:B------:R-:W-:Y:S01]  /*5530*/  FADD.FTZ R157, RZ, R158 ;  /* 0x0000009eff9d7221 */ /* 0x000fe20000010000 */
[----:B------:R-:W-:Y:S02]  /*5540*/  FADD.FTZ R165, R94, R165 ;  /* 0x000000a55ea57221 */ /* 0x000fe40000010000 */
[----:B-123--:R-:W1:Y:S01]  /*5550*/  SHFL.IDX PT, R205, R205, RZ, 0x1f ;  /* 0x00001fffcdcd7589 */ /* 0x00ee6200000e0000 */
[C---:B------:R-:W-:Y:S01]  /*5560*/  FMUL.FTZ R169, R133.reuse, R157 ;  /* 0x0000009d85a97220 */ /* 0x040fe20000410000 */
[----:B------:R-:W-:Y:S01]  /*5570*/  FMUL.FTZ R158, R133, R165 ;  /* 0x000000a5859e7220 */ /* 0x000fe20000410000 */
[----:B0-----:R-:W-:Y:S01]  /*5580*/  @P1 FMUL.FTZ R177, R208, R175 ;  /* 0x000000afd0b11220 */ /* 0x001fe20000410000 */
[----:B------:R-:W0:Y:S02]  /*5590*/  SHFL.IDX PT, R204, R204, RZ, 0x1f ;  /* 0x00001fffcccc7589 */ /* 0x000e2400000e0000 */
[----:B------:R-:W-:Y:S01]  /*55a0*/  FFMA.FTZ R158, R138, R157, R158 ;  /* 0x0000009d8a9e7223 */ /* 0x000fe2000001009e */
[C---:B-----5:R-:W-:Y:S01]  /*55b0*/  @P1 FMUL.FTZ R209, R164.reuse, R175 ;  /* 0x000000afa4d11220 */ /* 0x060fe20000410000 */
[----:B----4-:R-:W2:Y:S02]  /*55c0*/  SHFL.IDX PT, R207, R207, RZ, 0x1f ;  /* 0x00001fffcfcf7589 */ /* 0x010ea400000e0000 */
[----:B------:R-:W-:Y:S01]  /*55d0*/  FADD.FTZ R158, RZ, R158 ;  /* 0x0000009eff9e7221 */ /* 0x000fe20000010000 */
[-C--:B------:R-:W-:Y:S01]  /*55e0*/  @P1 FFMA.FTZ R177, R164, R172.reuse, -R177 ;  /* 0x000000aca4b11223 */ /* 0x080fe200000108b1 */
[----:B------:R-:W-:Y:S01]  /*55f0*/  @P1 FFMA.FTZ R209, R208, R172, R209 ;  /* 0x000000acd0d11223 */ /* 0x000fe200000100d1 */
[----:B------:R-:W-:Y:S01]  /*5600*/  FFMA.FTZ R164, R138, R165, -R169 ;  /* 0x000000a58aa47223 */ /* 0x000fe200000108a9 */
[----:B------:R-:W3:Y:S01]  /*5610*/  SHFL.IDX PT, R206, R206, RZ, 0x1f ;  /* 0x00001fffcece7589 */ /* 0x000ee200000e0000 */
[----:B------:R-:W-:-:S02]  /*5620*/  @P1 FADD.FTZ R172, R210, R177 ;  /* 0x000000b1d2ac1221 */ /* 0x000fc40000010000 */
[----:B------:R-:W-:Y:S01]  /*5630*/  FADD.FTZ R164, R95, R164 ;  /* 0x000000a45fa47221 */ /* 0x000fe20000010000 */
[----:B------:R-:W-:Y:S01]  /*5640*/  @P1 FADD.FTZ R175, R212, R209 ;  /* 0x000000d1d4af1221 */ /* 0x000fe20000010000 */
[-C--:B------:R-:W-:Y:S02]  /*5650*/  FMUL.FTZ R208, R172, R15.reuse ;  /* 0x0000000facd07220 */ /* 0x080fe40000410000 */
[----:B------:R-:W-:Y:S01]  /*5660*/  FMUL.FTZ R169, R139, R164 ;  /* 0x000000a48ba97220 */ /* 0x000fe20000410000 */
[----:B------:R-:W-:Y:S01]  /*5670*/  ISETP.NE.AND P1, PT, R20, RZ, PT ;  /* 0x000000ff1400720c */ /* 0x000fe20003f25270 */
[----:B------:R-:W-:Y:S01]  /*5680*/  FMUL.FTZ R177, R175, R15 ;  /* 0x0000000fafb17220 */ /* 0x000fe20000410000 */
[----:B------:R-:W-:Y:S01]  /*5690*/  FMUL.FTZ R15, R139, R158 ;  /* 0x0000009e8b0f7220 */ /* 0x000fe20000410000 */
[-C--:B------:R-:W-:Y:S02]  /*56a0*/  FFMA.FTZ R175, R175, R14.reuse, -R208 ;  /* 0x0000000eafaf7223 */ /* 0x080fe400000108d0 */
[----:B------:R-:W-:Y:S01]  /*56b0*/  FFMA.FTZ R208, R172, R14, R177 ;  /* 0x0000000eacd07223 */ /* 0x000fe200000100b1 */
[C---:B------:R-:W-:Y:S01]  /*56c0*/  FFMA.FTZ R172, R152.reuse, R158, R169 ;  /* 0x0000009e98ac7223 */ /* 0x040fe200000100a9 */
[----:B------:R-:W-:Y:S01]  /*56d0*/  FFMA.FTZ R169, R152, R164, -R15 ;  /* 0x000000a498a97223 */ /* 0x000fe2000001080f */
[----:B------:R-:W-:Y:S01]  /*56e0*/  FADD.FTZ R14, R168, R175 ;  /* 0x000000afa80e7221 */ /* 0x000fe20000010000 */
[----:B------:R-:W-:Y:S01]  /*56f0*/  FADD.FTZ R15, R167, R208 ;  /* 0x000000d0a70f7221 */ /* 0x000fe20000010000 */
[----:B------:R-:W-:Y:S01]  /*5700*/  FADD.FTZ R167, RZ, R172 ;  /* 0x000000acffa77221 */ /* 0x000fe20000010000 */
[----:B------:R-:W-:Y:S01]  /*5710*/  FADD.FTZ R169, R96, R169 ;  /* 0x000000a960a97221 */ /* 0x000fe20000010000 */
[CC--:B------:R-:W-:Y:S01]  /*5720*/  FMUL.FTZ R177, R153.reuse, R14.reuse ;  /* 0x0000000e99b17220 */ /* 0x0c0fe20000410000 */
        /* <DEDUP_REMOVED lines=63> */
[C---:B------:R-:W-:Y:S01]  /*5b20*/  FFMA.FTZ R213, R178.reuse, R211, -R214 ;  /* 0x000000d3b2d57223 */ /* 0x040fe200000108d6 */
[----:B------:R-:W-:Y:S01]  /*5b30*/  FFMA.FTZ R180, R178, R176, R181 ;  /* 0x000000b0b2b47223 */ /* 0x000fe200000100b5 */
[C---:B------:R-:W-:Y:S01]  /*5b40*/  FFMA.FTZ R183, R190.reuse, R200, -R179 ;  /* 0x000000c8beb77223 */ /* 0x040fe200000108b3 */
[----:B------:R-:W-:Y:S01]  /*5b50*/  FFMA.FTZ R181, R190, R199, R192 ;  /* 0x000000c7beb57223 */ /* 0x000fe200000100c0 */
[----:B------:R-:W-:Y:S01]  /*5b60*/  FADD.FTZ R179, R198, R213 ;  /* 0x000000d5c6b37221 */ /* 0x000fe20000010000 */
[----:B------:R-:W-:Y:S01]  /*5b70*/  FADD.FTZ R178, R197, R180 ;  /* 0x000000b4c5b27221 */ /* 0x000fe20000010000 */
        /* <DEDUP_REMOVED lines=10> */
[----:B-1----:R-:W-:Y:S01]  /*5c20*/  FMUL.FTZ R189, R205, R7 ;  /* 0x00000007cdbd7220 */ /* 0x002fe20000410000 */
[----:B------:R-:W-:Y:S01]  /*5c30*/  FADD.FTZ R185, R196, R185 ;  /* 0x000000b9c4b97221 */ /* 0x000fe20000010000 */
[----:B------:R-:W-:Y:S01]  /*5c40*/  FADD.FTZ R180, R195, R198 ;  /* 0x000000c6c3b47221 */ /* 0x000fe20000010000 */
[CC--:B------:R-:W-:Y:S01]  /*5c50*/  FMUL.FTZ R198, R205.reuse, R6.reuse ;  /* 0x00000006cdc67220 */ /* 0x0c0fe20000410000 */
[----:B0-----:R-:W-:Y:S01]  /*5c60*/  FFMA.FTZ R196, R204, R6, -R189 ;  /* 0x00000006ccc47223 */ /* 0x001fe200000108bd */
[C---:B------:R-:W-:Y:S01]  /*5c70*/  FMUL.FTZ R189, R188.reuse, R185 ;  /* 0x000000b9bcbd7220 */ /* 0x040fe20000410000 */
[----:B------:R-:W-:Y:S01]  /*5c80*/  FMUL.FTZ R188, R188, R180 ;  /* 0x000000b4bcbc7220 */ /* 0x000fe20000410000 */
[C---:B------:R-:W-:Y:S01]  /*5c90*/  FMUL.FTZ R6, R205.reuse, R4 ;  /* 0x00000004cd067220 */ /* 0x040fe20000410000 */
[----:B------:R-:W-:Y:S01]  /*5ca0*/  FMUL.FTZ R187, R205, R5 ;  /* 0x00000005cdbb7220 */ /* 0x000fe20000410000 */
[C---:B------:R-:W-:Y:S01]  /*5cb0*/  FFMA.FTZ R189, R186.reuse, R180, R189 ;  /* 0x000000b4babd7223 */ /* 0x040fe200000100bd */
[----:B------:R-:W-:Y:S01]  /*5cc0*/  FFMA.FTZ R188, R186, R185, -R188 ;  /* 0x000000b9babc7223 */ /* 0x000fe200000108bc */
[----:B------:R-:W-:Y:S01]  /*5cd0*/  FFMA.FTZ R5, R204, R5, R6 ;  /* 0x00000005cc057223 */ /* 0x000fe20000010006 */
[----:B------:R-:W-:Y:S01]  /*5ce0*/  FADD.FTZ R186, RZ, R192 ;  /* 0x000000c0ffba7221 */ /* 0x000fe20000010000 */
[----:B------:R-:W-:Y:S01]  /*5cf0*/  FADD.FTZ R194, R194, R189 ;  /* 0x000000bdc2c27221 */ /* 0x000fe20000010000 */
[----:B------:R-:W-:Y:S01]  /*5d00*/  FADD.FTZ R188, R191, R188 ;  /* 0x000000bcbfbc7221 */ /* 0x000fe20000010000 */
[----:B--2---:R-:W-:Y:S01]  /*5d10*/  FADD.FTZ R6, R207, R196 ;  /* 0x000000c4cf067221 */ /* 0x004fe20000010000 */
[----:B------:R-:W-:Y:S01]  /*5d20*/  FFMA.FTZ R4, R204, R4, -R187 ;  /* 0x00000004cc047223 */ /* 0x000fe200000108bb */
[C---:B------:R-:W-:Y:S01]  /*5d30*/  FMUL.FTZ R191, R139.reuse, R194 ;  /* 0x000000c28bbf7220 */ /* 0x040fe20000410000 */
[----:B------:R-:W-:Y:S01]  /*5d40*/  FMUL.FTZ R139, R139, R188 ;  /* 0x000000bc8b8b7220 */ /* 0x000fe20000410000 */
[----:B------:R-:W-:Y:S01]  /*5d50*/  FADD.FTZ R190, R103, R190 ;  /* 0x000000be67be7221 */ /* 0x000fe20000010000 */
[C---:B------:R-:W-:Y:S01]  /*5d60*/  FMUL.FTZ R187, R153.reuse, R186 ;  /* 0x000000ba99bb7220 */ /* 0x040fe20000410000 */
[----:B------:R-:W-:Y:S01]  /*5d70*/  FFMA.FTZ R196, R152, R188, -R191 ;  /* 0x000000bc98c47223 */ /* 0x000fe200000108bf */
[----:B------:R-:W-:Y:S01]  /*5d80*/  FFMA.FTZ R7, R204, R7, R198 ;  /* 0x00000007cc077223 */ /* 0x000fe200000100c6 */
[----:B------:R-:W-:Y:S01]  /*5d90*/  FFMA.FTZ R192, R152, R194, R139 ;  /* 0x000000c298c07223 */ /* 0x000fe2000001008b */
[-C--:B------:R-:W-:Y:S01]  /*5da0*/  FMUL.FTZ R189, R153, R190.reuse ;  /* 0x000000be99bd7220 */ /* 0x080fe20000410000 */
[----:B------:R-:W-:Y:S01]  /*5db0*/  FADD.FTZ R152, R151, R196 ;  /* 0x000000c497987221 */ /* 0x000fe20000010000 */
[----:B------:R-:W-:Y:S01]  /*5dc0*/  FFMA.FTZ R151, R0, R163, RZ ;  /* 0x000000a300977223 */ /* 0x000fe200000100ff */
[----:B------:R-:W-:Y:S01]  /*5dd0*/  FFMA.FTZ R153, R132, R190, -R187 ;  /* 0x000000be84997223 */ /* 0x000fe200000108bb */
[----:B---3--:R-:W-:Y:S01]  /*5de0*/  FADD.FTZ R7, R206, R7 ;  /* 0x00000007ce077221 */ /* 0x008fe20000010000 */
[----:B------:R-:W-:Y:S01]  /*5df0*/  FFMA.FTZ R187, R0, -R3, RZ ;  /* 0x8000000300bb7223 */ /* 0x000fe200000100ff */
[----:B------:R-:W-:Y:S01]  /*5e00*/  FADD.FTZ R129, R129, R192 ;  /* 0x000000c081817221 */ /* 0x000fe20000010000 */
[C---:B------:R-:W-:Y:S01]  /*5e10*/  FMUL.FTZ R139, R133.reuse, R152 ;  /* 0x00000098858b7220 */ /* 0x040fe20000410000 */
[C---:B------:R-:W-:Y:S01]  /*5e20*/  FFMA.FTZ R192, R74.reuse, R161, R151 ;  /* 0x000000a14ac07223 */ /* 0x040fe20000010097 */
[----:B------:R-:W-:Y:S01]  /*5e30*/  FFMA.FTZ R187, R74, -R2, R187 ;  /* 0x800000024abb7223 */ /* 0x000fe200000100bb */
[-C--:B------:R-:W-:Y:S01]  /*5e40*/  FMUL.FTZ R133, R133, R129.reuse ;  /* 0x0000008185857220 */ /* 0x080fe20000410000 */
[----:B------:R0:W-:Y:S01]  /*5e50*/  @!P1 STS.128 [UR9+0x1980], R4 ;  /* 0x00198004ff009988 */ /* 0x0001e20008000c09 */
[----:B------:R-:W-:Y:S01]  /*5e60*/  FFMA.FTZ R139, R138, R129, R139 ;  /* 0x000000818a8b7223 */ /* 0x000fe2000001008b */
[----:B------:R-:W-:Y:S01]  /*5e70*/  FADD.FTZ R161, -R90, R161 ;  /* 0x000000a15aa17221 */ /* 0x000fe20000010100 */
[----:B------:R-:W-:Y:S01]  /*5e80*/  FFMA.FTZ R133, R138, R152, -R133 ;  /* 0x000000988a857223 */ /* 0x000fe20000010885 */
[----:B------:R-:W-:Y:S01]  /*5e90*/  FFMA.FTZ R132, R132, R186, R189 ;  /* 0x000000ba84847223 */ /* 0x000fe200000100bd */
[----:B------:R-:W-:Y:S01]  /*5ea0*/  FADD.FTZ R122, R122, R139 ;  /* 0x0000008b7a7a7221 */ /* 0x000fe20000010000 */
[----:B------:R-:W-:Y:S01]  /*5eb0*/  FADD.FTZ R153, R104, R153 ;  /* 0x0000009968997221 */ /* 0x000fe20000010000 */
[----:B------:R-:W-:Y:S01]  /*5ec0*/  FADD.FTZ R150, R150, R133 ;  /* 0x0000008596967221 */ /* 0x000fe20000010000 */
[----:B------:R-:W-:-:S04]  /*5ed0*/  FMUL.FTZ R133, R9, R201 ;  /* 0x000000c909857220 */ /* 0x000fc80000410000 */
[----:B------:R-:W-:Y:S01]  /*5ee0*/  FFMA.FTZ R133, R8, R203, -R133 ;  /* 0x000000cb08857223 */ /* 0x000fe20000010885 */
[C---:B0-----:R-:W-:Y:S01]  /*5ef0*/  FFMA.FTZ R5, R75.reuse, R160, R192 ;  /* 0x000000a04b057223 */ /* 0x041fe200000100c0 */
[----:B------:R-:W-:Y:S01]  /*5f00*/  FFMA.FTZ R4, R75, -R154, R187 ;  /* 0x8000009a4b047223 */ /* 0x000fe200000100bb */
[----:B------:R-:W-:Y:S01]  /*5f10*/  FADD.FTZ R160, -R91, R160 ;  /* 0x000000a05ba07221 */ /* 0x000fe20000010100 */
[----:B------:R-:W-:Y:S01]  /*5f20*/  FADD.FTZ R187, -R98, R177 ;  /* 0x000000b162bb7221 */ /* 0x000fe20000010100 */
[C---:B------:R-:W-:Y:S01]  /*5f30*/  FFMA.FTZ R6, R76.reuse, R159, R5 ;  /* 0x0000009f4c067223 */ /* 0x040fe20000010005 */
[----:B------:R-:W-:Y:S01]  /*5f40*/  FFMA.FTZ R5, R76, -R155, R4 ;  /* 0x8000009b4c057223 */ /* 0x000fe20000010004 */
[C---:B------:R-:W-:Y:S01]  /*5f50*/  FMUL.FTZ R4, R123.reuse, R122 ;  /* 0x0000007a7b047220 */ /* 0x040fe20000410000 */
[----:B------:R-:W-:Y:S01]  /*5f60*/  FMUL.FTZ R123, R123, R150 ;  /* 0x000000967b7b7220 */ /* 0x000fe20000410000 */
        /* <DEDUP_REMOVED lines=11> */
[-C--:B------:R-:W-:Y:S01]  /*6020*/  FMUL.FTZ R135, R135, R148.reuse ;  /* 0x0000009487877220 */ /* 0x080fe20000410000 */
[C---:B------:R-:W-:Y:S01]  /*6030*/  FFMA.FTZ R6, R80.reuse, R169, R7 ;  /* 0x000000a950067223 */ /* 0x040fe20000010007 */
[----:B------:R-:W-:Y:S01]  /*6040*/  FFMA.FTZ R7, R80, -R167, R4 ;  /* 0x800000a750077223 */ /* 0x000fe20000010004 */
[C---:B------:R-:W-:Y:S01]  /*6050*/  FFMA.FTZ R4, R136.reuse, R148, R5 ;  /* 0x0000009488047223 */ /* 0x040fe20000010005 */
[----:B------:R-:W-:Y:S01]  /*6060*/  FFMA.FTZ R135, R136, R138, -R135 ;  /* 0x0000008a88877223 */ /* 0x000fe20000010887 */
[C---:B------:R-:W-:Y:S01]  /*6070*/  FFMA.FTZ R5, R81.reuse, R172, R6 ;  /* 0x000000ac51057223 */ /* 0x040fe20000010006 */
[----:B------:R-:W-:Y:S01]  /*6080*/  FFMA.FTZ R6, R81, -R168, R7 ;  /* 0x800000a851067223 */ /* 0x000fe20000010007 */
[----:B------:R-:W-:Y:S01]  /*6090*/  FADD.FTZ R136, R147, R4 ;  /* 0x0000000493887221 */ /* 0x000fe20000010000 */
[----:B------:R-:W-:Y:S01]  /*60a0*/  FMUL.FTZ R123, R9, R203 ;  /* 0x000000cb097b7220 */ /* 0x000fe20000410000 */
        /* <DEDUP_REMOVED lines=8> */
[----:B------:R-:W-:Y:S01]  /*6130*/  FFMA.FTZ R198, R84, R209, R7 ;  /* 0x000000d154c67223 */ /* 0x000fe20000010007 */
[----:B------:R-:W-:Y:S01]  /*6140*/  FADD.FTZ R209, -R100, R209 ;  /* 0x000000d164d17221 */ /* 0x000fe20000010100 */
[----:B------:R-:W-:Y:S01]  /*6150*/  FMUL.FTZ R7, R64, R201 ;  /* 0x000000c940077220 */ /* 0x000fe20000410000 */
[----:B------:R-:W-:Y:S01]  /*6160*/  FFMA.FTZ R204, R84, -R202, R5 ;  /* 0x800000ca54cc7223 */ /* 0x000fe20000010005 */
[----:B------:R-:W-:Y:S01]  /*6170*/  FADD.FTZ R212, -R99, R212 ;  /* 0x000000d463d47221 */ /* 0x000fe20000010100 */
[C---:B------:R-:W-:Y:S01]  /*6180*/  FMUL.FTZ R5, R209.reuse, R4 ;  /* 0x00000004d1057220 */ /* 0x040fe20000410000 */
[-C--:B------:R-:W-:Y:S01]  /*6190*/  FFMA.FTZ R4, R209, R7.reuse, R6 ;  /* 0x00000007d1047223 */ /* 0x080fe20000010006 */
[C---:B------:R-:W-:Y:S01]  /*61a0*/  FMUL.FTZ R192, R202.reuse, R7 ;  /* 0x00000007cac07220 */ /* 0x040fe20000410000 */
[C---:B------:R-:W-:Y:S01]  /*61b0*/  FMUL.FTZ R6, R131.reuse, R146 ;  /* 0x0000009283067220 */ /* 0x040fe20000410000 */
[----:B------:R-:W-:Y:S01]  /*61c0*/  FFMA.FTZ R202, R202, R133, R5 ;  /* 0x00000085caca7223 */ /* 0x000fe20000010005 */
[----:B------:R-:W-:Y:S01]  /*61d0*/  FMUL.FTZ R131, R131, R136 ;  /* 0x0000008883837220 */ /* 0x000fe20000410000 */
[----:B------:R-:W-:Y:S01]  /*61e0*/  FMUL.FTZ R133, R61, R211 ;  /* 0x000000d33d857220 */ /* 0x000fe20000410000 */
[----:B------:R-:W-:Y:S01]  /*61f0*/  FADD.FTZ R70, R7, R70 ;  /* 0x0000004607467221 */ /* 0x000fe20000010000 */
[----:B------:R-:W-:Y:S01]  /*6200*/  FMUL.FTZ R7, R61, R176 ;  /* 0x000000b03d077220 */ /* 0x000fe20000410000 */
[C---:B------:R-:W-:Y:S01]  /*6210*/  FFMA.FTZ R131, R145.reuse, R146, -R131 ;  /* 0x0000009291837223 */ /* 0x040fe20000010883 */
[----:B------:R-:W-:Y:S01]  /*6220*/  FMUL.FTZ R135, R208, R133 ;  /* 0x00000085d0877220 */ /* 0x000fe20000410000 */
[----:B------:R-:W-:Y:S01]  /*6230*/  FFMA.FTZ R196, R145, R136, R6 ;  /* 0x0000008891c47223 */ /* 0x000fe20000010006 */
[----:B------:R-:W-:Y:S01]  /*6240*/  FFMA.FTZ R5, R209, R203, -R192 ;  /* 0x000000cbd1057223 */ /* 0x000fe200000108c0 */
[----:B------:R-:W-:Y:S01]  /*6250*/  FADD.FTZ R105, R7, R105 ;  /* 0x0000006907697221 */ /* 0x000fe20000010000 */
[-C--:B------:R-:W-:Y:S01]  /*6260*/  FFMA.FTZ R6, R212, R7.reuse, R135 ;  /* 0x00000007d4067223 */ /* 0x080fe20000010087 */
[----:B------:R-:W-:Y:S01]  /*6270*/  FADD.FTZ R192, R128, R131 ;  /* 0x0000008380c07221 */ /* 0x000fe20000010000 */
[----:B------:R-:W-:Y:S01]  /*6280*/  FMUL.FTZ R7, R208, R7 ;  /* 0x00000007d0077220 */ /* 0x000fe20000410000 */
[----:B------:R-:W-:Y:S01]  /*6290*/  FADD.FTZ R128, R119, R196 ;  /* 0x000000c477807221 */ /* 0x000fe20000010000 */
[----:B------:R-:W-:Y:S01]  /*62a0*/  FMUL.FTZ R123, R9, R176 ;  /* 0x000000b0097b7220 */ /* 0x000fe20000410000 */
[----:B------:R-:W-:Y:S01]  /*62b0*/  FMUL.FTZ R137, R63, R210 ;  /* 0x000000d23f897220 */ /* 0x000fe20000410000 */
[C---:B------:R-:W-:Y:S01]  /*62c0*/  FMUL.FTZ R196, R121.reuse, R192 ;  /* 0x000000c079c47220 */ /* 0x040fe20000410000 */
[----:B------:R-:W-:Y:S01]  /*62d0*/  FFMA.FTZ R7, R212, R133, -R7 ;  /* 0x00000085d4077223 */ /* 0x000fe20000010807 */
[----:B------:R-:W-:Y:S01]  /*62e0*/  FMUL.FTZ R121, R121, R128 ;  /* 0x0000008079797220 */ /* 0x000fe20000410000 */
[----:B------:R-:W-:Y:S01]  /*62f0*/  FFMA.FTZ R139, R8, R211, -R123 ;  /* 0x000000d3088b7223 */ /* 0x000fe2000001087b */
[----:B------:R-:W-:Y:S01]  /*6300*/  FFMA.FTZ R133, R85, R200, R198 ;  /* 0x000000c855857223 */ /* 0x000fe200000100c6 */
[----:B------:R-:W-:Y:S01]  /*6310*/  FMUL.FTZ R123, R63, R174 ;  /* 0x000000ae3f7b7220 */ /* 0x000fe20000410000 */
[----:B------:R-:W-:Y:S01]  /*6320*/  FADD.FTZ R200, -R101, R200 ;  /* 0x000000c865c87221 */ /* 0x000fe20000010100 */
[----:B------:R-:W-:Y:S01]  /*6330*/  FMUL.FTZ R135, R199, R137 ;  /* 0x00000089c7877220 */ /* 0x000fe20000410000 */
[C---:B------:R-:W-:Y:S01]  /*6340*/  FFMA.FTZ R121, R143.reuse, R192, -R121 ;  /* 0x000000c08f797223 */ /* 0x040fe20000010879 */
[----:B------:R-:W-:Y:S01]  /*6350*/  FFMA.FTZ R119, R143, R128, R196 ;  /* 0x000000808f777223 */ /* 0x000fe200000100c4 */
[----:B------:R-:W-:Y:S01]  /*6360*/  FADD.FTZ R106, R123, R106 ;  /* 0x0000006a7b6a7221 */ /* 0x000fe20000010000 */
[-C--:B------:R-:W-:Y:S01]  /*6370*/  FFMA.FTZ R135, R200, R123.reuse, R135 ;  /* 0x0000007bc8877223 */ /* 0x080fe20000010087 */
        /* <DEDUP_REMOVED lines=8> */
[-C--:B------:R-:W-:Y:S01]  /*6400*/  FFMA.FTZ R196, R8, R210.reuse, -R131 ;  /* 0x000000d208c47223 */ /* 0x080fe20000010883 */
[----:B------:R-:W-:Y:S01]  /*6410*/  FMUL.FTZ R131, R9, R210 ;  /* 0x000000d209837220 */ /* 0x000fe20000410000 */
[C---:B------:R-:W-:Y:S01]  /*6420*/  FFMA.FTZ R134, R144.reuse, R121, -R134 ;  /* 0x0000007990867223 */ /* 0x040fe20000010886 */
[----:B------:R-:W-:Y:S01]  /*6430*/  FFMA.FTZ R123, R144, R119, R123 ;  /* 0x00000077907b7223 */ /* 0x000fe2000001007b */
[C---:B------:R-:W-:Y:S01]  /*6440*/  FFMA.FTZ R211, R8.reuse, R176, R211 ;  /* 0x000000b008d37223 */ /* 0x040fe200000100d3 */
[----:B------:R-:W-:Y:S01]  /*6450*/  FFMA.FTZ R131, R8, R174, R131 ;  /* 0x000000ae08837223 */ /* 0x000fe20000010083 */
[----:B------:R-:W-:Y:S01]  /*6460*/  FADD.FTZ R141, R141, R134 ;  /* 0x000000868d8d7221 */ /* 0x000fe20000010000 */
[----:B------:R-:W-:Y:S01]  /*6470*/  FADD.FTZ R142, R142, R123 ;  /* 0x0000007b8e8e7221 */ /* 0x000fe20000010000 */
[----:B------:R-:W-:Y:S01]  /*6480*/  FMUL.FTZ R211, R212, R211 ;  /* 0x000000d3d4d37220 */ /* 0x000fe20000410000 */
[----:B------:R-:W-:Y:S01]  /*6490*/  FMUL.FTZ R200, R200, R131 ;  /* 0x00000083c8c87220 */ /* 0x000fe20000410000 */
[----:B------:R-:W-:Y:S01]  /*64a0*/  FMUL.FTZ R140, R52, R141 ;  /* 0x0000008d348c7220 */ /* 0x000fe20000410000 */
[----:B------:R-:W-:Y:S01]  /*64b0*/  FADD.FTZ R134, -R89, R163 ;  /* 0x000000a359867221 */ /* 0x000fe20000010100 */
[----:B------:R-:W-:Y:S01]  /*64c0*/  FMUL.FTZ R144, R54, R121 ;  /* 0x0000007936907220 */ /* 0x000fe20000410000 */
[----:B------:R-:W-:Y:S01]  /*64d0*/  FMUL.FTZ R123, R52, R142 ;  /* 0x0000008e347b7220 */ /* 0x000fe20000410000 */
[----:B------:R-:W-:Y:S01]  /*64e0*/  FMUL.FTZ R143, R3, R140 ;  /* 0x0000008c038f7220 */ /* 0x000fe20000410000 */
[----:B------:R-:W-:Y:S01]  /*64f0*/  FFMA.FTZ R211, R208, R139, R211 ;  /* 0x0000008bd0d37223 */ /* 0x000fe200000100d3 */
[----:B------:R-:W-:Y:S01]  /*6500*/  FFMA.FTZ R139, R85, -R199, R204 ;  /* 0x800000c7558b7223 */ /* 0x000fe200000100cc */
[----:B------:R-:W-:Y:S01]  /*6510*/  FFMA.FTZ R199, R199, R196, R200 ;  /* 0x000000c4c7c77223 */ /* 0x000fe200000100c8 */
[----:B------:R-:W-:Y:S01]  /*6520*/  FMUL.FTZ R130, R54, R119 ;  /* 0x0000007736827220 */ /* 0x000fe20000410000 */
[----:B------:R-:W-:Y:S01]  /*6530*/  FMUL.FTZ R196, R2, R144 ;  /* 0x0000009002c47220 */ /* 0x000fe20000410000 */
[CC--:B------:R-:W-:Y:S01]  /*6540*/  FFMA.FTZ R143, R134.reuse, R123.reuse, R143 ;  /* 0x0000007b868f7223 */ /* 0x0c0fe2000001008f */
[----:B------:R-:W-:Y:S01]  /*6550*/  FMUL.FTZ R145, R3, R123 ;  /* 0x0000007b03917220 */ /* 0x000fe20000410000 */
[----:B------:R-:W-:Y:S01]  /*6560*/  FMUL.FTZ R131, R53, R128 ;  /* 0x0000008035837220 */ /* 0x000fe20000410000 */
[----:B------:R-:W-:Y:S01]  /*6570*/  FFMA.FTZ R202, R37, R201, R202 ;  /* 0x000000c925ca7223 */ /* 0x000fe200000100ca */
[----:B------:R-:W-:Y:S01]  /*6580*/  FFMA.FTZ R196, R161, R130, R196 ;  /* 0x00000082a1c47223 */ /* 0x000fe200000100c4 */
[----:B------:R-:W-:Y:S01]  /*6590*/  FADD.FTZ R143, RZ, R143 ;  /* 0x0000008fff8f7221 */ /* 0x000fe20000010000 */
[----:B------:R-:W-:Y:S01]  /*65a0*/  FFMA.FTZ R145, R134, R140, -R145 ;  /* 0x0000008c86917223 */ /* 0x000fe20000010891 */
[----:B------:R-:W-:Y:S01]  /*65b0*/  FMUL.FTZ R147, R53, R192 ;  /* 0x000000c035937220 */ /* 0x000fe20000410000 */
[----:B------:R-:W-:Y:S01]  /*65c0*/  FMUL.FTZ R149, R154, R131 ;  /* 0x000000839a957220 */ /* 0x000fe20000410000 */
[----:B------:R-:W-:Y:S01]  /*65d0*/  FMUL.FTZ R140, R56, R136 ;  /* 0x00000088388c7220 */ /* 0x000fe20000410000 */
[----:B------:R-:W-:Y:S01]  /*65e0*/  FADD.FTZ R73, R202, R73 ;  /* 0x00000049ca497221 */ /* 0x000fe20000010000 */
[----:B------:R-:W-:Y:S01]  /*65f0*/  FADD.FTZ R143, R143, R196 ;  /* 0x000000c48f8f7221 */ /* 0x000fe20000010000 */
[----:B------:R-:W-:Y:S01]  /*6600*/  FMUL.FTZ R198, R2, R130 ;  /* 0x0000008202c67220 */ /* 0x000fe20000410000 */
[-C--:B------:R-:W-:Y:S01]  /*6610*/  FFMA.FTZ R196, R160, R147.reuse, -R149 ;  /* 0x00000093a0c47223 */ /* 0x080fe20000010895 */
[----:B------:R-:W-:Y:S01]  /*6620*/  FADD.FTZ R159, -R92, R159 ;  /* 0x0000009f5c9f7221 */ /* 0x000fe20000010100 */
[----:B------:R-:W-:Y:S01]  /*6630*/  FMUL.FTZ R200, R56, R146 ;  /* 0x0000009238c87220 */ /* 0x000fe20000410000 */
[----:B------:R-:W-:Y:S01]  /*6640*/  FMUL.FTZ R202, R155, R140 ;  /* 0x0000008c9bca7220 */ /* 0x000fe20000410000 */
[----:B------:R-:W-:Y:S01]  /*6650*/  FMUL.FTZ R147, R154, R147 ;  /* 0x000000939a937220 */ /* 0x000fe20000410000 */
[----:B------:R-:W-:Y:S01]  /*6660*/  FFMA.FTZ R198, R161, R144, -R198 ;  /* 0x00000090a1c67223 */ /* 0x000fe200000108c6 */
[----:B------:R-:W-:Y:S01]  /*6670*/  FADD.FTZ R145, RZ, R145 ;  /* 0x00000091ff917221 */ /* 0x000fe20000010000 */
        /* <DEDUP_REMOVED lines=8> */
[----:B------:R-:W-:Y:S01]  /*6700*/  FADD.FTZ R162, -R93, R162 ;  /* 0x000000a25da27221 */ /* 0x000fe20000010100 */
[----:B------:R-:W-:Y:S01]  /*6710*/  FMUL.FTZ R198, R156, R149 ;  /* 0x000000959cc67220 */ /* 0x000fe20000410000 */
[----:B------:R-:W-:Y:S01]  /*6720*/  FADD.FTZ R144, R144, R147 ;  /* 0x0000009390907221 */ /* 0x000fe20000010000 */
[-C--:B------:R-:W-:Y:S01]  /*6730*/  FMUL.FTZ R151, R156, R143.reuse ;  /* 0x0000008f9c977220 */ /* 0x080fe20000410000 */
[----:B------:R-:W-:Y:S01]  /*6740*/  FFMA.FTZ R211, R34, R176, R211 ;  /* 0x000000b022d37223 */ /* 0x000fe200000100d3 */
[----:B------:R-:W-:Y:S01]  /*6750*/  FFMA.FTZ R147, R162, R143, R198 ;  /* 0x0000008fa2937223 */ /* 0x000fe200000100c6 */
[----:B------:R-:W-:Y:S01]  /*6760*/  FFMA.FTZ R208, R36, R174, R199 ;  /* 0x000000ae24d07223 */ /* 0x000fe200000100c7 */
[----:B------:R-:W-:Y:S01]  /*6770*/  FADD.FTZ R145, R145, R196 ;  /* 0x000000c491917221 */ /* 0x000fe20000010000 */
[----:B------:R-:W-:Y:S01]  /*6780*/  FADD.FTZ R165, -R94, R165 ;  /* 0x000000a55ea57221 */ /* 0x000fe20000010100 */
[----:B------:R-:W-:Y:S01]  /*6790*/  FADD.FTZ R147, R144, R147 ;  /* 0x0000009390937221 */ /* 0x000fe20000010000 */
[C---:B------:R-:W-:Y:S01]  /*67a0*/  FMUL.FTZ R144, R58.reuse, R122 ;  /* 0x0000007a3a907220 */ /* 0x040fe20000410000 */
[----:B------:R-:W-:Y:S01]  /*67b0*/  FMUL.FTZ R174, R58, R150 ;  /* 0x000000963aae7220 */ /* 0x000fe20000410000 */
[----:B------:R-:W-:Y:S01]  /*67c0*/  FFMA.FTZ R196, R162, R149, -R151 ;  /* 0x00000095a2c47223 */ /* 0x000fe20000010897 */
[----:B------:R-:W-:Y:S01]  /*67d0*/  FADD.FTZ R145, R145, R202 ;  /* 0x000000ca91917221 */ /* 0x000fe20000010000 */
[----:B------:R-:W-:Y:S01]  /*67e0*/  FMUL.FTZ R176, R157, R144 ;  /* 0x000000909db07220 */ /* 0x000fe20000410000 */
[----:B------:R-:W-:Y:S01]  /*67f0*/  FMUL.FTZ R151, R57, R152 ;  /* 0x0000009839977220 */ /* 0x000fe20000410000 */
[----:B------:R-:W-:Y:S01]  /*6800*/  FMUL.FTZ R200, R62, R179 ;  /* 0x000000b33ec87220 */ /* 0x000fe20000410000 */
[----:B------:R-:W-:Y:S01]  /*6810*/  FADD.FTZ R196, R145, R196 ;  /* 0x000000c491c47221 */ /* 0x000fe20000010000 */
[-C--:B------:R-:W-:Y:S01]  /*6820*/  FFMA.FTZ R149, R165, R174.reuse, -R176 ;  /* 0x000000aea5957223 */ /* 0x080fe200000108b0 */
[----:B------:R-:W-:Y:S01]  /*6830*/  FMUL.FTZ R174, R157, R174 ;  /* 0x000000ae9dae7220 */ /* 0x000fe20000410000 */
[----:B------:R-:W-:Y:S01]  /*6840*/  FMUL.FTZ R145, R57, R129 ;  /* 0x0000008139917220 */ /* 0x000fe20000410000 */
[----:B------:R-:W-:Y:S01]  /*6850*/  FADD.FTZ R164, -R95, R164 ;  /* 0x000000a45fa47221 */ /* 0x000fe20000010100 */
[----:B------:R-:W-:Y:S01]  /*6860*/  FMUL.FTZ R163, R158, R151 ;  /* 0x000000979ea37220 */ /* 0x000fe20000410000 */
[----:B------:R-:W-:Y:S01]  /*6870*/  FFMA.FTZ R174, R165, R144, R174 ;  /* 0x00000090a5ae7223 */ /* 0x000fe200000100ae */
[----:B------:R-:W-:Y:S01]  /*6880*/  FMUL.FTZ R198, R62, R178 ;  /* 0x000000b23ec67220 */ /* 0x000fe20000410000 */
[----:B------:R-:W-:Y:S01]  /*6890*/  FMUL.FTZ R202, R175, R200 ;  /* 0x000000c8afca7220 */ /* 0x000fe20000410000 */
[-C--:B------:R-:W-:Y:S01]  /*68a0*/  FMUL.FTZ R176, R158, R145.reuse ;  /* 0x000000919eb07220 */ /* 0x080fe20000410000 */
[----:B------:R-:W-:Y:S01]  /*68b0*/  FADD.FTZ R147, R147, R174 ;  /* 0x000000ae93937221 */ /* 0x000fe20000010000 */
[----:B------:R-:W-:Y:S01]  /*68c0*/  FFMA.FTZ R174, R164, R145, R163 ;  /* 0x00000091a4ae7223 */ /* 0x000fe200000100a3 */
[----:B------:R-:W-:Y:S01]  /*68d0*/  FADD.FTZ R107, R198, R107 ;  /* 0x0000006bc66b7221 */ /* 0x000fe20000010000 */
[-C--:B------:R-:W-:Y:S01]  /*68e0*/  FFMA.FTZ R204, R187, R198.reuse, R202 ;  /* 0x000000c6bbcc7223 */ /* 0x080fe200000100ca */
[----:B------:R-:W-:Y:S01]  /*68f0*/  FFMA.FTZ R176, R164, R151, -R176 ;  /* 0x00000097a4b07223 */ /* 0x000fe200000108b0 */
        /* <DEDUP_REMOVED lines=9> */
[----:B------:R-:W-:Y:S01]  /*6990*/  FADD.FTZ R149, R149, R176 ;  /* 0x000000b095957221 */ /* 0x000fe20000010000 */
[----:B------:R-:W-:Y:S01]  /*69a0*/  FMUL.FTZ R163, R60, R185 ;  /* 0x000000b93ca37220 */ /* 0x000fe20000410000 */
[-C--:B------:R-:W-:Y:S01]  /*69b0*/  FFMA.FTZ R198, R169, R196.reuse, -R198 ;  /* 0x000000c4a9c67223 */ /* 0x080fe200000108c6 */
[----:B------:R-:W-:Y:S01]  /*69c0*/  FMUL.FTZ R196, R167, R196 ;  /* 0x000000c4a7c47220 */ /* 0x000fe20000410000 */
[----:B------:R-:W-:Y:S01]  /*69d0*/  FFMA.FTZ R176, R8, R179, -R147 ;  /* 0x000000b308b07223 */ /* 0x000fe20000010893 */
[----:B------:R-:W-:Y:S01]  /*69e0*/  FMUL.FTZ R147, R60, R180 ;  /* 0x000000b43c937220 */ /* 0x000fe20000410000 */
        /* <DEDUP_REMOVED lines=8> */
[----:B------:R-:W-:Y:S01]  /*6a70*/  FADD.FTZ R43, R208, R43 ;  /* 0x0000002bd02b7221 */ /* 0x000fe20000010000 */
[----:B------:R-:W-:Y:S01]  /*6a80*/  FMUL.FTZ R163, R9, R173 ;  /* 0x000000ad09a37220 */ /* 0x000fe20000410000 */
[----:B------:R-:W-:Y:S01]  /*6a90*/  FADD.FTZ R151, R151, R196 ;  /* 0x000000c497977221 */ /* 0x000fe20000010000 */
[----:B------:R-:W-:Y:S01]  /*6aa0*/  FADD.FTZ R149, R149, R200 ;  /* 0x000000c895957221 */ /* 0x000fe20000010000 */
[----:B------:R-:W-:Y:S01]  /*6ab0*/  FFMA.FTZ R196, R86, R183, R133 ;  /* 0x000000b756c47223 */ /* 0x000fe20000010085 */
[C---:B------:R-:W-:Y:S01]  /*6ac0*/  FMUL.FTZ R198, R66.reuse, R173 ;  /* 0x000000ad42c67220 */ /* 0x040fe20000410000 */
[----:B------:R-:W-:Y:S01]  /*6ad0*/  FADD.FTZ R151, R151, R204 ;  /* 0x000000cc97977221 */ /* 0x000fe20000010000 */
[----:B------:R-:W-:Y:S01]  /*6ae0*/  FADD.FTZ R206, R149, R206 ;  /* 0x000000ce95ce7221 */ /* 0x000fe20000010000 */
[----:B------:R-:W-:Y:S01]  /*6af0*/  FMUL.FTZ R204, R66, R171 ;  /* 0x000000ab42cc7220 */ /* 0x000fe20000410000 */
[----:B------:R-:W-:Y:S01]  /*6b00*/  FMUL.FTZ R149, R65, R170 ;  /* 0x000000aa41957220 */ /* 0x000fe20000410000 */
[----:B------:R-:W-:Y:S01]  /*6b10*/  FADD.FTZ R151, R151, R6 ;  /* 0x0000000697977221 */ /* 0x000fe20000010000 */
[----:B------:R-:W-:Y:S01]  /*6b20*/  FADD.FTZ R206, R206, R7 ;  /* 0x00000007cece7221 */ /* 0x000fe20000010000 */
[----:B------:R-:W-:Y:S01]  /*6b30*/  FADD.FTZ R183, -R102, R183 ;  /* 0x000000b766b77221 */ /* 0x000fe20000010100 */
[----:B------:R-:W-:Y:S01]  /*6b40*/  FMUL.FTZ R208, R181, R204 ;  /* 0x000000ccb5d07220 */ /* 0x000fe20000410000 */
[----:B------:R-:W-:Y:S01]  /*6b50*/  FADD.FTZ R4, R151, R4 ;  /* 0x0000000497047221 */ /* 0x000fe20000010000 */
[----:B------:R-:W-:Y:S01]  /*6b60*/  FFMA.FTZ R7, R87, R190, R196 ;  /* 0x000000be57077223 */ /* 0x000fe200000100c4 */
[----:B------:R-:W-:Y:S01]  /*6b70*/  FMUL.FTZ R133, R65, R166 ;  /* 0x000000a641857220 */ /* 0x000fe20000410000 */
[----:B------:R-:W-:Y:S01]  /*6b80*/  FADD.FTZ R190, -R103, R190 ;  /* 0x000000be67be7221 */ /* 0x000fe20000010100 */
[----:B------:R-:W-:Y:S01]  /*6b90*/  FMUL.FTZ R151, R186, R149 ;  /* 0x00000095ba977220 */ /* 0x000fe20000410000 */
[----:B------:R-:W-:Y:S01]  /*6ba0*/  FADD.FTZ R206, R206, R5 ;  /* 0x00000005cece7221 */ /* 0x000fe20000010000 */
[----:B------:R-:W-:Y:S01]  /*6bb0*/  FFMA.FTZ R200, R8, R171, -R163 ;  /* 0x000000ab08c87223 */ /* 0x000fe200000108a3 */
[-C--:B------:R-:W-:Y:S01]  /*6bc0*/  FFMA.FTZ R163, R183, R198.reuse, R208 ;  /* 0x000000c6b7a37223 */ /* 0x080fe200000100d0 */
[----:B------:R-:W-:Y:S01]  /*6bd0*/  FMUL.FTZ R208, R181, R198 ;  /* 0x000000c6b5d07220 */ /* 0x000fe20000410000 */
[-C--:B------:R-:W-:Y:S01]  /*6be0*/  FMUL.FTZ R196, R186, R133.reuse ;  /* 0x00000085bac47220 */ /* 0x080fe20000410000 */
[----:B------:R-:W-:Y:S01]  /*6bf0*/  FADD.FTZ R41, R133, R41 ;  /* 0x0000002985297221 */ /* 0x000fe20000010000 */
[----:B------:R-:W-:Y:S01]  /*6c00*/  FFMA.FTZ R6, R190, R133, R151 ;  /* 0x00000085be067223 */ /* 0x000fe20000010097 */
[----:B------:R-:W-:Y:S01]  /*6c10*/  FADD.FTZ R137, R206, R137 ;  /* 0x00000089ce897221 */ /* 0x000fe20000010000 */
[----:B------:R-:W-:Y:S01]  /*6c20*/  FMUL.FTZ R206, R67, R14 ;  /* 0x0000000e43ce7220 */ /* 0x000fe20000410000 */
[----:B------:R-:W-:Y:S01]  /*6c30*/  FADD.FTZ R133, RZ, R132 ;  /* 0x00000084ff857221 */ /* 0x000fe20000010000 */
[----:B------:R-:W-:Y:S01]  /*6c40*/  FFMA.FTZ R208, R183, R204, -R208 ;  /* 0x000000ccb7d07223 */ /* 0x000fe200000108d0 */
[----:B------:R-:W-:Y:S01]  /*6c50*/  FFMA.FTZ R196, R190, R149, -R196 ;  /* 0x00000095bec47223 */ /* 0x000fe200000108c4 */
[----:B------:R-:W-:Y:S01]  /*6c60*/  FADD.FTZ R4, R4, R135 ;  /* 0x0000008704047221 */ /* 0x000fe20000010000 */
[----:B------:R-:W-:Y:S01]  /*6c70*/  FMUL.FTZ R204, R67, R15 ;  /* 0x0000000f43cc7220 */ /* 0x000fe20000410000 */
[----:B------:R-:W-:Y:S01]  /*6c80*/  FADD.FTZ R149, -R104, R153 ;  /* 0x0000009968957221 */ /* 0x000fe20000010100 */
[----:B------:R-:W-:Y:S01]  /*6c90*/  FMUL.FTZ R210, R133, R206 ;  /* 0x000000ce85d27220 */ /* 0x000fe20000410000 */
[----:B------:R-:W-:Y:S01]  /*6ca0*/  FFMA.FTZ R132, R88, R153, R7 ;  /* 0x0000009958847223 */ /* 0x000fe20000010007 */
[----:B------:R-:W-:Y:S01]  /*6cb0*/  FMUL.FTZ R179, R9, R179 ;  /* 0x000000b309b37220 */ /* 0x000fe20000410000 */
[----:B------:R-:W-:Y:S01]  /*6cc0*/  FADD.FTZ R163, R4, R163 ;  /* 0x000000a304a37221 */ /* 0x000fe20000010000 */
[----:B------:R-:W-:Y:S01]  /*6cd0*/  FADD.FTZ R42, R204, R42 ;  /* 0x0000002acc2a7221 */ /* 0x000fe20000010000 */
[-C--:B------:R-:W-:Y:S01]  /*6ce0*/  FFMA.FTZ R7, R149, R204.reuse, R210 ;  /* 0x000000cc95077223 */ /* 0x080fe200000100d2 */
[----:B------:R-:W-:Y:S01]  /*6cf0*/  FFMA.FTZ R4, R86, -R181, R139 ;  /* 0x800000b556047223 */ /* 0x000fe2000001008b */
[----:B------:R-:W-:Y:S01]  /*6d00*/  FMUL.FTZ R204, R133, R204 ;  /* 0x000000cc85cc7220 */ /* 0x000fe20000410000 */
[----:B------:R-:W-:Y:S01]  /*6d10*/  FADD.FTZ R137, R137, R208 ;  /* 0x000000d089897221 */ /* 0x000fe20000010000 */
[----:B------:R-:W-:Y:S01]  /*6d20*/  FFMA.FTZ R202, R8, R178, R179 ;  /* 0x000000b208ca7223 */ /* 0x000fe200000100b3 */
        /* <DEDUP_REMOVED lines=11> */
[----:B------:R-:W-:Y:S01]  /*6de0*/  FMUL.FTZ R7, R9, R166 ;  /* 0x000000a609077220 */ /* 0x000fe20000410000 */
[----:B------:R-:W-:Y:S01]  /*6df0*/  MOV R6, R132 ;  /* 0x0000008400067202 */ /* 0x000fe20000000f00 */
[----:B------:R1:W2:Y:S01]  /*6e00*/  SHFL.DOWN PT, R202, R139, 0x1, 0x1f ;  /* 0x08201f008bca7f89 */ /* 0x0002a200000e0000 */
[CC--:B------:R-:W-:Y:S01]  /*6e10*/  FFMA.FTZ R135, R8.reuse, R185.reuse, -R5 ;  /* 0x000000b908877223 */ /* 0x0c0fe20000010805 */
[----:B------:R-:W-:Y:S01]  /*6e20*/  FFMA.FTZ R5, R35, R178, R176 ;  /* 0x000000b223057223 */ /* 0x000fe200000100b0 */
[CC--:B------:R-:W-:Y:S01]  /*6e30*/  FFMA.FTZ R137, R8.reuse, R170.reuse, -R7 ;  /* 0x000000aa08897223 */ /* 0x0c0fe20000010807 */
[----:B------:R-:W3:Y:S01]  /*6e40*/  SHFL.DOWN PT, R151, R4, 0x1, 0x1f ;  /* 0x08201f0004977f89 */ /* 0x000ee200000e0000 */
[----:B------:R-:W-:Y:S01]  /*6e50*/  FMUL.FTZ R7, R9, R170 ;  /* 0x000000aa09077220 */ /* 0x000fe20000410000 */
[----:B------:R-:W-:Y:S01]  /*6e60*/  FADD.FTZ R120, R5, R120 ;  /* 0x0000007805787221 */ /* 0x000fe20000010000 */
[C---:B------:R-:W-:Y:S01]  /*6e70*/  FMUL.FTZ R185, R9.reuse, R185 ;  /* 0x000000b909b97220 */ /* 0x040fe20000410000 */
[----:B------:R-:W4:Y:S01]  /*6e80*/  SHFL.DOWN PT, R196, R204, 0x1, 0x1f ;  /* 0x08201f00ccc47f89 */ /* 0x000f2200000e0000 */
[C---:B------:R-:W-:Y:S01]  /*6e90*/  FFMA.FTZ R5, R8.reuse, R166, R7 ;  /* 0x000000a608057223 */ /* 0x040fe20000010007 */
[----:B------:R-:W-:Y:S01]  /*6ea0*/  MOV R7, R139 ;  /* 0x0000008b00077202 */ /* 0x000fe20000000f00 */
[----:B------:R-:W-:Y:S01]  /*6eb0*/  FFMA.FTZ R185, R8, R180, R185 ;  /* 0x000000b408b97223 */ /* 0x000fe200000100b9 */
[----:B------:R-:W-:Y:S01]  /*6ec0*/  FMUL.FTZ R170, R9, R14 ;  /* 0x0000000e09aa7220 */ /* 0x000fe20000410000 */
[----:B-1----:R-:W-:Y:S01]  /*6ed0*/  FMUL.FTZ R139, R190, R5 ;  /* 0x00000005be8b7220 */ /* 0x002fe20000410000 */
[----:B------:R-:W-:Y:S01]  /*6ee0*/  MOV R5, R204 ;  /* 0x000000cc00057202 */ /* 0x000fe20000000f00 */
[----:B------:R-:W-:Y:S01]  /*6ef0*/  FMUL.FTZ R185, R172, R185 ;  /* 0x000000b9acb97220 */ /* 0x000fe20000410000 */
[----:B------:R-:W-:Y:S01]  /*6f00*/  FADD.FTZ R44, R147, R44 ;  /* 0x0000002c932c7221 */ /* 0x000fe20000010000 */
[CC--:B------:R-:W-:Y:S01]  /*6f10*/  FMUL.FTZ R147, R9.reuse, R15.reuse ;  /* 0x0000000f09937220 */ /* 0x0c0fe20000410000 */
[----:B------:R-:W-:Y:S01]  /*6f20*/  FFMA.FTZ R170, R8, R15, R170 ;  /* 0x0000000f08aa7223 */ /* 0x000fe200000100aa */
[----:B------:R-:W-:Y:S01]  /*6f30*/  FFMA.FTZ R168, R168, R135, R185 ;  /* 0x00000087a8a87223 */ /* 0x000fe200000100b9 */
[----:B0-----:R-:W-:Y:S01]  /*6f40*/  @!P2 FADD.FTZ R6, R6, R153 ;  /* 0x000000990606a221 */ /* 0x001fe20000010000 */
[----:B------:R-:W-:Y:S01]  /*6f50*/  FMUL.FTZ R135, R9, R194 ;  /* 0x000000c209877220 */ /* 0x000fe20000410000 */
[----:B------:R-:W-:Y:S01]  /*6f60*/  FFMA.FTZ R137, R186, R137, R139 ;  /* 0x00000089ba897223 */ /* 0x000fe2000001008b */
[C---:B------:R-:W-:Y:S01]  /*6f70*/  FFMA.FTZ R172, R8.reuse, R14, -R147 ;  /* 0x0000000e08ac7223 */ /* 0x040fe20000010893 */
[----:B--2---:R-:W-:Y:S01]  /*6f80*/  @!P2 FADD.FTZ R7, R7, R202 ;  /* 0x000000ca0707a221 */ /* 0x004fe20000010000 */
[----:B------:R-:W0:Y:S01]  /*6f90*/  SHFL.DOWN PT, R153, R6, 0x2, 0x1f ;  /* 0x08401f0006997f89 */ /* 0x000e2200000e0000 */
[CC--:B------:R-:W-:Y:S01]  /*6fa0*/  FFMA.FTZ R132, R8.reuse, R188.reuse, -R135 ;  /* 0x000000bc08847223 */ /* 0x0c0fe20000010887 */
[----:B------:R-:W-:Y:S01]  /*6fb0*/  FMUL.FTZ R135, R9, R188 ;  /* 0x000000bc09877220 */ /* 0x000fe20000410000 */
[----:B---3--:R-:W-:Y:S01]  /*6fc0*/  @!P2 FADD.FTZ R4, R151, R4 ;  /* 0x000000049704a221 */ /* 0x008fe20000010000 */
[----:B------:R-:W1:Y:S01]  /*6fd0*/  SHFL.DOWN PT, R178, R7, 0x2, 0x1f ;  /* 0x08401f0007b27f89 */ /* 0x000e6200000e0000 */
[----:B------:R-:W-:Y:S01]  /*6fe0*/  FMUL.FTZ R170, R149, R170 ;  /* 0x000000aa95aa7220 */ /* 0x000fe20000410000 */
[----:B------:R-:W-:Y:S01]  /*6ff0*/  FFMA.FTZ R14, R8, R194, R135 ;  /* 0x000000c2080e7223 */ /* 0x000fe20000010087 */
[----:B----4-:R-:W-:Y:S01]  /*7000*/  @!P2 FADD.FTZ R5, R5, R196 ;  /* 0x000000c40505a221 */ /* 0x010fe20000010000 */
[----:B------:R-:W2:Y:S01]  /*7010*/  SHFL.DOWN PT, R151, R4, 0x2, 0x1f ;  /* 0x08401f0004977f89 */ /* 0x000ea200000e0000 */
[----:B------:R-:W-:Y:S01]  /*7020*/  ISETP.GT.AND P2, PT, R22, 0x1d, PT ;  /* 0x0000001d1600780c */ /* 0x000fe20003f44270 */
[----:B------:R-:W-:Y:S01]  /*7030*/  FFMA.FTZ R166, R38, R166, R137 ;  /* 0x000000a626a67223 */ /* 0x000fe20000010089 */
[----:B------:R-:W-:Y:S01]  /*7040*/  FFMA.FTZ R137, R133, R172, R170 ;  /* 0x000000ac85897223 */ /* 0x000fe200000100aa */
[----:B------:R-:W3:Y:S01]  /*7050*/  SHFL.DOWN PT, R176, R5, 0x2, 0x1f ;  /* 0x08401f0005b07f89 */ /* 0x000ee200000e0000 */
[----:B------:R-:W-:Y:S01]  /*7060*/  FMUL.FTZ R133, R9, R129 ;  /* 0x0000008109857220 */ /* 0x000fe20000410000 */
[----:B------:R-:W-:Y:S01]  /*7070*/  FMUL.FTZ R14, R169, R14 ;  /* 0x0000000ea90e7220 */ /* 0x000fe20000410000 */
[----:B------:R-:W-:Y:S01]  /*7080*/  FFMA.FTZ R137, R40, R15, R137 ;  /* 0x0000000f28897223 */ /* 0x000fe20000010089 */
[----:B------:R-:W-:Y:S01]  /*7090*/  FMUL.FTZ R15, R9, R150 ;  /* 0x00000096090f7220 */ /* 0x000fe20000410000 */
[C---:B------:R-:W-:Y:S01]  /*70a0*/  FFMA.FTZ R135, R8.reuse, R152, -R133 ;  /* 0x0000009808877223 */ /* 0x040fe20000010885 */
[----:B------:R-:W-:Y:S01]  /*70b0*/  FFMA.FTZ R167, R167, R132, R14 ;  /* 0x00000084a7a77223 */ /* 0x000fe2000001000e */
[C---:B------:R-:W-:Y:S01]  /*70c0*/  FMUL.FTZ R133, R9.reuse, R152 ;  /* 0x0000009809857220 */ /* 0x040fe20000410000 */
[C---:B------:R-:W-:Y:S01]  /*70d0*/  FFMA.FTZ R14, R8.reuse, R122, R15 ;  /* 0x0000007a080e7223 */ /* 0x040fe2000001000f */
[----:B------:R-:W-:Y:S01]  /*70e0*/  FMUL.FTZ R15, R9, R148 ;  /* 0x00000094090f7220 */ /* 0x000fe20000410000 */
[----:B------:R-:W-:Y:S01]  /*70f0*/  FADD.FTZ R46, R137, R46 ;  /* 0x0000002e892e7221 */ /* 0x000fe20000010000 */
[----:B------:R-:W-:Y:S01]  /*7100*/  FFMA.FTZ R133, R8, R129, R133 ;  /* 0x0000008108857223 */ /* 0x000fe20000010085 */
[----:B0-----:R-:W-:Y:S01]  /*7110*/  @!P2 FADD.FTZ R6, R6, R153 ;  /* 0x000000990606a221 */ /* 0x001fe20000010000 */
[----:B------:R-:W-:Y:S01]  /*7120*/  FMUL.FTZ R14, R165, R14 ;  /* 0x0000000ea50e7220 */ /* 0x000fe20000410000 */
        /* <DEDUP_REMOVED lines=13> */
[C---:B------:R-:W-:Y:S01]  /*7200*/  FFMA.FTZ R150, R8.reuse, R150, -R133 ;  /* 0x0000009608967223 */ /* 0x040fe20000010885 */
[CC--:B------:R-:W-:Y:S01]  /*7210*/  FFMA.FTZ R133, R8.reuse, R138.reuse, -R15 ;  /* 0x0000008a08857223 */ /* 0x0c0fe2000001080f */
[----:B------:R-:W3:Y:S01]  /*7220*/  SHFL.DOWN PT, R132, R5, 0x4, 0x1f ;  /* 0x08801f0005847f89 */ /* 0x000ee200000e0000 */
[----:B------:R-:W-:Y:S01]  /*7230*/  FMUL.FTZ R15, R9, R138 ;  /* 0x0000008a090f7220 */ /* 0x000fe20000410000 */
[----:B------:R-:W-:Y:S01]  /*7240*/  FFMA.FTZ R14, R157, R150, R14 ;  /* 0x000000969d0e7223 */ /* 0x000fe2000001000e */
[----:B------:R-:W-:Y:S01]  /*7250*/  FADD.FTZ R72, R135, R72 ;  /* 0x0000004887487221 */ /* 0x000fe20000010000 */
[C---:B------:R-:W-:Y:S01]  /*7260*/  FFMA.FTZ R198, R8.reuse, R173, R171 ;  /* 0x000000ad08c67223 */ /* 0x040fe200000100ab */
[----:B------:R-:W-:Y:S01]  /*7270*/  FFMA.FTZ R15, R8, R148, R15 ;  /* 0x00000094080f7223 */ /* 0x000fe2000001000f */
[----:B------:R-:W-:Y:S01]  /*7280*/  FFMA.FTZ R129, R31, R122, R14 ;  /* 0x0000007a1f817223 */ /* 0x000fe2000001000e */
[----:B------:R-:W-:Y:S01]  /*7290*/  FADD.FTZ R110, R131, R110 ;  /* 0x0000006e836e7221 */ /* 0x000fe20000010000 */
[----:B------:R-:W-:Y:S01]  /*72a0*/  FMUL.FTZ R198, R183, R198 ;  /* 0x000000c6b7c67220 */ /* 0x000fe20000410000 */
[----:B------:R-:W-:Y:S01]  /*72b0*/  FMUL.FTZ R135, R162, R15 ;  /* 0x0000000fa2877220 */ /* 0x000fe20000410000 */
[----:B------:R-:W-:Y:S01]  /*72c0*/  FMUL.FTZ R15, R9, R146 ;  /* 0x00000092090f7220 */ /* 0x000fe20000410000 */
[----:B------:R-:W-:Y:S01]  /*72d0*/  FADD.FTZ R114, R129, R114 ;  /* 0x0000007281727221 */ /* 0x000fe20000010000 */
[----:B0-----:R-:W-:Y:S01]  /*72e0*/  @!P2 FADD.FTZ R6, R6, R147 ;  /* 0x000000930606a221 */ /* 0x001fe20000010000 */
[CC--:B------:R-:W-:Y:S01]  /*72f0*/  FMUL.FTZ R129, R9.reuse, R136.reuse ;  /* 0x0000008809817220 */ /* 0x0c0fe20000410000 */
[C---:B------:R-:W-:Y:S01]  /*7300*/  FFMA.FTZ R14, R8.reuse, R136, R15 ;  /* 0x00000088080e7223 */ /* 0x040fe2000001000f */
[----:B------:R-:W-:Y:S01]  /*7310*/  FMUL.FTZ R15, R9, R192 ;  /* 0x000000c0090f7220 */ /* 0x000fe20000410000 */
[----:B-1----:R-:W-:Y:S01]  /*7320*/  @!P2 FADD.FTZ R7, R7, R152 ;  /* 0x000000980707a221 */ /* 0x002fe20000010000 */
[C---:B------:R-:W-:Y:S01]  /*7330*/  FFMA.FTZ R146, R8.reuse, R146, -R129 ;  /* 0x0000009208927223 */ /* 0x040fe20000010881 */
[----:B------:R-:W-:Y:S01]  /*7340*/  FMUL.FTZ R14, R159, R14 ;  /* 0x0000000e9f0e7220 */ /* 0x000fe20000410000 */
[----:B------:R-:W-:Y:S01]  /*7350*/  FFMA.FTZ R15, R8, R128, R15 ;  /* 0x00000080080f7223 */ /* 0x000fe2000001000f */
[----:B--2---:R-:W-:Y:S01]  /*7360*/  @!P2 FADD.FTZ R4, R4, R139 ;  /* 0x0000008b0404a221 */ /* 0x004fe20000010000 */
[----:B------:R-:W-:Y:S01]  /*7370*/  FFMA.FTZ R198, R181, R200, R198 ;  /* 0x000000c8b5c67223 */ /* 0x000fe200000100c6 */
[----:B------:R-:W0:Y:S01]  /*7380*/  SHFL.DOWN PT, R139, R6, 0x8, 0x1f ;  /* 0x09001f00068b7f89 */ /* 0x000e2200000e0000 */
[----:B------:R-:W-:Y:S01]  /*7390*/  FFMA.FTZ R14, R155, R146, R14 ;  /* 0x000000929b0e7223 */ /* 0x000fe2000001000e */
[----:B---3--:R-:W-:Y:S01]  /*73a0*/  @!P2 FADD.FTZ R5, R5, R132 ;  /* 0x000000840505a221 */ /* 0x008fe20000010000 */
[----:B------:R-:W-:Y:S01]  /*73b0*/  ISETP.GT.AND P2, PT, R22, 0x17, PT ;  /* 0x000000171600780c */ /* 0x000fe20003f44270 */
[----:B------:R-:W1:Y:S01]  /*73c0*/  SHFL.DOWN PT, R132, R7, 0x8, 0x1f ;  /* 0x09001f0007847f89 */ /* 0x000e6200000e0000 */
[----:B------:R-:W-:Y:S01]  /*73d0*/  FFMA.FTZ R133, R156, R133, R135 ;  /* 0x000000859c857223 */ /* 0x000fe20000010087 */
[----:B------:R-:W-:Y:S01]  /*73e0*/  FMUL.FTZ R129, R9, R128 ;  /* 0x0000008009817220 */ /* 0x000fe20000410000 */
[----:B------:R-:W-:Y:S01]  /*73f0*/  FFMA.FTZ R173, R39, R173, R198 ;  /* 0x000000ad27ad7223 */ /* 0x000fe200000100c6 */
[----:B------:R-:W2:Y:S01]  /*7400*/  SHFL.DOWN PT, R137, R4, 0x8, 0x1f ;  /* 0x09001f0004897f89 */ /* 0x000ea200000e0000 */
[----:B------:R-:W-:Y:S01]  /*7410*/  FFMA.FTZ R168, R33, R180, R168 ;  /* 0x000000b421a87223 */ /* 0x000fe200000100a8 */
[----:B------:R-:W-:Y:S01]  /*7420*/  FFMA.FTZ R194, R32, R194, R167 ;  /* 0x000000c220c27223 */ /* 0x000fe200000100a7 */
[----:B------:R-:W-:Y:S01]  /*7430*/  FFMA.FTZ R148, R28, R148, R133 ;  /* 0x000000941c947223 */ /* 0x000fe20000010085 */
[----:B------:R-:W3:Y:S01]  /*7440*/  SHFL.DOWN PT, R122, R5, 0x8, 0x1f ;  /* 0x09001f00057a7f89 */ /* 0x000ee200000e0000 */
[----:B------:R-:W-:Y:S01]  /*7450*/  FFMA.FTZ R135, R29, R136, R14 ;  /* 0x000000881d877223 */ /* 0x000fe2000001000e */
[----:B------:R-:W-:Y:S01]  /*7460*/  FMUL.FTZ R131, R160, R15 ;  /* 0x0000000fa0837220 */ /* 0x000fe20000410000 */
[----:B------:R-:W-:Y:S01]  /*7470*/  FFMA.FTZ R133, R8, R192, -R129 ;  /* 0x000000c008857223 */ /* 0x000fe20000010881 */
        /* <DEDUP_REMOVED lines=13> */
[----:B------:R-:W-:Y:S01]  /*7550*/  FMUL.FTZ R129, R9, R121 ;  /* 0x0000007909817220 */ /* 0x000fe20000410000 */
[----:B--2---:R-:W-:-:S02]  /*7560*/  @!P2 FADD.FTZ R4, R4, R137 ;  /* 0x000000890404a221 */ /* 0x004fc40000010000 */
[----:B------:R0:W1:Y:S01]  /*7570*/  SHFL.DOWN PT, R137, R6, 0x10, 0x1f ;  /* 0x0a001f0006897f89 */ /* 0x00006200000e0000 */
[----:B---3--:R-:W-:-:S03]  /*7580*/  @!P2 FADD.FTZ R5, R5, R122 ;  /* 0x0000007a0505a221 */ /* 0x008fc60000010000 */
[----:B------:R0:W2:Y:S04]  /*7590*/  SHFL.DOWN PT, R122, R7, 0x10, 0x1f ;  /* 0x0a001f00077a7f89 */ /* 0x0000a800000e0000 */
        /* <DEDUP_REMOVED lines=9> */
.L_x_13928:
[----:B------:R-:W-:Y:S05]  /*7630*/  BSYNC.RECONVERGENT B0 ;  /* 0x0000000000007941 */ /* 0x000fea0003800200 */
.L_x_13927:
        /* <DEDUP_REMOVED lines=35> */
.L_x_13930:
[----:B------:R-:W-:Y:S05]  /*7870*/  BSYNC.RECONVERGENT B0 ;  /* 0x0000000000007941 */ /* 0x000fea0003800200 */
.L_x_13929:
[----:B------:R-:W-:-:S04]  /*7880*/  UIADD3 UR8, UPT, UPT, UR8, 0x1, URZ ;  /* 0x0000000108087890 */ /* 0x000fc8000fffe0ff */
[----:B------:R-:W-:-:S09]  /*7890*/  UISETP.GE.AND UP0, UPT, UR8, UR32, UPT ;  /* 0x000000200800728c */ /* 0x000fd2000bf06270 */
[----:B------:R-:W-:Y:S05]  /*78a0*/  BRA.U !UP0, `(.L_x_13931) ;  /* 0xffffffad08787547 */ /* 0x000fea000b83ffff */
.L_x_13913:
[----:B------:R-:W-:Y:S01]  /*78b0*/  BAR.SYNC.DEFER_BLOCKING 0x0 ;  /* 0x0000000000007b1d */ /* 0x000fe20000010000 */
[----:B0-2---:R-:W-:Y:S01]  /*78c0*/  F2FP.F16.F32.PACK_AB R7, R118, R113 ;  /* 0x000000717607723e */ /* 0x005fe200000000ff */
        /* <DEDUP_REMOVED lines=8> */
[----:B------:R-:W2:Y:S01]  /*7950*/  LDCU.64 UR32, c[0x0][0x500] ;  /* 0x0000a000ff2077ac */ /* 0x000ea20008000a00 */
[----:B------:R-:W-:-:S02]  /*7960*/  F2FP.F16.F32.PACK_AB R10, R117, R106 ;  /* 0x0000006a750a723e */ /* 0x000fc400000000ff */
[----:B------:R-:W-:Y:S01]  /*7970*/  F2FP.F16.F32.PACK_AB R9, R70, R105 ;  /* 0x000000694609723e */ /* 0x000fe200000000ff */
[----:B------:R-:W3:Y:S01]  /*7980*/  LDCU.64 UR34, c[0x0][0x550] ;  /* 0x0000aa00ff2277ac */ /* 0x000ee20008000a00 */
[----:B------:R-:W-:Y:S01]  /*7990*/  F2FP.F16.F32.PACK_AB R8, R107, R44 ;  /* 0x0000002c6b08723e */ /* 0x000fe200000000ff */
[----:B------:R-:W-:Y:S01]  /*79a0*/  UMOV UR7, URZ ;  /* 0x000000ff00077c82 */ /* 0x000fe20008000000 */
[----:B------:R-:W-:Y:S02]  /*79b0*/  UIADD3 UR23, UP2, UPT, UR23, -0x400, URZ ;  /* 0xfffffc0017177890 */ /* 0x000fe4000ff5e0ff */
[----:B------:R-:W-:Y:S02]  /*79c0*/  UIADD3.X UR20, UPT, UPT, UR20, -0x1, URZ, UP1, !UPT ;  /* 0xffffffff14147890 */ /* 0x000fe40008ffe4ff */
[----:B------:R-:W-:Y:S01]  /*79d0*/  UIADD3.X UR25, UPT, UPT, UR25, -0x1, URZ, UP2, !UPT ;  /* 0xffffffff19197890 */ /* 0x000fe200097fe4ff */
[----:B------:R4:W-:Y:S01]  /*79e0*/  STS.128 [R24], R4 ;  /* 0x0000000418007388 */ /* 0x0009e20000000c00 */
[----:B0-----:R-:W-:-:S03]  /*79f0*/  UIMAD.WIDE.U32 UR8, UR29, UR10, UR6 ;  /* 0x0000000a1d0872a5 */ /* 0x001fc6000f8e0006 */
[----:B------:R-:W-:Y:S01]  /*7a00*/  STS.128 [R24+0x10], R8 ;  /* 0x0000100818007388 */ /* 0x000fe20000000c00 */
[----:B------:R-:W-:-:S03]  /*7a10*/  NOP ;  /* 0x0000000000007918 */ /* 0x000fc60000000000 */
[----:B------:R-:W0:Y:S01]  /*7a20*/  LDS.128 R12, [R23] ;  /* 0x00000000170c7984 */ /* 0x000e220000000c00 */
[----:B------:R-:W-:-:S03]  /*7a30*/  UIMAD UR9, UR29, UR11, UR9 ;  /* 0x0000000b1d0972a4 */ /* 0x000fc6000f8e0209 */
[----:B------:R-:W5:Y:S01]  /*7a40*/  LDS.128 R28, [R23+0x200] ;  /* 0x00020000171c7984 */ /* 0x000f620000000c00 */
[----:B--2---:R-:W-:Y:S01]  /*7a50*/  UIMAD.WIDE.U32 UR8, UR12, UR32, UR8 ;  /* 0x000000200c0872a5 */ /* 0x004fe2000f8e0008 */
[----:B----4-:R-:W-:Y:S01]  /*7a60*/  FADD.FTZ R5, R0, R49 ;  /* 0x0000003100057221 */ /* 0x010fe20000010000 */
[----:B------:R-:W-:Y:S02]  /*7a70*/  F2FP.F16.F32.PACK_AB R49, R48, R49 ;  /* 0x000000313031723e */ /* 0x000fe400000000ff */
[----:B------:R-:W-:Y:S01]  /*7a80*/  UIMAD UR10, UR12, UR33, UR9 ;  /* 0x000000210c0a72a4 */ /* 0x000fe2000f8e0209 */
[----:B------:R-:W-:Y:S01]  /*7a90*/  FADD.FTZ R0, R5, R48 ;  /* 0x0000003005007221 */ /* 0x000fe20000010000 */
[----:B---3--:R-:W-:Y:S01]  /*7aa0*/  ULEA UR9, UP0, UR8, UR34, 0x1 ;  /* 0x0000002208097291 */ /* 0x008fe2000f8008ff */
[----:B------:R-:W-:Y:S01]  /*7ab0*/  F2FP.F16.F32.PACK_AB R48, R50, R51 ;  /* 0x000000333230723e */ /* 0x000fe200000000ff */
[----:B------:R-:W2:Y:S01]  /*7ac0*/  LDCU.64 UR32, c[0x0][0x560] ;  /* 0x0000ac00ff2077ac */ /* 0x000ea20008000a00 */
[----:B------:R-:W-:-:S02]  /*7ad0*/  F2FP.F16.F32.PACK_AB R51, R115, R72 ;  /* 0x000000487333723e */ /* 0x000fc400000000ff */
[----:B------:R-:W-:Y:S01]  /*7ae0*/  F2FP.F16.F32.PACK_AB R50, R114, R109 ;  /* 0x0000006d7232723e */ /* 0x000fe200000000ff */
[----:B------:R-:W-:Y:S01]  /*7af0*/  ULEA.HI.X UR8, UR8, UR35, UR10, 0x1, UP0 ;  /* 0x0000002308087291 */ /* 0x000fe200080f0c0a */
[----:B------:R-:W-:Y:S01]  /*7b00*/  MOV R2, UR9 ;  /* 0x0000000900027c02 */ /* 0x000fe20008000f00 */
[----:B------:R-:W-:Y:S01]  /*7b10*/  FADD.FTZ R109, R0, R109 ;  /* 0x0000006d006d7221 */ /* 0x000fe20000010000 */
[----:B------:R-:W-:Y:S01]  /*7b20*/  F2FP.F16.F32.PACK_AB R7, R46, R45 ;  /* 0x0000002d2e07723e */ /* 0x000fe200000000ff */
[----:B------:R-:W3:Y:S01]  /*7b30*/  LDCU.64 UR10, c[0x0][0x520] ;  /* 0x0000a400ff0a77ac */ /* 0x000ee20008000a00 */
[----:B------:R-:W-:Y:S01]  /*7b40*/  F2FP.F16.F32.PACK_AB R6, R108, R43 ;  /* 0x0000002b6c06723e */ /* 0x000fe200000000ff */
[----:B------:R-:W-:Y:S01]  /*7b50*/  FADD.FTZ R109, R109, R114 ;  /* 0x000000726d6d7221 */ /* 0x000fe20000010000 */
[----:B------:R-:W-:Y:S02]  /*7b60*/  MOV R3, UR8 ;  /* 0x0000000800037c02 */ /* 0x000fe40008000f00 */
[----:B------:R-:W-:Y:S01]  /*7b70*/  F2FP.F16.F32.PACK_AB R5, R73, R112 ;  /* 0x000000704905723e */ /* 0x000fe200000000ff */
[----:B------:R-:W-:Y:S01]  /*7b80*/  FADD.FTZ R72, R109, R72 ;  /* 0x000000486d487221 */ /* 0x000fe20000010000 */
[----:B------:R-:W4:Y:S01]  /*7b90*/  LDCU.64 UR8, c[0x0][0x518] ;  /* 0x0000a300ff0877ac */ /* 0x000f220008000a00 */
[----:B------:R-:W-:Y:S01]  /*7ba0*/  IMAD.WIDE.U32 R2, R21, 0x10, R2 ;  /* 0x0000001015027825 */ /* 0x000fe200078e0002 */
[----:B------:R-:W-:-:S03]  /*7bb0*/  F2FP.F16.F32.PACK_AB R4, R120, R71 ;  /* 0x000000477804723e */ /* 0x000fc600000000ff */
[----:B------:R-:W-:-:S04]  /*7bc0*/  FADD.FTZ R72, R72, R115 ;  /* 0x0000007348487221 */ /* 0x000fc80000010000 */
[----:B------:R-:W-:-:S04]  /*7bd0*/  FADD.FTZ R71, R72, R71 ;  /* 0x0000004748477221 */ /* 0x000fc80000010000 */
[----:B------:R-:W-:Y:S01]  /*7be0*/  FADD.FTZ R71, R71, R120 ;  /* 0x0000007847477221 */ /* 0x000fe20000010000 */
[----:B0-----:R-:W-:Y:S03]  /*7bf0*/  STG.E.128 desc[UR30][R2.64], R12 ;  /* 0x0000000c02007986 */ /* 0x001fe6000c101d1e */
[----:B------:R-:W-:Y:S01]  /*7c00*/  FADD.FTZ R112, R71, R112 ;  /* 0x0000007047707221 */ /* 0x000fe20000010000 */
[----:B-----5:R0:W-:Y:S01]  /*7c10*/  STG.E.128 desc[UR30][R2.64+0x200], R28 ;  /* 0x0002001c02007986 */ /* 0x0201e2000c101d1e */
[----:B----4-:R-:W-:Y:S02]  /*7c20*/  UIMAD.WIDE.U32 UR6, UR29, UR8, UR6 ;  /* 0x000000081d0672a5 */ /* 0x010fe4000f8e0006 */
[----:B------:R-:W-:Y:S01]  /*7c30*/  FADD.FTZ R112, R112, R73 ;  /* 0x0000004970707221 */ /* 0x000fe20000010000 */
[----:B------:R-:W-:Y:S01]  /*7c40*/  BAR.SYNC.DEFER_BLOCKING 0x0 ;  /* 0x0000000000007b1d */ /* 0x000fe20000010000 */
[----:B------:R-:W-:-:S02]  /*7c50*/  UIMAD UR7, UR29, UR9, UR7 ;  /* 0x000000091d0772a4 */ /* 0x000fc4000f8e0207 */
[----:B------:R-:W-:Y:S02]  /*7c60*/  FADD.FTZ R43, R112, R43 ;  /* 0x0000002b702b7221 */ /* 0x000fe40000010000 */
[----:B---3--:R-:W-:Y:S02]  /*7c70*/  UIMAD.WIDE.U32 UR6, UR12, UR10, UR6 ;  /* 0x0000000a0c0672a5 */ /* 0x008fe4000f8e0006 */
[----:B------:R-:W-:Y:S02]  /*7c80*/  FADD.FTZ R108, R43, R108 ;  /* 0x0000006c2b6c7221 */ /* 0x000fe40000010000 */
[----:B------:R-:W-:Y:S02]  /*7c90*/  UIMAD UR8, UR12, UR11, UR7 ;  /* 0x0000000b0c0872a4 */ /* 0x000fe4000f8e0207 */
[----:B------:R-:W-:Y:S01]  /*7ca0*/  FADD.FTZ R19, R108, R45 ;  /* 0x0000002d6c137221 */ /* 0x000fe20000010000 */
[----:B--2---:R-:W-:-:S03]  /*7cb0*/  ULEA UR7, UP0, UR6, UR32, 0x1 ;  /* 0x0000002006077291 */ /* 0x004fc6000f8008ff */
[----:B------:R-:W-:Y:S01]  /*7cc0*/  FADD.FTZ R19, R19, R46 ;  /* 0x0000002e13137221 */ /* 0x000fe20000010000 */
[----:B------:R-:W-:Y:S02]  /*7cd0*/  ULEA.HI.X UR6, UR6, UR33, UR8, 0x1, UP0 ;  /* 0x0000002106067291 */ /* 0x000fe400080f0c08 */
[----:B0-----:R-:W-:Y:S01]  /*7ce0*/  MOV R2, UR7 ;  /* 0x0000000700027c02 */ /* 0x001fe20008000f00 */
        /* <DEDUP_REMOVED lines=10> */
[----:B------:R-:W2:Y:S04]  /*7d90*/  LDS.128 R12, [R23+0x200] ;  /* 0x00020000170c7984 */ /* 0x000ea80000000c00 */
[----:B0-----:R0:W-:Y:S04]  /*7da0*/  STG.E.128 desc[UR30][R2.64], R8 ;  /* 0x0000000802007986 */ /* 0x0011e8000c101d1e */
[----:B--2---:R0:W-:Y:S01]  /*7db0*/  STG.E.128 desc[UR30][R2.64+0x200], R12 ;  /* 0x0002000c02007986 */ /* 0x0041e2000c101d1e */
[----:B------:R-:W-:Y:S05]  /*7dc0*/  BRA.U UP0, `(.L_x_13932) ;  /* 0xffffff8900187547 */ /* 0x000fea000b83ffff */
.L_x_13911:
        /* <DEDUP_REMOVED lines=10> */
[----:B------:R-:W4:Y:S01]  /*7e70*/  S2R R6, SR_TID.X ;  /* 0x0000000000067919 */ /* 0x000f220000002100 */
[----:B--2---:R-:W-:-:S05]  /*7e80*/  @P0 FADD R3, R3, R18 ;  /* 0x0000001203030221 */ /* 0x004fca0000000000 */
[----:B------:R-:W2:Y:S01]  /*7e90*/  SHFL.DOWN P0, R0, R3, 0x2, 0x1f ;  /* 0x08401f0003007f89 */ /* 0x000ea20000000000 */
[----:B---3--:R-:W-:-:S13]  /*7ea0*/  ISETP.NE.AND P1, PT, R4, RZ, PT ;  /* 0x000000ff0400720c */ /* 0x008fda0003f25270 */
[----:B------:R-:W3:Y:S01]  /*7eb0*/  @!P1 S2R R4, SR_CgaCtaId ;  /* 0x0000000000049919 */ /* 0x000ee20000008800 */
[----:B--2---:R-:W-:Y:S01]  /*7ec0*/  @P0 FADD R0, R3, R0 ;  /* 0x0000000003000221 */ /* 0x004fe20000000000 */
[----:B------:R-:W-:-:S04]  /*7ed0*/  @!P1 MOV R3, 0x400 ;  /* 0x0000040000039802 */ /* 0x000fc80000000f00 */
[----:B------:R-:W2:Y:S01]  /*7ee0*/  SHFL.DOWN P0, R5, R0, 0x4, 0x1f ;  /* 0x08801f0000057f89 */ /* 0x000ea20000000000 */
[----:B---3--:R-:W-:Y:S01]  /*7ef0*/  @!P1 LEA R4, R4, R3, 0x18 ;  /* 0x0000000304049211 */ /* 0x008fe200078ec0ff */
[----:B--2---:R-:W-:-:S05]  /*7f00*/  @P0 FADD R5, R0, R5 ;  /* 0x0000000500050221 */ /* 0x004fca0000000000 */
[----:B------:R-:W2:Y:S02]  /*7f10*/  SHFL.DOWN P0, R2, R5, 0x8, 0x1f ;  /* 0x09001f0005027f89 */ /* 0x000ea40000000000 */
[----:B--2---:R-:W-:-:S05]  /*7f20*/  @P0 FADD R2, R5, R2 ;  /* 0x0000000205020221 */ /* 0x004fca0000000000 */
[----:B------:R-:W2:Y:S02]  /*7f30*/  SHFL.DOWN P0, R7, R2, 0x10, 0x1f ;  /* 0x0a001f0002077f89 */ /* 0x000ea40000000000 */
[----:B--2---:R-:W-:Y:S01]  /*7f40*/  @P0 FADD R7, R2, R7 ;  /* 0x0000000702070221 */ /* 0x004fe20000000000 */
        /* <DEDUP_REMOVED lines=9> */
.L_x_13934:
[----:B------:R-:W-:Y:S05]  /*7fe0*/  BSYNC.RECONVERGENT B0 ;  /* 0x0000000000007941 */ /* 0x000fea0003800200 */
.L_x_13933:
[----:B------:R-:W-:Y:S01]  /*7ff0*/  UISETP.NE.U32.AND UP0, UPT, UR8, URZ, UPT ;  /* 0x000000ff0800728c */ /* 0x000fe2000bf05070 */
[----:B0-----:R-:W-:-:S03]  /*8000*/  ISETP.GE.AND P0, PT, R11, UR23, PT ;  /* 0x000000170b007c0c */ /* 0x001fc6000bf06270 */
[----:B------:R-:W-:-:S09]  /*8010*/  UISETP.NE.AND.EX UP0, UPT, UR9, URZ, UPT, UP0 ;  /* 0x000000ff0900728c */ /* 0x000fd2000bf05300 */
[----:B------:R-:W-:Y:S05]  /*8020*/  BRA.U !UP0, `(.L_x_13935) ;  /* 0x0000000108707547 */ /* 0x000fea000b800000 */
[----:B------:R-:W-:Y:S06]  /*8030*/  BAR.SYNC.DEFER_BLOCKING 0x0 ;  /* 0x0000000000007b1d */ /* 0x000fec0000010000 */
[----:B------:R-:W-:Y:S01]  /*8040*/  BSSY.RECONVERGENT B0, `(.L_x_13935) ;  /* 0x000001a000007945 */ /* 0x000fe20003800200 */
[----:B------:R-:W0:Y:S01]  /*8050*/  SHFL.DOWN P1, R0, R19, 0x1, 0x1f ;  /* 0x08201f0013007f89 */ /* 0x000e220000020000 */
[----:B--2---:R-:W2:Y:S01]  /*8060*/  S2R R4, SR_LANEID ;  /* 0x0000000000047919 */ /* 0x004ea20000000000 */
[----:B------:R-:W4:Y:S01]  /*8070*/  S2R R6, SR_TID.X ;  /* 0x0000000000067919 */ /* 0x000f220000002100 */
[----:B0-----:R-:W-:-:S05]  /*8080*/  @P1 FADD R0, R0, R19 ;  /* 0x0000001300001221 */ /* 0x001fca0000000000 */
[----:B---3--:R-:W0:Y:S01]  /*8090*/  SHFL.DOWN P1, R3, R0, 0x2, 0x1f ;  /* 0x08401f0000037f89 */ /* 0x008e220000020000 */
        /* <DEDUP_REMOVED lines=20> */
.L_x_13936:
[----:B------:R-:W-:Y:S05]  /*81e0*/  BSYNC.RECONVERGENT B0 ;  /* 0x0000000000007941 */ /* 0x000fea0003800200 */
.L_x_13935:
        /* <DEDUP_REMOVED lines=22> */
.L_x_13938:
        /* <DEDUP_REMOVED lines=22> */
[----:B-----5:R3:W1:Y:S01]  /*84b0*/  LDG.E.64 R16, desc[UR30][R8.64] ;  /* 0x0000001e08107981 */ /* 0x020662000c1e1b00 */
        /* <DEDUP_REMOVED lines=43> */
.L_x_13937:
[----:B------:R-:W-:Y:S05]  /*8770*/  EXIT ;  /* 0x000000000000794d */ /* 0x000fea0003800000 */
.L_x_13939:
        /* <DEDUP_REMOVED lines=16> */
.L_x_18744:


//--------------------- .text._Z25selective_scan_bwd_kernelI32Selective_Scan_bwd_kernel_traitsILi32ELi16ELb1ELb0ELb0ELb1ELb0EN3c104HalfENS1_7complexIfEEEEv12SSMParamsBwd --------------------------
	.section	.text._Z25selective_scan_bwd_kernelI32Selective_Scan_bwd_kernel_traitsILi32ELi16ELb1ELb0ELb0ELb1ELb0EN3c104HalfENS1_7complexIfEEEEv12SSMParamsBwd,"ax",@progbits
	.align	128
        .global         _Z25selective_scan_bwd_kernelI32Selective_Scan_bwd_kernel_traitsILi32ELi16ELb1ELb0ELb0ELb1ELb0EN3c104HalfENS1_7complexIfEEEEv12SSMParamsBwd
        .type           _Z25selective_scan_bwd_kernelI32Selective_Scan_bwd_kernel_traitsILi32ELi16ELb1ELb0ELb0ELb1ELb0EN3c104HalfENS1_7complexIfEEEEv12SSMParamsBwd,@function
        .size           _Z25selective_scan_bwd_kernelI32Selective_Scan_bwd_kernel_traitsILi32ELi16ELb1ELb0ELb0ELb1ELb0EN3c104HalfENS1_7complexIfEEEEv12SSMParamsBwd,(.L_x_18745 - _Z25selective_scan_bwd_kernelI32Selective_Scan_bwd_kernel_traitsILi32ELi16ELb1ELb0ELb0ELb1ELb0EN3c104HalfENS1_7complexIfEEEEv12SSMParamsBwd)
        .other          _Z25selective_scan_bwd_kernelI32Selective_Scan_bwd_kernel_traitsILi32ELi16ELb1ELb0ELb0ELb1ELb0EN3c104HalfENS1_7complexIfEEEEv12SSMParamsBwd,@"STO_CUDA_ENTRY STV_DEFAULT"
_Z25selective_scan_bwd_kernelI32Selective_Scan_bwd_kernel_traitsILi32ELi16ELb1ELb0ELb0ELb1ELb0EN3c104HalfENS1_7complexIfEEEEv12SSMParamsBwd:
.text._Z25selective_scan_bwd_kernelI32Selective_Scan_bwd_kernel_traitsILi32ELi16ELb1ELb0ELb0ELb1ELb0EN3c104HalfENS1_7complexIfEEEEv12SSMParamsBwd:
        /* <DEDUP_REMOVED lines=76> */
[----:B------:R-:W-:Y:S01]  /*04c0*/  HFMA2 R39, -RZ, RZ, 0, 0 ;  /* 0x00000000ff277431 */ /* 0x000fe200000001ff */
        /* <DEDUP_REMOVED lines=10> */
[----:B------:R-:W-:Y:S02]  /*0570*/  MOV R39, RZ ;  /* 0x000000ff00277202 */ /* 0x000fe40000000f00 */
[----:B------:R-:W-:Y:S01]  /*0580*/  MOV R40, RZ ;  /* 0x000000ff00287202 */ /* 0x000fe20000000f00 */
        /* <DEDUP_REMOVED lines=12> */
.L_x_13992:
[----:B------:R-:W-:Y:S01]  /*0650*/  BAR.SYNC.DEFER_BLOCKING 0x0 ;  /* 0x0000000000007b1d */ /* 0x000fe20000010000 */
[----:B0-----:R-:W-:Y:S02]  /*0660*/  MOV R2, UR16 ;  /* 0x0000001000027c02 */ /* 0x001fe40008000f00 */
[----:B------:R-:W-:-:S03]  /*0670*/  MOV R3, UR17 ;  /* 0x0000001100037c02 */ /* 0x000fc60008000f00 */
[----:B------:R-:W-:-:S05]  /*0680*/  IMAD.WIDE.U32 R2, R37, 0x10, R2 ;  /* 0x0000001025027825 */ /* 0x000fca00078e0002 */
[----:B------:R-:W2:Y:S04]  /*0690*/  LDG.E.128 R4, desc[UR22][R2.64] ;  /* 0x0000001602047981 */ /* 0x000ea8000c1e1d00 */
[----:B------:R-:W3:Y:S01]  /*06a0*/  LDG.E.128 R8, desc[UR22][R2.64+0x200] ;  /* 0x0002001602087981 */ /* 0x000ee2000c1e1d00 */
[----:B------:R-:W-:Y:S02]  /*06b0*/  MOV R14, UR28 ;  /* 0x0000001c000e7c02 */ /* 0x000fe40008000f00 */
[----:B------:R-:W-:Y:S01]  /*06c0*/  MOV R15, UR29 ;  /* 0x0000001d000f7c02 */ /* 0x000fe20008000f00 */
[----:B------:R-:W0:Y:S02]  /*06d0*/  S2R R36, SR_LANEID ;  /* 0x0000000000247919 */ /* 0x000e240000000000 */
[----:B------:R-:W-:Y:S01]  /*06e0*/  IMAD.WIDE.U32 R14, R37, 0x10, R14 ;  /* 0x00000010250e7825 */ /* 0x000fe200078e000e */
[----:B0-----:R-:W-:-:S04]  /*06f0*/  LEA R35, R36, UR24, 0x4 ;  /* 0x0000001824237c11 */ /* 0x001fc8000f8e20ff */
        /* <DEDUP_REMOVED lines=15> */
[----:B------:R-:W2:Y:S04]  /*07f0*/  LDS.128 R44, [R34] ;  /* 0x00000000222c7984 */ /* 0x000ea80000000c00 */
[----:B------:R3:W4:Y:S01]  /*0800*/  LDS.128 R52, [R34+0x10] ;  /* 0x0000100022347984 */ /* 0x0007220000000c00 */
[----:B------:R-:W-:Y:S06]  /*0810*/  BAR.SYNC.DEFER_BLOCKING 0x0 ;  /* 0x0000000000007b1d */ /* 0x000fec0000010000 */
[----:B------:R-:W3:Y:S04]  /*0820*/  LDG.E.128 R56, desc[UR22][R2.64] ;  /* 0x0000001602387981 */ /* 0x000ee8000c1e1d00 */
[----:B------:R-:W4:Y:S01]  /*0830*/  LDG.E.128 R60, desc[UR22][R2.64+0x200] ;  /* 0x00020016023c7981 */ /* 0x000f22000c1e1d00 */
[--C-:B0-----:R-:W-:Y:S01]  /*0840*/  HADD2.F32 R25, -RZ, R18.reuse.H0_H0 ;  /* 0x20000012ff197230 */ /* 0x101fe20000004100 */
[----:B-1----:R-:W-:Y:S01]  /*0850*/  UIADD3 UR6, UPT, UPT, UR15, -0x1, URZ ;  /* 0xffffffff0f067890 */ /* 0x002fe2000fffe0ff */
[----:B------:R-:W-:Y:S01]  /*0860*/  HADD2.F32 R23, -RZ, R18.H1_H1 ;  /* 0x30000012ff177230 */ /* 0x000fe20000004100 */
[----:B------:R-:W-:Y:S01]  /*0870*/  BSSY.RECONVERGENT B0, `(.L_x_13941) ;  /* 0x0000041000007945 */ /* 0x000fe20003800200 */
[----:B--2---:R-:W-:-:S02]  /*0880*/  HADD2.F32 R32, -RZ, R44.H0_H0 ;  /* 0x2000002cff207230 */ /* 0x004fc40000004100 */
[----:B------:R-:W-:Y:S02]  /*0890*/  HADD2.F32 R30, -RZ, R44.H1_H1 ;  /* 0x3000002cff1e7230 */ /* 0x000fe40000004100 */
[--C-:B------:R-:W-:Y:S02]  /*08a0*/  HADD2.F32 R28, -RZ, R45.reuse.H0_H0 ;  /* 0x2000002dff1c7230 */ /* 0x100fe40000004100 */
[--C-:B-----5:R-:W-:Y:S01]  /*08b0*/  FADD.FTZ R32, R32, R41.reuse ;  /* 0x0000002920207221 */ /* 0x120fe20000010000 */
[----:B------:R-:W-:Y:S02]  /*08c0*/  HADD2.F32 R26, -RZ, R45.H1_H1 ;  /* 0x3000002dff1a7230 */ /* 0x000fe40000004100 */
[--C-:B------:R-:W-:Y:S01]  /*08d0*/  FADD.FTZ R30, R30, R41.reuse ;  /* 0x000000291e1e7221 */ /* 0x100fe20000010000 */
[--C-:B------:R-:W-:Y:S02]  /*08e0*/  HADD2.F32 R24, -RZ, R46.reuse.H0_H0 ;  /* 0x2000002eff187230 */ /* 0x100fe40000004100 */
[----:B------:R-:W-:Y:S01]  /*08f0*/  FADD.FTZ R28, R28, R41 ;  /* 0x000000291c1c7221 */ /* 0x000fe20000010000 */
[----:B------:R-:W-:Y:S01]  /*0900*/  FSETP.GTU.FTZ.AND P0, PT, R32, 20, PT ;  /* 0x41a000002000780b */ /* 0x000fe20003f1c000 */
[----:B------:R-:W-:-:S02]  /*0910*/  HADD2.F32 R22, -RZ, R46.H1_H1 ;  /* 0x3000002eff167230 */ /* 0x000fc40000004100 */
[--C-:B------:R-:W-:Y:S01]  /*0920*/  FADD.FTZ R26, R26, R41.reuse ;  /* 0x000000291a1a7221 */ /* 0x100fe20000010000 */
[--C-:B------:R-:W-:Y:S01]  /*0930*/  FADD.FTZ R24, R24, R41.reuse ;  /* 0x0000002918187221 */ /* 0x100fe20000010000 */
[----:B------:R-:W-:Y:S01]  /*0940*/  HADD2.F32 R18, -RZ, R47.H0_H0 ;  /* 0x2000002fff127230 */ /* 0x000fe20000004100 */
[----:B------:R-:W-:Y:S01]  /*0950*/  FSETP.GTU.FTZ.AND P1, PT, R30, 20, PT ;  /* 0x41a000001e00780b */ /* 0x000fe20003f3c000 */
[----:B------:R-:W-:Y:S01]  /*0960*/  FADD.FTZ R22, R22, R41 ;  /* 0x0000002916167221 */ /* 0x000fe20000010000 */
[--C-:B------:R-:W-:Y:S01]  /*0970*/  HADD2.F32 R21, -RZ, R19.reuse.H0_H0 ;  /* 0x20000013ff157230 */ /* 0x100fe20000004100 */
[----:B------:R-:W-:Y:S01]  /*0980*/  FSETP.GTU.FTZ.AND P2, PT, R28, 20, PT ;  /* 0x41a000001c00780b */ /* 0x000fe20003f5c000 */
[----:B------:R-:W-:Y:S01]  /*0990*/  HADD2.F32 R20, -RZ, R19.H1_H1 ;  /* 0x30000013ff147230 */ /* 0x000fe20000004100 */
[----:B------:R-:W-:Y:S01]  /*09a0*/  FSETP.GTU.FTZ.AND P3, PT, R26, 20, PT ;  /* 0x41a000001a00780b */ /* 0x000fe20003f7c000 */
[--C-:B------:R-:W-:Y:S01]  /*09b0*/  HADD2.F32 R33, -RZ, R16.reuse.H0_H0 ;  /* 0x20000010ff217230 */ /* 0x100fe20000004100 */
[----:B------:R-:W-:Y:S01]  /*09c0*/  FSETP.GTU.FTZ.AND P4, PT, R24, 20, PT ;  /* 0x41a000001800780b */ /* 0x000fe20003f9c000 */
[----:B------:R-:W-:Y:S01]  /*09d0*/  HADD2.F32 R31, -RZ, R16.H1_H1 ;  /* 0x30000010ff1f7230 */ /* 0x000fe20000004100 */
[----:B------:R-:W-:Y:S01]  /*09e0*/  FSETP.GTU.FTZ.AND P5, PT, R22, 20, PT ;  /* 0x41a000001600780b */ /* 0x000fe20003fbc000 */
[----:B------:R-:W-:-:S02]  /*09f0*/  HADD2.F32 R29, -RZ, R17.H0_H0 ;  /* 0x20000011ff1d7230 */ /* 0x000fc40000004100 */
[----:B------:R-:W-:Y:S01]  /*0a00*/  FADD.FTZ R18, R18, R41 ;  /* 0x0000002912127221 */ /* 0x000fe20000010000 */
[----:B------:R-:W-:Y:S02]  /*0a10*/  HADD2.F32 R27, -RZ, R17.H1_H1 ;  /* 0x30000011ff1b7230 */ /* 0x000fe40000004100 */
[----:B------:R-:W-:Y:S02]  /*0a20*/  HADD2.F32 R12, -RZ, R47.H1_H1 ;  /* 0x3000002fff0c7230 */ /* 0x000fe40000004100 */
[----:B------:R-:W-:Y:S01]  /*0a30*/  HADD2.F32 R19, -RZ, R48.H0_H0 ;  /* 0x20000030ff137230 */ /* 0x000fe20000004100 */
[----:B---3--:R0:W-:Y:S04]  /*0a40*/  STS.128 [R35], R56 ;  /* 0x0000003823007388 */ /* 0x0081e80000000c00 */
[----:B----4-:R0:W-:Y:S01]  /*0a50*/  STS.128 [R35+0x200], R60 ;  /* 0x0002003c23007388 */ /* 0x0101e20000000c00 */
[----:B------:R-:W-:-:S03]  /*0a60*/  NOP ;  /* 0x0000000000007918 */ /* 0x000fc60000000000 */
[----:B------:R0:W1:Y:S04]  /*0a70*/  LDS.128 R8, [R34] ;  /* 0x0000000022087984 */ /* 0x0000680000000c00 */
[----:B------:R0:W2:Y:S01]  /*0a80*/  LDS.128 R4, [R34+0x10] ;  /* 0x0000100022047984 */ /* 0x0000a20000000c00 */
[----:B------:R-:W-:Y:S05]  /*0a90*/  @P0 BRA `(.L_x_13942) ;  /* 0x0000000000780947 */ /* 0x000fea0003800000 */
        /* <DEDUP_REMOVED lines=30> */
.L_x_13942:
[----:B------:R-:W-:Y:S05]  /*0c80*/  BSYNC.RECONVERGENT B0 ;  /* 0x0000000000007941 */ /* 0x000fea0003800200 */
.L_x_13941:
[----:B------:R-:W-:Y:S01]  /*0c90*/  BSSY.RECONVERGENT B0, `(.L_x_13943) ;  /* 0x0000027000007945 */ /* 0x000fe20003800200 */
[----:B------:R-:W-:Y:S01]  /*0ca0*/  HADD2.F32 R44, -RZ, R48.H1_H1 ;  /* 0x30000030ff2c7230 */ /* 0x000fe20000004100 */
[----:B------:R-:W-:Y:S01]  /*0cb0*/  FSETP.GTU.FTZ.AND P0, PT, R18, 20, PT ;  /* 0x41a000001200780b */ /* 0x000fe20003f1c000 */
[--C-:B------:R-:W-:Y:S02]  /*0cc0*/  HADD2.F32 R43, -RZ, R49.reuse.H0_H0 ;  /* 0x20000031ff2b7230 */ /* 0x100fe40000004100 */
[----:B------:R-:W-:Y:S01]  /*0cd0*/  FADD.FTZ R48, R12, R41 ;  /* 0x000000290c307221 */ /* 0x000fe20000010000 */
        /* <DEDUP_REMOVED lines=34> */
.L_x_13944:
[----:B------:R-:W-:Y:S05]  /*0f00*/  BSYNC.RECONVERGENT B0 ;  /* 0x0000000000007941 */ /* 0x000fea0003800200 */
.L_x_13943:
[--C-:B------:R-:W-:Y:S01]  /*0f10*/  HADD2.F32 R0, -RZ, R52.reuse.H0_H0 ;  /* 0x20000034ff007230 */ /* 0x100fe20000004100 */
[----:B------:R-:W-:Y:S01]  /*0f20*/  BSSY.RECONVERGENT B0, `(.L_x_13945) ;  /* 0x0000026000007945 */ /* 0x000fe20003800200 */
[----:B------:R-:W-:Y:S01]  /*0f30*/  HADD2.F32 R12, -RZ, R52.H1_H1 ;  /* 0x30000034ff0c7230 */ /* 0x000fe20000004100 */
[----:B------:R-:W-:Y:S01]  /*0f40*/  FSETP.GTU.FTZ.AND P1, PT, R48, 20, PT ;  /* 0x41a000003000780b */ /* 0x000fe20003f3c000 */
[--C-:B------:R-:W-:Y:S02]  /*0f50*/  HADD2.F32 R47, -RZ, R51.reuse.H0_H0 ;  /* 0x20000033ff2f7230 */ /* 0x100fe40000004100 */
[----:B------:R-:W-:Y:S01]  /*0f60*/  FADD.FTZ R52, R0, R41 ;  /* 0x0000002900347221 */ /* 0x000fe20000010000 */
[----:B------:R-:W-:Y:S02]  /*0f70*/  HADD2.F32 R50, -RZ, R51.H1_H1 ;  /* 0x30000033ff327230 */ /* 0x000fe40000004100 */
[----:B------:R-:W-:Y:S01]  /*0f80*/  HADD2.F32 R16, -RZ, R53.H0_H0 ;  /* 0x20000035ff107230 */ /* 0x000fe20000004100 */
[----:B------:R-:W-:Y:S06]  /*0f90*/  @P2 BRA `(.L_x_13946) ;  /* 0x0000000000782947 */ /* 0x000fec0003800000 */
        /* <DEDUP_REMOVED lines=30> */
.L_x_13946:
[----:B------:R-:W-:Y:S05]  /*1180*/  BSYNC.RECONVERGENT B0 ;  /* 0x0000000000007941 */ /* 0x000fea0003800200 */
.L_x_13945:
[----:B------:R-:W-:Y:S01]  /*1190*/  BSSY.RECONVERGENT B0, `(.L_x_13947) ;  /* 0x0000027000007945 */ /* 0x000fe20003800200 */
[----:B------:R-:W-:Y:S01]  /*11a0*/  FSETP.GTU.FTZ.AND P2, PT, R52, 20, PT ;  /* 0x41a000003400780b */ /* 0x000fe20003f5c000 */
[----:B0-----:R-:W-:Y:S02]  /*11b0*/  HADD2.F32 R56, -RZ, R53.H1_H1 ;  /* 0x30000035ff387230 */ /* 0x001fe40000004100 */
[----:B------:R-:W-:Y:S01]  /*11c0*/  FADD.FTZ R51, R12, R41 ;  /* 0x000000290c337221 */ /* 0x000fe20000010000 */
        /* <DEDUP_REMOVED lines=35> */
.L_x_13948:
[----:B------:R-:W-:Y:S05]  /*1400*/  BSYNC.RECONVERGENT B0 ;  /* 0x0000000000007941 */ /* 0x000fea0003800200 */
.L_x_13947:
[----:B------:R-:W-:Y:S01]  /*1410*/  BSSY.RECONVERGENT B0, `(.L_x_13949) ;  /* 0x000002a000007945 */ /* 0x000fe20003800200 */
[----:B-1----:R-:W-:Y:S01]  /*1420*/  HADD2.F32 R3, -RZ, R8.H0_H0 ;  /* 0x20000008ff037230 */ /* 0x002fe20000004100 */
[----:B------:R-:W-:Y:S01]  /*1430*/  FSETP.GTU.FTZ.AND P3, PT, R51, 20, PT ;  /* 0x41a000003300780b */ /* 0x000fe20003f7c000 */
[----:B------:R-:W-:Y:S02]  /*1440*/  HADD2.F32 R91, -RZ, R9.H0_H0 ;  /* 0x20000009ff5b7230 */ /* 0x000fe40000004100 */
[----:B------:R-:W-:Y:S01]  /*1450*/  FADD.FTZ R54, R16, R41 ;  /* 0x0000002910367221 */ /* 0x000fe20000010000 */
[----:B------:R-:W-:Y:S02]  /*1460*/  HADD2.F32 R94, -RZ, R10.H0_H0 ;  /* 0x2000000aff5e7230 */ /* 0x000fe40000004100 */
[----:B------:R-:W-:Y:S02]  /*1470*/  HADD2.F32 R96, -RZ, R11.H0_H0 ;  /* 0x2000000bff607230 */ /* 0x000fe40000004100 */
[----:B------:R-:W-:-:S02]  /*1480*/  HADD2.F32 R8, -RZ, R8.H1_H1 ;  /* 0x30000008ff087230 */ /* 0x000fc40000004100 */
[----:B------:R-:W-:Y:S02]  /*1490*/  HADD2.F32 R9, -RZ, R9.H1_H1 ;  /* 0x30000009ff097230 */ /* 0x000fe40000004100 */
        /* <DEDUP_REMOVED lines=33> */
.L_x_13950:
[----:B------:R-:W-:Y:S05]  /*16b0*/  BSYNC.RECONVERGENT B0 ;  /* 0x0000000000007941 */ /* 0x000fea0003800200 */
.L_x_13949:
[----:B------:R-:W-:Y:S01]  /*16c0*/  BSSY.RECONVERGENT B0, `(.L_x_13951) ;  /* 0x000002c000007945 */ /* 0x000fe20003800200 */
[----:B------:R-:W-:Y:S02]  /*16d0*/  HFMA2 R92, -RZ, RZ, 0, 0 ;  /* 0x00000000ff5c7431 */ /* 0x000fe400000001ff */
[----:B--2---:R-:W-:Y:S01]  /*16e0*/  HADD2.F32 R100, -RZ, R5.H0_H0 ;  /* 0x20000005ff647230 */ /* 0x004fe20000004100 */
[----:B------:R-:W-:Y:S01]  /*16f0*/  FSETP.GTU.FTZ.AND P4, PT, R54, 20, PT ;  /* 0x41a000003600780b */ /* 0x000fe20003f9c000 */
[----:B------:R-:W-:Y:S02]  /*1700*/  HADD2.F32 R102, -RZ, R6.H0_H0 ;  /* 0x20000006ff667230 */ /* 0x000fe40000004100 */
[----:B------:R-:W-:Y:S01]  /*1710*/  FADD.FTZ R87, R56, R41 ;  /* 0x0000002938577221 */ /* 0x000fe20000010000 */
[----:B------:R-:W-:Y:S02]  /*1720*/  HADD2.F32 R104, -RZ, R7.H0_H0 ;  /* 0x20000007ff687230 */ /* 0x000fe40000004100 */
[----:B------:R-:W-:Y:S01]  /*1730*/  FFMA.FTZ R17, R3, R33, R40 ;  /* 0x0000002103117223 */ /* 0x000fe20000010028 */
[----:B------:R-:W-:-:S02]  /*1740*/  HADD2.F32 R98, -RZ, R4.H0_H0 ;  /* 0x20000004ff627230 */ /* 0x000fc40000004100 */
[----:B------:R-:W-:Y:S02]  /*1750*/  HADD2.F32 R99, -RZ, R4.H1_H1 ;  /* 0x30000004ff637230 */ /* 0x000fe40000004100 */
[----:B------:R-:W-:Y:S02]  /*1760*/  HADD2.F32 R5, -RZ, R5.H1_H1 ;  /* 0x30000005ff057230 */ /* 0x000fe40000004100 */
        /* <DEDUP_REMOVED lines=33> */
.L_x_13952:
[----:B------:R-:W-:Y:S05]  /*1980*/  BSYNC.RECONVERGENT B0 ;  /* 0x0000000000007941 */ /* 0x000fea0003800200 */
.L_x_13951:
[----:B------:R-:W-:Y:S01]  /*1990*/  FFMA.FTZ R0, R8, R31, R17 ;  /* 0x0000001f08007223 */ /* 0x000fe20000010011 */
[----:B------:R-:W-:Y:S01]  /*19a0*/  BSSY.RECONVERGENT B0, `(.L_x_13953) ;  /* 0x0000026000007945 */ /* 0x000fe20003800200 */
[----:B------:R-:W-:Y:S01]  /*19b0*/  HFMA2 R90, -RZ, RZ, 0, 0 ;  /* 0x00000000ff5a7431 */ /* 0x000fe200000001ff */
[----:B------:R-:W-:Y:S01]  /*19c0*/  FSETP.GTU.FTZ.AND P5, PT, R87, 20, PT ;  /* 0x41a000005700780b */ /* 0x000fe20003fbc000 */
[----:B------:R-:W-:Y:S01]  /*19d0*/  FADD.FTZ R88, R88, R41 ;  /* 0x0000002958587221 */ /* 0x000fe20000010000 */
        /* <DEDUP_REMOVED lines=34> */
.L_x_13954:
[----:B------:R-:W-:Y:S05]  /*1c00*/  BSYNC.RECONVERGENT B0 ;  /* 0x0000000000007941 */ /* 0x000fea0003800200 */
.L_x_13953:
[----:B------:R-:W-:Y:S01]  /*1c10*/  FFMA.FTZ R13, R9, R27, R12 ;  /* 0x0000001b090d7223 */ /* 0x000fe2000001000c */
[----:B------:R-:W-:Y:S01]  /*1c20*/  BSSY.RECONVERGENT B0, `(.L_x_13955) ;  /* 0x0000026000007945 */ /* 0x000fe20003800200 */
[----:B------:R-:W-:Y:S01]  /*1c30*/  HFMA2 R86, -RZ, RZ, 0, 0 ;  /* 0x00000000ff567431 */ /* 0x000fe200000001ff */
[----:B------:R-:W-:Y:S01]  /*1c40*/  FSETP.GTU.FTZ.AND P0, PT, R88, 20, PT ;  /* 0x41a000005800780b */ /* 0x000fe20003f1c000 */
[----:B------:R-:W-:Y:S01]  /*1c50*/  HFMA2 R84, -RZ, RZ, 0, 0 ;  /* 0x00000000ff547431 */ /* 0x000fe200000001ff */
[----:B------:R-:W-:Y:S01]  /*1c60*/  MOV R81, RZ ;  /* 0x000000ff00517202 */ /* 0x000fe20000000f00 */
[----:B------:R-:W-:Y:S01]  /*1c70*/  FADD.FTZ R82, R82, R41 ;  /* 0x0000002952527221 */ /* 0x000fe20000010000 */
        /* <DEDUP_REMOVED lines=32> */
.L_x_13956:
[----:B------:R-:W-:Y:S05]  /*1e80*/  BSYNC.RECONVERGENT B0 ;  /* 0x0000000000007941 */ /* 0x000fea0003800200 */
.L_x_13955:
        /* <DEDUP_REMOVED lines=39> */
.L_x_13958:
[----:B------:R-:W-:Y:S05]  /*2100*/  BSYNC.RECONVERGENT B0 ;  /* 0x0000000000007941 */ /* 0x000fea0003800200 */
.L_x_13957:
[----:B------:R-:W-:Y:S01]  /*2110*/  FFMA.FTZ R13, R11, R20, R12 ;  /* 0x000000140b0d7223 */ /* 0x000fe2000001000c */
[----:B------:R-:W-:Y:S01]  /*2120*/  BSSY.RECONVERGENT B0, `(.L_x_13959) ;  /* 0x0000025000007945 */ /* 0x000fe20003800200 */
[----:B------:R-:W-:Y:S01]  /*2130*/  HFMA2 R76, -RZ, RZ, 0, 0 ;  /* 0x00000000ff4c7431 */ /* 0x000fe200000001ff */
[----:B------:R-:W-:Y:S02]  /*2140*/  FSETP.GTU.FTZ.AND P2, PT, R78, 20, PT ;  /* 0x41a000004e00780b */ /* 0x000fe40003f5c000 */
[----:B------:R-:W-:Y:S01]  /*2150*/  CS2R R74, SRZ ;  /* 0x00000000004a7805 */ /* 0x000fe2000001ff00 */
        /* <DEDUP_REMOVED lines=33> */
.L_x_13960:
[----:B------:R-:W-:Y:S05]  /*2370*/  BSYNC.RECONVERGENT B0 ;  /* 0x0000000000007941 */ /* 0x000fea0003800200 */
.L_x_13959:
[----:B------:R-:W-:Y:S01]  /*2380*/  FFMA.FTZ R13, R99, R44, R12 ;  /* 0x0000002c630d7223 */ /* 0x000fe2000001000c */
[----:B------:R-:W-:Y:S01]  /*2390*/  BSSY.RECONVERGENT B0, `(.L_x_13961) ;  /* 0x0000026000007945 */ /* 0x000fe20003800200 */
[----:B------:R-:W-:Y:S01]  /*23a0*/  HFMA2 R69, -RZ, RZ, 0, 0 ;  /* 0x00000000ff457431 */ /* 0x000fe200000001ff */
[----:B------:R-:W-:Y:S01]  /*23b0*/  FSETP.GTU.FTZ.AND P3, PT, R73, 20, PT ;  /* 0x41a000004900780b */ /* 0x000fe20003f7c000 */
[----:B------:R-:W-:Y:S01]  /*23c0*/  FMUL.FTZ R70, R3, R42 ;  /* 0x0000002a03467220 */ /* 0x000fe20000410000 */
        /* <DEDUP_REMOVED lines=34> */
.L_x_13962:
[----:B------:R-:W-:Y:S05]  /*25f0*/  BSYNC.RECONVERGENT B0 ;  /* 0x0000000000007941 */ /* 0x000fea0003800200 */
.L_x_13961:
        /* <DEDUP_REMOVED lines=32> */
.L_x_13964:
[----:B------:R-:W-:Y:S05]  /*2800*/  BSYNC.RECONVERGENT B0 ;  /* 0x0000000000007941 */ /* 0x000fea0003800200 */
.L_x_13963:
        /* <DEDUP_REMOVED lines=32> */
.L_x_13966:
[----:B------:R-:W-:Y:S05]  /*2a10*/  BSYNC.RECONVERGENT B0 ;  /* 0x0000000000007941 */ /* 0x000fea0003800200 */
.L_x_13965:
        /* <DEDUP_REMOVED lines=32> */
.L_x_13968:
[----:B------:R-:W-:Y:S05]  /*2c20*/  BSYNC.RECONVERGENT B0 ;  /* 0x0000000000007941 */ /* 0x000fea0003800200 */
.L_x_13967:
        /* <DEDUP_REMOVED lines=32> */
.L_x_13970:
[----:B------:R-:W-:Y:S05]  /*2e30*/  BSYNC.RECONVERGENT B0 ;  /* 0x0000000000007941 */ /* 0x000fea0003800200 */
.L_x_13969:
        /* <DEDUP_REMOVED lines=32> */
.L_x_13972:
[----:B------:R-:W-:Y:S05]  /*3040*/  BSYNC.RECONVERGENT B0 ;  /* 0x0000000000007941 */ /* 0x000fea0003800200 */
.L_x_13971:
        /* <DEDUP_REMOVED lines=24> */
[----:B------:R-:W-:Y:S01]  /*31d0*/  FADD.FTZ R95, R10, R10 ;  /* 0x0000000a0a5f7221 */ /* 0x000fe20000010000 */
[----:B------:R-:W-:Y:S01]  /*31e0*/  FADD.FTZ R97, R11, R11 ;  /* 0x0000000b0b617221 */ /* 0x000fe20000010000 */
        /* <DEDUP_REMOVED lines=43> */
.L_x_13991:
        /* <DEDUP_REMOVED lines=28> */
[----:B------:R-:W-:Y:S01]  /*3660*/  FMUL.FTZ R122, R9, R32 ;  /* 0x00000020097a7220 */ /* 0x000fe20000410000 */
[----:B------:R-:W-:Y:S01]  /*3670*/  FMUL.FTZ R6, R131, R30 ;  /* 0x0000001e83067220 */ /* 0x000fe20000410000 */
[----:B------:R-:W-:Y:S01]  /*3680*/  FMUL.RZ R137, R7, 0.15915493667125701904 ;  /* 0x3e22f98307897820 */ /* 0x000fe2000040c000 */
[----:B------:R-:W-:Y:S01]  /*3690*/  FMUL.FTZ R7, R131, R28 ;  /* 0x0000001c83077220 */ /* 0x000fe20000410000 */
[----:B------:R-:W-:Y:S01]  /*36a0*/  FMUL.RZ R129, R122, 0.15915493667125701904 ;  /* 0x3e22f9837a817820 */ /* 0x000fe2000040c000 */
[----:B------:R0:W-:Y:S01]  /*36b0*/  MUFU.EX2 R135, R6 ;  /* 0x0000000600877308 */ /* 0x0001e20000000800 */
[----:B------:R-:W-:Y:S01]  /*36c0*/  FMUL.RZ R133, R123, 0.15915493667125701904 ;  /* 0x3e22f9837b857820 */ /* 0x000fe2000040c000 */
[----:B-1----:R-:W-:Y:S01]  /*36d0*/  FMUL.FTZ R17, R9, R26 ;  /* 0x0000001a09117220 */ /* 0x002fe20000410000 */
[C---:B------:R-:W-:Y:S01]  /*36e0*/  FMUL.FTZ R122, R131.reuse, R32 ;  /* 0x00000020837a7220 */ /* 0x040fe20000410000 */
[----:B------:R-:W-:Y:S01]  /*36f0*/  MUFU.SIN R130, R137 ;  /* 0x0000008900827308 */ /* 0x000fe20000000400 */
[----:B------:R-:W-:Y:S01]  /*3700*/  FMUL.FTZ R154, R131, R78 ;  /* 0x0000004e839a7220 */ /* 0x000fe20000410000 */
[----:B0-----:R-:W-:-:S06]  /*3710*/  FMUL.FTZ R6, R9, R24 ;  /* 0x0000001809067220 */ /* 0x001fcc0000410000 */
[----:B------:R0:W1:Y:S01]  /*3720*/  MUFU.COS R146, R137 ;  /* 0x0000008900927308 */ /* 0x0000620000000000 */
[----:B------:R-:W-:Y:S01]  /*3730*/  FMUL.RZ R139, R6, 0.15915493667125701904 ;  /* 0x3e22f983068b7820 */ /* 0x000fe2000040c000 */
[----:B------:R-:W-:-:S06]  /*3740*/  FMUL.FTZ R6, R131, R24 ;  /* 0x0000001883067220 */ /* 0x000fcc0000410000 */
[----:B------:R2:W1:Y:S04]  /*3750*/  MUFU.EX2 R123, R7 ;  /* 0x00000007007b7308 */ /* 0x0004680000000800 */
[----:B0-----:R0:W5:Y:S04]  /*3760*/  MUFU.EX2 R137, R6 ;  /* 0x0000000600897308 */ /* 0x0011680000000800 */
[----:B------:R-:W-:Y:S01]  /*3770*/  MUFU.SIN R143, R129 ;  /* 0x00000081008f7308 */ /* 0x000fe20000000400 */
[C---:B--2---:R-:W-:Y:S01]  /*3780*/  FMUL.FTZ R7, R9.reuse, R22 ;  /* 0x0000001609077220 */ /* 0x044fe20000410000 */
[----:B0-----:R-:W-:-:S03]  /*3790*/  FMUL.FTZ R6, R9, R48 ;  /* 0x0000003009067220 */ /* 0x001fc60000410000 */
[----:B------:R-:W-:Y:S01]  /*37a0*/  FMUL.RZ R145, R7, 0.15915493667125701904 ;  /* 0x3e22f98307917820 */ /* 0x000fe2000040c000 */
[----:B------:R-:W-:Y:S02]  /*37b0*/  FMUL.FTZ R7, R131, R22 ;  /* 0x0000001683077220 */ /* 0x000fe40000410000 */
[----:B------:R0:W-:Y:S01]  /*37c0*/  MUFU.COS R149, R129 ;  /* 0x0000008100957308 */ /* 0x0001e20000000000 */
[C---:B-1----:R-:W-:Y:S01]  /*37d0*/  FMUL.FTZ R146, R123.reuse, R146 ;  /* 0x000000927b927220 */ /* 0x042fe20000410000 */
[----:B------:R-:W-:-:S06]  /*37e0*/  FMUL.FTZ R123, R123, R130 ;  /* 0x000000827b7b7220 */ /* 0x000fcc0000410000 */
[----:B------:R-:W-:Y:S01]  /*37f0*/  MUFU.SIN R136, R139 ;  /* 0x0000008b00887308 */ /* 0x000fe20000000400 */
[----:B0-----:R-:W-:Y:S01]  /*3800*/  FMUL.RZ R129, R17, 0.15915493667125701904 ;  /* 0x3e22f98311817820 */ /* 0x001fe2000040c000 */
[----:B------:R-:W-:-:S06]  /*3810*/  FMUL.FTZ R17, R131, R26 ;  /* 0x0000001a83117220 */ /* 0x000fcc0000410000 */
[----:B------:R0:W5:Y:S08]  /*3820*/  MUFU.COS R138, R139 ;  /* 0x0000008b008a7308 */ /* 0x0001700000000000 */
[----:B------:R-:W-:Y:S01]  /*3830*/  MUFU.SIN R128, R133 ;  /* 0x0000008500807308 */ /* 0x000fe20000000400 */
[----:B0-----:R-:W-:Y:S01]  /*3840*/  FMUL.RZ R139, R6, 0.15915493667125701904 ;  /* 0x3e22f983068b7820 */ /* 0x001fe2000040c000 */
[----:B------:R-:W-:-:S06]  /*3850*/  FMUL.FTZ R6, R131, R48 ;  /* 0x0000003083067220 */ /* 0x000fcc0000410000 */
[----:B------:R0:W-:Y:S01]  /*3860*/  MUFU.COS R16, R133 ;  /* 0x0000008500107308 */ /* 0x0001e20000000000 */
[C---:B-----5:R-:W-:Y:S01]  /*3870*/  FMUL.FTZ R138, R137.reuse, R138 ;  /* 0x0000008a898a7220 */ /* 0x060fe20000410000 */
[----:B------:R-:W-:-:S06]  /*3880*/  FMUL.FTZ R137, R137, R136 ;  /* 0x0000008889897220 */ /* 0x000fcc0000410000 */
[----:B------:R-:W-:Y:S01]  /*3890*/  MUFU.SIN R132, R129 ;  /* 0x0000008100847308 */ /* 0x000fe20000000400 */
[----:B0-----:R-:W-:-:S04]  /*38a0*/  FMUL.FTZ R133, R9, R18 ;  /* 0x0000001209857220 */ /* 0x001fc80000410000 */
[----:B------:R-:W-:Y:S01]  /*38b0*/  FMUL.RZ R147, R133, 0.15915493667125701904 ;  /* 0x3e22f98385937820 */ /* 0x000fe2000040c000 */
[----:B------:R-:W-:Y:S02]  /*38c0*/  FMUL.FTZ R133, R131, R18 ;  /* 0x0000001283857220 */ /* 0x000fe40000410000 */
[----:B------:R0:W-:Y:S08]  /*38d0*/  MUFU.COS R134, R129 ;  /* 0x0000008100867308 */ /* 0x0001f00000000000 */
[----:B------:R1:W-:Y:S04]  /*38e0*/  MUFU.EX2 R150, R6 ;  /* 0x0000000600967308 */ /* 0x0003e80000000800 */
[----:B0-----:R0:W-:Y:S04]  /*38f0*/  MUFU.EX2 R129, R7 ;  /* 0x0000000700817308 */ /* 0x0011e80000000800 */
[----:B------:R-:W-:Y:S01]  /*3900*/  MUFU.SIN R140, R145 ;  /* 0x00000091008c7308 */ /* 0x000fe20000000400 */
[C---:B-1----:R-:W-:Y:S01]  /*3910*/  FMUL.FTZ R6, R9.reuse, R54 ;  /* 0x0000003609067220 */ /* 0x042fe20000410000 */
[----:B0-----:R-:W-:-:S06]  /*3920*/  FMUL.FTZ R7, R9, R52 ;  /* 0x0000003409077220 */ /* 0x001fcc0000410000 */
[----:B------:R0:W-:Y:S08]  /*3930*/  MUFU.COS R142, R145 ;  /* 0x00000091008e7308 */ /* 0x0001f00000000000 */
[----:B------:R-:W-:Y:S01]  /*3940*/  MUFU.SIN R151, R139 ;  /* 0x0000008b00977308 */ /* 0x000fe20000000400 */
[----:B0-----:R-:W-:Y:S01]  /*3950*/  FMUL.RZ R145, R7, 0.15915493667125701904 ;  /* 0x3e22f98307917820 */ /* 0x001fe2000040c000 */
[----:B------:R-:W-:-:S06]  /*3960*/  FMUL.FTZ R7, R131, R52 ;  /* 0x0000003483077220 */ /* 0x000fcc0000410000 */
[----:B------:R0:W-:Y:S08]  /*3970*/  MUFU.COS R153, R139 ;  /* 0x0000008b00997308 */ /* 0x0001f00000000000 */
[----:B------:R1:W2:Y:S01]  /*3980*/  MUFU.EX2 R141, R133 ;  /* 0x00000085008d7308 */ /* 0x0002a20000000800 */
[----:B0-----:R-:W-:Y:S01]  /*3990*/  FMUL.RZ R139, R6, 0.15915493667125701904 ;  /* 0x3e22f983068b7820 */ /* 0x001fe2000040c000 */
[----:B------:R-:W-:-:S02]  /*39a0*/  FMUL.FTZ R6, R131, R54 ;  /* 0x0000003683067220 */ /* 0x000fc40000410000 */
[----:B------:R0:W5:Y:S04]  /*39b0*/  MUFU.EX2 R189, R7 ;  /* 0x0000000700bd7308 */ /* 0x0001680000000800 */
[----:B------:R4:W-:Y:S01]  /*39c0*/  MUFU.EX2 R193, R6 ;  /* 0x0000000600c17308 */ /* 0x0009e20000000800 */
[----:B-1----:R-:W-:-:S03]  /*39d0*/  FMUL.FTZ R133, R9, R51 ;  /* 0x0000003309857220 */ /* 0x002fc60000410000 */
[----:B------:R-:W2:Y:S01]  /*39e0*/  MUFU.SIN R144, R147 ;  /* 0x0000009300907308 */ /* 0x000ea20000000400 */
[C---:B0-----:R-:W-:Y:S01]  /*39f0*/  FMUL.FTZ R7, R9.reuse, R87 ;  /* 0x0000005709077220 */ /* 0x041fe20000410000 */
[----:B----4-:R-:W-:-:S06]  /*3a00*/  FMUL.FTZ R6, R9, R82 ;  /* 0x0000005209067220 */ /* 0x010fcc0000410000 */
[----:B------:R0:W-:Y:S01]  /*3a10*/  MUFU.COS R148, R147 ;  /* 0x0000009300947308 */ /* 0x0001e20000000000 */
[----:B------:R-:W-:Y:S01]  /*3a20*/  FMUL.RZ R163, R6, 0.15915493667125701904 ;  /* 0x3e22f98306a37820 */ /* 0x000fe2000040c000 */
[----:B---3--:R-:W-:-:S04]  /*3a30*/  FMUL.FTZ R6, R2, R5 ;  /* 0x0000000502067220 */ /* 0x008fc80000410000 */
[----:B------:R-:W-:Y:S02]  /*3a40*/  FFMA.FTZ R6, R3, R4, R6 ;  /* 0x0000000403067223 */ /* 0x000fe40000010006 */
[----:B------:R-:W-:Y:S01]  /*3a50*/  MUFU.SIN R152, R145 ;  /* 0x0000009100987308 */ /* 0x000fe20000000400 */
[----:B0-----:R-:W-:Y:S01]  /*3a60*/  FMUL.RZ R147, R133, 0.15915493667125701904 ;  /* 0x3e22f98385937820 */ /* 0x001fe2000040c000 */
[----:B------:R-:W-:Y:S01]  /*3a70*/  FMUL.FTZ R133, R131, R51 ;  /* 0x0000003383857220 */ /* 0x000fe20000410000 */
[----:B--2---:R-:W-:Y:S01]  /*3a80*/  FMUL.FTZ R136, R141, R144 ;  /* 0x000000908d887220 */ /* 0x004fe20000410000 */
[-C--:B------:R-:W-:Y:S01]  /*3a90*/  FMUL.FTZ R130, R91, -R6.reuse ;  /* 0x800000065b827220 */ /* 0x080fe20000410000 */
[-C--:B------:R-:W-:Y:S01]  /*3aa0*/  FMUL.FTZ R187, R97, -R6.reuse ;  /* 0x8000000661bb7220 */ /* 0x080fe20000410000 */
[-C--:B------:R-:W-:Y:S01]  /*3ab0*/  FMUL.FTZ R199, R98, -R6.reuse ;  /* 0x8000000662c77220 */ /* 0x080fe20000410000 */
[-C--:B------:R-:W-:Y:S01]  /*3ac0*/  FMUL.FTZ R201, R99, -R6.reuse ;  /* 0x8000000663c97220 */ /* 0x080fe20000410000 */
[----:B------:R0:W5:Y:S01]  /*3ad0*/  MUFU.COS R188, R145 ;  /* 0x0000009100bc7308 */ /* 0x0001620000000000 */
[-C--:B------:R-:W-:Y:S01]  /*3ae0*/  FMUL.FTZ R203, R100, -R6.reuse ;  /* 0x8000000664cb7220 */ /* 0x080fe20000410000 */
[-C--:B------:R-:W-:Y:S01]  /*3af0*/  FMUL.FTZ R205, R101, -R6.reuse ;  /* 0x8000000665cd7220 */ /* 0x080fe20000410000 */
[-C--:B------:R-:W-:Y:S01]  /*3b00*/  FMUL.FTZ R181, R102, -R6.reuse ;  /* 0x8000000666b57220 */ /* 0x080fe20000410000 */
[-C--:B------:R-:W-:Y:S01]  /*3b10*/  FMUL.FTZ R177, R103, -R6.reuse ;  /* 0x8000000667b17220 */ /* 0x080fe20000410000 */
[-C--:B------:R-:W-:Y:S01]  /*3b20*/  FMUL.FTZ R173, R104, -R6.reuse ;  /* 0x8000000668ad7220 */ /* 0x080fe20000410000 */
[----:B------:R-:W-:-:S02]  /*3b30*/  FMUL.FTZ R170, R105, -R6 ;  /* 0x8000000669aa7220 */ /* 0x000fc40000410000 */
[----:B------:R-:W-:Y:S01]  /*3b40*/  MUFU.EX2 R17, R17 ;  /* 0x0000001100117308 */ /* 0x000fe20000000800 */
[----:B0-----:R-:W-:Y:S01]  /*3b50*/  FMUL.RZ R145, R7, 0.15915493667125701904 ;  /* 0x3e22f98307917820 */ /* 0x001fe2000040c000 */
[----:B------:R-:W-:Y:S02]  /*3b60*/  FMUL.FTZ R7, R131, R87 ;  /* 0x0000005783077220 */ /* 0x000fe40000410000 */
[----:B------:R0:W-:Y:S04]  /*3b70*/  MUFU.EX2 R185, R133 ;  /* 0x0000008500b97308 */ /* 0x0001e80000000800 */
[----:B------:R1:W2:Y:S01]  /*3b80*/  MUFU.EX2 R184, R7 ;  /* 0x0000000700b87308 */ /* 0x0002a20000000800 */
[C---:B-----5:R-:W-:Y:S01]  /*3b90*/  FMUL.FTZ R188, R189.reuse, R188 ;  /* 0x000000bcbdbc7220 */ /* 0x060fe20000410000 */
[----:B------:R-:W-:-:S02]  /*3ba0*/  FMUL.FTZ R189, R189, R152 ;  /* 0x00000098bdbd7220 */ /* 0x000fc40000410000 */
[----:B------:R-:W-:Y:S01]  /*3bb0*/  MUFU.SIN R155, R145 ;  /* 0x00000091009b7308 */ /* 0x000fe20000000400 */
[----:B0-----:R-:W-:Y:S01]  /*3bc0*/  FMUL.FTZ R133, R9, R88 ;  /* 0x0000005809857220 */ /* 0x001fe20000410000 */
[----:B------:R-:W-:Y:S01]  /*3bd0*/  FMUL.FTZ R152, R95, -R6 ;  /* 0x800000065f987220 */ /* 0x000fe20000410000 */
[----:B-1----:R-:W-:Y:S01]  /*3be0*/  FMUL.FTZ R7, R3, R5 ;  /* 0x0000000503077220 */ /* 0x002fe20000410000 */
[----:B------:R-:W-:-:S04]  /*3bf0*/  FMUL.FTZ R3, R9, R73 ;  /* 0x0000004909037220 */ /* 0x000fc80000410000 */
[----:B------:R0:W2:Y:S01]  /*3c00*/  MUFU.COS R157, R145 ;  /* 0x00000091009d7308 */ /* 0x0000a20000000000 */
[----:B------:R-:W-:Y:S01]  /*3c10*/  FFMA.FTZ R2, R2, R4, -R7 ;  /* 0x0000000402027223 */ /* 0x000fe20000010807 */
[----:B------:R-:W-:Y:S01]  /*3c20*/  FMUL.RZ R4, R3, 0.15915493667125701904 ;  /* 0x3e22f98303047820 */ /* 0x000fe2000040c000 */
[----:B------:R-:W-:Y:S02]  /*3c30*/  MOV R3, UR6 ;  /* 0x0000000600037c02 */ /* 0x000fe40008000f00 */
[-C--:B------:R-:W-:Y:S01]  /*3c40*/  FMUL.FTZ R144, R0, R2.reuse ;  /* 0x0000000200907220 */ /* 0x080fe20000410000 */
[----:B------:R-:W-:Y:S01]  /*3c50*/  FMUL.FTZ R197, R97, R2 ;  /* 0x0000000261c57220 */ /* 0x000fe20000410000 */
[----:B------:R-:W-:Y:S01]  /*3c60*/  IADD3 R3, PT, PT, R3, UR19, RZ ;  /* 0x0000001303037c10 */ /* 0x000fe2000fffe0ff */
[----:B------:R-:W-:Y:S01]  /*3c70*/  MUFU.SIN R156, R147 ;  /* 0x00000093009c7308 */ /* 0x000fe20000000400 */
[----:B0-----:R-:W-:Y:S01]  /*3c80*/  FMUL.FTZ R145, R9, R78 ;  /* 0x0000004e09917220 */ /* 0x001fe20000410000 */
[----:B------:R-:W-:Y:S01]  /*3c90*/  @P1 IADD3 R3, PT, PT, R38, 0x200, RZ ;  /* 0x0000020026031810 */ /* 0x000fe20007ffe0ff */
[-C--:B------:R-:W-:Y:S01]  /*3ca0*/  FMUL.FTZ R198, R98, R2.reuse ;  /* 0x0000000262c67220 */ /* 0x080fe20000410000 */
[----:B------:R-:W-:Y:S01]  /*3cb0*/  FMUL.FTZ R200, R99, R2 ;  /* 0x0000000263c87220 */ /* 0x000fe20000410000 */
[----:B------:R-:W-:Y:S01]  /*3cc0*/  FMUL.RZ R5, R145, 0.15915493667125701904 ;  /* 0x3e22f98391057820 */ /* 0x000fe2000040c000 */
[----:B------:R-:W-:Y:S01]  /*3cd0*/  FMUL.FTZ R145, R135, R16 ;  /* 0x0000001087917220 */ /* 0x000fe20000410000 */
[----:B------:R-:W-:Y:S01]  /*3ce0*/  LEA R3, R3, UR24, 0x3 ;  /* 0x0000001803037c11 */ /* 0x000fe2000f8e18ff */
[----:B------:R0:W1:Y:S01]  /*3cf0*/  MUFU.COS R158, R147 ;  /* 0x00000093009e7308 */ /* 0x0000620000000000 */
[----:B------:R-:W-:Y:S01]  /*3d00*/  FMUL.FTZ R135, R135, R128 ;  /* 0x0000008087877220 */ /* 0x000fe20000410000 */
[C---:B--2---:R-:W-:Y:S01]  /*3d10*/  FMUL.FTZ R180, R184.reuse, R157 ;  /* 0x0000009db8b47220 */ /* 0x044fe20000410000 */
[----:B------:R-:W-:Y:S01]  /*3d20*/  FMUL.FTZ R184, R184, R155 ;  /* 0x0000009bb8b87220 */ /* 0x000fe20000410000 */
[-C--:B------:R-:W-:Y:S01]  /*3d30*/  FMUL.FTZ R128, R95, R2.reuse ;  /* 0x000000025f807220 */ /* 0x080fe20000410000 */
[-C--:B------:R-:W-:Y:S01]  /*3d40*/  FMUL.FTZ R202, R100, R2.reuse ;  /* 0x0000000264ca7220 */ /* 0x080fe20000410000 */
[-C--:B------:R-:W-:Y:S01]  /*3d50*/  FMUL.FTZ R204, R101, R2.reuse ;  /* 0x0000000265cc7220 */ /* 0x080fe20000410000 */
[----:B------:R-:W-:Y:S01]  /*3d60*/  FMUL.FTZ R178, R102, R2 ;  /* 0x0000000266b27220 */ /* 0x000fe20000410000 */
[----:B------:R-:W-:Y:S01]  /*3d70*/  MUFU.EX2 R122, R122 ;  /* 0x0000007a007a7308 */ /* 0x000fe20000000800 */
[----:B0-----:R-:W-:Y:S01]  /*3d80*/  FMUL.RZ R147, R133, 0.15915493667125701904 ;  /* 0x3e22f98385937820 */ /* 0x001fe2000040c000 */
[----:B------:R-:W-:Y:S01]  /*3d90*/  FMUL.FTZ R133, R131, R88 ;  /* 0x0000005883857220 */ /* 0x000fe20000410000 */
[-C--:B------:R-:W-:Y:S01]  /*3da0*/  FMUL.FTZ R172, R103, R2.reuse ;  /* 0x0000000267ac7220 */ /* 0x080fe20000410000 */
[----:B------:R-:W-:Y:S01]  /*3db0*/  MUFU.SIN R160, R139 ;  /* 0x0000008b00a07308 */ /* 0x000fe20000000400 */
[-C--:B------:R-:W-:Y:S01]  /*3dc0*/  FMUL.FTZ R169, R104, R2.reuse ;  /* 0x0000000268a97220 */ /* 0x080fe20000410000 */
[----:B------:R-:W-:Y:S01]  /*3dd0*/  FMUL.FTZ R168, R105, R2 ;  /* 0x0000000269a87220 */ /* 0x000fe20000410000 */
[C---:B-1----:R-:W-:Y:S01]  /*3de0*/  FMUL.FTZ R183, R185.reuse, R158 ;  /* 0x0000009eb9b77220 */ /* 0x042fe20000410000 */
[----:B------:R-:W-:-:S04]  /*3df0*/  FMUL.FTZ R185, R185, R156 ;  /* 0x0000009cb9b97220 */ /* 0x000fc80000410000 */
[----:B------:R0:W1:Y:S08]  /*3e00*/  MUFU.COS R162, R139 ;  /* 0x0000008b00a27308 */ /* 0x0000700000000000 */
[----:B------:R-:W-:Y:S01]  /*3e10*/  MUFU.SIN R164, R147 ;  /* 0x0000009300a47308 */ /* 0x000fe20000000400 */
[C---:B0-----:R-:W-:Y:S01]  /*3e20*/  FMUL.FTZ R139, R131.reuse, R82 ;  /* 0x00000052838b7220 */ /* 0x041fe20000410000 */
[----:B------:R-:W-:-:S06]  /*3e30*/  FMUL.FTZ R131, R131, R73 ;  /* 0x0000004983837220 */ /* 0x000fcc0000410000 */
[----:B------:R0:W2:Y:S01]  /*3e40*/  MUFU.COS R166, R147 ;  /* 0x0000009300a67308 */ /* 0x0000a20000000000 */
[C---:B-1----:R-:W-:Y:S01]  /*3e50*/  FMUL.FTZ R191, R193.reuse, R162 ;  /* 0x000000a2c1bf7220 */ /* 0x042fe20000410000 */
[----:B------:R-:W-:-:S06]  /*3e60*/  FMUL.FTZ R193, R193, R160 ;  /* 0x000000a0c1c17220 */ /* 0x000fcc0000410000 */
[----:B------:R1:W2:Y:S01]  /*3e70*/  MUFU.EX2 R195, R133 ;  /* 0x0000008500c37308 */ /* 0x0002a20000000800 */
[----:B0-----:R-:W-:-:S03]  /*3e80*/  FMUL.FTZ R147, R17, R134 ;  /* 0x0000008611937220 */ /* 0x001fc60000410000 */
[----:B------:R-:W0:Y:S01]  /*3e90*/  MUFU.COS R161, R163 ;  /* 0x000000a300a17308 */ /* 0x000e220000000000 */
[----:B-1----:R-:W-:Y:S01]  /*3ea0*/  FMUL.FTZ R133, R17, R132 ;  /* 0x0000008411857220 */ /* 0x002fe20000410000 */
[----:B------:R-:W-:-:S06]  /*3eb0*/  FMUL.FTZ R132, R89, R2 ;  /* 0x0000000259847220 */ /* 0x000fcc0000410000 */
[----:B------:R-:W-:Y:S01]  /*3ec0*/  MUFU.COS R17, R5 ;  /* 0x0000000500117308 */ /* 0x000fe20000000000 */
[C---:B--2---:R-:W-:Y:S01]  /*3ed0*/  FMUL.FTZ R179, R195.reuse, R166 ;  /* 0x000000a6c3b37220 */ /* 0x044fe20000410000 */
[----:B------:R-:W-:-:S06]  /*3ee0*/  FMUL.FTZ R195, R195, R164 ;  /* 0x000000a4c3c37220 */ /* 0x000fcc0000410000 */
[----:B------:R-:W-:Y:S08]  /*3ef0*/  MUFU.SIN R16, R4 ;  /* 0x0000000400107308 */ /* 0x000ff00000000400 */
[----:B------:R1:W-:Y:S08]  /*3f00*/  MUFU.COS R134, R4 ;  /* 0x0000000400867308 */ /* 0x0003f00000000000 */
[----:B------:R-:W2:Y:S01]  /*3f10*/  MUFU.SIN R159, R163 ;  /* 0x000000a3009f7308 */ /* 0x000ea20000000400 */
[----:B-1----:R-:W-:Y:S01]  /*3f20*/  FMUL.FTZ R4, R122, R149 ;  /* 0x000000957a047220 */ /* 0x002fe20000410000 */
[----:B------:R-:W-:-:S06]  /*3f30*/  FMUL.FTZ R149, R93, R2 ;  /* 0x000000025d957220 */ /* 0x000fcc0000410000 */
[----:B------:R1:W3:Y:S08]  /*3f40*/  MUFU.SIN R7, R5 ;  /* 0x0000000500077308 */ /* 0x0002f00000000400 */
[----:B------:R4:W0:Y:S01]  /*3f50*/  MUFU.EX2 R186, R139 ;  /* 0x0000008b00ba7308 */ /* 0x0008220000000800 */
[----:B-1----:R-:W-:Y:S01]  /*3f60*/  FMUL.FTZ R5, R122, R143 ;  /* 0x0000008f7a057220 */ /* 0x002fe20000410000 */
[----:B------:R-:W-:Y:S01]  /*3f70*/  FMUL.FTZ R122, R91, R2 ;  /* 0x000000025b7a7220 */ /* 0x000fe20000410000 */
[----:B------:R-:W-:Y:S01]  /*3f80*/  FMUL.FTZ R143, R0, -R6 ;  /* 0x80000006008f7220 */ /* 0x000fe20000410000 */
[----:B------:R1:W5:Y:S02]  /*3f90*/  MUFU.EX2 R196, R154 ;  /* 0x0000009a00c47308 */ /* 0x0003640000000800 */
[----:B------:R3:W-:Y:S02]  /*3fa0*/  STS.64 [R3+0x880], R4 ;  /* 0x0008800403007388 */ /* 0x0007e40000000a00 */
[----:B------:R-:W3:Y:S01]  /*3fb0*/  MUFU.EX2 R131, R131 ;  /* 0x0000008300837308 */ /* 0x000ee20000000800 */
[C---:B----4-:R-:W-:Y:S01]  /*3fc0*/  FMUL.FTZ R139, R129.reuse, R142 ;  /* 0x0000008e818b7220 */ /* 0x050fe20000410000 */
[----:B------:R-:W-:Y:S01]  /*3fd0*/  FMUL.FTZ R129, R129, R140 ;  /* 0x0000008c81817220 */ /* 0x000fe20000410000 */
[----:B------:R-:W-:Y:S01]  /*3fe0*/  FMUL.FTZ R140, R141, R148 ;  /* 0x000000948d8c7220 */ /* 0x000fe20000410000 */
[C---:B------:R-:W-:Y:S01]  /*3ff0*/  FMUL.FTZ R141, R150.reuse, R151 ;  /* 0x00000097968d7220 */ /* 0x040fe20000410000 */
[----:B-1----:R-:W-:Y:S01]  /*4000*/  FMUL.FTZ R154, R150, R153 ;  /* 0x00000099969a7220 */ /* 0x002fe20000410000 */
[C---:B0-----:R-:W-:Y:S01]  /*4010*/  FMUL.FTZ R182, R186.reuse, R161 ;  /* 0x000000a1bab67220 */ /* 0x041fe20000410000 */
[----:B--2---:R-:W-:Y:S01]  /*4020*/  FMUL.FTZ R186, R186, R159 ;  /* 0x0000009fbaba7220 */ /* 0x004fe20000410000 */
[----:B------:R-:W-:Y:S01]  /*4030*/  FMUL.FTZ R150, R94, R2 ;  /* 0x000000025e967220 */ /* 0x000fe20000410000 */
[-C--:B------:R-:W-:Y:S01]  /*4040*/  FMUL.FTZ R142, R89, -R6.reuse ;  /* 0x80000006598e7220 */ /* 0x080fe20000410000 */
[C---:B-----5:R-:W-:Y:S01]  /*4050*/  FMUL.FTZ R194, R196.reuse, R17 ;  /* 0x00000011c4c27220 */ /* 0x060fe20000410000 */
[----:B---3--:R-:W-:Y:S01]  /*4060*/  FMUL.FTZ R196, R196, R7 ;  /* 0x00000007c4c47220 */ /* 0x008fe20000410000 */
[-C--:B------:R-:W-:Y:S01]  /*4070*/  FMUL.FTZ R148, R93, -R6.reuse ;  /* 0x800000065d947220 */ /* 0x080fe20000410000 */
[----:B------:R-:W-:Y:S01]  /*4080*/  FMUL.FTZ R151, R94, -R6 ;  /* 0x800000065e977220 */ /* 0x000fe20000410000 */
[C---:B------:R-:W-:Y:S01]  /*4090*/  FMUL.FTZ R134, R131.reuse, R134 ;  /* 0x0000008683867220 */ /* 0x040fe20000410000 */
        /* <DEDUP_REMOVED lines=15> */
.L_x_13975:
[----:B------:R0:W1:Y:S02]  /*4190*/  LDS.64 R16, [R190+0x1888] ;  /* 0x00188800be107984 */ /* 0x0000640000000a00 */
.L_x_13976:
[----:B------:R-:W-:Y:S05]  /*41a0*/  BSYNC.RECONVERGENT B0 ;  /* 0x0000000000007941 */ /* 0x000fea0003800200 */
.L_x_13974:
        /* <DEDUP_REMOVED lines=48> */
[----:B------:R-:W-:Y:S01]  /*44b0*/  FADD.FTZ R165, RZ, R165 ;  /* 0x000000a5ffa57221 */ /* 0x000fe20000010000 */
[----:B------:R-:W-:Y:S01]  /*44c0*/  FFMA.FTZ R156, R146, R156, -R159 ;  /* 0x0000009c929c7223 */ /* 0x000fe2000001089f */
[----:B------:R-:W-:Y:S01]  /*44d0*/  FADD.FTZ R161, R112, R161 ;  /* 0x000000a170a17221 */ /* 0x000fe20000010000 */
[----:B------:R-:W-:Y:S01]  /*44e0*/  FFMA.FTZ R158, R146, R157, R158 ;  /* 0x0000009d929e7223 */ /* 0x000fe2000001009e */
[CC--:B-12---:R-:W-:Y:S01]  /*44f0*/  FMUL.FTZ R160, R134.reuse, R17.reuse ;  /* 0x0000001186a07220 */ /* 0x0c6fe20000410000 */
[----:B------:R-:W-:Y:S01]  /*4500*/  FMUL.FTZ R159, R155, R17 ;  /* 0x000000119b9f7220 */ /* 0x000fe20000410000 */
[C---:B------:R-:W-:Y:S01]  /*4510*/  FMUL.FTZ R157, R141.reuse, R165 ;  /* 0x000000a58d9d7220 */ /* 0x040fe20000410000 */
[-C--:B------:R-:W-:Y:S01]  /*4520*/  FMUL.FTZ R162, R141, R161.reuse ;  /* 0x000000a18da27220 */ /* 0x080fe20000410000 */
[-C--:B------:R-:W-:Y:S01]  /*4530*/  FFMA.FTZ R163, -R155, R16.reuse, -R160 ;  /* 0x000000109ba37223 */ /* 0x080fe200000109a0 */
[----:B------:R-:W-:Y:S01]  /*4540*/  FFMA.FTZ R159, R134, R16, -R159 ;  /* 0x00000010869f7223 */ /* 0x000fe2000001089f */
[C---:B------:R-:W-:Y:S01]  /*4550*/  FFMA.FTZ R160, R154.reuse, R161, -R157 ;  /* 0x000000a19aa07223 */ /* 0x040fe2000001089d */
[----:B------:R-:W-:Y:S01]  /*4560*/  FFMA.FTZ R162, R154, R165, R162 ;  /* 0x000000a59aa27223 */ /* 0x000fe200000100a2 */
[C---:B------:R-:W-:Y:S01]  /*4570*/  FMUL.FTZ R167, R196.reuse, R163 ;  /* 0x000000a3c4a77220 */ /* 0x040fe20000410000 */
[-C--:B---3--:R-:W-:Y:S01]  /*4580*/  FMUL.FTZ R6, R196, R159.reuse ;  /* 0x0000009fc4067220 */ /* 0x088fe20000410000 */
[----:B------:R-:W-:Y:S01]  /*4590*/  FADD.FTZ R160, R113, R160 ;  /* 0x000000a071a07221 */ /* 0x000fe20000010000 */
[----:B------:R-:W-:Y:S01]  /*45a0*/  FADD.FTZ R162, RZ, R162 ;  /* 0x000000a2ffa27221 */ /* 0x000fe20000010000 */
[C---:B------:R-:W-:Y:S01]  /*45b0*/  FFMA.FTZ R7, R194.reuse, R159, R167 ;  /* 0x0000009fc2077223 */ /* 0x040fe200000100a7 */
[----:B------:R-:W-:Y:S01]  /*45c0*/  FFMA.FTZ R157, R194, R163, -R6 ;  /* 0x000000a3c29d7223 */ /* 0x000fe20000010806 */
[----:B------:R-:W-:Y:S01]  /*45d0*/  FMUL.FTZ R6, R133, R158 ;  /* 0x0000009e85067220 */ /* 0x000fe20000410000 */
[----:B------:R-:W-:Y:S01]  /*45e0*/  FMUL.FTZ R163, R189, R160 ;  /* 0x000000a0bda37220 */ /* 0x000fe20000410000 */
[----:B------:R-:W-:Y:S01]  /*45f0*/  FMUL.FTZ R159, R133, R156 ;  /* 0x0000009c859f7220 */ /* 0x000fe20000410000 */
[----:B------:R-:W-:Y:S01]  /*4600*/  FMUL.FTZ R161, R189, R162 ;  /* 0x000000a2bda17220 */ /* 0x000fe20000410000 */
[C---:B------:R-:W-:Y:S01]  /*4610*/  FFMA.FTZ R6, R147.reuse, R156, -R6 ;  /* 0x0000009c93067223 */ /* 0x040fe20000010806 */
[C---:B------:R-:W-:Y:S01]  /*4620*/  FFMA.FTZ R162, R188.reuse, R162, R163 ;  /* 0x000000a2bca27223 */ /* 0x040fe200000100a3 */
[----:B------:R-:W-:Y:S01]  /*4630*/  FFMA.FTZ R159, R147, R158, R159 ;  /* 0x0000009e939f7223 */ /* 0x000fe2000001009f */
        /* <DEDUP_REMOVED lines=8> */
[----:B------:R-:W-:Y:S01]  /*46c0*/  FMUL.FTZ R159, R185, R160 ;  /* 0x000000a0b99f7220 */ /* 0x000fe20000410000 */
[----:B------:R-:W-:Y:S01]  /*46d0*/  FMUL.FTZ R158, R129, R156 ;  /* 0x0000009c819e7220 */ /* 0x000fe20000410000 */
[----:B------:R-:W-:Y:S01]  /*46e0*/  FFMA.FTZ R164, R183, R160, -R164 ;  /* 0x000000a0b7a47223 */ /* 0x000fe200000108a4 */
[----:B------:R-:W-:Y:S01]  /*46f0*/  FMUL.FTZ R161, R129, R6 ;  /* 0x0000000681a17220 */ /* 0x000fe20000410000 */
[----:B------:R-:W-:Y:S01]  /*4700*/  FFMA.FTZ R162, R183, R162, R159 ;  /* 0x000000a2b7a27223 */ /* 0x000fe2000001009f */
[----:B------:R-:W-:Y:S01]  /*4710*/  FFMA.FTZ R159, R139, R6, -R158 ;  /* 0x000000068b9f7223 */ /* 0x000fe2000001089e */
[----:B------:R-:W-:Y:S01]  /*4720*/  FADD.FTZ R164, R115, R164 ;  /* 0x000000a473a47221 */ /* 0x000fe20000010000 */
[----:B------:R-:W-:Y:S01]  /*4730*/  FFMA.FTZ R161, R139, R156, R161 ;  /* 0x0000009c8ba17223 */ /* 0x000fe200000100a1 */
[----:B------:R-:W-:Y:S01]  /*4740*/  FADD.FTZ R162, RZ, R162 ;  /* 0x000000a2ffa27221 */ /* 0x000fe20000010000 */
[C---:B------:R-:W-:Y:S01]  /*4750*/  FMUL.FTZ R163, R136.reuse, R159 ;  /* 0x0000009f88a37220 */ /* 0x040fe20000410000 */
[C---:B------:R-:W-:Y:S01]  /*4760*/  FMUL.FTZ R156, R193.reuse, R164 ;  /* 0x000000a4c19c7220 */ /* 0x040fe20000410000 */
[-C--:B------:R-:W-:Y:S01]  /*4770*/  FMUL.FTZ R6, R136, R161.reuse ;  /* 0x000000a188067220 */ /* 0x080fe20000410000 */
[-C--:B------:R-:W-:Y:S01]  /*4780*/  FMUL.FTZ R165, R193, R162.reuse ;  /* 0x000000a2c1a57220 */ /* 0x080fe20000410000 */
[C---:B------:R-:W-:Y:S01]  /*4790*/  FFMA.FTZ R163, R140.reuse, R161, R163 ;  /* 0x000000a18ca37223 */ /* 0x040fe200000100a3 */
[C---:B------:R-:W-:Y:S01]  /*47a0*/  FFMA.FTZ R156, R191.reuse, R162, R156 ;  /* 0x000000a2bf9c7223 */ /* 0x040fe2000001009c */
[----:B------:R-:W-:Y:S01]  /*47b0*/  FFMA.FTZ R6, R140, R159, -R6 ;  /* 0x0000009f8c067223 */ /* 0x000fe20000010806 */
[----:B------:R-:W-:Y:S01]  /*47c0*/  FFMA.FTZ R165, R191, R164, -R165 ;  /* 0x000000a4bfa57223 */ /* 0x000fe200000108a5 */
[C---:B------:R-:W-:Y:S01]  /*47d0*/  FMUL.FTZ R159, R141.reuse, R163 ;  /* 0x000000a38d9f7220 */ /* 0x040fe20000410000 */
[----:B------:R-:W-:Y:S01]  /*47e0*/  FADD.FTZ R167, RZ, R156 ;  /* 0x0000009cffa77221 */ /* 0x000fe20000010000 */
[-C--:B------:R-:W-:Y:S01]  /*47f0*/  FMUL.FTZ R156, R141, R6.reuse ;  /* 0x000000068d9c7220 */ /* 0x080fe20000410000 */
[----:B------:R-:W-:Y:S01]  /*4800*/  FADD.FTZ R165, R116, R165 ;  /* 0x000000a574a57221 */ /* 0x000fe20000010000 */
[----:B------:R-:W-:Y:S01]  /*4810*/  FFMA.FTZ R159, R154, R6, -R159 ;  /* 0x000000069a9f7223 */ /* 0x000fe2000001089f */
[----:B------:R-:W-:Y:S01]  /*4820*/  FMUL.FTZ R171, R184, R167 ;  /* 0x000000a7b8ab7220 */ /* 0x000fe20000410000 */
[----:B------:R-:W-:Y:S01]  /*4830*/  FFMA.FTZ R156, R154, R163, R156 ;  /* 0x000000a39a9c7223 */ /* 0x000fe2000001009c */
[----:B------:R-:W-:Y:S01]  /*4840*/  FMUL.FTZ R160, R184, R165 ;  /* 0x000000a5b8a07220 */ /* 0x000fe20000410000 */
[C---:B------:R-:W-:Y:S01]  /*4850*/  FMUL.FTZ R161, R189.reuse, R159 ;  /* 0x0000009fbda17220 */ /* 0x040fe20000410000 */
[C---:B------:R-:W-:Y:S01]  /*4860*/  FFMA.FTZ R158, R180.reuse, R165, -R171 ;  /* 0x000000a5b49e7223 */ /* 0x040fe200000108ab */
[-C--:B------:R-:W-:Y:S01]  /*4870*/  FMUL.FTZ R6, R189, R156.reuse ;  /* 0x0000009cbd067220 */ /* 0x080fe20000410000 */
[----:B------:R-:W-:Y:S01]  /*4880*/  FFMA.FTZ R160, R180, R167, R160 ;  /* 0x000000a7b4a07223 */ /* 0x000fe200000100a0 */
[C---:B------:R-:W-:Y:S01]  /*4890*/  FFMA.FTZ R156, R188.reuse, R156, R161 ;  /* 0x0000009cbc9c7223 */ /* 0x040fe200000100a1 */
[----:B------:R-:W-:Y:S01]  /*48a0*/  FADD.FTZ R162, R117, R158 ;  /* 0x0000009e75a27221 */ /* 0x000fe20000010000 */
[----:B------:R-:W-:Y:S01]  /*48b0*/  FFMA.FTZ R6, R188, R159, -R6 ;  /* 0x0000009fbc067223 */ /* 0x000fe20000010806 */
[----:B------:R-:W-:Y:S01]  /*48c0*/  FADD.FTZ R160, RZ, R160 ;  /* 0x000000a0ffa07221 */ /* 0x000fe20000010000 */
        /* <DEDUP_REMOVED lines=20> */
[C---:B------:R-:W-:Y:S01]  /*4a10*/  FFMA.FTZ R6, R180.reuse, R159, -R163 ;  /* 0x0000009fb4067223 */ /* 0x040fe200000108a3 */
[----:B------:R-:W-:Y:S01]  /*4a20*/  FADD.FTZ R163, R119, R158 ;  /* 0x0000009e77a37221 */ /* 0x000fe20000010000 */
[----:B------:R-:W-:Y:S01]  /*4a30*/  FFMA.FTZ R156, R180, R161, R156 ;  /* 0x000000a1b49c7223 */ /* 0x000fe2000001009c */
[----:B------:R-:W-:-:S02]  /*4a40*/  FADD.FTZ R167, RZ, R167 ;  /* 0x000000a7ffa77221 */ /* 0x000fc40000010000 */
[C---:B------:R-:W-:Y:S01]  /*4a50*/  FMUL.FTZ R165, R196.reuse, R163 ;  /* 0x000000a3c4a57220 */ /* 0x040fe20000410000 */
[C---:B------:R-:W-:Y:S01]  /*4a60*/  FMUL.FTZ R159, R195.reuse, R156 ;  /* 0x0000009cc39f7220 */ /* 0x040fe20000410000 */
[-C--:B------:R-:W-:Y:S01]  /*4a70*/  FMUL.FTZ R160, R196, R167.reuse ;  /* 0x000000a7c4a07220 */ /* 0x080fe20000410000 */
[-C--:B------:R-:W-:Y:S01]  /*4a80*/  FMUL.FTZ R158, R195, R6.reuse ;  /* 0x00000006c39e7220 */ /* 0x080fe20000410000 */
[C---:B------:R-:W-:Y:S01]  /*4a90*/  FFMA.FTZ R167, R194.reuse, R167, R165 ;  /* 0x000000a7c2a77223 */ /* 0x040fe200000100a5 */
[C---:B------:R-:W-:Y:S01]  /*4aa0*/  FFMA.FTZ R159, R179.reuse, R6, -R159 ;  /* 0x00000006b39f7223 */ /* 0x040fe2000001089f */
[----:B------:R-:W-:Y:S01]  /*4ab0*/  FFMA.FTZ R165, R194, R163, -R160 ;  /* 0x000000a3c2a57223 */ /* 0x000fe200000108a0 */
[----:B------:R-:W-:Y:S02]  /*4ac0*/  FFMA.FTZ R161, R179, R156, R158 ;  /* 0x0000009cb3a17223 */ /* 0x000fe4000001009e */
[----:B------:R-:W-:Y:S01]  /*4ad0*/  FMUL.FTZ R6, R186, R159 ;  /* 0x0000009fba067220 */ /* 0x000fe20000410000 */
[----:B------:R-:W-:Y:S01]  /*4ae0*/  FADD.FTZ R165, R120, R165 ;  /* 0x000000a578a57221 */ /* 0x000fe20000010000 */
[-C--:B------:R-:W-:Y:S01]  /*4af0*/  FMUL.FTZ R163, R186, R161.reuse ;  /* 0x000000a1baa37220 */ /* 0x080fe20000410000 */
[----:B------:R-:W-:Y:S01]  /*4b00*/  FADD.FTZ R167, RZ, R167 ;  /* 0x000000a7ffa77221 */ /* 0x000fe20000010000 */
[C---:B------:R-:W-:Y:S01]  /*4b10*/  FFMA.FTZ R161, R182.reuse, R161, R6 ;  /* 0x000000a1b6a17223 */ /* 0x040fe20000010006 */
[C---:B------:R-:W-:Y:S01]  /*4b20*/  FMUL.FTZ R6, R155.reuse, R165 ;  /* 0x000000a59b067220 */ /* 0x040fe20000410000 */
[----:B------:R-:W-:Y:S01]  /*4b30*/  FFMA.FTZ R163, R182, R159, -R163 ;  /* 0x0000009fb6a37223 */ /* 0x000fe200000108a3 */
[----:B------:R-:W-:-:S02]  /*4b40*/  FMUL.FTZ R159, R155, R167 ;  /* 0x000000a79b9f7220 */ /* 0x000fc40000410000 */
[C---:B------:R-:W-:Y:S02]  /*4b50*/  FFMA.FTZ R6, R134.reuse, R167, R6 ;  /* 0x000000a786067223 */ /* 0x040fe40000010006 */
[----:B------:R-:W-:Y:S01]  /*4b60*/  FFMA.FTZ R156, R134, R165, -R159 ;  /* 0x000000a5869c7223 */ /* 0x000fe2000001089f */
[C---:B------:R-:W-:Y:S01]  /*4b70*/  FMUL.FTZ R165, R155.reuse, R168 ;  /* 0x000000a89ba57220 */ /* 0x040fe20000410000 */
[----:B------:R-:W-:Y:S01]  /*4b80*/  FMUL.FTZ R159, R196, R161 ;  /* 0x000000a1c49f7220 */ /* 0x000fe20000410000 */
[-C--:B------:R-:W-:Y:S01]  /*4b90*/  FMUL.FTZ R171, R155, R170.reuse ;  /* 0x000000aa9bab7220 */ /* 0x080fe20000410000 */
[----:B------:R-:W-:Y:S01]  /*4ba0*/  FADD.FTZ R6, RZ, R6 ;  /* 0x00000006ff067221 */ /* 0x000fe20000010000 */
[----:B------:R-:W-:Y:S01]  /*4bb0*/  FFMA.FTZ R160, R134, R170, -R165 ;  /* 0x000000aa86a07223 */ /* 0x000fe200000108a5 */
[-C--:B------:R-:W-:Y:S01]  /*4bc0*/  FFMA.FTZ R159, R194, R163.reuse, -R159 ;  /* 0x000000a3c29f7223 */ /* 0x080fe2000001089f */
[----:B------:R-:W-:Y:S01]  /*4bd0*/  FFMA.FTZ R158, R134, R168, R171 ;  /* 0x000000a8869e7223 */ /* 0x000fe200000100ab */
        /* <DEDUP_REMOVED lines=16> */
[----:B------:R-:W-:Y:S01]  /*4ce0*/  FADD.FTZ R161, R177, R166 ;  /* 0x000000a6b1a17221 */ /* 0x000fe20000010000 */
[----:B------:R-:W-:-:S02]  /*4cf0*/  FMUL.FTZ R174, R186, R7 ;  /* 0x00000007baae7220 */ /* 0x000fc40000410000 */
[----:B------:R-:W3:Y:S01]  /*4d00*/  SHFL.UP PT, R160, R159, 0x1, RZ ;  /* 0x042000009fa07989 */ /* 0x000ee200000e00ff */
[----:B------:R-:W-:Y:S01]  /*4d10*/  FADD.FTZ R165, R172, R165 ;  /* 0x000000a5aca57221 */ /* 0x000fe20000010000 */
        /* <DEDUP_REMOVED lines=9> */
[----:B------:R-:W-:Y:S02]  /*4db0*/  FFMA.FTZ R176, R182, R161, -R165 ;  /* 0x000000a1b6b07223 */ /* 0x000fe400000108a5 */
[-C--:B--2---:R-:W-:Y:S01]  /*4dc0*/  FFMA.FTZ R161, R159, R162.reuse, R164 ;  /* 0x000000a29fa17223 */ /* 0x084fe200000100a4 */
[----:B------:R-:W-:Y:S01]  /*4dd0*/  FFMA.FTZ R157, R158, R162, -R157 ;  /* 0x000000a29e9d7223 */ /* 0x000fe2000001089d */
[----:B------:R-:W-:Y:S02]  /*4de0*/  FADD.FTZ R176, R181, R176 ;  /* 0x000000b0b5b07221 */ /* 0x000fe40000010000 */
[----:B------:R-:W-:Y:S01]  /*4df0*/  @P2 FADD.FTZ R6, R6, R161 ;  /* 0x000000a106062221 */ /* 0x000fe20000010000 */
[C---:B------:R-:W-:Y:S01]  /*4e00*/  FMUL.FTZ R206, R195.reuse, R174 ;  /* 0x000000aec3ce7220 */ /* 0x040fe20000410000 */
[----:B------:R-:W-:Y:S01]  /*4e10*/  FADD.FTZ R162, R178, R163 ;  /* 0x000000a3b2a27221 */ /* 0x000fe20000010000 */
[----:B------:R-:W-:Y:S01]  /*4e20*/  FMUL.FTZ R161, R195, R176 ;  /* 0x000000b0c3a17220 */ /* 0x000fe20000410000 */
[----:B------:R-:W-:Y:S01]  /*4e30*/  @P2 FADD.FTZ R156, R156, R157 ;  /* 0x0000009d9c9c2221 */ /* 0x000fe20000010000 */
[----:B------:R-:W1:Y:S01]  /*4e40*/  SHFL.UP PT, R163, R6, 0x2, RZ ;  /* 0x0440000006a37989 */ /* 0x000e6200000e00ff */
[-C--:B------:R-:W-:Y:S01]  /*4e50*/  FFMA.FTZ R165, R179, R166.reuse, R206 ;  /* 0x000000a6b3a57223 */ /* 0x080fe200000100ce */
[----:B------:R-:W-:Y:S01]  /*4e60*/  FMUL.FTZ R166, R195, R166 ;  /* 0x000000a6c3a67220 */ /* 0x000fe20000410000 */
[-C--:B------:R-:W-:Y:S01]  /*4e70*/  FFMA.FTZ R171, R179, R162.reuse, R161 ;  /* 0x000000a2b3ab7223 */ /* 0x080fe200000100a1 */
[----:B------:R-:W-:Y:S01]  /*4e80*/  FMUL.FTZ R164, R195, R162 ;  /* 0x000000a2c3a47220 */ /* 0x000fe20000410000 */
[----:B---3--:R-:W-:Y:S01]  /*4e90*/  FMUL.FTZ R162, R158, R160 ;  /* 0x000000a09ea27220 */ /* 0x008fe20000410000 */
[----:B------:R-:W2:Y:S01]  /*4ea0*/  SHFL.UP PT, R161, R156, 0x2, RZ ;  /* 0x044000009ca17989 */ /* 0x000ea200000e00ff */
[----:B------:R-:W-:Y:S01]  /*4eb0*/  FFMA.FTZ R167, R179, R174, -R166 ;  /* 0x000000aeb3a77223 */ /* 0x000fe200000108a6 */
[C---:B------:R-:W-:Y:S01]  /*4ec0*/  FMUL.FTZ R157, R159.reuse, R160 ;  /* 0x000000a09f9d7220 */ /* 0x040fe20000410000 */
[----:B-----5:R-:W-:Y:S01]  /*4ed0*/  @P2 FFMA.FTZ R159, R159, R7, R162 ;  /* 0x000000079f9f2223 */ /* 0x020fe200000100a2 */
[----:B------:R-:W-:Y:S01]  /*4ee0*/  FFMA.FTZ R164, R179, R176, -R164 ;  /* 0x000000b0b3a47223 */ /* 0x000fe200000108a4 */
[----:B------:R-:W-:Y:S01]  /*4ef0*/  FMUL.FTZ R175, R184, R167 ;  /* 0x000000a7b8af7220 */ /* 0x000fe20000410000 */
[----:B------:R-:W-:Y:S01]  /*4f00*/  @P2 FFMA.FTZ R158, R158, R7, -R157 ;  /* 0x000000079e9e2223 */ /* 0x000fe2000001089d */
[-C--:B------:R-:W-:Y:S01]  /*4f10*/  FMUL.FTZ R7, R184, R165.reuse ;  /* 0x000000a5b8077220 */ /* 0x080fe20000410000 */
[----:B------:R-:W3:Y:S01]  /*4f20*/  SHFL.UP PT, R157, R159, 0x2, RZ ;  /* 0x044000009f9d7989 */ /* 0x000ee200000e00ff */
[----:B------:R-:W-:Y:S01]  /*4f30*/  FFMA.FTZ R162, R180, R165, R175 ;  /* 0x000000a5b4a27223 */ /* 0x000fe200000100af */
[----:B------:R-:W-:Y:S01]  /*4f40*/  FADD.FTZ R165, R205, R164 ;  /* 0x000000a4cda57221 */ /* 0x000fe20000010000 */
[----:B------:R-:W-:Y:S01]  /*4f50*/  FADD.FTZ R171, R204, R171 ;  /* 0x000000abccab7221 */ /* 0x000fe20000010000 */
[----:B------:R-:W-:-:S02]  /*4f60*/  FFMA.FTZ R164, R180, R167, -R7 ;  /* 0x000000a7b4a47223 */ /* 0x000fc40000010807 */
[----:B------:R-:W5:Y:S01]  /*4f70*/  SHFL.UP PT, R7, R158, 0x2, RZ ;  /* 0x044000009e077989 */ /* 0x000f6200000e00ff */
[----:B------:R-:W-:Y:S01]  /*4f80*/  FMUL.FTZ R160, R184, R171 ;  /* 0x000000abb8a07220 */ /* 0x000fe20000410000 */
[----:B------:R-:W-:Y:S01]  /*4f90*/  ISETP.GE.AND P2, PT, R36, 0x2, PT ;  /* 0x000000022400780c */ /* 0x000fe20003f46270 */
[-C--:B------:R-:W-:Y:S02]  /*4fa0*/  FMUL.FTZ R167, R184, R165.reuse ;  /* 0x000000a5b8a77220 */ /* 0x080fe40000410000 */
[----:B------:R-:W-:Y:S01]  /*4fb0*/  FFMA.FTZ R166, R180, R165, -R160 ;  /* 0x000000a5b4a67223 */ /* 0x000fe200000108a0 */
[-C--:B-1----:R-:W-:Y:S01]  /*4fc0*/  FMUL.FTZ R165, R159, R163.reuse ;  /* 0x000000a39fa57220 */ /* 0x082fe20000410000 */
[----:B------:R-:W-:Y:S01]  /*4fd0*/  FMUL.FTZ R174, R193, R164 ;  /* 0x000000a4c1ae7220 */ /* 0x000fe20000410000 */
[----:B------:R-:W-:Y:S01]  /*4fe0*/  FMUL.FTZ R160, R158, R163 ;  /* 0x000000a39ea07220 */ /* 0x000fe20000410000 */
[----:B------:R-:W-:Y:S01]  /*4ff0*/  FFMA.FTZ R167, R180, R171, R167 ;  /* 0x000000abb4a77223 */ /* 0x000fe200000100a7 */
[----:B------:R-:W-:Y:S01]  /*5000*/  FADD.FTZ R166, R203, R166 ;  /* 0x000000a6cba67221 */ /* 0x000fe20000010000 */
[-C--:B--2---:R-:W-:Y:S01]  /*5010*/  FFMA.FTZ R165, R158, R161.reuse, -R165 ;  /* 0x000000a19ea57223 */ /* 0x084fe200000108a5 */
[-C--:B------:R-:W-:Y:S01]  /*5020*/  FFMA.FTZ R174, R191, R162.reuse, R174 ;  /* 0x000000a2bfae7223 */ /* 0x080fe200000100ae */
[----:B------:R-:W-:Y:S01]  /*5030*/  FFMA.FTZ R161, R159, R161, R160 ;  /* 0x000000a19fa17223 */ /* 0x000fe200000100a0 */
[C---:B------:R-:W-:Y:S01]  /*5040*/  FMUL.FTZ R162, R193.reuse, R162 ;  /* 0x000000a2c1a27220 */ /* 0x040fe20000410000 */
[----:B------:R-:W-:Y:S01]  /*5050*/  FADD.FTZ R160, R202, R167 ;  /* 0x000000a7caa07221 */ /* 0x000fe20000010000 */
[----:B------:R-:W-:Y:S01]  /*5060*/  FMUL.FTZ R163, R193, R166 ;  /* 0x000000a6c1a37220 */ /* 0x000fe20000410000 */
[----:B------:R-:W-:Y:S01]  /*5070*/  @P2 FADD.FTZ R6, R6, R161 ;  /* 0x000000a106062221 */ /* 0x000fe20000010000 */
[----:B------:R-:W-:Y:S01]  /*5080*/  FFMA.FTZ R162, R191, R164, -R162 ;  /* 0x000000a4bfa27223 */ /* 0x000fe200000108a2 */
[-C--:B------:R-:W-:Y:S01]  /*5090*/  FMUL.FTZ R164, R193, R160.reuse ;  /* 0x000000a0c1a47220 */ /* 0x080fe20000410000 */
[----:B------:R-:W-:Y:S01]  /*50a0*/  FFMA.FTZ R163, R191, R160, R163 ;  /* 0x000000a0bfa37223 */ /* 0x000fe200000100a3 */
[-C--:B---3--:R-:W-:Y:S01]  /*50b0*/  FMUL.FTZ R160, R158, R157.reuse ;  /* 0x0000009d9ea07220 */ /* 0x088fe20000410000 */
[----:B------:R-:W-:Y:S01]  /*50c0*/  @P2 FADD.FTZ R156, R156, R165 ;  /* 0x000000a59c9c2221 */ /* 0x000fe20000010000 */
[----:B------:R-:W1:Y:S01]  /*50d0*/  SHFL.UP PT, R161, R6, 0x4, RZ ;  /* 0x0480000006a17989 */ /* 0x000e6200000e00ff */
[C---:B------:R-:W-:Y:S01]  /*50e0*/  FMUL.FTZ R157, R159.reuse, R157 ;  /* 0x0000009d9f9d7220 */ /* 0x040fe20000410000 */
[----:B-----5:R-:W-:-:S02]  /*50f0*/  @P2 FFMA.FTZ R159, R159, R7, R160 ;  /* 0x000000079f9f2223 */ /* 0x020fc400000100a0 */
[----:B------:R-:W2:Y:S01]  /*5100*/  SHFL.UP PT, R160, R156, 0x4, RZ ;  /* 0x048000009ca07989 */ /* 0x000ea200000e00ff */
[----:B------:R-:W-:Y:S01]  /*5110*/  FFMA.FTZ R164, R191, R166, -R164 ;  /* 0x000000a6bfa47223 */ /* 0x000fe200000108a4 */
[----:B------:R-:W-:Y:S01]  /*5120*/  FADD.FTZ R166, R200, R163 ;  /* 0x000000a3c8a67221 */ /* 0x000fe20000010000 */
[----:B------:R-:W-:Y:S02]  /*5130*/  @P2 FFMA.FTZ R158, R158, R7, -R157 ;  /* 0x000000079e9e2223 */ /* 0x000fe4000001089d */
[----:B------:R-:W3:Y:S01]  /*5140*/  SHFL.UP PT, R157, R159, 0x4, RZ ;  /* 0x048000009f9d7989 */ /* 0x000ee200000e00ff */
[----:B------:R-:W-:Y:S01]  /*5150*/  FADD.FTZ R164, R201, R164 ;  /* 0x000000a4c9a47221 */ /* 0x000fe20000010000 */
[C---:B------:R-:W-:Y:S02]  /*5160*/  FMUL.FTZ R167, R185.reuse, R166 ;  /* 0x000000a6b9a77220 */ /* 0x040fe40000410000 */
[----:B------:R-:W5:Y:S01]  /*5170*/  SHFL.UP PT, R7, R158, 0x4, RZ ;  /* 0x048000009e077989 */ /* 0x000f6200000e00ff */
[-C--:B------:R-:W-:Y:S01]  /*5180*/  FMUL.FTZ R163, R185, R164.reuse ;  /* 0x000000a4b9a37220 */ /* 0x080fe20000410000 */
[----:B------:R-:W-:Y:S01]  /*5190*/  FFMA.FTZ R164, R183, R164, -R167 ;  /* 0x000000a4b7a47223 */ /* 0x000fe200000108a7 */
[----:B------:R-:W-:Y:S01]  /*51a0*/  FMUL.FTZ R176, R185, R174 ;  /* 0x000000aeb9b07220 */ /* 0x000fe20000410000 */
[----:B------:R-:W-:Y:S01]  /*51b0*/  ISETP.GE.AND P2, PT, R36, 0x4, PT ;  /* 0x000000042400780c */ /* 0x000fe20003f46270 */
[----:B------:R-:W-:Y:S01]  /*51c0*/  FFMA.FTZ R163, R183, R166, R163 ;  /* 0x000000a6b7a37223 */ /* 0x000fe200000100a3 */
[----:B------:R-:W-:Y:S01]  /*51d0*/  FADD.FTZ R166, R199, R164 ;  /* 0x000000a4c7a67221 */ /* 0x000fe20000010000 */
[-C--:B------:R-:W-:Y:S01]  /*51e0*/  FMUL.FTZ R165, R185, R162.reuse ;  /* 0x000000a2b9a57220 */ /* 0x080fe20000410000 */
[----:B------:R-:W-:Y:S01]  /*51f0*/  FFMA.FTZ R176, R183, R162, -R176 ;  /* 0x000000a2b7b07223 */ /* 0x000fe200000108b0 */
[----:B------:R-:W-:Y:S01]  /*5200*/  FADD.FTZ R164, R198, R163 ;  /* 0x000000a3c6a47221 */ /* 0x000fe20000010000 */
[----:B------:R-:W-:Y:S01]  /*5210*/  FMUL.FTZ R163, R189, R166 ;  /* 0x000000a6bda37220 */ /* 0x000fe20000410000 */
[-C--:B-1----:R-:W-:Y:S01]  /*5220*/  FMUL.FTZ R162, R158, R161.reuse ;  /* 0x000000a19ea27220 */ /* 0x082fe20000410000 */
[----:B------:R-:W-:Y:S01]  /*5230*/  FFMA.FTZ R165, R183, R174, R165 ;  /* 0x000000aeb7a57223 */ /* 0x000fe200000100a5 */
[C---:B------:R-:W-:Y:S01]  /*5240*/  FMUL.FTZ R161, R159.reuse, R161 ;  /* 0x000000a19fa17220 */ /* 0x040fe20000410000 */
[----:B------:R-:W-:Y:S01]  /*5250*/  FFMA.FTZ R174, R188, R164, R163 ;  /* 0x000000a4bcae7223 */ /* 0x000fe200000100a3 */
[----:B--2---:R-:W-:-:S02]  /*5260*/  FFMA.FTZ R163, R159, R160, R162 ;  /* 0x000000a09fa37223 */ /* 0x004fc400000100a2 */
[----:B------:R-:W-:Y:S02]  /*5270*/  FFMA.FTZ R161, R158, R160, -R161 ;  /* 0x000000a09ea17223 */ /* 0x000fe400000108a1 */
[----:B------:R-:W-:Y:S01]  /*5280*/  @P2 FADD.FTZ R6, R6, R163 ;  /* 0x000000a306062221 */ /* 0x000fe20000010000 */
[-C--:B---3--:R-:W-:Y:S01]  /*5290*/  FMUL.FTZ R160, R158, R157.reuse ;  /* 0x0000009d9ea07220 */ /* 0x088fe20000410000 */
[----:B------:R-:W-:Y:S01]  /*52a0*/  FMUL.FTZ R167, R189, R176 ;  /* 0x000000b0bda77220 */ /* 0x000fe20000410000 */
[C---:B------:R-:W-:Y:S01]  /*52b0*/  FMUL.FTZ R157, R159.reuse, R157 ;  /* 0x0000009d9f9d7220 */ /* 0x040fe20000410000 */
[----:B------:R-:W-:Y:S01]  /*52c0*/  @P2 FADD.FTZ R156, R156, R161 ;  /* 0x000000a19c9c2221 */ /* 0x000fe20000010000 */
[----:B-----5:R-:W-:Y:S01]  /*52d0*/  @P2 FFMA.FTZ R159, R159, R7, R160 ;  /* 0x000000079f9f2223 */ /* 0x020fe200000100a0 */
[----:B------:R-:W1:Y:S01]  /*52e0*/  SHFL.UP PT, R161, R6, 0x8, RZ ;  /* 0x0500000006a17989 */ /* 0x000e6200000e00ff */
[-C--:B------:R-:W-:Y:S01]  /*52f0*/  FFMA.FTZ R167, R188, R165.reuse, R167 ;  /* 0x000000a5bca77223 */ /* 0x080fe200000100a7 */
[C---:B------:R-:W-:Y:S01]  /*5300*/  FMUL.FTZ R165, R189.reuse, R165 ;  /* 0x000000a5bda57220 */ /* 0x040fe20000410000 */
[----:B------:R-:W-:Y:S01]  /*5310*/  @P2 FFMA.FTZ R158, R158, R7, -R157 ;  /* 0x000000079e9e2223 */ /* 0x000fe2000001089d */
[----:B------:R-:W2:Y:S01]  /*5320*/  SHFL.UP PT, R160, R156, 0x8, RZ ;  /* 0x050000009ca07989 */ /* 0x000ea200000e00ff */
[----:B------:R-:W-:Y:S01]  /*5330*/  FMUL.FTZ R171, R189, R164 ;  /* 0x000000a4bdab7220 */ /* 0x000fe20000410000 */
[----:B------:R-:W-:-:S02]  /*5340*/  FFMA.FTZ R165, R188, R176, -R165 ;  /* 0x000000b0bca57223 */ /* 0x000fc400000108a5 */
[----:B------:R-:W3:Y:S01]  /*5350*/  SHFL.UP PT, R157, R159, 0x8, RZ ;  /* 0x050000009f9d7989 */ /* 0x000ee200000e00ff */
[----:B------:R-:W-:Y:S01]  /*5360*/  FFMA.FTZ R166, R188, R166, -R171 ;  /* 0x000000a6bca67223 */ /* 0x000fe200000108ab */
[----:B------:R-:W-:Y:S02]  /*5370*/  FADD.FTZ R174, R197, R174 ;  /* 0x000000aec5ae7221 */ /* 0x000fe40000010000 */
[----:B------:R-:W5:Y:S01]  /*5380*/  SHFL.UP PT, R7, R158, 0x8, RZ ;  /* 0x050000009e077989 */ /* 0x000f6200000e00ff */
[----:B------:R-:W-:Y:S01]  /*5390*/  FMUL.FTZ R163, R141, R165 ;  /* 0x000000a58da37220 */ /* 0x000fe20000410000 */
[----:B------:R-:W-:Y:S01]  /*53a0*/  FADD.FTZ R166, R187, R166 ;  /* 0x000000a6bba67221 */ /* 0x000fe20000010000 */
[CC--:B------:R-:W-:Y:S01]  /*53b0*/  FMUL.FTZ R162, R141.reuse, R167.reuse ;  /* 0x000000a78da27220 */ /* 0x0c0fe20000410000 */
[C---:B------:R-:W-:Y:S01]  /*53c0*/  FMUL.FTZ R175, R141.reuse, R174 ;  /* 0x000000ae8daf7220 */ /* 0x040fe20000410000 */
[C---:B------:R-:W-:Y:S01]  /*53d0*/  FFMA.FTZ R163, R154.reuse, R167, R163 ;  /* 0x000000a79aa37223 */ /* 0x040fe200000100a3 */
[-C--:B------:R-:W-:Y:S01]  /*53e0*/  FMUL.FTZ R171, R141, R166.reuse ;  /* 0x000000a68dab7220 */ /* 0x080fe20000410000 */
[C---:B------:R-:W-:Y:S01]  /*53f0*/  FFMA.FTZ R165, R154.reuse, R165, -R162 ;  /* 0x000000a59aa57223 */ /* 0x040fe200000108a2 */
[----:B------:R-:W-:Y:S01]  /*5400*/  FFMA.FTZ R166, R154, R166, -R175 ;  /* 0x000000a69aa67223 */ /* 0x000fe200000108af */
[----:B------:R-:W-:Y:S01]  /*5410*/  ISETP.GE.AND P2, PT, R36, 0x8, PT ;  /* 0x000000082400780c */ /* 0x000fe20003f46270 */
[----:B------:R-:W-:Y:S01]  /*5420*/  FMUL.FTZ R162, R136, R163 ;  /* 0x000000a388a27220 */ /* 0x000fe20000410000 */
[----:B------:R-:W-:Y:S01]  /*5430*/  FFMA.FTZ R174, R154, R174, R171 ;  /* 0x000000ae9aae7223 */ /* 0x000fe200000100ab */
[----:B------:R-:W-:Y:S01]  /*5440*/  FADD.FTZ R171, R153, R166 ;  /* 0x000000a699ab7221 */ /* 0x000fe20000010000 */
[-C--:B------:R-:W-:Y:S01]  /*5450*/  FMUL.FTZ R175, R136, R165.reuse ;  /* 0x000000a588af7220 */ /* 0x080fe20000410000 */
[----:B------:R-:W-:Y:S01]  /*5460*/  FFMA.FTZ R166, R140, R165, -R162 ;  /* 0x000000a58ca67223 */ /* 0x000fe200000108a2 */
[-C--:B-1----:R-:W-:Y:S01]  /*5470*/  FMUL.FTZ R162, R158, R161.reuse ;  /* 0x000000a19ea27220 */ /* 0x082fe20000410000 */
[----:B------:R-:W-:Y:S01]  /*5480*/  FMUL.FTZ R161, R159, R161 ;  /* 0x000000a19fa17220 */ /* 0x000fe20000410000 */
[----:B------:R-:W-:-:S02]  /*5490*/  FFMA.FTZ R164, R140, R163, R175 ;  /* 0x000000a38ca47223 */ /* 0x000fc400000100af */
[-C--:B--2---:R-:W-:Y:S01]  /*54a0*/  FFMA.FTZ R163, R159, R160.reuse, R162 ;  /* 0x000000a09fa37223 */ /* 0x084fe200000100a2 */
[C---:B---3--:R-:W-:Y:S01]  /*54b0*/  FMUL.FTZ R162, R158.reuse, R157 ;  /* 0x0000009d9ea27220 */ /* 0x048fe20000410000 */
[----:B------:R-:W-:Y:S01]  /*54c0*/  FADD.FTZ R167, R131, R174 ;  /* 0x000000ae83a77221 */ /* 0x000fe20000010000 */
[----:B------:R-:W-:Y:S01]  /*54d0*/  FFMA.FTZ R161, R158, R160, -R161 ;  /* 0x000000a09ea17223 */ /* 0x000fe200000108a1 */
[----:B------:R-:W-:Y:S01]  /*54e0*/  FMUL.FTZ R174, R136, R171 ;  /* 0x000000ab88ae7220 */ /* 0x000fe20000410000 */
[C---:B------:R-:W-:Y:S01]  /*54f0*/  FMUL.FTZ R157, R159.reuse, R157 ;  /* 0x0000009d9f9d7220 */ /* 0x040fe20000410000 */
[----:B------:R-:W-:Y:S01]  /*5500*/  @P2 FADD.FTZ R6, R6, R163 ;  /* 0x000000a306062221 */ /* 0x000fe20000010000 */
[----:B-----5:R-:W-:Y:S01]  /*5510*/  @P2 FFMA.FTZ R159, R159, R7, R162 ;  /* 0x000000079f9f2223 */ /* 0x020fe200000100a2 */
[-C--:B------:R-:W-:Y:S01]  /*5520*/  FMUL.FTZ R176, R136, R167.reuse ;  /* 0x000000a788b07220 */ /* 0x080fe20000410000 */
[----:B------:R-:W-:Y:S01]  /*5530*/  FFMA.FTZ R167, R140, R167, R174 ;  /* 0x000000a78ca77223 */ /* 0x000fe200000100ae */
        /* <DEDUP_REMOVED lines=10> */
[-C--:B------:R-:W-:Y:S01]  /*55e0*/  FMUL.FTZ R165, R129, R174.reuse ;  /* 0x000000ae81a57220 */ /* 0x080fe20000410000 */
[----:B------:R-:W-:Y:S01]  /*55f0*/  FFMA.FTZ R174, R139, R174, -R167 ;  /* 0x000000ae8bae7223 */ /* 0x000fe200000108a7 */
[C---:B------:R-:W-:Y:S01]  /*5600*/  FMUL.FTZ R176, R129.reuse, R166 ;  /* 0x000000a681b07220 */ /* 0x040fe20000410000 */
[----:B------:R-:W-:Y:S01]  /*5610*/  FMUL.FTZ R163, R129, R164 ;  /* 0x000000a481a37220 */ /* 0x000fe20000410000 */
[----:B------:R-:W-:Y:S01]  /*5620*/  FFMA.FTZ R165, R139, R162, R165 ;  /* 0x000000a28ba57223 */ /* 0x000fe200000100a5 */
[----:B------:R-:W-:Y:S01]  /*5630*/  FADD.FTZ R174, R151, R174 ;  /* 0x000000ae97ae7221 */ /* 0x000fe20000010000 */
[----:B------:R-:W-:Y:S01]  /*5640*/  FFMA.FTZ R176, R139, R164, R176 ;  /* 0x000000a48bb07223 */ /* 0x000fe200000100b0 */
[----:B------:R-:W-:Y:S01]  /*5650*/  ISETP.GE.AND P2, PT, R36, 0x10, PT ;  /* 0x000000102400780c */ /* 0x000fe20003f46270 */
[----:B------:R-:W-:Y:S01]  /*5660*/  FADD.FTZ R165, R150, R165 ;  /* 0x000000a596a57221 */ /* 0x000fe20000010000 */
[----:B------:R-:W-:Y:S01]  /*5670*/  FMUL.FTZ R164, R137, R174 ;  /* 0x000000ae89a47220 */ /* 0x000fe20000410000 */
[----:B------:R-:W-:Y:S01]  /*5680*/  FFMA.FTZ R163, R139, R166, -R163 ;  /* 0x000000a68ba37223 */ /* 0x000fe200000108a3 */
[----:B------:R-:W-:-:S02]  /*5690*/  FMUL.FTZ R162, R137, R176 ;  /* 0x000000b089a27220 */ /* 0x000fc40000410000 */
[----:B------:R-:W-:Y:S01]  /*56a0*/  FFMA.FTZ R206, R138, R165, R164 ;  /* 0x000000a58ace7223 */ /* 0x000fe200000100a4 */
[----:B-1----:R-:W-:Y:S01]  /*56b0*/  FMUL.FTZ R164, R158, R161 ;  /* 0x000000a19ea47220 */ /* 0x002fe20000410000 */
[----:B------:R-:W-:Y:S01]  /*56c0*/  FFMA.FTZ R166, R138, R163, -R162 ;  /* 0x000000a38aa67223 */ /* 0x000fe200000108a2 */
[C---:B--2---:R-:W-:Y:S01]  /*56d0*/  FMUL.FTZ R162, R158.reuse, R157 ;  /* 0x0000009d9ea27220 */ /* 0x044fe20000410000 */
[----:B------:R-:W-:Y:S01]  /*56e0*/  FMUL.FTZ R167, R137, R163 ;  /* 0x000000a389a77220 */ /* 0x000fe20000410000 */
[C---:B------:R-:W-:Y:S01]  /*56f0*/  FMUL.FTZ R161, R159.reuse, R161 ;  /* 0x000000a19fa17220 */ /* 0x040fe20000410000 */
[C---:B------:R-:W-:Y:S01]  /*5700*/  FMUL.FTZ R157, R159.reuse, R157 ;  /* 0x0000009d9f9d7220 */ /* 0x040fe20000410000 */
[CC--:B---3--:R-:W-:Y:S01]  /*5710*/  FFMA.FTZ R163, R159.reuse, R160.reuse, R164 ;  /* 0x000000a09fa37223 */ /* 0x0c8fe200000100a4 */
[-C--:B-----5:R-:W-:Y:S01]  /*5720*/  @P2 FFMA.FTZ R159, R159, R7.reuse, R162 ;  /* 0x000000079f9f2223 */ /* 0x0a0fe200000100a2 */
[C---:B------:R-:W-:Y:S01]  /*5730*/  FFMA.FTZ R161, R158.reuse, R160, -R161 ;  /* 0x000000a09ea17223 */ /* 0x040fe200000108a1 */
[----:B------:R-:W-:Y:S01]  /*5740*/  @P2 FFMA.FTZ R158, R158, R7, -R157 ;  /* 0x000000079e9e2223 */ /* 0x000fe2000001089d */
[----:B------:R-:W-:Y:S01]  /*5750*/  FMUL.FTZ R171, R137, R165 ;  /* 0x000000a589ab7220 */ /* 0x000fe20000410000 */
        /* <DEDUP_REMOVED lines=11> */
[C---:B------:R-:W-:Y:S01]  /*5810*/  FMUL.FTZ R157, R133.reuse, R160 ;  /* 0x000000a0859d7220 */ /* 0x040fe20000410000 */
[----:B------:R-:W-:Y:S01]  /*5820*/  @P2 FADD.FTZ R6, R6, R163 ;  /* 0x000000a306062221 */ /* 0x000fe20000010000 */
[----:B------:R-:W-:Y:S01]  /*5830*/  FMUL.FTZ R163, R133, R206 ;  /* 0x000000ce85a37220 */ /* 0x000fe20000410000 */
[C---:B------:R-:W-:Y:S01]  /*5840*/  FFMA.FTZ R176, R147.reuse, R166, -R176 ;  /* 0x000000a693b07223 */ /* 0x040fe200000108b0 */
[C---:B------:R-:W-:Y:S01]  /*5850*/  FFMA.FTZ R157, R147.reuse, R206, R157 ;  /* 0x000000ce939d7223 */ /* 0x040fe2000001009d */
[----:B------:R-:W-:Y:S01]  /*5860*/  @P2 FADD.FTZ R156, R156, R161 ;  /* 0x000000a19c9c2221 */ /* 0x000fe20000010000 */
[----:B------:R-:W-:Y:S01]  /*5870*/  FFMA.FTZ R163, R147, R160, -R163 ;  /* 0x000000a093a37223 */ /* 0x000fe200000108a3 */
[C---:B------:R-:W-:Y:S01]  /*5880*/  FMUL.FTZ R161, R123.reuse, R176 ;  /* 0x000000b07ba17220 */ /* 0x040fe20000410000 */
[----:B------:R-:W-:Y:S01]  /*5890*/  FADD.FTZ R157, R122, R157 ;  /* 0x0000009d7a9d7221 */ /* 0x000fe20000010000 */
[----:B------:R-:W3:Y:S01]  /*58a0*/  SHFL.UP PT, R6, R6, 0x1, RZ ;  /* 0x0420000006067989 */ /* 0x000ee200000e00ff */
[----:B------:R-:W-:Y:S01]  /*58b0*/  FADD.FTZ R163, R130, R163 ;  /* 0x000000a382a37221 */ /* 0x000fe20000010000 */
[CC--:B------:R-:W-:Y:S01]  /*58c0*/  FMUL.FTZ R165, R123.reuse, R7.reuse ;  /* 0x000000077ba57220 */ /* 0x0c0fe20000410000 */
[----:B------:R-:W-:Y:S01]  /*58d0*/  FFMA.FTZ R160, R146, R7, R161 ;  /* 0x0000000792a07223 */ /* 0x000fe200000100a1 */
[----:B------:R-:W4:Y:S01]  /*58e0*/  SHFL.UP PT, R156, R156, 0x1, RZ ;  /* 0x042000009c9c7989 */ /* 0x000f2200000e00ff */
[----:B------:R-:W-:Y:S01]  /*58f0*/  FMUL.FTZ R164, R123, R157 ;  /* 0x0000009d7ba47220 */ /* 0x000fe20000410000 */
[----:B-1----:R-:W-:Y:S01]  /*5900*/  FMUL.FTZ R7, R159, R3 ;  /* 0x000000039f077220 */ /* 0x002fe20000410000 */
[----:B------:R-:W-:-:S02]  /*5910*/  FMUL.FTZ R162, R123, R163 ;  /* 0x000000a37ba27220 */ /* 0x000fc40000410000 */
[----:B------:R-:W-:Y:S01]  /*5920*/  FFMA.FTZ R163, R146, R163, -R164 ;  /* 0x000000a392a37223 */ /* 0x000fe200000108a4 */
[CC--:B--2---:R-:W-:Y:S01]  /*5930*/  FFMA.FTZ R7, R158.reuse, R2.reuse, -R7 ;  /* 0x000000029e077223 */ /* 0x0c4fe20000010807 */
[----:B------:R-:W-:Y:S01]  /*5940*/  FMUL.FTZ R158, R158, R3 ;  /* 0x000000039e9e7220 */ /* 0x000fe20000410000 */
[----:B------:R-:W-:Y:S01]  /*5950*/  FFMA.FTZ R157, R146, R157, R162 ;  /* 0x0000009d929d7223 */ /* 0x000fe200000100a2 */
[----:B------:R-:W-:Y:S02]  /*5960*/  FADD.FTZ R162, R142, R163 ;  /* 0x000000a38ea27221 */ /* 0x000fe40000010000 */
[----:B------:R-:W-:Y:S01]  /*5970*/  FFMA.FTZ R159, R159, R2, R158 ;  /* 0x000000029f9f7223 */ /* 0x000fe2000001009e */
[----:B------:R-:W-:Y:S01]  /*5980*/  FADD.FTZ R158, R132, R157 ;  /* 0x0000009d849e7221 */ /* 0x000fe20000010000 */
[----:B------:R-:W-:Y:S01]  /*5990*/  FFMA.FTZ R176, R146, R176, -R165 ;  /* 0x000000b092b07223 */ /* 0x000fe200000108a5 */
[----:B------:R-:W-:Y:S01]  /*59a0*/  FMUL.FTZ R157, R135, R162 ;  /* 0x000000a2879d7220 */ /* 0x000fe20000410000 */
[----:B------:R-:W-:-:S02]  /*59b0*/  ISETP.NE.AND P2, PT, R192, 0x1f, PT ;  /* 0x0000001fc000780c */ /* 0x000fc40003f45270 */
[----:B------:R-:W-:Y:S01]  /*59c0*/  FMUL.FTZ R206, R135, R176 ;  /* 0x000000b087ce7220 */ /* 0x000fe20000410000 */
[-C--:B------:R-:W-:Y:S01]  /*59d0*/  FFMA.FTZ R157, R145, R158.reuse, R157 ;  /* 0x0000009e919d7223 */ /* 0x080fe2000001009d */
[----:B------:R-:W-:Y:S01]  /*59e0*/  FMUL.FTZ R158, R135, R158 ;  /* 0x0000009e879e7220 */ /* 0x000fe20000410000 */
[----:B---3--:R-:W-:Y:S01]  /*59f0*/  @P1 FADD.FTZ R3, R6, R159 ;  /* 0x0000009f06031221 */ /* 0x008fe20000010000 */
[-C--:B------:R-:W-:Y:S01]  /*5a00*/  FFMA.FTZ R206, R145, R160.reuse, R206 ;  /* 0x000000a091ce7223 */ /* 0x080fe200000100ce */
[----:B------:R-:W-:Y:S01]  /*5a10*/  FMUL.FTZ R160, R135, R160 ;  /* 0x000000a087a07220 */ /* 0x000fe20000410000 */
[C---:B------:R-:W-:Y:S01]  /*5a20*/  FFMA.FTZ R158, R145.reuse, R162, -R158 ;  /* 0x000000a2919e7223 */ /* 0x040fe2000001089e */
[----:B------:R-:W-:Y:S01]  /*5a30*/  UISETP.GE.AND UP0, UPT, UR15, UR20, UPT ;  /* 0x000000140f00728c */ /* 0x000fe2000bf06270 */
        /* <DEDUP_REMOVED lines=30> */
.L_x_13978:
[----:B------:R-:W-:Y:S05]  /*5c20*/  BSYNC.RECONVERGENT B0 ;  /* 0x0000000000007941 */ /* 0x000fea0003800200 */
.L_x_13977:
        /* <DEDUP_REMOVED lines=9> */
[C---:B----4-:R-:W-:Y:S01]  /*5cc0*/  FFMA.FTZ R162, R145.reuse, R161, -R2 ;  /* 0x000000a191a27223 */ /* 0x050fe20000010802 */
[----:B------:R-:W-:Y:S01]  /*5cd0*/  FFMA.FTZ R2, R145, R3, R156 ;  /* 0x0000000391027223 */ /* 0x000fe2000001009c */
[----:B------:R0:W4:Y:S04]  /*5ce0*/  SHFL.DOWN PT, R163, R209, 0x2, 0x1f ;  /* 0x08401f00d1a37f89 */ /* 0x00012800000e0000 */
        /* <DEDUP_REMOVED lines=12> */
.L_x_13980:
[----:B------:R-:W-:Y:S05]  /*5db0*/  BSYNC.RECONVERGENT B0 ;  /* 0x0000000000007941 */ /* 0x000fea0003800200 */
.L_x_13979:
        /* <DEDUP_REMOVED lines=23> */
.L_x_13982:
[----:B------:R-:W-:Y:S05]  /*5f30*/  BSYNC.RECONVERGENT B0 ;  /* 0x0000000000007941 */ /* 0x000fea0003800200 */
.L_x_13981:
[----:B------:R-:W-:Y:S01]  /*5f40*/  ISETP.GT.U32.AND P1, PT, R192, 0x17, PT ;  /* 0x00000017c000780c */ /* 0x000fe20003f24070 */
[----:B------:R-:W-:Y:S01]  /*5f50*/  FADD.FTZ R156, RZ, R156 ;  /* 0x0000009cff9c7221 */ /* 0x000fe20000010000 */
[----:B-1----:R-:W-:Y:S01]  /*5f60*/  FADD.FTZ R164, R108, R157 ;  /* 0x0000009d6ca47221 */ /* 0x002fe20000010000 */
[----:B------:R1:W1:Y:S01]  /*5f70*/  SHFL.DOWN PT, R176, R206, 0x8, 0x1f ;  /* 0x09001f00ceb07f89 */ /* 0x00026200000e0000 */
[----:B------:R-:W-:Y:S01]  /*5f80*/  BSSY.RECONVERGENT B0, `(.L_x_13983) ;  /* 0x0000014000007945 */ /* 0x000fe20003800200 */
[C---:B0-----:R-:W-:Y:S01]  /*5f90*/  FMUL.FTZ R158, R133.reuse, R156 ;  /* 0x0000009c859e7220 */ /* 0x041fe20000410000 */
[-C--:B------:R-:W-:Y:S01]  /*5fa0*/  FMUL.FTZ R157, R133, R164.reuse ;  /* 0x000000a4859d7220 */ /* 0x080fe20000410000 */
[----:B--2---:R0:W2:Y:S01]  /*5fb0*/  SHFL.DOWN PT, R160, R207, 0x8, 0x1f ;  /* 0x09001f00cfa07f89 */ /* 0x0040a200000e0000 */
[----:B------:R-:W-:Y:S01]  /*5fc0*/  ISETP.GT.U32.AND P2, PT, R192, 0xf, PT ;  /* 0x0000000fc000780c */ /* 0x000fe20003f44070 */
[C---:B------:R-:W-:Y:S01]  /*5fd0*/  FFMA.FTZ R158, R147.reuse, R164, -R158 ;  /* 0x000000a4939e7223 */ /* 0x040fe2000001089e */
[----:B------:R-:W-:Y:S01]  /*5fe0*/  FFMA.FTZ R157, R147, R156, R157 ;  /* 0x0000009c939d7223 */ /* 0x000fe2000001009d */
[----:B------:R0:W0:Y:S04]  /*5ff0*/  SHFL.DOWN PT, R165, R209, 0x8, 0x1f ;  /* 0x09001f00d1a57f89 */ /* 0x00002800000e0000 */
[----:B------:R0:W0:Y:S01]  /*6000*/  SHFL.DOWN PT, R174, R208, 0x8, 0x1f ;  /* 0x09001f00d0ae7f89 */ /* 0x00002200000e0000 */
[----:B------:R-:W-:Y:S05]  /*6010*/  @P1 BRA `(.L_x_13984) ;  /* 0x0000000000281947 */ /* 0x000fea0003800000 */
[CC--:B0---4-:R-:W-:Y:S01]  /*6020*/  FMUL.FTZ R163, R207.reuse, R174.reuse ;  /* 0x000000aecfa37220 */ /* 0x0d1fe20000410000 */
[C---:B------:R-:W-:Y:S01]  /*6030*/  FMUL.FTZ R174, R206.reuse, R174 ;  /* 0x000000aeceae7220 */ /* 0x040fe20000410000 */
[CC--:B--2---:R-:W-:Y:S01]  /*6040*/  FMUL.FTZ R159, R207.reuse, R160.reuse ;  /* 0x000000a0cf9f7220 */ /* 0x0c4fe20000410000 */
[C---:B------:R-:W-:Y:S01]  /*6050*/  FMUL.FTZ R160, R206.reuse, R160 ;  /* 0x000000a0cea07220 */ /* 0x040fe20000410000 */
[CC--:B------:R-:W-:Y:S01]  /*6060*/  FFMA.FTZ R166, R206.reuse, R165.reuse, -R163 ;  /* 0x000000a5cea67223 */ /* 0x0c0fe200000108a3 */
[C---:B------:R-:W-:Y:S01]  /*6070*/  FFMA.FTZ R163, R207.reuse, R165, R174 ;  /* 0x000000a5cfa37223 */ /* 0x040fe200000100ae */
[-C--:B-1----:R-:W-:Y:S01]  /*6080*/  FFMA.FTZ R206, R206, R176.reuse, -R159 ;  /* 0x000000b0cece7223 */ /* 0x082fe2000001089f */
[----:B---3--:R-:W-:Y:S01]  /*6090*/  FFMA.FTZ R207, R207, R176, R160 ;  /* 0x000000b0cfcf7223 */ /* 0x008fe200000100a0 */
[----:B------:R-:W-:Y:S01]  /*60a0*/  FADD.FTZ R209, R209, R166 ;  /* 0x000000a6d1d17221 */ /* 0x000fe20000010000 */
[----:B------:R-:W-:-:S07]  /*60b0*/  FADD.FTZ R208, R208, R163 ;  /* 0x000000a3d0d07221 */ /* 0x000fce0000010000 */
.L_x_13984:
[----:B------:R-:W-:Y:S05]  /*60c0*/  BSYNC.RECONVERGENT B0 ;  /* 0x0000000000007941 */ /* 0x000fea0003800200 */
.L_x_13983:
[----:B------:R-:W-:Y:S01]  /*60d0*/  FADD.FTZ R166, R109, R158 ;  /* 0x0000009e6da67221 */ /* 0x000fe20000010000 */
[----:B------:R0:W0:Y:S01]  /*60e0*/  SHFL.DOWN PT, R210, R206, 0x10, 0x1f ;  /* 0x0a001f00ced27f89 */ /* 0x00002200000e0000 */
[----:B------:R-:W-:Y:S01]  /*60f0*/  BSSY.RECONVERGENT B0, `(.L_x_13985) ;  /* 0x0000010000007945 */ /* 0x000fe20003800200 */
[----:B--2---:R-:W-:Y:S02]  /*6100*/  FADD.FTZ R160, RZ, R157 ;  /* 0x0000009dffa07221 */ /* 0x004fe40000010000 */
[----:B------:R2:W0:Y:S04]  /*6110*/  SHFL.DOWN PT, R158, R207, 0x10, 0x1f ;  /* 0x0a001f00cf9e7f89 */ /* 0x00042800000e0000 */
        /* <DEDUP_REMOVED lines=9> */
[-C--:B------:R-:W-:Y:S01]  /*61b0*/  FFMA.FTZ R206, R206, R210.reuse, -R157 ;  /* 0x000000d2cece7223 */ /* 0x080fe2000001089d */
[----:B--23--:R-:W-:Y:S01]  /*61c0*/  FFMA.FTZ R207, R207, R210, R158 ;  /* 0x000000d2cfcf7223 */ /* 0x00cfe2000001009e */
[----:B------:R-:W-:Y:S01]  /*61d0*/  FADD.FTZ R209, R209, R174 ;  /* 0x000000aed1d17221 */ /* 0x000fe20000010000 */
[----:B------:R-:W-:-:S07]  /*61e0*/  FADD.FTZ R208, R208, R159 ;  /* 0x0000009fd0d07221 */ /* 0x000fce0000010000 */
.L_x_13986:
[----:B------:R-:W-:Y:S05]  /*61f0*/  BSYNC.RECONVERGENT B0 ;  /* 0x0000000000007941 */ /* 0x000fea0003800200 */
.L_x_13985:
[----:B------:R-:W-:Y:S01]  /*6200*/  SHFL.DOWN PT, R211, R207, 0x1, 0x1f ;  /* 0x08201f00cfd37f89 */ /* 0x000fe200000e0000 */
[C---:B------:R-:W-:Y:S01]  /*6210*/  FMUL.FTZ R157, R137.reuse, R160 ;  /* 0x000000a0899d7220 */ /* 0x040fe20000410000 */
[-C--:B------:R-:W-:Y:S01]  /*6220*/  FMUL.FTZ R159, R137, R166.reuse ;  /* 0x000000a6899f7220 */ /* 0x080fe20000410000 */
[----:B------:R-:W-:Y:S01]  /*6230*/  ISETP.NE.AND P1, PT, R38, 0x1f, PT ;  /* 0x0000001f2600780c */ /* 0x000fe20003f25270 */
[----:B------:R-:W5:Y:S01]  /*6240*/  SHFL.IDX PT, R175, R7, RZ, 0x1f ;  /* 0x00001fff07af7589 */ /* 0x000f6200000e0000 */
[C---:B------:R-:W-:Y:S01]  /*6250*/  FFMA.FTZ R157, R138.reuse, R166, -R157 ;  /* 0x000000a68a9d7223 */ /* 0x040fe2000001089d */
[----:B0-----:R-:W-:Y:S01]  /*6260*/  FFMA.FTZ R158, R138, R160, R159 ;  /* 0x000000a08a9e7223 */ /* 0x001fe2000001009f */
[----:B------:R-:W-:Y:S01]  /*6270*/  ISETP.GT.AND P2, PT, R36, 0x1e, PT ;  /* 0x0000001e2400780c */ /* 0x000fe20003f44270 */
[----:B------:R-:W0:Y:S01]  /*6280*/  SHFL.DOWN PT, R167, R206, 0x1, 0x1f ;  /* 0x08201f00cea77f89 */ /* 0x000e2200000e0000 */
[----:B----4-:R-:W-:Y:S01]  /*6290*/  FADD.FTZ R163, R110, R157 ;  /* 0x0000009d6ea37221 */ /* 0x010fe20000010000 */
[----:B------:R-:W-:Y:S01]  /*62a0*/  FADD.FTZ R158, RZ, R158 ;  /* 0x0000009eff9e7221 */ /* 0x000fe20000010000 */
[----:B------:R-:W-:Y:S01]  /*62b0*/  ISETP.GT.AND P3, PT, R36, 0xf, PT ;  /* 0x0000000f2400780c */ /* 0x000fe20003f64270 */
[----:B------:R-:W4:Y:S01]  /*62c0*/  SHFL.IDX PT, R171, R6, RZ, 0x1f ;  /* 0x00001fff06ab7589 */ /* 0x000f2200000e0000 */
[CC--:B-1----:R-:W-:Y:S01]  /*62d0*/  FMUL.FTZ R176, R129.reuse, R163.reuse ;  /* 0x000000a381b07220 */ /* 0x0c2fe20000410000 */
[-C--:B------:R-:W-:Y:S01]  /*62e0*/  FMUL.FTZ R174, R129, R158.reuse ;  /* 0x0000009e81ae7220 */ /* 0x080fe20000410000 */
[----:B------:R-:W-:Y:S01]  /*62f0*/  BSSY.RECONVERGENT B0, `(.L_x_13987) ;  /* 0x0000214000007945 */ /* 0x000fe20003800200 */
[----:B------:R-:W1:Y:S01]  /*6300*/  SHFL.DOWN PT, R213, R209, 0x1, 0x1f ;  /* 0x08201f00d1d57f89 */ /* 0x000e6200000e0000 */
[C---:B------:R-:W-:Y:S01]  /*6310*/  FFMA.FTZ R157, R139.reuse, R158, R176 ;  /* 0x0000009e8b9d7223 */ /* 0x040fe200000100b0 */
[----:B------:R-:W-:-:S02]  /*6320*/  FFMA.FTZ R174, R139, R163, -R174 ;  /* 0x000000a38bae7223 */ /* 0x000fc400000108ae */
[----:B------:R-:W1:Y:S01]  /*6330*/  SHFL.DOWN PT, R215, R208, 0x1, 0x1f ;  /* 0x08201f00d0d77f89 */ /* 0x000e6200000e0000 */
[----:B------:R-:W-:Y:S01]  /*6340*/  FADD.FTZ R157, RZ, R157 ;  /* 0x0000009dff9d7221 */ /* 0x000fe20000010000 */
[----:B------:R-:W-:Y:S02]  /*6350*/  FADD.FTZ R165, R111, R174 ;  /* 0x000000ae6fa57221 */ /* 0x000fe40000010000 */
[----:B--23--:R-:W2:Y:S01]  /*6360*/  SHFL.IDX PT, R207, R207, RZ, 0x1f ;  /* 0x00001fffcfcf7589 */ /* 0x00cea200000e0000 */
[C---:B------:R-:W-:Y:S01]  /*6370*/  FMUL.FTZ R159, R136.reuse, R157 ;  /* 0x0000009d889f7220 */ /* 0x040fe20000410000 */
[----:B------:R-:W-:Y:S01]  /*6380*/  FMUL.FTZ R174, R136, R165 ;  /* 0x000000a588ae7220 */ /* 0x000fe20000410000 */
[----:B-----5:R-:W-:Y:S02]  /*6390*/  @P1 FMUL.FTZ R176, R211, R175 ;  /* 0x000000afd3b01220 */ /* 0x020fe40000410000 */
[C---:B------:R-:W-:Y:S01]  /*63a0*/  FFMA.FTZ R159, R140.reuse, R165, -R159 ;  /* 0x000000a58c9f7223 */ /* 0x040fe2000001089f */
[----:B------:R-:W-:Y:S01]  /*63b0*/  FFMA.FTZ R174, R140, R157, R174 ;  /* 0x0000009d8cae7223 */ /* 0x000fe200000100ae */
[----:B------:R-:W3:Y:S01]  /*63c0*/  SHFL.IDX PT, R206, R206, RZ, 0x1f ;  /* 0x00001fffcece7589 */ /* 0x000ee200000e0000 */
[----:B0-----:R-:W-:-:S03]  /*63d0*/  @P1 FMUL.FTZ R210, R167, R175 ;  /* 0x000000afa7d21220 */ /* 0x001fc60000410000 */
[----:B------:R-:W0:Y:S01]  /*63e0*/  SHFL.IDX PT, R209, R209, RZ, 0x1f ;  /* 0x00001fffd1d17589 */ /* 0x000e2200000e0000 */
[-C--:B----4-:R-:W-:Y:S01]  /*63f0*/  @P1 FFMA.FTZ R176, R167, R171.reuse, -R176 ;  /* 0x000000aba7b01223 */ /* 0x090fe200000108b0 */
[----:B------:R-:W-:Y:S01]  /*6400*/  @P1 FFMA.FTZ R210, R211, R171, R210 ;  /* 0x000000abd3d21223 */ /* 0x000fe200000100d2 */
[----:B------:R-:W-:Y:S01]  /*6410*/  FADD.FTZ R167, R112, R159 ;  /* 0x0000009f70a77221 */ /* 0x000fe20000010000 */
[----:B------:R-:W-:Y:S01]  /*6420*/  FADD.FTZ R159, RZ, R174 ;  /* 0x000000aeff9f7221 */ /* 0x000fe20000010000 */
[----:B-1----:R-:W-:Y:S01]  /*6430*/  @P1 FADD.FTZ R171, R213, R176 ;  /* 0x000000b0d5ab1221 */ /* 0x002fe20000010000 */
[----:B------:R-:W1:Y:S02]  /*6440*/  SHFL.IDX PT, R208, R208, RZ, 0x1f ;  /* 0x00001fffd0d07589 */ /* 0x000e6400000e0000 */
        /* <DEDUP_REMOVED lines=22> */
[----:B------:R-:W-:-:S02]  /*65b0*/  FADD.FTZ R169, R169, R176 ;  /* 0x000000b0a9a97221 */ /* 0x000fc40000010000 */
        /* <DEDUP_REMOVED lines=70> */
[----:B--2---:R-:W-:Y:S01]  /*6a20*/  FMUL.FTZ R201, R207, R7 ;  /* 0x00000007cfc97220 */ /* 0x004fe20000410000 */
[----:B------:R-:W-:Y:S01]  /*6a30*/  FFMA.FTZ R193, R194, R184, R193 ;  /* 0x000000b8c2c17223 */ /* 0x000fe200000100c1 */
[----:B------:R-:W-:Y:S01]  /*6a40*/  FADD.FTZ R185, R199, R196 ;  /* 0x000000c4c7b97221 */ /* 0x000fe20000010000 */
[----:B------:R-:W-:Y:S01]  /*6a50*/  FADD.FTZ R183, R198, R215 ;  /* 0x000000d7c6b77221 */ /* 0x000fe20000010000 */
[-C--:B---3--:R-:W-:Y:S01]  /*6a60*/  FFMA.FTZ R194, R206, R6.reuse, -R201 ;  /* 0x00000006cec27223 */ /* 0x088fe200000108c9 */
[----:B------:R-:W-:Y:S01]  /*6a70*/  FMUL.FTZ R199, R207, R5 ;  /* 0x00000005cfc77220 */ /* 0x000fe20000410000 */
        /* <DEDUP_REMOVED lines=10> */
[----:B------:R-:W-:Y:S01]  /*6b20*/  FADD.FTZ R189, RZ, R193 ;  /* 0x000000c1ffbd7221 */ /* 0x000fe20000010000 */
[----:B------:R-:W-:Y:S01]  /*6b30*/  FADD.FTZ R191, R120, R191 ;  /* 0x000000bf78bf7221 */ /* 0x000fe20000010000 */
[C---:B------:R-:W-:Y:S01]  /*6b40*/  FMUL.FTZ R199, R141.reuse, R197 ;  /* 0x000000c58dc77220 */ /* 0x040fe20000410000 */
[----:B------:R-:W-:Y:S01]  /*6b50*/  FMUL.FTZ R196, R141, R187 ;  /* 0x000000bb8dc47220 */ /* 0x000fe20000410000 */
[----:B------:R-:W-:Y:S01]  /*6b60*/  FFMA.FTZ R5, R206, R5, R6 ;  /* 0x00000005ce057223 */ /* 0x000fe20000010006 */
[----:B0-----:R-:W-:Y:S01]  /*6b70*/  FADD.FTZ R6, R209, R194 ;  /* 0x000000c2d1067221 */ /* 0x001fe20000010000 */
[C---:B------:R-:W-:Y:S01]  /*6b80*/  FFMA.FTZ R198, R154.reuse, R187, -R199 ;  /* 0x000000bb9ac67223 */ /* 0x040fe200000108c7 */
[----:B------:R-:W-:Y:S01]  /*6b90*/  FFMA.FTZ R196, R154, R197, R196 ;  /* 0x000000c59ac47223 */ /* 0x000fe200000100c4 */
[----:B------:R-:W-:Y:S01]  /*6ba0*/  FFMA.FTZ R154, R0, R161, RZ ;  /* 0x000000a1009a7223 */ /* 0x000fe200000100ff */
[----:B-1----:R-:W-:Y:S01]  /*6bb0*/  FADD.FTZ R7, R208, R7 ;  /* 0x00000007d0077221 */ /* 0x002fe20000010000 */
[----:B------:R-:W-:Y:S01]  /*6bc0*/  FADD.FTZ R153, R153, R198 ;  /* 0x000000c699997221 */ /* 0x000fe20000010000 */
[----:B------:R-:W-:Y:S01]  /*6bd0*/  FADD.FTZ R131, R131, R196 ;  /* 0x000000c483837221 */ /* 0x000fe20000010000 */
[C---:B------:R-:W-:Y:S01]  /*6be0*/  FMUL.FTZ R193, R155.reuse, R189 ;  /* 0x000000bd9bc17220 */ /* 0x040fe20000410000 */
[----:B------:R-:W-:Y:S01]  /*6bf0*/  FMUL.FTZ R194, R155, R191 ;  /* 0x000000bf9bc27220 */ /* 0x000fe20000410000 */
[----:B------:R-:W-:Y:S01]  /*6c00*/  FMUL.FTZ R141, R136, R153 ;  /* 0x00000099888d7220 */ /* 0x000fe20000410000 */
[----:B------:R-:W-:Y:S01]  /*6c10*/  FFMA.FTZ R154, R89, R162, R154 ;  /* 0x000000a2599a7223 */ /* 0x000fe2000001009a */
[----:B------:R-:W-:Y:S01]  /*6c20*/  FFMA.FTZ R155, R0, -R3, RZ ;  /* 0x80000003009b7223 */ /* 0x000fe200000100ff */
[-C--:B------:R-:W-:Y:S01]  /*6c30*/  FMUL.FTZ R136, R136, R131.reuse ;  /* 0x0000008388887220 */ /* 0x080fe20000410000 */
[----:B------:R-:W-:Y:S01]  /*6c40*/  FFMA.FTZ R141, R140, R131, R141 ;  /* 0x000000838c8d7223 */ /* 0x000fe2000001008d */
[----:B------:R0:W-:Y:S01]  /*6c50*/  @!P1 STS.128 [UR18+0x1980], R4 ;  /* 0x00198004ff009988 */ /* 0x0001e20008000c12 */
[----:B------:R-:W-:Y:S01]  /*6c60*/  FFMA.FTZ R154, R91, R164, R154 ;  /* 0x000000a45b9a7223 */ /* 0x000fe2000001009a */
[----:B------:R-:W-:Y:S01]  /*6c70*/  FFMA.FTZ R155, R89, -R2, R155 ;  /* 0x80000002599b7223 */ /* 0x000fe2000001009b */
[----:B------:R-:W-:Y:S01]  /*6c80*/  FADD.FTZ R128, R128, R141 ;  /* 0x0000008d80807221 */ /* 0x000fe20000010000 */
[C---:B------:R-:W-:Y:S01]  /*6c90*/  FFMA.FTZ R188, R134.reuse, R191, -R193 ;  /* 0x000000bf86bc7223 */ /* 0x040fe200000108c1 */
[----:B------:R-:W-:Y:S01]  /*6ca0*/  FFMA.FTZ R134, R134, R189, R194 ;  /* 0x000000bd86867223 */ /* 0x000fe200000100c2 */
[----:B------:R-:W-:Y:S01]  /*6cb0*/  FFMA.FTZ R155, R91, -R156, R155 ;  /* 0x8000009c5b9b7223 */ /* 0x000fe2000001009b */
[----:B------:R-:W-:Y:S01]  /*6cc0*/  FMUL.FTZ R196, R210, R88 ;  /* 0x00000058d2c47220 */ /* 0x000fe20000410000 */
[----:B------:R-:W-:Y:S01]  /*6cd0*/  FMUL.FTZ R141, R9, R178 ;  /* 0x000000b2098d7220 */ /* 0x000fe20000410000 */
[----:B------:R-:W-:Y:S01]  /*6ce0*/  FADD.FTZ R164, -R108, R164 ;  /* 0x000000a46ca47221 */ /* 0x000fe20000010100 */
[----:B------:R-:W-:Y:S01]  /*6cf0*/  FFMA.FTZ R155, R93, -R160, R155 ;  /* 0x800000a05d9b7223 */ /* 0x000fe2000001009b */
[-C--:B------:R-:W-:Y:S01]  /*6d00*/  FMUL.FTZ R199, R177, R82.reuse ;  /* 0x00000052b1c77220 */ /* 0x080fe20000410000 */
[----:B------:R-:W-:Y:S01]  /*6d10*/  FMUL.FTZ R193, R172, R82 ;  /* 0x00000052acc17220 */ /* 0x000fe20000410000 */
[----:B------:R-:W-:Y:S01]  /*6d20*/  FADD.FTZ R188, R121, R188 ;  /* 0x000000bc79bc7221 */ /* 0x000fe20000010000 */
[----:B0-----:R-:W-:Y:S01]  /*6d30*/  FFMA.FTZ R5, R140, R153, -R136 ;  /* 0x000000998c057223 */ /* 0x001fe20000010888 */
[----:B------:R-:W-:Y:S01]  /*6d40*/  FFMA.FTZ R7, R93, R166, R154 ;  /* 0x000000a65d077223 */ /* 0x000fe2000001009a */
[----:B------:R-:W-:Y:S01]  /*6d50*/  FMUL.FTZ R4, R129, R128 ;  /* 0x0000008081047220 */ /* 0x000fe20000410000 */
[----:B------:R-:W-:Y:S01]  /*6d60*/  FFMA.FTZ R136, R94, -R158, R155 ;  /* 0x8000009e5e887223 */ /* 0x000fe2000001009b */
[----:B------:R-:W-:Y:S01]  /*6d70*/  FADD.FTZ R152, R152, R5 ;  /* 0x0000000598987221 */ /* 0x000fe20000010000 */
[----:B------:R-:W-:Y:S01]  /*6d80*/  FFMA.FTZ R6, R94, R163, R7 ;  /* 0x000000a35e067223 */ /* 0x000fe20000010007 */
[----:B------:R-:W-:Y:S01]  /*6d90*/  FADD.FTZ R166, -R109, R166 ;  /* 0x000000a66da67221 */ /* 0x000fe20000010100 */
[----:B------:R-:W-:Y:S01]  /*6da0*/  FFMA.FTZ R136, R95, -R157, R136 ;  /* 0x8000009d5f887223 */ /* 0x000fe20000010088 */
[-C--:B------:R-:W-:Y:S01]  /*6db0*/  FMUL.FTZ R129, R129, R152.reuse ;  /* 0x0000009881817220 */ /* 0x080fe20000410000 */
[----:B------:R-:W-:Y:S01]  /*6dc0*/  FFMA.FTZ R4, R139, R152, -R4 ;  /* 0x000000988b047223 */ /* 0x000fe20000010804 */
[----:B------:R-:W-:Y:S01]  /*6dd0*/  FFMA.FTZ R5, R95, R165, R6 ;  /* 0x000000a55f057223 */ /* 0x000fe20000010006 */
[C---:B------:R-:W-:Y:S01]  /*6de0*/  FFMA.FTZ R7, R96.reuse, -R159, R136 ;  /* 0x8000009f60077223 */ /* 0x040fe20000010088 */
[----:B------:R-:W-:Y:S01]  /*6df0*/  FFMA.FTZ R129, R139, R128, R129 ;  /* 0x000000808b817223 */ /* 0x000fe20000010081 */
[----:B------:R-:W-:Y:S01]  /*6e00*/  FADD.FTZ R151, R151, R4 ;  /* 0x0000000497977221 */ /* 0x000fe20000010000 */
[----:B------:R-:W-:Y:S01]  /*6e10*/  FFMA.FTZ R4, R96, R167, R5 ;  /* 0x000000a760047223 */ /* 0x000fe20000010005 */
[----:B------:R-:W-:Y:S01]  /*6e20*/  FFMA.FTZ R6, R97, -R168, R7 ;  /* 0x800000a861067223 */ /* 0x000fe20000010007 */
[----:B------:R-:W-:Y:S01]  /*6e30*/  FADD.FTZ R150, R150, R129 ;  /* 0x0000008196967221 */ /* 0x000fe20000010000 */
[----:B------:R-:W-:Y:S01]  /*6e40*/  FMUL.FTZ R5, R137, R151 ;  /* 0x0000009789057220 */ /* 0x000fe20000410000 */
[----:B------:R-:W-:Y:S01]  /*6e50*/  FFMA.FTZ R129, R97, R170, R4 ;  /* 0x000000aa61817223 */ /* 0x000fe20000010004 */
[----:B------:R-:W-:Y:S01]  /*6e60*/  FFMA.FTZ R7, R98, -R171, R6 ;  /* 0x800000ab62077223 */ /* 0x000fe20000010006 */
[-C--:B------:R-:W-:Y:S01]  /*6e70*/  FMUL.FTZ R4, R137, R150.reuse ;  /* 0x0000009689047220 */ /* 0x080fe20000410000 */
[----:B------:R-:W-:Y:S01]  /*6e80*/  FFMA.FTZ R136, R138, R150, R5 ;  /* 0x000000968a887223 */ /* 0x000fe20000010005 */
[----:B------:R-:W-:Y:S01]  /*6e90*/  FFMA.FTZ R140, R98, R175, R129 ;  /* 0x000000af628c7223 */ /* 0x000fe20000010081 */
[----:B------:R-:W-:Y:S01]  /*6ea0*/  FADD.FTZ R163, -R110, R163 ;  /* 0x000000a36ea37221 */ /* 0x000fe20000010100 */
[----:B------:R-:W-:Y:S01]  /*6eb0*/  FFMA.FTZ R5, R138, R151, -R4 ;  /* 0x000000978a057223 */ /* 0x000fe20000010804 */
[C---:B------:R-:W-:Y:S01]  /*6ec0*/  FFMA.FTZ R4, R99.reuse, -R174, R7 ;  /* 0x800000ae63047223 */ /* 0x040fe20000010007 */
[----:B------:R-:W-:Y:S01]  /*6ed0*/  FFMA.FTZ R129, R99, R176, R140 ;  /* 0x000000b063817223 */ /* 0x000fe2000001008c */
[C---:B------:R-:W-:Y:S01]  /*6ee0*/  FMUL.FTZ R7, R9.reuse, R213 ;  /* 0x000000d509077220 */ /* 0x040fe20000410000 */
[----:B------:R-:W-:Y:S01]  /*6ef0*/  FADD.FTZ R148, R148, R5 ;  /* 0x0000000594947221 */ /* 0x000fe20000010000 */
[----:B------:R-:W-:Y:S01]  /*6f00*/  FMUL.FTZ R5, R9, R205 ;  /* 0x000000cd09057220 */ /* 0x000fe20000410000 */
[C---:B------:R-:W-:Y:S01]  /*6f10*/  FFMA.FTZ R6, R100.reuse, R211, R129 ;  /* 0x000000d364067223 */ /* 0x040fe20000010081 */
[----:B------:R-:W-:Y:S01]  /*6f20*/  FFMA.FTZ R4, R100, -R181, R4 ;  /* 0x800000b564047223 */ /* 0x000fe20000010004 */
[C---:B------:R-:W-:Y:S01]  /*6f30*/  FFMA.FTZ R138, R8.reuse, R205, R7 ;  /* 0x000000cd088a7223 */ /* 0x040fe20000010007 */
[----:B------:R-:W-:Y:S01]  /*6f40*/  FFMA.FTZ R129, R8, R213, -R5 ;  /* 0x000000d508817223 */ /* 0x000fe20000010805 */
[-C--:B------:R-:W-:Y:S01]  /*6f50*/  FMUL.FTZ R213, R213, R87.reuse ;  /* 0x00000057d5d57220 */ /* 0x080fe20000410000 */
[----:B------:R-:W-:Y:S01]  /*6f60*/  FFMA.FTZ R137, R101, R212, R6 ;  /* 0x000000d465897223 */ /* 0x000fe20000010006 */
[----:B------:R-:W-:Y:S01]  /*6f70*/  FADD.FTZ R5, -R117, R212 ;  /* 0x000000d475057221 */ /* 0x000fe20000010100 */
[----:B------:R-:W-:Y:S01]  /*6f80*/  FMUL.FTZ R6, R205, R87 ;  /* 0x00000057cd067220 */ /* 0x000fe20000410000 */
[----:B------:R-:W-:Y:S01]  /*6f90*/  FMUL.FTZ R140, R204, R213 ;  /* 0x000000d5cc8c7220 */ /* 0x000fe20000410000 */
[----:B------:R-:W-:Y:S01]  /*6fa0*/  FADD.FTZ R136, R149, R136 ;  /* 0x0000008895887221 */ /* 0x000fe20000010000 */
[----:B------:R-:W-:Y:S01]  /*6fb0*/  FFMA.FTZ R139, R101, -R204, R4 ;  /* 0x800000cc658b7223 */ /* 0x000fe20000010004 */
[C---:B------:R-:W-:Y:S01]  /*6fc0*/  FMUL.FTZ R7, R5.reuse, R138 ;  /* 0x0000008a05077220 */ /* 0x040fe20000410000 */
[----:B------:R-:W-:Y:S01]  /*6fd0*/  FADD.FTZ R57, R6, R57 ;  /* 0x0000003906397221 */ /* 0x000fe20000010000 */
[-C--:B------:R-:W-:Y:S01]  /*6fe0*/  FFMA.FTZ R4, R5, R6.reuse, R140 ;  /* 0x0000000605047223 */ /* 0x080fe2000001008c */
[C---:B------:R-:W-:Y:S01]  /*6ff0*/  FMUL.FTZ R138, R204.reuse, R6 ;  /* 0x00000006cc8a7220 */ /* 0x040fe20000410000 */
[C---:B------:R-:W-:Y:S01]  /*7000*/  FMUL.FTZ R6, R133.reuse, R148 ;  /* 0x0000009485067220 */ /* 0x040fe20000410000 */
[----:B------:R-:W-:Y:S01]  /*7010*/  FMUL.FTZ R133, R133, R136 ;  /* 0x0000008885857220 */ /* 0x000fe20000410000 */
[----:B------:R-:W-:Y:S01]  /*7020*/  FFMA.FTZ R7, R204, R129, R7 ;  /* 0x00000081cc077223 */ /* 0x000fe20000010007 */
[----:B------:R-:W-:Y:S01]  /*7030*/  FMUL.FTZ R140, R202, R54 ;  /* 0x00000036ca8c7220 */ /* 0x000fe20000410000 */
[----:B------:R-:W-:Y:S01]  /*7040*/  FFMA.FTZ R5, R5, R213, -R138 ;  /* 0x000000d505057223 */ /* 0x000fe2000001088a */
[----:B------:R-:W-:Y:S01]  /*7050*/  FFMA.FTZ R129, R147, R148, -R133 ;  /* 0x0000009493817223 */ /* 0x000fe20000010885 */
[----:B------:R-:W-:Y:S01]  /*7060*/  FMUL.FTZ R133, R9, R179 ;  /* 0x000000b309857220 */ /* 0x000fe20000410000 */
[----:B------:R-:W-:Y:S01]  /*7070*/  FFMA.FTZ R205, R46, R205, R7 ;  /* 0x000000cd2ecd7223 */ /* 0x000fe20000010007 */
[----:B------:R-:W-:Y:S01]  /*7080*/  FFMA.FTZ R7, R147, R136, R6 ;  /* 0x0000008893077223 */ /* 0x000fe20000010006 */
[----:B------:R-:W-:Y:S01]  /*7090*/  FADD.FTZ R211, -R116, R211 ;  /* 0x000000d374d37221 */ /* 0x000fe20000010100 */
[----:B------:R-:W-:Y:S01]  /*70a0*/  FMUL.FTZ R138, R179, R54 ;  /* 0x00000036b38a7220 */ /* 0x000fe20000410000 */
[----:B------:R-:W-:Y:S01]  /*70b0*/  FMUL.FTZ R6, R181, R140 ;  /* 0x0000008cb5067220 */ /* 0x000fe20000410000 */
[-C--:B------:R-:W-:Y:S01]  /*70c0*/  FFMA.FTZ R154, R8, R202.reuse, -R133 ;  /* 0x000000ca089a7223 */ /* 0x080fe20000010885 */
[----:B------:R-:W-:Y:S01]  /*70d0*/  FMUL.FTZ R133, R9, R202 ;  /* 0x000000ca09857220 */ /* 0x000fe20000410000 */
[----:B------:R-:W-:Y:S01]  /*70e0*/  FADD.FTZ R129, R130, R129 ;  /* 0x0000008182817221 */ /* 0x000fe20000010000 */
[----:B------:R-:W-:Y:S01]  /*70f0*/  FADD.FTZ R122, R122, R7 ;  /* 0x000000077a7a7221 */ /* 0x000fe20000010000 */
[----:B------:R-:W-:Y:S01]  /*7100*/  FADD.FTZ R60, R138, R60 ;  /* 0x0000003c8a3c7221 */ /* 0x000fe20000010000 */
[-C--:B------:R-:W-:Y:S01]  /*7110*/  FFMA.FTZ R6, R211, R138.reuse, R6 ;  /* 0x0000008ad3067223 */ /* 0x080fe20000010006 */
[----:B------:R-:W-:Y:S01]  /*7120*/  FMUL.FTZ R194, R181, R138 ;  /* 0x0000008ab5c27220 */ /* 0x000fe20000410000 */
[----:B------:R-:W-:Y:S01]  /*7130*/  FFMA.FTZ R138, R8, R179, R133 ;  /* 0x000000b3088a7223 */ /* 0x000fe20000010085 */
[C---:B------:R-:W-:Y:S01]  /*7140*/  FMUL.FTZ R133, R123.reuse, R129 ;  /* 0x000000817b857220 */ /* 0x040fe20000410000 */
[----:B------:R-:W-:Y:S01]  /*7150*/  FMUL.FTZ R130, R123, R122 ;  /* 0x0000007a7b827220 */ /* 0x000fe20000410000 */
[----:B------:R-:W-:Y:S01]  /*7160*/  FFMA.FTZ R7, R211, R140, -R194 ;  /* 0x0000008cd3077223 */ /* 0x000fe200000108c2 */
[----:B------:R-:W-:Y:S01]  /*7170*/  FFMA.FTZ R140, R102, R203, R137 ;  /* 0x000000cb668c7223 */ /* 0x000fe20000010089 */
[C---:B------:R-:W-:Y:S01]  /*7180*/  FFMA.FTZ R133, R146.reuse, R122, R133 ;  /* 0x0000007a92857223 */ /* 0x040fe20000010085 */
[----:B------:R-:W-:Y:S01]  /*7190*/  FFMA.FTZ R123, R146, R129, -R130 ;  /* 0x00000081927b7223 */ /* 0x000fe20000010882 */
[----:B------:R-:W-:Y:S01]  /*71a0*/  FMUL.FTZ R130, R178, R88 ;  /* 0x00000058b2827220 */ /* 0x000fe20000410000 */
[----:B------:R-:W-:Y:S01]  /*71b0*/  FADD.FTZ R203, -R118, R203 ;  /* 0x000000cb76cb7221 */ /* 0x000fe20000010100 */
[----:B------:R-:W-:Y:S01]  /*71c0*/  FMUL.FTZ R146, R195, R196 ;  /* 0x000000c4c3927220 */ /* 0x000fe20000410000 */
[-C--:B------:R-:W-:Y:S01]  /*71d0*/  FFMA.FTZ R194, R8, R210.reuse, -R141 ;  /* 0x000000d208c27223 */ /* 0x080fe2000001088d */
[----:B------:R-:W-:Y:S01]  /*71e0*/  FMUL.FTZ R141, R9, R210 ;  /* 0x000000d2098d7220 */ /* 0x000fe20000410000 */
[----:B------:R-:W-:Y:S01]  /*71f0*/  FADD.FTZ R58, R130, R58 ;  /* 0x0000003a823a7221 */ /* 0x000fe20000010000 */
[-C--:B------:R-:W-:Y:S01]  /*7200*/  FFMA.FTZ R137, R203, R130.reuse, R146 ;  /* 0x00000082cb897223 */ /* 0x080fe20000010092 */
[----:B------:R-:W-:Y:S01]  /*7210*/  FMUL.FTZ R130, R195, R130 ;  /* 0x00000082c3827220 */ /* 0x000fe20000410000 */
[----:B------:R-:W-:Y:S01]  /*7220*/  FADD.FTZ R142, R142, R123 ;  /* 0x0000007b8e8e7221 */ /* 0x000fe20000010000 */
[----:B------:R-:W-:Y:S01]  /*7230*/  FADD.FTZ R132, R132, R133 ;  /* 0x0000008584847221 */ /* 0x000fe20000010000 */
[----:B------:R-:W-:Y:S01]  /*7240*/  FFMA.FTZ R146, R8, R178, R141 ;  /* 0x000000b208927223 */ /* 0x000fe2000001008d */
[----:B------:R-:W-:Y:S01]  /*7250*/  FFMA.FTZ R141, R203, R196, -R130 ;  /* 0x000000c4cb8d7223 */ /* 0x000fe20000010882 */
[C---:B------:R-:W-:Y:S01]  /*7260*/  FMUL.FTZ R130, R135.reuse, R142 ;  /* 0x0000008e87827220 */ /* 0x040fe20000410000 */
[----:B------:R-:W-:Y:S01]  /*7270*/  FMUL.FTZ R135, R135, R132 ;  /* 0x0000008487877220 */ /* 0x000fe20000410000 */
[----:B------:R-:W-:Y:S01]  /*7280*/  FMUL.FTZ R196, R203, R146 ;  /* 0x00000092cbc47220 */ /* 0x000fe20000410000 */
[----:B------:R-:W-:Y:S01]  /*7290*/  FMUL.FTZ R138, R211, R138 ;  /* 0x0000008ad38a7220 */ /* 0x000fe20000410000 */
[C---:B------:R-:W-:Y:S01]  /*72a0*/  FFMA.FTZ R123, R145.reuse, R132, R130 ;  /* 0x00000084917b7223 */ /* 0x040fe20000010082 */
[----:B------:R-:W-:Y:S01]  /*72b0*/  FFMA.FTZ R130, R145, R142, -R135 ;  /* 0x0000008e91827223 */ /* 0x000fe20000010887 */
[----:B------:R-:W-:Y:S01]  /*72c0*/  FFMA.FTZ R146, R102, -R195, R139 ;  /* 0x800000c366927223 */ /* 0x000fe2000001008b */
[----:B------:R-:W-:Y:S01]  /*72d0*/  FFMA.FTZ R200, R181, R154, R138 ;  /* 0x0000009ab5c87223 */ /* 0x000fe2000001008a */
[----:B------:R-:W-:Y:S01]  /*72e0*/  FADD.FTZ R144, R144, R123 ;  /* 0x0000007b90907221 */ /* 0x000fe20000010000 */
[----:B------:R-:W-:Y:S01]  /*72f0*/  FADD.FTZ R143, R143, R130 ;  /* 0x000000828f8f7221 */ /* 0x000fe20000010000 */
[----:B------:R-:W-:Y:S01]  /*7300*/  FADD.FTZ R138, -R106, R161 ;  /* 0x000000a16a8a7221 */ /* 0x000fe20000010100 */
[----:B------:R-:W-:Y:S01]  /*7310*/  FMUL.FTZ R135, R122, R28 ;  /* 0x0000001c7a877220 */ /* 0x000fe20000410000 */
[----:B------:R-:W-:Y:S01]  /*7320*/  FMUL.FTZ R149, R142, R30 ;  /* 0x0000001e8e957220 */ /* 0x000fe20000410000 */
[-C--:B------:R-:W-:Y:S01]  /*7330*/  FMUL.FTZ R139, R143, R32.reuse ;  /* 0x000000208f8b7220 */ /* 0x080fe20000410000 */
[----:B------:R-:W-:Y:S01]  /*7340*/  FMUL.FTZ R123, R144, R32 ;  /* 0x00000020907b7220 */ /* 0x000fe20000410000 */
[----:B------:R-:W-:Y:S01]  /*7350*/  FADD.FTZ R133, -R107, R162 ;  /* 0x000000a26b857221 */ /* 0x000fe20000010100 */
[----:B------:R-:W-:Y:S01]  /*7360*/  FMUL.FTZ R130, R132, R30 ;  /* 0x0000001e84827220 */ /* 0x000fe20000410000 */
[----:B------:R-:W-:Y:S01]  /*7370*/  FMUL.FTZ R145, R3, R139 ;  /* 0x0000008b03917220 */ /* 0x000fe20000410000 */
[----:B------:R-:W-:Y:S01]  /*7380*/  FMUL.FTZ R154, R2, R149 ;  /* 0x00000095029a7220 */ /* 0x000fe20000410000 */
[----:B------:R-:W-:Y:S01]  /*7390*/  FMUL.FTZ R155, R129, R28 ;  /* 0x0000001c819b7220 */ /* 0x000fe20000410000 */
[----:B------:R-:W-:Y:S01]  /*73a0*/  FMUL.FTZ R161, R156, R135 ;  /* 0x000000879ca17220 */ /* 0x000fe20000410000 */
[-C--:B------:R-:W-:Y:S01]  /*73b0*/  FFMA.FTZ R145, R138, R123.reuse, R145 ;  /* 0x0000007b8a917223 */ /* 0x080fe20000010091 */
[----:B------:R-:W-:Y:S01]  /*73c0*/  FMUL.FTZ R147, R3, R123 ;  /* 0x0000007b03937220 */ /* 0x000fe20000410000 */
[----:B------:R-:W-:Y:S01]  /*73d0*/  FFMA.FTZ R202, R195, R194, R196 ;  /* 0x000000c2c3ca7223 */ /* 0x000fe200000100c4 */
[-C--:B------:R-:W-:Y:S01]  /*73e0*/  FFMA.FTZ R154, R133, R130.reuse, R154 ;  /* 0x00000082859a7223 */ /* 0x080fe2000001009a */
[----:B------:R-:W-:Y:S01]  /*73f0*/  FADD.FTZ R145, RZ, R145 ;  /* 0x00000091ff917221 */ /* 0x000fe20000010000 */
[----:B------:R-:W-:Y:S01]  /*7400*/  FFMA.FTZ R194, R164, R155, -R161 ;  /* 0x0000009ba4c27223 */ /* 0x000fe200000108a1 */
[----:B------:R-:W-:Y:S01]  /*7410*/  FMUL.FTZ R162, R2, R130 ;  /* 0x0000008202a27220 */ /* 0x000fe20000410000 */
[----:B------:R-:W-:Y:S01]  /*7420*/  FFMA.FTZ R147, R138, R139, -R147 ;  /* 0x0000008b8a937223 */ /* 0x000fe20000010893 */
[----:B------:R-:W-:Y:S01]  /*7430*/  FMUL.FTZ R155, R156, R155 ;  /* 0x0000009b9c9b7220 */ /* 0x000fe20000410000 */
[-C--:B------:R-:W-:Y:S01]  /*7440*/  FMUL.FTZ R139, R136, R26.reuse ;  /* 0x0000001a888b7220 */ /* 0x080fe20000410000 */
[----:B------:R-:W-:Y:S01]  /*7450*/  FADD.FTZ R145, R145, R154 ;  /* 0x0000009a91917221 */ /* 0x000fe20000010000 */
[----:B------:R-:W-:Y:S01]  /*7460*/  FFMA.FTZ R162, R133, R149, -R162 ;  /* 0x0000009585a27223 */ /* 0x000fe200000108a2 */
[----:B------:R-:W-:Y:S01]  /*7470*/  FADD.FTZ R147, RZ, R147 ;  /* 0x00000093ff937221 */ /* 0x000fe20000010000 */
[----:B------:R-:W-:Y:S01]  /*7480*/  FFMA.FTZ R154, R164, R135, R155 ;  /* 0x00000087a49a7223 */ /* 0x000fe2000001009b */
[----:B------:R-:W-:Y:S01]  /*7490*/  FMUL.FTZ R149, R148, R26 ;  /* 0x0000001a94957220 */ /* 0x000fe20000410000 */
[----:B------:R-:W-:Y:S01]  /*74a0*/  FMUL.FTZ R155, R160, R139 ;  /* 0x0000008ba09b7220 */ /* 0x000fe20000410000 */
[----:B------:R-:W-:Y:S01]  /*74b0*/  FADD.FTZ R147, R147, R162 ;  /* 0x000000a293937221 */ /* 0x000fe20000010000 */
[----:B------:R-:W-:Y:S01]  /*74c0*/  FADD.FTZ R154, R145, R154 ;  /* 0x0000009a919a7221 */ /* 0x000fe20000010000 */
[-C--:B------:R-:W-:Y:S01]  /*74d0*/  FMUL.FTZ R145, R150, R24.reuse ;  /* 0x0000001896917220 */ /* 0x080fe20000410000 */
[-C--:B------:R-:W-:Y:S01]  /*74e0*/  FFMA.FTZ R162, R166, R149.reuse, -R155 ;  /* 0x00000095a6a27223 */ /* 0x080fe2000001089b */
[----:B------:R-:W-:Y:S01]  /*74f0*/  FMUL.FTZ R149, R160, R149 ;  /* 0x00000095a0957220 */ /* 0x000fe20000410000 */
[----:B------:R-:W-:Y:S01]  /*7500*/  FMUL.FTZ R155, R151, R24 ;  /* 0x00000018979b7220 */ /* 0x000fe20000410000 */
[----:B------:R-:W-:Y:S01]  /*7510*/  FMUL.FTZ R198, R158, R145 ;  /* 0x000000919ec67220 */ /* 0x000fe20000410000 */
[----:B------:R-:W-:Y:S01]  /*7520*/  FADD.FTZ R147, R147, R194 ;  /* 0x000000c293937221 */ /* 0x000fe20000010000 */
[----:B------:R-:W-:Y:S01]  /*7530*/  FFMA.FTZ R149, R166, R139, R149 ;  /* 0x0000008ba6957223 */ /* 0x000fe20000010095 */
[-C--:B------:R-:W-:Y:S01]  /*7540*/  FMUL.FTZ R196, R158, R155.reuse ;  /* 0x0000009b9ec47220 */ /* 0x080fe20000410000 */
[----:B------:R-:W-:Y:S01]  /*7550*/  FFMA.FTZ R198, R163, R155, -R198 ;  /* 0x0000009ba3c67223 */ /* 0x000fe200000108c6 */
[----:B------:R-:W-:Y:S01]  /*7560*/  FADD.FTZ R147, R147, R162 ;  /* 0x000000a293937221 */ /* 0x000fe20000010000 */
[----:B------:R-:W-:Y:S01]  /*7570*/  FADD.FTZ R149, R154, R149 ;  /* 0x000000959a957221 */ /* 0x000fe20000010000 */
[----:B------:R-:W-:Y:S01]  /*7580*/  FMUL.FTZ R154, R128, R22 ;  /* 0x00000016809a7220 */ /* 0x000fe20000410000 */
[----:B------:R-:W-:Y:S01]  /*7590*/  FFMA.FTZ R196, R163, R145, R196 ;  /* 0x00000091a3c47223 */ /* 0x000fe200000100c4 */
[----:B------:R-:W-:Y:S01]  /*75a0*/  FFMA.FTZ R206, R45, R178, R202 ;  /* 0x000000b22dce7223 */ /* 0x000fe200000100ca */
[----:B------:R-:W-:Y:S01]  /*75b0*/  FADD.FTZ R165, -R111, R165 ;  /* 0x000000a56fa57221 */ /* 0x000fe20000010100 */
[-C--:B------:R-:W-:Y:S01]  /*75c0*/  FMUL.FTZ R161, R182, R51.reuse ;  /* 0x00000033b6a17220 */ /* 0x080fe20000410000 */
[----:B------:R-:W-:Y:S01]  /*75d0*/  FMUL.FTZ R162, R152, R22 ;  /* 0x0000001698a27220 */ /* 0x000fe20000410000 */
[----:B------:R-:W-:Y:S01]  /*75e0*/  FMUL.FTZ R178, R157, R154 ;  /* 0x0000009a9db27220 */ /* 0x000fe20000410000 */
[----:B------:R-:W-:Y:S01]  /*75f0*/  FADD.FTZ R149, R149, R196 ;  /* 0x000000c495957221 */ /* 0x000fe20000010000 */
[----:B------:R-:W-:Y:S01]  /*7600*/  FADD.FTZ R147, R147, R198 ;  /* 0x000000c693937221 */ /* 0x000fe20000010000 */
[----:B------:R-:W-:Y:S01]  /*7610*/  FADD.FTZ R181, -R115, R176 ;  /* 0x000000b073b57221 */ /* 0x000fe20000010100 */
[----:B------:R-:W-:Y:S01]  /*7620*/  FMUL.FTZ R198, R180, R51 ;  /* 0x00000033b4c67220 */ /* 0x000fe20000410000 */
[----:B------:R-:W-:Y:S01]  /*7630*/  FMUL.FTZ R196, R174, R161 ;  /* 0x000000a1aec47220 */ /* 0x000fe20000410000 */
[-C--:B------:R-:W-:Y:S01]  /*7640*/  FFMA.FTZ R178, R165, R162.reuse, -R178 ;  /* 0x000000a2a5b27223 */ /* 0x080fe200000108b2 */
[----:B------:R-:W-:Y:S01]  /*7650*/  FMUL.FTZ R176, R157, R162 ;  /* 0x000000a29db07220 */ /* 0x000fe20000410000 */
[-C--:B------:R-:W-:Y:S01]  /*7660*/  FMUL.FTZ R194, R153, R18.reuse ;  /* 0x0000001299c27220 */ /* 0x080fe20000410000 */
[----:B------:R-:W-:Y:S01]  /*7670*/  FMUL.FTZ R162, R131, R18 ;  /* 0x0000001283a27220 */ /* 0x000fe20000410000 */
[----:B------:R-:W-:Y:S01]  /*7680*/  FFMA.FTZ R204, R43, R179, R200 ;  /* 0x000000b32bcc7223 */ /* 0x000fe200000100c8 */
[----:B------:R-:W-:Y:S01]  /*7690*/  FADD.FTZ R59, R198, R59 ;  /* 0x0000003bc63b7221 */ /* 0x000fe20000010000 */
[----:B------:R-:W-:Y:S01]  /*76a0*/  FFMA.FTZ R200, R181, R198, R196 ;  /* 0x000000c6b5c87223 */ /* 0x000fe200000100c4 */
[----:B------:R-:W-:Y:S01]  /*76b0*/  FADD.FTZ R167, -R112, R167 ;  /* 0x000000a770a77221 */ /* 0x000fe20000010100 */
[----:B------:R-:W-:Y:S01]  /*76c0*/  FFMA.FTZ R176, R165, R154, R176 ;  /* 0x0000009aa5b07223 */ /* 0x000fe200000100b0 */
[C---:B------:R-:W-:Y:S01]  /*76d0*/  FMUL.FTZ R196, R159.reuse, R194 ;  /* 0x000000c29fc47220 */ /* 0x040fe20000410000 */
[----:B------:R-:W-:Y:S01]  /*76e0*/  FMUL.FTZ R198, R174, R198 ;  /* 0x000000c6aec67220 */ /* 0x000fe20000410000 */
[----:B------:R-:W-:Y:S01]  /*76f0*/  FMUL.FTZ R155, R159, R162 ;  /* 0x000000a29f9b7220 */ /* 0x000fe20000410000 */
[----:B------:R-:W-:Y:S01]  /*7700*/  FADD.FTZ R178, R147, R178 ;  /* 0x000000b293b27221 */ /* 0x000fe20000010000 */
[----:B------:R-:W-:Y:S01]  /*7710*/  FMUL.FTZ R147, R197, R48 ;  /* 0x00000030c5937220 */ /* 0x000fe20000410000 */
[----:B------:R-:W-:Y:S01]  /*7720*/  FADD.FTZ R149, R149, R176 ;  /* 0x000000b095957221 */ /* 0x000fe20000010000 */
[----:B------:R-:W-:Y:S01]  /*7730*/  FFMA.FTZ R196, R167, R162, R196 ;  /* 0x000000a2a7c47223 */ /* 0x000fe200000100c4 */
[----:B------:R-:W-:Y:S01]  /*7740*/  FFMA.FTZ R202, R181, R161, -R198 ;  /* 0x000000a1b5ca7223 */ /* 0x000fe200000108c6 */
[----:B------:R-:W-:Y:S01]  /*7750*/  FFMA.FTZ R155, R167, R194, -R155 ;  /* 0x000000c2a79b7223 */ /* 0x000fe2000001089b */
[----:B------:R-:W-:Y:S01]  /*7760*/  FADD.FTZ R170, -R113, R170 ;  /* 0x000000aa71aa7221 */ /* 0x000fe20000010100 */
[----:B------:R-:W-:Y:S01]  /*7770*/  FMUL.FTZ R161, R187, R48 ;  /* 0x00000030bba17220 */ /* 0x000fe20000410000 */
[----:B------:R-:W-:Y:S01]  /*7780*/  FMUL.FTZ R179, R168, R147 ;  /* 0x00000093a8b37220 */ /* 0x000fe20000410000 */
[----:B------:R-:W-:Y:S01]  /*7790*/  FADD.FTZ R196, R149, R196 ;  /* 0x000000c495c47221 */ /* 0x000fe20000010000 */
[----:B------:R-:W-:Y:S01]  /*77a0*/  FADD.FTZ R155, R178, R155 ;  /* 0x0000009bb29b7221 */ /* 0x000fe20000010000 */
[----:B------:R-:W-:Y:S01]  /*77b0*/  FMUL.FTZ R149, R9, R180 ;  /* 0x000000b409957220 */ /* 0x000fe20000410000 */
[-C--:B------:R-:W-:Y:S01]  /*77c0*/  FFMA.FTZ R178, R170, R161.reuse, -R179 ;  /* 0x000000a1aab27223 */ /* 0x080fe200000108b3 */
[----:B------:R-:W-:Y:S01]  /*77d0*/  FMUL.FTZ R161, R168, R161 ;  /* 0x000000a1a8a17220 */ /* 0x000fe20000410000 */
[----:B------:R-:W-:Y:S01]  /*77e0*/  FMUL.FTZ R194, R185, R52 ;  /* 0x00000034b9c27220 */ /* 0x000fe20000410000 */
[-C--:B------:R-:W-:Y:S01]  /*77f0*/  FMUL.FTZ R179, R9, R182.reuse ;  /* 0x000000b609b37220 */ /* 0x080fe20000410000 */
[----:B------:R-:W-:Y:S01]  /*7800*/  FFMA.FTZ R149, R8, R182, -R149 ;  /* 0x000000b608957223 */ /* 0x000fe20000010895 */
[----:B------:R-:W-:Y:S01]  /*7810*/  FMUL.FTZ R176, R183, R52 ;  /* 0x00000034b7b07220 */ /* 0x000fe20000410000 */
[----:B------:R-:W-:Y:S01]  /*7820*/  FADD.FTZ R175, -R114, R175 ;  /* 0x000000af72af7221 */ /* 0x000fe20000010100 */
        /* <DEDUP_REMOVED lines=12> */
[----:B------:R-:W-:Y:S01]  /*78f0*/  FADD.FTZ R186, -R119, R186 ;  /* 0x000000ba77ba7221 */ /* 0x000fe20000010100 */
[----:B------:R-:W-:Y:S01]  /*7900*/  FMUL.FTZ R201, R184, R199 ;  /* 0x000000c7b8c97220 */ /* 0x000fe20000410000 */
[-C--:B------:R-:W-:Y:S01]  /*7910*/  FFMA.FTZ R195, R8, R177.reuse, -R195 ;  /* 0x000000b108c37223 */ /* 0x080fe200000108c3 */
[----:B------:R-:W-:Y:S01]  /*7920*/  FADD.FTZ R161, R161, R200 ;  /* 0x000000c8a1a17221 */ /* 0x000fe20000010000 */
[----:B------:R-:W-:Y:S01]  /*7930*/  FMUL.FTZ R177, R9, R177 ;  /* 0x000000b109b17220 */ /* 0x000fe20000410000 */
[----:B------:R-:W-:Y:S01]  /*7940*/  FADD.FTZ R55, R193, R55 ;  /* 0x00000037c1377221 */ /* 0x000fe20000010000 */
[-C--:B------:R-:W-:Y:S01]  /*7950*/  FFMA.FTZ R201, R186, R193.reuse, R201 ;  /* 0x000000c1bac97223 */ /* 0x080fe200000100c9 */
[----:B------:R-:W-:Y:S01]  /*7960*/  FADD.FTZ R202, R155, R202 ;  /* 0x000000ca9bca7221 */ /* 0x000fe20000010000 */
[----:B------:R-:W-:Y:S01]  /*7970*/  FMUL.FTZ R193, R184, R193 ;  /* 0x000000c1b8c17220 */ /* 0x000fe20000410000 */
[----:B------:R-:W-:Y:S01]  /*7980*/  FFMA.FTZ R177, R8, R172, R177 ;  /* 0x000000ac08b17223 */ /* 0x000fe200000100b1 */
[----:B------:R-:W-:Y:S01]  /*7990*/  FADD.FTZ R161, R161, R6 ;  /* 0x00000006a1a17221 */ /* 0x000fe20000010000 */
[-C--:B------:R-:W-:Y:S01]  /*79a0*/  FMUL.FTZ R182, R173, R78.reuse ;  /* 0x0000004eadb67220 */ /* 0x080fe20000410000 */
[----:B------:R-:W-:Y:S01]  /*79b0*/  FADD.FTZ R202, R202, R7 ;  /* 0x00000007caca7221 */ /* 0x000fe20000010000 */
[C---:B------:R-:W-:Y:S01]  /*79c0*/  FFMA.FTZ R6, R186.reuse, R199, -R193 ;  /* 0x000000c7ba067223 */ /* 0x040fe200000108c1 */
[----:B------:R-:W-:Y:S01]  /*79d0*/  FMUL.FTZ R177, R186, R177 ;  /* 0x000000b1bab17220 */ /* 0x000fe20000410000 */
[----:B------:R-:W-:Y:S01]  /*79e0*/  FADD.FTZ R4, R161, R4 ;  /* 0x00000004a1047221 */ /* 0x000fe20000010000 */
[----:B------:R-:W-:Y:S01]  /*79f0*/  FFMA.FTZ R140, R104, R191, R179 ;  /* 0x000000bf688c7223 */ /* 0x000fe200000100b3 */
[----:B------:R-:W-:Y:S01]  /*7a00*/  FMUL.FTZ R178, R169, R78 ;  /* 0x0000004ea9b27220 */ /* 0x000fe20000410000 */
[----:B------:R-:W-:Y:S01]  /*7a10*/  FADD.FTZ R191, -R120, R191 ;  /* 0x000000bf78bf7221 */ /* 0x000fe20000010100 */
[C---:B------:R-:W-:Y:S01]  /*7a20*/  FMUL.FTZ R186, R189.reuse, R182 ;  /* 0x000000b6bdba7220 */ /* 0x040fe20000410000 */
[-C--:B------:R-:W-:Y:S01]  /*7a30*/  FMUL.FTZ R179, R16, R73.reuse ;  /* 0x0000004910b37220 */ /* 0x080fe20000410000 */
[----:B------:R-:W-:Y:S01]  /*7a40*/  FADD.FTZ R134, RZ, R134 ;  /* 0x00000086ff867221 */ /* 0x000fe20000010000 */
[----:B------:R-:W-:Y:S01]  /*7a50*/  FADD.FTZ R202, R202, R5 ;  /* 0x00000005caca7221 */ /* 0x000fe20000010000 */
[----:B------:R-:W-:Y:S01]  /*7a60*/  FADD.FTZ R4, R4, R137 ;  /* 0x0000008904047221 */ /* 0x000fe20000010000 */
[-C--:B------:R-:W-:Y:S01]  /*7a70*/  FMUL.FTZ R155, R189, R178.reuse ;  /* 0x000000b2bd9b7220 */ /* 0x080fe20000410000 */
[----:B------:R-:W-:Y:S01]  /*7a80*/  FADD.FTZ R56, R178, R56 ;  /* 0x00000038b2387221 */ /* 0x000fe20000010000 */
[----:B------:R-:W-:Y:S01]  /*7a90*/  FFMA.FTZ R7, R191, R178, R186 ;  /* 0x000000b2bf077223 */ /* 0x000fe200000100ba */
[----:B------:R-:W-:Y:S01]  /*7aa0*/  FFMA.FTZ R137, R105, R188, R140 ;  /* 0x000000bc69897223 */ /* 0x000fe2000001008c */
[----:B------:R-:W-:Y:S01]  /*7ab0*/  FMUL.FTZ R178, R17, R73 ;  /* 0x0000004911b27220 */ /* 0x000fe20000410000 */
[----:B------:R-:W-:Y:S01]  /*7ac0*/  FADD.FTZ R161, -R121, R188 ;  /* 0x000000bc79a17221 */ /* 0x000fe20000010100 */
[----:B------:R-:W-:Y:S01]  /*7ad0*/  FMUL.FTZ R140, R134, R179 ;  /* 0x000000b3868c7220 */ /* 0x000fe20000410000 */
[----:B------:R-:W-:Y:S01]  /*7ae0*/  FADD.FTZ R141, R202, R141 ;  /* 0x0000008dca8d7221 */ /* 0x000fe20000010000 */
[----:B------:R-:W-:Y:S01]  /*7af0*/  FADD.FTZ R53, R178, R53 ;  /* 0x00000035b2357221 */ /* 0x000fe20000010000 */
[----:B------:R-:W-:Y:S01]  /*7b00*/  FFMA.FTZ R155, R191, R182, -R155 ;  /* 0x000000b6bf9b7223 */ /* 0x000fe2000001089b */
        /* <DEDUP_REMOVED lines=13> */
[----:B------:R-:W-:Y:S01]  /*7be0*/  FMUL.FTZ R5, R9, R183 ;  /* 0x000000b709057220 */ /* 0x000fe20000410000 */
[----:B------:R-:W-:Y:S01]  /*7bf0*/  FFMA.FTZ R184, R184, R195, R177 ;  /* 0x000000c3b8b87223 */ /* 0x000fe200000100b1 */
[----:B------:R-:W2:Y:S01]  /*7c00*/  SHFL.DOWN PT, R182, R7, 0x1, 0x1f ;  /* 0x08201f0007b67f89 */ /* 0x000ea200000e0000 */
[----:B------:R-:W-:Y:S01]  /*7c10*/  FMUL.FTZ R181, R181, R198 ;  /* 0x000000c6b5b57220 */ /* 0x000fe20000410000 */
[CC--:B------:R-:W-:Y:S01]  /*7c20*/  FFMA.FTZ R140, R8.reuse, R185.reuse, -R5 ;  /* 0x000000b9088c7223 */ /* 0x0c0fe20000010805 */
[C---:B------:R-:W-:Y:S01]  /*7c30*/  FMUL.FTZ R185, R9.reuse, R185 ;  /* 0x000000b909b97220 */ /* 0x040fe20000410000 */
[----:B------:R-:W3:Y:S01]  /*7c40*/  SHFL.DOWN PT, R141, R4, 0x1, 0x1f ;  /* 0x08201f00048d7f89 */ /* 0x000ee200000e0000 */
[----:B------:R-:W-:Y:S01]  /*7c50*/  FMUL.FTZ R146, R9, R169 ;  /* 0x000000a909927220 */ /* 0x000fe20000410000 */
[----:B------:R-:W-:Y:S01]  /*7c60*/  FFMA.FTZ R5, R49, R172, R184 ;  /* 0x000000ac31057223 */ /* 0x000fe200000100b8 */
[----:B------:R-:W-:Y:S01]  /*7c70*/  FFMA.FTZ R6, R8, R183, R185 ;  /* 0x000000b708067223 */ /* 0x000fe200000100b9 */
[----:B------:R-:W4:Y:S01]  /*7c80*/  SHFL.DOWN PT, R178, R179, 0x1, 0x1f ;  /* 0x08201f00b3b27f89 */ /* 0x000f2200000e0000 */
[----:B------:R-:W-:Y:S01]  /*7c90*/  FFMA.FTZ R149, R174, R149, R181 ;  /* 0x00000095ae957223 */ /* 0x000fe200000100b5 */
[----:B------:R-:W-:Y:S01]  /*7ca0*/  FFMA.FTZ R174, R8, R173, -R146 ;  /* 0x000000ad08ae7223 */ /* 0x000fe20000010892 */
[----:B------:R-:W-:Y:S01]  /*7cb0*/  FMUL.FTZ R146, R175, R6 ;  /* 0x00000006af927220 */ /* 0x000fe20000410000 */
[----:B------:R-:W-:Y:S01]  /*7cc0*/  FADD.FTZ R90, R5, R90 ;  /* 0x0000005a055a7221 */ /* 0x000fe20000010000 */
[----:B------:R-:W-:Y:S01]  /*7cd0*/  MOV R6, R137 ;  /* 0x0000008900067202 */ /* 0x000fe20000000f00 */
[----:B------:R-:W-:Y:S01]  /*7ce0*/  FFMA.FTZ R149, R44, R180, R149 ;  /* 0x000000b42c957223 */ /* 0x000fe20000010095 */
[----:B------:R-:W-:Y:S01]  /*7cf0*/  MOV R5, R179 ;  /* 0x000000b300057202 */ /* 0x000fe20000000f00 */
[----:B------:R-:W-:Y:S01]  /*7d00*/  FADD.FTZ R62, R176, R62 ;  /* 0x0000003eb03e7221 */ /* 0x000fe20000010000 */
[----:B------:R-:W-:Y:S01]  /*7d10*/  FFMA.FTZ R146, R171, R140, R146 ;  /* 0x0000008cab927223 */ /* 0x000fe20000010092 */
[----:B------:R-:W-:Y:S01]  /*7d20*/  FADD.FTZ R84, R149, R84 ;  /* 0x0000005495547221 */ /* 0x000fe20000010000 */
[C---:B0-----:R-:W-:Y:S01]  /*7d30*/  FMUL.FTZ R137, R9.reuse, R17 ;  /* 0x0000001109897220 */ /* 0x041fe20000410000 */
[----:B-1----:R-:W-:Y:S01]  /*7d40*/  @!P2 FADD.FTZ R6, R6, R155 ;  /* 0x0000009b0606a221 */ /* 0x002fe20000010000 */
[----:B------:R-:W-:Y:S01]  /*7d50*/  FMUL.FTZ R140, R9, R197 ;  /* 0x000000c5098c7220 */ /* 0x000fe20000410000 */
[----:B------:R-:W-:Y:S01]  /*7d60*/  FFMA.FTZ R146, R19, R183, R146 ;  /* 0x000000b713927223 */ /* 0x000fe20000010092 */
[----:B------:R-:W-:Y:S01]  /*7d70*/  FADD.FTZ R61, R147, R61 ;  /* 0x0000003d933d7221 */ /* 0x000fe20000010000 */
[----:B--2---:R-:W-:Y:S01]  /*7d80*/  @!P2 FADD.FTZ R7, R7, R182 ;  /* 0x000000b60707a221 */ /* 0x004fe20000010000 */
[----:B------:R-:W0:Y:S01]  /*7d90*/  SHFL.DOWN PT, R155, R6, 0x2, 0x1f ;  /* 0x08401f00069b7f89 */ /* 0x000e2200000e0000 */
[----:B------:R-:W-:Y:S01]  /*7da0*/  FADD.FTZ R79, R146, R79 ;  /* 0x0000004f924f7221 */ /* 0x000fe20000010000 */
[----:B------:R-:W-:Y:S01]  /*7db0*/  FADD.FTZ R66, R145, R66 ;  /* 0x0000004291427221 */ /* 0x000fe20000010000 */
[----:B---3--:R-:W-:Y:S01]  /*7dc0*/  @!P2 FADD.FTZ R4, R141, R4 ;  /* 0x000000048d04a221 */ /* 0x008fe20000010000 */
[CC--:B------:R-:W-:Y:S01]  /*7dd0*/  FFMA.FTZ R141, R8.reuse, R16.reuse, -R137 ;  /* 0x00000010088d7223 */ /* 0x0c0fe20000010889 */
[-C--:B------:R-:W-:Y:S01]  /*7de0*/  FFMA.FTZ R137, R8, R187.reuse, -R140 ;  /* 0x000000bb08897223 */ /* 0x080fe2000001088c */
[----:B------:R-:W-:Y:S01]  /*7df0*/  FMUL.FTZ R187, R9, R187 ;  /* 0x000000bb09bb7220 */ /* 0x000fe20000410000 */
[----:B----4-:R-:W-:Y:S01]  /*7e00*/  @!P2 FADD.FTZ R5, R5, R178 ;  /* 0x000000b20505a221 */ /* 0x010fe20000010000 */
[----:B------:R-:W1:Y:S01]  /*7e10*/  SHFL.DOWN PT, R149, R4, 0x2, 0x1f ;  /* 0x08401f0004957f89 */ /* 0x000e6200000e0000 */
[----:B------:R-:W-:Y:S01]  /*7e20*/  ISETP.GT.AND P2, PT, R36, 0x1d, PT ;  /* 0x0000001d2400780c */ /* 0x000fe20003f44270 */
[C---:B------:R-:W-:Y:S01]  /*7e30*/  FMUL.FTZ R16, R9.reuse, R16 ;  /* 0x0000001009107220 */ /* 0x040fe20000410000 */
[C---:B------:R-:W-:Y:S01]  /*7e40*/  FFMA.FTZ R187, R8.reuse, R197, R187 ;  /* 0x000000c508bb7223 */ /* 0x040fe200000100bb */
[----:B------:R-:W2:Y:S01]  /*7e50*/  SHFL.DOWN PT, R178, R7, 0x2, 0x1f ;  /* 0x08401f0007b27f89 */ /* 0x000ea200000e0000 */
[----:B------:R-:W-:Y:S01]  /*7e60*/  FMUL.FTZ R173, R9, R173 ;  /* 0x000000ad09ad7220 */ /* 0x000fe20000410000 */
[----:B------:R-:W-:Y:S01]  /*7e70*/  FFMA.FTZ R16, R8, R17, R16 ;  /* 0x0000001108107223 */ /* 0x000fe20000010010 */
[----:B------:R-:W-:Y:S01]  /*7e80*/  FMUL.FTZ R187, R170, R187 ;  /* 0x000000bbaabb7220 */ /* 0x000fe20000410000 */
[----:B------:R-:W3:Y:S01]  /*7e90*/  SHFL.DOWN PT, R176, R5, 0x2, 0x1f ;  /* 0x08401f0005b07f89 */ /* 0x000ee200000e0000 */
[----:B------:R-:W-:Y:S01]  /*7ea0*/  FFMA.FTZ R172, R8, R169, R173 ;  /* 0x000000a908ac7223 */ /* 0x000fe200000100ad */
[----:B------:R-:W-:Y:S01]  /*7eb0*/  FMUL.FTZ R161, R161, R16 ;  /* 0x00000010a1a17220 */ /* 0x000fe20000410000 */
[----:B------:R-:W-:Y:S01]  /*7ec0*/  FFMA.FTZ R187, R168, R137, R187 ;  /* 0x00000089a8bb7223 */ /* 0x000fe200000100bb */
[----:B------:R-:W-:Y:S01]  /*7ed0*/  FMUL.FTZ R137, R9, R131 ;  /* 0x0000008309897220 */ /* 0x000fe20000410000 */
[----:B------:R-:W-:Y:S01]  /*7ee0*/  FMUL.FTZ R172, R191, R172 ;  /* 0x000000acbfac7220 */ /* 0x000fe20000410000 */
[----:B------:R-:W-:Y:S01]  /*7ef0*/  FFMA.FTZ R141, R134, R141, R161 ;  /* 0x0000008d868d7223 */ /* 0x000fe200000100a1 */
[----:B------:R-:W-:Y:S01]  /*7f00*/  FADD.FTZ R68, R135, R68 ;  /* 0x0000004487447221 */ /* 0x000fe20000010000 */
[----:B0-----:R-:W-:Y:S01]  /*7f10*/  @!P2 FADD.FTZ R6, R6, R155 ;  /* 0x0000009b0606a221 */ /* 0x001fe20000010000 */
[-C--:B------:R-:W-:Y:S01]  /*7f20*/  FFMA.FTZ R134, R8, R153.reuse, -R137 ;  /* 0x0000009908867223 */ /* 0x080fe20000010889 */
[C---:B------:R-:W-:Y:S01]  /*7f30*/  FMUL.FTZ R153, R9.reuse, R153 ;  /* 0x0000009909997220 */ /* 0x040fe20000410000 */
[----:B------:R-:W-:Y:S01]  /*7f40*/  FFMA.FTZ R141, R50, R17, R141 ;  /* 0x00000011328d7223 */ /* 0x000fe2000001008d */
[C---:B------:R-:W-:Y:S01]  /*7f50*/  FMUL.FTZ R17, R9.reuse, R152 ;  /* 0x0000009809117220 */ /* 0x040fe20000410000 */
[----:B------:R-:W-:Y:S01]  /*7f60*/  FMUL.FTZ R137, R9, R128 ;  /* 0x0000008009897220 */ /* 0x000fe20000410000 */
[-C--:B------:R-:W-:Y:S01]  /*7f70*/  FFMA.FTZ R16, R8, R131.reuse, R153 ;  /* 0x0000008308107223 */ /* 0x080fe20000010099 */
[----:B------:R-:W-:Y:S01]  /*7f80*/  FADD.FTZ R92, R141, R92 ;  /* 0x0000005c8d5c7221 */ /* 0x000fe20000010000 */
[----:B-1----:R-:W-:Y:S01]  /*7f90*/  @!P2 FADD.FTZ R4, R4, R149 ;  /* 0x000000950404a221 */ /* 0x002fe20000010000 */
[----:B------:R-:W-:Y:S01]  /*7fa0*/  FFMA.FTZ R152, R8, R152, -R137 ;  /* 0x0000009808987223 */ /* 0x000fe20000010889 */
[----:B------:R-:W0:Y:S01]  /*7fb0*/  SHFL.DOWN PT, R149, R6, 0x4, 0x1f ;  /* 0x08801f0006957f89 */ /* 0x000e2200000e0000 */
[----:B------:R-:W-:Y:S01]  /*7fc0*/  FMUL.FTZ R16, R167, R16 ;  /* 0x00000010a7107220 */ /* 0x000fe20000410000 */
[----:B--2---:R-:W-:Y:S01]  /*7fd0*/  @!P2 FADD.FTZ R7, R7, R178 ;  /* 0x000000b20707a221 */ /* 0x004fe20000010000 */
[----:B------:R-:W-:Y:S01]  /*7fe0*/  FFMA.FTZ R172, R189, R174, R172 ;  /* 0x000000aebdac7223 */ /* 0x000fe200000100ac */
[----:B------:R-:W1:Y:S01]  /*7ff0*/  SHFL.DOWN PT, R147, R4, 0x4, 0x1f ;  /* 0x08801f0004937f89 */ /* 0x000e6200000e0000 */
[----:B------:R-:W-:Y:S01]  /*8000*/  FFMA.FTZ R134, R159, R134, R16 ;  /* 0x000000869f867223 */ /* 0x000fe20000010010 */
[----:B---3--:R-:W-:Y:S01]  /*8010*/  @!P2 FADD.FTZ R5, R5, R176 ;  /* 0x000000b00505a221 */ /* 0x008fe20000010000 */
[----:B------:R-:W-:Y:S01]  /*8020*/  ISETP.GT.AND P2, PT, R36, 0x1b, PT ;  /* 0x0000001b2400780c */ /* 0x000fe20003f44270 */
[----:B------:R-:W2:Y:S01]  /*8030*/  SHFL.DOWN PT, R146, R7, 0x4, 0x1f ;  /* 0x08801f0007927f89 */ /* 0x000ea200000e0000 */
[C---:B------:R-:W-:Y:S01]  /*8040*/  FFMA.FTZ R16, R8.reuse, R128, R17 ;  /* 0x0000008008107223 */ /* 0x040fe20000010011 */
[----:B------:R-:W-:Y:S01]  /*8050*/  FMUL.FTZ R17, R9, R150 ;  /* 0x0000009609117220 */ /* 0x000fe20000410000 */
[----:B------:R-:W-:Y:S01]  /*8060*/  FFMA.FTZ R134, R21, R131, R134 ;  /* 0x0000008315867223 */ /* 0x000fe20000010086 */
[----:B------:R-:W3:Y:S01]  /*8070*/  SHFL.DOWN PT, R140, R5, 0x4, 0x1f ;  /* 0x08801f00058c7f89 */ /* 0x000ee200000e0000 */
[----:B------:R-:W-:Y:S01]  /*8080*/  FMUL.FTZ R16, R165, R16 ;  /* 0x00000010a5107220 */ /* 0x000fe20000410000 */
[-C--:B------:R-:W-:Y:S01]  /*8090*/  FFMA.FTZ R137, R8, R151.reuse, -R17 ;  /* 0x0000009708897223 */ /* 0x080fe20000010811 */
[----:B------:R-:W-:Y:S01]  /*80a0*/  FMUL.FTZ R151, R9, R151 ;  /* 0x0000009709977220 */ /* 0x000fe20000410000 */
[----:B------:R-:W-:Y:S01]  /*80b0*/  FADD.FTZ R77, R134, R77 ;  /* 0x0000004d864d7221 */ /* 0x000fe20000010000 */
[----:B------:R-:W-:Y:S01]  /*80c0*/  FFMA.FTZ R152, R157, R152, R16 ;  /* 0x000000989d987223 */ /* 0x000fe20000010010 */
[----:B------:R-:W-:Y:S01]  /*80d0*/  FMUL.FTZ R17, R9, R148 ;  /* 0x0000009409117220 */ /* 0x000fe20000410000 */
[C---:B------:R-:W-:Y:S01]  /*80e0*/  FFMA.FTZ R16, R8.reuse, R150, R151 ;  /* 0x0000009608107223 */ /* 0x040fe20000010097 */
[----:B------:R-:W-:Y:S01]  /*80f0*/  FFMA.FTZ R172, R47, R169, R172 ;  /* 0x000000a92fac7223 */ /* 0x000fe200000100ac */
[----:B------:R-:W-:Y:S01]  /*8100*/  FFMA.FTZ R131, R23, R128, R152 ;  /* 0x0000008017837223 */ /* 0x000fe20000010098 */
[----:B------:R-:W-:Y:S01]  /*8110*/  FFMA.FTZ R17, R8, R136, R17 ;  /* 0x0000008808117223 */ /* 0x000fe20000010011 */
[----:B------:R-:W-:Y:S01]  /*8120*/  FMUL.FTZ R163, R163, R16 ;  /* 0x00000010a3a37220 */ /* 0x000fe20000410000 */
[----:B0-----:R-:W-:Y:S01]  /*8130*/  @!P2 FADD.FTZ R6, R6, R149 ;  /* 0x000000950606a221 */ /* 0x001fe20000010000 */
[----:B------:R-:W-:Y:S01]  /*8140*/  FADD.FTZ R76, R131, R76 ;  /* 0x0000004c834c7221 */ /* 0x000fe20000010000 */
[----:B------:R-:W-:Y:S01]  /*8150*/  FMUL.FTZ R131, R9, R136 ;  /* 0x0000008809837220 */ /* 0x000fe20000410000 */
[----:B------:R-:W-:Y:S01]  /*8160*/  FFMA.FTZ R158, R158, R137, R163 ;  /* 0x000000899e9e7223 */ /* 0x000fe200000100a3 */
[----:B-1----:R-:W-:Y:S01]  /*8170*/  @!P2 FADD.FTZ R4, R4, R147 ;  /* 0x000000930404a221 */ /* 0x002fe20000010000 */
[----:B------:R-:W0:Y:S01]  /*8180*/  SHFL.DOWN PT, R145, R6, 0x8, 0x1f ;  /* 0x09001f0006917f89 */ /* 0x000e2200000e0000 */
[----:B------:R-:W-:Y:S01]  /*8190*/  FFMA.FTZ R137, R8, R148, -R131 ;  /* 0x0000009408897223 */ /* 0x000fe20000010883 */
        /* <DEDUP_REMOVED lines=9> */
[----:B------:R-:W-:Y:S01]  /*8230*/  FFMA.FTZ R187, R20, R197, R187 ;  /* 0x000000c514bb7223 */ /* 0x000fe200000100bb */
[----:B------:R-:W3:Y:S01]  /*8240*/  SHFL.DOWN PT, R16, R5, 0x8, 0x1f ;  /* 0x09001f0005107f89 */ /* 0x000ee200000e0000 */
[----:B------:R-:W-:Y:S01]  /*8250*/  FFMA.FTZ R158, R25, R150, R158 ;  /* 0x00000096199e7223 */ /* 0x000fe2000001009e */
[C---:B------:R-:W-:Y:S01]  /*8260*/  FFMA.FTZ R17, R8.reuse, R122, R17 ;  /* 0x0000007a08117223 */ /* 0x040fe20000010011 */
[----:B------:R-:W-:Y:S01]  /*8270*/  FFMA.FTZ R137, R8, R129, -R131 ;  /* 0x0000008108897223 */ /* 0x000fe20000010883 */
[----:B------:R-:W-:Y:S01]  /*8280*/  FADD.FTZ R65, R139, R65 ;  /* 0x000000418b417221 */ /* 0x000fe20000010000 */
        /* <DEDUP_REMOVED lines=10> */
[----:B------:R-:W-:Y:S01]  /*8330*/  FFMA.FTZ R139, R27, R136, R160 ;  /* 0x000000881b8b7223 */ /* 0x000fe200000100a0 */
        /* <DEDUP_REMOVED lines=15> */
.L_x_13988:
[----:B------:R-:W-:Y:S05]  /*8430*/  BSYNC.RECONVERGENT B0 ;  /* 0x0000000000007941 */ /* 0x000fea0003800200 */
.L_x_13987:
        /* <DEDUP_REMOVED lines=35> */
.L_x_13990:
[----:B------:R-:W-:Y:S05]  /*8670*/  BSYNC.RECONVERGENT B0 ;  /* 0x0000000000007941 */ /* 0x000fea0003800200 */
.L_x_13989:
[----:B------:R-:W-:-:S04]  /*8680*/  UIADD3 UR6, UPT, UPT, UR6, 0x1, URZ ;  /* 0x0000000106067890 */ /* 0x000fc8000fffe0ff */
[----:B------:R-:W-:-:S09]  /*8690*/  UISETP.GE.AND UP0, UPT, UR6, UR21, UPT ;  /* 0x000000150600728c */ /* 0x000fd2000bf06270 */
[----:B------:R-:W-:Y:S05]  /*86a0*/  BRA.U !UP0, `(.L_x_13991) ;  /* 0xffffffad087c7547 */ /* 0x000fea000b83ffff */
.L_x_13973:
[----:B------:R-:W-:Y:S06]  /*86b0*/  BAR.SYNC.DEFER_BLOCKING 0x0 ;  /* 0x0000000000007b1d */ /* 0x000fec0000010000 */
[----:B------:R-:W2:Y:S01]  /*86c0*/  LDCU.64 UR30, c[0x0][0x4f8] ;  /* 0x00009f00ff1e77ac */ /* 0x000ea20008000a00 */
[----:B------:R-:W-:Y:S01]  /*86d0*/  UIADD3 UR36, UPT, UPT, UR15, -0x1, URZ ;  /* 0xffffffff0f247890 */ /* 0x000fe2000fffe0ff */
[----:B------:R-:W3:Y:S01]  /*86e0*/  LDCU.64 UR32, c[0x0][0x500] ;  /* 0x0000a000ff2077ac */ /* 0x000ee20008000a00 */
[----:B------:R-:W4:Y:S01]  /*86f0*/  LDCU.64 UR34, c[0x0][0x550] ;  /* 0x0000aa00ff2277ac */ /* 0x000f220008000a00 */
[----:B------:R-:W5:Y:S04]  /*8700*/  LDG.E.128 R8, desc[UR22][R14.64] ;  /* 0x000000160e087981 */ /* 0x000f68000c1e1d00 */
[----:B------:R-:W5:Y:S01]  /*8710*/  LDG.E.128 R16, desc[UR22][R14.64+0x200] ;  /* 0x000200160e107981 */ /* 0x000f62000c1e1d00 */
[----:B------:R-:W-:-:S02]  /*8720*/  USHF.L.U32 UR20, UR36, 0x9, URZ ;  /* 0x0000000924147899 */ /* 0x000fc400080006ff */
[----:B------:R-:W-:Y:S02]  /*8730*/  UIADD3 UR16, UP1, UPT, UR16, -0x400, URZ ;  /* 0xfffffc0010107890 */ /* 0x000fe4000ff3e0ff */
[----:B------:R-:W-:Y:S02]  /*8740*/  USHF.R.S32.HI UR21, URZ, 0x1f, UR20 ;  /* 0x0000001fff157899 */ /* 0x000fe40008011414 */
[----:B------:R-:W-:Y:S02]  /*8750*/  UIADD3 UR28, UP2, UPT, UR28, -0x400, URZ ;  /* 0xfffffc001c1c7890 */ /* 0x000fe4000ff5e0ff */
[----:B--2---:R-:W-:Y:S02]  /*8760*/  UIMAD.WIDE.U32 UR18, UR25, UR30, UR20 ;  /* 0x0000001e191272a5 */ /* 0x004fe4000f8e0014 */
[----:B------:R-:W-:Y:S02]  /*8770*/  UIADD3.X UR17, UPT, UPT, UR17, -0x1, URZ, UP1, !UPT ;  /* 0xffffffff11117890 */ /* 0x000fe40008ffe4ff */
[----:B------:R-:W-:Y:S01]  /*8780*/  UIMAD UR19, UR25, UR31, UR19 ;  /* 0x0000001f191372a4 */ /* 0x000fe2000f8e0213 */
[----:B------:R-:W2:Y:S03]  /*8790*/  LDCU.64 UR30, c[0x0][0x520] ;  /* 0x0000a400ff1e77ac */ /* 0x000ea60008000a00 */
[----:B---3--:R-:W-:-:S02]  /*87a0*/  UIMAD.WIDE.U32 UR18, UR8, UR32, UR18 ;  /* 0x00000020081272a5 */ /* 0x008fc4000f8e0012 */
[----:B------:R-:W-:Y:S02]  /*87b0*/  UIADD3.X UR29, UPT, UPT, UR29, -0x1, URZ, UP2, !UPT ;  /* 0xffffffff1d1d7890 */ /* 0x000fe400097fe4ff */
[----:B------:R-:W-:Y:S02]  /*87c0*/  UIMAD UR19, UR8, UR33, UR19 ;  /* 0x00000021081372a4 */ /* 0x000fe4000f8e0213 */
[----:B----4-:R-:W-:Y:S01]  /*87d0*/  ULEA UR6, UP0, UR18, UR34, 0x1 ;  /* 0x0000002212067291 */ /* 0x010fe2000f8008ff */
[----:B------:R-:W3:Y:S03]  /*87e0*/  LDCU.64 UR32, c[0x0][0x560] ;  /* 0x0000ac00ff2077ac */ /* 0x000ee60008000a00 */
[----:B------:R-:W-:Y:S01]  /*87f0*/  ULEA.HI.X UR18, UR18, UR35, UR19, 0x1, UP0 ;  /* 0x0000002312127291 */ /* 0x000fe200080f0c13 */
[----:B-----5:R-:W-:Y:S04]  /*8800*/  STS.128 [R35], R8 ;  /* 0x0000000823007388 */ /* 0x020fe80000000c00 */
[----:B------:R-:W-:Y:S01]  /*8810*/  STS.128 [R35+0x200], R16 ;  /* 0x0002001023007388 */ /* 0x000fe20000000c00 */
[----:B------:R-:W-:-:S03]  /*8820*/  NOP ;  /* 0x0000000000007918 */ /* 0x000fc60000000000 */
[----:B01----:R-:W0:Y:S04]  /*8830*/  LDS.128 R4, [R34] ;  /* 0x0000000022047984 */ /* 0x003e280000000c00 */
[----:B------:R-:W1:Y:S01]  /*8840*/  LDS.128 R8, [R34+0x10] ;  /* 0x0000100022087984 */ /* 0x000e620000000c00 */
[--C-:B0-----:R-:W-:Y:S02]  /*8850*/  HADD2.F32 R0, -RZ, R4.reuse.H0_H0 ;  /* 0x20000004ff007230 */ /* 0x101fe40000004100 */
[----:B------:R-:W-:Y:S02]  /*8860*/  HADD2.F32 R4, -RZ, R4.H1_H1 ;  /* 0x30000004ff047230 */ /* 0x000fe40000004100 */
[--C-:B------:R-:W-:Y:S02]  /*8870*/  HADD2.F32 R2, -RZ, R5.reuse.H1_H1 ;  /* 0x30000005ff027230 */ /* 0x100fe40000004100 */
[----:B------:R-:W-:Y:S01]  /*8880*/  FADD.FTZ R3, R0, R41 ;  /* 0x0000002900037221 */ /* 0x000fe20000010000 */
[----:B------:R-:W-:-:S02]  /*8890*/  HADD2.F32 R0, -RZ, R5.H0_H0 ;  /* 0x20000005ff007230 */ /* 0x000fc40000004100 */
[--C-:B------:R-:W-:Y:S01]  /*88a0*/  FADD.FTZ R4, R4, R41.reuse ;  /* 0x0000002904047221 */ /* 0x100fe20000010000 */
[----:B------:R-:W-:Y:S02]  /*88b0*/  HADD2.F32 R12, -RZ, R7.H0_H0 ;  /* 0x20000007ff0c7230 */ /* 0x000fe40000004100 */
[--C-:B------:R-:W-:Y:S01]  /*88c0*/  FADD.FTZ R13, R2, R41.reuse ;  /* 0x00000029020d7221 */ /* 0x100fe20000010000 */
[----:B------:R-:W-:Y:S01]  /*88d0*/  BAR.SYNC.DEFER_BLOCKING 0x0 ;  /* 0x0000000000007b1d */ /* 0x000fe20000010000 */
[----:B------:R-:W-:Y:S01]  /*88e0*/  FSETP.GTU.FTZ.AND P1, PT, R3, 20, PT ;  /* 0x41a000000300780b */ /* 0x000fe20003f3c000 */
[--C-:B------:R-:W-:Y:S01]  /*88f0*/  FADD.FTZ R5, R0, R41.reuse ;  /* 0x0000002900057221 */ /* 0x100fe20000010000 */
[----:B------:R-:W-:Y:S01]  /*8900*/  FSETP.GTU.FTZ.AND P2, PT, R4, 20, PT ;  /* 0x41a000000400780b */ /* 0x000fe20003f5c000 */
[--C-:B------:R-:W-:Y:S01]  /*8910*/  HADD2.F32 R0, -RZ, R6.reuse.H0_H0 ;  /* 0x20000006ff007230 */ /* 0x100fe20000004100 */
[----:B------:R-:W-:Y:S01]  /*8920*/  FSETP.GTU.FTZ.AND P4, PT, R13, 20, PT ;  /* 0x41a000000d00780b */ /* 0x000fe20003f9c000 */
[----:B------:R-:W-:Y:S01]  /*8930*/  HADD2.F32 R6, -RZ, R6.H1_H1 ;  /* 0x30000006ff067230 */ /* 0x000fe20000004100 */
[----:B------:R-:W-:Y:S01]  /*8940*/  FSETP.GTU.FTZ.AND P3, PT, R5, 20, PT ;  /* 0x41a000000500780b */ /* 0x000fe20003f7c000 */
[--C-:B------:R-:W-:Y:S01]  /*8950*/  FADD.FTZ R12, R12, R41.reuse ;  /* 0x000000290c0c7221 */ /* 0x100fe20000010000 */
[----:B------:R-:W-:-:S02]  /*8960*/  FADD.FTZ R14, R0, R41 ;  /* 0x00000029000e7221 */ /* 0x000fc40000010000 */
[----:B------:R-:W-:Y:S02]  /*8970*/  FADD.FTZ R6, R6, R41 ;  /* 0x0000002906067221 */ /* 0x000fe40000010000 */
[----:B------:R-:W-:Y:S01]  /*8980*/  FSETP.GTU.FTZ.AND P0, PT, R12, 20, PT ;  /* 0x41a000000c00780b */ /* 0x000fe20003f1c000 */
[----:B------:R-:W-:Y:S01]  /*8990*/  @!P1 FMUL.FTZ R0, R3, -1.4426950216293334961 ;  /* 0xbfb8aa3b03009820 */ /* 0x000fe20000410000 */
[----:B------:R-:W-:Y:S01]  /*89a0*/  FSETP.GTU.FTZ.AND P5, PT, R14, 20, PT ;  /* 0x41a000000e00780b */ /* 0x000fe20003fbc000 */
[----:B------:R-:W-:Y:S01]  /*89b0*/  @!P2 FMUL.FTZ R2, R4, -1.4426950216293334961 ;  /* 0xbfb8aa3b0402a820 */ /* 0x000fe20000410000 */
[----:B------:R-:W-:Y:S01]  /*89c0*/  FSETP.GTU.FTZ.AND P6, PT, R6, 20, PT ;  /* 0x41a000000600780b */ /* 0x000fe20003fdc000 */
[----:B------:R-:W-:Y:S02]  /*89d0*/  @!P4 FMUL.FTZ R4, R13, -1.4426950216293334961 ;  /* 0xbfb8aa3b0d04c820 */ /* 0x000fe40000410000 */
[----:B------:R-:W0:Y:S01]  /*89e0*/  @!P1 MUFU.EX2 R0, R0 ;  /* 0x0000000000009308 */ /* 0x000e220000000800 */
[----:B------:R-:W-:-:S03]  /*89f0*/  @!P3 FMUL.FTZ R3, R5, -1.4426950216293334961 ;  /* 0xbfb8aa3b0503b820 */ /* 0x000fc60000410000 */
[----:B------:R-:W4:Y:S02]  /*8a00*/  @!P2 MUFU.EX2 R2, R2 ;  /* 0x000000020002a308 */ /* 0x000f240000000800 */
[----:B------:R-:W-:Y:S02]  /*8a10*/  @!P0 FMUL.FTZ R12, R12, -1.4426950216293334961 ;  /* 0xbfb8aa3b0c0c8820 */ /* 0x000fe40000410000 */
[----:B------:R-:W-:Y:S01]  /*8a20*/  @!P5 FMUL.FTZ R5, R14, -1.4426950216293334961 ;  /* 0xbfb8aa3b0e05d820 */ /* 0x000fe20000410000 */
[----:B------:R-:W-:Y:S01]  /*8a30*/  HADD2.F32 R14, -RZ, R7.H1_H1 ;  /* 0x30000007ff0e7230 */ /* 0x000fe20000004100 */
[----:B------:R-:W5:Y:S01]  /*8a40*/  @!P3 MUFU.EX2 R3, R3 ;  /* 0x000000030003b308 */ /* 0x000f620000000800 */
[----:B------:R-:W-:Y:S01]  /*8a50*/  @!P6 FMUL.FTZ R6, R6, -1.4426950216293334961 ;  /* 0xbfb8aa3b0606e820 */ /* 0x000fe20000410000 */
[----:B0-----:R-:W-:Y:S02]  /*8a60*/  @!P1 FADD.FTZ R0, R0, 1 ;  /* 0x3f80000000009421 */ /* 0x001fe40000010000 */
[----:B------:R-:W-:Y:S01]  /*8a70*/  FADD.FTZ R15, R14, R41 ;  /* 0x000000290e0f7221 */ /* 0x000fe20000010000 */
[--C-:B-1----:R-:W-:Y:S01]  /*8a80*/  HADD2.F32 R14, -RZ, R8.reuse.H0_H0 ;  /* 0x20000008ff0e7230 */ /* 0x102fe20000004100 */
[----:B------:R-:W0:Y:S01]  /*8a90*/  @!P5 MUFU.EX2 R5, R5 ;  /* 0x000000050005d308 */ /* 0x000e220000000800 */
[----:B----4-:R-:W-:Y:S01]  /*8aa0*/  @!P2 FADD.FTZ R2, R2, 1 ;  /* 0x3f8000000202a421 */ /* 0x010fe20000010000 */
[----:B------:R-:W-:-:S02]  /*8ab0*/  HADD2.F32 R8, -RZ, R8.H1_H1 ;  /* 0x30000008ff087230 */ /* 0x000fc40000004100 */
[----:B------:R-:W1:Y:S01]  /*8ac0*/  @!P1 MUFU.RCP R13, R0 ;  /* 0x00000000000d9308 */ /* 0x000e620000001000 */
[----:B------:R-:W-:Y:S01]  /*8ad0*/  FADD.FTZ R17, R14, R41 ;  /* 0x000000290e117221 */ /* 0x000fe20000010000 */
[----:B-----5:R-:W-:-:S06]  /*8ae0*/  @!P3 FADD.FTZ R3, R3, 1 ;  /* 0x3f8000000303b421 */ /* 0x020fcc0000010000 */
[----:B------:R-:W4:Y:S01]  /*8af0*/  @!P2 MUFU.RCP R2, R2 ;  /* 0x000000020002a308 */ /* 0x000f220000001000 */
[----:B0-----:R-:W-:-:S07]  /*8b00*/  @!P5 FADD.FTZ R5, R5, 1 ;  /* 0x3f8000000505d421 */ /* 0x001fce0000010000 */
[----:B------:R-:W0:Y:S01]  /*8b10*/  @!P4 MUFU.EX2 R4, R4 ;  /* 0x000000040004c308 */ /* 0x000e220000000800 */
[----:B-1----:R-:W-:Y:S01]  /*8b20*/  @!P1 FMUL.FTZ R72, R72, R13 ;  /* 0x0000000d48489220 */ /* 0x002fe20000410000 */
[----:B------:R-:W-:Y:S02]  /*8b30*/  FSETP.GTU.FTZ.AND P1, PT, R15, 20, PT ;  /* 0x41a000000f00780b */ /* 0x000fe40003f3c000 */
[----:B------:R-:W1:Y:S01]  /*8b40*/  @!P3 MUFU.RCP R16, R3 ;  /* 0x000000030010b308 */ /* 0x000e620000001000 */
[----:B----4-:R-:W-:Y:S01]  /*8b50*/  @!P2 FMUL.FTZ R69, R69, R2 ;  /* 0x000000024545a220 */ /* 0x010fe20000410000 */
[----:B------:R-:W-:-:S06]  /*8b60*/  FSETP.GTU.FTZ.AND P2, PT, R17, 20, PT ;  /* 0x41a000001100780b */ /* 0x000fcc0003f5c000 */
[----:B------:R-:W4:Y:S01]  /*8b70*/  @!P0 MUFU.EX2 R12, R12 ;  /* 0x0000000c000c8308 */ /* 0x000f220000000800 */
[----:B0-----:R-:W-:Y:S02]  /*8b80*/  @!P4 FADD.FTZ R4, R4, 1 ;  /* 0x3f8000000404c421 */ /* 0x001fe40000010000 */
[----:B------:R-:W-:Y:S01]  /*8b90*/  @!P1 FMUL.FTZ R0, R15, -1.4426950216293334961 ;  /* 0xbfb8aa3b0f009820 */ /* 0x000fe20000410000 */
[----:B------:R-:W0:Y:S01]  /*8ba0*/  @!P6 MUFU.EX2 R6, R6 ;  /* 0x000000060006e308 */ /* 0x000e220000000800 */
[----:B------:R-:W-:-:S03]  /*8bb0*/  F2FP.F16.F32.PACK_AB R15, R53, R56 ;  /* 0x00000038350f723e */ /* 0x000fc600000000ff */
[----:B------:R-:W5:Y:S01]  /*8bc0*/  @!P5 MUFU.RCP R14, R5 ;  /* 0x00000005000ed308 */ /* 0x000f620000001000 */
[----:B-1----:R-:W-:Y:S01]  /*8bd0*/  @!P3 FMUL.FTZ R71, R71, R16 ;  /* 0x000000104747b220 */ /* 0x002fe20000410000 */
[----:B------:R-:W-:Y:S01]  /*8be0*/  @!P2 FMUL.FTZ R3, R17, -1.4426950216293334961 ;  /* 0xbfb8aa3b1103a820 */ /* 0x000fe20000410000 */
[----:B----4-:R-:W-:-:S05]  /*8bf0*/  @!P0 FADD.FTZ R12, R12, 1 ;  /* 0x3f8000000c0c8421 */ /* 0x010fca0000010000 */
[----:B------:R-:W1:Y:S01]  /*8c00*/  @!P1 MUFU.EX2 R0, R0 ;  /* 0x0000000000009308 */ /* 0x000e620000000800 */
[----:B0-----:R-:W-:-:S03]  /*8c10*/  @!P6 FADD.FTZ R6, R6, 1 ;  /* 0x3f8000000606e421 */ /* 0x001fc60000010000 */
[----:B------:R-:W0:Y:S04]  /*8c20*/  @!P2 MUFU.EX2 R3, R3 ;  /* 0x000000030003a308 */ /* 0x000e280000000800 */
[----:B------:R4:W2:Y:S01]  /*8c30*/  @!P4 MUFU.RCP R7, R4 ;  /* 0x000000040007c308 */ /* 0x0008a20000001000 */
[----:B-----5:R-:W-:Y:S01]  /*8c40*/  @!P5 FMUL.FTZ R75, R75, R14 ;  /* 0x0000000e4b4bd220 */ /* 0x020fe20000410000 */
[----:B-1----:R-:W-:Y:S01]  /*8c50*/  @!P1 FADD.FTZ R2, R0, 1 ;  /* 0x3f80000000029421 */ /* 0x002fe20000010000 */
[----:B------:R-:W-:-:S05]  /*8c60*/  HADD2.F32 R0, -RZ, R9.H0_H0 ;  /* 0x20000009ff007230 */ /* 0x000fca0000004100 */
[----:B------:R1:W5:Y:S01]  /*8c70*/  @!P6 MUFU.RCP R13, R6 ;  /* 0x00000006000de308 */ /* 0x0003620000001000 */
[----:B----4-:R-:W-:Y:S02]  /*8c80*/  HADD2.F32 R4, -RZ, R9.H1_H1 ;  /* 0x30000009ff047230 */ /* 0x010fe40000004100 */
[----:B0-----:R-:W-:Y:S01]  /*8c90*/  @!P2 FADD.FTZ R3, R3, 1 ;  /* 0x3f8000000303a421 */ /* 0x001fe20000010000 */
[--C-:B------:R-:W-:Y:S01]  /*8ca0*/  FADD.FTZ R9, R0, R41.reuse ;  /* 0x0000002900097221 */ /* 0x100fe20000010000 */
[--C-:B------:R-:W-:Y:S02]  /*8cb0*/  HADD2.F32 R0, -RZ, R11.reuse.H1_H1 ;  /* 0x3000000bff007230 */ /* 0x100fe40000004100 */
[--C-:B------:R-:W-:Y:S01]  /*8cc0*/  FADD.FTZ R4, R4, R41.reuse ;  /* 0x0000002904047221 */ /* 0x100fe20000010000 */
[----:B------:R-:W0:Y:S01]  /*8cd0*/  @!P0 MUFU.RCP R12, R12 ;  /* 0x0000000c000c8308 */ /* 0x000e220000001000 */
[--C-:B-1----:R-:W-:Y:S02]  /*8ce0*/  HADD2.F32 R6, -RZ, R10.reuse.H0_H0 ;  /* 0x2000000aff067230 */ /* 0x102fe40000004100 */
[----:B--2---:R-:W-:Y:S01]  /*8cf0*/  @!P4 FMUL.FTZ R74, R74, R7 ;  /* 0x000000074a4ac220 */ /* 0x004fe20000410000 */
[----:B------:R-:W-:Y:S01]  /*8d00*/  FADD.FTZ R7, R8, R41 ;  /* 0x0000002908077221 */ /* 0x000fe20000010000 */
[----:B------:R-:W-:Y:S01]  /*8d10*/  HADD2.F32 R10, -RZ, R10.H1_H1 ;  /* 0x3000000aff0a7230 */ /* 0x000fe20000004100 */
[----:B------:R-:W-:Y:S01]  /*8d20*/  FSETP.GTU.FTZ.AND P4, PT, R4, 20, PT ;  /* 0x41a000000400780b */ /* 0x000fe20003f9c000 */
[----:B------:R-:W-:-:S02]  /*8d30*/  HADD2.F32 R8, -RZ, R11.H0_H0 ;  /* 0x2000000bff087230 */ /* 0x000fc40000004100 */
[--C-:B------:R-:W-:Y:S01]  /*8d40*/  FADD.FTZ R6, R6, R41.reuse ;  /* 0x0000002906067221 */ /* 0x100fe20000010000 */
[----:B------:R-:W1:Y:S01]  /*8d50*/  @!P1 MUFU.RCP R5, R2 ;  /* 0x0000000200059308 */ /* 0x000e620000001000 */
[--C-:B------:R-:W-:Y:S01]  /*8d60*/  FADD.FTZ R10, R10, R41.reuse ;  /* 0x000000290a0a7221 */ /* 0x100fe20000010000 */
[--C-:B------:R-:W-:Y:S01]  /*8d70*/  FADD.FTZ R11, R0, R41.reuse ;  /* 0x00000029000b7221 */ /* 0x100fe20000010000 */
[----:B------:R-:W-:Y:S01]  /*8d80*/  FADD.FTZ R8, R8, R41 ;  /* 0x0000002908087221 */ /* 0x000fe20000010000 */
[----:B-----5:R-:W-:Y:S01]  /*8d90*/  @!P6 FMUL.FTZ R76, R76, R13 ;  /* 0x0000000d4c4ce220 */ /* 0x020fe20000410000 */
[----:B------:R-:W-:Y:S02]  /*8da0*/  FSETP.GTU.FTZ.AND P3, PT, R7, 20, PT ;  /* 0x41a000000700780b */ /* 0x000fe40003f7c000 */
[----:B------:R-:W-:Y:S01]  /*8db0*/  FSETP.GTU.FTZ.AND P6, PT, R6, 20, PT ;  /* 0x41a000000600780b */ /* 0x000fe20003fdc000 */
[----:B------:R2:W4:Y:S01]  /*8dc0*/  @!P2 MUFU.RCP R14, R3 ;  /* 0x00000003000ea308 */ /* 0x0005220000001000 */
[----:B------:R-:W-:Y:S01]  /*8dd0*/  FSETP.GTU.FTZ.AND P5, PT, R9, 20, PT ;  /* 0x41a000000900780b */ /* 0x000fe20003fbc000 */
[----:B0-----:R-:W-:Y:S01]  /*8de0*/  @!P0 FMUL.FTZ R77, R77, R12 ;  /* 0x0000000c4d4d8220 */ /* 0x001fe20000410000 */
[----:B------:R-:W-:-:S02]  /*8df0*/  FSETP.GTU.FTZ.AND P0, PT, R10, 20, PT ;  /* 0x41a000000a00780b */ /* 0x000fc40003f1c000 */
[----:B------:R-:W-:Y:S02]  /*8e00*/  F2FP.F16.F32.PACK_AB R13, R57, R60 ;  /* 0x0000003c390d723e */ /* 0x000fe400000000ff */
[----:B------:R-:W-:Y:S01]  /*8e10*/  F2FP.F16.F32.PACK_AB R12, R59, R62 ;  /* 0x0000003e3b0c723e */ /* 0x000fe200000000ff */
[----:B--2---:R-:W-:Y:S01]  /*8e20*/  @!P4 FMUL.FTZ R3, R4, -1.4426950216293334961 ;  /* 0xbfb8aa3b0403c820 */ /* 0x004fe20000410000 */
[----:B-1----:R-:W-:Y:S01]  /*8e30*/  @!P1 FMUL.FTZ R80, R80, R5 ;  /* 0x0000000550509220 */ /* 0x002fe20000410000 */
[----:B------:R-:W-:Y:S01]  /*8e40*/  FSETP.GTU.FTZ.AND P1, PT, R8, 20, PT ;  /* 0x41a000000800780b */ /* 0x000fe20003f3c000 */
[----:B------:R-:W-:Y:S01]  /*8e50*/  @!P3 FMUL.FTZ R0, R7, -1.4426950216293334961 ;  /* 0xbfb8aa3b0700b820 */ /* 0x000fe20000410000 */
[----:B------:R-:W-:Y:S02]  /*8e60*/  @!P6 FMUL.FTZ R4, R6, -1.4426950216293334961 ;  /* 0xbfb8aa3b0604e820 */ /* 0x000fe40000410000 */
[----:B------:R-:W-:Y:S01]  /*8e70*/  @!P5 FMUL.FTZ R2, R9, -1.4426950216293334961 ;  /* 0xbfb8aa3b0902d820 */ /* 0x000fe20000410000 */
[----:B------:R-:W-:Y:S01]  /*8e80*/  F2FP.F16.F32.PACK_AB R9, R65, R68 ;  /* 0x000000444109723e */ /* 0x000fe200000000ff */
[----:B------:R-:W-:Y:S01]  /*8e90*/  @!P0 FMUL.FTZ R5, R10, -1.4426950216293334961 ;  /* 0xbfb8aa3b0a058820 */ /* 0x000fe20000410000 */
[----:B------:R-:W-:Y:S01]  /*8ea0*/  F2FP.F16.F32.PACK_AB R10, R63, R66 ;  /* 0x000000423f0a723e */ /* 0x000fe200000000ff */
[----:B----4-:R-:W-:Y:S01]  /*8eb0*/  @!P2 FMUL.FTZ R79, R79, R14 ;  /* 0x0000000e4f4fa220 */ /* 0x010fe20000410000 */
[----:B------:R-:W-:Y:S01]  /*8ec0*/  FSETP.GTU.FTZ.AND P2, PT, R11, 20, PT ;  /* 0x41a000000b00780b */ /* 0x000fe20003f5c000 */
[----:B------:R-:W0:Y:S01]  /*8ed0*/  @!P5 MUFU.EX2 R2, R2 ;  /* 0x000000020002d308 */ /* 0x000e220000000800 */
[----:B------:R-:W-:-:S02]  /*8ee0*/  F2FP.F16.F32.PACK_AB R14, R55, R58 ;  /* 0x0000003a370e723e */ /* 0x000fc400000000ff */
[----:B------:R-:W-:Y:S01]  /*8ef0*/  @!P1 FMUL.FTZ R6, R8, -1.4426950216293334961 ;  /* 0xbfb8aa3b08069820 */ /* 0x000fe20000410000 */
[----:B------:R-:W-:Y:S02]  /*8f00*/  F2FP.F16.F32.PACK_AB R8, R67, R70 ;  /* 0x000000464308723e */ /* 0x000fe400000000ff */
[----:B------:R1:W-:Y:S01]  /*8f10*/  STS.128 [R34+0x10], R12 ;  /* 0x0000100c22007388 */ /* 0x0003e20000000c00 */
[----:B------:R-:W2:Y:S04]  /*8f20*/  @!P4 MUFU.EX2 R3, R3 ;  /* 0x000000030003c308 */ /* 0x000ea80000000800 */
[----:B------:R-:W4:Y:S01]  /*8f30*/  @!P6 MUFU.EX2 R4, R4 ;  /* 0x000000040004e308 */ /* 0x000f220000000800 */
[----:B------:R-:W-:Y:S01]  /*8f40*/  @!P2 FMUL.FTZ R7, R11, -1.4426950216293334961 ;  /* 0xbfb8aa3b0b07a820 */ /* 0x000fe20000410000 */
[----:B------:R-:W-:Y:S01]  /*8f50*/  F2FP.F16.F32.PACK_AB R11, R61, R64 ;  /* 0x000000403d0b723e */ /* 0x000fe200000000ff */
[----:B0-----:R-:W-:Y:S01]  /*8f60*/  @!P5 FADD.FTZ R2, R2, 1 ;  /* 0x3f8000000202d421 */ /* 0x001fe20000010000 */
[----:B------:R-:W0:Y:S03]  /*8f70*/  @!P0 MUFU.EX2 R5, R5 ;  /* 0x0000000500058308 */ /* 0x000e260000000800 */
[----:B------:R-:W-:Y:S01]  /*8f80*/  STS.128 [R34], R8 ;  /* 0x0000000822007388 */ /* 0x000fe20000000c00 */
[----:B------:R-:W-:-:S03]  /*8f90*/  NOP ;  /* 0x0000000000007918 */ /* 0x000fc60000000000 */
[----:B------:R-:W5:Y:S01]  /*8fa0*/  LDS.128 R16, [R35] ;  /* 0x0000000023107984 */ /* 0x000f620000000c00 */
[----:B------:R-:W3:Y:S01]  /*8fb0*/  @!P1 MUFU.EX2 R6, R6 ;  /* 0x0000000600069308 */ /* 0x000ee20000000800 */
[----:B--2---:R-:W-:Y:S01]  /*8fc0*/  @!P4 FADD.FTZ R3, R3, 1 ;  /* 0x3f8000000303c421 */ /* 0x004fe20000010000 */
[----:B----4-:R-:W-:Y:S01]  /*8fd0*/  @!P6 FADD.FTZ R4, R4, 1 ;  /* 0x3f8000000404e421 */ /* 0x010fe20000010000 */
[----:B------:R-:W2:Y:S01]  /*8fe0*/  LDS.128 R8, [R35+0x200] ;  /* 0x0002000023087984 */ /* 0x000ea20000000c00 */
[----:B------:R-:W4:Y:S01]  /*8ff0*/  @!P2 MUFU.EX2 R7, R7 ;  /* 0x000000070007a308 */ /* 0x000f220000000800 */
[----:B0-----:R-:W-:Y:S01]  /*9000*/  @!P0 FADD.FTZ R5, R5, 1 ;  /* 0x3f80000005058421 */ /* 0x001fe20000010000 */
[----:B-1----:R-:W-:Y:S02]  /*9010*/  F2FP.F16.F32.PACK_AB R12, R69, R72 ;  /* 0x00000048450c723e */ /* 0x002fe400000000ff */
[----:B------:R-:W0:Y:S01]  /*9020*/  @!P3 MUFU.EX2 R0, R0 ;  /* 0x000000000000b308 */ /* 0x000e220000000800 */
[----:B------:R-:W-:-:S02]  /*9030*/  F2FP.F16.F32.PACK_AB R13, R74, R71 ;  /* 0x000000474a0d723e */ /* 0x000fc400000000ff */
[----:B------:R-:W-:Y:S01]  /*9040*/  F2FP.F16.F32.PACK_AB R15, R80, R77 ;  /* 0x0000004d500f723e */ /* 0x000fe200000000ff */
[----:B------:R1:W0:Y:S01]  /*9050*/  @!P5 MUFU.RCP R20, R2 ;  /* 0x000000020014d308 */ /* 0x0002220000001000 */
[----:B------:R-:W-:Y:S01]  /*9060*/  F2FP.F16.F32.PACK_AB R14, R76, R75 ;  /* 0x0000004b4c0e723e */ /* 0x000fe200000000ff */
[----:B---3--:R-:W-:Y:S01]  /*9070*/  @!P1 FADD.FTZ R6, R6, 1 ;  /* 0x3f80000006069421 */ /* 0x008fe20000010000 */
[----:B----4-:R-:W-:-:S05]  /*9080*/  @!P2 FADD.FTZ R7, R7, 1 ;  /* 0x3f8000000707a421 */ /* 0x010fca0000010000 */
[----:B------:R3:W4:Y:S01]  /*9090*/  @!P4 MUFU.RCP R23, R3 ;  /* 0x000000030017c308 */ /* 0x0007220000001000 */
[----:B-1----:R-:W-:Y:S01]  /*90a0*/  MOV R2, UR6 ;  /* 0x0000000600027c02 */ /* 0x002fe20008000f00 */
[----:B0-----:R-:W-:-:S06]  /*90b0*/  @!P3 FADD.FTZ R0, R0, 1 ;  /* 0x3f8000000000b421 */ /* 0x001fcc0000010000 */
[----:B------:R0:W1:Y:S01]  /*90c0*/  @!P3 MUFU.RCP R21, R0 ;  /* 0x000000000015b308 */ /* 0x0000620000001000 */
[----:B---3--:R-:W-:Y:S01]  /*90d0*/  MOV R3, UR18 ;  /* 0x0000001200037c02 */ /* 0x008fe20008000f00 */
[----:B------:R-:W-:Y:S01]  /*90e0*/  @!P5 FMUL.FTZ R81, R81, R20 ;  /* 0x000000145151d220 */ /* 0x000fe20000410000 */
[----:B------:R-:W3:Y:S01]  /*90f0*/  LDCU.64 UR18, c[0x0][0x518] ;  /* 0x0000a300ff1277ac */ /* 0x000ee20008000a00 */
[----:B------:R-:W-:-:S04]  /*9100*/  IMAD.WIDE.U32 R2, R37, 0x10, R2 ;  /* 0x0000001025027825 */ /* 0x000fc800078e0002 */
[----:B------:R-:W3:Y:S01]  /*9110*/  @!P6 MUFU.RCP R4, R4 ;  /* 0x000000040004e308 */ /* 0x000ee20000001000 */
[----:B0-----:R-:W-:Y:S01]  /*9120*/  FADD.FTZ R0, R72, R39 ;  /* 0x0000002748007221 */ /* 0x001fe20000010000 */
[----:B----4-:R-:W-:Y:S01]  /*9130*/  @!P4 FMUL.FTZ R86, R86, R23 ;  /* 0x000000175656c220 */ /* 0x010fe20000410000 */
[----:B-----5:R-:W-:Y:S02]  /*9140*/  STG.E.128 desc[UR22][R2.64], R16 ;  /* 0x0000001002007986 */ /* 0x020fe4000c101d16 */
[----:B------:R-:W-:Y:S02]  /*9150*/  FADD.FTZ R0, R0, R69 ;  /* 0x0000004500007221 */ /* 0x000fe40000010000 */
[----:B--2---:R0:W-:Y:S01]  /*9160*/  STG.E.128 desc[UR22][R2.64+0x200], R8 ;  /* 0x0002000802007986 */ /* 0x0041e2000c101d16 */
[----:B------:R-:W2:Y:S01]  /*9170*/  @!P0 MUFU.RCP R5, R5 ;  /* 0x0000000500058308 */ /* 0x000ea20000001000 */
[----:B-1----:R-:W-:Y:S01]  /*9180*/  @!P3 FMUL.FTZ R84, R84, R21 ;  /* 0x000000155454b220 */ /* 0x002fe20000410000 */
[----:B------:R-:W-:Y:S01]  /*9190*/  BAR.SYNC.DEFER_BLOCKING 0x0 ;  /* 0x0000000000007b1d */ /* 0x000fe20000010000 */
[----:B------:R-:W-:Y:S01]  /*91a0*/  F2FP.F16.F32.PACK_AB R21, R86, R81 ;  /* 0x000000515615723e */ /* 0x000fe200000000ff */
[----:B---3--:R-:W-:-:S02]  /*91b0*/  UIMAD.WIDE.U32 UR20, UR25, UR18, UR20 ;  /* 0x00000012191472a5 */ /* 0x008fc4000f8e0014 */
[----:B------:R-:W-:Y:S02]  /*91c0*/  F2FP.F16.F32.PACK_AB R20, R84, R79 ;  /* 0x0000004f5414723e */ /* 0x000fe400000000ff */
[----:B------:R-:W1:Y:S01]  /*91d0*/  @!P1 MUFU.RCP R6, R6 ;  /* 0x0000000600069308 */ /* 0x000e620000001000 */
[----:B------:R-:W-:Y:S01]  /*91e0*/  @!P6 FMUL.FTZ R83, R83, R4 ;  /* 0x000000045353e220 */ /* 0x000fe20000410000 */
[----:B------:R-:W-:Y:S01]  /*91f0*/  UIMAD UR19, UR25, UR19, UR21 ;  /* 0x00000013191372a4 */ /* 0x000fe2000f8e0215 */
[----:B------:R-:W-:-:S03]  /*9200*/  UMOV UR18, UR20 ;  /* 0x0000001400127c82 */ /* 0x000fc60008000000 */
[----:B------:R-:W-:Y:S02]  /*9210*/  UIMAD.WIDE.U32 UR18, UR8, UR30, UR18 ;  /* 0x0000001e081272a5 */ /* 0x000fe4000f8e0012 */
[----:B------:R-:W3:Y:S01]  /*9220*/  @!P2 MUFU.RCP R7, R7 ;  /* 0x000000070007a308 */ /* 0x000ee20000001000 */
[----:B--2---:R-:W-:Y:S01]  /*9230*/  @!P0 FMUL.FTZ R90, R90, R5 ;  /* 0x000000055a5a8220 */ /* 0x004fe20000410000 */
[----:B------:R-:W-:Y:S01]  /*9240*/  FADD.FTZ R5, R0, R71 ;  /* 0x0000004700057221 */ /* 0x000fe20000010000 */
[----:B------:R-:W-:Y:S02]  /*9250*/  UIMAD UR19, UR8, UR31, UR19 ;  /* 0x0000001f081372a4 */ /* 0x000fe4000f8e0213 */
[----:B------:R-:W-:Y:S01]  /*9260*/  ULEA UR6, UP0, UR18, UR32, 0x1 ;  /* 0x0000002012067291 */ /* 0x000fe2000f8008ff */
[----:B------:R-:W-:Y:S01]  /*9270*/  F2FP.F16.F32.PACK_AB R22, R90, R83 ;  /* 0x000000535a16723e */ /* 0x000fe200000000ff */
[----:B------:R-:W-:Y:S02]  /*9280*/  FADD.FTZ R74, R5, R74 ;  /* 0x0000004a054a7221 */ /* 0x000fe40000010000 */
[----:B------:R-:W-:Y:S01]  /*9290*/  ULEA.HI.X UR18, UR18, UR33, UR19, 0x1, UP0 ;  /* 0x0000002112127291 */ /* 0x000fe200080f0c13 */
[----:B-1----:R-:W-:Y:S01]  /*92a0*/  @!P1 FMUL.FTZ R85, R85, R6 ;  /* 0x0000000655559220 */ /* 0x002fe20000410000 */
[----:B------:R-:W-:Y:S01]  /*92b0*/  STS.128 [R34], R12 ;  /* 0x0000000c22007388 */ /* 0x000fe20000000c00 */
[----:B------:R-:W-:Y:S01]  /*92c0*/  FADD.FTZ R75, R74, R75 ;  /* 0x0000004b4a4b7221 */ /* 0x000fe20000010000 */
[----:B0-----:R-:W-:Y:S01]  /*92d0*/  MOV R2, UR6 ;  /* 0x0000000600027c02 */ /* 0x001fe20008000f00 */
[----:B------:R-:W-:Y:S01]  /*92e0*/  UIADD3 UR26, UP0, UPT, UR26, -0x400, URZ ;  /* 0xfffffc001a1a7890 */ /* 0x000fe2000ff1e0ff */
[----:B------:R-:W-:Y:S01]  /*92f0*/  MOV R3, UR18 ;  /* 0x0000001200037c02 */ /* 0x000fe20008000f00 */
[----:B------:R-:W-:Y:S01]  /*9300*/  FADD.FTZ R76, R75, R76 ;  /* 0x0000004c4b4c7221 */ /* 0x000fe20000010000 */
[----:B---3--:R-:W-:Y:S01]  /*9310*/  @!P2 FMUL.FTZ R92, R92, R7 ;  /* 0x000000075c5ca220 */ /* 0x008fe20000410000 */
[----:B------:R-:W-:-:S02]  /*9320*/  UIADD3.X UR27, UPT, UPT, UR27, -0x1, URZ, UP0, !UPT ;  /* 0xffffffff1b1b7890 */ /* 0x000fc400087fe4ff */
[----:B------:R-:W-:Y:S01]  /*9330*/  FADD.FTZ R77, R76, R77 ;  /* 0x0000004d4c4d7221 */ /* 0x000fe20000010000 */
[----:B------:R-:W-:Y:S01]  /*9340*/  IMAD.WIDE.U32 R2, R37, 0x10, R2 ;  /* 0x0000001025027825 */ /* 0x000fe200078e0002 */
[----:B------:R-:W-:Y:S01]  /*9350*/  UISETP.GT.AND UP0, UPT, UR15, 0x1, UPT ;  /* 0x000000010f00788c */ /* 0x000fe2000bf04270 */
[----:B------:R-:W-:Y:S02]  /*9360*/  F2FP.F16.F32.PACK_AB R23, R92, R85 ;  /* 0x000000555c17723e */ /* 0x000fe400000000ff */
        /* <DEDUP_REMOVED lines=17> */
.L_x_13940:
        /* <DEDUP_REMOVED lines=10> */
[----:B------:R-:W3:Y:S01]  /*9520*/  S2R R6, SR_TID.X ;  /* 0x0000000000067919 */ /* 0x000ee20000002100 */
        /* <DEDUP_REMOVED lines=22> */
.L_x_13994:
[----:B------:R-:W-:Y:S05]  /*9690*/  BSYNC.RECONVERGENT B0 ;  /* 0x0000000000007941 */ /* 0x000fea0003800200 */
.L_x_13993:
        /* <DEDUP_REMOVED lines=31> */
.L_x_13996:
[----:B------:R-:W-:Y:S05]  /*9890*/  BSYNC.RECONVERGENT B0 ;  /* 0x0000000000007941 */ /* 0x000fea0003800200 */
.L_x_13995:
        /* <DEDUP_REMOVED lines=22> */
.L_x_13998:
        /* <DEDUP_REMOVED lines=66> */
.L_x_13997:
[----:B------:R-:W-:Y:S05]  /*9e20*/  EXIT ;  /* 0x000000000000794d */ /* 0x000fea0003800000 */
.L_x_13999:
        /* <DEDUP_REMOVED lines=13> */
.L_x_18745:


//--------------------- .text._Z25selective_scan_bwd_kernelI32Selective_Scan_bwd_kernel_traitsILi32ELi16ELb1ELb0ELb0ELb1ELb1EN3c104HalfENS1_7complexIfEEEEv12SSMParamsBwd --------------------------
	.section	.text._Z25selective_scan_bwd_kernelI32Selective_Scan_bwd_kernel_traitsILi32ELi16ELb1ELb0ELb0ELb1ELb1EN3c104HalfENS1_7complexIfEEEEv12SSMParamsBwd,"ax",@progbits
	.align	128
        .global         _Z25selective_scan_bwd_kernelI32Selective_Scan_bwd_kernel_traitsILi32ELi16ELb1ELb0ELb0ELb1ELb1EN3c104HalfENS1_7complexIfEEEEv12SSMParamsBwd
        .type           _Z25selective_scan_bwd_kernelI32Selective_Scan_bwd_kernel_traitsILi32ELi16ELb1ELb0ELb0ELb1ELb1EN3c104HalfENS1_7complexIfEEEEv12SSMParamsBwd,@function
        .size           _Z25selective_scan_bwd_kernelI32Selective_Scan_bwd_kernel_traitsILi32ELi16ELb1ELb0ELb0ELb1ELb1EN3c104HalfENS1_7complexIfEEEEv12SSMParamsBwd,(.L_x_18746 - _Z25selective_scan_bwd_kernelI32Selective_Scan_bwd_kernel_traitsILi32ELi16ELb1ELb0ELb0ELb1ELb1EN3c104HalfENS1_7complexIfEEEEv12SSMParamsBwd)
        .other          _Z25selective_scan_bwd_kernelI32Selective_Scan_bwd_kernel_traitsILi32ELi16ELb1ELb0ELb0ELb1ELb1EN3c104HalfENS1_7complexIfEEEEv12SSMParamsBwd,@"STO_CUDA_ENTRY STV_DEFAULT"
_Z25selective_scan_bwd_kernelI32Selective_Scan_bwd_kernel_traitsILi32ELi16ELb1ELb0ELb0ELb1ELb1EN3c104HalfENS1_7complexIfEEEEv12SSMParamsBwd:
.text._Z25selective_scan_bwd_kernelI32Selective_Scan_bwd_kernel_traitsILi32ELi16ELb1ELb0ELb0ELb1ELb1EN3c104HalfENS1_7complexIfEEEEv12SSMParamsBwd:
        /* <DEDUP_REMOVED lines=36> */
[----:B--2---:R-:W-:Y:S02]  /*0240*/  ULEA UR22, UR32, 0xfffffe00, 0x9 ;  /* 0xfffffe0020167891 */ /* 0x004fe4000f8e48ff */
[----:B------:R-:W-:Y:S02]  /*0250*/  UIMAD.WIDE.U32 UR18, UR12, UR26, UR14 ;  /* 0x0000001a0c1272a5 */ /* 0x000fe4000f8e000e */
[----:B------:R-:W-:Y:S02]  /*0260*/  UISETP.NE.AND.EX UP0, UPT, UR37, URZ, UPT, UP0 ;  /* 0x000000ff2500728c */ /* 0x000fe4000bf05300 */
[----:B------:R-:W-:Y:S01]  /*0270*/  UIMAD UR13, UR12, UR23, UR17 ;  /* 0x000000170c0d72a4 */ /* 0x000fe2000f8e0211 */
[----:B------:R-:W0:Y:S01]  /*0280*/  LDCU.64 UR36, c[0x0][0x3d8] ;  /* 0x00007b00ff2477ac */ /* 0x000e220008000a00 */
[----:B------:R-:W2:Y:S01]  /*0290*/  LDCU.64 UR14, c[0x0][0x3b8] ;  /* 0x00007700ff0e77ac */ /* 0x000ea20008000a00 */
[----:B-1----:R-:W-:-:S02]  /*02a0*/  UIMAD.WIDE.U32 UR20, UR29, UR34, URZ ;  /* 0x000000221d1472a5 */ /* 0x002fc4000f8e00ff */
[----:B------:R-:W-:Y:S02]  /*02b0*/  UIADD3 UR24, UP1, UPT, UR22, UR16, URZ ;  /* 0x0000001016187290 */ /* 0x000fe4000ff3e0ff */
[----:B------:R-:W-:Y:S02]  /*02c0*/  USHF.R.S32.HI UR23, URZ, 0x1f, UR22 ;  /* 0x0000001fff177899 */ /* 0x000fe40008011416 */
[----:B----4-:R-:W-:Y:S02]  /*02d0*/  ULEA UR26, UP2, UR24, UR8, 0x1 ;  /* 0x00000008181a7291 */ /* 0x010fe4000f8408ff */
[----:B------:R-:W-:Y:S02]  /*02e0*/  UIADD3.X UR13, UPT, UPT, UR23, UR13, URZ, UP1, !UPT ;  /* 0x0000000d170d7290 */ /* 0x000fe40008ffe4ff */
[----:B------:R-:W-:Y:S02]  /*02f0*/  UIMAD UR17, UR12, UR27, UR19 ;  /* 0x0000001b0c1172a4 */ /* 0x000fe4000f8e0213 */
[----:B------:R-:W-:-:S02]  /*0300*/  UIADD3 UR18, UP3, UPT, UR22, UR18, URZ ;  /* 0x0000001216127290 */ /* 0x000fc4000ff7e0ff */
[----:B------:R-:W-:Y:S02]  /*0310*/  ULEA.HI.X UR24, UR24, UR9, UR13, 0x1, UP2 ;  /* 0x0000000918187291 */ /* 0x000fe400090f0c0d */
[----:B------:R-:W-:Y:S01]  /*0320*/  UIMAD UR9, UR29, UR35, UR21 ;  /* 0x000000231d0972a4 */ /* 0x000fe2000f8e0215 */
[----:B------:R-:W1:Y:S01]  /*0330*/  @UP0 LDCU UR21, c[0x0][0x384] ;  /* 0x00007080ff1507ac */ /* 0x000e620008000800 */
[----:B------:R-:W-:Y:S02]  /*0340*/  ULEA UR10, UP4, UR18, UR10, 0x1 ;  /* 0x0000000a120a7291 */ /* 0x000fe4000f8808ff */
        /* <DEDUP_REMOVED lines=24> */
[----:B------:R-:W-:Y:S01]  /*04d0*/  UIADD3.X UR23, UPT, UPT, UR23, UR7, URZ, UP2, !UPT ;  /* 0x0000000717177290 */ /* 0x000fe200097fe4ff */
[----:B------:R-:W-:Y:S01]  /*04e0*/  MOV R20, RZ ;  /* 0x000000ff00147202 */ /* 0x000fe20000000f00 */
[----:B-1----:R-:W-:Y:S02]  /*04f0*/  ULEA UR17, UP1, UR18, UR34, 0x3 ;  /* 0x0000002212117291 */ /* 0x002fe4000f8218ff */
        /* <DEDUP_REMOVED lines=9> */
[----:B------:R-:W-:Y:S01]  /*0590*/  UMOV UR20, UR24 ;  /* 0x0000001800147c82 */ /* 0x000fe20008000000 */
[----:B------:R-:W-:Y:S01]  /*05a0*/  UMOV UR24, 0x400 ;  /* 0x0000040000187882 */ /* 0x000fe20000000000 */
[----:B------:R-:W3:Y:S01]  /*05b0*/  LDCU UR25, c[0x0][0x394] ;  /* 0x00007280ff1977ac */ /* 0x000ee20008000800 */
[----:B------:R-:W-:Y:S01]  /*05c0*/  UMOV UR21, UR10 ;  /* 0x0000000a00157c82 */ /* 0x000fe20008000000 */
[----:B------:R-:W-:Y:S01]  /*05d0*/  UMOV UR22, UR11 ;  /* 0x0000000b00167c82 */ /* 0x000fe20008000000 */
[----:B--2---:R-:W-:-:S04]  /*05e0*/  UIMAD.WIDE.U32 UR14, UR12, UR8, URZ ;  /* 0x000000080c0e72a5 */ /* 0x004fc8000f8e00ff */
[----:B------:R-:W-:Y:S02]  /*05f0*/  UIMAD UR19, UR12, UR9, UR15 ;  /* 0x000000090c1372a4 */ /* 0x000fe4000f8e020f */
[----:B-1----:R-:W-:Y:S01]  /*0600*/  ULEA UR24, UR6, UR24, 0x18 ;  /* 0x0000001806187291 */ /* 0x002fe2000f8ec0ff */
[C---:B0-----:R-:W-:Y:S02]  /*0610*/  SHF.L.U32 R0, R21.reuse, 0x1, RZ ;  /* 0x0000000115007819 */ /* 0x041fe400000006ff */
[C---:B------:R-:W-:Y:S02]  /*0620*/  LOP3.LUT R184, R21.reuse, 0x1f, RZ, 0xc0, !PT ;  /* 0x0000001f15b87812 */ /* 0x040fe400078ec0ff */
[----:B------:R-:W-:Y:S02]  /*0630*/  LOP3.LUT R0, R0, 0x7c0, RZ, 0xc0, !PT ;  /* 0x000007c000007812 */ /* 0x000fe400078ec0ff */
[----:B------:R-:W-:Y:S02]  /*0640*/  LEA R186, R21, UR24, 0x3 ;  /* 0x0000001815ba7c11 */ /* 0x000fe4000f8e18ff */
[----:B---3--:R-:W-:-:S07]  /*0650*/  LOP3.LUT R22, R0, 0x1f, R21, 0xf8, !PT ;  /* 0x0000001f00167812 */ /* 0x008fce00078ef815 */
.L_x_14053:
        /* <DEDUP_REMOVED lines=27> */
[----:B------:R-:W2:Y:S01]  /*0810*/  LDS.128 R52, [R25+0x10] ;  /* 0x0000100019347984 */ /* 0x000ea20000000c00 */
[----:B------:R-:W-:Y:S06]  /*0820*/  BAR.SYNC.DEFER_BLOCKING 0x0 ;  /* 0x0000000000007b1d */ /* 0x000fec0000010000 */
[----:B0-----:R-:W3:Y:S04]  /*0830*/  LDG.E.128 R32, desc[UR30][R2.64] ;  /* 0x0000001e02207981 */ /* 0x001ee8000c1e1d00 */
[----:B------:R-:W4:Y:S01]  /*0840*/  LDG.E.128 R44, desc[UR30][R2.64+0x200] ;  /* 0x0002001e022c7981 */ /* 0x000f22000c1e1d00 */
[----:B------:R-:W-:Y:S01]  /*0850*/  BSSY.RECONVERGENT B0, `(.L_x_14001) ;  /* 0x0000037000007945 */ /* 0x000fe20003800200 */
[----:B-1----:R-:W-:-:S02]  /*0860*/  HADD2.F32 R26, -RZ, R28.H0_H0 ;  /* 0x2000001cff1a7230 */ /* 0x002fc40000004100 */
[----:B------:R-:W-:Y:S02]  /*0870*/  HADD2.F32 R28, -RZ, R28.H1_H1 ;  /* 0x3000001cff1c7230 */ /* 0x000fe40000004100 */
[--C-:B------:R-:W-:Y:S02]  /*0880*/  HADD2.F32 R0, -RZ, R29.reuse.H0_H0 ;  /* 0x2000001dff007230 */ /* 0x100fe40000004100 */
[--C-:B-----5:R-:W-:Y:S01]  /*0890*/  FADD.FTZ R26, R26, R19.reuse ;  /* 0x000000131a1a7221 */ /* 0x120fe20000010000 */
[----:B------:R-:W-:Y:S02]  /*08a0*/  HADD2.F32 R10, -RZ, R29.H1_H1 ;  /* 0x3000001dff0a7230 */ /* 0x000fe40000004100 */
[----:B------:R-:W-:Y:S01]  /*08b0*/  FADD.FTZ R28, R28, R19 ;  /* 0x000000131c1c7221 */ /* 0x000fe20000010000 */
[--C-:B------:R-:W-:Y:S01]  /*08c0*/  HADD2.F32 R16, -RZ, R30.reuse.H0_H0 ;  /* 0x2000001eff107230 */ /* 0x100fe20000004100 */
[----:B------:R-:W-:Y:S01]  /*08d0*/  FSETP.GTU.FTZ.AND P0, PT, R26, 20, PT ;  /* 0x41a000001a00780b */ /* 0x000fe20003f1c000 */
[----:B------:R-:W-:-:S02]  /*08e0*/  HADD2.F32 R36, -RZ, R30.H1_H1 ;  /* 0x3000001eff247230 */ /* 0x000fc40000004100 */
[--C-:B------:R-:W-:Y:S01]  /*08f0*/  FADD.FTZ R30, R0, R19.reuse ;  /* 0x00000013001e7221 */ /* 0x100fe20000010000 */
[----:B------:R-:W-:Y:S01]  /*0900*/  HADD2.F32 R38, -RZ, R31.H0_H0 ;  /* 0x2000001fff267230 */ /* 0x000fe20000004100 */
[----:B------:R-:W-:Y:S01]  /*0910*/  FSETP.GTU.FTZ.AND P1, PT, R28, 20, PT ;  /* 0x41a000001c00780b */ /* 0x000fe20003f3c000 */
[--C-:B------:R-:W-:Y:S02]  /*0920*/  FADD.FTZ R36, R36, R19.reuse ;  /* 0x0000001324247221 */ /* 0x100fe40000010000 */
[----:B------:R-:W-:Y:S01]  /*0930*/  FSETP.GTU.FTZ.AND P2, PT, R30, 20, PT ;  /* 0x41a000001e00780b */ /* 0x000fe20003f5c000 */
[--C-:B------:R-:W-:Y:S02]  /*0940*/  FADD.FTZ R38, R38, R19.reuse ;  /* 0x0000001326267221 */ /* 0x100fe40000010000 */
[----:B------:R-:W-:Y:S01]  /*0950*/  FSETP.GTU.FTZ.AND P5, PT, R36, 20, PT ;  /* 0x41a000002400780b */ /* 0x000fe20003fbc000 */
[----:B---3--:R0:W-:Y:S04]  /*0960*/  STS.128 [R24], R32 ;  /* 0x0000002018007388 */ /* 0x0081e80000000c00 */
[----:B----4-:R1:W-:Y:S01]  /*0970*/  STS.128 [R24+0x200], R44 ;  /* 0x0002002c18007388 */ /* 0x0103e20000000c00 */
[--C-:B0-----:R-:W-:Y:S01]  /*0980*/  FADD.FTZ R32, R10, R19.reuse ;  /* 0x000000130a207221 */ /* 0x101fe20000010000 */
[----:B------:R-:W-:-:S04]  /*0990*/  FADD.FTZ R34, R16, R19 ;  /* 0x0000001310227221 */ /* 0x000fc80000010000 */
[----:B------:R-:W-:Y:S02]  /*09a0*/  FSETP.GTU.FTZ.AND P3, PT, R32, 20, PT ;  /* 0x41a000002000780b */ /* 0x000fe40003f7c000 */
[----:B------:R-:W-:Y:S01]  /*09b0*/  FSETP.GTU.FTZ.AND P4, PT, R34, 20, PT ;  /* 0x41a000002200780b */ /* 0x000fe20003f9c000 */
[----:B------:R-:W-:Y:S01]  /*09c0*/  NOP ;  /* 0x0000000000007918 */ /* 0x000fe20000000000 */
[----:B-12---:R-:W-:Y:S11]  /*09d0*/  @P0 BRA `(.L_x_14002) ;  /* 0x0000000000780947 */ /* 0x006ff60003800000 */
        /* <DEDUP_REMOVED lines=30> */
.L_x_14002:
[----:B------:R-:W-:Y:S05]  /*0bc0*/  BSYNC.RECONVERGENT B0 ;  /* 0x0000000000007941 */ /* 0x000fea0003800200 */
.L_x_14001:
[----:B------:R-:W-:Y:S01]  /*0bd0*/  HADD2.F32 R40, -RZ, R31.H1_H1 ;  /* 0x3000001fff287230 */ /* 0x000fe20000004100 */
[----:B------:R-:W-:Y:S01]  /*0be0*/  BSSY.RECONVERGENT B0, `(.L_x_14003) ;  /* 0x0000022000007945 */ /* 0x000fe20003800200 */
[----:B------:R-:W-:-:S03]  /*0bf0*/  FSETP.GTU.FTZ.AND P0, PT, R38, 20, PT ;  /* 0x41a000002600780b */ /* 0x000fc60003f1c000 */
[----:B------:R-:W-:Y:S01]  /*0c00*/  FADD.FTZ R40, R40, R19 ;  /* 0x0000001328287221 */ /* 0x000fe20000010000 */
        /* <DEDUP_REMOVED lines=31> */
.L_x_14004:
[----:B------:R-:W-:Y:S05]  /*0e00*/  BSYNC.RECONVERGENT B0 ;  /* 0x0000000000007941 */ /* 0x000fea0003800200 */
.L_x_14003:
[----:B------:R-:W-:Y:S01]  /*0e10*/  HADD2.F32 R42, -RZ, R52.H0_H0 ;  /* 0x20000034ff2a7230 */ /* 0x000fe20000004100 */
        /* <DEDUP_REMOVED lines=34> */
.L_x_14006:
[----:B------:R-:W-:Y:S05]  /*1040*/  BSYNC.RECONVERGENT B0 ;  /* 0x0000000000007941 */ /* 0x000fea0003800200 */
.L_x_14005:
        /* <DEDUP_REMOVED lines=35> */
.L_x_14008:
[----:B------:R-:W-:Y:S05]  /*1280*/  BSYNC.RECONVERGENT B0 ;  /* 0x0000000000007941 */ /* 0x000fea0003800200 */
.L_x_14007:
        /* <DEDUP_REMOVED lines=35> */
.L_x_14010:
[----:B------:R-:W-:Y:S05]  /*14c0*/  BSYNC.RECONVERGENT B0 ;  /* 0x0000000000007941 */ /* 0x000fea0003800200 */
.L_x_14009:
        /* <DEDUP_REMOVED lines=35> */
.L_x_14012:
[----:B------:R-:W-:Y:S05]  /*1700*/  BSYNC.RECONVERGENT B0 ;  /* 0x0000000000007941 */ /* 0x000fea0003800200 */
.L_x_14011:
        /* <DEDUP_REMOVED lines=35> */
.L_x_14014:
[----:B------:R-:W-:Y:S05]  /*1940*/  BSYNC.RECONVERGENT B0 ;  /* 0x0000000000007941 */ /* 0x000fea0003800200 */
.L_x_14013:
        /* <DEDUP_REMOVED lines=35> */
.L_x_14016:
[----:B------:R-:W-:Y:S05]  /*1b80*/  BSYNC.RECONVERGENT B0 ;  /* 0x0000000000007941 */ /* 0x000fea0003800200 */
.L_x_14015:
        /* <DEDUP_REMOVED lines=35> */
.L_x_14018:
[----:B------:R-:W-:Y:S05]  /*1dc0*/  BSYNC.RECONVERGENT B0 ;  /* 0x0000000000007941 */ /* 0x000fea0003800200 */
.L_x_14017:
        /* <DEDUP_REMOVED lines=35> */
.L_x_14020:
[----:B------:R-:W-:Y:S05]  /*2000*/  BSYNC.RECONVERGENT B0 ;  /* 0x0000000000007941 */ /* 0x000fea0003800200 */
.L_x_14019:
        /* <DEDUP_REMOVED lines=33> */
.L_x_14022:
[----:B------:R-:W-:Y:S05]  /*2220*/  BSYNC.RECONVERGENT B0 ;  /* 0x0000000000007941 */ /* 0x000fea0003800200 */
.L_x_14021:
        /* <DEDUP_REMOVED lines=32> */
.L_x_14024:
[----:B------:R-:W-:Y:S05]  /*2430*/  BSYNC.RECONVERGENT B0 ;  /* 0x0000000000007941 */ /* 0x000fea0003800200 */
.L_x_14023:
        /* <DEDUP_REMOVED lines=32> */
.L_x_14026:
[----:B------:R-:W-:Y:S05]  /*2640*/  BSYNC.RECONVERGENT B0 ;  /* 0x0000000000007941 */ /* 0x000fea0003800200 */
.L_x_14025:
        /* <DEDUP_REMOVED lines=32> */
.L_x_14028:
[----:B------:R-:W-:Y:S05]  /*2850*/  BSYNC.RECONVERGENT B0 ;  /* 0x0000000000007941 */ /* 0x000fea0003800200 */
.L_x_14027:
        /* <DEDUP_REMOVED lines=32> */
.L_x_14030:
[----:B------:R-:W-:Y:S05]  /*2a60*/  BSYNC.RECONVERGENT B0 ;  /* 0x0000000000007941 */ /* 0x000fea0003800200 */
.L_x_14029:
        /* <DEDUP_REMOVED lines=32> */
.L_x_14032:
[----:B------:R-:W-:Y:S05]  /*2c70*/  BSYNC.RECONVERGENT B0 ;  /* 0x0000000000007941 */ /* 0x000fea0003800200 */
.L_x_14031:
[----:B------:R-:W0:Y:S01]  /*2c80*/  LDCU.128 UR8, c[0x0][0x410] ;  /* 0x00008200ff0877ac */ /* 0x000e220008000c00 */
[----:B------:R-:W1:Y:S01]  /*2c90*/  LDS.128 R68, [R25] ;  /* 0x0000000019447984 */ /* 0x000e620000000c00 */
[----:B------:R-:W-:-:S03]  /*2ca0*/  UIADD3 UR27, UPT, UPT, UR25, -0x1, URZ ;  /* 0xffffffff191b7890 */ /* 0x000fc6000fffe0ff */
[----:B------:R-:W2:Y:S01]  /*2cb0*/  LDS.128 R60, [R25+0x10] ;  /* 0x00001000193c7984 */ /* 0x000ea20000000c00 */
[----:B------:R-:W3:Y:S01]  /*2cc0*/  LDCU.64 UR34, c[0x0][0x488] ;  /* 0x00009100ff2277ac */ /* 0x000ee20008000a00 */
[----:B------:R-:W-:Y:S01]  /*2cd0*/  USHF.L.U32 UR6, UR27, 0x9, URZ ;  /* 0x000000091b067899 */ /* 0x000fe200080006ff */
[----:B------:R-:W-:Y:S01]  /*2ce0*/  UMOV UR7, URZ ;  /* 0x000000ff00077c82 */ /* 0x000fe20008000000 */
[----:B------:R-:W4:Y:S02]  /*2cf0*/  LDCU.64 UR36, c[0x0][0x490] ;  /* 0x00009200ff2477ac */ /* 0x000f240008000a00 */
        /* <DEDUP_REMOVED lines=13> */
[----:B------:R-:W5:Y:S04]  /*2dd0*/  LDG.E.128 R80, desc[UR30][R2.64] ;  /* 0x0000001e02507981 */ /* 0x000f68000c1e1d00 */
[----:B------:R4:W2:Y:S01]  /*2de0*/  LDG.E.128 R88, desc[UR30][R2.64+0x200] ;  /* 0x0002001e02587981 */ /* 0x0008a2000c1e1d00 */
[----:B---3--:R-:W-:-:S04]  /*2df0*/  UIMAD.WIDE.U32 UR32, UR29, UR8, UR6 ;  /* 0x000000081d2072a5 */ /* 0x008fc8000f8e0006 */
[----:B------:R-:W-:-:S03]  /*2e00*/  UIMAD UR9, UR29, UR9, UR33 ;  /* 0x000000091d0972a4 */ /* 0x000fc6000f8e0221 */
[----:B------:R-:W-:Y:S02]  /*2e10*/  UMOV UR8, UR32 ;  /* 0x0000002000087c82 */ /* 0x000fe40008000000 */
[----:B------:R-:W-:Y:S02]  /*2e20*/  UIMAD.WIDE.U32 UR8, UR12, UR10, UR8 ;  /* 0x0000000a0c0872a5 */ /* 0x000fe4000f8e0008 */
[----:B------:R-:W3:Y:S02]  /*2e30*/  LDCU.64 UR32, c[0x0][0x510] ;  /* 0x0000a200ff2077ac */ /* 0x000ee40008000a00 */
[----:B------:R-:W-:Y:S02]  /*2e40*/  UIMAD UR11, UR12, UR11, UR9 ;  /* 0x0000000b0c0b72a4 */ /* 0x000fe4000f8e0209 */
[----:B0-----:R-:W-:-:S04]  /*2e50*/  ULEA UR9, UP0, UR8, UR34, 0x1 ;  /* 0x0000002208097291 */ /* 0x001fc8000f8008ff */
[----:B------:R-:W-:Y:S02]  /*2e60*/  ULEA.HI.X UR8, UR8, UR35, UR11, 0x1, UP0 ;  /* 0x0000002308087291 */ /* 0x000fe400080f0c0b */
[----:B------:R-:W-:Y:S01]  /*2e70*/  MOV R10, UR9 ;  /* 0x00000009000a7c02 */ /* 0x000fe20008000f00 */
[----:B------:R-:W0:Y:S03]  /*2e80*/  LDCU.64 UR34, c[0x0][0x558] ;  /* 0x0000ab00ff2277ac */ /* 0x000e260008000a00 */
[----:B------:R-:W-:Y:S01]  /*2e90*/  MOV R11, UR8 ;  /* 0x00000008000b7c02 */ /* 0x000fe20008000f00 */
[----:B------:R-:W3:Y:S02]  /*2ea0*/  LDCU.64 UR10, c[0x0][0x508] ;  /* 0x0000a100ff0a77ac */ /* 0x000ee40008000a00 */
[----:B----4-:R-:W-:Y:S01]  /*2eb0*/  IMAD.WIDE.U32 R2, R22, 0x10, R10 ;  /* 0x0000001016027825 */ /* 0x010fe200078e000a */
[----:B-----5:R-:W-:Y:S04]  /*2ec0*/  STS.128 [R24], R80 ;  /* 0x0000005018007388 */ /* 0x020fe80000000c00 */
[----:B--2---:R1:W-:Y:S01]  /*2ed0*/  STS.128 [R24+0x200], R88 ;  /* 0x0002005818007388 */ /* 0x0043e20000000c00 */
[----:B------:R-:W-:-:S03]  /*2ee0*/  NOP ;  /* 0x0000000000007918 */ /* 0x000fc60000000000 */
[----:B------:R-:W2:Y:S04]  /*2ef0*/  LDS.128 R92, [R25] ;  /* 0x00000000195c7984 */ /* 0x000ea80000000c00 */
[----:B------:R-:W4:Y:S01]  /*2f00*/  LDS.128 R64, [R25+0x10] ;  /* 0x0000100019407984 */ /* 0x000f220000000c00 */
[----:B------:R-:W-:Y:S06]  /*2f10*/  BAR.SYNC.DEFER_BLOCKING 0x0 ;  /* 0x0000000000007b1d */ /* 0x000fec0000010000 */
[----:B------:R-:W5:Y:S04]  /*2f20*/  LDG.E.128 R72, desc[UR30][R2.64] ;  /* 0x0000001e02487981 */ /* 0x000f68000c1e1d00 */
[----:B------:R0:W5:Y:S01]  /*2f30*/  LDG.E.128 R76, desc[UR30][R2.64+0x200] ;  /* 0x0002001e024c7981 */ /* 0x000162000c1e1d00 */
[----:B-1----:R-:W-:Y:S01]  /*2f40*/  HADD2.F32 R91, -RZ, R68.H1_H1 ;  /* 0x30000044ff5b7230 */ /* 0x002fe20000004100 */
[----:B---3--:R-:W-:Y:S01]  /*2f50*/  UIMAD.WIDE.U32 UR8, UR29, UR10, UR6 ;  /* 0x0000000a1d0872a5 */ /* 0x008fe2000f8e0006 */
[----:B------:R-:W-:-:S02]  /*2f60*/  HADD2.F32 R89, -RZ, R61.H1_H1 ;  /* 0x3000003dff597230 */ /* 0x000fc40000004100 */
[----:B--2---:R-:W-:Y:S01]  /*2f70*/  HADD2.F32 R86, -RZ, R92.H1_H1 ;  /* 0x3000005cff567230 */ /* 0x004fe20000004100 */
[----:B------:R-:W-:Y:S01]  /*2f80*/  UIMAD UR9, UR29, UR11, UR9 ;  /* 0x0000000b1d0972a4 */ /* 0x000fe2000f8e0209 */
[--C-:B------:R-:W-:Y:S02]  /*2f90*/  HADD2.F32 R82, -RZ, R93.reuse.H0_H0 ;  /* 0x2000005dff527230 */ /* 0x100fe40000004100 */
[----:B------:R-:W-:Y:S02]  /*2fa0*/  HADD2.F32 R85, -RZ, R93.H1_H1 ;  /* 0x3000005dff557230 */ /* 0x000fe40000004100 */
[----:B------:R-:W-:Y:S01]  /*2fb0*/  FMUL.FTZ R16, R86, -1.4426950216293334961 ;  /* 0xbfb8aa3b56107820 */ /* 0x000fe20000410000 */
[----:B------:R-:W-:Y:S02]  /*2fc0*/  HADD2.F32 R10, -RZ, R95.H0_H0 ;  /* 0x2000005fff0a7230 */ /* 0x000fe40000004100 */
[----:B------:R-:W-:Y:S01]  /*2fd0*/  FMUL.FTZ R17, R82, -1.4426950216293334961 ;  /* 0xbfb8aa3b52117820 */ /* 0x000fe20000410000 */
[--C-:B----4-:R-:W-:Y:S01]  /*2fe0*/  HADD2.F32 R58, -RZ, R64.reuse.H0_H0 ;  /* 0x20000040ff3a7230 */ /* 0x110fe20000004100 */
[----:B------:R1:W2:Y:S01]  /*2ff0*/  MUFU.EX2 R31, R16 ;  /* 0x00000010001f7308 */ /* 0x0002a20000000800 */
[----:B0-----:R-:W-:Y:S01]  /*3000*/  FMUL.FTZ R3, R85, -1.4426950216293334961 ;  /* 0xbfb8aa3b55037820 */ /* 0x001fe20000410000 */
[----:B------:R-:W-:Y:S01]  /*3010*/  HADD2.F32 R2, -RZ, R64.H1_H1 ;  /* 0x30000040ff027230 */ /* 0x000fe20000004100 */
[----:B------:R-:W-:Y:S01]  /*3020*/  UIMAD.WIDE.U32 UR8, UR12, UR32, UR8 ;  /* 0x000000200c0872a5 */ /* 0x000fe2000f8e0008 */
[----:B------:R0:W3:Y:S01]  /*3030*/  MUFU.EX2 R33, R17 ;  /* 0x0000001100217308 */ /* 0x0000e20000000800 */
[----:B------:R-:W-:-:S02]  /*3040*/  HADD2.F32 R80, -RZ, R65.H1_H1 ;  /* 0x30000041ff507230 */ /* 0x000fc40000004100 */
[----:B------:R-:W-:Y:S01]  /*3050*/  FMUL.FTZ R45, R58, -1.4426950216293334961 ;  /* 0xbfb8aa3b3a2d7820 */ /* 0x000fe20000410000 */
[----:B------:R-:W-:Y:S01]  /*3060*/  HADD2.F32 R81, -RZ, R66.H0_H0 ;  /* 0x20000042ff517230 */ /* 0x000fe20000004100 */
[----:B------:R4:W3:Y:S01]  /*3070*/  MUFU.EX2 R35, R3 ;  /* 0x0000000300237308 */ /* 0x0008e20000000800 */
[----:B-1----:R-:W-:Y:S01]  /*3080*/  FMUL.FTZ R16, R10, -1.4426950216293334961 ;  /* 0xbfb8aa3b0a107820 */ /* 0x002fe20000410000 */
[----:B------:R-:W-:Y:S02]  /*3090*/  HADD2.F32 R83, -RZ, R67.H1_H1 ;  /* 0x30000043ff537230 */ /* 0x000fe40000004100 */
[----:B------:R-:W-:Y:S01]  /*30a0*/  FMUL.FTZ R47, R2, -1.4426950216293334961 ;  /* 0xbfb8aa3b022f7820 */ /* 0x000fe20000410000 */
[----:B------:R-:W-:Y:S01]  /*30b0*/  HADD2.F32 R87, -RZ, R92.H0_H0 ;  /* 0x2000005cff577230 */ /* 0x000fe20000004100 */
[----:B------:R1:W3:Y:S01]  /*30c0*/  MUFU.EX2 R41, R16 ;  /* 0x0000001000297308 */ /* 0x0002e20000000800 */
[----:B0-----:R-:W-:Y:S02]  /*30d0*/  HADD2.F32 R17, -RZ, R66.H1_H1 ;  /* 0x30000042ff117230 */ /* 0x001fe40000004100 */
[----:B--2---:R-:W-:Y:S01]  /*30e0*/  FADD.FTZ R31, R31, 1 ;  /* 0x3f8000001f1f7421 */ /* 0x004fe20000010000 */
[----:B------:R-:W-:-:S02]  /*30f0*/  HADD2.F32 R84, -RZ, R94.H0_H0 ;  /* 0x2000005eff547230 */ /* 0x000fc40000004100 */
[----:B------:R-:W-:Y:S01]  /*3100*/  FMUL.FTZ R11, R87, -1.4426950216293334961 ;  /* 0xbfb8aa3b570b7820 */ /* 0x000fe20000410000 */
[----:B----4-:R-:W-:Y:S01]  /*3110*/  HADD2.F32 R3, -RZ, R65.H0_H0 ;  /* 0x20000041ff037230 */ /* 0x010fe20000004100 */
[----:B------:R-:W0:Y:S01]  /*3120*/  MUFU.RCP R99, R31 ;  /* 0x0000001f00637308 */ /* 0x000e220000001000 */
[----:B------:R-:W-:Y:S02]  /*3130*/  HADD2.F32 R0, -RZ, R94.H1_H1 ;  /* 0x3000005eff007230 */ /* 0x000fe40000004100 */
[----:B------:R-:W-:Y:S01]  /*3140*/  FMUL.FTZ R37, R84, -1.4426950216293334961 ;  /* 0xbfb8aa3b54257820 */ /* 0x000fe20000410000 */
[----:B-1----:R-:W-:Y:S02]  /*3150*/  HADD2.F32 R16, -RZ, R67.H0_H0 ;  /* 0x20000043ff107230 */ /* 0x002fe40000004100 */
[----:B------:R-:W-:Y:S01]  /*3160*/  FMUL.FTZ R49, R3, -1.4426950216293334961 ;  /* 0xbfb8aa3b03317820 */ /* 0x000fe20000410000 */
[----:B------:R-:W-:Y:S02]  /*3170*/  HADD2.F32 R90, -RZ, R63.H1_H1 ;  /* 0x3000003fff5a7230 */ /* 0x000fe40000004100 */
[----:B------:R-:W-:Y:S01]  /*3180*/  FMUL.FTZ R39, R0, -1.4426950216293334961 ;  /* 0xbfb8aa3b00277820 */ /* 0x000fe20000410000 */
[----:B------:R-:W-:Y:S01]  /*3190*/  FMUL.FTZ R51, R80, -1.4426950216293334961 ;  /* 0xbfb8aa3b50337820 */ /* 0x000fe20000410000 */
[----:B------:R1:W2:Y:S01]  /*31a0*/  MUFU.EX2 R29, R11 ;  /* 0x0000000b001d7308 */ /* 0x0002a20000000800 */
[----:B---3--:R-:W-:Y:S01]  /*31b0*/  FADD.FTZ R33, R33, 1 ;  /* 0x3f80000021217421 */ /* 0x008fe20000010000 */
[----:B------:R-:W-:Y:S01]  /*31c0*/  FADD.FTZ R35, R35, 1 ;  /* 0x3f80000023237421 */ /* 0x000fe20000010000 */
[----:B------:R-:W-:Y:S01]  /*31d0*/  FMUL.FTZ R57, R16, -1.4426950216293334961 ;  /* 0xbfb8aa3b10397820 */ /* 0x000fe20000410000 */
[----:B------:R-:W3:Y:S01]  /*31e0*/  MUFU.EX2 R37, R37 ;  /* 0x0000002500257308 */ /* 0x000ee20000000800 */
[----:B------:R-:W-:Y:S01]  /*31f0*/  FMUL.FTZ R59, R83, -1.4426950216293334961 ;  /* 0xbfb8aa3b533b7820 */ /* 0x000fe20000410000 */
[----:B------:R-:W-:Y:S01]  /*3200*/  FMUL.FTZ R53, R81, -1.4426950216293334961 ;  /* 0xbfb8aa3b51357820 */ /* 0x000fe20000410000 */
[----:B------:R-:W-:Y:S01]  /*3210*/  FMUL.FTZ R55, R17, -1.4426950216293334961 ;  /* 0xbfb8aa3b11377820 */ /* 0x000fe20000410000 */
[----:B------:R-:W4:Y:S01]  /*3220*/  MUFU.EX2 R39, R39 ;  /* 0x0000002700277308 */ /* 0x000f220000000800 */
[----:B-1----:R-:W-:-:S02]  /*3230*/  HADD2.F32 R11, -RZ, R95.H1_H1 ;  /* 0x3000005fff0b7230 */ /* 0x002fc40000004100 */
[----:B0-----:R-:W-:Y:S01]  /*3240*/  FADD.FTZ R31, -R99, 1 ;  /* 0x3f800000631f7421 */ /* 0x001fe20000010100 */
[----:B------:R-:W-:Y:S01]  /*3250*/  FADD.FTZ R41, R41, 1 ;  /* 0x3f80000029297421 */ /* 0x000fe20000010000 */
[----:B------:R-:W0:Y:S01]  /*3260*/  MUFU.EX2 R47, R47 ;  /* 0x0000002f002f7308 */ /* 0x000e220000000800 */
[----:B------:R-:W-:Y:S02]  /*3270*/  HADD2.F32 R95, -RZ, R68.H0_H0 ;  /* 0x20000044ff5f7230 */ /* 0x000fe40000004100 */
[----:B--2---:R-:W-:Y:S01]  /*3280*/  FADD.FTZ R29, R29, 1 ;  /* 0x3f8000001d1d7421 */ /* 0x004fe20000010000 */
[----:B------:R-:W-:Y:S01]  /*3290*/  FMUL.FTZ R43, R11, -1.4426950216293334961 ;  /* 0xbfb8aa3b0b2b7820 */ /* 0x000fe20000410000 */
[----:B------:R-:W1:Y:S01]  /*32a0*/  MUFU.EX2 R49, R49 ;  /* 0x0000003100317308 */ /* 0x000e620000000800 */
[--C-:B------:R-:W-:Y:S02]  /*32b0*/  HADD2.F32 R92, -RZ, R69.reuse.H0_H0 ;  /* 0x20000045ff5c7230 */ /* 0x100fe40000004100 */
[----:B---3--:R-:W-:Y:S01]  /*32c0*/  FADD.FTZ R37, R37, 1 ;  /* 0x3f80000025257421 */ /* 0x008fe20000010000 */
[----:B------:R-:W-:Y:S01]  /*32d0*/  HADD2.F32 R93, -RZ, R69.H1_H1 ;  /* 0x30000045ff5d7230 */ /* 0x000fe20000004100 */
[----:B------:R-:W-:Y:S01]  /*32e0*/  MUFU.RCP R98, R29 ;  /* 0x0000001d00627308 */ /* 0x000fe20000001000 */
[----:B------:R-:W-:-:S02]  /*32f0*/  HADD2.F32 R94, -RZ, R70.H1_H1 ;  /* 0x30000046ff5e7230 */ /* 0x000fc40000004100 */
[----:B----4-:R-:W-:Y:S01]  /*3300*/  FADD.FTZ R39, R39, 1 ;  /* 0x3f80000027277421 */ /* 0x010fe20000010000 */
[----:B------:R-:W-:Y:S01]  /*3310*/  HADD2.F32 R88, -RZ, R71.H1_H1 ;  /* 0x30000047ff587230 */ /* 0x000fe20000004100 */
[----:B------:R-:W-:Y:S01]  /*3320*/  UIMAD UR10, UR12, UR33, UR9 ;  /* 0x000000210c0a72a4 */ /* 0x000fe2000f8e0209 */
[----:B0-----:R-:W-:Y:S01]  /*3330*/  FADD.FTZ R47, R47, 1 ;  /* 0x3f8000002f2f7421 */ /* 0x001fe20000010000 */
[----:B------:R-:W-:Y:S01]  /*3340*/  ULEA UR9, UP0, UR8, UR34, 0x1 ;  /* 0x0000002208097291 */ /* 0x000fe2000f8008ff */
[----:B------:R-:W0:Y:S01]  /*3350*/  MUFU.EX2 R43, R43 ;  /* 0x0000002b002b7308 */ /* 0x000e220000000800 */
[----:B-1----:R-:W-:Y:S02]  /*3360*/  FADD.FTZ R49, R49, 1 ;  /* 0x3f80000031317421 */ /* 0x002fe40000010000 */
[----:B------:R-:W-:Y:S01]  /*3370*/  ULEA.HI.X UR8, UR8, UR35, UR10, 0x1, UP0 ;  /* 0x0000002308087291 */ /* 0x000fe200080f0c0a */
[----:B------:R-:W1:Y:S01]  /*3380*/  MUFU.EX2 R51, R51 ;  /* 0x0000003300337308 */ /* 0x000e620000000800 */
[----:B------:R-:W-:-:S03]  /*3390*/  UISETP.NE.U32.AND UP0, UPT, UR36, URZ, UPT ;  /* 0x000000ff2400728c */ /* 0x000fc6000bf05070 */
[----:B------:R-:W2:Y:S01]  /*33a0*/  MUFU.RCP R113, R37 ;  /* 0x0000002500717308 */ /* 0x000ea20000001000 */
[----:B------:R-:W-:Y:S01]  /*33b0*/  UISETP.NE.AND.EX UP0, UPT, UR37, URZ, UPT, UP0 ;  /* 0x000000ff2500728c */ /* 0x000fe2000bf05300 */
[----:B0-----:R-:W-:-:S06]  /*33c0*/  FADD.FTZ R43, R43, 1 ;  /* 0x3f8000002b2b7421 */ /* 0x001fcc0000010000 */
[----:B------:R-:W0:Y:S01]  /*33d0*/  MUFU.EX2 R45, R45 ;  /* 0x0000002d002d7308 */ /* 0x000e220000000800 */
[----:B-1----:R-:W-:-:S03]  /*33e0*/  FADD.FTZ R51, R51, 1 ;  /* 0x3f80000033337421 */ /* 0x002fc60000010000 */
[----:B------:R-:W-:Y:S08]  /*33f0*/  MUFU.RCP R105, R33 ;  /* 0x0000002100697308 */ /* 0x000ff00000001000 */
[----:B------:R2:W1:Y:S01]  /*3400*/  MUFU.RCP R106, R35 ;  /* 0x00000023006a7308 */ /* 0x0004620000001000 */
[----:B0-----:R-:W-:-:S07]  /*3410*/  FADD.FTZ R45, R45, 1 ;  /* 0x3f8000002d2d7421 */ /* 0x001fce0000010000 */
[----:B------:R-:W0:Y:S01]  /*3420*/  MUFU.EX2 R57, R57 ;  /* 0x0000003900397308 */ /* 0x000e220000000800 */
[----:B--2---:R-:W-:-:S03]  /*3430*/  FADD.FTZ R35, -R113, 1 ;  /* 0x3f80000071237421 */ /* 0x004fc60000010100 */
[----:B------:R-:W2:Y:S01]  /*3440*/  MUFU.EX2 R59, R59 ;  /* 0x0000003b003b7308 */ /* 0x000ea20000000800 */
[C---:B------:R-:W-:Y:S01]  /*3450*/  FFMA.FTZ R35, R84.reuse, R35, 1 ;  /* 0x3f80000054237423 */ /* 0x040fe20000010023 */
[----:B------:R-:W-:Y:S02]  /*3460*/  FMUL.FTZ R84, R84, R113 ;  /* 0x0000007154547220 */ /* 0x000fe40000410000 */
[----:B------:R-:W3:Y:S01]  /*3470*/  MUFU.RCP R108, R43 ;  /* 0x0000002b006c7308 */ /* 0x000ee20000001000 */
[----:B-1----:R-:W-:Y:S01]  /*3480*/  FADD.FTZ R68, -R106, 1 ;  /* 0x3f8000006a447421 */ /* 0x002fe20000010100 */
[----:B0-----:R-:W-:-:S03]  /*3490*/  FADD.FTZ R57, R57, 1 ;  /* 0x3f80000039397421 */ /* 0x001fc60000010000 */
[----:B------:R-:W-:-:S03]  /*34a0*/  FFMA.FTZ R68, R85, R68, 1 ;  /* 0x3f80000055447423 */ /* 0x000fc60000010044 */
[----:B------:R-:W0:Y:S01]  /*34b0*/  MUFU.RCP R111, R41 ;  /* 0x00000029006f7308 */ /* 0x000e220000001000 */
[----:B------:R-:W-:Y:S01]  /*34c0*/  FMUL.FTZ R85, R85, R106 ;  /* 0x0000006a55557220 */ /* 0x000fe20000410000 */
[----:B--2---:R-:W-:-:S06]  /*34d0*/  FADD.FTZ R59, R59, 1 ;  /* 0x3f8000003b3b7421 */ /* 0x004fcc0000010000 */
[----:B------:R-:W1:Y:S01]  /*34e0*/  MUFU.EX2 R53, R53 ;  /* 0x0000003500357308 */ /* 0x000e620000000800 */
[----:B---3--:R-:W-:-:S03]  /*34f0*/  FADD.FTZ R110, -R108, 1 ;  /* 0x3f8000006c6e7421 */ /* 0x008fc60000010100 */
[----:B------:R-:W2:Y:S01]  /*3500*/  MUFU.EX2 R55, R55 ;  /* 0x0000003700377308 */ /* 0x000ea20000000800 */
[----:B------:R-:W-:-:S03]  /*3510*/  FFMA.FTZ R110, R11, R110, 1 ;  /* 0x3f8000000b6e7423 */ /* 0x000fc6000001006e */
[----:B------:R-:W-:Y:S01]  /*3520*/  MUFU.RCP R109, R39 ;  /* 0x00000027006d7308 */ /* 0x000fe20000001000 */
[----:B0-----:R-:W-:Y:S01]  /*3530*/  FADD.FTZ R37, -R111, 1 ;  /* 0x3f8000006f257421 */ /* 0x001fe20000010100 */
[----:B-1----:R-:W-:-:S03]  /*3540*/  FADD.FTZ R53, R53, 1 ;  /* 0x3f80000035357421 */ /* 0x002fc60000010000 */
[----:B------:R-:W-:-:S03]  /*3550*/  FFMA.FTZ R37, R10, R37, 1 ;  /* 0x3f8000000a257423 */ /* 0x000fc60000010025 */
[----:B------:R-:W-:Y:S01]  /*3560*/  MUFU.RCP R117, R47 ;  /* 0x0000002f00757308 */ /* 0x000fe20000001000 */
[----:B--2---:R-:W-:-:S07]  /*3570*/  FADD.FTZ R55, R55, 1 ;  /* 0x3f80000037377421 */ /* 0x004fce0000010000 */
[----:B------:R0:W-:Y:S08]  /*3580*/  MUFU.RCP R116, R49 ;  /* 0x0000003100747308 */ /* 0x0001f00000001000 */
[----:B------:R1:W2:Y:S01]  /*3590*/  MUFU.RCP R119, R51 ;  /* 0x0000003300777308 */ /* 0x0002a20000001000 */
[----:B0-----:R-:W-:-:S07]  /*35a0*/  HADD2.F32 R49, -RZ, R4.H1_H1 ;  /* 0x30000004ff317230 */ /* 0x001fce0000004100 */
[----:B------:R-:W-:Y:S01]  /*35b0*/  MUFU.RCP R115, R45 ;  /* 0x0000002d00737308 */ /* 0x000fe20000001000 */
[----:B-1----:R-:W-:-:S07]  /*35c0*/  HADD2.F32 R51, -RZ, R5.H1_H1 ;  /* 0x30000005ff337230 */ /* 0x002fce0000004100 */
[----:B------:R0:W-:Y:S01]  /*35d0*/  MUFU.RCP R125, R57 ;  /* 0x00000039007d7308 */ /* 0x0001e20000001000 */
[----:B--2---:R-:W-:-:S04]  /*35e0*/  FADD.FTZ R41, -R119, 1 ;  /* 0x3f80000077297421 */ /* 0x004fc80000010100 */
[----:B------:R-:W-:-:S03]  /*35f0*/  FFMA.FTZ R43, R80, R41, 1 ;  /* 0x3f800000502b7423 */ /* 0x000fc60000010029 */
[----:B------:R1:W2:Y:S01]  /*3600*/  MUFU.RCP R130, R59 ;  /* 0x0000003b00827308 */ /* 0x0002a20000001000 */
[----:B0-----:R-:W-:-:S07]  /*3610*/  HADD2.F32 R57, -RZ, R7.H0_H0 ;  /* 0x20000007ff397230 */ /* 0x001fce0000004100 */
[----:B------:R0:W3:Y:S01]  /*3620*/  MUFU.RCP R124, R53 ;  /* 0x00000035007c7308 */ /* 0x0000e20000001000 */
[----:B-1----:R-:W-:-:S07]  /*3630*/  HADD2.F32 R59, -RZ, R7.H1_H1 ;  /* 0x30000007ff3b7230 */ /* 0x002fce0000004100 */
[----:B------:R1:W4:Y:S01]  /*3640*/  MUFU.RCP R126, R55 ;  /* 0x00000037007e7308 */ /* 0x0003220000001000 */
[----:B0-----:R-:W-:Y:S02]  /*3650*/  HADD2.F32 R53, -RZ, R6.H0_H0 ;  /* 0x20000006ff357230 */ /* 0x001fe40000004100 */
[----:B--2---:R-:W-:-:S04]  /*3660*/  FADD.FTZ R128, -R130, 1 ;  /* 0x3f80000082807421 */ /* 0x004fc80000010100 */
[----:B------:R-:W-:Y:S01]  /*3670*/  FFMA.FTZ R132, R83, R128, 1 ;  /* 0x3f80000053847423 */ /* 0x000fe20000010080 */
[----:B-1----:R-:W-:Y:S01]  /*3680*/  HADD2.F32 R55, -RZ, R6.H1_H1 ;  /* 0x30000006ff377230 */ /* 0x002fe20000004100 */
[----:B-----5:R0:W-:Y:S04]  /*3690*/  STS.128 [R24], R72 ;  /* 0x0000004818007388 */ /* 0x0201e80000000c00 */
[----:B------:R1:W-:Y:S01]  /*36a0*/  STS.128 [R24+0x200], R76 ;  /* 0x0002004c18007388 */ /* 0x0003e20000000c00 */
[----:B------:R-:W-:-:S03]  /*36b0*/  NOP ;  /* 0x0000000000007918 */ /* 0x000fc60000000000 */
[----:B------:R-:W2:Y:S01]  /*36c0*/  LDS.128 R64, [R25] ;  /* 0x0000000019407984 */ /* 0x000ea20000000c00 */
[--C-:B0-----:R-:W-:Y:S02]  /*36d0*/  HADD2.F32 R72, -RZ, R62.reuse.H0_H0 ;  /* 0x2000003eff487230 */ /* 0x101fe40000004100 */
[----:B------:R-:W-:Y:S02]  /*36e0*/  HADD2.F32 R75, -RZ, R62.H1_H1 ;  /* 0x3000003eff4b7230 */ /* 0x000fe40000004100 */
[--C-:B-1----:R-:W-:Y:S02]  /*36f0*/  HADD2.F32 R78, -RZ, R60.reuse.H0_H0 ;  /* 0x2000003cff4e7230 */ /* 0x102fe40000004100 */
[----:B------:R-:W-:Y:S02]  /*3700*/  HADD2.F32 R79, -RZ, R60.H1_H1 ;  /* 0x3000003cff4f7230 */ /* 0x000fe40000004100 */
[----:B------:R-:W-:Y:S01]  /*3710*/  FADD.FTZ R60, -R98, 1 ;  /* 0x3f800000623c7421 */ /* 0x000fe20000010100 */
[----:B------:R-:W-:-:S02]  /*3720*/  HADD2.F32 R73, -RZ, R61.H0_H0 ;  /* 0x2000003dff497230 */ /* 0x000fc40000004100 */
[----:B------:R-:W-:Y:S02]  /*3730*/  HADD2.F32 R74, -RZ, R63.H0_H0 ;  /* 0x2000003fff4a7230 */ /* 0x000fe40000004100 */
[----:B------:R-:W-:Y:S02]  /*3740*/  HADD2.F32 R76, -RZ, R70.H0_H0 ;  /* 0x20000046ff4c7230 */ /* 0x000fe40000004100 */
[----:B------:R-:W-:Y:S02]  /*3750*/  HADD2.F32 R77, -RZ, R71.H0_H0 ;  /* 0x20000047ff4d7230 */ /* 0x000fe40000004100 */
[----:B--2---:R-:W-:Y:S02]  /*3760*/  HADD2.F32 R100, -RZ, R64.H1_H1 ;  /* 0x30000040ff647230 */ /* 0x004fe40000004100 */
[--C-:B------:R-:W-:Y:S02]  /*3770*/  HADD2.F32 R101, -RZ, R66.reuse.H0_H0 ;  /* 0x20000042ff657230 */ /* 0x100fe40000004100 */
[----:B------:R-:W-:-:S02]  /*3780*/  HADD2.F32 R103, -RZ, R66.H1_H1 ;  /* 0x30000042ff677230 */ /* 0x000fc40000004100 */
[----:B------:R-:W-:Y:S01]  /*3790*/  FMUL.FTZ R62, R91, R100 ;  /* 0x000000645b3e7220 */ /* 0x000fe20000410000 */
[----:B------:R-:W-:Y:S02]  /*37a0*/  HADD2.F32 R96, -RZ, R64.H0_H0 ;  /* 0x20000040ff607230 */ /* 0x000fe40000004100 */
[----:B------:R-:W-:Y:S01]  /*37b0*/  FFMA.FTZ R66, R86, R31, 1 ;  /* 0x3f80000056427423 */ /* 0x000fe2000001001f */
[----:B------:R-:W-:Y:S01]  /*37c0*/  FFMA.FTZ R64, R87, R60, 1 ;  /* 0x3f80000057407423 */ /* 0x000fe2000001003c */
[----:B------:R-:W-:Y:S01]  /*37d0*/  FMUL.FTZ R31, R99, R62 ;  /* 0x0000003e631f7220 */ /* 0x000fe20000410000 */
[--C-:B------:R-:W-:Y:S01]  /*37e0*/  HADD2.F32 R97, -RZ, R65.reuse.H0_H0 ;  /* 0x20000041ff617230 */ /* 0x100fe20000004100 */
[----:B------:R-:W0:Y:S01]  /*37f0*/  LDS.128 R60, [R25+0x10] ;  /* 0x00001000193c7984 */ /* 0x000e220000000c00 */
        /* <DEDUP_REMOVED lines=27> */
[----:B------:R-:W-:Y:S01]  /*39b0*/  FADD.FTZ R39, -R117, 1 ;  /* 0x3f80000075277421 */ /* 0x000fe20000010100 */
[----:B------:R-:W-:Y:S01]  /*39c0*/  FMUL.FTZ R37, R70, R37 ;  /* 0x0000002546257220 */ /* 0x000fe20000410000 */
[----:B------:R-:W-:Y:S01]  /*39d0*/  F2FP.F16.F32.PACK_AB R65, R68, R29 ;  /* 0x0000001d4441723e */ /* 0x000fe200000000ff */
[----:B------:R-:W-:Y:S01]  /*39e0*/  FMUL.FTZ R66, R66, R33 ;  /* 0x0000002142427220 */ /* 0x000fe20000410000 */
[----:B------:R-:W-:Y:S01]  /*39f0*/  FFMA.FTZ R39, R2, R39, 1 ;  /* 0x3f80000002277423 */ /* 0x000fe20000010027 */
[----:B------:R-:W-:Y:S01]  /*3a00*/  FADD.FTZ R33, -R115, 1 ;  /* 0x3f80000073217421 */ /* 0x000fe20000010100 */
[----:B------:R-:W-:Y:S01]  /*3a10*/  F2FP.F16.F32.PACK_AB R64, R31, R64 ;  /* 0x000000401f40723e */ /* 0x000fe200000000ff */
[----:B------:R-:W-:Y:S01]  /*3a20*/  FMUL.FTZ R111, R10, R111 ;  /* 0x0000006f0a6f7220 */ /* 0x000fe20000410000 */
[----:B------:R-:W-:Y:S01]  /*3a30*/  F2FP.F16.F32.PACK_AB R66, R66, R35 ;  /* 0x000000234242723e */ /* 0x000fe200000000ff */
[----:B------:R-:W-:Y:S01]  /*3a40*/  FFMA.FTZ R33, R58, R33, 1 ;  /* 0x3f8000003a217423 */ /* 0x000fe20000010021 */
[----:B------:R-:W-:Y:S01]  /*3a50*/  F2FP.F16.F32.PACK_AB R67, R110, R37 ;  /* 0x000000256e43723e */ /* 0x000fe200000000ff */
[----:B------:R-:W-:Y:S01]  /*3a60*/  BAR.SYNC.DEFER_BLOCKING 0x0 ;  /* 0x0000000000007b1d */ /* 0x000fe20000010000 */
[----:B0-----:R-:W-:-:S02]  /*3a70*/  HADD2.F32 R114, -RZ, R60.H1_H1 ;  /* 0x3000003cff727230 */ /* 0x001fc40000004100 */
[----:B------:R-:W-:Y:S01]  /*3a80*/  FMUL.FTZ R108, R11, R108 ;  /* 0x0000006c0b6c7220 */ /* 0x000fe20000410000 */
[----:B------:R-:W-:Y:S02]  /*3a90*/  HADD2.F32 R112, -RZ, R60.H0_H0 ;  /* 0x2000003cff707230 */ /* 0x000fe40000004100 */
[----:B------:R-:W-:Y:S01]  /*3aa0*/  FADD.FTZ R60, -R116, 1 ;  /* 0x3f800000743c7421 */ /* 0x000fe20000010100 */
[--C-:B------:R-:W-:Y:S01]  /*3ab0*/  HADD2.F32 R121, -RZ, R62.reuse.H0_H0 ;  /* 0x2000003eff797230 */ /* 0x100fe20000004100 */
[----:B------:R-:W-:Y:S01]  /*3ac0*/  MOV R10, UR9 ;  /* 0x00000009000a7c02 */ /* 0x000fe20008000f00 */
[----:B------:R-:W-:Y:S02]  /*3ad0*/  HADD2.F32 R123, -RZ, R62.H1_H1 ;  /* 0x3000003eff7b7230 */ /* 0x000fe40000004100 */
[----:B------:R-:W-:Y:S01]  /*3ae0*/  FMUL.FTZ R62, R79, R114 ;  /* 0x000000724f3e7220 */ /* 0x000fe20000410000 */
[--C-:B------:R-:W-:Y:S02]  /*3af0*/  HADD2.F32 R118, -RZ, R61.reuse.H0_H0 ;  /* 0x2000003dff767230 */ /* 0x100fe40000004100 */
[----:B------:R-:W-:Y:S01]  /*3b00*/  FFMA.FTZ R70, R3, R60, 1 ;  /* 0x3f80000003467423 */ /* 0x000fe2000001003c */
[----:B------:R-:W-:-:S02]  /*3b10*/  HADD2.F32 R120, -RZ, R61.H1_H1 ;  /* 0x3000003dff787230 */ /* 0x000fc40000004100 */
[----:B------:R-:W-:Y:S01]  /*3b20*/  FMUL.FTZ R62, R117, R62 ;  /* 0x0000003e753e7220 */ /* 0x000fe20000410000 */
[----:B------:R-:W-:Y:S01]  /*3b30*/  FMUL.FTZ R60, R78, R112 ;  /* 0x000000704e3c7220 */ /* 0x000fe20000410000 */
[----:B------:R-:W-:Y:S01]  /*3b40*/  FMUL.FTZ R41, R73, R118 ;  /* 0x0000007649297220 */ /* 0x000fe20000410000 */
[--C-:B------:R-:W-:Y:S02]  /*3b50*/  HADD2.F32 R127, -RZ, R63.reuse.H0_H0 ;  /* 0x2000003fff7f7230 */ /* 0x100fe40000004100 */
[----:B------:R-:W-:Y:S01]  /*3b60*/  FMUL.FTZ R122, R89, R120 ;  /* 0x00000078597a7220 */ /* 0x000fe20000410000 */
[----:B------:R-:W-:Y:S01]  /*3b70*/  FMUL.FTZ R62, R62, R39 ;  /* 0x000000273e3e7220 */ /* 0x000fe20000410000 */
[----:B------:R-:W-:Y:S02]  /*3b80*/  HADD2.F32 R129, -RZ, R63.H1_H1 ;  /* 0x3000003fff817230 */ /* 0x000fe40000004100 */
        /* <DEDUP_REMOVED lines=8> */
[----:B---3--:R-:W-:Y:S01]  /*3c10*/  FADD.FTZ R60, -R124, 1 ;  /* 0x3f8000007c3c7421 */ /* 0x008fe20000010100 */
        /* <DEDUP_REMOVED lines=18> */
[----:B------:R-:W-:Y:S01]  /*3d40*/  HADD2.F32 R47, -RZ, R5.H0_H0 ;  /* 0x20000005ff2f7230 */ /* 0x000fe20000004100 */
[----:B------:R-:W-:Y:S01]  /*3d50*/  F2FP.F16.F32.PACK_AB R70, R70, R39 ;  /* 0x000000274646723e */ /* 0x000fe200000000ff */
[----:B------:R-:W-:Y:S01]  /*3d60*/  HADD2.F32 R29, -RZ, R12.H0_H0 ;  /* 0x2000000cff1d7230 */ /* 0x000fe20000004100 */
[----:B------:R-:W-:Y:S01]  /*3d70*/  F2FP.F16.F32.PACK_AB R71, R132, R45 ;  /* 0x0000002d8447723e */ /* 0x000fe200000000ff */
[----:B------:R-:W-:Y:S01]  /*3d80*/  HADD2.F32 R45, -RZ, R4.H0_H0 ;  /* 0x20000004ff2d7230 */ /* 0x000fe20000004100 */
[----:B------:R-:W-:Y:S01]  /*3d90*/  MOV R11, UR8 ;  /* 0x00000008000b7c02 */ /* 0x000fe20008000f00 */
[----:B------:R-:W-:-:S02]  /*3da0*/  HADD2.F32 R31, -RZ, R12.H1_H1 ;  /* 0x3000000cff1f7230 */ /* 0x000fc40000004100 */
[----:B------:R-:W-:Y:S01]  /*3db0*/  FMUL.FTZ R12, R2, R117 ;  /* 0x00000075020c7220 */ /* 0x000fe20000410000 */
[----:B------:R-:W-:Y:S01]  /*3dc0*/  STS.128 [R25+0x10], R68 ;  /* 0x0000104419007388 */ /* 0x000fe20000000c00 */
[----:B------:R-:W-:-:S03]  /*3dd0*/  NOP ;  /* 0x0000000000007918 */ /* 0x000fc60000000000 */
[----:B------:R-:W0:Y:S01]  /*3de0*/  LDS.128 R60, [R24] ;  /* 0x00000000183c7984 */ /* 0x000e220000000c00 */
[----:B------:R-:W-:Y:S01]  /*3df0*/  FMUL.FTZ R116, R3, R116 ;  /* 0x0000007403747220 */ /* 0x000fe20000410000 */
[----:B------:R-:W-:-:S04]  /*3e00*/  IMAD.WIDE.U32 R2, R22, 0x10, R10 ;  /* 0x0000001016027825 */ /* 0x000fc800078e000a */
[----:B------:R-:W-:Y:S01]  /*3e10*/  FMUL.FTZ R87, R87, R98 ;  /* 0x0000006257577220 */ /* 0x000fe20000410000 */
[----:B------:R-:W1:Y:S01]  /*3e20*/  LDS.128 R4, [R24+0x200] ;  /* 0x0002000018047984 */ /* 0x000e620000000c00 */
[----:B------:R-:W-:Y:S01]  /*3e30*/  FMUL.FTZ R109, R0, R109 ;  /* 0x0000006d006d7220 */ /* 0x000fe20000410000 */
[----:B------:R-:W-:Y:S01]  /*3e40*/  FMUL.FTZ R86, R86, R99 ;  /* 0x0000006356567220 */ /* 0x000fe20000410000 */
[----:B------:R-:W-:Y:S01]  /*3e50*/  FMUL.FTZ R0, R95, R87 ;  /* 0x000000575f007220 */ /* 0x000fe20000410000 */
[----:B------:R-:W-:Y:S01]  /*3e60*/  FMUL.FTZ R125, R16, R125 ;  /* 0x0000007d107d7220 */ /* 0x000fe20000410000 */
[----:B------:R-:W-:Y:S01]  /*3e70*/  FMUL.FTZ R82, R82, R105 ;  /* 0x0000006952527220 */ /* 0x000fe20000410000 */
[----:B------:R-:W-:Y:S01]  /*3e80*/  FMUL.FTZ R91, R91, R86 ;  /* 0x000000565b5b7220 */ /* 0x000fe20000410000 */
[----:B------:R-:W-:Y:S01]  /*3e90*/  FFMA.FTZ R16, R0, R29, R27 ;  /* 0x0000001d00107223 */ /* 0x000fe2000001001b */
[--C-:B------:R-:W-:Y:S02]  /*3ea0*/  HADD2.F32 R33, -RZ, R13.reuse.H0_H0 ;  /* 0x2000000dff217230 */ /* 0x100fe40000004100 */
[----:B------:R-:W-:Y:S01]  /*3eb0*/  FMUL.FTZ R92, R92, R82 ;  /* 0x000000525c5c7220 */ /* 0x000fe20000410000 */
[----:B------:R-:W-:-:S02]  /*3ec0*/  HADD2.F32 R37, -RZ, R13.H1_H1 ;  /* 0x3000000dff257230 */ /* 0x000fc40000004100 */
[----:B------:R-:W-:Y:S01]  /*3ed0*/  FFMA.FTZ R27, R91, R31, R16 ;  /* 0x0000001f5b1b7223 */ /* 0x000fe20000010010 */
        /* <DEDUP_REMOVED lines=70> */
.L_x_14033:
[----:B------:R-:W-:Y:S01]  /*4340*/  FFMA.FTZ R27, R10, R35, R27 ;  /* 0x000000230a1b7223 */ /* 0x000fe2000001001b */
[----:B------:R-:W1:Y:S01]  /*4350*/  LDCU UR8, c[0x0][0x38c] ;  /* 0x00007180ff0877ac */ /* 0x000e620008000800 */
[----:B------:R-:W-:Y:S01]  /*4360*/  HFMA2 R64, -RZ, RZ, 0, 0 ;  /* 0x00000000ff407431 */ /* 0x000fe200000001ff */
[----:B0-----:R-:W-:Y:S01]  /*4370*/  MOV R63, RZ ;  /* 0x000000ff003f7202 */ /* 0x001fe20000000f00 */
[----:B--2---:R-:W-:Y:S01]  /*4380*/  FFMA.FTZ R2, R80, R39, R27 ;  /* 0x0000002750027223 */ /* 0x004fe2000001001b */
[----:B------:R-:W-:Y:S01]  /*4390*/  HFMA2 R111, -RZ, RZ, 0, 0 ;  /* 0x00000000ff6f7431 */ /* 0x000fe200000001ff */
[----:B------:R-:W-:Y:S01]  /*43a0*/  MOV R60, RZ ;  /* 0x000000ff003c7202 */ /* 0x000fe20000000f00 */
[----:B------:R-:W-:Y:S02]  /*43b0*/  HFMA2 R120, -RZ, RZ, 0, 0 ;  /* 0x00000000ff787431 */ /* 0x000fe400000001ff */
[----:B------:R-:W-:Y:S01]  /*43c0*/  FFMA.FTZ R3, R81, R41, R2 ;  /* 0x0000002951037223 */ /* 0x000fe20000010002 */
[----:B------:R-:W-:Y:S01]  /*43d0*/  HFMA2 R117, -RZ, RZ, 0, 0 ;  /* 0x00000000ff757431 */ /* 0x000fe200000001ff */
[----:B------:R-:W-:-:S02]  /*43e0*/  CS2R R74, SRZ ;  /* 0x00000000004a7805 */ /* 0x000fc4000001ff00 */
[----:B------:R-:W-:Y:S01]  /*43f0*/  CS2R R114, SRZ ;  /* 0x0000000000727805 */ /* 0x000fe2000001ff00 */
[----:B------:R-:W-:Y:S01]  /*4400*/  FFMA.FTZ R2, R88, R43, R3 ;  /* 0x0000002b58027223 */ /* 0x000fe20000010003 */
[----:B------:R-:W-:Y:S02]  /*4410*/  MOV R73, RZ ;  /* 0x000000ff00497202 */ /* 0x000fe40000000f00 */
[----:B------:R-:W-:Y:S02]  /*4420*/  CS2R R66, SRZ ;  /* 0x0000000000427805 */ /* 0x000fe4000001ff00 */
[----:B------:R-:W-:Y:S01]  /*4430*/  MOV R112, RZ ;  /* 0x000000ff00707202 */ /* 0x000fe20000000f00 */
[----:B------:R-:W-:Y:S01]  /*4440*/  FFMA.FTZ R2, R83, R45, R2 ;  /* 0x0000002d53027223 */ /* 0x000fe20000010002 */
[----:B------:R-:W-:Y:S01]  /*4450*/  CS2R R68, SRZ ;  /* 0x0000000000447805 */ /* 0x000fe2000001ff00 */
[-C--:B------:R-:W-:Y:S01]  /*4460*/  FMUL.FTZ R70, R0, R18.reuse ;  /* 0x0000001200467220 */ /* 0x080fe20000410000 */
        /* <DEDUP_REMOVED lines=70> */
.L_x_14052:
        /* <DEDUP_REMOVED lines=35> */
[C---:B------:R-:W-:Y:S01]  /*4b00*/  FMUL.FTZ R122, R131.reuse, R26 ;  /* 0x0000001a837a7220 */ /* 0x040fe20000410000 */
[----:B------:R-:W-:Y:S01]  /*4b10*/  FMUL.FTZ R162, R131, R54 ;  /* 0x0000003683a27220 */ /* 0x000fe20000410000 */
[----:B-1----:R1:W2:Y:S04]  /*4b20*/  MUFU.EX2 R16, R7 ;  /* 0x0000000700107308 */ /* 0x0022a80000000800 */
[----:B------:R-:W-:Y:S01]  /*4b30*/  MUFU.SIN R143, R128 ;  /* 0x00000080008f7308 */ /* 0x000fe20000000400 */
[C---:B0-----:R-:W-:Y:S01]  /*4b40*/  FMUL.FTZ R6, R11.reuse, R34 ;  /* 0x000000220b067220 */ /* 0x041fe20000410000 */
[----:B-1----:R-:W-:-:S03]  /*4b50*/  FMUL.FTZ R7, R11, R36 ;  /* 0x000000240b077220 */ /* 0x002fc60000410000 */
[----:B------:R-:W-:Y:S01]  /*4b60*/  FMUL.RZ R140, R6, 0.15915493667125701904 ;  /* 0x3e22f983068c7820 */ /* 0x000fe2000040c000 */
[----:B------:R-:W-:Y:S02]  /*4b70*/  FMUL.FTZ R6, R131, R34 ;  /* 0x0000002283067220 */ /* 0x000fe40000410000 */
[----:B------:R0:W-:Y:S01]  /*4b80*/  MUFU.COS R149, R128 ;  /* 0x0000008000957308 */ /* 0x0001e20000000000 */
[----:B------:R-:W-:Y:S01]  /*4b90*/  FMUL.RZ R142, R7, 0.15915493667125701904 ;  /* 0x3e22f983078e7820 */ /* 0x000fe2000040c000 */
[----:B------:R-:W-:-:S06]  /*4ba0*/  FMUL.FTZ R7, R131, R36 ;  /* 0x0000002483077220 */ /* 0x000fcc0000410000 */
[----:B------:R-:W-:Y:S01]  /*4bb0*/  MUFU.SIN R129, R132 ;  /* 0x0000008400817308 */ /* 0x000fe20000000400 */
[----:B0-----:R-:W-:-:S04]  /*4bc0*/  FMUL.FTZ R128, R11, R32 ;  /* 0x000000200b807220 */ /* 0x001fc80000410000 */
[----:B------:R-:W-:Y:S01]  /*4bd0*/  FMUL.RZ R134, R128, 0.15915493667125701904 ;  /* 0x3e22f98380867820 */ /* 0x000fe2000040c000 */
[----:B------:R-:W-:Y:S02]  /*4be0*/  FMUL.FTZ R128, R131, R32 ;  /* 0x0000002083807220 */ /* 0x000fe40000410000 */
[----:B------:R0:W2:Y:S08]  /*4bf0*/  MUFU.COS R145, R132 ;  /* 0x0000008400917308 */ /* 0x0000b00000000000 */
[----:B------:R1:W-:Y:S04]  /*4c00*/  MUFU.EX2 R137, R6 ;  /* 0x0000000600897308 */ /* 0x0003e80000000800 */
[----:B0-----:R0:W5:Y:S04]  /*4c10*/  MUFU.EX2 R132, R7 ;  /* 0x0000000700847308 */ /* 0x0011680000000800 */
[----:B------:R-:W-:Y:S01]  /*4c20*/  MUFU.SIN R133, R134 ;  /* 0x0000008600857308 */ /* 0x000fe20000000400 */
[C---:B-1----:R-:W-:Y:S01]  /*4c30*/  FMUL.FTZ R6, R11.reuse, R40 ;  /* 0x000000280b067220 */ /* 0x042fe20000410000 */
[----:B--2---:R-:W-:Y:S01]  /*4c40*/  FMUL.FTZ R145, R16, R145 ;  /* 0x0000009110917220 */ /* 0x004fe20000410000 */
[----:B0-----:R-:W-:-:S02]  /*4c50*/  FMUL.FTZ R7, R11, R42 ;  /* 0x0000002a0b077220 */ /* 0x001fc40000410000 */
        /* <DEDUP_REMOVED lines=9> */
[----:B------:R0:W5:Y:S08]  /*4cf0*/  MUFU.COS R139, R142 ;  /* 0x0000008e008b7308 */ /* 0x0001700000000000 */
[----:B------:R1:W-:Y:S04]  /*4d00*/  MUFU.EX2 R192, R7 ;  /* 0x0000000700c07308 */ /* 0x0003e80000000800 */
[----:B0-----:R0:W-:Y:S04]  /*4d10*/  MUFU.EX2 R142, R6 ;  /* 0x00000006008e7308 */ /* 0x0011e80000000800 */
[----:B------:R-:W-:Y:S01]  /*4d20*/  MUFU.SIN R123, R130 ;  /* 0x00000082007b7308 */ /* 0x000fe20000000400 */
[C---:B-1----:R-:W-:Y:S01]  /*4d30*/  FMUL.FTZ R7, R11.reuse, R48 ;  /* 0x000000300b077220 */ /* 0x042fe20000410000 */
[----:B-----5:R-:W-:Y:S01]  /*4d40*/  FMUL.FTZ R139, R132, R139 ;  /* 0x0000008b848b7220 */ /* 0x020fe20000410000 */
[----:B0-----:R-:W-:-:S02]  /*4d50*/  FMUL.FTZ R6, R11, R46 ;  /* 0x0000002e0b067220 */ /* 0x001fc40000410000 */
[----:B------:R-:W-:Y:S01]  /*4d60*/  FMUL.RZ R154, R7, 0.15915493667125701904 ;  /* 0x3e22f983079a7820 */ /* 0x000fe2000040c000 */
[----:B------:R-:W-:Y:S02]  /*4d70*/  FMUL.FTZ R7, R131, R48 ;  /* 0x0000003083077220 */ /* 0x000fe40000410000 */
[----:B------:R-:W-:Y:S08]  /*4d80*/  MUFU.COS R17, R130 ;  /* 0x0000008200117308 */ /* 0x000ff00000000000 */
[----:B------:R-:W-:Y:S08]  /*4d90*/  MUFU.SIN R130, R140 ;  /* 0x0000008c00827308 */ /* 0x000ff00000000400 */
[----:B------:R0:W1:Y:S08]  /*4da0*/  MUFU.COS R138, R140 ;  /* 0x0000008c008a7308 */ /* 0x0000700000000000 */
[----:B------:R-:W-:Y:S01]  /*4db0*/  MUFU.SIN R153, R146 ;  /* 0x0000009200997308 */ /* 0x000fe20000000400 */
[----:B0-----:R-:W-:-:S04]  /*4dc0*/  FMUL.FTZ R140, R11, R44 ;  /* 0x0000002c0b8c7220 */ /* 0x001fc80000410000 */
[----:B------:R-:W-:Y:S01]  /*4dd0*/  FMUL.RZ R150, R140, 0.15915493667125701904 ;  /* 0x3e22f9838c967820 */ /* 0x000fe2000040c000 */
[----:B------:R-:W-:Y:S02]  /*4de0*/  FMUL.FTZ R140, R131, R44 ;  /* 0x0000002c838c7220 */ /* 0x000fe40000410000 */
[----:B------:R0:W-:Y:S01]  /*4df0*/  MUFU.COS R155, R146 ;  /* 0x00000092009b7308 */ /* 0x0001e20000000000 */
[C---:B-1----:R-:W-:Y:S01]  /*4e00*/  FMUL.FTZ R138, R137.reuse, R138 ;  /* 0x0000008a898a7220 */ /* 0x042fe20000410000 */
[----:B------:R-:W-:-:S06]  /*4e10*/  FMUL.FTZ R137, R137, R130 ;  /* 0x0000008289897220 */ /* 0x000fcc0000410000 */
[----:B------:R-:W1:Y:S01]  /*4e20*/  MUFU.SIN R141, R144 ;  /* 0x00000090008d7308 */ /* 0x000e620000000400 */
[----:B0-----:R-:W-:Y:S01]  /*4e30*/  FMUL.RZ R146, R6, 0.15915493667125701904 ;  /* 0x3e22f98306927820 */ /* 0x001fe2000040c000 */
[----:B------:R-:W-:-:S06]  /*4e40*/  FMUL.FTZ R6, R131, R46 ;  /* 0x0000002e83067220 */ /* 0x000fcc0000410000 */
[----:B------:R-:W-:Y:S08]  /*4e50*/  MUFU.COS R151, R144 ;  /* 0x0000009000977308 */ /* 0x000ff00000000000 */
[----:B------:R-:W1:Y:S04]  /*4e60*/  MUFU.EX2 R134, R134 ;  /* 0x0000008600867308 */ /* 0x000e680000000800 */
[----:B------:R0:W2:Y:S04]  /*4e70*/  MUFU.EX2 R196, R6 ;  /* 0x0000000600c47308 */ /* 0x0000a80000000800 */
[----:B------:R3:W-:Y:S04]  /*4e80*/  MUFU.EX2 R185, R7 ;  /* 0x0000000700b97308 */ /* 0x0007e80000000800 */
[----:B------:R5:W4:Y:S01]  /*4e90*/  MUFU.EX2 R189, R140 ;  /* 0x0000008c00bd7308 */ /* 0x000b220000000800 */
[----:B0-----:R-:W-:-:S03]  /*4ea0*/  FMUL.FTZ R6, R11, R52 ;  /* 0x000000340b067220 */ /* 0x001fc60000410000 */
[----:B------:R-:W-:Y:S01]  /*4eb0*/  MUFU.SIN R161, R146 ;  /* 0x0000009200a17308 */ /* 0x000fe20000000400 */
[-C--:B---3--:R-:W-:Y:S01]  /*4ec0*/  FMUL.FTZ R7, R3, R5.reuse ;  /* 0x0000000503077220 */ /* 0x088fe20000410000 */
[----:B------:R-:W-:Y:S01]  /*4ed0*/  FMUL.RZ R165, R6, 0.15915493667125701904 ;  /* 0x3e22f98306a57820 */ /* 0x000fe2000040c000 */
[C---:B------:R-:W-:Y:S01]  /*4ee0*/  FMUL.FTZ R6, R2.reuse, R5 ;  /* 0x0000000502067220 */ /* 0x040fe20000410000 */
[C---:B-----5:R-:W-:Y:S01]  /*4ef0*/  FMUL.FTZ R140, R11.reuse, R50 ;  /* 0x000000320b8c7220 */ /* 0x060fe20000410000 */
[----:B------:R-:W-:Y:S01]  /*4f00*/  FFMA.FTZ R7, R2, R4, -R7 ;  /* 0x0000000402077223 */ /* 0x000fe20000010807 */
[----:B------:R-:W-:Y:S02]  /*4f10*/  FMUL.FTZ R2, R11, R56 ;  /* 0x000000380b027220 */ /* 0x000fe40000410000 */
[----:B------:R0:W2:Y:S01]  /*4f20*/  MUFU.COS R163, R146 ;  /* 0x0000009200a37308 */ /* 0x0000a20000000000 */
[----:B------:R-:W-:Y:S01]  /*4f30*/  FMUL.RZ R164, R140, 0.15915493667125701904 ;  /* 0x3e22f9838ca47820 */ /* 0x000fe2000040c000 */
[----:B------:R-:W-:Y:S01]  /*4f40*/  FMUL.FTZ R140, R131, R50 ;  /* 0x00000032838c7220 */ /* 0x000fe20000410000 */
[----:B------:R-:W-:Y:S01]  /*4f50*/  FFMA.FTZ R3, R3, R4, R6 ;  /* 0x0000000403037223 */ /* 0x000fe20000010006 */
[----:B------:R-:W-:Y:S01]  /*4f60*/  FMUL.RZ R4, R2, 0.15915493667125701904 ;  /* 0x3e22f98302047820 */ /* 0x000fe2000040c000 */
[----:B------:R-:W-:Y:S01]  /*4f70*/  MOV R2, UR8 ;  /* 0x0000000800027c02 */ /* 0x000fe20008000f00 */
[-C--:B------:R-:W-:Y:S01]  /*4f80*/  FMUL.FTZ R195, R82, R7.reuse ;  /* 0x0000000752c37220 */ /* 0x080fe20000410000 */
[-C--:B------:R-:W-:Y:S01]  /*4f90*/  FMUL.FTZ R197, R83, R7.reuse ;  /* 0x0000000753c57220 */ /* 0x080fe20000410000 */
        /* <DEDUP_REMOVED lines=8> */
[----:B------:R-:W0:Y:S01]  /*5020*/  MUFU.COS R159, R148 ;  /* 0x00000094009f7308 */ /* 0x000e220000000000 */
[----:B------:R-:W-:Y:S01]  /*5030*/  FMUL.FTZ R123, R16, R129 ;  /* 0x00000081107b7220 */ /* 0x000fe20000410000 */
[----:B------:R-:W-:Y:S01]  /*5040*/  FMUL.FTZ R129, R132, R135 ;  /* 0x0000008784817220 */ /* 0x000fe20000410000 */
[----:B-1----:R-:W-:Y:S01]  /*5050*/  FMUL.FTZ R135, R134, R141 ;  /* 0x0000008d86877220 */ /* 0x002fe20000410000 */
[----:B------:R-:W-:Y:S01]  /*5060*/  LEA R2, R2, UR24, 0x3 ;  /* 0x0000001802027c11 */ /* 0x000fe2000f8e18ff */
[----:B------:R-:W-:Y:S01]  /*5070*/  FMUL.FTZ R141, R142, R153 ;  /* 0x000000998e8d7220 */ /* 0x000fe20000410000 */
[C---:B--2---:R-:W-:Y:S01]  /*5080*/  FMUL.FTZ R194, R196.reuse, R163 ;  /* 0x000000a3c4c27220 */ /* 0x044fe20000410000 */
[----:B------:R-:W-:Y:S01]  /*5090*/  FMUL.FTZ R196, R196, R161 ;  /* 0x000000a1c4c47220 */ /* 0x000fe20000410000 */
        /* <DEDUP_REMOVED lines=8> */
[----:B------:R-:W4:Y:S01]  /*5120*/  MUFU.COS R182, R150 ;  /* 0x0000009600b67308 */ /* 0x000f220000000000 */
[----:B------:R-:W-:Y:S01]  /*5130*/  FMUL.FTZ R130, R77, -R3 ;  /* 0x800000034d827220 */ /* 0x000fe20000410000 */
[C---:B0-----:R-:W-:Y:S01]  /*5140*/  FMUL.FTZ R190, R192.reuse, R159 ;  /* 0x0000009fc0be7220 */ /* 0x041fe20000410000 */
[----:B------:R-:W-:Y:S01]  /*5150*/  FMUL.FTZ R192, R192, R157 ;  /* 0x0000009dc0c07220 */ /* 0x000fe20000410000 */
[-C--:B------:R-:W-:Y:S01]  /*5160*/  FMUL.FTZ R153, R81, -R3.reuse ;  /* 0x8000000351997220 */ /* 0x080fe20000410000 */
[-C--:B------:R-:W-:Y:S01]  /*5170*/  FMUL.FTZ R188, R82, -R3.reuse ;  /* 0x8000000352bc7220 */ /* 0x080fe20000410000 */
[-C--:B------:R-:W-:Y:S01]  /*5180*/  FMUL.FTZ R199, R83, -R3.reuse ;  /* 0x8000000353c77220 */ /* 0x080fe20000410000 */
[-C--:B------:R-:W-:Y:S01]  /*5190*/  FMUL.FTZ R202, R84, -R3.reuse ;  /* 0x8000000354ca7220 */ /* 0x080fe20000410000 */
[----:B------:R-:W-:Y:S01]  /*51a0*/  MUFU.EX2 R122, R122 ;  /* 0x0000007a007a7308 */ /* 0x000fe20000000800 */
[-C--:B------:R-:W-:Y:S01]  /*51b0*/  FMUL.FTZ R203, R85, -R3.reuse ;  /* 0x8000000355cb7220 */ /* 0x080fe20000410000 */
[-C--:B------:R-:W-:Y:S01]  /*51c0*/  FMUL.FTZ R205, R86, -R3.reuse ;  /* 0x8000000356cd7220 */ /* 0x080fe20000410000 */
[-C--:B------:R-:W-:Y:S01]  /*51d0*/  FMUL.FTZ R180, R87, -R3.reuse ;  /* 0x8000000357b47220 */ /* 0x080fe20000410000 */
[----:B------:R-:W-:Y:S01]  /*51e0*/  MUFU.SIN R148, R154 ;  /* 0x0000009a00947308 */ /* 0x000fe20000000400 */
[-C--:B------:R-:W-:Y:S01]  /*51f0*/  FMUL.FTZ R175, R88, -R3.reuse ;  /* 0x8000000358af7220 */ /* 0x080fe20000410000 */
[-C--:B------:R-:W-:Y:S01]  /*5200*/  FMUL.FTZ R173, R89, -R3.reuse ;  /* 0x8000000359ad7220 */ /* 0x080fe20000410000 */
[----:B------:R-:W-:Y:S01]  /*5210*/  FMUL.FTZ R170, R90, -R3 ;  /* 0x800000035aaa7220 */ /* 0x000fe20000410000 */
[C---:B----4-:R-:W-:Y:S01]  /*5220*/  FMUL.FTZ R182, R189.reuse, R182 ;  /* 0x000000b6bdb67220 */ /* 0x050fe20000410000 */
[----:B------:R-:W-:-:S03]  /*5230*/  FMUL.FTZ R189, R189, R144 ;  /* 0x00000090bdbd7220 */ /* 0x000fc60000410000 */
[----:B------:R0:W1:Y:S01]  /*5240*/  MUFU.COS R150, R154 ;  /* 0x0000009a00967308 */ /* 0x0000620000000000 */
[----:B------:R-:W-:-:S07]  /*5250*/  FMUL.FTZ R144, R0, R7 ;  /* 0x0000000700907220 */ /* 0x000fce0000410000 */
[----:B------:R2:W3:Y:S01]  /*5260*/  MUFU.EX2 R193, R140 ;  /* 0x0000008c00c17308 */ /* 0x0004e20000000800 */
[C---:B0-----:R-:W-:Y:S01]  /*5270*/  FMUL.FTZ R154, R131.reuse, R52 ;  /* 0x00000034839a7220 */ /* 0x041fe20000410000 */
[----:B------:R-:W-:Y:S02]  /*5280*/  FMUL.FTZ R131, R131, R56 ;  /* 0x0000003883837220 */ /* 0x000fe40000410000 */
[----:B------:R-:W3:Y:S01]  /*5290*/  MUFU.COS R156, R164 ;  /* 0x000000a4009c7308 */ /* 0x000ee20000000000 */
[----:B--2---:R-:W-:Y:S01]  /*52a0*/  FMUL.FTZ R140, R134, R151 ;  /* 0x00000097868c7220 */ /* 0x004fe20000410000 */
[C---:B-1----:R-:W-:Y:S01]  /*52b0*/  FMUL.FTZ R181, R185.reuse, R150 ;  /* 0x00000096b9b57220 */ /* 0x042fe20000410000 */
[----:B------:R-:W-:-:S05]  /*52c0*/  FMUL.FTZ R185, R185, R148 ;  /* 0x00000094b9b97220 */ /* 0x000fca0000410000 */
[----:B------:R-:W0:Y:S01]  /*52d0*/  MUFU.SIN R152, R164 ;  /* 0x000000a400987308 */ /* 0x000e220000000400 */
[C---:B------:R-:W-:Y:S01]  /*52e0*/  FMUL.FTZ R150, R79.reuse, R7 ;  /* 0x000000074f967220 */ /* 0x040fe20000410000 */
[-C--:B------:R-:W-:Y:S01]  /*52f0*/  FMUL.FTZ R148, R78, -R3.reuse ;  /* 0x800000034e947220 */ /* 0x080fe20000410000 */
[----:B------:R-:W-:-:S05]  /*5300*/  FMUL.FTZ R151, R79, -R3 ;  /* 0x800000034f977220 */ /* 0x000fca0000410000 */
[----:B------:R-:W-:Y:S01]  /*5310*/  MUFU.SIN R158, R165 ;  /* 0x000000a5009e7308 */ /* 0x000fe20000000400 */
[----:B---3--:R-:W-:-:S07]  /*5320*/  FMUL.FTZ R187, R193, R156 ;  /* 0x0000009cc1bb7220 */ /* 0x008fce0000410000 */
[----:B------:R-:W1:Y:S01]  /*5330*/  MUFU.COS R160, R165 ;  /* 0x000000a500a07308 */ /* 0x000e620000000000 */
[----:B0-----:R-:W-:Y:S01]  /*5340*/  FMUL.FTZ R193, R193, R152 ;  /* 0x00000098c1c17220 */ /* 0x001fe20000410000 */
[----:B------:R-:W-:-:S06]  /*5350*/  FMUL.FTZ R152, R80, -R3 ;  /* 0x8000000350987220 */ /* 0x000fcc0000410000 */
[----:B------:R-:W-:Y:S08]  /*5360*/  MUFU.SIN R6, R4 ;  /* 0x0000000400067308 */ /* 0x000ff00000000400 */
[----:B------:R0:W2:Y:S08]  /*5370*/  MUFU.COS R134, R4 ;  /* 0x0000000400867308 */ /* 0x0000b00000000000 */
[----:B------:R-:W-:Y:S01]  /*5380*/  MUFU.SIN R17, R5 ;  /* 0x0000000500117308 */ /* 0x000fe20000000400 */
[----:B0-----:R-:W-:Y:S01]  /*5390*/  FMUL.FTZ R4, R122, R149 ;  /* 0x000000957a047220 */ /* 0x001fe20000410000 */
[----:B------:R-:W-:-:S06]  /*53a0*/  FMUL.FTZ R149, R78, R7 ;  /* 0x000000074e957220 */ /* 0x000fcc0000410000 */
[----:B------:R0:W3:Y:S08]  /*53b0*/  MUFU.COS R165, R5 ;  /* 0x0000000500a57308 */ /* 0x0000f00000000000 */
[----:B------:R-:W4:Y:S01]  /*53c0*/  MUFU.EX2 R128, R128 ;  /* 0x0000008000807308 */ /* 0x000f220000000800 */
[----:B0-----:R-:W-:Y:S01]  /*53d0*/  FMUL.FTZ R5, R122, R143 ;  /* 0x0000008f7a057220 */ /* 0x001fe20000410000 */
[----:B------:R-:W-:Y:S01]  /*53e0*/  FMUL.FTZ R122, R77, R7 ;  /* 0x000000074d7a7220 */ /* 0x000fe20000410000 */
[----:B------:R-:W-:Y:S01]  /*53f0*/  FMUL.FTZ R143, R0, -R3 ;  /* 0x80000003008f7220 */ /* 0x000fe20000410000 */
[----:B------:R0:W1:Y:S02]  /*5400*/  MUFU.EX2 R191, R154 ;  /* 0x0000009a00bf7308 */ /* 0x0000640000000800 */
[----:B------:R1:W-:Y:S02]  /*5410*/  STS.64 [R2+0x880], R4 ;  /* 0x0008800402007388 */ /* 0x0003e40000000a00 */
[----:B------:R-:W2:Y:S04]  /*5420*/  MUFU.EX2 R131, R131 ;  /* 0x0000008300837308 */ /* 0x000ea80000000800 */
[----:B------:R-:W3:Y:S01]  /*5430*/  MUFU.EX2 R162, R162 ;  /* 0x000000a200a27308 */ /* 0x000ee20000000800 */
[----:B0-----:R-:W-:Y:S01]  /*5440*/  FMUL.FTZ R154, R142, R155 ;  /* 0x0000009b8e9a7220 */ /* 0x001fe20000410000 */
[C---:B----4-:R-:W-:Y:S01]  /*5450*/  FMUL.FTZ R147, R128.reuse, R147 ;  /* 0x0000009380937220 */ /* 0x050fe20000410000 */
[----:B------:R-:W-:Y:S01]  /*5460*/  FMUL.FTZ R133, R128, R133 ;  /* 0x0000008580857220 */ /* 0x000fe20000410000 */
[----:B------:R-:W-:Y:S01]  /*5470*/  FMUL.FTZ R128, R80, R7 ;  /* 0x0000000750807220 */ /* 0x000fe20000410000 */
[----:B------:R-:W-:Y:S01]  /*5480*/  FMUL.FTZ R142, R76, -R3 ;  /* 0x800000034c8e7220 */ /* 0x000fe20000410000 */
[C---:B-1----:R-:W-:Y:S01]  /*5490*/  FMUL.FTZ R183, R191.reuse, R160 ;  /* 0x000000a0bfb77220 */ /* 0x042fe20000410000 */
[----:B------:R-:W-:Y:S01]  /*54a0*/  FMUL.FTZ R191, R191, R158 ;  /* 0x0000009ebfbf7220 */ /* 0x000fe20000410000 */
[C---:B--2---:R-:W-:Y:S01]  /*54b0*/  FMUL.FTZ R134, R131.reuse, R134 ;  /* 0x0000008683867220 */ /* 0x044fe20000410000 */
[----:B------:R-:W-:Y:S01]  /*54c0*/  FMUL.FTZ R155, R131, R6 ;  /* 0x00000006839b7220 */ /* 0x000fe20000410000 */
[----:B------:R-:W-:Y:S01]  /*54d0*/  FMUL.FTZ R131, R81, R7 ;  /* 0x0000000751837220 */ /* 0x000fe20000410000 */
[C---:B---3--:R-:W-:Y:S01]  /*54e0*/  FMUL.FTZ R198, R162.reuse, R165 ;  /* 0x000000a5a2c67220 */ /* 0x048fe20000410000 */
        /* <DEDUP_REMOVED lines=13> */
.L_x_14036:
[----:B------:R0:W1:Y:S02]  /*55c0*/  LDS.64 R16, [R186+0x1888] ;  /* 0x00188800ba107984 */ /* 0x0000640000000a00 */
.L_x_14037:
[----:B------:R-:W-:Y:S05]  /*55d0*/  BSYNC.RECONVERGENT B0 ;  /* 0x0000000000007941 */ /* 0x000fea0003800200 */
.L_x_14035:
        /* <DEDUP_REMOVED lines=23> */
[----:B------:R-:W-:Y:S01]  /*5750*/  FFMA.FTZ R2, R138, R3, -R2 ;  /* 0x000000038a027223 */ /* 0x000fe20000010802 */
[----:B------:R-:W-:Y:S02]  /*5760*/  FMUL.FTZ R7, R5, R136 ;  /* 0x0000008805077220 */ /* 0x000fe40000410000 */
[----:B------:R-:W-:Y:S01]  /*5770*/  FADD.FTZ R156, RZ, R157 ;  /* 0x0000009dff9c7221 */ /* 0x000fe20000010000 */
[----:B------:R-:W-:Y:S01]  /*5780*/  FADD.FTZ R6, R95, R2 ;  /* 0x000000025f067221 */ /* 0x000fe20000010000 */
[----:B------:R-:W-:Y:S02]  /*5790*/  MOV R2, UR25 ;  /* 0x0000001900027c02 */ /* 0x000fe40008000f00 */
[C---:B------:R-:W-:Y:S01]  /*57a0*/  FMUL.FTZ R158, R129.reuse, R156 ;  /* 0x0000009c819e7220 */ /* 0x040fe20000410000 */
[----:B------:R-:W-:Y:S01]  /*57b0*/  FMUL.FTZ R3, R129, R6 ;  /* 0x0000000681037220 */ /* 0x000fe20000410000 */
[----:B------:R-:W-:-:S02]  /*57c0*/  @P0 IADD3 R2, PT, PT, R2, -0x2, RZ ;  /* 0xfffffffe02020810 */ /* 0x000fc40007ffe0ff */
        /* <DEDUP_REMOVED lines=10> */
[-C--:B------:R-:W-:Y:S01]  /*5870*/  FMUL.FTZ R162, R135, R159.reuse ;  /* 0x0000009f87a27220 */ /* 0x080fe20000410000 */
[C---:B------:R-:W-:Y:S01]  /*5880*/  FMUL.FTZ R160, R123.reuse, R158 ;  /* 0x0000009e7ba07220 */ /* 0x040fe20000410000 */
[----:B------:R-:W-:Y:S01]  /*5890*/  CS2R R2, SRZ ;  /* 0x0000000000027805 */ /* 0x000fe2000001ff00 */
[C---:B------:R-:W-:Y:S01]  /*58a0*/  FFMA.FTZ R163, R140.reuse, R159, R163 ;  /* 0x0000009f8ca37223 */ /* 0x040fe200000100a3 */
[----:B------:R-:W-:Y:S01]  /*58b0*/  FFMA.FTZ R162, R140, R161, -R162 ;  /* 0x000000a18ca27223 */ /* 0x000fe200000108a2 */
[-C--:B------:R-:W-:Y:S01]  /*58c0*/  FMUL.FTZ R157, R123, R156.reuse ;  /* 0x0000009c7b9d7220 */ /* 0x080fe20000410000 */
[----:B------:R-:W-:Y:S01]  /*58d0*/  FFMA.FTZ R160, R145, R156, -R160 ;  /* 0x0000009c91a07223 */ /* 0x000fe200000108a0 */
[----:B------:R-:W-:Y:S01]  /*58e0*/  FADD.FTZ R163, RZ, R163 ;  /* 0x000000a3ffa37221 */ /* 0x000fe20000010000 */
[CC--:B-12---:R-:W-:Y:S01]  /*58f0*/  FMUL.FTZ R156, R134.reuse, R17.reuse ;  /* 0x00000011869c7220 */ /* 0x0c6fe20000410000 */
[----:B------:R-:W-:Y:S01]  /*5900*/  FMUL.FTZ R159, R155, R17 ;  /* 0x000000119b9f7220 */ /* 0x000fe20000410000 */
[----:B------:R-:W-:Y:S01]  /*5910*/  FADD.FTZ R162, R97, R162 ;  /* 0x000000a261a27221 */ /* 0x000fe20000010000 */
[----:B------:R-:W-:Y:S01]  /*5920*/  FFMA.FTZ R158, R145, R158, R157 ;  /* 0x0000009e919e7223 */ /* 0x000fe2000001009d */
[----:B------:R1:W2:Y:S01]  /*5930*/  @P0 LDG.E.64 R2, desc[UR30][R6.64+0x8] ;  /* 0x0000081e06020981 */ /* 0x0002a2000c1e1b00 */
[----:B------:R-:W-:Y:S01]  /*5940*/  FMUL.FTZ R157, R141, R163 ;  /* 0x000000a38d9d7220 */ /* 0x000fe20000410000 */
[-C--:B------:R-:W-:Y:S01]  /*5950*/  FFMA.FTZ R161, -R155, R16.reuse, -R156 ;  /* 0x000000109ba17223 */ /* 0x080fe2000001099c */
[----:B------:R-:W-:Y:S01]  /*5960*/  FFMA.FTZ R159, R134, R16, -R159 ;  /* 0x00000010869f7223 */ /* 0x000fe2000001089f */
[-C--:B------:R-:W-:Y:S01]  /*5970*/  FMUL.FTZ R156, R141, R162.reuse ;  /* 0x000000a28d9c7220 */ /* 0x080fe20000410000 */
[----:B------:R-:W-:Y:S01]  /*5980*/  FFMA.FTZ R157, R154, R162, -R157 ;  /* 0x000000a29a9d7223 */ /* 0x000fe2000001089d */
[C---:B------:R-:W-:Y:S01]  /*5990*/  FMUL.FTZ R165, R200.reuse, R161 ;  /* 0x000000a1c8a57220 */ /* 0x040fe20000410000 */
[----:B------:R-:W-:Y:S01]  /*59a0*/  FMUL.FTZ R162, R200, R159 ;  /* 0x0000009fc8a27220 */ /* 0x000fe20000410000 */
[----:B------:R-:W-:Y:S01]  /*59b0*/  FFMA.FTZ R163, R154, R163, R156 ;  /* 0x000000a39aa37223 */ /* 0x000fe2000001009c */
[----:B------:R-:W-:Y:S01]  /*59c0*/  FADD.FTZ R157, R98, R157 ;  /* 0x0000009d629d7221 */ /* 0x000fe20000010000 */
[C---:B-1----:R-:W-:Y:S01]  /*59d0*/  FFMA.FTZ R6, R198.reuse, R159, R165 ;  /* 0x0000009fc6067223 */ /* 0x042fe200000100a5 */
[----:B------:R-:W-:Y:S01]  /*59e0*/  FFMA.FTZ R156, R198, R161, -R162 ;  /* 0x000000a1c69c7223 */ /* 0x000fe200000108a2 */
[----:B------:R-:W-:Y:S01]  /*59f0*/  FADD.FTZ R163, RZ, R163 ;  /* 0x000000a3ffa37221 */ /* 0x000fe20000010000 */
[C---:B------:R-:W-:Y:S01]  /*5a00*/  FMUL.FTZ R162, R133.reuse, R158 ;  /* 0x0000009e85a27220 */ /* 0x040fe20000410000 */
[C---:B------:R-:W-:Y:S01]  /*5a10*/  FMUL.FTZ R159, R192.reuse, R157 ;  /* 0x0000009dc09f7220 */ /* 0x040fe20000410000 */
[-C--:B------:R-:W-:Y:S01]  /*5a20*/  FMUL.FTZ R7, R133, R160.reuse ;  /* 0x000000a085077220 */ /* 0x080fe20000410000 */
[-C--:B------:R-:W-:Y:S01]  /*5a30*/  FMUL.FTZ R164, R192, R163.reuse ;  /* 0x000000a3c0a47220 */ /* 0x080fe20000410000 */
[C---:B------:R-:W-:Y:S01]  /*5a40*/  FFMA.FTZ R162, R147.reuse, R160, -R162 ;  /* 0x000000a093a27223 */ /* 0x040fe200000108a2 */
[C---:B------:R-:W-:Y:S01]  /*5a50*/  FFMA.FTZ R163, R190.reuse, R163, R159 ;  /* 0x000000a3bea37223 */ /* 0x040fe2000001009f */
[----:B------:R-:W-:Y:S01]  /*5a60*/  FFMA.FTZ R7, R147, R158, R7 ;  /* 0x0000009e93077223 */ /* 0x000fe20000010007 */
[----:B------:R-:W-:Y:S01]  /*5a70*/  FFMA.FTZ R164, R190, R157, -R164 ;  /* 0x0000009dbea47223 */ /* 0x000fe200000108a4 */
[CC--:B------:R-:W-:Y:S01]  /*5a80*/  FMUL.FTZ R159, R137.reuse, R162.reuse ;  /* 0x000000a2899f7220 */ /* 0x0c0fe20000410000 */
[----:B------:R-:W-:Y:S01]  /*5a90*/  FADD.FTZ R163, RZ, R163 ;  /* 0x000000a3ffa37221 */ /* 0x000fe20000010000 */
[-C--:B------:R-:W-:Y:S01]  /*5aa0*/  FMUL.FTZ R157, R137, R7.reuse ;  /* 0x00000007899d7220 */ /* 0x080fe20000410000 */
[----:B------:R-:W-:Y:S01]  /*5ab0*/  FADD.FTZ R164, R99, R164 ;  /* 0x000000a463a47221 */ /* 0x000fe20000010000 */
[C---:B------:R-:W-:Y:S01]  /*5ac0*/  FFMA.FTZ R158, R138.reuse, R7, R159 ;  /* 0x000000078a9e7223 */ /* 0x040fe2000001009f */
[CC--:B------:R-:W-:Y:S01]  /*5ad0*/  FMUL.FTZ R7, R189.reuse, R163.reuse ;  /* 0x000000a3bd077220 */ /* 0x0c0fe20000410000 */
[----:B------:R-:W-:Y:S01]  /*5ae0*/  FFMA.FTZ R162, R138, R162, -R157 ;  /* 0x000000a28aa27223 */ /* 0x000fe2000001089d */
        /* <DEDUP_REMOVED lines=8> */
[----:B------:R-:W-:Y:S01]  /*5b70*/  FADD.FTZ R163, RZ, R166 ;  /* 0x000000a6ffa37221 */ /* 0x000fe20000010000 */
[CC--:B------:R-:W-:Y:S01]  /*5b80*/  FMUL.FTZ R159, R135.reuse, R160.reuse ;  /* 0x000000a0879f7220 */ /* 0x0c0fe20000410000 */
[C---:B------:R-:W-:Y:S01]  /*5b90*/  FMUL.FTZ R165, R196.reuse, R161 ;  /* 0x000000a1c4a57220 */ /* 0x040fe20000410000 */
[----:B------:R-:W-:Y:S01]  /*5ba0*/  FMUL.FTZ R157, R135, R7 ;  /* 0x00000007879d7220 */ /* 0x000fe20000410000 */
[----:B------:R-:W-:Y:S01]  /*5bb0*/  FMUL.FTZ R158, R196, R163 ;  /* 0x000000a3c49e7220 */ /* 0x000fe20000410000 */
[----:B------:R-:W-:Y:S01]  /*5bc0*/  FFMA.FTZ R159, R140, R7, R159 ;  /* 0x000000078c9f7223 */ /* 0x000fe2000001009f */
[----:B------:R-:W-:Y:S01]  /*5bd0*/  FFMA.FTZ R165, R194, R163, R165 ;  /* 0x000000a3c2a57223 */ /* 0x000fe200000100a5 */
[----:B------:R-:W-:Y:S01]  /*5be0*/  FFMA.FTZ R157, R140, R160, -R157 ;  /* 0x000000a08c9d7223 */ /* 0x000fe2000001089d */
        /* <DEDUP_REMOVED lines=13> */
[----:B------:R-:W-:Y:S01]  /*5cc0*/  FFMA.FTZ R157, R190, R159, R157 ;  /* 0x0000009fbe9d7223 */ /* 0x000fe2000001009d */
[----:B------:R-:W-:Y:S01]  /*5cd0*/  FADD.FTZ R162, R102, R161 ;  /* 0x000000a166a27221 */ /* 0x000fe20000010000 */
[----:B------:R-:W-:Y:S01]  /*5ce0*/  FFMA.FTZ R158, R190, R7, -R158 ;  /* 0x00000007be9e7223 */ /* 0x000fe2000001089e */
[----:B------:R-:W-:Y:S01]  /*5cf0*/  FADD.FTZ R164, RZ, R163 ;  /* 0x000000a3ffa47221 */ /* 0x000fe20000010000 */
[-C--:B------:R-:W-:Y:S01]  /*5d00*/  FMUL.FTZ R7, R189, R157.reuse ;  /* 0x0000009dbd077220 */ /* 0x080fe20000410000 */
        /* <DEDUP_REMOVED lines=38> */
[C---:B------:R-:W-:Y:S01]  /*5f70*/  FMUL.FTZ R158, R155.reuse, R164 ;  /* 0x000000a49b9e7220 */ /* 0x040fe20000410000 */
[C---:B------:R-:W-:Y:S01]  /*5f80*/  FMUL.FTZ R7, R155.reuse, R167 ;  /* 0x000000a79b077220 */ /* 0x040fe20000410000 */
[----:B------:R-:W-:Y:S01]  /*5f90*/  FMUL.FTZ R160, R155, R170 ;  /* 0x000000aa9ba07220 */ /* 0x000fe20000410000 */
[C---:B------:R-:W-:Y:S01]  /*5fa0*/  FFMA.FTZ R165, R134.reuse, R164, -R163 ;  /* 0x000000a486a57223 */ /* 0x040fe200000108a3 */
[C---:B------:R-:W-:Y:S01]  /*5fb0*/  FFMA.FTZ R158, R134.reuse, R161, R158 ;  /* 0x000000a1869e7223 */ /* 0x040fe2000001009e */
[----:B------:R-:W-:Y:S01]  /*5fc0*/  FFMA.FTZ R162, R134, R170, -R7 ;  /* 0x000000aa86a27223 */ /* 0x000fe20000010807 */
[C---:B------:R-:W-:Y:S01]  /*5fd0*/  FMUL.FTZ R161, R200.reuse, R159 ;  /* 0x0000009fc8a17220 */ /* 0x040fe20000410000 */
[----:B------:R-:W-:Y:S01]  /*5fe0*/  FMUL.FTZ R163, R200, R157 ;  /* 0x0000009dc8a37220 */ /* 0x000fe20000410000 */
[----:B------:R-:W-:Y:S01]  /*5ff0*/  FADD.FTZ R7, RZ, R158 ;  /* 0x0000009eff077221 */ /* 0x000fe20000010000 */
[----:B------:R-:W-:Y:S01]  /*6000*/  FFMA.FTZ R160, R134, R167, R160 ;  /* 0x000000a786a07223 */ /* 0x000fe200000100a0 */
[----:B------:R-:W-:Y:S01]  /*6010*/  FFMA.FTZ R161, R198, R157, -R161 ;  /* 0x0000009dc6a17223 */ /* 0x000fe200000108a1 */
[----:B------:R-:W-:Y:S01]  /*6020*/  FADD.FTZ R157, R106, R165 ;  /* 0x000000a56a9d7221 */ /* 0x000fe20000010000 */
[----:B------:R-:W-:Y:S01]  /*6030*/  FADD.FTZ R165, R173, R162 ;  /* 0x000000a2ada57221 */ /* 0x000fe20000010000 */
[----:B------:R-:W1:Y:S01]  /*6040*/  SHFL.UP PT, R164, R7, 0x1, RZ ;  /* 0x0420000007a47989 */ /* 0x000e6200000e00ff */
[----:B------:R-:W-:Y:S01]  /*6050*/  FADD.FTZ R171, R169, R160 ;  /* 0x000000a0a9ab7221 */ /* 0x000fe20000010000 */
[----:B------:R-:W-:Y:S01]  /*6060*/  FFMA.FTZ R159, R198, R159, R163 ;  /* 0x0000009fc69f7223 */ /* 0x000fe200000100a3 */
[C---:B------:R-:W-:Y:S01]  /*6070*/  FMUL.FTZ R160, R155.reuse, R161 ;  /* 0x000000a19ba07220 */ /* 0x040fe20000410000 */
[----:B------:R-:W3:Y:S01]  /*6080*/  SHFL.UP PT, R162, R157, 0x1, RZ ;  /* 0x042000009da27989 */ /* 0x000ee200000e00ff */
[C---:B------:R-:W-:Y:S01]  /*6090*/  FMUL.FTZ R177, R200.reuse, R171 ;  /* 0x000000abc8b17220 */ /* 0x040fe20000410000 */
[----:B------:R-:W-:Y:S01]  /*60a0*/  FMUL.FTZ R158, R200, R165 ;  /* 0x000000a5c89e7220 */ /* 0x000fe20000410000 */
[-C--:B------:R-:W-:Y:S01]  /*60b0*/  FMUL.FTZ R163, R155, R159.reuse ;  /* 0x0000009f9ba37220 */ /* 0x080fe20000410000 */
[----:B------:R-:W-:Y:S01]  /*60c0*/  FFMA.FTZ R159, R134, R159, R160 ;  /* 0x0000009f869f7223 */ /* 0x000fe200000100a0 */
[C---:B------:R-:W-:Y:S01]  /*60d0*/  FFMA.FTZ R166, R198.reuse, R165, -R177 ;  /* 0x000000a5c6a67223 */ /* 0x040fe200000108b1 */
[----:B------:R-:W-:Y:S01]  /*60e0*/  FFMA.FTZ R171, R198, R171, R158 ;  /* 0x000000abc6ab7223 */ /* 0x000fe2000001009e */
[----:B------:R-:W-:Y:S01]  /*60f0*/  FFMA.FTZ R158, R134, R161, -R163 ;  /* 0x000000a1869e7223 */ /* 0x000fe200000108a3 */
[----:B------:R-:W-:Y:S01]  /*6100*/  FMUL.FTZ R172, R191, R156 ;  /* 0x0000009cbfac7220 */ /* 0x000fe20000410000 */
[----:B------:R-:W-:Y:S01]  /*6110*/  FADD.FTZ R168, R175, R166 ;  /* 0x000000a6afa87221 */ /* 0x000fe20000010000 */
[----:B------:R-:W4:Y:S01]  /*6120*/  SHFL.UP PT, R160, R159, 0x1, RZ ;  /* 0x042000009fa07989 */ /* 0x000f2200000e00ff */
[-C--:B------:R-:W-:Y:S01]  /*6130*/  FMUL.FTZ R161, R191, R6.reuse ;  /* 0x00000006bfa17220 */ /* 0x080fe20000410000 */
[----:B------:R-:W-:Y:S01]  /*6140*/  FFMA.FTZ R172, R183, R6, R172 ;  /* 0x00000006b7ac7223 */ /* 0x000fe200000100ac */
[----:B------:R-:W-:Y:S01]  /*6150*/  FADD.FTZ R166, R174, R171 ;  /* 0x000000abaea67221 */ /* 0x000fe20000010000 */
[----:B------:R-:W-:Y:S01]  /*6160*/  FMUL.FTZ R163, R191, R168 ;  /* 0x000000a8bfa37220 */ /* 0x000fe20000410000 */
[----:B------:R-:W-:Y:S01]  /*6170*/  ISETP.GE.AND P2, PT, R23, 0x1, PT ;  /* 0x000000011700780c */ /* 0x000fe20003f46270 */
[----:B------:R-:W5:Y:S01]  /*6180*/  SHFL.UP PT, R6, R158, 0x1, RZ ;  /* 0x042000009e067989 */ /* 0x000f6200000e00ff */
[C---:B------:R-:W-:Y:S01]  /*6190*/  FFMA.FTZ R206, R183.reuse, R156, -R161 ;  /* 0x0000009cb7ce7223 */ /* 0x040fe200000108a1 */
[-C--:B------:R-:W-:Y:S01]  /*61a0*/  FFMA.FTZ R163, R183, R166.reuse, R163 ;  /* 0x000000a6b7a37223 */ /* 0x080fe200000100a3 */
[----:B------:R-:W-:Y:S01]  /*61b0*/  FMUL.FTZ R166, R191, R166 ;  /* 0x000000a6bfa67220 */ /* 0x000fe20000410000 */
[-C--:B-1----:R-:W-:Y:S01]  /*61c0*/  FMUL.FTZ R161, R159, R164.reuse ;  /* 0x000000a49fa17220 */ /* 0x082fe20000410000 */
[C---:B------:R-:W-:Y:S01]  /*61d0*/  FMUL.FTZ R164, R158.reuse, R164 ;  /* 0x000000a49ea47220 */ /* 0x040fe20000410000 */
[----:B------:R-:W-:Y:S01]  /*61e0*/  FMUL.FTZ R208, R193, R206 ;  /* 0x000000cec1d07220 */ /* 0x000fe20000410000 */
[----:B------:R-:W-:Y:S01]  /*61f0*/  FFMA.FTZ R165, R183, R168, -R166 ;  /* 0x000000a8b7a57223 */ /* 0x000fe200000108a6 */
[-C--:B---3--:R-:W-:Y:S01]  /*6200*/  FFMA.FTZ R156, R158, R162.reuse, -R161 ;  /* 0x000000a29e9c7223 */ /* 0x088fe200000108a1 */
[----:B------:R-:W-:Y:S01]  /*6210*/  FFMA.FTZ R164, R159, R162, R164 ;  /* 0x000000a29fa47223 */ /* 0x000fe200000100a4 */
[----:B------:R-:W-:Y:S01]  /*6220*/  FADD.FTZ R162, R176, R163 ;  /* 0x000000a3b0a27221 */ /* 0x000fe20000010000 */
[----:B------:R-:W-:Y:S01]  /*6230*/  FADD.FTZ R166, R180, R165 ;  /* 0x000000a5b4a67221 */ /* 0x000fe20000010000 */
[----:B------:R-:W-:Y:S01]  /*6240*/  @P2 FADD.FTZ R157, R157, R156 ;  /* 0x0000009c9d9d2221 */ /* 0x000fe20000010000 */
[----:B------:R-:W-:Y:S01]  /*6250*/  @P2 FADD.FTZ R7, R7, R164 ;  /* 0x000000a407072221 */ /* 0x000fe20000010000 */
[----:B------:R-:W-:Y:S01]  /*6260*/  FFMA.FTZ R208, R187, R172, R208 ;  /* 0x000000acbbd07223 */ /* 0x000fe200000100d0 */
[C---:B------:R-:W-:Y:S01]  /*6270*/  FMUL.FTZ R161, R193.reuse, R166 ;  /* 0x000000a6c1a17220 */ /* 0x040fe20000410000 */
[C---:B------:R-:W-:Y:S01]  /*6280*/  FMUL.FTZ R172, R193.reuse, R172 ;  /* 0x000000acc1ac7220 */ /* 0x040fe20000410000 */
[----:B------:R-:W-:Y:S01]  /*6290*/  FMUL.FTZ R164, R193, R162 ;  /* 0x000000a2c1a47220 */ /* 0x000fe20000410000 */
[----:B------:R-:W1:Y:S01]  /*62a0*/  SHFL.UP PT, R163, R7, 0x2, RZ ;  /* 0x0440000007a37989 */ /* 0x000e6200000e00ff */
[C---:B----4-:R-:W-:Y:S01]  /*62b0*/  FMUL.FTZ R156, R158.reuse, R160 ;  /* 0x000000a09e9c7220 */ /* 0x050fe20000410000 */
[----:B------:R-:W-:Y:S01]  /*62c0*/  FFMA.FTZ R165, R187, R162, R161 ;  /* 0x000000a2bba57223 */ /* 0x000fe200000100a1 */
[----:B------:R-:W-:Y:S01]  /*62d0*/  FMUL.FTZ R161, R159, R160 ;  /* 0x000000a09fa17220 */ /* 0x000fe20000410000 */
[----:B------:R-:W3:Y:S01]  /*62e0*/  SHFL.UP PT, R162, R157, 0x2, RZ ;  /* 0x044000009da27989 */ /* 0x000ee200000e00ff */
[----:B------:R-:W-:Y:S01]  /*62f0*/  FFMA.FTZ R172, R187, R206, -R172 ;  /* 0x000000cebbac7223 */ /* 0x000fe200000108ac */
[----:B-----5:R-:W-:Y:S01]  /*6300*/  @P2 FFMA.FTZ R159, R159, R6, R156 ;  /* 0x000000069f9f2223 */ /* 0x020fe2000001009c */
[----:B------:R-:W-:Y:S01]  /*6310*/  FFMA.FTZ R164, R187, R166, -R164 ;  /* 0x000000a6bba47223 */ /* 0x000fe200000108a4 */
[----:B------:R-:W-:Y:S01]  /*6320*/  @P2 FFMA.FTZ R158, R158, R6, -R161 ;  /* 0x000000069e9e2223 */ /* 0x000fe200000108a1 */
[----:B------:R-:W-:Y:S01]  /*6330*/  FMUL.FTZ R160, R185, R172 ;  /* 0x000000acb9a07220 */ /* 0x000fe20000410000 */
[----:B------:R-:W-:Y:S01]  /*6340*/  ISETP.GE.AND P2, PT, R23, 0x2, PT ;  /* 0x000000021700780c */ /* 0x000fe20003f46270 */
[----:B------:R-:W4:Y:S01]  /*6350*/  SHFL.UP PT, R156, R159, 0x2, RZ ;  /* 0x044000009f9c7989 */ /* 0x000f2200000e00ff */
[----:B------:R-:W-:Y:S01]  /*6360*/  FADD.FTZ R164, R205, R164 ;  /* 0x000000a4cda47221 */ /* 0x000fe20000010000 */
[----:B------:R-:W-:Y:S01]  /*6370*/  FFMA.FTZ R171, R181, R208, R160 ;  /* 0x000000d0b5ab7223 */ /* 0x000fe200000100a0 */
[----:B------:R-:W-:Y:S01]  /*6380*/  FADD.FTZ R160, R204, R165 ;  /* 0x000000a5cca07221 */ /* 0x000fe20000010000 */
[----:B------:R-:W5:Y:S01]  /*6390*/  SHFL.UP PT, R6, R158, 0x2, RZ ;  /* 0x044000009e067989 */ /* 0x000f6200000e00ff */
[C---:B------:R-:W-:Y:S01]  /*63a0*/  FMUL.FTZ R166, R185.reuse, R164 ;  /* 0x000000a4b9a67220 */ /* 0x040fe20000410000 */
[C---:B------:R-:W-:Y:S01]  /*63b0*/  FMUL.FTZ R208, R185.reuse, R208 ;  /* 0x000000d0b9d07220 */ /* 0x040fe20000410000 */
[-C--:B------:R-:W-:Y:S01]  /*63c0*/  FMUL.FTZ R161, R185, R160.reuse ;  /* 0x000000a0b9a17220 */ /* 0x080fe20000410000 */
[----:B------:R-:W-:Y:S01]  /*63d0*/  UISETP.GE.AND UP0, UPT, UR25, UR11, UPT ;  /* 0x0000000b1900728c */ /* 0x000fe2000bf06270 */
[C---:B------:R-:W-:Y:S01]  /*63e0*/  FFMA.FTZ R177, R181.reuse, R160, R166 ;  /* 0x000000a0b5b17223 */ /* 0x040fe200000100a6 */
[C---:B------:R-:W-:Y:S01]  /*63f0*/  FFMA.FTZ R165, R181.reuse, R172, -R208 ;  /* 0x000000acb5a57223 */ /* 0x040fe200000108d0 */
[----:B------:R-:W-:Y:S01]  /*6400*/  FFMA.FTZ R160, R181, R164, -R161 ;  /* 0x000000a4b5a07223 */ /* 0x000fe200000108a1 */
[----:B------:R-:W-:Y:S01]  /*6410*/  ULEA UR9, UR8, UR24, 0x4 ;  /* 0x0000001808097291 */ /* 0x000fe2000f8e20ff */
[-C--:B-1----:R-:W-:Y:S01]  /*6420*/  FMUL.FTZ R164, R158, R163.reuse ;  /* 0x000000a39ea47220 */ /* 0x082fe20000410000 */
[----:B------:R-:W-:Y:S01]  /*6430*/  FMUL.FTZ R161, R159, R163 ;  /* 0x000000a39fa17220 */ /* 0x000fe20000410000 */
[----:B------:R-:W-:Y:S01]  /*6440*/  FADD.FTZ R163, R203, R160 ;  /* 0x000000a0cba37221 */ /* 0x000fe20000010000 */
[----:B------:R-:W-:Y:S01]  /*6450*/  FADD.FTZ R177, R178, R177 ;  /* 0x000000b1b2b17221 */ /* 0x000fe20000010000 */
[-C--:B---3--:R-:W-:Y:S01]  /*6460*/  FFMA.FTZ R164, R159, R162.reuse, R164 ;  /* 0x000000a29fa47223 */ /* 0x088fe200000100a4 */
[----:B------:R-:W-:Y:S01]  /*6470*/  FFMA.FTZ R160, R158, R162, -R161 ;  /* 0x000000a29ea07223 */ /* 0x000fe200000108a1 */
[C---:B------:R-:W-:Y:S01]  /*6480*/  FMUL.FTZ R162, R196.reuse, R163 ;  /* 0x000000a3c4a27220 */ /* 0x040fe20000410000 */
[----:B------:R-:W-:Y:S01]  /*6490*/  FMUL.FTZ R179, R196, R165 ;  /* 0x000000a5c4b37220 */ /* 0x000fe20000410000 */
[----:B------:R-:W-:Y:S01]  /*64a0*/  @P2 FADD.FTZ R7, R7, R164 ;  /* 0x000000a407072221 */ /* 0x000fe20000010000 */
[----:B------:R-:W-:Y:S01]  /*64b0*/  @P2 FADD.FTZ R157, R157, R160 ;  /* 0x000000a09d9d2221 */ /* 0x000fe20000010000 */
[-C--:B------:R-:W-:Y:S01]  /*64c0*/  FFMA.FTZ R164, R194, R177.reuse, R162 ;  /* 0x000000b1c2a47223 */ /* 0x080fe200000100a2 */
[-C--:B----4-:R-:W-:Y:S01]  /*64d0*/  FMUL.FTZ R160, R158, R156.reuse ;  /* 0x0000009c9ea07220 */ /* 0x090fe20000410000 */
[C---:B------:R-:W-:Y:S01]  /*64e0*/  FMUL.FTZ R161, R159.reuse, R156 ;  /* 0x0000009c9fa17220 */ /* 0x040fe20000410000 */
[----:B------:R-:W1:Y:S01]  /*64f0*/  SHFL.UP PT, R162, R7, 0x4, RZ ;  /* 0x0480000007a27989 */ /* 0x000e6200000e00ff */
[----:B------:R-:W-:Y:S01]  /*6500*/  FMUL.FTZ R177, R196, R177 ;  /* 0x000000b1c4b17220 */ /* 0x000fe20000410000 */
[-C--:B-----5:R-:W-:Y:S01]  /*6510*/  @P2 FFMA.FTZ R159, R159, R6.reuse, R160 ;  /* 0x000000069f9f2223 */ /* 0x0a0fe200000100a0 */
[-C--:B------:R-:W-:Y:S01]  /*6520*/  FFMA.FTZ R179, R194, R171.reuse, R179 ;  /* 0x000000abc2b37223 */ /* 0x080fe200000100b3 */
[----:B------:R-:W3:Y:S01]  /*6530*/  SHFL.UP PT, R160, R157, 0x4, RZ ;  /* 0x048000009da07989 */ /* 0x000ee200000e00ff */
[----:B------:R-:W-:Y:S01]  /*6540*/  FMUL.FTZ R171, R196, R171 ;  /* 0x000000abc4ab7220 */ /* 0x000fe20000410000 */
[----:B------:R-:W-:Y:S01]  /*6550*/  FFMA.FTZ R177, R194, R163, -R177 ;  /* 0x000000a3c2b17223 */ /* 0x000fe200000108b1 */
[----:B------:R-:W-:Y:S01]  /*6560*/  @P2 FFMA.FTZ R158, R158, R6, -R161 ;  /* 0x000000069e9e2223 */ /* 0x000fe200000108a1 */
[----:B------:R-:W-:Y:S01]  /*6570*/  FMUL.FTZ R161, R189, R179 ;  /* 0x000000b3bda17220 */ /* 0x000fe20000410000 */
[----:B------:R-:W-:Y:S01]  /*6580*/  FFMA.FTZ R171, R194, R165, -R171 ;  /* 0x000000a5c2ab7223 */ /* 0x000fe200000108ab */
[----:B------:R-:W4:Y:S01]  /*6590*/  SHFL.UP PT, R156, R159, 0x4, RZ ;  /* 0x048000009f9c7989 */ /* 0x000f2200000e00ff */
[----:B------:R-:W-:Y:S01]  /*65a0*/  FADD.FTZ R177, R202, R177 ;  /* 0x000000b1cab17221 */ /* 0x000fe20000010000 */
[----:B------:R-:W-:Y:S01]  /*65b0*/  FADD.FTZ R164, R201, R164 ;  /* 0x000000a4c9a47221 */ /* 0x000fe20000010000 */
[CC--:B------:R-:W-:Y:S01]  /*65c0*/  FMUL.FTZ R166, R189.reuse, R171.reuse ;  /* 0x000000abbda67220 */ /* 0x0c0fe20000410000 */
[C---:B------:R-:W-:Y:S01]  /*65d0*/  FFMA.FTZ R161, R182.reuse, R171, -R161 ;  /* 0x000000abb6a17223 */ /* 0x040fe200000108a1 */
[----:B------:R-:W5:Y:S01]  /*65e0*/  SHFL.UP PT, R6, R158, 0x4, RZ ;  /* 0x048000009e067989 */ /* 0x000f6200000e00ff */
[C---:B------:R-:W-:Y:S01]  /*65f0*/  FMUL.FTZ R163, R189.reuse, R177 ;  /* 0x000000b1bda37220 */ /* 0x040fe20000410000 */
[----:B------:R-:W-:Y:S01]  /*6600*/  FFMA.FTZ R179, R182, R179, R166 ;  /* 0x000000b3b6b37223 */ /* 0x000fe200000100a6 */
[----:B------:R-:W-:Y:S01]  /*6610*/  FMUL.FTZ R171, R192, R161 ;  /* 0x000000a1c0ab7220 */ /* 0x000fe20000410000 */
[-C--:B------:R-:W-:Y:S01]  /*6620*/  FMUL.FTZ R168, R189, R164.reuse ;  /* 0x000000a4bda87220 */ /* 0x080fe20000410000 */
[----:B------:R-:W-:Y:S01]  /*6630*/  FFMA.FTZ R164, R182, R164, R163 ;  /* 0x000000a4b6a47223 */ /* 0x000fe200000100a3 */
[----:B------:R-:W-:Y:S01]  /*6640*/  ISETP.GE.AND P2, PT, R23, 0x4, PT ;  /* 0x000000041700780c */ /* 0x000fe20003f46270 */
[-C--:B------:R-:W-:Y:S01]  /*6650*/  FFMA.FTZ R171, R190, R179.reuse, R171 ;  /* 0x000000b3beab7223 */ /* 0x080fe200000100ab */
[----:B------:R-:W-:Y:S01]  /*6660*/  FMUL.FTZ R179, R192, R179 ;  /* 0x000000b3c0b37220 */ /* 0x000fe20000410000 */
[----:B------:R-:W-:Y:S01]  /*6670*/  FFMA.FTZ R168, R182, R177, -R168 ;  /* 0x000000b1b6a87223 */ /* 0x000fe200000108a8 */
[----:B------:R-:W-:Y:S01]  /*6680*/  FADD.FTZ R163, R197, R164 ;  /* 0x000000a4c5a37221 */ /* 0x000fe20000010000 */
[-C--:B-1----:R-:W-:Y:S01]  /*6690*/  FMUL.FTZ R164, R158, R162.reuse ;  /* 0x000000a29ea47220 */ /* 0x082fe20000410000 */
[----:B------:R-:W-:Y:S01]  /*66a0*/  FFMA.FTZ R179, R190, R161, -R179 ;  /* 0x000000a1beb37223 */ /* 0x000fe200000108b3 */
[----:B------:R-:W-:Y:S01]  /*66b0*/  FADD.FTZ R165, R199, R168 ;  /* 0x000000a8c7a57221 */ /* 0x000fe20000010000 */
[C---:B------:R-:W-:Y:S01]  /*66c0*/  FMUL.FTZ R161, R159.reuse, R162 ;  /* 0x000000a29fa17220 */ /* 0x040fe20000410000 */
[-C--:B---3--:R-:W-:Y:S01]  /*66d0*/  FFMA.FTZ R164, R159, R160.reuse, R164 ;  /* 0x000000a09fa47223 */ /* 0x088fe200000100a4 */
[----:B------:R-:W-:Y:S01]  /*66e0*/  BSSY.RECONVERGENT B0, `(.L_x_14038) ;  /* 0x0000097000007945 */ /* 0x000fe20003800200 */
[----:B------:R-:W-:Y:S01]  /*66f0*/  FMUL.FTZ R166, R192, R165 ;  /* 0x000000a5c0a67220 */ /* 0x000fe20000410000 */
[C---:B------:R-:W-:Y:S01]  /*6700*/  FFMA.FTZ R162, R158.reuse, R160, -R161 ;  /* 0x000000a09ea27223 */ /* 0x040fe200000108a1 */
[----:B------:R-:W-:Y:S01]  /*6710*/  @P2 FADD.FTZ R7, R7, R164 ;  /* 0x000000a407072221 */ /* 0x000fe20000010000 */
[-C--:B----4-:R-:W-:Y:S01]  /*6720*/  FMUL.FTZ R160, R158, R156.reuse ;  /* 0x0000009c9ea07220 */ /* 0x090fe20000410000 */
[-C--:B------:R-:W-:Y:S01]  /*6730*/  FFMA.FTZ R166, R190, R163.reuse, R166 ;  /* 0x000000a3bea67223 */ /* 0x080fe200000100a6 */
[----:B------:R-:W-:Y:S01]  /*6740*/  FMUL.FTZ R163, R192, R163 ;  /* 0x000000a3c0a37220 */ /* 0x000fe20000410000 */
[----:B------:R-:W-:Y:S01]  /*6750*/  @P2 FADD.FTZ R157, R157, R162 ;  /* 0x000000a29d9d2221 */ /* 0x000fe20000010000 */
[C---:B------:R-:W-:Y:S01]  /*6760*/  FMUL.FTZ R161, R159.reuse, R156 ;  /* 0x0000009c9fa17220 */ /* 0x040fe20000410000 */
[----:B------:R-:W1:Y:S01]  /*6770*/  SHFL.UP PT, R162, R7, 0x8, RZ ;  /* 0x0500000007a27989 */ /* 0x000e6200000e00ff */
[-C--:B-----5:R-:W-:Y:S01]  /*6780*/  @P2 FFMA.FTZ R159, R159, R6.reuse, R160 ;  /* 0x000000069f9f2223 */ /* 0x0a0fe200000100a0 */
[----:B------:R-:W-:Y:S01]  /*6790*/  FFMA.FTZ R163, R190, R165, -R163 ;  /* 0x000000a5bea37223 */ /* 0x000fe200000108a3 */
[----:B------:R-:W-:Y:S01]  /*67a0*/  @P2 FFMA.FTZ R158, R158, R6, -R161 ;  /* 0x000000069e9e2223 */ /* 0x000fe200000108a1 */
[----:B------:R-:W3:Y:S01]  /*67b0*/  SHFL.UP PT, R160, R157, 0x8, RZ ;  /* 0x050000009da07989 */ /* 0x000ee200000e00ff */
[----:B------:R-:W-:Y:S01]  /*67c0*/  FADD.FTZ R166, R195, R166 ;  /* 0x000000a6c3a67221 */ /* 0x000fe20000010000 */
[----:B------:R-:W-:Y:S01]  /*67d0*/  FADD.FTZ R163, R188, R163 ;  /* 0x000000a3bca37221 */ /* 0x000fe20000010000 */
[C---:B------:R-:W-:Y:S01]  /*67e0*/  FMUL.FTZ R164, R141.reuse, R171 ;  /* 0x000000ab8da47220 */ /* 0x040fe20000410000 */
[----:B------:R-:W4:Y:S01]  /*67f0*/  SHFL.UP PT, R156, R159, 0x8, RZ ;  /* 0x050000009f9c7989 */ /* 0x000f2200000e00ff */
[C---:B------:R-:W-:Y:S01]  /*6800*/  FMUL.FTZ R161, R141.reuse, R179 ;  /* 0x000000b38da17220 */ /* 0x040fe20000410000 */
[C---:B------:R-:W-:Y:S01]  /*6810*/  FMUL.FTZ R165, R141.reuse, R163 ;  /* 0x000000a38da57220 */ /* 0x040fe20000410000 */
[-C--:B------:R-:W-:Y:S01]  /*6820*/  FMUL.FTZ R168, R141, R166.reuse ;  /* 0x000000a68da87220 */ /* 0x080fe20000410000 */
[----:B------:R-:W5:Y:S01]  /*6830*/  SHFL.UP PT, R6, R158, 0x8, RZ ;  /* 0x050000009e067989 */ /* 0x000f6200000e00ff */
[C---:B------:R-:W-:Y:S01]  /*6840*/  FFMA.FTZ R164, R154.reuse, R179, -R164 ;  /* 0x000000b39aa47223 */ /* 0x040fe200000108a4 */
[C---:B------:R-:W-:Y:S01]  /*6850*/  FFMA.FTZ R161, R154.reuse, R171, R161 ;  /* 0x000000ab9aa17223 */ /* 0x040fe200000100a1 */
[C---:B------:R-:W-:Y:S01]  /*6860*/  FFMA.FTZ R166, R154.reuse, R166, R165 ;  /* 0x000000a69aa67223 */ /* 0x040fe200000100a5 */
[----:B------:R-:W-:Y:S01]  /*6870*/  FFMA.FTZ R168, R154, R163, -R168 ;  /* 0x000000a39aa87223 */ /* 0x000fe200000108a8 */
[----:B------:R-:W-:Y:S01]  /*6880*/  FMUL.FTZ R163, R135, R164 ;  /* 0x000000a487a37220 */ /* 0x000fe20000410000 */
[----:B------:R-:W-:Y:S01]  /*6890*/  ISETP.GE.AND P2, PT, R23, 0x8, PT ;  /* 0x000000081700780c */ /* 0x000fe20003f46270 */
[----:B------:R-:W-:Y:S01]  /*68a0*/  FADD.FTZ R166, R131, R166 ;  /* 0x000000a683a67221 */ /* 0x000fe20000010000 */
[-C--:B------:R-:W-:Y:S01]  /*68b0*/  FMUL.FTZ R165, R135, R161.reuse ;  /* 0x000000a187a57220 */ /* 0x080fe20000410000 */
[----:B------:R-:W-:Y:S01]  /*68c0*/  FADD.FTZ R168, R153, R168 ;  /* 0x000000a899a87221 */ /* 0x000fe20000010000 */
[C---:B------:R-:W-:Y:S01]  /*68d0*/  FFMA.FTZ R172, R140.reuse, R161, R163 ;  /* 0x000000a18cac7223 */ /* 0x040fe200000100a3 */
[C---:B------:R-:W-:Y:S01]  /*68e0*/  FMUL.FTZ R163, R135.reuse, R166 ;  /* 0x000000a687a37220 */ /* 0x040fe20000410000 */
[----:B------:R-:W-:Y:S01]  /*68f0*/  FFMA.FTZ R206, R140, R164, -R165 ;  /* 0x000000a48cce7223 */ /* 0x000fe200000108a5 */
[----:B-1----:R-:W-:Y:S01]  /*6900*/  FMUL.FTZ R164, R158, R162 ;  /* 0x000000a29ea47220 */ /* 0x002fe20000410000 */
[-C--:B------:R-:W-:Y:S01]  /*6910*/  FMUL.FTZ R161, R135, R168.reuse ;  /* 0x000000a887a17220 */ /* 0x080fe20000410000 */
[C---:B------:R-:W-:Y:S01]  /*6920*/  FFMA.FTZ R171, R140.reuse, R168, -R163 ;  /* 0x000000a88cab7223 */ /* 0x040fe200000108a3 */
[C---:B------:R-:W-:Y:S01]  /*6930*/  FMUL.FTZ R163, R159.reuse, R162 ;  /* 0x000000a29fa37220 */ /* 0x040fe20000410000 */
[----:B---3--:R-:W-:Y:S01]  /*6940*/  FFMA.FTZ R164, R159, R160, R164 ;  /* 0x000000a09fa47223 */ /* 0x008fe200000100a4 */
[----:B------:R-:W-:Y:S01]  /*6950*/  FFMA.FTZ R165, R140, R166, R161 ;  /* 0x000000a68ca57223 */ /* 0x000fe200000100a1 */
[----:B------:R-:W-:Y:S01]  /*6960*/  FMUL.FTZ R166, R129, R206 ;  /* 0x000000ce81a67220 */ /* 0x000fe20000410000 */
[CC--:B----4-:R-:W-:Y:S01]  /*6970*/  FMUL.FTZ R162, R158.reuse, R156.reuse ;  /* 0x0000009c9ea27220 */ /* 0x0d0fe20000410000 */
[----:B------:R-:W-:Y:S01]  /*6980*/  FMUL.FTZ R161, R159, R156 ;  /* 0x0000009c9fa17220 */ /* 0x000fe20000410000 */
[C---:B------:R-:W-:Y:S01]  /*6990*/  FFMA.FTZ R160, R158.reuse, R160, -R163 ;  /* 0x000000a09ea07223 */ /* 0x040fe200000108a3 */
[----:B------:R-:W-:Y:S01]  /*69a0*/  @P2 FADD.FTZ R7, R7, R164 ;  /* 0x000000a407072221 */ /* 0x000fe20000010000 */
[-C--:B-----5:R-:W-:Y:S01]  /*69b0*/  @P2 FFMA.FTZ R159, R159, R6.reuse, R162 ;  /* 0x000000069f9f2223 */ /* 0x0a0fe200000100a2 */
[----:B------:R-:W-:Y:S01]  /*69c0*/  @P2 FFMA.FTZ R158, R158, R6, -R161 ;  /* 0x000000069e9e2223 */ /* 0x000fe200000108a1 */
[----:B------:R-:W-:Y:S01]  /*69d0*/  @P2 FADD.FTZ R157, R157, R160 ;  /* 0x000000a09d9d2221 */ /* 0x000fe20000010000 */
[----:B------:R-:W-:Y:S01]  /*69e0*/  FADD.FTZ R162, R128, R165 ;  /* 0x000000a580a27221 */ /* 0x000fe20000010000 */
[----:B------:R-:W1:Y:S01]  /*69f0*/  SHFL.UP PT, R161, R7, 0x10, RZ ;  /* 0x0600000007a17989 */ /* 0x000e6200000e00ff */
[----:B------:R-:W-:Y:S01]  /*6a00*/  FADD.FTZ R164, R152, R171 ;  /* 0x000000ab98a47221 */ /* 0x000fe20000010000 */
[C---:B------:R-:W-:Y:S01]  /*6a10*/  FMUL.FTZ R163, R129.reuse, R172 ;  /* 0x000000ac81a37220 */ /* 0x040fe20000410000 */
[C---:B------:R-:W-:Y:S01]  /*6a20*/  FMUL.FTZ R171, R129.reuse, R162 ;  /* 0x000000a281ab7220 */ /* 0x040fe20000410000 */
[----:B------:R-:W3:Y:S01]  /*6a30*/  SHFL.UP PT, R156, R159, 0x10, RZ ;  /* 0x060000009f9c7989 */ /* 0x000ee200000e00ff */
[----:B------:R-:W-:Y:S01]  /*6a40*/  FMUL.FTZ R165, R129, R164 ;  /* 0x000000a481a57220 */ /* 0x000fe20000410000 */
[C---:B------:R-:W-:Y:S01]  /*6a50*/  FFMA.FTZ R166, R139.reuse, R172, R166 ;  /* 0x000000ac8ba67223 */ /* 0x040fe200000100a6 */
[C---:B------:R-:W-:Y:S01]  /*6a60*/  FFMA.FTZ R164, R139.reuse, R164, -R171 ;  /* 0x000000a48ba47223 */ /* 0x040fe200000108ab */
[----:B------:R-:W4:Y:S01]  /*6a70*/  SHFL.UP PT, R160, R157, 0x10, RZ ;  /* 0x060000009da07989 */ /* 0x000f2200000e00ff */
[----:B------:R-:W-:Y:S01]  /*6a80*/  FFMA.FTZ R165, R139, R162, R165 ;  /* 0x000000a28ba57223 */ /* 0x000fe200000100a5 */
[----:B------:R-:W-:Y:S01]  /*6a90*/  ISETP.GE.AND P2, PT, R23, 0x10, PT ;  /* 0x000000101700780c */ /* 0x000fe20003f46270 */
[----:B------:R-:W-:Y:S01]  /*6aa0*/  FADD.FTZ R164, R151, R164 ;  /* 0x000000a497a47221 */ /* 0x000fe20000010000 */
[----:B------:R-:W5:Y:S01]  /*6ab0*/  SHFL.UP PT, R6, R158, 0x10, RZ ;  /* 0x060000009e067989 */ /* 0x000f6200000e00ff */
[----:B------:R-:W-:Y:S01]  /*6ac0*/  FFMA.FTZ R163, R139, R206, -R163 ;  /* 0x000000ce8ba37223 */ /* 0x000fe200000108a3 */
[C---:B------:R-:W-:Y:S01]  /*6ad0*/  FMUL.FTZ R162, R137.reuse, R166 ;  /* 0x000000a689a27220 */ /* 0x040fe20000410000 */
[----:B------:R-:W-:Y:S01]  /*6ae0*/  FADD.FTZ R165, R150, R165 ;  /* 0x000000a596a57221 */ /* 0x000fe20000010000 */
[C---:B------:R-:W-:Y:S01]  /*6af0*/  FMUL.FTZ R172, R137.reuse, R164 ;  /* 0x000000a489ac7220 */ /* 0x040fe20000410000 */
[CC--:B------:R-:W-:Y:S01]  /*6b00*/  FMUL.FTZ R171, R137.reuse, R163.reuse ;  /* 0x000000a389ab7220 */ /* 0x0c0fe20000410000 */
[C---:B------:R-:W-:Y:S01]  /*6b10*/  FFMA.FTZ R168, R138.reuse, R163, -R162 ;  /* 0x000000a38aa87223 */ /* 0x040fe200000108a2 */
[-C--:B------:R-:W-:Y:S01]  /*6b20*/  FMUL.FTZ R177, R137, R165.reuse ;  /* 0x000000a589b17220 */ /* 0x080fe20000410000 */
[C---:B------:R-:W-:Y:S01]  /*6b30*/  FFMA.FTZ R172, R138.reuse, R165, R172 ;  /* 0x000000a58aac7223 */ /* 0x040fe200000100ac */
[----:B------:R-:W-:-:S02]  /*6b40*/  FFMA.FTZ R166, R138, R166, R171 ;  /* 0x000000a68aa67223 */ /* 0x000fc400000100ab */
[----:B------:R-:W-:Y:S01]  /*6b50*/  FFMA.FTZ R177, R138, R164, -R177 ;  /* 0x000000a48ab17223 */ /* 0x000fe200000108b1 */
[CC--:B-1----:R-:W-:Y:S01]  /*6b60*/  FMUL.FTZ R162, R158.reuse, R161.reuse ;  /* 0x000000a19ea27220 */ /* 0x0c2fe20000410000 */
[----:B------:R-:W-:Y:S01]  /*6b70*/  FMUL.FTZ R165, R159, R161 ;  /* 0x000000a19fa57220 */ /* 0x000fe20000410000 */
[----:B------:R-:W-:Y:S01]  /*6b80*/  FADD.FTZ R172, R149, R172 ;  /* 0x000000ac95ac7221 */ /* 0x000fe20000010000 */
[CC--:B---3--:R-:W-:Y:S01]  /*6b90*/  FMUL.FTZ R163, R158.reuse, R156.reuse ;  /* 0x0000009c9ea37220 */ /* 0x0c8fe20000410000 */
[C---:B------:R-:W-:Y:S01]  /*6ba0*/  FMUL.FTZ R161, R159.reuse, R156 ;  /* 0x0000009c9fa17220 */ /* 0x040fe20000410000 */
[CC--:B----4-:R-:W-:Y:S01]  /*6bb0*/  FFMA.FTZ R162, R159.reuse, R160.reuse, R162 ;  /* 0x000000a09fa27223 */ /* 0x0d0fe200000100a2 */
[C---:B------:R-:W-:Y:S01]  /*6bc0*/  FFMA.FTZ R160, R158.reuse, R160, -R165 ;  /* 0x000000a09ea07223 */ /* 0x040fe200000108a5 */
[----:B--2---:R-:W-:Y:S01]  /*6bd0*/  SHFL.IDX PT, R3, R3, RZ, 0x1f ;  /* 0x00001fff03037589 */ /* 0x004fe200000e0000 */
[-C--:B-----5:R-:W-:Y:S01]  /*6be0*/  @P2 FFMA.FTZ R159, R159, R6.reuse, R163 ;  /* 0x000000069f9f2223 */ /* 0x0a0fe200000100a3 */
[----:B------:R-:W-:Y:S01]  /*6bf0*/  @P2 FFMA.FTZ R158, R158, R6, -R161 ;  /* 0x000000069e9e2223 */ /* 0x000fe200000108a1 */
[C---:B------:R-:W-:Y:S01]  /*6c00*/  FMUL.FTZ R6, R133.reuse, R168 ;  /* 0x000000a885067220 */ /* 0x040fe20000410000 */
[----:B------:R-:W-:Y:S01]  /*6c10*/  SHFL.IDX PT, R2, R2, RZ, 0x1f ;  /* 0x00001fff02027589 */ /* 0x000fe200000e0000 */
[----:B------:R-:W-:Y:S01]  /*6c20*/  FMUL.FTZ R163, R133, R172 ;  /* 0x000000ac85a37220 */ /* 0x000fe20000410000 */
[----:B------:R-:W-:Y:S01]  /*6c30*/  @P2 FADD.FTZ R7, R7, R162 ;  /* 0x000000a207072221 */ /* 0x000fe20000010000 */
[-C--:B------:R-:W-:Y:S01]  /*6c40*/  FFMA.FTZ R156, R147, R166.reuse, R6 ;  /* 0x000000a6939c7223 */ /* 0x080fe20000010006 */
[----:B------:R-:W-:Y:S01]  /*6c50*/  FADD.FTZ R6, R148, R177 ;  /* 0x000000b194067221 */ /* 0x000fe20000010000 */
[----:B------:R-:W1:Y:S01]  /*6c60*/  SHFL.UP PT, R159, R159, 0x1, RZ ;  /* 0x042000009f9f7989 */ /* 0x000e6200000e00ff */
[----:B------:R-:W-:Y:S01]  /*6c70*/  @P2 FADD.FTZ R157, R157, R160 ;  /* 0x000000a09d9d2221 */ /* 0x000fe20000010000 */
[C---:B------:R-:W-:Y:S01]  /*6c80*/  FMUL.FTZ R166, R133.reuse, R166 ;  /* 0x000000a685a67220 */ /* 0x040fe20000410000 */
[-C--:B------:R-:W-:Y:S01]  /*6c90*/  FMUL.FTZ R161, R133, R6.reuse ;  /* 0x0000000685a17220 */ /* 0x080fe20000410000 */
[----:B------:R-:W2:Y:S01]  /*6ca0*/  SHFL.UP PT, R158, R158, 0x1, RZ ;  /* 0x042000009e9e7989 */ /* 0x000ea200000e00ff */
[C---:B------:R-:W-:Y:S01]  /*6cb0*/  FFMA.FTZ R163, R147.reuse, R6, -R163 ;  /* 0x0000000693a37223 */ /* 0x040fe200000108a3 */
[C---:B------:R-:W-:Y:S01]  /*6cc0*/  FFMA.FTZ R166, R147.reuse, R168, -R166 ;  /* 0x000000a893a67223 */ /* 0x040fe200000108a6 */
[----:B------:R-:W-:Y:S01]  /*6cd0*/  FFMA.FTZ R161, R147, R172, R161 ;  /* 0x000000ac93a17223 */ /* 0x000fe200000100a1 */
[----:B------:R-:W3:Y:S01]  /*6ce0*/  SHFL.UP PT, R7, R7, 0x1, RZ ;  /* 0x0420000007077989 */ /* 0x000ee200000e00ff */
[----:B------:R-:W-:Y:S01]  /*6cf0*/  FADD.FTZ R160, R130, R163 ;  /* 0x000000a382a07221 */ /* 0x000fe20000010000 */
[C---:B------:R-:W-:Y:S01]  /*6d00*/  FMUL.FTZ R162, R123.reuse, R166 ;  /* 0x000000a67ba27220 */ /* 0x040fe20000410000 */
[----:B------:R-:W-:Y:S01]  /*6d10*/  FADD.FTZ R6, R122, R161 ;  /* 0x000000a17a067221 */ /* 0x000fe20000010000 */
[----:B------:R-:W4:Y:S01]  /*6d20*/  SHFL.UP PT, R157, R157, 0x1, RZ ;  /* 0x042000009d9d7989 */ /* 0x000f2200000e00ff */
[C---:B------:R-:W-:Y:S01]  /*6d30*/  FMUL.FTZ R171, R123.reuse, R160 ;  /* 0x000000a07bab7220 */ /* 0x040fe20000410000 */
[C---:B------:R-:W-:Y:S01]  /*6d40*/  FMUL.FTZ R165, R123.reuse, R156 ;  /* 0x0000009c7ba57220 */ /* 0x040fe20000410000 */
[----:B------:R-:W-:Y:S01]  /*6d50*/  FMUL.FTZ R177, R123, R6 ;  /* 0x000000067bb17220 */ /* 0x000fe20000410000 */
[C---:B------:R-:W-:Y:S01]  /*6d60*/  FFMA.FTZ R163, R145.reuse, R156, R162 ;  /* 0x0000009c91a37223 */ /* 0x040fe200000100a2 */
[C---:B------:R-:W-:Y:S01]  /*6d70*/  FFMA.FTZ R171, R145.reuse, R6, R171 ;  /* 0x0000000691ab7223 */ /* 0x040fe200000100ab */
[C---:B------:R-:W-:Y:S01]  /*6d80*/  FFMA.FTZ R165, R145.reuse, R166, -R165 ;  /* 0x000000a691a57223 */ /* 0x040fe200000108a5 */
[----:B------:R-:W-:Y:S01]  /*6d90*/  FFMA.FTZ R177, R145, R160, -R177 ;  /* 0x000000a091b17223 */ /* 0x000fe200000108b1 */
[----:B------:R-:W-:Y:S01]  /*6da0*/  ISETP.NE.AND P2, PT, R184, 0x1f, PT ;  /* 0x0000001fb800780c */ /* 0x000fe20003f45270 */
[----:B------:R-:W-:Y:S01]  /*6db0*/  FADD.FTZ R171, R132, R171 ;  /* 0x000000ab84ab7221 */ /* 0x000fe20000010000 */
[----:B------:R-:W-:Y:S01]  /*6dc0*/  FMUL.FTZ R179, R136, R165 ;  /* 0x000000a588b37220 */ /* 0x000fe20000410000 */
[----:B------:R-:W-:Y:S01]  /*6dd0*/  FADD.FTZ R177, R142, R177 ;  /* 0x000000b18eb17221 */ /* 0x000fe20000010000 */
[----:B-1----:R-:W-:-:S02]  /*6de0*/  FMUL.FTZ R161, R159, R3 ;  /* 0x000000039fa17220 */ /* 0x002fc40000410000 */
[----:B------:R-:W-:Y:S01]  /*6df0*/  FFMA.FTZ R206, R146, R163, R179 ;  /* 0x000000a392ce7223 */ /* 0x000fe200000100b3 */
[----:B------:R-:W-:Y:S01]  /*6e00*/  FMUL.FTZ R156, R136, R177 ;  /* 0x000000b1889c7220 */ /* 0x000fe20000410000 */
[CC--:B--2---:R-:W-:Y:S01]  /*6e10*/  FFMA.FTZ R6, R158.reuse, R2.reuse, -R161 ;  /* 0x000000029e067223 */ /* 0x0c4fe200000108a1 */
[----:B------:R-:W-:Y:S01]  /*6e20*/  FMUL.FTZ R158, R158, R3 ;  /* 0x000000039e9e7220 */ /* 0x000fe20000410000 */
[----:B------:R-:W-:Y:S01]  /*6e30*/  FMUL.FTZ R163, R136, R163 ;  /* 0x000000a388a37220 */ /* 0x000fe20000410000 */
[-C--:B------:R-:W-:Y:S01]  /*6e40*/  FFMA.FTZ R209, R146, R171.reuse, R156 ;  /* 0x000000ab92d17223 */ /* 0x080fe2000001009c */
[----:B------:R-:W-:Y:S01]  /*6e50*/  FMUL.FTZ R171, R136, R171 ;  /* 0x000000ab88ab7220 */ /* 0x000fe20000410000 */
[----:B------:R-:W-:Y:S01]  /*6e60*/  FFMA.FTZ R158, R159, R2, R158 ;  /* 0x000000029f9e7223 */ /* 0x000fe2000001009e */
[----:B------:R-:W-:Y:S01]  /*6e70*/  FFMA.FTZ R207, R146, R165, -R163 ;  /* 0x000000a592cf7223 */ /* 0x000fe200000108a3 */
[----:B------:R-:W-:Y:S01]  /*6e80*/  FADD.FTZ R209, R144, R209 ;  /* 0x000000d190d17221 */ /* 0x000fe20000010000 */
[----:B------:R-:W-:Y:S01]  /*6e90*/  FFMA.FTZ R208, R146, R177, -R171 ;  /* 0x000000b192d07223 */ /* 0x000fe200000108ab */
[----:B---3--:R-:W-:Y:S01]  /*6ea0*/  @P1 FADD.FTZ R3, R7, R158 ;  /* 0x0000009e07031221 */ /* 0x008fe20000010000 */
[----:B----4-:R-:W-:Y:S01]  /*6eb0*/  @P1 FADD.FTZ R2, R157, R6 ;  /* 0x000000069d021221 */ /* 0x010fe20000010000 */
[----:B------:R-:W-:Y:S01]  /*6ec0*/  PLOP3.LUT P1, PT, PT, PT, UP0, 0x80, 0x8 ;  /* 0x000000000008781c */ /* 0x000fe20003f2f008 */
[----:B------:R-:W-:Y:S01]  /*6ed0*/  FADD.FTZ R208, R143, R208 ;  /* 0x000000d08fd07221 */ /* 0x000fe20000010000 */
[C---:B------:R-:W-:Y:S01]  /*6ee0*/  FMUL.FTZ R7, R5.reuse, R3 ;  /* 0x0000000305077220 */ /* 0x040fe20000410000 */
[----:B------:R-:W-:Y:S01]  /*6ef0*/  FMUL.FTZ R6, R5, R2 ;  /* 0x0000000205067220 */ /* 0x000fe20000410000 */
[----:B------:R1:W2:Y:S01]  /*6f00*/  SHFL.DOWN PT, R162, R206, 0x1, 0x1f ;  /* 0x08201f00cea27f89 */ /* 0x0002a200000e0000 */
[----:B------:R-:W-:-:S02]  /*6f10*/  HFMA2 R5, -RZ, RZ, 0, 0 ;  /* 0x00000000ff057431 */ /* 0x000fc400000001ff */
[C---:B------:R-:W-:Y:S01]  /*6f20*/  FFMA.FTZ R2, R4.reuse, R2, -R7 ;  /* 0x0000000204027223 */ /* 0x040fe20000010807 */
[----:B------:R-:W-:Y:S01]  /*6f30*/  FFMA.FTZ R3, R4, R3, R6 ;  /* 0x0000000304037223 */ /* 0x000fe20000010006 */
[----:B------:R1:W3:Y:S01]  /*6f40*/  SHFL.DOWN PT, R156, R207, 0x1, 0x1f ;  /* 0x08201f00cf9c7f89 */ /* 0x0002e200000e0000 */
[----:B------:R-:W-:Y:S02]  /*6f50*/  MOV R4, 0x3f800000 ;  /* 0x3f80000000047802 */ /* 0x000fe40000000f00 */
[----:B------:R-:W-:Y:S02]  /*6f60*/  CS2R R6, SRZ ;  /* 0x0000000000067805 */ /* 0x000fe4000001ff00 */
[----:B------:R-:W-:Y:S01]  /*6f70*/  ISETP.NE.OR P1, PT, R21, RZ, P1 ;  /* 0x000000ff1500720c */ /* 0x000fe20000f25670 */
[----:B------:R1:W4:Y:S04]  /*6f80*/  SHFL.DOWN PT, R161, R209, 0x1, 0x1f ;  /* 0x08201f00d1a17f89 */ /* 0x00032800000e0000 */
[----:B------:R1:W0:Y:S01]  /*6f90*/  SHFL.DOWN PT, R160, R208, 0x1, 0x1f ;  /* 0x08201f00d0a07f89 */ /* 0x00022200000e0000 */
[----:B------:R-:W-:Y:S07]  /*6fa0*/  @!P2 BRA `(.L_x_14039) ;  /* 0x000000000028a947 */ /* 0x000fee0003800000 */
        /* <DEDUP_REMOVED lines=10> */
.L_x_14039:
[----:B------:R-:W-:Y:S05]  /*7050*/  BSYNC.RECONVERGENT B0 ;  /* 0x0000000000007941 */ /* 0x000fea0003800200 */
.L_x_14038:
[----:B------:R-:W1:Y:S01]  /*7060*/  @!P1 LDS.128 R4, [UR9+0x1980] ;  /* 0x00198009ff049984 */ /* 0x000e620008000c00 */
[----:B------:R-:W-:Y:S01]  /*7070*/  ISETP.GT.U32.AND P2, PT, R184, 0x1d, PT ;  /* 0x0000001db800780c */ /* 0x000fe20003f44070 */
[----:B------:R-:W-:Y:S01]  /*7080*/  FADD.FTZ R3, RZ, R3 ;  /* 0x00000003ff037221 */ /* 0x000fe20000010000 */
[----:B----4-:R-:W-:Y:S01]  /*7090*/  FADD.FTZ R161, R91, R2 ;  /* 0x000000025ba17221 */ /* 0x010fe20000010000 */
[----:B--2---:R2:W4:Y:S01]  /*70a0*/  SHFL.DOWN PT, R162, R206, 0x2, 0x1f ;  /* 0x08401f00cea27f89 */ /* 0x00452200000e0000 */
        /* <DEDUP_REMOVED lines=9> */
[CC--:B0-----:R-:W-:Y:S01]  /*7140*/  FMUL.FTZ R163, R207.reuse, R160.reuse ;  /* 0x000000a0cfa37220 */ /* 0x0c1fe20000410000 */
[C---:B------:R-:W-:Y:S01]  /*7150*/  FMUL.FTZ R160, R206.reuse, R160 ;  /* 0x000000a0cea07220 */ /* 0x040fe20000410000 */
[CC--:B---3--:R-:W-:Y:S01]  /*7160*/  FMUL.FTZ R159, R207.reuse, R156.reuse ;  /* 0x0000009ccf9f7220 */ /* 0x0c8fe20000410000 */
[C---:B------:R-:W-:Y:S01]  /*7170*/  FMUL.FTZ R156, R206.reuse, R156 ;  /* 0x0000009cce9c7220 */ /* 0x040fe20000410000 */
[CC--:B-1----:R-:W-:Y:S01]  /*7180*/  FFMA.FTZ R158, R206.reuse, R164.reuse, -R163 ;  /* 0x000000a4ce9e7223 */ /* 0x0c2fe200000108a3 */
[C---:B------:R-:W-:Y:S01]  /*7190*/  FFMA.FTZ R163, R207.reuse, R164, R160 ;  /* 0x000000a4cfa37223 */ /* 0x040fe200000100a0 */
[-C--:B--2-4-:R-:W-:Y:S01]  /*71a0*/  FFMA.FTZ R206, R206, R162.reuse, -R159 ;  /* 0x000000a2cece7223 */ /* 0x094fe2000001089f */
[----:B------:R-:W-:Y:S01]  /*71b0*/  FFMA.FTZ R207, R207, R162, R156 ;  /* 0x000000a2cfcf7223 */ /* 0x000fe2000001009c */
[----:B------:R-:W-:Y:S01]  /*71c0*/  FADD.FTZ R209, R209, R158 ;  /* 0x0000009ed1d17221 */ /* 0x000fe20000010000 */
[----:B------:R-:W-:-:S07]  /*71d0*/  FADD.FTZ R208, R208, R163 ;  /* 0x000000a3d0d07221 */ /* 0x000fce0000010000 */
.L_x_14041:
[----:B------:R-:W-:Y:S05]  /*71e0*/  BSYNC.RECONVERGENT B0 ;  /* 0x0000000000007941 */ /* 0x000fea0003800200 */
.L_x_14040:
[----:B------:R-:W-:Y:S01]  /*71f0*/  ISETP.GT.U32.AND P1, PT, R184, 0x1b, PT ;  /* 0x0000001bb800780c */ /* 0x000fe20003f24070 */
[----:B------:R-:W-:Y:S01]  /*7200*/  FADD.FTZ R2, RZ, R2 ;  /* 0x00000002ff027221 */ /* 0x000fe20000010000 */
[----:B----4-:R-:W-:Y:S01]  /*7210*/  FADD.FTZ R162, R92, R157 ;  /* 0x0000009d5ca27221 */ /* 0x010fe20000010000 */
[----:B------:R4:W0:Y:S01]  /*7220*/  SHFL.DOWN PT, R168, R206, 0x4, 0x1f ;  /* 0x08801f00cea87f89 */ /* 0x00082200000e0000 */
[----:B------:R-:W-:Y:S01]  /*7230*/  BSSY.RECONVERGENT B0, `(.L_x_14042) ;  /* 0x0000013000007945 */ /* 0x000fe20003800200 */
[C---:B---3--:R-:W-:Y:S01]  /*7240*/  FMUL.FTZ R156, R123.reuse, R2 ;  /* 0x000000027b9c7220 */ /* 0x048fe20000410000 */
[-C--:B------:R-:W-:Y:S01]  /*7250*/  FMUL.FTZ R157, R123, R162.reuse ;  /* 0x000000a27b9d7220 */ /* 0x080fe20000410000 */
[----:B------:R4:W3:Y:S02]  /*7260*/  SHFL.DOWN PT, R158, R207, 0x4, 0x1f ;  /* 0x08801f00cf9e7f89 */ /* 0x0008e400000e0000 */
[C---:B-1----:R-:W-:Y:S01]  /*7270*/  FFMA.FTZ R164, R145.reuse, R162, -R156 ;  /* 0x000000a291a47223 */ /* 0x042fe2000001089c */
[----:B------:R-:W-:Y:S01]  /*7280*/  FFMA.FTZ R156, R145, R2, R157 ;  /* 0x00000002919c7223 */ /* 0x000fe2000001009d */
[----:B------:R4:W1:Y:S04]  /*7290*/  SHFL.DOWN PT, R163, R209, 0x4, 0x1f ;  /* 0x08801f00d1a37f89 */ /* 0x00086800000e0000 */
[----:B------:R4:W0:Y:S01]  /*72a0*/  SHFL.DOWN PT, R166, R208, 0x4, 0x1f ;  /* 0x08801f00d0a67f89 */ /* 0x00082200000e0000 */
        /* <DEDUP_REMOVED lines=11> */
.L_x_14043:
[----:B------:R-:W-:Y:S05]  /*7360*/  BSYNC.RECONVERGENT B0 ;  /* 0x0000000000007941 */ /* 0x000fea0003800200 */
.L_x_14042:
        /* <DEDUP_REMOVED lines=9> */
[C---:B-1----:R-:W-:Y:S01]  /*7400*/  FFMA.FTZ R163, R147.reuse, R164, -R158 ;  /* 0x000000a493a37223 */ /* 0x042fe2000001089e */
[----:B------:R-:W-:Y:S01]  /*7410*/  FFMA.FTZ R157, R147, R156, R157 ;  /* 0x0000009c939d7223 */ /* 0x000fe2000001009d */
[----:B------:R3:W1:Y:S04]  /*7420*/  SHFL.DOWN PT, R171, R209, 0x8, 0x1f ;  /* 0x09001f00d1ab7f89 */ /* 0x00066800000e0000 */
        /* <DEDUP_REMOVED lines=8> */
[-C--:B--2-4-:R-:W-:Y:S01]  /*74b0*/  FFMA.FTZ R206, R206, R168.reuse, -R159 ;  /* 0x000000a8cece7223 */ /* 0x094fe2000001089f */
[----:B---3--:R-:W-:Y:S01]  /*74c0*/  FFMA.FTZ R207, R207, R168, R158 ;  /* 0x000000a8cfcf7223 */ /* 0x008fe2000001009e */
[----:B------:R-:W-:Y:S01]  /*74d0*/  FADD.FTZ R209, R209, R160 ;  /* 0x000000a0d1d17221 */ /* 0x000fe20000010000 */
[----:B------:R-:W-:-:S07]  /*74e0*/  FADD.FTZ R208, R208, R165 ;  /* 0x000000a5d0d07221 */ /* 0x000fce0000010000 */
.L_x_14045:
[----:B------:R-:W-:Y:S05]  /*74f0*/  BSYNC.RECONVERGENT B0 ;  /* 0x0000000000007941 */ /* 0x000fea0003800200 */
.L_x_14044:
[----:B0-----:R0:W0:Y:S01]  /*7500*/  SHFL.DOWN PT, R168, R206, 0x10, 0x1f ;  /* 0x0a001f00cea87f89 */ /* 0x00102200000e0000 */
[----:B------:R-:W-:Y:S01]  /*7510*/  BSSY.RECONVERGENT B0, `(.L_x_14046) ;  /* 0x0000011000007945 */ /* 0x000fe20003800200 */
[----:B------:R-:W-:Y:S01]  /*7520*/  FADD.FTZ R163, R94, R163 ;  /* 0x000000a35ea37221 */ /* 0x000fe20000010000 */
[----:B------:R-:W-:Y:S01]  /*7530*/  FADD.FTZ R157, RZ, R157 ;  /* 0x0000009dff9d7221 */ /* 0x000fe20000010000 */
[----:B------:R0:W0:Y:S04]  /*7540*/  SHFL.DOWN PT, R158, R207, 0x10, 0x1f ;  /* 0x0a001f00cf9e7f89 */ /* 0x00002800000e0000 */
[----:B-1----:R1:W0:Y:S04]  /*7550*/  SHFL.DOWN PT, R171, R209, 0x10, 0x1f ;  /* 0x0a001f00d1ab7f89 */ /* 0x00222800000e0000 */
        /* <DEDUP_REMOVED lines=8> */
[-C--:B--2-4-:R-:W-:Y:S01]  /*75e0*/  FFMA.FTZ R206, R206, R168.reuse, -R159 ;  /* 0x000000a8cece7223 */ /* 0x094fe2000001089f */
[----:B---3--:R-:W-:Y:S01]  /*75f0*/  FFMA.FTZ R207, R207, R168, R158 ;  /* 0x000000a8cfcf7223 */ /* 0x008fe2000001009e */
[----:B-1----:R-:W-:Y:S01]  /*7600*/  FADD.FTZ R209, R209, R160 ;  /* 0x000000a0d1d17221 */ /* 0x002fe20000010000 */
[----:B------:R-:W-:-:S07]  /*7610*/  FADD.FTZ R208, R208, R165 ;  /* 0x000000a5d0d07221 */ /* 0x000fce0000010000 */
.L_x_14047:
[----:B------:R-:W-:Y:S05]  /*7620*/  BSYNC.RECONVERGENT B0 ;  /* 0x0000000000007941 */ /* 0x000fea0003800200 */
.L_x_14046:
[----:B------:R-:W-:Y:S01]  /*7630*/  SHFL.DOWN PT, R210, R207, 0x1, 0x1f ;  /* 0x08201f00cfd27f89 */ /* 0x000fe200000e0000 */
[C---:B------:R-:W-:Y:S01]  /*7640*/  FMUL.FTZ R159, R137.reuse, R157 ;  /* 0x0000009d899f7220 */ /* 0x040fe20000410000 */
[-C--:B0-----:R-:W-:Y:S01]  /*7650*/  FMUL.FTZ R158, R137, R163.reuse ;  /* 0x000000a3899e7220 */ /* 0x081fe20000410000 */
[----:B------:R-:W-:Y:S01]  /*7660*/  ISETP.NE.AND P1, PT, R21, 0x1f, PT ;  /* 0x0000001f1500780c */ /* 0x000fe20003f25270 */
[----:B------:R-:W0:Y:S01]  /*7670*/  SHFL.IDX PT, R177, R7, RZ, 0x1f ;  /* 0x00001fff07b17589 */ /* 0x000e2200000e0000 */
[C---:B------:R-:W-:Y:S01]  /*7680*/  FFMA.FTZ R166, R138.reuse, R163, -R159 ;  /* 0x000000a38aa67223 */ /* 0x040fe2000001089f */
[----:B------:R-:W-:Y:S01]  /*7690*/  FFMA.FTZ R158, R138, R157, R158 ;  /* 0x0000009d8a9e7223 */ /* 0x000fe2000001009e */
[----:B------:R-:W-:Y:S01]  /*76a0*/  ISETP.GT.AND P2, PT, R23, 0x1e, PT ;  /* 0x0000001e1700780c */ /* 0x000fe20003f44270 */
[----:B------:R-:W5:Y:S01]  /*76b0*/  SHFL.DOWN PT, R168, R206, 0x1, 0x1f ;  /* 0x08201f00cea87f89 */ /* 0x000f6200000e0000 */
[----:B------:R-:W-:Y:S01]  /*76c0*/  FADD.FTZ R166, R95, R166 ;  /* 0x000000a65fa67221 */ /* 0x000fe20000010000 */
[----:B------:R-:W-:Y:S01]  /*76d0*/  FADD.FTZ R158, RZ, R158 ;  /* 0x0000009eff9e7221 */ /* 0x000fe20000010000 */
[----:B------:R-:W-:Y:S01]  /*76e0*/  ISETP.GT.AND P3, PT, R23, 0xf, PT ;  /* 0x0000000f1700780c */ /* 0x000fe20003f64270 */
[----:B------:R-:W1:Y:S01]  /*76f0*/  SHFL.IDX PT, R172, R6, RZ, 0x1f ;  /* 0x00001fff06ac7589 */ /* 0x000e6200000e0000 */
[C---:B------:R-:W-:Y:S01]  /*7700*/  FMUL.FTZ R160, R129.reuse, R166 ;  /* 0x000000a681a07220 */ /* 0x040fe20000410000 */
        /* <DEDUP_REMOVED lines=8> */
[----:B--234-:R-:W2:Y:S01]  /*7790*/  SHFL.IDX PT, R207, R207, RZ, 0x1f ;  /* 0x00001fffcfcf7589 */ /* 0x01cea200000e0000 */
[C---:B------:R-:W-:Y:S01]  /*77a0*/  FMUL.FTZ R171, R135.reuse, R159 ;  /* 0x0000009f87ab7220 */ /* 0x040fe20000410000 */
[----:B------:R-:W-:Y:S01]  /*77b0*/  FMUL.FTZ R160, R135, R165 ;  /* 0x000000a587a07220 */ /* 0x000fe20000410000 */
[----:B0-----:R-:W-:Y:S01]  /*77c0*/  @P1 FMUL.FTZ R179, R210, R177 ;  /* 0x000000b1d2b31220 */ /* 0x001fe20000410000 */
[----:B------:R-:W0:Y:S02]  /*77d0*/  SHFL.IDX PT, R206, R206, RZ, 0x1f ;  /* 0x00001fffcece7589 */ /* 0x000e2400000e0000 */
[----:B------:R-:W-:Y:S01]  /*77e0*/  FFMA.FTZ R160, R140, R159, R160 ;  /* 0x0000009f8ca07223 */ /* 0x000fe200000100a0 */
[C---:B-----5:R-:W-:Y:S01]  /*77f0*/  @P1 FMUL.FTZ R211, R168.reuse, R177 ;  /* 0x000000b1a8d31220 */ /* 0x060fe20000410000 */
[----:B-1----:R-:W1:Y:S02]  /*7800*/  SHFL.IDX PT, R209, R209, RZ, 0x1f ;  /* 0x00001fffd1d17589 */ /* 0x002e6400000e0000 */
        /* <DEDUP_REMOVED lines=8> */
[CC--:B------:R-:W-:Y:S02]  /*7890*/  FMUL.FTZ R210, R172.reuse, R17.reuse ;  /* 0x00000011acd27220 */ /* 0x0c0fe40000410000 */
        /* <DEDUP_REMOVED lines=86> */
[----:B--2---:R-:W-:Y:S01]  /*7e00*/  FMUL.FTZ R193, R207, R7 ;  /* 0x00000007cfc17220 */ /* 0x004fe20000410000 */
[----:B------:R-:W-:Y:S01]  /*7e10*/  FMUL.FTZ R189, R200, R185 ;  /* 0x000000b9c8bd7220 */ /* 0x000fe20000410000 */
[C---:B------:R-:W-:Y:S01]  /*7e20*/  FFMA.FTZ R202, R182.reuse, R183, -R194 ;  /* 0x000000b7b6ca7223 */ /* 0x040fe200000108c2 */
[----:B------:R-:W-:Y:S01]  /*7e30*/  FFMA.FTZ R196, R182, R181, R191 ;  /* 0x000000b5b6c47223 */ /* 0x000fe200000100bf */
[-C--:B------:R-:W-:Y:S01]  /*7e40*/  FMUL.FTZ R200, R200, R187.reuse ;  /* 0x000000bbc8c87220 */ /* 0x080fe20000410000 */
[----:B------:R-:W-:Y:S01]  /*7e50*/  FFMA.FTZ R194, R198, R187, -R189 ;  /* 0x000000bbc6c27223 */ /* 0x000fe200000108bd */
[----:B------:R-:W-:Y:S01]  /*7e60*/  FADD.FTZ R189, R199, R202 ;  /* 0x000000cac7bd7221 */ /* 0x000fe20000010000 */
[----:B------:R-:W-:Y:S01]  /*7e70*/  FADD.FTZ R182, R197, R196 ;  /* 0x000000c4c5b67221 */ /* 0x000fe20000010000 */
[----:B0-----:R-:W-:Y:S01]  /*7e80*/  FFMA.FTZ R196, R206, R6, -R193 ;  /* 0x00000006cec47223 */ /* 0x001fe200000108c1 */
[C---:B------:R-:W-:Y:S01]  /*7e90*/  FMUL.FTZ R191, R207.reuse, R5 ;  /* 0x00000005cfbf7220 */ /* 0x040fe20000410000 */
[----:B------:R-:W-:Y:S01]  /*7ea0*/  FMUL.FTZ R193, R192, R189 ;  /* 0x000000bdc0c17220 */ /* 0x000fe20000410000 */
[----:B------:R-:W-:Y:S01]  /*7eb0*/  FFMA.FTZ R200, R198, R185, R200 ;  /* 0x000000b9c6c87223 */ /* 0x000fe200000100c8 */
[----:B------:R-:W-:Y:S01]  /*7ec0*/  FMUL.FTZ R202, R192, R182 ;  /* 0x000000b6c0ca7220 */ /* 0x000fe20000410000 */
[C---:B------:R-:W-:Y:S01]  /*7ed0*/  FMUL.FTZ R198, R207.reuse, R6 ;  /* 0x00000006cfc67220 */ /* 0x040fe20000410000 */
[----:B------:R-:W-:Y:S01]  /*7ee0*/  FFMA.FTZ R192, R190, R182, R193 ;  /* 0x000000b6bec07223 */ /* 0x000fe200000100c1 */
[-C--:B------:R-:W-:Y:S01]  /*7ef0*/  FMUL.FTZ R6, R207, R4.reuse ;  /* 0x00000004cf067220 */ /* 0x080fe20000410000 */
[----:B------:R-:W-:Y:S01]  /*7f00*/  FFMA.FTZ R4, R206, R4, -R191 ;  /* 0x00000004ce047223 */ /* 0x000fe200000108bf */
[----:B------:R-:W-:Y:S01]  /*7f10*/  FFMA.FTZ R191, R190, R189, -R202 ;  /* 0x000000bdbebf7223 */ /* 0x000fe200000108ca */
[----:B------:R-:W-:Y:S01]  /*7f20*/  FADD.FTZ R195, R195, R192 ;  /* 0x000000c0c3c37221 */ /* 0x000fe20000010000 */
[----:B------:R-:W-:Y:S01]  /*7f30*/  FADD.FTZ R190, RZ, R200 ;  /* 0x000000c8ffbe7221 */ /* 0x000fe20000010000 */
[----:B------:R-:W-:Y:S01]  /*7f40*/  FFMA.FTZ R7, R206, R7, R198 ;  /* 0x00000007ce077223 */ /* 0x000fe200000100c6 */
[----:B------:R-:W-:Y:S01]  /*7f50*/  FADD.FTZ R191, R188, R191 ;  /* 0x000000bfbcbf7221 */ /* 0x000fe20000010000 */
        /* <DEDUP_REMOVED lines=8> */
[----:B------:R-:W-:Y:S01]  /*7fe0*/  FADD.FTZ R153, R153, R194 ;  /* 0x000000c299997221 */ /* 0x000fe20000010000 */
[----:B------:R-:W-:Y:S01]  /*7ff0*/  FFMA.FTZ R193, R0, R161, RZ ;  /* 0x000000a100c17223 */ /* 0x000fe200000100ff */
[----:B------:R-:W-:Y:S01]  /*8000*/  FFMA.FTZ R5, R206, R5, R6 ;  /* 0x00000005ce057223 */ /* 0x000fe20000010006 */
[----:B------:R-:W-:Y:S01]  /*8010*/  FFMA.FTZ R134, R134, R190, R197 ;  /* 0x000000be86867223 */ /* 0x000fe200000100c5 */
[----:B-1----:R-:W-:Y:S01]  /*8020*/  FADD.FTZ R6, R209, R196 ;  /* 0x000000c4d1067221 */ /* 0x002fe20000010000 */
        /* <DEDUP_REMOVED lines=9> */
[----:B------:R-:W-:Y:S01]  /*80c0*/  FMUL.FTZ R135, R11, R204 ;  /* 0x000000cc0b877220 */ /* 0x000fe20000410000 */
[----:B------:R-:W-:Y:S01]  /*80d0*/  FADD.FTZ R161, -R91, R161 ;  /* 0x000000a15ba17221 */ /* 0x000fe20000010100 */
[----:B------:R-:W-:Y:S01]  /*80e0*/  FADD.FTZ R162, -R92, R162 ;  /* 0x000000a25ca27221 */ /* 0x000fe20000010100 */
[----:B------:R-:W-:Y:S01]  /*80f0*/  FADD.FTZ R128, R128, R141 ;  /* 0x0000008d80807221 */ /* 0x000fe20000010000 */
[----:B------:R-:W-:Y:S01]  /*8100*/  FFMA.FTZ R135, R10, R214, -R135 ;  /* 0x000000d60a877223 */ /* 0x000fe20000010887 */
[----:B------:R-:W-:Y:S01]  /*8110*/  FMUL.FTZ R141, R11, R210 ;  /* 0x000000d20b8d7220 */ /* 0x000fe20000410000 */
[----:B------:R-:W-:Y:S01]  /*8120*/  FMUL.FTZ R196, R175, R52 ;  /* 0x00000034afc47220 */ /* 0x000fe20000410000 */
[----:B------:R-:W-:-:S02]  /*8130*/  FADD.FTZ R155, R106, R155 ;  /* 0x0000009b6a9b7221 */ /* 0x000fc40000010000 */
[----:B------:R-:W-:Y:S01]  /*8140*/  FFMA.FTZ R141, R10, R176, R141 ;  /* 0x000000b00a8d7223 */ /* 0x000fe2000001008d */
[----:B------:R-:W-:Y:S01]  /*8150*/  FMUL.FTZ R198, R185, R196 ;  /* 0x000000c4b9c67220 */ /* 0x000fe20000410000 */
[C---:B0-----:R-:W-:Y:S01]  /*8160*/  FFMA.FTZ R7, R77.reuse, R164, R192 ;  /* 0x000000a44d077223 */ /* 0x041fe200000100c0 */
[----:B------:R-:W-:Y:S01]  /*8170*/  FFMA.FTZ R4, R77, -R156, R197 ;  /* 0x8000009c4d047223 */ /* 0x000fe200000100c5 */
[----:B------:R-:W-:Y:S01]  /*8180*/  FFMA.FTZ R5, R140, R153, -R154 ;  /* 0x000000998c057223 */ /* 0x000fe2000001089a */
[----:B------:R-:W-:Y:S01]  /*8190*/  FADD.FTZ R164, -R93, R164 ;  /* 0x000000a45da47221 */ /* 0x000fe20000010100 */
[C---:B------:R-:W-:Y:S01]  /*81a0*/  FFMA.FTZ R6, R78.reuse, R163, R7 ;  /* 0x000000a34e067223 */ /* 0x040fe20000010007 */
[----:B------:R-:W-:Y:S01]  /*81b0*/  FFMA.FTZ R7, R78, -R157, R4 ;  /* 0x8000009d4e077223 */ /* 0x000fe20000010004 */
[----:B------:R-:W-:Y:S01]  /*81c0*/  FADD.FTZ R152, R152, R5 ;  /* 0x0000000598987221 */ /* 0x000fe20000010000 */
[----:B------:R-:W-:Y:S01]  /*81d0*/  FMUL.FTZ R4, R129, R128 ;  /* 0x0000008081047220 */ /* 0x000fe20000410000 */
[C---:B------:R-:W-:Y:S01]  /*81e0*/  FFMA.FTZ R5, R79.reuse, R166, R6 ;  /* 0x000000a64f057223 */ /* 0x040fe20000010006 */
[----:B------:R-:W-:Y:S01]  /*81f0*/  FFMA.FTZ R6, R79, -R158, R7 ;  /* 0x8000009e4f067223 */ /* 0x000fe20000010007 */
[-C--:B------:R-:W-:Y:S01]  /*8200*/  FMUL.FTZ R129, R129, R152.reuse ;  /* 0x0000009881817220 */ /* 0x080fe20000410000 */
[C---:B------:R-:W-:Y:S01]  /*8210*/  FFMA.FTZ R4, R139.reuse, R152, -R4 ;  /* 0x000000988b047223 */ /* 0x040fe20000010804 */
[C---:B------:R-:W-:Y:S01]  /*8220*/  FFMA.FTZ R140, R80.reuse, R165, R5 ;  /* 0x000000a5508c7223 */ /* 0x040fe20000010005 */
[----:B------:R-:W-:Y:S01]  /*8230*/  FFMA.FTZ R5, R80, -R159, R6 ;  /* 0x8000009f50057223 */ /* 0x000fe20000010006 */
[----:B------:R-:W-:Y:S01]  /*8240*/  FFMA.FTZ R129, R139, R128, R129 ;  /* 0x000000808b817223 */ /* 0x000fe20000010081 */
        /* <DEDUP_REMOVED lines=14> */
[----:B------:R-:W-:Y:S01]  /*8330*/  FFMA.FTZ R7, R84, -R177, R140 ;  /* 0x800000b154077223 */ /* 0x000fe2000001008c */
[----:B------:R-:W-:Y:S01]  /*8340*/  FADD.FTZ R148, R148, R5 ;  /* 0x0000000594947221 */ /* 0x000fe20000010000 */
[----:B------:R-:W-:Y:S01]  /*8350*/  FMUL.FTZ R129, R11, R214 ;  /* 0x000000d60b817220 */ /* 0x000fe20000410000 */
[C---:B------:R-:W-:Y:S01]  /*8360*/  FFMA.FTZ R5, R85.reuse, R212, R4 ;  /* 0x000000d455057223 */ /* 0x040fe20000010004 */
[----:B------:R-:W-:Y:S01]  /*8370*/  FMUL.FTZ R214, R214, R48 ;  /* 0x00000030d6d67220 */ /* 0x000fe20000410000 */
[----:B------:R-:W-:Y:S01]  /*8380*/  FFMA.FTZ R7, R85, -R180, R7 ;  /* 0x800000b455077223 */ /* 0x000fe20000010007 */
[----:B------:R-:W-:Y:S01]  /*8390*/  FFMA.FTZ R4, R10, R204, R129 ;  /* 0x000000cc0a047223 */ /* 0x000fe20000010081 */
[----:B------:R-:W-:Y:S01]  /*83a0*/  FFMA.FTZ R154, R86, R205, R5 ;  /* 0x000000cd569a7223 */ /* 0x000fe20000010005 */
[----:B------:R-:W-:Y:S01]  /*83b0*/  FADD.FTZ R5, -R102, R205 ;  /* 0x000000cd66057221 */ /* 0x000fe20000010100 */
[----:B------:R-:W-:Y:S01]  /*83c0*/  FMUL.FTZ R129, R204, R48 ;  /* 0x00000030cc817220 */ /* 0x000fe20000410000 */
[----:B------:R-:W-:Y:S01]  /*83d0*/  FMUL.FTZ R6, R216, R214 ;  /* 0x000000d6d8067220 */ /* 0x000fe20000410000 */
[----:B------:R-:W-:Y:S01]  /*83e0*/  FFMA.FTZ R194, R86, -R216, R7 ;  /* 0x800000d856c27223 */ /* 0x000fe20000010007 */
[----:B------:R-:W-:Y:S01]  /*83f0*/  FMUL.FTZ R7, R5, R4 ;  /* 0x0000000405077220 */ /* 0x000fe20000410000 */
[----:B------:R-:W-:Y:S01]  /*8400*/  FMUL.FTZ R137, R203, R46 ;  /* 0x0000002ecb897220 */ /* 0x000fe20000410000 */
[-C--:B------:R-:W-:Y:S01]  /*8410*/  FFMA.FTZ R4, R5, R129.reuse, R6 ;  /* 0x0000008105047223 */ /* 0x080fe20000010006 */
[C---:B------:R-:W-:Y:S01]  /*8420*/  FMUL.FTZ R6, R133.reuse, R148 ;  /* 0x0000009485067220 */ /* 0x040fe20000410000 */
[----:B------:R-:W-:Y:S01]  /*8430*/  FMUL.FTZ R133, R133, R138 ;  /* 0x0000008a85857220 */ /* 0x000fe20000410000 */
[----:B------:R-:W-:Y:S01]  /*8440*/  FADD.FTZ R72, R129, R72 ;  /* 0x0000004881487221 */ /* 0x000fe20000010000 */
[----:B------:R-:W-:Y:S01]  /*8450*/  FMUL.FTZ R140, R216, R129 ;  /* 0x00000081d88c7220 */ /* 0x000fe20000410000 */
[----:B------:R-:W-:Y:S01]  /*8460*/  FADD.FTZ R212, -R101, R212 ;  /* 0x000000d465d47221 */ /* 0x000fe20000010100 */
[----:B------:R-:W-:Y:S01]  /*8470*/  FMUL.FTZ R129, R178, R46 ;  /* 0x0000002eb2817220 */ /* 0x000fe20000410000 */
[----:B------:R-:W-:Y:S01]  /*8480*/  FMUL.FTZ R139, R180, R137 ;  /* 0x00000089b48b7220 */ /* 0x000fe20000410000 */
[----:B------:R-:W-:Y:S01]  /*8490*/  FFMA.FTZ R216, R216, R135, R7 ;  /* 0x00000087d8d87223 */ /* 0x000fe20000010007 */
[C---:B------:R-:W-:Y:S01]  /*84a0*/  FFMA.FTZ R7, R147.reuse, R138, R6 ;  /* 0x0000008a93077223 */ /* 0x040fe20000010006 */
[----:B------:R-:W-:Y:S01]  /*84b0*/  FFMA.FTZ R133, R147, R148, -R133 ;  /* 0x0000009493857223 */ /* 0x000fe20000010885 */
[----:B------:R-:W-:Y:S01]  /*84c0*/  FADD.FTZ R107, R129, R107 ;  /* 0x0000006b816b7221 */ /* 0x000fe20000010000 */
[-C--:B------:R-:W-:Y:S01]  /*84d0*/  FFMA.FTZ R6, R212, R129.reuse, R139 ;  /* 0x00000081d4067223 */ /* 0x080fe2000001008b */
[----:B------:R-:W-:Y:S01]  /*84e0*/  FMUL.FTZ R129, R180, R129 ;  /* 0x00000081b4817220 */ /* 0x000fe20000410000 */
[----:B------:R-:W-:Y:S01]  /*84f0*/  FADD.FTZ R130, R130, R133 ;  /* 0x0000008582827221 */ /* 0x000fe20000010000 */
[----:B------:R-:W-:Y:S01]  /*8500*/  FADD.FTZ R122, R122, R7 ;  /* 0x000000077a7a7221 */ /* 0x000fe20000010000 */
[----:B------:R-:W-:Y:S01]  /*8510*/  FMUL.FTZ R147, R210, R50 ;  /* 0x00000032d2937220 */ /* 0x000fe20000410000 */
[----:B------:R-:W-:Y:S01]  /*8520*/  FFMA.FTZ R5, R5, R214, -R140 ;  /* 0x000000d605057223 */ /* 0x000fe2000001088c */
[----:B------:R-:W-:Y:S01]  /*8530*/  FFMA.FTZ R7, R212, R137, -R129 ;  /* 0x00000089d4077223 */ /* 0x000fe20000010881 */
[C---:B------:R-:W-:Y:S01]  /*8540*/  FMUL.FTZ R140, R123.reuse, R130 ;  /* 0x000000827b8c7220 */ /* 0x040fe20000410000 */
[----:B------:R-:W-:Y:S01]  /*8550*/  FMUL.FTZ R129, R123, R122 ;  /* 0x0000007a7b817220 */ /* 0x000fe20000410000 */
[----:B------:R-:W-:Y:S01]  /*8560*/  FMUL.FTZ R139, R11, R176 ;  /* 0x000000b00b8b7220 */ /* 0x000fe20000410000 */
[----:B------:R-:W-:Y:S01]  /*8570*/  FFMA.FTZ R137, R87, R220, R154 ;  /* 0x000000dc57897223 */ /* 0x000fe2000001009a */
[----:B------:R-:W-:Y:S01]  /*8580*/  FMUL.FTZ R133, R176, R50 ;  /* 0x00000032b0857220 */ /* 0x000fe20000410000 */
[----:B------:R-:W-:Y:S01]  /*8590*/  FADD.FTZ R220, -R103, R220 ;  /* 0x000000dc67dc7221 */ /* 0x000fe20000010100 */
[----:B------:R-:W-:Y:S01]  /*85a0*/  FMUL.FTZ R149, R218, R147 ;  /* 0x00000093da957220 */ /* 0x000fe20000410000 */
[C---:B------:R-:W-:Y:S01]  /*85b0*/  FFMA.FTZ R123, R145.reuse, R122, R140 ;  /* 0x0000007a917b7223 */ /* 0x040fe2000001008c */
[----:B------:R-:W-:Y:S01]  /*85c0*/  FFMA.FTZ R129, R145, R130, -R129 ;  /* 0x0000008291817223 */ /* 0x000fe20000010881 */
[----:B------:R-:W-:Y:S01]  /*85d0*/  FFMA.FTZ R145, R10, R210, -R139 ;  /* 0x000000d20a917223 */ /* 0x000fe2000001088b */
[----:B------:R-:W-:Y:S01]  /*85e0*/  FADD.FTZ R108, R133, R108 ;  /* 0x0000006c856c7221 */ /* 0x000fe20000010000 */
[-C--:B------:R-:W-:Y:S01]  /*85f0*/  FFMA.FTZ R139, R220, R133.reuse, R149 ;  /* 0x00000085dc8b7223 */ /* 0x080fe20000010095 */
[----:B------:R-:W-:Y:S01]  /*8600*/  FMUL.FTZ R133, R218, R133 ;  /* 0x00000085da857220 */ /* 0x000fe20000410000 */
[----:B------:R-:W-:Y:S01]  /*8610*/  FADD.FTZ R129, R142, R129 ;  /* 0x000000818e817221 */ /* 0x000fe20000010000 */
[----:B------:R-:W-:Y:S01]  /*8620*/  FADD.FTZ R123, R132, R123 ;  /* 0x0000007b847b7221 */ /* 0x000fe20000010000 */
[CC--:B------:R-:W-:Y:S01]  /*8630*/  FMUL.FTZ R135, R11.reuse, R178.reuse ;  /* 0x000000b20b877220 */ /* 0x0c0fe20000410000 */
[----:B------:R-:W-:Y:S01]  /*8640*/  FFMA.FTZ R140, R220, R147, -R133 ;  /* 0x00000093dc8c7223 */ /* 0x000fe20000010885 */
[C---:B------:R-:W-:Y:S01]  /*8650*/  FMUL.FTZ R133, R136.reuse, R129 ;  /* 0x0000008188857220 */ /* 0x040fe20000410000 */
[----:B------:R-:W-:Y:S01]  /*8660*/  FMUL.FTZ R136, R136, R123 ;  /* 0x0000007b88887220 */ /* 0x000fe20000410000 */
[-C--:B------:R-:W-:Y:S01]  /*8670*/  FFMA.FTZ R135, R10, R203.reuse, -R135 ;  /* 0x000000cb0a877223 */ /* 0x080fe20000010887 */
[----:B------:R-:W-:Y:S01]  /*8680*/  FMUL.FTZ R203, R11, R203 ;  /* 0x000000cb0bcb7220 */ /* 0x000fe20000410000 */
[C---:B------:R-:W-:Y:S01]  /*8690*/  FFMA.FTZ R133, R146.reuse, R123, R133 ;  /* 0x0000007b92857223 */ /* 0x040fe20000010085 */
[----:B------:R-:W-:Y:S01]  /*86a0*/  FFMA.FTZ R136, R146, R129, -R136 ;  /* 0x0000008192887223 */ /* 0x000fe20000010888 */
[----:B------:R-:W-:Y:S01]  /*86b0*/  FMUL.FTZ R147, R220, R141 ;  /* 0x0000008ddc937220 */ /* 0x000fe20000410000 */
[----:B------:R-:W-:Y:S01]  /*86c0*/  FFMA.FTZ R203, R10, R178, R203 ;  /* 0x000000b20acb7223 */ /* 0x000fe200000100cb */
[----:B------:R-:W-:Y:S01]  /*86d0*/  FADD.FTZ R144, R144, R133 ;  /* 0x0000008590907221 */ /* 0x000fe20000010000 */
[----:B------:R-:W-:Y:S01]  /*86e0*/  FADD.FTZ R143, R143, R136 ;  /* 0x000000888f8f7221 */ /* 0x000fe20000010000 */
[----:B------:R-:W-:Y:S01]  /*86f0*/  FFMA.FTZ R141, R87, -R218, R194 ;  /* 0x800000da578d7223 */ /* 0x000fe200000100c2 */
[----:B------:R-:W-:Y:S01]  /*8700*/  FMUL.FTZ R203, R212, R203 ;  /* 0x000000cbd4cb7220 */ /* 0x000fe20000410000 */
[-C--:B------:R-:W-:Y:S01]  /*8710*/  FMUL.FTZ R132, R144, R26.reuse ;  /* 0x0000001a90847220 */ /* 0x080fe20000410000 */
        /* <DEDUP_REMOVED lines=11> */
[C---:B------:R-:W-:Y:S01]  /*87d0*/  FFMA.FTZ R142, R161.reuse, R132, R142 ;  /* 0x00000084a18e7223 */ /* 0x040fe2000001008e */
[----:B------:R-:W-:Y:S01]  /*87e0*/  FMUL.FTZ R149, R2, R133 ;  /* 0x0000008502957220 */ /* 0x000fe20000410000 */
[----:B------:R-:W-:Y:S01]  /*87f0*/  FFMA.FTZ R146, R161, R136, -R146 ;  /* 0x00000088a1927223 */ /* 0x000fe20000010892 */
[----:B------:R-:W-:Y:S01]  /*8800*/  FFMA.FTZ R197, R164, R193, -R197 ;  /* 0x000000c1a4c57223 */ /* 0x000fe200000108c5 */
[-C--:B------:R-:W-:Y:S01]  /*8810*/  FMUL.FTZ R136, R138, R32.reuse ;  /* 0x000000208a887220 */ /* 0x080fe20000410000 */
[----:B------:R-:W-:Y:S01]  /*8820*/  FFMA.FTZ R147, R162, R133, R147 ;  /* 0x00000085a2937223 */ /* 0x000fe20000010093 */
[----:B------:R-:W-:Y:S01]  /*8830*/  FADD.FTZ R142, RZ, R142 ;  /* 0x0000008eff8e7221 */ /* 0x000fe20000010000 */
[----:B------:R-:W-:Y:S01]  /*8840*/  FMUL.FTZ R193, R156, R193 ;  /* 0x000000c19cc17220 */ /* 0x000fe20000410000 */
[----:B------:R-:W-:Y:S01]  /*8850*/  FFMA.FTZ R149, R162, R145, -R149 ;  /* 0x00000091a2957223 */ /* 0x000fe20000010895 */
[----:B------:R-:W-:Y:S01]  /*8860*/  FADD.FTZ R146, RZ, R146 ;  /* 0x00000092ff927221 */ /* 0x000fe20000010000 */
[----:B------:R-:W-:Y:S01]  /*8870*/  FADD.FTZ R163, -R94, R163 ;  /* 0x000000a35ea37221 */ /* 0x000fe20000010100 */
[----:B------:R-:W-:Y:S01]  /*8880*/  FMUL.FTZ R154, R148, R32 ;  /* 0x00000020949a7220 */ /* 0x000fe20000410000 */
[----:B------:R-:W-:Y:S01]  /*8890*/  FMUL.FTZ R180, R157, R136 ;  /* 0x000000889db47220 */ /* 0x000fe20000410000 */
[----:B------:R-:W-:Y:S01]  /*88a0*/  FADD.FTZ R142, R142, R147 ;  /* 0x000000938e8e7221 */ /* 0x000fe20000010000 */
[----:B------:R-:W-:Y:S01]  /*88b0*/  FFMA.FTZ R193, R164, R135, R193 ;  /* 0x00000087a4c17223 */ /* 0x000fe200000100c1 */
[----:B------:R-:W-:Y:S01]  /*88c0*/  FADD.FTZ R146, R146, R149 ;  /* 0x0000009592927221 */ /* 0x000fe20000010000 */
[-C--:B------:R-:W-:Y:S01]  /*88d0*/  FFMA.FTZ R149, R163, R154.reuse, -R180 ;  /* 0x0000009aa3957223 */ /* 0x080fe200000108b4 */
[----:B------:R-:W-:Y:S01]  /*88e0*/  FMUL.FTZ R154, R157, R154 ;  /* 0x0000009a9d9a7220 */ /* 0x000fe20000410000 */
[----:B------:R-:W-:Y:S01]  /*88f0*/  FADD.FTZ R142, R142, R193 ;  /* 0x000000c18e8e7221 */ /* 0x000fe20000010000 */
[-C--:B------:R-:W-:Y:S01]  /*8900*/  FMUL.FTZ R193, R151, R34.reuse ;  /* 0x0000002297c17220 */ /* 0x080fe20000410000 */
[----:B------:R-:W-:Y:S01]  /*8910*/  FMUL.FTZ R145, R150, R34 ;  /* 0x0000002296917220 */ /* 0x000fe20000410000 */
[----:B------:R-:W-:Y:S01]  /*8920*/  FFMA.FTZ R147, R163, R136, R154 ;  /* 0x00000088a3937223 */ /* 0x000fe2000001009a */
[----:B------:R-:W-:Y:S01]  /*8930*/  FADD.FTZ R166, -R95, R166 ;  /* 0x000000a65fa67221 */ /* 0x000fe20000010100 */
[----:B------:R-:W-:Y:S01]  /*8940*/  FMUL.FTZ R154, R158, R193 ;  /* 0x000000c19e9a7220 */ /* 0x000fe20000410000 */
[----:B------:R-:W-:Y:S01]  /*8950*/  FADD.FTZ R146, R146, R197 ;  /* 0x000000c592927221 */ /* 0x000fe20000010000 */
[----:B------:R-:W-:Y:S01]  /*8960*/  FADD.FTZ R142, R142, R147 ;  /* 0x000000938e8e7221 */ /* 0x000fe20000010000 */
[-C--:B------:R-:W-:Y:S01]  /*8970*/  FMUL.FTZ R199, R158, R145.reuse ;  /* 0x000000919ec77220 */ /* 0x080fe20000410000 */
[----:B------:R-:W-:Y:S01]  /*8980*/  FFMA.FTZ R147, R166, R145, R154 ;  /* 0x00000091a6937223 */ /* 0x000fe2000001009a */
[----:B------:R-:W-:Y:S01]  /*8990*/  FADD.FTZ R146, R146, R149 ;  /* 0x0000009592927221 */ /* 0x000fe20000010000 */
[----:B------:R-:W-:Y:S01]  /*89a0*/  FFMA.FTZ R207, R53, R176, R218 ;  /* 0x000000b035cf7223 */ /* 0x000fe200000100da */
[----:B------:R-:W-:Y:S01]  /*89b0*/  FADD.FTZ R165, -R96, R165 ;  /* 0x000000a560a57221 */ /* 0x000fe20000010100 */
[----:B------:R-:W-:Y:S01]  /*89c0*/  FADD.FTZ R149, R142, R147 ;  /* 0x000000938e957221 */ /* 0x000fe20000010000 */
[-C--:B------:R-:W-:Y:S01]  /*89d0*/  FMUL.FTZ R142, R128, R36.reuse ;  /* 0x00000024808e7220 */ /* 0x080fe20000410000 */
[----:B------:R-:W-:Y:S01]  /*89e0*/  FMUL.FTZ R154, R152, R36 ;  /* 0x00000024989a7220 */ /* 0x000fe20000410000 */
[----:B------:R-:W-:Y:S01]  /*89f0*/  FMUL.FTZ R180, R183, R44 ;  /* 0x0000002cb7b47220 */ /* 0x000fe20000410000 */
[----:B------:R-:W-:Y:S01]  /*8a00*/  FFMA.FTZ R199, R166, R193, -R199 ;  /* 0x000000c1a6c77223 */ /* 0x000fe200000108c7 */
[----:B------:R-:W-:Y:S01]  /*8a10*/  FMUL.FTZ R176, R159, R142 ;  /* 0x0000008e9fb07220 */ /* 0x000fe20000410000 */
[----:B------:R-:W-:Y:S01]  /*8a20*/  FADD.FTZ R194, -R100, R179 ;  /* 0x000000b364c27221 */ /* 0x000fe20000010100 */
[----:B------:R-:W-:Y:S01]  /*8a30*/  FFMA.FTZ R205, R47, R178, R192 ;  /* 0x000000b22fcd7223 */ /* 0x000fe200000100c0 */
[----:B------:R-:W-:Y:S01]  /*8a40*/  FMUL.FTZ R178, R181, R44 ;  /* 0x0000002cb5b27220 */ /* 0x000fe20000410000 */
[----:B------:R-:W-:Y:S01]  /*8a50*/  FFMA.FTZ R179, R165, R154, -R176 ;  /* 0x0000009aa5b37223 */ /* 0x000fe200000108b0 */
[----:B------:R-:W-:Y:S01]  /*8a60*/  FMUL.FTZ R147, R177, R180 ;  /* 0x000000b4b1937220 */ /* 0x000fe20000410000 */
[----:B------:R-:W-:Y:S01]  /*8a70*/  FMUL.FTZ R154, R159, R154 ;  /* 0x0000009a9f9a7220 */ /* 0x000fe20000410000 */
[----:B------:R-:W-:Y:S01]  /*8a80*/  FADD.FTZ R146, R146, R199 ;  /* 0x000000c792927221 */ /* 0x000fe20000010000 */
[----:B------:R-:W-:Y:S01]  /*8a90*/  FMUL.FTZ R193, R153, R38 ;  /* 0x0000002699c17220 */ /* 0x000fe20000410000 */
        /* <DEDUP_REMOVED lines=8> */
[----:B------:R-:W-:Y:S01]  /*8b20*/  FADD.FTZ R149, R149, R154 ;  /* 0x0000009a95957221 */ /* 0x000fe20000010000 */
[-C--:B------:R-:W-:Y:S01]  /*8b30*/  FMUL.FTZ R176, R160, R147.reuse ;  /* 0x00000093a0b07220 */ /* 0x080fe20000410000 */
[----:B------:R-:W-:Y:S01]  /*8b40*/  FFMA.FTZ R154, R168, R147, R197 ;  /* 0x00000093a89a7223 */ /* 0x000fe200000100c5 */
[----:B------:R-:W-:Y:S01]  /*8b50*/  FFMA.FTZ R203, R194, R180, -R199 ;  /* 0x000000b4c2cb7223 */ /* 0x000fe200000108c7 */
[----:B------:R-:W-:Y:S01]  /*8b60*/  FADD.FTZ R171, -R98, R171 ;  /* 0x000000ab62ab7221 */ /* 0x000fe20000010100 */
[----:B------:R-:W-:Y:S01]  /*8b70*/  FMUL.FTZ R180, R191, R40 ;  /* 0x00000028bfb47220 */ /* 0x000fe20000410000 */
[----:B------:R-:W-:Y:S01]  /*8b80*/  FMUL.FTZ R192, R167, R146 ;  /* 0x00000092a7c07220 */ /* 0x000fe20000410000 */
[----:B------:R-:W-:Y:S01]  /*8b90*/  FADD.FTZ R109, R178, R109 ;  /* 0x0000006db26d7221 */ /* 0x000fe20000010000 */
[----:B------:R-:W-:Y:S01]  /*8ba0*/  FFMA.FTZ R176, R168, R193, -R176 ;  /* 0x000000c1a8b07223 */ /* 0x000fe200000108b0 */
[----:B------:R-:W-:Y:S01]  /*8bb0*/  FADD.FTZ R178, R149, R154 ;  /* 0x0000009a95b27221 */ /* 0x000fe20000010000 */
[----:B------:R-:W-:Y:S01]  /*8bc0*/  FMUL.FTZ R149, R11, R181 ;  /* 0x000000b50b957220 */ /* 0x000fe20000410000 */
[-C--:B------:R-:W-:Y:S01]  /*8bd0*/  FFMA.FTZ R193, R171, R180.reuse, -R192 ;  /* 0x000000b4abc17223 */ /* 0x080fe200000108c0 */
[----:B------:R-:W-:Y:S01]  /*8be0*/  FMUL.FTZ R180, R167, R180 ;  /* 0x000000b4a7b47220 */ /* 0x000fe20000410000 */
[-C--:B------:R-:W-:Y:S01]  /*8bf0*/  FMUL.FTZ R197, R189, R42.reuse ;  /* 0x0000002abdc57220 */ /* 0x080fe20000410000 */
[----:B------:R-:W-:Y:S01]  /*8c00*/  FADD.FTZ R176, R179, R176 ;  /* 0x000000b0b3b07221 */ /* 0x000fe20000010000 */
[-C--:B------:R-:W-:Y:S01]  /*8c10*/  FFMA.FTZ R154, R10, R183.reuse, -R149 ;  /* 0x000000b70a9a7223 */ /* 0x080fe20000010895 */
[----:B------:R-:W-:Y:S01]  /*8c20*/  FMUL.FTZ R199, R11, R183 ;  /* 0x000000b70bc77220 */ /* 0x000fe20000410000 */
[----:B------:R-:W-:Y:S01]  /*8c30*/  FADD.FTZ R172, -R99, R172 ;  /* 0x000000ac63ac7221 */ /* 0x000fe20000010100 */
[----:B------:R-:W-:Y:S01]  /*8c40*/  FMUL.FTZ R149, R182, R42 ;  /* 0x0000002ab6957220 */ /* 0x000fe20000410000 */
        /* <DEDUP_REMOVED lines=8> */
[----:B------:R-:W-:Y:S01]  /*8cd0*/  FMUL.FTZ R180, R174, R52 ;  /* 0x00000034aeb47220 */ /* 0x000fe20000410000 */
[----:B------:R-:W-:Y:S01]  /*8ce0*/  FADD.FTZ R178, R178, R183 ;  /* 0x000000b7b2b27221 */ /* 0x000fe20000010000 */
[-C--:B------:R-:W-:Y:S01]  /*8cf0*/  FFMA.FTZ R192, R10, R175.reuse, -R179 ;  /* 0x000000af0ac07223 */ /* 0x080fe200000108b3 */
[----:B------:R-:W-:Y:S01]  /*8d00*/  FADD.FTZ R176, R176, R197 ;  /* 0x000000c5b0b07221 */ /* 0x000fe20000010000 */
[----:B------:R-:W-:Y:S01]  /*8d10*/  FMUL.FTZ R175, R11, R175 ;  /* 0x000000af0baf7220 */ /* 0x000fe20000410000 */
[----:B------:R-:W-:Y:S01]  /*8d20*/  FADD.FTZ R201, R178, R201 ;  /* 0x000000c9b2c97221 */ /* 0x000fe20000010000 */
[----:B------:R-:W-:Y:S01]  /*8d30*/  FFMA.FTZ R178, R88, R187, R137 ;  /* 0x000000bb58b27223 */ /* 0x000fe20000010089 */
[----:B------:R-:W-:Y:S01]  /*8d40*/  FADD.FTZ R187, -R104, R187 ;  /* 0x000000bb68bb7221 */ /* 0x000fe20000010100 */
[----:B------:R-:W-:Y:S01]  /*8d50*/  FADD.FTZ R119, R180, R119 ;  /* 0x00000077b4777221 */ /* 0x000fe20000010000 */
[----:B------:R-:W-:Y:S01]  /*8d60*/  FADD.FTZ R176, R176, R203 ;  /* 0x000000cbb0b07221 */ /* 0x000fe20000010000 */
[----:B------:R-:W-:Y:S01]  /*8d70*/  FMUL.FTZ R137, R169, R54 ;  /* 0x00000036a9897220 */ /* 0x000fe20000410000 */
[-C--:B------:R-:W-:Y:S01]  /*8d80*/  FFMA.FTZ R179, R187, R180.reuse, R198 ;  /* 0x000000b4bbb37223 */ /* 0x080fe200000100c6 */
[----:B------:R-:W-:Y:S01]  /*8d90*/  FMUL.FTZ R198, R185, R180 ;  /* 0x000000b4b9c67220 */ /* 0x000fe20000410000 */
[----:B------:R-:W-:Y:S01]  /*8da0*/  FFMA.FTZ R180, R10, R174, R175 ;  /* 0x000000ae0ab47223 */ /* 0x000fe200000100af */
[----:B------:R-:W-:Y:S01]  /*8db0*/  FMUL.FTZ R175, R173, R54 ;  /* 0x00000036adaf7220 */ /* 0x000fe20000410000 */
[----:B------:R-:W-:Y:S01]  /*8dc0*/  FADD.FTZ R176, R176, R7 ;  /* 0x00000007b0b07221 */ /* 0x000fe20000010000 */
[----:B------:R-:W-:Y:S01]  /*8dd0*/  FFMA.FTZ R7, R89, R188, R178 ;  /* 0x000000bc59077223 */ /* 0x000fe200000100b2 */
[----:B------:R-:W-:Y:S01]  /*8de0*/  FADD.FTZ R188, -R105, R188 ;  /* 0x000000bc69bc7221 */ /* 0x000fe20000010100 */
[C---:B------:R-:W-:Y:S01]  /*8df0*/  FMUL.FTZ R183, R190.reuse, R175 ;  /* 0x000000afbeb77220 */ /* 0x040fe20000410000 */
[----:B------:R-:W-:Y:S01]  /*8e00*/  FADD.FTZ R201, R201, R6 ;  /* 0x00000006c9c97221 */ /* 0x000fe20000010000 */
[-C--:B------:R-:W-:Y:S01]  /*8e10*/  FMUL.FTZ R178, R190, R137.reuse ;  /* 0x00000089beb27220 */ /* 0x080fe20000410000 */
[----:B------:R-:W-:Y:S01]  /*8e20*/  FADD.FTZ R5, R176, R5 ;  /* 0x00000005b0057221 */ /* 0x000fe20000010000 */
[----:B------:R-:W-:Y:S01]  /*8e30*/  FADD.FTZ R58, R137, R58 ;  /* 0x0000003a893a7221 */ /* 0x000fe20000010000 */
[----:B------:R-:W-:Y:S01]  /*8e40*/  FFMA.FTZ R6, R188, R137, R183 ;  /* 0x00000089bc067223 */ /* 0x000fe200000100b7 */
[----:B------:R-:W-:Y:S01]  /*8e50*/  FADD.FTZ R4, R201, R4 ;  /* 0x00000004c9047221 */ /* 0x000fe20000010000 */
[----:B------:R-:W-:Y:S01]  /*8e60*/  FMUL.FTZ R176, R17, R56 ;  /* 0x0000003811b07220 */ /* 0x000fe20000410000 */
[----:B------:R-:W-:Y:S01]  /*8e70*/  FADD.FTZ R137, RZ, R134 ;  /* 0x00000086ff897221 */ /* 0x000fe20000010000 */
[----:B------:R-:W-:Y:S01]  /*8e80*/  FFMA.FTZ R198, R187, R196, -R198 ;  /* 0x000000c4bbc67223 */ /* 0x000fe200000108c6 */
[----:B------:R-:W-:Y:S01]  /*8e90*/  FADD.FTZ R5, R5, R140 ;  /* 0x0000008c05057221 */ /* 0x000fe20000010000 */
[----:B------:R-:W-:Y:S01]  /*8ea0*/  FFMA.FTZ R134, R90, R155, R7 ;  /* 0x0000009b5a867223 */ /* 0x000fe20000010007 */
[----:B------:R-:W-:Y:S01]  /*8eb0*/  FADD.FTZ R4, R4, R139 ;  /* 0x0000008b04047221 */ /* 0x000fe20000010000 */
[----:B------:R-:W-:Y:S01]  /*8ec0*/  FMUL.FTZ R140, R16, R56 ;  /* 0x00000038108c7220 */ /* 0x000fe20000410000 */
[----:B------:R-:W-:Y:S01]  /*8ed0*/  FADD.FTZ R155, -R106, R155 ;  /* 0x0000009b6a9b7221 */ /* 0x000fe20000010100 */
[----:B------:R-:W-:Y:S01]  /*8ee0*/  FMUL.FTZ R196, R137, R176 ;  /* 0x000000b089c47220 */ /* 0x000fe20000410000 */
[----:B------:R-:W-:Y:S01]  /*8ef0*/  FADD.FTZ R179, R4, R179 ;  /* 0x000000b304b37221 */ /* 0x000fe20000010000 */
[----:B------:R-:W-:Y:S01]  /*8f00*/  FADD.FTZ R61, R140, R61 ;  /* 0x0000003d8c3d7221 */ /* 0x000fe20000010000 */
[----:B------:R-:W-:Y:S01]  /*8f10*/  FFMA.FTZ R178, R188, R175, -R178 ;  /* 0x000000afbcb27223 */ /* 0x000fe200000108b2 */
        /* <DEDUP_REMOVED lines=14> */
[C---:B------:R-:W-:Y:S01]  /*9000*/  FMUL.FTZ R5, R11.reuse, R182 ;  /* 0x000000b60b057220 */ /* 0x040fe20000410000 */
[----:B------:R0:W1:Y:S01]  /*9010*/  SHFL.DOWN PT, R177, R134, 0x1, 0x1f ;  /* 0x08201f0086b17f89 */ /* 0x00006200000e0000 */
[----:B------:R-:W-:Y:S01]  /*9020*/  FMUL.FTZ R6, R11, R169 ;  /* 0x000000a90b067220 */ /* 0x000fe20000410000 */
[----:B------:R-:W-:Y:S01]  /*9030*/  FMUL.FTZ R180, R187, R180 ;  /* 0x000000b4bbb47220 */ /* 0x000fe20000410000 */
[C---:B------:R-:W-:Y:S01]  /*9040*/  FFMA.FTZ R139, R10.reuse, R189, -R5 ;  /* 0x000000bd0a8b7223 */ /* 0x040fe20000010805 */
[----:B------:R-:W2:Y:S01]  /*9050*/  SHFL.DOWN PT, R178, R7, 0x1, 0x1f ;  /* 0x08201f0007b27f89 */ /* 0x000ea200000e0000 */
[C---:B------:R-:W-:Y:S01]  /*9060*/  FFMA.FTZ R141, R10.reuse, R173, -R6 ;  /* 0x000000ad0a8d7223 */ /* 0x040fe20000010806 */
[----:B------:R-:W-:Y:S01]  /*9070*/  MOV R6, R134 ;  /* 0x0000008600067202 */ /* 0x000fe20000000f00 */
[----:B------:R-:W-:Y:S01]  /*9080*/  FMUL.FTZ R189, R11, R189 ;  /* 0x000000bd0bbd7220 */ /* 0x000fe20000410000 */
[----:B------:R-:W3:Y:S01]  /*9090*/  SHFL.DOWN PT, R175, R4, 0x1, 0x1f ;  /* 0x08201f0004af7f89 */ /* 0x000ee200000e0000 */
[----:B------:R-:W-:Y:S01]  /*90a0*/  MOV R5, R140 ;  /* 0x0000008c00057202 */ /* 0x000fe20000000f00 */
[----:B------:R-:W-:Y:S01]  /*90b0*/  FFMA.FTZ R180, R185, R192, R180 ;  /* 0x000000c0b9b47223 */ /* 0x000fe200000100b4 */
[----:B------:R-:W-:Y:S01]  /*90c0*/  FFMA.FTZ R189, R10, R182, R189 ;  /* 0x000000b60abd7223 */ /* 0x000fe200000100bd */
[----:B------:R4:W5:Y:S01]  /*90d0*/  SHFL.DOWN PT, R176, R140, 0x1, 0x1f ;  /* 0x08201f008cb07f89 */ /* 0x00096200000e0000 */
[----:B------:R-:W-:Y:S01]  /*90e0*/  FADD.FTZ R62, R149, R62 ;  /* 0x0000003e953e7221 */ /* 0x000fe20000010000 */
[----:B------:R-:W-:Y:S01]  /*90f0*/  FFMA.FTZ R180, R55, R174, R180 ;  /* 0x000000ae37b47223 */ /* 0x000fe200000100b4 */
[----:B------:R-:W-:Y:S01]  /*9100*/  FMUL.FTZ R189, R172, R189 ;  /* 0x000000bdacbd7220 */ /* 0x000fe20000410000 */
[----:B0-----:R-:W-:Y:S01]  /*9110*/  FMUL.FTZ R134, R11, R195 ;  /* 0x000000c30b867220 */ /* 0x001fe20000410000 */
[----:B------:R-:W-:Y:S01]  /*9120*/  FFMA.FTZ R181, R49, R181, R154 ;  /* 0x000000b531b57223 */ /* 0x000fe2000001009a */
[C---:B------:R-:W-:Y:S01]  /*9130*/  FMUL.FTZ R173, R11.reuse, R173 ;  /* 0x000000ad0bad7220 */ /* 0x040fe20000410000 */
[----:B------:R-:W-:Y:S01]  /*9140*/  FFMA.FTZ R170, R170, R139, R189 ;  /* 0x0000008baaaa7223 */ /* 0x000fe200000100bd */
[CC--:B------:R-:W-:Y:S01]  /*9150*/  FMUL.FTZ R139, R11.reuse, R16.reuse ;  /* 0x000000100b8b7220 */ /* 0x0c0fe20000410000 */
[-C--:B----4-:R-:W-:Y:S01]  /*9160*/  FFMA.FTZ R140, R10, R191.reuse, -R134 ;  /* 0x000000bf0a8c7223 */ /* 0x090fe20000010886 */
[C---:B------:R-:W-:Y:S01]  /*9170*/  FMUL.FTZ R191, R11.reuse, R191 ;  /* 0x000000bf0bbf7220 */ /* 0x040fe20000410000 */
[----:B------:R-:W-:Y:S01]  /*9180*/  FADD.FTZ R121, R146, R121 ;  /* 0x0000007992797221 */ /* 0x000fe20000010000 */
[----:B-1----:R-:W-:Y:S01]  /*9190*/  @!P2 FADD.FTZ R6, R6, R177 ;  /* 0x000000b10606a221 */ /* 0x002fe20000010000 */
[CC--:B------:R-:W-:Y:S01]  /*91a0*/  FFMA.FTZ R154, R10.reuse, R17.reuse, -R139 ;  /* 0x000000110a9a7223 */ /* 0x0c0fe2000001088b */
[----:B------:R-:W-:Y:S01]  /*91b0*/  FMUL.FTZ R17, R11, R17 ;  /* 0x000000110b117220 */ /* 0x000fe20000410000 */
[C---:B------:R-:W-:Y:S01]  /*91c0*/  FFMA.FTZ R173, R10.reuse, R169, R173 ;  /* 0x000000a90aad7223 */ /* 0x040fe200000100ad */
[----:B--2---:R-:W-:Y:S01]  /*91d0*/  @!P2 FADD.FTZ R7, R7, R178 ;  /* 0x000000b20707a221 */ /* 0x004fe20000010000 */
[C---:B------:R-:W-:Y:S01]  /*91e0*/  FFMA.FTZ R134, R10.reuse, R195, R191 ;  /* 0x000000c30a867223 */ /* 0x040fe200000100bf */
[----:B------:R-:W-:Y:S01]  /*91f0*/  FFMA.FTZ R146, R10, R16, R17 ;  /* 0x000000100a927223 */ /* 0x000fe20000010011 */
[----:B------:R-:W-:Y:S01]  /*9200*/  FMUL.FTZ R173, R188, R173 ;  /* 0x000000adbcad7220 */ /* 0x000fe20000410000 */
[----:B---3--:R-:W-:Y:S01]  /*9210*/  @!P2 FADD.FTZ R4, R175, R4 ;  /* 0x00000004af04a221 */ /* 0x008fe20000010000 */
[----:B------:R-:W0:Y:S01]  /*9220*/  SHFL.DOWN PT, R174, R7, 0x2, 0x1f ;  /* 0x08401f0007ae7f89 */ /* 0x000e2200000e0000 */
[----:B------:R-:W-:Y:S01]  /*9230*/  FMUL.FTZ R134, R171, R134 ;  /* 0x00000086ab867220 */ /* 0x000fe20000410000 */
[----:B------:R-:W-:Y:S01]  /*9240*/  FMUL.FTZ R146, R155, R146 ;  /* 0x000000929b927220 */ /* 0x000fe20000410000 */
[----:B-----5:R-:W-:Y:S01]  /*9250*/  @!P2 FADD.FTZ R5, R5, R176 ;  /* 0x000000b00505a221 */ /* 0x020fe20000010000 */
[----:B------:R-:W1:Y:S01]  /*9260*/  SHFL.DOWN PT, R175, R6, 0x2, 0x1f ;  /* 0x08401f0006af7f89 */ /* 0x000e6200000e0000 */
[----:B------:R-:W-:Y:S01]  /*9270*/  ISETP.GT.AND P2, PT, R23, 0x1d, PT ;  /* 0x0000001d1700780c */ /* 0x000fe20003f44270 */
[----:B------:R-:W-:Y:S01]  /*9280*/  FMUL.FTZ R17, R11, R131 ;  /* 0x000000830b117220 */ /* 0x000fe20000410000 */
[----:B------:R-:W-:Y:S01]  /*9290*/  FFMA.FTZ R190, R190, R141, R173 ;  /* 0x0000008dbebe7223 */ /* 0x000fe200000100ad */
[----:B------:R-:W2:Y:S01]  /*92a0*/  SHFL.DOWN PT, R149, R4, 0x2, 0x1f ;  /* 0x08401f0004957f89 */ /* 0x000ea200000e0000 */
[----:B------:R-:W-:Y:S01]  /*92b0*/  FFMA.FTZ R134, R167, R140, R134 ;  /* 0x0000008ca7867223 */ /* 0x000fe20000010086 */
[----:B------:R-:W-:Y:S01]  /*92c0*/  FFMA.FTZ R146, R137, R154, R146 ;  /* 0x0000009a89927223 */ /* 0x000fe20000010092 */
[CC--:B------:R-:W-:Y:S01]  /*92d0*/  FFMA.FTZ R137, R10.reuse, R153.reuse, -R17 ;  /* 0x000000990a897223 */ /* 0x0c0fe20000010811 */
[----:B------:R-:W3:Y:S01]  /*92e0*/  SHFL.DOWN PT, R172, R5, 0x2, 0x1f ;  /* 0x08401f0005ac7f89 */ /* 0x000ee200000e0000 */
[C---:B------:R-:W-:Y:S01]  /*92f0*/  FMUL.FTZ R153, R11.reuse, R153 ;  /* 0x000000990b997220 */ /* 0x040fe20000410000 */
[----:B------:R-:W-:Y:S01]  /*9300*/  FMUL.FTZ R17, R11, R152 ;  /* 0x000000980b117220 */ /* 0x000fe20000410000 */
[----:B------:R-:W-:Y:S01]  /*9310*/  FFMA.FTZ R139, R59, R16, R146 ;  /* 0x000000103b8b7223 */ /* 0x000fe20000010092 */
[----:B------:R-:W-:Y:S01]  /*9320*/  FFMA.FTZ R134, R43, R195, R134 ;  /* 0x000000c32b867223 */ /* 0x000fe20000010086 */
[C---:B------:R-:W-:Y:S01]  /*9330*/  FFMA.FTZ R153, R10.reuse, R131, R153 ;  /* 0x000000830a997223 */ /* 0x040fe20000010099 */
[----:B------:R-:W-:Y:S01]  /*9340*/  FFMA.FTZ R16, R10, R128, R17 ;  /* 0x000000800a107223 */ /* 0x000fe20000010011 */
[----:B------:R-:W-:Y:S01]  /*9350*/  FMUL.FTZ R17, R11, R150 ;  /* 0x000000960b117220 */ /* 0x000fe20000410000 */
[----:B------:R-:W-:Y:S01]  /*9360*/  FADD.FTZ R117, R134, R117 ;  /* 0x0000007586757221 */ /* 0x000fe20000010000 */
[----:B------:R-:W-:Y:S01]  /*9370*/  FMUL.FTZ R153, R168, R153 ;  /* 0x00000099a8997220 */ /* 0x000fe20000410000 */
[----:B------:R-:W-:Y:S01]  /*9380*/  FMUL.FTZ R16, R165, R16 ;  /* 0x00000010a5107220 */ /* 0x000fe20000410000 */
[----:B------:R-:W-:Y:S01]  /*9390*/  FADD.FTZ R113, R145, R113 ;  /* 0x0000007191717221 */ /* 0x000fe20000010000 */
[----:B0-----:R-:W-:Y:S01]  /*93a0*/  @!P2 FADD.FTZ R7, R7, R174 ;  /* 0x000000ae0707a221 */ /* 0x001fe20000010000 */
[----:B------:R-:W-:Y:S01]  /*93b0*/  FFMA.FTZ R160, R160, R137, R153 ;  /* 0x00000089a0a07223 */ /* 0x000fe20000010099 */
[----:B------:R-:W-:Y:S01]  /*93c0*/  FMUL.FTZ R137, R11, R128 ;  /* 0x000000800b897220 */ /* 0x000fe20000410000 */
[----:B------:R-:W-:Y:S01]  /*93d0*/  FADD.FTZ R64, R139, R64 ;  /* 0x000000408b407221 */ /* 0x000fe20000010000 */
[----:B-1----:R-:W-:Y:S01]  /*93e0*/  @!P2 FADD.FTZ R6, R6, R175 ;  /* 0x000000af0606a221 */ /* 0x002fe20000010000 */
[----:B------:R-:W0:Y:S01]  /*93f0*/  SHFL.DOWN PT, R154, R7, 0x4, 0x1f ;  /* 0x08801f00079a7f89 */ /* 0x000e2200000e0000 */
[C---:B------:R-:W-:Y:S01]  /*9400*/  FFMA.FTZ R152, R10.reuse, R152, -R137 ;  /* 0x000000980a987223 */ /* 0x040fe20000010889 */
[-C--:B------:R-:W-:Y:S01]  /*9410*/  FFMA.FTZ R137, R10, R151.reuse, -R17 ;  /* 0x000000970a897223 */ /* 0x080fe20000010811 */
        /* <DEDUP_REMOVED lines=8> */
[----:B------:R-:W-:Y:S01]  /*94a0*/  FFMA.FTZ R151, R10, R150, R151 ;  /* 0x000000960a977223 */ /* 0x000fe20000010097 */
[----:B------:R-:W-:Y:S01]  /*94b0*/  FMUL.FTZ R17, R11, R148 ;  /* 0x000000940b117220 */ /* 0x000fe20000410000 */
[----:B------:R-:W3:Y:S01]  /*94c0*/  SHFL.DOWN PT, R140, R5, 0x4, 0x1f ;  /* 0x08801f00058c7f89 */ /* 0x000ee200000e0000 */
[----:B------:R-:W-:Y:S01]  /*94d0*/  FFMA.FTZ R131, R41, R131, R160 ;  /* 0x0000008329837223 */ /* 0x000fe200000100a0 */
[----:B------:R-:W-:Y:S01]  /*94e0*/  FMUL.FTZ R151, R166, R151 ;  /* 0x00000097a6977220 */ /* 0x000fe20000410000 */
[----:B------:R-:W-:Y:S01]  /*94f0*/  FADD.FTZ R115, R16, R115 ;  /* 0x0000007310737221 */ /* 0x000fe20000010000 */
[-C--:B------:R-:W-:Y:S01]  /*9500*/  FFMA.FTZ R16, R10, R138.reuse, R17 ;  /* 0x0000008a0a107223 */ /* 0x080fe20000010011 */
[----:B------:R-:W-:Y:S01]  /*9510*/  FADD.FTZ R74, R131, R74 ;  /* 0x0000004a834a7221 */ /* 0x000fe20000010000 */
[----:B------:R-:W-:Y:S01]  /*9520*/  FFMA.FTZ R158, R158, R137, R151 ;  /* 0x000000899e9e7223 */ /* 0x000fe20000010097 */
[----:B------:R-:W-:Y:S01]  /*9530*/  FMUL.FTZ R131, R11, R138 ;  /* 0x0000008a0b837220 */ /* 0x000fe20000410000 */
[----:B------:R-:W-:Y:S01]  /*9540*/  FMUL.FTZ R16, R163, R16 ;  /* 0x00000010a3107220 */ /* 0x000fe20000410000 */
[----:B------:R-:W-:Y:S01]  /*9550*/  FADD.FTZ R110, R135, R110 ;  /* 0x0000006e876e7221 */ /* 0x000fe20000010000 */
[----:B------:R-:W-:Y:S01]  /*9560*/  FFMA.FTZ R17, R35, R150, R158 ;  /* 0x0000009623117223 */ /* 0x000fe2000001009e */
[----:B0-----:R-:W-:Y:S01]  /*9570*/  @!P2 FADD.FTZ R7, R7, R154 ;  /* 0x0000009a0707a221 */ /* 0x001fe20000010000 */
[----:B------:R-:W-:Y:S01]  /*9580*/  FFMA.FTZ R148, R10, R148, -R131 ;  /* 0x000000940a947223 */ /* 0x000fe20000010883 */
[----:B------:R-:W-:Y:S01]  /*9590*/  FMUL.FTZ R131, R11, R122 ;  /* 0x0000007a0b837220 */ /* 0x000fe20000410000 */
[----:B------:R-:W-:Y:S01]  /*95a0*/  FADD.FTZ R112, R17, R112 ;  /* 0x0000007011707221 */ /* 0x000fe20000010000 */
[----:B------:R-:W-:Y:S01]  /*95b0*/  FMUL.FTZ R17, R11, R130 ;  /* 0x000000820b117220 */ /* 0x000fe20000410000 */
        /* <DEDUP_REMOVED lines=8> */
[----:B---3--:R-:W-:Y:S01]  /*9640*/  @!P2 FADD.FTZ R5, R5, R140 ;  /* 0x0000008c0505a221 */ /* 0x008fe20000010000 */
[----:B------:R-:W2:Y:S01]  /*9650*/  SHFL.DOWN PT, R141, R4, 0x8, 0x1f ;  /* 0x09001f00048d7f89 */ /* 0x000ea200000e0000 */
[----:B------:R-:W-:Y:S01]  /*9660*/  ISETP.GT.AND P2, PT, R23, 0x17, PT ;  /* 0x000000171700780c */ /* 0x000fe20003f44270 */
[----:B------:R-:W-:Y:S01]  /*9670*/  FFMA.FTZ R190, R57, R169, R190 ;  /* 0x000000a939be7223 */ /* 0x000fe200000100be */
[----:B------:R-:W-:Y:S01]  /*9680*/  FFMA.FTZ R139, R37, R138, R16 ;  /* 0x0000008a258b7223 */ /* 0x000fe20000010010 */
[----:B------:R-:W3:Y:S01]  /*9690*/  SHFL.DOWN PT, R128, R5, 0x8, 0x1f ;  /* 0x09001f0005807f89 */ /* 0x000ee200000e0000 */
        /* <DEDUP_REMOVED lines=13> */
[----:B------:R-:W-:Y:S01]  /*9770*/  FMUL.FTZ R131, R11, R129 ;  /* 0x000000810b837220 */ /* 0x000fe20000410000 */
[----:B-1----:R-:W-:Y:S01]  /*9780*/  @!P2 FADD.FTZ R6, R6, R145 ;  /* 0x000000910606a221 */ /* 0x002fe20000010000 */
[----:B--2---:R-:W-:-:S04]  /*9790*/  @!P2 FADD.FTZ R4, R4, R141 ;  /* 0x0000008d0404a221 */ /* 0x004fc80000010000 */
        /* <DEDUP_REMOVED lines=12> */
.L_x_14049:
[----:B------:R-:W-:Y:S05]  /*9860*/  BSYNC.RECONVERGENT B0 ;  /* 0x0000000000007941 */ /* 0x000fea0003800200 */
.L_x_14048:
[C---:B---3--:R-:W-:Y:S01]  /*9870*/  FMUL.FTZ R17, R11.reuse, R143 ;  /* 0x0000008f0b117220 */ /* 0x048fe20000410000 */
[CC--:B------:R-:W-:Y:S01]  /*9880*/  FMUL.FTZ R130, R11.reuse, R123.reuse ;  /* 0x0000007b0b827220 */ /* 0x0c0fe20000410000 */
[C---:B------:R-:W-:Y:S01]  /*9890*/  FFMA.FTZ R131, R10.reuse, R123, R131 ;  /* 0x0000007b0a837223 */ /* 0x040fe20000010083 */
[-C--:B--2---:R-:W-:Y:S01]  /*98a0*/  FMUL.FTZ R128, R11, R144.reuse ;  /* 0x000000900b807220 */ /* 0x084fe20000410000 */
[C---:B----4-:R-:W-:Y:S01]  /*98b0*/  FFMA.FTZ R16, R10.reuse, R144, R17 ;  /* 0x000000900a107223 */ /* 0x050fe20000010011 */
        /* <DEDUP_REMOVED lines=30> */
.L_x_14051:
[----:B------:R-:W-:Y:S05]  /*9aa0*/  BSYNC.RECONVERGENT B0 ;  /* 0x0000000000007941 */ /* 0x000fea0003800200 */
.L_x_14050:
[----:B------:R-:W-:-:S04]  /*9ab0*/  UIADD3 UR8, UPT, UPT, UR8, 0x1, URZ ;  /* 0x0000000108087890 */ /* 0x000fc8000fffe0ff */
[----:B------:R-:W-:-:S09]  /*9ac0*/  UISETP.GE.AND UP0, UPT, UR8, UR32, UPT ;  /* 0x000000200800728c */ /* 0x000fd2000bf06270 */
[----:B------:R-:W-:Y:S05]  /*9ad0*/  BRA.U !UP0, `(.L_x_14052) ;  /* 0xffffffad087c7547 */ /* 0x000fea000b83ffff */
.L_x_14034:
[----:B------:R-:W-:Y:S06]  /*9ae0*/  BAR.SYNC.DEFER_BLOCKING 0x0 ;  /* 0x0000000000007b1d */ /* 0x000fec0000010000 */
[----:B------:R-:W3:Y:S01]  /*9af0*/  LDCU.64 UR10, c[0x0][0x4f8] ;  /* 0x00009f00ff0a77ac */ /* 0x000ee20008000a00 */
[----:B------:R-:W4:Y:S01]  /*9b00*/  LDCU.64 UR32, c[0x0][0x500] ;  /* 0x0000a000ff2077ac */ /* 0x000f220008000a00 */
[----:B------:R-:W5:Y:S01]  /*9b10*/  LDCU.64 UR34, c[0x0][0x550] ;  /* 0x0000aa00ff2277ac */ /* 0x000f620008000a00 */
[----:B------:R-:W2:Y:S04]  /*9b20*/  LDG.E.128 R12, desc[UR30][R8.64] ;  /* 0x0000001e080c7981 */ /* 0x000ea8000c1e1d00 */
[----:B------:R-:W2:Y:S01]  /*9b30*/  LDG.E.128 R28, desc[UR30][R8.64+0x200] ;  /* 0x0002001e081c7981 */ /* 0x000ea2000c1e1d00 */
[----:B------:R-:W-:Y:S01]  /*9b40*/  UMOV UR7, URZ ;  /* 0x000000ff00077c82 */ /* 0x000fe20008000000 */
[----:B------:R-:W-:-:S02]  /*9b50*/  UIADD3 UR26, UP1, UPT, UR26, -0x400, URZ ;  /* 0xfffffc001a1a7890 */ /* 0x000fc4000ff3e0ff */
[----:B---3--:R-:W-:Y:S02]  /*9b60*/  UIMAD.WIDE.U32 UR8, UR29, UR10, UR6 ;  /* 0x0000000a1d0872a5 */ /* 0x008fe4000f8e0006 */
[----:B------:R-:W-:Y:S02]  /*9b70*/  UIADD3 UR21, UP2, UPT, UR21, -0x400, URZ ;  /* 0xfffffc0015157890 */ /* 0x000fe4000ff5e0ff */
[----:B------:R-:W-:Y:S02]  /*9b80*/  UIMAD UR9, UR29, UR11, UR9 ;  /* 0x0000000b1d0972a4 */ /* 0x000fe4000f8e0209 */
[----:B------:R-:W-:Y:S02]  /*9b90*/  UIADD3.X UR20, UPT, UPT, UR20, -0x1, URZ, UP1, !UPT ;  /* 0xffffffff14147890 */ /* 0x000fe40008ffe4ff */
[----:B----4-:R-:W-:Y:S02]  /*9ba0*/  UIMAD.WIDE.U32 UR8, UR12, UR32, UR8 ;  /* 0x000000200c0872a5 */ /* 0x010fe4000f8e0008 */
[----:B------:R-:W-:-:S02]  /*9bb0*/  UIADD3.X UR22, UPT, UPT, UR22, -0x1, URZ, UP2, !UPT ;  /* 0xffffffff16167890 */ /* 0x000fc400097fe4ff */
[----:B------:R-:W-:Y:S02]  /*9bc0*/  UIMAD UR10, UR12, UR33, UR9 ;  /* 0x000000210c0a72a4 */ /* 0x000fe4000f8e0209 */
[----:B-----5:R-:W-:Y:S01]  /*9bd0*/  ULEA UR9, UP0, UR8, UR34, 0x1 ;  /* 0x0000002208097291 */ /* 0x020fe2000f8008ff */
[----:B------:R-:W3:Y:S03]  /*9be0*/  LDCU.64 UR32, c[0x0][0x560] ;  /* 0x0000ac00ff2077ac */ /* 0x000ee60008000a00 */
[----:B------:R-:W-:-:S05]  /*9bf0*/  ULEA.HI.X UR8, UR8, UR35, UR10, 0x1, UP0 ;  /* 0x0000002308087291 */ /* 0x000fca00080f0c0a */
[----:B------:R-:W4:Y:S01]  /*9c00*/  LDCU.64 UR10, c[0x0][0x520] ;  /* 0x0000a400ff0a77ac */ /* 0x000f220008000a00 */
[----:B--2---:R-:W-:Y:S04]  /*9c10*/  STS.128 [R24], R12 ;  /* 0x0000000c18007388 */ /* 0x004fe80000000c00 */
[----:B------:R-:W-:Y:S01]  /*9c20*/  STS.128 [R24+0x200], R28 ;  /* 0x0002001c18007388 */ /* 0x000fe20000000c00 */
[----:B------:R-:W-:-:S03]  /*9c30*/  NOP ;  /* 0x0000000000007918 */ /* 0x000fc60000000000 */
[----:B0-----:R-:W0:Y:S04]  /*9c40*/  LDS.128 R4, [R25] ;  /* 0x0000000019047984 */ /* 0x001e280000000c00 */
[----:B------:R-:W2:Y:S01]  /*9c50*/  LDS.128 R8, [R25+0x10] ;  /* 0x0000100019087984 */ /* 0x000ea20000000c00 */
        /* <DEDUP_REMOVED lines=27> */
[----:B------:R-:W5:Y:S02]  /*9e10*/  @!P2 MUFU.EX2 R2, R2 ;  /* 0x000000020002a308 */ /* 0x000f640000000800 */
[----:B------:R-:W-:Y:S02]  /*9e20*/  @!P0 FMUL.FTZ R12, R12, -1.4426950216293334961 ;  /* 0xbfb8aa3b0c0c8820 */ /* 0x000fe40000410000 */
[----:B------:R-:W-:Y:S01]  /*9e30*/  @!P5 FMUL.FTZ R5, R14, -1.4426950216293334961 ;  /* 0xbfb8aa3b0e05d820 */ /* 0x000fe20000410000 */
[----:B------:R-:W-:Y:S01]  /*9e40*/  HADD2.F32 R14, -RZ, R7.H1_H1 ;  /* 0x30000007ff0e7230 */ /* 0x000fe20000004100 */
[----:B------:R-:W1:Y:S01]  /*9e50*/  @!P3 MUFU.EX2 R3, R3 ;  /* 0x000000030003b308 */ /* 0x000e620000000800 */
[----:B------:R-:W-:Y:S01]  /*9e60*/  @!P6 FMUL.FTZ R6, R6, -1.4426950216293334961 ;  /* 0xbfb8aa3b0606e820 */ /* 0x000fe20000410000 */
[----:B0-----:R-:W-:Y:S02]  /*9e70*/  @!P1 FADD.FTZ R0, R0, 1 ;  /* 0x3f80000000009421 */ /* 0x001fe40000010000 */
[----:B------:R-:W-:Y:S01]  /*9e80*/  FADD.FTZ R15, R14, R19 ;  /* 0x000000130e0f7221 */ /* 0x000fe20000010000 */
[--C-:B--2---:R-:W-:Y:S01]  /*9e90*/  HADD2.F32 R14, -RZ, R8.reuse.H0_H0 ;  /* 0x20000008ff0e7230 */ /* 0x104fe20000004100 */
[----:B------:R-:W0:Y:S01]  /*9ea0*/  @!P5 MUFU.EX2 R5, R5 ;  /* 0x000000050005d308 */ /* 0x000e220000000800 */
[----:B-----5:R-:W-:Y:S01]  /*9eb0*/  @!P2 FADD.FTZ R2, R2, 1 ;  /* 0x3f8000000202a421 */ /* 0x020fe20000010000 */
[----:B------:R-:W-:-:S02]  /*9ec0*/  HADD2.F32 R8, -RZ, R8.H1_H1 ;  /* 0x30000008ff087230 */ /* 0x000fc40000004100 */
[----:B------:R-:W2:Y:S01]  /*9ed0*/  @!P1 MUFU.RCP R0, R0 ;  /* 0x0000000000009308 */ /* 0x000ea20000001000 */
[----:B------:R-:W-:Y:S01]  /*9ee0*/  FADD.FTZ R14, R14, R19 ;  /* 0x000000130e0e7221 */ /* 0x000fe20000010000 */
[----:B-1----:R-:W-:-:S06]  /*9ef0*/  @!P3 FADD.FTZ R3, R3, 1 ;  /* 0x3f8000000303b421 */ /* 0x002fcc0000010000 */
[----:B------:R-:W1:Y:S01]  /*9f00*/  @!P2 MUFU.RCP R13, R2 ;  /* 0x00000002000da308 */ /* 0x000e620000001000 */
[----:B0-----:R-:W-:-:S07]  /*9f10*/  @!P5 FADD.FTZ R5, R5, 1 ;  /* 0x3f8000000505d421 */ /* 0x001fce0000010000 */
[----:B------:R-:W0:Y:S01]  /*9f20*/  @!P6 MUFU.EX2 R6, R6 ;  /* 0x000000060006e308 */ /* 0x000e220000000800 */
[----:B--2---:R-:W-:Y:S01]  /*9f30*/  @!P1 FMUL.FTZ R69, R69, R0 ;  /* 0x0000000045459220 */ /* 0x004fe20000410000 */
[----:B------:R-:W-:Y:S02]  /*9f40*/  FSETP.GTU.FTZ.AND P1, PT, R15, 20, PT ;  /* 0x41a000000f00780b */ /* 0x000fe40003f3c000 */
[----:B------:R-:W2:Y:S04]  /*9f50*/  @!P4 MUFU.EX2 R4, R4 ;  /* 0x000000040004c308 */ /* 0x000ea80000000800 */
[----:B------:R5:W3:Y:S01]  /*9f60*/  @!P3 MUFU.RCP R16, R3 ;  /* 0x000000030010b308 */ /* 0x000ae20000001000 */
[----:B-1----:R-:W-:Y:S01]  /*9f70*/  @!P2 FMUL.FTZ R68, R68, R13 ;  /* 0x0000000d4444a220 */ /* 0x002fe20000410000 */
[----:B------:R-:W-:Y:S01]  /*9f80*/  FSETP.GTU.FTZ.AND P2, PT, R14, 20, PT ;  /* 0x41a000000e00780b */ /* 0x000fe20003f5c000 */
[----:B0-----:R-:W-:-:S04]  /*9f90*/  @!P6 FADD.FTZ R6, R6, 1 ;  /* 0x3f8000000606e421 */ /* 0x001fc80000010000 */
[----:B------:R-:W-:Y:S01]  /*9fa0*/  @!P1 FMUL.FTZ R0, R15, -1.4426950216293334961 ;  /* 0xbfb8aa3b0f009820 */ /* 0x000fe20000410000 */
[----:B------:R-:W0:Y:S01]  /*9fb0*/  @!P0 MUFU.EX2 R12, R12 ;  /* 0x0000000c000c8308 */ /* 0x000e220000000800 */
[----:B--2---:R-:W-:Y:S01]  /*9fc0*/  @!P4 FADD.FTZ R4, R4, 1 ;  /* 0x3f8000000404c421 */ /* 0x004fe20000010000 */
[----:B------:R-:W-:Y:S02]  /*9fd0*/  F2FP.F16.F32.PACK_AB R15, R61, R58 ;  /* 0x0000003a3d0f723e */ /* 0x000fe400000000ff */
[----:B------:R-:W1:Y:S03]  /*9fe0*/  @!P5 MUFU.RCP R5, R5 ;  /* 0x000000050005d308 */ /* 0x000e660000001000 */
[----:B-----5:R-:W-:Y:S01]  /*9ff0*/  @!P2 FMUL.FTZ R3, R14, -1.4426950216293334961 ;  /* 0xbfb8aa3b0e03a820 */ /* 0x020fe20000410000 */
[----:B------:R-:W-:Y:S01]  /*a000*/  F2FP.F16.F32.PACK_AB R14, R119, R108 ;  /* 0x0000006c770e723e */ /* 0x000fe200000000ff */
[----:B---3--:R-:W-:-:S03]  /*a010*/  @!P3 FMUL.FTZ R67, R67, R16 ;  /* 0x000000104343b220 */ /* 0x008fc60000410000 */
[----:B------:R-:W2:Y:S01]  /*a020*/  @!P1 MUFU.EX2 R0, R0 ;  /* 0x0000000000009308 */ /* 0x000ea20000000800 */
[----:B0-----:R-:W-:-:S03]  /*a030*/  @!P0 FADD.FTZ R12, R12, 1 ;  /* 0x3f8000000c0c8421 */ /* 0x001fc60000010000 */
[----:B------:R-:W0:Y:S04]  /*a040*/  @!P2 MUFU.EX2 R3, R3 ;  /* 0x000000030003a308 */ /* 0x000e280000000800 */
[----:B------:R3:W5:Y:S01]  /*a050*/  @!P4 MUFU.RCP R7, R4 ;  /* 0x000000040007c308 */ /* 0x0007620000001000 */
[----:B-1----:R-:W-:Y:S01]  /*a060*/  @!P5 FMUL.FTZ R112, R112, R5 ;  /* 0x000000057070d220 */ /* 0x002fe20000410000 */
[----:B------:R-:W-:Y:S01]  /*a070*/  FADD.FTZ R5, R8, R19 ;  /* 0x0000001308057221 */ /* 0x000fe20000010000 */
[----:B------:R-:W-:Y:S02]  /*a080*/  HADD2.F32 R8, -RZ, R11.H0_H0 ;  /* 0x2000000bff087230 */ /* 0x000fe40000004100 */
[----:B--2---:R-:W-:Y:S01]  /*a090*/  @!P1 FADD.FTZ R2, R0, 1 ;  /* 0x3f80000000029421 */ /* 0x004fe20000010000 */
[----:B------:R-:W-:-:S02]  /*a0a0*/  HADD2.F32 R0, -RZ, R9.H0_H0 ;  /* 0x20000009ff007230 */ /* 0x000fc40000004100 */
[----:B------:R-:W1:Y:S01]  /*a0b0*/  @!P6 MUFU.RCP R6, R6 ;  /* 0x000000060006e308 */ /* 0x000e620000001000 */
[----:B---3--:R-:W-:Y:S02]  /*a0c0*/  HADD2.F32 R4, -RZ, R9.H1_H1 ;  /* 0x30000009ff047230 */ /* 0x008fe40000004100 */
[----:B0-----:R-:W-:Y:S01]  /*a0d0*/  @!P2 FADD.FTZ R3, R3, 1 ;  /* 0x3f8000000303a421 */ /* 0x001fe20000010000 */
[--C-:B------:R-:W-:Y:S01]  /*a0e0*/  FADD.FTZ R8, R8, R19.reuse ;  /* 0x0000001308087221 */ /* 0x100fe20000010000 */
[----:B------:R-:W-:Y:S01]  /*a0f0*/  FSETP.GTU.FTZ.AND P3, PT, R5, 20, PT ;  /* 0x41a000000500780b */ /* 0x000fe20003f7c000 */
[--C-:B------:R-:W-:Y:S02]  /*a100*/  FADD.FTZ R4, R4, R19.reuse ;  /* 0x0000001304047221 */ /* 0x100fe40000010000 */
[----:B------:R-:W0:Y:S01]  /*a110*/  @!P0 MUFU.RCP R13, R12 ;  /* 0x0000000c000d8308 */ /* 0x000e220000001000 */
[----:B-----5:R-:W-:Y:S01]  /*a120*/  @!P4 FMUL.FTZ R66, R66, R7 ;  /* 0x000000074242c220 */ /* 0x020fe20000410000 */
[----:B------:R-:W-:Y:S01]  /*a130*/  FADD.FTZ R7, R0, R19 ;  /* 0x0000001300077221 */ /* 0x000fe20000010000 */
[----:B------:R-:W-:Y:S01]  /*a140*/  HADD2.F32 R0, -RZ, R11.H1_H1 ;  /* 0x3000000bff007230 */ /* 0x000fe20000004100 */
[----:B------:R-:W-:-:S02]  /*a150*/  FSETP.GTU.FTZ.AND P4, PT, R4, 20, PT ;  /* 0x41a000000400780b */ /* 0x000fc40003f9c000 */
[----:B------:R-:W-:Y:S02]  /*a160*/  F2FP.F16.F32.PACK_AB R11, R121, R116 ;  /* 0x00000074790b723e */ /* 0x000fe400000000ff */
[----:B------:R-:W2:Y:S01]  /*a170*/  @!P1 MUFU.RCP R2, R2 ;  /* 0x0000000200029308 */ /* 0x000ea20000001000 */
[--C-:B------:R-:W-:Y:S01]  /*a180*/  FADD.FTZ R9, R0, R19.reuse ;  /* 0x0000001300097221 */ /* 0x100fe20000010000 */
[----:B-1----:R-:W-:Y:S01]  /*a190*/  @!P6 FMUL.FTZ R115, R115, R6 ;  /* 0x000000067373e220 */ /* 0x002fe20000410000 */
[--C-:B------:R-:W-:Y:S01]  /*a1a0*/  HADD2.F32 R6, -RZ, R10.reuse.H0_H0 ;  /* 0x2000000aff067230 */ /* 0x100fe20000004100 */
[----:B------:R-:W-:Y:S01]  /*a1b0*/  FSETP.GTU.FTZ.AND P5, PT, R7, 20, PT ;  /* 0x41a000000700780b */ /* 0x000fe20003fbc000 */
[----:B------:R-:W-:Y:S02]  /*a1c0*/  HADD2.F32 R10, -RZ, R10.H1_H1 ;  /* 0x3000000aff0a7230 */ /* 0x000fe40000004100 */
[----:B------:R-:W-:Y:S01]  /*a1d0*/  @!P3 FMUL.FTZ R0, R5, -1.4426950216293334961 ;  /* 0xbfb8aa3b0500b820 */ /* 0x000fe20000410000 */
[----:B------:R1:W3:Y:S01]  /*a1e0*/  @!P2 MUFU.RCP R12, R3 ;  /* 0x00000003000ca308 */ /* 0x0002e20000001000 */
[--C-:B------:R-:W-:Y:S01]  /*a1f0*/  FADD.FTZ R6, R6, R19.reuse ;  /* 0x0000001306067221 */ /* 0x100fe20000010000 */
[----:B------:R-:W-:Y:S01]  /*a200*/  FADD.FTZ R10, R10, R19 ;  /* 0x000000130a0a7221 */ /* 0x000fe20000010000 */
[----:B0-----:R-:W-:Y:S01]  /*a210*/  @!P0 FMUL.FTZ R74, R74, R13 ;  /* 0x0000000d4a4a8220 */ /* 0x001fe20000410000 */
[----:B------:R-:W-:-:S02]  /*a220*/  F2FP.F16.F32.PACK_AB R13, R72, R107 ;  /* 0x0000006b480d723e */ /* 0x000fc400000000ff */
[----:B------:R-:W-:Y:S02]  /*a230*/  FSETP.GTU.FTZ.AND P6, PT, R6, 20, PT ;  /* 0x41a000000600780b */ /* 0x000fe40003fdc000 */
[----:B------:R-:W-:Y:S01]  /*a240*/  FSETP.GTU.FTZ.AND P0, PT, R10, 20, PT ;  /* 0x41a000000a00780b */ /* 0x000fe20003f1c000 */
[----:B-1----:R-:W-:Y:S01]  /*a250*/  @!P4 FMUL.FTZ R3, R4, -1.4426950216293334961 ;  /* 0xbfb8aa3b0403c820 */ /* 0x002fe20000410000 */
[----:B--2---:R-:W-:Y:S01]  /*a260*/  @!P1 FMUL.FTZ R117, R117, R2 ;  /* 0x0000000275759220 */ /* 0x004fe20000410000 */
[----:B------:R-:W-:Y:S01]  /*a270*/  FSETP.GTU.FTZ.AND P1, PT, R8, 20, PT ;  /* 0x41a000000800780b */ /* 0x000fe20003f3c000 */
[----:B------:R-:W-:Y:S01]  /*a280*/  @!P5 FMUL.FTZ R2, R7, -1.4426950216293334961 ;  /* 0xbfb8aa3b0702d820 */ /* 0x000fe20000410000 */
[----:B------:R-:W0:Y:S04]  /*a290*/  @!P3 MUFU.EX2 R0, R0 ;  /* 0x000000000000b308 */ /* 0x000e280000000800 */
[----:B------:R-:W1:Y:S01]  /*a2a0*/  @!P4 MUFU.EX2 R3, R3 ;  /* 0x000000030003c308 */ /* 0x000e620000000800 */
[----:B---3--:R-:W-:Y:S01]  /*a2b0*/  @!P2 FMUL.FTZ R73, R73, R12 ;  /* 0x0000000c4949a220 */ /* 0x008fe20000410000 */
[----:B------:R-:W-:Y:S01]  /*a2c0*/  FSETP.GTU.FTZ.AND P2, PT, R9, 20, PT ;  /* 0x41a000000900780b */ /* 0x000fe20003f5c000 */
[----:B------:R-:W-:Y:S01]  /*a2d0*/  @!P6 FMUL.FTZ R4, R6, -1.4426950216293334961 ;  /* 0xbfb8aa3b0604e820 */ /* 0x000fe20000410000 */
[----:B------:R-:W-:Y:S01]  /*a2e0*/  @!P0 FMUL.FTZ R5, R10, -1.4426950216293334961 ;  /* 0xbfb8aa3b0a058820 */ /* 0x000fe20000410000 */
[----:B------:R-:W-:Y:S01]  /*a2f0*/  F2FP.F16.F32.PACK_AB R10, R118, R113 ;  /* 0x00000071760a723e */ /* 0x000fe200000000ff */
[----:B------:R-:W2:Y:S01]  /*a300*/  @!P5 MUFU.EX2 R2, R2 ;  /* 0x000000020002d308 */ /* 0x000ea20000000800 */
[----:B------:R-:W-:Y:S01]  /*a310*/  @!P1 FMUL.FTZ R6, R8, -1.4426950216293334961 ;  /* 0xbfb8aa3b08069820 */ /* 0x000fe20000410000 */
[----:B------:R-:W-:-:S02]  /*a320*/  F2FP.F16.F32.PACK_AB R8, R71, R70 ;  /* 0x000000464708723e */ /* 0x000fc400000000ff */
[----:B------:R-:W-:Y:S01]  /*a330*/  F2FP.F16.F32.PACK_AB R12, R109, R62 ;  /* 0x0000003e6d0c723e */ /* 0x000fe200000000ff */
[----:B------:R-:W3:Y:S01]  /*a340*/  @!P6 MUFU.EX2 R4, R4 ;  /* 0x000000040004e308 */ /* 0x000ee20000000800 */
[----:B0-----:R-:W-:Y:S01]  /*a350*/  @!P3 FADD.FTZ R0, R0, 1 ;  /* 0x3f8000000000b421 */ /* 0x001fe20000010000 */
[----:B------:R-:W-:Y:S01]  /*a360*/  F2FP.F16.F32.PACK_AB R71, R117, R74 ;  /* 0x0000004a7547723e */ /* 0x000fe200000000ff */
[----:B-1----:R-:W-:Y:S01]  /*a370*/  @!P4 FADD.FTZ R3, R3, 1 ;  /* 0x3f8000000303c421 */ /* 0x002fe20000010000 */
[----:B------:R-:W-:Y:S01]  /*a380*/  @!P2 FMUL.FTZ R7, R9, -1.4426950216293334961 ;  /* 0xbfb8aa3b0907a820 */ /* 0x000fe20000410000 */
[----:B------:R-:W-:Y:S01]  /*a390*/  F2FP.F16.F32.PACK_AB R9, R65, R110 ;  /* 0x0000006e4109723e */ /* 0x000fe200000000ff */
[----:B------:R0:W-:Y:S01]  /*a3a0*/  STS.128 [R25+0x10], R12 ;  /* 0x0000100c19007388 */ /* 0x0001e20000000c00 */
[----:B------:R-:W1:Y:S01]  /*a3b0*/  @!P1 MUFU.EX2 R6, R6 ;  /* 0x0000000600069308 */ /* 0x000e620000000800 */
[----:B------:R-:W-:Y:S01]  /*a3c0*/  F2FP.F16.F32.PACK_AB R70, R115, R112 ;  /* 0x000000707346723e */ /* 0x000fe200000000ff */
[----:B--2---:R-:W-:Y:S01]  /*a3d0*/  @!P5 FADD.FTZ R2, R2, 1 ;  /* 0x3f8000000202d421 */ /* 0x004fe20000010000 */
[----:B------:R-:W-:Y:S01]  /*a3e0*/  STS.128 [R25], R8 ;  /* 0x0000000819007388 */ /* 0x000fe20000000c00 */
[----:B------:R-:W-:-:S03]  /*a3f0*/  NOP ;  /* 0x0000000000007918 */ /* 0x000fc60000000000 */
[----:B------:R-:W2:Y:S01]  /*a400*/  LDS.128 R28, [R24] ;  /* 0x00000000181c7984 */ /* 0x000ea20000000c00 */
[----:B------:R-:W5:Y:S01]  /*a410*/  @!P2 MUFU.EX2 R7, R7 ;  /* 0x000000070007a308 */ /* 0x000f620000000800 */
[----:B---3--:R-:W-:Y:S02]  /*a420*/  @!P6 FADD.FTZ R4, R4, 1 ;  /* 0x3f8000000404e421 */ /* 0x008fe40000010000 */
[----:B------:R-:W3:Y:S01]  /*a430*/  LDS.128 R8, [R24+0x200] ;  /* 0x0002000018087984 */ /* 0x000ee20000000c00 */
[----:B------:R-:W4:Y:S01]  /*a440*/  @!P0 MUFU.EX2 R5, R5 ;  /* 0x0000000500058308 */ /* 0x000f220000000800 */
[----:B-1----:R-:W-:-:S03]  /*a450*/  @!P1 FADD.FTZ R6, R6, 1 ;  /* 0x3f80000006069421 */ /* 0x002fc60000010000 */
[----:B------:R-:W1:Y:S01]  /*a460*/  @!P3 MUFU.RCP R17, R0 ;  /* 0x000000000011b308 */ /* 0x000e620000001000 */
[----:B-----5:R-:W-:-:S07]  /*a470*/  @!P2 FADD.FTZ R7, R7, 1 ;  /* 0x3f8000000707a421 */ /* 0x020fce0000010000 */
[----:B------:R5:W0:Y:S01]  /*a480*/  @!P5 MUFU.RCP R23, R2 ;  /* 0x000000020017d308 */ /* 0x000a220000001000 */
[----:B----4-:R-:W-:-:S07]  /*a490*/  @!P0 FADD.FTZ R5, R5, 1 ;  /* 0x3f80000005058421 */ /* 0x010fce0000010000 */
[----:B------:R4:W2:Y:S01]  /*a4a0*/  @!P4 MUFU.RCP R0, R3 ;  /* 0x000000030000c308 */ /* 0x0008a20000001000 */
[----:B-----5:R-:W-:Y:S01]  /*a4b0*/  MOV R2, UR9 ;  /* 0x0000000900027c02 */ /* 0x020fe20008000f00 */
[----:B-1----:R-:W-:-:S06]  /*a4c0*/  @!P3 FMUL.FTZ R120, R120, R17 ;  /* 0x000000117878b220 */ /* 0x002fcc0000410000 */
[----:B------:R-:W1:Y:S01]  /*a4d0*/  @!P6 MUFU.RCP R33, R4 ;  /* 0x000000040021e308 */ /* 0x000e620000001000 */
[----:B----4-:R-:W-:Y:S01]  /*a4e0*/  MOV R3, UR8 ;  /* 0x0000000800037c02 */ /* 0x010fe20008000f00 */
[----:B0-----:R-:W-:Y:S01]  /*a4f0*/  @!P5 FMUL.FTZ R114, R114, R23 ;  /* 0x000000177272d220 */ /* 0x001fe20000410000 */
[----:B------:R-:W0:Y:S01]  /*a500*/  LDCU.64 UR8, c[0x0][0x518] ;  /* 0x0000a300ff0877ac */ /* 0x000e220008000a00 */
[----:B------:R-:W-:-:S04]  /*a510*/  IMAD.WIDE.U32 R2, R22, 0x10, R2 ;  /* 0x0000001016027825 */ /* 0x000fc800078e0002 */
[----:B------:R4:W5:Y:S01]  /*a520*/  @!P0 MUFU.RCP R12, R5 ;  /* 0x00000005000c8308 */ /* 0x0009620000001000 */
[----:B--2---:R-:W-:Y:S01]  /*a530*/  @!P4 FMUL.FTZ R75, R75, R0 ;  /* 0x000000004b4bc220 */ /* 0x004fe20000410000 */
[----:B------:R-:W-:Y:S04]  /*a540*/  STG.E.128 desc[UR30][R2.64], R28 ;  /* 0x0000001c02007986 */ /* 0x000fe8000c101d1e */
[----:B---3--:R2:W-:Y:S02]  /*a550*/  STG.E.128 desc[UR30][R2.64+0x200], R8 ;  /* 0x0002000802007986 */ /* 0x0085e4000c101d1e */
[----:B------:R-:W3:Y:S01]  /*a560*/  @!P1 MUFU.RCP R6, R6 ;  /* 0x0000000600069308 */ /* 0x000ee20000001000 */
[----:B----4-:R-:W-:Y:S01]  /*a570*/  FADD.FTZ R5, R69, R20 ;  /* 0x0000001445057221 */ /* 0x010fe20000010000 */
[----:B-1----:R-:W-:Y:S01]  /*a580*/  @!P6 FMUL.FTZ R60, R60, R33 ;  /* 0x000000213c3ce220 */ /* 0x002fe20000410000 */
[----:B------:R-:W-:Y:S01]  /*a590*/  BAR.SYNC.DEFER_BLOCKING 0x0 ;  /* 0x0000000000007b1d */ /* 0x000fe20000010000 */
[----:B------:R-:W-:Y:S01]  /*a5a0*/  F2FP.F16.F32.PACK_AB R13, R75, R114 ;  /* 0x000000724b0d723e */ /* 0x000fe200000000ff */
[----:B------:R-:W-:Y:S01]  /*a5b0*/  FADD.FTZ R0, R5, R68 ;  /* 0x0000004405007221 */ /* 0x000fe20000010000 */
[----:B------:R-:W-:Y:S01]  /*a5c0*/  F2FP.F16.F32.PACK_AB R68, R68, R69 ;  /* 0x000000454444723e */ /* 0x000fe200000000ff */
[----:B0-----:R-:W-:Y:S01]  /*a5d0*/  UIMAD.WIDE.U32 UR6, UR29, UR8, UR6 ;  /* 0x000000081d0672a5 */ /* 0x001fe2000f8e0006 */
[----:B------:R-:W-:Y:S01]  /*a5e0*/  F2FP.F16.F32.PACK_AB R69, R66, R67 ;  /* 0x000000434245723e */ /* 0x000fe200000000ff */
[----:B------:R-:W0:Y:S01]  /*a5f0*/  @!P2 MUFU.RCP R7, R7 ;  /* 0x000000070007a308 */ /* 0x000e220000001000 */
[----:B-----5:R-:W-:Y:S01]  /*a600*/  @!P0 FMUL.FTZ R111, R111, R12 ;  /* 0x0000000c6f6f8220 */ /* 0x020fe20000410000 */
[----:B------:R-:W-:Y:S01]  /*a610*/  F2FP.F16.F32.PACK_AB R12, R120, R73 ;  /* 0x00000049780c723e */ /* 0x000fe200000000ff */
[----:B------:R-:W-:Y:S01]  /*a620*/  FADD.FTZ R5, R0, R67 ;  /* 0x0000004300057221 */ /* 0x000fe20000010000 */
[----:B------:R-:W-:-:S02]  /*a630*/  UIMAD UR7, UR29, UR9, UR7 ;  /* 0x000000091d0772a4 */ /* 0x000fc4000f8e0207 */
[----:B------:R-:W-:Y:S01]  /*a640*/  F2FP.F16.F32.PACK_AB R14, R111, R60 ;  /* 0x0000003c6f0e723e */ /* 0x000fe200000000ff */
[----:B------:R-:W-:Y:S01]  /*a650*/  FADD.FTZ R5, R5, R66 ;  /* 0x0000004205057221 */ /* 0x000fe20000010000 */
[----:B------:R-:W-:Y:S01]  /*a660*/  UIMAD.WIDE.U32 UR6, UR12, UR10, UR6 ;  /* 0x0000000a0c0672a5 */ /* 0x000fe2000f8e0006 */
[----:B---3--:R-:W-:Y:S02]  /*a670*/  @!P1 FMUL.FTZ R63, R63, R6 ;  /* 0x000000063f3f9220 */ /* 0x008fe40000410000 */
[----:B------:R-:W-:Y:S01]  /*a680*/  FADD.FTZ R112, R5, R112 ;  /* 0x0000007005707221 */ /* 0x000fe20000010000 */
[----:B------:R-:W-:Y:S02]  /*a690*/  UIMAD UR8, UR12, UR11, UR7 ;  /* 0x0000000b0c0872a4 */ /* 0x000fe4000f8e0207 */
[----:B------:R-:W-:Y:S01]  /*a6a0*/  ULEA UR7, UP0, UR6, UR32, 0x1 ;  /* 0x0000002006077291 */ /* 0x000fe2000f8008ff */
[----:B------:R-:W-:Y:S01]  /*a6b0*/  FADD.FTZ R115, R112, R115 ;  /* 0x0000007370737221 */ /* 0x000fe20000010000 */
[----:B0-----:R-:W-:Y:S01]  /*a6c0*/  @!P2 FMUL.FTZ R64, R64, R7 ;  /* 0x000000074040a220 */ /* 0x001fe20000410000 */
[----:B------:R-:W-:Y:S02]  /*a6d0*/  STS.128 [R25], R68 ;  /* 0x0000004419007388 */ /* 0x000fe40000000c00 */
[----:B------:R-:W-:Y:S01]  /*a6e0*/  FADD.FTZ R74, R115, R74 ;  /* 0x0000004a734a7221 */ /* 0x000fe20000010000 */
[----:B------:R-:W-:Y:S01]  /*a6f0*/  ULEA.HI.X UR6, UR6, UR33, UR8, 0x1, UP0 ;  /* 0x0000002106067291 */ /* 0x000fe200080f0c08 */
[----:B--2---:R-:W-:Y:S01]  /*a700*/  MOV R2, UR7 ;  /* 0x0000000700027c02 */ /* 0x004fe20008000f00 */
        /* <DEDUP_REMOVED lines=23> */
.L_x_14000:
        /* <DEDUP_REMOVED lines=33> */
.L_x_14055:
[----:B------:R-:W-:Y:S05]  /*aa90*/  BSYNC.RECONVERGENT B0 ;  /* 0x0000000000007941 */ /* 0x000fea0003800200 */
.L_x_14054:
        /* <DEDUP_REMOVED lines=31> */
.L_x_14057:
[----:B------:R-:W-:Y:S05]  /*ac90*/  BSYNC.RECONVERGENT B0 ;  /* 0x0000000000007941 */ /* 0x000fea0003800200 */
.L_x_14056:
        /* <DEDUP_REMOVED lines=22> */
.L_x_14059:
        /* <DEDUP_REMOVED lines=24> */
[C---:B----45:R-:W-:Y:S01]  /*af80*/  IMAD R18, R10.reuse, UR32, RZ ;  /* 0x000000200a127c24 */ /* 0x070fe2000f8e02ff */
        /* <DEDUP_REMOVED lines=41> */
.L_x_14058:
[----:B------:R-:W-:Y:S05]  /*b220*/  EXIT ;  /* 0x000000000000794d */ /* 0x000fea0003800000 */
.L_x_14060:
        /* <DEDUP_REMOVED lines=13> */
.L_x_18746:


//--------------------- .text._Z25selective_scan_bwd_kernelI32Selective_Scan_bwd_kernel_traitsILi32ELi16ELb1ELb0ELb1ELb0ELb0EN3c104HalfENS1_7complexIfEEEEv12SSMParamsBwd --------------------------
	.section	.text._Z25selective_scan_bwd_kernelI32Selective_Scan_bwd_kernel_traitsILi32ELi16ELb1ELb0ELb1ELb0ELb0EN3c104HalfENS1_7complexIfEEEEv12SSMParamsBwd,"ax",@progbits
	.align	128
        .global         _Z25selective_scan_bwd_kernelI32Selective_Scan_bwd_kernel_traitsILi32ELi16ELb1ELb0ELb1ELb0ELb0EN3c104HalfENS1_7complexIfEEEEv12SSMParamsBwd
        .type           _Z25selective_scan_bwd_kernelI32Selective_Scan_bwd_kernel_traitsILi32ELi16ELb1ELb0ELb1ELb0ELb0EN3c104HalfENS1_7complexIfEEEEv12SSMParamsBwd,@function
        .size           _Z25selective_scan_bwd_kernelI32Selective_Scan_bwd_kernel_traitsILi32ELi16ELb1ELb0ELb1ELb0ELb0EN3c104HalfENS1_7complexIfEEEEv12SSMParamsBwd,(.L_x_18747 - _Z25selective_scan_bwd_kernelI32Selective_Scan_bwd_kernel_traitsILi32ELi16ELb1ELb0ELb1ELb0ELb0EN3c104HalfENS1_7complexIfEEEEv12SSMParamsBwd)
        .other          _Z25selective_scan_bwd_kernelI32Selective_Scan_bwd_kernel_traitsILi32ELi16ELb1ELb0ELb1ELb0ELb0EN3c104HalfENS1_7complexIfEEEEv12SSMParamsBwd,@"STO_CUDA_ENTRY STV_DEFAULT"
_Z25selective_scan_bwd_kernelI32Selective_Scan_bwd_kernel_traitsILi32ELi16ELb1ELb0ELb1ELb0ELb0EN3c104HalfENS1_7complexIfEEEEv12SSMParamsBwd:
.text._Z25selective_scan_bwd_kernelI32Selective_Scan_bwd_kernel_traitsILi32ELi16ELb1ELb0ELb1ELb0ELb0EN3c104HalfENS1_7complexIfEEEEv12SSMParamsBwd:
        /* <DEDUP_REMOVED lines=165> */
[C---:B------:R-:W-:Y:S02]  /*0a50*/  LOP3.LUT R190, R83.reuse, 0x1f, RZ, 0xc0, !PT ;  /* 0x0000001f53be7812 */ /* 0x040fe400078ec0ff */
[----:B------:R-:W-:-:S02]  /*0a60*/  IADD3 R84, PT, PT, R83, 0x200, RZ ;  /* 0x0000020053547810 */ /* 0x000fc40007ffe0ff */
        /* <DEDUP_REMOVED lines=10> */
[----:B--2---:R-:W-:-:S07]  /*0b10*/  LEA R72, R20, UR8, 0x2 ;  /* 0x0000000814487c11 */ /* 0x004fce000f8e10ff */
.L_x_14145:
        /* <DEDUP_REMOVED lines=9> */
[----:B------:R0:W3:Y:S01]  /*0bb0*/  LDG.E.128 R16, desc[UR22][R2.64+0x200] ;  /* 0x0002001602107981 */ /* 0x0000e2000c1e1d00 */
[----:B------:R-:W1:Y:S01]  /*0bc0*/  S2UR UR20, SR_CgaCtaId ;  /* 0x00000000001479c3 */ /* 0x000e620000008800 */
[----:B------:R-:W-:Y:S01]  /*0bd0*/  UMOV UR8, 0x400 ;  /* 0x0000040000087882 */ /* 0x000fe20000000000 */
[----:B------:R-:W-:Y:S01]  /*0be0*/  MOV R4, UR14 ;  /* 0x0000000e00047c02 */ /* 0x000fe20008000f00 */
[----:B------:R-:W4:Y:S01]  /*0bf0*/  S2R R70, SR_LANEID ;  /* 0x0000000000467919 */ /* 0x000f220000000000 */
[----:B------:R-:W-:-:S03]  /*0c00*/  MOV R5, UR16 ;  /* 0x0000001000057c02 */ /* 0x000fc60008000f00 */
[----:B0-----:R-:W-:Y:S01]  /*0c10*/  IMAD.WIDE.U32 R2, R7, 0x10, R4 ;  /* 0x0000001007027825 */ /* 0x001fe200078e0004 */
[----:B-1----:R-:W-:-:S06]  /*0c20*/  ULEA UR8, UR20, UR8, 0x18 ;  /* 0x0000000814087291 */ /* 0x002fcc000f8ec0ff */
[----:B----4-:R-:W-:-:S05]  /*0c30*/  LEA R69, R70, UR8, 0x4 ;  /* 0x0000000846457c11 */ /* 0x010fca000f8e20ff */
        /* <DEDUP_REMOVED lines=35> */
[----:B------:R-:W-:-:S02]  /*0e70*/  HADD2.F32 R60, -RZ, R23.H1_H1 ;  /* 0x30000017ff3c7230 */ /* 0x000fc40000004100 */
[--C-:B---3--:R-:W-:Y:S02]  /*0e80*/  HADD2.F32 R59, -RZ, R24.reuse.H0_H0 ;  /* 0x20000018ff3b7230 */ /* 0x108fe40000004100 */
[----:B------:R-:W-:Y:S02]  /*0e90*/  HADD2.F32 R58, -RZ, R24.H1_H1 ;  /* 0x30000018ff3a7230 */ /* 0x000fe40000004100 */
[--C-:B------:R-:W-:Y:S02]  /*0ea0*/  HADD2.F32 R57, -RZ, R25.reuse.H0_H0 ;  /* 0x20000019ff397230 */ /* 0x100fe40000004100 */
[----:B------:R-:W-:Y:S02]  /*0eb0*/  HADD2.F32 R56, -RZ, R25.H1_H1 ;  /* 0x30000019ff387230 */ /* 0x000fe40000004100 */
[--C-:B------:R-:W-:Y:S02]  /*0ec0*/  HADD2.F32 R55, -RZ, R26.reuse.H0_H0 ;  /* 0x2000001aff377230 */ /* 0x100fe40000004100 */
[----:B------:R-:W-:-:S02]  /*0ed0*/  HADD2.F32 R54, -RZ, R26.H1_H1 ;  /* 0x3000001aff367230 */ /* 0x000fc40000004100 */
[--C-:B------:R-:W-:Y:S02]  /*0ee0*/  HADD2.F32 R53, -RZ, R27.reuse.H0_H0 ;  /* 0x2000001bff357230 */ /* 0x100fe40000004100 */
[----:B------:R-:W-:Y:S01]  /*0ef0*/  HADD2.F32 R52, -RZ, R27.H1_H1 ;  /* 0x3000001bff347230 */ /* 0x000fe20000004100 */
[----:B----4-:R-:W-:Y:S04]  /*0f00*/  STS.128 [R69], R16 ;  /* 0x0000001045007388 */ /* 0x010fe80000000c00 */
[----:B-----5:R0:W-:Y:S01]  /*0f10*/  STS.128 [R69+0x200], R36 ;  /* 0x0002002445007388 */ /* 0x0201e20000000c00 */
[----:B------:R-:W-:-:S03]  /*0f20*/  NOP ;  /* 0x0000000000007918 */ /* 0x000fc60000000000 */
[----:B------:R-:W1:Y:S04]  /*0f30*/  LDS.128 R28, [R68] ;  /* 0x00000000441c7984 */ /* 0x000e680000000c00 */
[----:B------:R-:W2:Y:S01]  /*0f40*/  LDS.128 R32, [R68+0x10] ;  /* 0x0000100044207984 */ /* 0x000ea20000000c00 */
[----:B0-----:R-:W-:Y:S02]  /*0f50*/  CS2R R38, SRZ ;  /* 0x0000000000267805 */ /* 0x001fe4000001ff00 */
[----:B------:R-:W-:Y:S01]  /*0f60*/  CS2R R36, SRZ ;  /* 0x0000000000247805 */ /* 0x000fe2000001ff00 */
[--C-:B-1----:R-:W-:Y:S02]  /*0f70*/  HADD2.F32 R3, -RZ, R28.reuse.H0_H0 ;  /* 0x2000001cff037230 */ /* 0x102fe40000004100 */
[----:B------:R-:W-:-:S02]  /*0f80*/  HADD2.F32 R117, -RZ, R28.H1_H1 ;  /* 0x3000001cff757230 */ /* 0x000fc40000004100 */
[--C-:B------:R-:W-:Y:S02]  /*0f90*/  HADD2.F32 R116, -RZ, R29.reuse.H0_H0 ;  /* 0x2000001dff747230 */ /* 0x100fe40000004100 */
[----:B------:R-:W-:Y:S01]  /*0fa0*/  FFMA.FTZ R86, R3, R67, R86 ;  /* 0x0000004303567223 */ /* 0x000fe20000010056 */
[----:B------:R-:W-:Y:S02]  /*0fb0*/  HADD2.F32 R115, -RZ, R29.H1_H1 ;  /* 0x3000001dff737230 */ /* 0x000fe40000004100 */
[--C-:B------:R-:W-:Y:S02]  /*0fc0*/  HADD2.F32 R114, -RZ, R30.reuse.H0_H0 ;  /* 0x2000001eff727230 */ /* 0x100fe40000004100 */
[----:B------:R-:W-:Y:S01]  /*0fd0*/  FFMA.FTZ R13, R117, R66, R86 ;  /* 0x00000042750d7223 */ /* 0x000fe20000010056 */
[----:B------:R-:W-:Y:S02]  /*0fe0*/  HADD2.F32 R113, -RZ, R30.H1_H1 ;  /* 0x3000001eff717230 */ /* 0x000fe40000004100 */
[----:B------:R-:W-:-:S02]  /*0ff0*/  HADD2.F32 R112, -RZ, R31.H0_H0 ;  /* 0x2000001fff707230 */ /* 0x000fc40000004100 */
[----:B------:R-:W-:Y:S01]  /*1000*/  FFMA.FTZ R0, R116, R65, R13 ;  /* 0x0000004174007223 */ /* 0x000fe2000001000d */
[----:B------:R-:W-:Y:S02]  /*1010*/  HADD2.F32 R111, -RZ, R31.H1_H1 ;  /* 0x3000001fff6f7230 */ /* 0x000fe40000004100 */
[----:B------:R-:W-:Y:S01]  /*1020*/  FMUL.FTZ R31, R114, UR7 ;  /* 0x00000007721f7c20 */ /* 0x000fe20008410000 */
[--C-:B--2---:R-:W-:Y:S02]  /*1030*/  HADD2.F32 R110, -RZ, R32.reuse.H0_H0 ;  /* 0x20000020ff6e7230 */ /* 0x104fe40000004100 */
[C---:B------:R-:W-:Y:S01]  /*1040*/  FFMA.FTZ R13, R115.reuse, R64, R0 ;  /* 0x00000040730d7223 */ /* 0x040fe20000010000 */
[----:B------:R-:W-:Y:S02]  /*1050*/  HADD2.F32 R109, -RZ, R32.H1_H1 ;  /* 0x30000020ff6d7230 */ /* 0x000fe40000004100 */
[----:B------:R-:W-:Y:S01]  /*1060*/  FMUL.FTZ R32, R115, UR7 ;  /* 0x0000000773207c20 */ /* 0x000fe20008410000 */
[----:B------:R-:W-:-:S02]  /*1070*/  HADD2.F32 R108, -RZ, R33.H0_H0 ;  /* 0x20000021ff6c7230 */ /* 0x000fc40000004100 */
        /* <DEDUP_REMOVED lines=25> */
[----:B------:R-:W-:-:S03]  /*1210*/  FMUL.FTZ R20, R103, UR7 ;  /* 0x0000000767147c20 */ /* 0x000fc60008410000 */
        /* <DEDUP_REMOVED lines=16> */
[--C-:B------:R-:W-:Y:S01]  /*1320*/  HADD2.F32 R98, -RZ, R6.reuse.H0_H0 ;  /* 0x20000006ff627230 */ /* 0x100fe20000004100 */
[----:B------:R-:W-:Y:S01]  /*1330*/  ISETP.EQ.AND P0, PT, R71, RZ, P0 ;  /* 0x000000ff4700720c */ /* 0x000fe20000702270 */
[----:B------:R-:W-:Y:S02]  /*1340*/  HADD2.F32 R97, -RZ, R6.H1_H1 ;  /* 0x30000006ff617230 */ /* 0x000fe40000004100 */
[----:B------:R-:W-:Y:S01]  /*1350*/  FADD.FTZ R116, R116, R116 ;  /* 0x0000007474747221 */ /* 0x000fe20000010000 */
[--C-:B------:R-:W-:Y:S02]  /*1360*/  HADD2.F32 R96, -RZ, R7.reuse.H0_H0 ;  /* 0x20000007ff607230 */ /* 0x100fe40000004100 */
[----:B------:R-:W-:Y:S01]  /*1370*/  FADD.FTZ R115, R115, R115 ;  /* 0x0000007373737221 */ /* 0x000fe20000010000 */
[----:B------:R-:W-:Y:S02]  /*1380*/  HADD2.F32 R95, -RZ, R7.H1_H1 ;  /* 0x30000007ff5f7230 */ /* 0x000fe40000004100 */
[----:B------:R-:W-:Y:S01]  /*1390*/  FADD.FTZ R114, R114, R114 ;  /* 0x0000007272727221 */ /* 0x000fe20000010000 */
        /* <DEDUP_REMOVED lines=44> */
.L_x_14144:
        /* <DEDUP_REMOVED lines=16> */
[----:B0--3--:R-:W-:-:S04]  /*1760*/  SHF.L.U32 R2, R71, 0x2, RZ ;  /* 0x0000000247027819 */ /* 0x009fc800000006ff */
[----:B------:R-:W-:-:S04]  /*1770*/  LOP3.LUT R2, R2, 0xf80, RZ, 0xc0, !PT ;  /* 0x00000f8002027812 */ /* 0x000fc800078ec0ff */
[----:B------:R-:W-:-:S05]  /*1780*/  LOP3.LUT R3, R2, 0x1f, R83, 0xf8, !PT ;  /* 0x0000001f02037812 */ /* 0x000fca00078ef853 */
[----:B------:R-:W-:-:S05]  /*1790*/  IMAD.WIDE.U32 R120, R3, 0x10, R120 ;  /* 0x0000001003787825 */ /* 0x000fca00078e0078 */
[----:B------:R-:W2:Y:S04]  /*17a0*/  LDG.E.128 R16, desc[UR22][R120.64+0x600] ;  /* 0x0006001678107981 */ /* 0x000ea8000c1e1d00 */
[----:B------:R-:W2:Y:S04]  /*17b0*/  LDG.E.128 R4, desc[UR22][R120.64] ;  /* 0x0000001678047981 */ /* 0x000ea8000c1e1d00 */
        /* <DEDUP_REMOVED lines=19> */
[----:B----4-:R-:W-:Y:S01]  /*18f0*/  ULEA UR21, UR42, UR21, 0x18 ;  /* 0x000000152a157291 */ /* 0x010fe2000f8ec0ff */
        /* <DEDUP_REMOVED lines=34> */
[----:B------:R0:W-:Y:S01]  /*1b20*/  MUFU.COS R141, R125 ;  /* 0x0000007d008d7308 */ /* 0x0001e20000000000 */
[----:B------:R-:W-:Y:S01]  /*1b30*/  MOV R149, UR45 ;  /* 0x0000002d00957c02 */ /* 0x000fe20008000f00 */
[----:B0-----:R-:W-:Y:S01]  /*1b40*/  FMUL.RZ R125, R119, 0.15915493667125701904 ;  /* 0x3e22f983777d7820 */ /* 0x001fe2000040c000 */
[----:B------:R-:W-:-:S05]  /*1b50*/  FMUL.FTZ R119, R91, UR46 ;  /* 0x0000002e5b777c20 */ /* 0x000fca0008410000 */
[----:B------:R-:W-:Y:S08]  /*1b60*/  MUFU.SIN R143, R126 ;  /* 0x0000007e008f7308 */ /* 0x000ff00000000400 */
[----:B------:R0:W5:Y:S01]  /*1b70*/  MUFU.COS R145, R126 ;  /* 0x0000007e00917308 */ /* 0x0001620000000000 */
[----:B------:R-:W-:Y:S01]  /*1b80*/  FMUL.FTZ R149, R149, 1.4426950216293334961 ;  /* 0x3fb8aa3b95957820 */ /* 0x000fe20000410000 */
[----:B0-----:R-:W-:Y:S01]  /*1b90*/  FMUL.RZ R126, R119, 0.15915493667125701904 ;  /* 0x3e22f983777e7820 */ /* 0x001fe2000040c000 */
[----:B------:R-:W-:-:S05]  /*1ba0*/  FMUL.FTZ R119, R90, UR46 ;  /* 0x0000002e5a777c20 */ /* 0x000fca0008410000 */
[----:B------:R-:W0:Y:S08]  /*1bb0*/  MUFU.SIN R147, R129 ;  /* 0x0000008100937308 */ /* 0x000e300000000400 */
[----:B-1----:R1:W-:Y:S08]  /*1bc0*/  MUFU.COS R151, R129 ;  /* 0x0000008100977308 */ /* 0x0023f00000000000 */
[----:B------:R-:W-:Y:S01]  /*1bd0*/  MUFU.SIN R153, R125 ;  /* 0x0000007d00997308 */ /* 0x000fe20000000400 */
[----:B-1----:R-:W-:-:S07]  /*1be0*/  FMUL.RZ R129, R119, 0.15915493667125701904 ;  /* 0x3e22f98377817820 */ /* 0x002fce000040c000 */
[----:B------:R1:W-:Y:S02]  /*1bf0*/  MUFU.COS R155, R125 ;  /* 0x0000007d009b7308 */ /* 0x0003e40000000000 */
[----:B-1----:R-:W-:Y:S01]  /*1c00*/  FMUL.RZ R125, R118, 0.15915493667125701904 ;  /* 0x3e22f983767d7820 */ /* 0x002fe2000040c000 */
[----:B------:R-:W-:-:S05]  /*1c10*/  FMUL.FTZ R118, R87, UR46 ;  /* 0x0000002e57767c20 */ /* 0x000fca0008410000 */
[----:B------:R-:W-:Y:S08]  /*1c20*/  MUFU.SIN R146, R129 ;  /* 0x0000008100927308 */ /* 0x000ff00000000400 */
[----:B------:R1:W-:Y:S01]  /*1c30*/  MUFU.COS R148, R129 ;  /* 0x0000008100947308 */ /* 0x0003e20000000000 */
[----:B------:R-:W-:Y:S01]  /*1c40*/  FMUL.FTZ R119, R89, UR46 ;  /* 0x0000002e59777c20 */ /* 0x000fe20008410000 */
[----:B-1----:R-:W-:Y:S01]  /*1c50*/  FMUL.RZ R129, R118, 0.15915493667125701904 ;  /* 0x3e22f98376817820 */ /* 0x002fe2000040c000 */
[----:B------:R-:W-:-:S02]  /*1c60*/  FMUL.FTZ R118, R101, R149 ;  /* 0x0000009565767220 */ /* 0x000fc40000410000 */
[----:B------:R-:W-:-:S04]  /*1c70*/  FMUL.RZ R119, R119, 0.15915493667125701904 ;  /* 0x3e22f98377777820 */ /* 0x000fc8000040c000 */
[----:B------:R-:W4:Y:S01]  /*1c80*/  MUFU.EX2 R118, R118 ;  /* 0x0000007600767308 */ /* 0x000f220000000800 */
[-C--:B------:R-:W-:Y:S01]  /*1c90*/  FMUL.FTZ R136, R95, R149.reuse ;  /* 0x000000955f887220 */ /* 0x080fe20000410000 */
[----:B--2---:R1:W-:Y:S02]  /*1ca0*/  STS.128 [R69+0x600], R16 ;  /* 0x0006001045007388 */ /* 0x0043e40000000c00 */
[----:B------:R-:W-:Y:S01]  /*1cb0*/  MUFU.SIN R138, R121 ;  /* 0x00000079008a7308 */ /* 0x000fe20000000400 */
[-C--:B------:R-:W-:Y:S01]  /*1cc0*/  FMUL.FTZ R134, R96, R149.reuse ;  /* 0x0000009560867220 */ /* 0x080fe20000410000 */
[----:B------:R-:W-:Y:S01]  /*1cd0*/  FMUL.FTZ R130, R97, R149 ;  /* 0x0000009561827220 */ /* 0x000fe20000410000 */
[----:B------:R-:W-:Y:S05]  /*1ce0*/  STS.128 [R69], R4 ;  /* 0x0000000445007388 */ /* 0x000fea0000000c00 */
[----:B------:R2:W3:Y:S01]  /*1cf0*/  MUFU.COS R140, R121 ;  /* 0x00000079008c7308 */ /* 0x0004e20000000000 */
[----:B------:R5:W-:Y:S01]  /*1d00*/  STS.128 [R69+0x200], R8 ;  /* 0x0002000845007388 */ /* 0x000be20000000c00 */
[----:B----4-:R-:W-:Y:S01]  /*1d10*/  FMUL.FTZ R123, R118, R123 ;  /* 0x0000007b767b7220 */ /* 0x010fe20000410000 */
[----:B-1----:R-:W-:-:S05]  /*1d20*/  LEA R16, R70, R68, 0x5 ;  /* 0x0000004446107211 */ /* 0x002fca00078e28ff */
[----:B------:R-:W-:Y:S01]  /*1d30*/  MUFU.SIN R157, R119 ;  /* 0x00000077009d7308 */ /* 0x000fe20000000400 */
[----:B--2---:R-:W-:Y:S01]  /*1d40*/  FMUL.FTZ R121, R99, R149 ;  /* 0x0000009563797220 */ /* 0x004fe20000410000 */
[----:B------:R1:W-:Y:S01]  /*1d50*/  STS.128 [R69+0x400], R12 ;  /* 0x0004000c45007388 */ /* 0x0003e20000000c00 */
[----:B------:R-:W-:Y:S01]  /*1d60*/  FMUL.FTZ R127, R118, R127 ;  /* 0x0000007f767f7220 */ /* 0x000fe20000410000 */
[----:B------:R-:W-:-:S04]  /*1d70*/  NOP ;  /* 0x0000000000007918 */ /* 0x000fc80000000000 */
[----:B------:R2:W-:Y:S01]  /*1d80*/  MUFU.COS R159, R119 ;  /* 0x00000077009f7308 */ /* 0x0005e20000000000 */
[-C--:B-----5:R-:W-:Y:S01]  /*1d90*/  FMUL.FTZ R8, R93, R149.reuse ;  /* 0x000000955d087220 */ /* 0x0a0fe20000410000 */
[-C--:B------:R-:W-:Y:S01]  /*1da0*/  FMUL.FTZ R17, R90, R149.reuse ;  /* 0x000000955a117220 */ /* 0x080fe20000410000 */
[-C--:B------:R-:W-:Y:S01]  /*1db0*/  FMUL.FTZ R18, R89, R149.reuse ;  /* 0x0000009559127220 */ /* 0x080fe20000410000 */
[-C--:B------:R-:W-:Y:S01]  /*1dc0*/  FMUL.FTZ R19, R88, R149.reuse ;  /* 0x0000009558137220 */ /* 0x080fe20000410000 */
[----:B------:R-:W-:-:S03]  /*1dd0*/  FMUL.FTZ R118, R94, R149 ;  /* 0x000000955e767220 */ /* 0x000fc60000410000 */
[----:B------:R-:W-:Y:S01]  /*1de0*/  MUFU.SIN R150, R125 ;  /* 0x0000007d00967308 */ /* 0x000fe20000000400 */
[-C--:B--2---:R-:W-:Y:S01]  /*1df0*/  FMUL.FTZ R119, R100, R149.reuse ;  /* 0x0000009564777220 */ /* 0x084fe20000410000 */
[-C--:B------:R-:W-:Y:S01]  /*1e00*/  FMUL.FTZ R9, R92, R149.reuse ;  /* 0x000000955c097220 */ /* 0x080fe20000410000 */
[-C--:B------:R-:W-:Y:S01]  /*1e10*/  FMUL.FTZ R10, R91, R149.reuse ;  /* 0x000000955b0a7220 */ /* 0x080fe20000410000 */
[----:B------:R-:W2:Y:S04]  /*1e20*/  LDS.128 R4, [R16] ;  /* 0x0000000010047984 */ /* 0x000ea80000000c00 */
[----:B------:R4:W-:Y:S08]  /*1e30*/  MUFU.COS R152, R125 ;  /* 0x0000007d00987308 */ /* 0x0009f00000000000 */
[----:B------:R-:W5:Y:S01]  /*1e40*/  MUFU.EX2 R136, R136 ;  /* 0x0000008800887308 */ /* 0x000f620000000800 */
[----:B----4-:R-:W-:-:S03]  /*1e50*/  FMUL.FTZ R125, R98, R149 ;  /* 0x00000095627d7220 */ /* 0x010fc60000410000 */
[----:B------:R-:W-:Y:S08]  /*1e60*/  MUFU.SIN R142, R126 ;  /* 0x0000007e008e7308 */ /* 0x000ff00000000400 */
[----:B------:R4:W2:Y:S08]  /*1e70*/  MUFU.COS R144, R126 ;  /* 0x0000007e00907308 */ /* 0x0008b00000000000 */
[----:B------:R-:W-:Y:S04]  /*1e80*/  MUFU.EX2 R119, R119 ;  /* 0x0000007700777308 */ /* 0x000fe80000000800 */
[----:B------:R-:W0:Y:S04]  /*1e90*/  MUFU.EX2 R121, R121 ;  /* 0x0000007900797308 */ /* 0x000e280000000800 */
[----:B----4-:R-:W4:Y:S04]  /*1ea0*/  MUFU.EX2 R126, R125 ;  /* 0x0000007d007e7308 */ /* 0x010f280000000800 */
[----:B------:R-:W3:Y:S04]  /*1eb0*/  MUFU.EX2 R132, R130 ;  /* 0x0000008200847308 */ /* 0x000ee80000000800 */
[----:B------:R-:W2:Y:S04]  /*1ec0*/  MUFU.EX2 R134, R134 ;  /* 0x0000008600867308 */ /* 0x000ea80000000800 */
[----:B-1----:R-:W-:Y:S04]  /*1ed0*/  MUFU.EX2 R13, R8 ;  /* 0x00000008000d7308 */ /* 0x002fe80000000800 */
[----:B------:R5:W1:Y:S04]  /*1ee0*/  MUFU.EX2 R12, R118 ;  /* 0x00000076000c7308 */ /* 0x000a680000000800 */
[----:B------:R-:W1:Y:S04]  /*1ef0*/  MUFU.EX2 R14, R9 ;  /* 0x00000009000e7308 */ /* 0x000e680000000800 */
[----:B------:R-:W1:Y:S04]  /*1f00*/  MUFU.EX2 R15, R10 ;  /* 0x0000000a000f7308 */ /* 0x000e680000000800 */
[----:B------:R-:W1:Y:S04]  /*1f10*/  MUFU.EX2 R17, R17 ;  /* 0x0000001100117308 */ /* 0x000e680000000800 */
[----:B------:R-:W1:Y:S04]  /*1f20*/  MUFU.EX2 R18, R18 ;  /* 0x0000001200127308 */ /* 0x000e680000000800 */
[----:B------:R-:W1:Y:S01]  /*1f30*/  MUFU.EX2 R19, R19 ;  /* 0x0000001300137308 */ /* 0x000e620000000800 */
[----:B-----5:R-:W-:Y:S01]  /*1f40*/  FMUL.FTZ R118, R136, R145 ;  /* 0x0000009188767220 */ /* 0x020fe20000410000 */
[----:B------:R-:W-:Y:S01]  /*1f50*/  FMUL.FTZ R145, R87, R149 ;  /* 0x0000009557917220 */ /* 0x000fe20000410000 */
[C---:B0-----:R-:W-:Y:S01]  /*1f60*/  FMUL.FTZ R125, R121.reuse, R124 ;  /* 0x0000007c797d7220 */ /* 0x041fe20000410000 */
[----:B------:R-:W-:Y:S01]  /*1f70*/  MUFU.SIN R154, R129 ;  /* 0x00000081009a7308 */ /* 0x000fe20000000400 */
[----:B------:R-:W-:Y:S01]  /*1f80*/  FMUL.FTZ R122, R121, R122 ;  /* 0x0000007a797a7220 */ /* 0x000fe20000410000 */
[----:B------:R-:W-:Y:S01]  /*1f90*/  FMUL.FTZ R128, R119, R128 ;  /* 0x0000008077807220 */ /* 0x000fe20000410000 */
[C---:B----4-:R-:W-:Y:S01]  /*1fa0*/  FMUL.FTZ R124, R126.reuse, R133 ;  /* 0x000000857e7c7220 */ /* 0x050fe20000410000 */
[----:B------:R-:W-:Y:S01]  /*1fb0*/  FMUL.FTZ R121, R126, R131 ;  /* 0x000000837e797220 */ /* 0x000fe20000410000 */
[----:B---3--:R-:W-:-:S03]  /*1fc0*/  FMUL.FTZ R130, R132, R137 ;  /* 0x0000008984827220 */ /* 0x008fc60000410000 */
[----:B------:R0:W3:Y:S01]  /*1fd0*/  MUFU.COS R164, R129 ;  /* 0x0000008100a47308 */ /* 0x0000e20000000000 */
[C---:B--2---:R-:W-:Y:S01]  /*1fe0*/  FMUL.FTZ R131, R134.reuse, R141 ;  /* 0x0000008d86837220 */ /* 0x044fe20000410000 */
[----:B------:R-:W-:Y:S01]  /*1ff0*/  FMUL.FTZ R126, R134, R139 ;  /* 0x0000008b867e7220 */ /* 0x000fe20000410000 */
[----:B-1----:R-:W-:Y:S01]  /*2000*/  FMUL.FTZ R133, R12, R147 ;  /* 0x000000930c857220 */ /* 0x002fe20000410000 */
[----:B------:R-:W-:Y:S01]  /*2010*/  FMUL.FTZ R134, R13, R140 ;  /* 0x0000008c0d867220 */ /* 0x000fe20000410000 */
[----:B------:R-:W-:Y:S01]  /*2020*/  FMUL.FTZ R137, R14, R153 ;  /* 0x000000990e897220 */ /* 0x000fe20000410000 */
[----:B------:R-:W-:Y:S01]  /*2030*/  FMUL.FTZ R139, R15, R144 ;  /* 0x000000900f8b7220 */ /* 0x000fe20000410000 */
[----:B------:R-:W1:Y:S01]  /*2040*/  LDS.128 R8, [R16+0x10] ;  /* 0x0000100010087984 */ /* 0x000e620000000c00 */
[----:B0-----:R-:W-:Y:S01]  /*2050*/  FMUL.FTZ R129, R119, R120 ;  /* 0x0000007877817220 */ /* 0x001fe20000410000 */
[----:B------:R-:W-:Y:S01]  /*2060*/  FMUL.FTZ R120, R132, R135 ;  /* 0x0000008784787220 */ /* 0x000fe20000410000 */
[----:B------:R-:W-:Y:S01]  /*2070*/  FMUL.FTZ R119, R136, R143 ;  /* 0x0000008f88777220 */ /* 0x000fe20000410000 */
[----:B------:R-:W-:Y:S01]  /*2080*/  FMUL.FTZ R135, R13, R138 ;  /* 0x0000008a0d877220 */ /* 0x000fe20000410000 */
[----:B------:R-:W-:Y:S01]  /*2090*/  FMUL.FTZ R132, R12, R151 ;  /* 0x000000970c847220 */ /* 0x000fe20000410000 */
[----:B------:R0:W3:Y:S01]  /*20a0*/  MUFU.EX2 R163, R145 ;  /* 0x0000009100a37308 */ /* 0x0000e20000000800 */
[----:B------:R-:W-:Y:S01]  /*20b0*/  FMUL.FTZ R136, R14, R155 ;  /* 0x0000009b0e887220 */ /* 0x000fe20000410000 */
[----:B------:R-:W-:Y:S01]  /*20c0*/  FMUL.FTZ R138, R15, R142 ;  /* 0x0000008e0f8a7220 */ /* 0x000fe20000410000 */
[C---:B------:R-:W-:Y:S01]  /*20d0*/  FMUL.FTZ R141, R17.reuse, R148 ;  /* 0x00000094118d7220 */ /* 0x040fe20000410000 */
[----:B------:R-:W-:Y:S01]  /*20e0*/  FMUL.FTZ R140, R17, R146 ;  /* 0x00000092118c7220 */ /* 0x000fe20000410000 */
[----:B------:R-:W2:Y:S01]  /*20f0*/  LDS.128 R12, [R16+0x20] ;  /* 0x00002000100c7984 */ /* 0x000ea20000000c00 */
[C---:B------:R-:W-:Y:S01]  /*2100*/  FMUL.FTZ R143, R18.reuse, R159 ;  /* 0x0000009f128f7220 */ /* 0x040fe20000410000 */
[----:B------:R-:W-:Y:S01]  /*2110*/  FMUL.FTZ R142, R18, R157 ;  /* 0x0000009d128e7220 */ /* 0x000fe20000410000 */
[C---:B------:R-:W-:Y:S01]  /*2120*/  FMUL.FTZ R144, R19.reuse, R150 ;  /* 0x0000009613907220 */ /* 0x040fe20000410000 */
[----:B0-----:R-:W-:-:S02]  /*2130*/  FMUL.FTZ R145, R19, R152 ;  /* 0x0000009813917220 */ /* 0x001fc40000410000 */
[----:B------:R-:W0:Y:S01]  /*2140*/  LDS.128 R16, [R16+0x30] ;  /* 0x0000300010107984 */ /* 0x000e220000000c00 */
[----:B------:R-:W-:Y:S01]  /*2150*/  R2UR UR47, R2 ;  /* 0x00000000022f72ca */ /* 0x000fe200000e0000 */
[----:B------:R-:W-:Y:S01]  /*2160*/  FMUL.FTZ R2, R102, UR46 ;  /* 0x0000002e66027c20 */ /* 0x000fe20008410000 */
[--C-:B------:R-:W-:Y:S02]  /*2170*/  HADD2.F32 R146, -RZ, R4.reuse.H0_H0 ;  /* 0x20000004ff927230 */ /* 0x100fe40000004100 */
[----:B------:R-:W-:Y:S02]  /*2180*/  HADD2.F32 R162, -RZ, R4.H1_H1 ;  /* 0x30000004ffa27230 */ /* 0x000fe40000004100 */
[----:B------:R-:W-:Y:S01]  /*2190*/  FMUL.RZ R4, R2, 0.15915493667125701904 ;  /* 0x3e22f98302047820 */ /* 0x000fe2000040c000 */
[----:B------:R-:W-:Y:S01]  /*21a0*/  FMUL.FTZ R2, R102, R149 ;  /* 0x0000009566027220 */ /* 0x000fe20000410000 */
[----:B------:R-:W-:Y:S01]  /*21b0*/  R2UR UR48, R3 ;  /* 0x00000000033072ca */ /* 0x000fe200000e0000 */
[--C-:B------:R-:W-:Y:S01]  /*21c0*/  HADD2.F32 R167, -RZ, R5.reuse.H0_H0 ;  /* 0x20000005ffa77230 */ /* 0x100fe20000004100 */
[----:B------:R-:W4:Y:S01]  /*21d0*/  MUFU.COS R3, R4 ;  /* 0x0000000400037308 */ /* 0x000f220000000000 */
[----:B------:R-:W-:-:S07]  /*21e0*/  HADD2.F32 R196, -RZ, R5.H1_H1 ;  /* 0x30000005ffc47230 */ /* 0x000fce0000004100 */
[----:B------:R4:W5:Y:S01]  /*21f0*/  MUFU.SIN R5, R4 ;  /* 0x0000000400057308 */ /* 0x0009620000000400 */
[--C-:B------:R-:W-:Y:S02]  /*2200*/  HADD2.F32 R147, -RZ, R7.reuse.H0_H0 ;  /* 0x20000007ff937230 */ /* 0x100fe40000004100 */
[----:B------:R-:W-:-:S05]  /*2210*/  HADD2.F32 R169, -RZ, R7.H1_H1 ;  /* 0x30000007ffa97230 */ /* 0x000fca0000004100 */
[----:B------:R-:W4:Y:S01]  /*2220*/  MUFU.EX2 R2, R2 ;  /* 0x0000000200027308 */ /* 0x000f220000000800 */
[----:B------:R-:W-:Y:S01]  /*2230*/  MOV R7, UR20 ;  /* 0x0000001400077c02 */ /* 0x000fe20008000f00 */
[--C-:B------:R-:W-:Y:S02]  /*2240*/  HADD2.F32 R168, -RZ, R6.reuse.H0_H0 ;  /* 0x20000006ffa87230 */ /* 0x100fe40000004100 */
[----:B------:R-:W-:Y:S01]  /*2250*/  HADD2.F32 R194, -RZ, R6.H1_H1 ;  /* 0x30000006ffc27230 */ /* 0x000fe20000004100 */
[----:B------:R-:W-:Y:S01]  /*2260*/  SEL R6, R7, R84, !P1 ;  /* 0x0000005407067207 */ /* 0x000fe20004800000 */
[----:B-1----:R-:W-:Y:S02]  /*2270*/  HADD2.F32 R170, -RZ, R8.H1_H1 ;  /* 0x30000008ffaa7230 */ /* 0x002fe40000004100 */
[----:B------:R-:W-:Y:S02]  /*2280*/  HADD2.F32 R171, -RZ, R9.H1_H1 ;  /* 0x30000009ffab7230 */ /* 0x000fe40000004100 */
[----:B------:R-:W-:-:S02]  /*2290*/  HADD2.F32 R172, -RZ, R10.H1_H1 ;  /* 0x3000000affac7230 */ /* 0x000fc40000004100 */
[----:B------:R-:W-:Y:S02]  /*22a0*/  HADD2.F32 R189, -RZ, R11.H1_H1 ;  /* 0x3000000bffbd7230 */ /* 0x000fe40000004100 */
[----:B--2---:R-:W-:Y:S02]  /*22b0*/  HADD2.F32 R186, -RZ, R12.H1_H1 ;  /* 0x3000000cffba7230 */ /* 0x004fe40000004100 */
[----:B------:R-:W-:Y:S02]  /*22c0*/  HADD2.F32 R203, -RZ, R13.H1_H1 ;  /* 0x3000000dffcb7230 */ /* 0x000fe40000004100 */
[----:B------:R-:W-:Y:S02]  /*22d0*/  HADD2.F32 R192, -RZ, R14.H1_H1 ;  /* 0x3000000effc07230 */ /* 0x000fe40000004100 */
[----:B------:R-:W-:Y:S02]  /*22e0*/  HADD2.F32 R199, -RZ, R15.H1_H1 ;  /* 0x3000000fffc77230 */ /* 0x000fe40000004100 */
[----:B0-----:R-:W-:-:S02]  /*22f0*/  HADD2.F32 R206, -RZ, R16.H1_H1 ;  /* 0x30000010ffce7230 */ /* 0x001fc40000004100 */
[----:B------:R-:W-:Y:S02]  /*2300*/  HADD2.F32 R200, -RZ, R17.H1_H1 ;  /* 0x30000011ffc87230 */ /* 0x000fe40000004100 */
[----:B------:R-:W-:Y:S02]  /*2310*/  HADD2.F32 R205, -RZ, R18.H1_H1 ;  /* 0x30000012ffcd7230 */ /* 0x000fe40000004100 */
[----:B------:R-:W-:Y:S02]  /*2320*/  HADD2.F32 R193, -RZ, R19.H1_H1 ;  /* 0x30000013ffc17230 */ /* 0x000fe40000004100 */
[C---:B---3--:R-:W-:Y:S01]  /*2330*/  FMUL.FTZ R164, R163.reuse, R164 ;  /* 0x000000a4a3a47220 */ /* 0x048fe20000410000 */
[----:B------:R-:W-:Y:S01]  /*2340*/  FMUL.FTZ R163, R163, R154 ;  /* 0x0000009aa3a37220 */ /* 0x000fe20000410000 */
[C---:B----4-:R-:W-:Y:S01]  /*2350*/  FMUL.FTZ R4, R2.reuse, R3 ;  /* 0x0000000302047220 */ /* 0x050fe20000410000 */
[----:B-----5:R-:W-:Y:S01]  /*2360*/  FMUL.FTZ R5, R2, R5 ;  /* 0x0000000502057220 */ /* 0x020fe20000410000 */
        /* <DEDUP_REMOVED lines=73> */
.L_x_14064:
[----:B------:R-:W-:-:S06]  /*2800*/  LEA R8, R71, UR21, 0x3 ;  /* 0x0000001547087c11 */ /* 0x000fcc000f8e18ff */
[----:B------:R-:W0:Y:S02]  /*2810*/  LDS.64 R8, [R8+0x2d18] ;  /* 0x002d180008087984 */ /* 0x000e240000000a00 */
.L_x_14065:
[----:B------:R-:W-:Y:S05]  /*2820*/  BSYNC.RECONVERGENT B0 ;  /* 0x0000000000007941 */ /* 0x000fea0003800200 */
.L_x_14063:
[----:B------:R-:W-:Y:S01]  /*2830*/  FMUL.FTZ R16, R102, R67 ;  /* 0x0000004366107220 */ /* 0x000fe20000410000 */
[-C--:B------:R-:W-:Y:S01]  /*2840*/  FMUL.FTZ R6, RZ, R127.reuse ;  /* 0x0000007fff067220 */ /* 0x080fe20000410000 */
[----:B------:R-:W-:Y:S01]  /*2850*/  FMUL.FTZ R3, R5, R127 ;  /* 0x0000007f05037220 */ /* 0x000fe20000410000 */
[----:B------:R-:W2:Y:S01]  /*2860*/  @P0 LDC R157, c[0x0][0x38c] ;  /* 0x0000e300ff9d0b82 */ /* 0x000ea20000000800 */
[-C--:B------:R-:W-:Y:S01]  /*2870*/  FMUL.FTZ R2, R127, R16.reuse ;  /* 0x000000107f027220 */ /* 0x080fe20000410000 */
[----:B------:R-:W-:Y:S01]  /*2880*/  FFMA.FTZ R6, R123, R16, -R6 ;  /* 0x000000107b067223 */ /* 0x000fe20000010806 */
[-C--:B------:R-:W-:Y:S02]  /*2890*/  FFMA.FTZ R3, R4, R123.reuse, -R3 ;  /* 0x0000007b04037223 */ /* 0x080fe40000010803 */
[----:B------:R-:W-:Y:S01]  /*28a0*/  FFMA.FTZ R2, RZ, R123, R2 ;  /* 0x0000007bff027223 */ /* 0x000fe20000010002 */
[----:B------:R-:W-:-:S03]  /*28b0*/  FFMA.FTZ R6, R101, R66, R6 ;  /* 0x0000004265067223 */ /* 0x000fc60000010006 */
[----:B------:R-:W-:Y:S01]  /*28c0*/  FADD.FTZ R7, RZ, R2 ;  /* 0x00000002ff077221 */ /* 0x000fe20000010000 */
[CC--:B------:R-:W-:Y:S01]  /*28d0*/  FMUL.FTZ R19, R129.reuse, R6.reuse ;  /* 0x0000000681137220 */ /* 0x0c0fe20000410000 */
[----:B------:R-:W-:Y:S02]  /*28e0*/  FMUL.FTZ R2, R4, R127 ;  /* 0x0000007f04027220 */ /* 0x000fe40000410000 */
[-C--:B------:R-:W-:Y:S01]  /*28f0*/  FMUL.FTZ R17, R129, R7.reuse ;  /* 0x0000000781117220 */ /* 0x080fe20000410000 */
[C---:B------:R-:W-:Y:S01]  /*2900*/  FFMA.FTZ R153, R128.reuse, R7, R19 ;  /* 0x0000000780997223 */ /* 0x040fe20000010013 */
[----:B------:R-:W-:Y:S02]  /*2910*/  FFMA.FTZ R2, R5, R123, R2 ;  /* 0x0000007b05027223 */ /* 0x000fe40000010002 */
[----:B------:R-:W-:Y:S01]  /*2920*/  FFMA.FTZ R19, R128, R6, -R17 ;  /* 0x0000000680137223 */ /* 0x000fe20000010811 */
[----:B------:R-:W-:Y:S01]  /*2930*/  FADD.FTZ R153, RZ, R153 ;  /* 0x00000099ff997221 */ /* 0x000fe20000010000 */
[CC--:B------:R-:W-:Y:S01]  /*2940*/  FMUL.FTZ R7, R129.reuse, R2.reuse ;  /* 0x0000000281077220 */ /* 0x0c0fe20000410000 */
[----:B------:R-:W-:Y:S01]  /*2950*/  FMUL.FTZ R17, R129, R3 ;  /* 0x0000000381117220 */ /* 0x000fe20000410000 */
[----:B------:R-:W-:Y:S01]  /*2960*/  FFMA.FTZ R19, R100, R65, R19 ;  /* 0x0000004164137223 */ /* 0x000fe20000010013 */
[----:B------:R-:W-:Y:S01]  /*2970*/  FMUL.FTZ R156, R122, R153 ;  /* 0x000000997a9c7220 */ /* 0x000fe20000410000 */
[C---:B------:R-:W-:Y:S01]  /*2980*/  FFMA.FTZ R7, R128.reuse, R3, -R7 ;  /* 0x0000000380077223 */ /* 0x040fe20000010807 */
[----:B------:R-:W-:Y:S01]  /*2990*/  FFMA.FTZ R17, R128, R2, R17 ;  /* 0x0000000280117223 */ /* 0x000fe20000010011 */
[CC--:B------:R-:W-:Y:S01]  /*29a0*/  FMUL.FTZ R158, R122.reuse, R19.reuse ;  /* 0x000000137a9e7220 */ /* 0x0c0fe20000410000 */
        /* <DEDUP_REMOVED lines=8> */
[C---:B------:R-:W-:Y:S01]  /*2a30*/  FMUL.FTZ R19, R121.reuse, R156 ;  /* 0x0000009c79137220 */ /* 0x040fe20000410000 */
[C---:B------:R-:W-:Y:S01]  /*2a40*/  FMUL.FTZ R3, R121.reuse, R6 ;  /* 0x0000000679037220 */ /* 0x040fe20000410000 */
[C---:B------:R-:W-:Y:S01]  /*2a50*/  FMUL.FTZ R7, R121.reuse, R2 ;  /* 0x0000000279077220 */ /* 0x040fe20000410000 */
[-C--:B------:R-:W-:Y:S01]  /*2a60*/  FMUL.FTZ R17, R121, R158.reuse ;  /* 0x0000009e79117220 */ /* 0x080fe20000410000 */
[C---:B------:R-:W-:Y:S01]  /*2a70*/  FFMA.FTZ R19, R124.reuse, R158, R19 ;  /* 0x0000009e7c137223 */ /* 0x040fe20000010013 */
[C---:B------:R-:W-:Y:S01]  /*2a80*/  FFMA.FTZ R3, R124.reuse, R2, -R3 ;  /* 0x000000027c037223 */ /* 0x040fe20000010803 */
[C---:B------:R-:W-:Y:S01]  /*2a90*/  FFMA.FTZ R7, R124.reuse, R6, R7 ;  /* 0x000000067c077223 */ /* 0x040fe20000010007 */
[----:B------:R-:W-:Y:S01]  /*2aa0*/  FFMA.FTZ R17, R124, R156, -R17 ;  /* 0x0000009c7c117223 */ /* 0x000fe20000010811 */
[----:B------:R-:W-:Y:S01]  /*2ab0*/  FADD.FTZ R19, RZ, R19 ;  /* 0x00000013ff137221 */ /* 0x000fe20000010000 */
[C---:B------:R-:W-:Y:S01]  /*2ac0*/  FMUL.FTZ R2, R120.reuse, R3 ;  /* 0x0000000378027220 */ /* 0x040fe20000410000 */
[----:B------:R-:W-:Y:S01]  /*2ad0*/  FMUL.FTZ R153, R120, R7 ;  /* 0x0000000778997220 */ /* 0x000fe20000410000 */
[----:B------:R-:W-:Y:S01]  /*2ae0*/  FFMA.FTZ R17, R98, R63, R17 ;  /* 0x0000003f62117223 */ /* 0x000fe20000010011 */
[----:B------:R-:W-:Y:S01]  /*2af0*/  FMUL.FTZ R155, R120, R19 ;  /* 0x00000013789b7220 */ /* 0x000fe20000410000 */
[C---:B------:R-:W-:Y:S01]  /*2b00*/  FFMA.FTZ R7, R130.reuse, R7, R2 ;  /* 0x0000000782077223 */ /* 0x040fe20000010002 */
[----:B------:R-:W-:Y:S01]  /*2b10*/  FFMA.FTZ R153, R130, R3, -R153 ;  /* 0x0000000382997223 */ /* 0x000fe20000010899 */
[-C--:B------:R-:W-:Y:S01]  /*2b20*/  FMUL.FTZ R156, R120, R17.reuse ;  /* 0x00000011789c7220 */ /* 0x080fe20000410000 */
[----:B------:R-:W-:Y:S01]  /*2b30*/  MOV R3, UR11 ;  /* 0x0000000b00037c02 */ /* 0x000fe20008000f00 */
[----:B------:R-:W-:Y:S01]  /*2b40*/  FFMA.FTZ R6, R130, R17, -R155 ;  /* 0x0000001182067223 */ /* 0x000fe2000001089b */
[----:B------:R-:W-:Y:S01]  /*2b50*/  FMUL.FTZ R160, R126, R153 ;  /* 0x000000997ea07220 */ /* 0x000fe20000410000 */
[----:B------:R-:W-:Y:S01]  /*2b60*/  FFMA.FTZ R156, R130, R19, R156 ;  /* 0x00000013829c7223 */ /* 0x000fe2000001009c */
[----:B------:R-:W-:Y:S01]  /*2b70*/  @P0 IADD3 R2, PT, PT, R3, -0x2, RZ ;  /* 0xfffffffe03020810 */ /* 0x000fe20007ffe0ff */
[----:B------:R-:W-:Y:S01]  /*2b80*/  FFMA.FTZ R6, R97, R62, R6 ;  /* 0x0000003e61067223 */ /* 0x000fe20000010006 */
[CC--:B------:R-:W-:Y:S01]  /*2b90*/  FMUL.FTZ R158, R126.reuse, R7.reuse ;  /* 0x000000077e9e7220 */ /* 0x0c0fe20000410000 */
[----:B------:R-:W-:Y:S01]  /*2ba0*/  FADD.FTZ R156, RZ, R156 ;  /* 0x0000009cff9c7221 */ /* 0x000fe20000010000 */
[C---:B------:R-:W-:Y:S01]  /*2bb0*/  FFMA.FTZ R160, R131.reuse, R7, R160 ;  /* 0x0000000783a07223 */ /* 0x040fe200000100a0 */
[C---:B------:R-:W-:Y:S01]  /*2bc0*/  FMUL.FTZ R17, R126.reuse, R6 ;  /* 0x000000067e117220 */ /* 0x040fe20000410000 */
[----:B------:R-:W-:Y:S01]  /*2bd0*/  FFMA.FTZ R158, R131, R153, -R158 ;  /* 0x00000099839e7223 */ /* 0x000fe2000001089e */
[----:B------:R-:W-:-:S02]  /*2be0*/  FMUL.FTZ R3, R126, R156 ;  /* 0x0000009c7e037220 */ /* 0x000fc40000410000 */
[----:B------:R-:W-:Y:S01]  /*2bf0*/  FFMA.FTZ R17, R131, R156, R17 ;  /* 0x0000009c83117223 */ /* 0x000fe20000010011 */
[----:B------:R-:W-:Y:S01]  /*2c00*/  FMUL.FTZ R153, R119, R158 ;  /* 0x0000009e77997220 */ /* 0x000fe20000410000 */
[----:B------:R-:W-:Y:S01]  /*2c10*/  FFMA.FTZ R7, R131, R6, -R3 ;  /* 0x0000000683077223 */ /* 0x000fe20000010803 */
[----:B--2---:R-:W-:Y:S02]  /*2c20*/  @P0 IMAD R6, R2, R157, UR8 ;  /* 0x0000000802060e24 */ /* 0x004fe4000f8e029d */
[----:B------:R-:W-:Y:S01]  /*2c30*/  HFMA2 R157, -RZ, RZ, 0, 9.5367431640625e-07 ;  /* 0x00000010ff9d7431 */ /* 0x000fe200000001ff */
[----:B------:R-:W-:Y:S01]  /*2c40*/  CS2R R2, SRZ ;  /* 0x0000000000027805 */ /* 0x000fe2000001ff00 */
[----:B------:R-:W-:Y:S01]  /*2c50*/  FFMA.FTZ R19, R96, R61, R7 ;  /* 0x0000003d60137223 */ /* 0x000fe20000010007 */
[-C--:B------:R-:W-:Y:S01]  /*2c60*/  FFMA.FTZ R155, R118, R160.reuse, R153 ;  /* 0x000000a0769b7223 */ /* 0x080fe20000010099 */
[----:B------:R-:W-:Y:S01]  /*2c70*/  FMUL.FTZ R153, R119, R160 ;  /* 0x000000a077997220 */ /* 0x000fe20000410000 */
[----:B------:R-:W-:-:S04]  /*2c80*/  @P0 IMAD.WIDE R6, R6, R157, UR4 ;  /* 0x0000000406060e25 */ /* 0x000fc8000f8e029d */
[----:B------:R-:W-:Y:S01]  /*2c90*/  FADD.FTZ R17, RZ, R17 ;  /* 0x00000011ff117221 */ /* 0x000fe20000010000 */
[----:B------:R-:W-:Y:S01]  /*2ca0*/  FMUL.FTZ R156, R119, R19 ;  /* 0x00000013779c7220 */ /* 0x000fe20000410000 */
[C---:B------:R-:W-:Y:S01]  /*2cb0*/  FFMA.FTZ R153, R118.reuse, R158, -R153 ;  /* 0x0000009e76997223 */ /* 0x040fe20000010899 */
[----:B------:R-:W-:Y:S01]  /*2cc0*/  FMUL.FTZ R159, R133, R155 ;  /* 0x0000009b859f7220 */ /* 0x000fe20000410000 */
[----:B------:R2:W3:Y:S01]  /*2cd0*/  @P0 LDG.E.64 R2, desc[UR22][R6.64+0x8] ;  /* 0x0000081606020981 */ /* 0x0004e2000c1e1b00 */
[-C--:B------:R-:W-:Y:S01]  /*2ce0*/  FFMA.FTZ R157, R118, R17.reuse, R156 ;  /* 0x00000011769d7223 */ /* 0x080fe2000001009c */
[----:B------:R-:W-:Y:S01]  /*2cf0*/  FMUL.FTZ R17, R119, R17 ;  /* 0x0000001177117220 */ /* 0x000fe20000410000 */
[-C--:B------:R-:W-:Y:S01]  /*2d00*/  FMUL.FTZ R158, R133, R153.reuse ;  /* 0x00000099859e7220 */ /* 0x080fe20000410000 */
[----:B------:R-:W-:Y:S01]  /*2d10*/  FFMA.FTZ R159, R132, R153, -R159 ;  /* 0x00000099849f7223 */ /* 0x000fe2000001089f */
[----:B------:R-:W-:Y:S01]  /*2d20*/  FADD.FTZ R157, RZ, R157 ;  /* 0x0000009dff9d7221 */ /* 0x000fe20000010000 */
[----:B------:R-:W-:Y:S01]  /*2d30*/  FFMA.FTZ R156, R118, R19, -R17 ;  /* 0x00000013769c7223 */ /* 0x000fe20000010811 */
[----:B------:R-:W-:Y:S01]  /*2d40*/  FFMA.FTZ R158, R132, R155, R158 ;  /* 0x0000009b849e7223 */ /* 0x000fe2000001009e */
[----:B------:R-:W-:Y:S01]  /*2d50*/  FMUL.FTZ R19, R135, R159 ;  /* 0x0000009f87137220 */ /* 0x000fe20000410000 */
[----:B------:R-:W-:Y:S01]  /*2d60*/  FMUL.FTZ R17, R133, R157 ;  /* 0x0000009d85117220 */ /* 0x000fe20000410000 */
[----:B------:R-:W-:Y:S01]  /*2d70*/  FFMA.FTZ R156, R95, R60, R156 ;  /* 0x0000003c5f9c7223 */ /* 0x000fe2000001009c */
[-C--:B------:R-:W-:Y:S01]  /*2d80*/  FMUL.FTZ R166, R135, R158.reuse ;  /* 0x0000009e87a67220 */ /* 0x080fe20000410000 */
[----:B------:R-:W-:-:S02]  /*2d90*/  FFMA.FTZ R19, R134, R158, R19 ;  /* 0x0000009e86137223 */ /* 0x000fc40000010013 */
[-C--:B------:R-:W-:Y:S01]  /*2da0*/  FMUL.FTZ R160, R133, R156.reuse ;  /* 0x0000009c85a07220 */ /* 0x080fe20000410000 */
[----:B------:R-:W-:Y:S01]  /*2db0*/  FFMA.FTZ R17, R132, R156, -R17 ;  /* 0x0000009c84117223 */ /* 0x000fe20000010811 */
[----:B------:R-:W-:Y:S01]  /*2dc0*/  FFMA.FTZ R166, R134, R159, -R166 ;  /* 0x0000009f86a67223 */ /* 0x000fe200000108a6 */
[C---:B--2---:R-:W-:Y:S01]  /*2dd0*/  FMUL.FTZ R7, R137.reuse, R19 ;  /* 0x0000001389077220 */ /* 0x044fe20000410000 */
[----:B------:R-:W-:Y:S01]  /*2de0*/  FFMA.FTZ R160, R132, R157, R160 ;  /* 0x0000009d84a07223 */ /* 0x000fe200000100a0 */
[----:B------:R-:W-:Y:S01]  /*2df0*/  FFMA.FTZ R17, R94, R59, R17 ;  /* 0x0000003b5e117223 */ /* 0x000fe20000010011 */
[-C--:B------:R-:W-:Y:S01]  /*2e00*/  FMUL.FTZ R6, R137, R166.reuse ;  /* 0x000000a689067220 */ /* 0x080fe20000410000 */
[C---:B------:R-:W-:Y:S01]  /*2e10*/  FFMA.FTZ R166, R136.reuse, R166, -R7 ;  /* 0x000000a688a67223 */ /* 0x040fe20000010807 */
        /* <DEDUP_REMOVED lines=14> */
[----:B------:R-:W-:Y:S02]  /*2f00*/  FFMA.FTZ R17, R136, R6, -R17 ;  /* 0x0000000688117223 */ /* 0x000fe40000010811 */
        /* <DEDUP_REMOVED lines=8> */
[----:B------:R-:W-:Y:S01]  /*2f90*/  FMUL.FTZ R166, R142, R160 ;  /* 0x000000a08ea67220 */ /* 0x000fe20000410000 */
[-C--:B01----:R-:W-:Y:S01]  /*2fa0*/  FMUL.FTZ R176, R164, R9.reuse ;  /* 0x00000009a4b07220 */ /* 0x083fe20000410000 */
[-C--:B------:R-:W-:Y:S01]  /*2fb0*/  FFMA.FTZ R6, R139, R156.reuse, R6 ;  /* 0x0000009c8b067223 */ /* 0x080fe20000010006 */
[----:B------:R-:W-:Y:S01]  /*2fc0*/  FMUL.FTZ R156, R138, R156 ;  /* 0x0000009c8a9c7220 */ /* 0x000fe20000410000 */
[----:B------:R-:W-:Y:S01]  /*2fd0*/  FMUL.FTZ R7, R163, R9 ;  /* 0x00000009a3077220 */ /* 0x000fe20000410000 */
[----:B------:R-:W-:Y:S01]  /*2fe0*/  FFMA.FTZ R166, R143, R158, -R166 ;  /* 0x0000009e8fa67223 */ /* 0x000fe200000108a6 */
[----:B------:R-:W-:Y:S01]  /*2ff0*/  FFMA.FTZ R176, -R163, R8, -R176 ;  /* 0x00000008a3b07223 */ /* 0x000fe200000109b0 */
[----:B------:R-:W-:Y:S01]  /*3000*/  FMUL.FTZ R158, R142, R158 ;  /* 0x0000009e8e9e7220 */ /* 0x000fe20000410000 */
[----:B------:R-:W-:Y:S01]  /*3010*/  FFMA.FTZ R156, R139, R17, -R156 ;  /* 0x000000118b9c7223 */ /* 0x000fe2000001089c */
[----:B------:R-:W-:Y:S01]  /*3020*/  FADD.FTZ R6, RZ, R6 ;  /* 0x00000006ff067221 */ /* 0x000fe20000010000 */
[----:B------:R-:W-:Y:S01]  /*3030*/  FFMA.FTZ R7, R164, R8, -R7 ;  /* 0x00000008a4077223 */ /* 0x000fe20000010807 */
[----:B------:R-:W-:Y:S01]  /*3040*/  FMUL.FTZ R180, R144, R176 ;  /* 0x000000b090b47220 */ /* 0x000fe20000410000 */
[----:B------:R-:W-:Y:S01]  /*3050*/  FFMA.FTZ R160, R143, R160, R158 ;  /* 0x000000a08fa07223 */ /* 0x000fe2000001009e */
[----:B------:R-:W-:Y:S01]  /*3060*/  FFMA.FTZ R156, R91, R56, R156 ;  /* 0x000000385b9c7223 */ /* 0x000fe2000001009c */
[----:B------:R-:W-:Y:S01]  /*3070*/  FMUL.FTZ R158, R140, R6 ;  /* 0x000000068c9e7220 */ /* 0x000fe20000410000 */
[-C--:B------:R-:W-:Y:S01]  /*3080*/  FMUL.FTZ R182, R144, R7.reuse ;  /* 0x0000000790b67220 */ /* 0x080fe20000410000 */
[----:B------:R-:W-:Y:S01]  /*3090*/  FFMA.FTZ R180, R145, R7, R180 ;  /* 0x0000000791b47223 */ /* 0x000fe200000100b4 */
[-C--:B------:R-:W-:Y:S01]  /*30a0*/  FMUL.FTZ R17, R140, R156.reuse ;  /* 0x0000009c8c117220 */ /* 0x080fe20000410000 */
[----:B------:R-:W-:Y:S01]  /*30b0*/  FFMA.FTZ R7, R141, R156, -R158 ;  /* 0x0000009c8d077223 */ /* 0x000fe2000001089e */
[----:B------:R-:W-:-:S02]  /*30c0*/  FFMA.FTZ R182, R145, R176, -R182 ;  /* 0x000000b091b67223 */ /* 0x000fc400000108b6 */
[----:B------:R-:W-:Y:S01]  /*30d0*/  FFMA.FTZ R17, R141, R6, R17 ;  /* 0x000000068d117223 */ /* 0x000fe20000010011 */
[----:B------:R-:W-:Y:S01]  /*30e0*/  FFMA.FTZ R7, R90, R55, R7 ;  /* 0x000000375a077223 */ /* 0x000fe20000010007 */
[----:B------:R-:W-:Y:S01]  /*30f0*/  FMUL.FTZ R19, R144, R160 ;  /* 0x000000a090137220 */ /* 0x000fe20000410000 */
[C---:B------:R-:W-:Y:S01]  /*3100*/  FMUL.FTZ R6, R142.reuse, R182 ;  /* 0x000000b68e067220 */ /* 0x040fe20000410000 */
[----:B------:R-:W-:Y:S01]  /*3110*/  FADD.FTZ R17, RZ, R17 ;  /* 0x00000011ff117221 */ /* 0x000fe20000010000 */
[----:B------:R-:W-:Y:S01]  /*3120*/  FMUL.FTZ R156, R142, R7 ;  /* 0x000000078e9c7220 */ /* 0x000fe20000410000 */
[----:B------:R-:W-:Y:S01]  /*3130*/  FFMA.FTZ R19, R145, R166, -R19 ;  /* 0x000000a691137223 */ /* 0x000fe20000010813 */
[C---:B------:R-:W-:Y:S01]  /*3140*/  FFMA.FTZ R161, R143.reuse, R180, R6 ;  /* 0x000000b48fa17223 */ /* 0x040fe20000010006 */
[----:B------:R-:W-:Y:S01]  /*3150*/  FMUL.FTZ R166, R144, R166 ;  /* 0x000000a690a67220 */ /* 0x000fe20000410000 */
[-C--:B------:R-:W-:Y:S01]  /*3160*/  FMUL.FTZ R6, R142, R17.reuse ;  /* 0x000000118e067220 */ /* 0x080fe20000410000 */
[----:B------:R-:W-:-:S02]  /*3170*/  FFMA.FTZ R17, R143, R17, R156 ;  /* 0x000000118f117223 */ /* 0x000fc4000001009c */
[----:B------:R-:W-:Y:S01]  /*3180*/  FFMA.FTZ R166, R145, R160, R166 ;  /* 0x000000a091a67223 */ /* 0x000fe200000100a6 */
[----:B------:R-:W-:Y:S01]  /*3190*/  FFMA.FTZ R156, R143, R7, -R6 ;  /* 0x000000078f9c7223 */ /* 0x000fe20000010806 */
[----:B------:R-:W-:Y:S02]  /*31a0*/  FADD.FTZ R17, RZ, R17 ;  /* 0x00000011ff117221 */ /* 0x000fe40000010000 */
[----:B------:R-:W-:Y:S01]  /*31b0*/  FMUL.FTZ R153, R163, R166 ;  /* 0x000000a6a3997220 */ /* 0x000fe20000410000 */
[----:B------:R-:W-:Y:S01]  /*31c0*/  FFMA.FTZ R156, R89, R54, R156 ;  /* 0x00000036599c7223 */ /* 0x000fe2000001009c */
[----:B------:R-:W-:Y:S01]  /*31d0*/  FMUL.FTZ R158, R144, R17 ;  /* 0x00000011909e7220 */ /* 0x000fe20000410000 */
[-C--:B------:R-:W-:Y:S01]  /*31e0*/  FMUL.FTZ R7, R163, R19.reuse ;  /* 0x00000013a3077220 */ /* 0x080fe20000410000 */
[----:B------:R-:W-:Y:S01]  /*31f0*/  FFMA.FTZ R6, R164, R19, -R153 ;  /* 0x00000013a4067223 */ /* 0x000fe20000010899 */
[-C--:B------:R-:W-:Y:S01]  /*3200*/  FMUL.FTZ R160, R144, R156.reuse ;  /* 0x0000009c90a07220 */ /* 0x080fe20000410000 */
[----:B------:R-:W-:Y:S01]  /*3210*/  FFMA.FTZ R19, R145, R156, -R158 ;  /* 0x0000009c91137223 */ /* 0x000fe2000001089e */
[----:B------:R-:W-:-:S02]  /*3220*/  FMUL.FTZ R188, R193, UR48 ;  /* 0x00000030c1bc7c20 */ /* 0x000fc40008410000 */
[----:B------:R-:W-:Y:S01]  /*3230*/  FFMA.FTZ R160, R145, R17, R160 ;  /* 0x0000001191a07223 */ /* 0x000fe200000100a0 */
[----:B------:R-:W-:Y:S01]  /*3240*/  FFMA.FTZ R19, R88, R53, R19 ;  /* 0x0000003558137223 */ /* 0x000fe20000010013 */
[----:B------:R-:W-:Y:S01]  /*3250*/  FMUL.FTZ R155, R142, R180 ;  /* 0x000000b48e9b7220 */ /* 0x000fe20000410000 */
[----:B------:R-:W-:Y:S01]  /*3260*/  FFMA.FTZ R188, R185, UR47, -R188 ;  /* 0x0000002fb9bc7c23 */ /* 0x000fe200080108bc */
[----:B------:R-:W-:Y:S01]  /*3270*/  FADD.FTZ R160, RZ, R160 ;  /* 0x000000a0ffa07221 */ /* 0x000fe20000010000 */
[----:B------:R-:W-:Y:S01]  /*3280*/  FMUL.FTZ R17, R163, R19 ;  /* 0x00000013a3117220 */ /* 0x000fe20000410000 */
[----:B------:R-:W-:Y:S01]  /*3290*/  FFMA.FTZ R175, R143, R182, -R155 ;  /* 0x000000b68faf7223 */ /* 0x000fe2000001089b */
[----:B------:R-:W-:Y:S01]  /*32a0*/  FMUL.FTZ R153, R103, R188 ;  /* 0x000000bc67997220 */ /* 0x000fe20000410000 */
[----:B------:R-:W-:Y:S01]  /*32b0*/  FMUL.FTZ R155, R163, R195 ;  /* 0x000000c3a39b7220 */ /* 0x000fe20000410000 */
[----:B------:R-:W-:Y:S01]  /*32c0*/  FMUL.FTZ R187, R205, UR48 ;  /* 0x00000030cdbb7c20 */ /* 0x000fe20008410000 */
[CC--:B------:R-:W-:Y:S01]  /*32d0*/  FMUL.FTZ R156, R163.reuse, R160.reuse ;  /* 0x000000a0a39c7220 */ /* 0x0c0fe20000410000 */
[C---:B------:R-:W-:Y:S01]  /*32e0*/  FFMA.FTZ R17, R164.reuse, R160, R17 ;  /* 0x000000a0a4117223 */ /* 0x040fe20000010011 */
[-C--:B------:R-:W-:Y:S01]  /*32f0*/  FMUL.FTZ R158, R163, R153.reuse ;  /* 0x00000099a39e7220 */ /* 0x080fe20000410000 */
[----:B------:R-:W-:Y:S01]  /*3300*/  FFMA.FTZ R155, R164, R153, R155 ;  /* 0x00000099a49b7223 */ /* 0x000fe2000001009b */
[----:B------:R-:W-:Y:S01]  /*3310*/  FFMA.FTZ R187, R204, UR47, -R187 ;  /* 0x0000002fccbb7c23 */ /* 0x000fe200080108bb */
[C---:B------:R-:W-:Y:S01]  /*3320*/  FFMA.FTZ R156, R164.reuse, R19, -R156 ;  /* 0x00000013a49c7223 */ /* 0x040fe2000001089c */
[----:B------:R-:W-:Y:S01]  /*3330*/  FADD.FTZ R19, RZ, R17 ;  /* 0x00000011ff137221 */ /* 0x000fe20000010000 */
[----:B------:R-:W-:Y:S01]  /*3340*/  FFMA.FTZ R153, R164, R195, -R158 ;  /* 0x000000c3a4997223 */ /* 0x000fe2000001089e */
[----:B------:R-:W-:Y:S01]  /*3350*/  FFMA.FTZ R158, R104, R187, R155 ;  /* 0x000000bb689e7223 */ /* 0x000fe2000001009b */
[----:B------:R-:W-:-:S02]  /*3360*/  FFMA.FTZ R17, R87, R52, R156 ;  /* 0x0000003457117223 */ /* 0x000fc4000001009c */
[----:B------:R-:W0:Y:S01]  /*3370*/  SHFL.UP PT, R157, R19, 0x1, RZ ;  /* 0x04200000139d7989 */ /* 0x000e2200000e00ff */
[----:B------:R-:W-:Y:S01]  /*3380*/  FADD.FTZ R153, R184, R153 ;  /* 0x00000099b8997221 */ /* 0x000fe20000010000 */
[----:B------:R-:W-:Y:S01]  /*3390*/  FMUL.FTZ R160, R144, R158 ;  /* 0x0000009e90a07220 */ /* 0x000fe20000410000 */
[----:B------:R-:W-:Y:S01]  /*33a0*/  FFMA.FTZ R7, R164, R166, R7 ;  /* 0x000000a6a4077223 */ /* 0x000fe20000010007 */
[----:B------:R-:W1:Y:S02]  /*33b0*/  SHFL.UP PT, R156, R17, 0x1, RZ ;  /* 0x04200000119c7989 */ /* 0x000e6400000e00ff */
[-C--:B------:R-:W-:Y:S01]  /*33c0*/  FFMA.FTZ R166, R145, R153.reuse, -R160 ;  /* 0x0000009991a67223 */ /* 0x080fe200000108a0 */
[----:B------:R-:W-:Y:S01]  /*33d0*/  FMUL.FTZ R160, R144, R153 ;  /* 0x0000009990a07220 */ /* 0x000fe20000410000 */
[----:B------:R-:W-:-:S03]  /*33e0*/  FMUL.FTZ R159, R200, UR48 ;  /* 0x00000030c89f7c20 */ /* 0x000fc60008410000 */
[----:B------:R-:W-:Y:S01]  /*33f0*/  FFMA.FTZ R160, R145, R158, R160 ;  /* 0x0000009e91a07223 */ /* 0x000fe200000100a0 */
[C---:B------:R-:W-:Y:S01]  /*3400*/  FMUL.FTZ R158, R140.reuse, R161 ;  /* 0x000000a18c9e7220 */ /* 0x040fe20000410000 */
[----:B------:R-:W2:Y:S01]  /*3410*/  SHFL.UP PT, R155, R7, 0x1, RZ ;  /* 0x04200000079b7989 */ /* 0x000ea200000e00ff */
[-C--:B------:R-:W-:Y:S01]  /*3420*/  FMUL.FTZ R176, R140, R175.reuse ;  /* 0x000000af8cb07220 */ /* 0x080fe20000410000 */
[----:B------:R-:W-:Y:S01]  /*3430*/  FFMA.FTZ R182, R198, UR47, -R159 ;  /* 0x0000002fc6b67c23 */ /* 0x000fe2000801089f */
[C---:B------:R-:W-:Y:S01]  /*3440*/  FFMA.FTZ R175, R141.reuse, R175, -R158 ;  /* 0x000000af8daf7223 */ /* 0x040fe2000001089e */
[----:B------:R-:W4:Y:S01]  /*3450*/  SHFL.UP PT, R153, R6, 0x1, RZ ;  /* 0x0420000006997989 */ /* 0x000f2200000e00ff */
[----:B------:R-:W-:Y:S01]  /*3460*/  FFMA.FTZ R176, R141, R161, R176 ;  /* 0x000000a18db07223 */ /* 0x000fe200000100b0 */
[----:B------:R-:W-:Y:S01]  /*3470*/  ISETP.GE.AND P2, PT, R70, 0x1, PT ;  /* 0x000000014600780c */ /* 0x000fe20003f46270 */
[----:B------:R-:W-:Y:S01]  /*3480*/  FFMA.FTZ R160, R105, R182, R160 ;  /* 0x000000b669a07223 */ /* 0x000fe200000100a0 */
[C---:B------:R-:W-:Y:S01]  /*3490*/  FMUL.FTZ R180, R138.reuse, R175 ;  /* 0x000000af8ab47220 */ /* 0x040fe20000410000 */
[----:B------:R-:W-:Y:S01]  /*34a0*/  FMUL.FTZ R208, R138, R176 ;  /* 0x000000b08ad07220 */ /* 0x000fe20000410000 */
[----:B------:R-:W-:Y:S01]  /*34b0*/  FADD.FTZ R166, R181, R166 ;  /* 0x000000a6b5a67221 */ /* 0x000fe20000010000 */
[----:B------:R-:W-:Y:S01]  /*34c0*/  FMUL.FTZ R159, R142, R160 ;  /* 0x000000a08e9f7220 */ /* 0x000fe20000410000 */
[C---:B------:R-:W-:Y:S01]  /*34d0*/  FFMA.FTZ R179, R139.reuse, R176, R180 ;  /* 0x000000b08bb37223 */ /* 0x040fe200000100b4 */
[----:B0-----:R-:W-:Y:S01]  /*34e0*/  FMUL.FTZ R176, R6, R157 ;  /* 0x0000009d06b07220 */ /* 0x001fe20000410000 */
[----:B------:R-:W-:Y:S01]  /*34f0*/  FFMA.FTZ R208, R139, R175, -R208 ;  /* 0x000000af8bd07223 */ /* 0x000fe200000108d0 */
[----:B------:R-:W-:Y:S01]  /*3500*/  FFMA.FTZ R175, R143, R166, -R159 ;  /* 0x000000a68faf7223 */ /* 0x000fe2000001089f */
[C---:B------:R-:W-:Y:S01]  /*3510*/  FMUL.FTZ R159, R7.reuse, R157 ;  /* 0x0000009d079f7220 */ /* 0x040fe20000410000 */
[----:B-1----:R-:W-:Y:S01]  /*3520*/  FFMA.FTZ R176, R7, R156, R176 ;  /* 0x0000009c07b07223 */ /* 0x002fe200000100b0 */
[----:B------:R-:W-:-:S02]  /*3530*/  FMUL.FTZ R158, R142, R166 ;  /* 0x000000a68e9e7220 */ /* 0x000fc40000410000 */
[C---:B------:R-:W-:Y:S01]  /*3540*/  FFMA.FTZ R166, R6.reuse, R156, -R159 ;  /* 0x0000009c06a67223 */ /* 0x040fe2000001089f */
[----:B------:R-:W-:Y:S01]  /*3550*/  @P2 FADD.FTZ R19, R19, R176 ;  /* 0x000000b013132221 */ /* 0x000fe20000010000 */
[----:B------:R-:W-:Y:S02]  /*3560*/  FFMA.FTZ R161, R143, R160, R158 ;  /* 0x000000a08fa17223 */ /* 0x000fe4000001009e */
[----:B------:R-:W-:Y:S01]  /*3570*/  @P2 FADD.FTZ R17, R17, R166 ;  /* 0x000000a611112221 */ /* 0x000fe20000010000 */
[CC--:B--2---:R-:W-:Y:S01]  /*3580*/  FMUL.FTZ R158, R7.reuse, R155.reuse ;  /* 0x0000009b079e7220 */ /* 0x0c4fe20000410000 */
[----:B------:R-:W0:Y:S01]  /*3590*/  SHFL.UP PT, R157, R19, 0x2, RZ ;  /* 0x04400000139d7989 */ /* 0x000e2200000e00ff */
[----:B------:R-:W-:Y:S01]  /*35a0*/  FMUL.FTZ R160, R6, R155 ;  /* 0x0000009b06a07220 */ /* 0x000fe20000410000 */
[----:B------:R-:W-:Y:S01]  /*35b0*/  FMUL.FTZ R183, R206, UR48 ;  /* 0x00000030ceb77c20 */ /* 0x000fe20008410000 */
[-C--:B----4-:R-:W-:Y:S01]  /*35c0*/  @P2 FFMA.FTZ R6, R6, R153.reuse, -R158 ;  /* 0x0000009906062223 */ /* 0x090fe2000001089e */
[----:B------:R-:W1:Y:S01]  /*35d0*/  SHFL.UP PT, R156, R17, 0x2, RZ ;  /* 0x04400000119c7989 */ /* 0x000e6200000e00ff */
[----:B------:R-:W-:Y:S01]  /*35e0*/  @P2 FFMA.FTZ R7, R7, R153, R160 ;  /* 0x0000009907072223 */ /* 0x000fe200000100a0 */
[-C--:B------:R-:W-:Y:S01]  /*35f0*/  FMUL.FTZ R153, R137, R208.reuse ;  /* 0x000000d089997220 */ /* 0x080fe20000410000 */
[----:B------:R-:W-:Y:S01]  /*3600*/  FFMA.FTZ R183, R202, UR47, -R183 ;  /* 0x0000002fcab77c23 */ /* 0x000fe200080108b7 */
[----:B------:R-:W-:Y:S01]  /*3610*/  FADD.FTZ R175, R178, R175 ;  /* 0x000000afb2af7221 */ /* 0x000fe20000010000 */
[----:B------:R-:W-:Y:S01]  /*3620*/  FMUL.FTZ R180, R199, UR48 ;  /* 0x00000030c7b47c20 */ /* 0x000fe20008410000 */
[----:B------:R-:W-:Y:S01]  /*3630*/  FFMA.FTZ R176, R136, R179, R153 ;  /* 0x000000b388b07223 */ /* 0x000fe20000010099 */
[----:B------:R-:W-:Y:S01]  /*3640*/  FFMA.FTZ R161, R106, R183, R161 ;  /* 0x000000b76aa17223 */ /* 0x000fe200000100a1 */
[----:B------:R-:W2:Y:S01]  /*3650*/  SHFL.UP PT, R155, R7, 0x2, RZ ;  /* 0x04400000079b7989 */ /* 0x000ea200000e00ff */
[C---:B------:R-:W-:Y:S01]  /*3660*/  FMUL.FTZ R158, R140.reuse, R175 ;  /* 0x000000af8c9e7220 */ /* 0x040fe20000410000 */
[----:B------:R-:W-:Y:S01]  /*3670*/  FMUL.FTZ R179, R137, R179 ;  /* 0x000000b389b37220 */ /* 0x000fe20000410000 */
[-C--:B------:R-:W-:Y:S01]  /*3680*/  FMUL.FTZ R160, R140, R161.reuse ;  /* 0x000000a18ca07220 */ /* 0x080fe20000410000 */
[----:B------:R-:W4:Y:S01]  /*3690*/  SHFL.UP PT, R153, R6, 0x2, RZ ;  /* 0x0440000006997989 */ /* 0x000f2200000e00ff */
[----:B------:R-:W-:Y:S01]  /*36a0*/  FFMA.FTZ R158, R141, R161, R158 ;  /* 0x000000a18d9e7223 */ /* 0x000fe2000001009e */
[----:B------:R-:W-:Y:S01]  /*36b0*/  FFMA.FTZ R180, R201, UR47, -R180 ;  /* 0x0000002fc9b47c23 */ /* 0x000fe200080108b4 */
[----:B------:R-:W-:Y:S01]  /*36c0*/  FFMA.FTZ R179, R136, R208, -R179 ;  /* 0x000000d088b37223 */ /* 0x000fe200000108b3 */
[----:B------:R-:W-:Y:S01]  /*36d0*/  FFMA.FTZ R160, R141, R175, -R160 ;  /* 0x000000af8da07223 */ /* 0x000fe200000108a0 */
[----:B------:R-:W-:Y:S01]  /*36e0*/  ISETP.GE.AND P2, PT, R70, 0x2, PT ;  /* 0x000000024600780c */ /* 0x000fe20003f46270 */
[----:B------:R-:W-:Y:S01]  /*36f0*/  FFMA.FTZ R158, R107, R180, R158 ;  /* 0x000000b46b9e7223 */ /* 0x000fe2000001009e */
[----:B------:R-:W-:Y:S01]  /*3700*/  FMUL.FTZ R161, R135, R179 ;  /* 0x000000b387a17220 */ /* 0x000fe20000410000 */
[----:B------:R-:W-:Y:S01]  /*3710*/  FADD.FTZ R160, R177, R160 ;  /* 0x000000a0b1a07221 */ /* 0x000fe20000010000 */
[----:B------:R-:W-:Y:S01]  /*3720*/  FMUL.FTZ R208, R135, R176 ;  /* 0x000000b087d07220 */ /* 0x000fe20000410000 */
[----:B------:R-:W-:Y:S01]  /*3730*/  FMUL.FTZ R159, R138, R158 ;  /* 0x0000009e8a9f7220 */ /* 0x000fe20000410000 */
[----:B------:R-:W-:Y:S01]  /*3740*/  FFMA.FTZ R207, R134, R176, R161 ;  /* 0x000000b086cf7223 */ /* 0x000fe200000100a1 */
[-C--:B0-----:R-:W-:Y:S01]  /*3750*/  FMUL.FTZ R176, R6, R157.reuse ;  /* 0x0000009d06b07220 */ /* 0x081fe20000410000 */
[-C--:B------:R-:W-:Y:S01]  /*3760*/  FMUL.FTZ R166, R138, R160.reuse ;  /* 0x000000a08aa67220 */ /* 0x080fe20000410000 */
[----:B------:R-:W-:Y:S01]  /*3770*/  FFMA.FTZ R175, R139, R160, -R159 ;  /* 0x000000a08baf7223 */ /* 0x000fe2000001089f */
[C---:B------:R-:W-:Y:S01]  /*3780*/  FMUL.FTZ R159, R7.reuse, R157 ;  /* 0x0000009d079f7220 */ /* 0x040fe20000410000 */
[----:B-1----:R-:W-:Y:S01]  /*3790*/  FFMA.FTZ R176, R7, R156, R176 ;  /* 0x0000009c07b07223 */ /* 0x002fe200000100b0 */
[----:B------:R-:W-:-:S02]  /*37a0*/  FFMA.FTZ R161, R139, R158, R166 ;  /* 0x0000009e8ba17223 */ /* 0x000fc400000100a6 */
[C---:B------:R-:W-:Y:S01]  /*37b0*/  FFMA.FTZ R166, R6.reuse, R156, -R159 ;  /* 0x0000009c06a67223 */ /* 0x040fe2000001089f */
[----:B------:R-:W-:Y:S01]  /*37c0*/  @P2 FADD.FTZ R19, R19, R176 ;  /* 0x000000b013132221 */ /* 0x000fe20000010000 */
[-C--:B--2---:R-:W-:Y:S01]  /*37d0*/  FMUL.FTZ R160, R6, R155.reuse ;  /* 0x0000009b06a07220 */ /* 0x084fe20000410000 */
[----:B------:R-:W-:Y:S01]  /*37e0*/  FMUL.FTZ R156, R192, UR48 ;  /* 0x00000030c09c7c20 */ /* 0x000fe20008410000 */
[----:B------:R-:W-:Y:S01]  /*37f0*/  @P2 FADD.FTZ R17, R17, R166 ;  /* 0x000000a611112221 */ /* 0x000fe20000010000 */
[C---:B------:R-:W-:Y:S01]  /*3800*/  FMUL.FTZ R158, R7.reuse, R155 ;  /* 0x0000009b079e7220 */ /* 0x040fe20000410000 */
[----:B------:R-:W0:Y:S01]  /*3810*/  SHFL.UP PT, R157, R19, 0x4, RZ ;  /* 0x04800000139d7989 */ /* 0x000e2200000e00ff */
[----:B------:R-:W-:Y:S01]  /*3820*/  FFMA.FTZ R208, R134, R179, -R208 ;  /* 0x000000b386d07223 */ /* 0x000fe200000108d0 */
[-C--:B----4-:R-:W-:Y:S01]  /*3830*/  @P2 FFMA.FTZ R7, R7, R153.reuse, R160 ;  /* 0x0000009907072223 */ /* 0x090fe200000100a0 */
[----:B------:R-:W-:Y:S01]  /*3840*/  FFMA.FTZ R179, R191, UR47, -R156 ;  /* 0x0000002fbfb37c23 */ /* 0x000fe2000801089c */
[----:B------:R-:W-:Y:S01]  /*3850*/  @P2 FFMA.FTZ R6, R6, R153, -R158 ;  /* 0x0000009906062223 */ /* 0x000fe2000001089e */
[----:B------:R-:W1:Y:S01]  /*3860*/  SHFL.UP PT, R156, R17, 0x4, RZ ;  /* 0x04800000119c7989 */ /* 0x000e6200000e00ff */
[----:B------:R-:W-:Y:S01]  /*3870*/  FMUL.FTZ R153, R133, R208 ;  /* 0x000000d085997220 */ /* 0x000fe20000410000 */
[----:B------:R-:W-:-:S02]  /*3880*/  FFMA.FTZ R161, R108, R179, R161 ;  /* 0x000000b36ca17223 */ /* 0x000fc400000100a1 */
[----:B------:R-:W2:Y:S01]  /*3890*/  SHFL.UP PT, R155, R7, 0x4, RZ ;  /* 0x04800000079b7989 */ /* 0x000ea200000e00ff */
[----:B------:R-:W-:Y:S01]  /*38a0*/  FADD.FTZ R175, R174, R175 ;  /* 0x000000afaeaf7221 */ /* 0x000fe20000010000 */
[----:B------:R-:W-:Y:S01]  /*38b0*/  FFMA.FTZ R166, R132, R207, R153 ;  /* 0x000000cf84a67223 */ /* 0x000fe20000010099 */
[----:B------:R-:W-:Y:S01]  /*38c0*/  FMUL.FTZ R159, R137, R161 ;  /* 0x000000a1899f7220 */ /* 0x000fe20000410000 */
[----:B------:R-:W4:Y:S01]  /*38d0*/  SHFL.UP PT, R153, R6, 0x4, RZ ;  /* 0x0480000006997989 */ /* 0x000f2200000e00ff */
[----:B------:R-:W-:Y:S01]  /*38e0*/  FMUL.FTZ R176, R203, UR48 ;  /* 0x00000030cbb07c20 */ /* 0x000fe20008410000 */
[----:B------:R-:W-:Y:S01]  /*38f0*/  FMUL.FTZ R158, R137, R175 ;  /* 0x000000af899e7220 */ /* 0x000fe20000410000 */
[----:B------:R-:W-:Y:S01]  /*3900*/  FMUL.FTZ R207, R133, R207 ;  /* 0x000000cf85cf7220 */ /* 0x000fe20000410000 */
[C---:B------:R-:W-:Y:S01]  /*3910*/  FFMA.FTZ R160, R136.reuse, R175, -R159 ;  /* 0x000000af88a07223 */ /* 0x040fe2000001089f */
[----:B------:R-:W-:Y:S01]  /*3920*/  FFMA.FTZ R176, R197, UR47, -R176 ;  /* 0x0000002fc5b07c23 */ /* 0x000fe200080108b0 */
[----:B------:R-:W-:Y:S01]  /*3930*/  FFMA.FTZ R158, R136, R161, R158 ;  /* 0x000000a1889e7223 */ /* 0x000fe2000001009e */
[----:B------:R-:W-:Y:S01]  /*3940*/  FFMA.FTZ R207, R132, R208, -R207 ;  /* 0x000000d084cf7223 */ /* 0x000fe200000108cf */
[----:B------:R-:W-:Y:S01]  /*3950*/  ISETP.GE.AND P2, PT, R70, 0x4, PT ;  /* 0x000000044600780c */ /* 0x000fe20003f46270 */
[----:B------:R-:W-:Y:S01]  /*3960*/  FADD.FTZ R160, R173, R160 ;  /* 0x000000a0ada07221 */ /* 0x000fe20000010000 */
[----:B------:R-:W-:Y:S01]  /*3970*/  FMUL.FTZ R208, R119, R166 ;  /* 0x000000a677d07220 */ /* 0x000fe20000410000 */
[----:B------:R-:W-:Y:S01]  /*3980*/  FFMA.FTZ R158, R109, R176, R158 ;  /* 0x000000b06d9e7223 */ /* 0x000fe2000001009e */
[-C--:B------:R-:W-:Y:S01]  /*3990*/  FMUL.FTZ R161, R119, R207.reuse ;  /* 0x000000cf77a17220 */ /* 0x080fe20000410000 */
[C---:B------:R-:W-:Y:S01]  /*39a0*/  FMUL.FTZ R159, R135.reuse, R160 ;  /* 0x000000a0879f7220 */ /* 0x040fe20000410000 */
[----:B------:R-:W-:Y:S01]  /*39b0*/  FFMA.FTZ R207, R118, R207, -R208 ;  /* 0x000000cf76cf7223 */ /* 0x000fe200000108d0 */
[-C--:B0-----:R-:W-:Y:S01]  /*39c0*/  FMUL.FTZ R208, R6, R157.reuse ;  /* 0x0000009d06d07220 */ /* 0x081fe20000410000 */
[----:B------:R-:W-:Y:S01]  /*39d0*/  FMUL.FTZ R175, R135, R158 ;  /* 0x0000009e87af7220 */ /* 0x000fe20000410000 */
[----:B------:R-:W-:Y:S01]  /*39e0*/  FFMA.FTZ R209, R118, R166, R161 ;  /* 0x000000a676d17223 */ /* 0x000fe200000100a1 */
[C---:B------:R-:W-:Y:S01]  /*39f0*/  FFMA.FTZ R161, R134.reuse, R158, R159 ;  /* 0x0000009e86a17223 */ /* 0x040fe2000001009f */
[C---:B------:R-:W-:Y:S01]  /*3a00*/  FMUL.FTZ R159, R7.reuse, R157 ;  /* 0x0000009d079f7220 */ /* 0x040fe20000410000 */
[----:B-1----:R-:W-:Y:S01]  /*3a10*/  FFMA.FTZ R208, R7, R156, R208 ;  /* 0x0000009c07d07223 */ /* 0x002fe200000100d0 */
[----:B------:R-:W-:Y:S01]  /*3a20*/  FFMA.FTZ R210, R134, R160, -R175 ;  /* 0x000000a086d27223 */ /* 0x000fe200000108af */
[CC--:B--2---:R-:W-:Y:S01]  /*3a30*/  FMUL.FTZ R160, R6.reuse, R155.reuse ;  /* 0x0000009b06a07220 */ /* 0x0c4fe20000410000 */
[----:B------:R-:W-:Y:S01]  /*3a40*/  FFMA.FTZ R166, R6, R156, -R159 ;  /* 0x0000009c06a67223 */ /* 0x000fe2000001089f */
[----:B------:R-:W-:Y:S01]  /*3a50*/  @P2 FADD.FTZ R19, R19, R208 ;  /* 0x000000d013132221 */ /* 0x000fe20000010000 */
[C---:B------:R-:W-:Y:S01]  /*3a60*/  FMUL.FTZ R158, R7.reuse, R155 ;  /* 0x0000009b079e7220 */ /* 0x040fe20000410000 */
[----:B------:R-:W-:Y:S01]  /*3a70*/  FMUL.FTZ R175, R186, UR48 ;  /* 0x00000030baaf7c20 */ /* 0x000fe20008410000 */
[-C--:B----4-:R-:W-:Y:S01]  /*3a80*/  @P2 FFMA.FTZ R7, R7, R153.reuse, R160 ;  /* 0x0000009907072223 */ /* 0x090fe200000100a0 */
[----:B------:R-:W-:Y:S01]  /*3a90*/  @P2 FADD.FTZ R17, R17, R166 ;  /* 0x000000a611112221 */ /* 0x000fe20000010000 */
[----:B------:R-:W0:Y:S01]  /*3aa0*/  SHFL.UP PT, R157, R19, 0x8, RZ ;  /* 0x05000000139d7989 */ /* 0x000e2200000e00ff */
[----:B------:R-:W-:Y:S01]  /*3ab0*/  @P2 FFMA.FTZ R6, R6, R153, -R158 ;  /* 0x0000009906062223 */ /* 0x000fe2000001089e */
[----:B------:R-:W-:-:S02]  /*3ac0*/  FFMA.FTZ R175, R154, UR47, -R175 ;  /* 0x0000002f9aaf7c23 */ /* 0x000fc400080108af */
[----:B------:R-:W1:Y:S01]  /*3ad0*/  SHFL.UP PT, R155, R7, 0x8, RZ ;  /* 0x05000000079b7989 */ /* 0x000e6200000e00ff */
[----:B------:R-:W-:Y:S01]  /*3ae0*/  FADD.FTZ R210, R165, R210 ;  /* 0x000000d2a5d27221 */ /* 0x000fe20000010000 */
[----:B------:R-:W-:Y:S02]  /*3af0*/  FMUL.FTZ R160, R126, R207 ;  /* 0x000000cf7ea07220 */ /* 0x000fe40000410000 */
[----:B------:R-:W2:Y:S01]  /*3b00*/  SHFL.UP PT, R156, R17, 0x8, RZ ;  /* 0x05000000119c7989 */ /* 0x000ea200000e00ff */
[----:B------:R-:W-:Y:S01]  /*3b10*/  FFMA.FTZ R161, R110, R175, R161 ;  /* 0x000000af6ea17223 */ /* 0x000fe200000100a1 */
[----:B------:R-:W-:Y:S02]  /*3b20*/  FMUL.FTZ R166, R189, UR48 ;  /* 0x00000030bda67c20 */ /* 0x000fe40008410000 */
[----:B------:R-:W4:Y:S01]  /*3b30*/  SHFL.UP PT, R153, R6, 0x8, RZ ;  /* 0x0500000006997989 */ /* 0x000f2200000e00ff */
[CC--:B------:R-:W-:Y:S01]  /*3b40*/  FMUL.FTZ R158, R133.reuse, R210.reuse ;  /* 0x000000d2859e7220 */ /* 0x0c0fe20000410000 */
[----:B------:R-:W-:Y:S01]  /*3b50*/  FMUL.FTZ R159, R133, R161 ;  /* 0x000000a1859f7220 */ /* 0x000fe20000410000 */
[-C--:B------:R-:W-:Y:S01]  /*3b60*/  FFMA.FTZ R211, R131, R209.reuse, R160 ;  /* 0x000000d183d37223 */ /* 0x080fe200000100a0 */
[----:B------:R-:W-:Y:S01]  /*3b70*/  FMUL.FTZ R160, R126, R209 ;  /* 0x000000d17ea07220 */ /* 0x000fe20000410000 */
[C---:B------:R-:W-:Y:S01]  /*3b80*/  FFMA.FTZ R158, R132.reuse, R161, R158 ;  /* 0x000000a1849e7223 */ /* 0x040fe2000001009e */
[----:B------:R-:W-:Y:S01]  /*3b90*/  FFMA.FTZ R166, R151, UR47, -R166 ;  /* 0x0000002f97a67c23 */ /* 0x000fe200080108a6 */
[----:B------:R-:W-:Y:S01]  /*3ba0*/  FFMA.FTZ R159, R132, R210, -R159 ;  /* 0x000000d2849f7223 */ /* 0x000fe2000001089f */
[----:B------:R-:W-:Y:S01]  /*3bb0*/  FFMA.FTZ R207, R131, R207, -R160 ;  /* 0x000000cf83cf7223 */ /* 0x000fe200000108a0 */
[----:B------:R-:W-:Y:S01]  /*3bc0*/  ISETP.GE.AND P2, PT, R70, 0x8, PT ;  /* 0x000000084600780c */ /* 0x000fe20003f46270 */
[----:B------:R-:W-:Y:S01]  /*3bd0*/  FFMA.FTZ R158, R111, R166, R158 ;  /* 0x000000a66f9e7223 */ /* 0x000fe2000001009e */
[----:B------:R-:W-:Y:S01]  /*3be0*/  FADD.FTZ R159, R152, R159 ;  /* 0x0000009f989f7221 */ /* 0x000fe20000010000 */
[C---:B------:R-:W-:Y:S01]  /*3bf0*/  FMUL.FTZ R209, R120.reuse, R207 ;  /* 0x000000cf78d17220 */ /* 0x040fe20000410000 */
[----:B------:R-:W-:Y:S01]  /*3c00*/  FMUL.FTZ R208, R120, R211 ;  /* 0x000000d378d07220 */ /* 0x000fe20000410000 */
[CC--:B------:R-:W-:Y:S01]  /*3c10*/  FMUL.FTZ R160, R119.reuse, R158.reuse ;  /* 0x0000009e77a07220 */ /* 0x0c0fe20000410000 */
[----:B------:R-:W-:Y:S01]  /*3c20*/  FMUL.FTZ R161, R119, R159 ;  /* 0x0000009f77a17220 */ /* 0x000fe20000410000 */
[C---:B------:R-:W-:Y:S01]  /*3c30*/  FFMA.FTZ R209, R130.reuse, R211, R209 ;  /* 0x000000d382d17223 */ /* 0x040fe200000100d1 */
[----:B------:R-:W-:Y:S01]  /*3c40*/  FFMA.FTZ R211, R130, R207, -R208 ;  /* 0x000000cf82d37223 */ /* 0x000fe200000108d0 */
[----:B0-----:R-:W-:Y:S01]  /*3c50*/  FMUL.FTZ R210, R6, R157 ;  /* 0x0000009d06d27220 */ /* 0x001fe20000410000 */
[C---:B------:R-:W-:Y:S01]  /*3c60*/  FFMA.FTZ R207, R118.reuse, R159, -R160 ;  /* 0x0000009f76cf7223 */ /* 0x040fe200000108a0 */
[----:B------:R-:W-:Y:S01]  /*3c70*/  FFMA.FTZ R161, R118, R158, R161 ;  /* 0x0000009e76a17223 */ /* 0x000fe200000100a1 */
[C---:B------:R-:W-:Y:S01]  /*3c80*/  FMUL.FTZ R159, R7.reuse, R157 ;  /* 0x0000009d079f7220 */ /* 0x040fe20000410000 */
[CC--:B-1----:R-:W-:Y:S01]  /*3c90*/  FMUL.FTZ R158, R7.reuse, R155.reuse ;  /* 0x0000009b079e7220 */ /* 0x0c2fe20000410000 */
[C---:B------:R-:W-:Y:S01]  /*3ca0*/  FMUL.FTZ R160, R6.reuse, R155 ;  /* 0x0000009b06a07220 */ /* 0x040fe20000410000 */
[CC--:B--2---:R-:W-:Y:S01]  /*3cb0*/  FFMA.FTZ R210, R7.reuse, R156.reuse, R210 ;  /* 0x0000009c07d27223 */ /* 0x0c4fe200000100d2 */
[C---:B------:R-:W-:Y:S01]  /*3cc0*/  FFMA.FTZ R208, R6.reuse, R156, -R159 ;  /* 0x0000009c06d07223 */ /* 0x040fe2000001089f */
[-C--:B----4-:R-:W-:Y:S01]  /*3cd0*/  @P2 FFMA.FTZ R6, R6, R153.reuse, -R158 ;  /* 0x0000009906062223 */ /* 0x090fe2000001089e */
[----:B------:R-:W-:Y:S01]  /*3ce0*/  FMUL.FTZ R157, R172, UR48 ;  /* 0x00000030ac9d7c20 */ /* 0x000fe20008410000 */
[----:B------:R-:W-:Y:S01]  /*3cf0*/  @P2 FFMA.FTZ R7, R7, R153, R160 ;  /* 0x0000009907072223 */ /* 0x000fe200000100a0 */
[----:B------:R-:W-:Y:S01]  /*3d00*/  @P2 FADD.FTZ R19, R19, R210 ;  /* 0x000000d213132221 */ /* 0x000fe20000010000 */
[----:B------:R-:W-:Y:S01]  /*3d10*/  FMUL.FTZ R153, R121, R211 ;  /* 0x000000d379997220 */ /* 0x000fe20000410000 */
[----:B------:R-:W-:Y:S01]  /*3d20*/  FFMA.FTZ R157, R150, UR47, -R157 ;  /* 0x0000002f969d7c23 */ /* 0x000fe2000801089d */
[----:B------:R-:W-:-:S02]  /*3d30*/  @P2 FADD.FTZ R17, R17, R208 ;  /* 0x000000d011112221 */ /* 0x000fc40000010000 */
[----:B------:R-:W-:Y:S01]  /*3d40*/  FFMA.FTZ R212, R124, R209, R153 ;  /* 0x000000d17cd47223 */ /* 0x000fe20000010099 */
[----:B------:R-:W0:Y:S01]  /*3d50*/  SHFL.UP PT, R159, R19, 0x10, RZ ;  /* 0x06000000139f7989 */ /* 0x000e2200000e00ff */
[----:B------:R-:W-:Y:S01]  /*3d60*/  FFMA.FTZ R161, R112, R157, R161 ;  /* 0x0000009d70a17223 */ /* 0x000fe200000100a1 */
[----:B------:R-:W-:Y:S02]  /*3d70*/  FADD.FTZ R207, R18, R207 ;  /* 0x000000cf12cf7221 */ /* 0x000fe40000010000 */
[----:B------:R-:W1:Y:S01]  /*3d80*/  SHFL.UP PT, R153, R7, 0x10, RZ ;  /* 0x0600000007997989 */ /* 0x000e6200000e00ff */
[----:B------:R-:W-:-:S03]  /*3d90*/  FMUL.FTZ R160, R126, R161 ;  /* 0x000000a17ea07220 */ /* 0x000fc60000410000 */
[----:B------:R-:W2:Y:S01]  /*3da0*/  SHFL.UP PT, R158, R17, 0x10, RZ ;  /* 0x06000000119e7989 */ /* 0x000ea200000e00ff */
[----:B------:R-:W-:-:S03]  /*3db0*/  FMUL.FTZ R156, R126, R207 ;  /* 0x000000cf7e9c7220 */ /* 0x000fc60000410000 */
[----:B------:R-:W4:Y:S01]  /*3dc0*/  SHFL.UP PT, R155, R6, 0x10, RZ ;  /* 0x06000000069b7989 */ /* 0x000f2200000e00ff */
[----:B------:R-:W-:Y:S01]  /*3dd0*/  FMUL.FTZ R210, R171, UR48 ;  /* 0x00000030abd27c20 */ /* 0x000fe20008410000 */
[C---:B------:R-:W-:Y:S01]  /*3de0*/  FFMA.FTZ R208, R131.reuse, R207, -R160 ;  /* 0x000000cf83d07223 */ /* 0x040fe200000108a0 */
[----:B------:R-:W-:Y:S01]  /*3df0*/  FFMA.FTZ R160, R131, R161, R156 ;  /* 0x000000a183a07223 */ /* 0x000fe2000001009c */
[----:B------:R-:W-:Y:S01]  /*3e00*/  FMUL.FTZ R209, R121, R209 ;  /* 0x000000d179d17220 */ /* 0x000fe20000410000 */
[----:B------:R-:W-:Y:S01]  /*3e10*/  FFMA.FTZ R156, R149, UR47, -R210 ;  /* 0x0000002f959c7c23 */ /* 0x000fe200080108d2 */
[----:B------:R-:W-:Y:S01]  /*3e20*/  FADD.FTZ R207, R15, R208 ;  /* 0x000000d00fcf7221 */ /* 0x000fe20000010000 */
[----:B------:R-:W-:Y:S01]  /*3e30*/  ISETP.GE.AND P2, PT, R70, 0x10, PT ;  /* 0x000000104600780c */ /* 0x000fe20003f46270 */
[----:B------:R-:W-:Y:S01]  /*3e40*/  FFMA.FTZ R211, R124, R211, -R209 ;  /* 0x000000d37cd37223 */ /* 0x000fe200000108d1 */
[----:B------:R-:W-:Y:S01]  /*3e50*/  FFMA.FTZ R161, R113, R156, R160 ;  /* 0x0000009c71a17223 */ /* 0x000fe200000100a0 */
[----:B------:R-:W-:-:S02]  /*3e60*/  FMUL.FTZ R209, R120, R207 ;  /* 0x000000cf78d17220 */ /* 0x000fc40000410000 */
[----:B------:R-:W-:Y:S01]  /*3e70*/  FMUL.FTZ R208, R122, R211 ;  /* 0x000000d37ad07220 */ /* 0x000fe20000410000 */
[-C--:B------:R-:W-:Y:S01]  /*3e80*/  FMUL.FTZ R160, R120, R161.reuse ;  /* 0x000000a178a07220 */ /* 0x080fe20000410000 */
[-C--:B------:R-:W-:Y:S01]  /*3e90*/  FMUL.FTZ R210, R122, R212.reuse ;  /* 0x000000d47ad27220 */ /* 0x080fe20000410000 */
[C---:B------:R-:W-:Y:S01]  /*3ea0*/  FFMA.FTZ R209, R130.reuse, R161, R209 ;  /* 0x000000a182d17223 */ /* 0x040fe200000100d1 */
[----:B------:R-:W-:Y:S01]  /*3eb0*/  FFMA.FTZ R213, R125, R212, R208 ;  /* 0x000000d47dd57223 */ /* 0x000fe200000100d0 */
[----:B------:R-:W-:Y:S01]  /*3ec0*/  FFMA.FTZ R207, R130, R207, -R160 ;  /* 0x000000cf82cf7223 */ /* 0x000fe200000108a0 */
[CC--:B0-----:R-:W-:Y:S01]  /*3ed0*/  FMUL.FTZ R161, R7.reuse, R159.reuse ;  /* 0x0000009f07a17220 */ /* 0x0c1fe20000410000 */
[C---:B------:R-:W-:Y:S01]  /*3ee0*/  FMUL.FTZ R212, R6.reuse, R159 ;  /* 0x0000009f06d47220 */ /* 0x040fe20000410000 */
[----:B-1----:R-:W-:Y:S01]  /*3ef0*/  FMUL.FTZ R160, R7, R153 ;  /* 0x0000009907a07220 */ /* 0x002fe20000410000 */
[----:B------:R-:W-:Y:S01]  /*3f00*/  FFMA.FTZ R214, R125, R211, -R210 ;  /* 0x000000d37dd67223 */ /* 0x000fe200000108d2 */
[----:B------:R-:W-:Y:S01]  /*3f10*/  FMUL.FTZ R208, R6, R153 ;  /* 0x0000009906d07220 */ /* 0x000fe20000410000 */
[----:B------:R-:W-:Y:S01]  /*3f20*/  FMUL.FTZ R211, R170, UR48 ;  /* 0x00000030aad37c20 */ /* 0x000fe20008410000 */
[CC--:B--2---:R-:W-:Y:S01]  /*3f30*/  FFMA.FTZ R210, R6.reuse, R158.reuse, -R161 ;  /* 0x0000009e06d27223 */ /* 0x0c4fe200000108a1 */
[C---:B------:R-:W-:Y:S01]  /*3f40*/  FFMA.FTZ R212, R7.reuse, R158, R212 ;  /* 0x0000009e07d47223 */ /* 0x040fe200000100d4 */
[-C--:B----4-:R-:W-:Y:S01]  /*3f50*/  @P2 FFMA.FTZ R6, R6, R155.reuse, -R160 ;  /* 0x0000009b06062223 */ /* 0x090fe200000108a0 */
[----:B------:R-:W-:Y:S01]  /*3f60*/  @P2 FFMA.FTZ R7, R7, R155, R208 ;  /* 0x0000009b07072223 */ /* 0x000fe200000100d0 */
[----:B------:R-:W-:Y:S01]  /*3f70*/  FFMA.FTZ R153, R148, UR47, -R211 ;  /* 0x0000002f94997c23 */ /* 0x000fe200080108d3 */
[----:B---3--:R-:W-:Y:S01]  /*3f80*/  SHFL.IDX PT, R3, R3, RZ, 0x1f ;  /* 0x00001fff03037589 */ /* 0x008fe200000e0000 */
[----:B------:R-:W-:-:S02]  /*3f90*/  @P2 FADD.FTZ R19, R19, R212 ;  /* 0x000000d413132221 */ /* 0x000fc40000010000 */
[----:B------:R-:W-:Y:S01]  /*3fa0*/  FFMA.FTZ R209, R114, R153, R209 ;  /* 0x0000009972d17223 */ /* 0x000fe200000100d1 */
[----:B------:R-:W0:Y:S01]  /*3fb0*/  SHFL.UP PT, R6, R6, 0x1, RZ ;  /* 0x0420000006067989 */ /* 0x000e2200000e00ff */
[----:B------:R-:W-:Y:S01]  /*3fc0*/  @P2 FADD.FTZ R17, R17, R210 ;  /* 0x000000d211112221 */ /* 0x000fe20000010000 */
[----:B------:R-:W-:Y:S02]  /*3fd0*/  FADD.FTZ R207, R14, R207 ;  /* 0x000000cf0ecf7221 */ /* 0x000fe40000010000 */
[----:B------:R-:W1:Y:S01]  /*3fe0*/  SHFL.UP PT, R7, R7, 0x1, RZ ;  /* 0x0420000007077989 */ /* 0x000e6200000e00ff */
[----:B------:R-:W-:-:S03]  /*3ff0*/  FMUL.FTZ R155, R121, R209 ;  /* 0x000000d1799b7220 */ /* 0x000fc60000410000 */
[----:B------:R-:W2:Y:S01]  /*4000*/  SHFL.IDX PT, R2, R2, RZ, 0x1f ;  /* 0x00001fff02027589 */ /* 0x000ea200000e0000 */
[-C--:B------:R-:W-:Y:S01]  /*4010*/  FMUL.FTZ R158, R121, R207.reuse ;  /* 0x000000cf799e7220 */ /* 0x080fe20000410000 */
[----:B------:R-:W-:Y:S01]  /*4020*/  FMUL.FTZ R210, R169, UR48 ;  /* 0x00000030a9d27c20 */ /* 0x000fe20008410000 */
[C---:B------:R-:W-:Y:S01]  /*4030*/  FFMA.FTZ R208, R124.reuse, R207, -R155 ;  /* 0x000000cf7cd07223 */ /* 0x040fe2000001089b */
[----:B------:R-:W3:Y:S01]  /*4040*/  SHFL.UP PT, R19, R19, 0x1, RZ ;  /* 0x0420000013137989 */ /* 0x000ee200000e00ff */
[----:B------:R-:W-:-:S03]  /*4050*/  FFMA.FTZ R160, R124, R209, R158 ;  /* 0x000000d17ca07223 */ /* 0x000fc6000001009e */
[----:B------:R-:W4:Y:S01]  /*4060*/  SHFL.UP PT, R17, R17, 0x1, RZ ;  /* 0x0420000011117989 */ /* 0x000f2200000e00ff */
[----:B------:R-:W-:Y:S01]  /*4070*/  FFMA.FTZ R158, R147, UR47, -R210 ;  /* 0x0000002f939e7c23 */ /* 0x000fe200080108d2 */
[----:B------:R-:W-:Y:S01]  /*4080*/  FADD.FTZ R208, R13, R208 ;  /* 0x000000d00dd07221 */ /* 0x000fe20000010000 */
[----:B------:R-:W-:Y:S01]  /*4090*/  FMUL.FTZ R159, R129, R214 ;  /* 0x000000d6819f7220 */ /* 0x000fe20000410000 */
[----:B------:R-:W-:Y:S01]  /*40a0*/  FMUL.FTZ R155, R194, UR48 ;  /* 0x00000030c29b7c20 */ /* 0x000fe20008410000 */
[----:B------:R-:W-:Y:S01]  /*40b0*/  FFMA.FTZ R160, R115, R158, R160 ;  /* 0x0000009e73a07223 */ /* 0x000fe200000100a0 */
[----:B------:R-:W-:Y:S01]  /*40c0*/  FMUL.FTZ R210, R122, R208 ;  /* 0x000000d07ad27220 */ /* 0x000fe20000410000 */
[----:B------:R-:W-:Y:S01]  /*40d0*/  FFMA.FTZ R212, R128, R213, R159 ;  /* 0x000000d580d47223 */ /* 0x000fe2000001009f */
[----:B------:R-:W-:Y:S02]  /*40e0*/  FFMA.FTZ R155, R168, UR47, -R155 ;  /* 0x0000002fa89b7c23 */ /* 0x000fe4000801089b */
[-C--:B------:R-:W-:Y:S01]  /*40f0*/  FFMA.FTZ R159, R125, R160.reuse, R210 ;  /* 0x000000a07d9f7223 */ /* 0x080fe200000100d2 */
[----:B------:R-:W-:Y:S01]  /*4100*/  FMUL.FTZ R161, R122, R160 ;  /* 0x000000a07aa17220 */ /* 0x000fe20000410000 */
[----:B0-----:R-:W-:-:S02]  /*4110*/  FMUL.FTZ R160, R6, R3 ;  /* 0x0000000306a07220 */ /* 0x001fc40000410000 */
[----:B------:R-:W-:Y:S01]  /*4120*/  FFMA.FTZ R207, R116, R155, R159 ;  /* 0x0000009b74cf7223 */ /* 0x000fe2000001009f */
[----:B-1----:R-:W-:Y:S01]  /*4130*/  FMUL.FTZ R159, R7, R3 ;  /* 0x00000003079f7220 */ /* 0x002fe20000410000 */
[----:B------:R-:W-:Y:S01]  /*4140*/  FFMA.FTZ R161, R125, R208, -R161 ;  /* 0x000000d07da17223 */ /* 0x000fe200000108a1 */
[-C--:B--2---:R-:W-:Y:S02]  /*4150*/  FFMA.FTZ R160, R7, R2.reuse, R160 ;  /* 0x0000000207a07223 */ /* 0x084fe400000100a0 */
[----:B------:R-:W-:Y:S01]  /*4160*/  FFMA.FTZ R6, R6, R2, -R159 ;  /* 0x0000000206067223 */ /* 0x000fe2000001089f */
[----:B------:R-:W-:Y:S01]  /*4170*/  FADD.FTZ R161, R12, R161 ;  /* 0x000000a10ca17221 */ /* 0x000fe20000010000 */
[----:B------:R-:W-:Y:S01]  /*4180*/  FMUL.FTZ R7, R129, R207 ;  /* 0x000000cf81077220 */ /* 0x000fe20000410000 */
[----:B---3--:R-:W-:Y:S01]  /*4190*/  @P1 FADD.FTZ R3, R19, R160 ;  /* 0x000000a013031221 */ /* 0x008fe20000010000 */
[----:B----4-:R-:W-:Y:S02]  /*41a0*/  @P1 FADD.FTZ R2, R17, R6 ;  /* 0x0000000611021221 */ /* 0x010fe40000010000 */
[----:B------:R-:W-:Y:S01]  /*41b0*/  FFMA.FTZ R210, R128, R161, -R7 ;  /* 0x000000a180d27223 */ /* 0x000fe20000010807 */
[C---:B------:R-:W-:Y:S01]  /*41c0*/  FMUL.FTZ R7, R5.reuse, R3 ;  /* 0x0000000305077220 */ /* 0x040fe20000410000 */
[----:B------:R-:W-:-:S03]  /*41d0*/  FMUL.FTZ R5, R5, R2 ;  /* 0x0000000205057220 */ /* 0x000fc60000410000 */
[C---:B------:R-:W-:Y:S01]  /*41e0*/  FFMA.FTZ R7, R4.reuse, R2, -R7 ;  /* 0x0000000204077223 */ /* 0x040fe20000010807 */
[----:B------:R-:W-:-:S03]  /*41f0*/  FFMA.FTZ R5, R4, R3, R5 ;  /* 0x0000000304057223 */ /* 0x000fc60000010005 */
[----:B------:R-:W-:Y:S01]  /*4200*/  FADD.FTZ R159, R16, R7 ;  /* 0x00000007109f7221 */ /* 0x000fe20000010000 */
[----:B------:R-:W-:-:S03]  /*4210*/  FADD.FTZ R16, RZ, R5 ;  /* 0x00000005ff107221 */ /* 0x000fc60000010000 */
[C---:B------:R-:W-:Y:S01]  /*4220*/  FMUL.FTZ R3, R127.reuse, R159 ;  /* 0x0000009f7f037220 */ /* 0x040fe20000410000 */
[-C--:B------:R-:W-:Y:S01]  /*4230*/  FMUL.FTZ R4, R127, R16.reuse ;  /* 0x000000107f047220 */ /* 0x080fe20000410000 */
[----:B------:R-:W-:Y:S02]  /*4240*/  FMUL.FTZ R208, R129, R161 ;  /* 0x000000a181d07220 */ /* 0x000fe40000410000 */
[CC--:B------:R-:W-:Y:S01]  /*4250*/  FFMA.FTZ R3, R123.reuse, R16.reuse, R3 ;  /* 0x000000107b037223 */ /* 0x0c0fe20000010003 */
[-C--:B------:R-:W-:Y:S01]  /*4260*/  FFMA.FTZ R4, R123, R159.reuse, -R4 ;  /* 0x0000009f7b047223 */ /* 0x080fe20000010804 */
[C---:B------:R-:W-:Y:S01]  /*4270*/  FMUL.FTZ R161, R162.reuse, UR48 ;  /* 0x00000030a2a17c20 */ /* 0x040fe20008410000 */
[C---:B------:R-:W-:Y:S01]  /*4280*/  FMUL.FTZ R5, R162.reuse, R16 ;  /* 0x00000010a2057220 */ /* 0x040fe20000410000 */
[----:B------:R-:W-:Y:S01]  /*4290*/  FMUL.FTZ R7, R162, R159 ;  /* 0x0000009fa2077220 */ /* 0x000fe20000410000 */
[----:B------:R-:W-:Y:S01]  /*42a0*/  FMUL.FTZ R213, R129, R213 ;  /* 0x000000d581d57220 */ /* 0x000fe20000410000 */
[----:B------:R-:W-:Y:S01]  /*42b0*/  FFMA.FTZ R162, R101, R66, R4 ;  /* 0x0000004265a27223 */ /* 0x000fe20000010004 */
[----:B------:R-:W-:Y:S01]  /*42c0*/  FADD.FTZ R17, RZ, R3 ;  /* 0x00000003ff117221 */ /* 0x000fe20000010000 */
[----:B------:R-:W-:Y:S01]  /*42d0*/  FFMA.FTZ R3, R146, R16, R7 ;  /* 0x0000001092037223 */ /* 0x000fe20000010007 */
[----:B------:R-:W-:Y:S01]  /*42e0*/  FFMA.FTZ R214, R128, R214, -R213 ;  /* 0x000000d680d67223 */ /* 0x000fe200000108d5 */
[C---:B------:R-:W-:Y:S01]  /*42f0*/  FMUL.FTZ R7, R129.reuse, R162 ;  /* 0x000000a281077220 */ /* 0x040fe20000410000 */
[----:B------:R-:W-:Y:S01]  /*4300*/  FFMA.FTZ R19, R146, R159, -R5 ;  /* 0x0000009f92137223 */ /* 0x000fe20000010805 */
[CC--:B------:R-:W-:Y:S01]  /*4310*/  FMUL.FTZ R4, R196.reuse, R17.reuse ;  /* 0x00000011c4047220 */ /* 0x0c0fe20000410000 */
[-C--:B------:R-:W-:Y:S01]  /*4320*/  FMUL.FTZ R5, R129, R17.reuse ;  /* 0x0000001181057220 */ /* 0x080fe20000410000 */
[----:B------:R-:W-:Y:S01]  /*4330*/  FMUL.FTZ R160, R196, UR48 ;  /* 0x00000030c4a07c20 */ /* 0x000fe20008410000 */
[----:B------:R-:W-:Y:S01]  /*4340*/  FMUL.FTZ R6, R127, R214 ;  /* 0x000000d67f067220 */ /* 0x000fe20000410000 */
[----:B------:R-:W-:Y:S01]  /*4350*/  FFMA.FTZ R7, R128, R17, R7 ;  /* 0x0000001180077223 */ /* 0x000fe20000010007 */
[----:B------:R-:W-:Y:S01]  /*4360*/  FFMA.FTZ R161, R146, UR47, -R161 ;  /* 0x0000002f92a17c23 */ /* 0x000fe200080108a1 */
[-C--:B------:R-:W-:Y:S01]  /*4370*/  FMUL.FTZ R196, R196, R162.reuse ;  /* 0x000000a2c4c47220 */ /* 0x080fe20000410000 */
[-C--:B------:R-:W-:Y:S01]  /*4380*/  FFMA.FTZ R146, R167, R162.reuse, -R4 ;  /* 0x000000a2a7927223 */ /* 0x080fe20000010804 */
[----:B------:R-:W-:Y:S01]  /*4390*/  FFMA.FTZ R5, R128, R162, -R5 ;  /* 0x000000a280057223 */ /* 0x000fe20000010805 */
[C---:B------:R-:W-:Y:S01]  /*43a0*/  FFMA.FTZ R4, R0.reuse, R19, RZ ;  /* 0x0000001300047223 */ /* 0x040fe200000100ff */
[----:B------:R-:W-:Y:S01]  /*43b0*/  FFMA.FTZ R2, R123, R212, R6 ;  /* 0x000000d47b027223 */ /* 0x000fe20000010006 */
[----:B------:R-:W-:Y:S01]  /*43c0*/  FADD.FTZ R19, RZ, R7 ;  /* 0x00000007ff137221 */ /* 0x000fe20000010000 */
[C---:B------:R-:W-:Y:S01]  /*43d0*/  FFMA.FTZ R160, R167.reuse, UR47, -R160 ;  /* 0x0000002fa7a07c23 */ /* 0x040fe200080108a0 */
[----:B------:R-:W-:Y:S01]  /*43e0*/  FFMA.FTZ R213, R167, R17, R196 ;  /* 0x00000011a7d57223 */ /* 0x000fe200000100c4 */
[----:B------:R-:W-:Y:S01]  /*43f0*/  FFMA.FTZ R6, -R0, R3, RZ ;  /* 0x0000000300067223 */ /* 0x000fe200000101ff */
[----:B------:R-:W-:Y:S01]  /*4400*/  FFMA.FTZ R167, R100, R65, R5 ;  /* 0x0000004164a77223 */ /* 0x000fe20000010005 */
[C---:B------:R-:W-:Y:S01]  /*4410*/  FFMA.FTZ R3, R117.reuse, R146, R4 ;  /* 0x0000009275037223 */ /* 0x040fe20000010004 */
[C---:B------:R-:W-:Y:S01]  /*4420*/  FMUL.FTZ R4, R122.reuse, R19 ;  /* 0x000000137a047220 */ /* 0x040fe20000410000 */
[----:B------:R-:W-:Y:S01]  /*4430*/  FFMA.FTZ R213, -R117, R213, R6 ;  /* 0x000000d575d57223 */ /* 0x000fe20000010106 */
        /* <DEDUP_REMOVED lines=9> */
[----:B------:R-:W-:-:S02]  /*44d0*/  FFMA.FTZ R4, R116, R5, R3 ;  /* 0x0000000574047223 */ /* 0x000fc40000010003 */
        /* <DEDUP_REMOVED lines=11> */
[----:B------:R-:W-:Y:S01]  /*4590*/  FMUL.FTZ R3, R120, R147 ;  /* 0x0000009378037220 */ /* 0x000fe20000410000 */
        /* <DEDUP_REMOVED lines=14> */
[----:B------:R-:W-:Y:S01]  /*4680*/  FFMA.FTZ R4, R131, R148, R4 ;  /* 0x0000009483047223 */ /* 0x000fe20000010004 */
[----:B------:R-:W-:Y:S01]  /*4690*/  FFMA.FTZ R7, -R115, R7, R194 ;  /* 0x0000000773077223 */ /* 0x000fe200000101c2 */
[C---:B------:R-:W-:Y:S01]  /*46a0*/  FFMA.FTZ R194, R114.reuse, R213, R5 ;  /* 0x000000d572c27223 */ /* 0x040fe20000010005 */
[-C--:B------:R-:W-:Y:S01]  /*46b0*/  FFMA.FTZ R3, R131, R170.reuse, -R3 ;  /* 0x000000aa83037223 */ /* 0x080fe20000010803 */
[C---:B------:R-:W-:Y:S01]  /*46c0*/  FFMA.FTZ R196, R149.reuse, R170, -R196 ;  /* 0x000000aa95c47223 */ /* 0x040fe200000108c4 */
[----:B------:R-:W-:Y:S01]  /*46d0*/  FFMA.FTZ R5, R149, R148, R171 ;  /* 0x0000009495057223 */ /* 0x000fe200000100ab */
[----:B------:R-:W-:Y:S01]  /*46e0*/  FADD.FTZ R149, RZ, R4 ;  /* 0x00000004ff957221 */ /* 0x000fe20000010000 */
[----:B------:R-:W-:Y:S01]  /*46f0*/  FFMA.FTZ R6, -R114, R6, R7 ;  /* 0x0000000672067223 */ /* 0x000fe20000010107 */
[----:B------:R-:W-:-:S02]  /*4700*/  FFMA.FTZ R171, R96, R61, R3 ;  /* 0x0000003d60ab7223 */ /* 0x000fc40000010003 */
[----:B------:R-:W-:Y:S01]  /*4710*/  FMUL.FTZ R3, R119, R149 ;  /* 0x0000009577037220 */ /* 0x000fe20000410000 */
[----:B------:R-:W-:Y:S01]  /*4720*/  FFMA.FTZ R5, -R113, R5, R6 ;  /* 0x0000000571057223 */ /* 0x000fe20000010106 */
[----:B------:R-:W-:Y:S01]  /*4730*/  FMUL.FTZ R4, R119, R171 ;  /* 0x000000ab77047220 */ /* 0x000fe20000410000 */
[C---:B------:R-:W-:Y:S01]  /*4740*/  FMUL.FTZ R213, R172.reuse, R149 ;  /* 0x00000095acd57220 */ /* 0x040fe20000410000 */
[-C--:B------:R-:W-:Y:S01]  /*4750*/  FMUL.FTZ R6, R172, R171.reuse ;  /* 0x000000abac067220 */ /* 0x080fe20000410000 */
[C---:B------:R-:W-:Y:S01]  /*4760*/  FFMA.FTZ R172, R118.reuse, R171, -R3 ;  /* 0x000000ab76ac7223 */ /* 0x040fe20000010803 */
[-C--:B------:R-:W-:Y:S02]  /*4770*/  FFMA.FTZ R4, R118, R149.reuse, R4 ;  /* 0x0000009576047223 */ /* 0x080fe40000010004 */
[C---:B------:R-:W-:Y:S01]  /*4780*/  FFMA.FTZ R6, R150.reuse, R149, R6 ;  /* 0x0000009596067223 */ /* 0x040fe20000010006 */
[----:B------:R-:W-:Y:S01]  /*4790*/  FFMA.FTZ R172, R95, R60, R172 ;  /* 0x0000003c5fac7223 */ /* 0x000fe200000100ac */
[----:B------:R-:W-:Y:S01]  /*47a0*/  FFMA.FTZ R213, R150, R171, -R213 ;  /* 0x000000ab96d57223 */ /* 0x000fe200000108d5 */
[----:B------:R-:W-:Y:S01]  /*47b0*/  FADD.FTZ R150, RZ, R4 ;  /* 0x00000004ff967221 */ /* 0x000fe20000010000 */
[----:B------:R-:W-:Y:S01]  /*47c0*/  FFMA.FTZ R6, -R112, R6, R5 ;  /* 0x0000000670067223 */ /* 0x000fe20000010105 */
[----:B------:R-:W-:Y:S01]  /*47d0*/  FMUL.FTZ R5, R133, R172 ;  /* 0x000000ac85057220 */ /* 0x000fe20000410000 */
[----:B------:R-:W-:Y:S01]  /*47e0*/  FFMA.FTZ R7, R113, R196, R194 ;  /* 0x000000c471077223 */ /* 0x000fe200000100c2 */
[-C--:B------:R-:W-:Y:S01]  /*47f0*/  FMUL.FTZ R3, R133, R150.reuse ;  /* 0x0000009685037220 */ /* 0x080fe20000410000 */
[C---:B------:R-:W-:Y:S01]  /*4800*/  FMUL.FTZ R194, R189.reuse, R150 ;  /* 0x00000096bdc27220 */ /* 0x040fe20000410000 */
[----:B------:R-:W-:Y:S01]  /*4810*/  FMUL.FTZ R189, R189, R172 ;  /* 0x000000acbdbd7220 */ /* 0x000fe20000410000 */
[----:B------:R-:W-:Y:S01]  /*4820*/  FFMA.FTZ R5, R132, R150, R5 ;  /* 0x0000009684057223 */ /* 0x000fe20000010005 */
[----:B------:R-:W-:Y:S01]  /*4830*/  FFMA.FTZ R4, R112, R213, R7 ;  /* 0x000000d570047223 */ /* 0x000fe20000010007 */
        /* <DEDUP_REMOVED lines=15> */
[----:B------:R-:W-:Y:S01]  /*4930*/  FFMA.FTZ R7, -R111, R7, R6 ;  /* 0x000000076f077223 */ /* 0x000fe20000010106 */
[----:B------:R-:W-:Y:S01]  /*4940*/  FADD.FTZ R154, RZ, R4 ;  /* 0x00000004ff9a7221 */ /* 0x000fe20000010000 */
[C---:B------:R-:W-:Y:S01]  /*4950*/  FFMA.FTZ R4, R110.reuse, R213, R5 ;  /* 0x000000d56e047223 */ /* 0x040fe20000010005 */
[----:B------:R-:W-:Y:S01]  /*4960*/  FMUL.FTZ R5, R137, R194 ;  /* 0x000000c289057220 */ /* 0x000fe20000410000 */
[----:B------:R-:W-:Y:S01]  /*4970*/  FFMA.FTZ R6, -R110, R186, R7 ;  /* 0x000000ba6e067223 */ /* 0x000fe20000010107 */
[-C--:B------:R-:W-:Y:S01]  /*4980*/  FMUL.FTZ R186, R203, R154.reuse ;  /* 0x0000009acbba7220 */ /* 0x080fe20000410000 */
[-C--:B------:R-:W-:Y:S01]  /*4990*/  FMUL.FTZ R3, R137, R154.reuse ;  /* 0x0000009a89037220 */ /* 0x080fe20000410000 */
[C---:B------:R-:W-:Y:S01]  /*49a0*/  FFMA.FTZ R5, R136.reuse, R154, R5 ;  /* 0x0000009a88057223 */ /* 0x040fe20000010005 */
[-C--:B------:R-:W-:Y:S01]  /*49b0*/  FMUL.FTZ R203, R203, R194.reuse ;  /* 0x000000c2cbcb7220 */ /* 0x080fe20000410000 */
[CC--:B------:R-:W-:Y:S01]  /*49c0*/  FFMA.FTZ R7, R197.reuse, R194.reuse, -R186 ;  /* 0x000000c2c5077223 */ /* 0x0c0fe200000108ba */
[----:B------:R-:W-:Y:S01]  /*49d0*/  FFMA.FTZ R3, R136, R194, -R3 ;  /* 0x000000c288037223 */ /* 0x000fe20000010803 */
[----:B------:R-:W-:Y:S01]  /*49e0*/  FADD.FTZ R186, RZ, R5 ;  /* 0x00000005ffba7221 */ /* 0x000fe20000010000 */
[----:B------:R-:W-:Y:S01]  /*49f0*/  FFMA.FTZ R203, R197, R154, R203 ;  /* 0x0000009ac5cb7223 */ /* 0x000fe200000100cb */
[C---:B------:R-:W-:Y:S01]  /*4a00*/  FFMA.FTZ R7, R109.reuse, R7, R4 ;  /* 0x000000076d077223 */ /* 0x040fe20000010004 */
[----:B------:R-:W-:Y:S01]  /*4a10*/  FFMA.FTZ R197, R92, R57, R3 ;  /* 0x000000395cc57223 */ /* 0x000fe20000010003 */
[CC--:B------:R-:W-:Y:S01]  /*4a20*/  FMUL.FTZ R4, R138.reuse, R186.reuse ;  /* 0x000000ba8a047220 */ /* 0x0c0fe20000410000 */
[----:B------:R-:W-:Y:S01]  /*4a30*/  UISETP.GE.AND UP0, UPT, UR11, UR44, UPT ;  /* 0x0000002c0b00728c */ /* 0x000fe2000bf06270 */
[----:B------:R-:W-:Y:S01]  /*4a40*/  FFMA.FTZ R203, -R109, R203, R6 ;  /* 0x000000cb6dcb7223 */ /* 0x000fe20000010106 */
[-C--:B------:R-:W-:Y:S01]  /*4a50*/  FMUL.FTZ R3, R138, R197.reuse ;  /* 0x000000c58a037220 */ /* 0x080fe20000410000 */
[----:B------:R-:W-:Y:S01]  /*4a60*/  FFMA.FTZ R4, R139, R197, -R4 ;  /* 0x000000c58b047223 */ /* 0x000fe20000010804 */
[----:B------:R-:W-:Y:S01]  /*4a70*/  FFMA.FTZ R208, R128, R207, R208 ;  /* 0x000000cf80d07223 */ /* 0x000fe200000100d0 */
[----:B------:R-:W-:Y:S01]  /*4a80*/  FADD.FTZ R210, R11, R210 ;  /* 0x000000d20bd27221 */ /* 0x000fe20000010000 */
[CC--:B------:R-:W-:Y:S01]  /*4a90*/  FMUL.FTZ R6, R192.reuse, R186.reuse ;  /* 0x000000bac0067220 */ /* 0x0c0fe20000410000 */
[-C--:B------:R-:W-:Y:S01]  /*4aa0*/  FMUL.FTZ R192, R192, R197.reuse ;  /* 0x000000c5c0c07220 */ /* 0x080fe20000410000 */
[----:B------:R-:W-:Y:S01]  /*4ab0*/  FFMA.FTZ R3, R139, R186, R3 ;  /* 0x000000ba8b037223 */ /* 0x000fe20000010003 */
[----:B------:R-:W-:Y:S01]  /*4ac0*/  FFMA.FTZ R196, R91, R56, R4 ;  /* 0x000000385bc47223 */ /* 0x000fe20000010004 */
[----:B------:R-:W-:Y:S01]  /*4ad0*/  PLOP3.LUT P1, PT, PT, PT, UP0, 0x80, 0x8 ;  /* 0x000000000008781c */ /* 0x000fe20003f2f008 */
[----:B------:R-:W-:Y:S01]  /*4ae0*/  FFMA.FTZ R208, R117, R160, R208 ;  /* 0x000000a075d07223 */ /* 0x000fe200000100d0 */
[----:B------:R-:W-:Y:S01]  /*4af0*/  FMUL.FTZ R209, R127, R210 ;  /* 0x000000d27fd17220 */ /* 0x000fe20000410000 */
[C---:B------:R-:W-:Y:S01]  /*4b00*/  FFMA.FTZ R6, R191.reuse, R197, -R6 ;  /* 0x000000c5bf067223 */ /* 0x040fe20000010806 */
[----:B------:R-:W-:Y:S01]  /*4b10*/  FFMA.FTZ R191, R191, R186, R192 ;  /* 0x000000babfbf7223 */ /* 0x000fe200000100c0 */
[----:B------:R-:W-:Y:S01]  /*4b20*/  FADD.FTZ R192, RZ, R3 ;  /* 0x00000003ffc07221 */ /* 0x000fe20000010000 */
[C---:B------:R-:W-:Y:S01]  /*4b30*/  FMUL.FTZ R4, R140.reuse, R196 ;  /* 0x000000c48c047220 */ /* 0x040fe20000410000 */
[----:B------:R-:W-:Y:S01]  /*4b40*/  ISETP.NE.OR P1, PT, R71, RZ, P1 ;  /* 0x000000ff4700720c */ /* 0x000fe20000f25670 */
[-C--:B------:R-:W-:Y:S01]  /*4b50*/  FFMA.FTZ R209, R123, R208.reuse, R209 ;  /* 0x000000d07bd17223 */ /* 0x080fe200000100d1 */
[----:B------:R-:W-:Y:S01]  /*4b60*/  FMUL.FTZ R208, R127, R208 ;  /* 0x000000d07fd07220 */ /* 0x000fe20000410000 */
[-C--:B------:R-:W-:Y:S01]  /*4b70*/  FMUL.FTZ R3, R140, R192.reuse ;  /* 0x000000c08c037220 */ /* 0x080fe20000410000 */
[----:B------:R-:W-:-:S02]  /*4b80*/  FFMA.FTZ R4, R141, R192, R4 ;  /* 0x000000c08d047223 */ /* 0x000fc40000010004 */
[----:B------:R-:W-:Y:S01]  /*4b90*/  FFMA.FTZ R211, R123, R210, -R208 ;  /* 0x000000d27bd37223 */ /* 0x000fe200000108d0 */
[C---:B------:R-:W-:Y:S01]  /*4ba0*/  FFMA.FTZ R208, -R108.reuse, R191, R203 ;  /* 0x000000bf6cd07223 */ /* 0x040fe200000101cb */
[----:B------:R-:W-:Y:S01]  /*4bb0*/  FFMA.FTZ R3, R141, R196, -R3 ;  /* 0x000000c48d037223 */ /* 0x000fe20000010803 */
[C---:B------:R-:W-:Y:S01]  /*4bc0*/  FMUL.FTZ R210, R199.reuse, R192 ;  /* 0x000000c0c7d27220 */ /* 0x040fe20000410000 */
[----:B------:R-:W-:Y:S01]  /*4bd0*/  FADD.FTZ R191, RZ, R4 ;  /* 0x00000004ffbf7221 */ /* 0x000fe20000010000 */
[----:B------:R-:W-:Y:S01]  /*4be0*/  FMUL.FTZ R5, R199, R196 ;  /* 0x000000c4c7057220 */ /* 0x000fe20000410000 */
[----:B------:R-:W-:Y:S01]  /*4bf0*/  FFMA.FTZ R6, R108, R6, R7 ;  /* 0x000000066c067223 */ /* 0x000fe20000010007 */
[----:B------:R-:W-:Y:S01]  /*4c00*/  FFMA.FTZ R199, R90, R55, R3 ;  /* 0x000000375ac77223 */ /* 0x000fe20000010003 */
[C---:B------:R-:W-:Y:S01]  /*4c10*/  FFMA.FTZ R210, R201.reuse, R196, -R210 ;  /* 0x000000c4c9d27223 */ /* 0x040fe200000108d2 */
[C---:B------:R-:W-:Y:S01]  /*4c20*/  FMUL.FTZ R7, R206.reuse, R191 ;  /* 0x000000bfce077220 */ /* 0x040fe20000410000 */
[----:B------:R-:W-:Y:S01]  /*4c30*/  VOTEU.ALL UP0, P1 ;  /* 0x0000000000ff7886 */ /* 0x000fe20000800000 */
[----:B------:R-:W-:Y:S01]  /*4c40*/  FFMA.FTZ R3, R201, R192, R5 ;  /* 0x000000c0c9037223 */ /* 0x000fe20000010005 */
[-C--:B------:R-:W-:Y:S01]  /*4c50*/  FMUL.FTZ R206, R206, R199.reuse ;  /* 0x000000c7cece7220 */ /* 0x080fe20000410000 */
[----:B------:R-:W-:Y:S01]  /*4c60*/  ISETP.NE.AND P2, PT, R190, 0x1f, PT ;  /* 0x0000001fbe00780c */ /* 0x000fe20003f45270 */
[----:B------:R-:W-:Y:S01]  /*4c70*/  FFMA.FTZ R5, R107, R210, R6 ;  /* 0x000000d26b057223 */ /* 0x000fe20000010006 */
[C---:B------:R-:W-:Y:S01]  /*4c80*/  FFMA.FTZ R7, R202.reuse, R199, -R7 ;  /* 0x000000c7ca077223 */ /* 0x040fe20000010807 */
[----:B------:R-:W-:Y:S01]  /*4c90*/  FMUL.FTZ R212, R127, R212 ;  /* 0x000000d47fd47220 */ /* 0x000fe20000410000 */
[----:B------:R-:W-:Y:S01]  /*4ca0*/  @!UP0 ULEA UR20, UR8, UR21, 0x4 ;  /* 0x0000001508148291 */ /* 0x000fe2000f8e20ff */
[----:B------:R-:W-:Y:S01]  /*4cb0*/  FFMA.FTZ R202, R202, R191, R206 ;  /* 0x000000bfcaca7223 */ /* 0x000fe200000100ce */
[----:B------:R-:W-:Y:S01]  /*4cc0*/  FFMA.FTZ R206, R106, R7, R5 ;  /* 0x000000076ace7223 */ /* 0x000fe20000010005 */
[----:B------:R-:W-:-:S02]  /*4cd0*/  MOV R4, 0x3f800000 ;  /* 0x3f80000000047802 */ /* 0x000fc40000000f00 */
[----:B------:R-:W-:Y:S01]  /*4ce0*/  CS2R R6, SRZ ;  /* 0x0000000000067805 */ /* 0x000fe2000001ff00 */
[----:B------:R-:W-:Y:S02]  /*4cf0*/  HFMA2 R5, -RZ, RZ, 0, 0 ;  /* 0x00000000ff057431 */ /* 0x000fe400000001ff */
[----:B------:R-:W-:Y:S01]  /*4d00*/  FFMA.FTZ R207, R123, R214, -R212 ;  /* 0x000000d67bcf7223 */ /* 0x000fe200000108d4 */
[----:B------:R-:W-:Y:S01]  /*4d10*/  FFMA.FTZ R209, R0, R161, R209 ;  /* 0x000000a100d17223 */ /* 0x000fe200000100d1 */
[----:B------:R-:W-:Y:S01]  /*4d20*/  FADD.FTZ R211, R10, R211 ;  /* 0x000000d30ad37221 */ /* 0x000fe20000010000 */
        /* <DEDUP_REMOVED lines=22> */
.L_x_14067:
[----:B------:R-:W-:Y:S05]  /*4e90*/  BSYNC.RECONVERGENT B0 ;  /* 0x0000000000007941 */ /* 0x000fea0003800200 */
.L_x_14066:
        /* <DEDUP_REMOVED lines=16> */
.L_x_14069:
[----:B------:R-:W-:Y:S05]  /*4fa0*/  BSYNC.RECONVERGENT B0 ;  /* 0x0000000000007941 */ /* 0x000fea0003800200 */
.L_x_14068:
        /* <DEDUP_REMOVED lines=16> */
.L_x_14071:
[----:B------:R-:W-:Y:S05]  /*50b0*/  BSYNC.RECONVERGENT B0 ;  /* 0x0000000000007941 */ /* 0x000fea0003800200 */
.L_x_14070:
        /* <DEDUP_REMOVED lines=16> */
.L_x_14073:
[----:B------:R-:W-:Y:S05]  /*51c0*/  BSYNC.RECONVERGENT B0 ;  /* 0x0000000000007941 */ /* 0x000fea0003800200 */
.L_x_14072:
        /* <DEDUP_REMOVED lines=16> */
.L_x_14075:
[----:B------:R-:W-:Y:S05]  /*52d0*/  BSYNC.RECONVERGENT B0 ;  /* 0x0000000000007941 */ /* 0x000fea0003800200 */
.L_x_14074:
[----:B-1----:R-:W-:Y:S01]  /*52e0*/  FFMA.FTZ R214, -R106, R202, R3 ;  /* 0x000000ca6ad67223 */ /* 0x002fe20000010103 */
[C---:B------:R-:W-:Y:S01]  /*52f0*/  FMUL.FTZ R202, R142.reuse, R191 ;  /* 0x000000bf8eca7220 */ /* 0x040fe20000410000 */
[-C--:B------:R-:W-:Y:S01]  /*5300*/  FMUL.FTZ R208, R142, R199.reuse ;  /* 0x000000c78ed07220 */ /* 0x080fe20000410000 */
[----:B------:R-:W-:Y:S01]  /*5310*/  SHFL.DOWN PT, R221, R207, 0x1, 0x1f ;  /* 0x08201f00cfdd7f89 */ /* 0x000fe200000e0000 */
[----:B------:R-:W-:Y:S01]  /*5320*/  ISETP.NE.AND P1, PT, R71, 0x1f, PT ;  /* 0x0000001f4700780c */ /* 0x000fe20003f25270 */
[C---:B------:R-:W-:Y:S01]  /*5330*/  FFMA.FTZ R202, R143.reuse, R199, -R202 ;  /* 0x000000c78fca7223 */ /* 0x040fe200000108ca */
[----:B------:R-:W-:Y:S01]  /*5340*/  FFMA.FTZ R201, R143, R191, R208 ;  /* 0x000000bf8fc97223 */ /* 0x000fe200000100d0 */
[----:B------:R-:W-:Y:S01]  /*5350*/  SHFL.DOWN PT, R219, R2, 0x1, 0x1f ;  /* 0x08201f0002db7f89 */ /* 0x000fe200000e0000 */
[----:B------:R-:W-:Y:S01]  /*5360*/  ISETP.NE.AND P2, PT, R71, RZ, PT ;  /* 0x000000ff4700720c */ /* 0x000fe20003f45270 */
[----:B------:R-:W-:Y:S01]  /*5370*/  FFMA.FTZ R202, R89, R54, R202 ;  /* 0x0000003659ca7223 */ /* 0x000fe200000100ca */
[----:B------:R-:W-:Y:S01]  /*5380*/  FADD.FTZ R201, RZ, R201 ;  /* 0x000000c9ffc97221 */ /* 0x000fe20000010000 */
[----:B--2---:R-:W1:Y:S01]  /*5390*/  SHFL.IDX PT, R208, R7, RZ, 0x1f ;  /* 0x00001fff07d07589 */ /* 0x004e6200000e0000 */
[----:B------:R-:W-:Y:S01]  /*53a0*/  BSSY.RECONVERGENT B0, `(.L_x_14076) ;  /* 0x00001f6000007945 */ /* 0x000fe20003800200 */
[-C--:B------:R-:W-:Y:S01]  /*53b0*/  FMUL.FTZ R216, R200, R202.reuse ;  /* 0x000000cac8d87220 */ /* 0x080fe20000410000 */
[CC--:B------:R-:W-:Y:S01]  /*53c0*/  FMUL.FTZ R210, R144.reuse, R202.reuse ;  /* 0x000000ca90d27220 */ /* 0x0c0fe20000410000 */
[----:B------:R3:W2:Y:S01]  /*53d0*/  SHFL.IDX PT, R213, R207, RZ, 0x1f ;  /* 0x00001fffcfd57589 */ /* 0x0006a200000e0000 */
[-C--:B------:R-:W-:Y:S01]  /*53e0*/  FMUL.FTZ R203, R144, R201.reuse ;  /* 0x000000c990cb7220 */ /* 0x080fe20000410000 */
[-C--:B------:R-:W-:Y:S01]  /*53f0*/  FFMA.FTZ R215, R198, R201.reuse, R216 ;  /* 0x000000c9c6d77223 */ /* 0x080fe200000100d8 */
[C---:B------:R-:W-:Y:S01]  /*5400*/  FFMA.FTZ R210, R145.reuse, R201, R210 ;  /* 0x000000c991d27223 */ /* 0x040fe200000100d2 */
[----:B------:R-:W5:Y:S01]  /*5410*/  SHFL.IDX PT, R3, R6, RZ, 0x1f ;  /* 0x00001fff06037589 */ /* 0x000f6200000e0000 */
[-C--:B------:R-:W-:Y:S01]  /*5420*/  FFMA.FTZ R203, R145, R202.reuse, -R203 ;  /* 0x000000ca91cb7223 */ /* 0x080fe200000108cb */
[----:B------:R-:W-:Y:S01]  /*5430*/  FFMA.FTZ R215, -R105, R215, R214 ;  /* 0x000000d769d77223 */ /* 0x000fe200000101d6 */
[----:B------:R-:W-:Y:S01]  /*5440*/  VOTEU.ALL UP0, P2 ;  /* 0x0000000000ff7886 */ /* 0x000fe20001000000 */
[----:B0-----:R1:W0:Y:S01]  /*5450*/  SHFL.IDX PT, R212, R2, RZ, 0x1f ;  /* 0x00001fff02d47589 */ /* 0x00122200000e0000 */
[----:B---3--:R-:W-:Y:S01]  /*5460*/  FMUL.FTZ R207, R200, R201 ;  /* 0x000000c9c8cf7220 */ /* 0x008fe20000410000 */
[----:B------:R-:W-:Y:S01]  /*5470*/  FADD.FTZ R200, RZ, R210 ;  /* 0x000000d2ffc87221 */ /* 0x000fe20000010000 */
[----:B------:R-:W-:Y:S01]  /*5480*/  FFMA.FTZ R203, R88, R53, R203 ;  /* 0x0000003558cb7223 */ /* 0x000fe200000100cb */
[----:B------:R-:W3:Y:S01]  /*5490*/  SHFL.DOWN PT, R223, R209, 0x1, 0x1f ;  /* 0x08201f00d1df7f89 */ /* 0x000ee200000e0000 */
[----:B------:R-:W-:Y:S01]  /*54a0*/  FFMA.FTZ R207, R198, R202, -R207 ;  /* 0x000000cac6cf7223 */ /* 0x000fe200000108cf */
[CC--:B------:R-:W-:Y:S01]  /*54b0*/  FMUL.FTZ R217, R205.reuse, R200.reuse ;  /* 0x000000c8cdd97220 */ /* 0x0c0fe20000410000 */
[----:B------:R-:W-:Y:S01]  /*54c0*/  FMUL.FTZ R205, R205, R203 ;  /* 0x000000cbcdcd7220 */ /* 0x000fe20000410000 */
[----:B------:R-:W3:Y:S01]  /*54d0*/  SHFL.DOWN PT, R216, R211, 0x1, 0x1f ;  /* 0x08201f00d3d87f89 */ /* 0x000ee200000e0000 */
[----:B------:R-:W-:Y:S01]  /*54e0*/  FFMA.FTZ R207, R105, R207, R206 ;  /* 0x000000cf69cf7223 */ /* 0x000fe200000100ce */
[C---:B------:R-:W-:Y:S01]  /*54f0*/  FFMA.FTZ R217, R204.reuse, R203, -R217 ;  /* 0x000000cbccd97223 */ /* 0x040fe200000108d9 */
[----:B------:R-:W-:Y:S01]  /*5500*/  FFMA.FTZ R198, R204, R200, R205 ;  /* 0x000000c8ccc67223 */ /* 0x000fe200000100cd */
[-C--:B-1----:R-:W-:Y:S01]  /*5510*/  @P1 FMUL.FTZ R2, R221, R208.reuse ;  /* 0x000000d0dd021220 */ /* 0x082fe20000410000 */
[----:B------:R-:W-:Y:S01]  /*5520*/  @P1 FMUL.FTZ R210, R219, R208 ;  /* 0x000000d0dbd21220 */ /* 0x000fe20000410000 */
[----:B----4-:R-:W1:Y:S01]  /*5530*/  SHFL.IDX PT, R209, R209, RZ, 0x1f ;  /* 0x00001fffd1d17589 */ /* 0x010e6200000e0000 */
[C---:B------:R-:W-:Y:S01]  /*5540*/  FFMA.FTZ R204, R104.reuse, R217, R207 ;  /* 0x000000d968cc7223 */ /* 0x040fe200000100cf */
[----:B--2---:R-:W-:Y:S01]  /*5550*/  FMUL.FTZ R205, R213, R7 ;  /* 0x00000007d5cd7220 */ /* 0x004fe20000410000 */
[----:B------:R-:W-:Y:S01]  /*5560*/  @!UP0 ULEA UR20, UR8, UR21, 0x4 ;  /* 0x0000001508148291 */ /* 0x000fe2000f8e20ff */
[----:B------:R-:W2:Y:S01]  /*5570*/  SHFL.IDX PT, R211, R211, RZ, 0x1f ;  /* 0x00001fffd3d37589 */ /* 0x000ea200000e0000 */
[----:B------:R-:W-:Y:S01]  /*5580*/  FFMA.FTZ R198, -R104, R198, R215 ;  /* 0x000000c668c67223 */ /* 0x000fe200000101d7 */
[-C--:B-----5:R-:W-:Y:S01]  /*5590*/  @P1 FFMA.FTZ R206, R219, R3.reuse, -R2 ;  /* 0x00000003dbce1223 */ /* 0x0a0fe20000010802 */
[----:B------:R-:W-:Y:S01]  /*55a0*/  @P1 FFMA.FTZ R207, R221, R3, R210 ;  /* 0x00000003ddcf1223 */ /* 0x000fe200000100d2 */
[C---:B------:R-:W-:Y:S01]  /*55b0*/  FMUL.FTZ R2, R213.reuse, R4 ;  /* 0x00000004d5027220 */ /* 0x040fe20000410000 */
[CC--:B0-----:R-:W-:Y:S01]  /*55c0*/  FFMA.FTZ R210, R212.reuse, R6.reuse, -R205 ;  /* 0x00000006d4d27223 */ /* 0x0c1fe200000108cd */
[CC--:B------:R-:W-:Y:S01]  /*55d0*/  FMUL.FTZ R205, R213.reuse, R5.reuse ;  /* 0x00000005d5cd7220 */ /* 0x0c0fe20000410000 */
[----:B------:R-:W-:Y:S01]  /*55e0*/  FMUL.FTZ R6, R213, R6 ;  /* 0x00000006d5067220 */ /* 0x000fe20000410000 */
[C---:B------:R-:W-:Y:S01]  /*55f0*/  FFMA.FTZ R5, R212.reuse, R5, R2 ;  /* 0x00000005d4057223 */ /* 0x040fe20000010002 */
[----:B---3--:R-:W-:Y:S01]  /*5600*/  @P1 FADD.FTZ R3, R223, R206 ;  /* 0x000000cedf031221 */ /* 0x008fe20000010000 */
[C---:B------:R-:W-:Y:S01]  /*5610*/  FFMA.FTZ R4, R212.reuse, R4, -R205 ;  /* 0x00000004d4047223 */ /* 0x040fe200000108cd */
[----:B------:R-:W-:Y:S01]  /*5620*/  FFMA.FTZ R212, R212, R7, R6 ;  /* 0x00000007d4d47223 */ /* 0x000fe20000010006 */
[----:B------:R-:W-:Y:S01]  /*5630*/  FMUL.FTZ R7, R163, R203 ;  /* 0x000000cba3077220 */ /* 0x000fe20000410000 */
[----:B------:R-:W-:Y:S01]  /*5640*/  @P1 FADD.FTZ R208, R216, R207 ;  /* 0x000000cfd8d01221 */ /* 0x000fe20000010000 */
[-C--:B------:R-:W-:Y:S01]  /*5650*/  FMUL.FTZ R205, R3, R9.reuse ;  /* 0x0000000903cd7220 */ /* 0x080fe20000410000 */
[----:B------:R-:W-:Y:S01]  /*5660*/  P2R R2, PR, RZ, 0x4 ;  /* 0x00000004ff027803 */ /* 0x000fe20000000000 */
[----:B------:R-:W-:Y:S01]  /*5670*/  FFMA.FTZ R7, R164, R200, R7 ;  /* 0x000000c8a4077223 */ /* 0x000fe20000010007 */
[C---:B------:R-:W-:Y:S01]  /*5680*/  FMUL.FTZ R6, R208.reuse, R9 ;  /* 0x00000009d0067220 */ /* 0x040fe20000410000 */
[----:B------:R-:W-:Y:S01]  /*5690*/  FFMA.FTZ R208, R208, R8, -R205 ;  /* 0x00000008d0d07223 */ /* 0x000fe200000108cd */
[----:B------:R-:W-:-:S02]  /*56a0*/  FMUL.FTZ R2, R163, R200 ;  /* 0x000000c8a3027220 */ /* 0x000fc40000410000 */
[----:B------:R-:W-:Y:S01]  /*56b0*/  FFMA.FTZ R214, R3, R8, R6 ;  /* 0x0000000803d67223 */ /* 0x000fe20000010006 */
[----:B------:R-:W-:Y:S01]  /*56c0*/  FADD.FTZ R208, R195, R208 ;  /* 0x000000d0c3d07221 */ /* 0x000fe20000010000 */
[----:B------:R-:W-:Y:S01]  /*56d0*/  FADD.FTZ R8, RZ, R7 ;  /* 0x00000007ff087221 */ /* 0x000fe20000010000 */
[----:B-1----:R-:W-:Y:S01]  /*56e0*/  FADD.FTZ R6, R209, R210 ;  /* 0x000000d2d1067221 */ /* 0x002fe20000010000 */
[----:B------:R-:W-:Y:S01]  /*56f0*/  FFMA.FTZ R188, R103, R188, R214 ;  /* 0x000000bc67bc7223 */ /* 0x000fe200000100d6 */
[----:B------:R-:W-:Y:S01]  /*5700*/  FMUL.FTZ R3, R163, R208 ;  /* 0x000000d0a3037220 */ /* 0x000fe20000410000 */
[----:B--2---:R-:W-:Y:S01]  /*5710*/  FADD.FTZ R7, R211, R212 ;  /* 0x000000d4d3077221 */ /* 0x004fe20000010000 */
[C---:B------:R-:W-:Y:S01]  /*5720*/  FFMA.FTZ R2, R164.reuse, R203, -R2 ;  /* 0x000000cba4027223 */ /* 0x040fe20000010802 */
[-C--:B------:R-:W-:Y:S01]  /*5730*/  FMUL.FTZ R163, R163, R188.reuse ;  /* 0x000000bca3a37220 */ /* 0x080fe20000410000 */
[C---:B------:R-:W-:Y:S01]  /*5740*/  FFMA.FTZ R3, R164.reuse, R188, R3 ;  /* 0x000000bca4037223 */ /* 0x040fe20000010003 */
[----:B------:R-:W-:Y:S01]  /*5750*/  FMUL.FTZ R195, R17, UR47 ;  /* 0x0000002f11c37c20 */ /* 0x000fe20008410000 */
[----:B------:R-:W-:Y:S01]  /*5760*/  FFMA.FTZ R206, R87, R52, R2 ;  /* 0x0000003457ce7223 */ /* 0x000fe20000010002 */
[----:B------:R-:W-:Y:S01]  /*5770*/  FFMA.FTZ R163, R164, R208, -R163 ;  /* 0x000000d0a4a37223 */ /* 0x000fe200000108a3 */
[----:B------:R0:W-:Y:S01]  /*5780*/  @!P2 STS.128 [UR20+0x2e10], R4 ;  /* 0x002e1004ff00a988 */ /* 0x0001e20008000c14 */
[C---:B------:R-:W-:Y:S01]  /*5790*/  FMUL.FTZ R2, R193.reuse, R8 ;  /* 0x00000008c1027220 */ /* 0x040fe20000410000 */
[----:B------:R-:W-:Y:S01]  /*57a0*/  ULEA UR20, UR11, 0xfffffc00, 0xa ;  /* 0xfffffc000b147891 */ /* 0x000fe2000f8e50ff */
[----:B------:R-:W-:Y:S01]  /*57b0*/  FADD.FTZ R163, R184, R163 ;  /* 0x000000a3b8a37221 */ /* 0x000fe20000010000 */
[----:B------:R-:W-:Y:S01]  /*57c0*/  FFMA.FTZ R187, R104, R187, R3 ;  /* 0x000000bb68bb7223 */ /* 0x000fe20000010003 */
[-C--:B------:R-:W-:Y:S01]  /*57d0*/  FMUL.FTZ R193, R193, R206.reuse ;  /* 0x000000cec1c17220 */ /* 0x080fe20000410000 */
[C---:B------:R-:W-:Y:S01]  /*57e0*/  FFMA.FTZ R9, R185.reuse, R206, -R2 ;  /* 0x000000ceb9097223 */ /* 0x040fe20000010802 */
[----:B------:R-:W-:Y:S01]  /*57f0*/  USHF.R.S32.HI UR42, URZ, 0x1f, UR20 ;  /* 0x0000001fff2a7899 */ /* 0x000fe20008011414 */
[C---:B------:R-:W-:Y:S01]  /*5800*/  FMUL.FTZ R2, R16.reuse, UR48 ;  /* 0x0000003010027c20 */ /* 0x040fe20008410000 */
[----:B------:R-:W-:Y:S01]  /*5810*/  FFMA.FTZ R185, R185, R8, R193 ;  /* 0x00000008b9b97223 */ /* 0x000fe200000100c1 */
[----:B------:R-:W-:Y:S01]  /*5820*/  FMUL.FTZ R184, R16, UR47 ;  /* 0x0000002f10b87c20 */ /* 0x000fe20008410000 */
[----:B------:R-:W-:Y:S01]  /*5830*/  MOV R164, 0x84 ;  /* 0x0000008400a47802 */ /* 0x000fe20000000f00 */
[----:B------:R-:W-:Y:S01]  /*5840*/  FFMA.FTZ R193, R159, UR47, -R2 ;  /* 0x0000002f9fc17c23 */ /* 0x000fe20008010802 */
[----:B------:R-:W-:Y:S01]  /*5850*/  LOP3.LUT R2, R71, UR20, RZ, 0xfc, !PT ;  /* 0x0000001447027c12 */ /* 0x000fe2000f8efcff */
[C---:B0-----:R-:W-:Y:S01]  /*5860*/  FMUL.FTZ R6, R144.reuse, R163 ;  /* 0x000000a390067220 */ /* 0x041fe20000410000 */
[----:B------:R-:W-:Y:S01]  /*5870*/  FMUL.FTZ R144, R144, R187 ;  /* 0x000000bb90907220 */ /* 0x000fe20000410000 */
[----:B------:R-:W-:Y:S01]  /*5880*/  MOV R3, UR42 ;  /* 0x0000002a00037c02 */ /* 0x000fe20008000f00 */
[----:B------:R-:W-:Y:S01]  /*5890*/  FMUL.FTZ R7, R17, UR48 ;  /* 0x0000003011077c20 */ /* 0x000fe20008410000 */
[----:B------:R-:W-:Y:S01]  /*58a0*/  MOV R5, UR40 ;  /* 0x0000002800057c02 */ /* 0x000fe20008000f00 */
[C---:B------:R-:W-:Y:S01]  /*58b0*/  FFMA.FTZ R144, R145.reuse, R163, -R144 ;  /* 0x000000a391907223 */ /* 0x040fe20000010890 */
[----:B------:R-:W-:Y:S01]  /*58c0*/  FFMA.FTZ R6, R145, R187, R6 ;  /* 0x000000bb91067223 */ /* 0x000fe20000010006 */
[----:B------:R-:W-:-:S02]  /*58d0*/  IMAD R164, R71, R164, UR21 ;  /* 0x0000001547a47e24 */ /* 0x000fc4000f8e02a4 */
[----:B------:R-:W-:Y:S01]  /*58e0*/  FFMA.FTZ R210, R162, UR48, R195 ;  /* 0x00000030a2d27c23 */ /* 0x000fe200080100c3 */
[----:B------:R-:W-:Y:S01]  /*58f0*/  FADD.FTZ R144, R181, R144 ;  /* 0x00000090b5907221 */ /* 0x000fe20000010000 */
[----:B------:R-:W-:Y:S01]  /*5900*/  FFMA.FTZ R182, R105, R182, R6 ;  /* 0x000000b669b67223 */ /* 0x000fe20000010006 */
[----:B------:R-:W-:-:S04]  /*5910*/  IMAD.WIDE.U32 R4, R5, UR8, R2 ;  /* 0x0000000805047c25 */ /* 0x000fc8000f8e0002 */
[----:B------:R-:W-:Y:S01]  /*5920*/  FFMA.FTZ R3, R159, UR48, R184 ;  /* 0x000000309f037c23 */ /* 0x000fe200080100b8 */
[----:B------:R-:W-:Y:S01]  /*5930*/  FFMA.FTZ R184, R162, UR47, -R7 ;  /* 0x0000002fa2b87c23 */ /* 0x000fe20008010807 */
[C---:B------:R-:W-:Y:S01]  /*5940*/  FMUL.FTZ R6, R142.reuse, R144 ;  /* 0x000000908e067220 */ /* 0x040fe20000410000 */
[-C--:B------:R-:W-:Y:S01]  /*5950*/  FMUL.FTZ R7, R142, R182.reuse ;  /* 0x000000b68e077220 */ /* 0x080fe20000410000 */
[----:B------:R-:W-:Y:S01]  /*5960*/  FMUL.FTZ R145, R0, -R3 ;  /* 0x8000000300917220 */ /* 0x000fe20000410000 */
[----:B------:R-:W-:Y:S01]  /*5970*/  FMUL.FTZ R142, R19, UR48 ;  /* 0x00000030138e7c20 */ /* 0x000fe20008410000 */
[C---:B------:R-:W-:Y:S01]  /*5980*/  FFMA.FTZ R3, R143.reuse, R182, R6 ;  /* 0x000000b68f037223 */ /* 0x040fe20000010006 */
[----:B------:R-:W-:Y:S01]  /*5990*/  FFMA.FTZ R7, R143, R144, -R7 ;  /* 0x000000908f077223 */ /* 0x000fe20000010807 */
[----:B------:R-:W-:Y:S01]  /*59a0*/  FMUL.FTZ R181, R117, R184 ;  /* 0x000000b875b57220 */ /* 0x000fe20000410000 */
[----:B------:R0:W-:Y:S01]  /*59b0*/  STS [R164+0x844], R145 ;  /* 0x00084491a4007388 */ /* 0x0001e20000000800 */
[----:B------:R-:W-:Y:S01]  /*59c0*/  FFMA.FTZ R183, R106, R183, R3 ;  /* 0x000000b76ab77223 */ /* 0x000fe20000010003 */
[----:B------:R-:W-:Y:S01]  /*59d0*/  FADD.FTZ R3, R178, R7 ;  /* 0x00000007b2037221 */ /* 0x000fe20000010000 */
[----:B------:R-:W-:Y:S01]  /*59e0*/  FFMA.FTZ R7, R167, UR47, -R142 ;  /* 0x0000002fa7077c23 */ /* 0x000fe2000801088e */
[----:B------:R-:W-:Y:S01]  /*59f0*/  FMUL.FTZ R184, R19, UR47 ;  /* 0x0000002f13b87c20 */ /* 0x000fe20008410000 */
[C---:B------:R-:W-:Y:S01]  /*5a00*/  FMUL.FTZ R6, R140.reuse, R183 ;  /* 0x000000b78c067220 */ /* 0x040fe20000410000 */
[-C--:B------:R-:W-:Y:S01]  /*5a10*/  FMUL.FTZ R140, R140, R3.reuse ;  /* 0x000000038c8c7220 */ /* 0x080fe20000410000 */
[----:B------:R1:W-:Y:S01]  /*5a20*/  STS [R164+0x848], R181 ;  /* 0x000848b5a4007388 */ /* 0x0003e20000000800 */
[----:B------:R-:W-:Y:S01]  /*5a30*/  FFMA.FTZ R143, R167, UR48, R184 ;  /* 0x00000030a78f7c23 */ /* 0x000fe200080100b8 */
[C---:B------:R-:W-:Y:S01]  /*5a40*/  FFMA.FTZ R142, R141.reuse, R3, -R6 ;  /* 0x000000038d8e7223 */ /* 0x040fe20000010806 */
[----:B------:R-:W-:Y:S01]  /*5a50*/  FFMA.FTZ R6, R141, R183, R140 ;  /* 0x000000b78d067223 */ /* 0x000fe2000001008c */
[----:B0-----:R-:W-:Y:S01]  /*5a60*/  FMUL.FTZ R145, R116, R7 ;  /* 0x0000000774917220 */ /* 0x001fe20000410000 */
[----:B------:R-:W-:Y:S01]  /*5a70*/  FMUL.FTZ R7, R146, UR48 ;  /* 0x0000003092077c20 */ /* 0x000fe20008410000 */
[----:B------:R-:W-:Y:S01]  /*5a80*/  FADD.FTZ R140, R177, R142 ;  /* 0x0000008eb18c7221 */ /* 0x000fe20000010000 */
[----:B------:R-:W-:Y:S01]  /*5a90*/  FFMA.FTZ R180, R107, R180, R6 ;  /* 0x000000b46bb47223 */ /* 0x000fe20000010006 */
[----:B------:R-:W-:Y:S01]  /*5aa0*/  FMUL.FTZ R143, R116, -R143 ;  /* 0x8000008f748f7220 */ /* 0x000fe20000410000 */
[----:B------:R-:W-:Y:S01]  /*5ab0*/  FFMA.FTZ R142, R168, UR47, -R7 ;  /* 0x0000002fa88e7c23 */ /* 0x000fe20008010807 */
[C---:B------:R-:W-:Y:S01]  /*5ac0*/  FMUL.FTZ R6, R138.reuse, R140 ;  /* 0x0000008c8a067220 */ /* 0x040fe20000410000 */
[-C--:B------:R-:W-:Y:S01]  /*5ad0*/  FMUL.FTZ R141, R138, R180.reuse ;  /* 0x000000b48a8d7220 */ /* 0x080fe20000410000 */
[----:B------:R-:W-:Y:S01]  /*5ae0*/  FMUL.FTZ R177, R146, UR47 ;  /* 0x0000002f92b17c20 */ /* 0x000fe20008410000 */
[----:B------:R-:W-:Y:S01]  /*5af0*/  FMUL.FTZ R138, R147, UR48 ;  /* 0x00000030938a7c20 */ /* 0x000fe20008410000 */
[C---:B------:R-:W-:Y:S01]  /*5b00*/  FFMA.FTZ R7, R139.reuse, R180, R6 ;  /* 0x000000b48b077223 */ /* 0x040fe20000010006 */
[----:B------:R-:W-:Y:S01]  /*5b10*/  FFMA.FTZ R139, R139, R140, -R141 ;  /* 0x0000008c8b8b7223 */ /* 0x000fe2000001088d */
[----:B------:R0:W-:Y:S01]  /*5b20*/  STS [R164+0x854], R143 ;  /* 0x0008548fa4007388 */ /* 0x0001e20000000800 */
[----:B------:R-:W-:Y:S01]  /*5b30*/  FFMA.FTZ R6, R168, UR48, R177 ;  /* 0x00000030a8067c23 */ /* 0x000fe200080100b1 */
[----:B------:R-:W-:Y:S01]  /*5b40*/  FFMA.FTZ R179, R108, R179, R7 ;  /* 0x000000b36cb37223 */ /* 0x000fe20000010007 */
[----:B------:R-:W-:Y:S01]  /*5b50*/  FADD.FTZ R139, R174, R139 ;  /* 0x0000008bae8b7221 */ /* 0x000fe20000010000 */
[C---:B-1----:R-:W-:Y:S01]  /*5b60*/  FMUL.FTZ R181, R115.reuse, R142 ;  /* 0x0000008e73b57220 */ /* 0x042fe20000410000 */
[----:B------:R-:W-:Y:S01]  /*5b70*/  FMUL.FTZ R141, R115, -R6 ;  /* 0x80000006738d7220 */ /* 0x000fe20000410000 */
[----:B------:R-:W-:Y:S01]  /*5b80*/  FMUL.FTZ R142, R147, UR47 ;  /* 0x0000002f938e7c20 */ /* 0x000fe20008410000 */
[----:B------:R-:W-:Y:S01]  /*5b90*/  FMUL.FTZ R7, R137, R139 ;  /* 0x0000008b89077220 */ /* 0x000fe20000410000 */
[----:B------:R1:W-:Y:S01]  /*5ba0*/  STS [R164+0x850], R145 ;  /* 0x00085091a4007388 */ /* 0x0003e20000000800 */
[----:B------:R-:W-:Y:S01]  /*5bb0*/  FFMA.FTZ R159, -R102, R67, R159 ;  /* 0x00000043669f7223 */ /* 0x000fe2000001019f */
[----:B0-----:R-:W-:Y:S01]  /*5bc0*/  FFMA.FTZ R143, R169, UR47, -R138 ;  /* 0x0000002fa98f7c23 */ /* 0x001fe2000801088a */
[-C--:B------:R-:W-:Y:S01]  /*5bd0*/  FMUL.FTZ R138, R137, R179.reuse ;  /* 0x000000b3898a7220 */ /* 0x080fe20000410000 */
[----:B------:R-:W-:Y:S01]  /*5be0*/  FFMA.FTZ R6, R136, R179, R7 ;  /* 0x000000b388067223 */ /* 0x000fe20000010007 */
[----:B------:R-:W-:Y:S01]  /*5bf0*/  FMUL.FTZ R7, R148, UR48 ;  /* 0x0000003094077c20 */ /* 0x000fe20008410000 */
[----:B------:R-:W-:Y:S01]  /*5c00*/  FMUL.FTZ R143, R114, R143 ;  /* 0x0000008f728f7220 */ /* 0x000fe20000410000 */
[----:B------:R-:W-:Y:S01]  /*5c10*/  FFMA.FTZ R136, R136, R139, -R138 ;  /* 0x0000008b88887223 */ /* 0x000fe2000001088a */
[----:B------:R-:W-:Y:S01]  /*5c20*/  FFMA.FTZ R176, R109, R176, R6 ;  /* 0x000000b06db07223 */ /* 0x000fe20000010006 */
[----:B------:R-:W-:Y:S01]  /*5c30*/  FFMA.FTZ R6, R170, UR47, -R7 ;  /* 0x0000002faa067c23 */ /* 0x000fe20008010807 */
[----:B------:R-:W-:Y:S01]  /*5c40*/  FMUL.FTZ R137, R148, UR47 ;  /* 0x0000002f94897c20 */ /* 0x000fe20008410000 */
[----:B------:R-:W-:Y:S01]  /*5c50*/  FADD.FTZ R136, R173, R136 ;  /* 0x00000088ad887221 */ /* 0x000fe20000010000 */
[----:B------:R0:W-:Y:S01]  /*5c60*/  STS [R164+0x860], R143 ;  /* 0x0008608fa4007388 */ /* 0x0001e20000000800 */
[----:B-1----:R-:W-:Y:S01]  /*5c70*/  FFMA.FTZ R145, R169, UR48, R142 ;  /* 0x00000030a9917c23 */ /* 0x002fe2000801008e */
[----:B------:R-:W-:Y:S01]  /*5c80*/  FFMA.FTZ R162, -R101, R66, R162 ;  /* 0x0000004265a27223 */ /* 0x000fe200000101a2 */
[C---:B------:R-:W-:Y:S01]  /*5c90*/  FMUL.FTZ R7, R135.reuse, R136 ;  /* 0x0000008887077220 */ /* 0x040fe20000410000 */
[-C--:B------:R-:W-:Y:S01]  /*5ca0*/  FMUL.FTZ R135, R135, R176.reuse ;  /* 0x000000b087877220 */ /* 0x080fe20000410000 */
[----:B------:R1:W-:Y:S01]  /*5cb0*/  STS [R164+0x85c], R141 ;  /* 0x00085c8da4007388 */ /* 0x0003e20000000800 */
[----:B------:R-:W-:Y:S01]  /*5cc0*/  FMUL.FTZ R145, R114, -R145 ;  /* 0x8000009172917220 */ /* 0x000fe20000410000 */
[C---:B------:R-:W-:Y:S01]  /*5cd0*/  FFMA.FTZ R7, R134.reuse, R176, R7 ;  /* 0x000000b086077223 */ /* 0x040fe20000010007 */
[----:B------:R-:W-:Y:S01]  /*5ce0*/  FFMA.FTZ R134, R134, R136, -R135 ;  /* 0x0000008886867223 */ /* 0x000fe20000010887 */
[----:B------:R-:W-:Y:S01]  /*5cf0*/  FFMA.FTZ R167, -R100, R65, R167 ;  /* 0x0000004164a77223 */ /* 0x000fe200000101a7 */
[----:B0-----:R-:W-:Y:S01]  /*5d00*/  MOV R143, UR41 ;  /* 0x00000029008f7c02 */ /* 0x001fe20008000f00 */
[----:B------:R-:W-:Y:S01]  /*5d10*/  FFMA.FTZ R175, R110, R175, R7 ;  /* 0x000000af6eaf7223 */ /* 0x000fe20000010007 */
[----:B------:R-:W-:Y:S01]  /*5d20*/  FADD.FTZ R165, R165, R134 ;  /* 0x00000086a5a57221 */ /* 0x000fe20000010000 */
[----:B------:R-:W-:Y:S01]  /*5d30*/  STS [R164+0x864], R145 ;  /* 0x00086491a4007388 */ /* 0x000fe20000000800 */
[----:B------:R-:W-:Y:S01]  /*5d40*/  FFMA.FTZ R168, -R99, R64, R168 ;  /* 0x0000004063a87223 */ /* 0x000fe200000101a8 */
[----:B------:R-:W-:-:S02]  /*5d50*/  IMAD R7, R143, UR8, R5 ;  /* 0x000000088f077c24 */ /* 0x000fc4000f8e0205 */
[C---:B------:R-:W-:Y:S01]  /*5d60*/  FMUL.FTZ R5, R133.reuse, R175 ;  /* 0x000000af85057220 */ /* 0x040fe20000410000 */
[-C--:B------:R-:W-:Y:S01]  /*5d70*/  FMUL.FTZ R134, R133, R165.reuse ;  /* 0x000000a585867220 */ /* 0x080fe20000410000 */
[----:B-1----:R-:W-:Y:S01]  /*5d80*/  FMUL.FTZ R141, R113, R6 ;  /* 0x00000006718d7220 */ /* 0x002fe20000410000 */
[----:B------:R-:W-:Y:S01]  /*5d90*/  FFMA.FTZ R6, R170, UR48, R137 ;  /* 0x00000030aa067c23 */ /* 0x000fe20008010089 */
[C---:B------:R-:W-:Y:S01]  /*5da0*/  FFMA.FTZ R5, R132.reuse, R165, -R5 ;  /* 0x000000a584057223 */ /* 0x040fe20000010805 */
[----:B------:R-:W-:Y:S01]  /*5db0*/  FFMA.FTZ R134, R132, R175, R134 ;  /* 0x000000af84867223 */ /* 0x000fe20000010086 */
[----:B------:R-:W-:Y:S01]  /*5dc0*/  FMUL.FTZ R132, R149, UR47 ;  /* 0x0000002f95847c20 */ /* 0x000fe20008410000 */
[----:B------:R-:W-:Y:S01]  /*5dd0*/  FMUL.FTZ R135, R113, -R6 ;  /* 0x8000000671877220 */ /* 0x000fe20000410000 */
[----:B------:R-:W-:Y:S01]  /*5de0*/  FADD.FTZ R152, R152, R5 ;  /* 0x0000000598987221 */ /* 0x000fe20000010000 */
[----:B------:R-:W-:Y:S01]  /*5df0*/  FFMA.FTZ R166, R111, R166, R134 ;  /* 0x000000a66fa67223 */ /* 0x000fe20000010086 */
[C---:B------:R-:W-:Y:S01]  /*5e00*/  LEA R6, P1, R4.reuse, UR9, 0x2 ;  /* 0x0000000904067c11 */ /* 0x040fe2000f8210ff */
[----:B------:R0:W-:Y:S01]  /*5e10*/  STS [R164+0x868], R141 ;  /* 0x0008688da4007388 */ /* 0x0001e20000000800 */
[C---:B------:R-:W-:Y:S01]  /*5e20*/  FMUL.FTZ R5, R119.reuse, R152 ;  /* 0x0000009877057220 */ /* 0x040fe20000410000 */
[-C--:B------:R-:W-:Y:S01]  /*5e30*/  FMUL.FTZ R133, R119, R166.reuse ;  /* 0x000000a677857220 */ /* 0x080fe20000410000 */
[----:B------:R-:W-:Y:S01]  /*5e40*/  LEA.HI.X R7, R4, UR10, R7, 0x2, P1 ;  /* 0x0000000a04077c11 */ /* 0x000fe200088f1407 */
[----:B------:R1:W-:Y:S01]  /*5e50*/  STS [R164+0x86c], R135 ;  /* 0x00086c87a4007388 */ /* 0x0003e20000000800 */
[----:B------:R-:W-:Y:S01]  /*5e60*/  FMUL.FTZ R4, R149, UR48 ;  /* 0x0000003095047c20 */ /* 0x000fe20008410000 */
[C---:B------:R-:W-:Y:S01]  /*5e70*/  FFMA.FTZ R119, R118.reuse, R166, R5 ;  /* 0x000000a676777223 */ /* 0x040fe20000010005 */
[----:B------:R-:W-:Y:S01]  /*5e80*/  FFMA.FTZ R5, R118, R152, -R133 ;  /* 0x0000009876057223 */ /* 0x000fe20000010885 */
[----:B------:R-:W-:Y:S01]  /*5e90*/  FMUL.FTZ R118, R151, UR48 ;  /* 0x0000003097767c20 */ /* 0x000fe20008410000 */
[C---:B------:R-:W-:Y:S01]  /*5ea0*/  FFMA.FTZ R137, R171.reuse, UR47, -R4 ;  /* 0x0000002fab897c23 */ /* 0x040fe20008010804 */
[----:B------:R-:W-:Y:S01]  /*5eb0*/  FFMA.FTZ R157, R112, R157, R119 ;  /* 0x0000009d709d7223 */ /* 0x000fe20000010077 */
[----:B------:R-:W-:Y:S01]  /*5ec0*/  FADD.FTZ R5, R18, R5 ;  /* 0x0000000512057221 */ /* 0x000fe20000010000 */
[C---:B------:R-:W-:Y:S01]  /*5ed0*/  FMUL.FTZ R119, R150.reuse, UR47 ;  /* 0x0000002f96777c20 */ /* 0x040fe20008410000 */
[----:B0-----:R-:W-:Y:S01]  /*5ee0*/  FFMA.FTZ R141, R171, UR48, R132 ;  /* 0x00000030ab8d7c23 */ /* 0x001fe20008010084 */
[----:B-1----:R-:W-:Y:S01]  /*5ef0*/  FMUL.FTZ R135, R150, UR48 ;  /* 0x0000003096877c20 */ /* 0x002fe20008410000 */
[----:B------:R-:W-:Y:S01]  /*5f00*/  FMUL.FTZ R137, R112, R137 ;  /* 0x0000008970897220 */ /* 0x000fe20000410000 */
[----:B------:R-:W-:Y:S01]  /*5f10*/  FFMA.FTZ R18, R172, UR48, R119 ;  /* 0x00000030ac127c23 */ /* 0x000fe20008010077 */
[----:B------:R-:W-:Y:S01]  /*5f20*/  FMUL.FTZ R141, R112, -R141 ;  /* 0x8000008d708d7220 */ /* 0x000fe20000410000 */
[----:B------:R-:W-:Y:S01]  /*5f30*/  FFMA.FTZ R4, R172, UR47, -R135 ;  /* 0x0000002fac047c23 */ /* 0x000fe20008010887 */
[----:B------:R-:W-:Y:S01]  /*5f40*/  FMUL.FTZ R143, R154, UR48 ;  /* 0x000000309a8f7c20 */ /* 0x000fe20008410000 */
[----:B------:R0:W-:Y:S01]  /*5f50*/  STS [R164+0x870], R137 ;  /* 0x00087089a4007388 */ /* 0x0001e20000000800 */
[C---:B------:R-:W-:Y:S01]  /*5f60*/  FMUL.FTZ R135, R111.reuse, -R18 ;  /* 0x800000126f877220 */ /* 0x040fe20000410000 */
[----:B------:R-:W-:Y:S01]  /*5f70*/  FMUL.FTZ R133, R111, R4 ;  /* 0x000000046f857220 */ /* 0x000fe20000410000 */
[C---:B------:R-:W-:Y:S01]  /*5f80*/  FMUL.FTZ R4, R126.reuse, R5 ;  /* 0x000000057e047220 */ /* 0x040fe20000410000 */
[-C--:B------:R-:W-:Y:S01]  /*5f90*/  FMUL.FTZ R126, R126, R157.reuse ;  /* 0x0000009d7e7e7220 */ /* 0x080fe20000410000 */
[----:B------:R1:W-:Y:S01]  /*5fa0*/  STS [R164+0x874], R141 ;  /* 0x0008748da4007388 */ /* 0x0003e20000000800 */
[----:B------:R-:W-:Y:S01]  /*5fb0*/  FFMA.FTZ R18, R194, UR47, -R143 ;  /* 0x0000002fc2127c23 */ /* 0x000fe2000801088f */
[C---:B------:R-:W-:Y:S01]  /*5fc0*/  FFMA.FTZ R4, R131.reuse, R157, R4 ;  /* 0x0000009d83047223 */ /* 0x040fe20000010004 */
[----:B------:R-:W-:Y:S01]  /*5fd0*/  FFMA.FTZ R126, R131, R5, -R126 ;  /* 0x00000005837e7223 */ /* 0x000fe2000001087e */
[----:B------:R2:W-:Y:S01]  /*5fe0*/  STS [R164+0x878], R133 ;  /* 0x00087885a4007388 */ /* 0x0005e20000000800 */
[----:B0-----:R-:W-:Y:S01]  /*5ff0*/  FFMA.FTZ R137, R189, UR47, -R118 ;  /* 0x0000002fbd897c23 */ /* 0x001fe20008010876 */
[----:B------:R-:W-:Y:S01]  /*6000*/  FFMA.FTZ R119, R113, R156, R4 ;  /* 0x0000009c71777223 */ /* 0x000fe20000010004 */
[----:B------:R-:W-:Y:S01]  /*6010*/  FADD.FTZ R15, R15, R126 ;  /* 0x0000007e0f0f7221 */ /* 0x000fe20000010000 */
[----:B------:R-:W-:Y:S01]  /*6020*/  FMUL.FTZ R4, R151, UR47 ;  /* 0x0000002f97047c20 */ /* 0x000fe20008410000 */
[----:B------:R-:W-:Y:S01]  /*6030*/  FMUL.FTZ R145, R154, UR47 ;  /* 0x0000002f9a917c20 */ /* 0x000fe20008410000 */
[----:B-1----:R-:W-:Y:S01]  /*6040*/  FMUL.FTZ R141, R110, R137 ;  /* 0x000000896e8d7220 */ /* 0x002fe20000410000 */
[C---:B------:R-:W-:Y:S01]  /*6050*/  FMUL.FTZ R131, R120.reuse, R15 ;  /* 0x0000000f78837220 */ /* 0x040fe20000410000 */
[-C--:B------:R-:W-:Y:S01]  /*6060*/  FMUL.FTZ R120, R120, R119.reuse ;  /* 0x0000007778787220 */ /* 0x080fe20000410000 */
[----:B------:R-:W-:Y:S01]  /*6070*/  FFMA.FTZ R137, R189, UR48, R4 ;  /* 0x00000030bd897c23 */ /* 0x000fe20008010004 */
[----:B------:R-:W-:Y:S01]  /*6080*/  FFMA.FTZ R118, R194, UR48, R145 ;  /* 0x00000030c2767c23 */ /* 0x000fe20008010091 */
[C---:B------:R-:W-:Y:S01]  /*6090*/  FFMA.FTZ R131, R130.reuse, R119, R131 ;  /* 0x0000007782837223 */ /* 0x040fe20000010083 */
[----:B--2---:R-:W-:Y:S01]  /*60a0*/  FFMA.FTZ R133, R130, R15, -R120 ;  /* 0x0000000f82857223 */ /* 0x004fe20000010878 */
[----:B------:R0:W-:Y:S01]  /*60b0*/  STS [R164+0x880], R141 ;  /* 0x0008808da4007388 */ /* 0x0001e20000000800 */
[----:B------:R-:W-:Y:S01]  /*60c0*/  FMUL.FTZ R137, R110, -R137 ;  /* 0x800000896e897220 */ /* 0x000fe20000410000 */
[----:B------:R-:W-:Y:S01]  /*60d0*/  FFMA.FTZ R153, R114, R153, R131 ;  /* 0x0000009972997223 */ /* 0x000fe20000010083 */
[----:B------:R-:W-:Y:S01]  /*60e0*/  FADD.FTZ R131, R14, R133 ;  /* 0x000000850e837221 */ /* 0x000fe20000010000 */
[----:B------:R1:W-:Y:S01]  /*60f0*/  STS [R164+0x87c], R135 ;  /* 0x00087c87a4007388 */ /* 0x0003e20000000800 */
[----:B------:R-:W-:Y:S01]  /*6100*/  FMUL.FTZ R120, R191, UR47 ;  /* 0x0000002fbf787c20 */ /* 0x000fe20008410000 */
[C---:B------:R-:W-:Y:S01]  /*6110*/  FMUL.FTZ R4, R121.reuse, R153 ;  /* 0x0000009979047220 */ /* 0x040fe20000410000 */
[----:B------:R-:W-:Y:S01]  /*6120*/  FMUL.FTZ R133, R121, R131 ;  /* 0x0000008379857220 */ /* 0x000fe20000410000 */
[----:B------:R2:W-:Y:S01]  /*6130*/  STS [R164+0x884], R137 ;  /* 0x00088489a4007388 */ /* 0x0005e20000000800 */
[----:B------:R-:W-:Y:S01]  /*6140*/  FFMA.FTZ R169, -R98, R63, R169 ;  /* 0x0000003f62a97223 */ /* 0x000fe200000101a9 */
[C---:B------:R-:W-:Y:S01]  /*6150*/  FFMA.FTZ R4, R124.reuse, R131, -R4 ;  /* 0x000000837c047223 */ /* 0x040fe20000010804 */
[----:B------:R-:W-:Y:S01]  /*6160*/  FFMA.FTZ R14, R124, R153, R133 ;  /* 0x000000997c0e7223 */ /* 0x000fe20000010085 */
[----:B0-----:R-:W-:Y:S01]  /*6170*/  FMUL.FTZ R141, R192, UR48 ;  /* 0x00000030c08d7c20 */ /* 0x001fe20008410000 */
[----:B------:R-:W-:Y:S01]  /*6180*/  FMUL.FTZ R133, R109, R18 ;  /* 0x000000126d857220 */ /* 0x000fe20000410000 */
[----:B------:R-:W-:Y:S01]  /*6190*/  FADD.FTZ R4, R13, R4 ;  /* 0x000000040d047221 */ /* 0x000fe20000010000 */
[----:B------:R-:W-:Y:S01]  /*61a0*/  FFMA.FTZ R158, R115, R158, R14 ;  /* 0x0000009e739e7223 */ /* 0x000fe2000001000e */
[----:B-1----:R-:W-:Y:S01]  /*61b0*/  FMUL.FTZ R135, R109, -R118 ;  /* 0x800000766d877220 */ /* 0x002fe20000410000 */
[----:B------:R-:W-:Y:S01]  /*61c0*/  FMUL.FTZ R118, R186, UR47 ;  /* 0x0000002fba767c20 */ /* 0x000fe20008410000 */
[C---:B------:R-:W-:Y:S01]  /*61d0*/  FMUL.FTZ R14, R122.reuse, R4 ;  /* 0x000000047a0e7220 */ /* 0x040fe20000410000 */
[-C--:B------:R-:W-:Y:S01]  /*61e0*/  FMUL.FTZ R13, R122, R158.reuse ;  /* 0x0000009e7a0d7220 */ /* 0x080fe20000410000 */
[----:B------:R0:W-:Y:S01]  /*61f0*/  STS [R164+0x888], R133 ;  /* 0x00088885a4007388 */ /* 0x0001e20000000800 */
[----:B--2---:R-:W-:Y:S01]  /*6200*/  FFMA.FTZ R137, R197, UR48, R118 ;  /* 0x00000030c5897c23 */ /* 0x004fe20008010076 */
[C---:B------:R-:W-:Y:S01]  /*6210*/  FFMA.FTZ R121, R125.reuse, R158, R14 ;  /* 0x0000009e7d797223 */ /* 0x040fe2000001000e */
[----:B------:R-:W-:Y:S01]  /*6220*/  FFMA.FTZ R13, R125, R4, -R13 ;  /* 0x000000047d0d7223 */ /* 0x000fe2000001080d */
[----:B------:R-:W-:Y:S01]  /*6230*/  FMUL.FTZ R118, R191, UR48 ;  /* 0x00000030bf767c20 */ /* 0x000fe20008410000 */
[----:B------:R-:W-:Y:S01]  /*6240*/  FMUL.FTZ R18, R186, UR48 ;  /* 0x00000030ba127c20 */ /* 0x000fe20008410000 */
[----:B------:R-:W-:Y:S01]  /*6250*/  FFMA.FTZ R155, R116, R155, R121 ;  /* 0x0000009b749b7223 */ /* 0x000fe20000010079 */
[----:B------:R-:W-:Y:S01]  /*6260*/  FADD.FTZ R13, R12, R13 ;  /* 0x0000000d0c0d7221 */ /* 0x000fe20000010000 */
[----:B------:R-:W-:Y:S01]  /*6270*/  FFMA.FTZ R12, R196, UR47, -R141 ;  /* 0x0000002fc40c7c23 */ /* 0x000fe2000801088d */
[----:B------:R-:W-:Y:S01]  /*6280*/  FFMA.FTZ R125, R197, UR47, -R18 ;  /* 0x0000002fc57d7c23 */ /* 0x000fe20008010812 */
[C---:B------:R-:W-:Y:S01]  /*6290*/  FMUL.FTZ R14, R129.reuse, R155 ;  /* 0x0000009b810e7220 */ /* 0x040fe20000410000 */
[----:B------:R-:W-:Y:S01]  /*62a0*/  FMUL.FTZ R121, R129, R13 ;  /* 0x0000000d81797220 */ /* 0x000fe20000410000 */
[----:B0-----:R-:W-:Y:S01]  /*62b0*/  FMUL.FTZ R133, R107, R12 ;  /* 0x0000000c6b857220 */ /* 0x001fe20000410000 */
[----:B------:R-:W-:Y:S01]  /*62c0*/  FMUL.FTZ R125, R108, R125 ;  /* 0x0000007d6c7d7220 */ /* 0x000fe20000410000 */
[C---:B------:R-:W-:Y:S01]  /*62d0*/  FFMA.FTZ R14, R128.reuse, R13, -R14 ;  /* 0x0000000d800e7223 */ /* 0x040fe2000001080e */
[----:B------:R-:W-:Y:S01]  /*62e0*/  FFMA.FTZ R12, R128, R155, R121 ;  /* 0x0000009b800c7223 */ /* 0x000fe20000010079 */
[----:B------:R-:W-:Y:S01]  /*62f0*/  FMUL.FTZ R121, R192, UR47 ;  /* 0x0000002fc0797c20 */ /* 0x000fe20008410000 */
[----:B------:R0:W-:Y:S01]  /*6300*/  STS [R164+0x898], R133 ;  /* 0x00089885a4007388 */ /* 0x0001e20000000800 */
[----:B------:R-:W-:Y:S01]  /*6310*/  FMUL.FTZ R124, R98, R131 ;  /* 0x00000083627c7220 */ /* 0x000fe20000410000 */
[----:B------:R-:W-:Y:S01]  /*6320*/  FFMA.FTZ R160, R117, R160, R12 ;  /* 0x000000a075a07223 */ /* 0x000fe2000001000c */
[----:B------:R-:W-:Y:S01]  /*6330*/  FADD.FTZ R12, R11, R14 ;  /* 0x0000000e0b0c7221 */ /* 0x000fe20000010000 */
[C---:B------:R-:W-:Y:S01]  /*6340*/  FFMA.FTZ R11, R199.reuse, UR47, -R118 ;  /* 0x0000002fc70b7c23 */ /* 0x040fe20008010876 */
[----:B------:R-:W-:Y:S01]  /*6350*/  FFMA.FTZ R18, R196, UR48, R121 ;  /* 0x00000030c4127c23 */ /* 0x000fe20008010079 */
[----:B------:R-:W-:Y:S01]  /*6360*/  FFMA.FTZ R121, R199, UR48, R120 ;  /* 0x00000030c7797c23 */ /* 0x000fe20008010078 */
[C---:B------:R-:W-:Y:S01]  /*6370*/  FMUL.FTZ R14, R127.reuse, R12 ;  /* 0x0000000c7f0e7220 */ /* 0x040fe20000410000 */
[C---:B------:R-:W-:Y:S01]  /*6380*/  FMUL.FTZ R129, R106.reuse, R11 ;  /* 0x0000000b6a817220 */ /* 0x040fe20000410000 */
[-C--:B------:R-:W-:Y:S01]  /*6390*/  FMUL.FTZ R127, R127, R160.reuse ;  /* 0x000000a07f7f7220 */ /* 0x080fe20000410000 */
[----:B0-----:R-:W-:Y:S01]  /*63a0*/  FMUL.FTZ R133, R106, -R121 ;  /* 0x800000796a857220 */ /* 0x001fe20000410000 */
[C---:B------:R-:W-:Y:S01]  /*63b0*/  FFMA.FTZ R11, R123.reuse, R160, R14 ;  /* 0x000000a07b0b7223 */ /* 0x040fe2000001000e */
[----:B------:R0:W-:Y:S01]  /*63c0*/  STS [R164+0x890], R125 ;  /* 0x0008907da4007388 */ /* 0x0001e20000000800 */
[-C--:B------:R-:W-:Y:S01]  /*63d0*/  FFMA.FTZ R121, R123, R12.reuse, -R127 ;  /* 0x0000000c7b797223 */ /* 0x080fe2000001087f */
[C---:B------:R-:W-:Y:S01]  /*63e0*/  FMUL.FTZ R118, R101.reuse, R12 ;  /* 0x0000000c65767220 */ /* 0x040fe20000410000 */
[----:B------:R-:W-:Y:S01]  /*63f0*/  FFMA.FTZ R161, R0, R161, R11 ;  /* 0x000000a100a17223 */ /* 0x000fe2000001000b */
[----:B------:R-:W-:Y:S01]  /*6400*/  FMUL.FTZ R11, R101, R160 ;  /* 0x000000a0650b7220 */ /* 0x000fe20000410000 */
[----:B------:R-:W-:Y:S01]  /*6410*/  FADD.FTZ R121, R10, R121 ;  /* 0x000000790a797221 */ /* 0x000fe20000010000 */
[----:B------:R-:W-:Y:S01]  /*6420*/  FMUL.FTZ R127, R201, UR48 ;  /* 0x00000030c97f7c20 */ /* 0x000fe20008410000 */
[C---:B------:R-:W-:Y:S01]  /*6430*/  FMUL.FTZ R10, R102.reuse, R161 ;  /* 0x000000a1660a7220 */ /* 0x040fe20000410000 */
[----:B------:R-:W-:Y:S01]  /*6440*/  FMUL.FTZ R123, R17, R11 ;  /* 0x0000000b117b7220 */ /* 0x000fe20000410000 */
[----:B------:R-:W-:Y:S01]  /*6450*/  FMUL.FTZ R14, R102, R121 ;  /* 0x00000079660e7220 */ /* 0x000fe20000410000 */
[----:B0-----:R-:W-:Y:S01]  /*6460*/  FMUL.FTZ R125, R107, -R18 ;  /* 0x800000126b7d7220 */ /* 0x001fe20000410000 */
[----:B------:R-:W-:Y:S01]  /*6470*/  FMUL.FTZ R18, R16, R10 ;  /* 0x0000000a10127220 */ /* 0x000fe20000410000 */
[----:B------:R-:W-:Y:S01]  /*6480*/  FFMA.FTZ R122, R202, UR47, -R127 ;  /* 0x0000002fca7a7c23 */ /* 0x000fe2000801087f */
[----:B------:R-:W-:Y:S01]  /*6490*/  FMUL.FTZ R120, R100, R13 ;  /* 0x0000000d64787220 */ /* 0x000fe20000410000 */
[----:B------:R0:W-:Y:S01]  /*64a0*/  STS [R164+0x8a4], R133 ;  /* 0x0008a485a4007388 */ /* 0x0001e20000000800 */
[CC--:B------:R-:W-:Y:S01]  /*64b0*/  FFMA.FTZ R18, R159.reuse, R14.reuse, -R18 ;  /* 0x0000000e9f127223 */ /* 0x0c0fe20000010812 */
[----:B------:R-:W-:Y:S01]  /*64c0*/  FMUL.FTZ R14, R16, R14 ;  /* 0x0000000e100e7220 */ /* 0x000fe20000410000 */
[----:B------:R-:W-:Y:S01]  /*64d0*/  FMUL.FTZ R137, R108, -R137 ;  /* 0x800000896c897220 */ /* 0x000fe20000410000 */
[----:B------:R1:W-:Y:S01]  /*64e0*/  STS [R164+0x89c], R125 ;  /* 0x00089c7da4007388 */ /* 0x0003e20000000800 */
[----:B------:R-:W-:Y:S01]  /*64f0*/  FADD.FTZ R18, RZ, R18 ;  /* 0x00000012ff127221 */ /* 0x000fe20000010000 */
[----:B------:R-:W-:Y:S01]  /*6500*/  FFMA.FTZ R14, R159, R10, R14 ;  /* 0x0000000a9f0e7223 */ /* 0x000fe2000001000e */
[----:B------:R-:W-:Y:S01]  /*6510*/  FFMA.FTZ R170, -R97, R62, R170 ;  /* 0x0000003e61aa7223 */ /* 0x000fe200000101aa */
[----:B------:R2:W-:Y:S01]  /*6520*/  STS [R164+0x8a0], R129 ;  /* 0x0008a081a4007388 */ /* 0x0005e20000000800 */
[----:B------:R-:W-:Y:S01]  /*6530*/  FFMA.FTZ R171, -R96, R61, R171 ;  /* 0x0000003d60ab7223 */ /* 0x000fe200000101ab */
[----:B0-----:R-:W-:Y:S01]  /*6540*/  FMUL.FTZ R133, R105, R122 ;  /* 0x0000007a69857220 */ /* 0x001fe20000410000 */
[----:B------:R-:W-:Y:S01]  /*6550*/  FMUL.FTZ R122, R19, R120 ;  /* 0x00000078137a7220 */ /* 0x000fe20000410000 */
[----:B------:R-:W-:Y:S01]  /*6560*/  STS [R164+0x88c], R135 ;  /* 0x00088c87a4007388 */ /* 0x000fe20000000800 */
[----:B------:R-:W-:Y:S01]  /*6570*/  FFMA.FTZ R189, -R94, R59, R189 ;  /* 0x0000003b5ebd7223 */ /* 0x000fe200000101bd */
[-C--:B-1----:R-:W-:Y:S01]  /*6580*/  FFMA.FTZ R125, R162, R118.reuse, -R123 ;  /* 0x00000076a27d7223 */ /* 0x082fe2000001087b */
[----:B------:R-:W-:Y:S01]  /*6590*/  FMUL.FTZ R123, R17, R118 ;  /* 0x00000076117b7220 */ /* 0x000fe20000410000 */
[----:B------:R-:W-:Y:S01]  /*65a0*/  FADD.FTZ R118, RZ, R14 ;  /* 0x0000000eff767221 */ /* 0x000fe20000010000 */
[----:B------:R-:W-:Y:S01]  /*65b0*/  FMUL.FTZ R14, R100, R155 ;  /* 0x0000009b640e7220 */ /* 0x000fe20000410000 */
[----:B------:R-:W-:Y:S01]  /*65c0*/  FADD.FTZ R125, R18, R125 ;  /* 0x0000007d127d7221 */ /* 0x000fe20000010000 */
[----:B------:R-:W-:Y:S01]  /*65d0*/  FFMA.FTZ R123, R162, R11, R123 ;  /* 0x0000000ba27b7223 */ /* 0x000fe2000001007b */
[----:B------:R-:W-:Y:S01]  /*65e0*/  FMUL.FTZ R18, R98, R153 ;  /* 0x0000009962127220 */ /* 0x000fe20000410000 */
[-C--:B------:R-:W-:Y:S01]  /*65f0*/  FMUL.FTZ R127, R19, R14.reuse ;  /* 0x0000000e137f7220 */ /* 0x080fe20000410000 */
[----:B------:R0:W-:Y:S01]  /*6600*/  STS [R164+0x8a8], R133 ;  /* 0x0008a885a4007388 */ /* 0x0001e20000000800 */
[----:B------:R-:W-:Y:S01]  /*6610*/  FADD.FTZ R118, R118, R123 ;  /* 0x0000007b76767221 */ /* 0x000fe20000010000 */
[C---:B------:R-:W-:Y:S01]  /*6620*/  FFMA.FTZ R123, R167.reuse, R14, R122 ;  /* 0x0000000ea77b7223 */ /* 0x040fe2000001007a */
[----:B------:R-:W-:Y:S01]  /*6630*/  FFMA.FTZ R120, R167, R120, -R127 ;  /* 0x00000078a7787223 */ /* 0x000fe2000001087f */
[----:B------:R-:W-:Y:S01]  /*6640*/  FMUL.FTZ R127, R99, R4 ;  /* 0x00000004637f7220 */ /* 0x000fe20000410000 */
[----:B------:R-:W-:Y:S01]  /*6650*/  FMUL.FTZ R126, R147, R18 ;  /* 0x00000012937e7220 */ /* 0x000fe20000410000 */
[----:B------:R-:W-:Y:S01]  /*6660*/  FADD.FTZ R118, R118, R123 ;  /* 0x0000007b76767221 */ /* 0x000fe20000010000 */
[----:B------:R-:W-:Y:S01]  /*6670*/  FMUL.FTZ R123, R99, R158 ;  /* 0x0000009e637b7220 */ /* 0x000fe20000410000 */
[C---:B--2---:R-:W-:Y:S01]  /*6680*/  FMUL.FTZ R129, R146.reuse, R127 ;  /* 0x0000007f92817220 */ /* 0x044fe20000410000 */
[----:B------:R-:W-:Y:S01]  /*6690*/  FADD.FTZ R120, R125, R120 ;  /* 0x000000787d787221 */ /* 0x000fe20000010000 */
[C---:B------:R-:W-:Y:S01]  /*66a0*/  FMUL.FTZ R125, R97.reuse, R119 ;  /* 0x00000077617d7220 */ /* 0x040fe20000410000 */
[-C--:B------:R-:W-:Y:S01]  /*66b0*/  FMUL.FTZ R122, R146, R123.reuse ;  /* 0x0000007b927a7220 */ /* 0x080fe20000410000 */
[C---:B------:R-:W-:Y:S01]  /*66c0*/  FFMA.FTZ R129, R168.reuse, R123, R129 ;  /* 0x0000007ba8817223 */ /* 0x040fe20000010081 */
[----:B------:R1:W-:Y:S01]  /*66d0*/  STS [R164+0x894], R137 ;  /* 0x00089489a4007388 */ /* 0x0003e20000000800 */
[----:B0-----:R-:W-:Y:S01]  /*66e0*/  FMUL.FTZ R133, R97, R15 ;  /* 0x0000000f61857220 */ /* 0x001fe20000410000 */
[----:B------:R-:W-:Y:S01]  /*66f0*/  FFMA.FTZ R127, R168, R127, -R122 ;  /* 0x0000007fa87f7223 */ /* 0x000fe2000001087a */
[----:B------:R-:W-:Y:S01]  /*6700*/  FADD.FTZ R118, R118, R129 ;  /* 0x0000008176767221 */ /* 0x000fe20000010000 */
[-C--:B------:R-:W-:Y:S01]  /*6710*/  FFMA.FTZ R129, R169, R124.reuse, -R126 ;  /* 0x0000007ca9817223 */ /* 0x080fe2000001087e */
[----:B------:R-:W-:Y:S01]  /*6720*/  FMUL.FTZ R124, R147, R124 ;  /* 0x0000007c937c7220 */ /* 0x000fe20000410000 */
[----:B------:R-:W-:Y:S01]  /*6730*/  FADD.FTZ R120, R120, R127 ;  /* 0x0000007f78787221 */ /* 0x000fe20000010000 */
[----:B------:R-:W-:Y:S01]  /*6740*/  FMUL.FTZ R135, R148, R125 ;  /* 0x0000007d94877220 */ /* 0x000fe20000410000 */
[----:B------:R-:W-:Y:S01]  /*6750*/  FMUL.FTZ R128, R94, R165 ;  /* 0x000000a55e807220 */ /* 0x000fe20000410000 */
[----:B------:R-:W-:Y:S01]  /*6760*/  FFMA.FTZ R127, R169, R18, R124 ;  /* 0x00000012a97f7223 */ /* 0x000fe2000001007c */
[----:B-1----:R-:W-:Y:S01]  /*6770*/  FMUL.FTZ R137, R201, UR47 ;  /* 0x0000002fc9897c20 */ /* 0x002fe20008410000 */
[-C--:B------:R-:W-:Y:S01]  /*6780*/  FFMA.FTZ R135, R170, R133.reuse, -R135 ;  /* 0x00000085aa877223 */ /* 0x080fe20000010887 */
[----:B------:R-:W-:Y:S01]  /*6790*/  FMUL.FTZ R133, R148, R133 ;  /* 0x0000008594857220 */ /* 0x000fe20000410000 */
[----:B------:R-:W-:Y:S01]  /*67a0*/  FADD.FTZ R127, R118, R127 ;  /* 0x0000007f767f7221 */ /* 0x000fe20000010000 */
[----:B------:R-:W-:Y:S01]  /*67b0*/  FFMA.FTZ R118, R202, UR48, R137 ;  /* 0x00000030ca767c23 */ /* 0x000fe20008010089 */
[----:B------:R-:W-:Y:S01]  /*67c0*/  FMUL.FTZ R124, R96, R5 ;  /* 0x00000005607c7220 */ /* 0x000fe20000410000 */
[----:B------:R-:W-:Y:S01]  /*67d0*/  FFMA.FTZ R122, R170, R125, R133 ;  /* 0x0000007daa7a7223 */ /* 0x000fe20000010085 */
[----:B------:R-:W-:Y:S01]  /*67e0*/  FADD.FTZ R120, R120, R129 ;  /* 0x0000008178787221 */ /* 0x000fe20000010000 */
[----:B------:R-:W-:Y:S01]  /*67f0*/  FMUL.FTZ R137, R105, -R118 ;  /* 0x8000007669897220 */ /* 0x000fe20000410000 */
[----:B------:R-:W-:Y:S01]  /*6800*/  FMUL.FTZ R118, R96, R157 ;  /* 0x0000009d60767220 */ /* 0x000fe20000410000 */
[----:B------:R-:W-:Y:S01]  /*6810*/  FMUL.FTZ R126, R149, R124 ;  /* 0x0000007c957e7220 */ /* 0x000fe20000410000 */
[----:B------:R-:W-:Y:S01]  /*6820*/  FADD.FTZ R122, R127, R122 ;  /* 0x0000007a7f7a7221 */ /* 0x000fe20000010000 */
[----:B------:R-:W-:Y:S01]  /*6830*/  FADD.FTZ R135, R120, R135 ;  /* 0x0000008778877221 */ /* 0x000fe20000010000 */
[----:B------:R-:W-:Y:S01]  /*6840*/  FMUL.FTZ R120, R94, R175 ;  /* 0x000000af5e787220 */ /* 0x000fe20000410000 */
[-C--:B------:R-:W-:Y:S01]  /*6850*/  FFMA.FTZ R127, R171, R118.reuse, R126 ;  /* 0x00000076ab7f7223 */ /* 0x080fe2000001007e */
[----:B------:R-:W-:Y:S01]  /*6860*/  FMUL.FTZ R129, R149, R118 ;  /* 0x0000007695817220 */ /* 0x000fe20000410000 */
[----:B------:R0:W-:Y:S01]  /*6870*/  STS [R164+0x8ac], R137 ;  /* 0x0008ac89a4007388 */ /* 0x0001e20000000800 */
[----:B------:R-:W-:Y:S01]  /*6880*/  FMUL.FTZ R126, R151, R120 ;  /* 0x00000078977e7220 */ /* 0x000fe20000410000 */
[----:B------:R-:W-:Y:S01]  /*6890*/  FADD.FTZ R122, R122, R127 ;  /* 0x0000007f7a7a7221 */ /* 0x000fe20000010000 */
[----:B------:R-:W-:Y:S01]  /*68a0*/  FMUL.FTZ R127, R95, R166 ;  /* 0x000000a65f7f7220 */ /* 0x000fe20000410000 */
[----:B------:R-:W-:Y:S01]  /*68b0*/  FFMA.FTZ R124, R171, R124, -R129 ;  /* 0x0000007cab7c7223 */ /* 0x000fe20000010881 */
[C---:B------:R-:W-:Y:S01]  /*68c0*/  FMUL.FTZ R129, R95.reuse, R152 ;  /* 0x000000985f817220 */ /* 0x040fe20000410000 */
[----:B------:R-:W-:Y:S01]  /*68d0*/  FFMA.FTZ R172, -R95, R60, R172 ;  /* 0x0000003c5fac7223 */ /* 0x000fe200000101ac */
[----:B------:R-:W-:Y:S01]  /*68e0*/  FMUL.FTZ R130, R200, UR48 ;  /* 0x00000030c8827c20 */ /* 0x000fe20008410000 */
[----:B------:R-:W-:Y:S01]  /*68f0*/  FADD.FTZ R124, R135, R124 ;  /* 0x0000007c877c7221 */ /* 0x000fe20000010000 */
[C---:B------:R-:W-:Y:S01]  /*6900*/  FMUL.FTZ R133, R150.reuse, R129 ;  /* 0x0000008196857220 */ /* 0x040fe20000410000 */
[-C--:B0-----:R-:W-:Y:S01]  /*6910*/  FFMA.FTZ R137, R189, R128.reuse, -R126 ;  /* 0x00000080bd897223 */ /* 0x081fe2000001087e */
[-C--:B------:R-:W-:Y:S01]  /*6920*/  FMUL.FTZ R126, R150, R127.reuse ;  /* 0x0000007f967e7220 */ /* 0x080fe20000410000 */
[----:B------:R-:W-:Y:S01]  /*6930*/  FFMA.FTZ R141, R203, UR47, -R130 ;  /* 0x0000002fcb8d7c23 */ /* 0x000fe20008010882 */
[C---:B------:R-:W-:Y:S01]  /*6940*/  FFMA.FTZ R133, R172.reuse, R127, R133 ;  /* 0x0000007fac857223 */ /* 0x040fe20000010085 */
[----:B------:R-:W-:Y:S01]  /*6950*/  FMUL.FTZ R128, R151, R128 ;  /* 0x0000008097807220 */ /* 0x000fe20000410000 */
[----:B------:R-:W-:Y:S01]  /*6960*/  FFMA.FTZ R129, R172, R129, -R126 ;  /* 0x00000081ac817223 */ /* 0x000fe2000001087e */
[----:B------:R-:W-:Y:S01]  /*6970*/  FMUL.FTZ R143, R104, R141 ;  /* 0x0000008d688f7220 */ /* 0x000fe20000410000 */
[----:B------:R-:W-:Y:S01]  /*6980*/  FADD.FTZ R122, R122, R133 ;  /* 0x000000857a7a7221 */ /* 0x000fe20000010000 */
[----:B------:R-:W-:Y:S01]  /*6990*/  FFMA.FTZ R133, R189, R120, R128 ;  /* 0x00000078bd857223 */ /* 0x000fe20000010080 */
        /* <DEDUP_REMOVED lines=8> */
[----:B------:R0:W-:Y:S01]  /*6a20*/  STS [R164+0x8b0], R143 ;  /* 0x0008b08fa4007388 */ /* 0x0001e20000000800 */
[-C--:B------:R-:W-:Y:S01]  /*6a30*/  FFMA.FTZ R141, R194, R135.reuse, -R141 ;  /* 0x00000087c28d7223 */ /* 0x080fe2000001088d */
[----:B------:R-:W-:Y:S01]  /*6a40*/  FMUL.FTZ R135, R154, R135 ;  /* 0x000000879a877220 */ /* 0x000fe20000410000 */
[----:B------:R-:W-:Y:S01]  /*6a50*/  FADD.FTZ R124, R124, R137 ;  /* 0x000000897c7c7221 */ /* 0x000fe20000010000 */
[C---:B------:R-:W-:Y:S01]  /*6a60*/  FFMA.FTZ R196, -R91.reuse, R56, R196 ;  /* 0x000000385bc47223 */ /* 0x040fe200000101c4 */
[----:B------:R-:W-:Y:S01]  /*6a70*/  FMUL.FTZ R137, R192, R133 ;  /* 0x00000085c0897220 */ /* 0x000fe20000410000 */
[----:B------:R-:W-:Y:S01]  /*6a80*/  FFMA.FTZ R135, R194, R129, R135 ;  /* 0x00000081c2877223 */ /* 0x000fe20000010087 */
[C---:B------:R-:W-:Y:S01]  /*6a90*/  FFMA.FTZ R197, -R92.reuse, R57, R197 ;  /* 0x000000395cc57223 */ /* 0x040fe200000101c5 */
[----:B------:R-:W-:Y:S01]  /*6aa0*/  FMUL.FTZ R128, R92, R139 ;  /* 0x0000008b5c807220 */ /* 0x000fe20000410000 */
[----:B------:R-:W-:Y:S01]  /*6ab0*/  FMUL.FTZ R130, R186, R122 ;  /* 0x0000007aba827220 */ /* 0x000fe20000410000 */
[----:B0-----:R-:W-:Y:S01]  /*6ac0*/  FMUL.FTZ R143, R91, R140 ;  /* 0x0000008c5b8f7220 */ /* 0x001fe20000410000 */
[----:B------:R-:W-:Y:S01]  /*6ad0*/  FADD.FTZ R126, R126, R135 ;  /* 0x000000877e7e7221 */ /* 0x000fe20000010000 */
[----:B------:R-:W-:Y:S01]  /*6ae0*/  FMUL.FTZ R135, R8, UR48 ;  /* 0x0000003008877c20 */ /* 0x000fe20008410000 */
[----:B------:R-:W-:Y:S01]  /*6af0*/  FMUL.FTZ R134, R200, UR47 ;  /* 0x0000002fc8867c20 */ /* 0x000fe20008410000 */
[-C--:B------:R-:W-:Y:S01]  /*6b00*/  FFMA.FTZ R132, R196, R143.reuse, -R137 ;  /* 0x0000008fc4847223 */ /* 0x080fe20000010889 */
[-C--:B------:R-:W-:Y:S01]  /*6b10*/  FFMA.FTZ R137, R197, R128.reuse, -R130 ;  /* 0x00000080c5897223 */ /* 0x080fe20000010882 */
[----:B------:R-:W-:Y:S01]  /*6b20*/  FMUL.FTZ R128, R186, R128 ;  /* 0x00000080ba807220 */ /* 0x000fe20000410000 */
[----:B------:R-:W-:Y:S01]  /*6b30*/  FFMA.FTZ R130, R206, UR47, -R135 ;  /* 0x0000002fce827c23 */ /* 0x000fe20008010887 */
[----:B------:R-:W-:Y:S01]  /*6b40*/  FMUL.FTZ R143, R192, R143 ;  /* 0x0000008fc08f7220 */ /* 0x000fe20000410000 */
[----:B------:R-:W-:Y:S01]  /*6b50*/  FFMA.FTZ R145, R203, UR48, R134 ;  /* 0x00000030cb917c23 */ /* 0x000fe20008010086 */
[----:B------:R-:W-:Y:S01]  /*6b60*/  FFMA.FTZ R135, R197, R122, R128 ;  /* 0x0000007ac5877223 */ /* 0x000fe20000010080 */
[----:B------:R-:W-:Y:S01]  /*6b70*/  FADD.FTZ R124, R124, R141 ;  /* 0x0000008d7c7c7221 */ /* 0x000fe20000010000 */
[----:B------:R-:W-:Y:S01]  /*6b80*/  FFMA.FTZ R143, R196, R133, R143 ;  /* 0x00000085c48f7223 */ /* 0x000fe2000001008f */
[----:B------:R-:W-:Y:S01]  /*6b90*/  FMUL.FTZ R173, R103, R130 ;  /* 0x0000008267ad7220 */ /* 0x000fe20000410000 */
[----:B------:R-:W-:Y:S01]  /*6ba0*/  FADD.FTZ R126, R126, R135 ;  /* 0x000000877e7e7221 */ /* 0x000fe20000010000 */
[C---:B------:R-:W-:Y:S01]  /*6bb0*/  FMUL.FTZ R141, R89.reuse, R182 ;  /* 0x000000b6598d7220 */ /* 0x040fe20000410000 */
[----:B------:R-:W-:Y:S01]  /*6bc0*/  FMUL.FTZ R145, R104, -R145 ;  /* 0x8000009168917220 */ /* 0x000fe20000410000 */
[C---:B------:R-:W-:Y:S01]  /*6bd0*/  FMUL.FTZ R134, R89.reuse, R144 ;  /* 0x0000009059867220 */ /* 0x040fe20000410000 */
[----:B------:R-:W-:Y:S01]  /*6be0*/  FADD.FTZ R126, R126, R143 ;  /* 0x0000008f7e7e7221 */ /* 0x000fe20000010000 */
[----:B------:R-:W-:Y:S01]  /*6bf0*/  FFMA.FTZ R202, -R89, R54, R202 ;  /* 0x0000003659ca7223 */ /* 0x000fe200000101ca */
[----:B------:R-:W-:Y:S01]  /*6c00*/  FMUL.FTZ R143, R201, R141 ;  /* 0x0000008dc98f7220 */ /* 0x000fe20000410000 */
[----:B------:R0:W-:Y:S01]  /*6c10*/  STS [R164+0x8b8], R173 ;  /* 0x0008b8ada4007388 */ /* 0x0001e20000000800 */
[----:B------:R-:W-:Y:S01]  /*6c20*/  FMUL.FTZ R193, R0, R193 ;  /* 0x000000c100c17220 */ /* 0x000fe20000410000 */
[----:B------:R-:W-:Y:S01]  /*6c30*/  FADD.FTZ R137, R124, R137 ;  /* 0x000000897c897221 */ /* 0x000fe20000010000 */
[C---:B------:R-:W-:Y:S01]  /*6c40*/  FMUL.FTZ R124, R90.reuse, R183 ;  /* 0x000000b75a7c7220 */ /* 0x040fe20000410000 */
[----:B------:R1:W-:Y:S01]  /*6c50*/  STS [R164+0x8b4], R145 ;  /* 0x0008b491a4007388 */ /* 0x0003e20000000800 */
[----:B------:R-:W2:Y:S01]  /*6c60*/  LDC R177, c[0x0][0x388] ;  /* 0x0000e200ffb17b82 */ /* 0x000ea20000000800 */
[C---:B------:R-:W-:Y:S01]  /*6c70*/  FMUL.FTZ R128, R90.reuse, R3 ;  /* 0x000000035a807220 */ /* 0x040fe20000410000 */
[----:B------:R-:W-:Y:S01]  /*6c80*/  FFMA.FTZ R199, -R90, R55, R199 ;  /* 0x000000375ac77223 */ /* 0x000fe200000101c7 */
[----:B------:R3:W-:Y:S01]  /*6c90*/  STS [R164+0x840], R193 ;  /* 0x000840c1a4007388 */ /* 0x0007e20000000800 */
[----:B------:R-:W-:Y:S01]  /*6ca0*/  FMUL.FTZ R130, R191, R124 ;  /* 0x0000007cbf827220 */ /* 0x000fe20000410000 */
[----:B0-----:R-:W-:Y:S01]  /*6cb0*/  FMUL.FTZ R173, R8, UR47 ;  /* 0x0000002f08ad7c20 */ /* 0x001fe20008410000 */
[----:B------:R-:W-:Y:S01]  /*6cc0*/  FADD.FTZ R132, R137, R132 ;  /* 0x0000008489847221 */ /* 0x000fe20000010000 */
[----:B------:R0:W-:Y:S01]  /*6cd0*/  STS [R164+0x858], R181 ;  /* 0x000858b5a4007388 */ /* 0x0001e20000000800 */
[----:B------:R-:W-:Y:S01]  /*6ce0*/  FFMA.FTZ R137, R199, R128, -R130 ;  /* 0x00000080c7897223 */ /* 0x000fe20000010882 */
[-C--:B-1----:R-:W-:Y:S01]  /*6cf0*/  FFMA.FTZ R145, R202, R134.reuse, -R143 ;  /* 0x00000086ca917223 */ /* 0x082fe2000001088f */
[----:B------:R-:W-:Y:S01]  /*6d00*/  FMUL.FTZ R143, R201, R134 ;  /* 0x00000086c98f7220 */ /* 0x000fe20000410000 */
[----:B------:R-:W-:Y:S01]  /*6d10*/  FFMA.FTZ R134, R206, UR48, R173 ;  /* 0x00000030ce867c23 */ /* 0x000fe200080100ad */
[----:B------:R-:W-:Y:S01]  /*6d20*/  FMUL.FTZ R130, R191, R128 ;  /* 0x00000080bf827220 */ /* 0x000fe20000410000 */
[----:B---3--:R-:W-:Y:S01]  /*6d30*/  FMUL.FTZ R193, R117, -R210 ;  /* 0x800000d275c17220 */ /* 0x008fe20000410000 */
[C---:B------:R-:W-:Y:S01]  /*6d40*/  FMUL.FTZ R128, R88.reuse, R187 ;  /* 0x000000bb58807220 */ /* 0x040fe20000410000 */
[C---:B------:R-:W-:Y:S01]  /*6d50*/  FMUL.FTZ R138, R88.reuse, R163 ;  /* 0x000000a3588a7220 */ /* 0x040fe20000410000 */
[----:B------:R-:W-:Y:S01]  /*6d60*/  FFMA.FTZ R135, R199, R124, R130 ;  /* 0x0000007cc7877223 */ /* 0x000fe20000010082 */
[----:B0-----:R-:W-:Y:S01]  /*6d70*/  FMUL.FTZ R181, R103, -R134 ;  /* 0x8000008667b57220 */ /* 0x001fe20000410000 */
[----:B------:R0:W-:Y:S01]  /*6d80*/  STS [R164+0x84c], R193 ;  /* 0x00084cc1a4007388 */ /* 0x0001e20000000800 */
[----:B------:R-:W-:Y:S01]  /*6d90*/  FFMA.FTZ R203, -R88, R53, R203 ;  /* 0x0000003558cb7223 */ /* 0x000fe200000101cb */
[----:B------:R-:W-:Y:S01]  /*6da0*/  FMUL.FTZ R130, R200, R128 ;  /* 0x00000080c8827220 */ /* 0x000fe20000410000 */
[----:B------:R-:W-:Y:S01]  /*6db0*/  FADD.FTZ R126, R126, R135 ;  /* 0x000000877e7e7221 */ /* 0x000fe20000010000 */
[----:B------:R1:W-:Y:S01]  /*6dc0*/  STS [R164+0x8bc], R181 ;  /* 0x0008bcb5a4007388 */ /* 0x0003e20000000800 */
[----:B------:R-:W-:Y:S01]  /*6dd0*/  FFMA.FTZ R143, R202, R141, R143 ;  /* 0x0000008dca8f7223 */ /* 0x000fe2000001008f */
[CC--:B------:R-:W-:Y:S01]  /*6de0*/  FFMA.FTZ R173, R203.reuse, R138.reuse, -R130 ;  /* 0x0000008acbad7223 */ /* 0x0c0fe20000010882 */
[----:B------:R-:W-:Y:S01]  /*6df0*/  FMUL.FTZ R138, R200, R138 ;  /* 0x0000008ac88a7220 */ /* 0x000fe20000410000 */
[----:B------:R-:W-:Y:S01]  /*6e00*/  BAR.SYNC.DEFER_BLOCKING 0x0 ;  /* 0x0000000000007b1d */ /* 0x000fe20000010000 */
[----:B------:R-:W-:Y:S01]  /*6e10*/  FADD.FTZ R132, R132, R137 ;  /* 0x0000008984847221 */ /* 0x000fe20000010000 */
[----:B------:R-:W-:Y:S01]  /*6e20*/  FADD.FTZ R126, R126, R143 ;  /* 0x0000008f7e7e7221 */ /* 0x000fe20000010000 */
[----:B------:R-:W-:Y:S01]  /*6e30*/  FFMA.FTZ R135, R203, R128, R138 ;  /* 0x00000080cb877223 */ /* 0x000fe2000001008a */
[----:B------:R-:W-:Y:S01]  /*6e40*/  FMUL.FTZ R143, R182, UR46 ;  /* 0x0000002eb68f7c20 */ /* 0x000fe20008410000 */
[----:B------:R-:W-:Y:S01]  /*6e50*/  FADD.FTZ R132, R132, R145 ;  /* 0x0000009184847221 */ /* 0x000fe20000010000 */
[----:B------:R-:W-:Y:S01]  /*6e60*/  FMUL.FTZ R134, R179, UR46 ;  /* 0x0000002eb3867c20 */ /* 0x000fe20008410000 */
[----:B0-----:R-:W-:Y:S01]  /*6e70*/  FMUL.FTZ R193, R180, UR46 ;  /* 0x0000002eb4c17c20 */ /* 0x001fe20008410000 */
[----:B--2---:R-:W-:Y:S01]  /*6e80*/  LEA R145, R177, -R2, 0x1 ;  /* 0x80000002b1917211 */ /* 0x004fe200078e08ff */
[----:B------:R-:W-:Y:S01]  /*6e90*/  FADD.FTZ R156, R126, R135 ;  /* 0x000000877e9c7221 */ /* 0x000fe20000010000 */
[----:B------:R-:W-:Y:S01]  /*6ea0*/  FADD.FTZ R173, R132, R173 ;  /* 0x000000ad84ad7221 */ /* 0x000fe20000010000 */
[----:B------:R-:W-:Y:S01]  /*6eb0*/  FMUL.FTZ R126, R187, UR46 ;  /* 0x0000002ebb7e7c20 */ /* 0x000fe20008410000 */
[----:B------:R-:W-:Y:S01]  /*6ec0*/  FMUL.FTZ R132, R183, UR46 ;  /* 0x0000002eb7847c20 */ /* 0x000fe20008410000 */
[----:B------:R-:W-:Y:S01]  /*6ed0*/  FFMA.FTZ R130, R144, UR45, -R143 ;  /* 0x0000002d90827c23 */ /* 0x000fe2000801088f */
[----:B------:R-:W-:Y:S01]  /*6ee0*/  FMUL.FTZ R135, R208, UR46 ;  /* 0x0000002ed0877c20 */ /* 0x000fe20008410000 */
[----:B------:R-:W-:Y:S01]  /*6ef0*/  FMUL.FTZ R143, R144, UR46 ;  /* 0x0000002e908f7c20 */ /* 0x000fe20008410000 */
[C---:B-1----:R-:W-:Y:S01]  /*6f00*/  FFMA.FTZ R181, R139.reuse, UR45, -R134 ;  /* 0x0000002d8bb57c23 */ /* 0x042fe20008010886 */
[----:B------:R-:W-:Y:S01]  /*6f10*/  FMUL.FTZ R184, R139, UR46 ;  /* 0x0000002e8bb87c20 */ /* 0x000fe20008410000 */
[----:B------:R-:W-:Y:S01]  /*6f20*/  FMUL.FTZ R177, R188, UR46 ;  /* 0x0000002ebcb17c20 */ /* 0x000fe20008410000 */
[C---:B------:R-:W-:Y:S01]  /*6f30*/  FFMA.FTZ R193, R140.reuse, UR45, -R193 ;  /* 0x0000002d8cc17c23 */ /* 0x040fe200080108c1 */
[----:B------:R-:W-:Y:S01]  /*6f40*/  FMUL.FTZ R205, R140, UR46 ;  /* 0x0000002e8ccd7c20 */ /* 0x000fe20008410000 */
[----:B------:R-:W-:Y:S01]  /*6f50*/  FMUL.FTZ R139, R166, UR46 ;  /* 0x0000002ea68b7c20 */ /* 0x000fe20008410000 */
[----:B------:R-:W-:Y:S01]  /*6f60*/  FMUL.FTZ R134, R119, UR46 ;  /* 0x0000002e77867c20 */ /* 0x000fe20008410000 */
[----:B------:R-:W-:Y:S01]  /*6f70*/  ISETP.GE.AND P1, PT, R145, 0x1, PT ;  /* 0x000000019100780c */ /* 0x000fe20003f26270 */
[----:B------:R0:W1:Y:S01]  /*6f80*/  LDS R207, [R82+0x8c0] ;  /* 0x0008c00052cf7984 */ /* 0x0000620000000800 */
[----:B------:R-:W-:Y:S01]  /*6f90*/  FMUL.FTZ R140, R157, UR46 ;  /* 0x0000002e9d8c7c20 */ /* 0x000fe20008410000 */
[----:B------:R-:W-:Y:S01]  /*6fa0*/  FFMA.FTZ R137, R163, UR45, -R126 ;  /* 0x0000002da3897c23 */ /* 0x000fe2000801087e */
[C---:B------:R-:W-:Y:S01]  /*6fb0*/  FFMA.FTZ R132, R3.reuse, UR45, -R132 ;  /* 0x0000002d03847c23 */ /* 0x040fe20008010884 */
[----:B------:R-:W-:Y:S01]  /*6fc0*/  FMUL.FTZ R174, R3, UR46 ;  /* 0x0000002e03ae7c20 */ /* 0x000fe20008410000 */
[----:B------:R-:W-:Y:S01]  /*6fd0*/  FFMA.FTZ R2, R188, UR45, R135 ;  /* 0x0000002dbc027c23 */ /* 0x000fe20008010087 */
[----:B------:R-:W-:Y:S01]  /*6fe0*/  FMUL.FTZ R126, R163, UR46 ;  /* 0x0000002ea37e7c20 */ /* 0x000fe20008410000 */
[----:B------:R-:W-:Y:S01]  /*6ff0*/  FFMA.FTZ R3, R182, UR45, R143 ;  /* 0x0000002db6037c23 */ /* 0x000fe2000801008f */
[----:B------:R-:W-:Y:S01]  /*7000*/  FFMA.FTZ R135, R208, UR45, -R177 ;  /* 0x0000002dd0877c23 */ /* 0x000fe200080108b1 */
[C---:B------:R-:W-:Y:S01]  /*7010*/  FFMA.FTZ R139, R152.reuse, UR45, -R139 ;  /* 0x0000002d988b7c23 */ /* 0x040fe2000801088b */
[----:B------:R-:W-:Y:S01]  /*7020*/  FMUL.FTZ R163, R152, UR46 ;  /* 0x0000002e98a37c20 */ /* 0x000fe20008410000 */
[----:B------:R-:W-:Y:S01]  /*7030*/  FMUL.FTZ R138, R153, UR46 ;  /* 0x0000002e998a7c20 */ /* 0x000fe20008410000 */
[----:B------:R-:W-:Y:S01]  /*7040*/  FFMA.FTZ R143, R15, UR45, -R134 ;  /* 0x0000002d0f8f7c23 */ /* 0x000fe20008010886 */
[----:B------:R-:W-:Y:S01]  /*7050*/  FMUL.FTZ R177, R176, UR46 ;  /* 0x0000002eb0b17c20 */ /* 0x000fe20008410000 */
[----:B------:R-:W-:Y:S01]  /*7060*/  FMUL.FTZ R142, R175, UR46 ;  /* 0x0000002eaf8e7c20 */ /* 0x000fe20008410000 */
[C---:B------:R-:W-:Y:S01]  /*7070*/  FFMA.FTZ R140, R5.reuse, UR45, -R140 ;  /* 0x0000002d058c7c23 */ /* 0x040fe2000801088c */
[----:B------:R-:W-:Y:S01]  /*7080*/  FMUL.FTZ R152, R5, UR46 ;  /* 0x0000002e05987c20 */ /* 0x000fe20008410000 */
[----:B------:R-:W-:Y:S01]  /*7090*/  FMUL.FTZ R134, R15, UR46 ;  /* 0x0000002e0f867c20 */ /* 0x000fe20008410000 */
[----:B------:R-:W-:Y:S01]  /*70a0*/  FMUL.FTZ R15, R158, UR46 ;  /* 0x0000002e9e0f7c20 */ /* 0x000fe20008410000 */
[----:B------:R-:W-:Y:S01]  /*70b0*/  FMUL.FTZ R5, R160, UR46 ;  /* 0x0000002ea0057c20 */ /* 0x000fe20008410000 */
[C---:B------:R-:W-:Y:S01]  /*70c0*/  FFMA.FTZ R138, R131.reuse, UR45, -R138 ;  /* 0x0000002d838a7c23 */ /* 0x040fe2000801088a */
[----:B------:R-:W-:Y:S01]  /*70d0*/  FMUL.FTZ R144, R131, UR46 ;  /* 0x0000002e83907c20 */ /* 0x000fe20008410000 */
[C---:B------:R-:W-:Y:S01]  /*70e0*/  FFMA.FTZ R177, R136.reuse, UR45, -R177 ;  /* 0x0000002d88b17c23 */ /* 0x040fe200080108b1 */
[----:B------:R-:W-:Y:S01]  /*70f0*/  FMUL.FTZ R195, R136, UR46 ;  /* 0x0000002e88c37c20 */ /* 0x000fe20008410000 */
[C---:B------:R-:W-:Y:S01]  /*7100*/  FFMA.FTZ R142, R165.reuse, UR45, -R142 ;  /* 0x0000002da58e7c23 */ /* 0x040fe2000801088e */
[----:B------:R-:W-:Y:S01]  /*7110*/  FMUL.FTZ R178, R165, UR46 ;  /* 0x0000002ea5b27c20 */ /* 0x000fe20008410000 */
[----:B------:R-:W-:Y:S01]  /*7120*/  FFMA.FTZ R131, R119, UR45, R134 ;  /* 0x0000002d77837c23 */ /* 0x000fe20008010086 */
[----:B------:R-:W-:Y:S01]  /*7130*/  FMUL.FTZ R134, R155, UR46 ;  /* 0x0000002e9b867c20 */ /* 0x000fe20008410000 */
[C---:B------:R-:W-:Y:S01]  /*7140*/  FFMA.FTZ R15, R4.reuse, UR45, -R15 ;  /* 0x0000002d040f7c23 */ /* 0x040fe2000801080f */
[----:B------:R-:W-:Y:S01]  /*7150*/  FMUL.FTZ R165, R4, UR46 ;  /* 0x0000002e04a57c20 */ /* 0x000fe20008410000 */
[C---:B------:R-:W-:Y:S01]  /*7160*/  FFMA.FTZ R136, R12.reuse, UR45, -R5 ;  /* 0x0000002d0c887c23 */ /* 0x040fe20008010805 */
[----:B------:R-:W-:Y:S01]  /*7170*/  FMUL.FTZ R4, R161, UR46 ;  /* 0x0000002ea1047c20 */ /* 0x000fe20008410000 */
[----:B------:R-:W-:Y:S01]  /*7180*/  FMUL.FTZ R5, R12, UR46 ;  /* 0x0000002e0c057c20 */ /* 0x000fe20008410000 */
[----:B------:R-:W-:Y:S01]  /*7190*/  FMUL.FTZ R164, R13, UR46 ;  /* 0x0000002e0da47c20 */ /* 0x000fe20008410000 */
[----:B------:R-:W-:Y:S01]  /*71a0*/  FMUL.FTZ R12, R121, UR46 ;  /* 0x0000002e790c7c20 */ /* 0x000fe20008410000 */
[----:B------:R-:W-:Y:S01]  /*71b0*/  FFMA.FTZ R134, R13, UR45, -R134 ;  /* 0x0000002d0d867c23 */ /* 0x000fe20008010886 */
        /* <DEDUP_REMOVED lines=20> */
.L_x_14077:
[----:B------:R-:W-:Y:S05]  /*7300*/  BSYNC.RECONVERGENT B0 ;  /* 0x0000000000007941 */ /* 0x000fea0003800200 */
.L_x_14076:
[----:B------:R-:W-:Y:S04]  /*7310*/  BSSY.RECONVERGENT B0, `(.L_x_14078) ;  /* 0x0000003000007945 */ /* 0x000fe80003800200 */
[----:B------:R-:W-:Y:S05]  /*7320*/  @!P2 BRA `(.L_x_14079) ;  /* 0x000000000004a947 */ /* 0x000fea0003800000 */
[----:B------:R1:W-:Y:S02]  /*7330*/  REDG.E.ADD.F32.FTZ.RN.STRONG.GPU desc[UR22][R6.64+0x80], R207 ;  /* 0x000080cf060079a6 */ /* 0x0003e4000c12f316 */
.L_x_14079:
[----:B------:R-:W-:Y:S05]  /*7340*/  BSYNC.RECONVERGENT B0 ;  /* 0x0000000000007941 */ /* 0x000fea0003800200 */
.L_x_14078:
        /* <DEDUP_REMOVED lines=10> */
.L_x_14081:
[----:B------:R-:W-:Y:S05]  /*73f0*/  BSYNC.RECONVERGENT B0 ;  /* 0x0000000000007941 */ /* 0x000fea0003800200 */
.L_x_14080:
[----:B0-2---:R0:W2:Y:S01]  /*7400*/  LDS R5, [R80+0x9c0] ;  /* 0x0009c00050057984 */ /* 0x0050a20000000800 */
[----:B------:R-:W-:Y:S04]  /*7410*/  BSSY.RECONVERGENT B0, `(.L_x_14082) ;  /* 0x0000003000007945 */ /* 0x000fe80003800200 */
[----:B------:R-:W-:Y:S05]  /*7420*/  @!P1 BRA `(.L_x_14083) ;  /* 0x0000000000049947 */ /* 0x000fea0003800000 */
[----:B--2---:R3:W-:Y:S02]  /*7430*/  REDG.E.ADD.F32.FTZ.RN.STRONG.GPU desc[UR22][R6.64+0x180], R5 ;  /* 0x00018005060079a6 */ /* 0x0047e4000c12f316 */
.L_x_14083:
[----:B------:R-:W-:Y:S05]  /*7440*/  BSYNC.RECONVERGENT B0 ;  /* 0x0000000000007941 */ /* 0x000fea0003800200 */
.L_x_14082:
[----:B--23--:R2:W3:Y:S01]  /*7450*/  LDS R5, [R79+0xa40] ;  /* 0x000a40004f057984 */ /* 0x00c4e20000000800 */
[----:B------:R-:W-:Y:S04]  /*7460*/  BSSY.RECONVERGENT B0, `(.L_x_14084) ;  /* 0x0000003000007945 */ /* 0x000fe80003800200 */
[----:B------:R-:W-:Y:S05]  /*7470*/  @!P2 BRA `(.L_x_14085) ;  /* 0x000000000004a947 */ /* 0x000fea0003800000 */
[----:B---3--:R4:W-:Y:S02]  /*7480*/  REDG.E.ADD.F32.FTZ.RN.STRONG.GPU desc[UR22][R6.64+0x200], R5 ;  /* 0x00020005060079a6 */ /* 0x0089e4000c12f316 */
.L_x_14085:
[----:B------:R-:W-:Y:S05]  /*7490*/  BSYNC.RECONVERGENT B0 ;  /* 0x0000000000007941 */ /* 0x000fea0003800200 */
.L_x_14084:
[----:B---34-:R3:W4:Y:S01]  /*74a0*/  LDS R5, [R78+0xac0] ;  /* 0x000ac0004e057984 */ /* 0x0187220000000800 */
[----:B------:R-:W-:Y:S04]  /*74b0*/  BSSY.RECONVERGENT B0, `(.L_x_14086) ;  /* 0x0000003000007945 */ /* 0x000fe80003800200 */
[----:B------:R-:W-:Y:S05]  /*74c0*/  @!P3 BRA `(.L_x_14087) ;  /* 0x000000000004b947 */ /* 0x000fea0003800000 */
[----:B----4-:R4:W-:Y:S02]  /*74d0*/  REDG.E.ADD.F32.FTZ.RN.STRONG.GPU desc[UR22][R6.64+0x280], R5 ;  /* 0x00028005060079a6 */ /* 0x0109e4000c12f316 */
.L_x_14087:
[----:B------:R-:W-:Y:S05]  /*74e0*/  BSYNC.RECONVERGENT B0 ;  /* 0x0000000000007941 */ /* 0x000fea0003800200 */
.L_x_14086:
[----:B----4-:R4:W0:Y:S01]  /*74f0*/  LDS R5, [R77+0xb40] ;  /* 0x000b40004d057984 */ /* 0x0108220000000800 */
[----:B------:R-:W-:Y:S01]  /*7500*/  BSSY.RECONVERGENT B0, `(.L_x_14088) ;  /* 0x0000004000007945 */ /* 0x000fe20003800200 */
[----:B------:R-:W-:-:S03]  /*7510*/  IADD3 R4, PT, PT, R71, 0x120, RZ ;  /* 0x0000012047047810 */ /* 0x000fc60007ffe0ff */
[----:B------:R-:W-:Y:S05]  /*7520*/  @!P4 BRA `(.L_x_14089) ;  /* 0x000000000004c947 */ /* 0x000fea0003800000 */
[----:B0-----:R0:W-:Y:S02]  /*7530*/  REDG.E.ADD.F32.FTZ.RN.STRONG.GPU desc[UR22][R6.64+0x300], R5 ;  /* 0x00030005060079a6 */ /* 0x0011e4000c12f316 */
.L_x_14089:
[----:B------:R-:W-:Y:S05]  /*7540*/  BSYNC.RECONVERGENT B0 ;  /* 0x0000000000007941 */ /* 0x000fea0003800200 */
.L_x_14088:
[----:B0-----:R0:W0:Y:S01]  /*7550*/  LDS R5, [R76+0xbc0] ;  /* 0x000bc0004c057984 */ /* 0x0010220000000800 */
[----:B------:R-:W-:Y:S01]  /*7560*/  BSSY.RECONVERGENT B0, `(.L_x_14090) ;  /* 0x0000004000007945 */ /* 0x000fe20003800200 */
[----:B------:R-:W-:-:S03]  /*7570*/  LEA.HI R4, R4, R71, RZ, 0x1b ;  /* 0x0000004704047211 */ /* 0x000fc600078fd8ff */
[----:B------:R-:W-:Y:S05]  /*7580*/  @!P5 BRA `(.L_x_14091) ;  /* 0x000000000004d947 */ /* 0x000fea0003800000 */
[----:B0-----:R0:W-:Y:S02]  /*7590*/  REDG.E.ADD.F32.FTZ.RN.STRONG.GPU desc[UR22][R6.64+0x380], R5 ;  /* 0x00038005060079a6 */ /* 0x0011e4000c12f316 */
.L_x_14091:
[----:B------:R-:W-:Y:S05]  /*75a0*/  BSYNC.RECONVERGENT B0 ;  /* 0x0000000000007941 */ /* 0x000fea0003800200 */
.L_x_14090:
[----:B0-----:R0:W0:Y:S01]  /*75b0*/  LDS R5, [R75+0xc40] ;  /* 0x000c40004b057984 */ /* 0x0010220000000800 */
[C---:B------:R-:W-:Y:S01]  /*75c0*/  ISETP.GE.AND P6, PT, R145.reuse, 0x101, PT ;  /* 0x000001019100780c */ /* 0x040fe20003fc6270 */
[----:B------:R-:W-:Y:S01]  /*75d0*/  BSSY.RECONVERGENT B0, `(.L_x_14092) ;  /* 0x0000009000007945 */ /* 0x000fe20003800200 */
[----:B-1----:R-:W-:Y:S02]  /*75e0*/  LEA R207, R4, UR21, 0x2 ;  /* 0x0000001504cf7c11 */ /* 0x002fe4000f8e10ff */
[C---:B------:R-:W-:Y:S02]  /*75f0*/  ISETP.GE.AND P1, PT, R145.reuse, 0x121, PT ;  /* 0x000001219100780c */ /* 0x040fe40003f26270 */
[C---:B------:R-:W-:Y:S02]  /*7600*/  ISETP.GE.AND P2, PT, R145.reuse, 0x141, PT ;  /* 0x000001419100780c */ /* 0x040fe40003f46270 */
[C---:B------:R-:W-:Y:S02]  /*7610*/  ISETP.GE.AND P3, PT, R145.reuse, 0x161, PT ;  /* 0x000001619100780c */ /* 0x040fe40003f66270 */
[----:B------:R-:W-:-:S02]  /*7620*/  ISETP.GE.AND P4, PT, R145, 0x181, PT ;  /* 0x000001819100780c */ /* 0x000fc40003f86270 */
[----:B------:R-:W-:Y:S01]  /*7630*/  ISETP.GE.AND P5, PT, R145, 0x1a1, PT ;  /* 0x000001a19100780c */ /* 0x000fe20003fa6270 */
[----:B------:R-:W-:-:S12]  /*7640*/  @!P6 BRA `(.L_x_14093) ;  /* 0x000000000004e947 */ /* 0x000fd80003800000 */
[----:B0-----:R1:W-:Y:S02]  /*7650*/  REDG.E.ADD.F32.FTZ.RN.STRONG.GPU desc[UR22][R6.64+0x400], R5 ;  /* 0x00040005060079a6 */ /* 0x0013e4000c12f316 */
.L_x_14093:
[----:B------:R-:W-:Y:S05]  /*7660*/  BSYNC.RECONVERGENT B0 ;  /* 0x0000000000007941 */ /* 0x000fea0003800200 */
.L_x_14092:
[----:B01----:R0:W1:Y:S01]  /*7670*/  LDS R5, [R207+0xcc0] ;  /* 0x000cc000cf057984 */ /* 0x0030620000000800 */
[----:B------:R-:W-:Y:S01]  /*7680*/  BSSY.RECONVERGENT B0, `(.L_x_14094) ;  /* 0x0000004000007945 */ /* 0x000fe20003800200 */
[----:B------:R-:W-:-:S03]  /*7690*/  IADD3 R4, PT, PT, R71, 0x180, RZ ;  /* 0x0000018047047810 */ /* 0x000fc60007ffe0ff */
[----:B------:R-:W-:Y:S05]  /*76a0*/  @!P1 BRA `(.L_x_14095) ;  /* 0x0000000000049947 */ /* 0x000fea0003800000 */
[----:B-1----:R1:W-:Y:S02]  /*76b0*/  REDG.E.ADD.F32.FTZ.RN.STRONG.GPU desc[UR22][R6.64+0x480], R5 ;  /* 0x00048005060079a6 */ /* 0x0023e4000c12f316 */
.L_x_14095:
[----:B------:R-:W-:Y:S05]  /*76c0*/  BSYNC.RECONVERGENT B0 ;  /* 0x0000000000007941 */ /* 0x000fea0003800200 */
.L_x_14094:
[----:B-1----:R1:W0:Y:S01]  /*76d0*/  LDS R5, [R74+0xd40] ;  /* 0x000d40004a057984 */ /* 0x0022220000000800 */
[----:B------:R-:W-:Y:S01]  /*76e0*/  BSSY.RECONVERGENT B0, `(.L_x_14096) ;  /* 0x0000005000007945 */ /* 0x000fe20003800200 */
[----:B------:R-:W-:Y:S02]  /*76f0*/  IADD3 R210, PT, PT, R71, 0x1a0, RZ ;  /* 0x000001a047d27810 */ /* 0x000fe40007ffe0ff */
[----:B------:R-:W-:Y:S01]  /*7700*/  LEA.HI R4, R4, R71, RZ, 0x1b ;  /* 0x0000004704047211 */ /* 0x000fe200078fd8ff */
[----:B------:R-:W-:Y:S06]  /*7710*/  @!P2 BRA `(.L_x_14097) ;  /* 0x000000000004a947 */ /* 0x000fec0003800000 */
[----:B0-----:R0:W-:Y:S02]  /*7720*/  REDG.E.ADD.F32.FTZ.RN.STRONG.GPU desc[UR22][R6.64+0x500], R5 ;  /* 0x00050005060079a6 */ /* 0x0011e4000c12f316 */
.L_x_14097:
[----:B------:R-:W-:Y:S05]  /*7730*/  BSYNC.RECONVERGENT B0 ;  /* 0x0000000000007941 */ /* 0x000fea0003800200 */
.L_x_14096:
[----:B0-----:R0:W0:Y:S01]  /*7740*/  LDS R5, [R73+0xdc0] ;  /* 0x000dc00049057984 */ /* 0x0010220000000800 */
[----:B------:R-:W-:Y:S01]  /*7750*/  BSSY.RECONVERGENT B0, `(.L_x_14098) ;  /* 0x0000005000007945 */ /* 0x000fe20003800200 */
[----:B------:R-:W-:Y:S02]  /*7760*/  LEA.HI R210, R210, R71, RZ, 0x1b ;  /* 0x00000047d2d27211 */ /* 0x000fe400078fd8ff */
[----:B------:R-:W-:Y:S01]  /*7770*/  LEA R207, R4, UR21, 0x2 ;  /* 0x0000001504cf7c11 */ /* 0x000fe2000f8e10ff */
[----:B------:R-:W-:Y:S06]  /*7780*/  @!P3 BRA `(.L_x_14099) ;  /* 0x000000000004b947 */ /* 0x000fec0003800000 */
[----:B0-----:R0:W-:Y:S02]  /*7790*/  REDG.E.ADD.F32.FTZ.RN.STRONG.GPU desc[UR22][R6.64+0x580], R5 ;  /* 0x00058005060079a6 */ /* 0x0011e4000c12f316 */
.L_x_14099:
[----:B------:R-:W-:Y:S05]  /*77a0*/  BSYNC.RECONVERGENT B0 ;  /* 0x0000000000007941 */ /* 0x000fea0003800200 */
.L_x_14098:
[----:B0-----:R0:W0:Y:S01]  /*77b0*/  LDS R5, [R207+0xe40] ;  /* 0x000e4000cf057984 */ /* 0x0010220000000800 */
[----:B------:R-:W-:Y:S01]  /*77c0*/  BSSY.RECONVERGENT B0, `(.L_x_14100) ;  /* 0x0000006000007945 */ /* 0x000fe20003800200 */
[C---:B------:R-:W-:Y:S02]  /*77d0*/  IADD3 R4, PT, PT, R71.reuse, 0x1c0, RZ ;  /* 0x000001c047047810 */ /* 0x040fe40007ffe0ff */
[----:B------:R-:W-:Y:S02]  /*77e0*/  IADD3 R212, PT, PT, R71, 0x1e0, RZ ;  /* 0x000001e047d47810 */ /* 0x000fe40007ffe0ff */
[----:B------:R-:W-:Y:S01]  /*77f0*/  LEA R210, R210, UR21, 0x2 ;  /* 0x00000015d2d27c11 */ /* 0x000fe2000f8e10ff */
[----:B------:R-:W-:Y:S06]  /*7800*/  @!P4 BRA `(.L_x_14101) ;  /* 0x000000000004c947 */ /* 0x000fec0003800000 */
[----:B0-----:R0:W-:Y:S02]  /*7810*/  REDG.E.ADD.F32.FTZ.RN.STRONG.GPU desc[UR22][R6.64+0x600], R5 ;  /* 0x00060005060079a6 */ /* 0x0011e4000c12f316 */
.L_x_14101:
[----:B------:R-:W-:Y:S05]  /*7820*/  BSYNC.RECONVERGENT B0 ;  /* 0x0000000000007941 */ /* 0x000fea0003800200 */
.L_x_14100:
[----:B0-----:R0:W0:Y:S01]  /*7830*/  LDS R5, [R210+0xec0] ;  /* 0x000ec000d2057984 */ /* 0x0010220000000800 */
[----:B------:R-:W-:Y:S01]  /*7840*/  BSSY.RECONVERGENT B0, `(.L_x_14102) ;  /* 0x0000005000007945 */ /* 0x000fe20003800200 */
[-C--:B------:R-:W-:Y:S02]  /*7850*/  LEA.HI R4, R4, R71.reuse, RZ, 0x1b ;  /* 0x0000004704047211 */ /* 0x080fe400078fd8ff */
[----:B------:R-:W-:Y:S01]  /*7860*/  LEA.HI R212, R212, R71, RZ, 0x1b ;  /* 0x00000047d4d47211 */ /* 0x000fe200078fd8ff */
[----:B------:R-:W-:Y:S06]  /*7870*/  @!P5 BRA `(.L_x_14103) ;  /* 0x000000000004d947 */ /* 0x000fec0003800000 */
[----:B0-----:R0:W-:Y:S02]  /*7880*/  REDG.E.ADD.F32.FTZ.RN.STRONG.GPU desc[UR22][R6.64+0x680], R5 ;  /* 0x00068005060079a6 */ /* 0x0011e4000c12f316 */
.L_x_14103:
[----:B------:R-:W-:Y:S05]  /*7890*/  BSYNC.RECONVERGENT B0 ;  /* 0x0000000000007941 */ /* 0x000fea0003800200 */
.L_x_14102:
[----:B------:R-:W-:Y:S01]  /*78a0*/  LEA R4, R4, UR21, 0x2 ;  /* 0x0000001504047c11 */ /* 0x000fe2000f8e10ff */
[----:B------:R-:W-:Y:S01]  /*78b0*/  BSSY.RECONVERGENT B0, `(.L_x_14104) ;  /* 0x000000c000007945 */ /* 0x000fe20003800200 */
[C---:B------:R-:W-:Y:S02]  /*78c0*/  ISETP.GE.AND P6, PT, R145.reuse, 0x1c1, PT ;  /* 0x000001c19100780c */ /* 0x040fe40003fc6270 */
        /* <DEDUP_REMOVED lines=10> */
.L_x_14105:
[----:B------:R-:W-:Y:S05]  /*7970*/  BSYNC.RECONVERGENT B0 ;  /* 0x0000000000007941 */ /* 0x000fea0003800200 */
.L_x_14104:
[----:B0-----:R0:W0:Y:S01]  /*7980*/  LDS R5, [R212+0xfc0] ;  /* 0x000fc000d4057984 */ /* 0x0010220000000800 */
[----:B------:R-:W-:Y:S01]  /*7990*/  BSSY.RECONVERGENT B0, `(.L_x_14106) ;  /* 0x0000005000007945 */ /* 0x000fe20003800200 */
[----:B------:R-:W-:Y:S02]  /*79a0*/  IADD3 R4, PT, PT, R71, 0x240, RZ ;  /* 0x0000024047047810 */ /* 0x000fe40007ffe0ff */
[----:B------:R-:W-:Y:S01]  /*79b0*/  LEA R207, R207, UR21, 0x2 ;  /* 0x00000015cfcf7c11 */ /* 0x000fe2000f8e10ff */
[----:B------:R-:W-:Y:S06]  /*79c0*/  @!P1 BRA `(.L_x_14107) ;  /* 0x0000000000049947 */ /* 0x000fec0003800000 */
[----:B0-----:R0:W-:Y:S02]  /*79d0*/  REDG.E.ADD.F32.FTZ.RN.STRONG.GPU desc[UR22][R6.64+0x780], R5 ;  /* 0x00078005060079a6 */ /* 0x0011e4000c12f316 */
.L_x_14107:
[----:B------:R-:W-:Y:S05]  /*79e0*/  BSYNC.RECONVERGENT B0 ;  /* 0x0000000000007941 */ /* 0x000fea0003800200 */
.L_x_14106:
[----:B0-----:R0:W0:Y:S01]  /*79f0*/  LDS R5, [R207+0x1040] ;  /* 0x00104000cf057984 */ /* 0x0010220000000800 */
[----:B------:R-:W-:Y:S01]  /*7a00*/  BSSY.RECONVERGENT B0, `(.L_x_14108) ;  /* 0x0000005000007945 */ /* 0x000fe20003800200 */
[----:B------:R-:W-:Y:S02]  /*7a10*/  IADD3 R210, PT, PT, R71, 0x260, RZ ;  /* 0x0000026047d27810 */ /* 0x000fe40007ffe0ff */
[----:B------:R-:W-:Y:S01]  /*7a20*/  LEA.HI R4, R4, R71, RZ, 0x1b ;  /* 0x0000004704047211 */ /* 0x000fe200078fd8ff */
[----:B------:R-:W-:Y:S06]  /*7a30*/  @!P2 BRA `(.L_x_14109) ;  /* 0x000000000004a947 */ /* 0x000fec0003800000 */
[----:B0-----:R0:W-:Y:S02]  /*7a40*/  REDG.E.ADD.F32.FTZ.RN.STRONG.GPU desc[UR22][R6.64+0x800], R5 ;  /* 0x00080005060079a6 */ /* 0x0011e4000c12f316 */
.L_x_14109:
[----:B------:R-:W-:Y:S05]  /*7a50*/  BSYNC.RECONVERGENT B0 ;  /* 0x0000000000007941 */ /* 0x000fea0003800200 */
.L_x_14108:
[----:B0-----:R0:W0:Y:S01]  /*7a60*/  LDS R5, [R72+0x10c0] ;  /* 0x0010c00048057984 */ /* 0x0010220000000800 */
[----:B------:R-:W-:Y:S01]  /*7a70*/  BSSY.RECONVERGENT B0, `(.L_x_14110) ;  /* 0x0000005000007945 */ /* 0x000fe20003800200 */
[----:B------:R-:W-:Y:S02]  /*7a80*/  LEA.HI R210, R210, R71, RZ, 0x1b ;  /* 0x00000047d2d27211 */ /* 0x000fe400078fd8ff */
[----:B------:R-:W-:Y:S01]  /*7a90*/  LEA R4, R4, UR21, 0x2 ;  /* 0x0000001504047c11 */ /* 0x000fe2000f8e10ff */
[----:B------:R-:W-:Y:S06]  /*7aa0*/  @!P3 BRA `(.L_x_14111) ;  /* 0x000000000004b947 */ /* 0x000fec0003800000 */
[----:B0-----:R0:W-:Y:S02]  /*7ab0*/  REDG.E.ADD.F32.FTZ.RN.STRONG.GPU desc[UR22][R6.64+0x880], R5 ;  /* 0x00088005060079a6 */ /* 0x0011e4000c12f316 */
.L_x_14111:
[----:B------:R-:W-:Y:S05]  /*7ac0*/  BSYNC.RECONVERGENT B0 ;  /* 0x0000000000007941 */ /* 0x000fea0003800200 */
.L_x_14110:
[----:B0-----:R0:W0:Y:S01]  /*7ad0*/  LDS R5, [R4+0x1140] ;  /* 0x0011400004057984 */ /* 0x0010220000000800 */
[----:B------:R-:W-:Y:S01]  /*7ae0*/  BSSY.RECONVERGENT B0, `(.L_x_14112) ;  /* 0x0000004000007945 */ /* 0x000fe20003800200 */
[----:B------:R-:W-:-:S03]  /*7af0*/  LEA R207, R210, UR21, 0x2 ;  /* 0x00000015d2cf7c11 */ /* 0x000fc6000f8e10ff */
[----:B------:R-:W-:Y:S05]  /*7b00*/  @!P4 BRA `(.L_x_14113) ;  /* 0x000000000004c947 */ /* 0x000fea0003800000 */
[----:B0-----:R0:W-:Y:S02]  /*7b10*/  REDG.E.ADD.F32.FTZ.RN.STRONG.GPU desc[UR22][R6.64+0x900], R5 ;  /* 0x00090005060079a6 */ /* 0x0011e4000c12f316 */
.L_x_14113:
[----:B------:R-:W-:Y:S05]  /*7b20*/  BSYNC.RECONVERGENT B0 ;  /* 0x0000000000007941 */ /* 0x000fea0003800200 */
.L_x_14112:
[----:B0-----:R0:W0:Y:S01]  /*7b30*/  LDS R5, [R207+0x11c0] ;  /* 0x0011c000cf057984 */ /* 0x0010220000000800 */
[----:B------:R-:W-:Y:S01]  /*7b40*/  BSSY.RECONVERGENT B0, `(.L_x_14114) ;  /* 0x0000005000007945 */ /* 0x000fe20003800200 */
[C---:B------:R-:W-:Y:S02]  /*7b50*/  IADD3 R4, PT, PT, R71.reuse, 0x280, RZ ;  /* 0x0000028047047810 */ /* 0x040fe40007ffe0ff */
[----:B------:R-:W-:Y:S01]  /*7b60*/  IADD3 R210, PT, PT, R71, 0x2a0, RZ ;  /* 0x000002a047d27810 */ /* 0x000fe20007ffe0ff */
[----:B------:R-:W-:Y:S06]  /*7b70*/  @!P5 BRA `(.L_x_14115) ;  /* 0x000000000004d947 */ /* 0x000fec0003800000 */
[----:B0-----:R0:W-:Y:S02]  /*7b80*/  REDG.E.ADD.F32.FTZ.RN.STRONG.GPU desc[UR22][R6.64+0x980], R5 ;  /* 0x00098005060079a6 */ /* 0x0011e4000c12f316 */
.L_x_14115:
[----:B------:R-:W-:Y:S05]  /*7b90*/  BSYNC.RECONVERGENT B0 ;  /* 0x0000000000007941 */ /* 0x000fea0003800200 */
.L_x_14114:
[-C--:B------:R-:W-:Y:S01]  /*7ba0*/  LEA.HI R4, R4, R71.reuse, RZ, 0x1b ;  /* 0x0000004704047211 */ /* 0x080fe200078fd8ff */
[----:B------:R-:W-:Y:S01]  /*7bb0*/  BSSY.RECONVERGENT B0, `(.L_x_14116) ;  /* 0x0000010000007945 */ /* 0x000fe20003800200 */
[----:B------:R-:W-:Y:S02]  /*7bc0*/  ISETP.GE.AND P6, PT, R145, 0x281, PT ;  /* 0x000002819100780c */ /* 0x000fe40003fc6270 */
[----:B------:R-:W-:Y:S02]  /*7bd0*/  LEA R4, R4, UR21, 0x2 ;  /* 0x0000001504047c11 */ /* 0x000fe4000f8e10ff */
[C---:B------:R-:W-:Y:S02]  /*7be0*/  IADD3 R212, PT, PT, R71.reuse, 0x2c0, RZ ;  /* 0x000002c047d47810 */ /* 0x040fe40007ffe0ff */
[----:B------:R-:W-:Y:S01]  /*7bf0*/  LEA.HI R210, R210, R71, RZ, 0x1b ;  /* 0x00000047d2d27211 */ /* 0x000fe200078fd8ff */
[----:B0-----:R0:W0:Y:S01]  /*7c00*/  LDS R5, [R4+0x1240] ;  /* 0x0012400004057984 */ /* 0x0010220000000800 */
        /* <DEDUP_REMOVED lines=10> */
.L_x_14117:
[----:B------:R-:W-:Y:S05]  /*7cb0*/  BSYNC.RECONVERGENT B0 ;  /* 0x0000000000007941 */ /* 0x000fea0003800200 */
.L_x_14116:
[----:B0-----:R0:W0:Y:S01]  /*7cc0*/  LDS R5, [R210+0x12c0] ;  /* 0x0012c000d2057984 */ /* 0x0010220000000800 */
[----:B------:R-:W-:Y:S01]  /*7cd0*/  BSSY.RECONVERGENT B0, `(.L_x_14118) ;  /* 0x0000006000007945 */ /* 0x000fe20003800200 */
[----:B------:R-:W-:Y:S02]  /*7ce0*/  IADD3 R4, PT, PT, R71, 0x300, RZ ;  /* 0x0000030047047810 */ /* 0x000fe40007ffe0ff */
[----:B------:R-:W-:Y:S02]  /*7cf0*/  LEA.HI R214, R214, R71, RZ, 0x1b ;  /* 0x00000047d6d67211 */ /* 0x000fe400078fd8ff */
[----:B------:R-:W-:Y:S01]  /*7d00*/  LEA R212, R212, UR21, 0x2 ;  /* 0x00000015d4d47c11 */ /* 0x000fe2000f8e10ff */
[----:B------:R-:W-:Y:S06]  /*7d10*/  @!P1 BRA `(.L_x_14119) ;  /* 0x0000000000049947 */ /* 0x000fec0003800000 */
[----:B0-----:R0:W-:Y:S02]  /*7d20*/  REDG.E.ADD.F32.FTZ.RN.STRONG.GPU desc[UR22][R6.64+0xa80], R5 ;  /* 0x000a8005060079a6 */ /* 0x0011e4000c12f316 */
.L_x_14119:
[----:B------:R-:W-:Y:S05]  /*7d30*/  BSYNC.RECONVERGENT B0 ;  /* 0x0000000000007941 */ /* 0x000fea0003800200 */
.L_x_14118:
[----:B0-----:R0:W0:Y:S01]  /*7d40*/  LDS R5, [R212+0x1340] ;  /* 0x00134000d4057984 */ /* 0x0010220000000800 */
[----:B------:R-:W-:Y:S01]  /*7d50*/  BSSY.RECONVERGENT B0, `(.L_x_14120) ;  /* 0x0000006000007945 */ /* 0x000fe20003800200 */
[----:B------:R-:W-:Y:S02]  /*7d60*/  IADD3 R210, PT, PT, R71, 0x320, RZ ;  /* 0x0000032047d27810 */ /* 0x000fe40007ffe0ff */
[----:B------:R-:W-:Y:S02]  /*7d70*/  LEA.HI R4, R4, R71, RZ, 0x1b ;  /* 0x0000004704047211 */ /* 0x000fe400078fd8ff */
[----:B------:R-:W-:Y:S01]  /*7d80*/  LEA R214, R214, UR21, 0x2 ;  /* 0x00000015d6d67c11 */ /* 0x000fe2000f8e10ff */
[----:B------:R-:W-:Y:S06]  /*7d90*/  @!P2 BRA `(.L_x_14121) ;  /* 0x000000000004a947 */ /* 0x000fec0003800000 */
[----:B0-----:R0:W-:Y:S02]  /*7da0*/  REDG.E.ADD.F32.FTZ.RN.STRONG.GPU desc[UR22][R6.64+0xb00], R5 ;  /* 0x000b0005060079a6 */ /* 0x0011e4000c12f316 */
.L_x_14121:
[----:B------:R-:W-:Y:S05]  /*7db0*/  BSYNC.RECONVERGENT B0 ;  /* 0x0000000000007941 */ /* 0x000fea0003800200 */
.L_x_14120:
[----:B0-----:R0:W0:Y:S01]  /*7dc0*/  LDS R5, [R214+0x13c0] ;  /* 0x0013c000d6057984 */ /* 0x0010220000000800 */
[----:B------:R-:W-:Y:S01]  /*7dd0*/  BSSY.RECONVERGENT B0, `(.L_x_14122) ;  /* 0x0000005000007945 */ /* 0x000fe20003800200 */
[----:B------:R-:W-:Y:S02]  /*7de0*/  LEA.HI R210, R210, R71, RZ, 0x1b ;  /* 0x00000047d2d27211 */ /* 0x000fe400078fd8ff */
[----:B------:R-:W-:Y:S01]  /*7df0*/  LEA R207, R4, UR21, 0x2 ;  /* 0x0000001504cf7c11 */ /* 0x000fe2000f8e10ff */
[----:B------:R-:W-:Y:S06]  /*7e00*/  @!P3 BRA `(.L_x_14123) ;  /* 0x000000000004b947 */ /* 0x000fec0003800000 */
[----:B0-----:R0:W-:Y:S02]  /*7e10*/  REDG.E.ADD.F32.FTZ.RN.STRONG.GPU desc[UR22][R6.64+0xb80], R5 ;  /* 0x000b8005060079a6 */ /* 0x0011e4000c12f316 */
.L_x_14123:
[----:B------:R-:W-:Y:S05]  /*7e20*/  BSYNC.RECONVERGENT B0 ;  /* 0x0000000000007941 */ /* 0x000fea0003800200 */
.L_x_14122:
[----:B0-----:R0:W0:Y:S01]  /*7e30*/  LDS R5, [R207+0x1440] ;  /* 0x00144000cf057984 */ /* 0x0010220000000800 */
[----:B------:R-:W-:Y:S01]  /*7e40*/  BSSY.RECONVERGENT B0, `(.L_x_14124) ;  /* 0x0000006000007945 */ /* 0x000fe20003800200 */
[C---:B------:R-:W-:Y:S02]  /*7e50*/  IADD3 R4, PT, PT, R71.reuse, 0x340, RZ ;  /* 0x0000034047047810 */ /* 0x040fe40007ffe0ff */
[----:B------:R-:W-:Y:S02]  /*7e60*/  IADD3 R212, PT, PT, R71, 0x360, RZ ;  /* 0x0000036047d47810 */ /* 0x000fe40007ffe0ff */
[----:B------:R-:W-:Y:S01]  /*7e70*/  LEA R209, R210, UR21, 0x2 ;  /* 0x00000015d2d17c11 */ /* 0x000fe2000f8e10ff */
[----:B------:R-:W-:Y:S06]  /*7e80*/  @!P4 BRA `(.L_x_14125) ;  /* 0x000000000004c947 */ /* 0x000fec0003800000 */
[----:B0-----:R0:W-:Y:S02]  /*7e90*/  REDG.E.ADD.F32.FTZ.RN.STRONG.GPU desc[UR22][R6.64+0xc00], R5 ;  /* 0x000c0005060079a6 */ /* 0x0011e4000c12f316 */
.L_x_14125:
[----:B------:R-:W-:Y:S05]  /*7ea0*/  BSYNC.RECONVERGENT B0 ;  /* 0x0000000000007941 */ /* 0x000fea0003800200 */
.L_x_14124:
[----:B0-----:R0:W0:Y:S01]  /*7eb0*/  LDS R5, [R209+0x14c0] ;  /* 0x0014c000d1057984 */ /* 0x0010220000000800 */
[----:B------:R-:W-:Y:S01]  /*7ec0*/  BSSY.RECONVERGENT B0, `(.L_x_14126) ;  /* 0x0000006000007945 */ /* 0x000fe20003800200 */
[----:B------:R-:W-:Y:S02]  /*7ed0*/  IADD3 R210, PT, PT, R71, 0x380, RZ ;  /* 0x0000038047d27810 */ /* 0x000fe40007ffe0ff */
[-C--:B------:R-:W-:Y:S02]  /*7ee0*/  LEA.HI R4, R4, R71.reuse, RZ, 0x1b ;  /* 0x0000004704047211 */ /* 0x080fe400078fd8ff */
[----:B------:R-:W-:Y:S01]  /*7ef0*/  LEA.HI R212, R212, R71, RZ, 0x1b ;  /* 0x00000047d4d47211 */ /* 0x000fe200078fd8ff */
[----:B------:R-:W-:Y:S06]  /*7f00*/  @!P5 BRA `(.L_x_14127) ;  /* 0x000000000004d947 */ /* 0x000fec0003800000 */
[----:B0-----:R0:W-:Y:S02]  /*7f10*/  REDG.E.ADD.F32.FTZ.RN.STRONG.GPU desc[UR22][R6.64+0xc80], R5 ;  /* 0x000c8005060079a6 */ /* 0x0011e4000c12f316 */
.L_x_14127:
[----:B------:R-:W-:Y:S05]  /*7f20*/  BSYNC.RECONVERGENT B0 ;  /* 0x0000000000007941 */ /* 0x000fea0003800200 */
.L_x_14126:
        /* <DEDUP_REMOVED lines=13> */
.L_x_14129:
[----:B------:R-:W-:Y:S05]  /*8000*/  BSYNC.RECONVERGENT B0 ;  /* 0x0000000000007941 */ /* 0x000fea0003800200 */
.L_x_14128:
[----:B0-----:R0:W0:Y:S01]  /*8010*/  LDS R5, [R212+0x15c0] ;  /* 0x0015c000d4057984 */ /* 0x0010220000000800 */
[----:B------:R-:W-:Y:S01]  /*8020*/  BSSY.RECONVERGENT B0, `(.L_x_14130) ;  /* 0x0000004000007945 */ /* 0x000fe20003800200 */
[----:B------:R-:W-:-:S03]  /*8030*/  LEA R210, R210, UR21, 0x2 ;  /* 0x00000015d2d27c11 */ /* 0x000fc6000f8e10ff */
[----:B------:R-:W-:Y:S05]  /*8040*/  @!P1 BRA `(.L_x_14131) ;  /* 0x0000000000049947 */ /* 0x000fea0003800000 */
[----:B0-----:R0:W-:Y:S02]  /*8050*/  REDG.E.ADD.F32.FTZ.RN.STRONG.GPU desc[UR22][R6.64+0xd80], R5 ;  /* 0x000d8005060079a6 */ /* 0x0011e4000c12f316 */
.L_x_14131:
[----:B------:R-:W-:Y:S05]  /*8060*/  BSYNC.RECONVERGENT B0 ;  /* 0x0000000000007941 */ /* 0x000fea0003800200 */
.L_x_14130:
[----:B0-----:R0:W0:Y:S01]  /*8070*/  LDS R5, [R210+0x1640] ;  /* 0x00164000d2057984 */ /* 0x0010220000000800 */
[----:B------:R-:W-:Y:S01]  /*8080*/  BSSY.RECONVERGENT B0, `(.L_x_14132) ;  /* 0x0000004000007945 */ /* 0x000fe20003800200 */
[----:B------:R-:W-:-:S03]  /*8090*/  IADD3 R4, PT, PT, R71, 0x3a0, RZ ;  /* 0x000003a047047810 */ /* 0x000fc60007ffe0ff */
[----:B------:R-:W-:Y:S05]  /*80a0*/  @!P2 BRA `(.L_x_14133) ;  /* 0x000000000004a947 */ /* 0x000fea0003800000 */
[----:B0-----:R0:W-:Y:S02]  /*80b0*/  REDG.E.ADD.F32.FTZ.RN.STRONG.GPU desc[UR22][R6.64+0xe00], R5 ;  /* 0x000e0005060079a6 */ /* 0x0011e4000c12f316 */
.L_x_14133:
[----:B------:R-:W-:Y:S05]  /*80c0*/  BSYNC.RECONVERGENT B0 ;  /* 0x0000000000007941 */ /* 0x000fea0003800200 */
.L_x_14132:
[----:B0-----:R-:W-:Y:S01]  /*80d0*/  LEA.HI R5, R4, R71, RZ, 0x1b ;  /* 0x0000004704057211 */ /* 0x001fe200078fd8ff */
[----:B------:R-:W-:Y:S01]  /*80e0*/  FMUL.FTZ R207, R87, R188 ;  /* 0x000000bc57cf7220 */ /* 0x000fe20000410000 */
[----:B------:R-:W-:Y:S01]  /*80f0*/  IADD3 R210, PT, PT, R71, 0x3c0, RZ ;  /* 0x000003c047d27810 */ /* 0x000fe20007ffe0ff */
[----:B------:R-:W-:Y:S01]  /*8100*/  FMUL.FTZ R208, R87, R208 ;  /* 0x000000d057d07220 */ /* 0x000fe20000410000 */
[----:B------:R-:W-:Y:S01]  /*8110*/  LEA R5, R5, UR21, 0x2 ;  /* 0x0000001505057c11 */ /* 0x000fe2000f8e10ff */
[----:B------:R-:W-:Y:S01]  /*8120*/  FFMA.FTZ R145, -R87, R52, R206 ;  /* 0x0000003457917223 */ /* 0x000fe200000101ce */
[----:B------:R-:W-:Y:S01]  /*8130*/  FMUL.FTZ R4, R8, R207 ;  /* 0x000000cf08047220 */ /* 0x000fe20000410000 */
[----:B------:R-:W-:Y:S01]  /*8140*/  IADD3 R212, PT, PT, R71, 0x3e0, RZ ;  /* 0x000003e047d47810 */ /* 0x000fe20007ffe0ff */
[----:B------:R-:W-:Y:S01]  /*8150*/  BSSY.RECONVERGENT B0, `(.L_x_14134) ;  /* 0x0000009000007945 */ /* 0x000fe20003800200 */
[-C--:B------:R-:W-:Y:S01]  /*8160*/  LEA.HI R210, R210, R71.reuse, RZ, 0x1b ;  /* 0x00000047d2d27211 */ /* 0x080fe200078fd8ff */
[----:B------:R-:W0:Y:S01]  /*8170*/  LDS R5, [R5+0x16c0] ;  /* 0x0016c00005057984 */ /* 0x000e220000000800 */
[-C--:B------:R-:W-:Y:S01]  /*8180*/  FFMA.FTZ R206, R145, R208.reuse, -R4 ;  /* 0x000000d091ce7223 */ /* 0x080fe20000010804 */
[----:B------:R-:W-:Y:S01]  /*8190*/  LEA.HI R212, R212, R71, RZ, 0x1b ;  /* 0x00000047d4d47211 */ /* 0x000fe200078fd8ff */
[----:B------:R-:W-:Y:S01]  /*81a0*/  FMUL.FTZ R208, R8, R208 ;  /* 0x000000d008d07220 */ /* 0x000fe20000410000 */
[----:B------:R-:W-:Y:S01]  /*81b0*/  LEA R209, R210, UR21, 0x2 ;  /* 0x00000015d2d17c11 */ /* 0x000fe2000f8e10ff */
[----:B------:R-:W-:Y:S06]  /*81c0*/  @!P3 BRA `(.L_x_14135) ;  /* 0x000000000004b947 */ /* 0x000fec0003800000 */
[----:B0-----:R0:W-:Y:S02]  /*81d0*/  REDG.E.ADD.F32.FTZ.RN.STRONG.GPU desc[UR22][R6.64+0xe80], R5 ;  /* 0x000e8005060079a6 */ /* 0x0011e4000c12f316 */
.L_x_14135:
[----:B------:R-:W-:Y:S05]  /*81e0*/  BSYNC.RECONVERGENT B0 ;  /* 0x0000000000007941 */ /* 0x000fea0003800200 */
.L_x_14134:
[----:B------:R-:W1:Y:S01]  /*81f0*/  LDS R209, [R209+0x1740] ;  /* 0x00174000d1d17984 */ /* 0x000e620000000800 */
[----:B------:R-:W-:Y:S01]  /*8200*/  BSSY.RECONVERGENT B0, `(.L_x_14136) ;  /* 0x0000005000007945 */ /* 0x000fe20003800200 */
[----:B------:R-:W-:Y:S01]  /*8210*/  LEA R212, R212, UR21, 0x2 ;  /* 0x00000015d4d47c11 */ /* 0x000fe2000f8e10ff */
[----:B0-----:R-:W-:Y:S02]  /*8220*/  FFMA.FTZ R5, R145, R207, R208 ;  /* 0x000000cf91057223 */ /* 0x001fe400000100d0 */
[----:B------:R-:W-:Y:S05]  /*8230*/  @!P4 BRA `(.L_x_14137) ;  /* 0x000000000004c947 */ /* 0x000fea0003800000 */
[----:B-1----:R0:W-:Y:S02]  /*8240*/  REDG.E.ADD.F32.FTZ.RN.STRONG.GPU desc[UR22][R6.64+0xf00], R209 ;  /* 0x000f00d1060079a6 */ /* 0x0021e4000c12f316 */
.L_x_14137:
[----:B------:R-:W-:Y:S05]  /*8250*/  BSYNC.RECONVERGENT B0 ;  /* 0x0000000000007941 */ /* 0x000fea0003800200 */
.L_x_14136:
[----:B------:R-:W-:Y:S01]  /*8260*/  FADD.FTZ R4, R156, R5 ;  /* 0x000000059c047221 */ /* 0x000fe20000010000 */
[----:B------:R-:W-:Y:S01]  /*8270*/  BSSY.RECONVERGENT B0, `(.L_x_14138) ;  /* 0x0000004000007945 */ /* 0x000fe20003800200 */
[----:B------:R0:W0:Y:S03]  /*8280*/  LDS R5, [R212+0x17c0] ;  /* 0x0017c000d4057984 */ /* 0x0000260000000800 */
[----:B------:R-:W-:Y:S05]  /*8290*/  @!P5 BRA `(.L_x_14139) ;  /* 0x000000000004d947 */ /* 0x000fea0003800000 */
[----:B0-----:R0:W-:Y:S02]  /*82a0*/  REDG.E.ADD.F32.FTZ.RN.STRONG.GPU desc[UR22][R6.64+0xf80], R5 ;  /* 0x000f8005060079a6 */ /* 0x0011e4000c12f316 */
.L_x_14139:
[----:B------:R-:W-:Y:S05]  /*82b0*/  BSYNC.RECONVERGENT B0 ;  /* 0x0000000000007941 */ /* 0x000fea0003800200 */
.L_x_14138:
[----:B0-----:R-:W-:Y:S01]  /*82c0*/  FADD.FTZ R5, R173, R206 ;  /* 0x000000cead057221 */ /* 0x001fe20000010000 */
[C---:B------:R-:W-:Y:S01]  /*82d0*/  FFMA.FTZ R6, R103.reuse, R9, R204 ;  /* 0x0000000967067223 */ /* 0x040fe200000100cc */
[----:B------:R-:W-:Y:S01]  /*82e0*/  FFMA.FTZ R7, -R103, R185, R198 ;  /* 0x000000b967077223 */ /* 0x000fe200000101c6 */
[----:B------:R-:W0:Y:S01]  /*82f0*/  SHFL.DOWN PT, R9, R4, 0x1, 0x1f ;  /* 0x08201f0004097f89 */ /* 0x000e2200000e0000 */
[----:B------:R-:W-:Y:S01]  /*8300*/  ISETP.GT.AND P1, PT, R70, 0x1e, PT ;  /* 0x0000001e4600780c */ /* 0x000fe20003f24270 */
[----:B------:R-:W-:Y:S01]  /*8310*/  FADD.FTZ R21, R128, R21 ;  /* 0x0000001580157221 */ /* 0x000fe20000010000 */
[----:B------:R-:W-:Y:S01]  /*8320*/  FADD.FTZ R22, R141, R22 ;  /* 0x000000168d167221 */ /* 0x000fe20000010000 */
[----:B------:R-:W5:Y:S01]  /*8330*/  SHFL.DOWN PT, R156, R5, 0x1, 0x1f ;  /* 0x08201f00059c7f89 */ /* 0x000f6200000e0000 */
[----:B------:R-:W-:Y:S01]  /*8340*/  FADD.FTZ R25, R122, R25 ;  /* 0x000000197a197221 */ /* 0x000fe20000010000 */
[----:B------:R-:W-:Y:S01]  /*8350*/  FMUL.FTZ R202, R202, R3 ;  /* 0x00000003caca7220 */ /* 0x000fe20000410000 */
[----:B------:R-:W-:Y:S01]  /*8360*/  FADD.FTZ R27, R120, R27 ;  /* 0x0000001b781b7221 */ /* 0x000fe20000010000 */
[----:B------:R-:W2:Y:S01]  /*8370*/  SHFL.DOWN PT, R173, R6, 0x1, 0x1f ;  /* 0x08201f0006ad7f89 */ /* 0x000ea200000e0000 */
[----:B------:R-:W-:Y:S01]  /*8380*/  FMUL.FTZ R145, R145, R2 ;  /* 0x0000000291917220 */ /* 0x000fe20000410000 */
[----:B------:R-:W-:Y:S01]  /*8390*/  FADD.FTZ R29, R118, R29 ;  /* 0x0000001d761d7221 */ /* 0x000fe20000010000 */
[----:B------:R-:W-:Y:S01]  /*83a0*/  FMUL.FTZ R131, R170, R131 ;  /* 0x00000083aa837220 */ /* 0x000fe20000410000 */
[----:B------:R-:W3:Y:S01]  /*83b0*/  SHFL.DOWN PT, R198, R7, 0x1, 0x1f ;  /* 0x08201f0007c67f89 */ /* 0x000ee200000e0000 */
[----:B------:R-:W-:Y:S01]  /*83c0*/  FFMA.FTZ R135, R8, R135, R145 ;  /* 0x0000008708877223 */ /* 0x000fe20000010091 */
[----:B------:R-:W-:Y:S01]  /*83d0*/  ISETP.GT.AND P2, PT, R70, 0xf, PT ;  /* 0x0000000f4600780c */ /* 0x000fe20003f44270 */
        /* <DEDUP_REMOVED lines=17> */
[----:B--2---:R-:W-:Y:S01]  /*84f0*/  @!P1 FADD.FTZ R6, R6, R173 ;  /* 0x000000ad06069221 */ /* 0x004fe20000010000 */
[----:B------:R-:W2:Y:S01]  /*8500*/  SHFL.DOWN PT, R128, R5, 0x2, 0x1f ;  /* 0x08401f0005807f89 */ /* 0x000ea200000e0000 */
[----:B------:R-:W-:Y:S01]  /*8510*/  FFMA.FTZ R177, R154, R177, R195 ;  /* 0x000000b19ab17223 */ /* 0x000fe200000100c3 */
[----:B------:R-:W-:Y:S01]  /*8520*/  FFMA.FTZ R201, R201, R130, R202 ;  /* 0x00000082c9c97223 */ /* 0x000fe200000100ca */
[----:B---3--:R-:W-:Y:S01]  /*8530*/  @!P1 FADD.FTZ R7, R7, R198 ;  /* 0x000000c607079221 */ /* 0x008fe20000010000 */
[----:B------:R-:W3:Y:S01]  /*8540*/  SHFL.DOWN PT, R141, R6, 0x2, 0x1f ;  /* 0x08401f00068d7f89 */ /* 0x000ee200000e0000 */
        /* <DEDUP_REMOVED lines=21> */
[----:B------:R-:W-:Y:S01]  /*86a0*/  FADD.FTZ R41, R2, R41 ;  /* 0x0000002902297221 */ /* 0x000fe20000010000 */
[----:B------:R-:W-:Y:S01]  /*86b0*/  FMUL.FTZ R165, R168, R165 ;  /* 0x000000a5a8a57220 */ /* 0x000fe20000410000 */
[----:B---3--:R-:W-:Y:S01]  /*86c0*/  @!P1 FADD.FTZ R6, R6, R141 ;  /* 0x0000008d06069221 */ /* 0x008fe20000010000 */
[----:B------:R-:W2:Y:S01]  /*86d0*/  SHFL.DOWN PT, R120, R5, 0x4, 0x1f ;  /* 0x08801f0005787f89 */ /* 0x000ea200000e0000 */
[----:B------:R-:W-:Y:S01]  /*86e0*/  BSSY.RECONVERGENT B0, `(.L_x_14140) ;  /* 0x0000031000007945 */ /* 0x000fe20003800200 */
        /* <DEDUP_REMOVED lines=26> */
[----:B---3--:R-:W-:Y:S01]  /*8890*/  @!P1 FADD.FTZ R6, R6, R9 ;  /* 0x0000000906069221 */ /* 0x008fe20000010000 */
[----:B------:R-:W2:Y:S01]  /*88a0*/  SHFL.DOWN PT, R8, R5, 0x8, 0x1f ;  /* 0x09001f0005087f89 */ /* 0x000ea200000e0000 */
[----:B------:R-:W-:Y:S01]  /*88b0*/  FFMA.FTZ R15, R146, R15, R165 ;  /* 0x0000000f920f7223 */ /* 0x000fe200000100a5 */
[----:B-----5:R-:W-:-:S02]  /*88c0*/  @!P1 FADD.FTZ R7, R7, R122 ;  /* 0x0000007a07079221 */ /* 0x020fc40000010000 */
        /* <DEDUP_REMOVED lines=13> */
[----:B0-2---:R-:W-:Y:S01]  /*89a0*/  FADD.FTZ R4, R4, R3 ;  /* 0x0000000304047221 */ /* 0x005fe20000010000 */
[----:B---3--:R-:W-:Y:S01]  /*89b0*/  FADD.FTZ R5, R5, R2 ;  /* 0x0000000205057221 */ /* 0x008fe20000010000 */
[----:B------:R-:W-:Y:S01]  /*89c0*/  FADD.FTZ R6, R6, R9 ;  /* 0x0000000906067221 */ /* 0x000fe20000010000 */
[----:B------:R-:W-:-:S09]  /*89d0*/  FADD.FTZ R7, R7, R8 ;  /* 0x0000000807077221 */ /* 0x000fd20000010000 */
[----:B------:R0:W-:Y:S02]  /*89e0*/  @!P1 STS.128 [UR21+0x18d0], R4 ;  /* 0x0018d004ff009988 */ /* 0x0001e40008000c15 */
.L_x_14141:
[----:B------:R-:W-:Y:S05]  /*89f0*/  BSYNC.RECONVERGENT B0 ;  /* 0x0000000000007941 */ /* 0x000fea0003800200 */
.L_x_14140:
        /* <DEDUP_REMOVED lines=24> */
[----:B--23--:R-:W2:Y:S04]  /*8b80*/  @P1 LDS.64 R2, [UR20+0x4610] ;  /* 0x00461014ff021984 */ /* 0x00cea80008000a00 */
[----:B0-----:R-:W0:Y:S01]  /*8b90*/  @P1 LDS.64 R8, [UR20+0x3e10] ;  /* 0x003e1014ff081984 */ /* 0x001e220008000a00 */
[----:B--2---:R-:W-:Y:S01]  /*8ba0*/  @P1 FADD.FTZ R6, R6, R2 ;  /* 0x0000000206061221 */ /* 0x004fe20000010000 */
[----:B------:R-:W-:Y:S01]  /*8bb0*/  @P1 FADD.FTZ R7, R7, R3 ;  /* 0x0000000307071221 */ /* 0x000fe20000010000 */
[----:B0-----:R-:W-:Y:S01]  /*8bc0*/  @P1 FADD.FTZ R4, R4, R8 ;  /* 0x0000000804041221 */ /* 0x001fe20000010000 */
[----:B------:R-:W-:-:S03]  /*8bd0*/  @P1 FADD.FTZ R5, R5, R9 ;  /* 0x0000000905051221 */ /* 0x000fc60000010000 */
[----:B------:R0:W-:Y:S04]  /*8be0*/  STS.64 [UR20+0x4610], R6 ;  /* 0x00461006ff007988 */ /* 0x0001e80008000a14 */
[----:B------:R0:W-:Y:S02]  /*8bf0*/  STS.64 [UR20+0x3e10], R4 ;  /* 0x003e1004ff007988 */ /* 0x0001e40008000a14 */
.L_x_14143:
[----:B------:R-:W-:Y:S05]  /*8c00*/  BSYNC.RECONVERGENT B0 ;  /* 0x0000000000007941 */ /* 0x000fea0003800200 */
.L_x_14142:
[----:B------:R-:W-:-:S04]  /*8c10*/  UIADD3 UR8, UPT, UPT, UR8, 0x1, URZ ;  /* 0x0000000108087890 */ /* 0x000fc8000fffe0ff */
[----:B------:R-:W-:-:S09]  /*8c20*/  UISETP.GE.AND UP0, UPT, UR8, UR43, UPT ;  /* 0x0000002b0800728c */ /* 0x000fd2000bf06270 */
[----:B------:R-:W-:Y:S05]  /*8c30*/  BRA.U !UP0, `(.L_x_14144) ;  /* 0xffffff8908887547 */ /* 0x000fea000b83ffff */
.L_x_14062:
[----:B------:R-:W-:Y:S01]  /*8c40*/  BAR.SYNC.DEFER_BLOCKING 0x0 ;  /* 0x0000000000007b1d */ /* 0x000fe20000010000 */
[----:B0-----:R-:W-:Y:S01]  /*8c50*/  F2FP.F16.F32.PACK_AB R7, R28, R29 ;  /* 0x0000001d1c07723e */ /* 0x001fe200000000ff */
[----:B------:R-:W-:Y:S01]  /*8c60*/  UIADD3 UR8, UPT, UPT, UR11, -0x1, URZ ;  /* 0xffffffff0b087890 */ /* 0x000fe2000fffe0ff */
[----:B------:R-:W-:Y:S01]  /*8c70*/  F2FP.F16.F32.PACK_AB R6, R30, R31 ;  /* 0x0000001f1e06723e */ /* 0x000fe200000000ff */
[----:B------:R-:W-:Y:S01]  /*8c80*/  FADD.FTZ R0, R85, R36 ;  /* 0x0000002455007221 */ /* 0x000fe20000010000 */
[----:B------:R-:W-:Y:S01]  /*8c90*/  F2FP.F16.F32.PACK_AB R5, R32, R33 ;  /* 0x000000212005723e */ /* 0x000fe200000000ff */
[----:B------:R-:W0:Y:S01]  /*8ca0*/  LDCU.64 UR26, c[0x0][0x4f8] ;  /* 0x00009f00ff1a77ac */ /* 0x000e220008000a00 */
[----:B------:R-:W-:Y:S02]  /*8cb0*/  F2FP.F16.F32.PACK_AB R4, R34, R35 ;  /* 0x000000232204723e */ /* 0x000fe400000000ff */
[----:B------:R-:W-:Y:S01]  /*8cc0*/  F2FP.F16.F32.PACK_AB R11, R20, R21 ;  /* 0x00000015140b723e */ /* 0x000fe200000000ff */
[----:B------:R-:W5:Y:S01]  /*8cd0*/  LDCU.64 UR28, c[0x0][0x500] ;  /* 0x0000a000ff1c77ac */ /* 0x000f620008000a00 */
[----:B------:R-:W-:-:S02]  /*8ce0*/  F2FP.F16.F32.PACK_AB R10, R22, R23 ;  /* 0x00000017160a723e */ /* 0x000fc400000000ff */
[----:B------:R-:W-:Y:S01]  /*8cf0*/  F2FP.F16.F32.PACK_AB R9, R24, R25 ;  /* 0x000000191809723e */ /* 0x000fe200000000ff */
[----:B------:R-:W-:Y:S01]  /*8d00*/  USHF.L.U32 UR24, UR8, 0x9, URZ ;  /* 0x0000000908187899 */ /* 0x000fe200080006ff */
[----:B------:R-:W-:Y:S01]  /*8d10*/  F2FP.F16.F32.PACK_AB R8, R26, R27 ;  /* 0x0000001b1a08723e */ /* 0x000fe200000000ff */
[----:B------:R-:W1:Y:S01]  /*8d20*/  LDCU.64 UR30, c[0x0][0x550] ;  /* 0x0000aa00ff1e77ac */ /* 0x000e620008000a00 */
[----:B------:R-:W-:Y:S02]  /*8d30*/  SHF.L.U32 R71, R71, 0x1, RZ ;  /* 0x0000000147477819 */ /* 0x000fe400000006ff */
[----:B------:R-:W-:Y:S01]  /*8d40*/  F2FP.F16.F32.PACK_AB R23, R51, R50 ;  /* 0x000000323317723e */ /* 0x000fe200000000ff */
[----:B------:R-:W-:Y:S01]  /*8d50*/  USHF.R.S32.HI UR25, URZ, 0x1f, UR24 ;  /* 0x0000001fff197899 */ /* 0x000fe20008011418 */
[----:B------:R-:W-:Y:S01]  /*8d60*/  F2FP.F16.F32.PACK_AB R22, R49, R48 ;  /* 0x000000303116723e */ /* 0x000fe200000000ff */
[----:B------:R-:W-:Y:S01]  /*8d70*/  UIADD3 UR17, UP1, UPT, UR17, -0x400, URZ ;  /* 0xfffffc0011117890 */ /* 0x000fe2000ff3e0ff */
[----:B------:R-:W-:Y:S01]  /*8d80*/  F2FP.F16.F32.PACK_AB R21, R47, R46 ;  /* 0x0000002e2f15723e */ /* 0x000fe200000000ff */
[----:B------:R2:W-:Y:S01]  /*8d90*/  STS.128 [R68], R4 ;  /* 0x0000000444007388 */ /* 0x0005e20000000c00 */
[----:B0-----:R-:W-:Y:S01]  /*8da0*/  UIMAD.WIDE.U32 UR20, UR33, UR26, UR24 ;  /* 0x0000001a211472a5 */ /* 0x001fe2000f8e0018 */
[----:B------:R-:W-:Y:S01]  /*8db0*/  F2FP.F16.F32.PACK_AB R20, R45, R44 ;  /* 0x0000002c2d14723e */ /* 0x000fe200000000ff */
[----:B------:R-:W-:Y:S01]  /*8dc0*/  UIADD3 UR14, UP2, UPT, UR14, -0x400, URZ ;  /* 0xfffffc000e0e7890 */ /* 0x000fe2000ff5e0ff */
[----:B------:R0:W-:Y:S01]  /*8dd0*/  STS.128 [R68+0x10], R8 ;  /* 0x0000100844007388 */ /* 0x0001e20000000c00 */
[----:B------:R-:W-:-:S03]  /*8de0*/  NOP ;  /* 0x0000000000007918 */ /* 0x000fc60000000000 */
[----:B------:R-:W4:Y:S01]  /*8df0*/  LDS.128 R12, [R69] ;  /* 0x00000000450c7984 */ /* 0x000f220000000c00 */
[----:B------:R-:W-:Y:S02]  /*8e00*/  UIMAD UR21, UR33, UR27, UR21 ;  /* 0x0000001b211572a4 */ /* 0x000fe4000f8e0215 */
[----:B------:R-:W-:Y:S01]  /*8e10*/  UIADD3 UR12, UP3, UPT, UR12, -0x400, URZ ;  /* 0xfffffc000c0c7890 */ /* 0x000fe2000ff7e0ff */
[----:B------:R-:W4:Y:S01]  /*8e20*/  LDS.128 R16, [R69+0x200] ;  /* 0x0002000045107984 */ /* 0x000f220000000c00 */
[----:B-----5:R-:W-:Y:S01]  /*8e30*/  UIMAD.WIDE.U32 UR20, UR32, UR28, UR20 ;  /* 0x0000001c201472a5 */ /* 0x020fe2000f8e0014 */
[----:B--2---:R-:W-:Y:S01]  /*8e40*/  LOP3.LUT R4, R71, 0x7c0, RZ, 0xc0, !PT ;  /* 0x000007c047047812 */ /* 0x004fe200078ec0ff */
[----:B------:R-:W-:Y:S01]  /*8e50*/  FADD.FTZ R5, R0, R37 ;  /* 0x0000002500057221 */ /* 0x000fe20000010000 */
[----:B------:R-:W-:Y:S01]  /*8e60*/  UIADD3.X UR15, UPT, UPT, UR15, -0x1, URZ, UP1, !UPT ;  /* 0xffffffff0f0f7890 */ /* 0x000fe20008ffe4ff */
[----:B0-----:R-:W-:Y:S01]  /*8e70*/  F2FP.F16.F32.PACK_AB R9, R39, R38 ;  /* 0x000000262709723e */ /* 0x001fe200000000ff */
[----:B------:R-:W-:Y:S01]  /*8e80*/  UIMAD UR26, UR32, UR29, UR21 ;  /* 0x0000001d201a72a4 */ /* 0x000fe2000f8e0215 */
[----:B------:R-:W-:Y:S01]  /*8e90*/  LOP3.LUT R7, R4, 0x1f, R83, 0xf8, !PT ;  /* 0x0000001f04077812 */ /* 0x000fe200078ef853 */
[----:B-1----:R-:W-:Y:S01]  /*8ea0*/  ULEA UR21, UP0, UR20, UR30, 0x1 ;  /* 0x0000001e14157291 */ /* 0x002fe2000f8008ff */
[----:B------:R-:W-:Y:S01]  /*8eb0*/  F2FP.F16.F32.PACK_AB R8, R37, R36 ;  /* 0x000000242508723e */ /* 0x000fe200000000ff */
[----:B------:R-:W0:Y:S01]  /*8ec0*/  LDCU.64 UR28, c[0x0][0x560] ;  /* 0x0000ac00ff1c77ac */ /* 0x000e220008000a00 */
[----:B------:R-:W-:Y:S01]  /*8ed0*/  F2FP.F16.F32.PACK_AB R11, R43, R42 ;  /* 0x0000002a2b0b723e */ /* 0x000fe200000000ff */
[----:B------:R-:W-:Y:S01]  /*8ee0*/  FADD.FTZ R0, R5, R38 ;  /* 0x0000002605007221 */ /* 0x000fe20000010000 */
[----:B------:R-:W-:Y:S01]  /*8ef0*/  F2FP.F16.F32.PACK_AB R10, R41, R40 ;  /* 0x00000028290a723e */ /* 0x000fe200000000ff */
[----:B------:R-:W-:Y:S01]  /*8f00*/  ULEA.HI.X UR20, UR20, UR31, UR26, 0x1, UP0 ;  /* 0x0000001f14147291 */ /* 0x000fe200080f0c1a */
[----:B---3--:R-:W-:Y:S01]  /*8f10*/  MOV R2, UR21 ;  /* 0x0000001500027c02 */ /* 0x008fe20008000f00 */
[----:B------:R-:W-:Y:S01]  /*8f20*/  FADD.FTZ R5, R0, R39 ;  /* 0x0000002700057221 */ /* 0x000fe20000010000 */
[----:B------:R-:W1:Y:S03]  /*8f30*/  LDCU.64 UR26, c[0x0][0x520] ;  /* 0x0000a400ff1a77ac */ /* 0x000e660008000a00 */
[----:B------:R-:W-:Y:S01]  /*8f40*/  MOV R3, UR20 ;  /* 0x0000001400037c02 */ /* 0x000fe20008000f00 */
[----:B------:R-:W-:Y:S01]  /*8f50*/  FADD.FTZ R40, R5, R40 ;  /* 0x0000002805287221 */ /* 0x000fe20000010000 */
[----:B------:R-:W-:-:S02]  /*8f60*/  UIADD3.X UR16, UPT, UPT, UR16, -0x1, URZ, UP2, !UPT ;  /* 0xffffffff10107890 */ /* 0x000fc400097fe4ff */
[----:B------:R-:W-:Y:S01]  /*8f70*/  UIADD3.X UR13, UPT, UPT, UR13, -0x1, URZ, UP3, !UPT ;  /* 0xffffffff0d0d7890 */ /* 0x000fe20009ffe4ff */
[----:B------:R-:W-:Y:S01]  /*8f80*/  IMAD.WIDE.U32 R2, R7, 0x10, R2 ;  /* 0x0000001007027825 */ /* 0x000fe200078e0002 */
[----:B------:R-:W2:Y:S03]  /*8f90*/  LDCU.64 UR20, c[0x0][0x518] ;  /* 0x0000a300ff1477ac */ /* 0x000ea60008000a00 */
[----:B------:R-:W-:-:S04]  /*8fa0*/  FADD.FTZ R41, R40, R41 ;  /* 0x0000002928297221 */ /* 0x000fc80000010000 */
[----:B------:R-:W-:-:S04]  /*8fb0*/  FADD.FTZ R42, R41, R42 ;  /* 0x0000002a292a7221 */ /* 0x000fc80000010000 */
[----:B------:R-:W-:Y:S01]  /*8fc0*/  FADD.FTZ R43, R42, R43 ;  /* 0x0000002b2a2b7221 */ /* 0x000fe20000010000 */
[----:B----4-:R-:W-:Y:S03]  /*8fd0*/  STG.E.128 desc[UR22][R2.64], R12 ;  /* 0x0000000c02007986 */ /* 0x010fe6000c101d16 */
[----:B------:R-:W-:Y:S01]  /*8fe0*/  FADD.FTZ R44, R43, R44 ;  /* 0x0000002c2b2c7221 */ /* 0x000fe20000010000 */
[----:B------:R3:W-:Y:S03]  /*8ff0*/  STG.E.128 desc[UR22][R2.64+0x200], R16 ;  /* 0x0002001002007986 */ /* 0x0007e6000c101d16 */
[----:B------:R-:W-:Y:S01]  /*9000*/  FADD.FTZ R45, R44, R45 ;  /* 0x0000002d2c2d7221 */ /* 0x000fe20000010000 */
[----:B------:R-:W-:Y:S01]  /*9010*/  BAR.SYNC.DEFER_BLOCKING 0x0 ;  /* 0x0000000000007b1d */ /* 0x000fe20000010000 */
[----:B--2---:R-:W-:-:S02]  /*9020*/  UIMAD.WIDE.U32 UR24, UR33, UR20, UR24 ;  /* 0x00000014211872a5 */ /* 0x004fc4000f8e0018 */
[----:B------:R-:W-:Y:S02]  /*9030*/  FADD.FTZ R46, R45, R46 ;  /* 0x0000002e2d2e7221 */ /* 0x000fe40000010000 */
[----:B------:R-:W-:Y:S02]  /*9040*/  UIMAD UR21, UR33, UR21, UR25 ;  /* 0x00000015211572a4 */ /* 0x000fe4000f8e0219 */
[----:B------:R-:W-:Y:S01]  /*9050*/  FADD.FTZ R47, R46, R47 ;  /* 0x0000002f2e2f7221 */ /* 0x000fe20000010000 */
[----:B------:R-:W-:Y:S02]  /*9060*/  UMOV UR20, UR24 ;  /* 0x0000001800147c82 */ /* 0x000fe40008000000 */
[----:B-1----:R-:W-:Y:S01]  /*9070*/  UIMAD.WIDE.U32 UR20, UR32, UR26, UR20 ;  /* 0x0000001a201472a5 */ /* 0x002fe2000f8e0014 */
[----:B------:R-:W-:-:S03]  /*9080*/  FADD.FTZ R48, R47, R48 ;  /* 0x000000302f307221 */ /* 0x000fc60000010000 */
[----:B------:R-:W-:Y:S01]  /*9090*/  UIMAD UR24, UR32, UR27, UR21 ;  /* 0x0000001b201872a4 */ /* 0x000fe2000f8e0215 */
[----:B------:R-:W-:Y:S01]  /*90a0*/  FADD.FTZ R49, R48, R49 ;  /* 0x0000003130317221 */ /* 0x000fe20000010000 */
[----:B0-----:R-:W-:-:S03]  /*90b0*/  ULEA UR21, UP0, UR20, UR28, 0x1 ;  /* 0x0000001c14157291 */ /* 0x001fc6000f8008ff */
[----:B------:R-:W-:Y:S01]  /*90c0*/  FADD.FTZ R50, R49, R50 ;  /* 0x0000003231327221 */ /* 0x000fe20000010000 */
[----:B------:R-:W-:Y:S02]  /*90d0*/  ULEA.HI.X UR20, UR20, UR29, UR24, 0x1, UP0 ;  /* 0x0000001d14147291 */ /* 0x000fe400080f0c18 */
[----:B---3--:R-:W-:Y:S01]  /*90e0*/  MOV R2, UR21 ;  /* 0x0000001500027c02 */ /* 0x008fe20008000f00 */
        /* <DEDUP_REMOVED lines=15> */
.L_x_14061:
        /* <DEDUP_REMOVED lines=33> */
.L_x_14147:
[----:B------:R-:W-:Y:S05]  /*93f0*/  BSYNC.RECONVERGENT B0 ;  /* 0x0000000000007941 */ /* 0x000fea0003800200 */
.L_x_14146:
        /* <DEDUP_REMOVED lines=31> */
.L_x_14149:
[----:B------:R-:W-:Y:S05]  /*95f0*/  BSYNC.RECONVERGENT B0 ;  /* 0x0000000000007941 */ /* 0x000fea0003800200 */
.L_x_14148:
        /* <DEDUP_REMOVED lines=17> */
.L_x_14151:
        /* <DEDUP_REMOVED lines=26> */
.L_x_14150:
[----:B------:R-:W-:Y:S05]  /*98b0*/  EXIT ;  /* 0x000000000000794d */ /* 0x000fea0003800000 */
.L_x_14152:
        /* <DEDUP_REMOVED lines=12> */
.L_x_18747:


//--------------------- .text._Z25selective_scan_bwd_kernelI32Selective_Scan_bwd_kernel_traitsILi32ELi16ELb1ELb0ELb1ELb0ELb1EN3c104HalfENS1_7complexIfEEEEv12SSMParamsBwd --------------------------
	.section	.text._Z25selective_scan_bwd_kernelI32Selective_Scan_bwd_kernel_traitsILi32ELi16ELb1ELb0ELb1ELb0ELb1EN3c104HalfENS1_7complexIfEEEEv12SSMParamsBwd,"ax",@progbits
	.align	128
        .global         _Z25selective_scan_bwd_kernelI32Selective_Scan_bwd_kernel_traitsILi32ELi16ELb1ELb0ELb1ELb0ELb1EN3c104HalfENS1_7complexIfEEEEv12SSMParamsBwd
        .type           _Z25selective_scan_bwd_kernelI32Selective_Scan_bwd_kernel_traitsILi32ELi16ELb1ELb0ELb1ELb0ELb1EN3c104HalfENS1_7complexIfEEEEv12SSMParamsBwd,@function
        .size           _Z25selective_scan_bwd_kernelI32Selective_Scan_bwd_kernel_traitsILi32ELi16ELb1ELb0ELb1ELb0ELb1EN3c104HalfENS1_7complexIfEEEEv12SSMParamsBwd,(.L_x_18748 - _Z25selective_scan_bwd_kernelI32Selective_Scan_bwd_kernel_traitsILi32ELi16ELb1ELb0ELb1ELb0ELb1EN3c104HalfENS1_7complexIfEEEEv12SSMParamsBwd)
        .other          _Z25selective_scan_bwd_kernelI32Selective_Scan_bwd_kernel_traitsILi32ELi16ELb1ELb0ELb1ELb0ELb1EN3c104HalfENS1_7complexIfEEEEv12SSMParamsBwd,@"STO_CUDA_ENTRY STV_DEFAULT"
_Z25selective_scan_bwd_kernelI32Selective_Scan_bwd_kernel_traitsILi32ELi16ELb1ELb0ELb1ELb0ELb1EN3c104HalfENS1_7complexIfEEEEv12SSMParamsBwd:
.text._Z25selective_scan_bwd_kernelI32Selective_Scan_bwd_kernel_traitsILi32ELi16ELb1ELb0ELb1ELb0ELb1EN3c104HalfENS1_7complexIfEEEEv12SSMParamsBwd:
        /* <DEDUP_REMOVED lines=30> */
[----:B----4-:R-:W-:-:S02]  /*01e0*/  MOV R0, UR30 ;  /* 0x0000001e00007c02 */ /* 0x010fc40008000f00 */
[----:B------:R-:W-:Y:S01]  /*01f0*/  CS2R R38, SRZ ;  /* 0x0000000000267805 */ /* 0x000fe2000001ff00 */
[----:B-----5:R-:W-:Y:S01]  /*0200*/  UIMAD.WIDE.U32 UR4, UR32, UR8, URZ ;  /* 0x00000008200472a5 */ /* 0x020fe2000f8e00ff */
[----:B------:R-:W-:Y:S01]  /*0210*/  IABS R0, R0 ;  /* 0x0000000000007213 */ /* 0x000fe20000000000 */
[----:B0-----:R-:W-:Y:S02]  /*0220*/  UIMAD.WIDE.U32 UR6, UR32, UR20, URZ ;  /* 0x00000014200672a5 */ /* 0x001fe4000f8e00ff */
[----:B------:R-:W-:Y:S01]  /*0230*/  UIMAD UR17, UR32, UR9, UR5 ;  /* 0x00000009201172a4 */ /* 0x000fe2000f8e0205 */
[----:B------:R-:W-:Y:S02]  /*0240*/  R2UR UR31, R0 ;  /* 0x00000000001f72ca */ /* 0x000fe400000e0000 */
[----:B------:R-:W-:Y:S01]  /*0250*/  UMOV UR16, UR4 ;  /* 0x0000000400107c82 */ /* 0x000fe20008000000 */
[----:B------:R-:W-:Y:S02]  /*0260*/  UIMAD UR7, UR32, UR21, UR7 ;  /* 0x00000015200772a4 */ /* 0x000fe4000f8e0207 */
[----:B------:R-:W-:Y:S01]  /*0270*/  UIMAD.WIDE.U32 UR16, UR25, UR10, UR16 ;  /* 0x0000000a191072a5 */ /* 0x000fe2000f8e0010 */
[----:B------:R-:W-:Y:S01]  /*0280*/  UMOV UR4, URZ ;  /* 0x000000ff00047c82 */ /* 0x000fe20008000000 */
[----:B--2---:R-:W-:-:S02]  /*0290*/  ULEA UR21, UR28, 0xfffffe00, 0x9 ;  /* 0xfffffe001c157891 */ /* 0x004fc4000f8e48ff */
[----:B------:R-:W-:Y:S01]  /*02a0*/  UIMAD UR24, UR25, UR11, UR17 ;  /* 0x0000000b191872a4 */ /* 0x000fe2000f8e0211 */
[----:B------:R-:W0:Y:S03]  /*02b0*/  LDCU.128 UR8, c[0x0][0x460] ;  /* 0x00008c00ff0877ac */ /* 0x000e260008000c00 */
[----:B------:R-:W2:Y:S01]  /*02c0*/  I2F.RP R0, UR31 ;  /* 0x0000001f00007d06 */ /* 0x000ea20008209400 */
[----:B------:R-:W-:Y:S02]  /*02d0*/  UIMAD.WIDE.U32 UR18, UR25, UR22, UR6 ;  /* 0x00000016191272a5 */ /* 0x000fe4000f8e0006 */
[----:B------:R-:W-:Y:S02]  /*02e0*/  UIADD3 UR16, UP0, UPT, UR21, UR16, URZ ;  /* 0x0000001015107290 */ /* 0x000fe4000ff1e0ff */
[----:B------:R-:W-:Y:S02]  /*02f0*/  UIMAD UR23, UR25, UR23, UR19 ;  /* 0x00000017191772a4 */ /* 0x000fe4000f8e0213 */
[----:B------:R-:W-:-:S02]  /*0300*/  USHF.R.S32.HI UR22, URZ, 0x1f, UR21 ;  /* 0x0000001fff167899 */ /* 0x000fc40008011415 */
[----:B------:R-:W-:Y:S01]  /*0310*/  UIADD3 UR20, UP2, UPT, UR21, UR18, URZ ;  /* 0x0000001215147290 */ /* 0x000fe2000ff5e0ff */
[----:B------:R-:W4:Y:S01]  /*0320*/  LDCU.64 UR6, c[0x0][0x3d0] ;  /* 0x00007a00ff0677ac */ /* 0x000f220008000a00 */
[----:B--2---:R-:W3:Y:S02]  /*0330*/  MUFU.RCP R0, R0 ;  /* 0x0000000000007308 */ /* 0x004ee40000001000 */
[----:B0-----:R-:W-:Y:S02]  /*0340*/  ULEA UR19, UP3, UR20, UR10, 0x1 ;  /* 0x0000000a14137291 */ /* 0x001fe4000f8608ff */
[----:B------:R-:W-:Y:S02]  /*0350*/  UIADD3.X UR18, UPT, UPT, UR22, UR24, URZ, UP0, !UPT ;  /* 0x0000001816127290 */ /* 0x000fe400087fe4ff */
[----:B-1----:R-:W-:Y:S02]  /*0360*/  USHF.R.U64 UR12, UR12, 0x1, UR13 ;  /* 0x000000010c0c7899 */ /* 0x002fe4000800120d */
[----:B------:R-:W-:Y:S01]  /*0370*/  USHF.R.U32.HI UR13, URZ, 0x1, UR13 ;  /* 0x00000001ff0d7899 */ /* 0x000fe2000801160d */
[----:B---3--:R-:W-:-:S02]  /*0380*/  IADD3 R2, PT, PT, R0, 0xffffffe, RZ ;  /* 0x0ffffffe00027810 */ /* 0x008fc40007ffe0ff */
        /* <DEDUP_REMOVED lines=103> */
[----:B------:R-:W-:Y:S02]  /*0a00*/  LEA.HI R23, R23, R36, RZ, 0x1b ;  /* 0x0000002417177211 */ /* 0x000fe400078fd8ff */
[C---:B------:R-:W-:Y:S02]  /*0a10*/  LOP3.LUT R150, R36.reuse, 0x1f, RZ, 0xc0, !PT ;  /* 0x0000001f24967812 */ /* 0x040fe400078ec0ff */
[----:B------:R-:W-:Y:S02]  /*0a20*/  IADD3 R37, PT, PT, R36, 0x200, RZ ;  /* 0x0000020024257810 */ /* 0x000fe40007ffe0ff */
        /* <DEDUP_REMOVED lines=10> */
[----:B--2---:R-:W-:-:S07]  /*0ad0*/  LEA R25, R23, UR8, 0x2 ;  /* 0x0000000817197c11 */ /* 0x004fce000f8e10ff */
.L_x_14238:
[----:B0-----:R-:W0:Y:S01]  /*0ae0*/  S2R R24, SR_TID.X ;  /* 0x0000000000187919 */ /* 0x001e220000002100 */
[----:B------:R-:W-:Y:S02]  /*0af0*/  MOV R2, UR17 ;  /* 0x0000001100027c02 */ /* 0x000fe40008000f00 */
[----:B------:R-:W-:Y:S01]  /*0b00*/  MOV R3, UR18 ;  /* 0x0000001200037c02 */ /* 0x000fe20008000f00 */
[----:B------:R-:W-:Y:S08]  /*0b10*/  BAR.SYNC.DEFER_BLOCKING 0x0 ;  /* 0x0000000000007b1d */ /* 0x000ff00000010000 */
[----:B------:R-:W1:Y:S01]  /*0b20*/  S2UR UR9, SR_CgaCtaId ;  /* 0x00000000000979c3 */ /* 0x000e620000008800 */
[----:B------:R-:W2:Y:S01]  /*0b30*/  S2R R23, SR_LANEID ;  /* 0x0000000000177919 */ /* 0x000ea20000000000 */
[----:B------:R-:W-:Y:S01]  /*0b40*/  UMOV UR8, 0x400 ;  /* 0x0000040000087882 */ /* 0x000fe20000000000 */
[----:B------:R-:W-:Y:S01]  /*0b50*/  MOV R4, UR19 ;  /* 0x0000001300047c02 */ /* 0x000fe20008000f00 */
[----:B------:R-:W3:Y:S01]  /*0b60*/  LDCU.128 UR12, c[0x0][0x410] ;  /* 0x00008200ff0c77ac */ /* 0x000ee20008000c00 */
[----:B------:R-:W-:-:S02]  /*0b70*/  MOV R16, UR21 ;  /* 0x0000001500107c02 */ /* 0x000fc40008000f00 */
[----:B------:R-:W-:Y:S01]  /*0b80*/  MOV R17, UR22 ;  /* 0x0000001600117c02 */ /* 0x000fe20008000f00 */
[----:B------:R-:W4:Y:S01]  /*0b90*/  LDCU.64 UR30, c[0x0][0x488] ;  /* 0x00009100ff1e77ac */ /* 0x000f220008000a00 */
[----:B0-----:R-:W-:-:S04]  /*0ba0*/  SHF.L.U32 R0, R24, 0x1, RZ ;  /* 0x0000000118007819 */ /* 0x001fc800000006ff */
[----:B------:R-:W-:-:S04]  /*0bb0*/  LOP3.LUT R5, R0, 0x7c0, RZ, 0xc0, !PT ;  /* 0x000007c000057812 */ /* 0x000fc800078ec0ff */
[----:B------:R-:W-:-:S05]  /*0bc0*/  LOP3.LUT R0, R5, 0x1f, R36, 0xf8, !PT ;  /* 0x0000001f05007812 */ /* 0x000fca00078ef824 */
[----:B------:R-:W-:-:S05]  /*0bd0*/  IMAD.WIDE.U32 R2, R0, 0x10, R2 ;  /* 0x0000001000027825 */ /* 0x000fca00078e0002 */
[----:B------:R-:W5:Y:S04]  /*0be0*/  LDG.E.128 R8, desc[UR26][R2.64] ;  /* 0x0000001a02087981 */ /* 0x000f68000c1e1d00 */
[----:B------:R0:W3:Y:S01]  /*0bf0*/  LDG.E.128 R40, desc[UR26][R2.64+0x200] ;  /* 0x0002001a02287981 */ /* 0x0000e2000c1e1d00 */
[----:B-1----:R-:W-:Y:S01]  /*0c00*/  ULEA UR8, UR9, UR8, 0x18 ;  /* 0x0000000809087291 */ /* 0x002fe2000f8ec0ff */
[----:B------:R-:W-:-:S05]  /*0c10*/  MOV R5, UR20 ;  /* 0x0000001400057c02 */ /* 0x000fca0008000f00 */
[----:B--2---:R-:W-:Y:S01]  /*0c20*/  LEA R22, R23, UR8, 0x4 ;  /* 0x0000000817167c11 */ /* 0x004fe2000f8e20ff */
[----:B0-----:R-:W-:-:S03]  /*0c30*/  IMAD.WIDE.U32 R2, R0, 0x10, R4 ;  /* 0x0000001000027825 */ /* 0x001fc600078e0004 */
[----:B------:R-:W-:Y:S01]  /*0c40*/  LEA R21, R23, R22, 0x4 ;  /* 0x0000001617157211 */ /* 0x000fe200078e20ff */
[----:B-----5:R-:W-:Y:S04]  /*0c50*/  STS.128 [R22], R8 ;  /* 0x0000000816007388 */ /* 0x020fe80000000c00 */
[----:B---3--:R0:W-:Y:S01]  /*0c60*/  STS.128 [R22+0x200], R40 ;  /* 0x0002002816007388 */ /* 0x0081e20000000c00 */
[----:B------:R-:W-:-:S03]  /*0c70*/  NOP ;  /* 0x0000000000007918 */ /* 0x000fc60000000000 */
[----:B------:R-:W-:Y:S04]  /*0c80*/  LDS.128 R44, [R21] ;  /* 0x00000000152c7984 */ /* 0x000fe80000000c00 */
[----:B------:R-:W-:Y:S01]  /*0c90*/  LDS.128 R12, [R21+0x10] ;  /* 0x00001000150c7984 */ /* 0x000fe20000000c00 */
[----:B------:R-:W-:Y:S06]  /*0ca0*/  BAR.SYNC.DEFER_BLOCKING 0x0 ;  /* 0x0000000000007b1d */ /* 0x000fec0000010000 */
[----:B------:R-:W2:Y:S04]  /*0cb0*/  LDG.E.128 R48, desc[UR26][R2.64] ;  /* 0x0000001a02307981 */ /* 0x000ea8000c1e1d00 */
[----:B------:R-:W3:Y:S01]  /*0cc0*/  LDG.E.128 R52, desc[UR26][R2.64+0x200] ;  /* 0x0002001a02347981 */ /* 0x000ee2000c1e1d00 */
[----:B------:R-:W-:-:S03]  /*0cd0*/  IMAD.WIDE.U32 R16, R0, 0x10, R16 ;  /* 0x0000001000107825 */ /* 0x000fc600078e0010 */
[----:B--2---:R-:W-:Y:S04]  /*0ce0*/  STS.128 [R22], R48 ;  /* 0x0000003016007388 */ /* 0x004fe80000000c00 */
[----:B---3--:R-:W-:Y:S01]  /*0cf0*/  STS.128 [R22+0x200], R52 ;  /* 0x0002003416007388 */ /* 0x008fe20000000c00 */
[----:B------:R-:W-:-:S03]  /*0d00*/  NOP ;  /* 0x0000000000007918 */ /* 0x000fc60000000000 */
[----:B------:R-:W-:Y:S04]  /*0d10*/  LDS.128 R8, [R21] ;  /* 0x0000000015087984 */ /* 0x000fe80000000c00 */
[----:B------:R-:W-:Y:S01]  /*0d20*/  LDS.128 R4, [R21+0x10] ;  /* 0x0000100015047984 */ /* 0x000fe20000000c00 */
[----:B------:R-:W-:Y:S06]  /*0d30*/  BAR.SYNC.DEFER_BLOCKING 0x0 ;  /* 0x0000000000007b1d */ /* 0x000fec0000010000 */
[----:B0-----:R-:W2:Y:S04]  /*0d40*/  LDG.E.128 R40, desc[UR26][R16.64] ;  /* 0x0000001a10287981 */ /* 0x001ea8000c1e1d00 */
[----:B------:R-:W3:Y:S01]  /*0d50*/  LDG.E.128 R56, desc[UR26][R16.64+0x200] ;  /* 0x0002001a10387981 */ /* 0x000ee2000c1e1d00 */
        /* <DEDUP_REMOVED lines=9> */
[----:B------:R-:W-:Y:S01]  /*0df0*/  MOV R2, UR13 ;  /* 0x0000000d00027c02 */ /* 0x000fe20008000f00 */
[----:B------:R-:W0:Y:S03]  /*0e00*/  LDCU.64 UR30, c[0x0][0x478] ;  /* 0x00008f00ff1e77ac */ /* 0x000e260008000a00 */
[----:B------:R-:W-:-:S03]  /*0e10*/  MOV R3, UR12 ;  /* 0x0000000c00037c02 */ /* 0x000fc60008000f00 */
[----:B------:R-:W-:Y:S02]  /*0e20*/  IMAD.WIDE.U32 R2, R0, 0x10, R2 ;  /* 0x0000001000027825 */ /* 0x000fe400078e0002 */
[----:B------:R-:W1:Y:S01]  /*0e30*/  LDCU.128 UR12, c[0x0][0x420] ;  /* 0x00008400ff0c77ac */ /* 0x000e620008000c00 */
[----:B--2---:R-:W-:Y:S04]  /*0e40*/  STS.128 [R22], R40 ;  /* 0x0000002816007388 */ /* 0x004fe80000000c00 */
[----:B---3--:R-:W-:Y:S01]  /*0e50*/  STS.128 [R22+0x200], R56 ;  /* 0x0002003816007388 */ /* 0x008fe20000000c00 */
        /* <DEDUP_REMOVED lines=10> */
[----:B--2---:R-:W-:Y:S01]  /*0f00*/  HADD2.F32 R93, -RZ, R52.H0_H0 ;  /* 0x20000034ff5d7230 */ /* 0x004fe20000004100 */
        /* <DEDUP_REMOVED lines=9> */
[----:B------:R-:W2:Y:S01]  /*0fa0*/  LDCU.64 UR14, c[0x0][0x508] ;  /* 0x0000a100ff0e77ac */ /* 0x000ea20008000a00 */
        /* <DEDUP_REMOVED lines=9> */
[----:B------:R-:W-:Y:S01]  /*1040*/  HADD2.F32 R90, -RZ, R54.H1_H1 ;  /* 0x30000036ff5a7230 */ /* 0x000fe20000004100 */
[----:B--2---:R-:W-:Y:S01]  /*1050*/  UIMAD.WIDE.U32 UR12, UR32, UR14, UR8 ;  /* 0x0000000e200c72a5 */ /* 0x004fe2000f8e0008 */
[----:B------:R-:W-:-:S02]  /*1060*/  HADD2.F32 R123, -RZ, R4.H1_H1 ;  /* 0x30000004ff7b7230 */ /* 0x000fc40000004100 */
[----:B---3--:R-:W-:Y:S01]  /*1070*/  HADD2.F32 R76, -RZ, R72.H1_H1 ;  /* 0x30000048ff4c7230 */ /* 0x008fe20000004100 */
[----:B------:R-:W-:Y:S01]  /*1080*/  UIMAD UR13, UR32, UR15, UR13 ;  /* 0x0000000f200d72a4 */ /* 0x000fe2000f8e020d */
[--C-:B------:R-:W-:Y:S01]  /*1090*/  HADD2.F32 R2, -RZ, R73.reuse.H0_H0 ;  /* 0x20000049ff027230 */ /* 0x100fe20000004100 */
[----:B------:R-:W2:Y:S01]  /*10a0*/  LDCU.64 UR14, c[0x0][0x510] ;  /* 0x0000a200ff0e77ac */ /* 0x000ea20008000a00 */
[----:B------:R-:W-:Y:S02]  /*10b0*/  HADD2.F32 R64, -RZ, R73.H1_H1 ;  /* 0x30000049ff407230 */ /* 0x000fe40000004100 */
[----:B------:R-:W-:Y:S01]  /*10c0*/  FMUL.FTZ R50, R76, -1.4426950216293334961 ;  /* 0xbfb8aa3b4c327820 */ /* 0x000fe20000410000 */
[----:B------:R-:W-:Y:S02]  /*10d0*/  HADD2.F32 R3, -RZ, R74.H0_H0 ;  /* 0x2000004aff037230 */ /* 0x000fe40000004100 */
[----:B------:R-:W-:Y:S01]  /*10e0*/  FMUL.FTZ R51, R2, -1.4426950216293334961 ;  /* 0xbfb8aa3b02337820 */ /* 0x000fe20000410000 */
[----:B----4-:R-:W-:-:S02]  /*10f0*/  HADD2.F32 R68, -RZ, R40.H1_H1 ;  /* 0x30000028ff447230 */ /* 0x010fc40000004100 */
[----:B-1----:R-:W-:Y:S01]  /*1100*/  FMUL.FTZ R48, R64, -1.4426950216293334961 ;  /* 0xbfb8aa3b40307820 */ /* 0x002fe20000410000 */
[----:B------:R-:W-:Y:S02]  /*1110*/  HADD2.F32 R71, -RZ, R41.H1_H1 ;  /* 0x30000029ff477230 */ /* 0x000fe40000004100 */
[----:B------:R-:W-:Y:S01]  /*1120*/  FMUL.FTZ R49, R3, -1.4426950216293334961 ;  /* 0xbfb8aa3b03317820 */ /* 0x000fe20000410000 */
[----:B------:R-:W1:Y:S01]  /*1130*/  MUFU.EX2 R50, R50 ;  /* 0x0000003200327308 */ /* 0x000e620000000800 */
[----:B------:R-:W-:Y:S01]  /*1140*/  FMUL.FTZ R79, R68, -1.4426950216293334961 ;  /* 0xbfb8aa3b444f7820 */ /* 0x000fe20000410000 */
[----:B------:R-:W-:Y:S02]  /*1150*/  HADD2.F32 R77, -RZ, R72.H0_H0 ;  /* 0x20000048ff4d7230 */ /* 0x000fe40000004100 */
[----:B------:R-:W-:Y:S01]  /*1160*/  FMUL.FTZ R80, R71, -1.4426950216293334961 ;  /* 0xbfb8aa3b47507820 */ /* 0x000fe20000410000 */
[----:B------:R-:W3:Y:S01]  /*1170*/  MUFU.EX2 R51, R51 ;  /* 0x0000003300337308 */ /* 0x000ee20000000800 */
[----:B------:R-:W-:-:S02]  /*1180*/  HADD2.F32 R66, -RZ, R75.H0_H0 ;  /* 0x2000004bff427230 */ /* 0x000fc40000004100 */
[----:B------:R-:W-:Y:S01]  /*1190*/  HADD2.F32 R70, -RZ, R40.H0_H0 ;  /* 0x20000028ff467230 */ /* 0x000fe20000004100 */
[----:B------:R-:W4:Y:S01]  /*11a0*/  MUFU.EX2 R48, R48 ;  /* 0x0000003000307308 */ /* 0x000f220000000800 */
[----:B------:R-:W-:Y:S02]  /*11b0*/  HADD2.F32 R65, -RZ, R41.H0_H0 ;  /* 0x20000029ff417230 */ /* 0x000fe40000004100 */
[----:B------:R-:W-:Y:S01]  /*11c0*/  FMUL.FTZ R20, R77, -1.4426950216293334961 ;  /* 0xbfb8aa3b4d147820 */ /* 0x000fe20000410000 */
[----:B------:R-:W-:Y:S01]  /*11d0*/  FMUL.FTZ R73, R66, -1.4426950216293334961 ;  /* 0xbfb8aa3b42497820 */ /* 0x000fe20000410000 */
[----:B------:R-:W0:Y:S01]  /*11e0*/  MUFU.EX2 R49, R49 ;  /* 0x0000003100317308 */ /* 0x000e220000000800 */
[----:B------:R-:W-:Y:S01]  /*11f0*/  FMUL.FTZ R78, R70, -1.4426950216293334961 ;  /* 0xbfb8aa3b464e7820 */ /* 0x000fe20000410000 */
[----:B-1----:R-:W-:Y:S01]  /*1200*/  FADD.FTZ R50, R50, 1 ;  /* 0x3f80000032327421 */ /* 0x002fe20000010000 */
[----:B------:R-:W-:Y:S01]  /*1210*/  FMUL.FTZ R41, R65, -1.4426950216293334961 ;  /* 0xbfb8aa3b41297820 */ /* 0x000fe20000410000 */
[----:B------:R-:W1:Y:S01]  /*1220*/  MUFU.EX2 R86, R79 ;  /* 0x0000004f00567308 */ /* 0x000e620000000800 */
[----:B------:R-:W-:-:S02]  /*1230*/  HADD2.F32 R69, -RZ, R75.H1_H1 ;  /* 0x3000004bff457230 */ /* 0x000fc40000004100 */
[----:B---3--:R-:W-:Y:S01]  /*1240*/  FADD.FTZ R51, R51, 1 ;  /* 0x3f80000033337421 */ /* 0x008fe20000010000 */
[----:B------:R-:W-:Y:S01]  /*1250*/  HADD2.F32 R67, -RZ, R74.H1_H1 ;  /* 0x3000004aff437230 */ /* 0x000fe20000004100 */
[----:B------:R0:W3:Y:S01]  /*1260*/  MUFU.EX2 R92, R80 ;  /* 0x00000050005c7308 */ /* 0x0000e20000000800 */
[----:B------:R-:W-:Y:S02]  /*1270*/  HADD2.F32 R74, -RZ, R42.H0_H0 ;  /* 0x2000002aff4a7230 */ /* 0x000fe40000004100 */
[----:B----4-:R-:W-:Y:S01]  /*1280*/  FADD.FTZ R81, R48, 1 ;  /* 0x3f80000030517421 */ /* 0x010fe20000010000 */
[----:B------:R-:W-:Y:S01]  /*1290*/  FMUL.FTZ R75, R69, -1.4426950216293334961 ;  /* 0xbfb8aa3b454b7820 */ /* 0x000fe20000410000 */
[----:B------:R-:W-:Y:S01]  /*12a0*/  MUFU.RCP R83, R50 ;  /* 0x0000003200537308 */ /* 0x000fe20000001000 */
[----:B------:R-:W-:Y:S01]  /*12b0*/  FMUL.FTZ R72, R67, -1.4426950216293334961 ;  /* 0xbfb8aa3b43487820 */ /* 0x000fe20000410000 */
[--C-:B------:R-:W-:Y:S01]  /*12c0*/  HADD2.F32 R124, -RZ, R5.reuse.H0_H0 ;  /* 0x20000005ff7c7230 */ /* 0x100fe20000004100 */
[----:B--2---:R-:W-:Y:S01]  /*12d0*/  UIMAD.WIDE.U32 UR12, UR25, UR14, UR12 ;  /* 0x0000000e190c72a5 */ /* 0x004fe2000f8e000c */
[----:B------:R-:W-:-:S02]  /*12e0*/  HADD2.F32 R125, -RZ, R5.H1_H1 ;  /* 0x30000005ff7d7230 */ /* 0x000fc40000004100 */
[----:B0-----:R-:W-:Y:S01]  /*12f0*/  FADD.FTZ R80, R49, 1 ;  /* 0x3f80000031507421 */ /* 0x001fe20000010000 */
[----:B-1----:R-:W-:Y:S01]  /*1300*/  FADD.FTZ R86, R86, 1 ;  /* 0x3f80000056567421 */ /* 0x002fe20000010000 */
[--C-:B------:R-:W-:Y:S01]  /*1310*/  HADD2.F32 R126, -RZ, R6.reuse.H0_H0 ;  /* 0x20000006ff7e7230 */ /* 0x100fe20000004100 */
[----:B------:R-:W-:Y:S01]  /*1320*/  MUFU.RCP R79, R51 ;  /* 0x00000033004f7308 */ /* 0x000fe20000001000 */
[----:B------:R-:W-:Y:S02]  /*1330*/  HADD2.F32 R127, -RZ, R6.H1_H1 ;  /* 0x30000006ff7f7230 */ /* 0x000fe40000004100 */
[----:B---3--:R-:W-:Y:S01]  /*1340*/  FADD.FTZ R108, R92, 1 ;  /* 0x3f8000005c6c7421 */ /* 0x008fe20000010000 */
[----:B------:R-:W-:Y:S01]  /*1350*/  HADD2.F32 R92, -RZ, R19.H1_H1 ;  /* 0x30000013ff5c7230 */ /* 0x000fe20000004100 */
[----:B------:R-:W-:Y:S01]  /*1360*/  UIMAD UR14, UR25, UR15, UR13 ;  /* 0x0000000f190e72a4 */ /* 0x000fe2000f8e020d */
[--C-:B------:R-:W-:Y:S01]  /*1370*/  HADD2.F32 R128, -RZ, R7.reuse.H0_H0 ;  /* 0x20000007ff807230 */ /* 0x100fe20000004100 */
[----:B------:R-:W-:Y:S01]  /*1380*/  ULEA UR13, UP0, UR12, UR28, 0x1 ;  /* 0x0000001c0c0d7291 */ /* 0x000fe2000f8008ff */
[----:B------:R-:W-:Y:S01]  /*1390*/  HADD2.F32 R129, -RZ, R7.H1_H1 ;  /* 0x30000007ff817230 */ /* 0x000fe20000004100 */
[----:B------:R0:W1:Y:S01]  /*13a0*/  MUFU.EX2 R84, R73 ;  /* 0x0000004900547308 */ /* 0x0000620000000800 */
[----:B------:R-:W-:Y:S01]  /*13b0*/  HADD2.F32 R122, -RZ, R10.H0_H0 ;  /* 0x2000000aff7a7230 */ /* 0x000fe20000004100 */
[----:B------:R-:W-:-:S02]  /*13c0*/  ULEA.HI.X UR12, UR12, UR29, UR14, 0x1, UP0 ;  /* 0x0000001d0c0c7291 */ /* 0x000fc400080f0c0e */
[----:B------:R-:W2:Y:S01]  /*13d0*/  MUFU.EX2 R85, R78 ;  /* 0x0000004e00557308 */ /* 0x000ea20000000800 */
[----:B------:R-:W-:-:S03]  /*13e0*/  UISETP.NE.U32.AND UP0, UPT, UR30, URZ, UPT ;  /* 0x000000ff1e00728c */ /* 0x000fc6000bf05070 */
[----:B------:R-:W3:Y:S01]  /*13f0*/  MUFU.EX2 R20, R20 ;  /* 0x0000001400147308 */ /* 0x000ee20000000800 */
[----:B0-----:R-:W-:Y:S02]  /*1400*/  HADD2.F32 R73, -RZ, R42.H1_H1 ;  /* 0x3000002aff497230 */ /* 0x001fe40000004100 */
[----:B------:R-:W-:Y:S01]  /*1410*/  FMUL.FTZ R42, R74, -1.4426950216293334961 ;  /* 0xbfb8aa3b4a2a7820 */ /* 0x000fe20000410000 */
[----:B------:R-:W-:Y:S01]  /*1420*/  UISETP.NE.AND.EX UP0, UPT, UR31, URZ, UPT, UP0 ;  /* 0x000000ff1f00728c */ /* 0x000fe2000bf05300 */
[----:B------:R0:W4:Y:S01]  /*1430*/  MUFU.EX2 R91, R41 ;  /* 0x00000029005b7308 */ /* 0x0001220000000800 */
[----:B-1----:R-:W-:-:S03]  /*1440*/  FADD.FTZ R84, R84, 1 ;  /* 0x3f80000054547421 */ /* 0x002fc60000010000 */
[----:B------:R1:W-:Y:S01]  /*1450*/  MUFU.RCP R107, R86 ;  /* 0x00000056006b7308 */ /* 0x0003e20000001000 */
[----:B--2---:R-:W-:Y:S01]  /*1460*/  FADD.FTZ R85, R85, 1 ;  /* 0x3f80000055557421 */ /* 0x004fe20000010000 */
[----:B0-----:R-:W-:Y:S02]  /*1470*/  HADD2.F32 R41, -RZ, R44.H1_H1 ;  /* 0x3000002cff297230 */ /* 0x001fe40000004100 */
[----:B---3--:R-:W-:-:S04]  /*1480*/  FADD.FTZ R20, R20, 1 ;  /* 0x3f80000014147421 */ /* 0x008fc80000010000 */
[----:B------:R0:W-:Y:S01]  /*1490*/  MUFU.RCP R103, R84 ;  /* 0x0000005400677308 */ /* 0x0001e20000001000 */
[----:B-1----:R-:W-:Y:S02]  /*14a0*/  HADD2.F32 R86, -RZ, R19.H0_H0 ;  /* 0x20000013ff567230 */ /* 0x002fe40000004100 */
[----:B----4-:R-:W-:Y:S01]  /*14b0*/  FADD.FTZ R106, R91, 1 ;  /* 0x3f8000005b6a7421 */ /* 0x010fe20000010000 */
[----:B------:R-:W-:-:S04]  /*14c0*/  HADD2.F32 R91, -RZ, R55.H1_H1 ;  /* 0x30000037ff5b7230 */ /* 0x000fc80000004100 */
[----:B------:R1:W-:Y:S01]  /*14d0*/  MUFU.RCP R105, R85 ;  /* 0x0000005500697308 */ /* 0x0003e20000001000 */
[----:B0-----:R-:W-:-:S07]  /*14e0*/  HADD2.F32 R84, -RZ, R17.H1_H1 ;  /* 0x30000011ff547230 */ /* 0x001fce0000004100 */
[----:B------:R0:W2:Y:S01]  /*14f0*/  MUFU.EX2 R40, R75 ;  /* 0x0000004b00287308 */ /* 0x0000a20000000800 */
[----:B-1----:R-:W-:-:S03]  /*1500*/  HADD2.F32 R85, -RZ, R18.H1_H1 ;  /* 0x30000012ff557230 */ /* 0x002fc60000004100 */
[----:B------:R1:W-:Y:S01]  /*1510*/  MUFU.RCP R78, R20 ;  /* 0x00000014004e7308 */ /* 0x0003e20000001000 */
[----:B0-----:R-:W-:-:S07]  /*1520*/  HADD2.F32 R75, -RZ, R43.H1_H1 ;  /* 0x3000002bff4b7230 */ /* 0x001fce0000004100 */
[----:B------:R0:W3:Y:S01]  /*1530*/  MUFU.EX2 R82, R72 ;  /* 0x0000004800527308 */ /* 0x0000e20000000800 */
[----:B-1----:R-:W-:Y:S02]  /*1540*/  HADD2.F32 R20, -RZ, R44.H0_H0 ;  /* 0x2000002cff147230 */ /* 0x002fe40000004100 */
[----:B--2---:R-:W-:Y:S01]  /*1550*/  FADD.FTZ R102, R40, 1 ;  /* 0x3f80000028667421 */ /* 0x004fe20000010000 */
[----:B------:R-:W-:Y:S01]  /*1560*/  HADD2.F32 R40, -RZ, R45.H0_H0 ;  /* 0x2000002dff287230 */ /* 0x000fe20000004100 */
[----:B------:R-:W1:Y:S01]  /*1570*/  MUFU.RCP R80, R80 ;  /* 0x0000005000507308 */ /* 0x000e620000001000 */
[----:B------:R-:W-:Y:S02]  /*1580*/  HADD2.F32 R44, -RZ, R47.H0_H0 ;  /* 0x2000002fff2c7230 */ /* 0x000fe40000004100 */
[----:B------:R-:W-:Y:S01]  /*1590*/  FMUL.FTZ R88, R75, -1.4426950216293334961 ;  /* 0xbfb8aa3b4b587820 */ /* 0x000fe20000410000 */
[----:B0-----:R-:W-:Y:S02]  /*15a0*/  HADD2.F32 R72, -RZ, R43.H0_H0 ;  /* 0x2000002bff487230 */ /* 0x001fe40000004100 */
[----:B------:R-:W-:-:S02]  /*15b0*/  FMUL.FTZ R43, R73, -1.4426950216293334961 ;  /* 0xbfb8aa3b492b7820 */ /* 0x000fc40000410000 */
[----:B------:R-:W-:Y:S01]  /*15c0*/  MUFU.RCP R81, R81 ;  /* 0x0000005100517308 */ /* 0x000fe20000001000 */
[----:B------:R-:W-:Y:S01]  /*15d0*/  FMUL.FTZ R87, R72, -1.4426950216293334961 ;  /* 0xbfb8aa3b48577820 */ /* 0x000fe20000410000 */
[----:B---3--:R-:W-:-:S06]  /*15e0*/  FADD.FTZ R82, R82, 1 ;  /* 0x3f80000052527421 */ /* 0x008fcc0000010000 */
[----:B------:R0:W2:Y:S01]  /*15f0*/  MUFU.EX2 R110, R43 ;  /* 0x0000002b006e7308 */ /* 0x0000a20000000800 */
[----:B-1----:R-:W-:-:S03]  /*1600*/  FADD.FTZ R54, -R80, 1 ;  /* 0x3f80000050367421 */ /* 0x002fc60000010100 */
[----:B------:R1:W3:Y:S01]  /*1610*/  MUFU.EX2 R109, R42 ;  /* 0x0000002a006d7308 */ /* 0x0002e20000000800 */
[----:B------:R-:W-:-:S03]  /*1620*/  FFMA.FTZ R54, R3, R54, 1 ;  /* 0x3f80000003367423 */ /* 0x000fc60000010036 */
[----:B------:R4:W5:Y:S01]  /*1630*/  MUFU.EX2 R111, R87 ;  /* 0x00000057006f7308 */ /* 0x0009620000000800 */
[----:B0-----:R-:W-:Y:S02]  /*1640*/  HADD2.F32 R43, -RZ, R45.H1_H1 ;  /* 0x3000002dff2b7230 */ /* 0x001fe40000004100 */
[--C-:B------:R-:W-:Y:S01]  /*1650*/  HADD2.F32 R45, -RZ, R46.reuse.H1_H1 ;  /* 0x3000002eff2d7230 */ /* 0x100fe20000004100 */
[----:B------:R-:W-:Y:S01]  /*1660*/  MUFU.RCP R82, R82 ;  /* 0x0000005200527308 */ /* 0x000fe20000001000 */
[----:B-1----:R-:W-:Y:S02]  /*1670*/  HADD2.F32 R42, -RZ, R46.H0_H0 ;  /* 0x2000002eff2a7230 */ /* 0x002fe40000004100 */
[----:B--2---:R-:W-:Y:S01]  /*1680*/  FADD.FTZ R110, R110, 1 ;  /* 0x3f8000006e6e7421 */ /* 0x004fe20000010000 */
[----:B------:R-:W-:Y:S02]  /*1690*/  HADD2.F32 R46, -RZ, R47.H1_H1 ;  /* 0x3000002fff2e7230 */ /* 0x000fe40000004100 */
[----:B----4-:R-:W-:-:S02]  /*16a0*/  HADD2.F32 R87, -RZ, R53.H0_H0 ;  /* 0x20000035ff577230 */ /* 0x010fc40000004100 */
[----:B---3--:R-:W-:Y:S01]  /*16b0*/  FADD.FTZ R109, R109, 1 ;  /* 0x3f8000006d6d7421 */ /* 0x008fe20000010000 */
[----:B------:R0:W1:Y:S04]  /*16c0*/  MUFU.EX2 R115, R88 ;  /* 0x0000005800737308 */ /* 0x0000680000000800 */
[----:B------:R-:W2:Y:S01]  /*16d0*/  MUFU.RCP R102, R102 ;  /* 0x0000006600667308 */ /* 0x000ea20000001000 */
[----:B0-----:R-:W-:-:S07]  /*16e0*/  HADD2.F32 R88, -RZ, R53.H1_H1 ;  /* 0x30000035ff587230 */ /* 0x001fce0000004100 */
[----:B------:R-:W0:Y:S08]  /*16f0*/  MUFU.RCP R106, R106 ;  /* 0x0000006a006a7308 */ /* 0x000e300000001000 */
[----:B------:R3:W-:Y:S08]  /*1700*/  MUFU.RCP R113, R109 ;  /* 0x0000006d00717308 */ /* 0x0007f00000001000 */
[----:B------:R-:W4:Y:S08]  /*1710*/  MUFU.RCP R108, R108 ;  /* 0x0000006c006c7308 */ /* 0x000f300000001000 */
[----:B------:R1:W-:Y:S01]  /*1720*/  MUFU.RCP R130, R110 ;  /* 0x0000006e00827308 */ /* 0x0003e20000001000 */
[----:B-----5:R5:W-:Y:S04]  /*1730*/  STS.128 [R22], R56 ;  /* 0x0000003816007388 */ /* 0x020be80000000c00 */
[----:B------:R3:W-:Y:S01]  /*1740*/  STS.128 [R22+0x200], R60 ;  /* 0x0002003c16007388 */ /* 0x0007e20000000c00 */
[----:B------:R-:W-:-:S03]  /*1750*/  NOP ;  /* 0x0000000000007918 */ /* 0x000fc60000000000 */
[----:B------:R-:W0:Y:S01]  /*1760*/  LDS.128 R48, [R21] ;  /* 0x0000000015307984 */ /* 0x000e220000000c00 */
[----:B-----5:R-:W-:Y:S01]  /*1770*/  FADD.FTZ R58, R111, 1 ;  /* 0x3f8000006f3a7421 */ /* 0x020fe20000010000 */
[----:B--2---:R-:W-:Y:S01]  /*1780*/  FADD.FTZ R56, -R102, 1 ;  /* 0x3f80000066387421 */ /* 0x004fe20000010100 */
[----:B---3--:R-:W-:Y:S02]  /*1790*/  HADD2.F32 R60, -RZ, R55.H0_H0 ;  /* 0x20000037ff3c7230 */ /* 0x008fe40000004100 */
[----:B------:R2:W3:Y:S01]  /*17a0*/  MUFU.RCP R119, R58 ;  /* 0x0000003a00777308 */ /* 0x0004e20000001000 */
[--C-:B------:R-:W-:Y:S02]  /*17b0*/  HADD2.F32 R61, -RZ, R16.reuse.H0_H0 ;  /* 0x20000010ff3d7230 */ /* 0x100fe40000004100 */
[C---:B------:R-:W-:Y:S01]  /*17c0*/  FFMA.FTZ R56, R69.reuse, R56, 1 ;  /* 0x3f80000045387423 */ /* 0x040fe20000010038 */
[----:B------:R-:W-:Y:S02]  /*17d0*/  HADD2.F32 R62, -RZ, R16.H1_H1 ;  /* 0x30000010ff3e7230 */ /* 0x000fe40000004100 */
[----:B------:R-:W-:Y:S01]  /*17e0*/  FMUL.FTZ R69, R69, R102 ;  /* 0x0000006645457220 */ /* 0x000fe20000410000 */
[----:B------:R-:W-:-:S02]  /*17f0*/  HADD2.F32 R63, -RZ, R17.H0_H0 ;  /* 0x20000011ff3f7230 */ /* 0x000fc40000004100 */
[----:B------:R-:W-:Y:S02]  /*1800*/  HADD2.F32 R55, -RZ, R18.H0_H0 ;  /* 0x20000012ff377230 */ /* 0x000fe40000004100 */
[----:B------:R-:W-:Y:S01]  /*1810*/  FMUL.FTZ R135, R91, R69 ;  /* 0x000000455b877220 */ /* 0x000fe20000410000 */
[----:B------:R-:W5:Y:S01]  /*1820*/  LDS.128 R16, [R21+0x10] ;  /* 0x0000100015107984 */ /* 0x000f620000000c00 */
[--C-:B0-----:R-:W-:Y:S02]  /*1830*/  HADD2.F32 R94, -RZ, R48.reuse.H0_H0 ;  /* 0x20000030ff5e7230 */ /* 0x101fe40000004100 */
[----:B------:R-:W-:Y:S02]  /*1840*/  HADD2.F32 R96, -RZ, R48.H1_H1 ;  /* 0x30000030ff607230 */ /* 0x000fe40000004100 */
[----:B------:R-:W-:Y:S01]  /*1850*/  FADD.FTZ R48, -R78, 1 ;  /* 0x3f8000004e307421 */ /* 0x000fe20000010100 */
[--C-:B------:R-:W-:Y:S02]  /*1860*/  HADD2.F32 R98, -RZ, R49.reuse.H0_H0 ;  /* 0x20000031ff627230 */ /* 0x100fe40000004100 */
[----:B------:R-:W-:Y:S01]  /*1870*/  FMUL.FTZ R47, R93, R94 ;  /* 0x0000005e5d2f7220 */ /* 0x000fe20000410000 */
[----:B------:R-:W-:-:S02]  /*1880*/  HADD2.F32 R97, -RZ, R49.H1_H1 ;  /* 0x30000031ff617230 */ /* 0x000fc40000004100 */
[----:B------:R-:W-:Y:S01]  /*1890*/  FADD.FTZ R49, -R83, 1 ;  /* 0x3f80000053317421 */ /* 0x000fe20000010100 */
[--C-:B------:R-:W-:Y:S02]  /*18a0*/  HADD2.F32 R100, -RZ, R50.reuse.H0_H0 ;  /* 0x20000032ff647230 */ /* 0x100fe40000004100 */
[----:B------:R-:W-:Y:S01]  /*18b0*/  FFMA.FTZ R48, R77, R48, 1 ;  /* 0x3f8000004d307423 */ /* 0x000fe20000010030 */
[----:B------:R-:W-:Y:S02]  /*18c0*/  HADD2.F32 R101, -RZ, R50.H1_H1 ;  /* 0x30000032ff657230 */ /* 0x000fe40000004100 */
[----:B------:R-:W-:Y:S01]  /*18d0*/  FMUL.FTZ R50, R95, R96 ;  /* 0x000000605f327220 */ /* 0x000fe20000410000 */
[----:B------:R-:W-:Y:S01]  /*18e0*/  FFMA.FTZ R49, R76, R49, 1 ;  /* 0x3f8000004c317423 */ /* 0x000fe20000010031 */
[----:B------:R-:W-:Y:S01]  /*18f0*/  FMUL.FTZ R47, R78, R47 ;  /* 0x0000002f4e2f7220 */ /* 0x000fe20000410000 */
[----:B------:R-:W-:Y:S01]  /*1900*/  FMUL.FTZ R53, R89, R100 ;  /* 0x0000006459357220 */ /* 0x000fe20000410000 */
[----:B------:R-:W-:Y:S01]  /*1910*/  FMUL.FTZ R50, R83, R50 ;  /* 0x0000003253327220 */ /* 0x000fe20000410000 */
[----:B------:R-:W-:-:S02]  /*1920*/  HADD2.F32 R99, -RZ, R51.H0_H0 ;  /* 0x20000033ff637230 */ /* 0x000fc40000004100 */
[----:B------:R-:W-:Y:S01]  /*1930*/  FMUL.FTZ R47, R47, R48 ;  /* 0x000000302f2f7220 */ /* 0x000fe20000410000 */
[----:B------:R-:W-:Y:S01]  /*1940*/  FMUL.FTZ R48, R87, R98 ;  /* 0x0000006257307220 */ /* 0x000fe20000410000 */
[----:B------:R-:W-:Y:S01]  /*1950*/  FMUL.FTZ R50, R50, R49 ;  /* 0x0000003132327220 */ /* 0x000fe20000410000 */
[C---:B------:R-:W-:Y:S01]  /*1960*/  FADD.FTZ R49, -R79.reuse, 1 ;  /* 0x3f8000004f317421 */ /* 0x040fe20000010100 */
[----:B------:R-:W-:Y:S02]  /*1970*/  HADD2.F32 R104, -RZ, R51.H1_H1 ;  /* 0x30000033ff687230 */ /* 0x000fe40000004100 */
[----:B------:R-:W-:Y:S01]  /*1980*/  FMUL.FTZ R48, R79, R48 ;  /* 0x000000304f307220 */ /* 0x000fe20000410000 */
[C---:B------:R-:W-:Y:S01]  /*1990*/  FADD.FTZ R51, -R81.reuse, 1 ;  /* 0x3f80000051337421 */ /* 0x040fe20000010100 */
        /* <DEDUP_REMOVED lines=13> */
[----:B-----5:R-:W-:-:S02]  /*1a70*/  HADD2.F32 R109, -RZ, R16.H0_H0 ;  /* 0x20000010ff6d7230 */ /* 0x020fc40000004100 */
[----:B------:R-:W-:Y:S01]  /*1a80*/  FMUL.FTZ R54, R103, R54 ;  /* 0x0000003667367220 */ /* 0x000fe20000410000 */
[----:B------:R-:W-:Y:S01]  /*1a90*/  FFMA.FTZ R52, R67, R52, 1 ;  /* 0x3f80000043347423 */ /* 0x000fe20000010034 */
[----:B------:R-:W-:Y:S01]  /*1aa0*/  FMUL.FTZ R59, R91, R104 ;  /* 0x000000685b3b7220 */ /* 0x000fe20000410000 */
[----:B------:R-:W-:Y:S01]  /*1ab0*/  FMUL.FTZ R49, R82, R49 ;  /* 0x0000003152317220 */ /* 0x000fe20000410000 */
[----:B-1----:R-:W-:Y:S02]  /*1ac0*/  HADD2.F32 R110, -RZ, R16.H1_H1 ;  /* 0x30000010ff6e7230 */ /* 0x002fe40000004100 */
[----:B------:R-:W-:Y:S01]  /*1ad0*/  FMUL.FTZ R54, R54, R57 ;  /* 0x0000003936367220 */ /* 0x000fe20000410000 */
[--C-:B------:R-:W-:Y:S02]  /*1ae0*/  HADD2.F32 R111, -RZ, R17.reuse.H0_H0 ;  /* 0x20000011ff6f7230 */ /* 0x100fe40000004100 */
[----:B------:R-:W-:Y:S01]  /*1af0*/  FMUL.FTZ R16, R61, R109 ;  /* 0x0000006d3d107220 */ /* 0x000fe20000410000 */
[----:B------:R-:W-:-:S02]  /*1b00*/  HADD2.F32 R112, -RZ, R17.H1_H1 ;  /* 0x30000011ff707230 */ /* 0x000fc40000004100 */
[----:B------:R-:W-:Y:S01]  /*1b10*/  FADD.FTZ R17, -R105, 1 ;  /* 0x3f80000069117421 */ /* 0x000fe20000010100 */
[----:B------:R-:W-:Y:S01]  /*1b20*/  FADD.FTZ R57, R115, 1 ;  /* 0x3f80000073397421 */ /* 0x000fe20000010000 */
[----:B------:R-:W-:Y:S01]  /*1b30*/  FMUL.FTZ R59, R102, R59 ;  /* 0x0000003b663b7220 */ /* 0x000fe20000410000 */
[----:B------:R-:W-:Y:S01]  /*1b40*/  FMUL.FTZ R52, R49, R52 ;  /* 0x0000003431347220 */ /* 0x000fe20000410000 */
[--C-:B------:R-:W-:Y:S02]  /*1b50*/  HADD2.F32 R114, -RZ, R18.reuse.H0_H0 ;  /* 0x20000012ff727230 */ /* 0x100fe40000004100 */
[----:B------:R-:W-:Y:S01]  /*1b60*/  FADD.FTZ R49, -R107, 1 ;  /* 0x3f8000006b317421 */ /* 0x000fe20000010100 */
[----:B------:R-:W-:Y:S02]  /*1b70*/  HADD2.F32 R117, -RZ, R18.H1_H1 ;  /* 0x30000012ff757230 */ /* 0x000fe40000004100 */
[----:B------:R-:W-:Y:S01]  /*1b80*/  FMUL.FTZ R18, R62, R110 ;  /* 0x0000006e3e127220 */ /* 0x000fe20000410000 */
[----:B------:R-:W-:Y:S01]  /*1b90*/  FFMA.FTZ R17, R70, R17, 1 ;  /* 0x3f80000046117423 */ /* 0x000fe20000010011 */
[----:B------:R-:W-:Y:S01]  /*1ba0*/  FMUL.FTZ R16, R105, R16 ;  /* 0x0000001069107220 */ /* 0x000fe20000410000 */
[----:B------:R0:W1:Y:S01]  /*1bb0*/  MUFU.RCP R132, R57 ;  /* 0x0000003900847308 */ /* 0x0000620000001000 */
[----:B------:R-:W-:Y:S01]  /*1bc0*/  FMUL.FTZ R59, R59, R56 ;  /* 0x000000383b3b7220 */ /* 0x000fe20000410000 */
[----:B------:R-:W-:Y:S01]  /*1bd0*/  FFMA.FTZ R49, R68, R49, 1 ;  /* 0x3f80000044317423 */ /* 0x000fe20000010031 */
[----:B------:R-:W-:Y:S01]  /*1be0*/  FMUL.FTZ R18, R107, R18 ;  /* 0x000000126b127220 */ /* 0x000fe20000410000 */
[----:B------:R-:W-:Y:S01]  /*1bf0*/  FMUL.FTZ R56, R16, R17 ;  /* 0x0000001110387220 */ /* 0x000fe20000410000 */
[----:B------:R-:W-:Y:S01]  /*1c00*/  FADD.FTZ R16, -R106, 1 ;  /* 0x3f8000006a107421 */ /* 0x000fe20000010100 */
[----:B------:R-:W-:Y:S01]  /*1c10*/  FMUL.FTZ R17, R63, R111 ;  /* 0x0000006f3f117220 */ /* 0x000fe20000410000 */
[----:B------:R-:W-:-:S02]  /*1c20*/  HADD2.F32 R139, -RZ, R19.H0_H0 ;  /* 0x20000013ff8b7230 */ /* 0x000fc40000004100 */
[----:B------:R-:W-:Y:S01]  /*1c30*/  FMUL.FTZ R49, R18, R49 ;  /* 0x0000003112317220 */ /* 0x000fe20000410000 */
[----:B------:R-:W-:Y:S02]  /*1c40*/  HADD2.F32 R140, -RZ, R19.H1_H1 ;  /* 0x30000013ff8c7230 */ /* 0x000fe40000004100 */
[----:B----4-:R-:W-:Y:S01]  /*1c50*/  FADD.FTZ R18, -R108, 1 ;  /* 0x3f8000006c127421 */ /* 0x010fe20000010100 */
[----:B------:R-:W-:Y:S01]  /*1c60*/  FFMA.FTZ R16, R65, R16, 1 ;  /* 0x3f80000041107423 */ /* 0x000fe20000010010 */
[----:B------:R-:W-:Y:S01]  /*1c70*/  FMUL.FTZ R19, R84, R112 ;  /* 0x0000007054137220 */ /* 0x000fe20000410000 */
[----:B------:R-:W-:Y:S01]  /*1c80*/  FMUL.FTZ R17, R106, R17 ;  /* 0x000000116a117220 */ /* 0x000fe20000410000 */
[----:B------:R-:W-:Y:S01]  /*1c90*/  FADD.FTZ R115, -R113, 1 ;  /* 0x3f80000071737421 */ /* 0x000fe20000010100 */
[----:B--2---:R-:W-:Y:S01]  /*1ca0*/  FMUL.FTZ R58, R55, R114 ;  /* 0x00000072373a7220 */ /* 0x004fe20000410000 */
[----:B------:R-:W-:Y:S01]  /*1cb0*/  FFMA.FTZ R18, R71, R18, 1 ;  /* 0x3f80000047127423 */ /* 0x000fe20000010012 */
[----:B------:R-:W-:Y:S01]  /*1cc0*/  FMUL.FTZ R19, R108, R19 ;  /* 0x000000136c137220 */ /* 0x000fe20000410000 */
[----:B0-----:R-:W-:Y:S01]  /*1cd0*/  FMUL.FTZ R57, R17, R16 ;  /* 0x0000001011397220 */ /* 0x001fe20000410000 */
[----:B------:R-:W-:Y:S01]  /*1ce0*/  FFMA.FTZ R115, R74, R115, 1 ;  /* 0x3f8000004a737423 */ /* 0x000fe20000010073 */
[----:B------:R-:W-:Y:S01]  /*1cf0*/  FMUL.FTZ R16, R113, R58 ;  /* 0x0000003a71107220 */ /* 0x000fe20000410000 */
[----:B---3--:R-:W-:Y:S01]  /*1d00*/  FADD.FTZ R17, -R119, 1 ;  /* 0x3f80000077117421 */ /* 0x008fe20000010100 */
[----:B------:R-:W-:Y:S01]  /*1d10*/  FMUL.FTZ R58, R19, R18 ;  /* 0x00000012133a7220 */ /* 0x000fe20000410000 */
[----:B------:R-:W-:Y:S01]  /*1d20*/  FADD.FTZ R18, -R130, 1 ;  /* 0x3f80000082127421 */ /* 0x000fe20000010100 */
[----:B------:R-:W-:Y:S01]  /*1d30*/  FMUL.FTZ R115, R16, R115 ;  /* 0x0000007310737220 */ /* 0x000fe20000410000 */
[----:B------:R-:W-:Y:S01]  /*1d40*/  FFMA.FTZ R19, R72, R17, 1 ;  /* 0x3f80000048137423 */ /* 0x000fe20000010011 */
[----:B-1----:R-:W-:Y:S01]  /*1d50*/  FADD.FTZ R116, -R132, 1 ;  /* 0x3f80000084747421 */ /* 0x002fe20000010100 */
        /* <DEDUP_REMOVED lines=13> */
[----:B------:R-:W-:Y:S01]  /*1e30*/  HADD2.F32 R54, -RZ, R15.H1_H1 ;  /* 0x3000000fff367230 */ /* 0x000fe20000004100 */
        /* <DEDUP_REMOVED lines=11> */
[----:B------:R-:W-:-:S02]  /*1ef0*/  HADD2.F32 R50, -RZ, R14.H0_H0 ;  /* 0x2000000eff327230 */ /* 0x000fc40000004100 */
[----:B------:R-:W-:Y:S01]  /*1f00*/  FMUL.FTZ R79, R2, R79 ;  /* 0x0000004f024f7220 */ /* 0x000fe20000410000 */
[----:B------:R-:W-:Y:S02]  /*1f10*/  HADD2.F32 R53, -RZ, R14.H1_H1 ;  /* 0x3000000eff357230 */ /* 0x000fe40000004100 */
[----:B------:R-:W-:Y:S01]  /*1f20*/  FMUL.FTZ R80, R3, R80 ;  /* 0x0000005003507220 */ /* 0x000fe20000410000 */
[----:B------:R-:W-:Y:S01]  /*1f30*/  HADD2.F32 R52, -RZ, R15.H0_H0 ;  /* 0x2000000fff347230 */ /* 0x000fe20000004100 */
[----:B------:R-:W-:Y:S01]  /*1f40*/  MOV R2, UR13 ;  /* 0x0000000d00027c02 */ /* 0x000fe20008000f00 */
[--C-:B------:R-:W-:Y:S01]  /*1f50*/  HADD2.F32 R116, -RZ, R8.reuse.H0_H0 ;  /* 0x20000008ff747230 */ /* 0x100fe20000004100 */
[----:B------:R-:W-:Y:S01]  /*1f60*/  MOV R3, UR12 ;  /* 0x0000000c00037c02 */ /* 0x000fe20008000f00 */
[----:B------:R-:W-:Y:S02]  /*1f70*/  HADD2.F32 R118, -RZ, R8.H1_H1 ;  /* 0x30000008ff767230 */ /* 0x000fe40000004100 */
        /* <DEDUP_REMOVED lines=19> */
[--C-:B------:R-:W-:Y:S02]  /*20b0*/  HADD2.F32 R120, -RZ, R9.reuse.H0_H0 ;  /* 0x20000009ff787230 */ /* 0x100fe40000004100 */
[----:B------:R-:W-:Y:S01]  /*20c0*/  FMUL.FTZ R64, R93, R77 ;  /* 0x0000004d5d407220 */ /* 0x000fe20000410000 */
[----:B------:R-:W-:Y:S02]  /*20d0*/  HADD2.F32 R121, -RZ, R9.H1_H1 ;  /* 0x30000009ff797230 */ /* 0x000fe40000004100 */
[----:B------:R-:W-:Y:S01]  /*20e0*/  FMUL.FTZ R66, R95, R76 ;  /* 0x0000004c5f427220 */ /* 0x000fe20000410000 */
[----:B------:R-:W-:Y:S01]  /*20f0*/  FMUL.FTZ R65, R87, R79 ;  /* 0x0000004f57417220 */ /* 0x000fe20000410000 */
[----:B0-----:R-:W-:-:S02]  /*2100*/  HADD2.F32 R59, -RZ, R4.H0_H0 ;  /* 0x20000004ff3b7230 */ /* 0x001fc40000004100 */
[----:B------:R-:W-:Y:S01]  /*2110*/  FMUL.FTZ R130, R88, R81 ;  /* 0x0000005158827220 */ /* 0x000fe20000410000 */
[----:B------:R-:W0:Y:S01]  /*2120*/  LDS.128 R4, [R22+0x200] ;  /* 0x0002000016047984 */ /* 0x000e220000000c00 */
        /* <DEDUP_REMOVED lines=58> */
.L_x_14154:
[----:B------:R-:W-:Y:S01]  /*24d0*/  FFMA.FTZ R39, R64, R20, R39 ;  /* 0x0000001440277223 */ /* 0x000fe20000010027 */
[----:B------:R-:W2:Y:S01]  /*24e0*/  LDCU UR8, c[0x0][0x38c] ;  /* 0x00007180ff0877ac */ /* 0x000ea20008000800 */
[----:B------:R-:W-:Y:S01]  /*24f0*/  HFMA2 R119, -RZ, RZ, 0, 0 ;  /* 0x00000000ff777431 */ /* 0x000fe200000001ff */
[----:B------:R-:W-:Y:S01]  /*2500*/  CS2R R114, SRZ ;  /* 0x0000000000727805 */ /* 0x000fe2000001ff00 */
[----:B------:R-:W-:Y:S01]  /*2510*/  FFMA.FTZ R0, R66, R41, R39 ;  /* 0x0000002942007223 */ /* 0x000fe20000010027 */
[----:B------:R-:W-:Y:S01]  /*2520*/  HFMA2 R102, -RZ, RZ, 0, 0 ;  /* 0x00000000ff667431 */ /* 0x000fe200000001ff */
[----:B------:R-:W-:Y:S02]  /*2530*/  MOV R117, RZ ;  /* 0x000000ff00757202 */ /* 0x000fe40000000f00 */
        /* <DEDUP_REMOVED lines=51> */
[----:B------:R-:W-:-:S02]  /*2870*/  FMUL.FTZ R70, R143, UR6 ;  /* 0x000000068f467c20 */ /* 0x000fc40008410000 */
        /* <DEDUP_REMOVED lines=32> */
.L_x_14237:
        /* <DEDUP_REMOVED lines=21> */
[----:B-1----:R-:W2:Y:S04]  /*2bd0*/  LDG.E.128 R4, desc[UR26][R122.64] ;  /* 0x0000001a7a047981 */ /* 0x002ea8000c1e1d00 */
        /* <DEDUP_REMOVED lines=34> */
[----:B------:R-:W0:Y:S08]  /*2e00*/  MUFU.SIN R129, R122 ;  /* 0x0000007a00817308 */ /* 0x000e300000000400 */
[----:B------:R5:W-:Y:S02]  /*2e10*/  MUFU.COS R121, R122 ;  /* 0x0000007a00797308 */ /* 0x000be40000000000 */
[----:B-----5:R-:W-:Y:S01]  /*2e20*/  FMUL.RZ R122, R116, 0.15915493667125701904 ;  /* 0x3e22f983747a7820 */ /* 0x020fe2000040c000 */
[----:B------:R-:W-:-:S05]  /*2e30*/  FMUL.FTZ R116, R95, UR46 ;  /* 0x0000002e5f747c20 */ /* 0x000fca0008410000 */
[----:B------:R-:W-:Y:S08]  /*2e40*/  MUFU.SIN R131, R124 ;  /* 0x0000007c00837308 */ /* 0x000ff00000000400 */
[----:B------:R5:W1:Y:S02]  /*2e50*/  MUFU.COS R125, R124 ;  /* 0x0000007c007d7308 */ /* 0x000a640000000000 */
[----:B-----5:R-:W-:Y:S01]  /*2e60*/  FMUL.RZ R124, R116, 0.15915493667125701904 ;  /* 0x3e22f983747c7820 */ /* 0x020fe2000040c000 */
[----:B------:R-:W-:-:S05]  /*2e70*/  FMUL.FTZ R116, R92, UR46 ;  /* 0x0000002e5c747c20 */ /* 0x000fca0008410000 */
[----:B------:R-:W-:Y:S08]  /*2e80*/  MUFU.SIN R133, R126 ;  /* 0x0000007e00857308 */ /* 0x000ff00000000400 */
[----:B------:R5:W3:Y:S02]  /*2e90*/  MUFU.COS R135, R126 ;  /* 0x0000007e00877308 */ /* 0x000ae40000000000 */
[----:B-----5:R-:W-:Y:S01]  /*2ea0*/  FMUL.RZ R126, R116, 0.15915493667125701904 ;  /* 0x3e22f983747e7820 */ /* 0x020fe2000040c000 */
[----:B------:R-:W-:-:S05]  /*2eb0*/  FMUL.FTZ R116, R90, UR46 ;  /* 0x0000002e5a747c20 */ /* 0x000fca0008410000 */
[----:B------:R-:W-:Y:S08]  /*2ec0*/  MUFU.SIN R137, R118 ;  /* 0x0000007600897308 */ /* 0x000ff00000000400 */
[----:B------:R5:W3:Y:S02]  /*2ed0*/  MUFU.COS R139, R118 ;  /* 0x00000076008b7308 */ /* 0x000ae40000000000 */
[----:B-----5:R-:W-:Y:S01]  /*2ee0*/  FMUL.RZ R118, R116, 0.15915493667125701904 ;  /* 0x3e22f98374767820 */ /* 0x020fe2000040c000 */
[----:B------:R-:W-:-:S05]  /*2ef0*/  FMUL.FTZ R116, R93, UR46 ;  /* 0x0000002e5d747c20 */ /* 0x000fca0008410000 */
[----:B------:R-:W-:Y:S01]  /*2f00*/  MUFU.SIN R141, R122 ;  /* 0x0000007a008d7308 */ /* 0x000fe20000000400 */
[----:B------:R-:W-:-:S07]  /*2f10*/  R2UR UR35, R120 ;  /* 0x00000000782372ca */ /* 0x000fce00000e0000 */
[----:B------:R5:W3:Y:S02]  /*2f20*/  MUFU.COS R143, R122 ;  /* 0x0000007a008f7308 */ /* 0x000ae40000000000 */
[----:B-----5:R-:W-:Y:S01]  /*2f30*/  FMUL.RZ R122, R116, 0.15915493667125701904 ;  /* 0x3e22f983747a7820 */ /* 0x020fe2000040c000 */
[----:B------:R-:W-:-:S05]  /*2f40*/  FMUL.FTZ R116, R88, UR46 ;  /* 0x0000002e58747c20 */ /* 0x000fca0008410000 */
[----:B------:R-:W-:Y:S08]  /*2f50*/  MUFU.SIN R145, R124 ;  /* 0x0000007c00917308 */ /* 0x000ff00000000400 */
[----:B------:R5:W3:Y:S02]  /*2f60*/  MUFU.COS R147, R124 ;  /* 0x0000007c00937308 */ /* 0x000ae40000000000 */
[----:B-----5:R-:W-:Y:S01]  /*2f70*/  FMUL.RZ R124, R116, 0.15915493667125701904 ;  /* 0x3e22f983747c7820 */ /* 0x020fe2000040c000 */
[----:B------:R-:W-:-:S05]  /*2f80*/  FMUL.FTZ R116, R91, UR46 ;  /* 0x0000002e5b747c20 */ /* 0x000fca0008410000 */
[----:B------:R-:W-:Y:S08]  /*2f90*/  MUFU.SIN R149, R126 ;  /* 0x0000007e00957308 */ /* 0x000ff00000000400 */
[----:B------:R5:W-:Y:S01]  /*2fa0*/  MUFU.COS R151, R126 ;  /* 0x0000007e00977308 */ /* 0x000be20000000000 */
[----:B------:R-:W-:Y:S01]  /*2fb0*/  MOV R152, UR35 ;  /* 0x0000002300987c02 */ /* 0x000fe20008000f00 */
[----:B-----5:R-:W-:Y:S01]  /*2fc0*/  FMUL.RZ R126, R116, 0.15915493667125701904 ;  /* 0x3e22f983747e7820 */ /* 0x020fe2000040c000 */
[----:B------:R-:W-:-:S05]  /*2fd0*/  FMUL.FTZ R116, R86, UR46 ;  /* 0x0000002e56747c20 */ /* 0x000fca0008410000 */
[----:B------:R-:W5:Y:S08]  /*2fe0*/  MUFU.SIN R138, R118 ;  /* 0x00000076008a7308 */ /* 0x000f700000000400 */
[----:B------:R4:W5:Y:S01]  /*2ff0*/  MUFU.COS R140, R118 ;  /* 0x00000076008c7308 */ /* 0x0009620000000000 */
[----:B------:R-:W-:Y:S01]  /*3000*/  FMUL.FTZ R152, R152, 1.4426950216293334961 ;  /* 0x3fb8aa3b98987820 */ /* 0x000fe20000410000 */
[----:B----4-:R-:W-:Y:S01]  /*3010*/  FMUL.RZ R118, R116, 0.15915493667125701904 ;  /* 0x3e22f98374767820 */ /* 0x010fe2000040c000 */
[----:B------:R-:W-:-:S05]  /*3020*/  FMUL.FTZ R116, R89, UR46 ;  /* 0x0000002e59747c20 */ /* 0x000fca0008410000 */
[----:B------:R-:W-:Y:S08]  /*3030*/  MUFU.SIN R153, R122 ;  /* 0x0000007a00997308 */ /* 0x000ff00000000400 */
[----:B------:R4:W5:Y:S02]  /*3040*/  MUFU.COS R155, R122 ;  /* 0x0000007a009b7308 */ /* 0x0009640000000000 */
[----:B----4-:R-:W-:Y:S01]  /*3050*/  FMUL.RZ R122, R116, 0.15915493667125701904 ;  /* 0x3e22f983747a7820 */ /* 0x010fe2000040c000 */
[----:B------:R-:W-:-:S04]  /*3060*/  FMUL.FTZ R116, R87, UR46 ;  /* 0x0000002e57747c20 */ /* 0x000fc80008410000 */
[----:B------:R-:W-:Y:S01]  /*3070*/  FMUL.RZ R128, R116, 0.15915493667125701904 ;  /* 0x3e22f98374807820 */ /* 0x000fe2000040c000 */
[----:B------:R-:W-:-:S06]  /*3080*/  FMUL.FTZ R116, R98, R152 ;  /* 0x0000009862747220 */ /* 0x000fcc0000410000 */
[----:B------:R-:W4:Y:S01]  /*3090*/  MUFU.EX2 R116, R116 ;  /* 0x0000007400747308 */ /* 0x000f220000000800 */
[----:B------:R-:W-:-:S03]  /*30a0*/  FMUL.FTZ R136, R95, R152 ;  /* 0x000000985f887220 */ /* 0x000fc60000410000 */
[----:B------:R-:W-:Y:S01]  /*30b0*/  MUFU.SIN R157, R118 ;  /* 0x00000076009d7308 */ /* 0x000fe20000000400 */
[----:B--2---:R2:W-:Y:S01]  /*30c0*/  STS.128 [R22+0x600], R16 ;  /* 0x0006001016007388 */ /* 0x0045e20000000c00 */
[----:B------:R-:W-:-:S06]  /*30d0*/  FMUL.FTZ R120, R96, R152 ;  /* 0x0000009860787220 */ /* 0x000fcc0000410000 */
[----:B------:R0:W-:Y:S01]  /*30e0*/  MUFU.COS R159, R118 ;  /* 0x00000076009f7308 */ /* 0x0001e20000000000 */
[----:B------:R-:W-:Y:S01]  /*30f0*/  STS.128 [R22], R4 ;  /* 0x0000000416007388 */ /* 0x000fe20000000c00 */
[-C--:B------:R-:W-:Y:S01]  /*3100*/  FMUL.FTZ R130, R97, R152.reuse ;  /* 0x0000009861827220 */ /* 0x080fe20000410000 */
[----:B0-----:R-:W-:Y:S01]  /*3110*/  FMUL.FTZ R118, R101, R152 ;  /* 0x0000009865767220 */ /* 0x001fe20000410000 */
[----:B--2---:R-:W-:-:S04]  /*3120*/  LEA R16, R23, R21, 0x5 ;  /* 0x0000001517107211 */ /* 0x004fc800078e28ff */
[----:B------:R-:W-:Y:S01]  /*3130*/  MUFU.SIN R154, R122 ;  /* 0x0000007a009a7308 */ /* 0x000fe20000000400 */
[----:B------:R0:W-:Y:S01]  /*3140*/  STS.128 [R22+0x200], R8 ;  /* 0x0002000816007388 */ /* 0x0001e20000000c00 */
[C---:B----4-:R-:W-:Y:S01]  /*3150*/  FMUL.FTZ R123, R116.reuse, R123 ;  /* 0x0000007b747b7220 */ /* 0x050fe20000410000 */
[----:B------:R-:W-:Y:S01]  /*3160*/  FMUL.FTZ R127, R116, R127 ;  /* 0x0000007f747f7220 */ /* 0x000fe20000410000 */
[-C--:B------:R-:W-:Y:S01]  /*3170*/  FMUL.FTZ R17, R91, R152.reuse ;  /* 0x000000985b117220 */ /* 0x080fe20000410000 */
[----:B------:R2:W-:Y:S01]  /*3180*/  STS.128 [R22+0x400], R12 ;  /* 0x0004000c16007388 */ /* 0x0005e20000000c00 */
[----:B------:R-:W-:Y:S02]  /*3190*/  NOP ;  /* 0x0000000000007918 */ /* 0x000fe40000000000 */
[----:B------:R4:W-:Y:S01]  /*31a0*/  MUFU.COS R156, R122 ;  /* 0x0000007a009c7308 */ /* 0x0009e20000000000 */
[-C--:B------:R-:W-:Y:S01]  /*31b0*/  FMUL.FTZ R18, R86, R152.reuse ;  /* 0x0000009856127220 */ /* 0x080fe20000410000 */
[-C--:B------:R-:W-:Y:S01]  /*31c0*/  FMUL.FTZ R19, R89, R152.reuse ;  /* 0x0000009859137220 */ /* 0x080fe20000410000 */
[-C--:B------:R-:W-:Y:S01]  /*31d0*/  FMUL.FTZ R116, R92, R152.reuse ;  /* 0x000000985c747220 */ /* 0x080fe20000410000 */
[----:B------:R-:W5:Y:S01]  /*31e0*/  LDS.128 R4, [R16] ;  /* 0x0000000010047984 */ /* 0x000f620000000c00 */
[-C--:B0-----:R-:W-:Y:S01]  /*31f0*/  FMUL.FTZ R8, R90, R152.reuse ;  /* 0x000000985a087220 */ /* 0x081fe20000410000 */
[----:B------:R-:W-:-:S02]  /*3200*/  FMUL.FTZ R9, R93, R152 ;  /* 0x000000985d097220 */ /* 0x000fc40000410000 */
[----:B------:R-:W-:Y:S01]  /*3210*/  MUFU.SIN R142, R124 ;  /* 0x0000007c008e7308 */ /* 0x000fe20000000400 */
[-C--:B----4-:R-:W-:Y:S01]  /*3220*/  FMUL.FTZ R122, R99, R152.reuse ;  /* 0x00000098637a7220 */ /* 0x090fe20000410000 */
[----:B------:R-:W-:-:S06]  /*3230*/  FMUL.FTZ R10, R88, R152 ;  /* 0x00000098580a7220 */ /* 0x000fcc0000410000 */
[----:B------:R0:W4:Y:S08]  /*3240*/  MUFU.COS R144, R124 ;  /* 0x0000007c00907308 */ /* 0x0001300000000000 */
[----:B------:R-:W1:Y:S01]  /*3250*/  MUFU.EX2 R118, R118 ;  /* 0x0000007600767308 */ /* 0x000e620000000800 */
[----:B0-----:R-:W-:-:S03]  /*3260*/  FMUL.FTZ R124, R94, R152 ;  /* 0x000000985e7c7220 */ /* 0x001fc60000410000 */
[----:B------:R-:W-:Y:S04]  /*3270*/  MUFU.EX2 R136, R136 ;  /* 0x0000008800887308 */ /* 0x000fe80000000800 */
[----:B------:R-:W-:Y:S08]  /*3280*/  MUFU.SIN R146, R126 ;  /* 0x0000007e00927308 */ /* 0x000ff00000000400 */
[----:B------:R0:W4:Y:S08]  /*3290*/  MUFU.COS R148, R126 ;  /* 0x0000007e00947308 */ /* 0x0001300000000000 */
[----:B------:R-:W3:Y:S04]  /*32a0*/  MUFU.EX2 R120, R120 ;  /* 0x0000007800787308 */ /* 0x000ee80000000800 */
[----:B0-----:R0:W5:Y:S04]  /*32b0*/  MUFU.EX2 R126, R122 ;  /* 0x0000007a007e7308 */ /* 0x0011680000000800 */
[----:B------:R5:W4:Y:S04]  /*32c0*/  MUFU.EX2 R132, R124 ;  /* 0x0000007c00847308 */ /* 0x000b280000000800 */
[----:B------:R4:W4:Y:S04]  /*32d0*/  MUFU.EX2 R134, R130 ;  /* 0x0000008200867308 */ /* 0x0009280000000800 */
[----:B--2---:R-:W2:Y:S04]  /*32e0*/  MUFU.EX2 R13, R8 ;  /* 0x00000008000d7308 */ /* 0x004ea80000000800 */
[----:B------:R2:W2:Y:S04]  /*32f0*/  MUFU.EX2 R12, R116 ;  /* 0x00000074000c7308 */ /* 0x0004a80000000800 */
[----:B------:R-:W2:Y:S04]  /*3300*/  MUFU.EX2 R14, R9 ;  /* 0x00000009000e7308 */ /* 0x000ea80000000800 */
[----:B------:R2:W2:Y:S04]  /*3310*/  MUFU.EX2 R15, R10 ;  /* 0x0000000a000f7308 */ /* 0x0004a80000000800 */
[----:B------:R-:W2:Y:S04]  /*3320*/  MUFU.EX2 R17, R17 ;  /* 0x0000001100117308 */ /* 0x000ea80000000800 */
[----:B------:R-:W2:Y:S04]  /*3330*/  MUFU.EX2 R18, R18 ;  /* 0x0000001200127308 */ /* 0x000ea80000000800 */
[----:B------:R-:W2:Y:S01]  /*3340*/  MUFU.EX2 R19, R19 ;  /* 0x0000001300137308 */ /* 0x000ea20000000800 */
[----:B-1----:R-:W-:-:S03]  /*3350*/  FMUL.FTZ R129, R118, R129 ;  /* 0x0000008176817220 */ /* 0x002fc60000410000 */
[----:B------:R-:W-:Y:S01]  /*3360*/  MUFU.SIN R161, R128 ;  /* 0x0000008000a17308 */ /* 0x000fe20000000400 */
[C---:B---3--:R-:W-:Y:S01]  /*3370*/  FMUL.FTZ R125, R120.reuse, R125 ;  /* 0x0000007d787d7220 */ /* 0x048fe20000410000 */
[----:B0-----:R-:W-:Y:S01]  /*3380*/  FMUL.FTZ R122, R120, R131 ;  /* 0x00000083787a7220 */ /* 0x001fe20000410000 */
[----:B-----5:R-:W-:-:S05]  /*3390*/  FMUL.FTZ R124, R126, R135 ;  /* 0x000000877e7c7220 */ /* 0x020fca0000410000 */
[----:B------:R0:W-:Y:S01]  /*33a0*/  MUFU.COS R165, R128 ;  /* 0x0000008000a57308 */ /* 0x0001e20000000000 */
[C---:B----4-:R-:W-:Y:S01]  /*33b0*/  FMUL.FTZ R130, R132.reuse, R139 ;  /* 0x0000008b84827220 */ /* 0x050fe20000410000 */
[----:B------:R-:W-:Y:S01]  /*33c0*/  FMUL.FTZ R120, R132, R137 ;  /* 0x0000008984787220 */ /* 0x000fe20000410000 */
[----:B------:R-:W-:Y:S01]  /*33d0*/  FMUL.FTZ R131, R134, R143 ;  /* 0x0000008f86837220 */ /* 0x000fe20000410000 */
[----:B--2---:R-:W-:Y:S01]  /*33e0*/  FMUL.FTZ R116, R136, R147 ;  /* 0x0000009388747220 */ /* 0x004fe20000410000 */
[----:B------:R-:W1:Y:S01]  /*33f0*/  LDS.128 R8, [R16+0x10] ;  /* 0x0000100010087984 */ /* 0x000e620000000c00 */
[----:B0-----:R-:W-:Y:S01]  /*3400*/  FMUL.FTZ R128, R118, R121 ;  /* 0x0000007976807220 */ /* 0x001fe20000410000 */
[----:B------:R-:W-:Y:S01]  /*3410*/  FMUL.FTZ R118, R136, R145 ;  /* 0x0000009188767220 */ /* 0x000fe20000410000 */
[----:B------:R-:W-:Y:S01]  /*3420*/  FMUL.FTZ R145, R87, R152 ;  /* 0x0000009857917220 */ /* 0x000fe20000410000 */
[----:B------:R-:W-:Y:S01]  /*3430*/  FMUL.FTZ R121, R126, R133 ;  /* 0x000000857e797220 */ /* 0x000fe20000410000 */
[----:B------:R-:W-:Y:S01]  /*3440*/  FMUL.FTZ R126, R134, R141 ;  /* 0x0000008d867e7220 */ /* 0x000fe20000410000 */
[C---:B------:R-:W-:Y:S01]  /*3450*/  FMUL.FTZ R135, R13.reuse, R138 ;  /* 0x0000008a0d877220 */ /* 0x040fe20000410000 */
[C---:B------:R-:W-:Y:S01]  /*3460*/  FMUL.FTZ R132, R12.reuse, R151 ;  /* 0x000000970c847220 */ /* 0x040fe20000410000 */
[----:B------:R-:W-:Y:S01]  /*3470*/  FMUL.FTZ R133, R12, R149 ;  /* 0x000000950c857220 */ /* 0x000fe20000410000 */
[----:B------:R-:W-:Y:S01]  /*3480*/  FMUL.FTZ R134, R13, R140 ;  /* 0x0000008c0d867220 */ /* 0x000fe20000410000 */
[----:B------:R0:W-:Y:S01]  /*3490*/  MUFU.EX2 R164, R145 ;  /* 0x0000009100a47308 */ /* 0x0001e20000000800 */
[C---:B------:R-:W-:Y:S01]  /*34a0*/  FMUL.FTZ R136, R14.reuse, R155 ;  /* 0x0000009b0e887220 */ /* 0x040fe20000410000 */
[----:B------:R-:W-:Y:S01]  /*34b0*/  FMUL.FTZ R137, R14, R153 ;  /* 0x000000990e897220 */ /* 0x000fe20000410000 */
[C---:B------:R-:W-:Y:S01]  /*34c0*/  FMUL.FTZ R139, R15.reuse, R144 ;  /* 0x000000900f8b7220 */ /* 0x040fe20000410000 */
[----:B------:R-:W-:Y:S01]  /*34d0*/  FMUL.FTZ R138, R15, R142 ;  /* 0x0000008e0f8a7220 */ /* 0x000fe20000410000 */
[C---:B------:R-:W-:Y:S01]  /*34e0*/  FMUL.FTZ R141, R17.reuse, R148 ;  /* 0x00000094118d7220 */ /* 0x040fe20000410000 */
[----:B------:R-:W-:Y:S01]  /*34f0*/  FMUL.FTZ R140, R17, R146 ;  /* 0x00000092118c7220 */ /* 0x000fe20000410000 */
[----:B------:R-:W2:Y:S01]  /*3500*/  LDS.128 R12, [R16+0x20] ;  /* 0x00002000100c7984 */ /* 0x000ea20000000c00 */
[C---:B------:R-:W-:Y:S01]  /*3510*/  FMUL.FTZ R143, R18.reuse, R159 ;  /* 0x0000009f128f7220 */ /* 0x040fe20000410000 */
[----:B------:R-:W-:Y:S01]  /*3520*/  FMUL.FTZ R142, R18, R157 ;  /* 0x0000009d128e7220 */ /* 0x000fe20000410000 */
[C---:B0-----:R-:W-:Y:S01]  /*3530*/  FMUL.FTZ R145, R19.reuse, R156 ;  /* 0x0000009c13917220 */ /* 0x041fe20000410000 */
[----:B------:R-:W-:-:S02]  /*3540*/  FMUL.FTZ R144, R19, R154 ;  /* 0x0000009a13907220 */ /* 0x000fc40000410000 */
[----:B------:R-:W0:Y:S01]  /*3550*/  LDS.128 R16, [R16+0x30] ;  /* 0x0000300010107984 */ /* 0x000e220000000c00 */
[----:B------:R-:W-:Y:S01]  /*3560*/  R2UR UR47, R2 ;  /* 0x00000000022f72ca */ /* 0x000fe200000e0000 */
[C---:B------:R-:W-:Y:S01]  /*3570*/  FMUL.FTZ R2, R103.reuse, UR46 ;  /* 0x0000002e67027c20 */ /* 0x040fe20008410000 */
[--C-:B------:R-:W-:Y:S02]  /*3580*/  HADD2.F32 R167, -RZ, R4.reuse.H0_H0 ;  /* 0x20000004ffa77230 */ /* 0x100fe40000004100 */
[----:B------:R-:W-:Y:S02]  /*3590*/  HADD2.F32 R163, -RZ, R4.H1_H1 ;  /* 0x30000004ffa37230 */ /* 0x000fe40000004100 */
[----:B------:R-:W-:Y:S01]  /*35a0*/  FMUL.RZ R4, R2, 0.15915493667125701904 ;  /* 0x3e22f98302047820 */ /* 0x000fe2000040c000 */
[----:B------:R-:W-:Y:S01]  /*35b0*/  FMUL.FTZ R2, R103, R152 ;  /* 0x0000009867027220 */ /* 0x000fe20000410000 */
[----:B------:R-:W-:Y:S01]  /*35c0*/  R2UR UR48, R3 ;  /* 0x00000000033072ca */ /* 0x000fe200000e0000 */
[--C-:B------:R-:W-:Y:S01]  /*35d0*/  HADD2.F32 R170, -RZ, R5.reuse.H0_H0 ;  /* 0x20000005ffaa7230 */ /* 0x100fe20000004100 */
[----:B------:R-:W3:Y:S01]  /*35e0*/  MUFU.COS R3, R4 ;  /* 0x0000000400037308 */ /* 0x000ee20000000000 */
[----:B------:R-:W-:-:S07]  /*35f0*/  HADD2.F32 R206, -RZ, R5.H1_H1 ;  /* 0x30000005ffce7230 */ /* 0x000fce0000004100 */
[----:B------:R3:W4:Y:S01]  /*3600*/  MUFU.SIN R5, R4 ;  /* 0x0000000400057308 */ /* 0x0007220000000400 */
[----:B------:R-:W-:-:S07]  /*3610*/  HADD2.F32 R146, -RZ, R6.H0_H0 ;  /* 0x20000006ff927230 */ /* 0x000fce0000004100 */
[----:B------:R-:W3:Y:S01]  /*3620*/  MUFU.EX2 R2, R2 ;  /* 0x0000000200027308 */ /* 0x000ee20000000800 */
[----:B------:R-:W-:Y:S01]  /*3630*/  HADD2.F32 R171, -RZ, R6.H1_H1 ;  /* 0x30000006ffab7230 */ /* 0x000fe20000004100 */
[----:B------:R-:W-:Y:S01]  /*3640*/  MOV R6, UR9 ;  /* 0x0000000900067c02 */ /* 0x000fe20008000f00 */
[----:B------:R-:W-:Y:S02]  /*3650*/  HADD2.F32 R169, -RZ, R7.H1_H1 ;  /* 0x30000007ffa97230 */ /* 0x000fe40000004100 */
[----:B-1----:R-:W-:Y:S01]  /*3660*/  HADD2.F32 R172, -RZ, R8.H1_H1 ;  /* 0x30000008ffac7230 */ /* 0x002fe20000004100 */
[----:B------:R-:W-:Y:S01]  /*3670*/  SEL R6, R6, R37, !P1 ;  /* 0x0000002506067207 */ /* 0x000fe20004800000 */
[----:B------:R-:W-:Y:S02]  /*3680*/  HADD2.F32 R174, -RZ, R9.H1_H1 ;  /* 0x30000009ffae7230 */ /* 0x000fe40000004100 */
[----:B------:R-:W-:Y:S02]  /*3690*/  HADD2.F32 R196, -RZ, R10.H1_H1 ;  /* 0x3000000affc47230 */ /* 0x000fe40000004100 */
[----:B------:R-:W-:-:S02]  /*36a0*/  HADD2.F32 R189, -RZ, R11.H1_H1 ;  /* 0x3000000bffbd7230 */ /* 0x000fc40000004100 */
[----:B--2---:R-:W-:Y:S02]  /*36b0*/  HADD2.F32 R193, -RZ, R12.H1_H1 ;  /* 0x3000000cffc17230 */ /* 0x004fe40000004100 */
[----:B0-----:R-:W-:Y:S02]  /*36c0*/  HADD2.F32 R203, -RZ, R16.H1_H1 ;  /* 0x30000010ffcb7230 */ /* 0x001fe40000004100 */
[----:B------:R-:W-:Y:S02]  /*36d0*/  HADD2.F32 R192, -RZ, R13.H1_H1 ;  /* 0x3000000dffc07230 */ /* 0x000fe40000004100 */
[----:B------:R-:W-:Y:S02]  /*36e0*/  HADD2.F32 R197, -RZ, R14.H1_H1 ;  /* 0x3000000effc57230 */ /* 0x000fe40000004100 */
[----:B------:R-:W-:Y:S02]  /*36f0*/  HADD2.F32 R200, -RZ, R15.H1_H1 ;  /* 0x3000000fffc87230 */ /* 0x000fe40000004100 */
[----:B------:R-:W-:-:S02]  /*3700*/  HADD2.F32 R202, -RZ, R17.H1_H1 ;  /* 0x30000011ffca7230 */ /* 0x000fc40000004100 */
[----:B------:R-:W-:Y:S02]  /*3710*/  HADD2.F32 R205, -RZ, R18.H1_H1 ;  /* 0x30000012ffcd7230 */ /* 0x000fe40000004100 */
[----:B------:R-:W-:Y:S02]  /*3720*/  HADD2.F32 R194, -RZ, R19.H1_H1 ;  /* 0x30000013ffc27230 */ /* 0x000fe40000004100 */
[C---:B---3--:R-:W-:Y:S01]  /*3730*/  FMUL.FTZ R4, R2.reuse, R3 ;  /* 0x0000000302047220 */ /* 0x048fe20000410000 */
[----:B----4-:R-:W-:Y:S01]  /*3740*/  FMUL.FTZ R5, R2, R5 ;  /* 0x0000000502057220 */ /* 0x010fe20000410000 */
[----:B------:R-:W-:Y:S01]  /*3750*/  HADD2.F32 R147, -RZ, R7.H0_H0 ;  /* 0x20000007ff937230 */ /* 0x000fe20000004100 */
[----:B------:R-:W-:Y:S01]  /*3760*/  LEA R6, R6, UR33, 0x3 ;  /* 0x0000002106067c11 */ /* 0x000fe2000f8e18ff */
        /* <DEDUP_REMOVED lines=75> */
.L_x_14157:
[----:B------:R-:W-:-:S06]  /*3c20*/  LEA R8, R24, UR33, 0x3 ;  /* 0x0000002118087c11 */ /* 0x000fcc000f8e18ff */
[----:B------:R-:W0:Y:S02]  /*3c30*/  LDS.64 R8, [R8+0x2d18] ;  /* 0x002d180008087984 */ /* 0x000e240000000a00 */
.L_x_14158:
[----:B------:R-:W-:Y:S05]  /*3c40*/  BSYNC.RECONVERGENT B0 ;  /* 0x0000000000007941 */ /* 0x000fea0003800200 */
.L_x_14156:
[----:B------:R-:W-:Y:S01]  /*3c50*/  FMUL.FTZ R162, R103, R20 ;  /* 0x0000001467a27220 */ /* 0x000fe20000410000 */
[----:B------:R-:W-:Y:S01]  /*3c60*/  FMUL.FTZ R6, RZ, R127 ;  /* 0x0000007fff067220 */ /* 0x000fe20000410000 */
[----:B------:R-:W2:Y:S02]  /*3c70*/  @P0 LDC R159, c[0x0][0x38c] ;  /* 0x0000e300ff9f0b82 */ /* 0x000ea40000000800 */
[-C--:B------:R-:W-:Y:S01]  /*3c80*/  FMUL.FTZ R2, R127, R162.reuse ;  /* 0x000000a27f027220 */ /* 0x080fe20000410000 */
[----:B------:R-:W-:-:S03]  /*3c90*/  FFMA.FTZ R3, R123, R162, -R6 ;  /* 0x000000a27b037223 */ /* 0x000fc60000010806 */
[----:B------:R-:W-:Y:S01]  /*3ca0*/  FFMA.FTZ R2, RZ, R123, R2 ;  /* 0x0000007bff027223 */ /* 0x000fe20000010002 */
[----:B------:R-:W-:Y:S01]  /*3cb0*/  FFMA.FTZ R6, R98, R41, R3 ;  /* 0x0000002962067223 */ /* 0x000fe20000010003 */
[-C--:B------:R-:W-:Y:S02]  /*3cc0*/  FMUL.FTZ R3, R5, R127.reuse ;  /* 0x0000007f05037220 */ /* 0x080fe40000410000 */
[----:B------:R-:W-:Y:S01]  /*3cd0*/  FADD.FTZ R7, RZ, R2 ;  /* 0x00000002ff077221 */ /* 0x000fe20000010000 */
[C---:B------:R-:W-:Y:S01]  /*3ce0*/  FMUL.FTZ R19, R129.reuse, R6 ;  /* 0x0000000681137220 */ /* 0x040fe20000410000 */
[C---:B------:R-:W-:Y:S01]  /*3cf0*/  FMUL.FTZ R2, R4.reuse, R127 ;  /* 0x0000007f04027220 */ /* 0x040fe20000410000 */
[----:B------:R-:W-:Y:S01]  /*3d00*/  FFMA.FTZ R3, R4, R123, -R3 ;  /* 0x0000007b04037223 */ /* 0x000fe20000010803 */
        /* <DEDUP_REMOVED lines=15> */
[C---:B------:R-:W-:Y:S01]  /*3e00*/  FFMA.FTZ R158, R125.reuse, R19, R158 ;  /* 0x000000137d9e7223 */ /* 0x040fe2000001009e */
[----:B------:R-:W-:Y:S01]  /*3e10*/  FFMA.FTZ R3, R96, R43, R3 ;  /* 0x0000002b60037223 */ /* 0x000fe20000010003 */
[C---:B------:R-:W-:Y:S01]  /*3e20*/  FFMA.FTZ R16, R125.reuse, R17, R16 ;  /* 0x000000117d107223 */ /* 0x040fe20000010010 */
[----:B------:R-:W-:Y:S01]  /*3e30*/  FFMA.FTZ R2, R125, R7, -R2 ;  /* 0x000000077d027223 */ /* 0x000fe20000010802 */
[----:B------:R-:W-:Y:S01]  /*3e40*/  FADD.FTZ R158, RZ, R158 ;  /* 0x0000009eff9e7221 */ /* 0x000fe20000010000 */
[CC--:B------:R-:W-:Y:S01]  /*3e50*/  FMUL.FTZ R19, R121.reuse, R3.reuse ;  /* 0x0000000379137220 */ /* 0x0c0fe20000410000 */
        /* <DEDUP_REMOVED lines=9> */
[C---:B------:R-:W-:Y:S01]  /*3ef0*/  FMUL.FTZ R155, R120.reuse, R17 ;  /* 0x00000011789b7220 */ /* 0x040fe20000410000 */
[----:B------:R-:W-:Y:S01]  /*3f00*/  FFMA.FTZ R3, R99, R42, R6 ;  /* 0x0000002a63037223 */ /* 0x000fe20000010006 */
[----:B------:R-:W-:Y:S01]  /*3f10*/  FMUL.FTZ R157, R120, R19 ;  /* 0x00000013789d7220 */ /* 0x000fe20000410000 */
[C---:B------:R-:W-:Y:S01]  /*3f20*/  FFMA.FTZ R17, R130.reuse, R17, R2 ;  /* 0x0000001182117223 */ /* 0x040fe20000010002 */
[----:B------:R-:W-:Y:S01]  /*3f30*/  FFMA.FTZ R155, R130, R7, -R155 ;  /* 0x00000007829b7223 */ /* 0x000fe2000001089b */
[-C--:B------:R-:W-:Y:S01]  /*3f40*/  FMUL.FTZ R6, R120, R3.reuse ;  /* 0x0000000378067220 */ /* 0x080fe20000410000 */
[----:B------:R-:W-:Y:S01]  /*3f50*/  FFMA.FTZ R157, R130, R3, -R157 ;  /* 0x00000003829d7223 */ /* 0x000fe2000001089d */
[----:B------:R-:W-:Y:S01]  /*3f60*/  MOV R7, UR16 ;  /* 0x0000001000077c02 */ /* 0x000fe20008000f00 */
[----:B------:R-:W-:Y:S01]  /*3f70*/  FMUL.FTZ R16, R126, R17 ;  /* 0x000000117e107220 */ /* 0x000fe20000410000 */
[----:B------:R-:W-:Y:S01]  /*3f80*/  FFMA.FTZ R6, R130, R19, R6 ;  /* 0x0000001382067223 */ /* 0x000fe20000010006 */
[----:B------:R-:W-:Y:S01]  /*3f90*/  FFMA.FTZ R157, R94, R45, R157 ;  /* 0x0000002d5e9d7223 */ /* 0x000fe2000001009d */
[C---:B------:R-:W-:Y:S01]  /*3fa0*/  FMUL.FTZ R156, R126.reuse, R155 ;  /* 0x0000009b7e9c7220 */ /* 0x040fe20000410000 */
[----:B------:R-:W-:Y:S01]  /*3fb0*/  @P0 IADD3 R2, PT, PT, R7, -0x2, RZ ;  /* 0xfffffffe07020810 */ /* 0x000fe20007ffe0ff */
[----:B------:R-:W-:Y:S01]  /*3fc0*/  FADD.FTZ R6, RZ, R6 ;  /* 0x00000006ff067221 */ /* 0x000fe20000010000 */
[C---:B------:R-:W-:Y:S01]  /*3fd0*/  FMUL.FTZ R3, R126.reuse, R157 ;  /* 0x0000009d7e037220 */ /* 0x040fe20000410000 */
[C---:B------:R-:W-:Y:S01]  /*3fe0*/  FFMA.FTZ R155, R131.reuse, R155, -R16 ;  /* 0x0000009b839b7223 */ /* 0x040fe20000010810 */
[C---:B------:R-:W-:Y:S01]  /*3ff0*/  FFMA.FTZ R17, R131.reuse, R17, R156 ;  /* 0x0000001183117223 */ /* 0x040fe2000001009c */
[-C--:B------:R-:W-:Y:S01]  /*4000*/  FMUL.FTZ R158, R126, R6.reuse ;  /* 0x000000067e9e7220 */ /* 0x080fe20000410000 */
[----:B------:R-:W-:Y:S01]  /*4010*/  FFMA.FTZ R7, R131, R6, R3 ;  /* 0x0000000683077223 */ /* 0x000fe20000010003 */
[----:B--2---:R-:W-:-:S02]  /*4020*/  @P0 IMAD R6, R2, R159, UR8 ;  /* 0x0000000802060e24 */ /* 0x004fc4000f8e029f */
[----:B------:R-:W-:Y:S02]  /*4030*/  HFMA2 R159, -RZ, RZ, 0, 9.5367431640625e-07 ;  /* 0x00000010ff9f7431 */ /* 0x000fe400000001ff */
[----:B------:R-:W-:Y:S01]  /*4040*/  FFMA.FTZ R158, R131, R157, -R158 ;  /* 0x0000009d839e7223 */ /* 0x000fe2000001089e */
[----:B------:R-:W-:Y:S01]  /*4050*/  FMUL.FTZ R157, R118, R155 ;  /* 0x0000009b769d7220 */ /* 0x000fe20000410000 */
[----:B------:R-:W-:Y:S02]  /*4060*/  CS2R R2, SRZ ;  /* 0x0000000000027805 */ /* 0x000fe4000001ff00 */
[----:B------:R-:W-:Y:S01]  /*4070*/  FFMA.FTZ R19, R97, R44, R158 ;  /* 0x0000002c61137223 */ /* 0x000fe2000001009e */
[-C--:B------:R-:W-:Y:S01]  /*4080*/  FFMA.FTZ R16, R116, R17.reuse, R157 ;  /* 0x0000001174107223 */ /* 0x080fe2000001009d */
[----:B------:R-:W-:Y:S01]  /*4090*/  FMUL.FTZ R157, R118, R17 ;  /* 0x00000011769d7220 */ /* 0x000fe20000410000 */
[----:B------:R-:W-:Y:S01]  /*40a0*/  FADD.FTZ R17, RZ, R7 ;  /* 0x00000007ff117221 */ /* 0x000fe20000010000 */
[----:B------:R-:W-:-:S04]  /*40b0*/  @P0 IMAD.WIDE R6, R6, R159, UR4 ;  /* 0x0000000406060e25 */ /* 0x000fc8000f8e029f */
[----:B------:R-:W-:Y:S01]  /*40c0*/  FMUL.FTZ R156, R118, R19 ;  /* 0x00000013769c7220 */ /* 0x000fe20000410000 */
[C---:B------:R-:W-:Y:S01]  /*40d0*/  FFMA.FTZ R157, R116.reuse, R155, -R157 ;  /* 0x0000009b749d7223 */ /* 0x040fe2000001089d */
[CC--:B------:R-:W-:Y:S01]  /*40e0*/  FMUL.FTZ R159, R133.reuse, R16.reuse ;  /* 0x00000010859f7220 */ /* 0x0c0fe20000410000 */
        /* <DEDUP_REMOVED lines=22> */
[C---:B------:R-:W-:Y:S01]  /*4250*/  FMUL.FTZ R7, R135.reuse, R17 ;  /* 0x0000001187077220 */ /* 0x040fe20000410000 */
[----:B------:R-:W-:Y:S01]  /*4260*/  FFMA.FTZ R19, R136, R19, R6 ;  /* 0x0000001388137223 */ /* 0x000fe20000010006 */
[----:B------:R-:W-:Y:S01]  /*4270*/  FMUL.FTZ R156, R138, R158 ;  /* 0x0000009e8a9c7220 */ /* 0x000fe20000410000 */
[-C--:B------:R-:W-:Y:S01]  /*4280*/  FMUL.FTZ R6, R135, R16.reuse ;  /* 0x0000001087067220 */ /* 0x080fe20000410000 */
[----:B------:R-:W-:Y:S01]  /*4290*/  FFMA.FTZ R7, R134, R16, R7 ;  /* 0x0000001086077223 */ /* 0x000fe20000010007 */
[-C--:B------:R-:W-:Y:S01]  /*42a0*/  FMUL.FTZ R155, R138, R19.reuse ;  /* 0x000000138a9b7220 */ /* 0x080fe20000410000 */
[C---:B------:R-:W-:Y:S01]  /*42b0*/  FFMA.FTZ R156, R139.reuse, R19, R156 ;  /* 0x000000138b9c7223 */ /* 0x040fe2000001009c */
[----:B------:R-:W-:Y:S01]  /*42c0*/  FFMA.FTZ R17, R134, R17, -R6 ;  /* 0x0000001186117223 */ /* 0x000fe20000010806 */
[----:B------:R-:W-:Y:S01]  /*42d0*/  FADD.FTZ R7, RZ, R7 ;  /* 0x00000007ff077221 */ /* 0x000fe20000010000 */
[----:B------:R-:W-:Y:S01]  /*42e0*/  FFMA.FTZ R155, R139, R158, -R155 ;  /* 0x0000009e8b9b7223 */ /* 0x000fe2000001089b */
[----:B------:R-:W-:Y:S01]  /*42f0*/  FMUL.FTZ R6, R140, R156 ;  /* 0x0000009c8c067220 */ /* 0x000fe20000410000 */
[----:B------:R-:W-:Y:S01]  /*4300*/  FFMA.FTZ R17, R90, R49, R17 ;  /* 0x000000315a117223 */ /* 0x000fe20000010011 */
[----:B------:R-:W-:Y:S01]  /*4310*/  FMUL.FTZ R19, R137, R7 ;  /* 0x0000000789137220 */ /* 0x000fe20000410000 */
[-C--:B------:R-:W-:Y:S01]  /*4320*/  FMUL.FTZ R157, R140, R155.reuse ;  /* 0x0000009b8c9d7220 */ /* 0x080fe20000410000 */
[----:B------:R-:W-:Y:S01]  /*4330*/  FFMA.FTZ R155, R141, R155, -R6 ;  /* 0x0000009b8d9b7223 */ /* 0x000fe20000010806 */
[-C--:B------:R-:W-:Y:S01]  /*4340*/  FMUL.FTZ R16, R137, R17.reuse ;  /* 0x0000001189107220 */ /* 0x080fe20000410000 */
[----:B------:R-:W-:-:S03]  /*4350*/  FFMA.FTZ R6, R136, R17, -R19 ;  /* 0x0000001188067223 */ /* 0x000fc60000010813 */
[----:B------:R-:W-:Y:S01]  /*4360*/  FFMA.FTZ R16, R136, R7, R16 ;  /* 0x0000000788107223 */ /* 0x000fe20000010010 */
[----:B------:R-:W-:Y:S01]  /*4370*/  FFMA.FTZ R6, R93, R48, R6 ;  /* 0x000000305d067223 */ /* 0x000fe20000010006 */
[----:B------:R-:W-:Y:S01]  /*4380*/  FFMA.FTZ R157, R141, R156, R157 ;  /* 0x0000009c8d9d7223 */ /* 0x000fe2000001009d */
[-C--:B01----:R-:W-:Y:S01]  /*4390*/  FMUL.FTZ R7, R165, R9.reuse ;  /* 0x00000009a5077220 */ /* 0x083fe20000410000 */
[----:B------:R-:W-:Y:S01]  /*43a0*/  FADD.FTZ R16, RZ, R16 ;  /* 0x00000010ff107221 */ /* 0x000fe20000010000 */
[----:B------:R-:W-:Y:S01]  /*43b0*/  FMUL.FTZ R156, R138, R6 ;  /* 0x000000068a9c7220 */ /* 0x000fe20000410000 */
[C---:B------:R-:W-:Y:S01]  /*43c0*/  FMUL.FTZ R168, R164.reuse, R9 ;  /* 0x00000009a4a87220 */ /* 0x040fe20000410000 */
[----:B------:R-:W-:Y:S02]  /*43d0*/  FFMA.FTZ R17, -R164, R8, -R7 ;  /* 0x00000008a4117223 */ /* 0x000fe40000010907 */
[-C--:B------:R-:W-:Y:S01]  /*43e0*/  FFMA.FTZ R156, R139, R16.reuse, R156 ;  /* 0x000000108b9c7223 */ /* 0x080fe2000001009c */
[----:B------:R-:W-:Y:S01]  /*43f0*/  FMUL.FTZ R16, R138, R16 ;  /* 0x000000108a107220 */ /* 0x000fe20000410000 */
[----:B------:R-:W-:Y:S01]  /*4400*/  FFMA.FTZ R168, R165, R8, -R168 ;  /* 0x00000008a5a87223 */ /* 0x000fe200000108a8 */
[----:B------:R-:W-:Y:S01]  /*4410*/  FMUL.FTZ R176, R144, R17 ;  /* 0x0000001190b07220 */ /* 0x000fe20000410000 */
[----:B------:R-:W-:Y:S01]  /*4420*/  FADD.FTZ R156, RZ, R156 ;  /* 0x0000009cff9c7221 */ /* 0x000fe20000010000 */
[----:B------:R-:W-:Y:S01]  /*4430*/  FFMA.FTZ R7, R139, R6, -R16 ;  /* 0x000000068b077223 */ /* 0x000fe20000010810 */
[----:B------:R-:W-:Y:S01]  /*4440*/  FMUL.FTZ R160, R142, R155 ;  /* 0x0000009b8ea07220 */ /* 0x000fe20000410000 */
[-C--:B------:R-:W-:Y:S01]  /*4450*/  FFMA.FTZ R176, R145, R168.reuse, R176 ;  /* 0x000000a891b07223 */ /* 0x080fe200000100b0 */
[----:B------:R-:W-:Y:S01]  /*4460*/  FMUL.FTZ R168, R144, R168 ;  /* 0x000000a890a87220 */ /* 0x000fe20000410000 */
[----:B------:R-:W-:Y:S01]  /*4470*/  FFMA.FTZ R7, R88, R51, R7 ;  /* 0x0000003358077223 */ /* 0x000fe20000010007 */
[----:B------:R-:W-:Y:S01]  /*4480*/  FMUL.FTZ R6, R140, R156 ;  /* 0x0000009c8c067220 */ /* 0x000fe20000410000 */
[-C--:B------:R-:W-:Y:S01]  /*4490*/  FMUL.FTZ R158, R142, R157.reuse ;  /* 0x0000009d8e9e7220 */ /* 0x080fe20000410000 */
[----:B------:R-:W-:Y:S01]  /*44a0*/  FFMA.FTZ R160, R143, R157, R160 ;  /* 0x0000009d8fa07223 */ /* 0x000fe200000100a0 */
[----:B------:R-:W-:Y:S01]  /*44b0*/  FFMA.FTZ R168, R145, R17, -R168 ;  /* 0x0000001191a87223 */ /* 0x000fe200000108a8 */
[-C--:B------:R-:W-:Y:S01]  /*44c0*/  FMUL.FTZ R17, R140, R7.reuse ;  /* 0x000000078c117220 */ /* 0x080fe20000410000 */
[----:B------:R-:W-:Y:S01]  /*44d0*/  FFMA.FTZ R6, R141, R7, -R6 ;  /* 0x000000078d067223 */ /* 0x000fe20000010806 */
[----:B------:R-:W-:Y:S01]  /*44e0*/  FFMA.FTZ R158, R143, R155, -R158 ;  /* 0x0000009b8f9e7223 */ /* 0x000fe2000001089e */
[----:B------:R-:W-:Y:S01]  /*44f0*/  FMUL.FTZ R19, R144, R160 ;  /* 0x000000a090137220 */ /* 0x000fe20000410000 */
[----:B------:R-:W-:Y:S01]  /*4500*/  FFMA.FTZ R17, R141, R156, R17 ;  /* 0x0000009c8d117223 */ /* 0x000fe20000010011 */
[----:B------:R-:W-:Y:S01]  /*4510*/  FMUL.FTZ R16, R142, R168 ;  /* 0x000000a88e107220 */ /* 0x000fe20000410000 */
[----:B------:R-:W-:Y:S01]  /*4520*/  FFMA.FTZ R6, R91, R50, R6 ;  /* 0x000000325b067223 */ /* 0x000fe20000010006 */
[-C--:B------:R-:W-:Y:S01]  /*4530*/  FFMA.FTZ R19, R145, R158.reuse, -R19 ;  /* 0x0000009e91137223 */ /* 0x080fe20000010813 */
[----:B------:R-:W-:Y:S01]  /*4540*/  FMUL.FTZ R158, R144, R158 ;  /* 0x0000009e909e7220 */ /* 0x000fe20000410000 */
[----:B------:R-:W-:Y:S01]  /*4550*/  FADD.FTZ R17, RZ, R17 ;  /* 0x00000011ff117221 */ /* 0x000fe20000010000 */
[----:B------:R-:W-:Y:S01]  /*4560*/  FFMA.FTZ R180, R143, R176, R16 ;  /* 0x000000b08fb47223 */ /* 0x000fe20000010010 */
[C---:B------:R-:W-:Y:S01]  /*4570*/  FMUL.FTZ R16, R142.reuse, R6 ;  /* 0x000000068e107220 */ /* 0x040fe20000410000 */
[----:B------:R-:W-:Y:S01]  /*4580*/  FFMA.FTZ R158, R145, R160, R158 ;  /* 0x000000a0919e7223 */ /* 0x000fe2000001009e */
[----:B------:R-:W-:-:S02]  /*4590*/  FMUL.FTZ R7, R142, R17 ;  /* 0x000000118e077220 */ /* 0x000fc40000410000 */
[C---:B------:R-:W-:Y:S01]  /*45a0*/  FFMA.FTZ R16, R143.reuse, R17, R16 ;  /* 0x000000118f107223 */ /* 0x040fe20000010010 */
[C---:B------:R-:W-:Y:S01]  /*45b0*/  FMUL.FTZ R156, R164.reuse, R158 ;  /* 0x0000009ea49c7220 */ /* 0x040fe20000410000 */
[----:B------:R-:W-:Y:S02]  /*45c0*/  FFMA.FTZ R7, R143, R6, -R7 ;  /* 0x000000068f077223 */ /* 0x000fe40000010807 */
[----:B------:R-:W-:Y:S01]  /*45d0*/  FADD.FTZ R17, RZ, R16 ;  /* 0x00000010ff117221 */ /* 0x000fe20000010000 */
[CC--:B------:R-:W-:Y:S01]  /*45e0*/  FFMA.FTZ R6, R165.reuse, R19.reuse, -R156 ;  /* 0x00000013a5067223 */ /* 0x0c0fe2000001089c */
[----:B------:R-:W-:Y:S01]  /*45f0*/  FMUL.FTZ R160, R164, R19 ;  /* 0x00000013a4a07220 */ /* 0x000fe20000410000 */
[----:B------:R-:W-:Y:S01]  /*4600*/  FMUL.FTZ R19, R194, UR48 ;  /* 0x00000030c2137c20 */ /* 0x000fe20008410000 */
[----:B------:R-:W-:Y:S01]  /*4610*/  FFMA.FTZ R16, R86, R53, R7 ;  /* 0x0000003556107223 */ /* 0x000fe20000010007 */
[----:B------:R-:W-:Y:S01]  /*4620*/  FMUL.FTZ R156, R144, R17 ;  /* 0x00000011909c7220 */ /* 0x000fe20000410000 */
[----:B------:R-:W-:Y:S01]  /*4630*/  FFMA.FTZ R7, R165, R158, R160 ;  /* 0x0000009ea5077223 */ /* 0x000fe200000100a0 */
[----:B------:R-:W-:Y:S01]  /*4640*/  FFMA.FTZ R190, R186, UR47, -R19 ;  /* 0x0000002fbabe7c23 */ /* 0x000fe20008010813 */
[-C--:B------:R-:W-:Y:S01]  /*4650*/  FMUL.FTZ R158, R144, R16.reuse ;  /* 0x00000010909e7220 */ /* 0x080fe20000410000 */
[----:B------:R-:W-:Y:S01]  /*4660*/  FFMA.FTZ R156, R145, R16, -R156 ;  /* 0x00000010919c7223 */ /* 0x000fe2000001089c */
[----:B------:R-:W-:Y:S01]  /*4670*/  FMUL.FTZ R155, R142, R176 ;  /* 0x000000b08e9b7220 */ /* 0x000fe20000410000 */
[C---:B------:R-:W-:Y:S01]  /*4680*/  FMUL.FTZ R16, R164.reuse, R195 ;  /* 0x000000c3a4107220 */ /* 0x040fe20000410000 */
[----:B------:R-:W-:Y:S01]  /*4690*/  FMUL.FTZ R19, R55, R190 ;  /* 0x000000be37137220 */ /* 0x000fe20000410000 */
[----:B------:R-:W-:Y:S01]  /*46a0*/  FFMA.FTZ R158, R145, R17, R158 ;  /* 0x00000011919e7223 */ /* 0x000fe2000001009e */
[----:B------:R-:W-:Y:S01]  /*46b0*/  FFMA.FTZ R156, R89, R52, R156 ;  /* 0x00000034599c7223 */ /* 0x000fe2000001009c */
[----:B------:R-:W-:Y:S01]  /*46c0*/  FFMA.FTZ R168, R143, R168, -R155 ;  /* 0x000000a88fa87223 */ /* 0x000fe2000001089b */
[----:B------:R-:W-:Y:S01]  /*46d0*/  FMUL.FTZ R187, R205, UR48 ;  /* 0x00000030cdbb7c20 */ /* 0x000fe20008410000 */
[CC--:B------:R-:W-:Y:S01]  /*46e0*/  FFMA.FTZ R155, R165.reuse, R19.reuse, R16 ;  /* 0x00000013a59b7223 */ /* 0x0c0fe20000010010 */
[----:B------:R-:W-:Y:S01]  /*46f0*/  FADD.FTZ R158, RZ, R158 ;  /* 0x0000009eff9e7221 */ /* 0x000fe20000010000 */
[----:B------:R-:W-:Y:S01]  /*4700*/  FMUL.FTZ R16, R164, R156 ;  /* 0x0000009ca4107220 */ /* 0x000fe20000410000 */
[----:B------:R-:W-:Y:S01]  /*4710*/  FFMA.FTZ R187, R204, UR47, -R187 ;  /* 0x0000002fccbb7c23 */ /* 0x000fe200080108bb */
[C---:B------:R-:W-:Y:S01]  /*4720*/  FMUL.FTZ R160, R164.reuse, R19 ;  /* 0x00000013a4a07220 */ /* 0x040fe20000410000 */
[-C--:B------:R-:W-:Y:S01]  /*4730*/  FMUL.FTZ R17, R164, R158.reuse ;  /* 0x0000009ea4117220 */ /* 0x080fe20000410000 */
[C---:B------:R-:W-:Y:S01]  /*4740*/  FFMA.FTZ R158, R165.reuse, R158, R16 ;  /* 0x0000009ea59e7223 */ /* 0x040fe20000010010 */
[----:B------:R-:W-:Y:S01]  /*4750*/  FFMA.FTZ R159, R56, R187, R155 ;  /* 0x000000bb389f7223 */ /* 0x000fe2000001009b */
[C---:B------:R-:W-:Y:S01]  /*4760*/  FFMA.FTZ R160, R165.reuse, R195, -R160 ;  /* 0x000000c3a5a07223 */ /* 0x040fe200000108a0 */
[----:B------:R-:W-:Y:S01]  /*4770*/  FFMA.FTZ R16, R165, R156, -R17 ;  /* 0x0000009ca5107223 */ /* 0x000fe20000010811 */
[----:B------:R-:W-:Y:S01]  /*4780*/  FADD.FTZ R17, RZ, R158 ;  /* 0x0000009eff117221 */ /* 0x000fe20000010000 */
[----:B------:R-:W-:Y:S01]  /*4790*/  FMUL.FTZ R156, R144, R159 ;  /* 0x0000009f909c7220 */ /* 0x000fe20000410000 */
[----:B------:R-:W-:Y:S01]  /*47a0*/  FADD.FTZ R160, R185, R160 ;  /* 0x000000a0b9a07221 */ /* 0x000fe20000010000 */
[----:B------:R-:W-:-:S02]  /*47b0*/  FFMA.FTZ R16, R87, R54, R16 ;  /* 0x0000003657107223 */ /* 0x000fc40000010010 */
[----:B------:R-:W0:Y:S01]  /*47c0*/  SHFL.UP PT, R157, R17, 0x1, RZ ;  /* 0x04200000119d7989 */ /* 0x000e2200000e00ff */
[CC--:B------:R-:W-:Y:S01]  /*47d0*/  FFMA.FTZ R161, R145.reuse, R160.reuse, -R156 ;  /* 0x000000a091a17223 */ /* 0x0c0fe2000001089c */
[----:B------:R-:W-:Y:S02]  /*47e0*/  FMUL.FTZ R160, R144, R160 ;  /* 0x000000a090a07220 */ /* 0x000fe40000410000 */
[----:B------:R-:W1:Y:S01]  /*47f0*/  SHFL.UP PT, R156, R16, 0x1, RZ ;  /* 0x04200000109c7989 */ /* 0x000e6200000e00ff */
[----:B------:R-:W-:Y:S01]  /*4800*/  FMUL.FTZ R177, R202, UR48 ;  /* 0x00000030cab17c20 */ /* 0x000fe20008410000 */
[----:B------:R-:W-:Y:S01]  /*4810*/  FFMA.FTZ R160, R145, R159, R160 ;  /* 0x0000009f91a07223 */ /* 0x000fe200000100a0 */
[----:B------:R-:W-:Y:S02]  /*4820*/  FMUL.FTZ R159, R140, R180 ;  /* 0x000000b48c9f7220 */ /* 0x000fe40000410000 */
[----:B------:R-:W-:Y:S01]  /*4830*/  FFMA.FTZ R184, R198, UR47, -R177 ;  /* 0x0000002fc6b87c23 */ /* 0x000fe200080108b1 */
[-C--:B------:R-:W-:Y:S01]  /*4840*/  FMUL.FTZ R158, R140, R168.reuse ;  /* 0x000000a88c9e7220 */ /* 0x080fe20000410000 */
[----:B------:R-:W-:Y:S01]  /*4850*/  FFMA.FTZ R159, R141, R168, -R159 ;  /* 0x000000a88d9f7223 */ /* 0x000fe2000001089f */
[----:B------:R-:W2:Y:S01]  /*4860*/  SHFL.UP PT, R155, R7, 0x1, RZ ;  /* 0x04200000079b7989 */ /* 0x000ea200000e00ff */
[----:B------:R-:W-:Y:S01]  /*4870*/  FFMA.FTZ R160, R57, R184, R160 ;  /* 0x000000b839a07223 */ /* 0x000fe200000100a0 */
[----:B------:R-:W-:Y:S01]  /*4880*/  FFMA.FTZ R180, R141, R180, R158 ;  /* 0x000000b48db47223 */ /* 0x000fe2000001009e */
[----:B------:R-:W-:Y:S01]  /*4890*/  FMUL.FTZ R176, R138, R159 ;  /* 0x0000009f8ab07220 */ /* 0x000fe20000410000 */
[----:B------:R-:W4:Y:S01]  /*48a0*/  SHFL.UP PT, R19, R6, 0x1, RZ ;  /* 0x0420000006137989 */ /* 0x000f2200000e00ff */
[----:B------:R-:W-:Y:S01]  /*48b0*/  FADD.FTZ R161, R182, R161 ;  /* 0x000000a1b6a17221 */ /* 0x000fe20000010000 */
[----:B------:R-:W-:Y:S01]  /*48c0*/  ISETP.GE.AND P2, PT, R23, 0x1, PT ;  /* 0x000000011700780c */ /* 0x000fe20003f46270 */
[----:B------:R-:W-:Y:S01]  /*48d0*/  FMUL.FTZ R168, R142, R160 ;  /* 0x000000a08ea87220 */ /* 0x000fe20000410000 */
[-C--:B------:R-:W-:Y:S01]  /*48e0*/  FFMA.FTZ R181, R139, R180.reuse, R176 ;  /* 0x000000b48bb57223 */ /* 0x080fe200000100b0 */
[----:B------:R-:W-:-:S02]  /*48f0*/  FMUL.FTZ R208, R138, R180 ;  /* 0x000000b48ad07220 */ /* 0x000fc40000410000 */
[----:B------:R-:W-:Y:S01]  /*4900*/  FFMA.FTZ R176, R143, R161, -R168 ;  /* 0x000000a18fb07223 */ /* 0x000fe200000108a8 */
[C---:B0-----:R-:W-:Y:S01]  /*4910*/  FMUL.FTZ R168, R6.reuse, R157 ;  /* 0x0000009d06a87220 */ /* 0x041fe20000410000 */
[----:B------:R-:W-:Y:S01]  /*4920*/  FFMA.FTZ R208, R139, R159, -R208 ;  /* 0x0000009f8bd07223 */ /* 0x000fe200000108d0 */
[C---:B------:R-:W-:Y:S02]  /*4930*/  FMUL.FTZ R159, R7.reuse, R157 ;  /* 0x0000009d079f7220 */ /* 0x040fe40000410000 */
[-C--:B-1----:R-:W-:Y:S02]  /*4940*/  FFMA.FTZ R168, R7, R156.reuse, R168 ;  /* 0x0000009c07a87223 */ /* 0x082fe400000100a8 */
[----:B------:R-:W-:Y:S02]  /*4950*/  FFMA.FTZ R159, R6, R156, -R159 ;  /* 0x0000009c069f7223 */ /* 0x000fe4000001089f */
[----:B------:R-:W-:Y:S01]  /*4960*/  @P2 FADD.FTZ R17, R17, R168 ;  /* 0x000000a811112221 */ /* 0x000fe20000010000 */
[----:B------:R-:W-:Y:S01]  /*4970*/  FMUL.FTZ R158, R142, R161 ;  /* 0x000000a18e9e7220 */ /* 0x000fe20000410000 */
[----:B------:R-:W-:Y:S01]  /*4980*/  FMUL.FTZ R180, R203, UR48 ;  /* 0x00000030cbb47c20 */ /* 0x000fe20008410000 */
[----:B------:R-:W-:-:S02]  /*4990*/  @P2 FADD.FTZ R16, R16, R159 ;  /* 0x0000009f10102221 */ /* 0x000fc40000010000 */
[----:B------:R-:W0:Y:S01]  /*49a0*/  SHFL.UP PT, R157, R17, 0x2, RZ ;  /* 0x04400000119d7989 */ /* 0x000e2200000e00ff */
[----:B------:R-:W-:Y:S01]  /*49b0*/  FFMA.FTZ R177, R143, R160, R158 ;  /* 0x000000a08fb17223 */ /* 0x000fe2000001009e */
[-C--:B--2---:R-:W-:Y:S01]  /*49c0*/  FMUL.FTZ R158, R7, R155.reuse ;  /* 0x0000009b079e7220 */ /* 0x084fe20000410000 */
[----:B------:R-:W-:Y:S01]  /*49d0*/  FFMA.FTZ R183, R201, UR47, -R180 ;  /* 0x0000002fc9b77c23 */ /* 0x000fe200080108b4 */
[----:B------:R-:W-:Y:S01]  /*49e0*/  FADD.FTZ R176, R179, R176 ;  /* 0x000000b0b3b07221 */ /* 0x000fe20000010000 */
[C---:B------:R-:W-:Y:S01]  /*49f0*/  FMUL.FTZ R160, R6.reuse, R155 ;  /* 0x0000009b06a07220 */ /* 0x040fe20000410000 */
[----:B------:R-:W1:Y:S01]  /*4a00*/  SHFL.UP PT, R156, R16, 0x2, RZ ;  /* 0x04400000109c7989 */ /* 0x000e6200000e00ff */
[----:B----4-:R-:W-:Y:S01]  /*4a10*/  @P2 FFMA.FTZ R6, R6, R19, -R158 ;  /* 0x0000001306062223 */ /* 0x010fe2000001089e */
[----:B------:R-:W-:Y:S01]  /*4a20*/  FMUL.FTZ R180, R200, UR48 ;  /* 0x00000030c8b47c20 */ /* 0x000fe20008410000 */
[----:B------:R-:W-:Y:S01]  /*4a30*/  FFMA.FTZ R177, R58, R183, R177 ;  /* 0x000000b73ab17223 */ /* 0x000fe200000100b1 */
[C---:B------:R-:W-:Y:S01]  /*4a40*/  FMUL.FTZ R158, R140.reuse, R176 ;  /* 0x000000b08c9e7220 */ /* 0x040fe20000410000 */
[----:B------:R-:W-:Y:S01]  /*4a50*/  @P2 FFMA.FTZ R7, R7, R19, R160 ;  /* 0x0000001307072223 */ /* 0x000fe200000100a0 */
[----:B------:R-:W-:Y:S01]  /*4a60*/  FMUL.FTZ R19, R137, R208 ;  /* 0x000000d089137220 */ /* 0x000fe20000410000 */
[-C--:B------:R-:W-:Y:S01]  /*4a70*/  FMUL.FTZ R160, R140, R177.reuse ;  /* 0x000000b18ca07220 */ /* 0x080fe20000410000 */
[----:B------:R-:W-:Y:S01]  /*4a80*/  FFMA.FTZ R158, R141, R177, R158 ;  /* 0x000000b18d9e7223 */ /* 0x000fe2000001009e */
[----:B------:R-:W-:Y:S01]  /*4a90*/  FFMA.FTZ R180, R199, UR47, -R180 ;  /* 0x0000002fc7b47c23 */ /* 0x000fe200080108b4 */
[----:B------:R-:W2:Y:S01]  /*4aa0*/  SHFL.UP PT, R155, R7, 0x2, RZ ;  /* 0x04400000079b7989 */ /* 0x000ea200000e00ff */
[CC--:B------:R-:W-:Y:S01]  /*4ab0*/  FFMA.FTZ R161, R136.reuse, R181.reuse, R19 ;  /* 0x000000b588a17223 */ /* 0x0c0fe20000010013 */
[----:B------:R-:W-:Y:S01]  /*4ac0*/  FMUL.FTZ R181, R137, R181 ;  /* 0x000000b589b57220 */ /* 0x000fe20000410000 */
[----:B------:R-:W-:Y:S01]  /*4ad0*/  FFMA.FTZ R159, R141, R176, -R160 ;  /* 0x000000b08d9f7223 */ /* 0x000fe200000108a0 */
[----:B------:R-:W-:Y:S01]  /*4ae0*/  FFMA.FTZ R158, R59, R180, R158 ;  /* 0x000000b43b9e7223 */ /* 0x000fe2000001009e */
[----:B------:R-:W4:Y:S01]  /*4af0*/  SHFL.UP PT, R19, R6, 0x2, RZ ;  /* 0x0440000006137989 */ /* 0x000f2200000e00ff */
[----:B------:R-:W-:Y:S01]  /*4b00*/  FFMA.FTZ R181, R136, R208, -R181 ;  /* 0x000000d088b57223 */ /* 0x000fe200000108b5 */
[----:B------:R-:W-:Y:S01]  /*4b10*/  FMUL.FTZ R176, R135, R161 ;  /* 0x000000a187b07220 */ /* 0x000fe20000410000 */
[----:B------:R-:W-:Y:S01]  /*4b20*/  ISETP.GE.AND P2, PT, R23, 0x2, PT ;  /* 0x000000021700780c */ /* 0x000fe20003f46270 */
[----:B------:R-:W-:Y:S01]  /*4b30*/  FADD.FTZ R159, R178, R159 ;  /* 0x0000009fb29f7221 */ /* 0x000fe20000010000 */
[----:B------:R-:W-:Y:S01]  /*4b40*/  FMUL.FTZ R168, R138, R158 ;  /* 0x0000009e8aa87220 */ /* 0x000fe20000410000 */
[----:B------:R-:W-:-:S03]  /*4b50*/  FFMA.FTZ R208, R134, R181, -R176 ;  /* 0x000000b586d07223 */ /* 0x000fc600000108b0 */
[----:B------:R-:W-:Y:S01]  /*4b60*/  FFMA.FTZ R176, R139, R159, -R168 ;  /* 0x0000009f8bb07223 */ /* 0x000fe200000108a8 */
[----:B0-----:R-:W-:Y:S01]  /*4b70*/  FMUL.FTZ R168, R6, R157 ;  /* 0x0000009d06a87220 */ /* 0x001fe20000410000 */
[----:B------:R-:W-:Y:S01]  /*4b80*/  FMUL.FTZ R160, R138, R159 ;  /* 0x0000009f8aa07220 */ /* 0x000fe20000410000 */
[C---:B------:R-:W-:Y:S02]  /*4b90*/  FMUL.FTZ R159, R7.reuse, R157 ;  /* 0x0000009d079f7220 */ /* 0x040fe40000410000 */
[-C--:B-1----:R-:W-:Y:S01]  /*4ba0*/  FFMA.FTZ R168, R7, R156.reuse, R168 ;  /* 0x0000009c07a87223 */ /* 0x082fe200000100a8 */
[----:B------:R-:W-:Y:S01]  /*4bb0*/  FMUL.FTZ R177, R135, R181 ;  /* 0x000000b587b17220 */ /* 0x000fe20000410000 */
[----:B------:R-:W-:Y:S02]  /*4bc0*/  FFMA.FTZ R159, R6, R156, -R159 ;  /* 0x0000009c069f7223 */ /* 0x000fe4000001089f */
[----:B------:R-:W-:Y:S01]  /*4bd0*/  @P2 FADD.FTZ R17, R17, R168 ;  /* 0x000000a811112221 */ /* 0x000fe20000010000 */
[----:B------:R-:W-:Y:S01]  /*4be0*/  FFMA.FTZ R207, R134, R161, R177 ;  /* 0x000000a186cf7223 */ /* 0x000fe200000100b1 */
[----:B------:R-:W-:Y:S01]  /*4bf0*/  FMUL.FTZ R156, R197, UR48 ;  /* 0x00000030c59c7c20 */ /* 0x000fe20008410000 */
[----:B------:R-:W-:Y:S01]  /*4c00*/  FFMA.FTZ R161, R139, R158, R160 ;  /* 0x0000009e8ba17223 */ /* 0x000fe200000100a0 */
[----:B------:R-:W-:Y:S01]  /*4c10*/  @P2 FADD.FTZ R16, R16, R159 ;  /* 0x0000009f10102221 */ /* 0x000fe20000010000 */
[CC--:B--2---:R-:W-:Y:S01]  /*4c20*/  FMUL.FTZ R160, R6.reuse, R155.reuse ;  /* 0x0000009b06a07220 */ /* 0x0c4fe20000410000 */
[----:B------:R-:W0:Y:S01]  /*4c30*/  SHFL.UP PT, R157, R17, 0x4, RZ ;  /* 0x04800000119d7989 */ /* 0x000e2200000e00ff */
[----:B------:R-:W-:Y:S01]  /*4c40*/  FMUL.FTZ R158, R7, R155 ;  /* 0x0000009b079e7220 */ /* 0x000fe20000410000 */
[----:B------:R-:W-:Y:S01]  /*4c50*/  FFMA.FTZ R181, R191, UR47, -R156 ;  /* 0x0000002fbfb57c23 */ /* 0x000fe2000801089c */
[-C--:B----4-:R-:W-:Y:S01]  /*4c60*/  @P2 FFMA.FTZ R7, R7, R19.reuse, R160 ;  /* 0x0000001307072223 */ /* 0x090fe200000100a0 */
[----:B------:R-:W1:Y:S01]  /*4c70*/  SHFL.UP PT, R156, R16, 0x4, RZ ;  /* 0x04800000109c7989 */ /* 0x000e6200000e00ff */
[----:B------:R-:W-:Y:S01]  /*4c80*/  @P2 FFMA.FTZ R6, R6, R19, -R158 ;  /* 0x0000001306062223 */ /* 0x000fe2000001089e */
[----:B------:R-:W-:Y:S01]  /*4c90*/  FMUL.FTZ R19, R133, R208 ;  /* 0x000000d085137220 */ /* 0x000fe20000410000 */
[----:B------:R-:W-:Y:S01]  /*4ca0*/  FFMA.FTZ R161, R60, R181, R161 ;  /* 0x000000b53ca17223 */ /* 0x000fe200000100a1 */
[----:B------:R-:W2:Y:S01]  /*4cb0*/  SHFL.UP PT, R155, R7, 0x4, RZ ;  /* 0x04800000079b7989 */ /* 0x000ea200000e00ff */
[----:B------:R-:W-:Y:S01]  /*4cc0*/  FADD.FTZ R176, R175, R176 ;  /* 0x000000b0afb07221 */ /* 0x000fe20000010000 */
[----:B------:R-:W-:Y:S01]  /*4cd0*/  FFMA.FTZ R209, R132, R207, R19 ;  /* 0x000000cf84d17223 */ /* 0x000fe20000010013 */
[----:B------:R-:W-:Y:S01]  /*4ce0*/  FMUL.FTZ R159, R137, R161 ;  /* 0x000000a1899f7220 */ /* 0x000fe20000410000 */
[----:B------:R-:W4:Y:S01]  /*4cf0*/  SHFL.UP PT, R19, R6, 0x4, RZ ;  /* 0x0480000006137989 */ /* 0x000f2200000e00ff */
[----:B------:R-:W-:Y:S01]  /*4d00*/  FMUL.FTZ R207, R133, R207 ;  /* 0x000000cf85cf7220 */ /* 0x000fe20000410000 */
[----:B------:R-:W-:Y:S01]  /*4d10*/  FMUL.FTZ R177, R192, UR48 ;  /* 0x00000030c0b17c20 */ /* 0x000fe20008410000 */
[-C--:B------:R-:W-:Y:S01]  /*4d20*/  FMUL.FTZ R158, R137, R176.reuse ;  /* 0x000000b0899e7220 */ /* 0x080fe20000410000 */
[----:B------:R-:W-:Y:S01]  /*4d30*/  FFMA.FTZ R160, R136, R176, -R159 ;  /* 0x000000b088a07223 */ /* 0x000fe2000001089f */
[----:B------:R-:W-:Y:S01]  /*4d40*/  FFMA.FTZ R207, R132, R208, -R207 ;  /* 0x000000d084cf7223 */ /* 0x000fe200000108cf */
[----:B------:R-:W-:Y:S01]  /*4d50*/  FFMA.FTZ R176, R188, UR47, -R177 ;  /* 0x0000002fbcb07c23 */ /* 0x000fe200080108b1 */
[----:B------:R-:W-:Y:S01]  /*4d60*/  FFMA.FTZ R158, R136, R161, R158 ;  /* 0x000000a1889e7223 */ /* 0x000fe2000001009e */
[----:B------:R-:W-:Y:S01]  /*4d70*/  ISETP.GE.AND P2, PT, R23, 0x4, PT ;  /* 0x000000041700780c */ /* 0x000fe20003f46270 */
[----:B------:R-:W-:Y:S01]  /*4d80*/  FADD.FTZ R160, R173, R160 ;  /* 0x000000a0ada07221 */ /* 0x000fe20000010000 */
[C---:B------:R-:W-:Y:S01]  /*4d90*/  FMUL.FTZ R168, R118.reuse, R209 ;  /* 0x000000d176a87220 */ /* 0x040fe20000410000 */
[-C--:B------:R-:W-:Y:S01]  /*4da0*/  FMUL.FTZ R161, R118, R207.reuse ;  /* 0x000000cf76a17220 */ /* 0x080fe20000410000 */
[----:B------:R-:W-:Y:S01]  /*4db0*/  FFMA.FTZ R158, R61, R176, R158 ;  /* 0x000000b03d9e7223 */ /* 0x000fe2000001009e */
[C---:B------:R-:W-:Y:S01]  /*4dc0*/  FMUL.FTZ R159, R135.reuse, R160 ;  /* 0x000000a0879f7220 */ /* 0x040fe20000410000 */
[----:B------:R-:W-:Y:S01]  /*4dd0*/  FFMA.FTZ R210, R116, R207, -R168 ;  /* 0x000000cf74d27223 */ /* 0x000fe200000108a8 */
[----:B0-----:R-:W-:Y:S01]  /*4de0*/  FMUL.FTZ R168, R6, R157 ;  /* 0x0000009d06a87220 */ /* 0x001fe20000410000 */
[----:B------:R-:W-:Y:S01]  /*4df0*/  FFMA.FTZ R208, R116, R209, R161 ;  /* 0x000000d174d07223 */ /* 0x000fe200000100a1 */
[-C--:B------:R-:W-:Y:S01]  /*4e00*/  FFMA.FTZ R161, R134, R158.reuse, R159 ;  /* 0x0000009e86a17223 */ /* 0x080fe2000001009f */
[----:B------:R-:W-:Y:S01]  /*4e10*/  FMUL.FTZ R177, R135, R158 ;  /* 0x0000009e87b17220 */ /* 0x000fe20000410000 */
[C---:B------:R-:W-:Y:S01]  /*4e20*/  FMUL.FTZ R159, R7.reuse, R157 ;  /* 0x0000009d079f7220 */ /* 0x040fe20000410000 */
[----:B-1----:R-:W-:-:S02]  /*4e30*/  FFMA.FTZ R168, R7, R156, R168 ;  /* 0x0000009c07a87223 */ /* 0x002fc400000100a8 */
[----:B------:R-:W-:Y:S01]  /*4e40*/  FFMA.FTZ R207, R134, R160, -R177 ;  /* 0x000000a086cf7223 */ /* 0x000fe200000108b1 */
[C---:B------:R-:W-:Y:S01]  /*4e50*/  FFMA.FTZ R159, R6.reuse, R156, -R159 ;  /* 0x0000009c069f7223 */ /* 0x040fe2000001089f */
[----:B------:R-:W-:Y:S01]  /*4e60*/  @P2 FADD.FTZ R17, R17, R168 ;  /* 0x000000a811112221 */ /* 0x000fe20000010000 */
[-C--:B--2---:R-:W-:Y:S01]  /*4e70*/  FMUL.FTZ R160, R6, R155.reuse ;  /* 0x0000009b06a07220 */ /* 0x084fe20000410000 */
[----:B------:R-:W-:Y:S01]  /*4e80*/  FMUL.FTZ R177, R193, UR48 ;  /* 0x00000030c1b17c20 */ /* 0x000fe20008410000 */
[C---:B------:R-:W-:Y:S01]  /*4e90*/  FMUL.FTZ R158, R7.reuse, R155 ;  /* 0x0000009b079e7220 */ /* 0x040fe20000410000 */
[----:B------:R-:W-:Y:S01]  /*4ea0*/  @P2 FADD.FTZ R16, R16, R159 ;  /* 0x0000009f10102221 */ /* 0x000fe20000010000 */
[-C--:B----4-:R-:W-:Y:S01]  /*4eb0*/  @P2 FFMA.FTZ R7, R7, R19.reuse, R160 ;  /* 0x0000001307072223 */ /* 0x090fe200000100a0 */
[----:B------:R-:W0:Y:S01]  /*4ec0*/  SHFL.UP PT, R157, R17, 0x8, RZ ;  /* 0x05000000119d7989 */ /* 0x000e2200000e00ff */
[----:B------:R-:W-:Y:S01]  /*4ed0*/  FFMA.FTZ R177, R154, UR47, -R177 ;  /* 0x0000002f9ab17c23 */ /* 0x000fe200080108b1 */
[----:B------:R-:W-:-:S02]  /*4ee0*/  @P2 FFMA.FTZ R6, R6, R19, -R158 ;  /* 0x0000001306062223 */ /* 0x000fc4000001089e */
[----:B------:R-:W1:Y:S01]  /*4ef0*/  SHFL.UP PT, R156, R16, 0x8, RZ ;  /* 0x05000000109c7989 */ /* 0x000e6200000e00ff */
[----:B------:R-:W-:-:S03]  /*4f00*/  FFMA.FTZ R161, R62, R177, R161 ;  /* 0x000000b13ea17223 */ /* 0x000fc600000100a1 */
[----:B------:R-:W2:Y:S01]  /*4f10*/  SHFL.UP PT, R155, R7, 0x8, RZ ;  /* 0x05000000079b7989 */ /* 0x000ea200000e00ff */
[----:B------:R-:W-:Y:S01]  /*4f20*/  FMUL.FTZ R160, R126, R210 ;  /* 0x000000d27ea07220 */ /* 0x000fe20000410000 */
[----:B------:R-:W-:Y:S01]  /*4f30*/  FADD.FTZ R207, R166, R207 ;  /* 0x000000cfa6cf7221 */ /* 0x000fe20000010000 */
[----:B------:R-:W-:Y:S01]  /*4f40*/  FMUL.FTZ R159, R133, R161 ;  /* 0x000000a1859f7220 */ /* 0x000fe20000410000 */
[----:B------:R-:W4:Y:S01]  /*4f50*/  SHFL.UP PT, R19, R6, 0x8, RZ ;  /* 0x0500000006137989 */ /* 0x000f2200000e00ff */
[----:B------:R-:W-:Y:S01]  /*4f60*/  FMUL.FTZ R209, R189, UR48 ;  /* 0x00000030bdd17c20 */ /* 0x000fe20008410000 */
[-C--:B------:R-:W-:Y:S01]  /*4f70*/  FMUL.FTZ R158, R133, R207.reuse ;  /* 0x000000cf859e7220 */ /* 0x080fe20000410000 */
[-C--:B------:R-:W-:Y:S01]  /*4f80*/  FFMA.FTZ R211, R131, R208.reuse, R160 ;  /* 0x000000d083d37223 */ /* 0x080fe200000100a0 */
[----:B------:R-:W-:Y:S01]  /*4f90*/  FFMA.FTZ R160, R132, R207, -R159 ;  /* 0x000000cf84a07223 */ /* 0x000fe2000001089f */
[----:B------:R-:W-:Y:S01]  /*4fa0*/  FFMA.FTZ R168, R152, UR47, -R209 ;  /* 0x0000002f98a87c23 */ /* 0x000fe200080108d1 */
[----:B------:R-:W-:Y:S01]  /*4fb0*/  FFMA.FTZ R158, R132, R161, R158 ;  /* 0x000000a1849e7223 */ /* 0x000fe2000001009e */
[----:B------:R-:W-:Y:S01]  /*4fc0*/  FMUL.FTZ R208, R126, R208 ;  /* 0x000000d07ed07220 */ /* 0x000fe20000410000 */
[----:B------:R-:W-:Y:S01]  /*4fd0*/  FADD.FTZ R161, R153, R160 ;  /* 0x000000a099a17221 */ /* 0x000fe20000010000 */
[----:B------:R-:W-:Y:S01]  /*4fe0*/  ISETP.GE.AND P2, PT, R23, 0x8, PT ;  /* 0x000000081700780c */ /* 0x000fe20003f46270 */
[----:B------:R-:W-:Y:S01]  /*4ff0*/  FFMA.FTZ R159, R63, R168, R158 ;  /* 0x000000a83f9f7223 */ /* 0x000fe2000001009e */
[----:B------:R-:W-:Y:S01]  /*5000*/  FFMA.FTZ R209, R131, R210, -R208 ;  /* 0x000000d283d17223 */ /* 0x000fe200000108d0 */
[----:B------:R-:W-:Y:S01]  /*5010*/  FMUL.FTZ R207, R118, R161 ;  /* 0x000000a176cf7220 */ /* 0x000fe20000410000 */
[----:B------:R-:W-:Y:S01]  /*5020*/  FMUL.FTZ R160, R120, R211 ;  /* 0x000000d378a07220 */ /* 0x000fe20000410000 */
[----:B0-----:R-:W-:Y:S01]  /*5030*/  FMUL.FTZ R208, R6, R157 ;  /* 0x0000009d06d07220 */ /* 0x001fe20000410000 */
[-C--:B------:R-:W-:Y:S01]  /*5040*/  FMUL.FTZ R158, R118, R159.reuse ;  /* 0x0000009f769e7220 */ /* 0x080fe20000410000 */
[----:B------:R-:W-:Y:S01]  /*5050*/  FFMA.FTZ R207, R116, R159, R207 ;  /* 0x0000009f74cf7223 */ /* 0x000fe200000100cf */
[----:B------:R-:W-:Y:S01]  /*5060*/  FMUL.FTZ R213, R120, R209 ;  /* 0x000000d178d57220 */ /* 0x000fe20000410000 */
[C---:B------:R-:W-:Y:S01]  /*5070*/  FMUL.FTZ R159, R7.reuse, R157 ;  /* 0x0000009d079f7220 */ /* 0x040fe20000410000 */
[----:B------:R-:W-:Y:S01]  /*5080*/  FFMA.FTZ R209, R130, R209, -R160 ;  /* 0x000000d182d17223 */ /* 0x000fe200000108a0 */
[CC--:B-1----:R-:W-:Y:S01]  /*5090*/  FFMA.FTZ R208, R7.reuse, R156.reuse, R208 ;  /* 0x0000009c07d07223 */ /* 0x0c2fe200000100d0 */
[----:B------:R-:W-:Y:S01]  /*50a0*/  FFMA.FTZ R161, R116, R161, -R158 ;  /* 0x000000a174a17223 */ /* 0x000fe2000001089e */
[CC--:B--2---:R-:W-:Y:S01]  /*50b0*/  FMUL.FTZ R160, R6.reuse, R155.reuse ;  /* 0x0000009b06a07220 */ /* 0x0c4fe20000410000 */
[----:B------:R-:W-:Y:S01]  /*50c0*/  FMUL.FTZ R158, R7, R155 ;  /* 0x0000009b079e7220 */ /* 0x000fe20000410000 */
[----:B------:R-:W-:Y:S01]  /*50d0*/  FFMA.FTZ R155, R6, R156, -R159 ;  /* 0x0000009c069b7223 */ /* 0x000fe2000001089f */
[----:B------:R-:W-:Y:S01]  /*50e0*/  FMUL.FTZ R156, R196, UR48 ;  /* 0x00000030c49c7c20 */ /* 0x000fe20008410000 */
[----:B------:R-:W-:Y:S01]  /*50f0*/  @P2 FADD.FTZ R17, R17, R208 ;  /* 0x000000d011112221 */ /* 0x000fe20000010000 */
[-C--:B----4-:R-:W-:Y:S01]  /*5100*/  @P2 FFMA.FTZ R7, R7, R19.reuse, R160 ;  /* 0x0000001307072223 */ /* 0x090fe200000100a0 */
[----:B------:R-:W-:Y:S01]  /*5110*/  @P2 FFMA.FTZ R6, R6, R19, -R158 ;  /* 0x0000001306062223 */ /* 0x000fe2000001089e */
[----:B------:R-:W-:Y:S01]  /*5120*/  FMUL.FTZ R19, R121, R209 ;  /* 0x000000d179137220 */ /* 0x000fe20000410000 */
[----:B------:R-:W-:Y:S01]  /*5130*/  FFMA.FTZ R159, R151, UR47, -R156 ;  /* 0x0000002f979f7c23 */ /* 0x000fe2000801089c */
[----:B------:R-:W-:Y:S01]  /*5140*/  @P2 FADD.FTZ R16, R16, R155 ;  /* 0x0000009b10102221 */ /* 0x000fe20000010000 */
[----:B------:R-:W-:Y:S01]  /*5150*/  FFMA.FTZ R213, R130, R211, R213 ;  /* 0x000000d382d57223 */ /* 0x000fe200000100d5 */
[----:B------:R-:W0:Y:S01]  /*5160*/  SHFL.UP PT, R158, R17, 0x10, RZ ;  /* 0x06000000119e7989 */ /* 0x000e2200000e00ff */
[----:B------:R-:W-:-:S03]  /*5170*/  FFMA.FTZ R207, R64, R159, R207 ;  /* 0x0000009f40cf7223 */ /* 0x000fc600000100cf */
[----:B------:R-:W1:Y:S01]  /*5180*/  SHFL.UP PT, R155, R7, 0x10, RZ ;  /* 0x06000000079b7989 */ /* 0x000e6200000e00ff */
[----:B------:R-:W-:Y:S01]  /*5190*/  FFMA.FTZ R211, R124, R213, R19 ;  /* 0x000000d57cd37223 */ /* 0x000fe20000010013 */
[----:B------:R-:W-:Y:S02]  /*51a0*/  FADD.FTZ R161, R18, R161 ;  /* 0x000000a112a17221 */ /* 0x000fe40000010000 */
[----:B------:R-:W2:Y:S01]  /*51b0*/  SHFL.UP PT, R157, R16, 0x10, RZ ;  /* 0x06000000109d7989 */ /* 0x000ea200000e00ff */
[----:B------:R-:W-:-:S03]  /*51c0*/  FMUL.FTZ R160, R126, R207 ;  /* 0x000000cf7ea07220 */ /* 0x000fc60000410000 */
[----:B------:R-:W4:Y:S01]  /*51d0*/  SHFL.UP PT, R19, R6, 0x10, RZ ;  /* 0x0600000006137989 */ /* 0x000f2200000e00ff */
[----:B------:R-:W-:Y:S01]  /*51e0*/  FMUL.FTZ R156, R126, R161 ;  /* 0x000000a17e9c7220 */ /* 0x000fe20000410000 */
[----:B------:R-:W-:Y:S01]  /*51f0*/  FMUL.FTZ R210, R174, UR48 ;  /* 0x00000030aed27c20 */ /* 0x000fe20008410000 */
[----:B------:R-:W-:Y:S01]  /*5200*/  FMUL.FTZ R213, R121, R213 ;  /* 0x000000d579d57220 */ /* 0x000fe20000410000 */
[C---:B------:R-:W-:Y:S01]  /*5210*/  FFMA.FTZ R208, R131.reuse, R161, -R160 ;  /* 0x000000a183d07223 */ /* 0x040fe200000108a0 */
[----:B------:R-:W-:Y:S01]  /*5220*/  FFMA.FTZ R160, R131, R207, R156 ;  /* 0x000000cf83a07223 */ /* 0x000fe2000001009c */
[----:B------:R-:W-:Y:S01]  /*5230*/  FFMA.FTZ R156, R149, UR47, -R210 ;  /* 0x0000002f959c7c23 */ /* 0x000fe200080108d2 */
[----:B------:R-:W-:Y:S01]  /*5240*/  FFMA.FTZ R213, R124, R209, -R213 ;  /* 0x000000d17cd57223 */ /* 0x000fe200000108d5 */
[----:B------:R-:W-:Y:S01]  /*5250*/  FADD.FTZ R207, R15, R208 ;  /* 0x000000d00fcf7221 */ /* 0x000fe20000010000 */
[----:B------:R-:W-:Y:S01]  /*5260*/  ISETP.GE.AND P2, PT, R23, 0x10, PT ;  /* 0x000000101700780c */ /* 0x000fe20003f46270 */
[----:B------:R-:W-:Y:S01]  /*5270*/  FFMA.FTZ R161, R65, R156, R160 ;  /* 0x0000009c41a17223 */ /* 0x000fe200000100a0 */
[----:B------:R-:W-:Y:S01]  /*5280*/  FMUL.FTZ R208, R122, R213 ;  /* 0x000000d57ad07220 */ /* 0x000fe20000410000 */
[----:B------:R-:W-:-:S02]  /*5290*/  FMUL.FTZ R209, R120, R207 ;  /* 0x000000cf78d17220 */ /* 0x000fc40000410000 */
[----:B------:R-:W-:Y:S01]  /*52a0*/  FMUL.FTZ R160, R120, R161 ;  /* 0x000000a178a07220 */ /* 0x000fe20000410000 */
[----:B------:R-:W-:Y:S01]  /*52b0*/  FFMA.FTZ R212, R125, R211, R208 ;  /* 0x000000d37dd47223 */ /* 0x000fe200000100d0 */
[----:B------:R-:W-:Y:S01]  /*52c0*/  FFMA.FTZ R209, R130, R161, R209 ;  /* 0x000000a182d17223 */ /* 0x000fe200000100d1 */
[CC--:B0-----:R-:W-:Y:S01]  /*52d0*/  FMUL.FTZ R161, R7.reuse, R158.reuse ;  /* 0x0000009e07a17220 */ /* 0x0c1fe20000410000 */
[----:B------:R-:W-:Y:S01]  /*52e0*/  FMUL.FTZ R208, R6, R158 ;  /* 0x0000009e06d07220 */ /* 0x000fe20000410000 */
[----:B------:R-:W-:Y:S01]  /*52f0*/  FFMA.FTZ R207, R130, R207, -R160 ;  /* 0x000000cf82cf7223 */ /* 0x000fe200000108a0 */
[C---:B-1----:R-:W-:Y:S01]  /*5300*/  FMUL.FTZ R158, R7.reuse, R155 ;  /* 0x0000009b079e7220 */ /* 0x042fe20000410000 */
[----:B------:R-:W-:Y:S01]  /*5310*/  FMUL.FTZ R210, R122, R211 ;  /* 0x000000d37ad27220 */ /* 0x000fe20000410000 */
        /* <DEDUP_REMOVED lines=8> */
[----:B------:R-:W-:-:S02]  /*53a0*/  FADD.FTZ R207, R14, R207 ;  /* 0x000000cf0ecf7221 */ /* 0x000fc40000010000 */
[----:B------:R-:W-:Y:S01]  /*53b0*/  FFMA.FTZ R209, R66, R155, R209 ;  /* 0x0000009b42d17223 */ /* 0x000fe200000100d1 */
[----:B------:R-:W0:Y:S01]  /*53c0*/  SHFL.UP PT, R6, R6, 0x1, RZ ;  /* 0x0420000006067989 */ /* 0x000e2200000e00ff */
[----:B------:R-:W-:Y:S01]  /*53d0*/  @P2 FADD.FTZ R17, R17, R208 ;  /* 0x000000d011112221 */ /* 0x000fe20000010000 */
[----:B------:R-:W-:Y:S02]  /*53e0*/  @P2 FADD.FTZ R16, R16, R161 ;  /* 0x000000a110102221 */ /* 0x000fe40000010000 */
[----:B------:R-:W1:Y:S01]  /*53f0*/  SHFL.UP PT, R7, R7, 0x1, RZ ;  /* 0x0420000007077989 */ /* 0x000e6200000e00ff */
[----:B------:R-:W-:Y:S01]  /*5400*/  FMUL.FTZ R19, R121, R209 ;  /* 0x000000d179137220 */ /* 0x000fe20000410000 */
[----:B------:R-:W-:Y:S01]  /*5410*/  FFMA.FTZ R213, R125, R213, -R210 ;  /* 0x000000d57dd57223 */ /* 0x000fe200000108d2 */
[-C--:B------:R-:W-:Y:S01]  /*5420*/  FMUL.FTZ R158, R121, R207.reuse ;  /* 0x000000cf799e7220 */ /* 0x080fe20000410000 */
[----:B------:R-:W2:Y:S01]  /*5430*/  SHFL.IDX PT, R2, R2, RZ, 0x1f ;  /* 0x00001fff02027589 */ /* 0x000ea200000e0000 */
[----:B------:R-:W-:Y:S01]  /*5440*/  FMUL.FTZ R210, R169, UR48 ;  /* 0x00000030a9d27c20 */ /* 0x000fe20008410000 */
[C---:B------:R-:W-:Y:S01]  /*5450*/  FFMA.FTZ R208, R124.reuse, R207, -R19 ;  /* 0x000000cf7cd07223 */ /* 0x040fe20000010813 */
[----:B------:R-:W-:Y:S01]  /*5460*/  FFMA.FTZ R160, R124, R209, R158 ;  /* 0x000000d17ca07223 */ /* 0x000fe2000001009e */
[----:B------:R-:W3:Y:S01]  /*5470*/  SHFL.UP PT, R17, R17, 0x1, RZ ;  /* 0x0420000011117989 */ /* 0x000ee200000e00ff */
[----:B------:R-:W-:-:S03]  /*5480*/  FFMA.FTZ R158, R147, UR47, -R210 ;  /* 0x0000002f939e7c23 */ /* 0x000fc600080108d2 */
[----:B------:R-:W4:Y:S01]  /*5490*/  SHFL.UP PT, R16, R16, 0x1, RZ ;  /* 0x0420000010107989 */ /* 0x000f2200000e00ff */
[----:B------:R-:W-:Y:S01]  /*54a0*/  FADD.FTZ R208, R13, R208 ;  /* 0x000000d00dd07221 */ /* 0x000fe20000010000 */
[----:B------:R-:W-:Y:S01]  /*54b0*/  FFMA.FTZ R160, R67, R158, R160 ;  /* 0x0000009e43a07223 */ /* 0x000fe200000100a0 */
[-C--:B------:R-:W-:Y:S01]  /*54c0*/  FMUL.FTZ R19, R129, R213.reuse ;  /* 0x000000d581137220 */ /* 0x080fe20000410000 */
[----:B------:R-:W-:Y:S01]  /*54d0*/  FMUL.FTZ R157, R171, UR48 ;  /* 0x00000030ab9d7c20 */ /* 0x000fe20008410000 */
[C---:B------:R-:W-:Y:S01]  /*54e0*/  FMUL.FTZ R210, R122.reuse, R208 ;  /* 0x000000d07ad27220 */ /* 0x040fe20000410000 */
[----:B------:R-:W-:Y:S01]  /*54f0*/  FMUL.FTZ R161, R122, R160 ;  /* 0x000000a07aa17220 */ /* 0x000fe20000410000 */
[-C--:B------:R-:W-:Y:S01]  /*5500*/  FFMA.FTZ R214, R128, R212.reuse, R19 ;  /* 0x000000d480d67223 */ /* 0x080fe20000010013 */
[----:B------:R-:W-:Y:S01]  /*5510*/  FMUL.FTZ R207, R129, R212 ;  /* 0x000000d481cf7220 */ /* 0x000fe20000410000 */
[C---:B------:R-:W-:Y:S01]  /*5520*/  FFMA.FTZ R19, R125.reuse, R160, R210 ;  /* 0x000000a07d137223 */ /* 0x040fe200000100d2 */
[----:B------:R-:W-:Y:S01]  /*5530*/  FFMA.FTZ R157, R146, UR47, -R157 ;  /* 0x0000002f929d7c23 */ /* 0x000fe2000801089d */
[----:B------:R-:W-:Y:S01]  /*5540*/  FFMA.FTZ R161, R125, R208, -R161 ;  /* 0x000000d07da17223 */ /* 0x000fe200000108a1 */
[----:B------:R-:W-:Y:S01]  /*5550*/  FFMA.FTZ R208, R128, R213, -R207 ;  /* 0x000000d580d07223 */ /* 0x000fe200000108cf */
[----:B0-----:R-:W-:Y:S01]  /*5560*/  FMUL.FTZ R160, R6, R3 ;  /* 0x0000000306a07220 */ /* 0x001fe20000410000 */
[----:B------:R-:W-:Y:S01]  /*5570*/  FFMA.FTZ R207, R68, R157, R19 ;  /* 0x0000009d44cf7223 */ /* 0x000fe20000010013 */
[----:B-1----:R-:W-:-:S02]  /*5580*/  FMUL.FTZ R19, R7, R3 ;  /* 0x0000000307137220 */ /* 0x002fc40000410000 */
        /* <DEDUP_REMOVED lines=8> */
[----:B------:R-:W-:Y:S01]  /*5610*/  FMUL.FTZ R5, R5, R2 ;  /* 0x0000000205057220 */ /* 0x000fe20000410000 */
[----:B------:R-:W-:-:S02]  /*5620*/  FMUL.FTZ R16, R127, R208 ;  /* 0x000000d07f107220 */ /* 0x000fc40000410000 */
[C---:B------:R-:W-:Y:S01]  /*5630*/  FFMA.FTZ R7, R4.reuse, R2, -R7 ;  /* 0x0000000204077223 */ /* 0x040fe20000010807 */
[----:B------:R-:W-:Y:S01]  /*5640*/  FFMA.FTZ R5, R4, R3, R5 ;  /* 0x0000000304057223 */ /* 0x000fe20000010005 */
[----:B------:R-:W-:Y:S02]  /*5650*/  FFMA.FTZ R2, R123, R214, R16 ;  /* 0x000000d67b027223 */ /* 0x000fe40000010010 */
[----:B------:R-:W-:Y:S01]  /*5660*/  FADD.FTZ R162, R162, R7 ;  /* 0x00000007a2a27221 */ /* 0x000fe20000010000 */
[----:B------:R-:W-:Y:S01]  /*5670*/  FADD.FTZ R16, RZ, R5 ;  /* 0x00000005ff107221 */ /* 0x000fe20000010000 */
[----:B------:R-:W-:Y:S02]  /*5680*/  FMUL.FTZ R4, R163, UR48 ;  /* 0x00000030a3047c20 */ /* 0x000fe40008410000 */
[C---:B------:R-:W-:Y:S01]  /*5690*/  FMUL.FTZ R5, R127.reuse, R162 ;  /* 0x000000a27f057220 */ /* 0x040fe20000410000 */
[----:B------:R-:W-:Y:S01]  /*56a0*/  FMUL.FTZ R3, R127, R16 ;  /* 0x000000107f037220 */ /* 0x000fe20000410000 */
[----:B------:R-:W-:Y:S01]  /*56b0*/  FMUL.FTZ R210, R129, R161 ;  /* 0x000000a181d27220 */ /* 0x000fe20000410000 */
[----:B------:R-:W-:-:S02]  /*56c0*/  FMUL.FTZ R17, R206, UR48 ;  /* 0x00000030ce117c20 */ /* 0x000fc40008410000 */
[----:B------:R-:W-:Y:S01]  /*56d0*/  FFMA.FTZ R3, R123, R162, -R3 ;  /* 0x000000a27b037223 */ /* 0x000fe20000010803 */
[----:B------:R-:W-:Y:S01]  /*56e0*/  FFMA.FTZ R161, R167, UR47, -R4 ;  /* 0x0000002fa7a17c23 */ /* 0x000fe20008010804 */
[-C--:B------:R-:W-:Y:S01]  /*56f0*/  FFMA.FTZ R5, R123, R16.reuse, R5 ;  /* 0x000000107b057223 */ /* 0x080fe20000010005 */
[----:B------:R-:W-:Y:S01]  /*5700*/  FFMA.FTZ R210, R128, R207, R210 ;  /* 0x000000cf80d27223 */ /* 0x000fe200000100d2 */
[----:B------:R-:W-:Y:S01]  /*5710*/  FFMA.FTZ R160, R170, UR47, -R17 ;  /* 0x0000002faaa07c23 */ /* 0x000fe20008010811 */
[----:B------:R-:W-:Y:S01]  /*5720*/  FADD.FTZ R6, R11, R6 ;  /* 0x000000060b067221 */ /* 0x000fe20000010000 */
[C---:B------:R-:W-:Y:S01]  /*5730*/  FMUL.FTZ R4, R163.reuse, R16 ;  /* 0x00000010a3047220 */ /* 0x040fe20000410000 */
[----:B------:R-:W-:Y:S01]  /*5740*/  FMUL.FTZ R19, R163, R162 ;  /* 0x000000a2a3137220 */ /* 0x000fe20000410000 */
[----:B------:R-:W-:Y:S01]  /*5750*/  FFMA.FTZ R163, R98, R41, R3 ;  /* 0x0000002962a37223 */ /* 0x000fe20000010003 */
[----:B------:R-:W-:Y:S01]  /*5760*/  FADD.FTZ R17, RZ, R5 ;  /* 0x00000005ff117221 */ /* 0x000fe20000010000 */
[----:B------:R-:W-:Y:S01]  /*5770*/  FFMA.FTZ R210, R69, R160, R210 ;  /* 0x000000a045d27223 */ /* 0x000fe200000100d2 */
[----:B------:R-:W-:Y:S01]  /*5780*/  FMUL.FTZ R209, R127, R6 ;  /* 0x000000067fd17220 */ /* 0x000fe20000410000 */
[----:B------:R-:W-:Y:S01]  /*5790*/  FMUL.FTZ R5, R129, R163 ;  /* 0x000000a381057220 */ /* 0x000fe20000410000 */
[C---:B------:R-:W-:Y:S01]  /*57a0*/  FFMA.FTZ R7, R167.reuse, R162, -R4 ;  /* 0x000000a2a7077223 */ /* 0x040fe20000010804 */
[----:B------:R-:W-:Y:S01]  /*57b0*/  FFMA.FTZ R3, R167, R16, R19 ;  /* 0x00000010a7037223 */ /* 0x000fe20000010013 */
[-C--:B------:R-:W-:Y:S01]  /*57c0*/  FMUL.FTZ R4, R129, R17.reuse ;  /* 0x0000001181047220 */ /* 0x080fe20000410000 */
[-C--:B------:R-:W-:Y:S01]  /*57d0*/  FFMA.FTZ R209, R123, R210.reuse, R209 ;  /* 0x000000d27bd17223 */ /* 0x080fe200000100d1 */
[-C--:B------:R-:W-:Y:S01]  /*57e0*/  FMUL.FTZ R19, R206, R17.reuse ;  /* 0x00000011ce137220 */ /* 0x080fe20000410000 */
[----:B------:R-:W-:Y:S01]  /*57f0*/  FMUL.FTZ R210, R127, R210 ;  /* 0x000000d27fd27220 */ /* 0x000fe20000410000 */
[----:B------:R-:W-:Y:S01]  /*5800*/  FFMA.FTZ R5, R128, R17, R5 ;  /* 0x0000001180057223 */ /* 0x000fe20000010005 */
[-C--:B------:R-:W-:Y:S01]  /*5810*/  FMUL.FTZ R206, R206, R163.reuse ;  /* 0x000000a3cece7220 */ /* 0x080fe20000410000 */
[-C--:B------:R-:W-:Y:S01]  /*5820*/  FFMA.FTZ R4, R128, R163.reuse, -R4 ;  /* 0x000000a380047223 */ /* 0x080fe20000010804 */
[C---:B------:R-:W-:Y:S01]  /*5830*/  FFMA.FTZ R167, R170.reuse, R163, -R19 ;  /* 0x000000a3aaa77223 */ /* 0x040fe20000010813 */
[----:B------:R-:W-:Y:S01]  /*5840*/  FFMA.FTZ R211, R123, R6, -R210 ;  /* 0x000000067bd37223 */ /* 0x000fe200000108d2 */
[----:B------:R-:W-:Y:S01]  /*5850*/  FADD.FTZ R19, RZ, R5 ;  /* 0x00000005ff137221 */ /* 0x000fe20000010000 */
[----:B------:R-:W-:Y:S01]  /*5860*/  FFMA.FTZ R213, R170, R17, R206 ;  /* 0x00000011aad57223 */ /* 0x000fe200000100ce */
[C---:B------:R-:W-:Y:S01]  /*5870*/  FFMA.FTZ R6, R0.reuse, R7, RZ ;  /* 0x0000000700067223 */ /* 0x040fe200000100ff */
[----:B------:R-:W-:Y:S01]  /*5880*/  FFMA.FTZ R170, R101, R40, R4 ;  /* 0x0000002865aa7223 */ /* 0x000fe20000010004 */
[----:B------:R-:W-:Y:S01]  /*5890*/  FFMA.FTZ R206, -R0, R3, RZ ;  /* 0x0000000300ce7223 */ /* 0x000fe200000101ff */
[C---:B------:R-:W-:Y:S01]  /*58a0*/  FMUL.FTZ R4, R122.reuse, R19 ;  /* 0x000000137a047220 */ /* 0x040fe20000410000 */
[----:B------:R-:W-:Y:S01]  /*58b0*/  FFMA.FTZ R3, R69, R167, R6 ;  /* 0x000000a745037223 */ /* 0x000fe20000010006 */
[-C--:B------:R-:W-:Y:S01]  /*58c0*/  FMUL.FTZ R6, R122, R170.reuse ;  /* 0x000000aa7a067220 */ /* 0x080fe20000410000 */
[-C--:B------:R-:W-:Y:S01]  /*58d0*/  FMUL.FTZ R5, R171, R19.reuse ;  /* 0x00000013ab057220 */ /* 0x080fe20000410000 */
[-C--:B------:R-:W-:Y:S01]  /*58e0*/  FFMA.FTZ R167, R125, R170.reuse, -R4 ;  /* 0x000000aa7da77223 */ /* 0x080fe20000010804 */
[-C--:B------:R-:W-:Y:S01]  /*58f0*/  FMUL.FTZ R171, R171, R170.reuse ;  /* 0x000000aaabab7220 */ /* 0x080fe20000410000 */
[----:B------:R-:W-:Y:S01]  /*5900*/  FFMA.FTZ R6, R125, R19, R6 ;  /* 0x000000137d067223 */ /* 0x000fe20000010006 */
[----:B------:R-:W-:Y:S01]  /*5910*/  FFMA.FTZ R5, R146, R170, -R5 ;  /* 0x000000aa92057223 */ /* 0x000fe20000010805 */
[----:B------:R-:W-:Y:S01]  /*5920*/  FFMA.FTZ R167, R96, R43, R167 ;  /* 0x0000002b60a77223 */ /* 0x000fe200000100a7 */
[----:B------:R-:W-:Y:S01]  /*5930*/  FMUL.FTZ R214, R127, R214 ;  /* 0x000000d67fd67220 */ /* 0x000fe20000410000 */
[----:B------:R-:W-:Y:S01]  /*5940*/  FFMA.FTZ R213, -R69, R213, R206 ;  /* 0x000000d545d57223 */ /* 0x000fe200000101ce */
[----:B------:R-:W-:Y:S01]  /*5950*/  FFMA.FTZ R4, R146, R19, R171 ;  /* 0x0000001392047223 */ /* 0x000fe200000100ab */
[----:B------:R-:W-:Y:S01]  /*5960*/  FADD.FTZ R146, RZ, R6 ;  /* 0x00000006ff927221 */ /* 0x000fe20000010000 */
[C---:B------:R-:W-:Y:S01]  /*5970*/  FFMA.FTZ R6, R68.reuse, R5, R3 ;  /* 0x0000000544067223 */ /* 0x040fe20000010003 */
[-C--:B------:R-:W-:Y:S01]  /*5980*/  FMUL.FTZ R3, R121, R167.reuse ;  /* 0x000000a779037220 */ /* 0x080fe20000410000 */
[----:B------:R-:W-:Y:S01]  /*5990*/  FFMA.FTZ R207, R123, R208, -R214 ;  /* 0x000000d07bcf7223 */ /* 0x000fe200000108d6 */
[----:B------:R-:W-:Y:S01]  /*59a0*/  FFMA.FTZ R206, -R68, R4, R213 ;  /* 0x0000000444ce7223 */ /* 0x000fe200000101d5 */
[-C--:B------:R-:W-:Y:S01]  /*59b0*/  FMUL.FTZ R4, R121, R146.reuse ;  /* 0x0000009279047220 */ /* 0x080fe20000410000 */
[CC--:B------:R-:W-:Y:S01]  /*59c0*/  FMUL.FTZ R208, R169.reuse, R146.reuse ;  /* 0x00000092a9d07220 */ /* 0x0c0fe20000410000 */
[-C--:B------:R-:W-:Y:S01]  /*59d0*/  FMUL.FTZ R169, R169, R167.reuse ;  /* 0x000000a7a9a97220 */ /* 0x080fe20000410000 */
[CC--:B------:R-:W-:Y:S01]  /*59e0*/  FFMA.FTZ R3, R124.reuse, R146.reuse, R3 ;  /* 0x000000927c037223 */ /* 0x0c0fe20000010003 */
[-C--:B------:R-:W-:Y:S01]  /*59f0*/  FFMA.FTZ R4, R124, R167.reuse, -R4 ;  /* 0x000000a77c047223 */ /* 0x080fe20000010804 */
[C---:B------:R-:W-:Y:S01]  /*5a00*/  FFMA.FTZ R208, R147.reuse, R167, -R208 ;  /* 0x000000a793d07223 */ /* 0x040fe200000108d0 */
[----:B------:R-:W-:Y:S01]  /*5a10*/  FFMA.FTZ R5, R147, R146, R169 ;  /* 0x0000009293057223 */ /* 0x000fe200000100a9 */
[----:B------:R-:W-:Y:S01]  /*5a20*/  FADD.FTZ R147, RZ, R3 ;  /* 0x00000003ff937221 */ /* 0x000fe20000010000 */
[----:B------:R-:W-:-:S03]  /*5a30*/  FFMA.FTZ R169, R99, R42, R4 ;  /* 0x0000002a63a97223 */ /* 0x000fc60000010004 */
[C---:B------:R-:W-:Y:S01]  /*5a40*/  FMUL.FTZ R3, R120.reuse, R147 ;  /* 0x0000009378037220 */ /* 0x040fe20000410000 */
[----:B------:R-:W-:Y:S01]  /*5a50*/  FMUL.FTZ R4, R120, R169 ;  /* 0x000000a978047220 */ /* 0x000fe20000410000 */
[C---:B------:R-:W-:Y:S01]  /*5a60*/  FMUL.FTZ R171, R172.reuse, R147 ;  /* 0x00000093acab7220 */ /* 0x040fe20000410000 */
[-C--:B------:R-:W-:Y:S01]  /*5a70*/  FMUL.FTZ R172, R172, R169.reuse ;  /* 0x000000a9acac7220 */ /* 0x080fe20000410000 */
[C---:B------:R-:W-:Y:S01]  /*5a80*/  FFMA.FTZ R3, R130.reuse, R169, -R3 ;  /* 0x000000a982037223 */ /* 0x040fe20000010803 */
[C---:B------:R-:W-:Y:S01]  /*5a90*/  FFMA.FTZ R7, R67.reuse, R208, R6 ;  /* 0x000000d043077223 */ /* 0x040fe20000010006 */
[----:B------:R-:W-:Y:S01]  /*5aa0*/  FFMA.FTZ R4, R130, R147, R4 ;  /* 0x0000009382047223 */ /* 0x000fe20000010004 */
[----:B------:R-:W-:Y:S01]  /*5ab0*/  FFMA.FTZ R6, R148, R169, -R171 ;  /* 0x000000a994067223 */ /* 0x000fe200000108ab */
[----:B------:R-:W-:Y:S01]  /*5ac0*/  FFMA.FTZ R171, R94, R45, R3 ;  /* 0x0000002d5eab7223 */ /* 0x000fe20000010003 */
[----:B------:R-:W-:Y:S01]  /*5ad0*/  FFMA.FTZ R5, -R67, R5, R206 ;  /* 0x0000000543057223 */ /* 0x000fe200000101ce */
[----:B------:R-:W-:Y:S01]  /*5ae0*/  FFMA.FTZ R172, R148, R147, R172 ;  /* 0x0000009394ac7223 */ /* 0x000fe200000100ac */
[----:B------:R-:W-:Y:S01]  /*5af0*/  FADD.FTZ R148, RZ, R4 ;  /* 0x00000004ff947221 */ /* 0x000fe20000010000 */
[----:B------:R-:W-:Y:S01]  /*5b00*/  FFMA.FTZ R206, R66, R6, R7 ;  /* 0x0000000642ce7223 */ /* 0x000fe20000010007 */
[-C--:B------:R-:W-:Y:S01]  /*5b10*/  FMUL.FTZ R6, R126, R171.reuse ;  /* 0x000000ab7e067220 */ /* 0x080fe20000410000 */
        /* <DEDUP_REMOVED lines=9> */
[----:B------:R-:W-:Y:S01]  /*5bb0*/  FFMA.FTZ R172, R97, R44, R4 ;  /* 0x0000002c61ac7223 */ /* 0x000fe20000010004 */
[----:B------:R-:W-:-:S02]  /*5bc0*/  FFMA.FTZ R7, R65, R3, R206 ;  /* 0x0000000341077223 */ /* 0x000fc400000100ce */
[CC--:B------:R-:W-:Y:S01]  /*5bd0*/  FMUL.FTZ R3, R118.reuse, R149.reuse ;  /* 0x0000009576037220 */ /* 0x0c0fe20000410000 */
[-C--:B------:R-:W-:Y:S01]  /*5be0*/  FMUL.FTZ R4, R118, R172.reuse ;  /* 0x000000ac76047220 */ /* 0x080fe20000410000 */
[CC--:B------:R-:W-:Y:S01]  /*5bf0*/  FMUL.FTZ R6, R196.reuse, R149.reuse ;  /* 0x00000095c4067220 */ /* 0x0c0fe20000410000 */
[-C--:B------:R-:W-:Y:S01]  /*5c00*/  FMUL.FTZ R196, R196, R172.reuse ;  /* 0x000000acc4c47220 */ /* 0x080fe20000410000 */
[C---:B------:R-:W-:Y:S01]  /*5c10*/  FFMA.FTZ R174, R116.reuse, R172, -R3 ;  /* 0x000000ac74ae7223 */ /* 0x040fe20000010803 */
[----:B------:R-:W-:Y:S01]  /*5c20*/  FFMA.FTZ R4, R116, R149, R4 ;  /* 0x0000009574047223 */ /* 0x000fe20000010004 */
[----:B------:R-:W-:Y:S01]  /*5c30*/  FFMA.FTZ R5, -R65, R5, R208 ;  /* 0x0000000541057223 */ /* 0x000fe200000101d0 */
[----:B------:R-:W-:Y:S01]  /*5c40*/  FFMA.FTZ R196, R151, R149, R196 ;  /* 0x0000009597c47223 */ /* 0x000fe200000100c4 */
[----:B------:R-:W-:Y:S01]  /*5c50*/  FFMA.FTZ R174, R95, R46, R174 ;  /* 0x0000002e5fae7223 */ /* 0x000fe200000100ae */
[----:B------:R-:W-:Y:S01]  /*5c60*/  FFMA.FTZ R6, R151, R172, -R6 ;  /* 0x000000ac97067223 */ /* 0x000fe20000010806 */
[----:B------:R-:W-:Y:S01]  /*5c70*/  FADD.FTZ R151, RZ, R4 ;  /* 0x00000004ff977221 */ /* 0x000fe20000010000 */
[C---:B------:R-:W-:Y:S01]  /*5c80*/  FFMA.FTZ R196, -R64.reuse, R196, R5 ;  /* 0x000000c440c47223 */ /* 0x040fe20000010105 */
[----:B------:R-:W-:Y:S01]  /*5c90*/  FMUL.FTZ R5, R133, R174 ;  /* 0x000000ae85057220 */ /* 0x000fe20000410000 */
[----:B------:R-:W-:Y:S01]  /*5ca0*/  FFMA.FTZ R6, R64, R6, R7 ;  /* 0x0000000640067223 */ /* 0x000fe20000010007 */
[-C--:B------:R-:W-:Y:S01]  /*5cb0*/  FMUL.FTZ R7, R189, R151.reuse ;  /* 0x00000097bd077220 */ /* 0x080fe20000410000 */
[-C--:B------:R-:W-:Y:S01]  /*5cc0*/  FMUL.FTZ R3, R133, R151.reuse ;  /* 0x0000009785037220 */ /* 0x080fe20000410000 */
[-C--:B------:R-:W-:Y:S01]  /*5cd0*/  FMUL.FTZ R189, R189, R174.reuse ;  /* 0x000000aebdbd7220 */ /* 0x080fe20000410000 */
[-C--:B------:R-:W-:Y:S01]  /*5ce0*/  FFMA.FTZ R5, R132, R151.reuse, R5 ;  /* 0x0000009784057223 */ /* 0x080fe20000010005 */
[-C--:B------:R-:W-:Y:S01]  /*5cf0*/  FFMA.FTZ R7, R152, R174.reuse, -R7 ;  /* 0x000000ae98077223 */ /* 0x080fe20000010807 */
[----:B------:R-:W-:Y:S01]  /*5d00*/  FFMA.FTZ R3, R132, R174, -R3 ;  /* 0x000000ae84037223 */ /* 0x000fe20000010803 */
[----:B------:R-:W-:Y:S01]  /*5d10*/  FFMA.FTZ R213, R152, R151, R189 ;  /* 0x0000009798d57223 */ /* 0x000fe200000100bd */
[----:B------:R-:W-:-:S02]  /*5d20*/  FADD.FTZ R152, RZ, R5 ;  /* 0x00000005ff987221 */ /* 0x000fc40000010000 */
[----:B------:R-:W-:Y:S02]  /*5d30*/  FFMA.FTZ R189, R92, R47, R3 ;  /* 0x0000002f5cbd7223 */ /* 0x000fe40000010003 */
[-C--:B------:R-:W-:Y:S01]  /*5d40*/  FMUL.FTZ R3, R135, R152.reuse ;  /* 0x0000009887037220 */ /* 0x080fe20000410000 */
[-C--:B------:R-:W-:Y:S01]  /*5d50*/  FMUL.FTZ R215, R193, R152.reuse ;  /* 0x00000098c1d77220 */ /* 0x080fe20000410000 */
[-C--:B------:R-:W-:Y:S01]  /*5d60*/  FMUL.FTZ R5, R135, R189.reuse ;  /* 0x000000bd87057220 */ /* 0x080fe20000410000 */
[-C--:B------:R-:W-:Y:S01]  /*5d70*/  FMUL.FTZ R193, R193, R189.reuse ;  /* 0x000000bdc1c17220 */ /* 0x080fe20000410000 */
[C---:B------:R-:W-:Y:S02]  /*5d80*/  FFMA.FTZ R3, R134.reuse, R189, -R3 ;  /* 0x000000bd86037223 */ /* 0x040fe40000010803 */
[-C--:B------:R-:W-:Y:S01]  /*5d90*/  FFMA.FTZ R5, R134, R152.reuse, R5 ;  /* 0x0000009886057223 */ /* 0x080fe20000010005 */
[----:B------:R-:W-:Y:S01]  /*5da0*/  FFMA.FTZ R4, R154, R152, R193 ;  /* 0x000000989a047223 */ /* 0x000fe200000100c1 */
[----:B------:R-:W-:Y:S01]  /*5db0*/  FFMA.FTZ R193, R90, R49, R3 ;  /* 0x000000315ac17223 */ /* 0x000fe20000010003 */
[C---:B------:R-:W-:Y:S01]  /*5dc0*/  FFMA.FTZ R7, R63.reuse, R7, R6 ;  /* 0x000000073f077223 */ /* 0x040fe20000010006 */
[----:B------:R-:W-:Y:S01]  /*5dd0*/  FFMA.FTZ R213, -R63, R213, R196 ;  /* 0x000000d53fd57223 */ /* 0x000fe200000101c4 */
[----:B------:R-:W-:Y:S01]  /*5de0*/  FFMA.FTZ R215, R154, R189, -R215 ;  /* 0x000000bd9ad77223 */ /* 0x000fe200000108d7 */
[----:B------:R-:W-:Y:S01]  /*5df0*/  FADD.FTZ R154, RZ, R5 ;  /* 0x00000005ff9a7221 */ /* 0x000fe20000010000 */
[C---:B------:R-:W-:Y:S01]  /*5e00*/  FMUL.FTZ R5, R137.reuse, R193 ;  /* 0x000000c189057220 */ /* 0x040fe20000410000 */
[C---:B------:R-:W-:Y:S01]  /*5e10*/  FFMA.FTZ R4, -R62.reuse, R4, R213 ;  /* 0x000000043e047223 */ /* 0x040fe200000101d5 */
[----:B------:R-:W-:Y:S01]  /*5e20*/  FFMA.FTZ R6, R62, R215, R7 ;  /* 0x000000d73e067223 */ /* 0x000fe20000010007 */
[CC--:B------:R-:W-:Y:S01]  /*5e30*/  FMUL.FTZ R7, R192.reuse, R154.reuse ;  /* 0x0000009ac0077220 */ /* 0x0c0fe20000410000 */
[-C--:B------:R-:W-:Y:S01]  /*5e40*/  FMUL.FTZ R3, R137, R154.reuse ;  /* 0x0000009a89037220 */ /* 0x080fe20000410000 */
[-C--:B------:R-:W-:Y:S01]  /*5e50*/  FMUL.FTZ R213, R192, R193.reuse ;  /* 0x000000c1c0d57220 */ /* 0x080fe20000410000 */
[-C--:B------:R-:W-:Y:S01]  /*5e60*/  FFMA.FTZ R5, R136, R154.reuse, R5 ;  /* 0x0000009a88057223 */ /* 0x080fe20000010005 */
[-C--:B------:R-:W-:Y:S01]  /*5e70*/  FFMA.FTZ R7, R188, R193.reuse, -R7 ;  /* 0x000000c1bc077223 */ /* 0x080fe20000010807 */
[----:B------:R-:W-:Y:S01]  /*5e80*/  FFMA.FTZ R196, R136, R193, -R3 ;  /* 0x000000c188c47223 */ /* 0x000fe20000010803 */
[----:B------:R-:W-:Y:S01]  /*5e90*/  FFMA.FTZ R213, R188, R154, R213 ;  /* 0x0000009abcd57223 */ /* 0x000fe200000100d5 */
[----:B------:R-:W-:-:S02]  /*5ea0*/  FADD.FTZ R188, RZ, R5 ;  /* 0x00000005ffbc7221 */ /* 0x000fc40000010000 */
[----:B------:R-:W-:Y:S01]  /*5eb0*/  FFMA.FTZ R196, R93, R48, R196 ;  /* 0x000000305dc47223 */ /* 0x000fe200000100c4 */
[C---:B------:R-:W-:Y:S01]  /*5ec0*/  FFMA.FTZ R213, -R61.reuse, R213, R4 ;  /* 0x000000d53dd57223 */ /* 0x040fe20000010104 */
[C---:B------:R-:W-:Y:S01]  /*5ed0*/  FMUL.FTZ R4, R138.reuse, R188 ;  /* 0x000000bc8a047220 */ /* 0x040fe20000410000 */
[----:B------:R-:W-:Y:S01]  /*5ee0*/  FFMA.FTZ R7, R61, R7, R6 ;  /* 0x000000073d077223 */ /* 0x000fe20000010006 */
[----:B------:R-:W-:Y:S01]  /*5ef0*/  UISETP.GE.AND UP0, UPT, UR16, UR45, UPT ;  /* 0x0000002d1000728c */ /* 0x000fe2000bf06270 */
[----:B------:R-:W-:Y:S01]  /*5f00*/  FMUL.FTZ R5, R138, R196 ;  /* 0x000000c48a057220 */ /* 0x000fe20000410000 */
[----:B------:R-:W-:Y:S01]  /*5f10*/  FMUL.FTZ R6, R197, R188 ;  /* 0x000000bcc5067220 */ /* 0x000fe20000410000 */
[-C--:B------:R-:W-:Y:S01]  /*5f20*/  FFMA.FTZ R3, R139, R196.reuse, -R4 ;  /* 0x000000c48b037223 */ /* 0x080fe20000010804 */
[----:B------:R-:W-:Y:S01]  /*5f30*/  FMUL.FTZ R4, R197, R196 ;  /* 0x000000c4c5047220 */ /* 0x000fe20000410000 */
[----:B------:R-:W-:Y:S01]  /*5f40*/  FFMA.FTZ R5, R139, R188, R5 ;  /* 0x000000bc8b057223 */ /* 0x000fe20000010005 */
[C---:B------:R-:W-:Y:S01]  /*5f50*/  FFMA.FTZ R6, R191.reuse, R196, -R6 ;  /* 0x000000c4bf067223 */ /* 0x040fe20000010806 */
[----:B------:R-:W-:Y:S01]  /*5f60*/  FFMA.FTZ R197, R88, R51, R3 ;  /* 0x0000003358c57223 */ /* 0x000fe20000010003 */
[----:B------:R-:W-:Y:S01]  /*5f70*/  PLOP3.LUT P1, PT, PT, PT, UP0, 0x80, 0x8 ;  /* 0x000000000008781c */ /* 0x000fe20003f2f008 */
[----:B------:R-:W-:Y:S01]  /*5f80*/  FADD.FTZ R192, RZ, R5 ;  /* 0x00000005ffc07221 */ /* 0x000fe20000010000 */
[----:B------:R-:W-:Y:S01]  /*5f90*/  FFMA.FTZ R206, R60, R6, R7 ;  /* 0x000000063cce7223 */ /* 0x000fe20000010007 */
[----:B------:R-:W-:Y:S01]  /*5fa0*/  FMUL.FTZ R6, R140, R197 ;  /* 0x000000c58c067220 */ /* 0x000fe20000410000 */
[----:B------:R-:W-:Y:S01]  /*5fb0*/  ISETP.NE.OR P1, PT, R24, RZ, P1 ;  /* 0x000000ff1800720c */ /* 0x000fe20000f25670 */
[----:B------:R-:W-:Y:S01]  /*5fc0*/  FFMA.FTZ R191, R191, R188, R4 ;  /* 0x000000bcbfbf7223 */ /* 0x000fe20000010004 */
[-C--:B------:R-:W-:Y:S01]  /*5fd0*/  FMUL.FTZ R4, R140, R192.reuse ;  /* 0x000000c08c047220 */ /* 0x080fe20000410000 */
[CC--:B------:R-:W-:Y:S01]  /*5fe0*/  FFMA.FTZ R6, R141.reuse, R192.reuse, R6 ;  /* 0x000000c08d067223 */ /* 0x0c0fe20000010006 */
[----:B------:R-:W-:Y:S01]  /*5ff0*/  FMUL.FTZ R210, R200, R192 ;  /* 0x000000c0c8d27220 */ /* 0x000fe20000410000 */
[----:B------:R-:W-:Y:S01]  /*6000*/  FFMA.FTZ R208, -R60, R191, R213 ;  /* 0x000000bf3cd07223 */ /* 0x000fe200000101d5 */
[-C--:B------:R-:W-:Y:S01]  /*6010*/  FFMA.FTZ R4, R141, R197.reuse, -R4 ;  /* 0x000000c58d047223 */ /* 0x080fe20000010804 */
[----:B------:R-:W-:Y:S01]  /*6020*/  FADD.FTZ R191, RZ, R6 ;  /* 0x00000006ffbf7221 */ /* 0x000fe20000010000 */
[-C--:B------:R-:W-:Y:S01]  /*6030*/  FMUL.FTZ R3, R200, R197.reuse ;  /* 0x000000c5c8037220 */ /* 0x080fe20000410000 */
[----:B------:R-:W-:Y:S01]  /*6040*/  FFMA.FTZ R210, R199, R197, -R210 ;  /* 0x000000c5c7d27223 */ /* 0x000fe200000108d2 */
[----:B------:R-:W-:Y:S01]  /*6050*/  FFMA.FTZ R200, R91, R50, R4 ;  /* 0x000000325bc87223 */ /* 0x000fe20000010004 */
[----:B------:R-:W-:-:S02]  /*6060*/  FMUL.FTZ R4, R203, R191 ;  /* 0x000000bfcb047220 */ /* 0x000fc40000410000 */
[----:B------:R-:W-:Y:S01]  /*6070*/  VOTEU.ALL UP0, P1 ;  /* 0x0000000000ff7886 */ /* 0x000fe20000800000 */
[----:B------:R-:W-:Y:S01]  /*6080*/  ISETP.NE.AND P2, PT, R150, 0x1f, PT ;  /* 0x0000001f9600780c */ /* 0x000fe20003f45270 */
[----:B------:R-:W-:Y:S01]  /*6090*/  FMUL.FTZ R6, R203, R200 ;  /* 0x000000c8cb067220 */ /* 0x000fe20000410000 */
[----:B------:R-:W-:Y:S01]  /*60a0*/  FFMA.FTZ R5, R59, R210, R206 ;  /* 0x000000d23b057223 */ /* 0x000fe200000100ce */
[C---:B------:R-:W-:Y:S01]  /*60b0*/  FFMA.FTZ R4, R201.reuse, R200, -R4 ;  /* 0x000000c8c9047223 */ /* 0x040fe20000010804 */
[----:B------:R-:W-:Y:S01]  /*60c0*/  @!UP0 ULEA UR9, UR8, UR33, 0x4 ;  /* 0x0000002108098291 */ /* 0x000fe2000f8e20ff */
[----:B------:R-:W-:Y:S01]  /*60d0*/  FFMA.FTZ R201, R201, R191, R6 ;  /* 0x000000bfc9c97223 */ /* 0x000fe20000010006 */
[----:B------:R-:W-:Y:S01]  /*60e0*/  CS2R R6, SRZ ;  /* 0x0000000000067805 */ /* 0x000fe2000001ff00 */
[----:B------:R-:W-:Y:S01]  /*60f0*/  FFMA.FTZ R206, R58, R4, R5 ;  /* 0x000000043ace7223 */ /* 0x000fe20000010005 */
[----:B------:R-:W-:Y:S01]  /*6100*/  MOV R4, 0x3f800000 ;  /* 0x3f80000000047802 */ /* 0x000fe20000000f00 */
[----:B------:R-:W-:-:S02]  /*6110*/  HFMA2 R5, -RZ, RZ, 0, 0 ;  /* 0x00000000ff057431 */ /* 0x000fc400000001ff */
[----:B------:R-:W-:Y:S01]  /*6120*/  FFMA.FTZ R3, R199, R192, R3 ;  /* 0x000000c0c7037223 */ /* 0x000fe20000010003 */
[----:B------:R-:W-:Y:S01]  /*6130*/  FFMA.FTZ R209, R0, R161, R209 ;  /* 0x000000a100d17223 */ /* 0x000fe200000100d1 */
[----:B------:R-:W-:Y:S01]  /*6140*/  FADD.FTZ R211, R10, R211 ;  /* 0x000000d30ad37221 */ /* 0x000fe20000010000 */
[----:B------:R0:W1:Y:S01]  /*6150*/  SHFL.DOWN PT, R214, R2, 0x1, 0x1f ;  /* 0x08201f0002d67f89 */ /* 0x00006200000e0000 */
[----:B------:R-:W-:Y:S01]  /*6160*/  FFMA.FTZ R3, -R59, R3, R208 ;  /* 0x000000033b037223 */ /* 0x000fe200000101d0 */
[----:B------:R-:W-:Y:S02]  /*6170*/  BSSY.RECONVERGENT B0, `(.L_x_14159) ;  /* 0x0000014000007945 */ /* 0x000fe40003800200 */
        /* <DEDUP_REMOVED lines=19> */
.L_x_14160:
[----:B------:R-:W-:Y:S05]  /*62b0*/  BSYNC.RECONVERGENT B0 ;  /* 0x0000000000007941 */ /* 0x000fea0003800200 */
.L_x_14159:
        /* <DEDUP_REMOVED lines=16> */
.L_x_14162:
[----:B------:R-:W-:Y:S05]  /*63c0*/  BSYNC.RECONVERGENT B0 ;  /* 0x0000000000007941 */ /* 0x000fea0003800200 */
.L_x_14161:
        /* <DEDUP_REMOVED lines=16> */
.L_x_14164:
[----:B------:R-:W-:Y:S05]  /*64d0*/  BSYNC.RECONVERGENT B0 ;  /* 0x0000000000007941 */ /* 0x000fea0003800200 */
.L_x_14163:
        /* <DEDUP_REMOVED lines=16> */
.L_x_14166:
[----:B------:R-:W-:Y:S05]  /*65e0*/  BSYNC.RECONVERGENT B0 ;  /* 0x0000000000007941 */ /* 0x000fea0003800200 */
.L_x_14165:
        /* <DEDUP_REMOVED lines=16> */
.L_x_14168:
[----:B------:R-:W-:Y:S05]  /*66f0*/  BSYNC.RECONVERGENT B0 ;  /* 0x0000000000007941 */ /* 0x000fea0003800200 */
.L_x_14167:
[C---:B-1----:R-:W-:Y:S01]  /*6700*/  FMUL.FTZ R208, R142.reuse, R191 ;  /* 0x000000bf8ed07220 */ /* 0x042fe20000410000 */
[-C--:B------:R-:W-:Y:S01]  /*6710*/  FMUL.FTZ R210, R142, R200.reuse ;  /* 0x000000c88ed27220 */ /* 0x080fe20000410000 */
[----:B------:R-:W-:Y:S01]  /*6720*/  SHFL.DOWN PT, R221, R207, 0x1, 0x1f ;  /* 0x08201f00cfdd7f89 */ /* 0x000fe200000e0000 */
[----:B------:R-:W-:Y:S01]  /*6730*/  FFMA.FTZ R216, -R58, R201, R3 ;  /* 0x000000c93ad87223 */ /* 0x000fe20000010103 */
[C---:B------:R-:W-:Y:S01]  /*6740*/  FFMA.FTZ R203, R143.reuse, R200, -R208 ;  /* 0x000000c88fcb7223 */ /* 0x040fe200000108d0 */
[----:B------:R-:W-:Y:S01]  /*6750*/  FFMA.FTZ R199, R143, R191, R210 ;  /* 0x000000bf8fc77223 */ /* 0x000fe200000100d2 */
[----:B--2---:R-:W1:Y:S01]  /*6760*/  SHFL.IDX PT, R208, R7, RZ, 0x1f ;  /* 0x00001fff07d07589 */ /* 0x004e6200000e0000 */
[----:B------:R-:W-:Y:S01]  /*6770*/  ISETP.NE.AND P1, PT, R24, 0x1f, PT ;  /* 0x0000001f1800780c */ /* 0x000fe20003f25270 */
[----:B------:R-:W-:Y:S01]  /*6780*/  FFMA.FTZ R203, R86, R53, R203 ;  /* 0x0000003556cb7223 */ /* 0x000fe200000100cb */
[----:B------:R-:W-:Y:S01]  /*6790*/  FADD.FTZ R199, RZ, R199 ;  /* 0x000000c7ffc77221 */ /* 0x000fe20000010000 */
[----:B------:R-:W2:Y:S01]  /*67a0*/  SHFL.DOWN PT, R219, R2, 0x1, 0x1f ;  /* 0x08201f0002db7f89 */ /* 0x000ea200000e0000 */
[----:B------:R-:W-:Y:S01]  /*67b0*/  ISETP.NE.AND P2, PT, R24, RZ, PT ;  /* 0x000000ff1800720c */ /* 0x000fe20003f45270 */
[C---:B0-----:R-:W-:Y:S01]  /*67c0*/  FMUL.FTZ R212, R144.reuse, R203 ;  /* 0x000000cb90d47220 */ /* 0x041fe20000410000 */
[-C--:B------:R-:W-:Y:S01]  /*67d0*/  FMUL.FTZ R210, R144, R199.reuse ;  /* 0x000000c790d27220 */ /* 0x080fe20000410000 */
[----:B------:R-:W0:Y:S01]  /*67e0*/  SHFL.IDX PT, R3, R6, RZ, 0x1f ;  /* 0x00001fff06037589 */ /* 0x000e2200000e0000 */
[----:B------:R-:W-:Y:S01]  /*67f0*/  BSSY.RECONVERGENT B0, `(.L_x_14169) ;  /* 0x00001f3000007945 */ /* 0x000fe20003800200 */
[C---:B------:R-:W-:Y:S01]  /*6800*/  FFMA.FTZ R201, R145.reuse, R199, R212 ;  /* 0x000000c791c97223 */ /* 0x040fe200000100d4 */
[-C--:B------:R-:W-:Y:S01]  /*6810*/  FFMA.FTZ R210, R145, R203.reuse, -R210 ;  /* 0x000000cb91d27223 */ /* 0x080fe200000108d2 */
[----:B------:R3:W5:Y:S01]  /*6820*/  SHFL.IDX PT, R214, R207, RZ, 0x1f ;  /* 0x00001fffcfd67589 */ /* 0x00076200000e0000 */
[----:B------:R-:W-:Y:S01]  /*6830*/  FMUL.FTZ R212, R202, R203 ;  /* 0x000000cbcad47220 */ /* 0x000fe20000410000 */
[----:B------:R-:W-:-:S02]  /*6840*/  FADD.FTZ R201, RZ, R201 ;  /* 0x000000c9ffc97221 */ /* 0x000fc40000010000 */
[----:B------:R4:W5:Y:S01]  /*6850*/  SHFL.IDX PT, R213, R2, RZ, 0x1f ;  /* 0x00001fff02d57589 */ /* 0x00096200000e0000 */
[----:B------:R-:W-:Y:S01]  /*6860*/  FFMA.FTZ R215, R198, R199, R212 ;  /* 0x000000c7c6d77223 */ /* 0x000fe200000100d4 */
[----:B------:R-:W-:Y:S01]  /*6870*/  FMUL.FTZ R217, R205, R201 ;  /* 0x000000c9cdd97220 */ /* 0x000fe20000410000 */
[----:B------:R-:W-:Y:S01]  /*6880*/  VOTEU.ALL UP0, P2 ;  /* 0x0000000000ff7886 */ /* 0x000fe20001000000 */
[----:B------:R-:W5:Y:S01]  /*6890*/  SHFL.DOWN PT, R218, R209, 0x1, 0x1f ;  /* 0x08201f00d1da7f89 */ /* 0x000f6200000e0000 */
[----:B---3--:R-:W-:Y:S01]  /*68a0*/  FMUL.FTZ R207, R202, R199 ;  /* 0x000000c7cacf7220 */ /* 0x008fe20000410000 */
[----:B------:R-:W-:Y:S01]  /*68b0*/  FFMA.FTZ R202, R89, R52, R210 ;  /* 0x0000003459ca7223 */ /* 0x000fe200000100d2 */
[----:B------:R-:W-:Y:S01]  /*68c0*/  FFMA.FTZ R215, -R57, R215, R216 ;  /* 0x000000d739d77223 */ /* 0x000fe200000101d8 */
[----:B------:R-:W3:Y:S01]  /*68d0*/  SHFL.DOWN PT, R223, R211, 0x1, 0x1f ;  /* 0x08201f00d3df7f89 */ /* 0x000ee200000e0000 */
[----:B------:R-:W-:Y:S01]  /*68e0*/  FFMA.FTZ R207, R198, R203, -R207 ;  /* 0x000000cbc6cf7223 */ /* 0x000fe200000108cf */
[----:B----4-:R-:W-:Y:S01]  /*68f0*/  FMUL.FTZ R2, R205, R202 ;  /* 0x000000cacd027220 */ /* 0x010fe20000410000 */
[----:B------:R-:W-:Y:S01]  /*6900*/  @!UP0 ULEA UR9, UR8, UR33, 0x4 ;  /* 0x0000002108098291 */ /* 0x000fe2000f8e20ff */
[----:B------:R-:W4:Y:S01]  /*6910*/  SHFL.IDX PT, R209, R209, RZ, 0x1f ;  /* 0x00001fffd1d17589 */ /* 0x000f2200000e0000 */
[----:B------:R-:W-:Y:S01]  /*6920*/  FFMA.FTZ R207, R57, R207, R206 ;  /* 0x000000cf39cf7223 */ /* 0x000fe200000100ce */
[C---:B------:R-:W-:Y:S01]  /*6930*/  FFMA.FTZ R198, R204.reuse, R201, R2 ;  /* 0x000000c9ccc67223 */ /* 0x040fe20000010002 */
[-C--:B-1----:R-:W-:Y:S01]  /*6940*/  @P1 FMUL.FTZ R2, R221, R208.reuse ;  /* 0x000000d0dd021220 */ /* 0x082fe20000410000 */
[----:B------:R-:W1:Y:S01]  /*6950*/  SHFL.IDX PT, R211, R211, RZ, 0x1f ;  /* 0x00001fffd3d37589 */ /* 0x000e6200000e0000 */
[C---:B--2---:R-:W-:Y:S01]  /*6960*/  @P1 FMUL.FTZ R206, R219.reuse, R208 ;  /* 0x000000d0dbce1220 */ /* 0x044fe20000410000 */
[----:B------:R-:W-:Y:S01]  /*6970*/  FFMA.FTZ R217, R204, R202, -R217 ;  /* 0x000000caccd97223 */ /* 0x000fe200000108d9 */
[----:B0-----:R-:W-:Y:S01]  /*6980*/  @P1 FFMA.FTZ R205, R219, R3, -R2 ;  /* 0x00000003dbcd1223 */ /* 0x001fe20000010802 */
[----:B-----5:R-:W-:Y:S01]  /*6990*/  FMUL.FTZ R2, R214, R7 ;  /* 0x00000007d6027220 */ /* 0x020fe20000410000 */
[----:B------:R-:W-:Y:S01]  /*69a0*/  @P1 FFMA.FTZ R206, R221, R3, R206 ;  /* 0x00000003ddce1223 */ /* 0x000fe200000100ce */
[C---:B------:R-:W-:Y:S01]  /*69b0*/  FFMA.FTZ R204, R56.reuse, R217, R207 ;  /* 0x000000d938cc7223 */ /* 0x040fe200000100cf */
[----:B------:R-:W-:Y:S01]  /*69c0*/  FFMA.FTZ R198, -R56, R198, R215 ;  /* 0x000000c638c67223 */ /* 0x000fe200000101d7 */
[CC--:B------:R-:W-:Y:S01]  /*69d0*/  FFMA.FTZ R210, R213.reuse, R6.reuse, -R2 ;  /* 0x00000006d5d27223 */ /* 0x0c0fe20000010802 */
[C---:B------:R-:W-:Y:S01]  /*69e0*/  FMUL.FTZ R2, R214.reuse, R5 ;  /* 0x00000005d6027220 */ /* 0x040fe20000410000 */
[C---:B------:R-:W-:Y:S01]  /*69f0*/  FMUL.FTZ R6, R214.reuse, R6 ;  /* 0x00000006d6067220 */ /* 0x040fe20000410000 */
[-C--:B------:R-:W-:Y:S01]  /*6a00*/  FMUL.FTZ R214, R214, R4.reuse ;  /* 0x00000004d6d67220 */ /* 0x080fe20000410000 */
[----:B------:R-:W-:Y:S01]  /*6a10*/  @P1 FADD.FTZ R3, R218, R205 ;  /* 0x000000cdda031221 */ /* 0x000fe20000010000 */
[C---:B------:R-:W-:Y:S01]  /*6a20*/  FFMA.FTZ R4, R213.reuse, R4, -R2 ;  /* 0x00000004d5047223 */ /* 0x040fe20000010802 */
[----:B------:R-:W-:Y:S01]  /*6a30*/  P2R R2, PR, RZ, 0x4 ;  /* 0x00000004ff027803 */ /* 0x000fe20000000000 */
[----:B------:R-:W-:Y:S01]  /*6a40*/  FFMA.FTZ R212, R213, R7, R6 ;  /* 0x00000007d5d47223 */ /* 0x000fe20000010006 */
[----:B---3--:R-:W-:Y:S01]  /*6a50*/  @P1 FADD.FTZ R208, R223, R206 ;  /* 0x000000cedfd01221 */ /* 0x008fe20000010000 */
[----:B------:R-:W-:Y:S01]  /*6a60*/  FMUL.FTZ R205, R3, R9 ;  /* 0x0000000903cd7220 */ /* 0x000fe20000410000 */
[C---:B------:R-:W-:Y:S01]  /*6a70*/  FMUL.FTZ R2, R164.reuse, R202 ;  /* 0x000000caa4027220 */ /* 0x040fe20000410000 */
[----:B------:R-:W-:Y:S01]  /*6a80*/  FMUL.FTZ R7, R164, R201 ;  /* 0x000000c9a4077220 */ /* 0x000fe20000410000 */
[C---:B------:R-:W-:Y:S01]  /*6a90*/  FMUL.FTZ R6, R208.reuse, R9 ;  /* 0x00000009d0067220 */ /* 0x040fe20000410000 */
[----:B------:R-:W-:Y:S01]  /*6aa0*/  FFMA.FTZ R206, R208, R8, -R205 ;  /* 0x00000008d0ce7223 */ /* 0x000fe200000108cd */
[C---:B------:R-:W-:Y:S01]  /*6ab0*/  FFMA.FTZ R9, R165.reuse, R201, R2 ;  /* 0x000000c9a5097223 */ /* 0x040fe20000010002 */
[----:B------:R-:W-:Y:S01]  /*6ac0*/  FFMA.FTZ R2, R165, R202, -R7 ;  /* 0x000000caa5027223 */ /* 0x000fe20000010807 */
[----:B------:R-:W-:Y:S01]  /*6ad0*/  FFMA.FTZ R208, R3, R8, R6 ;  /* 0x0000000803d07223 */ /* 0x000fe20000010006 */
[----:B------:R-:W-:Y:S01]  /*6ae0*/  FFMA.FTZ R5, R213, R5, R214 ;  /* 0x00000005d5057223 */ /* 0x000fe200000100d6 */
[----:B----4-:R-:W-:Y:S01]  /*6af0*/  FADD.FTZ R6, R209, R210 ;  /* 0x000000d2d1067221 */ /* 0x010fe20000010000 */
[----:B-1----:R-:W-:Y:S01]  /*6b00*/  FADD.FTZ R7, R211, R212 ;  /* 0x000000d4d3077221 */ /* 0x002fe20000010000 */
[----:B------:R-:W-:Y:S01]  /*6b10*/  FADD.FTZ R9, RZ, R9 ;  /* 0x00000009ff097221 */ /* 0x000fe20000010000 */
[----:B------:R-:W-:Y:S01]  /*6b20*/  FADD.FTZ R206, R195, R206 ;  /* 0x000000cec3ce7221 */ /* 0x000fe20000010000 */
[----:B------:R-:W-:Y:S01]  /*6b30*/  FFMA.FTZ R205, R87, R54, R2 ;  /* 0x0000003657cd7223 */ /* 0x000fe20000010002 */
[----:B------:R-:W-:Y:S01]  /*6b40*/  FFMA.FTZ R190, R55, R190, R208 ;  /* 0x000000be37be7223 */ /* 0x000fe200000100d0 */
[----:B------:R0:W-:Y:S01]  /*6b50*/  @!P2 STS.128 [UR9+0x2e10], R4 ;  /* 0x002e1004ff00a988 */ /* 0x0001e20008000c09 */
[----:B------:R-:W-:Y:S01]  /*6b60*/  FMUL.FTZ R3, R194, R9 ;  /* 0x00000009c2037220 */ /* 0x000fe20000410000 */
[----:B------:R-:W-:Y:S01]  /*6b70*/  ULEA UR9, UR16, 0xfffffc00, 0xa ;  /* 0xfffffc0010097891 */ /* 0x000fe2000f8e50ff */
[C---:B------:R-:W-:Y:S01]  /*6b80*/  FMUL.FTZ R2, R164.reuse, R206 ;  /* 0x000000cea4027220 */ /* 0x040fe20000410000 */
[-C--:B------:R-:W-:Y:S01]  /*6b90*/  FMUL.FTZ R207, R164, R190.reuse ;  /* 0x000000bea4cf7220 */ /* 0x080fe20000410000 */
[----:B------:R-:W-:Y:S01]  /*6ba0*/  FFMA.FTZ R8, R186, R205, -R3 ;  /* 0x000000cdba087223 */ /* 0x000fe20000010803 */
[----:B------:R-:W-:Y:S01]  /*6bb0*/  USHF.R.S32.HI UR34, URZ, 0x1f, UR9 ;  /* 0x0000001fff227899 */ /* 0x000fe20008011409 */
[C---:B------:R-:W-:Y:S01]  /*6bc0*/  FFMA.FTZ R3, R165.reuse, R190, R2 ;  /* 0x000000bea5037223 */ /* 0x040fe20000010002 */
[----:B------:R-:W-:Y:S01]  /*6bd0*/  FFMA.FTZ R164, R165, R206, -R207 ;  /* 0x000000cea5a47223 */ /* 0x000fe200000108cf */
[----:B------:R-:W-:Y:S01]  /*6be0*/  LOP3.LUT R2, R24, UR9, RZ, 0xfc, !PT ;  /* 0x0000000918027c12 */ /* 0x000fe2000f8efcff */
[----:B------:R-:W-:Y:S01]  /*6bf0*/  FMUL.FTZ R209, R16, UR48 ;  /* 0x0000003010d17c20 */ /* 0x000fe20008410000 */
[----:B------:R-:W-:Y:S01]  /*6c00*/  FFMA.FTZ R187, R56, R187, R3 ;  /* 0x000000bb38bb7223 */ /* 0x000fe20000010003 */
[----:B------:R-:W-:Y:S01]  /*6c10*/  MOV R3, UR34 ;  /* 0x0000002200037c02 */ /* 0x000fe20008000f00 */
[----:B------:R-:W-:Y:S01]  /*6c20*/  FADD.FTZ R164, R185, R164 ;  /* 0x000000a4b9a47221 */ /* 0x000fe20000010000 */
[----:B0-----:R-:W-:Y:S01]  /*6c30*/  MOV R5, UR42 ;  /* 0x0000002a00057c02 */ /* 0x001fe20008000f00 */
[----:B------:R-:W-:Y:S01]  /*6c40*/  FMUL.FTZ R7, R16, UR47 ;  /* 0x0000002f10077c20 */ /* 0x000fe20008410000 */
[----:B------:R-:W-:Y:S01]  /*6c50*/  MOV R165, 0x84 ;  /* 0x0000008400a57802 */ /* 0x000fe20000000f00 */
[----:B------:R-:W-:Y:S01]  /*6c60*/  FMUL.FTZ R6, R144, R164 ;  /* 0x000000a490067220 */ /* 0x000fe20000410000 */
[----:B------:R-:W-:Y:S01]  /*6c70*/  FMUL.FTZ R194, R194, R205 ;  /* 0x000000cdc2c27220 */ /* 0x000fe20000410000 */
[----:B------:R-:W-:-:S04]  /*6c80*/  IMAD.WIDE.U32 R4, R5, UR8, R2 ;  /* 0x0000000805047c25 */ /* 0x000fc8000f8e0002 */
[-C--:B------:R-:W-:Y:S01]  /*6c90*/  FMUL.FTZ R3, R144, R187.reuse ;  /* 0x000000bb90037220 */ /* 0x080fe20000410000 */
[----:B------:R-:W-:Y:S01]  /*6ca0*/  FFMA.FTZ R6, R145, R187, R6 ;  /* 0x000000bb91067223 */ /* 0x000fe20000010006 */
[----:B------:R-:W-:Y:S01]  /*6cb0*/  FMUL.FTZ R144, R17, UR48 ;  /* 0x0000003011907c20 */ /* 0x000fe20008410000 */
[----:B------:R-:W-:Y:S01]  /*6cc0*/  FFMA.FTZ R7, R162, UR48, R7 ;  /* 0x00000030a2077c23 */ /* 0x000fe20008010007 */
[----:B------:R-:W-:Y:S01]  /*6cd0*/  FFMA.FTZ R3, R145, R164, -R3 ;  /* 0x000000a491037223 */ /* 0x000fe20000010803 */
[----:B------:R-:W-:Y:S01]  /*6ce0*/  FFMA.FTZ R184, R57, R184, R6 ;  /* 0x000000b839b87223 */ /* 0x000fe20000010006 */
[----:B------:R-:W-:Y:S02]  /*6cf0*/  IMAD R165, R24, R165, UR33 ;  /* 0x0000002118a57e24 */ /* 0x000fe4000f8e02a5 */
[----:B------:R-:W-:Y:S01]  /*6d00*/  FFMA.FTZ R209, R162, UR47, -R209 ;  /* 0x0000002fa2d17c23 */ /* 0x000fe200080108d1 */
[----:B------:R-:W-:Y:S01]  /*6d10*/  FADD.FTZ R3, R182, R3 ;  /* 0x00000003b6037221 */ /* 0x000fe20000010000 */
[----:B------:R-:W-:Y:S01]  /*6d20*/  FFMA.FTZ R182, R163, UR47, -R144 ;  /* 0x0000002fa3b67c23 */ /* 0x000fe20008010890 */
[----:B------:R-:W-:Y:S01]  /*6d30*/  FMUL.FTZ R144, R0, -R7 ;  /* 0x8000000700907220 */ /* 0x000fe20000410000 */
[----:B------:R-:W-:Y:S01]  /*6d40*/  FFMA.FTZ R195, R186, R9, R194 ;  /* 0x00000009bac37223 */ /* 0x000fe200000100c2 */
[C---:B------:R-:W-:Y:S01]  /*6d50*/  FMUL.FTZ R6, R142.reuse, R3 ;  /* 0x000000038e067220 */ /* 0x040fe20000410000 */
[----:B------:R-:W-:Y:S01]  /*6d60*/  FMUL.FTZ R142, R142, R184 ;  /* 0x000000b88e8e7220 */ /* 0x000fe20000410000 */
[----:B------:R-:W-:Y:S01]  /*6d70*/  FMUL.FTZ R182, R69, R182 ;  /* 0x000000b645b67220 */ /* 0x000fe20000410000 */
[----:B------:R-:W-:Y:S01]  /*6d80*/  FMUL.FTZ R186, R0, R209 ;  /* 0x000000d100ba7220 */ /* 0x000fe20000410000 */
[C---:B------:R-:W-:Y:S01]  /*6d90*/  FFMA.FTZ R7, R143.reuse, R184, R6 ;  /* 0x000000b88f077223 */ /* 0x040fe20000010006 */
[----:B------:R-:W-:Y:S01]  /*6da0*/  FFMA.FTZ R142, R143, R3, -R142 ;  /* 0x000000038f8e7223 */ /* 0x000fe2000001088e */
[----:B------:R-:W-:Y:S01]  /*6db0*/  FMUL.FTZ R145, R19, UR47 ;  /* 0x0000002f13917c20 */ /* 0x000fe20008410000 */
[----:B------:R0:W-:Y:S01]  /*6dc0*/  STS [R165+0x848], R182 ;  /* 0x000848b6a5007388 */ /* 0x0001e20000000800 */
[----:B------:R-:W-:Y:S01]  /*6dd0*/  FFMA.FTZ R183, R58, R183, R7 ;  /* 0x000000b73ab77223 */ /* 0x000fe20000010007 */
[----:B------:R-:W-:Y:S01]  /*6de0*/  FADD.FTZ R142, R179, R142 ;  /* 0x0000008eb38e7221 */ /* 0x000fe20000010000 */
[----:B------:R-:W-:Y:S01]  /*6df0*/  FMUL.FTZ R7, R19, UR48 ;  /* 0x0000003013077c20 */ /* 0x000fe20008410000 */
[----:B------:R-:W-:Y:S01]  /*6e00*/  FFMA.FTZ R145, R170, UR48, R145 ;  /* 0x00000030aa917c23 */ /* 0x000fe20008010091 */
[CC--:B------:R-:W-:Y:S01]  /*6e10*/  FMUL.FTZ R6, R140.reuse, R183.reuse ;  /* 0x000000b78c067220 */ /* 0x0c0fe20000410000 */
[-C--:B------:R-:W-:Y:S01]  /*6e20*/  FMUL.FTZ R140, R140, R142.reuse ;  /* 0x0000008e8c8c7220 */ /* 0x080fe20000410000 */
[----:B------:R-:W-:Y:S01]  /*6e30*/  FFMA.FTZ R143, R170, UR47, -R7 ;  /* 0x0000002faa8f7c23 */ /* 0x000fe20008010807 */
[----:B------:R1:W-:Y:S01]  /*6e40*/  STS [R165+0x840], R186 ;  /* 0x000840baa5007388 */ /* 0x0003e20000000800 */
[C---:B------:R-:W-:Y:S01]  /*6e50*/  FFMA.FTZ R7, R141.reuse, R142, -R6 ;  /* 0x0000008e8d077223 */ /* 0x040fe20000010806 */
[----:B------:R-:W-:Y:S01]  /*6e60*/  FFMA.FTZ R140, R141, R183, R140 ;  /* 0x000000b78d8c7223 */ /* 0x000fe2000001008c */
[----:B------:R-:W-:Y:S01]  /*6e70*/  FMUL.FTZ R6, R146, UR48 ;  /* 0x0000003092067c20 */ /* 0x000fe20008410000 */
[----:B------:R2:W-:Y:S01]  /*6e80*/  STS [R165+0x844], R144 ;  /* 0x00084490a5007388 */ /* 0x0005e20000000800 */
[----:B------:R-:W-:Y:S01]  /*6e90*/  FADD.FTZ R141, R178, R7 ;  /* 0x00000007b28d7221 */ /* 0x000fe20000010000 */
[----:B------:R-:W-:Y:S01]  /*6ea0*/  FFMA.FTZ R180, R59, R180, R140 ;  /* 0x000000b43bb47223 */ /* 0x000fe2000001008c */
[----:B0-----:R-:W-:Y:S01]  /*6eb0*/  FFMA.FTZ R182, R167, UR47, -R6 ;  /* 0x0000002fa7b67c23 */ /* 0x001fe20008010806 */
[----:B------:R-:W-:Y:S01]  /*6ec0*/  FMUL.FTZ R178, R68, -R145 ;  /* 0x8000009144b27220 */ /* 0x000fe20000410000 */
[CC--:B------:R-:W-:Y:S01]  /*6ed0*/  FMUL.FTZ R6, R138.reuse, R141.reuse ;  /* 0x0000008d8a067220 */ /* 0x0c0fe20000410000 */
[----:B------:R-:W-:Y:S01]  /*6ee0*/  FMUL.FTZ R138, R138, R180 ;  /* 0x000000b48a8a7220 */ /* 0x000fe20000410000 */
[----:B-1----:R-:W-:Y:S01]  /*6ef0*/  FMUL.FTZ R186, R147, UR47 ;  /* 0x0000002f93ba7c20 */ /* 0x002fe20008410000 */
[----:B------:R-:W-:Y:S01]  /*6f00*/  FFMA.FTZ R170, -R101, R40, R170 ;  /* 0x0000002865aa7223 */ /* 0x000fe200000101aa */
[C---:B------:R-:W-:Y:S01]  /*6f10*/  FFMA.FTZ R7, R139.reuse, R180, R6 ;  /* 0x000000b48b077223 */ /* 0x040fe20000010006 */
[----:B------:R-:W-:Y:S01]  /*6f20*/  FFMA.FTZ R138, R139, R141, -R138 ;  /* 0x0000008d8b8a7223 */ /* 0x000fe2000001088a */
[----:B------:R-:W-:Y:S01]  /*6f30*/  FMUL.FTZ R6, R146, UR47 ;  /* 0x0000002f92067c20 */ /* 0x000fe20008410000 */
[----:B--2---:R-:W-:Y:S01]  /*6f40*/  FMUL.FTZ R144, R68, R143 ;  /* 0x0000008f44907220 */ /* 0x004fe20000410000 */
[----:B------:R-:W-:Y:S01]  /*6f50*/  FFMA.FTZ R181, R60, R181, R7 ;  /* 0x000000b53cb57223 */ /* 0x000fe20000010007 */
[----:B------:R-:W-:Y:S01]  /*6f60*/  FADD.FTZ R138, R175, R138 ;  /* 0x0000008aaf8a7221 */ /* 0x000fe20000010000 */
[----:B------:R-:W-:Y:S01]  /*6f70*/  FFMA.FTZ R6, R167, UR48, R6 ;  /* 0x00000030a7067c23 */ /* 0x000fe20008010006 */
[----:B------:R-:W-:Y:S01]  /*6f80*/  FFMA.FTZ R143, R169, UR48, R186 ;  /* 0x00000030a98f7c23 */ /* 0x000fe200080100ba */
[----:B------:R0:W-:Y:S01]  /*6f90*/  STS [R165+0x854], R178 ;  /* 0x000854b2a5007388 */ /* 0x0001e20000000800 */
[C---:B------:R-:W-:Y:S01]  /*6fa0*/  FMUL.FTZ R7, R137.reuse, R138 ;  /* 0x0000008a89077220 */ /* 0x040fe20000410000 */
[-C--:B------:R-:W-:Y:S01]  /*6fb0*/  FMUL.FTZ R137, R137, R181.reuse ;  /* 0x000000b589897220 */ /* 0x080fe20000410000 */
[----:B------:R-:W-:Y:S01]  /*6fc0*/  FMUL.FTZ R140, R67, -R6 ;  /* 0x80000006438c7220 */ /* 0x000fe20000410000 */
[----:B------:R1:W-:Y:S01]  /*6fd0*/  STS [R165+0x850], R144 ;  /* 0x00085090a5007388 */ /* 0x0003e20000000800 */
[C---:B------:R-:W-:Y:S01]  /*6fe0*/  FFMA.FTZ R6, R136.reuse, R181, R7 ;  /* 0x000000b588067223 */ /* 0x040fe20000010007 */
[----:B------:R-:W-:Y:S01]  /*6ff0*/  FFMA.FTZ R136, R136, R138, -R137 ;  /* 0x0000008a88887223 */ /* 0x000fe20000010889 */
[----:B------:R-:W-:Y:S01]  /*7000*/  MOV R137, UR43 ;  /* 0x0000002b00897c02 */ /* 0x000fe20008000f00 */
[----:B------:R-:W-:Y:S01]  /*7010*/  FFMA.FTZ R167, -R96, R43, R167 ;  /* 0x0000002b60a77223 */ /* 0x000fe200000101a7 */
[----:B------:R-:W-:Y:S01]  /*7020*/  FFMA.FTZ R176, R61, R176, R6 ;  /* 0x000000b03db07223 */ /* 0x000fe20000010006 */
[----:B------:R-:W-:Y:S01]  /*7030*/  FADD.FTZ R173, R173, R136 ;  /* 0x00000088adad7221 */ /* 0x000fe20000010000 */
[----:B0-----:R-:W-:Y:S01]  /*7040*/  FMUL.FTZ R178, R66, -R143 ;  /* 0x8000008f42b27220 */ /* 0x001fe20000410000 */
[----:B------:R-:W-:Y:S01]  /*7050*/  FMUL.FTZ R143, R151, UR48 ;  /* 0x00000030978f7c20 */ /* 0x000fe20008410000 */
[CC--:B------:R-:W-:Y:S01]  /*7060*/  FMUL.FTZ R6, R135.reuse, R176.reuse ;  /* 0x000000b087067220 */ /* 0x0c0fe20000410000 */
[-C--:B------:R-:W-:Y:S01]  /*7070*/  FMUL.FTZ R7, R135, R173.reuse ;  /* 0x000000ad87077220 */ /* 0x080fe20000410000 */
[----:B-1----:R-:W-:Y:S01]  /*7080*/  FMUL.FTZ R144, R147, UR48 ;  /* 0x0000003093907c20 */ /* 0x002fe20008410000 */
[----:B------:R-:W-:Y:S01]  /*7090*/  FMUL.FTZ R136, R148, UR47 ;  /* 0x0000002f94887c20 */ /* 0x000fe20008410000 */
[C---:B------:R-:W-:Y:S01]  /*70a0*/  FFMA.FTZ R135, R134.reuse, R173, -R6 ;  /* 0x000000ad86877223 */ /* 0x040fe20000010806 */
[----:B------:R-:W-:Y:S01]  /*70b0*/  FFMA.FTZ R7, R134, R176, R7 ;  /* 0x000000b086077223 */ /* 0x000fe20000010007 */
[----:B------:R-:W-:Y:S01]  /*70c0*/  LEA R6, P1, R4, UR10, 0x2 ;  /* 0x0000000a04067c11 */ /* 0x000fe2000f8210ff */
[----:B------:R-:W-:Y:S01]  /*70d0*/  FFMA.FTZ R139, R169, UR47, -R144 ;  /* 0x0000002fa98b7c23 */ /* 0x000fe20008010890 */
[----:B------:R-:W-:Y:S01]  /*70e0*/  FADD.FTZ R135, R166, R135 ;  /* 0x00000087a6877221 */ /* 0x000fe20000010000 */
[----:B------:R-:W-:Y:S01]  /*70f0*/  FFMA.FTZ R177, R62, R177, R7 ;  /* 0x000000b13eb17223 */ /* 0x000fe20000010007 */
[----:B------:R-:W-:-:S02]  /*7100*/  IMAD R7, R137, UR8, R5 ;  /* 0x0000000889077c24 */ /* 0x000fc4000f8e0205 */
[----:B------:R-:W-:Y:S01]  /*7110*/  FMUL.FTZ R144, R66, R139 ;  /* 0x0000008b42907220 */ /* 0x000fe20000410000 */
[C---:B------:R-:W-:Y:S01]  /*7120*/  FMUL.FTZ R134, R133.reuse, R135 ;  /* 0x0000008785867220 */ /* 0x040fe20000410000 */
[-C--:B------:R-:W-:Y:S01]  /*7130*/  FMUL.FTZ R5, R133, R177.reuse ;  /* 0x000000b185057220 */ /* 0x080fe20000410000 */
[C---:B------:R-:W-:Y:S01]  /*7140*/  FMUL.FTZ R139, R149.reuse, UR47 ;  /* 0x0000002f958b7c20 */ /* 0x040fe20008410000 */
[----:B------:R-:W-:Y:S01]  /*7150*/  LEA.HI.X R7, R4, UR11, R7, 0x2, P1 ;  /* 0x0000000b04077c11 */ /* 0x000fe200088f1407 */
[C---:B------:R-:W-:Y:S01]  /*7160*/  FFMA.FTZ R134, R132.reuse, R177, R134 ;  /* 0x000000b184867223 */ /* 0x040fe20000010086 */
[----:B------:R-:W-:Y:S01]  /*7170*/  FFMA.FTZ R4, R132, R135, -R5 ;  /* 0x0000008784047223 */ /* 0x000fe20000010805 */
[----:B------:R-:W-:Y:S01]  /*7180*/  FMUL.FTZ R5, R149, UR48 ;  /* 0x0000003095057c20 */ /* 0x000fe20008410000 */
[C---:B------:R-:W-:Y:S01]  /*7190*/  FFMA.FTZ R139, R172.reuse, UR48, R139 ;  /* 0x00000030ac8b7c23 */ /* 0x040fe2000801008b */
[----:B------:R-:W-:Y:S01]  /*71a0*/  FFMA.FTZ R133, R63, R168, R134 ;  /* 0x000000a83f857223 */ /* 0x000fe20000010086 */
[----:B------:R-:W-:Y:S01]  /*71b0*/  FADD.FTZ R153, R153, R4 ;  /* 0x0000000499997221 */ /* 0x000fe20000010000 */
[----:B------:R-:W-:Y:S01]  /*71c0*/  FFMA.FTZ R137, R172, UR47, -R5 ;  /* 0x0000002fac897c23 */ /* 0x000fe20008010805 */
[----:B------:R-:W-:Y:S01]  /*71d0*/  FFMA.FTZ R4, R174, UR47, -R143 ;  /* 0x0000002fae047c23 */ /* 0x000fe2000801088f */
[----:B------:R-:W-:Y:S01]  /*71e0*/  FFMA.FTZ R169, -R99, R42, R169 ;  /* 0x0000002a63a97223 */ /* 0x000fe200000101a9 */
[C---:B------:R-:W-:Y:S01]  /*71f0*/  FMUL.FTZ R5, R118.reuse, R153 ;  /* 0x0000009976057220 */ /* 0x040fe20000410000 */
[----:B------:R-:W-:Y:S01]  /*7200*/  FMUL.FTZ R118, R118, R133 ;  /* 0x0000008576767220 */ /* 0x000fe20000410000 */
[----:B------:R-:W-:Y:S01]  /*7210*/  FMUL.FTZ R132, R64, R137 ;  /* 0x0000008940847220 */ /* 0x000fe20000410000 */
[----:B------:R-:W-:Y:S01]  /*7220*/  FMUL.FTZ R134, R63, R4 ;  /* 0x000000043f867220 */ /* 0x000fe20000410000 */
[C---:B------:R-:W-:Y:S01]  /*7230*/  FFMA.FTZ R5, R116.reuse, R133, R5 ;  /* 0x0000008574057223 */ /* 0x040fe20000010005 */
[----:B------:R-:W-:Y:S01]  /*7240*/  FFMA.FTZ R137, R116, R153, -R118 ;  /* 0x0000009974897223 */ /* 0x000fe20000010876 */
[C---:B------:R-:W-:Y:S01]  /*7250*/  FMUL.FTZ R118, R64.reuse, -R139 ;  /* 0x8000008b40767220 */ /* 0x040fe20000410000 */
[----:B------:R0:W-:Y:S01]  /*7260*/  STS [R165+0x870], R132 ;  /* 0x00087084a5007388 */ /* 0x0001e20000000800 */
[----:B------:R-:W-:Y:S01]  /*7270*/  FFMA.FTZ R159, R64, R159, R5 ;  /* 0x0000009f409f7223 */ /* 0x000fe20000010005 */
[----:B------:R-:W-:Y:S01]  /*7280*/  FADD.FTZ R18, R18, R137 ;  /* 0x0000008912127221 */ /* 0x000fe20000010000 */
[----:B------:R-:W-:Y:S01]  /*7290*/  FMUL.FTZ R137, R151, UR47 ;  /* 0x0000002f97897c20 */ /* 0x000fe20008410000 */
[----:B------:R1:W-:Y:S01]  /*72a0*/  STS [R165+0x874], R118 ;  /* 0x00087476a5007388 */ /* 0x0003e20000000800 */
[CC--:B------:R-:W-:Y:S01]  /*72b0*/  FMUL.FTZ R5, R126.reuse, R159.reuse ;  /* 0x0000009f7e057220 */ /* 0x0c0fe20000410000 */
[-C--:B------:R-:W-:Y:S01]  /*72c0*/  FMUL.FTZ R4, R126, R18.reuse ;  /* 0x000000127e047220 */ /* 0x080fe20000410000 */
[----:B------:R-:W-:Y:S01]  /*72d0*/  FFMA.FTZ R126, R174, UR48, R137 ;  /* 0x00000030ae7e7c23 */ /* 0x000fe20008010089 */
[----:B------:R-:W-:Y:S01]  /*72e0*/  FFMA.FTZ R136, R171, UR48, R136 ;  /* 0x00000030ab887c23 */ /* 0x000fe20008010088 */
[C---:B------:R-:W-:Y:S01]  /*72f0*/  FFMA.FTZ R116, R131.reuse, R18, -R5 ;  /* 0x0000001283747223 */ /* 0x040fe20000010805 */
[----:B------:R-:W-:Y:S01]  /*7300*/  FFMA.FTZ R4, R131, R159, R4 ;  /* 0x0000009f83047223 */ /* 0x000fe20000010004 */
[C---:B0-----:R-:W-:Y:S01]  /*7310*/  FMUL.FTZ R132, R152.reuse, UR48 ;  /* 0x0000003098847c20 */ /* 0x041fe20008410000 */
[----:B------:R-:W-:Y:S01]  /*7320*/  FMUL.FTZ R126, R63, -R126 ;  /* 0x8000007e3f7e7220 */ /* 0x000fe20000410000 */
[----:B------:R-:W-:Y:S01]  /*7330*/  FADD.FTZ R15, R15, R116 ;  /* 0x000000740f0f7221 */ /* 0x000fe20000010000 */
[----:B------:R-:W-:Y:S01]  /*7340*/  FFMA.FTZ R131, R65, R156, R4 ;  /* 0x0000009c41837223 */ /* 0x000fe20000010004 */
[C---:B------:R-:W-:Y:S01]  /*7350*/  FFMA.FTZ R137, R189.reuse, UR47, -R132 ;  /* 0x0000002fbd897c23 */ /* 0x040fe20008010884 */
[----:B------:R-:W-:Y:S01]  /*7360*/  FMUL.FTZ R4, R152, UR47 ;  /* 0x0000002f98047c20 */ /* 0x000fe20008410000 */
[C---:B------:R-:W-:Y:S01]  /*7370*/  FMUL.FTZ R5, R120.reuse, R15 ;  /* 0x0000000f78057220 */ /* 0x040fe20000410000 */
[----:B------:R-:W-:Y:S01]  /*7380*/  FMUL.FTZ R120, R120, R131 ;  /* 0x0000008378787220 */ /* 0x000fe20000410000 */
[----:B------:R-:W-:Y:S01]  /*7390*/  FMUL.FTZ R116, R62, R137 ;  /* 0x000000893e747220 */ /* 0x000fe20000410000 */
[----:B------:R-:W-:Y:S01]  /*73a0*/  FFMA.FTZ R139, R189, UR48, R4 ;  /* 0x00000030bd8b7c23 */ /* 0x000fe20008010004 */
[C---:B------:R-:W-:Y:S01]  /*73b0*/  FFMA.FTZ R5, R130.reuse, R131, R5 ;  /* 0x0000008382057223 */ /* 0x040fe20000010005 */
[----:B------:R-:W-:Y:S01]  /*73c0*/  FFMA.FTZ R137, R130, R15, -R120 ;  /* 0x0000000f82897223 */ /* 0x000fe20000010878 */
[----:B------:R-:W-:Y:S01]  /*73d0*/  FMUL.FTZ R4, R154, UR48 ;  /* 0x000000309a047c20 */ /* 0x000fe20008410000 */
[----:B------:R0:W-:Y:S01]  /*73e0*/  STS [R165+0x880], R116 ;  /* 0x00088074a5007388 */ /* 0x0001e20000000800 */
[----:B------:R-:W-:Y:S01]  /*73f0*/  FFMA.FTZ R155, R66, R155, R5 ;  /* 0x0000009b429b7223 */ /* 0x000fe20000010005 */
[----:B------:R-:W-:Y:S01]  /*7400*/  FADD.FTZ R14, R14, R137 ;  /* 0x000000890e0e7221 */ /* 0x000fe20000010000 */
[----:B------:R-:W-:Y:S01]  /*7410*/  FFMA.FTZ R120, R193, UR47, -R4 ;  /* 0x0000002fc1787c23 */ /* 0x000fe20008010804 */
[----:B------:R-:W-:Y:S01]  /*7420*/  FMUL.FTZ R137, R188, UR47 ;  /* 0x0000002fbc897c20 */ /* 0x000fe20008410000 */
[----:B-1----:R-:W-:Y:S01]  /*7430*/  FMUL.FTZ R118, R62, -R139 ;  /* 0x8000008b3e767220 */ /* 0x002fe20000410000 */
[C---:B------:R-:W-:Y:S01]  /*7440*/  FMUL.FTZ R5, R121.reuse, R14 ;  /* 0x0000000e79057220 */ /* 0x040fe20000410000 */
[-C--:B------:R-:W-:Y:S01]  /*7450*/  FMUL.FTZ R121, R121, R155.reuse ;  /* 0x0000009b79797220 */ /* 0x080fe20000410000 */
        /* <DEDUP_REMOVED lines=10> */
[----:B------:R-:W-:Y:S01]  /*7500*/  FMUL.FTZ R130, R154, UR47 ;  /* 0x0000002f9a827c20 */ /* 0x000fe20008410000 */
[C---:B------:R-:W-:Y:S01]  /*7510*/  FMUL.FTZ R4, R122.reuse, R13 ;  /* 0x0000000d7a047220 */ /* 0x040fe20000410000 */
[-C--:B------:R-:W-:Y:S01]  /*7520*/  FMUL.FTZ R122, R122, R158.reuse ;  /* 0x0000009e7a7a7220 */ /* 0x080fe20000410000 */
[----:B0-----:R-:W-:Y:S01]  /*7530*/  FMUL.FTZ R116, R60, R121 ;  /* 0x000000793c747220 */ /* 0x001fe20000410000 */
[----:B------:R-:W-:Y:S01]  /*7540*/  FMUL.FTZ R121, R191, UR47 ;  /* 0x0000002fbf797c20 */ /* 0x000fe20008410000 */
[C---:B------:R-:W-:Y:S01]  /*7550*/  FFMA.FTZ R5, R125.reuse, R158, R4 ;  /* 0x0000009e7d057223 */ /* 0x040fe20000010004 */
[----:B------:R-:W-:Y:S01]  /*7560*/  FFMA.FTZ R125, R125, R13, -R122 ;  /* 0x0000000d7d7d7223 */ /* 0x000fe2000001087a */
[----:B------:R-:W-:Y:S01]  /*7570*/  FMUL.FTZ R4, R192, UR48 ;  /* 0x00000030c0047c20 */ /* 0x000fe20008410000 */
[----:B------:R0:W-:Y:S01]  /*7580*/  STS [R165+0x890], R116 ;  /* 0x00089074a5007388 */ /* 0x0001e20000000800 */
[----:B------:R-:W-:Y:S01]  /*7590*/  FFMA.FTZ R157, R68, R157, R5 ;  /* 0x0000009d449d7223 */ /* 0x000fe20000010005 */
[----:B------:R-:W-:Y:S01]  /*75a0*/  FADD.FTZ R12, R12, R125 ;  /* 0x0000007d0c0c7221 */ /* 0x000fe20000010000 */
[----:B------:R-:W-:Y:S01]  /*75b0*/  FFMA.FTZ R4, R197, UR47, -R4 ;  /* 0x0000002fc5047c23 */ /* 0x000fe20008010804 */
[----:B-1----:R-:W-:Y:S01]  /*75c0*/  FMUL.FTZ R120, R192, UR47 ;  /* 0x0000002fc0787c20 */ /* 0x002fe20008410000 */
[----:B--2---:R-:W-:Y:S01]  /*75d0*/  FMUL.FTZ R118, R60, -R137 ;  /* 0x800000893c767220 */ /* 0x004fe20000410000 */
        /* <DEDUP_REMOVED lines=10> */
[C---:B------:R-:W-:Y:S01]  /*7680*/  FFMA.FTZ R5, R200.reuse, UR47, -R5 ;  /* 0x0000002fc8057c23 */ /* 0x040fe20008010805 */
[----:B------:R2:W-:Y:S01]  /*7690*/  STS [R165+0x894], R118 ;  /* 0x00089476a5007388 */ /* 0x0005e20000000800 */
[----:B------:R-:W-:Y:S01]  /*76a0*/  FFMA.FTZ R121, R200, UR48, R121 ;  /* 0x00000030c8797c23 */ /* 0x000fe20008010079 */
[C---:B0-----:R-:W-:Y:S01]  /*76b0*/  FMUL.FTZ R116, R127.reuse, R4 ;  /* 0x000000047f747220 */ /* 0x041fe20000410000 */
[-C--:B------:R-:W-:Y:S01]  /*76c0*/  FMUL.FTZ R127, R127, R160.reuse ;  /* 0x000000a07f7f7220 */ /* 0x080fe20000410000 */
[-C--:B------:R-:W-:Y:S01]  /*76d0*/  FMUL.FTZ R11, R98, R160.reuse ;  /* 0x000000a0620b7220 */ /* 0x080fe20000410000 */
[C---:B------:R-:W-:Y:S01]  /*76e0*/  FMUL.FTZ R124, R58.reuse, -R121 ;  /* 0x800000793a7c7220 */ /* 0x040fe20000410000 */
[----:B-1----:R-:W-:Y:S01]  /*76f0*/  FMUL.FTZ R122, R58, R5 ;  /* 0x000000053a7a7220 */ /* 0x002fe20000410000 */
[C---:B------:R-:W-:Y:S01]  /*7700*/  FFMA.FTZ R5, R123.reuse, R160, R116 ;  /* 0x000000a07b057223 */ /* 0x040fe20000010074 */
[----:B------:R-:W-:Y:S01]  /*7710*/  FFMA.FTZ R127, R123, R4, -R127 ;  /* 0x000000047b7f7223 */ /* 0x000fe2000001087f */
[----:B------:R-:W-:Y:S01]  /*7720*/  FFMA.FTZ R121, -R103, R20, R162 ;  /* 0x0000001467797223 */ /* 0x000fe200000101a2 */
[----:B--2---:R-:W-:Y:S01]  /*7730*/  FMUL.FTZ R118, R59, -R120 ;  /* 0x800000783b767220 */ /* 0x004fe20000410000 */
[----:B------:R-:W-:Y:S01]  /*7740*/  FFMA.FTZ R161, R0, R161, R5 ;  /* 0x000000a100a17223 */ /* 0x000fe20000010005 */
[----:B------:R-:W-:Y:S01]  /*7750*/  FADD.FTZ R120, R10, R127 ;  /* 0x0000007f0a787221 */ /* 0x000fe20000010000 */
[----:B------:R-:W-:Y:S01]  /*7760*/  STS [R165+0x8a0], R122 ;  /* 0x0008a07aa5007388 */ /* 0x000fe20000000800 */
[C---:B------:R-:W-:Y:S01]  /*7770*/  FFMA.FTZ R116, -R98.reuse, R41, R163 ;  /* 0x0000002962747223 */ /* 0x040fe200000101a3 */
[C---:B------:R-:W-:Y:S01]  /*7780*/  FMUL.FTZ R10, R103.reuse, R161 ;  /* 0x000000a1670a7220 */ /* 0x040fe20000410000 */
[----:B------:R-:W-:Y:S01]  /*7790*/  FMUL.FTZ R5, R103, R120 ;  /* 0x0000007867057220 */ /* 0x000fe20000410000 */
[----:B------:R0:W-:Y:S01]  /*77a0*/  STS [R165+0x89c], R118 ;  /* 0x00089c76a5007388 */ /* 0x0001e20000000800 */
[----:B------:R-:W-:Y:S01]  /*77b0*/  FMUL.FTZ R123, R98, R4 ;  /* 0x00000004627b7220 */ /* 0x000fe20000410000 */
[----:B------:R-:W-:Y:S01]  /*77c0*/  FMUL.FTZ R125, R17, R11 ;  /* 0x0000000b117d7220 */ /* 0x000fe20000410000 */
[----:B------:R-:W-:Y:S01]  /*77d0*/  FFMA.FTZ R130, R193, UR48, R130 ;  /* 0x00000030c1827c23 */ /* 0x000fe20008010082 */
[----:B------:R1:W-:Y:S01]  /*77e0*/  STS [R165+0x8a4], R124 ;  /* 0x0008a47ca5007388 */ /* 0x0003e20000000800 */
[----:B------:R-:W-:Y:S01]  /*77f0*/  FMUL.FTZ R129, R94, R15 ;  /* 0x0000000f5e817220 */ /* 0x000fe20000410000 */
[-C--:B------:R-:W-:Y:S01]  /*7800*/  FFMA.FTZ R125, R116, R123.reuse, -R125 ;  /* 0x0000007b747d7223 */ /* 0x080fe2000001087d */
[----:B------:R-:W-:Y:S01]  /*7810*/  FMUL.FTZ R123, R17, R123 ;  /* 0x0000007b117b7220 */ /* 0x000fe20000410000 */
[----:B------:R2:W-:Y:S01]  /*7820*/  STS [R165+0x87c], R126 ;  /* 0x00087c7ea5007388 */ /* 0x0005e20000000800 */
[----:B------:R-:W-:Y:S01]  /*7830*/  FMUL.FTZ R130, R61, -R130 ;  /* 0x800000823d827220 */ /* 0x000fe20000410000 */
[C---:B0-----:R-:W-:Y:S01]  /*7840*/  FMUL.FTZ R118, R16.reuse, R10 ;  /* 0x0000000a10767220 */ /* 0x041fe20000410000 */
[----:B------:R-:W-:Y:S01]  /*7850*/  FMUL.FTZ R136, R65, -R136 ;  /* 0x8000008841887220 */ /* 0x000fe20000410000 */
[----:B------:R0:W-:Y:S01]  /*7860*/  STS [R165+0x878], R134 ;  /* 0x00087886a5007388 */ /* 0x0001e20000000800 */
[----:B------:R-:W-:Y:S01]  /*7870*/  FFMA.FTZ R172, -R97, R44, R172 ;  /* 0x0000002c61ac7223 */ /* 0x000fe200000101ac */
[-C--:B------:R-:W-:Y:S01]  /*7880*/  FFMA.FTZ R122, R121, R5.reuse, -R118 ;  /* 0x00000005797a7223 */ /* 0x080fe20000010876 */
[----:B------:R-:W-:Y:S01]  /*7890*/  FMUL.FTZ R118, R16, R5 ;  /* 0x0000000510767220 */ /* 0x000fe20000410000 */
[----:B-1----:R-:W-:Y:S01]  /*78a0*/  FMUL.FTZ R124, R199, UR48 ;  /* 0x00000030c77c7c20 */ /* 0x002fe20008410000 */
[----:B------:R1:W-:Y:S01]  /*78b0*/  STS [R165+0x88c], R130 ;  /* 0x00088c82a5007388 */ /* 0x0003e20000000800 */
[----:B--2---:R-:W-:Y:S01]  /*78c0*/  FMUL.FTZ R126, R101, R12 ;  /* 0x0000000c657e7220 */ /* 0x004fe20000410000 */
[----:B------:R-:W-:Y:S01]  /*78d0*/  FFMA.FTZ R118, R121, R10, R118 ;  /* 0x0000000a79767223 */ /* 0x000fe20000010076 */
[----:B------:R-:W-:Y:S01]  /*78e0*/  FFMA.FTZ R128, R203, UR47, -R124 ;  /* 0x0000002fcb807c23 */ /* 0x000fe2000801087c */
[----:B------:R-:W-:Y:S01]  /*78f0*/  FFMA.FTZ R124, R116, R11, R123 ;  /* 0x0000000b747c7223 */ /* 0x000fe2000001007b */
[----:B------:R-:W-:Y:S01]  /*7900*/  FMUL.FTZ R123, R19, R126 ;  /* 0x0000007e137b7220 */ /* 0x000fe20000410000 */
[----:B------:R-:W-:Y:S01]  /*7910*/  FADD.FTZ R5, RZ, R118 ;  /* 0x00000076ff057221 */ /* 0x000fe20000010000 */
[----:B------:R-:W-:Y:S01]  /*7920*/  FMUL.FTZ R118, R101, R157 ;  /* 0x0000009d65767220 */ /* 0x000fe20000410000 */
[----:B------:R-:W-:Y:S01]  /*7930*/  FADD.FTZ R122, RZ, R122 ;  /* 0x0000007aff7a7221 */ /* 0x000fe20000010000 */
[----:B0-----:R-:W-:Y:S01]  /*7940*/  FMUL.FTZ R134, R97, R18 ;  /* 0x0000001261867220 */ /* 0x001fe20000410000 */
[----:B------:R-:W-:Y:S01]  /*7950*/  FADD.FTZ R5, R5, R124 ;  /* 0x0000007c05057221 */ /* 0x000fe20000010000 */
[-C--:B------:R-:W-:Y:S01]  /*7960*/  FFMA.FTZ R124, R170, R118.reuse, R123 ;  /* 0x00000076aa7c7223 */ /* 0x080fe2000001007b */
[----:B------:R-:W-:Y:S01]  /*7970*/  FMUL.FTZ R127, R19, R118 ;  /* 0x00000076137f7220 */ /* 0x000fe20000410000 */
[----:B------:R-:W-:Y:S01]  /*7980*/  FMUL.FTZ R123, R96, R158 ;  /* 0x0000009e607b7220 */ /* 0x000fe20000410000 */
[----:B-1----:R-:W-:Y:S01]  /*7990*/  FMUL.FTZ R130, R57, R128 ;  /* 0x0000008039827220 */ /* 0x002fe20000410000 */
[----:B------:R-:W-:Y:S01]  /*79a0*/  FADD.FTZ R125, R122, R125 ;  /* 0x0000007d7a7d7221 */ /* 0x000fe20000010000 */
[----:B------:R-:W-:Y:S01]  /*79b0*/  FADD.FTZ R5, R5, R124 ;  /* 0x0000007c05057221 */ /* 0x000fe20000010000 */
[----:B------:R-:W-:Y:S01]  /*79c0*/  FFMA.FTZ R126, R170, R126, -R127 ;  /* 0x0000007eaa7e7223 */ /* 0x000fe2000001087f */
[----:B------:R-:W-:Y:S01]  /*79d0*/  FMUL.FTZ R124, R96, R13 ;  /* 0x0000000d607c7220 */ /* 0x000fe20000410000 */
[----:B------:R-:W-:Y:S01]  /*79e0*/  FMUL.FTZ R122, R99, R155 ;  /* 0x0000009b637a7220 */ /* 0x000fe20000410000 */
[CC--:B------:R-:W-:Y:S01]  /*79f0*/  FMUL.FTZ R127, R146.reuse, R123.reuse ;  /* 0x0000007b927f7220 */ /* 0x0c0fe20000410000 */
[----:B------:R0:W-:Y:S01]  /*7a00*/  STS [R165+0x8a8], R130 ;  /* 0x0008a882a5007388 */ /* 0x0001e20000000800 */
[----:B------:R-:W-:Y:S01]  /*7a10*/  FMUL.FTZ R128, R146, R124 ;  /* 0x0000007c92807220 */ /* 0x000fe20000410000 */
[----:B------:R-:W-:Y:S01]  /*7a20*/  FMUL.FTZ R132, R147, R122 ;  /* 0x0000007a93847220 */ /* 0x000fe20000410000 */
[----:B------:R-:W-:Y:S01]  /*7a30*/  FFMA.FTZ R124, R167, R124, -R127 ;  /* 0x0000007ca77c7223 */ /* 0x000fe2000001087f */
[----:B------:R-:W-:Y:S01]  /*7a40*/  FADD.FTZ R125, R125, R126 ;  /* 0x0000007e7d7d7221 */ /* 0x000fe20000010000 */
[----:B------:R-:W-:Y:S01]  /*7a50*/  FFMA.FTZ R128, R167, R123, R128 ;  /* 0x0000007ba7807223 */ /* 0x000fe20000010080 */
[----:B------:R-:W-:Y:S01]  /*7a60*/  FMUL.FTZ R126, R199, UR47 ;  /* 0x0000002fc77e7c20 */ /* 0x000fe20008410000 */
[----:B------:R1:W-:Y:S01]  /*7a70*/  STS [R165+0x86c], R136 ;  /* 0x00086c88a5007388 */ /* 0x0003e20000000800 */
[----:B------:R-:W-:Y:S01]  /*7a80*/  FADD.FTZ R127, R125, R124 ;  /* 0x0000007c7d7f7221 */ /* 0x000fe20000010000 */
[C---:B------:R-:W-:Y:S01]  /*7a90*/  FMUL.FTZ R125, R94.reuse, R131 ;  /* 0x000000835e7d7220 */ /* 0x040fe20000410000 */
[----:B0-----:R-:W-:Y:S01]  /*7aa0*/  FMUL.FTZ R130, R99, R14 ;  /* 0x0000000e63827220 */ /* 0x001fe20000410000 */
[----:B------:R-:W-:Y:S01]  /*7ab0*/  FADD.FTZ R5, R5, R128 ;  /* 0x0000008005057221 */ /* 0x000fe20000010000 */
[----:B------:R-:W-:Y:S01]  /*7ac0*/  FFMA.FTZ R124, -R94, R45, R171 ;  /* 0x0000002d5e7c7223 */ /* 0x000fe200000101ab */
[----:B------:R-:W-:Y:S01]  /*7ad0*/  FMUL.FTZ R137, R148, R125 ;  /* 0x0000007d94897220 */ /* 0x000fe20000410000 */
[-C--:B------:R-:W-:Y:S01]  /*7ae0*/  FFMA.FTZ R132, R169, R130.reuse, -R132 ;  /* 0x00000082a9847223 */ /* 0x080fe20000010884 */
[----:B------:R-:W-:Y:S01]  /*7af0*/  FMUL.FTZ R130, R147, R130 ;  /* 0x0000008293827220 */ /* 0x000fe20000410000 */
[----:B------:R-:W-:Y:S01]  /*7b00*/  FFMA.FTZ R126, R203, UR48, R126 ;  /* 0x00000030cb7e7c23 */ /* 0x000fe2000801007e */
[----:B------:R-:W-:Y:S01]  /*7b10*/  FMUL.FTZ R139, R201, UR48 ;  /* 0x00000030c98b7c20 */ /* 0x000fe20008410000 */
[----:B------:R-:W-:Y:S01]  /*7b20*/  FADD.FTZ R127, R127, R132 ;  /* 0x000000847f7f7221 */ /* 0x000fe20000010000 */
[----:B------:R-:W-:Y:S01]  /*7b30*/  FFMA.FTZ R130, R169, R122, R130 ;  /* 0x0000007aa9827223 */ /* 0x000fe20000010082 */
[----:B-1----:R-:W-:Y:S01]  /*7b40*/  FMUL.FTZ R136, R57, -R126 ;  /* 0x8000007e39887220 */ /* 0x002fe20000410000 */
[----:B------:R-:W-:Y:S01]  /*7b50*/  FMUL.FTZ R126, R97, R159 ;  /* 0x0000009f617e7220 */ /* 0x000fe20000410000 */
[----:B------:R-:W-:Y:S01]  /*7b60*/  FFMA.FTZ R189, -R92, R47, R189 ;  /* 0x0000002f5cbd7223 */ /* 0x000fe200000101bd */
[----:B------:R-:W-:Y:S01]  /*7b70*/  FADD.FTZ R5, R5, R130 ;  /* 0x0000008205057221 */ /* 0x000fe20000010000 */
[-C--:B------:R-:W-:Y:S01]  /*7b80*/  FFMA.FTZ R130, R124, R129.reuse, -R137 ;  /* 0x000000817c827223 */ /* 0x080fe20000010889 */
[----:B------:R-:W-:Y:S01]  /*7b90*/  FMUL.FTZ R129, R148, R129 ;  /* 0x0000008194817220 */ /* 0x000fe20000410000 */
[----:B------:R-:W-:Y:S01]  /*7ba0*/  FMUL.FTZ R137, R149, R126 ;  /* 0x0000007e95897220 */ /* 0x000fe20000410000 */
[----:B------:R-:W-:Y:S01]  /*7bb0*/  FMUL.FTZ R132, R92, R135 ;  /* 0x000000875c847220 */ /* 0x000fe20000410000 */
[----:B------:R-:W-:Y:S01]  /*7bc0*/  FADD.FTZ R130, R127, R130 ;  /* 0x000000827f827221 */ /* 0x000fe20000010000 */
[----:B------:R-:W-:Y:S01]  /*7bd0*/  FFMA.FTZ R128, R124, R125, R129 ;  /* 0x0000007d7c807223 */ /* 0x000fe20000010081 */
[-C--:B------:R-:W-:Y:S01]  /*7be0*/  FMUL.FTZ R129, R149, R134.reuse ;  /* 0x0000008695817220 */ /* 0x080fe20000410000 */
[C---:B------:R-:W-:Y:S01]  /*7bf0*/  FFMA.FTZ R137, R172.reuse, R134, -R137 ;  /* 0x00000086ac897223 */ /* 0x040fe20000010889 */
[----:B------:R-:W-:Y:S01]  /*7c00*/  FMUL.FTZ R127, R95, R133 ;  /* 0x000000855f7f7220 */ /* 0x000fe20000410000 */
[----:B------:R-:W-:Y:S01]  /*7c10*/  FADD.FTZ R5, R5, R128 ;  /* 0x0000008005057221 */ /* 0x000fe20000010000 */
[----:B------:R-:W-:Y:S01]  /*7c20*/  FFMA.FTZ R128, R172, R126, R129 ;  /* 0x0000007eac807223 */ /* 0x000fe20000010081 */
[C---:B------:R-:W-:Y:S01]  /*7c30*/  FMUL.FTZ R129, R95.reuse, R153 ;  /* 0x000000995f817220 */ /* 0x040fe20000410000 */
[----:B------:R-:W-:Y:S01]  /*7c40*/  FFMA.FTZ R145, R202, UR47, -R139 ;  /* 0x0000002fca917c23 */ /* 0x000fe2000801088b */
[----:B------:R-:W-:Y:S01]  /*7c50*/  FFMA.FTZ R174, -R95, R46, R174 ;  /* 0x0000002e5fae7223 */ /* 0x000fe200000101ae */
[----:B------:R-:W-:Y:S01]  /*7c60*/  FADD.FTZ R5, R5, R128 ;  /* 0x0000008005057221 */ /* 0x000fe20000010000 */
[----:B------:R-:W-:Y:S01]  /*7c70*/  FMUL.FTZ R128, R92, R177 ;  /* 0x000000b15c807220 */ /* 0x000fe20000410000 */
[----:B------:R-:W-:Y:S01]  /*7c80*/  FMUL.FTZ R139, R151, R129 ;  /* 0x00000081978b7220 */ /* 0x000fe20000410000 */
[----:B------:R0:W-:Y:S01]  /*7c90*/  STS [R165+0x8ac], R136 ;  /* 0x0008ac88a5007388 */ /* 0x0001e20000000800 */
[----:B------:R-:W-:Y:S01]  /*7ca0*/  FADD.FTZ R130, R130, R137 ;  /* 0x0000008982827221 */ /* 0x000fe20000010000 */
[----:B------:R-:W-:Y:S01]  /*7cb0*/  FMUL.FTZ R134, R152, R128 ;  /* 0x0000008098867220 */ /* 0x000fe20000410000 */
[----:B------:R-:W-:Y:S01]  /*7cc0*/  FMUL.FTZ R182, R67, R182 ;  /* 0x000000b643b67220 */ /* 0x000fe20000410000 */
[----:B------:R1:W-:Y:S01]  /*7cd0*/  STS [R165+0x85c], R140 ;  /* 0x00085c8ca5007388 */ /* 0x0003e20000000800 */
[----:B------:R-:W-:Y:S01]  /*7ce0*/  FMUL.FTZ R137, R88, R180 ;  /* 0x000000b458897220 */ /* 0x000fe20000410000 */
[-C--:B------:R-:W-:Y:S01]  /*7cf0*/  FFMA.FTZ R143, R189, R132.reuse, -R134 ;  /* 0x00000084bd8f7223 */ /* 0x080fe20000010886 */
[----:B------:R-:W-:Y:S01]  /*7d00*/  FMUL.FTZ R134, R151, R127 ;  /* 0x0000007f97867220 */ /* 0x000fe20000410000 */
[----:B------:R2:W-:Y:S01]  /*7d10*/  STS [R165+0x858], R182 ;  /* 0x000858b6a5007388 */ /* 0x0005e20000000800 */
[----:B------:R-:W-:Y:S01]  /*7d20*/  FMUL.FTZ R175, R192, R137 ;  /* 0x00000089c0af7220 */ /* 0x000fe20000410000 */
[----:B0-----:R-:W-:Y:S01]  /*7d30*/  FMUL.FTZ R136, R152, R132 ;  /* 0x0000008498887220 */ /* 0x001fe20000410000 */
[C---:B------:R-:W-:Y:S01]  /*7d40*/  FFMA.FTZ R132, R174.reuse, R127, R139 ;  /* 0x0000007fae847223 */ /* 0x040fe2000001008b */
[----:B------:R-:W-:Y:S01]  /*7d50*/  FFMA.FTZ R129, R174, R129, -R134 ;  /* 0x00000081ae817223 */ /* 0x000fe20000010886 */
[----:B------:R-:W-:Y:S01]  /*7d60*/  FMUL.FTZ R139, R90, R173 ;  /* 0x000000ad5a8b7220 */ /* 0x000fe20000410000 */
[----:B-1----:R-:W-:Y:S01]  /*7d70*/  FMUL.FTZ R140, R56, R145 ;  /* 0x00000091388c7220 */ /* 0x002fe20000410000 */
[----:B------:R-:W-:Y:S01]  /*7d80*/  FADD.FTZ R5, R5, R132 ;  /* 0x0000008405057221 */ /* 0x000fe20000010000 */
[----:B------:R-:W-:Y:S01]  /*7d90*/  FADD.FTZ R132, R130, R129 ;  /* 0x0000008182847221 */ /* 0x000fe20000010000 */
[C---:B------:R-:W-:Y:S01]  /*7da0*/  FMUL.FTZ R129, R90.reuse, R176 ;  /* 0x000000b05a817220 */ /* 0x040fe20000410000 */
[----:B------:R-:W-:Y:S01]  /*7db0*/  FFMA.FTZ R136, R189, R128, R136 ;  /* 0x00000080bd887223 */ /* 0x000fe20000010088 */
[----:B------:R-:W-:Y:S01]  /*7dc0*/  FFMA.FTZ R130, -R90, R49, R193 ;  /* 0x000000315a827223 */ /* 0x000fe200000101c1 */
[----:B--2---:R-:W-:Y:S01]  /*7dd0*/  FMUL.FTZ R182, R148, UR48 ;  /* 0x0000003094b67c20 */ /* 0x004fe20008410000 */
[----:B------:R-:W-:Y:S01]  /*7de0*/  FMUL.FTZ R145, R154, R129 ;  /* 0x000000819a917220 */ /* 0x000fe20000410000 */
[----:B------:R-:W-:Y:S01]  /*7df0*/  FADD.FTZ R5, R5, R136 ;  /* 0x0000008805057221 */ /* 0x000fe20000010000 */
[----:B------:R-:W-:Y:S01]  /*7e00*/  FADD.FTZ R143, R132, R143 ;  /* 0x0000008f848f7221 */ /* 0x000fe20000010000 */
[----:B------:R-:W-:Y:S01]  /*7e10*/  FFMA.FTZ R182, R171, UR47, -R182 ;  /* 0x0000002fabb67c23 */ /* 0x000fe200080108b6 */
[-C--:B------:R-:W-:Y:S01]  /*7e20*/  FFMA.FTZ R136, R130, R139.reuse, -R145 ;  /* 0x0000008b82887223 */ /* 0x080fe20000010891 */
[----:B------:R-:W-:Y:S01]  /*7e30*/  FMUL.FTZ R145, R154, R139 ;  /* 0x0000008b9a917220 */ /* 0x000fe20000410000 */
[C---:B------:R-:W-:Y:S01]  /*7e40*/  FMUL.FTZ R171, R88.reuse, R141 ;  /* 0x0000008d58ab7220 */ /* 0x040fe20000410000 */
[----:B------:R-:W-:Y:S01]  /*7e50*/  FFMA.FTZ R132, -R88, R51, R197 ;  /* 0x0000003358847223 */ /* 0x000fe200000101c5 */
[----:B------:R0:W-:Y:S01]  /*7e60*/  STS [R165+0x8b0], R140 ;  /* 0x0008b08ca5007388 */ /* 0x0001e20000000800 */
[----:B------:R-:W-:Y:S01]  /*7e70*/  FFMA.FTZ R134, R130, R129, R145 ;  /* 0x0000008182867223 */ /* 0x000fe20000010091 */
[----:B------:R-:W-:Y:S01]  /*7e80*/  FMUL.FTZ R194, R17, UR47 ;  /* 0x0000002f11c27c20 */ /* 0x000fe20008410000 */
[----:B------:R-:W-:Y:S01]  /*7e90*/  FMUL.FTZ R139, R93, R181 ;  /* 0x000000b55d8b7220 */ /* 0x000fe20000410000 */
[----:B------:R1:W-:Y:S01]  /*7ea0*/  STS [R165+0x860], R144 ;  /* 0x00086090a5007388 */ /* 0x0003e20000000800 */
[----:B------:R-:W-:Y:S01]  /*7eb0*/  FADD.FTZ R5, R5, R134 ;  /* 0x0000008605057221 */ /* 0x000fe20000010000 */
[----:B------:R-:W-:Y:S01]  /*7ec0*/  FMUL.FTZ R134, R9, UR48 ;  /* 0x0000003009867c20 */ /* 0x000fe20008410000 */
[----:B------:R-:W-:Y:S01]  /*7ed0*/  FFMA.FTZ R194, R163, UR48, R194 ;  /* 0x00000030a3c27c23 */ /* 0x000fe200080100c2 */
[C---:B------:R-:W-:Y:S01]  /*7ee0*/  FFMA.FTZ R196, -R93.reuse, R48, R196 ;  /* 0x000000305dc47223 */ /* 0x040fe200000101c4 */
[----:B------:R-:W-:Y:S01]  /*7ef0*/  FMUL.FTZ R145, R93, R138 ;  /* 0x0000008a5d917220 */ /* 0x000fe20000410000 */
[----:B0-----:R-:W-:Y:S01]  /*7f00*/  FFMA.FTZ R140, R132, R171, -R175 ;  /* 0x000000ab848c7223 */ /* 0x001fe200000108af */
[----:B------:R-:W-:Y:S01]  /*7f10*/  FMUL.FTZ R175, R201, UR47 ;  /* 0x0000002fc9af7c20 */ /* 0x000fe20008410000 */
[----:B------:R-:W-:Y:S01]  /*7f20*/  FMUL.FTZ R163, R188, R139 ;  /* 0x0000008bbca37220 */ /* 0x000fe20000410000 */
[----:B------:R-:W-:Y:S01]  /*7f30*/  FADD.FTZ R136, R143, R136 ;  /* 0x000000888f887221 */ /* 0x000fe20000010000 */
[----:B-1----:R-:W-:Y:S01]  /*7f40*/  FFMA.FTZ R144, R205, UR47, -R134 ;  /* 0x0000002fcd907c23 */ /* 0x002fe20008010886 */
[----:B------:R-:W-:Y:S01]  /*7f50*/  FFMA.FTZ R175, R202, UR48, R175 ;  /* 0x00000030caaf7c23 */ /* 0x000fe200080100af */
[----:B------:R-:W-:Y:S01]  /*7f60*/  FFMA.FTZ R163, R196, R145, -R163 ;  /* 0x00000091c4a37223 */ /* 0x000fe200000108a3 */
[----:B------:R-:W-:Y:S01]  /*7f70*/  FFMA.FTZ R203, -R86, R53, R203 ;  /* 0x0000003556cb7223 */ /* 0x000fe200000101cb */
[----:B------:R-:W-:Y:S01]  /*7f80*/  FMUL.FTZ R166, R55, R144 ;  /* 0x0000009037a67220 */ /* 0x000fe20000410000 */
[----:B------:R-:W-:Y:S01]  /*7f90*/  FMUL.FTZ R162, R56, -R175 ;  /* 0x800000af38a27220 */ /* 0x000fe20000410000 */
[----:B------:R-:W-:Y:S01]  /*7fa0*/  FMUL.FTZ R144, R86, R184 ;  /* 0x000000b856907220 */ /* 0x000fe20000410000 */
[----:B------:R-:W-:Y:S01]  /*7fb0*/  FADD.FTZ R163, R136, R163 ;  /* 0x000000a388a37221 */ /* 0x000fe20000010000 */
[----:B------:R-:W-:Y:S01]  /*7fc0*/  FMUL.FTZ R145, R188, R145 ;  /* 0x00000091bc917220 */ /* 0x000fe20000410000 */
[----:B------:R0:W-:Y:S01]  /*7fd0*/  STS [R165+0x8b8], R166 ;  /* 0x0008b8a6a5007388 */ /* 0x0001e20000000800 */
[----:B------:R-:W-:Y:S01]  /*7fe0*/  FMUL.FTZ R171, R192, R171 ;  /* 0x000000abc0ab7220 */ /* 0x000fe20000410000 */
[----:B------:R-:W-:Y:S01]  /*7ff0*/  FADD.FTZ R140, R163, R140 ;  /* 0x0000008ca38c7221 */ /* 0x000fe20000010000 */
[----:B------:R-:W-:Y:S01]  /*8000*/  FFMA.FTZ R134, R196, R139, R145 ;  /* 0x0000008bc4867223 */ /* 0x000fe20000010091 */
[----:B------:R1:W-:Y:S01]  /*8010*/  STS [R165+0x8b4], R162 ;  /* 0x0008b4a2a5007388 */ /* 0x0003e20000000800 */
[----:B------:R-:W-:Y:S01]  /*8020*/  FMUL.FTZ R194, R69, -R194 ;  /* 0x800000c245c27220 */ /* 0x000fe20000410000 */
[----:B------:R-:W-:Y:S01]  /*8030*/  FMUL.FTZ R182, R65, R182 ;  /* 0x000000b641b67220 */ /* 0x000fe20000410000 */
[----:B------:R-:W-:Y:S01]  /*8040*/  FADD.FTZ R5, R5, R134 ;  /* 0x0000008605057221 */ /* 0x000fe20000010000 */
[----:B------:R-:W-:Y:S01]  /*8050*/  FFMA.FTZ R134, R132, R137, R171 ;  /* 0x0000008984867223 */ /* 0x000fe200000100ab */
[----:B------:R-:W-:Y:S01]  /*8060*/  FMUL.FTZ R136, R91, R183 ;  /* 0x000000b75b887220 */ /* 0x000fe20000410000 */
[----:B0-----:R-:W-:Y:S01]  /*8070*/  FMUL.FTZ R166, R199, R144 ;  /* 0x00000090c7a67220 */ /* 0x001fe20000410000 */
[----:B------:R-:W0:Y:S01]  /*8080*/  LDC R179, c[0x0][0x388] ;  /* 0x0000e200ffb37b82 */ /* 0x000e220000000800 */
[----:B------:R-:W-:Y:S01]  /*8090*/  STS [R165+0x84c], R194 ;  /* 0x00084cc2a5007388 */ /* 0x000fe20000000800 */
[----:B------:R-:W-:Y:S01]  /*80a0*/  FADD.FTZ R5, R5, R134 ;  /* 0x0000008605057221 */ /* 0x000fe20000010000 */
[----:B-1----:R-:W-:Y:S01]  /*80b0*/  FMUL.FTZ R162, R86, R3 ;  /* 0x0000000356a27220 */ /* 0x002fe20000410000 */
[C---:B------:R-:W-:Y:S01]  /*80c0*/  FMUL.FTZ R134, R91.reuse, R142 ;  /* 0x0000008e5b867220 */ /* 0x040fe20000410000 */
[----:B------:R-:W-:Y:S01]  /*80d0*/  STS [R165+0x864], R178 ;  /* 0x000864b2a5007388 */ /* 0x000fe20000000800 */
[----:B------:R-:W-:Y:S01]  /*80e0*/  FFMA.FTZ R143, -R91, R50, R200 ;  /* 0x000000325b8f7223 */ /* 0x000fe200000101c8 */
[----:B------:R-:W-:Y:S01]  /*80f0*/  FFMA.FTZ R163, R203, R162, -R166 ;  /* 0x000000a2cba37223 */ /* 0x000fe200000108a6 */
[----:B------:R-:W-:Y:S01]  /*8100*/  FMUL.FTZ R166, R9, UR47 ;  /* 0x0000002f09a67c20 */ /* 0x000fe20008410000 */
[----:B------:R-:W-:Y:S01]  /*8110*/  STS [R165+0x868], R182 ;  /* 0x000868b6a5007388 */ /* 0x000fe20000000800 */
[----:B------:R-:W-:Y:S01]  /*8120*/  FMUL.FTZ R156, R191, R136 ;  /* 0x00000088bf9c7220 */ /* 0x000fe20000410000 */
[----:B------:R-:W-:Y:S01]  /*8130*/  FMUL.FTZ R168, R89, R164 ;  /* 0x000000a459a87220 */ /* 0x000fe20000410000 */
[----:B------:R-:W-:Y:S01]  /*8140*/  FFMA.FTZ R166, R205, UR48, R166 ;  /* 0x00000030cda67c23 */ /* 0x000fe200080100a6 */
[----:B------:R-:W-:Y:S01]  /*8150*/  FFMA.FTZ R202, -R89, R52, R202 ;  /* 0x0000003459ca7223 */ /* 0x000fe200000101ca */
[----:B------:R-:W-:Y:S01]  /*8160*/  FFMA.FTZ R145, R143, R134, -R156 ;  /* 0x000000868f917223 */ /* 0x000fe2000001089c */
[----:B------:R-:W-:Y:S01]  /*8170*/  FMUL.FTZ R156, R89, R187 ;  /* 0x000000bb599c7220 */ /* 0x000fe20000410000 */
[----:B------:R-:W-:Y:S01]  /*8180*/  FMUL.FTZ R166, R55, -R166 ;  /* 0x800000a637a67220 */ /* 0x000fe20000410000 */
[----:B------:R-:W-:Y:S01]  /*8190*/  FMUL.FTZ R134, R191, R134 ;  /* 0x00000086bf867220 */ /* 0x000fe20000410000 */
[----:B------:R-:W-:Y:S01]  /*81a0*/  FMUL.FTZ R162, R199, R162 ;  /* 0x000000a2c7a27220 */ /* 0x000fe20000410000 */
[----:B------:R-:W-:Y:S01]  /*81b0*/  FMUL.FTZ R171, R201, R156 ;  /* 0x0000009cc9ab7220 */ /* 0x000fe20000410000 */
[----:B------:R-:W-:Y:S01]  /*81c0*/  FADD.FTZ R140, R140, R145 ;  /* 0x000000918c8c7221 */ /* 0x000fe20000010000 */
[----:B------:R1:W-:Y:S01]  /*81d0*/  STS [R165+0x8bc], R166 ;  /* 0x0008bca6a5007388 */ /* 0x0003e20000000800 */
[----:B------:R-:W-:Y:S01]  /*81e0*/  FFMA.FTZ R134, R143, R136, R134 ;  /* 0x000000888f867223 */ /* 0x000fe20000010086 */
[----:B------:R-:W-:Y:S01]  /*81f0*/  FFMA.FTZ R175, R202, R168, -R171 ;  /* 0x000000a8caaf7223 */ /* 0x000fe200000108ab */
[----:B------:R-:W-:Y:S01]  /*8200*/  FFMA.FTZ R162, R203, R144, R162 ;  /* 0x00000090cba27223 */ /* 0x000fe200000100a2 */
[----:B------:R-:W-:Y:S01]  /*8210*/  BAR.SYNC.DEFER_BLOCKING 0x0 ;  /* 0x0000000000007b1d */ /* 0x000fe20000010000 */
[----:B------:R-:W-:Y:S01]  /*8220*/  FADD.FTZ R5, R5, R134 ;  /* 0x0000008605057221 */ /* 0x000fe20000010000 */
[----:B------:R-:W-:Y:S01]  /*8230*/  FMUL.FTZ R171, R201, R168 ;  /* 0x000000a8c9ab7220 */ /* 0x000fe20000410000 */
[----:B------:R-:W-:Y:S01]  /*8240*/  FADD.FTZ R140, R140, R163 ;  /* 0x000000a38c8c7221 */ /* 0x000fe20000010000 */
[----:B------:R-:W-:Y:S01]  /*8250*/  FMUL.FTZ R145, R187, UR46 ;  /* 0x0000002ebb917c20 */ /* 0x000fe20008410000 */
[----:B------:R-:W-:Y:S01]  /*8260*/  FADD.FTZ R162, R5, R162 ;  /* 0x000000a205a27221 */ /* 0x000fe20000010000 */
[----:B------:R-:W-:Y:S01]  /*8270*/  FFMA.FTZ R171, R202, R156, R171 ;  /* 0x0000009ccaab7223 */ /* 0x000fe200000100ab */
[----:B0-----:R-:W-:Y:S01]  /*8280*/  LEA R5, R179, -R2, 0x1 ;  /* 0x80000002b3057211 */ /* 0x001fe200078e08ff */
[----:B------:R-:W-:Y:S01]  /*8290*/  FMUL.FTZ R179, R181, UR46 ;  /* 0x0000002eb5b37c20 */ /* 0x000fe20008410000 */
[----:B-1----:R-:W-:Y:S01]  /*82a0*/  FMUL.FTZ R166, R180, UR46 ;  /* 0x0000002eb4a67c20 */ /* 0x002fe20008410000 */
[----:B------:R-:W-:Y:S01]  /*82b0*/  FADD.FTZ R163, R162, R171 ;  /* 0x000000aba2a37221 */ /* 0x000fe20000010000 */
[----:B------:R-:W-:Y:S01]  /*82c0*/  FMUL.FTZ R162, R184, UR46 ;  /* 0x0000002eb8a27c20 */ /* 0x000fe20008410000 */
[----:B------:R-:W-:Y:S01]  /*82d0*/  FADD.FTZ R168, R140, R175 ;  /* 0x000000af8ca87221 */ /* 0x000fe20000010000 */
[----:B------:R-:W-:Y:S01]  /*82e0*/  FFMA.FTZ R140, R164, UR35, -R145 ;  /* 0x00000023a48c7c23 */ /* 0x000fe20008010891 */
[C---:B------:R-:W-:Y:S01]  /*82f0*/  FFMA.FTZ R179, R138.reuse, UR35, -R179 ;  /* 0x000000238ab37c23 */ /* 0x040fe200080108b3 */
[----:B------:R-:W-:Y:S01]  /*8300*/  FMUL.FTZ R178, R138, UR46 ;  /* 0x0000002e8ab27c20 */ /* 0x000fe20008410000 */
        /* <DEDUP_REMOVED lines=8> */
[----:B------:R0:W1:Y:S01]  /*8390*/  LDS R209, [R35+0x8c0] ;  /* 0x0008c00023d17984 */ /* 0x0000620000000800 */
        /* <DEDUP_REMOVED lines=8> */
[----:B------:R-:W-:Y:S01]  /*8420*/  FFMA.FTZ R142, R184, UR35, R3 ;  /* 0x00000023b88e7c23 */ /* 0x000fe20008010003 */
[----:B------:R-:W-:Y:S01]  /*8430*/  FMUL.FTZ R166, R153, UR46 ;  /* 0x0000002e99a67c20 */ /* 0x000fe20008410000 */
[----:B------:R-:W-:Y:S01]  /*8440*/  FMUL.FTZ R3, R159, UR46 ;  /* 0x0000002e9f037c20 */ /* 0x000fe20008410000 */
[----:B------:R-:W-:Y:S01]  /*8450*/  FFMA.FTZ R138, R153, UR35, -R138 ;  /* 0x00000023998a7c23 */ /* 0x000fe2000801088a */
[----:B------:R-:W-:Y:S01]  /*8460*/  FFMA.FTZ R197, R181, UR35, R178 ;  /* 0x00000023b5c57c23 */ /* 0x000fe200080100b2 */
[----:B------:R-:W-:Y:S01]  /*8470*/  FFMA.FTZ R153, R133, UR35, R166 ;  /* 0x0000002385997c23 */ /* 0x000fe200080100a6 */
[----:B------:R-:W-:Y:S01]  /*8480*/  FMUL.FTZ R178, R131, UR46 ;  /* 0x0000002e83b27c20 */ /* 0x000fe20008410000 */
[C---:B------:R-:W-:Y:S01]  /*8490*/  FFMA.FTZ R166, R18.reuse, UR35, -R3 ;  /* 0x0000002312a67c23 */ /* 0x040fe20008010803 */
[----:B------:R-:W-:Y:S01]  /*84a0*/  FMUL.FTZ R3, R155, UR46 ;  /* 0x0000002e9b037c20 */ /* 0x000fe20008410000 */
[----:B------:R-:W-:Y:S01]  /*84b0*/  FMUL.FTZ R194, R135, UR46 ;  /* 0x0000002e87c27c20 */ /* 0x000fe20008410000 */
[----:B------:R-:W-:Y:S01]  /*84c0*/  FMUL.FTZ R200, R18, UR46 ;  /* 0x0000002e12c87c20 */ /* 0x000fe20008410000 */
[----:B------:R-:W-:Y:S01]  /*84d0*/  FFMA.FTZ R135, R15, UR35, -R178 ;  /* 0x000000230f877c23 */ /* 0x000fe200080108b2 */
[C---:B------:R-:W-:Y:S01]  /*84e0*/  FFMA.FTZ R18, R14.reuse, UR35, -R3 ;  /* 0x000000230e127c23 */ /* 0x040fe20008010803 */
[----:B------:R-:W-:Y:S01]  /*84f0*/  FMUL.FTZ R178, R14, UR46 ;  /* 0x0000002e0eb27c20 */ /* 0x000fe20008410000 */
[----:B------:R-:W-:Y:S01]  /*8500*/  ISETP.GE.AND P1, PT, R5, 0x1, PT ;  /* 0x000000010500780c */ /* 0x000fe20003f26270 */
[----:B------:R-:W-:Y:S01]  /*8510*/  FMUL.FTZ R14, R158, UR46 ;  /* 0x0000002e9e0e7c20 */ /* 0x000fe20008410000 */
[----:B------:R-:W-:Y:S01]  /*8520*/  FMUL.FTZ R3, R157, UR46 ;  /* 0x0000002e9d037c20 */ /* 0x000fe20008410000 */
[----:B------:R-:W-:Y:S01]  /*8530*/  FMUL.FTZ R186, R15, UR46 ;  /* 0x0000002e0fba7c20 */ /* 0x000fe20008410000 */
[----:B------:R-:W-:Y:S01]  /*8540*/  FMUL.FTZ R193, R173, UR46 ;  /* 0x0000002eadc17c20 */ /* 0x000fe20008410000 */
[C---:B------:R-:W-:Y:S01]  /*8550*/  FFMA.FTZ R15, R13.reuse, UR35, -R14 ;  /* 0x000000230d0f7c23 */ /* 0x040fe2000801080e */
[----:B------:R-:W-:Y:S01]  /*8560*/  FMUL.FTZ R173, R13, UR46 ;  /* 0x0000002e0dad7c20 */ /* 0x000fe20008410000 */
[----:B------:R-:W-:Y:S01]  /*8570*/  FFMA.FTZ R14, R12, UR35, -R3 ;  /* 0x000000230c0e7c23 */ /* 0x000fe20008010803 */
[----:B------:R-:W-:Y:S01]  /*8580*/  FMUL.FTZ R13, R160, UR46 ;  /* 0x0000002ea00d7c20 */ /* 0x000fe20008410000 */
[----:B------:R-:W-:Y:S01]  /*8590*/  FMUL.FTZ R3, R161, UR46 ;  /* 0x0000002ea1037c20 */ /* 0x000fe20008410000 */
        /* <DEDUP_REMOVED lines=8> */
[----:B------:R-:W-:Y:S01]  /*8620*/  FFMA.FTZ R171, R131, UR35, R186 ;  /* 0x0000002383ab7c23 */ /* 0x000fe200080100ba */
        /* <DEDUP_REMOVED lines=15> */
.L_x_14170:
[----:B------:R-:W-:Y:S05]  /*8720*/  BSYNC.RECONVERGENT B0 ;  /* 0x0000000000007941 */ /* 0x000fea0003800200 */
.L_x_14169:
[----:B------:R-:W-:Y:S04]  /*8730*/  BSSY.RECONVERGENT B0, `(.L_x_14171) ;  /* 0x0000003000007945 */ /* 0x000fe80003800200 */
[----:B------:R-:W-:Y:S05]  /*8740*/  @!P2 BRA `(.L_x_14172) ;  /* 0x000000000004a947 */ /* 0x000fea0003800000 */
[----:B------:R1:W-:Y:S02]  /*8750*/  REDG.E.ADD.F32.FTZ.RN.STRONG.GPU desc[UR26][R6.64+0x80], R209 ;  /* 0x000080d1060079a6 */ /* 0x0003e4000c12f31a */
.L_x_14172:
[----:B------:R-:W-:Y:S05]  /*8760*/  BSYNC.RECONVERGENT B0 ;  /* 0x0000000000007941 */ /* 0x000fea0003800200 */
.L_x_14171:
        /* <DEDUP_REMOVED lines=10> */
.L_x_14174:
[----:B------:R-:W-:Y:S05]  /*8810*/  BSYNC.RECONVERGENT B0 ;  /* 0x0000000000007941 */ /* 0x000fea0003800200 */
.L_x_14173:
[----:B-12---:R1:W2:Y:S01]  /*8820*/  LDS R209, [R33+0x9c0] ;  /* 0x0009c00021d17984 */ /* 0x0062a20000000800 */
[----:B------:R-:W-:Y:S04]  /*8830*/  BSSY.RECONVERGENT B0, `(.L_x_14175) ;  /* 0x0000003000007945 */ /* 0x000fe80003800200 */
[----:B------:R-:W-:Y:S05]  /*8840*/  @!P1 BRA `(.L_x_14176) ;  /* 0x0000000000049947 */ /* 0x000fea0003800000 */
[----:B--2---:R3:W-:Y:S02]  /*8850*/  REDG.E.ADD.F32.FTZ.RN.STRONG.GPU desc[UR26][R6.64+0x180], R209 ;  /* 0x000180d1060079a6 */ /* 0x0047e4000c12f31a */
.L_x_14176:
[----:B------:R-:W-:Y:S05]  /*8860*/  BSYNC.RECONVERGENT B0 ;  /* 0x0000000000007941 */ /* 0x000fea0003800200 */
.L_x_14175:
[----:B--23--:R2:W3:Y:S01]  /*8870*/  LDS R209, [R32+0xa40] ;  /* 0x000a400020d17984 */ /* 0x00c4e20000000800 */
[----:B------:R-:W-:Y:S04]  /*8880*/  BSSY.RECONVERGENT B0, `(.L_x_14177) ;  /* 0x0000003000007945 */ /* 0x000fe80003800200 */
[----:B------:R-:W-:Y:S05]  /*8890*/  @!P2 BRA `(.L_x_14178) ;  /* 0x000000000004a947 */ /* 0x000fea0003800000 */
[----:B---3--:R4:W-:Y:S02]  /*88a0*/  REDG.E.ADD.F32.FTZ.RN.STRONG.GPU desc[UR26][R6.64+0x200], R209 ;  /* 0x000200d1060079a6 */ /* 0x0089e4000c12f31a */
.L_x_14178:
[----:B------:R-:W-:Y:S05]  /*88b0*/  BSYNC.RECONVERGENT B0 ;  /* 0x0000000000007941 */ /* 0x000fea0003800200 */
.L_x_14177:
[----:B---34-:R3:W4:Y:S01]  /*88c0*/  LDS R209, [R31+0xac0] ;  /* 0x000ac0001fd17984 */ /* 0x0187220000000800 */
[----:B------:R-:W-:Y:S04]  /*88d0*/  BSSY.RECONVERGENT B0, `(.L_x_14179) ;  /* 0x0000003000007945 */ /* 0x000fe80003800200 */
[----:B------:R-:W-:Y:S05]  /*88e0*/  @!P3 BRA `(.L_x_14180) ;  /* 0x000000000004b947 */ /* 0x000fea0003800000 */
[----:B----4-:R4:W-:Y:S02]  /*88f0*/  REDG.E.ADD.F32.FTZ.RN.STRONG.GPU desc[UR26][R6.64+0x280], R209 ;  /* 0x000280d1060079a6 */ /* 0x0109e4000c12f31a */
.L_x_14180:
[----:B------:R-:W-:Y:S05]  /*8900*/  BSYNC.RECONVERGENT B0 ;  /* 0x0000000000007941 */ /* 0x000fea0003800200 */
.L_x_14179:
[----:B----4-:R4:W0:Y:S01]  /*8910*/  LDS R209, [R30+0xb40] ;  /* 0x000b40001ed17984 */ /* 0x0108220000000800 */
[----:B------:R-:W-:Y:S04]  /*8920*/  BSSY.RECONVERGENT B0, `(.L_x_14181) ;  /* 0x0000003000007945 */ /* 0x000fe80003800200 */
[----:B------:R-:W-:Y:S05]  /*8930*/  @!P4 BRA `(.L_x_14182) ;  /* 0x000000000004c947 */ /* 0x000fea0003800000 */
[----:B0-----:R0:W-:Y:S02]  /*8940*/  REDG.E.ADD.F32.FTZ.RN.STRONG.GPU desc[UR26][R6.64+0x300], R209 ;  /* 0x000300d1060079a6 */ /* 0x0011e4000c12f31a */
.L_x_14182:
[----:B------:R-:W-:Y:S05]  /*8950*/  BSYNC.RECONVERGENT B0 ;  /* 0x0000000000007941 */ /* 0x000fea0003800200 */
.L_x_14181:
[----:B0-----:R0:W0:Y:S01]  /*8960*/  LDS R209, [R29+0xbc0] ;  /* 0x000bc0001dd17984 */ /* 0x0010220000000800 */
[----:B------:R-:W-:Y:S04]  /*8970*/  BSSY.RECONVERGENT B0, `(.L_x_14183) ;  /* 0x0000003000007945 */ /* 0x000fe80003800200 */
[----:B------:R-:W-:Y:S05]  /*8980*/  @!P5 BRA `(.L_x_14184) ;  /* 0x000000000004d947 */ /* 0x000fea0003800000 */
[----:B0-----:R0:W-:Y:S02]  /*8990*/  REDG.E.ADD.F32.FTZ.RN.STRONG.GPU desc[UR26][R6.64+0x380], R209 ;  /* 0x000380d1060079a6 */ /* 0x0011e4000c12f31a */
.L_x_14184:
[----:B------:R-:W-:Y:S05]  /*89a0*/  BSYNC.RECONVERGENT B0 ;  /* 0x0000000000007941 */ /* 0x000fea0003800200 */
.L_x_14183:
[----:B0-----:R0:W0:Y:S01]  /*89b0*/  LDS R209, [R28+0xc40] ;  /* 0x000c40001cd17984 */ /* 0x0010220000000800 */
        /* <DEDUP_REMOVED lines=8> */
[----:B0-----:R0:W-:Y:S02]  /*8a40*/  REDG.E.ADD.F32.FTZ.RN.STRONG.GPU desc[UR26][R6.64+0x400], R209 ;  /* 0x000400d1060079a6 */ /* 0x0011e4000c12f31a */
.L_x_14186:
[----:B------:R-:W-:Y:S05]  /*8a50*/  BSYNC.RECONVERGENT B0 ;  /* 0x0000000000007941 */ /* 0x000fea0003800200 */
.L_x_14185:
[----:B0-----:R0:W0:Y:S01]  /*8a60*/  LDS R209, [R27+0xcc0] ;  /* 0x000cc0001bd17984 */ /* 0x0010220000000800 */
[----:B------:R-:W-:Y:S01]  /*8a70*/  BSSY.RECONVERGENT B0, `(.L_x_14187) ;  /* 0x0000004000007945 */ /* 0x000fe20003800200 */
[----:B------:R-:W-:-:S03]  /*8a80*/  IADD3 R211, PT, PT, R24, 0x180, RZ ;  /* 0x0000018018d37810 */ /* 0x000fc60007ffe0ff */
[----:B------:R-:W-:Y:S05]  /*8a90*/  @!P1 BRA `(.L_x_14188) ;  /* 0x0000000000049947 */ /* 0x000fea0003800000 */
[----:B0-----:R0:W-:Y:S02]  /*8aa0*/  REDG.E.ADD.F32.FTZ.RN.STRONG.GPU desc[UR26][R6.64+0x480], R209 ;  /* 0x000480d1060079a6 */ /* 0x0011e4000c12f31a */
.L_x_14188:
[----:B------:R-:W-:Y:S05]  /*8ab0*/  BSYNC.RECONVERGENT B0 ;  /* 0x0000000000007941 */ /* 0x000fea0003800200 */
.L_x_14187:
[----:B0-----:R0:W0:Y:S01]  /*8ac0*/  LDS R209, [R26+0xd40] ;  /* 0x000d40001ad17984 */ /* 0x0010220000000800 */
[----:B------:R-:W-:Y:S01]  /*8ad0*/  BSSY.RECONVERGENT B0, `(.L_x_14189) ;  /* 0x0000005000007945 */ /* 0x000fe20003800200 */
[----:B------:R-:W-:Y:S02]  /*8ae0*/  IADD3 R213, PT, PT, R24, 0x1a0, RZ ;  /* 0x000001a018d57810 */ /* 0x000fe40007ffe0ff */
[----:B------:R-:W-:Y:S01]  /*8af0*/  LEA.HI R211, R211, R24, RZ, 0x1b ;  /* 0x00000018d3d37211 */ /* 0x000fe200078fd8ff */
[----:B------:R-:W-:Y:S06]  /*8b00*/  @!P2 BRA `(.L_x_14190) ;  /* 0x000000000004a947 */ /* 0x000fec0003800000 */
[----:B0-----:R0:W-:Y:S02]  /*8b10*/  REDG.E.ADD.F32.FTZ.RN.STRONG.GPU desc[UR26][R6.64+0x500], R209 ;  /* 0x000500d1060079a6 */ /* 0x0011e4000c12f31a */
.L_x_14190:
[----:B------:R-:W-:Y:S05]  /*8b20*/  BSYNC.RECONVERGENT B0 ;  /* 0x0000000000007941 */ /* 0x000fea0003800200 */
.L_x_14189:
[----:B0-----:R0:W0:Y:S01]  /*8b30*/  LDS R209, [R25+0xdc0] ;  /* 0x000dc00019d17984 */ /* 0x0010220000000800 */
[----:B------:R-:W-:Y:S01]  /*8b40*/  BSSY.RECONVERGENT B0, `(.L_x_14191) ;  /* 0x0000005000007945 */ /* 0x000fe20003800200 */
[----:B------:R-:W-:Y:S02]  /*8b50*/  LEA.HI R213, R213, R24, RZ, 0x1b ;  /* 0x00000018d5d57211 */ /* 0x000fe400078fd8ff */
[----:B------:R-:W-:Y:S01]  /*8b60*/  LEA R211, R211, UR33, 0x2 ;  /* 0x00000021d3d37c11 */ /* 0x000fe2000f8e10ff */
[----:B------:R-:W-:Y:S06]  /*8b70*/  @!P3 BRA `(.L_x_14192) ;  /* 0x000000000004b947 */ /* 0x000fec0003800000 */
[----:B0-----:R0:W-:Y:S02]  /*8b80*/  REDG.E.ADD.F32.FTZ.RN.STRONG.GPU desc[UR26][R6.64+0x580], R209 ;  /* 0x000580d1060079a6 */ /* 0x0011e4000c12f31a */
.L_x_14192:
[----:B------:R-:W-:Y:S05]  /*8b90*/  BSYNC.RECONVERGENT B0 ;  /* 0x0000000000007941 */ /* 0x000fea0003800200 */
.L_x_14191:
[----:B0-----:R0:W0:Y:S01]  /*8ba0*/  LDS R209, [R211+0xe40] ;  /* 0x000e4000d3d17984 */ /* 0x0010220000000800 */
[----:B------:R-:W-:Y:S01]  /*8bb0*/  BSSY.RECONVERGENT B0, `(.L_x_14193) ;  /* 0x0000004000007945 */ /* 0x000fe20003800200 */
[----:B------:R-:W-:-:S03]  /*8bc0*/  LEA R4, R213, UR33, 0x2 ;  /* 0x00000021d5047c11 */ /* 0x000fc6000f8e10ff */
[----:B------:R-:W-:Y:S05]  /*8bd0*/  @!P4 BRA `(.L_x_14194) ;  /* 0x000000000004c947 */ /* 0x000fea0003800000 */
[----:B0-----:R0:W-:Y:S02]  /*8be0*/  REDG.E.ADD.F32.FTZ.RN.STRONG.GPU desc[UR26][R6.64+0x600], R209 ;  /* 0x000600d1060079a6 */ /* 0x0011e4000c12f31a */
.L_x_14194:
[----:B------:R-:W-:Y:S05]  /*8bf0*/  BSYNC.RECONVERGENT B0 ;  /* 0x0000000000007941 */ /* 0x000fea0003800200 */
.L_x_14193:
[----:B0-----:R0:W0:Y:S01]  /*8c00*/  LDS R209, [R4+0xec0] ;  /* 0x000ec00004d17984 */ /* 0x0010220000000800 */
[----:B------:R-:W-:Y:S01]  /*8c10*/  BSSY.RECONVERGENT B0, `(.L_x_14195) ;  /* 0x0000005000007945 */ /* 0x000fe20003800200 */
[C---:B------:R-:W-:Y:S02]  /*8c20*/  IADD3 R211, PT, PT, R24.reuse, 0x1c0, RZ ;  /* 0x000001c018d37810 */ /* 0x040fe40007ffe0ff */
[----:B------:R-:W-:Y:S01]  /*8c30*/  IADD3 R213, PT, PT, R24, 0x1e0, RZ ;  /* 0x000001e018d57810 */ /* 0x000fe20007ffe0ff */
[----:B------:R-:W-:Y:S06]  /*8c40*/  @!P5 BRA `(.L_x_14196) ;  /* 0x000000000004d947 */ /* 0x000fec0003800000 */
[----:B0-----:R0:W-:Y:S02]  /*8c50*/  REDG.E.ADD.F32.FTZ.RN.STRONG.GPU desc[UR26][R6.64+0x680], R209 ;  /* 0x000680d1060079a6 */ /* 0x0011e4000c12f31a */
.L_x_14196:
[----:B------:R-:W-:Y:S05]  /*8c60*/  BSYNC.RECONVERGENT B0 ;  /* 0x0000000000007941 */ /* 0x000fea0003800200 */
.L_x_14195:
        /* <DEDUP_REMOVED lines=16> */
.L_x_14198:
[----:B------:R-:W-:Y:S05]  /*8d70*/  BSYNC.RECONVERGENT B0 ;  /* 0x0000000000007941 */ /* 0x000fea0003800200 */
.L_x_14197:
[----:B0-----:R0:W0:Y:S01]  /*8d80*/  LDS R209, [R213+0xfc0] ;  /* 0x000fc000d5d17984 */ /* 0x0010220000000800 */
[----:B------:R-:W-:Y:S01]  /*8d90*/  BSSY.RECONVERGENT B0, `(.L_x_14199) ;  /* 0x0000006000007945 */ /* 0x000fe20003800200 */
[----:B------:R-:W-:Y:S02]  /*8da0*/  IADD3 R211, PT, PT, R24, 0x240, RZ ;  /* 0x0000024018d37810 */ /* 0x000fe40007ffe0ff */
[----:B------:R-:W-:Y:S02]  /*8db0*/  LEA R4, R4, UR33, 0x2 ;  /* 0x0000002104047c11 */ /* 0x000fe4000f8e10ff */
[----:B------:R-:W-:Y:S01]  /*8dc0*/  LEA.HI R215, R215, R24, RZ, 0x1b ;  /* 0x00000018d7d77211 */ /* 0x000fe200078fd8ff */
[----:B------:R-:W-:Y:S06]  /*8dd0*/  @!P1 BRA `(.L_x_14200) ;  /* 0x0000000000049947 */ /* 0x000fec0003800000 */
[----:B0-----:R0:W-:Y:S02]  /*8de0*/  REDG.E.ADD.F32.FTZ.RN.STRONG.GPU desc[UR26][R6.64+0x780], R209 ;  /* 0x000780d1060079a6 */ /* 0x0011e4000c12f31a */
.L_x_14200:
[----:B------:R-:W-:Y:S05]  /*8df0*/  BSYNC.RECONVERGENT B0 ;  /* 0x0000000000007941 */ /* 0x000fea0003800200 */
.L_x_14199:
[----:B0-----:R0:W0:Y:S01]  /*8e00*/  LDS R209, [R4+0x1040] ;  /* 0x0010400004d17984 */ /* 0x0010220000000800 */
[----:B------:R-:W-:Y:S01]  /*8e10*/  BSSY.RECONVERGENT B0, `(.L_x_14201) ;  /* 0x0000006000007945 */ /* 0x000fe20003800200 */
[----:B------:R-:W-:Y:S02]  /*8e20*/  IADD3 R213, PT, PT, R24, 0x260, RZ ;  /* 0x0000026018d57810 */ /* 0x000fe40007ffe0ff */
[----:B------:R-:W-:Y:S02]  /*8e30*/  LEA.HI R211, R211, R24, RZ, 0x1b ;  /* 0x00000018d3d37211 */ /* 0x000fe400078fd8ff */
[----:B------:R-:W-:Y:S01]  /*8e40*/  LEA R215, R215, UR33, 0x2 ;  /* 0x00000021d7d77c11 */ /* 0x000fe2000f8e10ff */
[----:B------:R-:W-:Y:S06]  /*8e50*/  @!P2 BRA `(.L_x_14202) ;  /* 0x000000000004a947 */ /* 0x000fec0003800000 */
[----:B0-----:R0:W-:Y:S02]  /*8e60*/  REDG.E.ADD.F32.FTZ.RN.STRONG.GPU desc[UR26][R6.64+0x800], R209 ;  /* 0x000800d1060079a6 */ /* 0x0011e4000c12f31a */
.L_x_14202:
[----:B------:R-:W-:Y:S05]  /*8e70*/  BSYNC.RECONVERGENT B0 ;  /* 0x0000000000007941 */ /* 0x000fea0003800200 */
.L_x_14201:
[----:B0-----:R0:W0:Y:S01]  /*8e80*/  LDS R209, [R215+0x10c0] ;  /* 0x0010c000d7d17984 */ /* 0x0010220000000800 */
[----:B------:R-:W-:Y:S01]  /*8e90*/  BSSY.RECONVERGENT B0, `(.L_x_14203) ;  /* 0x0000005000007945 */ /* 0x000fe20003800200 */
[----:B------:R-:W-:Y:S02]  /*8ea0*/  LEA.HI R213, R213, R24, RZ, 0x1b ;  /* 0x00000018d5d57211 */ /* 0x000fe400078fd8ff */
[----:B------:R-:W-:Y:S01]  /*8eb0*/  LEA R211, R211, UR33, 0x2 ;  /* 0x00000021d3d37c11 */ /* 0x000fe2000f8e10ff */
[----:B------:R-:W-:Y:S06]  /*8ec0*/  @!P3 BRA `(.L_x_14204) ;  /* 0x000000000004b947 */ /* 0x000fec0003800000 */
[----:B0-----:R0:W-:Y:S02]  /*8ed0*/  REDG.E.ADD.F32.FTZ.RN.STRONG.GPU desc[UR26][R6.64+0x880], R209 ;  /* 0x000880d1060079a6 */ /* 0x0011e4000c12f31a */
.L_x_14204:
[----:B------:R-:W-:Y:S05]  /*8ee0*/  BSYNC.RECONVERGENT B0 ;  /* 0x0000000000007941 */ /* 0x000fea0003800200 */
.L_x_14203:
[----:B0-----:R0:W0:Y:S01]  /*8ef0*/  LDS R209, [R211+0x1140] ;  /* 0x00114000d3d17984 */ /* 0x0010220000000800 */
[----:B------:R-:W-:Y:S01]  /*8f00*/  BSSY.RECONVERGENT B0, `(.L_x_14205) ;  /* 0x0000004000007945 */ /* 0x000fe20003800200 */
[----:B------:R-:W-:-:S03]  /*8f10*/  LEA R4, R213, UR33, 0x2 ;  /* 0x00000021d5047c11 */ /* 0x000fc6000f8e10ff */
[----:B------:R-:W-:Y:S05]  /*8f20*/  @!P4 BRA `(.L_x_14206) ;  /* 0x000000000004c947 */ /* 0x000fea0003800000 */
[----:B0-----:R0:W-:Y:S02]  /*8f30*/  REDG.E.ADD.F32.FTZ.RN.STRONG.GPU desc[UR26][R6.64+0x900], R209 ;  /* 0x000900d1060079a6 */ /* 0x0011e4000c12f31a */
.L_x_14206:
[----:B------:R-:W-:Y:S05]  /*8f40*/  BSYNC.RECONVERGENT B0 ;  /* 0x0000000000007941 */ /* 0x000fea0003800200 */
.L_x_14205:
[----:B0-----:R0:W0:Y:S01]  /*8f50*/  LDS R209, [R4+0x11c0] ;  /* 0x0011c00004d17984 */ /* 0x0010220000000800 */
[----:B------:R-:W-:Y:S01]  /*8f60*/  BSSY.RECONVERGENT B0, `(.L_x_14207) ;  /* 0x0000005000007945 */ /* 0x000fe20003800200 */
[C---:B------:R-:W-:Y:S02]  /*8f70*/  IADD3 R211, PT, PT, R24.reuse, 0x280, RZ ;  /* 0x0000028018d37810 */ /* 0x040fe40007ffe0ff */
[----:B------:R-:W-:Y:S01]  /*8f80*/  IADD3 R213, PT, PT, R24, 0x2a0, RZ ;  /* 0x000002a018d57810 */ /* 0x000fe20007ffe0ff */
[----:B------:R-:W-:Y:S06]  /*8f90*/  @!P5 BRA `(.L_x_14208) ;  /* 0x000000000004d947 */ /* 0x000fec0003800000 */
[----:B0-----:R0:W-:Y:S02]  /*8fa0*/  REDG.E.ADD.F32.FTZ.RN.STRONG.GPU desc[UR26][R6.64+0x980], R209 ;  /* 0x000980d1060079a6 */ /* 0x0011e4000c12f31a */
.L_x_14208:
[----:B------:R-:W-:Y:S05]  /*8fb0*/  BSYNC.RECONVERGENT B0 ;  /* 0x0000000000007941 */ /* 0x000fea0003800200 */
.L_x_14207:
        /* <DEDUP_REMOVED lines=17> */
.L_x_14210:
[----:B------:R-:W-:Y:S05]  /*90d0*/  BSYNC.RECONVERGENT B0 ;  /* 0x0000000000007941 */ /* 0x000fea0003800200 */
.L_x_14209:
[----:B0-----:R0:W0:Y:S01]  /*90e0*/  LDS R209, [R213+0x12c0] ;  /* 0x0012c000d5d17984 */ /* 0x0010220000000800 */
[----:B------:R-:W-:Y:S01]  /*90f0*/  BSSY.RECONVERGENT B0, `(.L_x_14211) ;  /* 0x0000006000007945 */ /* 0x000fe20003800200 */
[----:B------:R-:W-:Y:S02]  /*9100*/  IADD3 R211, PT, PT, R24, 0x300, RZ ;  /* 0x0000030018d37810 */ /* 0x000fe40007ffe0ff */
[----:B------:R-:W-:Y:S02]  /*9110*/  LEA.HI R215, R215, R24, RZ, 0x1b ;  /* 0x00000018d7d77211 */ /* 0x000fe400078fd8ff */
[----:B------:R-:W-:Y:S01]  /*9120*/  LEA R4, R4, UR33, 0x2 ;  /* 0x0000002104047c11 */ /* 0x000fe2000f8e10ff */
[----:B------:R-:W-:Y:S06]  /*9130*/  @!P1 BRA `(.L_x_14212) ;  /* 0x0000000000049947 */ /* 0x000fec0003800000 */
[----:B0-----:R0:W-:Y:S02]  /*9140*/  REDG.E.ADD.F32.FTZ.RN.STRONG.GPU desc[UR26][R6.64+0xa80], R209 ;  /* 0x000a80d1060079a6 */ /* 0x0011e4000c12f31a */
.L_x_14212:
[----:B------:R-:W-:Y:S05]  /*9150*/  BSYNC.RECONVERGENT B0 ;  /* 0x0000000000007941 */ /* 0x000fea0003800200 */
.L_x_14211:
[----:B0-----:R0:W0:Y:S01]  /*9160*/  LDS R209, [R4+0x1340] ;  /* 0x0013400004d17984 */ /* 0x0010220000000800 */
[----:B------:R-:W-:Y:S01]  /*9170*/  BSSY.RECONVERGENT B0, `(.L_x_14213) ;  /* 0x0000006000007945 */ /* 0x000fe20003800200 */
[----:B------:R-:W-:Y:S02]  /*9180*/  IADD3 R213, PT, PT, R24, 0x320, RZ ;  /* 0x0000032018d57810 */ /* 0x000fe40007ffe0ff */
[----:B------:R-:W-:Y:S02]  /*9190*/  LEA.HI R211, R211, R24, RZ, 0x1b ;  /* 0x00000018d3d37211 */ /* 0x000fe400078fd8ff */
[----:B------:R-:W-:Y:S01]  /*91a0*/  LEA R215, R215, UR33, 0x2 ;  /* 0x00000021d7d77c11 */ /* 0x000fe2000f8e10ff */
[----:B------:R-:W-:Y:S06]  /*91b0*/  @!P2 BRA `(.L_x_14214) ;  /* 0x000000000004a947 */ /* 0x000fec0003800000 */
[----:B0-----:R0:W-:Y:S02]  /*91c0*/  REDG.E.ADD.F32.FTZ.RN.STRONG.GPU desc[UR26][R6.64+0xb00], R209 ;  /* 0x000b00d1060079a6 */ /* 0x0011e4000c12f31a */
.L_x_14214:
[----:B------:R-:W-:Y:S05]  /*91d0*/  BSYNC.RECONVERGENT B0 ;  /* 0x0000000000007941 */ /* 0x000fea0003800200 */
.L_x_14213:
[----:B0-----:R0:W0:Y:S01]  /*91e0*/  LDS R209, [R215+0x13c0] ;  /* 0x0013c000d7d17984 */ /* 0x0010220000000800 */
[----:B------:R-:W-:Y:S01]  /*91f0*/  BSSY.RECONVERGENT B0, `(.L_x_14215) ;  /* 0x0000005000007945 */ /* 0x000fe20003800200 */
[----:B------:R-:W-:Y:S02]  /*9200*/  LEA.HI R213, R213, R24, RZ, 0x1b ;  /* 0x00000018d5d57211 */ /* 0x000fe400078fd8ff */
[----:B------:R-:W-:Y:S01]  /*9210*/  LEA R4, R211, UR33, 0x2 ;  /* 0x00000021d3047c11 */ /* 0x000fe2000f8e10ff */
[----:B------:R-:W-:Y:S06]  /*9220*/  @!P3 BRA `(.L_x_14216) ;  /* 0x000000000004b947 */ /* 0x000fec0003800000 */
[----:B0-----:R0:W-:Y:S02]  /*9230*/  REDG.E.ADD.F32.FTZ.RN.STRONG.GPU desc[UR26][R6.64+0xb80], R209 ;  /* 0x000b80d1060079a6 */ /* 0x0011e4000c12f31a */
.L_x_14216:
[----:B------:R-:W-:Y:S05]  /*9240*/  BSYNC.RECONVERGENT B0 ;  /* 0x0000000000007941 */ /* 0x000fea0003800200 */
.L_x_14215:
[----:B0-----:R0:W0:Y:S01]  /*9250*/  LDS R209, [R4+0x1440] ;  /* 0x0014400004d17984 */ /* 0x0010220000000800 */
[----:B------:R-:W-:Y:S01]  /*9260*/  BSSY.RECONVERGENT B0, `(.L_x_14217) ;  /* 0x0000006000007945 */ /* 0x000fe20003800200 */
[C---:B------:R-:W-:Y:S02]  /*9270*/  IADD3 R211, PT, PT, R24.reuse, 0x340, RZ ;  /* 0x0000034018d37810 */ /* 0x040fe40007ffe0ff */
[----:B------:R-:W-:Y:S02]  /*9280*/  IADD3 R215, PT, PT, R24, 0x360, RZ ;  /* 0x0000036018d77810 */ /* 0x000fe40007ffe0ff */
[----:B------:R-:W-:Y:S01]  /*9290*/  LEA R200, R213, UR33, 0x2 ;  /* 0x00000021d5c87c11 */ /* 0x000fe2000f8e10ff */
[----:B------:R-:W-:Y:S06]  /*92a0*/  @!P4 BRA `(.L_x_14218) ;  /* 0x000000000004c947 */ /* 0x000fec0003800000 */
[----:B0-----:R0:W-:Y:S02]  /*92b0*/  REDG.E.ADD.F32.FTZ.RN.STRONG.GPU desc[UR26][R6.64+0xc00], R209 ;  /* 0x000c00d1060079a6 */ /* 0x0011e4000c12f31a */
.L_x_14218:
[----:B------:R-:W-:Y:S05]  /*92c0*/  BSYNC.RECONVERGENT B0 ;  /* 0x0000000000007941 */ /* 0x000fea0003800200 */
.L_x_14217:
[----:B0-----:R0:W0:Y:S01]  /*92d0*/  LDS R209, [R200+0x14c0] ;  /* 0x0014c000c8d17984 */ /* 0x0010220000000800 */
[----:B------:R-:W-:Y:S01]  /*92e0*/  BSSY.RECONVERGENT B0, `(.L_x_14219) ;  /* 0x0000006000007945 */ /* 0x000fe20003800200 */
[----:B------:R-:W-:Y:S02]  /*92f0*/  IADD3 R213, PT, PT, R24, 0x380, RZ ;  /* 0x0000038018d57810 */ /* 0x000fe40007ffe0ff */
[-C--:B------:R-:W-:Y:S02]  /*9300*/  LEA.HI R211, R211, R24.reuse, RZ, 0x1b ;  /* 0x00000018d3d37211 */ /* 0x080fe400078fd8ff */
[----:B------:R-:W-:Y:S01]  /*9310*/  LEA.HI R215, R215, R24, RZ, 0x1b ;  /* 0x00000018d7d77211 */ /* 0x000fe200078fd8ff */
[----:B------:R-:W-:Y:S06]  /*9320*/  @!P5 BRA `(.L_x_14220) ;  /* 0x000000000004d947 */ /* 0x000fec0003800000 */
[----:B0-----:R0:W-:Y:S02]  /*9330*/  REDG.E.ADD.F32.FTZ.RN.STRONG.GPU desc[UR26][R6.64+0xc80], R209 ;  /* 0x000c80d1060079a6 */ /* 0x0011e4000c12f31a */
.L_x_14220:
[----:B------:R-:W-:Y:S05]  /*9340*/  BSYNC.RECONVERGENT B0 ;  /* 0x0000000000007941 */ /* 0x000fea0003800200 */
.L_x_14219:
[----:B0-----:R-:W-:Y:S01]  /*9350*/  LEA R209, R211, UR33, 0x2 ;  /* 0x00000021d3d17c11 */ /* 0x001fe2000f8e10ff */
[----:B------:R-:W-:Y:S01]  /*9360*/  BSSY.RECONVERGENT B0, `(.L_x_14221) ;  /* 0x000000c000007945 */ /* 0x000fe20003800200 */
[----:B------:R-:W-:Y:S02]  /*9370*/  ISETP.GE.AND P6, PT, R5, 0x341, PT ;  /* 0x000003410500780c */ /* 0x000fe40003fc6270 */
        /* <DEDUP_REMOVED lines=10> */
.L_x_14222:
[----:B------:R-:W-:Y:S05]  /*9420*/  BSYNC.RECONVERGENT B0 ;  /* 0x0000000000007941 */ /* 0x000fea0003800200 */
.L_x_14221:
[----:B------:R0:W0:Y:S01]  /*9430*/  LDS R5, [R215+0x15c0] ;  /* 0x0015c000d7057984 */ /* 0x0000220000000800 */
[----:B------:R-:W-:Y:S01]  /*9440*/  BSSY.RECONVERGENT B0, `(.L_x_14223) ;  /* 0x0000004000007945 */ /* 0x000fe20003800200 */
[----:B------:R-:W-:-:S03]  /*9450*/  LEA R213, R213, UR33, 0x2 ;  /* 0x00000021d5d57c11 */ /* 0x000fc6000f8e10ff */
[----:B------:R-:W-:Y:S05]  /*9460*/  @!P1 BRA `(.L_x_14224) ;  /* 0x0000000000049947 */ /* 0x000fea0003800000 */
[----:B0-----:R0:W-:Y:S02]  /*9470*/  REDG.E.ADD.F32.FTZ.RN.STRONG.GPU desc[UR26][R6.64+0xd80], R5 ;  /* 0x000d8005060079a6 */ /* 0x0011e4000c12f31a */
.L_x_14224:
[----:B------:R-:W-:Y:S05]  /*9480*/  BSYNC.RECONVERGENT B0 ;  /* 0x0000000000007941 */ /* 0x000fea0003800200 */
.L_x_14223:
[----:B0-----:R0:W0:Y:S01]  /*9490*/  LDS R5, [R213+0x1640] ;  /* 0x00164000d5057984 */ /* 0x0010220000000800 */
[----:B------:R-:W-:Y:S01]  /*94a0*/  BSSY.RECONVERGENT B0, `(.L_x_14225) ;  /* 0x0000004000007945 */ /* 0x000fe20003800200 */
[----:B------:R-:W-:-:S03]  /*94b0*/  IADD3 R209, PT, PT, R24, 0x3a0, RZ ;  /* 0x000003a018d17810 */ /* 0x000fc60007ffe0ff */
[----:B------:R-:W-:Y:S05]  /*94c0*/  @!P2 BRA `(.L_x_14226) ;  /* 0x000000000004a947 */ /* 0x000fea0003800000 */
[----:B0-----:R0:W-:Y:S02]  /*94d0*/  REDG.E.ADD.F32.FTZ.RN.STRONG.GPU desc[UR26][R6.64+0xe00], R5 ;  /* 0x000e0005060079a6 */ /* 0x0011e4000c12f31a */
.L_x_14226:
[----:B------:R-:W-:Y:S05]  /*94e0*/  BSYNC.RECONVERGENT B0 ;  /* 0x0000000000007941 */ /* 0x000fea0003800200 */
.L_x_14225:
[----:B------:R-:W-:Y:S01]  /*94f0*/  LEA.HI R209, R209, R24, RZ, 0x1b ;  /* 0x00000018d1d17211 */ /* 0x000fe200078fd8ff */
[C---:B------:R-:W-:Y:S01]  /*9500*/  FMUL.FTZ R200, R87.reuse, R190 ;  /* 0x000000be57c87220 */ /* 0x040fe20000410000 */
[C---:B0-----:R-:W-:Y:S01]  /*9510*/  IADD3 R5, PT, PT, R24.reuse, 0x3c0, RZ ;  /* 0x000003c018057810 */ /* 0x041fe20007ffe0ff */
[----:B------:R-:W-:Y:S01]  /*9520*/  FMUL.FTZ R206, R87, R206 ;  /* 0x000000ce57ce7220 */ /* 0x000fe20000410000 */
[----:B------:R-:W-:Y:S01]  /*9530*/  LEA R209, R209, UR33, 0x2 ;  /* 0x00000021d1d17c11 */ /* 0x000fe2000f8e10ff */
[----:B------:R-:W-:Y:S01]  /*9540*/  FFMA.FTZ R205, -R87, R54, R205 ;  /* 0x0000003657cd7223 */ /* 0x000fe200000101cd */
[----:B------:R-:W-:Y:S01]  /*9550*/  LEA.HI R5, R5, R24, RZ, 0x1b ;  /* 0x0000001805057211 */ /* 0x000fe200078fd8ff */
[----:B------:R-:W-:Y:S01]  /*9560*/  FMUL.FTZ R4, R9, R200 ;  /* 0x000000c809047220 */ /* 0x000fe20000410000 */
[----:B------:R-:W-:Y:S01]  /*9570*/  IADD3 R211, PT, PT, R24, 0x3e0, RZ ;  /* 0x000003e018d37810 */ /* 0x000fe20007ffe0ff */
        /* <DEDUP_REMOVED lines=8> */
.L_x_14228:
[----:B------:R-:W-:Y:S05]  /*9600*/  BSYNC.RECONVERGENT B0 ;  /* 0x0000000000007941 */ /* 0x000fea0003800200 */
.L_x_14227:
[----:B0-----:R0:W0:Y:S01]  /*9610*/  LDS R209, [R208+0x1740] ;  /* 0x00174000d0d17984 */ /* 0x0010220000000800 */
[----:B------:R-:W-:Y:S01]  /*9620*/  BSSY.RECONVERGENT B0, `(.L_x_14229) ;  /* 0x0000005000007945 */ /* 0x000fe20003800200 */
[----:B------:R-:W-:Y:S01]  /*9630*/  LEA R211, R211, UR33, 0x2 ;  /* 0x00000021d3d37c11 */ /* 0x000fe2000f8e10ff */
[----:B------:R-:W-:Y:S02]  /*9640*/  FFMA.FTZ R206, R205, R200, R206 ;  /* 0x000000c8cdce7223 */ /* 0x000fe400000100ce */
[----:B------:R-:W-:Y:S05]  /*9650*/  @!P4 BRA `(.L_x_14230) ;  /* 0x000000000004c947 */ /* 0x000fea0003800000 */
[----:B0-----:R0:W-:Y:S02]  /*9660*/  REDG.E.ADD.F32.FTZ.RN.STRONG.GPU desc[UR26][R6.64+0xf00], R209 ;  /* 0x000f00d1060079a6 */ /* 0x0011e4000c12f31a */
.L_x_14230:
[----:B------:R-:W-:Y:S05]  /*9670*/  BSYNC.RECONVERGENT B0 ;  /* 0x0000000000007941 */ /* 0x000fea0003800200 */
.L_x_14229:
[----:B------:R-:W-:Y:S01]  /*9680*/  FADD.FTZ R4, R163, R206 ;  /* 0x000000cea3047221 */ /* 0x000fe20000010000 */
[----:B------:R-:W-:Y:S01]  /*9690*/  BSSY.RECONVERGENT B0, `(.L_x_14231) ;  /* 0x0000004000007945 */ /* 0x000fe20003800200 */
[----:B------:R0:W0:Y:S03]  /*96a0*/  LDS R163, [R211+0x17c0] ;  /* 0x0017c000d3a37984 */ /* 0x0000260000000800 */
[----:B------:R-:W-:Y:S05]  /*96b0*/  @!P5 BRA `(.L_x_14232) ;  /* 0x000000000004d947 */ /* 0x000fea0003800000 */
[----:B0-----:R0:W-:Y:S02]  /*96c0*/  REDG.E.ADD.F32.FTZ.RN.STRONG.GPU desc[UR26][R6.64+0xf80], R163 ;  /* 0x000f80a3060079a6 */ /* 0x0011e4000c12f31a */
.L_x_14232:
[----:B------:R-:W-:Y:S05]  /*96d0*/  BSYNC.RECONVERGENT B0 ;  /* 0x0000000000007941 */ /* 0x000fea0003800200 */
.L_x_14231:
[----:B------:R-:W-:Y:S01]  /*96e0*/  FADD.FTZ R5, R168, R5 ;  /* 0x00000005a8057221 */ /* 0x000fe20000010000 */
[C---:B0-----:R-:W-:Y:S01]  /*96f0*/  FFMA.FTZ R6, R55.reuse, R8, R204 ;  /* 0x0000000837067223 */ /* 0x041fe200000100cc */
[----:B------:R-:W-:Y:S01]  /*9700*/  FFMA.FTZ R7, -R55, R195, R198 ;  /* 0x000000c337077223 */ /* 0x000fe200000101c6 */
[----:B------:R-:W0:Y:S01]  /*9710*/  SHFL.DOWN PT, R163, R4, 0x1, 0x1f ;  /* 0x08201f0004a37f89 */ /* 0x000e2200000e0000 */
[----:B------:R-:W-:Y:S01]  /*9720*/  ISETP.GT.AND P1, PT, R23, 0x1e, PT ;  /* 0x0000001e1700780c */ /* 0x000fe20003f24270 */
[----:B------:R-:W-:Y:S01]  /*9730*/  FADD.FTZ R71, R156, R71 ;  /* 0x000000479c477221 */ /* 0x000fe20000010000 */
[----:B------:R-:W-:Y:S01]  /*9740*/  FADD.FTZ R72, R144, R72 ;  /* 0x0000004890487221 */ /* 0x000fe20000010000 */
[----:B------:R-:W5:Y:S01]  /*9750*/  SHFL.DOWN PT, R8, R5, 0x1, 0x1f ;  /* 0x08201f0005087f89 */ /* 0x000f6200000e0000 */
[----:B------:R-:W-:Y:S01]  /*9760*/  FMUL.FTZ R182, R143, R182 ;  /* 0x000000b68fb67220 */ /* 0x000fe20000410000 */
[----:B------:R-:W-:Y:S01]  /*9770*/  FADD.FTZ R75, R139, R75 ;  /* 0x0000004b8b4b7221 */ /* 0x000fe20000010000 */
[----:B------:R-:W-:Y:S01]  /*9780*/  FMUL.FTZ R193, R130, R193 ;  /* 0x000000c182c17220 */ /* 0x000fe20000410000 */
[----:B------:R-:W1:Y:S01]  /*9790*/  SHFL.DOWN PT, R195, R6, 0x1, 0x1f ;  /* 0x08201f0006c37f89 */ /* 0x000e6200000e0000 */
[----:B------:R-:W-:Y:S01]  /*97a0*/  FADD.FTZ R77, R128, R77 ;  /* 0x0000004d804d7221 */ /* 0x000fe20000010000 */
[----:B------:R-:W-:Y:S01]  /*97b0*/  FMUL.FTZ R197, R196, R197 ;  /* 0x000000c5c4c57220 */ /* 0x000fe20000410000 */
[----:B------:R-:W-:Y:S01]  /*97c0*/  FMUL.FTZ R202, R202, R145 ;  /* 0x00000091caca7220 */ /* 0x000fe20000410000 */
[----:B------:R-:W2:Y:S01]  /*97d0*/  SHFL.DOWN PT, R168, R7, 0x1, 0x1f ;  /* 0x08201f0007a87f89 */ /* 0x000ea200000e0000 */
[----:B------:R-:W-:Y:S01]  /*97e0*/  FFMA.FTZ R154, R154, R175, R193 ;  /* 0x000000af9a9a7223 */ /* 0x000fe200000100c1 */
[----:B------:R-:W-:Y:S01]  /*97f0*/  FFMA.FTZ R179, R188, R179, R197 ;  /* 0x000000b3bcb37223 */ /* 0x000fe200000100c5 */
[----:B------:R-:W-:Y:S01]  /*9800*/  FFMA.FTZ R201, R201, R140, R202 ;  /* 0x0000008cc9c97223 */ /* 0x000fe200000100ca */
[----:B------:R-:W-:Y:S01]  /*9810*/  FADD.FTZ R76, R129, R76 ;  /* 0x0000004c814c7221 */ /* 0x000fe20000010000 */
[----:B------:R-:W-:Y:S01]  /*9820*/  FFMA.FTZ R129, R49, R176, R154 ;  /* 0x000000b031817223 */ /* 0x000fe2000001009a */
[----:B------:R-:W-:Y:S01]  /*9830*/  FADD.FTZ R78, R127, R78 ;  /* 0x0000004e7f4e7221 */ /* 0x000fe20000010000 */
[----:B------:R-:W-:Y:S01]  /*9840*/  FADD.FTZ R79, R126, R79 ;  /* 0x0000004f7e4f7221 */ /* 0x000fe20000010000 */
[----:B------:R-:W-:Y:S01]  /*9850*/  FMUL.FTZ R207, R132, R207 ;  /* 0x000000cf84cf7220 */ /* 0x000fe20000410000 */
[----:B------:R-:W-:Y:S01]  /*9860*/  FADD.FTZ R106, R129, R106 ;  /* 0x0000006a816a7221 */ /* 0x000fe20000010000 */
[----:B------:R-:W-:Y:S01]  /*9870*/  FMUL.FTZ R174, R174, R153 ;  /* 0x00000099aeae7220 */ /* 0x000fe20000410000 */
[----:B------:R-:W-:Y:S01]  /*9880*/  FMUL.FTZ R2, R205, R2 ;  /* 0x00000002cd027220 */ /* 0x000fe20000410000 */
[----:B0-----:R-:W-:Y:S01]  /*9890*/  @!P1 FADD.FTZ R4, R4, R163 ;  /* 0x000000a304049221 */ /* 0x001fe20000010000 */
[----:B------:R-:W-:Y:S01]  /*98a0*/  ISETP.GT.AND P2, PT, R23, 0xf, PT ;  /* 0x0000000f1700780c */ /* 0x000fe20003f44270 */
        /* <DEDUP_REMOVED lines=8> */
[----:B------:R-:W-:Y:S01]  /*9930*/  FADD.FTZ R109, R8, R109 ;  /* 0x0000006d086d7221 */ /* 0x000fe20000010000 */
[----:B------:R-:W-:Y:S01]  /*9940*/  FFMA.FTZ R8, R52, R187, R201 ;  /* 0x000000bb34087223 */ /* 0x000fe200000100c9 */
[----:B--2---:R-:W-:Y:S01]  /*9950*/  @!P1 FADD.FTZ R7, R7, R168 ;  /* 0x000000a807079221 */ /* 0x004fe20000010000 */
[----:B------:R-:W2:Y:S01]  /*9960*/  SHFL.DOWN PT, R195, R6, 0x2, 0x1f ;  /* 0x08401f0006c37f89 */ /* 0x000ea200000e0000 */
[----:B------:R-:W-:Y:S01]  /*9970*/  ISETP.GT.AND P1, PT, R23, 0x1d, PT ;  /* 0x0000001d1700780c */ /* 0x000fe20003f24270 */
[----:B------:R-:W-:Y:S01]  /*9980*/  FADD.FTZ R105, R8, R105 ;  /* 0x0000006908697221 */ /* 0x000fe20000010000 */
[----:B------:R-:W-:Y:S01]  /*9990*/  FMUL.FTZ R142, R203, R142 ;  /* 0x0000008ecb8e7220 */ /* 0x000fe20000410000 */
[----:B------:R-:W5:Y:S01]  /*99a0*/  SHFL.DOWN PT, R156, R7, 0x2, 0x1f ;  /* 0x08401f00079c7f89 */ /* 0x000f6200000e0000 */
[----:B------:R-:W-:Y:S01]  /*99b0*/  FMUL.FTZ R189, R189, R194 ;  /* 0x000000c2bdbd7220 */ /* 0x000fe20000410000 */
        /* <DEDUP_REMOVED lines=50> */
[----:B-----5:R-:W-:-:S02]  /*9ce0*/  @!P1 FADD.FTZ R7, R7, R130 ;  /* 0x0000008207079221 */ /* 0x020fc40000010000 */
        /* <DEDUP_REMOVED lines=17> */
[----:B------:R0:W-:Y:S02]  /*9e00*/  @!P1 STS.128 [UR33+0x18d0], R4 ;  /* 0x0018d004ff009988 */ /* 0x0001e40008000c21 */
.L_x_14234:
[----:B------:R-:W-:Y:S05]  /*9e10*/  BSYNC.RECONVERGENT B0 ;  /* 0x0000000000007941 */ /* 0x000fea0003800200 */
.L_x_14233:
        /* <DEDUP_REMOVED lines=10> */
[----:B-1----:R-:W-:Y:S01]  /*9ec0*/  FFMA.FTZ R9, R41, R160, R12 ;  /* 0x000000a029097223 */ /* 0x002fe2000001000c */
[----:B--2---:R-:W-:Y:S01]  /*9ed0*/  FFMA.FTZ R2, R20, R161, R3 ;  /* 0x000000a114027223 */ /* 0x004fe20000010003 */
        /* <DEDUP_REMOVED lines=12> */
[----:B------:R-:W1:Y:S04]  /*9fa0*/  @P1 LDS.64 R2, [UR9+0x4610] ;  /* 0x00461009ff021984 */ /* 0x000e680008000a00 */
[----:B0-----:R-:W0:Y:S01]  /*9fb0*/  @P1 LDS.64 R8, [UR9+0x3e10] ;  /* 0x003e1009ff081984 */ /* 0x001e220008000a00 */
[----:B-1----:R-:W-:Y:S01]  /*9fc0*/  @P1 FADD.FTZ R6, R6, R2 ;  /* 0x0000000206061221 */ /* 0x002fe20000010000 */
[----:B------:R-:W-:Y:S01]  /*9fd0*/  @P1 FADD.FTZ R7, R7, R3 ;  /* 0x0000000307071221 */ /* 0x000fe20000010000 */
[----:B0-----:R-:W-:Y:S01]  /*9fe0*/  @P1 FADD.FTZ R4, R4, R8 ;  /* 0x0000000804041221 */ /* 0x001fe20000010000 */
[----:B------:R-:W-:-:S03]  /*9ff0*/  @P1 FADD.FTZ R5, R5, R9 ;  /* 0x0000000905051221 */ /* 0x000fc60000010000 */
[----:B------:R1:W-:Y:S04]  /*a000*/  STS.64 [UR9+0x4610], R6 ;  /* 0x00461006ff007988 */ /* 0x0003e80008000a09 */
[----:B------:R1:W-:Y:S02]  /*a010*/  STS.64 [UR9+0x3e10], R4 ;  /* 0x003e1004ff007988 */ /* 0x0003e40008000a09 */
.L_x_14236:
[----:B------:R-:W-:Y:S05]  /*a020*/  BSYNC.RECONVERGENT B0 ;  /* 0x0000000000007941 */ /* 0x000fea0003800200 */
.L_x_14235:
[----:B------:R-:W-:-:S04]  /*a030*/  UIADD3 UR8, UPT, UPT, UR8, 0x1, URZ ;  /* 0x0000000108087890 */ /* 0x000fc8000fffe0ff */
[----:B------:R-:W-:-:S09]  /*a040*/  UISETP.GE.AND UP0, UPT, UR8, UR44, UPT ;  /* 0x0000002c0800728c */ /* 0x000fd2000bf06270 */
[----:B------:R-:W-:Y:S05]  /*a050*/  BRA.U !UP0, `(.L_x_14237) ;  /* 0xffffff8908887547 */ /* 0x000fea000b83ffff */
.L_x_14155:
[----:B------:R-:W-:Y:S01]  /*a060*/  BAR.SYNC.DEFER_BLOCKING 0x0 ;  /* 0x0000000000007b1d */ /* 0x000fe20000010000 */
[----:B------:R-:W-:Y:S01]  /*a070*/  F2FP.F16.F32.PACK_AB R71, R70, R71 ;  /* 0x000000474647723e */ /* 0x000fe200000000ff */
[----:B------:R-:W-:Y:S01]  /*a080*/  UIADD3 UR14, UPT, UPT, UR16, -0x1, URZ ;  /* 0xffffffff100e7890 */ /* 0x000fe2000fffe0ff */
[----:B01----:R-:W-:Y:S01]  /*a090*/  F2FP.F16.F32.PACK_AB R7, R78, R79 ;  /* 0x0000004f4e07723e */ /* 0x003fe200000000ff */
        /* <DEDUP_REMOVED lines=8> */
[----:B------:R-:W2:Y:S01]  /*a120*/  LDCU.64 UR34, c[0x0][0x550] ;  /* 0x0000aa00ff2277ac */ /* 0x000ea20008000a00 */
[----:B------:R-:W-:Y:S02]  /*a130*/  F2FP.F16.F32.PACK_AB R68, R76, R77 ;  /* 0x0000004d4c44723e */ /* 0x000fe400000000ff */
[----:B------:R-:W-:Y:S01]  /*a140*/  SHF.L.U32 R24, R24, 0x1, RZ ;  /* 0x0000000118187819 */ /* 0x000fe200000006ff */
[----:B------:R-:W-:Y:S01]  /*a150*/  USHF.L.U32 UR8, UR14, 0x9, URZ ;  /* 0x000000090e087899 */ /* 0x000fe200080006ff */
[----:B------:R-:W-:Y:S01]  /*a160*/  F2FP.F16.F32.PACK_AB R17, R115, R110 ;  /* 0x0000006e7311723e */ /* 0x000fe200000000ff */
[----:B------:R-:W-:Y:S01]  /*a170*/  UMOV UR9, URZ ;  /* 0x000000ff00097c82 */ /* 0x000fe20008000000 */
[----:B------:R-:W-:Y:S01]  /*a180*/  F2FP.F16.F32.PACK_AB R16, R108, R113 ;  /* 0x000000716c10723e */ /* 0x000fe200000000ff */
[----:B------:R-:W-:Y:S01]  /*a190*/  UIADD3 UR21, UP1, UPT, UR21, -0x400, URZ ;  /* 0xfffffc0015157890 */ /* 0x000fe2000ff3e0ff */
[----:B------:R-:W-:Y:S01]  /*a1a0*/  F2FP.F16.F32.PACK_AB R19, R119, R114 ;  /* 0x000000727713723e */ /* 0x000fe200000000ff */
[----:B------:R5:W-:Y:S01]  /*a1b0*/  STS.128 [R21], R4 ;  /* 0x0000000415007388 */ /* 0x000be20000000c00 */
[----:B0-----:R-:W-:Y:S01]  /*a1c0*/  UIMAD.WIDE.U32 UR12, UR32, UR28, UR8 ;  /* 0x0000001c200c72a5 */ /* 0x001fe2000f8e0008 */
[----:B------:R-:W-:Y:S01]  /*a1d0*/  F2FP.F16.F32.PACK_AB R18, R117, R112 ;  /* 0x000000707512723e */ /* 0x000fe200000000ff */
[----:B------:R-:W-:Y:S01]  /*a1e0*/  UIADD3 UR19, UP2, UPT, UR19, -0x400, URZ ;  /* 0xfffffc0013137890 */ /* 0x000fe2000ff5e0ff */
[----:B------:R-:W-:Y:S01]  /*a1f0*/  STS.128 [R21+0x10], R68 ;  /* 0x0000104415007388 */ /* 0x000fe20000000c00 */
[----:B------:R-:W-:-:S03]  /*a200*/  NOP ;  /* 0x0000000000007918 */ /* 0x000fc60000000000 */
[----:B------:R-:W0:Y:S01]  /*a210*/  LDS.128 R8, [R22] ;  /* 0x0000000016087984 */ /* 0x000e220000000c00 */
[----:B------:R-:W-:Y:S01]  /*a220*/  UIMAD UR13, UR32, UR29, UR13 ;  /* 0x0000001d200d72a4 */ /* 0x000fe2000f8e020d */
[----:B------:R-:W-:Y:S01]  /*a230*/  F2FP.F16.F32.PACK_AB R43, R100, R105 ;  /* 0x00000069642b723e */ /* 0x000fe200000000ff */
[----:B------:R-:W3:Y:S01]  /*a240*/  LDCU.64 UR28, c[0x0][0x520] ;  /* 0x0000a400ff1c77ac */ /* 0x000ee20008000a00 */
[----:B------:R-:W4:Y:S01]  /*a250*/  LDS.128 R12, [R22+0x200] ;  /* 0x00020000160c7984 */ /* 0x000f220000000c00 */
[----:B-----5:R-:W-:Y:S01]  /*a260*/  LOP3.LUT R7, R24, 0x7c0, RZ, 0xc0, !PT ;  /* 0x000007c018077812 */ /* 0x020fe200078ec0ff */
[----:B------:R-:W-:Y:S01]  /*a270*/  FADD.FTZ R5, R3, R108 ;  /* 0x0000006c03057221 */ /* 0x000fe20000010000 */
[----:B-1----:R-:W-:Y:S01]  /*a280*/  UIMAD.WIDE.U32 UR12, UR25, UR30, UR12 ;  /* 0x0000001e190c72a5 */ /* 0x002fe2000f8e000c */
[----:B------:R-:W-:Y:S01]  /*a290*/  F2FP.F16.F32.PACK_AB R42, R102, R107 ;  /* 0x0000006b662a723e */ /* 0x000fe200000000ff */
[----:B------:R-:W-:Y:S01]  /*a2a0*/  UIADD3 UR17, UP3, UPT, UR17, -0x400, URZ ;  /* 0xfffffc0011117890 */ /* 0x000fe2000ff7e0ff */
[----:B------:R-:W-:Y:S01]  /*a2b0*/  LOP3.LUT R7, R7, 0x1f, R36, 0xf8, !PT ;  /* 0x0000001f07077812 */ /* 0x000fe200078ef824 */
[----:B------:R-:W-:Y:S01]  /*a2c0*/  UIMAD UR15, UR25, UR31, UR13 ;  /* 0x0000001f190f72a4 */ /* 0x000fe2000f8e020d */
[----:B------:R-:W-:Y:S01]  /*a2d0*/  F2FP.F16.F32.PACK_AB R41, R104, R109 ;  /* 0x0000006d6829723e */ /* 0x000fe200000000ff */
[----:B--2---:R-:W-:Y:S01]  /*a2e0*/  ULEA UR13, UP0, UR12, UR34, 0x1 ;  /* 0x000000220c0d7291 */ /* 0x004fe2000f8008ff */
[----:B------:R-:W-:Y:S01]  /*a2f0*/  F2FP.F16.F32.PACK_AB R40, R106, R111 ;  /* 0x0000006f6a28723e */ /* 0x000fe200000000ff */
[----:B------:R-:W1:Y:S01]  /*a300*/  LDCU.64 UR30, c[0x0][0x560] ;  /* 0x0000ac00ff1e77ac */ /* 0x000e620008000a00 */
        /* <DEDUP_REMOVED lines=11> */
[----:B------:R-:W-:-:S04]  /*a3c0*/  FADD.FTZ R117, R112, R117 ;  /* 0x0000007570757221 */ /* 0x000fc80000010000 */
[----:B------:R-:W-:Y:S01]  /*a3d0*/  FADD.FTZ R114, R117, R114 ;  /* 0x0000007275727221 */ /* 0x000fe20000010000 */
[----:B0-----:R-:W-:Y:S03]  /*a3e0*/  STG.E.128 desc[UR26][R2.64], R8 ;  /* 0x0000000802007986 */ /* 0x001fe6000c101d1a */
[----:B------:R-:W-:Y:S01]  /*a3f0*/  FADD.FTZ R114, R114, R119 ;  /* 0x0000007772727221 */ /* 0x000fe20000010000 */
[----:B----4-:R0:W-:Y:S03]  /*a400*/  STG.E.128 desc[UR26][R2.64+0x200], R12 ;  /* 0x0002000c02007986 */ /* 0x0101e6000c101d1a */
[----:B------:R-:W-:Y:S01]  /*a410*/  FADD.FTZ R111, R114, R111 ;  /* 0x0000006f726f7221 */ /* 0x000fe20000010000 */
[----:B------:R-:W-:Y:S01]  /*a420*/  BAR.SYNC.DEFER_BLOCKING 0x0 ;  /* 0x0000000000007b1d */ /* 0x000fe20000010000 */
[----:B--2---:R-:W-:-:S02]  /*a430*/  UIMAD.WIDE.U32 UR8, UR32, UR12, UR8 ;  /* 0x0000000c200872a5 */ /* 0x004fc4000f8e0008 */
[----:B------:R-:W-:Y:S02]  /*a440*/  FADD.FTZ R106, R111, R106 ;  /* 0x0000006a6f6a7221 */ /* 0x000fe40000010000 */
[----:B------:R-:W-:Y:S02]  /*a450*/  UIMAD UR9, UR32, UR13, UR9 ;  /* 0x0000000d200972a4 */ /* 0x000fe4000f8e0209 */
[----:B------:R-:W-:Y:S02]  /*a460*/  FADD.FTZ R109, R106, R109 ;  /* 0x0000006d6a6d7221 */ /* 0x000fe40000010000 */
[----:B---3--:R-:W-:Y:S02]  /*a470*/  UIMAD.WIDE.U32 UR8, UR25, UR28, UR8 ;  /* 0x0000001c190872a5 */ /* 0x008fe4000f8e0008 */
[----:B------:R-:W-:Y:S02]  /*a480*/  FADD.FTZ R104, R109, R104 ;  /* 0x000000686d687221 */ /* 0x000fe40000010000 */
[----:B------:R-:W-:-:S02]  /*a490*/  UIMAD UR12, UR25, UR29, UR9 ;  /* 0x0000001d190c72a4 */ /* 0x000fc4000f8e0209 */
[----:B------:R-:W-:Y:S01]  /*a4a0*/  FADD.FTZ R107, R104, R107 ;  /* 0x0000006b686b7221 */ /* 0x000fe20000010000 */
[----:B-1----:R-:W-:-:S03]  /*a4b0*/  ULEA UR9, UP0, UR8, UR30, 0x1 ;  /* 0x0000001e08097291 */ /* 0x002fc6000f8008ff */
[----:B------:R-:W-:Y:S01]  /*a4c0*/  FADD.FTZ R102, R107, R102 ;  /* 0x000000666b667221 */ /* 0x000fe20000010000 */
[----:B------:R-:W-:Y:S02]  /*a4d0*/  ULEA.HI.X UR8, UR8, UR31, UR12, 0x1, UP0 ;  /* 0x0000001f08087291 */ /* 0x000fe400080f0c0c */
[----:B0-----:R-:W-:Y:S01]  /*a4e0*/  MOV R2, UR9 ;  /* 0x0000000900027c02 */ /* 0x001fe20008000f00 */
[----:B------:R-:W-:Y:S01]  /*a4f0*/  UIADD3 UR23, UP0, UPT, UR23, -0x800, URZ ;  /* 0xfffff80017177890 */ /* 0x000fe2000ff1e0ff */
[----:B------:R-:W-:Y:S01]  /*a500*/  FADD.FTZ R105, R102, R105 ;  /* 0x0000006966697221 */ /* 0x000fe20000010000 */
[----:B------:R-:W-:Y:S01]  /*a510*/  STS.128 [R21], R16 ;  /* 0x0000001015007388 */ /* 0x000fe20000000c00 */
[----:B------:R-:W-:Y:S01]  /*a520*/  MOV R3, UR8 ;  /* 0x0000000800037c02 */ /* 0x000fe20008000f00 */
[----:B------:R-:W-:Y:S01]  /*a530*/  UIADD3.X UR24, UPT, UPT, UR24, -0x1, URZ, UP0, !UPT ;  /* 0xffffffff18187890 */ /* 0x000fe200087fe4ff */
[----:B------:R-:W-:Y:S01]  /*a540*/  FADD.FTZ R38, R105, R100 ;  /* 0x0000006469267221 */ /* 0x000fe20000010000 */
        /* <DEDUP_REMOVED lines=10> */
.L_x_14153:
        /* <DEDUP_REMOVED lines=33> */
.L_x_14240:
[----:B------:R-:W-:Y:S05]  /*a800*/  BSYNC.RECONVERGENT B0 ;  /* 0x0000000000007941 */ /* 0x000fea0003800200 */
.L_x_14239:
        /* <DEDUP_REMOVED lines=31> */
.L_x_14242:
[----:B------:R-:W-:Y:S05]  /*aa00*/  BSYNC.RECONVERGENT B0 ;  /* 0x0000000000007941 */ /* 0x000fea0003800200 */
.L_x_14241:
        /* <DEDUP_REMOVED lines=17> */
.L_x_14244:
[C---:B0123--:R-:W-:Y:S01]  /*ab20*/  LEA R4, R0.reuse, UR13, 0x3 ;  /* 0x0000000d00047c11 */ /* 0x04ffe2000f8e18ff */
[----:B------:R-:W-:Y:S01]  /*ab30*/  UMOV UR8, UR4 ;  /* 0x0000000400087c82 */ /* 0x000fe20008000000 */
[----:B------:R-:W-:Y:S01]  /*ab40*/  SHF.R.S32.HI R3, RZ, 0x1f, R0 ;  /* 0x0000001fff037819 */ /* 0x000fe20000011400 */
        /* <DEDUP_REMOVED lines=23> */
.L_x_14243:
[----:B------:R-:W-:Y:S05]  /*acc0*/  EXIT ;  /* 0x000000000000794d */ /* 0x000fea0003800000 */
.L_x_14245:
        /* <DEDUP_REMOVED lines=11> */
.L_x_18748:


//--------------------- .text._Z25selective_scan_bwd_kernelI32Selective_Scan_bwd_kernel_traitsILi32ELi16ELb1ELb0ELb1ELb1ELb0EN3c104HalfENS1_7complexIfEEEEv12SSMParamsBwd --------------------------
	.section	.text._Z25selective_scan_bwd_kernelI32Selective_Scan_bwd_kernel_traitsILi32ELi16ELb1ELb0ELb1ELb1ELb0EN3c104HalfENS1_7complexIfEEEEv12SSMParamsBwd,"ax",@progbits
	.align	128
        .global         _Z25selective_scan_bwd_kernelI32Selective_Scan_bwd_kernel_traitsILi32ELi16ELb1ELb0ELb1ELb1ELb0EN3c104HalfENS1_7complexIfEEEEv12SSMParamsBwd
        .type           _Z25selective_scan_bwd_kernelI32Selective_Scan_bwd_kernel_traitsILi32ELi16ELb1ELb0ELb1ELb1ELb0EN3c104HalfENS1_7complexIfEEEEv12SSMParamsBwd,@function
        .size           _Z25selective_scan_bwd_kernelI32Selective_Scan_bwd_kernel_traitsILi32ELi16ELb1ELb0ELb1ELb1ELb0EN3c104HalfENS1_7complexIfEEEEv12SSMParamsBwd,(.L_x_18749 - _Z25selective_scan_bwd_kernelI32Selective_Scan_bwd_kernel_traitsILi32ELi16ELb1ELb0ELb1ELb1ELb0EN3c104HalfENS1_7complexIfEEEEv12SSMParamsBwd)
        .other          _Z25selective_scan_bwd_kernelI32Selective_Scan_bwd_kernel_traitsILi32ELi16ELb1ELb0ELb1ELb1ELb0EN3c104HalfENS1_7complexIfEEEEv12SSMParamsBwd,@"STO_CUDA_ENTRY STV_DEFAULT"
_Z25selective_scan_bwd_kernelI32Selective_Scan_bwd_kernel_traitsILi32ELi16ELb1ELb0ELb1ELb1ELb0EN3c104HalfENS1_7complexIfEEEEv12SSMParamsBwd:
.text._Z25selective_scan_bwd_kernelI32Selective_Scan_bwd_kernel_traitsILi32ELi16ELb1ELb0ELb1ELb1ELb0EN3c104HalfENS1_7complexIfEEEEv12SSMParamsBwd:
        /* <DEDUP_REMOVED lines=37> */
[----:B------:R-:W-:Y:S01]  /*0250*/  UMOV UR14, UR4 ;  /* 0x00000004000e7c82 */ /* 0x000fe20008000000 */
[----:B------:R-:W0:Y:S01]  /*0260*/  LDCU.64 UR32, c[0x0][0x4a0] ;  /* 0x00009400ff2077ac */ /* 0x000e220008000a00 */
[----:B------:R-:W-:-:S02]  /*0270*/  UIMAD.WIDE.U32 UR14, UR22, UR10, UR14 ;  /* 0x0000000a160e72a5 */ /* 0x000fc4000f8e000e */
[----:B------:R-:W-:Y:S02]  /*0280*/  UIMAD.WIDE.U32 UR18, UR22, UR34, UR6 ;  /* 0x00000022161272a5 */ /* 0x000fe4000f8e0006 */
[----:B------:R-:W-:Y:S01]  /*0290*/  UIMAD UR26, UR22, UR11, UR15 ;  /* 0x0000000b161a72a4 */ /* 0x000fe2000f8e020f */
[----:B------:R-:W4:Y:S05]  /*02a0*/  LDCU.128 UR8, c[0x0][0x460] ;  /* 0x00008c00ff0877ac */ /* 0x000f2a0008000c00 */
[----:B------:R-:W5:Y:S01]  /*02b0*/  I2F.RP R0, UR30 ;  /* 0x0000001e00007d06 */ /* 0x000f620008209400 */
[----:B------:R-:W-:Y:S02]  /*02c0*/  UIMAD UR27, UR22, UR35, UR19 ;  /* 0x00000023161b72a4 */ /* 0x000fe4000f8e0213 */
[----:B--2---:R-:W-:Y:S01]  /*02d0*/  ULEA UR19, UR25, 0xfffffe00, 0x9 ;  /* 0xfffffe0019137891 */ /* 0x004fe2000f8e48ff */
[----:B------:R-:W2:Y:S03]  /*02e0*/  LDCU.64 UR6, c[0x0][0x3d0] ;  /* 0x00007a00ff0677ac */ /* 0x000ea60008000a00 */
[----:B------:R-:W-:-:S02]  /*02f0*/  UIADD3 UR15, UP0, UPT, UR19, UR14, URZ ;  /* 0x0000000e130f7290 */ /* 0x000fc4000ff1e0ff */
[----:B------:R-:W-:Y:S01]  /*0300*/  USHF.R.S32.HI UR24, URZ, 0x1f, UR19 ;  /* 0x0000001fff187899 */ /* 0x000fe20008011413 */
[----:B-----5:R-:W3:Y:S01]  /*0310*/  MUFU.RCP R0, R0 ;  /* 0x0000000000007308 */ /* 0x020ee20000001000 */
[----:B------:R-:W-:Y:S02]  /*0320*/  UIADD3 UR18, UP2, UPT, UR19, UR18, URZ ;  /* 0x0000001213127290 */ /* 0x000fe4000ff5e0ff */
[----:B------:R-:W-:Y:S02]  /*0330*/  UIADD3.X UR26, UPT, UPT, UR24, UR26, URZ, UP0, !UPT ;  /* 0x0000001a181a7290 */ /* 0x000fe400087fe4ff */
[----:B----4-:R-:W-:Y:S02]  /*0340*/  ULEA UR10, UP3, UR18, UR10, 0x1 ;  /* 0x0000000a120a7291 */ /* 0x010fe4000f8608ff */
[----:B-1----:R-:W-:Y:S02]  /*0350*/  USHF.R.U64 UR12, UR12, 0x1, UR13 ;  /* 0x000000010c0c7899 */ /* 0x002fe4000800120d */
[----:B------:R-:W-:Y:S01]  /*0360*/  USHF.R.U32.HI UR13, URZ, 0x1, UR13 ;  /* 0x00000001ff0d7899 */ /* 0x000fe2000801160d */
[----:B---3--:R-:W-:-:S02]  /*0370*/  IADD3 R2, PT, PT, R0, 0xffffffe, RZ ;  /* 0x0ffffffe00027810 */ /* 0x008fc40007ffe0ff */
[----:B------:R-:W-:-:S04]  /*0380*/  IABS R0, UR22 ;  /* 0x0000001600007c13 */ /* 0x000fc80008000000 */
[----:B------:R-:W1:Y:S01]  /*0390*/  F2I.FTZ.U32.TRUNC.NTZ R2, R2 ;  /* 0x0000000200027305 */ /* 0x000e62000021f000 */
[----:B------:R-:W-:Y:S02]  /*03a0*/  R2UR UR28, R0 ;  /* 0x00000000001c72ca */ /* 0x000fe400000e0000 */
[----:B-1----:R-:W-:-:S13]  /*03b0*/  R2UR UR5, R2 ;  /* 0x00000000020572ca */ /* 0x002fda00000e0000 */
        /* <DEDUP_REMOVED lines=16> */
[----:B0-----:R-:W-:-:S02]  /*04c0*/  UIMAD.WIDE.U32 UR4, UR22, UR32, UR4 ;  /* 0x00000020160472a5 */ /* 0x001fc4000f8e0004 */
[----:B------:R-:W-:Y:S02]  /*04d0*/  UISETP.GT.U32.AND UP2, UPT, UR30, UR16, UPT ;  /* 0x000000101e00728c */ /* 0x000fe4000bf44070 */
[----:B------:R-:W-:Y:S01]  /*04e0*/  UIMAD UR5, UR22, UR33, UR5 ;  /* 0x00000021160572a4 */ /* 0x000fe2000f8e0205 */
[----:B------:R-:W0:Y:S01]  /*04f0*/  LDCU.64 UR32, c[0x0][0x480] ;  /* 0x00009000ff2077ac */ /* 0x000e220008000a00 */
[----:B--2---:R-:W-:Y:S01]  /*0500*/  UIMAD.WIDE.U32 UR8, UR23, UR6, URZ ;  /* 0x00000006170872a5 */ /* 0x004fe2000f8e00ff */
[----:B------:R-:W1:Y:S06]  /*0510*/  LDCU.64 UR26, c[0x0][0x4e0] ;  /* 0x00009c00ff1a77ac */ /* 0x000e6c0008000a00 */
[----:B------:R-:W-:-:S02]  /*0520*/  @!UP2 UIADD3 UR16, UPT, UPT, UR16, -UR30, URZ ;  /* 0x8000001e1010a290 */ /* 0x000fc4000fffe0ff */
[----:B------:R-:W-:Y:S02]  /*0530*/  @!UP2 UIADD3 UR18, UPT, UPT, UR18, 0x1, URZ ;  /* 0x000000011212a890 */ /* 0x000fe4000fffe0ff */
[----:B------:R-:W-:Y:S01]  /*0540*/  UISETP.GE.U32.AND UP0, UPT, UR16, UR30, UPT ;  /* 0x0000001e1000728c */ /* 0x000fe2000bf06070 */
[----:B------:R-:W2:Y:S01]  /*0550*/  LDCU.64 UR30, c[0x0][0x528] ;  /* 0x0000a500ff1e77ac */ /* 0x000ea20008000a00 */
[----:B------:R-:W-:Y:S02]  /*0560*/  ULOP3.LUT UR16, UR22, UR29, URZ, 0x3c, !UPT ;  /* 0x0000001d16107292 */ /* 0x000fe4000f8e3cff */
[----:B------:R-:W-:Y:S02]  /*0570*/  UIMAD UR9, UR23, UR7, UR9 ;  /* 0x00000007170972a4 */ /* 0x000fe4000f8e0209 */
[----:B------:R-:W-:Y:S01]  /*0580*/  UISETP.GE.AND UP2, UPT, UR16, URZ, UPT ;  /* 0x000000ff1000728c */ /* 0x000fe2000bf46270 */
[----:B------:R-:W3:Y:S04]  /*0590*/  LDCU.64 UR6, c[0x0][0x3e8] ;  /* 0x00007d00ff0677ac */ /* 0x000ee80008000a00 */
[----:B------:R-:W-:-:S02]  /*05a0*/  @UP0 UIADD3 UR18, UPT, UPT, UR18, 0x1, URZ ;  /* 0x0000000112120890 */ /* 0x000fc4000fffe0ff */
[----:B0-----:R-:W-:Y:S02]  /*05b0*/  UISETP.NE.U32.AND UP0, UPT, UR32, URZ, UPT ;  /* 0x000000ff2000728c */ /* 0x001fe4000bf05070 */
[----:B------:R-:W-:Y:S02]  /*05c0*/  UIADD3 UR4, UP3, UPT, UR19, UR4, URZ ;  /* 0x0000000413047290 */ /* 0x000fe4000ff7e0ff */
[----:B------:R-:W-:Y:S02]  /*05d0*/  @!UP2 UIADD3 UR18, UPT, UPT, -UR18, URZ, URZ ;  /* 0x000000ff1212a290 */ /* 0x000fe4000fffe1ff */
[----:B------:R-:W-:Y:S02]  /*05e0*/  UISETP.NE.AND.EX UP0, UPT, UR33, URZ, UPT, UP0 ;  /* 0x000000ff2100728c */ /* 0x000fe4000bf05300 */
[----:B------:R-:W-:Y:S02]  /*05f0*/  UIADD3.X UR16, UPT, UPT, UR24, UR5, URZ, UP3, !UPT ;  /* 0x0000000518107290 */ /* 0x000fe40009ffe4ff */
[----:B--2---:R-:W-:-:S02]  /*0600*/  ULEA UR17, UP2, UR4, UR30, 0x1 ;  /* 0x0000001e04117291 */ /* 0x004fc4000f8408ff */
[----:B------:R-:W-:Y:S02]  /*0610*/  @!UP1 ULOP3.LUT UR18, URZ, UR29, URZ, 0x33, !UPT ;  /* 0x0000001dff129292 */ /* 0x000fe4000f8e33ff */
[----:B------:R-:W-:Y:S02]  /*0620*/  ULEA.HI.X UR16, UR4, UR31, UR16, 0x1, UP2 ;  /* 0x0000001f04107291 */ /* 0x000fe400090f0c10 */
[----:B------:R-:W-:Y:S02]  /*0630*/  USHF.R.S32.HI UR4, URZ, 0x1f, UR18 ;  /* 0x0000001fff047899 */ /* 0x000fe40008011412 */
[----:B---3--:R-:W-:Y:S02]  /*0640*/  UIMAD.WIDE.U32 UR8, UR18, UR6, UR8 ;  /* 0x00000006120872a5 */ /* 0x008fe4000f8e0008 */
        /* <DEDUP_REMOVED lines=77> */
.L_x_14362:
        /* <DEDUP_REMOVED lines=12> */
[----:B------:R-:W-:Y:S01]  /*0be0*/  HFMA2 R0, -RZ, RZ, 0, 9.5367431640625e-07 ;  /* 0x00000010ff007431 */ /* 0x000fe200000001ff */
[----:B------:R-:W4:Y:S04]  /*0bf0*/  S2R R49, SR_LANEID ;  /* 0x0000000000317919 */ /* 0x000f280000000000 */
[----:B0-----:R-:W-:Y:S01]  /*0c00*/  IMAD.WIDE.U32 R2, R5, R0, UR10 ;  /* 0x0000000a05027e25 */ /* 0x001fe2000f8e0000 */
[----:B-1----:R-:W-:-:S06]  /*0c10*/  ULEA UR8, UR24, UR8, 0x18 ;  /* 0x0000000818087291 */ /* 0x002fcc000f8ec0ff */
[----:B----4-:R-:W-:-:S04]  /*0c20*/  LEA R48, R49, UR8, 0x4 ;  /* 0x0000000831307c11 */ /* 0x010fc8000f8e20ff */
        /* <DEDUP_REMOVED lines=20> */
[----:B------:R-:W-:Y:S01]  /*0d70*/  BSSY.RECONVERGENT B0, `(.L_x_14247) ;  /* 0x0000043000007945 */ /* 0x000fe20003800200 */
[----:B0-----:R-:W-:-:S02]  /*0d80*/  HADD2.F32 R43, -RZ, R25.H0_H0 ;  /* 0x20000019ff2b7230 */ /* 0x001fc40000004100 */
[----:B-1----:R-:W-:Y:S02]  /*0d90*/  HADD2.F32 R40, -RZ, R68.H0_H0 ;  /* 0x20000044ff287230 */ /* 0x002fe40000004100 */
[----:B------:R-:W-:Y:S02]  /*0da0*/  HADD2.F32 R35, -RZ, R70.H1_H1 ;  /* 0x30000046ff237230 */ /* 0x000fe40000004100 */
[----:B------:R-:W-:Y:S02]  /*0db0*/  HADD2.F32 R31, -RZ, R71.H0_H0 ;  /* 0x20000047ff1f7230 */ /* 0x000fe40000004100 */
[----:B------:R-:W-:Y:S01]  /*0dc0*/  FADD.FTZ R40, R40, UR6 ;  /* 0x0000000628287e21 */ /* 0x000fe20008010000 */
[----:B------:R-:W-:Y:S02]  /*0dd0*/  HADD2.F32 R44, -RZ, R25.H1_H1 ;  /* 0x30000019ff2c7230 */ /* 0x000fe40000004100 */
[----:B------:R-:W-:Y:S01]  /*0de0*/  FADD.FTZ R35, R35, UR6 ;  /* 0x0000000623237e21 */ /* 0x000fe20008010000 */
[----:B------:R-:W-:-:S02]  /*0df0*/  HADD2.F32 R45, -RZ, R24.H0_H0 ;  /* 0x20000018ff2d7230 */ /* 0x000fc40000004100 */
[----:B------:R-:W-:Y:S01]  /*0e00*/  FADD.FTZ R31, R31, UR6 ;  /* 0x000000061f1f7e21 */ /* 0x000fe20008010000 */
[----:B------:R-:W-:Y:S01]  /*0e10*/  FSETP.GTU.FTZ.AND P0, PT, R40, 20, PT ;  /* 0x41a000002800780b */ /* 0x000fe20003f1c000 */
[----:B------:R-:W-:Y:S01]  /*0e20*/  HADD2.F32 R46, -RZ, R24.H1_H1 ;  /* 0x30000018ff2e7230 */ /* 0x000fe20000004100 */
[----:B------:R-:W-:Y:S01]  /*0e30*/  FSETP.GTU.FTZ.AND P5, PT, R35, 20, PT ;  /* 0x41a000002300780b */ /* 0x000fe20003fbc000 */
[--C-:B------:R-:W-:Y:S02]  /*0e40*/  HADD2.F32 R41, -RZ, R26.reuse.H0_H0 ;  /* 0x2000001aff297230 */ /* 0x100fe40000004100 */
[----:B------:R-:W-:Y:S02]  /*0e50*/  HADD2.F32 R42, -RZ, R26.H1_H1 ;  /* 0x3000001aff2a7230 */ /* 0x000fe40000004100 */
[--C-:B------:R-:W-:Y:S02]  /*0e60*/  HADD2.F32 R34, -RZ, R27.reuse.H0_H0 ;  /* 0x2000001bff227230 */ /* 0x100fe40000004100 */
[----:B------:R-:W-:-:S02]  /*0e70*/  HADD2.F32 R32, -RZ, R27.H1_H1 ;  /* 0x3000001bff207230 */ /* 0x000fc40000004100 */
[----:B------:R-:W-:Y:S02]  /*0e80*/  HADD2.F32 R25, -RZ, R71.H1_H1 ;  /* 0x30000047ff197230 */ /* 0x000fe40000004100 */
[----:B------:R-:W-:Y:S01]  /*0e90*/  HADD2.F32 R33, -RZ, R20.H0_H0 ;  /* 0x20000014ff217230 */ /* 0x000fe20000004100 */
[----:B---3--:R0:W-:Y:S04]  /*0ea0*/  STS.128 [R48], R36 ;  /* 0x0000002430007388 */ /* 0x0081e80000000c00 */
[----:B----4-:R1:W-:Y:S01]  /*0eb0*/  STS.128 [R48+0x200], R72 ;  /* 0x0002004830007388 */ /* 0x0103e20000000c00 */
[----:B------:R-:W-:-:S03]  /*0ec0*/  NOP ;  /* 0x0000000000007918 */ /* 0x000fc60000000000 */
[----:B------:R1:W3:Y:S04]  /*0ed0*/  LDS.128 R8, [R47] ;  /* 0x000000002f087984 */ /* 0x0002e80000000c00 */
[----:B------:R1:W4:Y:S01]  /*0ee0*/  LDS.128 R4, [R47+0x10] ;  /* 0x000010002f047984 */ /* 0x0003220000000c00 */
[----:B0-----:R-:W-:Y:S02]  /*0ef0*/  HADD2.F32 R39, -RZ, R68.H1_H1 ;  /* 0x30000044ff277230 */ /* 0x001fe40000004100 */
[--C-:B------:R-:W-:Y:S02]  /*0f00*/  HADD2.F32 R38, -RZ, R69.reuse.H0_H0 ;  /* 0x20000045ff267230 */ /* 0x100fe40000004100 */
[----:B------:R-:W-:Y:S02]  /*0f10*/  HADD2.F32 R37, -RZ, R69.H1_H1 ;  /* 0x30000045ff257230 */ /* 0x000fe40000004100 */
[----:B------:R-:W-:Y:S01]  /*0f20*/  FADD.FTZ R39, R39, UR6 ;  /* 0x0000000627277e21 */ /* 0x000fe20008010000 */
[----:B------:R-:W-:-:S02]  /*0f30*/  HADD2.F32 R36, -RZ, R70.H0_H0 ;  /* 0x20000046ff247230 */ /* 0x000fc40000004100 */
[----:B------:R-:W-:Y:S01]  /*0f40*/  FADD.FTZ R38, R38, UR6 ;  /* 0x0000000626267e21 */ /* 0x000fe20008010000 */
[----:B------:R-:W-:Y:S01]  /*0f50*/  FADD.FTZ R37, R37, UR6 ;  /* 0x0000000625257e21 */ /* 0x000fe20008010000 */
[----:B------:R-:W-:Y:S01]  /*0f60*/  FSETP.GTU.FTZ.AND P1, PT, R39, 20, PT ;  /* 0x41a000002700780b */ /* 0x000fe20003f3c000 */
[----:B------:R-:W-:Y:S02]  /*0f70*/  FADD.FTZ R36, R36, UR6 ;  /* 0x0000000624247e21 */ /* 0x000fe40008010000 */
[----:B------:R-:W-:Y:S02]  /*0f80*/  FSETP.GTU.FTZ.AND P2, PT, R38, 20, PT ;  /* 0x41a000002600780b */ /* 0x000fe40003f5c000 */
[----:B------:R-:W-:Y:S02]  /*0f90*/  FSETP.GTU.FTZ.AND P3, PT, R37, 20, PT ;  /* 0x41a000002500780b */ /* 0x000fe40003f7c000 */
[----:B------:R-:W-:Y:S01]  /*0fa0*/  FSETP.GTU.FTZ.AND P4, PT, R36, 20, PT ;  /* 0x41a000002400780b */ /* 0x000fe20003f9c000 */
[----:B-12---:R-:W-:-:S12]  /*0fb0*/  @P0 BRA `(.L_x_14248) ;  /* 0x0000000000780947 */ /* 0x006fd80003800000 */
        /* <DEDUP_REMOVED lines=30> */
.L_x_14248:
[----:B------:R-:W-:Y:S05]  /*11a0*/  BSYNC.RECONVERGENT B0 ;  /* 0x0000000000007941 */ /* 0x000fea0003800200 */
.L_x_14247:
        /* <DEDUP_REMOVED lines=39> */
.L_x_14250:
[----:B------:R-:W-:Y:S05]  /*1420*/  BSYNC.RECONVERGENT B0 ;  /* 0x0000000000007941 */ /* 0x000fea0003800200 */
.L_x_14249:
        /* <DEDUP_REMOVED lines=39> */
.L_x_14252:
[----:B------:R-:W-:Y:S05]  /*16a0*/  BSYNC.RECONVERGENT B0 ;  /* 0x0000000000007941 */ /* 0x000fea0003800200 */
.L_x_14251:
        /* <DEDUP_REMOVED lines=39> */
.L_x_14254:
[----:B------:R-:W-:Y:S05]  /*1920*/  BSYNC.RECONVERGENT B0 ;  /* 0x0000000000007941 */ /* 0x000fea0003800200 */
.L_x_14253:
[----:B------:R-:W-:Y:S01]  /*1930*/  BSSY.RECONVERGENT B0, `(.L_x_14255) ;  /* 0x000002a000007945 */ /* 0x000fe20003800200 */
[--C-:B---3--:R-:W-:Y:S01]  /*1940*/  HADD2.F32 R13, -RZ, R8.reuse.H0_H0 ;  /* 0x20000008ff0d7230 */ /* 0x108fe20000004100 */
        /* <DEDUP_REMOVED lines=40> */
.L_x_14256:
[----:B------:R-:W-:Y:S05]  /*1bd0*/  BSYNC.RECONVERGENT B0 ;  /* 0x0000000000007941 */ /* 0x000fea0003800200 */
.L_x_14255:
[----:B------:R-:W-:Y:S01]  /*1be0*/  BSSY.RECONVERGENT B0, `(.L_x_14257) ;  /* 0x000002c000007945 */ /* 0x000fe20003800200 */
[----:B------:R-:W-:Y:S02]  /*1bf0*/  HFMA2 R116, -RZ, RZ, 0, 0 ;  /* 0x00000000ff747431 */ /* 0x000fe400000001ff */
[--C-:B----4-:R-:W-:Y:S01]  /*1c00*/  HADD2.F32 R14, -RZ, R4.reuse.H0_H0 ;  /* 0x20000004ff0e7230 */ /* 0x110fe20000004100 */
        /* <DEDUP_REMOVED lines=41> */
.L_x_14258:
[----:B------:R-:W-:Y:S05]  /*1ea0*/  BSYNC.RECONVERGENT B0 ;  /* 0x0000000000007941 */ /* 0x000fea0003800200 */
.L_x_14257:
        /* <DEDUP_REMOVED lines=38> */
.L_x_14260:
[----:B------:R-:W-:Y:S05]  /*2110*/  BSYNC.RECONVERGENT B0 ;  /* 0x0000000000007941 */ /* 0x000fea0003800200 */
.L_x_14259:
        /* <DEDUP_REMOVED lines=38> */
.L_x_14262:
[----:B------:R-:W-:Y:S05]  /*2380*/  BSYNC.RECONVERGENT B0 ;  /* 0x0000000000007941 */ /* 0x000fea0003800200 */
.L_x_14261:
        /* <DEDUP_REMOVED lines=38> */
.L_x_14264:
[----:B------:R-:W-:Y:S05]  /*25f0*/  BSYNC.RECONVERGENT B0 ;  /* 0x0000000000007941 */ /* 0x000fea0003800200 */
.L_x_14263:
        /* <DEDUP_REMOVED lines=39> */
.L_x_14266:
[----:B------:R-:W-:Y:S05]  /*2870*/  BSYNC.RECONVERGENT B0 ;  /* 0x0000000000007941 */ /* 0x000fea0003800200 */
.L_x_14265:
        /* <DEDUP_REMOVED lines=38> */
.L_x_14268:
[----:B------:R-:W-:Y:S05]  /*2ae0*/  BSYNC.RECONVERGENT B0 ;  /* 0x0000000000007941 */ /* 0x000fea0003800200 */
.L_x_14267:
        /* <DEDUP_REMOVED lines=32> */
.L_x_14270:
[----:B------:R-:W-:Y:S05]  /*2cf0*/  BSYNC.RECONVERGENT B0 ;  /* 0x0000000000007941 */ /* 0x000fea0003800200 */
.L_x_14269:
        /* <DEDUP_REMOVED lines=32> */
.L_x_14272:
[----:B------:R-:W-:Y:S05]  /*2f00*/  BSYNC.RECONVERGENT B0 ;  /* 0x0000000000007941 */ /* 0x000fea0003800200 */
.L_x_14271:
        /* <DEDUP_REMOVED lines=32> */
.L_x_14274:
[----:B------:R-:W-:Y:S05]  /*3110*/  BSYNC.RECONVERGENT B0 ;  /* 0x0000000000007941 */ /* 0x000fea0003800200 */
.L_x_14273:
        /* <DEDUP_REMOVED lines=32> */
.L_x_14276:
[----:B------:R-:W-:Y:S05]  /*3320*/  BSYNC.RECONVERGENT B0 ;  /* 0x0000000000007941 */ /* 0x000fea0003800200 */
.L_x_14275:
        /* <DEDUP_REMOVED lines=32> */
.L_x_14278:
[----:B------:R-:W-:Y:S05]  /*3530*/  BSYNC.RECONVERGENT B0 ;  /* 0x0000000000007941 */ /* 0x000fea0003800200 */
.L_x_14277:
        /* <DEDUP_REMOVED lines=53> */
.L_x_14361:
        /* <DEDUP_REMOVED lines=16> */
[----:B01----:R-:W-:-:S04]  /*3990*/  SHF.L.U32 R2, R50, 0x2, RZ ;  /* 0x0000000232027819 */ /* 0x003fc800000006ff */
[----:B------:R-:W-:-:S04]  /*39a0*/  LOP3.LUT R3, R2, 0xf80, RZ, 0xc0, !PT ;  /* 0x00000f8002037812 */ /* 0x000fc800078ec0ff */
[----:B------:R-:W-:-:S05]  /*39b0*/  LOP3.LUT R3, R3, 0x1f, R62, 0xf8, !PT ;  /* 0x0000001f03037812 */ /* 0x000fca00078ef83e */
[----:B------:R-:W-:-:S05]  /*39c0*/  IMAD.WIDE.U32 R120, R3, 0x10, R120 ;  /* 0x0000001003787825 */ /* 0x000fca00078e0078 */
[----:B------:R-:W2:Y:S04]  /*39d0*/  LDG.E.128 R16, desc[UR20][R120.64+0x600] ;  /* 0x0006001478107981 */ /* 0x000ea8000c1e1d00 */
[----:B------:R-:W2:Y:S04]  /*39e0*/  LDG.E.128 R4, desc[UR20][R120.64] ;  /* 0x0000001478047981 */ /* 0x000ea8000c1e1d00 */
[----:B---3--:R-:W2:Y:S04]  /*39f0*/  LDG.E.128 R8, desc[UR20][R120.64+0x200] ;  /* 0x0002001478087981 */ /* 0x008ea8000c1e1d00 */
        /* <DEDUP_REMOVED lines=58> */
[----:B------:R0:W1:Y:S01]  /*3da0*/  MUFU.COS R144, R125 ;  /* 0x0000007d00907308 */ /* 0x0000620000000000 */
[----:B------:R-:W-:Y:S01]  /*3db0*/  FMUL.FTZ R150, R150, 1.4426950216293334961 ;  /* 0x3fb8aa3b96967820 */ /* 0x000fe20000410000 */
[----:B0-----:R-:W-:Y:S01]  /*3dc0*/  FMUL.RZ R125, R119, 0.15915493667125701904 ;  /* 0x3e22f983777d7820 */ /* 0x001fe2000040c000 */
[----:B------:R-:W-:-:S05]  /*3dd0*/  FMUL.FTZ R119, R112, UR46 ;  /* 0x0000002e70777c20 */ /* 0x000fca0008410000 */
[----:B------:R-:W-:Y:S08]  /*3de0*/  MUFU.SIN R137, R129 ;  /* 0x0000008100897308 */ /* 0x000ff00000000400 */
[----:B------:R0:W3:Y:S08]  /*3df0*/  MUFU.COS R139, R129 ;  /* 0x00000081008b7308 */ /* 0x0000f00000000000 */
[----:B------:R-:W-:Y:S01]  /*3e00*/  MUFU.SIN R141, R124 ;  /* 0x0000007c008d7308 */ /* 0x000fe20000000400 */
[----:B0-----:R-:W-:-:S07]  /*3e10*/  FMUL.RZ R129, R119, 0.15915493667125701904 ;  /* 0x3e22f98377817820 */ /* 0x001fce000040c000 */
[----:B------:R0:W3:Y:S02]  /*3e20*/  MUFU.COS R143, R124 ;  /* 0x0000007c008f7308 */ /* 0x0000e40000000000 */
[----:B0-----:R-:W-:Y:S01]  /*3e30*/  FMUL.RZ R124, R118, 0.15915493667125701904 ;  /* 0x3e22f983767c7820 */ /* 0x001fe2000040c000 */
[----:B------:R-:W-:-:S05]  /*3e40*/  FMUL.FTZ R118, R100, UR46 ;  /* 0x0000002e64767c20 */ /* 0x000fca0008410000 */
[----:B------:R-:W-:Y:S08]  /*3e50*/  MUFU.SIN R156, R129 ;  /* 0x00000081009c7308 */ /* 0x000ff00000000400 */
[----:B------:R0:W-:Y:S01]  /*3e60*/  MUFU.COS R158, R129 ;  /* 0x00000081009e7308 */ /* 0x0001e20000000000 */
[----:B------:R-:W-:Y:S01]  /*3e70*/  FMUL.FTZ R119, R109, UR46 ;  /* 0x0000002e6d777c20 */ /* 0x000fe20008410000 */
[----:B0-----:R-:W-:Y:S01]  /*3e80*/  FMUL.RZ R129, R118, 0.15915493667125701904 ;  /* 0x3e22f98376817820 */ /* 0x001fe2000040c000 */
[----:B------:R-:W-:-:S02]  /*3e90*/  FMUL.FTZ R118, R150, R39 ;  /* 0x0000002796767220 */ /* 0x000fc40000410000 */
[----:B------:R-:W-:-:S04]  /*3ea0*/  FMUL.RZ R119, R119, 0.15915493667125701904 ;  /* 0x3e22f98377777820 */ /* 0x000fc8000040c000 */
[----:B------:R-:W4:Y:S01]  /*3eb0*/  MUFU.EX2 R118, R118 ;  /* 0x0000007600767308 */ /* 0x000f220000000800 */
[----:B--2---:R0:W-:Y:S01]  /*3ec0*/  STS.128 [R48+0x600], R16 ;  /* 0x0006001030007388 */ /* 0x0041e20000000c00 */
[C---:B------:R-:W-:Y:S02]  /*3ed0*/  FMUL.FTZ R135, R150.reuse, R25 ;  /* 0x0000001996877220 */ /* 0x040fe40000410000 */
[----:B------:R-:W-:Y:S01]  /*3ee0*/  MUFU.SIN R146, R121 ;  /* 0x0000007900927308 */ /* 0x000fe20000000400 */
[----:B------:R-:W-:Y:S01]  /*3ef0*/  STS.128 [R48], R4 ;  /* 0x0000000430007388 */ /* 0x000fe20000000c00 */
[C---:B------:R-:W-:Y:S01]  /*3f00*/  FMUL.FTZ R131, R150.reuse, R35 ;  /* 0x0000002396837220 */ /* 0x040fe20000410000 */
[----:B------:R-:W-:Y:S02]  /*3f10*/  FMUL.FTZ R133, R150, R31 ;  /* 0x0000001f96857220 */ /* 0x000fe40000410000 */
[----:B------:R2:W-:Y:S03]  /*3f20*/  STS.128 [R48+0x200], R8 ;  /* 0x0002000830007388 */ /* 0x0005e60000000c00 */
[----:B------:R5:W-:Y:S01]  /*3f30*/  MUFU.COS R148, R121 ;  /* 0x0000007900947308 */ /* 0x000be20000000000 */
[----:B------:R1:W-:Y:S01]  /*3f40*/  STS.128 [R48+0x400], R12 ;  /* 0x0004000c30007388 */ /* 0x0003e20000000c00 */
[----:B0-----:R-:W-:Y:S01]  /*3f50*/  LEA R16, R49, R47, 0x5 ;  /* 0x0000002f31107211 */ /* 0x001fe200078e28ff */
[----:B------:R-:W-:-:S05]  /*3f60*/  NOP ;  /* 0x0000000000007918 */ /* 0x000fca0000000000 */
[----:B------:R-:W-:Y:S01]  /*3f70*/  MUFU.SIN R145, R119 ;  /* 0x0000007700917308 */ /* 0x000fe20000000400 */
[----:B-----5:R-:W-:Y:S01]  /*3f80*/  FMUL.FTZ R121, R150, R37 ;  /* 0x0000002596797220 */ /* 0x020fe20000410000 */
[----:B------:R-:W0:Y:S01]  /*3f90*/  LDS.128 R4, [R16] ;  /* 0x0000000010047984 */ /* 0x000e220000000c00 */
[----:B----4-:R-:W-:-:S05]  /*3fa0*/  FMUL.FTZ R123, R118, R123 ;  /* 0x0000007b767b7220 */ /* 0x010fca0000410000 */
[----:B------:R4:W-:Y:S01]  /*3fb0*/  MUFU.COS R147, R119 ;  /* 0x0000007700937308 */ /* 0x0009e20000000000 */
[----:B------:R-:W-:Y:S01]  /*3fc0*/  FMUL.FTZ R127, R118, R127 ;  /* 0x0000007f767f7220 */ /* 0x000fe20000410000 */
[C---:B------:R-:W-:Y:S01]  /*3fd0*/  FMUL.FTZ R18, R150.reuse, R109 ;  /* 0x0000006d96127220 */ /* 0x040fe20000410000 */
[C---:B------:R-:W-:Y:S01]  /*3fe0*/  FMUL.FTZ R118, R150.reuse, R22 ;  /* 0x0000001696767220 */ /* 0x040fe20000410000 */
[----:B------:R-:W-:-:S04]  /*3ff0*/  FMUL.FTZ R17, R150, R112 ;  /* 0x0000007096117220 */ /* 0x000fc80000410000 */
[----:B------:R-:W-:Y:S01]  /*4000*/  MUFU.SIN R160, R124 ;  /* 0x0000007c00a07308 */ /* 0x000fe20000000400 */
[C---:B----4-:R-:W-:Y:S01]  /*4010*/  FMUL.FTZ R119, R150.reuse, R38 ;  /* 0x0000002696777220 */ /* 0x050fe20000410000 */
[C---:B------:R-:W-:Y:S01]  /*4020*/  FMUL.FTZ R19, R150.reuse, R103 ;  /* 0x0000006796137220 */ /* 0x040fe20000410000 */
[----:B--2---:R-:W-:-:S05]  /*4030*/  FMUL.FTZ R8, R150, R21 ;  /* 0x0000001596087220 */ /* 0x004fca0000410000 */
[----:B------:R2:W-:Y:S01]  /*4040*/  MUFU.COS R162, R124 ;  /* 0x0000007c00a27308 */ /* 0x0005e20000000000 */
[C---:B------:R-:W-:Y:S01]  /*4050*/  FMUL.FTZ R9, R150.reuse, R20 ;  /* 0x0000001496097220 */ /* 0x040fe20000410000 */
[C---:B------:R-:W-:Y:S01]  /*4060*/  FMUL.FTZ R10, R150.reuse, R117 ;  /* 0x00000075960a7220 */ /* 0x040fe20000410000 */
[----:B--2---:R-:W-:-:S05]  /*4070*/  FMUL.FTZ R124, R150, R36 ;  /* 0x00000024967c7220 */ /* 0x004fca0000410000 */
[----:B------:R-:W-:Y:S08]  /*4080*/  MUFU.SIN R152, R125 ;  /* 0x0000007d00987308 */ /* 0x000ff00000000400 */
[----:B------:R2:W4:Y:S08]  /*4090*/  MUFU.COS R154, R125 ;  /* 0x0000007d009a7308 */ /* 0x0005300000000000 */
[----:B------:R-:W5:Y:S04]  /*40a0*/  MUFU.EX2 R121, R121 ;  /* 0x0000007900797308 */ /* 0x000f680000000800 */
[----:B------:R-:W3:Y:S04]  /*40b0*/  MUFU.EX2 R135, R135 ;  /* 0x0000008700877308 */ /* 0x000ee80000000800 */
[----:B------:R-:W-:Y:S04]  /*40c0*/  MUFU.EX2 R119, R119 ;  /* 0x0000007700777308 */ /* 0x000fe80000000800 */
[----:B--2---:R-:W2:Y:S04]  /*40d0*/  MUFU.EX2 R125, R124 ;  /* 0x0000007c007d7308 */ /* 0x004ea80000000800 */
[----:B------:R-:W0:Y:S04]  /*40e0*/  MUFU.EX2 R131, R131 ;  /* 0x0000008300837308 */ /* 0x000e280000000800 */
[----:B------:R-:W4:Y:S04]  /*40f0*/  MUFU.EX2 R133, R133 ;  /* 0x0000008500857308 */ /* 0x000f280000000800 */
[----:B-1----:R3:W1:Y:S04]  /*4100*/  MUFU.EX2 R12, R118 ;  /* 0x00000076000c7308 */ /* 0x0026680000000800 */
[----:B------:R-:W-:Y:S04]  /*4110*/  MUFU.EX2 R13, R8 ;  /* 0x00000008000d7308 */ /* 0x000fe80000000800 */
[----:B------:R-:W1:Y:S04]  /*4120*/  MUFU.EX2 R14, R9 ;  /* 0x00000009000e7308 */ /* 0x000e680000000800 */
[----:B------:R-:W1:Y:S04]  /*4130*/  MUFU.EX2 R15, R10 ;  /* 0x0000000a000f7308 */ /* 0x000e680000000800 */
[----:B------:R-:W1:Y:S04]  /*4140*/  MUFU.EX2 R18, R18 ;  /* 0x0000001200127308 */ /* 0x000e680000000800 */
[----:B------:R-:W1:Y:S04]  /*4150*/  MUFU.EX2 R17, R17 ;  /* 0x0000001100117308 */ /* 0x000e680000000800 */
[----:B------:R-:W1:Y:S01]  /*4160*/  MUFU.EX2 R19, R19 ;  /* 0x0000001300137308 */ /* 0x000e620000000800 */
[C---:B-----5:R-:W-:Y:S01]  /*4170*/  FMUL.FTZ R126, R121.reuse, R126 ;  /* 0x0000007e797e7220 */ /* 0x060fe20000410000 */
[----:B------:R-:W-:Y:S01]  /*4180*/  FMUL.FTZ R122, R121, R122 ;  /* 0x0000007a797a7220 */ /* 0x000fe20000410000 */
[----:B---3--:R-:W-:Y:S01]  /*4190*/  FMUL.FTZ R118, R135, R144 ;  /* 0x0000009087767220 */ /* 0x008fe20000410000 */
[----:B------:R-:W-:Y:S01]  /*41a0*/  MUFU.SIN R149, R129 ;  /* 0x0000008100957308 */ /* 0x000fe20000000400 */
[C---:B--2---:R-:W-:Y:S01]  /*41b0*/  FMUL.FTZ R121, R125.reuse, R130 ;  /* 0x000000827d797220 */ /* 0x044fe20000410000 */
[----:B------:R-:W-:Y:S01]  /*41c0*/  FMUL.FTZ R144, R150, R100 ;  /* 0x0000006496907220 */ /* 0x000fe20000410000 */
[----:B------:R-:W-:Y:S01]  /*41d0*/  FMUL.FTZ R124, R125, R132 ;  /* 0x000000847d7c7220 */ /* 0x000fe20000410000 */
[----:B0-----:R-:W-:Y:S01]  /*41e0*/  FMUL.FTZ R130, R131, R136 ;  /* 0x0000008883827220 */ /* 0x001fe20000410000 */
[----:B------:R-:W-:-:S03]  /*41f0*/  FMUL.FTZ R128, R119, R128 ;  /* 0x0000008077807220 */ /* 0x000fc60000410000 */
[----:B------:R0:W-:Y:S01]  /*4200*/  MUFU.COS R169, R129 ;  /* 0x0000008100a97308 */ /* 0x0001e20000000000 */
[----:B----4-:R-:W-:Y:S01]  /*4210*/  FMUL.FTZ R125, R133, R138 ;  /* 0x0000008a857d7220 */ /* 0x010fe20000410000 */
[----:B-1----:R-:W-:Y:S01]  /*4220*/  FMUL.FTZ R132, R12, R139 ;  /* 0x0000008b0c847220 */ /* 0x002fe20000410000 */
[----:B------:R-:W-:Y:S01]  /*4230*/  FMUL.FTZ R136, R14, R143 ;  /* 0x0000008f0e887220 */ /* 0x000fe20000410000 */
[C---:B------:R-:W-:Y:S01]  /*4240*/  FMUL.FTZ R139, R15.reuse, R154 ;  /* 0x0000009a0f8b7220 */ /* 0x040fe20000410000 */
[----:B------:R-:W-:Y:S01]  /*4250*/  FMUL.FTZ R138, R15, R152 ;  /* 0x000000980f8a7220 */ /* 0x000fe20000410000 */
[----:B------:R-:W1:Y:S01]  /*4260*/  LDS.128 R8, [R16+0x10] ;  /* 0x0000100010087984 */ /* 0x000e620000000c00 */
[----:B0-----:R-:W-:Y:S01]  /*4270*/  FMUL.FTZ R129, R119, R120 ;  /* 0x0000007877817220 */ /* 0x001fe20000410000 */
[----:B------:R-:W-:Y:S01]  /*4280*/  FMUL.FTZ R120, R131, R134 ;  /* 0x0000008683787220 */ /* 0x000fe20000410000 */
[----:B------:R-:W-:Y:S01]  /*4290*/  FMUL.FTZ R131, R133, R140 ;  /* 0x0000008c85837220 */ /* 0x000fe20000410000 */
[----:B------:R-:W-:Y:S01]  /*42a0*/  FMUL.FTZ R119, R135, R142 ;  /* 0x0000008e87777220 */ /* 0x000fe20000410000 */
[----:B------:R-:W-:Y:S01]  /*42b0*/  FMUL.FTZ R133, R12, R137 ;  /* 0x000000890c857220 */ /* 0x000fe20000410000 */
[C---:B------:R-:W-:Y:S01]  /*42c0*/  FMUL.FTZ R134, R13.reuse, R148 ;  /* 0x000000940d867220 */ /* 0x040fe20000410000 */
[----:B------:R-:W-:Y:S01]  /*42d0*/  FMUL.FTZ R135, R13, R146 ;  /* 0x000000920d877220 */ /* 0x000fe20000410000 */
[----:B------:R0:W-:Y:S01]  /*42e0*/  MUFU.EX2 R168, R144 ;  /* 0x0000009000a87308 */ /* 0x0001e20000000800 */
[----:B------:R-:W-:Y:S01]  /*42f0*/  FMUL.FTZ R137, R14, R141 ;  /* 0x0000008d0e897220 */ /* 0x000fe20000410000 */
[C---:B------:R-:W-:Y:S01]  /*4300*/  FMUL.FTZ R142, R18.reuse, R145 ;  /* 0x00000091128e7220 */ /* 0x040fe20000410000 */
[C---:B------:R-:W-:Y:S01]  /*4310*/  FMUL.FTZ R141, R17.reuse, R158 ;  /* 0x0000009e118d7220 */ /* 0x040fe20000410000 */
[----:B------:R-:W-:Y:S01]  /*4320*/  FMUL.FTZ R140, R17, R156 ;  /* 0x0000009c118c7220 */ /* 0x000fe20000410000 */
[----:B------:R-:W2:Y:S01]  /*4330*/  LDS.128 R12, [R16+0x20] ;  /* 0x00002000100c7984 */ /* 0x000ea20000000c00 */
        /* <DEDUP_REMOVED lines=15> */
[--C-:B------:R-:W-:Y:S02]  /*4430*/  HADD2.F32 R164, -RZ, R6.reuse.H0_H0 ;  /* 0x20000006ffa47230 */ /* 0x100fe40000004100 */
[----:B------:R-:W-:-:S05]  /*4440*/  HADD2.F32 R206, -RZ, R6.H1_H1 ;  /* 0x30000006ffce7230 */ /* 0x000fca0000004100 */
[----:B------:R-:W3:Y:S01]  /*4450*/  MUFU.EX2 R2, R2 ;  /* 0x0000000200027308 */ /* 0x000ee20000000800 */
[----:B------:R-:W-:-:S04]  /*4460*/  MOV R6, UR32 ;  /* 0x0000002000067c02 */ /* 0x000fc80008000f00 */
[----:B------:R-:W-:Y:S01]  /*4470*/  SEL R6, R6, R63, !P1 ;  /* 0x0000003f06067207 */ /* 0x000fe20004800000 */
[----:B------:R-:W-:Y:S02]  /*4480*/  HADD2.F32 R166, -RZ, R7.H1_H1 ;  /* 0x30000007ffa67230 */ /* 0x000fe40000004100 */
[----:B-1----:R-:W-:Y:S01]  /*4490*/  HADD2.F32 R148, -RZ, R8.H1_H1 ;  /* 0x30000008ff947230 */ /* 0x002fe20000004100 */
[----:B------:R-:W-:Y:S01]  /*44a0*/  LEA R6, R6, UR33, 0x3 ;  /* 0x0000002106067c11 */ /* 0x000fe2000f8e18ff */
[----:B------:R-:W-:Y:S02]  /*44b0*/  HADD2.F32 R173, -RZ, R9.H1_H1 ;  /* 0x30000009ffad7230 */ /* 0x000fe40000004100 */
[----:B------:R-:W-:Y:S02]  /*44c0*/  HADD2.F32 R196, -RZ, R10.H1_H1 ;  /* 0x3000000affc47230 */ /* 0x000fe40000004100 */
[C---:B---3--:R-:W-:Y:S01]  /*44d0*/  FMUL.FTZ R4, R2.reuse, R3 ;  /* 0x0000000302047220 */ /* 0x048fe20000410000 */
[----:B----4-:R-:W-:Y:S01]  /*44e0*/  FMUL.FTZ R5, R2, R5 ;  /* 0x0000000502057220 */ /* 0x010fe20000410000 */
[----:B------:R-:W-:-:S02]  /*44f0*/  HADD2.F32 R172, -RZ, R11.H1_H1 ;  /* 0x3000000bffac7230 */ /* 0x000fc40000004100 */
[----:B--2---:R-:W-:Y:S02]  /*4500*/  HADD2.F32 R189, -RZ, R12.H1_H1 ;  /* 0x3000000cffbd7230 */ /* 0x004fe40000004100 */
[----:B------:R-:W-:Y:S02]  /*4510*/  HADD2.F32 R192, -RZ, R13.H1_H1 ;  /* 0x3000000dffc07230 */ /* 0x000fe40000004100 */
[----:B------:R-:W-:Y:S02]  /*4520*/  HADD2.F32 R197, -RZ, R14.H1_H1 ;  /* 0x3000000effc57230 */ /* 0x000fe40000004100 */
[----:B------:R-:W-:Y:S02]  /*4530*/  HADD2.F32 R198, -RZ, R15.H1_H1 ;  /* 0x3000000fffc67230 */ /* 0x000fe40000004100 */
[----:B0-----:R-:W-:Y:S02]  /*4540*/  HADD2.F32 R205, -RZ, R16.H1_H1 ;  /* 0x30000010ffcd7230 */ /* 0x001fe40000004100 */
[----:B------:R-:W-:-:S02]  /*4550*/  HADD2.F32 R201, -RZ, R17.H1_H1 ;  /* 0x30000011ffc97230 */ /* 0x000fc40000004100 */
[----:B------:R-:W-:Y:S02]  /*4560*/  HADD2.F32 R204, -RZ, R18.H1_H1 ;  /* 0x30000012ffcc7230 */ /* 0x000fe40000004100 */
[----:B------:R-:W-:Y:S02]  /*4570*/  HADD2.F32 R193, -RZ, R19.H1_H1 ;  /* 0x30000013ffc17230 */ /* 0x000fe40000004100 */
[C---:B------:R-:W-:Y:S01]  /*4580*/  FMUL.FTZ R169, R168.reuse, R169 ;  /* 0x000000a9a8a97220 */ /* 0x040fe20000410000 */
[----:B------:R-:W-:Y:S01]  /*4590*/  FMUL.FTZ R168, R168, R149 ;  /* 0x00000095a8a87220 */ /* 0x000fe20000410000 */
[----:B------:R-:W-:Y:S01]  /*45a0*/  HADD2.F32 R147, -RZ, R7.H0_H0 ;  /* 0x20000007ff937230 */ /* 0x000fe20000004100 */
[----:B------:R0:W-:Y:S01]  /*45b0*/  STS.64 [R6+0x1d10], R4 ;  /* 0x001d100406007388 */ /* 0x0001e20000000a00 */
        /* <DEDUP_REMOVED lines=71> */
.L_x_14281:
[----:B------:R-:W-:-:S06]  /*4a30*/  LEA R8, R50, UR33, 0x3 ;  /* 0x0000002132087c11 */ /* 0x000fcc000f8e18ff */
[----:B------:R-:W0:Y:S02]  /*4a40*/  LDS.64 R8, [R8+0x2d18] ;  /* 0x002d180008087984 */ /* 0x000e240000000a00 */
.L_x_14282:
[----:B------:R-:W-:Y:S05]  /*4a50*/  BSYNC.RECONVERGENT B0 ;  /* 0x0000000000007941 */ /* 0x000fea0003800200 */
.L_x_14280:
        /* <DEDUP_REMOVED lines=15> */
[C---:B------:R-:W-:Y:S01]  /*4b50*/  FFMA.FTZ R6, R128.reuse, R6, -R17 ;  /* 0x0000000680067223 */ /* 0x040fe20000010811 */
[----:B------:R-:W-:Y:S01]  /*4b60*/  FADD.FTZ R155, RZ, R19 ;  /* 0x00000013ff9b7221 */ /* 0x000fe20000010000 */
[C---:B------:R-:W-:Y:S01]  /*4b70*/  FMUL.FTZ R7, R129.reuse, R2 ;  /* 0x0000000281077220 */ /* 0x040fe20000410000 */
[-C--:B------:R-:W-:Y:S01]  /*4b80*/  FMUL.FTZ R17, R129, R3.reuse ;  /* 0x0000000381117220 */ /* 0x080fe20000410000 */
[----:B------:R-:W-:Y:S02]  /*4b90*/  FFMA.FTZ R19, R43, R38, R6 ;  /* 0x000000262b137223 */ /* 0x000fe40000010006 */
[C---:B------:R-:W-:Y:S01]  /*4ba0*/  FFMA.FTZ R7, R128.reuse, R3, -R7 ;  /* 0x0000000380077223 */ /* 0x040fe20000010807 */
[----:B------:R-:W-:Y:S01]  /*4bb0*/  FFMA.FTZ R17, R128, R2, R17 ;  /* 0x0000000280117223 */ /* 0x000fe20000010011 */
        /* <DEDUP_REMOVED lines=9> */
[----:B------:R-:W-:Y:S01]  /*4c50*/  FFMA.FTZ R3, R44, R37, R3 ;  /* 0x000000252c037223 */ /* 0x000fe20000010003 */
[C---:B------:R-:W-:Y:S01]  /*4c60*/  FMUL.FTZ R7, R121.reuse, R6 ;  /* 0x0000000679077220 */ /* 0x040fe20000410000 */
[C---:B------:R-:W-:Y:S01]  /*4c70*/  FMUL.FTZ R17, R121.reuse, R2 ;  /* 0x0000000279117220 */ /* 0x040fe20000410000 */
[C---:B------:R-:W-:Y:S01]  /*4c80*/  FMUL.FTZ R18, R121.reuse, R16 ;  /* 0x0000001079127220 */ /* 0x040fe20000410000 */
[-C--:B------:R-:W-:Y:S01]  /*4c90*/  FMUL.FTZ R19, R121, R3.reuse ;  /* 0x0000000379137220 */ /* 0x080fe20000410000 */
[C---:B------:R-:W-:Y:S01]  /*4ca0*/  FFMA.FTZ R7, R124.reuse, R2, -R7 ;  /* 0x000000027c077223 */ /* 0x040fe20000010807 */
[C---:B------:R-:W-:Y:S01]  /*4cb0*/  FFMA.FTZ R17, R124.reuse, R6, R17 ;  /* 0x000000067c117223 */ /* 0x040fe20000010011 */
[C---:B------:R-:W-:Y:S01]  /*4cc0*/  FFMA.FTZ R18, R124.reuse, R3, -R18 ;  /* 0x000000037c127223 */ /* 0x040fe20000010812 */
[----:B------:R-:W-:Y:S01]  /*4cd0*/  FFMA.FTZ R19, R124, R16, R19 ;  /* 0x000000107c137223 */ /* 0x000fe20000010013 */
[C---:B------:R-:W-:Y:S01]  /*4ce0*/  FMUL.FTZ R2, R120.reuse, R7 ;  /* 0x0000000778027220 */ /* 0x040fe20000410000 */
[----:B------:R-:W-:Y:S01]  /*4cf0*/  FMUL.FTZ R155, R120, R17 ;  /* 0x00000011789b7220 */ /* 0x000fe20000410000 */
[----:B------:R-:W-:Y:S01]  /*4d00*/  FFMA.FTZ R3, R41, R36, R18 ;  /* 0x0000002429037223 */ /* 0x000fe20000010012 */
[----:B------:R-:W-:-:S02]  /*4d10*/  FADD.FTZ R19, RZ, R19 ;  /* 0x00000013ff137221 */ /* 0x000fc40000010000 */
[----:B------:R-:W-:Y:S01]  /*4d20*/  FFMA.FTZ R6, R130, R7, -R155 ;  /* 0x0000000782067223 */ /* 0x000fe2000001089b */
[C---:B------:R-:W-:Y:S01]  /*4d30*/  FMUL.FTZ R16, R120.reuse, R3 ;  /* 0x0000000378107220 */ /* 0x040fe20000410000 */
[-C--:B------:R-:W-:Y:S01]  /*4d40*/  FMUL.FTZ R155, R120, R19.reuse ;  /* 0x00000013789b7220 */ /* 0x080fe20000410000 */
[----:B------:R-:W-:Y:S02]  /*4d50*/  MOV R7, UR13 ;  /* 0x0000000d00077c02 */ /* 0x000fe40008000f00 */
[C---:B------:R-:W-:Y:S01]  /*4d60*/  FFMA.FTZ R19, R130.reuse, R19, R16 ;  /* 0x0000001382137223 */ /* 0x040fe20000010010 */
[C---:B------:R-:W-:Y:S01]  /*4d70*/  FFMA.FTZ R155, R130.reuse, R3, -R155 ;  /* 0x00000003829b7223 */ /* 0x040fe2000001089b */
[----:B------:R-:W-:Y:S01]  /*4d80*/  FFMA.FTZ R16, R130, R17, R2 ;  /* 0x0000001182107223 */ /* 0x000fe20000010002 */
[----:B------:R-:W-:Y:S01]  /*4d90*/  @P0 IADD3 R2, PT, PT, R7, -0x2, RZ ;  /* 0xfffffffe07020810 */ /* 0x000fe20007ffe0ff */
[----:B------:R-:W-:Y:S01]  /*4da0*/  FADD.FTZ R154, RZ, R19 ;  /* 0x00000013ff9a7221 */ /* 0x000fe20000010000 */
[----:B------:R-:W-:Y:S01]  /*4db0*/  FFMA.FTZ R18, R42, R35, R155 ;  /* 0x000000232a127223 */ /* 0x000fe2000001009b */
[C---:B------:R-:W-:Y:S01]  /*4dc0*/  FMUL.FTZ R156, R125.reuse, R16 ;  /* 0x000000107d9c7220 */ /* 0x040fe20000410000 */
[C---:B------:R-:W-:Y:S01]  /*4dd0*/  FMUL.FTZ R3, R125.reuse, R6 ;  /* 0x000000067d037220 */ /* 0x040fe20000410000 */
[----:B------:R-:W-:Y:S01]  /*4de0*/  FMUL.FTZ R7, R125, R154 ;  /* 0x0000009a7d077220 */ /* 0x000fe20000410000 */
[----:B------:R-:W-:-:S02]  /*4df0*/  HFMA2 R155, -RZ, RZ, 0, 9.5367431640625e-07 ;  /* 0x00000010ff9b7431 */ /* 0x000fc400000001ff */
[C---:B------:R-:W-:Y:S01]  /*4e00*/  FFMA.FTZ R156, R131.reuse, R6, -R156 ;  /* 0x00000006839c7223 */ /* 0x040fe2000001089c */
[----:B--2---:R-:W-:Y:S02]  /*4e10*/  @P0 IMAD R6, R2, R157, UR8 ;  /* 0x0000000802060e24 */ /* 0x004fe4000f8e029d */
[-C--:B------:R-:W-:Y:S01]  /*4e20*/  FFMA.FTZ R7, R131, R18.reuse, -R7 ;  /* 0x0000001283077223 */ /* 0x080fe20000010807 */
[----:B------:R-:W-:Y:S01]  /*4e30*/  FMUL.FTZ R17, R125, R18 ;  /* 0x000000127d117220 */ /* 0x000fe20000410000 */
[----:B------:R-:W-:Y:S01]  /*4e40*/  FFMA.FTZ R16, R131, R16, R3 ;  /* 0x0000001083107223 */ /* 0x000fe20000010003 */
[----:B------:R-:W-:Y:S01]  /*4e50*/  CS2R R2, SRZ ;  /* 0x0000000000027805 */ /* 0x000fe2000001ff00 */
[----:B------:R-:W-:Y:S01]  /*4e60*/  FFMA.FTZ R18, R34, R31, R7 ;  /* 0x0000001f22127223 */ /* 0x000fe20000010007 */
[----:B------:R-:W-:-:S04]  /*4e70*/  @P0 IMAD.WIDE R6, R6, R155, UR4 ;  /* 0x0000000406060e25 */ /* 0x000fc8000f8e029b */
[----:B------:R-:W-:Y:S01]  /*4e80*/  FMUL.FTZ R19, R119, R156 ;  /* 0x0000009c77137220 */ /* 0x000fe20000410000 */
[----:B------:R-:W-:Y:S01]  /*4e90*/  FFMA.FTZ R17, R131, R154, R17 ;  /* 0x0000009a83117223 */ /* 0x000fe20000010011 */
[----:B------:R2:W3:Y:S02]  /*4ea0*/  @P0 LDG.E.64 R2, desc[UR20][R6.64+0x8] ;  /* 0x0000081406020981 */ /* 0x0004e4000c1e1b00 */
[CC--:B------:R-:W-:Y:S01]  /*4eb0*/  FFMA.FTZ R154, R118.reuse, R16.reuse, R19 ;  /* 0x00000010769a7223 */ /* 0x0c0fe20000010013 */
[C---:B------:R-:W-:Y:S01]  /*4ec0*/  FMUL.FTZ R19, R119.reuse, R16 ;  /* 0x0000001077137220 */ /* 0x040fe20000410000 */
[----:B------:R-:W-:Y:S01]  /*4ed0*/  FADD.FTZ R17, RZ, R17 ;  /* 0x00000011ff117221 */ /* 0x000fe20000010000 */
[----:B------:R-:W-:Y:S01]  /*4ee0*/  FMUL.FTZ R16, R119, R18 ;  /* 0x0000001277107220 */ /* 0x000fe20000410000 */
[----:B------:R-:W-:Y:S01]  /*4ef0*/  FMUL.FTZ R155, R133, R154 ;  /* 0x0000009a859b7220 */ /* 0x000fe20000410000 */
[C---:B------:R-:W-:Y:S02]  /*4f00*/  FFMA.FTZ R19, R118.reuse, R156, -R19 ;  /* 0x0000009c76137223 */ /* 0x040fe40000010813 */
        /* <DEDUP_REMOVED lines=13> */
[----:B--2---:R-:W-:Y:S01]  /*4fe0*/  FFMA.FTZ R6, R132, R17, -R19 ;  /* 0x0000001184067223 */ /* 0x004fe20000010813 */
[----:B------:R-:W-:Y:S01]  /*4ff0*/  FFMA.FTZ R18, R134, R155, -R18 ;  /* 0x0000009b86127223 */ /* 0x000fe20000010812 */
[-C--:B------:R-:W-:Y:S01]  /*5000*/  FMUL.FTZ R7, R137, R161.reuse ;  /* 0x000000a189077220 */ /* 0x080fe20000410000 */
        /* <DEDUP_REMOVED lines=17> */
[----:B------:R-:W-:-:S02]  /*5120*/  FMUL.FTZ R19, R137, R17 ;  /* 0x0000001189137220 */ /* 0x000fc40000410000 */
[----:B------:R-:W-:Y:S01]  /*5130*/  FFMA.FTZ R155, R141, R18, -R6 ;  /* 0x000000128d9b7223 */ /* 0x000fe20000010806 */
[-C--:B------:R-:W-:Y:S01]  /*5140*/  FMUL.FTZ R16, R137, R7.reuse ;  /* 0x0000000789107220 */ /* 0x080fe20000410000 */
[----:B------:R-:W-:-:S03]  /*5150*/  FFMA.FTZ R6, R136, R7, -R19 ;  /* 0x0000000788067223 */ /* 0x000fc60000010813 */
[----:B------:R-:W-:Y:S01]  /*5160*/  FFMA.FTZ R16, R136, R17, R16 ;  /* 0x0000001188107223 */ /* 0x000fe20000010010 */
[----:B------:R-:W-:Y:S01]  /*5170*/  FFMA.FTZ R6, R29, R20, R6 ;  /* 0x000000141d067223 */ /* 0x000fe20000010006 */
[----:B------:R-:W-:Y:S01]  /*5180*/  FMUL.FTZ R157, R140, R18 ;  /* 0x000000128c9d7220 */ /* 0x000fe20000410000 */
        /* <DEDUP_REMOVED lines=11> */
[----:B------:R-:W-:Y:S01]  /*5240*/  FFMA.FTZ R157, R141, R154, R157 ;  /* 0x0000009a8d9d7223 */ /* 0x000fe2000001009d */
        /* <DEDUP_REMOVED lines=12> */
[----:B------:R-:W-:Y:S01]  /*5310*/  FMUL.FTZ R16, R142, R160 ;  /* 0x000000a08e107220 */ /* 0x000fe20000410000 */
[----:B------:R-:W-:Y:S01]  /*5320*/  FFMA.FTZ R17, R141, R18, R17 ;  /* 0x000000128d117223 */ /* 0x000fe20000010011 */
[----:B------:R-:W-:Y:S01]  /*5330*/  FFMA.FTZ R6, R27, R112, R6 ;  /* 0x000000701b067223 */ /* 0x000fe20000010006 */
[-C--:B------:R-:W-:Y:S01]  /*5340*/  FFMA.FTZ R19, R145, R154.reuse, -R19 ;  /* 0x0000009a91137223 */ /* 0x080fe20000010813 */
[----:B------:R-:W-:Y:S01]  /*5350*/  FMUL.FTZ R154, R144, R154 ;  /* 0x0000009a909a7220 */ /* 0x000fe20000410000 */
[----:B------:R-:W-:Y:S01]  /*5360*/  FFMA.FTZ R159, R143, R178, R16 ;  /* 0x000000b28f9f7223 */ /* 0x000fe20000010010 */
[----:B------:R-:W-:Y:S01]  /*5370*/  FADD.FTZ R17, RZ, R17 ;  /* 0x00000011ff117221 */ /* 0x000fe20000010000 */
[----:B------:R-:W-:Y:S01]  /*5380*/  FMUL.FTZ R16, R142, R6 ;  /* 0x000000068e107220 */ /* 0x000fe20000410000 */
[----:B------:R-:W-:-:S02]  /*5390*/  FFMA.FTZ R154, R145, R156, R154 ;  /* 0x0000009c919a7223 */ /* 0x000fc4000001009a */
[-C--:B------:R-:W-:Y:S01]  /*53a0*/  FMUL.FTZ R7, R142, R17.reuse ;  /* 0x000000118e077220 */ /* 0x080fe20000410000 */
[C---:B------:R-:W-:Y:S01]  /*53b0*/  FFMA.FTZ R16, R143.reuse, R17, R16 ;  /* 0x000000118f107223 */ /* 0x040fe20000010010 */
[C---:B------:R-:W-:Y:S02]  /*53c0*/  FMUL.FTZ R18, R168.reuse, R154 ;  /* 0x0000009aa8127220 */ /* 0x040fe40000410000 */
[----:B------:R-:W-:Y:S01]  /*53d0*/  FFMA.FTZ R7, R143, R6, -R7 ;  /* 0x000000068f077223 */ /* 0x000fe20000010807 */
[----:B------:R-:W-:Y:S01]  /*53e0*/  FADD.FTZ R17, RZ, R16 ;  /* 0x00000010ff117221 */ /* 0x000fe20000010000 */
[-C--:B------:R-:W-:Y:S01]  /*53f0*/  FFMA.FTZ R6, R169, R19.reuse, -R18 ;  /* 0x00000013a9067223 */ /* 0x080fe20000010812 */
[----:B------:R-:W-:Y:S01]  /*5400*/  FMUL.FTZ R156, R168, R19 ;  /* 0x00000013a89c7220 */ /* 0x000fe20000410000 */
[----:B------:R-:W-:Y:S01]  /*5410*/  FMUL.FTZ R190, R193, UR48 ;  /* 0x00000030c1be7c20 */ /* 0x000fe20008410000 */
[----:B------:R-:W-:Y:S01]  /*5420*/  FFMA.FTZ R16, R26, R109, R7 ;  /* 0x0000006d1a107223 */ /* 0x000fe20000010007 */
[C---:B------:R-:W-:Y:S01]  /*5430*/  FMUL.FTZ R18, R144.reuse, R17 ;  /* 0x0000001190127220 */ /* 0x040fe20000410000 */
[----:B------:R-:W-:Y:S01]  /*5440*/  FFMA.FTZ R7, R169, R154, R156 ;  /* 0x0000009aa9077223 */ /* 0x000fe2000001009c */
[----:B------:R-:W-:Y:S01]  /*5450*/  FFMA.FTZ R190, R187, UR47, -R190 ;  /* 0x0000002fbbbe7c23 */ /* 0x000fe200080108be */
[-C--:B------:R-:W-:Y:S01]  /*5460*/  FMUL.FTZ R154, R144, R16.reuse ;  /* 0x00000010909a7220 */ /* 0x080fe20000410000 */
[----:B------:R-:W-:Y:S01]  /*5470*/  FFMA.FTZ R19, R145, R16, -R18 ;  /* 0x0000001091137223 */ /* 0x000fe20000010812 */
[----:B------:R-:W-:Y:S01]  /*5480*/  FMUL.FTZ R18, R168, R195 ;  /* 0x000000c3a8127220 */ /* 0x000fe20000410000 */
[----:B------:R-:W-:Y:S01]  /*5490*/  FMUL.FTZ R16, R65, R190 ;  /* 0x000000be41107220 */ /* 0x000fe20000410000 */
[----:B------:R-:W-:Y:S01]  /*54a0*/  FFMA.FTZ R154, R145, R17, R154 ;  /* 0x00000011919a7223 */ /* 0x000fe2000001009a */
[----:B------:R-:W-:Y:S01]  /*54b0*/  FFMA.FTZ R19, R24, R103, R19 ;  /* 0x0000006718137223 */ /* 0x000fe20000010013 */
[----:B------:R-:W-:Y:S01]  /*54c0*/  FMUL.FTZ R155, R142, R178 ;  /* 0x000000b28e9b7220 */ /* 0x000fe20000410000 */
[----:B------:R-:W-:Y:S01]  /*54d0*/  FMUL.FTZ R17, R204, UR48 ;  /* 0x00000030cc117c20 */ /* 0x000fe20008410000 */
[----:B------:R-:W-:Y:S01]  /*54e0*/  FFMA.FTZ R156, R169, R16, R18 ;  /* 0x00000010a99c7223 */ /* 0x000fe20000010012 */
[----:B------:R-:W-:Y:S01]  /*54f0*/  FADD.FTZ R154, RZ, R154 ;  /* 0x0000009aff9a7221 */ /* 0x000fe20000010000 */
[C---:B------:R-:W-:Y:S01]  /*5500*/  FMUL.FTZ R18, R168.reuse, R19 ;  /* 0x00000013a8127220 */ /* 0x040fe20000410000 */
[----:B------:R-:W-:Y:S01]  /*5510*/  FFMA.FTZ R161, R143, R160, -R155 ;  /* 0x000000a08fa17223 */ /* 0x000fe2000001089b */
[----:B------:R-:W-:Y:S01]  /*5520*/  FMUL.FTZ R160, R168, R16 ;  /* 0x00000010a8a07220 */ /* 0x000fe20000410000 */
[----:B------:R-:W-:Y:S01]  /*5530*/  FFMA.FTZ R188, R202, UR47, -R17 ;  /* 0x0000002fcabc7c23 */ /* 0x000fe20008010811 */
[-C--:B------:R-:W-:Y:S01]  /*5540*/  FMUL.FTZ R16, R168, R154.reuse ;  /* 0x0000009aa8107220 */ /* 0x080fe20000410000 */
[C---:B------:R-:W-:Y:S01]  /*5550*/  FFMA.FTZ R18, R169.reuse, R154, R18 ;  /* 0x0000009aa9127223 */ /* 0x040fe20000010012 */
[----:B------:R-:W-:Y:S01]  /*5560*/  FFMA.FTZ R155, R169, R195, -R160 ;  /* 0x000000c3a99b7223 */ /* 0x000fe200000108a0 */
[----:B------:R-:W-:Y:S01]  /*5570*/  FFMA.FTZ R156, R67, R188, R156 ;  /* 0x000000bc439c7223 */ /* 0x000fe2000001009c */
[----:B------:R-:W-:Y:S01]  /*5580*/  FFMA.FTZ R16, R169, R19, -R16 ;  /* 0x00000013a9107223 */ /* 0x000fe20000010810 */
[----:B------:R-:W-:Y:S01]  /*5590*/  FADD.FTZ R17, RZ, R18 ;  /* 0x00000012ff117221 */ /* 0x000fe20000010000 */
[----:B------:R-:W-:Y:S01]  /*55a0*/  FADD.FTZ R18, R186, R155 ;  /* 0x0000009bba127221 */ /* 0x000fe20000010000 */
[----:B------:R-:W-:Y:S01]  /*55b0*/  FMUL.FTZ R154, R144, R156 ;  /* 0x0000009c909a7220 */ /* 0x000fe20000410000 */
[----:B------:R-:W-:-:S02]  /*55c0*/  FFMA.FTZ R16, R23, R100, R16 ;  /* 0x0000006417107223 */ /* 0x000fc40000010010 */
[----:B------:R-:W0:Y:S01]  /*55d0*/  SHFL.UP PT, R155, R17, 0x1, RZ ;  /* 0x04200000119b7989 */ /* 0x000e2200000e00ff */
[----:B------:R-:W-:-:S03]  /*55e0*/  FFMA.FTZ R178, R145, R18, -R154 ;  /* 0x0000001291b27223 */ /* 0x000fc6000001089a */
[----:B------:R-:W1:Y:S01]  /*55f0*/  SHFL.UP PT, R154, R16, 0x1, RZ ;  /* 0x04200000109a7989 */ /* 0x000e6200000e00ff */
[----:B------:R-:W-:-:S03]  /*5600*/  FMUL.FTZ R160, R144, R18 ;  /* 0x0000001290a07220 */ /* 0x000fc60000410000 */
[----:B------:R-:W2:Y:S01]  /*5610*/  SHFL.UP PT, R19, R7, 0x1, RZ ;  /* 0x0420000007137989 */ /* 0x000ea200000e00ff */
[----:B------:R-:W-:Y:S01]  /*5620*/  FMUL.FTZ R182, R201, UR48 ;  /* 0x00000030c9b67c20 */ /* 0x000fe20008410000 */
[----:B------:R-:W-:Y:S02]  /*5630*/  FFMA.FTZ R157, R145, R156, R160 ;  /* 0x0000009c919d7223 */ /* 0x000fe400000100a0 */
[----:B------:R-:W4:Y:S01]  /*5640*/  SHFL.UP PT, R18, R6, 0x1, RZ ;  /* 0x0420000006127989 */ /* 0x000f2200000e00ff */
[C---:B------:R-:W-:Y:S01]  /*5650*/  FMUL.FTZ R156, R140.reuse, R159 ;  /* 0x0000009f8c9c7220 */ /* 0x040fe20000410000 */
[----:B------:R-:W-:Y:S01]  /*5660*/  FFMA.FTZ R185, R199, UR47, -R182 ;  /* 0x0000002fc7b97c23 */ /* 0x000fe200080108b6 */
[----:B------:R-:W-:Y:S01]  /*5670*/  FADD.FTZ R178, R183, R178 ;  /* 0x000000b2b7b27221 */ /* 0x000fe20000010000 */
[-C--:B------:R-:W-:Y:S01]  /*5680*/  FMUL.FTZ R184, R140, R161.reuse ;  /* 0x000000a18cb87220 */ /* 0x080fe20000410000 */
[----:B------:R-:W-:Y:S01]  /*5690*/  FFMA.FTZ R161, R141, R161, -R156 ;  /* 0x000000a18da17223 */ /* 0x000fe2000001089c */
[----:B------:R-:W-:Y:S01]  /*56a0*/  ISETP.GE.AND P2, PT, R49, 0x1, PT ;  /* 0x000000013100780c */ /* 0x000fe20003f46270 */
[----:B------:R-:W-:Y:S01]  /*56b0*/  FFMA.FTZ R157, R68, R185, R157 ;  /* 0x000000b9449d7223 */ /* 0x000fe2000001009d */
[----:B------:R-:W-:Y:S01]  /*56c0*/  FMUL.FTZ R156, R142, R178 ;  /* 0x000000b28e9c7220 */ /* 0x000fe20000410000 */
[----:B------:R-:W-:-:S03]  /*56d0*/  FFMA.FTZ R184, R141, R159, R184 ;  /* 0x0000009f8db87223 */ /* 0x000fc600000100b8 */
[----:B------:R-:W-:Y:S01]  /*56e0*/  FFMA.FTZ R160, R143, R157, R156 ;  /* 0x0000009d8fa07223 */ /* 0x000fe2000001009c */
[----:B0-----:R-:W-:Y:S01]  /*56f0*/  FMUL.FTZ R156, R6, R155 ;  /* 0x0000009b069c7220 */ /* 0x001fe20000410000 */
[----:B------:R-:W-:Y:S01]  /*5700*/  FMUL.FTZ R159, R142, R157 ;  /* 0x0000009d8e9f7220 */ /* 0x000fe20000410000 */
[C---:B------:R-:W-:Y:S02]  /*5710*/  FMUL.FTZ R157, R7.reuse, R155 ;  /* 0x0000009b079d7220 */ /* 0x040fe40000410000 */
[C---:B-1----:R-:W-:Y:S01]  /*5720*/  FFMA.FTZ R156, R7.reuse, R154, R156 ;  /* 0x0000009a079c7223 */ /* 0x042fe2000001009c */
[C---:B------:R-:W-:Y:S01]  /*5730*/  FMUL.FTZ R182, R138.reuse, R161 ;  /* 0x000000a18ab67220 */ /* 0x040fe20000410000 */
[----:B------:R-:W-:Y:S01]  /*5740*/  FMUL.FTZ R210, R138, R184 ;  /* 0x000000b88ad27220 */ /* 0x000fe20000410000 */
[----:B--2---:R-:W-:Y:S01]  /*5750*/  FMUL.FTZ R155, R7, R19 ;  /* 0x00000013079b7220 */ /* 0x004fe20000410000 */
[C---:B------:R-:W-:Y:S01]  /*5760*/  FFMA.FTZ R157, R6.reuse, R154, -R157 ;  /* 0x0000009a069d7223 */ /* 0x040fe2000001089d */
[----:B------:R-:W-:Y:S01]  /*5770*/  @P2 FADD.FTZ R17, R17, R156 ;  /* 0x0000009c11112221 */ /* 0x000fe20000010000 */
[C---:B------:R-:W-:Y:S01]  /*5780*/  FFMA.FTZ R182, R139.reuse, R184, R182 ;  /* 0x000000b88bb67223 */ /* 0x040fe200000100b6 */
[----:B------:R-:W-:Y:S01]  /*5790*/  FFMA.FTZ R210, R139, R161, -R210 ;  /* 0x000000a18bd27223 */ /* 0x000fe200000108d2 */
[C---:B------:R-:W-:Y:S01]  /*57a0*/  FMUL.FTZ R19, R6.reuse, R19 ;  /* 0x0000001306137220 */ /* 0x040fe20000410000 */
[----:B------:R-:W-:Y:S01]  /*57b0*/  FFMA.FTZ R159, R143, R178, -R159 ;  /* 0x000000b28f9f7223 */ /* 0x000fe2000001089f */
[----:B------:R-:W-:Y:S01]  /*57c0*/  FMUL.FTZ R184, R205, UR48 ;  /* 0x00000030cdb87c20 */ /* 0x000fe20008410000 */
[-C--:B----4-:R-:W-:Y:S01]  /*57d0*/  @P2 FFMA.FTZ R6, R6, R18.reuse, -R155 ;  /* 0x0000001206062223 */ /* 0x090fe2000001089b */
[----:B------:R-:W-:Y:S01]  /*57e0*/  @P2 FADD.FTZ R16, R16, R157 ;  /* 0x0000009d10102221 */ /* 0x000fe20000010000 */
[----:B------:R-:W0:Y:S01]  /*57f0*/  SHFL.UP PT, R155, R17, 0x2, RZ ;  /* 0x04400000119b7989 */ /* 0x000e2200000e00ff */
[----:B------:R-:W-:Y:S01]  /*5800*/  @P2 FFMA.FTZ R7, R7, R18, R19 ;  /* 0x0000001207072223 */ /* 0x000fe20000010013 */
[----:B------:R-:W-:Y:S01]  /*5810*/  FMUL.FTZ R157, R137, R210 ;  /* 0x000000d2899d7220 */ /* 0x000fe20000410000 */
[----:B------:R-:W-:Y:S01]  /*5820*/  FFMA.FTZ R184, R203, UR47, -R184 ;  /* 0x0000002fcbb87c23 */ /* 0x000fe200080108b8 */
[----:B------:R-:W-:Y:S01]  /*5830*/  FADD.FTZ R159, R180, R159 ;  /* 0x0000009fb49f7221 */ /* 0x000fe20000010000 */
[----:B------:R-:W1:Y:S01]  /*5840*/  SHFL.UP PT, R154, R16, 0x2, RZ ;  /* 0x04400000109a7989 */ /* 0x000e6200000e00ff */
[----:B------:R-:W-:Y:S01]  /*5850*/  FFMA.FTZ R161, R136, R182, R157 ;  /* 0x000000b688a17223 */ /* 0x000fe2000001009d */
[----:B------:R-:W-:Y:S01]  /*5860*/  FMUL.FTZ R181, R198, UR48 ;  /* 0x00000030c6b57c20 */ /* 0x000fe20008410000 */
[----:B------:R-:W-:Y:S01]  /*5870*/  FFMA.FTZ R160, R69, R184, R160 ;  /* 0x000000b845a07223 */ /* 0x000fe200000100a0 */
[----:B------:R-:W2:Y:S01]  /*5880*/  SHFL.UP PT, R19, R7, 0x2, RZ ;  /* 0x0440000007137989 */ /* 0x000ea200000e00ff */
[----:B------:R-:W-:Y:S01]  /*5890*/  FMUL.FTZ R157, R140, R159 ;  /* 0x0000009f8c9d7220 */ /* 0x000fe20000410000 */
[----:B------:R-:W-:Y:S01]  /*58a0*/  FFMA.FTZ R181, R200, UR47, -R181 ;  /* 0x0000002fc8b57c23 */ /* 0x000fe200080108b5 */
[-C--:B------:R-:W-:Y:S01]  /*58b0*/  FMUL.FTZ R156, R140, R160.reuse ;  /* 0x000000a08c9c7220 */ /* 0x080fe20000410000 */
[----:B------:R-:W4:Y:S01]  /*58c0*/  SHFL.UP PT, R18, R6, 0x2, RZ ;  /* 0x0440000006127989 */ /* 0x000f2200000e00ff */
[----:B------:R-:W-:-:S02]  /*58d0*/  FFMA.FTZ R157, R141, R160, R157 ;  /* 0x000000a08d9d7223 */ /* 0x000fc4000001009d */
[----:B------:R-:W-:Y:S02]  /*58e0*/  FFMA.FTZ R156, R141, R159, -R156 ;  /* 0x0000009f8d9c7223 */ /* 0x000fe4000001089c */
[----:B------:R-:W-:Y:S01]  /*58f0*/  FFMA.FTZ R157, R70, R181, R157 ;  /* 0x000000b5469d7223 */ /* 0x000fe2000001009d */
[----:B------:R-:W-:Y:S01]  /*5900*/  ISETP.GE.AND P2, PT, R49, 0x2, PT ;  /* 0x000000023100780c */ /* 0x000fe20003f46270 */
[----:B------:R-:W-:Y:S02]  /*5910*/  FADD.FTZ R156, R179, R156 ;  /* 0x0000009cb39c7221 */ /* 0x000fe40000010000 */
[C---:B------:R-:W-:Y:S02]  /*5920*/  FMUL.FTZ R159, R138.reuse, R157 ;  /* 0x0000009d8a9f7220 */ /* 0x040fe40000410000 */
[-C--:B------:R-:W-:Y:S02]  /*5930*/  FMUL.FTZ R160, R138, R156.reuse ;  /* 0x0000009c8aa07220 */ /* 0x080fe40000410000 */
[----:B------:R-:W-:Y:S01]  /*5940*/  FFMA.FTZ R159, R139, R156, -R159 ;  /* 0x0000009c8b9f7223 */ /* 0x000fe2000001089f */
[----:B0-----:R-:W-:Y:S01]  /*5950*/  FMUL.FTZ R156, R6, R155 ;  /* 0x0000009b069c7220 */ /* 0x001fe20000410000 */
[----:B------:R-:W-:Y:S01]  /*5960*/  FMUL.FTZ R171, R137, R182 ;  /* 0x000000b689ab7220 */ /* 0x000fe20000410000 */
[----:B------:R-:W-:Y:S01]  /*5970*/  FFMA.FTZ R160, R139, R157, R160 ;  /* 0x0000009d8ba07223 */ /* 0x000fe200000100a0 */
[C---:B------:R-:W-:Y:S01]  /*5980*/  FMUL.FTZ R157, R7.reuse, R155 ;  /* 0x0000009b079d7220 */ /* 0x040fe20000410000 */
[----:B-1----:R-:W-:Y:S01]  /*5990*/  FFMA.FTZ R156, R7, R154, R156 ;  /* 0x0000009a079c7223 */ /* 0x002fe2000001009c */
[----:B------:R-:W-:Y:S01]  /*59a0*/  FFMA.FTZ R171, R136, R210, -R171 ;  /* 0x000000d288ab7223 */ /* 0x000fe200000108ab */
[----:B------:R-:W-:Y:S01]  /*59b0*/  FMUL.FTZ R182, R135, R161 ;  /* 0x000000a187b67220 */ /* 0x000fe20000410000 */
[-C--:B--2---:R-:W-:Y:S01]  /*59c0*/  FMUL.FTZ R155, R7, R19.reuse ;  /* 0x00000013079b7220 */ /* 0x084fe20000410000 */
[C---:B------:R-:W-:Y:S01]  /*59d0*/  FFMA.FTZ R157, R6.reuse, R154, -R157 ;  /* 0x0000009a069d7223 */ /* 0x040fe2000001089d */
[----:B------:R-:W-:Y:S01]  /*59e0*/  @P2 FADD.FTZ R17, R17, R156 ;  /* 0x0000009c11112221 */ /* 0x000fe20000010000 */
[----:B------:R-:W-:Y:S01]  /*59f0*/  FMUL.FTZ R19, R6, R19 ;  /* 0x0000001306137220 */ /* 0x000fe20000410000 */
[-C--:B------:R-:W-:Y:S01]  /*5a00*/  FMUL.FTZ R177, R135, R171.reuse ;  /* 0x000000ab87b17220 */ /* 0x080fe20000410000 */
[----:B------:R-:W-:Y:S01]  /*5a10*/  FFMA.FTZ R171, R134, R171, -R182 ;  /* 0x000000ab86ab7223 */ /* 0x000fe200000108b6 */
[----:B------:R-:W-:Y:S01]  /*5a20*/  FMUL.FTZ R182, R197, UR48 ;  /* 0x00000030c5b67c20 */ /* 0x000fe20008410000 */
[-C--:B----4-:R-:W-:Y:S01]  /*5a30*/  @P2 FFMA.FTZ R6, R6, R18.reuse, -R155 ;  /* 0x0000001206062223 */ /* 0x090fe2000001089b */
[----:B------:R-:W-:Y:S01]  /*5a40*/  @P2 FADD.FTZ R16, R16, R157 ;  /* 0x0000009d10102221 */ /* 0x000fe20000010000 */
[----:B------:R-:W-:Y:S01]  /*5a50*/  @P2 FFMA.FTZ R7, R7, R18, R19 ;  /* 0x0000001207072223 */ /* 0x000fe20000010013 */
[----:B------:R-:W0:Y:S01]  /*5a60*/  SHFL.UP PT, R155, R17, 0x4, RZ ;  /* 0x04800000119b7989 */ /* 0x000e2200000e00ff */
[----:B------:R-:W-:Y:S01]  /*5a70*/  FFMA.FTZ R178, R134, R161, R177 ;  /* 0x000000a186b27223 */ /* 0x000fe200000100b1 */
[----:B------:R-:W-:Y:S01]  /*5a80*/  FMUL.FTZ R157, R133, R171 ;  /* 0x000000ab859d7220 */ /* 0x000fe20000410000 */
[----:B------:R-:W-:Y:S01]  /*5a90*/  FFMA.FTZ R182, R191, UR47, -R182 ;  /* 0x0000002fbfb67c23 */ /* 0x000fe200080108b6 */
[----:B------:R-:W-:Y:S01]  /*5aa0*/  FADD.FTZ R159, R176, R159 ;  /* 0x0000009fb09f7221 */ /* 0x000fe20000010000 */
[----:B------:R-:W1:Y:S01]  /*5ab0*/  SHFL.UP PT, R154, R16, 0x4, RZ ;  /* 0x04800000109a7989 */ /* 0x000e6200000e00ff */
[----:B------:R-:W-:Y:S01]  /*5ac0*/  FFMA.FTZ R207, R132, R178, R157 ;  /* 0x000000b284cf7223 */ /* 0x000fe2000001009d */
[----:B------:R-:W-:-:S02]  /*5ad0*/  FMUL.FTZ R177, R192, UR48 ;  /* 0x00000030c0b17c20 */ /* 0x000fc40008410000 */
[----:B------:R-:W2:Y:S01]  /*5ae0*/  SHFL.UP PT, R19, R7, 0x4, RZ ;  /* 0x0480000007137989 */ /* 0x000ea200000e00ff */
[----:B------:R-:W-:Y:S01]  /*5af0*/  FFMA.FTZ R160, R71, R182, R160 ;  /* 0x000000b647a07223 */ /* 0x000fe200000100a0 */
[C---:B------:R-:W-:Y:S01]  /*5b00*/  FMUL.FTZ R157, R137.reuse, R159 ;  /* 0x0000009f899d7220 */ /* 0x040fe20000410000 */
[----:B------:R-:W-:Y:S01]  /*5b10*/  FFMA.FTZ R177, R174, UR47, -R177 ;  /* 0x0000002faeb17c23 */ /* 0x000fe200080108b1 */
[----:B------:R-:W4:Y:S01]  /*5b20*/  SHFL.UP PT, R18, R6, 0x4, RZ ;  /* 0x0480000006127989 */ /* 0x000f2200000e00ff */
[-C--:B------:R-:W-:Y:S01]  /*5b30*/  FMUL.FTZ R161, R137, R160.reuse ;  /* 0x000000a089a17220 */ /* 0x080fe20000410000 */
[----:B------:R-:W-:-:S03]  /*5b40*/  FFMA.FTZ R157, R136, R160, R157 ;  /* 0x000000a0889d7223 */ /* 0x000fc6000001009d */
[----:B------:R-:W-:Y:S01]  /*5b50*/  FFMA.FTZ R156, R136, R159, -R161 ;  /* 0x0000009f889c7223 */ /* 0x000fe200000108a1 */
[----:B------:R-:W-:Y:S01]  /*5b60*/  FFMA.FTZ R157, R72, R177, R157 ;  /* 0x000000b1489d7223 */ /* 0x000fe2000001009d */
[----:B------:R-:W-:Y:S01]  /*5b70*/  FMUL.FTZ R209, R133, R178 ;  /* 0x000000b285d17220 */ /* 0x000fe20000410000 */
[----:B------:R-:W-:Y:S01]  /*5b80*/  ISETP.GE.AND P2, PT, R49, 0x4, PT ;  /* 0x000000043100780c */ /* 0x000fe20003f46270 */
[----:B------:R-:W-:Y:S01]  /*5b90*/  FADD.FTZ R156, R175, R156 ;  /* 0x0000009caf9c7221 */ /* 0x000fe20000010000 */
[----:B------:R-:W-:Y:S01]  /*5ba0*/  FMUL.FTZ R161, R135, R157 ;  /* 0x0000009d87a17220 */ /* 0x000fe20000410000 */
[----:B------:R-:W-:Y:S01]  /*5bb0*/  FFMA.FTZ R209, R132, R171, -R209 ;  /* 0x000000ab84d17223 */ /* 0x000fe200000108d1 */
[----:B------:R-:W-:Y:S01]  /*5bc0*/  FMUL.FTZ R160, R119, R207 ;  /* 0x000000cf77a07220 */ /* 0x000fe20000410000 */
[-C--:B------:R-:W-:Y:S01]  /*5bd0*/  FMUL.FTZ R159, R135, R156.reuse ;  /* 0x0000009c879f7220 */ /* 0x080fe20000410000 */
[----:B------:R-:W-:Y:S01]  /*5be0*/  FFMA.FTZ R161, R134, R156, -R161 ;  /* 0x0000009c86a17223 */ /* 0x000fe200000108a1 */
[----:B0-----:R-:W-:Y:S01]  /*5bf0*/  FMUL.FTZ R156, R6, R155 ;  /* 0x0000009b069c7220 */ /* 0x001fe20000410000 */
[----:B------:R-:W-:Y:S01]  /*5c00*/  FFMA.FTZ R212, R118, R209, -R160 ;  /* 0x000000d176d47223 */ /* 0x000fe200000108a0 */
[----:B------:R-:W-:Y:S01]  /*5c10*/  FFMA.FTZ R160, R134, R157, R159 ;  /* 0x0000009d86a07223 */ /* 0x000fe2000001009f */
[C---:B------:R-:W-:Y:S01]  /*5c20*/  FMUL.FTZ R157, R7.reuse, R155 ;  /* 0x0000009b079d7220 */ /* 0x040fe20000410000 */
[CC--:B-1----:R-:W-:Y:S01]  /*5c30*/  FFMA.FTZ R156, R7.reuse, R154.reuse, R156 ;  /* 0x0000009a079c7223 */ /* 0x0c2fe2000001009c */
[-C--:B--2---:R-:W-:Y:S01]  /*5c40*/  FMUL.FTZ R155, R7, R19.reuse ;  /* 0x00000013079b7220 */ /* 0x084fe20000410000 */
[C---:B------:R-:W-:Y:S01]  /*5c50*/  FMUL.FTZ R19, R6.reuse, R19 ;  /* 0x0000001306137220 */ /* 0x040fe20000410000 */
[C---:B------:R-:W-:Y:S01]  /*5c60*/  FFMA.FTZ R157, R6.reuse, R154, -R157 ;  /* 0x0000009a069d7223 */ /* 0x040fe2000001089d */
[----:B------:R-:W-:Y:S01]  /*5c70*/  @P2 FADD.FTZ R17, R17, R156 ;  /* 0x0000009c11112221 */ /* 0x000fe20000010000 */
[----:B------:R-:W-:Y:S01]  /*5c80*/  FMUL.FTZ R178, R189, UR48 ;  /* 0x00000030bdb27c20 */ /* 0x000fe20008410000 */
[-C--:B----4-:R-:W-:Y:S01]  /*5c90*/  @P2 FFMA.FTZ R7, R7, R18.reuse, R19 ;  /* 0x0000001207072223 */ /* 0x090fe20000010013 */
[----:B------:R-:W-:Y:S01]  /*5ca0*/  @P2 FFMA.FTZ R6, R6, R18, -R155 ;  /* 0x0000001206062223 */ /* 0x000fe2000001089b */
[----:B------:R-:W-:Y:S01]  /*5cb0*/  @P2 FADD.FTZ R16, R16, R157 ;  /* 0x0000009d10102221 */ /* 0x000fe20000010000 */
[----:B------:R-:W-:Y:S01]  /*5cc0*/  FFMA.FTZ R178, R151, UR47, -R178 ;  /* 0x0000002f97b27c23 */ /* 0x000fe200080108b2 */
[----:B------:R-:W0:Y:S01]  /*5cd0*/  SHFL.UP PT, R155, R17, 0x8, RZ ;  /* 0x05000000119b7989 */ /* 0x000e2200000e00ff */
[----:B------:R-:W-:Y:S01]  /*5ce0*/  FMUL.FTZ R171, R119, R209 ;  /* 0x000000d177ab7220 */ /* 0x000fe20000410000 */
[----:B------:R-:W-:-:S02]  /*5cf0*/  FADD.FTZ R161, R170, R161 ;  /* 0x000000a1aaa17221 */ /* 0x000fc40000010000 */
[----:B------:R-:W1:Y:S01]  /*5d00*/  SHFL.UP PT, R19, R7, 0x8, RZ ;  /* 0x0500000007137989 */ /* 0x000e6200000e00ff */
[----:B------:R-:W-:Y:S01]  /*5d10*/  FFMA.FTZ R160, R73, R178, R160 ;  /* 0x000000b249a07223 */ /* 0x000fe200000100a0 */
[----:B------:R-:W-:Y:S02]  /*5d20*/  FFMA.FTZ R210, R118, R207, R171 ;  /* 0x000000cf76d27223 */ /* 0x000fe400000100ab */
[----:B------:R-:W2:Y:S01]  /*5d30*/  SHFL.UP PT, R154, R16, 0x8, RZ ;  /* 0x05000000109a7989 */ /* 0x000ea200000e00ff */
[----:B------:R-:W-:Y:S01]  /*5d40*/  FMUL.FTZ R171, R172, UR48 ;  /* 0x00000030acab7c20 */ /* 0x000fe20008410000 */
[----:B------:R-:W-:Y:S01]  /*5d50*/  FMUL.FTZ R156, R125, R212 ;  /* 0x000000d47d9c7220 */ /* 0x000fe20000410000 */
[CC--:B------:R-:W-:Y:S01]  /*5d60*/  FMUL.FTZ R157, R133.reuse, R161.reuse ;  /* 0x000000a1859d7220 */ /* 0x0c0fe20000410000 */
[----:B------:R-:W4:Y:S01]  /*5d70*/  SHFL.UP PT, R18, R6, 0x8, RZ ;  /* 0x0500000006127989 */ /* 0x000f2200000e00ff */
[----:B------:R-:W-:Y:S01]  /*5d80*/  FMUL.FTZ R159, R133, R160 ;  /* 0x000000a0859f7220 */ /* 0x000fe20000410000 */
[----:B------:R-:W-:Y:S01]  /*5d90*/  FFMA.FTZ R207, R131, R210, R156 ;  /* 0x000000d283cf7223 */ /* 0x000fe2000001009c */
[----:B------:R-:W-:Y:S01]  /*5da0*/  FFMA.FTZ R157, R132, R160, R157 ;  /* 0x000000a0849d7223 */ /* 0x000fe2000001009d */
[----:B------:R-:W-:Y:S01]  /*5db0*/  FFMA.FTZ R171, R150, UR47, -R171 ;  /* 0x0000002f96ab7c23 */ /* 0x000fe200080108ab */
[----:B------:R-:W-:-:S03]  /*5dc0*/  FFMA.FTZ R156, R132, R161, -R159 ;  /* 0x000000a1849c7223 */ /* 0x000fc6000001089f */
[----:B------:R-:W-:Y:S01]  /*5dd0*/  FFMA.FTZ R157, R74, R171, R157 ;  /* 0x000000ab4a9d7223 */ /* 0x000fe2000001009d */
[----:B------:R-:W-:Y:S01]  /*5de0*/  FADD.FTZ R156, R153, R156 ;  /* 0x0000009c999c7221 */ /* 0x000fe20000010000 */
[----:B------:R-:W-:Y:S01]  /*5df0*/  ISETP.GE.AND P2, PT, R49, 0x8, PT ;  /* 0x000000083100780c */ /* 0x000fe20003f46270 */
[----:B------:R-:W-:Y:S01]  /*5e00*/  FMUL.FTZ R210, R125, R210 ;  /* 0x000000d27dd27220 */ /* 0x000fe20000410000 */
[C---:B------:R-:W-:Y:S01]  /*5e10*/  FMUL.FTZ R161, R119.reuse, R157 ;  /* 0x0000009d77a17220 */ /* 0x040fe20000410000 */
[----:B------:R-:W-:Y:S01]  /*5e20*/  FMUL.FTZ R159, R119, R156 ;  /* 0x0000009c779f7220 */ /* 0x000fe20000410000 */
[----:B------:R-:W-:Y:S01]  /*5e30*/  FMUL.FTZ R160, R120, R207 ;  /* 0x000000cf78a07220 */ /* 0x000fe20000410000 */
[----:B------:R-:W-:Y:S01]  /*5e40*/  FFMA.FTZ R209, R131, R212, -R210 ;  /* 0x000000d483d17223 */ /* 0x000fe200000108d2 */
[C---:B------:R-:W-:Y:S01]  /*5e50*/  FFMA.FTZ R161, R118.reuse, R156, -R161 ;  /* 0x0000009c76a17223 */ /* 0x040fe200000108a1 */
[----:B------:R-:W-:Y:S01]  /*5e60*/  FFMA.FTZ R210, R118, R157, R159 ;  /* 0x0000009d76d27223 */ /* 0x000fe2000001009f */
[-C--:B0-----:R-:W-:Y:S01]  /*5e70*/  FMUL.FTZ R156, R6, R155.reuse ;  /* 0x0000009b069c7220 */ /* 0x081fe20000410000 */
[C---:B------:R-:W-:Y:S01]  /*5e80*/  FMUL.FTZ R157, R7.reuse, R155 ;  /* 0x0000009b079d7220 */ /* 0x040fe20000410000 */
[C---:B-1----:R-:W-:Y:S01]  /*5e90*/  FMUL.FTZ R155, R7.reuse, R19 ;  /* 0x00000013079b7220 */ /* 0x042fe20000410000 */
[----:B------:R-:W-:Y:S01]  /*5ea0*/  FMUL.FTZ R211, R120, R209 ;  /* 0x000000d178d37220 */ /* 0x000fe20000410000 */
[----:B------:R-:W-:Y:S01]  /*5eb0*/  FMUL.FTZ R19, R6, R19 ;  /* 0x0000001306137220 */ /* 0x000fe20000410000 */
[----:B------:R-:W-:Y:S01]  /*5ec0*/  FFMA.FTZ R209, R130, R209, -R160 ;  /* 0x000000d182d17223 */ /* 0x000fe200000108a0 */
[CC--:B--2---:R-:W-:Y:S01]  /*5ed0*/  FFMA.FTZ R156, R7.reuse, R154.reuse, R156 ;  /* 0x0000009a079c7223 */ /* 0x0c4fe2000001009c */
[----:B------:R-:W-:Y:S01]  /*5ee0*/  FFMA.FTZ R157, R6, R154, -R157 ;  /* 0x0000009a069d7223 */ /* 0x000fe2000001089d */
[-C--:B----4-:R-:W-:Y:S01]  /*5ef0*/  @P2 FFMA.FTZ R7, R7, R18.reuse, R19 ;  /* 0x0000001207072223 */ /* 0x090fe20000010013 */
[----:B------:R-:W-:Y:S01]  /*5f00*/  FMUL.FTZ R160, R196, UR48 ;  /* 0x00000030c4a07c20 */ /* 0x000fe20008410000 */
[----:B------:R-:W-:Y:S01]  /*5f10*/  @P2 FADD.FTZ R17, R17, R156 ;  /* 0x0000009c11112221 */ /* 0x000fe20000010000 */
[----:B------:R-:W-:Y:S01]  /*5f20*/  FMUL.FTZ R19, R121, R209 ;  /* 0x000000d179137220 */ /* 0x000fe20000410000 */
[----:B------:R-:W-:Y:S01]  /*5f30*/  FFMA.FTZ R211, R130, R207, R211 ;  /* 0x000000cf82d37223 */ /* 0x000fe200000100d3 */
[----:B------:R-:W-:Y:S01]  /*5f40*/  @P2 FFMA.FTZ R6, R6, R18, -R155 ;  /* 0x0000001206062223 */ /* 0x000fe2000001089b */
[----:B------:R-:W-:Y:S01]  /*5f50*/  FFMA.FTZ R160, R149, UR47, -R160 ;  /* 0x0000002f95a07c23 */ /* 0x000fe200080108a0 */
[----:B------:R-:W-:Y:S01]  /*5f60*/  @P2 FADD.FTZ R16, R16, R157 ;  /* 0x0000009d10102221 */ /* 0x000fe20000010000 */
[----:B------:R-:W-:Y:S01]  /*5f70*/  FFMA.FTZ R213, R124, R211, R19 ;  /* 0x000000d37cd57223 */ /* 0x000fe20000010013 */
[----:B------:R-:W0:Y:S01]  /*5f80*/  SHFL.UP PT, R155, R17, 0x10, RZ ;  /* 0x06000000119b7989 */ /* 0x000e2200000e00ff */
[----:B------:R-:W-:Y:S01]  /*5f90*/  FADD.FTZ R156, R152, R161 ;  /* 0x000000a1989c7221 */ /* 0x000fe20000010000 */
[----:B------:R-:W-:-:S02]  /*5fa0*/  FFMA.FTZ R210, R75, R160, R210 ;  /* 0x000000a04bd27223 */ /* 0x000fc400000100d2 */
[----:B------:R-:W1:Y:S01]  /*5fb0*/  SHFL.UP PT, R19, R7, 0x10, RZ ;  /* 0x0600000007137989 */ /* 0x000e6200000e00ff */
[----:B------:R-:W-:-:S03]  /*5fc0*/  FMUL.FTZ R157, R125, R156 ;  /* 0x0000009c7d9d7220 */ /* 0x000fc60000410000 */
[----:B------:R-:W2:Y:S01]  /*5fd0*/  SHFL.UP PT, R154, R16, 0x10, RZ ;  /* 0x06000000109a7989 */ /* 0x000ea200000e00ff */
[----:B------:R-:W-:Y:S01]  /*5fe0*/  FMUL.FTZ R214, R173, UR48 ;  /* 0x00000030add67c20 */ /* 0x000fe20008410000 */
[-C--:B------:R-:W-:Y:S02]  /*5ff0*/  FMUL.FTZ R212, R125, R210.reuse ;  /* 0x000000d27dd47220 */ /* 0x080fe40000410000 */
[----:B------:R-:W4:Y:S01]  /*6000*/  SHFL.UP PT, R18, R6, 0x10, RZ ;  /* 0x0600000006127989 */ /* 0x000f2200000e00ff */
[C---:B------:R-:W-:Y:S01]  /*6010*/  FFMA.FTZ R159, R131.reuse, R210, R157 ;  /* 0x000000d2839f7223 */ /* 0x040fe2000001009d */
[----:B------:R-:W-:Y:S01]  /*6020*/  FFMA.FTZ R212, R131, R156, -R212 ;  /* 0x0000009c83d47223 */ /* 0x000fe200000108d4 */
[----:B------:R-:W-:Y:S01]  /*6030*/  FFMA.FTZ R157, R167, UR47, -R214 ;  /* 0x0000002fa79d7c23 */ /* 0x000fe200080108d6 */
[----:B------:R-:W-:Y:S01]  /*6040*/  FMUL.FTZ R211, R121, R211 ;  /* 0x000000d379d37220 */ /* 0x000fe20000410000 */
[----:B------:R-:W-:Y:S01]  /*6050*/  ISETP.GE.AND P2, PT, R49, 0x10, PT ;  /* 0x000000103100780c */ /* 0x000fe20003f46270 */
[----:B------:R-:W-:Y:S01]  /*6060*/  FADD.FTZ R161, R15, R212 ;  /* 0x000000d40fa17221 */ /* 0x000fe20000010000 */
[----:B------:R-:W-:Y:S01]  /*6070*/  FFMA.FTZ R159, R76, R157, R159 ;  /* 0x0000009d4c9f7223 */ /* 0x000fe2000001009f */
[----:B------:R-:W-:Y:S01]  /*6080*/  FFMA.FTZ R211, R124, R209, -R211 ;  /* 0x000000d17cd37223 */ /* 0x000fe200000108d3 */
[----:B------:R-:W-:Y:S01]  /*6090*/  FMUL.FTZ R210, R122, R213 ;  /* 0x000000d57ad27220 */ /* 0x000fe20000410000 */
[C---:B------:R-:W-:Y:S01]  /*60a0*/  FMUL.FTZ R207, R120.reuse, R161 ;  /* 0x000000a178cf7220 */ /* 0x040fe20000410000 */
[----:B------:R-:W-:Y:S01]  /*60b0*/  FMUL.FTZ R156, R120, R159 ;  /* 0x0000009f789c7220 */ /* 0x000fe20000410000 */
[-C--:B------:R-:W-:Y:S01]  /*60c0*/  FMUL.FTZ R209, R122, R211.reuse ;  /* 0x000000d37ad17220 */ /* 0x080fe20000410000 */
[----:B------:R-:W-:Y:S01]  /*60d0*/  FFMA.FTZ R211, R126, R211, -R210 ;  /* 0x000000d37ed37223 */ /* 0x000fe200000108d2 */
[C---:B------:R-:W-:Y:S01]  /*60e0*/  FFMA.FTZ R210, R130.reuse, R159, R207 ;  /* 0x0000009f82d27223 */ /* 0x040fe200000100cf */
[----:B------:R-:W-:Y:S01]  /*60f0*/  FFMA.FTZ R161, R130, R161, -R156 ;  /* 0x000000a182a17223 */ /* 0x000fe2000001089c */
[CC--:B0-----:R-:W-:Y:S01]  /*6100*/  FMUL.FTZ R159, R7.reuse, R155.reuse ;  /* 0x0000009b079f7220 */ /* 0x0c1fe20000410000 */
[C---:B------:R-:W-:Y:S01]  /*6110*/  FMUL.FTZ R156, R6.reuse, R155 ;  /* 0x0000009b069c7220 */ /* 0x040fe20000410000 */
[CC--:B-1----:R-:W-:Y:S01]  /*6120*/  FMUL.FTZ R155, R7.reuse, R19.reuse ;  /* 0x00000013079b7220 */ /* 0x0c2fe20000410000 */
[C---:B------:R-:W-:Y:S01]  /*6130*/  FMUL.FTZ R19, R6.reuse, R19 ;  /* 0x0000001306137220 */ /* 0x040fe20000410000 */
[-C--:B--2---:R-:W-:Y:S01]  /*6140*/  FFMA.FTZ R159, R6, R154.reuse, -R159 ;  /* 0x0000009a069f7223 */ /* 0x084fe2000001089f */
[C---:B------:R-:W-:Y:S01]  /*6150*/  FFMA.FTZ R156, R7.reuse, R154, R156 ;  /* 0x0000009a079c7223 */ /* 0x040fe2000001009c */
[----:B------:R-:W-:Y:S01]  /*6160*/  FMUL.FTZ R207, R148, UR48 ;  /* 0x0000003094cf7c20 */ /* 0x000fe20008410000 */
[-C--:B----4-:R-:W-:Y:S01]  /*6170*/  @P2 FFMA.FTZ R6, R6, R18.reuse, -R155 ;  /* 0x0000001206062223 */ /* 0x090fe2000001089b */
[----:B------:R-:W-:-:S02]  /*6180*/  @P2 FFMA.FTZ R7, R7, R18, R19 ;  /* 0x0000001207072223 */ /* 0x000fc40000010013 */
[----:B------:R-:W-:Y:S01]  /*6190*/  FFMA.FTZ R154, R146, UR47, -R207 ;  /* 0x0000002f929a7c23 */ /* 0x000fe200080108cf */
[----:B---3--:R-:W-:Y:S01]  /*61a0*/  SHFL.IDX PT, R3, R3, RZ, 0x1f ;  /* 0x00001fff03037589 */ /* 0x008fe200000e0000 */
[----:B------:R-:W-:-:S03]  /*61b0*/  @P2 FADD.FTZ R17, R17, R156 ;  /* 0x0000009c11112221 */ /* 0x000fc60000010000 */
[----:B------:R-:W0:Y:S01]  /*61c0*/  SHFL.UP PT, R6, R6, 0x1, RZ ;  /* 0x0420000006067989 */ /* 0x000e2200000e00ff */
[----:B------:R-:W-:Y:S01]  /*61d0*/  @P2 FADD.FTZ R16, R16, R159 ;  /* 0x0000009f10102221 */ /* 0x000fe20000010000 */
[----:B------:R-:W-:Y:S02]  /*61e0*/  FADD.FTZ R161, R14, R161 ;  /* 0x000000a10ea17221 */ /* 0x000fe40000010000 */
[----:B------:R-:W1:Y:S01]  /*61f0*/  SHFL.UP PT, R7, R7, 0x1, RZ ;  /* 0x0420000007077989 */ /* 0x000e6200000e00ff */
[----:B------:R-:W-:-:S03]  /*6200*/  FFMA.FTZ R210, R77, R154, R210 ;  /* 0x0000009a4dd27223 */ /* 0x000fc600000100d2 */
[----:B------:R-:W2:Y:S01]  /*6210*/  SHFL.IDX PT, R2, R2, RZ, 0x1f ;  /* 0x00001fff02027589 */ /* 0x000ea200000e0000 */
[CC--:B------:R-:W-:Y:S01]  /*6220*/  FMUL.FTZ R19, R121.reuse, R161.reuse ;  /* 0x000000a179137220 */ /* 0x0c0fe20000410000 */
[----:B------:R-:W-:Y:S01]  /*6230*/  FMUL.FTZ R156, R166, UR48 ;  /* 0x00000030a69c7c20 */ /* 0x000fe20008410000 */
[-C--:B------:R-:W-:Y:S01]  /*6240*/  FMUL.FTZ R155, R121, R210.reuse ;  /* 0x000000d2799b7220 */ /* 0x080fe20000410000 */
[----:B------:R-:W3:Y:S01]  /*6250*/  SHFL.UP PT, R17, R17, 0x1, RZ ;  /* 0x0420000011117989 */ /* 0x000ee200000e00ff */
[C---:B------:R-:W-:Y:S01]  /*6260*/  FFMA.FTZ R19, R124.reuse, R210, R19 ;  /* 0x000000d27c137223 */ /* 0x040fe20000010013 */
[----:B------:R-:W-:Y:S02]  /*6270*/  FFMA.FTZ R159, R147, UR47, -R156 ;  /* 0x0000002f939f7c23 */ /* 0x000fe4000801089c */
[----:B------:R-:W4:Y:S01]  /*6280*/  SHFL.UP PT, R16, R16, 0x1, RZ ;  /* 0x0420000010107989 */ /* 0x000f2200000e00ff */
[----:B------:R-:W-:Y:S01]  /*6290*/  FFMA.FTZ R18, R124, R161, -R155 ;  /* 0x000000a17c127223 */ /* 0x000fe2000001089b */
[----:B------:R-:W-:-:S03]  /*62a0*/  FFMA.FTZ R19, R78, R159, R19 ;  /* 0x0000009f4e137223 */ /* 0x000fc60000010013 */
[----:B------:R-:W-:Y:S01]  /*62b0*/  FADD.FTZ R155, R13, R18 ;  /* 0x000000120d9b7221 */ /* 0x000fe20000010000 */
[----:B------:R-:W-:-:S03]  /*62c0*/  FMUL.FTZ R18, R122, R19 ;  /* 0x000000137a127220 */ /* 0x000fc60000410000 */
[-C--:B------:R-:W-:Y:S01]  /*62d0*/  FMUL.FTZ R161, R122, R155.reuse ;  /* 0x0000009b7aa17220 */ /* 0x080fe20000410000 */
[----:B------:R-:W-:Y:S01]  /*62e0*/  FMUL.FTZ R207, R206, UR48 ;  /* 0x00000030cecf7c20 */ /* 0x000fe20008410000 */
[----:B------:R-:W-:Y:S01]  /*62f0*/  FFMA.FTZ R155, R126, R155, -R18 ;  /* 0x0000009b7e9b7223 */ /* 0x000fe20000010812 */
[----:B0-----:R-:W-:Y:S01]  /*6300*/  FMUL.FTZ R18, R6, R3 ;  /* 0x0000000306127220 */ /* 0x001fe20000410000 */
[C---:B------:R-:W-:Y:S01]  /*6310*/  FFMA.FTZ R210, R126.reuse, R19, R161 ;  /* 0x000000137ed27223 */ /* 0x040fe200000100a1 */
[----:B-1----:R-:W-:Y:S01]  /*6320*/  FMUL.FTZ R19, R7, R3 ;  /* 0x0000000307137220 */ /* 0x002fe20000410000 */
[----:B------:R-:W-:Y:S01]  /*6330*/  FFMA.FTZ R209, R126, R213, R209 ;  /* 0x000000d57ed17223 */ /* 0x000fe200000100d1 */
[----:B------:R-:W-:Y:S01]  /*6340*/  FMUL.FTZ R213, R129, R211 ;  /* 0x000000d381d57220 */ /* 0x000fe20000410000 */
[----:B------:R-:W-:Y:S01]  /*6350*/  FFMA.FTZ R156, R164, UR47, -R207 ;  /* 0x0000002fa49c7c23 */ /* 0x000fe200080108cf */
[----:B------:R-:W-:Y:S01]  /*6360*/  FADD.FTZ R155, R12, R155 ;  /* 0x0000009b0c9b7221 */ /* 0x000fe20000010000 */
[-C--:B--2---:R-:W-:Y:S01]  /*6370*/  FFMA.FTZ R18, R7, R2.reuse, R18 ;  /* 0x0000000207127223 */ /* 0x084fe20000010012 */
[----:B------:R-:W-:Y:S01]  /*6380*/  FFMA.FTZ R19, R6, R2, -R19 ;  /* 0x0000000206137223 */ /* 0x000fe20000010813 */
[----:B------:R-:W-:Y:S01]  /*6390*/  FFMA.FTZ R212, R128, R209, R213 ;  /* 0x000000d180d47223 */ /* 0x000fe200000100d5 */
[----:B------:R-:W-:Y:S01]  /*63a0*/  FFMA.FTZ R210, R79, R156, R210 ;  /* 0x0000009c4fd27223 */ /* 0x000fe200000100d2 */
[C---:B------:R-:W-:Y:S01]  /*63b0*/  FMUL.FTZ R7, R129.reuse, R155 ;  /* 0x0000009b81077220 */ /* 0x040fe20000410000 */
[----:B------:R-:W-:Y:S01]  /*63c0*/  FMUL.FTZ R209, R129, R209 ;  /* 0x000000d181d17220 */ /* 0x000fe20000410000 */
[----:B---3--:R-:W-:Y:S01]  /*63d0*/  @P1 FADD.FTZ R3, R17, R18 ;  /* 0x0000001211031221 */ /* 0x008fe20000010000 */
[----:B----4-:R-:W-:Y:S01]  /*63e0*/  @P1 FADD.FTZ R2, R16, R19 ;  /* 0x0000001310021221 */ /* 0x010fe20000010000 */
[C---:B------:R-:W-:Y:S01]  /*63f0*/  FFMA.FTZ R17, R128.reuse, R210, R7 ;  /* 0x000000d280117223 */ /* 0x040fe20000010007 */
[----:B------:R-:W-:Y:S01]  /*6400*/  FFMA.FTZ R214, R128, R211, -R209 ;  /* 0x000000d380d67223 */ /* 0x000fe200000108d1 */
[C---:B------:R-:W-:Y:S01]  /*6410*/  FMUL.FTZ R7, R5.reuse, R3 ;  /* 0x0000000305077220 */ /* 0x040fe20000410000 */
[----:B------:R-:W-:-:S02]  /*6420*/  FMUL.FTZ R5, R5, R2 ;  /* 0x0000000205057220 */ /* 0x000fc40000410000 */
[----:B------:R-:W-:Y:S02]  /*6430*/  FMUL.FTZ R16, R127, R214 ;  /* 0x000000d67f107220 */ /* 0x000fe40000410000 */
[C---:B------:R-:W-:Y:S01]  /*6440*/  FFMA.FTZ R5, R4.reuse, R3, R5 ;  /* 0x0000000304057223 */ /* 0x040fe20000010005 */
[----:B------:R-:W-:Y:S01]  /*6450*/  FFMA.FTZ R7, R4, R2, -R7 ;  /* 0x0000000204077223 */ /* 0x000fe20000010807 */
[----:B------:R-:W-:Y:S01]  /*6460*/  FFMA.FTZ R2, R123, R212, R16 ;  /* 0x000000d47b027223 */ /* 0x000fe20000010010 */
[----:B------:R-:W-:Y:S01]  /*6470*/  FMUL.FTZ R161, R129, R210 ;  /* 0x000000d281a17220 */ /* 0x000fe20000410000 */
[----:B------:R-:W-:Y:S01]  /*6480*/  FADD.FTZ R16, RZ, R5 ;  /* 0x00000005ff107221 */ /* 0x000fe20000010000 */
[----:B------:R-:W-:Y:S02]  /*6490*/  FADD.FTZ R158, R158, R7 ;  /* 0x000000079e9e7221 */ /* 0x000fe40000010000 */
[----:B------:R-:W-:Y:S01]  /*64a0*/  FFMA.FTZ R6, R128, R155, -R161 ;  /* 0x0000009b80067223 */ /* 0x000fe200000108a1 */
[----:B------:R-:W-:Y:S01]  /*64b0*/  FMUL.FTZ R3, R127, R16 ;  /* 0x000000107f037220 */ /* 0x000fe20000410000 */
[----:B------:R-:W-:Y:S01]  /*64c0*/  FMUL.FTZ R155, R208, UR48 ;  /* 0x00000030d09b7c20 */ /* 0x000fe20008410000 */
[----:B------:R-:W-:Y:S01]  /*64d0*/  FMUL.FTZ R4, R163, UR48 ;  /* 0x00000030a3047c20 */ /* 0x000fe20008410000 */
[-C--:B------:R-:W-:Y:S01]  /*64e0*/  FMUL.FTZ R5, R127, R158.reuse ;  /* 0x0000009e7f057220 */ /* 0x080fe20000410000 */
[----:B------:R-:W-:Y:S01]  /*64f0*/  FFMA.FTZ R3, R123, R158, -R3 ;  /* 0x0000009e7b037223 */ /* 0x000fe20000010803 */
[----:B------:R-:W-:Y:S01]  /*6500*/  FFMA.FTZ R155, R162, UR47, -R155 ;  /* 0x0000002fa29b7c23 */ /* 0x000fe2000801089b */
[----:B------:R-:W-:Y:S01]  /*6510*/  FADD.FTZ R18, R11, R6 ;  /* 0x000000060b127221 */ /* 0x000fe20000010000 */
[----:B------:R-:W-:Y:S01]  /*6520*/  FFMA.FTZ R161, R165, UR47, -R4 ;  /* 0x0000002fa5a17c23 */ /* 0x000fe20008010804 */
[-C--:B------:R-:W-:Y:S01]  /*6530*/  FFMA.FTZ R5, R123, R16.reuse, R5 ;  /* 0x000000107b057223 */ /* 0x080fe20000010005 */
[C---:B------:R-:W-:Y:S01]  /*6540*/  FMUL.FTZ R4, R163.reuse, R16 ;  /* 0x00000010a3047220 */ /* 0x040fe20000410000 */
[----:B------:R-:W-:Y:S01]  /*6550*/  FMUL.FTZ R19, R163, R158 ;  /* 0x0000009ea3137220 */ /* 0x000fe20000410000 */
[----:B------:R-:W-:Y:S01]  /*6560*/  FFMA.FTZ R163, R46, R39, R3 ;  /* 0x000000272ea37223 */ /* 0x000fe20000010003 */
[----:B------:R-:W-:Y:S01]  /*6570*/  FFMA.FTZ R6, R80, R155, R17 ;  /* 0x0000009b50067223 */ /* 0x000fe20000010011 */
[----:B------:R-:W-:Y:S01]  /*6580*/  FMUL.FTZ R209, R127, R18 ;  /* 0x000000127fd17220 */ /* 0x000fe20000410000 */
[----:B------:R-:W-:Y:S01]  /*6590*/  FADD.FTZ R17, RZ, R5 ;  /* 0x00000005ff117221 */ /* 0x000fe20000010000 */
[----:B------:R-:W-:Y:S01]  /*65a0*/  FMUL.FTZ R5, R129, R163 ;  /* 0x000000a381057220 */ /* 0x000fe20000410000 */
[----:B------:R-:W-:Y:S01]  /*65b0*/  FFMA.FTZ R7, R165, R158, -R4 ;  /* 0x0000009ea5077223 */ /* 0x000fe20000010804 */
[----:B------:R-:W-:Y:S01]  /*65c0*/  FFMA.FTZ R209, R123, R6, R209 ;  /* 0x000000067bd17223 */ /* 0x000fe200000100d1 */
[----:B------:R-:W-:Y:S01]  /*65d0*/  FFMA.FTZ R3, R165, R16, R19 ;  /* 0x00000010a5037223 */ /* 0x000fe20000010013 */
[----:B------:R-:W-:Y:S01]  /*65e0*/  FMUL.FTZ R6, R127, R6 ;  /* 0x000000067f067220 */ /* 0x000fe20000410000 */
[CC--:B------:R-:W-:Y:S01]  /*65f0*/  FMUL.FTZ R19, R208.reuse, R17.reuse ;  /* 0x00000011d0137220 */ /* 0x0c0fe20000410000 */
[----:B------:R-:W-:Y:S01]  /*6600*/  FMUL.FTZ R4, R129, R17 ;  /* 0x0000001181047220 */ /* 0x000fe20000410000 */
[----:B------:R-:W-:Y:S01]  /*6610*/  FMUL.FTZ R208, R208, R163 ;  /* 0x000000a3d0d07220 */ /* 0x000fe20000410000 */
[C---:B------:R-:W-:Y:S01]  /*6620*/  FFMA.FTZ R5, R128.reuse, R17, R5 ;  /* 0x0000001180057223 */ /* 0x040fe20000010005 */
[----:B------:R-:W-:Y:S01]  /*6630*/  FFMA.FTZ R211, R123, R18, -R6 ;  /* 0x000000127bd37223 */ /* 0x000fe20000010806 */
[-C--:B------:R-:W-:Y:S01]  /*6640*/  FFMA.FTZ R4, R128, R163.reuse, -R4 ;  /* 0x000000a380047223 */ /* 0x080fe20000010804 */
[C---:B------:R-:W-:Y:S01]  /*6650*/  FFMA.FTZ R6, R162.reuse, R163, -R19 ;  /* 0x000000a3a2067223 */ /* 0x040fe20000010813 */
[----:B------:R-:W-:Y:S01]  /*6660*/  FFMA.FTZ R208, R162, R17, R208 ;  /* 0x00000011a2d07223 */ /* 0x000fe200000100d0 */
[----:B------:R-:W-:Y:S01]  /*6670*/  FFMA.FTZ R3, -R0, R3, RZ ;  /* 0x0000000300037223 */ /* 0x000fe200000101ff */
[----:B------:R-:W-:Y:S01]  /*6680*/  FADD.FTZ R19, RZ, R5 ;  /* 0x00000005ff137221 */ /* 0x000fe20000010000 */
[----:B------:R-:W-:-:S02]  /*6690*/  FFMA.FTZ R162, R43, R38, R4 ;  /* 0x000000262ba27223 */ /* 0x000fc40000010004 */
[----:B------:R-:W-:Y:S01]  /*66a0*/  FFMA.FTZ R208, -R80, R208, R3 ;  /* 0x000000d050d07223 */ /* 0x000fe20000010103 */
[C---:B------:R-:W-:Y:S01]  /*66b0*/  FMUL.FTZ R3, R122.reuse, R19 ;  /* 0x000000137a037220 */ /* 0x040fe20000410000 */
[-C--:B------:R-:W-:Y:S01]  /*66c0*/  FMUL.FTZ R4, R122, R162.reuse ;  /* 0x000000a27a047220 */ /* 0x080fe20000410000 */
[----:B------:R-:W-:Y:S01]  /*66d0*/  FFMA.FTZ R7, R0, R7, RZ ;  /* 0x0000000700077223 */ /* 0x000fe200000100ff */
[-C--:B------:R-:W-:Y:S01]  /*66e0*/  FMUL.FTZ R5, R206, R19.reuse ;  /* 0x00000013ce057220 */ /* 0x080fe20000410000 */
[C---:B------:R-:W-:Y:S01]  /*66f0*/  FFMA.FTZ R3, R126.reuse, R162, -R3 ;  /* 0x000000a27e037223 */ /* 0x040fe20000010803 */
[----:B------:R-:W-:Y:S01]  /*6700*/  FFMA.FTZ R4, R126, R19, R4 ;  /* 0x000000137e047223 */ /* 0x000fe20000010004 */
[----:B------:R-:W-:Y:S01]  /*6710*/  FFMA.FTZ R6, R80, R6, R7 ;  /* 0x0000000650067223 */ /* 0x000fe20000010007 */
[----:B------:R-:W-:Y:S01]  /*6720*/  FFMA.FTZ R5, R164, R162, -R5 ;  /* 0x000000a2a4057223 */ /* 0x000fe20000010805 */
[----:B------:R-:W-:Y:S01]  /*6730*/  FFMA.FTZ R165, R44, R37, R3 ;  /* 0x000000252ca57223 */ /* 0x000fe20000010003 */
[----:B------:R-:W-:-:S02]  /*6740*/  FADD.FTZ R18, RZ, R4 ;  /* 0x00000004ff127221 */ /* 0x000fc40000010000 */
[----:B------:R-:W-:Y:S01]  /*6750*/  FFMA.FTZ R5, R79, R5, R6 ;  /* 0x000000054f057223 */ /* 0x000fe20000010006 */
[CC--:B------:R-:W-:Y:S01]  /*6760*/  FMUL.FTZ R3, R121.reuse, R165.reuse ;  /* 0x000000a579037220 */ /* 0x0c0fe20000410000 */
[-C--:B------:R-:W-:Y:S01]  /*6770*/  FMUL.FTZ R4, R121, R18.reuse ;  /* 0x0000001279047220 */ /* 0x080fe20000410000 */
[CC--:B------:R-:W-:Y:S01]  /*6780*/  FMUL.FTZ R6, R166.reuse, R18.reuse ;  /* 0x00000012a6067220 */ /* 0x0c0fe20000410000 */
[-C--:B------:R-:W-:Y:S01]  /*6790*/  FMUL.FTZ R166, R166, R165.reuse ;  /* 0x000000a5a6a67220 */ /* 0x080fe20000410000 */
[----:B------:R-:W-:Y:S01]  /*67a0*/  FFMA.FTZ R3, R124, R18, R3 ;  /* 0x000000127c037223 */ /* 0x000fe20000010003 */
[----:B------:R-:W-:Y:S01]  /*67b0*/  FMUL.FTZ R206, R206, R162 ;  /* 0x000000a2cece7220 */ /* 0x000fe20000410000 */
[-C--:B------:R-:W-:Y:S01]  /*67c0*/  FFMA.FTZ R4, R124, R165.reuse, -R4 ;  /* 0x000000a57c047223 */ /* 0x080fe20000010804 */
[C---:B------:R-:W-:Y:S01]  /*67d0*/  FFMA.FTZ R6, R147.reuse, R165, -R6 ;  /* 0x000000a593067223 */ /* 0x040fe20000010806 */
[----:B------:R-:W-:Y:S01]  /*67e0*/  FFMA.FTZ R166, R147, R18, R166 ;  /* 0x0000001293a67223 */ /* 0x000fe200000100a6 */
[----:B------:R-:W-:Y:S01]  /*67f0*/  FADD.FTZ R147, RZ, R3 ;  /* 0x00000003ff937221 */ /* 0x000fe20000010000 */
[----:B------:R-:W-:Y:S01]  /*6800*/  FFMA.FTZ R7, R164, R19, R206 ;  /* 0x00000013a4077223 */ /* 0x000fe200000100ce */
[----:B------:R-:W-:-:S02]  /*6810*/  FFMA.FTZ R164, R41, R36, R4 ;  /* 0x0000002429a47223 */ /* 0x000fc40000010004 */
[C---:B------:R-:W-:Y:S01]  /*6820*/  FMUL.FTZ R3, R120.reuse, R147 ;  /* 0x0000009378037220 */ /* 0x040fe20000410000 */
[----:B------:R-:W-:Y:S01]  /*6830*/  FFMA.FTZ R7, -R79, R7, R208 ;  /* 0x000000074f077223 */ /* 0x000fe200000101d0 */
[----:B------:R-:W-:Y:S01]  /*6840*/  FMUL.FTZ R4, R120, R164 ;  /* 0x000000a478047220 */ /* 0x000fe20000410000 */
[----:B------:R-:W-:Y:S01]  /*6850*/  FFMA.FTZ R6, R78, R6, R5 ;  /* 0x000000064e067223 */ /* 0x000fe20000010005 */
[-C--:B------:R-:W-:Y:S01]  /*6860*/  FMUL.FTZ R5, R148, R147.reuse ;  /* 0x0000009394057220 */ /* 0x080fe20000410000 */
[-C--:B------:R-:W-:Y:S01]  /*6870*/  FFMA.FTZ R3, R130, R164.reuse, -R3 ;  /* 0x000000a482037223 */ /* 0x080fe20000010803 */
[----:B------:R-:W-:Y:S01]  /*6880*/  FMUL.FTZ R148, R148, R164 ;  /* 0x000000a494947220 */ /* 0x000fe20000410000 */
[----:B------:R-:W-:Y:S01]  /*6890*/  FFMA.FTZ R4, R130, R147, R4 ;  /* 0x0000009382047223 */ /* 0x000fe20000010004 */
[----:B------:R-:W-:Y:S01]  /*68a0*/  FFMA.FTZ R206, -R78, R166, R7 ;  /* 0x000000a64ece7223 */ /* 0x000fe20000010107 */
[----:B------:R-:W-:Y:S01]  /*68b0*/  FFMA.FTZ R166, R42, R35, R3 ;  /* 0x000000232aa67223 */ /* 0x000fe20000010003 */
[C---:B------:R-:W-:Y:S01]  /*68c0*/  FFMA.FTZ R5, R146.reuse, R164, -R5 ;  /* 0x000000a492057223 */ /* 0x040fe20000010805 */
[----:B------:R-:W-:Y:S01]  /*68d0*/  FFMA.FTZ R7, R146, R147, R148 ;  /* 0x0000009392077223 */ /* 0x000fe20000010094 */
[----:B------:R-:W-:Y:S01]  /*68e0*/  FADD.FTZ R146, RZ, R4 ;  /* 0x00000004ff927221 */ /* 0x000fe20000010000 */
[----:B------:R-:W-:Y:S01]  /*68f0*/  FMUL.FTZ R4, R125, R166 ;  /* 0x000000a67d047220 */ /* 0x000fe20000410000 */
[----:B------:R-:W-:-:S02]  /*6900*/  FFMA.FTZ R5, R77, R5, R6 ;  /* 0x000000054d057223 */ /* 0x000fc40000010006 */
[-C--:B------:R-:W-:Y:S01]  /*6910*/  FMUL.FTZ R3, R125, R146.reuse ;  /* 0x000000927d037220 */ /* 0x080fe20000410000 */
[-C--:B------:R-:W-:Y:S01]  /*6920*/  FMUL.FTZ R6, R173, R146.reuse ;  /* 0x00000092ad067220 */ /* 0x080fe20000410000 */
[----:B------:R-:W-:Y:S01]  /*6930*/  FFMA.FTZ R4, R131, R146, R4 ;  /* 0x0000009283047223 */ /* 0x000fe20000010004 */
[-C--:B------:R-:W-:Y:S01]  /*6940*/  FMUL.FTZ R173, R173, R166.reuse ;  /* 0x000000a6adad7220 */ /* 0x080fe20000410000 */
[-C--:B------:R-:W-:Y:S01]  /*6950*/  FFMA.FTZ R3, R131, R166.reuse, -R3 ;  /* 0x000000a683037223 */ /* 0x080fe20000010803 */
[----:B------:R-:W-:Y:S01]  /*6960*/  FFMA.FTZ R7, -R77, R7, R206 ;  /* 0x000000074d077223 */ /* 0x000fe200000101ce */
[----:B------:R-:W-:Y:S01]  /*6970*/  FADD.FTZ R148, RZ, R4 ;  /* 0x00000004ff947221 */ /* 0x000fe20000010000 */
[C---:B------:R-:W-:Y:S01]  /*6980*/  FFMA.FTZ R6, R167.reuse, R166, -R6 ;  /* 0x000000a6a7067223 */ /* 0x040fe20000010806 */
[----:B------:R-:W-:Y:S01]  /*6990*/  FFMA.FTZ R206, R167, R146, R173 ;  /* 0x00000092a7ce7223 */ /* 0x000fe200000100ad */
[----:B------:R-:W-:Y:S01]  /*69a0*/  FFMA.FTZ R167, R34, R31, R3 ;  /* 0x0000001f22a77223 */ /* 0x000fe20000010003 */
[----:B------:R-:W-:Y:S01]  /*69b0*/  FMUL.FTZ R3, R119, R148 ;  /* 0x0000009477037220 */ /* 0x000fe20000410000 */
[----:B------:R-:W-:-:S02]  /*69c0*/  FFMA.FTZ R6, R76, R6, R5 ;  /* 0x000000064c067223 */ /* 0x000fc40000010005 */
[-C--:B------:R-:W-:Y:S01]  /*69d0*/  FMUL.FTZ R5, R119, R167.reuse ;  /* 0x000000a777057220 */ /* 0x080fe20000410000 */
        /* <DEDUP_REMOVED lines=20> */
[----:B------:R-:W-:Y:S02]  /*6b20*/  FFMA.FTZ R4, R74, R213, R5 ;  /* 0x000000d54a047223 */ /* 0x000fe40000010005 */
[----:B------:R-:W-:Y:S01]  /*6b30*/  FMUL.FTZ R3, R135, R150 ;  /* 0x0000009687037220 */ /* 0x000fe20000410000 */
[----:B------:R-:W-:Y:S01]  /*6b40*/  FFMA.FTZ R7, -R75, R7, R206 ;  /* 0x000000074b077223 */ /* 0x000fe200000101ce */
[----:B------:R-:W-:Y:S01]  /*6b50*/  FMUL.FTZ R5, R135, R172 ;  /* 0x000000ac87057220 */ /* 0x000fe20000410000 */
[C---:B------:R-:W-:Y:S01]  /*6b60*/  FMUL.FTZ R196, R189.reuse, R150 ;  /* 0x00000096bdc47220 */ /* 0x040fe20000410000 */
[-C--:B------:R-:W-:Y:S01]  /*6b70*/  FMUL.FTZ R189, R189, R172.reuse ;  /* 0x000000acbdbd7220 */ /* 0x080fe20000410000 */
[----:B------:R-:W-:Y:S01]  /*6b80*/  FFMA.FTZ R3, R134, R172, -R3 ;  /* 0x000000ac86037223 */ /* 0x000fe20000010803 */
[----:B------:R-:W-:Y:S01]  /*6b90*/  FFMA.FTZ R6, -R74, R6, R7 ;  /* 0x000000064a067223 */ /* 0x000fe20000010107 */
[-C--:B------:R-:W-:Y:S01]  /*6ba0*/  FFMA.FTZ R5, R134, R150.reuse, R5 ;  /* 0x0000009686057223 */ /* 0x080fe20000010005 */
[C---:B------:R-:W-:Y:S01]  /*6bb0*/  FFMA.FTZ R7, R151.reuse, R150, R189 ;  /* 0x0000009697077223 */ /* 0x040fe200000100bd */
[----:B------:R-:W-:Y:S01]  /*6bc0*/  FFMA.FTZ R189, R30, R21, R3 ;  /* 0x000000151ebd7223 */ /* 0x000fe20000010003 */
[----:B------:R-:W-:Y:S01]  /*6bd0*/  FFMA.FTZ R196, R151, R172, -R196 ;  /* 0x000000ac97c47223 */ /* 0x000fe200000108c4 */
[----:B------:R-:W-:-:S02]  /*6be0*/  FADD.FTZ R151, RZ, R5 ;  /* 0x00000005ff977221 */ /* 0x000fc40000010000 */
[C---:B------:R-:W-:Y:S02]  /*6bf0*/  FMUL.FTZ R5, R137.reuse, R189 ;  /* 0x000000bd89057220 */ /* 0x040fe40000410000 */
[CC--:B------:R-:W-:Y:S01]  /*6c00*/  FMUL.FTZ R215, R192.reuse, R151.reuse ;  /* 0x00000097c0d77220 */ /* 0x0c0fe20000410000 */
[----:B------:R-:W-:Y:S01]  /*6c10*/  FMUL.FTZ R3, R137, R151 ;  /* 0x0000009789037220 */ /* 0x000fe20000410000 */
[----:B------:R-:W-:Y:S01]  /*6c20*/  FMUL.FTZ R192, R192, R189 ;  /* 0x000000bdc0c07220 */ /* 0x000fe20000410000 */
[C---:B------:R-:W-:Y:S01]  /*6c30*/  FFMA.FTZ R5, R136.reuse, R151, R5 ;  /* 0x0000009788057223 */ /* 0x040fe20000010005 */
[----:B------:R-:W-:Y:S01]  /*6c40*/  FFMA.FTZ R213, R73, R196, R4 ;  /* 0x000000c449d57223 */ /* 0x000fe20000010004 */
[-C--:B------:R-:W-:Y:S01]  /*6c50*/  FFMA.FTZ R196, R136, R189.reuse, -R3 ;  /* 0x000000bd88c47223 */ /* 0x080fe20000010803 */
[C---:B------:R-:W-:Y:S01]  /*6c60*/  FFMA.FTZ R215, R174.reuse, R189, -R215 ;  /* 0x000000bdaed77223 */ /* 0x040fe200000108d7 */
[----:B------:R-:W-:Y:S01]  /*6c70*/  FFMA.FTZ R192, R174, R151, R192 ;  /* 0x00000097aec07223 */ /* 0x000fe200000100c0 */
[----:B------:R-:W-:Y:S01]  /*6c80*/  FADD.FTZ R174, RZ, R5 ;  /* 0x00000005ffae7221 */ /* 0x000fe20000010000 */
[----:B------:R-:W-:Y:S01]  /*6c90*/  FFMA.FTZ R196, R29, R20, R196 ;  /* 0x000000141dc47223 */ /* 0x000fe200000100c4 */
[----:B------:R-:W-:-:S02]  /*6ca0*/  UISETP.GE.AND UP0, UPT, UR13, UR44, UPT ;  /* 0x0000002c0d00728c */ /* 0x000fc4000bf06270 */
[C---:B------:R-:W-:Y:S01]  /*6cb0*/  FMUL.FTZ R4, R138.reuse, R174 ;  /* 0x000000ae8a047220 */ /* 0x040fe20000410000 */
[----:B------:R-:W-:Y:S01]  /*6cc0*/  FMUL.FTZ R5, R138, R196 ;  /* 0x000000c48a057220 */ /* 0x000fe20000410000 */
[----:B------:R-:W-:Y:S02]  /*6cd0*/  FMUL.FTZ R206, R197, R174 ;  /* 0x000000aec5ce7220 */ /* 0x000fe40000410000 */
[-C--:B------:R-:W-:Y:S01]  /*6ce0*/  FFMA.FTZ R3, R139, R196.reuse, -R4 ;  /* 0x000000c48b037223 */ /* 0x080fe20000010804 */
[----:B------:R-:W-:Y:S01]  /*6cf0*/  FMUL.FTZ R4, R197, R196 ;  /* 0x000000c4c5047220 */ /* 0x000fe20000410000 */
[----:B------:R-:W-:Y:S01]  /*6d00*/  FFMA.FTZ R7, -R73, R7, R6 ;  /* 0x0000000749077223 */ /* 0x000fe20000010106 */
[----:B------:R-:W-:Y:S01]  /*6d10*/  FFMA.FTZ R5, R139, R174, R5 ;  /* 0x000000ae8b057223 */ /* 0x000fe20000010005 */
[----:B------:R-:W-:Y:S01]  /*6d20*/  FFMA.FTZ R6, R72, R215, R213 ;  /* 0x000000d748067223 */ /* 0x000fe200000100d5 */
[C---:B------:R-:W-:Y:S01]  /*6d30*/  FFMA.FTZ R206, R191.reuse, R196, -R206 ;  /* 0x000000c4bfce7223 */ /* 0x040fe200000108ce */
[----:B------:R-:W-:Y:S01]  /*6d40*/  FFMA.FTZ R197, R28, R117, R3 ;  /* 0x000000751cc57223 */ /* 0x000fe20000010003 */
[----:B------:R-:W-:Y:S01]  /*6d50*/  PLOP3.LUT P1, PT, PT, PT, UP0, 0x80, 0x8 ;  /* 0x000000000008781c */ /* 0x000fe20003f2f008 */
[----:B------:R-:W-:Y:S01]  /*6d60*/  FFMA.FTZ R3, R191, R174, R4 ;  /* 0x000000aebf037223 */ /* 0x000fe20000010004 */
[----:B------:R-:W-:Y:S01]  /*6d70*/  FADD.FTZ R191, RZ, R5 ;  /* 0x00000005ffbf7221 */ /* 0x000fe20000010000 */
[----:B------:R-:W-:Y:S01]  /*6d80*/  FFMA.FTZ R5, R71, R206, R6 ;  /* 0x000000ce47057223 */ /* 0x000fe20000010006 */
[----:B------:R-:W-:Y:S01]  /*6d90*/  FMUL.FTZ R6, R140, R197 ;  /* 0x000000c58c067220 */ /* 0x000fe20000410000 */
[----:B------:R-:W-:Y:S01]  /*6da0*/  ISETP.NE.OR P1, PT, R50, RZ, P1 ;  /* 0x000000ff3200720c */ /* 0x000fe20000f25670 */
[----:B------:R-:W-:Y:S01]  /*6db0*/  FFMA.FTZ R192, -R72, R192, R7 ;  /* 0x000000c048c07223 */ /* 0x000fe20000010107 */
[-C--:B------:R-:W-:Y:S01]  /*6dc0*/  FMUL.FTZ R4, R140, R191.reuse ;  /* 0x000000bf8c047220 */ /* 0x080fe20000410000 */
[-C--:B------:R-:W-:Y:S01]  /*6dd0*/  FFMA.FTZ R6, R141, R191.reuse, R6 ;  /* 0x000000bf8d067223 */ /* 0x080fe20000010006 */
[C---:B------:R-:W-:Y:S01]  /*6de0*/  FMUL.FTZ R7, R198.reuse, R191 ;  /* 0x000000bfc6077220 */ /* 0x040fe20000410000 */
        /* <DEDUP_REMOVED lines=8> */
[----:B------:R-:W-:Y:S01]  /*6e70*/  FFMA.FTZ R200, R200, R191, R6 ;  /* 0x000000bfc8c87223 */ /* 0x000fe20000010006 */
[----:B------:R-:W-:Y:S01]  /*6e80*/  ISETP.NE.AND P2, PT, R194, 0x1f, PT ;  /* 0x0000001fc200780c */ /* 0x000fe20003f45270 */
[C---:B------:R-:W-:Y:S01]  /*6e90*/  FFMA.FTZ R4, R70.reuse, R7, R5 ;  /* 0x0000000746047223 */ /* 0x040fe20000010005 */
[----:B------:R-:W-:Y:S01]  /*6ea0*/  FFMA.FTZ R206, R203, R198, -R206 ;  /* 0x000000c6cbce7223 */ /* 0x000fe200000108ce */
[----:B------:R-:W-:Y:S01]  /*6eb0*/  FMUL.FTZ R212, R127, R212 ;  /* 0x000000d47fd47220 */ /* 0x000fe20000410000 */
[----:B------:R-:W-:Y:S01]  /*6ec0*/  @!UP0 ULEA UR32, UR8, UR33, 0x4 ;  /* 0x0000002108208291 */ /* 0x000fe2000f8e20ff */
[----:B------:R-:W-:Y:S01]  /*6ed0*/  FFMA.FTZ R200, -R70, R200, R3 ;  /* 0x000000c846c87223 */ /* 0x000fe20000010103 */
[----:B------:R-:W-:Y:S01]  /*6ee0*/  FFMA.FTZ R3, R69, R206, R4 ;  /* 0x000000ce45037223 */ /* 0x000fe20000010004 */
[----:B------:R-:W-:Y:S02]  /*6ef0*/  MOV R4, 0x3f800000 ;  /* 0x3f80000000047802 */ /* 0x000fe40000000f00 */
[----:B------:R-:W-:Y:S01]  /*6f00*/  CS2R R6, SRZ ;  /* 0x0000000000067805 */ /* 0x000fe2000001ff00 */
[----:B------:R-:W-:-:S02]  /*6f10*/  HFMA2 R5, -RZ, RZ, 0, 0 ;  /* 0x00000000ff057431 */ /* 0x000fc400000001ff */
[----:B------:R-:W-:Y:S01]  /*6f20*/  FFMA.FTZ R207, R123, R214, -R212 ;  /* 0x000000d67bcf7223 */ /* 0x000fe200000108d4 */
[----:B------:R-:W-:Y:S01]  /*6f30*/  FFMA.FTZ R209, R0, R161, R209 ;  /* 0x000000a100d17223 */ /* 0x000fe200000100d1 */
[----:B------:R-:W-:Y:S01]  /*6f40*/  FADD.FTZ R211, R10, R211 ;  /* 0x000000d30ad37221 */ /* 0x000fe20000010000 */
[----:B------:R-:W-:Y:S01]  /*6f50*/  FMUL.FTZ R205, R205, R198 ;  /* 0x000000c6cdcd7220 */ /* 0x000fe20000410000 */
[----:B------:R0:W1:Y:S01]  /*6f60*/  SHFL.DOWN PT, R212, R2, 0x1, 0x1f ;  /* 0x08201f0002d47f89 */ /* 0x00006200000e0000 */
[----:B------:R-:W-:Y:S03]  /*6f70*/  BSSY.RECONVERGENT B0, `(.L_x_14283) ;  /* 0x0000015000007945 */ /* 0x000fe60003800200 */
[----:B------:R-:W2:Y:S01]  /*6f80*/  @!P1 LDS.128 R4, [UR32+0x2e10] ;  /* 0x002e1020ff049984 */ /* 0x000ea20008000c00 */
[----:B------:R-:W-:-:S03]  /*6f90*/  FFMA.FTZ R203, R203, R192, R205 ;  /* 0x000000c0cbcb7223 */ /* 0x000fc600000100cd */
[----:B------:R0:W3:Y:S01]  /*6fa0*/  SHFL.DOWN PT, R206, R207, 0x1, 0x1f ;  /* 0x08201f00cfce7f89 */ /* 0x0000e200000e0000 */
[----:B------:R-:W-:-:S03]  /*6fb0*/  ISETP.GT.U32.AND P3, PT, R194, 0x1d, PT ;  /* 0x0000001dc200780c */ /* 0x000fc60003f64070 */
[----:B------:R0:W4:Y:S01]  /*6fc0*/  SHFL.DOWN PT, R214, R209, 0x1, 0x1f ;  /* 0x08201f00d1d67f89 */ /* 0x00012200000e0000 */
[----:B------:R-:W-:-:S03]  /*6fd0*/  ISETP.GT.U32.AND P4, PT, R194, 0x1b, PT ;  /* 0x0000001bc200780c */ /* 0x000fc60003f84070 */
[----:B------:R0:W0:Y:S01]  /*6fe0*/  SHFL.DOWN PT, R210, R211, 0x1, 0x1f ;  /* 0x08201f00d3d27f89 */ /* 0x00002200000e0000 */
[C---:B------:R-:W-:Y:S02]  /*6ff0*/  ISETP.GT.U32.AND P5, PT, R194.reuse, 0x17, PT ;  /* 0x00000017c200780c */ /* 0x040fe40003fa4070 */
        /* <DEDUP_REMOVED lines=12> */
.L_x_14284:
[----:B------:R-:W-:Y:S05]  /*70c0*/  BSYNC.RECONVERGENT B0 ;  /* 0x0000000000007941 */ /* 0x000fea0003800200 */
.L_x_14283:
        /* <DEDUP_REMOVED lines=16> */
.L_x_14286:
[----:B------:R-:W-:Y:S05]  /*71d0*/  BSYNC.RECONVERGENT B0 ;  /* 0x0000000000007941 */ /* 0x000fea0003800200 */
.L_x_14285:
        /* <DEDUP_REMOVED lines=16> */
.L_x_14288:
[----:B------:R-:W-:Y:S05]  /*72e0*/  BSYNC.RECONVERGENT B0 ;  /* 0x0000000000007941 */ /* 0x000fea0003800200 */
.L_x_14287:
        /* <DEDUP_REMOVED lines=16> */
.L_x_14290:
[----:B------:R-:W-:Y:S05]  /*73f0*/  BSYNC.RECONVERGENT B0 ;  /* 0x0000000000007941 */ /* 0x000fea0003800200 */
.L_x_14289:
        /* <DEDUP_REMOVED lines=16> */
.L_x_14292:
[----:B------:R-:W-:Y:S05]  /*7500*/  BSYNC.RECONVERGENT B0 ;  /* 0x0000000000007941 */ /* 0x000fea0003800200 */
.L_x_14291:
[----:B------:R-:W-:Y:S01]  /*7510*/  FFMA.FTZ R215, -R69, R203, R200 ;  /* 0x000000cb45d77223 */ /* 0x000fe200000101c8 */
[C---:B------:R-:W-:Y:S01]  /*7520*/  FMUL.FTZ R200, R142.reuse, R192 ;  /* 0x000000c08ec87220 */ /* 0x040fe20000410000 */
[-C--:B------:R-:W-:Y:S01]  /*7530*/  FMUL.FTZ R205, R142, R198.reuse ;  /* 0x000000c68ecd7220 */ /* 0x080fe20000410000 */
[----:B-1----:R-:W-:Y:S01]  /*7540*/  SHFL.IDX PT, R214, R207, RZ, 0x1f ;  /* 0x00001fffcfd67589 */ /* 0x002fe200000e0000 */
[C---:B------:R-:W-:Y:S01]  /*7550*/  ISETP.NE.AND P1, PT, R50.reuse, 0x1f, PT ;  /* 0x0000001f3200780c */ /* 0x040fe20003f25270 */
[C---:B------:R-:W-:Y:S01]  /*7560*/  FFMA.FTZ R203, R143.reuse, R198, -R200 ;  /* 0x000000c68fcb7223 */ /* 0x040fe200000108c8 */
[----:B------:R-:W-:Y:S01]  /*7570*/  FFMA.FTZ R200, R143, R192, R205 ;  /* 0x000000c08fc87223 */ /* 0x000fe200000100cd */
[----:B------:R3:W-:Y:S01]  /*7580*/  SHFL.DOWN PT, R220, R207, 0x1, 0x1f ;  /* 0x08201f00cfdc7f89 */ /* 0x0007e200000e0000 */
[----:B------:R-:W-:Y:S01]  /*7590*/  ISETP.NE.AND P2, PT, R50, RZ, PT ;  /* 0x000000ff3200720c */ /* 0x000fe20003f45270 */
[----:B------:R-:W-:Y:S01]  /*75a0*/  FFMA.FTZ R203, R26, R109, R203 ;  /* 0x0000006d1acb7223 */ /* 0x000fe200000100cb */
[----:B------:R-:W-:Y:S01]  /*75b0*/  FADD.FTZ R200, RZ, R200 ;  /* 0x000000c8ffc87221 */ /* 0x000fe20000010000 */
[----:B--2---:R-:W1:Y:S01]  /*75c0*/  SHFL.IDX PT, R208, R7, RZ, 0x1f ;  /* 0x00001fff07d07589 */ /* 0x004e6200000e0000 */
[----:B------:R-:W-:Y:S01]  /*75d0*/  BSSY.RECONVERGENT B0, `(.L_x_14293) ;  /* 0x00001fb000007945 */ /* 0x000fe20003800200 */
[CC--:B------:R-:W-:Y:S01]  /*75e0*/  FMUL.FTZ R212, R144.reuse, R203.reuse ;  /* 0x000000cb90d47220 */ /* 0x0c0fe20000410000 */
[-C--:B0-----:R-:W-:Y:S01]  /*75f0*/  FMUL.FTZ R210, R144, R200.reuse ;  /* 0x000000c890d27220 */ /* 0x081fe20000410000 */
[----:B------:R-:W0:Y:S01]  /*7600*/  SHFL.DOWN PT, R218, R2, 0x1, 0x1f ;  /* 0x08201f0002da7f89 */ /* 0x000e2200000e0000 */
[-C--:B------:R-:W-:Y:S01]  /*7610*/  FMUL.FTZ R216, R201, R200.reuse ;  /* 0x000000c8c9d87220 */ /* 0x080fe20000410000 */
[CC--:B------:R-:W-:Y:S01]  /*7620*/  FFMA.FTZ R212, R145.reuse, R200.reuse, R212 ;  /* 0x000000c891d47223 */ /* 0x0c0fe200000100d4 */
[-C--:B------:R-:W-:Y:S01]  /*7630*/  FFMA.FTZ R205, R145, R203.reuse, -R210 ;  /* 0x000000cb91cd7223 */ /* 0x080fe200000108d2 */
[----:B------:R-:W2:Y:S01]  /*7640*/  SHFL.IDX PT, R206, R6, RZ, 0x1f ;  /* 0x00001fff06ce7589 */ /* 0x000ea200000e0000 */
[-C--:B---3--:R-:W-:Y:S01]  /*7650*/  FMUL.FTZ R207, R201, R203.reuse ;  /* 0x000000cbc9cf7220 */ /* 0x088fe20000410000 */
[----:B------:R-:W-:Y:S01]  /*7660*/  FADD.FTZ R201, RZ, R212 ;  /* 0x000000d4ffc97221 */ /* 0x000fe20000010000 */
[C---:B------:R-:W-:Y:S01]  /*7670*/  FFMA.FTZ R216, R199.reuse, R203, -R216 ;  /* 0x000000cbc7d87223 */ /* 0x040fe200000108d8 */
[----:B------:R3:W5:Y:S01]  /*7680*/  SHFL.IDX PT, R213, R2, RZ, 0x1f ;  /* 0x00001fff02d57589 */ /* 0x00076200000e0000 */
[----:B------:R-:W-:Y:S01]  /*7690*/  FFMA.FTZ R205, R24, R103, R205 ;  /* 0x0000006718cd7223 */ /* 0x000fe200000100cd */
[----:B------:R-:W-:Y:S01]  /*76a0*/  FFMA.FTZ R210, R199, R200, R207 ;  /* 0x000000c8c7d27223 */ /* 0x000fe200000100cf */
[----:B------:R-:W-:Y:S01]  /*76b0*/  FMUL.FTZ R199, R204, R201 ;  /* 0x000000c9ccc77220 */ /* 0x000fe20000410000 */
[----:B------:R-:W5:Y:S01]  /*76c0*/  SHFL.DOWN PT, R222, R209, 0x1, 0x1f ;  /* 0x08201f00d1de7f89 */ /* 0x000f6200000e0000 */
[----:B------:R-:W-:Y:S01]  /*76d0*/  VOTEU.ALL UP0, P2 ;  /* 0x0000000000ff7886 */ /* 0x000fe20001000000 */
[----:B------:R-:W-:Y:S01]  /*76e0*/  FFMA.FTZ R210, -R68, R210, R215 ;  /* 0x000000d244d27223 */ /* 0x000fe200000101d7 */
[-C--:B------:R-:W-:Y:S01]  /*76f0*/  FFMA.FTZ R199, R202, R205.reuse, -R199 ;  /* 0x000000cdcac77223 */ /* 0x080fe200000108c7 */
[----:B------:R-:W5:Y:S01]  /*7700*/  SHFL.DOWN PT, R224, R211, 0x1, 0x1f ;  /* 0x08201f00d3e07f89 */ /* 0x000f6200000e0000 */
[----:B---3--:R-:W-:Y:S01]  /*7710*/  FMUL.FTZ R2, R204, R205 ;  /* 0x000000cdcc027220 */ /* 0x008fe20000410000 */
[----:B------:R-:W-:Y:S01]  /*7720*/  FFMA.FTZ R204, R68, R216, R3 ;  /* 0x000000d844cc7223 */ /* 0x000fe20000010003 */
[----:B------:R-:W-:Y:S01]  /*7730*/  @!UP0 ULEA UR32, UR8, UR33, 0x4 ;  /* 0x0000002108208291 */ /* 0x000fe2000f8e20ff */
[----:B----4-:R-:W3:Y:S01]  /*7740*/  SHFL.IDX PT, R209, R209, RZ, 0x1f ;  /* 0x00001fffd1d17589 */ /* 0x010ee200000e0000 */
[----:B------:R-:W-:Y:S01]  /*7750*/  FFMA.FTZ R207, R202, R201, R2 ;  /* 0x000000c9cacf7223 */ /* 0x000fe20000010002 */
[-C--:B-1----:R-:W-:Y:S01]  /*7760*/  @P1 FMUL.FTZ R3, R220, R208.reuse ;  /* 0x000000d0dc031220 */ /* 0x082fe20000410000 */
[C---:B------:R-:W-:Y:S01]  /*7770*/  FFMA.FTZ R204, R67.reuse, R199, R204 ;  /* 0x000000c743cc7223 */ /* 0x040fe200000100cc */
[----:B------:R-:W1:Y:S01]  /*7780*/  SHFL.IDX PT, R211, R211, RZ, 0x1f ;  /* 0x00001fffd3d37589 */ /* 0x000e6200000e0000 */
[----:B------:R-:W-:Y:S01]  /*7790*/  FMUL.FTZ R2, R214, R7 ;  /* 0x00000007d6027220 */ /* 0x000fe20000410000 */
[C---:B0-----:R-:W-:Y:S01]  /*77a0*/  @P1 FMUL.FTZ R199, R218.reuse, R208 ;  /* 0x000000d0dac71220 */ /* 0x041fe20000410000 */
[----:B------:R-:W-:Y:S01]  /*77b0*/  FFMA.FTZ R202, -R67, R207, R210 ;  /* 0x000000cf43ca7223 */ /* 0x000fe200000101d2 */
[----:B--2---:R-:W-:-:S02]  /*77c0*/  @P1 FFMA.FTZ R3, R218, R206, -R3 ;  /* 0x000000ceda031223 */ /* 0x004fc40000010803 */
[----:B------:R-:W-:Y:S01]  /*77d0*/  @P1 FFMA.FTZ R199, R220, R206, R199 ;  /* 0x000000cedcc71223 */ /* 0x000fe200000100c7 */
[CC--:B-----5:R-:W-:Y:S01]  /*77e0*/  FFMA.FTZ R210, R213.reuse, R6.reuse, -R2 ;  /* 0x00000006d5d27223 */ /* 0x0e0fe20000010802 */
[C---:B------:R-:W-:Y:S01]  /*77f0*/  FMUL.FTZ R6, R214.reuse, R6 ;  /* 0x00000006d6067220 */ /* 0x040fe20000410000 */
[C---:B------:R-:W-:Y:S01]  /*7800*/  FMUL.FTZ R2, R214.reuse, R5 ;  /* 0x00000005d6027220 */ /* 0x040fe20000410000 */
[-C--:B------:R-:W-:Y:S01]  /*7810*/  FMUL.FTZ R214, R214, R4.reuse ;  /* 0x00000004d6d67220 */ /* 0x080fe20000410000 */
[----:B------:R-:W-:Y:S01]  /*7820*/  @P1 FADD.FTZ R206, R222, R3 ;  /* 0x00000003dece1221 */ /* 0x000fe20000010000 */
[C---:B------:R-:W-:Y:S01]  /*7830*/  FFMA.FTZ R212, R213.reuse, R7, R6 ;  /* 0x00000007d5d47223 */ /* 0x040fe20000010006 */
[----:B------:R-:W-:Y:S01]  /*7840*/  FMUL.FTZ R6, R168, R205 ;  /* 0x000000cda8067220 */ /* 0x000fe20000410000 */
[----:B------:R-:W-:Y:S01]  /*7850*/  FFMA.FTZ R4, R213, R4, -R2 ;  /* 0x00000004d5047223 */ /* 0x000fe20000010802 */
[----:B------:R-:W-:Y:S01]  /*7860*/  @P1 FADD.FTZ R208, R224, R199 ;  /* 0x000000c7e0d01221 */ /* 0x000fe20000010000 */
[----:B------:R-:W-:Y:S01]  /*7870*/  P2R R2, PR, RZ, 0x4 ;  /* 0x00000004ff027803 */ /* 0x000fe20000000000 */
[----:B------:R-:W-:Y:S01]  /*7880*/  FMUL.FTZ R3, R206, R9 ;  /* 0x00000009ce037220 */ /* 0x000fe20000410000 */
[----:B------:R-:W-:Y:S01]  /*7890*/  FMUL.FTZ R2, R168, R201 ;  /* 0x000000c9a8027220 */ /* 0x000fe20000410000 */
[C---:B------:R-:W-:Y:S01]  /*78a0*/  FMUL.FTZ R9, R208.reuse, R9 ;  /* 0x00000009d0097220 */ /* 0x040fe20000410000 */
[----:B------:R-:W-:Y:S01]  /*78b0*/  FFMA.FTZ R6, R169, R201, R6 ;  /* 0x000000c9a9067223 */ /* 0x000fe20000010006 */
[----:B------:R-:W-:Y:S01]  /*78c0*/  FFMA.FTZ R5, R213, R5, R214 ;  /* 0x00000005d5057223 */ /* 0x000fe200000100d6 */
[-C--:B------:R-:W-:Y:S01]  /*78d0*/  FFMA.FTZ R214, R208, R8.reuse, -R3 ;  /* 0x00000008d0d67223 */ /* 0x080fe20000010803 */
[----:B------:R-:W-:Y:S01]  /*78e0*/  FFMA.FTZ R2, R169, R205, -R2 ;  /* 0x000000cda9027223 */ /* 0x000fe20000010802 */
[----:B------:R-:W-:Y:S01]  /*78f0*/  FFMA.FTZ R208, R206, R8, R9 ;  /* 0x00000008ced07223 */ /* 0x000fe20000010009 */
[----:B------:R-:W-:Y:S01]  /*7900*/  FADD.FTZ R8, RZ, R6 ;  /* 0x00000006ff087221 */ /* 0x000fe20000010000 */
[----:B---3--:R-:W-:Y:S01]  /*7910*/  FADD.FTZ R6, R209, R210 ;  /* 0x000000d2d1067221 */ /* 0x008fe20000010000 */
[----:B------:R-:W-:Y:S01]  /*7920*/  FFMA.FTZ R206, R23, R100, R2 ;  /* 0x0000006417ce7223 */ /* 0x000fe20000010002 */
[----:B-1----:R-:W-:Y:S01]  /*7930*/  FADD.FTZ R7, R211, R212 ;  /* 0x000000d4d3077221 */ /* 0x002fe20000010000 */
[----:B------:R-:W-:Y:S01]  /*7940*/  FMUL.FTZ R2, R193, R8 ;  /* 0x00000008c1027220 */ /* 0x000fe20000410000 */
[----:B------:R-:W-:Y:S01]  /*7950*/  FADD.FTZ R195, R195, R214 ;  /* 0x000000d6c3c37221 */ /* 0x000fe20000010000 */
[----:B------:R-:W-:Y:S01]  /*7960*/  FFMA.FTZ R190, R65, R190, R208 ;  /* 0x000000be41be7223 */ /* 0x000fe200000100d0 */
[-C--:B------:R-:W-:Y:S01]  /*7970*/  FMUL.FTZ R193, R193, R206.reuse ;  /* 0x000000cec1c17220 */ /* 0x080fe20000410000 */
[----:B------:R-:W-:Y:S01]  /*7980*/  FFMA.FTZ R9, R187, R206, -R2 ;  /* 0x000000cebb097223 */ /* 0x000fe20000010802 */
[CC--:B------:R-:W-:Y:S01]  /*7990*/  FMUL.FTZ R2, R168.reuse, R195.reuse ;  /* 0x000000c3a8027220 */ /* 0x0c0fe20000410000 */
[----:B------:R0:W-:Y:S01]  /*79a0*/  @!P2 STS.128 [UR32+0x2e10], R4 ;  /* 0x002e1004ff00a988 */ /* 0x0001e20008000c20 */
[----:B------:R-:W-:Y:S01]  /*79b0*/  ULEA UR32, UR13, 0xfffffc00, 0xa ;  /* 0xfffffc000d207891 */ /* 0x000fe2000f8e50ff */
[-C--:B------:R-:W-:Y:S01]  /*79c0*/  FMUL.FTZ R168, R168, R190.reuse ;  /* 0x000000bea8a87220 */ /* 0x080fe20000410000 */
[C---:B------:R-:W-:Y:S01]  /*79d0*/  FFMA.FTZ R2, R169.reuse, R190, R2 ;  /* 0x000000bea9027223 */ /* 0x040fe20000010002 */
[----:B------:R-:W-:Y:S01]  /*79e0*/  FMUL.FTZ R3, R16, UR48 ;  /* 0x0000003010037c20 */ /* 0x000fe20008410000 */
[----:B------:R-:W-:Y:S01]  /*79f0*/  USHF.R.S32.HI UR42, URZ, 0x1f, UR32 ;  /* 0x0000001fff2a7899 */ /* 0x000fe20008011420 */
[----:B------:R-:W-:Y:S01]  /*7a00*/  FFMA.FTZ R169, R169, R195, -R168 ;  /* 0x000000c3a9a97223 */ /* 0x000fe200000108a8 */
[----:B------:R-:W-:Y:S01]  /*7a10*/  FFMA.FTZ R188, R67, R188, R2 ;  /* 0x000000bc43bc7223 */ /* 0x000fe20000010002 */
[----:B------:R-:W-:Y:S01]  /*7a20*/  FFMA.FTZ R187, R187, R8, R193 ;  /* 0x00000008bbbb7223 */ /* 0x000fe200000100c1 */
[----:B------:R-:W-:Y:S01]  /*7a30*/  FFMA.FTZ R193, R158, UR47, -R3 ;  /* 0x0000002f9ec17c23 */ /* 0x000fe20008010803 */
[----:B------:R-:W-:Y:S01]  /*7a40*/  FADD.FTZ R186, R186, R169 ;  /* 0x000000a9baba7221 */ /* 0x000fe20000010000 */
[----:B------:R-:W-:Y:S01]  /*7a50*/  LOP3.LUT R2, R50, UR32, RZ, 0xfc, !PT ;  /* 0x0000002032027c12 */ /* 0x000fe2000f8efcff */
[----:B------:R-:W-:Y:S01]  /*7a60*/  FMUL.FTZ R169, R16, UR47 ;  /* 0x0000002f10a97c20 */ /* 0x000fe20008410000 */
[----:B------:R-:W-:Y:S01]  /*7a70*/  MOV R3, UR42 ;  /* 0x0000002a00037c02 */ /* 0x000fe20008000f00 */
[C---:B0-----:R-:W-:Y:S01]  /*7a80*/  FMUL.FTZ R7, R144.reuse, R188 ;  /* 0x000000bc90077220 */ /* 0x041fe20000410000 */
[----:B------:R-:W-:Y:S01]  /*7a90*/  MOV R5, UR40 ;  /* 0x0000002800057c02 */ /* 0x000fe20008000f00 */
[-C--:B------:R-:W-:Y:S01]  /*7aa0*/  FMUL.FTZ R6, R144, R186.reuse ;  /* 0x000000ba90067220 */ /* 0x080fe20000410000 */
[----:B------:R-:W-:Y:S01]  /*7ab0*/  MOV R199, 0x84 ;  /* 0x0000008400c77802 */ /* 0x000fe20000000f00 */
[----:B------:R-:W-:Y:S01]  /*7ac0*/  FFMA.FTZ R144, R145, R186, -R7 ;  /* 0x000000ba91907223 */ /* 0x000fe20000010807 */
[----:B------:R-:W-:Y:S01]  /*7ad0*/  FMUL.FTZ R208, R17, UR47 ;  /* 0x0000002f11d07c20 */ /* 0x000fe20008410000 */
[----:B------:R-:W-:-:S04]  /*7ae0*/  IMAD.WIDE.U32 R4, R5, UR8, R2 ;  /* 0x0000000805047c25 */ /* 0x000fc8000f8e0002 */
[----:B------:R-:W-:Y:S01]  /*7af0*/  FFMA.FTZ R3, R145, R188, R6 ;  /* 0x000000bc91037223 */ /* 0x000fe20000010006 */
[----:B------:R-:W-:Y:S01]  /*7b00*/  FMUL.FTZ R6, R17, UR48 ;  /* 0x0000003011067c20 */ /* 0x000fe20008410000 */
[----:B------:R-:W-:Y:S01]  /*7b10*/  FADD.FTZ R144, R183, R144 ;  /* 0x00000090b7907221 */ /* 0x000fe20000010000 */
[----:B------:R-:W-:Y:S02]  /*7b20*/  IMAD R168, R50, R199, UR33 ;  /* 0x0000002132a87e24 */ /* 0x000fe4000f8e02c7 */
[----:B------:R-:W-:Y:S01]  /*7b30*/  FFMA.FTZ R185, R68, R185, R3 ;  /* 0x000000b944b97223 */ /* 0x000fe20000010003 */
[----:B------:R-:W-:Y:S01]  /*7b40*/  FFMA.FTZ R7, R163, UR47, -R6 ;  /* 0x0000002fa3077c23 */ /* 0x000fe20008010806 */
[-C--:B------:R-:W-:Y:S01]  /*7b50*/  FMUL.FTZ R6, R142, R144.reuse ;  /* 0x000000908e067220 */ /* 0x080fe20000410000 */
[----:B------:R-:W-:Y:S01]  /*7b60*/  FFMA.FTZ R169, R158, UR48, R169 ;  /* 0x000000309ea97c23 */ /* 0x000fe200080100a9 */
[----:B------:R-:W-:Y:S01]  /*7b70*/  FMUL.FTZ R3, R142, R185 ;  /* 0x000000b98e037220 */ /* 0x000fe20000410000 */
[----:B------:R-:W-:Y:S01]  /*7b80*/  FMUL.FTZ R183, R80, R7 ;  /* 0x0000000750b77220 */ /* 0x000fe20000410000 */
[----:B------:R-:W-:Y:S01]  /*7b90*/  FFMA.FTZ R6, R143, R185, R6 ;  /* 0x000000b98f067223 */ /* 0x000fe20000010006 */
[----:B------:R-:W-:Y:S01]  /*7ba0*/  FMUL.FTZ R7, R19, UR48 ;  /* 0x0000003013077c20 */ /* 0x000fe20008410000 */
[----:B------:R-:W-:Y:S01]  /*7bb0*/  FFMA.FTZ R3, R143, R144, -R3 ;  /* 0x000000908f037223 */ /* 0x000fe20000010803 */
[----:B------:R-:W-:Y:S01]  /*7bc0*/  FMUL.FTZ R143, R19, UR47 ;  /* 0x0000002f138f7c20 */ /* 0x000fe20008410000 */
[----:B------:R-:W-:Y:S01]  /*7bd0*/  FFMA.FTZ R184, R69, R184, R6 ;  /* 0x000000b845b87223 */ /* 0x000fe20000010006 */
[----:B------:R-:W-:Y:S01]  /*7be0*/  FFMA.FTZ R142, R162, UR47, -R7 ;  /* 0x0000002fa28e7c23 */ /* 0x000fe20008010807 */
[----:B------:R-:W-:Y:S01]  /*7bf0*/  FADD.FTZ R3, R180, R3 ;  /* 0x00000003b4037221 */ /* 0x000fe20000010000 */
[----:B------:R-:W-:Y:S01]  /*7c00*/  FFMA.FTZ R180, R162, UR48, R143 ;  /* 0x00000030a2b47c23 */ /* 0x000fe2000801008f */
[C---:B------:R-:W-:Y:S01]  /*7c10*/  FMUL.FTZ R6, R140.reuse, R184 ;  /* 0x000000b88c067220 */ /* 0x040fe20000410000 */
[----:B------:R-:W-:Y:S01]  /*7c20*/  FMUL.FTZ R143, R79, R142 ;  /* 0x0000008e4f8f7220 */ /* 0x000fe20000410000 */
[-C--:B------:R-:W-:Y:S01]  /*7c30*/  FMUL.FTZ R7, R140, R3.reuse ;  /* 0x000000038c077220 */ /* 0x080fe20000410000 */
[----:B------:R-:W-:Y:S01]  /*7c40*/  FFMA.FTZ R158, R45, -R40, R158 ;  /* 0x800000282d9e7223 */ /* 0x000fe2000001009e */
[----:B------:R-:W-:Y:S01]  /*7c50*/  FFMA.FTZ R6, R141, R3, -R6 ;  /* 0x000000038d067223 */ /* 0x000fe20000010806 */
[----:B------:R-:W-:Y:S01]  /*7c60*/  FFMA.FTZ R145, R163, UR48, R208 ;  /* 0x00000030a3917c23 */ /* 0x000fe200080100d0 */
[----:B------:R-:W-:Y:S01]  /*7c70*/  FFMA.FTZ R7, R141, R184, R7 ;  /* 0x000000b88d077223 */ /* 0x000fe20000010007 */
[----:B------:R-:W-:Y:S01]  /*7c80*/  FMUL.FTZ R141, R79, -R180 ;  /* 0x800000b44f8d7220 */ /* 0x000fe20000410000 */
[----:B------:R-:W-:Y:S01]  /*7c90*/  FADD.FTZ R140, R179, R6 ;  /* 0x00000006b38c7221 */ /* 0x000fe20000010000 */
[----:B------:R0:W-:Y:S01]  /*7ca0*/  STS [R168+0x850], R143 ;  /* 0x0008508fa8007388 */ /* 0x0001e20000000800 */
[----:B------:R-:W-:Y:S01]  /*7cb0*/  FFMA.FTZ R181, R70, R181, R7 ;  /* 0x000000b546b57223 */ /* 0x000fe20000010007 */
[----:B------:R-:W-:Y:S01]  /*7cc0*/  FFMA.FTZ R163, R46, -R39, R163 ;  /* 0x800000272ea37223 */ /* 0x000fe200000100a3 */
[C---:B------:R-:W-:Y:S01]  /*7cd0*/  FMUL.FTZ R6, R138.reuse, R140 ;  /* 0x0000008c8a067220 */ /* 0x040fe20000410000 */
[----:B------:R1:W-:Y:S01]  /*7ce0*/  STS [R168+0x854], R141 ;  /* 0x0008548da8007388 */ /* 0x0003e20000000800 */
[-C--:B------:R-:W-:Y:S01]  /*7cf0*/  FMUL.FTZ R7, R138, R181.reuse ;  /* 0x000000b58a077220 */ /* 0x080fe20000410000 */
[----:B------:R-:W-:Y:S01]  /*7d00*/  FMUL.FTZ R138, R18, UR47 ;  /* 0x0000002f128a7c20 */ /* 0x000fe20008410000 */
[----:B------:R-:W-:Y:S01]  /*7d10*/  FFMA.FTZ R6, R139, R181, R6 ;  /* 0x000000b58b067223 */ /* 0x000fe20000010006 */
[----:B------:R-:W-:Y:S01]  /*7d20*/  FFMA.FTZ R162, R43, -R38, R162 ;  /* 0x800000262ba27223 */ /* 0x000fe200000100a2 */
[----:B------:R-:W-:Y:S01]  /*7d30*/  FFMA.FTZ R139, R139, R140, -R7 ;  /* 0x0000008c8b8b7223 */ /* 0x000fe20000010807 */
[----:B------:R-:W-:Y:S01]  /*7d40*/  FFMA.FTZ R7, R165, UR48, R138 ;  /* 0x00000030a5077c23 */ /* 0x000fe2000801008a */
[----:B------:R-:W-:Y:S01]  /*7d50*/  FFMA.FTZ R182, R71, R182, R6 ;  /* 0x000000b647b67223 */ /* 0x000fe20000010006 */
[----:B0-----:R-:W-:Y:S01]  /*7d60*/  FMUL.FTZ R143, R147, UR48 ;  /* 0x00000030938f7c20 */ /* 0x001fe20008410000 */
[----:B------:R-:W-:Y:S01]  /*7d70*/  FADD.FTZ R139, R176, R139 ;  /* 0x0000008bb08b7221 */ /* 0x000fe20000010000 */
[----:B-1----:R-:W-:Y:S01]  /*7d80*/  FMUL.FTZ R141, R78, -R7 ;  /* 0x800000074e8d7220 */ /* 0x002fe20000410000 */
[C---:B------:R-:W-:Y:S01]  /*7d90*/  FMUL.FTZ R6, R137.reuse, R182 ;  /* 0x000000b689067220 */ /* 0x040fe20000410000 */
[----:B------:R-:W-:Y:S01]  /*7da0*/  FFMA.FTZ R138, R164, UR47, -R143 ;  /* 0x0000002fa48a7c23 */ /* 0x000fe2000801088f */
[----:B------:R-:W-:Y:S01]  /*7db0*/  FMUL.FTZ R7, R137, R139 ;  /* 0x0000008b89077220 */ /* 0x000fe20000410000 */
[----:B------:R-:W-:Y:S01]  /*7dc0*/  FMUL.FTZ R145, R80, -R145 ;  /* 0x8000009150917220 */ /* 0x000fe20000410000 */
[----:B------:R0:W-:Y:S01]  /*7dd0*/  STS [R168+0x85c], R141 ;  /* 0x00085c8da8007388 */ /* 0x0001e20000000800 */
[----:B------:R-:W-:Y:S01]  /*7de0*/  FMUL.FTZ R137, R77, R138 ;  /* 0x0000008a4d897220 */ /* 0x000fe20000410000 */
[C---:B------:R-:W-:Y:S01]  /*7df0*/  FFMA.FTZ R7, R136.reuse, R182, R7 ;  /* 0x000000b688077223 */ /* 0x040fe20000010007 */
[----:B------:R-:W-:Y:S01]  /*7e00*/  FFMA.FTZ R136, R136, R139, -R6 ;  /* 0x0000008b88887223 */ /* 0x000fe20000010806 */
[----:B------:R-:W-:Y:S01]  /*7e10*/  FMUL.FTZ R138, R149, UR48 ;  /* 0x00000030958a7c20 */ /* 0x000fe20008410000 */
[----:B------:R-:W-:Y:S01]  /*7e20*/  FMUL.FTZ R142, R18, UR48 ;  /* 0x00000030128e7c20 */ /* 0x000fe20008410000 */
[----:B------:R-:W-:Y:S01]  /*7e30*/  FFMA.FTZ R177, R72, R177, R7 ;  /* 0x000000b148b17223 */ /* 0x000fe20000010007 */
[----:B------:R-:W-:Y:S01]  /*7e40*/  FADD.FTZ R136, R175, R136 ;  /* 0x00000088af887221 */ /* 0x000fe20000010000 */
[----:B------:R1:W-:Y:S01]  /*7e50*/  STS [R168+0x860], R137 ;  /* 0x00086089a8007388 */ /* 0x0003e20000000800 */
[----:B------:R-:W-:Y:S01]  /*7e60*/  FMUL.FTZ R169, R0, -R169 ;  /* 0x800000a900a97220 */ /* 0x000fe20000410000 */
[----:B0-----:R-:W-:Y:S01]  /*7e70*/  FMUL.FTZ R141, R146, UR47 ;  /* 0x0000002f928d7c20 */ /* 0x001fe20008410000 */
[CC--:B------:R-:W-:Y:S01]  /*7e80*/  FMUL.FTZ R7, R135.reuse, R136.reuse ;  /* 0x0000008887077220 */ /* 0x0c0fe20000410000 */
[-C--:B------:R-:W-:Y:S01]  /*7e90*/  FMUL.FTZ R135, R135, R177.reuse ;  /* 0x000000b187877220 */ /* 0x080fe20000410000 */
[----:B------:R0:W-:Y:S01]  /*7ea0*/  STS [R168+0x84c], R145 ;  /* 0x00084c91a8007388 */ /* 0x0001e20000000800 */
[----:B------:R-:W-:Y:S01]  /*7eb0*/  FFMA.FTZ R141, R166, UR48, R141 ;  /* 0x00000030a68d7c23 */ /* 0x000fe2000801008d */
[C---:B------:R-:W-:Y:S01]  /*7ec0*/  FFMA.FTZ R6, R134.reuse, R177, R7 ;  /* 0x000000b186067223 */ /* 0x040fe20000010007 */
[----:B------:R-:W-:Y:S01]  /*7ed0*/  FFMA.FTZ R135, R134, R136, -R135 ;  /* 0x0000008886877223 */ /* 0x000fe20000010887 */
[----:B------:R-:W-:Y:S01]  /*7ee0*/  MOV R7, UR41 ;  /* 0x0000002900077c02 */ /* 0x000fe20008000f00 */
[----:B------:R-:W-:Y:S01]  /*7ef0*/  FMUL.FTZ R141, R76, -R141 ;  /* 0x8000008d4c8d7220 */ /* 0x000fe20000410000 */
[----:B------:R-:W-:Y:S01]  /*7f00*/  FFMA.FTZ R178, R73, R178, R6 ;  /* 0x000000b249b27223 */ /* 0x000fe20000010006 */
[----:B------:R-:W-:Y:S01]  /*7f10*/  FADD.FTZ R135, R170, R135 ;  /* 0x00000087aa877221 */ /* 0x000fe20000010000 */
[----:B------:R-:W-:Y:S01]  /*7f20*/  LEA R6, P1, R4, UR9, 0x2 ;  /* 0x0000000904067c11 */ /* 0x000fe2000f8210ff */
[----:B------:R-:W-:-:S02]  /*7f30*/  IMAD R7, R7, UR8, R5 ;  /* 0x0000000807077c24 */ /* 0x000fc4000f8e0205 */
[CC--:B------:R-:W-:Y:S01]  /*7f40*/  FMUL.FTZ R5, R133.reuse, R178.reuse ;  /* 0x000000b285057220 */ /* 0x0c0fe20000410000 */
[-C--:B------:R-:W-:Y:S01]  /*7f50*/  FMUL.FTZ R133, R133, R135.reuse ;  /* 0x0000008785857220 */ /* 0x080fe20000410000 */
[----:B------:R2:W-:Y:S01]  /*7f60*/  STS [R168+0x86c], R141 ;  /* 0x00086c8da8007388 */ /* 0x0005e20000000800 */
[----:B------:R-:W-:Y:S01]  /*7f70*/  FMUL.FTZ R134, R148, UR47 ;  /* 0x0000002f94867c20 */ /* 0x000fe20008410000 */
[----:B------:R-:W-:Y:S01]  /*7f80*/  LEA.HI.X R7, R4, UR12, R7, 0x2, P1 ;  /* 0x0000000c04077c11 */ /* 0x000fe200088f1407 */
[C---:B------:R-:W-:Y:S01]  /*7f90*/  FFMA.FTZ R4, R132.reuse, R135, -R5 ;  /* 0x0000008784047223 */ /* 0x040fe20000010805 */
[----:B------:R-:W-:Y:S01]  /*7fa0*/  FFMA.FTZ R133, R132, R178, R133 ;  /* 0x000000b284857223 */ /* 0x000fe20000010085 */
[----:B------:R-:W-:Y:S01]  /*7fb0*/  FMUL.FTZ R132, R148, UR48 ;  /* 0x0000003094847c20 */ /* 0x000fe20008410000 */
[----:B------:R-:W-:Y:S01]  /*7fc0*/  FFMA.FTZ R134, R167, UR48, R134 ;  /* 0x00000030a7867c23 */ /* 0x000fe20008010086 */
[----:B------:R-:W-:Y:S01]  /*7fd0*/  FADD.FTZ R4, R153, R4 ;  /* 0x0000000499047221 */ /* 0x000fe20000010000 */
[----:B------:R-:W-:Y:S01]  /*7fe0*/  FFMA.FTZ R171, R74, R171, R133 ;  /* 0x000000ab4aab7223 */ /* 0x000fe20000010085 */
[----:B------:R-:W-:Y:S01]  /*7ff0*/  FFMA.FTZ R132, R167, UR47, -R132 ;  /* 0x0000002fa7847c23 */ /* 0x000fe20008010884 */
[----:B-1----:R-:W-:Y:S01]  /*8000*/  FMUL.FTZ R137, R75, -R134 ;  /* 0x800000864b897220 */ /* 0x002fe20000410000 */
[C---:B------:R-:W-:Y:S01]  /*8010*/  FMUL.FTZ R5, R119.reuse, R4 ;  /* 0x0000000477057220 */ /* 0x040fe20000410000 */
[-C--:B------:R-:W-:Y:S01]  /*8020*/  FMUL.FTZ R119, R119, R171.reuse ;  /* 0x000000ab77777220 */ /* 0x080fe20000410000 */
[----:B------:R-:W-:Y:S01]  /*8030*/  FMUL.FTZ R133, R75, R132 ;  /* 0x000000844b857220 */ /* 0x000fe20000410000 */
[----:B0-----:R-:W-:Y:S01]  /*8040*/  FFMA.FTZ R145, R165, UR47, -R142 ;  /* 0x0000002fa5917c23 */ /* 0x001fe2000801088e */
[C---:B------:R-:W-:Y:S01]  /*8050*/  FFMA.FTZ R132, R118.reuse, R171, R5 ;  /* 0x000000ab76847223 */ /* 0x040fe20000010005 */
[----:B------:R-:W-:Y:S01]  /*8060*/  FFMA.FTZ R119, R118, R4, -R119 ;  /* 0x0000000476777223 */ /* 0x000fe20000010877 */
[----:B------:R-:W-:Y:S01]  /*8070*/  FFMA.FTZ R5, R173, UR47, -R138 ;  /* 0x0000002fad057c23 */ /* 0x000fe2000801088a */
[----:B------:R-:W-:Y:S01]  /*8080*/  STS [R168+0x870], R133 ;  /* 0x00087085a8007388 */ /* 0x000fe20000000800 */
[----:B------:R-:W-:Y:S01]  /*8090*/  FFMA.FTZ R160, R75, R160, R132 ;  /* 0x000000a04ba07223 */ /* 0x000fe20000010084 */
[----:B------:R-:W-:Y:S01]  /*80a0*/  FADD.FTZ R152, R152, R119 ;  /* 0x0000007798987221 */ /* 0x000fe20000010000 */
[----:B--2---:R-:W-:Y:S01]  /*80b0*/  FMUL.FTZ R141, R74, R5 ;  /* 0x000000054a8d7220 */ /* 0x004fe20000410000 */
[----:B------:R-:W-:Y:S01]  /*80c0*/  FMUL.FTZ R132, R149, UR47 ;  /* 0x0000002f95847c20 */ /* 0x000fe20008410000 */
[----:B------:R0:W-:Y:S01]  /*80d0*/  STS [R168+0x874], R137 ;  /* 0x00087489a8007388 */ /* 0x0001e20000000800 */
[C---:B------:R-:W-:Y:S01]  /*80e0*/  FMUL.FTZ R118, R125.reuse, R152 ;  /* 0x000000987d767220 */ /* 0x040fe20000410000 */
[-C--:B------:R-:W-:Y:S01]  /*80f0*/  FMUL.FTZ R125, R125, R160.reuse ;  /* 0x000000a07d7d7220 */ /* 0x080fe20000410000 */
[----:B------:R-:W-:Y:S01]  /*8100*/  FFMA.FTZ R119, R173, UR48, R132 ;  /* 0x00000030ad777c23 */ /* 0x000fe20008010084 */
[----:B------:R-:W-:Y:S01]  /*8110*/  FFMA.FTZ R165, R44, -R37, R165 ;  /* 0x800000252ca57223 */ /* 0x000fe200000100a5 */
[C---:B------:R-:W-:Y:S01]  /*8120*/  FFMA.FTZ R5, R131.reuse, R160, R118 ;  /* 0x000000a083057223 */ /* 0x040fe20000010076 */
[----:B------:R-:W-:Y:S01]  /*8130*/  FFMA.FTZ R118, R131, R152, -R125 ;  /* 0x0000009883767223 */ /* 0x000fe2000001087d */
[----:B------:R-:W-:Y:S01]  /*8140*/  FMUL.FTZ R131, R150, UR48 ;  /* 0x0000003096837c20 */ /* 0x000fe20008410000 */
[----:B------:R-:W-:Y:S01]  /*8150*/  FMUL.FTZ R125, R74, -R119 ;  /* 0x800000774a7d7220 */ /* 0x000fe20000410000 */
[----:B------:R-:W-:Y:S01]  /*8160*/  FFMA.FTZ R157, R76, R157, R5 ;  /* 0x0000009d4c9d7223 */ /* 0x000fe20000010005 */
[----:B------:R-:W-:Y:S01]  /*8170*/  FADD.FTZ R15, R15, R118 ;  /* 0x000000760f0f7221 */ /* 0x000fe20000010000 */
[----:B------:R-:W-:Y:S01]  /*8180*/  FFMA.FTZ R118, R172, UR47, -R131 ;  /* 0x0000002fac767c23 */ /* 0x000fe20008010883 */
[----:B------:R-:W-:Y:S01]  /*8190*/  FMUL.FTZ R119, R150, UR47 ;  /* 0x0000002f96777c20 */ /* 0x000fe20008410000 */
[----:B------:R1:W-:Y:S01]  /*81a0*/  STS [R168+0x87c], R125 ;  /* 0x00087c7da8007388 */ /* 0x0003e20000000800 */
[C---:B------:R-:W-:Y:S01]  /*81b0*/  FMUL.FTZ R5, R120.reuse, R15 ;  /* 0x0000000f78057220 */ /* 0x040fe20000410000 */
[-C--:B------:R-:W-:Y:S01]  /*81c0*/  FMUL.FTZ R120, R120, R157.reuse ;  /* 0x0000009d78787220 */ /* 0x080fe20000410000 */
[----:B------:R-:W-:Y:S01]  /*81d0*/  FMUL.FTZ R131, R73, R118 ;  /* 0x0000007649837220 */ /* 0x000fe20000410000 */
[----:B0-----:R-:W-:Y:S01]  /*81e0*/  FMUL.FTZ R137, R174, UR47 ;  /* 0x0000002fae897c20 */ /* 0x001fe20008410000 */
[C---:B------:R-:W-:Y:S01]  /*81f0*/  FFMA.FTZ R118, R130.reuse, R157, R5 ;  /* 0x0000009d82767223 */ /* 0x040fe20000010005 */
[----:B------:R-:W-:Y:S01]  /*8200*/  FFMA.FTZ R5, R130, R15, -R120 ;  /* 0x0000000f82057223 */ /* 0x000fe20000010878 */
[----:B------:R-:W-:Y:S01]  /*8210*/  FFMA.FTZ R120, R172, UR48, R119 ;  /* 0x00000030ac787c23 */ /* 0x000fe20008010077 */
[----:B------:R0:W-:Y:S01]  /*8220*/  STS [R168+0x880], R131 ;  /* 0x00088083a8007388 */ /* 0x0001e20000000800 */
[----:B------:R-:W-:Y:S01]  /*8230*/  FFMA.FTZ R154, R77, R154, R118 ;  /* 0x0000009a4d9a7223 */ /* 0x000fe20000010076 */
[----:B------:R-:W-:Y:S01]  /*8240*/  FADD.FTZ R5, R14, R5 ;  /* 0x000000050e057221 */ /* 0x000fe20000010000 */
[----:B------:R-:W-:Y:S01]  /*8250*/  FMUL.FTZ R118, R151, UR48 ;  /* 0x0000003097767c20 */ /* 0x000fe20008410000 */
[----:B------:R-:W-:Y:S01]  /*8260*/  FMUL.FTZ R133, R73, -R120 ;  /* 0x8000007849857220 */ /* 0x000fe20000410000 */
[CC--:B------:R-:W-:Y:S01]  /*8270*/  FMUL.FTZ R14, R121.reuse, R154.reuse ;  /* 0x0000009a790e7220 */ /* 0x0c0fe20000410000 */
[-C--:B------:R-:W-:Y:S01]  /*8280*/  FMUL.FTZ R119, R121, R5.reuse ;  /* 0x0000000579777220 */ /* 0x080fe20000410000 */
[----:B------:R-:W-:Y:S01]  /*8290*/  FFMA.FTZ R121, R189, UR47, -R118 ;  /* 0x0000002fbd797c23 */ /* 0x000fe20008010876 */
[----:B------:R-:W-:Y:S01]  /*82a0*/  FMUL.FTZ R120, R151, UR47 ;  /* 0x0000002f97787c20 */ /* 0x000fe20008410000 */
[C---:B------:R-:W-:Y:S01]  /*82b0*/  FFMA.FTZ R14, R124.reuse, R5, -R14 ;  /* 0x000000057c0e7223 */ /* 0x040fe2000001080e */
[----:B------:R-:W-:Y:S01]  /*82c0*/  FFMA.FTZ R119, R124, R154, R119 ;  /* 0x0000009a7c777223 */ /* 0x000fe20000010077 */
[----:B------:R-:W-:Y:S01]  /*82d0*/  FMUL.FTZ R121, R72, R121 ;  /* 0x0000007948797220 */ /* 0x000fe20000410000 */
[----:B-1----:R-:W-:Y:S01]  /*82e0*/  FFMA.FTZ R125, R189, UR48, R120 ;  /* 0x00000030bd7d7c23 */ /* 0x002fe20008010078 */
[----:B------:R-:W-:Y:S01]  /*82f0*/  FADD.FTZ R13, R13, R14 ;  /* 0x0000000e0d0d7221 */ /* 0x000fe20000010000 */
[----:B------:R-:W-:Y:S01]  /*8300*/  FFMA.FTZ R159, R78, R159, R119 ;  /* 0x0000009f4e9f7223 */ /* 0x000fe20000010077 */
[----:B0-----:R-:W-:Y:S01]  /*8310*/  FMUL.FTZ R131, R174, UR48 ;  /* 0x00000030ae837c20 */ /* 0x001fe20008410000 */
[----:B------:R0:W-:Y:S01]  /*8320*/  STS [R168+0x888], R121 ;  /* 0x00088879a8007388 */ /* 0x0001e20000000800 */
[C---:B------:R-:W-:Y:S01]  /*8330*/  FMUL.FTZ R119, R122.reuse, R13 ;  /* 0x0000000d7a777220 */ /* 0x040fe20000410000 */
[----:B------:R-:W-:Y:S01]  /*8340*/  FMUL.FTZ R122, R122, R159 ;  /* 0x0000009f7a7a7220 */ /* 0x000fe20000410000 */
[----:B------:R-:W-:Y:S01]  /*8350*/  FMUL.FTZ R125, R72, -R125 ;  /* 0x8000007d487d7220 */ /* 0x000fe20000410000 */
[----:B------:R1:W-:Y:S01]  /*8360*/  STS [R168+0x884], R133 ;  /* 0x00088485a8007388 */ /* 0x0003e20000000800 */
[C---:B------:R-:W-:Y:S01]  /*8370*/  FFMA.FTZ R14, R126.reuse, R159, R119 ;  /* 0x0000009f7e0e7223 */ /* 0x040fe20000010077 */
[----:B------:R-:W-:Y:S01]  /*8380*/  FFMA.FTZ R119, R126, R13, -R122 ;  /* 0x0000000d7e777223 */ /* 0x000fe2000001087a */
[----:B------:R-:W-:Y:S01]  /*8390*/  FMUL.FTZ R122, R191, UR48 ;  /* 0x00000030bf7a7c20 */ /* 0x000fe20008410000 */
[----:B------:R-:W-:Y:S01]  /*83a0*/  FFMA.FTZ R118, R196, UR47, -R131 ;  /* 0x0000002fc4767c23 */ /* 0x000fe20008010883 */
[----:B------:R-:W-:Y:S01]  /*83b0*/  FFMA.FTZ R156, R79, R156, R14 ;  /* 0x0000009c4f9c7223 */ /* 0x000fe2000001000e */
[----:B------:R-:W-:Y:S01]  /*83c0*/  FADD.FTZ R119, R12, R119 ;  /* 0x000000770c777221 */ /* 0x000fe20000010000 */
[----:B0-----:R-:W-:Y:S01]  /*83d0*/  FFMA.FTZ R121, R197, UR47, -R122 ;  /* 0x0000002fc5797c23 */ /* 0x001fe2000801087a */
[----:B------:R0:W-:Y:S01]  /*83e0*/  STS [R168+0x88c], R125 ;  /* 0x00088c7da8007388 */ /* 0x0001e20000000800 */
[CC--:B------:R-:W-:Y:S01]  /*83f0*/  FMUL.FTZ R12, R129.reuse, R156.reuse ;  /* 0x0000009c810c7220 */ /* 0x0c0fe20000410000 */
[----:B------:R-:W-:Y:S01]  /*8400*/  FFMA.FTZ R120, R196, UR48, R137 ;  /* 0x00000030c4787c23 */ /* 0x000fe20008010089 */
[----:B-1----:R-:W-:Y:S01]  /*8410*/  FMUL.FTZ R133, R70, R121 ;  /* 0x0000007946857220 */ /* 0x002fe20000410000 */
[-C--:B------:R-:W-:Y:S01]  /*8420*/  FMUL.FTZ R121, R129, R119.reuse ;  /* 0x0000007781797220 */ /* 0x080fe20000410000 */
[----:B------:R-:W-:Y:S01]  /*8430*/  FFMA.FTZ R14, R128, R119, -R12 ;  /* 0x00000077800e7223 */ /* 0x000fe2000001080c */
[C---:B------:R-:W-:Y:S01]  /*8440*/  FMUL.FTZ R129, R192.reuse, UR48 ;  /* 0x00000030c0817c20 */ /* 0x040fe20008410000 */
[----:B------:R-:W-:Y:S01]  /*8450*/  FMUL.FTZ R137, R192, UR47 ;  /* 0x0000002fc0897c20 */ /* 0x000fe20008410000 */
[----:B------:R-:W-:Y:S01]  /*8460*/  FFMA.FTZ R121, R128, R156, R121 ;  /* 0x0000009c80797223 */ /* 0x000fe20000010079 */
[----:B------:R-:W-:Y:S01]  /*8470*/  FADD.FTZ R14, R11, R14 ;  /* 0x0000000e0b0e7221 */ /* 0x000fe20000010000 */
[----:B0-----:R-:W-:Y:S01]  /*8480*/  FMUL.FTZ R125, R71, R118 ;  /* 0x00000076477d7220 */ /* 0x001fe20000410000 */
[----:B------:R-:W-:Y:S01]  /*8490*/  FMUL.FTZ R118, R191, UR47 ;  /* 0x0000002fbf767c20 */ /* 0x000fe20008410000 */
[----:B------:R-:W-:Y:S01]  /*84a0*/  FFMA.FTZ R12, R80, R155, R121 ;  /* 0x0000009b500c7223 */ /* 0x000fe20000010079 */
[----:B------:R-:W-:Y:S01]  /*84b0*/  FMUL.FTZ R131, R71, -R120 ;  /* 0x8000007847837220 */ /* 0x000fe20000410000 */
[C---:B------:R-:W-:Y:S01]  /*84c0*/  FFMA.FTZ R120, R198.reuse, UR47, -R129 ;  /* 0x0000002fc6787c23 */ /* 0x040fe20008010881 */
[----:B------:R-:W-:Y:S01]  /*84d0*/  FFMA.FTZ R121, R197, UR48, R118 ;  /* 0x00000030c5797c23 */ /* 0x000fe20008010076 */
[C---:B------:R-:W-:Y:S01]  /*84e0*/  FMUL.FTZ R118, R127.reuse, R14 ;  /* 0x0000000e7f767220 */ /* 0x040fe20000410000 */
[-C--:B------:R-:W-:Y:S01]  /*84f0*/  FMUL.FTZ R127, R127, R12.reuse ;  /* 0x0000000c7f7f7220 */ /* 0x080fe20000410000 */
[----:B------:R0:W-:Y:S01]  /*8500*/  STS [R168+0x890], R125 ;  /* 0x0008907da8007388 */ /* 0x0001e20000000800 */
[----:B------:R-:W-:Y:S01]  /*8510*/  FFMA.FTZ R122, R198, UR48, R137 ;  /* 0x00000030c67a7c23 */ /* 0x000fe20008010089 */
[C---:B------:R-:W-:Y:S01]  /*8520*/  FFMA.FTZ R11, R123.reuse, R12, R118 ;  /* 0x0000000c7b0b7223 */ /* 0x040fe20000010076 */
[----:B------:R-:W-:Y:S01]  /*8530*/  FFMA.FTZ R123, R123, R14, -R127 ;  /* 0x0000000e7b7b7223 */ /* 0x000fe2000001087f */
[----:B------:R-:W-:Y:S01]  /*8540*/  FMUL.FTZ R129, R69, R120 ;  /* 0x0000007845817220 */ /* 0x000fe20000410000 */
[----:B------:R1:W-:Y:S01]  /*8550*/  STS [R168+0x894], R131 ;  /* 0x00089483a8007388 */ /* 0x0003e20000000800 */
[----:B------:R-:W-:Y:S01]  /*8560*/  FFMA.FTZ R161, R0, R161, R11 ;  /* 0x000000a100a17223 */ /* 0x000fe2000001000b */
[----:B------:R-:W-:Y:S01]  /*8570*/  FADD.FTZ R123, R10, R123 ;  /* 0x0000007b0a7b7221 */ /* 0x000fe20000010000 */
[-C--:B------:R-:W-:Y:S01]  /*8580*/  FMUL.FTZ R10, R12, R39.reuse ;  /* 0x000000270c0a7220 */ /* 0x080fe20000410000 */
[----:B------:R-:W-:Y:S01]  /*8590*/  FMUL.FTZ R118, R14, R39 ;  /* 0x000000270e767220 */ /* 0x000fe20000410000 */
[----:B0-----:R-:W-:Y:S01]  /*85a0*/  FMUL.FTZ R125, R70, -R121 ;  /* 0x80000079467d7220 */ /* 0x001fe20000410000 */
[-C--:B------:R-:W-:Y:S01]  /*85b0*/  FMUL.FTZ R11, R161, R40.reuse ;  /* 0x00000028a10b7220 */ /* 0x080fe20000410000 */
[----:B------:R-:W-:Y:S01]  /*85c0*/  FMUL.FTZ R121, R123, R40 ;  /* 0x000000287b797220 */ /* 0x000fe20000410000 */
[----:B------:R-:W-:Y:S01]  /*85d0*/  FMUL.FTZ R120, R17, R10 ;  /* 0x0000000a11787220 */ /* 0x000fe20000410000 */
[----:B------:R0:W-:Y:S01]  /*85e0*/  STS [R168+0x8a0], R129 ;  /* 0x0008a081a8007388 */ /* 0x0001e20000000800 */
[----:B-1----:R-:W-:Y:S01]  /*85f0*/  FMUL.FTZ R131, R69, -R122 ;  /* 0x8000007a45837220 */ /* 0x002fe20000410000 */
[----:B------:R-:W-:Y:S01]  /*8600*/  FMUL.FTZ R122, R200, UR48 ;  /* 0x00000030c87a7c20 */ /* 0x000fe20008410000 */
[-C--:B------:R-:W-:Y:S01]  /*8610*/  FFMA.FTZ R120, R163, R118.reuse, -R120 ;  /* 0x00000076a3787223 */ /* 0x080fe20000010878 */
[----:B------:R1:W-:Y:S01]  /*8620*/  STS [R168+0x89c], R125 ;  /* 0x00089c7da8007388 */ /* 0x0003e20000000800 */
[----:B------:R-:W-:Y:S01]  /*8630*/  FMUL.FTZ R118, R17, R118 ;  /* 0x0000007611767220 */ /* 0x000fe20000410000 */
[----:B------:R-:W-:Y:S01]  /*8640*/  FMUL.FTZ R124, R13, R37 ;  /* 0x000000250d7c7220 */ /* 0x000fe20000410000 */
[----:B------:R-:W-:Y:S01]  /*8650*/  FMUL.FTZ R128, R5, R36 ;  /* 0x0000002405807220 */ /* 0x000fe20000410000 */
[----:B------:R2:W-:Y:S01]  /*8660*/  STS [R168+0x898], R133 ;  /* 0x00089885a8007388 */ /* 0x0005e20000000800 */
[----:B------:R-:W-:Y:S01]  /*8670*/  FFMA.FTZ R127, R163, R10, R118 ;  /* 0x0000000aa37f7223 */ /* 0x000fe20000010076 */
[----:B0-----:R-:W-:Y:S01]  /*8680*/  FFMA.FTZ R129, R203, UR47, -R122 ;  /* 0x0000002fcb817c23 */ /* 0x001fe2000801087a */
[----:B------:R-:W-:Y:S01]  /*8690*/  FMUL.FTZ R122, R119, R38 ;  /* 0x00000026777a7220 */ /* 0x000fe20000410000 */
[----:B------:R-:W-:Y:S01]  /*86a0*/  STS [R168+0x8a4], R131 ;  /* 0x0008a483a8007388 */ /* 0x000fe20000000800 */
[----:B------:R-:W-:Y:S01]  /*86b0*/  FMUL.FTZ R126, R18, R124 ;  /* 0x0000007c127e7220 */ /* 0x000fe20000410000 */
[----:B-1----:R-:W-:Y:S01]  /*86c0*/  FMUL.FTZ R125, R16, R11 ;  /* 0x0000000b107d7220 */ /* 0x002fe20000410000 */
[----:B------:R-:W-:Y:S01]  /*86d0*/  FMUL.FTZ R132, R200, UR47 ;  /* 0x0000002fc8847c20 */ /* 0x000fe20008410000 */
[----:B------:R0:W-:Y:S01]  /*86e0*/  STS [R168+0x844], R169 ;  /* 0x000844a9a8007388 */ /* 0x0001e20000000800 */
[----:B------:R-:W-:Y:S01]  /*86f0*/  FMUL.FTZ R145, R78, R145 ;  /* 0x000000914e917220 */ /* 0x000fe20000410000 */
[-C--:B------:R-:W-:Y:S01]  /*8700*/  FFMA.FTZ R125, R158, R121.reuse, -R125 ;  /* 0x000000799e7d7223 */ /* 0x080fe2000001087d */
[----:B------:R-:W-:Y:S01]  /*8710*/  FMUL.FTZ R121, R16, R121 ;  /* 0x0000007910797220 */ /* 0x000fe20000410000 */
[----:B--2---:R-:W-:Y:S01]  /*8720*/  FMUL.FTZ R133, R68, R129 ;  /* 0x0000008144857220 */ /* 0x004fe20000410000 */
[----:B------:R-:W-:Y:S01]  /*8730*/  FMUL.FTZ R129, R19, R122 ;  /* 0x0000007a13817220 */ /* 0x000fe20000410000 */
[----:B------:R-:W-:Y:S01]  /*8740*/  FADD.FTZ R125, RZ, R125 ;  /* 0x0000007dff7d7221 */ /* 0x000fe20000010000 */
[----:B------:R-:W-:Y:S01]  /*8750*/  FFMA.FTZ R121, R158, R11, R121 ;  /* 0x0000000b9e797223 */ /* 0x000fe20000010079 */
[----:B------:R-:W-:Y:S01]  /*8760*/  FFMA.FTZ R167, R34, -R31, R167 ;  /* 0x8000001f22a77223 */ /* 0x000fe200000100a7 */
[----:B------:R-:W-:Y:S01]  /*8770*/  STS [R168+0x8a8], R133 ;  /* 0x0008a885a8007388 */ /* 0x000fe20000000800 */
[----:B0-----:R-:W-:Y:S01]  /*8780*/  FMUL.FTZ R169, R147, UR47 ;  /* 0x0000002f93a97c20 */ /* 0x001fe20008410000 */
[----:B------:R-:W-:Y:S01]  /*8790*/  FADD.FTZ R118, RZ, R121 ;  /* 0x00000079ff767221 */ /* 0x000fe20000010000 */
[----:B------:R-:W-:Y:S01]  /*87a0*/  FMUL.FTZ R121, R156, R38 ;  /* 0x000000269c797220 */ /* 0x000fe20000410000 */
[----:B------:R0:W-:Y:S01]  /*87b0*/  STS [R168+0x858], R145 ;  /* 0x00085891a8007388 */ /* 0x0001e20000000800 */
[----:B------:R-:W-:Y:S01]  /*87c0*/  FFMA.FTZ R142, R164, UR48, R169 ;  /* 0x00000030a48e7c23 */ /* 0x000fe200080100a9 */
[----:B------:R-:W-:Y:S01]  /*87d0*/  FADD.FTZ R118, R118, R127 ;  /* 0x0000007f76767221 */ /* 0x000fe20000010000 */
[-C--:B------:R-:W-:Y:S01]  /*87e0*/  FFMA.FTZ R129, R162, R121.reuse, R129 ;  /* 0x00000079a2817223 */ /* 0x080fe20000010081 */
[----:B------:R-:W-:Y:S01]  /*87f0*/  FMUL.FTZ R127, R19, R121 ;  /* 0x00000079137f7220 */ /* 0x000fe20000410000 */
[----:B------:R-:W-:Y:S01]  /*8800*/  FMUL.FTZ R143, R77, -R142 ;  /* 0x8000008e4d8f7220 */ /* 0x000fe20000410000 */
[----:B------:R-:W-:Y:S01]  /*8810*/  STS [R168+0x878], R141 ;  /* 0x0008788da8007388 */ /* 0x000fe20000000800 */
[----:B------:R-:W-:Y:S01]  /*8820*/  FADD.FTZ R129, R118, R129 ;  /* 0x0000008176817221 */ /* 0x000fe20000010000 */
[----:B------:R-:W-:Y:S01]  /*8830*/  FMUL.FTZ R118, R159, R37 ;  /* 0x000000259f767220 */ /* 0x000fe20000410000 */
[----:B------:R-:W-:Y:S01]  /*8840*/  FFMA.FTZ R127, R162, R122, -R127 ;  /* 0x0000007aa27f7223 */ /* 0x000fe2000001087f */
[----:B------:R-:W-:Y:S01]  /*8850*/  FADD.FTZ R122, R125, R120 ;  /* 0x000000787d7a7221 */ /* 0x000fe20000010000 */
[----:B------:R-:W-:Y:S01]  /*8860*/  FMUL.FTZ R120, R154, R36 ;  /* 0x000000249a787220 */ /* 0x000fe20000410000 */
[----:B------:R-:W-:Y:S01]  /*8870*/  FMUL.FTZ R131, R18, R118 ;  /* 0x0000007612837220 */ /* 0x000fe20000410000 */
[----:B------:R-:W-:Y:S01]  /*8880*/  FFMA.FTZ R125, R41, -R36, R164 ;  /* 0x80000024297d7223 */ /* 0x000fe200000100a4 */
[----:B------:R-:W-:Y:S01]  /*8890*/  FADD.FTZ R122, R122, R127 ;  /* 0x0000007f7a7a7221 */ /* 0x000fe20000010000 */
[----:B------:R-:W-:Y:S01]  /*88a0*/  FMUL.FTZ R130, R147, R120 ;  /* 0x0000007893827220 */ /* 0x000fe20000410000 */
[C---:B------:R-:W-:Y:S01]  /*88b0*/  FFMA.FTZ R131, R165.reuse, R124, -R131 ;  /* 0x0000007ca5837223 */ /* 0x040fe20000010883 */
[----:B------:R-:W-:Y:S01]  /*88c0*/  FFMA.FTZ R126, R165, R118, R126 ;  /* 0x00000076a57e7223 */ /* 0x000fe2000001007e */
[-C--:B------:R-:W-:Y:S01]  /*88d0*/  FFMA.FTZ R127, R42, -R35.reuse, R166 ;  /* 0x800000232a7f7223 */ /* 0x080fe200000100a6 */
[-C--:B------:R-:W-:Y:S01]  /*88e0*/  FFMA.FTZ R130, R125, R128.reuse, -R130 ;  /* 0x000000807d827223 */ /* 0x080fe20000010882 */
[----:B------:R-:W-:Y:S01]  /*88f0*/  FMUL.FTZ R128, R147, R128 ;  /* 0x0000008093807220 */ /* 0x000fe20000410000 */
[----:B------:R-:W-:Y:S01]  /*8900*/  FADD.FTZ R131, R122, R131 ;  /* 0x000000837a837221 */ /* 0x000fe20000010000 */
[-C--:B------:R-:W-:Y:S01]  /*8910*/  FMUL.FTZ R122, R157, R35.reuse ;  /* 0x000000239d7a7220 */ /* 0x080fe20000410000 */
[----:B------:R-:W-:Y:S01]  /*8920*/  FADD.FTZ R126, R129, R126 ;  /* 0x0000007e817e7221 */ /* 0x000fe20000010000 */
[----:B------:R-:W-:Y:S01]  /*8930*/  FFMA.FTZ R129, R125, R120, R128 ;  /* 0x000000787d817223 */ /* 0x000fe20000010080 */
[----:B------:R-:W-:Y:S01]  /*8940*/  FMUL.FTZ R124, R15, R35 ;  /* 0x000000230f7c7220 */ /* 0x000fe20000410000 */
[----:B------:R-:W-:Y:S01]  /*8950*/  FMUL.FTZ R128, R146, R122 ;  /* 0x0000007a92807220 */ /* 0x000fe20000410000 */
[----:B------:R1:W-:Y:S01]  /*8960*/  STS [R168+0x864], R143 ;  /* 0x0008648fa8007388 */ /* 0x0003e20000000800 */
[----:B------:R-:W-:Y:S01]  /*8970*/  FADD.FTZ R126, R126, R129 ;  /* 0x000000817e7e7221 */ /* 0x000fe20000010000 */
[----:B------:R-:W-:Y:S01]  /*8980*/  FFMA.FTZ R129, R203, UR48, R132 ;  /* 0x00000030cb817c23 */ /* 0x000fe20008010084 */
[-C--:B------:R-:W-:Y:S01]  /*8990*/  FFMA.FTZ R137, R127, R124.reuse, -R128 ;  /* 0x0000007c7f897223 */ /* 0x080fe20000010880 */
[----:B------:R-:W-:Y:S01]  /*89a0*/  FMUL.FTZ R124, R146, R124 ;  /* 0x0000007c927c7220 */ /* 0x000fe20000410000 */
[----:B------:R-:W-:Y:S01]  /*89b0*/  FMUL.FTZ R128, R152, R31 ;  /* 0x0000001f98807220 */ /* 0x000fe20000410000 */
[----:B0-----:R-:W-:Y:S01]  /*89c0*/  FMUL.FTZ R145, R146, UR48 ;  /* 0x0000003092917c20 */ /* 0x001fe20008410000 */
[----:B------:R-:W-:Y:S01]  /*89d0*/  FADD.FTZ R130, R131, R130 ;  /* 0x0000008283827221 */ /* 0x000fe20000010000 */
[----:B------:R-:W-:Y:S01]  /*89e0*/  FFMA.FTZ R133, R127, R122, R124 ;  /* 0x0000007a7f857223 */ /* 0x000fe2000001007c */
[-C--:B------:R-:W-:Y:S01]  /*89f0*/  FMUL.FTZ R124, R148, R128.reuse ;  /* 0x00000080947c7220 */ /* 0x080fe20000410000 */
[----:B-1----:R-:W-:Y:S01]  /*8a00*/  FMUL.FTZ R143, R68, -R129 ;  /* 0x80000081448f7220 */ /* 0x002fe20000410000 */
[----:B------:R-:W-:Y:S01]  /*8a10*/  FMUL.FTZ R129, R160, R31 ;  /* 0x0000001fa0817220 */ /* 0x000fe20000410000 */
[----:B------:R-:W-:Y:S01]  /*8a20*/  FADD.FTZ R126, R126, R133 ;  /* 0x000000857e7e7221 */ /* 0x000fe20000010000 */
[----:B------:R-:W-:Y:S01]  /*8a30*/  FFMA.FTZ R145, R166, UR47, -R145 ;  /* 0x0000002fa6917c23 */ /* 0x000fe20008010891 */
[----:B------:R-:W-:Y:S01]  /*8a40*/  FMUL.FTZ R132, R201, UR48 ;  /* 0x00000030c9847c20 */ /* 0x000fe20008410000 */
[CC--:B------:R-:W-:Y:S01]  /*8a50*/  FFMA.FTZ R131, R167.reuse, R129.reuse, R124 ;  /* 0x00000081a7837223 */ /* 0x0c0fe2000001007c */
[----:B------:R-:W-:Y:S01]  /*8a60*/  FMUL.FTZ R141, R148, R129 ;  /* 0x00000081948d7220 */ /* 0x000fe20000410000 */
[----:B------:R-:W-:Y:S01]  /*8a70*/  FMUL.FTZ R145, R76, R145 ;  /* 0x000000914c917220 */ /* 0x000fe20000410000 */
[----:B------:R-:W-:Y:S01]  /*8a80*/  FADD.FTZ R130, R130, R137 ;  /* 0x0000008982827221 */ /* 0x000fe20000010000 */
[----:B------:R-:W-:Y:S01]  /*8a90*/  FADD.FTZ R126, R126, R131 ;  /* 0x000000837e7e7221 */ /* 0x000fe20000010000 */
[----:B------:R-:W-:Y:S01]  /*8aa0*/  FFMA.FTZ R141, R167, R128, -R141 ;  /* 0x00000080a78d7223 */ /* 0x000fe2000001088d */
[-C--:B------:R-:W-:Y:S01]  /*8ab0*/  FMUL.FTZ R131, R178, R22.reuse ;  /* 0x00000016b2837220 */ /* 0x080fe20000410000 */
[----:B------:R-:W-:Y:S01]  /*8ac0*/  FMUL.FTZ R128, R4, R25 ;  /* 0x0000001904807220 */ /* 0x000fe20000410000 */
[-C--:B------:R-:W-:Y:S01]  /*8ad0*/  FFMA.FTZ R172, R33, -R22.reuse, R172 ;  /* 0x8000001621ac7223 */ /* 0x080fe200000100ac */
[----:B------:R-:W-:Y:S01]  /*8ae0*/  FMUL.FTZ R133, R135, R22 ;  /* 0x0000001687857220 */ /* 0x000fe20000410000 */
[----:B------:R-:W-:Y:S01]  /*8af0*/  FMUL.FTZ R137, R150, R131 ;  /* 0x0000008396897220 */ /* 0x000fe20000410000 */
[----:B------:R-:W-:Y:S01]  /*8b00*/  FFMA.FTZ R134, R205, UR47, -R132 ;  /* 0x0000002fcd867c23 */ /* 0x000fe20008010884 */
[-C--:B------:R-:W-:Y:S01]  /*8b10*/  FFMA.FTZ R173, R32, -R25.reuse, R173 ;  /* 0x8000001920ad7223 */ /* 0x080fe200000100ad */
[----:B------:R-:W-:Y:S01]  /*8b20*/  FMUL.FTZ R124, R171, R25 ;  /* 0x00000019ab7c7220 */ /* 0x000fe20000410000 */
[----:B------:R-:W-:Y:S01]  /*8b30*/  FMUL.FTZ R132, R149, R128 ;  /* 0x0000008095847220 */ /* 0x000fe20000410000 */
[----:B------:R0:W-:Y:S01]  /*8b40*/  STS [R168+0x868], R145 ;  /* 0x00086891a8007388 */ /* 0x0001e20000000800 */
[----:B------:R-:W-:Y:S01]  /*8b50*/  FADD.FTZ R130, R130, R141 ;  /* 0x0000008d82827221 */ /* 0x000fe20000010000 */
[----:B------:R-:W-:Y:S01]  /*8b60*/  FMUL.FTZ R153, R67, R134 ;  /* 0x0000008643997220 */ /* 0x000fe20000410000 */
[-C--:B------:R-:W-:Y:S01]  /*8b70*/  FFMA.FTZ R189, R30, -R21.reuse, R189 ;  /* 0x800000151ebd7223 */ /* 0x080fe200000100bd */
[----:B------:R1:W-:Y:S01]  /*8b80*/  STS [R168+0x8ac], R143 ;  /* 0x0008ac8fa8007388 */ /* 0x0003e20000000800 */
[----:B------:R-:W-:Y:S01]  /*8b90*/  FMUL.FTZ R134, R136, R21 ;  /* 0x0000001588867220 */ /* 0x000fe20000410000 */
[----:B------:R-:W-:Y:S01]  /*8ba0*/  FFMA.FTZ R196, R29, -R20, R196 ;  /* 0x800000141dc47223 */ /* 0x000fe200000100c4 */
[----:B------:R-:W-:Y:S01]  /*8bb0*/  FFMA.FTZ R197, R28, -R117, R197 ;  /* 0x800000751cc57223 */ /* 0x000fe200000100c5 */
[----:B------:R2:W-:Y:S01]  /*8bc0*/  STS [R168+0x8b0], R153 ;  /* 0x0008b099a8007388 */ /* 0x0005e20000000800 */
[----:B------:R-:W-:Y:S01]  /*8bd0*/  FFMA.FTZ R198, R27, -R112, R198 ;  /* 0x800000701bc67223 */ /* 0x000fe200000100c6 */
[----:B0-----:R-:W-:Y:S01]  /*8be0*/  FFMA.FTZ R145, R172, R133, -R137 ;  /* 0x00000085ac917223 */ /* 0x001fe20000010889 */
[-C--:B------:R-:W-:Y:S01]  /*8bf0*/  FMUL.FTZ R137, R149, R124.reuse ;  /* 0x0000007c95897220 */ /* 0x080fe20000410000 */
[----:B------:R-:W-:Y:S01]  /*8c00*/  FFMA.FTZ R203, R26, -R109, R203 ;  /* 0x8000006d1acb7223 */ /* 0x000fe200000100cb */
[----:B------:R-:W-:Y:S01]  /*8c10*/  FMUL.FTZ R193, R0, R193 ;  /* 0x000000c100c17220 */ /* 0x000fe20000410000 */
[----:B-1----:R-:W-:Y:S01]  /*8c20*/  FMUL.FTZ R143, R150, R133 ;  /* 0x00000085968f7220 */ /* 0x002fe20000410000 */
[C---:B------:R-:W-:Y:S01]  /*8c30*/  FFMA.FTZ R133, R173.reuse, R124, R132 ;  /* 0x0000007cad857223 */ /* 0x040fe20000010084 */
[----:B------:R-:W-:Y:S01]  /*8c40*/  FFMA.FTZ R137, R173, R128, -R137 ;  /* 0x00000080ad897223 */ /* 0x000fe20000010889 */
[----:B------:R-:W-:Y:S01]  /*8c50*/  STS [R168+0x848], R183 ;  /* 0x000848b7a8007388 */ /* 0x000fe20000000800 */
[----:B------:R-:W-:Y:S01]  /*8c60*/  FFMA.FTZ R128, R172, R131, R143 ;  /* 0x00000083ac807223 */ /* 0x000fe2000001008f */
[----:B------:R-:W-:Y:S01]  /*8c70*/  FADD.FTZ R133, R126, R133 ;  /* 0x000000857e857221 */ /* 0x000fe20000010000 */
[----:B------:R-:W-:Y:S01]  /*8c80*/  FMUL.FTZ R126, R177, R21 ;  /* 0x00000015b17e7220 */ /* 0x000fe20000410000 */
[----:B------:R-:W-:Y:S01]  /*8c90*/  FADD.FTZ R130, R130, R137 ;  /* 0x0000008982827221 */ /* 0x000fe20000010000 */
[----:B------:R-:W-:Y:S01]  /*8ca0*/  FMUL.FTZ R143, R139, R20 ;  /* 0x000000148b8f7220 */ /* 0x000fe20000410000 */
[----:B------:R-:W-:Y:S01]  /*8cb0*/  FADD.FTZ R132, R133, R128 ;  /* 0x0000008085847221 */ /* 0x000fe20000010000 */
[----:B------:R-:W-:Y:S01]  /*8cc0*/  FMUL.FTZ R138, R151, R126 ;  /* 0x0000007e978a7220 */ /* 0x000fe20000410000 */
[----:B------:R-:W-:Y:S01]  /*8cd0*/  FMUL.FTZ R133, R182, R20 ;  /* 0x00000014b6857220 */ /* 0x000fe20000410000 */
        /* <DEDUP_REMOVED lines=12> */
[-C--:B--2---:R-:W-:Y:S01]  /*8da0*/  FFMA.FTZ R153, R197, R138.reuse, -R134 ;  /* 0x0000008ac5997223 */ /* 0x084fe20000010886 */
[----:B------:R-:W-:Y:S01]  /*8db0*/  FMUL.FTZ R137, R8, UR48 ;  /* 0x0000003008897c20 */ /* 0x000fe20008410000 */
[----:B------:R-:W-:Y:S01]  /*8dc0*/  FMUL.FTZ R138, R191, R138 ;  /* 0x0000008abf8a7220 */ /* 0x000fe20000410000 */
[----:B------:R-:W-:Y:S01]  /*8dd0*/  FFMA.FTZ R143, R196, R133, R143 ;  /* 0x00000085c48f7223 */ /* 0x000fe2000001008f */
[----:B------:R-:W-:Y:S01]  /*8de0*/  FADD.FTZ R130, R130, R145 ;  /* 0x0000009182827221 */ /* 0x000fe20000010000 */
[----:B------:R-:W-:Y:S01]  /*8df0*/  FFMA.FTZ R142, R206, UR47, -R137 ;  /* 0x0000002fce8e7c23 */ /* 0x000fe20008010889 */
[----:B------:R-:W-:Y:S01]  /*8e00*/  FFMA.FTZ R137, R197, R128, R138 ;  /* 0x00000080c5897223 */ /* 0x000fe2000001008a */
[----:B------:R-:W-:Y:S01]  /*8e10*/  FADD.FTZ R132, R132, R143 ;  /* 0x0000008f84847221 */ /* 0x000fe20000010000 */
[----:B------:R-:W-:Y:S01]  /*8e20*/  FADD.FTZ R153, R130, R153 ;  /* 0x0000009982997221 */ /* 0x000fe20000010000 */
[-C--:B------:R-:W-:Y:S01]  /*8e30*/  FMUL.FTZ R141, R3, R112.reuse ;  /* 0x00000070038d7220 */ /* 0x080fe20000410000 */
[-C--:B------:R-:W-:Y:S01]  /*8e40*/  FMUL.FTZ R130, R185, R109.reuse ;  /* 0x0000006db9827220 */ /* 0x080fe20000410000 */
[----:B------:R-:W-:Y:S01]  /*8e50*/  FADD.FTZ R132, R132, R137 ;  /* 0x0000008984847221 */ /* 0x000fe20000010000 */
[----:B------:R-:W-:Y:S01]  /*8e60*/  FMUL.FTZ R137, R184, R112 ;  /* 0x00000070b8897220 */ /* 0x000fe20000410000 */
[----:B------:R-:W-:Y:S01]  /*8e70*/  FMUL.FTZ R169, R65, R142 ;  /* 0x0000008e41a97220 */ /* 0x000fe20000410000 */
[----:B------:R-:W-:Y:S01]  /*8e80*/  FMUL.FTZ R142, R144, R109 ;  /* 0x0000006d908e7220 */ /* 0x000fe20000410000 */
[----:B------:R-:W-:Y:S01]  /*8e90*/  FMUL.FTZ R164, R200, R130 ;  /* 0x00000082c8a47220 */ /* 0x000fe20000410000 */
[----:B------:R-:W-:Y:S01]  /*8ea0*/  FMUL.FTZ R143, R192, R137 ;  /* 0x00000089c08f7220 */ /* 0x000fe20000410000 */
[----:B------:R-:W-:Y:S01]  /*8eb0*/  FMUL.FTZ R134, R201, UR47 ;  /* 0x0000002fc9867c20 */ /* 0x000fe20008410000 */
[----:B------:R-:W-:Y:S01]  /*8ec0*/  FMUL.FTZ R145, R8, UR47 ;  /* 0x0000002f08917c20 */ /* 0x000fe20008410000 */
[----:B------:R0:W-:Y:S01]  /*8ed0*/  STS [R168+0x8b8], R169 ;  /* 0x0008b8a9a8007388 */ /* 0x0001e20000000800 */
[-C--:B------:R-:W-:Y:S01]  /*8ee0*/  FFMA.FTZ R138, R198, R141.reuse, -R143 ;  /* 0x0000008dc68a7223 */ /* 0x080fe2000001088f */
[----:B------:R-:W-:Y:S01]  /*8ef0*/  FMUL.FTZ R141, R192, R141 ;  /* 0x0000008dc08d7220 */ /* 0x000fe20000410000 */
[-C--:B------:R-:W-:Y:S01]  /*8f00*/  FFMA.FTZ R143, R203, R142.reuse, -R164 ;  /* 0x0000008ecb8f7223 */ /* 0x080fe200000108a4 */
[----:B------:R-:W-:Y:S01]  /*8f10*/  FMUL.FTZ R142, R200, R142 ;  /* 0x0000008ec88e7220 */ /* 0x000fe20000410000 */
[----:B------:R-:W-:Y:S01]  /*8f20*/  FFMA.FTZ R134, R205, UR48, R134 ;  /* 0x00000030cd867c23 */ /* 0x000fe20008010086 */
[----:B------:R-:W-:Y:S01]  /*8f30*/  FFMA.FTZ R141, R198, R137, R141 ;  /* 0x00000089c68d7223 */ /* 0x000fe2000001008d */
[----:B------:R-:W-:Y:S01]  /*8f40*/  STS [R168+0x840], R193 ;  /* 0x000840c1a8007388 */ /* 0x000fe20000000800 */
[----:B------:R-:W1:Y:S01]  /*8f50*/  LDC R175, c[0x0][0x388] ;  /* 0x0000e200ffaf7b82 */ /* 0x000e620000000800 */
[----:B------:R-:W-:Y:S01]  /*8f60*/  FMUL.FTZ R155, R67, -R134 ;  /* 0x80000086439b7220 */ /* 0x000fe20000410000 */
[----:B------:R-:W-:Y:S01]  /*8f70*/  FADD.FTZ R132, R132, R141 ;  /* 0x0000008d84847221 */ /* 0x000fe20000010000 */
[----:B------:R-:W-:Y:S01]  /*8f80*/  FFMA.FTZ R141, R203, R130, R142 ;  /* 0x00000082cb8d7223 */ /* 0x000fe2000001008e */
[----:B------:R-:W-:Y:S01]  /*8f90*/  FFMA.FTZ R142, R206, UR48, R145 ;  /* 0x00000030ce8e7c23 */ /* 0x000fe20008010091 */
[-C--:B------:R-:W-:Y:S01]  /*8fa0*/  FMUL.FTZ R134, R188, R103.reuse ;  /* 0x00000067bc867220 */ /* 0x080fe20000410000 */
[----:B------:R2:W-:Y:S01]  /*8fb0*/  STS [R168+0x8b4], R155 ;  /* 0x0008b49ba8007388 */ /* 0x0005e20000000800 */
[-C--:B------:R-:W-:Y:S01]  /*8fc0*/  FMUL.FTZ R166, R186, R103.reuse ;  /* 0x00000067baa67220 */ /* 0x080fe20000410000 */
[----:B0-----:R-:W-:Y:S01]  /*8fd0*/  FMUL.FTZ R169, R65, -R142 ;  /* 0x8000008e41a97220 */ /* 0x001fe20000410000 */
[----:B------:R-:W-:Y:S01]  /*8fe0*/  FFMA.FTZ R205, R24, -R103, R205 ;  /* 0x8000006718cd7223 */ /* 0x000fe200000100cd */
[----:B------:R-:W-:Y:S01]  /*8ff0*/  FMUL.FTZ R164, R201, R134 ;  /* 0x00000086c9a47220 */ /* 0x000fe20000410000 */
[----:B------:R-:W-:Y:S01]  /*9000*/  FADD.FTZ R132, R132, R141 ;  /* 0x0000008d84847221 */ /* 0x000fe20000010000 */
[----:B------:R-:W-:Y:S01]  /*9010*/  IADD3 R141, PT, PT, R50, 0x20, RZ ;  /* 0x00000020328d7810 */ /* 0x000fe20007ffe0ff */
[----:B------:R0:W-:Y:S01]  /*9020*/  STS [R168+0x8bc], R169 ;  /* 0x0008bca9a8007388 */ /* 0x0001e20000000800 */
[----:B------:R-:W-:Y:S01]  /*9030*/  FADD.FTZ R138, R153, R138 ;  /* 0x0000008a998a7221 */ /* 0x000fe20000010000 */
[-C--:B------:R-:W-:Y:S01]  /*9040*/  FFMA.FTZ R145, R205, R166.reuse, -R164 ;  /* 0x000000a6cd917223 */ /* 0x080fe200000108a4 */
[----:B------:R-:W-:Y:S01]  /*9050*/  FMUL.FTZ R166, R201, R166 ;  /* 0x000000a6c9a67220 */ /* 0x000fe20000410000 */
[----:B------:R-:W-:Y:S01]  /*9060*/  LEA.HI R141, R141, R50, RZ, 0x1b ;  /* 0x000000328d8d7211 */ /* 0x000fe200078fd8ff */
[----:B------:R-:W-:Y:S01]  /*9070*/  FADD.FTZ R138, R138, R143 ;  /* 0x0000008f8a8a7221 */ /* 0x000fe20000010000 */
[----:B------:R-:W-:Y:S01]  /*9080*/  FMUL.FTZ R143, R195, UR46 ;  /* 0x0000002ec38f7c20 */ /* 0x000fe20008410000 */
[----:B--2---:R-:W-:Y:S01]  /*9090*/  FFMA.FTZ R155, R205, R134, R166 ;  /* 0x00000086cd9b7223 */ /* 0x004fe200000100a6 */
[----:B------:R-:W-:Y:S01]  /*90a0*/  LEA R209, R141, UR33, 0x2 ;  /* 0x000000218dd17c11 */ /* 0x000fe2000f8e10ff */
[----:B------:R-:W-:Y:S01]  /*90b0*/  BAR.SYNC.DEFER_BLOCKING 0x0 ;  /* 0x0000000000007b1d */ /* 0x000fe20000010000 */
[----:B------:R-:W-:Y:S01]  /*90c0*/  FADD.FTZ R153, R138, R145 ;  /* 0x000000918a997221 */ /* 0x000fe20000010000 */
[----:B------:R-:W-:Y:S01]  /*90d0*/  FMUL.FTZ R141, R188, UR46 ;  /* 0x0000002ebc8d7c20 */ /* 0x000fe20008410000 */
[----:B------:R-:W-:Y:S01]  /*90e0*/  FMUL.FTZ R138, R190, UR46 ;  /* 0x0000002ebe8a7c20 */ /* 0x000fe20008410000 */
[----:B------:R-:W-:Y:S01]  /*90f0*/  FMUL.FTZ R145, R186, UR46 ;  /* 0x0000002eba917c20 */ /* 0x000fe20008410000 */
[----:B------:R-:W-:Y:S01]  /*9100*/  FADD.FTZ R155, R132, R155 ;  /* 0x0000009b849b7221 */ /* 0x000fe20000010000 */
[----:B------:R-:W-:Y:S01]  /*9110*/  FMUL.FTZ R142, R184, UR46 ;  /* 0x0000002eb88e7c20 */ /* 0x000fe20008410000 */
[----:B------:R-:W-:Y:S01]  /*9120*/  FFMA.FTZ R132, R186, UR45, -R141 ;  /* 0x0000002dba847c23 */ /* 0x000fe2000801088d */
[----:B-1----:R-:W-:Y:S01]  /*9130*/  LEA R170, R175, -R2, 0x1 ;  /* 0x80000002afaa7211 */ /* 0x002fe200078e08ff */
[----:B------:R-:W-:Y:S01]  /*9140*/  FFMA.FTZ R141, R195, UR45, -R138 ;  /* 0x0000002dc38d7c23 */ /* 0x000fe2000801088a */
[----:B------:R-:W-:Y:S01]  /*9150*/  FFMA.FTZ R2, R190, UR45, R143 ;  /* 0x0000002dbe027c23 */ /* 0x000fe2000801008f */
[----:B------:R-:W-:Y:S01]  /*9160*/  FFMA.FTZ R138, R188, UR45, R145 ;  /* 0x0000002dbc8a7c23 */ /* 0x000fe20008010091 */
[----:B------:R-:W-:Y:S01]  /*9170*/  FMUL.FTZ R143, R185, UR46 ;  /* 0x0000002eb98f7c20 */ /* 0x000fe20008410000 */
[C---:B------:R-:W-:Y:S01]  /*9180*/  FFMA.FTZ R145, R3.reuse, UR45, -R142 ;  /* 0x0000002d03917c23 */ /* 0x040fe2000801088e */
[----:B------:R-:W-:Y:S01]  /*9190*/  FMUL.FTZ R175, R3, UR46 ;  /* 0x0000002e03af7c20 */ /* 0x000fe20008410000 */
[----:B------:R-:W-:Y:S01]  /*91a0*/  FMUL.FTZ R3, R181, UR46 ;  /* 0x0000002eb5037c20 */ /* 0x000fe20008410000 */
[C---:B------:R-:W-:Y:S01]  /*91b0*/  FFMA.FTZ R143, R144.reuse, UR45, -R143 ;  /* 0x0000002d908f7c23 */ /* 0x040fe2000801088f */
[----:B------:R-:W-:Y:S01]  /*91c0*/  FMUL.FTZ R144, R144, UR46 ;  /* 0x0000002e90907c20 */ /* 0x000fe20008410000 */
[----:B------:R-:W-:Y:S01]  /*91d0*/  FMUL.FTZ R207, R139, UR46 ;  /* 0x0000002e8bcf7c20 */ /* 0x000fe20008410000 */
[----:B------:R-:W-:Y:S01]  /*91e0*/  FFMA.FTZ R208, R140, UR45, -R3 ;  /* 0x0000002d8cd07c23 */ /* 0x000fe20008010803 */
[----:B------:R-:W-:Y:S01]  /*91f0*/  FMUL.FTZ R3, R177, UR46 ;  /* 0x0000002eb1037c20 */ /* 0x000fe20008410000 */
[----:B------:R-:W-:Y:S01]  /*9200*/  FFMA.FTZ R142, R185, UR45, R144 ;  /* 0x0000002db98e7c23 */ /* 0x000fe20008010090 */
[----:B------:R-:W-:Y:S01]  /*9210*/  FMUL.FTZ R144, R182, UR46 ;  /* 0x0000002eb6907c20 */ /* 0x000fe20008410000 */
[----:B------:R-:W-:Y:S01]  /*9220*/  FMUL.FTZ R164, R4, UR46 ;  /* 0x0000002e04a47c20 */ /* 0x000fe20008410000 */
[----:B------:R-:W1:Y:S01]  /*9230*/  LDS R209, [R209+0x8c0] ;  /* 0x0008c000d1d17984 */ /* 0x000e620000000800 */
[----:B------:R-:W-:Y:S01]  /*9240*/  FFMA.FTZ R166, R136, UR45, -R3 ;  /* 0x0000002d88a67c23 */ /* 0x000fe20008010803 */
[----:B------:R-:W-:Y:S01]  /*9250*/  FMUL.FTZ R3, R171, UR46 ;  /* 0x0000002eab037c20 */ /* 0x000fe20008410000 */
[----:B------:R-:W-:Y:S01]  /*9260*/  FFMA.FTZ R193, R139, UR45, -R144 ;  /* 0x0000002d8bc17c23 */ /* 0x000fe20008010890 */
[----:B------:R-:W-:Y:S01]  /*9270*/  FMUL.FTZ R139, R160, UR46 ;  /* 0x0000002ea08b7c20 */ /* 0x000fe20008410000 */
[----:B------:R-:W-:Y:S01]  /*9280*/  FMUL.FTZ R212, R140, UR46 ;  /* 0x0000002e8cd47c20 */ /* 0x000fe20008410000 */
[----:B------:R-:W-:Y:S01]  /*9290*/  FFMA.FTZ R144, R4, UR45, -R3 ;  /* 0x0000002d04907c23 */ /* 0x000fe20008010803 */
[----:B------:R-:W-:Y:S01]  /*92a0*/  FMUL.FTZ R4, R154, UR46 ;  /* 0x0000002e9a047c20 */ /* 0x000fe20008410000 */
[----:B------:R-:W-:Y:S01]  /*92b0*/  FMUL.FTZ R140, R178, UR46 ;  /* 0x0000002eb28c7c20 */ /* 0x000fe20008410000 */
[----:B------:R-:W-:Y:S01]  /*92c0*/  FMUL.FTZ R210, R136, UR46 ;  /* 0x0000002e88d27c20 */ /* 0x000fe20008410000 */
[C---:B------:R-:W-:Y:S01]  /*92d0*/  FFMA.FTZ R139, R152.reuse, UR45, -R139 ;  /* 0x0000002d988b7c23 */ /* 0x040fe2000801088b */
[----:B------:R-:W-:Y:S01]  /*92e0*/  FMUL.FTZ R3, R152, UR46 ;  /* 0x0000002e98037c20 */ /* 0x000fe20008410000 */
[----:B------:R-:W-:Y:S01]  /*92f0*/  ISETP.GE.AND P1, PT, R170, 0x1, PT ;  /* 0x00000001aa00780c */ /* 0x000fe20003f26270 */
[----:B------:R-:W-:Y:S01]  /*9300*/  FMUL.FTZ R136, R157, UR46 ;  /* 0x0000002e9d887c20 */ /* 0x000fe20008410000 */
[----:B------:R-:W-:Y:S01]  /*9310*/  FFMA.FTZ R152, R5, UR45, -R4 ;  /* 0x0000002d05987c23 */ /* 0x000fe20008010804 */
[----:B------:R-:W-:Y:S01]  /*9320*/  FMUL.FTZ R4, R159, UR46 ;  /* 0x0000002e9f047c20 */ /* 0x000fe20008410000 */
[C---:B0-----:R-:W-:Y:S01]  /*9330*/  FFMA.FTZ R169, R135.reuse, UR45, -R140 ;  /* 0x0000002d87a97c23 */ /* 0x041fe2000801088c */
[----:B------:R-:W-:Y:S01]  /*9340*/  FMUL.FTZ R199, R135, UR46 ;  /* 0x0000002e87c77c20 */ /* 0x000fe20008410000 */
[C---:B------:R-:W-:Y:S01]  /*9350*/  FFMA.FTZ R135, R15.reuse, UR45, -R136 ;  /* 0x0000002d0f877c23 */ /* 0x040fe20008010888 */
[----:B------:R-:W-:Y:S01]  /*9360*/  FMUL.FTZ R176, R15, UR46 ;  /* 0x0000002e0fb07c20 */ /* 0x000fe20008410000 */
[----:B------:R-:W-:Y:S01]  /*9370*/  FFMA.FTZ R180, R160, UR45, R3 ;  /* 0x0000002da0b47c23 */ /* 0x000fe20008010003 */
[----:B------:R-:W-:Y:S01]  /*9380*/  FFMA.FTZ R15, R13, UR45, -R4 ;  /* 0x0000002d0d0f7c23 */ /* 0x000fe20008010804 */
[----:B------:R-:W-:Y:S01]  /*9390*/  FMUL.FTZ R3, R12, UR46 ;  /* 0x0000002e0c037c20 */ /* 0x000fe20008410000 */
[----:B------:R-:W-:Y:S01]  /*93a0*/  FMUL.FTZ R5, R5, UR46 ;  /* 0x0000002e05057c20 */ /* 0x000fe20008410000 */
[----:B------:R-:W-:Y:S01]  /*93b0*/  FMUL.FTZ R136, R156, UR46 ;  /* 0x0000002e9c887c20 */ /* 0x000fe20008410000 */
[----:B------:R-:W-:Y:S01]  /*93c0*/  FMUL.FTZ R4, R161, UR46 ;  /* 0x0000002ea1047c20 */ /* 0x000fe20008410000 */
[----:B------:R-:W-:Y:S01]  /*93d0*/  FFMA.FTZ R140, R14, UR45, -R3 ;  /* 0x0000002d0e8c7c23 */ /* 0x000fe20008010803 */
[----:B------:R-:W-:Y:S01]  /*93e0*/  FFMA.FTZ R168, R154, UR45, R5 ;  /* 0x0000002d9aa87c23 */ /* 0x000fe20008010005 */
[----:B------:R-:W-:Y:S01]  /*93f0*/  FFMA.FTZ R136, R119, UR45, -R136 ;  /* 0x0000002d77887c23 */ /* 0x000fe20008010888 */
[----:B------:R-:W-:Y:S01]  /*9400*/  FFMA.FTZ R3, R123, UR45, -R4 ;  /* 0x0000002d7b037c23 */ /* 0x000fe20008010804 */
[----:B------:R-:W-:Y:S01]  /*9410*/  FMUL.FTZ R186, R13, UR46 ;  /* 0x0000002e0dba7c20 */ /* 0x000fe20008410000 */
[----:B------:R-:W-:Y:S01]  /*9420*/  FMUL.FTZ R119, R119, UR46 ;  /* 0x0000002e77777c20 */ /* 0x000fe20008410000 */
        /* <DEDUP_REMOVED lines=21> */
.L_x_14294:
[----:B------:R-:W-:Y:S05]  /*9580*/  BSYNC.RECONVERGENT B0 ;  /* 0x0000000000007941 */ /* 0x000fea0003800200 */
.L_x_14293:
[----:B------:R-:W-:Y:S04]  /*9590*/  BSSY.RECONVERGENT B0, `(.L_x_14295) ;  /* 0x0000003000007945 */ /* 0x000fe80003800200 */
[----:B------:R-:W-:Y:S05]  /*95a0*/  @!P2 BRA `(.L_x_14296) ;  /* 0x000000000004a947 */ /* 0x000fea0003800000 */
[----:B------:R1:W-:Y:S02]  /*95b0*/  REDG.E.ADD.F32.FTZ.RN.STRONG.GPU desc[UR20][R6.64+0x80], R209 ;  /* 0x000080d1060079a6 */ /* 0x0003e4000c12f314 */
.L_x_14296:
[----:B------:R-:W-:Y:S05]  /*95c0*/  BSYNC.RECONVERGENT B0 ;  /* 0x0000000000007941 */ /* 0x000fea0003800200 */
.L_x_14295:
        /* <DEDUP_REMOVED lines=17> */
.L_x_14298:
[----:B------:R-:W-:Y:S05]  /*96e0*/  BSYNC.RECONVERGENT B0 ;  /* 0x0000000000007941 */ /* 0x000fea0003800200 */
.L_x_14297:
[----:B0-2---:R0:W2:Y:S01]  /*96f0*/  LDS R5, [R183+0x9c0] ;  /* 0x0009c000b7057984 */ /* 0x0050a20000000800 */
[----:B------:R-:W-:Y:S01]  /*9700*/  BSSY.RECONVERGENT B0, `(.L_x_14299) ;  /* 0x0000006000007945 */ /* 0x000fe20003800200 */
[----:B------:R-:W-:Y:S02]  /*9710*/  IADD3 R179, PT, PT, R50, 0xc0, RZ ;  /* 0x000000c032b37810 */ /* 0x000fe40007ffe0ff */
[----:B------:R-:W-:Y:S02]  /*9720*/  LEA.HI R123, R123, R50, RZ, 0x1b ;  /* 0x000000327b7b7211 */ /* 0x000fe400078fd8ff */
[----:B------:R-:W-:Y:S01]  /*9730*/  LEA R4, R4, UR33, 0x2 ;  /* 0x0000002104047c11 */ /* 0x000fe2000f8e10ff */
[----:B------:R-:W-:Y:S06]  /*9740*/  @!P1 BRA `(.L_x_14300) ;  /* 0x0000000000049947 */ /* 0x000fec0003800000 */
[----:B--2---:R3:W-:Y:S02]  /*9750*/  REDG.E.ADD.F32.FTZ.RN.STRONG.GPU desc[UR20][R6.64+0x180], R5 ;  /* 0x00018005060079a6 */ /* 0x0047e4000c12f314 */
.L_x_14300:
[----:B------:R-:W-:Y:S05]  /*9760*/  BSYNC.RECONVERGENT B0 ;  /* 0x0000000000007941 */ /* 0x000fea0003800200 */
.L_x_14299:
[----:B--23--:R2:W3:Y:S01]  /*9770*/  LDS R5, [R4+0xa40] ;  /* 0x000a400004057984 */ /* 0x00c4e20000000800 */
[----:B------:R-:W-:Y:S01]  /*9780*/  BSSY.RECONVERGENT B0, `(.L_x_14301) ;  /* 0x0000006000007945 */ /* 0x000fe20003800200 */
[----:B0-----:R-:W-:Y:S02]  /*9790*/  IADD3 R183, PT, PT, R50, 0xe0, RZ ;  /* 0x000000e032b77810 */ /* 0x001fe40007ffe0ff */
[----:B------:R-:W-:Y:S02]  /*97a0*/  LEA.HI R179, R179, R50, RZ, 0x1b ;  /* 0x00000032b3b37211 */ /* 0x000fe400078fd8ff */
[----:B------:R-:W-:Y:S01]  /*97b0*/  LEA R123, R123, UR33, 0x2 ;  /* 0x000000217b7b7c11 */ /* 0x000fe2000f8e10ff */
[----:B------:R-:W-:Y:S06]  /*97c0*/  @!P2 BRA `(.L_x_14302) ;  /* 0x000000000004a947 */ /* 0x000fec0003800000 */
[----:B---3--:R0:W-:Y:S02]  /*97d0*/  REDG.E.ADD.F32.FTZ.RN.STRONG.GPU desc[UR20][R6.64+0x200], R5 ;  /* 0x00020005060079a6 */ /* 0x0081e4000c12f314 */
.L_x_14302:
[----:B------:R-:W-:Y:S05]  /*97e0*/  BSYNC.RECONVERGENT B0 ;  /* 0x0000000000007941 */ /* 0x000fea0003800200 */
.L_x_14301:
[----:B0--3--:R0:W3:Y:S01]  /*97f0*/  LDS R5, [R123+0xac0] ;  /* 0x000ac0007b057984 */ /* 0x0090e20000000800 */
[----:B------:R-:W-:Y:S01]  /*9800*/  BSSY.RECONVERGENT B0, `(.L_x_14303) ;  /* 0x0000005000007945 */ /* 0x000fe20003800200 */
[----:B------:R-:W-:Y:S02]  /*9810*/  LEA.HI R183, R183, R50, RZ, 0x1b ;  /* 0x00000032b7b77211 */ /* 0x000fe400078fd8ff */
[----:B------:R-:W-:Y:S01]  /*9820*/  LEA R179, R179, UR33, 0x2 ;  /* 0x00000021b3b37c11 */ /* 0x000fe2000f8e10ff */
[----:B------:R-:W-:Y:S06]  /*9830*/  @!P3 BRA `(.L_x_14304) ;  /* 0x000000000004b947 */ /* 0x000fec0003800000 */
[----:B---3--:R4:W-:Y:S02]  /*9840*/  REDG.E.ADD.F32.FTZ.RN.STRONG.GPU desc[UR20][R6.64+0x280], R5 ;  /* 0x00028005060079a6 */ /* 0x0089e4000c12f314 */
.L_x_14304:
[----:B------:R-:W-:Y:S05]  /*9850*/  BSYNC.RECONVERGENT B0 ;  /* 0x0000000000007941 */ /* 0x000fea0003800200 */
.L_x_14303:
[----:B---34-:R3:W4:Y:S01]  /*9860*/  LDS R5, [R179+0xb40] ;  /* 0x000b4000b3057984 */ /* 0x0187220000000800 */
[----:B------:R-:W-:Y:S01]  /*9870*/  BSSY.RECONVERGENT B0, `(.L_x_14305) ;  /* 0x0000005000007945 */ /* 0x000fe20003800200 */
[----:B0-----:R-:W-:Y:S02]  /*9880*/  IADD3 R123, PT, PT, R50, 0x100, RZ ;  /* 0x00000100327b7810 */ /* 0x001fe40007ffe0ff */
[----:B------:R-:W-:Y:S01]  /*9890*/  LEA R183, R183, UR33, 0x2 ;  /* 0x00000021b7b77c11 */ /* 0x000fe2000f8e10ff */
[----:B------:R-:W-:Y:S06]  /*98a0*/  @!P4 BRA `(.L_x_14306) ;  /* 0x000000000004c947 */ /* 0x000fec0003800000 */
[----:B----4-:R0:W-:Y:S02]  /*98b0*/  REDG.E.ADD.F32.FTZ.RN.STRONG.GPU desc[UR20][R6.64+0x300], R5 ;  /* 0x00030005060079a6 */ /* 0x0101e4000c12f314 */
.L_x_14306:
[----:B------:R-:W-:Y:S05]  /*98c0*/  BSYNC.RECONVERGENT B0 ;  /* 0x0000000000007941 */ /* 0x000fea0003800200 */
.L_x_14305:
[----:B0---4-:R0:W4:Y:S01]  /*98d0*/  LDS R5, [R183+0xbc0] ;  /* 0x000bc000b7057984 */ /* 0x0111220000000800 */
[----:B------:R-:W-:Y:S01]  /*98e0*/  BSSY.RECONVERGENT B0, `(.L_x_14307) ;  /* 0x0000004000007945 */ /* 0x000fe20003800200 */
[----:B------:R-:W-:-:S03]  /*98f0*/  LEA.HI R123, R123, R50, RZ, 0x1b ;  /* 0x000000327b7b7211 */ /* 0x000fc600078fd8ff */
[----:B------:R-:W-:Y:S05]  /*9900*/  @!P5 BRA `(.L_x_14308) ;  /* 0x000000000004d947 */ /* 0x000fea0003800000 */
[----:B----4-:R4:W-:Y:S02]  /*9910*/  REDG.E.ADD.F32.FTZ.RN.STRONG.GPU desc[UR20][R6.64+0x380], R5 ;  /* 0x00038005060079a6 */ /* 0x0109e4000c12f314 */
.L_x_14308:
[----:B------:R-:W-:Y:S05]  /*9920*/  BSYNC.RECONVERGENT B0 ;  /* 0x0000000000007941 */ /* 0x000fea0003800200 */
.L_x_14307:
[----:B----4-:R-:W-:Y:S01]  /*9930*/  LEA R5, R123, UR33, 0x2 ;  /* 0x000000217b057c11 */ /* 0x010fe2000f8e10ff */
[----:B------:R-:W-:Y:S01]  /*9940*/  BSSY.RECONVERGENT B0, `(.L_x_14309) ;  /* 0x000000a000007945 */ /* 0x000fe20003800200 */
[C---:B------:R-:W-:Y:S02]  /*9950*/  ISETP.GE.AND P6, PT, R170.reuse, 0x101, PT ;  /* 0x00000101aa00780c */ /* 0x040fe40003fc6270 */
[C---:B------:R-:W-:Y:S02]  /*9960*/  ISETP.GE.AND P1, PT, R170.reuse, 0x121, PT ;  /* 0x00000121aa00780c */ /* 0x040fe40003f26270 */
[----:B------:R-:W4:Y:S01]  /*9970*/  LDS R5, [R5+0xc40] ;  /* 0x000c400005057984 */ /* 0x000f220000000800 */
[C---:B------:R-:W-:Y:S02]  /*9980*/  ISETP.GE.AND P2, PT, R170.reuse, 0x141, PT ;  /* 0x00000141aa00780c */ /* 0x040fe40003f46270 */
[C---:B------:R-:W-:Y:S02]  /*9990*/  ISETP.GE.AND P3, PT, R170.reuse, 0x161, PT ;  /* 0x00000161aa00780c */ /* 0x040fe40003f66270 */
[----:B------:R-:W-:-:S02]  /*99a0*/  ISETP.GE.AND P4, PT, R170, 0x181, PT ;  /* 0x00000181aa00780c */ /* 0x000fc40003f86270 */
[----:B------:R-:W-:Y:S02]  /*99b0*/  ISETP.GE.AND P5, PT, R170, 0x1a1, PT ;  /* 0x000001a1aa00780c */ /* 0x000fe40003fa6270 */
[----:B------:R-:W-:Y:S11]  /*99c0*/  @!P6 BRA `(.L_x_14310) ;  /* 0x000000000004e947 */ /* 0x000ff60003800000 */
[----:B----4-:R4:W-:Y:S02]  /*99d0*/  REDG.E.ADD.F32.FTZ.RN.STRONG.GPU desc[UR20][R6.64+0x400], R5 ;  /* 0x00040005060079a6 */ /* 0x0109e4000c12f314 */
.L_x_14310:
[----:B------:R-:W-:Y:S05]  /*99e0*/  BSYNC.RECONVERGENT B0 ;  /* 0x0000000000007941 */ /* 0x000fea0003800200 */
.L_x_14309:
[----:B----4-:R4:W0:Y:S01]  /*99f0*/  LDS R5, [R61+0xcc0] ;  /* 0x000cc0003d057984 */ /* 0x0108220000000800 */
[----:B------:R-:W-:Y:S04]  /*9a00*/  BSSY.RECONVERGENT B0, `(.L_x_14311) ;  /* 0x0000003000007945 */ /* 0x000fe80003800200 */
[----:B------:R-:W-:Y:S05]  /*9a10*/  @!P1 BRA `(.L_x_14312) ;  /* 0x0000000000049947 */ /* 0x000fea0003800000 */
[----:B0-----:R0:W-:Y:S02]  /*9a20*/  REDG.E.ADD.F32.FTZ.RN.STRONG.GPU desc[UR20][R6.64+0x480], R5 ;  /* 0x00048005060079a6 */ /* 0x0011e4000c12f314 */
.L_x_14312:
[----:B------:R-:W-:Y:S05]  /*9a30*/  BSYNC.RECONVERGENT B0 ;  /* 0x0000000000007941 */ /* 0x000fea0003800200 */
.L_x_14311:
[----:B0-----:R0:W0:Y:S01]  /*9a40*/  LDS R5, [R60+0xd40] ;  /* 0x000d40003c057984 */ /* 0x0010220000000800 */
[----:B------:R-:W-:Y:S04]  /*9a50*/  BSSY.RECONVERGENT B0, `(.L_x_14313) ;  /* 0x0000003000007945 */ /* 0x000fe80003800200 */
[----:B------:R-:W-:Y:S05]  /*9a60*/  @!P2 BRA `(.L_x_14314) ;  /* 0x000000000004a947 */ /* 0x000fea0003800000 */
[----:B0-----:R0:W-:Y:S02]  /*9a70*/  REDG.E.ADD.F32.FTZ.RN.STRONG.GPU desc[UR20][R6.64+0x500], R5 ;  /* 0x00050005060079a6 */ /* 0x0011e4000c12f314 */
.L_x_14314:
[----:B------:R-:W-:Y:S05]  /*9a80*/  BSYNC.RECONVERGENT B0 ;  /* 0x0000000000007941 */ /* 0x000fea0003800200 */
.L_x_14313:
[----:B0-----:R0:W0:Y:S01]  /*9a90*/  LDS R5, [R59+0xdc0] ;  /* 0x000dc0003b057984 */ /* 0x0010220000000800 */
[----:B------:R-:W-:Y:S04]  /*9aa0*/  BSSY.RECONVERGENT B0, `(.L_x_14315) ;  /* 0x0000003000007945 */ /* 0x000fe80003800200 */
[----:B------:R-:W-:Y:S05]  /*9ab0*/  @!P3 BRA `(.L_x_14316) ;  /* 0x000000000004b947 */ /* 0x000fea0003800000 */
[----:B0-----:R0:W-:Y:S02]  /*9ac0*/  REDG.E.ADD.F32.FTZ.RN.STRONG.GPU desc[UR20][R6.64+0x580], R5 ;  /* 0x00058005060079a6 */ /* 0x0011e4000c12f314 */
.L_x_14316:
[----:B------:R-:W-:Y:S05]  /*9ad0*/  BSYNC.RECONVERGENT B0 ;  /* 0x0000000000007941 */ /* 0x000fea0003800200 */
.L_x_14315:
[----:B0-----:R0:W0:Y:S01]  /*9ae0*/  LDS R5, [R58+0xe40] ;  /* 0x000e40003a057984 */ /* 0x0010220000000800 */
[----:B------:R-:W-:Y:S04]  /*9af0*/  BSSY.RECONVERGENT B0, `(.L_x_14317) ;  /* 0x0000003000007945 */ /* 0x000fe80003800200 */
[----:B------:R-:W-:Y:S05]  /*9b00*/  @!P4 BRA `(.L_x_14318) ;  /* 0x000000000004c947 */ /* 0x000fea0003800000 */
[----:B0-----:R0:W-:Y:S02]  /*9b10*/  REDG.E.ADD.F32.FTZ.RN.STRONG.GPU desc[UR20][R6.64+0x600], R5 ;  /* 0x00060005060079a6 */ /* 0x0011e4000c12f314 */
.L_x_14318:
[----:B------:R-:W-:Y:S05]  /*9b20*/  BSYNC.RECONVERGENT B0 ;  /* 0x0000000000007941 */ /* 0x000fea0003800200 */
.L_x_14317:
[----:B0-----:R0:W0:Y:S01]  /*9b30*/  LDS R5, [R57+0xec0] ;  /* 0x000ec00039057984 */ /* 0x0010220000000800 */
[----:B------:R-:W-:Y:S04]  /*9b40*/  BSSY.RECONVERGENT B0, `(.L_x_14319) ;  /* 0x0000003000007945 */ /* 0x000fe80003800200 */
[----:B------:R-:W-:Y:S05]  /*9b50*/  @!P5 BRA `(.L_x_14320) ;  /* 0x000000000004d947 */ /* 0x000fea0003800000 */
[----:B0-----:R0:W-:Y:S02]  /*9b60*/  REDG.E.ADD.F32.FTZ.RN.STRONG.GPU desc[UR20][R6.64+0x680], R5 ;  /* 0x00068005060079a6 */ /* 0x0011e4000c12f314 */
.L_x_14320:
[----:B------:R-:W-:Y:S05]  /*9b70*/  BSYNC.RECONVERGENT B0 ;  /* 0x0000000000007941 */ /* 0x000fea0003800200 */
.L_x_14319:
[----:B0-----:R0:W0:Y:S01]  /*9b80*/  LDS R5, [R56+0xf40] ;  /* 0x000f400038057984 */ /* 0x0010220000000800 */
[C---:B------:R-:W-:Y:S01]  /*9b90*/  ISETP.GE.AND P6, PT, R170.reuse, 0x1c1, PT ;  /* 0x000001c1aa00780c */ /* 0x040fe20003fc6270 */
[----:B------:R-:W-:Y:S01]  /*9ba0*/  BSSY.RECONVERGENT B0, `(.L_x_14321) ;  /* 0x0000009000007945 */ /* 0x000fe20003800200 */
[----:B--2---:R-:W-:Y:S02]  /*9bb0*/  LEA.HI R4, R63, R50, RZ, 0x1b ;  /* 0x000000323f047211 */ /* 0x004fe400078fd8ff */
[C---:B------:R-:W-:Y:S02]  /*9bc0*/  ISETP.GE.AND P1, PT, R170.reuse, 0x1e1, PT ;  /* 0x000001e1aa00780c */ /* 0x040fe40003f26270 */
[C---:B------:R-:W-:Y:S02]  /*9bd0*/  ISETP.GE.AND P2, PT, R170.reuse, 0x201, PT ;  /* 0x00000201aa00780c */ /* 0x040fe40003f46270 */
[C---:B------:R-:W-:Y:S02]  /*9be0*/  ISETP.GE.AND P3, PT, R170.reuse, 0x221, PT ;  /* 0x00000221aa00780c */ /* 0x040fe40003f66270 */
[----:B------:R-:W-:-:S02]  /*9bf0*/  ISETP.GE.AND P4, PT, R170, 0x241, PT ;  /* 0x00000241aa00780c */ /* 0x000fc40003f86270 */
[----:B------:R-:W-:Y:S01]  /*9c00*/  ISETP.GE.AND P5, PT, R170, 0x261, PT ;  /* 0x00000261aa00780c */ /* 0x000fe20003fa6270 */
[----:B------:R-:W-:-:S12]  /*9c10*/  @!P6 BRA `(.L_x_14322) ;  /* 0x000000000004e947 */ /* 0x000fd80003800000 */
[----:B0-----:R2:W-:Y:S02]  /*9c20*/  REDG.E.ADD.F32.FTZ.RN.STRONG.GPU desc[UR20][R6.64+0x700], R5 ;  /* 0x00070005060079a6 */ /* 0x0015e4000c12f314 */
.L_x_14322:
[----:B------:R-:W-:Y:S05]  /*9c30*/  BSYNC.RECONVERGENT B0 ;  /* 0x0000000000007941 */ /* 0x000fea0003800200 */
.L_x_14321:
[----:B0-2---:R0:W2:Y:S01]  /*9c40*/  LDS R5, [R55+0xfc0] ;  /* 0x000fc00037057984 */ /* 0x0050a20000000800 */
[----:B------:R-:W-:Y:S01]  /*9c50*/  BSSY.RECONVERGENT B0, `(.L_x_14323) ;  /* 0x0000004000007945 */ /* 0x000fe20003800200 */
[----:B------:R-:W-:-:S03]  /*9c60*/  LEA R4, R4, UR33, 0x2 ;  /* 0x0000002104047c11 */ /* 0x000fc6000f8e10ff */
[----:B------:R-:W-:Y:S05]  /*9c70*/  @!P1 BRA `(.L_x_14324) ;  /* 0x0000000000049947 */ /* 0x000fea0003800000 */
[----:B--2---:R2:W-:Y:S02]  /*9c80*/  REDG.E.ADD.F32.FTZ.RN.STRONG.GPU desc[UR20][R6.64+0x780], R5 ;  /* 0x00078005060079a6 */ /* 0x0045e4000c12f314 */
.L_x_14324:
[----:B------:R-:W-:Y:S05]  /*9c90*/  BSYNC.RECONVERGENT B0 ;  /* 0x0000000000007941 */ /* 0x000fea0003800200 */
.L_x_14323:
[----:B--2---:R2:W0:Y:S01]  /*9ca0*/  LDS R5, [R4+0x1040] ;  /* 0x0010400004057984 */ /* 0x0044220000000800 */
[----:B------:R-:W-:Y:S04]  /*9cb0*/  BSSY.RECONVERGENT B0, `(.L_x_14325) ;  /* 0x0000003000007945 */ /* 0x000fe80003800200 */
[----:B------:R-:W-:Y:S05]  /*9cc0*/  @!P2 BRA `(.L_x_14326) ;  /* 0x000000000004a947 */ /* 0x000fea0003800000 */
[----:B0-----:R0:W-:Y:S02]  /*9cd0*/  REDG.E.ADD.F32.FTZ.RN.STRONG.GPU desc[UR20][R6.64+0x800], R5 ;  /* 0x00080005060079a6 */ /* 0x0011e4000c12f314 */
.L_x_14326:
[----:B------:R-:W-:Y:S05]  /*9ce0*/  BSYNC.RECONVERGENT B0 ;  /* 0x0000000000007941 */ /* 0x000fea0003800200 */
.L_x_14325:
[----:B0-----:R0:W0:Y:S01]  /*9cf0*/  LDS R5, [R54+0x10c0] ;  /* 0x0010c00036057984 */ /* 0x0010220000000800 */
[----:B------:R-:W-:Y:S04]  /*9d00*/  BSSY.RECONVERGENT B0, `(.L_x_14327) ;  /* 0x0000003000007945 */ /* 0x000fe80003800200 */
[----:B------:R-:W-:Y:S05]  /*9d10*/  @!P3 BRA `(.L_x_14328) ;  /* 0x000000000004b947 */ /* 0x000fea0003800000 */
[----:B0-----:R0:W-:Y:S02]  /*9d20*/  REDG.E.ADD.F32.FTZ.RN.STRONG.GPU desc[UR20][R6.64+0x880], R5 ;  /* 0x00088005060079a6 */ /* 0x0011e4000c12f314 */
.L_x_14328:
[----:B------:R-:W-:Y:S05]  /*9d30*/  BSYNC.RECONVERGENT B0 ;  /* 0x0000000000007941 */ /* 0x000fea0003800200 */
.L_x_14327:
[----:B0-----:R0:W0:Y:S01]  /*9d40*/  LDS R5, [R53+0x1140] ;  /* 0x0011400035057984 */ /* 0x0010220000000800 */
[----:B------:R-:W-:Y:S01]  /*9d50*/  BSSY.RECONVERGENT B0, `(.L_x_14329) ;  /* 0x0000004000007945 */ /* 0x000fe20003800200 */
[----:B------:R-:W-:-:S03]  /*9d60*/  IADD3 R123, PT, PT, R50, 0x2a0, RZ ;  /* 0x000002a0327b7810 */ /* 0x000fc60007ffe0ff */
[----:B------:R-:W-:Y:S05]  /*9d70*/  @!P4 BRA `(.L_x_14330) ;  /* 0x000000000004c947 */ /* 0x000fea0003800000 */
[----:B0-----:R0:W-:Y:S02]  /*9d80*/  REDG.E.ADD.F32.FTZ.RN.STRONG.GPU desc[UR20][R6.64+0x900], R5 ;  /* 0x00090005060079a6 */ /* 0x0011e4000c12f314 */
.L_x_14330:
[----:B------:R-:W-:Y:S05]  /*9d90*/  BSYNC.RECONVERGENT B0 ;  /* 0x0000000000007941 */ /* 0x000fea0003800200 */
.L_x_14329:
[----:B0-----:R0:W0:Y:S01]  /*9da0*/  LDS R5, [R52+0x11c0] ;  /* 0x0011c00034057984 */ /* 0x0010220000000800 */
[----:B------:R-:W-:Y:S01]  /*9db0*/  BSSY.RECONVERGENT B0, `(.L_x_14331) ;  /* 0x0000005000007945 */ /* 0x000fe20003800200 */
[----:B---3--:R-:W-:Y:S02]  /*9dc0*/  IADD3 R179, PT, PT, R50, 0x2c0, RZ ;  /* 0x000002c032b37810 */ /* 0x008fe40007ffe0ff */
[----:B------:R-:W-:Y:S01]  /*9dd0*/  LEA.HI R123, R123, R50, RZ, 0x1b ;  /* 0x000000327b7b7211 */ /* 0x000fe200078fd8ff */
[----:B------:R-:W-:Y:S06]  /*9de0*/  @!P5 BRA `(.L_x_14332) ;  /* 0x000000000004d947 */ /* 0x000fec0003800000 */
[----:B0-----:R3:W-:Y:S02]  /*9df0*/  REDG.E.ADD.F32.FTZ.RN.STRONG.GPU desc[UR20][R6.64+0x980], R5 ;  /* 0x00098005060079a6 */ /* 0x0017e4000c12f314 */
.L_x_14332:
[----:B------:R-:W-:Y:S05]  /*9e00*/  BSYNC.RECONVERGENT B0 ;  /* 0x0000000000007941 */ /* 0x000fea0003800200 */
.L_x_14331:
[----:B0--3--:R0:W3:Y:S01]  /*9e10*/  LDS R5, [R51+0x1240] ;  /* 0x0012400033057984 */ /* 0x0090e20000000800 */
[----:B------:R-:W-:Y:S01]  /*9e20*/  ISETP.GE.AND P6, PT, R170, 0x281, PT ;  /* 0x00000281aa00780c */ /* 0x000fe20003fc6270 */
[----:B------:R-:W-:Y:S01]  /*9e30*/  BSSY.RECONVERGENT B0, `(.L_x_14333) ;  /* 0x000000b000007945 */ /* 0x000fe20003800200 */
[----:B------:R-:W-:Y:S02]  /*9e40*/  IADD3 R183, PT, PT, R50, 0x2e0, RZ ;  /* 0x000002e032b77810 */ /* 0x000fe40007ffe0ff */
[----:B------:R-:W-:Y:S02]  /*9e50*/  LEA.HI R179, R179, R50, RZ, 0x1b ;  /* 0x00000032b3b37211 */ /* 0x000fe400078fd8ff */
[----:B--2---:R-:W-:Y:S02]  /*9e60*/  LEA R4, R123, UR33, 0x2 ;  /* 0x000000217b047c11 */ /* 0x004fe4000f8e10ff */
[C---:B------:R-:W-:Y:S02]  /*9e70*/  ISETP.GE.AND P1, PT, R170.reuse, 0x2a1, PT ;  /* 0x000002a1aa00780c */ /* 0x040fe40003f26270 */
[----:B------:R-:W-:-:S02]  /*9e80*/  ISETP.GE.AND P2, PT, R170, 0x2c1, PT ;  /* 0x000002c1aa00780c */ /* 0x000fc40003f46270 */
[C---:B------:R-:W-:Y:S02]  /*9e90*/  ISETP.GE.AND P3, PT, R170.reuse, 0x2e1, PT ;  /* 0x000002e1aa00780c */ /* 0x040fe40003f66270 */
[C---:B------:R-:W-:Y:S02]  /*9ea0*/  ISETP.GE.AND P4, PT, R170.reuse, 0x301, PT ;  /* 0x00000301aa00780c */ /* 0x040fe40003f86270 */
[----:B------:R-:W-:Y:S01]  /*9eb0*/  ISETP.GE.AND P5, PT, R170, 0x321, PT ;  /* 0x00000321aa00780c */ /* 0x000fe20003fa6270 */
[----:B------:R-:W-:-:S12]  /*9ec0*/  @!P6 BRA `(.L_x_14334) ;  /* 0x000000000004e947 */ /* 0x000fd80003800000 */
[----:B---3--:R2:W-:Y:S02]  /*9ed0*/  REDG.E.ADD.F32.FTZ.RN.STRONG.GPU desc[UR20][R6.64+0xa00], R5 ;  /* 0x000a0005060079a6 */ /* 0x0085e4000c12f314 */
.L_x_14334:
[----:B------:R-:W-:Y:S05]  /*9ee0*/  BSYNC.RECONVERGENT B0 ;  /* 0x0000000000007941 */ /* 0x000fea0003800200 */
.L_x_14333:
[----:B--23--:R2:W3:Y:S01]  /*9ef0*/  LDS R5, [R4+0x12c0] ;  /* 0x0012c00004057984 */ /* 0x00c4e20000000800 */
[----:B------:R-:W-:Y:S01]  /*9f00*/  BSSY.RECONVERGENT B0, `(.L_x_14335) ;  /* 0x0000006000007945 */ /* 0x000fe20003800200 */
[----:B------:R-:W-:Y:S02]  /*9f10*/  IADD3 R123, PT, PT, R50, 0x300, RZ ;  /* 0x00000300327b7810 */ /* 0x000fe40007ffe0ff */
[----:B------:R-:W-:Y:S02]  /*9f20*/  LEA.HI R183, R183, R50, RZ, 0x1b ;  /* 0x00000032b7b77211 */ /* 0x000fe400078fd8ff */
[----:B-1----:R-:W-:Y:S01]  /*9f30*/  LEA R209, R179, UR33, 0x2 ;  /* 0x00000021b3d17c11 */ /* 0x002fe2000f8e10ff */
[----:B------:R-:W-:Y:S06]  /*9f40*/  @!P1 BRA `(.L_x_14336) ;  /* 0x0000000000049947 */ /* 0x000fec0003800000 */
[----:B---3--:R1:W-:Y:S02]  /*9f50*/  REDG.E.ADD.F32.FTZ.RN.STRONG.GPU desc[UR20][R6.64+0xa80], R5 ;  /* 0x000a8005060079a6 */ /* 0x0083e4000c12f314 */
.L_x_14336:
[----:B------:R-:W-:Y:S05]  /*9f60*/  BSYNC.RECONVERGENT B0 ;  /* 0x0000000000007941 */ /* 0x000fea0003800200 */
.L_x_14335:
[----:B-1-3--:R1:W3:Y:S01]  /*9f70*/  LDS R5, [R209+0x1340] ;  /* 0x00134000d1057984 */ /* 0x00a2e20000000800 */
[----:B------:R-:W-:Y:S01]  /*9f80*/  BSSY.RECONVERGENT B0, `(.L_x_14337) ;  /* 0x0000006000007945 */ /* 0x000fe20003800200 */
[----:B------:R-:W-:Y:S02]  /*9f90*/  IADD3 R179, PT, PT, R50, 0x320, RZ ;  /* 0x0000032032b37810 */ /* 0x000fe40007ffe0ff */
[----:B------:R-:W-:Y:S02]  /*9fa0*/  LEA.HI R123, R123, R50, RZ, 0x1b ;  /* 0x000000327b7b7211 */ /* 0x000fe400078fd8ff */
[----:B------:R-:W-:Y:S01]  /*9fb0*/  LEA R183, R183, UR33, 0x2 ;  /* 0x00000021b7b77c11 */ /* 0x000fe2000f8e10ff */
[----:B------:R-:W-:Y:S06]  /*9fc0*/  @!P2 BRA `(.L_x_14338) ;  /* 0x000000000004a947 */ /* 0x000fec0003800000 */
[----:B---3--:R3:W-:Y:S02]  /*9fd0*/  REDG.E.ADD.F32.FTZ.RN.STRONG.GPU desc[UR20][R6.64+0xb00], R5 ;  /* 0x000b0005060079a6 */ /* 0x0087e4000c12f314 */
.L_x_14338:
[----:B------:R-:W-:Y:S05]  /*9fe0*/  BSYNC.RECONVERGENT B0 ;  /* 0x0000000000007941 */ /* 0x000fea0003800200 */
.L_x_14337:
[----:B---3--:R3:W0:Y:S01]  /*9ff0*/  LDS R5, [R183+0x13c0] ;  /* 0x0013c000b7057984 */ /* 0x0086220000000800 */
[----:B------:R-:W-:Y:S01]  /*a000*/  BSSY.RECONVERGENT B0, `(.L_x_14339) ;  /* 0x0000005000007945 */ /* 0x000fe20003800200 */
[----:B------:R-:W-:Y:S02]  /*a010*/  LEA.HI R179, R179, R50, RZ, 0x1b ;  /* 0x00000032b3b37211 */ /* 0x000fe400078fd8ff */
[----:B--2---:R-:W-:Y:S01]  /*a020*/  LEA R4, R123, UR33, 0x2 ;  /* 0x000000217b047c11 */ /* 0x004fe2000f8e10ff */
[----:B------:R-:W-:Y:S06]  /*a030*/  @!P3 BRA `(.L_x_14340) ;  /* 0x000000000004b947 */ /* 0x000fec0003800000 */
[----:B0-----:R2:W-:Y:S02]  /*a040*/  REDG.E.ADD.F32.FTZ.RN.STRONG.GPU desc[UR20][R6.64+0xb80], R5 ;  /* 0x000b8005060079a6 */ /* 0x0015e4000c12f314 */
.L_x_14340:
[----:B------:R-:W-:Y:S05]  /*a050*/  BSYNC.RECONVERGENT B0 ;  /* 0x0000000000007941 */ /* 0x000fea0003800200 */
.L_x_14339:
[----:B0-2---:R0:W2:Y:S01]  /*a060*/  LDS R5, [R4+0x1440] ;  /* 0x0014400004057984 */ /* 0x0050a20000000800 */
[----:B------:R-:W-:Y:S01]  /*a070*/  BSSY.RECONVERGENT B0, `(.L_x_14341) ;  /* 0x0000006000007945 */ /* 0x000fe20003800200 */
[C---:B------:R-:W-:Y:S02]  /*a080*/  IADD3 R123, PT, PT, R50.reuse, 0x340, RZ ;  /* 0x00000340327b7810 */ /* 0x040fe40007ffe0ff */
[----:B---3--:R-:W-:Y:S02]  /*a090*/  IADD3 R183, PT, PT, R50, 0x360, RZ ;  /* 0x0000036032b77810 */ /* 0x008fe40007ffe0ff */
[----:B-1----:R-:W-:Y:S01]  /*a0a0*/  LEA R209, R179, UR33, 0x2 ;  /* 0x00000021b3d17c11 */ /* 0x002fe2000f8e10ff */
[----:B------:R-:W-:Y:S06]  /*a0b0*/  @!P4 BRA `(.L_x_14342) ;  /* 0x000000000004c947 */ /* 0x000fec0003800000 */
[----:B--2---:R1:W-:Y:S02]  /*a0c0*/  REDG.E.ADD.F32.FTZ.RN.STRONG.GPU desc[UR20][R6.64+0xc00], R5 ;  /* 0x000c0005060079a6 */ /* 0x0043e4000c12f314 */
.L_x_14342:
[----:B------:R-:W-:Y:S05]  /*a0d0*/  BSYNC.RECONVERGENT B0 ;  /* 0x0000000000007941 */ /* 0x000fea0003800200 */
.L_x_14341:
[----:B-12---:R1:W2:Y:S01]  /*a0e0*/  LDS R5, [R209+0x14c0] ;  /* 0x0014c000d1057984 */ /* 0x0062a20000000800 */
[----:B------:R-:W-:Y:S01]  /*a0f0*/  BSSY.RECONVERGENT B0, `(.L_x_14343) ;  /* 0x0000006000007945 */ /* 0x000fe20003800200 */
[----:B------:R-:W-:Y:S02]  /*a100*/  IADD3 R179, PT, PT, R50, 0x380, RZ ;  /* 0x0000038032b37810 */ /* 0x000fe40007ffe0ff */
[-C--:B------:R-:W-:Y:S02]  /*a110*/  LEA.HI R123, R123, R50.reuse, RZ, 0x1b ;  /* 0x000000327b7b7211 */ /* 0x080fe400078fd8ff */
[----:B------:R-:W-:Y:S01]  /*a120*/  LEA.HI R183, R183, R50, RZ, 0x1b ;  /* 0x00000032b7b77211 */ /* 0x000fe200078fd8ff */
[----:B------:R-:W-:Y:S06]  /*a130*/  @!P5 BRA `(.L_x_14344) ;  /* 0x000000000004d947 */ /* 0x000fec0003800000 */
[----:B--2---:R3:W-:Y:S02]  /*a140*/  REDG.E.ADD.F32.FTZ.RN.STRONG.GPU desc[UR20][R6.64+0xc80], R5 ;  /* 0x000c8005060079a6 */ /* 0x0047e4000c12f314 */
.L_x_14344:
[----:B------:R-:W-:Y:S05]  /*a150*/  BSYNC.RECONVERGENT B0 ;  /* 0x0000000000007941 */ /* 0x000fea0003800200 */
.L_x_14343:
        /* <DEDUP_REMOVED lines=13> */
.L_x_14346:
[----:B------:R-:W-:Y:S05]  /*a230*/  BSYNC.RECONVERGENT B0 ;  /* 0x0000000000007941 */ /* 0x000fea0003800200 */
.L_x_14345:
[----:B--23--:R2:W3:Y:S01]  /*a240*/  LDS R5, [R183+0x15c0] ;  /* 0x0015c000b7057984 */ /* 0x00c4e20000000800 */
[----:B------:R-:W-:Y:S01]  /*a250*/  BSSY.RECONVERGENT B0, `(.L_x_14347) ;  /* 0x0000004000007945 */ /* 0x000fe20003800200 */
[----:B------:R-:W-:-:S03]  /*a260*/  LEA R179, R179, UR33, 0x2 ;  /* 0x00000021b3b37c11 */ /* 0x000fc6000f8e10ff */
[----:B------:R-:W-:Y:S05]  /*a270*/  @!P1 BRA `(.L_x_14348) ;  /* 0x0000000000049947 */ /* 0x000fea0003800000 */
[----:B---3--:R3:W-:Y:S02]  /*a280*/  REDG.E.ADD.F32.FTZ.RN.STRONG.GPU desc[UR20][R6.64+0xd80], R5 ;  /* 0x000d8005060079a6 */ /* 0x0087e4000c12f314 */
.L_x_14348:
[----:B------:R-:W-:Y:S05]  /*a290*/  BSYNC.RECONVERGENT B0 ;  /* 0x0000000000007941 */ /* 0x000fea0003800200 */
.L_x_14347:
[----:B---3--:R3:W0:Y:S01]  /*a2a0*/  LDS R5, [R179+0x1640] ;  /* 0x00164000b3057984 */ /* 0x0086220000000800 */
[----:B------:R-:W-:Y:S01]  /*a2b0*/  BSSY.RECONVERGENT B0, `(.L_x_14349) ;  /* 0x0000004000007945 */ /* 0x000fe20003800200 */
[----:B------:R-:W-:-:S03]  /*a2c0*/  IADD3 R123, PT, PT, R50, 0x3a0, RZ ;  /* 0x000003a0327b7810 */ /* 0x000fc60007ffe0ff */
[----:B------:R-:W-:Y:S05]  /*a2d0*/  @!P2 BRA `(.L_x_14350) ;  /* 0x000000000004a947 */ /* 0x000fea0003800000 */
[----:B0-----:R0:W-:Y:S02]  /*a2e0*/  REDG.E.ADD.F32.FTZ.RN.STRONG.GPU desc[UR20][R6.64+0xe00], R5 ;  /* 0x000e0005060079a6 */ /* 0x0011e4000c12f314 */
.L_x_14350:
[----:B------:R-:W-:Y:S05]  /*a2f0*/  BSYNC.RECONVERGENT B0 ;  /* 0x0000000000007941 */ /* 0x000fea0003800200 */
.L_x_14349:
[----:B0-----:R-:W-:Y:S01]  /*a300*/  LEA.HI R5, R123, R50, RZ, 0x1b ;  /* 0x000000327b057211 */ /* 0x001fe200078fd8ff */
[-C--:B------:R-:W-:Y:S01]  /*a310*/  FMUL.FTZ R170, R190, R100.reuse ;  /* 0x00000064beaa7220 */ /* 0x080fe20000410000 */
[----:B---3--:R-:W-:Y:S01]  /*a320*/  IADD3 R179, PT, PT, R50, 0x3c0, RZ ;  /* 0x000003c032b37810 */ /* 0x008fe20007ffe0ff */
[-C--:B------:R-:W-:Y:S01]  /*a330*/  FMUL.FTZ R195, R195, R100.reuse ;  /* 0x00000064c3c37220 */ /* 0x080fe20000410000 */
[----:B------:R-:W-:Y:S01]  /*a340*/  LEA R5, R5, UR33, 0x2 ;  /* 0x0000002105057c11 */ /* 0x000fe2000f8e10ff */
[----:B------:R-:W-:Y:S01]  /*a350*/  FFMA.FTZ R123, R23, -R100, R206 ;  /* 0x80000064177b7223 */ /* 0x000fe200000100ce */
[----:B------:R-:W-:Y:S01]  /*a360*/  FMUL.FTZ R4, R8, R170 ;  /* 0x000000aa08047220 */ /* 0x000fe20000410000 */
[----:B--2---:R-:W-:Y:S01]  /*a370*/  IADD3 R183, PT, PT, R50, 0x3e0, RZ ;  /* 0x000003e032b77810 */ /* 0x004fe20007ffe0ff */
        /* <DEDUP_REMOVED lines=9> */
.L_x_14352:
[----:B------:R-:W-:Y:S05]  /*a410*/  BSYNC.RECONVERGENT B0 ;  /* 0x0000000000007941 */ /* 0x000fea0003800200 */
.L_x_14351:
[----:B0-2---:R0:W2:Y:S01]  /*a420*/  LDS R5, [R179+0x1740] ;  /* 0x00174000b3057984 */ /* 0x0050a20000000800 */
[----:B------:R-:W-:Y:S01]  /*a430*/  BSSY.RECONVERGENT B0, `(.L_x_14353) ;  /* 0x0000005000007945 */ /* 0x000fe20003800200 */
[----:B------:R-:W-:Y:S01]  /*a440*/  LEA R183, R183, UR33, 0x2 ;  /* 0x00000021b7b77c11 */ /* 0x000fe2000f8e10ff */
[----:B------:R-:W-:Y:S02]  /*a450*/  FFMA.FTZ R4, R123, R170, R4 ;  /* 0x000000aa7b047223 */ /* 0x000fe40000010004 */
[----:B------:R-:W-:Y:S05]  /*a460*/  @!P4 BRA `(.L_x_14354) ;  /* 0x000000000004c947 */ /* 0x000fea0003800000 */
[----:B--2---:R3:W-:Y:S02]  /*a470*/  REDG.E.ADD.F32.FTZ.RN.STRONG.GPU desc[UR20][R6.64+0xf00], R5 ;  /* 0x000f0005060079a6 */ /* 0x0047e4000c12f314 */
.L_x_14354:
[----:B------:R-:W-:Y:S05]  /*a480*/  BSYNC.RECONVERGENT B0 ;  /* 0x0000000000007941 */ /* 0x000fea0003800200 */
.L_x_14353:
[----:B--23--:R2:W3:Y:S01]  /*a490*/  LDS R5, [R183+0x17c0] ;  /* 0x0017c000b7057984 */ /* 0x00c4e20000000800 */
[----:B------:R-:W-:Y:S01]  /*a4a0*/  BSSY.RECONVERGENT B0, `(.L_x_14355) ;  /* 0x0000004000007945 */ /* 0x000fe20003800200 */
[----:B------:R-:W-:-:S03]  /*a4b0*/  FADD.FTZ R4, R155, R4 ;  /* 0x000000049b047221 */ /* 0x000fc60000010000 */
[----:B------:R-:W-:Y:S05]  /*a4c0*/  @!P5 BRA `(.L_x_14356) ;  /* 0x000000000004d947 */ /* 0x000fea0003800000 */
[----:B---3--:R3:W-:Y:S02]  /*a4d0*/  REDG.E.ADD.F32.FTZ.RN.STRONG.GPU desc[UR20][R6.64+0xf80], R5 ;  /* 0x000f8005060079a6 */ /* 0x0087e4000c12f314 */
.L_x_14356:
[----:B------:R-:W-:Y:S05]  /*a4e0*/  BSYNC.RECONVERGENT B0 ;  /* 0x0000000000007941 */ /* 0x000fea0003800200 */
.L_x_14355:
[----:B---3--:R-:W-:Y:S01]  /*a4f0*/  FADD.FTZ R5, R153, R206 ;  /* 0x000000ce99057221 */ /* 0x008fe20000010000 */
[C---:B------:R-:W-:Y:S01]  /*a500*/  FFMA.FTZ R6, R65.reuse, R9, R204 ;  /* 0x0000000941067223 */ /* 0x040fe200000100cc */
[----:B------:R-:W-:Y:S01]  /*a510*/  FFMA.FTZ R7, -R65, R187, R202 ;  /* 0x000000bb41077223 */ /* 0x000fe200000101ca */
[----:B------:R-:W3:Y:S01]  /*a520*/  SHFL.DOWN PT, R9, R4, 0x1, 0x1f ;  /* 0x08201f0004097f89 */ /* 0x000ee200000e0000 */
[----:B------:R-:W-:Y:S01]  /*a530*/  ISETP.GT.AND P1, PT, R49, 0x1e, PT ;  /* 0x0000001e3100780c */ /* 0x000fe20003f24270 */
[----:B------:R-:W-:Y:S01]  /*a540*/  FADD.FTZ R82, R134, R82 ;  /* 0x0000005286527221 */ /* 0x000fe20000010000 */
[----:B------:R-:W-:Y:S01]  /*a550*/  FADD.FTZ R83, R130, R83 ;  /* 0x0000005382537221 */ /* 0x000fe20000010000 */
[----:B------:R-:W5:Y:S01]  /*a560*/  SHFL.DOWN PT, R202, R5, 0x1, 0x1f ;  /* 0x08201f0005ca7f89 */ /* 0x000f6200000e0000 */
[----:B------:R-:W-:Y:S01]  /*a570*/  FMUL.FTZ R212, R197, R212 ;  /* 0x000000d4c5d47220 */ /* 0x000fe20000410000 */
[----:B------:R-:W-:Y:S01]  /*a580*/  FMUL.FTZ R207, R196, R207 ;  /* 0x000000cfc4cf7220 */ /* 0x000fe20000410000 */
[----:B------:R-:W-:Y:S01]  /*a590*/  FADD.FTZ R85, R128, R85 ;  /* 0x0000005580557221 */ /* 0x000fe20000010000 */
[----:B------:R-:W0:Y:S01]  /*a5a0*/  SHFL.DOWN PT, R153, R6, 0x1, 0x1f ;  /* 0x08201f0006997f89 */ /* 0x000e2200000e0000 */
[----:B------:R-:W-:Y:S01]  /*a5b0*/  FFMA.FTZ R191, R191, R208, R212 ;  /* 0x000000d0bfbf7223 */ /* 0x000fe200000100d4 */
[----:B------:R-:W-:Y:S01]  /*a5c0*/  FFMA.FTZ R174, R174, R193, R207 ;  /* 0x000000c1aeae7223 */ /* 0x000fe200000100cf */
[----:B------:R-:W-:Y:S01]  /*a5d0*/  FADD.FTZ R87, R126, R87 ;  /* 0x000000577e577221 */ /* 0x000fe20000010000 */
[----:B------:R-:W1:Y:S01]  /*a5e0*/  SHFL.DOWN PT, R204, R7, 0x1, 0x1f ;  /* 0x08201f0007cc7f89 */ /* 0x000e6200000e0000 */
[----:B------:R-:W-:Y:S01]  /*a5f0*/  FFMA.FTZ R128, R28, R181, R191 ;  /* 0x000000b51c807223 */ /* 0x000fe200000100bf */
[----:B------:R-:W-:Y:S01]  /*a600*/  FADD.FTZ R88, R131, R88 ;  /* 0x0000005883587221 */ /* 0x000fe20000010000 */
[----:B------:R-:W-:Y:S01]  /*a610*/  FMUL.FTZ R123, R123, R2 ;  /* 0x000000027b7b7220 */ /* 0x000fe20000410000 */
[----:B------:R-:W-:Y:S01]  /*a620*/  FADD.FTZ R90, R129, R90 ;  /* 0x0000005a815a7221 */ /* 0x000fe20000010000 */
[----:B------:R-:W-:Y:S01]  /*a630*/  FADD.FTZ R111, R128, R111 ;  /* 0x0000006f806f7221 */ /* 0x000fe20000010000 */
[----:B------:R-:W-:Y:S01]  /*a640*/  ISETP.GT.AND P2, PT, R49, 0xf, PT ;  /* 0x0000000f3100780c */ /* 0x000fe20003f44270 */
[----:B------:R-:W-:Y:S01]  /*a650*/  FFMA.FTZ R8, R8, R141, R123 ;  /* 0x0000008d08087223 */ /* 0x000fe2000001007b */
[----:B------:R-:W-:Y:S01]  /*a660*/  FMUL.FTZ R175, R198, R175 ;  /* 0x000000afc6af7220 */ /* 0x000fe20000410000 */
[----:B------:R-:W-:Y:S01]  /*a670*/  FMUL.FTZ R210, R189, R210 ;  /* 0x000000d2bdd27220 */ /* 0x000fe20000410000 */
[----:B------:R-:W-:Y:S01]  /*a680*/  FMUL.FTZ R203, R203, R142 ;  /* 0x0000008ecbcb7220 */ /* 0x000fe20000410000 */
[----:B------:R-:W-:Y:S01]  /*a690*/  FMUL.FTZ R199, R172, R199 ;  /* 0x000000c7acc77220 */ /* 0x000fe20000410000 */
[----:B---3--:R-:W-:Y:S01]  /*a6a0*/  @!P1 FADD.FTZ R4, R4, R9 ;  /* 0x0000000904049221 */ /* 0x008fe20000010000 */
[----:B------:R-:W-:Y:S01]  /*a6b0*/  FFMA.FTZ R9, R29, R182, R174 ;  /* 0x000000b61d097223 */ /* 0x000fe200000100ae */
[----:B------:R-:W-:Y:S01]  /*a6c0*/  FMUL.FTZ R138, R205, R138 ;  /* 0x0000008acd8a7220 */ /* 0x000fe20000410000 */
[----:B------:R-:W-:Y:S01]  /*a6d0*/  FMUL.FTZ R164, R173, R164 ;  /* 0x000000a4ada47220 */ /* 0x000fe20000410000 */
[----:B-----5:R-:W-:Y:S01]  /*a6e0*/  @!P1 FADD.FTZ R5, R5, R202 ;  /* 0x000000ca05059221 */ /* 0x020fe20000010000 */
[----:B------:R-:W-:Y:S01]  /*a6f0*/  FADD.FTZ R110, R9, R110 ;  /* 0x0000006e096e7221 */ /* 0x000fe20000010000 */
[----:B------:R-:W-:Y:S01]  /*a700*/  FMUL.FTZ R167, R167, R180 ;  /* 0x000000b4a7a77220 */ /* 0x000fe20000410000 */
[----:B------:R-:W-:Y:S01]  /*a710*/  FMUL.FTZ R127, R127, R176 ;  /* 0x000000b07f7f7220 */ /* 0x000fe20000410000 */
[----:B0-----:R-:W-:Y:S01]  /*a720*/  @!P1 FADD.FTZ R6, R6, R153 ;  /* 0x0000009906069221 */ /* 0x001fe20000010000 */
[----:B------:R-:W0:Y:S01]  /*a730*/  SHFL.DOWN PT, R130, R5, 0x2, 0x1f ;  /* 0x08401f0005827f89 */ /* 0x000e2200000e0000 */
[----:B------:R-:W-:Y:S01]  /*a740*/  FMUL.FTZ R168, R125, R168 ;  /* 0x000000a87da87220 */ /* 0x000fe20000410000 */
[----:B------:R-:W-:Y:S01]  /*a750*/  FFMA.FTZ R192, R192, R145, R175 ;  /* 0x00000091c0c07223 */ /* 0x000fe200000100af */
[----:B-1----:R-:W-:Y:S01]  /*a760*/  @!P1 FADD.FTZ R7, R7, R204 ;  /* 0x000000cc07079221 */ /* 0x002fe20000010000 */
[----:B------:R-:W1:Y:S01]  /*a770*/  SHFL.DOWN PT, R153, R4, 0x2, 0x1f ;  /* 0x08401f0004997f89 */ /* 0x000e6200000e0000 */
[----:B------:R-:W-:Y:S01]  /*a780*/  ISETP.GT.AND P1, PT, R49, 0x1d, PT ;  /* 0x0000001d3100780c */ /* 0x000fe20003f24270 */
[----:B------:R-:W-:Y:S01]  /*a790*/  FFMA.FTZ R151, R151, R166, R210 ;  /* 0x000000a697977223 */ /* 0x000fe200000100d2 */
[----:B------:R-:W-:Y:S01]  /*a7a0*/  FFMA.FTZ R143, R200, R143, R203 ;  /* 0x0000008fc88f7223 */ /* 0x000fe200000100cb */
[----:B------:R-:W3:Y:S01]  /*a7b0*/  SHFL.DOWN PT, R155, R6, 0x2, 0x1f ;  /* 0x08401f00069b7f89 */ /* 0x000ee200000e0000 */
        /* <DEDUP_REMOVED lines=18> */
[----:B------:R-:W-:Y:S01]  /*a8e0*/  BSSY.RECONVERGENT B0, `(.L_x_14357) ;  /* 0x0000034000007945 */ /* 0x000fe20003800200 */
[----:B-1----:R-:W-:Y:S01]  /*a8f0*/  @!P1 FADD.FTZ R4, R4, R153 ;  /* 0x0000009904049221 */ /* 0x002fe20000010000 */
[----:B------:R-:W0:Y:S01]  /*a900*/  SHFL.DOWN PT, R126, R5, 0x4, 0x1f ;  /* 0x08801f00057e7f89 */ /* 0x000e2200000e0000 */
[----:B------:R-:W-:Y:S01]  /*a910*/  FADD.FTZ R81, R170, R81 ;  /* 0x00000051aa517221 */ /* 0x000fe20000010000 */
[----:B------:R-:W-:Y:S01]  /*a920*/  FADD.FTZ R84, R137, R84 ;  /* 0x0000005489547221 */ /* 0x000fe20000010000 */
[----:B---3--:R-:W-:Y:S01]  /*a930*/  @!P1 FADD.FTZ R6, R6, R155 ;  /* 0x0000009b06069221 */ /* 0x008fe20000010000 */
[----:B------:R-:W1:Y:S01]  /*a940*/  SHFL.DOWN PT, R9, R4, 0x4, 0x1f ;  /* 0x08801f0004097f89 */ /* 0x000e6200000e0000 */
        /* <DEDUP_REMOVED lines=20> */
[----:B-1----:R-:W-:Y:S01]  /*aa90*/  @!P1 FADD.FTZ R4, R4, R9 ;  /* 0x0000000904049221 */ /* 0x002fe20000010000 */
[----:B------:R-:W-:-:S03]  /*aaa0*/  FFMA.FTZ R9, R23, R190, R8 ;  /* 0x000000be17097223 */ /* 0x000fc60000010008 */
[----:B------:R-:W0:Y:S01]  /*aab0*/  SHFL.DOWN PT, R2, R5, 0x8, 0x1f ;  /* 0x09001f0005027f89 */ /* 0x000e2200000e0000 */
[----:B---3--:R-:W-:Y:S01]  /*aac0*/  @!P1 FADD.FTZ R6, R6, R131 ;  /* 0x0000008306069221 */ /* 0x008fe20000010000 */
[----:B------:R-:W-:Y:S02]  /*aad0*/  FADD.FTZ R116, R9, R116 ;  /* 0x0000007409747221 */ /* 0x000fe40000010000 */
[----:B------:R-:W1:Y:S01]  /*aae0*/  SHFL.DOWN PT, R123, R4, 0x8, 0x1f ;  /* 0x09001f00047b7f89 */ /* 0x000e6200000e0000 */
[----:B-----5:R-:W-:Y:S01]  /*aaf0*/  @!P1 FADD.FTZ R7, R7, R128 ;  /* 0x0000008007079221 */ /* 0x020fe20000010000 */
[----:B------:R-:W-:Y:S02]  /*ab00*/  ISETP.GT.AND P1, PT, R49, 0x17, PT ;  /* 0x000000173100780c */ /* 0x000fe40003f24270 */
[----:B------:R-:W3:Y:S04]  /*ab10*/  SHFL.DOWN PT, R129, R6, 0x8, 0x1f ;  /* 0x09001f0006817f89 */ /* 0x000ee800000e0000 */
[----:B------:R-:W5:Y:S07]  /*ab20*/  SHFL.DOWN PT, R8, R7, 0x8, 0x1f ;  /* 0x09001f0007087f89 */ /* 0x000f6e00000e0000 */
        /* <DEDUP_REMOVED lines=11> */
[----:B-1----:R-:W-:Y:S01]  /*abe0*/  FADD.FTZ R5, R5, R2 ;  /* 0x0000000205057221 */ /* 0x002fe20000010000 */
[----:B------:R-:W-:Y:S01]  /*abf0*/  FADD.FTZ R6, R6, R123 ;  /* 0x0000007b06067221 */ /* 0x000fe20000010000 */
[----:B------:R-:W-:-:S09]  /*ac00*/  FADD.FTZ R7, R7, R8 ;  /* 0x0000000807077221 */ /* 0x000fd20000010000 */
[----:B------:R0:W-:Y:S02]  /*ac10*/  @!P1 STS.128 [UR33+0x18d0], R4 ;  /* 0x0018d004ff009988 */ /* 0x0001e40008000c21 */
.L_x_14358:
[----:B------:R-:W-:Y:S05]  /*ac20*/  BSYNC.RECONVERGENT B0 ;  /* 0x0000000000007941 */ /* 0x000fea0003800200 */
.L_x_14357:
        /* <DEDUP_REMOVED lines=24> */
[----:B-1----:R-:W1:Y:S04]  /*adb0*/  @P1 LDS.64 R2, [UR32+0x4610] ;  /* 0x00461020ff021984 */ /* 0x002e680008000a00 */
[----:B0--3--:R-:W0:Y:S01]  /*adc0*/  @P1 LDS.64 R8, [UR32+0x3e10] ;  /* 0x003e1020ff081984 */ /* 0x009e220008000a00 */
[----:B-1----:R-:W-:Y:S01]  /*add0*/  @P1 FADD.FTZ R6, R6, R2 ;  /* 0x0000000206061221 */ /* 0x002fe20000010000 */
[----:B------:R-:W-:Y:S01]  /*ade0*/  @P1 FADD.FTZ R7, R7, R3 ;  /* 0x0000000307071221 */ /* 0x000fe20000010000 */
[----:B0-----:R-:W-:Y:S01]  /*adf0*/  @P1 FADD.FTZ R4, R4, R8 ;  /* 0x0000000804041221 */ /* 0x001fe20000010000 */
[----:B------:R-:W-:-:S03]  /*ae00*/  @P1 FADD.FTZ R5, R5, R9 ;  /* 0x0000000905051221 */ /* 0x000fc60000010000 */
[----:B------:R0:W-:Y:S04]  /*ae10*/  STS.64 [UR32+0x4610], R6 ;  /* 0x00461006ff007988 */ /* 0x0001e80008000a20 */
[----:B------:R0:W-:Y:S02]  /*ae20*/  STS.64 [UR32+0x3e10], R4 ;  /* 0x003e1004ff007988 */ /* 0x0001e40008000a20 */
.L_x_14360:
[----:B------:R-:W-:Y:S05]  /*ae30*/  BSYNC.RECONVERGENT B0 ;  /* 0x0000000000007941 */ /* 0x000fea0003800200 */
.L_x_14359:
[----:B------:R-:W-:-:S04]  /*ae40*/  UIADD3 UR8, UPT, UPT, UR8, 0x1, URZ ;  /* 0x0000000108087890 */ /* 0x000fc8000fffe0ff */
[----:B------:R-:W-:-:S09]  /*ae50*/  UISETP.GE.AND UP0, UPT, UR8, UR43, UPT ;  /* 0x0000002b0800728c */ /* 0x000fd2000bf06270 */
[----:B------:R-:W-:Y:S05]  /*ae60*/  BRA.U !UP0, `(.L_x_14361) ;  /* 0xffffff8908887547 */ /* 0x000fea000b83ffff */
.L_x_14279:
[----:B------:R-:W-:Y:S01]  /*ae70*/  BAR.SYNC.DEFER_BLOCKING 0x0 ;  /* 0x0000000000007b1d */ /* 0x000fe20000010000 */
[----:B------:R-:W-:Y:S01]  /*ae80*/  SHF.L.U32 R50, R50, 0x1, RZ ;  /* 0x0000000132327819 */ /* 0x000fe200000006ff */
[----:B-1----:R-:W-:-:S03]  /*ae90*/  HFMA2 R2, -RZ, RZ, 0, 9.5367431640625e-07 ;  /* 0x00000010ff027431 */ /* 0x002fc600000001ff */
[----:B------:R-:W-:Y:S01]  /*aea0*/  LOP3.LUT R3, R50, 0x7c0, RZ, 0xc0, !PT ;  /* 0x000007c032037812 */ /* 0x000fe200078ec0ff */
[----:B------:R-:W1:Y:S03]  /*aeb0*/  LDCU.64 UR28, c[0x0][0x4f8] ;  /* 0x00009f00ff1c77ac */ /* 0x000e660008000a00 */
[----:B------:R-:W-:Y:S01]  /*aec0*/  LOP3.LUT R29, R3, 0x1f, R62, 0xf8, !PT ;  /* 0x0000001f031d7812 */ /* 0x000fe200078ef83e */
[----:B------:R-:W-:Y:S01]  /*aed0*/  UIADD3 UR8, UPT, UPT, UR13, -0x1, URZ ;  /* 0xffffffff0d087890 */ /* 0x000fe2000fffe0ff */
[----:B------:R-:W-:Y:S01]  /*aee0*/  F2FP.F16.F32.PACK_AB R88, R87, R88 ;  /* 0x000000585758723e */ /* 0x000fe200000000ff */
[----:B------:R-:W5:Y:S02]  /*aef0*/  LDCU.64 UR30, c[0x0][0x500] ;  /* 0x0000a000ff1e77ac */ /* 0x000f640008000a00 */
[----:B------:R-:W-:Y:S01]  /*af00*/  IMAD.WIDE.U32 R2, R29, R2, UR10 ;  /* 0x0000000a1d027e25 */ /* 0x000fe2000f8e0002 */
[----:B------:R-:W2:Y:S04]  /*af10*/  LDCU.64 UR32, c[0x0][0x550] ;  /* 0x0000aa00ff2077ac */ /* 0x000ea80008000a00 */
[----:B0--3--:R-:W3:Y:S04]  /*af20*/  LDG.E.128 R8, desc[UR20][R2.64] ;  /* 0x0000001402087981 */ /* 0x009ee8000c1e1d00 */
[----:B------:R-:W4:Y:S01]  /*af30*/  LDG.E.128 R12, desc[UR20][R2.64+0x200] ;  /* 0x00020014020c7981 */ /* 0x000f22000c1e1d00 */
[----:B------:R-:W-:-:S02]  /*af40*/  USHF.L.U32 UR26, UR8, 0x9, URZ ;  /* 0x00000009081a7899 */ /* 0x000fc400080006ff */
[----:B------:R-:W-:Y:S02]  /*af50*/  UIADD3 UR17, UP1, UPT, UR17, -0x400, URZ ;  /* 0xfffffc0011117890 */ /* 0x000fe4000ff3e0ff */
[----:B------:R-:W-:Y:S02]  /*af60*/  USHF.R.S32.HI UR27, URZ, 0x1f, UR26 ;  /* 0x0000001fff1b7899 */ /* 0x000fe4000801141a */
[----:B------:R-:W-:Y:S02]  /*af70*/  UIADD3 UR14, UP2, UPT, UR14, -0x400, URZ ;  /* 0xfffffc000e0e7890 */ /* 0x000fe4000ff5e0ff */
[----:B-1----:R-:W-:Y:S02]  /*af80*/  UIMAD.WIDE.U32 UR24, UR23, UR28, UR26 ;  /* 0x0000001c171872a5 */ /* 0x002fe4000f8e001a */
[----:B------:R-:W-:Y:S02]  /*af90*/  UIADD3 UR10, UP3, UPT, UR10, -0x400, URZ ;  /* 0xfffffc000a0a7890 */ /* 0x000fe4000ff7e0ff */
[----:B------:R-:W-:-:S02]  /*afa0*/  UIMAD UR25, UR23, UR29, UR25 ;  /* 0x0000001d171972a4 */ /* 0x000fc4000f8e0219 */
[----:B------:R-:W-:Y:S02]  /*afb0*/  UIADD3.X UR16, UPT, UPT, UR16, -0x1, URZ, UP1, !UPT ;  /* 0xffffffff10107890 */ /* 0x000fe40008ffe4ff */
        /* <DEDUP_REMOVED lines=8> */
[----:B---3--:R-:W-:Y:S04]  /*b040*/  STS.128 [R48], R8 ;  /* 0x0000000830007388 */ /* 0x008fe80000000c00 */
[----:B----4-:R-:W-:Y:S01]  /*b050*/  STS.128 [R48+0x200], R12 ;  /* 0x0002000c30007388 */ /* 0x010fe20000000c00 */
        /* <DEDUP_REMOVED lines=12> */
[--C-:B------:R-:W-:Y:S01]  /*b120*/  HADD2.F32 R0, -RZ, R6.reuse.H0_H0 ;  /* 0x20000006ff007230 */ /* 0x100fe20000004100 */
[----:B------:R-:W-:Y:S01]  /*b130*/  FSETP.GTU.FTZ.AND P2, PT, R4, 20, PT ;  /* 0x41a000000400780b */ /* 0x000fe20003f5c000 */
[----:B------:R-:W-:Y:S01]  /*b140*/  FADD.FTZ R12, R5, UR6 ;  /* 0x00000006050c7e21 */ /* 0x000fe20008010000 */
[----:B------:R-:W-:Y:S01]  /*b150*/  HADD2.F32 R6, -RZ, R6.H1_H1 ;  /* 0x30000006ff067230 */ /* 0x000fe20000004100 */
[----:B------:R-:W-:Y:S01]  /*b160*/  FSETP.GTU.FTZ.AND P3, PT, R3, 20, PT ;  /* 0x41a000000300780b */ /* 0x000fe20003f7c000 */
[----:B------:R-:W-:Y:S01]  /*b170*/  FADD.FTZ R13, R0, UR6 ;  /* 0x00000006000d7e21 */ /* 0x000fe20008010000 */
[--C-:B------:R-:W-:Y:S01]  /*b180*/  HADD2.F32 R5, -RZ, R7.reuse.H0_H0 ;  /* 0x20000007ff057230 */ /* 0x100fe20000004100 */
[----:B------:R-:W-:Y:S01]  /*b190*/  FSETP.GTU.FTZ.AND P4, PT, R12, 20, PT ;  /* 0x41a000000c00780b */ /* 0x000fe20003f9c000 */
[----:B------:R-:W-:-:S02]  /*b1a0*/  HADD2.F32 R7, -RZ, R7.H1_H1 ;  /* 0x30000007ff077230 */ /* 0x000fc40000004100 */
[----:B------:R-:W-:Y:S01]  /*b1b0*/  FADD.FTZ R6, R6, UR6 ;  /* 0x0000000606067e21 */ /* 0x000fe20008010000 */
[----:B------:R-:W-:Y:S01]  /*b1c0*/  FSETP.GTU.FTZ.AND P5, PT, R13, 20, PT ;  /* 0x41a000000d00780b */ /* 0x000fe20003fbc000 */
[----:B------:R-:W-:Y:S01]  /*b1d0*/  @!P1 FMUL.FTZ R0, R16, -1.4426950216293334961 ;  /* 0xbfb8aa3b10009820 */ /* 0x000fe20000410000 */
[----:B------:R-:W-:Y:S01]  /*b1e0*/  FADD.FTZ R15, R7, UR6 ;  /* 0x00000006070f7e21 */ /* 0x000fe20008010000 */
[----:B------:R-:W-:Y:S01]  /*b1f0*/  @!P2 FMUL.FTZ R2, R4, -1.4426950216293334961 ;  /* 0xbfb8aa3b0402a820 */ /* 0x000fe20000410000 */
[----:B------:R-:W-:Y:S01]  /*b200*/  FSETP.GTU.FTZ.AND P6, PT, R6, 20, PT ;  /* 0x41a000000600780b */ /* 0x000fe20003fdc000 */
[--C-:B---3--:R-:W-:Y:S02]  /*b210*/  HADD2.F32 R7, -RZ, R8.reuse.H0_H0 ;  /* 0x20000008ff077230 */ /* 0x108fe40000004100 */
[----:B------:R-:W2:Y:S01]  /*b220*/  @!P1 MUFU.EX2 R0, R0 ;  /* 0x0000000000009308 */ /* 0x000ea20000000800 */
[----:B------:R-:W-:Y:S01]  /*b230*/  @!P3 FMUL.FTZ R3, R3, -1.4426950216293334961 ;  /* 0xbfb8aa3b0303b820 */ /* 0x000fe20000410000 */
[----:B------:R-:W-:-:S02]  /*b240*/  HADD2.F32 R8, -RZ, R8.H1_H1 ;  /* 0x30000008ff087230 */ /* 0x000fc40000004100 */
[----:B------:R-:W-:Y:S01]  /*b250*/  @!P4 FMUL.FTZ R4, R12, -1.4426950216293334961 ;  /* 0xbfb8aa3b0c04c820 */ /* 0x000fe20000410000 */
[----:B------:R-:W3:Y:S01]  /*b260*/  @!P2 MUFU.EX2 R2, R2 ;  /* 0x000000020002a308 */ /* 0x000ee20000000800 */
[----:B------:R-:W-:Y:S01]  /*b270*/  FADD.FTZ R12, R5, UR6 ;  /* 0x00000006050c7e21 */ /* 0x000fe20008010000 */
[----:B------:R-:W-:Y:S01]  /*b280*/  @!P5 FMUL.FTZ R5, R13, -1.4426950216293334961 ;  /* 0xbfb8aa3b0d05d820 */ /* 0x000fe20000410000 */
[----:B------:R-:W-:Y:S01]  /*b290*/  FADD.FTZ R8, R8, UR6 ;  /* 0x0000000608087e21 */ /* 0x000fe20008010000 */
[----:B------:R-:W4:Y:S02]  /*b2a0*/  @!P3 MUFU.EX2 R3, R3 ;  /* 0x000000030003b308 */ /* 0x000f240000000800 */
[----:B------:R-:W-:Y:S01]  /*b2b0*/  FSETP.GTU.FTZ.AND P0, PT, R12, 20, PT ;  /* 0x41a000000c00780b */ /* 0x000fe20003f1c000 */
[----:B------:R-:W-:Y:S01]  /*b2c0*/  @!P6 FMUL.FTZ R6, R6, -1.4426950216293334961 ;  /* 0xbfb8aa3b0606e820 */ /* 0x000fe20000410000 */
[----:B------:R-:W5:Y:S01]  /*b2d0*/  @!P4 MUFU.EX2 R4, R4 ;  /* 0x000000040004c308 */ /* 0x000f620000000800 */
[----:B--2---:R-:W-:-:S03]  /*b2e0*/  @!P1 FADD.FTZ R0, R0, 1 ;  /* 0x3f80000000009421 */ /* 0x004fc60000010000 */
[----:B------:R-:W2:Y:S01]  /*b2f0*/  @!P5 MUFU.EX2 R5, R5 ;  /* 0x000000050005d308 */ /* 0x000ea20000000800 */
[----:B---3--:R-:W-:-:S03]  /*b300*/  @!P2 FADD.FTZ R2, R2, 1 ;  /* 0x3f8000000202a421 */ /* 0x008fc60000010000 */
[----:B------:R-:W3:Y:S01]  /*b310*/  @!P1 MUFU.RCP R0, R0 ;  /* 0x0000000000009308 */ /* 0x000ee20000001000 */
[----:B----4-:R-:W-:Y:S02]  /*b320*/  @!P3 FADD.FTZ R3, R3, 1 ;  /* 0x3f8000000303b421 */ /* 0x010fe40000010000 */
[----:B------:R-:W-:Y:S01]  /*b330*/  @!P0 FMUL.FTZ R12, R12, -1.4426950216293334961 ;  /* 0xbfb8aa3b0c0c8820 */ /* 0x000fe20000410000 */
[----:B-----5:R-:W-:-:S04]  /*b340*/  @!P4 FADD.FTZ R4, R4, 1 ;  /* 0x3f8000000404c421 */ /* 0x020fc80000010000 */
[----:B------:R4:W5:Y:S01]  /*b350*/  @!P2 MUFU.RCP R13, R2 ;  /* 0x00000002000da308 */ /* 0x0009620000001000 */
[----:B--2---:R-:W-:-:S07]  /*b360*/  @!P5 FADD.FTZ R5, R5, 1 ;  /* 0x3f8000000505d421 */ /* 0x004fce0000010000 */
[----:B------:R-:W2:Y:S01]  /*b370*/  @!P6 MUFU.EX2 R6, R6 ;  /* 0x000000060006e308 */ /* 0x000ea20000000800 */
[----:B----4-:R-:W-:Y:S01]  /*b380*/  FADD.FTZ R2, R7, UR6 ;  /* 0x0000000607027e21 */ /* 0x010fe20008010000 */
[----:B---3--:R-:W-:Y:S01]  /*b390*/  @!P1 FMUL.FTZ R97, R97, R0 ;  /* 0x0000000061619220 */ /* 0x008fe20000410000 */
[----:B------:R-:W-:Y:S01]  /*b3a0*/  FSETP.GTU.FTZ.AND P1, PT, R15, 20, PT ;  /* 0x41a000000f00780b */ /* 0x000fe20003f3c000 */
[----:B------:R-:W3:Y:S04]  /*b3b0*/  @!P0 MUFU.EX2 R12, R12 ;  /* 0x0000000c000c8308 */ /* 0x000ee80000000800 */
[----:B------:R4:W0:Y:S01]  /*b3c0*/  @!P4 MUFU.RCP R7, R4 ;  /* 0x000000040007c308 */ /* 0x0008220000001000 */
[----:B-----5:R-:W-:Y:S01]  /*b3d0*/  @!P2 FMUL.FTZ R98, R98, R13 ;  /* 0x0000000d6262a220 */ /* 0x020fe20000410000 */
[----:B------:R-:W-:Y:S01]  /*b3e0*/  FSETP.GTU.FTZ.AND P2, PT, R2, 20, PT ;  /* 0x41a000000200780b */ /* 0x000fe20003f5c000 */
[----:B--2---:R-:W-:-:S05]  /*b3f0*/  @!P6 FADD.FTZ R6, R6, 1 ;  /* 0x3f8000000606e421 */ /* 0x004fca0000010000 */
[----:B------:R-:W-:Y:S01]  /*b400*/  @!P1 FMUL.FTZ R0, R15, -1.4426950216293334961 ;  /* 0xbfb8aa3b0f009820 */ /* 0x000fe20000410000 */
[----:B------:R2:W5:Y:S01]  /*b410*/  @!P3 MUFU.RCP R14, R3 ;  /* 0x00000003000eb308 */ /* 0x0005620000001000 */
[----:B---3--:R-:W-:Y:S01]  /*b420*/  @!P0 FADD.FTZ R12, R12, 1 ;  /* 0x3f8000000c0c8421 */ /* 0x008fe20000010000 */
[--C-:B----4-:R-:W-:Y:S02]  /*b430*/  HADD2.F32 R4, -RZ, R10.reuse.H0_H0 ;  /* 0x2000000aff047230 */ /* 0x110fe40000004100 */
[----:B------:R-:W-:-:S03]  /*b440*/  HADD2.F32 R10, -RZ, R10.H1_H1 ;  /* 0x3000000aff0a7230 */ /* 0x000fc60000004100 */
[----:B------:R-:W-:Y:S01]  /*b450*/  FADD.FTZ R4, R4, UR6 ;  /* 0x0000000604047e21 */ /* 0x000fe20008010000 */
[----:B------:R-:W3:Y:S01]  /*b460*/  @!P1 MUFU.EX2 R0, R0 ;  /* 0x0000000000009308 */ /* 0x000ee20000000800 */
[----:B--2---:R-:W-:Y:S01]  /*b470*/  @!P2 FMUL.FTZ R3, R2, -1.4426950216293334961 ;  /* 0xbfb8aa3b0203a820 */ /* 0x004fe20000410000 */
[----:B0-----:R-:W-:Y:S01]  /*b480*/  @!P4 FMUL.FTZ R102, R102, R7 ;  /* 0x000000076666c220 */ /* 0x001fe20000410000 */
[----:B------:R-:W-:Y:S01]  /*b490*/  FADD.FTZ R10, R10, UR6 ;  /* 0x000000060a0a7e21 */ /* 0x000fe20008010000 */
[----:B------:R-:W0:Y:S01]  /*b4a0*/  @!P6 MUFU.RCP R13, R6 ;  /* 0x00000006000de308 */ /* 0x000e220000001000 */
[----:B-----5:R-:W-:Y:S01]  /*b4b0*/  @!P3 FMUL.FTZ R99, R99, R14 ;  /* 0x0000000e6363b220 */ /* 0x020fe20000410000 */
[----:B------:R-:W-:-:S06]  /*b4c0*/  FSETP.GTU.FTZ.AND P3, PT, R8, 20, PT ;  /* 0x41a000000800780b */ /* 0x000fcc0003f7c000 */
[----:B------:R-:W2:Y:S01]  /*b4d0*/  @!P2 MUFU.EX2 R3, R3 ;  /* 0x000000030003a308 */ /* 0x000ea20000000800 */
[----:B---3--:R-:W-:Y:S01]  /*b4e0*/  @!P1 FADD.FTZ R2, R0, 1 ;  /* 0x3f80000000029421 */ /* 0x008fe20000010000 */
[--C-:B------:R-:W-:Y:S02]  /*b4f0*/  HADD2.F32 R0, -RZ, R9.reuse.H0_H0 ;  /* 0x20000009ff007230 */ /* 0x100fe40000004100 */
[----:B------:R-:W3:Y:S01]  /*b500*/  @!P0 MUFU.RCP R12, R12 ;  /* 0x0000000c000c8308 */ /* 0x000ee20000001000 */
[----:B------:R-:W-:-:S05]  /*b510*/  HADD2.F32 R9, -RZ, R9.H1_H1 ;  /* 0x30000009ff097230 */ /* 0x000fca0000004100 */
[----:B------:R-:W-:Y:S01]  /*b520*/  FADD.FTZ R9, R9, UR6 ;  /* 0x0000000609097e21 */ /* 0x000fe20008010000 */
[----:B0-----:R-:W-:Y:S01]  /*b530*/  @!P6 FMUL.FTZ R104, R104, R13 ;  /* 0x0000000d6868e220 */ /* 0x001fe20000410000 */
[----:B------:R-:W0:Y:S01]  /*b540*/  @!P1 MUFU.RCP R7, R2 ;  /* 0x0000000200079308 */ /* 0x000e220000001000 */
[----:B------:R-:W-:Y:S01]  /*b550*/  FSETP.GTU.FTZ.AND P6, PT, R4, 20, PT ;  /* 0x41a000000400780b */ /* 0x000fe20003fdc000 */
[----:B--2---:R-:W-:Y:S01]  /*b560*/  @!P2 FADD.FTZ R3, R3, 1 ;  /* 0x3f8000000303a421 */ /* 0x004fe20000010000 */
[----:B------:R-:W-:Y:S01]  /*b570*/  FSETP.GTU.FTZ.AND P4, PT, R9, 20, PT ;  /* 0x41a000000900780b */ /* 0x000fe20003f9c000 */
[----:B------:R-:W-:Y:S01]  /*b580*/  FADD.FTZ R13, R0, UR6 ;  /* 0x00000006000d7e21 */ /* 0x000fe20008010000 */
[----:B------:R-:W-:-:S03]  /*b590*/  @!P3 FMUL.FTZ R0, R8, -1.4426950216293334961 ;  /* 0xbfb8aa3b0800b820 */ /* 0x000fc60000410000 */
[----:B------:R2:W4:Y:S01]  /*b5a0*/  @!P5 MUFU.RCP R16, R5 ;  /* 0x000000050010d308 */ /* 0x0005220000001000 */
[----:B---3--:R-:W-:Y:S01]  /*b5b0*/  @!P0 FMUL.FTZ R105, R105, R12 ;  /* 0x0000000c69698220 */ /* 0x008fe20000410000 */
[----:B------:R-:W-:-:S04]  /*b5c0*/  FSETP.GTU.FTZ.AND P0, PT, R10, 20, PT ;  /* 0x41a000000a00780b */ /* 0x000fc80003f1c000 */
[----:B------:R-:W-:Y:S02]  /*b5d0*/  @!P6 FMUL.FTZ R4, R4, -1.4426950216293334961 ;  /* 0xbfb8aa3b0404e820 */ /* 0x000fe40000410000 */
[----:B------:R3:W5:Y:S01]  /*b5e0*/  @!P2 MUFU.RCP R6, R3 ;  /* 0x000000030006a308 */ /* 0x0007620000001000 */
[--C-:B--2---:R-:W-:Y:S02]  /*b5f0*/  HADD2.F32 R5, -RZ, R11.reuse.H0_H0 ;  /* 0x2000000bff057230 */ /* 0x104fe40000004100 */
[----:B0-----:R-:W-:Y:S01]  /*b600*/  @!P1 FMUL.FTZ R106, R106, R7 ;  /* 0x000000076a6a9220 */ /* 0x001fe20000410000 */
[----:B------:R-:W-:Y:S01]  /*b610*/  HADD2.F32 R11, -RZ, R11.H1_H1 ;  /* 0x3000000bff0b7230 */ /* 0x000fe20000004100 */
[----:B------:R-:W-:Y:S01]  /*b620*/  F2FP.F16.F32.PACK_AB R7, R89, R90 ;  /* 0x0000005a5907723e */ /* 0x000fe200000000ff */
[----:B------:R-:W-:Y:S01]  /*b630*/  FADD.FTZ R5, R5, UR6 ;  /* 0x0000000605057e21 */ /* 0x000fe20008010000 */
[----:B------:R-:W-:Y:S01]  /*b640*/  F2FP.F16.F32.PACK_AB R90, R83, R84 ;  /* 0x00000054535a723e */ /* 0x000fe200000000ff */
[----:B------:R0:W2:Y:S01]  /*b650*/  @!P6 MUFU.EX2 R8, R4 ;  /* 0x000000040008e308 */ /* 0x0000a20000000800 */
[----:B---3--:R-:W-:Y:S01]  /*b660*/  @!P4 FMUL.FTZ R3, R9, -1.4426950216293334961 ;  /* 0xbfb8aa3b0903c820 */ /* 0x008fe20000410000 */
[----:B----4-:R-:W-:Y:S01]  /*b670*/  @!P5 FMUL.FTZ R101, R101, R16 ;  /* 0x000000106565d220 */ /* 0x010fe20000410000 */
[----:B------:R-:W-:Y:S01]  /*b680*/  FSETP.GTU.FTZ.AND P1, PT, R5, 20, PT ;  /* 0x41a000000500780b */ /* 0x000fe20003f3c000 */
[----:B------:R-:W-:Y:S01]  /*b690*/  @!P0 FMUL.FTZ R9, R10, -1.4426950216293334961 ;  /* 0xbfb8aa3b0a098820 */ /* 0x000fe20000410000 */
[----:B------:R-:W-:Y:S01]  /*b6a0*/  FSETP.GTU.FTZ.AND P5, PT, R13, 20, PT ;  /* 0x41a000000d00780b */ /* 0x000fe20003fbc000 */
[----:B------:R-:W-:Y:S01]  /*b6b0*/  FADD.FTZ R11, R11, UR6 ;  /* 0x000000060b0b7e21 */ /* 0x000fe20008010000 */
[----:B------:R-:W-:Y:S01]  /*b6c0*/  F2FP.F16.F32.PACK_AB R89, R85, R86 ;  /* 0x000000565559723e */ /* 0x000fe200000000ff */
[----:B------:R-:W3:Y:S01]  /*b6d0*/  @!P3 MUFU.EX2 R0, R0 ;  /* 0x000000000000b308 */ /* 0x000ee20000000800 */
[----:B0-----:R-:W-:Y:S01]  /*b6e0*/  F2FP.F16.F32.PACK_AB R4, R95, R96 ;  /* 0x000000605f04723e */ /* 0x001fe200000000ff */
[----:B-----5:R-:W-:Y:S01]  /*b6f0*/  @!P2 FMUL.FTZ R107, R107, R6 ;  /* 0x000000066b6ba220 */ /* 0x020fe20000410000 */
[----:B------:R-:W-:Y:S01]  /*b700*/  F2FP.F16.F32.PACK_AB R6, R91, R92 ;  /* 0x0000005c5b06723e */ /* 0x000fe200000000ff */
[----:B------:R-:W0:Y:S01]  /*b710*/  @!P4 MUFU.EX2 R3, R3 ;  /* 0x000000030003c308 */ /* 0x000e220000000800 */
[----:B------:R-:W-:Y:S01]  /*b720*/  F2FP.F16.F32.PACK_AB R91, R81, R82 ;  /* 0x00000052515b723e */ /* 0x000fe200000000ff */
[----:B--2---:R-:W-:Y:S01]  /*b730*/  @!P6 FADD.FTZ R8, R8, 1 ;  /* 0x3f8000000808e421 */ /* 0x004fe20000010000 */
[----:B------:R-:W-:Y:S01]  /*b740*/  FSETP.GTU.FTZ.AND P2, PT, R11, 20, PT ;  /* 0x41a000000b00780b */ /* 0x000fe20003f5c000 */
[----:B------:R-:W-:Y:S01]  /*b750*/  @!P1 FMUL.FTZ R10, R5, -1.4426950216293334961 ;  /* 0xbfb8aa3b050a9820 */ /* 0x000fe20000410000 */
[----:B------:R-:W-:Y:S01]  /*b760*/  F2FP.F16.F32.PACK_AB R5, R93, R94 ;  /* 0x0000005e5d05723e */ /* 0x000fe200000000ff */
[----:B------:R-:W-:Y:S01]  /*b770*/  STS.128 [R47+0x10], R88 ;  /* 0x000010582f007388 */ /* 0x000fe20000000c00 */
[----:B------:R-:W-:Y:S01]  /*b780*/  @!P5 FMUL.FTZ R2, R13, -1.4426950216293334961 ;  /* 0xbfb8aa3b0d02d820 */ /* 0x000fe20000410000 */
[----:B------:R-:W2:Y:S02]  /*b790*/  @!P0 MUFU.EX2 R9, R9 ;  /* 0x0000000900098308 */ /* 0x000ea40000000800 */
[----:B------:R4:W-:Y:S01]  /*b7a0*/  STS.128 [R47], R4 ;  /* 0x000000042f007388 */ /* 0x0009e20000000c00 */
[----:B------:R-:W-:-:S03]  /*b7b0*/  NOP ;  /* 0x0000000000007918 */ /* 0x000fc60000000000 */
[----:B------:R-:W5:Y:S01]  /*b7c0*/  LDS.128 R12, [R48] ;  /* 0x00000000300c7984 */ /* 0x000f620000000c00 */
[----:B------:R-:W1:Y:S01]  /*b7d0*/  @!P5 MUFU.EX2 R2, R2 ;  /* 0x000000020002d308 */ /* 0x000e620000000800 */
[----:B------:R-:W-:Y:S01]  /*b7e0*/  @!P2 FMUL.FTZ R11, R11, -1.4426950216293334961 ;  /* 0xbfb8aa3b0b0ba820 */ /* 0x000fe20000410000 */
[----:B---3--:R-:W-:Y:S01]  /*b7f0*/  @!P3 FADD.FTZ R0, R0, 1 ;  /* 0x3f8000000000b421 */ /* 0x008fe20000010000 */
[----:B------:R-:W3:Y:S01]  /*b800*/  LDS.128 R16, [R48+0x200] ;  /* 0x0002000030107984 */ /* 0x000ee20000000c00 */
[----:B------:R-:W1:Y:S01]  /*b810*/  @!P1 MUFU.EX2 R10, R10 ;  /* 0x0000000a000a9308 */ /* 0x000e620000000800 */
[----:B0-----:R-:W-:Y:S01]  /*b820*/  @!P4 FADD.FTZ R3, R3, 1 ;  /* 0x3f8000000303c421 */ /* 0x001fe20000010000 */
[----:B--2---:R-:W-:Y:S02]  /*b830*/  @!P0 FADD.FTZ R9, R9, 1 ;  /* 0x3f80000009098421 */ /* 0x004fe40000010000 */
[----:B------:R-:W0:Y:S01]  /*b840*/  @!P2 MUFU.EX2 R11, R11 ;  /* 0x0000000b000ba308 */ /* 0x000e220000000800 */
[----:B----4-:R-:W-:-:S03]  /*b850*/  FADD.FTZ R5, R97, R64 ;  /* 0x0000004061057221 */ /* 0x010fc60000010000 */
[----:B------:R-:W2:Y:S01]  /*b860*/  @!P3 MUFU.RCP R21, R0 ;  /* 0x000000000015b308 */ /* 0x000ea20000001000 */
[----:B-1----:R-:W-:Y:S01]  /*b870*/  @!P5 FADD.FTZ R2, R2, 1 ;  /* 0x3f8000000202d421 */ /* 0x002fe20000010000 */
[----:B------:R-:W-:-:S06]  /*b880*/  @!P1 FADD.FTZ R10, R10, 1 ;  /* 0x3f8000000a0a9421 */ /* 0x000fcc0000010000 */
[----:B------:R1:W4:Y:S01]  /*b890*/  @!P5 MUFU.RCP R23, R2 ;  /* 0x000000020017d308 */ /* 0x0003220000001000 */
[----:B0-----:R-:W-:-:S07]  /*b8a0*/  @!P2 FADD.FTZ R11, R11, 1 ;  /* 0x3f8000000b0ba421 */ /* 0x001fce0000010000 */
[----:B------:R0:W5:Y:S01]  /*b8b0*/  @!P4 MUFU.RCP R0, R3 ;  /* 0x000000030000c308 */ /* 0x0001620000001000 */
[----:B-1----:R-:W-:Y:S01]  /*b8c0*/  MOV R2, UR25 ;  /* 0x0000001900027c02 */ /* 0x002fe20008000f00 */
[----:B--2---:R-:W-:-:S05]  /*b8d0*/  @!P3 FMUL.FTZ R108, R108, R21 ;  /* 0x000000156c6cb220 */ /* 0x004fca0000410000 */
[----:B------:R-:W-:Y:S01]  /*b8e0*/  F2FP.F16.F32.PACK_AB R20, R108, R107 ;  /* 0x0000006b6c14723e */ /* 0x000fe200000000ff */
[----:B------:R-:W1:Y:S01]  /*b8f0*/  @!P6 MUFU.RCP R8, R8 ;  /* 0x000000080008e308 */ /* 0x000e620000001000 */
[----:B0-----:R-:W-:Y:S01]  /*b900*/  MOV R3, UR24 ;  /* 0x0000001800037c02 */ /* 0x001fe20008000f00 */
[----:B----4-:R-:W-:Y:S01]  /*b910*/  @!P5 FMUL.FTZ R110, R110, R23 ;  /* 0x000000176e6ed220 */ /* 0x010fe20000410000 */
[----:B------:R-:W0:Y:S01]  /*b920*/  LDCU.64 UR24, c[0x0][0x518] ;  /* 0x0000a300ff1877ac */ /* 0x000e220008000a00 */
[----:B------:R-:W-:-:S04]  /*b930*/  IMAD.WIDE.U32 R2, R29, 0x10, R2 ;  /* 0x000000101d027825 */ /* 0x000fc800078e0002 */
[----:B------:R-:W2:Y:S01]  /*b940*/  @!P0 MUFU.RCP R9, R9 ;  /* 0x0000000900098308 */ /* 0x000ea20000001000 */
[----:B-----5:R-:W-:Y:S01]  /*b950*/  @!P4 FMUL.FTZ R111, R111, R0 ;  /* 0x000000006f6fc220 */ /* 0x020fe20000410000 */
[----:B------:R-:W-:Y:S01]  /*b960*/  STG.E.128 desc[UR20][R2.64], R12 ;  /* 0x0000000c02007986 */ /* 0x000fe2000c101d14 */
[----:B------:R-:W-:-:S03]  /*b970*/  FADD.FTZ R0, R5, R98 ;  /* 0x0000006205007221 */ /* 0x000fc60000010000 */
[----:B---3--:R3:W-:Y:S02]  /*b980*/  STG.E.128 desc[UR20][R2.64+0x200], R16 ;  /* 0x0002001002007986 */ /* 0x0087e4000c101d14 */
[----:B------:R-:W4:Y:S01]  /*b990*/  @!P1 MUFU.RCP R10, R10 ;  /* 0x0000000a000a9308 */ /* 0x000f220000001000 */
[----:B------:R-:W-:Y:S01]  /*b9a0*/  F2FP.F16.F32.PACK_AB R21, R111, R110 ;  /* 0x0000006e6f15723e */ /* 0x000fe200000000ff */
[----:B-1----:R-:W-:Y:S01]  /*b9b0*/  @!P6 FMUL.FTZ R113, R113, R8 ;  /* 0x000000087171e220 */ /* 0x002fe20000410000 */
[----:B------:R-:W-:Y:S01]  /*b9c0*/  F2FP.F16.F32.PACK_AB R8, R98, R97 ;  /* 0x000000616208723e */ /* 0x000fe200000000ff */
[----:B------:R-:W-:Y:S01]  /*b9d0*/  FADD.FTZ R5, R0, R99 ;  /* 0x0000006300057221 */ /* 0x000fe20000010000 */
[----:B0-----:R-:W-:-:S03]  /*b9e0*/  UIMAD.WIDE.U32 UR26, UR23, UR24, UR26 ;  /* 0x00000018171a72a5 */ /* 0x001fc6000f8e001a */
[----:B------:R-:W0:Y:S01]  /*b9f0*/  @!P2 MUFU.RCP R11, R11 ;  /* 0x0000000b000ba308 */ /* 0x000e220000001000 */
[----:B------:R-:W-:Y:S01]  /*ba00*/  UIMAD UR25, UR23, UR25, UR27 ;  /* 0x00000019171972a4 */ /* 0x000fe2000f8e021b */
[----:B--2---:R-:W-:Y:S01]  /*ba10*/  @!P0 FMUL.FTZ R114, R114, R9 ;  /* 0x0000000972728220 */ /* 0x004fe20000410000 */
[----:B------:R-:W-:Y:S01]  /*ba20*/  F2FP.F16.F32.PACK_AB R9, R102, R99 ;  /* 0x000000636609723e */ /* 0x000fe200000000ff */
[----:B------:R-:W-:Y:S01]  /*ba30*/  FADD.FTZ R102, R5, R102 ;  /* 0x0000006605667221 */ /* 0x000fe20000010000 */
[----:B------:R-:W-:Y:S02]  /*ba40*/  UMOV UR24, UR26 ;  /* 0x0000001a00187c82 */ /* 0x000fe40008000000 */
[----:B------:R-:W-:Y:S01]  /*ba50*/  F2FP.F16.F32.PACK_AB R22, R114, R113 ;  /* 0x000000717216723e */ /* 0x000fe200000000ff */
[----:B------:R-:W-:Y:S01]  /*ba60*/  UIMAD.WIDE.U32 UR24, UR22, UR28, UR24 ;  /* 0x0000001c161872a5 */ /* 0x000fe2000f8e0018 */
[----:B----4-:R-:W-:Y:S01]  /*ba70*/  @!P1 FMUL.FTZ R115, R115, R10 ;  /* 0x0000000a73739220 */ /* 0x010fe20000410000 */
[----:B------:R-:W-:Y:S01]  /*ba80*/  F2FP.F16.F32.PACK_AB R10, R104, R101 ;  /* 0x00000065680a723e */ /* 0x000fe200000000ff */
[----:B------:R-:W-:Y:S01]  /*ba90*/  FADD.FTZ R101, R102, R101 ;  /* 0x0000006566657221 */ /* 0x000fe20000010000 */
[----:B------:R-:W-:-:S02]  /*baa0*/  UIMAD UR26, UR22, UR29, UR25 ;  /* 0x0000001d161a72a4 */ /* 0x000fc4000f8e0219 */
        /* <DEDUP_REMOVED lines=10> */
[----:B---3--:R-:W-:-:S02]  /*bb50*/  MOV R2, UR25 ;  /* 0x0000001900027c02 */ /* 0x008fc40008000f00 */
[----:B------:R-:W-:Y:S01]  /*bb60*/  MOV R3, UR24 ;  /* 0x0000001800037c02 */ /* 0x000fe20008000f00 */
[----:B------:R-:W-:Y:S01]  /*bb70*/  FADD.FTZ R107, R106, R107 ;  /* 0x0000006b6a6b7221 */ /* 0x000fe20000010000 */
[----:B------:R-:W-:Y:S02]  /*bb80*/  UIADD3.X UR18, UPT, UPT, UR18, -0x1, URZ, UP0, !UPT ;  /* 0xffffffff12127890 */ /* 0x000fe400087fe4ff */
[----:B------:R-:W-:Y:S01]  /*bb90*/  UISETP.GT.AND UP0, UPT, UR13, 0x1, UPT ;  /* 0x000000010d00788c */ /* 0x000fe2000bf04270 */
[----:B------:R-:W-:-:S04]  /*bba0*/  IMAD.WIDE.U32 R2, R29, 0x10, R2 ;  /* 0x000000101d027825 */ /* 0x000fc800078e0002 */
[----:B------:R-:W-:Y:S01]  /*bbb0*/  FADD.FTZ R107, R107, R108 ;  /* 0x0000006c6b6b7221 */ /* 0x000fe20000010000 */
        /* <DEDUP_REMOVED lines=11> */
[----:B------:R-:W-:Y:S01]  /*bc70*/  FADD.FTZ R64, R115, R116 ;  /* 0x0000007473407221 */ /* 0x000fe20000010000 */
[----:B0-----:R0:W-:Y:S04]  /*bc80*/  STG.E.128 desc[UR20][R2.64], R12 ;  /* 0x0000000c02007986 */ /* 0x0011e8000c101d14 */
[----:B-1----:R0:W-:Y:S01]  /*bc90*/  STG.E.128 desc[UR20][R2.64+0x200], R24 ;  /* 0x0002001802007986 */ /* 0x0021e2000c101d14 */
[----:B------:R-:W-:Y:S05]  /*bca0*/  BRA.U UP0, `(.L_x_14362) ;  /* 0xffffff4d009c7547 */ /* 0x000fea000b83ffff */
.L_x_14246:
        /* <DEDUP_REMOVED lines=33> */
.L_x_14364:
[----:B------:R-:W-:Y:S05]  /*bec0*/  BSYNC.RECONVERGENT B0 ;  /* 0x0000000000007941 */ /* 0x000fea0003800200 */
.L_x_14363:
        /* <DEDUP_REMOVED lines=31> */
.L_x_14366:
[----:B------:R-:W-:Y:S05]  /*c0c0*/  BSYNC.RECONVERGENT B0 ;  /* 0x0000000000007941 */ /* 0x000fea0003800200 */
.L_x_14365:
        /* <DEDUP_REMOVED lines=17> */
.L_x_14368:
        /* <DEDUP_REMOVED lines=26> */
.L_x_14367:
[----:B------:R-:W-:Y:S05]  /*c380*/  EXIT ;  /* 0x000000000000794d */ /* 0x000fea0003800000 */
.L_x_14369:
        /* <DEDUP_REMOVED lines=15> */
.L_x_18749:


//--------------------- .text._Z25selective_scan_bwd_kernelI32Selective_Scan_bwd_kernel_traitsILi32ELi16ELb1ELb0ELb1ELb1ELb1EN3c104HalfENS1_7complexIfEEEEv12SSMParamsBwd --------------------------
	.section	.text._Z25selective_scan_bwd_kernelI32Selective_Scan_bwd_kernel_traitsILi32ELi16ELb1ELb0ELb1ELb1ELb1EN3c104HalfENS1_7complexIfEEEEv12SSMParamsBwd,"ax",@progbits
	.align	128
        .global         _Z25selective_scan_bwd_kernelI32Selective_Scan_bwd_kernel_traitsILi32ELi16ELb1ELb0ELb1ELb1ELb1EN3c104HalfENS1_7complexIfEEEEv12SSMParamsBwd
        .type           _Z25selective_scan_bwd_kernelI32Selective_Scan_bwd_kernel_traitsILi32ELi16ELb1ELb0ELb1ELb1ELb1EN3c104HalfENS1_7complexIfEEEEv12SSMParamsBwd,@function
        .size           _Z25selective_scan_bwd_kernelI32Selective_Scan_bwd_kernel_traitsILi32ELi16ELb1ELb0ELb1ELb1ELb1EN3c104HalfENS1_7complexIfEEEEv12SSMParamsBwd,(.L_x_18750 - _Z25selective_scan_bwd_kernelI32Selective_Scan_bwd_kernel_traitsILi32ELi16ELb1ELb0ELb1ELb1ELb1EN3c104HalfENS1_7complexIfEEEEv12SSMParamsBwd)
        .other          _Z25selective_scan_bwd_kernelI32Selective_Scan_bwd_kernel_traitsILi32ELi16ELb1ELb0ELb1ELb1ELb1EN3c104HalfENS1_7complexIfEEEEv12SSMParamsBwd,@"STO_CUDA_ENTRY STV_DEFAULT"
_Z25selective_scan_bwd_kernelI32Selective_Scan_bwd_kernel_traitsILi32ELi16ELb1ELb0ELb1ELb1ELb1EN3c104HalfENS1_7complexIfEEEEv12SSMParamsBwd:
.text._Z25selective_scan_bwd_kernelI32Selective_Scan_bwd_kernel_traitsILi32ELi16ELb1ELb0ELb1ELb1ELb1EN3c104HalfENS1_7complexIfEEEEv12SSMParamsBwd:
        /* <DEDUP_REMOVED lines=39> */
[----:B------:R-:W-:Y:S01]  /*0270*/  UMOV UR4, URZ ;  /* 0x000000ff00047c82 */ /* 0x000fe20008000000 */
[----:B------:R-:W-:-:S02]  /*0280*/  UIMAD.WIDE.U32 UR16, UR25, UR10, UR16 ;  /* 0x0000000a191072a5 */ /* 0x000fc4000f8e0010 */
[----:B------:R-:W-:Y:S02]  /*0290*/  UIMAD.WIDE.U32 UR18, UR25, UR14, UR6 ;  /* 0x0000000e191272a5 */ /* 0x000fe4000f8e0006 */
[----:B------:R-:W-:Y:S01]  /*02a0*/  UIMAD UR20, UR25, UR11, UR17 ;  /* 0x0000000b191472a4 */ /* 0x000fe2000f8e0211 */
[----:B------:R-:W0:Y:S05]  /*02b0*/  LDCU.128 UR8, c[0x0][0x460] ;  /* 0x00008c00ff0877ac */ /* 0x000e2a0008000c00 */
[----:B------:R-:W4:Y:S01]  /*02c0*/  I2F.RP R0, UR29 ;  /* 0x0000001d00007d06 */ /* 0x000f220008209400 */
[----:B------:R-:W-:Y:S02]  /*02d0*/  UIMAD UR23, UR25, UR15, UR19 ;  /* 0x0000000f191772a4 */ /* 0x000fe4000f8e0213 */
[----:B--2---:R-:W-:Y:S01]  /*02e0*/  ULEA UR17, UR22, 0xfffffe00, 0x9 ;  /* 0xfffffe0016117891 */ /* 0x004fe2000f8e48ff */
[----:B------:R-:W2:Y:S03]  /*02f0*/  LDCU.64 UR14, c[0x0][0x498] ;  /* 0x00009300ff0e77ac */ /* 0x000ea60008000a00 */
[----:B------:R-:W-:-:S02]  /*0300*/  USHF.R.S32.HI UR21, URZ, 0x1f, UR17 ;  /* 0x0000001fff157899 */ /* 0x000fc40008011411 */
[----:B------:R-:W-:Y:S02]  /*0310*/  UIADD3 UR16, UP0, UPT, UR17, UR16, URZ ;  /* 0x0000001011107290 */ /* 0x000fe4000ff1e0ff */
[----:B------:R-:W-:Y:S01]  /*0320*/  UIADD3 UR18, UP2, UPT, UR17, UR18, URZ ;  /* 0x0000001211127290 */ /* 0x000fe2000ff5e0ff */
[----:B----4-:R-:W3:Y:S01]  /*0330*/  MUFU.RCP R0, R0 ;  /* 0x0000000000007308 */ /* 0x010ee20000001000 */
[----:B------:R-:W-:Y:S02]  /*0340*/  UIADD3.X UR20, UPT, UPT, UR21, UR20, URZ, UP0, !UPT ;  /* 0x0000001415147290 */ /* 0x000fe400087fe4ff */
        /* <DEDUP_REMOVED lines=87> */
[----:B------:R-:W-:Y:S01]  /*08c0*/  UMOV UR22, UR12 ;  /* 0x0000000c00167c82 */ /* 0x000fe20008000000 */
[----:B-1----:R-:W-:Y:S01]  /*08d0*/  ULEA UR8, UR9, UR8, 0x18 ;  /* 0x0000000809087291 */ /* 0x002fe2000f8ec0ff */
[C---:B0-----:R-:W-:Y:S02]  /*08e0*/  IADD3 R0, PT, PT, R51.reuse, 0x100, RZ ;  /* 0x0000010033007810 */ /* 0x041fe40007ffe0ff */
        /* <DEDUP_REMOVED lines=21> */
[C---:B------:R-:W-:Y:S02]  /*0a40*/  LOP3.LUT R150, R51.reuse, 0x1f, RZ, 0xc0, !PT ;  /* 0x0000001f33967812 */ /* 0x040fe400078ec0ff */
[----:B------:R-:W-:Y:S02]  /*0a50*/  IADD3 R52, PT, PT, R51, 0x200, RZ ;  /* 0x0000020033347810 */ /* 0x000fe40007ffe0ff */
        /* <DEDUP_REMOVED lines=11> */
.L_x_14487:
        /* <DEDUP_REMOVED lines=92> */
.L_x_14372:
[----:B------:R-:W-:Y:S05]  /*10d0*/  BSYNC.RECONVERGENT B0 ;  /* 0x0000000000007941 */ /* 0x000fea0003800200 */
.L_x_14371:
        /* <DEDUP_REMOVED lines=35> */
.L_x_14374:
[----:B------:R-:W-:Y:S05]  /*1310*/  BSYNC.RECONVERGENT B0 ;  /* 0x0000000000007941 */ /* 0x000fea0003800200 */
.L_x_14373:
        /* <DEDUP_REMOVED lines=35> */
.L_x_14376:
[----:B------:R-:W-:Y:S05]  /*1550*/  BSYNC.RECONVERGENT B0 ;  /* 0x0000000000007941 */ /* 0x000fea0003800200 */
.L_x_14375:
        /* <DEDUP_REMOVED lines=35> */
.L_x_14378:
[----:B------:R-:W-:Y:S05]  /*1790*/  BSYNC.RECONVERGENT B0 ;  /* 0x0000000000007941 */ /* 0x000fea0003800200 */
.L_x_14377:
        /* <DEDUP_REMOVED lines=35> */
.L_x_14380:
[----:B------:R-:W-:Y:S05]  /*19d0*/  BSYNC.RECONVERGENT B0 ;  /* 0x0000000000007941 */ /* 0x000fea0003800200 */
.L_x_14379:
        /* <DEDUP_REMOVED lines=35> */
.L_x_14382:
[----:B------:R-:W-:Y:S05]  /*1c10*/  BSYNC.RECONVERGENT B0 ;  /* 0x0000000000007941 */ /* 0x000fea0003800200 */
.L_x_14381:
        /* <DEDUP_REMOVED lines=35> */
.L_x_14384:
[----:B------:R-:W-:Y:S05]  /*1e50*/  BSYNC.RECONVERGENT B0 ;  /* 0x0000000000007941 */ /* 0x000fea0003800200 */
.L_x_14383:
        /* <DEDUP_REMOVED lines=35> */
.L_x_14386:
[----:B------:R-:W-:Y:S05]  /*2090*/  BSYNC.RECONVERGENT B0 ;  /* 0x0000000000007941 */ /* 0x000fea0003800200 */
.L_x_14385:
        /* <DEDUP_REMOVED lines=35> */
.L_x_14388:
[----:B------:R-:W-:Y:S05]  /*22d0*/  BSYNC.RECONVERGENT B0 ;  /* 0x0000000000007941 */ /* 0x000fea0003800200 */
.L_x_14387:
        /* <DEDUP_REMOVED lines=35> */
.L_x_14390:
[----:B------:R-:W-:Y:S05]  /*2510*/  BSYNC.RECONVERGENT B0 ;  /* 0x0000000000007941 */ /* 0x000fea0003800200 */
.L_x_14389:
        /* <DEDUP_REMOVED lines=34> */
.L_x_14392:
[----:B------:R-:W-:Y:S05]  /*2740*/  BSYNC.RECONVERGENT B0 ;  /* 0x0000000000007941 */ /* 0x000fea0003800200 */
.L_x_14391:
        /* <DEDUP_REMOVED lines=32> */
.L_x_14394:
[----:B------:R-:W-:Y:S05]  /*2950*/  BSYNC.RECONVERGENT B0 ;  /* 0x0000000000007941 */ /* 0x000fea0003800200 */
.L_x_14393:
        /* <DEDUP_REMOVED lines=32> */
.L_x_14396:
[----:B------:R-:W-:Y:S05]  /*2b60*/  BSYNC.RECONVERGENT B0 ;  /* 0x0000000000007941 */ /* 0x000fea0003800200 */
.L_x_14395:
        /* <DEDUP_REMOVED lines=32> */
.L_x_14398:
[----:B------:R-:W-:Y:S05]  /*2d70*/  BSYNC.RECONVERGENT B0 ;  /* 0x0000000000007941 */ /* 0x000fea0003800200 */
.L_x_14397:
        /* <DEDUP_REMOVED lines=32> */
.L_x_14400:
[----:B------:R-:W-:Y:S05]  /*2f80*/  BSYNC.RECONVERGENT B0 ;  /* 0x0000000000007941 */ /* 0x000fea0003800200 */
.L_x_14399:
        /* <DEDUP_REMOVED lines=32> */
.L_x_14402:
[----:B------:R-:W-:Y:S05]  /*3190*/  BSYNC.RECONVERGENT B0 ;  /* 0x0000000000007941 */ /* 0x000fea0003800200 */
.L_x_14401:
[----:B------:R-:W0:Y:S01]  /*31a0*/  LDCU.128 UR12, c[0x0][0x410] ;  /* 0x00008200ff0c77ac */ /* 0x000e220008000c00 */
[----:B------:R-:W2:Y:S01]  /*31b0*/  LDS.128 R16, [R36] ;  /* 0x0000000024107984 */ /* 0x000ea20000000c00 */
[----:B------:R-:W-:-:S03]  /*31c0*/  USHF.L.U32 UR8, UR8, 0x9, URZ ;  /* 0x0000000908087899 */ /* 0x000fc600080006ff */
[----:B------:R-:W3:Y:S01]  /*31d0*/  LDS.128 R12, [R36+0x10] ;  /* 0x00001000240c7984 */ /* 0x000ee20000000c00 */
[----:B------:R-:W4:Y:S01]  /*31e0*/  LDCU.64 UR30, c[0x0][0x488] ;  /* 0x00009100ff1e77ac */ /* 0x000f220008000a00 */
[----:B------:R-:W-:Y:S02]  /*31f0*/  UMOV UR9, URZ ;  /* 0x000000ff00097c82 */ /* 0x000fe40008000000 */
[----:B0-----:R-:W-:-:S04]  /*3200*/  UIMAD.WIDE.U32 UR28, UR32, UR12, UR8 ;  /* 0x0000000c201c72a5 */ /* 0x001fc8000f8e0008 */
        /* <DEDUP_REMOVED lines=9> */
[----:B------:R-:W-:Y:S01]  /*32a0*/  IMAD.WIDE.U32 R2, R0, 0x10, R2 ;  /* 0x0000001000027825 */ /* 0x000fe200078e0002 */
[----:B------:R-:W-:Y:S06]  /*32b0*/  BAR.SYNC.DEFER_BLOCKING 0x0 ;  /* 0x0000000000007b1d */ /* 0x000fec0000010000 */
[----:B------:R-:W4:Y:S01]  /*32c0*/  LDCU.128 UR12, c[0x0][0x420] ;  /* 0x00008400ff0c77ac */ /* 0x000f220008000c00 */
[----:B------:R-:W5:Y:S04]  /*32d0*/  LDG.E.128 R72, desc[UR26][R2.64] ;  /* 0x0000001a02487981 */ /* 0x000f68000c1e1d00 */
[----:B------:R3:W5:Y:S01]  /*32e0*/  LDG.E.128 R88, desc[UR26][R2.64+0x200] ;  /* 0x0002001a02587981 */ /* 0x000762000c1e1d00 */
[----:B----4-:R-:W-:-:S04]  /*32f0*/  UIMAD.WIDE.U32 UR28, UR32, UR12, UR8 ;  /* 0x0000000c201c72a5 */ /* 0x010fc8000f8e0008 */
[----:B------:R-:W-:-:S03]  /*3300*/  UIMAD UR13, UR32, UR13, UR29 ;  /* 0x0000000d200d72a4 */ /* 0x000fc6000f8e021d */
[----:B------:R-:W-:Y:S02]  /*3310*/  UMOV UR12, UR28 ;  /* 0x0000001c000c7c82 */ /* 0x000fe40008000000 */
[----:B------:R-:W-:Y:S01]  /*3320*/  UIMAD.WIDE.U32 UR12, UR25, UR14, UR12 ;  /* 0x0000000e190c72a5 */ /* 0x000fe2000f8e000c */
[----:B--2---:R-:W-:Y:S01]  /*3330*/  HADD2.F32 R101, -RZ, R16.H0_H0 ;  /* 0x20000010ff657230 */ /* 0x004fe20000004100 */
[----:B------:R-:W2:Y:S02]  /*3340*/  LDCU.64 UR28, c[0x0][0x510] ;  /* 0x0000a200ff1c77ac */ /* 0x000ea40008000a00 */
[----:B------:R-:W-:Y:S02]  /*3350*/  UIMAD UR15, UR25, UR15, UR13 ;  /* 0x0000000f190f72a4 */ /* 0x000fe4000f8e020d */
[----:B0-----:R-:W-:-:S04]  /*3360*/  ULEA UR13, UP0, UR12, UR30, 0x1 ;  /* 0x0000001e0c0d7291 */ /* 0x001fc8000f8008ff */
[----:B------:R-:W-:Y:S02]  /*3370*/  ULEA.HI.X UR12, UR12, UR31, UR15, 0x1, UP0 ;  /* 0x0000001f0c0c7291 */ /* 0x000fe400080f0c0f */
[----:B-1----:R-:W-:Y:S01]  /*3380*/  MOV R56, UR13 ;  /* 0x0000000d00387c02 */ /* 0x002fe20008000f00 */
[----:B------:R-:W-:Y:S01]  /*3390*/  HADD2.F32 R96, -RZ, R16.H1_H1 ;  /* 0x30000010ff607230 */ /* 0x000fe20000004100 */
[----:B------:R-:W0:Y:S02]  /*33a0*/  LDCU.64 UR30, c[0x0][0x558] ;  /* 0x0000ab00ff1e77ac */ /* 0x000e240008000a00 */
[----:B------:R-:W-:Y:S01]  /*33b0*/  MOV R57, UR12 ;  /* 0x0000000c00397c02 */ /* 0x000fe20008000f00 */
[----:B---3--:R-:W-:Y:S01]  /*33c0*/  HADD2.F32 R93, -RZ, R13.H1_H1 ;  /* 0x3000000dff5d7230 */ /* 0x008fe20000004100 */
[----:B------:R-:W1:Y:S01]  /*33d0*/  LDCU.64 UR14, c[0x0][0x508] ;  /* 0x0000a100ff0e77ac */ /* 0x000e620008000a00 */
[----:B------:R-:W-:Y:S01]  /*33e0*/  IMAD.WIDE.U32 R2, R0, 0x10, R56 ;  /* 0x0000001000027825 */ /* 0x000fe200078e0038 */
[----:B-----5:R-:W-:Y:S04]  /*33f0*/  STS.128 [R37], R72 ;  /* 0x0000004825007388 */ /* 0x020fe80000000c00 */
        /* <DEDUP_REMOVED lines=10> */
[--C-:B---3--:R-:W-:Y:S01]  /*34a0*/  HADD2.F32 R81, -RZ, R70.reuse.H0_H0 ;  /* 0x20000046ff517230 */ /* 0x108fe20000004100 */
[----:B------:R-:W-:Y:S01]  /*34b0*/  UIMAD UR13, UR32, UR15, UR13 ;  /* 0x0000000f200d72a4 */ /* 0x000fe2000f8e020d */
[----:B------:R-:W-:Y:S02]  /*34c0*/  HADD2.F32 R72, -RZ, R71.H0_H0 ;  /* 0x20000047ff487230 */ /* 0x000fe40000004100 */
[----:B------:R-:W-:Y:S02]  /*34d0*/  HADD2.F32 R82, -RZ, R69.H1_H1 ;  /* 0x30000045ff527230 */ /* 0x000fe40000004100 */
[----:B------:R-:W-:Y:S01]  /*34e0*/  FMUL.FTZ R76, R81, -1.4426950216293334961 ;  /* 0xbfb8aa3b514c7820 */ /* 0x000fe20000410000 */
[----:B--2---:R-:W-:Y:S02]  /*34f0*/  HADD2.F32 R2, -RZ, R70.H1_H1 ;  /* 0x30000046ff027230 */ /* 0x004fe40000004100 */
[----:B------:R-:W-:Y:S01]  /*3500*/  FMUL.FTZ R78, R72, -1.4426950216293334961 ;  /* 0xbfb8aa3b484e7820 */ /* 0x000fe20000410000 */
[----:B------:R-:W-:-:S02]  /*3510*/  HADD2.F32 R73, -RZ, R71.H1_H1 ;  /* 0x30000047ff497230 */ /* 0x000fc40000004100 */
[----:B------:R-:W-:Y:S01]  /*3520*/  FMUL.FTZ R75, R82, -1.4426950216293334961 ;  /* 0xbfb8aa3b524b7820 */ /* 0x000fe20000410000 */
[--C-:B----4-:R-:W-:Y:S02]  /*3530*/  HADD2.F32 R74, -RZ, R56.reuse.H0_H0 ;  /* 0x20000038ff4a7230 */ /* 0x110fe40000004100 */
[----:B------:R-:W-:Y:S01]  /*3540*/  FMUL.FTZ R77, R2, -1.4426950216293334961 ;  /* 0xbfb8aa3b024d7820 */ /* 0x000fe20000410000 */
[----:B------:R1:W2:Y:S01]  /*3550*/  MUFU.EX2 R85, R76 ;  /* 0x0000004c00557308 */ /* 0x0002a20000000800 */
[----:B------:R-:W-:Y:S01]  /*3560*/  FMUL.FTZ R80, R73, -1.4426950216293334961 ;  /* 0xbfb8aa3b49507820 */ /* 0x000fe20000410000 */
[----:B------:R-:W-:Y:S02]  /*3570*/  HADD2.F32 R3, -RZ, R56.H1_H1 ;  /* 0x30000038ff037230 */ /* 0x000fe40000004100 */
[----:B------:R-:W-:Y:S01]  /*3580*/  FMUL.FTZ R56, R74, -1.4426950216293334961 ;  /* 0xbfb8aa3b4a387820 */ /* 0x000fe20000410000 */
[----:B------:R3:W4:Y:S01]  /*3590*/  MUFU.EX2 R86, R77 ;  /* 0x0000004d00567308 */ /* 0x0007220000000800 */
[----:B------:R-:W-:Y:S01]  /*35a0*/  HADD2.F32 R71, -RZ, R57.H0_H0 ;  /* 0x20000039ff477230 */ /* 0x000fe20000004100 */
[----:B------:R-:W-:Y:S01]  /*35b0*/  UIMAD.WIDE.U32 UR12, UR25, UR28, UR12 ;  /* 0x0000001c190c72a5 */ /* 0x000fe2000f8e000c */
[----:B------:R-:W-:Y:S01]  /*35c0*/  HADD2.F32 R84, -RZ, R68.H0_H0 ;  /* 0x20000044ff547230 */ /* 0x000fe20000004100 */
[----:B------:R0:W4:Y:S01]  /*35d0*/  MUFU.EX2 R87, R78 ;  /* 0x0000004e00577308 */ /* 0x0001220000000800 */
[----:B-1----:R-:W-:-:S02]  /*35e0*/  HADD2.F32 R76, -RZ, R58.H0_H0 ;  /* 0x2000003aff4c7230 */ /* 0x002fc40000004100 */
[----:B------:R-:W-:Y:S01]  /*35f0*/  FMUL.FTZ R90, R3, -1.4426950216293334961 ;  /* 0xbfb8aa3b035a7820 */ /* 0x000fe20000410000 */
[----:B------:R-:W-:Y:S01]  /*3600*/  HADD2.F32 R83, -RZ, R68.H1_H1 ;  /* 0x30000044ff537230 */ /* 0x000fe20000004100 */
[----:B------:R1:W4:Y:S01]  /*3610*/  MUFU.EX2 R70, R75 ;  /* 0x0000004b00467308 */ /* 0x0003220000000800 */
[----:B---3--:R-:W-:Y:S02]  /*3620*/  HADD2.F32 R77, -RZ, R58.H1_H1 ;  /* 0x3000003aff4d7230 */ /* 0x008fe40000004100 */
[----:B------:R-:W-:Y:S01]  /*3630*/  FMUL.FTZ R58, R76, -1.4426950216293334961 ;  /* 0xbfb8aa3b4c3a7820 */ /* 0x000fe20000410000 */
[----:B------:R-:W-:Y:S01]  /*3640*/  FMUL.FTZ R55, R84, -1.4426950216293334961 ;  /* 0xbfb8aa3b54377820 */ /* 0x000fe20000410000 */
[----:B------:R3:W4:Y:S01]  /*3650*/  MUFU.EX2 R88, R80 ;  /* 0x0000005000587308 */ /* 0x0007220000000800 */
[----:B0-----:R-:W-:Y:S02]  /*3660*/  HADD2.F32 R78, -RZ, R59.H0_H0 ;  /* 0x2000003bff4e7230 */ /* 0x001fe40000004100 */
[----:B------:R-:W-:Y:S01]  /*3670*/  FMUL.FTZ R68, R83, -1.4426950216293334961 ;  /* 0xbfb8aa3b53447820 */ /* 0x000fe20000410000 */
[----:B------:R-:W-:Y:S01]  /*3680*/  HADD2.F32 R79, -RZ, R69.H0_H0 ;  /* 0x20000045ff4f7230 */ /* 0x000fe20000004100 */
[----:B------:R0:W4:Y:S01]  /*3690*/  MUFU.EX2 R89, R56 ;  /* 0x0000003800597308 */ /* 0x0001220000000800 */
[----:B-1----:R-:W-:-:S02]  /*36a0*/  HADD2.F32 R75, -RZ, R57.H1_H1 ;  /* 0x30000039ff4b7230 */ /* 0x002fc40000004100 */
[----:B------:R-:W-:Y:S01]  /*36b0*/  FMUL.FTZ R57, R71, -1.4426950216293334961 ;  /* 0xbfb8aa3b47397820 */ /* 0x000fe20000410000 */
[----:B--2---:R-:W-:Y:S01]  /*36c0*/  FADD.FTZ R85, R85, 1 ;  /* 0x3f80000055557421 */ /* 0x004fe20000010000 */
[----:B------:R-:W1:Y:S01]  /*36d0*/  MUFU.EX2 R119, R58 ;  /* 0x0000003a00777308 */ /* 0x000e620000000800 */
[----:B---3--:R-:W-:Y:S02]  /*36e0*/  HADD2.F32 R80, -RZ, R59.H1_H1 ;  /* 0x3000003bff507230 */ /* 0x008fe40000004100 */
[----:B------:R-:W-:Y:S01]  /*36f0*/  FMUL.FTZ R59, R78, -1.4426950216293334961 ;  /* 0xbfb8aa3b4e3b7820 */ /* 0x000fe20000410000 */
[----:B------:R-:W-:Y:S01]  /*3700*/  FMUL.FTZ R91, R75, -1.4426950216293334961 ;  /* 0xbfb8aa3b4b5b7820 */ /* 0x000fe20000410000 */
[----:B------:R-:W-:Y:S01]  /*3710*/  MUFU.EX2 R94, R57 ;  /* 0x00000039005e7308 */ /* 0x000fe20000000800 */
[----:B0-----:R-:W-:Y:S01]  /*3720*/  FMUL.FTZ R56, R77, -1.4426950216293334961 ;  /* 0xbfb8aa3b4d387820 */ /* 0x001fe20000410000 */
[----:B------:R-:W-:Y:S01]  /*3730*/  FMUL.FTZ R69, R79, -1.4426950216293334961 ;  /* 0xbfb8aa3b4f457820 */ /* 0x000fe20000410000 */
[----:B----4-:R-:W-:Y:S01]  /*3740*/  FADD.FTZ R86, R86, 1 ;  /* 0x3f80000056567421 */ /* 0x010fe20000010000 */
[----:B------:R-:W-:Y:S01]  /*3750*/  MUFU.EX2 R123, R59 ;  /* 0x0000003b007b7308 */ /* 0x000fe20000000800 */
[----:B------:R-:W-:Y:S01]  /*3760*/  FADD.FTZ R87, R87, 1 ;  /* 0x3f80000057577421 */ /* 0x000fe20000010000 */
[----:B------:R-:W-:Y:S01]  /*3770*/  FMUL.FTZ R92, R80, -1.4426950216293334961 ;  /* 0xbfb8aa3b505c7820 */ /* 0x000fe20000410000 */
[----:B------:R-:W-:Y:S01]  /*3780*/  FADD.FTZ R70, R70, 1 ;  /* 0x3f80000046467421 */ /* 0x000fe20000010000 */
[----:B------:R-:W0:Y:S01]  /*3790*/  MUFU.EX2 R120, R56 ;  /* 0x0000003800787308 */ /* 0x000e220000000800 */
[----:B------:R-:W-:Y:S01]  /*37a0*/  FADD.FTZ R114, R88, 1 ;  /* 0x3f80000058727421 */ /* 0x000fe20000010000 */
[----:B------:R-:W-:Y:S01]  /*37b0*/  FADD.FTZ R117, R89, 1 ;  /* 0x3f80000059757421 */ /* 0x000fe20000010000 */
[----:B------:R-:W-:Y:S01]  /*37c0*/  HADD2.F32 R98, -RZ, R17.H1_H1 ;  /* 0x30000011ff627230 */ /* 0x000fe20000004100 */
[----:B------:R-:W2:Y:S01]  /*37d0*/  MUFU.EX2 R55, R55 ;  /* 0x0000003700377308 */ /* 0x000ea20000000800 */
[----:B------:R-:W-:-:S02]  /*37e0*/  HADD2.F32 R88, -RZ, R18.H0_H0 ;  /* 0x20000012ff587230 */ /* 0x000fc40000004100 */
[----:B-1----:R-:W-:Y:S01]  /*37f0*/  FADD.FTZ R119, R119, 1 ;  /* 0x3f80000077777421 */ /* 0x002fe20000010000 */
[----:B------:R-:W-:Y:S01]  /*3800*/  HADD2.F32 R99, -RZ, R18.H1_H1 ;  /* 0x30000012ff637230 */ /* 0x000fe20000004100 */
[----:B------:R-:W1:Y:S01]  /*3810*/  MUFU.EX2 R68, R68 ;  /* 0x0000004400447308 */ /* 0x000e620000000800 */
[----:B------:R-:W-:Y:S01]  /*3820*/  HADD2.F32 R89, -RZ, R19.H0_H0 ;  /* 0x20000013ff597230 */ /* 0x000fe20000004100 */
[----:B------:R-:W-:Y:S02]  /*3830*/  UIMAD UR14, UR25, UR29, UR13 ;  /* 0x0000001d190e72a4 */ /* 0x000fe4000f8e020d */
[----:B------:R-:W3:Y:S01]  /*3840*/  MUFU.EX2 R90, R90 ;  /* 0x0000005a005a7308 */ /* 0x000ee20000000800 */
[----:B------:R-:W-:Y:S01]  /*3850*/  ULEA UR13, UP0, UR12, UR30, 0x1 ;  /* 0x0000001e0c0d7291 */ /* 0x000fe2000f8008ff */
[----:B0-----:R-:W-:Y:S01]  /*3860*/  FADD.FTZ R120, R120, 1 ;  /* 0x3f80000078787421 */ /* 0x001fe20000010000 */
[----:B------:R-:W0:Y:S01]  /*3870*/  LDCU.64 UR28, c[0x0][0x490] ;  /* 0x00009200ff1c77ac */ /* 0x000e220008000a00 */
[----:B------:R4:W0:Y:S01]  /*3880*/  MUFU.EX2 R102, R91 ;  /* 0x0000005b00667308 */ /* 0x0008220000000800 */
[----:B--2---:R-:W-:Y:S01]  /*3890*/  FADD.FTZ R55, R55, 1 ;  /* 0x3f80000037377421 */ /* 0x004fe20000010000 */
[----:B------:R-:W-:-:S02]  /*38a0*/  ULEA.HI.X UR12, UR12, UR31, UR14, 0x1, UP0 ;  /* 0x0000001f0c0c7291 */ /* 0x000fc400080f0c0e */
[----:B------:R-:W2:Y:S01]  /*38b0*/  MUFU.EX2 R69, R69 ;  /* 0x0000004500457308 */ /* 0x000ea20000000800 */
[----:B-1----:R-:W-:-:S03]  /*38c0*/  FADD.FTZ R68, R68, 1 ;  /* 0x3f80000044447421 */ /* 0x002fc60000010000 */
[----:B------:R0:W1:Y:S01]  /*38d0*/  MUFU.RCP R95, R55 ;  /* 0x00000037005f7308 */ /* 0x0000620000001000 */
[--C-:B----4-:R-:W-:Y:S02]  /*38e0*/  HADD2.F32 R91, -RZ, R12.reuse.H1_H1 ;  /* 0x3000000cff5b7230 */ /* 0x110fe40000004100 */
[----:B---3--:R-:W-:Y:S01]  /*38f0*/  FADD.FTZ R118, R90, 1 ;  /* 0x3f8000005a767421 */ /* 0x008fe20000010000 */
[----:B------:R-:W-:Y:S02]  /*3900*/  HADD2.F32 R90, -RZ, R12.H0_H0 ;  /* 0x2000000cff5a7230 */ /* 0x000fe40000004100 */
[----:B------:R-:W-:Y:S01]  /*3910*/  FADD.FTZ R12, R94, 1 ;  /* 0x3f8000005e0c7421 */ /* 0x000fe20000010000 */
[----:B------:R-:W-:Y:S01]  /*3920*/  HADD2.F32 R94, -RZ, R15.H0_H0 ;  /* 0x2000000fff5e7230 */ /* 0x000fe20000004100 */
[----:B------:R3:W4:Y:S01]  /*3930*/  MUFU.RCP R104, R68 ;  /* 0x0000004400687308 */ /* 0x0007220000001000 */
[----:B0-----:R-:W-:Y:S01]  /*3940*/  FADD.FTZ R55, R102, 1 ;  /* 0x3f80000066377421 */ /* 0x001fe20000010000 */
[----:B--2---:R-:W-:Y:S01]  /*3950*/  FADD.FTZ R69, R69, 1 ;  /* 0x3f80000045457421 */ /* 0x004fe20000010000 */
[----:B------:R-:W-:-:S04]  /*3960*/  UISETP.NE.U32.AND UP0, UPT, UR28, URZ, UPT ;  /* 0x000000ff1c00728c */ /* 0x000fc8000bf05070 */
[----:B------:R-:W-:Y:S01]  /*3970*/  UISETP.NE.AND.EX UP0, UPT, UR29, URZ, UPT, UP0 ;  /* 0x000000ff1d00728c */ /* 0x000fe2000bf05300 */
[----:B------:R0:W-:Y:S01]  /*3980*/  MUFU.RCP R116, R85 ;  /* 0x0000005500747308 */ /* 0x0001e20000001000 */
[----:B---3--:R-:W-:-:S07]  /*3990*/  HADD2.F32 R68, -RZ, R6.H0_H0 ;  /* 0x20000006ff447230 */ /* 0x008fce0000004100 */
[----:B------:R2:W-:Y:S01]  /*39a0*/  MUFU.RCP R113, R86 ;  /* 0x0000005600717308 */ /* 0x0005e20000001000 */
[----:B0-----:R-:W-:-:S07]  /*39b0*/  HADD2.F32 R85, -RZ, R14.H0_H0 ;  /* 0x2000000eff557230 */ /* 0x001fce0000004100 */
[----:B------:R0:W-:Y:S01]  /*39c0*/  MUFU.RCP R115, R87 ;  /* 0x0000005700737308 */ /* 0x0001e20000001000 */
[----:B--2---:R-:W-:Y:S02]  /*39d0*/  HADD2.F32 R86, -RZ, R13.H0_H0 ;  /* 0x2000000dff567230 */ /* 0x004fe40000004100 */
[----:B-1----:R-:W-:-:S04]  /*39e0*/  FADD.FTZ R13, -R95, 1 ;  /* 0x3f8000005f0d7421 */ /* 0x002fc80000010100 */
[C---:B------:R-:W-:Y:S01]  /*39f0*/  FFMA.FTZ R17, R84.reuse, R13, 1 ;  /* 0x3f80000054117423 */ /* 0x040fe2000001000d */
[----:B------:R-:W-:Y:S01]  /*3a00*/  FMUL.FTZ R84, R84, R95 ;  /* 0x0000005f54547220 */ /* 0x000fe20000410000 */
[----:B------:R-:W-:Y:S01]  /*3a10*/  MUFU.RCP R122, R12 ;  /* 0x0000000c007a7308 */ /* 0x000fe20000001000 */
[----:B0-----:R-:W-:Y:S02]  /*3a20*/  HADD2.F32 R87, -RZ, R14.H1_H1 ;  /* 0x3000000eff577230 */ /* 0x001fe40000004100 */
[----:B----4-:R-:W-:-:S05]  /*3a30*/  FADD.FTZ R14, -R104, 1 ;  /* 0x3f800000680e7421 */ /* 0x010fca0000010100 */
[----:B------:R0:W-:Y:S08]  /*3a40*/  MUFU.RCP R108, R69 ;  /* 0x00000045006c7308 */ /* 0x0001f00000001000 */
[----:B------:R1:W2:Y:S01]  /*3a50*/  MUFU.EX2 R125, R92 ;  /* 0x0000005c007d7308 */ /* 0x0002a20000000800 */
[----:B0-----:R-:W-:-:S03]  /*3a60*/  HADD2.F32 R69, -RZ, R7.H1_H1 ;  /* 0x30000007ff457230 */ /* 0x001fc60000004100 */
[----:B------:R0:W3:Y:S01]  /*3a70*/  MUFU.RCP R109, R70 ;  /* 0x00000046006d7308 */ /* 0x0000e20000001000 */
[----:B-1----:R-:W-:Y:S02]  /*3a80*/  HADD2.F32 R92, -RZ, R19.H1_H1 ;  /* 0x30000013ff5c7230 */ /* 0x002fe40000004100 */
[C---:B------:R-:W-:Y:S01]  /*3a90*/  FFMA.FTZ R19, R83.reuse, R14, 1 ;  /* 0x3f80000053137423 */ /* 0x040fe2000001000e */
[----:B------:R-:W-:-:S04]  /*3aa0*/  FMUL.FTZ R83, R83, R104 ;  /* 0x0000006853537220 */ /* 0x000fc80000410000 */
[----:B------:R-:W1:Y:S01]  /*3ab0*/  MUFU.RCP R114, R114 ;  /* 0x0000007200727308 */ /* 0x000e620000001000 */
[----:B0-----:R-:W-:-:S07]  /*3ac0*/  HADD2.F32 R70, -RZ, R7.H0_H0 ;  /* 0x20000007ff467230 */ /* 0x001fce0000004100 */
[----:B------:R3:W0:Y:S08]  /*3ad0*/  MUFU.RCP R124, R55 ;  /* 0x00000037007c7308 */ /* 0x0006300000001000 */
[----:B------:R-:W4:Y:S01]  /*3ae0*/  MUFU.RCP R118, R118 ;  /* 0x0000007600767308 */ /* 0x000f220000001000 */
[----:B---3--:R-:W-:-:S04]  /*3af0*/  FADD.FTZ R55, -R109, 1 ;  /* 0x3f8000006d377421 */ /* 0x008fc80000010100 */
[C---:B------:R-:W-:Y:S01]  /*3b00*/  FFMA.FTZ R55, R82.reuse, R55, 1 ;  /* 0x3f80000052377423 */ /* 0x040fe20000010037 */
[----:B------:R-:W-:Y:S02]  /*3b10*/  FMUL.FTZ R82, R82, R109 ;  /* 0x0000006d52527220 */ /* 0x000fe40000410000 */
[----:B------:R-:W3:Y:S08]  /*3b20*/  MUFU.RCP R117, R117 ;  /* 0x0000007500757308 */ /* 0x000ef00000001000 */
[----:B------:R-:W3:Y:S08]  /*3b30*/  MUFU.RCP R128, R120 ;  /* 0x0000007800807308 */ /* 0x000ef00000001000 */
[----:B------:R-:W-:Y:S01]  /*3b40*/  MUFU.RCP R121, R119 ;  /* 0x0000007700797308 */ /* 0x000fe20000001000 */
[----:B-----5:R-:W-:Y:S04]  /*3b50*/  STS.128 [R37], R64 ;  /* 0x0000004025007388 */ /* 0x020fe80000000c00 */
[----:B------:R1:W-:Y:S01]  /*3b60*/  STS.128 [R37+0x200], R60 ;  /* 0x0002003c25007388 */ /* 0x0003e20000000c00 */
[----:B------:R-:W-:-:S03]  /*3b70*/  NOP ;  /* 0x0000000000007918 */ /* 0x000fc60000000000 */
[----:B------:R-:W5:Y:S01]  /*3b80*/  LDS.128 R56, [R36] ;  /* 0x0000000024387984 */ /* 0x000f620000000c00 */
[----:B-1----:R-:W-:-:S04]  /*3b90*/  FADD.FTZ R62, -R114, 1 ;  /* 0x3f800000723e7421 */ /* 0x002fc80000010100 */
[----:B------:R-:W-:Y:S01]  /*3ba0*/  FFMA.FTZ R62, R73, R62, 1 ;  /* 0x3f800000493e7423 */ /* 0x000fe2000001003e */
[--C-:B-----5:R-:W-:Y:S02]  /*3bb0*/  HADD2.F32 R102, -RZ, R56.reuse.H0_H0 ;  /* 0x20000038ff667230 */ /* 0x120fe40000004100 */
[----:B------:R-:W-:Y:S02]  /*3bc0*/  HADD2.F32 R103, -RZ, R56.H1_H1 ;  /* 0x30000038ff677230 */ /* 0x000fe40000004100 */
[--C-:B------:R-:W-:Y:S02]  /*3bd0*/  HADD2.F32 R106, -RZ, R57.reuse.H0_H0 ;  /* 0x20000039ff6a7230 */ /* 0x100fe40000004100 */
[----:B------:R-:W-:Y:S01]  /*3be0*/  FMUL.FTZ R12, R101, R102 ;  /* 0x00000066650c7220 */ /* 0x000fe20000410000 */
[----:B------:R-:W-:Y:S02]  /*3bf0*/  HADD2.F32 R105, -RZ, R57.H1_H1 ;  /* 0x30000039ff697230 */ /* 0x000fe40000004100 */
[----:B------:R-:W-:Y:S01]  /*3c00*/  FMUL.FTZ R15, R96, R103 ;  /* 0x00000067600f7220 */ /* 0x000fe20000410000 */
[----:B------:R-:W-:-:S02]  /*3c10*/  HADD2.F32 R107, -RZ, R58.H0_H0 ;  /* 0x2000003aff6b7230 */ /* 0x000fc40000004100 */
[----:B------:R-:W-:Y:S01]  /*3c20*/  FMUL.FTZ R16, R95, R12 ;  /* 0x0000000c5f107220 */ /* 0x000fe20000410000 */
[----:B------:R-:W-:Y:S02]  /*3c30*/  HADD2.F32 R112, -RZ, R58.H1_H1 ;  /* 0x3000003aff707230 */ /* 0x000fe40000004100 */
[----:B------:R-:W-:Y:S01]  /*3c40*/  FMUL.FTZ R18, R104, R15 ;  /* 0x0000000f68127220 */ /* 0x000fe20000410000 */
[----:B------:R-:W-:Y:S01]  /*3c50*/  FADD.FTZ R58, -R116, 1 ;  /* 0x3f800000743a7421 */ /* 0x000fe20000010100 */
[----:B------:R-:W1:Y:S01]  /*3c60*/  LDS.128 R12, [R36+0x10] ;  /* 0x00001000240c7984 */ /* 0x000e620000000c00 */
        /* <DEDUP_REMOVED lines=15> */
[----:B------:R-:W-:Y:S01]  /*3d60*/  FADD.FTZ R55, -R113, 1 ;  /* 0x3f80000071377421 */ /* 0x000fe20000010100 */
[----:B------:R-:W-:Y:S01]  /*3d70*/  FMUL.FTZ R58, R99, R112 ;  /* 0x00000070633a7220 */ /* 0x000fe20000410000 */
[----:B------:R-:W-:Y:S02]  /*3d80*/  HADD2.F32 R110, -RZ, R59.H0_H0 ;  /* 0x2000003bff6e7230 */ /* 0x000fe40000004100 */
[----:B------:R-:W-:Y:S01]  /*3d90*/  FMUL.FTZ R59, R92, R111 ;  /* 0x0000006f5c3b7220 */ /* 0x000fe20000410000 */
[----:B------:R-:W-:Y:S01]  /*3da0*/  FFMA.FTZ R55, R2, R55, 1 ;  /* 0x3f80000002377423 */ /* 0x000fe20000010037 */
[----:B------:R-:W-:Y:S01]  /*3db0*/  FMUL.FTZ R58, R113, R58 ;  /* 0x0000003a713a7220 */ /* 0x000fe20000410000 */
[----:B------:R-:W-:Y:S01]  /*3dc0*/  FADD.FTZ R57, -R115, 1 ;  /* 0x3f80000073397421 */ /* 0x000fe20000010100 */
[----:B------:R-:W-:Y:S01]  /*3dd0*/  FMUL.FTZ R59, R114, R59 ;  /* 0x0000003b723b7220 */ /* 0x000fe20000410000 */
[----:B------:R-:W-:Y:S01]  /*3de0*/  FMUL.FTZ R60, R89, R110 ;  /* 0x0000006e593c7220 */ /* 0x000fe20000410000 */
[----:B------:R-:W-:Y:S01]  /*3df0*/  FMUL.FTZ R55, R58, R55 ;  /* 0x000000373a377220 */ /* 0x000fe20000410000 */
[----:B------:R-:W-:Y:S01]  /*3e00*/  FADD.FTZ R58, R123, 1 ;  /* 0x3f8000007b3a7421 */ /* 0x000fe20000010000 */
[----:B------:R-:W-:Y:S01]  /*3e10*/  FMUL.FTZ R62, R59, R62 ;  /* 0x0000003e3b3e7220 */ /* 0x000fe20000410000 */
[----:B--2---:R-:W-:Y:S01]  /*3e20*/  FADD.FTZ R59, R125, 1 ;  /* 0x3f8000007d3b7421 */ /* 0x004fe20000010000 */
[----:B------:R-:W-:Y:S01]  /*3e30*/  FFMA.FTZ R57, R72, R57, 1 ;  /* 0x3f80000048397423 */ /* 0x000fe20000010039 */
[----:B------:R2:W5:Y:S01]  /*3e40*/  MUFU.RCP R125, R58 ;  /* 0x0000003a007d7308 */ /* 0x0005620000001000 */
[----:B------:R-:W-:Y:S01]  /*3e50*/  FMUL.FTZ R60, R115, R60 ;  /* 0x0000003c733c7220 */ /* 0x000fe20000410000 */
[----:B------:R-:W-:Y:S01]  /*3e60*/  F2FP.F16.F32.PACK_AB R16, R19, R16 ;  /* 0x000000101310723e */ /* 0x000fe200000000ff */
[----:B------:R-:W-:Y:S01]  /*3e70*/  FMUL.FTZ R113, R2, R113 ;  /* 0x0000007102717220 */ /* 0x000fe20000410000 */
[----:B------:R-:W-:Y:S01]  /*3e80*/  F2FP.F16.F32.PACK_AB R17, R56, R17 ;  /* 0x000000113811723e */ /* 0x000fe200000000ff */
[----:B------:R-:W-:Y:S01]  /*3e90*/  FMUL.FTZ R57, R60, R57 ;  /* 0x000000393c397220 */ /* 0x000fe20000410000 */
[----:B0-----:R-:W-:Y:S01]  /*3ea0*/  FADD.FTZ R60, -R124, 1 ;  /* 0x3f8000007c3c7421 */ /* 0x001fe20000010100 */
[----:B------:R-:W-:Y:S01]  /*3eb0*/  F2FP.F16.F32.PACK_AB R18, R55, R18 ;  /* 0x000000123712723e */ /* 0x000fe200000000ff */
[----:B------:R0:W5:Y:S01]  /*3ec0*/  MUFU.RCP R129, R59 ;  /* 0x0000003b00817308 */ /* 0x0001620000001000 */
[----:B--2---:R-:W-:Y:S01]  /*3ed0*/  FADD.FTZ R58, -R122, 1 ;  /* 0x3f8000007a3a7421 */ /* 0x004fe20000010100 */
[----:B-1----:R-:W-:-:S02]  /*3ee0*/  HADD2.F32 R120, -RZ, R12.H1_H1 ;  /* 0x3000000cff787230 */ /* 0x002fc40000004100 */
[----:B------:R-:W-:Y:S01]  /*3ef0*/  FFMA.FTZ R60, R75, R60, 1 ;  /* 0x3f8000004b3c7423 */ /* 0x000fe2000001003c */
[--C-:B------:R-:W-:Y:S02]  /*3f00*/  HADD2.F32 R123, -RZ, R13.reuse.H0_H0 ;  /* 0x2000000dff7b7230 */ /* 0x100fe40000004100 */
[----:B------:R-:W-:Y:S01]  /*3f10*/  FFMA.FTZ R58, R71, R58, 1 ;  /* 0x3f800000473a7423 */ /* 0x000fe2000001003a */
[----:B------:R-:W-:Y:S02]  /*3f20*/  HADD2.F32 R119, -RZ, R12.H0_H0 ;  /* 0x2000000cff777230 */ /* 0x000fe40000004100 */
[----:B----4-:R-:W-:Y:S01]  /*3f30*/  FADD.FTZ R12, -R118, 1 ;  /* 0x3f800000760c7421 */ /* 0x010fe20000010100 */
[----:B------:R-:W-:Y:S02]  /*3f40*/  HADD2.F32 R126, -RZ, R13.H1_H1 ;  /* 0x3000000dff7e7230 */ /* 0x000fe40000004100 */
[----:B0-----:R-:W-:Y:S01]  /*3f50*/  FMUL.FTZ R59, R86, R123 ;  /* 0x0000007b563b7220 */ /* 0x001fe20000410000 */
[----:B------:R-:W-:-:S02]  /*3f60*/  HADD2.F32 R131, -RZ, R15.H0_H0 ;  /* 0x2000000fff837230 */ /* 0x000fc40000004100 */
[----:B---3--:R-:W-:Y:S01]  /*3f70*/  FADD.FTZ R13, -R117, 1 ;  /* 0x3f800000750d7421 */ /* 0x008fe20000010100 */
[----:B------:R-:W-:Y:S02]  /*3f80*/  HADD2.F32 R134, -RZ, R15.H1_H1 ;  /* 0x3000000fff867230 */ /* 0x000fe40000004100 */
[----:B------:R-:W-:Y:S01]  /*3f90*/  FMUL.FTZ R15, R91, R120 ;  /* 0x000000785b0f7220 */ /* 0x000fe20000410000 */
[--C-:B------:R-:W-:Y:S02]  /*3fa0*/  HADD2.F32 R127, -RZ, R14.reuse.H0_H0 ;  /* 0x2000000eff7f7230 */ /* 0x100fe40000004100 */
[----:B------:R-:W-:Y:S01]  /*3fb0*/  FMUL.FTZ R61, R93, R126 ;  /* 0x0000007e5d3d7220 */ /* 0x000fe20000410000 */
[----:B------:R-:W-:Y:S02]  /*3fc0*/  HADD2.F32 R130, -RZ, R14.H1_H1 ;  /* 0x3000000eff827230 */ /* 0x000fe40000004100 */
[----:B------:R-:W-:Y:S01]  /*3fd0*/  FFMA.FTZ R14, R3, R12, 1 ;  /* 0x3f800000030e7423 */ /* 0x000fe2000001000c */
[----:B------:R-:W-:Y:S01]  /*3fe0*/  FMUL.FTZ R15, R118, R15 ;  /* 0x0000000f760f7220 */ /* 0x000fe20000410000 */
[----:B------:R-:W-:Y:S01]  /*3ff0*/  FMUL.FTZ R12, R90, R119 ;  /* 0x000000775a0c7220 */ /* 0x000fe20000410000 */
[----:B------:R-:W-:Y:S01]  /*4000*/  FMUL.FTZ R59, R122, R59 ;  /* 0x0000003b7a3b7220 */ /* 0x000fe20000410000 */
[----:B------:R-:W-:Y:S01]  /*4010*/  FMUL.FTZ R61, R124, R61 ;  /* 0x0000003d7c3d7220 */ /* 0x000fe20000410000 */
[----:B------:R-:W-:Y:S01]  /*4020*/  FMUL.FTZ R15, R15, R14 ;  /* 0x0000000e0f0f7220 */ /* 0x000fe20000410000 */
[----:B------:R-:W-:Y:S01]  /*4030*/  FFMA.FTZ R13, R74, R13, 1 ;  /* 0x3f8000004a0d7423 */ /* 0x000fe2000001000d */
[----:B------:R-:W-:Y:S01]  /*4040*/  FMUL.FTZ R12, R117, R12 ;  /* 0x0000000c750c7220 */ /* 0x000fe20000410000 */
[----:B------:R-:W-:Y:S01]  /*4050*/  FMUL.FTZ R58, R59, R58 ;  /* 0x0000003a3b3a7220 */ /* 0x000fe20000410000 */
[----:B------:R-:W-:Y:S01]  /*4060*/  FADD.FTZ R14, -R128, 1 ;  /* 0x3f800000800e7421 */ /* 0x000fe20000010100 */
[----:B-----5:R-:W-:Y:S01]  /*4070*/  FADD.FTZ R59, -R125, 1 ;  /* 0x3f8000007d3b7421 */ /* 0x020fe20000010100 */
[----:B------:R-:W-:Y:S01]  /*4080*/  FMUL.FTZ R61, R61, R60 ;  /* 0x0000003c3d3d7220 */ /* 0x000fe20000410000 */
[----:B------:R-:W-:Y:S01]  /*4090*/  FMUL.FTZ R12, R12, R13 ;  /* 0x0000000d0c0c7220 */ /* 0x000fe20000410000 */
[----:B------:R-:W-:Y:S01]  /*40a0*/  FFMA.FTZ R60, R77, R14, 1 ;  /* 0x3f8000004d3c7423 */ /* 0x000fe2000001000e */
[----:B------:R-:W-:Y:S01]  /*40b0*/  FADD.FTZ R13, -R121, 1 ;  /* 0x3f800000790d7421 */ /* 0x000fe20000010100 */
        /* <DEDUP_REMOVED lines=18> */
[----:B------:R-:W-:Y:S01]  /*41e0*/  F2FP.F16.F32.PACK_AB R64, R15, R12 ;  /* 0x0000000c0f40723e */ /* 0x000fe200000000ff */
[--C-:B------:R-:W-:Y:S01]  /*41f0*/  HADD2.F32 R56, -RZ, R8.reuse.H0_H0 ;  /* 0x20000008ff387230 */ /* 0x100fe20000004100 */
[----:B------:R-:W-:Y:S01]  /*4200*/  F2FP.F16.F32.PACK_AB R65, R61, R58 ;  /* 0x0000003a3d41723e */ /* 0x000fe200000000ff */
[----:B------:R-:W-:Y:S01]  /*4210*/  HADD2.F32 R55, -RZ, R8.H1_H1 ;  /* 0x30000008ff377230 */ /* 0x000fe20000004100 */
[----:B------:R-:W-:Y:S01]  /*4220*/  F2FP.F16.F32.PACK_AB R66, R60, R13 ;  /* 0x0000000d3c42723e */ /* 0x000fe200000000ff */
[--C-:B------:R-:W-:Y:S01]  /*4230*/  HADD2.F32 R58, -RZ, R9.reuse.H0_H0 ;  /* 0x20000009ff3a7230 */ /* 0x100fe20000004100 */
[----:B------:R-:W-:Y:S01]  /*4240*/  F2FP.F16.F32.PACK_AB R67, R14, R63 ;  /* 0x0000003f0e43723e */ /* 0x000fe200000000ff */
[----:B------:R-:W-:Y:S01]  /*4250*/  HADD2.F32 R63, -RZ, R4.H1_H1 ;  /* 0x30000004ff3f7230 */ /* 0x000fe20000004100 */
[----:B------:R-:W-:Y:S01]  /*4260*/  MOV R8, UR13 ;  /* 0x0000000d00087c02 */ /* 0x000fe20008000f00 */
[----:B------:R-:W-:Y:S01]  /*4270*/  HADD2.F32 R57, -RZ, R9.H1_H1 ;  /* 0x30000009ff397230 */ /* 0x000fe20000004100 */
[----:B------:R-:W-:Y:S01]  /*4280*/  MOV R9, UR12 ;  /* 0x0000000c00097c02 */ /* 0x000fe20008000f00 */
[----:B------:R-:W-:Y:S01]  /*4290*/  FMUL.FTZ R118, R3, R118 ;  /* 0x0000007603767220 */ /* 0x000fe20000410000 */
        /* <DEDUP_REMOVED lines=11> */
[----:B------:R0:W-:Y:S01]  /*4350*/  STS.128 [R36], R16 ;  /* 0x0000001024007388 */ /* 0x0001e20000000c00 */
[----:B------:R-:W-:Y:S02]  /*4360*/  HADD2.F32 R59, -RZ, R10.H1_H1 ;  /* 0x3000000aff3b7230 */ /* 0x000fe40000004100 */
        /* <DEDUP_REMOVED lines=9> */
[----:B0-----:R-:W-:Y:S01]  /*4400*/  FFMA.FTZ R19, R71, R56, R54 ;  /* 0x0000003847137223 */ /* 0x001fe20000010036 */
[----:B------:R-:W-:Y:S01]  /*4410*/  FMUL.FTZ R17, R80, R129 ;  /* 0x0000008150117220 */ /* 0x000fe20000410000 */
[----:B------:R-:W-:Y:S01]  /*4420*/  FMUL.FTZ R74, R98, R82 ;  /* 0x00000052624a7220 */ /* 0x000fe20000410000 */
[----:B------:R-:W-:Y:S01]  /*4430*/  FMUL.FTZ R75, R88, R81 ;  /* 0x00000051584b7220 */ /* 0x000fe20000410000 */
[----:B-1----:R-:W-:Y:S02]  /*4440*/  HADD2.F32 R64, -RZ, R4.H0_H0 ;  /* 0x20000004ff407230 */ /* 0x002fe40000004100 */
[----:B------:R-:W-:Y:S01]  /*4450*/  FMUL.FTZ R76, R99, R113 ;  /* 0x00000071634c7220 */ /* 0x000fe20000410000 */
[----:B------:R-:W-:-:S02]  /*4460*/  HADD2.F32 R66, -RZ, R5.H0_H0 ;  /* 0x20000005ff427230 */ /* 0x000fc40000004100 */
[----:B------:R-:W-:Y:S01]  /*4470*/  FMUL.FTZ R77, R89, R115 ;  /* 0x00000073594d7220 */ /* 0x000fe20000410000 */
[----:B------:R-:W-:Y:S02]  /*4480*/  HADD2.F32 R65, -RZ, R5.H1_H1 ;  /* 0x30000005ff417230 */ /* 0x000fe40000004100 */
[----:B------:R-:W-:Y:S01]  /*4490*/  FMUL.FTZ R78, R92, R114 ;  /* 0x000000725c4e7220 */ /* 0x000fe20000410000 */
[----:B------:R-:W-:Y:S02]  /*44a0*/  HADD2.F32 R67, -RZ, R6.H1_H1 ;  /* 0x30000006ff437230 */ /* 0x000fe40000004100 */
[----:B------:R-:W-:Y:S01]  /*44b0*/  FMUL.FTZ R121, R90, R117 ;  /* 0x000000755a797220 */ /* 0x000fe20000410000 */
[----:B------:R-:W0:Y:S01]  /*44c0*/  LDS.128 R4, [R37+0x200] ;  /* 0x0002000025047984 */ /* 0x000e220000000c00 */
        /* <DEDUP_REMOVED lines=9> */
[----:B-1----:R-:W-:-:S04]  /*4560*/  FFMA.FTZ R12, R72, R55, R19 ;  /* 0x00000037480c7223 */ /* 0x002fc80000010013 */
        /* <DEDUP_REMOVED lines=45> */
.L_x_14403:
[----:B0-2---:R-:W-:Y:S01]  /*4840*/  FFMA.FTZ R3, R75, R60, R54 ;  /* 0x0000003c4b037223 */ /* 0x005fe20000010036 */
[----:B------:R-:W0:Y:S01]  /*4850*/  LDCU UR8, c[0x0][0x38c] ;  /* 0x00007180ff0877ac */ /* 0x000e220008000800 */
        /* <DEDUP_REMOVED lines=67> */
.L_x_14486:
        /* <DEDUP_REMOVED lines=16> */
[----:B0---4-:R-:W-:-:S04]  /*4d90*/  SHF.L.U32 R2, R39, 0x2, RZ ;  /* 0x0000000227027819 */ /* 0x011fc800000006ff */
[----:B------:R-:W-:-:S04]  /*4da0*/  LOP3.LUT R2, R2, 0xf80, RZ, 0xc0, !PT ;  /* 0x00000f8002027812 */ /* 0x000fc800078ec0ff */
[----:B---3--:R-:W-:-:S05]  /*4db0*/  LOP3.LUT R3, R2, 0x1f, R51, 0xf8, !PT ;  /* 0x0000001f02037812 */ /* 0x008fca00078ef833 */
        /* <DEDUP_REMOVED lines=62> */
[----:B-1----:R0:W1:Y:S01]  /*51a0*/  MUFU.COS R144, R125 ;  /* 0x0000007d00907308 */ /* 0x0020620000000000 */
        /* <DEDUP_REMOVED lines=17> */
[C---:B------:R-:W-:Y:S01]  /*52c0*/  FMUL.FTZ R135, R149.reuse, R28 ;  /* 0x0000001c95877220 */ /* 0x040fe20000410000 */
[----:B--2---:R0:W-:Y:S02]  /*52d0*/  STS.128 [R37+0x600], R16 ;  /* 0x0006001025007388 */ /* 0x0041e40000000c00 */
[----:B------:R-:W-:Y:S01]  /*52e0*/  MUFU.SIN R146, R121 ;  /* 0x0000007900927308 */ /* 0x000fe20000000400 */
[C---:B------:R-:W-:Y:S01]  /*52f0*/  FMUL.FTZ R131, R149.reuse, R30 ;  /* 0x0000001e95837220 */ /* 0x040fe20000410000 */
[----:B------:R-:W-:-:S06]  /*5300*/  FMUL.FTZ R133, R149, R29 ;  /* 0x0000001d95857220 */ /* 0x000fcc0000410000 */
[----:B------:R2:W-:Y:S01]  /*5310*/  MUFU.COS R148, R121 ;  /* 0x0000007900947308 */ /* 0x0005e20000000000 */
[----:B------:R-:W-:Y:S01]  /*5320*/  STS.128 [R37], R4 ;  /* 0x0000000425007388 */ /* 0x000fe20000000c00 */
[C---:B----4-:R-:W-:Y:S01]  /*5330*/  FMUL.FTZ R123, R118.reuse, R123 ;  /* 0x0000007b767b7220 */ /* 0x050fe20000410000 */
[----:B------:R-:W-:Y:S01]  /*5340*/  FMUL.FTZ R127, R118, R127 ;  /* 0x0000007f767f7220 */ /* 0x000fe20000410000 */
[----:B0-----:R-:W-:-:S04]  /*5350*/  LEA R16, R38, R36, 0x5 ;  /* 0x0000002426107211 */ /* 0x001fc800078e28ff */
[----:B------:R-:W-:Y:S01]  /*5360*/  MUFU.SIN R145, R119 ;  /* 0x0000007700917308 */ /* 0x000fe20000000400 */
[C---:B--2---:R-:W-:Y:S01]  /*5370*/  FMUL.FTZ R121, R149.reuse, R32 ;  /* 0x0000002095797220 */ /* 0x044fe20000410000 */
[----:B------:R0:W-:Y:S01]  /*5380*/  STS.128 [R37+0x200], R8 ;  /* 0x0002000825007388 */ /* 0x0001e20000000c00 */
[----:B------:R-:W-:-:S05]  /*5390*/  FMUL.FTZ R18, R149, R22 ;  /* 0x0000001695127220 */ /* 0x000fca0000410000 */
[----:B------:R2:W-:Y:S01]  /*53a0*/  MUFU.COS R147, R119 ;  /* 0x0000007700937308 */ /* 0x0005e20000000000 */
[----:B------:R4:W-:Y:S01]  /*53b0*/  STS.128 [R37+0x400], R12 ;  /* 0x0004000c25007388 */ /* 0x0009e20000000c00 */
[C---:B------:R-:W-:Y:S01]  /*53c0*/  FMUL.FTZ R118, R149.reuse, R27 ;  /* 0x0000001b95767220 */ /* 0x040fe20000410000 */
[----:B------:R-:W-:Y:S01]  /*53d0*/  NOP ;  /* 0x0000000000007918 */ /* 0x000fe20000000000 */
[----:B--2---:R-:W-:-:S04]  /*53e0*/  FMUL.FTZ R119, R149, R33 ;  /* 0x0000002195777220 */ /* 0x004fc80000410000 */
[----:B------:R-:W-:Y:S01]  /*53f0*/  MUFU.SIN R160, R124 ;  /* 0x0000007c00a07308 */ /* 0x000fe20000000400 */
[C---:B------:R-:W-:Y:S01]  /*5400*/  FMUL.FTZ R17, R149.reuse, R23 ;  /* 0x0000001795117220 */ /* 0x040fe20000410000 */
[C---:B------:R-:W-:Y:S01]  /*5410*/  FMUL.FTZ R19, R149.reuse, R21 ;  /* 0x0000001595137220 */ /* 0x040fe20000410000 */
[----:B0-----:R-:W-:-:S05]  /*5420*/  FMUL.FTZ R8, R149, R26 ;  /* 0x0000001a95087220 */ /* 0x001fca0000410000 */
[----:B------:R0:W-:Y:S01]  /*5430*/  MUFU.COS R162, R124 ;  /* 0x0000007c00a27308 */ /* 0x0001e20000000000 */
[C---:B------:R-:W-:Y:S01]  /*5440*/  FMUL.FTZ R9, R149.reuse, R25 ;  /* 0x0000001995097220 */ /* 0x040fe20000410000 */
[C---:B------:R-:W-:Y:S01]  /*5450*/  FMUL.FTZ R10, R149.reuse, R24 ;  /* 0x00000018950a7220 */ /* 0x040fe20000410000 */
[----:B------:R-:W2:Y:S01]  /*5460*/  LDS.128 R4, [R16] ;  /* 0x0000000010047984 */ /* 0x000ea20000000c00 */
[----:B0-----:R-:W-:-:S04]  /*5470*/  FMUL.FTZ R124, R149, R31 ;  /* 0x0000001f957c7220 */ /* 0x001fc80000410000 */
[----:B------:R-:W-:Y:S08]  /*5480*/  MUFU.SIN R152, R125 ;  /* 0x0000007d00987308 */ /* 0x000ff00000000400 */
[----:B------:R0:W3:Y:S08]  /*5490*/  MUFU.COS R154, R125 ;  /* 0x0000007d009a7308 */ /* 0x0000f00000000000 */
[----:B------:R-:W5:Y:S04]  /*54a0*/  MUFU.EX2 R121, R121 ;  /* 0x0000007900797308 */ /* 0x000f680000000800 */
[----:B------:R-:W1:Y:S04]  /*54b0*/  MUFU.EX2 R135, R135 ;  /* 0x0000008700877308 */ /* 0x000e680000000800 */
[----:B------:R-:W-:Y:S04]  /*54c0*/  MUFU.EX2 R119, R119 ;  /* 0x0000007700777308 */ /* 0x000fe80000000800 */
[----:B0-----:R-:W0:Y:S04]  /*54d0*/  MUFU.EX2 R125, R124 ;  /* 0x0000007c007d7308 */ /* 0x001e280000000800 */
[----:B------:R-:W3:Y:S04]  /*54e0*/  MUFU.EX2 R131, R131 ;  /* 0x0000008300837308 */ /* 0x000ee80000000800 */
[----:B------:R-:W2:Y:S04]  /*54f0*/  MUFU.EX2 R133, R133 ;  /* 0x0000008500857308 */ /* 0x000ea80000000800 */
[----:B----4-:R1:W4:Y:S04]  /*5500*/  MUFU.EX2 R12, R118 ;  /* 0x00000076000c7308 */ /* 0x0103280000000800 */
[----:B------:R-:W-:Y:S04]  /*5510*/  MUFU.EX2 R13, R8 ;  /* 0x00000008000d7308 */ /* 0x000fe80000000800 */
[----:B------:R-:W4:Y:S04]  /*5520*/  MUFU.EX2 R14, R9 ;  /* 0x00000009000e7308 */ /* 0x000f280000000800 */
[----:B------:R-:W4:Y:S04]  /*5530*/  MUFU.EX2 R15, R10 ;  /* 0x0000000a000f7308 */ /* 0x000f280000000800 */
[----:B------:R-:W4:Y:S04]  /*5540*/  MUFU.EX2 R18, R18 ;  /* 0x0000001200127308 */ /* 0x000f280000000800 */
[----:B------:R-:W4:Y:S04]  /*5550*/  MUFU.EX2 R17, R17 ;  /* 0x0000001100117308 */ /* 0x000f280000000800 */
[----:B------:R-:W4:Y:S01]  /*5560*/  MUFU.EX2 R19, R19 ;  /* 0x0000001300137308 */ /* 0x000f220000000800 */
[C---:B-----5:R-:W-:Y:S01]  /*5570*/  FMUL.FTZ R126, R121.reuse, R126 ;  /* 0x0000007e797e7220 */ /* 0x060fe20000410000 */
[----:B------:R-:W-:Y:S01]  /*5580*/  FMUL.FTZ R122, R121, R122 ;  /* 0x0000007a797a7220 */ /* 0x000fe20000410000 */
[----:B-1----:R-:W-:Y:S01]  /*5590*/  FMUL.FTZ R118, R135, R144 ;  /* 0x0000009087767220 */ /* 0x002fe20000410000 */
[----:B------:R-:W-:Y:S01]  /*55a0*/  MUFU.SIN R151, R129 ;  /* 0x0000008100977308 */ /* 0x000fe20000000400 */
[----:B0-----:R-:W-:Y:S01]  /*55b0*/  FMUL.FTZ R121, R125, R130 ;  /* 0x000000827d797220 */ /* 0x001fe20000410000 */
[----:B------:R-:W-:Y:S01]  /*55c0*/  FMUL.FTZ R144, R149, R20 ;  /* 0x0000001495907220 */ /* 0x000fe20000410000 */
[----:B------:R-:W-:Y:S01]  /*55d0*/  FMUL.FTZ R124, R125, R132 ;  /* 0x000000847d7c7220 */ /* 0x000fe20000410000 */
[----:B---3--:R-:W-:Y:S01]  /*55e0*/  FMUL.FTZ R130, R131, R136 ;  /* 0x0000008883827220 */ /* 0x008fe20000410000 */
[----:B------:R-:W-:-:S03]  /*55f0*/  FMUL.FTZ R128, R119, R128 ;  /* 0x0000008077807220 */ /* 0x000fc60000410000 */
[----:B------:R0:W1:Y:S01]  /*5600*/  MUFU.COS R153, R129 ;  /* 0x0000008100997308 */ /* 0x0000620000000000 */
[----:B--2---:R-:W-:Y:S01]  /*5610*/  FMUL.FTZ R125, R133, R138 ;  /* 0x0000008a857d7220 */ /* 0x004fe20000410000 */
[----:B----4-:R-:W-:Y:S01]  /*5620*/  FMUL.FTZ R132, R12, R139 ;  /* 0x0000008b0c847220 */ /* 0x010fe20000410000 */
[----:B------:R-:W-:Y:S01]  /*5630*/  FMUL.FTZ R136, R14, R143 ;  /* 0x0000008f0e887220 */ /* 0x000fe20000410000 */
[C---:B------:R-:W-:Y:S01]  /*5640*/  FMUL.FTZ R139, R15.reuse, R154 ;  /* 0x0000009a0f8b7220 */ /* 0x040fe20000410000 */
[----:B------:R-:W-:Y:S01]  /*5650*/  FMUL.FTZ R138, R15, R152 ;  /* 0x000000980f8a7220 */ /* 0x000fe20000410000 */
[----:B------:R-:W2:Y:S01]  /*5660*/  LDS.128 R8, [R16+0x10] ;  /* 0x0000100010087984 */ /* 0x000ea20000000c00 */
[----:B0-----:R-:W-:Y:S01]  /*5670*/  FMUL.FTZ R129, R119, R120 ;  /* 0x0000007877817220 */ /* 0x001fe20000410000 */
[----:B------:R-:W-:Y:S01]  /*5680*/  FMUL.FTZ R120, R131, R134 ;  /* 0x0000008683787220 */ /* 0x000fe20000410000 */
[----:B------:R-:W-:Y:S01]  /*5690*/  FMUL.FTZ R131, R133, R140 ;  /* 0x0000008c85837220 */ /* 0x000fe20000410000 */
[----:B------:R-:W-:Y:S01]  /*56a0*/  FMUL.FTZ R119, R135, R142 ;  /* 0x0000008e87777220 */ /* 0x000fe20000410000 */
[----:B------:R-:W-:Y:S01]  /*56b0*/  FMUL.FTZ R133, R12, R137 ;  /* 0x000000890c857220 */ /* 0x000fe20000410000 */
[C---:B------:R-:W-:Y:S01]  /*56c0*/  FMUL.FTZ R134, R13.reuse, R148 ;  /* 0x000000940d867220 */ /* 0x040fe20000410000 */
[----:B------:R-:W-:Y:S01]  /*56d0*/  FMUL.FTZ R135, R13, R146 ;  /* 0x000000920d877220 */ /* 0x000fe20000410000 */
[----:B------:R0:W1:Y:S01]  /*56e0*/  MUFU.EX2 R168, R144 ;  /* 0x0000009000a87308 */ /* 0x0000620000000800 */
[----:B------:R-:W-:Y:S01]  /*56f0*/  FMUL.FTZ R137, R14, R141 ;  /* 0x0000008d0e897220 */ /* 0x000fe20000410000 */
[C---:B------:R-:W-:Y:S01]  /*5700*/  FMUL.FTZ R142, R18.reuse, R145 ;  /* 0x00000091128e7220 */ /* 0x040fe20000410000 */
[C---:B------:R-:W-:Y:S01]  /*5710*/  FMUL.FTZ R141, R17.reuse, R158 ;  /* 0x0000009e118d7220 */ /* 0x040fe20000410000 */
[----:B------:R-:W-:Y:S01]  /*5720*/  FMUL.FTZ R140, R17, R156 ;  /* 0x0000009c118c7220 */ /* 0x000fe20000410000 */
[----:B------:R-:W3:Y:S01]  /*5730*/  LDS.128 R12, [R16+0x20] ;  /* 0x00002000100c7984 */ /* 0x000ee20000000c00 */
        /* <DEDUP_REMOVED lines=22> */
[----:B--2---:R-:W-:Y:S02]  /*58a0*/  HADD2.F32 R148, -RZ, R8.H1_H1 ;  /* 0x30000008ff947230 */ /* 0x004fe40000004100 */
[----:B------:R-:W-:Y:S02]  /*58b0*/  HADD2.F32 R193, -RZ, R9.H1_H1 ;  /* 0x30000009ffc17230 */ /* 0x000fe40000004100 */
[----:B------:R-:W-:-:S02]  /*58c0*/  HADD2.F32 R174, -RZ, R10.H1_H1 ;  /* 0x3000000affae7230 */ /* 0x000fc40000004100 */
[----:B------:R-:W-:Y:S02]  /*58d0*/  HADD2.F32 R173, -RZ, R11.H1_H1 ;  /* 0x3000000bffad7230 */ /* 0x000fe40000004100 */
[----:B---3--:R-:W-:Y:S02]  /*58e0*/  HADD2.F32 R192, -RZ, R12.H1_H1 ;  /* 0x3000000cffc07230 */ /* 0x008fe40000004100 */
[----:B------:R-:W-:Y:S02]  /*58f0*/  HADD2.F32 R191, -RZ, R13.H1_H1 ;  /* 0x3000000dffbf7230 */ /* 0x000fe40000004100 */
[----:B------:R-:W-:Y:S02]  /*5900*/  HADD2.F32 R196, -RZ, R14.H1_H1 ;  /* 0x3000000effc47230 */ /* 0x000fe40000004100 */
[----:B------:R-:W-:Y:S02]  /*5910*/  HADD2.F32 R199, -RZ, R15.H1_H1 ;  /* 0x3000000fffc77230 */ /* 0x000fe40000004100 */
[----:B0-----:R-:W-:-:S02]  /*5920*/  HADD2.F32 R210, -RZ, R16.H1_H1 ;  /* 0x30000010ffd27230 */ /* 0x001fc40000004100 */
[----:B------:R-:W-:Y:S02]  /*5930*/  HADD2.F32 R203, -RZ, R17.H1_H1 ;  /* 0x30000011ffcb7230 */ /* 0x000fe40000004100 */
[----:B------:R-:W-:Y:S02]  /*5940*/  HADD2.F32 R204, -RZ, R18.H1_H1 ;  /* 0x30000012ffcc7230 */ /* 0x000fe40000004100 */
[----:B------:R-:W-:Y:S02]  /*5950*/  HADD2.F32 R194, -RZ, R19.H1_H1 ;  /* 0x30000013ffc27230 */ /* 0x000fe40000004100 */
[C---:B-1----:R-:W-:Y:S01]  /*5960*/  FMUL.FTZ R170, R168.reuse, R153 ;  /* 0x00000099a8aa7220 */ /* 0x042fe20000410000 */
        /* <DEDUP_REMOVED lines=76> */
.L_x_14406:
[----:B------:R-:W-:-:S06]  /*5e30*/  LEA R8, R39, UR33, 0x3 ;  /* 0x0000002127087c11 */ /* 0x000fcc000f8e18ff */
[----:B------:R-:W0:Y:S02]  /*5e40*/  LDS.64 R8, [R8+0x2d18] ;  /* 0x002d180008087984 */ /* 0x000e240000000a00 */
.L_x_14407:
[----:B------:R-:W-:Y:S05]  /*5e50*/  BSYNC.RECONVERGENT B0 ;  /* 0x0000000000007941 */ /* 0x000fea0003800200 */
.L_x_14405:
        /* <DEDUP_REMOVED lines=31> */
[----:B------:R-:W-:Y:S01]  /*6050*/  FADD.FTZ R156, RZ, R156 ;  /* 0x0000009cff9c7221 */ /* 0x000fe20000010000 */
        /* <DEDUP_REMOVED lines=13> */
[----:B------:R-:W-:Y:S01]  /*6130*/  MOV R3, UR18 ;  /* 0x0000001200037c02 */ /* 0x000fe20008000f00 */
[C---:B------:R-:W-:Y:S01]  /*6140*/  FMUL.FTZ R155, R120.reuse, R19 ;  /* 0x00000013789b7220 */ /* 0x040fe20000410000 */
[----:B------:R-:W-:-:S03]  /*6150*/  FMUL.FTZ R18, R120, R17 ;  /* 0x0000001178127220 */ /* 0x000fc60000410000 */
[C---:B------:R-:W-:Y:S01]  /*6160*/  FFMA.FTZ R156, R130.reuse, R17, -R155 ;  /* 0x00000011829c7223 */ /* 0x040fe2000001089b */
[C---:B------:R-:W-:Y:S01]  /*6170*/  FFMA.FTZ R19, R130.reuse, R19, R18 ;  /* 0x0000001382137223 */ /* 0x040fe20000010012 */
[----:B------:R-:W-:Y:S01]  /*6180*/  FFMA.FTZ R18, R130, R7, R2 ;  /* 0x0000000782127223 */ /* 0x000fe20000010002 */
[----:B------:R-:W-:Y:S01]  /*6190*/  @P0 IADD3 R2, PT, PT, R3, -0x2, RZ ;  /* 0xfffffffe03020810 */ /* 0x000fe20007ffe0ff */
[----:B------:R-:W-:Y:S01]  /*61a0*/  FFMA.FTZ R156, R59, R30, R156 ;  /* 0x0000001e3b9c7223 */ /* 0x000fe2000001009c */
[----:B------:R-:W-:Y:S01]  /*61b0*/  FADD.FTZ R158, RZ, R19 ;  /* 0x00000013ff9e7221 */ /* 0x000fe20000010000 */
[C---:B------:R-:W-:Y:S01]  /*61c0*/  FMUL.FTZ R160, R125.reuse, R18 ;  /* 0x000000127da07220 */ /* 0x040fe20000410000 */
[C---:B------:R-:W-:Y:S01]  /*61d0*/  FMUL.FTZ R3, R125.reuse, R6 ;  /* 0x000000067d037220 */ /* 0x040fe20000410000 */
[C---:B------:R-:W-:Y:S01]  /*61e0*/  FMUL.FTZ R17, R125.reuse, R156 ;  /* 0x0000009c7d117220 */ /* 0x040fe20000410000 */
[----:B------:R-:W-:Y:S01]  /*61f0*/  FMUL.FTZ R7, R125, R158 ;  /* 0x0000009e7d077220 */ /* 0x000fe20000410000 */
[----:B------:R-:W-:Y:S01]  /*6200*/  FFMA.FTZ R160, R131, R6, -R160 ;  /* 0x0000000683a07223 */ /* 0x000fe200000108a0 */
[----:B--2---:R-:W-:-:S02]  /*6210*/  @P0 IMAD R6, R2, R157, UR8 ;  /* 0x0000000802060e24 */ /* 0x004fc4000f8e029d */
[----:B------:R-:W-:Y:S02]  /*6220*/  HFMA2 R157, -RZ, RZ, 0, 9.5367431640625e-07 ;  /* 0x00000010ff9d7431 */ /* 0x000fe400000001ff */
[C---:B------:R-:W-:Y:S01]  /*6230*/  FFMA.FTZ R7, R131.reuse, R156, -R7 ;  /* 0x0000009c83077223 */ /* 0x040fe20000010807 */
[----:B------:R-:W-:Y:S01]  /*6240*/  FFMA.FTZ R18, R131, R18, R3 ;  /* 0x0000001283127223 */ /* 0x000fe20000010003 */
[----:B------:R-:W-:Y:S01]  /*6250*/  CS2R R2, SRZ ;  /* 0x0000000000027805 */ /* 0x000fe2000001ff00 */
[----:B------:R-:W-:Y:S01]  /*6260*/  FMUL.FTZ R155, R119, R160 ;  /* 0x000000a0779b7220 */ /* 0x000fe20000410000 */
[----:B------:R-:W-:Y:S01]  /*6270*/  FFMA.FTZ R19, R62, R29, R7 ;  /* 0x0000001d3e137223 */ /* 0x000fe20000010007 */
[----:B------:R-:W-:-:S04]  /*6280*/  @P0 IMAD.WIDE R6, R6, R157, UR4 ;  /* 0x0000000406060e25 */ /* 0x000fc8000f8e029d */
[----:B------:R-:W-:Y:S01]  /*6290*/  FFMA.FTZ R17, R131, R158, R17 ;  /* 0x0000009e83117223 */ /* 0x000fe20000010011 */
[CC--:B------:R-:W-:Y:S01]  /*62a0*/  FFMA.FTZ R156, R118.reuse, R18.reuse, R155 ;  /* 0x00000012769c7223 */ /* 0x0c0fe2000001009b */
[C---:B------:R-:W-:Y:S01]  /*62b0*/  FMUL.FTZ R155, R119.reuse, R18 ;  /* 0x00000012779b7220 */ /* 0x040fe20000410000 */
[----:B------:R-:W-:Y:S01]  /*62c0*/  FMUL.FTZ R18, R119, R19 ;  /* 0x0000001377127220 */ /* 0x000fe20000410000 */
[----:B------:R2:W3:Y:S01]  /*62d0*/  @P0 LDG.E.64 R2, desc[UR26][R6.64+0x8] ;  /* 0x0000081a06020981 */ /* 0x0004e2000c1e1b00 */
[----:B------:R-:W-:Y:S01]  /*62e0*/  FADD.FTZ R17, RZ, R17 ;  /* 0x00000011ff117221 */ /* 0x000fe20000010000 */
[C---:B------:R-:W-:Y:S01]  /*62f0*/  FFMA.FTZ R155, R118.reuse, R160, -R155 ;  /* 0x000000a0769b7223 */ /* 0x040fe2000001089b */
[-C--:B------:R-:W-:Y:S02]  /*6300*/  FMUL.FTZ R159, R133, R156.reuse ;  /* 0x0000009c859f7220 */ /* 0x080fe40000410000 */
        /* <DEDUP_REMOVED lines=47> */
[C---:B------:R-:W-:Y:S01]  /*6600*/  FMUL.FTZ R7, R168.reuse, R9 ;  /* 0x00000009a8077220 */ /* 0x040fe20000410000 */
        /* <DEDUP_REMOVED lines=18> */
[CC--:B------:R-:W-:Y:S01]  /*6730*/  FFMA.FTZ R19, R145.reuse, R160.reuse, -R19 ;  /* 0x000000a091137223 */ /* 0x0c0fe20000010813 */
[----:B------:R-:W-:Y:S01]  /*6740*/  FMUL.FTZ R160, R144, R160 ;  /* 0x000000a090a07220 */ /* 0x000fe20000410000 */
[C---:B------:R-:W-:Y:S01]  /*6750*/  FMUL.FTZ R6, R142.reuse, R178 ;  /* 0x000000b28e067220 */ /* 0x040fe20000410000 */
[----:B------:R-:W-:Y:S01]  /*6760*/  FADD.FTZ R17, RZ, R17 ;  /* 0x00000011ff117221 */ /* 0x000fe20000010000 */
[C---:B------:R-:W-:Y:S01]  /*6770*/  FMUL.FTZ R18, R142.reuse, R7 ;  /* 0x000000078e127220 */ /* 0x040fe20000410000 */
[----:B------:R-:W-:Y:S01]  /*6780*/  FFMA.FTZ R155, R145, R158, R160 ;  /* 0x0000009e919b7223 */ /* 0x000fe200000100a0 */
[C---:B------:R-:W-:Y:S01]  /*6790*/  FFMA.FTZ R179, R143.reuse, R172, R6 ;  /* 0x000000ac8fb37223 */ /* 0x040fe20000010006 */
[-C--:B------:R-:W-:Y:S01]  /*67a0*/  FMUL.FTZ R6, R142, R17.reuse ;  /* 0x000000118e067220 */ /* 0x080fe20000410000 */
[----:B------:R-:W-:Y:S01]  /*67b0*/  FFMA.FTZ R17, R143, R17, R18 ;  /* 0x000000118f117223 */ /* 0x000fe20000010012 */
[----:B------:R-:W-:-:S02]  /*67c0*/  FMUL.FTZ R157, R168, R155 ;  /* 0x0000009ba89d7220 */ /* 0x000fc40000410000 */
[----:B------:R-:W-:Y:S01]  /*67d0*/  FFMA.FTZ R18, R143, R7, -R6 ;  /* 0x000000078f127223 */ /* 0x000fe20000010806 */
[----:B------:R-:W-:Y:S01]  /*67e0*/  FADD.FTZ R17, RZ, R17 ;  /* 0x00000011ff117221 */ /* 0x000fe20000010000 */
[-C--:B------:R-:W-:Y:S01]  /*67f0*/  FFMA.FTZ R6, R170, R19.reuse, -R157 ;  /* 0x00000013aa067223 */ /* 0x080fe2000001089d */
[----:B------:R-:W-:Y:S01]  /*6800*/  FMUL.FTZ R7, R168, R19 ;  /* 0x00000013a8077220 */ /* 0x000fe20000410000 */
[----:B------:R-:W-:Y:S01]  /*6810*/  FMUL.FTZ R19, R194, UR48 ;  /* 0x00000030c2137c20 */ /* 0x000fe20008410000 */
[----:B------:R-:W-:Y:S01]  /*6820*/  FFMA.FTZ R18, R67, R22, R18 ;  /* 0x0000001643127223 */ /* 0x000fe20000010012 */
[----:B------:R-:W-:Y:S02]  /*6830*/  FMUL.FTZ R156, R144, R17 ;  /* 0x00000011909c7220 */ /* 0x000fe40000410000 */
[----:B------:R-:W-:Y:S01]  /*6840*/  FFMA.FTZ R190, R188, UR47, -R19 ;  /* 0x0000002fbcbe7c23 */ /* 0x000fe20008010813 */
[-C--:B------:R-:W-:Y:S01]  /*6850*/  FMUL.FTZ R158, R144, R18.reuse ;  /* 0x00000012909e7220 */ /* 0x080fe20000410000 */
[----:B------:R-:W-:Y:S01]  /*6860*/  FFMA.FTZ R19, R145, R18, -R156 ;  /* 0x0000001291137223 */ /* 0x000fe2000001089c */
[----:B------:R-:W-:Y:S01]  /*6870*/  FMUL.FTZ R159, R142, R172 ;  /* 0x000000ac8e9f7220 */ /* 0x000fe20000410000 */
[----:B------:R-:W-:Y:S01]  /*6880*/  FFMA.FTZ R7, R170, R155, R7 ;  /* 0x0000009baa077223 */ /* 0x000fe20000010007 */
[----:B------:R-:W-:Y:S01]  /*6890*/  FMUL.FTZ R155, R168, R197 ;  /* 0x000000c5a89b7220 */ /* 0x000fe20000410000 */
[----:B------:R-:W-:Y:S01]  /*68a0*/  FMUL.FTZ R157, R71, R190 ;  /* 0x000000be479d7220 */ /* 0x000fe20000410000 */
[----:B------:R-:W-:Y:S01]  /*68b0*/  FFMA.FTZ R158, R145, R17, R158 ;  /* 0x00000011919e7223 */ /* 0x000fe2000001009e */
[----:B------:R-:W-:Y:S01]  /*68c0*/  FFMA.FTZ R19, R70, R21, R19 ;  /* 0x0000001546137223 */ /* 0x000fe20000010013 */
[----:B------:R-:W-:Y:S01]  /*68d0*/  FFMA.FTZ R178, R143, R178, -R159 ;  /* 0x000000b28fb27223 */ /* 0x000fe2000001089f */
[----:B------:R-:W-:Y:S01]  /*68e0*/  FFMA.FTZ R159, R170, R157, R155 ;  /* 0x0000009daa9f7223 */ /* 0x000fe2000001009b */
[----:B------:R-:W-:Y:S01]  /*68f0*/  FADD.FTZ R17, RZ, R158 ;  /* 0x0000009eff117221 */ /* 0x000fe20000010000 */
[----:B------:R-:W-:Y:S01]  /*6900*/  FMUL.FTZ R155, R168, R19 ;  /* 0x00000013a89b7220 */ /* 0x000fe20000410000 */
[----:B------:R-:W-:Y:S01]  /*6910*/  FMUL.FTZ R189, R204, UR48 ;  /* 0x00000030ccbd7c20 */ /* 0x000fe20008410000 */
[C---:B------:R-:W-:Y:S01]  /*6920*/  FMUL.FTZ R156, R168.reuse, R157 ;  /* 0x0000009da89c7220 */ /* 0x040fe20000410000 */
[-C--:B------:R-:W-:Y:S01]  /*6930*/  FMUL.FTZ R18, R168, R17.reuse ;  /* 0x00000011a8127220 */ /* 0x080fe20000410000 */
[----:B------:R-:W-:Y:S01]  /*6940*/  FFMA.FTZ R155, R170, R17, R155 ;  /* 0x00000011aa9b7223 */ /* 0x000fe2000001009b */
[----:B------:R-:W-:Y:S01]  /*6950*/  FFMA.FTZ R189, R202, UR47, -R189 ;  /* 0x0000002fcabd7c23 */ /* 0x000fe200080108bd */
[C---:B------:R-:W-:Y:S01]  /*6960*/  FFMA.FTZ R158, R170.reuse, R197, -R156 ;  /* 0x000000c5aa9e7223 */ /* 0x040fe2000001089c */
[----:B------:R-:W-:Y:S01]  /*6970*/  FFMA.FTZ R156, R170, R19, -R18 ;  /* 0x00000013aa9c7223 */ /* 0x000fe20000010812 */
[----:B------:R-:W-:Y:S01]  /*6980*/  FADD.FTZ R18, RZ, R155 ;  /* 0x0000009bff127221 */ /* 0x000fe20000010000 */
[----:B------:R-:W-:-:S02]  /*6990*/  FFMA.FTZ R159, R72, R189, R159 ;  /* 0x000000bd489f7223 */ /* 0x000fc4000001009f */
[----:B------:R-:W-:Y:S01]  /*69a0*/  FFMA.FTZ R17, R69, R20, R156 ;  /* 0x0000001445117223 */ /* 0x000fe2000001009c */
[----:B------:R-:W-:Y:S01]  /*69b0*/  FADD.FTZ R158, R187, R158 ;  /* 0x0000009ebb9e7221 */ /* 0x000fe20000010000 */
[----:B------:R-:W0:Y:S01]  /*69c0*/  SHFL.UP PT, R157, R18, 0x1, RZ ;  /* 0x04200000129d7989 */ /* 0x000e2200000e00ff */
[----:B------:R-:W-:-:S03]  /*69d0*/  FMUL.FTZ R160, R144, R159 ;  /* 0x0000009f90a07220 */ /* 0x000fc60000410000 */
[----:B------:R-:W1:Y:S01]  /*69e0*/  SHFL.UP PT, R155, R7, 0x1, RZ ;  /* 0x04200000079b7989 */ /* 0x000e6200000e00ff */
[CC--:B------:R-:W-:Y:S01]  /*69f0*/  FFMA.FTZ R161, R145.reuse, R158.reuse, -R160 ;  /* 0x0000009e91a17223 */ /* 0x0c0fe200000108a0 */
[----:B------:R-:W-:Y:S02]  /*6a00*/  FMUL.FTZ R158, R144, R158 ;  /* 0x0000009e909e7220 */ /* 0x000fe40000410000 */
[----:B------:R-:W2:Y:S02]  /*6a10*/  SHFL.UP PT, R156, R17, 0x1, RZ ;  /* 0x04200000119c7989 */ /* 0x000ea400000e00ff */
[----:B------:R-:W-:Y:S01]  /*6a20*/  FFMA.FTZ R158, R145, R159, R158 ;  /* 0x0000009f919e7223 */ /* 0x000fe2000001009e */
[CC--:B------:R-:W-:Y:S01]  /*6a30*/  FMUL.FTZ R159, R140.reuse, R179.reuse ;  /* 0x000000b38c9f7220 */ /* 0x0c0fe20000410000 */
[----:B------:R-:W4:Y:S01]  /*6a40*/  SHFL.UP PT, R19, R6, 0x1, RZ ;  /* 0x0420000006137989 */ /* 0x000f2200000e00ff */
[----:B------:R-:W-:Y:S01]  /*6a50*/  FMUL.FTZ R163, R203, UR48 ;  /* 0x00000030cba37c20 */ /* 0x000fe20008410000 */
[-C--:B------:R-:W-:Y:S01]  /*6a60*/  FMUL.FTZ R160, R140, R178.reuse ;  /* 0x000000b28ca07220 */ /* 0x080fe20000410000 */
[C---:B------:R-:W-:Y:S01]  /*6a70*/  FFMA.FTZ R159, R141.reuse, R178, -R159 ;  /* 0x000000b28d9f7223 */ /* 0x040fe2000001089f */
[----:B------:R-:W-:Y:S01]  /*6a80*/  FADD.FTZ R161, R184, R161 ;  /* 0x000000a1b8a17221 */ /* 0x000fe20000010000 */
[----:B------:R-:W-:Y:S01]  /*6a90*/  FFMA.FTZ R186, R198, UR47, -R163 ;  /* 0x0000002fc6ba7c23 */ /* 0x000fe200080108a3 */
[----:B------:R-:W-:Y:S01]  /*6aa0*/  FFMA.FTZ R179, R141, R179, R160 ;  /* 0x000000b38db37223 */ /* 0x000fe200000100a0 */
[----:B------:R-:W-:Y:S01]  /*6ab0*/  ISETP.GE.AND P2, PT, R38, 0x1, PT ;  /* 0x000000012600780c */ /* 0x000fe20003f46270 */
[----:B------:R-:W-:Y:S01]  /*6ac0*/  FMUL.FTZ R178, R138, R159 ;  /* 0x0000009f8ab27220 */ /* 0x000fe20000410000 */
[----:B------:R-:W-:Y:S01]  /*6ad0*/  FFMA.FTZ R158, R73, R186, R158 ;  /* 0x000000ba499e7223 */ /* 0x000fe2000001009e */
[----:B------:R-:W-:Y:S01]  /*6ae0*/  FMUL.FTZ R160, R142, R161 ;  /* 0x000000a18ea07220 */ /* 0x000fe20000410000 */
[-C--:B------:R-:W-:Y:S01]  /*6af0*/  FMUL.FTZ R182, R138, R179.reuse ;  /* 0x000000b38ab67220 */ /* 0x080fe20000410000 */
[----:B------:R-:W-:Y:S01]  /*6b00*/  FFMA.FTZ R179, R139, R179, R178 ;  /* 0x000000b38bb37223 */ /* 0x000fe200000100b2 */
[----:B0-----:R-:W-:Y:S01]  /*6b10*/  FMUL.FTZ R178, R6, R157 ;  /* 0x0000009d06b27220 */ /* 0x001fe20000410000 */
[-C--:B------:R-:W-:Y:S01]  /*6b20*/  FMUL.FTZ R172, R142, R158.reuse ;  /* 0x0000009e8eac7220 */ /* 0x080fe20000410000 */
[----:B------:R-:W-:Y:S01]  /*6b30*/  FFMA.FTZ R163, R143, R158, R160 ;  /* 0x0000009e8fa37223 */ /* 0x000fe200000100a0 */
[----:B------:R-:W-:Y:S01]  /*6b40*/  FFMA.FTZ R183, R139, R159, -R182 ;  /* 0x0000009f8bb77223 */ /* 0x000fe200000108b6 */
[CC--:B-1----:R-:W-:Y:S01]  /*6b50*/  FMUL.FTZ R158, R7.reuse, R155.reuse ;  /* 0x0000009b079e7220 */ /* 0x0c2fe20000410000 */
[----:B------:R-:W-:Y:S01]  /*6b60*/  FMUL.FTZ R160, R6, R155 ;  /* 0x0000009b06a07220 */ /* 0x000fe20000410000 */
[C---:B------:R-:W-:Y:S01]  /*6b70*/  FMUL.FTZ R159, R7.reuse, R157 ;  /* 0x0000009d079f7220 */ /* 0x040fe20000410000 */
[----:B--2---:R-:W-:Y:S01]  /*6b80*/  FFMA.FTZ R155, R7, R156, R178 ;  /* 0x0000009c079b7223 */ /* 0x004fe200000100b2 */
[----:B------:R-:W-:-:S02]  /*6b90*/  FFMA.FTZ R182, R143, R161, -R172 ;  /* 0x000000a18fb67223 */ /* 0x000fc400000108ac */
[----:B------:R-:W-:Y:S01]  /*6ba0*/  FFMA.FTZ R172, R6, R156, -R159 ;  /* 0x0000009c06ac7223 */ /* 0x000fe2000001089f */
[----:B------:R-:W-:Y:S01]  /*6bb0*/  @P2 FADD.FTZ R18, R18, R155 ;  /* 0x0000009b12122221 */ /* 0x000fe20000010000 */
[----:B------:R-:W-:Y:S01]  /*6bc0*/  FMUL.FTZ R185, R210, UR48 ;  /* 0x00000030d2b97c20 */ /* 0x000fe20008410000 */
[-C--:B----4-:R-:W-:Y:S01]  /*6bd0*/  @P2 FFMA.FTZ R7, R7, R19.reuse, R160 ;  /* 0x0000001307072223 */ /* 0x090fe200000100a0 */
[----:B------:R-:W-:Y:S02]  /*6be0*/  @P2 FADD.FTZ R17, R17, R172 ;  /* 0x000000ac11112221 */ /* 0x000fe40000010000 */
[----:B------:R-:W0:Y:S01]  /*6bf0*/  SHFL.UP PT, R157, R18, 0x2, RZ ;  /* 0x04400000129d7989 */ /* 0x000e2200000e00ff */
[----:B------:R-:W-:Y:S01]  /*6c00*/  FFMA.FTZ R185, R208, UR47, -R185 ;  /* 0x0000002fd0b97c23 */ /* 0x000fe200080108b9 */
[----:B------:R-:W-:Y:S02]  /*6c10*/  @P2 FFMA.FTZ R6, R6, R19, -R158 ;  /* 0x0000001306062223 */ /* 0x000fe4000001089e */
[----:B------:R-:W1:Y:S01]  /*6c20*/  SHFL.UP PT, R155, R7, 0x2, RZ ;  /* 0x04400000079b7989 */ /* 0x000e6200000e00ff */
[----:B------:R-:W-:Y:S01]  /*6c30*/  FMUL.FTZ R19, R137, R183 ;  /* 0x000000b789137220 */ /* 0x000fe20000410000 */
[----:B------:R-:W-:-:S02]  /*6c40*/  FFMA.FTZ R163, R74, R185, R163 ;  /* 0x000000b94aa37223 */ /* 0x000fc400000100a3 */
[----:B------:R-:W2:Y:S01]  /*6c50*/  SHFL.UP PT, R156, R17, 0x2, RZ ;  /* 0x04400000119c7989 */ /* 0x000ea200000e00ff */
[----:B------:R-:W-:Y:S01]  /*6c60*/  FADD.FTZ R182, R181, R182 ;  /* 0x000000b6b5b67221 */ /* 0x000fe20000010000 */
[----:B------:R-:W-:Y:S01]  /*6c70*/  FFMA.FTZ R178, R136, R179, R19 ;  /* 0x000000b388b27223 */ /* 0x000fe20000010013 */
[C---:B------:R-:W-:Y:S01]  /*6c80*/  FMUL.FTZ R160, R140.reuse, R163 ;  /* 0x000000a38ca07220 */ /* 0x040fe20000410000 */
[----:B------:R-:W-:Y:S01]  /*6c90*/  FMUL.FTZ R161, R199, UR48 ;  /* 0x00000030c7a17c20 */ /* 0x000fe20008410000 */
[-C--:B------:R-:W-:Y:S01]  /*6ca0*/  FMUL.FTZ R158, R140, R182.reuse ;  /* 0x000000b68c9e7220 */ /* 0x080fe20000410000 */
[----:B------:R-:W4:Y:S01]  /*6cb0*/  SHFL.UP PT, R19, R6, 0x2, RZ ;  /* 0x0440000006137989 */ /* 0x000f2200000e00ff */
        /* <DEDUP_REMOVED lines=8> */
[C---:B------:R-:W-:Y:S01]  /*6d40*/  FMUL.FTZ R161, R135.reuse, R179 ;  /* 0x000000b387a17220 */ /* 0x040fe20000410000 */
[----:B------:R-:W-:Y:S01]  /*6d50*/  FMUL.FTZ R214, R135, R178 ;  /* 0x000000b287d67220 */ /* 0x000fe20000410000 */
[C---:B------:R-:W-:Y:S01]  /*6d60*/  FMUL.FTZ R160, R138.reuse, R159 ;  /* 0x0000009f8aa07220 */ /* 0x040fe20000410000 */
[----:B------:R-:W-:Y:S01]  /*6d70*/  FMUL.FTZ R172, R138, R158 ;  /* 0x0000009e8aac7220 */ /* 0x000fe20000410000 */
[----:B------:R-:W-:Y:S01]  /*6d80*/  FFMA.FTZ R163, R134, R178, R161 ;  /* 0x000000b286a37223 */ /* 0x000fe200000100a1 */
[----:B0-----:R-:W-:Y:S01]  /*6d90*/  FMUL.FTZ R178, R6, R157 ;  /* 0x0000009d06b27220 */ /* 0x001fe20000410000 */
[----:B------:R-:W-:Y:S01]  /*6da0*/  FFMA.FTZ R179, R134, R179, -R214 ;  /* 0x000000b386b37223 */ /* 0x000fe200000108d6 */
[C---:B------:R-:W-:Y:S01]  /*6db0*/  FFMA.FTZ R161, R139.reuse, R158, R160 ;  /* 0x0000009e8ba17223 */ /* 0x040fe200000100a0 */
[----:B------:R-:W-:Y:S01]  /*6dc0*/  FFMA.FTZ R214, R139, R159, -R172 ;  /* 0x0000009f8bd67223 */ /* 0x000fe200000108ac */
[CC--:B-1----:R-:W-:Y:S01]  /*6dd0*/  FMUL.FTZ R158, R7.reuse, R155.reuse ;  /* 0x0000009b079e7220 */ /* 0x0c2fe20000410000 */
[----:B------:R-:W-:Y:S01]  /*6de0*/  FMUL.FTZ R160, R6, R155 ;  /* 0x0000009b06a07220 */ /* 0x000fe20000410000 */
[C---:B------:R-:W-:Y:S01]  /*6df0*/  FMUL.FTZ R159, R7.reuse, R157 ;  /* 0x0000009d079f7220 */ /* 0x040fe20000410000 */
[----:B--2---:R-:W-:-:S03]  /*6e00*/  FFMA.FTZ R155, R7, R156, R178 ;  /* 0x0000009c079b7223 */ /* 0x004fc600000100b2 */
        /* <DEDUP_REMOVED lines=13> */
[----:B------:R-:W-:Y:S01]  /*6ee0*/  FMUL.FTZ R178, R191, UR48 ;  /* 0x00000030bfb27c20 */ /* 0x000fe20008410000 */
[----:B------:R-:W-:Y:S01]  /*6ef0*/  FFMA.FTZ R172, R132, R163, R19 ;  /* 0x000000a384ac7223 */ /* 0x000fe20000010013 */
[CC--:B------:R-:W-:Y:S01]  /*6f00*/  FMUL.FTZ R159, R137.reuse, R161.reuse ;  /* 0x000000a1899f7220 */ /* 0x0c0fe20000410000 */
[-C--:B------:R-:W-:Y:S01]  /*6f10*/  FMUL.FTZ R158, R137, R214.reuse ;  /* 0x000000d6899e7220 */ /* 0x080fe20000410000 */
[----:B------:R-:W4:Y:S01]  /*6f20*/  SHFL.UP PT, R19, R6, 0x4, RZ ;  /* 0x0480000006137989 */ /* 0x000f2200000e00ff */
[----:B------:R-:W-:Y:S01]  /*6f30*/  FFMA.FTZ R178, R175, UR47, -R178 ;  /* 0x0000002fafb27c23 */ /* 0x000fe200080108b2 */
[C---:B------:R-:W-:Y:S01]  /*6f40*/  FFMA.FTZ R159, R136.reuse, R214, -R159 ;  /* 0x000000d6889f7223 */ /* 0x040fe2000001089f */
[----:B------:R-:W-:Y:S01]  /*6f50*/  FFMA.FTZ R158, R136, R161, R158 ;  /* 0x000000a1889e7223 */ /* 0x000fe2000001009e */
[----:B------:R-:W-:Y:S01]  /*6f60*/  FMUL.FTZ R163, R133, R163 ;  /* 0x000000a385a37220 */ /* 0x000fe20000410000 */
[----:B------:R-:W-:Y:S01]  /*6f70*/  ISETP.GE.AND P2, PT, R38, 0x4, PT ;  /* 0x000000042600780c */ /* 0x000fe20003f46270 */
[----:B------:R-:W-:Y:S01]  /*6f80*/  FADD.FTZ R159, R176, R159 ;  /* 0x0000009fb09f7221 */ /* 0x000fe20000010000 */
[----:B------:R-:W-:Y:S01]  /*6f90*/  FFMA.FTZ R158, R77, R178, R158 ;  /* 0x000000b24d9e7223 */ /* 0x000fe2000001009e */
[----:B------:R-:W-:Y:S01]  /*6fa0*/  FFMA.FTZ R163, R132, R179, -R163 ;  /* 0x000000b384a37223 */ /* 0x000fe200000108a3 */
[----:B------:R-:W-:Y:S01]  /*6fb0*/  FMUL.FTZ R214, R119, R172 ;  /* 0x000000ac77d67220 */ /* 0x000fe20000410000 */
[C---:B------:R-:W-:Y:S01]  /*6fc0*/  FMUL.FTZ R161, R135.reuse, R159 ;  /* 0x0000009f87a17220 */ /* 0x040fe20000410000 */
[----:B------:R-:W-:-:S02]  /*6fd0*/  FMUL.FTZ R160, R135, R158 ;  /* 0x0000009e87a07220 */ /* 0x000fc40000410000 */
[----:B------:R-:W-:Y:S01]  /*6fe0*/  FFMA.FTZ R220, R118, R163, -R214 ;  /* 0x000000a376dc7223 */ /* 0x000fe200000108d6 */
[----:B0-----:R-:W-:Y:S01]  /*6ff0*/  FMUL.FTZ R214, R6, R157 ;  /* 0x0000009d06d67220 */ /* 0x001fe20000410000 */
[C---:B------:R-:W-:Y:S01]  /*7000*/  FFMA.FTZ R161, R134.reuse, R158, R161 ;  /* 0x0000009e86a17223 */ /* 0x040fe200000100a1 */
[----:B------:R-:W-:Y:S01]  /*7010*/  FFMA.FTZ R216, R134, R159, -R160 ;  /* 0x0000009f86d87223 */ /* 0x000fe200000108a0 */
[----:B------:R-:W-:Y:S01]  /*7020*/  FMUL.FTZ R179, R119, R163 ;  /* 0x000000a377b37220 */ /* 0x000fe20000410000 */
[CC--:B-1----:R-:W-:Y:S01]  /*7030*/  FMUL.FTZ R158, R7.reuse, R155.reuse ;  /* 0x0000009b079e7220 */ /* 0x0c2fe20000410000 */
[----:B------:R-:W-:Y:S01]  /*7040*/  FMUL.FTZ R160, R6, R155 ;  /* 0x0000009b06a07220 */ /* 0x000fe20000410000 */
[C---:B------:R-:W-:Y:S01]  /*7050*/  FMUL.FTZ R159, R7.reuse, R157 ;  /* 0x0000009d079f7220 */ /* 0x040fe20000410000 */
[C---:B--2---:R-:W-:Y:S01]  /*7060*/  FFMA.FTZ R155, R7.reuse, R156, R214 ;  /* 0x0000009c079b7223 */ /* 0x044fe200000100d6 */
[----:B------:R-:W-:Y:S02]  /*7070*/  FFMA.FTZ R218, R118, R172, R179 ;  /* 0x000000ac76da7223 */ /* 0x000fe400000100b3 */
[----:B------:R-:W-:Y:S01]  /*7080*/  FFMA.FTZ R172, R6, R156, -R159 ;  /* 0x0000009c06ac7223 */ /* 0x000fe2000001089f */
[----:B------:R-:W-:Y:S01]  /*7090*/  @P2 FADD.FTZ R18, R18, R155 ;  /* 0x0000009b12122221 */ /* 0x000fe20000010000 */
[----:B------:R-:W-:Y:S01]  /*70a0*/  FMUL.FTZ R179, R192, UR48 ;  /* 0x00000030c0b37c20 */ /* 0x000fe20008410000 */
[----:B----4-:R-:W-:Y:S01]  /*70b0*/  @P2 FFMA.FTZ R7, R7, R19, R160 ;  /* 0x0000001307072223 */ /* 0x010fe200000100a0 */
[----:B------:R-:W-:-:S02]  /*70c0*/  @P2 FADD.FTZ R17, R17, R172 ;  /* 0x000000ac11112221 */ /* 0x000fc40000010000 */
[----:B------:R-:W0:Y:S01]  /*70d0*/  SHFL.UP PT, R157, R18, 0x8, RZ ;  /* 0x05000000129d7989 */ /* 0x000e2200000e00ff */
[----:B------:R-:W-:Y:S01]  /*70e0*/  FFMA.FTZ R179, R152, UR47, -R179 ;  /* 0x0000002f98b37c23 */ /* 0x000fe200080108b3 */
[----:B------:R-:W-:Y:S02]  /*70f0*/  @P2 FFMA.FTZ R6, R6, R19, -R158 ;  /* 0x0000001306062223 */ /* 0x000fe4000001089e */
[----:B------:R-:W1:Y:S01]  /*7100*/  SHFL.UP PT, R155, R7, 0x8, RZ ;  /* 0x05000000079b7989 */ /* 0x000e6200000e00ff */
[----:B------:R-:W-:Y:S01]  /*7110*/  FADD.FTZ R216, R171, R216 ;  /* 0x000000d8abd87221 */ /* 0x000fe20000010000 */
[----:B------:R-:W-:Y:S02]  /*7120*/  FFMA.FTZ R161, R78, R179, R161 ;  /* 0x000000b34ea17223 */ /* 0x000fe400000100a1 */
[----:B------:R-:W2:Y:S01]  /*7130*/  SHFL.UP PT, R156, R17, 0x8, RZ ;  /* 0x05000000119c7989 */ /* 0x000ea200000e00ff */
[----:B------:R-:W-:Y:S01]  /*7140*/  FMUL.FTZ R172, R173, UR48 ;  /* 0x00000030adac7c20 */ /* 0x000fe20008410000 */
[CC--:B------:R-:W-:Y:S01]  /*7150*/  FMUL.FTZ R158, R133.reuse, R216.reuse ;  /* 0x000000d8859e7220 */ /* 0x0c0fe20000410000 */
[-C--:B------:R-:W-:Y:S01]  /*7160*/  FMUL.FTZ R159, R133, R161.reuse ;  /* 0x000000a1859f7220 */ /* 0x080fe20000410000 */
[----:B------:R-:W4:Y:S01]  /*7170*/  SHFL.UP PT, R19, R6, 0x8, RZ ;  /* 0x0500000006137989 */ /* 0x000f2200000e00ff */
[----:B------:R-:W-:Y:S01]  /*7180*/  FFMA.FTZ R172, R151, UR47, -R172 ;  /* 0x0000002f97ac7c23 */ /* 0x000fe200080108ac */
[C---:B------:R-:W-:Y:S01]  /*7190*/  FFMA.FTZ R158, R132.reuse, R161, R158 ;  /* 0x000000a1849e7223 */ /* 0x040fe2000001009e */
[----:B------:R-:W-:Y:S01]  /*71a0*/  FFMA.FTZ R159, R132, R216, -R159 ;  /* 0x000000d8849f7223 */ /* 0x000fe2000001089f */
[----:B------:R-:W-:-:S02]  /*71b0*/  FMUL.FTZ R160, R125, R220 ;  /* 0x000000dc7da07220 */ /* 0x000fc40000410000 */
[----:B------:R-:W-:Y:S01]  /*71c0*/  FFMA.FTZ R158, R79, R172, R158 ;  /* 0x000000ac4f9e7223 */ /* 0x000fe2000001009e */
[----:B------:R-:W-:Y:S01]  /*71d0*/  FADD.FTZ R159, R154, R159 ;  /* 0x0000009f9a9f7221 */ /* 0x000fe20000010000 */
[-C--:B------:R-:W-:Y:S01]  /*71e0*/  FFMA.FTZ R163, R131, R218.reuse, R160 ;  /* 0x000000da83a37223 */ /* 0x080fe200000100a0 */
[----:B------:R-:W-:Y:S01]  /*71f0*/  ISETP.GE.AND P2, PT, R38, 0x8, PT ;  /* 0x000000082600780c */ /* 0x000fe20003f46270 */
[----:B------:R-:W-:Y:S01]  /*7200*/  FMUL.FTZ R218, R125, R218 ;  /* 0x000000da7dda7220 */ /* 0x000fe20000410000 */
[C---:B------:R-:W-:Y:S01]  /*7210*/  FMUL.FTZ R160, R119.reuse, R158 ;  /* 0x0000009e77a07220 */ /* 0x040fe20000410000 */
[----:B------:R-:W-:Y:S01]  /*7220*/  FMUL.FTZ R161, R119, R159 ;  /* 0x0000009f77a17220 */ /* 0x000fe20000410000 */
[----:B0-----:R-:W-:Y:S01]  /*7230*/  FMUL.FTZ R216, R6, R157 ;  /* 0x0000009d06d87220 */ /* 0x001fe20000410000 */
[----:B------:R-:W-:Y:S01]  /*7240*/  FFMA.FTZ R201, R131, R220, -R218 ;  /* 0x000000dc83c97223 */ /* 0x000fe200000108da */
[----:B------:R-:W-:Y:S01]  /*7250*/  FMUL.FTZ R214, R120, R163 ;  /* 0x000000a378d67220 */ /* 0x000fe20000410000 */
[C---:B------:R-:W-:Y:S01]  /*7260*/  FFMA.FTZ R218, R118.reuse, R159, -R160 ;  /* 0x0000009f76da7223 */ /* 0x040fe200000108a0 */
[----:B------:R-:W-:Y:S01]  /*7270*/  FFMA.FTZ R161, R118, R158, R161 ;  /* 0x0000009e76a17223 */ /* 0x000fe200000100a1 */
[C---:B------:R-:W-:Y:S01]  /*7280*/  FMUL.FTZ R159, R7.reuse, R157 ;  /* 0x0000009d079f7220 */ /* 0x040fe20000410000 */
[CC--:B-1----:R-:W-:Y:S01]  /*7290*/  FMUL.FTZ R158, R7.reuse, R155.reuse ;  /* 0x0000009b079e7220 */ /* 0x0c2fe20000410000 */
[----:B------:R-:W-:Y:S01]  /*72a0*/  FMUL.FTZ R160, R6, R155 ;  /* 0x0000009b06a07220 */ /* 0x000fe20000410000 */
[-C--:B------:R-:W-:Y:S01]  /*72b0*/  FMUL.FTZ R205, R120, R201.reuse ;  /* 0x000000c978cd7220 */ /* 0x080fe20000410000 */
[CC--:B--2---:R-:W-:Y:S01]  /*72c0*/  FFMA.FTZ R155, R7.reuse, R156.reuse, R216 ;  /* 0x0000009c079b7223 */ /* 0x0c4fe200000100d8 */
[----:B------:R-:W-:Y:S01]  /*72d0*/  FFMA.FTZ R201, R130, R201, -R214 ;  /* 0x000000c982c97223 */ /* 0x000fe200000108d6 */
[----:B------:R-:W-:Y:S01]  /*72e0*/  FFMA.FTZ R214, R6, R156, -R159 ;  /* 0x0000009c06d67223 */ /* 0x000fe2000001089f */
[----:B------:R-:W-:Y:S01]  /*72f0*/  FMUL.FTZ R156, R174, UR48 ;  /* 0x00000030ae9c7c20 */ /* 0x000fe20008410000 */
[----:B------:R-:W-:Y:S01]  /*7300*/  @P2 FADD.FTZ R18, R18, R155 ;  /* 0x0000009b12122221 */ /* 0x000fe20000010000 */
[----:B----4-:R-:W-:Y:S01]  /*7310*/  @P2 FFMA.FTZ R7, R7, R19, R160 ;  /* 0x0000001307072223 */ /* 0x010fe200000100a0 */
[----:B------:R-:W-:Y:S01]  /*7320*/  FFMA.FTZ R205, R130, R163, R205 ;  /* 0x000000a382cd7223 */ /* 0x000fe200000100cd */
[----:B------:R-:W-:Y:S01]  /*7330*/  @P2 FFMA.FTZ R6, R6, R19, -R158 ;  /* 0x0000001306062223 */ /* 0x000fe2000001089e */
[----:B------:R-:W-:Y:S01]  /*7340*/  FFMA.FTZ R163, R149, UR47, -R156 ;  /* 0x0000002f95a37c23 */ /* 0x000fe2000801089c */
[----:B------:R-:W-:Y:S01]  /*7350*/  FMUL.FTZ R19, R121, R201 ;  /* 0x000000c979137220 */ /* 0x000fe20000410000 */
[----:B------:R-:W-:Y:S01]  /*7360*/  @P2 FADD.FTZ R17, R17, R214 ;  /* 0x000000d611112221 */ /* 0x000fe20000010000 */
[----:B------:R-:W0:Y:S01]  /*7370*/  SHFL.UP PT, R157, R18, 0x10, RZ ;  /* 0x06000000129d7989 */ /* 0x000e2200000e00ff */
[----:B------:R-:W-:Y:S01]  /*7380*/  FFMA.FTZ R158, R80, R163, R161 ;  /* 0x000000a3509e7223 */ /* 0x000fe200000100a1 */
[----:B------:R-:W-:-:S02]  /*7390*/  FADD.FTZ R218, R153, R218 ;  /* 0x000000da99da7221 */ /* 0x000fc40000010000 */
[----:B------:R-:W1:Y:S01]  /*73a0*/  SHFL.UP PT, R155, R7, 0x10, RZ ;  /* 0x06000000079b7989 */ /* 0x000e6200000e00ff */
[----:B------:R-:W-:Y:S01]  /*73b0*/  FFMA.FTZ R207, R124, R205, R19 ;  /* 0x000000cd7ccf7223 */ /* 0x000fe20000010013 */
[C---:B------:R-:W-:Y:S02]  /*73c0*/  FMUL.FTZ R160, R125.reuse, R158 ;  /* 0x0000009e7da07220 */ /* 0x040fe40000410000 */
        /* <DEDUP_REMOVED lines=12> */
[----:B------:R-:W-:Y:S01]  /*7490*/  FMUL.FTZ R201, R120, R161 ;  /* 0x000000a178c97220 */ /* 0x000fe20000410000 */
[C---:B------:R-:W-:Y:S01]  /*74a0*/  FMUL.FTZ R214, R122.reuse, R207 ;  /* 0x000000cf7ad67220 */ /* 0x040fe20000410000 */
[----:B------:R-:W-:Y:S01]  /*74b0*/  FMUL.FTZ R209, R122, R205 ;  /* 0x000000cd7ad17220 */ /* 0x000fe20000410000 */
[-C--:B------:R-:W-:Y:S01]  /*74c0*/  FMUL.FTZ R160, R120, R159.reuse ;  /* 0x0000009f78a07220 */ /* 0x080fe20000410000 */
[----:B------:R-:W-:Y:S01]  /*74d0*/  FFMA.FTZ R201, R130, R159, R201 ;  /* 0x0000009f82c97223 */ /* 0x000fe200000100c9 */
[C---:B0-----:R-:W-:Y:S01]  /*74e0*/  FMUL.FTZ R159, R7.reuse, R157 ;  /* 0x0000009d079f7220 */ /* 0x041fe20000410000 */
[----:B------:R-:W-:Y:S01]  /*74f0*/  FFMA.FTZ R209, R126, R207, R209 ;  /* 0x000000cf7ed17223 */ /* 0x000fe200000100d1 */
[----:B------:R-:W-:Y:S01]  /*7500*/  FFMA.FTZ R161, R130, R161, -R160 ;  /* 0x000000a182a17223 */ /* 0x000fe200000108a0 */
[----:B------:R-:W-:Y:S01]  /*7510*/  FFMA.FTZ R207, R126, R205, -R214 ;  /* 0x000000cd7ecf7223 */ /* 0x000fe200000108d6 */
[----:B------:R-:W-:Y:S01]  /*7520*/  FMUL.FTZ R218, R6, R157 ;  /* 0x0000009d06da7220 */ /* 0x000fe20000410000 */
[CC--:B-1----:R-:W-:Y:S01]  /*7530*/  FMUL.FTZ R160, R7.reuse, R155.reuse ;  /* 0x0000009b07a07220 */ /* 0x0c2fe20000410000 */
[----:B------:R-:W-:Y:S01]  /*7540*/  FMUL.FTZ R205, R148, UR48 ;  /* 0x0000003094cd7c20 */ /* 0x000fe20008410000 */
[C---:B------:R-:W-:Y:S01]  /*7550*/  FMUL.FTZ R214, R6.reuse, R155 ;  /* 0x0000009b06d67220 */ /* 0x040fe20000410000 */
[CC--:B--2---:R-:W-:Y:S01]  /*7560*/  FFMA.FTZ R216, R6.reuse, R156.reuse, -R159 ;  /* 0x0000009c06d87223 */ /* 0x0c4fe2000001089f */
[C---:B------:R-:W-:Y:S01]  /*7570*/  FFMA.FTZ R157, R7.reuse, R156, R218 ;  /* 0x0000009c079d7223 */ /* 0x040fe200000100da */
[-C--:B----4-:R-:W-:Y:S01]  /*7580*/  @P2 FFMA.FTZ R6, R6, R19.reuse, -R160 ;  /* 0x0000001306062223 */ /* 0x090fe200000108a0 */
[----:B------:R-:W-:Y:S01]  /*7590*/  FFMA.FTZ R155, R146, UR47, -R205 ;  /* 0x0000002f929b7c23 */ /* 0x000fe200080108cd */
[----:B------:R-:W-:Y:S01]  /*75a0*/  @P2 FFMA.FTZ R7, R7, R19, R214 ;  /* 0x0000001307072223 */ /* 0x000fe200000100d6 */
[----:B---3--:R-:W-:Y:S02]  /*75b0*/  SHFL.IDX PT, R3, R3, RZ, 0x1f ;  /* 0x00001fff03037589 */ /* 0x008fe400000e0000 */
[----:B------:R-:W-:-:S02]  /*75c0*/  FFMA.FTZ R201, R82, R155, R201 ;  /* 0x0000009b52c97223 */ /* 0x000fc400000100c9 */
[----:B------:R-:W0:Y:S01]  /*75d0*/  SHFL.UP PT, R6, R6, 0x1, RZ ;  /* 0x0420000006067989 */ /* 0x000e2200000e00ff */
[----:B------:R-:W-:Y:S01]  /*75e0*/  @P2 FADD.FTZ R18, R18, R157 ;  /* 0x0000009d12122221 */ /* 0x000fe20000010000 */
[----:B------:R-:W-:Y:S02]  /*75f0*/  FADD.FTZ R161, R14, R161 ;  /* 0x000000a10ea17221 */ /* 0x000fe40000010000 */
[----:B------:R-:W1:Y:S01]  /*7600*/  SHFL.UP PT, R7, R7, 0x1, RZ ;  /* 0x0420000007077989 */ /* 0x000e6200000e00ff */
[----:B------:R-:W-:Y:S01]  /*7610*/  @P2 FADD.FTZ R17, R17, R216 ;  /* 0x000000d811112221 */ /* 0x000fe20000010000 */
[C---:B------:R-:W-:Y:S02]  /*7620*/  FMUL.FTZ R19, R121.reuse, R201 ;  /* 0x000000c979137220 */ /* 0x040fe40000410000 */
[----:B------:R-:W2:Y:S01]  /*7630*/  SHFL.IDX PT, R2, R2, RZ, 0x1f ;  /* 0x00001fff02027589 */ /* 0x000ea200000e0000 */
[-C--:B------:R-:W-:Y:S01]  /*7640*/  FMUL.FTZ R156, R121, R161.reuse ;  /* 0x000000a1799c7220 */ /* 0x080fe20000410000 */
[----:B------:R-:W-:Y:S01]  /*7650*/  FMUL.FTZ R160, R167, UR48 ;  /* 0x00000030a7a07c20 */ /* 0x000fe20008410000 */
[C---:B------:R-:W-:Y:S01]  /*7660*/  FFMA.FTZ R214, R124.reuse, R161, -R19 ;  /* 0x000000a17cd67223 */ /* 0x040fe20000010813 */
[----:B------:R-:W3:Y:S01]  /*7670*/  SHFL.UP PT, R18, R18, 0x1, RZ ;  /* 0x0420000012127989 */ /* 0x000ee200000e00ff */
[----:B------:R-:W-:Y:S01]  /*7680*/  FFMA.FTZ R156, R124, R201, R156 ;  /* 0x000000c97c9c7223 */ /* 0x000fe2000001009c */
[----:B------:R-:W-:-:S02]  /*7690*/  FFMA.FTZ R160, R147, UR47, -R160 ;  /* 0x0000002f93a07c23 */ /* 0x000fc400080108a0 */
[----:B------:R-:W4:Y:S01]  /*76a0*/  SHFL.UP PT, R17, R17, 0x1, RZ ;  /* 0x0420000011117989 */ /* 0x000f2200000e00ff */
[----:B------:R-:W-:Y:S01]  /*76b0*/  FADD.FTZ R159, R13, R214 ;  /* 0x000000d60d9f7221 */ /* 0x000fe20000010000 */
[----:B------:R-:W-:Y:S01]  /*76c0*/  FFMA.FTZ R19, R83, R160, R156 ;  /* 0x000000a053137223 */ /* 0x000fe2000001009c */
[----:B------:R-:W-:Y:S02]  /*76d0*/  FMUL.FTZ R161, R212, UR48 ;  /* 0x00000030d4a17c20 */ /* 0x000fe40008410000 */
[C---:B------:R-:W-:Y:S01]  /*76e0*/  FMUL.FTZ R157, R122.reuse, R159 ;  /* 0x0000009f7a9d7220 */ /* 0x040fe20000410000 */
[----:B------:R-:W-:-:S03]  /*76f0*/  FMUL.FTZ R156, R122, R19 ;  /* 0x000000137a9c7220 */ /* 0x000fc60000410000 */
[----:B------:R-:W-:Y:S01]  /*7700*/  FFMA.FTZ R19, R126, R19, R157 ;  /* 0x000000137e137223 */ /* 0x000fe2000001009d */
[----:B------:R-:W-:Y:S01]  /*7710*/  FFMA.FTZ R157, R166, UR47, -R161 ;  /* 0x0000002fa69d7c23 */ /* 0x000fe200080108a1 */
[----:B------:R-:W-:Y:S01]  /*7720*/  FFMA.FTZ R159, R126, R159, -R156 ;  /* 0x0000009f7e9f7223 */ /* 0x000fe2000001089c */
[----:B0-----:R-:W-:Y:S02]  /*7730*/  FMUL.FTZ R156, R6, R3 ;  /* 0x00000003069c7220 */ /* 0x001fe40000410000 */
[----:B------:R-:W-:Y:S01]  /*7740*/  FFMA.FTZ R161, R84, R157, R19 ;  /* 0x0000009d54a17223 */ /* 0x000fe20000010013 */
[C---:B-1----:R-:W-:Y:S01]  /*7750*/  FMUL.FTZ R19, R7.reuse, R3 ;  /* 0x0000000307137220 */ /* 0x042fe20000410000 */
[----:B--2---:R-:W-:-:S03]  /*7760*/  FFMA.FTZ R7, R7, R2, R156 ;  /* 0x0000000207077223 */ /* 0x004fc6000001009c */
[----:B------:R-:W-:Y:S01]  /*7770*/  FFMA.FTZ R6, R6, R2, -R19 ;  /* 0x0000000206067223 */ /* 0x000fe20000010813 */
[----:B---3--:R-:W-:Y:S01]  /*7780*/  @P1 FADD.FTZ R3, R18, R7 ;  /* 0x0000000712031221 */ /* 0x008fe20000010000 */
[----:B------:R-:W-:Y:S02]  /*7790*/  FMUL.FTZ R201, R129, R207 ;  /* 0x000000cf81c97220 */ /* 0x000fe40000410000 */
[----:B----4-:R-:W-:Y:S01]  /*77a0*/  @P1 FADD.FTZ R2, R17, R6 ;  /* 0x0000000611021221 */ /* 0x010fe20000010000 */
[C---:B------:R-:W-:Y:S01]  /*77b0*/  FMUL.FTZ R7, R5.reuse, R3 ;  /* 0x0000000305077220 */ /* 0x040fe20000410000 */
[----:B------:R-:W-:Y:S02]  /*77c0*/  FFMA.FTZ R214, R128, R209, R201 ;  /* 0x000000d180d67223 */ /* 0x000fe400000100c9 */
[-C--:B------:R-:W-:Y:S01]  /*77d0*/  FMUL.FTZ R5, R5, R2.reuse ;  /* 0x0000000205057220 */ /* 0x080fe20000410000 */
        /* <DEDUP_REMOVED lines=9> */
[----:B------:R-:W-:-:S02]  /*7870*/  FMUL.FTZ R156, R195, UR48 ;  /* 0x00000030c39c7c20 */ /* 0x000fc40008410000 */
[CC--:B------:R-:W-:Y:S01]  /*7880*/  FMUL.FTZ R4, R127.reuse, R16.reuse ;  /* 0x000000107f047220 */ /* 0x0c0fe20000410000 */
[----:B------:R-:W-:Y:S01]  /*7890*/  FMUL.FTZ R3, R127, R159 ;  /* 0x0000009f7f037220 */ /* 0x000fe20000410000 */
[----:B------:R-:W-:Y:S01]  /*78a0*/  FMUL.FTZ R209, R129, R209 ;  /* 0x000000d181d17220 */ /* 0x000fe20000410000 */
[----:B------:R-:W-:Y:S01]  /*78b0*/  FFMA.FTZ R156, R165, UR47, -R156 ;  /* 0x0000002fa59c7c23 */ /* 0x000fe2000801089c */
[----:B------:R-:W-:Y:S01]  /*78c0*/  FADD.FTZ R218, R11, R218 ;  /* 0x000000da0bda7221 */ /* 0x000fe20000010000 */
[CC--:B------:R-:W-:Y:S01]  /*78d0*/  FFMA.FTZ R4, R123.reuse, R159.reuse, -R4 ;  /* 0x0000009f7b047223 */ /* 0x0c0fe20000010804 */
[-C--:B------:R-:W-:Y:S01]  /*78e0*/  FFMA.FTZ R3, R123, R16.reuse, R3 ;  /* 0x000000107b037223 */ /* 0x080fe20000010003 */
[C---:B------:R-:W-:Y:S01]  /*78f0*/  FMUL.FTZ R161, R162.reuse, UR48 ;  /* 0x00000030a2a17c20 */ /* 0x040fe20008410000 */
[C---:B------:R-:W-:Y:S01]  /*7900*/  FMUL.FTZ R5, R162.reuse, R16 ;  /* 0x00000010a2057220 */ /* 0x040fe20000410000 */
[----:B------:R-:W-:Y:S01]  /*7910*/  FMUL.FTZ R7, R162, R159 ;  /* 0x0000009fa2077220 */ /* 0x000fe20000410000 */
[----:B------:R-:W-:Y:S01]  /*7920*/  FFMA.FTZ R216, R128, R207, -R209 ;  /* 0x000000cf80d87223 */ /* 0x000fe200000108d1 */
[----:B------:R-:W-:Y:S01]  /*7930*/  FFMA.FTZ R18, R85, R156, R18 ;  /* 0x0000009c55127223 */ /* 0x000fe20000010012 */
[----:B------:R-:W-:Y:S01]  /*7940*/  FMUL.FTZ R201, R127, R218 ;  /* 0x000000da7fc97220 */ /* 0x000fe20000410000 */
[----:B------:R-:W-:Y:S01]  /*7950*/  FFMA.FTZ R162, R55, R34, R4 ;  /* 0x0000002237a27223 */ /* 0x000fe20000010004 */
[----:B------:R-:W-:Y:S01]  /*7960*/  FADD.FTZ R17, RZ, R3 ;  /* 0x00000003ff117221 */ /* 0x000fe20000010000 */
[C---:B------:R-:W-:Y:S01]  /*7970*/  FFMA.FTZ R3, R164.reuse, R16, R7 ;  /* 0x00000010a4037223 */ /* 0x040fe20000010007 */
[----:B------:R-:W-:Y:S01]  /*7980*/  FMUL.FTZ R6, R127, R216 ;  /* 0x000000d87f067220 */ /* 0x000fe20000410000 */
[----:B------:R-:W-:Y:S01]  /*7990*/  FFMA.FTZ R201, R123, R18, R201 ;  /* 0x000000127bc97223 */ /* 0x000fe200000100c9 */
[----:B------:R-:W-:Y:S01]  /*79a0*/  FMUL.FTZ R7, R129, R162 ;  /* 0x000000a281077220 */ /* 0x000fe20000410000 */
[----:B------:R-:W-:Y:S01]  /*79b0*/  FMUL.FTZ R18, R127, R18 ;  /* 0x000000127f127220 */ /* 0x000fe20000410000 */
[----:B------:R-:W-:Y:S01]  /*79c0*/  FFMA.FTZ R19, R164, R159, -R5 ;  /* 0x0000009fa4137223 */ /* 0x000fe20000010805 */
[-C--:B------:R-:W-:Y:S01]  /*79d0*/  FMUL.FTZ R4, R195, R17.reuse ;  /* 0x00000011c3047220 */ /* 0x080fe20000410000 */
[-C--:B------:R-:W-:Y:S01]  /*79e0*/  FMUL.FTZ R5, R129, R17.reuse ;  /* 0x0000001181057220 */ /* 0x080fe20000410000 */
[C---:B------:R-:W-:Y:S01]  /*79f0*/  FFMA.FTZ R2, R123.reuse, R214, R6 ;  /* 0x000000d67b027223 */ /* 0x040fe20000010006 */
[C---:B------:R-:W-:Y:S01]  /*7a00*/  FFMA.FTZ R7, R128.reuse, R17, R7 ;  /* 0x0000001180077223 */ /* 0x040fe20000010007 */
[----:B------:R-:W-:Y:S01]  /*7a10*/  FFMA.FTZ R207, R123, R218, -R18 ;  /* 0x000000da7bcf7223 */ /* 0x000fe20000010812 */
[-C--:B------:R-:W-:Y:S01]  /*7a20*/  FMUL.FTZ R6, R195, R162.reuse ;  /* 0x000000a2c3067220 */ /* 0x080fe20000410000 */
[CC--:B------:R-:W-:Y:S01]  /*7a30*/  FFMA.FTZ R18, R165.reuse, R162.reuse, -R4 ;  /* 0x000000a2a5127223 */ /* 0x0c0fe20000010804 */
[----:B------:R-:W-:Y:S01]  /*7a40*/  FFMA.FTZ R5, R128, R162, -R5 ;  /* 0x000000a280057223 */ /* 0x000fe20000010805 */
[----:B------:R-:W-:Y:S01]  /*7a50*/  FFMA.FTZ R4, R0, R19, RZ ;  /* 0x0000001300047223 */ /* 0x000fe200000100ff */
[----:B------:R-:W-:Y:S01]  /*7a60*/  FADD.FTZ R19, RZ, R7 ;  /* 0x00000007ff137221 */ /* 0x000fe20000010000 */
[----:B------:R-:W-:Y:S01]  /*7a70*/  FFMA.FTZ R195, R165, R17, R6 ;  /* 0x00000011a5c37223 */ /* 0x000fe20000010006 */
[----:B------:R-:W-:Y:S01]  /*7a80*/  FFMA.FTZ R165, R58, R33, R5 ;  /* 0x000000213aa57223 */ /* 0x000fe20000010005 */
[----:B------:R-:W-:Y:S01]  /*7a90*/  FFMA.FTZ R6, -R0, R3, RZ ;  /* 0x0000000300067223 */ /* 0x000fe200000101ff */
[C---:B------:R-:W-:Y:S01]  /*7aa0*/  FMUL.FTZ R3, R122.reuse, R19 ;  /* 0x000000137a037220 */ /* 0x040fe20000410000 */
[----:B------:R-:W-:Y:S01]  /*7ab0*/  FFMA.FTZ R5, R85, R18, R4 ;  /* 0x0000001255057223 */ /* 0x000fe20000010004 */
[----:B------:R-:W-:Y:S01]  /*7ac0*/  FMUL.FTZ R4, R122, R165 ;  /* 0x000000a57a047220 */ /* 0x000fe20000410000 */
[----:B------:R-:W-:Y:S01]  /*7ad0*/  FFMA.FTZ R161, R164, UR47, -R161 ;  /* 0x0000002fa4a17c23 */ /* 0x000fe200080108a1 */
[----:B------:R-:W-:Y:S01]  /*7ae0*/  FMUL.FTZ R7, R212, R19 ;  /* 0x00000013d4077220 */ /* 0x000fe20000410000 */
[C---:B------:R-:W-:Y:S01]  /*7af0*/  FFMA.FTZ R164, R126.reuse, R165, -R3 ;  /* 0x000000a57ea47223 */ /* 0x040fe20000010803 */
[----:B------:R-:W-:-:S02]  /*7b00*/  FFMA.FTZ R4, R126, R19, R4 ;  /* 0x000000137e047223 */ /* 0x000fc40000010004 */
[----:B------:R-:W-:Y:S01]  /*7b10*/  FFMA.FTZ R7, R166, R165, -R7 ;  /* 0x000000a5a6077223 */ /* 0x000fe20000010807 */
[----:B------:R-:W-:Y:S01]  /*7b20*/  FFMA.FTZ R164, R57, R32, R164 ;  /* 0x0000002039a47223 */ /* 0x000fe200000100a4 */
[----:B------:R-:W-:Y:S02]  /*7b30*/  FADD.FTZ R18, RZ, R4 ;  /* 0x00000004ff127221 */ /* 0x000fe40000010000 */
[----:B------:R-:W-:Y:S01]  /*7b40*/  FFMA.FTZ R4, R84, R7, R5 ;  /* 0x0000000754047223 */ /* 0x000fe20000010005 */
[----:B------:R-:W-:Y:S01]  /*7b50*/  FMUL.FTZ R5, R121, R164 ;  /* 0x000000a479057220 */ /* 0x000fe20000410000 */
[----:B------:R-:W-:Y:S01]  /*7b60*/  FFMA.FTZ R195, -R85, R195, R6 ;  /* 0x000000c355c37223 */ /* 0x000fe20000010106 */
[-C--:B------:R-:W-:Y:S01]  /*7b70*/  FMUL.FTZ R3, R121, R18.reuse ;  /* 0x0000001279037220 */ /* 0x080fe20000410000 */
[C---:B------:R-:W-:Y:S01]  /*7b80*/  FMUL.FTZ R6, R167.reuse, R18 ;  /* 0x00000012a7067220 */ /* 0x040fe20000410000 */
[----:B------:R-:W-:Y:S01]  /*7b90*/  FMUL.FTZ R167, R167, R164 ;  /* 0x000000a4a7a77220 */ /* 0x000fe20000410000 */
[C---:B------:R-:W-:Y:S01]  /*7ba0*/  FFMA.FTZ R5, R124.reuse, R18, R5 ;  /* 0x000000127c057223 */ /* 0x040fe20000010005 */
[-C--:B------:R-:W-:Y:S01]  /*7bb0*/  FFMA.FTZ R3, R124, R164.reuse, -R3 ;  /* 0x000000a47c037223 */ /* 0x080fe20000010803 */
[----:B------:R-:W-:Y:S01]  /*7bc0*/  FMUL.FTZ R212, R212, R165 ;  /* 0x000000a5d4d47220 */ /* 0x000fe20000410000 */
[C---:B------:R-:W-:Y:S01]  /*7bd0*/  FFMA.FTZ R6, R147.reuse, R164, -R6 ;  /* 0x000000a493067223 */ /* 0x040fe20000010806 */
[----:B------:R-:W-:Y:S01]  /*7be0*/  FFMA.FTZ R7, R147, R18, R167 ;  /* 0x0000001293077223 */ /* 0x000fe200000100a7 */
[----:B------:R-:W-:Y:S01]  /*7bf0*/  FADD.FTZ R147, RZ, R5 ;  /* 0x00000005ff937221 */ /* 0x000fe20000010000 */
[----:B------:R-:W-:Y:S01]  /*7c00*/  FFMA.FTZ R167, R60, R31, R3 ;  /* 0x0000001f3ca77223 */ /* 0x000fe20000010003 */
[----:B------:R-:W-:Y:S01]  /*7c10*/  FFMA.FTZ R212, R166, R19, R212 ;  /* 0x00000013a6d47223 */ /* 0x000fe200000100d4 */
[----:B------:R-:W-:Y:S01]  /*7c20*/  FFMA.FTZ R5, R83, R6, R4 ;  /* 0x0000000653057223 */ /* 0x000fe20000010004 */
[C---:B------:R-:W-:Y:S01]  /*7c30*/  FMUL.FTZ R3, R120.reuse, R147 ;  /* 0x0000009378037220 */ /* 0x040fe20000410000 */
[----:B------:R-:W-:Y:S01]  /*7c40*/  FMUL.FTZ R4, R120, R167 ;  /* 0x000000a778047220 */ /* 0x000fe20000410000 */
[----:B------:R-:W-:Y:S01]  /*7c50*/  FFMA.FTZ R212, -R84, R212, R195 ;  /* 0x000000d454d47223 */ /* 0x000fe200000101c3 */
[----:B------:R-:W-:Y:S01]  /*7c60*/  FMUL.FTZ R195, R148, R147 ;  /* 0x0000009394c37220 */ /* 0x000fe20000410000 */
[-C--:B------:R-:W-:Y:S01]  /*7c70*/  FFMA.FTZ R166, R130, R167.reuse, -R3 ;  /* 0x000000a782a67223 */ /* 0x080fe20000010803 */
[----:B------:R-:W-:Y:S01]  /*7c80*/  FMUL.FTZ R148, R148, R167 ;  /* 0x000000a794947220 */ /* 0x000fe20000410000 */
[----:B------:R-:W-:Y:S01]  /*7c90*/  FFMA.FTZ R4, R130, R147, R4 ;  /* 0x0000009382047223 */ /* 0x000fe20000010004 */
[C---:B------:R-:W-:Y:S01]  /*7ca0*/  FFMA.FTZ R195, R146.reuse, R167, -R195 ;  /* 0x000000a792c37223 */ /* 0x040fe200000108c3 */
[----:B------:R-:W-:Y:S01]  /*7cb0*/  FFMA.FTZ R166, R59, R30, R166 ;  /* 0x0000001e3ba67223 */ /* 0x000fe200000100a6 */
[----:B------:R-:W-:Y:S01]  /*7cc0*/  FFMA.FTZ R148, R146, R147, R148 ;  /* 0x0000009392947223 */ /* 0x000fe20000010094 */
[----:B------:R-:W-:Y:S01]  /*7cd0*/  FFMA.FTZ R7, -R83, R7, R212 ;  /* 0x0000000753077223 */ /* 0x000fe200000101d4 */
[----:B------:R-:W-:Y:S01]  /*7ce0*/  FADD.FTZ R146, RZ, R4 ;  /* 0x00000004ff927221 */ /* 0x000fe20000010000 */
[----:B------:R-:W-:-:S02]  /*7cf0*/  FMUL.FTZ R4, R125, R166 ;  /* 0x000000a67d047220 */ /* 0x000fc40000410000 */
[C---:B------:R-:W-:Y:S01]  /*7d00*/  FFMA.FTZ R212, -R82.reuse, R148, R7 ;  /* 0x0000009452d47223 */ /* 0x040fe20000010107 */
[-C--:B------:R-:W-:Y:S01]  /*7d10*/  FMUL.FTZ R3, R125, R146.reuse ;  /* 0x000000927d037220 */ /* 0x080fe20000410000 */
[-C--:B------:R-:W-:Y:S01]  /*7d20*/  FMUL.FTZ R148, R193, R146.reuse ;  /* 0x00000092c1947220 */ /* 0x080fe20000410000 */
[----:B------:R-:W-:Y:S01]  /*7d30*/  FFMA.FTZ R4, R131, R146, R4 ;  /* 0x0000009283047223 */ /* 0x000fe20000010004 */
[-C--:B------:R-:W-:Y:S01]  /*7d40*/  FMUL.FTZ R193, R193, R166.reuse ;  /* 0x000000a6c1c17220 */ /* 0x080fe20000410000 */
[----:B------:R-:W-:Y:S01]  /*7d50*/  FFMA.FTZ R6, R82, R195, R5 ;  /* 0x000000c352067223 */ /* 0x000fe20000010005 */
[-C--:B------:R-:W-:Y:S01]  /*7d60*/  FFMA.FTZ R3, R131, R166.reuse, -R3 ;  /* 0x000000a683037223 */ /* 0x080fe20000010803 */
[C---:B------:R-:W-:Y:S01]  /*7d70*/  FFMA.FTZ R5, R169.reuse, R166, -R148 ;  /* 0x000000a6a9057223 */ /* 0x040fe20000010894 */
[----:B------:R-:W-:Y:S01]  /*7d80*/  FADD.FTZ R148, RZ, R4 ;  /* 0x00000004ff947221 */ /* 0x000fe20000010000 */
[----:B------:R-:W-:Y:S01]  /*7d90*/  FFMA.FTZ R193, R169, R146, R193 ;  /* 0x00000092a9c17223 */ /* 0x000fe200000100c1 */
[----:B------:R-:W-:Y:S01]  /*7da0*/  FFMA.FTZ R169, R62, R29, R3 ;  /* 0x0000001d3ea97223 */ /* 0x000fe20000010003 */
[----:B------:R-:W-:Y:S01]  /*7db0*/  FFMA.FTZ R7, R81, R5, R6 ;  /* 0x0000000551077223 */ /* 0x000fe20000010006 */
[CC--:B------:R-:W-:Y:S01]  /*7dc0*/  FMUL.FTZ R3, R119.reuse, R148.reuse ;  /* 0x0000009477037220 */ /* 0x0c0fe20000410000 */
[C---:B------:R-:W-:Y:S01]  /*7dd0*/  FMUL.FTZ R4, R174.reuse, R148 ;  /* 0x00000094ae047220 */ /* 0x040fe20000410000 */
[-C--:B------:R-:W-:Y:S01]  /*7de0*/  FMUL.FTZ R5, R119, R169.reuse ;  /* 0x000000a977057220 */ /* 0x080fe20000410000 */
[-C--:B------:R-:W-:Y:S01]  /*7df0*/  FMUL.FTZ R6, R174, R169.reuse ;  /* 0x000000a9ae067220 */ /* 0x080fe20000410000 */
[----:B------:R-:W-:-:S02]  /*7e00*/  FFMA.FTZ R174, R118, R169, -R3 ;  /* 0x000000a976ae7223 */ /* 0x000fc40000010803 */
[----:B------:R-:W-:Y:S01]  /*7e10*/  FFMA.FTZ R5, R118, R148, R5 ;  /* 0x0000009476057223 */ /* 0x000fe20000010005 */
[----:B------:R-:W-:Y:S01]  /*7e20*/  FFMA.FTZ R4, R149, R169, -R4 ;  /* 0x000000a995047223 */ /* 0x000fe20000010804 */
[----:B------:R-:W-:Y:S01]  /*7e30*/  FFMA.FTZ R174, R61, R28, R174 ;  /* 0x0000001c3dae7223 */ /* 0x000fe200000100ae */
[----:B------:R-:W-:Y:S01]  /*7e40*/  FFMA.FTZ R6, R149, R148, R6 ;  /* 0x0000009495067223 */ /* 0x000fe20000010006 */
[----:B------:R-:W-:Y:S01]  /*7e50*/  FMUL.FTZ R214, R127, R214 ;  /* 0x000000d67fd67220 */ /* 0x000fe20000410000 */
[----:B------:R-:W-:Y:S01]  /*7e60*/  FADD.FTZ R149, RZ, R5 ;  /* 0x00000005ff957221 */ /* 0x000fe20000010000 */
[----:B------:R-:W-:Y:S01]  /*7e70*/  FMUL.FTZ R5, R133, R174 ;  /* 0x000000ae85057220 */ /* 0x000fe20000410000 */
[----:B------:R-:W-:Y:S01]  /*7e80*/  FFMA.FTZ R193, -R81, R193, R212 ;  /* 0x000000c151c17223 */ /* 0x000fe200000101d4 */
[----:B------:R-:W-:Y:S01]  /*7e90*/  FFMA.FTZ R205, R123, R216, -R214 ;  /* 0x000000d87bcd7223 */ /* 0x000fe200000108d6 */
[-C--:B------:R-:W-:Y:S01]  /*7ea0*/  FMUL.FTZ R3, R133, R149.reuse ;  /* 0x0000009585037220 */ /* 0x080fe20000410000 */
[CC--:B------:R-:W-:Y:S01]  /*7eb0*/  FMUL.FTZ R212, R173.reuse, R149.reuse ;  /* 0x00000095add47220 */ /* 0x0c0fe20000410000 */
[----:B------:R-:W-:Y:S01]  /*7ec0*/  FMUL.FTZ R214, R173, R174 ;  /* 0x000000aeadd67220 */ /* 0x000fe20000410000 */
[-C--:B------:R-:W-:Y:S01]  /*7ed0*/  FFMA.FTZ R5, R132, R149.reuse, R5 ;  /* 0x0000009584057223 */ /* 0x080fe20000010005 */
[----:B------:R-:W-:Y:S01]  /*7ee0*/  FFMA.FTZ R4, R80, R4, R7 ;  /* 0x0000000450047223 */ /* 0x000fe20000010007 */
[-C--:B------:R-:W-:Y:S01]  /*7ef0*/  FFMA.FTZ R3, R132, R174.reuse, -R3 ;  /* 0x000000ae84037223 */ /* 0x080fe20000010803 */
[C---:B------:R-:W-:Y:S01]  /*7f00*/  FFMA.FTZ R212, R151.reuse, R174, -R212 ;  /* 0x000000ae97d47223 */ /* 0x040fe200000108d4 */
[----:B------:R-:W-:Y:S01]  /*7f10*/  FFMA.FTZ R7, R151, R149, R214 ;  /* 0x0000009597077223 */ /* 0x000fe200000100d6 */
[----:B------:R-:W-:Y:S01]  /*7f20*/  FADD.FTZ R151, RZ, R5 ;  /* 0x00000005ff977221 */ /* 0x000fe20000010000 */
[----:B------:R-:W-:Y:S01]  /*7f30*/  FFMA.FTZ R6, -R80, R6, R193 ;  /* 0x0000000650067223 */ /* 0x000fe200000101c1 */
[----:B------:R-:W-:Y:S01]  /*7f40*/  FFMA.FTZ R173, R64, R27, R3 ;  /* 0x0000001b40ad7223 */ /* 0x000fe20000010003 */
[----:B------:R-:W-:Y:S01]  /*7f50*/  FFMA.FTZ R5, R79, R212, R4 ;  /* 0x000000d44f057223 */ /* 0x000fe20000010004 */
        /* <DEDUP_REMOVED lines=12> */
[----:B------:R-:W-:Y:S01]  /*8020*/  FMUL.FTZ R5, R137, R192 ;  /* 0x000000c089057220 */ /* 0x000fe20000410000 */
[-C--:B------:R-:W-:Y:S01]  /*8030*/  FMUL.FTZ R212, R191, R152.reuse ;  /* 0x00000098bfd47220 */ /* 0x080fe20000410000 */
[----:B------:R-:W-:Y:S01]  /*8040*/  FMUL.FTZ R3, R137, R152 ;  /* 0x0000009889037220 */ /* 0x000fe20000410000 */
[----:B------:R-:W-:Y:S01]  /*8050*/  FMUL.FTZ R191, R191, R192 ;  /* 0x000000c0bfbf7220 */ /* 0x000fe20000410000 */
[C---:B------:R-:W-:Y:S01]  /*8060*/  FFMA.FTZ R5, R136.reuse, R152, R5 ;  /* 0x0000009888057223 */ /* 0x040fe20000010005 */
[CC--:B------:R-:W-:Y:S01]  /*8070*/  FFMA.FTZ R212, R175.reuse, R192.reuse, -R212 ;  /* 0x000000c0afd47223 */ /* 0x0c0fe200000108d4 */
[----:B------:R-:W-:Y:S01]  /*8080*/  FFMA.FTZ R3, R136, R192, -R3 ;  /* 0x000000c088037223 */ /* 0x000fe20000010803 */
[----:B------:R-:W-:Y:S01]  /*8090*/  FFMA.FTZ R191, R175, R152, R191 ;  /* 0x00000098afbf7223 */ /* 0x000fe200000100bf */
[----:B------:R-:W-:Y:S01]  /*80a0*/  FADD.FTZ R175, RZ, R5 ;  /* 0x00000005ffaf7221 */ /* 0x000fe20000010000 */
[----:B------:R-:W-:Y:S01]  /*80b0*/  FFMA.FTZ R6, -R78, R6, R7 ;  /* 0x000000064e067223 */ /* 0x000fe20000010107 */
[C---:B------:R-:W-:Y:S01]  /*80c0*/  FFMA.FTZ R5, R77.reuse, R212, R4 ;  /* 0x000000d44d057223 */ /* 0x040fe20000010004 */
[----:B------:R-:W-:Y:S01]  /*80d0*/  FFMA.FTZ R195, R66, R25, R3 ;  /* 0x0000001942c37223 */ /* 0x000fe20000010003 */
[C---:B------:R-:W-:Y:S01]  /*80e0*/  FMUL.FTZ R4, R138.reuse, R175 ;  /* 0x000000af8a047220 */ /* 0x040fe20000410000 */
[----:B------:R-:W-:Y:S01]  /*80f0*/  FFMA.FTZ R7, -R77, R191, R6 ;  /* 0x000000bf4d077223 */ /* 0x000fe20000010106 */
[----:B------:R-:W-:Y:S01]  /*8100*/  UISETP.GE.AND UP0, UPT, UR18, UR45, UPT ;  /* 0x0000002d1200728c */ /* 0x000fe2000bf06270 */
[-C--:B------:R-:W-:Y:S01]  /*8110*/  FMUL.FTZ R6, R138, R195.reuse ;  /* 0x000000c38a067220 */ /* 0x080fe20000410000 */
[C---:B------:R-:W-:Y:S01]  /*8120*/  FFMA.FTZ R4, R139.reuse, R195, -R4 ;  /* 0x000000c38b047223 */ /* 0x040fe20000010804 */
[C---:B------:R-:W-:Y:S01]  /*8130*/  FMUL.FTZ R3, R196.reuse, R175 ;  /* 0x000000afc4037220 */ /* 0x040fe20000410000 */
[----:B------:R-:W-:Y:S01]  /*8140*/  FMUL.FTZ R191, R196, R195 ;  /* 0x000000c3c4bf7220 */ /* 0x000fe20000410000 */
[----:B------:R-:W-:Y:S01]  /*8150*/  FFMA.FTZ R6, R139, R175, R6 ;  /* 0x000000af8b067223 */ /* 0x000fe20000010006 */
[----:B------:R-:W-:Y:S01]  /*8160*/  FFMA.FTZ R196, R65, R24, R4 ;  /* 0x0000001841c47223 */ /* 0x000fe20000010004 */
[----:B------:R-:W-:Y:S01]  /*8170*/  PLOP3.LUT P1, PT, PT, PT, UP0, 0x80, 0x8 ;  /* 0x000000000008781c */ /* 0x000fe20003f2f008 */
[C---:B------:R-:W-:Y:S01]  /*8180*/  FFMA.FTZ R3, R206.reuse, R195, -R3 ;  /* 0x000000c3ce037223 */ /* 0x040fe20000010803 */
[----:B------:R-:W-:Y:S01]  /*8190*/  FFMA.FTZ R206, R206, R175, R191 ;  /* 0x000000afcece7223 */ /* 0x000fe200000100bf */
[----:B------:R-:W-:Y:S01]  /*81a0*/  FADD.FTZ R191, RZ, R6 ;  /* 0x00000006ffbf7221 */ /* 0x000fe20000010000 */
[----:B------:R-:W-:Y:S01]  /*81b0*/  FMUL.FTZ R4, R140, R196 ;  /* 0x000000c48c047220 */ /* 0x000fe20000410000 */
[----:B------:R-:W-:Y:S01]  /*81c0*/  ISETP.NE.OR P1, PT, R39, RZ, P1 ;  /* 0x000000ff2700720c */ /* 0x000fe20000f25670 */
[----:B------:R-:W-:Y:S01]  /*81d0*/  FFMA.FTZ R6, R76, R3, R5 ;  /* 0x000000034c067223 */ /* 0x000fe20000010005 */
[-C--:B------:R-:W-:Y:S01]  /*81e0*/  FMUL.FTZ R3, R140, R191.reuse ;  /* 0x000000bf8c037220 */ /* 0x080fe20000410000 */
[-C--:B------:R-:W-:Y:S01]  /*81f0*/  FFMA.FTZ R4, R141, R191.reuse, R4 ;  /* 0x000000bf8d047223 */ /* 0x080fe20000010004 */
[----:B------:R-:W-:-:S02]  /*8200*/  FMUL.FTZ R5, R199, R191 ;  /* 0x000000bfc7057220 */ /* 0x000fc40000410000 */
[-C--:B------:R-:W-:Y:S01]  /*8210*/  FFMA.FTZ R3, R141, R196.reuse, -R3 ;  /* 0x000000c48d037223 */ /* 0x080fe20000010803 */
[----:B------:R-:W-:Y:S01]  /*8220*/  FADD.FTZ R193, RZ, R4 ;  /* 0x00000004ffc17221 */ /* 0x000fe20000010000 */
[-C--:B------:R-:W-:Y:S01]  /*8230*/  FMUL.FTZ R4, R199, R196.reuse ;  /* 0x000000c4c7047220 */ /* 0x080fe20000410000 */
[----:B------:R-:W-:Y:S01]  /*8240*/  FFMA.FTZ R5, R200, R196, -R5 ;  /* 0x000000c4c8057223 */ /* 0x000fe20000010805 */
[----:B------:R-:W-:Y:S01]  /*8250*/  FFMA.FTZ R199, R68, R23, R3 ;  /* 0x0000001744c77223 */ /* 0x000fe20000010003 */
[----:B------:R-:W-:Y:S02]  /*8260*/  FMUL.FTZ R3, R210, R193 ;  /* 0x000000c1d2037220 */ /* 0x000fe40000410000 */
[----:B------:R-:W-:Y:S01]  /*8270*/  VOTEU.ALL UP0, P1 ;  /* 0x0000000000ff7886 */ /* 0x000fe20000800000 */
[----:B------:R-:W-:Y:S01]  /*8280*/  FFMA.FTZ R206, -R76, R206, R7 ;  /* 0x000000ce4cce7223 */ /* 0x000fe20000010107 */
[----:B------:R-:W-:Y:S01]  /*8290*/  FFMA.FTZ R209, R200, R191, R4 ;  /* 0x000000bfc8d17223 */ /* 0x000fe20000010004 */
[----:B------:R-:W-:Y:S01]  /*82a0*/  ISETP.NE.AND P2, PT, R150, 0x1f, PT ;  /* 0x0000001f9600780c */ /* 0x000fe20003f45270 */
[C---:B------:R-:W-:Y:S01]  /*82b0*/  FFMA.FTZ R5, R75.reuse, R5, R6 ;  /* 0x000000054b057223 */ /* 0x040fe20000010006 */
[----:B------:R-:W-:Y:S01]  /*82c0*/  FFMA.FTZ R3, R208, R199, -R3 ;  /* 0x000000c7d0037223 */ /* 0x000fe20000010803 */
[----:B------:R-:W-:Y:S01]  /*82d0*/  @!UP0 ULEA UR9, UR8, UR33, 0x4 ;  /* 0x0000002108098291 */ /* 0x000fe2000f8e20ff */
[----:B------:R-:W-:Y:S01]  /*82e0*/  FFMA.FTZ R209, -R75, R209, R206 ;  /* 0x000000d14bd17223 */ /* 0x000fe200000101ce */
[----:B------:R-:W-:Y:S01]  /*82f0*/  MOV R4, 0x3f800000 ;  /* 0x3f80000000047802 */ /* 0x000fe20000000f00 */
[----:B------:R-:W-:Y:S01]  /*8300*/  FFMA.FTZ R206, R74, R3, R5 ;  /* 0x000000034ace7223 */ /* 0x000fe20000010005 */
[----:B------:R-:W-:Y:S01]  /*8310*/  CS2R R6, SRZ ;  /* 0x0000000000067805 */ /* 0x000fe2000001ff00 */
[----:B------:R-:W-:-:S02]  /*8320*/  HFMA2 R5, -RZ, RZ, 0, 0 ;  /* 0x00000000ff057431 */ /* 0x000fc400000001ff */
        /* <DEDUP_REMOVED lines=25> */
.L_x_14409:
[----:B------:R-:W-:Y:S05]  /*84c0*/  BSYNC.RECONVERGENT B0 ;  /* 0x0000000000007941 */ /* 0x000fea0003800200 */
.L_x_14408:
        /* <DEDUP_REMOVED lines=16> */
.L_x_14411:
[----:B------:R-:W-:Y:S05]  /*85d0*/  BSYNC.RECONVERGENT B0 ;  /* 0x0000000000007941 */ /* 0x000fea0003800200 */
.L_x_14410:
        /* <DEDUP_REMOVED lines=16> */
.L_x_14413:
[----:B------:R-:W-:Y:S05]  /*86e0*/  BSYNC.RECONVERGENT B0 ;  /* 0x0000000000007941 */ /* 0x000fea0003800200 */
.L_x_14412:
        /* <DEDUP_REMOVED lines=16> */
.L_x_14415:
[----:B------:R-:W-:Y:S05]  /*87f0*/  BSYNC.RECONVERGENT B0 ;  /* 0x0000000000007941 */ /* 0x000fea0003800200 */
.L_x_14414:
        /* <DEDUP_REMOVED lines=16> */
.L_x_14417:
[----:B------:R-:W-:Y:S05]  /*8900*/  BSYNC.RECONVERGENT B0 ;  /* 0x0000000000007941 */ /* 0x000fea0003800200 */
.L_x_14416:
[----:B-1----:R-:W-:Y:S01]  /*8910*/  FMUL.FTZ R200, R142, R193 ;  /* 0x000000c18ec87220 */ /* 0x002fe20000410000 */
[----:B------:R-:W-:Y:S01]  /*8920*/  FFMA.FTZ R214, -R74, R208, R209 ;  /* 0x000000d04ad67223 */ /* 0x000fe200000101d1 */
[-C--:B------:R-:W-:Y:S01]  /*8930*/  FMUL.FTZ R208, R142, R199.reuse ;  /* 0x000000c78ed07220 */ /* 0x080fe20000410000 */
[----:B------:R-:W-:Y:S01]  /*8940*/  SHFL.DOWN PT, R220, R205, 0x1, 0x1f ;  /* 0x08201f00cddc7f89 */ /* 0x000fe200000e0000 */
[----:B------:R-:W-:Y:S01]  /*8950*/  FFMA.FTZ R200, R143, R199, -R200 ;  /* 0x000000c78fc87223 */ /* 0x000fe200000108c8 */
[----:B------:R-:W-:Y:S01]  /*8960*/  ISETP.NE.AND P1, PT, R39, 0x1f, PT ;  /* 0x0000001f2700780c */ /* 0x000fe20003f25270 */
[----:B------:R-:W-:Y:S01]  /*8970*/  FFMA.FTZ R201, R143, R193, R208 ;  /* 0x000000c18fc97223 */ /* 0x000fe200000100d0 */
[----:B--2---:R-:W1:Y:S01]  /*8980*/  SHFL.IDX PT, R209, R7, RZ, 0x1f ;  /* 0x00001fff07d17589 */ /* 0x004e6200000e0000 */
[----:B------:R-:W-:Y:S01]  /*8990*/  FFMA.FTZ R200, R67, R22, R200 ;  /* 0x0000001643c87223 */ /* 0x000fe200000100c8 */
[----:B------:R-:W-:Y:S01]  /*89a0*/  ISETP.NE.AND P2, PT, R39, RZ, PT ;  /* 0x000000ff2700720c */ /* 0x000fe20003f45270 */
[----:B------:R-:W-:Y:S01]  /*89b0*/  FADD.FTZ R201, RZ, R201 ;  /* 0x000000c9ffc97221 */ /* 0x000fe20000010000 */
[----:B------:R-:W2:Y:S01]  /*89c0*/  SHFL.DOWN PT, R218, R2, 0x1, 0x1f ;  /* 0x08201f0002da7f89 */ /* 0x000ea200000e0000 */
[CC--:B------:R-:W-:Y:S01]  /*89d0*/  FMUL.FTZ R210, R144.reuse, R200.reuse ;  /* 0x000000c890d27220 */ /* 0x0c0fe20000410000 */
[-C--:B------:R-:W-:Y:S01]  /*89e0*/  FMUL.FTZ R216, R203, R200.reuse ;  /* 0x000000c8cbd87220 */ /* 0x080fe20000410000 */
[-C--:B------:R-:W-:Y:S01]  /*89f0*/  FMUL.FTZ R211, R144, R201.reuse ;  /* 0x000000c990d37220 */ /* 0x080fe20000410000 */
[----:B------:R-:W5:Y:S01]  /*8a00*/  SHFL.IDX PT, R208, R6, RZ, 0x1f ;  /* 0x00001fff06d07589 */ /* 0x000f6200000e0000 */
[-C--:B------:R-:W-:Y:S01]  /*8a10*/  FFMA.FTZ R210, R145, R201.reuse, R210 ;  /* 0x000000c991d27223 */ /* 0x080fe200000100d2 */
[----:B------:R-:W-:Y:S01]  /*8a20*/  FMUL.FTZ R215, R203, R201 ;  /* 0x000000c9cbd77220 */ /* 0x000fe20000410000 */
[----:B------:R-:W-:Y:S01]  /*8a30*/  BSSY.RECONVERGENT B0, `(.L_x_14418) ;  /* 0x00001f5000007945 */ /* 0x000fe20003800200 */
[----:B------:R3:W5:Y:S01]  /*8a40*/  SHFL.IDX PT, R213, R205, RZ, 0x1f ;  /* 0x00001fffcdd57589 */ /* 0x00076200000e0000 */
[----:B------:R-:W-:Y:S01]  /*8a50*/  FADD.FTZ R203, RZ, R210 ;  /* 0x000000d2ffcb7221 */ /* 0x000fe20000010000 */
[----:B------:R-:W-:Y:S01]  /*8a60*/  FFMA.FTZ R215, R198, R200, -R215 ;  /* 0x000000c8c6d77223 */ /* 0x000fe200000108d7 */
[----:B------:R-:W-:Y:S01]  /*8a70*/  VOTEU.ALL UP0, P2 ;  /* 0x0000000000ff7886 */ /* 0x000fe20001000000 */
[----:B0-----:R0:W5:Y:S01]  /*8a80*/  SHFL.IDX PT, R212, R2, RZ, 0x1f ;  /* 0x00001fff02d47589 */ /* 0x00116200000e0000 */
[----:B------:R-:W-:Y:S01]  /*8a90*/  FMUL.FTZ R217, R204, R203 ;  /* 0x000000cbccd97220 */ /* 0x000fe20000410000 */
[----:B------:R-:W-:-:S02]  /*8aa0*/  FFMA.FTZ R215, R73, R215, R206 ;  /* 0x000000d749d77223 */ /* 0x000fc400000100ce */
[----:B------:R-:W5:Y:S01]  /*8ab0*/  SHFL.DOWN PT, R219, R3, 0x1, 0x1f ;  /* 0x08201f0003db7f89 */ /* 0x000f6200000e0000 */
[----:B---3--:R-:W-:Y:S01]  /*8ac0*/  FFMA.FTZ R205, R145, R200, -R211 ;  /* 0x000000c891cd7223 */ /* 0x008fe200000108d3 */
[----:B------:R-:W-:Y:S01]  /*8ad0*/  FFMA.FTZ R211, R198, R201, R216 ;  /* 0x000000c9c6d37223 */ /* 0x000fe200000100d8 */
[----:B------:R-:W-:Y:S01]  /*8ae0*/  @!UP0 ULEA UR9, UR8, UR33, 0x4 ;  /* 0x0000002108098291 */ /* 0x000fe2000f8e20ff */
[----:B------:R-:W3:Y:S01]  /*8af0*/  SHFL.DOWN PT, R221, R207, 0x1, 0x1f ;  /* 0x08201f00cfdd7f89 */ /* 0x000ee200000e0000 */
[----:B------:R-:W-:-:S03]  /*8b00*/  FFMA.FTZ R205, R70, R21, R205 ;  /* 0x0000001546cd7223 */ /* 0x000fc600000100cd */
[----:B------:R5:W3:Y:S01]  /*8b10*/  SHFL.IDX PT, R206, R3, RZ, 0x1f ;  /* 0x00001fff03ce7589 */ /* 0x000ae200000e0000 */
[-C--:B------:R-:W-:Y:S01]  /*8b20*/  FMUL.FTZ R204, R204, R205.reuse ;  /* 0x000000cdcccc7220 */ /* 0x080fe20000410000 */
[----:B0-----:R-:W-:Y:S01]  /*8b30*/  FFMA.FTZ R2, R202, R205, -R217 ;  /* 0x000000cdca027223 */ /* 0x001fe200000108d9 */
[----:B------:R-:W-:Y:S01]  /*8b40*/  FFMA.FTZ R217, -R73, R211, R214 ;  /* 0x000000d349d97223 */ /* 0x000fe200000101d6 */
[----:B-1----:R-:W-:Y:S01]  /*8b50*/  @P1 FMUL.FTZ R211, R220, R209 ;  /* 0x000000d1dcd31220 */ /* 0x002fe20000410000 */
[----:B----4-:R-:W0:Y:S01]  /*8b60*/  SHFL.IDX PT, R207, R207, RZ, 0x1f ;  /* 0x00001fffcfcf7589 */ /* 0x010e2200000e0000 */
[----:B------:R-:W-:Y:S01]  /*8b70*/  FFMA.FTZ R198, R202, R203, R204 ;  /* 0x000000cbcac67223 */ /* 0x000fe200000100cc */
[----:B------:R-:W-:Y:S01]  /*8b80*/  FFMA.FTZ R202, R72, R2, R215 ;  /* 0x0000000248ca7223 */ /* 0x000fe200000100d7 */
[C---:B--2---:R-:W-:Y:S01]  /*8b90*/  @P1 FMUL.FTZ R215, R218.reuse, R209 ;  /* 0x000000d1dad71220 */ /* 0x044fe20000410000 */
[----:B-----5:R-:W-:Y:S01]  /*8ba0*/  @P1 FFMA.FTZ R204, R218, R208, -R211 ;  /* 0x000000d0dacc1223 */ /* 0x020fe200000108d3 */
[C---:B------:R-:W-:Y:S01]  /*8bb0*/  FMUL.FTZ R211, R213.reuse, R7 ;  /* 0x00000007d5d37220 */ /* 0x040fe20000410000 */
[C---:B------:R-:W-:Y:S01]  /*8bc0*/  FMUL.FTZ R2, R213.reuse, R4 ;  /* 0x00000004d5027220 */ /* 0x040fe20000410000 */
[----:B------:R-:W-:Y:S01]  /*8bd0*/  @P1 FFMA.FTZ R210, R220, R208, R215 ;  /* 0x000000d0dcd21223 */ /* 0x000fe200000100d7 */
[----:B------:R-:W-:Y:S01]  /*8be0*/  FMUL.FTZ R3, R168, R205 ;  /* 0x000000cda8037220 */ /* 0x000fe20000410000 */
[CC--:B------:R-:W-:Y:S01]  /*8bf0*/  FFMA.FTZ R215, R212.reuse, R6.reuse, -R211 ;  /* 0x00000006d4d77223 */ /* 0x0c0fe200000108d3 */
[CC--:B------:R-:W-:Y:S01]  /*8c00*/  FMUL.FTZ R211, R213.reuse, R5.reuse ;  /* 0x00000005d5d37220 */ /* 0x0c0fe20000410000 */
[----:B------:R-:W-:Y:S01]  /*8c10*/  FMUL.FTZ R6, R213, R6 ;  /* 0x00000006d5067220 */ /* 0x000fe20000410000 */
[----:B------:R-:W-:Y:S01]  /*8c20*/  @P1 FADD.FTZ R208, R219, R204 ;  /* 0x000000ccdbd01221 */ /* 0x000fe20000010000 */
[C---:B------:R-:W-:Y:S01]  /*8c30*/  FFMA.FTZ R5, R212.reuse, R5, R2 ;  /* 0x00000005d4057223 */ /* 0x040fe20000010002 */
[C---:B------:R-:W-:Y:S01]  /*8c40*/  FFMA.FTZ R4, R212.reuse, R4, -R211 ;  /* 0x00000004d4047223 */ /* 0x040fe200000108d3 */
[----:B---3--:R-:W-:Y:S01]  /*8c50*/  @P1 FADD.FTZ R209, R221, R210 ;  /* 0x000000d2ddd11221 */ /* 0x008fe20000010000 */
[----:B------:R-:W-:Y:S01]  /*8c60*/  FFMA.FTZ R212, R212, R7, R6 ;  /* 0x00000007d4d47223 */ /* 0x000fe20000010006 */
[-C--:B------:R-:W-:Y:S01]  /*8c70*/  FMUL.FTZ R6, R208, R9.reuse ;  /* 0x00000009d0067220 */ /* 0x080fe20000410000 */
[----:B------:R-:W-:Y:S01]  /*8c80*/  P2R R2, PR, RZ, 0x4 ;  /* 0x00000004ff027803 */ /* 0x000fe20000000000 */
[C---:B------:R-:W-:Y:S01]  /*8c90*/  FMUL.FTZ R9, R209.reuse, R9 ;  /* 0x00000009d1097220 */ /* 0x040fe20000410000 */
[-C--:B------:R-:W-:Y:S01]  /*8ca0*/  FMUL.FTZ R2, R168, R203.reuse ;  /* 0x000000cba8027220 */ /* 0x080fe20000410000 */
[----:B------:R-:W-:Y:S01]  /*8cb0*/  FFMA.FTZ R3, R170, R203, R3 ;  /* 0x000000cbaa037223 */ /* 0x000fe20000010003 */
[-C--:B------:R-:W-:Y:S01]  /*8cc0*/  FFMA.FTZ R6, R209, R8.reuse, -R6 ;  /* 0x00000008d1067223 */ /* 0x080fe20000010806 */
[----:B------:R-:W-:Y:S01]  /*8cd0*/  FFMA.FTZ R208, R208, R8, R9 ;  /* 0x00000008d0d07223 */ /* 0x000fe20000010009 */
[----:B------:R-:W-:Y:S01]  /*8ce0*/  FFMA.FTZ R2, R170, R205, -R2 ;  /* 0x000000cdaa027223 */ /* 0x000fe20000010802 */
[----:B------:R-:W-:Y:S01]  /*8cf0*/  FADD.FTZ R9, RZ, R3 ;  /* 0x00000003ff097221 */ /* 0x000fe20000010000 */
[----:B------:R-:W-:Y:S01]  /*8d00*/  FADD.FTZ R209, R197, R6 ;  /* 0x00000006c5d17221 */ /* 0x000fe20000010000 */
[----:B------:R-:W-:Y:S01]  /*8d10*/  FADD.FTZ R6, R206, R215 ;  /* 0x000000d7ce067221 */ /* 0x000fe20000010000 */
[----:B0-----:R-:W-:Y:S01]  /*8d20*/  FADD.FTZ R7, R207, R212 ;  /* 0x000000d4cf077221 */ /* 0x001fe20000010000 */
[----:B------:R-:W-:Y:S01]  /*8d30*/  FFMA.FTZ R204, R69, R20, R2 ;  /* 0x0000001445cc7223 */ /* 0x000fe20000010002 */
[----:B------:R-:W-:Y:S01]  /*8d40*/  FMUL.FTZ R3, R194, R9 ;  /* 0x00000009c2037220 */ /* 0x000fe20000410000 */
[----:B------:R-:W-:Y:S01]  /*8d50*/  FFMA.FTZ R197, R71, R190, R208 ;  /* 0x000000be47c57223 */ /* 0x000fe200000100d0 */
[----:B------:R-:W-:Y:S01]  /*8d60*/  FMUL.FTZ R2, R16, UR48 ;  /* 0x0000003010027c20 */ /* 0x000fe20008410000 */
[----:B------:R0:W-:Y:S01]  /*8d70*/  @!P2 STS.128 [UR9+0x2e10], R4 ;  /* 0x002e1004ff00a988 */ /* 0x0001e20008000c09 */
[----:B------:R-:W-:Y:S01]  /*8d80*/  FFMA.FTZ R8, R188, R204, -R3 ;  /* 0x000000ccbc087223 */ /* 0x000fe20000010803 */
[----:B------:R-:W-:Y:S01]  /*8d90*/  ULEA UR9, UR18, 0xfffffc00, 0xa ;  /* 0xfffffc0012097891 */ /* 0x000fe2000f8e50ff */
[C---:B------:R-:W-:Y:S01]  /*8da0*/  FMUL.FTZ R3, R168.reuse, R209 ;  /* 0x000000d1a8037220 */ /* 0x040fe20000410000 */
[-C--:B------:R-:W-:Y:S01]  /*8db0*/  FMUL.FTZ R168, R168, R197.reuse ;  /* 0x000000c5a8a87220 */ /* 0x080fe20000410000 */
[----:B------:R-:W-:Y:S01]  /*8dc0*/  FFMA.FTZ R211, R159, UR47, -R2 ;  /* 0x0000002f9fd37c23 */ /* 0x000fe20008010802 */
[----:B------:R-:W-:Y:S01]  /*8dd0*/  USHF.R.S32.HI UR34, URZ, 0x1f, UR9 ;  /* 0x0000001fff227899 */ /* 0x000fe20008011409 */
[C---:B------:R-:W-:Y:S01]  /*8de0*/  FFMA.FTZ R3, R170.reuse, R197, R3 ;  /* 0x000000c5aa037223 */ /* 0x040fe20000010003 */
[----:B------:R-:W-:Y:S01]  /*8df0*/  FFMA.FTZ R168, R170, R209, -R168 ;  /* 0x000000d1aaa87223 */ /* 0x000fe200000108a8 */
[----:B------:R-:W-:Y:S01]  /*8e00*/  LOP3.LUT R2, R39, UR9, RZ, 0xfc, !PT ;  /* 0x0000000927027c12 */ /* 0x000fe2000f8efcff */
[----:B------:R-:W-:Y:S01]  /*8e10*/  FMUL.FTZ R211, R0, R211 ;  /* 0x000000d300d37220 */ /* 0x000fe20000410000 */
        /* <DEDUP_REMOVED lines=12> */
[----:B------:R-:W-:Y:S02]  /*8ee0*/  IMAD R170, R39, R170, UR33 ;  /* 0x0000002127aa7e24 */ /* 0x000fe4000f8e02aa */
[----:B------:R-:W-:Y:S01]  /*8ef0*/  FFMA.FTZ R3, R145, R168, -R3 ;  /* 0x000000a891037223 */ /* 0x000fe20000010803 */
[----:B------:R-:W-:Y:S01]  /*8f00*/  FFMA.FTZ R186, R73, R186, R6 ;  /* 0x000000ba49ba7223 */ /* 0x000fe20000010006 */
[----:B------:R-:W-:Y:S01]  /*8f10*/  FMUL.FTZ R145, R17, UR48 ;  /* 0x0000003011917c20 */ /* 0x000fe20008410000 */
[----:B------:R-:W-:Y:S01]  /*8f20*/  FFMA.FTZ R7, R159, UR48, R144 ;  /* 0x000000309f077c23 */ /* 0x000fe20008010090 */
[----:B------:R-:W-:Y:S01]  /*8f30*/  FADD.FTZ R3, R184, R3 ;  /* 0x00000003b8037221 */ /* 0x000fe20000010000 */
[C---:B------:R-:W-:Y:S01]  /*8f40*/  FFMA.FTZ R184, R162.reuse, UR48, R187 ;  /* 0x00000030a2b87c23 */ /* 0x040fe200080100bb */
[----:B------:R-:W-:Y:S01]  /*8f50*/  FFMA.FTZ R144, R162, UR47, -R145 ;  /* 0x0000002fa2907c23 */ /* 0x000fe20008010891 */
[----:B------:R-:W-:Y:S01]  /*8f60*/  FMUL.FTZ R145, R0, -R7 ;  /* 0x8000000700917220 */ /* 0x000fe20000410000 */
[CC--:B------:R-:W-:Y:S01]  /*8f70*/  FMUL.FTZ R6, R142.reuse, R3.reuse ;  /* 0x000000038e067220 */ /* 0x0c0fe20000410000 */
[----:B------:R-:W-:Y:S01]  /*8f80*/  FMUL.FTZ R142, R142, R186 ;  /* 0x000000ba8e8e7220 */ /* 0x000fe20000410000 */
[----:B------:R-:W-:Y:S01]  /*8f90*/  FMUL.FTZ R187, R85, R144 ;  /* 0x0000009055bb7220 */ /* 0x000fe20000410000 */
        /* <DEDUP_REMOVED lines=8> */
[----:B------:R-:W-:Y:S01]  /*9020*/  FMUL.FTZ R143, R84, R143 ;  /* 0x0000008f548f7220 */ /* 0x000fe20000410000 */
[CC--:B------:R-:W-:Y:S01]  /*9030*/  FMUL.FTZ R6, R140.reuse, R185.reuse ;  /* 0x000000b98c067220 */ /* 0x0c0fe20000410000 */
[-C--:B------:R-:W-:Y:S01]  /*9040*/  FMUL.FTZ R140, R140, R142.reuse ;  /* 0x0000008e8c8c7220 */ /* 0x080fe20000410000 */
[----:B------:R-:W-:Y:S01]  /*9050*/  FFMA.FTZ R144, R164, UR47, -R181 ;  /* 0x0000002fa4907c23 */ /* 0x000fe200080108b5 */
[----:B------:R-:W-:Y:S01]  /*9060*/  FMUL.FTZ R181, R18, UR47 ;  /* 0x0000002f12b57c20 */ /* 0x000fe20008410000 */
[C---:B------:R-:W-:Y:S01]  /*9070*/  FFMA.FTZ R7, R141.reuse, R142, -R6 ;  /* 0x0000008e8d077223 */ /* 0x040fe20000010806 */
[----:B------:R-:W-:Y:S01]  /*9080*/  FFMA.FTZ R140, R141, R185, R140 ;  /* 0x000000b98d8c7223 */ /* 0x000fe2000001008c */
[----:B------:R1:W-:Y:S01]  /*9090*/  STS [R170+0x850], R143 ;  /* 0x0008508faa007388 */ /* 0x0003e20000000800 */
[----:B0-----:R-:W-:Y:S01]  /*90a0*/  FMUL.FTZ R211, R85, -R184 ;  /* 0x800000b855d37220 */ /* 0x001fe20000410000 */
[----:B------:R-:W-:Y:S01]  /*90b0*/  FADD.FTZ R141, R180, R7 ;  /* 0x00000007b48d7221 */ /* 0x000fe20000010000 */
[----:B------:R-:W-:Y:S01]  /*90c0*/  FFMA.FTZ R182, R75, R182, R140 ;  /* 0x000000b64bb67223 */ /* 0x000fe2000001008c */
[----:B------:R-:W-:Y:S01]  /*90d0*/  FMUL.FTZ R140, R147, UR48 ;  /* 0x00000030938c7c20 */ /* 0x000fe20008410000 */
[----:B------:R-:W-:Y:S01]  /*90e0*/  FMUL.FTZ R184, R19, UR47 ;  /* 0x0000002f13b87c20 */ /* 0x000fe20008410000 */
[C---:B------:R-:W-:Y:S01]  /*90f0*/  FMUL.FTZ R6, R138.reuse, R141 ;  /* 0x0000008d8a067220 */ /* 0x040fe20000410000 */
[-C--:B------:R-:W-:Y:S01]  /*9100*/  FMUL.FTZ R138, R138, R182.reuse ;  /* 0x000000b68a8a7220 */ /* 0x080fe20000410000 */
[----:B------:R0:W-:Y:S01]  /*9110*/  STS [R170+0x844], R145 ;  /* 0x00084491aa007388 */ /* 0x0001e20000000800 */
[----:B------:R-:W-:Y:S01]  /*9120*/  FFMA.FTZ R159, R56, -R35, R159 ;  /* 0x80000023389f7223 */ /* 0x000fe2000001009f */
[C---:B------:R-:W-:Y:S01]  /*9130*/  FFMA.FTZ R7, R139.reuse, R182, R6 ;  /* 0x000000b68b077223 */ /* 0x040fe20000010006 */
[----:B------:R-:W-:Y:S01]  /*9140*/  FFMA.FTZ R138, R139, R141, -R138 ;  /* 0x0000008d8b8a7223 */ /* 0x000fe2000001088a */
[----:B------:R-:W-:Y:S01]  /*9150*/  FFMA.FTZ R6, R164, UR48, R181 ;  /* 0x00000030a4067c23 */ /* 0x000fe200080100b5 */
[----:B-1----:R-:W-:Y:S01]  /*9160*/  FFMA.FTZ R143, R167, UR47, -R140 ;  /* 0x0000002fa78f7c23 */ /* 0x002fe2000801088c */
[----:B------:R-:W-:Y:S01]  /*9170*/  FFMA.FTZ R183, R76, R183, R7 ;  /* 0x000000b74cb77223 */ /* 0x000fe20000010007 */
[----:B------:R-:W-:Y:S01]  /*9180*/  FADD.FTZ R138, R177, R138 ;  /* 0x0000008ab18a7221 */ /* 0x000fe20000010000 */
[----:B------:R-:W-:Y:S01]  /*9190*/  FMUL.FTZ R139, R83, -R6 ;  /* 0x80000006538b7220 */ /* 0x000fe20000410000 */
[----:B------:R-:W-:Y:S01]  /*91a0*/  FMUL.FTZ R143, R82, R143 ;  /* 0x0000008f528f7220 */ /* 0x000fe20000410000 */
[----:B0-----:R-:W-:Y:S01]  /*91b0*/  FFMA.FTZ R145, R165, UR48, R184 ;  /* 0x00000030a5917c23 */ /* 0x001fe200080100b8 */
[CC--:B------:R-:W-:Y:S01]  /*91c0*/  FMUL.FTZ R7, R137.reuse, R138.reuse ;  /* 0x0000008a89077220 */ /* 0x0c0fe20000410000 */
[----:B------:R-:W-:Y:S01]  /*91d0*/  FMUL.FTZ R137, R137, R183 ;  /* 0x000000b789897220 */ /* 0x000fe20000410000 */
        /* <DEDUP_REMOVED lines=11> */
[-C--:B------:R-:W-:Y:S01]  /*9290*/  FMUL.FTZ R7, R135, R137.reuse ;  /* 0x0000008987077220 */ /* 0x080fe20000410000 */
[----:B------:R-:W-:Y:S01]  /*92a0*/  FMUL.FTZ R135, R146, UR47 ;  /* 0x0000002f92877c20 */ /* 0x000fe20008410000 */
[----:B0-----:R-:W-:Y:S01]  /*92b0*/  FMUL.FTZ R139, R81, R136 ;  /* 0x00000088518b7220 */ /* 0x001fe20000410000 */
[----:B------:R-:W-:Y:S01]  /*92c0*/  STS [R170+0x854], R145 ;  /* 0x00085491aa007388 */ /* 0x000fe20000000800 */
[C---:B------:R-:W-:Y:S01]  /*92d0*/  FFMA.FTZ R7, R134.reuse, R178, R7 ;  /* 0x000000b286077223 */ /* 0x040fe20000010007 */
[----:B------:R-:W-:Y:S01]  /*92e0*/  FFMA.FTZ R134, R134, R137, -R6 ;  /* 0x0000008986867223 */ /* 0x000fe20000010806 */
[----:B-1----:R-:W-:Y:S01]  /*92f0*/  MOV R143, UR43 ;  /* 0x0000002b008f7c02 */ /* 0x002fe20008000f00 */
[----:B------:R-:W-:Y:S01]  /*9300*/  FFMA.FTZ R6, R166, UR48, R135 ;  /* 0x00000030a6067c23 */ /* 0x000fe20008010087 */
[----:B------:R-:W-:Y:S01]  /*9310*/  FFMA.FTZ R179, R78, R179, R7 ;  /* 0x000000b34eb37223 */ /* 0x000fe20000010007 */
[----:B------:R-:W-:Y:S01]  /*9320*/  FADD.FTZ R134, R171, R134 ;  /* 0x00000086ab867221 */ /* 0x000fe20000010000 */
[----:B------:R0:W-:Y:S01]  /*9330*/  STS [R170+0x868], R139 ;  /* 0x0008688baa007388 */ /* 0x0001e20000000800 */
[----:B------:R-:W-:-:S02]  /*9340*/  IMAD R7, R143, UR8, R5 ;  /* 0x000000088f077c24 */ /* 0x000fc4000f8e0205 */
[----:B------:R-:W-:Y:S01]  /*9350*/  FMUL.FTZ R135, R81, -R6 ;  /* 0x8000000651877220 */ /* 0x000fe20000410000 */
[C---:B------:R-:W-:Y:S01]  /*9360*/  FMUL.FTZ R136, R133.reuse, R134 ;  /* 0x0000008685887220 */ /* 0x040fe20000410000 */
[-C--:B------:R-:W-:Y:S01]  /*9370*/  FMUL.FTZ R5, R133, R179.reuse ;  /* 0x000000b385057220 */ /* 0x080fe20000410000 */
[----:B------:R-:W-:Y:S01]  /*9380*/  LEA R6, P1, R4, UR16, 0x2 ;  /* 0x0000001004067c11 */ /* 0x000fe2000f8210ff */
[----:B--2---:R-:W-:Y:S01]  /*9390*/  FMUL.FTZ R187, R83, R144 ;  /* 0x0000009053bb7220 */ /* 0x004fe20000410000 */
[C---:B------:R-:W-:Y:S01]  /*93a0*/  FFMA.FTZ R136, R132.reuse, R179, R136 ;  /* 0x000000b384887223 */ /* 0x040fe20000010088 */
[----:B------:R-:W-:Y:S01]  /*93b0*/  FFMA.FTZ R5, R132, R134, -R5 ;  /* 0x0000008684057223 */ /* 0x000fe20000010805 */
[----:B------:R-:W-:Y:S01]  /*93c0*/  LEA.HI.X R7, R4, UR17, R7, 0x2, P1 ;  /* 0x0000001104077c11 */ /* 0x000fe200088f1407 */
[----:B------:R-:W-:Y:S01]  /*93d0*/  FMUL.FTZ R4, R148, UR48 ;  /* 0x0000003094047c20 */ /* 0x000fe20008410000 */
[----:B------:R-:W-:Y:S01]  /*93e0*/  FFMA.FTZ R172, R79, R172, R136 ;  /* 0x000000ac4fac7223 */ /* 0x000fe20000010088 */
[----:B------:R-:W-:Y:S01]  /*93f0*/  FADD.FTZ R5, R154, R5 ;  /* 0x000000059a057221 */ /* 0x000fe20000010000 */
[----:B------:R-:W-:Y:S01]  /*9400*/  FMUL.FTZ R132, R148, UR47 ;  /* 0x0000002f94847c20 */ /* 0x000fe20008410000 */
[----:B0-----:R-:W-:Y:S01]  /*9410*/  FFMA.FTZ R139, R169, UR47, -R4 ;  /* 0x0000002fa98b7c23 */ /* 0x001fe20008010804 */
[CC--:B------:R-:W-:Y:S01]  /*9420*/  FMUL.FTZ R4, R119.reuse, R172.reuse ;  /* 0x000000ac77047220 */ /* 0x0c0fe20000410000 */
[-C--:B------:R-:W-:Y:S01]  /*9430*/  FMUL.FTZ R133, R119, R5.reuse ;  /* 0x0000000577857220 */ /* 0x080fe20000410000 */
[----:B------:R-:W-:Y:S01]  /*9440*/  FMUL.FTZ R119, R149, UR48 ;  /* 0x0000003095777c20 */ /* 0x000fe20008410000 */
[----:B------:R-:W-:Y:S01]  /*9450*/  FFMA.FTZ R143, R169, UR48, R132 ;  /* 0x00000030a98f7c23 */ /* 0x000fe20008010084 */
[C---:B------:R-:W-:Y:S01]  /*9460*/  FFMA.FTZ R4, R118.reuse, R5, -R4 ;  /* 0x0000000576047223 */ /* 0x040fe20000010804 */
[----:B------:R-:W-:Y:S01]  /*9470*/  FFMA.FTZ R133, R118, R172, R133 ;  /* 0x000000ac76857223 */ /* 0x000fe20000010085 */
[----:B------:R-:W-:Y:S01]  /*9480*/  FFMA.FTZ R132, R174, UR47, -R119 ;  /* 0x0000002fae847c23 */ /* 0x000fe20008010877 */
[----:B------:R-:W-:Y:S01]  /*9490*/  FMUL.FTZ R144, R147, UR47 ;  /* 0x0000002f93907c20 */ /* 0x000fe20008410000 */
[----:B------:R-:W-:Y:S01]  /*94a0*/  FADD.FTZ R4, R153, R4 ;  /* 0x0000000499047221 */ /* 0x000fe20000010000 */
[----:B------:R-:W-:Y:S01]  /*94b0*/  FFMA.FTZ R118, R80, R163, R133 ;  /* 0x000000a350767223 */ /* 0x000fe20000010085 */
[----:B------:R-:W-:Y:S01]  /*94c0*/  FMUL.FTZ R133, R79, R132 ;  /* 0x000000844f857220 */ /* 0x000fe20000410000 */
[----:B------:R-:W-:Y:S01]  /*94d0*/  FMUL.FTZ R119, R149, UR47 ;  /* 0x0000002f95777c20 */ /* 0x000fe20008410000 */
[C---:B------:R-:W-:Y:S01]  /*94e0*/  FMUL.FTZ R132, R125.reuse, R4 ;  /* 0x000000047d847220 */ /* 0x040fe20000410000 */
[-C--:B------:R-:W-:Y:S01]  /*94f0*/  FMUL.FTZ R125, R125, R118.reuse ;  /* 0x000000767d7d7220 */ /* 0x080fe20000410000 */
[----:B------:R-:W-:Y:S01]  /*9500*/  FFMA.FTZ R145, R167, UR48, R144 ;  /* 0x00000030a7917c23 */ /* 0x000fe20008010090 */
[----:B------:R-:W-:Y:S01]  /*9510*/  FFMA.FTZ R140, R174, UR48, R119 ;  /* 0x00000030ae8c7c23 */ /* 0x000fe20008010077 */
[C---:B------:R-:W-:Y:S01]  /*9520*/  FFMA.FTZ R132, R131.reuse, R118, R132 ;  /* 0x0000007683847223 */ /* 0x040fe20000010084 */
[----:B------:R-:W-:Y:S01]  /*9530*/  FFMA.FTZ R136, R131, R4, -R125 ;  /* 0x0000000483887223 */ /* 0x000fe2000001087d */
[----:B------:R-:W-:Y:S01]  /*9540*/  FMUL.FTZ R144, R151, UR48 ;  /* 0x0000003097907c20 */ /* 0x000fe20008410000 */
[----:B------:R-:W-:Y:S01]  /*9550*/  FMUL.FTZ R139, R80, R139 ;  /* 0x0000008b508b7220 */ /* 0x000fe20000410000 */
[----:B------:R-:W-:Y:S01]  /*9560*/  FFMA.FTZ R119, R81, R158, R132 ;  /* 0x0000009e51777223 */ /* 0x000fe20000010084 */
[----:B------:R-:W-:Y:S01]  /*9570*/  FADD.FTZ R15, R15, R136 ;  /* 0x000000880f0f7221 */ /* 0x000fe20000010000 */
[----:B------:R-:W-:Y:S01]  /*9580*/  FFMA.FTZ R131, R173, UR47, -R144 ;  /* 0x0000002fad837c23 */ /* 0x000fe20008010890 */
[----:B------:R-:W-:Y:S01]  /*9590*/  FMUL.FTZ R132, R151, UR47 ;  /* 0x0000002f97847c20 */ /* 0x000fe20008410000 */
[----:B------:R0:W-:Y:S01]  /*95a0*/  STS [R170+0x870], R139 ;  /* 0x0008708baa007388 */ /* 0x0001e20000000800 */
[C---:B------:R-:W-:Y:S01]  /*95b0*/  FMUL.FTZ R125, R120.reuse, R15 ;  /* 0x0000000f787d7220 */ /* 0x040fe20000410000 */
[----:B------:R-:W-:Y:S01]  /*95c0*/  FMUL.FTZ R120, R120, R119 ;  /* 0x0000007778787220 */ /* 0x000fe20000410000 */
[----:B------:R-:W-:Y:S01]  /*95d0*/  FMUL.FTZ R145, R82, -R145 ;  /* 0x8000009152917220 */ /* 0x000fe20000410000 */
[----:B------:R1:W-:Y:S01]  /*95e0*/  STS [R170+0x878], R133 ;  /* 0x00087885aa007388 */ /* 0x0003e20000000800 */
[----:B------:R-:W-:Y:S01]  /*95f0*/  FFMA.FTZ R125, R130, R119, R125 ;  /* 0x00000077827d7223 */ /* 0x000fe2000001007d */
[----:B------:R-:W-:Y:S01]  /*9600*/  FMUL.FTZ R143, R80, -R143 ;  /* 0x8000008f508f7220 */ /* 0x000fe20000410000 */
[----:B------:R-:W-:Y:S01]  /*9610*/  FFMA.FTZ R162, R55, -R34, R162 ;  /* 0x8000002237a27223 */ /* 0x000fe200000100a2 */
[----:B------:R2:W-:Y:S01]  /*9620*/  STS [R170+0x864], R145 ;  /* 0x00086491aa007388 */ /* 0x0005e20000000800 */
[----:B------:R-:W-:Y:S01]  /*9630*/  FFMA.FTZ R155, R82, R155, R125 ;  /* 0x0000009b529b7223 */ /* 0x000fe2000001007d */
[----:B0-----:R-:W-:Y:S01]  /*9640*/  FMUL.FTZ R139, R78, R131 ;  /* 0x000000834e8b7220 */ /* 0x001fe20000410000 */
[----:B------:R-:W-:Y:S01]  /*9650*/  FFMA.FTZ R131, R130, R15, -R120 ;  /* 0x0000000f82837223 */ /* 0x000fe20000010878 */
[----:B------:R0:W-:Y:S01]  /*9660*/  STS [R170+0x874], R143 ;  /* 0x0008748faa007388 */ /* 0x0001e20000000800 */
[----:B------:R-:W-:Y:S01]  /*9670*/  FFMA.FTZ R165, R58, -R33, R165 ;  /* 0x800000213aa57223 */ /* 0x000fe200000100a5 */
[----:B-1----:R-:W-:Y:S01]  /*9680*/  FFMA.FTZ R133, R173, UR48, R132 ;  /* 0x00000030ad857c23 */ /* 0x002fe20008010084 */
[----:B------:R-:W-:Y:S01]  /*9690*/  FADD.FTZ R14, R14, R131 ;  /* 0x000000830e0e7221 */ /* 0x000fe20000010000 */
[----:B------:R-:W-:Y:S01]  /*96a0*/  FMUL.FTZ R131, R152, UR48 ;  /* 0x0000003098837c20 */ /* 0x000fe20008410000 */
[----:B------:R1:W-:Y:S01]  /*96b0*/  STS [R170+0x86c], R135 ;  /* 0x00086c87aa007388 */ /* 0x0003e20000000800 */
[----:B------:R-:W-:Y:S01]  /*96c0*/  FMUL.FTZ R133, R78, -R133 ;  /* 0x800000854e857220 */ /* 0x000fe20000410000 */
[CC--:B------:R-:W-:Y:S01]  /*96d0*/  FMUL.FTZ R125, R121.reuse, R14.reuse ;  /* 0x0000000e797d7220 */ /* 0x0c0fe20000410000 */
[-C--:B------:R-:W-:Y:S01]  /*96e0*/  FMUL.FTZ R121, R121, R155.reuse ;  /* 0x0000009b79797220 */ /* 0x080fe20000410000 */
[----:B------:R-:W-:Y:S01]  /*96f0*/  FFMA.FTZ R130, R192, UR47, -R131 ;  /* 0x0000002fc0827c23 */ /* 0x000fe20008010883 */
[----:B--2---:R-:W-:Y:S01]  /*9700*/  FMUL.FTZ R145, R191, UR48 ;  /* 0x00000030bf917c20 */ /* 0x004fe20008410000 */
[C---:B------:R-:W-:Y:S01]  /*9710*/  FFMA.FTZ R120, R124.reuse, R155, R125 ;  /* 0x0000009b7c787223 */ /* 0x040fe2000001007d */
[----:B------:R-:W-:Y:S01]  /*9720*/  FFMA.FTZ R124, R124, R14, -R121 ;  /* 0x0000000e7c7c7223 */ /* 0x000fe20000010879 */
[----:B------:R2:W-:Y:S01]  /*9730*/  STS [R170+0x884], R133 ;  /* 0x00088485aa007388 */ /* 0x0005e20000000800 */
[----:B0-----:R-:W-:Y:S01]  /*9740*/  FMUL.FTZ R143, R152, UR47 ;  /* 0x0000002f988f7c20 */ /* 0x001fe20008410000 */
[----:B-1----:R-:W-:Y:S01]  /*9750*/  FMUL.FTZ R135, R79, -R140 ;  /* 0x8000008c4f877220 */ /* 0x002fe20000410000 */
[----:B------:R-:W-:Y:S01]  /*9760*/  FADD.FTZ R121, R13, R124 ;  /* 0x0000007c0d797221 */ /* 0x000fe20000010000 */
[----:B------:R-:W-:Y:S01]  /*9770*/  FFMA.FTZ R13, R83, R160, R120 ;  /* 0x000000a0530d7223 */ /* 0x000fe20000010078 */
[C---:B------:R-:W-:Y:S01]  /*9780*/  FMUL.FTZ R120, R175.reuse, UR48 ;  /* 0x00000030af787c20 */ /* 0x040fe20008410000 */
[----:B------:R-:W-:Y:S01]  /*9790*/  FMUL.FTZ R124, R175, UR47 ;  /* 0x0000002faf7c7c20 */ /* 0x000fe20008410000 */
[C---:B------:R-:W-:Y:S01]  /*97a0*/  FMUL.FTZ R125, R122.reuse, R121 ;  /* 0x000000797a7d7220 */ /* 0x040fe20000410000 */
[-C--:B------:R-:W-:Y:S01]  /*97b0*/  FMUL.FTZ R122, R122, R13.reuse ;  /* 0x0000000d7a7a7220 */ /* 0x080fe20000410000 */
[----:B------:R-:W-:Y:S01]  /*97c0*/  FFMA.FTZ R132, R192, UR48, R143 ;  /* 0x00000030c0847c23 */ /* 0x000fe2000801008f */
[C---:B--2---:R-:W-:Y:S01]  /*97d0*/  FFMA.FTZ R133, R195.reuse, UR47, -R120 ;  /* 0x0000002fc3857c23 */ /* 0x044fe20008010878 */
[C---:B------:R-:W-:Y:S01]  /*97e0*/  FFMA.FTZ R125, R126.reuse, R13, R125 ;  /* 0x0000000d7e7d7223 */ /* 0x040fe2000001007d */
[----:B------:R-:W-:Y:S01]  /*97f0*/  FFMA.FTZ R131, R126, R121, -R122 ;  /* 0x000000797e837223 */ /* 0x000fe2000001087a */
[----:B------:R-:W-:Y:S01]  /*9800*/  FFMA.FTZ R120, R196, UR47, -R145 ;  /* 0x0000002fc4787c23 */ /* 0x000fe20008010891 */
[----:B------:R-:W-:Y:S01]  /*9810*/  FFMA.FTZ R143, R195, UR48, R124 ;  /* 0x00000030c38f7c23 */ /* 0x000fe2000801007c */
[----:B------:R-:W-:Y:S01]  /*9820*/  FFMA.FTZ R157, R84, R157, R125 ;  /* 0x0000009d549d7223 */ /* 0x000fe2000001007d */
[----:B------:R-:W-:Y:S01]  /*9830*/  FADD.FTZ R12, R12, R131 ;  /* 0x000000830c0c7221 */ /* 0x000fe20000010000 */
[----:B------:R-:W-:Y:S01]  /*9840*/  FMUL.FTZ R131, R75, R120 ;  /* 0x000000784b837220 */ /* 0x000fe20000410000 */
[C---:B------:R-:W-:Y:S01]  /*9850*/  FMUL.FTZ R124, R193.reuse, UR48 ;  /* 0x00000030c17c7c20 */ /* 0x040fe20008410000 */
[----:B------:R-:W-:Y:S01]  /*9860*/  FMUL.FTZ R126, R193, UR47 ;  /* 0x0000002fc17e7c20 */ /* 0x000fe20008410000 */
[C---:B------:R-:W-:Y:S01]  /*9870*/  FMUL.FTZ R125, R129.reuse, R12 ;  /* 0x0000000c817d7220 */ /* 0x040fe20000410000 */
[-C--:B------:R-:W-:Y:S01]  /*9880*/  FMUL.FTZ R129, R129, R157.reuse ;  /* 0x0000009d81817220 */ /* 0x080fe20000410000 */
[----:B------:R0:W-:Y:S01]  /*9890*/  STS [R170+0x898], R131 ;  /* 0x00089883aa007388 */ /* 0x0001e20000000800 */
[----:B------:R-:W-:Y:S01]  /*98a0*/  FFMA.FTZ R164, R57, -R32, R164 ;  /* 0x8000002039a47223 */ /* 0x000fe200000100a4 */
[C---:B------:R-:W-:Y:S01]  /*98b0*/  FFMA.FTZ R120, R128.reuse, R157, R125 ;  /* 0x0000009d80787223 */ /* 0x040fe2000001007d */
[----:B------:R-:W-:Y:S01]  /*98c0*/  FMUL.FTZ R125, R191, UR47 ;  /* 0x0000002fbf7d7c20 */ /* 0x000fe20008410000 */
[----:B------:R-:W-:Y:S01]  /*98d0*/  FFMA.FTZ R128, R128, R12, -R129 ;  /* 0x0000000c80807223 */ /* 0x000fe20000010881 */
[----:B------:R-:W-:Y:S01]  /*98e0*/  FFMA.FTZ R129, R199, UR48, R126 ;  /* 0x00000030c7817c23 */ /* 0x000fe2000801007e */
[----:B------:R-:W-:Y:S01]  /*98f0*/  FFMA.FTZ R156, R85, R156, R120 ;  /* 0x0000009c559c7223 */ /* 0x000fe20000010078 */
[----:B------:R-:W-:Y:S01]  /*9900*/  FFMA.FTZ R122, R196, UR48, R125 ;  /* 0x00000030c47a7c23 */ /* 0x000fe2000801007d */
[----:B------:R-:W-:Y:S01]  /*9910*/  FADD.FTZ R120, R11, R128 ;  /* 0x000000800b787221 */ /* 0x000fe20000010000 */
[----:B------:R-:W-:Y:S01]  /*9920*/  FFMA.FTZ R11, R199, UR47, -R124 ;  /* 0x0000002fc70b7c23 */ /* 0x000fe2000801087c */
[----:B------:R1:W-:Y:S01]  /*9930*/  STS [R170+0x880], R139 ;  /* 0x0008808baa007388 */ /* 0x0003e20000000800 */
[----:B------:R-:W-:Y:S01]  /*9940*/  FMUL.FTZ R125, R75, -R122 ;  /* 0x8000007a4b7d7220 */ /* 0x000fe20000410000 */
[C---:B------:R-:W-:Y:S01]  /*9950*/  FMUL.FTZ R122, R127.reuse, R120 ;  /* 0x000000787f7a7220 */ /* 0x040fe20000410000 */
[C---:B0-----:R-:W-:Y:S01]  /*9960*/  FMUL.FTZ R131, R74.reuse, R11 ;  /* 0x0000000b4a837220 */ /* 0x041fe20000410000 */
[-C--:B------:R-:W-:Y:S01]  /*9970*/  FMUL.FTZ R127, R127, R156.reuse ;  /* 0x0000009c7f7f7220 */ /* 0x080fe20000410000 */
[----:B------:R-:W-:Y:S01]  /*9980*/  STS [R170+0x87c], R135 ;  /* 0x00087c87aa007388 */ /* 0x000fe20000000800 */
[C---:B------:R-:W-:Y:S01]  /*9990*/  FFMA.FTZ R11, R123.reuse, R156, R122 ;  /* 0x0000009c7b0b7223 */ /* 0x040fe2000001007a */
[----:B------:R-:W-:Y:S01]  /*99a0*/  FMUL.FTZ R129, R74, -R129 ;  /* 0x800000814a817220 */ /* 0x000fe20000410000 */
[----:B------:R-:W-:Y:S01]  /*99b0*/  FFMA.FTZ R127, R123, R120, -R127 ;  /* 0x000000787b7f7223 */ /* 0x000fe2000001087f */
[----:B------:R0:W-:Y:S01]  /*99c0*/  STS [R170+0x89c], R125 ;  /* 0x00089c7daa007388 */ /* 0x0001e20000000800 */
[----:B------:R-:W-:Y:S01]  /*99d0*/  FFMA.FTZ R161, R0, R161, R11 ;  /* 0x000000a100a17223 */ /* 0x000fe2000001000b */
[-C--:B------:R-:W-:Y:S01]  /*99e0*/  FMUL.FTZ R11, R156, R34.reuse ;  /* 0x000000229c0b7220 */ /* 0x080fe20000410000 */
[----:B------:R-:W-:Y:S01]  /*99f0*/  FADD.FTZ R124, R10, R127 ;  /* 0x0000007f0a7c7221 */ /* 0x000fe20000010000 */
[----:B------:R-:W-:Y:S01]  /*9a00*/  FMUL.FTZ R123, R120, R34 ;  /* 0x00000022787b7220 */ /* 0x000fe20000410000 */
[-C--:B------:R-:W-:Y:S01]  /*9a10*/  FMUL.FTZ R10, R161, R35.reuse ;  /* 0x00000023a10a7220 */ /* 0x080fe20000410000 */
[----:B------:R-:W-:Y:S01]  /*9a20*/  FMUL.FTZ R127, R201, UR48 ;  /* 0x00000030c97f7c20 */ /* 0x000fe20008410000 */
[----:B------:R-:W-:Y:S01]  /*9a30*/  FMUL.FTZ R122, R124, R35 ;  /* 0x000000237c7a7220 */ /* 0x000fe20000410000 */
[----:B-1----:R-:W-:Y:S01]  /*9a40*/  FMUL.FTZ R139, R77, -R132 ;  /* 0x800000844d8b7220 */ /* 0x002fe20000410000 */
[----:B------:R-:W-:Y:S01]  /*9a50*/  FMUL.FTZ R126, R16, R10 ;  /* 0x0000000a107e7220 */ /* 0x000fe20000410000 */
[----:B0-----:R-:W-:Y:S01]  /*9a60*/  FMUL.FTZ R125, R17, R11 ;  /* 0x0000000b117d7220 */ /* 0x001fe20000410000 */
[----:B------:R-:W-:Y:S01]  /*9a70*/  FMUL.FTZ R135, R77, R130 ;  /* 0x000000824d877220 */ /* 0x000fe20000410000 */
[----:B------:R-:W-:Y:S01]  /*9a80*/  FFMA.FTZ R132, R200, UR47, -R127 ;  /* 0x0000002fc8847c23 */ /* 0x000fe2000801087f */
[-C--:B------:R-:W-:Y:S01]  /*9a90*/  FFMA.FTZ R126, R159, R122.reuse, -R126 ;  /* 0x0000007a9f7e7223 */ /* 0x080fe2000001087e */
[----:B------:R-:W-:Y:S01]  /*9aa0*/  FMUL.FTZ R122, R16, R122 ;  /* 0x0000007a107a7220 */ /* 0x000fe20000410000 */
[-C--:B------:R-:W-:Y:S01]  /*9ab0*/  FFMA.FTZ R125, R162, R123.reuse, -R125 ;  /* 0x0000007ba27d7223 */ /* 0x080fe2000001087d */
[----:B------:R-:W-:Y:S01]  /*9ac0*/  FMUL.FTZ R123, R17, R123 ;  /* 0x0000007b117b7220 */ /* 0x000fe20000410000 */
[----:B------:R-:W-:Y:S01]  /*9ad0*/  FMUL.FTZ R130, R12, R33 ;  /* 0x000000210c827220 */ /* 0x000fe20000410000 */
[----:B------:R-:W-:Y:S01]  /*9ae0*/  FFMA.FTZ R122, R159, R10, R122 ;  /* 0x0000000a9f7a7223 */ /* 0x000fe2000001007a */
[----:B------:R0:W-:Y:S01]  /*9af0*/  STS [R170+0x8a0], R131 ;  /* 0x0008a083aa007388 */ /* 0x0001e20000000800 */
[----:B------:R-:W-:Y:S01]  /*9b00*/  FFMA.FTZ R128, R162, R11, R123 ;  /* 0x0000000ba2807223 */ /* 0x000fe2000001007b */
[----:B------:R-:W-:Y:S01]  /*9b10*/  FADD.FTZ R126, RZ, R126 ;  /* 0x0000007eff7e7221 */ /* 0x000fe20000010000 */
[----:B------:R-:W-:Y:S01]  /*9b20*/  FADD.FTZ R123, RZ, R122 ;  /* 0x0000007aff7b7221 */ /* 0x000fe20000010000 */
[----:B------:R-:W-:Y:S01]  /*9b30*/  FMUL.FTZ R122, R157, R33 ;  /* 0x000000219d7a7220 */ /* 0x000fe20000410000 */
[----:B------:R1:W-:Y:S01]  /*9b40*/  STS [R170+0x8a4], R129 ;  /* 0x0008a481aa007388 */ /* 0x0003e20000000800 */
[----:B------:R-:W-:Y:S01]  /*9b50*/  FADD.FTZ R125, R126, R125 ;  /* 0x0000007d7e7d7221 */ /* 0x000fe20000010000 */
[----:B------:R-:W-:Y:S01]  /*9b60*/  FADD.FTZ R123, R123, R128 ;  /* 0x000000807b7b7221 */ /* 0x000fe20000010000 */
[----:B------:R-:W-:Y:S01]  /*9b70*/  FMUL.FTZ R127, R19, R122 ;  /* 0x0000007a137f7220 */ /* 0x000fe20000410000 */
[----:B------:R-:W-:Y:S01]  /*9b80*/  FMUL.FTZ R126, R155, R31 ;  /* 0x0000001f9b7e7220 */ /* 0x000fe20000410000 */
[----:B0-----:R-:W-:Y:S01]  /*9b90*/  FMUL.FTZ R131, R73, R132 ;  /* 0x0000008449837220 */ /* 0x001fe20000410000 */
[-C--:B------:R-:W-:Y:S01]  /*9ba0*/  FMUL.FTZ R132, R19, R130.reuse ;  /* 0x0000008213847220 */ /* 0x080fe20000410000 */
[----:B------:R-:W-:Y:S01]  /*9bb0*/  FFMA.FTZ R130, R165, R130, -R127 ;  /* 0x00000082a5827223 */ /* 0x000fe2000001087f */
[----:B------:R-:W-:Y:S01]  /*9bc0*/  FMUL.FTZ R127, R121, R32 ;  /* 0x00000020797f7220 */ /* 0x000fe20000410000 */
[----:B------:R-:W-:Y:S01]  /*9bd0*/  FMUL.FTZ R133, R76, R133 ;  /* 0x000000854c857220 */ /* 0x000fe20000410000 */
[----:B------:R-:W-:Y:S01]  /*9be0*/  FFMA.FTZ R132, R165, R122, R132 ;  /* 0x0000007aa5847223 */ /* 0x000fe20000010084 */
[----:B------:R-:W-:Y:S01]  /*9bf0*/  FADD.FTZ R125, R125, R130 ;  /* 0x000000827d7d7221 */ /* 0x000fe20000010000 */
[----:B-1----:R-:W-:Y:S01]  /*9c00*/  FMUL.FTZ R129, R18, R127 ;  /* 0x0000007f12817220 */ /* 0x002fe20000410000 */
[-C--:B------:R-:W-:Y:S01]  /*9c10*/  FFMA.FTZ R167, R60, -R31.reuse, R167 ;  /* 0x8000001f3ca77223 */ /* 0x080fe200000100a7 */
[----:B------:R-:W-:Y:S01]  /*9c20*/  FADD.FTZ R132, R123, R132 ;  /* 0x000000847b847221 */ /* 0x000fe20000010000 */
[----:B------:R-:W-:Y:S01]  /*9c30*/  FMUL.FTZ R123, R13, R32 ;  /* 0x000000200d7b7220 */ /* 0x000fe20000410000 */
[----:B------:R-:W-:Y:S01]  /*9c40*/  FMUL.FTZ R136, R14, R31 ;  /* 0x0000001f0e887220 */ /* 0x000fe20000410000 */
[----:B------:R-:W-:Y:S01]  /*9c50*/  FMUL.FTZ R140, R147, R126 ;  /* 0x0000007e938c7220 */ /* 0x000fe20000410000 */
[----:B------:R0:W-:Y:S01]  /*9c60*/  STS [R170+0x888], R135 ;  /* 0x00088887aa007388 */ /* 0x0001e20000000800 */
[-C--:B------:R-:W-:Y:S01]  /*9c70*/  FMUL.FTZ R128, R18, R123.reuse ;  /* 0x0000007b12807220 */ /* 0x080fe20000410000 */
[C---:B------:R-:W-:Y:S01]  /*9c80*/  FFMA.FTZ R129, R164.reuse, R123, R129 ;  /* 0x0000007ba4817223 */ /* 0x040fe20000010081 */
[-C--:B------:R-:W-:Y:S01]  /*9c90*/  FFMA.FTZ R140, R167, R136.reuse, -R140 ;  /* 0x00000088a78c7223 */ /* 0x080fe2000001088c */
[----:B------:R1:W-:Y:S01]  /*9ca0*/  STS [R170+0x890], R133 ;  /* 0x00089085aa007388 */ /* 0x0003e20000000800 */
[----:B------:R-:W-:Y:S01]  /*9cb0*/  FFMA.FTZ R128, R164, R127, -R128 ;  /* 0x0000007fa4807223 */ /* 0x000fe20000010880 */
[----:B------:R-:W-:Y:S01]  /*9cc0*/  FMUL.FTZ R136, R147, R136 ;  /* 0x0000008893887220 */ /* 0x000fe20000410000 */
[-C--:B------:R-:W-:Y:S01]  /*9cd0*/  FFMA.FTZ R166, R59, -R30.reuse, R166 ;  /* 0x8000001e3ba67223 */ /* 0x080fe200000100a6 */
[----:B------:R2:W-:Y:S01]  /*9ce0*/  STS [R170+0x8a8], R131 ;  /* 0x0008a883aa007388 */ /* 0x0005e20000000800 */
[----:B------:R-:W-:Y:S01]  /*9cf0*/  FADD.FTZ R127, R125, R128 ;  /* 0x000000807d7f7221 */ /* 0x000fe20000010000 */
[----:B------:R-:W-:Y:S01]  /*9d00*/  FMUL.FTZ R125, R119, R30 ;  /* 0x0000001e777d7220 */ /* 0x000fe20000410000 */
[----:B0-----:R-:W-:Y:S01]  /*9d10*/  FMUL.FTZ R135, R201, UR47 ;  /* 0x0000002fc9877c20 */ /* 0x001fe20008410000 */
[----:B------:R-:W-:Y:S01]  /*9d20*/  FADD.FTZ R129, R132, R129 ;  /* 0x0000008184817221 */ /* 0x000fe20000010000 */
[----:B------:R-:W-:Y:S01]  /*9d30*/  FFMA.FTZ R136, R167, R126, R136 ;  /* 0x0000007ea7887223 */ /* 0x000fe20000010088 */
[----:B-1----:R-:W-:Y:S01]  /*9d40*/  FMUL.FTZ R133, R146, R125 ;  /* 0x0000007d92857220 */ /* 0x002fe20000410000 */
[----:B------:R-:W-:Y:S01]  /*9d50*/  FFMA.FTZ R128, R200, UR48, R135 ;  /* 0x00000030c8807c23 */ /* 0x000fe20008010087 */
[-C--:B------:R-:W-:Y:S01]  /*9d60*/  FFMA.FTZ R169, R62, -R29.reuse, R169 ;  /* 0x8000001d3ea97223 */ /* 0x080fe200000100a9 */
[----:B------:R-:W-:Y:S01]  /*9d70*/  FADD.FTZ R129, R129, R136 ;  /* 0x0000008881817221 */ /* 0x000fe20000010000 */
[----:B--2---:R-:W-:Y:S01]  /*9d80*/  FMUL.FTZ R131, R15, R30 ;  /* 0x0000001e0f837220 */ /* 0x004fe20000410000 */
[----:B------:R-:W-:Y:S01]  /*9d90*/  FMUL.FTZ R135, R73, -R128 ;  /* 0x8000008049877220 */ /* 0x000fe20000410000 */
[----:B------:R-:W-:Y:S01]  /*9da0*/  FMUL.FTZ R128, R118, R29 ;  /* 0x0000001d76807220 */ /* 0x000fe20000410000 */
[----:B------:R-:W-:Y:S01]  /*9db0*/  FADD.FTZ R127, R127, R140 ;  /* 0x0000008c7f7f7221 */ /* 0x000fe20000010000 */
[-C--:B------:R-:W-:Y:S01]  /*9dc0*/  FFMA.FTZ R132, R166, R131.reuse, -R133 ;  /* 0x00000083a6847223 */ /* 0x080fe20000010885 */
[----:B------:R-:W-:Y:S01]  /*9dd0*/  FMUL.FTZ R131, R146, R131 ;  /* 0x0000008392837220 */ /* 0x000fe20000410000 */
[----:B------:R-:W-:Y:S01]  /*9de0*/  FMUL.FTZ R133, R4, R29 ;  /* 0x0000001d04857220 */ /* 0x000fe20000410000 */
[----:B------:R-:W-:Y:S01]  /*9df0*/  FMUL.FTZ R140, R148, R128 ;  /* 0x00000080948c7220 */ /* 0x000fe20000410000 */
[----:B------:R-:W-:Y:S01]  /*9e00*/  FMUL.FTZ R144, R203, UR48 ;  /* 0x00000030cb907c20 */ /* 0x000fe20008410000 */
[----:B------:R-:W-:Y:S01]  /*9e10*/  FFMA.FTZ R130, R166, R125, R131 ;  /* 0x0000007da6827223 */ /* 0x000fe20000010083 */
[-C--:B------:R-:W-:Y:S01]  /*9e20*/  FMUL.FTZ R136, R148, R133.reuse ;  /* 0x0000008594887220 */ /* 0x080fe20000410000 */
[----:B------:R-:W-:Y:S01]  /*9e30*/  FMUL.FTZ R131, R5, R28 ;  /* 0x0000001c05837220 */ /* 0x000fe20000410000 */
[----:B------:R-:W-:Y:S01]  /*9e40*/  FFMA.FTZ R133, R169, R133, -R140 ;  /* 0x00000085a9857223 */ /* 0x000fe2000001088c */
[----:B------:R-:W-:Y:S01]  /*9e50*/  FADD.FTZ R129, R129, R130 ;  /* 0x0000008281817221 */ /* 0x000fe20000010000 */
[----:B------:R-:W-:Y:S01]  /*9e60*/  FFMA.FTZ R136, R169, R128, R136 ;  /* 0x00000080a9887223 */ /* 0x000fe20000010088 */
[-C--:B------:R-:W-:Y:S01]  /*9e70*/  FMUL.FTZ R130, R179, R27.reuse ;  /* 0x0000001bb3827220 */ /* 0x080fe20000410000 */
[----:B------:R0:W-:Y:S01]  /*9e80*/  STS [R170+0x8ac], R135 ;  /* 0x0008ac87aa007388 */ /* 0x0001e20000000800 */
[----:B------:R-:W-:Y:S01]  /*9e90*/  FADD.FTZ R132, R127, R132 ;  /* 0x000000847f847221 */ /* 0x000fe20000010000 */
[----:B------:R-:W-:Y:S01]  /*9ea0*/  FADD.FTZ R129, R129, R136 ;  /* 0x0000008881817221 */ /* 0x000fe20000010000 */
[-C--:B------:R-:W-:Y:S01]  /*9eb0*/  FFMA.FTZ R173, R64, -R27.reuse, R173 ;  /* 0x8000001b40ad7223 */ /* 0x080fe200000100ad */
[----:B------:R-:W-:Y:S01]  /*9ec0*/  FMUL.FTZ R136, R134, R27 ;  /* 0x0000001b86887220 */ /* 0x000fe20000410000 */
[----:B------:R-:W-:Y:S01]  /*9ed0*/  FMUL.FTZ R140, R151, R130 ;  /* 0x00000082978c7220 */ /* 0x000fe20000410000 */
[-C--:B------:R-:W-:Y:S01]  /*9ee0*/  FFMA.FTZ R174, R61, -R28.reuse, R174 ;  /* 0x8000001c3dae7223 */ /* 0x080fe200000100ae */
[----:B------:R-:W-:Y:S01]  /*9ef0*/  FMUL.FTZ R127, R172, R28 ;  /* 0x0000001cac7f7220 */ /* 0x000fe20000410000 */
[----:B------:R1:W-:Y:S01]  /*9f00*/  STS [R170+0x88c], R139 ;  /* 0x00088c8baa007388 */ /* 0x0003e20000000800 */
[----:B------:R-:W-:Y:S01]  /*9f10*/  FFMA.FTZ R154, R173, R136, -R140 ;  /* 0x00000088ad9a7223 */ /* 0x000fe2000001088c */
[C---:B0-----:R-:W-:Y:S01]  /*9f20*/  FMUL.FTZ R135, R149.reuse, R131 ;  /* 0x0000008395877220 */ /* 0x041fe20000410000 */
[----:B------:R-:W-:Y:S01]  /*9f30*/  FMUL.FTZ R143, R76, -R143 ;  /* 0x8000008f4c8f7220 */ /* 0x000fe20000410000 */
[----:B------:R-:W-:Y:S01]  /*9f40*/  FMUL.FTZ R140, R149, R127 ;  /* 0x0000007f958c7220 */ /* 0x000fe20000410000 */
[----:B------:R-:W-:Y:S01]  /*9f50*/  FADD.FTZ R132, R132, R133 ;  /* 0x0000008584847221 */ /* 0x000fe20000010000 */
[----:B------:R-:W-:Y:S01]  /*9f60*/  FFMA.FTZ R192, R63, -R26, R192 ;  /* 0x8000001a3fc07223 */ /* 0x000fe200000100c0 */
[----:B------:R-:W-:Y:S01]  /*9f70*/  FFMA.FTZ R195, R66, -R25, R195 ;  /* 0x8000001942c37223 */ /* 0x000fe200000100c3 */
[----:B------:R0:W-:Y:S01]  /*9f80*/  STS [R170+0x894], R143 ;  /* 0x0008948faa007388 */ /* 0x0001e20000000800 */
[C---:B------:R-:W-:Y:S01]  /*9f90*/  FFMA.FTZ R131, R174.reuse, R131, -R140 ;  /* 0x00000083ae837223 */ /* 0x040fe2000001088c */
[----:B-1----:R-:W-:Y:S01]  /*9fa0*/  FFMA.FTZ R139, R205, UR47, -R144 ;  /* 0x0000002fcd8b7c23 */ /* 0x002fe20008010890 */
[----:B------:R-:W-:Y:S01]  /*9fb0*/  FMUL.FTZ R144, R151, R136 ;  /* 0x0000008897907220 */ /* 0x000fe20000410000 */
[----:B------:R-:W-:Y:S01]  /*9fc0*/  FFMA.FTZ R136, R174, R127, R135 ;  /* 0x0000007fae887223 */ /* 0x000fe20000010087 */
[----:B------:R-:W-:Y:S01]  /*9fd0*/  FMUL.FTZ R135, R137, R26 ;  /* 0x0000001a89877220 */ /* 0x000fe20000410000 */
[----:B------:R-:W-:Y:S01]  /*9fe0*/  FADD.FTZ R131, R132, R131 ;  /* 0x0000008384837221 */ /* 0x000fe20000010000 */
[----:B------:R-:W-:Y:S01]  /*9ff0*/  FFMA.FTZ R133, R173, R130, R144 ;  /* 0x00000082ad857223 */ /* 0x000fe20000010090 */
[----:B------:R-:W-:Y:S01]  /*a000*/  FADD.FTZ R136, R129, R136 ;  /* 0x0000008881887221 */ /* 0x000fe20000010000 */
[----:B------:R-:W-:Y:S01]  /*a010*/  FMUL.FTZ R129, R178, R26 ;  /* 0x0000001ab2817220 */ /* 0x000fe20000410000 */
[----:B0-----:R-:W-:Y:S01]  /*a020*/  FMUL.FTZ R143, R72, R139 ;  /* 0x0000008b488f7220 */ /* 0x001fe20000410000 */
[----:B------:R-:W-:Y:S01]  /*a030*/  FMUL.FTZ R132, R183, R25 ;  /* 0x00000019b7847220 */ /* 0x000fe20000410000 */
[----:B------:R-:W-:Y:S01]  /*a040*/  FADD.FTZ R133, R136, R133 ;  /* 0x0000008588857221 */ /* 0x000fe20000010000 */
[----:B------:R-:W-:Y:S01]  /*a050*/  FMUL.FTZ R139, R152, R129 ;  /* 0x00000081988b7220 */ /* 0x000fe20000410000 */
[----:B------:R-:W-:Y:S01]  /*a060*/  FADD.FTZ R154, R131, R154 ;  /* 0x0000009a839a7221 */ /* 0x000fe20000010000 */
[----:B------:R-:W-:Y:S01]  /*a070*/  FMUL.FTZ R131, R182, R24 ;  /* 0x00000018b6837220 */ /* 0x000fe20000410000 */
[----:B------:R-:W-:Y:S01]  /*a080*/  FMUL.FTZ R140, R138, R25 ;  /* 0x000000198a8c7220 */ /* 0x000fe20000410000 */
[-C--:B------:R-:W-:Y:S01]  /*a090*/  FFMA.FTZ R139, R192, R135.reuse, -R139 ;  /* 0x00000087c08b7223 */ /* 0x080fe2000001088b */
[----:B------:R-:W-:Y:S01]  /*a0a0*/  FMUL.FTZ R135, R152, R135 ;  /* 0x0000008798877220 */ /* 0x000fe20000410000 */
[----:B------:R-:W-:Y:S01]  /*a0b0*/  FMUL.FTZ R144, R175, R132 ;  /* 0x00000084af907220 */ /* 0x000fe20000410000 */
[----:B------:R0:W-:Y:S01]  /*a0c0*/  STS [R170+0x8b0], R143 ;  /* 0x0008b08faa007388 */ /* 0x0001e20000000800 */
[----:B------:R-:W-:Y:S01]  /*a0d0*/  FFMA.FTZ R196, R65, -R24, R196 ;  /* 0x8000001841c47223 */ /* 0x000fe200000100c4 */
[----:B------:R-:W-:Y:S01]  /*a0e0*/  FFMA.FTZ R136, R192, R129, R135 ;  /* 0x00000081c0887223 */ /* 0x000fe20000010087 */
[----:B------:R-:W-:Y:S01]  /*a0f0*/  FMUL.FTZ R135, R191, R131 ;  /* 0x00000083bf877220 */ /* 0x000fe20000410000 */
[-C--:B------:R-:W-:Y:S01]  /*a100*/  FFMA.FTZ R144, R195, R140.reuse, -R144 ;  /* 0x0000008cc3907223 */ /* 0x080fe20000010890 */
[----:B------:R-:W-:Y:S01]  /*a110*/  FMUL.FTZ R145, R9, UR48 ;  /* 0x0000003009917c20 */ /* 0x000fe20008410000 */
[----:B------:R-:W-:Y:S01]  /*a120*/  FADD.FTZ R133, R133, R136 ;  /* 0x0000008885857221 */ /* 0x000fe20000010000 */
[----:B------:R-:W-:Y:S01]  /*a130*/  FMUL.FTZ R136, R203, UR47 ;  /* 0x0000002fcb887c20 */ /* 0x000fe20008410000 */
[----:B------:R-:W-:Y:S01]  /*a140*/  FMUL.FTZ R140, R175, R140 ;  /* 0x0000008caf8c7220 */ /* 0x000fe20000410000 */
[----:B------:R-:W-:Y:S01]  /*a150*/  FADD.FTZ R139, R154, R139 ;  /* 0x0000008b9a8b7221 */ /* 0x000fe20000010000 */
[----:B0-----:R-:W-:Y:S01]  /*a160*/  FMUL.FTZ R143, R141, R24 ;  /* 0x000000188d8f7220 */ /* 0x001fe20000410000 */
[----:B------:R-:W-:Y:S01]  /*a170*/  FFMA.FTZ R200, R67, -R22, R200 ;  /* 0x8000001643c87223 */ /* 0x000fe200000100c8 */
[----:B------:R-:W-:Y:S01]  /*a180*/  FFMA.FTZ R140, R195, R132, R140 ;  /* 0x00000084c38c7223 */ /* 0x000fe2000001008c */
[----:B------:R-:W-:Y:S01]  /*a190*/  FADD.FTZ R139, R139, R144 ;  /* 0x000000908b8b7221 */ /* 0x000fe20000010000 */
[-C--:B------:R-:W-:Y:S01]  /*a1a0*/  FFMA.FTZ R158, R196, R143.reuse, -R135 ;  /* 0x0000008fc49e7223 */ /* 0x080fe20000010887 */
[----:B------:R-:W-:Y:S01]  /*a1b0*/  FFMA.FTZ R135, R205, UR48, R136 ;  /* 0x00000030cd877c23 */ /* 0x000fe20008010088 */
[----:B------:R-:W-:Y:S01]  /*a1c0*/  FFMA.FTZ R136, R204, UR47, -R145 ;  /* 0x0000002fcc887c23 */ /* 0x000fe20008010891 */
[----:B------:R-:W-:Y:S01]  /*a1d0*/  FMUL.FTZ R143, R191, R143 ;  /* 0x0000008fbf8f7220 */ /* 0x000fe20000410000 */
[----:B------:R-:W-:Y:S01]  /*a1e0*/  FADD.FTZ R133, R133, R140 ;  /* 0x0000008c85857221 */ /* 0x000fe20000010000 */
[----:B------:R-:W-:Y:S01]  /*a1f0*/  FMUL.FTZ R145, R72, -R135 ;  /* 0x8000008748917220 */ /* 0x000fe20000410000 */
[----:B------:R-:W-:Y:S01]  /*a200*/  FMUL.FTZ R153, R71, R136 ;  /* 0x0000008847997220 */ /* 0x000fe20000410000 */
[----:B------:R-:W-:Y:S01]  /*a210*/  FFMA.FTZ R136, R196, R131, R143 ;  /* 0x00000083c4887223 */ /* 0x000fe2000001008f */
[-C--:B------:R-:W-:Y:S01]  /*a220*/  FMUL.FTZ R143, R3, R22.reuse ;  /* 0x00000016038f7220 */ /* 0x080fe20000410000 */
[----:B------:R-:W-:Y:S01]  /*a230*/  FADD.FTZ R139, R139, R158 ;  /* 0x0000009e8b8b7221 */ /* 0x000fe20000010000 */
[----:B------:R0:W-:Y:S01]  /*a240*/  STS [R170+0x8b4], R145 ;  /* 0x0008b491aa007388 */ /* 0x0001e20000000800 */
[----:B------:R-:W-:Y:S01]  /*a250*/  FADD.FTZ R135, R133, R136 ;  /* 0x0000008885877221 */ /* 0x000fe20000010000 */
[----:B------:R-:W-:Y:S01]  /*a260*/  FMUL.FTZ R133, R186, R22 ;  /* 0x00000016ba857220 */ /* 0x000fe20000410000 */
[-C--:B------:R-:W-:Y:S01]  /*a270*/  FMUL.FTZ R136, R185, R23.reuse ;  /* 0x00000017b9887220 */ /* 0x080fe20000410000 */
[-C--:B------:R-:W-:Y:S01]  /*a280*/  FMUL.FTZ R140, R142, R23.reuse ;  /* 0x000000178e8c7220 */ /* 0x080fe20000410000 */
[----:B------:R-:W-:Y:S01]  /*a290*/  FFMA.FTZ R199, R68, -R23, R199 ;  /* 0x8000001744c77223 */ /* 0x000fe200000100c7 */
[----:B------:R1:W-:Y:S01]  /*a2a0*/  STS [R170+0x84c], R211 ;  /* 0x00084cd3aa007388 */ /* 0x0003e20000000800 */
[----:B------:R-:W-:Y:S01]  /*a2b0*/  FMUL.FTZ R144, R193, R136 ;  /* 0x00000088c1907220 */ /* 0x000fe20000410000 */
[-C--:B------:R-:W-:Y:S01]  /*a2c0*/  FMUL.FTZ R154, R189, R21.reuse ;  /* 0x00000015bd9a7220 */ /* 0x080fe20000410000 */
[----:B------:R-:W-:Y:S01]  /*a2d0*/  FMUL.FTZ R160, R168, R21 ;  /* 0x00000015a8a07220 */ /* 0x000fe20000410000 */
[----:B0-----:R-:W-:Y:S01]  /*a2e0*/  FMUL.FTZ R145, R201, R133 ;  /* 0x00000085c9917220 */ /* 0x001fe20000410000 */
[-C--:B------:R-:W-:Y:S01]  /*a2f0*/  FFMA.FTZ R144, R199, R140.reuse, -R144 ;  /* 0x0000008cc7907223 */ /* 0x080fe20000010890 */
[----:B------:R-:W-:Y:S01]  /*a300*/  FMUL.FTZ R140, R193, R140 ;  /* 0x0000008cc18c7220 */ /* 0x000fe20000410000 */
[----:B------:R0:W-:Y:S01]  /*a310*/  STS [R170+0x858], R187 ;  /* 0x000858bbaa007388 */ /* 0x0001e20000000800 */
[-C--:B------:R-:W-:Y:S01]  /*a320*/  FFMA.FTZ R158, R200, R143.reuse, -R145 ;  /* 0x0000008fc89e7223 */ /* 0x080fe20000010891 */
[----:B------:R-:W-:Y:S01]  /*a330*/  FMUL.FTZ R145, R9, UR47 ;  /* 0x0000002f09917c20 */ /* 0x000fe20008410000 */
[----:B------:R-:W-:Y:S01]  /*a340*/  FFMA.FTZ R140, R199, R136, R140 ;  /* 0x00000088c78c7223 */ /* 0x000fe2000001008c */
[----:B------:R-:W-:Y:S01]  /*a350*/  STS [R170+0x8b8], R153 ;  /* 0x0008b899aa007388 */ /* 0x000fe20000000800 */
[----:B------:R-:W-:Y:S01]  /*a360*/  FMUL.FTZ R143, R201, R143 ;  /* 0x0000008fc98f7220 */ /* 0x000fe20000410000 */
[----:B------:R-:W-:Y:S01]  /*a370*/  FFMA.FTZ R180, R204, UR48, R145 ;  /* 0x00000030ccb47c23 */ /* 0x000fe20008010091 */
[----:B------:R-:W-:Y:S01]  /*a380*/  FADD.FTZ R135, R135, R140 ;  /* 0x0000008c87877221 */ /* 0x000fe20000010000 */
[----:B------:R-:W-:Y:S01]  /*a390*/  FFMA.FTZ R205, R70, -R21, R205 ;  /* 0x8000001546cd7223 */ /* 0x000fe200000100cd */
[----:B------:R-:W-:Y:S01]  /*a3a0*/  FMUL.FTZ R176, R203, R154 ;  /* 0x0000009acbb07220 */ /* 0x000fe20000410000 */
[----:B------:R-:W-:Y:S01]  /*a3b0*/  FMUL.FTZ R145, R71, -R180 ;  /* 0x800000b447917220 */ /* 0x000fe20000410000 */
[----:B------:R-:W-:Y:S01]  /*a3c0*/  FFMA.FTZ R140, R200, R133, R143 ;  /* 0x00000085c88c7223 */ /* 0x000fe2000001008f */
[----:B------:R-:W-:Y:S01]  /*a3d0*/  FADD.FTZ R139, R139, R144 ;  /* 0x000000908b8b7221 */ /* 0x000fe20000010000 */
[-C--:B------:R-:W-:Y:S01]  /*a3e0*/  FFMA.FTZ R143, R205, R160.reuse, -R176 ;  /* 0x000000a0cd8f7223 */ /* 0x080fe200000108b0 */
[----:B------:R-:W-:Y:S01]  /*a3f0*/  FMUL.FTZ R160, R203, R160 ;  /* 0x000000a0cba07220 */ /* 0x000fe20000410000 */
[----:B------:R2:W-:Y:S01]  /*a400*/  STS [R170+0x8bc], R145 ;  /* 0x0008bc91aa007388 */ /* 0x0005e20000000800 */
[----:B------:R-:W-:Y:S01]  /*a410*/  FADD.FTZ R135, R135, R140 ;  /* 0x0000008c87877221 */ /* 0x000fe20000010000 */
[----:B------:R-:W-:Y:S01]  /*a420*/  IADD3 R140, PT, PT, R39, 0x20, RZ ;  /* 0x00000020278c7810 */ /* 0x000fe20007ffe0ff */
[----:B------:R-:W-:Y:S01]  /*a430*/  FFMA.FTZ R160, R205, R154, R160 ;  /* 0x0000009acda07223 */ /* 0x000fe200000100a0 */
[----:B------:R-:W-:Y:S01]  /*a440*/  FADD.FTZ R158, R139, R158 ;  /* 0x0000009e8b9e7221 */ /* 0x000fe20000010000 */
[----:B------:R-:W3:Y:S01]  /*a450*/  LDC R163, c[0x0][0x388] ;  /* 0x0000e200ffa37b82 */ /* 0x000ee20000000800 */
[----:B------:R-:W-:Y:S01]  /*a460*/  LEA.HI R140, R140, R39, RZ, 0x1b ;  /* 0x000000278c8c7211 */ /* 0x000fe200078fd8ff */
[----:B------:R-:W-:Y:S01]  /*a470*/  FADD.FTZ R139, R135, R160 ;  /* 0x000000a0878b7221 */ /* 0x000fe20000010000 */
[----:B------:R-:W-:Y:S01]  /*a480*/  FADD.FTZ R135, R158, R143 ;  /* 0x0000008f9e877221 */ /* 0x000fe20000010000 */
[----:B------:R-:W-:Y:S01]  /*a490*/  FMUL.FTZ R143, R189, UR46 ;  /* 0x0000002ebd8f7c20 */ /* 0x000fe20008410000 */
[----:B-1----:R-:W-:-:S03]  /*a4a0*/  LEA R211, R140, UR33, 0x2 ;  /* 0x000000218cd37c11 */ /* 0x002fc6000f8e10ff */
[----:B------:R-:W-:Y:S01]  /*a4b0*/  BAR.SYNC.DEFER_BLOCKING 0x0 ;  /* 0x0000000000007b1d */ /* 0x000fe20000010000 */
[C---:B------:R-:W-:Y:S01]  /*a4c0*/  FMUL.FTZ R158, R168.reuse, UR46 ;  /* 0x0000002ea89e7c20 */ /* 0x040fe20008410000 */
[----:B------:R-:W-:Y:S01]  /*a4d0*/  FFMA.FTZ R144, R168, UR35, -R143 ;  /* 0x00000023a8907c23 */ /* 0x000fe2000801088f */
[----:B------:R-:W-:Y:S01]  /*a4e0*/  FMUL.FTZ R143, R185, UR46 ;  /* 0x0000002eb98f7c20 */ /* 0x000fe20008410000 */
[----:B------:R-:W-:Y:S01]  /*a4f0*/  FFMA.FTZ R207, R188, R9, R194 ;  /* 0x00000009bccf7223 */ /* 0x000fe200000100c2 */
[----:B------:R-:W-:Y:S01]  /*a500*/  FMUL.FTZ R194, R182, UR46 ;  /* 0x0000002eb6c27c20 */ /* 0x000fe20008410000 */
[----:B------:R-:W-:Y:S01]  /*a510*/  FMUL.FTZ R208, R138, UR46 ;  /* 0x0000002e8ad07c20 */ /* 0x000fe20008410000 */
[----:B------:R-:W-:Y:S01]  /*a520*/  FFMA.FTZ R168, R142, UR35, -R143 ;  /* 0x000000238ea87c23 */ /* 0x000fe2000801088f */
[----:B------:R-:W-:Y:S01]  /*a530*/  FMUL.FTZ R143, R183, UR46 ;  /* 0x0000002eb78f7c20 */ /* 0x000fe20008410000 */
[C---:B------:R-:W-:Y:S01]  /*a540*/  FFMA.FTZ R194, R141.reuse, UR35, -R194 ;  /* 0x000000238dc27c23 */ /* 0x040fe200080108c2 */
[----:B0-----:R-:W-:Y:S01]  /*a550*/  FMUL.FTZ R187, R141, UR46 ;  /* 0x0000002e8dbb7c20 */ /* 0x001fe20008410000 */
[----:B------:R-:W-:Y:S01]  /*a560*/  FMUL.FTZ R141, R179, UR46 ;  /* 0x0000002eb38d7c20 */ /* 0x000fe20008410000 */
[----:B------:R-:W-:Y:S01]  /*a570*/  FFMA.FTZ R190, R138, UR35, -R143 ;  /* 0x000000238abe7c23 */ /* 0x000fe2000801088f */
[----:B------:R-:W-:Y:S01]  /*a580*/  FMUL.FTZ R138, R178, UR46 ;  /* 0x0000002eb28a7c20 */ /* 0x000fe20008410000 */
[----:B--2---:R-:W-:Y:S01]  /*a590*/  FMUL.FTZ R170, R142, UR46 ;  /* 0x0000002e8eaa7c20 */ /* 0x004fe20008410000 */
[C---:B------:R-:W-:Y:S01]  /*a5a0*/  FFMA.FTZ R142, R134.reuse, UR35, -R141 ;  /* 0x00000023868e7c23 */ /* 0x040fe2000801088d */
[----:B------:R-:W-:Y:S01]  /*a5b0*/  FMUL.FTZ R206, R134, UR46 ;  /* 0x0000002e86ce7c20 */ /* 0x000fe20008410000 */
[----:B------:R-:W-:Y:S01]  /*a5c0*/  FFMA.FTZ R153, R137, UR35, -R138 ;  /* 0x0000002389997c23 */ /* 0x000fe2000801088a */
[----:B------:R-:W-:Y:S01]  /*a5d0*/  FMUL.FTZ R138, R172, UR46 ;  /* 0x0000002eac8a7c20 */ /* 0x000fe20008410000 */
[----:B---3--:R-:W-:Y:S01]  /*a5e0*/  LEA R163, R163, -R2, 0x1 ;  /* 0x80000002a3a37211 */ /* 0x008fe200078e08ff */
[----:B------:R-:W-:Y:S01]  /*a5f0*/  FMUL.FTZ R141, R118, UR46 ;  /* 0x0000002e768d7c20 */ /* 0x000fe20008410000 */
[C---:B------:R-:W-:Y:S01]  /*a600*/  FMUL.FTZ R145, R5.reuse, UR46 ;  /* 0x0000002e05917c20 */ /* 0x040fe20008410000 */
[----:B------:R-:W-:Y:S01]  /*a610*/  FFMA.FTZ R134, R5, UR35, -R138 ;  /* 0x0000002305867c23 */ /* 0x000fe2000801088a */
[----:B------:R-:W-:Y:S01]  /*a620*/  ISETP.GE.AND P1, PT, R163, 0x1, PT ;  /* 0x00000001a300780c */ /* 0x000fe20003f26270 */
[----:B------:R-:W0:Y:S01]  /*a630*/  LDS R211, [R211+0x8c0] ;  /* 0x0008c000d3d37984 */ /* 0x000e220000000800 */
[----:B------:R-:W-:Y:S01]  /*a640*/  FMUL.FTZ R138, R119, UR46 ;  /* 0x0000002e778a7c20 */ /* 0x000fe20008410000 */
[----:B------:R-:W-:Y:S01]  /*a650*/  FMUL.FTZ R5, R155, UR46 ;  /* 0x0000002e9b057c20 */ /* 0x000fe20008410000 */
[----:B------:R-:W-:Y:S01]  /*a660*/  FMUL.FTZ R181, R137, UR46 ;  /* 0x0000002e89b57c20 */ /* 0x000fe20008410000 */
[C---:B------:R-:W-:Y:S01]  /*a670*/  FFMA.FTZ R141, R4.reuse, UR35, -R141 ;  /* 0x00000023048d7c23 */ /* 0x040fe2000801088d */
[----:B------:R-:W-:Y:S01]  /*a680*/  FMUL.FTZ R143, R4, UR46 ;  /* 0x0000002e048f7c20 */ /* 0x000fe20008410000 */
[C---:B------:R-:W-:Y:S01]  /*a690*/  FFMA.FTZ R137, R15.reuse, UR35, -R138 ;  /* 0x000000230f897c23 */ /* 0x040fe2000801088a */
[----:B------:R-:W-:Y:S01]  /*a6a0*/  FMUL.FTZ R210, R15, UR46 ;  /* 0x0000002e0fd27c20 */ /* 0x000fe20008410000 */
[----:B------:R-:W-:Y:S01]  /*a6b0*/  FMUL.FTZ R4, R13, UR46 ;  /* 0x0000002e0d047c20 */ /* 0x000fe20008410000 */
[----:B------:R-:W-:Y:S01]  /*a6c0*/  FFMA.FTZ R138, R14, UR35, -R5 ;  /* 0x000000230e8a7c23 */ /* 0x000fe20008010805 */
[----:B------:R-:W-:Y:S01]  /*a6d0*/  FMUL.FTZ R15, R157, UR46 ;  /* 0x0000002e9d0f7c20 */ /* 0x000fe20008410000 */
[----:B------:R-:W-:Y:S01]  /*a6e0*/  FMUL.FTZ R160, R186, UR46 ;  /* 0x0000002ebaa07c20 */ /* 0x000fe20008410000 */
[----:B------:R-:W-:Y:S01]  /*a6f0*/  FMUL.FTZ R5, R156, UR46 ;  /* 0x0000002e9c057c20 */ /* 0x000fe20008410000 */
[----:B------:R-:W-:Y:S01]  /*a700*/  FFMA.FTZ R188, R118, UR35, R143 ;  /* 0x0000002376bc7c23 */ /* 0x000fe2000801008f */
[----:B------:R-:W-:Y:S01]  /*a710*/  FMUL.FTZ R184, R14, UR46 ;  /* 0x0000002e0eb87c20 */ /* 0x000fe20008410000 */
[----:B------:R-:W-:Y:S01]  /*a720*/  FFMA.FTZ R171, R119, UR35, R210 ;  /* 0x0000002377ab7c23 */ /* 0x000fe200080100d2 */
[C---:B------:R-:W-:Y:S01]  /*a730*/  FFMA.FTZ R143, R121.reuse, UR35, -R4 ;  /* 0x00000023798f7c23 */ /* 0x040fe20008010804 */
[----:B------:R-:W-:Y:S01]  /*a740*/  FMUL.FTZ R210, R121, UR46 ;  /* 0x0000002e79d27c20 */ /* 0x000fe20008410000 */
[C---:B------:R-:W-:Y:S01]  /*a750*/  FFMA.FTZ R14, R12.reuse, UR35, -R15 ;  /* 0x000000230c0e7c23 */ /* 0x040fe2000801080f */
[----:B------:R-:W-:Y:S01]  /*a760*/  FMUL.FTZ R4, R12, UR46 ;  /* 0x0000002e0c047c20 */ /* 0x000fe20008410000 */
[----:B------:R-:W-:Y:S01]  /*a770*/  FFMA.FTZ R160, R3, UR35, -R160 ;  /* 0x0000002303a07c23 */ /* 0x000fe200080108a0 */
[----:B------:R-:W-:Y:S01]  /*a780*/  FMUL.FTZ R15, R161, UR46 ;  /* 0x0000002ea10f7c20 */ /* 0x000fe20008410000 */
[C---:B------:R-:W-:Y:S01]  /*a790*/  FFMA.FTZ R12, R120.reuse, UR35, -R5 ;  /* 0x00000023780c7c23 */ /* 0x040fe20008010805 */
[----:B------:R-:W-:Y:S01]  /*a7a0*/  FMUL.FTZ R121, R120, UR46 ;  /* 0x0000002e78797c20 */ /* 0x000fe20008410000 */
[----:B------:R-:W-:Y:S01]  /*a7b0*/  FMUL.FTZ R2, R209, UR46 ;  /* 0x0000002ed1027c20 */ /* 0x000fe20008410000 */
[----:B------:R-:W-:Y:S01]  /*a7c0*/  FMUL.FTZ R140, R197, UR46 ;  /* 0x0000002ec58c7c20 */ /* 0x000fe20008410000 */
[----:B------:R-:W-:Y:S01]  /*a7d0*/  FMUL.FTZ R3, R3, UR46 ;  /* 0x0000002e03037c20 */ /* 0x000fe20008410000 */
[C---:B------:R-:W-:Y:S01]  /*a7e0*/  FMUL.FTZ R120, R124.reuse, UR46 ;  /* 0x0000002e7c787c20 */ /* 0x040fe20008410000 */
[----:B------:R-:W-:Y:S01]  /*a7f0*/  FFMA.FTZ R15, R124, UR35, -R15 ;  /* 0x000000237c0f7c23 */ /* 0x000fe2000801080f */
[----:B------:R-:W-:Y:S01]  /*a800*/  FFMA.FTZ R198, -R72, R198, R217 ;  /* 0x000000c648c67223 */ /* 0x000fe200000101d9 */
[----:B------:R-:W-:Y:S01]  /*a810*/  IADD3 R176, PT, PT, R39, 0x40, RZ ;  /* 0x0000004027b07810 */ /* 0x000fe20007ffe0ff */
        /* <DEDUP_REMOVED lines=22> */
.L_x_14419:
[----:B------:R-:W-:Y:S05]  /*a980*/  BSYNC.RECONVERGENT B0 ;  /* 0x0000000000007941 */ /* 0x000fea0003800200 */
.L_x_14418:
[----:B------:R-:W-:Y:S04]  /*a990*/  BSSY.RECONVERGENT B0, `(.L_x_14420) ;  /* 0x0000003000007945 */ /* 0x000fe80003800200 */
[----:B------:R-:W-:Y:S05]  /*a9a0*/  @!P2 BRA `(.L_x_14421) ;  /* 0x000000000004a947 */ /* 0x000fea0003800000 */
[----:B------:R1:W-:Y:S02]  /*a9b0*/  REDG.E.ADD.F32.FTZ.RN.STRONG.GPU desc[UR26][R6.64+0x80], R211 ;  /* 0x000080d3060079a6 */ /* 0x0003e4000c12f31a */
.L_x_14421:
[----:B------:R-:W-:Y:S05]  /*a9c0*/  BSYNC.RECONVERGENT B0 ;  /* 0x0000000000007941 */ /* 0x000fea0003800200 */
.L_x_14420:
        /* <DEDUP_REMOVED lines=17> */
.L_x_14423:
[----:B------:R-:W-:Y:S05]  /*aae0*/  BSYNC.RECONVERGENT B0 ;  /* 0x0000000000007941 */ /* 0x000fea0003800200 */
.L_x_14422:
[----:B0-2---:R0:W2:Y:S01]  /*aaf0*/  LDS R5, [R180+0x9c0] ;  /* 0x0009c000b4057984 */ /* 0x0050a20000000800 */
[----:B------:R-:W-:Y:S01]  /*ab00*/  BSSY.RECONVERGENT B0, `(.L_x_14424) ;  /* 0x0000006000007945 */ /* 0x000fe20003800200 */
[----:B------:R-:W-:Y:S02]  /*ab10*/  IADD3 R176, PT, PT, R39, 0xc0, RZ ;  /* 0x000000c027b07810 */ /* 0x000fe40007ffe0ff */
[----:B------:R-:W-:Y:S02]  /*ab20*/  LEA.HI R210, R210, R39, RZ, 0x1b ;  /* 0x00000027d2d27211 */ /* 0x000fe400078fd8ff */
[----:B-1----:R-:W-:Y:S01]  /*ab30*/  LEA R211, R4, UR33, 0x2 ;  /* 0x0000002104d37c11 */ /* 0x002fe2000f8e10ff */
[----:B------:R-:W-:Y:S06]  /*ab40*/  @!P1 BRA `(.L_x_14425) ;  /* 0x0000000000049947 */ /* 0x000fec0003800000 */
[----:B--2---:R1:W-:Y:S02]  /*ab50*/  REDG.E.ADD.F32.FTZ.RN.STRONG.GPU desc[UR26][R6.64+0x180], R5 ;  /* 0x00018005060079a6 */ /* 0x0043e4000c12f31a */
.L_x_14425:
[----:B------:R-:W-:Y:S05]  /*ab60*/  BSYNC.RECONVERGENT B0 ;  /* 0x0000000000007941 */ /* 0x000fea0003800200 */
.L_x_14424:
[----:B-12---:R1:W2:Y:S01]  /*ab70*/  LDS R5, [R211+0xa40] ;  /* 0x000a4000d3057984 */ /* 0x0062a20000000800 */
[----:B------:R-:W-:Y:S01]  /*ab80*/  BSSY.RECONVERGENT B0, `(.L_x_14426) ;  /* 0x0000006000007945 */ /* 0x000fe20003800200 */
[----:B------:R-:W-:Y:S02]  /*ab90*/  IADD3 R4, PT, PT, R39, 0xe0, RZ ;  /* 0x000000e027047810 */ /* 0x000fe40007ffe0ff */
[----:B------:R-:W-:Y:S02]  /*aba0*/  LEA.HI R176, R176, R39, RZ, 0x1b ;  /* 0x00000027b0b07211 */ /* 0x000fe400078fd8ff */
[----:B------:R-:W-:Y:S01]  /*abb0*/  LEA R210, R210, UR33, 0x2 ;  /* 0x00000021d2d27c11 */ /* 0x000fe2000f8e10ff */
[----:B------:R-:W-:Y:S06]  /*abc0*/  @!P2 BRA `(.L_x_14427) ;  /* 0x000000000004a947 */ /* 0x000fec0003800000 */
[----:B--2---:R3:W-:Y:S02]  /*abd0*/  REDG.E.ADD.F32.FTZ.RN.STRONG.GPU desc[UR26][R6.64+0x200], R5 ;  /* 0x00020005060079a6 */ /* 0x0047e4000c12f31a */
.L_x_14427:
[----:B------:R-:W-:Y:S05]  /*abe0*/  BSYNC.RECONVERGENT B0 ;  /* 0x0000000000007941 */ /* 0x000fea0003800200 */
.L_x_14426:
[----:B--23--:R2:W3:Y:S01]  /*abf0*/  LDS R5, [R210+0xac0] ;  /* 0x000ac000d2057984 */ /* 0x00c4e20000000800 */
[----:B------:R-:W-:Y:S01]  /*ac00*/  BSSY.RECONVERGENT B0, `(.L_x_14428) ;  /* 0x0000005000007945 */ /* 0x000fe20003800200 */
[----:B------:R-:W-:Y:S02]  /*ac10*/  LEA.HI R4, R4, R39, RZ, 0x1b ;  /* 0x0000002704047211 */ /* 0x000fe400078fd8ff */
[----:B------:R-:W-:Y:S01]  /*ac20*/  LEA R176, R176, UR33, 0x2 ;  /* 0x00000021b0b07c11 */ /* 0x000fe2000f8e10ff */
[----:B------:R-:W-:Y:S06]  /*ac30*/  @!P3 BRA `(.L_x_14429) ;  /* 0x000000000004b947 */ /* 0x000fec0003800000 */
[----:B---3--:R4:W-:Y:S02]  /*ac40*/  REDG.E.ADD.F32.FTZ.RN.STRONG.GPU desc[UR26][R6.64+0x280], R5 ;  /* 0x00028005060079a6 */ /* 0x0089e4000c12f31a */
.L_x_14429:
[----:B------:R-:W-:Y:S05]  /*ac50*/  BSYNC.RECONVERGENT B0 ;  /* 0x0000000000007941 */ /* 0x000fea0003800200 */
.L_x_14428:
[----:B---34-:R3:W4:Y:S01]  /*ac60*/  LDS R5, [R176+0xb40] ;  /* 0x000b4000b0057984 */ /* 0x0187220000000800 */
[----:B------:R-:W-:Y:S01]  /*ac70*/  BSSY.RECONVERGENT B0, `(.L_x_14430) ;  /* 0x0000004000007945 */ /* 0x000fe20003800200 */
[----:B------:R-:W-:-:S03]  /*ac80*/  LEA R4, R4, UR33, 0x2 ;  /* 0x0000002104047c11 */ /* 0x000fc6000f8e10ff */
[----:B------:R-:W-:Y:S05]  /*ac90*/  @!P4 BRA `(.L_x_14431) ;  /* 0x000000000004c947 */ /* 0x000fea0003800000 */
[----:B----4-:R4:W-:Y:S02]  /*aca0*/  REDG.E.ADD.F32.FTZ.RN.STRONG.GPU desc[UR26][R6.64+0x300], R5 ;  /* 0x00030005060079a6 */ /* 0x0109e4000c12f31a */
.L_x_14431:
[----:B------:R-:W-:Y:S05]  /*acb0*/  BSYNC.RECONVERGENT B0 ;  /* 0x0000000000007941 */ /* 0x000fea0003800200 */
.L_x_14430:
[----:B----4-:R4:W0:Y:S01]  /*acc0*/  LDS R5, [R4+0xbc0] ;  /* 0x000bc00004057984 */ /* 0x0108220000000800 */
[----:B------:R-:W-:Y:S04]  /*acd0*/  BSSY.RECONVERGENT B0, `(.L_x_14432) ;  /* 0x0000003000007945 */ /* 0x000fe80003800200 */
[----:B------:R-:W-:Y:S05]  /*ace0*/  @!P5 BRA `(.L_x_14433) ;  /* 0x000000000004d947 */ /* 0x000fea0003800000 */
[----:B0-----:R0:W-:Y:S02]  /*acf0*/  REDG.E.ADD.F32.FTZ.RN.STRONG.GPU desc[UR26][R6.64+0x380], R5 ;  /* 0x00038005060079a6 */ /* 0x0011e4000c12f31a */
.L_x_14433:
[----:B------:R-:W-:Y:S05]  /*ad00*/  BSYNC.RECONVERGENT B0 ;  /* 0x0000000000007941 */ /* 0x000fea0003800200 */
.L_x_14432:
        /* <DEDUP_REMOVED lines=10> */
.L_x_14435:
[----:B------:R-:W-:Y:S05]  /*adb0*/  BSYNC.RECONVERGENT B0 ;  /* 0x0000000000007941 */ /* 0x000fea0003800200 */
.L_x_14434:
[----:B0-----:R0:W0:Y:S01]  /*adc0*/  LDS R5, [R49+0xcc0] ;  /* 0x000cc00031057984 */ /* 0x0010220000000800 */
[----:B------:R-:W-:Y:S04]  /*add0*/  BSSY.RECONVERGENT B0, `(.L_x_14436) ;  /* 0x0000003000007945 */ /* 0x000fe80003800200 */
[----:B------:R-:W-:Y:S05]  /*ade0*/  @!P1 BRA `(.L_x_14437) ;  /* 0x0000000000049947 */ /* 0x000fea0003800000 */
[----:B0-----:R0:W-:Y:S02]  /*adf0*/  REDG.E.ADD.F32.FTZ.RN.STRONG.GPU desc[UR26][R6.64+0x480], R5 ;  /* 0x00048005060079a6 */ /* 0x0011e4000c12f31a */
.L_x_14437:
[----:B------:R-:W-:Y:S05]  /*ae00*/  BSYNC.RECONVERGENT B0 ;  /* 0x0000000000007941 */ /* 0x000fea0003800200 */
.L_x_14436:
[----:B0-----:R0:W0:Y:S01]  /*ae10*/  LDS R5, [R48+0xd40] ;  /* 0x000d400030057984 */ /* 0x0010220000000800 */
[----:B------:R-:W-:Y:S04]  /*ae20*/  BSSY.RECONVERGENT B0, `(.L_x_14438) ;  /* 0x0000003000007945 */ /* 0x000fe80003800200 */
[----:B------:R-:W-:Y:S05]  /*ae30*/  @!P2 BRA `(.L_x_14439) ;  /* 0x000000000004a947 */ /* 0x000fea0003800000 */
[----:B0-----:R0:W-:Y:S02]  /*ae40*/  REDG.E.ADD.F32.FTZ.RN.STRONG.GPU desc[UR26][R6.64+0x500], R5 ;  /* 0x00050005060079a6 */ /* 0x0011e4000c12f31a */
.L_x_14439:
[----:B------:R-:W-:Y:S05]  /*ae50*/  BSYNC.RECONVERGENT B0 ;  /* 0x0000000000007941 */ /* 0x000fea0003800200 */
.L_x_14438:
[----:B0-----:R0:W0:Y:S01]  /*ae60*/  LDS R5, [R47+0xdc0] ;  /* 0x000dc0002f057984 */ /* 0x0010220000000800 */
[----:B------:R-:W-:Y:S04]  /*ae70*/  BSSY.RECONVERGENT B0, `(.L_x_14440) ;  /* 0x0000003000007945 */ /* 0x000fe80003800200 */
[----:B------:R-:W-:Y:S05]  /*ae80*/  @!P3 BRA `(.L_x_14441) ;  /* 0x000000000004b947 */ /* 0x000fea0003800000 */
[----:B0-----:R0:W-:Y:S02]  /*ae90*/  REDG.E.ADD.F32.FTZ.RN.STRONG.GPU desc[UR26][R6.64+0x580], R5 ;  /* 0x00058005060079a6 */ /* 0x0011e4000c12f31a */
.L_x_14441:
[----:B------:R-:W-:Y:S05]  /*aea0*/  BSYNC.RECONVERGENT B0 ;  /* 0x0000000000007941 */ /* 0x000fea0003800200 */
.L_x_14440:
[----:B0-----:R0:W0:Y:S01]  /*aeb0*/  LDS R5, [R46+0xe40] ;  /* 0x000e40002e057984 */ /* 0x0010220000000800 */
[----:B------:R-:W-:Y:S04]  /*aec0*/  BSSY.RECONVERGENT B0, `(.L_x_14442) ;  /* 0x0000003000007945 */ /* 0x000fe80003800200 */
[----:B------:R-:W-:Y:S05]  /*aed0*/  @!P4 BRA `(.L_x_14443) ;  /* 0x000000000004c947 */ /* 0x000fea0003800000 */
[----:B0-----:R0:W-:Y:S02]  /*aee0*/  REDG.E.ADD.F32.FTZ.RN.STRONG.GPU desc[UR26][R6.64+0x600], R5 ;  /* 0x00060005060079a6 */ /* 0x0011e4000c12f31a */
.L_x_14443:
[----:B------:R-:W-:Y:S05]  /*aef0*/  BSYNC.RECONVERGENT B0 ;  /* 0x0000000000007941 */ /* 0x000fea0003800200 */
.L_x_14442:
[----:B0-----:R0:W0:Y:S01]  /*af00*/  LDS R5, [R45+0xec0] ;  /* 0x000ec0002d057984 */ /* 0x0010220000000800 */
[----:B------:R-:W-:Y:S04]  /*af10*/  BSSY.RECONVERGENT B0, `(.L_x_14444) ;  /* 0x0000003000007945 */ /* 0x000fe80003800200 */
[----:B------:R-:W-:Y:S05]  /*af20*/  @!P5 BRA `(.L_x_14445) ;  /* 0x000000000004d947 */ /* 0x000fea0003800000 */
[----:B0-----:R0:W-:Y:S02]  /*af30*/  REDG.E.ADD.F32.FTZ.RN.STRONG.GPU desc[UR26][R6.64+0x680], R5 ;  /* 0x00068005060079a6 */ /* 0x0011e4000c12f31a */
.L_x_14445:
[----:B------:R-:W-:Y:S05]  /*af40*/  BSYNC.RECONVERGENT B0 ;  /* 0x0000000000007941 */ /* 0x000fea0003800200 */
.L_x_14444:
[----:B0-----:R0:W0:Y:S01]  /*af50*/  LDS R5, [R44+0xf40] ;  /* 0x000f40002c057984 */ /* 0x0010220000000800 */
[C---:B------:R-:W-:Y:S01]  /*af60*/  ISETP.GE.AND P6, PT, R163.reuse, 0x1c1, PT ;  /* 0x000001c1a300780c */ /* 0x040fe20003fc6270 */
[----:B------:R-:W-:Y:S01]  /*af70*/  BSSY.RECONVERGENT B0, `(.L_x_14446) ;  /* 0x0000009000007945 */ /* 0x000fe20003800200 */
[----:B----4-:R-:W-:Y:S02]  /*af80*/  LEA.HI R4, R52, R39, RZ, 0x1b ;  /* 0x0000002734047211 */ /* 0x010fe400078fd8ff */
[C---:B------:R-:W-:Y:S02]  /*af90*/  ISETP.GE.AND P1, PT, R163.reuse, 0x1e1, PT ;  /* 0x000001e1a300780c */ /* 0x040fe40003f26270 */
[C---:B------:R-:W-:Y:S02]  /*afa0*/  ISETP.GE.AND P2, PT, R163.reuse, 0x201, PT ;  /* 0x00000201a300780c */ /* 0x040fe40003f46270 */
[C---:B------:R-:W-:Y:S02]  /*afb0*/  ISETP.GE.AND P3, PT, R163.reuse, 0x221, PT ;  /* 0x00000221a300780c */ /* 0x040fe40003f66270 */
[----:B------:R-:W-:-:S02]  /*afc0*/  ISETP.GE.AND P4, PT, R163, 0x241, PT ;  /* 0x00000241a300780c */ /* 0x000fc40003f86270 */
[----:B------:R-:W-:Y:S01]  /*afd0*/  ISETP.GE.AND P5, PT, R163, 0x261, PT ;  /* 0x00000261a300780c */ /* 0x000fe20003fa6270 */
[----:B------:R-:W-:-:S12]  /*afe0*/  @!P6 BRA `(.L_x_14447) ;  /* 0x000000000004e947 */ /* 0x000fd80003800000 */
[----:B0-----:R4:W-:Y:S02]  /*aff0*/  REDG.E.ADD.F32.FTZ.RN.STRONG.GPU desc[UR26][R6.64+0x700], R5 ;  /* 0x00070005060079a6 */ /* 0x0019e4000c12f31a */
.L_x_14447:
[----:B------:R-:W-:Y:S05]  /*b000*/  BSYNC.RECONVERGENT B0 ;  /* 0x0000000000007941 */ /* 0x000fea0003800200 */
.L_x_14446:
[----:B0---4-:R0:W4:Y:S01]  /*b010*/  LDS R5, [R43+0xfc0] ;  /* 0x000fc0002b057984 */ /* 0x0111220000000800 */
[----:B------:R-:W-:Y:S01]  /*b020*/  BSSY.RECONVERGENT B0, `(.L_x_14448) ;  /* 0x0000004000007945 */ /* 0x000fe20003800200 */
[----:B------:R-:W-:-:S03]  /*b030*/  LEA R4, R4, UR33, 0x2 ;  /* 0x0000002104047c11 */ /* 0x000fc6000f8e10ff */
[----:B------:R-:W-:Y:S05]  /*b040*/  @!P1 BRA `(.L_x_14449) ;  /* 0x0000000000049947 */ /* 0x000fea0003800000 */
[----:B----4-:R4:W-:Y:S02]  /*b050*/  REDG.E.ADD.F32.FTZ.RN.STRONG.GPU desc[UR26][R6.64+0x780], R5 ;  /* 0x00078005060079a6 */ /* 0x0109e4000c12f31a */
.L_x_14449:
[----:B------:R-:W-:Y:S05]  /*b060*/  BSYNC.RECONVERGENT B0 ;  /* 0x0000000000007941 */ /* 0x000fea0003800200 */
.L_x_14448:
[----:B----4-:R4:W0:Y:S01]  /*b070*/  LDS R5, [R4+0x1040] ;  /* 0x0010400004057984 */ /* 0x0108220000000800 */
[----:B------:R-:W-:Y:S04]  /*b080*/  BSSY.RECONVERGENT B0, `(.L_x_14450) ;  /* 0x0000003000007945 */ /* 0x000fe80003800200 */
[----:B------:R-:W-:Y:S05]  /*b090*/  @!P2 BRA `(.L_x_14451) ;  /* 0x000000000004a947 */ /* 0x000fea0003800000 */
[----:B0-----:R0:W-:Y:S02]  /*b0a0*/  REDG.E.ADD.F32.FTZ.RN.STRONG.GPU desc[UR26][R6.64+0x800], R5 ;  /* 0x00080005060079a6 */ /* 0x0011e4000c12f31a */
.L_x_14451:
[----:B------:R-:W-:Y:S05]  /*b0b0*/  BSYNC.RECONVERGENT B0 ;  /* 0x0000000000007941 */ /* 0x000fea0003800200 */
.L_x_14450:
[----:B0-----:R0:W0:Y:S01]  /*b0c0*/  LDS R5, [R42+0x10c0] ;  /* 0x0010c0002a057984 */ /* 0x0010220000000800 */
[----:B------:R-:W-:Y:S04]  /*b0d0*/  BSSY.RECONVERGENT B0, `(.L_x_14452) ;  /* 0x0000003000007945 */ /* 0x000fe80003800200 */
[----:B------:R-:W-:Y:S05]  /*b0e0*/  @!P3 BRA `(.L_x_14453) ;  /* 0x000000000004b947 */ /* 0x000fea0003800000 */
[----:B0-----:R0:W-:Y:S02]  /*b0f0*/  REDG.E.ADD.F32.FTZ.RN.STRONG.GPU desc[UR26][R6.64+0x880], R5 ;  /* 0x00088005060079a6 */ /* 0x0011e4000c12f31a */
.L_x_14453:
[----:B------:R-:W-:Y:S05]  /*b100*/  BSYNC.RECONVERGENT B0 ;  /* 0x0000000000007941 */ /* 0x000fea0003800200 */
.L_x_14452:
[----:B0-----:R0:W0:Y:S01]  /*b110*/  LDS R5, [R41+0x1140] ;  /* 0x0011400029057984 */ /* 0x0010220000000800 */
[----:B------:R-:W-:Y:S04]  /*b120*/  BSSY.RECONVERGENT B0, `(.L_x_14454) ;  /* 0x0000003000007945 */ /* 0x000fe80003800200 */
[----:B------:R-:W-:Y:S05]  /*b130*/  @!P4 BRA `(.L_x_14455) ;  /* 0x000000000004c947 */ /* 0x000fea0003800000 */
[----:B0-----:R0:W-:Y:S02]  /*b140*/  REDG.E.ADD.F32.FTZ.RN.STRONG.GPU desc[UR26][R6.64+0x900], R5 ;  /* 0x00090005060079a6 */ /* 0x0011e4000c12f31a */
.L_x_14455:
[----:B------:R-:W-:Y:S05]  /*b150*/  BSYNC.RECONVERGENT B0 ;  /* 0x0000000000007941 */ /* 0x000fea0003800200 */
.L_x_14454:
[----:B0-----:R0:W0:Y:S01]  /*b160*/  LDS R5, [R40+0x11c0] ;  /* 0x0011c00028057984 */ /* 0x0010220000000800 */
[----:B------:R-:W-:Y:S01]  /*b170*/  BSSY.RECONVERGENT B0, `(.L_x_14456) ;  /* 0x0000005000007945 */ /* 0x000fe20003800200 */
[C---:B----4-:R-:W-:Y:S02]  /*b180*/  IADD3 R4, PT, PT, R39.reuse, 0x280, RZ ;  /* 0x0000028027047810 */ /* 0x050fe40007ffe0ff */
[----:B---3--:R-:W-:Y:S01]  /*b190*/  IADD3 R176, PT, PT, R39, 0x2a0, RZ ;  /* 0x000002a027b07810 */ /* 0x008fe20007ffe0ff */
[----:B------:R-:W-:Y:S06]  /*b1a0*/  @!P5 BRA `(.L_x_14457) ;  /* 0x000000000004d947 */ /* 0x000fec0003800000 */
[----:B0-----:R3:W-:Y:S02]  /*b1b0*/  REDG.E.ADD.F32.FTZ.RN.STRONG.GPU desc[UR26][R6.64+0x980], R5 ;  /* 0x00098005060079a6 */ /* 0x0017e4000c12f31a */
.L_x_14457:
[----:B------:R-:W-:Y:S05]  /*b1c0*/  BSYNC.RECONVERGENT B0 ;  /* 0x0000000000007941 */ /* 0x000fea0003800200 */
.L_x_14456:
[-C--:B------:R-:W-:Y:S01]  /*b1d0*/  LEA.HI R4, R4, R39.reuse, RZ, 0x1b ;  /* 0x0000002704047211 */ /* 0x080fe200078fd8ff */
[----:B------:R-:W-:Y:S01]  /*b1e0*/  BSSY.RECONVERGENT B0, `(.L_x_14458) ;  /* 0x0000010000007945 */ /* 0x000fe20003800200 */
[----:B------:R-:W-:Y:S02]  /*b1f0*/  ISETP.GE.AND P6, PT, R163, 0x281, PT ;  /* 0x00000281a300780c */ /* 0x000fe40003fc6270 */
[----:B------:R-:W-:Y:S02]  /*b200*/  LEA R4, R4, UR33, 0x2 ;  /* 0x0000002104047c11 */ /* 0x000fe4000f8e10ff */
[C---:B------:R-:W-:Y:S02]  /*b210*/  IADD3 R180, PT, PT, R39.reuse, 0x2c0, RZ ;  /* 0x000002c027b47810 */ /* 0x040fe40007ffe0ff */
[----:B------:R-:W-:Y:S01]  /*b220*/  LEA.HI R176, R176, R39, RZ, 0x1b ;  /* 0x00000027b0b07211 */ /* 0x000fe200078fd8ff */
[----:B0--3--:R0:W3:Y:S01]  /*b230*/  LDS R5, [R4+0x1240] ;  /* 0x0012400004057984 */ /* 0x0090e20000000800 */
[----:B--2---:R-:W-:-:S02]  /*b240*/  IADD3 R210, PT, PT, R39, 0x2e0, RZ ;  /* 0x000002e027d27810 */ /* 0x004fc40007ffe0ff */
        /* <DEDUP_REMOVED lines=8> */
[----:B---3--:R0:W-:Y:S02]  /*b2d0*/  REDG.E.ADD.F32.FTZ.RN.STRONG.GPU desc[UR26][R6.64+0xa00], R5 ;  /* 0x000a0005060079a6 */ /* 0x0081e4000c12f31a */
.L_x_14459:
[----:B------:R-:W-:Y:S05]  /*b2e0*/  BSYNC.RECONVERGENT B0 ;  /* 0x0000000000007941 */ /* 0x000fea0003800200 */
.L_x_14458:
[----:B0--3--:R0:W2:Y:S01]  /*b2f0*/  LDS R5, [R176+0x12c0] ;  /* 0x0012c000b0057984 */ /* 0x0090a20000000800 */
[----:B------:R-:W-:Y:S01]  /*b300*/  BSSY.RECONVERGENT B0, `(.L_x_14460) ;  /* 0x0000006000007945 */ /* 0x000fe20003800200 */
[----:B------:R-:W-:Y:S02]  /*b310*/  IADD3 R4, PT, PT, R39, 0x300, RZ ;  /* 0x0000030027047810 */ /* 0x000fe40007ffe0ff */
[----:B------:R-:W-:Y:S02]  /*b320*/  LEA.HI R210, R210, R39, RZ, 0x1b ;  /* 0x00000027d2d27211 */ /* 0x000fe400078fd8ff */
[----:B------:R-:W-:Y:S01]  /*b330*/  LEA R180, R180, UR33, 0x2 ;  /* 0x00000021b4b47c11 */ /* 0x000fe2000f8e10ff */
[----:B------:R-:W-:Y:S06]  /*b340*/  @!P1 BRA `(.L_x_14461) ;  /* 0x0000000000049947 */ /* 0x000fec0003800000 */
[----:B--2---:R3:W-:Y:S02]  /*b350*/  REDG.E.ADD.F32.FTZ.RN.STRONG.GPU desc[UR26][R6.64+0xa80], R5 ;  /* 0x000a8005060079a6 */ /* 0x0047e4000c12f31a */
.L_x_14461:
[----:B------:R-:W-:Y:S05]  /*b360*/  BSYNC.RECONVERGENT B0 ;  /* 0x0000000000007941 */ /* 0x000fea0003800200 */
.L_x_14460:
[----:B--23--:R2:W3:Y:S01]  /*b370*/  LDS R5, [R180+0x1340] ;  /* 0x00134000b4057984 */ /* 0x00c4e20000000800 */
[----:B------:R-:W-:Y:S01]  /*b380*/  BSSY.RECONVERGENT B0, `(.L_x_14462) ;  /* 0x0000006000007945 */ /* 0x000fe20003800200 */
[----:B0-----:R-:W-:Y:S02]  /*b390*/  IADD3 R176, PT, PT, R39, 0x320, RZ ;  /* 0x0000032027b07810 */ /* 0x001fe40007ffe0ff */
[----:B------:R-:W-:Y:S02]  /*b3a0*/  LEA.HI R4, R4, R39, RZ, 0x1b ;  /* 0x0000002704047211 */ /* 0x000fe400078fd8ff */
[----:B------:R-:W-:Y:S01]  /*b3b0*/  LEA R210, R210, UR33, 0x2 ;  /* 0x00000021d2d27c11 */ /* 0x000fe2000f8e10ff */
[----:B------:R-:W-:Y:S06]  /*b3c0*/  @!P2 BRA `(.L_x_14463) ;  /* 0x000000000004a947 */ /* 0x000fec0003800000 */
[----:B---3--:R0:W-:Y:S02]  /*b3d0*/  REDG.E.ADD.F32.FTZ.RN.STRONG.GPU desc[UR26][R6.64+0xb00], R5 ;  /* 0x000b0005060079a6 */ /* 0x0081e4000c12f31a */
.L_x_14463:
[----:B------:R-:W-:Y:S05]  /*b3e0*/  BSYNC.RECONVERGENT B0 ;  /* 0x0000000000007941 */ /* 0x000fea0003800200 */
.L_x_14462:
[----:B0--3--:R0:W3:Y:S01]  /*b3f0*/  LDS R5, [R210+0x13c0] ;  /* 0x0013c000d2057984 */ /* 0x0090e20000000800 */
[----:B------:R-:W-:Y:S01]  /*b400*/  BSSY.RECONVERGENT B0, `(.L_x_14464) ;  /* 0x0000005000007945 */ /* 0x000fe20003800200 */
[----:B------:R-:W-:Y:S02]  /*b410*/  LEA.HI R176, R176, R39, RZ, 0x1b ;  /* 0x00000027b0b07211 */ /* 0x000fe400078fd8ff */
[----:B-1----:R-:W-:Y:S01]  /*b420*/  LEA R211, R4, UR33, 0x2 ;  /* 0x0000002104d37c11 */ /* 0x002fe2000f8e10ff */
[----:B------:R-:W-:Y:S06]  /*b430*/  @!P3 BRA `(.L_x_14465) ;  /* 0x000000000004b947 */ /* 0x000fec0003800000 */
[----:B---3--:R1:W-:Y:S02]  /*b440*/  REDG.E.ADD.F32.FTZ.RN.STRONG.GPU desc[UR26][R6.64+0xb80], R5 ;  /* 0x000b8005060079a6 */ /* 0x0083e4000c12f31a */
.L_x_14465:
[----:B------:R-:W-:Y:S05]  /*b450*/  BSYNC.RECONVERGENT B0 ;  /* 0x0000000000007941 */ /* 0x000fea0003800200 */
.L_x_14464:
[----:B-1-3--:R1:W3:Y:S01]  /*b460*/  LDS R5, [R211+0x1440] ;  /* 0x00144000d3057984 */ /* 0x00a2e20000000800 */
[----:B------:R-:W-:Y:S01]  /*b470*/  BSSY.RECONVERGENT B0, `(.L_x_14466) ;  /* 0x0000006000007945 */ /* 0x000fe20003800200 */
[C---:B------:R-:W-:Y:S02]  /*b480*/  IADD3 R4, PT, PT, R39.reuse, 0x340, RZ ;  /* 0x0000034027047810 */ /* 0x040fe40007ffe0ff */
[----:B--2---:R-:W-:Y:S02]  /*b490*/  IADD3 R180, PT, PT, R39, 0x360, RZ ;  /* 0x0000036027b47810 */ /* 0x004fe40007ffe0ff */
[----:B0-----:R-:W-:Y:S01]  /*b4a0*/  LEA R210, R176, UR33, 0x2 ;  /* 0x00000021b0d27c11 */ /* 0x001fe2000f8e10ff */
[----:B------:R-:W-:Y:S06]  /*b4b0*/  @!P4 BRA `(.L_x_14467) ;  /* 0x000000000004c947 */ /* 0x000fec0003800000 */
[----:B---3--:R0:W-:Y:S02]  /*b4c0*/  REDG.E.ADD.F32.FTZ.RN.STRONG.GPU desc[UR26][R6.64+0xc00], R5 ;  /* 0x000c0005060079a6 */ /* 0x0081e4000c12f31a */
.L_x_14467:
[----:B------:R-:W-:Y:S05]  /*b4d0*/  BSYNC.RECONVERGENT B0 ;  /* 0x0000000000007941 */ /* 0x000fea0003800200 */
.L_x_14466:
[----:B0--3--:R0:W2:Y:S01]  /*b4e0*/  LDS R5, [R210+0x14c0] ;  /* 0x0014c000d2057984 */ /* 0x0090a20000000800 */
[----:B------:R-:W-:Y:S01]  /*b4f0*/  BSSY.RECONVERGENT B0, `(.L_x_14468) ;  /* 0x0000006000007945 */ /* 0x000fe20003800200 */
[----:B------:R-:W-:Y:S02]  /*b500*/  IADD3 R176, PT, PT, R39, 0x380, RZ ;  /* 0x0000038027b07810 */ /* 0x000fe40007ffe0ff */
[-C--:B------:R-:W-:Y:S02]  /*b510*/  LEA.HI R4, R4, R39.reuse, RZ, 0x1b ;  /* 0x0000002704047211 */ /* 0x080fe400078fd8ff */
[----:B------:R-:W-:Y:S01]  /*b520*/  LEA.HI R180, R180, R39, RZ, 0x1b ;  /* 0x00000027b4b47211 */ /* 0x000fe200078fd8ff */
[----:B------:R-:W-:Y:S06]  /*b530*/  @!P5 BRA `(.L_x_14469) ;  /* 0x000000000004d947 */ /* 0x000fec0003800000 */
[----:B--2---:R3:W-:Y:S02]  /*b540*/  REDG.E.ADD.F32.FTZ.RN.STRONG.GPU desc[UR26][R6.64+0xc80], R5 ;  /* 0x000c8005060079a6 */ /* 0x0047e4000c12f31a */
.L_x_14469:
[----:B------:R-:W-:Y:S05]  /*b550*/  BSYNC.RECONVERGENT B0 ;  /* 0x0000000000007941 */ /* 0x000fea0003800200 */
.L_x_14468:
[----:B------:R-:W-:Y:S01]  /*b560*/  LEA R4, R4, UR33, 0x2 ;  /* 0x0000002104047c11 */ /* 0x000fe2000f8e10ff */
[----:B------:R-:W-:Y:S01]  /*b570*/  BSSY.RECONVERGENT B0, `(.L_x_14470) ;  /* 0x000000c000007945 */ /* 0x000fe20003800200 */
[C---:B------:R-:W-:Y:S02]  /*b580*/  ISETP.GE.AND P6, PT, R163.reuse, 0x341, PT ;  /* 0x00000341a300780c */ /* 0x040fe40003fc6270 */
[----:B------:R-:W-:Y:S01]  /*b590*/  LEA.HI R176, R176, R39, RZ, 0x1b ;  /* 0x00000027b0b07211 */ /* 0x000fe200078fd8ff */
[----:B--23--:R2:W3:Y:S01]  /*b5a0*/  LDS R5, [R4+0x1540] ;  /* 0x0015400004057984 */ /* 0x00c4e20000000800 */
        /* <DEDUP_REMOVED lines=8> */
.L_x_14471:
[----:B------:R-:W-:Y:S05]  /*b630*/  BSYNC.RECONVERGENT B0 ;  /* 0x0000000000007941 */ /* 0x000fea0003800200 */
.L_x_14470:
[----:B---34-:R3:W4:Y:S01]  /*b640*/  LDS R5, [R180+0x15c0] ;  /* 0x0015c000b4057984 */ /* 0x0187220000000800 */
[----:B------:R-:W-:Y:S01]  /*b650*/  BSSY.RECONVERGENT B0, `(.L_x_14472) ;  /* 0x0000004000007945 */ /* 0x000fe20003800200 */
[----:B------:R-:W-:-:S03]  /*b660*/  LEA R176, R176, UR33, 0x2 ;  /* 0x00000021b0b07c11 */ /* 0x000fc6000f8e10ff */
[----:B------:R-:W-:Y:S05]  /*b670*/  @!P1 BRA `(.L_x_14473) ;  /* 0x0000000000049947 */ /* 0x000fea0003800000 */
[----:B----4-:R4:W-:Y:S02]  /*b680*/  REDG.E.ADD.F32.FTZ.RN.STRONG.GPU desc[UR26][R6.64+0xd80], R5 ;  /* 0x000d8005060079a6 */ /* 0x0109e4000c12f31a */
.L_x_14473:
[----:B------:R-:W-:Y:S05]  /*b690*/  BSYNC.RECONVERGENT B0 ;  /* 0x0000000000007941 */ /* 0x000fea0003800200 */
.L_x_14472:
[----:B----4-:R4:W0:Y:S01]  /*b6a0*/  LDS R5, [R176+0x1640] ;  /* 0x00164000b0057984 */ /* 0x0108220000000800 */
[----:B------:R-:W-:Y:S01]  /*b6b0*/  BSSY.RECONVERGENT B0, `(.L_x_14474) ;  /* 0x0000004000007945 */ /* 0x000fe20003800200 */
[----:B--2---:R-:W-:-:S03]  /*b6c0*/  IADD3 R4, PT, PT, R39, 0x3a0, RZ ;  /* 0x000003a027047810 */ /* 0x004fc60007ffe0ff */
[----:B------:R-:W-:Y:S05]  /*b6d0*/  @!P2 BRA `(.L_x_14475) ;  /* 0x000000000004a947 */ /* 0x000fea0003800000 */
[----:B0-----:R2:W-:Y:S02]  /*b6e0*/  REDG.E.ADD.F32.FTZ.RN.STRONG.GPU desc[UR26][R6.64+0xe00], R5 ;  /* 0x000e0005060079a6 */ /* 0x0015e4000c12f31a */
.L_x_14475:
[----:B------:R-:W-:Y:S05]  /*b6f0*/  BSYNC.RECONVERGENT B0 ;  /* 0x0000000000007941 */ /* 0x000fea0003800200 */
.L_x_14474:
[-C--:B0-2---:R-:W-:Y:S01]  /*b700*/  LEA.HI R5, R4, R39.reuse, RZ, 0x1b ;  /* 0x0000002704057211 */ /* 0x085fe200078fd8ff */
[-C--:B----4-:R-:W-:Y:S01]  /*b710*/  FMUL.FTZ R176, R197, R20.reuse ;  /* 0x00000014c5b07220 */ /* 0x090fe20000410000 */
[----:B---3--:R-:W-:Y:S01]  /*b720*/  IADD3 R180, PT, PT, R39, 0x3c0, RZ ;  /* 0x000003c027b47810 */ /* 0x008fe20007ffe0ff */
[-C--:B------:R-:W-:Y:S01]  /*b730*/  FMUL.FTZ R4, R209, R20.reuse ;  /* 0x00000014d1047220 */ /* 0x080fe20000410000 */
[----:B------:R-:W-:Y:S01]  /*b740*/  LEA R5, R5, UR33, 0x2 ;  /* 0x0000002105057c11 */ /* 0x000fe2000f8e10ff */
[----:B------:R-:W-:Y:S01]  /*b750*/  FFMA.FTZ R163, R69, -R20, R204 ;  /* 0x8000001445a37223 */ /* 0x000fe200000100cc */
[-C--:B------:R-:W-:Y:S01]  /*b760*/  LEA.HI R210, R180, R39.reuse, RZ, 0x1b ;  /* 0x00000027b4d27211 */ /* 0x080fe200078fd8ff */
[----:B------:R-:W-:Y:S01]  /*b770*/  FMUL.FTZ R180, R9, R176 ;  /* 0x000000b009b47220 */ /* 0x000fe20000410000 */
[----:B------:R-:W-:Y:S01]  /*b780*/  IADD3 R212, PT, PT, R39, 0x3e0, RZ ;  /* 0x000003e027d47810 */ /* 0x000fe20007ffe0ff */
        /* <DEDUP_REMOVED lines=8> */
.L_x_14477:
[----:B------:R-:W-:Y:S05]  /*b810*/  BSYNC.RECONVERGENT B0 ;  /* 0x0000000000007941 */ /* 0x000fea0003800200 */
.L_x_14476:
[----:B0-2---:R0:W2:Y:S01]  /*b820*/  LDS R5, [R210+0x1740] ;  /* 0x00174000d2057984 */ /* 0x0050a20000000800 */
[----:B------:R-:W-:Y:S01]  /*b830*/  BSSY.RECONVERGENT B0, `(.L_x_14478) ;  /* 0x0000005000007945 */ /* 0x000fe20003800200 */
[----:B------:R-:W-:Y:S01]  /*b840*/  LEA R212, R212, UR33, 0x2 ;  /* 0x00000021d4d47c11 */ /* 0x000fe2000f8e10ff */
[----:B------:R-:W-:Y:S02]  /*b850*/  FFMA.FTZ R4, R163, R176, R4 ;  /* 0x000000b0a3047223 */ /* 0x000fe40000010004 */
[----:B------:R-:W-:Y:S05]  /*b860*/  @!P4 BRA `(.L_x_14479) ;  /* 0x000000000004c947 */ /* 0x000fea0003800000 */
[----:B--2---:R3:W-:Y:S02]  /*b870*/  REDG.E.ADD.F32.FTZ.RN.STRONG.GPU desc[UR26][R6.64+0xf00], R5 ;  /* 0x000f0005060079a6 */ /* 0x0047e4000c12f31a */
.L_x_14479:
[----:B------:R-:W-:Y:S05]  /*b880*/  BSYNC.RECONVERGENT B0 ;  /* 0x0000000000007941 */ /* 0x000fea0003800200 */
.L_x_14478:
[----:B--23--:R2:W3:Y:S01]  /*b890*/  LDS R5, [R212+0x17c0] ;  /* 0x0017c000d4057984 */ /* 0x00c4e20000000800 */
[----:B------:R-:W-:Y:S01]  /*b8a0*/  BSSY.RECONVERGENT B0, `(.L_x_14480) ;  /* 0x0000004000007945 */ /* 0x000fe20003800200 */
[----:B------:R-:W-:-:S03]  /*b8b0*/  FADD.FTZ R4, R139, R4 ;  /* 0x000000048b047221 */ /* 0x000fc60000010000 */
[----:B------:R-:W-:Y:S05]  /*b8c0*/  @!P5 BRA `(.L_x_14481) ;  /* 0x000000000004d947 */ /* 0x000fea0003800000 */
[----:B---3--:R4:W-:Y:S02]  /*b8d0*/  REDG.E.ADD.F32.FTZ.RN.STRONG.GPU desc[UR26][R6.64+0xf80], R5 ;  /* 0x000f8005060079a6 */ /* 0x0089e4000c12f31a */
.L_x_14481:
[----:B------:R-:W-:Y:S05]  /*b8e0*/  BSYNC.RECONVERGENT B0 ;  /* 0x0000000000007941 */ /* 0x000fea0003800200 */
.L_x_14480:
[----:B---34-:R-:W-:Y:S01]  /*b8f0*/  FADD.FTZ R5, R135, R180 ;  /* 0x000000b487057221 */ /* 0x018fe20000010000 */
[C---:B------:R-:W-:Y:S01]  /*b900*/  FFMA.FTZ R6, R71.reuse, R8, R202 ;  /* 0x0000000847067223 */ /* 0x040fe200000100ca */
[----:B------:R-:W-:Y:S01]  /*b910*/  FFMA.FTZ R7, -R71, R207, R198 ;  /* 0x000000cf47077223 */ /* 0x000fe200000101c6 */
[----:B------:R-:W3:Y:S01]  /*b920*/  SHFL.DOWN PT, R135, R4, 0x1, 0x1f ;  /* 0x08201f0004877f89 */ /* 0x000ee200000e0000 */
[----:B------:R-:W-:Y:S01]  /*b930*/  ISETP.GT.AND P1, PT, R38, 0x1e, PT ;  /* 0x0000001e2600780c */ /* 0x000fe20003f24270 */
[----:B------:R-:W-:Y:S01]  /*b940*/  FADD.FTZ R87, R154, R87 ;  /* 0x000000579a577221 */ /* 0x000fe20000010000 */
[----:B------:R-:W-:Y:S01]  /*b950*/  FADD.FTZ R88, R133, R88 ;  /* 0x0000005885587221 */ /* 0x000fe20000010000 */
[----:B------:R-:W4:Y:S01]  /*b960*/  SHFL.DOWN PT, R8, R5, 0x1, 0x1f ;  /* 0x08201f0005087f89 */ /* 0x000f2200000e0000 */
[----:B------:R-:W-:Y:S01]  /*b970*/  FADD.FTZ R92, R129, R92 ;  /* 0x0000005c815c7221 */ /* 0x000fe20000010000 */
[----:B------:R-:W-:Y:S01]  /*b980*/  FMUL.FTZ R200, R200, R3 ;  /* 0x00000003c8c87220 */ /* 0x000fe20000410000 */
[----:B------:R-:W-:Y:S01]  /*b990*/  FADD.FTZ R93, R130, R93 ;  /* 0x0000005d825d7221 */ /* 0x000fe20000010000 */
[----:B------:R-:W5:Y:S01]  /*b9a0*/  SHFL.DOWN PT, R139, R6, 0x1, 0x1f ;  /* 0x08201f00068b7f89 */ /* 0x000f6200000e0000 */
[----:B------:R-:W-:Y:S01]  /*b9b0*/  FMUL.FTZ R2, R163, R2 ;  /* 0x00000002a3027220 */ /* 0x000fe20000410000 */
[----:B------:R-:W-:Y:S01]  /*b9c0*/  FADD.FTZ R95, R128, R95 ;  /* 0x0000005f805f7221 */ /* 0x000fe20000010000 */
[----:B------:R-:W-:Y:S01]  /*b9d0*/  ISETP.GT.AND P2, PT, R38, 0xf, PT ;  /* 0x0000000f2600780c */ /* 0x000fe20003f44270 */
[----:B------:R-:W0:Y:S01]  /*b9e0*/  SHFL.DOWN PT, R180, R7, 0x1, 0x1f ;  /* 0x08201f0007b47f89 */ /* 0x000e2200000e0000 */
        /* <DEDUP_REMOVED lines=11> */
[----:B---3--:R-:W-:Y:S01]  /*baa0*/  @!P1 FADD.FTZ R4, R4, R135 ;  /* 0x0000008704049221 */ /* 0x008fe20000010000 */
[----:B------:R-:W-:Y:S01]  /*bab0*/  FFMA.FTZ R2, R69, R197, R2 ;  /* 0x000000c545027223 */ /* 0x000fe20000010002 */
        /* <DEDUP_REMOVED lines=8> */
[----:B------:R-:W-:Y:S01]  /*bb40*/  FFMA.FTZ R160, R201, R160, R200 ;  /* 0x000000a0c9a07223 */ /* 0x000fe200000100c8 */
[----:B------:R-:W-:Y:S01]  /*bb50*/  FFMA.FTZ R151, R151, R142, R206 ;  /* 0x0000008e97977223 */ /* 0x000fe200000100ce */
[----:B0-----:R-:W-:Y:S01]  /*bb60*/  @!P1 FADD.FTZ R7, R7, R180 ;  /* 0x000000b407079221 */ /* 0x001fe20000010000 */
[----:B------:R-:W0:Y:S01]  /*bb70*/  SHFL.DOWN PT, R135, R6, 0x2, 0x1f ;  /* 0x08401f0006877f89 */ /* 0x000e2200000e0000 */
        /* <DEDUP_REMOVED lines=20> */
[----:B------:R-:W3:Y:S01]  /*bcc0*/  SHFL.DOWN PT, R3, R4, 0x4, 0x1f ;  /* 0x08801f0004037f89 */ /* 0x000ee200000e0000 */
[----:B------:R-:W-:Y:S01]  /*bcd0*/  FFMA.FTZ R147, R60, R155, R147 ;  /* 0x0000009b3c937223 */ /* 0x000fe20000010093 */
[----:B------:R-:W-:Y:S01]  /*bce0*/  FMUL.FTZ R177, R164, R177 ;  /* 0x000000b1a4b17220 */ /* 0x000fe20000410000 */
[----:B0-----:R-:W-:Y:S01]  /*bcf0*/  @!P1 FADD.FTZ R6, R6, R135 ;  /* 0x0000008706069221 */ /* 0x001fe20000010000 */
[----:B------:R-:W0:Y:S01]  /*bd00*/  SHFL.DOWN PT, R8, R5, 0x4, 0x1f ;  /* 0x08801f0005087f89 */ /* 0x000e2200000e0000 */
[----:B------:R-:W-:Y:S01]  /*bd10*/  BSSY.RECONVERGENT B0, `(.L_x_14482) ;  /* 0x0000031000007945 */ /* 0x000fe20003800200 */
        /* <DEDUP_REMOVED lines=18> */
[----:B---3--:R-:W-:Y:S01]  /*be40*/  @!P1 FADD.FTZ R4, R4, R3 ;  /* 0x0000000304049221 */ /* 0x008fe20000010000 */
[----:B------:R-:W-:Y:S01]  /*be50*/  FADD.FTZ R108, R141, R108 ;  /* 0x0000006c8d6c7221 */ /* 0x000fe20000010000 */
[----:B------:R-:W-:Y:S01]  /*be60*/  FADD.FTZ R97, R126, R97 ;  /* 0x000000617e617221 */ /* 0x000fe20000010000 */
[----:B------:R-:W-:Y:S01]  /*be70*/  FADD.FTZ R107, R146, R107 ;  /* 0x0000006b926b7221 */ /* 0x000fe20000010000 */
[----:B0-----:R-:W-:Y:S01]  /*be80*/  @!P1 FADD.FTZ R5, R5, R8 ;  /* 0x0000000805059221 */ /* 0x001fe20000010000 */
        /* <DEDUP_REMOVED lines=25> */
.L_x_14483:
[----:B------:R-:W-:Y:S05]  /*c020*/  BSYNC.RECONVERGENT B0 ;  /* 0x0000000000007941 */ /* 0x000fea0003800200 */
.L_x_14482:
        /* <DEDUP_REMOVED lines=24> */
[----:B---34-:R-:W3:Y:S04]  /*c1b0*/  @P1 LDS.64 R2, [UR9+0x4610] ;  /* 0x00461009ff021984 */ /* 0x018ee80008000a00 */
[----:B0-----:R-:W0:Y:S01]  /*c1c0*/  @P1 LDS.64 R8, [UR9+0x3e10] ;  /* 0x003e1009ff081984 */ /* 0x001e220008000a00 */
[----:B---3--:R-:W-:Y:S01]  /*c1d0*/  @P1 FADD.FTZ R6, R6, R2 ;  /* 0x0000000206061221 */ /* 0x008fe20000010000 */
[----:B------:R-:W-:Y:S01]  /*c1e0*/  @P1 FADD.FTZ R7, R7, R3 ;  /* 0x0000000307071221 */ /* 0x000fe20000010000 */
[----:B0-----:R-:W-:Y:S01]  /*c1f0*/  @P1 FADD.FTZ R4, R4, R8 ;  /* 0x0000000804041221 */ /* 0x001fe20000010000 */
[----:B------:R-:W-:-:S03]  /*c200*/  @P1 FADD.FTZ R5, R5, R9 ;  /* 0x0000000905051221 */ /* 0x000fc60000010000 */
[----:B------:R0:W-:Y:S04]  /*c210*/  STS.64 [UR9+0x4610], R6 ;  /* 0x00461006ff007988 */ /* 0x0001e80008000a09 */
[----:B------:R0:W-:Y:S02]  /*c220*/  STS.64 [UR9+0x3e10], R4 ;  /* 0x003e1004ff007988 */ /* 0x0001e40008000a09 */
.L_x_14485:
[----:B------:R-:W-:Y:S05]  /*c230*/  BSYNC.RECONVERGENT B0 ;  /* 0x0000000000007941 */ /* 0x000fea0003800200 */
.L_x_14484:
[----:B------:R-:W-:-:S04]  /*c240*/  UIADD3 UR8, UPT, UPT, UR8, 0x1, URZ ;  /* 0x0000000108087890 */ /* 0x000fc8000fffe0ff */
[----:B------:R-:W-:-:S09]  /*c250*/  UISETP.GE.AND UP0, UPT, UR8, UR44, UPT ;  /* 0x0000002c0800728c */ /* 0x000fd2000bf06270 */
[----:B------:R-:W-:Y:S05]  /*c260*/  BRA.U !UP0, `(.L_x_14486) ;  /* 0xffffff8908887547 */ /* 0x000fea000b83ffff */
.L_x_14404:
[----:B------:R-:W-:Y:S01]  /*c270*/  BAR.SYNC.DEFER_BLOCKING 0x0 ;  /* 0x0000000000007b1d */ /* 0x000fe20000010000 */
[----:B------:R-:W-:Y:S01]  /*c280*/  SHF.L.U32 R39, R39, 0x1, RZ ;  /* 0x0000000127277819 */ /* 0x000fe200000006ff */
[----:B----4-:R-:W-:-:S03]  /*c290*/  HFMA2 R2, -RZ, RZ, 0, 9.5367431640625e-07 ;  /* 0x00000010ff027431 */ /* 0x010fc600000001ff */
[----:B------:R-:W-:Y:S01]  /*c2a0*/  LOP3.LUT R0, R39, 0x7c0, RZ, 0xc0, !PT ;  /* 0x000007c027007812 */ /* 0x000fe200078ec0ff */
[----:B------:R-:W4:Y:S03]  /*c2b0*/  LDCU.64 UR14, c[0x0][0x4f8] ;  /* 0x00009f00ff0e77ac */ /* 0x000f260008000a00 */
[----:B------:R-:W-:Y:S01]  /*c2c0*/  LOP3.LUT R25, R0, 0x1f, R51, 0xf8, !PT ;  /* 0x0000001f00197812 */ /* 0x000fe200078ef833 */
[----:B------:R-:W5:Y:S04]  /*c2d0*/  LDCU.64 UR28, c[0x0][0x500] ;  /* 0x0000a000ff1c77ac */ /* 0x000f680008000a00 */
[----:B---3--:R-:W-:Y:S01]  /*c2e0*/  IMAD.WIDE.U32 R2, R25, R2, UR10 ;  /* 0x0000000a19027e25 */ /* 0x008fe2000f8e0002 */
[----:B------:R-:W-:Y:S01]  /*c2f0*/  F2FP.F16.F32.PACK_AB R87, R86, R87 ;  /* 0x000000575657723e */ /* 0x000fe200000000ff */
[----:B------:R-:W-:Y:S01]  /*c300*/  UIADD3 UR33, UPT, UPT, UR18, -0x1, URZ ;  /* 0xffffffff12217890 */ /* 0x000fe2000fffe0ff */
[----:B------:R-:W-:Y:S01]  /*c310*/  F2FP.F16.F32.PACK_AB R85, R90, R91 ;  /* 0x0000005b5a55723e */ /* 0x000fe200000000ff */
[----:B------:R-:W3:Y:S01]  /*c320*/  LDCU.64 UR30, c[0x0][0x550] ;  /* 0x0000aa00ff1e77ac */ /* 0x000ee20008000a00 */
[----:B0-----:R-:W2:Y:S04]  /*c330*/  LDG.E.128 R8, desc[UR26][R2.64] ;  /* 0x0000001a02087981 */ /* 0x001ea8000c1e1d00 */
[----:B------:R-:W2:Y:S01]  /*c340*/  LDG.E.128 R12, desc[UR26][R2.64+0x200] ;  /* 0x0002001a020c7981 */ /* 0x000ea2000c1e1d00 */
[----:B------:R-:W-:Y:S01]  /*c350*/  F2FP.F16.F32.PACK_AB R86, R88, R89 ;  /* 0x000000595856723e */ /* 0x000fe200000000ff */
[----:B------:R-:W-:Y:S01]  /*c360*/  USHF.L.U32 UR8, UR33, 0x9, URZ ;  /* 0x0000000921087899 */ /* 0x000fe200080006ff */
[----:B------:R-:W-:Y:S01]  /*c370*/  F2FP.F16.F32.PACK_AB R84, R92, R93 ;  /* 0x0000005d5c54723e */ /* 0x000fe200000000ff */
[----:B------:R-:W-:Y:S01]  /*c380*/  UMOV UR9, URZ ;  /* 0x000000ff00097c82 */ /* 0x000fe20008000000 */
[----:B------:R-:W-:-:S02]  /*c390*/  UIADD3 UR21, UP1, UPT, UR21, -0x400, URZ ;  /* 0xfffffc0015157890 */ /* 0x000fc4000ff3e0ff */
[----:B----4-:R-:W-:Y:S02]  /*c3a0*/  UIMAD.WIDE.U32 UR12, UR32, UR14, UR8 ;  /* 0x0000000e200c72a5 */ /* 0x010fe4000f8e0008 */
[----:B------:R-:W-:Y:S02]  /*c3b0*/  UIADD3 UR19, UP2, UPT, UR19, -0x400, URZ ;  /* 0xfffffc0013137890 */ /* 0x000fe4000ff5e0ff */
[----:B------:R-:W-:Y:S02]  /*c3c0*/  UIMAD UR13, UR32, UR15, UR13 ;  /* 0x0000000f200d72a4 */ /* 0x000fe4000f8e020d */
[----:B------:R-:W-:Y:S02]  /*c3d0*/  UIADD3 UR10, UP3, UPT, UR10, -0x400, URZ ;  /* 0xfffffc000a0a7890 */ /* 0x000fe4000ff7e0ff */
[----:B-----5:R-:W-:Y:S02]  /*c3e0*/  UIMAD.WIDE.U32 UR12, UR25, UR28, UR12 ;  /* 0x0000001c190c72a5 */ /* 0x020fe4000f8e000c */
[----:B------:R-:W-:-:S02]  /*c3f0*/  UIADD3.X UR22, UPT, UPT, UR22, -0x1, URZ, UP1, !UPT ;  /* 0xffffffff16167890 */ /* 0x000fc40008ffe4ff */
[----:B------:R-:W-:Y:S02]  /*c400*/  UIMAD UR14, UR25, UR29, UR13 ;  /* 0x0000001d190e72a4 */ /* 0x000fe4000f8e020d */
[----:B---3--:R-:W-:Y:S01]  /*c410*/  ULEA UR13, UP0, UR12, UR30, 0x1 ;  /* 0x0000001e0c0d7291 */ /* 0x008fe2000f8008ff */
[----:B------:R-:W0:Y:S03]  /*c420*/  LDCU.64 UR28, c[0x0][0x560] ;  /* 0x0000ac00ff1c77ac */ /* 0x000e260008000a00 */
[----:B------:R-:W-:Y:S02]  /*c430*/  ULEA.HI.X UR12, UR12, UR31, UR14, 0x1, UP0 ;  /* 0x0000001f0c0c7291 */ /* 0x000fe400080f0c0e */
[----:B------:R-:W-:-:S03]  /*c440*/  UIADD3.X UR20, UPT, UPT, UR20, -0x1, URZ, UP2, !UPT ;  /* 0xffffffff14147890 */ /* 0x000fc600097fe4ff */
[----:B------:R-:W3:Y:S01]  /*c450*/  LDCU.64 UR14, c[0x0][0x520] ;  /* 0x0000a400ff0e77ac */ /* 0x000ee20008000a00 */
[----:B------:R-:W-:Y:S01]  /*c460*/  UIADD3.X UR11, UPT, UPT, UR11, -0x1, URZ, UP3, !UPT ;  /* 0xffffffff0b0b7890 */ /* 0x000fe20009ffe4ff */
[----:B--2---:R-:W-:Y:S04]  /*c470*/  STS.128 [R37], R8 ;  /* 0x0000000825007388 */ /* 0x004fe80000000c00 */
[----:B------:R-:W-:Y:S01]  /*c480*/  STS.128 [R37+0x200], R12 ;  /* 0x0002000c25007388 */ /* 0x000fe20000000c00 */
        /* <DEDUP_REMOVED lines=14> */
[--C-:B------:R-:W-:Y:S02]  /*c570*/  HADD2.F32 R0, -RZ, R6.reuse.H0_H0 ;  /* 0x20000006ff007230 */ /* 0x100fe40000004100 */
[----:B------:R-:W-:Y:S01]  /*c580*/  FADD.FTZ R12, R5, UR7 ;  /* 0x00000007050c7e21 */ /* 0x000fe20008010000 */
[----:B------:R-:W-:Y:S01]  /*c590*/  HADD2.F32 R5, -RZ, R7.H0_H0 ;  /* 0x20000007ff057230 */ /* 0x000fe20000004100 */
        /* <DEDUP_REMOVED lines=9> */
[----:B------:R-:W-:Y:S01]  /*c630*/  FADD.FTZ R14, R7, UR7 ;  /* 0x00000007070e7e21 */ /* 0x000fe20008010000 */
[--C-:B----4-:R-:W-:Y:S01]  /*c640*/  HADD2.F32 R7, -RZ, R8.reuse.H0_H0 ;  /* 0x20000008ff077230 */ /* 0x110fe20000004100 */
[----:B------:R-:W-:Y:S01]  /*c650*/  FSETP.GTU.FTZ.AND P6, PT, R6, 20, PT ;  /* 0x41a000000600780b */ /* 0x000fe20003fdc000 */
[----:B------:R-:W2:Y:S01]  /*c660*/  @!P1 MUFU.EX2 R0, R0 ;  /* 0x0000000000009308 */ /* 0x000ea20000000800 */
[----:B------:R-:W-:Y:S01]  /*c670*/  @!P3 FMUL.FTZ R3, R3, -1.4426950216293334961 ;  /* 0xbfb8aa3b0303b820 */ /* 0x000fe20000410000 */
[----:B------:R-:W-:-:S02]  /*c680*/  HADD2.F32 R8, -RZ, R8.H1_H1 ;  /* 0x30000008ff087230 */ /* 0x000fc40000004100 */
[----:B------:R-:W-:Y:S01]  /*c690*/  @!P4 FMUL.FTZ R4, R12, -1.4426950216293334961 ;  /* 0xbfb8aa3b0c04c820 */ /* 0x000fe20000410000 */
[----:B------:R-:W4:Y:S01]  /*c6a0*/  @!P2 MUFU.EX2 R2, R2 ;  /* 0x000000020002a308 */ /* 0x000f220000000800 */
[----:B------:R-:W-:Y:S01]  /*c6b0*/  FADD.FTZ R12, R5, UR7 ;  /* 0x00000007050c7e21 */ /* 0x000fe20008010000 */
[----:B------:R-:W-:Y:S01]  /*c6c0*/  FADD.FTZ R7, R7, UR7 ;  /* 0x0000000707077e21 */ /* 0x000fe20008010000 */
[----:B------:R-:W-:Y:S01]  /*c6d0*/  FADD.FTZ R8, R8, UR7 ;  /* 0x0000000708087e21 */ /* 0x000fe20008010000 */
[----:B------:R-:W-:Y:S01]  /*c6e0*/  @!P5 FMUL.FTZ R5, R13, -1.4426950216293334961 ;  /* 0xbfb8aa3b0d05d820 */ /* 0x000fe20000410000 */
[----:B------:R-:W5:Y:S01]  /*c6f0*/  @!P3 MUFU.EX2 R3, R3 ;  /* 0x000000030003b308 */ /* 0x000f620000000800 */
[----:B------:R-:W-:Y:S01]  /*c700*/  FSETP.GTU.FTZ.AND P0, PT, R12, 20, PT ;  /* 0x41a000000c00780b */ /* 0x000fe20003f1c000 */
[----:B------:R-:W-:Y:S02]  /*c710*/  @!P6 FMUL.FTZ R6, R6, -1.4426950216293334961 ;  /* 0xbfb8aa3b0606e820 */ /* 0x000fe40000410000 */
[----:B------:R-:W1:Y:S01]  /*c720*/  @!P4 MUFU.EX2 R4, R4 ;  /* 0x000000040004c308 */ /* 0x000e620000000800 */
[----:B--2---:R-:W-:-:S03]  /*c730*/  @!P1 FADD.FTZ R0, R0, 1 ;  /* 0x3f80000000009421 */ /* 0x004fc60000010000 */
[----:B------:R-:W2:Y:S01]  /*c740*/  @!P5 MUFU.EX2 R5, R5 ;  /* 0x000000050005d308 */ /* 0x000ea20000000800 */
[----:B----4-:R-:W-:-:S03]  /*c750*/  @!P2 FADD.FTZ R2, R2, 1 ;  /* 0x3f8000000202a421 */ /* 0x010fc60000010000 */
[----:B------:R-:W4:Y:S01]  /*c760*/  @!P1 MUFU.RCP R13, R0 ;  /* 0x00000000000d9308 */ /* 0x000f220000001000 */
[----:B-----5:R-:W-:Y:S01]  /*c770*/  @!P3 FADD.FTZ R3, R3, 1 ;  /* 0x3f8000000303b421 */ /* 0x020fe20000010000 */
[----:B------:R-:W-:Y:S01]  /*c780*/  @!P0 FMUL.FTZ R12, R12, -1.4426950216293334961 ;  /* 0xbfb8aa3b0c0c8820 */ /* 0x000fe20000410000 */
[----:B-1----:R-:W-:-:S05]  /*c790*/  @!P4 FADD.FTZ R4, R4, 1 ;  /* 0x3f8000000404c421 */ /* 0x002fca0000010000 */
[----:B------:R-:W1:Y:S01]  /*c7a0*/  @!P2 MUFU.RCP R2, R2 ;  /* 0x000000020002a308 */ /* 0x000e620000001000 */
[----:B--2---:R-:W-:-:S07]  /*c7b0*/  @!P5 FADD.FTZ R5, R5, 1 ;  /* 0x3f8000000505d421 */ /* 0x004fce0000010000 */
[----:B------:R-:W2:Y:S01]  /*c7c0*/  @!P6 MUFU.EX2 R6, R6 ;  /* 0x000000060006e308 */ /* 0x000ea20000000800 */
[----:B----4-:R-:W-:Y:S01]  /*c7d0*/  @!P1 FMUL.FTZ R102, R102, R13 ;  /* 0x0000000d66669220 */ /* 0x010fe20000410000 */
[----:B------:R-:W-:Y:S02]  /*c7e0*/  FSETP.GTU.FTZ.AND P1, PT, R14, 20, PT ;  /* 0x41a000000e00780b */ /* 0x000fe40003f3c000 */
[----:B------:R-:W4:Y:S01]  /*c7f0*/  @!P3 MUFU.RCP R15, R3 ;  /* 0x00000003000fb308 */ /* 0x000f220000001000 */
[----:B-1----:R-:W-:Y:S01]  /*c800*/  @!P2 FMUL.FTZ R103, R103, R2 ;  /* 0x000000026767a220 */ /* 0x002fe20000410000 */
[----:B------:R-:W-:-:S06]  /*c810*/  FSETP.GTU.FTZ.AND P2, PT, R7, 20, PT ;  /* 0x41a000000700780b */ /* 0x000fcc0003f5c000 */
[----:B------:R-:W1:Y:S01]  /*c820*/  @!P0 MUFU.EX2 R12, R12 ;  /* 0x0000000c000c8308 */ /* 0x000e620000000800 */
[----:B--2---:R-:W-:Y:S02]  /*c830*/  @!P6 FADD.FTZ R6, R6, 1 ;  /* 0x3f8000000606e421 */ /* 0x004fe40000010000 */
[----:B------:R-:W-:Y:S01]  /*c840*/  @!P1 FMUL.FTZ R0, R14, -1.4426950216293334961 ;  /* 0xbfb8aa3b0e009820 */ /* 0x000fe20000410000 */
[----:B------:R-:W2:Y:S01]  /*c850*/  @!P4 MUFU.RCP R4, R4 ;  /* 0x000000040004c308 */ /* 0x000ea20000001000 */
[----:B----4-:R-:W-:Y:S01]  /*c860*/  @!P3 FMUL.FTZ R104, R104, R15 ;  /* 0x0000000f6868b220 */ /* 0x010fe20000410000 */
[----:B------:R-:W-:Y:S01]  /*c870*/  FSETP.GTU.FTZ.AND P3, PT, R8, 20, PT ;  /* 0x41a000000800780b */ /* 0x000fe20003f7c000 */
[----:B------:R-:W-:-:S05]  /*c880*/  @!P2 FMUL.FTZ R3, R7, -1.4426950216293334961 ;  /* 0xbfb8aa3b0703a820 */ /* 0x000fca0000410000 */
[----:B------:R-:W4:Y:S01]  /*c890*/  @!P1 MUFU.EX2 R0, R0 ;  /* 0x0000000000009308 */ /* 0x000f220000000800 */
[----:B-1----:R-:W-:-:S03]  /*c8a0*/  @!P0 FADD.FTZ R12, R12, 1 ;  /* 0x3f8000000c0c8421 */ /* 0x002fc60000010000 */
[----:B------:R-:W1:Y:S01]  /*c8b0*/  @!P5 MUFU.RCP R5, R5 ;  /* 0x000000050005d308 */ /* 0x000e620000001000 */
[----:B--2---:R-:W-:Y:S01]  /*c8c0*/  @!P4 FMUL.FTZ R105, R105, R4 ;  /* 0x000000046969c220 */ /* 0x004fe20000410000 */
[----:B------:R-:W-:-:S06]  /*c8d0*/  HADD2.F32 R4, -RZ, R10.H0_H0 ;  /* 0x2000000aff047230 */ /* 0x000fcc0000004100 */
[----:B------:R-:W2:Y:S01]  /*c8e0*/  @!P2 MUFU.EX2 R3, R3 ;  /* 0x000000030003a308 */ /* 0x000ea20000000800 */
[----:B------:R-:W-:Y:S02]  /*c8f0*/  HADD2.F32 R10, -RZ, R10.H1_H1 ;  /* 0x3000000aff0a7230 */ /* 0x000fe40000004100 */
[----:B----4-:R-:W-:Y:S01]  /*c900*/  @!P1 FADD.FTZ R2, R0, 1 ;  /* 0x3f80000000029421 */ /* 0x010fe20000010000 */
[--C-:B------:R-:W-:Y:S01]  /*c910*/  HADD2.F32 R0, -RZ, R9.reuse.H0_H0 ;  /* 0x20000009ff007230 */ /* 0x100fe20000004100 */
[----:B------:R-:W4:Y:S01]  /*c920*/  @!P6 MUFU.RCP R6, R6 ;  /* 0x000000060006e308 */ /* 0x000f220000001000 */
[----:B------:R-:W-:Y:S02]  /*c930*/  HADD2.F32 R9, -RZ, R9.H1_H1 ;  /* 0x30000009ff097230 */ /* 0x000fe40000004100 */
[----:B------:R-:W-:Y:S01]  /*c940*/  FADD.FTZ R10, R10, UR7 ;  /* 0x000000070a0a7e21 */ /* 0x000fe20008010000 */
[----:B------:R-:W-:Y:S01]  /*c950*/  FADD.FTZ R4, R4, UR7 ;  /* 0x0000000704047e21 */ /* 0x000fe20008010000 */
[----:B-1----:R-:W-:Y:S01]  /*c960*/  @!P5 FMUL.FTZ R106, R106, R5 ;  /* 0x000000056a6ad220 */ /* 0x002fe20000410000 */
[----:B------:R-:W-:-:S02]  /*c970*/  HADD2.F32 R5, -RZ, R11.H0_H0 ;  /* 0x2000000bff057230 */ /* 0x000fc40000004100 */
[----:B------:R-:W1:Y:S01]  /*c980*/  @!P0 MUFU.RCP R7, R12 ;  /* 0x0000000c00078308 */ /* 0x000e620000001000 */
[----:B------:R-:W-:Y:S02]  /*c990*/  HADD2.F32 R11, -RZ, R11.H1_H1 ;  /* 0x3000000bff0b7230 */ /* 0x000fe40000004100 */
[----:B--2---:R-:W-:Y:S01]  /*c9a0*/  @!P2 FADD.FTZ R3, R3, 1 ;  /* 0x3f8000000303a421 */ /* 0x004fe20000010000 */
[----:B------:R-:W-:Y:S02]  /*c9b0*/  FADD.FTZ R9, R9, UR7 ;  /* 0x0000000709097e21 */ /* 0x000fe40008010000 */
[----:B------:R-:W-:Y:S02]  /*c9c0*/  FADD.FTZ R11, R11, UR7 ;  /* 0x000000070b0b7e21 */ /* 0x000fe40008010000 */
[----:B------:R-:W2:Y:S01]  /*c9d0*/  @!P1 MUFU.RCP R2, R2 ;  /* 0x0000000200029308 */ /* 0x000ea20000001000 */
[----:B------:R-:W-:Y:S01]  /*c9e0*/  FSETP.GTU.FTZ.AND P4, PT, R9, 20, PT ;  /* 0x41a000000900780b */ /* 0x000fe20003f9c000 */
[----:B----4-:R-:W-:Y:S01]  /*c9f0*/  @!P6 FMUL.FTZ R107, R107, R6 ;  /* 0x000000066b6be220 */ /* 0x010fe20000410000 */
[----:B------:R-:W-:Y:S01]  /*ca00*/  FADD.FTZ R6, R0, UR7 ;  /* 0x0000000700067e21 */ /* 0x000fe20008010000 */
[----:B------:R-:W-:Y:S01]  /*ca10*/  @!P3 FMUL.FTZ R0, R8, -1.4426950216293334961 ;  /* 0xbfb8aa3b0800b820 */ /* 0x000fe20000410000 */
[----:B------:R-:W-:-:S02]  /*ca20*/  F2FP.F16.F32.PACK_AB R8, R100, R101 ;  /* 0x000000656408723e */ /* 0x000fc400000000ff */
[----:B------:R-:W-:Y:S01]  /*ca30*/  FSETP.GTU.FTZ.AND P6, PT, R4, 20, PT ;  /* 0x41a000000400780b */ /* 0x000fe20003fdc000 */
[----:B------:R-:W4:Y:S01]  /*ca40*/  @!P2 MUFU.RCP R3, R3 ;  /* 0x000000030003a308 */ /* 0x000f220000001000 */
[----:B------:R-:W-:Y:S01]  /*ca50*/  FSETP.GTU.FTZ.AND P5, PT, R6, 20, PT ;  /* 0x41a000000600780b */ /* 0x000fe20003fbc000 */
[----:B-1----:R-:W-:Y:S01]  /*ca60*/  @!P0 FMUL.FTZ R108, R108, R7 ;  /* 0x000000076c6c8220 */ /* 0x002fe20000410000 */
[----:B------:R-:W-:Y:S01]  /*ca70*/  FADD.FTZ R7, R5, UR7 ;  /* 0x0000000705077e21 */ /* 0x000fe20008010000 */
[----:B------:R-:W-:-:S04]  /*ca80*/  FSETP.GTU.FTZ.AND P0, PT, R10, 20, PT ;  /* 0x41a000000a00780b */ /* 0x000fc80003f1c000 */
[----:B------:R-:W1:Y:S01]  /*ca90*/  @!P3 MUFU.EX2 R0, R0 ;  /* 0x000000000000b308 */ /* 0x000e620000000800 */
[----:B--2---:R-:W-:Y:S01]  /*caa0*/  @!P1 FMUL.FTZ R109, R109, R2 ;  /* 0x000000026d6d9220 */ /* 0x004fe20000410000 */
[----:B------:R-:W-:Y:S02]  /*cab0*/  FSETP.GTU.FTZ.AND P1, PT, R7, 20, PT ;  /* 0x41a000000700780b */ /* 0x000fe40003f3c000 */
[----:B------:R-:W-:Y:S02]  /*cac0*/  @!P6 FMUL.FTZ R4, R4, -1.4426950216293334961 ;  /* 0xbfb8aa3b0404e820 */ /* 0x000fe40000410000 */
[----:B------:R-:W-:-:S03]  /*cad0*/  @!P5 FMUL.FTZ R2, R6, -1.4426950216293334961 ;  /* 0xbfb8aa3b0602d820 */ /* 0x000fc60000410000 */
[----:B------:R-:W-:Y:S01]  /*cae0*/  @!P0 FMUL.FTZ R5, R10, -1.4426950216293334961 ;  /* 0xbfb8aa3b0a058820 */ /* 0x000fe20000410000 */
[----:B----4-:R-:W-:Y:S01]  /*caf0*/  @!P2 FMUL.FTZ R110, R110, R3 ;  /* 0x000000036e6ea220 */ /* 0x010fe20000410000 */
[----:B------:R-:W-:Y:S01]  /*cb00*/  FSETP.GTU.FTZ.AND P2, PT, R11, 20, PT ;  /* 0x41a000000b00780b */ /* 0x000fe20003f5c000 */
[----:B------:R-:W-:Y:S01]  /*cb10*/  @!P4 FMUL.FTZ R3, R9, -1.4426950216293334961 ;  /* 0xbfb8aa3b0903c820 */ /* 0x000fe20000410000 */
[----:B------:R-:W-:Y:S01]  /*cb20*/  F2FP.F16.F32.PACK_AB R10, R96, R97 ;  /* 0x00000061600a723e */ /* 0x000fe200000000ff */
[----:B------:R-:W2:Y:S01]  /*cb30*/  @!P5 MUFU.EX2 R2, R2 ;  /* 0x000000020002d308 */ /* 0x000ea20000000800 */
[----:B------:R-:W-:Y:S01]  /*cb40*/  F2FP.F16.F32.PACK_AB R9, R98, R99 ;  /* 0x000000636209723e */ /* 0x000fe200000000ff */
[----:B------:R-:W-:Y:S01]  /*cb50*/  @!P1 FMUL.FTZ R6, R7, -1.4426950216293334961 ;  /* 0xbfb8aa3b07069820 */ /* 0x000fe20000410000 */
[----:B-1----:R-:W-:Y:S01]  /*cb60*/  @!P3 FADD.FTZ R0, R0, 1 ;  /* 0x3f8000000000b421 */ /* 0x002fe20000010000 */
[----:B------:R-:W1:Y:S04]  /*cb70*/  @!P4 MUFU.EX2 R3, R3 ;  /* 0x000000030003c308 */ /* 0x000e680000000800 */
[----:B------:R-:W4:Y:S02]  /*cb80*/  @!P6 MUFU.EX2 R4, R4 ;  /* 0x000000040004e308 */ /* 0x000f240000000800 */
[----:B------:R-:W-:Y:S01]  /*cb90*/  @!P2 FMUL.FTZ R7, R11, -1.4426950216293334961 ;  /* 0xbfb8aa3b0b07a820 */ /* 0x000fe20000410000 */
[----:B------:R-:W-:Y:S01]  /*cba0*/  F2FP.F16.F32.PACK_AB R11, R94, R95 ;  /* 0x0000005f5e0b723e */ /* 0x000fe200000000ff */
[----:B------:R-:W5:Y:S01]  /*cbb0*/  @!P0 MUFU.EX2 R5, R5 ;  /* 0x0000000500058308 */ /* 0x000f620000000800 */
[----:B--2---:R-:W-:-:S03]  /*cbc0*/  @!P5 FADD.FTZ R2, R2, 1 ;  /* 0x3f8000000202d421 */ /* 0x004fc60000010000 */
[----:B------:R-:W-:Y:S01]  /*cbd0*/  STS.128 [R36], R8 ;  /* 0x0000000824007388 */ /* 0x000fe20000000c00 */
[----:B------:R-:W-:-:S03]  /*cbe0*/  NOP ;  /* 0x0000000000007918 */ /* 0x000fc60000000000 */
[----:B------:R-:W2:Y:S01]  /*cbf0*/  LDS.128 R12, [R37] ;  /* 0x00000000250c7984 */ /* 0x000ea20000000c00 */
[----:B------:R-:W0:Y:S01]  /*cc00*/  @!P1 MUFU.EX2 R6, R6 ;  /* 0x0000000600069308 */ /* 0x000e220000000800 */
[----:B-1----:R-:W-:Y:S01]  /*cc10*/  @!P4 FADD.FTZ R3, R3, 1 ;  /* 0x3f8000000303c421 */ /* 0x002fe20000010000 */
[----:B----4-:R-:W-:Y:S01]  /*cc20*/  @!P6 FADD.FTZ R4, R4, 1 ;  /* 0x3f8000000404e421 */ /* 0x010fe20000010000 */
[----:B------:R-:W1:Y:S01]  /*cc30*/  LDS.128 R8, [R37+0x200] ;  /* 0x0002000025087984 */ /* 0x000e620000000c00 */
[----:B------:R-:W4:Y:S01]  /*cc40*/  @!P2 MUFU.EX2 R7, R7 ;  /* 0x000000070007a308 */ /* 0x000f220000000800 */
[----:B-----5:R-:W-:-:S03]  /*cc50*/  @!P0 FADD.FTZ R5, R5, 1 ;  /* 0x3f80000005058421 */ /* 0x020fc60000010000 */
[----:B------:R5:W3:Y:S01]  /*cc60*/  @!P5 MUFU.RCP R17, R2 ;  /* 0x000000020011d308 */ /* 0x000ae20000001000 */
[----:B0-----:R-:W-:-:S07]  /*cc70*/  @!P1 FADD.FTZ R6, R6, 1 ;  /* 0x3f80000006069421 */ /* 0x001fce0000010000 */
[----:B------:R0:W2:Y:S01]  /*cc80*/  @!P4 MUFU.RCP R16, R3 ;  /* 0x000000030010c308 */ /* 0x0000a20000001000 */
[----:B-----5:R-:W-:Y:S01]  /*cc90*/  MOV R2, UR13 ;  /* 0x0000000d00027c02 */ /* 0x020fe20008000f00 */
[----:B----4-:R-:W-:-:S06]  /*cca0*/  @!P2 FADD.FTZ R7, R7, 1 ;  /* 0x3f8000000707a421 */ /* 0x010fcc0000010000 */
[----:B------:R-:W4:Y:S01]  /*ccb0*/  @!P3 MUFU.RCP R0, R0 ;  /* 0x000000000000b308 */ /* 0x000f220000001000 */
[----:B0-----:R-:W-:Y:S01]  /*ccc0*/  MOV R3, UR12 ;  /* 0x0000000c00037c02 */ /* 0x001fe20008000f00 */
[----:B---3--:R-:W-:Y:S01]  /*ccd0*/  @!P5 FMUL.FTZ R112, R112, R17 ;  /* 0x000000117070d220 */ /* 0x008fe20000410000 */
[----:B------:R-:W0:Y:S01]  /*cce0*/  LDCU.64 UR12, c[0x0][0x518] ;  /* 0x0000a300ff0c77ac */ /* 0x000e220008000a00 */
[----:B------:R-:W-:-:S04]  /*ccf0*/  IMAD.WIDE.U32 R2, R25, 0x10, R2 ;  /* 0x0000001019027825 */ /* 0x000fc800078e0002 */
[----:B------:R-:W3:Y:S01]  /*cd00*/  @!P6 MUFU.RCP R19, R4 ;  /* 0x000000040013e308 */ /* 0x000ee20000001000 */
[----:B--2---:R-:W-:Y:S01]  /*cd10*/  @!P4 FMUL.FTZ R113, R113, R16 ;  /* 0x000000107171c220 */ /* 0x004fe20000410000 */
[----:B------:R-:W-:Y:S06]  /*cd20*/  STG.E.128 desc[UR26][R2.64], R12 ;  /* 0x0000000c02007986 */ /* 0x000fec000c101d1a */
[----:B------:R2:W5:Y:S01]  /*cd30*/  @!P0 MUFU.RCP R18, R5 ;  /* 0x0000000500128308 */ /* 0x0005620000001000 */
[----:B------:R-:W-:Y:S01]  /*cd40*/  F2FP.F16.F32.PACK_AB R17, R113, R112 ;  /* 0x000000707111723e */ /* 0x000fe200000000ff */
[----:B----4-:R-:W-:Y:S01]  /*cd50*/  @!P3 FMUL.FTZ R111, R111, R0 ;  /* 0x000000006f6fb220 */ /* 0x010fe20000410000 */
[----:B-1----:R1:W-:Y:S01]  /*cd60*/  STG.E.128 desc[UR26][R2.64+0x200], R8 ;  /* 0x0002000802007986 */ /* 0x0023e2000c101d1a */
[----:B------:R-:W-:Y:S01]  /*cd70*/  FADD.FTZ R0, R102, R53 ;  /* 0x0000003566007221 */ /* 0x000fe20000010000 */
[----:B0-----:R-:W-:-:S02]  /*cd80*/  UIMAD.WIDE.U32 UR8, UR32, UR12, UR8 ;  /* 0x0000000c200872a5 */ /* 0x001fc4000f8e0008 */
[----:B------:R-:W-:Y:S01]  /*cd90*/  F2FP.F16.F32.PACK_AB R16, R111, R110 ;  /* 0x0000006e6f10723e */ /* 0x000fe200000000ff */
[----:B------:R0:W4:Y:S01]  /*cda0*/  @!P1 MUFU.RCP R21, R6 ;  /* 0x0000000600159308 */ /* 0x0001220000001000 */
[----:B--2---:R-:W-:Y:S01]  /*cdb0*/  FADD.FTZ R5, R0, R103 ;  /* 0x0000006700057221 */ /* 0x004fe20000010000 */
[----:B---3--:R-:W-:Y:S01]  /*cdc0*/  @!P6 FMUL.FTZ R114, R114, R19 ;  /* 0x000000137272e220 */ /* 0x008fe20000410000 */
[----:B------:R-:W-:Y:S02]  /*cdd0*/  UIMAD UR9, UR32, UR13, UR9 ;  /* 0x0000000d200972a4 */ /* 0x000fe4000f8e0209 */
[----:B------:R-:W-:Y:S01]  /*cde0*/  FADD.FTZ R0, R5, R104 ;  /* 0x0000006805007221 */ /* 0x000fe20000010000 */
[----:B------:R-:W-:Y:S01]  /*cdf0*/  F2FP.F16.F32.PACK_AB R5, R105, R104 ;  /* 0x000000686905723e */ /* 0x000fe200000000ff */
[----:B------:R-:W-:Y:S01]  /*ce00*/  UIMAD.WIDE.U32 UR8, UR25, UR14, UR8 ;  /* 0x0000000e190872a5 */ /* 0x000fe2000f8e0008 */
[----:B------:R2:W3:Y:S01]  /*ce10*/  @!P2 MUFU.RCP R4, R7 ;  /* 0x000000070004a308 */ /* 0x0004e20000001000 */
[----:B0-----:R-:W-:Y:S01]  /*ce20*/  F2FP.F16.F32.PACK_AB R6, R107, R106 ;  /* 0x0000006a6b06723e */ /* 0x001fe200000000ff */
[----:B-----5:R-:W-:Y:S01]  /*ce30*/  @!P0 FMUL.FTZ R115, R115, R18 ;  /* 0x0000001273738220 */ /* 0x020fe20000410000 */
[----:B------:R-:W-:Y:S01]  /*ce40*/  FADD.FTZ R105, R0, R105 ;  /* 0x0000006900697221 */ /* 0x000fe20000010000 */
[----:B------:R-:W-:-:S02]  /*ce50*/  UIMAD UR12, UR25, UR15, UR9 ;  /* 0x0000000f190c72a4 */ /* 0x000fc4000f8e0209 */
[----:B------:R-:W-:Y:S01]  /*ce60*/  ULEA UR9, UP0, UR8, UR28, 0x1 ;  /* 0x0000001c08097291 */ /* 0x000fe2000f8008ff */
[----:B------:R-:W-:Y:S01]  /*ce70*/  F2FP.F16.F32.PACK_AB R18, R115, R114 ;  /* 0x000000727312723e */ /* 0x000fe200000000ff */
[----:B------:R-:W-:Y:S01]  /*ce80*/  FADD.FTZ R106, R105, R106 ;  /* 0x0000006a696a7221 */ /* 0x000fe20000010000 */
[----:B--2---:R-:W-:Y:S01]  /*ce90*/  F2FP.F16.F32.PACK_AB R7, R109, R108 ;  /* 0x0000006c6d07723e */ /* 0x004fe200000000ff */
[----:B----4-:R-:W-:Y:S01]  /*cea0*/  @!P1 FMUL.FTZ R116, R116, R21 ;  /* 0x0000001574749220 */ /* 0x010fe20000410000 */
[----:B------:R-:W-:Y:S01]  /*ceb0*/  BAR.SYNC.DEFER_BLOCKING 0x0 ;  /* 0x0000000000007b1d */ /* 0x000fe20000010000 */
[----:B------:R-:W-:Y:S01]  /*cec0*/  FADD.FTZ R107, R106, R107 ;  /* 0x0000006b6a6b7221 */ /* 0x000fe20000010000 */
[----:B------:R-:W-:Y:S01]  /*ced0*/  ULEA.HI.X UR8, UR8, UR29, UR12, 0x1, UP0 ;  /* 0x0000001d08087291 */ /* 0x000fe200080f0c0c */
[----:B-1----:R-:W-:Y:S01]  /*cee0*/  MOV R2, UR9 ;  /* 0x0000000900027c02 */ /* 0x002fe20008000f00 */
[----:B------:R-:W-:Y:S01]  /*cef0*/  UIADD3 UR23, UP0, UPT, UR23, -0x800, URZ ;  /* 0xfffff80017177890 */ /* 0x000fe2000ff1e0ff */
[----:B------:R-:W-:Y:S01]  /*cf00*/  FADD.FTZ R108, R107, R108 ;  /* 0x0000006c6b6c7221 */ /* 0x000fe20000010000 */
[----:B---3--:R-:W-:Y:S01]  /*cf10*/  @!P2 FMUL.FTZ R117, R117, R4 ;  /* 0x000000047575a220 */ /* 0x008fe20000410000 */
[----:B------:R-:W-:-:S02]  /*cf20*/  F2FP.F16.F32.PACK_AB R4, R103, R102 ;  /* 0x000000666704723e */ /* 0x000fc400000000ff */
[----:B------:R-:W-:Y:S01]  /*cf30*/  FADD.FTZ R109, R108, R109 ;  /* 0x0000006d6c6d7221 */ /* 0x000fe20000010000 */
[----:B------:R-:W-:Y:S01]  /*cf40*/  MOV R3, UR8 ;  /* 0x0000000800037c02 */ /* 0x000fe20008000f00 */
[----:B------:R-:W-:Y:S01]  /*cf50*/  UIADD3.X UR24, UPT, UPT, UR24, -0x1, URZ, UP0, !UPT ;  /* 0xffffffff18187890 */ /* 0x000fe200087fe4ff */
[----:B------:R-:W-:Y:S01]  /*cf60*/  F2FP.F16.F32.PACK_AB R19, R117, R116 ;  /* 0x000000747513723e */ /* 0x000fe200000000ff */
[----:B------:R-:W-:Y:S01]  /*cf70*/  FADD.FTZ R110, R109, R110 ;  /* 0x0000006e6d6e7221 */ /* 0x000fe20000010000 */
[----:B------:R-:W-:Y:S01]  /*cf80*/  UISETP.GT.AND UP0, UPT, UR18, 0x1, UPT ;  /* 0x000000011200788c */ /* 0x000fe2000bf04270 */
[----:B------:R-:W-:-:S04]  /*cf90*/  IMAD.WIDE.U32 R2, R25, 0x10, R2 ;  /* 0x0000001019027825 */ /* 0x000fc800078e0002 */
[----:B------:R-:W-:Y:S01]  /*cfa0*/  FADD.FTZ R111, R110, R111 ;  /* 0x0000006f6e6f7221 */ /* 0x000fe20000010000 */
[----:B------:R-:W-:-:S03]  /*cfb0*/  UMOV UR18, UR33 ;  /* 0x0000002100127c82 */ /* 0x000fc60008000000 */
        /* <DEDUP_REMOVED lines=10> */
[----:B------:R-:W-:Y:S01]  /*d060*/  FADD.FTZ R53, R116, R117 ;  /* 0x0000007574357221 */ /* 0x000fe20000010000 */
[----:B0-----:R0:W-:Y:S04]  /*d070*/  STG.E.128 desc[UR26][R2.64], R12 ;  /* 0x0000000c02007986 */ /* 0x0011e8000c101d1a */
[----:B-1----:R0:W-:Y:S01]  /*d080*/  STG.E.128 desc[UR26][R2.64+0x200], R20 ;  /* 0x0002001402007986 */ /* 0x0021e2000c101d1a */
[----:B------:R-:W-:Y:S05]  /*d090*/  BRA.U UP0, `(.L_x_14487) ;  /* 0xffffff39009c7547 */ /* 0x000fea000b83ffff */
.L_x_14370:
        /* <DEDUP_REMOVED lines=33> */
.L_x_14489:
[----:B------:R-:W-:Y:S05]  /*d2b0*/  BSYNC.RECONVERGENT B0 ;  /* 0x0000000000007941 */ /* 0x000fea0003800200 */
.L_x_14488:
        /* <DEDUP_REMOVED lines=31> */
.L_x_14491:
[----:B------:R-:W-:Y:S05]  /*d4b0*/  BSYNC.RECONVERGENT B0 ;  /* 0x0000000000007941 */ /* 0x000fea0003800200 */
.L_x_14490:
        /* <DEDUP_REMOVED lines=17> */
.L_x_14493:
        /* <DEDUP_REMOVED lines=26> */
.L_x_14492:
[----:B------:R-:W-:Y:S05]  /*d770*/  EXIT ;  /* 0x000000000000794d */ /* 0x000fea0003800000 */
.L_x_14494:
        /* <DEDUP_REMOVED lines=16> */
.L_x_18750:


//--------------------- .text._Z25selective_scan_bwd_kernelI32Selective_Scan_bwd_kernel_traitsILi32ELi16ELb1ELb1ELb0ELb0ELb0EN3c104HalfENS1_7complexIfEEEEv12SSMParamsBwd --------------------------
	.section	.text._Z25selective_scan_bwd_kernelI32Selective_Scan_bwd_kernel_traitsILi32ELi16ELb1ELb1ELb0ELb0ELb0EN3c104HalfENS1_7complexIfEEEEv12SSMParamsBwd,"ax",@progbits
	.align	128
        .global         _Z25selective_scan_bwd_kernelI32Selective_Scan_bwd_kernel_traitsILi32ELi16ELb1ELb1ELb0ELb0ELb0EN3c104HalfENS1_7complexIfEEEEv12SSMParamsBwd
        .type           _Z25selective_scan_bwd_kernelI32Selective_Scan_bwd_kernel_traitsILi32ELi16ELb1ELb1ELb0ELb0ELb0EN3c104HalfENS1_7complexIfEEEEv12SSMParamsBwd,@function
        .size           _Z25selective_scan_bwd_kernelI32Selective_Scan_bwd_kernel_traitsILi32ELi16ELb1ELb1ELb0ELb0ELb0EN3c104HalfENS1_7complexIfEEEEv12SSMParamsBwd,(.L_x_18751 - _Z25selective_scan_bwd_kernelI32Selective_Scan_bwd_kernel_traitsILi32ELi16ELb1ELb1ELb0ELb0ELb0EN3c104HalfENS1_7complexIfEEEEv12SSMParamsBwd)
        .other          _Z25selective_scan_bwd_kernelI32Selective_Scan_bwd_kernel_traitsILi32ELi16ELb1ELb1ELb0ELb0ELb0EN3c104HalfENS1_7complexIfEEEEv12SSMParamsBwd,@"STO_CUDA_ENTRY STV_DEFAULT"
_Z25selective_scan_bwd_kernelI32Selective_Scan_bwd_kernel_traitsILi32ELi16ELb1ELb1ELb0ELb0ELb0EN3c104HalfENS1_7complexIfEEEEv12SSMParamsBwd:
.text._Z25selective_scan_bwd_kernelI32Selective_Scan_bwd_kernel_traitsILi32ELi16ELb1ELb1ELb0ELb0ELb0EN3c104HalfENS1_7complexIfEEEEv12SSMParamsBwd:
        /* <DEDUP_REMOVED lines=26> */
[----:B---3--:R3:W3:Y:S01]  /*01a0*/  @P1 LDG.E R2, desc[UR22][R2.64] ;  /* 0x0000001602021981 */ /* 0x0086e2000c1e1900 */
[----:B------:R-:W3:Y:S03]  /*01b0*/  LDCU.64 UR28, c[0x0][0x3b0] ;  /* 0x00007600ff1c77ac */ /* 0x000ee60008000a00 */
[----:B------:R-:W3:Y:S01]  /*01c0*/  @P2 LDG.E R4, desc[UR22][R4.64] ;  /* 0x0000001604042981 */ /* 0x000ee2000c1e1900 */
[----:B----4-:R-:W-:Y:S01]  /*01d0*/  MOV R0, UR30 ;  /* 0x0000001e00007c02 */ /* 0x010fe20008000f00 */
[----:B-----5:R-:W-:Y:S01]  /*01e0*/  UIMAD.WIDE.U32 UR10, UR8, UR16, URZ ;  /* 0x00000010080a72a5 */ /* 0x020fe2000f8e00ff */
[----:B------:R-:W-:Y:S01]  /*01f0*/  IABS R8, UR9 ;  /* 0x0000000900087c13 */ /* 0x000fe20008000000 */
[----:B0-----:R-:W-:Y:S01]  /*0200*/  UIMAD.WIDE.U32 UR20, UR8, UR12, URZ ;  /* 0x0000000c081472a5 */ /* 0x001fe2000f8e00ff */
[----:B------:R-:W-:Y:S01]  /*0210*/  IABS R7, R0 ;  /* 0x0000000000077213 */ /* 0x000fe20000000000 */
[----:B------:R-:W-:Y:S01]  /*0220*/  UIMAD UR11, UR8, UR17, UR11 ;  /* 0x00000011080b72a4 */ /* 0x000fe2000f8e020b */
[----:B------:R-:W-:Y:S01]  /*0230*/  R2UR UR7, R8 ;  /* 0x00000000080772ca */ /* 0x000fe200000e0000 */
[----:B------:R-:W-:Y:S01]  /*0240*/  UIMAD UR13, UR8, UR13, UR21 ;  /* 0x0000000d080d72a4 */ /* 0x000fe2000f8e0215 */
[----:B------:R-:W0:Y:S01]  /*0250*/  I2F.RP R0, R7 ;  /* 0x0000000700007306 */ /* 0x000e220000209400 */
[----:B------:R-:W-:Y:S01]  /*0260*/  UIMAD.WIDE.U32 UR10, UR9, UR18, UR10 ;  /* 0x00000012090a72a5 */ /* 0x000fe2000f8e000a */
[----:B------:R-:W-:Y:S01]  /*0270*/  HFMA2 R108, -RZ, RZ, 0, 0 ;  /* 0x00000000ff6c7431 */ /* 0x000fe200000001ff */
[----:B------:R-:W-:Y:S01]  /*0280*/  UMOV UR12, UR20 ;  /* 0x00000014000c7c82 */ /* 0x000fe20008000000 */
[----:B--2---:R-:W-:Y:S01]  /*0290*/  UIMAD.WIDE.U32 UR16, UR8, UR26, URZ ;  /* 0x0000001a081072a5 */ /* 0x004fe2000f8e00ff */
[----:B------:R-:W-:Y:S01]  /*02a0*/  MOV R106, RZ ;  /* 0x000000ff006a7202 */ /* 0x000fe20000000f00 */
[----:B------:R-:W-:-:S02]  /*02b0*/  UIMAD.WIDE.U32 UR12, UR9, UR14, UR12 ;  /* 0x0000000e090c72a5 */ /* 0x000fc4000f8e000c */
[----:B------:R-:W-:Y:S02]  /*02c0*/  UIMAD UR14, UR9, UR19, UR11 ;  /* 0x00000013090e72a4 */ /* 0x000fe4000f8e020b */
[----:B------:R-:W-:Y:S01]  /*02d0*/  UIMAD UR11, UR8, UR27, UR17 ;  /* 0x0000001b080b72a4 */ /* 0x000fe2000f8e0211 */
[----:B------:R-:W2:Y:S01]  /*02e0*/  LDCU.64 UR26, c[0x0][0x4a0] ;  /* 0x00009400ff1a77ac */ /* 0x000ea20008000a00 */
[----:B0-----:R-:W0:Y:S01]  /*02f0*/  MUFU.RCP R0, R0 ;  /* 0x0000000000007308 */ /* 0x001e220000001000 */
[----:B-1----:R-:W-:Y:S02]  /*0300*/  ULEA UR18, UR25, 0xfffffe00, 0x9 ;  /* 0xfffffe0019127891 */ /* 0x002fe4000f8e48ff */
[----:B------:R-:W-:Y:S02]  /*0310*/  UIMAD UR20, UR9, UR15, UR13 ;  /* 0x0000000f091472a4 */ /* 0x000fe4000f8e020d */
[----:B------:R-:W-:Y:S02]  /*0320*/  UIADD3 UR10, UP3, UPT, UR18, UR10, URZ ;  /* 0x0000000a120a7290 */ /* 0x000fe4000ff7e0ff */
[----:B------:R-:W-:-:S02]  /*0330*/  USHF.R.S32.HI UR19, URZ, 0x1f, UR18 ;  /* 0x0000001fff137899 */ /* 0x000fc40008011412 */
[----:B------:R-:W-:Y:S02]  /*0340*/  UIADD3 UR12, UP2, UPT, UR18, UR12, URZ ;  /* 0x0000000c120c7290 */ /* 0x000fe4000ff5e0ff */
[----:B------:R-:W-:Y:S02]  /*0350*/  UIADD3.X UR14, UPT, UPT, UR19, UR14, URZ, UP3, !UPT ;  /* 0x0000000e130e7290 */ /* 0x000fe40009ffe4ff */
[----:B------:R-:W-:Y:S01]  /*0360*/  UIADD3.X UR17, UPT, UPT, UR19, UR20, URZ, UP2, !UPT ;  /* 0x0000001413117290 */ /* 0x000fe200097fe4ff */
[----:B------:R-:W1:Y:S01]  /*0370*/  LDCU.64 UR34, c[0x0][0x480] ;  /* 0x00009000ff2277ac */ /* 0x000e620008000a00 */
[----:B0-----:R-:W-:-:S06]  /*0380*/  IADD3 R6, PT, PT, R0, 0xffffffe, RZ ;  /* 0x0ffffffe00067810 */ /* 0x001fcc0007ffe0ff */
[----:B------:R-:W0:Y:S02]  /*0390*/  F2I.FTZ.U32.TRUNC.NTZ R6, R6 ;  /* 0x0000000600067305 */ /* 0x000e24000021f000 */
[----:B0-----:R-:W-:-:S13]  /*03a0*/  R2UR UR5, R6 ;  /* 0x00000000060572ca */ /* 0x001fda00000e0000 */
[----:B------:R-:W-:-:S06]  /*03b0*/  UIADD3 UR4, UPT, UPT, URZ, -UR5, URZ ;  /* 0x80000005ff047290 */ /* 0x000fcc000fffe0ff */
[----:B---3--:R-:W-:Y:S01]  /*03c0*/  IMAD R3, R7, UR4, RZ ;  /* 0x0000000407037c24 */ /* 0x008fe2000f8e02ff */
[----:B------:R-:W-:-:S04]  /*03d0*/  UMOV UR4, URZ ;  /* 0x000000ff00047c82 */ /* 0x000fc80008000000 */
[----:B------:R-:W-:-:S13]  /*03e0*/  R2UR UR6, R3 ;  /* 0x00000000030672ca */ /* 0x000fda00000e0000 */
[----:B------:R-:W-:-:S04]  /*03f0*/  UIMAD.WIDE.U32 UR4, UR5, UR6, UR4 ;  /* 0x00000006050472a5 */ /* 0x000fc8000f8e0004 */
[----:B------:R-:W-:-:S07]  /*0400*/  UIMAD.WIDE.U32 UR4, UR5, UR7, URZ ;  /* 0x00000007050472a5 */ /* 0x000fce000f8e00ff */
[----:B------:R-:W-:Y:S02]  /*0410*/  UMOV UR24, UR5 ;  /* 0x0000000500187c82 */ /* 0x000fe40008000000 */
[----:B------:R-:W-:Y:S02]  /*0420*/  IADD3 R0, PT, PT, RZ, -UR24, RZ ;  /* 0x80000018ff007c10 */ /* 0x000fe4000fffe0ff */
[----:B------:R-:W0:Y:S03]  /*0430*/  LDCU.128 UR4, c[0x0][0x460] ;  /* 0x00008c00ff0477ac */ /* 0x000e260008000c00 */
[----:B------:R-:W-:-:S05]  /*0440*/  IMAD R0, R7, R0, R8 ;  /* 0x0000000007007224 */ /* 0x000fca00078e0208 */
[----:B------:R-:W-:Y:S01]  /*0450*/  ISETP.GT.U32.AND P0, PT, R7, R0, PT ;  /* 0x000000000700720c */ /* 0x000fe20003f04070 */
[----:B0-----:R-:W-:Y:S02]  /*0460*/  ULEA UR13, UP1, UR10, UR4, 0x1 ;  /* 0x000000040a0d7291 */ /* 0x001fe4000f8208ff */
[----:B------:R-:W-:-:S10]  /*0470*/  ULEA UR15, UP3, UR12, UR6, 0x1 ;  /* 0x000000060c0f7291 */ /* 0x000fd4000f8608ff */
[----:B------:R-:W-:Y:S01]  /*0480*/  VOTEU.ANY UP0, P0 ;  /* 0x0000000000ff7886 */ /* 0x000fe20000000100 */
[----:B------:R-:W-:Y:S01]  /*0490*/  PLOP3.LUT P0, PT, PT, PT, UP0, 0x80, 0x8 ;  /* 0x000000000008781c */ /* 0x000fe20003f0f008 */
[----:B------:R-:W-:Y:S02]  /*04a0*/  ULEA.HI.X UR14, UR10, UR5, UR14, 0x1, UP1 ;  /* 0x000000050a0e7291 */ /* 0x000fe400088f0c0e */
[----:B------:R-:W-:Y:S01]  /*04b0*/  ULEA.HI.X UR17, UR12, UR7, UR17, 0x1, UP3 ;  /* 0x000000070c117291 */ /* 0x000fe200098f0c11 */
[----:B------:R-:W-:Y:S01]  /*04c0*/  UMOV UR10, UR16 ;  /* 0x00000010000a7c82 */ /* 0x000fe20008000000 */
[----:B------:R-:W-:Y:S02]  /*04d0*/  USHF.R.U64 UR12, UR32, 0x1, UR33 ;  /* 0x00000001200c7899 */ /* 0x000fe40008001221 */
[----:B--2---:R-:W-:Y:S02]  /*04e0*/  UIMAD.WIDE.U32 UR4, UR9, UR26, UR10 ;  /* 0x0000001a090472a5 */ /* 0x004fe4000f8e000a */
[----:B------:R-:W-:Y:S01]  /*04f0*/  USHF.R.U32.HI UR11, URZ, 0x1, UR33 ;  /* 0x00000001ff0b7899 */ /* 0x000fe20008011621 */
[----:B------:R-:W0:Y:S03]  /*0500*/  LDCU.64 UR32, c[0x0][0x528] ;  /* 0x0000a500ff2077ac */ /* 0x000e260008000a00 */
[----:B------:R-:W-:Y:S01]  /*0510*/  @!P0 IADD3 R0, PT, PT, R0, -R7, RZ ;  /* 0x8000000700008210 */ /* 0x000fe20007ffe0ff */
[----:B------:R-:W-:-:S03]  /*0520*/  UIMAD UR20, UR9, UR27, UR5 ;  /* 0x0000001b091472a4 */ /* 0x000fc6000f8e0205 */
[----:B------:R-:W-:Y:S01]  /*0530*/  ISETP.GE.U32.AND P0, PT, R0, R7, PT ;  /* 0x000000070000720c */ /* 0x000fe20003f06070 */
[----:B------:R-:W-:Y:S02]  /*0540*/  ULOP3.LUT UR5, UR9, UR30, URZ, 0x3c, !UPT ;  /* 0x0000001e09057292 */ /* 0x000fe4000f8e3cff */
[----:B------:R-:W-:Y:S02]  /*0550*/  UIMAD.WIDE.U32 UR6, UR8, UR28, URZ ;  /* 0x0000001c080672a5 */ /* 0x000fe4000f8e00ff */
[----:B------:R-:W-:Y:S02]  /*0560*/  UISETP.GE.AND UP2, UPT, UR5, URZ, UPT ;  /* 0x000000ff0500728c */ /* 0x000fe4000bf46270 */
[----:B------:R-:W-:Y:S01]  /*0570*/  UISETP.NE.AND UP1, UPT, UR30, URZ, UPT ;  /* 0x000000ff1e00728c */ /* 0x000fe2000bf25270 */
[----:B------:R-:W2:Y:S05]  /*0580*/  LDCU.64 UR26, c[0x0][0x3c8] ;  /* 0x00007900ff1a77ac */ /* 0x000eaa0008000a00 */
[----:B------:R-:W-:Y:S01]  /*0590*/  VOTEU.ANY UP3, P0 ;  /* 0x0000000000ff7886 */ /* 0x000fe20000060100 */
[----:B------:R-:W-:-:S02]  /*05a0*/  @!UP0 UIADD3 UR24, UPT, UPT, UR24, 0x1, URZ ;  /* 0x0000000118188890 */ /* 0x000fc4000fffe0ff */
[----:B------:R-:W-:Y:S01]  /*05b0*/  UIMAD UR7, UR8, UR29, UR7 ;  /* 0x0000001d080772a4 */ /* 0x000fe2000f8e0207 */
[----:B------:R-:W3:Y:S01]  /*05c0*/  LDCU.64 UR28, c[0x0][0x4c0] ;  /* 0x00009800ff1c77ac */ /* 0x000ee20008000a00 */
[----:B------:R-:W-:Y:S02]  /*05d0*/  @UP3 UIADD3 UR24, UPT, UPT, UR24, 0x1, URZ ;  /* 0x0000000118183890 */ /* 0x000fe4000fffe0ff */
[----:B------:R-:W-:Y:S02]  /*05e0*/  UIADD3 UR4, UP3, UPT, UR18, UR4, URZ ;  /* 0x0000000412047290 */ /* 0x000fe4000ff7e0ff */
[----:B-1----:R-:W-:Y:S02]  /*05f0*/  UISETP.NE.U32.AND UP0, UPT, UR34, URZ, UPT ;  /* 0x000000ff2200728c */ /* 0x002fe4000bf05070 */
[----:B------:R-:W-:Y:S02]  /*0600*/  @!UP2 UIADD3 UR24, UPT, UPT, -UR24, URZ, URZ ;  /* 0x000000ff1818a290 */ /* 0x000fe4000fffe1ff */
[----:B------:R-:W-:-:S02]  /*0610*/  UIADD3.X UR20, UPT, UPT, UR19, UR20, URZ, UP3, !UPT ;  /* 0x0000001413147290 */ /* 0x000fc40009ffe4ff */
[----:B0-----:R-:W-:Y:S02]  /*0620*/  ULEA UR16, UP2, UR4, UR32, 0x1 ;  /* 0x0000002004107291 */ /* 0x001fe4000f8408ff */
[----:B------:R-:W-:Y:S02]  /*0630*/  @!UP1 ULOP3.LUT UR24, URZ, UR30, URZ, 0x33, !UPT ;  /* 0x0000001eff189292 */ /* 0x000fe4000f8e33ff */
[----:B------:R-:W-:Y:S02]  /*0640*/  UISETP.NE.AND.EX UP0, UPT, UR35, URZ, UPT, UP0 ;  /* 0x000000ff2300728c */ /* 0x000fe4000bf05300 */
[----:B------:R-:W-:Y:S02]  /*0650*/  ULEA.HI.X UR20, UR4, UR33, UR20, 0x1, UP2 ;  /* 0x0000002104147291 */ /* 0x000fe400090f0c14 */
[----:B------:R-:W-:Y:S01]  /*0660*/  USHF.R.S32.HI UR4, URZ, 0x1f, UR24 ;  /* 0x0000001fff047899 */ /* 0x000fe20008011418 */
[----:B------:R-:W0:Y:S03]  /*0670*/  LDCU.64 UR30, c[0x0][0x448] ;  /* 0x00008900ff1e77ac */ /* 0x000e260008000a00 */
[----:B--2---:R-:W-:-:S02]  /*0680*/  UIMAD UR5, UR4, UR26, URZ ;  /* 0x0000001a040572a4 */ /* 0x004fc4000f8e02ff */
[----:B---3--:R-:W-:Y:S01]  /*0690*/  UIMAD UR10, UR4, UR28, URZ ;  /* 0x0000001c040a72a4 */ /* 0x008fe2000f8e02ff */
[----:B------:R-:W1:Y:S01]  /*06a0*/  @UP0 LDCU UR21, c[0x0][0x384] ;  /* 0x00007080ff1507ac */ /* 0x000e620008000800 */
[----:B------:R-:W-:Y:S02]  /*06b0*/  UIMAD UR19, UR24, UR27, UR5 ;  /* 0x0000001b181372a4 */ /* 0x000fe4000f8e0205 */
[----:B------:R-:W-:Y:S02]  /*06c0*/  UIMAD.WIDE.U32 UR6, UR24, UR26, UR6 ;  /* 0x0000001a180672a5 */ /* 0x000fe4000f8e0006 */
[----:B------:R-:W-:Y:S02]  /*06d0*/  UIMAD.WIDE.U32 UR4, UR24, UR28, URZ ;  /* 0x0000001c180472a5 */ /* 0x000fe4000f8e00ff */
[----:B------:R-:W-:Y:S02]  /*06e0*/  UIMAD UR24, UR24, UR29, UR10 ;  /* 0x0000001d181872a4 */ /* 0x000fe4000f8e020a */
[----:B------:R-:W-:Y:S01]  /*06f0*/  ULEA UR10, UR25, 0xfffffc00, 0xa ;  /* 0xfffffc00190a7891 */ /* 0x000fe2000f8e50ff */
[----:B------:R-:W2:Y:S01]  /*0700*/  LDCU.64 UR26, c[0x0][0x538] ;  /* 0x0000a700ff1a77ac */ /* 0x000ea20008000a00 */
[----:B------:R-:W3:Y:S02]  /*0710*/  @UP0 LDCU UR28, c[0x0][0x38c] ;  /* 0x00007180ff1c07ac */ /* 0x000ee40008000800 */
[----:B------:R-:W-:-:S02]  /*0720*/  UIADD3 UR18, UP1, UPT, UR10, UR6, URZ ;  /* 0x000000060a127290 */ /* 0x000fc4000ff3e0ff */
[----:B------:R-:W-:Y:S01]  /*0730*/  UIADD3 UR6, UPT, UPT, UR7, UR19, URZ ;  /* 0x0000001307067290 */ /* 0x000fe2000fffe0ff */
[----:B------:R-:W4:Y:S01]  /*0740*/  @UP0 LDCU.64 UR32, c[0x0][0x480] ;  /* 0x00009000ff2007ac */ /* 0x000f220008000a00 */
[----:B0-----:R-:W-:Y:S02]  /*0750*/  ULEA UR19, UP2, UR18, UR30, 0x1 ;  /* 0x0000001e12137291 */ /* 0x001fe4000f8408ff */
[----:B------:R-:W-:Y:S02]  /*0760*/  ULEA.HI.X.SX32 UR10, UR10, UR6, 0x1, UP1 ;  /* 0x000000060a0a7291 */ /* 0x000fe400088f0eff */
[----:B------:R-:W-:Y:S02]  /*0770*/  UIADD3 UR5, UPT, UPT, UR5, UR24, URZ ;  /* 0x0000001805057290 */ /* 0x000fe4000fffe0ff */
[----:B------:R-:W-:Y:S02]  /*0780*/  ULEA.HI.X UR18, UR18, UR31, UR10, 0x1, UP2 ;  /* 0x0000001f12127291 */ /* 0x000fe400090f0c0a */
[----:B-1----:R-:W-:-:S02]  /*0790*/  @UP0 UIMAD UR10, UR8, UR21, UR9 ;  /* 0x00000015080a02a4 */ /* 0x002fc4000f8e0209 */
[----:B------:R-:W-:Y:S02]  /*07a0*/  UIMAD UR11, UR11, UR8, URZ ;  /* 0x000000080b0b72a4 */ /* 0x000fe4000f8e02ff */
[----:B------:R-:W-:Y:S02]  /*07b0*/  UIMAD.WIDE.U32 UR4, UR8, UR12, UR4 ;  /* 0x0000000c080472a5 */ /* 0x000fe4000f8e0004 */
[----:B------:R-:W-:Y:S02]  /*07c0*/  @UP0 UIMAD UR8, UR10, UR25, URZ ;  /* 0x000000190a0802a4 */ /* 0x000fe4000f8e02ff */
[----:B------:R-:W-:Y:S02]  /*07d0*/  UIADD3 UR11, UPT, UPT, UR5, UR11, URZ ;  /* 0x0000000b050b7290 */ /* 0x000fe4000fffe0ff */
[----:B--2---:R-:W-:Y:S02]  /*07e0*/  ULEA UR10, UP1, UR4, UR26, 0x3 ;  /* 0x0000001a040a7291 */ /* 0x004fe4000f8218ff */
[----:B---3--:R-:W-:-:S02]  /*07f0*/  @UP0 UIMAD UR8, UR8, UR28, URZ ;  /* 0x0000001c080802a4 */ /* 0x008fc4000f8e02ff */
[----:B------:R-:W-:Y:S01]  /*0800*/  ULEA.HI.X UR11, UR4, UR27, UR11, 0x3, UP1 ;  /* 0x0000001b040b7291 */ /* 0x000fe200088f1c0b */
[----:B------:R-:W-:Y:S02]  /*0810*/  UMOV UR5, URZ ;  /* 0x000000ff00057c82 */ /* 0x000fe40008000000 */
[----:B------:R-:W-:Y:S01]  /*0820*/  UMOV UR4, URZ ;  /* 0x000000ff00047c82 */ /* 0x000fe20008000000 */
[----:B----4-:R-:W-:Y:S02]  /*0830*/  @UP0 UIMAD.WIDE UR4, UR8, 0x10, UR32 ;  /* 0x00000010080408a5 */ /* 0x010fe4000f8e0220 */
        /* <DEDUP_REMOVED lines=8> */
[----:B------:R-:W-:Y:S01]  /*08c0*/  MOV R106, RZ ;  /* 0x000000ff006a7202 */ /* 0x000fe20000000f00 */
[----:B------:R-:W-:Y:S01]  /*08d0*/  UMOV UR21, 0x400 ;  /* 0x0000040000157882 */ /* 0x000fe20000000000 */
[----:B------:R-:W-:Y:S01]  /*08e0*/  MOV R108, RZ ;  /* 0x000000ff006c7202 */ /* 0x000fe20000000f00 */
[----:B------:R-:W2:Y:S01]  /*08f0*/  LDCU UR12, c[0x0][0x394] ;  /* 0x00007280ff0c77ac */ /* 0x000ea20008000800 */
[----:B-1----:R-:W-:Y:S01]  /*0900*/  ULEA UR21, UR8, UR21, 0x18 ;  /* 0x0000001508157291 */ /* 0x002fe2000f8ec0ff */
[C---:B0-----:R-:W-:Y:S02]  /*0910*/  LOP3.LUT R104, R38.reuse, 0x1f, RZ, 0xc0, !PT ;  /* 0x0000001f26687812 */ /* 0x041fe400078ec0ff */
[----:B------:R-:W-:-:S04]  /*0920*/  SHF.L.U32 R3, R38, 0x1, RZ ;  /* 0x0000000126037819 */ /* 0x000fc800000006ff */
[----:B--2---:R-:W-:-:S07]  /*0930*/  LOP3.LUT R5, R104, 0x7c0, R3, 0xf8, !PT ;  /* 0x000007c068057812 */ /* 0x004fce00078ef803 */
.L_x_14579:
        /* <DEDUP_REMOVED lines=11> */
[----:B0-----:R-:W-:-:S04]  /*09f0*/  LEA R102, R103, UR21, 0x4 ;  /* 0x0000001567667c11 */ /* 0x001fc8000f8e20ff */
        /* <DEDUP_REMOVED lines=24> */
[----:B------:R-:W-:Y:S01]  /*0b80*/  HADD2.F32 R97, -RZ, R21.H0_H0 ;  /* 0x20000015ff617230 */ /* 0x000fe20000004100 */
[----:B------:R-:W-:Y:S01]  /*0b90*/  CS2R R82, SRZ ;  /* 0x0000000000527805 */ /* 0x000fe2000001ff00 */
[--C-:B------:R-:W-:Y:S01]  /*0ba0*/  HADD2.F32 R93, -RZ, R23.reuse.H0_H0 ;  /* 0x20000017ff5d7230 */ /* 0x100fe20000004100 */
[----:B------:R-:W-:Y:S01]  /*0bb0*/  CS2R R80, SRZ ;  /* 0x0000000000507805 */ /* 0x000fe2000001ff00 */
[----:B------:R-:W-:Y:S01]  /*0bc0*/  HADD2.F32 R94, -RZ, R23.H1_H1 ;  /* 0x30000017ff5e7230 */ /* 0x000fe20000004100 */
        /* <DEDUP_REMOVED lines=10> */
[----:B------:R-:W-:Y:S01]  /*0c70*/  MOV R69, RZ ;  /* 0x000000ff00457202 */ /* 0x000fe20000000f00 */
[----:B------:R-:W-:-:S02]  /*0c80*/  HADD2.F32 R91, -RZ, R24.H0_H0 ;  /* 0x20000018ff5b7230 */ /* 0x000fc40000004100 */
        /* <DEDUP_REMOVED lines=71> */
[----:B------:R-:W-:Y:S01]  /*1100*/  FADD.FTZ R38, R37, R37 ;  /* 0x0000002525267221 */ /* 0x000fe20000010000 */
[--C-:B------:R-:W-:Y:S01]  /*1110*/  HADD2.F32 R34, -RZ, R5.reuse.H0_H0 ;  /* 0x20000005ff227230 */ /* 0x100fe20000004100 */
[----:B------:R-:W0:Y:S01]  /*1120*/  LDC R37, c[0x0][0x388] ;  /* 0x0000e200ff257b82 */ /* 0x000e220000000800 */
        /* <DEDUP_REMOVED lines=18> */
[----:B------:R-:W-:Y:S02]  /*1250*/  HADD2.F32 R11, -RZ, R11.H1_H1 ;  /* 0x3000000bff0b7230 */ /* 0x000fe40000004100 */
        /* <DEDUP_REMOVED lines=30> */
.L_x_14578:
[----:B------:R-:W5:Y:S01]  /*1440*/  S2R R20, SR_TID.X ;  /* 0x0000000000147919 */ /* 0x000f620000002100 */
[----:B---3--:R-:W-:-:S04]  /*1450*/  UIMAD.WIDE.U32 UR28, UR8, UR30, URZ ;  /* 0x0000001e081c72a5 */ /* 0x008fc8000f8e00ff */
[----:B------:R-:W-:Y:S02]  /*1460*/  UIMAD UR21, UR8, UR31, UR29 ;  /* 0x0000001f081572a4 */ /* 0x000fe4000f8e021d */
[----:B------:R-:W-:-:S04]  /*1470*/  ULEA UR29, UP0, UR28, UR19, 0x1 ;  /* 0x000000131c1d7291 */ /* 0x000fc8000f8008ff */
[----:B------:R-:W-:Y:S02]  /*1480*/  ULEA.HI.X UR28, UR28, UR18, UR21, 0x1, UP0 ;  /* 0x000000121c1c7291 */ /* 0x000fe400080f0c15 */
[----:B------:R-:W-:-:S04]  /*1490*/  MOV R2, UR29 ;  /* 0x0000001d00027c02 */ /* 0x000fc80008000f00 */
[----:B-1----:R-:W-:Y:S02]  /*14a0*/  MOV R3, UR28 ;  /* 0x0000001c00037c02 */ /* 0x002fe40008000f00 */
[----:B0----5:R-:W-:-:S04]  /*14b0*/  SHF.L.U32 R5, R20, 0x2, RZ ;  /* 0x0000000214057819 */ /* 0x021fc800000006ff */
[----:B------:R-:W-:-:S05]  /*14c0*/  LOP3.LUT R5, R104, 0xf80, R5, 0xf8, !PT ;  /* 0x00000f8068057812 */ /* 0x000fca00078ef805 */
[----:B------:R-:W-:-:S05]  /*14d0*/  IMAD.WIDE.U32 R2, R5, 0x10, R2 ;  /* 0x0000001005027825 */ /* 0x000fca00078e0002 */
[----:B------:R-:W3:Y:S04]  /*14e0*/  LDG.E.128 R4, desc[UR22][R2.64] ;  /* 0x0000001602047981 */ /* 0x000ee8000c1e1d00 */
[----:B------:R-:W5:Y:S04]  /*14f0*/  LDG.E.128 R8, desc[UR22][R2.64+0x200] ;  /* 0x0002001602087981 */ /* 0x000f68000c1e1d00 */
[----:B--2---:R-:W2:Y:S04]  /*1500*/  LDG.E.128 R12, desc[UR22][R2.64+0x400] ;  /* 0x00040016020c7981 */ /* 0x004ea8000c1e1d00 */
[----:B------:R1:W2:Y:S01]  /*1510*/  LDG.E.128 R16, desc[UR22][R2.64+0x600] ;  /* 0x0006001602107981 */ /* 0x0002a2000c1e1d00 */
        /* <DEDUP_REMOVED lines=9> */
[----:B------:R-:W-:-:S04]  /*15b0*/  UIMAD.WIDE.U32 UR28, UR9, UR38, URZ ;  /* 0x00000026091c72a5 */ /* 0x000fc8000f8e00ff */
[----:B------:R-:W-:-:S04]  /*15c0*/  UIMAD UR29, UR9, UR39, UR29 ;  /* 0x00000027091d72a4 */ /* 0x000fc8000f8e021d */
[----:B------:R-:W-:-:S04]  /*15d0*/  UIMAD.WIDE.U32 UR28, UR8, UR36, UR28 ;  /* 0x00000024081c72a5 */ /* 0x000fc8000f8e001c */
[----:B------:R-:W-:Y:S02]  /*15e0*/  UIMAD UR21, UR8, UR37, UR29 ;  /* 0x00000025081572a4 */ /* 0x000fe4000f8e021d */
[----:B------:R-:W-:-:S04]  /*15f0*/  ULEA UR29, UP0, UR28, UR34, 0x3 ;  /* 0x000000221c1d7291 */ /* 0x000fc8000f8018ff */
[----:B------:R-:W-:Y:S02]  /*1600*/  ULEA.HI.X UR28, UR28, UR35, UR21, 0x3, UP0 ;  /* 0x000000231c1c7291 */ /* 0x000fe400080f1c15 */
[----:B-1----:R-:W-:-:S04]  /*1610*/  MOV R2, UR29 ;  /* 0x0000001d00027c02 */ /* 0x002fc80008000f00 */
[----:B------:R-:W-:Y:S01]  /*1620*/  MOV R3, UR28 ;  /* 0x0000001c00037c02 */ /* 0x000fe20008000f00 */
[----:B------:R-:W-:Y:S01]  /*1630*/  USHF.L.U32 UR43, UR12, 0x8, URZ ;  /* 0x000000080c2b7899 */ /* 0x000fe200080006ff */
[----:B------:R-:W-:Y:S01]  /*1640*/  ISETP.NE.AND P1, PT, R20, RZ, PT ;  /* 0x000000ff1400720c */ /* 0x000fe20003f25270 */
[----:B---3--:R0:W-:Y:S04]  /*1650*/  STS.128 [R102], R4 ;  /* 0x0000000466007388 */ /* 0x0081e80000000c00 */
[----:B-----5:R1:W-:Y:S04]  /*1660*/  STS.128 [R102+0x200], R8 ;  /* 0x0002000866007388 */ /* 0x0203e80000000c00 */
[----:B--2---:R2:W-:Y:S04]  /*1670*/  STS.128 [R102+0x400], R12 ;  /* 0x0004000c66007388 */ /* 0x0045e80000000c00 */
[----:B------:R3:W-:Y:S01]  /*1680*/  STS.128 [R102+0x600], R16 ;  /* 0x0006001066007388 */ /* 0x0007e20000000c00 */
[----:B------:R-:W-:-:S03]  /*1690*/  NOP ;  /* 0x0000000000007918 */ /* 0x000fc60000000000 */
[----:B------:R-:W5:Y:S01]  /*16a0*/  LDG.E.64 R2, desc[UR22][R2.64] ;  /* 0x0000001602027981 */ /* 0x000f62000c1e1b00 */
[----:B------:R-:W0:Y:S01]  /*16b0*/  S2UR UR28, SR_CgaCtaId ;  /* 0x00000000001c79c3 */ /* 0x000e220000008800 */
[----:B------:R-:W-:Y:S01]  /*16c0*/  UMOV UR21, 0x400 ;  /* 0x0000040000157882 */ /* 0x000fe20000000000 */
[----:B------:R-:W-:Y:S01]  /*16d0*/  ISETP.NE.AND P2, PT, R20, 0x1f, PT ;  /* 0x0000001f1400780c */ /* 0x000fe20003f45270 */
[----:B------:R-:W-:Y:S01]  /*16e0*/  BSSY.RECONVERGENT B0, `(.L_x_14497) ;  /* 0x00000e1000007945 */ /* 0x000fe20003800200 */
[----:B----4-:R-:W-:Y:S01]  /*16f0*/  R2UR UR42, R111 ;  /* 0x000000006f2a72ca */ /* 0x010fe200000e0000 */
[----:B0-----:R-:W-:Y:S01]  /*1700*/  ULEA UR21, UR28, UR21, 0x18 ;  /* 0x000000151c157291 */ /* 0x001fe2000f8ec0ff */
[----:B------:R-:W-:-:S11]  /*1710*/  R2UR UR29, R110 ;  /* 0x000000006e1d72ca */ /* 0x000fd600000e0000 */
[----:B------:R-:W-:Y:S01]  /*1720*/  FMUL.FTZ R4, R33, UR42 ;  /* 0x0000002a21047c20 */ /* 0x000fe20008410000 */
[----:B------:R-:W-:Y:S01]  /*1730*/  FMUL.FTZ R105, R35, UR42 ;  /* 0x0000002a23697c20 */ /* 0x000fe20008410000 */
[----:B------:R-:W-:Y:S01]  /*1740*/  MOV R145, UR29 ;  /* 0x0000001d00917c02 */ /* 0x000fe20008000f00 */
[----:B------:R-:W-:Y:S01]  /*1750*/  FMUL.FTZ R107, R34, UR42 ;  /* 0x0000002a226b7c20 */ /* 0x000fe20008410000 */
[----:B------:R-:W-:Y:S01]  /*1760*/  FMUL.RZ R5, R4, 0.15915493667125701904 ;  /* 0x3e22f98304057820 */ /* 0x000fe2000040c000 */
[----:B------:R-:W-:Y:S01]  /*1770*/  FMUL.FTZ R4, R32, UR42 ;  /* 0x0000002a20047c20 */ /* 0x000fe20008410000 */
[----:B------:R-:W-:Y:S01]  /*1780*/  FMUL.RZ R109, R105, 0.15915493667125701904 ;  /* 0x3e22f983696d7820 */ /* 0x000fe2000040c000 */
[----:B------:R-:W-:Y:S01]  /*1790*/  FMUL.FTZ R145, R145, 1.4426950216293334961 ;  /* 0x3fb8aa3b91917820 */ /* 0x000fe20000410000 */
[----:B-1----:R-:W-:Y:S01]  /*17a0*/  MUFU.SIN R11, R5 ;  /* 0x00000005000b7308 */ /* 0x002fe20000000400 */
[----:B------:R-:W-:Y:S01]  /*17b0*/  FMUL.RZ R6, R4, 0.15915493667125701904 ;  /* 0x3e22f98304067820 */ /* 0x000fe2000040c000 */
[----:B------:R-:W-:Y:S01]  /*17c0*/  FMUL.FTZ R4, R31, UR42 ;  /* 0x0000002a1f047c20 */ /* 0x000fe20008410000 */
[----:B------:R-:W-:Y:S01]  /*17d0*/  FMUL.RZ R107, R107, 0.15915493667125701904 ;  /* 0x3e22f9836b6b7820 */ /* 0x000fe2000040c000 */
[-C--:B--2---:R-:W-:Y:S01]  /*17e0*/  FMUL.FTZ R12, R32, R145.reuse ;  /* 0x00000091200c7220 */ /* 0x084fe20000410000 */
[-C--:B------:R-:W-:Y:S01]  /*17f0*/  FMUL.FTZ R14, R31, R145.reuse ;  /* 0x000000911f0e7220 */ /* 0x080fe20000410000 */
[----:B------:R-:W-:Y:S01]  /*1800*/  FMUL.RZ R8, R4, 0.15915493667125701904 ;  /* 0x3e22f98304087820 */ /* 0x000fe2000040c000 */
[C---:B------:R-:W-:Y:S01]  /*1810*/  FMUL.FTZ R4, R30.reuse, UR42 ;  /* 0x0000002a1e047c20 */ /* 0x040fe20008410000 */
[----:B------:R0:W-:Y:S01]  /*1820*/  MUFU.COS R141, R5 ;  /* 0x00000005008d7308 */ /* 0x0001e20000000000 */
[-C--:B---3--:R-:W-:Y:S01]  /*1830*/  FMUL.FTZ R16, R30, R145.reuse ;  /* 0x000000911e107220 */ /* 0x088fe20000410000 */
[-C--:B------:R-:W-:Y:S01]  /*1840*/  FMUL.FTZ R110, R24, R145.reuse ;  /* 0x00000091186e7220 */ /* 0x080fe20000410000 */
[----:B------:R-:W-:Y:S01]  /*1850*/  FMUL.RZ R10, R4, 0.15915493667125701904 ;  /* 0x3e22f983040a7820 */ /* 0x000fe2000040c000 */
[----:B------:R-:W-:Y:S01]  /*1860*/  FMUL.FTZ R4, R29, UR42 ;  /* 0x0000002a1d047c20 */ /* 0x000fe20008410000 */
[-C--:B------:R-:W-:Y:S01]  /*1870*/  FMUL.FTZ R113, R23, R145.reuse ;  /* 0x0000009117717220 */ /* 0x080fe20000410000 */
[----:B------:R-:W-:-:S02]  /*1880*/  FMUL.FTZ R115, R21, R145 ;  /* 0x0000009115737220 */ /* 0x000fc40000410000 */
        /* <DEDUP_REMOVED lines=23> */
[----:B------:R-:W-:Y:S08]  /*1a00*/  MUFU.COS R7, R109 ;  /* 0x0000006d00077308 */ /* 0x000ff00000000000 */
[----:B------:R-:W-:Y:S08]  /*1a10*/  MUFU.SIN R109, R8 ;  /* 0x00000008006d7308 */ /* 0x000ff00000000400 */
        /* <DEDUP_REMOVED lines=10> */
[----:B0-----:R-:W-:-:S07]  /*1ac0*/  FMUL.FTZ R8, R34, R145 ;  /* 0x0000009122087220 */ /* 0x001fce0000410000 */
[----:B------:R0:W-:Y:S08]  /*1ad0*/  MUFU.COS R148, R10 ;  /* 0x0000000a00947308 */ /* 0x0001f00000000000 */
[----:B------:R-:W-:Y:S01]  /*1ae0*/  MUFU.SIN R9, R107 ;  /* 0x0000006b00097308 */ /* 0x000fe20000000400 */
[----:B0-----:R-:W-:-:S07]  /*1af0*/  FMUL.FTZ R10, R33, R145 ;  /* 0x00000091210a7220 */ /* 0x001fce0000410000 */
[----:B------:R0:W1:Y:S08]  /*1b00*/  MUFU.COS R143, R107 ;  /* 0x0000006b008f7308 */ /* 0x0000700000000000 */
[----:B------:R-:W-:Y:S01]  /*1b10*/  MUFU.SIN R124, R5 ;  /* 0x00000005007c7308 */ /* 0x000fe20000000400 */
[----:B0-----:R-:W-:-:S07]  /*1b20*/  LEA R107, R103, R101, 0x5 ;  /* 0x00000065676b7211 */ /* 0x001fce00078e28ff */
[----:B------:R0:W2:Y:S08]  /*1b30*/  MUFU.COS R114, R5 ;  /* 0x0000000500727308 */ /* 0x0000b00000000000 */
[----:B------:R-:W1:Y:S01]  /*1b40*/  MUFU.EX2 R8, R8 ;  /* 0x0000000800087308 */ /* 0x000e620000000800 */
[----:B0-----:R-:W-:Y:S01]  /*1b50*/  FMUL.RZ R5, R4, 0.15915493667125701904 ;  /* 0x3e22f98304057820 */ /* 0x001fe2000040c000 */
[----:B------:R-:W-:-:S02]  /*1b60*/  MOV R4, UR43 ;  /* 0x0000002b00047c02 */ /* 0x000fc40008000f00 */
[----:B------:R-:W0:Y:S02]  /*1b70*/  MUFU.EX2 R10, R10 ;  /* 0x0000000a000a7308 */ /* 0x000e240000000800 */
[----:B------:R-:W-:Y:S02]  /*1b80*/  IADD3 R4, PT, PT, R4, -0x100, RZ ;  /* 0xffffff0004047810 */ /* 0x000fe40007ffe0ff */
[----:B------:R-:W-:Y:S02]  /*1b90*/  MUFU.SIN R111, R6 ;  /* 0x00000006006f7308 */ /* 0x000fe40000000400 */
[----:B------:R-:W-:-:S04]  /*1ba0*/  LOP3.LUT R4, R4, 0x100, RZ, 0xc0, !PT ;  /* 0x0000010004047812 */ /* 0x000fc800078ec0ff */
[----:B------:R-:W-:Y:S01]  /*1bb0*/  IADD3 R4, PT, PT, R4, UR8, RZ ;  /* 0x0000000804047c10 */ /* 0x000fe2000fffe0ff */
[C---:B-1----:R-:W-:Y:S01]  /*1bc0*/  FMUL.FTZ R143, R8.reuse, R143 ;  /* 0x0000008f088f7220 */ /* 0x042fe20000410000 */
[----:B------:R1:W3:Y:S01]  /*1bd0*/  MUFU.COS R123, R6 ;  /* 0x00000006007b7308 */ /* 0x0002e20000000000 */
[----:B------:R-:W-:Y:S01]  /*1be0*/  FMUL.FTZ R142, R8, R9 ;  /* 0x00000009088e7220 */ /* 0x000fe20000410000 */
[C---:B0-----:R-:W-:Y:S01]  /*1bf0*/  FMUL.FTZ R141, R10.reuse, R141 ;  /* 0x0000008d0a8d7220 */ /* 0x041fe20000410000 */
[----:B------:R-:W-:Y:S02]  /*1c00*/  FMUL.FTZ R140, R10, R11 ;  /* 0x0000000b0a8c7220 */ /* 0x000fe40000410000 */
[----:B------:R-:W0:Y:S03]  /*1c10*/  LDS.128 R8, [R107] ;  /* 0x000000006b087984 */ /* 0x000e260000000c00 */
[----:B------:R-:W-:Y:S01]  /*1c20*/  MUFU.SIN R150, R5 ;  /* 0x0000000500967308 */ /* 0x000fe20000000400 */
[----:B-1----:R-:W-:-:S07]  /*1c30*/  FMUL.FTZ R6, R35, R145 ;  /* 0x0000009123067220 */ /* 0x002fce0000410000 */
[----:B------:R-:W1:Y:S04]  /*1c40*/  MUFU.EX2 R6, R6 ;  /* 0x0000000600067308 */ /* 0x000e680000000800 */
[----:B------:R4:W3:Y:S08]  /*1c50*/  MUFU.COS R152, R5 ;  /* 0x0000000500987308 */ /* 0x0008f00000000000 */
[----:B------:R-:W2:Y:S01]  /*1c60*/  MUFU.EX2 R12, R12 ;  /* 0x0000000c000c7308 */ /* 0x000ea20000000800 */
[----:B----4-:R-:W-:Y:S01]  /*1c70*/  IADD3 R5, PT, PT, R20, 0x200, RZ ;  /* 0x0000020014057810 */ /* 0x010fe20007ffe0ff */
[C---:B-1----:R-:W-:Y:S01]  /*1c80*/  FMUL.FTZ R146, R6.reuse, R7 ;  /* 0x0000000706927220 */ /* 0x042fe20000410000 */
[----:B------:R-:W-:Y:S01]  /*1c90*/  FMUL.FTZ R144, R6, R105 ;  /* 0x0000006906907220 */ /* 0x000fe20000410000 */
[----:B------:R-:W1:Y:S01]  /*1ca0*/  MUFU.EX2 R14, R14 ;  /* 0x0000000e000e7308 */ /* 0x000e620000000800 */
[----:B------:R-:W-:Y:S01]  /*1cb0*/  SEL R157, R4, R5, !P1 ;  /* 0x00000005049d7207 */ /* 0x000fe20004800000 */
[-C--:B------:R-:W-:Y:S01]  /*1cc0*/  FMUL.FTZ R4, R29, R145.reuse ;  /* 0x000000911d047220 */ /* 0x080fe20000410000 */
[-C--:B------:R-:W-:Y:S01]  /*1cd0*/  FMUL.FTZ R5, R28, R145.reuse ;  /* 0x000000911c057220 */ /* 0x080fe20000410000 */
[-C--:B------:R-:W-:Y:S01]  /*1ce0*/  FMUL.FTZ R6, R27, R145.reuse ;  /* 0x000000911b067220 */ /* 0x080fe20000410000 */
[-C--:B------:R-:W-:Y:S01]  /*1cf0*/  FMUL.FTZ R7, R26, R145.reuse ;  /* 0x000000911a077220 */ /* 0x080fe20000410000 */
[----:B------:R-:W4:Y:S01]  /*1d00*/  MUFU.EX2 R16, R16 ;  /* 0x0000001000107308 */ /* 0x000f220000000800 */
[----:B------:R-:W-:Y:S01]  /*1d10*/  FMUL.FTZ R105, R25, R145 ;  /* 0x0000009119697220 */ /* 0x000fe20000410000 */
[----:B------:R-:W-:Y:S01]  /*1d20*/  LEA R157, R157, UR21, 0x3 ;  /* 0x000000159d9d7c11 */ /* 0x000fe2000f8e18ff */
[-C--:B-----5:R-:W-:Y:S01]  /*1d30*/  FMUL.FTZ R171, R0, R2.reuse ;  /* 0x0000000200ab7220 */ /* 0x0a0fe20000410000 */
[----:B------:R-:W5:Y:S01]  /*1d40*/  MUFU.EX2 R4, R4 ;  /* 0x0000000400047308 */ /* 0x000f620000000800 */
[C---:B--2---:R-:W-:Y:S01]  /*1d50*/  FMUL.FTZ R139, R12.reuse, R139 ;  /* 0x0000008b0c8b7220 */ /* 0x044fe20000410000 */
[----:B------:R-:W-:Y:S01]  /*1d60*/  FMUL.FTZ R138, R12, R13 ;  /* 0x0000000d0c8a7220 */ /* 0x000fe20000410000 */
[-C--:B------:R-:W-:Y:S01]  /*1d70*/  FMUL.FTZ R170, R52, R2.reuse ;  /* 0x0000000234aa7220 */ /* 0x080fe20000410000 */
[----:B------:R-:W2:Y:S01]  /*1d80*/  MUFU.EX2 R5, R5 ;  /* 0x0000000500057308 */ /* 0x000ea20000000800 */
[C---:B-1----:R-:W-:Y:S01]  /*1d90*/  FMUL.FTZ R137, R14.reuse, R137 ;  /* 0x000000890e897220 */ /* 0x042fe20000410000 */
[----:B------:R-:W-:Y:S01]  /*1da0*/  FMUL.FTZ R136, R14, R15 ;  /* 0x0000000f0e887220 */ /* 0x000fe20000410000 */
[-C--:B------:R-:W-:Y:S01]  /*1db0*/  FMUL.FTZ R169, R51, R2.reuse ;  /* 0x0000000233a97220 */ /* 0x080fe20000410000 */
[----:B------:R-:W1:Y:S01]  /*1dc0*/  MUFU.EX2 R6, R6 ;  /* 0x0000000600067308 */ /* 0x000e620000000800 */
[----:B------:R-:W3:Y:S01]  /*1dd0*/  LDS.128 R12, [R107+0x10] ;  /* 0x000010006b0c7984 */ /* 0x000ee20000000c00 */
[C---:B----4-:R-:W-:Y:S01]  /*1de0*/  FMUL.FTZ R135, R16.reuse, R135 ;  /* 0x0000008710877220 */ /* 0x050fe20000410000 */
[----:B------:R-:W-:Y:S01]  /*1df0*/  FMUL.FTZ R134, R16, R17 ;  /* 0x0000001110867220 */ /* 0x000fe20000410000 */
[----:B------:R-:W4:Y:S01]  /*1e00*/  MUFU.EX2 R7, R7 ;  /* 0x0000000700077308 */ /* 0x000f220000000800 */
[----:B------:R-:W-:Y:S01]  /*1e10*/  FMUL.FTZ R168, R50, R2 ;  /* 0x0000000232a87220 */ /* 0x000fe20000410000 */
[C---:B-----5:R-:W-:Y:S01]  /*1e20*/  FMUL.FTZ R133, R4.reuse, R133 ;  /* 0x0000008504857220 */ /* 0x060fe20000410000 */
[----:B------:R-:W-:Y:S01]  /*1e30*/  FMUL.FTZ R132, R4, R19 ;  /* 0x0000001304847220 */ /* 0x000fe20000410000 */
[----:B------:R-:W5:Y:S01]  /*1e40*/  MUFU.EX2 R105, R105 ;  /* 0x0000006900697308 */ /* 0x000f620000000800 */
[----:B------:R-:W-:Y:S01]  /*1e50*/  FMUL.FTZ R4, R22, R145 ;  /* 0x0000009116047220 */ /* 0x000fe20000410000 */
[C---:B--2---:R-:W-:Y:S01]  /*1e60*/  FMUL.FTZ R131, R5.reuse, R18 ;  /* 0x0000001205837220 */ /* 0x044fe20000410000 */
[----:B------:R-:W-:Y:S01]  /*1e70*/  FMUL.FTZ R130, R5, R130 ;  /* 0x0000008205827220 */ /* 0x000fe20000410000 */
[----:B------:R-:W2:Y:S01]  /*1e80*/  LDS.128 R16, [R107+0x20] ;  /* 0x000020006b107984 */ /* 0x000ea20000000c00 */
[----:B------:R-:W3:Y:S01]  /*1e90*/  MUFU.EX2 R110, R110 ;  /* 0x0000006e006e7308 */ /* 0x000ee20000000800 */
[C---:B-1----:R-:W-:Y:S01]  /*1ea0*/  FMUL.FTZ R129, R6.reuse, R129 ;  /* 0x0000008106817220 */ /* 0x042fe20000410000 */
[----:B------:R-:W-:Y:S01]  /*1eb0*/  FMUL.FTZ R128, R6, R109 ;  /* 0x0000006d06807220 */ /* 0x000fe20000410000 */
[----:B------:R-:W-:Y:S01]  /*1ec0*/  FMUL.FTZ R167, R49, R2 ;  /* 0x0000000231a77220 */ /* 0x000fe20000410000 */
[----:B------:R1:W3:Y:S01]  /*1ed0*/  MUFU.EX2 R117, R4 ;  /* 0x0000000400757308 */ /* 0x0002e20000000800 */
[C---:B----4-:R-:W-:Y:S01]  /*1ee0*/  FMUL.FTZ R127, R7.reuse, R112 ;  /* 0x00000070077f7220 */ /* 0x050fe20000410000 */
[----:B------:R-:W-:Y:S01]  /*1ef0*/  FMUL.FTZ R126, R7, R126 ;  /* 0x0000007e077e7220 */ /* 0x000fe20000410000 */
[--C-:B0-----:R-:W-:Y:S01]  /*1f00*/  HADD2.F32 R112, -RZ, R8.reuse.H1_H1 ;  /* 0x30000008ff707230 */ /* 0x101fe20000004100 */
[----:B------:R-:W0:Y:S01]  /*1f10*/  MUFU.EX2 R113, R113 ;  /* 0x0000007100717308 */ /* 0x000e220000000800 */
[C---:B-----5:R-:W-:Y:S01]  /*1f20*/  FMUL.FTZ R125, R105.reuse, R114 ;  /* 0x00000072697d7220 */ /* 0x060fe20000410000 */
[----:B------:R-:W-:Y:S01]  /*1f30*/  FMUL.FTZ R124, R105, R124 ;  /* 0x0000007c697c7220 */ /* 0x000fe20000410000 */
[----:B------:R-:W-:Y:S01]  /*1f40*/  FMUL.FTZ R105, R36, UR42 ;  /* 0x0000002a24697c20 */ /* 0x000fe20008410000 */
[----:B------:R-:W-:Y:S01]  /*1f50*/  HADD2.F32 R114, -RZ, R9.H1_H1 ;  /* 0x30000009ff727230 */ /* 0x000fe20000004100 */
[----:B-1----:R1:W4:Y:S01]  /*1f60*/  LDS.128 R4, [R107+0x30] ;  /* 0x000030006b047984 */ /* 0x0023220000000c00 */
[----:B---3--:R-:W-:Y:S01]  /*1f70*/  FMUL.FTZ R123, R110, R123 ;  /* 0x0000007b6e7b7220 */ /* 0x008fe20000410000 */
[----:B------:R-:W-:Y:S01]  /*1f80*/  FMUL.RZ R151, R105, 0.15915493667125701904 ;  /* 0x3e22f98369977820 */ /* 0x000fe2000040c000 */
[----:B------:R-:W-:-:S02]  /*1f90*/  HADD2.F32 R105, -RZ, R8.H0_H0 ;  /* 0x20000008ff697230 */ /* 0x000fc40000004100 */
[----:B------:R-:W-:Y:S01]  /*1fa0*/  FMUL.FTZ R122, R110, R111 ;  /* 0x0000006f6e7a7220 */ /* 0x000fe20000410000 */
[----:B------:R-:W-:Y:S01]  /*1fb0*/  FMUL.FTZ R8, R36, R145 ;  /* 0x0000009124087220 */ /* 0x000fe20000410000 */
[----:B------:R-:W-:Y:S01]  /*1fc0*/  HADD2.F32 R110, -RZ, R9.H0_H0 ;  /* 0x20000009ff6e7230 */ /* 0x000fe20000004100 */
[----:B------:R-:W-:Y:S01]  /*1fd0*/  MUFU.SIN R155, R151 ;  /* 0x00000097009b7308 */ /* 0x000fe20000000400 */
[----:B------:R-:W-:Y:S01]  /*1fe0*/  FMUL.FTZ R119, R117, R148 ;  /* 0x0000009475777220 */ /* 0x000fe20000410000 */
[C---:B0-----:R-:W-:Y:S01]  /*1ff0*/  FMUL.FTZ R121, R113.reuse, R116 ;  /* 0x0000007471797220 */ /* 0x041fe20000410000 */
[----:B------:R-:W-:Y:S01]  /*2000*/  FMUL.FTZ R120, R113, R120 ;  /* 0x0000007871787220 */ /* 0x000fe20000410000 */
[----:B------:R-:W-:Y:S01]  /*2010*/  FMUL.FTZ R117, R117, R118 ;  /* 0x0000007675757220 */ /* 0x000fe20000410000 */
[----:B-1----:R-:W-:Y:S02]  /*2020*/  HADD2.F32 R107, -RZ, R10.H0_H0 ;  /* 0x2000000aff6b7230 */ /* 0x002fe40000004100 */
[----:B------:R-:W-:Y:S01]  /*2030*/  FMUL.FTZ R166, R48, R2 ;  /* 0x0000000230a67220 */ /* 0x000fe20000410000 */
[--C-:B------:R-:W-:Y:S01]  /*2040*/  HADD2.F32 R116, -RZ, R11.reuse.H0_H0 ;  /* 0x2000000bff747230 */ /* 0x100fe20000004100 */
[----:B------:R2:W0:Y:S01]  /*2050*/  MUFU.COS R9, R151 ;  /* 0x0000009700097308 */ /* 0x0004220000000000 */
[----:B------:R-:W-:-:S02]  /*2060*/  HADD2.F32 R118, -RZ, R11.H1_H1 ;  /* 0x3000000bff767230 */ /* 0x000fc40000004100 */
[-C--:B------:R-:W-:Y:S01]  /*2070*/  FMUL.FTZ R165, R47, R2.reuse ;  /* 0x000000022fa57220 */ /* 0x080fe20000410000 */
[--C-:B------:R-:W-:Y:S02]  /*2080*/  HADD2.F32 R147, -RZ, R14.reuse.H0_H0 ;  /* 0x2000000eff937230 */ /* 0x100fe40000004100 */
[-C--:B------:R-:W-:Y:S01]  /*2090*/  FMUL.FTZ R164, R46, R2.reuse ;  /* 0x000000022ea47220 */ /* 0x080fe20000410000 */
[----:B------:R-:W-:Y:S02]  /*20a0*/  HADD2.F32 R149, -RZ, R14.H1_H1 ;  /* 0x3000000eff957230 */ /* 0x000fe40000004100 */
[-C--:B------:R-:W-:Y:S01]  /*20b0*/  FMUL.FTZ R163, R45, R2.reuse ;  /* 0x000000022da37220 */ /* 0x080fe20000410000 */
[----:B------:R-:W-:Y:S01]  /*20c0*/  HADD2.F32 R14, -RZ, R15.H0_H0 ;  /* 0x2000000fff0e7230 */ /* 0x000fe20000004100 */
[----:B------:R-:W1:Y:S01]  /*20d0*/  MUFU.EX2 R109, R115 ;  /* 0x00000073006d7308 */ /* 0x000e620000000800 */
[----:B------:R-:W-:Y:S02]  /*20e0*/  HADD2.F32 R111, -RZ, R12.H0_H0 ;  /* 0x2000000cff6f7230 */ /* 0x000fe40000004100 */
[----:B------:R-:W-:Y:S01]  /*20f0*/  FMUL.FTZ R162, R44, R2 ;  /* 0x000000022ca27220 */ /* 0x000fe20000410000 */
[----:B--2---:R-:W-:Y:S01]  /*2100*/  HADD2.F32 R151, -RZ, R16.H1_H1 ;  /* 0x30000010ff977230 */ /* 0x004fe20000004100 */
[----:B------:R-:W0:Y:S01]  /*2110*/  MUFU.EX2 R8, R8 ;  /* 0x0000000800087308 */ /* 0x000e220000000800 */
[----:B------:R-:W-:-:S02]  /*2120*/  HADD2.F32 R154, -RZ, R17.H1_H1 ;  /* 0x30000011ff9a7230 */ /* 0x000fc40000004100 */
[-C--:B------:R-:W-:Y:S01]  /*2130*/  FMUL.FTZ R161, R43, R2.reuse ;  /* 0x000000022ba17220 */ /* 0x080fe20000410000 */
[----:B------:R-:W-:Y:S02]  /*2140*/  HADD2.F32 R153, -RZ, R18.H1_H1 ;  /* 0x30000012ff997230 */ /* 0x000fe40000004100 */
[-C--:B------:R-:W-:Y:S01]  /*2150*/  FMUL.FTZ R159, R42, R2.reuse ;  /* 0x000000022a9f7220 */ /* 0x080fe20000410000 */
[----:B------:R-:W-:Y:S02]  /*2160*/  HADD2.F32 R156, -RZ, R19.H1_H1 ;  /* 0x30000013ff9c7230 */ /* 0x000fe40000004100 */
[-C--:B------:R-:W-:Y:S01]  /*2170*/  FMUL.FTZ R185, R40, R2.reuse ;  /* 0x0000000228b97220 */ /* 0x080fe20000410000 */
[----:B------:R-:W-:Y:S02]  /*2180*/  HADD2.F32 R145, -RZ, R12.H1_H1 ;  /* 0x3000000cff917230 */ /* 0x000fe40000004100 */
[----:B------:R-:W-:Y:S01]  /*2190*/  FMUL.FTZ R191, R39, R2 ;  /* 0x0000000227bf7220 */ /* 0x000fe20000410000 */
[----:B------:R-:W-:-:S02]  /*21a0*/  HADD2.F32 R148, -RZ, R13.H0_H0 ;  /* 0x2000000dff947230 */ /* 0x000fc40000004100 */
[C---:B-1----:R-:W-:Y:S01]  /*21b0*/  FMUL.FTZ R115, R109.reuse, R152 ;  /* 0x000000986d737220 */ /* 0x042fe20000410000 */
[----:B------:R-:W-:Y:S01]  /*21c0*/  FMUL.FTZ R113, R109, R150 ;  /* 0x000000966d717220 */ /* 0x000fe20000410000 */
[----:B------:R-:W-:Y:S02]  /*21d0*/  HADD2.F32 R109, -RZ, R10.H1_H1 ;  /* 0x3000000aff6d7230 */ /* 0x000fe40000004100 */
[----:B------:R-:W-:Y:S01]  /*21e0*/  FMUL.FTZ R222, R38, R2 ;  /* 0x0000000226de7220 */ /* 0x000fe20000410000 */
[C---:B0-----:R-:W-:Y:S01]  /*21f0*/  FMUL.FTZ R10, R8.reuse, R9 ;  /* 0x00000009080a7220 */ /* 0x041fe20000410000 */
[----:B------:R-:W-:Y:S01]  /*2200*/  FMUL.FTZ R11, R8, R155 ;  /* 0x0000009b080b7220 */ /* 0x000fe20000410000 */
[----:B------:R-:W-:Y:S02]  /*2210*/  HADD2.F32 R152, -RZ, R15.H1_H1 ;  /* 0x3000000fff987230 */ /* 0x000fe40000004100 */
[----:B------:R-:W-:Y:S01]  /*2220*/  FMUL.FTZ R184, R0, -R3 ;  /* 0x8000000300b87220 */ /* 0x000fe20000410000 */
[----:B------:R-:W-:-:S02]  /*2230*/  HADD2.F32 R15, -RZ, R16.H0_H0 ;  /* 0x20000010ff0f7230 */ /* 0x000fc40000004100 */
[-C--:B------:R-:W-:Y:S01]  /*2240*/  FMUL.FTZ R183, R52, -R3.reuse ;  /* 0x8000000334b77220 */ /* 0x080fe20000410000 */
[----:B------:R0:W-:Y:S01]  /*2250*/  STS.64 [R157+0x1d10], R10 ;  /* 0x001d100a9d007388 */ /* 0x0001e20000000a00 */
[----:B------:R-:W-:Y:S02]  /*2260*/  HADD2.F32 R16, -RZ, R17.H0_H0 ;  /* 0x20000011ff107230 */ /* 0x000fe40000004100 */
[-C--:B------:R-:W-:Y:S01]  /*2270*/  FMUL.FTZ R182, R51, -R3.reuse ;  /* 0x8000000333b67220 */ /* 0x080fe20000410000 */
[----:B------:R-:W-:Y:S02]  /*2280*/  HADD2.F32 R17, -RZ, R18.H0_H0 ;  /* 0x20000012ff117230 */ /* 0x000fe40000004100 */
[-C--:B------:R-:W-:Y:S01]  /*2290*/  FMUL.FTZ R181, R50, -R3.reuse ;  /* 0x8000000332b57220 */ /* 0x080fe20000410000 */
[----:B------:R-:W-:Y:S02]  /*22a0*/  HADD2.F32 R18, -RZ, R19.H0_H0 ;  /* 0x20000013ff127230 */ /* 0x000fe40000004100 */
[----:B------:R-:W-:Y:S01]  /*22b0*/  FMUL.FTZ R180, R49, -R3 ;  /* 0x8000000331b47220 */ /* 0x000fe20000410000 */
[----:B------:R-:W-:-:S02]  /*22c0*/  HADD2.F32 R150, -RZ, R13.H1_H1 ;  /* 0x3000000dff967230 */ /* 0x000fc40000004100 */
[-C--:B------:R-:W-:Y:S01]  /*22d0*/  FMUL.FTZ R179, R48, -R3.reuse ;  /* 0x8000000330b37220 */ /* 0x080fe20000410000 */
[--C-:B----4-:R-:W-:Y:S02]  /*22e0*/  HADD2.F32 R19, -RZ, R4.reuse.H0_H0 ;  /* 0x20000004ff137230 */ /* 0x110fe40000004100 */
[-C--:B------:R-:W-:Y:S01]  /*22f0*/  FMUL.FTZ R178, R47, -R3.reuse ;  /* 0x800000032fb27220 */ /* 0x080fe20000410000 */
[----:B------:R-:W-:Y:S02]  /*2300*/  HADD2.F32 R155, -RZ, R4.H1_H1 ;  /* 0x30000004ff9b7230 */ /* 0x000fe40000004100 */
[----:B0-----:R-:W-:Y:S01]  /*2310*/  FMUL.FTZ R157, R41, R2 ;  /* 0x00000002299d7220 */ /* 0x001fe20000410000 */
[--C-:B------:R-:W-:Y:S02]  /*2320*/  HADD2.F32 R158, -RZ, R5.reuse.H0_H0 ;  /* 0x20000005ff9e7230 */ /* 0x100fe40000004100 */
        /* <DEDUP_REMOVED lines=11> */
[-C--:B------:R-:W-:Y:S01]  /*23e0*/  FMUL.FTZ R186, R40, -R3.reuse ;  /* 0x8000000328ba7220 */ /* 0x080fe20000410000 */
[-C--:B------:R-:W-:Y:S01]  /*23f0*/  FMUL.FTZ R214, R39, -R3.reuse ;  /* 0x8000000327d67220 */ /* 0x080fe20000410000 */
[----:B------:R-:W-:Y:S01]  /*2400*/  FMUL.FTZ R224, R38, -R3 ;  /* 0x8000000326e07220 */ /* 0x000fe20000410000 */
[----:B------:R-:W-:Y:S06]  /*2410*/  BAR.SYNC.DEFER_BLOCKING 0x0 ;  /* 0x0000000000007b1d */ /* 0x000fec0000010000 */
[----:B------:R-:W-:Y:S05]  /*2420*/  @P2 BRA `(.L_x_14498) ;  /* 0x0000000000282947 */ /* 0x000fea0003800000 */
[----:B------:R-:W-:Y:S01]  /*2430*/  UISETP.NE.AND UP0, UPT, UR12, UR44, UPT ;  /* 0x0000002c0c00728c */ /* 0x000fe2000bf05270 */
[----:B------:R-:W-:Y:S01]  /*2440*/  HFMA2 R8, -RZ, RZ, 1.875, 0 ;  /* 0x3f800000ff087431 */ /* 0x000fe200000001ff */
[----:B------:R-:W-:-:S07]  /*2450*/  MOV R9, RZ ;  /* 0x000000ff00097202 */ /* 0x000fce0000000f00 */
[----:B------:R-:W-:Y:S05]  /*2460*/  BRA.U !UP0, `(.L_x_14499) ;  /* 0x0000000108207547 */ /* 0x000fea000b800000 */
[----:B------:R-:W-:-:S04]  /*2470*/  MOV R2, UR43 ;  /* 0x0000002b00027c02 */ /* 0x000fc80008000f00 */
[----:B------:R-:W-:-:S04]  /*2480*/  LOP3.LUT R2, R2, 0x100, RZ, 0xc0, !PT ;  /* 0x0000010002027812 */ /* 0x000fc800078ec0ff */
[----:B------:R-:W-:-:S04]  /*2490*/  IADD3 R2, PT, PT, R2, UR8, RZ ;  /* 0x0000000802027c10 */ /* 0x000fc8000fffe0ff */
[----:B------:R-:W-:-:S05]  /*24a0*/  LEA R2, R2, UR21, 0x3 ;  /* 0x0000001502027c11 */ /* 0x000fca000f8e18ff */
[----:B------:R1:W2:Y:S01]  /*24b0*/  LDS.64 R8, [R2+0x1d10] ;  /* 0x001d100002087984 */ /* 0x0002a20000000a00 */
[----:B------:R-:W-:Y:S05]  /*24c0*/  BRA `(.L_x_14499) ;  /* 0x0000000000087947 */ /* 0x000fea0003800000 */
.L_x_14498:
[----:B------:R-:W-:-:S06]  /*24d0*/  LEA R8, R20, UR21, 0x3 ;  /* 0x0000001514087c11 */ /* 0x000fcc000f8e18ff */
[----:B------:R-:W0:Y:S02]  /*24e0*/  LDS.64 R8, [R8+0x2d18] ;  /* 0x002d180008087984 */ /* 0x000e240000000a00 */
.L_x_14499:
[----:B------:R-:W-:Y:S05]  /*24f0*/  BSYNC.RECONVERGENT B0 ;  /* 0x0000000000007941 */ /* 0x000fea0003800200 */
.L_x_14497:
        /* <DEDUP_REMOVED lines=22> */
[----:B------:R-:W1:Y:S01]  /*2660*/  @P0 LDC R13, c[0x0][0x38c] ;  /* 0x0000e300ff0d0b82 */ /* 0x000e620000000800 */
[----:B------:R-:W-:Y:S01]  /*2670*/  FMUL.FTZ R188, R30, R147 ;  /* 0x000000931ebc7220 */ /* 0x000fe20000410000 */
[C---:B------:R-:W-:Y:S01]  /*2680*/  FFMA.FTZ R3, R143.reuse, R2, -R4 ;  /* 0x000000028f037223 */ /* 0x040fe20000010804 */
[----:B------:R-:W-:Y:S01]  /*2690*/  FFMA.FTZ R6, R143, R5, R6 ;  /* 0x000000058f067223 */ /* 0x000fe20000010006 */
[----:B------:R-:W-:Y:S01]  /*26a0*/  MOV R193, UR12 ;  /* 0x0000000c00c17c02 */ /* 0x000fe20008000f00 */
[----:B------:R-:W-:Y:S01]  /*26b0*/  FMUL.FTZ R201, R29, R152 ;  /* 0x000000981dc97220 */ /* 0x000fe20000410000 */
[C---:B------:R-:W-:Y:S01]  /*26c0*/  FFMA.FTZ R3, R97.reuse, R206, R3 ;  /* 0x000000ce61037223 */ /* 0x040fe20000010003 */
[----:B------:R-:W-:Y:S01]  /*26d0*/  FFMA.FTZ R6, R97, R204, R6 ;  /* 0x000000cc61067223 */ /* 0x000fe20000010006 */
[----:B------:R-:W-:Y:S01]  /*26e0*/  FMUL.FTZ R199, R29, R14 ;  /* 0x0000000e1dc77220 */ /* 0x000fe20000410000 */
[----:B------:R-:W-:Y:S01]  /*26f0*/  FMUL.FTZ R198, R28, R15 ;  /* 0x0000000f1cc67220 */ /* 0x000fe20000410000 */
[C---:B------:R-:W-:Y:S01]  /*2700*/  FMUL.FTZ R5, R140.reuse, R3 ;  /* 0x000000038c057220 */ /* 0x040fe20000410000 */
[----:B------:R-:W-:Y:S01]  /*2710*/  FMUL.FTZ R2, R140, R6 ;  /* 0x000000068c027220 */ /* 0x000fe20000410000 */
[----:B------:R-:W-:-:S02]  /*2720*/  FMUL.FTZ R196, R28, R151 ;  /* 0x000000971cc47220 */ /* 0x000fc40000410000 */
[C---:B------:R-:W-:Y:S01]  /*2730*/  FFMA.FTZ R5, R141.reuse, R6, R5 ;  /* 0x000000068d057223 */ /* 0x040fe20000010005 */
[----:B------:R-:W-:-:S03]  /*2740*/  FFMA.FTZ R2, R141, R3, -R2 ;  /* 0x000000038d027223 */ /* 0x000fc60000010802 */
[C---:B------:R-:W-:Y:S01]  /*2750*/  FFMA.FTZ R5, R98.reuse, R209, R5 ;  /* 0x000000d162057223 */ /* 0x040fe20000010005 */
[----:B------:R-:W-:Y:S01]  /*2760*/  FFMA.FTZ R3, R98, R207, R2 ;  /* 0x000000cf62037223 */ /* 0x000fe20000010002 */
[----:B------:R-:W-:Y:S02]  /*2770*/  FMUL.FTZ R2, R10, R144 ;  /* 0x000000900a027220 */ /* 0x000fe40000410000 */
[C---:B------:R-:W-:Y:S01]  /*2780*/  FMUL.FTZ R4, R138.reuse, R5 ;  /* 0x000000058a047220 */ /* 0x040fe20000410000 */
[-C--:B------:R-:W-:Y:S01]  /*2790*/  FMUL.FTZ R6, R138, R3.reuse ;  /* 0x000000038a067220 */ /* 0x080fe20000410000 */
[----:B------:R-:W-:Y:S02]  /*27a0*/  FFMA.FTZ R2, R11, R146, R2 ;  /* 0x000000920b027223 */ /* 0x000fe40000010002 */
[----:B------:R-:W-:Y:S01]  /*27b0*/  FFMA.FTZ R4, R139, R3, -R4 ;  /* 0x000000038b047223 */ /* 0x000fe20000010804 */
[----:B------:R-:W-:Y:S01]  /*27c0*/  FMUL.FTZ R3, R11, R144 ;  /* 0x000000900b037220 */ /* 0x000fe20000410000 */
[----:B------:R-:W-:-:S02]  /*27d0*/  FFMA.FTZ R5, R139, R5, R6 ;  /* 0x000000058b057223 */ /* 0x000fc40000010006 */
[C---:B------:R-:W-:Y:S01]  /*27e0*/  FFMA.FTZ R6, R95.reuse, R202, R4 ;  /* 0x000000ca5f067223 */ /* 0x040fe20000010004 */
        /* <DEDUP_REMOVED lines=19> */
[----:B------:R-:W-:-:S02]  /*2920*/  FFMA.FTZ R12, R135, R6, -R12 ;  /* 0x00000006870c7223 */ /* 0x000fc4000001080c */
[----:B------:R-:W-:Y:S01]  /*2930*/  FFMA.FTZ R6, R139, R3, -R4 ;  /* 0x000000038b067223 */ /* 0x000fe20000010804 */
[----:B------:R-:W-:Y:S01]  /*2940*/  FFMA.FTZ R7, R135, R7, R190 ;  /* 0x0000000787077223 */ /* 0x000fe200000100be */
[----:B------:R-:W-:Y:S01]  /*2950*/  FMUL.FTZ R190, R30, R149 ;  /* 0x000000951ebe7220 */ /* 0x000fe20000410000 */
[----:B------:R-:W-:Y:S01]  /*2960*/  FMUL.FTZ R4, R138, R3 ;  /* 0x000000038a047220 */ /* 0x000fe20000410000 */
[C---:B------:R-:W-:Y:S02]  /*2970*/  FFMA.FTZ R12, R93.reuse, R188, R12 ;  /* 0x000000bc5d0c7223 */ /* 0x040fe4000001000c */
[----:B------:R-:W-:Y:S01]  /*2980*/  FFMA.FTZ R3, R93, R190, R7 ;  /* 0x000000be5d037223 */ /* 0x000fe20000010007 */
[----:B------:R-:W-:Y:S01]  /*2990*/  FFMA.FTZ R7, R139, R2, R4 ;  /* 0x000000028b077223 */ /* 0x000fe20000010004 */
[C---:B------:R-:W-:Y:S01]  /*29a0*/  FMUL.FTZ R192, R132.reuse, R12 ;  /* 0x0000000c84c07220 */ /* 0x040fe20000410000 */
[----:B------:R-:W-:Y:S01]  /*29b0*/  @P0 IADD3 R2, PT, PT, R193, -0x2, RZ ;  /* 0xfffffffec1020810 */ /* 0x000fe20007ffe0ff */
[----:B------:R-:W-:-:S02]  /*29c0*/  FMUL.FTZ R5, R132, R3 ;  /* 0x0000000384057220 */ /* 0x000fc40000410000 */
[C---:B------:R-:W-:Y:S02]  /*29d0*/  FFMA.FTZ R3, R133.reuse, R3, R192 ;  /* 0x0000000385037223 */ /* 0x040fe400000100c0 */
[----:B------:R-:W-:Y:S01]  /*29e0*/  FFMA.FTZ R12, R133, R12, -R5 ;  /* 0x0000000c850c7223 */ /* 0x000fe20000010805 */
[----:B------:R-:W-:Y:S02]  /*29f0*/  HFMA2 R5, -RZ, RZ, 0, 9.5367431640625e-07 ;  /* 0x00000010ff057431 */ /* 0x000fe400000001ff */
[----:B-1----:R-:W-:Y:S02]  /*2a00*/  @P0 IMAD R4, R2, R13, UR8 ;  /* 0x0000000802040e24 */ /* 0x002fe4000f8e020d */
[C---:B------:R-:W-:Y:S01]  /*2a10*/  FFMA.FTZ R13, R94.reuse, R201, R3 ;  /* 0x000000c95e0d7223 */ /* 0x040fe20000010003 */
[----:B------:R-:W-:Y:S01]  /*2a20*/  CS2R R2, SRZ ;  /* 0x0000000000027805 */ /* 0x000fe2000001ff00 */
[----:B------:R-:W-:Y:S01]  /*2a30*/  FFMA.FTZ R12, R94, R199, R12 ;  /* 0x000000c75e0c7223 */ /* 0x000fe2000001000c */
[----:B------:R-:W-:-:S04]  /*2a40*/  @P0 IMAD.WIDE R4, R4, R5, UR4 ;  /* 0x0000000404040e25 */ /* 0x000fc8000f8e0205 */
[CC--:B------:R-:W-:Y:S01]  /*2a50*/  FMUL.FTZ R192, R130.reuse, R13.reuse ;  /* 0x0000000d82c07220 */ /* 0x0c0fe20000410000 */
[-C--:B------:R-:W-:Y:S01]  /*2a60*/  FMUL.FTZ R194, R130, R12.reuse ;  /* 0x0000000c82c27220 */ /* 0x080fe20000410000 */
[----:B------:R1:W3:Y:S02]  /*2a70*/  @P0 LDG.E.64 R2, desc[UR22][R4.64+0x8] ;  /* 0x0000081604020981 */ /* 0x0002e4000c1e1b00 */
[C---:B------:R-:W-:Y:S01]  /*2a80*/  FFMA.FTZ R192, R131.reuse, R12, -R192 ;  /* 0x0000000c83c07223 */ /* 0x040fe200000108c0 */
[----:B------:R-:W-:Y:S01]  /*2a90*/  FFMA.FTZ R13, R131, R13, R194 ;  /* 0x0000000d830d7223 */ /* 0x000fe200000100c2 */
[C---:B------:R-:W-:Y:S02]  /*2aa0*/  FMUL.FTZ R12, R136.reuse, R7 ;  /* 0x00000007880c7220 */ /* 0x040fe40000410000 */
[C---:B------:R-:W-:Y:S01]  /*2ab0*/  FFMA.FTZ R193, R91.reuse, R198, R192 ;  /* 0x000000c65bc17223 */ /* 0x040fe200000100c0 */
[----:B------:R-:W-:Y:S01]  /*2ac0*/  FMUL.FTZ R192, R136, R6 ;  /* 0x0000000688c07220 */ /* 0x000fe20000410000 */
[----:B------:R-:W-:-:S02]  /*2ad0*/  FFMA.FTZ R13, R91, R196, R13 ;  /* 0x000000c45b0d7223 */ /* 0x000fc4000001000d */
[C---:B------:R-:W-:Y:S01]  /*2ae0*/  FMUL.FTZ R194, R128.reuse, R193 ;  /* 0x000000c180c27220 */ /* 0x040fe20000410000 */
[C---:B------:R-:W-:Y:S01]  /*2af0*/  FFMA.FTZ R192, R137.reuse, R7, R192 ;  /* 0x0000000789c07223 */ /* 0x040fe200000100c0 */
[----:B------:R-:W-:Y:S01]  /*2b00*/  FFMA.FTZ R12, R137, R6, -R12 ;  /* 0x00000006890c7223 */ /* 0x000fe2000001080c */
[-C--:B------:R-:W-:Y:S01]  /*2b10*/  FMUL.FTZ R6, R128, R13.reuse ;  /* 0x0000000d80067220 */ /* 0x080fe20000410000 */
[----:B------:R-:W-:Y:S01]  /*2b20*/  FFMA.FTZ R13, R129, R13, R194 ;  /* 0x0000000d810d7223 */ /* 0x000fe200000100c2 */
[----:B------:R-:W-:Y:S01]  /*2b30*/  FMUL.FTZ R197, R27, R154 ;  /* 0x0000009a1bc57220 */ /* 0x000fe20000410000 */
[----:B-1----:R-:W-:Y:S01]  /*2b40*/  FMUL.FTZ R4, R134, R192 ;  /* 0x000000c086047220 */ /* 0x002fe20000410000 */
[----:B------:R-:W-:Y:S01]  /*2b50*/  FFMA.FTZ R6, R129, R193, -R6 ;  /* 0x000000c181067223 */ /* 0x000fe20000010806 */
[----:B------:R-:W-:Y:S01]  /*2b60*/  FMUL.FTZ R195, R27, R16 ;  /* 0x000000101bc37220 */ /* 0x000fe20000410000 */
        /* <DEDUP_REMOVED lines=8> */
[----:B------:R-:W-:-:S02]  /*2bf0*/  FFMA.FTZ R12, R127, R7, -R12 ;  /* 0x000000077f0c7223 */ /* 0x000fc4000001080c */
[-C--:B------:R-:W-:Y:S01]  /*2c00*/  FFMA.FTZ R7, R133, R5.reuse, R6 ;  /* 0x0000000585077223 */ /* 0x080fe20000010006 */
[----:B------:R-:W-:Y:S01]  /*2c10*/  FMUL.FTZ R6, R132, R5 ;  /* 0x0000000584067220 */ /* 0x000fe20000410000 */
[C---:B------:R-:W-:Y:S01]  /*2c20*/  FMUL.FTZ R194, R26.reuse, R17 ;  /* 0x000000111ac27220 */ /* 0x040fe20000410000 */
[----:B------:R-:W-:Y:S01]  /*2c30*/  FFMA.FTZ R13, R127, R13, R192 ;  /* 0x0000000d7f0d7223 */ /* 0x000fe200000100c0 */
[----:B------:R-:W-:Y:S01]  /*2c40*/  FMUL.FTZ R192, R26, R153 ;  /* 0x000000991ac07220 */ /* 0x000fe20000410000 */
[----:B------:R-:W-:Y:S01]  /*2c50*/  FFMA.FTZ R6, R133, R4, -R6 ;  /* 0x0000000485067223 */ /* 0x000fe20000010806 */
        /* <DEDUP_REMOVED lines=9> */
[----:B------:R-:W-:Y:S01]  /*2cf0*/  FMUL.FTZ R13, R25, R156 ;  /* 0x0000009c190d7220 */ /* 0x000fe20000410000 */
[----:B------:R-:W-:Y:S01]  /*2d00*/  FFMA.FTZ R208, R125, R5, -R6 ;  /* 0x000000057dd07223 */ /* 0x000fe20000010806 */
[----:B------:R-:W-:-:S02]  /*2d10*/  FMUL.FTZ R6, R128, R12 ;  /* 0x0000000c80067220 */ /* 0x000fc40000410000 */
[----:B------:R-:W-:Y:S01]  /*2d20*/  FFMA.FTZ R210, R90, R13, R7 ;  /* 0x0000000d5ad27223 */ /* 0x000fe20000010007 */
[----:B------:R-:W-:Y:S01]  /*2d30*/  FMUL.FTZ R7, R128, R4 ;  /* 0x0000000480077220 */ /* 0x000fe20000410000 */
[----:B------:R-:W-:Y:S01]  /*2d40*/  FMUL.FTZ R193, R25, R18 ;  /* 0x0000001219c17220 */ /* 0x000fe20000410000 */
[C---:B------:R-:W-:Y:S01]  /*2d50*/  FFMA.FTZ R5, R129.reuse, R4, -R6 ;  /* 0x0000000481057223 */ /* 0x040fe20000010806 */
[----:B------:R-:W-:Y:S01]  /*2d60*/  FMUL.FTZ R6, R122, R210 ;  /* 0x000000d27a067220 */ /* 0x000fe20000410000 */
[----:B------:R-:W-:Y:S01]  /*2d70*/  FFMA.FTZ R7, R129, R12, R7 ;  /* 0x0000000c81077223 */ /* 0x000fe20000010007 */
[----:B------:R-:W-:Y:S01]  /*2d80*/  FFMA.FTZ R208, R90, R193, R208 ;  /* 0x000000c15ad07223 */ /* 0x000fe200000100d0 */
[C---:B------:R-:W-:Y:S02]  /*2d90*/  FMUL.FTZ R4, R126.reuse, R5 ;  /* 0x000000057e047220 */ /* 0x040fe40000410000 */
[----:B------:R-:W-:Y:S01]  /*2da0*/  FMUL.FTZ R12, R126, R7 ;  /* 0x000000077e0c7220 */ /* 0x000fe20000410000 */
[-C--:B------:R-:W-:Y:S01]  /*2db0*/  FFMA.FTZ R212, R123, R208.reuse, -R6 ;  /* 0x000000d07bd47223 */ /* 0x080fe20000010806 */
[----:B------:R-:W-:Y:S01]  /*2dc0*/  FMUL.FTZ R216, R122, R208 ;  /* 0x000000d07ad87220 */ /* 0x000fe20000410000 */
[C---:B------:R-:W-:Y:S01]  /*2dd0*/  FMUL.FTZ R6, R24.reuse, R19 ;  /* 0x0000001318067220 */ /* 0x040fe20000410000 */
[C---:B------:R-:W-:Y:S01]  /*2de0*/  FFMA.FTZ R208, R127.reuse, R7, R4 ;  /* 0x000000077fd07223 */ /* 0x040fe20000010004 */
[----:B------:R-:W-:Y:S01]  /*2df0*/  FFMA.FTZ R12, R127, R5, -R12 ;  /* 0x000000057f0c7223 */ /* 0x000fe2000001080c */
[----:B------:R-:W-:Y:S01]  /*2e00*/  FFMA.FTZ R7, R123, R210, R216 ;  /* 0x000000d27b077223 */ /* 0x000fe200000100d8 */
[----:B------:R-:W-:Y:S01]  /*2e10*/  FMUL.FTZ R4, R24, R155 ;  /* 0x0000009b18047220 */ /* 0x000fe20000410000 */
[C---:B------:R-:W-:Y:S01]  /*2e20*/  FFMA.FTZ R212, R87.reuse, R6, R212 ;  /* 0x0000000657d47223 */ /* 0x040fe200000100d4 */
        /* <DEDUP_REMOVED lines=21> */
[----:B------:R-:W-:Y:S01]  /*2f80*/  FMUL.FTZ R208, R120, R217 ;  /* 0x000000d978d07220 */ /* 0x000fe20000410000 */
[C---:B------:R-:W-:Y:S01]  /*2f90*/  FMUL.FTZ R226, R22.reuse, R187 ;  /* 0x000000bb16e27220 */ /* 0x040fe20000410000 */
[----:B------:R-:W-:Y:S01]  /*2fa0*/  FFMA.FTZ R212, R121, R217, R12 ;  /* 0x000000d979d47223 */ /* 0x000fe2000001000c */
[----:B------:R-:W-:Y:S01]  /*2fb0*/  FFMA.FTZ R217, R119, R216, R230 ;  /* 0x000000d877d97223 */ /* 0x000fe200000100e6 */
[----:B------:R-:W-:Y:S01]  /*2fc0*/  FMUL.FTZ R12, R22, R189 ;  /* 0x000000bd160c7220 */ /* 0x000fe20000410000 */
[----:B------:R-:W-:Y:S01]  /*2fd0*/  FFMA.FTZ R208, R121, R210, -R208 ;  /* 0x000000d279d07223 */ /* 0x000fe200000108d0 */
[----:B------:R-:W-:-:S02]  /*2fe0*/  FFMA.FTZ R230, R85, R226, R228 ;  /* 0x000000e255e67223 */ /* 0x000fc400000100e4 */
[----:B------:R-:W-:Y:S01]  /*2ff0*/  FFMA.FTZ R232, R85, R12, R217 ;  /* 0x0000000c55e87223 */ /* 0x000fe200000100d9 */
[C---:B------:R-:W-:Y:S01]  /*3000*/  FMUL.FTZ R217, R117.reuse, R208 ;  /* 0x000000d075d97220 */ /* 0x040fe20000410000 */
[----:B------:R-:W-:Y:S01]  /*3010*/  FMUL.FTZ R210, R117, R212 ;  /* 0x000000d475d27220 */ /* 0x000fe20000410000 */
[C---:B------:R-:W-:Y:S01]  /*3020*/  FMUL.FTZ R234, R113.reuse, R230 ;  /* 0x000000e671ea7220 */ /* 0x040fe20000410000 */
[----:B------:R-:W-:Y:S01]  /*3030*/  FMUL.FTZ R219, R113, R232 ;  /* 0x000000e871db7220 */ /* 0x000fe20000410000 */
[C---:B------:R-:W-:Y:S01]  /*3040*/  FFMA.FTZ R228, R119.reuse, R212, R217 ;  /* 0x000000d477e47223 */ /* 0x040fe200000100d9 */
[----:B------:R-:W-:Y:S01]  /*3050*/  FFMA.FTZ R216, R119, R208, -R210 ;  /* 0x000000d077d87223 */ /* 0x000fe200000108d2 */
[----:B------:R-:W-:Y:S01]  /*3060*/  FFMA.FTZ R217, R115, R232, R234 ;  /* 0x000000e873d97223 */ /* 0x000fe200000100ea */
[----:B------:R-:W-:Y:S01]  /*3070*/  FMUL.FTZ R229, R21, R220 ;  /* 0x000000dc15e57220 */ /* 0x000fe20000410000 */
[----:B------:R-:W-:Y:S01]  /*3080*/  FFMA.FTZ R210, R115, R230, -R219 ;  /* 0x000000e673d27223 */ /* 0x000fe200000108db */
[----:B------:R-:W-:Y:S01]  /*3090*/  FMUL.FTZ R231, R21, R218 ;  /* 0x000000da15e77220 */ /* 0x000fe20000410000 */
[----:B------:R-:W-:Y:S01]  /*30a0*/  FMUL.FTZ R212, R113, R216 ;  /* 0x000000d871d47220 */ /* 0x000fe20000410000 */
[----:B------:R-:W-:-:S02]  /*30b0*/  FFMA.FTZ R208, R86, R229, R217 ;  /* 0x000000e556d07223 */ /* 0x000fc400000100d9 */
[----:B------:R-:W-:Y:S01]  /*30c0*/  FFMA.FTZ R210, R86, R231, R210 ;  /* 0x000000e756d27223 */ /* 0x000fe200000100d2 */
[-C--:B------:R-:W-:Y:S01]  /*30d0*/  FFMA.FTZ R212, R115, R228.reuse, R212 ;  /* 0x000000e473d47223 */ /* 0x080fe200000100d4 */
[----:B------:R-:W-:Y:S01]  /*30e0*/  FMUL.FTZ R228, R113, R228 ;  /* 0x000000e471e47220 */ /* 0x000fe20000410000 */
[----:B------:R-:W1:Y:S03]  /*30f0*/  SHFL.UP PT, R223, R208, 0x1, RZ ;  /* 0x04200000d0df7989 */ /* 0x000e6600000e00ff */
[----:B------:R-:W-:Y:S01]  /*3100*/  FFMA.FTZ R216, R115, R216, -R228 ;  /* 0x000000d873d87223 */ /* 0x000fe200000108e4 */
[----:B------:R-:W4:Y:S04]  /*3110*/  SHFL.UP PT, R221, R210, 0x1, RZ ;  /* 0x04200000d2dd7989 */ /* 0x000f2800000e00ff */
[----:B------:R-:W5:Y:S04]  /*3120*/  SHFL.UP PT, R219, R212, 0x1, RZ ;  /* 0x04200000d4db7989 */ /* 0x000f6800000e00ff */
[----:B------:R-:W2:Y:S01]  /*3130*/  SHFL.UP PT, R217, R216, 0x1, RZ ;  /* 0x04200000d8d97989 */ /* 0x000ea200000e00ff */
[----:B------:R-:W-:Y:S01]  /*3140*/  ISETP.GE.AND P2, PT, R103, 0x1, PT ;  /* 0x000000016700780c */ /* 0x000fe20003f46270 */
[-C--:B-1----:R-:W-:Y:S01]  /*3150*/  FMUL.FTZ R227, R216, R223.reuse ;  /* 0x000000dfd8e37220 */ /* 0x082fe20000410000 */
[----:B------:R-:W-:-:S03]  /*3160*/  FMUL.FTZ R225, R212, R223 ;  /* 0x000000dfd4e17220 */ /* 0x000fc60000410000 */
[-C--:B----4-:R-:W-:Y:S01]  /*3170*/  FFMA.FTZ R227, R212, R221.reuse, R227 ;  /* 0x000000ddd4e37223 */ /* 0x090fe200000100e3 */
[C---:B------:R-:W-:Y:S01]  /*3180*/  FFMA.FTZ R225, R216.reuse, R221, -R225 ;  /* 0x000000ddd8e17223 */ /* 0x040fe200000108e1 */
[----:B-----5:R-:W-:-:S06]  /*3190*/  FMUL.FTZ R223, R216, R219 ;  /* 0x000000dbd8df7220 */ /* 0x020fcc0000410000 */
[----:B------:R-:W-:Y:S01]  /*31a0*/  @P2 FADD.FTZ R208, R208, R227 ;  /* 0x000000e3d0d02221 */ /* 0x000fe20000010000 */
[C---:B------:R-:W-:Y:S01]  /*31b0*/  FMUL.FTZ R219, R212.reuse, R219 ;  /* 0x000000dbd4db7220 */ /* 0x040fe20000410000 */
[-C--:B--2---:R-:W-:Y:S01]  /*31c0*/  @P2 FFMA.FTZ R212, R212, R217.reuse, R223 ;  /* 0x000000d9d4d42223 */ /* 0x084fe200000100df */
[----:B------:R-:W-:Y:S02]  /*31d0*/  @P2 FADD.FTZ R210, R210, R225 ;  /* 0x000000e1d2d22221 */ /* 0x000fe40000010000 */
[----:B------:R-:W1:Y:S01]  /*31e0*/  SHFL.UP PT, R223, R208, 0x2, RZ ;  /* 0x04400000d0df7989 */ /* 0x000e6200000e00ff */
[----:B------:R-:W-:-:S03]  /*31f0*/  @P2 FFMA.FTZ R216, R216, R217, -R219 ;  /* 0x000000d9d8d82223 */ /* 0x000fc600000108db */
[----:B------:R-:W2:Y:S04]  /*3200*/  SHFL.UP PT, R219, R212, 0x2, RZ ;  /* 0x04400000d4db7989 */ /* 0x000ea800000e00ff */
[----:B------:R-:W4:Y:S04]  /*3210*/  SHFL.UP PT, R221, R210, 0x2, RZ ;  /* 0x04400000d2dd7989 */ /* 0x000f2800000e00ff */
[----:B------:R-:W5:Y:S01]  /*3220*/  SHFL.UP PT, R217, R216, 0x2, RZ ;  /* 0x04400000d8d97989 */ /* 0x000f6200000e00ff */
[----:B------:R-:W-:Y:S01]  /*3230*/  ISETP.GE.AND P2, PT, R103, 0x2, PT ;  /* 0x000000026700780c */ /* 0x000fe20003f46270 */
[----:B------:R-:W-:Y:S01]  /*3240*/  FMUL.FTZ R230, R113, R224 ;  /* 0x000000e071e67220 */ /* 0x000fe20000410000 */
[-C--:B-1----:R-:W-:Y:S01]  /*3250*/  FMUL.FTZ R225, R212, R223.reuse ;  /* 0x000000dfd4e17220 */ /* 0x082fe20000410000 */
[----:B------:R-:W-:Y:S01]  /*3260*/  FMUL.FTZ R223, R216, R223 ;  /* 0x000000dfd8df7220 */ /* 0x000fe20000410000 */
[-C--:B--2---:R-:W-:Y:S01]  /*3270*/  FMUL.FTZ R228, R212, R219.reuse ;  /* 0x000000dbd4e47220 */ /* 0x084fe20000410000 */
[C---:B------:R-:W-:Y:S01]  /*3280*/  FMUL.FTZ R219, R216.reuse, R219 ;  /* 0x000000dbd8db7220 */ /* 0x040fe20000410000 */
[-C--:B----4-:R-:W-:Y:S01]  /*3290*/  FFMA.FTZ R225, R216, R221.reuse, -R225 ;  /* 0x000000ddd8e17223 */ /* 0x090fe200000108e1 */
[----:B------:R-:W-:Y:S01]  /*32a0*/  FFMA.FTZ R223, R212, R221, R223 ;  /* 0x000000ddd4df7223 */ /* 0x000fe200000100df */
[----:B------:R-:W-:-:S05]  /*32b0*/  FFMA.FTZ R232, R115, R222, R230 ;  /* 0x000000de73e87223 */ /* 0x000fca00000100e6 */
[----:B-----5:R-:W-:Y:S01]  /*32c0*/  @P2 FFMA.FTZ R216, R216, R217, -R228 ;  /* 0x000000d9d8d82223 */ /* 0x020fe200000108e4 */
[----:B0-----:R-:W-:Y:S01]  /*32d0*/  FMUL.FTZ R228, R115, R9 ;  /* 0x0000000973e47220 */ /* 0x001fe20000410000 */
[----:B------:R-:W-:Y:S01]  /*32e0*/  @P2 FFMA.FTZ R212, R212, R217, R219 ;  /* 0x000000d9d4d42223 */ /* 0x000fe200000100db */
[C---:B------:R-:W-:Y:S01]  /*32f0*/  FMUL.FTZ R219, R113.reuse, R222 ;  /* 0x000000de71db7220 */ /* 0x040fe20000410000 */
[C---:B------:R-:W-:Y:S01]  /*3300*/  FMUL.FTZ R217, R113.reuse, R9 ;  /* 0x0000000971d97220 */ /* 0x040fe20000410000 */
[----:B------:R-:W-:Y:S01]  /*3310*/  FFMA.FTZ R230, -R113, R8, -R228 ;  /* 0x0000000871e67223 */ /* 0x000fe200000109e4 */
[----:B------:R-:W-:Y:S01]  /*3320*/  FADD.FTZ R232, R191, R232 ;  /* 0x000000e8bfe87221 */ /* 0x000fe20000010000 */
[----:B------:R-:W-:Y:S01]  /*3330*/  @P2 FADD.FTZ R208, R208, R223 ;  /* 0x000000dfd0d02221 */ /* 0x000fe20000010000 */
[C---:B------:R-:W-:Y:S01]  /*3340*/  FFMA.FTZ R219, R115.reuse, R224, -R219 ;  /* 0x000000e073db7223 */ /* 0x040fe200000108db */
[----:B------:R-:W-:Y:S01]  /*3350*/  FFMA.FTZ R228, R115, R8, -R217 ;  /* 0x0000000873e47223 */ /* 0x000fe200000108d9 */
[C---:B------:R-:W-:Y:S01]  /*3360*/  FMUL.FTZ R236, R117.reuse, R230 ;  /* 0x000000e675ec7220 */ /* 0x040fe20000410000 */
[----:B------:R-:W-:Y:S01]  /*3370*/  FMUL.FTZ R217, R117, R232 ;  /* 0x000000e875d97220 */ /* 0x000fe20000410000 */
[----:B------:R-:W-:Y:S01]  /*3380*/  @P2 FADD.FTZ R210, R210, R225 ;  /* 0x000000e1d2d22221 */ /* 0x000fe20000010000 */
[----:B------:R-:W-:Y:S01]  /*3390*/  FADD.FTZ R234, R214, R219 ;  /* 0x000000dbd6ea7221 */ /* 0x000fe20000010000 */
[----:B------:R-:W0:Y:S01]  /*33a0*/  SHFL.UP PT, R223, R208, 0x4, RZ ;  /* 0x04800000d0df7989 */ /* 0x000e2200000e00ff */
[-C--:B------:R-:W-:Y:S01]  /*33b0*/  FFMA.FTZ R236, R119, R228.reuse, R236 ;  /* 0x000000e477ec7223 */ /* 0x080fe200000100ec */
[----:B------:R-:W-:Y:S01]  /*33c0*/  FMUL.FTZ R228, R117, R228 ;  /* 0x000000e475e47220 */ /* 0x000fe20000410000 */
[----:B------:R-:W-:-:S02]  /*33d0*/  FFMA.FTZ R227, R119, R234, -R217 ;  /* 0x000000ea77e37223 */ /* 0x000fc400000108d9 */
[----:B------:R-:W1:Y:S01]  /*33e0*/  SHFL.UP PT, R217, R210, 0x4, RZ ;  /* 0x04800000d2d97989 */ /* 0x000e6200000e00ff */
[----:B------:R-:W-:Y:S01]  /*33f0*/  FFMA.FTZ R228, R119, R230, -R228 ;  /* 0x000000e677e47223 */ /* 0x000fe200000108e4 */
[----:B------:R-:W-:Y:S02]  /*3400*/  FMUL.FTZ R225, R117, R234 ;  /* 0x000000ea75e17220 */ /* 0x000fe40000410000 */
[----:B------:R-:W2:Y:S01]  /*3410*/  SHFL.UP PT, R219, R212, 0x4, RZ ;  /* 0x04800000d4db7989 */ /* 0x000ea200000e00ff */
[C---:B------:R-:W-:Y:S01]  /*3420*/  FMUL.FTZ R230, R120.reuse, R228 ;  /* 0x000000e478e67220 */ /* 0x040fe20000410000 */
[----:B------:R-:W-:Y:S01]  /*3430*/  FFMA.FTZ R232, R119, R232, R225 ;  /* 0x000000e877e87223 */ /* 0x000fe200000100e1 */
[-C--:B------:R-:W-:Y:S01]  /*3440*/  FMUL.FTZ R225, R120, R236.reuse ;  /* 0x000000ec78e17220 */ /* 0x080fe20000410000 */
[----:B------:R-:W4:Y:S01]  /*3450*/  SHFL.UP PT, R221, R216, 0x4, RZ ;  /* 0x04800000d8dd7989 */ /* 0x000f2200000e00ff */
[----:B------:R-:W-:Y:S01]  /*3460*/  FFMA.FTZ R230, R121, R236, R230 ;  /* 0x000000ec79e67223 */ /* 0x000fe200000100e6 */
[----:B------:R-:W-:Y:S01]  /*3470*/  ISETP.GE.AND P2, PT, R103, 0x4, PT ;  /* 0x000000046700780c */ /* 0x000fe20003f46270 */
[----:B------:R-:W-:-:S02]  /*3480*/  FFMA.FTZ R225, R121, R228, -R225 ;  /* 0x000000e479e17223 */ /* 0x000fc400000108e1 */
[CC--:B------:R-:W-:Y:S02]  /*3490*/  FMUL.FTZ R236, R122.reuse, R230.reuse ;  /* 0x000000e67aec7220 */ /* 0x0c0fe40000410000 */
[-C--:B------:R-:W-:Y:S02]  /*34a0*/  FMUL.FTZ R228, R122, R225.reuse ;  /* 0x000000e17ae47220 */ /* 0x080fe40000410000 */
[----:B------:R-:W-:Y:S01]  /*34b0*/  FFMA.FTZ R236, R123, R225, -R236 ;  /* 0x000000e17bec7223 */ /* 0x000fe200000108ec */
[-C--:B0-----:R-:W-:Y:S01]  /*34c0*/  FMUL.FTZ R225, R212, R223.reuse ;  /* 0x000000dfd4e17220 */ /* 0x081fe20000410000 */
[----:B------:R-:W-:Y:S01]  /*34d0*/  FMUL.FTZ R223, R216, R223 ;  /* 0x000000dfd8df7220 */ /* 0x000fe20000410000 */
[----:B------:R-:W-:Y:S01]  /*34e0*/  FADD.FTZ R227, R186, R227 ;  /* 0x000000e3bae37221 */ /* 0x000fe20000010000 */
[----:B------:R-:W-:Y:S02]  /*34f0*/  FADD.FTZ R232, R185, R232 ;  /* 0x000000e8b9e87221 */ /* 0x000fe40000010000 */
[----:B-1----:R-:W-:Y:S01]  /*3500*/  FFMA.FTZ R223, R212, R217, R223 ;  /* 0x000000d9d4df7223 */ /* 0x002fe200000100df */
[----:B------:R-:W-:Y:S01]  /*3510*/  FMUL.FTZ R233, R120, R227 ;  /* 0x000000e378e97220 */ /* 0x000fe20000410000 */
[----:B------:R-:W-:Y:S01]  /*3520*/  FFMA.FTZ R230, R123, R230, R228 ;  /* 0x000000e67be67223 */ /* 0x000fe200000100e4 */
[----:B------:R-:W-:Y:S01]  /*3530*/  FFMA.FTZ R225, R216, R217, -R225 ;  /* 0x000000d9d8e17223 */ /* 0x000fe200000108e1 */
[-C--:B--2---:R-:W-:Y:S01]  /*3540*/  FMUL.FTZ R228, R212, R219.reuse ;  /* 0x000000dbd4e47220 */ /* 0x084fe20000410000 */
[----:B------:R-:W-:Y:S01]  /*3550*/  @P2 FADD.FTZ R208, R208, R223 ;  /* 0x000000dfd0d02221 */ /* 0x000fe20000010000 */
[----:B------:R-:W-:Y:S01]  /*3560*/  FMUL.FTZ R219, R216, R219 ;  /* 0x000000dbd8db7220 */ /* 0x000fe20000410000 */
[CC--:B------:R-:W-:Y:S01]  /*3570*/  FFMA.FTZ R234, R121.reuse, R232.reuse, R233 ;  /* 0x000000e879ea7223 */ /* 0x0c0fe200000100e9 */
[----:B------:R-:W-:Y:S01]  /*3580*/  FMUL.FTZ R232, R120, R232 ;  /* 0x000000e878e87220 */ /* 0x000fe20000410000 */
[----:B------:R-:W-:Y:S01]  /*3590*/  @P2 FADD.FTZ R210, R210, R225 ;  /* 0x000000e1d2d22221 */ /* 0x000fe20000010000 */
[----:B----4-:R-:W-:Y:S01]  /*35a0*/  @P2 FFMA.FTZ R212, R212, R221, R219 ;  /* 0x000000ddd4d42223 */ /* 0x010fe200000100db */
[----:B------:R-:W0:Y:S01]  /*35b0*/  SHFL.UP PT, R223, R208, 0x8, RZ ;  /* 0x05000000d0df7989 */ /* 0x000e2200000e00ff */
[----:B------:R-:W-:Y:S01]  /*35c0*/  FFMA.FTZ R227, R121, R227, -R232 ;  /* 0x000000e379e37223 */ /* 0x000fe200000108e8 */
[----:B------:R-:W-:Y:S01]  /*35d0*/  FADD.FTZ R234, R157, R234 ;  /* 0x000000ea9dea7221 */ /* 0x000fe20000010000 */
[----:B------:R-:W-:Y:S01]  /*35e0*/  FMUL.FTZ R238, R124, R230 ;  /* 0x000000e67cee7220 */ /* 0x000fe20000410000 */
[----:B------:R-:W-:Y:S01]  /*35f0*/  @P2 FFMA.FTZ R216, R216, R221, -R228 ;  /* 0x000000ddd8d82223 */ /* 0x000fe200000108e4 */
[----:B------:R-:W-:Y:S01]  /*3600*/  FMUL.FTZ R232, R124, R236 ;  /* 0x000000ec7ce87220 */ /* 0x000fe20000410000 */
[----:B------:R-:W1:Y:S01]  /*3610*/  SHFL.UP PT, R219, R212, 0x8, RZ ;  /* 0x05000000d4db7989 */ /* 0x000e6200000e00ff */
[----:B------:R-:W-:Y:S01]  /*3620*/  FADD.FTZ R227, R172, R227 ;  /* 0x000000e3ace37221 */ /* 0x000fe20000010000 */
[----:B------:R-:W-:-:S02]  /*3630*/  FMUL.FTZ R228, R122, R234 ;  /* 0x000000ea7ae47220 */ /* 0x000fc40000410000 */
[----:B------:R-:W2:Y:S01]  /*3640*/  SHFL.UP PT, R217, R210, 0x8, RZ ;  /* 0x05000000d2d97989 */ /* 0x000ea200000e00ff */
[C---:B------:R-:W-:Y:S01]  /*3650*/  FFMA.FTZ R238, R125.reuse, R236, -R238 ;  /* 0x000000ec7dee7223 */ /* 0x040fe200000108ee */
[----:B------:R-:W-:Y:S01]  /*3660*/  FFMA.FTZ R232, R125, R230, R232 ;  /* 0x000000e67de87223 */ /* 0x000fe200000100e8 */
[-C--:B------:R-:W-:Y:S01]  /*3670*/  FFMA.FTZ R230, R123, R227.reuse, -R228 ;  /* 0x000000e37be67223 */ /* 0x080fe200000108e4 */
[----:B------:R-:W4:Y:S01]  /*3680*/  SHFL.UP PT, R221, R216, 0x8, RZ ;  /* 0x05000000d8dd7989 */ /* 0x000f2200000e00ff */
[----:B------:R-:W-:Y:S01]  /*3690*/  FMUL.FTZ R228, R122, R227 ;  /* 0x000000e37ae47220 */ /* 0x000fe20000410000 */
[C---:B------:R-:W-:Y:S01]  /*36a0*/  FMUL.FTZ R236, R126.reuse, R238 ;  /* 0x000000ee7eec7220 */ /* 0x040fe20000410000 */
[----:B------:R-:W-:Y:S01]  /*36b0*/  FMUL.FTZ R225, R126, R232 ;  /* 0x000000e87ee17220 */ /* 0x000fe20000410000 */
[----:B------:R-:W-:Y:S01]  /*36c0*/  FADD.FTZ R230, R173, R230 ;  /* 0x000000e6ade67221 */ /* 0x000fe20000010000 */
[----:B------:R-:W-:Y:S01]  /*36d0*/  FFMA.FTZ R228, R123, R234, R228 ;  /* 0x000000ea7be47223 */ /* 0x000fe200000100e4 */
[C---:B------:R-:W-:Y:S01]  /*36e0*/  FFMA.FTZ R236, R127.reuse, R232, R236 ;  /* 0x000000e87fec7223 */ /* 0x040fe200000100ec */
[----:B------:R-:W-:Y:S01]  /*36f0*/  FFMA.FTZ R225, R127, R238, -R225 ;  /* 0x000000ee7fe17223 */ /* 0x000fe200000108e1 */
[----:B------:R-:W-:Y:S01]  /*3700*/  FMUL.FTZ R234, R124, R230 ;  /* 0x000000e67cea7220 */ /* 0x000fe20000410000 */
[----:B------:R-:W-:Y:S01]  /*3710*/  FADD.FTZ R228, R159, R228 ;  /* 0x000000e49fe47221 */ /* 0x000fe20000010000 */
[C---:B------:R-:W-:Y:S01]  /*3720*/  FMUL.FTZ R238, R128.reuse, R236 ;  /* 0x000000ec80ee7220 */ /* 0x040fe20000410000 */
[----:B------:R-:W-:Y:S01]  /*3730*/  ISETP.GE.AND P2, PT, R103, 0x8, PT ;  /* 0x000000086700780c */ /* 0x000fe20003f46270 */
[-C--:B------:R-:W-:Y:S01]  /*3740*/  FMUL.FTZ R232, R128, R225.reuse ;  /* 0x000000e180e87220 */ /* 0x080fe20000410000 */
[-C--:B------:R-:W-:Y:S01]  /*3750*/  FFMA.FTZ R234, R125, R228.reuse, R234 ;  /* 0x000000e47dea7223 */ /* 0x080fe200000100ea */
[----:B------:R-:W-:Y:S01]  /*3760*/  FFMA.FTZ R238, R129, R225, -R238 ;  /* 0x000000e181ee7223 */ /* 0x000fe200000108ee */
[----:B------:R-:W-:Y:S01]  /*3770*/  FMUL.FTZ R228, R124, R228 ;  /* 0x000000e47ce47220 */ /* 0x000fe20000410000 */
[-C--:B0-----:R-:W-:Y:S01]  /*3780*/  FMUL.FTZ R225, R212, R223.reuse ;  /* 0x000000dfd4e17220 */ /* 0x081fe20000410000 */
[----:B------:R-:W-:-:S02]  /*3790*/  FMUL.FTZ R223, R216, R223 ;  /* 0x000000dfd8df7220 */ /* 0x000fc40000410000 */
[----:B------:R-:W-:Y:S01]  /*37a0*/  FFMA.FTZ R227, R125, R230, -R228 ;  /* 0x000000e67de37223 */ /* 0x000fe200000108e4 */
[C---:B-1----:R-:W-:Y:S01]  /*37b0*/  FMUL.FTZ R228, R212.reuse, R219 ;  /* 0x000000dbd4e47220 */ /* 0x042fe20000410000 */
[----:B--2---:R-:W-:Y:S01]  /*37c0*/  FFMA.FTZ R223, R212, R217, R223 ;  /* 0x000000d9d4df7223 */ /* 0x004fe200000100df */
[C---:B------:R-:W-:Y:S01]  /*37d0*/  FMUL.FTZ R219, R216.reuse, R219 ;  /* 0x000000dbd8db7220 */ /* 0x040fe20000410000 */
[----:B------:R-:W-:Y:S02]  /*37e0*/  FFMA.FTZ R225, R216, R217, -R225 ;  /* 0x000000d9d8e17223 */ /* 0x000fe400000108e1 */
[----:B------:R-:W-:Y:S01]  /*37f0*/  @P2 FADD.FTZ R208, R208, R223 ;  /* 0x000000dfd0d02221 */ /* 0x000fe20000010000 */
[-C--:B----4-:R-:W-:Y:S01]  /*3800*/  @P2 FFMA.FTZ R212, R212, R221.reuse, R219 ;  /* 0x000000ddd4d42223 */ /* 0x090fe200000100db */
[----:B------:R-:W-:Y:S01]  /*3810*/  FADD.FTZ R234, R161, R234 ;  /* 0x000000eaa1ea7221 */ /* 0x000fe20000010000 */
[----:B------:R-:W-:Y:S01]  /*3820*/  FFMA.FTZ R232, R129, R236, R232 ;  /* 0x000000ec81e87223 */ /* 0x000fe200000100e8 */
[----:B------:R-:W-:Y:S01]  /*3830*/  FMUL.FTZ R230, R130, R238 ;  /* 0x000000ee82e67220 */ /* 0x000fe20000410000 */
[----:B------:R-:W-:Y:S01]  /*3840*/  @P2 FADD.FTZ R210, R210, R225 ;  /* 0x000000e1d2d22221 */ /* 0x000fe20000010000 */
[----:B------:R-:W-:Y:S01]  /*3850*/  @P2 FFMA.FTZ R216, R216, R221, -R228 ;  /* 0x000000ddd8d82223 */ /* 0x000fe200000108e4 */
[----:B------:R-:W0:Y:S01]  /*3860*/  SHFL.UP PT, R225, R208, 0x10, RZ ;  /* 0x06000000d0e17989 */ /* 0x000e2200000e00ff */
[----:B------:R-:W-:Y:S01]  /*3870*/  FADD.FTZ R227, R174, R227 ;  /* 0x000000e3aee37221 */ /* 0x000fe20000010000 */
[----:B------:R-:W-:Y:S01]  /*3880*/  FMUL.FTZ R228, R126, R234 ;  /* 0x000000ea7ee47220 */ /* 0x000fe20000410000 */
[-C--:B------:R-:W-:Y:S01]  /*3890*/  FFMA.FTZ R233, R131, R232.reuse, R230 ;  /* 0x000000e883e97223 */ /* 0x080fe200000100e6 */
[----:B------:R-:W1:Y:S01]  /*38a0*/  SHFL.UP PT, R219, R212, 0x10, RZ ;  /* 0x06000000d4db7989 */ /* 0x000e6200000e00ff */
[----:B------:R-:W-:Y:S01]  /*38b0*/  FMUL.FTZ R232, R130, R232 ;  /* 0x000000e882e87220 */ /* 0x000fe20000410000 */
[----:B------:R-:W-:-:S02]  /*38c0*/  FFMA.FTZ R230, R127, R227, -R228 ;  /* 0x000000e37fe67223 */ /* 0x000fc400000108e4 */
[----:B------:R-:W2:Y:S01]  /*38d0*/  SHFL.UP PT, R217, R210, 0x10, RZ ;  /* 0x06000000d2d97989 */ /* 0x000ea200000e00ff */
[----:B------:R-:W-:Y:S01]  /*38e0*/  FMUL.FTZ R228, R126, R227 ;  /* 0x000000e37ee47220 */ /* 0x000fe20000410000 */
[----:B------:R-:W-:Y:S02]  /*38f0*/  FFMA.FTZ R232, R131, R238, -R232 ;  /* 0x000000ee83e87223 */ /* 0x000fe400000108e8 */
[----:B------:R-:W4:Y:S01]  /*3900*/  SHFL.UP PT, R221, R216, 0x10, RZ ;  /* 0x06000000d8dd7989 */ /* 0x000f2200000e00ff */
[----:B------:R-:W-:Y:S01]  /*3910*/  FFMA.FTZ R223, R127, R234, R228 ;  /* 0x000000ea7fdf7223 */ /* 0x000fe200000100e4 */
[----:B------:R-:W-:Y:S01]  /*3920*/  FADD.FTZ R230, R175, R230 ;  /* 0x000000e6afe67221 */ /* 0x000fe20000010000 */
[C---:B------:R-:W-:Y:S01]  /*3930*/  FMUL.FTZ R234, R132.reuse, R232 ;  /* 0x000000e884ea7220 */ /* 0x040fe20000410000 */
[-C--:B------:R-:W-:Y:S01]  /*3940*/  FMUL.FTZ R227, R132, R233.reuse ;  /* 0x000000e984e37220 */ /* 0x080fe20000410000 */
[----:B------:R-:W-:Y:S01]  /*3950*/  FADD.FTZ R223, R162, R223 ;  /* 0x000000dfa2df7221 */ /* 0x000fe20000010000 */
[----:B------:R-:W-:Y:S01]  /*3960*/  FMUL.FTZ R228, R128, R230 ;  /* 0x000000e680e47220 */ /* 0x000fe20000410000 */
[----:B------:R-:W-:Y:S01]  /*3970*/  FFMA.FTZ R234, R133, R233, R234 ;  /* 0x000000e985ea7223 */ /* 0x000fe200000100ea */
[----:B------:R-:W-:Y:S01]  /*3980*/  ISETP.GE.AND P2, PT, R103, 0x10, PT ;  /* 0x000000106700780c */ /* 0x000fe20003f46270 */
[----:B------:R-:W-:Y:S01]  /*3990*/  FFMA.FTZ R227, R133, R232, -R227 ;  /* 0x000000e885e37223 */ /* 0x000fe200000108e3 */
[-C--:B------:R-:W-:Y:S01]  /*39a0*/  FFMA.FTZ R232, R129, R223.reuse, R228 ;  /* 0x000000df81e87223 */ /* 0x080fe200000100e4 */
[----:B------:R-:W-:Y:S01]  /*39b0*/  FMUL.FTZ R238, R134, R234 ;  /* 0x000000ea86ee7220 */ /* 0x000fe20000410000 */
[----:B------:R-:W-:Y:S01]  /*39c0*/  FMUL.FTZ R228, R128, R223 ;  /* 0x000000df80e47220 */ /* 0x000fe20000410000 */
[----:B------:R-:W-:-:S02]  /*39d0*/  FMUL.FTZ R236, R134, R227 ;  /* 0x000000e386ec7220 */ /* 0x000fc40000410000 */
[----:B------:R-:W-:Y:S01]  /*39e0*/  FFMA.FTZ R238, R135, R227, -R238 ;  /* 0x000000e387ee7223 */ /* 0x000fe200000108ee */
[----:B------:R-:W-:Y:S01]  /*39f0*/  FFMA.FTZ R233, R129, R230, -R228 ;  /* 0x000000e681e97223 */ /* 0x000fe200000108e4 */
[-C--:B0-----:R-:W-:Y:S01]  /*3a00*/  FMUL.FTZ R227, R212, R225.reuse ;  /* 0x000000e1d4e37220 */ /* 0x081fe20000410000 */
[----:B------:R-:W-:Y:S01]  /*3a10*/  FMUL.FTZ R225, R216, R225 ;  /* 0x000000e1d8e17220 */ /* 0x000fe20000410000 */
[-C--:B-1----:R-:W-:Y:S01]  /*3a20*/  FMUL.FTZ R228, R212, R219.reuse ;  /* 0x000000dbd4e47220 */ /* 0x082fe20000410000 */
[C---:B------:R-:W-:Y:S01]  /*3a30*/  FMUL.FTZ R219, R216.reuse, R219 ;  /* 0x000000dbd8db7220 */ /* 0x040fe20000410000 */
[-C--:B--2---:R-:W-:Y:S01]  /*3a40*/  FFMA.FTZ R227, R216, R217.reuse, -R227 ;  /* 0x000000d9d8e37223 */ /* 0x084fe200000108e3 */
[----:B------:R-:W-:Y:S01]  /*3a50*/  FFMA.FTZ R225, R212, R217, R225 ;  /* 0x000000d9d4e17223 */ /* 0x000fe200000100e1 */
[-C--:B----4-:R-:W-:Y:S01]  /*3a60*/  @P2 FFMA.FTZ R216, R216, R221.reuse, -R228 ;  /* 0x000000ddd8d82223 */ /* 0x090fe200000108e4 */
[----:B------:R-:W-:Y:S01]  /*3a70*/  @P2 FFMA.FTZ R212, R212, R221, R219 ;  /* 0x000000ddd4d42223 */ /* 0x000fe200000100db */
[----:B------:R-:W-:Y:S01]  /*3a80*/  FADD.FTZ R232, R163, R232 ;  /* 0x000000e8a3e87221 */ /* 0x000fe20000010000 */
[----:B---3--:R-:W-:Y:S01]  /*3a90*/  SHFL.IDX PT, R3, R3, RZ, 0x1f ;  /* 0x00001fff03037589 */ /* 0x008fe200000e0000 */
[----:B------:R-:W-:Y:S01]  /*3aa0*/  FADD.FTZ R233, R176, R233 ;  /* 0x000000e9b0e97221 */ /* 0x000fe20000010000 */
[----:B------:R-:W-:-:S02]  /*3ab0*/  @P2 FADD.FTZ R208, R208, R225 ;  /* 0x000000e1d0d02221 */ /* 0x000fc40000010000 */
[----:B------:R-:W0:Y:S01]  /*3ac0*/  SHFL.UP PT, R216, R216, 0x1, RZ ;  /* 0x04200000d8d87989 */ /* 0x000e2200000e00ff */
[----:B------:R-:W-:Y:S01]  /*3ad0*/  FMUL.FTZ R228, R130, R232 ;  /* 0x000000e882e47220 */ /* 0x000fe20000410000 */
[----:B------:R-:W-:Y:S02]  /*3ae0*/  @P2 FADD.FTZ R210, R210, R227 ;  /* 0x000000e3d2d22221 */ /* 0x000fe40000010000 */
[----:B------:R-:W1:Y:S01]  /*3af0*/  SHFL.UP PT, R212, R212, 0x1, RZ ;  /* 0x04200000d4d47989 */ /* 0x000e6200000e00ff */
[----:B------:R-:W-:Y:S01]  /*3b00*/  FFMA.FTZ R223, R135, R234, R236 ;  /* 0x000000ea87df7223 */ /* 0x000fe200000100ec */
[-C--:B------:R-:W-:Y:S02]  /*3b10*/  FFMA.FTZ R230, R131, R233.reuse, -R228 ;  /* 0x000000e983e67223 */ /* 0x080fe400000108e4 */
[----:B------:R-:W2:Y:S01]  /*3b20*/  SHFL.IDX PT, R2, R2, RZ, 0x1f ;  /* 0x00001fff02027589 */ /* 0x000ea200000e0000 */
[----:B------:R-:W-:Y:S01]  /*3b30*/  FMUL.FTZ R228, R130, R233 ;  /* 0x000000e982e47220 */ /* 0x000fe20000410000 */
[----:B------:R-:W-:-:S02]  /*3b40*/  FMUL.FTZ R236, R136, R223 ;  /* 0x000000df88ec7220 */ /* 0x000fc40000410000 */
[----:B------:R-:W3:Y:S01]  /*3b50*/  SHFL.UP PT, R208, R208, 0x1, RZ ;  /* 0x04200000d0d07989 */ /* 0x000ee200000e00ff */
[----:B------:R-:W-:Y:S01]  /*3b60*/  FMUL.FTZ R234, R136, R238 ;  /* 0x000000ee88ea7220 */ /* 0x000fe20000410000 */
[----:B------:R-:W-:Y:S02]  /*3b70*/  FFMA.FTZ R217, R131, R232, R228 ;  /* 0x000000e883d97223 */ /* 0x000fe400000100e4 */
[----:B------:R-:W4:Y:S01]  /*3b80*/  SHFL.UP PT, R210, R210, 0x1, RZ ;  /* 0x04200000d2d27989 */ /* 0x000f2200000e00ff */
[C---:B------:R-:W-:Y:S01]  /*3b90*/  FFMA.FTZ R236, R137.reuse, R238, -R236 ;  /* 0x000000ee89ec7223 */ /* 0x040fe200000108ec */
[----:B------:R-:W-:Y:S01]  /*3ba0*/  FFMA.FTZ R234, R137, R223, R234 ;  /* 0x000000df89ea7223 */ /* 0x000fe200000100ea */
[----:B------:R-:W-:Y:S01]  /*3bb0*/  FADD.FTZ R217, R164, R217 ;  /* 0x000000d9a4d97221 */ /* 0x000fe20000010000 */
        /* <DEDUP_REMOVED lines=9> */
[-C--:B0-----:R-:W-:Y:S01]  /*3c50*/  FMUL.FTZ R219, R216, R3.reuse ;  /* 0x00000003d8db7220 */ /* 0x081fe20000410000 */
[----:B-1----:R-:W-:Y:S01]  /*3c60*/  FMUL.FTZ R217, R212, R3 ;  /* 0x00000003d4d97220 */ /* 0x002fe20000410000 */
[C---:B------:R-:W-:Y:S01]  /*3c70*/  FMUL.FTZ R230, R140.reuse, R232 ;  /* 0x000000e88ce67220 */ /* 0x040fe20000410000 */
[----:B------:R-:W-:Y:S01]  /*3c80*/  FMUL.FTZ R223, R140, R236 ;  /* 0x000000ec8cdf7220 */ /* 0x000fe20000410000 */
[-C--:B--2---:R-:W-:Y:S01]  /*3c90*/  FFMA.FTZ R219, R212, R2.reuse, R219 ;  /* 0x00000002d4db7223 */ /* 0x084fe200000100db */
[----:B------:R-:W-:Y:S01]  /*3ca0*/  FFMA.FTZ R217, R216, R2, -R217 ;  /* 0x00000002d8d97223 */ /* 0x000fe200000108d9 */
[C---:B------:R-:W-:Y:S01]  /*3cb0*/  FFMA.FTZ R230, R141.reuse, R236, -R230 ;  /* 0x000000ec8de67223 */ /* 0x040fe200000108e6 */
[----:B------:R-:W-:Y:S01]  /*3cc0*/  FFMA.FTZ R223, R141, R232, R223 ;  /* 0x000000e88ddf7223 */ /* 0x000fe200000100df */
[----:B---3--:R-:W-:Y:S01]  /*3cd0*/  @P1 FADD.FTZ R3, R208, R219 ;  /* 0x000000dbd0031221 */ /* 0x008fe20000010000 */
[----:B----4-:R-:W-:Y:S01]  /*3ce0*/  @P1 FADD.FTZ R2, R210, R217 ;  /* 0x000000d9d2021221 */ /* 0x010fe20000010000 */
[C---:B------:R-:W-:Y:S01]  /*3cf0*/  FMUL.FTZ R210, R142.reuse, R230 ;  /* 0x000000e68ed27220 */ /* 0x040fe20000410000 */
[----:B------:R-:W-:Y:S01]  /*3d00*/  FMUL.FTZ R212, R142, R223 ;  /* 0x000000df8ed47220 */ /* 0x000fe20000410000 */
[C---:B------:R-:W-:Y:S01]  /*3d10*/  FMUL.FTZ R217, R11.reuse, R3 ;  /* 0x000000030bd97220 */ /* 0x040fe20000410000 */
[----:B------:R-:W-:Y:S01]  /*3d20*/  FMUL.FTZ R208, R11, R2 ;  /* 0x000000020bd07220 */ /* 0x000fe20000410000 */
[C---:B------:R-:W-:Y:S01]  /*3d30*/  FFMA.FTZ R219, R143.reuse, R223, R210 ;  /* 0x000000df8fdb7223 */ /* 0x040fe200000100d2 */
[----:B------:R-:W-:Y:S01]  /*3d40*/  FFMA.FTZ R223, R143, R230, -R212 ;  /* 0x000000e68fdf7223 */ /* 0x000fe200000108d4 */
[----:B------:R-:W-:Y:S01]  /*3d50*/  FFMA.FTZ R2, R10, R2, -R217 ;  /* 0x000000020a027223 */ /* 0x000fe200000108d9 */
[----:B------:R-:W-:Y:S01]  /*3d60*/  FADD.FTZ R221, R178, R221 ;  /* 0x000000ddb2dd7221 */ /* 0x000fe20000010000 */
[----:B------:R-:W-:Y:S01]  /*3d70*/  FFMA.FTZ R208, R10, R3, R208 ;  /* 0x000000030ad07223 */ /* 0x000fe200000100d0 */
[----:B------:R-:W-:Y:S01]  /*3d80*/  FMUL.FTZ R11, R144, R223 ;  /* 0x000000df900b7220 */ /* 0x000fe20000410000 */
[----:B------:R-:W-:Y:S01]  /*3d90*/  FADD.FTZ R215, R215, R2 ;  /* 0x00000002d7d77221 */ /* 0x000fe20000010000 */
[----:B------:R-:W-:Y:S01]  /*3da0*/  FADD.FTZ R228, R165, R228 ;  /* 0x000000e4a5e47221 */ /* 0x000fe20000010000 */
[----:B------:R-:W-:Y:S01]  /*3db0*/  FMUL.FTZ R210, R134, R221 ;  /* 0x000000dd86d27220 */ /* 0x000fe20000410000 */
[----:B------:R-:W-:Y:S01]  /*3dc0*/  FADD.FTZ R3, R213, R208 ;  /* 0x000000d0d5037221 */ /* 0x000fe20000010000 */
[----:B------:R-:W-:Y:S01]  /*3dd0*/  FFMA.FTZ R2, R146, R219, R11 ;  /* 0x000000db92027223 */ /* 0x000fe2000001000b */
[----:B------:R-:W-:Y:S01]  /*3de0*/  FMUL.FTZ R11, R144, R215 ;  /* 0x000000d7900b7220 */ /* 0x000fe20000410000 */
[CC--:B------:R-:W-:Y:S01]  /*3df0*/  FFMA.FTZ R217, R135.reuse, R228.reuse, R210 ;  /* 0x000000e487d97223 */ /* 0x0c0fe200000100d2 */
[----:B------:R-:W-:Y:S01]  /*3e00*/  FMUL.FTZ R228, R134, R228 ;  /* 0x000000e486e47220 */ /* 0x000fe20000410000 */
[-C--:B------:R-:W-:Y:S01]  /*3e10*/  FMUL.FTZ R10, R144, R3.reuse ;  /* 0x00000003900a7220 */ /* 0x080fe20000410000 */
[----:B------:R-:W-:Y:S01]  /*3e20*/  FFMA.FTZ R11, R146, R3, R11 ;  /* 0x00000003920b7223 */ /* 0x000fe2000001000b */
[----:B------:R-:W-:Y:S01]  /*3e30*/  FMUL.FTZ R208, R144, R219 ;  /* 0x000000db90d07220 */ /* 0x000fe20000410000 */
[----:B------:R-:W-:Y:S01]  /*3e40*/  FFMA.FTZ R228, R135, R221, -R228 ;  /* 0x000000dd87e47223 */ /* 0x000fe200000108e4 */
[----:B------:R-:W-:Y:S01]  /*3e50*/  FMUL.FTZ R210, R35, R110 ;  /* 0x0000006e23d27220 */ /* 0x000fe20000410000 */
[----:B------:R-:W-:Y:S01]  /*3e60*/  FFMA.FTZ R213, R146, R215, -R10 ;  /* 0x000000d792d57223 */ /* 0x000fe2000001080a */
[----:B------:R-:W-:Y:S01]  /*3e70*/  FFMA.FTZ R211, R100, R211, R11 ;  /* 0x000000d364d37223 */ /* 0x000fe2000001000b */
[----:B------:R-:W-:Y:S01]  /*3e80*/  FFMA.FTZ R10, R146, R223, -R208 ;  /* 0x000000df920a7223 */ /* 0x000fe200000108d0 */
[----:B------:R-:W-:Y:S01]  /*3e90*/  FADD.FTZ R228, R179, R228 ;  /* 0x000000e4b3e47221 */ /* 0x000fe20000010000 */
[----:B------:R-:W-:Y:S01]  /*3ea0*/  FFMA.FTZ R213, R100, R210, R213 ;  /* 0x000000d264d57223 */ /* 0x000fe200000100d5 */
[----:B------:R-:W-:Y:S01]  /*3eb0*/  FMUL.FTZ R208, R142, R211 ;  /* 0x000000d38ed07220 */ /* 0x000fe20000410000 */
[----:B------:R-:W-:Y:S01]  /*3ec0*/  FADD.FTZ R217, R166, R217 ;  /* 0x000000d9a6d97221 */ /* 0x000fe20000010000 */
        /* <DEDUP_REMOVED lines=14> */
[----:B------:R-:W-:Y:S01]  /*3fb0*/  FFMA.FTZ R217, R141, R204, R208 ;  /* 0x000000cc8dd97223 */ /* 0x000fe200000100d0 */
[-C--:B------:R-:W-:Y:S01]  /*3fc0*/  FMUL.FTZ R221, R138, R219.reuse ;  /* 0x000000db8add7220 */ /* 0x080fe20000410000 */
[----:B------:R-:W-:Y:S01]  /*3fd0*/  FFMA.FTZ R210, R139, R219, -R210 ;  /* 0x000000db8bd27223 */ /* 0x000fe200000108d2 */
[----:B------:R-:W-:Y:S01]  /*3fe0*/  FFMA.FTZ R208, R141, R206, -R11 ;  /* 0x000000ce8dd07223 */ /* 0x000fe2000001080b */
[C---:B------:R-:W-:Y:S01]  /*3ff0*/  FFMA.FTZ R217, R98.reuse, R209, R217 ;  /* 0x000000d162d97223 */ /* 0x040fe200000100d9 */
[----:B------:R-:W-:Y:S01]  /*4000*/  FFMA.FTZ R221, R139, R212, R221 ;  /* 0x000000d48bdd7223 */ /* 0x000fe200000100dd */
        /* <DEDUP_REMOVED lines=30> */
[----:B------:R-:W-:-:S02]  /*41f0*/  FFMA.FTZ R208, R135, R203, -R208 ;  /* 0x000000cb87d07223 */ /* 0x000fc400000108d0 */
[----:B------:R-:W-:Y:S01]  /*4200*/  FFMA.FTZ R216, R146, R221, R205 ;  /* 0x000000dd92d87223 */ /* 0x000fe200000100cd */
[----:B------:R-:W-:Y:S01]  /*4210*/  FFMA.FTZ R205, R135, R219, R210 ;  /* 0x000000db87cd7223 */ /* 0x000fe200000100d2 */
[C---:B------:R-:W-:Y:S01]  /*4220*/  FFMA.FTZ R228, R93.reuse, R188, R208 ;  /* 0x000000bc5de47223 */ /* 0x040fe200000100d0 */
[----:B------:R-:W-:Y:S01]  /*4230*/  FMUL.FTZ R210, R36, R99 ;  /* 0x0000006324d27220 */ /* 0x000fe20000410000 */
[----:B------:R-:W-:Y:S01]  /*4240*/  FMUL.FTZ R212, R144, R221 ;  /* 0x000000dd90d47220 */ /* 0x000fe20000410000 */
[----:B------:R-:W-:Y:S01]  /*4250*/  FFMA.FTZ R230, R93, R190, R205 ;  /* 0x000000be5de67223 */ /* 0x000fe200000100cd */
[----:B------:R-:W-:Y:S01]  /*4260*/  FMUL.FTZ R208, R132, R228 ;  /* 0x000000e484d07220 */ /* 0x000fe20000410000 */
[----:B------:R-:W-:Y:S01]  /*4270*/  FFMA.FTZ R205, R0, R215, RZ ;  /* 0x000000d700cd7223 */ /* 0x000fe200000100ff */
[-C--:B------:R-:W-:Y:S01]  /*4280*/  FFMA.FTZ R190, -R105, R210.reuse, R215 ;  /* 0x000000d269be7223 */ /* 0x080fe200000101d7 */
[----:B------:R-:W-:Y:S01]  /*4290*/  FFMA.FTZ R188, R112, -R210, R3 ;  /* 0x800000d270bc7223 */ /* 0x000fe20000010003 */
[----:B------:R-:W-:Y:S01]  /*42a0*/  FFMA.FTZ R210, R0, -R3, RZ ;  /* 0x8000000300d27223 */ /* 0x000fe200000100ff */
[----:B------:R-:W-:Y:S01]  /*42b0*/  FFMA.FTZ R11, R146, R11, -R212 ;  /* 0x0000000b920b7223 */ /* 0x000fe200000108d4 */
[----:B------:R-:W-:Y:S01]  /*42c0*/  FFMA.FTZ R3, R133, R230, R208 ;  /* 0x000000e685037223 */ /* 0x000fe200000100d0 */
[----:B------:R-:W-:Y:S01]  /*42d0*/  FMUL.FTZ R212, R35, R100 ;  /* 0x0000006423d47220 */ /* 0x000fe20000410000 */
[----:B------:R-:W-:Y:S01]  /*42e0*/  FFMA.FTZ R232, R52, R213, R205 ;  /* 0x000000d534e87223 */ /* 0x000fe200000100cd */
[----:B------:R-:W-:Y:S01]  /*42f0*/  FMUL.FTZ R208, R132, R230 ;  /* 0x000000e684d07220 */ /* 0x000fe20000410000 */
[----:B------:R-:W-:Y:S01]  /*4300*/  FFMA.FTZ R205, R52, -R211, R210 ;  /* 0x800000d334cd7223 */ /* 0x000fe200000100d2 */
[----:B------:R-:W-:Y:S01]  /*4310*/  FMUL.FTZ R210, R34, R97 ;  /* 0x0000006122d27220 */ /* 0x000fe20000410000 */
[----:B------:R-:W-:Y:S01]  /*4320*/  FFMA.FTZ R3, R94, R201, R3 ;  /* 0x000000c95e037223 */ /* 0x000fe20000010003 */
[----:B------:R-:W-:Y:S01]  /*4330*/  FFMA.FTZ R213, -R110, R212, R213 ;  /* 0x000000d46ed57223 */ /* 0x000fe200000101d5 */
[----:B------:R-:W-:Y:S01]  /*4340*/  FFMA.FTZ R201, R133, R228, -R208 ;  /* 0x000000e485c97223 */ /* 0x000fe200000108d0 */
[----:B------:R-:W-:Y:S01]  /*4350*/  FFMA.FTZ R212, R114, -R212, R211 ;  /* 0x800000d472d47223 */ /* 0x000fe200000100d3 */
[----:B------:R-:W-:Y:S01]  /*4360*/  FFMA.FTZ R211, -R107, R210, R206 ;  /* 0x000000d26bd37223 */ /* 0x000fe200000101ce */
[----:B------:R-:W-:Y:S01]  /*4370*/  FFMA.FTZ R208, R51, -R204, R205 ;  /* 0x800000cc33d07223 */ /* 0x000fe200000100cd */
[----:B------:R-:W-:Y:S01]  /*4380*/  FFMA.FTZ R210, R109, -R210, R204 ;  /* 0x800000d26dd27223 */ /* 0x000fe200000100cc */
[----:B------:R-:W-:Y:S01]  /*4390*/  FFMA.FTZ R199, R94, R199, R201 ;  /* 0x000000c75ec77223 */ /* 0x000fe200000100c9 */
[C---:B------:R-:W-:Y:S01]  /*43a0*/  FMUL.FTZ R204, R130.reuse, R3 ;  /* 0x0000000382cc7220 */ /* 0x040fe20000410000 */
[----:B------:R-:W-:Y:S01]  /*43b0*/  FFMA.FTZ R209, R51, R206, R232 ;  /* 0x000000ce33d17223 */ /* 0x000fe200000100e8 */
[----:B------:R-:W-:Y:S01]  /*43c0*/  FMUL.FTZ R205, R33, R98 ;  /* 0x0000006221cd7220 */ /* 0x000fe20000410000 */
[-C--:B------:R-:W-:Y:S01]  /*43d0*/  FMUL.FTZ R206, R130, R199.reuse ;  /* 0x000000c782ce7220 */ /* 0x080fe20000410000 */
[----:B------:R-:W-:Y:S01]  /*43e0*/  FFMA.FTZ R204, R131, R199, -R204 ;  /* 0x000000c783cc7223 */ /* 0x000fe200000108cc */
[C---:B------:R-:W-:Y:S01]  /*43f0*/  FFMA.FTZ R232, R50.reuse, R207, R209 ;  /* 0x000000cf32e87223 */ /* 0x040fe200000100d1 */
[----:B------:R-:W-:Y:S01]  /*4400*/  FFMA.FTZ R201, R50, -R217, R208 ;  /* 0x800000d932c97223 */ /* 0x000fe200000100d0 */
[----:B------:R-:W-:Y:S01]  /*4410*/  FMUL.FTZ R215, R32, R95 ;  /* 0x0000005f20d77220 */ /* 0x000fe20000410000 */
[----:B------:R-:W-:Y:S01]  /*4420*/  FFMA.FTZ R198, R91, R198, R204 ;  /* 0x000000c65bc67223 */ /* 0x000fe200000100cc */
[----:B------:R-:W-:Y:S01]  /*4430*/  FFMA.FTZ R204, R131, R3, R206 ;  /* 0x0000000383cc7223 */ /* 0x000fe200000100ce */
[-C--:B------:R-:W-:Y:S01]  /*4440*/  FFMA.FTZ R209, -R116, R205.reuse, R207 ;  /* 0x000000cd74d17223 */ /* 0x080fe200000101cf */
[----:B------:R-:W-:Y:S01]  /*4450*/  FFMA.FTZ R208, R118, -R205, R217 ;  /* 0x800000cd76d07223 */ /* 0x000fe200000100d9 */
[C---:B------:R-:W-:Y:S01]  /*4460*/  FFMA.FTZ R205, R49.reuse, R202, R232 ;  /* 0x000000ca31cd7223 */ /* 0x040fe200000100e8 */
[----:B------:R-:W-:Y:S01]  /*4470*/  FFMA.FTZ R232, R49, -R200, R201 ;  /* 0x800000c831e87223 */ /* 0x000fe200000100c9 */
[-C--:B------:R-:W-:Y:S01]  /*4480*/  FFMA.FTZ R206, R145, -R215.reuse, R200 ;  /* 0x800000d791ce7223 */ /* 0x080fe200000100c8 */
[----:B------:R-:W-:Y:S01]  /*4490*/  FFMA.FTZ R196, R91, R196, R204 ;  /* 0x000000c45bc47223 */ /* 0x000fe200000100cc */
[----:B------:R-:W-:Y:S01]  /*44a0*/  FMUL.FTZ R200, R128, R198 ;  /* 0x000000c680c87220 */ /* 0x000fe20000410000 */
[----:B------:R-:W-:Y:S01]  /*44b0*/  FFMA.FTZ R207, -R111, R215, R202 ;  /* 0x000000d76fcf7223 */ /* 0x000fe200000101ca */
[----:B------:R-:W-:-:S02]  /*44c0*/  FMUL.FTZ R204, R31, R96 ;  /* 0x000000601fcc7220 */ /* 0x000fc40000410000 */
[CC--:B------:R-:W-:Y:S01]  /*44d0*/  FFMA.FTZ R215, R129.reuse, R196.reuse, R200 ;  /* 0x000000c481d77223 */ /* 0x0c0fe200000100c8 */
[----:B------:R-:W-:Y:S01]  /*44e0*/  FMUL.FTZ R200, R128, R196 ;  /* 0x000000c480c87220 */ /* 0x000fe20000410000 */
[----:B------:R-:W-:Y:S02]  /*44f0*/  FFMA.FTZ R202, R48, R203, R205 ;  /* 0x000000cb30ca7223 */ /* 0x000fe400000100cd */
[----:B------:R-:W-:Y:S01]  /*4500*/  FFMA.FTZ R215, R92, R197, R215 ;  /* 0x000000c55cd77223 */ /* 0x000fe200000100d7 */
[----:B------:R-:W-:Y:S01]  /*4510*/  FFMA.FTZ R197, R129, R198, -R200 ;  /* 0x000000c681c57223 */ /* 0x000fe200000108c8 */
[-C--:B------:R-:W-:Y:S01]  /*4520*/  FFMA.FTZ R205, -R148, R204.reuse, R203 ;  /* 0x000000cc94cd7223 */ /* 0x080fe200000101cb */
[----:B------:R-:W-:Y:S01]  /*4530*/  FFMA.FTZ R201, R48, -R219, R232 ;  /* 0x800000db30c97223 */ /* 0x000fe200000100e8 */
[----:B------:R-:W-:Y:S01]  /*4540*/  FFMA.FTZ R204, R150, -R204, R219 ;  /* 0x800000cc96cc7223 */ /* 0x000fe200000100db */
[----:B------:R-:W-:Y:S01]  /*4550*/  FMUL.FTZ R219, R30, R93 ;  /* 0x0000005d1edb7220 */ /* 0x000fe20000410000 */
[----:B------:R-:W-:Y:S01]  /*4560*/  FFMA.FTZ R221, R92, R195, R197 ;  /* 0x000000c35cdd7223 */ /* 0x000fe200000100c5 */
[C---:B------:R-:W-:Y:S01]  /*4570*/  FMUL.FTZ R200, R126.reuse, R215 ;  /* 0x000000d77ec87220 */ /* 0x040fe20000410000 */
[----:B------:R-:W-:Y:S01]  /*4580*/  FFMA.FTZ R217, R47, R228, R202 ;  /* 0x000000e42fd97223 */ /* 0x000fe200000100ca */
[-C--:B------:R-:W-:Y:S01]  /*4590*/  FFMA.FTZ R203, -R147, R219.reuse, R228 ;  /* 0x000000db93cb7223 */ /* 0x080fe200000101e4 */
[----:B------:R-:W-:Y:S01]  /*45a0*/  FFMA.FTZ R232, R47, -R230, R201 ;  /* 0x800000e62fe87223 */ /* 0x000fe200000100c9 */
[----:B------:R-:W-:Y:S01]  /*45b0*/  FFMA.FTZ R202, R149, -R219, R230 ;  /* 0x800000db95ca7223 */ /* 0x000fe200000100e6 */
[-C--:B------:R-:W-:Y:S01]  /*45c0*/  FFMA.FTZ R228, R127, R221.reuse, -R200 ;  /* 0x000000dd7fe47223 */ /* 0x080fe200000108c8 */
[----:B------:R-:W-:Y:S01]  /*45d0*/  FMUL.FTZ R230, R126, R221 ;  /* 0x000000dd7ee67220 */ /* 0x000fe20000410000 */
[----:B------:R-:W-:Y:S01]  /*45e0*/  FMUL.FTZ R219, R29, R94 ;  /* 0x0000005e1ddb7220 */ /* 0x000fe20000410000 */
[----:B------:R-:W-:Y:S01]  /*45f0*/  FFMA.FTZ R234, R46, R199, R217 ;  /* 0x000000c72eea7223 */ /* 0x000fe200000100d9 */
[----:B------:R-:W-:Y:S01]  /*4600*/  FFMA.FTZ R236, R89, R194, R228 ;  /* 0x000000c259ec7223 */ /* 0x000fe200000100e4 */
[----:B------:R-:W-:Y:S01]  /*4610*/  FFMA.FTZ R195, R127, R215, R230 ;  /* 0x000000d77fc37223 */ /* 0x000fe200000100e6 */
[----:B------:R-:W-:Y:S01]  /*4620*/  FMUL.FTZ R194, R28, R91 ;  /* 0x0000005b1cc27220 */ /* 0x000fe20000410000 */
[----:B------:R-:W-:Y:S01]  /*4630*/  FFMA.FTZ R197, R46, -R3, R232 ;  /* 0x800000032ec57223 */ /* 0x000fe200000100e8 */
[-C--:B------:R-:W-:Y:S01]  /*4640*/  FFMA.FTZ R201, -R14, R219.reuse, R199 ;  /* 0x000000db0ec97223 */ /* 0x080fe200000101c7 */
[----:B------:R-:W-:Y:S01]  /*4650*/  FFMA.FTZ R200, R152, -R219, R3 ;  /* 0x800000db98c87223 */ /* 0x000fe20000010003 */
[----:B------:R-:W-:Y:S01]  /*4660*/  FFMA.FTZ R217, R89, R192, R195 ;  /* 0x000000c059d97223 */ /* 0x000fe200000100c3 */
[----:B------:R-:W-:Y:S01]  /*4670*/  FFMA.FTZ R3, R45, R198, R234 ;  /* 0x000000c62d037223 */ /* 0x000fe200000100ea */
[-C--:B------:R-:W-:Y:S01]  /*4680*/  FFMA.FTZ R199, -R15, R194.reuse, R198 ;  /* 0x000000c20fc77223 */ /* 0x080fe200000101c6 */
[----:B------:R-:W-:Y:S01]  /*4690*/  FFMA.FTZ R198, R151, -R194, R196 ;  /* 0x800000c297c67223 */ /* 0x000fe200000100c4 */
[C---:B------:R-:W-:Y:S01]  /*46a0*/  FMUL.FTZ R194, R124.reuse, R236 ;  /* 0x000000ec7cc27220 */ /* 0x040fe20000410000 */
[-C--:B------:R-:W-:Y:S01]  /*46b0*/  FMUL.FTZ R192, R124, R217.reuse ;  /* 0x000000d97cc07220 */ /* 0x080fe20000410000 */
[----:B------:R-:W-:Y:S01]  /*46c0*/  FFMA.FTZ R228, R45, -R196, R197 ;  /* 0x800000c42de47223 */ /* 0x000fe200000100c5 */
[----:B------:R-:W-:Y:S01]  /*46d0*/  FMUL.FTZ R195, R27, R92 ;  /* 0x0000005c1bc37220 */ /* 0x000fe20000410000 */
[C---:B------:R-:W-:Y:S01]  /*46e0*/  FFMA.FTZ R194, R125.reuse, R217, R194 ;  /* 0x000000d97dc27223 */ /* 0x040fe200000100c2 */
[----:B------:R-:W-:Y:S01]  /*46f0*/  UISETP.GE.AND UP0, UPT, UR12, UR44, UPT ;  /* 0x0000002c0c00728c */ /* 0x000fe2000bf06270 */
[C---:B------:R-:W-:Y:S01]  /*4700*/  FFMA.FTZ R230, R44.reuse, R221, R3 ;  /* 0x000000dd2ce67223 */ /* 0x040fe20000010003 */
[----:B------:R-:W-:Y:S01]  /*4710*/  FFMA.FTZ R3, R125, R236, -R192 ;  /* 0x000000ec7d037223 */ /* 0x000fe200000108c0 */
[----:B------:R-:W-:Y:S01]  /*4720*/  FFMA.FTZ R228, R44, -R215, R228 ;  /* 0x800000d72ce47223 */ /* 0x000fe200000100e4 */
[----:B------:R-:W-:Y:S01]  /*4730*/  FFMA.FTZ R196, R154, -R195, R215 ;  /* 0x800000c39ac47223 */ /* 0x000fe200000100d7 */
[C---:B------:R-:W-:Y:S01]  /*4740*/  FFMA.FTZ R215, R90.reuse, R13, R194 ;  /* 0x0000000d5ad77223 */ /* 0x040fe200000100c2 */
[----:B------:R-:W-:Y:S01]  /*4750*/  FFMA.FTZ R219, R90, R193, R3 ;  /* 0x000000c15adb7223 */ /* 0x000fe20000010003 */
[----:B------:R-:W-:-:S02]  /*4760*/  PLOP3.LUT P1, PT, PT, PT, UP0, 0x80, 0x8 ;  /* 0x000000000008781c */ /* 0x000fc40003f2f008 */
[C---:B------:R-:W-:Y:S01]  /*4770*/  FMUL.FTZ R192, R122.reuse, R215 ;  /* 0x000000d77ac07220 */ /* 0x040fe20000410000 */
[-C--:B------:R-:W-:Y:S01]  /*4780*/  FMUL.FTZ R194, R122, R219.reuse ;  /* 0x000000db7ac27220 */ /* 0x080fe20000410000 */
[----:B------:R-:W-:Y:S01]  /*4790*/  ISETP.NE.OR P1, PT, R20, RZ, P1 ;  /* 0x000000ff1400720c */ /* 0x000fe20000f25670 */
[----:B------:R-:W-:Y:S01]  /*47a0*/  FFMA.FTZ R13, R43, R236, R230 ;  /* 0x000000ec2b0d7223 */ /* 0x000fe200000100e6 */
[C---:B------:R-:W-:Y:S01]  /*47b0*/  FFMA.FTZ R192, R123.reuse, R219, -R192 ;  /* 0x000000db7bc07223 */ /* 0x040fe200000108c0 */
[----:B------:R-:W-:Y:S01]  /*47c0*/  FFMA.FTZ R3, R123, R215, R194 ;  /* 0x000000d77b037223 */ /* 0x000fe200000100c2 */
[----:B------:R-:W-:Y:S02]  /*47d0*/  FMUL.FTZ R232, R26, R89 ;  /* 0x000000591ae87220 */ /* 0x000fe40000410000 */
[C---:B------:R-:W-:Y:S01]  /*47e0*/  FFMA.FTZ R230, R87.reuse, R6, R192 ;  /* 0x0000000657e67223 */ /* 0x040fe200000100c0 */
[----:B------:R-:W-:Y:S01]  /*47f0*/  FFMA.FTZ R6, R42, R219, R13 ;  /* 0x000000db2a067223 */ /* 0x000fe2000001000d */
[----:B------:R-:W-:Y:S01]  /*4800*/  FFMA.FTZ R3, R87, R4, R3 ;  /* 0x0000000457037223 */ /* 0x000fe20000010003 */
[----:B------:R-:W-:Y:S01]  /*4810*/  FFMA.FTZ R197, -R16, R195, R221 ;  /* 0x000000c310c57223 */ /* 0x000fe200000101dd */
[----:B------:R-:W-:Y:S01]  /*4820*/  FFMA.FTZ R193, R43, -R217, R228 ;  /* 0x800000d92bc17223 */ /* 0x000fe200000100e4 */
[----:B------:R-:W-:Y:S01]  /*4830*/  FFMA.FTZ R194, R153, -R232, R217 ;  /* 0x800000e899c27223 */ /* 0x000fe200000100d9 */
[----:B------:R-:W-:Y:S01]  /*4840*/  FFMA.FTZ R221, R41, R230, R6 ;  /* 0x000000e629dd7223 */ /* 0x000fe20000010006 */
[----:B------:R-:W-:Y:S01]  /*4850*/  FMUL.FTZ R217, R25, R90 ;  /* 0x0000005a19d97220 */ /* 0x000fe20000410000 */
[C---:B------:R-:W-:Y:S01]  /*4860*/  FMUL.FTZ R4, R120.reuse, R3 ;  /* 0x0000000378047220 */ /* 0x040fe20000410000 */
[-C--:B------:R-:W-:Y:S01]  /*4870*/  FMUL.FTZ R6, R120, R230.reuse ;  /* 0x000000e678067220 */ /* 0x080fe20000410000 */
[----:B------:R-:W-:Y:S01]  /*4880*/  VOTEU.ALL UP0, P1 ;  /* 0x0000000000ff7886 */ /* 0x000fe20000800000 */
[----:B------:R-:W-:Y:S01]  /*4890*/  FFMA.FTZ R192, R42, -R215, R193 ;  /* 0x800000d72ac07223 */ /* 0x000fe200000100c1 */
[----:B------:R-:W-:Y:S01]  /*48a0*/  FMUL.FTZ R228, R24, R87 ;  /* 0x0000005718e47220 */ /* 0x000fe20000410000 */
[----:B------:R-:W-:Y:S01]  /*48b0*/  ISETP.NE.AND P2, PT, R104, 0x1f, PT ;  /* 0x0000001f6800780c */ /* 0x000fe20003f45270 */
[----:B------:R-:W-:Y:S01]  /*48c0*/  FFMA.FTZ R219, -R18, R217, R219 ;  /* 0x000000d912db7223 */ /* 0x000fe200000101db */
[C---:B------:R-:W-:Y:S01]  /*48d0*/  FFMA.FTZ R223, R121.reuse, R230, -R4 ;  /* 0x000000e679df7223 */ /* 0x040fe20000010804 */
[----:B------:R-:W-:Y:S01]  /*48e0*/  FFMA.FTZ R6, R121, R3, R6 ;  /* 0x0000000379067223 */ /* 0x000fe20000010006 */
[----:B------:R-:W-:Y:S01]  /*48f0*/  FFMA.FTZ R217, R156, -R217, R215 ;  /* 0x800000d99cd97223 */ /* 0x000fe200000100d7 */
[----:B------:R-:W-:Y:S01]  /*4900*/  FFMA.FTZ R215, R41, -R3, R192 ;  /* 0x8000000329d77223 */ /* 0x000fe200000100c0 */
[----:B------:R-:W-:Y:S01]  /*4910*/  @!UP0 ULEA UR28, UR8, UR21, 0x4 ;  /* 0x00000015081c8291 */ /* 0x000fe2000f8e20ff */
[-C--:B------:R-:W-:Y:S01]  /*4920*/  FFMA.FTZ R193, -R19, R228.reuse, R230 ;  /* 0x000000e413c17223 */ /* 0x080fe200000101e6 */
[----:B------:R-:W-:Y:S01]  /*4930*/  FFMA.FTZ R192, R155, -R228, R3 ;  /* 0x800000e49bc07223 */ /* 0x000fe20000010003 */
[C---:B------:R-:W-:Y:S01]  /*4940*/  FFMA.FTZ R223, R88.reuse, R7, R223 ;  /* 0x0000000758df7223 */ /* 0x040fe200000100df */
[----:B------:R-:W-:Y:S01]  /*4950*/  FFMA.FTZ R228, R88, R5, R6 ;  /* 0x0000000558e47223 */ /* 0x000fe20000010006 */
[----:B------:R-:W-:-:S02]  /*4960*/  MOV R4, 0x3f800000 ;  /* 0x3f80000000047802 */ /* 0x000fc40000000f00 */
[----:B------:R-:W-:Y:S01]  /*4970*/  CS2R R6, SRZ ;  /* 0x0000000000067805 */ /* 0x000fe2000001ff00 */
[----:B------:R-:W-:Y:S02]  /*4980*/  HFMA2 R5, -RZ, RZ, 0, 0 ;  /* 0x00000000ff057431 */ /* 0x000fe400000001ff */
[----:B------:R-:W-:Y:S01]  /*4990*/  FADD.FTZ R3, R171, R216 ;  /* 0x000000d8ab037221 */ /* 0x000fe20000010000 */
        /* <DEDUP_REMOVED lines=13> */
[-C--:B0-----:R-:W-:Y:S01]  /*4a70*/  FMUL.FTZ R227, R10, R233.reuse ;  /* 0x000000e90ae37220 */ /* 0x081fe20000410000 */
[----:B------:R-:W-:Y:S01]  /*4a80*/  FMUL.FTZ R233, R2, R233 ;  /* 0x000000e902e97220 */ /* 0x000fe20000410000 */
[-C--:B-1----:R-:W-:Y:S01]  /*4a90*/  FMUL.FTZ R11, R10, R225.reuse ;  /* 0x000000e10a0b7220 */ /* 0x082fe20000410000 */
[C---:B------:R-:W-:Y:S01]  /*4aa0*/  FMUL.FTZ R225, R2.reuse, R225 ;  /* 0x000000e102e17220 */ /* 0x040fe20000410000 */
[-C--:B----4-:R-:W-:Y:S01]  /*4ab0*/  FFMA.FTZ R216, R2, R230.reuse, -R227 ;  /* 0x000000e602d87223 */ /* 0x090fe200000108e3 */
[----:B------:R-:W-:Y:S01]  /*4ac0*/  FFMA.FTZ R230, R10, R230, R233 ;  /* 0x000000e60ae67223 */ /* 0x000fe200000100e9 */
[C---:B---3--:R-:W-:Y:S01]  /*4ad0*/  FFMA.FTZ R2, R232.reuse, R2, -R11 ;  /* 0x00000002e8027223 */ /* 0x048fe2000001080b */
[----:B------:R-:W-:Y:S01]  /*4ae0*/  FFMA.FTZ R10, R232, R10, R225 ;  /* 0x0000000ae80a7223 */ /* 0x000fe200000100e1 */
[----:B------:R-:W-:Y:S01]  /*4af0*/  FADD.FTZ R3, R3, R216 ;  /* 0x000000d803037221 */ /* 0x000fe20000010000 */
[----:B------:R-:W-:-:S07]  /*4b00*/  FADD.FTZ R13, R13, R230 ;  /* 0x000000e60d0d7221 */ /* 0x000fce0000010000 */
.L_x_14501:
[----:B------:R-:W-:Y:S05]  /*4b10*/  BSYNC.RECONVERGENT B0 ;  /* 0x0000000000007941 */ /* 0x000fea0003800200 */
.L_x_14500:
[----:B---3--:R3:W2:Y:S01]  /*4b20*/  SHFL.DOWN PT, R232, R2, 0x2, 0x1f ;  /* 0x08401f0002e87f89 */ /* 0x0086a200000e0000 */
[----:B------:R-:W-:Y:S03]  /*4b30*/  BSSY.RECONVERGENT B0, `(.L_x_14502) ;  /* 0x000000f000007945 */ /* 0x000fe60003800200 */
[----:B-1----:R3:W1:Y:S04]  /*4b40*/  SHFL.DOWN PT, R225, R10, 0x2, 0x1f ;  /* 0x08401f000ae17f89 */ /* 0x00266800000e0000 */
        /* <DEDUP_REMOVED lines=9> */
[-C--:B--23--:R-:W-:Y:S01]  /*4be0*/  FFMA.FTZ R2, R2, R232.reuse, -R11 ;  /* 0x000000e802027223 */ /* 0x08cfe2000001080b */
[----:B------:R-:W-:Y:S01]  /*4bf0*/  FFMA.FTZ R10, R10, R232, R225 ;  /* 0x000000e80a0a7223 */ /* 0x000fe200000100e1 */
[----:B------:R-:W-:Y:S01]  /*4c00*/  FADD.FTZ R3, R3, R216 ;  /* 0x000000d803037221 */ /* 0x000fe20000010000 */
[----:B------:R-:W-:-:S07]  /*4c10*/  FADD.FTZ R13, R13, R230 ;  /* 0x000000e60d0d7221 */ /* 0x000fce0000010000 */
.L_x_14503:
[----:B------:R-:W-:Y:S05]  /*4c20*/  BSYNC.RECONVERGENT B0 ;  /* 0x0000000000007941 */ /* 0x000fea0003800200 */
.L_x_14502:
[----:B--2---:R2:W2:Y:S01]  /*4c30*/  SHFL.DOWN PT, R232, R2, 0x4, 0x1f ;  /* 0x08801f0002e87f89 */ /* 0x0044a200000e0000 */
[----:B------:R-:W-:Y:S03]  /*4c40*/  BSSY.RECONVERGENT B0, `(.L_x_14504) ;  /* 0x000000f000007945 */ /* 0x000fe60003800200 */
[----:B-1----:R1:W1:Y:S04]  /*4c50*/  SHFL.DOWN PT, R225, R10, 0x4, 0x1f ;  /* 0x08801f000ae17f89 */ /* 0x00226800000e0000 */
        /* <DEDUP_REMOVED lines=9> */
[-C--:B--23--:R-:W-:Y:S01]  /*4cf0*/  FFMA.FTZ R2, R2, R232.reuse, -R11 ;  /* 0x000000e802027223 */ /* 0x08cfe2000001080b */
[----:B------:R-:W-:Y:S01]  /*4d00*/  FFMA.FTZ R10, R10, R232, R225 ;  /* 0x000000e80a0a7223 */ /* 0x000fe200000100e1 */
[----:B----4-:R-:W-:Y:S01]  /*4d10*/  FADD.FTZ R3, R3, R216 ;  /* 0x000000d803037221 */ /* 0x010fe20000010000 */
[----:B------:R-:W-:-:S07]  /*4d20*/  FADD.FTZ R13, R13, R230 ;  /* 0x000000e60d0d7221 */ /* 0x000fce0000010000 */
.L_x_14505:
[----:B------:R-:W-:Y:S05]  /*4d30*/  BSYNC.RECONVERGENT B0 ;  /* 0x0000000000007941 */ /* 0x000fea0003800200 */
.L_x_14504:
[----:B--2---:R2:W2:Y:S01]  /*4d40*/  SHFL.DOWN PT, R232, R2, 0x8, 0x1f ;  /* 0x09001f0002e87f89 */ /* 0x0044a200000e0000 */
[----:B------:R-:W-:Y:S03]  /*4d50*/  BSSY.RECONVERGENT B0, `(.L_x_14506) ;  /* 0x000000f000007945 */ /* 0x000fe60003800200 */
[----:B-1----:R1:W1:Y:S04]  /*4d60*/  SHFL.DOWN PT, R225, R10, 0x8, 0x1f ;  /* 0x09001f000ae17f89 */ /* 0x00226800000e0000 */
        /* <DEDUP_REMOVED lines=13> */
.L_x_14507:
[----:B------:R-:W-:Y:S05]  /*4e40*/  BSYNC.RECONVERGENT B0 ;  /* 0x0000000000007941 */ /* 0x000fea0003800200 */
.L_x_14506:
        /* <DEDUP_REMOVED lines=16> */
.L_x_14509:
[----:B------:R-:W-:Y:S05]  /*4f50*/  BSYNC.RECONVERGENT B0 ;  /* 0x0000000000007941 */ /* 0x000fea0003800200 */
.L_x_14508:
[CC--:B------:R-:W-:Y:S01]  /*4f60*/  FMUL.FTZ R11, R117.reuse, R223.reuse ;  /* 0x000000df750b7220 */ /* 0x0c0fe20000410000 */
[----:B-1----:R-:W3:Y:S01]  /*4f70*/  SHFL.IDX PT, R230, R10, RZ, 0x1f ;  /* 0x00001fff0ae67589 */ /* 0x002ee200000e0000 */
[CC--:B------:R-:W-:Y:S01]  /*4f80*/  FFMA.FTZ R234, R40.reuse, R223.reuse, R221 ;  /* 0x000000df28ea7223 */ /* 0x0c0fe200000100dd */
[-C--:B------:R-:W-:Y:S01]  /*4f90*/  FMUL.FTZ R216, R117, R228.reuse ;  /* 0x000000e475d87220 */ /* 0x080fe20000410000 */
[----:B------:R-:W-:Y:S01]  /*4fa0*/  FFMA.FTZ R221, R119, R228, R11 ;  /* 0x000000e477dd7223 */ /* 0x000fe2000001000b */
[----:B------:R-:W-:Y:S01]  /*4fb0*/  FMUL.FTZ R225, R23, R88 ;  /* 0x0000005817e17220 */ /* 0x000fe20000410000 */
[----:B------:R-:W1:Y:S01]  /*4fc0*/  SHFL.IDX PT, R11, R2, RZ, 0x1f ;  /* 0x00001fff020b7589 */ /* 0x000e6200000e0000 */
[----:B--2---:R-:W-:Y:S01]  /*4fd0*/  FFMA.FTZ R232, R119, R223, -R216 ;  /* 0x000000df77e87223 */ /* 0x004fe200000108d8 */
[----:B------:R-:W-:Y:S01]  /*4fe0*/  FFMA.FTZ R236, R40, -R228, R215 ;  /* 0x800000e428ec7223 */ /* 0x000fe200000100d7 */
[----:B------:R-:W-:Y:S01]  /*4ff0*/  FFMA.FTZ R216, R160, -R225, R228 ;  /* 0x800000e1a0d87223 */ /* 0x000fe200000100e4 */
[----:B0-----:R3:W-:Y:S01]  /*5000*/  SHFL.DOWN PT, R233, R2, 0x1, 0x1f ;  /* 0x08201f0002e97f89 */ /* 0x0017e200000e0000 */
[C---:B------:R-:W-:Y:S01]  /*5010*/  FFMA.FTZ R240, R85.reuse, R226, R232 ;  /* 0x000000e255f07223 */ /* 0x040fe200000100e8 */
[----:B------:R-:W-:Y:S01]  /*5020*/  FFMA.FTZ R239, R85, R12, R221 ;  /* 0x0000000c55ef7223 */ /* 0x000fe200000100dd */
[C---:B------:R-:W-:Y:S01]  /*5030*/  ISETP.NE.AND P1, PT, R20.reuse, 0x1f, PT ;  /* 0x0000001f1400780c */ /* 0x040fe20003f25270 */
[----:B------:R-:W0:Y:S01]  /*5040*/  SHFL.IDX PT, R228, R7, RZ, 0x1f ;  /* 0x00001fff07e47589 */ /* 0x000e2200000e0000 */
[----:B------:R-:W-:Y:S01]  /*5050*/  ULEA UR28, UR12, 0xfffffc00, 0xa ;  /* 0xfffffc000c1c7891 */ /* 0x000fe2000f8e50ff */
[----:B------:R-:W-:Y:S01]  /*5060*/  FMUL.FTZ R12, R113, R239 ;  /* 0x000000ef710c7220 */ /* 0x000fe20000410000 */
[----:B------:R-:W-:Y:S01]  /*5070*/  ISETP.NE.AND P2, PT, R20, RZ, PT ;  /* 0x000000ff1400720c */ /* 0x000fe20003f45270 */
[----:B------:R2:W5:Y:S01]  /*5080*/  SHFL.DOWN PT, R235, R10, 0x1, 0x1f ;  /* 0x08201f000aeb7f89 */ /* 0x00056200000e0000 */
[----:B------:R-:W-:Y:S01]  /*5090*/  FMUL.FTZ R238, R22, R85 ;  /* 0x0000005516ee7220 */ /* 0x000fe20000410000 */
[-C--:B------:R-:W-:Y:S01]  /*50a0*/  FFMA.FTZ R237, R115, R240.reuse, -R12 ;  /* 0x000000f073ed7223 */ /* 0x080fe2000001080c */
[----:B------:R-:W-:Y:S01]  /*50b0*/  FMUL.FTZ R232, R113, R240 ;  /* 0x000000f071e87220 */ /* 0x000fe20000410000 */
[----:B------:R4:W5:Y:S01]  /*50c0*/  SHFL.IDX PT, R226, R6, RZ, 0x1f ;  /* 0x00001fff06e27589 */ /* 0x00096200000e0000 */
[----:B------:R-:W-:Y:S01]  /*50d0*/  FFMA.FTZ R215, -R158, R225, R223 ;  /* 0x000000e19ed77223 */ /* 0x000fe200000101df */
[----:B------:R-:W-:Y:S01]  /*50e0*/  FFMA.FTZ R231, R86, R231, R237 ;  /* 0x000000e756e77223 */ /* 0x000fe200000100ed */
[C---:B---3--:R-:W-:Y:S01]  /*50f0*/  FMUL.FTZ R2, R230.reuse, R7 ;  /* 0x00000007e6027220 */ /* 0x048fe20000410000 */
[----:B------:R-:W3:Y:S01]  /*5100*/  SHFL.DOWN PT, R243, R13, 0x1, 0x1f ;  /* 0x08201f000df37f89 */ /* 0x000ee200000e0000 */
[C---:B------:R-:W-:Y:S01]  /*5110*/  FMUL.FTZ R237, R230.reuse, R5 ;  /* 0x00000005e6ed7220 */ /* 0x040fe20000410000 */
[CC--:B--2---:R-:W-:Y:S01]  /*5120*/  FMUL.FTZ R10, R230.reuse, R6.reuse ;  /* 0x00000006e60a7220 */ /* 0x0c4fe20000410000 */
[----:B------:R-:W-:Y:S01]  /*5130*/  FFMA.FTZ R225, R39, -R239, R236 ;  /* 0x800000ef27e17223 */ /* 0x000fe200000100ec */
[----:B------:R-:W2:Y:S01]  /*5140*/  SHFL.DOWN PT, R241, R3, 0x1, 0x1f ;  /* 0x08201f0003f17f89 */ /* 0x000ea200000e0000 */
[C---:B-1----:R-:W-:Y:S01]  /*5150*/  FFMA.FTZ R2, R11.reuse, R6, -R2 ;  /* 0x000000060b027223 */ /* 0x042fe20000010802 */
[-C--:B----4-:R-:W-:Y:S01]  /*5160*/  FMUL.FTZ R6, R230, R4.reuse ;  /* 0x00000004e6067220 */ /* 0x090fe20000410000 */
[C---:B------:R-:W-:Y:S01]  /*5170*/  FFMA.FTZ R4, R11.reuse, R4, -R237 ;  /* 0x000000040b047223 */ /* 0x040fe200000108ed */
[----:B------:R1:W4:Y:S01]  /*5180*/  SHFL.IDX PT, R230, R13, RZ, 0x1f ;  /* 0x00001fff0de67589 */ /* 0x00032200000e0000 */
[C---:B------:R-:W-:Y:S01]  /*5190*/  FFMA.FTZ R7, R11.reuse, R7, R10 ;  /* 0x000000070b077223 */ /* 0x040fe2000001000a */
[----:B------:R-:W-:Y:S01]  /*51a0*/  FFMA.FTZ R5, R11, R5, R6 ;  /* 0x000000050b057223 */ /* 0x000fe20000010006 */
[----:B------:R-:W-:Y:S01]  /*51b0*/  MOV R11, UR28 ;  /* 0x0000001c000b7c02 */ /* 0x000fe20008000f00 */
[----:B------:R1:W4:Y:S01]  /*51c0*/  SHFL.IDX PT, R237, R3, RZ, 0x1f ;  /* 0x00001fff03ed7589 */ /* 0x00032200000e0000 */
[-C--:B0-----:R-:W-:Y:S01]  /*51d0*/  @P1 FMUL.FTZ R12, R233, R228.reuse ;  /* 0x000000e4e90c1220 */ /* 0x081fe20000410000 */
[----:B------:R-:W-:Y:S01]  /*51e0*/  LOP3.LUT R10, R20, UR28, RZ, 0xfc, !PT ;  /* 0x0000001c140a7c12 */ /* 0x000fe2000f8efcff */
[----:B------:R-:W-:Y:S01]  /*51f0*/  VOTEU.ALL UP0, P2 ;  /* 0x0000000000ff7886 */ /* 0x000fe20001000000 */
[----:B-----5:R-:W-:Y:S01]  /*5200*/  @P1 FMUL.FTZ R6, R235, R228 ;  /* 0x000000e4eb061220 */ /* 0x020fe20000410000 */
[----:B------:R-:W-:Y:S01]  /*5210*/  SHF.R.S32.HI R11, RZ, 0x1f, R11 ;  /* 0x0000001fff0b7819 */ /* 0x000fe2000001140b */
[----:B------:R-:W-:Y:S01]  /*5220*/  FFMA.FTZ R221, R189, -R238, R239 ;  /* 0x800000eebddd7223 */ /* 0x000fe200000100ef */
[----:B-1----:R-:W-:Y:S01]  /*5230*/  MOV R13, UR40 ;  /* 0x00000028000d7c02 */ /* 0x002fe20008000f00 */
[-C--:B------:R-:W-:Y:S01]  /*5240*/  @P1 FFMA.FTZ R12, R235, R226.reuse, R12 ;  /* 0x000000e2eb0c1223 */ /* 0x080fe2000001000c */
[----:B------:R-:W-:Y:S01]  /*5250*/  @P1 FFMA.FTZ R6, R233, R226, -R6 ;  /* 0x000000e2e9061223 */ /* 0x000fe20000010806 */
[----:B------:R-:W-:Y:S01]  /*5260*/  P2R R3, PR, RZ, 0x4 ;  /* 0x00000004ff037803 */ /* 0x000fe20000000000 */
[----:B------:R-:W-:Y:S01]  /*5270*/  FFMA.FTZ R239, R115, R239, R232 ;  /* 0x000000ef73ef7223 */ /* 0x000fe200000100e8 */
[----:B---3--:R-:W-:Y:S01]  /*5280*/  @P1 FADD.FTZ R228, R243, R12 ;  /* 0x0000000cf3e41221 */ /* 0x008fe20000010000 */
[----:B------:R-:W-:Y:S01]  /*5290*/  IMAD.WIDE.U32 R12, R13, UR8, R10 ;  /* 0x000000080d0c7c25 */ /* 0x000fe2000f8e000a */
[----:B------:R-:W-:Y:S01]  /*52a0*/  MOV R11, UR41 ;  /* 0x00000029000b7c02 */ /* 0x000fe20008000f00 */
[----:B------:R-:W-:-:S02]  /*52b0*/  @!UP0 ULEA UR28, UR8, UR21, 0x4 ;  /* 0x00000015081c8291 */ /* 0x000fc4000f8e20ff */
[----:B--2---:R-:W-:Y:S01]  /*52c0*/  @P1 FADD.FTZ R226, R241, R6 ;  /* 0x00000006f1e21221 */ /* 0x004fe20000010000 */
[----:B------:R-:W-:Y:S01]  /*52d0*/  FMUL.FTZ R3, R228, R9 ;  /* 0x00000009e4037220 */ /* 0x000fe20000410000 */
[----:B------:R-:W-:Y:S01]  /*52e0*/  FFMA.FTZ R229, R86, R229, R239 ;  /* 0x000000e556e57223 */ /* 0x000fe200000100ef */
[----:B------:R-:W-:Y:S01]  /*52f0*/  FFMA.FTZ R223, -R187, R238, R240 ;  /* 0x000000eebbdf7223 */ /* 0x000fe200000101f0 */
[C---:B------:R-:W-:Y:S01]  /*5300*/  FMUL.FTZ R9, R226.reuse, R9 ;  /* 0x00000009e2097220 */ /* 0x040fe20000410000 */
[-C--:B------:R-:W-:Y:S01]  /*5310*/  FFMA.FTZ R3, R226, R8.reuse, R3 ;  /* 0x00000008e2037223 */ /* 0x080fe20000010003 */
[----:B----4-:R-:W-:Y:S01]  /*5320*/  FADD.FTZ R7, R230, R7 ;  /* 0x00000007e6077221 */ /* 0x010fe20000010000 */
[----:B------:R-:W-:Y:S01]  /*5330*/  BSSY.RECONVERGENT B0, `(.L_x_14510) ;  /* 0x000018c000007945 */ /* 0x000fe20003800200 */
[----:B------:R-:W-:Y:S01]  /*5340*/  FFMA.FTZ R9, R228, R8, -R9 ;  /* 0x00000008e4097223 */ /* 0x000fe20000010809 */
[----:B------:R-:W-:Y:S01]  /*5350*/  FADD.FTZ R226, R222, R3 ;  /* 0x00000003dee27221 */ /* 0x000fe20000010000 */
[----:B------:R-:W-:Y:S01]  /*5360*/  FADD.FTZ R6, R237, R2 ;  /* 0x00000002ed067221 */ /* 0x000fe20000010000 */
[----:B------:R-:W-:-:S02]  /*5370*/  IMAD R3, R11, UR8, R13 ;  /* 0x000000080b037c24 */ /* 0x000fc4000f8e020d */
[----:B------:R-:W-:Y:S01]  /*5380*/  FADD.FTZ R224, R224, R9 ;  /* 0x00000009e0e07221 */ /* 0x000fe20000010000 */
[C---:B------:R-:W-:Y:S01]  /*5390*/  LEA R2, P1, R12.reuse, UR10, 0x2 ;  /* 0x0000000a0c027c11 */ /* 0x040fe2000f8210ff */
[----:B------:R-:W-:Y:S01]  /*53a0*/  FMUL.FTZ R9, R21, R86 ;  /* 0x0000005615097220 */ /* 0x000fe20000410000 */
[C---:B------:R-:W-:Y:S01]  /*53b0*/  FMUL.FTZ R222, R113.reuse, R226 ;  /* 0x000000e271de7220 */ /* 0x040fe20000410000 */
[-C--:B------:R-:W-:Y:S01]  /*53c0*/  FMUL.FTZ R8, R113, R224.reuse ;  /* 0x000000e071087220 */ /* 0x080fe20000410000 */
[----:B------:R-:W-:Y:S01]  /*53d0*/  LEA.HI.X R3, R12, UR11, R3, 0x2, P1 ;  /* 0x0000000b0c037c11 */ /* 0x000fe200088f1403 */
[C---:B------:R-:W-:Y:S01]  /*53e0*/  FMUL.FTZ R11, R220.reuse, R224 ;  /* 0x000000e0dc0b7220 */ /* 0x040fe20000410000 */
[----:B------:R-:W-:Y:S01]  /*53f0*/  MOV R13, 0x84 ;  /* 0x00000084000d7802 */ /* 0x000fe20000000f00 */
[C---:B------:R-:W-:Y:S01]  /*5400*/  FFMA.FTZ R12, R115.reuse, R226, R8 ;  /* 0x000000e2730c7223 */ /* 0x040fe20000010008 */
[-C--:B------:R-:W-:Y:S01]  /*5410*/  FFMA.FTZ R220, R220, -R9.reuse, R229 ;  /* 0x80000009dcdc7223 */ /* 0x080fe200000100e5 */
[----:B------:R-:W-:Y:S01]  /*5420*/  FFMA.FTZ R8, -R218, R9, R231 ;  /* 0x00000009da087223 */ /* 0x000fe200000101e7 */
[----:B------:R-:W-:Y:S01]  /*5430*/  FMUL.FTZ R9, R226, UR42 ;  /* 0x0000002ae2097c20 */ /* 0x000fe20008410000 */
[----:B------:R0:W-:Y:S01]  /*5440*/  @!P2 STS.128 [UR28+0x2e10], R4 ;  /* 0x002e1004ff00a988 */ /* 0x0001e20008000c1c */
[----:B------:R-:W-:Y:S01]  /*5450*/  FFMA.FTZ R115, R115, R224, -R222 ;  /* 0x000000e073737223 */ /* 0x000fe200000108de */
[----:B------:R-:W-:Y:S01]  /*5460*/  FFMA.FTZ R11, R218, R226, R11 ;  /* 0x000000e2da0b7223 */ /* 0x000fe2000001000b */
[----:B------:R-:W-:Y:S01]  /*5470*/  FFMA.FTZ R9, R224, UR29, -R9 ;  /* 0x0000001de0097c23 */ /* 0x000fe20008010809 */
[----:B------:R-:W-:Y:S01]  /*5480*/  FFMA.FTZ R227, R39, R240, R234 ;  /* 0x000000f027e37223 */ /* 0x000fe200000100ea */
[----:B0-----:R-:W-:-:S02]  /*5490*/  IMAD R4, R20, R13, UR21 ;  /* 0x0000001514047e24 */ /* 0x001fc4000f8e020d */
[----:B------:R-:W-:Y:S01]  /*54a0*/  FMUL.FTZ R13, R224, UR42 ;  /* 0x0000002ae00d7c20 */ /* 0x000fe20008410000 */
[----:B------:R-:W-:Y:S01]  /*54b0*/  FMUL.FTZ R7, R21, R224 ;  /* 0x000000e015077220 */ /* 0x000fe20000410000 */
[----:B------:R-:W-:Y:S01]  /*54c0*/  FADD.FTZ R224, R191, R12 ;  /* 0x0000000cbfe07221 */ /* 0x000fe20000010000 */
[----:B------:R-:W-:Y:S01]  /*54d0*/  FADD.FTZ R191, R214, R115 ;  /* 0x00000073d6bf7221 */ /* 0x000fe20000010000 */
[----:B------:R-:W-:Y:S01]  /*54e0*/  FMUL.FTZ R5, R21, R226 ;  /* 0x000000e215057220 */ /* 0x000fe20000410000 */
[----:B------:R-:W-:Y:S01]  /*54f0*/  FMUL.FTZ R115, R86, R7 ;  /* 0x0000000756737220 */ /* 0x000fe20000410000 */
[CC--:B------:R-:W-:Y:S01]  /*5500*/  FMUL.FTZ R12, R117.reuse, R224.reuse ;  /* 0x000000e0750c7220 */ /* 0x0c0fe20000410000 */
[-C--:B------:R-:W-:Y:S01]  /*5510*/  FMUL.FTZ R6, R117, R191.reuse ;  /* 0x000000bf75067220 */ /* 0x080fe20000410000 */
[-C--:B------:R-:W-:Y:S01]  /*5520*/  FMUL.FTZ R214, R189, R191.reuse ;  /* 0x000000bfbdd67220 */ /* 0x080fe20000410000 */
[----:B------:R-:W-:Y:S01]  /*5530*/  FMUL.FTZ R113, R191, UR42 ;  /* 0x0000002abf717c20 */ /* 0x000fe20008410000 */
[-C--:B------:R-:W-:Y:S01]  /*5540*/  FMUL.FTZ R218, R22, R224.reuse ;  /* 0x000000e016da7220 */ /* 0x080fe20000410000 */
[CC--:B------:R-:W-:Y:S01]  /*5550*/  FFMA.FTZ R222, R119.reuse, R224.reuse, R6 ;  /* 0x000000e077de7223 */ /* 0x0c0fe20000010006 */
[-C--:B------:R-:W-:Y:S01]  /*5560*/  FFMA.FTZ R119, R119, R191.reuse, -R12 ;  /* 0x000000bf77777223 */ /* 0x080fe2000001080c */
[----:B------:R-:W-:Y:S01]  /*5570*/  FMUL.FTZ R12, R224, UR42 ;  /* 0x0000002ae00c7c20 */ /* 0x000fe20008410000 */
[----:B------:R-:W-:Y:S01]  /*5580*/  FMUL.FTZ R6, R22, R191 ;  /* 0x000000bf16067220 */ /* 0x000fe20000410000 */
[----:B------:R-:W-:Y:S01]  /*5590*/  FFMA.FTZ R214, R187, R224, R214 ;  /* 0x000000e0bbd67223 */ /* 0x000fe200000100d6 */
[----:B------:R-:W-:Y:S01]  /*55a0*/  FADD.FTZ R119, R186, R119 ;  /* 0x00000077ba777221 */ /* 0x000fe20000010000 */
[----:B------:R-:W-:Y:S01]  /*55b0*/  FFMA.FTZ R12, R191, UR29, -R12 ;  /* 0x0000001dbf0c7c23 */ /* 0x000fe2000801080c */
[----:B------:R-:W-:Y:S01]  /*55c0*/  FADD.FTZ R191, R185, R222 ;  /* 0x000000deb9bf7221 */ /* 0x000fe20000010000 */
[C---:B------:R-:W-:Y:S01]  /*55d0*/  FMUL.FTZ R189, R85.reuse, R6 ;  /* 0x0000000655bd7220 */ /* 0x040fe20000410000 */
[C---:B------:R-:W-:Y:S01]  /*55e0*/  FMUL.FTZ R222, R120.reuse, R119 ;  /* 0x0000007778de7220 */ /* 0x040fe20000410000 */
[----:B------:R-:W-:Y:S01]  /*55f0*/  FMUL.FTZ R187, R85, R218 ;  /* 0x000000da55bb7220 */ /* 0x000fe20000410000 */
[-C--:B------:R-:W-:Y:S01]  /*5600*/  FMUL.FTZ R120, R120, R191.reuse ;  /* 0x000000bf78787220 */ /* 0x080fe20000410000 */
[----:B------:R-:W-:Y:S01]  /*5610*/  FFMA.FTZ R186, R224, UR29, R113 ;  /* 0x0000001de0ba7c23 */ /* 0x000fe20008010071 */
[C---:B------:R-:W-:Y:S01]  /*5620*/  FFMA.FTZ R222, R121.reuse, R191, R222 ;  /* 0x000000bf79de7223 */ /* 0x040fe200000100de */
[----:B------:R0:W-:Y:S01]  /*5630*/  STS [R4+0x8b4], R189 ;  /* 0x0008b4bd04007388 */ /* 0x0001e20000000800 */
[-C--:B------:R-:W-:Y:S01]  /*5640*/  FFMA.FTZ R117, R121, R119.reuse, -R120 ;  /* 0x0000007779757223 */ /* 0x080fe20000010878 */
[----:B------:R-:W-:Y:S01]  /*5650*/  FMUL.FTZ R113, R160, R119 ;  /* 0x00000077a0717220 */ /* 0x000fe20000410000 */
[----:B------:R-:W-:Y:S01]  /*5660*/  FMUL.FTZ R120, R119, UR42 ;  /* 0x0000002a77787c20 */ /* 0x000fe20008410000 */
[----:B------:R1:W-:Y:S01]  /*5670*/  STS [R4+0x8b0], R187 ;  /* 0x0008b0bb04007388 */ /* 0x0003e20000000800 */
[-C--:B------:R-:W-:Y:S01]  /*5680*/  FMUL.FTZ R121, R23, R191.reuse ;  /* 0x000000bf17797220 */ /* 0x080fe20000410000 */
[----:B------:R-:W-:Y:S01]  /*5690*/  FFMA.FTZ R113, R158, R191, R113 ;  /* 0x000000bf9e717223 */ /* 0x000fe20000010071 */
[----:B------:R-:W-:Y:S01]  /*56a0*/  FMUL.FTZ R233, R86, R5 ;  /* 0x0000000556e97220 */ /* 0x000fe20000410000 */
[----:B------:R2:W-:Y:S01]  /*56b0*/  STS [R4+0x8bc], R115 ;  /* 0x0008bc7304007388 */ /* 0x0005e20000000800 */
[----:B------:R-:W-:Y:S01]  /*56c0*/  FMUL.FTZ R185, R88, R121 ;  /* 0x0000007958b97220 */ /* 0x000fe20000410000 */
[----:B0-----:R-:W-:Y:S01]  /*56d0*/  FADD.FTZ R189, R172, R117 ;  /* 0x00000075acbd7221 */ /* 0x001fe20000010000 */
[----:B------:R-:W-:Y:S01]  /*56e0*/  FFMA.FTZ R13, R226, UR29, R13 ;  /* 0x0000001de20d7c23 */ /* 0x000fe2000801000d */
[----:B------:R-:W-:Y:S01]  /*56f0*/  STS [R4+0x8b8], R233 ;  /* 0x0008b8e904007388 */ /* 0x000fe20000000800 */
[----:B------:R-:W-:Y:S01]  /*5700*/  FFMA.FTZ R120, R191, UR29, R120 ;  /* 0x0000001dbf787c23 */ /* 0x000fe20008010078 */
[----:B-1----:R-:W-:Y:S01]  /*5710*/  FADD.FTZ R187, R157, R222 ;  /* 0x000000de9dbb7221 */ /* 0x002fe20000010000 */
[CC--:B------:R-:W-:Y:S01]  /*5720*/  FMUL.FTZ R158, R122.reuse, R189.reuse ;  /* 0x000000bd7a9e7220 */ /* 0x0c0fe20000410000 */
[----:B------:R-:W-:Y:S01]  /*5730*/  FMUL.FTZ R160, R155, R189 ;  /* 0x000000bd9ba07220 */ /* 0x000fe20000410000 */
[----:B------:R-:W-:Y:S01]  /*5740*/  STS [R4+0x8a8], R185 ;  /* 0x0008a8b904007388 */ /* 0x000fe20000000800 */
[----:B--2---:R-:W-:Y:S01]  /*5750*/  FMUL.FTZ R115, R191, UR42 ;  /* 0x0000002abf737c20 */ /* 0x004fe20008410000 */
[-C--:B------:R-:W-:Y:S01]  /*5760*/  FMUL.FTZ R122, R122, R187.reuse ;  /* 0x000000bb7a7a7220 */ /* 0x080fe20000410000 */
[----:B------:R-:W-:Y:S01]  /*5770*/  FMUL.FTZ R117, R187, UR42 ;  /* 0x0000002abb757c20 */ /* 0x000fe20008410000 */
[----:B------:R-:W-:Y:S01]  /*5780*/  FFMA.FTZ R222, R123, R187, R158 ;  /* 0x000000bb7bde7223 */ /* 0x000fe2000001009e */
[----:B------:R-:W-:Y:S01]  /*5790*/  FFMA.FTZ R115, R119, UR29, -R115 ;  /* 0x0000001d77737c23 */ /* 0x000fe20008010873 */
[----:B------:R-:W-:Y:S01]  /*57a0*/  FMUL.FTZ R119, R23, R119 ;  /* 0x0000007717777220 */ /* 0x000fe20000410000 */
[----:B------:R-:W-:Y:S01]  /*57b0*/  FFMA.FTZ R224, R123, R189, -R122 ;  /* 0x000000bd7be07223 */ /* 0x000fe2000001087a */
[----:B------:R-:W-:Y:S01]  /*57c0*/  FFMA.FTZ R122, R19, R187, R160 ;  /* 0x000000bb137a7223 */ /* 0x000fe200000100a0 */
[----:B------:R-:W-:Y:S01]  /*57d0*/  FFMA.FTZ R19, R189, UR29, -R117 ;  /* 0x0000001dbd137c23 */ /* 0x000fe20008010875 */
[----:B------:R-:W-:Y:S01]  /*57e0*/  FMUL.FTZ R157, R88, R119 ;  /* 0x00000077589d7220 */ /* 0x000fe20000410000 */
[----:B------:R-:W-:Y:S01]  /*57f0*/  FADD.FTZ R173, R173, R224 ;  /* 0x000000e0adad7221 */ /* 0x000fe20000010000 */
[C---:B------:R-:W-:Y:S01]  /*5800*/  FMUL.FTZ R172, R24.reuse, R187 ;  /* 0x000000bb18ac7220 */ /* 0x040fe20000410000 */
[----:B------:R-:W-:Y:S01]  /*5810*/  FMUL.FTZ R160, R24, R189 ;  /* 0x000000bd18a07220 */ /* 0x000fe20000410000 */
[----:B------:R-:W-:Y:S01]  /*5820*/  FMUL.FTZ R158, R189, UR42 ;  /* 0x0000002abd9e7c20 */ /* 0x000fe20008410000 */
[----:B------:R0:W-:Y:S01]  /*5830*/  STS [R4+0x8ac], R157 ;  /* 0x0008ac9d04007388 */ /* 0x0001e20000000800 */
[-C--:B------:R-:W-:Y:S01]  /*5840*/  FMUL.FTZ R117, R156, R173.reuse ;  /* 0x000000ad9c757220 */ /* 0x080fe20000410000 */
[----:B------:R-:W-:Y:S01]  /*5850*/  FMUL.FTZ R123, R87, R172 ;  /* 0x000000ac577b7220 */ /* 0x000fe20000410000 */
[----:B------:R-:W-:Y:S01]  /*5860*/  FMUL.FTZ R224, R25, R173 ;  /* 0x000000ad19e07220 */ /* 0x000fe20000410000 */
[----:B------:R-:W-:-:S03]  /*5870*/  FFMA.FTZ R158, R187, UR29, R158 ;  /* 0x0000001dbb9e7c23 */ /* 0x000fc6000801009e */
[----:B------:R1:W-:Y:S01]  /*5880*/  STS [R4+0x8a0], R123 ;  /* 0x0008a07b04007388 */ /* 0x0003e20000000800 */
[----:B0-----:R-:W-:Y:S01]  /*5890*/  FADD.FTZ R157, R159, R222 ;  /* 0x000000de9f9d7221 */ /* 0x001fe20000010000 */
[C---:B------:R-:W-:Y:S01]  /*58a0*/  FMUL.FTZ R222, R124.reuse, R173 ;  /* 0x000000ad7cde7220 */ /* 0x040fe20000410000 */
[----:B------:R-:W-:Y:S02]  /*58b0*/  FMUL.FTZ R159, R87, R160 ;  /* 0x000000a0579f7220 */ /* 0x000fe40000410000 */
[-C--:B------:R-:W-:Y:S01]  /*58c0*/  FMUL.FTZ R124, R124, R157.reuse ;  /* 0x0000009d7c7c7220 */ /* 0x080fe20000410000 */
[-C--:B------:R-:W-:Y:S01]  /*58d0*/  FFMA.FTZ R155, R18, R157.reuse, R117 ;  /* 0x0000009d129b7223 */ /* 0x080fe20000010075 */
[----:B------:R-:W-:Y:S01]  /*58e0*/  FMUL.FTZ R117, R157, UR42 ;  /* 0x0000002a9d757c20 */ /* 0x000fe20008410000 */
[C---:B------:R-:W-:Y:S01]  /*58f0*/  FFMA.FTZ R222, R125.reuse, R157, R222 ;  /* 0x0000009d7dde7223 */ /* 0x040fe200000100de */
[----:B------:R-:W-:Y:S01]  /*5900*/  FFMA.FTZ R125, R125, R173, -R124 ;  /* 0x000000ad7d7d7223 */ /* 0x000fe2000001087c */
[C---:B------:R-:W-:Y:S01]  /*5910*/  FMUL.FTZ R18, R173.reuse, UR42 ;  /* 0x0000002aad127c20 */ /* 0x040fe20008410000 */
[----:B------:R-:W-:Y:S01]  /*5920*/  FFMA.FTZ R124, R173, UR29, -R117 ;  /* 0x0000001dad7c7c23 */ /* 0x000fe20008010875 */
[----:B------:R-:W-:Y:S01]  /*5930*/  FADD.FTZ R161, R161, R222 ;  /* 0x000000dea1a17221 */ /* 0x000fe20000010000 */
[----:B------:R-:W-:Y:S01]  /*5940*/  FADD.FTZ R174, R174, R125 ;  /* 0x0000007daeae7221 */ /* 0x000fe20000010000 */
[----:B------:R-:W-:Y:S01]  /*5950*/  FFMA.FTZ R18, R157, UR29, R18 ;  /* 0x0000001d9d127c23 */ /* 0x000fe20008010012 */
[----:B------:R-:W-:Y:S01]  /*5960*/  FMUL.FTZ R124, R217, R124 ;  /* 0x0000007cd97c7220 */ /* 0x000fe20000410000 */
[----:B-1----:R-:W-:Y:S01]  /*5970*/  FMUL.FTZ R123, R126, R161 ;  /* 0x000000a17e7b7220 */ /* 0x002fe20000410000 */
[----:B------:R-:W-:Y:S01]  /*5980*/  FMUL.FTZ R156, R25, R157 ;  /* 0x0000009d199c7220 */ /* 0x000fe20000410000 */
[----:B------:R-:W-:Y:S01]  /*5990*/  FMUL.FTZ R222, R26, R174 ;  /* 0x000000ae1ade7220 */ /* 0x000fe20000410000 */
[----:B------:R-:W-:Y:S01]  /*59a0*/  FFMA.FTZ R125, R219, R18, R124 ;  /* 0x00000012db7d7223 */ /* 0x000fe2000001007c */
[-C--:B------:R-:W-:Y:S01]  /*59b0*/  FMUL.FTZ R18, R126, R174.reuse ;  /* 0x000000ae7e127220 */ /* 0x080fe20000410000 */
[----:B------:R-:W-:Y:S01]  /*59c0*/  FFMA.FTZ R124, R127, R174, -R123 ;  /* 0x000000ae7f7c7223 */ /* 0x000fe2000001087b */
[----:B------:R-:W-:Y:S01]  /*59d0*/  FMUL.FTZ R126, R217, R224 ;  /* 0x000000e0d97e7220 */ /* 0x000fe20000410000 */
[-C--:B------:R-:W-:Y:S01]  /*59e0*/  FMUL.FTZ R157, R90, R156.reuse ;  /* 0x0000009c5a9d7220 */ /* 0x080fe20000410000 */
[----:B------:R-:W-:Y:S01]  /*59f0*/  FFMA.FTZ R117, R127, R161, R18 ;  /* 0x000000a17f757223 */ /* 0x000fe20000010012 */
[----:B------:R-:W-:Y:S01]  /*5a00*/  FADD.FTZ R175, R175, R124 ;  /* 0x0000007cafaf7221 */ /* 0x000fe20000010000 */
[-C--:B------:R-:W-:Y:S01]  /*5a10*/  FFMA.FTZ R18, R219, R156.reuse, R126 ;  /* 0x0000009cdb127223 */ /* 0x080fe2000001007e */
[----:B------:R-:W-:Y:S01]  /*5a20*/  FMUL.FTZ R217, R217, R156 ;  /* 0x0000009cd9d97220 */ /* 0x000fe20000410000 */
[----:B------:R-:W-:Y:S01]  /*5a30*/  FADD.FTZ R162, R162, R117 ;  /* 0x00000075a2a27221 */ /* 0x000fe20000010000 */
[----:B------:R-:W-:Y:S01]  /*5a40*/  FMUL.FTZ R124, R128, R175 ;  /* 0x000000af807c7220 */ /* 0x000fe20000410000 */
[----:B------:R-:W-:Y:S01]  /*5a50*/  FMUL.FTZ R156, R26, R161 ;  /* 0x000000a11a9c7220 */ /* 0x000fe20000410000 */
[----:B------:R-:W-:Y:S01]  /*5a60*/  FFMA.FTZ R117, R90, R155, R125 ;  /* 0x0000009b5a757223 */ /* 0x000fe2000001007d */
[-C--:B------:R-:W-:Y:S01]  /*5a70*/  FMUL.FTZ R128, R128, R162.reuse ;  /* 0x000000a280807220 */ /* 0x080fe20000410000 */
[----:B------:R-:W-:Y:S01]  /*5a80*/  FFMA.FTZ R126, R129, R162, R124 ;  /* 0x000000a2817e7223 */ /* 0x000fe2000001007c */
[-C--:B------:R-:W-:Y:S01]  /*5a90*/  FMUL.FTZ R123, R89, R156.reuse ;  /* 0x0000009c597b7220 */ /* 0x080fe20000410000 */
[----:B------:R0:W-:Y:S01]  /*5aa0*/  STS [R4+0x8a4], R159 ;  /* 0x0008a49f04007388 */ /* 0x0001e20000000800 */
[----:B------:R-:W-:Y:S01]  /*5ab0*/  FFMA.FTZ R129, R129, R175, -R128 ;  /* 0x000000af81817223 */ /* 0x000fe20000010880 */
[----:B------:R-:W-:Y:S01]  /*5ac0*/  FADD.FTZ R163, R163, R126 ;  /* 0x0000007ea3a37221 */ /* 0x000fe20000010000 */
[----:B------:R-:W-:Y:S01]  /*5ad0*/  FMUL.FTZ R128, R194, R156 ;  /* 0x0000009cc2807220 */ /* 0x000fe20000410000 */
[----:B------:R-:W-:Y:S01]  /*5ae0*/  FFMA.FTZ R219, R219, R224, -R217 ;  /* 0x000000e0dbdb7223 */ /* 0x000fe200000108d9 */
[----:B------:R-:W-:Y:S01]  /*5af0*/  FADD.FTZ R176, R176, R129 ;  /* 0x00000081b0b07221 */ /* 0x000fe20000010000 */
[CC--:B------:R-:W-:Y:S01]  /*5b00*/  FMUL.FTZ R126, R130.reuse, R163.reuse ;  /* 0x000000a3827e7220 */ /* 0x0c0fe20000410000 */
[----:B------:R-:W-:Y:S01]  /*5b10*/  FFMA.FTZ R125, R195, R222, -R128 ;  /* 0x000000dec37d7223 */ /* 0x000fe20000010880 */
[----:B------:R1:W-:Y:S01]  /*5b20*/  STS [R4+0x890], R123 ;  /* 0x0008907b04007388 */ /* 0x0003e20000000800 */
[-C--:B------:R-:W-:Y:S01]  /*5b30*/  FMUL.FTZ R130, R130, R176.reuse ;  /* 0x000000b082827220 */ /* 0x080fe20000410000 */
[C---:B------:R-:W-:Y:S01]  /*5b40*/  FFMA.FTZ R128, R131.reuse, R176, -R126 ;  /* 0x000000b083807223 */ /* 0x040fe2000001087e */
[----:B0-----:R-:W-:Y:S01]  /*5b50*/  FMUL.FTZ R159, R90, R224 ;  /* 0x000000e05a9f7220 */ /* 0x001fe20000410000 */
[----:B------:R-:W-:Y:S01]  /*5b60*/  FMUL.FTZ R224, R194, R222 ;  /* 0x000000dec2e07220 */ /* 0x000fe20000410000 */
[----:B------:R-:W-:Y:S01]  /*5b70*/  FFMA.FTZ R131, R131, R163, R130 ;  /* 0x000000a383837223 */ /* 0x000fe20000010082 */
[----:B------:R-:W-:Y:S01]  /*5b80*/  FADD.FTZ R177, R177, R128 ;  /* 0x00000080b1b17221 */ /* 0x000fe20000010000 */
[----:B------:R-:W-:Y:S01]  /*5b90*/  FMUL.FTZ R129, R27, R175 ;  /* 0x000000af1b817220 */ /* 0x000fe20000410000 */
[----:B------:R-:W-:Y:S01]  /*5ba0*/  FFMA.FTZ R124, R195, R156, R224 ;  /* 0x0000009cc37c7223 */ /* 0x000fe200000100e0 */
[----:B------:R-:W-:Y:S01]  /*5bb0*/  FADD.FTZ R164, R164, R131 ;  /* 0x00000083a4a47221 */ /* 0x000fe20000010000 */
[-C--:B------:R-:W-:Y:S01]  /*5bc0*/  FMUL.FTZ R128, R132, R177.reuse ;  /* 0x000000b184807220 */ /* 0x080fe20000410000 */
[----:B-1----:R-:W-:Y:S01]  /*5bd0*/  FMUL.FTZ R123, R27, R162 ;  /* 0x000000a21b7b7220 */ /* 0x002fe20000410000 */
[----:B------:R-:W-:Y:S01]  /*5be0*/  FMUL.FTZ R156, R192, R160 ;  /* 0x000000a0c09c7220 */ /* 0x000fe20000410000 */
[-C--:B------:R-:W-:Y:S01]  /*5bf0*/  FMUL.FTZ R132, R132, R164.reuse ;  /* 0x000000a484847220 */ /* 0x080fe20000410000 */
[----:B------:R-:W-:Y:S01]  /*5c00*/  FFMA.FTZ R130, R133, R164, R128 ;  /* 0x000000a485827223 */ /* 0x000fe20000010080 */
[-C--:B------:R-:W-:Y:S01]  /*5c10*/  FMUL.FTZ R127, R192, R172.reuse ;  /* 0x000000acc07f7220 */ /* 0x080fe20000410000 */
[----:B------:R-:W-:Y:S01]  /*5c20*/  FFMA.FTZ R126, R193, R172, R156 ;  /* 0x000000acc17e7223 */ /* 0x000fe2000001009c */
[----:B------:R-:W-:Y:S01]  /*5c30*/  FFMA.FTZ R133, R133, R177, -R132 ;  /* 0x000000b185857223 */ /* 0x000fe20000010884 */
[----:B------:R-:W-:Y:S01]  /*5c40*/  FADD.FTZ R165, R165, R130 ;  /* 0x00000082a5a57221 */ /* 0x000fe20000010000 */
[C---:B------:R-:W-:Y:S01]  /*5c50*/  FMUL.FTZ R132, R196.reuse, R123 ;  /* 0x0000007bc4847220 */ /* 0x040fe20000410000 */
        /* <DEDUP_REMOVED lines=12> */
[C---:B------:R-:W-:Y:S01]  /*5d20*/  FFMA.FTZ R130, R215.reuse, R121, R156 ;  /* 0x00000079d7827223 */ /* 0x040fe2000001009c */
[----:B------:R-:W-:Y:S01]  /*5d30*/  FADD.FTZ R166, R166, R135 ;  /* 0x00000087a6a67221 */ /* 0x000fe20000010000 */
[----:B------:R-:W-:Y:S01]  /*5d40*/  FMUL.FTZ R132, R136, R179 ;  /* 0x000000b388847220 */ /* 0x000fe20000410000 */
[----:B------:R-:W-:Y:S01]  /*5d50*/  FFMA.FTZ R131, R215, R119, -R134 ;  /* 0x00000077d7837223 */ /* 0x000fe20000010886 */
[----:B------:R-:W-:Y:S01]  /*5d60*/  FMUL.FTZ R156, R28, R163 ;  /* 0x000000a31c9c7220 */ /* 0x000fe20000410000 */
[-C--:B------:R-:W-:Y:S01]  /*5d70*/  FMUL.FTZ R136, R136, R166.reuse ;  /* 0x000000a688887220 */ /* 0x080fe20000410000 */
[----:B------:R-:W-:Y:S01]  /*5d80*/  FFMA.FTZ R134, R137, R166, R132 ;  /* 0x000000a689867223 */ /* 0x000fe20000010084 */
[----:B------:R-:W-:Y:S01]  /*5d90*/  FFMA.FTZ R127, R193, R160, -R127 ;  /* 0x000000a0c17f7223 */ /* 0x000fe2000001087f */
[----:B------:R-:W-:Y:S01]  /*5da0*/  FMUL.FTZ R160, R28, R176 ;  /* 0x000000b01ca07220 */ /* 0x000fe20000410000 */
[----:B------:R-:W-:Y:S01]  /*5db0*/  FFMA.FTZ R137, R137, R179, -R136 ;  /* 0x000000b389897223 */ /* 0x000fe20000010888 */
[----:B------:R-:W-:Y:S01]  /*5dc0*/  FADD.FTZ R167, R167, R134 ;  /* 0x00000086a7a77221 */ /* 0x000fe20000010000 */
[-C--:B------:R-:W-:Y:S01]  /*5dd0*/  FMUL.FTZ R136, R198, R156.reuse ;  /* 0x0000009cc6887220 */ /* 0x080fe20000410000 */
[----:B------:R-:W-:Y:S01]  /*5de0*/  FMUL.FTZ R123, R92, R123 ;  /* 0x0000007b5c7b7220 */ /* 0x000fe20000410000 */
[----:B------:R-:W-:Y:S01]  /*5df0*/  FADD.FTZ R180, R180, R137 ;  /* 0x00000089b4b47221 */ /* 0x000fe20000010000 */
[C---:B------:R-:W-:Y:S01]  /*5e00*/  FMUL.FTZ R134, R138.reuse, R167 ;  /* 0x000000a78a867220 */ /* 0x040fe20000410000 */
[----:B------:R0:W-:Y:S01]  /*5e10*/  STS [R4+0x88c], R133 ;  /* 0x00088c8504007388 */ /* 0x0001e20000000800 */
[----:B------:R-:W-:Y:S01]  /*5e20*/  FMUL.FTZ R119, R91, R156 ;  /* 0x0000009c5b777220 */ /* 0x000fe20000410000 */
[-C--:B------:R-:W-:Y:S01]  /*5e30*/  FMUL.FTZ R138, R138, R180.reuse ;  /* 0x000000b48a8a7220 */ /* 0x080fe20000410000 */
[----:B------:R-:W-:Y:S01]  /*5e40*/  FFMA.FTZ R134, R139, R180, -R134 ;  /* 0x000000b48b867223 */ /* 0x000fe20000010886 */
[----:B------:R1:W-:Y:S01]  /*5e50*/  STS [R4+0x888], R123 ;  /* 0x0008887b04007388 */ /* 0x0003e20000000800 */
[----:B------:R-:W-:Y:S01]  /*5e60*/  FMUL.FTZ R135, R29, R177 ;  /* 0x000000b11d877220 */ /* 0x000fe20000410000 */
[----:B------:R-:W-:Y:S01]  /*5e70*/  FFMA.FTZ R139, R139, R167, R138 ;  /* 0x000000a78b8b7223 */ /* 0x000fe2000001008a */
[----:B------:R-:W-:Y:S01]  /*5e80*/  FADD.FTZ R181, R181, R134 ;  /* 0x00000086b5b57221 */ /* 0x000fe20000010000 */
[-C--:B------:R-:W-:Y:S01]  /*5e90*/  FMUL.FTZ R121, R91, R160.reuse ;  /* 0x000000a05b797220 */ /* 0x080fe20000410000 */
[----:B------:R2:W-:Y:S01]  /*5ea0*/  STS [R4+0x880], R119 ;  /* 0x0008807704007388 */ /* 0x0005e20000000800 */
[----:B------:R-:W-:Y:S01]  /*5eb0*/  FADD.FTZ R168, R168, R139 ;  /* 0x0000008ba8a87221 */ /* 0x000fe20000010000 */
[----:B0-----:R-:W-:Y:S01]  /*5ec0*/  FFMA.FTZ R133, R199, R160, -R136 ;  /* 0x000000a0c7857223 */ /* 0x001fe20000010888 */
[C---:B------:R-:W-:Y:S01]  /*5ed0*/  FMUL.FTZ R136, R221.reuse, R6 ;  /* 0x00000006dd887220 */ /* 0x040fe20000410000 */
[CC--:B------:R-:W-:Y:S01]  /*5ee0*/  FMUL.FTZ R134, R140.reuse, R181.reuse ;  /* 0x000000b58c867220 */ /* 0x0c0fe20000410000 */
[----:B------:R-:W-:Y:S01]  /*5ef0*/  FMUL.FTZ R140, R140, R168 ;  /* 0x000000a88c8c7220 */ /* 0x000fe20000410000 */
[-C--:B-1----:R-:W-:Y:S01]  /*5f00*/  FMUL.FTZ R123, R221, R218.reuse ;  /* 0x000000dadd7b7220 */ /* 0x082fe20000410000 */
[----:B------:R-:W-:Y:S01]  /*5f10*/  FFMA.FTZ R218, R223, R218, R136 ;  /* 0x000000dadfda7223 */ /* 0x000fe20000010088 */
[C---:B------:R-:W-:Y:S01]  /*5f20*/  FFMA.FTZ R136, R141.reuse, R168, R134 ;  /* 0x000000a88d887223 */ /* 0x040fe20000010086 */
[----:B------:R-:W-:Y:S01]  /*5f30*/  FFMA.FTZ R141, R141, R181, -R140 ;  /* 0x000000b58d8d7223 */ /* 0x000fe2000001088c */
[----:B--2---:R-:W-:Y:S01]  /*5f40*/  FMUL.FTZ R119, R29, R164 ;  /* 0x000000a41d777220 */ /* 0x004fe20000410000 */
[----:B------:R-:W-:Y:S01]  /*5f50*/  FMUL.FTZ R138, R200, R135 ;  /* 0x00000087c88a7220 */ /* 0x000fe20000410000 */
[----:B------:R-:W-:Y:S01]  /*5f60*/  FADD.FTZ R169, R169, R136 ;  /* 0x00000088a9a97221 */ /* 0x000fe20000010000 */
[----:B------:R-:W-:Y:S01]  /*5f70*/  FADD.FTZ R182, R182, R141 ;  /* 0x0000008db6b67221 */ /* 0x000fe20000010000 */
[----:B------:R0:W-:Y:S01]  /*5f80*/  STS [R4+0x884], R121 ;  /* 0x0008847904007388 */ /* 0x0001e20000000800 */
[----:B------:R-:W-:Y:S01]  /*5f90*/  FMUL.FTZ R140, R200, R119 ;  /* 0x00000077c88c7220 */ /* 0x000fe20000410000 */
[C---:B------:R-:W-:Y:S01]  /*5fa0*/  FMUL.FTZ R136, R142.reuse, R169 ;  /* 0x000000a98e887220 */ /* 0x040fe20000410000 */
[-C--:B------:R-:W-:Y:S01]  /*5fb0*/  FMUL.FTZ R142, R142, R182.reuse ;  /* 0x000000b68e8e7220 */ /* 0x080fe20000410000 */
[----:B------:R-:W-:Y:S01]  /*5fc0*/  FFMA.FTZ R134, R201, R119, R138 ;  /* 0x00000077c9867223 */ /* 0x000fe2000001008a */
[----:B------:R-:W-:Y:S01]  /*5fd0*/  FMUL.FTZ R138, R220, R5 ;  /* 0x00000005dc8a7220 */ /* 0x000fe20000410000 */
[----:B------:R-:W-:Y:S01]  /*5fe0*/  FFMA.FTZ R136, R143, R182, -R136 ;  /* 0x000000b68f887223 */ /* 0x000fe20000010888 */
[----:B------:R-:W-:Y:S01]  /*5ff0*/  FFMA.FTZ R6, R223, R6, -R123 ;  /* 0x00000006df067223 */ /* 0x000fe2000001087b */
[----:B------:R-:W-:Y:S01]  /*6000*/  FMUL.FTZ R123, R94, R135 ;  /* 0x000000875e7b7220 */ /* 0x000fe20000410000 */
[----:B------:R-:W-:Y:S01]  /*6010*/  FMUL.FTZ R137, R220, R7 ;  /* 0x00000007dc897220 */ /* 0x000fe20000410000 */
[----:B0-----:R-:W-:Y:S01]  /*6020*/  FMUL.FTZ R121, R94, R119 ;  /* 0x000000775e797220 */ /* 0x001fe20000410000 */
[----:B------:R-:W-:Y:S01]  /*6030*/  FFMA.FTZ R119, R143, R169, R142 ;  /* 0x000000a98f777223 */ /* 0x000fe2000001008e */
[----:B------:R-:W-:Y:S01]  /*6040*/  FADD.FTZ R183, R183, R136 ;  /* 0x00000088b7b77221 */ /* 0x000fe20000010000 */
[----:B------:R-:W-:Y:S01]  /*6050*/  FFMA.FTZ R135, R201, R135, -R140 ;  /* 0x00000087c9877223 */ /* 0x000fe2000001088c */
[----:B------:R-:W-:Y:S01]  /*6060*/  FMUL.FTZ R142, R30, R178 ;  /* 0x000000b21e8e7220 */ /* 0x000fe20000410000 */
[----:B------:R-:W-:Y:S01]  /*6070*/  FADD.FTZ R119, R170, R119 ;  /* 0x00000077aa777221 */ /* 0x000fe20000010000 */
[----:B------:R0:W-:Y:S01]  /*6080*/  STS [R4+0x878], R121 ;  /* 0x0008787904007388 */ /* 0x0001e20000000800 */
[----:B------:R-:W-:Y:S01]  /*6090*/  FFMA.FTZ R58, R25, R155, R58 ;  /* 0x0000009b193a7223 */ /* 0x000fe2000001003a */
[----:B------:R-:W-:Y:S01]  /*60a0*/  FMUL.FTZ R136, R30, R165 ;  /* 0x000000a51e887220 */ /* 0x000fe20000410000 */
[----:B------:R-:W-:Y:S01]  /*60b0*/  FMUL.FTZ R155, R89, R222 ;  /* 0x000000de599b7220 */ /* 0x000fe20000410000 */
[----:B------:R1:W-:Y:S01]  /*60c0*/  STS [R4+0x87c], R123 ;  /* 0x00087c7b04007388 */ /* 0x0003e20000000800 */
[----:B------:R-:W-:Y:S01]  /*60d0*/  FFMA.FTZ R5, R8, R5, R137 ;  /* 0x0000000508057223 */ /* 0x000fe20000010089 */
[C---:B------:R-:W-:Y:S01]  /*60e0*/  FMUL.FTZ R141, R35.reuse, R119 ;  /* 0x00000077238d7220 */ /* 0x040fe20000410000 */
[----:B------:R-:W-:Y:S01]  /*60f0*/  FMUL.FTZ R139, R35, R183 ;  /* 0x000000b7238b7220 */ /* 0x000fe20000410000 */
[----:B------:R2:W-:Y:S01]  /*6100*/  STS [R4+0x894], R155 ;  /* 0x0008949b04007388 */ /* 0x0005e20000000800 */
[----:B------:R-:W-:Y:S01]  /*6110*/  FMUL.FTZ R172, R198, R160 ;  /* 0x000000a0c6ac7220 */ /* 0x000fe20000410000 */
[----:B0-----:R-:W-:Y:S01]  /*6120*/  FFMA.FTZ R121, R8, R7, -R138 ;  /* 0x0000000708797223 */ /* 0x001fe2000001088a */
[C---:B------:R-:W-:Y:S01]  /*6130*/  FMUL.FTZ R7, R144.reuse, R183 ;  /* 0x000000b790077220 */ /* 0x040fe20000410000 */
[-C--:B------:R-:W-:Y:S01]  /*6140*/  FMUL.FTZ R144, R144, R119.reuse ;  /* 0x0000007790907220 */ /* 0x080fe20000410000 */
[----:B------:R-:W-:Y:S01]  /*6150*/  FMUL.FTZ R138, R202, R142 ;  /* 0x0000008eca8a7220 */ /* 0x000fe20000410000 */
[----:B------:R0:W-:Y:S01]  /*6160*/  STS [R4+0x898], R157 ;  /* 0x0008989d04007388 */ /* 0x0001e20000000800 */
[C---:B------:R-:W-:Y:S01]  /*6170*/  FFMA.FTZ R140, R146.reuse, R119, R7 ;  /* 0x00000077928c7223 */ /* 0x040fe20000010007 */
[----:B-1----:R-:W-:Y:S01]  /*6180*/  FFMA.FTZ R123, R146, R183, -R144 ;  /* 0x000000b7927b7223 */ /* 0x002fe20000010890 */
[-C--:B------:R-:W-:Y:S01]  /*6190*/  FMUL.FTZ R7, R202, R136.reuse ;  /* 0x00000088ca077220 */ /* 0x080fe20000410000 */
[-C--:B------:R-:W-:Y:S01]  /*61a0*/  FFMA.FTZ R138, R203, R136.reuse, R138 ;  /* 0x00000088cb8a7223 */ /* 0x080fe2000001008a */
[----:B------:R-:W-:Y:S01]  /*61b0*/  FADD.FTZ R171, R171, R140 ;  /* 0x0000008cabab7221 */ /* 0x000fe20000010000 */
[----:B------:R-:W-:Y:S01]  /*61c0*/  FADD.FTZ R123, R184, R123 ;  /* 0x0000007bb87b7221 */ /* 0x000fe20000010000 */
[----:B--2---:R-:W-:Y:S01]  /*61d0*/  FMUL.FTZ R155, R93, R136 ;  /* 0x000000885d9b7220 */ /* 0x004fe20000410000 */
[-C--:B------:R-:W-:Y:S01]  /*61e0*/  FFMA.FTZ R136, R203, R142.reuse, -R7 ;  /* 0x0000008ecb887223 */ /* 0x080fe20000010807 */
[C---:B------:R-:W-:Y:S01]  /*61f0*/  FMUL.FTZ R137, R36.reuse, R171 ;  /* 0x000000ab24897220 */ /* 0x040fe20000410000 */
[----:B------:R-:W-:Y:S01]  /*6200*/  FMUL.FTZ R7, R36, R123 ;  /* 0x0000007b24077220 */ /* 0x000fe20000410000 */
[----:B0-----:R-:W-:Y:S01]  /*6210*/  FMUL.FTZ R157, R93, R142 ;  /* 0x0000008e5d9d7220 */ /* 0x001fe20000410000 */
[----:B------:R-:W-:Y:S01]  /*6220*/  FMUL.FTZ R144, R212, R141 ;  /* 0x0000008dd4907220 */ /* 0x000fe20000410000 */
[C---:B------:R-:W-:Y:S01]  /*6230*/  FMUL.FTZ R140, R188.reuse, R137 ;  /* 0x00000089bc8c7220 */ /* 0x040fe20000410000 */
[----:B------:R-:W-:Y:S01]  /*6240*/  FMUL.FTZ R143, R188, R7 ;  /* 0x00000007bc8f7220 */ /* 0x000fe20000410000 */
[----:B------:R-:W-:Y:S01]  /*6250*/  FMUL.FTZ R142, R212, R139 ;  /* 0x0000008bd48e7220 */ /* 0x000fe20000410000 */
[----:B------:R0:W-:Y:S01]  /*6260*/  STS [R4+0x870], R155 ;  /* 0x0008709b04007388 */ /* 0x0001e20000000800 */
[C---:B------:R-:W-:Y:S01]  /*6270*/  FFMA.FTZ R140, R190.reuse, R7, -R140 ;  /* 0x00000007be8c7223 */ /* 0x040fe2000001088c */
[----:B------:R-:W-:Y:S01]  /*6280*/  FFMA.FTZ R143, R190, R137, R143 ;  /* 0x00000089be8f7223 */ /* 0x000fe2000001008f */
[----:B------:R-:W-:Y:S01]  /*6290*/  FFMA.FTZ R146, R213, R141, R142 ;  /* 0x0000008dd5927223 */ /* 0x000fe2000001008e */
[C---:B------:R-:W-:Y:S01]  /*62a0*/  FMUL.FTZ R142, R34.reuse, R169 ;  /* 0x000000a9228e7220 */ /* 0x040fe20000410000 */
[----:B------:R1:W-:Y:S01]  /*62b0*/  STS [R4+0x874], R157 ;  /* 0x0008749d04007388 */ /* 0x0003e20000000800 */
[----:B------:R-:W-:Y:S01]  /*62c0*/  FADD.FTZ R143, RZ, R143 ;  /* 0x0000008fff8f7221 */ /* 0x000fe20000010000 */
[----:B------:R-:W-:Y:S01]  /*62d0*/  FMUL.FTZ R173, R31, R166 ;  /* 0x000000a61fad7220 */ /* 0x000fe20000410000 */
[----:B------:R-:W-:Y:S01]  /*62e0*/  FFMA.FTZ R132, R199, R156, R172 ;  /* 0x0000009cc7847223 */ /* 0x000fe200000100ac */
[----:B------:R2:W-:Y:S01]  /*62f0*/  STS [R4+0x89c], R159 ;  /* 0x00089c9f04007388 */ /* 0x0005e20000000800 */
[----:B0-----:R-:W-:Y:S01]  /*6300*/  FFMA.FTZ R155, R213, R139, -R144 ;  /* 0x0000008bd59b7223 */ /* 0x001fe20000010890 */
[----:B------:R-:W-:Y:S01]  /*6310*/  FADD.FTZ R144, RZ, R140 ;  /* 0x0000008cff907221 */ /* 0x000fe20000010000 */
[----:B------:R-:W-:Y:S01]  /*6320*/  FMUL.FTZ R140, R34, R182 ;  /* 0x000000b6228c7220 */ /* 0x000fe20000410000 */
[----:B------:R-:W-:Y:S01]  /*6330*/  FADD.FTZ R143, R143, R146 ;  /* 0x000000928f8f7221 */ /* 0x000fe20000010000 */
[----:B------:R-:W-:Y:S01]  /*6340*/  FMUL.FTZ R185, R31, R179 ;  /* 0x000000b31fb97220 */ /* 0x000fe20000410000 */
[----:B------:R-:W-:Y:S01]  /*6350*/  FADD.FTZ R144, R144, R155 ;  /* 0x0000009b90907221 */ /* 0x000fe20000010000 */
[C---:B------:R-:W-:Y:S01]  /*6360*/  FMUL.FTZ R155, R210.reuse, R142 ;  /* 0x0000008ed29b7220 */ /* 0x040fe20000410000 */
[----:B------:R-:W-:Y:S01]  /*6370*/  FMUL.FTZ R146, R210, R140 ;  /* 0x0000008cd2927220 */ /* 0x000fe20000410000 */
[C---:B-1----:R-:W-:Y:S01]  /*6380*/  FMUL.FTZ R157, R33.reuse, R168 ;  /* 0x000000a8219d7220 */ /* 0x042fe20000410000 */
[----:B--2---:R-:W-:Y:S01]  /*6390*/  FMUL.FTZ R159, R33, R181 ;  /* 0x000000b5219f7220 */ /* 0x004fe20000410000 */
[C---:B------:R-:W-:Y:S01]  /*63a0*/  FFMA.FTZ R155, R211.reuse, R140, -R155 ;  /* 0x0000008cd39b7223 */ /* 0x040fe2000001089b */
[----:B------:R-:W-:Y:S01]  /*63b0*/  FFMA.FTZ R146, R211, R142, R146 ;  /* 0x0000008ed3927223 */ /* 0x000fe20000010092 */
[C---:B------:R-:W-:Y:S01]  /*63c0*/  FMUL.FTZ R160, R208.reuse, R157 ;  /* 0x0000009dd0a07220 */ /* 0x040fe20000410000 */
[-C--:B------:R-:W-:Y:S01]  /*63d0*/  FMUL.FTZ R156, R208, R159.reuse ;  /* 0x0000009fd09c7220 */ /* 0x080fe20000410000 */
[----:B------:R-:W-:Y:S01]  /*63e0*/  FADD.FTZ R144, R144, R155 ;  /* 0x0000009b90907221 */ /* 0x000fe20000010000 */
[----:B------:R-:W-:Y:S01]  /*63f0*/  FADD.FTZ R143, R143, R146 ;  /* 0x000000928f8f7221 */ /* 0x000fe20000010000 */
[C---:B------:R-:W-:Y:S01]  /*6400*/  FFMA.FTZ R155, R209.reuse, R159, -R160 ;  /* 0x0000009fd19b7223 */ /* 0x040fe200000108a0 */
[C---:B------:R-:W-:Y:S01]  /*6410*/  FMUL.FTZ R146, R32.reuse, R167 ;  /* 0x000000a720927220 */ /* 0x040fe20000410000 */
[----:B------:R-:W-:Y:S01]  /*6420*/  FMUL.FTZ R160, R32, R180 ;  /* 0x000000b420a07220 */ /* 0x000fe20000410000 */
[----:B------:R-:W-:Y:S01]  /*6430*/  FMUL.FTZ R172, R204, R173 ;  /* 0x000000adccac7220 */ /* 0x000fe20000410000 */
[----:B------:R-:W-:Y:S01]  /*6440*/  FADD.FTZ R144, R144, R155 ;  /* 0x0000009b90907221 */ /* 0x000fe20000010000 */
[----:B------:R-:W-:Y:S01]  /*6450*/  FMUL.FTZ R155, R206, R146 ;  /* 0x00000092ce9b7220 */ /* 0x000fe20000410000 */
[----:B------:R-:W-:Y:S01]  /*6460*/  FFMA.FTZ R156, R209, R157, R156 ;  /* 0x0000009dd19c7223 */ /* 0x000fe2000001009c */
[----:B------:R-:W-:Y:S01]  /*6470*/  FMUL.FTZ R170, R204, R185 ;  /* 0x000000b9ccaa7220 */ /* 0x000fe20000410000 */
[-C--:B------:R-:W-:Y:S01]  /*6480*/  FMUL.FTZ R187, R96, R173.reuse ;  /* 0x000000ad60bb7220 */ /* 0x080fe20000410000 */
[-C--:B------:R-:W-:Y:S01]  /*6490*/  FFMA.FTZ R155, R207, R160.reuse, -R155 ;  /* 0x000000a0cf9b7223 */ /* 0x080fe2000001089b */
[----:B------:R-:W-:Y:S01]  /*64a0*/  FADD.FTZ R143, R143, R156 ;  /* 0x0000009c8f8f7221 */ /* 0x000fe20000010000 */
[----:B------:R-:W-:Y:S01]  /*64b0*/  FMUL.FTZ R156, R206, R160 ;  /* 0x000000a0ce9c7220 */ /* 0x000fe20000410000 */
[C---:B------:R-:W-:Y:S01]  /*64c0*/  FFMA.FTZ R170, R205.reuse, R173, R170 ;  /* 0x000000adcdaa7223 */ /* 0x040fe200000100aa */
[----:B------:R-:W-:Y:S01]  /*64d0*/  FADD.FTZ R144, R144, R155 ;  /* 0x0000009b90907221 */ /* 0x000fe20000010000 */
[-C--:B------:R-:W-:Y:S01]  /*64e0*/  FFMA.FTZ R155, R205, R185.reuse, -R172 ;  /* 0x000000b9cd9b7223 */ /* 0x080fe200000108ac */
[-C--:B------:R-:W-:Y:S01]  /*64f0*/  FFMA.FTZ R156, R207, R146.reuse, R156 ;  /* 0x00000092cf9c7223 */ /* 0x080fe2000001009c */
        /* <DEDUP_REMOVED lines=28> */
[----:B------:R-:W-:Y:S01]  /*66c0*/  LEA.HI R125, R125, R20, RZ, 0x1b ;  /* 0x000000147d7d7211 */ /* 0x000fe200078fd8ff */
[----:B------:R0:W-:Y:S01]  /*66d0*/  STS [R4+0x860], R143 ;  /* 0x0008608f04007388 */ /* 0x0001e20000000800 */
[----:B------:R-:W-:Y:S01]  /*66e0*/  FADD.FTZ R136, R136, R127 ;  /* 0x0000007f88887221 */ /* 0x000fe20000010000 */
[----:B------:R-:W-:Y:S01]  /*66f0*/  FADD.FTZ R173, R173, R18 ;  /* 0x00000012adad7221 */ /* 0x000fe20000010000 */
[----:B------:R-:W-:Y:S01]  /*6700*/  IADD3 R127, PT, PT, R20, 0x40, RZ ;  /* 0x00000040147f7810 */ /* 0x000fe20007ffe0ff */
[----:B------:R1:W-:Y:S01]  /*6710*/  STS [R4+0x864], R155 ;  /* 0x0008649b04007388 */ /* 0x0003e20000000800 */
[----:B------:R-:W-:Y:S01]  /*6720*/  FADD.FTZ R131, R136, R131 ;  /* 0x0000008388837221 */ /* 0x000fe20000010000 */
[----:B------:R-:W-:Y:S01]  /*6730*/  FADD.FTZ R173, R173, R126 ;  /* 0x0000007eadad7221 */ /* 0x000fe20000010000 */
[----:B------:R-:W-:Y:S01]  /*6740*/  FMUL.FTZ R126, R153, R174 ;  /* 0x000000ae997e7220 */ /* 0x000fe20000410000 */
[----:B------:R-:W-:Y:S01]  /*6750*/  STS [R4+0x858], R157 ;  /* 0x0008589d04007388 */ /* 0x000fe20000000800 */
[----:B------:R-:W-:Y:S01]  /*6760*/  FADD.FTZ R18, R131, R6 ;  /* 0x0000000683127221 */ /* 0x000fe20000010000 */
[----:B------:R-:W-:Y:S01]  /*6770*/  LEA R6, R37, -R10, 0x1 ;  /* 0x8000000a25067211 */ /* 0x000fe200078e08ff */
[----:B------:R-:W-:Y:S01]  /*6780*/  FADD.FTZ R173, R173, R130 ;  /* 0x00000082adad7221 */ /* 0x000fe20000010000 */
[----:B------:R-:W-:Y:S01]  /*6790*/  STS [R4+0x85c], R159 ;  /* 0x00085c9f04007388 */ /* 0x000fe20000000800 */
[----:B------:R-:W-:Y:S01]  /*67a0*/  LEA R125, R125, UR21, 0x2 ;  /* 0x000000157d7d7c11 */ /* 0x000fe2000f8e10ff */
[----:B------:R-:W-:Y:S01]  /*67b0*/  FMUL.FTZ R134, R174, UR42 ;  /* 0x0000002aae867c20 */ /* 0x000fe20008410000 */
[----:B------:R-:W-:Y:S01]  /*67c0*/  ISETP.GE.AND P1, PT, R6, 0x1, PT ;  /* 0x000000010600780c */ /* 0x000fe20003f26270 */
[----:B------:R2:W-:Y:S01]  /*67d0*/  STS [R4+0x850], R129 ;  /* 0x0008508104007388 */ /* 0x0005e20000000800 */
[-C--:B------:R-:W-:Y:S01]  /*67e0*/  LEA.HI R127, R127, R20.reuse, RZ, 0x1b ;  /* 0x000000147f7f7211 */ /* 0x080fe200078fd8ff */
[----:B0-----:R-:W-:Y:S01]  /*67f0*/  FMUL.FTZ R143, R163, UR42 ;  /* 0x0000002aa38f7c20 */ /* 0x001fe20008410000 */
[----:B------:R-:W-:Y:S01]  /*6800*/  FMUL.FTZ R138, R176, UR42 ;  /* 0x0000002ab08a7c20 */ /* 0x000fe20008410000 */
[----:B------:R0:W-:Y:S01]  /*6810*/  STS [R4+0x854], R133 ;  /* 0x0008548504007388 */ /* 0x0001e20000000800 */
[----:B-1----:R-:W-:Y:S01]  /*6820*/  FMUL.FTZ R155, R165, UR42 ;  /* 0x0000002aa59b7c20 */ /* 0x002fe20008410000 */
[----:B------:R-:W-:Y:S01]  /*6830*/  FMUL.FTZ R142, R178, UR42 ;  /* 0x0000002ab28e7c20 */ /* 0x000fe20008410000 */
[----:B------:R-:W-:Y:S01]  /*6840*/  FMUL.FTZ R128, R180, UR42 ;  /* 0x0000002ab4807c20 */ /* 0x000fe20008410000 */
[----:B------:R-:W-:Y:S01]  /*6850*/  STS [R4+0x848], R141 ;  /* 0x0008488d04007388 */ /* 0x000fe20000000800 */
[----:B------:R-:W-:Y:S01]  /*6860*/  FMUL.FTZ R131, R169, UR42 ;  /* 0x0000002aa9837c20 */ /* 0x000fe20008410000 */
[----:B--2---:R-:W-:Y:S01]  /*6870*/  IADD3 R129, PT, PT, R20, 0x60, RZ ;  /* 0x0000006014817810 */ /* 0x004fe20007ffe0ff */
[----:B------:R-:W-:Y:S01]  /*6880*/  FMUL.FTZ R124, R182, UR42 ;  /* 0x0000002ab67c7c20 */ /* 0x000fe20008410000 */
[----:B------:R-:W-:Y:S01]  /*6890*/  STS [R4+0x84c], R139 ;  /* 0x00084c8b04007388 */ /* 0x000fe20000000800 */
[----:B------:R-:W-:Y:S01]  /*68a0*/  FMUL.FTZ R146, R119, UR42 ;  /* 0x0000002a77927c20 */ /* 0x000fe20008410000 */
[----:B0-----:R-:W-:Y:S01]  /*68b0*/  FMUL.FTZ R133, R161, UR42 ;  /* 0x0000002aa1857c20 */ /* 0x001fe20008410000 */
[----:B------:R-:W-:Y:S01]  /*68c0*/  FMUL.FTZ R10, R183, UR42 ;  /* 0x0000002ab70a7c20 */ /* 0x000fe20008410000 */
[----:B------:R0:W-:Y:S01]  /*68d0*/  STS [R4+0x840], R137 ;  /* 0x0008408904007388 */ /* 0x0001e20000000800 */
[----:B------:R-:W-:Y:S01]  /*68e0*/  FMUL.FTZ R144, R171, UR42 ;  /* 0x0000002aab907c20 */ /* 0x000fe20008410000 */
[----:B------:R-:W-:Y:S01]  /*68f0*/  LEA.HI R156, R129, R20, RZ, 0x1b ;  /* 0x00000014819c7211 */ /* 0x000fe200078fd8ff */
[----:B------:R-:W-:Y:S01]  /*6900*/  FADD.FTZ R218, R173, R218 ;  /* 0x000000daadda7221 */ /* 0x000fe20000010000 */
[----:B------:R1:W-:Y:S01]  /*6910*/  STS [R4+0x844], R7 ;  /* 0x0008440704007388 */ /* 0x0003e20000000800 */
[----:B------:R-:W-:Y:S01]  /*6920*/  LEA R160, R127, UR21, 0x2 ;  /* 0x000000157fa07c11 */ /* 0x000fe2000f8e10ff */
[----:B------:R-:W-:Y:S01]  /*6930*/  FFMA.FTZ R133, R174, UR29, -R133 ;  /* 0x0000001dae857c23 */ /* 0x000fe20008010885 */
[----:B------:R-:W-:Y:S01]  /*6940*/  IADD3 R159, PT, PT, R20, 0x80, RZ ;  /* 0x00000080149f7810 */ /* 0x000fe20007ffe0ff */
[----:B------:R-:W-:Y:S01]  /*6950*/  BAR.SYNC.DEFER_BLOCKING 0x0 ;  /* 0x0000000000007b1d */ /* 0x000fe20000010000 */
[C---:B------:R-:W-:Y:S01]  /*6960*/  ISETP.GE.AND P2, PT, R6.reuse, 0x21, PT ;  /* 0x000000210600780c */ /* 0x040fe20003f46270 */
[----:B0-----:R-:W-:Y:S01]  /*6970*/  FMUL.FTZ R137, R167, UR42 ;  /* 0x0000002aa7897c20 */ /* 0x001fe20008410000 */
[C---:B------:R-:W-:Y:S01]  /*6980*/  ISETP.GE.AND P3, PT, R6.reuse, 0x41, PT ;  /* 0x000000410600780c */ /* 0x040fe20003f66270 */
[----:B------:R-:W-:Y:S01]  /*6990*/  FFMA.FTZ R134, R161, UR29, R134 ;  /* 0x0000001da1867c23 */ /* 0x000fe20008010086 */
[----:B------:R-:W-:Y:S01]  /*69a0*/  ISETP.GE.AND P4, PT, R6, 0x61, PT ;  /* 0x000000610600780c */ /* 0x000fe20003f86270 */
[----:B-1----:R-:W-:Y:S01]  /*69b0*/  FMUL.FTZ R4, R162, UR42 ;  /* 0x0000002aa2047c20 */ /* 0x002fe20008410000 */
[C---:B------:R-:W-:Y:S01]  /*69c0*/  FMUL.FTZ R7, R175.reuse, UR42 ;  /* 0x0000002aaf077c20 */ /* 0x040fe20008410000 */
[----:B------:R-:W-:Y:S01]  /*69d0*/  ISETP.GE.AND P5, PT, R6, 0x81, PT ;  /* 0x000000810600780c */ /* 0x000fe20003fa6270 */
[----:B------:R-:W-:Y:S01]  /*69e0*/  FFMA.FTZ R143, R176, UR29, -R143 ;  /* 0x0000001db08f7c23 */ /* 0x000fe2000801088f */
[----:B------:R-:W-:Y:S01]  /*69f0*/  FFMA.FTZ R141, R175, UR29, -R4 ;  /* 0x0000001daf8d7c23 */ /* 0x000fe20008010804 */
[----:B------:R-:W-:Y:S01]  /*6a00*/  FMUL.FTZ R4, R164, UR42 ;  /* 0x0000002aa4047c20 */ /* 0x000fe20008410000 */
[----:B------:R-:W-:Y:S01]  /*6a10*/  FFMA.FTZ R136, R162, UR29, R7 ;  /* 0x0000001da2887c23 */ /* 0x000fe20008010007 */
[----:B------:R-:W-:Y:S01]  /*6a20*/  FMUL.FTZ R7, R177, UR42 ;  /* 0x0000002ab1077c20 */ /* 0x000fe20008410000 */
[----:B------:R-:W-:Y:S01]  /*6a30*/  FFMA.FTZ R138, R163, UR29, R138 ;  /* 0x0000001da38a7c23 */ /* 0x000fe2000801008a */
[----:B------:R-:W-:Y:S01]  /*6a40*/  FFMA.FTZ R153, R177, UR29, -R4 ;  /* 0x0000001db1997c23 */ /* 0x000fe20008010804 */
[----:B------:R-:W-:Y:S01]  /*6a50*/  FMUL.FTZ R4, R166, UR42 ;  /* 0x0000002aa6047c20 */ /* 0x000fe20008410000 */
[----:B------:R-:W-:Y:S01]  /*6a60*/  FFMA.FTZ R140, R164, UR29, R7 ;  /* 0x0000001da48c7c23 */ /* 0x000fe20008010007 */
[C---:B------:R-:W-:Y:S01]  /*6a70*/  FMUL.FTZ R7, R179.reuse, UR42 ;  /* 0x0000002ab3077c20 */ /* 0x040fe20008410000 */
[----:B------:R-:W-:Y:S01]  /*6a80*/  FFMA.FTZ R155, R178, UR29, -R155 ;  /* 0x0000001db29b7c23 */ /* 0x000fe2000801089b */
[----:B------:R-:W-:Y:S01]  /*6a90*/  FFMA.FTZ R139, R179, UR29, -R4 ;  /* 0x0000001db38b7c23 */ /* 0x000fe20008010804 */
[----:B------:R-:W-:Y:S01]  /*6aa0*/  FMUL.FTZ R4, R168, UR42 ;  /* 0x0000002aa8047c20 */ /* 0x000fe20008410000 */
[----:B------:R-:W-:Y:S01]  /*6ab0*/  FFMA.FTZ R132, R166, UR29, R7 ;  /* 0x0000001da6847c23 */ /* 0x000fe20008010007 */
[C---:B------:R-:W-:Y:S01]  /*6ac0*/  FMUL.FTZ R7, R181.reuse, UR42 ;  /* 0x0000002ab5077c20 */ /* 0x040fe20008410000 */
[----:B------:R0:W1:Y:S01]  /*6ad0*/  LDS R157, [R125+0x8c0] ;  /* 0x0008c0007d9d7984 */ /* 0x0000620000000800 */
[----:B------:R-:W-:Y:S01]  /*6ae0*/  FFMA.FTZ R135, R181, UR29, -R4 ;  /* 0x0000001db5877c23 */ /* 0x000fe20008010804 */
        /* <DEDUP_REMOVED lines=10> */
[----:B0-----:R-:W-:Y:S01]  /*6b90*/  FFMA.FTZ R125, R171, UR29, R4 ;  /* 0x0000001dab7d7c23 */ /* 0x001fe20008010004 */
[----:B------:R-:W-:Y:S06]  /*6ba0*/  @!P1 BRA `(.L_x_14511) ;  /* 0x0000000000109947 */ /* 0x000fec0003800000 */
[----:B------:R-:W-:-:S04]  /*6bb0*/  LEA.HI R4, R20, R20, RZ, 0x1b ;  /* 0x0000001414047211 */ /* 0x000fc800078fd8ff */
[----:B------:R-:W-:-:S05]  /*6bc0*/  LEA R4, R4, UR21, 0x2 ;  /* 0x0000001504047c11 */ /* 0x000fca000f8e10ff */
[----:B------:R-:W0:Y:S04]  /*6bd0*/  LDS R7, [R4+0x840] ;  /* 0x0008400004077984 */ /* 0x000e280000000800 */
[----:B0-----:R0:W-:Y:S02]  /*6be0*/  REDG.E.ADD.F32.FTZ.RN.STRONG.GPU desc[UR22][R2.64], R7 ;  /* 0x00000007020079a6 */ /* 0x0011e4000c12f316 */
.L_x_14511:
[----:B------:R-:W-:Y:S05]  /*6bf0*/  BSYNC.RECONVERGENT B0 ;  /* 0x0000000000007941 */ /* 0x000fea0003800200 */
.L_x_14510:
[----:B------:R-:W-:Y:S04]  /*6c00*/  BSSY.RECONVERGENT B0, `(.L_x_14512) ;  /* 0x0000003000007945 */ /* 0x000fe80003800200 */
[----:B------:R-:W-:Y:S05]  /*6c10*/  @!P2 BRA `(.L_x_14513) ;  /* 0x000000000004a947 */ /* 0x000fea0003800000 */
[----:B-1----:R2:W-:Y:S02]  /*6c20*/  REDG.E.ADD.F32.FTZ.RN.STRONG.GPU desc[UR22][R2.64+0x80], R157 ;  /* 0x0000809d020079a6 */ /* 0x0025e4000c12f316 */
.L_x_14513:
[----:B------:R-:W-:Y:S05]  /*6c30*/  BSYNC.RECONVERGENT B0 ;  /* 0x0000000000007941 */ /* 0x000fea0003800200 */
.L_x_14512:
[----:B0-----:R0:W3:Y:S01]  /*6c40*/  LDS R7, [R160+0x940] ;  /* 0x00094000a0077984 */ /* 0x0010e20000000800 */
[----:B------:R-:W-:Y:S01]  /*6c50*/  BSSY.RECONVERGENT B0, `(.L_x_14514) ;  /* 0x0000005000007945 */ /* 0x000fe20003800200 */
[----:B------:R-:W-:Y:S02]  /*6c60*/  LEA.HI R159, R159, R20, RZ, 0x1b ;  /* 0x000000149f9f7211 */ /* 0x000fe400078fd8ff */
[----:B------:R-:W-:Y:S01]  /*6c70*/  LEA R156, R156, UR21, 0x2 ;  /* 0x000000159c9c7c11 */ /* 0x000fe2000f8e10ff */
[----:B------:R-:W-:Y:S06]  /*6c80*/  @!P3 BRA `(.L_x_14515) ;  /* 0x000000000004b947 */ /* 0x000fec0003800000 */
[----:B---3--:R4:W-:Y:S02]  /*6c90*/  REDG.E.ADD.F32.FTZ.RN.STRONG.GPU desc[UR22][R2.64+0x100], R7 ;  /* 0x00010007020079a6 */ /* 0x0089e4000c12f316 */
.L_x_14515:
[----:B------:R-:W-:Y:S05]  /*6ca0*/  BSYNC.RECONVERGENT B0 ;  /* 0x0000000000007941 */ /* 0x000fea0003800200 */
.L_x_14514:
[----:B---34-:R3:W4:Y:S01]  /*6cb0*/  LDS R7, [R156+0x9c0] ;  /* 0x0009c0009c077984 */ /* 0x0187220000000800 */
[----:B------:R-:W-:Y:S01]  /*6cc0*/  BSSY.RECONVERGENT B0, `(.L_x_14516) ;  /* 0x0000004000007945 */ /* 0x000fe20003800200 */
[----:B------:R-:W-:-:S03]  /*6cd0*/  LEA R159, R159, UR21, 0x2 ;  /* 0x000000159f9f7c11 */ /* 0x000fc6000f8e10ff */
[----:B------:R-:W-:Y:S05]  /*6ce0*/  @!P4 BRA `(.L_x_14517) ;  /* 0x000000000004c947 */ /* 0x000fea0003800000 */
[----:B----4-:R4:W-:Y:S02]  /*6cf0*/  REDG.E.ADD.F32.FTZ.RN.STRONG.GPU desc[UR22][R2.64+0x180], R7 ;  /* 0x00018007020079a6 */ /* 0x0109e4000c12f316 */
.L_x_14517:
[----:B------:R-:W-:Y:S05]  /*6d00*/  BSYNC.RECONVERGENT B0 ;  /* 0x0000000000007941 */ /* 0x000fea0003800200 */
.L_x_14516:
[----:B----4-:R4:W0:Y:S01]  /*6d10*/  LDS R7, [R159+0xa40] ;  /* 0x000a40009f077984 */ /* 0x0108220000000800 */
[----:B------:R-:W-:Y:S04]  /*6d20*/  BSSY.RECONVERGENT B0, `(.L_x_14518) ;  /* 0x0000003000007945 */ /* 0x000fe80003800200 */
[----:B------:R-:W-:Y:S05]  /*6d30*/  @!P5 BRA `(.L_x_14519) ;  /* 0x000000000004d947 */ /* 0x000fea0003800000 */
[----:B0-----:R0:W-:Y:S02]  /*6d40*/  REDG.E.ADD.F32.FTZ.RN.STRONG.GPU desc[UR22][R2.64+0x200], R7 ;  /* 0x00020007020079a6 */ /* 0x0011e4000c12f316 */
.L_x_14519:
[----:B------:R-:W-:Y:S05]  /*6d50*/  BSYNC.RECONVERGENT B0 ;  /* 0x0000000000007941 */ /* 0x000fea0003800200 */
.L_x_14518:
[C---:B0-----:R-:W-:Y:S01]  /*6d60*/  IADD3 R7, PT, PT, R20.reuse, 0xa0, RZ ;  /* 0x000000a014077810 */ /* 0x041fe20007ffe0ff */
[----:B------:R-:W-:Y:S01]  /*6d70*/  BSSY.RECONVERGENT B0, `(.L_x_14520) ;  /* 0x000003e000007945 */ /* 0x000fe20003800200 */
[C---:B------:R-:W-:Y:S02]  /*6d80*/  IADD3 R237, PT, PT, R20.reuse, 0x380, RZ ;  /* 0x0000038014ed7810 */ /* 0x040fe40007ffe0ff */
[-C--:B------:R-:W-:Y:S02]  /*6d90*/  LEA.HI R230, R7, R20.reuse, RZ, 0x1b ;  /* 0x0000001407e67211 */ /* 0x080fe400078fd8ff */
[----:B------:R-:W-:Y:S02]  /*6da0*/  LEA.HI R228, R237, R20, RZ, 0x1b ;  /* 0x00000014ede47211 */ /* 0x000fe400078fd8ff */
[----:B------:R-:W-:Y:S02]  /*6db0*/  IADD3 R237, PT, PT, R20, 0x3e0, RZ ;  /* 0x000003e014ed7810 */ /* 0x000fe40007ffe0ff */
[----:B------:R-:W-:-:S02]  /*6dc0*/  LEA R232, R230, UR21, 0x2 ;  /* 0x00000015e6e87c11 */ /* 0x000fc4000f8e10ff */
[----:B------:R-:W-:Y:S02]  /*6dd0*/  LEA.HI R230, R237, R20, RZ, 0x1b ;  /* 0x00000014ede67211 */ /* 0x000fe400078fd8ff */
[----:B------:R-:W-:Y:S01]  /*6de0*/  ISETP.GE.AND P1, PT, R6, 0xa1, PT ;  /* 0x000000a10600780c */ /* 0x000fe20003f26270 */
[----:B------:R0:W0:Y:S01]  /*6df0*/  LDS R237, [R232+0xac0] ;  /* 0x000ac000e8ed7984 */ /* 0x0000220000000800 */
[C---:B-12---:R-:W-:Y:S02]  /*6e00*/  IADD3 R157, PT, PT, R20.reuse, 0xc0, RZ ;  /* 0x000000c0149d7810 */ /* 0x046fe40007ffe0ff */
        /* <DEDUP_REMOVED lines=15> */
[C---:B---3--:R-:W-:Y:S02]  /*6f00*/  IADD3 R156, PT, PT, R20.reuse, 0x280, RZ ;  /* 0x00000280149c7810 */ /* 0x048fe40007ffe0ff */
[C---:B------:R-:W-:Y:S02]  /*6f10*/  IADD3 R146, PT, PT, R20.reuse, 0x2a0, RZ ;  /* 0x000002a014927810 */ /* 0x040fe40007ffe0ff */
[C---:B------:R-:W-:Y:S02]  /*6f20*/  IADD3 R144, PT, PT, R20.reuse, 0x2c0, RZ ;  /* 0x000002c014907810 */ /* 0x040fe40007ffe0ff */
[C---:B----4-:R-:W-:Y:S02]  /*6f30*/  IADD3 R159, PT, PT, R20.reuse, 0x320, RZ ;  /* 0x00000320149f7810 */ /* 0x050fe40007ffe0ff */
        /* <DEDUP_REMOVED lines=26> */
[C---:B------:R-:W-:Y:S02]  /*70e0*/  ISETP.GE.AND P2, PT, R6.reuse, 0xc1, PT ;  /* 0x000000c10600780c */ /* 0x040fe40003f46270 */
[----:B------:R-:W-:Y:S02]  /*70f0*/  ISETP.GE.AND P3, PT, R6, 0xe1, PT ;  /* 0x000000e10600780c */ /* 0x000fe40003f66270 */
[-C--:B------:R-:W-:Y:S02]  /*7100*/  LEA.HI R235, R235, R20.reuse, RZ, 0x1b ;  /* 0x00000014ebeb7211 */ /* 0x080fe400078fd8ff */
[----:B------:R-:W-:Y:S02]  /*7110*/  LEA.HI R233, R233, R20, RZ, 0x1b ;  /* 0x00000014e9e97211 */ /* 0x000fe400078fd8ff */
[----:B------:R-:W-:Y:S01]  /*7120*/  LEA R224, R224, UR21, 0x2 ;  /* 0x00000015e0e07c11 */ /* 0x000fe2000f8e10ff */
[----:B0-----:R-:W-:Y:S06]  /*7130*/  @!P1 BRA `(.L_x_14521) ;  /* 0x0000000000049947 */ /* 0x001fec0003800000 */
[----:B------:R0:W-:Y:S02]  /*7140*/  REDG.E.ADD.F32.FTZ.RN.STRONG.GPU desc[UR22][R2.64+0x280], R237 ;  /* 0x000280ed020079a6 */ /* 0x0001e4000c12f316 */
.L_x_14521:
[----:B------:R-:W-:Y:S05]  /*7150*/  BSYNC.RECONVERGENT B0 ;  /* 0x0000000000007941 */ /* 0x000fea0003800200 */
.L_x_14520:
[----:B0-----:R0:W1:Y:S01]  /*7160*/  LDS R237, [R224+0xb40] ;  /* 0x000b4000e0ed7984 */ /* 0x0010620000000800 */
[----:B------:R-:W-:Y:S01]  /*7170*/  BSSY.RECONVERGENT B0, `(.L_x_14522) ;  /* 0x0000004000007945 */ /* 0x000fe20003800200 */
[----:B------:R-:W-:-:S03]  /*7180*/  LEA R222, R222, UR21, 0x2 ;  /* 0x00000015dede7c11 */ /* 0x000fc6000f8e10ff */
[----:B------:R-:W-:Y:S05]  /*7190*/  @!P2 BRA `(.L_x_14523) ;  /* 0x000000000004a947 */ /* 0x000fea0003800000 */
[----:B-1----:R2:W-:Y:S02]  /*71a0*/  REDG.E.ADD.F32.FTZ.RN.STRONG.GPU desc[UR22][R2.64+0x300], R237 ;  /* 0x000300ed020079a6 */ /* 0x0025e4000c12f316 */
.L_x_14523:
[----:B------:R-:W-:Y:S05]  /*71b0*/  BSYNC.RECONVERGENT B0 ;  /* 0x0000000000007941 */ /* 0x000fea0003800200 */
.L_x_14522:
[----:B-12---:R1:W2:Y:S01]  /*71c0*/  LDS R237, [R222+0xbc0] ;  /* 0x000bc000deed7984 */ /* 0x0062a20000000800 */
[----:B------:R-:W-:Y:S04]  /*71d0*/  BSSY.RECONVERGENT B0, `(.L_x_14524) ;  /* 0x0000003000007945 */ /* 0x000fe80003800200 */
[----:B------:R-:W-:Y:S05]  /*71e0*/  @!P3 BRA `(.L_x_14525) ;  /* 0x000000000004b947 */ /* 0x000fea0003800000 */
[----:B--2---:R3:W-:Y:S02]  /*71f0*/  REDG.E.ADD.F32.FTZ.RN.STRONG.GPU desc[UR22][R2.64+0x380], R237 ;  /* 0x000380ed020079a6 */ /* 0x0047e4000c12f316 */
.L_x_14525:
[----:B------:R-:W-:Y:S05]  /*7200*/  BSYNC.RECONVERGENT B0 ;  /* 0x0000000000007941 */ /* 0x000fea0003800200 */
.L_x_14524:
[----:B------:R-:W-:Y:S01]  /*7210*/  LEA R174, R174, UR21, 0x2 ;  /* 0x00000015aeae7c11 */ /* 0x000fe2000f8e10ff */
[----:B------:R-:W-:Y:S01]  /*7220*/  BSSY.RECONVERGENT B0, `(.L_x_14526) ;  /* 0x000000b000007945 */ /* 0x000fe20003800200 */
[----:B-1----:R-:W-:Y:S02]  /*7230*/  LEA R222, R219, UR21, 0x2 ;  /* 0x00000015dbde7c11 */ /* 0x002fe4000f8e10ff */
[C---:B------:R-:W-:Y:S01]  /*7240*/  ISETP.GE.AND P6, PT, R6.reuse, 0x101, PT ;  /* 0x000001010600780c */ /* 0x040fe20003fc6270 */
[----:B------:R1:W4:Y:S01]  /*7250*/  LDS R219, [R174+0xc40] ;  /* 0x000c4000aedb7984 */ /* 0x0003220000000800 */
[C---:B------:R-:W-:Y:S02]  /*7260*/  ISETP.GE.AND P1, PT, R6.reuse, 0x121, PT ;  /* 0x000001210600780c */ /* 0x040fe40003f26270 */
[C---:B------:R-:W-:Y:S02]  /*7270*/  ISETP.GE.AND P2, PT, R6.reuse, 0x141, PT ;  /* 0x000001410600780c */ /* 0x040fe40003f46270 */
[----:B------:R-:W-:-:S02]  /*7280*/  ISETP.GE.AND P3, PT, R6, 0x161, PT ;  /* 0x000001610600780c */ /* 0x000fc40003f66270 */
[C---:B------:R-:W-:Y:S02]  /*7290*/  ISETP.GE.AND P4, PT, R6.reuse, 0x181, PT ;  /* 0x000001810600780c */ /* 0x040fe40003f86270 */
[----:B------:R-:W-:-:S03]  /*72a0*/  ISETP.GE.AND P5, PT, R6, 0x1a1, PT ;  /* 0x000001a10600780c */ /* 0x000fc60003fa6270 */
[----:B-1----:R-:W-:Y:S10]  /*72b0*/  @!P6 BRA `(.L_x_14527) ;  /* 0x000000000004e947 */ /* 0x002ff40003800000 */
[----:B----4-:R1:W-:Y:S02]  /*72c0*/  REDG.E.ADD.F32.FTZ.RN.STRONG.GPU desc[UR22][R2.64+0x400], R219 ;  /* 0x000400db020079a6 */ /* 0x0103e4000c12f316 */
.L_x_14527:
[----:B------:R-:W-:Y:S05]  /*72d0*/  BSYNC.RECONVERGENT B0 ;  /* 0x0000000000007941 */ /* 0x000fea0003800200 */
.L_x_14526:
[----:B------:R-:W-:Y:S01]  /*72e0*/  LEA R174, R217, UR21, 0x2 ;  /* 0x00000015d9ae7c11 */ /* 0x000fe2000f8e10ff */
[----:B------:R-:W-:Y:S01]  /*72f0*/  BSSY.RECONVERGENT B0, `(.L_x_14528) ;  /* 0x0000004000007945 */ /* 0x000fe20003800200 */
[----:B------:R0:W0:Y:S03]  /*7300*/  LDS R217, [R222+0xcc0] ;  /* 0x000cc000ded97984 */ /* 0x0000260000000800 */
[----:B------:R-:W-:Y:S05]  /*7310*/  @!P1 BRA `(.L_x_14529) ;  /* 0x0000000000049947 */ /* 0x000fea0003800000 */
[----:B0-----:R0:W-:Y:S02]  /*7320*/  REDG.E.ADD.F32.FTZ.RN.STRONG.GPU desc[UR22][R2.64+0x480], R217 ;  /* 0x000480d9020079a6 */ /* 0x0011e4000c12f316 */
.L_x_14529:
[----:B------:R-:W-:Y:S05]  /*7330*/  BSYNC.RECONVERGENT B0 ;  /* 0x0000000000007941 */ /* 0x000fea0003800200 */
.L_x_14528:
[----:B0-----:R-:W-:Y:S01]  /*7340*/  LEA R217, R191, UR21, 0x2 ;  /* 0x00000015bfd97c11 */ /* 0x001fe2000f8e10ff */
[----:B------:R-:W-:Y:S01]  /*7350*/  BSSY.RECONVERGENT B0, `(.L_x_14530) ;  /* 0x0000004000007945 */ /* 0x000fe20003800200 */
[----:B------:R0:W0:Y:S03]  /*7360*/  LDS R191, [R174+0xd40] ;  /* 0x000d4000aebf7984 */ /* 0x0000260000000800 */
[----:B------:R-:W-:Y:S05]  /*7370*/  @!P2 BRA `(.L_x_14531) ;  /* 0x000000000004a947 */ /* 0x000fea0003800000 */
[----:B0-----:R0:W-:Y:S02]  /*7380*/  REDG.E.ADD.F32.FTZ.RN.STRONG.GPU desc[UR22][R2.64+0x500], R191 ;  /* 0x000500bf020079a6 */ /* 0x0011e4000c12f316 */
.L_x_14531:
[----:B------:R-:W-:Y:S05]  /*7390*/  BSYNC.RECONVERGENT B0 ;  /* 0x0000000000007941 */ /* 0x000fea0003800200 */
.L_x_14530:
[----:B0-----:R-:W-:Y:S01]  /*73a0*/  LEA R174, R189, UR21, 0x2 ;  /* 0x00000015bdae7c11 */ /* 0x001fe2000f8e10ff */
[----:B------:R-:W-:Y:S01]  /*73b0*/  BSSY.RECONVERGENT B0, `(.L_x_14532) ;  /* 0x0000004000007945 */ /* 0x000fe20003800200 */
[----:B------:R0:W0:Y:S03]  /*73c0*/  LDS R189, [R217+0xdc0] ;  /* 0x000dc000d9bd7984 */ /* 0x0000260000000800 */
[----:B------:R-:W-:Y:S05]  /*73d0*/  @!P3 BRA `(.L_x_14533) ;  /* 0x000000000004b947 */ /* 0x000fea0003800000 */
[----:B0-----:R0:W-:Y:S02]  /*73e0*/  REDG.E.ADD.F32.FTZ.RN.STRONG.GPU desc[UR22][R2.64+0x580], R189 ;  /* 0x000580bd020079a6 */ /* 0x0011e4000c12f316 */
.L_x_14533:
[----:B------:R-:W-:Y:S05]  /*73f0*/  BSYNC.RECONVERGENT B0 ;  /* 0x0000000000007941 */ /* 0x000fea0003800200 */
.L_x_14532:
[----:B0-----:R-:W-:Y:S01]  /*7400*/  LEA R189, R187, UR21, 0x2 ;  /* 0x00000015bbbd7c11 */ /* 0x001fe2000f8e10ff */
[----:B------:R-:W-:Y:S01]  /*7410*/  BSSY.RECONVERGENT B0, `(.L_x_14534) ;  /* 0x0000004000007945 */ /* 0x000fe20003800200 */
[----:B------:R0:W0:Y:S03]  /*7420*/  LDS R187, [R174+0xe40] ;  /* 0x000e4000aebb7984 */ /* 0x0000260000000800 */
[----:B------:R-:W-:Y:S05]  /*7430*/  @!P4 BRA `(.L_x_14535) ;  /* 0x000000000004c947 */ /* 0x000fea0003800000 */
[----:B0-----:R0:W-:Y:S02]  /*7440*/  REDG.E.ADD.F32.FTZ.RN.STRONG.GPU desc[UR22][R2.64+0x600], R187 ;  /* 0x000600bb020079a6 */ /* 0x0011e4000c12f316 */
.L_x_14535:
[----:B------:R-:W-:Y:S05]  /*7450*/  BSYNC.RECONVERGENT B0 ;  /* 0x0000000000007941 */ /* 0x000fea0003800200 */
.L_x_14534:
[----:B0-----:R0:W0:Y:S01]  /*7460*/  LDS R187, [R189+0xec0] ;  /* 0x000ec000bdbb7984 */ /* 0x0010220000000800 */
[----:B------:R-:W-:Y:S04]  /*7470*/  BSSY.RECONVERGENT B0, `(.L_x_14536) ;  /* 0x0000003000007945 */ /* 0x000fe80003800200 */
[----:B------:R-:W-:Y:S05]  /*7480*/  @!P5 BRA `(.L_x_14537) ;  /* 0x000000000004d947 */ /* 0x000fea0003800000 */
[----:B0-----:R0:W-:Y:S02]  /*7490*/  REDG.E.ADD.F32.FTZ.RN.STRONG.GPU desc[UR22][R2.64+0x680], R187 ;  /* 0x000680bb020079a6 */ /* 0x0011e4000c12f316 */
.L_x_14537:
[----:B------:R-:W-:Y:S05]  /*74a0*/  BSYNC.RECONVERGENT B0 ;  /* 0x0000000000007941 */ /* 0x000fea0003800200 */
.L_x_14536:
[----:B------:R-:W-:Y:S01]  /*74b0*/  LEA R173, R173, UR21, 0x2 ;  /* 0x00000015adad7c11 */ /* 0x000fe2000f8e10ff */
[----:B------:R-:W-:Y:S01]  /*74c0*/  BSSY.RECONVERGENT B0, `(.L_x_14538) ;  /* 0x000000b000007945 */ /* 0x000fe20003800200 */
[C---:B------:R-:W-:Y:S02]  /*74d0*/  ISETP.GE.AND P6, PT, R6.reuse, 0x1c1, PT ;  /* 0x000001c10600780c */ /* 0x040fe40003fc6270 */
[----:B------:R-:W-:Y:S02]  /*74e0*/  LEA R185, R185, UR21, 0x2 ;  /* 0x00000015b9b97c11 */ /* 0x000fe4000f8e10ff */
        /* <DEDUP_REMOVED lines=8> */
.L_x_14539:
[----:B------:R-:W-:Y:S05]  /*7570*/  BSYNC.RECONVERGENT B0 ;  /* 0x0000000000007941 */ /* 0x000fea0003800200 */
.L_x_14538:
[----:B0-----:R0:W0:Y:S01]  /*7580*/  LDS R173, [R185+0xfc0] ;  /* 0x000fc000b9ad7984 */ /* 0x0010220000000800 */
[----:B------:R-:W-:Y:S01]  /*7590*/  BSSY.RECONVERGENT B0, `(.L_x_14540) ;  /* 0x0000004000007945 */ /* 0x000fe20003800200 */
[----:B------:R-:W-:-:S03]  /*75a0*/  LEA R172, R172, UR21, 0x2 ;  /* 0x00000015acac7c11 */ /* 0x000fc6000f8e10ff */
[----:B------:R-:W-:Y:S05]  /*75b0*/  @!P1 BRA `(.L_x_14541) ;  /* 0x0000000000049947 */ /* 0x000fea0003800000 */
[----:B0-----:R0:W-:Y:S02]  /*75c0*/  REDG.E.ADD.F32.FTZ.RN.STRONG.GPU desc[UR22][R2.64+0x780], R173 ;  /* 0x000780ad020079a6 */ /* 0x0011e4000c12f316 */
.L_x_14541:
[----:B------:R-:W-:Y:S05]  /*75d0*/  BSYNC.RECONVERGENT B0 ;  /* 0x0000000000007941 */ /* 0x000fea0003800200 */
.L_x_14540:
[----:B0-----:R0:W0:Y:S01]  /*75e0*/  LDS R173, [R172+0x1040] ;  /* 0x00104000acad7984 */ /* 0x0010220000000800 */
[----:B------:R-:W-:Y:S01]  /*75f0*/  BSSY.RECONVERGENT B0, `(.L_x_14542) ;  /* 0x0000004000007945 */ /* 0x000fe20003800200 */
[----:B------:R-:W-:-:S03]  /*7600*/  LEA R170, R170, UR21, 0x2 ;  /* 0x00000015aaaa7c11 */ /* 0x000fc6000f8e10ff */
[----:B------:R-:W-:Y:S05]  /*7610*/  @!P2 BRA `(.L_x_14543) ;  /* 0x000000000004a947 */ /* 0x000fea0003800000 */
[----:B0-----:R0:W-:Y:S02]  /*7620*/  REDG.E.ADD.F32.FTZ.RN.STRONG.GPU desc[UR22][R2.64+0x800], R173 ;  /* 0x000800ad020079a6 */ /* 0x0011e4000c12f316 */
.L_x_14543:
[----:B------:R-:W-:Y:S05]  /*7630*/  BSYNC.RECONVERGENT B0 ;  /* 0x0000000000007941 */ /* 0x000fea0003800200 */
.L_x_14542:
[----:B0-----:R0:W0:Y:S01]  /*7640*/  LDS R173, [R170+0x10c0] ;  /* 0x0010c000aaad7984 */ /* 0x0010220000000800 */
[----:B------:R-:W-:Y:S01]  /*7650*/  BSSY.RECONVERGENT B0, `(.L_x_14544) ;  /* 0x0000004000007945 */ /* 0x000fe20003800200 */
[----:B------:R-:W-:-:S03]  /*7660*/  LEA R160, R160, UR21, 0x2 ;  /* 0x00000015a0a07c11 */ /* 0x000fc6000f8e10ff */
[----:B------:R-:W-:Y:S05]  /*7670*/  @!P3 BRA `(.L_x_14545) ;  /* 0x000000000004b947 */ /* 0x000fea0003800000 */
[----:B0-----:R0:W-:Y:S02]  /*7680*/  REDG.E.ADD.F32.FTZ.RN.STRONG.GPU desc[UR22][R2.64+0x880], R173 ;  /* 0x000880ad020079a6 */ /* 0x0011e4000c12f316 */
.L_x_14545:
[----:B------:R-:W-:Y:S05]  /*7690*/  BSYNC.RECONVERGENT B0 ;  /* 0x0000000000007941 */ /* 0x000fea0003800200 */
.L_x_14544:
[----:B0-----:R-:W-:Y:S01]  /*76a0*/  LEA R170, R157, UR21, 0x2 ;  /* 0x000000159daa7c11 */ /* 0x001fe2000f8e10ff */
[----:B------:R-:W-:Y:S01]  /*76b0*/  BSSY.RECONVERGENT B0, `(.L_x_14546) ;  /* 0x0000004000007945 */ /* 0x000fe20003800200 */
[----:B------:R0:W0:Y:S03]  /*76c0*/  LDS R157, [R160+0x1140] ;  /* 0x00114000a09d7984 */ /* 0x0000260000000800 */
[----:B------:R-:W-:Y:S05]  /*76d0*/  @!P4 BRA `(.L_x_14547) ;  /* 0x000000000004c947 */ /* 0x000fea0003800000 */
[----:B0-----:R0:W-:Y:S02]  /*76e0*/  REDG.E.ADD.F32.FTZ.RN.STRONG.GPU desc[UR22][R2.64+0x900], R157 ;  /* 0x0009009d020079a6 */ /* 0x0011e4000c12f316 */
.L_x_14547:
[----:B------:R-:W-:Y:S05]  /*76f0*/  BSYNC.RECONVERGENT B0 ;  /* 0x0000000000007941 */ /* 0x000fea0003800200 */
.L_x_14546:
[----:B0-----:R0:W0:Y:S01]  /*7700*/  LDS R157, [R170+0x11c0] ;  /* 0x0011c000aa9d7984 */ /* 0x0010220000000800 */
[----:B------:R-:W-:Y:S04]  /*7710*/  BSSY.RECONVERGENT B0, `(.L_x_14548) ;  /* 0x0000003000007945 */ /* 0x000fe80003800200 */
[----:B------:R-:W-:Y:S05]  /*7720*/  @!P5 BRA `(.L_x_14549) ;  /* 0x000000000004d947 */ /* 0x000fea0003800000 */
[----:B0-----:R0:W-:Y:S02]  /*7730*/  REDG.E.ADD.F32.FTZ.RN.STRONG.GPU desc[UR22][R2.64+0x980], R157 ;  /* 0x0009809d020079a6 */ /* 0x0011e4000c12f316 */
.L_x_14549:
[----:B------:R-:W-:Y:S05]  /*7740*/  BSYNC.RECONVERGENT B0 ;  /* 0x0000000000007941 */ /* 0x000fea0003800200 */
.L_x_14548:
[----:B------:R-:W-:Y:S01]  /*7750*/  LEA R156, R156, UR21, 0x2 ;  /* 0x000000159c9c7c11 */ /* 0x000fe2000f8e10ff */
[----:B------:R-:W-:Y:S01]  /*7760*/  BSSY.RECONVERGENT B0, `(.L_x_14550) ;  /* 0x000000b000007945 */ /* 0x000fe20003800200 */
[----:B------:R-:W-:Y:S02]  /*7770*/  ISETP.GE.AND P6, PT, R6, 0x281, PT ;  /* 0x000002810600780c */ /* 0x000fe40003fc6270 */
[----:B------:R-:W-:Y:S01]  /*7780*/  LEA R146, R146, UR21, 0x2 ;  /* 0x0000001592927c11 */ /* 0x000fe2000f8e10ff */
        /* <DEDUP_REMOVED lines=8> */
.L_x_14551:
[----:B------:R-:W-:Y:S05]  /*7810*/  BSYNC.RECONVERGENT B0 ;  /* 0x0000000000007941 */ /* 0x000fea0003800200 */
.L_x_14550:
[----:B0-----:R0:W0:Y:S01]  /*7820*/  LDS R157, [R146+0x12c0] ;  /* 0x0012c000929d7984 */ /* 0x0010220000000800 */
[----:B------:R-:W-:Y:S01]  /*7830*/  BSSY.RECONVERGENT B0, `(.L_x_14552) ;  /* 0x0000004000007945 */ /* 0x000fe20003800200 */
[----:B------:R-:W-:-:S03]  /*7840*/  LEA R144, R144, UR21, 0x2 ;  /* 0x0000001590907c11 */ /* 0x000fc6000f8e10ff */
[----:B------:R-:W-:Y:S05]  /*7850*/  @!P1 BRA `(.L_x_14553) ;  /* 0x0000000000049947 */ /* 0x000fea0003800000 */
[----:B0-----:R0:W-:Y:S02]  /*7860*/  REDG.E.ADD.F32.FTZ.RN.STRONG.GPU desc[UR22][R2.64+0xa80], R157 ;  /* 0x000a809d020079a6 */ /* 0x0011e4000c12f316 */
.L_x_14553:
[----:B------:R-:W-:Y:S05]  /*7870*/  BSYNC.RECONVERGENT B0 ;  /* 0x0000000000007941 */ /* 0x000fea0003800200 */
.L_x_14552:
[----:B0-----:R-:W-:Y:S01]  /*7880*/  LEA R146, R7, UR21, 0x2 ;  /* 0x0000001507927c11 */ /* 0x001fe2000f8e10ff */
[----:B------:R-:W-:Y:S01]  /*7890*/  BSSY.RECONVERGENT B0, `(.L_x_14554) ;  /* 0x0000004000007945 */ /* 0x000fe20003800200 */
[----:B------:R0:W0:Y:S03]  /*78a0*/  LDS R7, [R144+0x1340] ;  /* 0x0013400090077984 */ /* 0x0000260000000800 */
[----:B------:R-:W-:Y:S05]  /*78b0*/  @!P2 BRA `(.L_x_14555) ;  /* 0x000000000004a947 */ /* 0x000fea0003800000 */
[----:B0-----:R0:W-:Y:S02]  /*78c0*/  REDG.E.ADD.F32.FTZ.RN.STRONG.GPU desc[UR22][R2.64+0xb00], R7 ;  /* 0x000b0007020079a6 */ /* 0x0011e4000c12f316 */
.L_x_14555:
[----:B------:R-:W-:Y:S05]  /*78d0*/  BSYNC.RECONVERGENT B0 ;  /* 0x0000000000007941 */ /* 0x000fea0003800200 */
.L_x_14554:
[----:B0-----:R0:W0:Y:S01]  /*78e0*/  LDS R7, [R146+0x13c0] ;  /* 0x0013c00092077984 */ /* 0x0010220000000800 */
[----:B------:R-:W-:Y:S01]  /*78f0*/  BSSY.RECONVERGENT B0, `(.L_x_14556) ;  /* 0x0000004000007945 */ /* 0x000fe20003800200 */
[----:B------:R-:W-:-:S03]  /*7900*/  LEA R4, R4, UR21, 0x2 ;  /* 0x0000001504047c11 */ /* 0x000fc6000f8e10ff */
[----:B------:R-:W-:Y:S05]  /*7910*/  @!P3 BRA `(.L_x_14557) ;  /* 0x000000000004b947 */ /* 0x000fea0003800000 */
[----:B0-----:R0:W-:Y:S02]  /*7920*/  REDG.E.ADD.F32.FTZ.RN.STRONG.GPU desc[UR22][R2.64+0xb80], R7 ;  /* 0x000b8007020079a6 */ /* 0x0011e4000c12f316 */
.L_x_14557:
[----:B------:R-:W-:Y:S05]  /*7930*/  BSYNC.RECONVERGENT B0 ;  /* 0x0000000000007941 */ /* 0x000fea0003800200 */
.L_x_14556:
[----:B0-----:R0:W0:Y:S01]  /*7940*/  LDS R7, [R4+0x1440] ;  /* 0x0014400004077984 */ /* 0x0010220000000800 */
[----:B------:R-:W-:Y:S01]  /*7950*/  BSSY.RECONVERGENT B0, `(.L_x_14558) ;  /* 0x0000004000007945 */ /* 0x000fe20003800200 */
[----:B------:R-:W-:-:S03]  /*7960*/  LEA R159, R159, UR21, 0x2 ;  /* 0x000000159f9f7c11 */ /* 0x000fc6000f8e10ff */
[----:B------:R-:W-:Y:S05]  /*7970*/  @!P4 BRA `(.L_x_14559) ;  /* 0x000000000004c947 */ /* 0x000fea0003800000 */
[----:B0-----:R0:W-:Y:S02]  /*7980*/  REDG.E.ADD.F32.FTZ.RN.STRONG.GPU desc[UR22][R2.64+0xc00], R7 ;  /* 0x000c0007020079a6 */ /* 0x0011e4000c12f316 */
.L_x_14559:
[----:B------:R-:W-:Y:S05]  /*7990*/  BSYNC.RECONVERGENT B0 ;  /* 0x0000000000007941 */ /* 0x000fea0003800200 */
.L_x_14558:
[----:B0-----:R0:W0:Y:S01]  /*79a0*/  LDS R7, [R159+0x14c0] ;  /* 0x0014c0009f077984 */ /* 0x0010220000000800 */
[----:B------:R-:W-:Y:S04]  /*79b0*/  BSSY.RECONVERGENT B0, `(.L_x_14560) ;  /* 0x0000003000007945 */ /* 0x000fe80003800200 */
[----:B------:R-:W-:Y:S05]  /*79c0*/  @!P5 BRA `(.L_x_14561) ;  /* 0x000000000004d947 */ /* 0x000fea0003800000 */
[----:B0-----:R0:W-:Y:S02]  /*79d0*/  REDG.E.ADD.F32.FTZ.RN.STRONG.GPU desc[UR22][R2.64+0xc80], R7 ;  /* 0x000c8007020079a6 */ /* 0x0011e4000c12f316 */
.L_x_14561:
[----:B------:R-:W-:Y:S05]  /*79e0*/  BSYNC.RECONVERGENT B0 ;  /* 0x0000000000007941 */ /* 0x000fea0003800200 */
.L_x_14560:
[----:B0-----:R-:W-:Y:S01]  /*79f0*/  LEA R7, R184, UR21, 0x2 ;  /* 0x00000015b8077c11 */ /* 0x001fe2000f8e10ff */
[----:B------:R-:W-:Y:S01]  /*7a00*/  BSSY.RECONVERGENT B0, `(.L_x_14562) ;  /* 0x000000b000007945 */ /* 0x000fe20003800200 */
[----:B------:R-:W-:Y:S02]  /*7a10*/  ISETP.GE.AND P6, PT, R6, 0x341, PT ;  /* 0x000003410600780c */ /* 0x000fe40003fc6270 */
        /* <DEDUP_REMOVED lines=9> */
.L_x_14563:
[----:B------:R-:W-:Y:S05]  /*7ab0*/  BSYNC.RECONVERGENT B0 ;  /* 0x0000000000007941 */ /* 0x000fea0003800200 */
.L_x_14562:
[----:B0-----:R0:W0:Y:S01]  /*7ac0*/  LDS R7, [R226+0x15c0] ;  /* 0x0015c000e2077984 */ /* 0x0010220000000800 */
[----:B------:R-:W-:Y:S01]  /*7ad0*/  BSSY.RECONVERGENT B0, `(.L_x_14564) ;  /* 0x0000004000007945 */ /* 0x000fe20003800200 */
[----:B------:R-:W-:-:S03]  /*7ae0*/  LEA R228, R228, UR21, 0x2 ;  /* 0x00000015e4e47c11 */ /* 0x000fc6000f8e10ff */
[----:B------:R-:W-:Y:S05]  /*7af0*/  @!P1 BRA `(.L_x_14565) ;  /* 0x0000000000049947 */ /* 0x000fea0003800000 */
[----:B0-----:R0:W-:Y:S02]  /*7b00*/  REDG.E.ADD.F32.FTZ.RN.STRONG.GPU desc[UR22][R2.64+0xd80], R7 ;  /* 0x000d8007020079a6 */ /* 0x0011e4000c12f316 */
.L_x_14565:
[----:B------:R-:W-:Y:S05]  /*7b10*/  BSYNC.RECONVERGENT B0 ;  /* 0x0000000000007941 */ /* 0x000fea0003800200 */
.L_x_14564:
[----:B0-----:R0:W0:Y:S01]  /*7b20*/  LDS R7, [R228+0x1640] ;  /* 0x00164000e4077984 */ /* 0x0010220000000800 */
[----:B------:R-:W-:Y:S01]  /*7b30*/  BSSY.RECONVERGENT B0, `(.L_x_14566) ;  /* 0x0000004000007945 */ /* 0x000fe20003800200 */
[----:B------:R-:W-:-:S03]  /*7b40*/  LEA R235, R235, UR21, 0x2 ;  /* 0x00000015ebeb7c11 */ /* 0x000fc6000f8e10ff */
[----:B------:R-:W-:Y:S05]  /*7b50*/  @!P2 BRA `(.L_x_14567) ;  /* 0x000000000004a947 */ /* 0x000fea0003800000 */
[----:B0-----:R0:W-:Y:S02]  /*7b60*/  REDG.E.ADD.F32.FTZ.RN.STRONG.GPU desc[UR22][R2.64+0xe00], R7 ;  /* 0x000e0007020079a6 */ /* 0x0011e4000c12f316 */
.L_x_14567:
[----:B------:R-:W-:Y:S05]  /*7b70*/  BSYNC.RECONVERGENT B0 ;  /* 0x0000000000007941 */ /* 0x000fea0003800200 */
.L_x_14566:
[----:B0-----:R0:W0:Y:S01]  /*7b80*/  LDS R7, [R235+0x16c0] ;  /* 0x0016c000eb077984 */ /* 0x0010220000000800 */
[----:B------:R-:W-:Y:S01]  /*7b90*/  BSSY.RECONVERGENT B0, `(.L_x_14568) ;  /* 0x0000004000007945 */ /* 0x000fe20003800200 */
[----:B------:R-:W-:-:S03]  /*7ba0*/  LEA R233, R233, UR21, 0x2 ;  /* 0x00000015e9e97c11 */ /* 0x000fc6000f8e10ff */
[----:B------:R-:W-:Y:S05]  /*7bb0*/  @!P3 BRA `(.L_x_14569) ;  /* 0x000000000004b947 */ /* 0x000fea0003800000 */
[----:B0-----:R0:W-:Y:S02]  /*7bc0*/  REDG.E.ADD.F32.FTZ.RN.STRONG.GPU desc[UR22][R2.64+0xe80], R7 ;  /* 0x000e8007020079a6 */ /* 0x0011e4000c12f316 */
.L_x_14569:
[----:B------:R-:W-:Y:S05]  /*7bd0*/  BSYNC.RECONVERGENT B0 ;  /* 0x0000000000007941 */ /* 0x000fea0003800200 */
.L_x_14568:
[----:B0-----:R0:W0:Y:S01]  /*7be0*/  LDS R7, [R233+0x1740] ;  /* 0x00174000e9077984 */ /* 0x0010220000000800 */
[----:B------:R-:W-:Y:S04]  /*7bf0*/  BSSY.RECONVERGENT B0, `(.L_x_14570) ;  /* 0x0000003000007945 */ /* 0x000fe80003800200 */
[----:B------:R-:W-:Y:S05]  /*7c00*/  @!P4 BRA `(.L_x_14571) ;  /* 0x000000000004c947 */ /* 0x000fea0003800000 */
[----:B0-----:R0:W-:Y:S02]  /*7c10*/  REDG.E.ADD.F32.FTZ.RN.STRONG.GPU desc[UR22][R2.64+0xf00], R7 ;  /* 0x000f0007020079a6 */ /* 0x0011e4000c12f316 */
.L_x_14571:
[----:B------:R-:W-:Y:S05]  /*7c20*/  BSYNC.RECONVERGENT B0 ;  /* 0x0000000000007941 */ /* 0x000fea0003800200 */
.L_x_14570:
[----:B------:R-:W-:Y:S01]  /*7c30*/  LEA R230, R230, UR21, 0x2 ;  /* 0x00000015e6e67c11 */ /* 0x000fe2000f8e10ff */
[----:B------:R-:W-:Y:S01]  /*7c40*/  FADD.FTZ R4, R218, R5 ;  /* 0x00000005da047221 */ /* 0x000fe20000010000 */
[----:B------:R-:W-:Y:S01]  /*7c50*/  FADD.FTZ R5, R18, R121 ;  /* 0x0000007912057221 */ /* 0x000fe20000010000 */
[----:B------:R-:W-:Y:S01]  /*7c60*/  BSSY.RECONVERGENT B0, `(.L_x_14572) ;  /* 0x0000006000007945 */ /* 0x000fe20003800200 */
[C---:B------:R-:W-:Y:S01]  /*7c70*/  FFMA.FTZ R6, R38.reuse, R231, R227 ;  /* 0x000000e726067223 */ /* 0x040fe200000100e3 */
[----:B------:R1:W1:Y:S01]  /*7c80*/  LDS R121, [R230+0x17c0] ;  /* 0x0017c000e6797984 */ /* 0x0002620000000800 */
[----:B0-----:R-:W-:Y:S01]  /*7c90*/  FFMA.FTZ R7, R38, -R229, R225 ;  /* 0x800000e526077223 */ /* 0x001fe200000100e1 */
[----:B------:R-:W-:Y:S06]  /*7ca0*/  @!P5 BRA `(.L_x_14573) ;  /* 0x000000000004d947 */ /* 0x000fec0003800000 */
[----:B-1----:R0:W-:Y:S02]  /*7cb0*/  REDG.E.ADD.F32.FTZ.RN.STRONG.GPU desc[UR22][R2.64+0xf80], R121 ;  /* 0x000f8079020079a6 */ /* 0x0021e4000c12f316 */
.L_x_14573:
[----:B------:R-:W-:Y:S05]  /*7cc0*/  BSYNC.RECONVERGENT B0 ;  /* 0x0000000000007941 */ /* 0x000fea0003800200 */
.L_x_14572:
[----:B01-3--:R-:W0:Y:S01]  /*7cd0*/  SHFL.DOWN PT, R3, R4, 0x1, 0x1f ;  /* 0x08201f0004037f89 */ /* 0x00be2200000e0000 */
[----:B------:R-:W-:Y:S01]  /*7ce0*/  ISETP.GT.AND P1, PT, R103, 0x1e, PT ;  /* 0x0000001e6700780c */ /* 0x000fe20003f24270 */
[----:B------:R-:W-:Y:S01]  /*7cf0*/  FMUL.FTZ R175, R154, R175 ;  /* 0x000000af9aaf7220 */ /* 0x000fe20000410000 */
[----:B------:R-:W-:Y:S01]  /*7d00*/  FMUL.FTZ R176, R151, R176 ;  /* 0x000000b097b07220 */ /* 0x000fe20000410000 */
[----:B------:R-:W1:Y:S01]  /*7d10*/  SHFL.DOWN PT, R2, R5, 0x1, 0x1f ;  /* 0x08201f0005027f89 */ /* 0x000e6200000e0000 */
[----:B------:R-:W-:Y:S01]  /*7d20*/  FMUL.FTZ R177, R152, R177 ;  /* 0x000000b198b17220 */ /* 0x000fe20000410000 */
[----:B------:R-:W-:Y:S01]  /*7d30*/  FFMA.FTZ R175, R16, R162, R175 ;  /* 0x000000a210af7223 */ /* 0x000fe200000100af */
[----:B------:R-:W-:Y:S01]  /*7d40*/  FFMA.FTZ R176, R15, R163, R176 ;  /* 0x000000a30fb07223 */ /* 0x000fe200000100b0 */
[----:B------:R-:W3:Y:S01]  /*7d50*/  SHFL.DOWN PT, R121, R6, 0x1, 0x1f ;  /* 0x08201f0006797f89 */ /* 0x000ee200000e0000 */
[----:B------:R-:W-:Y:S01]  /*7d60*/  FFMA.FTZ R177, R14, R164, R177 ;  /* 0x000000a40eb17223 */ /* 0x000fe200000100b1 */
[----:B------:R-:W-:Y:S01]  /*7d70*/  FMUL.FTZ R9, R220, R9 ;  /* 0x00000009dc097220 */ /* 0x000fe20000410000 */
[----:B------:R-:W-:Y:S01]  /*7d80*/  ISETP.GT.AND P2, PT, R103, 0xf, PT ;  /* 0x0000000f6700780c */ /* 0x000fe20003f44270 */
[----:B------:R-:W5:Y:S01]  /*7d90*/  SHFL.DOWN PT, R18, R7, 0x1, 0x1f ;  /* 0x08201f0007127f89 */ /* 0x000f6200000e0000 */
[----:B------:R-:W-:Y:S01]  /*7da0*/  FMUL.FTZ R194, R194, R133 ;  /* 0x00000085c2c27220 */ /* 0x000fe20000410000 */
        /* <DEDUP_REMOVED lines=8> */
[----:B------:R-:W-:Y:S01]  /*7e30*/  FADD.FTZ R84, R9, R84 ;  /* 0x0000005409547221 */ /* 0x000fe20000010000 */
[----:B------:R-:W-:Y:S01]  /*7e40*/  FMUL.FTZ R178, R149, R178 ;  /* 0x000000b295b27220 */ /* 0x000fe20000410000 */
[----:B0-----:R-:W-:Y:S01]  /*7e50*/  @!P1 FADD.FTZ R4, R4, R3 ;  /* 0x0000000304049221 */ /* 0x001fe20000010000 */
[----:B------:R-:W-:Y:S01]  /*7e60*/  FMUL.FTZ R202, R202, R155 ;  /* 0x0000009bcaca7220 */ /* 0x000fe20000410000 */
[----:B------:R-:W-:Y:S01]  /*7e70*/  FMUL.FTZ R179, R150, R179 ;  /* 0x000000b396b37220 */ /* 0x000fe20000410000 */
[----:B------:R-:W-:Y:S01]  /*7e80*/  FMUL.FTZ R204, R204, R139 ;  /* 0x0000008bcccc7220 */ /* 0x000fe20000410000 */
[----:B-1----:R-:W-:Y:S01]  /*7e90*/  @!P1 FADD.FTZ R5, R5, R2 ;  /* 0x0000000205059221 */ /* 0x002fe20000010000 */
[----:B------:R-:W0:Y:S01]  /*7ea0*/  SHFL.DOWN PT, R3, R4, 0x2, 0x1f ;  /* 0x08401f0004037f89 */ /* 0x000e2200000e0000 */
[----:B------:R-:W-:Y:S01]  /*7eb0*/  FMUL.FTZ R180, R145, R180 ;  /* 0x000000b491b47220 */ /* 0x000fe20000410000 */
[----:B------:R-:W-:Y:S01]  /*7ec0*/  FMUL.FTZ R206, R206, R137 ;  /* 0x00000089cece7220 */ /* 0x000fe20000410000 */
[----:B---3--:R-:W-:Y:S01]  /*7ed0*/  @!P1 FADD.FTZ R6, R6, R121 ;  /* 0x0000007906069221 */ /* 0x008fe20000010000 */
[----:B------:R-:W1:Y:S01]  /*7ee0*/  SHFL.DOWN PT, R2, R5, 0x2, 0x1f ;  /* 0x08401f0005027f89 */ /* 0x000e6200000e0000 */
[----:B------:R-:W-:Y:S01]  /*7ef0*/  FMUL.FTZ R181, R118, R181 ;  /* 0x000000b576b57220 */ /* 0x000fe20000410000 */
[----:B------:R-:W-:Y:S01]  /*7f00*/  FMUL.FTZ R208, R208, R135 ;  /* 0x00000087d0d07220 */ /* 0x000fe20000410000 */
[----:B-----5:R-:W-:Y:S01]  /*7f10*/  @!P1 FADD.FTZ R7, R7, R18 ;  /* 0x0000001207079221 */ /* 0x020fe20000010000 */
        /* <DEDUP_REMOVED lines=24> */
[----:B---3--:R-:W-:Y:S01]  /*80a0*/  @!P1 FADD.FTZ R6, R6, R15 ;  /* 0x0000000f06069221 */ /* 0x008fe20000010000 */
[----:B------:R-:W1:Y:S01]  /*80b0*/  SHFL.DOWN PT, R2, R5, 0x4, 0x1f ;  /* 0x08801f0005027f89 */ /* 0x000e6200000e0000 */
[----:B------:R-:W-:Y:S01]  /*80c0*/  FFMA.FTZ R197, R92, R175, R197 ;  /* 0x000000af5cc57223 */ /* 0x000fe200000100c5 */
[----:B------:R-:W-:Y:S01]  /*80d0*/  FFMA.FTZ R215, R88, R113, R215 ;  /* 0x0000007158d77223 */ /* 0x000fe200000100d7 */
        /* <DEDUP_REMOVED lines=18> */
[----:B------:R-:W-:Y:S01]  /*8200*/  FADD.FTZ R79, R134, R79 ;  /* 0x0000004f864f7221 */ /* 0x000fe20000010000 */
[----:B------:R-:W-:Y:S01]  /*8210*/  FADD.FTZ R81, R158, R81 ;  /* 0x000000519e517221 */ /* 0x000fe20000010000 */
[----:B------:R-:W-:Y:S01]  /*8220*/  FFMA.FTZ R60, R27, R175, R60 ;  /* 0x000000af1b3c7223 */ /* 0x000fe2000001003c */
[----:B-1----:R-:W-:Y:S01]  /*8230*/  @!P1 FADD.FTZ R5, R5, R2 ;  /* 0x0000000205059221 */ /* 0x002fe20000010000 */
[----:B------:R-:W0:Y:S01]  /*8240*/  SHFL.DOWN PT, R3, R4, 0x8, 0x1f ;  /* 0x09001f0004037f89 */ /* 0x000e2200000e0000 */
[----:B------:R-:W-:Y:S01]  /*8250*/  FFMA.FTZ R56, R23, R113, R56 ;  /* 0x0000007117387223 */ /* 0x000fe20000010038 */
[----:B------:R-:W-:Y:S01]  /*8260*/  FADD.FTZ R78, R197, R78 ;  /* 0x0000004ec54e7221 */ /* 0x000fe20000010000 */
[----:B---3--:R-:W-:Y:S01]  /*8270*/  @!P1 FADD.FTZ R6, R6, R15 ;  /* 0x0000000f06069221 */ /* 0x008fe20000010000 */
[----:B------:R-:W1:Y:S01]  /*8280*/  SHFL.DOWN PT, R2, R5, 0x8, 0x1f ;  /* 0x09001f0005027f89 */ /* 0x000e6200000e0000 */
[----:B------:R-:W-:Y:S01]  /*8290*/  FADD.FTZ R82, R215, R82 ;  /* 0x00000052d7527221 */ /* 0x000fe20000010000 */
[----:B------:R-:W-:Y:S01]  /*82a0*/  FFMA.FTZ R59, R28, R176, R59 ;  /* 0x000000b01c3b7223 */ /* 0x000fe2000001003b */
[----:B-----5:R-:W-:Y:S01]  /*82b0*/  @!P1 FADD.FTZ R7, R7, R14 ;  /* 0x0000000e07079221 */ /* 0x020fe20000010000 */
[----:B------:R-:W3:Y:S01]  /*82c0*/  SHFL.DOWN PT, R9, R6, 0x8, 0x1f ;  /* 0x09001f0006097f89 */ /* 0x000ee200000e0000 */
        /* <DEDUP_REMOVED lines=16> */
[----:B------:R-:W-:Y:S01]  /*83d0*/  FFMA.FTZ R182, R107, R169, R182 ;  /* 0x000000a96bb67223 */ /* 0x000fe200000100b6 */
[----:B------:R-:W-:Y:S01]  /*83e0*/  FADD.FTZ R72, R209, R72 ;  /* 0x00000048d1487221 */ /* 0x000fe20000010000 */
[----:B------:R-:W-:Y:S01]  /*83f0*/  FFMA.FTZ R124, R211, R124, R210 ;  /* 0x0000007cd37c7223 */ /* 0x000fe200000100d2 */
[----:B-1----:R-:W-:Y:S01]  /*8400*/  @!P1 FADD.FTZ R5, R5, R2 ;  /* 0x0000000205059221 */ /* 0x002fe20000010000 */
        /* <DEDUP_REMOVED lines=9> */
[----:B---3--:R-:W-:Y:S01]  /*84a0*/  FADD.FTZ R5, R5, R2 ;  /* 0x0000000205057221 */ /* 0x008fe20000010000 */
[----:B------:R-:W-:Y:S01]  /*84b0*/  FADD.FTZ R6, R6, R9 ;  /* 0x0000000906067221 */ /* 0x000fe20000010000 */
[----:B------:R-:W-:-:S09]  /*84c0*/  FADD.FTZ R7, R7, R8 ;  /* 0x0000000807077221 */ /* 0x000fd20000010000 */
[----:B------:R0:W-:Y:S02]  /*84d0*/  @!P1 STS.128 [UR21+0x18d0], R4 ;  /* 0x0018d004ff009988 */ /* 0x0001e40008000c15 */
.L_x_14575:
[----:B------:R-:W-:Y:S05]  /*84e0*/  BSYNC.RECONVERGENT B0 ;  /* 0x0000000000007941 */ /* 0x000fea0003800200 */
.L_x_14574:
        /* <DEDUP_REMOVED lines=24> */
[----:B-1-3--:R-:W1:Y:S04]  /*8670*/  @P1 LDS.64 R2, [UR28+0x4610] ;  /* 0x0046101cff021984 */ /* 0x00ae680008000a00 */
[----:B0-----:R-:W0:Y:S01]  /*8680*/  @P1 LDS.64 R8, [UR28+0x3e10] ;  /* 0x003e101cff081984 */ /* 0x001e220008000a00 */
[----:B-1----:R-:W-:Y:S01]  /*8690*/  @P1 FADD.FTZ R6, R6, R2 ;  /* 0x0000000206061221 */ /* 0x002fe20000010000 */
[----:B------:R-:W-:Y:S01]  /*86a0*/  @P1 FADD.FTZ R7, R7, R3 ;  /* 0x0000000307071221 */ /* 0x000fe20000010000 */
[----:B0-----:R-:W-:Y:S01]  /*86b0*/  @P1 FADD.FTZ R4, R4, R8 ;  /* 0x0000000804041221 */ /* 0x001fe20000010000 */
[----:B------:R-:W-:-:S03]  /*86c0*/  @P1 FADD.FTZ R5, R5, R9 ;  /* 0x0000000905051221 */ /* 0x000fc60000010000 */
[----:B------:R0:W-:Y:S04]  /*86d0*/  STS.64 [UR28+0x4610], R6 ;  /* 0x00461006ff007988 */ /* 0x0001e80008000a1c */
[----:B------:R0:W-:Y:S02]  /*86e0*/  STS.64 [UR28+0x3e10], R4 ;  /* 0x003e1004ff007988 */ /* 0x0001e40008000a1c */
.L_x_14577:
[----:B------:R-:W-:Y:S05]  /*86f0*/  BSYNC.RECONVERGENT B0 ;  /* 0x0000000000007941 */ /* 0x000fea0003800200 */
.L_x_14576:
[----:B------:R-:W-:-:S04]  /*8700*/  UIADD3 UR8, UPT, UPT, UR8, 0x1, URZ ;  /* 0x0000000108087890 */ /* 0x000fc8000fffe0ff */
[----:B------:R-:W-:-:S09]  /*8710*/  UISETP.GE.AND UP0, UPT, UR8, UR45, UPT ;  /* 0x0000002d0800728c */ /* 0x000fd2000bf06270 */
[----:B------:R-:W-:Y:S05]  /*8720*/  BRA.U !UP0, `(.L_x_14578) ;  /* 0xffffff8d08447547 */ /* 0x000fea000b83ffff */
.L_x_14496:
[----:B------:R-:W-:Y:S01]  /*8730*/  BAR.SYNC.DEFER_BLOCKING 0x0 ;  /* 0x0000000000007b1d */ /* 0x000fe20000010000 */
[----:B0-----:R-:W-:Y:S01]  /*8740*/  F2FP.F16.F32.PACK_AB R7, R62, R61 ;  /* 0x0000003d3e07723e */ /* 0x001fe200000000ff */
[----:B------:R-:W-:Y:S01]  /*8750*/  UIADD3 UR8, UPT, UPT, UR12, -0x1, URZ ;  /* 0xffffffff0c087890 */ /* 0x000fe2000fffe0ff */
[----:B------:R-:W-:Y:S01]  /*8760*/  F2FP.F16.F32.PACK_AB R6, R64, R63 ;  /* 0x0000003f4006723e */ /* 0x000fe200000000ff */
[----:B-1----:R-:W-:Y:S01]  /*8770*/  FADD.FTZ R3, R106, R69 ;  /* 0x000000456a037221 */ /* 0x002fe20000010000 */
[----:B------:R-:W-:-:S03]  /*8780*/  F2FP.F16.F32.PACK_AB R5, R66, R65 ;  /* 0x000000414205723e */ /* 0x000fc600000000ff */
[----:B------:R-:W0:Y:S01]  /*8790*/  S2UR UR34, SR_CTAID.X ;  /* 0x00000000002279c3 */ /* 0x000e220000002500 */
[----:B------:R-:W0:Y:S01]  /*87a0*/  LDCU.64 UR28, c[0x0][0x4f8] ;  /* 0x00009f00ff1c77ac */ /* 0x000e220008000a00 */
[----:B------:R-:W-:Y:S01]  /*87b0*/  F2FP.F16.F32.PACK_AB R4, R68, R67 ;  /* 0x000000434404723e */ /* 0x000fe200000000ff */
[----:B------:R-:W1:Y:S01]  /*87c0*/  S2R R38, SR_TID.X ;  /* 0x0000000000267919 */ /* 0x000e620000002100 */
[----:B------:R-:W-:Y:S01]  /*87d0*/  F2FP.F16.F32.PACK_AB R63, R54, R53 ;  /* 0x00000035363f723e */ /* 0x000fe200000000ff */
[----:B------:R-:W5:Y:S01]  /*87e0*/  LDCU.64 UR30, c[0x0][0x500] ;  /* 0x0000a000ff1e77ac */ /* 0x000f620008000a00 */
[----:B------:R-:W-:Y:S01]  /*87f0*/  F2FP.F16.F32.PACK_AB R62, R56, R55 ;  /* 0x00000037383e723e */ /* 0x000fe200000000ff */
[----:B------:R-:W-:Y:S01]  /*8800*/  FADD.FTZ R0, R3, R70 ;  /* 0x0000004603007221 */ /* 0x000fe20000010000 */
        /* <DEDUP_REMOVED lines=8> */
[----:B------:R-:W-:Y:S01]  /*8890*/  UIADD3 UR16, UP1, UPT, UR16, -0x400, URZ ;  /* 0xfffffc0010107890 */ /* 0x000fe2000ff3e0ff */
[----:B------:R1:W-:Y:S01]  /*88a0*/  STS.128 [R101], R4 ;  /* 0x0000000465007388 */ /* 0x0003e20000000c00 */
[----:B------:R-:W-:Y:S01]  /*88b0*/  F2FP.F16.F32.PACK_AB R18, R74, R73 ;  /* 0x000000494a12723e */ /* 0x000fe200000000ff */
[----:B------:R-:W-:Y:S01]  /*88c0*/  UIADD3 UR15, UP2, UPT, UR15, -0x400, URZ ;  /* 0xfffffc000f0f7890 */ /* 0x000fe2000ff5e0ff */
[----:B------:R-:W-:Y:S01]  /*88d0*/  F2FP.F16.F32.PACK_AB R23, R84, R83 ;  /* 0x000000535417723e */ /* 0x000fe200000000ff */
[----:B------:R-:W-:Y:S01]  /*88e0*/  STS.128 [R101+0x10], R60 ;  /* 0x0000103c65007388 */ /* 0x000fe20000000c00 */
[----:B------:R-:W-:-:S03]  /*88f0*/  NOP ;  /* 0x0000000000007918 */ /* 0x000fc60000000000 */
[----:B------:R-:W4:Y:S01]  /*8900*/  LDS.128 R8, [R102] ;  /* 0x0000000066087984 */ /* 0x000f220000000c00 */
[----:B0-----:R-:W-:Y:S01]  /*8910*/  UIMAD.WIDE.U32 UR24, UR34, UR28, UR26 ;  /* 0x0000001c221872a5 */ /* 0x001fe2000f8e001a */
[----:B------:R-:W-:Y:S01]  /*8920*/  F2FP.F16.F32.PACK_AB R22, R82, R81 ;  /* 0x000000515216723e */ /* 0x000fe200000000ff */
[----:B------:R-:W-:Y:S01]  /*8930*/  UIADD3 UR13, UP3, UPT, UR13, -0x400, URZ ;  /* 0xfffffc000d0d7890 */ /* 0x000fe2000ff7e0ff */
[----:B------:R-:W0:Y:S01]  /*8940*/  LDS.128 R12, [R102+0x200] ;  /* 0x00020000660c7984 */ /* 0x000e220000000c00 */
[----:B------:R-:W-:Y:S01]  /*8950*/  UIMAD UR25, UR34, UR29, UR25 ;  /* 0x0000001d221972a4 */ /* 0x000fe2000f8e0219 */
[----:B-1----:R-:W-:Y:S01]  /*8960*/  SHF.L.U32 R5, R38, 0x1, RZ ;  /* 0x0000000126057819 */ /* 0x002fe200000006ff */
[----:B------:R-:W-:Y:S01]  /*8970*/  FADD.FTZ R7, R0, R71 ;  /* 0x0000004700077221 */ /* 0x000fe20000010000 */
[----:B------:R-:W-:Y:S01]  /*8980*/  F2FP.F16.F32.PACK_AB R21, R80, R79 ;  /* 0x0000004f5015723e */ /* 0x000fe200000000ff */
[----:B-----5:R-:W-:Y:S01]  /*8990*/  UIMAD.WIDE.U32 UR24, UR9, UR30, UR24 ;  /* 0x0000001e091872a5 */ /* 0x020fe2000f8e0018 */
[----:B------:R-:W-:Y:S01]  /*89a0*/  LOP3.LUT R5, R104, 0x7c0, R5, 0xf8, !PT ;  /* 0x000007c068057812 */ /* 0x000fe200078ef805 */
[----:B------:R-:W-:Y:S01]  /*89b0*/  FADD.FTZ R0, R7, R72 ;  /* 0x0000004807007221 */ /* 0x000fe20000010000 */
[----:B------:R-:W-:Y:S01]  /*89c0*/  F2FP.F16.F32.PACK_AB R20, R78, R77 ;  /* 0x0000004d4e14723e */ /* 0x000fe200000000ff */
[----:B------:R-:W-:-:S02]  /*89d0*/  UIMAD UR28, UR9, UR31, UR25 ;  /* 0x0000001f091c72a4 */ /* 0x000fc4000f8e0219 */
[----:B--2---:R-:W-:Y:S01]  /*89e0*/  ULEA UR25, UP0, UR24, UR32, 0x1 ;  /* 0x0000002018197291 */ /* 0x004fe2000f8008ff */
[----:B------:R-:W-:Y:S01]  /*89f0*/  FADD.FTZ R73, R0, R73 ;  /* 0x0000004900497221 */ /* 0x000fe20000010000 */
[----:B------:R-:W1:Y:S03]  /*8a00*/  LDCU.64 UR30, c[0x0][0x560] ;  /* 0x0000ac00ff1e77ac */ /* 0x000e660008000a00 */
[----:B------:R-:W-:Y:S01]  /*8a10*/  FADD.FTZ R74, R73, R74 ;  /* 0x0000004a494a7221 */ /* 0x000fe20000010000 */
[----:B------:R-:W-:Y:S01]  /*8a20*/  ULEA.HI.X UR24, UR24, UR33, UR28, 0x1, UP0 ;  /* 0x0000002118187291 */ /* 0x000fe200080f0c1c */
[----:B---3--:R-:W-:Y:S01]  /*8a30*/  MOV R2, UR25 ;  /* 0x0000001900027c02 */ /* 0x008fe20008000f00 */
[----:B------:R-:W-:Y:S01]  /*8a40*/  UIADD3.X UR20, UPT, UPT, UR20, -0x1, URZ, UP1, !UPT ;  /* 0xffffffff14147890 */ /* 0x000fe20008ffe4ff */
[----:B------:R-:W-:Y:S01]  /*8a50*/  FADD.FTZ R75, R74, R75 ;  /* 0x0000004b4a4b7221 */ /* 0x000fe20000010000 */
[----:B------:R-:W2:Y:S02]  /*8a60*/  LDCU.64 UR28, c[0x0][0x520] ;  /* 0x0000a400ff1c77ac */ /* 0x000ea40008000a00 */
[----:B------:R-:W-:Y:S01]  /*8a70*/  MOV R3, UR24 ;  /* 0x0000001800037c02 */ /* 0x000fe20008000f00 */
[----:B------:R-:W-:Y:S01]  /*8a80*/  FADD.FTZ R76, R75, R76 ;  /* 0x0000004c4b4c7221 */ /* 0x000fe20000010000 */
[----:B------:R-:W-:-:S02]  /*8a90*/  UIADD3.X UR17, UPT, UPT, UR17, -0x1, URZ, UP2, !UPT ;  /* 0xffffffff11117890 */ /* 0x000fc400097fe4ff */
[----:B------:R-:W-:Y:S01]  /*8aa0*/  UIADD3.X UR14, UPT, UPT, UR14, -0x1, URZ, UP3, !UPT ;  /* 0xffffffff0e0e7890 */ /* 0x000fe20009ffe4ff */
[----:B------:R-:W-:Y:S01]  /*8ab0*/  IMAD.WIDE.U32 R2, R5, 0x10, R2 ;  /* 0x0000001005027825 */ /* 0x000fe200078e0002 */
[----:B------:R-:W3:Y:S03]  /*8ac0*/  LDCU.64 UR24, c[0x0][0x518] ;  /* 0x0000a300ff1877ac */ /* 0x000ee60008000a00 */
[----:B------:R-:W-:-:S04]  /*8ad0*/  FADD.FTZ R77, R76, R77 ;  /* 0x0000004d4c4d7221 */ /* 0x000fc80000010000 */
[----:B------:R-:W-:Y:S01]  /*8ae0*/  FADD.FTZ R78, R77, R78 ;  /* 0x0000004e4d4e7221 */ /* 0x000fe20000010000 */
[----:B----4-:R-:W-:Y:S03]  /*8af0*/  STG.E.128 desc[UR22][R2.64], R8 ;  /* 0x0000000802007986 */ /* 0x010fe6000c101d16 */
[----:B------:R-:W-:Y:S01]  /*8b00*/  FADD.FTZ R79, R78, R79 ;  /* 0x0000004f4e4f7221 */ /* 0x000fe20000010000 */
[----:B0-----:R0:W-:Y:S03]  /*8b10*/  STG.E.128 desc[UR22][R2.64+0x200], R12 ;  /* 0x0002000c02007986 */ /* 0x0011e6000c101d16 */
[----:B------:R-:W-:Y:S01]  /*8b20*/  FADD.FTZ R80, R79, R80 ;  /* 0x000000504f507221 */ /* 0x000fe20000010000 */
[----:B------:R-:W-:Y:S03]  /*8b30*/  BAR.SYNC.DEFER_BLOCKING 0x0 ;  /* 0x0000000000007b1d */ /* 0x000fe60000010000 */
[----:B------:R-:W-:Y:S01]  /*8b40*/  FADD.FTZ R81, R80, R81 ;  /* 0x0000005150517221 */ /* 0x000fe20000010000 */
[----:B---3--:R-:W-:-:S03]  /*8b50*/  UIMAD.WIDE.U32 UR26, UR34, UR24, UR26 ;  /* 0x00000018221a72a5 */ /* 0x008fc6000f8e001a */
[----:B------:R-:W-:Y:S01]  /*8b60*/  FADD.FTZ R82, R81, R82 ;  /* 0x0000005251527221 */ /* 0x000fe20000010000 */
[----:B------:R-:W-:-:S03]  /*8b70*/  UIMAD UR25, UR34, UR25, UR27 ;  /* 0x00000019221972a4 */ /* 0x000fc6000f8e021b */
[----:B------:R-:W-:Y:S01]  /*8b80*/  UMOV UR24, UR26 ;  /* 0x0000001a00187c82 */ /* 0x000fe20008000000 */
[----:B------:R-:W-:Y:S01]  /*8b90*/  FADD.FTZ R83, R82, R83 ;  /* 0x0000005352537221 */ /* 0x000fe20000010000 */
[----:B--2---:R-:W-:-:S03]  /*8ba0*/  UIMAD.WIDE.U32 UR24, UR9, UR28, UR24 ;  /* 0x0000001c091872a5 */ /* 0x004fc6000f8e0018 */
[----:B------:R-:W-:Y:S01]  /*8bb0*/  FADD.FTZ R106, R83, R84 ;  /* 0x00000054536a7221 */ /* 0x000fe20000010000 */
[----:B------:R-:W-:Y:S02]  /*8bc0*/  UIMAD UR26, UR9, UR29, UR25 ;  /* 0x0000001d091a72a4 */ /* 0x000fe4000f8e0219 */
[----:B-1----:R-:W-:-:S04]  /*8bd0*/  ULEA UR25, UP0, UR24, UR30, 0x1 ;  /* 0x0000001e18197291 */ /* 0x002fc8000f8008ff */
[----:B------:R-:W-:Y:S01]  /*8be0*/  ULEA.HI.X UR24, UR24, UR31, UR26, 0x1, UP0 ;  /* 0x0000001f18187291 */ /* 0x000fe200080f0c1a */
[----:B------:R-:W-:Y:S01]  /*8bf0*/  STS.128 [R101], R16 ;  /* 0x0000001065007388 */ /* 0x000fe20000000c00 */
[----:B0-----:R-:W-:Y:S01]  /*8c00*/  MOV R2, UR25 ;  /* 0x0000001900027c02 */ /* 0x001fe20008000f00 */
        /* <DEDUP_REMOVED lines=13> */
.L_x_14495:
        /* <DEDUP_REMOVED lines=33> */
.L_x_14581:
[----:B------:R-:W-:Y:S05]  /*8ef0*/  BSYNC.RECONVERGENT B0 ;  /* 0x0000000000007941 */ /* 0x000fea0003800200 */
.L_x_14580:
        /* <DEDUP_REMOVED lines=31> */
.L_x_14583:
[----:B------:R-:W-:Y:S05]  /*90f0*/  BSYNC.RECONVERGENT B0 ;  /* 0x0000000000007941 */ /* 0x000fea0003800200 */
.L_x_14582:
[----:B------:R-:W-:Y:S05]  /*9100*/  @P0 EXIT ;  /* 0x000000000000094d */ /* 0x000fea0003800000 */
[----:B------:R-:W3:Y:S01]  /*9110*/  S2UR UR8, SR_CTAID.Y ;  /* 0x00000000000879c3 */ /* 0x000ee20000002600 */
[----:B------:R-:W4:Y:S01]  /*9120*/  LDCU.64 UR10, c[0x0][0x4e8] ;  /* 0x00009d00ff0a77ac */ /* 0x000f220008000a00 */
[----:B------:R-:W-:Y:S01]  /*9130*/  BSSY.RECONVERGENT B0, `(.L_x_14584) ;  /* 0x000002a000007945 */ /* 0x000fe20003800200 */
[----:B------:R-:W3:Y:S05]  /*9140*/  LDCU.64 UR12, c[0x0][0x4a8] ;  /* 0x00009500ff0c77ac */ /* 0x000eea0008000a00 */
[----:B------:R-:W5:Y:S01]  /*9150*/  S2UR UR14, SR_CgaCtaId ;  /* 0x00000000000e79c3 */ /* 0x000f620000008800 */
[----:B------:R-:W0:Y:S01]  /*9160*/  LDCU UR15, c[0x0][0x360] ;  /* 0x00006c00ff0f77ac */ /* 0x000e220008000800 */
[----:B------:R-:W0:Y:S06]  /*9170*/  LDCU.64 UR16, c[0x0][0x530] ;  /* 0x0000a600ff1077ac */ /* 0x000e2c0008000a00 */
[----:B------:R-:W0:Y:S01]  /*9180*/  LDC.64 R16, c[0x0][0x4b0] ;  /* 0x00012c00ff107b82 */ /* 0x000e220000000a00 */
[----:B------:R-:W0:Y:S01]  /*9190*/  LDCU.64 UR18, c[0x0][0x4f0] ;  /* 0x00009e00ff1277ac */ /* 0x000e220008000a00 */
[----:B----4-:R-:W-:Y:S01]  /*91a0*/  UIMAD.WIDE.U32 UR4, UR9, UR10, URZ ;  /* 0x0000000a090472a5 */ /* 0x010fe2000f8e00ff */
[----:B------:R-:W4:Y:S01]  /*91b0*/  LDCU.64 UR20, c[0x0][0x540] ;  /* 0x0000a800ff1477ac */ /* 0x000f220008000a00 */
[----:B---3--:R-:W-:-:S02]  /*91c0*/  UIMAD.WIDE.U32 UR6, UR8, UR12, URZ ;  /* 0x0000000c080672a5 */ /* 0x008fc4000f8e00ff */
[----:B------:R-:W-:Y:S02]  /*91d0*/  UIMAD UR10, UR9, UR11, UR5 ;  /* 0x0000000b090a72a4 */ /* 0x000fe4000f8e0205 */
[----:B------:R-:W-:-:S03]  /*91e0*/  UIMAD UR9, UR8, UR13, UR7 ;  /* 0x0000000d080972a4 */ /* 0x000fc6000f8e0207 */
[----:B------:R-:W-:Y:S02]  /*91f0*/  UMOV UR8, 0x400 ;  /* 0x0000040000087882 */ /* 0x000fe40000000000 */
[----:B-----5:R-:W-:-:S12]  /*9200*/  ULEA UR14, UR14, UR8, 0x18 ;  /* 0x000000080e0e7291 */ /* 0x020fd8000f8ec0ff */
.L_x_14585:
[C---:B------:R-:W-:Y:S01]  /*9210*/  LEA R0, R11.reuse, UR14, 0x3 ;  /* 0x0000000e0b007c11 */ /* 0x040fe2000f8e18ff */
[----:B------:R-:W-:Y:S01]  /*9220*/  UMOV UR8, UR6 ;  /* 0x0000000600087c82 */ /* 0x000fe20008000000 */
[----:B-123--:R-:W-:Y:S01]  /*9230*/  MOV R3, UR5 ;  /* 0x0000000500037c02 */ /* 0x00efe20008000f00 */
[----:B0-----:R-:W-:Y:S01]  /*9240*/  IMAD.WIDE.U32 R6, R11, R16, UR8 ;  /* 0x000000080b067e25 */ /* 0x001fe2000f8e0010 */
[----:B------:R-:W-:Y:S01]  /*9250*/  MOV R2, UR4 ;  /* 0x0000000400027c02 */ /* 0x000fe20008000f00 */
[----:B------:R-:W0:Y:S01]  /*9260*/  LDS.64 R12, [R0+0x3e10] ;  /* 0x003e1000000c7984 */ /* 0x000e220000000a00 */
[----:B------:R-:W-:Y:S02]  /*9270*/  SHF.R.S32.HI R3, RZ, 0x1f, R11 ;  /* 0x0000001fff037819 */ /* 0x000fe4000001140b */
[----:B------:R-:W-:Y:S01]  /*9280*/  MOV R8, R2 ;  /* 0x0000000200087202 */ /* 0x000fe20000000f00 */
[----:B------:R-:W1:Y:S01]  /*9290*/  LDS.64 R14, [R0+0x4610] ;  /* 0x00461000000e7984 */ /* 0x000e620000000a00 */
[----:B------:R-:W-:Y:S01]  /*92a0*/  MOV R9, UR10 ;  /* 0x0000000a00097c02 */ /* 0x000fe20008000f00 */
[----:B------:R-:W-:-:S02]  /*92b0*/  IMAD R2, R3, R16, RZ ;  /* 0x0000001003027224 */ /* 0x000fc400078e02ff */
[----:B------:R-:W-:Y:S02]  /*92c0*/  IMAD R4, R3, UR18, RZ ;  /* 0x0000001203047c24 */ /* 0x000fe4000f8e02ff */
[C---:B------:R-:W-:Y:S01]  /*92d0*/  IMAD R3, R11.reuse, R17, R2 ;  /* 0x000000110b037224 */ /* 0x040fe200078e0202 */
        /* <DEDUP_REMOVED lines=16> */
.L_x_14584:
[----:B------:R-:W-:Y:S05]  /*93e0*/  EXIT ;  /* 0x000000000000794d */ /* 0x000fea0003800000 */
.L_x_14586:
        /* <DEDUP_REMOVED lines=9> */
.L_x_18751:


//--------------------- .text._Z25selective_scan_bwd_kernelI32Selective_Scan_bwd_kernel_traitsILi32ELi16ELb1ELb1ELb0ELb0ELb1EN3c104HalfENS1_7complexIfEEEEv12SSMParamsBwd --------------------------
	.section	.text._Z25selective_scan_bwd_kernelI32Selective_Scan_bwd_kernel_traitsILi32ELi16ELb1ELb1ELb0ELb0ELb1EN3c104HalfENS1_7complexIfEEEEv12SSMParamsBwd,"ax",@progbits
	.align	128
        .global         _Z25selective_scan_bwd_kernelI32Selective_Scan_bwd_kernel_traitsILi32ELi16ELb1ELb1ELb0ELb0ELb1EN3c104HalfENS1_7complexIfEEEEv12SSMParamsBwd
        .type           _Z25selective_scan_bwd_kernelI32Selective_Scan_bwd_kernel_traitsILi32ELi16ELb1ELb1ELb0ELb0ELb1EN3c104HalfENS1_7complexIfEEEEv12SSMParamsBwd,@function
        .size           _Z25selective_scan_bwd_kernelI32Selective_Scan_bwd_kernel_traitsILi32ELi16ELb1ELb1ELb0ELb0ELb1EN3c104HalfENS1_7complexIfEEEEv12SSMParamsBwd,(.L_x_18752 - _Z25selective_scan_bwd_kernelI32Selective_Scan_bwd_kernel_traitsILi32ELi16ELb1ELb1ELb0ELb0ELb1EN3c104HalfENS1_7complexIfEEEEv12SSMParamsBwd)
        .other          _Z25selective_scan_bwd_kernelI32Selective_Scan_bwd_kernel_traitsILi32ELi16ELb1ELb1ELb0ELb0ELb1EN3c104HalfENS1_7complexIfEEEEv12SSMParamsBwd,@"STO_CUDA_ENTRY STV_DEFAULT"
_Z25selective_scan_bwd_kernelI32Selective_Scan_bwd_kernel_traitsILi32ELi16ELb1ELb1ELb0ELb0ELb1EN3c104HalfENS1_7complexIfEEEEv12SSMParamsBwd:
.text._Z25selective_scan_bwd_kernelI32Selective_Scan_bwd_kernel_traitsILi32ELi16ELb1ELb1ELb0ELb0ELb1EN3c104HalfENS1_7complexIfEEEEv12SSMParamsBwd:
        /* <DEDUP_REMOVED lines=19> */
[----:B------:R-:W1:Y:S02]  /*0130*/  LDC R23, c[0x0][0x394] ;  /* 0x0000e500ff177b82 */ /* 0x000e640000000800 */
[----:B------:R-:W-:-:S05]  /*0140*/  @P0 LEA.HI.X R3, R112, R3, RZ, 0x2, P2 ;  /* 0x0000000370030211 */ /* 0x000fca00010f14ff */
[----:B------:R5:W4:Y:S01]  /*0150*/  @P0 LDG.E R10, desc[UR16][R2.64] ;  /* 0x00000010020a0981 */ /* 0x000b22000c1e1900 */
[----:B---3--:R-:W-:Y:S01]  /*0160*/  IABS R9, R13 ;  /* 0x0000000d00097213 */ /* 0x008fe20000000000 */
[----:B--2---:R-:W2:Y:S03]  /*0170*/  LDC.64 R4, c[0x0][0x480] ;  /* 0x00012000ff047b82 */ /* 0x004ea60000000a00 */
[----:B------:R-:W3:Y:S05]  /*0180*/  I2F.RP R0, R9 ;  /* 0x0000000900007306 */ /* 0x000eea0000209400 */
[----:B------:R-:W1:Y:S03]  /*0190*/  LDC.64 R26, c[0x0][0x448] ;  /* 0x00011200ff1a7b82 */ /* 0x000e660000000a00 */
[----:B---3--:R-:W3:Y:S02]  /*01a0*/  MUFU.RCP R0, R0 ;  /* 0x0000000000007308 */ /* 0x008ee40000001000 */
[----:B---3--:R-:W-:-:S06]  /*01b0*/  IADD3 R6, PT, PT, R0, 0xffffffe, RZ ;  /* 0x0ffffffe00067810 */ /* 0x008fcc0007ffe0ff */
[----:B------:R3:W0:Y:S01]  /*01c0*/  F2I.FTZ.U32.TRUNC.NTZ R7, R6 ;  /* 0x0000000600077305 */ /* 0x000622000021f000 */
[----:B-----5:R-:W-:Y:S01]  /*01d0*/  IABS R2, R112 ;  /* 0x0000007000027213 */ /* 0x020fe20000000000 */
[----:B---3--:R-:W-:Y:S01]  /*01e0*/  HFMA2 R6, -RZ, RZ, 0, 0 ;  /* 0x00000000ff067431 */ /* 0x008fe200000001ff */
[----:B0-----:R-:W-:-:S05]  /*01f0*/  IADD3 R8, PT, PT, RZ, -R7, RZ ;  /* 0x80000007ff087210 */ /* 0x001fca0007ffe0ff */
[----:B------:R-:W-:-:S04]  /*0200*/  IMAD R3, R8, R9, RZ ;  /* 0x0000000908037224 */ /* 0x000fc800078e02ff */
[----:B------:R-:W-:-:S06]  /*0210*/  IMAD.HI.U32 R7, R7, R3, R6 ;  /* 0x0000000307077227 */ /* 0x000fcc00078e0006 */
[----:B------:R-:W-:-:S05]  /*0220*/  IMAD.HI.U32 R7, R7, R2, RZ ;  /* 0x0000000207077227 */ /* 0x000fca00078e00ff */
[----:B------:R-:W-:-:S05]  /*0230*/  IADD3 R0, PT, PT, -R7, RZ, RZ ;  /* 0x000000ff07007210 */ /* 0x000fca0007ffe1ff */
[----:B------:R-:W-:-:S05]  /*0240*/  IMAD R0, R9, R0, R2 ;  /* 0x0000000009007224 */ /* 0x000fca00078e0202 */
[----:B------:R-:W-:Y:S02]  /*0250*/  ISETP.GT.U32.AND P5, PT, R9, R0, PT ;  /* 0x000000000900720c */ /* 0x000fe40003fa4070 */
[----:B--2---:R-:W-:-:S04]  /*0260*/  ISETP.NE.U32.AND P2, PT, R4, RZ, PT ;  /* 0x000000ff0400720c */ /* 0x004fc80003f45070 */
[----:B------:R-:W-:-:S07]  /*0270*/  ISETP.NE.AND.EX P2, PT, R5, RZ, PT, P2 ;  /* 0x000000ff0500720c */ /* 0x000fce0003f45320 */
[----:B------:R-:W-:-:S04]  /*0280*/  @!P5 IADD3 R0, PT, PT, R0, -R9, RZ ;  /* 0x800000090000d210 */ /* 0x000fc80007ffe0ff */
[----:B------:R-:W-:Y:S02]  /*0290*/  ISETP.GE.U32.AND P3, PT, R0, R9, PT ;  /* 0x000000090000720c */ /* 0x000fe40003f66070 */
[----:B------:R-:W-:Y:S01]  /*02a0*/  LOP3.LUT R2, R112, R13, RZ, 0x3c, !PT ;  /* 0x0000000d70027212 */ /* 0x000fe200078e3cff */
[----:B------:R-:W-:Y:S01]  /*02b0*/  UIMAD.WIDE.U32 UR4, UR18, UR8, URZ ;  /* 0x00000008120472a5 */ /* 0x000fe2000f8e00ff */
[----:B------:R-:W-:Y:S01]  /*02c0*/  @!P5 IADD3 R7, PT, PT, R7, 0x1, RZ ;  /* 0x000000010707d810 */ /* 0x000fe20007ffe0ff */
[----:B------:R-:W0:Y:S01]  /*02d0*/  @P2 LDC R21, c[0x0][0x384] ;  /* 0x0000e100ff152b82 */ /* 0x000e220000000800 */
[----:B------:R-:W-:Y:S01]  /*02e0*/  ISETP.GE.AND P4, PT, R2, RZ, PT ;  /* 0x000000ff0200720c */ /* 0x000fe20003f86270 */
[----:B------:R-:W-:Y:S01]  /*02f0*/  UIMAD UR9, UR18, UR9, UR5 ;  /* 0x00000009120972a4 */ /* 0x000fe2000f8e0205 */
[----:B------:R-:W-:Y:S01]  /*0300*/  ISETP.NE.AND P5, PT, R13, RZ, PT ;  /* 0x000000ff0d00720c */ /* 0x000fe20003fa5270 */
[----:B------:R-:W-:Y:S01]  /*0310*/  UIMAD.WIDE.U32 UR6, UR18, UR12, URZ ;  /* 0x0000000c120672a5 */ /* 0x000fe2000f8e00ff */
[----:B------:R-:W-:-:S03]  /*0320*/  MOV R3, UR5 ;  /* 0x0000000500037c02 */ /* 0x000fc60008000f00 */
[----:B------:R-:W-:Y:S01]  /*0330*/  @P3 IADD3 R7, PT, PT, R7, 0x1, RZ ;  /* 0x0000000107073810 */ /* 0x000fe20007ffe0ff */
[----:B------:R-:W2:Y:S01]  /*0340*/  @P2 LDC R25, c[0x0][0x38c] ;  /* 0x0000e300ff192b82 */ /* 0x000ea20000000800 */
[----:B------:R-:W-:Y:S01]  /*0350*/  MOV R2, UR4 ;  /* 0x0000000400027c02 */ /* 0x000fe20008000f00 */
[----:B------:R-:W-:Y:S01]  /*0360*/  UIMAD UR8, UR18, UR13, UR7 ;  /* 0x0000000d120872a4 */ /* 0x000fe2000f8e0207 */
[----:B------:R-:W-:Y:S01]  /*0370*/  MOV R3, UR9 ;  /* 0x0000000900037c02 */ /* 0x000fe20008000f00 */
[----:B------:R-:W3:Y:S01]  /*0380*/  LDCU.64 UR4, c[0x0][0x498] ;  /* 0x00009300ff0477ac */ /* 0x000ee20008000a00 */
[----:B------:R-:W-:Y:S01]  /*0390*/  MOV R11, R7 ;  /* 0x00000007000b7202 */ /* 0x000fe20000000f00 */
[----:B------:R-:W-:-:S03]  /*03a0*/  IMAD.WIDE.U32 R2, R112, UR10, R2 ;  /* 0x0000000a70027c25 */ /* 0x000fc6000f8e0002 */
[----:B------:R-:W-:Y:S01]  /*03b0*/  @!P4 IADD3 R11, PT, PT, -R11, RZ, RZ ;  /* 0x000000ff0b0bc210 */ /* 0x000fe20007ffe1ff */
[----:B------:R-:W5:Y:S01]  /*03c0*/  LDCU.64 UR12, c[0x0][0x4c0] ;  /* 0x00009800ff0c77ac */ /* 0x000f620008000a00 */
[----:B------:R-:W-:Y:S01]  /*03d0*/  @!P5 LOP3.LUT R11, RZ, R13, RZ, 0x33, !PT ;  /* 0x0000000dff0bd212 */ /* 0x000fe200078e33ff */
[----:B----4-:R-:W-:Y:S01]  /*03e0*/  IMAD.WIDE.U32 R6, R16, UR18, RZ ;  /* 0x0000001210067c25 */ /* 0x010fe2000f8e00ff */
[----:B------:R-:W-:Y:S02]  /*03f0*/  MOV R5, UR7 ;  /* 0x0000000700057c02 */ /* 0x000fe40008000f00 */
[----:B------:R-:W-:Y:S01]  /*0400*/  MOV R4, UR6 ;  /* 0x0000000600047c02 */ /* 0x000fe20008000f00 */
[C---:B------:R-:W-:Y:S01]  /*0410*/  IMAD R15, R112.reuse, UR11, R3 ;  /* 0x0000000b700f7c24 */ /* 0x040fe2000f8e0203 */
[----:B------:R-:W-:Y:S01]  /*0420*/  MOV R5, UR8 ;  /* 0x0000000800057c02 */ /* 0x000fe20008000f00 */
[----:B------:R-:W-:Y:S01]  /*0430*/  IMAD R7, R17, UR18, R7 ;  /* 0x0000001211077c24 */ /* 0x000fe2000f8e0207 */
[----:B------:R-:W-:Y:S01]  /*0440*/  SHF.R.S32.HI R3, RZ, 0x1f, R11 ;  /* 0x0000001fff037819 */ /* 0x000fe2000001140b */
[----:B------:R-:W4:Y:S01]  /*0450*/  LDC.64 R16, c[0x0][0x4a0] ;  /* 0x00012800ff107b82 */ /* 0x000f220000000a00 */
[----:B------:R-:W2:Y:S01]  /*0460*/  LDCU.64 UR10, c[0x0][0x4b8] ;  /* 0x00009700ff0a77ac */ /* 0x000ea20008000a00 */
[----:B------:R-:W-:Y:S01]  /*0470*/  IMAD.WIDE.U32 R4, R112, UR14, R4 ;  /* 0x0000000e70047c25 */ /* 0x000fe2000f8e0004 */
[----:B------:R-:W-:-:S03]  /*0480*/  R2UR UR9, R3 ;  /* 0x00000000030972ca */ /* 0x000fc600000e0000 */
[-C--:B-1----:R-:W-:Y:S01]  /*0490*/  IMAD R0, R3, R18.reuse, RZ ;  /* 0x0000001203007224 */ /* 0x082fe200078e02ff */
[C---:B------:R-:W-:Y:S01]  /*04a0*/  R2UR UR8, R11.reuse ;  /* 0x000000000b0872ca */ /* 0x040fe200000e0000 */
[----:B------:R-:W-:Y:S01]  /*04b0*/  IMAD R13, R112, UR15, R5 ;  /* 0x0000000f700d7c24 */ /* 0x000fe2000f8e0205 */
[C---:B------:R-:W-:Y:S01]  /*04c0*/  R2UR UR14, R11.reuse ;  /* 0x000000000b0e72ca */ /* 0x040fe200000e0000 */
[----:B------:R-:W-:Y:S01]  /*04d0*/  IMAD.WIDE.U32 R8, R11, R18, R6 ;  /* 0x000000120b087225 */ /* 0x000fe200078e0006 */
[C---:B------:R-:W-:Y:S01]  /*04e0*/  LEA R5, R23.reuse, 0xfffffe00, 0x9 ;  /* 0xfffffe0017057811 */ /* 0x040fe200078e48ff */
[----:B------:R-:W1:Y:S01]  /*04f0*/  @P2 LDC.64 R6, c[0x0][0x480] ;  /* 0x00012000ff062b82 */ /* 0x000e620000000a00 */
[----:B------:R-:W-:Y:S01]  /*0500*/  LEA R3, R23, 0xfffffc00, 0xa ;  /* 0xfffffc0017037811 */ /* 0x000fe200078e50ff */
[----:B------:R-:W-:Y:S02]  /*0510*/  IMAD R11, R11, R19, R0 ;  /* 0x000000130b0b7224 */ /* 0x000fe400078e0200 */
[----:B0-----:R-:W-:Y:S01]  /*0520*/  @P2 IMAD R0, R21, UR18, R112 ;  /* 0x0000001215002c24 */ /* 0x001fe2000f8e0270 */
[----:B------:R-:W-:-:S02]  /*0530*/  IADD3 R109, P5, PT, R5, R2, RZ ;  /* 0x00000002056d7210 */ /* 0x000fc40007fbe0ff */
[----:B------:R-:W-:Y:S01]  /*0540*/  IADD3 R2, PT, PT, R9, R11, RZ ;  /* 0x0000000b09027210 */ /* 0x000fe20007ffe0ff */
[----:B------:R-:W-:Y:S01]  /*0550*/  @P2 IMAD R0, R0, R23, RZ ;  /* 0x0000001700002224 */ /* 0x000fe200078e02ff */
[----:B------:R-:W-:Y:S01]  /*0560*/  IADD3 R8, P3, PT, R3, R8, RZ ;  /* 0x0000000803087210 */ /* 0x000fe20007f7e0ff */
[----:B------:R-:W0:Y:S01]  /*0570*/  LDC.64 R18, c[0x0][0x460] ;  /* 0x00011800ff127b82 */ /* 0x000e220000000a00 */
[----:B------:R-:W-:Y:S01]  /*0580*/  IADD3 R9, P4, PT, R5, R4, RZ ;  /* 0x0000000405097210 */ /* 0x000fe20007f9e0ff */
[----:B---3--:R-:W-:Y:S01]  /*0590*/  UIMAD.WIDE.U32 UR6, UR18, UR4, URZ ;  /* 0x00000004120672a5 */ /* 0x008fe2000f8e00ff */
[----:B------:R-:W-:Y:S01]  /*05a0*/  LEA.HI.X.SX32 R4, R3, R2, 0x1, P3 ;  /* 0x0000000203047211 */ /* 0x000fe200018f0eff */
[----:B-----5:R-:W-:Y:S01]  /*05b0*/  UIMAD UR4, UR9, UR12, URZ ;  /* 0x0000000c090472a4 */ /* 0x020fe2000f8e02ff */
[----:B--2---:R-:W-:Y:S01]  /*05c0*/  @P2 IMAD R3, R0, R25, RZ ;  /* 0x0000001900032224 */ /* 0x004fe200078e02ff */
[----:B------:R-:W-:Y:S02]  /*05d0*/  ISETP.GE.AND P3, PT, R23, 0x1, PT ;  /* 0x000000011700780c */ /* 0x000fe40003f66270 */
[----:B------:R-:W2:Y:S01]  /*05e0*/  LDC.64 R24, c[0x0][0x528] ;  /* 0x00014a00ff187b82 */ /* 0x000ea20000000a00 */
[----:B------:R-:W-:-:S02]  /*05f0*/  UIMAD.WIDE.U32 UR8, UR8, UR12, URZ ;  /* 0x0000000c080872a5 */ /* 0x000fc4000f8e00ff */
[----:B------:R-:W-:Y:S01]  /*0600*/  UIMAD UR12, UR14, UR13, UR4 ;  /* 0x0000000d0e0c72a4 */ /* 0x000fe2000f8e0204 */
[----:B------:R-:W3:Y:S04]  /*0610*/  LDCU.64 UR14, c[0x0][0x538] ;  /* 0x0000a700ff0e77ac */ /* 0x000ee80008000a00 */
[----:B------:R-:W5:Y:S01]  /*0620*/  LDC.64 R22, c[0x0][0x468] ;  /* 0x00011a00ff167b82 */ /* 0x000f620000000a00 */
[----:B------:R-:W-:Y:S01]  /*0630*/  UIMAD UR7, UR18, UR5, UR7 ;  /* 0x00000005120772a4 */ /* 0x000fe2000f8e0207 */
[----:B------:R-:W-:Y:S01]  /*0640*/  CS2R R20, SRZ ;  /* 0x0000000000147805 */ /* 0x000fe2000001ff00 */
[----:B------:R-:W-:Y:S01]  /*0650*/  USHF.R.U64 UR10, UR10, 0x1, UR11 ;  /* 0x000000010a0a7899 */ /* 0x000fe2000800120b */
[----:B-1----:R-:W-:Y:S01]  /*0660*/  @P2 IMAD.WIDE R20, R3, 0x10, R6 ;  /* 0x0000001003142825 */ /* 0x002fe200078e0206 */
[----:B------:R-:W-:-:S02]  /*0670*/  USHF.R.U32.HI UR11, URZ, 0x1, UR11 ;  /* 0x00000001ff0b7899 */ /* 0x000fc4000801160b */
[----:B------:R-:W-:Y:S01]  /*0680*/  UIADD3 UR9, UPT, UPT, UR9, UR12, URZ ;  /* 0x0000000c09097290 */ /* 0x000fe2000fffe0ff */
[C---:B----4-:R-:W-:Y:S01]  /*0690*/  IMAD.WIDE.U32 R2, R112.reuse, R16, UR6 ;  /* 0x0000000670027e25 */ /* 0x050fe2000f8e0010 */
[----:B------:R-:W-:Y:S01]  /*06a0*/  SHF.R.S32.HI R0, RZ, 0x1f, R5 ;  /* 0x0000001fff007819 */ /* 0x000fe20000011405 */
[----:B------:R-:W-:Y:S01]  /*06b0*/  UMOV UR5, URZ ;  /* 0x000000ff00057c82 */ /* 0x000fe20008000000 */
[----:B------:R-:W-:Y:S01]  /*06c0*/  UMOV UR4, URZ ;  /* 0x000000ff00047c82 */ /* 0x000fe20008000000 */
[----:B------:R-:W-:Y:S01]  /*06d0*/  IMAD R7, R112, R17, R3 ;  /* 0x0000001170077224 */ /* 0x000fe200078e0203 */
[----:B------:R-:W-:Y:S02]  /*06e0*/  UIMAD UR6, UR11, UR18, URZ ;  /* 0x000000120b0672a4 */ /* 0x000fe4000f8e02ff */
[----:B------:R-:W-:-:S04]  /*06f0*/  UIMAD.WIDE.U32 UR8, UR18, UR10, UR8 ;  /* 0x0000000a120872a5 */ /* 0x000fc8000f8e0008 */
[----:B------:R-:W-:Y:S02]  /*0700*/  UIADD3 UR6, UPT, UPT, UR9, UR6, URZ ;  /* 0x0000000609067290 */ /* 0x000fe4000fffe0ff */
[----:B---3--:R-:W-:Y:S01]  /*0710*/  ULEA UR7, UP0, UR8, UR14, 0x3 ;  /* 0x0000000e08077291 */ /* 0x008fe2000f8018ff */
[----:B------:R-:W-:-:S03]  /*0720*/  CS2R R110, SRZ ;  /* 0x00000000006e7805 */ /* 0x000fc6000001ff00 */
[----:B------:R-:W-:Y:S01]  /*0730*/  ULEA.HI.X UR8, UR8, UR15, UR6, 0x3, UP0 ;  /* 0x0000000f08087291 */ /* 0x000fe200080f1c06 */
[----:B------:R-:W-:Y:S02]  /*0740*/  @P1 R2UR UR5, R12 ;  /* 0x000000000c0512ca */ /* 0x000fe400000e0000 */
[----:B------:R-:W-:Y:S02]  /*0750*/  IADD3 R3, P1, PT, R5, R2, RZ ;  /* 0x0000000205037210 */ /* 0x000fe40007f3e0ff */
[----:B------:R-:W-:Y:S02]  /*0760*/  IADD3.X R2, PT, PT, R0, R15, RZ, P5, !PT ;  /* 0x0000000f00027210 */ /* 0x000fe40002ffe4ff */
[----:B------:R-:W-:Y:S02]  /*0770*/  @P0 R2UR UR4, R10 ;  /* 0x000000000a0402ca */ /* 0x000fe400000e0000 */
[----:B0-----:R-:W-:Y:S02]  /*0780*/  LEA R108, P0, R109, R18, 0x1 ;  /* 0x000000126d6c7211 */ /* 0x001fe400078008ff */
[----:B------:R-:W-:-:S02]  /*0790*/  IADD3.X R6, PT, PT, R0, R7, RZ, P1, !PT ;  /* 0x0000000700067210 */ /* 0x000fc40000ffe4ff */
[----:B------:R-:W-:Y:S02]  /*07a0*/  LEA.HI.X R109, R109, R19, R2, 0x1, P0 ;  /* 0x000000136d6d7211 */ /* 0x000fe400000f0c02 */
[----:B--2---:R-:W-:Y:S02]  /*07b0*/  LEA R5, P1, R3, R24, 0x1 ;  /* 0x0000001803057211 */ /* 0x004fe400078208ff */
[----:B------:R-:W-:Y:S02]  /*07c0*/  IADD3.X R10, PT, PT, R0, R13, RZ, P4, !PT ;  /* 0x0000000d000a7210 */ /* 0x000fe400027fe4ff */
[----:B-----5:R-:W-:Y:S02]  /*07d0*/  LEA R7, P0, R9, R22, 0x1 ;  /* 0x0000001609077211 */ /* 0x020fe400078008ff */
[----:B------:R-:W-:Y:S02]  /*07e0*/  LEA R2, P2, R8, R26, 0x1 ;  /* 0x0000001a08027211 */ /* 0x000fe400078408ff */
[----:B------:R-:W-:-:S02]  /*07f0*/  LEA.HI.X R6, R3, R25, R6, 0x1, P1 ;  /* 0x0000001903067211 */ /* 0x000fc400008f0c06 */
[----:B------:R-:W-:Y:S02]  /*0800*/  LEA.HI.X R9, R9, R23, R10, 0x1, P0 ;  /* 0x0000001709097211 */ /* 0x000fe400000f0c0a */
[----:B------:R-:W-:Y:S01]  /*0810*/  LEA.HI.X R3, R8, R27, R4, 0x1, P2 ;  /* 0x0000001b08037211 */ /* 0x000fe200010f0c04 */
[----:B------:R-:W-:Y:S06]  /*0820*/  @!P3 BRA `(.L_x_14587) ;  /* 0x000000980000b947 */ /* 0x000fec0003800000 */
[----:B------:R-:W0:Y:S01]  /*0830*/  S2R R0, SR_TID.X ;  /* 0x0000000000007919 */ /* 0x000e220000002100 */
[----:B------:R-:W1:Y:S01]  /*0840*/  S2UR UR9, SR_CgaCtaId ;  /* 0x00000000000979c3 */ /* 0x000e620000008800 */
[----:B------:R-:W2:Y:S01]  /*0850*/  LDCU UR10, c[0x0][0x394] ;  /* 0x00007280ff0a77ac */ /* 0x000ea20008000800 */
[----:B------:R-:W-:Y:S02]  /*0860*/  R2UR UR35, R7 ;  /* 0x00000000072372ca */ /* 0x000fe400000e0000 */
[----:B------:R-:W-:Y:S02]  /*0870*/  CS2R R110, SRZ ;  /* 0x00000000006e7805 */ /* 0x000fe4000001ff00 */
[----:B------:R-:W-:Y:S01]  /*0880*/  R2UR UR34, R9 ;  /* 0x00000000092272ca */ /* 0x000fe200000e0000 */
[----:B------:R-:W-:Y:S01]  /*0890*/  UMOV UR6, 0x400 ;  /* 0x0000040000067882 */ /* 0x000fe20000000000 */
[----:B------:R-:W-:Y:S02]  /*08a0*/  R2UR UR33, R5 ;  /* 0x00000000052172ca */ /* 0x000fe400000e0000 */
[----:B------:R-:W-:-:S02]  /*08b0*/  R2UR UR32, R6 ;  /* 0x00000000062072ca */ /* 0x000fc400000e0000 */
[----:B------:R-:W-:Y:S02]  /*08c0*/  R2UR UR31, R2 ;  /* 0x00000000021f72ca */ /* 0x000fe400000e0000 */
[----:B------:R-:W-:Y:S02]  /*08d0*/  R2UR UR30, R3 ;  /* 0x00000000031e72ca */ /* 0x000fe400000e0000 */
[----:B--2---:R-:W-:Y:S01]  /*08e0*/  MOV R106, UR10 ;  /* 0x0000000a006a7c02 */ /* 0x004fe20008000f00 */
[----:B-1----:R-:W-:Y:S01]  /*08f0*/  ULEA UR9, UR9, UR6, 0x18 ;  /* 0x0000000609097291 */ /* 0x002fe2000f8ec0ff */
[C---:B0-----:R-:W-:Y:S02]  /*0900*/  LOP3.LUT R107, R0.reuse, 0x1f, RZ, 0xc0, !PT ;  /* 0x0000001f006b7812 */ /* 0x041fe400078ec0ff */
[----:B------:R-:W-:-:S04]  /*0910*/  SHF.L.U32 R22, R0, 0x1, RZ ;  /* 0x0000000100167819 */ /* 0x000fc800000006ff */
[----:B------:R-:W-:-:S07]  /*0920*/  LOP3.LUT R22, R107, 0x7c0, R22, 0xf8, !PT ;  /* 0x000007c06b167812 */ /* 0x000fce00078ef816 */
.L_x_14672:
[----:B------:R-:W-:Y:S01]  /*0930*/  BAR.SYNC.DEFER_BLOCKING 0x0 ;  /* 0x0000000000007b1d */ /* 0x000fe20000010000 */
[----:B0-----:R-:W-:-:S05]  /*0940*/  IMAD.WIDE.U32 R2, R22, 0x10, R108 ;  /* 0x0000001016027825 */ /* 0x001fca00078e006c */
[----:B------:R-:W0:Y:S01]  /*0950*/  S2R R105, SR_LANEID ;  /* 0x0000000000697919 */ /* 0x000e220000000000 */
[----:B------:R-:W-:Y:S01]  /*0960*/  MOV R12, UR35 ;  /* 0x00000023000c7c02 */ /* 0x000fe20008000f00 */
[----:B------:R-:W1:Y:S01]  /*0970*/  LDC.64 R36, c[0x0][0x410] ;  /* 0x00010400ff247b82 */ /* 0x000e620000000a00 */
[----:B------:R-:W-:Y:S01]  /*0980*/  MOV R13, UR34 ;  /* 0x00000022000d7c02 */ /* 0x000fe20008000f00 */
[----:B------:R-:W2:Y:S01]  /*0990*/  LDCU.64 UR10, c[0x0][0x510] ;  /* 0x0000a200ff0a77ac */ /* 0x000ea20008000a00 */
[----:B------:R-:W-:Y:S02]  /*09a0*/  MOV R14, UR33 ;  /* 0x00000021000e7c02 */ /* 0x000fe40008000f00 */
[----:B------:R-:W-:Y:S01]  /*09b0*/  MOV R15, UR32 ;  /* 0x00000020000f7c02 */ /* 0x000fe20008000f00 */
[----:B------:R-:W3:Y:S02]  /*09c0*/  LDCU.64 UR12, c[0x0][0x490] ;  /* 0x00009200ff0c77ac */ /* 0x000ee40008000a00 */
[----:B------:R-:W4:Y:S01]  /*09d0*/  LDC.64 R38, c[0x0][0x418] ;  /* 0x00010600ff267b82 */ /* 0x000f220000000a00 */
[----:B------:R-:W5:Y:S07]  /*09e0*/  LDG.E.128 R4, desc[UR16][R2.64] ;  /* 0x0000001002047981 */ /* 0x000f6e000c1e1d00 */
[----:B------:R-:W2:Y:S01]  /*09f0*/  LDC.64 R40, c[0x0][0x488] ;  /* 0x00012200ff287b82 */ /* 0x000ea20000000a00 */
[----:B------:R-:W3:Y:S01]  /*0a00*/  LDG.E.128 R8, desc[UR16][R2.64+0x200] ;  /* 0x0002001002087981 */ /* 0x000ee2000c1e1d00 */
[----:B------:R-:W-:-:S06]  /*0a10*/  IMAD.WIDE.U32 R12, R22, 0x10, R12 ;  /* 0x00000010160c7825 */ /* 0x000fcc00078e000c */
[----:B------:R-:W2:Y:S01]  /*0a20*/  LDC.64 R48, c[0x0][0x478] ;  /* 0x00011e00ff307b82 */ /* 0x000ea20000000a00 */
[----:B0-----:R-:W-:-:S04]  /*0a30*/  LEA R104, R105, UR9, 0x4 ;  /* 0x0000000969687c11 */ /* 0x001fc8000f8e20ff */
[----:B------:R-:W-:Y:S01]  /*0a40*/  LEA R103, R105, R104, 0x4 ;  /* 0x0000006869677211 */ /* 0x000fe200078e20ff */
[----:B-----5:R-:W-:Y:S04]  /*0a50*/  STS.128 [R104], R4 ;  /* 0x0000000468007388 */ /* 0x020fe80000000c00 */
[----:B---3--:R-:W-:Y:S01]  /*0a60*/  STS.128 [R104+0x200], R8 ;  /* 0x0002000868007388 */ /* 0x008fe20000000c00 */
[----:B------:R-:W-:-:S03]  /*0a70*/  NOP ;  /* 0x0000000000007918 */ /* 0x000fc60000000000 */
[----:B------:R-:W0:Y:S04]  /*0a80*/  LDS.128 R92, [R103] ;  /* 0x00000000675c7984 */ /* 0x000e280000000c00 */
[----:B------:R-:W-:Y:S01]  /*0a90*/  LDS.128 R84, [R103+0x10] ;  /* 0x0000100067547984 */ /* 0x000fe20000000c00 */
[----:B------:R-:W-:Y:S06]  /*0aa0*/  BAR.SYNC.DEFER_BLOCKING 0x0 ;  /* 0x0000000000007b1d */ /* 0x000fec0000010000 */
[----:B------:R-:W3:Y:S04]  /*0ab0*/  LDG.E.128 R16, desc[UR16][R12.64] ;  /* 0x000000100c107981 */ /* 0x000ee8000c1e1d00 */
[----:B------:R-:W5:Y:S01]  /*0ac0*/  LDG.E.128 R24, desc[UR16][R12.64+0x200] ;  /* 0x000200100c187981 */ /* 0x000f62000c1e1d00 */
[----:B------:R-:W-:-:S03]  /*0ad0*/  IMAD.WIDE.U32 R14, R22, 0x10, R14 ;  /* 0x00000010160e7825 */ /* 0x000fc600078e000e */
[----:B---3--:R2:W-:Y:S04]  /*0ae0*/  STS.128 [R104], R16 ;  /* 0x0000001068007388 */ /* 0x0085e80000000c00 */
[----:B-----5:R-:W-:Y:S01]  /*0af0*/  STS.128 [R104+0x200], R24 ;  /* 0x0002001868007388 */ /* 0x020fe20000000c00 */
[----:B------:R-:W-:-:S03]  /*0b00*/  NOP ;  /* 0x0000000000007918 */ /* 0x000fc60000000000 */
[----:B------:R-:W-:Y:S04]  /*0b10*/  LDS.128 R4, [R103] ;  /* 0x0000000067047984 */ /* 0x000fe80000000c00 */
[----:B------:R-:W-:Y:S01]  /*0b20*/  LDS.128 R8, [R103+0x10] ;  /* 0x0000100067087984 */ /* 0x000fe20000000c00 */
[----:B------:R-:W-:Y:S06]  /*0b30*/  BAR.SYNC.DEFER_BLOCKING 0x0 ;  /* 0x0000000000007b1d */ /* 0x000fec0000010000 */
[----:B------:R-:W3:Y:S04]  /*0b40*/  LDG.E.128 R28, desc[UR16][R14.64] ;  /* 0x000000100e1c7981 */ /* 0x000ee8000c1e1d00 */
[----:B------:R-:W5:Y:S01]  /*0b50*/  LDG.E.128 R32, desc[UR16][R14.64+0x200] ;  /* 0x000200100e207981 */ /* 0x000f62000c1e1d00 */
[----:B------:R-:W-:Y:S01]  /*0b60*/  LEA R2, R106, 0xfffffe00, 0x9 ;  /* 0xfffffe006a027811 */ /* 0x000fe200078e48ff */
[----:B------:R-:W-:-:S04]  /*0b70*/  HFMA2 R3, -RZ, RZ, 0, 0 ;  /* 0x00000000ff037431 */ /* 0x000fc800000001ff */
[----:B-1----:R-:W-:-:S04]  /*0b80*/  IMAD.WIDE.U32 R12, R36, UR18, R2 ;  /* 0x00000012240c7c25 */ /* 0x002fc8000f8e0002 */
[----:B------:R-:W-:Y:S02]  /*0b90*/  IMAD R13, R37, UR18, R13 ;  /* 0x00000012250d7c24 */ /* 0x000fe4000f8e020d */
[----:B------:R-:W1:Y:S01]  /*0ba0*/  LDC.64 R36, c[0x0][0x420] ;  /* 0x00010800ff247b82 */ /* 0x000e620000000a00 */
[----:B----4-:R-:W-:-:S04]  /*0bb0*/  IMAD.WIDE.U32 R12, R112, R38, R12 ;  /* 0x00000026700c7225 */ /* 0x010fc800078e000c */
[----:B------:R-:W-:Y:S01]  /*0bc0*/  IMAD R13, R112, R39, R13 ;  /* 0x00000027700d7224 */ /* 0x000fe200078e020d */
[C---:B--2---:R-:W-:Y:S02]  /*0bd0*/  LEA R16, P0, R12.reuse, R40, 0x1 ;  /* 0x000000280c107211 */ /* 0x044fe400078008ff */
[----:B------:R-:W2:Y:S02]  /*0be0*/  LDC.64 R38, c[0x0][0x428] ;  /* 0x00010a00ff267b82 */ /* 0x000ea40000000a00 */
[----:B------:R-:W-:-:S03]  /*0bf0*/  LEA.HI.X R17, R12, R41, R13, 0x1, P0 ;  /* 0x000000290c117211 */ /* 0x000fc600000f0c0d */
[----:B------:R-:W-:Y:S01]  /*0c00*/  IMAD.WIDE.U32 R16, R22, 0x10, R16 ;  /* 0x0000001016107825 */ /* 0x000fe200078e0010 */
[----:B---3--:R3:W-:Y:S04]  /*0c10*/  STS.128 [R104], R28 ;  /* 0x0000001c68007388 */ /* 0x0087e80000000c00 */
[----:B-----5:R4:W-:Y:S01]  /*0c20*/  STS.128 [R104+0x200], R32 ;  /* 0x0002002068007388 */ /* 0x0209e20000000c00 */
[----:B------:R-:W-:-:S03]  /*0c30*/  NOP ;  /* 0x0000000000007918 */ /* 0x000fc60000000000 */
[----:B------:R-:W-:Y:S04]  /*0c40*/  LDS.128 R24, [R103] ;  /* 0x0000000067187984 */ /* 0x000fe80000000c00 */
[----:B------:R-:W-:Y:S01]  /*0c50*/  LDS.128 R12, [R103+0x10] ;  /* 0x00001000670c7984 */ /* 0x000fe20000000c00 */
[----:B------:R-:W-:Y:S06]  /*0c60*/  BAR.SYNC.DEFER_BLOCKING 0x0 ;  /* 0x0000000000007b1d */ /* 0x000fec0000010000 */
[----:B------:R-:W5:Y:S04]  /*0c70*/  LDG.E.128 R40, desc[UR16][R16.64] ;  /* 0x0000001010287981 */ /* 0x000f68000c1e1d00 */
[----:B------:R-:W3:Y:S01]  /*0c80*/  LDG.E.128 R44, desc[UR16][R16.64+0x200] ;  /* 0x00020010102c7981 */ /* 0x000ee2000c1e1d00 */
[----:B-1----:R-:W-:-:S04]  /*0c90*/  IMAD.WIDE.U32 R18, R36, UR18, R2 ;  /* 0x0000001224127c25 */ /* 0x002fc8000f8e0002 */
[----:B------:R-:W-:Y:S02]  /*0ca0*/  IMAD R19, R37, UR18, R19 ;  /* 0x0000001225137c24 */ /* 0x000fe4000f8e0213 */
[----:B--2---:R-:W-:-:S04]  /*0cb0*/  IMAD.WIDE.U32 R18, R112, R38, R18 ;  /* 0x0000002670127225 */ /* 0x004fc800078e0012 */
[----:B------:R-:W-:Y:S01]  /*0cc0*/  IMAD R19, R112, R39, R19 ;  /* 0x0000002770137224 */ /* 0x000fe200078e0213 */
[----:B------:R-:W-:-:S04]  /*0cd0*/  LEA R36, P0, R18, R48, 0x1 ;  /* 0x0000003012247211 */ /* 0x000fc800078008ff */
[----:B------:R-:W-:-:S03]  /*0ce0*/  LEA.HI.X R37, R18, R49, R19, 0x1, P0 ;  /* 0x0000003112257211 */ /* 0x000fc600000f0c13 */
[----:B------:R-:W-:Y:S01]  /*0cf0*/  IMAD.WIDE.U32 R36, R22, 0x10, R36 ;  /* 0x0000001016247825 */ /* 0x000fe200078e0024 */
[----:B-----5:R-:W-:Y:S04]  /*0d00*/  STS.128 [R104], R40 ;  /* 0x0000002868007388 */ /* 0x020fe80000000c00 */
[----:B---3--:R-:W-:Y:S01]  /*0d10*/  STS.128 [R104+0x200], R44 ;  /* 0x0002002c68007388 */ /* 0x008fe20000000c00 */
[----:B------:R-:W-:-:S03]  /*0d20*/  NOP ;  /* 0x0000000000007918 */ /* 0x000fc60000000000 */
[----:B------:R-:W1:Y:S04]  /*0d30*/  LDS.128 R52, [R103] ;  /* 0x0000000067347984 */ /* 0x000e680000000c00 */
[----:B------:R-:W2:Y:S01]  /*0d40*/  LDS.128 R16, [R103+0x10] ;  /* 0x0000100067107984 */ /* 0x000ea20000000c00 */
[----:B------:R-:W-:Y:S06]  /*0d50*/  BAR.SYNC.DEFER_BLOCKING 0x0 ;  /* 0x0000000000007b1d */ /* 0x000fec0000010000 */
[----:B------:R-:W3:Y:S04]  /*0d60*/  LDG.E.128 R28, desc[UR16][R36.64] ;  /* 0x00000010241c7981 */ /* 0x000ee8000c1e1d00 */
[----:B----4-:R2:W4:Y:S01]  /*0d70*/  LDG.E.128 R32, desc[UR16][R36.64+0x200] ;  /* 0x0002001024207981 */ /* 0x010522000c1e1d00 */
[--C-:B0-----:R-:W-:Y:S01]  /*0d80*/  HADD2.F32 R100, -RZ, R93.reuse.H0_H0 ;  /* 0x2000005dff647230 */ /* 0x101fe20000004100 */
[----:B------:R-:W-:Y:S01]  /*0d90*/  UISETP.NE.U32.AND UP0, UPT, UR12, URZ, UPT ;  /* 0x000000ff0c00728c */ /* 0x000fe2000bf05070 */
[----:B------:R-:W-:-:S02]  /*0da0*/  HADD2.F32 R99, -RZ, R93.H1_H1 ;  /* 0x3000005dff637230 */ /* 0x000fc40000004100 */
[--C-:B-1----:R-:W-:Y:S01]  /*0db0*/  HADD2.F32 R48, -RZ, R53.reuse.H0_H0 ;  /* 0x20000035ff307230 */ /* 0x102fe20000004100 */
[----:B------:R-:W-:Y:S01]  /*0dc0*/  UISETP.NE.AND.EX UP0, UPT, UR13, URZ, UPT, UP0 ;  /* 0x000000ff0d00728c */ /* 0x000fe2000bf05300 */
[----:B------:R-:W-:Y:S02]  /*0dd0*/  HADD2.F32 R49, -RZ, R52.H1_H1 ;  /* 0x30000034ff317230 */ /* 0x000fe40000004100 */
[--C-:B------:R-:W-:Y:S02]  /*0de0*/  HADD2.F32 R39, -RZ, R54.reuse.H0_H0 ;  /* 0x20000036ff277230 */ /* 0x100fe40000004100 */
[----:B------:R-:W-:Y:S01]  /*0df0*/  FMUL.FTZ R41, R48, -1.4426950216293334961 ;  /* 0xbfb8aa3b30297820 */ /* 0x000fe20000410000 */
[----:B------:R-:W-:Y:S02]  /*0e00*/  HADD2.F32 R42, -RZ, R54.H1_H1 ;  /* 0x30000036ff2a7230 */ /* 0x000fe40000004100 */
[----:B------:R-:W-:Y:S01]  /*0e10*/  FMUL.FTZ R40, R49, -1.4426950216293334961 ;  /* 0xbfb8aa3b31287820 */ /* 0x000fe20000410000 */
[----:B------:R-:W-:-:S02]  /*0e20*/  HADD2.F32 R38, -RZ, R53.H1_H1 ;  /* 0x30000035ff267230 */ /* 0x000fc40000004100 */
[----:B------:R-:W-:Y:S01]  /*0e30*/  FMUL.FTZ R44, R39, -1.4426950216293334961 ;  /* 0xbfb8aa3b272c7820 */ /* 0x000fe20000410000 */
[--C-:B------:R-:W-:Y:S02]  /*0e40*/  HADD2.F32 R23, -RZ, R55.reuse.H0_H0 ;  /* 0x20000037ff177230 */ /* 0x100fe40000004100 */
[----:B------:R-:W-:Y:S01]  /*0e50*/  FMUL.FTZ R45, R42, -1.4426950216293334961 ;  /* 0xbfb8aa3b2a2d7820 */ /* 0x000fe20000410000 */
[----:B--2---:R-:W-:Y:S01]  /*0e60*/  HADD2.F32 R36, -RZ, R16.H0_H0 ;  /* 0x20000010ff247230 */ /* 0x004fe20000004100 */
[----:B------:R0:W1:Y:S01]  /*0e70*/  MUFU.EX2 R53, R41 ;  /* 0x0000002900357308 */ /* 0x0000620000000800 */
[----:B------:R-:W-:Y:S02]  /*0e80*/  HADD2.F32 R50, -RZ, R52.H0_H0 ;  /* 0x20000034ff327230 */ /* 0x000fe40000004100 */
[----:B------:R-:W-:Y:S01]  /*0e90*/  FMUL.FTZ R43, R38, -1.4426950216293334961 ;  /* 0xbfb8aa3b262b7820 */ /* 0x000fe20000410000 */
[----:B------:R-:W-:Y:S01]  /*0ea0*/  HADD2.F32 R37, -RZ, R55.H1_H1 ;  /* 0x30000037ff257230 */ /* 0x000fe20000004100 */
[----:B------:R2:W5:Y:S01]  /*0eb0*/  MUFU.EX2 R52, R40 ;  /* 0x0000002800347308 */ /* 0x0005620000000800 */
[----:B------:R-:W-:Y:S01]  /*0ec0*/  FMUL.FTZ R47, R23, -1.4426950216293334961 ;  /* 0xbfb8aa3b172f7820 */ /* 0x000fe20000410000 */
[----:B------:R-:W-:-:S02]  /*0ed0*/  HADD2.F32 R46, -RZ, R18.H0_H0 ;  /* 0x20000012ff2e7230 */ /* 0x000fc40000004100 */
[----:B------:R-:W-:Y:S01]  /*0ee0*/  FMUL.FTZ R51, R50, -1.4426950216293334961 ;  /* 0xbfb8aa3b32337820 */ /* 0x000fe20000410000 */
[----:B------:R5:W5:Y:S01]  /*0ef0*/  MUFU.EX2 R57, R44 ;  /* 0x0000002c00397308 */ /* 0x000b620000000800 */
[----:B0-----:R-:W-:Y:S02]  /*0f00*/  HADD2.F32 R41, -RZ, R16.H1_H1 ;  /* 0x30000010ff297230 */ /* 0x001fe40000004100 */
[----:B------:R-:W-:Y:S01]  /*0f10*/  FMUL.FTZ R16, R36, -1.4426950216293334961 ;  /* 0xbfb8aa3b24107820 */ /* 0x000fe20000410000 */
[----:B------:R-:W-:Y:S01]  /*0f20*/  FMUL.FTZ R56, R37, -1.4426950216293334961 ;  /* 0xbfb8aa3b25387820 */ /* 0x000fe20000410000 */
[----:B------:R0:W0:Y:S01]  /*0f30*/  MUFU.EX2 R55, R45 ;  /* 0x0000002d00377308 */ /* 0x0000220000000800 */
[----:B--2---:R-:W-:Y:S02]  /*0f40*/  HADD2.F32 R40, -RZ, R17.H0_H0 ;  /* 0x20000011ff287230 */ /* 0x004fe40000004100 */
[----:B------:R-:W-:Y:S01]  /*0f50*/  FMUL.FTZ R61, R41, -1.4426950216293334961 ;  /* 0xbfb8aa3b293d7820 */ /* 0x000fe20000410000 */
[----:B-1----:R-:W-:Y:S01]  /*0f60*/  FADD.FTZ R53, R53, 1 ;  /* 0x3f80000035357421 */ /* 0x002fe20000010000 */
[----:B------:R1:W2:Y:S01]  /*0f70*/  MUFU.EX2 R54, R43 ;  /* 0x0000002b00367308 */ /* 0x0002a20000000800 */
[----:B-----5:R-:W-:-:S02]  /*0f80*/  HADD2.F32 R44, -RZ, R18.H1_H1 ;  /* 0x30000012ff2c7230 */ /* 0x020fc40000004100 */
[----:B------:R-:W-:Y:S01]  /*0f90*/  FMUL.FTZ R18, R46, -1.4426950216293334961 ;  /* 0xbfb8aa3b2e127820 */ /* 0x000fe20000410000 */
[----:B------:R-:W-:Y:S01]  /*0fa0*/  FADD.FTZ R52, R52, 1 ;  /* 0x3f80000034347421 */ /* 0x000fe20000010000 */
[----:B------:R5:W2:Y:S01]  /*0fb0*/  MUFU.EX2 R58, R47 ;  /* 0x0000002f003a7308 */ /* 0x000aa20000000800 */
[----:B0-----:R-:W-:Y:S02]  /*0fc0*/  HADD2.F32 R45, -RZ, R19.H0_H0 ;  /* 0x20000013ff2d7230 */ /* 0x001fe40000004100 */
[----:B------:R-:W-:Y:S01]  /*0fd0*/  FADD.FTZ R57, R57, 1 ;  /* 0x3f80000039397421 */ /* 0x000fe20000010000 */
[----:B------:R-:W-:Y:S01]  /*0fe0*/  HADD2.F32 R98, -RZ, R94.H0_H0 ;  /* 0x2000005eff627230 */ /* 0x000fe20000004100 */
[----:B------:R0:W2:Y:S01]  /*0ff0*/  MUFU.EX2 R60, R16 ;  /* 0x00000010003c7308 */ /* 0x0000a20000000800 */
        /* <DEDUP_REMOVED lines=9> */
[----:B--2---:R-:W-:Y:S01]  /*1090*/  FADD.FTZ R54, R54, 1 ;  /* 0x3f80000036367421 */ /* 0x004fe20000010000 */
[----:B------:R-:W-:Y:S01]  /*10a0*/  FADD.FTZ R78, R58, 1 ;  /* 0x3f8000003a4e7421 */ /* 0x000fe20000010000 */
[----:B------:R-:W-:Y:S01]  /*10b0*/  MUFU.EX2 R83, R19 ;  /* 0x0000001300537308 */ /* 0x000fe20000000800 */
[----:B------:R-:W-:Y:S02]  /*10c0*/  HADD2.F32 R58, -RZ, R25.H1_H1 ;  /* 0x30000019ff3a7230 */ /* 0x000fe40000004100 */
[----:B------:R-:W-:Y:S01]  /*10d0*/  FADD.FTZ R77, R60, 1 ;  /* 0x3f8000003c4d7421 */ /* 0x000fe20000010000 */
[----:B------:R-:W-:Y:S01]  /*10e0*/  HADD2.F32 R60, -RZ, R15.H0_H0 ;  /* 0x2000000fff3c7230 */ /* 0x000fe20000004100 */
[----:B------:R-:W-:Y:S01]  /*10f0*/  MUFU.EX2 R81, R16 ;  /* 0x0000001000517308 */ /* 0x000fe20000000800 */
[----:B------:R-:W-:-:S02]  /*1100*/  HADD2.F32 R97, -RZ, R94.H1_H1 ;  /* 0x3000005eff617230 */ /* 0x000fc40000004100 */
[----:B-1----:R-:W-:Y:S01]  /*1110*/  FADD.FTZ R67, R67, 1 ;  /* 0x3f80000043437421 */ /* 0x002fe20000010000 */
[--C-:B------:R-:W-:Y:S01]  /*1120*/  HADD2.F32 R102, -RZ, R92.reuse.H0_H0 ;  /* 0x2000005cff667230 */ /* 0x100fe20000004100 */
[----:B------:R-:W0:Y:S01]  /*1130*/  MUFU.EX2 R51, R51 ;  /* 0x0000003300337308 */ /* 0x000e220000000800 */
[----:B------:R-:W-:Y:S02]  /*1140*/  HADD2.F32 R101, -RZ, R92.H1_H1 ;  /* 0x3000005cff657230 */ /* 0x000fe40000004100 */
[----:B-----5:R-:W-:Y:S01]  /*1150*/  FADD.FTZ R79, R64, 1 ;  /* 0x3f800000404f7421 */ /* 0x020fe20000010000 */
[----:B------:R-:W-:Y:S01]  /*1160*/  HADD2.F32 R114, -RZ, R4.H1_H1 ;  /* 0x30000004ff727230 */ /* 0x000fe20000004100 */
[----:B------:R-:W1:Y:S01]  /*1170*/  MUFU.EX2 R59, R56 ;  /* 0x00000038003b7308 */ /* 0x000e620000000800 */
[--C-:B------:R-:W-:Y:S02]  /*1180*/  HADD2.F32 R115, -RZ, R5.reuse.H0_H0 ;  /* 0x20000005ff737230 */ /* 0x100fe40000004100 */
[----:B------:R-:W-:Y:S01]  /*1190*/  HADD2.F32 R116, -RZ, R5.H1_H1 ;  /* 0x30000005ff747230 */ /* 0x000fe20000004100 */
[----:B------:R2:W5:Y:S01]  /*11a0*/  MUFU.EX2 R62, R61 ;  /* 0x0000003d003e7308 */ /* 0x0005620000000800 */
[----:B------:R-:W-:-:S02]  /*11b0*/  HADD2.F32 R117, -RZ, R6.H0_H0 ;  /* 0x20000006ff757230 */ /* 0x000fc40000004100 */
[----:B------:R-:W-:Y:S01]  /*11c0*/  HADD2.F32 R118, -RZ, R6.H1_H1 ;  /* 0x30000006ff767230 */ /* 0x000fe20000004100 */
[----:B------:R5:W-:Y:S01]  /*11d0*/  MUFU.RCP R75, R55 ;  /* 0x00000037004b7308 */ /* 0x000be20000001000 */
[--C-:B------:R-:W-:Y:S02]  /*11e0*/  HADD2.F32 R119, -RZ, R7.reuse.H0_H0 ;  /* 0x20000007ff777230 */ /* 0x100fe40000004100 */
[----:B0-----:R-:W-:Y:S01]  /*11f0*/  FADD.FTZ R51, R51, 1 ;  /* 0x3f80000033337421 */ /* 0x001fe20000010000 */
[----:B------:R-:W-:Y:S02]  /*1200*/  HADD2.F32 R120, -RZ, R7.H1_H1 ;  /* 0x30000007ff787230 */ /* 0x000fe40000004100 */
[----:B--2---:R-:W-:Y:S01]  /*1210*/  FMUL.FTZ R61, R47, -1.4426950216293334961 ;  /* 0xbfb8aa3b2f3d7820 */ /* 0x004fe20000410000 */
[----:B-1----:R-:W-:Y:S01]  /*1220*/  FADD.FTZ R80, R59, 1 ;  /* 0x3f8000003b507421 */ /* 0x002fe20000010000 */
[----:B------:R-:W-:Y:S01]  /*1230*/  HADD2.F32 R59, -RZ, R26.H1_H1 ;  /* 0x3000001aff3b7230 */ /* 0x000fe20000004100 */
[----:B------:R-:W-:Y:S01]  /*1240*/  MUFU.RCP R51, R51 ;  /* 0x0000003300337308 */ /* 0x000fe20000001000 */
[----:B-----5:R-:W-:-:S02]  /*1250*/  HADD2.F32 R55, -RZ, R24.H1_H1 ;  /* 0x30000018ff377230 */ /* 0x020fc40000004100 */
[----:B------:R-:W-:Y:S01]  /*1260*/  FADD.FTZ R82, R62, 1 ;  /* 0x3f8000003e527421 */ /* 0x000fe20000010000 */
[----:B------:R-:W-:Y:S02]  /*1270*/  HADD2.F32 R62, -RZ, R15.H1_H1 ;  /* 0x3000000fff3e7230 */ /* 0x000fe40000004100 */
[--C-:B------:R-:W-:Y:S02]  /*1280*/  HADD2.F32 R121, -RZ, R8.reuse.H0_H0 ;  /* 0x20000008ff797230 */ /* 0x100fe40000004100 */
[----:B------:R-:W-:Y:S01]  /*1290*/  HADD2.F32 R122, -RZ, R8.H1_H1 ;  /* 0x30000008ff7a7230 */ /* 0x000fe20000004100 */
[----:B------:R0:W-:Y:S01]  /*12a0*/  MUFU.RCP R56, R52 ;  /* 0x0000003400387308 */ /* 0x0001e20000001000 */
[--C-:B------:R-:W-:Y:S02]  /*12b0*/  HADD2.F32 R123, -RZ, R9.reuse.H0_H0 ;  /* 0x20000009ff7b7230 */ /* 0x100fe40000004100 */
[----:B------:R-:W-:Y:S02]  /*12c0*/  HADD2.F32 R124, -RZ, R9.H1_H1 ;  /* 0x30000009ff7c7230 */ /* 0x000fe40000004100 */
[----:B------:R-:W-:-:S02]  /*12d0*/  HADD2.F32 R125, -RZ, R10.H0_H0 ;  /* 0x2000000aff7d7230 */ /* 0x000fc40000004100 */
[----:B------:R-:W-:Y:S01]  /*12e0*/  HADD2.F32 R126, -RZ, R10.H1_H1 ;  /* 0x3000000aff7e7230 */ /* 0x000fe20000004100 */
[----:B------:R1:W2:Y:S01]  /*12f0*/  MUFU.EX2 R88, R61 ;  /* 0x0000003d00587308 */ /* 0x0002a20000000800 */
[----:B0-----:R-:W-:Y:S02]  /*1300*/  HADD2.F32 R52, -RZ, R12.H1_H1 ;  /* 0x3000000cff347230 */ /* 0x001fe40000004100 */
[--C-:B------:R-:W-:Y:S01]  /*1310*/  HADD2.F32 R127, -RZ, R11.reuse.H0_H0 ;  /* 0x2000000bff7f7230 */ /* 0x100fe20000004100 */
[----:B------:R0:W5:Y:S01]  /*1320*/  MUFU.EX2 R66, R63 ;  /* 0x0000003f00427308 */ /* 0x0001620000000800 */
[----:B------:R-:W-:Y:S02]  /*1330*/  HADD2.F32 R113, -RZ, R11.H1_H1 ;  /* 0x3000000bff717230 */ /* 0x000fe40000004100 */
[----:B------:R-:W-:Y:S01]  /*1340*/  HADD2.F32 R96, -RZ, R95.H0_H0 ;  /* 0x2000005fff607230 */ /* 0x000fe20000004100 */
[----:B------:R0:W5:Y:S01]  /*1350*/  MUFU.RCP R71, R54 ;  /* 0x0000003600477308 */ /* 0x0001620000001000 */
[----:B-1----:R-:W-:-:S02]  /*1360*/  HADD2.F32 R61, -RZ, R24.H0_H0 ;  /* 0x20000018ff3d7230 */ /* 0x002fc40000004100 */
[----:B------:R-:W-:Y:S02]  /*1370*/  HADD2.F32 R95, -RZ, R95.H1_H1 ;  /* 0x3000005fff5f7230 */ /* 0x000fe40000004100 */
[----:B--2---:R-:W-:-:S03]  /*1380*/  FADD.FTZ R88, R88, 1 ;  /* 0x3f80000058587421 */ /* 0x004fc60000010000 */
[----:B0-----:R0:W-:Y:S01]  /*1390*/  MUFU.RCP R63, R53 ;  /* 0x00000035003f7308 */ /* 0x0011e20000001000 */
[----:B------:R-:W-:Y:S02]  /*13a0*/  HADD2.F32 R54, -RZ, R14.H1_H1 ;  /* 0x3000000eff367230 */ /* 0x000fe40000004100 */
[----:B-----5:R-:W-:-:S05]  /*13b0*/  FADD.FTZ R66, R66, 1 ;  /* 0x3f80000042427421 */ /* 0x020fca0000010000 */
[----:B------:R-:W1:Y:S01]  /*13c0*/  MUFU.RCP R80, R80 ;  /* 0x0000005000507308 */ /* 0x000e620000001000 */
[----:B0-----:R-:W-:-:S07]  /*13d0*/  HADD2.F32 R53, -RZ, R13.H1_H1 ;  /* 0x3000000dff357230 */ /* 0x001fce0000004100 */
[----:B------:R0:W-:Y:S08]  /*13e0*/  MUFU.RCP R76, R57 ;  /* 0x00000039004c7308 */ /* 0x0001f00000001000 */
[----:B------:R2:W-:Y:S01]  /*13f0*/  MUFU.RCP R129, R67 ;  /* 0x0000004300817308 */ /* 0x0005e20000001000 */
[----:B0-----:R-:W-:Y:S02]  /*1400*/  HADD2.F32 R57, -RZ, R25.H0_H0 ;  /* 0x20000019ff397230 */ /* 0x001fe40000004100 */
[----:B------:R-:W-:-:S04]  /*1410*/  FADD.FTZ R25, -R71, 1 ;  /* 0x3f80000047197421 */ /* 0x000fc80000010100 */
[----:B------:R-:W-:Y:S01]  /*1420*/  FFMA.FTZ R25, R38, R25, 1 ;  /* 0x3f80000026197423 */ /* 0x000fe20000010019 */
[----:B------:R-:W-:Y:S01]  /*1430*/  MUFU.RCP R78, R78 ;  /* 0x0000004e004e7308 */ /* 0x000fe20000001000 */
[----:B--2---:R-:W-:-:S07]  /*1440*/  FADD.FTZ R67, R81, 1 ;  /* 0x3f80000051437421 */ /* 0x004fce0000010000 */
[----:B------:R-:W-:Y:S08]  /*1450*/  MUFU.RCP R77, R77 ;  /* 0x0000004d004d7308 */ /* 0x000ff00000001000 */
[----:B------:R-:W-:Y:S08]  /*1460*/  MUFU.RCP R82, R82 ;  /* 0x0000005200527308 */ /* 0x000ff00000001000 */
[----:B------:R1:W0:Y:S08]  /*1470*/  MUFU.RCP R128, R66 ;  /* 0x0000004200807308 */ /* 0x0002300000001000 */
[----:B------:R-:W-:Y:S01]  /*1480*/  MUFU.RCP R140, R88 ;  /* 0x00000058008c7308 */ /* 0x000fe20000001000 */
[----:B-1----:R-:W-:-:S04]  /*1490*/  FADD.FTZ R66, -R80, 1 ;  /* 0x3f80000050427421 */ /* 0x002fc80000010100 */
[C---:B------:R-:W-:Y:S01]  /*14a0*/  FFMA.FTZ R66, R37.reuse, R66, 1 ;  /* 0x3f80000025427423 */ /* 0x040fe20000010042 */
[----:B------:R-:W-:Y:S02]  /*14b0*/  FMUL.FTZ R37, R37, R80 ;  /* 0x0000005025257220 */ /* 0x000fe40000410000 */
[----:B------:R-:W-:Y:S01]  /*14c0*/  MUFU.RCP R79, R79 ;  /* 0x0000004f004f7308 */ /* 0x000fe20000001000 */
[----:B0-----:R-:W-:-:S07]  /*14d0*/  FMUL.FTZ R10, R43, R128 ;  /* 0x000000802b0a7220 */ /* 0x001fce0000410000 */
[----:B------:R0:W1:Y:S02]  /*14e0*/  MUFU.RCP R131, R67 ;  /* 0x0000004300837308 */ /* 0x0000640000001000 */
[----:B0-----:R-:W-:-:S04]  /*14f0*/  FADD.FTZ R67, -R129, 1 ;  /* 0x3f80000081437421 */ /* 0x001fc80000010100 */
[C---:B------:R-:W-:Y:S01]  /*1500*/  FFMA.FTZ R67, R46.reuse, R67, 1 ;  /* 0x3f8000002e437423 */ /* 0x040fe20000010043 */
[----:B------:R-:W-:Y:S01]  /*1510*/  FMUL.FTZ R46, R46, R129 ;  /* 0x000000812e2e7220 */ /* 0x000fe20000410000 */
[----:B-1----:R-:W-:Y:S01]  /*1520*/  FMUL.FTZ R11, R44, R131 ;  /* 0x000000832c0b7220 */ /* 0x002fe20000410000 */
[----:B---3--:R0:W-:Y:S04]  /*1530*/  STS.128 [R104], R28 ;  /* 0x0000001c68007388 */ /* 0x0081e80000000c00 */
[----:B----4-:R1:W-:Y:S01]  /*1540*/  STS.128 [R104+0x200], R32 ;  /* 0x0002002068007388 */ /* 0x0103e20000000c00 */
[----:B------:R-:W-:-:S03]  /*1550*/  NOP ;  /* 0x0000000000007918 */ /* 0x000fc60000000000 */
[----:B------:R-:W2:Y:S01]  /*1560*/  LDS.128 R16, [R103] ;  /* 0x0000000067107984 */ /* 0x000ea20000000c00 */
[----:B0-----:R-:W-:Y:S02]  /*1570*/  HADD2.F32 R30, -RZ, R13.H0_H0 ;  /* 0x2000000dff1e7230 */ /* 0x001fe40000004100 */
[----:B------:R-:W-:Y:S01]  /*1580*/  FADD.FTZ R13, -R51, 1 ;  /* 0x3f800000330d7421 */ /* 0x000fe20000010100 */
[----:B------:R-:W-:Y:S02]  /*1590*/  HADD2.F32 R31, -RZ, R14.H0_H0 ;  /* 0x2000000eff1f7230 */ /* 0x000fe40000004100 */
[----:B------:R-:W-:Y:S01]  /*15a0*/  FADD.FTZ R14, -R56, 1 ;  /* 0x3f800000380e7421 */ /* 0x000fe20000010100 */
[----:B-1----:R-:W-:Y:S02]  /*15b0*/  HADD2.F32 R35, -RZ, R12.H0_H0 ;  /* 0x2000000cff237230 */ /* 0x002fe40000004100 */
[----:B------:R-:W-:Y:S01]  /*15c0*/  FADD.FTZ R28, -R78, 1 ;  /* 0x3f8000004e1c7421 */ /* 0x000fe20000010100 */
[----:B------:R-:W-:-:S02]  /*15d0*/  HADD2.F32 R34, -RZ, R27.H1_H1 ;  /* 0x3000001bff227230 */ /* 0x000fc40000004100 */
[----:B------:R-:W-:Y:S01]  /*15e0*/  FMUL.FTZ R139, R31, R46 ;  /* 0x0000002e1f8b7220 */ /* 0x000fe20000410000 */
[----:B------:R-:W-:Y:S02]  /*15f0*/  HADD2.F32 R32, -RZ, R26.H0_H0 ;  /* 0x2000001aff207230 */ /* 0x000fe40000004100 */
[----:B------:R-:W-:Y:S01]  /*1600*/  FADD.FTZ R26, -R76, 1 ;  /* 0x3f8000004c1a7421 */ /* 0x000fe20000010100 */
[----:B------:R-:W-:Y:S02]  /*1610*/  HADD2.F32 R33, -RZ, R27.H0_H0 ;  /* 0x2000001bff217230 */ /* 0x000fe40000004100 */
[C---:B------:R-:W-:Y:S01]  /*1620*/  FFMA.FTZ R28, R23.reuse, R28, 1 ;  /* 0x3f800000171c7423 */ /* 0x040fe2000001001c */
[----:B------:R-:W-:Y:S01]  /*1630*/  FMUL.FTZ R23, R23, R78 ;  /* 0x0000004e17177220 */ /* 0x000fe20000410000 */
[C---:B------:R-:W-:Y:S01]  /*1640*/  FFMA.FTZ R26, R39.reuse, R26, 1 ;  /* 0x3f800000271a7423 */ /* 0x040fe2000001001a */
[----:B------:R-:W-:Y:S01]  /*1650*/  FMUL.FTZ R39, R39, R76 ;  /* 0x0000004c27277220 */ /* 0x000fe20000410000 */
[----:B--2---:R-:W-:-:S02]  /*1660*/  HADD2.F32 R64, -RZ, R16.H0_H0 ;  /* 0x20000010ff407230 */ /* 0x004fc40000004100 */
[----:B------:R-:W-:Y:S02]  /*1670*/  HADD2.F32 R70, -RZ, R16.H1_H1 ;  /* 0x30000010ff467230 */ /* 0x000fe40000004100 */
[--C-:B------:R-:W-:Y:S02]  /*1680*/  HADD2.F32 R68, -RZ, R17.reuse.H0_H0 ;  /* 0x20000011ff447230 */ /* 0x100fe40000004100 */
[----:B------:R-:W-:Y:S01]  /*1690*/  FMUL.FTZ R12, R61, R64 ;  /* 0x000000403d0c7220 */ /* 0x000fe20000410000 */
[----:B------:R-:W-:Y:S02]  /*16a0*/  HADD2.F32 R69, -RZ, R17.H1_H1 ;  /* 0x30000011ff457230 */ /* 0x000fe40000004100 */
[----:B------:R-:W-:Y:S01]  /*16b0*/  FMUL.FTZ R15, R55, R70 ;  /* 0x00000046370f7220 */ /* 0x000fe20000410000 */
[--C-:B------:R-:W-:Y:S02]  /*16c0*/  HADD2.F32 R65, -RZ, R18.reuse.H0_H0 ;  /* 0x20000012ff417230 */ /* 0x100fe40000004100 */
[----:B------:R-:W-:Y:S01]  /*16d0*/  FFMA.FTZ R17, R50, R13, 1 ;  /* 0x3f80000032117423 */ /* 0x000fe2000001000d */
[----:B------:R-:W-:-:S02]  /*16e0*/  HADD2.F32 R72, -RZ, R18.H1_H1 ;  /* 0x30000012ff487230 */ /* 0x000fc40000004100 */
        /* <DEDUP_REMOVED lines=30> */
[----:B------:R-:W-:Y:S01]  /*18d0*/  FADD.FTZ R29, R83, 1 ;  /* 0x3f800000531d7421 */ /* 0x000fe20000010000 */
[----:B------:R-:W-:Y:S01]  /*18e0*/  FMUL.FTZ R27, R78, R27 ;  /* 0x0000001b4e1b7220 */ /* 0x000fe20000410000 */
[----:B------:R-:W-:Y:S01]  /*18f0*/  FMUL.FTZ R48, R48, R63 ;  /* 0x0000003f30307220 */ /* 0x000fe20000410000 */
[----:B------:R-:W-:Y:S01]  /*1900*/  FMUL.FTZ R71, R38, R71 ;  /* 0x0000004726477220 */ /* 0x000fe20000410000 */
[----:B------:R1:W2:Y:S01]  /*1910*/  MUFU.RCP R130, R29 ;  /* 0x0000001d00827308 */ /* 0x0002a20000001000 */
        /* <DEDUP_REMOVED lines=8> */
[----:B------:R-:W-:Y:S01]  /*19a0*/  FMUL.FTZ R12, R35, R132 ;  /* 0x00000084230c7220 */ /* 0x000fe20000410000 */
[----:B------:R-:W-:Y:S02]  /*19b0*/  HADD2.F32 R136, -RZ, R13.H1_H1 ;  /* 0x3000000dff887230 */ /* 0x000fe40000004100 */
[----:B------:R-:W-:Y:S01]  /*19c0*/  FADD.FTZ R13, -R77, 1 ;  /* 0x3f8000004d0d7421 */ /* 0x000fe20000010100 */
[----:B------:R-:W-:-:S02]  /*19d0*/  HADD2.F32 R138, -RZ, R14.H1_H1 ;  /* 0x3000000eff8a7230 */ /* 0x000fc40000004100 */
[----:B------:R-:W-:Y:S01]  /*19e0*/  FADD.FTZ R14, -R82, 1 ;  /* 0x3f800000520e7421 */ /* 0x000fe20000010100 */
[--C-:B------:R-:W-:Y:S02]  /*19f0*/  HADD2.F32 R81, -RZ, R15.reuse.H0_H0 ;  /* 0x2000000fff517230 */ /* 0x100fe40000004100 */
        /* <DEDUP_REMOVED lines=8> */
[----:B------:R-:W-:Y:S01]  /*1a80*/  FADD.FTZ R66, -R140, 1 ;  /* 0x3f8000008c427421 */ /* 0x000fe20000010100 */
[----:B------:R-:W-:Y:S01]  /*1a90*/  FMUL.FTZ R67, R62, R83 ;  /* 0x000000533e437220 */ /* 0x000fe20000410000 */
[----:B------:R-:W-:Y:S01]  /*1aa0*/  FMUL.FTZ R28, R12, R13 ;  /* 0x0000000d0c1c7220 */ /* 0x000fe20000410000 */
[----:B-1----:R-:W-:Y:S01]  /*1ab0*/  FMUL.FTZ R29, R15, R14 ;  /* 0x0000000e0f1d7220 */ /* 0x002fe20000410000 */
        /* <DEDUP_REMOVED lines=12> */
[----:B------:R-:W-:-:S02]  /*1b80*/  HADD2.F32 R94, -RZ, R84.H0_H0 ;  /* 0x20000054ff5e7230 */ /* 0x000fc40000004100 */
        /* <DEDUP_REMOVED lines=25> */
[----:B------:R-:W-:Y:S01]  /*1d20*/  HADD2.F32 R88, -RZ, R87.H0_H0 ;  /* 0x20000057ff587230 */ /* 0x000fe20000004100 */
[----:B------:R-:W-:Y:S01]  /*1d30*/  F2FP.F16.F32.PACK_AB R18, R91, R90 ;  /* 0x0000005a5b12723e */ /* 0x000fe200000000ff */
[--C-:B------:R-:W-:Y:S01]  /*1d40*/  HADD2.F32 R91, -RZ, R85.reuse.H1_H1 ;  /* 0x30000055ff5b7230 */ /* 0x100fe20000004100 */
[----:B------:R-:W-:Y:S01]  /*1d50*/  F2FP.F16.F32.PACK_AB R19, R93, R92 ;  /* 0x0000005c5d13723e */ /* 0x000fe200000000ff */
[----:B------:R-:W-:Y:S01]  /*1d60*/  HADD2.F32 R93, -RZ, R84.H1_H1 ;  /* 0x30000054ff5d7230 */ /* 0x000fe20000004100 */
[----:B------:R-:W1:Y:S01]  /*1d70*/  LDC.64 R28, c[0x0][0x558] ;  /* 0x00015600ff1c7b82 */ /* 0x000e620000000a00 */
[----:B------:R-:W-:-:S02]  /*1d80*/  HADD2.F32 R92, -RZ, R85.H0_H0 ;  /* 0x20000055ff5c7230 */ /* 0x000fc40000004100 */
[----:B------:R-:W-:Y:S01]  /*1d90*/  FMUL.FTZ R128, R58, R71 ;  /* 0x000000473a807220 */ /* 0x000fe20000410000 */
[----:B0-----:R-:W-:-:S04]  /*1da0*/  IMAD.WIDE.U32 R84, R66, UR18, R2 ;  /* 0x0000001242547c25 */ /* 0x001fc8000f8e0002 */
[----:B------:R-:W-:Y:S01]  /*1db0*/  FMUL.FTZ R32, R59, R42 ;  /* 0x0000002a3b207220 */ /* 0x000fe20000410000 */
[----:B------:R-:W-:Y:S01]  /*1dc0*/  FMUL.FTZ R131, R33, R23 ;  /* 0x0000001721837220 */ /* 0x000fe20000410000 */
[----:B------:R-:W-:Y:S01]  /*1dd0*/  FMUL.FTZ R130, R34, R37 ;  /* 0x0000002522827220 */ /* 0x000fe20000410000 */
[----:B------:R-:W-:Y:S02]  /*1de0*/  HADD2.F32 R66, -RZ, R4.H0_H0 ;  /* 0x20000004ff427230 */ /* 0x000fe40000004100 */
[----:B------:R-:W-:Y:S01]  /*1df0*/  FMUL.FTZ R133, R35, R36 ;  /* 0x0000002423857220 */ /* 0x000fe20000410000 */
[----:B------:R-:W-:Y:S02]  /*1e00*/  IMAD R85, R67, UR18, R85 ;  /* 0x0000001243557c24 */ /* 0x000fe4000f8e0255 */
[----:B------:R-:W-:Y:S01]  /*1e10*/  FMUL.FTZ R140, R54, R11 ;  /* 0x0000000b368c7220 */ /* 0x000fe20000410000 */
[----:B------:R-:W-:Y:S02]  /*1e20*/  HADD2.F32 R90, -RZ, R86.H0_H0 ;  /* 0x20000056ff5a7230 */ /* 0x000fe40000004100 */
[----:B------:R-:W-:Y:S01]  /*1e30*/  FMUL.FTZ R141, R60, R45 ;  /* 0x0000002d3c8d7220 */ /* 0x000fe20000410000 */
[----:B------:R-:W-:-:S04]  /*1e40*/  IMAD.WIDE.U32 R8, R112, UR10, R84 ;  /* 0x0000000a70087c25 */ /* 0x000fc8000f8e0054 */
[----:B------:R-:W-:Y:S01]  /*1e50*/  FMUL.FTZ R142, R62, R47 ;  /* 0x0000002f3e8e7220 */ /* 0x000fe20000410000 */
[----:B------:R-:W-:Y:S01]  /*1e60*/  STS.128 [R103], R12 ;  /* 0x0000000c67007388 */ /* 0x000fe20000000c00 */
[----:B------:R-:W-:-:S03]  /*1e70*/  IMAD R9, R112, UR11, R9 ;  /* 0x0000000b70097c24 */ /* 0x000fc6000f8e0209 */
[----:B------:R-:W-:Y:S01]  /*1e80*/  STS.128 [R103+0x10], R16 ;  /* 0x0000101067007388 */ /* 0x000fe20000000c00 */
[----:B------:R-:W-:-:S03]  /*1e90*/  NOP ;  /* 0x0000000000007918 */ /* 0x000fc60000000000 */
[----:B------:R-:W0:Y:S01]  /*1ea0*/  LDS.128 R4, [R104+0x200] ;  /* 0x0002000068047984 */ /* 0x000e220000000c00 */
[C---:B-1----:R-:W-:Y:S01]  /*1eb0*/  LEA R28, P0, R8.reuse, R28, 0x1 ;  /* 0x0000001c081c7211 */ /* 0x042fe200078008ff */
[----:B------:R-:W-:Y:S02]  /*1ec0*/  HADD2.F32 R89, -RZ, R86.H1_H1 ;  /* 0x30000056ff597230 */ /* 0x000fe40000004100 */
[----:B------:R-:W1:Y:S01]  /*1ed0*/  LDS.128 R24, [R104] ;  /* 0x0000000068187984 */ /* 0x000e620000000c00 */
[----:B------:R-:W-:Y:S01]  /*1ee0*/  LEA.HI.X R29, R8, R29, R9, 0x1, P0 ;  /* 0x0000001d081d7211 */ /* 0x000fe200000f0c09 */
[----:B------:R-:W-:Y:S02]  /*1ef0*/  HADD2.F32 R87, -RZ, R87.H1_H1 ;  /* 0x30000057ff577230 */ /* 0x000fe40000004100 */
[----:B------:R-:W-:-:S04]  /*1f00*/  IMAD.WIDE.U32 R8, R22, 0x10, R28 ;  /* 0x0000001016087825 */ /* 0x000fc800078e001c */
[----:B------:R-:W-:Y:S01]  /*1f10*/  FMUL.FTZ R28, R61, R50 ;  /* 0x000000323d1c7220 */ /* 0x000fe20000410000 */
[----:B------:R-:W-:Y:S01]  /*1f20*/  FMUL.FTZ R29, R57, R48 ;  /* 0x00000030391d7220 */ /* 0x000fe20000410000 */
[----:B0-----:R-:W-:Y:S04]  /*1f30*/  STG.E.128 desc[UR16][R8.64+0x200], R4 ;  /* 0x0002000408007986 */ /* 0x001fe8000c101d10 */
[----:B-1----:R0:W-:Y:S02]  /*1f40*/  STG.E.128 desc[UR16][R8.64], R24 ;  /* 0x0000001808007986 */ /* 0x0021e4000c101d10 */
[----:B0-----:R-:W-:Y:S01]  /*1f50*/  FMUL.FTZ R24, R52, R41 ;  /* 0x0000002934187220 */ /* 0x001fe20000410000 */
        /* <DEDUP_REMOVED lines=44> */
.L_x_14588:
[----:B------:R-:W-:Y:S01]  /*2220*/  FFMA.FTZ R111, R28, R102, R111 ;  /* 0x000000661c6f7223 */ /* 0x000fe2000001006f */
[----:B------:R-:W0:Y:S01]  /*2230*/  LDCU UR6, c[0x0][0x38c] ;  /* 0x00007180ff0677ac */ /* 0x000e220008000800 */
[----:B------:R-:W-:Y:S01]  /*2240*/  FADD.FTZ R69, R66, UR5 ;  /* 0x0000000542457e21 */ /* 0x000fe20008010000 */
[----:B------:R-:W-:Y:S01]  /*2250*/  MOV R86, RZ ;  /* 0x000000ff00567202 */ /* 0x000fe20000000f00 */
        /* <DEDUP_REMOVED lines=15> */
[----:B0-----:R-:W-:Y:S01]  /*2350*/  UISETP.GE.AND UP0, UPT, UR6, 0x1, UPT ;  /* 0x000000010600788c */ /* 0x001fe2000bf06270 */
        /* <DEDUP_REMOVED lines=42> */
[----:B------:R-:W-:Y:S01]  /*2600*/  ISETP.NE.AND P0, PT, R106, 0x1, PT ;  /* 0x000000016a00780c */ /* 0x000fe20003f05270 */
        /* <DEDUP_REMOVED lines=16> */
[----:B-1----:R-:W-:Y:S01]  /*2710*/  FADD.FTZ R23, R142, R142 ;  /* 0x0000008e8e177221 */ /* 0x002fe20000010000 */
        /* <DEDUP_REMOVED lines=11> */
.L_x_14671:
[----:B------:R-:W5:Y:S01]  /*27d0*/  S2R R22, SR_TID.X ;  /* 0x0000000000167919 */ /* 0x000f620000002100 */
[----:B---3--:R-:W-:Y:S01]  /*27e0*/  UIMAD.WIDE.U32 UR10, UR6, UR18, URZ ;  /* 0x00000012060a72a5 */ /* 0x008fe2000f8e00ff */
[----:B0-----:R-:W-:-:S03]  /*27f0*/  IMAD.WIDE.U32 R4, R112, UR12, RZ ;  /* 0x0000000c70047c25 */ /* 0x001fc6000f8e00ff */
[----:B------:R-:W-:Y:S02]  /*2800*/  UIMAD UR9, UR6, UR19, UR11 ;  /* 0x00000013060972a4 */ /* 0x000fe4000f8e020b */
[----:B------:R-:W-:-:S04]  /*2810*/  ULEA UR11, UP0, UR10, UR31, 0x1 ;  /* 0x0000001f0a0b7291 */ /* 0x000fc8000f8008ff */
[----:B------:R-:W-:Y:S02]  /*2820*/  ULEA.HI.X UR10, UR10, UR30, UR9, 0x1, UP0 ;  /* 0x0000001e0a0a7291 */ /* 0x000fe400080f0c09 */
[----:B------:R-:W-:Y:S02]  /*2830*/  MOV R2, UR11 ;  /* 0x0000000b00027c02 */ /* 0x000fe40008000f00 */
[----:B------:R-:W-:Y:S02]  /*2840*/  R2UR UR11, R5 ;  /* 0x00000000050b72ca */ /* 0x000fe400000e0000 */
[----:B------:R-:W-:Y:S02]  /*2850*/  MOV R3, UR10 ;  /* 0x0000000a00037c02 */ /* 0x000fe40008000f00 */
[----:B------:R-:W-:Y:S02]  /*2860*/  R2UR UR10, R4 ;  /* 0x00000000040a72ca */ /* 0x000fe400000e0000 */
[----:B-----5:R-:W-:-:S04]  /*2870*/  SHF.L.U32 R6, R22, 0x2, RZ ;  /* 0x0000000216067819 */ /* 0x020fc800000006ff */
[----:B------:R-:W-:Y:S01]  /*2880*/  LOP3.LUT R7, R107, 0xf80, R6, 0xf8, !PT ;  /* 0x00000f806b077812 */ /* 0x000fe200078ef806 */
[----:B------:R-:W-:-:S04]  /*2890*/  IMAD R6, R112, UR13, R5 ;  /* 0x0000000d70067c24 */ /* 0x000fc8000f8e0205 */
[----:B------:R-:W-:Y:S01]  /*28a0*/  IMAD.WIDE.U32 R2, R7, 0x10, R2 ;  /* 0x0000001007027825 */ /* 0x000fe200078e0002 */
[----:B------:R-:W-:-:S04]  /*28b0*/  R2UR UR11, R6 ;  /* 0x00000000060b72ca */ /* 0x000fc800000e0000 */
[----:B------:R-:W3:Y:S04]  /*28c0*/  LDG.E.128 R4, desc[UR16][R2.64] ;  /* 0x0000001002047981 */ /* 0x000ee8000c1e1d00 */
[----:B-1----:R-:W5:Y:S04]  /*28d0*/  LDG.E.128 R8, desc[UR16][R2.64+0x200] ;  /* 0x0002001002087981 */ /* 0x002f68000c1e1d00 */
[----:B--2---:R-:W2:Y:S04]  /*28e0*/  LDG.E.128 R12, desc[UR16][R2.64+0x400] ;  /* 0x00040010020c7981 */ /* 0x004ea8000c1e1d00 */
[----:B------:R0:W2:Y:S01]  /*28f0*/  LDG.E.128 R16, desc[UR16][R2.64+0x600] ;  /* 0x0006001002107981 */ /* 0x0000a2000c1e1d00 */
[----:B------:R-:W-:-:S04]  /*2900*/  UIMAD.WIDE.U32 UR10, UR6, UR14, UR10 ;  /* 0x0000000e060a72a5 */ /* 0x000fc8000f8e000a */
[----:B------:R-:W-:Y:S02]  /*2910*/  UIMAD UR9, UR6, UR15, UR11 ;  /* 0x0000000f060972a4 */ /* 0x000fe4000f8e020b */
[----:B----4-:R-:W-:-:S04]  /*2920*/  ULEA UR11, UP0, UR10, UR20, 0x3 ;  /* 0x000000140a0b7291 */ /* 0x010fc8000f8018ff */
[----:B------:R-:W-:Y:S02]  /*2930*/  ULEA.HI.X UR10, UR10, UR21, UR9, 0x3, UP0 ;  /* 0x000000150a0a7291 */ /* 0x000fe400080f1c09 */
[----:B------:R-:W-:-:S04]  /*2940*/  MOV R114, UR11 ;  /* 0x0000000b00727c02 */ /* 0x000fc80008000f00 */
[----:B------:R-:W-:-:S06]  /*2950*/  MOV R115, UR10 ;  /* 0x0000000a00737c02 */ /* 0x000fcc0008000f00 */
[----:B------:R-:W4:Y:S01]  /*2960*/  LDG.E.64 R114, desc[UR16][R114.64] ;  /* 0x0000001072727981 */ /* 0x000f22000c1e1b00 */
[----:B------:R-:W-:-:S04]  /*2970*/  IMAD.WIDE.U32 R116, R112, UR26, RZ ;  /* 0x0000001a70747c25 */ /* 0x000fc8000f8e00ff */
[----:B------:R-:W-:Y:S01]  /*2980*/  IMAD R113, R112, UR27, R117 ;  /* 0x0000001b70717c24 */ /* 0x000fe2000f8e0275 */
[----:B------:R-:W-:Y:S02]  /*2990*/  R2UR UR11, R117 ;  /* 0x00000000750b72ca */ /* 0x000fe400000e0000 */
[----:B------:R-:W-:Y:S02]  /*29a0*/  R2UR UR10, R116 ;  /* 0x00000000740a72ca */ /* 0x000fe400000e0000 */
[----:B------:R-:W-:-:S13]  /*29b0*/  R2UR UR11, R113 ;  /* 0x00000000710b72ca */ /* 0x000fda00000e0000 */
[----:B------:R-:W-:-:S04]  /*29c0*/  UIMAD.WIDE.U32 UR10, UR6, UR24, UR10 ;  /* 0x00000018060a72a5 */ /* 0x000fc8000f8e000a */
[----:B------:R-:W-:Y:S02]  /*29d0*/  UIMAD UR9, UR6, UR25, UR11 ;  /* 0x00000019060972a4 */ /* 0x000fe4000f8e020b */
[----:B------:R-:W-:-:S04]  /*29e0*/  ULEA UR11, UP0, UR10, UR22, 0x3 ;  /* 0x000000160a0b7291 */ /* 0x000fc8000f8018ff */
[----:B------:R-:W-:Y:S02]  /*29f0*/  ULEA.HI.X UR10, UR10, UR23, UR9, 0x3, UP0 ;  /* 0x000000170a0a7291 */ /* 0x000fe400080f1c09 */
[----:B0-----:R-:W-:-:S04]  /*2a00*/  MOV R2, UR11 ;  /* 0x0000000b00027c02 */ /* 0x001fc80008000f00 */
[----:B------:R-:W-:Y:S02]  /*2a10*/  MOV R3, UR10 ;  /* 0x0000000a00037c02 */ /* 0x000fe40008000f00 */
[----:B------:R-:W-:Y:S01]  /*2a20*/  SHF.L.U32 R201, R106, 0x8, RZ ;  /* 0x000000086ac97819 */ /* 0x000fe200000006ff */
[----:B---3--:R0:W-:Y:S04]  /*2a30*/  STS.128 [R104], R4 ;  /* 0x0000000468007388 */ /* 0x0081e80000000c00 */
[----:B-----5:R3:W-:Y:S04]  /*2a40*/  STS.128 [R104+0x200], R8 ;  /* 0x0002000868007388 */ /* 0x0207e80000000c00 */
[----:B--2---:R-:W-:Y:S04]  /*2a50*/  STS.128 [R104+0x400], R12 ;  /* 0x0004000c68007388 */ /* 0x004fe80000000c00 */
[----:B------:R2:W-:Y:S01]  /*2a60*/  STS.128 [R104+0x600], R16 ;  /* 0x0006001068007388 */ /* 0x0005e20000000c00 */
[----:B------:R-:W-:-:S03]  /*2a70*/  NOP ;  /* 0x0000000000007918 */ /* 0x000fc60000000000 */
[----:B------:R-:W5:Y:S01]  /*2a80*/  LDG.E.64 R2, desc[UR16][R2.64] ;  /* 0x0000001002027981 */ /* 0x000f62000c1e1b00 */
[C---:B------:R-:W-:Y:S01]  /*2a90*/  ISETP.NE.AND P2, PT, R22.reuse, RZ, PT ;  /* 0x000000ff1600720c */ /* 0x040fe20003f45270 */
[----:B------:R-:W1:Y:S01]  /*2aa0*/  S2UR UR10, SR_CgaCtaId ;  /* 0x00000000000a79c3 */ /* 0x000e620000008800 */
[----:B------:R-:W-:Y:S01]  /*2ab0*/  UMOV UR9, 0x400 ;  /* 0x0000040000097882 */ /* 0x000fe20000000000 */
[----:B------:R-:W-:Y:S01]  /*2ac0*/  ISETP.NE.AND P1, PT, R22, 0x1f, PT ;  /* 0x0000001f1600780c */ /* 0x000fe20003f25270 */
[----:B------:R-:W-:Y:S01]  /*2ad0*/  BSSY.RECONVERGENT B0, `(.L_x_14590) ;  /* 0x00000df000007945 */ /* 0x000fe20003800200 */
[----:B----4-:R-:W-:Y:S02]  /*2ae0*/  R2UR UR36, R115 ;  /* 0x00000000732472ca */ /* 0x010fe400000e0000 */
[----:B------:R-:W-:Y:S01]  /*2af0*/  R2UR UR11, R114 ;  /* 0x00000000720b72ca */ /* 0x000fe200000e0000 */
[----:B-1----:R-:W-:-:S10]  /*2b00*/  ULEA UR9, UR10, UR9, 0x18 ;  /* 0x000000090a097291 */ /* 0x002fd4000f8ec0ff */
[----:B0-----:R-:W-:Y:S01]  /*2b10*/  FMUL.FTZ R4, R68, UR36 ;  /* 0x0000002444047c20 */ /* 0x001fe20008410000 */
[----:B------:R-:W-:Y:S01]  /*2b20*/  FMUL.FTZ R113, R70, UR36 ;  /* 0x0000002446717c20 */ /* 0x000fe20008410000 */
[----:B------:R-:W-:Y:S01]  /*2b30*/  MOV R151, UR11 ;  /* 0x0000000b00977c02 */ /* 0x000fe20008000f00 */
[----:B------:R-:W-:Y:S01]  /*2b40*/  FMUL.FTZ R115, R67, UR36 ;  /* 0x0000002443737c20 */ /* 0x000fe20008410000 */
[----:B------:R-:W-:Y:S01]  /*2b50*/  FMUL.RZ R5, R4, 0.15915493667125701904 ;  /* 0x3e22f98304057820 */ /* 0x000fe2000040c000 */
[----:B------:R-:W-:Y:S01]  /*2b60*/  FMUL.FTZ R4, R65, UR36 ;  /* 0x0000002441047c20 */ /* 0x000fe20008410000 */
[----:B------:R-:W-:Y:S01]  /*2b70*/  FMUL.RZ R116, R113, 0.15915493667125701904 ;  /* 0x3e22f98371747820 */ /* 0x000fe2000040c000 */
[----:B------:R-:W-:Y:S01]  /*2b80*/  FMUL.FTZ R151, R151, 1.4426950216293334961 ;  /* 0x3fb8aa3b97977820 */ /* 0x000fe20000410000 */
[----:B---3--:R-:W-:Y:S01]  /*2b90*/  MUFU.SIN R11, R5 ;  /* 0x00000005000b7308 */ /* 0x008fe20000000400 */
[----:B------:R-:W-:Y:S01]  /*2ba0*/  FMUL.RZ R6, R4, 0.15915493667125701904 ;  /* 0x3e22f98304067820 */ /* 0x000fe2000040c000 */
[C---:B------:R-:W-:Y:S01]  /*2bb0*/  FMUL.FTZ R4, R66.reuse, UR36 ;  /* 0x0000002442047c20 */ /* 0x040fe20008410000 */
[----:B------:R-:W-:Y:S01]  /*2bc0*/  FMUL.RZ R115, R115, 0.15915493667125701904 ;  /* 0x3e22f98373737820 */ /* 0x000fe2000040c000 */
[CC--:B--2---:R-:W-:Y:S01]  /*2bd0*/  FMUL.FTZ R16, R63.reuse, R151.reuse ;  /* 0x000000973f107220 */ /* 0x0c4fe20000410000 */
[-C--:B------:R-:W-:Y:S01]  /*2be0*/  FMUL.FTZ R14, R66, R151.reuse ;  /* 0x00000097420e7220 */ /* 0x080fe20000410000 */
[----:B------:R-:W-:Y:S01]  /*2bf0*/  FMUL.RZ R8, R4, 0.15915493667125701904 ;  /* 0x3e22f98304087820 */ /* 0x000fe2000040c000 */
[----:B------:R-:W-:Y:S01]  /*2c00*/  FMUL.FTZ R4, R63, UR36 ;  /* 0x000000243f047c20 */ /* 0x000fe20008410000 */
[----:B------:R0:W-:Y:S01]  /*2c10*/  MUFU.COS R147, R5 ;  /* 0x0000000500937308 */ /* 0x0001e20000000000 */
[-C--:B------:R-:W-:Y:S01]  /*2c20*/  FMUL.FTZ R114, R57, R151.reuse ;  /* 0x0000009739727220 */ /* 0x080fe20000410000 */
[-C--:B------:R-:W-:Y:S01]  /*2c30*/  FMUL.FTZ R120, R58, R151.reuse ;  /* 0x000000973a787220 */ /* 0x080fe20000410000 */
        /* <DEDUP_REMOVED lines=32> */
[----:B------:R-:W-:Y:S08]  /*2e40*/  MUFU.COS R7, R116 ;  /* 0x0000007400077308 */ /* 0x000ff00000000000 */
[----:B------:R-:W-:Y:S08]  /*2e50*/  MUFU.SIN R132, R10 ;  /* 0x0000000a00847308 */ /* 0x000ff00000000400 */
[----:B------:R0:W-:Y:S08]  /*2e60*/  MUFU.COS R116, R10 ;  /* 0x0000000a00747308 */ /* 0x0001f00000000000 */
[----:B------:R-:W-:Y:S01]  /*2e70*/  MUFU.SIN R121, R8 ;  /* 0x0000000800797308 */ /* 0x000fe20000000400 */
[----:B0-----:R-:W-:-:S07]  /*2e80*/  FMUL.FTZ R10, R68, R151 ;  /* 0x00000097440a7220 */ /* 0x001fce0000410000 */
[----:B------:R0:W-:Y:S08]  /*2e90*/  MUFU.COS R127, R8 ;  /* 0x00000008007f7308 */ /* 0x0001f00000000000 */
[----:B------:R-:W-:Y:S01]  /*2ea0*/  MUFU.SIN R9, R115 ;  /* 0x0000007300097308 */ /* 0x000fe20000000400 */
[----:B0-----:R-:W-:-:S07]  /*2eb0*/  FMUL.FTZ R8, R67, R151 ;  /* 0x0000009743087220 */ /* 0x001fce0000410000 */
[----:B------:R0:W1:Y:S08]  /*2ec0*/  MUFU.COS R149, R115 ;  /* 0x0000007300957308 */ /* 0x0000700000000000 */
[----:B------:R-:W1:Y:S01]  /*2ed0*/  MUFU.EX2 R8, R8 ;  /* 0x0000000800087308 */ /* 0x000e620000000800 */
[----:B0-----:R-:W-:-:S03]  /*2ee0*/  LEA R115, R105, R103, 0x5 ;  /* 0x0000006769737211 */ /* 0x001fc600078e28ff */
[----:B------:R-:W0:Y:S04]  /*2ef0*/  MUFU.EX2 R10, R10 ;  /* 0x0000000a000a7308 */ /* 0x000e280000000800 */
[----:B------:R-:W-:Y:S01]  /*2f00*/  MUFU.SIN R119, R6 ;  /* 0x0000000600777308 */ /* 0x000fe20000000400 */
[C---:B-1----:R-:W-:Y:S01]  /*2f10*/  FMUL.FTZ R149, R8.reuse, R149 ;  /* 0x0000009508957220 */ /* 0x042fe20000410000 */
[----:B------:R-:W-:-:S06]  /*2f20*/  FMUL.FTZ R148, R8, R9 ;  /* 0x0000000908947220 */ /* 0x000fcc0000410000 */
[----:B------:R1:W-:Y:S01]  /*2f30*/  MUFU.COS R129, R6 ;  /* 0x0000000600817308 */ /* 0x0003e20000000000 */
[C---:B0-----:R-:W-:Y:S01]  /*2f40*/  FMUL.FTZ R147, R10.reuse, R147 ;  /* 0x000000930a937220 */ /* 0x041fe20000410000 */
[----:B------:R-:W-:Y:S02]  /*2f50*/  FMUL.FTZ R146, R10, R11 ;  /* 0x0000000b0a927220 */ /* 0x000fe40000410000 */
[----:B------:R-:W0:Y:S04]  /*2f60*/  LDS.128 R8, [R115] ;  /* 0x0000000073087984 */ /* 0x000e280000000c00 */
[----:B------:R-:W-:Y:S01]  /*2f70*/  MUFU.SIN R130, R5 ;  /* 0x0000000500827308 */ /* 0x000fe20000000400 */
[----:B-1----:R-:W-:-:S07]  /*2f80*/  FMUL.FTZ R6, R70, R151 ;  /* 0x0000009746067220 */ /* 0x002fce0000410000 */
[----:B------:R1:W2:Y:S08]  /*2f90*/  MUFU.COS R118, R5 ;  /* 0x0000000500767308 */ /* 0x0002b00000000000 */
[----:B------:R-:W3:Y:S01]  /*2fa0*/  MUFU.EX2 R6, R6 ;  /* 0x0000000600067308 */ /* 0x000ee20000000800 */
[----:B-1----:R-:W-:Y:S01]  /*2fb0*/  FMUL.RZ R5, R4, 0.15915493667125701904 ;  /* 0x3e22f98304057820 */ /* 0x002fe2000040c000 */
[----:B------:R-:W-:-:S02]  /*2fc0*/  IADD3 R4, PT, PT, R201, -0x100, RZ ;  /* 0xffffff00c9047810 */ /* 0x000fc40007ffe0ff */
[----:B------:R-:W-:Y:S02]  /*2fd0*/  MUFU.SIN R123, R12 ;  /* 0x0000000c007b7308 */ /* 0x000fe40000000400 */
[----:B------:R-:W-:-:S04]  /*2fe0*/  LOP3.LUT R4, R4, 0x100, RZ, 0xc0, !PT ;  /* 0x0000010004047812 */ /* 0x000fc800078ec0ff */
[----:B------:R-:W-:Y:S02]  /*2ff0*/  IADD3 R4, PT, PT, R4, UR6, RZ ;  /* 0x0000000604047c10 */ /* 0x000fe4000fffe0ff */
[----:B------:R-:W-:Y:S01]  /*3000*/  MUFU.SIN R153, R5 ;  /* 0x0000000500997308 */ /* 0x000fe20000000400 */
[C---:B---3--:R-:W-:Y:S01]  /*3010*/  FMUL.FTZ R152, R6.reuse, R7 ;  /* 0x0000000706987220 */ /* 0x048fe20000410000 */
[----:B------:R-:W-:Y:S01]  /*3020*/  FMUL.FTZ R150, R6, R113 ;  /* 0x0000007106967220 */ /* 0x000fe20000410000 */
[-C--:B------:R-:W-:Y:S01]  /*3030*/  FMUL.FTZ R6, R62, R151.reuse ;  /* 0x000000973e067220 */ /* 0x080fe20000410000 */
[-C--:B------:R-:W-:Y:S01]  /*3040*/  FMUL.FTZ R7, R59, R151.reuse ;  /* 0x000000973b077220 */ /* 0x080fe20000410000 */
[----:B------:R-:W-:-:S03]  /*3050*/  FMUL.FTZ R113, R60, R151 ;  /* 0x000000973c717220 */ /* 0x000fc60000410000 */
[----:B------:R1:W-:Y:S08]  /*3060*/  MUFU.COS R155, R5 ;  /* 0x00000005009b7308 */ /* 0x0003f00000000000 */
[----:B------:R3:W4:Y:S01]  /*3070*/  MUFU.COS R125, R12 ;  /* 0x0000000c007d7308 */ /* 0x0007220000000000 */
[----:B-1----:R-:W-:-:S04]  /*3080*/  IADD3 R5, PT, PT, R22, 0x200, RZ ;  /* 0x0000020016057810 */ /* 0x002fc80007ffe0ff */
[----:B------:R-:W-:Y:S01]  /*3090*/  SEL R164, R4, R5, !P2 ;  /* 0x0000000504a47207 */ /* 0x000fe20005000000 */
[-C--:B------:R-:W-:Y:S01]  /*30a0*/  FMUL.FTZ R4, R64, R151.reuse ;  /* 0x0000009740047220 */ /* 0x080fe20000410000 */
[-C--:B------:R-:W-:Y:S01]  /*30b0*/  FMUL.FTZ R5, R61, R151.reuse ;  /* 0x000000973d057220 */ /* 0x080fe20000410000 */
[----:B------:R-:W1:Y:S01]  /*30c0*/  MUFU.EX2 R16, R16 ;  /* 0x0000001000107308 */ /* 0x000e620000000800 */
[----:B---3--:R-:W-:-:S03]  /*30d0*/  FMUL.FTZ R12, R65, R151 ;  /* 0x00000097410c7220 */ /* 0x008fc60000410000 */
[----:B------:R-:W3:Y:S04]  /*30e0*/  MUFU.EX2 R4, R4 ;  /* 0x0000000400047308 */ /* 0x000ee80000000800 */
[----:B------:R-:W2:Y:S01]  /*30f0*/  MUFU.EX2 R5, R5 ;  /* 0x0000000500057308 */ /* 0x000ea20000000800 */
[----:B-----5:R-:W-:-:S03]  /*3100*/  FMUL.FTZ R184, R0, R2 ;  /* 0x0000000200b87220 */ /* 0x020fc60000410000 */
[----:B------:R-:W5:Y:S01]  /*3110*/  MUFU.EX2 R12, R12 ;  /* 0x0000000c000c7308 */ /* 0x000f620000000800 */
[-C--:B------:R-:W-:Y:S01]  /*3120*/  FMUL.FTZ R183, R38, R2.reuse ;  /* 0x0000000226b77220 */ /* 0x080fe20000410000 */
[C---:B-1----:R-:W-:Y:S01]  /*3130*/  FMUL.FTZ R141, R16.reuse, R141 ;  /* 0x0000008d108d7220 */ /* 0x042fe20000410000 */
[----:B------:R-:W-:Y:S01]  /*3140*/  FMUL.FTZ R140, R16, R17 ;  /* 0x00000011108c7220 */ /* 0x000fe20000410000 */
[----:B------:R-:W1:Y:S01]  /*3150*/  MUFU.EX2 R14, R14 ;  /* 0x0000000e000e7308 */ /* 0x000e620000000800 */
[----:B------:R-:W-:Y:S01]  /*3160*/  FMUL.FTZ R182, R36, R2 ;  /* 0x0000000224b67220 */ /* 0x000fe20000410000 */
[C---:B---3--:R-:W-:Y:S01]  /*3170*/  FMUL.FTZ R139, R4.reuse, R139 ;  /* 0x0000008b048b7220 */ /* 0x048fe20000410000 */
[----:B------:R-:W-:Y:S01]  /*3180*/  FMUL.FTZ R138, R4, R19 ;  /* 0x00000013048a7220 */ /* 0x000fe20000410000 */
[----:B------:R-:W3:Y:S01]  /*3190*/  MUFU.EX2 R6, R6 ;  /* 0x0000000600067308 */ /* 0x000ee20000000800 */
[----:B------:R-:W-:Y:S01]  /*31a0*/  FMUL.FTZ R4, R55, R151 ;  /* 0x0000009737047220 */ /* 0x000fe20000410000 */
[C---:B--2---:R-:W-:Y:S01]  /*31b0*/  FMUL.FTZ R137, R5.reuse, R18 ;  /* 0x0000001205897220 */ /* 0x044fe20000410000 */
[----:B------:R-:W-:Y:S01]  /*31c0*/  FMUL.FTZ R136, R5, R136 ;  /* 0x0000008805887220 */ /* 0x000fe20000410000 */
[----:B------:R-:W2:Y:S01]  /*31d0*/  MUFU.EX2 R7, R7 ;  /* 0x0000000700077308 */ /* 0x000ea20000000800 */
[----:B------:R-:W4:Y:S01]  /*31e0*/  LDS.128 R16, [R115+0x20] ;  /* 0x0000200073107984 */ /* 0x000f220000000c00 */
[C---:B-----5:R-:W-:Y:S01]  /*31f0*/  FMUL.FTZ R145, R12.reuse, R145 ;  /* 0x000000910c917220 */ /* 0x060fe20000410000 */
[----:B------:R-:W-:Y:S01]  /*3200*/  FMUL.FTZ R144, R12, R13 ;  /* 0x0000000d0c907220 */ /* 0x000fe20000410000 */
[----:B------:R-:W5:Y:S01]  /*3210*/  MUFU.EX2 R113, R113 ;  /* 0x0000007100717308 */ /* 0x000f620000000800 */
[----:B------:R-:W-:Y:S01]  /*3220*/  FMUL.FTZ R181, R35, R2 ;  /* 0x0000000223b57220 */ /* 0x000fe20000410000 */
[C---:B-1----:R-:W-:Y:S01]  /*3230*/  FMUL.FTZ R143, R14.reuse, R143 ;  /* 0x0000008f0e8f7220 */ /* 0x042fe20000410000 */
[----:B------:R-:W-:Y:S01]  /*3240*/  FMUL.FTZ R142, R14, R15 ;  /* 0x0000000f0e8e7220 */ /* 0x000fe20000410000 */
[----:B------:R-:W1:Y:S01]  /*3250*/  MUFU.EX2 R114, R114 ;  /* 0x0000007200727308 */ /* 0x000e620000000800 */
[----:B------:R-:W4:Y:S01]  /*3260*/  LDS.128 R12, [R115+0x10] ;  /* 0x00001000730c7984 */ /* 0x000f220000000c00 */
[C---:B---3--:R-:W-:Y:S01]  /*3270*/  FMUL.FTZ R135, R6.reuse, R135 ;  /* 0x0000008706877220 */ /* 0x048fe20000410000 */
[----:B------:R-:W-:Y:S01]  /*3280*/  FMUL.FTZ R134, R6, R117 ;  /* 0x0000007506867220 */ /* 0x000fe20000410000 */
[----:B------:R3:W4:Y:S01]  /*3290*/  MUFU.EX2 R124, R4 ;  /* 0x00000004007c7308 */ /* 0x0007220000000800 */
[----:B0-----:R-:W-:-:S02]  /*32a0*/  HADD2.F32 R117, -RZ, R11.H0_H0 ;  /* 0x2000000bff757230 */ /* 0x001fc40000004100 */
[C---:B--2---:R-:W-:Y:S01]  /*32b0*/  FMUL.FTZ R133, R7.reuse, R116 ;  /* 0x0000007407857220 */ /* 0x044fe20000410000 */
[----:B------:R-:W-:Y:S01]  /*32c0*/  FMUL.FTZ R132, R7, R132 ;  /* 0x0000008407847220 */ /* 0x000fe20000410000 */
[--C-:B------:R-:W-:Y:S01]  /*32d0*/  HADD2.F32 R116, -RZ, R8.reuse.H1_H1 ;  /* 0x30000008ff747230 */ /* 0x100fe20000004100 */
[----:B------:R-:W0:Y:S01]  /*32e0*/  MUFU.EX2 R120, R120 ;  /* 0x0000007800787308 */ /* 0x000e220000000800 */
[C---:B-----5:R-:W-:Y:S01]  /*32f0*/  FMUL.FTZ R131, R113.reuse, R118 ;  /* 0x0000007671837220 */ /* 0x060fe20000410000 */
[----:B------:R-:W-:Y:S01]  /*3300*/  FMUL.FTZ R130, R113, R130 ;  /* 0x0000008271827220 */ /* 0x000fe20000410000 */
[----:B------:R-:W-:Y:S01]  /*3310*/  FMUL.FTZ R113, R69, UR36 ;  /* 0x0000002445717c20 */ /* 0x000fe20008410000 */
[----:B---3--:R2:W3:Y:S01]  /*3320*/  LDS.128 R4, [R115+0x30] ;  /* 0x0000300073047984 */ /* 0x0084e20000000c00 */
[C---:B-1----:R-:W-:Y:S01]  /*3330*/  FMUL.FTZ R129, R114.reuse, R129 ;  /* 0x0000008172817220 */ /* 0x042fe20000410000 */
[----:B------:R-:W-:Y:S01]  /*3340*/  FMUL.FTZ R128, R114, R119 ;  /* 0x0000007772807220 */ /* 0x000fe20000410000 */
[----:B------:R-:W-:Y:S01]  /*3350*/  FMUL.RZ R159, R113, 0.15915493667125701904 ;  /* 0x3e22f983719f7820 */ /* 0x000fe2000040c000 */
[----:B------:R-:W-:-:S02]  /*3360*/  HADD2.F32 R114, -RZ, R8.H0_H0 ;  /* 0x20000008ff727230 */ /* 0x000fc40000004100 */
[----:B------:R-:W-:Y:S01]  /*3370*/  FMUL.FTZ R8, R69, R151 ;  /* 0x0000009745087220 */ /* 0x000fe20000410000 */
[--C-:B------:R-:W-:Y:S01]  /*3380*/  HADD2.F32 R113, -RZ, R9.reuse.H0_H0 ;  /* 0x20000009ff717230 */ /* 0x100fe20000004100 */
[----:B------:R-:W-:Y:S01]  /*3390*/  MUFU.SIN R163, R159 ;  /* 0x0000009f00a37308 */ /* 0x000fe20000000400 */
[----:B--2---:R-:W-:Y:S02]  /*33a0*/  HADD2.F32 R115, -RZ, R9.H1_H1 ;  /* 0x30000009ff737230 */ /* 0x004fe40000004100 */
[----:B----4-:R-:W-:Y:S01]  /*33b0*/  FMUL.FTZ R125, R124, R125 ;  /* 0x0000007d7c7d7220 */ /* 0x010fe20000410000 */
[C---:B0-----:R-:W-:Y:S01]  /*33c0*/  FMUL.FTZ R127, R120.reuse, R127 ;  /* 0x0000007f787f7220 */ /* 0x041fe20000410000 */
[----:B------:R-:W-:Y:S01]  /*33d0*/  FMUL.FTZ R126, R120, R121 ;  /* 0x00000079787e7220 */ /* 0x000fe20000410000 */
[--C-:B------:R-:W-:Y:S02]  /*33e0*/  HADD2.F32 R118, -RZ, R10.reuse.H0_H0 ;  /* 0x2000000aff767230 */ /* 0x100fe40000004100 */
[----:B------:R-:W-:Y:S01]  /*33f0*/  FMUL.FTZ R124, R124, R123 ;  /* 0x0000007b7c7c7220 */ /* 0x000fe20000410000 */
[----:B------:R-:W-:Y:S01]  /*3400*/  HADD2.F32 R120, -RZ, R10.H1_H1 ;  /* 0x3000000aff787230 */ /* 0x000fe20000004100 */
[----:B------:R0:W1:Y:S01]  /*3410*/  MUFU.COS R9, R159 ;  /* 0x0000009f00097308 */ /* 0x0000620000000000 */
[----:B------:R-:W-:-:S02]  /*3420*/  HADD2.F32 R119, -RZ, R11.H1_H1 ;  /* 0x3000000bff777230 */ /* 0x000fc40000004100 */
[-C--:B------:R-:W-:Y:S01]  /*3430*/  FMUL.FTZ R180, R34, R2.reuse ;  /* 0x0000000222b47220 */ /* 0x080fe20000410000 */
[-C--:B------:R-:W-:Y:S01]  /*3440*/  FMUL.FTZ R179, R33, R2.reuse ;  /* 0x0000000221b37220 */ /* 0x080fe20000410000 */
[-C--:B------:R-:W-:Y:S01]  /*3450*/  FMUL.FTZ R178, R32, R2.reuse ;  /* 0x0000000220b27220 */ /* 0x080fe20000410000 */
[----:B------:R-:W-:Y:S02]  /*3460*/  HADD2.F32 R160, -RZ, R16.H0_H0 ;  /* 0x20000010ffa07230 */ /* 0x000fe40000004100 */
[-C--:B------:R-:W-:Y:S01]  /*3470*/  FMUL.FTZ R177, R31, R2.reuse ;  /* 0x000000021fb17220 */ /* 0x080fe20000410000 */
[----:B------:R-:W-:Y:S01]  /*3480*/  HADD2.F32 R162, -RZ, R18.H0_H0 ;  /* 0x20000012ffa27230 */ /* 0x000fe20000004100 */
[----:B------:R-:W1:Y:S01]  /*3490*/  MUFU.EX2 R8, R8 ;  /* 0x0000000800087308 */ /* 0x000e620000000800 */
[----:B0-----:R-:W-:Y:S02]  /*34a0*/  HADD2.F32 R159, -RZ, R17.H0_H0 ;  /* 0x20000011ff9f7230 */ /* 0x001fe40000004100 */
[----:B------:R-:W-:Y:S01]  /*34b0*/  FMUL.FTZ R176, R30, R2 ;  /* 0x000000021eb07220 */ /* 0x000fe20000410000 */
[----:B------:R-:W-:Y:S01]  /*34c0*/  HADD2.F32 R161, -RZ, R19.H0_H0 ;  /* 0x20000013ffa17230 */ /* 0x000fe20000004100 */
[----:B------:R-:W0:Y:S01]  /*34d0*/  MUFU.EX2 R122, R122 ;  /* 0x0000007a007a7308 */ /* 0x000e220000000800 */
[----:B------:R-:W-:-:S02]  /*34e0*/  HADD2.F32 R154, -RZ, R12.H1_H1 ;  /* 0x3000000cff9a7230 */ /* 0x000fc40000004100 */
[-C--:B------:R-:W-:Y:S01]  /*34f0*/  FMUL.FTZ R175, R29, R2.reuse ;  /* 0x000000021daf7220 */ /* 0x080fe20000410000 */
[----:B------:R-:W-:Y:S02]  /*3500*/  HADD2.F32 R151, -RZ, R13.H0_H0 ;  /* 0x2000000dff977230 */ /* 0x000fe40000004100 */
[-C--:B------:R-:W-:Y:S01]  /*3510*/  FMUL.FTZ R174, R28, R2.reuse ;  /* 0x000000021cae7220 */ /* 0x080fe20000410000 */
[--C-:B------:R-:W-:Y:S02]  /*3520*/  HADD2.F32 R156, -RZ, R14.reuse.H0_H0 ;  /* 0x2000000eff9c7230 */ /* 0x100fe40000004100 */
[-C--:B------:R-:W-:Y:S01]  /*3530*/  FMUL.FTZ R173, R27, R2.reuse ;  /* 0x000000021bad7220 */ /* 0x080fe20000410000 */
[----:B------:R-:W-:Y:S02]  /*3540*/  HADD2.F32 R158, -RZ, R14.H1_H1 ;  /* 0x3000000eff9e7230 */ /* 0x000fe40000004100 */
[----:B------:R-:W-:Y:S01]  /*3550*/  FMUL.FTZ R172, R26, R2 ;  /* 0x000000021aac7220 */ /* 0x000fe20000410000 */
[----:B------:R-:W-:-:S02]  /*3560*/  HADD2.F32 R157, -RZ, R15.H1_H1 ;  /* 0x3000000fff9d7230 */ /* 0x000fc40000004100 */
[C---:B-1----:R-:W-:Y:S01]  /*3570*/  FMUL.FTZ R10, R8.reuse, R9 ;  /* 0x00000009080a7220 */ /* 0x042fe20000410000 */
[----:B------:R-:W-:Y:S01]  /*3580*/  FMUL.FTZ R11, R8, R163 ;  /* 0x000000a3080b7220 */ /* 0x000fe20000410000 */
[----:B------:R-:W-:Y:S01]  /*3590*/  LEA R8, R164, UR9, 0x3 ;  /* 0x00000009a4087c11 */ /* 0x000fe2000f8e18ff */
[----:B------:R-:W-:Y:S02]  /*35a0*/  HADD2.F32 R16, -RZ, R16.H1_H1 ;  /* 0x30000010ff107230 */ /* 0x000fe40000004100 */
[C---:B0-----:R-:W-:Y:S01]  /*35b0*/  FMUL.FTZ R123, R122.reuse, R155 ;  /* 0x0000009b7a7b7220 */ /* 0x041fe20000410000 */
[----:B------:R-:W-:Y:S01]  /*35c0*/  FMUL.FTZ R121, R122, R153 ;  /* 0x000000997a797220 */ /* 0x000fe20000410000 */
[----:B------:R-:W-:Y:S01]  /*35d0*/  HADD2.F32 R122, -RZ, R12.H0_H0 ;  /* 0x2000000cff7a7230 */ /* 0x000fe20000004100 */
[----:B------:R0:W-:Y:S01]  /*35e0*/  STS.64 [R8+0x1d10], R10 ;  /* 0x001d100a08007388 */ /* 0x0001e20000000a00 */
[----:B------:R-:W-:Y:S02]  /*35f0*/  HADD2.F32 R153, -RZ, R13.H1_H1 ;  /* 0x3000000dff997230 */ /* 0x000fe40000004100 */
[----:B------:R-:W-:Y:S01]  /*3600*/  FMUL.FTZ R171, R25, R2 ;  /* 0x0000000219ab7220 */ /* 0x000fe20000410000 */
[----:B------:R-:W-:-:S02]  /*3610*/  HADD2.F32 R155, -RZ, R15.H0_H0 ;  /* 0x2000000fff9b7230 */ /* 0x000fc40000004100 */
[-C--:B------:R-:W-:Y:S01]  /*3620*/  FMUL.FTZ R169, R24, R2.reuse ;  /* 0x0000000218a97220 */ /* 0x080fe20000410000 */
[----:B------:R-:W-:Y:S02]  /*3630*/  HADD2.F32 R17, -RZ, R17.H1_H1 ;  /* 0x30000011ff117230 */ /* 0x000fe40000004100 */
[----:B------:R-:W-:Y:S01]  /*3640*/  FMUL.FTZ R206, R23, R2 ;  /* 0x0000000217ce7220 */ /* 0x000fe20000410000 */
[----:B------:R-:W-:Y:S02]  /*3650*/  HADD2.F32 R18, -RZ, R18.H1_H1 ;  /* 0x30000012ff127230 */ /* 0x000fe40000004100 */
[-C--:B------:R-:W-:Y:S01]  /*3660*/  FMUL.FTZ R195, R0, -R3.reuse ;  /* 0x8000000300c37220 */ /* 0x080fe20000410000 */
[----:B------:R-:W-:Y:S02]  /*3670*/  HADD2.F32 R19, -RZ, R19.H1_H1 ;  /* 0x30000013ff137230 */ /* 0x000fe40000004100 */
[----:B------:R-:W-:Y:S01]  /*3680*/  FMUL.FTZ R191, R38, -R3 ;  /* 0x8000000326bf7220 */ /* 0x000fe20000410000 */
[----:B---3--:R-:W-:-:S02]  /*3690*/  HADD2.F32 R164, -RZ, R4.H0_H0 ;  /* 0x20000004ffa47230 */ /* 0x008fc40000004100 */
        /* <DEDUP_REMOVED lines=32> */
.L_x_14591:
[----:B------:R-:W-:-:S06]  /*38a0*/  LEA R8, R22, UR9, 0x3 ;  /* 0x0000000916087c11 */ /* 0x000fcc000f8e18ff */
[----:B------:R-:W0:Y:S02]  /*38b0*/  LDS.64 R8, [R8+0x2d18] ;  /* 0x002d180008087984 */ /* 0x000e240000000a00 */
.L_x_14592:
[----:B------:R-:W-:Y:S05]  /*38c0*/  BSYNC.RECONVERGENT B0 ;  /* 0x0000000000007941 */ /* 0x000fea0003800200 */
.L_x_14590:
        /* <DEDUP_REMOVED lines=22> */
[C---:B------:R-:W-:Y:S01]  /*3a30*/  FMUL.FTZ R215, R63.reuse, R156 ;  /* 0x0000009c3fd77220 */ /* 0x040fe20000410000 */
[----:B------:R-:W-:Y:S01]  /*3a40*/  FMUL.FTZ R229, R63, R158 ;  /* 0x0000009e3fe57220 */ /* 0x000fe20000410000 */
[C---:B------:R-:W-:Y:S01]  /*3a50*/  FFMA.FTZ R4, R149.reuse, R2, -R4 ;  /* 0x0000000295047223 */ /* 0x040fe20000010804 */
[----:B------:R-:W-:Y:S01]  /*3a60*/  FFMA.FTZ R3, R149, R6, R3 ;  /* 0x0000000695037223 */ /* 0x000fe20000010003 */
        /* <DEDUP_REMOVED lines=8> */
[C---:B------:R-:W-:Y:S01]  /*3af0*/  FMUL.FTZ R218, R62.reuse, R17 ;  /* 0x000000113eda7220 */ /* 0x040fe20000410000 */
[----:B------:R-:W-:Y:S01]  /*3b00*/  FMUL.FTZ R220, R62, R159 ;  /* 0x0000009f3edc7220 */ /* 0x000fe20000410000 */
[C---:B------:R-:W-:Y:S01]  /*3b10*/  FFMA.FTZ R6, R147.reuse, R3, R6 ;  /* 0x0000000393067223 */ /* 0x040fe20000010006 */
[----:B------:R-:W-:Y:S01]  /*3b20*/  FFMA.FTZ R5, R147, R4, -R2 ;  /* 0x0000000493057223 */ /* 0x000fe20000010802 */
[----:B------:R-:W-:Y:S01]  /*3b30*/  FMUL.FTZ R2, R10, R150 ;  /* 0x000000960a027220 */ /* 0x000fe20000410000 */
[----:B------:R-:W-:Y:S01]  /*3b40*/  FMUL.FTZ R221, R59, R162 ;  /* 0x000000a23bdd7220 */ /* 0x000fe20000410000 */
[C---:B------:R-:W-:Y:S01]  /*3b50*/  FFMA.FTZ R6, R99.reuse, R222, R6 ;  /* 0x000000de63067223 */ /* 0x040fe20000010006 */
[----:B------:R-:W-:Y:S01]  /*3b60*/  FFMA.FTZ R5, R99, R224, R5 ;  /* 0x000000e063057223 */ /* 0x000fe20000010005 */
[----:B------:R-:W-:Y:S01]  /*3b70*/  FFMA.FTZ R2, R11, R152, R2 ;  /* 0x000000980b027223 */ /* 0x000fe20000010002 */
[----:B------:R-:W-:Y:S01]  /*3b80*/  FMUL.FTZ R223, R59, R18 ;  /* 0x000000123bdf7220 */ /* 0x000fe20000410000 */
[CC--:B------:R-:W-:Y:S01]  /*3b90*/  FMUL.FTZ R4, R144.reuse, R6.reuse ;  /* 0x0000000690047220 */ /* 0x0c0fe20000410000 */
[----:B------:R-:W-:Y:S01]  /*3ba0*/  FMUL.FTZ R3, R144, R5 ;  /* 0x0000000590037220 */ /* 0x000fe20000410000 */
[C---:B------:R-:W-:Y:S01]  /*3bb0*/  FMUL.FTZ R216, R60.reuse, R19 ;  /* 0x000000133cd87220 */ /* 0x040fe20000410000 */
[----:B------:R-:W-:Y:S01]  /*3bc0*/  FMUL.FTZ R214, R60, R161 ;  /* 0x000000a13cd67220 */ /* 0x000fe20000410000 */
[C---:B------:R-:W-:Y:S01]  /*3bd0*/  FFMA.FTZ R5, R145.reuse, R5, -R4 ;  /* 0x0000000591057223 */ /* 0x040fe20000010804 */
[----:B------:R-:W-:Y:S01]  /*3be0*/  FFMA.FTZ R6, R145, R6, R3 ;  /* 0x0000000691067223 */ /* 0x000fe20000010003 */
[----:B------:R-:W-:Y:S01]  /*3bf0*/  FMUL.FTZ R3, R11, R150 ;  /* 0x000000960b037220 */ /* 0x000fe20000410000 */
[----:B------:R-:W-:Y:S01]  /*3c00*/  FMUL.FTZ R4, R148, R2 ;  /* 0x0000000294047220 */ /* 0x000fe20000410000 */
        /* <DEDUP_REMOVED lines=14> */
[----:B------:R-:W-:Y:S01]  /*3cf0*/  FMUL.FTZ R2, R146, R6 ;  /* 0x0000000692027220 */ /* 0x000fe20000410000 */
[----:B------:R-:W-:Y:S01]  /*3d00*/  FMUL.FTZ R212, R58, R165 ;  /* 0x000000a53ad47220 */ /* 0x000fe20000410000 */
[C---:B------:R-:W-:Y:S01]  /*3d10*/  FMUL.FTZ R12, R140.reuse, R202 ;  /* 0x000000ca8c0c7220 */ /* 0x040fe20000410000 */
[-C--:B------:R-:W-:Y:S01]  /*3d20*/  FMUL.FTZ R3, R140, R5.reuse ;  /* 0x000000058c037220 */ /* 0x080fe20000410000 */
[-C--:B------:R-:W-:Y:S01]  /*3d30*/  FFMA.FTZ R2, R147, R4.reuse, -R2 ;  /* 0x0000000493027223 */ /* 0x080fe20000010802 */
[----:B------:R-:W-:Y:S01]  /*3d40*/  FMUL.FTZ R4, R146, R4 ;  /* 0x0000000492047220 */ /* 0x000fe20000410000 */
[C---:B------:R-:W-:Y:S01]  /*3d50*/  FFMA.FTZ R5, R141.reuse, R5, -R12 ;  /* 0x000000058d057223 */ /* 0x040fe2000001080c */
[----:B------:R-:W-:Y:S01]  /*3d60*/  FFMA.FTZ R202, R141, R202, R3 ;  /* 0x000000ca8dca7223 */ /* 0x000fe20000010003 */
[----:B------:R-:W-:Y:S01]  /*3d70*/  FMUL.FTZ R210, R58, R163 ;  /* 0x000000a33ad27220 */ /* 0x000fe20000410000 */
[----:B------:R-:W-:Y:S01]  /*3d80*/  FFMA.FTZ R4, R147, R6, R4 ;  /* 0x0000000693047223 */ /* 0x000fe20000010004 */
[C---:B------:R-:W-:Y:S01]  /*3d90*/  FFMA.FTZ R5, R96.reuse, R215, R5 ;  /* 0x000000d760057223 */ /* 0x040fe20000010005 */
[----:B------:R-:W-:Y:S01]  /*3da0*/  FFMA.FTZ R202, R96, R229, R202 ;  /* 0x000000e560ca7223 */ /* 0x000fe200000100ca */
[C---:B-1----:R-:W-:Y:S01]  /*3db0*/  FMUL.FTZ R201, R55.reuse, R168 ;  /* 0x000000a837c97220 */ /* 0x042fe20000410000 */
[----:B------:R-:W-:Y:S01]  /*3dc0*/  FMUL.FTZ R6, R144, R4 ;  /* 0x0000000490067220 */ /* 0x000fe20000410000 */
[CC--:B------:R-:W-:Y:S01]  /*3dd0*/  FMUL.FTZ R14, R138.reuse, R5.reuse ;  /* 0x000000058a0e7220 */ /* 0x0c0fe20000410000 */
[----:B------:R-:W-:Y:S01]  /*3de0*/  FMUL.FTZ R12, R138, R202 ;  /* 0x000000ca8a0c7220 */ /* 0x000fe20000410000 */
[----:B------:R-:W-:Y:S01]  /*3df0*/  FMUL.FTZ R203, R55, R170 ;  /* 0x000000aa37cb7220 */ /* 0x000fe20000410000 */
[-C--:B------:R-:W-:Y:S01]  /*3e00*/  FFMA.FTZ R6, R145, R2.reuse, -R6 ;  /* 0x0000000291067223 */ /* 0x080fe20000010806 */
[----:B------:R-:W-:Y:S01]  /*3e10*/  FMUL.FTZ R2, R144, R2 ;  /* 0x0000000290027220 */ /* 0x000fe20000410000 */
[C---:B------:R-:W-:Y:S01]  /*3e20*/  FFMA.FTZ R14, R139.reuse, R202, R14 ;  /* 0x000000ca8b0e7223 */ /* 0x040fe2000001000e */
[----:B------:R-:W-:Y:S01]  /*3e30*/  FFMA.FTZ R5, R139, R5, -R12 ;  /* 0x000000058b057223 */ /* 0x000fe2000001080c */
[----:B------:R-:W-:Y:S01]  /*3e40*/  FMUL.FTZ R204, R56, R167 ;  /* 0x000000a738cc7220 */ /* 0x000fe20000410000 */
[----:B------:R-:W-:Y:S01]  /*3e50*/  FFMA.FTZ R2, R145, R4, R2 ;  /* 0x0000000491027223 */ /* 0x000fe20000010002 */
[C---:B------:R-:W-:Y:S01]  /*3e60*/  FFMA.FTZ R14, R95.reuse, R228, R14 ;  /* 0x000000e45f0e7223 */ /* 0x040fe2000001000e */
[----:B------:R-:W-:Y:S01]  /*3e70*/  FFMA.FTZ R5, R95, R232, R5 ;  /* 0x000000e85f057223 */ /* 0x000fe20000010005 */
[----:B------:R-:W-:Y:S01]  /*3e80*/  ISETP.GE.AND P1, PT, R105, 0x1, PT ;  /* 0x000000016900780c */ /* 0x000fe20003f26270 */
[----:B------:R-:W-:Y:S01]  /*3e90*/  FMUL.FTZ R4, R142, R2 ;  /* 0x000000028e047220 */ /* 0x000fe20000410000 */
[C---:B------:R-:W-:Y:S01]  /*3ea0*/  FMUL.FTZ R12, R136.reuse, R14 ;  /* 0x0000000e880c7220 */ /* 0x040fe20000410000 */
[-C--:B------:R-:W-:Y:S01]  /*3eb0*/  FMUL.FTZ R3, R136, R5.reuse ;  /* 0x0000000588037220 */ /* 0x080fe20000410000 */
[----:B------:R-:W1:Y:S01]  /*3ec0*/  @P0 LDC R235, c[0x0][0x38c] ;  /* 0x0000e300ffeb0b82 */ /* 0x000e620000000800 */
[-C--:B------:R-:W-:Y:S01]  /*3ed0*/  FFMA.FTZ R4, R143, R6.reuse, -R4 ;  /* 0x000000068f047223 */ /* 0x080fe20000010804 */
[----:B------:R-:W-:Y:S01]  /*3ee0*/  FMUL.FTZ R6, R142, R6 ;  /* 0x000000068e067220 */ /* 0x000fe20000410000 */
[C---:B------:R-:W-:Y:S01]  /*3ef0*/  FFMA.FTZ R5, R137.reuse, R5, -R12 ;  /* 0x0000000589057223 */ /* 0x040fe2000001080c */
[----:B------:R-:W-:-:S02]  /*3f00*/  FFMA.FTZ R14, R137, R14, R3 ;  /* 0x0000000e890e7223 */ /* 0x000fc40000010003 */
[----:B------:R-:W-:Y:S01]  /*3f10*/  FFMA.FTZ R6, R143, R2, R6 ;  /* 0x000000028f067223 */ /* 0x000fe20000010006 */
[C---:B------:R-:W-:Y:S01]  /*3f20*/  FFMA.FTZ R5, R94.reuse, R217, R5 ;  /* 0x000000d95e057223 */ /* 0x040fe20000010005 */
[----:B------:R-:W-:Y:S02]  /*3f30*/  FFMA.FTZ R14, R94, R205, R14 ;  /* 0x000000cd5e0e7223 */ /* 0x000fe4000001000e */
[----:B------:R-:W-:Y:S01]  /*3f40*/  FMUL.FTZ R2, R140, R6 ;  /* 0x000000068c027220 */ /* 0x000fe20000410000 */
[CC--:B------:R-:W-:Y:S01]  /*3f50*/  FMUL.FTZ R202, R134.reuse, R5.reuse ;  /* 0x0000000586ca7220 */ /* 0x0c0fe20000410000 */
[----:B------:R-:W-:Y:S02]  /*3f60*/  FMUL.FTZ R12, R134, R14 ;  /* 0x0000000e860c7220 */ /* 0x000fe40000410000 */
[-C--:B------:R-:W-:Y:S01]  /*3f70*/  FFMA.FTZ R2, R141, R4.reuse, -R2 ;  /* 0x000000048d027223 */ /* 0x080fe20000010802 */
[----:B------:R-:W-:Y:S01]  /*3f80*/  FMUL.FTZ R4, R140, R4 ;  /* 0x000000048c047220 */ /* 0x000fe20000410000 */
[C---:B------:R-:W-:Y:S01]  /*3f90*/  FFMA.FTZ R202, R135.reuse, R14, R202 ;  /* 0x0000000e87ca7223 */ /* 0x040fe200000100ca */
[----:B------:R-:W-:-:S02]  /*3fa0*/  FFMA.FTZ R5, R135, R5, -R12 ;  /* 0x0000000587057223 */ /* 0x000fc4000001080c */
[----:B------:R-:W-:Y:S01]  /*3fb0*/  FFMA.FTZ R4, R141, R6, R4 ;  /* 0x000000068d047223 */ /* 0x000fe20000010004 */
[C---:B------:R-:W-:Y:S01]  /*3fc0*/  FFMA.FTZ R202, R93.reuse, R218, R202 ;  /* 0x000000da5dca7223 */ /* 0x040fe200000100ca */
[----:B------:R-:W-:Y:S02]  /*3fd0*/  FFMA.FTZ R5, R93, R220, R5 ;  /* 0x000000dc5d057223 */ /* 0x000fe40000010005 */
[----:B------:R-:W-:Y:S01]  /*3fe0*/  FMUL.FTZ R6, R138, R4 ;  /* 0x000000048a067220 */ /* 0x000fe20000410000 */
[C---:B------:R-:W-:Y:S01]  /*3ff0*/  FMUL.FTZ R12, R132.reuse, R202 ;  /* 0x000000ca840c7220 */ /* 0x040fe20000410000 */
[-C--:B------:R-:W-:Y:S02]  /*4000*/  FMUL.FTZ R3, R132, R5.reuse ;  /* 0x0000000584037220 */ /* 0x080fe40000410000 */
        /* <DEDUP_REMOVED lines=47> */
[C---:B------:R-:W-:Y:S01]  /*4300*/  FMUL.FTZ R2, R128.reuse, R6 ;  /* 0x0000000680027220 */ /* 0x040fe20000410000 */
[C---:B------:R-:W-:Y:S01]  /*4310*/  FMUL.FTZ R14, R121.reuse, R12 ;  /* 0x0000000c790e7220 */ /* 0x040fe20000410000 */
[----:B------:R-:W-:Y:S02]  /*4320*/  FMUL.FTZ R3, R121, R202 ;  /* 0x000000ca79037220 */ /* 0x000fe40000410000 */
[-C--:B------:R-:W-:Y:S01]  /*4330*/  FFMA.FTZ R2, R129, R4.reuse, -R2 ;  /* 0x0000000481027223 */ /* 0x080fe20000010802 */
[----:B------:R-:W-:Y:S01]  /*4340*/  FMUL.FTZ R4, R128, R4 ;  /* 0x0000000480047220 */ /* 0x000fe20000410000 */
[C---:B------:R-:W-:Y:S01]  /*4350*/  FFMA.FTZ R14, R123.reuse, R202, R14 ;  /* 0x000000ca7b0e7223 */ /* 0x040fe2000001000e */
[----:B------:R-:W-:Y:S01]  /*4360*/  FMUL.FTZ R202, R56, R185 ;  /* 0x000000b938ca7220 */ /* 0x000fe20000410000 */
[----:B------:R-:W-:Y:S01]  /*4370*/  FFMA.FTZ R5, R123, R12, -R3 ;  /* 0x0000000c7b057223 */ /* 0x000fe20000010803 */
[----:B------:R-:W-:Y:S01]  /*4380*/  FFMA.FTZ R4, R129, R6, R4 ;  /* 0x0000000681047223 */ /* 0x000fe20000010004 */
[C---:B------:R-:W-:Y:S01]  /*4390*/  FMUL.FTZ R3, R126.reuse, R2 ;  /* 0x000000027e037220 */ /* 0x040fe20000410000 */
[C---:B------:R-:W-:Y:S01]  /*43a0*/  FFMA.FTZ R6, R87.reuse, R202, R14 ;  /* 0x000000ca57067223 */ /* 0x040fe2000001000e */
[----:B------:R-:W-:Y:S01]  /*43b0*/  FFMA.FTZ R12, R87, R204, R5 ;  /* 0x000000cc570c7223 */ /* 0x000fe20000010005 */
[-C--:B------:R-:W-:Y:S01]  /*43c0*/  FMUL.FTZ R14, R126, R4.reuse ;  /* 0x000000047e0e7220 */ /* 0x080fe20000410000 */
[----:B------:R-:W-:-:S02]  /*43d0*/  FFMA.FTZ R3, R127, R4, R3 ;  /* 0x000000047f037223 */ /* 0x000fc40000010003 */
[----:B------:R-:W3:Y:S01]  /*43e0*/  SHFL.UP PT, R207, R6, 0x1, RZ ;  /* 0x0420000006cf7989 */ /* 0x000ee200000e00ff */
[----:B------:R-:W-:Y:S01]  /*43f0*/  FFMA.FTZ R14, R127, R2, -R14 ;  /* 0x000000027f0e7223 */ /* 0x000fe2000001080e */
[C---:B------:R-:W-:Y:S02]  /*4400*/  FMUL.FTZ R5, R124.reuse, R3 ;  /* 0x000000037c057220 */ /* 0x040fe40000410000 */
[----:B------:R-:W4:Y:S01]  /*4410*/  SHFL.UP PT, R15, R12, 0x1, RZ ;  /* 0x042000000c0f7989 */ /* 0x000f2200000e00ff */
[-C--:B------:R-:W-:Y:S01]  /*4420*/  FMUL.FTZ R2, R124, R14.reuse ;  /* 0x0000000e7c027220 */ /* 0x080fe20000410000 */
[----:B------:R-:W-:-:S03]  /*4430*/  FFMA.FTZ R14, R125, R14, -R5 ;  /* 0x0000000e7d0e7223 */ /* 0x000fc60000010805 */
[----:B------:R-:W-:Y:S01]  /*4440*/  FFMA.FTZ R2, R125, R3, R2 ;  /* 0x000000037d027223 */ /* 0x000fe20000010002 */
[----:B------:R-:W-:-:S03]  /*4450*/  FMUL.FTZ R3, R121, R14 ;  /* 0x0000000e79037220 */ /* 0x000fc60000410000 */
[----:B------:R-:W-:-:S04]  /*4460*/  FMUL.FTZ R4, R121, R2 ;  /* 0x0000000279047220 */ /* 0x000fc80000410000 */
[C---:B------:R-:W-:Y:S01]  /*4470*/  FFMA.FTZ R13, R123.reuse, R14, -R4 ;  /* 0x0000000e7b0d7223 */ /* 0x040fe20000010804 */
[----:B------:R-:W-:-:S04]  /*4480*/  FFMA.FTZ R14, R123, R2, R3 ;  /* 0x000000027b0e7223 */ /* 0x000fc80000010003 */
[----:B------:R-:W-:Y:S01]  /*4490*/  SHFL.UP PT, R2, R13, 0x1, RZ ;  /* 0x042000000d027989 */ /* 0x000fe200000e00ff */
[CC--:B---3--:R-:W-:Y:S01]  /*44a0*/  FMUL.FTZ R5, R13.reuse, R207.reuse ;  /* 0x000000cf0d057220 */ /* 0x0c8fe20000410000 */
[C---:B------:R-:W-:Y:S02]  /*44b0*/  FMUL.FTZ R4, R14.reuse, R207 ;  /* 0x000000cf0e047220 */ /* 0x040fe40000410000 */
[----:B------:R-:W3:Y:S01]  /*44c0*/  SHFL.UP PT, R3, R14, 0x1, RZ ;  /* 0x042000000e037989 */ /* 0x000ee200000e00ff */
[-C--:B----4-:R-:W-:Y:S01]  /*44d0*/  FFMA.FTZ R5, R14, R15.reuse, R5 ;  /* 0x0000000f0e057223 */ /* 0x090fe20000010005 */
[----:B------:R-:W-:-:S03]  /*44e0*/  FFMA.FTZ R15, R13, R15, -R4 ;  /* 0x0000000f0d0f7223 */ /* 0x000fc60000010804 */
[----:B------:R-:W-:Y:S01]  /*44f0*/  @P1 FADD.FTZ R6, R6, R5 ;  /* 0x0000000506061221 */ /* 0x000fe20000010000 */
[----:B------:R-:W-:-:S04]  /*4500*/  @P1 FADD.FTZ R12, R12, R15 ;  /* 0x0000000f0c0c1221 */ /* 0x000fc80000010000 */
[----:B------:R-:W4:Y:S04]  /*4510*/  SHFL.UP PT, R230, R6, 0x2, RZ ;  /* 0x0440000006e67989 */ /* 0x000f2800000e00ff */
[----:B------:R-:W5:Y:S01]  /*4520*/  SHFL.UP PT, R211, R12, 0x2, RZ ;  /* 0x044000000cd37989 */ /* 0x000f6200000e00ff */
[-C--:B---3--:R-:W-:Y:S01]  /*4530*/  FMUL.FTZ R5, R13, R3.reuse ;  /* 0x000000030d057220 */ /* 0x088fe20000410000 */
[----:B------:R-:W-:-:S03]  /*4540*/  FMUL.FTZ R4, R14, R3 ;  /* 0x000000030e047220 */ /* 0x000fc60000410000 */
[-C--:B------:R-:W-:Y:S01]  /*4550*/  @P1 FFMA.FTZ R14, R14, R2.reuse, R5 ;  /* 0x000000020e0e1223 */ /* 0x080fe20000010005 */
[----:B------:R-:W-:Y:S01]  /*4560*/  @P1 FFMA.FTZ R13, R13, R2, -R4 ;  /* 0x000000020d0d1223 */ /* 0x000fe20000010804 */
[----:B------:R-:W-:-:S03]  /*4570*/  ISETP.GE.AND P1, PT, R105, 0x2, PT ;  /* 0x000000026900780c */ /* 0x000fc60003f26270 */
[----:B------:R-:W3:Y:S01]  /*4580*/  SHFL.UP PT, R207, R14, 0x2, RZ ;  /* 0x044000000ecf7989 */ /* 0x000ee200000e00ff */
[-C--:B----4-:R-:W-:Y:S01]  /*4590*/  FMUL.FTZ R2, R14, R230.reuse ;  /* 0x000000e60e027220 */ /* 0x090fe20000410000 */
[C---:B------:R-:W-:Y:S02]  /*45a0*/  FMUL.FTZ R5, R13.reuse, R230 ;  /* 0x000000e60d057220 */ /* 0x040fe40000410000 */
[----:B------:R-:W4:Y:S01]  /*45b0*/  SHFL.UP PT, R15, R13, 0x2, RZ ;  /* 0x044000000d0f7989 */ /* 0x000f2200000e00ff */
[-C--:B-----5:R-:W-:Y:S01]  /*45c0*/  FFMA.FTZ R3, R13, R211.reuse, -R2 ;  /* 0x000000d30d037223 */ /* 0x0a0fe20000010802 */
[----:B------:R-:W-:Y:S01]  /*45d0*/  @P0 IADD3 R2, PT, PT, R106, -0x2, RZ ;  /* 0xfffffffe6a020810 */ /* 0x000fe20007ffe0ff */
[----:B------:R-:W-:-:S03]  /*45e0*/  FFMA.FTZ R211, R14, R211, R5 ;  /* 0x000000d30ed37223 */ /* 0x000fc60000010005 */
[----:B------:R-:W-:Y:S01]  /*45f0*/  @P1 FADD.FTZ R12, R12, R3 ;  /* 0x000000030c0c1221 */ /* 0x000fe20000010000 */
[----:B-1----:R-:W-:Y:S01]  /*4600*/  @P0 IMAD R5, R2, R235, UR6 ;  /* 0x0000000602050e24 */ /* 0x002fe2000f8e02eb */
[----:B------:R-:W-:Y:S01]  /*4610*/  CS2R R2, SRZ ;  /* 0x0000000000027805 */ /* 0x000fe2000001ff00 */
[----:B------:R-:W-:Y:S02]  /*4620*/  @P1 FADD.FTZ R6, R6, R211 ;  /* 0x000000d306061221 */ /* 0x000fe40000010000 */
[----:B------:R-:W-:-:S03]  /*4630*/  @P0 IMAD.WIDE R4, R5, 0x10, R20 ;  /* 0x0000001005040825 */ /* 0x000fc600078e0214 */
[----:B------:R-:W1:Y:S04]  /*4640*/  SHFL.UP PT, R237, R6, 0x4, RZ ;  /* 0x0480000006ed7989 */ /* 0x000e6800000e00ff */
[----:B------:R5:W2:Y:S01]  /*4650*/  @P0 LDG.E.64 R2, desc[UR16][R4.64+0x8] ;  /* 0x0000081004020981 */ /* 0x000aa2000c1e1b00 */
[CC--:B---3--:R-:W-:Y:S01]  /*4660*/  FMUL.FTZ R211, R13.reuse, R207.reuse ;  /* 0x000000cf0dd37220 */ /* 0x0c8fe20000410000 */
[C---:B------:R-:W-:Y:S01]  /*4670*/  FMUL.FTZ R230, R14.reuse, R207 ;  /* 0x000000cf0ee67220 */ /* 0x040fe20000410000 */
[----:B------:R-:W-:Y:S01]  /*4680*/  BSSY.RECONVERGENT B0, `(.L_x_14593) ;  /* 0x00000f3000007945 */ /* 0x000fe20003800200 */
[----:B------:R-:W3:Y:S01]  /*4690*/  SHFL.UP PT, R235, R12, 0x4, RZ ;  /* 0x048000000ceb7989 */ /* 0x000ee200000e00ff */
[-C--:B----4-:R-:W-:Y:S01]  /*46a0*/  @P1 FFMA.FTZ R14, R14, R15.reuse, R211 ;  /* 0x0000000f0e0e1223 */ /* 0x090fe200000100d3 */
[----:B------:R-:W-:Y:S01]  /*46b0*/  @P1 FFMA.FTZ R13, R13, R15, -R230 ;  /* 0x0000000f0d0d1223 */ /* 0x000fe200000108e6 */
[----:B------:R-:W-:-:S02]  /*46c0*/  ISETP.GE.AND P1, PT, R105, 0x4, PT ;  /* 0x000000046900780c */ /* 0x000fc40003f26270 */
[C---:B------:R-:W-:Y:S01]  /*46d0*/  ISETP.GT.U32.AND P3, PT, R107.reuse, 0x1d, PT ;  /* 0x0000001d6b00780c */ /* 0x040fe20003f64070 */
[----:B------:R-:W5:Y:S01]  /*46e0*/  SHFL.UP PT, R207, R14, 0x4, RZ ;  /* 0x048000000ecf7989 */ /* 0x000f6200000e00ff */
[C---:B------:R-:W-:Y:S02]  /*46f0*/  ISETP.GT.U32.AND P4, PT, R107.reuse, 0x1b, PT ;  /* 0x0000001b6b00780c */ /* 0x040fe40003f84070 */
[C---:B------:R-:W-:Y:S01]  /*4700*/  ISETP.GT.U32.AND P5, PT, R107.reuse, 0x17, PT ;  /* 0x000000176b00780c */ /* 0x040fe20003fa4070 */
[----:B------:R-:W4:Y:S01]  /*4710*/  SHFL.UP PT, R15, R13, 0x4, RZ ;  /* 0x048000000d0f7989 */ /* 0x000f2200000e00ff */
[----:B------:R-:W-:Y:S01]  /*4720*/  ISETP.GT.U32.AND P6, PT, R107, 0xf, PT ;  /* 0x0000000f6b00780c */ /* 0x000fe20003fc4070 */
[-C--:B-1----:R-:W-:Y:S01]  /*4730*/  FMUL.FTZ R211, R13, R237.reuse ;  /* 0x000000ed0dd37220 */ /* 0x082fe20000410000 */
[----:B------:R-:W-:-:S03]  /*4740*/  FMUL.FTZ R230, R14, R237 ;  /* 0x000000ed0ee67220 */ /* 0x000fc60000410000 */
[-C--:B---3--:R-:W-:Y:S01]  /*4750*/  FFMA.FTZ R211, R14, R235.reuse, R211 ;  /* 0x000000eb0ed37223 */ /* 0x088fe200000100d3 */
[----:B------:R-:W-:-:S03]  /*4760*/  FFMA.FTZ R235, R13, R235, -R230 ;  /* 0x000000eb0deb7223 */ /* 0x000fc600000108e6 */
[----:B------:R-:W-:Y:S01]  /*4770*/  @P1 FADD.FTZ R6, R6, R211 ;  /* 0x000000d306061221 */ /* 0x000fe20000010000 */
[----:B------:R-:W-:Y:S01]  /*4780*/  @P1 FADD.FTZ R12, R12, R235 ;  /* 0x000000eb0c0c1221 */ /* 0x000fe20000010000 */
[CC--:B-----5:R-:W-:Y:S01]  /*4790*/  FMUL.FTZ R5, R13.reuse, R207.reuse ;  /* 0x000000cf0d057220 */ /* 0x0e0fe20000410000 */
[C---:B------:R-:W-:Y:S02]  /*47a0*/  FMUL.FTZ R4, R14.reuse, R207 ;  /* 0x000000cf0e047220 */ /* 0x040fe40000410000 */
[----:B------:R-:W1:Y:S01]  /*47b0*/  SHFL.UP PT, R211, R6, 0x8, RZ ;  /* 0x0500000006d37989 */ /* 0x000e6200000e00ff */
[-C--:B----4-:R-:W-:Y:S01]  /*47c0*/  @P1 FFMA.FTZ R14, R14, R15.reuse, R5 ;  /* 0x0000000f0e0e1223 */ /* 0x090fe20000010005 */
[----:B------:R-:W-:Y:S01]  /*47d0*/  @P1 FFMA.FTZ R13, R13, R15, -R4 ;  /* 0x0000000f0d0d1223 */ /* 0x000fe20000010804 */
[----:B------:R-:W-:Y:S01]  /*47e0*/  ISETP.GE.AND P1, PT, R105, 0x8, PT ;  /* 0x000000086900780c */ /* 0x000fe20003f26270 */
[----:B------:R-:W3:Y:S04]  /*47f0*/  SHFL.UP PT, R207, R12, 0x8, RZ ;  /* 0x050000000ccf7989 */ /* 0x000ee800000e00ff */
[----:B------:R-:W4:Y:S04]  /*4800*/  SHFL.UP PT, R5, R14, 0x8, RZ ;  /* 0x050000000e057989 */ /* 0x000f2800000e00ff */
[----:B------:R-:W5:Y:S01]  /*4810*/  SHFL.UP PT, R4, R13, 0x8, RZ ;  /* 0x050000000d047989 */ /* 0x000f6200000e00ff */
        /* <DEDUP_REMOVED lines=9> */
[-C--:B-----5:R-:W-:Y:S01]  /*48b0*/  @P1 FFMA.FTZ R14, R14, R4.reuse, R15 ;  /* 0x000000040e0e1223 */ /* 0x0a0fe2000001000f */
[----:B------:R-:W-:Y:S01]  /*48c0*/  @P1 FFMA.FTZ R13, R13, R4, -R230 ;  /* 0x000000040d0d1223 */ /* 0x000fe200000108e6 */
[-C--:B0-2---:R-:W-:Y:S01]  /*48d0*/  FMUL.FTZ R4, R123, R9.reuse ;  /* 0x000000097b047220 */ /* 0x085fe20000410000 */
[----:B------:R-:W0:Y:S01]  /*48e0*/  SHFL.UP PT, R15, R12, 0x10, RZ ;  /* 0x060000000c0f7989 */ /* 0x000e2200000e00ff */
[----:B------:R-:W-:Y:S01]  /*48f0*/  FMUL.FTZ R230, R121, R9 ;  /* 0x0000000979e67220 */ /* 0x000fe20000410000 */
[----:B------:R-:W-:Y:S01]  /*4900*/  ISETP.GE.AND P1, PT, R105, 0x10, PT ;  /* 0x000000106900780c */ /* 0x000fe20003f26270 */
[-C--:B------:R-:W-:Y:S01]  /*4910*/  FFMA.FTZ R211, -R121, R8.reuse, -R4 ;  /* 0x0000000879d37223 */ /* 0x080fe20000010904 */
[----:B------:R-:W2:Y:S01]  /*4920*/  SHFL.UP PT, R207, R14, 0x10, RZ ;  /* 0x060000000ecf7989 */ /* 0x000ea200000e00ff */
[----:B------:R-:W-:-:S02]  /*4930*/  FFMA.FTZ R230, R123, R8, -R230 ;  /* 0x000000087be67223 */ /* 0x000fc400000108e6 */
[CC--:B------:R-:W-:Y:S01]  /*4940*/  FMUL.FTZ R238, R124.reuse, R211.reuse ;  /* 0x000000d37cee7220 */ /* 0x0c0fe20000410000 */
[----:B------:R-:W3:Y:S01]  /*4950*/  SHFL.UP PT, R4, R13, 0x10, RZ ;  /* 0x060000000d047989 */ /* 0x000ee200000e00ff */
[-C--:B------:R-:W-:Y:S02]  /*4960*/  FMUL.FTZ R240, R124, R230.reuse ;  /* 0x000000e67cf07220 */ /* 0x080fe40000410000 */
[C---:B------:R-:W-:Y:S02]  /*4970*/  FFMA.FTZ R238, R125.reuse, R230, R238 ;  /* 0x000000e67dee7223 */ /* 0x040fe400000100ee */
[----:B------:R-:W-:Y:S01]  /*4980*/  FFMA.FTZ R240, R125, R211, -R240 ;  /* 0x000000d37df07223 */ /* 0x000fe200000108f0 */
[-C--:B-1----:R-:W-:Y:S01]  /*4990*/  FMUL.FTZ R230, R14, R5.reuse ;  /* 0x000000050ee67220 */ /* 0x082fe20000410000 */
[----:B------:R-:W-:-:S03]  /*49a0*/  FMUL.FTZ R211, R13, R5 ;  /* 0x000000050dd37220 */ /* 0x000fc60000410000 */
[CC--:B0-----:R-:W-:Y:S01]  /*49b0*/  FFMA.FTZ R5, R13.reuse, R15.reuse, -R230 ;  /* 0x0000000f0d057223 */ /* 0x0c1fe200000108e6 */
[C---:B------:R-:W-:Y:S01]  /*49c0*/  FFMA.FTZ R15, R14.reuse, R15, R211 ;  /* 0x0000000f0e0f7223 */ /* 0x040fe200000100d3 */
[-C--:B--2---:R-:W-:Y:S01]  /*49d0*/  FMUL.FTZ R230, R14, R207.reuse ;  /* 0x000000cf0ee67220 */ /* 0x084fe20000410000 */
[C---:B------:R-:W-:Y:S01]  /*49e0*/  FMUL.FTZ R207, R13.reuse, R207 ;  /* 0x000000cf0dcf7220 */ /* 0x040fe20000410000 */
[----:B------:R-:W-:Y:S01]  /*49f0*/  @P1 FADD.FTZ R12, R12, R5 ;  /* 0x000000050c0c1221 */ /* 0x000fe20000010000 */
[----:B------:R-:W-:Y:S01]  /*4a00*/  @P1 FADD.FTZ R6, R6, R15 ;  /* 0x0000000f06061221 */ /* 0x000fe20000010000 */
[-C--:B---3--:R-:W-:Y:S01]  /*4a10*/  @P1 FFMA.FTZ R13, R13, R4.reuse, -R230 ;  /* 0x000000040d0d1223 */ /* 0x088fe200000108e6 */
[----:B------:R-:W-:Y:S01]  /*4a20*/  @P1 FFMA.FTZ R14, R14, R4, R207 ;  /* 0x000000040e0e1223 */ /* 0x000fe200000100cf */
[C---:B------:R-:W-:Y:S01]  /*4a30*/  FMUL.FTZ R4, R126.reuse, R240 ;  /* 0x000000f07e047220 */ /* 0x040fe20000410000 */
[-C--:B------:R-:W-:Y:S01]  /*4a40*/  FMUL.FTZ R207, R126, R238.reuse ;  /* 0x000000ee7ecf7220 */ /* 0x080fe20000410000 */
[----:B------:R-:W-:Y:S01]  /*4a50*/  SHFL.UP PT, R12, R12, 0x1, RZ ;  /* 0x042000000c0c7989 */ /* 0x000fe200000e00ff */
[----:B------:R-:W-:Y:S01]  /*4a60*/  ISETP.GE.AND P1, PT, R106, UR37, PT ;  /* 0x000000256a007c0c */ /* 0x000fe2000bf26270 */
[C---:B------:R-:W-:Y:S01]  /*4a70*/  FFMA.FTZ R235, R127.reuse, R238, R4 ;  /* 0x000000ee7feb7223 */ /* 0x040fe20000010004 */
[----:B------:R-:W-:Y:S01]  /*4a80*/  FFMA.FTZ R240, R127, R240, -R207 ;  /* 0x000000f07ff07223 */ /* 0x000fe200000108cf */
[C---:B------:R-:W-:Y:S01]  /*4a90*/  FMUL.FTZ R4, R121.reuse, R206 ;  /* 0x000000ce79047220 */ /* 0x040fe20000410000 */
[-C--:B------:R-:W-:Y:S01]  /*4aa0*/  FMUL.FTZ R207, R121, R208.reuse ;  /* 0x000000d079cf7220 */ /* 0x080fe20000410000 */
[----:B------:R-:W-:Y:S01]  /*4ab0*/  SHFL.UP PT, R13, R13, 0x1, RZ ;  /* 0x042000000d0d7989 */ /* 0x000fe200000e00ff */
[----:B------:R-:W-:Y:S01]  /*4ac0*/  ISETP.NE.OR P1, PT, R22, RZ, P1 ;  /* 0x000000ff1600720c */ /* 0x000fe20000f25670 */
[C---:B------:R-:W-:Y:S01]  /*4ad0*/  FFMA.FTZ R211, R123.reuse, R208, -R4 ;  /* 0x000000d07bd37223 */ /* 0x040fe20000010804 */
[----:B------:R-:W-:Y:S01]  /*4ae0*/  FFMA.FTZ R4, R123, R206, R207 ;  /* 0x000000ce7b047223 */ /* 0x000fe200000100cf */
[----:B------:R-:W-:Y:S01]  /*4af0*/  FMUL.FTZ R207, R128, R235 ;  /* 0x000000eb80cf7220 */ /* 0x000fe20000410000 */
[----:B------:R-:W-:Y:S01]  /*4b00*/  SHFL.UP PT, R14, R14, 0x1, RZ ;  /* 0x042000000e0e7989 */ /* 0x000fe200000e00ff */
[----:B------:R-:W-:Y:S01]  /*4b10*/  FADD.FTZ R211, R190, R211 ;  /* 0x000000d3bed37221 */ /* 0x000fe20000010000 */
[----:B------:R-:W-:-:S02]  /*4b20*/  FADD.FTZ R4, R169, R4 ;  /* 0x00000004a9047221 */ /* 0x000fc40000010000 */
[----:B------:R-:W-:Y:S01]  /*4b30*/  SHFL.UP PT, R6, R6, 0x1, RZ ;  /* 0x0420000006067989 */ /* 0x000fe200000e00ff */
[C---:B------:R-:W-:Y:S01]  /*4b40*/  FMUL.FTZ R230, R124.reuse, R211 ;  /* 0x000000d37ce67220 */ /* 0x040fe20000410000 */
[----:B------:R-:W-:-:S03]  /*4b50*/  FMUL.FTZ R238, R124, R4 ;  /* 0x000000047cee7220 */ /* 0x000fc60000410000 */
[C---:B------:R-:W-:Y:S01]  /*4b60*/  FFMA.FTZ R230, R125.reuse, R4, R230 ;  /* 0x000000047de67223 */ /* 0x040fe200000100e6 */
[----:B------:R-:W-:Y:S01]  /*4b70*/  FFMA.FTZ R238, R125, R211, -R238 ;  /* 0x000000d37dee7223 */ /* 0x000fe200000108ee */
[-C--:B------:R-:W-:Y:S01]  /*4b80*/  FMUL.FTZ R4, R128, R240.reuse ;  /* 0x000000f080047220 */ /* 0x080fe20000410000 */
[----:B------:R-:W-:Y:S01]  /*4b90*/  FFMA.FTZ R240, R129, R240, -R207 ;  /* 0x000000f081f07223 */ /* 0x000fe200000108cf */
[----:B------:R-:W-:Y:S01]  /*4ba0*/  FADD.FTZ R230, R171, R230 ;  /* 0x000000e6abe67221 */ /* 0x000fe20000010000 */
[----:B------:R-:W-:Y:S01]  /*4bb0*/  FADD.FTZ R238, R189, R238 ;  /* 0x000000eebdee7221 */ /* 0x000fe20000010000 */
[----:B------:R-:W-:Y:S01]  /*4bc0*/  FFMA.FTZ R235, R129, R235, R4 ;  /* 0x000000eb81eb7223 */ /* 0x000fe20000010004 */
[----:B------:R-:W-:Y:S01]  /*4bd0*/  VOTEU.ALL UP0, P1 ;  /* 0x0000000000ff7886 */ /* 0x000fe20000800000 */
[C---:B------:R-:W-:Y:S01]  /*4be0*/  FMUL.FTZ R211, R126.reuse, R230 ;  /* 0x000000e67ed37220 */ /* 0x040fe20000410000 */
[----:B------:R-:W-:Y:S01]  /*4bf0*/  FMUL.FTZ R4, R126, R238 ;  /* 0x000000ee7e047220 */ /* 0x000fe20000410000 */
[----:B------:R-:W-:-:S02]  /*4c00*/  FMUL.FTZ R237, R130, R235 ;  /* 0x000000eb82ed7220 */ /* 0x000fc40000410000 */
[C---:B------:R-:W-:Y:S01]  /*4c10*/  FFMA.FTZ R211, R127.reuse, R238, -R211 ;  /* 0x000000ee7fd37223 */ /* 0x040fe200000108d3 */
[----:B------:R-:W-:Y:S01]  /*4c20*/  FFMA.FTZ R207, R127, R230, R4 ;  /* 0x000000e67fcf7223 */ /* 0x000fe20000010004 */
[-C--:B------:R-:W-:Y:S01]  /*4c30*/  FMUL.FTZ R4, R130, R240.reuse ;  /* 0x000000f082047220 */ /* 0x080fe20000410000 */
[C---:B------:R-:W-:Y:S01]  /*4c40*/  FFMA.FTZ R237, R131.reuse, R240, -R237 ;  /* 0x000000f083ed7223 */ /* 0x040fe200000108ed */
[----:B------:R-:W-:Y:S01]  /*4c50*/  FADD.FTZ R211, R188, R211 ;  /* 0x000000d3bcd37221 */ /* 0x000fe20000010000 */
[----:B------:R-:W-:Y:S01]  /*4c60*/  FADD.FTZ R207, R172, R207 ;  /* 0x000000cfaccf7221 */ /* 0x000fe20000010000 */
[----:B------:R-:W-:Y:S01]  /*4c70*/  FFMA.FTZ R235, R131, R235, R4 ;  /* 0x000000eb83eb7223 */ /* 0x000fe20000010004 */
        /* <DEDUP_REMOVED lines=9> */
[----:B------:R-:W-:Y:S01]  /*4d10*/  FADD.FTZ R4, R173, R4 ;  /* 0x00000004ad047221 */ /* 0x000fe20000010000 */
[----:B------:R-:W-:Y:S01]  /*4d20*/  FADD.FTZ R230, R187, R230 ;  /* 0x000000e6bbe67221 */ /* 0x000fe20000010000 */
[----:B------:R-:W-:Y:S01]  /*4d30*/  @!UP0 ULEA UR10, UR6, UR9, 0x4 ;  /* 0x00000009060a8291 */ /* 0x000fe2000f8e20ff */
[----:B------:R-:W-:Y:S01]  /*4d40*/  FFMA.FTZ R237, R135, R240, -R237 ;  /* 0x000000f087ed7223 */ /* 0x000fe200000108ed */
[C---:B------:R-:W-:Y:S01]  /*4d50*/  FMUL.FTZ R211, R130.reuse, R4 ;  /* 0x0000000482d37220 */ /* 0x040fe20000410000 */
[----:B------:R-:W-:-:S03]  /*4d60*/  FMUL.FTZ R238, R130, R230 ;  /* 0x000000e682ee7220 */ /* 0x000fc60000410000 */
[C---:B------:R-:W-:Y:S01]  /*4d70*/  FFMA.FTZ R211, R131.reuse, R230, -R211 ;  /* 0x000000e683d37223 */ /* 0x040fe200000108d3 */
[----:B------:R-:W-:Y:S01]  /*4d80*/  FFMA.FTZ R207, R131, R4, R238 ;  /* 0x0000000483cf7223 */ /* 0x000fe200000100ee */
[----:B------:R-:W-:Y:S01]  /*4d90*/  FMUL.FTZ R4, R134, R240 ;  /* 0x000000f086047220 */ /* 0x000fe20000410000 */
[----:B------:R-:W-:Y:S01]  /*4da0*/  FMUL.FTZ R238, R136, R237 ;  /* 0x000000ed88ee7220 */ /* 0x000fe20000410000 */
[----:B------:R-:W-:Y:S01]  /*4db0*/  FADD.FTZ R211, R200, R211 ;  /* 0x000000d3c8d37221 */ /* 0x000fe20000010000 */
[----:B------:R-:W-:Y:S01]  /*4dc0*/  FADD.FTZ R207, R174, R207 ;  /* 0x000000cfaecf7221 */ /* 0x000fe20000010000 */
[----:B------:R-:W-:Y:S02]  /*4dd0*/  FFMA.FTZ R235, R135, R235, R4 ;  /* 0x000000eb87eb7223 */ /* 0x000fe40000010004 */
        /* <DEDUP_REMOVED lines=9> */
[----:B------:R-:W-:-:S02]  /*4e70*/  FADD.FTZ R230, R199, R230 ;  /* 0x000000e6c7e67221 */ /* 0x000fc40000010000 */
[----:B------:R-:W-:Y:S01]  /*4e80*/  FFMA.FTZ R237, R139, R240, -R237 ;  /* 0x000000f08bed7223 */ /* 0x000fe200000108ed */
[C---:B------:R-:W-:Y:S01]  /*4e90*/  FMUL.FTZ R211, R134.reuse, R4 ;  /* 0x0000000486d37220 */ /* 0x040fe20000410000 */
[----:B------:R-:W-:-:S03]  /*4ea0*/  FMUL.FTZ R238, R134, R230 ;  /* 0x000000e686ee7220 */ /* 0x000fc60000410000 */
[C---:B------:R-:W-:Y:S01]  /*4eb0*/  FFMA.FTZ R211, R135.reuse, R230, -R211 ;  /* 0x000000e687d37223 */ /* 0x040fe200000108d3 */
[----:B------:R-:W-:Y:S01]  /*4ec0*/  FFMA.FTZ R207, R135, R4, R238 ;  /* 0x0000000487cf7223 */ /* 0x000fe200000100ee */
[----:B------:R-:W-:Y:S02]  /*4ed0*/  FMUL.FTZ R4, R138, R240 ;  /* 0x000000f08a047220 */ /* 0x000fe40000410000 */
[----:B------:R-:W-:Y:S01]  /*4ee0*/  FADD.FTZ R211, R196, R211 ;  /* 0x000000d3c4d37221 */ /* 0x000fe20000010000 */
[----:B------:R-:W-:Y:S01]  /*4ef0*/  FADD.FTZ R207, R176, R207 ;  /* 0x000000cfb0cf7221 */ /* 0x000fe20000010000 */
[----:B------:R-:W-:Y:S02]  /*4f00*/  FFMA.FTZ R235, R139, R235, R4 ;  /* 0x000000eb8beb7223 */ /* 0x000fe40000010004 */
[C---:B------:R-:W-:Y:S01]  /*4f10*/  FMUL.FTZ R4, R136.reuse, R211 ;  /* 0x000000d388047220 */ /* 0x040fe20000410000 */
[----:B------:R-:W-:Y:S01]  /*4f20*/  FMUL.FTZ R230, R136, R207 ;  /* 0x000000cf88e67220 */ /* 0x000fe20000410000 */
[----:B------:R-:W-:-:S02]  /*4f30*/  FMUL.FTZ R238, R140, R235 ;  /* 0x000000eb8cee7220 */ /* 0x000fc40000410000 */
[C---:B------:R-:W-:Y:S01]  /*4f40*/  FFMA.FTZ R4, R137.reuse, R207, R4 ;  /* 0x000000cf89047223 */ /* 0x040fe20000010004 */
[----:B------:R-:W-:Y:S01]  /*4f50*/  FFMA.FTZ R211, R137, R211, -R230 ;  /* 0x000000d389d37223 */ /* 0x000fe200000108e6 */
[-C--:B------:R-:W-:Y:S01]  /*4f60*/  FMUL.FTZ R230, R140, R237.reuse ;  /* 0x000000ed8ce67220 */ /* 0x080fe20000410000 */
[----:B------:R-:W-:Y:S01]  /*4f70*/  FFMA.FTZ R237, R141, R237, -R238 ;  /* 0x000000ed8ded7223 */ /* 0x000fe200000108ee */
[----:B------:R-:W-:Y:S01]  /*4f80*/  FADD.FTZ R4, R177, R4 ;  /* 0x00000004b1047221 */ /* 0x000fe20000010000 */
[----:B------:R-:W-:Y:S01]  /*4f90*/  FADD.FTZ R211, R186, R211 ;  /* 0x000000d3bad37221 */ /* 0x000fe20000010000 */
[----:B------:R-:W-:Y:S02]  /*4fa0*/  FFMA.FTZ R235, R141, R235, R230 ;  /* 0x000000eb8deb7223 */ /* 0x000fe400000100e6 */
[C---:B------:R-:W-:Y:S01]  /*4fb0*/  FMUL.FTZ R238, R138.reuse, R4 ;  /* 0x000000048aee7220 */ /* 0x040fe20000410000 */
[----:B------:R-:W-:-:S03]  /*4fc0*/  FMUL.FTZ R230, R138, R211 ;  /* 0x000000d38ae67220 */ /* 0x000fc60000410000 */
[C---:B------:R-:W-:Y:S01]  /*4fd0*/  FFMA.FTZ R211, R139.reuse, R211, -R238 ;  /* 0x000000d38bd37223 */ /* 0x040fe200000108ee */
        /* <DEDUP_REMOVED lines=8> */
[----:B------:R-:W-:Y:S02]  /*5060*/  FMUL.FTZ R230, R140, R207 ;  /* 0x000000cf8ce67220 */ /* 0x000fe40000410000 */
[C---:B------:R-:W-:Y:S01]  /*5070*/  FMUL.FTZ R238, R144.reuse, R235 ;  /* 0x000000eb90ee7220 */ /* 0x040fe20000410000 */
[C---:B------:R-:W-:Y:S01]  /*5080*/  FFMA.FTZ R4, R141.reuse, R207, R4 ;  /* 0x000000cf8d047223 */ /* 0x040fe20000010004 */
[----:B------:R-:W-:Y:S01]  /*5090*/  FFMA.FTZ R211, R141, R211, -R230 ;  /* 0x000000d38dd37223 */ /* 0x000fe200000108e6 */
[-C--:B------:R-:W-:Y:S01]  /*50a0*/  FMUL.FTZ R230, R144, R237.reuse ;  /* 0x000000ed90e67220 */ /* 0x080fe20000410000 */
[----:B------:R-:W-:Y:S01]  /*50b0*/  FFMA.FTZ R237, R145, R237, -R238 ;  /* 0x000000ed91ed7223 */ /* 0x000fe200000108ee */
[----:B------:R-:W-:Y:S01]  /*50c0*/  FADD.FTZ R4, R179, R4 ;  /* 0x00000004b3047221 */ /* 0x000fe20000010000 */
[----:B------:R-:W-:Y:S01]  /*50d0*/  FADD.FTZ R211, R194, R211 ;  /* 0x000000d3c2d37221 */ /* 0x000fe20000010000 */
[----:B------:R-:W-:-:S02]  /*50e0*/  FFMA.FTZ R235, R145, R235, R230 ;  /* 0x000000eb91eb7223 */ /* 0x000fc400000100e6 */
        /* <DEDUP_REMOVED lines=19> */
[----:B------:R-:W-:-:S02]  /*5220*/  FADD.FTZ R230, R193, R230 ;  /* 0x000000e6c1e67221 */ /* 0x000fc40000010000 */
[----:B------:R-:W-:Y:S01]  /*5230*/  FMUL.FTZ R235, R150, R237 ;  /* 0x000000ed96eb7220 */ /* 0x000fe20000410000 */
[C---:B------:R-:W-:Y:S01]  /*5240*/  FMUL.FTZ R211, R146.reuse, R4 ;  /* 0x0000000492d37220 */ /* 0x040fe20000410000 */
[-C--:B------:R-:W-:Y:S02]  /*5250*/  FMUL.FTZ R238, R146, R230.reuse ;  /* 0x000000e692ee7220 */ /* 0x080fe40000410000 */
[-C--:B------:R-:W-:Y:S01]  /*5260*/  FFMA.FTZ R235, R152, R239.reuse, R235 ;  /* 0x000000ef98eb7223 */ /* 0x080fe200000100eb */
[C---:B------:R-:W-:Y:S01]  /*5270*/  FFMA.FTZ R230, R147.reuse, R230, -R211 ;  /* 0x000000e693e67223 */ /* 0x040fe200000108d3 */
[----:B------:R-:W-:Y:S01]  /*5280*/  FFMA.FTZ R207, R147, R4, R238 ;  /* 0x0000000493cf7223 */ /* 0x000fe200000100ee */
[----:B------:R-:W-:Y:S02]  /*5290*/  FMUL.FTZ R239, R150, R239 ;  /* 0x000000ef96ef7220 */ /* 0x000fe40000410000 */
[----:B------:R-:W-:Y:S01]  /*52a0*/  FADD.FTZ R230, R197, R230 ;  /* 0x000000e6c5e67221 */ /* 0x000fe20000010000 */
[----:B------:R-:W-:Y:S01]  /*52b0*/  FADD.FTZ R207, R182, R207 ;  /* 0x000000cfb6cf7221 */ /* 0x000fe20000010000 */
[----:B------:R-:W-:-:S02]  /*52c0*/  FFMA.FTZ R237, R152, R237, -R239 ;  /* 0x000000ed98ed7223 */ /* 0x000fc400000108ef */
[C---:B------:R-:W-:Y:S01]  /*52d0*/  FMUL.FTZ R4, R148.reuse, R230 ;  /* 0x000000e694047220 */ /* 0x040fe20000410000 */
[----:B------:R-:W-:-:S03]  /*52e0*/  FMUL.FTZ R5, R148, R207 ;  /* 0x000000cf94057220 */ /* 0x000fc60000410000 */
[C---:B------:R-:W-:Y:S01]  /*52f0*/  FFMA.FTZ R4, R149.reuse, R207, R4 ;  /* 0x000000cf95047223 */ /* 0x040fe20000010004 */
[----:B------:R-:W-:-:S04]  /*5300*/  FFMA.FTZ R230, R149, R230, -R5 ;  /* 0x000000e695e67223 */ /* 0x000fc80000010805 */
[----:B------:R-:W-:Y:S02]  /*5310*/  FADD.FTZ R15, R191, R230 ;  /* 0x000000e6bf0f7221 */ /* 0x000fe40000010000 */
[----:B------:R-:W-:Y:S02]  /*5320*/  SHFL.DOWN PT, R230, R237, 0x1, 0x1f ;  /* 0x08201f00ede67f89 */ /* 0x000fe400000e0000 */
[----:B------:R-:W-:Y:S02]  /*5330*/  FMUL.FTZ R207, R150, R15 ;  /* 0x0000000f96cf7220 */ /* 0x000fe40000410000 */
[----:B------:R-:W0:Y:S04]  /*5340*/  SHFL.IDX PT, R3, R3, RZ, 0x1f ;  /* 0x00001fff03037589 */ /* 0x000e2800000e0000 */
[----:B------:R-:W1:Y:S01]  /*5350*/  SHFL.IDX PT, R2, R2, RZ, 0x1f ;  /* 0x00001fff02027589 */ /* 0x000e6200000e0000 */
[----:B0-----:R-:W-:-:S04]  /*5360*/  FMUL.FTZ R5, R13, R3 ;  /* 0x000000030d057220 */ /* 0x001fc80000410000 */
[C---:B-1----:R-:W-:Y:S01]  /*5370*/  FFMA.FTZ R5, R14.reuse, R2, R5 ;  /* 0x000000020e057223 */ /* 0x042fe20000010005 */
[----:B------:R-:W-:-:S03]  /*5380*/  FMUL.FTZ R14, R14, R3 ;  /* 0x000000030e0e7220 */ /* 0x000fc60000410000 */
[----:B------:R-:W-:Y:S01]  /*5390*/  @P2 FADD.FTZ R3, R6, R5 ;  /* 0x0000000506032221 */ /* 0x000fe20000010000 */
[----:B------:R-:W-:-:S03]  /*53a0*/  FFMA.FTZ R13, R13, R2, -R14 ;  /* 0x000000020d0d7223 */ /* 0x000fc6000001080e */
[----:B------:R-:W-:Y:S01]  /*53b0*/  FMUL.FTZ R5, R11, R3 ;  /* 0x000000030b057220 */ /* 0x000fe20000410000 */
[----:B------:R-:W-:Y:S01]  /*53c0*/  @P2 FADD.FTZ R2, R12, R13 ;  /* 0x0000000d0c022221 */ /* 0x000fe20000010000 */
[----:B------:R-:W-:Y:S01]  /*53d0*/  FADD.FTZ R13, R183, R4 ;  /* 0x00000004b70d7221 */ /* 0x000fe20000010000 */
[----:B------:R-:W-:Y:S02]  /*53e0*/  ISETP.NE.AND P2, PT, R107, 0x1f, PT ;  /* 0x0000001f6b00780c */ /* 0x000fe40003f45270 */
[-C--:B------:R-:W-:Y:S01]  /*53f0*/  FMUL.FTZ R4, R11, R2.reuse ;  /* 0x000000020b047220 */ /* 0x080fe20000410000 */
[-C--:B------:R-:W-:Y:S01]  /*5400*/  FMUL.FTZ R6, R150, R13.reuse ;  /* 0x0000000d96067220 */ /* 0x080fe20000410000 */
[----:B------:R-:W-:Y:S01]  /*5410*/  FFMA.FTZ R2, R10, R2, -R5 ;  /* 0x000000020a027223 */ /* 0x000fe20000010805 */
[----:B------:R-:W-:Y:S01]  /*5420*/  FFMA.FTZ R207, R152, R13, R207 ;  /* 0x0000000d98cf7223 */ /* 0x000fe200000100cf */
[----:B------:R-:W-:Y:S01]  /*5430*/  FFMA.FTZ R4, R10, R3, R4 ;  /* 0x000000030a047223 */ /* 0x000fe20000010004 */
[----:B------:R-:W-:Y:S01]  /*5440*/  FFMA.FTZ R10, R152, R15, -R6 ;  /* 0x0000000f980a7223 */ /* 0x000fe20000010806 */
[----:B------:R-:W-:Y:S01]  /*5450*/  MOV R5, RZ ;  /* 0x000000ff00057202 */ /* 0x000fe20000000f00 */
[----:B------:R-:W-:Y:S01]  /*5460*/  FADD.FTZ R211, R184, R207 ;  /* 0x000000cfb8d37221 */ /* 0x000fe20000010000 */
[----:B------:R-:W-:Y:S01]  /*5470*/  FADD.FTZ R3, R7, R4 ;  /* 0x0000000407037221 */ /* 0x000fe20000010000 */
[----:B------:R-:W-:Y:S01]  /*5480*/  HFMA2 R4, -RZ, RZ, 1.875, 0 ;  /* 0x3f800000ff047431 */ /* 0x000fe200000001ff */
[----:B------:R-:W-:Y:S01]  /*5490*/  CS2R R6, SRZ ;  /* 0x0000000000067805 */ /* 0x000fe2000001ff00 */
[----:B------:R-:W-:Y:S01]  /*54a0*/  FADD.FTZ R207, R195, R10 ;  /* 0x0000000ac3cf7221 */ /* 0x000fe20000010000 */
[----:B------:R0:W1:Y:S01]  /*54b0*/  SHFL.DOWN PT, R11, R235, 0x1, 0x1f ;  /* 0x08201f00eb0b7f89 */ /* 0x00006200000e0000 */
[----:B------:R-:W-:-:S03]  /*54c0*/  FADD.FTZ R227, R227, R2 ;  /* 0x00000002e3e37221 */ /* 0x000fc60000010000 */
[----:B------:R-:W2:Y:S04]  /*54d0*/  @!P1 LDS.128 R4, [UR10+0x2e10] ;  /* 0x002e100aff049984 */ /* 0x000ea80008000c00 */
[----:B------:R0:W3:Y:S04]  /*54e0*/  SHFL.DOWN PT, R14, R211, 0x1, 0x1f ;  /* 0x08201f00d30e7f89 */ /* 0x0000e800000e0000 */
[----:B------:R0:W4:Y:S01]  /*54f0*/  SHFL.DOWN PT, R10, R207, 0x1, 0x1f ;  /* 0x08201f00cf0a7f89 */ /* 0x00012200000e0000 */
[----:B------:R-:W-:Y:S05]  /*5500*/  @!P2 BRA `(.L_x_14594) ;  /* 0x000000000028a947 */ /* 0x000fea0003800000 */
[-C--:B----4-:R-:W-:Y:S01]  /*5510*/  FMUL.FTZ R2, R237, R10.reuse ;  /* 0x0000000aed027220 */ /* 0x090fe20000410000 */
[----:B------:R-:W-:-:S03]  /*5520*/  FMUL.FTZ R10, R235, R10 ;  /* 0x0000000aeb0a7220 */ /* 0x000fc60000410000 */
[-C--:B---3--:R-:W-:Y:S01]  /*5530*/  FFMA.FTZ R12, R235, R14.reuse, -R2 ;  /* 0x0000000eeb0c7223 */ /* 0x088fe20000010802 */
[C---:B------:R-:W-:Y:S01]  /*5540*/  FFMA.FTZ R14, R237.reuse, R14, R10 ;  /* 0x0000000eed0e7223 */ /* 0x040fe2000001000a */
[-C--:B------:R-:W-:Y:S01]  /*5550*/  FMUL.FTZ R2, R237, R230.reuse ;  /* 0x000000e6ed027220 */ /* 0x080fe20000410000 */
[----:B------:R-:W-:Y:S01]  /*5560*/  FMUL.FTZ R10, R235, R230 ;  /* 0x000000e6eb0a7220 */ /* 0x000fe20000410000 */
[----:B0-----:R-:W-:Y:S01]  /*5570*/  FADD.FTZ R211, R211, R12 ;  /* 0x0000000cd3d37221 */ /* 0x001fe20000010000 */
[----:B------:R-:W-:Y:S01]  /*5580*/  FADD.FTZ R207, R207, R14 ;  /* 0x0000000ecfcf7221 */ /* 0x000fe20000010000 */
[C---:B-1----:R-:W-:Y:S01]  /*5590*/  FFMA.FTZ R235, R11.reuse, R235, -R2 ;  /* 0x000000eb0beb7223 */ /* 0x042fe20000010802 */
[----:B------:R-:W-:-:S07]  /*55a0*/  FFMA.FTZ R237, R11, R237, R10 ;  /* 0x000000ed0bed7223 */ /* 0x000fce000001000a */
.L_x_14594:
[----:B------:R-:W-:Y:S05]  /*55b0*/  BSYNC.RECONVERGENT B0 ;  /* 0x0000000000007941 */ /* 0x000fea0003800200 */
.L_x_14593:
[----:B-1----:R1:W0:Y:S01]  /*55c0*/  SHFL.DOWN PT, R11, R235, 0x2, 0x1f ;  /* 0x08401f00eb0b7f89 */ /* 0x00222200000e0000 */
[----:B------:R-:W-:Y:S03]  /*55d0*/  BSSY.RECONVERGENT B0, `(.L_x_14595) ;  /* 0x000000f000007945 */ /* 0x000fe60003800200 */
[----:B------:R1:W0:Y:S04]  /*55e0*/  SHFL.DOWN PT, R230, R237, 0x2, 0x1f ;  /* 0x08401f00ede67f89 */ /* 0x00022800000e0000 */
[----:B---3--:R1:W3:Y:S04]  /*55f0*/  SHFL.DOWN PT, R14, R211, 0x2, 0x1f ;  /* 0x08401f00d30e7f89 */ /* 0x0082e800000e0000 */
[----:B----4-:R1:W4:Y:S01]  /*5600*/  SHFL.DOWN PT, R10, R207, 0x2, 0x1f ;  /* 0x08401f00cf0a7f89 */ /* 0x01032200000e0000 */
[----:B------:R-:W-:Y:S05]  /*5610*/  @P3 BRA `(.L_x_14596) ;  /* 0x0000000000283947 */ /* 0x000fea0003800000 */
[-C--:B----4-:R-:W-:Y:S01]  /*5620*/  FMUL.FTZ R2, R237, R10.reuse ;  /* 0x0000000aed027220 */ /* 0x090fe20000410000 */
[----:B------:R-:W-:-:S03]  /*5630*/  FMUL.FTZ R10, R235, R10 ;  /* 0x0000000aeb0a7220 */ /* 0x000fc60000410000 */
[-C--:B---3--:R-:W-:Y:S01]  /*5640*/  FFMA.FTZ R12, R235, R14.reuse, -R2 ;  /* 0x0000000eeb0c7223 */ /* 0x088fe20000010802 */
[C---:B------:R-:W-:Y:S01]  /*5650*/  FFMA.FTZ R14, R237.reuse, R14, R10 ;  /* 0x0000000eed0e7223 */ /* 0x040fe2000001000a */
[-C--:B0-----:R-:W-:Y:S01]  /*5660*/  FMUL.FTZ R2, R237, R230.reuse ;  /* 0x000000e6ed027220 */ /* 0x081fe20000410000 */
[----:B------:R-:W-:Y:S01]  /*5670*/  FMUL.FTZ R10, R235, R230 ;  /* 0x000000e6eb0a7220 */ /* 0x000fe20000410000 */
[----:B-1----:R-:W-:Y:S01]  /*5680*/  FADD.FTZ R211, R211, R12 ;  /* 0x0000000cd3d37221 */ /* 0x002fe20000010000 */
[----:B------:R-:W-:Y:S01]  /*5690*/  FADD.FTZ R207, R207, R14 ;  /* 0x0000000ecfcf7221 */ /* 0x000fe20000010000 */
[-C--:B------:R-:W-:Y:S01]  /*56a0*/  FFMA.FTZ R235, R235, R11.reuse, -R2 ;  /* 0x0000000bebeb7223 */ /* 0x080fe20000010802 */
[----:B------:R-:W-:-:S07]  /*56b0*/  FFMA.FTZ R237, R237, R11, R10 ;  /* 0x0000000beded7223 */ /* 0x000fce000001000a */
.L_x_14596:
[----:B------:R-:W-:Y:S05]  /*56c0*/  BSYNC.RECONVERGENT B0 ;  /* 0x0000000000007941 */ /* 0x000fea0003800200 */
.L_x_14595:
[----:B0-----:R0:W0:Y:S01]  /*56d0*/  SHFL.DOWN PT, R11, R235, 0x4, 0x1f ;  /* 0x08801f00eb0b7f89 */ /* 0x00102200000e0000 */
[----:B------:R-:W-:Y:S03]  /*56e0*/  BSSY.RECONVERGENT B0, `(.L_x_14597) ;  /* 0x000000f000007945 */ /* 0x000fe60003800200 */
[----:B------:R0:W0:Y:S04]  /*56f0*/  SHFL.DOWN PT, R230, R237, 0x4, 0x1f ;  /* 0x08801f00ede67f89 */ /* 0x00002800000e0000 */
[----:B---3--:R3:W0:Y:S04]  /*5700*/  SHFL.DOWN PT, R14, R211, 0x4, 0x1f ;  /* 0x08801f00d30e7f89 */ /* 0x00862800000e0000 */
[----:B----4-:R3:W4:Y:S01]  /*5710*/  SHFL.DOWN PT, R10, R207, 0x4, 0x1f ;  /* 0x08801f00cf0a7f89 */ /* 0x01072200000e0000 */
[----:B------:R-:W-:Y:S05]  /*5720*/  @P4 BRA `(.L_x_14598) ;  /* 0x0000000000284947 */ /* 0x000fea0003800000 */
[-C--:B----4-:R-:W-:Y:S01]  /*5730*/  FMUL.FTZ R2, R237, R10.reuse ;  /* 0x0000000aed027220 */ /* 0x090fe20000410000 */
[----:B------:R-:W-:-:S03]  /*5740*/  FMUL.FTZ R10, R235, R10 ;  /* 0x0000000aeb0a7220 */ /* 0x000fc60000410000 */
[-C--:B0-----:R-:W-:Y:S01]  /*5750*/  FFMA.FTZ R12, R235, R14.reuse, -R2 ;  /* 0x0000000eeb0c7223 */ /* 0x081fe20000010802 */
[C---:B------:R-:W-:Y:S01]  /*5760*/  FFMA.FTZ R14, R237.reuse, R14, R10 ;  /* 0x0000000eed0e7223 */ /* 0x040fe2000001000a */
[-C--:B------:R-:W-:Y:S01]  /*5770*/  FMUL.FTZ R2, R237, R230.reuse ;  /* 0x000000e6ed027220 */ /* 0x080fe20000410000 */
[----:B------:R-:W-:Y:S01]  /*5780*/  FMUL.FTZ R10, R235, R230 ;  /* 0x000000e6eb0a7220 */ /* 0x000fe20000410000 */
[----:B-1-3--:R-:W-:Y:S01]  /*5790*/  FADD.FTZ R211, R211, R12 ;  /* 0x0000000cd3d37221 */ /* 0x00afe20000010000 */
[----:B------:R-:W-:Y:S01]  /*57a0*/  FADD.FTZ R207, R207, R14 ;  /* 0x0000000ecfcf7221 */ /* 0x000fe20000010000 */
[-C--:B------:R-:W-:Y:S01]  /*57b0*/  FFMA.FTZ R235, R235, R11.reuse, -R2 ;  /* 0x0000000bebeb7223 */ /* 0x080fe20000010802 */
[----:B------:R-:W-:-:S07]  /*57c0*/  FFMA.FTZ R237, R237, R11, R10 ;  /* 0x0000000beded7223 */ /* 0x000fce000001000a */
.L_x_14598:
[----:B------:R-:W-:Y:S05]  /*57d0*/  BSYNC.RECONVERGENT B0 ;  /* 0x0000000000007941 */ /* 0x000fea0003800200 */
.L_x_14597:
[----:B0-----:R0:W0:Y:S01]  /*57e0*/  SHFL.DOWN PT, R11, R235, 0x8, 0x1f ;  /* 0x09001f00eb0b7f89 */ /* 0x00102200000e0000 */
[----:B------:R-:W-:Y:S03]  /*57f0*/  BSSY.RECONVERGENT B0, `(.L_x_14599) ;  /* 0x000000f000007945 */ /* 0x000fe60003800200 */
[----:B------:R0:W0:Y:S04]  /*5800*/  SHFL.DOWN PT, R230, R237, 0x8, 0x1f ;  /* 0x09001f00ede67f89 */ /* 0x00002800000e0000 */
[----:B------:R0:W0:Y:S04]  /*5810*/  SHFL.DOWN PT, R14, R211, 0x8, 0x1f ;  /* 0x09001f00d30e7f89 */ /* 0x00002800000e0000 */
[----:B----4-:R4:W0:Y:S01]  /*5820*/  SHFL.DOWN PT, R10, R207, 0x8, 0x1f ;  /* 0x09001f00cf0a7f89 */ /* 0x01082200000e0000 */
[----:B------:R-:W-:Y:S05]  /*5830*/  @P5 BRA `(.L_x_14600) ;  /* 0x0000000000285947 */ /* 0x000fea0003800000 */
[-C--:B0-----:R-:W-:Y:S01]  /*5840*/  FMUL.FTZ R2, R237, R10.reuse ;  /* 0x0000000aed027220 */ /* 0x081fe20000410000 */
[----:B------:R-:W-:-:S03]  /*5850*/  FMUL.FTZ R10, R235, R10 ;  /* 0x0000000aeb0a7220 */ /* 0x000fc60000410000 */
[-C--:B------:R-:W-:Y:S01]  /*5860*/  FFMA.FTZ R12, R235, R14.reuse, -R2 ;  /* 0x0000000eeb0c7223 */ /* 0x080fe20000010802 */
[C---:B------:R-:W-:Y:S01]  /*5870*/  FFMA.FTZ R14, R237.reuse, R14, R10 ;  /* 0x0000000eed0e7223 */ /* 0x040fe2000001000a */
[-C--:B------:R-:W-:Y:S01]  /*5880*/  FMUL.FTZ R2, R237, R230.reuse ;  /* 0x000000e6ed027220 */ /* 0x080fe20000410000 */
[----:B------:R-:W-:Y:S01]  /*5890*/  FMUL.FTZ R10, R235, R230 ;  /* 0x000000e6eb0a7220 */ /* 0x000fe20000410000 */
[----:B-1-3--:R-:W-:Y:S01]  /*58a0*/  FADD.FTZ R211, R211, R12 ;  /* 0x0000000cd3d37221 */ /* 0x00afe20000010000 */
[----:B----4-:R-:W-:Y:S01]  /*58b0*/  FADD.FTZ R207, R207, R14 ;  /* 0x0000000ecfcf7221 */ /* 0x010fe20000010000 */
[-C--:B------:R-:W-:Y:S01]  /*58c0*/  FFMA.FTZ R235, R235, R11.reuse, -R2 ;  /* 0x0000000bebeb7223 */ /* 0x080fe20000010802 */
[----:B------:R-:W-:-:S07]  /*58d0*/  FFMA.FTZ R237, R237, R11, R10 ;  /* 0x0000000beded7223 */ /* 0x000fce000001000a */
.L_x_14600:
[----:B------:R-:W-:Y:S05]  /*58e0*/  BSYNC.RECONVERGENT B0 ;  /* 0x0000000000007941 */ /* 0x000fea0003800200 */
.L_x_14599:
[----:B------:R1:W1:Y:S01]  /*58f0*/  SHFL.DOWN PT, R13, R235, 0x10, 0x1f ;  /* 0x0a001f00eb0d7f89 */ /* 0x00026200000e0000 */
[----:B------:R-:W-:Y:S01]  /*5900*/  BSSY.RECONVERGENT B0, `(.L_x_14601) ;  /* 0x0000010000007945 */ /* 0x000fe20003800200 */
[----:B0-----:R-:W-:Y:S02]  /*5910*/  FMUL.FTZ R11, R150, R227 ;  /* 0x000000e3960b7220 */ /* 0x001fe40000410000 */
[----:B------:R0:W0:Y:S04]  /*5920*/  SHFL.DOWN PT, R230, R237, 0x10, 0x1f ;  /* 0x0a001f00ede67f89 */ /* 0x00002800000e0000 */
[----:B------:R0:W0:Y:S04]  /*5930*/  SHFL.DOWN PT, R14, R211, 0x10, 0x1f ;  /* 0x0a001f00d30e7f89 */ /* 0x00002800000e0000 */
[----:B------:R0:W0:Y:S01]  /*5940*/  SHFL.DOWN PT, R10, R207, 0x10, 0x1f ;  /* 0x0a001f00cf0a7f89 */ /* 0x00002200000e0000 */
        /* <DEDUP_REMOVED lines=11> */
.L_x_14602:
[----:B------:R-:W-:Y:S05]  /*5a00*/  BSYNC.RECONVERGENT B0 ;  /* 0x0000000000007941 */ /* 0x000fea0003800200 */
.L_x_14601:
[-C--:B------:R-:W-:Y:S01]  /*5a10*/  FMUL.FTZ R2, R150, R3.reuse ;  /* 0x0000000396027220 */ /* 0x080fe20000410000 */
[----:B0-----:R-:W-:Y:S01]  /*5a20*/  FFMA.FTZ R10, R152, R3, R11 ;  /* 0x00000003980a7223 */ /* 0x001fe2000001000b */
[----:B------:R-:W-:Y:S01]  /*5a30*/  FMUL.FTZ R11, R70, R113 ;  /* 0x00000071460b7220 */ /* 0x000fe20000410000 */
[----:B-1----:R-:W-:Y:S01]  /*5a40*/  LEA R13, R106, 0xfffffc00, 0xa ;  /* 0xfffffc006a0d7811 */ /* 0x002fe200078e50ff */
[----:B------:R-:W-:Y:S01]  /*5a50*/  FFMA.FTZ R2, R152, R227, -R2 ;  /* 0x000000e398027223 */ /* 0x000fe20000010802 */
[C---:B------:R-:W-:Y:S01]  /*5a60*/  FFMA.FTZ R226, R101.reuse, R226, R10 ;  /* 0x000000e265e27223 */ /* 0x040fe2000001000a */
[----:B------:R-:W-:Y:S01]  /*5a70*/  MOV R15, UR28 ;  /* 0x0000001c000f7c02 */ /* 0x000fe20008000f00 */
[----:B------:R-:W2:Y:S01]  /*5a80*/  SHFL.IDX PT, R238, R237, RZ, 0x1f ;  /* 0x00001fffedee7589 */ /* 0x000ea200000e0000 */
[----:B------:R-:W-:Y:S01]  /*5a90*/  FFMA.FTZ R230, R101, R11, R2 ;  /* 0x0000000b65e67223 */ /* 0x000fe20000010002 */
[C---:B------:R-:W-:Y:S01]  /*5aa0*/  FMUL.FTZ R2, R148.reuse, R226 ;  /* 0x000000e294027220 */ /* 0x040fe20000410000 */
[----:B------:R-:W-:Y:S01]  /*5ab0*/  LOP3.LUT R12, R13, R22, RZ, 0xfc, !PT ;  /* 0x000000160d0c7212 */ /* 0x000fe200078efcff */
[----:B------:R-:W-:Y:S01]  /*5ac0*/  SHFL.DOWN PT, R237, R237, 0x1, 0x1f ;  /* 0x08201f00eded7f89 */ /* 0x000fe200000e0000 */
[----:B------:R-:W-:Y:S01]  /*5ad0*/  SHF.R.S32.HI R13, RZ, 0x1f, R13 ;  /* 0x0000001fff0d7819 */ /* 0x000fe2000001140d */
[CC--:B------:R-:W-:Y:S01]  /*5ae0*/  FFMA.FTZ R11, R149.reuse, R230.reuse, -R2 ;  /* 0x000000e6950b7223 */ /* 0x0c0fe20000010802 */
[----:B------:R-:W-:Y:S01]  /*5af0*/  FMUL.FTZ R2, R148, R230 ;  /* 0x000000e694027220 */ /* 0x000fe20000410000 */
[----:B------:R-:W-:Y:S01]  /*5b00*/  SHFL.DOWN PT, R240, R235, 0x1, 0x1f ;  /* 0x08201f00ebf07f89 */ /* 0x000fe200000e0000 */
[----:B------:R-:W-:Y:S01]  /*5b10*/  ISETP.NE.AND P2, PT, R22, RZ, PT ;  /* 0x000000ff1600720c */ /* 0x000fe20003f45270 */
[C---:B------:R-:W-:Y:S01]  /*5b20*/  FFMA.FTZ R225, R100.reuse, R225, R11 ;  /* 0x000000e164e17223 */ /* 0x040fe2000001000b */
[----:B------:R-:W-:Y:S01]  /*5b30*/  FFMA.FTZ R11, R149, R226, R2 ;  /* 0x000000e2950b7223 */ /* 0x000fe20000010002 */
[----:B------:R-:W-:Y:S01]  /*5b40*/  IMAD.WIDE.U32 R14, R15, UR6, R12 ;  /* 0x000000060f0e7c25 */ /* 0x000fe2000f8e000c */
[----:B------:R-:W-:Y:S01]  /*5b50*/  SHFL.DOWN PT, R242, R211, 0x1, 0x1f ;  /* 0x08201f00d3f27f89 */ /* 0x000fe200000e0000 */
[----:B------:R-:W-:Y:S02]  /*5b60*/  BSSY.RECONVERGENT B0, `(.L_x_14603) ;  /* 0x0000242000007945 */ /* 0x000fe40003800200 */
[----:B------:R-:W-:Y:S01]  /*5b70*/  FFMA.FTZ R219, R100, R219, R11 ;  /* 0x000000db64db7223 */ /* 0x000fe2000001000b */
[----:B------:R-:W-:Y:S01]  /*5b80*/  MOV R11, UR29 ;  /* 0x0000001d000b7c02 */ /* 0x000fe20008000f00 */
[----:B------:R-:W0:Y:S01]  /*5b90*/  SHFL.IDX PT, R13, R235, RZ, 0x1f ;  /* 0x00001fffeb0d7589 */ /* 0x000e2200000e0000 */
[----:B------:R-:W-:Y:S01]  /*5ba0*/  LEA R10, P1, R14, UR7, 0x2 ;  /* 0x000000070e0a7c11 */ /* 0x000fe2000f8210ff */
[----:B------:R-:W-:-:S02]  /*5bb0*/  FMUL.FTZ R2, R146, R219 ;  /* 0x000000db92027220 */ /* 0x000fc40000410000 */
[----:B------:R-:W-:Y:S01]  /*5bc0*/  IMAD R11, R11, UR6, R15 ;  /* 0x000000060b0b7c24 */ /* 0x000fe2000f8e020f */
[----:B------:R-:W-:Y:S01]  /*5bd0*/  VOTEU.ALL UP0, P2 ;  /* 0x0000000000ff7886 */ /* 0x000fe20001000000 */
[----:B------:R-:W-:-:S03]  /*5be0*/  FFMA.FTZ R2, R147, R225, -R2 ;  /* 0x000000e193027223 */ /* 0x000fc60000010802 */
[----:B------:R-:W-:Y:S01]  /*5bf0*/  LEA.HI.X R11, R14, UR8, R11, 0x2, P1 ;  /* 0x000000080e0b7c11 */ /* 0x000fe200088f140b */
[----:B------:R-:W-:Y:S01]  /*5c00*/  FMUL.FTZ R14, R146, R225 ;  /* 0x000000e1920e7220 */ /* 0x000fe20000410000 */
[----:B------:R-:W-:Y:S01]  /*5c10*/  FFMA.FTZ R224, R99, R224, R2 ;  /* 0x000000e063e07223 */ /* 0x000fe20000010002 */
[----:B--2---:R-:W-:Y:S01]  /*5c20*/  FMUL.FTZ R2, R238, R5 ;  /* 0x00000005ee027220 */ /* 0x004fe20000410000 */
[----:B------:R-:W-:Y:S01]  /*5c30*/  ISETP.NE.AND P1, PT, R22, 0x1f, PT ;  /* 0x0000001f1600780c */ /* 0x000fe20003f25270 */
[----:B------:R-:W-:Y:S01]  /*5c40*/  FFMA.FTZ R15, R147, R219, R14 ;  /* 0x000000db930f7223 */ /* 0x000fe2000001000e */
[----:B------:R-:W-:Y:S01]  /*5c50*/  FMUL.FTZ R14, R238, R4 ;  /* 0x00000004ee0e7220 */ /* 0x000fe20000410000 */
[----:B------:R-:W-:Y:S01]  /*5c60*/  FMUL.FTZ R239, R144, R224 ;  /* 0x000000e090ef7220 */ /* 0x000fe20000410000 */
[----:B------:R-:W-:Y:S01]  /*5c70*/  @!UP0 ULEA UR10, UR6, UR9, 0x4 ;  /* 0x00000009060a8291 */ /* 0x000fe2000f8e20ff */
[----:B------:R-:W-:Y:S01]  /*5c80*/  FFMA.FTZ R222, R99, R222, R15 ;  /* 0x000000de63de7223 */ /* 0x000fe2000001000f */
[C---:B------:R-:W-:Y:S01]  /*5c90*/  FMUL.FTZ R15, R238.reuse, R7 ;  /* 0x00000007ee0f7220 */ /* 0x040fe20000410000 */
[----:B------:R-:W-:Y:S01]  /*5ca0*/  FMUL.FTZ R238, R238, R6 ;  /* 0x00000006eeee7220 */ /* 0x000fe20000410000 */
[C---:B0-----:R-:W-:Y:S01]  /*5cb0*/  FFMA.FTZ R5, R13.reuse, R5, R14 ;  /* 0x000000050d057223 */ /* 0x041fe2000001000e */
[C---:B------:R-:W-:Y:S01]  /*5cc0*/  FFMA.FTZ R4, R13.reuse, R4, -R2 ;  /* 0x000000040d047223 */ /* 0x040fe20000010802 */
[C---:B------:R-:W-:Y:S01]  /*5cd0*/  FFMA.FTZ R14, R13.reuse, R6, -R15 ;  /* 0x000000060d0e7223 */ /* 0x040fe2000001080f */
[----:B------:R-:W-:Y:S01]  /*5ce0*/  FFMA.FTZ R13, R13, R7, R238 ;  /* 0x000000070d0d7223 */ /* 0x000fe200000100ee */
[----:B------:R-:W0:Y:S01]  /*5cf0*/  SHFL.IDX PT, R2, R7, RZ, 0x1f ;  /* 0x00001fff07027589 */ /* 0x000e2200000e0000 */
[----:B------:R-:W-:-:S03]  /*5d00*/  FMUL.FTZ R238, R144, R222 ;  /* 0x000000de90ee7220 */ /* 0x000fc60000410000 */
[----:B------:R-:W1:Y:S01]  /*5d10*/  SHFL.IDX PT, R6, R6, RZ, 0x1f ;  /* 0x00001fff06067589 */ /* 0x000e6200000e0000 */
[C---:B------:R-:W-:Y:S01]  /*5d20*/  FFMA.FTZ R15, R145.reuse, R224, -R238 ;  /* 0x000000e0910f7223 */ /* 0x040fe200000108ee */
[----:B------:R-:W-:Y:S02]  /*5d30*/  FFMA.FTZ R238, R145, R222, R239 ;  /* 0x000000de91ee7223 */ /* 0x000fe400000100ef */
[----:B------:R-:W2:Y:S01]  /*5d40*/  SHFL.DOWN PT, R239, R207, 0x1, 0x1f ;  /* 0x08201f00cfef7f89 */ /* 0x000ea200000e0000 */
[C---:B------:R-:W-:Y:S01]  /*5d50*/  FFMA.FTZ R233, R98.reuse, R233, R15 ;  /* 0x000000e962e97223 */ /* 0x040fe2000001000f */
[----:B------:R-:W-:-:S04]  /*5d60*/  FFMA.FTZ R231, R98, R231, R238 ;  /* 0x000000e762e77223 */ /* 0x000fc800000100ee */
[----:B------:R-:W-:-:S04]  /*5d70*/  FMUL.FTZ R238, R142, R231 ;  /* 0x000000e78eee7220 */ /* 0x000fc80000410000 */
[----:B------:R-:W-:-:S04]  /*5d80*/  FFMA.FTZ R238, R143, R233, -R238 ;  /* 0x000000e98fee7223 */ /* 0x000fc800000108ee */
        /* <DEDUP_REMOVED lines=11> */
[----:B------:R-:W-:Y:S01]  /*5e40*/  FFMA.FTZ R15, R141, R234, R238 ;  /* 0x000000ea8d0f7223 */ /* 0x000fe200000100ee */
[----:B--2---:R-:W-:-:S02]  /*5e50*/  @P1 FADD.FTZ R2, R239, R240 ;  /* 0x000000f0ef021221 */ /* 0x004fc40000010000 */
[----:B------:R-:W-:Y:S01]  /*5e60*/  FFMA.FTZ R238, R141, R236, -R7 ;  /* 0x000000ec8dee7223 */ /* 0x000fe20000010807 */
[----:B------:R-:W-:-:S03]  /*5e70*/  FFMA.FTZ R229, R96, R229, R15 ;  /* 0x000000e560e57223 */ /* 0x000fc6000001000f */
[----:B------:R-:W-:Y:S01]  /*5e80*/  FFMA.FTZ R235, R96, R215, R238 ;  /* 0x000000d760eb7223 */ /* 0x000fe200000100ee */
[----:B------:R-:W-:Y:S01]  /*5e90*/  FMUL.FTZ R238, R138, R229 ;  /* 0x000000e58aee7220 */ /* 0x000fe20000410000 */
[----:B------:R-:W-:Y:S02]  /*5ea0*/  FMUL.FTZ R215, R6, R9 ;  /* 0x0000000906d77220 */ /* 0x000fe40000410000 */
[-C--:B------:R-:W-:Y:S01]  /*5eb0*/  FMUL.FTZ R240, R138, R235.reuse ;  /* 0x000000eb8af07220 */ /* 0x080fe20000410000 */
[C---:B------:R-:W-:Y:S01]  /*5ec0*/  FFMA.FTZ R238, R139.reuse, R235, -R238 ;  /* 0x000000eb8bee7223 */ /* 0x040fe200000108ee */
[----:B------:R-:W-:Y:S02]  /*5ed0*/  FFMA.FTZ R215, R2, R8, -R215 ;  /* 0x0000000802d77223 */ /* 0x000fe400000108d7 */
[----:B------:R-:W-:Y:S01]  /*5ee0*/  FFMA.FTZ R7, R139, R229, R240 ;  /* 0x000000e58b077223 */ /* 0x000fe200000100f0 */
[C---:B------:R-:W-:Y:S01]  /*5ef0*/  FFMA.FTZ R232, R95.reuse, R232, R238 ;  /* 0x000000e85fe87223 */ /* 0x040fe200000100ee */
[----:B------:R-:W-:Y:S01]  /*5f00*/  SHFL.IDX PT, R240, R207, RZ, 0x1f ;  /* 0x00001fffcff07589 */ /* 0x000fe200000e0000 */
[----:B------:R-:W-:Y:S01]  /*5f10*/  FADD.FTZ R208, R208, R215 ;  /* 0x000000d7d0d07221 */ /* 0x000fe20000010000 */
[----:B------:R-:W-:Y:S01]  /*5f20*/  FFMA.FTZ R228, R95, R228, R7 ;  /* 0x000000e45fe47223 */ /* 0x000fe20000010007 */
[----:B------:R-:W-:Y:S01]  /*5f30*/  FMUL.FTZ R7, R2, R9 ;  /* 0x0000000902077220 */ /* 0x000fe20000410000 */
[----:B------:R-:W-:Y:S01]  /*5f40*/  FFMA.FTZ R9, R0, R227, RZ ;  /* 0x000000e300097223 */ /* 0x000fe200000100ff */
[----:B------:R-:W-:-:S02]  /*5f50*/  HFMA2 R215, -RZ, RZ, 0, 7.8678131103515625e-06 ;  /* 0x00000084ffd77431 */ /* 0x000fc400000001ff */
[----:B------:R-:W-:Y:S01]  /*5f60*/  FFMA.FTZ R7, R6, R8, R7 ;  /* 0x0000000806077223 */ /* 0x000fe20000010007 */
[----:B------:R-:W-:Y:S01]  /*5f70*/  FMUL.FTZ R6, R136, R228 ;  /* 0x000000e488067220 */ /* 0x000fe20000410000 */
[----:B------:R-:W-:Y:S01]  /*5f80*/  FMUL.FTZ R8, R69, R102 ;  /* 0x0000006645087220 */ /* 0x000fe20000410000 */
[----:B------:R-:W-:Y:S01]  /*5f90*/  FFMA.FTZ R15, R38, R230, R9 ;  /* 0x000000e6260f7223 */ /* 0x000fe20000010009 */
[----:B------:R-:W-:Y:S01]  /*5fa0*/  FMUL.FTZ R9, R70, R101 ;  /* 0x0000006546097220 */ /* 0x000fe20000410000 */
[CC--:B------:R-:W-:Y:S01]  /*5fb0*/  FFMA.FTZ R237, R137.reuse, R232.reuse, -R6 ;  /* 0x000000e889ed7223 */ /* 0x0c0fe20000010806 */
[----:B------:R-:W-:Y:S01]  /*5fc0*/  FMUL.FTZ R6, R136, R232 ;  /* 0x000000e888067220 */ /* 0x000fe20000410000 */
[-C--:B------:R-:W-:Y:S01]  /*5fd0*/  FFMA.FTZ R2, -R114, R8.reuse, R227 ;  /* 0x0000000872027223 */ /* 0x080fe200000101e3 */
[----:B------:R-:W-:Y:S01]  /*5fe0*/  FFMA.FTZ R8, R116, -R8, R3 ;  /* 0x8000000874087223 */ /* 0x000fe20000010003 */
[----:B------:R-:W-:Y:S01]  /*5ff0*/  FFMA.FTZ R237, R94, R217, R237 ;  /* 0x000000d95eed7223 */ /* 0x000fe200000100ed */
[----:B------:R-:W-:Y:S01]  /*6000*/  FFMA.FTZ R227, R137, R228, R6 ;  /* 0x000000e489e37223 */ /* 0x000fe20000010006 */
[----:B------:R-:W-:-:S02]  /*6010*/  FFMA.FTZ R3, R0, -R3, RZ ;  /* 0x8000000300037223 */ /* 0x000fc400000100ff */
[----:B------:R-:W-:Y:S01]  /*6020*/  FMUL.FTZ R6, R134, R237 ;  /* 0x000000ed86067220 */ /* 0x000fe20000410000 */
[----:B------:R-:W-:Y:S01]  /*6030*/  FFMA.FTZ R227, R94, R205, R227 ;  /* 0x000000cd5ee37223 */ /* 0x000fe200000100e3 */
[----:B------:R-:W-:Y:S01]  /*6040*/  FFMA.FTZ R238, R38, -R226, R3 ;  /* 0x800000e226ee7223 */ /* 0x000fe20000010003 */
[----:B------:R-:W-:Y:S01]  /*6050*/  FFMA.FTZ R3, -R113, R9, R230 ;  /* 0x0000000971037223 */ /* 0x000fe200000101e6 */
[----:B------:R-:W-:Y:S01]  /*6060*/  FMUL.FTZ R205, R67, R100 ;  /* 0x0000006443cd7220 */ /* 0x000fe20000410000 */
[----:B------:R-:W-:Y:S01]  /*6070*/  FFMA.FTZ R6, R135, R227, R6 ;  /* 0x000000e387067223 */ /* 0x000fe20000010006 */
[----:B------:R-:W-:Y:S01]  /*6080*/  FFMA.FTZ R9, R115, -R9, R226 ;  /* 0x8000000973097223 */ /* 0x000fe200000100e2 */
[C---:B------:R-:W-:Y:S01]  /*6090*/  FFMA.FTZ R226, R36.reuse, R225, R15 ;  /* 0x000000e124e27223 */ /* 0x040fe2000001000f */
[----:B------:R-:W-:Y:S01]  /*60a0*/  FFMA.FTZ R217, R36, -R219, R238 ;  /* 0x800000db24d97223 */ /* 0x000fe200000100ee */
[----:B------:R-:W-:Y:S01]  /*60b0*/  FFMA.FTZ R6, R93, R218, R6 ;  /* 0x000000da5d067223 */ /* 0x000fe20000010006 */
[----:B------:R-:W-:Y:S01]  /*60c0*/  FMUL.FTZ R218, R134, R227 ;  /* 0x000000e386da7220 */ /* 0x000fe20000410000 */
[-C--:B------:R-:W-:Y:S01]  /*60d0*/  FFMA.FTZ R15, -R118, R205.reuse, R225 ;  /* 0x000000cd760f7223 */ /* 0x080fe200000101e1 */
[----:B------:R-:W-:Y:S01]  /*60e0*/  FFMA.FTZ R205, R120, -R205, R219 ;  /* 0x800000cd78cd7223 */ /* 0x000fe200000100db */
[----:B------:R-:W-:Y:S01]  /*60f0*/  FMUL.FTZ R225, R68, R99 ;  /* 0x0000006344e17220 */ /* 0x000fe20000410000 */
[----:B------:R-:W-:Y:S01]  /*6100*/  FFMA.FTZ R230, R135, R237, -R218 ;  /* 0x000000ed87e67223 */ /* 0x000fe200000108da */
[C---:B------:R-:W-:Y:S01]  /*6110*/  FFMA.FTZ R219, R35.reuse, R224, R226 ;  /* 0x000000e023db7223 */ /* 0x040fe200000100e2 */
[----:B------:R-:W-:Y:S01]  /*6120*/  FFMA.FTZ R226, R35, -R222, R217 ;  /* 0x800000de23e27223 */ /* 0x000fe200000100d9 */
[----:B------:R-:W-:Y:S01]  /*6130*/  FFMA.FTZ R217, -R117, R225, R224 ;  /* 0x000000e175d97223 */ /* 0x000fe200000101e0 */
[----:B------:R-:W-:Y:S01]  /*6140*/  FFMA.FTZ R230, R93, R220, R230 ;  /* 0x000000dc5de67223 */ /* 0x000fe200000100e6 */
[----:B------:R-:W-:Y:S01]  /*6150*/  FMUL.FTZ R220, R132, R6 ;  /* 0x0000000684dc7220 */ /* 0x000fe20000410000 */
[----:B------:R-:W-:Y:S01]  /*6160*/  FFMA.FTZ R224, R34, R233, R219 ;  /* 0x000000e922e07223 */ /* 0x000fe200000100db */
[----:B------:R-:W-:Y:S01]  /*6170*/  FMUL.FTZ R219, R65, R98 ;  /* 0x0000006241db7220 */ /* 0x000fe20000410000 */
[----:B------:R-:W-:Y:S01]  /*6180*/  FFMA.FTZ R218, R119, -R225, R222 ;  /* 0x800000e177da7223 */ /* 0x000fe200000100de */
[CC--:B------:R-:W-:Y:S01]  /*6190*/  FFMA.FTZ R225, R133.reuse, R230.reuse, -R220 ;  /* 0x000000e685e17223 */ /* 0x0c0fe200000108dc */
[----:B------:R-:W-:Y:S01]  /*61a0*/  FMUL.FTZ R222, R132, R230 ;  /* 0x000000e684de7220 */ /* 0x000fe20000410000 */
[----:B------:R-:W-:Y:S01]  /*61b0*/  FFMA.FTZ R220, -R122, R219, R233 ;  /* 0x000000db7adc7223 */ /* 0x000fe200000101e9 */
[----:B------:R-:W-:Y:S01]  /*61c0*/  FFMA.FTZ R239, R34, -R231, R226 ;  /* 0x800000e722ef7223 */ /* 0x000fe200000100e2 */
[----:B------:R-:W-:Y:S01]  /*61d0*/  FFMA.FTZ R219, R154, -R219, R231 ;  /* 0x800000db9adb7223 */ /* 0x000fe200000100e7 */
        /* <DEDUP_REMOVED lines=8> */
[----:B------:R-:W-:Y:S01]  /*6260*/  FFMA.FTZ R221, R153, -R221, R234 ;  /* 0x800000dd99dd7223 */ /* 0x000fe200000100ea */
[----:B------:R-:W-:Y:S01]  /*6270*/  FFMA.FTZ R234, R131, R233, R224 ;  /* 0x000000e983ea7223 */ /* 0x000fe200000100e0 */
[----:B------:R-:W-:Y:S01]  /*6280*/  FMUL.FTZ R223, R63, R96 ;  /* 0x000000603fdf7220 */ /* 0x000fe20000410000 */
[C---:B------:R-:W-:Y:S01]  /*6290*/  FFMA.FTZ R236, R32.reuse, R235, R225 ;  /* 0x000000eb20ec7223 */ /* 0x040fe200000100e1 */
[----:B------:R-:W-:Y:S01]  /*62a0*/  FFMA.FTZ R225, R32, -R229, R226 ;  /* 0x800000e520e17223 */ /* 0x000fe200000100e2 */
[----:B------:R-:W-:Y:S01]  /*62b0*/  FFMA.FTZ R234, R91, R216, R234 ;  /* 0x000000d85bea7223 */ /* 0x000fe200000100ea */
[----:B------:R-:W-:Y:S01]  /*62c0*/  FMUL.FTZ R216, R130, R233 ;  /* 0x000000e982d87220 */ /* 0x000fe20000410000 */
[----:B------:R-:W-:Y:S01]  /*62d0*/  FFMA.FTZ R224, -R156, R223, R235 ;  /* 0x000000df9ce07223 */ /* 0x000fe200000101eb */
[----:B------:R-:W-:Y:S01]  /*62e0*/  FMUL.FTZ R235, R64, R95 ;  /* 0x0000005f40eb7220 */ /* 0x000fe20000410000 */
[----:B------:R-:W-:Y:S01]  /*62f0*/  FFMA.FTZ R223, R158, -R223, R229 ;  /* 0x800000df9edf7223 */ /* 0x000fe200000100e5 */
[----:B------:R-:W-:Y:S01]  /*6300*/  FFMA.FTZ R226, R131, R231, -R216 ;  /* 0x000000e783e27223 */ /* 0x000fe200000108d8 */
[C---:B------:R-:W-:Y:S01]  /*6310*/  FFMA.FTZ R229, R31.reuse, R232, R236 ;  /* 0x000000e81fe57223 */ /* 0x040fe200000100ec */
[----:B------:R-:W-:Y:S01]  /*6320*/  FFMA.FTZ R236, R31, -R228, R225 ;  /* 0x800000e41fec7223 */ /* 0x000fe200000100e1 */
[-C--:B------:R-:W-:Y:S01]  /*6330*/  FFMA.FTZ R225, -R155, R235.reuse, R232 ;  /* 0x000000eb9be17223 */ /* 0x080fe200000101e8 */
[----:B------:R-:W-:Y:S01]  /*6340*/  FFMA.FTZ R232, R91, R214, R226 ;  /* 0x000000d65be87223 */ /* 0x000fe200000100e2 */
[----:B------:R-:W-:Y:S01]  /*6350*/  FFMA.FTZ R216, R157, -R235, R228 ;  /* 0x800000eb9dd87223 */ /* 0x000fe200000100e4 */
[----:B------:R-:W-:Y:S01]  /*6360*/  FMUL.FTZ R214, R128, R234 ;  /* 0x000000ea80d67220 */ /* 0x000fe20000410000 */
[----:B------:R-:W-:Y:S01]  /*6370*/  FMUL.FTZ R228, R61, R94 ;  /* 0x0000005e3de47220 */ /* 0x000fe20000410000 */
[C---:B------:R-:W-:Y:S01]  /*6380*/  FFMA.FTZ R238, R30.reuse, R237, R229 ;  /* 0x000000ed1eee7223 */ /* 0x040fe200000100e5 */
[----:B------:R-:W-:Y:S01]  /*6390*/  FFMA.FTZ R229, R30, -R227, R236 ;  /* 0x800000e31ee57223 */ /* 0x000fe200000100ec */
[----:B------:R-:W-:Y:S01]  /*63a0*/  FFMA.FTZ R235, R129, R232, -R214 ;  /* 0x000000e881eb7223 */ /* 0x000fe200000108d6 */
[-C--:B------:R-:W-:Y:S01]  /*63b0*/  FFMA.FTZ R226, -R160, R228.reuse, R237 ;  /* 0x000000e4a0e27223 */ /* 0x080fe200000101ed */
[----:B------:R-:W-:Y:S01]  /*63c0*/  FFMA.FTZ R214, R16, -R228, R227 ;  /* 0x800000e410d67223 */ /* 0x000fe200000100e3 */
[----:B------:R-:W-:Y:S01]  /*63d0*/  FMUL.FTZ R228, R128, R232 ;  /* 0x000000e880e47220 */ /* 0x000fe20000410000 */
[----:B------:R-:W-:Y:S01]  /*63e0*/  FMUL.FTZ R227, R62, R93 ;  /* 0x0000005d3ee37220 */ /* 0x000fe20000410000 */
[C---:B------:R-:W-:Y:S01]  /*63f0*/  FFMA.FTZ R235, R90.reuse, R213, R235 ;  /* 0x000000d55aeb7223 */ /* 0x040fe200000100eb */
[----:B------:R-:W-:Y:S01]  /*6400*/  FFMA.FTZ R239, R29, R230, R238 ;  /* 0x000000e61def7223 */ /* 0x000fe200000100ee */
[----:B------:R-:W-:Y:S01]  /*6410*/  FFMA.FTZ R237, R129, R234, R228 ;  /* 0x000000ea81ed7223 */ /* 0x000fe200000100e4 */
[-C--:B------:R-:W-:Y:S01]  /*6420*/  FFMA.FTZ R213, -R159, R227.reuse, R230 ;  /* 0x000000e39fd57223 */ /* 0x080fe200000101e6 */
[----:B------:R-:W-:Y:S01]  /*6430*/  FFMA.FTZ R228, R29, -R6, R229 ;  /* 0x800000061de47223 */ /* 0x000fe200000100e5 */
[----:B------:R-:W-:Y:S01]  /*6440*/  FFMA.FTZ R227, R17, -R227, R6 ;  /* 0x800000e311e37223 */ /* 0x000fe20000010006 */
[----:B------:R-:W-:Y:S01]  /*6450*/  FFMA.FTZ R237, R90, R209, R237 ;  /* 0x000000d15aed7223 */ /* 0x000fe200000100ed */
[----:B------:R-:W-:Y:S01]  /*6460*/  FMUL.FTZ R6, R126, R235 ;  /* 0x000000eb7e067220 */ /* 0x000fe20000410000 */
[----:B------:R-:W-:Y:S01]  /*6470*/  FMUL.FTZ R236, R59, R92 ;  /* 0x0000005c3bec7220 */ /* 0x000fe20000410000 */
[C---:B------:R-:W-:Y:S01]  /*6480*/  FFMA.FTZ R229, R28.reuse, -R233, R228 ;  /* 0x800000e91ce57223 */ /* 0x040fe200000100e4 */
[----:B------:R-:W-:Y:S01]  /*6490*/  FFMA.FTZ R230, R28, R231, R239 ;  /* 0x000000e71ce67223 */ /* 0x000fe200000100ef */
[----:B------:R-:W-:Y:S01]  /*64a0*/  FFMA.FTZ R6, R127, R237, R6 ;  /* 0x000000ed7f067223 */ /* 0x000fe20000010006 */
[-C--:B------:R-:W-:Y:S01]  /*64b0*/  FFMA.FTZ R228, R18, -R236.reuse, R233 ;  /* 0x800000ec12e47223 */ /* 0x080fe200000100e9 */
[----:B------:R-:W-:Y:S01]  /*64c0*/  FMUL.FTZ R233, R60, R91 ;  /* 0x0000005b3ce97220 */ /* 0x000fe20000410000 */
[----:B------:R-:W-:Y:S01]  /*64d0*/  FFMA.FTZ R209, -R162, R236, R231 ;  /* 0x000000eca2d17223 */ /* 0x000fe200000101e7 */
[----:B------:R-:W-:Y:S01]  /*64e0*/  FFMA.FTZ R6, R89, R212, R6 ;  /* 0x000000d459067223 */ /* 0x000fe20000010006 */
[----:B------:R-:W-:Y:S01]  /*64f0*/  FMUL.FTZ R212, R126, R237 ;  /* 0x000000ed7ed47220 */ /* 0x000fe20000410000 */
[----:B------:R-:W-:Y:S01]  /*6500*/  FFMA.FTZ R231, R27, R232, R230 ;  /* 0x000000e81be77223 */ /* 0x000fe200000100e6 */
[----:B------:R-:W-:Y:S01]  /*6510*/  FFMA.FTZ R230, -R161, R233, R232 ;  /* 0x000000e9a1e67223 */ /* 0x000fe200000101e8 */
[----:B------:R-:W-:Y:S01]  /*6520*/  FFMA.FTZ R236, R27, -R234, R229 ;  /* 0x800000ea1bec7223 */ /* 0x000fe200000100e5 */
[----:B------:R-:W-:Y:S01]  /*6530*/  FFMA.FTZ R212, R127, R235, -R212 ;  /* 0x000000eb7fd47223 */ /* 0x000fe200000108d4 */
[----:B------:R-:W-:Y:S01]  /*6540*/  FMUL.FTZ R232, R57, R90 ;  /* 0x0000005a39e87220 */ /* 0x000fe20000410000 */
[----:B------:R-:W-:Y:S01]  /*6550*/  FFMA.FTZ R229, R19, -R233, R234 ;  /* 0x800000e913e57223 */ /* 0x000fe200000100ea */
[----:B------:R-:W-:Y:S01]  /*6560*/  FFMA.FTZ R234, R26, R235, R231 ;  /* 0x000000eb1aea7223 */ /* 0x000fe200000100e7 */
[----:B------:R-:W-:Y:S01]  /*6570*/  FFMA.FTZ R238, R89, R210, R212 ;  /* 0x000000d259ee7223 */ /* 0x000fe200000100d4 */
[----:B------:R-:W-:Y:S01]  /*6580*/  FMUL.FTZ R210, R124, R6 ;  /* 0x000000067cd27220 */ /* 0x000fe20000410000 */
[----:B------:R-:W-:Y:S01]  /*6590*/  FFMA.FTZ R212, -R164, R232, R235 ;  /* 0x000000e8a4d47223 */ /* 0x000fe200000101eb */
[----:B------:R3:W0:Y:S01]  /*65a0*/  SHFL.IDX PT, R233, R211, RZ, 0x1f ;  /* 0x00001fffd3e97589 */ /* 0x00062200000e0000 */
[----:B------:R-:W-:Y:S01]  /*65b0*/  FFMA.FTZ R239, R26, -R237, R236 ;  /* 0x800000ed1aef7223 */ /* 0x000fe200000100ec */
[----:B------:R-:W-:Y:S01]  /*65c0*/  FFMA.FTZ R231, R125, R238, -R210 ;  /* 0x000000ee7de77223 */ /* 0x000fe200000108d2 */
[----:B------:R-:W-:Y:S01]  /*65d0*/  FFMA.FTZ R210, R166, -R232, R237 ;  /* 0x800000e8a6d27223 */ /* 0x000fe200000100ed */
[----:B------:R-:W-:Y:S01]  /*65e0*/  FMUL.FTZ R232, R124, R238 ;  /* 0x000000ee7ce87220 */ /* 0x000fe20000410000 */
[C---:B------:R-:W-:Y:S01]  /*65f0*/  FFMA.FTZ R239, R25.reuse, -R6, R239 ;  /* 0x8000000619ef7223 */ /* 0x040fe200000100ef */
[----:B------:R-:W-:Y:S01]  /*6600*/  FFMA.FTZ R235, R88, R201, R231 ;  /* 0x000000c958eb7223 */ /* 0x000fe200000100e7 */
[----:B------:R-:W-:Y:S01]  /*6610*/  FFMA.FTZ R231, R25, R238, R234 ;  /* 0x000000ee19e77223 */ /* 0x000fe200000100ea */
[----:B------:R-:W-:Y:S01]  /*6620*/  FFMA.FTZ R201, R125, R6, R232 ;  /* 0x000000067dc97223 */ /* 0x000fe200000100e8 */
[----:B------:R-:W-:Y:S01]  /*6630*/  FMUL.FTZ R232, R58, R89 ;  /* 0x000000593ae87220 */ /* 0x000fe20000410000 */
[----:B---3--:R-:W-:Y:S01]  /*6640*/  FMUL.FTZ R211, R55, R88 ;  /* 0x0000005837d37220 */ /* 0x008fe20000410000 */
[----:B------:R-:W-:Y:S01]  /*6650*/  FFMA.FTZ R234, R24, R235, R231 ;  /* 0x000000eb18ea7223 */ /* 0x000fe200000100e7 */
[----:B------:R-:W-:Y:S01]  /*6660*/  FFMA.FTZ R236, R88, R203, R201 ;  /* 0x000000cb58ec7223 */ /* 0x000fe200000100c9 */
[-C--:B------:R-:W-:Y:S01]  /*6670*/  FFMA.FTZ R203, R165, -R232.reuse, R6 ;  /* 0x800000e8a5cb7223 */ /* 0x080fe20000010006 */
[----:B------:R-:W-:Y:S01]  /*6680*/  P2R R201, PR, RZ, 0x4 ;  /* 0x00000004ffc97803 */ /* 0x000fe20000000000 */
[----:B------:R-:W-:Y:S01]  /*6690*/  FFMA.FTZ R201, -R163, R232, R238 ;  /* 0x000000e8a3c97223 */ /* 0x000fe200000101ee */
[-C--:B------:R-:W-:Y:S01]  /*66a0*/  FMUL.FTZ R6, R121, R236.reuse ;  /* 0x000000ec79067220 */ /* 0x080fe20000410000 */
[-C--:B----4-:R-:W-:Y:S01]  /*66b0*/  FFMA.FTZ R207, -R168, R211.reuse, R235 ;  /* 0x000000d3a8cf7223 */ /* 0x090fe200000101eb */
[----:B------:R-:W-:Y:S01]  /*66c0*/  FFMA.FTZ R232, R24, -R236, R239 ;  /* 0x800000ec18e87223 */ /* 0x000fe200000100ef */
[----:B------:R-:W-:Y:S01]  /*66d0*/  FFMA.FTZ R211, R170, -R211, R236 ;  /* 0x800000d3aad37223 */ /* 0x000fe200000100ec */
[-C--:B------:R-:W-:Y:S01]  /*66e0*/  FFMA.FTZ R238, R123, R235.reuse, -R6 ;  /* 0x000000eb7bee7223 */ /* 0x080fe20000010806 */
[----:B------:R-:W-:-:S03]  /*66f0*/  FMUL.FTZ R6, R121, R235 ;  /* 0x000000eb79067220 */ /* 0x000fc60000410000 */
[----:B------:R-:W-:Y:S01]  /*6700*/  FFMA.FTZ R204, R87, R204, R238 ;  /* 0x000000cc57cc7223 */ /* 0x000fe200000100ee */
[----:B------:R-:W-:Y:S01]  /*6710*/  FFMA.FTZ R231, R123, R236, R6 ;  /* 0x000000ec7be77223 */ /* 0x000fe20000010006 */
[----:B------:R-:W-:Y:S01]  /*6720*/  FADD.FTZ R236, R206, R7 ;  /* 0x00000007ceec7221 */ /* 0x000fe20000010000 */
[----:B0-----:R-:W-:Y:S01]  /*6730*/  FADD.FTZ R6, R233, R14 ;  /* 0x0000000ee9067221 */ /* 0x001fe20000010000 */
[C---:B------:R-:W-:Y:S01]  /*6740*/  FMUL.FTZ R14, R121.reuse, R208 ;  /* 0x000000d0790e7220 */ /* 0x040fe20000410000 */
[----:B------:R-:W-:Y:S01]  /*6750*/  FADD.FTZ R7, R240, R13 ;  /* 0x0000000df0077221 */ /* 0x000fe20000010000 */
[----:B------:R-:W-:Y:S01]  /*6760*/  FMUL.FTZ R121, R121, R236 ;  /* 0x000000ec79797220 */ /* 0x000fe20000410000 */
[----:B------:R-:W-:Y:S01]  /*6770*/  FFMA.FTZ R202, R87, R202, R231 ;  /* 0x000000ca57ca7223 */ /* 0x000fe200000100e7 */
[C---:B------:R-:W-:Y:S01]  /*6780*/  FFMA.FTZ R238, R123.reuse, R236, R14 ;  /* 0x000000ec7bee7223 */ /* 0x040fe2000001000e */
[----:B------:R-:W-:Y:S01]  /*6790*/  FMUL.FTZ R13, R56, R87 ;  /* 0x00000057380d7220 */ /* 0x000fe20000410000 */
[-C--:B------:R-:W-:Y:S01]  /*67a0*/  FFMA.FTZ R123, R123, R208.reuse, -R121 ;  /* 0x000000d07b7b7223 */ /* 0x080fe20000010879 */
[C---:B------:R-:W-:Y:S01]  /*67b0*/  FMUL.FTZ R121, R185.reuse, R208 ;  /* 0x000000d0b9797220 */ /* 0x040fe20000410000 */
[----:B------:R0:W-:Y:S01]  /*67c0*/  @!P2 STS.128 [UR10+0x2e10], R4 ;  /* 0x002e1004ff00a988 */ /* 0x0001e20008000c0a */
[-C--:B------:R-:W-:Y:S01]  /*67d0*/  FFMA.FTZ R185, R185, -R13.reuse, R202 ;  /* 0x8000000db9b97223 */ /* 0x080fe200000100ca */
[C---:B------:R-:W-:Y:S01]  /*67e0*/  FFMA.FTZ R13, -R167.reuse, R13, R204 ;  /* 0x0000000da70d7223 */ /* 0x040fe200000101cc */
[----:B------:R-:W-:Y:S01]  /*67f0*/  FFMA.FTZ R206, R167, R236, R121 ;  /* 0x000000eca7ce7223 */ /* 0x000fe20000010079 */
[----:B------:R-:W-:Y:S01]  /*6800*/  FMUL.FTZ R167, R236, UR36 ;  /* 0x00000024eca77c20 */ /* 0x000fe20008410000 */
[----:B------:R-:W-:Y:S01]  /*6810*/  FADD.FTZ R169, R169, R238 ;  /* 0x000000eea9a97221 */ /* 0x000fe20000010000 */
[----:B------:R-:W-:-:S02]  /*6820*/  IMAD R121, R22, R215, UR9 ;  /* 0x0000000916797e24 */ /* 0x000fc4000f8e02d7 */
[----:B------:R-:W-:Y:S01]  /*6830*/  FFMA.FTZ R14, R208, UR11, -R167 ;  /* 0x0000000bd00e7c23 */ /* 0x000fe200080108a7 */
[----:B0-----:R-:W-:Y:S01]  /*6840*/  FADD.FTZ R7, R190, R123 ;  /* 0x0000007bbe077221 */ /* 0x001fe20000010000 */
[----:B------:R-:W-:Y:S01]  /*6850*/  FMUL.FTZ R5, R208, UR36 ;  /* 0x00000024d0057c20 */ /* 0x000fe20008410000 */
[C---:B------:R-:W-:Y:S01]  /*6860*/  FMUL.FTZ R6, R56.reuse, R208 ;  /* 0x000000d038067220 */ /* 0x040fe20000410000 */
[----:B------:R-:W-:Y:S01]  /*6870*/  FMUL.FTZ R4, R56, R236 ;  /* 0x000000ec38047220 */ /* 0x000fe20000410000 */
[C---:B------:R-:W-:Y:S01]  /*6880*/  FMUL.FTZ R208, R124.reuse, R7 ;  /* 0x000000077cd07220 */ /* 0x040fe20000410000 */
[-C--:B------:R-:W-:Y:S01]  /*6890*/  FMUL.FTZ R124, R124, R169.reuse ;  /* 0x000000a97c7c7220 */ /* 0x080fe20000410000 */
[----:B------:R-:W-:Y:S01]  /*68a0*/  FFMA.FTZ R190, R236, UR11, R5 ;  /* 0x0000000becbe7c23 */ /* 0x000fe20008010005 */
[----:B------:R-:W-:Y:S01]  /*68b0*/  FMUL.FTZ R244, R87, R6 ;  /* 0x0000000657f47220 */ /* 0x000fe20000410000 */
[C---:B------:R-:W-:Y:S01]  /*68c0*/  FFMA.FTZ R236, R125.reuse, R169, R208 ;  /* 0x000000a97dec7223 */ /* 0x040fe200000100d0 */
[-C--:B------:R-:W-:Y:S01]  /*68d0*/  FFMA.FTZ R238, R125, R7.reuse, -R124 ;  /* 0x000000077dee7223 */ /* 0x080fe2000001087c */
[-C--:B------:R-:W-:Y:S01]  /*68e0*/  FMUL.FTZ R208, R55, R7.reuse ;  /* 0x0000000737d07220 */ /* 0x080fe20000410000 */
[----:B------:R-:W-:Y:S01]  /*68f0*/  FMUL.FTZ R123, R170, R7 ;  /* 0x00000007aa7b7220 */ /* 0x000fe20000410000 */
[----:B------:R-:W-:Y:S01]  /*6900*/  FADD.FTZ R246, R171, R236 ;  /* 0x000000ecabf67221 */ /* 0x000fe20000010000 */
[----:B------:R-:W-:Y:S01]  /*6910*/  FADD.FTZ R189, R189, R238 ;  /* 0x000000eebdbd7221 */ /* 0x000fe20000010000 */
[----:B------:R0:W-:Y:S01]  /*6920*/  STS [R121+0x8bc], R244 ;  /* 0x0008bcf479007388 */ /* 0x0001e20000000800 */
[----:B------:R-:W-:Y:S01]  /*6930*/  FMUL.FTZ R124, R169, UR36 ;  /* 0x00000024a97c7c20 */ /* 0x000fe20008410000 */
[----:B------:R-:W-:Y:S01]  /*6940*/  FFMA.FTZ R123, R168, R169, R123 ;  /* 0x000000a9a87b7223 */ /* 0x000fe2000001007b */
[CC--:B------:R-:W-:Y:S01]  /*6950*/  FMUL.FTZ R236, R126.reuse, R189.reuse ;  /* 0x000000bd7eec7220 */ /* 0x0c0fe20000410000 */
[-C--:B------:R-:W-:Y:S01]  /*6960*/  FMUL.FTZ R126, R126, R246.reuse ;  /* 0x000000f67e7e7220 */ /* 0x080fe20000410000 */
[-C--:B------:R-:W-:Y:S01]  /*6970*/  FMUL.FTZ R238, R165, R189.reuse ;  /* 0x000000bda5ee7220 */ /* 0x080fe20000410000 */
[----:B------:R-:W-:Y:S01]  /*6980*/  FMUL.FTZ R168, R7, UR36 ;  /* 0x0000002407a87c20 */ /* 0x000fe20008410000 */
[CC--:B------:R-:W-:Y:S01]  /*6990*/  FFMA.FTZ R5, R127.reuse, R246.reuse, R236 ;  /* 0x000000f67f057223 */ /* 0x0c0fe200000100ec */
[-C--:B------:R-:W-:Y:S01]  /*69a0*/  FFMA.FTZ R127, R127, R189.reuse, -R126 ;  /* 0x000000bd7f7f7223 */ /* 0x080fe2000001087e */
[----:B------:R-:W-:Y:S01]  /*69b0*/  FFMA.FTZ R236, R163, R246, R238 ;  /* 0x000000f6a3ec7223 */ /* 0x000fe200000100ee */
[----:B0-----:R-:W-:Y:S01]  /*69c0*/  FMUL.FTZ R244, R88, R208 ;  /* 0x000000d058f47220 */ /* 0x001fe20000410000 */
[----:B------:R-:W-:Y:S01]  /*69d0*/  FADD.FTZ R248, R172, R5 ;  /* 0x00000005acf87221 */ /* 0x000fe20000010000 */
[----:B------:R-:W-:Y:S01]  /*69e0*/  FADD.FTZ R163, R188, R127 ;  /* 0x0000007fbca37221 */ /* 0x000fe20000010000 */
[----:B------:R-:W-:Y:S01]  /*69f0*/  FMUL.FTZ R238, R58, R189 ;  /* 0x000000bd3aee7220 */ /* 0x000fe20000410000 */
[----:B------:R-:W-:Y:S01]  /*6a00*/  FFMA.FTZ R124, R7, UR11, -R124 ;  /* 0x0000000b077c7c23 */ /* 0x000fe2000801087c */
[----:B------:R0:W-:Y:S01]  /*6a10*/  STS [R121+0x8b4], R244 ;  /* 0x0008b4f479007388 */ /* 0x0001e20000000800 */
[CC--:B------:R-:W-:Y:S01]  /*6a20*/  FMUL.FTZ R188, R128.reuse, R163.reuse ;  /* 0x000000a380bc7220 */ /* 0x0c0fe20000410000 */
[-C--:B------:R-:W-:Y:S01]  /*6a30*/  FMUL.FTZ R128, R128, R248.reuse ;  /* 0x000000f880807220 */ /* 0x080fe20000410000 */
[-C--:B------:R-:W-:Y:S01]  /*6a40*/  FMUL.FTZ R5, R166, R163.reuse ;  /* 0x000000a3a6057220 */ /* 0x080fe20000410000 */
[----:B------:R-:W-:Y:S01]  /*6a50*/  FMUL.FTZ R7, R189, UR36 ;  /* 0x00000024bd077c20 */ /* 0x000fe20008410000 */
[CC--:B------:R-:W-:Y:S01]  /*6a60*/  FFMA.FTZ R188, R129.reuse, R248.reuse, R188 ;  /* 0x000000f881bc7223 */ /* 0x0c0fe200000100bc */
[----:B------:R-:W-:Y:S01]  /*6a70*/  FFMA.FTZ R128, R129, R163, -R128 ;  /* 0x000000a381807223 */ /* 0x000fe20000010880 */
[-C--:B------:R-:W-:Y:S01]  /*6a80*/  FFMA.FTZ R129, R164, R248.reuse, R5 ;  /* 0x000000f8a4817223 */ /* 0x080fe20000010005 */
[----:B------:R-:W-:Y:S01]  /*6a90*/  FMUL.FTZ R165, R57, R248 ;  /* 0x000000f839a57220 */ /* 0x000fe20000410000 */
[----:B------:R-:W-:Y:S01]  /*6aa0*/  FFMA.FTZ R172, R246, UR11, R7 ;  /* 0x0000000bf6ac7c23 */ /* 0x000fe20008010007 */
[----:B0-----:R-:W-:Y:S01]  /*6ab0*/  FMUL.FTZ R244, R89, R238 ;  /* 0x000000ee59f47220 */ /* 0x001fe20000410000 */
[----:B------:R-:W-:Y:S01]  /*6ac0*/  FADD.FTZ R187, R187, R128 ;  /* 0x00000080bbbb7221 */ /* 0x000fe20000010000 */
[----:B------:R-:W-:Y:S01]  /*6ad0*/  FMUL.FTZ R166, R90, R165 ;  /* 0x000000a55aa67220 */ /* 0x000fe20000410000 */
[----:B------:R-:W-:Y:S01]  /*6ae0*/  FMUL.FTZ R240, R87, R4 ;  /* 0x0000000457f07220 */ /* 0x000fe20000410000 */
[----:B------:R-:W-:Y:S01]  /*6af0*/  FMUL.FTZ R170, R55, R169 ;  /* 0x000000a937aa7220 */ /* 0x000fe20000410000 */
[----:B------:R0:W-:Y:S01]  /*6b00*/  STS [R121+0x8ac], R244 ;  /* 0x0008acf479007388 */ /* 0x0001e20000000800 */
[-C--:B------:R-:W-:Y:S01]  /*6b10*/  FMUL.FTZ R128, R130, R187.reuse ;  /* 0x000000bb82807220 */ /* 0x080fe20000410000 */
[----:B------:R-:W-:Y:S01]  /*6b20*/  FMUL.FTZ R164, R19, R187 ;  /* 0x000000bb13a47220 */ /* 0x000fe20000410000 */
[----:B------:R-:W-:Y:S01]  /*6b30*/  FMUL.FTZ R7, R187, UR36 ;  /* 0x00000024bb077c20 */ /* 0x000fe20008410000 */
[----:B------:R-:W-:Y:S01]  /*6b40*/  STS [R121+0x8a0], R166 ;  /* 0x0008a0a679007388 */ /* 0x000fe20000000800 */
[----:B------:R-:W-:Y:S01]  /*6b50*/  FMUL.FTZ R242, R88, R170 ;  /* 0x000000aa58f27220 */ /* 0x000fe20000410000 */
[----:B------:R-:W-:Y:S01]  /*6b60*/  FMUL.FTZ R127, R248, UR36 ;  /* 0x00000024f87f7c20 */ /* 0x000fe20008410000 */
[----:B------:R-:W-:Y:S01]  /*6b70*/  FMUL.FTZ R125, R163, UR36 ;  /* 0x00000024a37d7c20 */ /* 0x000fe20008410000 */
[----:B------:R1:W-:Y:S01]  /*6b80*/  STS [R121+0x8b8], R240 ;  /* 0x0008b8f079007388 */ /* 0x0003e20000000800 */
[----:B------:R-:W-:Y:S01]  /*6b90*/  FMUL.FTZ R126, R246, UR36 ;  /* 0x00000024f67e7c20 */ /* 0x000fe20008410000 */
[----:B0-----:R-:W-:Y:S01]  /*6ba0*/  FADD.FTZ R244, R173, R188 ;  /* 0x000000bcadf47221 */ /* 0x001fe20000010000 */
[----:B------:R-:W-:Y:S01]  /*6bb0*/  FFMA.FTZ R127, R163, UR11, -R127 ;  /* 0x0000000ba37f7c23 */ /* 0x000fe2000801087f */
[----:B------:R0:W-:Y:S01]  /*6bc0*/  STS [R121+0x8b0], R242 ;  /* 0x0008b0f279007388 */ /* 0x0001e20000000800 */
[----:B------:R-:W-:Y:S01]  /*6bd0*/  FMUL.FTZ R163, R57, R163 ;  /* 0x000000a339a37220 */ /* 0x000fe20000410000 */
[----:B------:R-:W-:Y:S01]  /*6be0*/  FMUL.FTZ R19, R244, UR36 ;  /* 0x00000024f4137c20 */ /* 0x000fe20008410000 */
[-C--:B------:R-:W-:Y:S01]  /*6bf0*/  FMUL.FTZ R130, R130, R244.reuse ;  /* 0x000000f482827220 */ /* 0x080fe20000410000 */
[----:B------:R-:W-:Y:S01]  /*6c00*/  FFMA.FTZ R5, R131, R244, R128 ;  /* 0x000000f483057223 */ /* 0x000fe20000010080 */
[----:B------:R-:W-:Y:S01]  /*6c10*/  FFMA.FTZ R7, R244, UR11, R7 ;  /* 0x0000000bf4077c23 */ /* 0x000fe20008010007 */
[----:B------:R-:W-:Y:S01]  /*6c20*/  FFMA.FTZ R128, R187, UR11, -R19 ;  /* 0x0000000bbb807c23 */ /* 0x000fe20008010813 */
[----:B------:R-:W-:Y:S01]  /*6c30*/  FFMA.FTZ R131, R131, R187, -R130 ;  /* 0x000000bb83837223 */ /* 0x000fe20000010882 */
[----:B------:R-:W-:Y:S01]  /*6c40*/  FADD.FTZ R174, R174, R5 ;  /* 0x00000005aeae7221 */ /* 0x000fe20000010000 */
[----:B-1----:R-:W-:Y:S01]  /*6c50*/  FMUL.FTZ R240, R58, R246 ;  /* 0x000000f63af07220 */ /* 0x002fe20000410000 */
[----:B------:R-:W-:Y:S01]  /*6c60*/  FMUL.FTZ R5, R229, R128 ;  /* 0x00000080e5057220 */ /* 0x000fe20000410000 */
[----:B------:R-:W-:Y:S01]  /*6c70*/  FADD.FTZ R200, R200, R131 ;  /* 0x00000083c8c87221 */ /* 0x000fe20000010000 */
[----:B------:R-:W-:Y:S01]  /*6c80*/  FMUL.FTZ R131, R59, R174 ;  /* 0x000000ae3b837220 */ /* 0x000fe20000410000 */
[----:B0-----:R-:W-:Y:S01]  /*6c90*/  FMUL.FTZ R242, R89, R240 ;  /* 0x000000f059f27220 */ /* 0x001fe20000410000 */
[----:B------:R-:W-:Y:S01]  /*6ca0*/  FFMA.FTZ R166, R230, R7, R5 ;  /* 0x00000007e6a67223 */ /* 0x000fe20000010005 */
[C---:B------:R-:W-:Y:S01]  /*6cb0*/  FMUL.FTZ R5, R132.reuse, R174 ;  /* 0x000000ae84057220 */ /* 0x040fe20000410000 */
[----:B------:R-:W-:Y:S01]  /*6cc0*/  FMUL.FTZ R128, R132, R200 ;  /* 0x000000c884807220 */ /* 0x000fe20000410000 */
[----:B------:R-:W-:Y:S01]  /*6cd0*/  FMUL.FTZ R188, R60, R244 ;  /* 0x000000f43cbc7220 */ /* 0x000fe20000410000 */
[----:B------:R0:W-:Y:S01]  /*6ce0*/  STS [R121+0x8a8], R242 ;  /* 0x0008a8f279007388 */ /* 0x0001e20000000800 */
[C---:B------:R-:W-:Y:S01]  /*6cf0*/  FFMA.FTZ R130, R133.reuse, R200, -R5 ;  /* 0x000000c885827223 */ /* 0x040fe20000010805 */
[----:B------:R-:W-:Y:S01]  /*6d00*/  FFMA.FTZ R128, R133, R174, R128 ;  /* 0x000000ae85807223 */ /* 0x000fe20000010080 */
[----:B------:R-:W-:Y:S01]  /*6d10*/  FMUL.FTZ R133, R59, R200 ;  /* 0x000000c83b857220 */ /* 0x000fe20000410000 */
[----:B------:R-:W-:Y:S01]  /*6d20*/  FFMA.FTZ R164, R161, R244, R164 ;  /* 0x000000f4a1a47223 */ /* 0x000fe200000100a4 */
[----:B------:R-:W-:Y:S01]  /*6d30*/  FADD.FTZ R199, R199, R130 ;  /* 0x00000082c7c77221 */ /* 0x000fe20000010000 */
[----:B------:R-:W-:Y:S01]  /*6d40*/  FADD.FTZ R175, R175, R128 ;  /* 0x00000080afaf7221 */ /* 0x000fe20000010000 */
[----:B------:R-:W-:Y:S01]  /*6d50*/  FMUL.FTZ R132, R228, R133 ;  /* 0x00000085e4847220 */ /* 0x000fe20000410000 */
[-C--:B------:R-:W-:Y:S01]  /*6d60*/  FFMA.FTZ R43, R60, R164.reuse, R43 ;  /* 0x000000a43c2b7223 */ /* 0x080fe2000001002b */
[C---:B------:R-:W-:Y:S01]  /*6d70*/  FMUL.FTZ R130, R134.reuse, R199 ;  /* 0x000000c786827220 */ /* 0x040fe20000410000 */
[----:B------:R-:W-:Y:S01]  /*6d80*/  FMUL.FTZ R134, R134, R175 ;  /* 0x000000af86867220 */ /* 0x000fe20000410000 */
        /* <DEDUP_REMOVED lines=8> */
[C---:B------:R-:W-:Y:S01]  /*6e10*/  FFMA.FTZ R19, R209.reuse, R133, -R130 ;  /* 0x00000085d1137223 */ /* 0x040fe20000010882 */
[----:B------:R-:W-:Y:S01]  /*6e20*/  FFMA.FTZ R5, R230, R188, R7 ;  /* 0x000000bce6057223 */ /* 0x000fe20000010007 */
[----:B------:R-:W-:Y:S01]  /*6e30*/  FMUL.FTZ R130, R136, R176 ;  /* 0x000000b088827220 */ /* 0x000fe20000410000 */
[-C--:B------:R-:W-:Y:S01]  /*6e40*/  FFMA.FTZ R7, R209, R131.reuse, R132 ;  /* 0x00000083d1077223 */ /* 0x080fe20000010084 */
[----:B------:R-:W-:Y:S01]  /*6e50*/  FMUL.FTZ R134, R92, R131 ;  /* 0x000000835c867220 */ /* 0x000fe20000410000 */
[-C--:B------:R-:W-:Y:S01]  /*6e60*/  FMUL.FTZ R131, R136, R196.reuse ;  /* 0x000000c488837220 */ /* 0x080fe20000410000 */
[----:B------:R-:W-:Y:S01]  /*6e70*/  FMUL.FTZ R164, R92, R133 ;  /* 0x000000855ca47220 */ /* 0x000fe20000410000 */
[C---:B------:R-:W-:Y:S01]  /*6e80*/  FFMA.FTZ R133, R137.reuse, R196, -R130 ;  /* 0x000000c489857223 */ /* 0x040fe20000010882 */
[----:B------:R-:W-:Y:S01]  /*6e90*/  FMUL.FTZ R136, R210, R165 ;  /* 0x000000a5d2887220 */ /* 0x000fe20000410000 */
[----:B------:R-:W-:Y:S01]  /*6ea0*/  FFMA.FTZ R132, R137, R176, R131 ;  /* 0x000000b089847223 */ /* 0x000fe20000010083 */
[-C--:B------:R-:W-:Y:S01]  /*6eb0*/  FMUL.FTZ R246, R90, R163.reuse ;  /* 0x000000a35af67220 */ /* 0x080fe20000410000 */
[----:B------:R-:W-:Y:S01]  /*6ec0*/  FADD.FTZ R186, R186, R133 ;  /* 0x00000085baba7221 */ /* 0x000fe20000010000 */
[-C--:B------:R-:W-:Y:S01]  /*6ed0*/  FMUL.FTZ R135, R210, R163.reuse ;  /* 0x000000a3d2877220 */ /* 0x080fe20000410000 */
[----:B------:R-:W-:Y:S01]  /*6ee0*/  FADD.FTZ R177, R177, R132 ;  /* 0x00000084b1b17221 */ /* 0x000fe20000010000 */
[----:B------:R-:W-:Y:S01]  /*6ef0*/  FFMA.FTZ R163, R212, R163, -R136 ;  /* 0x000000a3d4a37223 */ /* 0x000fe20000010888 */
[----:B------:R-:W-:Y:S01]  /*6f00*/  FMUL.FTZ R132, R138, R186 ;  /* 0x000000ba8a847220 */ /* 0x000fe20000410000 */
[----:B------:R-:W-:Y:S01]  /*6f10*/  FMUL.FTZ R136, R62, R199 ;  /* 0x000000c73e887220 */ /* 0x000fe20000410000 */
[-C--:B------:R-:W-:Y:S01]  /*6f20*/  FMUL.FTZ R133, R138, R177.reuse ;  /* 0x000000b18a857220 */ /* 0x080fe20000410000 */
[----:B------:R0:W-:Y:S01]  /*6f30*/  STS [R121+0x890], R134 ;  /* 0x0008908679007388 */ /* 0x0001e20000000800 */
[----:B------:R-:W-:Y:S01]  /*6f40*/  FFMA.FTZ R131, R139, R177, R132 ;  /* 0x000000b18b837223 */ /* 0x000fe20000010084 */
[----:B------:R-:W-:Y:S01]  /*6f50*/  FMUL.FTZ R138, R227, R136 ;  /* 0x00000088e38a7220 */ /* 0x000fe20000410000 */
[----:B------:R-:W-:Y:S01]  /*6f60*/  FFMA.FTZ R133, R139, R186, -R133 ;  /* 0x000000ba8b857223 */ /* 0x000fe20000010885 */
[----:B------:R1:W-:Y:S01]  /*6f70*/  STS [R121+0x894], R164 ;  /* 0x000894a479007388 */ /* 0x0003e20000000800 */
[----:B------:R-:W-:Y:S01]  /*6f80*/  FADD.FTZ R178, R178, R131 ;  /* 0x00000083b2b27221 */ /* 0x000fe20000010000 */
[----:B------:R-:W-:Y:S01]  /*6f90*/  FFMA.FTZ R130, R212, R165, R135 ;  /* 0x000000a5d4827223 */ /* 0x000fe20000010087 */
[----:B------:R-:W-:Y:S01]  /*6fa0*/  FADD.FTZ R198, R198, R133 ;  /* 0x00000085c6c67221 */ /* 0x000fe20000010000 */
[----:B------:R-:W-:Y:S01]  /*6fb0*/  FMUL.FTZ R166, R93, R136 ;  /* 0x000000885da67220 */ /* 0x000fe20000410000 */
[C---:B------:R-:W-:Y:S01]  /*6fc0*/  FMUL.FTZ R137, R61.reuse, R176 ;  /* 0x000000b03d897220 */ /* 0x040fe20000410000 */
[----:B0-----:R-:W-:Y:S01]  /*6fd0*/  FMUL.FTZ R134, R62, R175 ;  /* 0x000000af3e867220 */ /* 0x001fe20000410000 */
[C---:B------:R-:W-:Y:S01]  /*6fe0*/  FMUL.FTZ R131, R140.reuse, R198 ;  /* 0x000000c68c837220 */ /* 0x040fe20000410000 */
[----:B------:R-:W-:Y:S01]  /*6ff0*/  FMUL.FTZ R139, R61, R196 ;  /* 0x000000c43d8b7220 */ /* 0x000fe20000410000 */
[----:B------:R-:W-:Y:S01]  /*7000*/  STS [R121+0x88c], R166 ;  /* 0x00088ca679007388 */ /* 0x000fe20000000800 */
[-C--:B------:R-:W-:Y:S01]  /*7010*/  FFMA.FTZ R132, R213, R134.reuse, R138 ;  /* 0x00000086d5847223 */ /* 0x080fe2000001008a */
[-C--:B-1----:R-:W-:Y:S01]  /*7020*/  FMUL.FTZ R164, R227, R134.reuse ;  /* 0x00000086e3a47220 */ /* 0x082fe20000410000 */
[----:B------:R-:W-:Y:S01]  /*7030*/  FMUL.FTZ R138, R93, R134 ;  /* 0x000000865d8a7220 */ /* 0x000fe20000410000 */
[----:B------:R-:W-:Y:S01]  /*7040*/  FMUL.FTZ R134, R140, R178 ;  /* 0x000000b28c867220 */ /* 0x000fe20000410000 */
[----:B------:R-:W-:Y:S01]  /*7050*/  FMUL.FTZ R140, R94, R137 ;  /* 0x000000895e8c7220 */ /* 0x000fe20000410000 */
[----:B------:R-:W-:Y:S01]  /*7060*/  FFMA.FTZ R133, R213, R136, -R164 ;  /* 0x00000088d5857223 */ /* 0x000fe200000108a4 */
[----:B------:R-:W-:Y:S01]  /*7070*/  FMUL.FTZ R136, R203, R238 ;  /* 0x000000eecb887220 */ /* 0x000fe20000410000 */
[C---:B------:R-:W-:Y:S01]  /*7080*/  FFMA.FTZ R135, R141.reuse, R198, -R134 ;  /* 0x000000c68d877223 */ /* 0x040fe20000010886 */
[----:B------:R-:W-:Y:S01]  /*7090*/  FFMA.FTZ R134, R141, R178, R131 ;  /* 0x000000b28d867223 */ /* 0x000fe20000010083 */
[-C--:B------:R-:W-:Y:S01]  /*70a0*/  FMUL.FTZ R131, R203, R240.reuse ;  /* 0x000000f0cb837220 */ /* 0x080fe20000410000 */
[----:B------:R-:W-:Y:S01]  /*70b0*/  FFMA.FTZ R240, R201, R240, R136 ;  /* 0x000000f0c9f07223 */ /* 0x000fe20000010088 */
[----:B------:R-:W-:Y:S01]  /*70c0*/  FADD.FTZ R194, R194, R135 ;  /* 0x00000087c2c27221 */ /* 0x000fe20000010000 */
[----:B------:R-:W-:Y:S01]  /*70d0*/  FADD.FTZ R179, R179, R134 ;  /* 0x00000086b3b37221 */ /* 0x000fe20000010000 */
[----:B------:R-:W-:Y:S01]  /*70e0*/  FFMA.FTZ R238, R201, R238, -R131 ;  /* 0x000000eec9ee7223 */ /* 0x000fe20000010883 */
[----:B------:R-:W-:Y:S01]  /*70f0*/  STS [R121+0x888], R138 ;  /* 0x0008888a79007388 */ /* 0x000fe20000000800 */
[CC--:B------:R-:W-:Y:S01]  /*7100*/  FMUL.FTZ R134, R142.reuse, R194.reuse ;  /* 0x000000c28e867220 */ /* 0x0c0fe20000410000 */
        /* <DEDUP_REMOVED lines=10> */
[----:B------:R-:W-:Y:S01]  /*71b0*/  FFMA.FTZ R134, R226, R137, R141 ;  /* 0x00000089e2867223 */ /* 0x000fe2000001008d */
[C---:B------:R-:W-:Y:S01]  /*71c0*/  FMUL.FTZ R136, R144.reuse, R180 ;  /* 0x000000b490887220 */ /* 0x040fe20000410000 */
[----:B------:R-:W-:Y:S01]  /*71d0*/  FMUL.FTZ R131, R144, R192 ;  /* 0x000000c090837220 */ /* 0x000fe20000410000 */
[----:B------:R-:W-:Y:S01]  /*71e0*/  FMUL.FTZ R144, R211, R208 ;  /* 0x000000d0d3907220 */ /* 0x000fe20000410000 */
[----:B0-----:R-:W-:Y:S01]  /*71f0*/  FMUL.FTZ R140, R64, R186 ;  /* 0x000000ba408c7220 */ /* 0x001fe20000410000 */
[C---:B------:R-:W-:Y:S01]  /*7200*/  FFMA.FTZ R138, R145.reuse, R192, -R136 ;  /* 0x000000c0918a7223 */ /* 0x040fe20000010888 */
[----:B------:R-:W-:Y:S01]  /*7210*/  FFMA.FTZ R136, R145, R180, R131 ;  /* 0x000000b491887223 */ /* 0x000fe20000010083 */
[----:B------:R-:W-:Y:S01]  /*7220*/  FMUL.FTZ R131, R211, R170 ;  /* 0x000000aad3837220 */ /* 0x000fe20000410000 */
[----:B-1----:R-:W-:Y:S01]  /*7230*/  FMUL.FTZ R142, R216, R140 ;  /* 0x0000008cd88e7220 */ /* 0x002fe20000410000 */
[----:B------:R-:W-:Y:S01]  /*7240*/  FADD.FTZ R193, R193, R138 ;  /* 0x0000008ac1c17221 */ /* 0x000fe20000010000 */
[----:B------:R-:W-:Y:S01]  /*7250*/  FADD.FTZ R181, R181, R136 ;  /* 0x00000088b5b57221 */ /* 0x000fe20000010000 */
[C---:B------:R-:W-:Y:S01]  /*7260*/  FFMA.FTZ R208, R207.reuse, R208, -R131 ;  /* 0x000000d0cfd07223 */ /* 0x040fe20000010883 */
[----:B------:R-:W-:Y:S01]  /*7270*/  FMUL.FTZ R138, R64, R177 ;  /* 0x000000b1408a7220 */ /* 0x000fe20000410000 */
[C---:B------:R-:W-:Y:S01]  /*7280*/  FMUL.FTZ R136, R146.reuse, R193 ;  /* 0x000000c192887220 */ /* 0x040fe20000410000 */
[-C--:B------:R-:W-:Y:S01]  /*7290*/  FMUL.FTZ R146, R146, R181.reuse ;  /* 0x000000b592927220 */ /* 0x080fe20000410000 */
[----:B------:R-:W-:Y:S01]  /*72a0*/  FFMA.FTZ R170, R207, R170, R144 ;  /* 0x000000aacfaa7223 */ /* 0x000fe20000010090 */
[-C--:B------:R-:W-:Y:S01]  /*72b0*/  FMUL.FTZ R144, R216, R138.reuse ;  /* 0x0000008ad8907220 */ /* 0x080fe20000410000 */
[C---:B------:R-:W-:Y:S01]  /*72c0*/  FFMA.FTZ R131, R147.reuse, R181, R136 ;  /* 0x000000b593837223 */ /* 0x040fe20000010088 */
[----:B------:R-:W-:Y:S01]  /*72d0*/  FFMA.FTZ R146, R147, R193, -R146 ;  /* 0x000000c193927223 */ /* 0x000fe20000010892 */
[-C--:B------:R-:W-:Y:S01]  /*72e0*/  FFMA.FTZ R136, R225, R138.reuse, R142 ;  /* 0x0000008ae1887223 */ /* 0x080fe2000001008e */
[----:B------:R-:W-:Y:S01]  /*72f0*/  FMUL.FTZ R142, R95, R138 ;  /* 0x0000008a5f8e7220 */ /* 0x000fe20000410000 */
[----:B------:R-:W-:Y:S01]  /*7300*/  FADD.FTZ R182, R182, R131 ;  /* 0x00000083b6b67221 */ /* 0x000fe20000010000 */
[----:B------:R-:W-:Y:S01]  /*7310*/  FADD.FTZ R197, R197, R146 ;  /* 0x00000092c5c57221 */ /* 0x000fe20000010000 */
[-C--:B------:R-:W-:Y:S01]  /*7320*/  FMUL.FTZ R146, R95, R140.reuse ;  /* 0x0000008c5f927220 */ /* 0x080fe20000410000 */
        /* <DEDUP_REMOVED lines=8> */
[----:B------:R-:W-:Y:S01]  /*73b0*/  FMUL.FTZ R145, R223, R143 ;  /* 0x0000008fdf917220 */ /* 0x000fe20000410000 */
[----:B------:R-:W-:Y:S01]  /*73c0*/  FADD.FTZ R191, R191, R140 ;  /* 0x0000008cbfbf7221 */ /* 0x000fe20000010000 */
[----:B------:R-:W-:Y:S01]  /*73d0*/  FADD.FTZ R183, R183, R138 ;  /* 0x0000008ab7b77221 */ /* 0x000fe20000010000 */
[----:B------:R0:W-:Y:S01]  /*73e0*/  STS [R121+0x878], R142 ;  /* 0x0008788e79007388 */ /* 0x0001e20000000800 */
[C---:B------:R-:W-:Y:S01]  /*73f0*/  FMUL.FTZ R144, R185.reuse, R6 ;  /* 0x00000006b9907220 */ /* 0x040fe20000410000 */
[C---:B------:R-:W-:Y:S01]  /*7400*/  FMUL.FTZ R139, R150.reuse, R191 ;  /* 0x000000bf968b7220 */ /* 0x040fe20000410000 */
[----:B------:R-:W-:Y:S01]  /*7410*/  FMUL.FTZ R150, R150, R183 ;  /* 0x000000b796967220 */ /* 0x000fe20000410000 */
[-C--:B------:R-:W-:Y:S01]  /*7420*/  FMUL.FTZ R131, R185, R4.reuse ;  /* 0x00000004b9837220 */ /* 0x080fe20000410000 */
[----:B------:R-:W-:Y:S01]  /*7430*/  FMUL.FTZ R140, R223, R141 ;  /* 0x0000008ddf8c7220 */ /* 0x000fe20000410000 */
[C---:B------:R-:W-:Y:S01]  /*7440*/  FFMA.FTZ R139, R152.reuse, R183, R139 ;  /* 0x000000b7988b7223 */ /* 0x040fe2000001008b */
[----:B------:R-:W-:Y:S01]  /*7450*/  FFMA.FTZ R150, R152, R191, -R150 ;  /* 0x000000bf98967223 */ /* 0x000fe20000010896 */
[-C--:B------:R-:W-:Y:S01]  /*7460*/  FMUL.FTZ R148, R96, R141.reuse ;  /* 0x0000008d60947220 */ /* 0x080fe20000410000 */
[----:B------:R-:W-:Y:S01]  /*7470*/  FFMA.FTZ R4, R13, R4, R144 ;  /* 0x000000040d047223 */ /* 0x000fe20000010090 */
[----:B------:R-:W-:Y:S01]  /*7480*/  FADD.FTZ R184, R184, R139 ;  /* 0x0000008bb8b87221 */ /* 0x000fe20000010000 */
[----:B------:R-:W-:Y:S01]  /*7490*/  FADD.FTZ R195, R195, R150 ;  /* 0x00000096c3c37221 */ /* 0x000fe20000010000 */
[----:B0-----:R-:W-:Y:S01]  /*74a0*/  FFMA.FTZ R142, R224, R141, R145 ;  /* 0x0000008de08e7223 */ /* 0x001fe20000010091 */
[----:B------:R-:W-:Y:S01]  /*74b0*/  FFMA.FTZ R131, R13, R6, -R131 ;  /* 0x000000060d837223 */ /* 0x000fe20000010883 */
[C---:B------:R-:W-:Y:S01]  /*74c0*/  FMUL.FTZ R141, R69.reuse, R184 ;  /* 0x000000b8458d7220 */ /* 0x040fe20000410000 */
[----:B------:R-:W-:Y:S01]  /*74d0*/  FMUL.FTZ R139, R69, R195 ;  /* 0x000000c3458b7220 */ /* 0x000fe20000410000 */
[C---:B------:R-:W-:Y:S01]  /*74e0*/  FMUL.FTZ R138, R70.reuse, R183 ;  /* 0x000000b7468a7220 */ /* 0x040fe20000410000 */
[----:B------:R-:W-:Y:S01]  /*74f0*/  FMUL.FTZ R6, R70, R191 ;  /* 0x000000bf46067220 */ /* 0x000fe20000410000 */
[----:B------:R-:W-:Y:S01]  /*7500*/  FMUL.FTZ R144, R8, R141 ;  /* 0x0000008d08907220 */ /* 0x000fe20000410000 */
[-C--:B------:R-:W-:Y:S01]  /*7510*/  FMUL.FTZ R152, R96, R143.reuse ;  /* 0x0000008f60987220 */ /* 0x080fe20000410000 */
[----:B------:R-:W-:Y:S01]  /*7520*/  FFMA.FTZ R140, R224, R143, -R140 ;  /* 0x0000008fe08c7223 */ /* 0x000fe2000001088c */
[-C--:B------:R-:W-:Y:S01]  /*7530*/  FMUL.FTZ R143, R8, R139.reuse ;  /* 0x0000008b088f7220 */ /* 0x080fe20000410000 */
[----:B------:R0:W-:Y:S01]  /*7540*/  STS [R121+0x87c], R146 ;  /* 0x00087c9279007388 */ /* 0x0001e20000000800 */
[----:B------:R-:W-:Y:S01]  /*7550*/  FMUL.FTZ R145, R9, R138 ;  /* 0x0000008a09917220 */ /* 0x000fe20000410000 */
[C---:B------:R-:W-:Y:S01]  /*7560*/  FFMA.FTZ R144, R2.reuse, R139, -R144 ;  /* 0x0000008b02907223 */ /* 0x040fe20000010890 */
[----:B------:R-:W-:Y:S01]  /*7570*/  FFMA.FTZ R143, R2, R141, R143 ;  /* 0x0000008d028f7223 */ /* 0x000fe2000001008f */
[----:B------:R1:W-:Y:S01]  /*7580*/  STS [R121+0x870], R148 ;  /* 0x0008709479007388 */ /* 0x0003e20000000800 */
[-C--:B------:R-:W-:Y:S01]  /*7590*/  FFMA.FTZ R150, R3, R6.reuse, -R145 ;  /* 0x0000000603967223 */ /* 0x080fe20000010891 */
[----:B------:R-:W-:Y:S01]  /*75a0*/  FADD.FTZ R145, RZ, R144 ;  /* 0x00000090ff917221 */ /* 0x000fe20000010000 */
[----:B------:R-:W-:Y:S01]  /*75b0*/  FMUL.FTZ R144, R67, R197 ;  /* 0x000000c543907220 */ /* 0x000fe20000410000 */
[----:B------:R-:W-:Y:S01]  /*75c0*/  FADD.FTZ R143, RZ, R143 ;  /* 0x0000008fff8f7221 */ /* 0x000fe20000010000 */
[----:B------:R2:W-:Y:S01]  /*75d0*/  STS [R121+0x874], R152 ;  /* 0x0008749879007388 */ /* 0x0005e20000000800 */
[----:B0-----:R-:W-:Y:S01]  /*75e0*/  FMUL.FTZ R146, R9, R6 ;  /* 0x0000000609927220 */ /* 0x001fe20000410000 */
[----:B------:R-:W-:Y:S01]  /*75f0*/  FADD.FTZ R145, R145, R150 ;  /* 0x0000009691917221 */ /* 0x000fe20000010000 */
[C---:B------:R-:W-:Y:S01]  /*7600*/  FMUL.FTZ R150, R68.reuse, R181 ;  /* 0x000000b544967220 */ /* 0x040fe20000410000 */
[----:B------:R-:W-:Y:S01]  /*7610*/  FMUL.FTZ R149, R65, R192 ;  /* 0x000000c041957220 */ /* 0x000fe20000410000 */
[----:B-1----:R-:W-:Y:S01]  /*7620*/  FFMA.FTZ R148, R3, R138, R146 ;  /* 0x0000008a03947223 */ /* 0x002fe20000010092 */
[----:B------:R-:W-:Y:S01]  /*7630*/  FMUL.FTZ R146, R67, R182 ;  /* 0x000000b643927220 */ /* 0x000fe20000410000 */
[-C--:B------:R-:W-:Y:S01]  /*7640*/  FMUL.FTZ R244, R91, R188.reuse ;  /* 0x000000bc5bf47220 */ /* 0x080fe20000410000 */
[----:B------:R-:W-:Y:S01]  /*7650*/  FMUL.FTZ R229, R229, R188 ;  /* 0x000000bce5e57220 */ /* 0x000fe20000410000 */
[----:B------:R-:W-:Y:S01]  /*7660*/  FADD.FTZ R143, R143, R148 ;  /* 0x000000948f8f7221 */ /* 0x000fe20000010000 */
[C---:B--2---:R-:W-:Y:S01]  /*7670*/  FMUL.FTZ R152, R205.reuse, R144 ;  /* 0x00000090cd987220 */ /* 0x044fe20000410000 */
[-C--:B------:R-:W-:Y:S01]  /*7680*/  FMUL.FTZ R147, R205, R146.reuse ;  /* 0x00000092cd937220 */ /* 0x080fe20000410000 */
[----:B------:R-:W-:Y:S01]  /*7690*/  FMUL.FTZ R148, R68, R193 ;  /* 0x000000c144947220 */ /* 0x000fe20000410000 */
        /* <DEDUP_REMOVED lines=16> */
[----:B------:R-:W-:Y:S01]  /*77a0*/  FMUL.FTZ R164, R219, R147 ;  /* 0x00000093dba47220 */ /* 0x000fe20000410000 */
[----:B------:R-:W-:Y:S01]  /*77b0*/  FADD.FTZ R143, R143, R152 ;  /* 0x000000988f8f7221 */ /* 0x000fe20000010000 */
[-C--:B------:R-:W-:Y:S01]  /*77c0*/  FMUL.FTZ R165, R221, R166.reuse ;  /* 0x000000a6dda57220 */ /* 0x080fe20000410000 */
[-C--:B------:R-:W-:Y:S01]  /*77d0*/  FFMA.FTZ R152, R222, R166.reuse, R161 ;  /* 0x000000a6de987223 */ /* 0x080fe200000100a1 */
[----:B------:R-:W-:Y:S01]  /*77e0*/  FFMA.FTZ R164, R220, R149, -R164 ;  /* 0x00000095dca47223 */ /* 0x000fe200000108a4 */
[----:B------:R0:W-:Y:S01]  /*77f0*/  STS [R121+0x8a4], R246 ;  /* 0x0008a4f679007388 */ /* 0x0001e20000000800 */
[----:B------:R-:W-:Y:S01]  /*7800*/  FMUL.FTZ R166, R97, R166 ;  /* 0x000000a661a67220 */ /* 0x000fe20000410000 */
[----:B------:R-:W-:Y:S01]  /*7810*/  FADD.FTZ R143, R143, R152 ;  /* 0x000000988f8f7221 */ /* 0x000fe20000010000 */
[----:B------:R-:W-:Y:S01]  /*7820*/  FADD.FTZ R145, R145, R164 ;  /* 0x000000a491917221 */ /* 0x000fe20000010000 */
[-C--:B------:R-:W-:Y:S01]  /*7830*/  FFMA.FTZ R164, R222, R188.reuse, -R165 ;  /* 0x000000bcdea47223 */ /* 0x080fe200000108a5 */
[----:B------:R-:W-:Y:S01]  /*7840*/  FMUL.FTZ R188, R97, R188 ;  /* 0x000000bc61bc7220 */ /* 0x000fe20000410000 */
[----:B------:R-:W-:Y:S01]  /*7850*/  FADD.FTZ R143, R143, R142 ;  /* 0x0000008e8f8f7221 */ /* 0x000fe20000010000 */
[C---:B------:R-:W-:Y:S01]  /*7860*/  FMUL.FTZ R152, R98.reuse, R147 ;  /* 0x0000009362987220 */ /* 0x040fe20000410000 */
[----:B------:R-:W-:Y:S01]  /*7870*/  FADD.FTZ R145, R145, R164 ;  /* 0x000000a491917221 */ /* 0x000fe20000010000 */
[----:B------:R-:W-:Y:S01]  /*7880*/  FMUL.FTZ R150, R99, R150 ;  /* 0x0000009663967220 */ /* 0x000fe20000410000 */
[----:B------:R-:W-:Y:S01]  /*7890*/  FADD.FTZ R143, R143, R136 ;  /* 0x000000888f8f7221 */ /* 0x000fe20000010000 */
[----:B0-----:R-:W-:Y:S01]  /*78a0*/  FMUL.FTZ R246, R91, R242 ;  /* 0x000000f25bf67220 */ /* 0x001fe20000410000 */
[----:B------:R-:W-:Y:S01]  /*78b0*/  FADD.FTZ R142, R145, R140 ;  /* 0x0000008c918e7221 */ /* 0x000fe20000010000 */
[----:B------:R-:W-:Y:S01]  /*78c0*/  FMUL.FTZ R140, R98, R149 ;  /* 0x00000095628c7220 */ /* 0x000fe20000410000 */
[----:B------:R-:W-:Y:S01]  /*78d0*/  FADD.FTZ R143, R143, R134 ;  /* 0x000000868f8f7221 */ /* 0x000fe20000010000 */
[----:B------:R-:W-:Y:S01]  /*78e0*/  FMUL.FTZ R148, R99, R148 ;  /* 0x0000009463947220 */ /* 0x000fe20000410000 */
[C---:B------:R-:W-:Y:S01]  /*78f0*/  FMUL.FTZ R146, R100.reuse, R146 ;  /* 0x0000009264927220 */ /* 0x040fe20000410000 */
[----:B------:R-:W-:Y:S01]  /*7900*/  FMUL.FTZ R144, R100, R144 ;  /* 0x0000009064907220 */ /* 0x000fe20000410000 */
[----:B------:R-:W-:Y:S01]  /*7910*/  FADD.FTZ R132, R143, R132 ;  /* 0x000000848f847221 */ /* 0x000fe20000010000 */
[C---:B------:R-:W-:Y:S01]  /*7920*/  FMUL.FTZ R138, R101.reuse, R138 ;  /* 0x0000008a658a7220 */ /* 0x040fe20000410000 */
[----:B------:R-:W-:Y:S01]  /*7930*/  FMUL.FTZ R6, R101, R6 ;  /* 0x0000000665067220 */ /* 0x000fe20000410000 */
[----:B------:R-:W-:Y:S01]  /*7940*/  STS [R121+0x898], R244 ;  /* 0x000898f479007388 */ /* 0x000fe20000000800 */
[----:B------:R-:W-:Y:S01]  /*7950*/  FADD.FTZ R132, R132, R7 ;  /* 0x0000000784847221 */ /* 0x000fe20000010000 */
[----:B------:R-:W-:Y:S01]  /*7960*/  IADD3 R7, PT, PT, R22, 0x20, RZ ;  /* 0x0000002016077810 */ /* 0x000fe20007ffe0ff */
[----:B------:R-:W-:Y:S01]  /*7970*/  FADD.FTZ R142, R142, R137 ;  /* 0x000000898e8e7221 */ /* 0x000fe20000010000 */
[----:B------:R-:W-:Y:S01]  /*7980*/  STS [R121+0x89c], R246 ;  /* 0x00089cf679007388 */ /* 0x000fe20000000800 */
[----:B------:R-:W-:Y:S01]  /*7990*/  FADD.FTZ R5, R132, R5 ;  /* 0x0000000584057221 */ /* 0x000fe20000010000 */
[C---:B------:R-:W-:Y:S01]  /*79a0*/  FMUL.FTZ R132, R102.reuse, R139 ;  /* 0x0000008b66847220 */ /* 0x040fe20000410000 */
[----:B------:R-:W-:Y:S01]  /*79b0*/  LEA.HI R7, R7, R22, RZ, 0x1b ;  /* 0x0000001607077211 */ /* 0x000fe200078fd8ff */
[----:B------:R-:W-:Y:S01]  /*79c0*/  STS [R121+0x868], R166 ;  /* 0x000868a679007388 */ /* 0x000fe20000000800 */
[----:B------:R-:W-:Y:S01]  /*79d0*/  FADD.FTZ R5, R5, R130 ;  /* 0x0000008205057221 */ /* 0x000fe20000010000 */
[----:B------:R-:W-:Y:S01]  /*79e0*/  FMUL.FTZ R130, R102, R141 ;  /* 0x0000008d66827220 */ /* 0x000fe20000410000 */
[----:B------:R-:W-:Y:S01]  /*79f0*/  LEA R161, R7, UR9, 0x2 ;  /* 0x0000000907a17c11 */ /* 0x000fe2000f8e10ff */
[----:B------:R-:W-:Y:S01]  /*7a00*/  STS [R121+0x86c], R188 ;  /* 0x00086cbc79007388 */ /* 0x000fe20000000800 */
[----:B------:R-:W-:Y:S01]  /*7a10*/  FADD.FTZ R142, R142, R135 ;  /* 0x000000878e8e7221 */ /* 0x000fe20000010000 */
[----:B------:R-:W-:Y:S01]  /*7a20*/  FFMA.FTZ R230, R230, R242, -R229 ;  /* 0x000000f2e6e67223 */ /* 0x000fe200000108e5 */
[----:B------:R-:W-:Y:S01]  /*7a30*/  FMUL.FTZ R7, R200, UR36 ;  /* 0x00000024c8077c20 */ /* 0x000fe20008410000 */
[----:B------:R0:W-:Y:S01]  /*7a40*/  STS [R121+0x860], R152 ;  /* 0x0008609879007388 */ /* 0x0001e20000000800 */
[----:B------:R-:W-:Y:S01]  /*7a50*/  FADD.FTZ R142, R142, R133 ;  /* 0x000000858e8e7221 */ /* 0x000fe20000010000 */
[----:B------:R-:W-:Y:S01]  /*7a60*/  IADD3 R133, PT, PT, R22, 0x60, RZ ;  /* 0x0000006016857810 */ /* 0x000fe20007ffe0ff */
[----:B------:R-:W-:Y:S01]  /*7a70*/  FMUL.FTZ R141, R18, R200 ;  /* 0x000000c8128d7220 */ /* 0x000fe20000410000 */
[----:B------:R-:W-:Y:S01]  /*7a80*/  STS [R121+0x864], R140 ;  /* 0x0008648c79007388 */ /* 0x000fe20000000800 */
[----:B------:R-:W-:Y:S01]  /*7a90*/  FADD.FTZ R19, R142, R19 ;  /* 0x000000138e137221 */ /* 0x000fe20000010000 */
[----:B------:R-:W-:Y:S01]  /*7aa0*/  FADD.FTZ R5, R5, R240 ;  /* 0x000000f005057221 */ /* 0x000fe20000010000 */
[----:B------:R-:W-:Y:S01]  /*7ab0*/  FMUL.FTZ R143, R174, UR36 ;  /* 0x00000024ae8f7c20 */ /* 0x000fe20008410000 */
[----:B------:R-:W-:Y:S01]  /*7ac0*/  STS [R121+0x858], R150 ;  /* 0x0008589679007388 */ /* 0x000fe20000000800 */
[----:B------:R-:W-:Y:S01]  /*7ad0*/  FADD.FTZ R230, R19, R230 ;  /* 0x000000e613e67221 */ /* 0x000fe20000010000 */
[----:B------:R-:W-:Y:S01]  /*7ae0*/  IADD3 R19, PT, PT, R22, 0x40, RZ ;  /* 0x0000004016137810 */ /* 0x000fe20007ffe0ff */
[----:B------:R-:W-:Y:S01]  /*7af0*/  FMUL.FTZ R147, R176, UR36 ;  /* 0x00000024b0937c20 */ /* 0x000fe20008410000 */
[----:B------:R1:W-:Y:S01]  /*7b00*/  STS [R121+0x85c], R148 ;  /* 0x00085c9479007388 */ /* 0x0003e20000000800 */
[----:B------:R-:W-:Y:S01]  /*7b10*/  FADD.FTZ R163, R230, R163 ;  /* 0x000000a3e6a37221 */ /* 0x000fe20000010000 */
[-C--:B------:R-:W-:Y:S01]  /*7b20*/  LEA.HI R19, R19, R22.reuse, RZ, 0x1b ;  /* 0x0000001613137211 */ /* 0x080fe200078fd8ff */
[----:B------:R-:W-:Y:S01]  /*7b30*/  FMUL.FTZ R149, R196, UR36 ;  /* 0x00000024c4957c20 */ /* 0x000fe20008410000 */
[----:B------:R2:W-:Y:S01]  /*7b40*/  STS [R121+0x850], R146 ;  /* 0x0008509279007388 */ /* 0x0005e20000000800 */
[----:B------:R-:W-:Y:S01]  /*7b50*/  FADD.FTZ R163, R163, R238 ;  /* 0x000000eea3a37221 */ /* 0x000fe20000010000 */
[----:B------:R-:W-:Y:S01]  /*7b60*/  LEA R164, R19, UR9, 0x2 ;  /* 0x0000000913a47c11 */ /* 0x000fe2000f8e10ff */
[----:B------:R-:W-:Y:S01]  /*7b70*/  FMUL.FTZ R19, R179, UR36 ;  /* 0x00000024b3137c20 */ /* 0x000fe20008410000 */
[----:B------:R3:W-:Y:S01]  /*7b80*/  STS [R121+0x854], R144 ;  /* 0x0008549079007388 */ /* 0x0007e20000000800 */
[----:B0-----:R-:W-:Y:S01]  /*7b90*/  LEA.HI R152, R133, R22, RZ, 0x1b ;  /* 0x0000001685987211 */ /* 0x001fe200078fd8ff */
[----:B-1----:R-:W-:Y:S01]  /*7ba0*/  FMUL.FTZ R148, R199, UR36 ;  /* 0x00000024c7947c20 */ /* 0x002fe20008410000 */
[----:B------:R-:W-:Y:S01]  /*7bb0*/  FMUL.FTZ R145, R177, UR36 ;  /* 0x00000024b1917c20 */ /* 0x000fe20008410000 */
[----:B------:R0:W-:Y:S01]  /*7bc0*/  STS [R121+0x848], R138 ;  /* 0x0008488a79007388 */ /* 0x0001e20000000800 */
[----:B------:R-:W-:Y:S01]  /*7bd0*/  FMUL.FTZ R142, R186, UR36 ;  /* 0x00000024ba8e7c20 */ /* 0x000fe20008410000 */
[----:B--2---:R-:W-:Y:S01]  /*7be0*/  FMUL.FTZ R146, R175, UR36 ;  /* 0x00000024af927c20 */ /* 0x004fe20008410000 */
[----:B------:R-:W-:Y:S01]  /*7bf0*/  FMUL.FTZ R139, R198, UR36 ;  /* 0x00000024c68b7c20 */ /* 0x000fe20008410000 */
[----:B------:R1:W-:Y:S01]  /*7c00*/  STS [R121+0x84c], R6 ;  /* 0x00084c0679007388 */ /* 0x0003e20000000800 */
[----:B------:R-:W-:Y:S01]  /*7c10*/  FMUL.FTZ R133, R192, UR36 ;  /* 0x00000024c0857c20 */ /* 0x000fe20008410000 */
[----:B---3--:R-:W-:Y:S01]  /*7c20*/  FFMA.FTZ R144, R174, UR11, R7 ;  /* 0x0000000bae907c23 */ /* 0x008fe20008010007 */
[----:B------:R-:W-:Y:S01]  /*7c30*/  FMUL.FTZ R7, R178, UR36 ;  /* 0x00000024b2077c20 */ /* 0x000fe20008410000 */
[----:B------:R2:W-:Y:S01]  /*7c40*/  STS [R121+0x840], R130 ;  /* 0x0008408279007388 */ /* 0x0005e20000000800 */
[----:B------:R-:W-:Y:S01]  /*7c50*/  FMUL.FTZ R134, R193, UR36 ;  /* 0x00000024c1867c20 */ /* 0x000fe20008410000 */
[----:B0-----:R-:W-:Y:S01]  /*7c60*/  FFMA.FTZ R138, R194, UR11, -R19 ;  /* 0x0000000bc28a7c23 */ /* 0x001fe20008010813 */
[----:B------:R-:W-:Y:S01]  /*7c70*/  FFMA.FTZ R140, R198, UR11, -R7 ;  /* 0x0000000bc68c7c23 */ /* 0x000fe20008010807 */
[----:B------:R0:W-:Y:S01]  /*7c80*/  STS [R121+0x844], R132 ;  /* 0x0008448479007388 */ /* 0x0001e20000000800 */
[----:B------:R-:W-:Y:S01]  /*7c90*/  FMUL.FTZ R7, R180, UR36 ;  /* 0x00000024b4077c20 */ /* 0x000fe20008410000 */
[----:B-1----:R-:W-:Y:S01]  /*7ca0*/  LEA R6, R37, -R12, 0x1 ;  /* 0x8000000c25067211 */ /* 0x002fe200078e08ff */
[----:B------:R-:W-:Y:S01]  /*7cb0*/  FMUL.FTZ R12, R194, UR36 ;  /* 0x00000024c20c7c20 */ /* 0x000fe20008410000 */
[----:B------:R-:W-:Y:S01]  /*7cc0*/  BAR.SYNC.DEFER_BLOCKING 0x0 ;  /* 0x0000000000007b1d */ /* 0x000fe20000010000 */
[----:B------:R-:W-:Y:S01]  /*7cd0*/  FFMA.FTZ R136, R192, UR11, -R7 ;  /* 0x0000000bc0887c23 */ /* 0x000fe20008010807 */
[----:B------:R-:W-:Y:S01]  /*7ce0*/  ISETP.GE.AND P1, PT, R6, 0x1, PT ;  /* 0x000000010600780c */ /* 0x000fe20003f26270 */
[----:B------:R-:W-:Y:S01]  /*7cf0*/  FFMA.FTZ R137, R179, UR11, R12 ;  /* 0x0000000bb3897c23 */ /* 0x000fe2000801000c */
[----:B------:R-:W-:Y:S01]  /*7d00*/  FMUL.FTZ R12, R181, UR36 ;  /* 0x00000024b50c7c20 */ /* 0x000fe20008410000 */
[----:B--2---:R-:W-:Y:S01]  /*7d10*/  FMUL.FTZ R130, R182, UR36 ;  /* 0x00000024b6827c20 */ /* 0x004fe20008410000 */
[----:B------:R-:W-:Y:S01]  /*7d20*/  FMUL.FTZ R7, R197, UR36 ;  /* 0x00000024c5077c20 */ /* 0x000fe20008410000 */
[----:B------:R-:W-:Y:S01]  /*7d30*/  FMUL.FTZ R18, R183, UR36 ;  /* 0x00000024b7127c20 */ /* 0x000fe20008410000 */
[----:B------:R-:W-:Y:S01]  /*7d40*/  FFMA.FTZ R135, R193, UR11, -R12 ;  /* 0x0000000bc1877c23 */ /* 0x000fe2000801080c */
[----:B------:R-:W-:Y:S01]  /*7d50*/  FMUL.FTZ R12, R191, UR36 ;  /* 0x00000024bf0c7c20 */ /* 0x000fe20008410000 */
[----:B------:R-:W-:Y:S01]  /*7d60*/  FMUL.FTZ R150, R184, UR36 ;  /* 0x00000024b8967c20 */ /* 0x000fe20008410000 */
[----:B------:R-:W-:Y:S01]  /*7d70*/  FMUL.FTZ R19, R195, UR36 ;  /* 0x00000024c3137c20 */ /* 0x000fe20008410000 */
[----:B------:R-:W-:Y:S01]  /*7d80*/  FADD.FTZ R208, R163, R208 ;  /* 0x000000d0a3d07221 */ /* 0x000fe20000010000 */
[----:B------:R-:W-:Y:S01]  /*7d90*/  FFMA.FTZ R168, R169, UR11, R168 ;  /* 0x0000000ba9a87c23 */ /* 0x000fe200080100a8 */
[----:B------:R-:W-:Y:S01]  /*7da0*/  FFMA.FTZ R126, R189, UR11, -R126 ;  /* 0x0000000bbd7e7c23 */ /* 0x000fe2000801087e */
[----:B------:R-:W-:Y:S01]  /*7db0*/  FFMA.FTZ R125, R248, UR11, R125 ;  /* 0x0000000bf87d7c23 */ /* 0x000fe2000801007d */
[----:B------:R-:W-:Y:S01]  /*7dc0*/  FADD.FTZ R5, R5, R170 ;  /* 0x000000aa05057221 */ /* 0x000fe20000010000 */
[----:B------:R-:W-:Y:S01]  /*7dd0*/  IADD3 R163, PT, PT, R22, 0x80, RZ ;  /* 0x0000008016a37810 */ /* 0x000fe20007ffe0ff */
[----:B------:R-:W-:Y:S01]  /*7de0*/  FFMA.FTZ R143, R200, UR11, -R143 ;  /* 0x0000000bc88f7c23 */ /* 0x000fe2000801088f */
[C---:B------:R-:W-:Y:S01]  /*7df0*/  ISETP.GE.AND P2, PT, R6.reuse, 0x21, PT ;  /* 0x000000210600780c */ /* 0x040fe20003f46270 */
[----:B------:R-:W-:Y:S01]  /*7e00*/  FFMA.FTZ R146, R199, UR11, -R146 ;  /* 0x0000000bc7927c23 */ /* 0x000fe20008010892 */
[C---:B------:R-:W-:Y:S01]  /*7e10*/  ISETP.GE.AND P3, PT, R6.reuse, 0x41, PT ;  /* 0x000000410600780c */ /* 0x040fe20003f66270 */
[----:B------:R-:W-:Y:S01]  /*7e20*/  FFMA.FTZ R148, R175, UR11, R148 ;  /* 0x0000000baf947c23 */ /* 0x000fe20008010094 */
[C---:B------:R-:W-:Y:S01]  /*7e30*/  ISETP.GE.AND P4, PT, R6.reuse, 0x61, PT ;  /* 0x000000610600780c */ /* 0x040fe20003f86270 */
[----:B------:R-:W1:Y:S01]  /*7e40*/  LDS R161, [R161+0x8c0] ;  /* 0x0008c000a1a17984 */ /* 0x000e620000000800 */
[----:B------:R-:W-:Y:S01]  /*7e50*/  ISETP.GE.AND P5, PT, R6, 0x81, PT ;  /* 0x000000810600780c */ /* 0x000fe20003fa6270 */
        /* <DEDUP_REMOVED lines=8> */
[----:B0-----:R-:W-:Y:S01]  /*7ee0*/  FFMA.FTZ R132, R182, UR11, R7 ;  /* 0x0000000bb6847c23 */ /* 0x001fe20008010007 */
        /* <DEDUP_REMOVED lines=9> */
.L_x_14604:
[----:B------:R-:W-:Y:S05]  /*7f80*/  BSYNC.RECONVERGENT B0 ;  /* 0x0000000000007941 */ /* 0x000fea0003800200 */
.L_x_14603:
[----:B------:R-:W-:Y:S04]  /*7f90*/  BSSY.RECONVERGENT B0, `(.L_x_14605) ;  /* 0x0000003000007945 */ /* 0x000fe80003800200 */
[----:B------:R-:W-:Y:S05]  /*7fa0*/  @!P2 BRA `(.L_x_14606) ;  /* 0x000000000004a947 */ /* 0x000fea0003800000 */
[----:B-1----:R2:W-:Y:S02]  /*7fb0*/  REDG.E.ADD.F32.FTZ.RN.STRONG.GPU desc[UR16][R10.64+0x80], R161 ;  /* 0x000080a10a0079a6 */ /* 0x0025e4000c12f310 */
.L_x_14606:
[----:B------:R-:W-:Y:S05]  /*7fc0*/  BSYNC.RECONVERGENT B0 ;  /* 0x0000000000007941 */ /* 0x000fea0003800200 */
.L_x_14605:
[----:B0-----:R0:W3:Y:S01]  /*7fd0*/  LDS R7, [R164+0x940] ;  /* 0x00094000a4077984 */ /* 0x0010e20000000800 */
[----:B------:R-:W-:Y:S01]  /*7fe0*/  BSSY.RECONVERGENT B0, `(.L_x_14607) ;  /* 0x0000005000007945 */ /* 0x000fe20003800200 */
[----:B------:R-:W-:Y:S02]  /*7ff0*/  LEA.HI R163, R163, R22, RZ, 0x1b ;  /* 0x00000016a3a37211 */ /* 0x000fe400078fd8ff */
[----:B------:R-:W-:Y:S01]  /*8000*/  LEA R152, R152, UR9, 0x2 ;  /* 0x0000000998987c11 */ /* 0x000fe2000f8e10ff */
[----:B------:R-:W-:Y:S06]  /*8010*/  @!P3 BRA `(.L_x_14608) ;  /* 0x000000000004b947 */ /* 0x000fec0003800000 */
[----:B---3--:R4:W-:Y:S02]  /*8020*/  REDG.E.ADD.F32.FTZ.RN.STRONG.GPU desc[UR16][R10.64+0x100], R7 ;  /* 0x000100070a0079a6 */ /* 0x0089e4000c12f310 */
.L_x_14608:
[----:B------:R-:W-:Y:S05]  /*8030*/  BSYNC.RECONVERGENT B0 ;  /* 0x0000000000007941 */ /* 0x000fea0003800200 */
.L_x_14607:
[----:B---34-:R3:W4:Y:S01]  /*8040*/  LDS R7, [R152+0x9c0] ;  /* 0x0009c00098077984 */ /* 0x0187220000000800 */
[----:B------:R-:W-:Y:S01]  /*8050*/  BSSY.RECONVERGENT B0, `(.L_x_14609) ;  /* 0x0000004000007945 */ /* 0x000fe20003800200 */
[----:B------:R-:W-:-:S03]  /*8060*/  LEA R150, R163, UR9, 0x2 ;  /* 0x00000009a3967c11 */ /* 0x000fc6000f8e10ff */
[----:B------:R-:W-:Y:S05]  /*8070*/  @!P4 BRA `(.L_x_14610) ;  /* 0x000000000004c947 */ /* 0x000fea0003800000 */
[----:B----4-:R4:W-:Y:S02]  /*8080*/  REDG.E.ADD.F32.FTZ.RN.STRONG.GPU desc[UR16][R10.64+0x180], R7 ;  /* 0x000180070a0079a6 */ /* 0x0109e4000c12f310 */
.L_x_14610:
[----:B------:R-:W-:Y:S05]  /*8090*/  BSYNC.RECONVERGENT B0 ;  /* 0x0000000000007941 */ /* 0x000fea0003800200 */
.L_x_14609:
[----:B----4-:R4:W0:Y:S01]  /*80a0*/  LDS R7, [R150+0xa40] ;  /* 0x000a400096077984 */ /* 0x0108220000000800 */
[----:B------:R-:W-:Y:S01]  /*80b0*/  BSSY.RECONVERGENT B0, `(.L_x_14611) ;  /* 0x0000005000007945 */ /* 0x000fe20003800200 */
[C---:B-12---:R-:W-:Y:S02]  /*80c0*/  IADD3 R161, PT, PT, R22.reuse, 0xa0, RZ ;  /* 0x000000a016a17810 */ /* 0x046fe40007ffe0ff */
[----:B------:R-:W-:Y:S01]  /*80d0*/  IADD3 R163, PT, PT, R22, 0xc0, RZ ;  /* 0x000000c016a37810 */ /* 0x000fe20007ffe0ff */
[----:B------:R-:W-:Y:S06]  /*80e0*/  @!P5 BRA `(.L_x_14612) ;  /* 0x000000000004d947 */ /* 0x000fec0003800000 */
[----:B0-----:R1:W-:Y:S02]  /*80f0*/  REDG.E.ADD.F32.FTZ.RN.STRONG.GPU desc[UR16][R10.64+0x200], R7 ;  /* 0x000200070a0079a6 */ /* 0x0013e4000c12f310 */
.L_x_14612:
[----:B------:R-:W-:Y:S05]  /*8100*/  BSYNC.RECONVERGENT B0 ;  /* 0x0000000000007941 */ /* 0x000fea0003800200 */
.L_x_14611:
[----:B01----:R-:W-:Y:S01]  /*8110*/  IADD3 R7, PT, PT, R22, 0xe0, RZ ;  /* 0x000000e016077810 */ /* 0x003fe20007ffe0ff */
[----:B------:R-:W-:Y:S01]  /*8120*/  BSSY.RECONVERGENT B0, `(.L_x_14613) ;  /* 0x0000010000007945 */ /* 0x000fe20003800200 */
[-C--:B------:R-:W-:Y:S02]  /*8130*/  LEA.HI R161, R161, R22.reuse, RZ, 0x1b ;  /* 0x00000016a1a17211 */ /* 0x080fe400078fd8ff */
[-C--:B----4-:R-:W-:Y:S02]  /*8140*/  LEA.HI R150, R7, R22.reuse, RZ, 0x1b ;  /* 0x0000001607967211 */ /* 0x090fe400078fd8ff */
        /* <DEDUP_REMOVED lines=13> */
.L_x_14614:
[----:B------:R-:W-:Y:S05]  /*8220*/  BSYNC.RECONVERGENT B0 ;  /* 0x0000000000007941 */ /* 0x000fea0003800200 */
.L_x_14613:
[----:B01----:R0:W1:Y:S01]  /*8230*/  LDS R7, [R163+0xb40] ;  /* 0x000b4000a3077984 */ /* 0x0030620000000800 */
[----:B------:R-:W-:Y:S01]  /*8240*/  BSSY.RECONVERGENT B0, `(.L_x_14615) ;  /* 0x0000006000007945 */ /* 0x000fe20003800200 */
[----:B------:R-:W-:Y:S02]  /*8250*/  IADD3 R161, PT, PT, R22, 0x120, RZ ;  /* 0x0000012016a17810 */ /* 0x000fe40007ffe0ff */
[----:B------:R-:W-:Y:S02]  /*8260*/  LEA.HI R165, R165, R22, RZ, 0x1b ;  /* 0x00000016a5a57211 */ /* 0x000fe400078fd8ff */
[----:B------:R-:W-:Y:S01]  /*8270*/  LEA R150, R150, UR9, 0x2 ;  /* 0x0000000996967c11 */ /* 0x000fe2000f8e10ff */
[----:B------:R-:W-:Y:S06]  /*8280*/  @!P1 BRA `(.L_x_14616) ;  /* 0x0000000000049947 */ /* 0x000fec0003800000 */
[----:B-1----:R2:W-:Y:S02]  /*8290*/  REDG.E.ADD.F32.FTZ.RN.STRONG.GPU desc[UR16][R10.64+0x300], R7 ;  /* 0x000300070a0079a6 */ /* 0x0025e4000c12f310 */
.L_x_14616:
[----:B------:R-:W-:Y:S05]  /*82a0*/  BSYNC.RECONVERGENT B0 ;  /* 0x0000000000007941 */ /* 0x000fea0003800200 */
.L_x_14615:
[----:B-12---:R1:W2:Y:S01]  /*82b0*/  LDS R7, [R150+0xbc0] ;  /* 0x000bc00096077984 */ /* 0x0062a20000000800 */
[----:B------:R-:W-:Y:S01]  /*82c0*/  BSSY.RECONVERGENT B0, `(.L_x_14617) ;  /* 0x0000006000007945 */ /* 0x000fe20003800200 */
[----:B0-----:R-:W-:Y:S02]  /*82d0*/  IADD3 R163, PT, PT, R22, 0x140, RZ ;  /* 0x0000014016a37810 */ /* 0x001fe40007ffe0ff */
[----:B------:R-:W-:Y:S02]  /*82e0*/  LEA.HI R161, R161, R22, RZ, 0x1b ;  /* 0x00000016a1a17211 */ /* 0x000fe400078fd8ff */
[----:B------:R-:W-:Y:S01]  /*82f0*/  LEA R165, R165, UR9, 0x2 ;  /* 0x00000009a5a57c11 */ /* 0x000fe2000f8e10ff */
[----:B------:R-:W-:Y:S06]  /*8300*/  @!P2 BRA `(.L_x_14618) ;  /* 0x000000000004a947 */ /* 0x000fec0003800000 */
[----:B--2---:R0:W-:Y:S02]  /*8310*/  REDG.E.ADD.F32.FTZ.RN.STRONG.GPU desc[UR16][R10.64+0x380], R7 ;  /* 0x000380070a0079a6 */ /* 0x0041e4000c12f310 */
.L_x_14618:
[----:B------:R-:W-:Y:S05]  /*8320*/  BSYNC.RECONVERGENT B0 ;  /* 0x0000000000007941 */ /* 0x000fea0003800200 */
.L_x_14617:
[----:B0-2---:R0:W2:Y:S01]  /*8330*/  LDS R7, [R165+0xc40] ;  /* 0x000c4000a5077984 */ /* 0x0050a20000000800 */
[----:B------:R-:W-:Y:S01]  /*8340*/  BSSY.RECONVERGENT B0, `(.L_x_14619) ;  /* 0x0000005000007945 */ /* 0x000fe20003800200 */
[----:B------:R-:W-:Y:S02]  /*8350*/  LEA.HI R163, R163, R22, RZ, 0x1b ;  /* 0x00000016a3a37211 */ /* 0x000fe400078fd8ff */
[----:B------:R-:W-:Y:S01]  /*8360*/  LEA R161, R161, UR9, 0x2 ;  /* 0x00000009a1a17c11 */ /* 0x000fe2000f8e10ff */
[----:B------:R-:W-:Y:S06]  /*8370*/  @!P3 BRA `(.L_x_14620) ;  /* 0x000000000004b947 */ /* 0x000fec0003800000 */
[----:B--2---:R4:W-:Y:S02]  /*8380*/  REDG.E.ADD.F32.FTZ.RN.STRONG.GPU desc[UR16][R10.64+0x400], R7 ;  /* 0x000400070a0079a6 */ /* 0x0049e4000c12f310 */
.L_x_14620:
[----:B------:R-:W-:Y:S05]  /*8390*/  BSYNC.RECONVERGENT B0 ;  /* 0x0000000000007941 */ /* 0x000fea0003800200 */
.L_x_14619:
[----:B--2-4-:R2:W4:Y:S01]  /*83a0*/  LDS R7, [R161+0xcc0] ;  /* 0x000cc000a1077984 */ /* 0x0145220000000800 */
[----:B------:R-:W-:Y:S01]  /*83b0*/  BSSY.RECONVERGENT B0, `(.L_x_14621) ;  /* 0x0000004000007945 */ /* 0x000fe20003800200 */
[----:B------:R-:W-:-:S03]  /*83c0*/  LEA R163, R163, UR9, 0x2 ;  /* 0x00000009a3a37c11 */ /* 0x000fc6000f8e10ff */
[----:B------:R-:W-:Y:S05]  /*83d0*/  @!P4 BRA `(.L_x_14622) ;  /* 0x000000000004c947 */ /* 0x000fea0003800000 */
[----:B----4-:R4:W-:Y:S02]  /*83e0*/  REDG.E.ADD.F32.FTZ.RN.STRONG.GPU desc[UR16][R10.64+0x480], R7 ;  /* 0x000480070a0079a6 */ /* 0x0109e4000c12f310 */
.L_x_14622:
[----:B------:R-:W-:Y:S05]  /*83f0*/  BSYNC.RECONVERGENT B0 ;  /* 0x0000000000007941 */ /* 0x000fea0003800200 */
.L_x_14621:
[----:B----4-:R4:W0:Y:S01]  /*8400*/  LDS R7, [R163+0xd40] ;  /* 0x000d4000a3077984 */ /* 0x0108220000000800 */
[----:B------:R-:W-:Y:S04]  /*8410*/  BSSY.RECONVERGENT B0, `(.L_x_14623) ;  /* 0x0000003000007945 */ /* 0x000fe80003800200 */
[----:B------:R-:W-:Y:S05]  /*8420*/  @!P5 BRA `(.L_x_14624) ;  /* 0x000000000004d947 */ /* 0x000fea0003800000 */
[----:B0-----:R0:W-:Y:S02]  /*8430*/  REDG.E.ADD.F32.FTZ.RN.STRONG.GPU desc[UR16][R10.64+0x500], R7 ;  /* 0x000500070a0079a6 */ /* 0x0011e4000c12f310 */
.L_x_14624:
[----:B------:R-:W-:Y:S05]  /*8440*/  BSYNC.RECONVERGENT B0 ;  /* 0x0000000000007941 */ /* 0x000fea0003800200 */
.L_x_14623:
[C---:B0-----:R-:W-:Y:S01]  /*8450*/  IADD3 R7, PT, PT, R22.reuse, 0x160, RZ ;  /* 0x0000016016077810 */ /* 0x041fe20007ffe0ff */
[----:B------:R-:W-:Y:S01]  /*8460*/  BSSY.RECONVERGENT B0, `(.L_x_14625) ;  /* 0x0000032000007945 */ /* 0x000fe20003800200 */
[C---:B------:R-:W-:Y:S02]  /*8470*/  IADD3 R171, PT, PT, R22.reuse, 0x280, RZ ;  /* 0x0000028016ab7810 */ /* 0x040fe40007ffe0ff */
[C---:B------:R-:W-:Y:S02]  /*8480*/  IADD3 R235, PT, PT, R22.reuse, 0x300, RZ ;  /* 0x0000030016eb7810 */ /* 0x040fe40007ffe0ff */
[-C--:B---3--:R-:W-:Y:S02]  /*8490*/  LEA.HI R152, R7, R22.reuse, RZ, 0x1b ;  /* 0x0000001607987211 */ /* 0x088fe400078fd8ff */
[----:B-1----:R-:W-:Y:S02]  /*84a0*/  LEA.HI R150, R171, R22, RZ, 0x1b ;  /* 0x00000016ab967211 */ /* 0x002fe400078fd8ff */
[----:B------:R-:W-:-:S02]  /*84b0*/  IADD3 R231, PT, PT, R22, 0x3a0, RZ ;  /* 0x000003a016e77810 */ /* 0x000fc40007ffe0ff */
[-C--:B------:R-:W-:Y:S02]  /*84c0*/  LEA.HI R171, R235, R22.reuse, RZ, 0x1b ;  /* 0x00000016ebab7211 */ /* 0x080fe400078fd8ff */
[----:B------:R-:W-:Y:S02]  /*84d0*/  LEA R235, R152, UR9, 0x2 ;  /* 0x0000000998eb7c11 */ /* 0x000fe4000f8e10ff */
[----:B------:R-:W-:Y:S02]  /*84e0*/  LEA.HI R200, R231, R22, RZ, 0x1b ;  /* 0x00000016e7c87211 */ /* 0x000fe400078fd8ff */
[----:B------:R-:W-:Y:S01]  /*84f0*/  ISETP.GE.AND P1, PT, R6, 0x161, PT ;  /* 0x000001610600780c */ /* 0x000fe20003f26270 */
[----:B------:R0:W1:Y:S01]  /*8500*/  LDS R231, [R235+0xdc0] ;  /* 0x000dc000ebe77984 */ /* 0x0000620000000800 */
[C---:B------:R-:W-:Y:S02]  /*8510*/  IADD3 R233, PT, PT, R22.reuse, 0x2e0, RZ ;  /* 0x000002e016e97810 */ /* 0x040fe40007ffe0ff */
[----:B--2---:R-:W-:-:S02]  /*8520*/  IADD3 R161, PT, PT, R22, 0x180, RZ ;  /* 0x0000018016a17810 */ /* 0x004fc40007ffe0ff */
[C---:B------:R-:W-:Y:S02]  /*8530*/  IADD3 R165, PT, PT, R22.reuse, 0x220, RZ ;  /* 0x0000022016a57810 */ /* 0x040fe40007ffe0ff */
[C---:B------:R-:W-:Y:S02]  /*8540*/  IADD3 R167, PT, PT, R22.reuse, 0x240, RZ ;  /* 0x0000024016a77810 */ /* 0x040fe40007ffe0ff */
[C---:B------:R-:W-:Y:S02]  /*8550*/  IADD3 R169, PT, PT, R22.reuse, 0x260, RZ ;  /* 0x0000026016a97810 */ /* 0x040fe40007ffe0ff */
[C---:B----4-:R-:W-:Y:S02]  /*8560*/  IADD3 R163, PT, PT, R22.reuse, 0x1c0, RZ ;  /* 0x000001c016a37810 */ /* 0x050fe40007ffe0ff */
[C---:B------:R-:W-:Y:S02]  /*8570*/  IADD3 R173, PT, PT, R22.reuse, 0x2a0, RZ ;  /* 0x000002a016ad7810 */ /* 0x040fe40007ffe0ff */
[----:B------:R-:W-:-:S02]  /*8580*/  IADD3 R187, PT, PT, R22, 0x2c0, RZ ;  /* 0x000002c016bb7810 */ /* 0x000fc40007ffe0ff */
[----:B------:R-:W-:Y:S02]  /*8590*/  LEA.HI R170, R233, R22, RZ, 0x1b ;  /* 0x00000016e9aa7211 */ /* 0x000fe400078fd8ff */
        /* <DEDUP_REMOVED lines=8> */
[-C--:B------:R-:W-:Y:S02]  /*8620*/  LEA.HI R230, R161, R22.reuse, RZ, 0x1b ;  /* 0x00000016a1e67211 */ /* 0x080fe400078fd8ff */
        /* <DEDUP_REMOVED lines=19> */
[----:B01----:R-:W-:Y:S06]  /*8760*/  @!P1 BRA `(.L_x_14626) ;  /* 0x0000000000049947 */ /* 0x003fec0003800000 */
[----:B------:R0:W-:Y:S02]  /*8770*/  REDG.E.ADD.F32.FTZ.RN.STRONG.GPU desc[UR16][R10.64+0x580], R231 ;  /* 0x000580e70a0079a6 */ /* 0x0001e4000c12f310 */
.L_x_14626:
[----:B------:R-:W-:Y:S05]  /*8780*/  BSYNC.RECONVERGENT B0 ;  /* 0x0000000000007941 */ /* 0x000fea0003800200 */
.L_x_14625:
[----:B0-----:R-:W-:Y:S01]  /*8790*/  LEA R231, R215, UR9, 0x2 ;  /* 0x00000009d7e77c11 */ /* 0x001fe2000f8e10ff */
[----:B------:R-:W-:Y:S01]  /*87a0*/  BSSY.RECONVERGENT B0, `(.L_x_14627) ;  /* 0x0000004000007945 */ /* 0x000fe20003800200 */
[----:B------:R0:W1:Y:S03]  /*87b0*/  LDS R215, [R230+0xe40] ;  /* 0x000e4000e6d77984 */ /* 0x0000660000000800 */
[----:B------:R-:W-:Y:S05]  /*87c0*/  @!P2 BRA `(.L_x_14628) ;  /* 0x000000000004a947 */ /* 0x000fea0003800000 */
[----:B-1----:R2:W-:Y:S02]  /*87d0*/  REDG.E.ADD.F32.FTZ.RN.STRONG.GPU desc[UR16][R10.64+0x600], R215 ;  /* 0x000600d70a0079a6 */ /* 0x0025e4000c12f310 */
.L_x_14628:
[----:B------:R-:W-:Y:S05]  /*87e0*/  BSYNC.RECONVERGENT B0 ;  /* 0x0000000000007941 */ /* 0x000fea0003800200 */
.L_x_14627:
[----:B-12---:R1:W2:Y:S01]  /*87f0*/  LDS R215, [R231+0xec0] ;  /* 0x000ec000e7d77984 */ /* 0x0062a20000000800 */
[----:B------:R-:W-:Y:S04]  /*8800*/  BSSY.RECONVERGENT B0, `(.L_x_14629) ;  /* 0x0000003000007945 */ /* 0x000fe80003800200 */
[----:B------:R-:W-:Y:S05]  /*8810*/  @!P3 BRA `(.L_x_14630) ;  /* 0x000000000004b947 */ /* 0x000fea0003800000 */
[----:B--2---:R3:W-:Y:S02]  /*8820*/  REDG.E.ADD.F32.FTZ.RN.STRONG.GPU desc[UR16][R10.64+0x680], R215 ;  /* 0x000680d70a0079a6 */ /* 0x0047e4000c12f310 */
.L_x_14630:
[----:B------:R-:W-:Y:S05]  /*8830*/  BSYNC.RECONVERGENT B0 ;  /* 0x0000000000007941 */ /* 0x000fea0003800200 */
.L_x_14629:
[----:B------:R-:W-:Y:S01]  /*8840*/  LEA R161, R161, UR9, 0x2 ;  /* 0x00000009a1a17c11 */ /* 0x000fe2000f8e10ff */
[----:B------:R-:W-:Y:S01]  /*8850*/  BSSY.RECONVERGENT B0, `(.L_x_14631) ;  /* 0x000000b000007945 */ /* 0x000fe20003800200 */
[C---:B------:R-:W-:Y:S02]  /*8860*/  ISETP.GE.AND P6, PT, R6.reuse, 0x1c1, PT ;  /* 0x000001c10600780c */ /* 0x040fe40003fc6270 */
[----:B------:R-:W-:Y:S02]  /*8870*/  LEA R229, R229, UR9, 0x2 ;  /* 0x00000009e5e57c11 */ /* 0x000fe4000f8e10ff */
[----:B------:R-:W4:Y:S01]  /*8880*/  LDS R161, [R161+0xf40] ;  /* 0x000f4000a1a17984 */ /* 0x000f220000000800 */
[C---:B------:R-:W-:Y:S02]  /*8890*/  ISETP.GE.AND P1, PT, R6.reuse, 0x1e1, PT ;  /* 0x000001e10600780c */ /* 0x040fe40003f26270 */
[C---:B------:R-:W-:Y:S02]  /*88a0*/  ISETP.GE.AND P2, PT, R6.reuse, 0x201, PT ;  /* 0x000002010600780c */ /* 0x040fe40003f46270 */
[----:B------:R-:W-:-:S02]  /*88b0*/  ISETP.GE.AND P3, PT, R6, 0x221, PT ;  /* 0x000002210600780c */ /* 0x000fc40003f66270 */
[C---:B------:R-:W-:Y:S02]  /*88c0*/  ISETP.GE.AND P4, PT, R6.reuse, 0x241, PT ;  /* 0x000002410600780c */ /* 0x040fe40003f86270 */
[----:B------:R-:W-:Y:S01]  /*88d0*/  ISETP.GE.AND P5, PT, R6, 0x261, PT ;  /* 0x000002610600780c */ /* 0x000fe20003fa6270 */
[----:B------:R-:W-:-:S12]  /*88e0*/  @!P6 BRA `(.L_x_14632) ;  /* 0x000000000004e947 */ /* 0x000fd80003800000 */
[----:B----4-:R4:W-:Y:S02]  /*88f0*/  REDG.E.ADD.F32.FTZ.RN.STRONG.GPU desc[UR16][R10.64+0x700], R161 ;  /* 0x000700a10a0079a6 */ /* 0x0109e4000c12f310 */
.L_x_14632:
[----:B------:R-:W-:Y:S05]  /*8900*/  BSYNC.RECONVERGENT B0 ;  /* 0x0000000000007941 */ /* 0x000fea0003800200 */
.L_x_14631:
[----:B----4-:R4:W0:Y:S01]  /*8910*/  LDS R161, [R229+0xfc0] ;  /* 0x000fc000e5a17984 */ /* 0x0108220000000800 */
[----:B------:R-:W-:Y:S01]  /*8920*/  BSSY.RECONVERGENT B0, `(.L_x_14633) ;  /* 0x0000004000007945 */ /* 0x000fe20003800200 */
[----:B------:R-:W-:-:S03]  /*8930*/  LEA R163, R163, UR9, 0x2 ;  /* 0x00000009a3a37c11 */ /* 0x000fc6000f8e10ff */
[----:B------:R-:W-:Y:S05]  /*8940*/  @!P1 BRA `(.L_x_14634) ;  /* 0x0000000000049947 */ /* 0x000fea0003800000 */
[----:B0-----:R0:W-:Y:S02]  /*8950*/  REDG.E.ADD.F32.FTZ.RN.STRONG.GPU desc[UR16][R10.64+0x780], R161 ;  /* 0x000780a10a0079a6 */ /* 0x0011e4000c12f310 */
.L_x_14634:
[----:B------:R-:W-:Y:S05]  /*8960*/  BSYNC.RECONVERGENT B0 ;  /* 0x0000000000007941 */ /* 0x000fea0003800200 */
.L_x_14633:
[----:B0-----:R0:W0:Y:S01]  /*8970*/  LDS R161, [R163+0x1040] ;  /* 0x00104000a3a17984 */ /* 0x0010220000000800 */
[----:B------:R-:W-:Y:S01]  /*8980*/  BSSY.RECONVERGENT B0, `(.L_x_14635) ;  /* 0x0000004000007945 */ /* 0x000fe20003800200 */
[----:B------:R-:W-:-:S03]  /*8990*/  LEA R164, R164, UR9, 0x2 ;  /* 0x00000009a4a47c11 */ /* 0x000fc6000f8e10ff */
[----:B------:R-:W-:Y:S05]  /*89a0*/  @!P2 BRA `(.L_x_14636) ;  /* 0x000000000004a947 */ /* 0x000fea0003800000 */
[----:B0-----:R0:W-:Y:S02]  /*89b0*/  REDG.E.ADD.F32.FTZ.RN.STRONG.GPU desc[UR16][R10.64+0x800], R161 ;  /* 0x000800a10a0079a6 */ /* 0x0011e4000c12f310 */
.L_x_14636:
[----:B------:R-:W-:Y:S05]  /*89c0*/  BSYNC.RECONVERGENT B0 ;  /* 0x0000000000007941 */ /* 0x000fea0003800200 */
.L_x_14635:
[----:B0-----:R0:W0:Y:S01]  /*89d0*/  LDS R161, [R164+0x10c0] ;  /* 0x0010c000a4a17984 */ /* 0x0010220000000800 */
[----:B------:R-:W-:Y:S01]  /*89e0*/  BSSY.RECONVERGENT B0, `(.L_x_14637) ;  /* 0x0000004000007945 */ /* 0x000fe20003800200 */
[----:B------:R-:W-:-:S03]  /*89f0*/  LEA R165, R165, UR9, 0x2 ;  /* 0x00000009a5a57c11 */ /* 0x000fc6000f8e10ff */
[----:B------:R-:W-:Y:S05]  /*8a00*/  @!P3 BRA `(.L_x_14638) ;  /* 0x000000000004b947 */ /* 0x000fea0003800000 */
[----:B0-----:R0:W-:Y:S02]  /*8a10*/  REDG.E.ADD.F32.FTZ.RN.STRONG.GPU desc[UR16][R10.64+0x880], R161 ;  /* 0x000880a10a0079a6 */ /* 0x0011e4000c12f310 */
.L_x_14638:
[----:B------:R-:W-:Y:S05]  /*8a20*/  BSYNC.RECONVERGENT B0 ;  /* 0x0000000000007941 */ /* 0x000fea0003800200 */
.L_x_14637:
[----:B0-----:R0:W0:Y:S01]  /*8a30*/  LDS R161, [R165+0x1140] ;  /* 0x00114000a5a17984 */ /* 0x0010220000000800 */
[----:B------:R-:W-:Y:S01]  /*8a40*/  BSSY.RECONVERGENT B0, `(.L_x_14639) ;  /* 0x0000004000007945 */ /* 0x000fe20003800200 */
[----:B------:R-:W-:-:S03]  /*8a50*/  LEA R166, R166, UR9, 0x2 ;  /* 0x00000009a6a67c11 */ /* 0x000fc6000f8e10ff */
[----:B------:R-:W-:Y:S05]  /*8a60*/  @!P4 BRA `(.L_x_14640) ;  /* 0x000000000004c947 */ /* 0x000fea0003800000 */
[----:B0-----:R0:W-:Y:S02]  /*8a70*/  REDG.E.ADD.F32.FTZ.RN.STRONG.GPU desc[UR16][R10.64+0x900], R161 ;  /* 0x000900a10a0079a6 */ /* 0x0011e4000c12f310 */
.L_x_14640:
[----:B------:R-:W-:Y:S05]  /*8a80*/  BSYNC.RECONVERGENT B0 ;  /* 0x0000000000007941 */ /* 0x000fea0003800200 */
.L_x_14639:
[----:B0-----:R0:W0:Y:S01]  /*8a90*/  LDS R161, [R166+0x11c0] ;  /* 0x0011c000a6a17984 */ /* 0x0010220000000800 */
[----:B------:R-:W-:Y:S04]  /*8aa0*/  BSSY.RECONVERGENT B0, `(.L_x_14641) ;  /* 0x0000003000007945 */ /* 0x000fe80003800200 */
[----:B------:R-:W-:Y:S05]  /*8ab0*/  @!P5 BRA `(.L_x_14642) ;  /* 0x000000000004d947 */ /* 0x000fea0003800000 */
[----:B0-----:R0:W-:Y:S02]  /*8ac0*/  REDG.E.ADD.F32.FTZ.RN.STRONG.GPU desc[UR16][R10.64+0x980], R161 ;  /* 0x000980a10a0079a6 */ /* 0x0011e4000c12f310 */
.L_x_14642:
[----:B------:R-:W-:Y:S05]  /*8ad0*/  BSYNC.RECONVERGENT B0 ;  /* 0x0000000000007941 */ /* 0x000fea0003800200 */
.L_x_14641:
[----:B------:R-:W-:Y:S01]  /*8ae0*/  LEA R150, R150, UR9, 0x2 ;  /* 0x0000000996967c11 */ /* 0x000fe2000f8e10ff */
[----:B------:R-:W-:Y:S01]  /*8af0*/  BSSY.RECONVERGENT B0, `(.L_x_14643) ;  /* 0x000000b000007945 */ /* 0x000fe20003800200 */
[C---:B------:R-:W-:Y:S02]  /*8b00*/  ISETP.GE.AND P6, PT, R6.reuse, 0x281, PT ;  /* 0x000002810600780c */ /* 0x040fe40003fc6270 */
        /* <DEDUP_REMOVED lines=9> */
.L_x_14644:
[----:B------:R-:W-:Y:S05]  /*8ba0*/  BSYNC.RECONVERGENT B0 ;  /* 0x0000000000007941 */ /* 0x000fea0003800200 */
.L_x_14643:
[----:B0-----:R0:W0:Y:S01]  /*8bb0*/  LDS R161, [R167+0x12c0] ;  /* 0x0012c000a7a17984 */ /* 0x0010220000000800 */
[----:B------:R-:W-:Y:S01]  /*8bc0*/  BSSY.RECONVERGENT B0, `(.L_x_14645) ;  /* 0x0000004000007945 */ /* 0x000fe20003800200 */
[----:B------:R-:W-:-:S03]  /*8bd0*/  LEA R169, R169, UR9, 0x2 ;  /* 0x00000009a9a97c11 */ /* 0x000fc6000f8e10ff */
[----:B------:R-:W-:Y:S05]  /*8be0*/  @!P1 BRA `(.L_x_14646) ;  /* 0x0000000000049947 */ /* 0x000fea0003800000 */
[----:B0-----:R0:W-:Y:S02]  /*8bf0*/  REDG.E.ADD.F32.FTZ.RN.STRONG.GPU desc[UR16][R10.64+0xa80], R161 ;  /* 0x000a80a10a0079a6 */ /* 0x0011e4000c12f310 */
.L_x_14646:
[----:B------:R-:W-:Y:S05]  /*8c00*/  BSYNC.RECONVERGENT B0 ;  /* 0x0000000000007941 */ /* 0x000fea0003800200 */
.L_x_14645:
[----:B0-----:R0:W0:Y:S01]  /*8c10*/  LDS R161, [R169+0x1340] ;  /* 0x00134000a9a17984 */ /* 0x0010220000000800 */
[----:B------:R-:W-:Y:S01]  /*8c20*/  BSSY.RECONVERGENT B0, `(.L_x_14647) ;  /* 0x0000004000007945 */ /* 0x000fe20003800200 */
[----:B------:R-:W-:-:S03]  /*8c30*/  LEA R170, R170, UR9, 0x2 ;  /* 0x00000009aaaa7c11 */ /* 0x000fc6000f8e10ff */
[----:B------:R-:W-:Y:S05]  /*8c40*/  @!P2 BRA `(.L_x_14648) ;  /* 0x000000000004a947 */ /* 0x000fea0003800000 */
[----:B0-----:R0:W-:Y:S02]  /*8c50*/  REDG.E.ADD.F32.FTZ.RN.STRONG.GPU desc[UR16][R10.64+0xb00], R161 ;  /* 0x000b00a10a0079a6 */ /* 0x0011e4000c12f310 */
.L_x_14648:
[----:B------:R-:W-:Y:S05]  /*8c60*/  BSYNC.RECONVERGENT B0 ;  /* 0x0000000000007941 */ /* 0x000fea0003800200 */
.L_x_14647:
[----:B0-----:R0:W0:Y:S01]  /*8c70*/  LDS R161, [R170+0x13c0] ;  /* 0x0013c000aaa17984 */ /* 0x0010220000000800 */
[----:B------:R-:W-:Y:S01]  /*8c80*/  BSSY.RECONVERGENT B0, `(.L_x_14649) ;  /* 0x0000004000007945 */ /* 0x000fe20003800200 */
[----:B------:R-:W-:-:S03]  /*8c90*/  LEA R171, R171, UR9, 0x2 ;  /* 0x00000009abab7c11 */ /* 0x000fc6000f8e10ff */
[----:B------:R-:W-:Y:S05]  /*8ca0*/  @!P3 BRA `(.L_x_14650) ;  /* 0x000000000004b947 */ /* 0x000fea0003800000 */
[----:B0-----:R0:W-:Y:S02]  /*8cb0*/  REDG.E.ADD.F32.FTZ.RN.STRONG.GPU desc[UR16][R10.64+0xb80], R161 ;  /* 0x000b80a10a0079a6 */ /* 0x0011e4000c12f310 */
.L_x_14650:
[----:B------:R-:W-:Y:S05]  /*8cc0*/  BSYNC.RECONVERGENT B0 ;  /* 0x0000000000007941 */ /* 0x000fea0003800200 */
.L_x_14649:
[----:B0-----:R0:W0:Y:S01]  /*8cd0*/  LDS R161, [R171+0x1440] ;  /* 0x00144000aba17984 */ /* 0x0010220000000800 */
[----:B------:R-:W-:Y:S01]  /*8ce0*/  BSSY.RECONVERGENT B0, `(.L_x_14651) ;  /* 0x0000004000007945 */ /* 0x000fe20003800200 */
[----:B------:R-:W-:-:S03]  /*8cf0*/  LEA R173, R173, UR9, 0x2 ;  /* 0x00000009adad7c11 */ /* 0x000fc6000f8e10ff */
[----:B------:R-:W-:Y:S05]  /*8d00*/  @!P4 BRA `(.L_x_14652) ;  /* 0x000000000004c947 */ /* 0x000fea0003800000 */
[----:B0-----:R0:W-:Y:S02]  /*8d10*/  REDG.E.ADD.F32.FTZ.RN.STRONG.GPU desc[UR16][R10.64+0xc00], R161 ;  /* 0x000c00a10a0079a6 */ /* 0x0011e4000c12f310 */
.L_x_14652:
[----:B------:R-:W-:Y:S05]  /*8d20*/  BSYNC.RECONVERGENT B0 ;  /* 0x0000000000007941 */ /* 0x000fea0003800200 */
.L_x_14651:
[----:B0-----:R0:W0:Y:S01]  /*8d30*/  LDS R161, [R173+0x14c0] ;  /* 0x0014c000ada17984 */ /* 0x0010220000000800 */
[----:B------:R-:W-:Y:S04]  /*8d40*/  BSSY.RECONVERGENT B0, `(.L_x_14653) ;  /* 0x0000003000007945 */ /* 0x000fe80003800200 */
[----:B------:R-:W-:Y:S05]  /*8d50*/  @!P5 BRA `(.L_x_14654) ;  /* 0x000000000004d947 */ /* 0x000fea0003800000 */
[----:B0-----:R0:W-:Y:S02]  /*8d60*/  REDG.E.ADD.F32.FTZ.RN.STRONG.GPU desc[UR16][R10.64+0xc80], R161 ;  /* 0x000c80a10a0079a6 */ /* 0x0011e4000c12f310 */
.L_x_14654:
[----:B------:R-:W-:Y:S05]  /*8d70*/  BSYNC.RECONVERGENT B0 ;  /* 0x0000000000007941 */ /* 0x000fea0003800200 */
.L_x_14653:
        /* <DEDUP_REMOVED lines=12> */
.L_x_14656:
[----:B------:R-:W-:Y:S05]  /*8e40*/  BSYNC.RECONVERGENT B0 ;  /* 0x0000000000007941 */ /* 0x000fea0003800200 */
.L_x_14655:
[----:B0-----:R0:W0:Y:S01]  /*8e50*/  LDS R7, [R187+0x15c0] ;  /* 0x0015c000bb077984 */ /* 0x0010220000000800 */
[----:B------:R-:W-:Y:S01]  /*8e60*/  BSSY.RECONVERGENT B0, `(.L_x_14657) ;  /* 0x0000004000007945 */ /* 0x000fe20003800200 */
[----:B------:R-:W-:-:S03]  /*8e70*/  LEA R188, R188, UR9, 0x2 ;  /* 0x00000009bcbc7c11 */ /* 0x000fc6000f8e10ff */
[----:B------:R-:W-:Y:S05]  /*8e80*/  @!P1 BRA `(.L_x_14658) ;  /* 0x0000000000049947 */ /* 0x000fea0003800000 */
[----:B0-----:R0:W-:Y:S02]  /*8e90*/  REDG.E.ADD.F32.FTZ.RN.STRONG.GPU desc[UR16][R10.64+0xd80], R7 ;  /* 0x000d80070a0079a6 */ /* 0x0011e4000c12f310 */
.L_x_14658:
[----:B------:R-:W-:Y:S05]  /*8ea0*/  BSYNC.RECONVERGENT B0 ;  /* 0x0000000000007941 */ /* 0x000fea0003800200 */
.L_x_14657:
[----:B0-----:R0:W0:Y:S01]  /*8eb0*/  LDS R7, [R188+0x1640] ;  /* 0x00164000bc077984 */ /* 0x0010220000000800 */
[----:B------:R-:W-:Y:S01]  /*8ec0*/  BSSY.RECONVERGENT B0, `(.L_x_14659) ;  /* 0x0000004000007945 */ /* 0x000fe20003800200 */
[----:B------:R-:W-:-:S03]  /*8ed0*/  LEA R200, R200, UR9, 0x2 ;  /* 0x00000009c8c87c11 */ /* 0x000fc6000f8e10ff */
[----:B------:R-:W-:Y:S05]  /*8ee0*/  @!P2 BRA `(.L_x_14660) ;  /* 0x000000000004a947 */ /* 0x000fea0003800000 */
[----:B0-----:R0:W-:Y:S02]  /*8ef0*/  REDG.E.ADD.F32.FTZ.RN.STRONG.GPU desc[UR16][R10.64+0xe00], R7 ;  /* 0x000e00070a0079a6 */ /* 0x0011e4000c12f310 */
.L_x_14660:
[----:B------:R-:W-:Y:S05]  /*8f00*/  BSYNC.RECONVERGENT B0 ;  /* 0x0000000000007941 */ /* 0x000fea0003800200 */
.L_x_14659:
[----:B0-----:R0:W0:Y:S01]  /*8f10*/  LDS R7, [R200+0x16c0] ;  /* 0x0016c000c8077984 */ /* 0x0010220000000800 */
[----:B------:R-:W-:Y:S01]  /*8f20*/  BSSY.RECONVERGENT B0, `(.L_x_14661) ;  /* 0x0000004000007945 */ /* 0x000fe20003800200 */
[----:B------:R-:W-:-:S03]  /*8f30*/  LEA R189, R189, UR9, 0x2 ;  /* 0x00000009bdbd7c11 */ /* 0x000fc6000f8e10ff */
[----:B------:R-:W-:Y:S05]  /*8f40*/  @!P3 BRA `(.L_x_14662) ;  /* 0x000000000004b947 */ /* 0x000fea0003800000 */
[----:B0-----:R0:W-:Y:S02]  /*8f50*/  REDG.E.ADD.F32.FTZ.RN.STRONG.GPU desc[UR16][R10.64+0xe80], R7 ;  /* 0x000e80070a0079a6 */ /* 0x0011e4000c12f310 */
.L_x_14662:
[----:B------:R-:W-:Y:S05]  /*8f60*/  BSYNC.RECONVERGENT B0 ;  /* 0x0000000000007941 */ /* 0x000fea0003800200 */
.L_x_14661:
[----:B0-----:R0:W0:Y:S01]  /*8f70*/  LDS R7, [R189+0x1740] ;  /* 0x00174000bd077984 */ /* 0x0010220000000800 */
[----:B------:R-:W-:Y:S04]  /*8f80*/  BSSY.RECONVERGENT B0, `(.L_x_14663) ;  /* 0x0000003000007945 */ /* 0x000fe80003800200 */
[----:B------:R-:W-:Y:S05]  /*8f90*/  @!P4 BRA `(.L_x_14664) ;  /* 0x000000000004c947 */ /* 0x000fea0003800000 */
[----:B0-----:R0:W-:Y:S02]  /*8fa0*/  REDG.E.ADD.F32.FTZ.RN.STRONG.GPU desc[UR16][R10.64+0xf00], R7 ;  /* 0x000f00070a0079a6 */ /* 0x0011e4000c12f310 */
.L_x_14664:
[----:B------:R-:W-:Y:S05]  /*8fb0*/  BSYNC.RECONVERGENT B0 ;  /* 0x0000000000007941 */ /* 0x000fea0003800200 */
.L_x_14663:
        /* <DEDUP_REMOVED lines=9> */
.L_x_14666:
[----:B------:R-:W-:Y:S05]  /*9050*/  BSYNC.RECONVERGENT B0 ;  /* 0x0000000000007941 */ /* 0x000fea0003800200 */
.L_x_14665:
[----:B01----:R-:W0:Y:S01]  /*9060*/  SHFL.DOWN PT, R131, R4, 0x1, 0x1f ;  /* 0x08201f0004837f89 */ /* 0x003e2200000e0000 */
[----:B------:R-:W-:Y:S01]  /*9070*/  ISETP.GT.AND P1, PT, R105, 0x1e, PT ;  /* 0x0000001e6900780c */ /* 0x000fe20003f24270 */
[----:B------:R-:W-:Y:S01]  /*9080*/  FMUL.FTZ R127, R210, R127 ;  /* 0x0000007fd27f7220 */ /* 0x000fe20000410000 */
[----:B------:R-:W-:Y:S01]  /*9090*/  FADD.FTZ R75, R128, R75 ;  /* 0x0000004b804b7221 */ /* 0x000fe20000010000 */
[----:B------:R-:W1:Y:S01]  /*90a0*/  SHFL.DOWN PT, R150, R5, 0x1, 0x1f ;  /* 0x08201f0005967f89 */ /* 0x000e6200000e0000 */
[----:B---3--:R-:W-:Y:S01]  /*90b0*/  FMUL.FTZ R10, R17, R199 ;  /* 0x000000c7110a7220 */ /* 0x008fe20000410000 */
[----:B------:R-:W-:Y:S01]  /*90c0*/  FFMA.FTZ R125, R212, R125, R127 ;  /* 0x0000007dd47d7223 */ /* 0x000fe2000001007f */
[----:B------:R-:W-:Y:S01]  /*90d0*/  FMUL.FTZ R11, R16, R196 ;  /* 0x000000c4100b7220 */ /* 0x000fe20000410000 */
[----:B------:R-:W3:Y:S01]  /*90e0*/  SHFL.DOWN PT, R161, R6, 0x1, 0x1f ;  /* 0x08201f0006a17f89 */ /* 0x000ee200000e0000 */
[----:B------:R-:W-:Y:S01]  /*90f0*/  FMUL.FTZ R124, R211, R124 ;  /* 0x0000007cd37c7220 */ /* 0x000fe20000410000 */
[----:B------:R-:W-:Y:S01]  /*9100*/  FFMA.FTZ R125, R90, R129, R125 ;  /* 0x000000815a7d7223 */ /* 0x000fe2000001007d */
[----:B------:R-:W-:Y:S01]  /*9110*/  FFMA.FTZ R40, R55, R123, R40 ;  /* 0x0000007b37287223 */ /* 0x000fe20000010028 */
[----:B------:R-:W5:Y:S01]  /*9120*/  SHFL.DOWN PT, R152, R7, 0x1, 0x1f ;  /* 0x08201f0007987f89 */ /* 0x000f6200000e0000 */
[----:B------:R-:W-:Y:S01]  /*9130*/  FFMA.FTZ R207, R207, R168, R124 ;  /* 0x000000a8cfcf7223 */ /* 0x000fe2000001007c */
[----:B------:R-:W-:Y:S01]  /*9140*/  FADD.FTZ R74, R125, R74 ;  /* 0x0000004a7d4a7221 */ /* 0x000fe20000010000 */
[----:B------:R-:W-:Y:S01]  /*9150*/  FMUL.FTZ R147, R214, R147 ;  /* 0x00000093d6937220 */ /* 0x000fe20000410000 */
[----:B------:R-:W-:Y:S01]  /*9160*/  FFMA.FTZ R11, R160, R176, R11 ;  /* 0x000000b0a00b7223 */ /* 0x000fe2000001000b */
[----:B------:R-:W-:Y:S01]  /*9170*/  FFMA.FTZ R207, R88, R123, R207 ;  /* 0x0000007b58cf7223 */ /* 0x000fe200000100cf */
[----:B------:R-:W-:Y:S01]  /*9180*/  FMUL.FTZ R146, R227, R146 ;  /* 0x00000092e3927220 */ /* 0x000fe20000410000 */
[----:B------:R-:W-:Y:S01]  /*9190*/  FFMA.FTZ R147, R226, R149, R147 ;  /* 0x00000095e2937223 */ /* 0x000fe20000010093 */
        /* <DEDUP_REMOVED lines=8> */
[----:B-1----:R-:W-:Y:S01]  /*9220*/  @!P1 FADD.FTZ R5, R5, R150 ;  /* 0x0000009605059221 */ /* 0x002fe20000010000 */
[----:B------:R-:W0:Y:S01]  /*9230*/  SHFL.DOWN PT, R17, R4, 0x2, 0x1f ;  /* 0x08401f0004117f89 */ /* 0x000e2200000e0000 */
[----:B------:R-:W-:Y:S01]  /*9240*/  FFMA.FTZ R11, R156, R178, R11 ;  /* 0x000000b29c0b7223 */ /* 0x000fe2000001000b */
[-C--:B------:R-:W-:Y:S01]  /*9250*/  FFMA.FTZ R45, R62, R10.reuse, R45 ;  /* 0x0000000a3e2d7223 */ /* 0x080fe2000001002d */
[----:B---3--:R-:W-:Y:S01]  /*9260*/  @!P1 FADD.FTZ R6, R6, R161 ;  /* 0x000000a106069221 */ /* 0x008fe20000010000 */
[----:B------:R-:W1:Y:S01]  /*9270*/  SHFL.DOWN PT, R16, R5, 0x2, 0x1f ;  /* 0x08401f0005107f89 */ /* 0x000e6200000e0000 */
[----:B------:R-:W-:Y:S01]  /*9280*/  FFMA.FTZ R146, R93, R10, R146 ;  /* 0x0000000a5d927223 */ /* 0x000fe20000010092 */
[----:B------:R-:W-:Y:S01]  /*9290*/  FMUL.FTZ R14, R185, R14 ;  /* 0x0000000eb90e7220 */ /* 0x000fe20000410000 */
[----:B-----5:R-:W-:Y:S01]  /*92a0*/  @!P1 FADD.FTZ R7, R7, R152 ;  /* 0x0000009807079221 */ /* 0x020fe20000010000 */
[----:B------:R-:W3:Y:S01]  /*92b0*/  SHFL.DOWN PT, R125, R6, 0x2, 0x1f ;  /* 0x08401f00067d7f89 */ /* 0x000ee200000e0000 */
[----:B------:R-:W-:Y:S01]  /*92c0*/  ISETP.GT.AND P1, PT, R105, 0x1d, PT ;  /* 0x0000001d6900780c */ /* 0x000fe20003f24270 */
[----:B------:R-:W-:Y:S01]  /*92d0*/  FMUL.FTZ R186, R157, R186 ;  /* 0x000000ba9dba7220 */ /* 0x000fe20000410000 */
[----:B------:R-:W-:Y:S01]  /*92e0*/  FMUL.FTZ R216, R216, R145 ;  /* 0x00000091d8d87220 */ /* 0x000fe20000410000 */
[----:B------:R-:W5:Y:S01]  /*92f0*/  SHFL.DOWN PT, R128, R7, 0x2, 0x1f ;  /* 0x08401f0007807f89 */ /* 0x000f6200000e0000 */
[-C--:B------:R-:W-:Y:S01]  /*9300*/  FFMA.FTZ R10, R96, R11.reuse, R139 ;  /* 0x0000000b600a7223 */ /* 0x080fe2000001008b */
[----:B------:R-:W-:Y:S01]  /*9310*/  FFMA.FTZ R14, R13, R190, R14 ;  /* 0x000000be0d0e7223 */ /* 0x000fe2000001000e */
[----:B------:R-:W-:Y:S01]  /*9320*/  FFMA.FTZ R48, R63, R11, R48 ;  /* 0x0000000b3f307223 */ /* 0x000fe20000010030 */
[----:B------:R-:W-:Y:S01]  /*9330*/  FFMA.FTZ R186, R155, R177, R186 ;  /* 0x000000b19bba7223 */ /* 0x000fe200000100ba */
[----:B------:R-:W-:Y:S01]  /*9340*/  FFMA.FTZ R142, R225, R142, R216 ;  /* 0x0000008ee18e7223 */ /* 0x000fe200000100d8 */
[----:B------:R-:W-:Y:S01]  /*9350*/  FMUL.FTZ R11, R154, R192 ;  /* 0x000000c09a0b7220 */ /* 0x000fe20000410000 */
[----:B------:R-:W-:Y:S01]  /*9360*/  FADD.FTZ R85, R10, R85 ;  /* 0x000000550a557221 */ /* 0x000fe20000010000 */
[----:B------:R-:W-:Y:S01]  /*9370*/  FMUL.FTZ R219, R219, R136 ;  /* 0x00000088dbdb7220 */ /* 0x000fe20000410000 */
[----:B------:R-:W-:Y:S01]  /*9380*/  FMUL.FTZ R194, R153, R194 ;  /* 0x000000c299c27220 */ /* 0x000fe20000410000 */
[----:B------:R-:W-:Y:S01]  /*9390*/  FMUL.FTZ R221, R221, R138 ;  /* 0x0000008adddd7220 */ /* 0x000fe20000410000 */
[----:B------:R-:W-:Y:S01]  /*93a0*/  FMUL.FTZ R10, R119, R193 ;  /* 0x000000c1770a7220 */ /* 0x000fe20000410000 */
[----:B0-----:R-:W-:Y:S01]  /*93b0*/  @!P1 FADD.FTZ R4, R4, R17 ;  /* 0x0000001104049221 */ /* 0x001fe20000010000 */
[----:B------:R-:W-:Y:S01]  /*93c0*/  FMUL.FTZ R218, R218, R135 ;  /* 0x00000087dada7220 */ /* 0x000fe20000410000 */
[----:B------:R-:W-:Y:S01]  /*93d0*/  FFMA.FTZ R14, R87, R206, R14 ;  /* 0x000000ce570e7223 */ /* 0x000fe2000001000e */
[----:B------:R-:W-:Y:S01]  /*93e0*/  ISETP.GT.AND P2, PT, R105, 0xf, PT ;  /* 0x0000000f6900780c */ /* 0x000fe20003f44270 */
        /* <DEDUP_REMOVED lines=17> */
[----:B------:R-:W-:Y:S01]  /*9500*/  FADD.FTZ R71, R14, R71 ;  /* 0x000000470e477221 */ /* 0x000fe20000010000 */
[----:B------:R-:W-:Y:S01]  /*9510*/  FADD.FTZ R86, R13, R86 ;  /* 0x000000560d567221 */ /* 0x000fe20000010000 */
[-C--:B------:R-:W-:Y:S01]  /*9520*/  FFMA.FTZ R50, R65, R11.reuse, R50 ;  /* 0x0000000b41327223 */ /* 0x080fe20000010032 */
        /* <DEDUP_REMOVED lines=12> */
[----:B------:R-:W-:Y:S01]  /*95f0*/  FMUL.FTZ R197, R120, R197 ;  /* 0x000000c578c57220 */ /* 0x000fe20000410000 */
[----:B---3--:R-:W-:Y:S01]  /*9600*/  @!P1 FADD.FTZ R6, R6, R123 ;  /* 0x0000007b06069221 */ /* 0x008fe20000010000 */
[----:B------:R-:W1:Y:S01]  /*9610*/  SHFL.DOWN PT, R16, R5, 0x8, 0x1f ;  /* 0x09001f0005107f89 */ /* 0x000e6200000e0000 */
[----:B------:R-:W-:Y:S01]  /*9620*/  FFMA.FTZ R51, R68, R10, R51 ;  /* 0x0000000a44337223 */ /* 0x000fe20000010033 */
[----:B------:R-:W-:Y:S01]  /*9630*/  FADD.FTZ R83, R14, R83 ;  /* 0x000000530e537221 */ /* 0x000fe20000010000 */
[----:B-----5:R-:W-:Y:S01]  /*9640*/  @!P1 FADD.FTZ R7, R7, R124 ;  /* 0x0000007c07079221 */ /* 0x020fe20000010000 */
[----:B------:R-:W3:Y:S01]  /*9650*/  SHFL.DOWN PT, R123, R6, 0x8, 0x1f ;  /* 0x09001f00067b7f89 */ /* 0x000ee200000e0000 */
[----:B------:R-:W-:Y:S01]  /*9660*/  ISETP.GT.AND P1, PT, R105, 0x17, PT ;  /* 0x000000176900780c */ /* 0x000fe20003f24270 */
[----:B------:R-:W-:Y:S01]  /*9670*/  FMUL.FTZ R130, R205, R130 ;  /* 0x00000082cd827220 */ /* 0x000fe20000410000 */
[----:B------:R-:W-:Y:S01]  /*9680*/  FADD.FTZ R82, R11, R82 ;  /* 0x000000520b527221 */ /* 0x000fe20000010000 */
[----:B------:R-:W5:Y:S01]  /*9690*/  SHFL.DOWN PT, R124, R7, 0x8, 0x1f ;  /* 0x09001f00077c7f89 */ /* 0x000f6200000e0000 */
[----:B------:R-:W-:Y:S01]  /*96a0*/  BSSY.RECONVERGENT B0, `(.L_x_14667) ;  /* 0x000001d000007945 */ /* 0x000fe20003800200 */
[----:B------:R-:W-:Y:S01]  /*96b0*/  FFMA.FTZ R44, R59, R141, R44 ;  /* 0x0000008d3b2c7223 */ /* 0x000fe2000001002c */
[----:B------:R-:W-:Y:S01]  /*96c0*/  FFMA.FTZ R42, R57, R129, R42 ;  /* 0x00000081392a7223 */ /* 0x000fe2000001002a */
[----:B------:R-:W-:Y:S01]  /*96d0*/  FADD.FTZ R76, R209, R76 ;  /* 0x0000004cd14c7221 */ /* 0x000fe20000010000 */
[----:B------:R-:W-:Y:S01]  /*96e0*/  FFMA.FTZ R41, R58, R236, R41 ;  /* 0x000000ec3a297223 */ /* 0x000fe20000010029 */
[----:B------:R-:W-:Y:S01]  /*96f0*/  FADD.FTZ R77, R146, R77 ;  /* 0x0000004d924d7221 */ /* 0x000fe20000010000 */
[----:B------:R-:W-:Y:S01]  /*9700*/  FADD.FTZ R73, R126, R73 ;  /* 0x000000497e497221 */ /* 0x000fe20000010000 */
[----:B------:R-:W-:Y:S01]  /*9710*/  FADD.FTZ R78, R147, R78 ;  /* 0x0000004e934e7221 */ /* 0x000fe20000010000 */
        /* <DEDUP_REMOVED lines=21> */
.L_x_14668:
[----:B------:R-:W-:Y:S05]  /*9870*/  BSYNC.RECONVERGENT B0 ;  /* 0x0000000000007941 */ /* 0x000fea0003800200 */
.L_x_14667:
[----:B------:R-:W-:Y:S01]  /*9880*/  BAR.SYNC.DEFER_BLOCKING 0x0 ;  /* 0x0000000000007b1d */ /* 0x000fe20000010000 */
[----:B------:R-:W-:Y:S01]  /*9890*/  ISETP.NE.AND P1, PT, R22, RZ, PT ;  /* 0x000000ff1600720c */ /* 0x000fe20003f25270 */
[----:B---3--:R-:W-:Y:S01]  /*98a0*/  FMUL.FTZ R10, R115, R191 ;  /* 0x000000bf730a7220 */ /* 0x008fe20000410000 */
        /* <DEDUP_REMOVED lines=9> */
[----:B------:R-:W-:Y:S01]  /*9940*/  BSSY.RECONVERGENT B0, `(.L_x_14669) ;  /* 0x0000013000007945 */ /* 0x000fe20003800200 */
[----:B------:R-:W-:Y:S01]  /*9950*/  FFMA.FTZ R2, R102, R195, R19 ;  /* 0x000000c366027223 */ /* 0x000fe20000010013 */
        /* <DEDUP_REMOVED lines=8> */
[----:B------:R-:W-:-:S12]  /*99e0*/  ULEA UR10, UR6, UR9, 0x3 ;  /* 0x00000009060a7291 */ /* 0x000fd8000f8e18ff */
[----:B------:R-:W0:Y:S04]  /*99f0*/  @P1 LDS.64 R2, [UR10+0x4610] ;  /* 0x0046100aff021984 */ /* 0x000e280008000a00 */
[----:B------:R-:W3:Y:S01]  /*9a00*/  @P1 LDS.64 R8, [UR10+0x3e10] ;  /* 0x003e100aff081984 */ /* 0x000ee20008000a00 */
[----:B0-----:R-:W-:Y:S01]  /*9a10*/  @P1 FADD.FTZ R6, R6, R2 ;  /* 0x0000000206061221 */ /* 0x001fe20000010000 */
[----:B------:R-:W-:Y:S01]  /*9a20*/  @P1 FADD.FTZ R7, R7, R3 ;  /* 0x0000000307071221 */ /* 0x000fe20000010000 */
[----:B---3--:R-:W-:Y:S01]  /*9a30*/  @P1 FADD.FTZ R4, R4, R8 ;  /* 0x0000000804041221 */ /* 0x008fe20000010000 */
[----:B------:R-:W-:-:S03]  /*9a40*/  @P1 FADD.FTZ R5, R5, R9 ;  /* 0x0000000905051221 */ /* 0x000fc60000010000 */
[----:B------:R3:W-:Y:S04]  /*9a50*/  STS.64 [UR10+0x4610], R6 ;  /* 0x00461006ff007988 */ /* 0x0007e80008000a0a */
[----:B------:R3:W-:Y:S02]  /*9a60*/  STS.64 [UR10+0x3e10], R4 ;  /* 0x003e1004ff007988 */ /* 0x0007e40008000a0a */
.L_x_14670:
[----:B------:R-:W-:Y:S05]  /*9a70*/  BSYNC.RECONVERGENT B0 ;  /* 0x0000000000007941 */ /* 0x000fea0003800200 */
.L_x_14669:
[----:B------:R-:W-:-:S04]  /*9a80*/  UIADD3 UR6, UPT, UPT, UR6, 0x1, URZ ;  /* 0x0000000106067890 */ /* 0x000fc8000fffe0ff */
[----:B------:R-:W-:-:S09]  /*9a90*/  UISETP.GE.AND UP0, UPT, UR6, UR38, UPT ;  /* 0x000000260600728c */ /* 0x000fd2000bf06270 */
[----:B------:R-:W-:Y:S05]  /*9aa0*/  BRA.U !UP0, `(.L_x_14671) ;  /* 0xffffff8d08487547 */ /* 0x000fea000b83ffff */
.L_x_14589:
[----:B------:R-:W-:Y:S01]  /*9ab0*/  BAR.SYNC.DEFER_BLOCKING 0x0 ;  /* 0x0000000000007b1d */ /* 0x000fe20000010000 */
[----:B------:R-:W-:Y:S01]  /*9ac0*/  F2FP.F16.F32.PACK_AB R15, R47, R48 ;  /* 0x000000302f0f723e */ /* 0x000fe200000000ff */
[----:B------:R-:W-:Y:S01]  /*9ad0*/  UIADD3 UR31, UP0, UPT, UR31, -0x800, URZ ;  /* 0xfffff8001f1f7890 */ /* 0x000fe2000ff1e0ff */
[----:B0-----:R-:W-:Y:S01]  /*9ae0*/  F2FP.F16.F32.PACK_AB R14, R49, R50 ;  /* 0x00000032310e723e */ /* 0x001fe200000000ff */
[----:B------:R-:W-:Y:S01]  /*9af0*/  UIADD3 UR33, UP1, UPT, UR33, -0x400, URZ ;  /* 0xfffffc0021217890 */ /* 0x000fe2000ff3e0ff */
[----:B------:R-:W-:-:S03]  /*9b00*/  F2FP.F16.F32.PACK_AB R13, R51, R52 ;  /* 0x00000034330d723e */ /* 0x000fc600000000ff */
[----:B------:R-:W0:Y:S01]  /*9b10*/  S2UR UR18, SR_CTAID.X ;  /* 0x00000000001279c3 */ /* 0x000e220000002500 */
[----:B------:R-:W-:Y:S01]  /*9b20*/  F2FP.F16.F32.PACK_AB R12, R53, R54 ;  /* 0x00000036350c723e */ /* 0x000fe200000000ff */
[----:B------:R-:W5:Y:S01]  /*9b30*/  S2R R0, SR_TID.X ;  /* 0x0000000000007919 */ /* 0x000f620000002100 */
[----:B------:R-:W-:Y:S01]  /*9b40*/  F2FP.F16.F32.PACK_AB R39, R39, R40 ;  /* 0x000000282727723e */ /* 0x000fe200000000ff */
[----:B------:R-:W2:Y:S01]  /*9b50*/  LDCU.64 UR10, c[0x0][0x500] ;  /* 0x0000a000ff0a77ac */ /* 0x000ea20008000a00 */
[----:B------:R-:W-:Y:S02]  /*9b60*/  F2FP.F16.F32.PACK_AB R38, R41, R42 ;  /* 0x0000002a2926723e */ /* 0x000fe400000000ff */
[----:B------:R-:W-:Y:S01]  /*9b70*/  F2FP.F16.F32.PACK_AB R37, R43, R44 ;  /* 0x0000002c2b25723e */ /* 0x000fe200000000ff */
[----:B------:R-:W0:Y:S01]  /*9b80*/  LDC.64 R2, c[0x0][0x4f8] ;  /* 0x00013e00ff027b82 */ /* 0x000e220000000a00 */
[----:B------:R-:W-:Y:S01]  /*9b90*/  F2FP.F16.F32.PACK_AB R36, R45, R46 ;  /* 0x0000002e2d24723e */ /* 0x000fe200000000ff */
[----:B------:R-:W-:Y:S01]  /*9ba0*/  UIADD3 UR35, UP2, UPT, UR35, -0x400, URZ ;  /* 0xfffffc0023237890 */ /* 0x000fe2000ff5e0ff */
[----:B-1----:R-:W-:Y:S01]  /*9bb0*/  IADD3 R9, PT, PT, R106, -0x1, RZ ;  /* 0xffffffff6a097810 */ /* 0x002fe20007ffe0ff */
[----:B------:R-:W-:Y:S01]  /*9bc0*/  UIADD3.X UR30, UPT, UPT, UR30, -0x1, URZ, UP0, !UPT ;  /* 0xffffffff1e1e7890 */ /* 0x000fe200087fe4ff */
[----:B---3--:R-:W-:Y:S01]  /*9bd0*/  MOV R5, RZ ;  /* 0x000000ff00057202 */ /* 0x008fe20000000f00 */
[----:B------:R-:W-:Y:S01]  /*9be0*/  UIADD3.X UR32, UPT, UPT, UR32, -0x1, URZ, UP1, !UPT ;  /* 0xffffffff20207890 */ /* 0x000fe20008ffe4ff */
[----:B------:R-:W-:Y:S01]  /*9bf0*/  SHF.L.U32 R4, R9, 0x9, RZ ;  /* 0x0000000909047819 */ /* 0x000fe200000006ff */
[----:B------:R-:W1:Y:S01]  /*9c00*/  LDC.64 R10, c[0x0][0x550] ;  /* 0x00015400ff0a7b82 */ /* 0x000e620000000a00 */
[----:B------:R-:W-:Y:S01]  /*9c10*/  F2FP.F16.F32.PACK_AB R31, R71, R72 ;  /* 0x00000048471f723e */ /* 0x000fe200000000ff */
[----:B------:R3:W-:Y:S01]  /*9c20*/  STS.128 [R103], R12 ;  /* 0x0000000c67007388 */ /* 0x0007e20000000c00 */
[----:B------:R-:W-:Y:S01]  /*9c30*/  F2FP.F16.F32.PACK_AB R30, R73, R74 ;  /* 0x0000004a491e723e */ /* 0x000fe200000000ff */
[----:B------:R-:W-:Y:S01]  /*9c40*/  UIADD3.X UR34, UPT, UPT, UR34, -0x1, URZ, UP2, !UPT ;  /* 0xffffffff22227890 */ /* 0x000fe200097fe4ff */
[----:B------:R-:W-:Y:S01]  /*9c50*/  F2FP.F16.F32.PACK_AB R29, R75, R76 ;  /* 0x0000004c4b1d723e */ /* 0x000fe200000000ff */
[----:B------:R-:W-:Y:S01]  /*9c60*/  STS.128 [R103+0x10], R36 ;  /* 0x0000102467007388 */ /* 0x000fe20000000c00 */
[----:B------:R-:W-:-:S03]  /*9c70*/  NOP ;  /* 0x0000000000007918 */ /* 0x000fc60000000000 */
[----:B------:R-:W4:Y:S01]  /*9c80*/  LDS.128 R16, [R104] ;  /* 0x0000000068107984 */ /* 0x000f220000000c00 */
[----:B------:R-:W-:Y:S01]  /*9c90*/  F2FP.F16.F32.PACK_AB R28, R77, R78 ;  /* 0x0000004e4d1c723e */ /* 0x000fe200000000ff */
[----:B0-----:R-:W-:Y:S02]  /*9ca0*/  IMAD R7, R3, UR18, RZ ;  /* 0x0000001203077c24 */ /* 0x001fe4000f8e02ff */
[----:B------:R-:W0:Y:S01]  /*9cb0*/  LDS.128 R24, [R104+0x200] ;  /* 0x0002000068187984 */ /* 0x000e220000000c00 */
[----:B------:R-:W-:Y:S01]  /*9cc0*/  IMAD.WIDE.U32 R2, R2, UR18, R4 ;  /* 0x0000001202027c25 */ /* 0x000fe2000f8e0004 */
[----:B-----5:R-:W-:Y:S02]  /*9cd0*/  SHF.L.U32 R22, R0, 0x1, RZ ;  /* 0x0000000100167819 */ /* 0x020fe400000006ff */
[----:B---3--:R-:W-:Y:S02]  /*9ce0*/  F2FP.F16.F32.PACK_AB R13, R82, R81 ;  /* 0x00000051520d723e */ /* 0x008fe400000000ff */
[----:B------:R-:W-:Y:S01]  /*9cf0*/  IADD3 R3, PT, PT, R3, R7, RZ ;  /* 0x0000000703037210 */ /* 0x000fe20007ffe0ff */
[----:B------:R-:W-:Y:S01]  /*9d00*/  FADD.FTZ R7, R110, R79 ;  /* 0x0000004f6e077221 */ /* 0x000fe20000010000 */
[----:B------:R-:W-:-:S02]  /*9d10*/  LOP3.LUT R22, R107, 0x7c0, R22, 0xf8, !PT ;  /* 0x000007c06b167812 */ /* 0x000fc400078ef816 */
[----:B------:R-:W-:Y:S01]  /*9d20*/  F2FP.F16.F32.PACK_AB R12, R80, R79 ;  /* 0x0000004f500c723e */ /* 0x000fe200000000ff */
[----:B--2---:R-:W-:-:S04]  /*9d30*/  IMAD.WIDE.U32 R2, R112, UR10, R2 ;  /* 0x0000000a70027c25 */ /* 0x004fc8000f8e0002 */
[----:B------:R-:W-:Y:S01]  /*9d40*/  FADD.FTZ R8, R7, R80 ;  /* 0x0000005007087221 */ /* 0x000fe20000010000 */
[----:B------:R-:W-:Y:S01]  /*9d50*/  F2FP.F16.F32.PACK_AB R15, R86, R85 ;  /* 0x00000055560f723e */ /* 0x000fe200000000ff */
[----:B------:R-:W-:Y:S01]  /*9d60*/  IMAD R7, R112, UR11, R3 ;  /* 0x0000000b70077c24 */ /* 0x000fe2000f8e0203 */
[----:B-1----:R-:W-:Y:S01]  /*9d70*/  LEA R6, P0, R2, R10, 0x1 ;  /* 0x0000000a02067211 */ /* 0x002fe200078008ff */
[----:B------:R-:W-:Y:S01]  /*9d80*/  FADD.FTZ R3, R8, R81 ;  /* 0x0000005108037221 */ /* 0x000fe20000010000 */
[----:B------:R-:W-:Y:S01]  /*9d90*/  F2FP.F16.F32.PACK_AB R14, R84, R83 ;  /* 0x00000053540e723e */ /* 0x000fe200000000ff */
[----:B------:R-:W1:Y:S01]  /*9da0*/  LDCU.64 UR10, c[0x0][0x520] ;  /* 0x0000a400ff0a77ac */ /* 0x000e620008000a00 */
[----:B------:R-:W-:Y:S01]  /*9db0*/  LEA.HI.X R7, R2, R11, R7, 0x1, P0 ;  /* 0x0000000b02077211 */ /* 0x000fe200000f0c07 */
[----:B------:R-:W-:Y:S01]  /*9dc0*/  FADD.FTZ R8, R3, R82 ;  /* 0x0000005203087221 */ /* 0x000fe20000010000 */
[----:B------:R-:W2:Y:S01]  /*9dd0*/  LDC.64 R10, c[0x0][0x518] ;  /* 0x00014600ff0a7b82 */ /* 0x000ea20000000a00 */
[----:B------:R-:W-:Y:S01]  /*9de0*/  IADD3 R108, P1, PT, R108, -0x400, RZ ;  /* 0xfffffc006c6c7810 */ /* 0x000fe20007f3e0ff */
[----:B------:R-:W-:-:S04]  /*9df0*/  IMAD.WIDE.U32 R2, R22, 0x10, R6 ;  /* 0x0000001016027825 */ /* 0x000fc800078e0006 */
[----:B------:R-:W-:Y:S01]  /*9e00*/  FADD.FTZ R83, R8, R83 ;  /* 0x0000005308537221 */ /* 0x000fe20000010000 */
[----:B------:R-:W-:Y:S01]  /*9e10*/  IADD3.X R109, PT, PT, R109, -0x1, RZ, P1, !PT ;  /* 0xffffffff6d6d7810 */ /* 0x000fe20000ffe4ff */
[----:B------:R-:W3:Y:S02]  /*9e20*/  LDC.64 R6, c[0x0][0x560] ;  /* 0x00015800ff067b82 */ /* 0x000ee40000000a00 */
[----:B------:R-:W-:-:S04]  /*9e30*/  FADD.FTZ R84, R83, R84 ;  /* 0x0000005453547221 */ /* 0x000fc80000010000 */
[----:B------:R-:W-:Y:S01]  /*9e40*/  FADD.FTZ R85, R84, R85 ;  /* 0x0000005554557221 */ /* 0x000fe20000010000 */
[----:B----4-:R-:W-:Y:S03]  /*9e50*/  STG.E.128 desc[UR16][R2.64], R16 ;  /* 0x0000001002007986 */ /* 0x010fe6000c101d10 */
[----:B------:R-:W-:Y:S01]  /*9e60*/  FADD.FTZ R85, R85, R86 ;  /* 0x0000005655557221 */ /* 0x000fe20000010000 */
[----:B0-----:R0:W-:Y:S03]  /*9e70*/  STG.E.128 desc[UR16][R2.64+0x200], R24 ;  /* 0x0002001802007986 */ /* 0x0011e6000c101d10 */
[----:B------:R-:W-:Y:S01]  /*9e80*/  FADD.FTZ R78, R85, R78 ;  /* 0x0000004e554e7221 */ /* 0x000fe20000010000 */
[----:B------:R-:W-:Y:S01]  /*9e90*/  BAR.SYNC.DEFER_BLOCKING 0x0 ;  /* 0x0000000000007b1d */ /* 0x000fe20000010000 */
[----:B--2---:R-:W-:-:S04]  /*9ea0*/  IMAD.WIDE.U32 R4, R10, UR18, R4 ;  /* 0x000000120a047c25 */ /* 0x004fc8000f8e0004 */
[----:B------:R-:W-:-:S04]  /*9eb0*/  FADD.FTZ R77, R78, R77 ;  /* 0x0000004d4e4d7221 */ /* 0x000fc80000010000 */
[----:B------:R-:W-:-:S04]  /*9ec0*/  FADD.FTZ R76, R77, R76 ;  /* 0x0000004c4d4c7221 */ /* 0x000fc80000010000 */
[----:B------:R-:W-:Y:S01]  /*9ed0*/  FADD.FTZ R75, R76, R75 ;  /* 0x0000004b4c4b7221 */ /* 0x000fe20000010000 */
[----:B0-----:R-:W-:-:S03]  /*9ee0*/  IMAD R3, R11, UR18, RZ ;  /* 0x000000120b037c24 */ /* 0x001fc6000f8e02ff */
[----:B------:R-:W-:Y:S02]  /*9ef0*/  FADD.FTZ R74, R75, R74 ;  /* 0x0000004a4b4a7221 */ /* 0x000fe40000010000 */
[----:B------:R-:W-:Y:S02]  /*9f00*/  IADD3 R5, PT, PT, R5, R3, RZ ;  /* 0x0000000305057210 */ /* 0x000fe40007ffe0ff */
[----:B------:R-:W-:Y:S01]  /*9f10*/  FADD.FTZ R73, R74, R73 ;  /* 0x000000494a497221 */ /* 0x000fe20000010000 */
[----:B------:R-:W-:Y:S01]  /*9f20*/  STS.128 [R103], R12 ;  /* 0x0000000c67007388 */ /* 0x000fe20000000c00 */
[----:B-1----:R-:W-:-:S04]  /*9f30*/  IMAD.WIDE.U32 R2, R112, UR10, R4 ;  /* 0x0000000a70027c25 */ /* 0x002fc8000f8e0004 */
[----:B------:R-:W-:Y:S01]  /*9f40*/  FADD.FTZ R72, R73, R72 ;  /* 0x0000004849487221 */ /* 0x000fe20000010000 */
[----:B------:R-:W-:Y:S01]  /*9f50*/  STS.128 [R103+0x10], R28 ;  /* 0x0000101c67007388 */ /* 0x000fe20000000c00 */
[----:B------:R-:W-:-:S03]  /*9f60*/  NOP ;  /* 0x0000000000007918 */ /* 0x000fc60000000000 */
[----:B------:R-:W0:Y:S01]  /*9f70*/  LDS.128 R32, [R104] ;  /* 0x0000000068207984 */ /* 0x000e220000000c00 */
[----:B------:R-:W-:Y:S01]  /*9f80*/  IMAD R3, R112, UR11, R3 ;  /* 0x0000000b70037c24 */ /* 0x000fe2000f8e0203 */
[----:B---3--:R-:W-:Y:S01]  /*9f90*/  LEA R4, P0, R2, R6, 0x1 ;  /* 0x0000000602047211 */ /* 0x008fe200078008ff */
[----:B------:R-:W-:Y:S01]  /*9fa0*/  FADD.FTZ R110, R72, R71 ;  /* 0x00000047486e7221 */ /* 0x000fe20000010000 */
[----:B------:R-:W1:Y:S02]  /*9fb0*/  LDS.128 R36, [R104+0x200] ;  /* 0x0002000068247984 */ /* 0x000e640000000c00 */
[----:B------:R-:W-:Y:S02]  /*9fc0*/  LEA.HI.X R5, R2, R7, R3, 0x1, P0 ;  /* 0x0000000702057211 */ /* 0x000fe400000f0c03 */
[----:B------:R-:W-:Y:S02]  /*9fd0*/  ISETP.GT.AND P0, PT, R106, 0x1, PT ;  /* 0x000000016a00780c */ /* 0x000fe40003f04270 */
[----:B------:R-:W-:Y:S01]  /*9fe0*/  MOV R106, R9 ;  /* 0x00000009006a7202 */ /* 0x000fe20000000f00 */
[----:B------:R-:W-:-:S05]  /*9ff0*/  IMAD.WIDE.U32 R2, R22, 0x10, R4 ;  /* 0x0000001016027825 */ /* 0x000fca00078e0004 */
[----:B0-----:R0:W-:Y:S04]  /*a000*/  STG.E.128 desc[UR16][R2.64], R32 ;  /* 0x0000002002007986 */ /* 0x0011e8000c101d10 */
[----:B-1----:R0:W-:Y:S01]  /*a010*/  STG.E.128 desc[UR16][R2.64+0x200], R36 ;  /* 0x0002002402007986 */ /* 0x0021e2000c101d10 */
[----:B------:R-:W-:Y:S05]  /*a020*/  @P0 BRA `(.L_x_14672) ;  /* 0xffffff6800400947 */ /* 0x000fea000383ffff */
.L_x_14587:
        /* <DEDUP_REMOVED lines=10> */
[----:B------:R-:W1:Y:S01]  /*a0d0*/  SHFL.DOWN P1, R0, R111, 0x1, 0x1f ;  /* 0x08201f006f007f89 */ /* 0x000e620000020000 */
[----:B------:R-:W-:Y:S01]  /*a0e0*/  BSSY.RECONVERGENT B0, `(.L_x_14673) ;  /* 0x0000017000007945 */ /* 0x000fe20003800200 */
[----:B------:R-:W2:Y:S01]  /*a0f0*/  S2R R4, SR_LANEID ;  /* 0x0000000000047919 */ /* 0x000ea20000000000 */
[----:B------:R-:W3:Y:S01]  /*a100*/  S2R R10, SR_TID.X ;  /* 0x00000000000a7919 */ /* 0x000ee20000002100 */
[----:B-1----:R-:W-:-:S05]  /*a110*/  @P1 FADD R0, R0, R111 ;  /* 0x0000006f00001221 */ /* 0x002fca0000000000 */
[----:B0-----:R-:W0:Y:S01]  /*a120*/  SHFL.DOWN P1, R3, R0, 0x2, 0x1f ;  /* 0x08401f0000037f89 */ /* 0x001e220000020000 */
[----:B--2---:R-:W-:-:S13]  /*a130*/  ISETP.NE.AND P3, PT, R4, RZ, PT ;  /* 0x000000ff0400720c */ /* 0x004fda0003f65270 */
        /* <DEDUP_REMOVED lines=14> */
[----:B------:R-:W-:-:S04]  /*a220*/  LEA R2, P1, R112, R6, 0x2 ;  /* 0x0000000670027211 */ /* 0x000fc800078210ff */
[----:B------:R-:W-:-:S05]  /*a230*/  LEA.HI.X R3, R112, R7, RZ, 0x2, P1 ;  /* 0x0000000770037211 */ /* 0x000fca00008f14ff */
[----:B------:R1:W-:Y:S04]  /*a240*/  REDG.E.ADD.F32.FTZ.RN.STRONG.GPU desc[UR16][R2.64], R4 ;  /* 0x00000004020079a6 */ /* 0x0003e8000c12f310 */
.L_x_14674:
[----:B------:R-:W-:Y:S05]  /*a250*/  BSYNC.RECONVERGENT B0 ;  /* 0x0000000000007941 */ /* 0x000fea0003800200 */
.L_x_14673:
        /* <DEDUP_REMOVED lines=23> */
[----:B------:R-:W-:-:S04]  /*a3d0*/  LEA R2, P0, R112, R8, 0x2 ;  /* 0x0000000870027211 */ /* 0x000fc800078010ff */
[----:B------:R-:W-:-:S05]  /*a3e0*/  LEA.HI.X R3, R112, R9, RZ, 0x2, P0 ;  /* 0x0000000970037211 */ /* 0x000fca00000f14ff */
[----:B------:R1:W-:Y:S04]  /*a3f0*/  REDG.E.ADD.F32.FTZ.RN.STRONG.GPU desc[UR16][R2.64], R7 ;  /* 0x00000007020079a6 */ /* 0x0003e8000c12f310 */
.L_x_14676:
[----:B------:R-:W-:Y:S05]  /*a400*/  BSYNC.RECONVERGENT B0 ;  /* 0x0000000000007941 */ /* 0x000fea0003800200 */
.L_x_14675:
[----:B------:R-:W-:Y:S05]  /*a410*/  @P2 EXIT ;  /* 0x000000000000294d */ /* 0x000fea0003800000 */
[----:B------:R-:W2:Y:S01]  /*a420*/  S2UR UR8, SR_CTAID.Y ;  /* 0x00000000000879c3 */ /* 0x000ea20000002600 */
[----:B------:R-:W0:Y:S01]  /*a430*/  LDCU.64 UR12, c[0x0][0x4e8] ;  /* 0x00009d00ff0c77ac */ /* 0x000e220008000a00 */
[----:B------:R-:W-:Y:S01]  /*a440*/  BSSY.RECONVERGENT B0, `(.L_x_14677) ;  /* 0x0000028000007945 */ /* 0x000fe20003800200 */
[----:B------:R-:W2:Y:S05]  /*a450*/  LDCU.64 UR6, c[0x0][0x4a8] ;  /* 0x00009500ff0677ac */ /* 0x000eaa0008000a00 */
        /* <DEDUP_REMOVED lines=12> */
.L_x_14678:
        /* <DEDUP_REMOVED lines=27> */
.L_x_14677:
[----:B------:R-:W-:Y:S05]  /*a6d0*/  EXIT ;  /* 0x000000000000794d */ /* 0x000fea0003800000 */
.L_x_14679:
        /* <DEDUP_REMOVED lines=10> */
.L_x_18752:


//--------------------- .text._Z25selective_scan_bwd_kernelI32Selective_Scan_bwd_kernel_traitsILi32ELi16ELb1ELb1ELb0ELb1ELb0EN3c104HalfENS1_7complexIfEEEEv12SSMParamsBwd --------------------------
	.section	.text._Z25selective_scan_bwd_kernelI32Selective_Scan_bwd_kernel_traitsILi32ELi16ELb1ELb1ELb0ELb1ELb0EN3c104HalfENS1_7complexIfEEEEv12SSMParamsBwd,"ax",@progbits
	.align	128
        .global         _Z25selective_scan_bwd_kernelI32Selective_Scan_bwd_kernel_traitsILi32ELi16ELb1ELb1ELb0ELb1ELb0EN3c104HalfENS1_7complexIfEEEEv12SSMParamsBwd
        .type           _Z25selective_scan_bwd_kernelI32Selective_Scan_bwd_kernel_traitsILi32ELi16ELb1ELb1ELb0ELb1ELb0EN3c104HalfENS1_7complexIfEEEEv12SSMParamsBwd,@function
        .size           _Z25selective_scan_bwd_kernelI32Selective_Scan_bwd_kernel_traitsILi32ELi16ELb1ELb1ELb0ELb1ELb0EN3c104HalfENS1_7complexIfEEEEv12SSMParamsBwd,(.L_x_18753 - _Z25selective_scan_bwd_kernelI32Selective_Scan_bwd_kernel_traitsILi32ELi16ELb1ELb1ELb0ELb1ELb0EN3c104HalfENS1_7complexIfEEEEv12SSMParamsBwd)
        .other          _Z25selective_scan_bwd_kernelI32Selective_Scan_bwd_kernel_traitsILi32ELi16ELb1ELb1ELb0ELb1ELb0EN3c104HalfENS1_7complexIfEEEEv12SSMParamsBwd,@"STO_CUDA_ENTRY STV_DEFAULT"
_Z25selective_scan_bwd_kernelI32Selective_Scan_bwd_kernel_traitsILi32ELi16ELb1ELb1ELb0ELb1ELb0EN3c104HalfENS1_7complexIfEEEEv12SSMParamsBwd:
.text._Z25selective_scan_bwd_kernelI32Selective_Scan_bwd_kernel_traitsILi32ELi16ELb1ELb1ELb0ELb1ELb0EN3c104HalfENS1_7complexIfEEEEv12SSMParamsBwd:
        /* <DEDUP_REMOVED lines=38> */
[----:B------:R-:W-:Y:S01]  /*0260*/  UMOV UR12, UR20 ;  /* 0x00000014000c7c82 */ /* 0x000fe20008000000 */
[----:B--2---:R-:W-:Y:S01]  /*0270*/  UIMAD.WIDE.U32 UR20, UR8, UR26, URZ ;  /* 0x0000001a081472a5 */ /* 0x004fe2000f8e00ff */
[----:B------:R-:W-:Y:S01]  /*0280*/  HFMA2 R105, -RZ, RZ, 0, 0 ;  /* 0x00000000ff697431 */ /* 0x000fe200000001ff */
[----:B------:R-:W-:Y:S01]  /*0290*/  UIMAD.WIDE.U32 UR12, UR9, UR14, UR12 ;  /* 0x0000000e090c72a5 */ /* 0x000fe2000f8e000c */
[----:B------:R-:W-:Y:S01]  /*02a0*/  MOV R106, RZ ;  /* 0x000000ff006a7202 */ /* 0x000fe20000000f00 */
[----:B------:R-:W-:Y:S01]  /*02b0*/  UIMAD UR21, UR8, UR27, UR21 ;  /* 0x0000001b081572a4 */ /* 0x000fe2000f8e0215 */
[----:B------:R-:W2:Y:S01]  /*02c0*/  LDCU.64 UR26, c[0x0][0x3b0] ;  /* 0x00007600ff1a77ac */ /* 0x000ea20008000a00 */
[----:B------:R-:W-:-:S02]  /*02d0*/  UIMAD UR17, UR9, UR15, UR13 ;  /* 0x0000000f091172a4 */ /* 0x000fc4000f8e020d */
[----:B------:R-:W-:Y:S01]  /*02e0*/  UIMAD.WIDE.U32 UR10, UR9, UR18, UR10 ;  /* 0x00000012090a72a5 */ /* 0x000fe2000f8e000a */
[----:B0-----:R-:W0:Y:S01]  /*02f0*/  MUFU.RCP R0, R0 ;  /* 0x0000000000007308 */ /* 0x001e220000001000 */
[----:B-1----:R-:W-:Y:S02]  /*0300*/  ULEA UR13, UR25, 0xfffffe00, 0x9 ;  /* 0xfffffe00190d7891 */ /* 0x002fe4000f8e48ff */
[----:B------:R-:W-:Y:S02]  /*0310*/  UIMAD UR19, UR9, UR19, UR11 ;  /* 0x00000013091372a4 */ /* 0x000fe4000f8e020b */
[----:B------:R-:W-:Y:S02]  /*0320*/  UIADD3 UR16, UP3, UPT, UR13, UR10, URZ ;  /* 0x0000000a0d107290 */ /* 0x000fe4000ff7e0ff */
[----:B------:R-:W-:Y:S02]  /*0330*/  USHF.R.S32.HI UR14, URZ, 0x1f, UR13 ;  /* 0x0000001fff0e7899 */ /* 0x000fe4000801140d */
[----:B------:R-:W-:-:S02]  /*0340*/  UIADD3 UR11, UP2, UPT, UR13, UR12, URZ ;  /* 0x0000000c0d0b7290 */ /* 0x000fc4000ff5e0ff */
[----:B------:R-:W-:Y:S01]  /*0350*/  UIADD3.X UR12, UPT, UPT, UR14, UR19, URZ, UP3, !UPT ;  /* 0x000000130e0c7290 */ /* 0x000fe20009ffe4ff */
[----:B------:R-:W1:Y:S02]  /*0360*/  LDCU.64 UR34, c[0x0][0x480] ;  /* 0x00009000ff2277ac */ /* 0x000e640008000a00 */
[----:B------:R-:W4:Y:S01]  /*0370*/  LDCU.64 UR18, c[0x0][0x3c8] ;  /* 0x00007900ff1277ac */ /* 0x000f220008000a00 */
        /* <DEDUP_REMOVED lines=18> */
[----:B------:R-:W-:Y:S02]  /*04a0*/  UIADD3.X UR4, UPT, UPT, UR14, UR17, URZ, UP2, !UPT ;  /* 0x000000110e047290 */ /* 0x000fe400097fe4ff */
[----:B------:R-:W-:Y:S02]  /*04b0*/  ULEA.HI.X UR16, UR16, UR5, UR12, 0x1, UP1 ;  /* 0x0000000510107291 */ /* 0x000fe400088f0c0c */
[----:B------:R-:W-:Y:S02]  /*04c0*/  ULEA.HI.X UR11, UR11, UR7, UR4, 0x1, UP3 ;  /* 0x000000070b0b7291 */ /* 0x000fe400098f0c04 */
[----:B------:R-:W-:Y:S02]  /*04d0*/  UIMAD.WIDE.U32 UR4, UR9, UR28, UR20 ;  /* 0x0000001c090472a5 */ /* 0x000fe4000f8e0014 */
[----:B--2---:R-:W-:-:S02]  /*04e0*/  UIMAD.WIDE.U32 UR6, UR8, UR26, URZ ;  /* 0x0000001a080672a5 */ /* 0x004fc4000f8e00ff */
[----:B------:R-:W-:Y:S02]  /*04f0*/  USHF.R.U64 UR26, UR32, 0x1, UR33 ;  /* 0x00000001201a7899 */ /* 0x000fe40008001221 */
[-C--:B------:R-:W-:Y:S01]  /*0500*/  @!P0 IADD3 R0, PT, PT, R0, -R7.reuse, RZ ;  /* 0x8000000700008210 */ /* 0x080fe20007ffe0ff */
[----:B------:R-:W-:Y:S01]  /*0510*/  USHF.R.U32.HI UR21, URZ, 0x1, UR33 ;  /* 0x00000001ff157899 */ /* 0x000fe20008011621 */
[----:B------:R-:W0:Y:S02]  /*0520*/  LDCU.64 UR32, c[0x0][0x528] ;  /* 0x0000a500ff2077ac */ /* 0x000e240008000a00 */
[----:B------:R-:W-:Y:S01]  /*0530*/  ISETP.GE.U32.AND P0, PT, R0, R7, PT ;  /* 0x000000070000720c */ /* 0x000fe20003f06070 */
[----:B------:R-:W-:Y:S02]  /*0540*/  UIMAD UR20, UR9, UR29, UR5 ;  /* 0x0000001d091472a4 */ /* 0x000fe4000f8e0205 */
[----:B------:R-:W-:Y:S02]  /*0550*/  ULOP3.LUT UR5, UR9, UR30, URZ, 0x3c, !UPT ;  /* 0x0000001e09057292 */ /* 0x000fe4000f8e3cff */
[----:B------:R-:W-:-:S02]  /*0560*/  UISETP.NE.AND UP1, UPT, UR30, URZ, UPT ;  /* 0x000000ff1e00728c */ /* 0x000fc4000bf25270 */
[----:B------:R-:W-:Y:S02]  /*0570*/  UISETP.GE.AND UP2, UPT, UR5, URZ, UPT ;  /* 0x000000ff0500728c */ /* 0x000fe4000bf46270 */
[----:B------:R-:W-:-:S04]  /*0580*/  @!UP0 UIADD3 UR24, UPT, UPT, UR24, 0x1, URZ ;  /* 0x0000000118188890 */ /* 0x000fc8000fffe0ff */
[----:B------:R-:W-:Y:S01]  /*0590*/  VOTEU.ANY UP3, P0 ;  /* 0x0000000000ff7886 */ /* 0x000fe20000060100 */
[----:B------:R-:W2:Y:S04]  /*05a0*/  LDCU.64 UR28, c[0x0][0x4c0] ;  /* 0x00009800ff1c77ac */ /* 0x000ea80008000a00 */
[----:B------:R-:W-:Y:S02]  /*05b0*/  @UP3 UIADD3 UR24, UPT, UPT, UR24, 0x1, URZ ;  /* 0x0000000118183890 */ /* 0x000fe4000fffe0ff */
[----:B-1----:R-:W-:Y:S02]  /*05c0*/  UISETP.NE.U32.AND UP0, UPT, UR34, URZ, UPT ;  /* 0x000000ff2200728c */ /* 0x002fe4000bf05070 */
[----:B------:R-:W-:Y:S02]  /*05d0*/  UIADD3 UR4, UP3, UPT, UR13, UR4, URZ ;  /* 0x000000040d047290 */ /* 0x000fe4000ff7e0ff */
[----:B------:R-:W-:-:S02]  /*05e0*/  @!UP2 UIADD3 UR24, UPT, UPT, -UR24, URZ, URZ ;  /* 0x000000ff1818a290 */ /* 0x000fc4000fffe1ff */
[----:B------:R-:W-:Y:S02]  /*05f0*/  UIADD3.X UR20, UPT, UPT, UR14, UR20, URZ, UP3, !UPT ;  /* 0x000000140e147290 */ /* 0x000fe40009ffe4ff */
[----:B0-----:R-:W-:Y:S02]  /*0600*/  ULEA UR17, UP2, UR4, UR32, 0x1 ;  /* 0x0000002004117291 */ /* 0x001fe4000f8408ff */
[----:B------:R-:W-:Y:S02]  /*0610*/  UISETP.NE.AND.EX UP0, UPT, UR35, URZ, UPT, UP0 ;  /* 0x000000ff2300728c */ /* 0x000fe4000bf05300 */
[----:B------:R-:W-:Y:S02]  /*0620*/  @!UP1 ULOP3.LUT UR24, URZ, UR30, URZ, 0x33, !UPT ;  /* 0x0000001eff189292 */ /* 0x000fe4000f8e33ff */
[----:B------:R-:W-:Y:S02]  /*0630*/  ULEA.HI.X UR20, UR4, UR33, UR20, 0x1, UP2 ;  /* 0x0000002104147291 */ /* 0x000fe400090f0c14 */
[----:B------:R-:W-:Y:S01]  /*0640*/  USHF.R.S32.HI UR4, URZ, 0x1f, UR24 ;  /* 0x0000001fff047899 */ /* 0x000fe20008011418 */
[----:B------:R-:W0:Y:S03]  /*0650*/  LDCU.64 UR30, c[0x0][0x448] ;  /* 0x00008900ff1e77ac */ /* 0x000e260008000a00 */
[----:B----4-:R-:W-:-:S02]  /*0660*/  UIMAD UR5, UR4, UR18, URZ ;  /* 0x00000012040572a4 */ /* 0x010fc4000f8e02ff */
[----:B------:R-:W-:Y:S02]  /*0670*/  UIMAD UR7, UR8, UR27, UR7 ;  /* 0x0000001b080772a4 */ /* 0x000fe4000f8e0207 */
[----:B--2---:R-:W-:Y:S01]  /*0680*/  UIMAD UR12, UR4, UR28, URZ ;  /* 0x0000001c040c72a4 */ /* 0x004fe2000f8e02ff */
[----:B------:R-:W1:Y:S01]  /*0690*/  @UP0 LDCU UR14, c[0x0][0x384] ;  /* 0x00007080ff0e07ac */ /* 0x000e620008000800 */
[----:B------:R-:W-:Y:S02]  /*06a0*/  UIMAD UR13, UR24, UR19, UR5 ;  /* 0x00000013180d72a4 */ /* 0x000fe4000f8e0205 */
[----:B------:R-:W-:Y:S02]  /*06b0*/  UIMAD.WIDE.U32 UR6, UR24, UR18, UR6 ;  /* 0x00000012180672a5 */ /* 0x000fe4000f8e0006 */
[----:B------:R-:W-:Y:S02]  /*06c0*/  UIMAD.WIDE.U32 UR4, UR24, UR28, URZ ;  /* 0x0000001c180472a5 */ /* 0x000fe4000f8e00ff */
[----:B------:R-:W-:-:S02]  /*06d0*/  UIMAD UR24, UR24, UR29, UR12 ;  /* 0x0000001d181872a4 */ /* 0x000fc4000f8e020c */
[----:B------:R-:W-:Y:S01]  /*06e0*/  ULEA UR12, UR25, 0xfffffc00, 0xa ;  /* 0xfffffc00190c7891 */ /* 0x000fe2000f8e50ff */
[----:B------:R-:W2:Y:S01]  /*06f0*/  LDCU.64 UR28, c[0x0][0x538] ;  /* 0x0000a700ff1c77ac */ /* 0x000ea20008000a00 */
[----:B------:R-:W3:Y:S02]  /*0700*/  @UP0 LDCU UR27, c[0x0][0x38c] ;  /* 0x00007180ff1b07ac */ /* 0x000ee40008000800 */
[----:B------:R-:W-:Y:S02]  /*0710*/  UIADD3 UR18, UP1, UPT, UR12, UR6, URZ ;  /* 0x000000060c127290 */ /* 0x000fe4000ff3e0ff */
[----:B------:R-:W-:Y:S01]  /*0720*/  UIADD3 UR13, UPT, UPT, UR7, UR13, URZ ;  /* 0x0000000d070d7290 */ /* 0x000fe2000fffe0ff */
[----:B------:R-:W4:Y:S01]  /*0730*/  @UP0 LDCU.64 UR32, c[0x0][0x480] ;  /* 0x00009000ff2007ac */ /* 0x000f220008000a00 */
[----:B0-----:R-:W-:Y:S02]  /*0740*/  ULEA UR19, UP2, UR18, UR30, 0x1 ;  /* 0x0000001e12137291 */ /* 0x001fe4000f8408ff */
[----:B------:R-:W-:-:S02]  /*0750*/  ULEA.HI.X.SX32 UR12, UR12, UR13, 0x1, UP1 ;  /* 0x0000000d0c0c7291 */ /* 0x000fc400088f0eff */
[----:B------:R-:W-:Y:S02]  /*0760*/  UIADD3 UR5, UPT, UPT, UR5, UR24, URZ ;  /* 0x0000001805057290 */ /* 0x000fe4000fffe0ff */
[----:B------:R-:W-:Y:S02]  /*0770*/  ULEA.HI.X UR18, UR18, UR31, UR12, 0x1, UP2 ;  /* 0x0000001f12127291 */ /* 0x000fe400090f0c0c */
[----:B-1----:R-:W-:Y:S02]  /*0780*/  @UP0 UIMAD UR12, UR8, UR14, UR9 ;  /* 0x0000000e080c02a4 */ /* 0x002fe4000f8e0209 */
        /* <DEDUP_REMOVED lines=26> */
.L_x_14796:
        /* <DEDUP_REMOVED lines=97> */
.L_x_14682:
[----:B------:R-:W-:Y:S05]  /*0f40*/  BSYNC.RECONVERGENT B0 ;  /* 0x0000000000007941 */ /* 0x000fea0003800200 */
.L_x_14681:
        /* <DEDUP_REMOVED lines=39> */
.L_x_14684:
[----:B------:R-:W-:Y:S05]  /*11c0*/  BSYNC.RECONVERGENT B0 ;  /* 0x0000000000007941 */ /* 0x000fea0003800200 */
.L_x_14683:
        /* <DEDUP_REMOVED lines=39> */
.L_x_14686:
[----:B------:R-:W-:Y:S05]  /*1440*/  BSYNC.RECONVERGENT B0 ;  /* 0x0000000000007941 */ /* 0x000fea0003800200 */
.L_x_14685:
        /* <DEDUP_REMOVED lines=39> */
.L_x_14688:
[----:B------:R-:W-:Y:S05]  /*16c0*/  BSYNC.RECONVERGENT B0 ;  /* 0x0000000000007941 */ /* 0x000fea0003800200 */
.L_x_14687:
[--C-:B0-----:R-:W-:Y:S01]  /*16d0*/  HADD2.F32 R0, -RZ, R8.reuse.H0_H0 ;  /* 0x20000008ff007230 */ /* 0x101fe20000004100 */
[----:B------:R-:W-:Y:S01]  /*16e0*/  BSSY.RECONVERGENT B0, `(.L_x_14689) ;  /* 0x0000029000007945 */ /* 0x000fe20003800200 */
[----:B--2---:R-:W-:Y:S01]  /*16f0*/  HADD2.F32 R36, -RZ, R8.H1_H1 ;  /* 0x30000008ff247230 */ /* 0x004fe20000004100 */
        /* <DEDUP_REMOVED lines=39> */
.L_x_14690:
[----:B------:R-:W-:Y:S05]  /*1970*/  BSYNC.RECONVERGENT B0 ;  /* 0x0000000000007941 */ /* 0x000fea0003800200 */
.L_x_14689:
        /* <DEDUP_REMOVED lines=44> */
.L_x_14692:
[----:B------:R-:W-:Y:S05]  /*1c40*/  BSYNC.RECONVERGENT B0 ;  /* 0x0000000000007941 */ /* 0x000fea0003800200 */
.L_x_14691:
        /* <DEDUP_REMOVED lines=38> */
.L_x_14694:
[----:B------:R-:W-:Y:S05]  /*1eb0*/  BSYNC.RECONVERGENT B0 ;  /* 0x0000000000007941 */ /* 0x000fea0003800200 */
.L_x_14693:
        /* <DEDUP_REMOVED lines=39> */
.L_x_14696:
[----:B------:R-:W-:Y:S05]  /*2130*/  BSYNC.RECONVERGENT B0 ;  /* 0x0000000000007941 */ /* 0x000fea0003800200 */
.L_x_14695:
        /* <DEDUP_REMOVED lines=38> */
.L_x_14698:
[----:B------:R-:W-:Y:S05]  /*23a0*/  BSYNC.RECONVERGENT B0 ;  /* 0x0000000000007941 */ /* 0x000fea0003800200 */
.L_x_14697:
        /* <DEDUP_REMOVED lines=39> */
.L_x_14700:
[----:B------:R-:W-:Y:S05]  /*2620*/  BSYNC.RECONVERGENT B0 ;  /* 0x0000000000007941 */ /* 0x000fea0003800200 */
.L_x_14699:
        /* <DEDUP_REMOVED lines=38> */
.L_x_14702:
[----:B------:R-:W-:Y:S05]  /*2890*/  BSYNC.RECONVERGENT B0 ;  /* 0x0000000000007941 */ /* 0x000fea0003800200 */
.L_x_14701:
        /* <DEDUP_REMOVED lines=32> */
.L_x_14704:
[----:B------:R-:W-:Y:S05]  /*2aa0*/  BSYNC.RECONVERGENT B0 ;  /* 0x0000000000007941 */ /* 0x000fea0003800200 */
.L_x_14703:
        /* <DEDUP_REMOVED lines=32> */
.L_x_14706:
[----:B------:R-:W-:Y:S05]  /*2cb0*/  BSYNC.RECONVERGENT B0 ;  /* 0x0000000000007941 */ /* 0x000fea0003800200 */
.L_x_14705:
        /* <DEDUP_REMOVED lines=32> */
.L_x_14708:
[----:B------:R-:W-:Y:S05]  /*2ec0*/  BSYNC.RECONVERGENT B0 ;  /* 0x0000000000007941 */ /* 0x000fea0003800200 */
.L_x_14707:
        /* <DEDUP_REMOVED lines=32> */
.L_x_14710:
[----:B------:R-:W-:Y:S05]  /*30d0*/  BSYNC.RECONVERGENT B0 ;  /* 0x0000000000007941 */ /* 0x000fea0003800200 */
.L_x_14709:
        /* <DEDUP_REMOVED lines=32> */
.L_x_14712:
[----:B------:R-:W-:Y:S05]  /*32e0*/  BSYNC.RECONVERGENT B0 ;  /* 0x0000000000007941 */ /* 0x000fea0003800200 */
.L_x_14711:
        /* <DEDUP_REMOVED lines=55> */
.L_x_14795:
[----:B------:R-:W5:Y:S01]  /*3660*/  S2R R20, SR_TID.X ;  /* 0x0000000000147919 */ /* 0x000f620000002100 */
[----:B---3--:R-:W-:-:S04]  /*3670*/  UIMAD.WIDE.U32 UR28, UR8, UR30, URZ ;  /* 0x0000001e081c72a5 */ /* 0x008fc8000f8e00ff */
[----:B------:R-:W-:Y:S02]  /*3680*/  UIMAD UR21, UR8, UR31, UR29 ;  /* 0x0000001f081572a4 */ /* 0x000fe4000f8e021d */
[----:B------:R-:W-:-:S04]  /*3690*/  ULEA UR29, UP0, UR28, UR19, 0x1 ;  /* 0x000000131c1d7291 */ /* 0x000fc8000f8008ff */
[----:B------:R-:W-:Y:S02]  /*36a0*/  ULEA.HI.X UR28, UR28, UR18, UR21, 0x1, UP0 ;  /* 0x000000121c1c7291 */ /* 0x000fe400080f0c15 */
[----:B------:R-:W-:-:S04]  /*36b0*/  MOV R2, UR29 ;  /* 0x0000001d00027c02 */ /* 0x000fc80008000f00 */
[----:B------:R-:W-:Y:S02]  /*36c0*/  MOV R3, UR28 ;  /* 0x0000001c00037c02 */ /* 0x000fe40008000f00 */
[----:B0----5:R-:W-:-:S04]  /*36d0*/  SHF.L.U32 R5, R20, 0x2, RZ ;  /* 0x0000000214057819 */ /* 0x021fc800000006ff */
[----:B------:R-:W-:-:S05]  /*36e0*/  LOP3.LUT R5, R104, 0xf80, R5, 0xf8, !PT ;  /* 0x00000f8068057812 */ /* 0x000fca00078ef805 */
[----:B------:R-:W-:-:S05]  /*36f0*/  IMAD.WIDE.U32 R2, R5, 0x10, R2 ;  /* 0x0000001005027825 */ /* 0x000fca00078e0002 */
[----:B------:R-:W3:Y:S04]  /*3700*/  LDG.E.128 R4, desc[UR22][R2.64] ;  /* 0x0000001602047981 */ /* 0x000ee8000c1e1d00 */
[----:B------:R-:W5:Y:S04]  /*3710*/  LDG.E.128 R8, desc[UR22][R2.64+0x200] ;  /* 0x0002001602087981 */ /* 0x000f68000c1e1d00 */
[----:B------:R-:W2:Y:S04]  /*3720*/  LDG.E.128 R12, desc[UR22][R2.64+0x400] ;  /* 0x00040016020c7981 */ /* 0x000ea8000c1e1d00 */
        /* <DEDUP_REMOVED lines=45> */
[C---:B--2---:R-:W-:Y:S01]  /*3a00*/  FMUL.FTZ R12, R145.reuse, R89 ;  /* 0x00000059910c7220 */ /* 0x044fe20000410000 */
[----:B------:R-:W-:Y:S01]  /*3a10*/  FMUL.FTZ R14, R145, R90 ;  /* 0x0000005a910e7220 */ /* 0x000fe20000410000 */
[----:B------:R-:W-:Y:S01]  /*3a20*/  FMUL.RZ R8, R4, 0.15915493667125701904 ;  /* 0x3e22f98304087820 */ /* 0x000fe2000040c000 */
[----:B------:R-:W-:Y:S01]  /*3a30*/  FMUL.FTZ R4, R85, UR42 ;  /* 0x0000002a55047c20 */ /* 0x000fe20008410000 */
[----:B------:R0:W-:Y:S01]  /*3a40*/  MUFU.COS R141, R5 ;  /* 0x00000005008d7308 */ /* 0x0001e20000000000 */
[C---:B---3--:R-:W-:Y:S01]  /*3a50*/  FMUL.FTZ R16, R145.reuse, R85 ;  /* 0x0000005591107220 */ /* 0x048fe20000410000 */
[C---:B------:R-:W-:Y:S01]  /*3a60*/  FMUL.FTZ R108, R145.reuse, R67 ;  /* 0x00000043916c7220 */ /* 0x040fe20000410000 */
[----:B------:R-:W-:Y:S01]  /*3a70*/  FMUL.RZ R10, R4, 0.15915493667125701904 ;  /* 0x3e22f983040a7820 */ /* 0x000fe2000040c000 */
[----:B------:R-:W-:Y:S01]  /*3a80*/  FMUL.FTZ R4, R80, UR42 ;  /* 0x0000002a50047c20 */ /* 0x000fe20008410000 */
[C---:B------:R-:W-:Y:S01]  /*3a90*/  FMUL.FTZ R114, R145.reuse, R64 ;  /* 0x0000004091727220 */ /* 0x040fe20000410000 */
        /* <DEDUP_REMOVED lines=61> */
[----:B------:R4:W-:Y:S08]  /*3e70*/  MUFU.COS R149, R5 ;  /* 0x0000000500957308 */ /* 0x0009f00000000000 */
[----:B------:R-:W2:Y:S01]  /*3e80*/  MUFU.EX2 R12, R12 ;  /* 0x0000000c000c7308 */ /* 0x000ea20000000800 */
[----:B----4-:R-:W-:Y:S01]  /*3e90*/  IADD3 R5, PT, PT, R20, 0x200, RZ ;  /* 0x0000020014057810 */ /* 0x010fe20007ffe0ff */
[C---:B-1----:R-:W-:Y:S01]  /*3ea0*/  FMUL.FTZ R146, R6.reuse, R7 ;  /* 0x0000000706927220 */ /* 0x042fe20000410000 */
[----:B------:R-:W-:Y:S01]  /*3eb0*/  FMUL.FTZ R144, R6, R107 ;  /* 0x0000006b06907220 */ /* 0x000fe20000410000 */
[C---:B------:R-:W-:Y:S01]  /*3ec0*/  FMUL.FTZ R6, R145.reuse, R76 ;  /* 0x0000004c91067220 */ /* 0x040fe20000410000 */
[----:B------:R-:W-:Y:S01]  /*3ed0*/  SEL R156, R4, R5, !P1 ;  /* 0x00000005049c7207 */ /* 0x000fe20004800000 */
[C---:B------:R-:W-:Y:S01]  /*3ee0*/  FMUL.FTZ R4, R145.reuse, R80 ;  /* 0x0000005091047220 */ /* 0x040fe20000410000 */
[C---:B------:R-:W-:Y:S01]  /*3ef0*/  FMUL.FTZ R5, R145.reuse, R75 ;  /* 0x0000004b91057220 */ /* 0x040fe20000410000 */
[C---:B------:R-:W-:Y:S01]  /*3f00*/  FMUL.FTZ R7, R145.reuse, R73 ;  /* 0x0000004991077220 */ /* 0x040fe20000410000 */
[----:B------:R-:W-:Y:S01]  /*3f10*/  FMUL.FTZ R107, R145, R72 ;  /* 0x00000048916b7220 */ /* 0x000fe20000410000 */
[----:B------:R-:W1:Y:S01]  /*3f20*/  MUFU.EX2 R14, R14 ;  /* 0x0000000e000e7308 */ /* 0x000e620000000800 */
[-C--:B-----5:R-:W-:Y:S01]  /*3f30*/  FMUL.FTZ R171, R0, R2.reuse ;  /* 0x0000000200ab7220 */ /* 0x0a0fe20000410000 */
[-C--:B------:R-:W-:Y:S01]  /*3f40*/  FMUL.FTZ R170, R36, R2.reuse ;  /* 0x0000000224aa7220 */ /* 0x080fe20000410000 */
[-C--:B------:R-:W-:Y:S01]  /*3f50*/  FMUL.FTZ R169, R34, R2.reuse ;  /* 0x0000000222a97220 */ /* 0x080fe20000410000 */
[----:B------:R-:W4:Y:S01]  /*3f60*/  MUFU.EX2 R4, R4 ;  /* 0x0000000400047308 */ /* 0x000f220000000800 */
[C---:B--2---:R-:W-:Y:S01]  /*3f70*/  FMUL.FTZ R139, R12.reuse, R139 ;  /* 0x0000008b0c8b7220 */ /* 0x044fe20000410000 */
[----:B------:R-:W-:Y:S01]  /*3f80*/  FMUL.FTZ R138, R12, R13 ;  /* 0x0000000d0c8a7220 */ /* 0x000fe20000410000 */
[-C--:B------:R-:W-:Y:S01]  /*3f90*/  FMUL.FTZ R168, R33, R2.reuse ;  /* 0x0000000221a87220 */ /* 0x080fe20000410000 */
[----:B------:R-:W2:Y:S01]  /*3fa0*/  MUFU.EX2 R16, R16 ;  /* 0x0000001000107308 */ /* 0x000ea20000000800 */
[-C--:B------:R-:W-:Y:S01]  /*3fb0*/  FMUL.FTZ R167, R32, R2.reuse ;  /* 0x0000000220a77220 */ /* 0x080fe20000410000 */
[-C--:B------:R-:W-:Y:S01]  /*3fc0*/  FMUL.FTZ R166, R31, R2.reuse ;  /* 0x000000021fa67220 */ /* 0x080fe20000410000 */
[-C--:B------:R-:W-:Y:S01]  /*3fd0*/  FMUL.FTZ R165, R30, R2.reuse ;  /* 0x000000021ea57220 */ /* 0x080fe20000410000 */
[----:B------:R-:W5:Y:S01]  /*3fe0*/  MUFU.EX2 R5, R5 ;  /* 0x0000000500057308 */ /* 0x000f620000000800 */
[-C--:B------:R-:W-:Y:S01]  /*3ff0*/  FMUL.FTZ R164, R29, R2.reuse ;  /* 0x000000021da47220 */ /* 0x080fe20000410000 */
[C---:B-1----:R-:W-:Y:S01]  /*4000*/  FMUL.FTZ R137, R14.reuse, R137 ;  /* 0x000000890e897220 */ /* 0x042fe20000410000 */
[----:B------:R-:W-:Y:S01]  /*4010*/  FMUL.FTZ R136, R14, R15 ;  /* 0x0000000f0e887220 */ /* 0x000fe20000410000 */
[----:B------:R-:W1:Y:S01]  /*4020*/  MUFU.EX2 R6, R6 ;  /* 0x0000000600067308 */ /* 0x000e620000000800 */
[----:B------:R-:W3:Y:S01]  /*4030*/  LDS.128 R12, [R109+0x10] ;  /* 0x000010006d0c7984 */ /* 0x000ee20000000c00 */
[C---:B----4-:R-:W-:Y:S01]  /*4040*/  FMUL.FTZ R133, R4.reuse, R133 ;  /* 0x0000008504857220 */ /* 0x050fe20000410000 */
[----:B------:R-:W-:Y:S01]  /*4050*/  FMUL.FTZ R132, R4, R19 ;  /* 0x0000001304847220 */ /* 0x000fe20000410000 */
[----:B------:R-:W4:Y:S01]  /*4060*/  MUFU.EX2 R7, R7 ;  /* 0x0000000700077308 */ /* 0x000f220000000800 */
[----:B------:R-:W-:Y:S01]  /*4070*/  FMUL.FTZ R4, R145, R59 ;  /* 0x0000003b91047220 */ /* 0x000fe20000410000 */
[C---:B--2---:R-:W-:Y:S01]  /*4080*/  FMUL.FTZ R135, R16.reuse, R135 ;  /* 0x0000008710877220 */ /* 0x044fe20000410000 */
[----:B------:R-:W-:Y:S01]  /*4090*/  FMUL.FTZ R134, R16, R17 ;  /* 0x0000001110867220 */ /* 0x000fe20000410000 */
[----:B------:R-:W2:Y:S01]  /*40a0*/  MUFU.EX2 R107, R107 ;  /* 0x0000006b006b7308 */ /* 0x000ea20000000800 */
[----:B------:R-:W-:Y:S01]  /*40b0*/  FMUL.FTZ R163, R28, R2 ;  /* 0x000000021ca37220 */ /* 0x000fe20000410000 */
[C---:B-----5:R-:W-:Y:S01]  /*40c0*/  FMUL.FTZ R131, R5.reuse, R18 ;  /* 0x0000001205837220 */ /* 0x060fe20000410000 */
[----:B------:R-:W-:Y:S01]  /*40d0*/  FMUL.FTZ R130, R5, R130 ;  /* 0x0000008205827220 */ /* 0x000fe20000410000 */
[----:B------:R-:W3:Y:S01]  /*40e0*/  MUFU.EX2 R108, R108 ;  /* 0x0000006c006c7308 */ /* 0x000ee20000000800 */
[----:B------:R-:W5:Y:S01]  /*40f0*/  LDS.128 R16, [R109+0x20] ;  /* 0x000020006d107984 */ /* 0x000f620000000c00 */
[C---:B-1----:R-:W-:Y:S01]  /*4100*/  FMUL.FTZ R129, R6.reuse, R129 ;  /* 0x0000008106817220 */ /* 0x042fe20000410000 */
[----:B------:R-:W-:Y:S01]  /*4110*/  FMUL.FTZ R128, R6, R111 ;  /* 0x0000006f06807220 */ /* 0x000fe20000410000 */
[----:B------:R1:W3:Y:S01]  /*4120*/  MUFU.EX2 R118, R4 ;  /* 0x0000000400767308 */ /* 0x0002e20000000800 */
[----:B0-----:R-:W-:-:S02]  /*4130*/  HADD2.F32 R111, -RZ, R11.H0_H0 ;  /* 0x2000000bff6f7230 */ /* 0x001fc40000004100 */
[C---:B----4-:R-:W-:Y:S01]  /*4140*/  FMUL.FTZ R127, R7.reuse, R110 ;  /* 0x0000006e077f7220 */ /* 0x050fe20000410000 */
[----:B------:R-:W-:Y:S01]  /*4150*/  FMUL.FTZ R126, R7, R126 ;  /* 0x0000007e077e7220 */ /* 0x000fe20000410000 */
[--C-:B------:R-:W-:Y:S01]  /*4160*/  HADD2.F32 R110, -RZ, R8.reuse.H1_H1 ;  /* 0x30000008ff6e7230 */ /* 0x100fe20000004100 */
[----:B------:R-:W0:Y:S01]  /*4170*/  MUFU.EX2 R114, R114 ;  /* 0x0000007200727308 */ /* 0x000e220000000800 */
[C---:B--2---:R-:W-:Y:S01]  /*4180*/  FMUL.FTZ R125, R107.reuse, R112 ;  /* 0x000000706b7d7220 */ /* 0x044fe20000410000 */
[----:B------:R-:W-:Y:S01]  /*4190*/  FMUL.FTZ R124, R107, R124 ;  /* 0x0000007c6b7c7220 */ /* 0x000fe20000410000 */
[----:B------:R-:W-:Y:S01]  /*41a0*/  FMUL.FTZ R107, R93, UR42 ;  /* 0x0000002a5d6b7c20 */ /* 0x000fe20008410000 */
[----:B-1----:R1:W2:Y:S01]  /*41b0*/  LDS.128 R4, [R109+0x30] ;  /* 0x000030006d047984 */ /* 0x0022a20000000c00 */
[C---:B---3--:R-:W-:Y:S01]  /*41c0*/  FMUL.FTZ R123, R108.reuse, R123 ;  /* 0x0000007b6c7b7220 */ /* 0x048fe20000410000 */
[----:B------:R-:W-:Y:S01]  /*41d0*/  FMUL.FTZ R122, R108, R113 ;  /* 0x000000716c7a7220 */ /* 0x000fe20000410000 */
[----:B------:R-:W-:Y:S01]  /*41e0*/  FMUL.RZ R151, R107, 0.15915493667125701904 ;  /* 0x3e22f9836b977820 */ /* 0x000fe2000040c000 */
[----:B------:R-:W-:-:S02]  /*41f0*/  HADD2.F32 R108, -RZ, R8.H0_H0 ;  /* 0x20000008ff6c7230 */ /* 0x000fc40000004100 */
[----:B------:R-:W-:Y:S01]  /*4200*/  FMUL.FTZ R8, R145, R93 ;  /* 0x0000005d91087220 */ /* 0x000fe20000410000 */
[--C-:B------:R-:W-:Y:S01]  /*4210*/  HADD2.F32 R107, -RZ, R9.reuse.H0_H0 ;  /* 0x20000009ff6b7230 */ /* 0x100fe20000004100 */
[----:B------:R-:W-:Y:S01]  /*4220*/  MUFU.SIN R155, R151 ;  /* 0x00000097009b7308 */ /* 0x000fe20000000400 */
[----:B-1----:R-:W-:Y:S02]  /*4230*/  HADD2.F32 R109, -RZ, R9.H1_H1 ;  /* 0x30000009ff6d7230 */ /* 0x002fe40000004100 */
[----:B------:R-:W-:Y:S01]  /*4240*/  FMUL.FTZ R119, R118, R119 ;  /* 0x0000007776777220 */ /* 0x000fe20000410000 */
        /* <DEDUP_REMOVED lines=8> */
[----:B------:R-:W-:Y:S02]  /*42d0*/  HADD2.F32 R150, -RZ, R14.H0_H0 ;  /* 0x2000000eff967230 */ /* 0x000fe40000004100 */
[-C--:B------:R-:W-:Y:S01]  /*42e0*/  FMUL.FTZ R161, R26, R2.reuse ;  /* 0x000000021aa17220 */ /* 0x080fe20000410000 */
[----:B------:R-:W-:Y:S02]  /*42f0*/  HADD2.F32 R148, -RZ, R12.H1_H1 ;  /* 0x3000000cff947230 */ /* 0x000fe40000004100 */
[-C--:B------:R-:W-:Y:S01]  /*4300*/  FMUL.FTZ R160, R25, R2.reuse ;  /* 0x0000000219a07220 */ /* 0x080fe20000410000 */
[----:B------:R-:W-:Y:S01]  /*4310*/  HADD2.F32 R145, -RZ, R13.H0_H0 ;  /* 0x2000000dff917230 */ /* 0x000fe20000004100 */
[----:B------:R-:W1:Y:S01]  /*4320*/  MUFU.EX2 R8, R8 ;  /* 0x0000000800087308 */ /* 0x000e620000000800 */
[----:B------:R-:W-:Y:S02]  /*4330*/  HADD2.F32 R14, -RZ, R14.H1_H1 ;  /* 0x3000000eff0e7230 */ /* 0x000fe40000004100 */
[-C--:B------:R-:W-:Y:S01]  /*4340*/  FMUL.FTZ R159, R24, R2.reuse ;  /* 0x00000002189f7220 */ /* 0x080fe20000410000 */
[----:B------:R-:W-:Y:S01]  /*4350*/  FMUL.FTZ R185, R23, R2 ;  /* 0x0000000217b97220 */ /* 0x000fe20000410000 */
[----:B------:R-:W3:Y:S01]  /*4360*/  MUFU.EX2 R116, R116 ;  /* 0x0000007400747308 */ /* 0x000ee20000000800 */
[----:B-----5:R-:W-:-:S02]  /*4370*/  HADD2.F32 R152, -RZ, R16.H0_H0 ;  /* 0x20000010ff987230 */ /* 0x020fc40000004100 */
[-C--:B------:R-:W-:Y:S01]  /*4380*/  FMUL.FTZ R191, R22, R2.reuse ;  /* 0x0000000216bf7220 */ /* 0x080fe20000410000 */
[----:B0-----:R-:W-:Y:S02]  /*4390*/  HADD2.F32 R151, -RZ, R17.H0_H0 ;  /* 0x20000011ff977230 */ /* 0x001fe40000004100 */
[----:B------:R-:W-:Y:S01]  /*43a0*/  FMUL.FTZ R218, R21, R2 ;  /* 0x0000000215da7220 */ /* 0x000fe20000410000 */
[----:B------:R-:W-:Y:S02]  /*43b0*/  HADD2.F32 R154, -RZ, R18.H0_H0 ;  /* 0x20000012ff9a7230 */ /* 0x000fe40000004100 */
[-C--:B------:R-:W-:Y:S01]  /*43c0*/  FMUL.FTZ R184, R0, -R3.reuse ;  /* 0x8000000300b87220 */ /* 0x080fe20000410000 */
[----:B------:R-:W-:Y:S02]  /*43d0*/  HADD2.F32 R153, -RZ, R19.H0_H0 ;  /* 0x20000013ff997230 */ /* 0x000fe40000004100 */
[----:B------:R-:W-:Y:S01]  /*43e0*/  FMUL.FTZ R183, R36, -R3 ;  /* 0x8000000324b77220 */ /* 0x000fe20000410000 */
[----:B------:R-:W-:-:S02]  /*43f0*/  HADD2.F32 R16, -RZ, R16.H1_H1 ;  /* 0x30000010ff107230 */ /* 0x000fc40000004100 */
[C---:B-1----:R-:W-:Y:S01]  /*4400*/  FMUL.FTZ R10, R8.reuse, R9 ;  /* 0x00000009080a7220 */ /* 0x042fe20000410000 */
[----:B------:R-:W-:Y:S01]  /*4410*/  FMUL.FTZ R11, R8, R155 ;  /* 0x0000009b080b7220 */ /* 0x000fe20000410000 */
[----:B------:R-:W-:Y:S01]  /*4420*/  LEA R8, R156, UR21, 0x3 ;  /* 0x000000159c087c11 */ /* 0x000fe2000f8e18ff */
[----:B------:R-:W-:Y:S02]  /*4430*/  HADD2.F32 R17, -RZ, R17.H1_H1 ;  /* 0x30000011ff117230 */ /* 0x000fe40000004100 */
[C---:B---3--:R-:W-:Y:S01]  /*4440*/  FMUL.FTZ R117, R116.reuse, R149 ;  /* 0x0000009574757220 */ /* 0x048fe20000410000 */
[----:B------:R-:W-:Y:S01]  /*4450*/  FMUL.FTZ R115, R116, R147 ;  /* 0x0000009374737220 */ /* 0x000fe20000410000 */
[----:B------:R-:W-:Y:S01]  /*4460*/  HADD2.F32 R149, -RZ, R15.H0_H0 ;  /* 0x2000000fff957230 */ /* 0x000fe20000004100 */
[----:B------:R0:W-:Y:S01]  /*4470*/  STS.64 [R8+0x1d10], R10 ;  /* 0x001d100a08007388 */ /* 0x0001e20000000a00 */
[----:B------:R-:W-:Y:S02]  /*4480*/  HADD2.F32 R116, -RZ, R12.H0_H0 ;  /* 0x2000000cff747230 */ /* 0x000fe40000004100 */
[----:B------:R-:W-:Y:S01]  /*4490*/  FMUL.FTZ R182, R34, -R3 ;  /* 0x8000000322b67220 */ /* 0x000fe20000410000 */
[----:B------:R-:W-:-:S02]  /*44a0*/  HADD2.F32 R147, -RZ, R13.H1_H1 ;  /* 0x3000000dff937230 */ /* 0x000fc40000004100 */
[-C--:B------:R-:W-:Y:S01]  /*44b0*/  FMUL.FTZ R181, R33, -R3.reuse ;  /* 0x8000000321b57220 */ /* 0x080fe20000410000 */
[----:B------:R-:W-:Y:S02]  /*44c0*/  HADD2.F32 R15, -RZ, R15.H1_H1 ;  /* 0x3000000fff0f7230 */ /* 0x000fe40000004100 */
[-C--:B------:R-:W-:Y:S01]  /*44d0*/  FMUL.FTZ R180, R32, -R3.reuse ;  /* 0x8000000320b47220 */ /* 0x080fe20000410000 */
[----:B------:R-:W-:Y:S02]  /*44e0*/  HADD2.F32 R18, -RZ, R18.H1_H1 ;  /* 0x30000012ff127230 */ /* 0x000fe40000004100 */
[-C--:B------:R-:W-:Y:S01]  /*44f0*/  FMUL.FTZ R179, R31, -R3.reuse ;  /* 0x800000031fb37220 */ /* 0x080fe20000410000 */
[----:B------:R-:W-:Y:S02]  /*4500*/  HADD2.F32 R19, -RZ, R19.H1_H1 ;  /* 0x30000013ff137230 */ /* 0x000fe40000004100 */
[----:B------:R-:W-:Y:S01]  /*4510*/  FMUL.FTZ R178, R30, -R3 ;  /* 0x800000031eb27220 */ /* 0x000fe20000410000 */
[----:B--2---:R-:W-:-:S02]  /*4520*/  HADD2.F32 R156, -RZ, R4.H0_H0 ;  /* 0x20000004ff9c7230 */ /* 0x004fc40000004100 */
        /* <DEDUP_REMOVED lines=28> */
.L_x_14715:
[----:B------:R-:W-:-:S06]  /*46f0*/  LEA R8, R20, UR21, 0x3 ;  /* 0x0000001514087c11 */ /* 0x000fcc000f8e18ff */
[----:B------:R-:W0:Y:S02]  /*4700*/  LDS.64 R8, [R8+0x2d18] ;  /* 0x002d180008087984 */ /* 0x000e240000000a00 */
.L_x_14716:
[----:B------:R-:W-:Y:S05]  /*4710*/  BSYNC.RECONVERGENT B0 ;  /* 0x0000000000007941 */ /* 0x000fea0003800200 */
.L_x_14714:
        /* <DEDUP_REMOVED lines=8> */
[C---:B------:R-:W-:Y:S01]  /*47a0*/  FMUL.FTZ R3, R144.reuse, R209 ;  /* 0x000000d190037220 */ /* 0x040fe20000410000 */
[-C--:B-1----:R-:W-:Y:S01]  /*47b0*/  FMUL.FTZ R2, R144, R211.reuse ;  /* 0x000000d390027220 */ /* 0x082fe20000410000 */
        /* <DEDUP_REMOVED lines=10> */
[CC--:B------:R-:W-:Y:S01]  /*4860*/  FMUL.FTZ R2, R142.reuse, R4.reuse ;  /* 0x000000048e027220 */ /* 0x0c0fe20000410000 */
[----:B------:R-:W-:Y:S01]  /*4870*/  FMUL.FTZ R5, R142, R3 ;  /* 0x000000038e057220 */ /* 0x000fe20000410000 */
[----:B------:R-:W1:Y:S01]  /*4880*/  @P0 LDC R7, c[0x0][0x38c] ;  /* 0x0000e300ff070b82 */ /* 0x000e620000000800 */
        /* <DEDUP_REMOVED lines=38> */
[----:B------:R-:W-:Y:S02]  /*4af0*/  MOV R2, UR14 ;  /* 0x0000000e00027c02 */ /* 0x000fe40008000f00 */
[C---:B------:R-:W-:Y:S01]  /*4b00*/  FFMA.FTZ R6, R87.reuse, R200, R6 ;  /* 0x000000c857067223 */ /* 0x040fe20000010006 */
[----:B------:R-:W-:Y:S01]  /*4b10*/  FFMA.FTZ R3, R87, R198, R3 ;  /* 0x000000c657037223 */ /* 0x000fe20000010003 */
[----:B------:R-:W-:Y:S02]  /*4b20*/  @P0 IADD3 R2, PT, PT, R2, -0x2, RZ ;  /* 0xfffffffe02020810 */ /* 0x000fe40007ffe0ff */
[C---:B------:R-:W-:Y:S01]  /*4b30*/  FMUL.FTZ R12, R130.reuse, R6 ;  /* 0x00000006820c7220 */ /* 0x040fe20000410000 */
[----:B------:R-:W-:Y:S02]  /*4b40*/  FMUL.FTZ R5, R130, R3 ;  /* 0x0000000382057220 */ /* 0x000fe40000410000 */
[----:B-1----:R-:W-:-:S02]  /*4b50*/  @P0 IMAD R4, R2, R7, UR8 ;  /* 0x0000000802040e24 */ /* 0x002fc4000f8e0207 */
[----:B------:R-:W-:Y:S02]  /*4b60*/  HFMA2 R7, -RZ, RZ, 0, 9.5367431640625e-07 ;  /* 0x00000010ff077431 */ /* 0x000fe400000001ff */
[C---:B------:R-:W-:Y:S01]  /*4b70*/  FFMA.FTZ R5, R131.reuse, R6, R5 ;  /* 0x0000000683057223 */ /* 0x040fe20000010005 */
[----:B------:R-:W-:Y:S01]  /*4b80*/  FFMA.FTZ R12, R131, R3, -R12 ;  /* 0x00000003830c7223 */ /* 0x000fe2000001080c */
[----:B------:R-:W-:Y:S02]  /*4b90*/  CS2R R2, SRZ ;  /* 0x0000000000027805 */ /* 0x000fe4000001ff00 */
[----:B------:R-:W-:Y:S01]  /*4ba0*/  FFMA.FTZ R6, R86, R197, R5 ;  /* 0x000000c556067223 */ /* 0x000fe20000010005 */
[----:B------:R-:W-:-:S04]  /*4bb0*/  @P0 IMAD.WIDE R4, R4, R7, UR4 ;  /* 0x0000000404040e25 */ /* 0x000fc8000f8e0207 */
[----:B------:R-:W-:Y:S01]  /*4bc0*/  FFMA.FTZ R12, R86, R199, R12 ;  /* 0x000000c7560c7223 */ /* 0x000fe2000001000c */
[C---:B------:R-:W-:Y:S01]  /*4bd0*/  FMUL.FTZ R192, R128.reuse, R6 ;  /* 0x0000000680c07220 */ /* 0x040fe20000410000 */
[----:B------:R1:W3:Y:S02]  /*4be0*/  @P0 LDG.E.64 R2, desc[UR22][R4.64+0x8] ;  /* 0x0000081604020981 */ /* 0x0002e4000c1e1b00 */
[-C--:B------:R-:W-:Y:S01]  /*4bf0*/  FMUL.FTZ R7, R128, R12.reuse ;  /* 0x0000000c80077220 */ /* 0x080fe20000410000 */
[----:B------:R-:W-:-:S03]  /*4c00*/  FFMA.FTZ R13, R129, R12, -R192 ;  /* 0x0000000c810d7223 */ /* 0x000fc600000108c0 */
[----:B------:R-:W-:Y:S01]  /*4c10*/  FFMA.FTZ R12, R129, R6, R7 ;  /* 0x00000006810c7223 */ /* 0x000fe20000010007 */
[-C--:B------:R-:W-:Y:S01]  /*4c20*/  FMUL.FTZ R7, R11, R144.reuse ;  /* 0x000000900b077220 */ /* 0x080fe20000410000 */
[----:B------:R-:W-:-:S03]  /*4c30*/  FMUL.FTZ R6, R10, R144 ;  /* 0x000000900a067220 */ /* 0x000fc60000410000 */
[-C--:B------:R-:W-:Y:S01]  /*4c40*/  FFMA.FTZ R7, R10, R146.reuse, -R7 ;  /* 0x000000920a077223 */ /* 0x080fe20000010807 */
[----:B------:R-:W-:Y:S01]  /*4c50*/  FFMA.FTZ R6, R11, R146, R6 ;  /* 0x000000920b067223 */ /* 0x000fe20000010006 */
[-C--:B------:R-:W-:Y:S01]  /*4c60*/  FMUL.FTZ R196, R17, R76.reuse ;  /* 0x0000004c11c47220 */ /* 0x080fe20000410000 */
[----:B------:R-:W-:Y:S01]  /*4c70*/  FMUL.FTZ R194, R151, R76 ;  /* 0x0000004c97c27220 */ /* 0x000fe20000410000 */
[CC--:B-1----:R-:W-:Y:S01]  /*4c80*/  FMUL.FTZ R5, R142.reuse, R7.reuse ;  /* 0x000000078e057220 */ /* 0x0c2fe20000410000 */
        /* <DEDUP_REMOVED lines=12> */
[-C--:B------:R-:W-:Y:S01]  /*4d50*/  FMUL.FTZ R193, R18, R73.reuse ;  /* 0x0000004912c17220 */ /* 0x080fe20000410000 */
[----:B------:R-:W-:Y:S01]  /*4d60*/  FMUL.FTZ R195, R154, R73 ;  /* 0x000000499ac37220 */ /* 0x000fe20000410000 */
[----:B------:R-:W-:Y:S01]  /*4d70*/  FFMA.FTZ R6, R141, R5, R6 ;  /* 0x000000058d067223 */ /* 0x000fe20000010006 */
[----:B------:R-:W-:Y:S01]  /*4d80*/  FMUL.FTZ R5, R138, R7 ;  /* 0x000000078a057220 */ /* 0x000fe20000410000 */
[C---:B------:R-:W-:Y:S01]  /*4d90*/  FFMA.FTZ R13, R84.reuse, R193, R13 ;  /* 0x000000c1540d7223 */ /* 0x040fe2000001000d */
[----:B------:R-:W-:Y:S01]  /*4da0*/  FFMA.FTZ R192, R84, R195, R192 ;  /* 0x000000c354c07223 */ /* 0x000fe200000100c0 */
        /* <DEDUP_REMOVED lines=8> */
[----:B------:R-:W-:Y:S01]  /*4e30*/  FMUL.FTZ R6, R136, R4 ;  /* 0x0000000488067220 */ /* 0x000fe20000410000 */
[-C--:B------:R-:W-:Y:S01]  /*4e40*/  FMUL.FTZ R12, R19, R72.reuse ;  /* 0x00000048130c7220 */ /* 0x080fe20000410000 */
[----:B------:R-:W-:Y:S01]  /*4e50*/  FMUL.FTZ R192, R153, R72 ;  /* 0x0000004899c07220 */ /* 0x000fe20000410000 */
        /* <DEDUP_REMOVED lines=13> */
[----:B------:R-:W-:Y:S01]  /*4f30*/  FMUL.FTZ R212, R132, R4 ;  /* 0x0000000484d47220 */ /* 0x000fe20000410000 */
[----:B------:R-:W-:-:S02]  /*4f40*/  FMUL.FTZ R5, R158, R67 ;  /* 0x000000439e057220 */ /* 0x000fc40000410000 */
[C---:B------:R-:W-:Y:S01]  /*4f50*/  FFMA.FTZ R13, R133.reuse, R4, -R13 ;  /* 0x00000004850d7223 */ /* 0x040fe2000001080d */
[----:B------:R-:W-:Y:S01]  /*4f60*/  FMUL.FTZ R7, R156, R67 ;  /* 0x000000439c077220 */ /* 0x000fe20000410000 */
[----:B------:R-:W-:Y:S01]  /*4f70*/  FFMA.FTZ R212, R133, R6, R212 ;  /* 0x0000000685d47223 */ /* 0x000fe200000100d4 */
[----:B------:R-:W-:Y:S01]  /*4f80*/  FFMA.FTZ R6, R82, R5, R215 ;  /* 0x0000000552067223 */ /* 0x000fe200000100d7 */
[----:B------:R-:W-:Y:S01]  /*4f90*/  FMUL.FTZ R215, R130, R13 ;  /* 0x0000000d82d77220 */ /* 0x000fe20000410000 */
[----:B------:R-:W-:Y:S01]  /*4fa0*/  FFMA.FTZ R216, R82, R7, R216 ;  /* 0x0000000752d87223 */ /* 0x000fe200000100d8 */
        /* <DEDUP_REMOVED lines=17> */
[----:B------:R-:W-:-:S02]  /*50c0*/  FMUL.FTZ R226, R118, R221 ;  /* 0x000000dd76e27220 */ /* 0x000fc40000410000 */
[-C--:B------:R-:W-:Y:S01]  /*50d0*/  FFMA.FTZ R222, R127, R216.reuse, R222 ;  /* 0x000000d87fde7223 */ /* 0x080fe200000100de */
[----:B------:R-:W-:Y:S01]  /*50e0*/  FMUL.FTZ R216, R126, R216 ;  /* 0x000000d87ed87220 */ /* 0x000fe20000410000 */
[C---:B------:R-:W-:Y:S01]  /*50f0*/  FFMA.FTZ R224, R119.reuse, R221, -R224 ;  /* 0x000000dd77e07223 */ /* 0x040fe200000108e0 */
[----:B------:R-:W-:Y:S01]  /*5100*/  FFMA.FTZ R215, R119, R223, R226 ;  /* 0x000000df77d77223 */ /* 0x000fe200000100e2 */
[-C--:B------:R-:W-:Y:S01]  /*5110*/  FMUL.FTZ R13, R186, R59.reuse ;  /* 0x0000003bba0d7220 */ /* 0x080fe20000410000 */
[----:B------:R-:W-:Y:S01]  /*5120*/  FMUL.FTZ R223, R188, R59 ;  /* 0x0000003bbcdf7220 */ /* 0x000fe20000410000 */
        /* <DEDUP_REMOVED lines=9> */
[C---:B------:R-:W-:Y:S01]  /*51c0*/  FMUL.FTZ R212, R122.reuse, R216 ;  /* 0x000000d87ad47220 */ /* 0x040fe20000410000 */
[----:B------:R-:W-:Y:S01]  /*51d0*/  FFMA.FTZ R226, R117, R226, R221 ;  /* 0x000000e275e27223 */ /* 0x000fe200000100dd */
[----:B------:R-:W-:Y:S01]  /*51e0*/  FMUL.FTZ R230, R219, R56 ;  /* 0x00000038dbe67220 */ /* 0x000fe20000410000 */
[-C--:B------:R-:W-:Y:S01]  /*51f0*/  FMUL.FTZ R222, R122, R215.reuse ;  /* 0x000000d77ade7220 */ /* 0x080fe20000410000 */
[----:B------:R-:W-:Y:S01]  /*5200*/  FFMA.FTZ R221, R123, R215, R212 ;  /* 0x000000d77bdd7223 */ /* 0x000fe200000100d4 */
[----:B------:R-:W-:Y:S01]  /*5210*/  FFMA.FTZ R225, R117, R224, -R228 ;  /* 0x000000e075e17223 */ /* 0x000fe200000108e4 */
[----:B------:R-:W-:Y:S01]  /*5220*/  FMUL.FTZ R232, R217, R56 ;  /* 0x00000038d9e87220 */ /* 0x000fe20000410000 */
[----:B------:R-:W-:Y:S01]  /*5230*/  FFMA.FTZ R212, R77, R230, R226 ;  /* 0x000000e64dd47223 */ /* 0x000fe200000100e2 */
[----:B------:R-:W-:Y:S01]  /*5240*/  FFMA.FTZ R222, R123, R216, -R222 ;  /* 0x000000d87bde7223 */ /* 0x000fe200000108de */
[----:B------:R-:W-:Y:S01]  /*5250*/  FMUL.FTZ R216, R120, R221 ;  /* 0x000000dd78d87220 */ /* 0x000fe20000410000 */
[----:B------:R-:W-:-:S02]  /*5260*/  FFMA.FTZ R215, R77, R232, R225 ;  /* 0x000000e84dd77223 */ /* 0x000fc400000100e1 */
[----:B------:R-:W1:Y:S01]  /*5270*/  SHFL.UP PT, R226, R212, 0x1, RZ ;  /* 0x04200000d4e27989 */ /* 0x000e6200000e00ff */
[-C--:B------:R-:W-:Y:S01]  /*5280*/  FMUL.FTZ R224, R120, R222.reuse ;  /* 0x000000de78e07220 */ /* 0x080fe20000410000 */
[C---:B------:R-:W-:Y:S02]  /*5290*/  FFMA.FTZ R216, R121.reuse, R222, -R216 ;  /* 0x000000de79d87223 */ /* 0x040fe400000108d8 */
[----:B------:R-:W4:Y:S01]  /*52a0*/  SHFL.UP PT, R225, R215, 0x1, RZ ;  /* 0x04200000d7e17989 */ /* 0x000f2200000e00ff */
[----:B------:R-:W-:Y:S01]  /*52b0*/  FFMA.FTZ R224, R121, R221, R224 ;  /* 0x000000dd79e07223 */ /* 0x000fe200000100e0 */
[----:B------:R-:W-:-:S03]  /*52c0*/  FMUL.FTZ R222, R118, R216 ;  /* 0x000000d876de7220 */ /* 0x000fc60000410000 */
[-C--:B------:R-:W-:Y:S01]  /*52d0*/  FMUL.FTZ R221, R118, R224.reuse ;  /* 0x000000e076dd7220 */ /* 0x080fe20000410000 */
[----:B------:R-:W-:-:S03]  /*52e0*/  FFMA.FTZ R222, R119, R224, R222 ;  /* 0x000000e077de7223 */ /* 0x000fc600000100de */
[----:B------:R-:W-:Y:S01]  /*52f0*/  FFMA.FTZ R216, R119, R216, -R221 ;  /* 0x000000d877d87223 */ /* 0x000fe200000108dd */
[----:B------:R-:W-:Y:S01]  /*5300*/  FMUL.FTZ R224, R115, R222 ;  /* 0x000000de73e07220 */ /* 0x000fe20000410000 */
[----:B------:R-:W-:Y:S02]  /*5310*/  ISETP.GE.AND P2, PT, R103, 0x1, PT ;  /* 0x000000016700780c */ /* 0x000fe40003f46270 */
[-C--:B------:R-:W-:Y:S01]  /*5320*/  FMUL.FTZ R221, R115, R216.reuse ;  /* 0x000000d873dd7220 */ /* 0x080fe20000410000 */
[----:B------:R-:W-:-:S03]  /*5330*/  FFMA.FTZ R216, R117, R216, -R224 ;  /* 0x000000d875d87223 */ /* 0x000fc600000108e0 */
[----:B------:R-:W-:Y:S01]  /*5340*/  FFMA.FTZ R221, R117, R222, R221 ;  /* 0x000000de75dd7223 */ /* 0x000fe200000100dd */
[----:B-1----:R-:W-:-:S04]  /*5350*/  FMUL.FTZ R222, R216, R226 ;  /* 0x000000e2d8de7220 */ /* 0x002fc80000410000 */
[----:B------:R-:W1:Y:S01]  /*5360*/  SHFL.UP PT, R224, R221, 0x1, RZ ;  /* 0x04200000dde07989 */ /* 0x000e6200000e00ff */
[C---:B----4-:R-:W-:Y:S01]  /*5370*/  FFMA.FTZ R229, R221.reuse, R225, R222 ;  /* 0x000000e1dde57223 */ /* 0x050fe200000100de */
[----:B------:R-:W-:Y:S02]  /*5380*/  FMUL.FTZ R227, R221, R226 ;  /* 0x000000e2dde37220 */ /* 0x000fe40000410000 */
[----:B------:R-:W4:Y:S01]  /*5390*/  SHFL.UP PT, R222, R216, 0x1, RZ ;  /* 0x04200000d8de7989 */ /* 0x000f2200000e00ff */
[-C--:B0-2---:R-:W-:Y:S01]  /*53a0*/  FMUL.FTZ R234, R117, R9.reuse ;  /* 0x0000000975ea7220 */ /* 0x085fe20000410000 */
[----:B------:R-:W-:Y:S01]  /*53b0*/  @P2 FADD.FTZ R212, R212, R229 ;  /* 0x000000e5d4d42221 */ /* 0x000fe20000010000 */
[C---:B------:R-:W-:Y:S01]  /*53c0*/  FMUL.FTZ R229, R115.reuse, R218 ;  /* 0x000000da73e57220 */ /* 0x040fe20000410000 */
[C---:B------:R-:W-:Y:S01]  /*53d0*/  FMUL.FTZ R228, R115.reuse, R9 ;  /* 0x0000000973e47220 */ /* 0x040fe20000410000 */
[----:B------:R-:W-:Y:S01]  /*53e0*/  FFMA.FTZ R226, R216, R225, -R227 ;  /* 0x000000e1d8e27223 */ /* 0x000fe200000108e3 */
[C---:B------:R-:W-:Y:S01]  /*53f0*/  FFMA.FTZ R234, -R115.reuse, R8, -R234 ;  /* 0x0000000873ea7223 */ /* 0x040fe200000109ea */
[-C--:B------:R-:W-:Y:S01]  /*5400*/  FMUL.FTZ R227, R115, R220.reuse ;  /* 0x000000dc73e37220 */ /* 0x080fe20000410000 */
[C---:B------:R-:W-:Y:S01]  /*5410*/  FFMA.FTZ R229, R117.reuse, R220, -R229 ;  /* 0x000000dc75e57223 */ /* 0x040fe200000108e5 */
[----:B------:R-:W-:Y:S01]  /*5420*/  FFMA.FTZ R225, R117, R8, -R228 ;  /* 0x0000000875e17223 */ /* 0x000fe200000108e4 */
[----:B------:R-:W-:Y:S01]  /*5430*/  FMUL.FTZ R228, R118, R234 ;  /* 0x000000ea76e47220 */ /* 0x000fe20000410000 */
[----:B------:R-:W-:Y:S01]  /*5440*/  @P2 FADD.FTZ R215, R215, R226 ;  /* 0x000000e2d7d72221 */ /* 0x000fe20000010000 */
[----:B------:R-:W-:Y:S01]  /*5450*/  FFMA.FTZ R226, R117, R218, R227 ;  /* 0x000000da75e27223 */ /* 0x000fe200000100e3 */
[----:B------:R-:W-:Y:S01]  /*5460*/  FADD.FTZ R229, R214, R229 ;  /* 0x000000e5d6e57221 */ /* 0x000fe20000010000 */
[-C--:B------:R-:W-:Y:S01]  /*5470*/  FFMA.FTZ R231, R119, R225.reuse, R228 ;  /* 0x000000e177e77223 */ /* 0x080fe200000100e4 */
[C---:B------:R-:W-:Y:S01]  /*5480*/  FMUL.FTZ R236, R118.reuse, R225 ;  /* 0x000000e176ec7220 */ /* 0x040fe20000410000 */
[----:B------:R-:W-:Y:S01]  /*5490*/  FADD.FTZ R225, R191, R226 ;  /* 0x000000e2bfe17221 */ /* 0x000fe20000010000 */
[----:B------:R-:W0:Y:S01]  /*54a0*/  SHFL.UP PT, R228, R212, 0x2, RZ ;  /* 0x04400000d4e47989 */ /* 0x000e2200000e00ff */
[----:B------:R-:W-:Y:S01]  /*54b0*/  FMUL.FTZ R226, R118, R229 ;  /* 0x000000e576e27220 */ /* 0x000fe20000410000 */
[----:B------:R-:W-:-:S02]  /*54c0*/  FFMA.FTZ R236, R119, R234, -R236 ;  /* 0x000000ea77ec7223 */ /* 0x000fc400000108ec */
[----:B------:R-:W2:Y:S01]  /*54d0*/  SHFL.UP PT, R227, R215, 0x2, RZ ;  /* 0x04400000d7e37989 */ /* 0x000ea200000e00ff */
[-C--:B------:R-:W-:Y:S01]  /*54e0*/  FFMA.FTZ R234, R119, R225.reuse, R226 ;  /* 0x000000e177ea7223 */ /* 0x080fe200000100e2 */
[-C--:B-1----:R-:W-:Y:S01]  /*54f0*/  FMUL.FTZ R226, R216, R224.reuse ;  /* 0x000000e0d8e27220 */ /* 0x082fe20000410000 */
[----:B------:R-:W-:Y:S01]  /*5500*/  FMUL.FTZ R238, R118, R225 ;  /* 0x000000e176ee7220 */ /* 0x000fe20000410000 */
[C---:B------:R-:W-:Y:S02]  /*5510*/  FMUL.FTZ R225, R221.reuse, R224 ;  /* 0x000000e0dde17220 */ /* 0x040fe40000410000 */
[-C--:B----4-:R-:W-:Y:S02]  /*5520*/  @P2 FFMA.FTZ R221, R221, R222.reuse, R226 ;  /* 0x000000dedddd2223 */ /* 0x090fe400000100e2 */
[----:B------:R-:W-:Y:S01]  /*5530*/  @P2 FFMA.FTZ R216, R216, R222, -R225 ;  /* 0x000000ded8d82223 */ /* 0x000fe200000108e1 */
[CC--:B------:R-:W-:Y:S02]  /*5540*/  FMUL.FTZ R222, R120.reuse, R236.reuse ;  /* 0x000000ec78de7220 */ /* 0x0c0fe40000410000 */
[----:B------:R-:W1:Y:S01]  /*5550*/  SHFL.UP PT, R224, R221, 0x2, RZ ;  /* 0x04400000dde07989 */ /* 0x000e6200000e00ff */
[-C--:B------:R-:W-:Y:S01]  /*5560*/  FMUL.FTZ R225, R120, R231.reuse ;  /* 0x000000e778e17220 */ /* 0x080fe20000410000 */
[----:B------:R-:W-:Y:S01]  /*5570*/  FFMA.FTZ R231, R121, R231, R222 ;  /* 0x000000e779e77223 */ /* 0x000fe200000100de */
[----:B------:R-:W-:Y:S01]  /*5580*/  ISETP.GE.AND P2, PT, R103, 0x2, PT ;  /* 0x000000026700780c */ /* 0x000fe20003f46270 */
[----:B------:R-:W4:Y:S01]  /*5590*/  SHFL.UP PT, R222, R216, 0x2, RZ ;  /* 0x04400000d8de7989 */ /* 0x000f2200000e00ff */
[----:B------:R-:W-:Y:S01]  /*55a0*/  FFMA.FTZ R238, R119, R229, -R238 ;  /* 0x000000e577ee7223 */ /* 0x000fe200000108ee */
[----:B------:R-:W-:Y:S01]  /*55b0*/  FFMA.FTZ R236, R121, R236, -R225 ;  /* 0x000000ec79ec7223 */ /* 0x000fe200000108e1 */
[----:B0-----:R-:W-:-:S02]  /*55c0*/  FMUL.FTZ R226, R216, R228 ;  /* 0x000000e4d8e27220 */ /* 0x001fc40000410000 */
[----:B------:R-:W-:Y:S01]  /*55d0*/  FADD.FTZ R238, R187, R238 ;  /* 0x000000eebbee7221 */ /* 0x000fe20000010000 */
[C---:B------:R-:W-:Y:S01]  /*55e0*/  FMUL.FTZ R225, R221.reuse, R228 ;  /* 0x000000e4dde17220 */ /* 0x040fe20000410000 */
[-C--:B--2---:R-:W-:Y:S02]  /*55f0*/  FFMA.FTZ R229, R221, R227.reuse, R226 ;  /* 0x000000e3dde57223 */ /* 0x084fe400000100e2 */
[----:B------:R-:W-:Y:S01]  /*5600*/  FMUL.FTZ R228, R120, R238 ;  /* 0x000000ee78e47220 */ /* 0x000fe20000410000 */
[----:B------:R-:W-:Y:S01]  /*5610*/  FADD.FTZ R234, R185, R234 ;  /* 0x000000eab9ea7221 */ /* 0x000fe20000010000 */
[----:B------:R-:W-:Y:S01]  /*5620*/  FFMA.FTZ R226, R216, R227, -R225 ;  /* 0x000000e3d8e27223 */ /* 0x000fe200000108e1 */
[----:B------:R-:W-:Y:S02]  /*5630*/  @P2 FADD.FTZ R212, R212, R229 ;  /* 0x000000e5d4d42221 */ /* 0x000fe40000010000 */
[----:B------:R-:W-:Y:S01]  /*5640*/  FFMA.FTZ R240, R121, R234, R228 ;  /* 0x000000ea79f07223 */ /* 0x000fe200000100e4 */
[----:B------:R-:W-:Y:S01]  /*5650*/  @P2 FADD.FTZ R215, R215, R226 ;  /* 0x000000e2d7d72221 */ /* 0x000fe20000010000 */
[----:B------:R-:W-:Y:S01]  /*5660*/  FMUL.FTZ R242, R122, R231 ;  /* 0x000000e77af27220 */ /* 0x000fe20000410000 */
[----:B------:R-:W0:Y:S01]  /*5670*/  SHFL.UP PT, R228, R212, 0x4, RZ ;  /* 0x04800000d4e47989 */ /* 0x000e2200000e00ff */
[-C--:B-1----:R-:W-:Y:S01]  /*5680*/  FMUL.FTZ R226, R216, R224.reuse ;  /* 0x000000e0d8e27220 */ /* 0x082fe20000410000 */
[----:B------:R-:W-:-:S02]  /*5690*/  FMUL.FTZ R225, R221, R224 ;  /* 0x000000e0dde17220 */ /* 0x000fc40000410000 */
[----:B------:R-:W1:Y:S01]  /*56a0*/  SHFL.UP PT, R227, R215, 0x4, RZ ;  /* 0x04800000d7e37989 */ /* 0x000e6200000e00ff */
[----:B------:R-:W-:Y:S01]  /*56b0*/  FFMA.FTZ R242, R123, R236, -R242 ;  /* 0x000000ec7bf27223 */ /* 0x000fe200000108f2 */
[----:B----4-:R-:W-:Y:S01]  /*56c0*/  @P2 FFMA.FTZ R221, R221, R222, R226 ;  /* 0x000000dedddd2223 */ /* 0x010fe200000100e2 */
[----:B------:R-:W-:Y:S01]  /*56d0*/  FMUL.FTZ R236, R122, R236 ;  /* 0x000000ec7aec7220 */ /* 0x000fe20000410000 */
[----:B------:R-:W-:Y:S01]  /*56e0*/  @P2 FFMA.FTZ R216, R216, R222, -R225 ;  /* 0x000000ded8d82223 */ /* 0x000fe200000108e1 */
[----:B------:R-:W-:Y:S01]  /*56f0*/  FMUL.FTZ R222, R124, R242 ;  /* 0x000000f27cde7220 */ /* 0x000fe20000410000 */
[----:B------:R-:W-:Y:S01]  /*5700*/  FMUL.FTZ R234, R120, R234 ;  /* 0x000000ea78ea7220 */ /* 0x000fe20000410000 */
[----:B------:R-:W-:Y:S01]  /*5710*/  FFMA.FTZ R236, R123, R231, R236 ;  /* 0x000000e77bec7223 */ /* 0x000fe200000100ec */
[----:B------:R-:W2:Y:S02]  /*5720*/  SHFL.UP PT, R224, R221, 0x4, RZ ;  /* 0x04800000dde07989 */ /* 0x000ea400000e00ff */
[----:B------:R-:W-:Y:S01]  /*5730*/  FFMA.FTZ R229, R121, R238, -R234 ;  /* 0x000000ee79e57223 */ /* 0x000fe200000108ea */
[----:B------:R-:W-:-:S02]  /*5740*/  FFMA.FTZ R233, R125, R236, R222 ;  /* 0x000000ec7de97223 */ /* 0x000fc400000100de */
[----:B------:R-:W4:Y:S01]  /*5750*/  SHFL.UP PT, R222, R216, 0x4, RZ ;  /* 0x04800000d8de7989 */ /* 0x000f2200000e00ff */
[----:B------:R-:W-:Y:S01]  /*5760*/  FADD.FTZ R229, R172, R229 ;  /* 0x000000e5ace57221 */ /* 0x000fe20000010000 */
[----:B------:R-:W-:Y:S01]  /*5770*/  ISETP.GE.AND P2, PT, R103, 0x4, PT ;  /* 0x000000046700780c */ /* 0x000fe20003f46270 */
[----:B------:R-:W-:Y:S01]  /*5780*/  FADD.FTZ R240, R159, R240 ;  /* 0x000000f09ff07221 */ /* 0x000fe20000010000 */
[----:B------:R-:W-:Y:S01]  /*5790*/  FMUL.FTZ R236, R124, R236 ;  /* 0x000000ec7cec7220 */ /* 0x000fe20000410000 */
[----:B------:R-:W-:Y:S01]  /*57a0*/  FMUL.FTZ R226, R122, R229 ;  /* 0x000000e57ae27220 */ /* 0x000fe20000410000 */
[-C--:B0-----:R-:W-:Y:S01]  /*57b0*/  FMUL.FTZ R225, R221, R228.reuse ;  /* 0x000000e4dde17220 */ /* 0x081fe20000410000 */
[C---:B------:R-:W-:Y:S02]  /*57c0*/  FMUL.FTZ R228, R216.reuse, R228 ;  /* 0x000000e4d8e47220 */ /* 0x040fe40000410000 */
[----:B------:R-:W-:Y:S01]  /*57d0*/  FFMA.FTZ R231, R123, R240, R226 ;  /* 0x000000f07be77223 */ /* 0x000fe200000100e2 */
[----:B------:R-:W-:Y:S01]  /*57e0*/  FFMA.FTZ R236, R125, R242, -R236 ;  /* 0x000000f27dec7223 */ /* 0x000fe200000108ec */
[----:B-1----:R-:W-:Y:S01]  /*57f0*/  FFMA.FTZ R226, R216, R227, -R225 ;  /* 0x000000e3d8e27223 */ /* 0x002fe200000108e1 */
[C---:B------:R-:W-:Y:S01]  /*5800*/  FMUL.FTZ R225, R126.reuse, R233 ;  /* 0x000000e97ee17220 */ /* 0x040fe20000410000 */
[----:B------:R-:W-:Y:S01]  /*5810*/  FFMA.FTZ R227, R221, R227, R228 ;  /* 0x000000e3dde37223 */ /* 0x000fe200000100e4 */
[----:B------:R-:W-:-:S02]  /*5820*/  FMUL.FTZ R228, R126, R236 ;  /* 0x000000ec7ee47220 */ /* 0x000fc40000410000 */
[----:B------:R-:W-:Y:S01]  /*5830*/  FFMA.FTZ R236, R127, R236, -R225 ;  /* 0x000000ec7fec7223 */ /* 0x000fe200000108e1 */
[----:B------:R-:W-:Y:S01]  /*5840*/  @P2 FADD.FTZ R212, R212, R227 ;  /* 0x000000e3d4d42221 */ /* 0x000fe20000010000 */
[-C--:B--2---:R-:W-:Y:S01]  /*5850*/  FMUL.FTZ R225, R221, R224.reuse ;  /* 0x000000e0dde17220 */ /* 0x084fe20000410000 */
[----:B------:R-:W-:Y:S01]  /*5860*/  FMUL.FTZ R224, R216, R224 ;  /* 0x000000e0d8e07220 */ /* 0x000fe20000410000 */
[----:B------:R-:W-:Y:S01]  /*5870*/  @P2 FADD.FTZ R215, R215, R226 ;  /* 0x000000e2d7d72221 */ /* 0x000fe20000010000 */
[----:B------:R-:W-:Y:S01]  /*5880*/  FMUL.FTZ R240, R122, R240 ;  /* 0x000000f07af07220 */ /* 0x000fe20000410000 */
[----:B------:R-:W-:Y:S01]  /*5890*/  FFMA.FTZ R233, R127, R233, R228 ;  /* 0x000000e97fe97223 */ /* 0x000fe200000100e4 */
[----:B------:R-:W-:Y:S01]  /*58a0*/  FMUL.FTZ R226, R128, R236 ;  /* 0x000000ec80e27220 */ /* 0x000fe20000410000 */
[----:B------:R-:W0:Y:S01]  /*58b0*/  SHFL.UP PT, R228, R212, 0x8, RZ ;  /* 0x05000000d4e47989 */ /* 0x000e2200000e00ff */
[-C--:B----4-:R-:W-:Y:S01]  /*58c0*/  @P2 FFMA.FTZ R221, R221, R222.reuse, R224 ;  /* 0x000000dedddd2223 */ /* 0x090fe200000100e0 */
[----:B------:R-:W-:Y:S01]  /*58d0*/  @P2 FFMA.FTZ R216, R216, R222, -R225 ;  /* 0x000000ded8d82223 */ /* 0x000fe200000108e1 */
[----:B------:R-:W-:Y:S01]  /*58e0*/  FFMA.FTZ R240, R123, R229, -R240 ;  /* 0x000000e57bf07223 */ /* 0x000fe200000108f0 */
[-C--:B------:R-:W-:Y:S01]  /*58f0*/  FMUL.FTZ R222, R128, R233.reuse ;  /* 0x000000e980de7220 */ /* 0x080fe20000410000 */
[----:B------:R-:W1:Y:S01]  /*5900*/  SHFL.UP PT, R227, R215, 0x8, RZ ;  /* 0x05000000d7e37989 */ /* 0x000e6200000e00ff */
[----:B------:R-:W-:-:S03]  /*5910*/  FFMA.FTZ R229, R129, R233, R226 ;  /* 0x000000e981e57223 */ /* 0x000fc600000100e2 */
[----:B------:R-:W2:Y:S01]  /*5920*/  SHFL.UP PT, R226, R221, 0x8, RZ ;  /* 0x05000000dde27989 */ /* 0x000ea200000e00ff */
[----:B------:R-:W-:-:S03]  /*5930*/  FFMA.FTZ R233, R129, R236, -R222 ;  /* 0x000000ec81e97223 */ /* 0x000fc600000108de */
[----:B------:R-:W4:Y:S01]  /*5940*/  SHFL.UP PT, R222, R216, 0x8, RZ ;  /* 0x05000000d8de7989 */ /* 0x000f2200000e00ff */
[----:B------:R-:W-:Y:S01]  /*5950*/  FADD.FTZ R240, R173, R240 ;  /* 0x000000f0adf07221 */ /* 0x000fe20000010000 */
[----:B------:R-:W-:Y:S01]  /*5960*/  FADD.FTZ R231, R160, R231 ;  /* 0x000000e7a0e77221 */ /* 0x000fe20000010000 */
[----:B------:R-:W-:Y:S02]  /*5970*/  ISETP.GE.AND P2, PT, R103, 0x8, PT ;  /* 0x000000086700780c */ /* 0x000fe40003f46270 */
[CC--:B------:R-:W-:Y:S01]  /*5980*/  FMUL.FTZ R224, R124.reuse, R240.reuse ;  /* 0x000000f07ce07220 */ /* 0x0c0fe20000410000 */
[----:B------:R-:W-:Y:S01]  /*5990*/  FMUL.FTZ R225, R124, R231 ;  /* 0x000000e77ce17220 */ /* 0x000fe20000410000 */
[C---:B------:R-:W-:Y:S02]  /*59a0*/  FMUL.FTZ R234, R130.reuse, R229 ;  /* 0x000000e582ea7220 */ /* 0x040fe40000410000 */
[C---:B------:R-:W-:Y:S01]  /*59b0*/  FFMA.FTZ R236, R125.reuse, R231, R224 ;  /* 0x000000e77dec7223 */ /* 0x040fe200000100e0 */
[----:B------:R-:W-:Y:S01]  /*59c0*/  FFMA.FTZ R231, R125, R240, -R225 ;  /* 0x000000f07de77223 */ /* 0x000fe200000108e1 */
[-C--:B------:R-:W-:Y:S01]  /*59d0*/  FMUL.FTZ R224, R130, R233.reuse ;  /* 0x000000e982e07220 */ /* 0x080fe20000410000 */
[C---:B------:R-:W-:Y:S01]  /*59e0*/  FFMA.FTZ R225, R131.reuse, R233, -R234 ;  /* 0x000000e983e17223 */ /* 0x040fe200000108ea */
[-C--:B0-----:R-:W-:Y:S01]  /*59f0*/  FMUL.FTZ R234, R216, R228.reuse ;  /* 0x000000e4d8ea7220 */ /* 0x081fe20000410000 */
[----:B------:R-:W-:Y:S01]  /*5a00*/  FADD.FTZ R233, R174, R231 ;  /* 0x000000e7aee97221 */ /* 0x000fe20000010000 */
[----:B------:R-:W-:Y:S01]  /*5a10*/  FFMA.FTZ R224, R131, R229, R224 ;  /* 0x000000e583e07223 */ /* 0x000fe200000100e0 */
[C---:B------:R-:W-:Y:S01]  /*5a20*/  FMUL.FTZ R229, R221.reuse, R228 ;  /* 0x000000e4dde57220 */ /* 0x040fe20000410000 */
[----:B-1----:R-:W-:Y:S01]  /*5a30*/  FFMA.FTZ R231, R221, R227, R234 ;  /* 0x000000e3dde77223 */ /* 0x002fe200000100ea */
[----:B--2---:R-:W-:-:S02]  /*5a40*/  FMUL.FTZ R228, R216, R226 ;  /* 0x000000e2d8e47220 */ /* 0x004fc40000410000 */
[----:B------:R-:W-:Y:S01]  /*5a50*/  FFMA.FTZ R234, R216, R227, -R229 ;  /* 0x000000e3d8ea7223 */ /* 0x000fe200000108e5 */
[----:B------:R-:W-:Y:S01]  /*5a60*/  @P2 FADD.FTZ R212, R212, R231 ;  /* 0x000000e7d4d42221 */ /* 0x000fe20000010000 */
[C---:B------:R-:W-:Y:S01]  /*5a70*/  FMUL.FTZ R227, R221.reuse, R226 ;  /* 0x000000e2dde37220 */ /* 0x040fe20000410000 */
[-C--:B----4-:R-:W-:Y:S01]  /*5a80*/  @P2 FFMA.FTZ R221, R221, R222.reuse, R228 ;  /* 0x000000dedddd2223 */ /* 0x090fe200000100e4 */
[----:B------:R-:W-:Y:S02]  /*5a90*/  @P2 FADD.FTZ R215, R215, R234 ;  /* 0x000000ead7d72221 */ /* 0x000fe40000010000 */
[----:B------:R-:W0:Y:S01]  /*5aa0*/  SHFL.UP PT, R229, R212, 0x10, RZ ;  /* 0x06000000d4e57989 */ /* 0x000e2200000e00ff */
[----:B------:R-:W-:Y:S01]  /*5ab0*/  @P2 FFMA.FTZ R216, R216, R222, -R227 ;  /* 0x000000ded8d82223 */ /* 0x000fe200000108e3 */
[----:B------:R-:W-:Y:S02]  /*5ac0*/  FADD.FTZ R236, R161, R236 ;  /* 0x000000eca1ec7221 */ /* 0x000fe40000010000 */
[----:B------:R-:W1:Y:S01]  /*5ad0*/  SHFL.UP PT, R227, R221, 0x10, RZ ;  /* 0x06000000dde37989 */ /* 0x000e6200000e00ff */
[C---:B------:R-:W-:Y:S01]  /*5ae0*/  FMUL.FTZ R238, R126.reuse, R233 ;  /* 0x000000e97eee7220 */ /* 0x040fe20000410000 */
[----:B------:R-:W-:-:S02]  /*5af0*/  FMUL.FTZ R240, R126, R236 ;  /* 0x000000ec7ef07220 */ /* 0x000fc40000410000 */
[----:B------:R-:W2:Y:S01]  /*5b00*/  SHFL.UP PT, R228, R215, 0x10, RZ ;  /* 0x06000000d7e47989 */ /* 0x000ea200000e00ff */
[----:B------:R-:W-:-:S03]  /*5b10*/  FFMA.FTZ R231, R127, R236, R238 ;  /* 0x000000ec7fe77223 */ /* 0x000fc600000100ee */
[----:B------:R-:W4:Y:S01]  /*5b20*/  SHFL.UP PT, R226, R216, 0x10, RZ ;  /* 0x06000000d8e27989 */ /* 0x000f2200000e00ff */
        /* <DEDUP_REMOVED lines=8> */
[----:B------:R-:W-:Y:S01]  /*5bb0*/  ISETP.GE.AND P2, PT, R103, 0x10, PT ;  /* 0x000000106700780c */ /* 0x000fe20003f46270 */
[-C--:B------:R-:W-:Y:S01]  /*5bc0*/  FMUL.FTZ R222, R128, R240.reuse ;  /* 0x000000f080de7220 */ /* 0x080fe20000410000 */
[----:B------:R-:W-:Y:S01]  /*5bd0*/  FFMA.FTZ R233, R129, R240, -R225 ;  /* 0x000000f081e97223 */ /* 0x000fe200000108e1 */
[----:B------:R-:W-:-:S02]  /*5be0*/  FMUL.FTZ R225, R134, R224 ;  /* 0x000000e086e17220 */ /* 0x000fc40000410000 */
[----:B------:R-:W-:Y:S01]  /*5bf0*/  FFMA.FTZ R236, R129, R231, R222 ;  /* 0x000000e781ec7223 */ /* 0x000fe200000100de */
[-C--:B------:R-:W-:Y:S01]  /*5c00*/  FMUL.FTZ R222, R134, R234.reuse ;  /* 0x000000ea86de7220 */ /* 0x080fe20000410000 */
[----:B------:R-:W-:Y:S01]  /*5c10*/  FFMA.FTZ R235, R135, R234, -R225 ;  /* 0x000000ea87eb7223 */ /* 0x000fe200000108e1 */
[CC--:B0-----:R-:W-:Y:S01]  /*5c20*/  FMUL.FTZ R231, R221.reuse, R229.reuse ;  /* 0x000000e5dde77220 */ /* 0x0c1fe20000410000 */
[C---:B------:R-:W-:Y:S01]  /*5c30*/  FMUL.FTZ R234, R216.reuse, R229 ;  /* 0x000000e5d8ea7220 */ /* 0x040fe20000410000 */
[-C--:B-1----:R-:W-:Y:S01]  /*5c40*/  FMUL.FTZ R225, R221, R227.reuse ;  /* 0x000000e3dde17220 */ /* 0x082fe20000410000 */
[C---:B------:R-:W-:Y:S01]  /*5c50*/  FMUL.FTZ R227, R216.reuse, R227 ;  /* 0x000000e3d8e37220 */ /* 0x040fe20000410000 */
[----:B------:R-:W-:Y:S01]  /*5c60*/  FFMA.FTZ R222, R135, R224, R222 ;  /* 0x000000e087de7223 */ /* 0x000fe200000100de */
[CC--:B--2---:R-:W-:Y:S01]  /*5c70*/  FFMA.FTZ R224, R216.reuse, R228.reuse, -R231 ;  /* 0x000000e4d8e07223 */ /* 0x0c4fe200000108e7 */
[C---:B------:R-:W-:Y:S01]  /*5c80*/  FFMA.FTZ R229, R221.reuse, R228, R234 ;  /* 0x000000e4dde57223 */ /* 0x040fe200000100ea */
[-C--:B----4-:R-:W-:Y:S01]  /*5c90*/  @P2 FFMA.FTZ R216, R216, R226.reuse, -R225 ;  /* 0x000000e2d8d82223 */ /* 0x090fe200000108e1 */
[----:B------:R-:W-:Y:S01]  /*5ca0*/  @P2 FFMA.FTZ R221, R221, R226, R227 ;  /* 0x000000e2dddd2223 */ /* 0x000fe200000100e3 */
[----:B------:R-:W-:Y:S01]  /*5cb0*/  FADD.FTZ R233, R176, R233 ;  /* 0x000000e9b0e97221 */ /* 0x000fe20000010000 */
[----:B---3--:R-:W-:Y:S01]  /*5cc0*/  SHFL.IDX PT, R3, R3, RZ, 0x1f ;  /* 0x00001fff03037589 */ /* 0x008fe200000e0000 */
[----:B------:R-:W-:Y:S01]  /*5cd0*/  @P2 FADD.FTZ R215, R215, R224 ;  /* 0x000000e0d7d72221 */ /* 0x000fe20000010000 */
[----:B------:R-:W-:-:S02]  /*5ce0*/  @P2 FADD.FTZ R212, R212, R229 ;  /* 0x000000e5d4d42221 */ /* 0x000fc40000010000 */
[----:B------:R-:W0:Y:S01]  /*5cf0*/  SHFL.UP PT, R216, R216, 0x1, RZ ;  /* 0x04200000d8d87989 */ /* 0x000e2200000e00ff */
[----:B------:R-:W-:Y:S01]  /*5d00*/  FADD.FTZ R236, R163, R236 ;  /* 0x000000eca3ec7221 */ /* 0x000fe20000010000 */
[----:B------:R-:W-:Y:S02]  /*5d10*/  FMUL.FTZ R224, R130, R233 ;  /* 0x000000e982e07220 */ /* 0x000fe40000410000 */
[----:B------:R-:W1:Y:S01]  /*5d20*/  SHFL.UP PT, R221, R221, 0x1, RZ ;  /* 0x04200000dddd7989 */ /* 0x000e6200000e00ff */
[----:B------:R-:W-:Y:S01]  /*5d30*/  FMUL.FTZ R226, R136, R222 ;  /* 0x000000de88e27220 */ /* 0x000fe20000410000 */
[-C--:B------:R-:W-:Y:S02]  /*5d40*/  FFMA.FTZ R225, R131, R236.reuse, R224 ;  /* 0x000000ec83e17223 */ /* 0x080fe400000100e0 */
[----:B------:R-:W2:Y:S01]  /*5d50*/  SHFL.IDX PT, R2, R2, RZ, 0x1f ;  /* 0x00001fff02027589 */ /* 0x000ea200000e0000 */
[----:B------:R-:W-:Y:S01]  /*5d60*/  FMUL.FTZ R236, R130, R236 ;  /* 0x000000ec82ec7220 */ /* 0x000fe20000410000 */
[----:B------:R-:W-:-:S02]  /*5d70*/  FMUL.FTZ R224, R136, R235 ;  /* 0x000000eb88e07220 */ /* 0x000fc40000410000 */
[----:B------:R-:W3:Y:S01]  /*5d80*/  SHFL.UP PT, R212, R212, 0x1, RZ ;  /* 0x04200000d4d47989 */ /* 0x000ee200000e00ff */
[----:B------:R-:W-:Y:S01]  /*5d90*/  FFMA.FTZ R226, R137, R235, -R226 ;  /* 0x000000eb89e27223 */ /* 0x000fe200000108e2 */
[----:B------:R-:W-:Y:S02]  /*5da0*/  FFMA.FTZ R236, R131, R233, -R236 ;  /* 0x000000e983ec7223 */ /* 0x000fe400000108ec */
[----:B------:R-:W4:Y:S01]  /*5db0*/  SHFL.UP PT, R215, R215, 0x1, RZ ;  /* 0x04200000d7d77989 */ /* 0x000f2200000e00ff */
[----:B------:R-:W-:Y:S01]  /*5dc0*/  FFMA.FTZ R224, R137, R222, R224 ;  /* 0x000000de89e07223 */ /* 0x000fe200000100e0 */
[----:B------:R-:W-:Y:S01]  /*5dd0*/  FMUL.FTZ R222, R138, R226 ;  /* 0x000000e28ade7220 */ /* 0x000fe20000410000 */
[----:B------:R-:W-:Y:S01]  /*5de0*/  FADD.FTZ R236, R177, R236 ;  /* 0x000000ecb1ec7221 */ /* 0x000fe20000010000 */
[----:B------:R-:W-:Y:S02]  /*5df0*/  FADD.FTZ R225, R164, R225 ;  /* 0x000000e1a4e17221 */ /* 0x000fe40000010000 */
[----:B------:R-:W-:Y:S01]  /*5e00*/  FFMA.FTZ R228, R139, R224, R222 ;  /* 0x000000e08be47223 */ /* 0x000fe200000100de */
[----:B------:R-:W-:Y:S01]  /*5e10*/  FMUL.FTZ R222, R132, R236 ;  /* 0x000000ec84de7220 */ /* 0x000fe20000410000 */
[----:B------:R-:W-:Y:S01]  /*5e20*/  FMUL.FTZ R229, R138, R224 ;  /* 0x000000e08ae57220 */ /* 0x000fe20000410000 */
[----:B------:R-:W-:-:S02]  /*5e30*/  FMUL.FTZ R227, R132, R225 ;  /* 0x000000e184e37220 */ /* 0x000fc40000410000 */
[----:B------:R-:W-:Y:S01]  /*5e40*/  FFMA.FTZ R224, R133, R225, R222 ;  /* 0x000000e185e07223 */ /* 0x000fe200000100de */
[CC--:B0-----:R-:W-:Y:S01]  /*5e50*/  FMUL.FTZ R222, R216.reuse, R3.reuse ;  /* 0x00000003d8de7220 */ /* 0x0c1fe20000410000 */
[----:B-1----:R-:W-:Y:S01]  /*5e60*/  FMUL.FTZ R225, R221, R3 ;  /* 0x00000003dde17220 */ /* 0x002fe20000410000 */
[----:B------:R-:W-:Y:S02]  /*5e70*/  FFMA.FTZ R229, R139, R226, -R229 ;  /* 0x000000e28be57223 */ /* 0x000fe400000108e5 */
[-C--:B--2---:R-:W-:Y:S01]  /*5e80*/  FFMA.FTZ R221, R221, R2.reuse, R222 ;  /* 0x00000002dddd7223 */ /* 0x084fe200000100de */
[----:B------:R-:W-:Y:S01]  /*5e90*/  FFMA.FTZ R216, R216, R2, -R225 ;  /* 0x00000002d8d87223 */ /* 0x000fe200000108e1 */
[----:B------:R-:W-:Y:S02]  /*5ea0*/  FMUL.FTZ R231, R140, R229 ;  /* 0x000000e58ce77220 */ /* 0x000fe40000410000 */
[----:B---3--:R-:W-:Y:S01]  /*5eb0*/  @P1 FADD.FTZ R3, R212, R221 ;  /* 0x000000ddd4031221 */ /* 0x008fe20000010000 */
[----:B------:R-:W-:Y:S01]  /*5ec0*/  FFMA.FTZ R227, R133, R236, -R227 ;  /* 0x000000ec85e37223 */ /* 0x000fe200000108e3 */
[----:B----4-:R-:W-:Y:S01]  /*5ed0*/  @P1 FADD.FTZ R2, R215, R216 ;  /* 0x000000d8d7021221 */ /* 0x010fe20000010000 */
[-C--:B------:R-:W-:Y:S01]  /*5ee0*/  FMUL.FTZ R226, R140, R228.reuse ;  /* 0x000000e48ce27220 */ /* 0x080fe20000410000 */
[----:B------:R-:W-:Y:S01]  /*5ef0*/  FFMA.FTZ R231, R141, R228, R231 ;  /* 0x000000e48de77223 */ /* 0x000fe200000100e7 */
[C---:B------:R-:W-:Y:S01]  /*5f00*/  FMUL.FTZ R215, R11.reuse, R3 ;  /* 0x000000030bd77220 */ /* 0x040fe20000410000 */
[-C--:B------:R-:W-:Y:S01]  /*5f10*/  FMUL.FTZ R212, R11, R2.reuse ;  /* 0x000000020bd47220 */ /* 0x080fe20000410000 */
[----:B------:R-:W-:Y:S01]  /*5f20*/  FADD.FTZ R227, R178, R227 ;  /* 0x000000e3b2e37221 */ /* 0x000fe20000010000 */
[----:B------:R-:W-:Y:S01]  /*5f30*/  FFMA.FTZ R226, R141, R229, -R226 ;  /* 0x000000e58de27223 */ /* 0x000fe200000108e2 */
[----:B------:R-:W-:Y:S01]  /*5f40*/  FMUL.FTZ R225, R142, R231 ;  /* 0x000000e78ee17220 */ /* 0x000fe20000410000 */
[----:B------:R-:W-:Y:S01]  /*5f50*/  FADD.FTZ R224, R165, R224 ;  /* 0x000000e0a5e07221 */ /* 0x000fe20000010000 */
[C---:B------:R-:W-:Y:S01]  /*5f60*/  FFMA.FTZ R2, R10.reuse, R2, -R215 ;  /* 0x000000020a027223 */ /* 0x040fe200000108d7 */
[----:B------:R-:W-:Y:S01]  /*5f70*/  FFMA.FTZ R212, R10, R3, R212 ;  /* 0x000000030ad47223 */ /* 0x000fe200000100d4 */
[----:B------:R-:W-:Y:S01]  /*5f80*/  FMUL.FTZ R216, R134, R227 ;  /* 0x000000e386d87220 */ /* 0x000fe20000410000 */
[-C--:B------:R-:W-:Y:S01]  /*5f90*/  FMUL.FTZ R228, R142, R226.reuse ;  /* 0x000000e28ee47220 */ /* 0x080fe20000410000 */
[----:B------:R-:W-:Y:S01]  /*5fa0*/  FFMA.FTZ R225, R143, R226, -R225 ;  /* 0x000000e28fe17223 */ /* 0x000fe200000108e1 */
[-C--:B------:R-:W-:Y:S01]  /*5fb0*/  FMUL.FTZ R10, R134, R224.reuse ;  /* 0x000000e0860a7220 */ /* 0x080fe20000410000 */
[----:B------:R-:W-:Y:S01]  /*5fc0*/  FADD.FTZ R209, R209, R2 ;  /* 0x00000002d1d17221 */ /* 0x000fe20000010000 */
[----:B------:R-:W-:Y:S01]  /*5fd0*/  FADD.FTZ R3, R211, R212 ;  /* 0x000000d4d3037221 */ /* 0x000fe20000010000 */
[----:B------:R-:W-:Y:S01]  /*5fe0*/  FFMA.FTZ R215, R135, R224, R216 ;  /* 0x000000e087d77223 */ /* 0x000fe200000100d8 */
[----:B------:R-:W-:Y:S01]  /*5ff0*/  FFMA.FTZ R231, R143, R231, R228 ;  /* 0x000000e78fe77223 */ /* 0x000fe200000100e4 */
[----:B------:R-:W-:Y:S01]  /*6000*/  FFMA.FTZ R216, R135, R227, -R10 ;  /* 0x000000e387d87223 */ /* 0x000fe2000001080a */
[C---:B------:R-:W-:Y:S01]  /*6010*/  FMUL.FTZ R11, R144.reuse, R225 ;  /* 0x000000e1900b7220 */ /* 0x040fe20000410000 */
[C---:B------:R-:W-:Y:S01]  /*6020*/  FMUL.FTZ R212, R144.reuse, R209 ;  /* 0x000000d190d47220 */ /* 0x040fe20000410000 */
[----:B------:R-:W-:-:S02]  /*6030*/  FMUL.FTZ R10, R144, R3 ;  /* 0x00000003900a7220 */ /* 0x000fc40000410000 */
[C---:B------:R-:W-:Y:S01]  /*6040*/  FFMA.FTZ R2, R146.reuse, R231, R11 ;  /* 0x000000e792027223 */ /* 0x040fe2000001000b */
[C---:B------:R-:W-:Y:S01]  /*6050*/  FFMA.FTZ R212, R146.reuse, R3, R212 ;  /* 0x0000000392d47223 */ /* 0x040fe200000100d4 */
[----:B------:R-:W-:Y:S01]  /*6060*/  FFMA.FTZ R11, R146, R209, -R10 ;  /* 0x000000d1920b7223 */ /* 0x000fe2000001080a */
[----:B------:R-:W-:Y:S01]  /*6070*/  FMUL.FTZ R222, R144, R231 ;  /* 0x000000e790de7220 */ /* 0x000fe20000410000 */
[----:B------:R-:W-:Y:S01]  /*6080*/  FADD.FTZ R216, R179, R216 ;  /* 0x000000d8b3d87221 */ /* 0x000fe20000010000 */
[C---:B------:R-:W-:Y:S01]  /*6090*/  FFMA.FTZ R206, R99.reuse, R206, R212 ;  /* 0x000000ce63ce7223 */ /* 0x040fe200000100d4 */
[----:B------:R-:W-:Y:S01]  /*60a0*/  FFMA.FTZ R204, R99, R204, R11 ;  /* 0x000000cc63cc7223 */ /* 0x000fe2000001000b */
[----:B------:R-:W-:Y:S01]  /*60b0*/  FFMA.FTZ R10, R146, R225, -R222 ;  /* 0x000000e1920a7223 */ /* 0x000fe200000108de */
        /* <DEDUP_REMOVED lines=13> */
[-C--:B------:R-:W-:Y:S01]  /*6190*/  FMUL.FTZ R224, R138, R222.reuse ;  /* 0x000000de8ae07220 */ /* 0x080fe20000410000 */
        /* <DEDUP_REMOVED lines=39> */
[C---:B------:R-:W-:Y:S01]  /*6410*/  FFMA.FTZ R216, R146.reuse, R213, R221 ;  /* 0x000000d592d87223 */ /* 0x040fe200000100dd */
[C---:B------:R-:W-:Y:S01]  /*6420*/  FFMA.FTZ R213, R135.reuse, R224, -R190 ;  /* 0x000000e087d57223 */ /* 0x040fe200000108be */
[----:B------:R-:W-:Y:S01]  /*6430*/  FFMA.FTZ R190, R135, R202, R11 ;  /* 0x000000ca87be7223 */ /* 0x000fe2000001000b */
[----:B------:R-:W-:Y:S01]  /*6440*/  FFMA.FTZ R11, R146, R215, -R210 ;  /* 0x000000d7920b7223 */ /* 0x000fe200000108d2 */
[----:B------:R-:W-:Y:S01]  /*6450*/  FMUL.FTZ R210, R100, R93 ;  /* 0x0000005d64d27220 */ /* 0x000fe20000410000 */
[C---:B------:R-:W-:Y:S01]  /*6460*/  FFMA.FTZ R201, R88.reuse, R201, R213 ;  /* 0x000000c958c97223 */ /* 0x040fe200000100d5 */
[----:B------:R-:W-:Y:S01]  /*6470*/  FFMA.FTZ R215, R88, R189, R190 ;  /* 0x000000bd58d77223 */ /* 0x000fe200000100be */
[----:B------:R-:W-:Y:S01]  /*6480*/  FFMA.FTZ R213, R0, R209, RZ ;  /* 0x000000d100d57223 */ /* 0x000fe200000100ff */
[-C--:B------:R-:W-:Y:S01]  /*6490*/  FFMA.FTZ R190, -R108, R210.reuse, R209 ;  /* 0x000000d26cbe7223 */ /* 0x080fe200000101d1 */
[----:B------:R-:W-:Y:S01]  /*64a0*/  FFMA.FTZ R189, R110, -R210, R3 ;  /* 0x800000d26ebd7223 */ /* 0x000fe20000010003 */
[----:B------:R-:W-:Y:S01]  /*64b0*/  FMUL.FTZ R212, R99, R94 ;  /* 0x0000005e63d47220 */ /* 0x000fe20000410000 */
[----:B------:R-:W-:Y:S01]  /*64c0*/  FMUL.FTZ R210, R132, R201 ;  /* 0x000000c984d27220 */ /* 0x000fe20000410000 */
[----:B------:R-:W-:Y:S01]  /*64d0*/  FFMA.FTZ R209, R36, R204, R213 ;  /* 0x000000cc24d17223 */ /* 0x000fe200000100d5 */
[----:B------:R-:W-:Y:S01]  /*64e0*/  FFMA.FTZ R3, R0, -R3, RZ ;  /* 0x8000000300037223 */ /* 0x000fe200000100ff */
[----:B------:R-:W-:Y:S01]  /*64f0*/  FFMA.FTZ R213, -R107, R212, R204 ;  /* 0x000000d46bd57223 */ /* 0x000fe200000101cc */
[-C--:B------:R-:W-:Y:S01]  /*6500*/  FFMA.FTZ R210, R133, R215.reuse, R210 ;  /* 0x000000d785d27223 */ /* 0x080fe200000100d2 */
[----:B------:R-:W-:Y:S01]  /*6510*/  FMUL.FTZ R204, R132, R215 ;  /* 0x000000d784cc7220 */ /* 0x000fe20000410000 */
[----:B------:R-:W-:-:S02]  /*6520*/  FFMA.FTZ R226, R36, -R206, R3 ;  /* 0x800000ce24e27223 */ /* 0x000fc40000010003 */
[----:B------:R-:W-:Y:S01]  /*6530*/  FFMA.FTZ R200, R87, R200, R210 ;  /* 0x000000c857c87223 */ /* 0x000fe200000100d2 */
[----:B------:R-:W-:Y:S01]  /*6540*/  FFMA.FTZ R204, R133, R201, -R204 ;  /* 0x000000c985cc7223 */ /* 0x000fe200000108cc */
[----:B------:R-:W-:Y:S01]  /*6550*/  FMUL.FTZ R210, R98, R91 ;  /* 0x0000005b62d27220 */ /* 0x000fe20000410000 */
[----:B------:R-:W-:Y:S01]  /*6560*/  FFMA.FTZ R212, R109, -R212, R206 ;  /* 0x800000d46dd47223 */ /* 0x000fe200000100ce */
[C---:B------:R-:W-:Y:S01]  /*6570*/  FFMA.FTZ R206, R34.reuse, R211, R209 ;  /* 0x000000d322ce7223 */ /* 0x040fe200000100d1 */
[----:B------:R-:W-:Y:S01]  /*6580*/  FFMA.FTZ R3, R34, -R207, R226 ;  /* 0x800000cf22037223 */ /* 0x000fe200000100e2 */
[----:B------:R-:W-:Y:S01]  /*6590*/  FFMA.FTZ R198, R87, R198, R204 ;  /* 0x000000c657c67223 */ /* 0x000fe200000100cc */
[----:B------:R-:W-:Y:S01]  /*65a0*/  FFMA.FTZ R211, -R112, R210, R211 ;  /* 0x000000d270d37223 */ /* 0x000fe200000101d3 */
[----:B------:R-:W-:Y:S01]  /*65b0*/  FMUL.FTZ R204, R130, R200 ;  /* 0x000000c882cc7220 */ /* 0x000fe20000410000 */
[----:B------:R-:W-:Y:S01]  /*65c0*/  FFMA.FTZ R210, R114, -R210, R207 ;  /* 0x800000d272d27223 */ /* 0x000fe200000100cf */
[C---:B------:R-:W-:Y:S01]  /*65d0*/  FFMA.FTZ R207, R33.reuse, R208, R206 ;  /* 0x000000d021cf7223 */ /* 0x040fe200000100ce */
[----:B------:R-:W-:Y:S01]  /*65e0*/  FFMA.FTZ R206, R33, -R222, R3 ;  /* 0x800000de21ce7223 */ /* 0x000fe20000010003 */
[-C--:B------:R-:W-:Y:S01]  /*65f0*/  FFMA.FTZ R3, R131, R198.reuse, -R204 ;  /* 0x000000c683037223 */ /* 0x080fe200000108cc */
[----:B------:R-:W-:Y:S01]  /*6600*/  FMUL.FTZ R204, R130, R198 ;  /* 0x000000c682cc7220 */ /* 0x000fe20000410000 */
[----:B------:R-:W-:Y:S01]  /*6610*/  FMUL.FTZ R221, R97, R92 ;  /* 0x0000005c61dd7220 */ /* 0x000fe20000410000 */
[----:B------:R-:W-:Y:S01]  /*6620*/  FMUL.FTZ R225, R96, R89 ;  /* 0x0000005960e17220 */ /* 0x000fe20000410000 */
[----:B------:R-:W-:Y:S01]  /*6630*/  FFMA.FTZ R199, R86, R199, R3 ;  /* 0x000000c756c77223 */ /* 0x000fe20000010003 */
[----:B------:R-:W-:Y:S01]  /*6640*/  FFMA.FTZ R3, R131, R200, R204 ;  /* 0x000000c883037223 */ /* 0x000fe200000100cc */
[-C--:B------:R-:W-:Y:S01]  /*6650*/  FFMA.FTZ R209, -R111, R221.reuse, R208 ;  /* 0x000000dd6fd17223 */ /* 0x080fe200000101d0 */
[----:B------:R-:W-:Y:S01]  /*6660*/  FFMA.FTZ R208, R113, -R221, R222 ;  /* 0x800000dd71d07223 */ /* 0x000fe200000100de */
[C---:B------:R-:W-:Y:S01]  /*6670*/  FFMA.FTZ R222, R32.reuse, R205, R207 ;  /* 0x000000cd20de7223 */ /* 0x040fe200000100cf */
[----:B------:R-:W-:Y:S01]  /*6680*/  FFMA.FTZ R221, R32, -R203, R206 ;  /* 0x800000cb20dd7223 */ /* 0x000fe200000100ce */
[----:B------:R-:W-:Y:S01]  /*6690*/  FFMA.FTZ R206, R148, -R225, R203 ;  /* 0x800000e194ce7223 */ /* 0x000fe200000100cb */
[----:B------:R-:W-:Y:S01]  /*66a0*/  FFMA.FTZ R197, R86, R197, R3 ;  /* 0x000000c556c57223 */ /* 0x000fe20000010003 */
[C---:B------:R-:W-:Y:S01]  /*66b0*/  FMUL.FTZ R204, R128.reuse, R199 ;  /* 0x000000c780cc7220 */ /* 0x040fe20000410000 */
[----:B------:R-:W-:Y:S01]  /*66c0*/  FMUL.FTZ R203, R95, R90 ;  /* 0x0000005a5fcb7220 */ /* 0x000fe20000410000 */
[C---:B------:R-:W-:Y:S01]  /*66d0*/  FFMA.FTZ R3, R31.reuse, R224, R222 ;  /* 0x000000e01f037223 */ /* 0x040fe200000100de */
[----:B------:R-:W-:Y:S01]  /*66e0*/  FFMA.FTZ R226, R31, -R202, R221 ;  /* 0x800000ca1fe27223 */ /* 0x000fe200000100dd */
[----:B------:R-:W-:Y:S01]  /*66f0*/  FFMA.FTZ R222, R129, R197, R204 ;  /* 0x000000c581de7223 */ /* 0x000fe200000100cc */
[----:B------:R-:W-:Y:S01]  /*6700*/  FFMA.FTZ R204, R147, -R203, R202 ;  /* 0x800000cb93cc7223 */ /* 0x000fe200000100ca */
[----:B------:R-:W-:-:S02]  /*6710*/  FMUL.FTZ R202, R128, R197 ;  /* 0x000000c580ca7220 */ /* 0x000fc40000410000 */
[----:B------:R-:W-:Y:S02]  /*6720*/  FFMA.FTZ R196, R83, R196, R222 ;  /* 0x000000c453c47223 */ /* 0x000fe400000100de */
[----:B------:R-:W-:Y:S01]  /*6730*/  FFMA.FTZ R222, R129, R199, -R202 ;  /* 0x000000c781de7223 */ /* 0x000fe200000108ca */
[----:B------:R-:W-:Y:S01]  /*6740*/  FFMA.FTZ R207, -R116, R225, R205 ;  /* 0x000000e174cf7223 */ /* 0x000fe200000101cd */
[----:B------:R-:W-:Y:S01]  /*6750*/  FMUL.FTZ R221, R88, R85 ;  /* 0x0000005558dd7220 */ /* 0x000fe20000410000 */
[----:B------:R-:W-:Y:S01]  /*6760*/  FFMA.FTZ R205, -R145, R203, R224 ;  /* 0x000000cb91cd7223 */ /* 0x000fe200000101e0 */
[----:B------:R-:W-:Y:S01]  /*6770*/  FFMA.FTZ R228, R83, R194, R222 ;  /* 0x000000c253e47223 */ /* 0x000fe200000100de */
[C---:B------:R-:W-:Y:S01]  /*6780*/  FFMA.FTZ R224, R30.reuse, R201, R3 ;  /* 0x000000c91ee07223 */ /* 0x040fe20000010003 */
[----:B------:R-:W-:Y:S01]  /*6790*/  FFMA.FTZ R3, R30, -R215, R226 ;  /* 0x800000d71e037223 */ /* 0x000fe200000100e2 */
[-C--:B------:R-:W-:Y:S01]  /*67a0*/  FFMA.FTZ R202, R14, -R221.reuse, R215 ;  /* 0x800000dd0eca7223 */ /* 0x080fe200000100d7 */
[C---:B------:R-:W-:Y:S01]  /*67b0*/  FMUL.FTZ R194, R126.reuse, R196 ;  /* 0x000000c47ec27220 */ /* 0x040fe20000410000 */
[----:B------:R-:W-:Y:S01]  /*67c0*/  FMUL.FTZ R215, R126, R228 ;  /* 0x000000e47ed77220 */ /* 0x000fe20000410000 */
[----:B------:R-:W-:Y:S01]  /*67d0*/  FFMA.FTZ R222, R29, -R200, R3 ;  /* 0x800000c81dde7223 */ /* 0x000fe20000010003 */
[----:B------:R-:W-:Y:S01]  /*67e0*/  FMUL.FTZ R225, R87, R80 ;  /* 0x0000005057e17220 */ /* 0x000fe20000410000 */
[C---:B------:R-:W-:Y:S01]  /*67f0*/  FFMA.FTZ R3, R127.reuse, R228, -R194 ;  /* 0x000000e47f037223 */ /* 0x040fe200000108c2 */
[----:B------:R-:W-:Y:S01]  /*6800*/  FFMA.FTZ R194, R127, R196, R215 ;  /* 0x000000c47fc27223 */ /* 0x000fe200000100d7 */
[----:B------:R-:W-:Y:S01]  /*6810*/  FFMA.FTZ R203, -R150, R221, R201 ;  /* 0x000000dd96cb7223 */ /* 0x000fe200000101c9 */
[-C--:B------:R-:W-:Y:S01]  /*6820*/  FFMA.FTZ R201, -R149, R225.reuse, R198 ;  /* 0x000000e195c97223 */ /* 0x080fe200000101c6 */
[----:B------:R-:W-:Y:S01]  /*6830*/  FFMA.FTZ R200, R15, -R225, R200 ;  /* 0x800000e10fc87223 */ /* 0x000fe200000100c8 */
[C---:B------:R-:W-:Y:S01]  /*6840*/  FFMA.FTZ R225, R84.reuse, R195, R3 ;  /* 0x000000c354e17223 */ /* 0x040fe20000010003 */
[----:B------:R-:W-:Y:S01]  /*6850*/  FFMA.FTZ R227, R84, R193, R194 ;  /* 0x000000c154e37223 */ /* 0x000fe200000100c2 */
[----:B------:R-:W-:Y:S01]  /*6860*/  FFMA.FTZ R3, R28, -R197, R222 ;  /* 0x800000c51c037223 */ /* 0x000fe200000100de */
[----:B------:R-:W-:Y:S01]  /*6870*/  FFMA.FTZ R221, R29, R198, R224 ;  /* 0x000000c61ddd7223 */ /* 0x000fe200000100e0 */
[C---:B------:R-:W-:Y:S01]  /*6880*/  FMUL.FTZ R222, R124.reuse, R225 ;  /* 0x000000e17cde7220 */ /* 0x040fe20000410000 */
[----:B------:R-:W-:Y:S01]  /*6890*/  FMUL.FTZ R194, R124, R227 ;  /* 0x000000e37cc27220 */ /* 0x000fe20000410000 */
[----:B------:R-:W-:Y:S01]  /*68a0*/  FMUL.FTZ R198, R86, R75 ;  /* 0x0000004b56c67220 */ /* 0x000fe20000410000 */
[----:B------:R-:W-:Y:S01]  /*68b0*/  UISETP.GE.AND UP0, UPT, UR14, UR44, UPT ;  /* 0x0000002c0e00728c */ /* 0x000fe2000bf06270 */
[----:B------:R-:W-:Y:S01]  /*68c0*/  FMUL.FTZ R226, R83, R76 ;  /* 0x0000004c53e27220 */ /* 0x000fe20000410000 */
[----:B------:R-:W-:Y:S01]  /*68d0*/  FFMA.FTZ R195, R27, -R196, R3 ;  /* 0x800000c41bc37223 */ /* 0x000fe20000010003 */
[----:B------:R-:W-:Y:S01]  /*68e0*/  FFMA.FTZ R224, R28, R199, R221 ;  /* 0x000000c71ce07223 */ /* 0x000fe200000100dd */
[C---:B------:R-:W-:Y:S01]  /*68f0*/  FFMA.FTZ R194, R125.reuse, R225, -R194 ;  /* 0x000000e17dc27223 */ /* 0x040fe200000108c2 */
[----:B------:R-:W-:Y:S01]  /*6900*/  FFMA.FTZ R3, R125, R227, R222 ;  /* 0x000000e37d037223 */ /* 0x000fe200000100de */
[-C--:B------:R-:W-:Y:S01]  /*6910*/  FFMA.FTZ R199, -R152, R198.reuse, R199 ;  /* 0x000000c698c77223 */ /* 0x080fe200000101c7 */
[----:B------:R-:W-:Y:S01]  /*6920*/  FFMA.FTZ R198, R16, -R198, R197 ;  /* 0x800000c610c67223 */ /* 0x000fe200000100c5 */
[-C--:B------:R-:W-:Y:S01]  /*6930*/  FFMA.FTZ R197, -R151, R226.reuse, R228 ;  /* 0x000000e297c57223 */ /* 0x080fe200000101e4 */
[----:B------:R-:W-:Y:S01]  /*6940*/  FFMA.FTZ R196, R17, -R226, R196 ;  /* 0x800000e211c47223 */ /* 0x000fe200000100c4 */
[C---:B------:R-:W-:Y:S01]  /*6950*/  FFMA.FTZ R226, R81.reuse, R192, R194 ;  /* 0x000000c051e27223 */ /* 0x040fe200000100c2 */
[----:B------:R-:W-:Y:S01]  /*6960*/  FFMA.FTZ R221, R81, R12, R3 ;  /* 0x0000000c51dd7223 */ /* 0x000fe20000010003 */
[----:B------:R-:W-:-:S02]  /*6970*/  PLOP3.LUT P1, PT, PT, PT, UP0, 0x80, 0x8 ;  /* 0x000000000008781c */ /* 0x000fc40003f2f008 */
[C---:B------:R-:W-:Y:S01]  /*6980*/  FMUL.FTZ R192, R122.reuse, R226 ;  /* 0x000000e27ac07220 */ /* 0x040fe20000410000 */
[----:B------:R-:W-:Y:S01]  /*6990*/  FMUL.FTZ R12, R122, R221 ;  /* 0x000000dd7a0c7220 */ /* 0x000fe20000410000 */
[----:B------:R-:W-:Y:S01]  /*69a0*/  ISETP.NE.OR P1, PT, R20, RZ, P1 ;  /* 0x000000ff1400720c */ /* 0x000fe20000f25670 */
[----:B------:R-:W-:Y:S01]  /*69b0*/  FFMA.FTZ R193, R27, R228, R224 ;  /* 0x000000e41bc17223 */ /* 0x000fe200000100e0 */
[----:B------:R-:W-:Y:S01]  /*69c0*/  FMUL.FTZ R215, R84, R73 ;  /* 0x0000004954d77220 */ /* 0x000fe20000410000 */
[C---:B------:R-:W-:Y:S01]  /*69d0*/  FFMA.FTZ R3, R123.reuse, R226, -R12 ;  /* 0x000000e27b037223 */ /* 0x040fe2000001080c */
[----:B------:R-:W-:Y:S01]  /*69e0*/  FFMA.FTZ R192, R123, R221, R192 ;  /* 0x000000dd7bc07223 */ /* 0x000fe200000100c0 */
[C---:B------:R-:W-:Y:S01]  /*69f0*/  FFMA.FTZ R222, R26.reuse, R225, R193 ;  /* 0x000000e11ade7223 */ /* 0x040fe200000100c1 */
[----:B------:R-:W-:Y:S01]  /*6a00*/  FFMA.FTZ R224, R26, -R227, R195 ;  /* 0x800000e31ae07223 */ /* 0x000fe200000100c3 */
[-C--:B------:R-:W-:Y:S01]  /*6a10*/  FFMA.FTZ R195, -R154, R215.reuse, R225 ;  /* 0x000000d79ac37223 */ /* 0x080fe200000101e1 */
[----:B------:R-:W-:Y:S01]  /*6a20*/  FFMA.FTZ R194, R18, -R215, R227 ;  /* 0x800000d712c27223 */ /* 0x000fe200000100e3 */
[----:B------:R-:W-:Y:S01]  /*6a30*/  FMUL.FTZ R12, R81, R72 ;  /* 0x00000048510c7220 */ /* 0x000fe20000410000 */
[C---:B------:R-:W-:Y:S01]  /*6a40*/  FFMA.FTZ R193, R82.reuse, R7, R3 ;  /* 0x0000000752c17223 */ /* 0x040fe20000010003 */
[----:B------:R-:W-:Y:S01]  /*6a50*/  FFMA.FTZ R215, R82, R5, R192 ;  /* 0x0000000552d77223 */ /* 0x000fe200000100c0 */
[C---:B------:R-:W-:Y:S01]  /*6a60*/  FFMA.FTZ R3, R25.reuse, R226, R222 ;  /* 0x000000e219037223 */ /* 0x040fe200000100de */
[----:B------:R-:W-:Y:S01]  /*6a70*/  FFMA.FTZ R5, R25, -R221, R224 ;  /* 0x800000dd19057223 */ /* 0x000fe200000100e0 */
[-C--:B------:R-:W-:Y:S01]  /*6a80*/  FFMA.FTZ R222, -R153, R12.reuse, R226 ;  /* 0x0000000c99de7223 */ /* 0x080fe200000101e2 */
[----:B------:R-:W-:Y:S01]  /*6a90*/  FFMA.FTZ R221, R19, -R12, R221 ;  /* 0x8000000c13dd7223 */ /* 0x000fe200000100dd */
[C---:B------:R-:W-:Y:S01]  /*6aa0*/  FMUL.FTZ R12, R120.reuse, R215 ;  /* 0x000000d7780c7220 */ /* 0x040fe20000410000 */
[-C--:B------:R-:W-:Y:S01]  /*6ab0*/  FMUL.FTZ R192, R120, R193.reuse ;  /* 0x000000c178c07220 */ /* 0x080fe20000410000 */
[----:B------:R-:W-:Y:S01]  /*6ac0*/  VOTEU.ALL UP0, P1 ;  /* 0x0000000000ff7886 */ /* 0x000fe20000800000 */
[----:B------:R-:W-:Y:S01]  /*6ad0*/  FFMA.FTZ R226, R24, R193, R3 ;  /* 0x000000c118e27223 */ /* 0x000fe20000010003 */
[----:B------:R-:W-:Y:S01]  /*6ae0*/  ISETP.NE.AND P2, PT, R104, 0x1f, PT ;  /* 0x0000001f6800780c */ /* 0x000fe20003f45270 */
[----:B------:R-:W-:Y:S01]  /*6af0*/  FMUL.FTZ R7, R82, R67 ;  /* 0x0000004352077220 */ /* 0x000fe20000410000 */
[C---:B------:R-:W-:Y:S01]  /*6b00*/  FFMA.FTZ R12, R121.reuse, R193, -R12 ;  /* 0x000000c1790c7223 */ /* 0x040fe2000001080c */
[-C--:B------:R-:W-:Y:S01]  /*6b10*/  FFMA.FTZ R3, R121, R215.reuse, R192 ;  /* 0x000000d779037223 */ /* 0x080fe200000100c0 */
[----:B------:R-:W-:Y:S01]  /*6b20*/  @!UP0 ULEA UR28, UR8, UR21, 0x4 ;  /* 0x00000015081c8291 */ /* 0x000fe2000f8e20ff */
[----:B------:R-:W-:Y:S01]  /*6b30*/  FFMA.FTZ R224, R24, -R215, R5 ;  /* 0x800000d718e07223 */ /* 0x000fe20000010005 */
        /* <DEDUP_REMOVED lines=30> */
.L_x_14718:
[----:B------:R-:W-:Y:S05]  /*6d20*/  BSYNC.RECONVERGENT B0 ;  /* 0x0000000000007941 */ /* 0x000fea0003800200 */
.L_x_14717:
        /* <DEDUP_REMOVED lines=16> */
.L_x_14720:
[----:B------:R-:W-:Y:S05]  /*6e30*/  BSYNC.RECONVERGENT B0 ;  /* 0x0000000000007941 */ /* 0x000fea0003800200 */
.L_x_14719:
        /* <DEDUP_REMOVED lines=16> */
.L_x_14722:
[----:B------:R-:W-:Y:S05]  /*6f40*/  BSYNC.RECONVERGENT B0 ;  /* 0x0000000000007941 */ /* 0x000fea0003800200 */
.L_x_14721:
        /* <DEDUP_REMOVED lines=16> */
.L_x_14724:
[----:B------:R-:W-:Y:S05]  /*7050*/  BSYNC.RECONVERGENT B0 ;  /* 0x0000000000007941 */ /* 0x000fea0003800200 */
.L_x_14723:
        /* <DEDUP_REMOVED lines=16> */
.L_x_14726:
[----:B------:R-:W-:Y:S05]  /*7160*/  BSYNC.RECONVERGENT B0 ;  /* 0x0000000000007941 */ /* 0x000fea0003800200 */
.L_x_14725:
[C---:B------:R-:W-:Y:S01]  /*7170*/  FMUL.FTZ R11, R118.reuse, R228 ;  /* 0x000000e4760b7220 */ /* 0x040fe20000410000 */
[----:B-1----:R-:W1:Y:S01]  /*7180*/  SHFL.IDX PT, R229, R10, RZ, 0x1f ;  /* 0x00001fff0ae57589 */ /* 0x002e6200000e0000 */
[----:B0-----:R-:W-:Y:S01]  /*7190*/  FMUL.FTZ R227, R79, R64 ;  /* 0x000000404fe37220 */ /* 0x001fe20000410000 */
[-C--:B------:R-:W-:Y:S01]  /*71a0*/  FMUL.FTZ R216, R118, R234.reuse ;  /* 0x000000ea76d87220 */ /* 0x080fe20000410000 */
[-C--:B------:R-:W-:Y:S01]  /*71b0*/  FFMA.FTZ R233, R23, -R234.reuse, R224 ;  /* 0x800000ea17e97223 */ /* 0x080fe200000100e0 */
[----:B------:R-:W-:Y:S01]  /*71c0*/  FFMA.FTZ R224, R119, R234, R11 ;  /* 0x000000ea77e07223 */ /* 0x000fe2000001000b */
[-C--:B------:R-:W-:Y:S01]  /*71d0*/  FFMA.FTZ R215, -R155, R227.reuse, R228 ;  /* 0x000000e39bd77223 */ /* 0x080fe200000101e4 */
[----:B------:R-:W0:Y:S01]  /*71e0*/  SHFL.IDX PT, R11, R2, RZ, 0x1f ;  /* 0x00001fff020b7589 */ /* 0x000e2200000e0000 */
[-C--:B------:R-:W-:Y:S01]  /*71f0*/  FFMA.FTZ R225, R119, R228.reuse, -R216 ;  /* 0x000000e477e17223 */ /* 0x080fe200000108d8 */
[----:B------:R-:W-:Y:S01]  /*7200*/  FFMA.FTZ R216, R157, -R227, R234 ;  /* 0x800000e39dd87223 */ /* 0x000fe200000100ea */
[C---:B------:R-:W-:Y:S01]  /*7210*/  FFMA.FTZ R235, R78.reuse, R223, R224 ;  /* 0x000000df4eeb7223 */ /* 0x040fe200000100e0 */
[----:B---3--:R-:W-:Y:S01]  /*7220*/  SHFL.DOWN PT, R10, R10, 0x1, 0x1f ;  /* 0x08201f000a0a7f89 */ /* 0x008fe200000e0000 */
[----:B------:R-:W-:Y:S01]  /*7230*/  FFMA.FTZ R13, R78, R13, R225 ;  /* 0x0000000d4e0d7223 */ /* 0x000fe200000100e1 */
[----:B------:R-:W-:Y:S01]  /*7240*/  ISETP.NE.AND P1, PT, R20, 0x1f, PT ;  /* 0x0000001f1400780c */ /* 0x000fe20003f25270 */
[----:B------:R-:W-:Y:S01]  /*7250*/  FMUL.FTZ R224, R115, R235 ;  /* 0x000000eb73e07220 */ /* 0x000fe20000410000 */
[----:B--2---:R-:W2:Y:S01]  /*7260*/  SHFL.IDX PT, R227, R7, RZ, 0x1f ;  /* 0x00001fff07e37589 */ /* 0x004ea200000e0000 */
[----:B------:R-:W-:Y:S01]  /*7270*/  FFMA.FTZ R231, R23, R228, R226 ;  /* 0x000000e417e77223 */ /* 0x000fe200000100e2 */
[----:B------:R-:W-:Y:S01]  /*7280*/  FMUL.FTZ R223, R78, R59 ;  /* 0x0000003b4edf7220 */ /* 0x000fe20000410000 */
[-C--:B------:R-:W-:Y:S01]  /*7290*/  FFMA.FTZ R236, R117, R13.reuse, -R224 ;  /* 0x0000000d75ec7223 */ /* 0x080fe200000108e0 */
[----:B------:R3:W5:Y:S01]  /*72a0*/  SHFL.DOWN PT, R234, R2, 0x1, 0x1f ;  /* 0x08201f0002ea7f89 */ /* 0x00076200000e0000 */
[-C--:B------:R-:W-:Y:S01]  /*72b0*/  FFMA.FTZ R228, R22, R13.reuse, R231 ;  /* 0x0000000d16e47223 */ /* 0x080fe200000100e7 */
[----:B------:R-:W-:Y:S01]  /*72c0*/  FMUL.FTZ R238, R115, R13 ;  /* 0x0000000d73ee7220 */ /* 0x000fe20000410000 */
[----:B------:R-:W-:Y:S01]  /*72d0*/  FFMA.FTZ R224, -R186, R223, R13 ;  /* 0x000000dfbae07223 */ /* 0x000fe2000001010d */
[----:B------:R4:W5:Y:S01]  /*72e0*/  SHFL.IDX PT, R225, R6, RZ, 0x1f ;  /* 0x00001fff06e17589 */ /* 0x00096200000e0000 */
[----:B------:R-:W-:Y:S01]  /*72f0*/  FFMA.FTZ R232, R77, R232, R236 ;  /* 0x000000e84de87223 */ /* 0x000fe200000100ec */
[C---:B-1----:R-:W-:Y:S01]  /*7300*/  FMUL.FTZ R13, R229.reuse, R5 ;  /* 0x00000005e50d7220 */ /* 0x042fe20000410000 */
[CC--:B------:R-:W-:Y:S01]  /*7310*/  FMUL.FTZ R236, R229.reuse, R6.reuse ;  /* 0x00000006e5ec7220 */ /* 0x0c0fe20000410000 */
[----:B------:R-:W1:Y:S01]  /*7320*/  SHFL.DOWN PT, R240, R3, 0x1, 0x1f ;  /* 0x08201f0003f07f89 */ /* 0x000e6200000e0000 */
[----:B---3--:R-:W-:Y:S01]  /*7330*/  FMUL.FTZ R2, R229, R7 ;  /* 0x00000007e5027220 */ /* 0x008fe20000410000 */
[----:B------:R-:W-:Y:S01]  /*7340*/  FFMA.FTZ R226, R22, -R235, R233 ;  /* 0x800000eb16e27223 */ /* 0x000fe200000100e9 */
[----:B------:R-:W-:Y:S01]  /*7350*/  ULEA UR28, UR14, 0xfffffc00, 0xa ;  /* 0xfffffc000e1c7891 */ /* 0x000fe2000f8e50ff */
[----:B------:R-:W3:Y:S01]  /*7360*/  SHFL.DOWN PT, R242, R12, 0x1, 0x1f ;  /* 0x08201f000cf27f89 */ /* 0x000ee200000e0000 */
[----:B0-----:R-:W-:Y:S01]  /*7370*/  FFMA.FTZ R2, R11, R6, -R2 ;  /* 0x000000060b027223 */ /* 0x001fe20000010802 */
[-C--:B----4-:R-:W-:Y:S01]  /*7380*/  FMUL.FTZ R6, R229, R4.reuse ;  /* 0x00000004e5067220 */ /* 0x090fe20000410000 */
[C---:B------:R-:W-:Y:S01]  /*7390*/  FFMA.FTZ R4, R11.reuse, R4, -R13 ;  /* 0x000000040b047223 */ /* 0x040fe2000001080d */
[----:B------:R-:W0:Y:S01]  /*73a0*/  SHFL.IDX PT, R231, R12, RZ, 0x1f ;  /* 0x00001fff0ce77589 */ /* 0x000e2200000e0000 */
[C---:B------:R-:W-:Y:S01]  /*73b0*/  FFMA.FTZ R236, R11.reuse, R7, R236 ;  /* 0x000000070bec7223 */ /* 0x040fe200000100ec */
[----:B------:R-:W-:Y:S01]  /*73c0*/  FFMA.FTZ R5, R11, R5, R6 ;  /* 0x000000050b057223 */ /* 0x000fe20000010006 */
[----:B------:R-:W-:Y:S01]  /*73d0*/  MOV R6, UR28 ;  /* 0x0000001c00067c02 */ /* 0x000fe20008000f00 */
[----:B--2---:R-:W-:Y:S01]  /*73e0*/  @P1 FMUL.FTZ R13, R10, R227 ;  /* 0x000000e30a0d1220 */ /* 0x004fe20000410000 */
[----:B------:R2:W4:Y:S01]  /*73f0*/  SHFL.IDX PT, R229, R3, RZ, 0x1f ;  /* 0x00001fff03e57589 */ /* 0x00052200000e0000 */
[----:B------:R-:W-:Y:S01]  /*7400*/  ISETP.NE.AND P2, PT, R20, RZ, PT ;  /* 0x000000ff1400720c */ /* 0x000fe20003f45270 */
[----:B------:R-:W-:Y:S01]  /*7410*/  FFMA.FTZ R238, R117, R235, R238 ;  /* 0x000000eb75ee7223 */ /* 0x000fe200000100ee */
[----:B-----5:R-:W-:Y:S01]  /*7420*/  @P1 FMUL.FTZ R233, R234, R227 ;  /* 0x000000e3eae91220 */ /* 0x020fe20000410000 */
[----:B------:R-:W-:Y:S01]  /*7430*/  SHF.R.S32.HI R11, RZ, 0x1f, R6 ;  /* 0x0000001fff0b7819 */ /* 0x000fe20000011406 */
[----:B------:R-:W-:Y:S01]  /*7440*/  FFMA.FTZ R223, R188, -R223, R235 ;  /* 0x800000dfbcdf7223 */ /* 0x000fe200000100eb */
[----:B------:R-:W-:Y:S01]  /*7450*/  FFMA.FTZ R230, R77, R230, R238 ;  /* 0x000000e64de67223 */ /* 0x000fe200000100ee */
[-C--:B------:R-:W-:Y:S01]  /*7460*/  @P1 FFMA.FTZ R13, R234, R225.reuse, -R13 ;  /* 0x000000e1ea0d1223 */ /* 0x080fe2000001080d */
[----:B------:R-:W-:Y:S01]  /*7470*/  @P1 FFMA.FTZ R233, R10, R225, R233 ;  /* 0x000000e10ae91223 */ /* 0x000fe200000100e9 */
[----:B------:R-:W-:Y:S01]  /*7480*/  LOP3.LUT R10, R20, UR28, RZ, 0xfc, !PT ;  /* 0x0000001c140a7c12 */ /* 0x000fe2000f8efcff */
[----:B------:R-:W-:Y:S01]  /*7490*/  BSSY.RECONVERGENT B0, `(.L_x_14727) ;  /* 0x0000197000007945 */ /* 0x000fe20003800200 */
[----:B-1----:R-:W-:Y:S01]  /*74a0*/  @P1 FADD.FTZ R225, R240, R13 ;  /* 0x0000000df0e11221 */ /* 0x002fe20000010000 */
[----:B------:R-:W-:-:S02]  /*74b0*/  MOV R13, UR40 ;  /* 0x00000028000d7c02 */ /* 0x000fc40008000f00 */
[----:B------:R-:W-:Y:S01]  /*74c0*/  VOTEU.ALL UP0, P2 ;  /* 0x0000000000ff7886 */ /* 0x000fe20001000000 */
[----:B---3--:R-:W-:Y:S01]  /*74d0*/  @P1 FADD.FTZ R227, R242, R233 ;  /* 0x000000e9f2e31221 */ /* 0x008fe20000010000 */
[----:B------:R-:W-:Y:S01]  /*74e0*/  FMUL.FTZ R234, R225, R9 ;  /* 0x00000009e1ea7220 */ /* 0x000fe20000410000 */
[----:B--2---:R-:W-:Y:S01]  /*74f0*/  P2R R3, PR, RZ, 0x4 ;  /* 0x00000004ff037803 */ /* 0x004fe20000000000 */
[----:B------:R-:W-:-:S04]  /*7500*/  IMAD.WIDE.U32 R12, R13, UR8, R10 ;  /* 0x000000080d0c7c25 */ /* 0x000fc8000f8e000a */
[C---:B------:R-:W-:Y:S01]  /*7510*/  FMUL.FTZ R6, R227.reuse, R9 ;  /* 0x00000009e3067220 */ /* 0x040fe20000410000 */
[-C--:B------:R-:W-:Y:S01]  /*7520*/  FFMA.FTZ R227, R227, R8.reuse, -R234 ;  /* 0x00000008e3e37223 */ /* 0x080fe200000108ea */
[----:B0-----:R-:W-:Y:S01]  /*7530*/  FADD.FTZ R7, R231, R236 ;  /* 0x000000ece7077221 */ /* 0x001fe20000010000 */
[----:B------:R-:W-:Y:S01]  /*7540*/  @!UP0 ULEA UR28, UR8, UR21, 0x4 ;  /* 0x00000015081c8291 */ /* 0x000fe2000f8e20ff */
[----:B------:R-:W-:Y:S01]  /*7550*/  FFMA.FTZ R225, R225, R8, R6 ;  /* 0x00000008e1e17223 */ /* 0x000fe20000010006 */
[----:B------:R-:W-:Y:S01]  /*7560*/  FADD.FTZ R227, R220, R227 ;  /* 0x000000e3dce37221 */ /* 0x000fe20000010000 */
[----:B----4-:R-:W-:Y:S01]  /*7570*/  FADD.FTZ R6, R229, R2 ;  /* 0x00000002e5067221 */ /* 0x010fe20000010000 */
[----:B------:R-:W-:Y:S01]  /*7580*/  MOV R3, UR41 ;  /* 0x0000002900037c02 */ /* 0x000fe20008000f00 */
[----:B------:R-:W-:Y:S01]  /*7590*/  FADD.FTZ R236, R218, R225 ;  /* 0x000000e1daec7221 */ /* 0x000fe20000010000 */
[----:B------:R-:W-:Y:S01]  /*75a0*/  FMUL.FTZ R8, R115, R227 ;  /* 0x000000e373087220 */ /* 0x000fe20000410000 */
[----:B------:R-:W-:Y:S01]  /*75b0*/  MOV R11, 0x84 ;  /* 0x00000084000b7802 */ /* 0x000fe20000000f00 */
[----:B------:R-:W-:Y:S01]  /*75c0*/  FMUL.FTZ R9, R77, R56 ;  /* 0x000000384d097220 */ /* 0x000fe20000410000 */
[-C--:B------:R-:W-:Y:S01]  /*75d0*/  FMUL.FTZ R218, R115, R236.reuse ;  /* 0x000000ec73da7220 */ /* 0x080fe20000410000 */
[----:B------:R-:W-:Y:S01]  /*75e0*/  FFMA.FTZ R234, R117, R236, R8 ;  /* 0x000000ec75ea7223 */ /* 0x000fe20000010008 */
[----:B------:R0:W-:Y:S01]  /*75f0*/  @!P2 STS.128 [UR28+0x2e10], R4 ;  /* 0x002e1004ff00a988 */ /* 0x0001e20008000c1c */
[----:B------:R-:W-:-:S02]  /*7600*/  IMAD R3, R3, UR8, R13 ;  /* 0x0000000803037c24 */ /* 0x000fc4000f8e020d */
[-C--:B------:R-:W-:Y:S01]  /*7610*/  FFMA.FTZ R117, R117, R227.reuse, -R218 ;  /* 0x000000e375757223 */ /* 0x080fe200000108da */
[----:B------:R-:W-:Y:S01]  /*7620*/  FADD.FTZ R234, R191, R234 ;  /* 0x000000eabfea7221 */ /* 0x000fe20000010000 */
[C---:B------:R-:W-:Y:S01]  /*7630*/  FMUL.FTZ R218, R219.reuse, R227 ;  /* 0x000000e3dbda7220 */ /* 0x040fe20000410000 */
[----:B------:R-:W-:Y:S01]  /*7640*/  LEA R2, P1, R12, UR12, 0x2 ;  /* 0x0000000c0c027c11 */ /* 0x000fe2000f8210ff */
[----:B------:R-:W-:Y:S01]  /*7650*/  FADD.FTZ R117, R214, R117 ;  /* 0x00000075d6757221 */ /* 0x000fe20000010000 */
[-C--:B------:R-:W-:Y:S01]  /*7660*/  FFMA.FTZ R219, R219, -R9.reuse, R230 ;  /* 0x80000009dbdb7223 */ /* 0x080fe200000100e6 */
[----:B------:R-:W-:Y:S01]  /*7670*/  FFMA.FTZ R8, -R217, R9, R232 ;  /* 0x00000009d9087223 */ /* 0x000fe200000101e8 */
[C---:B------:R-:W-:Y:S01]  /*7680*/  FMUL.FTZ R9, R227.reuse, UR42 ;  /* 0x0000002ae3097c20 */ /* 0x040fe20008410000 */
[C---:B------:R-:W-:Y:S01]  /*7690*/  FMUL.FTZ R214, R118.reuse, R117 ;  /* 0x0000007576d67220 */ /* 0x040fe20000410000 */
[----:B------:R-:W-:Y:S01]  /*76a0*/  FMUL.FTZ R118, R118, R234 ;  /* 0x000000ea76767220 */ /* 0x000fe20000410000 */
[----:B------:R-:W-:Y:S01]  /*76b0*/  FMUL.FTZ R220, R227, R56 ;  /* 0x00000038e3dc7220 */ /* 0x000fe20000410000 */
[----:B------:R-:W-:Y:S01]  /*76c0*/  LEA.HI.X R3, R12, UR13, R3, 0x2, P1 ;  /* 0x0000000d0c037c11 */ /* 0x000fe200088f1403 */
[----:B0-----:R-:W-:-:S02]  /*76d0*/  IMAD R4, R20, R11, UR21 ;  /* 0x0000001514047e24 */ /* 0x001fc4000f8e020b */
[----:B------:R-:W-:Y:S01]  /*76e0*/  FMUL.FTZ R6, R236, R56 ;  /* 0x00000038ec067220 */ /* 0x000fe20000410000 */
[-C--:B------:R-:W-:Y:S01]  /*76f0*/  FMUL.FTZ R11, R188, R117.reuse ;  /* 0x00000075bc0b7220 */ /* 0x080fe20000410000 */
[C---:B------:R-:W-:Y:S01]  /*7700*/  FFMA.FTZ R188, R119.reuse, R117, -R118 ;  /* 0x0000007577bc7223 */ /* 0x040fe20000010876 */
[----:B------:R-:W-:Y:S01]  /*7710*/  FFMA.FTZ R214, R119, R234, R214 ;  /* 0x000000ea77d67223 */ /* 0x000fe200000100d6 */
[----:B------:R-:W-:Y:S01]  /*7720*/  FMUL.FTZ R5, R77, R6 ;  /* 0x000000064d057220 */ /* 0x000fe20000410000 */
[----:B------:R-:W-:Y:S01]  /*7730*/  FFMA.FTZ R218, R217, R236, R218 ;  /* 0x000000ecd9da7223 */ /* 0x000fe200000100da */
[C---:B------:R-:W-:Y:S01]  /*7740*/  FMUL.FTZ R12, R236.reuse, UR42 ;  /* 0x0000002aec0c7c20 */ /* 0x040fe20008410000 */
[----:B------:R-:W-:Y:S01]  /*7750*/  FFMA.FTZ R9, R236, UR29, R9 ;  /* 0x0000001dec097c23 */ /* 0x000fe20008010009 */
[----:B------:R-:W-:Y:S01]  /*7760*/  FADD.FTZ R187, R187, R188 ;  /* 0x000000bcbbbb7221 */ /* 0x000fe20000010000 */
[----:B------:R-:W-:Y:S01]  /*7770*/  FADD.FTZ R236, R185, R214 ;  /* 0x000000d6b9ec7221 */ /* 0x000fe20000010000 */
[----:B------:R-:W-:Y:S01]  /*7780*/  FMUL.FTZ R115, R77, R220 ;  /* 0x000000dc4d737220 */ /* 0x000fe20000410000 */
[----:B------:R0:W-:Y:S01]  /*7790*/  STS [R4+0x8b8], R5 ;  /* 0x0008b80504007388 */ /* 0x0001e20000000800 */
[----:B------:R-:W-:Y:S01]  /*77a0*/  FFMA.FTZ R11, R186, R234, R11 ;  /* 0x000000eaba0b7223 */ /* 0x000fe2000001000b */
[CC--:B------:R-:W-:Y:S01]  /*77b0*/  FMUL.FTZ R186, R120.reuse, R187.reuse ;  /* 0x000000bb78ba7220 */ /* 0x0c0fe20000410000 */
[-C--:B------:R-:W-:Y:S01]  /*77c0*/  FMUL.FTZ R120, R120, R236.reuse ;  /* 0x000000ec78787220 */ /* 0x080fe20000410000 */
[----:B------:R1:W-:Y:S01]  /*77d0*/  STS [R4+0x8bc], R115 ;  /* 0x0008bc7304007388 */ /* 0x0003e20000000800 */
[----:B------:R-:W-:Y:S01]  /*77e0*/  FMUL.FTZ R118, R234, UR42 ;  /* 0x0000002aea767c20 */ /* 0x000fe20008410000 */
[C---:B------:R-:W-:Y:S01]  /*77f0*/  FFMA.FTZ R214, R121.reuse, R236, R186 ;  /* 0x000000ec79d67223 */ /* 0x040fe200000100ba */
[----:B------:R-:W-:Y:S01]  /*7800*/  FFMA.FTZ R121, R121, R187, -R120 ;  /* 0x000000bb79797223 */ /* 0x000fe20000010878 */
[C---:B------:R-:W-:Y:S01]  /*7810*/  FMUL.FTZ R13, R117.reuse, UR42 ;  /* 0x0000002a750d7c20 */ /* 0x040fe20008410000 */
[C---:B------:R-:W-:Y:S01]  /*7820*/  FFMA.FTZ R118, R117.reuse, UR29, -R118 ;  /* 0x0000001d75767c23 */ /* 0x040fe20008010876 */
[----:B0-----:R-:W-:Y:S01]  /*7830*/  FMUL.FTZ R5, R117, R59 ;  /* 0x0000003b75057220 */ /* 0x001fe20000410000 */
[----:B------:R-:W-:Y:S01]  /*7840*/  FMUL.FTZ R188, R157, R187 ;  /* 0x000000bb9dbc7220 */ /* 0x000fe20000410000 */
[C---:B------:R-:W-:Y:S01]  /*7850*/  FMUL.FTZ R117, R187.reuse, UR42 ;  /* 0x0000002abb757c20 */ /* 0x040fe20008410000 */
[----:B------:R-:W-:Y:S01]  /*7860*/  FMUL.FTZ R186, R187, R64 ;  /* 0x00000040bbba7220 */ /* 0x000fe20000410000 */
[----:B------:R-:W-:Y:S01]  /*7870*/  FMUL.FTZ R185, R78, R5 ;  /* 0x000000054eb97220 */ /* 0x000fe20000410000 */
[----:B-1----:R-:W-:Y:S01]  /*7880*/  FMUL.FTZ R115, R236, UR42 ;  /* 0x0000002aec737c20 */ /* 0x002fe20008410000 */
[C---:B------:R-:W-:Y:S01]  /*7890*/  FMUL.FTZ R7, R234.reuse, R59 ;  /* 0x0000003bea077220 */ /* 0x040fe20000410000 */
[----:B------:R-:W-:Y:S01]  /*78a0*/  FFMA.FTZ R13, R234, UR29, R13 ;  /* 0x0000001dea0d7c23 */ /* 0x000fe2000801000d */
[----:B------:R-:W-:Y:S01]  /*78b0*/  FFMA.FTZ R120, R155, R236, R188 ;  /* 0x000000ec9b787223 */ /* 0x000fe200000100bc */
[----:B------:R-:W-:Y:S01]  /*78c0*/  FFMA.FTZ R115, R187, UR29, -R115 ;  /* 0x0000001dbb737c23 */ /* 0x000fe20008010873 */
[----:B------:R0:W-:Y:S01]  /*78d0*/  STS [R4+0x8b4], R185 ;  /* 0x0008b4b904007388 */ /* 0x0001e20000000800 */
[----:B------:R-:W-:Y:S01]  /*78e0*/  FADD.FTZ R187, R172, R121 ;  /* 0x00000079acbb7221 */ /* 0x000fe20000010000 */
[C---:B------:R-:W-:Y:S01]  /*78f0*/  FFMA.FTZ R172, R236.reuse, UR29, R117 ;  /* 0x0000001decac7c23 */ /* 0x040fe20008010075 */
[----:B------:R-:W-:Y:S01]  /*7900*/  FMUL.FTZ R188, R236, R64 ;  /* 0x00000040ecbc7220 */ /* 0x000fe20000410000 */
[----:B------:R-:W-:Y:S01]  /*7910*/  FMUL.FTZ R119, R78, R7 ;  /* 0x000000074e777220 */ /* 0x000fe20000410000 */
[----:B------:R-:W-:Y:S01]  /*7920*/  FMUL.FTZ R117, R158, R187 ;  /* 0x000000bb9e757220 */ /* 0x000fe20000410000 */
[----:B------:R-:W-:Y:S01]  /*7930*/  FFMA.FTZ R12, R227, UR29, -R12 ;  /* 0x0000001de30c7c23 */ /* 0x000fe2000801080c */
[----:B------:R-:W-:-:S02]  /*7940*/  FMUL.FTZ R157, R79, R188 ;  /* 0x000000bc4f9d7220 */ /* 0x000fc40000410000 */
[----:B------:R-:W-:Y:S01]  /*7950*/  STS [R4+0x8b0], R119 ;  /* 0x0008b07704007388 */ /* 0x000fe20000000800 */
[----:B0-----:R-:W-:Y:S01]  /*7960*/  FADD.FTZ R185, R159, R214 ;  /* 0x000000d69fb97221 */ /* 0x001fe20000010000 */
[C---:B------:R-:W-:Y:S01]  /*7970*/  FMUL.FTZ R214, R122.reuse, R187 ;  /* 0x000000bb7ad67220 */ /* 0x040fe20000410000 */
[----:B------:R-:W-:Y:S01]  /*7980*/  FMUL.FTZ R159, R79, R186 ;  /* 0x000000ba4f9f7220 */ /* 0x000fe20000410000 */
[----:B------:R0:W-:Y:S01]  /*7990*/  STS [R4+0x8a8], R157 ;  /* 0x0008a89d04007388 */ /* 0x0001e20000000800 */
[-C--:B------:R-:W-:Y:S01]  /*79a0*/  FMUL.FTZ R122, R122, R185.reuse ;  /* 0x000000b97a7a7220 */ /* 0x080fe20000410000 */
[-C--:B------:R-:W-:Y:S01]  /*79b0*/  FFMA.FTZ R121, R123, R185.reuse, R214 ;  /* 0x000000b97b797223 */ /* 0x080fe200000100d6 */
[----:B------:R-:W-:Y:S01]  /*79c0*/  FFMA.FTZ R117, R156, R185, R117 ;  /* 0x000000b99c757223 */ /* 0x000fe20000010075 */
[----:B------:R-:W-:Y:S01]  /*79d0*/  FMUL.FTZ R155, R185, R67 ;  /* 0x00000043b99b7220 */ /* 0x000fe20000410000 */
[----:B------:R-:W-:Y:S01]  /*79e0*/  FFMA.FTZ R158, R123, R187, -R122 ;  /* 0x000000bb7b9e7223 */ /* 0x000fe2000001087a */
[----:B------:R-:W-:Y:S01]  /*79f0*/  FADD.FTZ R234, R160, R121 ;  /* 0x00000079a0ea7221 */ /* 0x000fe20000010000 */
[----:B------:R-:W-:Y:S01]  /*7a00*/  FMUL.FTZ R123, R187, R67 ;  /* 0x00000043bb7b7220 */ /* 0x000fe20000410000 */
[----:B------:R-:W-:Y:S01]  /*7a10*/  STS [R4+0x8ac], R159 ;  /* 0x0008ac9f04007388 */ /* 0x000fe20000000800 */
[----:B------:R-:W-:Y:S01]  /*7a20*/  FADD.FTZ R173, R173, R158 ;  /* 0x0000009eadad7221 */ /* 0x000fe20000010000 */
[C---:B------:R-:W-:Y:S01]  /*7a30*/  FMUL.FTZ R121, R234.reuse, UR42 ;  /* 0x0000002aea797c20 */ /* 0x040fe20008410000 */
[----:B------:R-:W-:Y:S01]  /*7a40*/  FMUL.FTZ R160, R234, R72 ;  /* 0x00000048eaa07220 */ /* 0x000fe20000410000 */
[----:B0-----:R-:W-:Y:S01]  /*7a50*/  FMUL.FTZ R157, R82, R155 ;  /* 0x0000009b529d7220 */ /* 0x001fe20000410000 */
[CC--:B------:R-:W-:Y:S01]  /*7a60*/  FMUL.FTZ R156, R124.reuse, R173.reuse ;  /* 0x000000ad7c9c7220 */ /* 0x0c0fe20000410000 */
[-C--:B------:R-:W-:Y:S01]  /*7a70*/  FMUL.FTZ R124, R124, R234.reuse ;  /* 0x000000ea7c7c7220 */ /* 0x080fe20000410000 */
[-C--:B------:R-:W-:Y:S01]  /*7a80*/  FMUL.FTZ R158, R19, R173.reuse ;  /* 0x000000ad139e7220 */ /* 0x080fe20000410000 */
[----:B------:R-:W-:Y:S01]  /*7a90*/  FMUL.FTZ R19, R173, UR42 ;  /* 0x0000002aad137c20 */ /* 0x000fe20008410000 */
[C---:B------:R-:W-:Y:S01]  /*7aa0*/  FFMA.FTZ R156, R125.reuse, R234, R156 ;  /* 0x000000ea7d9c7223 */ /* 0x040fe2000001009c */
[----:B------:R-:W-:Y:S01]  /*7ab0*/  FFMA.FTZ R125, R125, R173, -R124 ;  /* 0x000000ad7d7d7223 */ /* 0x000fe2000001087c */
[----:B------:R-:W-:Y:S01]  /*7ac0*/  FFMA.FTZ R124, R173, UR29, -R121 ;  /* 0x0000001dad7c7c23 */ /* 0x000fe20008010879 */
[----:B------:R-:W-:Y:S01]  /*7ad0*/  FFMA.FTZ R19, R234, UR29, R19 ;  /* 0x0000001dea137c23 */ /* 0x000fe20008010013 */
[----:B------:R-:W-:Y:S01]  /*7ae0*/  FADD.FTZ R161, R161, R156 ;  /* 0x0000009ca1a17221 */ /* 0x000fe20000010000 */
[----:B------:R-:W-:Y:S01]  /*7af0*/  FADD.FTZ R174, R174, R125 ;  /* 0x0000007daeae7221 */ /* 0x000fe20000010000 */
[----:B------:R-:W-:Y:S01]  /*7b00*/  FMUL.FTZ R121, R221, R124 ;  /* 0x0000007cdd797220 */ /* 0x000fe20000410000 */
[----:B------:R-:W-:Y:S01]  /*7b10*/  FMUL.FTZ R214, R173, R72 ;  /* 0x00000048add67220 */ /* 0x000fe20000410000 */
[----:B------:R-:W-:Y:S01]  /*7b20*/  FFMA.FTZ R158, R153, R234, R158 ;  /* 0x000000ea999e7223 */ /* 0x000fe2000001009e */
[----:B------:R-:W-:Y:S01]  /*7b30*/  FMUL.FTZ R124, R126, R174 ;  /* 0x000000ae7e7c7220 */ /* 0x000fe20000410000 */
[----:B------:R-:W-:Y:S01]  /*7b40*/  FFMA.FTZ R156, R222, R19, R121 ;  /* 0x00000013de9c7223 */ /* 0x000fe20000010079 */
[-C--:B------:R-:W-:Y:S01]  /*7b50*/  FMUL.FTZ R121, R126, R161.reuse ;  /* 0x000000a17e797220 */ /* 0x080fe20000410000 */
[----:B------:R-:W-:Y:S01]  /*7b60*/  FMUL.FTZ R125, R221, R214 ;  /* 0x000000d6dd7d7220 */ /* 0x000fe20000410000 */
[----:B------:R-:W-:Y:S01]  /*7b70*/  FFMA.FTZ R19, R127, R161, R124 ;  /* 0x000000a17f137223 */ /* 0x000fe2000001007c */
[----:B------:R-:W-:Y:S01]  /*7b80*/  FMUL.FTZ R153, R81, R160 ;  /* 0x000000a051997220 */ /* 0x000fe20000410000 */
[----:B------:R-:W-:Y:S01]  /*7b90*/  FFMA.FTZ R124, R127, R174, -R121 ;  /* 0x000000ae7f7c7223 */ /* 0x000fe20000010879 */
[----:B------:R-:W-:Y:S01]  /*7ba0*/  FFMA.FTZ R121, R222, R160, R125 ;  /* 0x000000a0de797223 */ /* 0x000fe2000001007d */
[----:B------:R-:W-:Y:S01]  /*7bb0*/  FADD.FTZ R162, R162, R19 ;  /* 0x00000013a2a27221 */ /* 0x000fe20000010000 */
[-C--:B------:R-:W-:Y:S01]  /*7bc0*/  FMUL.FTZ R127, R174, R73.reuse ;  /* 0x00000049ae7f7220 */ /* 0x080fe20000410000 */
[----:B------:R-:W-:Y:S01]  /*7bd0*/  FADD.FTZ R175, R175, R124 ;  /* 0x0000007cafaf7221 */ /* 0x000fe20000010000 */
[----:B------:R-:W-:Y:S01]  /*7be0*/  FMUL.FTZ R125, R161, R73 ;  /* 0x00000049a17d7220 */ /* 0x000fe20000410000 */
[----:B------:R-:W-:Y:S01]  /*7bf0*/  FFMA.FTZ R19, R81, R158, R156 ;  /* 0x0000009e51137223 */ /* 0x000fe2000001009c */
[----:B------:R-:W-:Y:S01]  /*7c00*/  FMUL.FTZ R156, R194, R127 ;  /* 0x0000007fc29c7220 */ /* 0x000fe20000410000 */
[CC--:B------:R-:W-:Y:S01]  /*7c10*/  FMUL.FTZ R124, R128.reuse, R175.reuse ;  /* 0x000000af807c7220 */ /* 0x0c0fe20000410000 */
[----:B------:R-:W-:Y:S01]  /*7c20*/  FMUL.FTZ R128, R128, R162 ;  /* 0x000000a280807220 */ /* 0x000fe20000410000 */
[----:B------:R0:W-:Y:S01]  /*7c30*/  STS [R4+0x898], R153 ;  /* 0x0008989904007388 */ /* 0x0001e20000000800 */
[----:B------:R-:W-:Y:S01]  /*7c40*/  FFMA.FTZ R41, R158, R72, R41 ;  /* 0x000000489e297223 */ /* 0x000fe20000010029 */
[C---:B------:R-:W-:Y:S01]  /*7c50*/  FFMA.FTZ R126, R129.reuse, R162, R124 ;  /* 0x000000a2817e7223 */ /* 0x040fe2000001007c */
[----:B------:R-:W-:Y:S01]  /*7c60*/  FFMA.FTZ R129, R129, R175, -R128 ;  /* 0x000000af81817223 */ /* 0x000fe20000010880 */
[-C--:B------:R-:W-:Y:S01]  /*7c70*/  FMUL.FTZ R128, R194, R125.reuse ;  /* 0x0000007dc2807220 */ /* 0x080fe20000410000 */
[----:B------:R-:W-:Y:S01]  /*7c80*/  FFMA.FTZ R124, R195, R125, R156 ;  /* 0x0000007dc37c7223 */ /* 0x000fe2000001009c */
[----:B------:R-:W-:Y:S01]  /*7c90*/  FADD.FTZ R163, R163, R126 ;  /* 0x0000007ea3a37221 */ /* 0x000fe20000010000 */
[----:B------:R-:W-:Y:S01]  /*7ca0*/  FADD.FTZ R176, R176, R129 ;  /* 0x00000081b0b07221 */ /* 0x000fe20000010000 */
[----:B------:R-:W-:Y:S01]  /*7cb0*/  FMUL.FTZ R129, R84, R127 ;  /* 0x0000007f54817220 */ /* 0x000fe20000410000 */
[----:B------:R-:W-:Y:S01]  /*7cc0*/  FMUL.FTZ R156, R192, R123 ;  /* 0x0000007bc09c7220 */ /* 0x000fe20000410000 */
[C---:B------:R-:W-:Y:S01]  /*7cd0*/  FMUL.FTZ R126, R130.reuse, R163 ;  /* 0x000000a3827e7220 */ /* 0x040fe20000410000 */
[-C--:B------:R-:W-:Y:S01]  /*7ce0*/  FMUL.FTZ R130, R130, R176.reuse ;  /* 0x000000b082827220 */ /* 0x080fe20000410000 */
[----:B0-----:R-:W-:Y:S01]  /*7cf0*/  FMUL.FTZ R153, R84, R125 ;  /* 0x0000007d54997220 */ /* 0x001fe20000410000 */
[----:B------:R-:W-:Y:S01]  /*7d00*/  FFMA.FTZ R125, R195, R127, -R128 ;  /* 0x0000007fc37d7223 */ /* 0x000fe20000010880 */
        /* <DEDUP_REMOVED lines=8> */
[CC--:B------:R-:W-:Y:S01]  /*7d90*/  FMUL.FTZ R128, R132.reuse, R177.reuse ;  /* 0x000000b184807220 */ /* 0x0c0fe20000410000 */
[----:B------:R-:W-:Y:S01]  /*7da0*/  FMUL.FTZ R132, R132, R164 ;  /* 0x000000a484847220 */ /* 0x000fe20000410000 */
[----:B------:R-:W-:Y:S01]  /*7db0*/  FMUL.FTZ R158, R175, R76 ;  /* 0x0000004caf9e7220 */ /* 0x000fe20000410000 */
        /* <DEDUP_REMOVED lines=9> */
[CC--:B------:R-:W-:Y:S01]  /*7e50*/  FMUL.FTZ R130, R134.reuse, R165.reuse ;  /* 0x000000a586827220 */ /* 0x0c0fe20000410000 */
[----:B------:R-:W-:Y:S01]  /*7e60*/  FMUL.FTZ R134, R134, R178 ;  /* 0x000000b286867220 */ /* 0x000fe20000410000 */
[----:B0-----:R-:W-:Y:S01]  /*7e70*/  FFMA.FTZ R129, R197, R158, -R132 ;  /* 0x0000009ec5817223 */ /* 0x001fe20000010884 */
[----:B------:R-:W-:Y:S01]  /*7e80*/  FMUL.FTZ R132, R216, R186 ;  /* 0x000000bad8847220 */ /* 0x000fe20000410000 */
[C---:B------:R-:W-:Y:S01]  /*7e90*/  FFMA.FTZ R130, R135.reuse, R178, -R130 ;  /* 0x000000b287827223 */ /* 0x040fe20000010882 */
[----:B------:R-:W-:Y:S01]  /*7ea0*/  FFMA.FTZ R135, R135, R165, R134 ;  /* 0x000000a587877223 */ /* 0x000fe20000010086 */
[C---:B------:R-:W-:Y:S01]  /*7eb0*/  FFMA.FTZ R186, R215.reuse, R186, -R131 ;  /* 0x000000bad7ba7223 */ /* 0x040fe20000010883 */
[----:B------:R-:W-:Y:S01]  /*7ec0*/  FFMA.FTZ R188, R215, R188, R132 ;  /* 0x000000bcd7bc7223 */ /* 0x000fe20000010084 */
[----:B------:R-:W-:Y:S01]  /*7ed0*/  FADD.FTZ R179, R179, R130 ;  /* 0x00000082b3b37221 */ /* 0x000fe20000010000 */
[----:B------:R-:W-:Y:S01]  /*7ee0*/  FADD.FTZ R166, R166, R135 ;  /* 0x00000087a6a67221 */ /* 0x000fe20000010000 */
[----:B------:R-:W-:Y:S01]  /*7ef0*/  FMUL.FTZ R131, R176, R75 ;  /* 0x0000004bb0837220 */ /* 0x000fe20000410000 */
[----:B------:R0:W-:Y:S01]  /*7f00*/  STS [R4+0x888], R123 ;  /* 0x0008887b04007388 */ /* 0x0001e20000000800 */
        /* <DEDUP_REMOVED lines=8> */
[----:B------:R-:W-:Y:S01]  /*7f90*/  FADD.FTZ R167, R167, R132 ;  /* 0x00000084a7a77221 */ /* 0x000fe20000010000 */
[----:B------:R-:W-:Y:S01]  /*7fa0*/  FADD.FTZ R180, R180, R137 ;  /* 0x00000089b4b47221 */ /* 0x000fe20000010000 */
[----:B0-----:R-:W-:Y:S01]  /*7fb0*/  FMUL.FTZ R123, R163, R75 ;  /* 0x0000004ba37b7220 */ /* 0x001fe20000410000 */
[----:B------:R0:W-:Y:S01]  /*7fc0*/  STS [R4+0x88c], R133 ;  /* 0x00088c8504007388 */ /* 0x0001e20000000800 */
[C---:B------:R-:W-:Y:S01]  /*7fd0*/  FMUL.FTZ R132, R138.reuse, R167 ;  /* 0x000000a78a847220 */ /* 0x040fe20000410000 */
[-C--:B------:R-:W-:Y:S01]  /*7fe0*/  FMUL.FTZ R138, R138, R180.reuse ;  /* 0x000000b48a8a7220 */ /* 0x080fe20000410000 */
[----:B------:R-:W-:Y:S01]  /*7ff0*/  FFMA.FTZ R130, R199, R123, R134 ;  /* 0x0000007bc7827223 */ /* 0x000fe20000010086 */
[----:B------:R-:W-:Y:S01]  /*8000*/  FMUL.FTZ R134, R223, R7 ;  /* 0x00000007df867220 */ /* 0x000fe20000410000 */
[C---:B------:R-:W-:Y:S01]  /*8010*/  FFMA.FTZ R132, R139.reuse, R180, -R132 ;  /* 0x000000b48b847223 */ /* 0x040fe20000010884 */
[----:B------:R-:W-:Y:S01]  /*8020*/  FFMA.FTZ R139, R139, R167, R138 ;  /* 0x000000a78b8b7223 */ /* 0x000fe2000001008a */
[----:B------:R-:W-:Y:S01]  /*8030*/  FMUL.FTZ R136, R198, R123 ;  /* 0x0000007bc6887220 */ /* 0x000fe20000410000 */
[----:B------:R-:W-:Y:S01]  /*8040*/  FMUL.FTZ R138, R177, R80 ;  /* 0x00000050b18a7220 */ /* 0x000fe20000410000 */
[----:B------:R-:W-:Y:S01]  /*8050*/  FADD.FTZ R181, R181, R132 ;  /* 0x00000084b5b57221 */ /* 0x000fe20000010000 */
[----:B------:R-:W-:Y:S01]  /*8060*/  FADD.FTZ R168, R168, R139 ;  /* 0x0000008ba8a87221 */ /* 0x000fe20000010000 */
[----:B------:R-:W-:Y:S01]  /*8070*/  FFMA.FTZ R132, R224, R5, -R134 ;  /* 0x00000005e0847223 */ /* 0x000fe20000010886 */
[----:B0-----:R-:W-:Y:S01]  /*8080*/  FMUL.FTZ R133, R86, R131 ;  /* 0x0000008356857220 */ /* 0x001fe20000410000 */
[C---:B------:R-:W-:Y:S01]  /*8090*/  FMUL.FTZ R134, R140.reuse, R181 ;  /* 0x000000b58c867220 */ /* 0x040fe20000410000 */
[----:B------:R-:W-:Y:S01]  /*80a0*/  FMUL.FTZ R140, R140, R168 ;  /* 0x000000a88c8c7220 */ /* 0x000fe20000410000 */
[----:B------:R-:W-:Y:S01]  /*80b0*/  FFMA.FTZ R128, R197, R156, R160 ;  /* 0x0000009cc5807223 */ /* 0x000fe200000100a0 */
[----:B------:R-:W-:Y:S01]  /*80c0*/  FFMA.FTZ R131, R199, R131, -R136 ;  /* 0x00000083c7837223 */ /* 0x000fe20000010888 */
[C---:B------:R-:W-:Y:S01]  /*80d0*/  FFMA.FTZ R134, R141.reuse, R168, R134 ;  /* 0x000000a88d867223 */ /* 0x040fe20000010086 */
[----:B------:R-:W-:Y:S01]  /*80e0*/  FFMA.FTZ R141, R141, R181, -R140 ;  /* 0x000000b58d8d7223 */ /* 0x000fe2000001088c */
[----:B------:R-:W-:Y:S01]  /*80f0*/  FMUL.FTZ R135, R223, R5 ;  /* 0x00000005df877220 */ /* 0x000fe20000410000 */
[----:B------:R-:W-:Y:S01]  /*8100*/  FMUL.FTZ R136, R164, R80 ;  /* 0x00000050a4887220 */ /* 0x000fe20000410000 */
[----:B------:R-:W-:Y:S01]  /*8110*/  FMUL.FTZ R156, R200, R138 ;  /* 0x0000008ac89c7220 */ /* 0x000fe20000410000 */
[----:B------:R-:W-:Y:S01]  /*8120*/  FADD.FTZ R169, R169, R134 ;  /* 0x00000086a9a97221 */ /* 0x000fe20000010000 */
[----:B------:R-:W-:Y:S01]  /*8130*/  FADD.FTZ R182, R182, R141 ;  /* 0x0000008db6b67221 */ /* 0x000fe20000010000 */
[----:B------:R0:W-:Y:S01]  /*8140*/  STS [R4+0x884], R133 ;  /* 0x0008848504007388 */ /* 0x0001e20000000800 */
[----:B------:R-:W-:Y:S01]  /*8150*/  FFMA.FTZ R7, R224, R7, R135 ;  /* 0x00000007e0077223 */ /* 0x000fe20000010087 */
[----:B------:R-:W-:Y:S01]  /*8160*/  FMUL.FTZ R123, R86, R123 ;  /* 0x0000007b567b7220 */ /* 0x000fe20000410000 */
[-C--:B------:R-:W-:Y:S01]  /*8170*/  FMUL.FTZ R140, R200, R136.reuse ;  /* 0x00000088c88c7220 */ /* 0x080fe20000410000 */
[----:B------:R-:W-:Y:S01]  /*8180*/  FMUL.FTZ R135, R87, R136 ;  /* 0x0000008857877220 */ /* 0x000fe20000410000 */
[----:B------:R-:W-:Y:S01]  /*8190*/  FMUL.FTZ R5, R219, R220 ;  /* 0x000000dcdb057220 */ /* 0x000fe20000410000 */
[----:B------:R-:W-:Y:S01]  /*81a0*/  FMUL.FTZ R137, R87, R138 ;  /* 0x0000008a57897220 */ /* 0x000fe20000410000 */
[----:B------:R1:W-:Y:S01]  /*81b0*/  STS [R4+0x880], R123 ;  /* 0x0008807b04007388 */ /* 0x0003e20000000800 */
[-C--:B------:R-:W-:Y:S01]  /*81c0*/  FMUL.FTZ R139, R219, R6.reuse ;  /* 0x00000006db8b7220 */ /* 0x080fe20000410000 */
[----:B------:R-:W-:Y:S01]  /*81d0*/  FFMA.FTZ R5, R8, R6, R5 ;  /* 0x0000000608057223 */ /* 0x000fe20000010005 */
[----:B0-----:R-:W-:Y:S01]  /*81e0*/  FFMA.FTZ R133, R201, R136, R156 ;  /* 0x00000088c9857223 */ /* 0x001fe2000001009c */
[C---:B------:R-:W-:Y:S01]  /*81f0*/  FMUL.FTZ R136, R142.reuse, R169 ;  /* 0x000000a98e887220 */ /* 0x040fe20000410000 */
[-C--:B------:R-:W-:Y:S01]  /*8200*/  FMUL.FTZ R142, R142, R182.reuse ;  /* 0x000000b68e8e7220 */ /* 0x080fe20000410000 */
[----:B------:R0:W-:Y:S01]  /*8210*/  STS [R4+0x878], R135 ;  /* 0x0008788704007388 */ /* 0x0001e20000000800 */
[----:B------:R-:W-:Y:S01]  /*8220*/  FMUL.FTZ R141, R178, R85 ;  /* 0x00000055b28d7220 */ /* 0x000fe20000410000 */
[----:B------:R-:W-:Y:S01]  /*8230*/  FFMA.FTZ R136, R143, R182, -R136 ;  /* 0x000000b68f887223 */ /* 0x000fe20000010888 */
[----:B------:R-:W-:Y:S01]  /*8240*/  FFMA.FTZ R134, R201, R138, -R140 ;  /* 0x0000008ac9867223 */ /* 0x000fe2000001088c */
[----:B-1----:R-:W-:Y:S01]  /*8250*/  FFMA.FTZ R123, R143, R169, R142 ;  /* 0x000000a98f7b7223 */ /* 0x002fe2000001008e */
[----:B------:R1:W-:Y:S01]  /*8260*/  STS [R4+0x87c], R137 ;  /* 0x00087c8904007388 */ /* 0x0003e20000000800 */
[----:B------:R-:W-:Y:S01]  /*8270*/  FADD.FTZ R183, R183, R136 ;  /* 0x00000088b7b77221 */ /* 0x000fe20000010000 */
[----:B------:R-:W-:Y:S01]  /*8280*/  FMUL.FTZ R136, R202, R141 ;  /* 0x0000008dca887220 */ /* 0x000fe20000410000 */
[----:B------:R-:W-:Y:S01]  /*8290*/  FADD.FTZ R123, R170, R123 ;  /* 0x0000007baa7b7221 */ /* 0x000fe20000010000 */
[----:B------:R2:W-:Y:S01]  /*82a0*/  STS [R4+0x890], R153 ;  /* 0x0008909904007388 */ /* 0x0005e20000000800 */
[----:B0-----:R-:W-:Y:S01]  /*82b0*/  FMUL.FTZ R135, R144, R183 ;  /* 0x000000b790877220 */ /* 0x001fe20000410000 */
[----:B------:R-:W-:Y:S01]  /*82c0*/  FFMA.FTZ R220, R8, R220, -R139 ;  /* 0x000000dc08dc7223 */ /* 0x000fe2000001088b */
[----:B------:R-:W-:Y:S01]  /*82d0*/  FMUL.FTZ R144, R144, R123 ;  /* 0x0000007b90907220 */ /* 0x000fe20000410000 */
[----:B------:R-:W-:Y:S01]  /*82e0*/  FMUL.FTZ R155, R88, R141 ;  /* 0x0000008d589b7220 */ /* 0x000fe20000410000 */
[C---:B------:R-:W-:Y:S01]  /*82f0*/  FFMA.FTZ R6, R146.reuse, R123, R135 ;  /* 0x0000007b92067223 */ /* 0x040fe20000010087 */
[----:B-1----:R-:W-:Y:S01]  /*8300*/  FMUL.FTZ R137, R165, R85 ;  /* 0x00000055a5897220 */ /* 0x002fe20000410000 */
[----:B------:R-:W-:Y:S01]  /*8310*/  FFMA.FTZ R135, R146, R183, -R144 ;  /* 0x000000b792877223 */ /* 0x000fe20000010890 */
[----:B------:R-:W-:Y:S01]  /*8320*/  FMUL.FTZ R158, R181, R92 ;  /* 0x0000005cb59e7220 */ /* 0x000fe20000410000 */
[----:B------:R-:W-:Y:S01]  /*8330*/  FADD.FTZ R171, R171, R6 ;  /* 0x00000006abab7221 */ /* 0x000fe20000010000 */
[-C--:B------:R-:W-:Y:S01]  /*8340*/  FMUL.FTZ R138, R202, R137.reuse ;  /* 0x00000089ca8a7220 */ /* 0x080fe20000410000 */
[----:B------:R-:W-:Y:S01]  /*8350*/  FADD.FTZ R184, R184, R135 ;  /* 0x00000087b8b87221 */ /* 0x000fe20000010000 */
[CC--:B------:R-:W-:Y:S01]  /*8360*/  FFMA.FTZ R139, R203.reuse, R137.reuse, R136 ;  /* 0x00000089cb8b7223 */ /* 0x0c0fe20000010088 */
[----:B--2---:R-:W-:Y:S01]  /*8370*/  FMUL.FTZ R153, R88, R137 ;  /* 0x0000008958997220 */ /* 0x004fe20000410000 */
[----:B------:R-:W-:Y:S01]  /*8380*/  FFMA.FTZ R138, R203, R141, -R138 ;  /* 0x0000008dcb8a7223 */ /* 0x000fe2000001088a */
[-C--:B------:R-:W-:Y:S01]  /*8390*/  FMUL.FTZ R135, R184, R93.reuse ;  /* 0x0000005db8877220 */ /* 0x080fe20000410000 */
[-C--:B------:R-:W-:Y:S01]  /*83a0*/  FMUL.FTZ R6, R183, R94.reuse ;  /* 0x0000005eb7067220 */ /* 0x080fe20000410000 */
[----:B------:R-:W-:Y:S01]  /*83b0*/  FMUL.FTZ R137, R171, R93 ;  /* 0x0000005dab897220 */ /* 0x000fe20000410000 */
[----:B------:R-:W-:Y:S01]  /*83c0*/  FMUL.FTZ R136, R123, R94 ;  /* 0x0000005e7b887220 */ /* 0x000fe20000410000 */
[C---:B------:R-:W-:Y:S01]  /*83d0*/  FMUL.FTZ R141, R189.reuse, R135 ;  /* 0x00000087bd8d7220 */ /* 0x040fe20000410000 */
[C---:B------:R-:W-:Y:S01]  /*83e0*/  FMUL.FTZ R142, R212.reuse, R6 ;  /* 0x00000006d48e7220 */ /* 0x040fe20000410000 */
[-C--:B------:R-:W-:Y:S01]  /*83f0*/  FMUL.FTZ R140, R189, R137.reuse ;  /* 0x00000089bd8c7220 */ /* 0x080fe20000410000 */
[----:B------:R-:W-:Y:S01]  /*8400*/  FMUL.FTZ R143, R212, R136 ;  /* 0x00000088d48f7220 */ /* 0x000fe20000410000 */
[C---:B------:R-:W-:Y:S01]  /*8410*/  FFMA.FTZ R141, R190.reuse, R137, R141 ;  /* 0x00000089be8d7223 */ /* 0x040fe2000001008d */
[----:B------:R0:W-:Y:S01]  /*8420*/  STS [R4+0x870], R153 ;  /* 0x0008709904007388 */ /* 0x0001e20000000800 */
[----:B------:R-:W-:Y:S01]  /*8430*/  FFMA.FTZ R140, R190, R135, -R140 ;  /* 0x00000087be8c7223 */ /* 0x000fe2000001088c */
[----:B------:R-:W-:Y:S01]  /*8440*/  FMUL.FTZ R156, R168, R92 ;  /* 0x0000005ca89c7220 */ /* 0x000fe20000410000 */
[-C--:B------:R-:W-:Y:S01]  /*8450*/  FMUL.FTZ R170, R179, R90.reuse ;  /* 0x0000005ab3aa7220 */ /* 0x080fe20000410000 */
[----:B------:R1:W-:Y:S01]  /*8460*/  STS [R4+0x874], R155 ;  /* 0x0008749b04007388 */ /* 0x0003e20000000800 */
[----:B------:R-:W-:Y:S01]  /*8470*/  FADD.FTZ R140, RZ, R140 ;  /* 0x0000008cff8c7221 */ /* 0x000fe20000010000 */
[----:B------:R-:W-:Y:S01]  /*8480*/  FMUL.FTZ R160, R166, R90 ;  /* 0x0000005aa6a07220 */ /* 0x000fe20000410000 */
[----:B------:R-:W-:Y:S01]  /*8490*/  FMUL.FTZ R122, R187, UR42 ;  /* 0x0000002abb7a7c20 */ /* 0x000fe20008410000 */
[----:B------:R2:W-:Y:S01]  /*84a0*/  STS [R4+0x8a0], R157 ;  /* 0x0008a09d04007388 */ /* 0x0005e20000000800 */
[----:B------:R-:W-:Y:S01]  /*84b0*/  FMUL.FTZ R119, R185, UR42 ;  /* 0x0000002ab9777c20 */ /* 0x000fe20008410000 */
[C---:B0-----:R-:W-:Y:S01]  /*84c0*/  FFMA.FTZ R153, R213.reuse, R136, R142 ;  /* 0x00000088d5997223 */ /* 0x041fe2000001008e */
[----:B------:R-:W-:Y:S01]  /*84d0*/  FADD.FTZ R142, RZ, R141 ;  /* 0x0000008dff8e7221 */ /* 0x000fe20000010000 */
[-C--:B------:R-:W-:Y:S01]  /*84e0*/  FMUL.FTZ R141, R182, R91.reuse ;  /* 0x0000005bb68d7220 */ /* 0x080fe20000410000 */
[----:B------:R0:W-:Y:S01]  /*84f0*/  STS [R4+0x8a4], R159 ;  /* 0x0008a49f04007388 */ /* 0x0001e20000000800 */
[----:B-1----:R-:W-:Y:S01]  /*8500*/  FFMA.FTZ R155, R213, R6, -R143 ;  /* 0x00000006d59b7223 */ /* 0x002fe2000001088f */
[----:B------:R-:W-:Y:S01]  /*8510*/  FMUL.FTZ R143, R169, R91 ;  /* 0x0000005ba98f7220 */ /* 0x000fe20000410000 */
[----:B------:R-:W-:Y:S01]  /*8520*/  FMUL.FTZ R144, R210, R141 ;  /* 0x0000008dd2907220 */ /* 0x000fe20000410000 */
[----:B------:R-:W-:Y:S01]  /*8530*/  FADD.FTZ R142, R142, R153 ;  /* 0x000000998e8e7221 */ /* 0x000fe20000010000 */
[----:B--2---:R-:W-:Y:S01]  /*8540*/  FMUL.FTZ R157, R81, R214 ;  /* 0x000000d6519d7220 */ /* 0x004fe20000410000 */
[-C--:B------:R-:W-:Y:S01]  /*8550*/  FMUL.FTZ R146, R210, R143.reuse ;  /* 0x0000008fd2927220 */ /* 0x080fe20000410000 */
[----:B------:R-:W-:Y:S01]  /*8560*/  FADD.FTZ R140, R140, R155 ;  /* 0x0000009b8c8c7221 */ /* 0x000fe20000010000 */
[C---:B------:R-:W-:Y:S01]  /*8570*/  FFMA.FTZ R153, R211.reuse, R143, R144 ;  /* 0x0000008fd3997223 */ /* 0x040fe20000010090 */
[----:B------:R-:W-:Y:S01]  /*8580*/  FMUL.FTZ R144, R208, R158 ;  /* 0x0000009ed0907220 */ /* 0x000fe20000410000 */
[----:B------:R-:W-:Y:S01]  /*8590*/  FFMA.FTZ R155, R211, R141, -R146 ;  /* 0x0000008dd39b7223 */ /* 0x000fe20000010892 */
[-C--:B0-----:R-:W-:Y:S01]  /*85a0*/  FMUL.FTZ R159, R180, R89.reuse ;  /* 0x00000059b49f7220 */ /* 0x081fe20000410000 */
[----:B------:R-:W-:Y:S01]  /*85b0*/  FADD.FTZ R142, R142, R153 ;  /* 0x000000998e8e7221 */ /* 0x000fe20000010000 */
[----:B------:R0:W-:Y:S01]  /*85c0*/  STS [R4+0x89c], R157 ;  /* 0x00089c9d04007388 */ /* 0x0001e20000000800 */
[----:B------:R-:W-:Y:S01]  /*85d0*/  FADD.FTZ R140, R140, R155 ;  /* 0x0000009b8c8c7221 */ /* 0x000fe20000010000 */
[----:B------:R-:W-:Y:S01]  /*85e0*/  FFMA.FTZ R153, R209, R156, R144 ;  /* 0x0000009cd1997223 */ /* 0x000fe20000010090 */
[----:B------:R-:W-:Y:S01]  /*85f0*/  FMUL.FTZ R155, R167, R89 ;  /* 0x00000059a79b7220 */ /* 0x000fe20000410000 */
[----:B------:R-:W-:Y:S01]  /*8600*/  FMUL.FTZ R144, R206, R159 ;  /* 0x0000009fce907220 */ /* 0x000fe20000410000 */
[----:B------:R-:W-:Y:S01]  /*8610*/  FMUL.FTZ R173, R204, R160 ;  /* 0x000000a0ccad7220 */ /* 0x000fe20000410000 */
[----:B------:R-:W-:Y:S01]  /*8620*/  FADD.FTZ R142, R142, R153 ;  /* 0x000000998e8e7221 */ /* 0x000fe20000010000 */
[-C--:B------:R-:W-:Y:S01]  /*8630*/  FMUL.FTZ R146, R206, R155.reuse ;  /* 0x0000009bce927220 */ /* 0x080fe20000410000 */
[----:B------:R-:W-:Y:S01]  /*8640*/  FFMA.FTZ R153, R207, R155, R144 ;  /* 0x0000009bcf997223 */ /* 0x000fe20000010090 */
[----:B------:R-:W-:Y:S01]  /*8650*/  FMUL.FTZ R144, R204, R170 ;  /* 0x000000aacc907220 */ /* 0x000fe20000410000 */
[----:B0-----:R-:W-:Y:S01]  /*8660*/  FMUL.FTZ R157, R208, R156 ;  /* 0x0000009cd09d7220 */ /* 0x001fe20000410000 */
[C---:B------:R-:W-:Y:S01]  /*8670*/  FFMA.FTZ R173, R205.reuse, R170, -R173 ;  /* 0x000000aacdad7223 */ /* 0x040fe200000108ad */
[----:B------:R-:W-:Y:S01]  /*8680*/  FADD.FTZ R142, R142, R153 ;  /* 0x000000998e8e7221 */ /* 0x000fe20000010000 */
[----:B------:R-:W-:Y:S01]  /*8690*/  FFMA.FTZ R153, R205, R160, R144 ;  /* 0x000000a0cd997223 */ /* 0x000fe20000010090 */
[----:B------:R-:W-:Y:S01]  /*86a0*/  FFMA.FTZ R157, R209, R158, -R157 ;  /* 0x0000009ed19d7223 */ /* 0x000fe2000001089d */
[----:B------:R-:W-:Y:S01]  /*86b0*/  FFMA.FTZ R122, R185, UR29, R122 ;  /* 0x0000001db97a7c23 */ /* 0x000fe2000801007a */
[----:B------:R-:W-:Y:S01]  /*86c0*/  FMUL.FTZ R185, R95, R170 ;  /* 0x000000aa5fb97220 */ /* 0x000fe20000410000 */
[----:B------:R-:W-:Y:S01]  /*86d0*/  FADD.FTZ R142, R142, R153 ;  /* 0x000000998e8e7221 */ /* 0x000fe20000010000 */
[----:B------:R-:W-:Y:S01]  /*86e0*/  FADD.FTZ R140, R140, R157 ;  /* 0x0000009d8c8c7221 */ /* 0x000fe20000010000 */
[----:B------:R-:W-:Y:S01]  /*86f0*/  FFMA.FTZ R157, R207, R159, -R146 ;  /* 0x0000009fcf9d7223 */ /* 0x000fe20000010892 */
        /* <DEDUP_REMOVED lines=18> */
[----:B------:R0:W-:Y:S01]  /*8820*/  STS [R4+0x868], R157 ;  /* 0x0008689d04007388 */ /* 0x0001e20000000800 */
[----:B------:R-:W-:Y:S01]  /*8830*/  FADD.FTZ R134, R134, R131 ;  /* 0x0000008386867221 */ /* 0x000fe20000010000 */
[----:B------:R-:W-:Y:S01]  /*8840*/  FFMA.FTZ R222, R222, R214, -R221 ;  /* 0x000000d6dede7223 */ /* 0x000fe200000108dd */
[----:B------:R-:W-:Y:S01]  /*8850*/  FADD.FTZ R131, R124, R121 ;  /* 0x000000797c837221 */ /* 0x000fe20000010000 */
[----:B------:R-:W-:Y:S01]  /*8860*/  FMUL.FTZ R121, R99, R6 ;  /* 0x0000000663797220 */ /* 0x000fe20000410000 */
[----:B------:R-:W-:Y:S01]  /*8870*/  FADD.FTZ R134, R134, R129 ;  /* 0x0000008186867221 */ /* 0x000fe20000010000 */
[----:B------:R-:W-:Y:S01]  /*8880*/  STS [R4+0x86c], R185 ;  /* 0x00086cb904007388 */ /* 0x000fe20000000800 */
[----:B------:R-:W-:Y:S01]  /*8890*/  FADD.FTZ R131, R131, R126 ;  /* 0x0000007e83837221 */ /* 0x000fe20000010000 */
[----:B------:R-:W-:Y:S01]  /*88a0*/  LEA R6, R35, -R10, 0x1 ;  /* 0x8000000a23067211 */ /* 0x000fe200078e08ff */
        /* <DEDUP_REMOVED lines=8> */
[----:B------:R-:W-:Y:S01]  /*8930*/  IADD3 R7, PT, PT, R20, 0x20, RZ ;  /* 0x0000002014077810 */ /* 0x000fe20007ffe0ff */
[----:B------:R-:W-:Y:S01]  /*8940*/  FADD.FTZ R127, R222, R127 ;  /* 0x0000007fde7f7221 */ /* 0x000fe20000010000 */
[----:B------:R1:W-:Y:S01]  /*8950*/  STS [R4+0x858], R133 ;  /* 0x0008588504007388 */ /* 0x0003e20000000800 */
[----:B------:R-:W-:Y:S01]  /*8960*/  IADD3 R129, PT, PT, R20, 0x60, RZ ;  /* 0x0000006014817810 */ /* 0x000fe20007ffe0ff */
[----:B------:R-:W-:Y:S01]  /*8970*/  FMUL.FTZ R131, R18, R174 ;  /* 0x000000ae12837220 */ /* 0x000fe20000410000 */
[-C--:B------:R-:W-:Y:S01]  /*8980*/  LEA.HI R7, R7, R20.reuse, RZ, 0x1b ;  /* 0x0000001407077211 */ /* 0x080fe200078fd8ff */
[----:B------:R-:W-:Y:S01]  /*8990*/  STS [R4+0x85c], R139 ;  /* 0x00085c8b04007388 */ /* 0x000fe20000000800 */
[----:B------:R-:W-:Y:S01]  /*89a0*/  FADD.FTZ R127, R127, R186 ;  /* 0x000000ba7f7f7221 */ /* 0x000fe20000010000 */
[-C--:B------:R-:W-:Y:S01]  /*89b0*/  LEA.HI R144, R129, R20.reuse, RZ, 0x1b ;  /* 0x0000001481907211 */ /* 0x080fe200078fd8ff */
[----:B------:R-:W-:Y:S01]  /*89c0*/  FMUL.FTZ R18, R123, UR42 ;  /* 0x0000002a7b127c20 */ /* 0x000fe20008410000 */
[----:B------:R2:W-:Y:S01]  /*89d0*/  STS [R4+0x850], R143 ;  /* 0x0008508f04007388 */ /* 0x0005e20000000800 */
[----:B0-----:R-:W-:Y:S01]  /*89e0*/  LEA R157, R7, UR21, 0x2 ;  /* 0x00000015079d7c11 */ /* 0x001fe2000f8e10ff */
[----:B------:R-:W-:Y:S01]  /*89f0*/  FMUL.FTZ R7, R175, UR42 ;  /* 0x0000002aaf077c20 */ /* 0x000fe20008410000 */
[----:B-1----:R-:W-:Y:S01]  /*8a00*/  FMUL.FTZ R133, R161, UR42 ;  /* 0x0000002aa1857c20 */ /* 0x002fe20008410000 */
[----:B------:R-:W-:Y:S01]  /*8a10*/  STS [R4+0x854], R141 ;  /* 0x0008548d04007388 */ /* 0x000fe20000000800 */
[----:B------:R-:W-:Y:S01]  /*8a20*/  FMUL.FTZ R134, R174, UR42 ;  /* 0x0000002aae867c20 */ /* 0x000fe20008410000 */
[----:B------:R-:W-:Y:S01]  /*8a30*/  FFMA.FTZ R136, R162, UR29, R7 ;  /* 0x0000001da2887c23 */ /* 0x000fe20008010007 */
[----:B------:R-:W-:Y:S01]  /*8a40*/  FMUL.FTZ R7, R177, UR42 ;  /* 0x0000002ab1077c20 */ /* 0x000fe20008410000 */
[----:B------:R0:W-:Y:S01]  /*8a50*/  STS [R4+0x848], R125 ;  /* 0x0008487d04007388 */ /* 0x0001e20000000800 */
[----:B------:R-:W-:Y:S01]  /*8a60*/  FMUL.FTZ R138, R176, UR42 ;  /* 0x0000002ab08a7c20 */ /* 0x000fe20008410000 */
[----:B--2---:R-:W-:Y:S01]  /*8a70*/  FMUL.FTZ R143, R163, UR42 ;  /* 0x0000002aa38f7c20 */ /* 0x004fe20008410000 */
[----:B------:R-:W-:Y:S01]  /*8a80*/  FFMA.FTZ R140, R164, UR29, R7 ;  /* 0x0000001da48c7c23 */ /* 0x000fe20008010007 */
[----:B------:R-:W-:Y:S01]  /*8a90*/  STS [R4+0x84c], R121 ;  /* 0x00084c7904007388 */ /* 0x000fe20000000800 */
[----:B------:R-:W-:Y:S01]  /*8aa0*/  FMUL.FTZ R7, R179, UR42 ;  /* 0x0000002ab3077c20 */ /* 0x000fe20008410000 */
[----:B------:R-:W-:Y:S01]  /*8ab0*/  FMUL.FTZ R155, R165, UR42 ;  /* 0x0000002aa59b7c20 */ /* 0x000fe20008410000 */
[----:B------:R-:W-:Y:S01]  /*8ac0*/  FMUL.FTZ R142, R178, UR42 ;  /* 0x0000002ab28e7c20 */ /* 0x000fe20008410000 */
[----:B------:R1:W-:Y:S01]  /*8ad0*/  STS [R4+0x840], R137 ;  /* 0x0008408904007388 */ /* 0x0003e20000000800 */
[----:B------:R-:W-:Y:S01]  /*8ae0*/  FMUL.FTZ R128, R180, UR42 ;  /* 0x0000002ab4807c20 */ /* 0x000fe20008410000 */
[----:B0-----:R-:W-:Y:S01]  /*8af0*/  FADD.FTZ R125, R127, R132 ;  /* 0x000000847f7d7221 */ /* 0x001fe20000010000 */
[----:B------:R-:W-:Y:S01]  /*8b00*/  IADD3 R127, PT, PT, R20, 0x40, RZ ;  /* 0x00000040147f7810 */ /* 0x000fe20007ffe0ff */
[----:B------:R0:W-:Y:S01]  /*8b10*/  STS [R4+0x844], R135 ;  /* 0x0008448704007388 */ /* 0x0001e20000000800 */
[----:B------:R-:W-:Y:S01]  /*8b20*/  FFMA.FTZ R132, R166, UR29, R7 ;  /* 0x0000001da6847c23 */ /* 0x000fe20008010007 */
[----:B------:R-:W-:Y:S01]  /*8b30*/  FMUL.FTZ R7, R181, UR42 ;  /* 0x0000002ab5077c20 */ /* 0x000fe20008410000 */
[----:B------:R-:W-:Y:S01]  /*8b40*/  LEA.HI R127, R127, R20, RZ, 0x1b ;  /* 0x000000147f7f7211 */ /* 0x000fe200078fd8ff */
[----:B------:R-:W-:Y:S01]  /*8b50*/  BAR.SYNC.DEFER_BLOCKING 0x0 ;  /* 0x0000000000007b1d */ /* 0x000fe20000010000 */
[----:B------:R-:W-:Y:S01]  /*8b60*/  FMUL.FTZ R129, R169, UR42 ;  /* 0x0000002aa9817c20 */ /* 0x000fe20008410000 */
[----:B------:R-:W-:Y:S01]  /*8b70*/  FFMA.FTZ R130, R168, UR29, R7 ;  /* 0x0000001da8827c23 */ /* 0x000fe20008010007 */
[----:B-1----:R-:W-:Y:S01]  /*8b80*/  FMUL.FTZ R137, R167, UR42 ;  /* 0x0000002aa7897c20 */ /* 0x002fe20008410000 */
[----:B------:R-:W-:Y:S01]  /*8b90*/  FMUL.FTZ R126, R182, UR42 ;  /* 0x0000002ab67e7c20 */ /* 0x000fe20008410000 */
[----:B------:R-:W-:Y:S01]  /*8ba0*/  FMUL.FTZ R10, R183, UR42 ;  /* 0x0000002ab70a7c20 */ /* 0x000fe20008410000 */
[----:B0-----:R-:W-:Y:S01]  /*8bb0*/  FMUL.FTZ R4, R162, UR42 ;  /* 0x0000002aa2047c20 */ /* 0x001fe20008410000 */
[----:B------:R-:W-:Y:S01]  /*8bc0*/  FMUL.FTZ R7, R171, UR42 ;  /* 0x0000002aab077c20 */ /* 0x000fe20008410000 */
[----:B------:R-:W-:Y:S01]  /*8bd0*/  LEA R146, R127, UR21, 0x2 ;  /* 0x000000157f927c11 */ /* 0x000fe2000f8e10ff */
[----:B------:R-:W-:Y:S01]  /*8be0*/  FFMA.FTZ R127, R183, UR29, -R18 ;  /* 0x0000001db77f7c23 */ /* 0x000fe20008010812 */
[----:B------:R-:W-:Y:S01]  /*8bf0*/  FFMA.FTZ R141, R175, UR29, -R4 ;  /* 0x0000001daf8d7c23 */ /* 0x000fe20008010804 */
[----:B------:R-:W-:Y:S01]  /*8c00*/  FMUL.FTZ R4, R164, UR42 ;  /* 0x0000002aa4047c20 */ /* 0x000fe20008410000 */
[----:B------:R-:W-:Y:S01]  /*8c10*/  FFMA.FTZ R119, R187, UR29, -R119 ;  /* 0x0000001dbb777c23 */ /* 0x000fe20008010877 */
[----:B------:R-:W-:Y:S01]  /*8c20*/  IADD3 R159, PT, PT, R20, 0x80, RZ ;  /* 0x00000080149f7810 */ /* 0x000fe20007ffe0ff */
[----:B------:R-:W-:Y:S01]  /*8c30*/  FFMA.FTZ R133, R174, UR29, -R133 ;  /* 0x0000001dae857c23 */ /* 0x000fe20008010885 */
[----:B------:R-:W-:Y:S01]  /*8c40*/  FFMA.FTZ R153, R177, UR29, -R4 ;  /* 0x0000001db1997c23 */ /* 0x000fe20008010804 */
[----:B------:R-:W-:Y:S01]  /*8c50*/  FMUL.FTZ R4, R166, UR42 ;  /* 0x0000002aa6047c20 */ /* 0x000fe20008410000 */
[C---:B------:R-:W-:Y:S01]  /*8c60*/  ISETP.GE.AND P2, PT, R6.reuse, 0x21, PT ;  /* 0x000000210600780c */ /* 0x040fe20003f46270 */
[----:B------:R-:W-:Y:S01]  /*8c70*/  FFMA.FTZ R134, R161, UR29, R134 ;  /* 0x0000001da1867c23 */ /* 0x000fe20008010086 */
[----:B------:R-:W-:Y:S01]  /*8c80*/  ISETP.GE.AND P3, PT, R6, 0x41, PT ;  /* 0x000000410600780c */ /* 0x000fe20003f66270 */
[----:B------:R-:W-:Y:S01]  /*8c90*/  FFMA.FTZ R139, R179, UR29, -R4 ;  /* 0x0000001db38b7c23 */ /* 0x000fe20008010804 */
[----:B------:R-:W-:Y:S01]  /*8ca0*/  FMUL.FTZ R4, R168, UR42 ;  /* 0x0000002aa8047c20 */ /* 0x000fe20008410000 */
[----:B------:R-:W-:Y:S01]  /*8cb0*/  ISETP.GE.AND P4, PT, R6, 0x61, PT ;  /* 0x000000610600780c */ /* 0x000fe20003f86270 */
[----:B------:R-:W-:Y:S01]  /*8cc0*/  FFMA.FTZ R143, R176, UR29, -R143 ;  /* 0x0000001db08f7c23 */ /* 0x000fe2000801088f */
[----:B------:R-:W0:Y:S01]  /*8cd0*/  LDS R157, [R157+0x8c0] ;  /* 0x0008c0009d9d7984 */ /* 0x000e220000000800 */
[----:B------:R-:W-:Y:S01]  /*8ce0*/  FFMA.FTZ R135, R181, UR29, -R4 ;  /* 0x0000001db5877c23 */ /* 0x000fe20008010804 */
[----:B------:R-:W-:Y:S01]  /*8cf0*/  FMUL.FTZ R4, R184, UR42 ;  /* 0x0000002ab8047c20 */ /* 0x000fe20008410000 */
[----:B------:R-:W-:Y:S01]  /*8d00*/  ISETP.GE.AND P5, PT, R6, 0x81, PT ;  /* 0x000000810600780c */ /* 0x000fe20003fa6270 */
        /* <DEDUP_REMOVED lines=15> */
.L_x_14728:
[----:B------:R-:W-:Y:S05]  /*8e00*/  BSYNC.RECONVERGENT B0 ;  /* 0x0000000000007941 */ /* 0x000fea0003800200 */
.L_x_14727:
[----:B------:R-:W-:Y:S04]  /*8e10*/  BSSY.RECONVERGENT B0, `(.L_x_14729) ;  /* 0x0000003000007945 */ /* 0x000fe80003800200 */
[----:B------:R-:W-:Y:S05]  /*8e20*/  @!P2 BRA `(.L_x_14730) ;  /* 0x000000000004a947 */ /* 0x000fea0003800000 */
[----:B0-----:R2:W-:Y:S02]  /*8e30*/  REDG.E.ADD.F32.FTZ.RN.STRONG.GPU desc[UR22][R2.64+0x80], R157 ;  /* 0x0000809d020079a6 */ /* 0x0015e4000c12f316 */
.L_x_14730:
[----:B------:R-:W-:Y:S05]  /*8e40*/  BSYNC.RECONVERGENT B0 ;  /* 0x0000000000007941 */ /* 0x000fea0003800200 */
.L_x_14729:
[----:B-1----:R1:W3:Y:S01]  /*8e50*/  LDS R7, [R146+0x940] ;  /* 0x0009400092077984 */ /* 0x0022e20000000800 */
[----:B------:R-:W-:Y:S01]  /*8e60*/  BSSY.RECONVERGENT B0, `(.L_x_14731) ;  /* 0x0000005000007945 */ /* 0x000fe20003800200 */
[----:B------:R-:W-:Y:S02]  /*8e70*/  LEA.HI R159, R159, R20, RZ, 0x1b ;  /* 0x000000149f9f7211 */ /* 0x000fe400078fd8ff */
[----:B------:R-:W-:Y:S01]  /*8e80*/  LEA R144, R144, UR21, 0x2 ;  /* 0x0000001590907c11 */ /* 0x000fe2000f8e10ff */
[----:B------:R-:W-:Y:S06]  /*8e90*/  @!P3 BRA `(.L_x_14732) ;  /* 0x000000000004b947 */ /* 0x000fec0003800000 */
[----:B---3--:R4:W-:Y:S02]  /*8ea0*/  REDG.E.ADD.F32.FTZ.RN.STRONG.GPU desc[UR22][R2.64+0x100], R7 ;  /* 0x00010007020079a6 */ /* 0x0089e4000c12f316 */
.L_x_14732:
[----:B------:R-:W-:Y:S05]  /*8eb0*/  BSYNC.RECONVERGENT B0 ;  /* 0x0000000000007941 */ /* 0x000fea0003800200 */
.L_x_14731:
[----:B---34-:R3:W4:Y:S01]  /*8ec0*/  LDS R7, [R144+0x9c0] ;  /* 0x0009c00090077984 */ /* 0x0187220000000800 */
[----:B------:R-:W-:Y:S01]  /*8ed0*/  BSSY.RECONVERGENT B0, `(.L_x_14733) ;  /* 0x0000004000007945 */ /* 0x000fe20003800200 */
[----:B------:R-:W-:-:S03]  /*8ee0*/  LEA R159, R159, UR21, 0x2 ;  /* 0x000000159f9f7c11 */ /* 0x000fc6000f8e10ff */
[----:B------:R-:W-:Y:S05]  /*8ef0*/  @!P4 BRA `(.L_x_14734) ;  /* 0x000000000004c947 */ /* 0x000fea0003800000 */
[----:B----4-:R4:W-:Y:S02]  /*8f00*/  REDG.E.ADD.F32.FTZ.RN.STRONG.GPU desc[UR22][R2.64+0x180], R7 ;  /* 0x00018007020079a6 */ /* 0x0109e4000c12f316 */
.L_x_14734:
[----:B------:R-:W-:Y:S05]  /*8f10*/  BSYNC.RECONVERGENT B0 ;  /* 0x0000000000007941 */ /* 0x000fea0003800200 */
.L_x_14733:
[----:B----4-:R4:W0:Y:S01]  /*8f20*/  LDS R7, [R159+0xa40] ;  /* 0x000a40009f077984 */ /* 0x0108220000000800 */
[----:B------:R-:W-:Y:S04]  /*8f30*/  BSSY.RECONVERGENT B0, `(.L_x_14735) ;  /* 0x0000003000007945 */ /* 0x000fe80003800200 */
[----:B------:R-:W-:Y:S05]  /*8f40*/  @!P5 BRA `(.L_x_14736) ;  /* 0x000000000004d947 */ /* 0x000fea0003800000 */
[----:B0-----:R0:W-:Y:S02]  /*8f50*/  REDG.E.ADD.F32.FTZ.RN.STRONG.GPU desc[UR22][R2.64+0x200], R7 ;  /* 0x00020007020079a6 */ /* 0x0011e4000c12f316 */
.L_x_14736:
[----:B------:R-:W-:Y:S05]  /*8f60*/  BSYNC.RECONVERGENT B0 ;  /* 0x0000000000007941 */ /* 0x000fea0003800200 */
.L_x_14735:
[C---:B0-----:R-:W-:Y:S01]  /*8f70*/  IADD3 R7, PT, PT, R20.reuse, 0xc0, RZ ;  /* 0x000000c014077810 */ /* 0x041fe20007ffe0ff */
[----:B------:R-:W-:Y:S01]  /*8f80*/  BSSY.RECONVERGENT B0, `(.L_x_14737) ;  /* 0x000003e000007945 */ /* 0x000fe20003800200 */
        /* <DEDUP_REMOVED lines=8> */
[----:B------:R-:W-:Y:S02]  /*9010*/  LEA.HI R158, R235, R20, RZ, 0x1b ;  /* 0x00000014eb9e7211 */ /* 0x000fe400078fd8ff */
[C---:B------:R-:W-:Y:S02]  /*9020*/  IADD3 R225, PT, PT, R20.reuse, 0x3c0, RZ ;  /* 0x000003c014e17810 */ /* 0x040fe40007ffe0ff */
[----:B------:R-:W-:-:S02]  /*9030*/  IADD3 R235, PT, PT, R20, 0x3e0, RZ ;  /* 0x000003e014eb7810 */ /* 0x000fc40007ffe0ff */
[----:B------:R-:W-:Y:S02]  /*9040*/  LEA R234, R233, UR21, 0x2 ;  /* 0x00000015e9ea7c11 */ /* 0x000fe4000f8e10ff */
[-C--:B------:R-:W-:Y:S02]  /*9050*/  LEA.HI R233, R225, R20.reuse, RZ, 0x1b ;  /* 0x00000014e1e97211 */ /* 0x080fe400078fd8ff */
[----:B------:R-:W-:Y:S02]  /*9060*/  LEA.HI R225, R235, R20, RZ, 0x1b ;  /* 0x00000014ebe17211 */ /* 0x000fe400078fd8ff */
[----:B------:R0:W0:Y:S01]  /*9070*/  LDS R235, [R234+0xac0] ;  /* 0x000ac000eaeb7984 */ /* 0x0000220000000800 */
[----:B------:R-:W-:Y:S02]  /*9080*/  ISETP.GE.AND P1, PT, R6, 0xa1, PT ;  /* 0x000000a10600780c */ /* 0x000fe40003f26270 */
[C---:B--2---:R-:W-:Y:S02]  /*9090*/  IADD3 R157, PT, PT, R20.reuse, 0x100, RZ ;  /* 0x00000100149d7810 */ /* 0x044fe40007ffe0ff */
[----:B----4-:R-:W-:-:S02]  /*90a0*/  IADD3 R159, PT, PT, R20, 0x140, RZ ;  /* 0x00000140149f7810 */ /* 0x010fc40007ffe0ff */
        /* <DEDUP_REMOVED lines=32> */
[-C--:B-1----:R-:W-:Y:S02]  /*92b0*/  LEA.HI R146, R249, R20.reuse, RZ, 0x1b ;  /* 0x00000014f9927211 */ /* 0x082fe400078fd8ff */
[-C--:B---3--:R-:W-:Y:S02]  /*92c0*/  LEA.HI R144, R251, R20.reuse, RZ, 0x1b ;  /* 0x00000014fb907211 */ /* 0x088fe400078fd8ff */
[-C--:B------:R-:W-:Y:S02]  /*92d0*/  LEA.HI R185, R185, R20.reuse, RZ, 0x1b ;  /* 0x00000014b9b97211 */ /* 0x080fe400078fd8ff */
[----:B------:R-:W-:-:S02]  /*92e0*/  LEA.HI R227, R227, R20, RZ, 0x1b ;  /* 0x00000014e3e37211 */ /* 0x000fc400078fd8ff */
[-C--:B------:R-:W-:Y:S02]  /*92f0*/  LEA.HI R231, R231, R20.reuse, RZ, 0x1b ;  /* 0x00000014e7e77211 */ /* 0x080fe400078fd8ff */
[C---:B------:R-:W-:Y:S02]  /*9300*/  ISETP.GE.AND P2, PT, R6.reuse, 0xc1, PT ;  /* 0x000000c10600780c */ /* 0x040fe40003f46270 */
[----:B------:R-:W-:Y:S02]  /*9310*/  ISETP.GE.AND P3, PT, R6, 0xe1, PT ;  /* 0x000000e10600780c */ /* 0x000fe40003f66270 */
[----:B------:R-:W-:Y:S02]  /*9320*/  LEA.HI R229, R229, R20, RZ, 0x1b ;  /* 0x00000014e5e57211 */ /* 0x000fe400078fd8ff */
[----:B------:R-:W-:Y:S01]  /*9330*/  LEA R222, R222, UR21, 0x2 ;  /* 0x00000015dede7c11 */ /* 0x000fe2000f8e10ff */
[----:B0-----:R-:W-:Y:S08]  /*9340*/  @!P1 BRA `(.L_x_14738) ;  /* 0x0000000000049947 */ /* 0x001ff00003800000 */
[----:B------:R0:W-:Y:S02]  /*9350*/  REDG.E.ADD.F32.FTZ.RN.STRONG.GPU desc[UR22][R2.64+0x280], R235 ;  /* 0x000280eb020079a6 */ /* 0x0001e4000c12f316 */
.L_x_14738:
[----:B------:R-:W-:Y:S05]  /*9360*/  BSYNC.RECONVERGENT B0 ;  /* 0x0000000000007941 */ /* 0x000fea0003800200 */
.L_x_14737:
[----:B------:R-:W-:Y:S01]  /*9370*/  LEA R234, R221, UR21, 0x2 ;  /* 0x00000015ddea7c11 */ /* 0x000fe2000f8e10ff */
[----:B------:R-:W-:Y:S01]  /*9380*/  BSSY.RECONVERGENT B0, `(.L_x_14739) ;  /* 0x0000004000007945 */ /* 0x000fe20003800200 */
[----:B------:R1:W2:Y:S03]  /*9390*/  LDS R221, [R222+0xb40] ;  /* 0x000b4000dedd7984 */ /* 0x0002a60000000800 */
[----:B------:R-:W-:Y:S05]  /*93a0*/  @!P2 BRA `(.L_x_14740) ;  /* 0x000000000004a947 */ /* 0x000fea0003800000 */
[----:B--2---:R3:W-:Y:S02]  /*93b0*/  REDG.E.ADD.F32.FTZ.RN.STRONG.GPU desc[UR22][R2.64+0x300], R221 ;  /* 0x000300dd020079a6 */ /* 0x0047e4000c12f316 */
.L_x_14740:
[----:B------:R-:W-:Y:S05]  /*93c0*/  BSYNC.RECONVERGENT B0 ;  /* 0x0000000000007941 */ /* 0x000fea0003800200 */
.L_x_14739:
[----:B--23--:R2:W3:Y:S01]  /*93d0*/  LDS R221, [R234+0xbc0] ;  /* 0x000bc000eadd7984 */ /* 0x00c4e20000000800 */
[----:B------:R-:W-:Y:S04]  /*93e0*/  BSSY.RECONVERGENT B0, `(.L_x_14741) ;  /* 0x0000003000007945 */ /* 0x000fe80003800200 */
[----:B------:R-:W-:Y:S05]  /*93f0*/  @!P3 BRA `(.L_x_14742) ;  /* 0x000000000004b947 */ /* 0x000fea0003800000 */
[----:B---3--:R4:W-:Y:S02]  /*9400*/  REDG.E.ADD.F32.FTZ.RN.STRONG.GPU desc[UR22][R2.64+0x380], R221 ;  /* 0x000380dd020079a6 */ /* 0x0089e4000c12f316 */
.L_x_14742:
[----:B------:R-:W-:Y:S05]  /*9410*/  BSYNC.RECONVERGENT B0 ;  /* 0x0000000000007941 */ /* 0x000fea0003800200 */
.L_x_14741:
[----:B------:R-:W-:Y:S01]  /*9420*/  LEA R174, R174, UR21, 0x2 ;  /* 0x00000015aeae7c11 */ /* 0x000fe2000f8e10ff */
[----:B------:R-:W-:Y:S01]  /*9430*/  BSSY.RECONVERGENT B0, `(.L_x_14743) ;  /* 0x000000b000007945 */ /* 0x000fe20003800200 */
[----:B---34-:R-:W-:Y:S02]  /*9440*/  LEA R221, R217, UR21, 0x2 ;  /* 0x00000015d9dd7c11 */ /* 0x018fe4000f8e10ff */
[C---:B------:R-:W-:Y:S01]  /*9450*/  ISETP.GE.AND P6, PT, R6.reuse, 0x101, PT ;  /* 0x000001010600780c */ /* 0x040fe20003fc6270 */
[----:B------:R3:W4:Y:S01]  /*9460*/  LDS R217, [R174+0xc40] ;  /* 0x000c4000aed97984 */ /* 0x0007220000000800 */
[C---:B------:R-:W-:Y:S02]  /*9470*/  ISETP.GE.AND P1, PT, R6.reuse, 0x121, PT ;  /* 0x000001210600780c */ /* 0x040fe40003f26270 */
[C---:B------:R-:W-:Y:S02]  /*9480*/  ISETP.GE.AND P2, PT, R6.reuse, 0x141, PT ;  /* 0x000001410600780c */ /* 0x040fe40003f46270 */
[----:B------:R-:W-:-:S02]  /*9490*/  ISETP.GE.AND P3, PT, R6, 0x161, PT ;  /* 0x000001610600780c */ /* 0x000fc40003f66270 */
[C---:B------:R-:W-:Y:S02]  /*94a0*/  ISETP.GE.AND P4, PT, R6.reuse, 0x181, PT ;  /* 0x000001810600780c */ /* 0x040fe40003f86270 */
[----:B------:R-:W-:-:S03]  /*94b0*/  ISETP.GE.AND P5, PT, R6, 0x1a1, PT ;  /* 0x000001a10600780c */ /* 0x000fc60003fa6270 */
[----:B------:R-:W-:Y:S10]  /*94c0*/  @!P6 BRA `(.L_x_14744) ;  /* 0x000000000004e947 */ /* 0x000ff40003800000 */
[----:B----4-:R4:W-:Y:S02]  /*94d0*/  REDG.E.ADD.F32.FTZ.RN.STRONG.GPU desc[UR22][R2.64+0x400], R217 ;  /* 0x000400d9020079a6 */ /* 0x0109e4000c12f316 */
.L_x_14744:
[----:B------:R-:W-:Y:S05]  /*94e0*/  BSYNC.RECONVERGENT B0 ;  /* 0x0000000000007941 */ /* 0x000fea0003800200 */
.L_x_14743:
[----:B----4-:R4:W0:Y:S01]  /*94f0*/  LDS R217, [R221+0xcc0] ;  /* 0x000cc000ddd97984 */ /* 0x0108220000000800 */
[----:B------:R-:W-:Y:S01]  /*9500*/  BSSY.RECONVERGENT B0, `(.L_x_14745) ;  /* 0x0000004000007945 */ /* 0x000fe20003800200 */
[----:B------:R-:W-:-:S03]  /*9510*/  LEA R214, R214, UR21, 0x2 ;  /* 0x00000015d6d67c11 */ /* 0x000fc6000f8e10ff */
[----:B------:R-:W-:Y:S05]  /*9520*/  @!P1 BRA `(.L_x_14746) ;  /* 0x0000000000049947 */ /* 0x000fea0003800000 */
[----:B0-----:R0:W-:Y:S02]  /*9530*/  REDG.E.ADD.F32.FTZ.RN.STRONG.GPU desc[UR22][R2.64+0x480], R217 ;  /* 0x000480d9020079a6 */ /* 0x0011e4000c12f316 */
.L_x_14746:
[----:B------:R-:W-:Y:S05]  /*9540*/  BSYNC.RECONVERGENT B0 ;  /* 0x0000000000007941 */ /* 0x000fea0003800200 */
.L_x_14745:
[----:B---3--:R-:W-:Y:S01]  /*9550*/  LEA R174, R191, UR21, 0x2 ;  /* 0x00000015bfae7c11 */ /* 0x008fe2000f8e10ff */
[----:B------:R-:W-:Y:S01]  /*9560*/  BSSY.RECONVERGENT B0, `(.L_x_14747) ;  /* 0x0000004000007945 */ /* 0x000fe20003800200 */
[----:B------:R3:W0:Y:S03]  /*9570*/  LDS R191, [R214+0xd40] ;  /* 0x000d4000d6bf7984 */ /* 0x0006260000000800 */
[----:B------:R-:W-:Y:S05]  /*9580*/  @!P2 BRA `(.L_x_14748) ;  /* 0x000000000004a947 */ /* 0x000fea0003800000 */
[----:B0-----:R0:W-:Y:S02]  /*9590*/  REDG.E.ADD.F32.FTZ.RN.STRONG.GPU desc[UR22][R2.64+0x500], R191 ;  /* 0x000500bf020079a6 */ /* 0x0011e4000c12f316 */
.L_x_14748:
[----:B------:R-:W-:Y:S05]  /*95a0*/  BSYNC.RECONVERGENT B0 ;  /* 0x0000000000007941 */ /* 0x000fea0003800200 */
.L_x_14747:
[----:B0-----:R0:W0:Y:S01]  /*95b0*/  LDS R191, [R174+0xdc0] ;  /* 0x000dc000aebf7984 */ /* 0x0010220000000800 */
[----:B------:R-:W-:Y:S01]  /*95c0*/  BSSY.RECONVERGENT B0, `(.L_x_14749) ;  /* 0x0000004000007945 */ /* 0x000fe20003800200 */
[----:B------:R-:W-:-:S03]  /*95d0*/  LEA R188, R188, UR21, 0x2 ;  /* 0x00000015bcbc7c11 */ /* 0x000fc6000f8e10ff */
[----:B------:R-:W-:Y:S05]  /*95e0*/  @!P3 BRA `(.L_x_14750) ;  /* 0x000000000004b947 */ /* 0x000fea0003800000 */
[----:B0-----:R0:W-:Y:S02]  /*95f0*/  REDG.E.ADD.F32.FTZ.RN.STRONG.GPU desc[UR22][R2.64+0x580], R191 ;  /* 0x000580bf020079a6 */ /* 0x0011e4000c12f316 */
.L_x_14750:
[----:B------:R-:W-:Y:S05]  /*9600*/  BSYNC.RECONVERGENT B0 ;  /* 0x0000000000007941 */ /* 0x000fea0003800200 */
.L_x_14749:
[----:B0-----:R-:W-:Y:S01]  /*9610*/  LEA R174, R187, UR21, 0x2 ;  /* 0x00000015bbae7c11 */ /* 0x001fe2000f8e10ff */
[----:B------:R-:W-:Y:S01]  /*9620*/  BSSY.RECONVERGENT B0, `(.L_x_14751) ;  /* 0x0000004000007945 */ /* 0x000fe20003800200 */
[----:B------:R0:W0:Y:S03]  /*9630*/  LDS R187, [R188+0xe40] ;  /* 0x000e4000bcbb7984 */ /* 0x0000260000000800 */
[----:B------:R-:W-:Y:S05]  /*9640*/  @!P4 BRA `(.L_x_14752) ;  /* 0x000000000004c947 */ /* 0x000fea0003800000 */
[----:B0-----:R0:W-:Y:S02]  /*9650*/  REDG.E.ADD.F32.FTZ.RN.STRONG.GPU desc[UR22][R2.64+0x600], R187 ;  /* 0x000600bb020079a6 */ /* 0x0011e4000c12f316 */
.L_x_14752:
[----:B------:R-:W-:Y:S05]  /*9660*/  BSYNC.RECONVERGENT B0 ;  /* 0x0000000000007941 */ /* 0x000fea0003800200 */
.L_x_14751:
[----:B0-----:R0:W0:Y:S01]  /*9670*/  LDS R187, [R174+0xec0] ;  /* 0x000ec000aebb7984 */ /* 0x0010220000000800 */
[----:B------:R-:W-:Y:S04]  /*9680*/  BSSY.RECONVERGENT B0, `(.L_x_14753) ;  /* 0x0000003000007945 */ /* 0x000fe80003800200 */
[----:B------:R-:W-:Y:S05]  /*9690*/  @!P5 BRA `(.L_x_14754) ;  /* 0x000000000004d947 */ /* 0x000fea0003800000 */
[----:B0-----:R0:W-:Y:S02]  /*96a0*/  REDG.E.ADD.F32.FTZ.RN.STRONG.GPU desc[UR22][R2.64+0x680], R187 ;  /* 0x000680bb020079a6 */ /* 0x0011e4000c12f316 */
.L_x_14754:
[----:B------:R-:W-:Y:S05]  /*96b0*/  BSYNC.RECONVERGENT B0 ;  /* 0x0000000000007941 */ /* 0x000fea0003800200 */
.L_x_14753:
[----:B------:R-:W-:Y:S01]  /*96c0*/  LEA R173, R173, UR21, 0x2 ;  /* 0x00000015adad7c11 */ /* 0x000fe2000f8e10ff */
        /* <DEDUP_REMOVED lines=11> */
.L_x_14756:
[----:B------:R-:W-:Y:S05]  /*9780*/  BSYNC.RECONVERGENT B0 ;  /* 0x0000000000007941 */ /* 0x000fea0003800200 */
.L_x_14755:
[----:B0-----:R0:W0:Y:S01]  /*9790*/  LDS R173, [R186+0xfc0] ;  /* 0x000fc000baad7984 */ /* 0x0010220000000800 */
[----:B------:R-:W-:Y:S01]  /*97a0*/  BSSY.RECONVERGENT B0, `(.L_x_14757) ;  /* 0x0000004000007945 */ /* 0x000fe20003800200 */
[----:B------:R-:W-:-:S03]  /*97b0*/  LEA R170, R170, UR21, 0x2 ;  /* 0x00000015aaaa7c11 */ /* 0x000fc6000f8e10ff */
[----:B------:R-:W-:Y:S05]  /*97c0*/  @!P1 BRA `(.L_x_14758) ;  /* 0x0000000000049947 */ /* 0x000fea0003800000 */
[----:B0-----:R0:W-:Y:S02]  /*97d0*/  REDG.E.ADD.F32.FTZ.RN.STRONG.GPU desc[UR22][R2.64+0x780], R173 ;  /* 0x000780ad020079a6 */ /* 0x0011e4000c12f316 */
.L_x_14758:
[----:B------:R-:W-:Y:S05]  /*97e0*/  BSYNC.RECONVERGENT B0 ;  /* 0x0000000000007941 */ /* 0x000fea0003800200 */
.L_x_14757:
[----:B0-----:R0:W0:Y:S01]  /*97f0*/  LDS R173, [R170+0x1040] ;  /* 0x00104000aaad7984 */ /* 0x0010220000000800 */
[----:B------:R-:W-:Y:S01]  /*9800*/  BSSY.RECONVERGENT B0, `(.L_x_14759) ;  /* 0x0000004000007945 */ /* 0x000fe20003800200 */
[----:B------:R-:W-:-:S03]  /*9810*/  LEA R160, R160, UR21, 0x2 ;  /* 0x00000015a0a07c11 */ /* 0x000fc6000f8e10ff */
[----:B------:R-:W-:Y:S05]  /*9820*/  @!P2 BRA `(.L_x_14760) ;  /* 0x000000000004a947 */ /* 0x000fea0003800000 */
[----:B0-----:R0:W-:Y:S02]  /*9830*/  REDG.E.ADD.F32.FTZ.RN.STRONG.GPU desc[UR22][R2.64+0x800], R173 ;  /* 0x000800ad020079a6 */ /* 0x0011e4000c12f316 */
.L_x_14760:
[----:B------:R-:W-:Y:S05]  /*9840*/  BSYNC.RECONVERGENT B0 ;  /* 0x0000000000007941 */ /* 0x000fea0003800200 */
.L_x_14759:
[----:B0-----:R-:W-:Y:S01]  /*9850*/  LEA R170, R159, UR21, 0x2 ;  /* 0x000000159faa7c11 */ /* 0x001fe2000f8e10ff */
[----:B------:R-:W-:Y:S01]  /*9860*/  BSSY.RECONVERGENT B0, `(.L_x_14761) ;  /* 0x0000004000007945 */ /* 0x000fe20003800200 */
[----:B------:R0:W0:Y:S03]  /*9870*/  LDS R159, [R160+0x10c0] ;  /* 0x0010c000a09f7984 */ /* 0x0000260000000800 */
[----:B------:R-:W-:Y:S05]  /*9880*/  @!P3 BRA `(.L_x_14762) ;  /* 0x000000000004b947 */ /* 0x000fea0003800000 */
[----:B0-----:R0:W-:Y:S02]  /*9890*/  REDG.E.ADD.F32.FTZ.RN.STRONG.GPU desc[UR22][R2.64+0x880], R159 ;  /* 0x0008809f020079a6 */ /* 0x0011e4000c12f316 */
.L_x_14762:
[----:B------:R-:W-:Y:S05]  /*98a0*/  BSYNC.RECONVERGENT B0 ;  /* 0x0000000000007941 */ /* 0x000fea0003800200 */
.L_x_14761:
[----:B0-----:R-:W-:Y:S01]  /*98b0*/  LEA R159, R157, UR21, 0x2 ;  /* 0x000000159d9f7c11 */ /* 0x001fe2000f8e10ff */
[----:B------:R-:W-:Y:S01]  /*98c0*/  BSSY.RECONVERGENT B0, `(.L_x_14763) ;  /* 0x0000004000007945 */ /* 0x000fe20003800200 */
[----:B------:R0:W0:Y:S03]  /*98d0*/  LDS R157, [R170+0x1140] ;  /* 0x00114000aa9d7984 */ /* 0x0000260000000800 */
[----:B------:R-:W-:Y:S05]  /*98e0*/  @!P4 BRA `(.L_x_14764) ;  /* 0x000000000004c947 */ /* 0x000fea0003800000 */
[----:B0-----:R0:W-:Y:S02]  /*98f0*/  REDG.E.ADD.F32.FTZ.RN.STRONG.GPU desc[UR22][R2.64+0x900], R157 ;  /* 0x0009009d020079a6 */ /* 0x0011e4000c12f316 */
.L_x_14764:
[----:B------:R-:W-:Y:S05]  /*9900*/  BSYNC.RECONVERGENT B0 ;  /* 0x0000000000007941 */ /* 0x000fea0003800200 */
.L_x_14763:
[----:B0-----:R0:W0:Y:S01]  /*9910*/  LDS R157, [R159+0x11c0] ;  /* 0x0011c0009f9d7984 */ /* 0x0010220000000800 */
[----:B------:R-:W-:Y:S04]  /*9920*/  BSSY.RECONVERGENT B0, `(.L_x_14765) ;  /* 0x0000003000007945 */ /* 0x000fe80003800200 */
[----:B------:R-:W-:Y:S05]  /*9930*/  @!P5 BRA `(.L_x_14766) ;  /* 0x000000000004d947 */ /* 0x000fea0003800000 */
[----:B0-----:R0:W-:Y:S02]  /*9940*/  REDG.E.ADD.F32.FTZ.RN.STRONG.GPU desc[UR22][R2.64+0x980], R157 ;  /* 0x0009809d020079a6 */ /* 0x0011e4000c12f316 */
.L_x_14766:
[----:B------:R-:W-:Y:S05]  /*9950*/  BSYNC.RECONVERGENT B0 ;  /* 0x0000000000007941 */ /* 0x000fea0003800200 */
.L_x_14765:
        /* <DEDUP_REMOVED lines=12> */
.L_x_14768:
[----:B------:R-:W-:Y:S05]  /*9a20*/  BSYNC.RECONVERGENT B0 ;  /* 0x0000000000007941 */ /* 0x000fea0003800200 */
.L_x_14767:
[----:B0-----:R0:W0:Y:S01]  /*9a30*/  LDS R157, [R146+0x12c0] ;  /* 0x0012c000929d7984 */ /* 0x0010220000000800 */
[----:B------:R-:W-:Y:S01]  /*9a40*/  BSSY.RECONVERGENT B0, `(.L_x_14769) ;  /* 0x0000004000007945 */ /* 0x000fe20003800200 */
[----:B------:R-:W-:-:S03]  /*9a50*/  LEA R144, R144, UR21, 0x2 ;  /* 0x0000001590907c11 */ /* 0x000fc6000f8e10ff */
[----:B------:R-:W-:Y:S05]  /*9a60*/  @!P1 BRA `(.L_x_14770) ;  /* 0x0000000000049947 */ /* 0x000fea0003800000 */
[----:B0-----:R0:W-:Y:S02]  /*9a70*/  REDG.E.ADD.F32.FTZ.RN.STRONG.GPU desc[UR22][R2.64+0xa80], R157 ;  /* 0x000a809d020079a6 */ /* 0x0011e4000c12f316 */
.L_x_14770:
[----:B------:R-:W-:Y:S05]  /*9a80*/  BSYNC.RECONVERGENT B0 ;  /* 0x0000000000007941 */ /* 0x000fea0003800200 */
.L_x_14769:
[----:B0-----:R-:W-:Y:S01]  /*9a90*/  LEA R146, R7, UR21, 0x2 ;  /* 0x0000001507927c11 */ /* 0x001fe2000f8e10ff */
[----:B------:R-:W-:Y:S01]  /*9aa0*/  BSSY.RECONVERGENT B0, `(.L_x_14771) ;  /* 0x0000004000007945 */ /* 0x000fe20003800200 */
[----:B------:R0:W0:Y:S03]  /*9ab0*/  LDS R7, [R144+0x1340] ;  /* 0x0013400090077984 */ /* 0x0000260000000800 */
[----:B------:R-:W-:Y:S05]  /*9ac0*/  @!P2 BRA `(.L_x_14772) ;  /* 0x000000000004a947 */ /* 0x000fea0003800000 */
[----:B0-----:R0:W-:Y:S02]  /*9ad0*/  REDG.E.ADD.F32.FTZ.RN.STRONG.GPU desc[UR22][R2.64+0xb00], R7 ;  /* 0x000b0007020079a6 */ /* 0x0011e4000c12f316 */
.L_x_14772:
[----:B------:R-:W-:Y:S05]  /*9ae0*/  BSYNC.RECONVERGENT B0 ;  /* 0x0000000000007941 */ /* 0x000fea0003800200 */
.L_x_14771:
[----:B0-----:R0:W0:Y:S01]  /*9af0*/  LDS R7, [R146+0x13c0] ;  /* 0x0013c00092077984 */ /* 0x0010220000000800 */
[----:B------:R-:W-:Y:S01]  /*9b00*/  BSSY.RECONVERGENT B0, `(.L_x_14773) ;  /* 0x0000004000007945 */ /* 0x000fe20003800200 */
[----:B------:R-:W-:-:S03]  /*9b10*/  LEA R4, R4, UR21, 0x2 ;  /* 0x0000001504047c11 */ /* 0x000fc6000f8e10ff */
[----:B------:R-:W-:Y:S05]  /*9b20*/  @!P3 BRA `(.L_x_14774) ;  /* 0x000000000004b947 */ /* 0x000fea0003800000 */
[----:B0-----:R0:W-:Y:S02]  /*9b30*/  REDG.E.ADD.F32.FTZ.RN.STRONG.GPU desc[UR22][R2.64+0xb80], R7 ;  /* 0x000b8007020079a6 */ /* 0x0011e4000c12f316 */
.L_x_14774:
[----:B------:R-:W-:Y:S05]  /*9b40*/  BSYNC.RECONVERGENT B0 ;  /* 0x0000000000007941 */ /* 0x000fea0003800200 */
.L_x_14773:
[----:B0-----:R0:W0:Y:S01]  /*9b50*/  LDS R7, [R4+0x1440] ;  /* 0x0014400004077984 */ /* 0x0010220000000800 */
[----:B------:R-:W-:Y:S01]  /*9b60*/  BSSY.RECONVERGENT B0, `(.L_x_14775) ;  /* 0x0000004000007945 */ /* 0x000fe20003800200 */
[----:B------:R-:W-:-:S03]  /*9b70*/  LEA R158, R158, UR21, 0x2 ;  /* 0x000000159e9e7c11 */ /* 0x000fc6000f8e10ff */
[----:B------:R-:W-:Y:S05]  /*9b80*/  @!P4 BRA `(.L_x_14776) ;  /* 0x000000000004c947 */ /* 0x000fea0003800000 */
[----:B0-----:R0:W-:Y:S02]  /*9b90*/  REDG.E.ADD.F32.FTZ.RN.STRONG.GPU desc[UR22][R2.64+0xc00], R7 ;  /* 0x000c0007020079a6 */ /* 0x0011e4000c12f316 */
.L_x_14776:
[----:B------:R-:W-:Y:S05]  /*9ba0*/  BSYNC.RECONVERGENT B0 ;  /* 0x0000000000007941 */ /* 0x000fea0003800200 */
.L_x_14775:
[----:B0-----:R0:W0:Y:S01]  /*9bb0*/  LDS R7, [R158+0x14c0] ;  /* 0x0014c0009e077984 */ /* 0x0010220000000800 */
[----:B------:R-:W-:Y:S04]  /*9bc0*/  BSSY.RECONVERGENT B0, `(.L_x_14777) ;  /* 0x0000003000007945 */ /* 0x000fe80003800200 */
[----:B------:R-:W-:Y:S05]  /*9bd0*/  @!P5 BRA `(.L_x_14778) ;  /* 0x000000000004d947 */ /* 0x000fea0003800000 */
[----:B0-----:R0:W-:Y:S02]  /*9be0*/  REDG.E.ADD.F32.FTZ.RN.STRONG.GPU desc[UR22][R2.64+0xc80], R7 ;  /* 0x000c8007020079a6 */ /* 0x0011e4000c12f316 */
.L_x_14778:
[----:B------:R-:W-:Y:S05]  /*9bf0*/  BSYNC.RECONVERGENT B0 ;  /* 0x0000000000007941 */ /* 0x000fea0003800200 */
.L_x_14777:
[----:B0-----:R-:W-:Y:S01]  /*9c00*/  LEA R7, R185, UR21, 0x2 ;  /* 0x00000015b9077c11 */ /* 0x001fe2000f8e10ff */
        /* <DEDUP_REMOVED lines=11> */
.L_x_14780:
[----:B------:R-:W-:Y:S05]  /*9cc0*/  BSYNC.RECONVERGENT B0 ;  /* 0x0000000000007941 */ /* 0x000fea0003800200 */
.L_x_14779:
[----:B0-----:R0:W0:Y:S01]  /*9cd0*/  LDS R7, [R227+0x15c0] ;  /* 0x0015c000e3077984 */ /* 0x0010220000000800 */
[----:B------:R-:W-:Y:S01]  /*9ce0*/  BSSY.RECONVERGENT B0, `(.L_x_14781) ;  /* 0x0000004000007945 */ /* 0x000fe20003800200 */
[----:B------:R-:W-:-:S03]  /*9cf0*/  LEA R231, R231, UR21, 0x2 ;  /* 0x00000015e7e77c11 */ /* 0x000fc6000f8e10ff */
[----:B------:R-:W-:Y:S05]  /*9d00*/  @!P1 BRA `(.L_x_14782) ;  /* 0x0000000000049947 */ /* 0x000fea0003800000 */
[----:B0-----:R0:W-:Y:S02]  /*9d10*/  REDG.E.ADD.F32.FTZ.RN.STRONG.GPU desc[UR22][R2.64+0xd80], R7 ;  /* 0x000d8007020079a6 */ /* 0x0011e4000c12f316 */
.L_x_14782:
[----:B------:R-:W-:Y:S05]  /*9d20*/  BSYNC.RECONVERGENT B0 ;  /* 0x0000000000007941 */ /* 0x000fea0003800200 */
.L_x_14781:
[----:B0-----:R0:W0:Y:S01]  /*9d30*/  LDS R7, [R231+0x1640] ;  /* 0x00164000e7077984 */ /* 0x0010220000000800 */
[----:B------:R-:W-:Y:S01]  /*9d40*/  BSSY.RECONVERGENT B0, `(.L_x_14783) ;  /* 0x0000004000007945 */ /* 0x000fe20003800200 */
[----:B------:R-:W-:-:S03]  /*9d50*/  LEA R229, R229, UR21, 0x2 ;  /* 0x00000015e5e57c11 */ /* 0x000fc6000f8e10ff */
[----:B------:R-:W-:Y:S05]  /*9d60*/  @!P2 BRA `(.L_x_14784) ;  /* 0x000000000004a947 */ /* 0x000fea0003800000 */
[----:B0-----:R0:W-:Y:S02]  /*9d70*/  REDG.E.ADD.F32.FTZ.RN.STRONG.GPU desc[UR22][R2.64+0xe00], R7 ;  /* 0x000e0007020079a6 */ /* 0x0011e4000c12f316 */
.L_x_14784:
[----:B------:R-:W-:Y:S05]  /*9d80*/  BSYNC.RECONVERGENT B0 ;  /* 0x0000000000007941 */ /* 0x000fea0003800200 */
.L_x_14783:
[----:B0-----:R0:W0:Y:S01]  /*9d90*/  LDS R7, [R229+0x16c0] ;  /* 0x0016c000e5077984 */ /* 0x0010220000000800 */
[----:B------:R-:W-:Y:S01]  /*9da0*/  BSSY.RECONVERGENT B0, `(.L_x_14785) ;  /* 0x0000004000007945 */ /* 0x000fe20003800200 */
[----:B------:R-:W-:-:S03]  /*9db0*/  LEA R233, R233, UR21, 0x2 ;  /* 0x00000015e9e97c11 */ /* 0x000fc6000f8e10ff */
[----:B------:R-:W-:Y:S05]  /*9dc0*/  @!P3 BRA `(.L_x_14786) ;  /* 0x000000000004b947 */ /* 0x000fea0003800000 */
[----:B0-----:R0:W-:Y:S02]  /*9dd0*/  REDG.E.ADD.F32.FTZ.RN.STRONG.GPU desc[UR22][R2.64+0xe80], R7 ;  /* 0x000e8007020079a6 */ /* 0x0011e4000c12f316 */
.L_x_14786:
[----:B------:R-:W-:Y:S05]  /*9de0*/  BSYNC.RECONVERGENT B0 ;  /* 0x0000000000007941 */ /* 0x000fea0003800200 */
.L_x_14785:
[----:B0-----:R0:W0:Y:S01]  /*9df0*/  LDS R7, [R233+0x1740] ;  /* 0x00174000e9077984 */ /* 0x0010220000000800 */
[----:B------:R-:W-:Y:S04]  /*9e00*/  BSSY.RECONVERGENT B0, `(.L_x_14787) ;  /* 0x0000003000007945 */ /* 0x000fe80003800200 */
[----:B------:R-:W-:Y:S05]  /*9e10*/  @!P4 BRA `(.L_x_14788) ;  /* 0x000000000004c947 */ /* 0x000fea0003800000 */
[----:B0-----:R0:W-:Y:S02]  /*9e20*/  REDG.E.ADD.F32.FTZ.RN.STRONG.GPU desc[UR22][R2.64+0xf00], R7 ;  /* 0x000f0007020079a6 */ /* 0x0011e4000c12f316 */
.L_x_14788:
[----:B------:R-:W-:Y:S05]  /*9e30*/  BSYNC.RECONVERGENT B0 ;  /* 0x0000000000007941 */ /* 0x000fea0003800200 */
.L_x_14787:
        /* <DEDUP_REMOVED lines=9> */
.L_x_14790:
[----:B------:R-:W-:Y:S05]  /*9ed0*/  BSYNC.RECONVERGENT B0 ;  /* 0x0000000000007941 */ /* 0x000fea0003800200 */
.L_x_14789:
[----:B01----:R-:W0:Y:S01]  /*9ee0*/  SHFL.DOWN PT, R125, R4, 0x1, 0x1f ;  /* 0x08201f00047d7f89 */ /* 0x003e2200000e0000 */
[----:B------:R-:W-:Y:S01]  /*9ef0*/  ISETP.GT.AND P1, PT, R103, 0x1e, PT ;  /* 0x0000001e6700780c */ /* 0x000fe20003f24270 */
[----:B------:R-:W-:Y:S01]  /*9f00*/  FMUL.FTZ R194, R194, R133 ;  /* 0x00000085c2c27220 */ /* 0x000fe20000410000 */
[----:B------:R-:W-:Y:S01]  /*9f10*/  FMUL.FTZ R192, R192, R119 ;  /* 0x00000077c0c07220 */ /* 0x000fe20000410000 */
[----:B------:R-:W1:Y:S01]  /*9f20*/  SHFL.DOWN PT, R144, R5, 0x1, 0x1f ;  /* 0x08201f0005907f89 */ /* 0x000e6200000e0000 */
[----:B------:R-:W-:Y:S01]  /*9f30*/  FFMA.FTZ R131, R154, R161, R131 ;  /* 0x000000a19a837223 */ /* 0x000fe20000010083 */
[----:B------:R-:W-:Y:S01]  /*9f40*/  FFMA.FTZ R195, R195, R134, R194 ;  /* 0x00000086c3c37223 */ /* 0x000fe200000100c2 */
[----:B------:R-:W-:Y:S01]  /*9f50*/  FFMA.FTZ R193, R193, R122, R192 ;  /* 0x0000007ac1c17223 */ /* 0x000fe200000100c0 */
[----:B------:R-:W5:Y:S01]  /*9f60*/  SHFL.DOWN PT, R157, R6, 0x1, 0x1f ;  /* 0x08201f00069d7f89 */ /* 0x000f6200000e0000 */
[----:B------:R-:W-:Y:S01]  /*9f70*/  FFMA.FTZ R40, R117, R67, R40 ;  /* 0x0000004375287223 */ /* 0x000fe20000010028 */
[----:B------:R-:W-:Y:S01]  /*9f80*/  FFMA.FTZ R122, R84, R131, R195 ;  /* 0x00000083547a7223 */ /* 0x000fe200000100c3 */
[----:B------:R-:W-:Y:S01]  /*9f90*/  FFMA.FTZ R124, R82, R117, R193 ;  /* 0x00000075527c7223 */ /* 0x000fe200000100c1 */
[----:B------:R-:W2:Y:S01]  /*9fa0*/  SHFL.DOWN PT, R146, R7, 0x1, 0x1f ;  /* 0x08201f0007927f89 */ /* 0x000ea200000e0000 */
[----:B------:R-:W-:Y:S01]  /*9fb0*/  FMUL.FTZ R216, R216, R115 ;  /* 0x00000073d8d87220 */ /* 0x000fe20000410000 */
[----:B------:R-:W-:Y:S01]  /*9fc0*/  FADD.FTZ R65, R122, R65 ;  /* 0x000000417a417221 */ /* 0x000fe20000010000 */
[----:B------:R-:W-:Y:S01]  /*9fd0*/  FADD.FTZ R69, R124, R69 ;  /* 0x000000457c457221 */ /* 0x000fe20000010000 */
        /* <DEDUP_REMOVED lines=19> */
[----:B------:R-:W-:Y:S01]  /*a110*/  FMUL.FTZ R2, R15, R177 ;  /* 0x000000b10f027220 */ /* 0x000fe20000410000 */
[----:B--2---:R-:W-:Y:S01]  /*a120*/  @!P1 FADD.FTZ R7, R7, R146 ;  /* 0x0000009207079221 */ /* 0x004fe20000010000 */
[----:B------:R-:W2:Y:S01]  /*a130*/  SHFL.DOWN PT, R117, R6, 0x2, 0x1f ;  /* 0x08401f0006757f89 */ /* 0x000ea200000e0000 */
[----:B------:R-:W-:Y:S01]  /*a140*/  ISETP.GT.AND P1, PT, R103, 0x1d, PT ;  /* 0x0000001d6700780c */ /* 0x000fe20003f24270 */
[----:B------:R-:W-:Y:S01]  /*a150*/  FFMA.FTZ R118, R78, R11, R13 ;  /* 0x0000000b4e767223 */ /* 0x000fe2000001000d */
[----:B------:R-:W-:Y:S01]  /*a160*/  FMUL.FTZ R219, R219, R12 ;  /* 0x0000000cdbdb7220 */ /* 0x000fe20000410000 */
[----:B------:R-:W5:Y:S01]  /*a170*/  SHFL.DOWN PT, R124, R7, 0x2, 0x1f ;  /* 0x08401f00077c7f89 */ /* 0x000f6200000e0000 */
[----:B------:R-:W-:Y:S01]  /*a180*/  FMUL.FTZ R3, R14, R178 ;  /* 0x000000b20e037220 */ /* 0x000fe20000410000 */
[----:B------:R-:W-:Y:S01]  /*a190*/  FFMA.FTZ R38, R11, R59, R38 ;  /* 0x0000003b0b267223 */ /* 0x000fe20000010026 */
[----:B------:R-:W-:Y:S01]  /*a1a0*/  FFMA.FTZ R8, R8, R9, R219 ;  /* 0x0000000908087223 */ /* 0x000fe200000100db */
[----:B------:R-:W-:Y:S01]  /*a1b0*/  FMUL.FTZ R200, R200, R153 ;  /* 0x00000099c8c87220 */ /* 0x000fe20000410000 */
[----:B------:R-:W-:Y:S01]  /*a1c0*/  FFMA.FTZ R2, R149, R164, R2 ;  /* 0x000000a495027223 */ /* 0x000fe20000010002 */
[----:B------:R-:W-:Y:S01]  /*a1d0*/  FMUL.FTZ R202, R202, R155 ;  /* 0x0000009bcaca7220 */ /* 0x000fe20000410000 */
[----:B------:R-:W-:Y:S01]  /*a1e0*/  FFMA.FTZ R11, R77, R218, R8 ;  /* 0x000000da4d0b7223 */ /* 0x000fe20000010008 */
[----:B------:R-:W-:Y:S01]  /*a1f0*/  FFMA.FTZ R140, R201, R140, R200 ;  /* 0x0000008cc98c7223 */ /* 0x000fe200000100c8 */
[----:B------:R-:W-:Y:S01]  /*a200*/  FFMA.FTZ R45, R2, R80, R45 ;  /* 0x00000050022d7223 */ /* 0x000fe2000001002d */
[----:B------:R-:W-:Y:S01]  /*a210*/  FMUL.FTZ R204, R204, R139 ;  /* 0x0000008bcccc7220 */ /* 0x000fe20000410000 */
[----:B------:R-:W-:Y:S01]  /*a220*/  FADD.FTZ R74, R11, R74 ;  /* 0x0000004a0b4a7221 */ /* 0x000fe20000010000 */
        /* <DEDUP_REMOVED lines=49> */
[----:B------:R-:W-:Y:S01]  /*a540*/  FFMA.FTZ R169, R112, R169, R3 ;  /* 0x000000a970a97223 */ /* 0x000fe20000010003 */
[----:B------:R-:W-:Y:S01]  /*a550*/  FMUL.FTZ R210, R210, R129 ;  /* 0x00000081d2d27220 */ /* 0x000fe20000410000 */
[----:B------:R-:W-:Y:S01]  /*a560*/  FADD.FTZ R58, R9, R58 ;  /* 0x0000003a093a7221 */ /* 0x000fe20000010000 */
[----:B------:R-:W-:Y:S01]  /*a570*/  BSSY.RECONVERGENT B0, `(.L_x_14791) ;  /* 0x0000018000007945 */ /* 0x000fe20003800200 */
[----:B------:R-:W-:Y:S01]  /*a580*/  FFMA.FTZ R42, R131, R73, R42 ;  /* 0x00000049832a7223 */ /* 0x000fe2000001002a */
[----:B------:R-:W-:Y:S01]  /*a590*/  FFMA.FTZ R39, R120, R64, R39 ;  /* 0x0000004078277223 */ /* 0x000fe20000010027 */
[----:B------:R-:W-:Y:S01]  /*a5a0*/  FADD.FTZ R66, R17, R66 ;  /* 0x0000004211427221 */ /* 0x000fe20000010000 */
[----:B------:R-:W-:Y:S01]  /*a5b0*/  FADD.FTZ R70, R19, R70 ;  /* 0x0000004613467221 */ /* 0x000fe20000010000 */
[----:B------:R-:W-:Y:S01]  /*a5c0*/  FADD.FTZ R63, R16, R63 ;  /* 0x0000003f103f7221 */ /* 0x000fe20000010000 */
[----:B0-----:R-:W-:Y:S01]  /*a5d0*/  @!P1 FADD.FTZ R4, R4, R11 ;  /* 0x0000000b04049221 */ /* 0x001fe20000010000 */
[----:B------:R-:W-:Y:S01]  /*a5e0*/  FADD.FTZ R71, R118, R71 ;  /* 0x0000004776477221 */ /* 0x000fe20000010000 */
        /* <DEDUP_REMOVED lines=16> */
.L_x_14792:
[----:B------:R-:W-:Y:S05]  /*a6f0*/  BSYNC.RECONVERGENT B0 ;  /* 0x0000000000007941 */ /* 0x000fea0003800200 */
.L_x_14791:
[----:B------:R-:W-:Y:S01]  /*a700*/  ISETP.NE.AND P1, PT, R20, RZ, PT ;  /* 0x000000ff1400720c */ /* 0x000fe20003f25270 */
[----:B--2---:R-:W-:Y:S01]  /*a710*/  FMUL.FTZ R2, R109, R183 ;  /* 0x000000b76d027220 */ /* 0x004fe20000410000 */
[----:B------:R-:W-:Y:S01]  /*a720*/  FMUL.FTZ R212, R212, R127 ;  /* 0x0000007fd4d47220 */ /* 0x000fe20000410000 */
[----:B-1----:R-:W-:Y:S01]  /*a730*/  FMUL.FTZ R3, R110, R184 ;  /* 0x000000b86e037220 */ /* 0x002fe20000410000 */
[----:B------:R-:W-:Y:S01]  /*a740*/  FMUL.FTZ R189, R189, R18 ;  /* 0x00000012bdbd7220 */ /* 0x000fe20000410000 */
[----:B------:R-:W-:Y:S01]  /*a750*/  FFMA.FTZ R2, R107, R123, R2 ;  /* 0x0000007b6b027223 */ /* 0x000fe20000010002 */
[----:B------:R-:W-:Y:S01]  /*a760*/  FFMA.FTZ R10, R213, R10, R212 ;  /* 0x0000000ad50a7223 */ /* 0x000fe200000100d4 */
[----:B------:R-:W-:Y:S01]  /*a770*/  FFMA.FTZ R3, R108, R171, R3 ;  /* 0x000000ab6c037223 */ /* 0x000fe20000010003 */
[----:B------:R-:W-:Y:S01]  /*a780*/  FFMA.FTZ R121, R190, R121, R189 ;  /* 0x00000079be797223 */ /* 0x000fe200000100bd */
[----:B------:R-:W-:Y:S01]  /*a790*/  FFMA.FTZ R51, R2, R94, R51 ;  /* 0x0000005e02337223 */ /* 0x000fe20000010033 */
[----:B0-----:R-:W-:Y:S01]  /*a7a0*/  FFMA.FTZ R9, R99, R2, R10 ;  /* 0x0000000263097223 */ /* 0x001fe2000001000a */
        /* <DEDUP_REMOVED lines=21> */
.L_x_14794:
[----:B------:R-:W-:Y:S05]  /*a900*/  BSYNC.RECONVERGENT B0 ;  /* 0x0000000000007941 */ /* 0x000fea0003800200 */
.L_x_14793:
[----:B------:R-:W-:-:S04]  /*a910*/  UIADD3 UR8, UPT, UPT, UR8, 0x1, URZ ;  /* 0x0000000108087890 */ /* 0x000fc8000fffe0ff */
[----:B------:R-:W-:-:S09]  /*a920*/  UISETP.GE.AND UP0, UPT, UR8, UR45, UPT ;  /* 0x0000002d0800728c */ /* 0x000fd2000bf06270 */
[----:B------:R-:W-:Y:S05]  /*a930*/  BRA.U !UP0, `(.L_x_14795) ;  /* 0xffffff8d08487547 */ /* 0x000fea000b83ffff */
.L_x_14713:
[----:B------:R-:W1:Y:S01]  /*a940*/  S2R R107, SR_TID.X ;  /* 0x00000000006b7919 */ /* 0x000e620000002100 */
[----:B------:R-:W-:Y:S01]  /*a950*/  HFMA2 R2, -RZ, RZ, 0, 9.5367431640625e-07 ;  /* 0x00000010ff027431 */ /* 0x000fe200000001ff */
[----:B------:R-:W-:Y:S08]  /*a960*/  BAR.SYNC.DEFER_BLOCKING 0x0 ;  /* 0x0000000000007b1d */ /* 0x000ff00000010000 */
[----:B------:R-:W2:Y:S01]  /*a970*/  S2UR UR34, SR_CTAID.X ;  /* 0x00000000002279c3 */ /* 0x000ea20000002500 */
[----:B------:R-:W2:Y:S01]  /*a980*/  LDCU.64 UR28, c[0x0][0x4f8] ;  /* 0x00009f00ff1c77ac */ /* 0x000ea20008000a00 */
[----:B------:R-:W-:Y:S01]  /*a990*/  F2FP.F16.F32.PACK_AB R44, R43, R44 ;  /* 0x0000002c2b2c723e */ /* 0x000fe200000000ff */
[----:B------:R-:W-:Y:S01]  /*a9a0*/  UIADD3 UR8, UPT, UPT, UR14, -0x1, URZ ;  /* 0xffffffff0e087890 */ /* 0x000fe2000fffe0ff */
[----:B------:R-:W5:Y:S01]  /*a9b0*/  LDCU.64 UR30, c[0x0][0x500] ;  /* 0x0000a000ff1e77ac */ /* 0x000f620008000a00 */
[----:B------:R-:W3:Y:S01]  /*a9c0*/  LDCU.64 UR32, c[0x0][0x550] ;  /* 0x0000aa00ff2077ac */ /* 0x000ee20008000a00 */
[----:B-1----:R-:W-:-:S04]  /*a9d0*/  SHF.L.U32 R9, R107, 0x1, RZ ;  /* 0x000000016b097819 */ /* 0x002fc800000006ff */
[----:B------:R-:W-:-:S05]  /*a9e0*/  LOP3.LUT R9, R104, 0x7c0, R9, 0xf8, !PT ;  /* 0x000007c068097812 */ /* 0x000fca00078ef809 */
[----:B------:R-:W-:-:S05]  /*a9f0*/  IMAD.WIDE.U32 R2, R9, R2, UR10 ;  /* 0x0000000a09027e25 */ /* 0x000fca000f8e0002 */
[----:B0-----:R-:W4:Y:S04]  /*aa00*/  LDG.E.128 R4, desc[UR22][R2.64] ;  /* 0x0000001602047981 */ /* 0x001f28000c1e1d00 */
[----:B------:R-:W4:Y:S01]  /*aa10*/  LDG.E.128 R12, desc[UR22][R2.64+0x200] ;  /* 0x00020016020c7981 */ /* 0x000f22000c1e1d00 */
[----:B------:R-:W-:Y:S02]  /*aa20*/  USHF.L.U32 UR26, UR8, 0x9, URZ ;  /* 0x00000009081a7899 */ /* 0x000fe400080006ff */
[----:B------:R-:W-:Y:S02]  /*aa30*/  UIADD3 UR17, UP1, UPT, UR17, -0x400, URZ ;  /* 0xfffffc0011117890 */ /* 0x000fe4000ff3e0ff */
[----:B------:R-:W-:Y:S02]  /*aa40*/  USHF.R.S32.HI UR27, URZ, 0x1f, UR26 ;  /* 0x0000001fff1b7899 */ /* 0x000fe4000801141a */
[----:B------:R-:W-:-:S02]  /*aa50*/  UIADD3 UR15, UP2, UPT, UR15, -0x400, URZ ;  /* 0xfffffc000f0f7890 */ /* 0x000fc4000ff5e0ff */
[----:B--2---:R-:W-:Y:S02]  /*aa60*/  UIMAD.WIDE.U32 UR24, UR34, UR28, UR26 ;  /* 0x0000001c221872a5 */ /* 0x004fe4000f8e001a */
[----:B------:R-:W-:Y:S02]  /*aa70*/  UIADD3 UR10, UP3, UPT, UR10, -0x400, URZ ;  /* 0xfffffc000a0a7890 */ /* 0x000fe4000ff7e0ff */
[----:B------:R-:W-:Y:S02]  /*aa80*/  UIMAD UR25, UR34, UR29, UR25 ;  /* 0x0000001d221972a4 */ /* 0x000fe4000f8e0219 */
[----:B------:R-:W-:Y:S02]  /*aa90*/  UIADD3.X UR20, UPT, UPT, UR20, -0x1, URZ, UP1, !UPT ;  /* 0xffffffff14147890 */ /* 0x000fe40008ffe4ff */
[----:B-----5:R-:W-:Y:S02]  /*aaa0*/  UIMAD.WIDE.U32 UR24, UR9, UR30, UR24 ;  /* 0x0000001e091872a5 */ /* 0x020fe4000f8e0018 */
[----:B------:R-:W-:-:S02]  /*aab0*/  UIADD3.X UR16, UPT, UPT, UR16, -0x1, URZ, UP2, !UPT ;  /* 0xffffffff10107890 */ /* 0x000fc400097fe4ff */
[----:B------:R-:W-:Y:S02]  /*aac0*/  UIMAD UR28, UR9, UR31, UR25 ;  /* 0x0000001f091c72a4 */ /* 0x000fe4000f8e0219 */
[----:B---3--:R-:W-:Y:S01]  /*aad0*/  ULEA UR25, UP0, UR24, UR32, 0x1 ;  /* 0x0000002018197291 */ /* 0x008fe2000f8008ff */
[----:B------:R-:W0:Y:S03]  /*aae0*/  LDCU.64 UR30, c[0x0][0x560] ;  /* 0x0000ac00ff1e77ac */ /* 0x000e260008000a00 */
[----:B------:R-:W-:Y:S02]  /*aaf0*/  ULEA.HI.X UR24, UR24, UR33, UR28, 0x1, UP0 ;  /* 0x0000002118187291 */ /* 0x000fe400080f0c1c */
[----:B------:R-:W-:-:S03]  /*ab00*/  UIADD3.X UR11, UPT, UPT, UR11, -0x1, URZ, UP3, !UPT ;  /* 0xffffffff0b0b7890 */ /* 0x000fc60009ffe4ff */
[----:B------:R-:W1:Y:S01]  /*ab10*/  LDCU.64 UR28, c[0x0][0x520] ;  /* 0x0000a400ff1c77ac */ /* 0x000e620008000a00 */
[----:B----4-:R-:W-:Y:S04]  /*ab20*/  STS.128 [R102], R4 ;  /* 0x0000000466007388 */ /* 0x010fe80000000c00 */
[----:B------:R-:W-:Y:S01]  /*ab30*/  STS.128 [R102+0x200], R12 ;  /* 0x0002000c66007388 */ /* 0x000fe20000000c00 */
        /* <DEDUP_REMOVED lines=14> */
[----:B------:R-:W-:Y:S01]  /*ac20*/  FADD.FTZ R8, R8, UR7 ;  /* 0x0000000708087e21 */ /* 0x000fe20008010000 */
[----:B------:R-:W-:Y:S01]  /*ac30*/  BAR.SYNC.DEFER_BLOCKING 0x0 ;  /* 0x0000000000007b1d */ /* 0x000fe20000010000 */
        /* <DEDUP_REMOVED lines=8> */
[----:B------:R-:W-:Y:S01]  /*acc0*/  @!P5 FMUL.FTZ R0, R0, -1.4426950216293334961 ;  /* 0xbfb8aa3b0000d820 */ /* 0x000fe20000410000 */
[----:B------:R-:W-:Y:S01]  /*acd0*/  FADD.FTZ R18, R18, UR7 ;  /* 0x0000000712127e21 */ /* 0x000fe20008010000 */
[----:B------:R-:W-:Y:S01]  /*ace0*/  FADD.FTZ R19, R19, UR7 ;  /* 0x0000000713137e21 */ /* 0x000fe20008010000 */
[----:B------:R-:W-:Y:S01]  /*acf0*/  FSETP.GTU.FTZ.AND P4, PT, R11, 20, PT ;  /* 0x41a000000b00780b */ /* 0x000fe20003f9c000 */
[----:B------:R-:W-:Y:S02]  /*ad00*/  HADD2.F32 R4, -RZ, R4.H1_H1 ;  /* 0x30000004ff047230 */ /* 0x000fe40000004100 */
[----:B------:R-:W2:Y:S01]  /*ad10*/  @!P5 MUFU.EX2 R0, R0 ;  /* 0x000000000000d308 */ /* 0x000ea20000000800 */
[----:B------:R-:W-:Y:S01]  /*ad20*/  FSETP.GTU.FTZ.AND P3, PT, R18, 20, PT ;  /* 0x41a000001200780b */ /* 0x000fe20003f7c000 */
[----:B------:R-:W-:Y:S01]  /*ad30*/  @!P2 FMUL.FTZ R8, R8, -1.4426950216293334961 ;  /* 0xbfb8aa3b0808a820 */ /* 0x000fe20000410000 */
[----:B------:R-:W-:-:S05]  /*ad40*/  FADD.FTZ R4, R4, UR7 ;  /* 0x0000000704047e21 */ /* 0x000fca0008010000 */
[----:B------:R-:W3:Y:S02]  /*ad50*/  @!P2 MUFU.EX2 R8, R8 ;  /* 0x000000080008a308 */ /* 0x000ee40000000800 */
[----:B------:R-:W-:Y:S01]  /*ad60*/  @!P4 FMUL.FTZ R11, R11, -1.4426950216293334961 ;  /* 0xbfb8aa3b0b0bc820 */ /* 0x000fe20000410000 */
[----:B--2---:R-:W-:Y:S01]  /*ad70*/  @!P5 FADD.FTZ R2, R0, 1 ;  /* 0x3f8000000002d421 */ /* 0x004fe20000010000 */
[----:B------:R-:W-:Y:S01]  /*ad80*/  @!P6 FMUL.FTZ R0, R16, -1.4426950216293334961 ;  /* 0xbfb8aa3b1000e820 */ /* 0x000fe20000410000 */
[----:B------:R-:W-:Y:S01]  /*ad90*/  FADD.FTZ R16, R13, UR7 ;  /* 0x000000070d107e21 */ /* 0x000fe20008010000 */
[----:B------:R-:W-:Y:S02]  /*ada0*/  @!P3 FMUL.FTZ R10, R18, -1.4426950216293334961 ;  /* 0xbfb8aa3b120ab820 */ /* 0x000fe40000410000 */
[----:B------:R-:W2:Y:S04]  /*adb0*/  @!P4 MUFU.EX2 R11, R11 ;  /* 0x0000000b000bc308 */ /* 0x000ea80000000800 */
[----:B------:R-:W4:Y:S01]  /*adc0*/  @!P6 MUFU.EX2 R0, R0 ;  /* 0x000000000000e308 */ /* 0x000f220000000800 */
[----:B---3--:R-:W-:-:S03]  /*add0*/  @!P2 FADD.FTZ R8, R8, 1 ;  /* 0x3f8000000808a421 */ /* 0x008fc60000010000 */
[----:B------:R-:W3:Y:S01]  /*ade0*/  @!P5 MUFU.RCP R2, R2 ;  /* 0x000000020002d308 */ /* 0x000ee20000001000 */
[----:B--2---:R-:W-:-:S07]  /*adf0*/  @!P4 FADD.FTZ R11, R11, 1 ;  /* 0x3f8000000b0bc421 */ /* 0x004fce0000010000 */
[----:B------:R-:W2:Y:S01]  /*ae00*/  @!P3 MUFU.EX2 R10, R10 ;  /* 0x0000000a000ab308 */ /* 0x000ea20000000800 */
[----:B----4-:R-:W-:-:S03]  /*ae10*/  @!P6 FADD.FTZ R0, R0, 1 ;  /* 0x3f8000000000e421 */ /* 0x010fc60000010000 */
[----:B------:R-:W4:Y:S01]  /*ae20*/  @!P2 MUFU.RCP R8, R8 ;  /* 0x000000080008a308 */ /* 0x000f220000001000 */
[----:B---3--:R-:W-:Y:S01]  /*ae30*/  @!P5 FMUL.FTZ R53, R53, R2 ;  /* 0x000000023535d220 */ /* 0x008fe20000410000 */
[----:B------:R-:W-:-:S06]  /*ae40*/  @!P0 FMUL.FTZ R2, R3, -1.4426950216293334961 ;  /* 0xbfb8aa3b03028820 */ /* 0x000fcc0000410000 */
[----:B------:R-:W3:Y:S01]  /*ae50*/  @!P6 MUFU.RCP R15, R0 ;  /* 0x00000000000fe308 */ /* 0x000ee20000001000 */
[----:B------:R-:W-:Y:S01]  /*ae60*/  FSETP.GTU.FTZ.AND P5, PT, R19, 20, PT ;  /* 0x41a000001300780b */ /* 0x000fe20003fbc000 */
[----:B------:R-:W-:Y:S01]  /*ae70*/  @!P1 FMUL.FTZ R3, R17, -1.4426950216293334961 ;  /* 0xbfb8aa3b11039820 */ /* 0x000fe20000410000 */
[----:B--2---:R-:W-:-:S05]  /*ae80*/  @!P3 FADD.FTZ R10, R10, 1 ;  /* 0x3f8000000a0ab421 */ /* 0x004fca0000010000 */
[----:B------:R-:W2:Y:S01]  /*ae90*/  @!P0 MUFU.EX2 R2, R2 ;  /* 0x0000000200028308 */ /* 0x000ea20000000800 */
[----:B----4-:R-:W-:-:S03]  /*aea0*/  @!P2 FMUL.FTZ R57, R57, R8 ;  /* 0x000000083939a220 */ /* 0x010fc60000410000 */
[----:B------:R-:W4:Y:S02]  /*aeb0*/  @!P1 MUFU.EX2 R3, R3 ;  /* 0x0000000300039308 */ /* 0x000f240000000800 */
[----:B------:R-:W-:Y:S02]  /*aec0*/  @!P5 FMUL.FTZ R12, R19, -1.4426950216293334961 ;  /* 0xbfb8aa3b130cd820 */ /* 0x000fe40000410000 */
[----:B------:R-:W5:Y:S01]  /*aed0*/  @!P3 MUFU.RCP R13, R10 ;  /* 0x0000000a000db308 */ /* 0x000f620000001000 */
[----:B---3--:R-:W-:Y:S01]  /*aee0*/  @!P6 FMUL.FTZ R54, R54, R15 ;  /* 0x0000000f3636e220 */ /* 0x008fe20000410000 */
[----:B------:R-:W-:Y:S01]  /*aef0*/  FSETP.GTU.FTZ.AND P6, PT, R16, 20, PT ;  /* 0x41a000001000780b */ /* 0x000fe20003fdc000 */
[----:B--2---:R-:W-:-:S03]  /*af00*/  @!P0 FADD.FTZ R2, R2, 1 ;  /* 0x3f80000002028421 */ /* 0x004fc60000010000 */
[----:B------:R-:W-:Y:S02]  /*af10*/  F2FP.F16.F32.PACK_AB R20, R54, R53 ;  /* 0x000000353614723e */ /* 0x000fe400000000ff */
[----:B------:R-:W2:Y:S01]  /*af20*/  @!P5 MUFU.EX2 R12, R12 ;  /* 0x0000000c000cd308 */ /* 0x000ea20000000800 */
[----:B----4-:R-:W-:-:S03]  /*af30*/  @!P1 FADD.FTZ R3, R3, 1 ;  /* 0x3f80000003039421 */ /* 0x010fc60000010000 */
[----:B------:R-:W3:Y:S03]  /*af40*/  @!P0 MUFU.RCP R2, R2 ;  /* 0x0000000200028308 */ /* 0x000ee60000001000 */
[----:B------:R-:W-:Y:S01]  /*af50*/  @!P6 FMUL.FTZ R0, R16, -1.4426950216293334961 ;  /* 0xbfb8aa3b1000e820 */ /* 0x000fe20000410000 */
[----:B-----5:R-:W-:Y:S01]  /*af60*/  @!P3 FMUL.FTZ R60, R60, R13 ;  /* 0x0000000d3c3cb220 */ /* 0x020fe20000410000 */
[----:B------:R-:W-:-:S03]  /*af70*/  F2FP.F16.F32.PACK_AB R13, R49, R50 ;  /* 0x00000032310d723e */ /* 0x000fc600000000ff */
[----:B------:R-:W4:Y:S01]  /*af80*/  @!P1 MUFU.RCP R3, R3 ;  /* 0x0000000300039308 */ /* 0x000f220000001000 */
[----:B--2---:R-:W-:Y:S01]  /*af90*/  @!P5 FADD.FTZ R12, R12, 1 ;  /* 0x3f8000000c0cd421 */ /* 0x004fe20000010000 */
[----:B------:R-:W-:-:S06]  /*afa0*/  F2FP.F16.F32.PACK_AB R22, R60, R57 ;  /* 0x000000393c16723e */ /* 0x000fcc00000000ff */
[----:B------:R-:W2:Y:S01]  /*afb0*/  @!P6 MUFU.EX2 R0, R0 ;  /* 0x000000000000e308 */ /* 0x000ea20000000800 */
[----:B---3--:R-:W-:Y:S01]  /*afc0*/  @!P0 FMUL.FTZ R55, R55, R2 ;  /* 0x0000000237378220 */ /* 0x008fe20000410000 */
[----:B------:R-:W-:Y:S02]  /*afd0*/  FSETP.GTU.FTZ.AND P0, PT, R4, 20, PT ;  /* 0x41a000000400780b */ /* 0x000fe40003f1c000 */
[----:B------:R-:W3:Y:S01]  /*afe0*/  @!P4 MUFU.RCP R14, R11 ;  /* 0x0000000b000ec308 */ /* 0x000ee20000001000 */
[----:B----4-:R-:W-:Y:S01]  /*aff0*/  @!P1 FMUL.FTZ R58, R58, R3 ;  /* 0x000000033a3a9220 */ /* 0x010fe20000410000 */
[----:B------:R-:W-:-:S06]  /*b000*/  HADD2.F32 R3, -RZ, R5.H0_H0 ;  /* 0x20000005ff037230 */ /* 0x000fcc0000004100 */
[----:B------:R-:W4:Y:S01]  /*b010*/  @!P5 MUFU.RCP R15, R12 ;  /* 0x0000000c000fd308 */ /* 0x000f220000001000 */
[----:B------:R-:W-:Y:S02]  /*b020*/  HADD2.F32 R5, -RZ, R5.H1_H1 ;  /* 0x30000005ff057230 */ /* 0x000fe40000004100 */
[----:B--2---:R-:W-:Y:S01]  /*b030*/  @!P6 FADD.FTZ R2, R0, 1 ;  /* 0x3f8000000002e421 */ /* 0x004fe20000010000 */
[--C-:B------:R-:W-:Y:S02]  /*b040*/  HADD2.F32 R0, -RZ, R6.reuse.H0_H0 ;  /* 0x20000006ff007230 */ /* 0x100fe40000004100 */
[----:B------:R-:W-:Y:S01]  /*b050*/  FADD.FTZ R8, R3, UR7 ;  /* 0x0000000703087e21 */ /* 0x000fe20008010000 */
[----:B------:R-:W-:Y:S02]  /*b060*/  HADD2.F32 R6, -RZ, R6.H1_H1 ;  /* 0x30000006ff067230 */ /* 0x000fe40000004100 */
[----:B------:R-:W-:Y:S01]  /*b070*/  FADD.FTZ R5, R5, UR7 ;  /* 0x0000000705057e21 */ /* 0x000fe20008010000 */
[--C-:B------:R-:W-:Y:S01]  /*b080*/  HADD2.F32 R3, -RZ, R7.reuse.H0_H0 ;  /* 0x20000007ff037230 */ /* 0x100fe20000004100 */
[----:B------:R-:W2:Y:S01]  /*b090*/  @!P6 MUFU.RCP R2, R2 ;  /* 0x000000020002e308 */ /* 0x000ea20000001000 */
[----:B------:R-:W-:-:S02]  /*b0a0*/  HADD2.F32 R7, -RZ, R7.H1_H1 ;  /* 0x30000007ff077230 */ /* 0x000fc40000004100 */
[----:B---3--:R-:W-:Y:S01]  /*b0b0*/  @!P4 FMUL.FTZ R61, R61, R14 ;  /* 0x0000000e3d3dc220 */ /* 0x008fe20000410000 */
[----:B------:R-:W-:Y:S01]  /*b0c0*/  FSETP.GTU.FTZ.AND P3, PT, R8, 20, PT ;  /* 0x41a000000800780b */ /* 0x000fe20003f7c000 */
[----:B------:R-:W-:Y:S01]  /*b0d0*/  FADD.FTZ R6, R6, UR7 ;  /* 0x0000000706067e21 */ /* 0x000fe20008010000 */
[----:B------:R-:W-:Y:S01]  /*b0e0*/  FSETP.GTU.FTZ.AND P2, PT, R5, 20, PT ;  /* 0x41a000000500780b */ /* 0x000fe20003f5c000 */
[----:B------:R-:W-:Y:S01]  /*b0f0*/  FADD.FTZ R10, R0, UR7 ;  /* 0x00000007000a7e21 */ /* 0x000fe20008010000 */
[----:B------:R-:W-:Y:S01]  /*b100*/  F2FP.F16.F32.PACK_AB R14, R47, R48 ;  /* 0x000000302f0e723e */ /* 0x000fe200000000ff */
[----:B------:R-:W-:Y:S01]  /*b110*/  FADD.FTZ R11, R3, UR7 ;  /* 0x00000007030b7e21 */ /* 0x000fe20008010000 */
[----:B------:R-:W-:Y:S01]  /*b120*/  FADD.FTZ R7, R7, UR7 ;  /* 0x0000000707077e21 */ /* 0x000fe20008010000 */
[----:B----4-:R-:W-:Y:S01]  /*b130*/  @!P5 FMUL.FTZ R62, R62, R15 ;  /* 0x0000000f3e3ed220 */ /* 0x010fe20000410000 */
[----:B------:R-:W-:Y:S01]  /*b140*/  F2FP.F16.F32.PACK_AB R15, R45, R46 ;  /* 0x0000002e2d0f723e */ /* 0x000fe200000000ff */
[----:B------:R-:W-:Y:S01]  /*b150*/  @!P0 FMUL.FTZ R0, R4, -1.4426950216293334961 ;  /* 0xbfb8aa3b04008820 */ /* 0x000fe20000410000 */
[----:B------:R-:W-:-:S02]  /*b160*/  F2FP.F16.F32.PACK_AB R12, R51, R52 ;  /* 0x00000034330c723e */ /* 0x000fc400000000ff */
[----:B------:R-:W-:Y:S02]  /*b170*/  F2FP.F16.F32.PACK_AB R47, R37, R38 ;  /* 0x00000026252f723e */ /* 0x000fe400000000ff */
[----:B------:R-:W-:Y:S01]  /*b180*/  F2FP.F16.F32.PACK_AB R46, R39, R40 ;  /* 0x00000028272e723e */ /* 0x000fe200000000ff */
[----:B--2---:R-:W-:Y:S01]  /*b190*/  @!P6 FMUL.FTZ R63, R63, R2 ;  /* 0x000000023f3fe220 */ /* 0x004fe20000410000 */
[----:B------:R-:W-:Y:S01]  /*b1a0*/  F2FP.F16.F32.PACK_AB R45, R41, R42 ;  /* 0x0000002a292d723e */ /* 0x000fe200000000ff */
[----:B------:R-:W-:Y:S01]  /*b1b0*/  STS.128 [R101], R12 ;  /* 0x0000000c65007388 */ /* 0x000fe20000000c00 */
[----:B------:R-:W-:Y:S01]  /*b1c0*/  FSETP.GTU.FTZ.AND P4, PT, R6, 20, PT ;  /* 0x41a000000600780b */ /* 0x000fe20003f9c000 */
[----:B------:R-:W-:Y:S01]  /*b1d0*/  @!P3 FMUL.FTZ R2, R8, -1.4426950216293334961 ;  /* 0xbfb8aa3b0802b820 */ /* 0x000fe20000410000 */
[----:B------:R-:W-:Y:S01]  /*b1e0*/  FSETP.GTU.FTZ.AND P1, PT, R10, 20, PT ;  /* 0x41a000000a00780b */ /* 0x000fe20003f3c000 */
[----:B------:R-:W-:Y:S01]  /*b1f0*/  STS.128 [R101+0x10], R44 ;  /* 0x0000102c65007388 */ /* 0x000fe20000000c00 */
[----:B------:R-:W-:Y:S01]  /*b200*/  FSETP.GTU.FTZ.AND P5, PT, R11, 20, PT ;  /* 0x41a000000b00780b */ /* 0x000fe20003fbc000 */
[----:B------:R-:W-:Y:S01]  /*b210*/  NOP ;  /* 0x0000000000007918 */ /* 0x000fe20000000000 */
[----:B------:R-:W-:Y:S01]  /*b220*/  FSETP.GTU.FTZ.AND P6, PT, R7, 20, PT ;  /* 0x41a000000700780b */ /* 0x000fe20003fdc000 */
[----:B------:R-:W2:Y:S01]  /*b230*/  LDS.128 R16, [R102] ;  /* 0x0000000066107984 */ /* 0x000ea20000000c00 */
[----:B------:R-:W-:-:S05]  /*b240*/  @!P2 FMUL.FTZ R3, R5, -1.4426950216293334961 ;  /* 0xbfb8aa3b0503a820 */ /* 0x000fca0000410000 */
[----:B------:R-:W-:Y:S01]  /*b250*/  @!P4 FMUL.FTZ R5, R6, -1.4426950216293334961 ;  /* 0xbfb8aa3b0605c820 */ /* 0x000fe20000410000 */
[----:B------:R-:W3:Y:S01]  /*b260*/  @!P3 MUFU.EX2 R2, R2 ;  /* 0x000000020002b308 */ /* 0x000ee20000000800 */
[----:B------:R-:W4:Y:S01]  /*b270*/  LDS.128 R12, [R102+0x200] ;  /* 0x00020000660c7984 */ /* 0x000f220000000c00 */
[----:B------:R-:W-:Y:S01]  /*b280*/  @!P1 FMUL.FTZ R4, R10, -1.4426950216293334961 ;  /* 0xbfb8aa3b0a049820 */ /* 0x000fe20000410000 */
[----:B------:R-:W-:Y:S01]  /*b290*/  @!P5 FMUL.FTZ R6, R11, -1.4426950216293334961 ;  /* 0xbfb8aa3b0b06d820 */ /* 0x000fe20000410000 */
[----:B------:R-:W5:Y:S04]  /*b2a0*/  @!P2 MUFU.EX2 R3, R3 ;  /* 0x000000030003a308 */ /* 0x000f680000000800 */
[----:B------:R-:W0:Y:S01]  /*b2b0*/  @!P1 MUFU.EX2 R4, R4 ;  /* 0x0000000400049308 */ /* 0x000e220000000800 */
[----:B------:R-:W-:-:S03]  /*b2c0*/  @!P6 FMUL.FTZ R7, R7, -1.4426950216293334961 ;  /* 0xbfb8aa3b0707e820 */ /* 0x000fc60000410000 */
[----:B------:R-:W1:Y:S01]  /*b2d0*/  @!P5 MUFU.EX2 R6, R6 ;  /* 0x000000060006d308 */ /* 0x000e620000000800 */
[----:B---3--:R-:W-:-:S03]  /*b2e0*/  @!P3 FADD.FTZ R2, R2, 1 ;  /* 0x3f8000000202b421 */ /* 0x008fc60000010000 */
[----:B------:R-:W3:Y:S01]  /*b2f0*/  @!P6 MUFU.EX2 R7, R7 ;  /* 0x000000070007e308 */ /* 0x000ee20000000800 */
[----:B-----5:R-:W-:-:S03]  /*b300*/  @!P2 FADD.FTZ R3, R3, 1 ;  /* 0x3f8000000303a421 */ /* 0x020fc60000010000 */
[----:B------:R-:W5:Y:S01]  /*b310*/  @!P0 MUFU.EX2 R0, R0 ;  /* 0x0000000000008308 */ /* 0x000f620000000800 */
[----:B0-----:R-:W-:-:S03]  /*b320*/  @!P1 FADD.FTZ R4, R4, 1 ;  /* 0x3f80000004049421 */ /* 0x001fc60000010000 */
[----:B------:R-:W0:Y:S01]  /*b330*/  @!P4 MUFU.EX2 R5, R5 ;  /* 0x000000050005c308 */ /* 0x000e220000000800 */
[----:B-1----:R-:W-:-:S03]  /*b340*/  @!P5 FADD.FTZ R6, R6, 1 ;  /* 0x3f8000000606d421 */ /* 0x002fc60000010000 */
[----:B------:R1:W2:Y:S01]  /*b350*/  @!P3 MUFU.RCP R8, R2 ;  /* 0x000000020008b308 */ /* 0x0002a20000001000 */
[----:B---3--:R-:W-:Y:S01]  /*b360*/  @!P6 FADD.FTZ R7, R7, 1 ;  /* 0x3f8000000707e421 */ /* 0x008fe20000010000 */
[----:B-----5:R-:W-:-:S06]  /*b370*/  @!P0 FADD.FTZ R0, R0, 1 ;  /* 0x3f80000000008421 */ /* 0x020fcc0000010000 */
[----:B------:R3:W5:Y:S01]  /*b380*/  @!P2 MUFU.RCP R21, R3 ;  /* 0x000000030015a308 */ /* 0x0007620000001000 */
[----:B-1----:R-:W-:Y:S01]  /*b390*/  MOV R2, UR25 ;  /* 0x0000001900027c02 */ /* 0x002fe20008000f00 */
[----:B0-----:R-:W-:-:S06]  /*b3a0*/  @!P4 FADD.FTZ R5, R5, 1 ;  /* 0x3f8000000505c421 */ /* 0x001fcc0000010000 */
[----:B------:R-:W0:Y:S01]  /*b3b0*/  @!P0 MUFU.RCP R11, R0 ;  /* 0x00000000000b8308 */ /* 0x000e220000001000 */
[----:B---3--:R-:W-:Y:S01]  /*b3c0*/  MOV R3, UR24 ;  /* 0x0000001800037c02 */ /* 0x008fe20008000f00 */
[----:B--2---:R-:W-:Y:S01]  /*b3d0*/  @!P3 FMUL.FTZ R65, R65, R8 ;  /* 0x000000084141b220 */ /* 0x004fe20000410000 */
[----:B------:R-:W1:Y:S01]  /*b3e0*/  LDCU.64 UR24, c[0x0][0x518] ;  /* 0x0000a300ff1877ac */ /* 0x000e620008000a00 */
[----:B------:R-:W-:-:S04]  /*b3f0*/  IMAD.WIDE.U32 R2, R9, 0x10, R2 ;  /* 0x0000001009027825 */ /* 0x000fc800078e0002 */
[----:B------:R-:W2:Y:S01]  /*b400*/  @!P1 MUFU.RCP R4, R4 ;  /* 0x0000000400049308 */ /* 0x000ea20000001000 */
[----:B-----5:R-:W-:Y:S01]  /*b410*/  @!P2 FMUL.FTZ R68, R68, R21 ;  /* 0x000000154444a220 */ /* 0x020fe20000410000 */
[----:B------:R-:W-:Y:S01]  /*b420*/  STG.E.128 desc[UR22][R2.64], R16 ;  /* 0x0000001002007986 */ /* 0x000fe2000c101d16 */
[----:B------:R-:W-:-:S03]  /*b430*/  F2FP.F16.F32.PACK_AB R21, R58, R55 ;  /* 0x000000373a15723e */ /* 0x000fc600000000ff */
[----:B----4-:R3:W-:Y:S02]  /*b440*/  STG.E.128 desc[UR22][R2.64+0x200], R12 ;  /* 0x0002000c02007986 */ /* 0x0107e4000c101d16 */
[----:B------:R4:W5:Y:S01]  /*b450*/  @!P4 MUFU.RCP R23, R5 ;  /* 0x000000050017c308 */ /* 0x0009620000001000 */
[----:B------:R-:W-:Y:S01]  /*b460*/  F2FP.F16.F32.PACK_AB R25, R68, R65 ;  /* 0x000000414419723e */ /* 0x000fe200000000ff */
[----:B0-----:R-:W-:Y:S01]  /*b470*/  @!P0 FMUL.FTZ R66, R66, R11 ;  /* 0x0000000b42428220 */ /* 0x001fe20000410000 */
[----:B-1----:R-:W-:-:S04]  /*b480*/  UIMAD.WIDE.U32 UR26, UR34, UR24, UR26 ;  /* 0x00000018221a72a5 */ /* 0x002fc8000f8e001a */
[----:B------:R-:W-:Y:S01]  /*b490*/  F2FP.F16.F32.PACK_AB R24, R66, R63 ;  /* 0x0000003f4218723e */ /* 0x000fe200000000ff */
[----:B------:R-:W0:Y:S01]  /*b4a0*/  @!P5 MUFU.RCP R6, R6 ;  /* 0x000000060006d308 */ /* 0x000e220000001000 */
[----:B----4-:R-:W-:Y:S01]  /*b4b0*/  FADD.FTZ R5, R53, R106 ;  /* 0x0000006a35057221 */ /* 0x010fe20000010000 */
[----:B--2---:R-:W-:Y:S01]  /*b4c0*/  @!P1 FMUL.FTZ R69, R69, R4 ;  /* 0x0000000445459220 */ /* 0x004fe20000410000 */
[----:B------:R-:W-:Y:S02]  /*b4d0*/  UIMAD UR25, UR34, UR25, UR27 ;  /* 0x00000019221972a4 */ /* 0x000fe4000f8e021b */
[----:B------:R-:W-:Y:S01]  /*b4e0*/  FADD.FTZ R0, R5, R54 ;  /* 0x0000003605007221 */ /* 0x000fe20000010000 */
[----:B------:R-:W-:Y:S02]  /*b4f0*/  UMOV UR24, UR26 ;  /* 0x0000001a00187c82 */ /* 0x000fe40008000000 */
[----:B------:R-:W1:Y:S01]  /*b500*/  @!P6 MUFU.RCP R7, R7 ;  /* 0x000000070007e308 */ /* 0x000e620000001000 */
[----:B------:R-:W-:Y:S01]  /*b510*/  FADD.FTZ R5, R0, R55 ;  /* 0x0000003700057221 */ /* 0x000fe20000010000 */
[----:B-----5:R-:W-:Y:S01]  /*b520*/  @!P4 FMUL.FTZ R70, R70, R23 ;  /* 0x000000174646c220 */ /* 0x020fe20000410000 */
[----:B------:R-:W-:Y:S01]  /*b530*/  F2FP.F16.F32.PACK_AB R23, R62, R61 ;  /* 0x0000003d3e17723e */ /* 0x000fe200000000ff */
[----:B------:R-:W-:Y:S01]  /*b540*/  BAR.SYNC.DEFER_BLOCKING 0x0 ;  /* 0x0000000000007b1d */ /* 0x000fe20000010000 */
[----:B------:R-:W-:Y:S01]  /*b550*/  FADD.FTZ R58, R5, R58 ;  /* 0x0000003a053a7221 */ /* 0x000fe20000010000 */
[----:B------:R-:W-:Y:S01]  /*b560*/  UIMAD.WIDE.U32 UR24, UR9, UR28, UR24 ;  /* 0x0000001c091872a5 */ /* 0x000fe2000f8e0018 */
[----:B------:R-:W-:-:S02]  /*b570*/  F2FP.F16.F32.PACK_AB R26, R70, R69 ;  /* 0x00000045461a723e */ /* 0x000fc400000000ff */
[----:B------:R-:W-:Y:S01]  /*b580*/  FADD.FTZ R57, R58, R57 ;  /* 0x000000393a397221 */ /* 0x000fe20000010000 */
[----:B0-----:R-:W-:Y:S01]  /*b590*/  @!P5 FMUL.FTZ R71, R71, R6 ;  /* 0x000000064747d220 */ /* 0x001fe20000410000 */
[----:B------:R-:W-:Y:S02]  /*b5a0*/  UIMAD UR26, UR9, UR29, UR25 ;  /* 0x0000001d091a72a4 */ /* 0x000fe4000f8e0219 */
[----:B------:R-:W-:Y:S01]  /*b5b0*/  FADD.FTZ R60, R57, R60 ;  /* 0x0000003c393c7221 */ /* 0x000fe20000010000 */
[----:B------:R-:W-:-:S03]  /*b5c0*/  ULEA UR25, UP0, UR24, UR30, 0x1 ;  /* 0x0000001e18197291 */ /* 0x000fc6000f8008ff */
[----:B------:R-:W-:Y:S01]  /*b5d0*/  FADD.FTZ R61, R60, R61 ;  /* 0x0000003d3c3d7221 */ /* 0x000fe20000010000 */
[----:B-1----:R-:W-:Y:S01]  /*b5e0*/  @!P6 FMUL.FTZ R74, R74, R7 ;  /* 0x000000074a4ae220 */ /* 0x002fe20000410000 */
[----:B------:R-:W-:Y:S01]  /*b5f0*/  ULEA.HI.X UR24, UR24, UR31, UR26, 0x1, UP0 ;  /* 0x0000001f18187291 */ /* 0x000fe200080f0c1a */
[----:B---3--:R-:W-:Y:S01]  /*b600*/  MOV R2, UR25 ;  /* 0x0000001900027c02 */ /* 0x008fe20008000f00 */
[----:B------:R-:W-:Y:S01]  /*b610*/  FADD.FTZ R62, R61, R62 ;  /* 0x0000003e3d3e7221 */ /* 0x000fe20000010000 */
[----:B------:R-:W-:Y:S01]  /*b620*/  UIADD3 UR19, UP0, UPT, UR19, -0x800, URZ ;  /* 0xfffff80013137890 */ /* 0x000fe2000ff1e0ff */
[----:B------:R-:W-:Y:S02]  /*b630*/  F2FP.F16.F32.PACK_AB R27, R74, R71 ;  /* 0x000000474a1b723e */ /* 0x000fe400000000ff */
[----:B------:R-:W-:Y:S01]  /*b640*/  MOV R3, UR24 ;  /* 0x0000001800037c02 */ /* 0x000fe20008000f00 */
[----:B------:R-:W-:Y:S01]  /*b650*/  FADD.FTZ R63, R62, R63 ;  /* 0x0000003f3e3f7221 */ /* 0x000fe20000010000 */
[----:B------:R-:W-:Y:S01]  /*b660*/  UIADD3.X UR18, UPT, UPT, UR18, -0x1, URZ, UP0, !UPT ;  /* 0xffffffff12127890 */ /* 0x000fe200087fe4ff */
[----:B------:R-:W-:Y:S01]  /*b670*/  STS.128 [R101], R20 ;  /* 0x0000001465007388 */ /* 0x000fe20000000c00 */
[----:B------:R-:W-:Y:S01]  /*b680*/  UISETP.GT.AND UP0, UPT, UR14, 0x1, UPT ;  /* 0x000000010e00788c */ /* 0x000fe2000bf04270 */
[----:B------:R-:W-:-:S04]  /*b690*/  IMAD.WIDE.U32 R2, R9, 0x10, R2 ;  /* 0x0000001009027825 */ /* 0x000fc800078e0002 */
[----:B------:R-:W-:Y:S01]  /*b6a0*/  FADD.FTZ R66, R63, R66 ;  /* 0x000000423f427221 */ /* 0x000fe20000010000 */
        /* <DEDUP_REMOVED lines=14> */
.L_x_14680:
        /* <DEDUP_REMOVED lines=33> */
.L_x_14798:
[----:B------:R-:W-:Y:S05]  /*b9a0*/  BSYNC.RECONVERGENT B0 ;  /* 0x0000000000007941 */ /* 0x000fea0003800200 */
.L_x_14797:
        /* <DEDUP_REMOVED lines=31> */
.L_x_14800:
[----:B------:R-:W-:Y:S05]  /*bba0*/  BSYNC.RECONVERGENT B0 ;  /* 0x0000000000007941 */ /* 0x000fea0003800200 */
.L_x_14799:
[----:B------:R-:W-:Y:S05]  /*bbb0*/  @P0 EXIT ;  /* 0x000000000000094d */ /* 0x000fea0003800000 */
[----:B------:R-:W2:Y:S01]  /*bbc0*/  S2UR UR8, SR_CTAID.Y ;  /* 0x00000000000879c3 */ /* 0x000ea20000002600 */
[----:B------:R-:W3:Y:S01]  /*bbd0*/  LDCU.64 UR10, c[0x0][0x4e8] ;  /* 0x00009d00ff0a77ac */ /* 0x000ee20008000a00 */
[----:B------:R-:W-:Y:S01]  /*bbe0*/  BSSY.RECONVERGENT B0, `(.L_x_14801) ;  /* 0x000002a000007945 */ /* 0x000fe20003800200 */
[----:B------:R-:W2:Y:S05]  /*bbf0*/  LDCU.64 UR12, c[0x0][0x4a8] ;  /* 0x00009500ff0c77ac */ /* 0x000eaa0008000a00 */
[----:B------:R-:W4:Y:S01]  /*bc00*/  S2UR UR14, SR_CgaCtaId ;  /* 0x00000000000e79c3 */ /* 0x000f220000008800 */
[----:B------:R-:W1:Y:S01]  /*bc10*/  LDCU UR15, c[0x0][0x360] ;  /* 0x00006c00ff0f77ac */ /* 0x000e620008000800 */
[----:B------:R-:W1:Y:S06]  /*bc20*/  LDCU.64 UR16, c[0x0][0x530] ;  /* 0x0000a600ff1077ac */ /* 0x000e6c0008000a00 */
[----:B0-----:R-:W0:Y:S01]  /*bc30*/  LDC.64 R16, c[0x0][0x4b0] ;  /* 0x00012c00ff107b82 */ /* 0x001e220000000a00 */
[----:B------:R-:W0:Y:S01]  /*bc40*/  LDCU.64 UR18, c[0x0][0x4f0] ;  /* 0x00009e00ff1277ac */ /* 0x000e220008000a00 */
[----:B---3--:R-:W-:Y:S01]  /*bc50*/  UIMAD.WIDE.U32 UR4, UR9, UR10, URZ ;  /* 0x0000000a090472a5 */ /* 0x008fe2000f8e00ff */
[----:B------:R-:W3:Y:S01]  /*bc60*/  LDCU.64 UR20, c[0x0][0x540] ;  /* 0x0000a800ff1477ac */ /* 0x000ee20008000a00 */
[----:B--2---:R-:W-:-:S02]  /*bc70*/  UIMAD.WIDE.U32 UR6, UR8, UR12, URZ ;  /* 0x0000000c080672a5 */ /* 0x004fc4000f8e00ff */
[----:B------:R-:W-:Y:S02]  /*bc80*/  UIMAD UR10, UR9, UR11, UR5 ;  /* 0x0000000b090a72a4 */ /* 0x000fe4000f8e0205 */
[----:B------:R-:W-:-:S03]  /*bc90*/  UIMAD UR9, UR8, UR13, UR7 ;  /* 0x0000000d080972a4 */ /* 0x000fc6000f8e0207 */
[----:B------:R-:W-:Y:S02]  /*bca0*/  UMOV UR8, 0x400 ;  /* 0x0000040000087882 */ /* 0x000fe40000000000 */
[----:B-1--4-:R-:W-:-:S12]  /*bcb0*/  ULEA UR14, UR14, UR8, 0x18 ;  /* 0x000000080e0e7291 */ /* 0x012fd8000f8ec0ff */
.L_x_14802:
[C---:B------:R-:W-:Y:S01]  /*bcc0*/  LEA R0, R11.reuse, UR14, 0x3 ;  /* 0x0000000e0b007c11 */ /* 0x040fe2000f8e18ff */
[----:B------:R-:W-:Y:S01]  /*bcd0*/  UMOV UR8, UR6 ;  /* 0x0000000600087c82 */ /* 0x000fe20008000000 */
[----:B--2---:R-:W-:Y:S01]  /*bce0*/  MOV R3, UR5 ;  /* 0x0000000500037c02 */ /* 0x004fe20008000f00 */
        /* <DEDUP_REMOVED lines=20> */
[----:B0-----:R2:W-:Y:S04]  /*be30*/  REDG.E.ADD.F32.FTZ.RN.STRONG.GPU desc[UR22][R2.64], R12 ;  /* 0x0000000c020079a6 */ /* 0x0015e8000c12f316 */
[----:B------:R2:W-:Y:S04]  /*be40*/  REDG.E.ADD.F32.FTZ.RN.STRONG.GPU desc[UR22][R2.64+0x4], R13 ;  /* 0x0000040d020079a6 */ /* 0x0005e8000c12f316 */
[----:B-1----:R2:W-:Y:S04]  /*be50*/  REDG.E.ADD.F32.FTZ.RN.STRONG.GPU desc[UR22][R4.64], R14 ;  /* 0x0000000e040079a6 */ /* 0x0025e8000c12f316 */
[----:B------:R2:W-:Y:S01]  /*be60*/  REDG.E.ADD.F32.FTZ.RN.STRONG.GPU desc[UR22][R4.64+0x4], R15 ;  /* 0x0000040f040079a6 */ /* 0x0005e2000c12f316 */
[----:B------:R-:W-:Y:S05]  /*be70*/  @!P0 BRA `(.L_x_14802) ;  /* 0xfffffffc00908947 */ /* 0x000fea000383ffff */
[----:B------:R-:W-:Y:S05]  /*be80*/  BSYNC.RECONVERGENT B0 ;  /* 0x0000000000007941 */ /* 0x000fea0003800200 */
.L_x_14801:
[----:B------:R-:W-:Y:S05]  /*be90*/  EXIT ;  /* 0x000000000000794d */ /* 0x000fea0003800000 */
.L_x_14803:
        /* <DEDUP_REMOVED lines=14> */
.L_x_18753:


//--------------------- .text._Z25selective_scan_bwd_kernelI32Selective_Scan_bwd_kernel_traitsILi32ELi16ELb1ELb1ELb0ELb1ELb1EN3c104HalfENS1_7complexIfEEEEv12SSMParamsBwd --------------------------
	.section	.text._Z25selective_scan_bwd_kernelI32Selective_Scan_bwd_kernel_traitsILi32ELi16ELb1ELb1ELb0ELb1ELb1EN3c104HalfENS1_7complexIfEEEEv12SSMParamsBwd,"ax",@progbits
	.align	128
        .global         _Z25selective_scan_bwd_kernelI32Selective_Scan_bwd_kernel_traitsILi32ELi16ELb1ELb1ELb0ELb1ELb1EN3c104HalfENS1_7complexIfEEEEv12SSMParamsBwd
        .type           _Z25selective_scan_bwd_kernelI32Selective_Scan_bwd_kernel_traitsILi32ELi16ELb1ELb1ELb0ELb1ELb1EN3c104HalfENS1_7complexIfEEEEv12SSMParamsBwd,@function
        .size           _Z25selective_scan_bwd_kernelI32Selective_Scan_bwd_kernel_traitsILi32ELi16ELb1ELb1ELb0ELb1ELb1EN3c104HalfENS1_7complexIfEEEEv12SSMParamsBwd,(.L_x_18754 - _Z25selective_scan_bwd_kernelI32Selective_Scan_bwd_kernel_traitsILi32ELi16ELb1ELb1ELb0ELb1ELb1EN3c104HalfENS1_7complexIfEEEEv12SSMParamsBwd)
        .other          _Z25selective_scan_bwd_kernelI32Selective_Scan_bwd_kernel_traitsILi32ELi16ELb1ELb1ELb0ELb1ELb1EN3c104HalfENS1_7complexIfEEEEv12SSMParamsBwd,@"STO_CUDA_ENTRY STV_DEFAULT"
_Z25selective_scan_bwd_kernelI32Selective_Scan_bwd_kernel_traitsILi32ELi16ELb1ELb1ELb0ELb1ELb1EN3c104HalfENS1_7complexIfEEEEv12SSMParamsBwd:
.text._Z25selective_scan_bwd_kernelI32Selective_Scan_bwd_kernel_traitsILi32ELi16ELb1ELb1ELb0ELb1ELb1EN3c104HalfENS1_7complexIfEEEEv12SSMParamsBwd:
        /* <DEDUP_REMOVED lines=45> */
[----:B------:R-:W-:Y:S02]  /*02d0*/  R2UR UR8, R2 ;  /* 0x00000000020872ca */ /* 0x000fe400000e0000 */
[----:B------:R-:W-:Y:S01]  /*02e0*/  R2UR UR9, R3 ;  /* 0x00000000030972ca */ /* 0x000fe200000e0000 */
[----:B-----5:R-:W-:-:S08]  /*02f0*/  UIMAD.WIDE.U32 UR4, UR10, UR16, URZ ;  /* 0x000000100a0472a5 */ /* 0x020fd0000f8e00ff */
[-C--:B------:R-:W-:Y:S02]  /*0300*/  @!P2 IADD3 R0, PT, PT, R0, -R11.reuse, RZ ;  /* 0x8000000b0000a210 */ /* 0x080fe40007ffe0ff */
[----:B------:R-:W-:Y:S02]  /*0310*/  @!P2 IADD3 R7, PT, PT, R7, 0x1, RZ ;  /* 0x000000010707a810 */ /* 0x000fe40007ffe0ff */
[----:B------:R-:W-:Y:S02]  /*0320*/  MOV R4, UR8 ;  /* 0x0000000800047c02 */ /* 0x000fe40008000f00 */
[----:B----4-:R-:W-:Y:S02]  /*0330*/  ISETP.NE.U32.AND P2, PT, R20, RZ, PT ;  /* 0x000000ff1400720c */ /* 0x010fe40003f45070 */
[----:B------:R-:W-:Y:S02]  /*0340*/  ISETP.GE.U32.AND P4, PT, R0, R11, PT ;  /* 0x0000000b0000720c */ /* 0x000fe40003f86070 */
[----:B------:R-:W-:-:S02]  /*0350*/  LOP3.LUT R4, R112, R13, RZ, 0x3c, !PT ;  /* 0x0000000d70047212 */ /* 0x000fc400078e3cff */
[----:B------:R-:W-:Y:S01]  /*0360*/  ISETP.NE.AND.EX P2, PT, R21, RZ, PT, P2 ;  /* 0x000000ff1500720c */ /* 0x000fe20003f45320 */
[----:B------:R-:W-:Y:S01]  /*0370*/  UIMAD UR6, UR10, UR17, UR5 ;  /* 0x000000110a0672a4 */ /* 0x000fe2000f8e0205 */
[----:B------:R-:W-:Y:S01]  /*0380*/  ISETP.GE.AND P3, PT, R4, RZ, PT ;  /* 0x000000ff0400720c */ /* 0x000fe20003f66270 */
[----:B------:R-:W2:Y:S01]  /*0390*/  LDCU.64 UR16, c[0x0][0x498] ;  /* 0x00009300ff1077ac */ /* 0x000ea20008000a00 */
[----:B------:R-:W-:Y:S02]  /*03a0*/  MOV R5, UR9 ;  /* 0x0000000900057c02 */ /* 0x000fe40008000f00 */
[----:B------:R-:W-:Y:S02]  /*03b0*/  ISETP.NE.AND P5, PT, R13, RZ, PT ;  /* 0x000000ff0d00720c */ /* 0x000fe40003fa5270 */
[----:B-1----:R-:W-:Y:S01]  /*03c0*/  LEA R4, R19, 0xfffffe00, 0x9 ;  /* 0xfffffe0013047811 */ /* 0x002fe200078e48ff */
[----:B------:R-:W-:Y:S01]  /*03d0*/  IMAD R0, R112, UR15, R5 ;  /* 0x0000000f70007c24 */ /* 0x000fe2000f8e0205 */
[----:B------:R-:W-:-:S02]  /*03e0*/  MOV R3, UR5 ;  /* 0x0000000500037c02 */ /* 0x000fc40008000f00 */
[----:B------:R-:W-:Y:S01]  /*03f0*/  R2UR UR23, R4 ;  /* 0x00000000041772ca */ /* 0x000fe200000e0000 */
[----:B------:R-:W-:Y:S01]  /*0400*/  IMAD.WIDE.U32 R4, R14, UR10, RZ ;  /* 0x0000000a0e047c25 */ /* 0x000fe2000f8e00ff */
[----:B------:R-:W-:Y:S02]  /*0410*/  MOV R2, UR4 ;  /* 0x0000000400027c02 */ /* 0x000fe40008000f00 */
[----:B------:R-:W-:Y:S02]  /*0420*/  MOV R3, UR6 ;  /* 0x0000000600037c02 */ /* 0x000fe40008000f00 */
[----:B------:R-:W-:Y:S01]  /*0430*/  @P4 IADD3 R7, PT, PT, R7, 0x1, RZ ;  /* 0x0000000107074810 */ /* 0x000fe20007ffe0ff */
[----:B------:R-:W-:Y:S01]  /*0440*/  IMAD R5, R15, UR10, R5 ;  /* 0x0000000a0f057c24 */ /* 0x000fe2000f8e0205 */
[----:B------:R-:W1:Y:S01]  /*0450*/  LDCU.128 UR4, c[0x0][0x460] ;  /* 0x00008c00ff0477ac */ /* 0x000e620008000c00 */
[----:B------:R-:W-:Y:S01]  /*0460*/  IMAD.WIDE.U32 R2, R112, UR18, R2 ;  /* 0x0000001270027c25 */ /* 0x000fe2000f8e0002 */
[----:B------:R-:W4:Y:S01]  /*0470*/  @P2 LDC R15, c[0x0][0x384] ;  /* 0x0000e100ff0f2b82 */ /* 0x000f220000000800 */
[----:B------:R-:W-:-:S02]  /*0480*/  @!P3 IADD3 R7, PT, PT, -R7, RZ, RZ ;  /* 0x000000ff0707b210 */ /* 0x000fc40007ffe1ff */
[----:B------:R-:W-:Y:S01]  /*0490*/  @!P5 LOP3.LUT R7, RZ, R13, RZ, 0x33, !PT ;  /* 0x0000000dff07d212 */ /* 0x000fe200078e33ff */
[----:B------:R-:W-:Y:S01]  /*04a0*/  IMAD R11, R112, UR19, R3 ;  /* 0x00000013700b7c24 */ /* 0x000fe2000f8e0203 */
[----:B------:R-:W5:Y:S02]  /*04b0*/  LDCU.64 UR18, c[0x0][0x4c0] ;  /* 0x00009800ff1277ac */ /* 0x000f640008000a00 */
[----:B------:R-:W-:Y:S01]  /*04c0*/  SHF.R.S32.HI R3, RZ, 0x1f, R7 ;  /* 0x0000001fff037819 */ /* 0x000fe20000011407 */
[----:B------:R-:W2:Y:S01]  /*04d0*/  LDC.64 R12, c[0x0][0x4a0] ;  /* 0x00012800ff0c7b82 */ /* 0x000ea20000000a00 */
[----:B------:R-:W-:Y:S02]  /*04e0*/  R2UR UR14, R0 ;  /* 0x00000000000e72ca */ /* 0x000fe400000e0000 */
[----:B------:R-:W-:Y:S01]  /*04f0*/  R2UR UR15, R3 ;  /* 0x00000000030f72ca */ /* 0x000fe200000e0000 */
[----:B------:R-:W-:Y:S01]  /*0500*/  USHF.R.S32.HI UR24, URZ, 0x1f, UR23 ;  /* 0x0000001fff187899 */ /* 0x000fe20008011417 */
[----:B------:R-:W-:-:S02]  /*0510*/  R2UR UR9, R7 ;  /* 0x00000000070972ca */ /* 0x000fc400000e0000 */
[----:B------:R-:W-:Y:S01]  /*0520*/  R2UR UR22, R7 ;  /* 0x00000000071672ca */ /* 0x000fe200000e0000 */
[-C--:B---3--:R-:W-:Y:S01]  /*0530*/  IMAD R0, R3, R16.reuse, RZ ;  /* 0x0000001003007224 */ /* 0x088fe200078e02ff */
[----:B------:R-:W-:Y:S01]  /*0540*/  IADD3 R2, P3, PT, R2, UR23, RZ ;  /* 0x0000001702027c10 */ /* 0x000fe2000ff7e0ff */
[----:B------:R-:W-:Y:S01]  /*0550*/  UIADD3 UR8, UP0, UPT, UR23, UR8, URZ ;  /* 0x0000000817087290 */ /* 0x000fe2000ff1e0ff */
[C---:B------:R-:W-:Y:S01]  /*0560*/  IMAD.WIDE.U32 R4, R7.reuse, R16, R4 ;  /* 0x0000001007047225 */ /* 0x040fe200078e0004 */
[----:B0-----:R-:W-:Y:S01]  /*0570*/  USHF.R.U64 UR11, UR12, 0x1, UR13 ;  /* 0x000000010c0b7899 */ /* 0x001fe2000800120d */
[C---:B-1----:R-:W-:Y:S01]  /*0580*/  LEA R16, P4, R2.reuse, UR6, 0x1 ;  /* 0x0000000602107c11 */ /* 0x042fe2000f8808ff */
[----:B------:R-:W-:Y:S01]  /*0590*/  ULEA UR12, UP1, UR8, UR4, 0x1 ;  /* 0x00000004080c7291 */ /* 0x000fe2000f8208ff */
[----:B------:R-:W-:Y:S01]  /*05a0*/  IMAD R7, R7, R17, R0 ;  /* 0x0000001107077224 */ /* 0x000fe200078e0200 */
[----:B------:R-:W-:Y:S01]  /*05b0*/  IADD3.X R11, PT, PT, R11, UR24, RZ, P3, !PT ;  /* 0x000000180b0b7c10 */ /* 0x000fe20009ffe4ff */
[----:B------:R-:W-:Y:S01]  /*05c0*/  UIADD3.X UR14, UPT, UPT, UR24, UR14, URZ, UP0, !UPT ;  /* 0x0000000e180e7290 */ /* 0x000fe200087fe4ff */
[----:B------:R-:W-:Y:S01]  /*05d0*/  LEA R3, R19, 0xfffffc00, 0xa ;  /* 0xfffffc0013037811 */ /* 0x000fe200078e50ff */
[----:B------:R-:W0:Y:S01]  /*05e0*/  @P2 LDC R17, c[0x0][0x38c] ;  /* 0x0000e300ff112b82 */ /* 0x000e220000000800 */
[----:B-----5:R-:W-:Y:S01]  /*05f0*/  UIMAD UR4, UR15, UR18, URZ ;  /* 0x000000120f0472a4 */ /* 0x020fe2000f8e02ff */
[----:B----4-:R-:W-:Y:S01]  /*0600*/  @P2 IMAD R0, R15, UR10, R112 ;  /* 0x0000000a0f002c24 */ /* 0x010fe2000f8e0270 */
[----:B------:R-:W-:Y:S01]  /*0610*/  LEA.HI.X R11, R2, UR7, R11, 0x1, P4 ;  /* 0x00000007020b7c11 */ /* 0x000fe2000a0f0c0b */
[----:B------:R-:W-:Y:S01]  /*0620*/  ULEA.HI.X UR14, UR8, UR5, UR14, 0x1, UP1 ;  /* 0x00000005080e7291 */ /* 0x000fe200088f0c0e */
[----:B------:R-:W-:Y:S01]  /*0630*/  IADD3 R10, PT, PT, R5, R7, RZ ;  /* 0x00000007050a7210 */ /* 0x000fe20007ffe0ff */
[----:B------:R-:W-:Y:S01]  /*0640*/  UIMAD.WIDE.U32 UR8, UR9, UR18, URZ ;  /* 0x00000012090872a5 */ /* 0x000fe2000f8e00ff */
[----:B------:R-:W-:Y:S01]  /*0650*/  IADD3 R6, P4, PT, R3, R4, RZ ;  /* 0x0000000403067210 */ /* 0x000fe20007f9e0ff */
[----:B------:R-:W1:Y:S01]  /*0660*/  LDC.64 R14, c[0x0][0x448] ;  /* 0x00011200ff0e7b82 */ /* 0x000e620000000a00 */
[----:B------:R-:W-:-:S02]  /*0670*/  UIMAD UR5, UR22, UR19, UR4 ;  /* 0x00000013160572a4 */ /* 0x000fc4000f8e0204 */
[----:B--2---:R-:W-:Y:S01]  /*0680*/  UIMAD.WIDE.U32 UR6, UR10, UR16, URZ ;  /* 0x000000100a0672a5 */ /* 0x004fe2000f8e00ff */
[----:B------:R-:W2:Y:S04]  /*0690*/  LDCU.64 UR18, c[0x0][0x538] ;  /* 0x0000a700ff1277ac */ /* 0x000ea80008000a00 */
[----:B------:R-:W3:Y:S01]  /*06a0*/  @P2 LDC.64 R4, c[0x0][0x480] ;  /* 0x00012000ff042b82 */ /* 0x000ee20000000a00 */
[----:B------:R-:W-:Y:S01]  /*06b0*/  UIMAD UR7, UR10, UR17, UR7 ;  /* 0x000000110a0772a4 */ /* 0x000fe2000f8e0207 */
[----:B------:R-:W-:Y:S01]  /*06c0*/  LEA.HI.X.SX32 R10, R3, R10, 0x1, P4 ;  /* 0x0000000a030a7211 */ /* 0x000fe200020f0eff */
[----:B------:R-:W-:Y:S01]  /*06d0*/  USHF.R.U32.HI UR13, URZ, 0x1, UR13 ;  /* 0x00000001ff0d7899 */ /* 0x000fe2000801160d */
[----:B------:R-:W-:Y:S01]  /*06e0*/  ISETP.GE.AND P3, PT, R19, 0x1, PT ;  /* 0x000000011300780c */ /* 0x000fe20003f66270 */
[----:B------:R-:W-:-:S02]  /*06f0*/  UIADD3 UR9, UPT, UPT, UR9, UR5, URZ ;  /* 0x0000000509097290 */ /* 0x000fc4000fffe0ff */
[----:B------:R-:W-:Y:S01]  /*0700*/  IMAD.WIDE.U32 R2, R112, R12, UR6 ;  /* 0x0000000670027e25 */ /* 0x000fe2000f8e000c */
[----:B------:R-:W-:Y:S01]  /*0710*/  UMOV UR4, URZ ;  /* 0x000000ff00047c82 */ /* 0x000fe20008000000 */
[----:B------:R-:W-:Y:S02]  /*0720*/  UIMAD UR13, UR13, UR10, URZ ;  /* 0x0000000a0d0d72a4 */ /* 0x000fe4000f8e02ff */
[----:B------:R-:W-:Y:S01]  /*0730*/  UIMAD.WIDE.U32 UR10, UR10, UR11, UR8 ;  /* 0x0000000b0a0a72a5 */ /* 0x000fe2000f8e0008 */
[----:B------:R-:W-:Y:S01]  /*0740*/  @P2 IMAD R0, R0, R19, RZ ;  /* 0x0000001300002224 */ /* 0x000fe200078e02ff */
[----:B------:R-:W-:Y:S02]  /*0750*/  UMOV UR5, URZ ;  /* 0x000000ff00057c82 */ /* 0x000fe40008000000 */
[----:B------:R-:W-:Y:S01]  /*0760*/  UIADD3 UR6, UPT, UPT, UR11, UR13, URZ ;  /* 0x0000000d0b067290 */ /* 0x000fe2000fffe0ff */
[----:B0-----:R-:W-:Y:S01]  /*0770*/  @P2 IMAD R7, R0, R17, RZ ;  /* 0x0000001100072224 */ /* 0x001fe200078e02ff */
[----:B--2---:R-:W-:Y:S01]  /*0780*/  ULEA UR7, UP0, UR10, UR18, 0x3 ;  /* 0x000000120a077291 */ /* 0x004fe2000f8018ff */
[----:B------:R-:W-:-:S03]  /*0790*/  CS2R R20, SRZ ;  /* 0x0000000000147805 */ /* 0x000fc6000001ff00 */
[----:B------:R-:W-:Y:S01]  /*07a0*/  ULEA.HI.X UR10, UR10, UR19, UR6, 0x3, UP0 ;  /* 0x000000130a0a7291 */ /* 0x000fe200080f1c06 */
[----:B------:R-:W-:Y:S01]  /*07b0*/  CS2R R110, SRZ ;  /* 0x00000000006e7805 */ /* 0x000fe2000001ff00 */
[----:B---3--:R-:W-:Y:S01]  /*07c0*/  @P2 IMAD.WIDE R20, R7, 0x10, R4 ;  /* 0x0000001007142825 */ /* 0x008fe200078e0204 */
[----:B------:R-:W-:-:S03]  /*07d0*/  @P0 R2UR UR4, R8 ;  /* 0x00000000080402ca */ /* 0x000fc600000e0000 */
[----:B------:R-:W-:Y:S01]  /*07e0*/  IMAD R8, R112, R13, R3 ;  /* 0x0000000d70087224 */ /* 0x000fe200078e0203 */
[----:B------:R-:W-:-:S04]  /*07f0*/  IADD3 R2, P0, PT, R2, UR23, RZ ;  /* 0x0000001702027c10 */ /* 0x000fc8000ff1e0ff */
[----:B------:R-:W-:Y:S02]  /*0800*/  IADD3.X R8, PT, PT, R8, UR24, RZ, P0, !PT ;  /* 0x0000001808087c10 */ /* 0x000fe400087fe4ff */
[----:B------:R-:W-:Y:S02]  /*0810*/  @P1 R2UR UR5, R9 ;  /* 0x00000000090512ca */ /* 0x000fe400000e0000 */
[----:B------:R-:W-:Y:S02]  /*0820*/  LEA R3, P0, R2, R22, 0x1 ;  /* 0x0000001602037211 */ /* 0x000fe400078008ff */
[----:B-1----:R-:W-:Y:S02]  /*0830*/  LEA R0, P1, R6, R14, 0x1 ;  /* 0x0000000e06007211 */ /* 0x002fe400078208ff */
[----:B------:R-:W-:Y:S02]  /*0840*/  LEA.HI.X R4, R2, R23, R8, 0x1, P0 ;  /* 0x0000001702047211 */ /* 0x000fe400000f0c08 */
[----:B------:R-:W-:Y:S01]  /*0850*/  LEA.HI.X R2, R6, R15, R10, 0x1, P1 ;  /* 0x0000000f06027211 */ /* 0x000fe200008f0c0a */
[----:B------:R-:W-:Y:S08]  /*0860*/  @!P3 BRA `(.L_x_14804) ;  /* 0x000000c000b0b947 */ /* 0x000ff00003800000 */
        /* <DEDUP_REMOVED lines=12> */
[----:B------:R-:W-:Y:S01]  /*0930*/  UMOV UR11, UR12 ;  /* 0x0000000c000b7c82 */ /* 0x000fe20008000000 */
[----:B------:R-:W-:Y:S01]  /*0940*/  UMOV UR12, UR14 ;  /* 0x0000000e000c7c82 */ /* 0x000fe20008000000 */
[----:B-1----:R-:W-:Y:S01]  /*0950*/  ULEA UR13, UR13, UR6, 0x18 ;  /* 0x000000060d0d7291 */ /* 0x002fe2000f8ec0ff */
[C---:B0-----:R-:W-:Y:S02]  /*0960*/  LOP3.LUT R109, R115.reuse, 0x1f, RZ, 0xc0, !PT ;  /* 0x0000001f736d7812 */ /* 0x041fe400078ec0ff */
[----:B------:R-:W-:-:S04]  /*0970*/  SHF.L.U32 R0, R115, 0x1, RZ ;  /* 0x0000000173007819 */ /* 0x000fc800000006ff */
[----:B------:R-:W-:-:S07]  /*0980*/  LOP3.LUT R0, R109, 0x7c0, R0, 0xf8, !PT ;  /* 0x000007c06d007812 */ /* 0x000fce00078ef800 */
.L_x_14921:
[----:B------:R-:W-:Y:S01]  /*0990*/  BAR.SYNC.DEFER_BLOCKING 0x0 ;  /* 0x0000000000007b1d */ /* 0x000fe20000010000 */
[----:B-1----:R-:W-:Y:S02]  /*09a0*/  MOV R2, UR11 ;  /* 0x0000000b00027c02 */ /* 0x002fe40008000f00 */
        /* <DEDUP_REMOVED lines=20> */
[----:B0-----:R-:W0:Y:S01]  /*0af0*/  LDC.64 R16, c[0x0][0x410] ;  /* 0x00010400ff107b82 */ /* 0x001e220000000a00 */
        /* <DEDUP_REMOVED lines=9> */
[----:B-1----:R-:W-:-:S02]  /*0b90*/  HADD2.F32 R103, -RZ, R24.H0_H0 ;  /* 0x20000018ff677230 */ /* 0x002fc40000004100 */
        /* <DEDUP_REMOVED lines=19> */
[----:B----4-:R2:W-:Y:S04]  /*0cd0*/  STS.128 [R106], R36 ;  /* 0x000000246a007388 */ /* 0x0105e80000000c00 */
[----:B-----5:R2:W-:Y:S01]  /*0ce0*/  STS.128 [R106+0x200], R40 ;  /* 0x000200286a007388 */ /* 0x0205e20000000c00 */
[----:B------:R-:W-:Y:S01]  /*0cf0*/  NOP ;  /* 0x0000000000007918 */ /* 0x000fe20000000000 */
[----:B0--3--:R-:W-:Y:S06]  /*0d00*/  @P0 BRA `(.L_x_14806) ;  /* 0x0000000000780947 */ /* 0x009fec0003800000 */
        /* <DEDUP_REMOVED lines=30> */
.L_x_14806:
[----:B------:R-:W-:Y:S05]  /*0ef0*/  BSYNC.RECONVERGENT B0 ;  /* 0x0000000000007941 */ /* 0x000fea0003800200 */
.L_x_14805:
        /* <DEDUP_REMOVED lines=35> */
.L_x_14808:
[----:B------:R-:W-:Y:S05]  /*1130*/  BSYNC.RECONVERGENT B0 ;  /* 0x0000000000007941 */ /* 0x000fea0003800200 */
.L_x_14807:
        /* <DEDUP_REMOVED lines=35> */
.L_x_14810:
[----:B------:R-:W-:Y:S05]  /*1370*/  BSYNC.RECONVERGENT B0 ;  /* 0x0000000000007941 */ /* 0x000fea0003800200 */
.L_x_14809:
        /* <DEDUP_REMOVED lines=35> */
.L_x_14812:
[----:B------:R-:W-:Y:S05]  /*15b0*/  BSYNC.RECONVERGENT B0 ;  /* 0x0000000000007941 */ /* 0x000fea0003800200 */
.L_x_14811:
        /* <DEDUP_REMOVED lines=35> */
.L_x_14814:
[----:B------:R-:W-:Y:S05]  /*17f0*/  BSYNC.RECONVERGENT B0 ;  /* 0x0000000000007941 */ /* 0x000fea0003800200 */
.L_x_14813:
        /* <DEDUP_REMOVED lines=35> */
.L_x_14816:
[----:B------:R-:W-:Y:S05]  /*1a30*/  BSYNC.RECONVERGENT B0 ;  /* 0x0000000000007941 */ /* 0x000fea0003800200 */
.L_x_14815:
        /* <DEDUP_REMOVED lines=35> */
.L_x_14818:
[----:B------:R-:W-:Y:S05]  /*1c70*/  BSYNC.RECONVERGENT B0 ;  /* 0x0000000000007941 */ /* 0x000fea0003800200 */
.L_x_14817:
        /* <DEDUP_REMOVED lines=35> */
.L_x_14820:
[----:B------:R-:W-:Y:S05]  /*1eb0*/  BSYNC.RECONVERGENT B0 ;  /* 0x0000000000007941 */ /* 0x000fea0003800200 */
.L_x_14819:
        /* <DEDUP_REMOVED lines=35> */
.L_x_14822:
[----:B------:R-:W-:Y:S05]  /*20f0*/  BSYNC.RECONVERGENT B0 ;  /* 0x0000000000007941 */ /* 0x000fea0003800200 */
.L_x_14821:
        /* <DEDUP_REMOVED lines=35> */
.L_x_14824:
[----:B------:R-:W-:Y:S05]  /*2330*/  BSYNC.RECONVERGENT B0 ;  /* 0x0000000000007941 */ /* 0x000fea0003800200 */
.L_x_14823:
        /* <DEDUP_REMOVED lines=33> */
.L_x_14826:
[----:B------:R-:W-:Y:S05]  /*2550*/  BSYNC.RECONVERGENT B0 ;  /* 0x0000000000007941 */ /* 0x000fea0003800200 */
.L_x_14825:
        /* <DEDUP_REMOVED lines=32> */
.L_x_14828:
[----:B------:R-:W-:Y:S05]  /*2760*/  BSYNC.RECONVERGENT B0 ;  /* 0x0000000000007941 */ /* 0x000fea0003800200 */
.L_x_14827:
        /* <DEDUP_REMOVED lines=32> */
.L_x_14830:
[----:B------:R-:W-:Y:S05]  /*2970*/  BSYNC.RECONVERGENT B0 ;  /* 0x0000000000007941 */ /* 0x000fea0003800200 */
.L_x_14829:
        /* <DEDUP_REMOVED lines=32> */
.L_x_14832:
[----:B------:R-:W-:Y:S05]  /*2b80*/  BSYNC.RECONVERGENT B0 ;  /* 0x0000000000007941 */ /* 0x000fea0003800200 */
.L_x_14831:
        /* <DEDUP_REMOVED lines=32> */
.L_x_14834:
[----:B------:R-:W-:Y:S05]  /*2d90*/  BSYNC.RECONVERGENT B0 ;  /* 0x0000000000007941 */ /* 0x000fea0003800200 */
.L_x_14833:
        /* <DEDUP_REMOVED lines=32> */
.L_x_14836:
[----:B------:R-:W-:Y:S05]  /*2fa0*/  BSYNC.RECONVERGENT B0 ;  /* 0x0000000000007941 */ /* 0x000fea0003800200 */
.L_x_14835:
[----:B------:R-:W0:Y:S01]  /*2fb0*/  S2UR UR6, SR_CTAID.X ;  /* 0x00000000000679c3 */ /* 0x000e220000002500 */
[----:B------:R-:W-:Y:S01]  /*2fc0*/  IADD3 R2, PT, PT, R108, -0x1, RZ ;  /* 0xffffffff6c027810 */ /* 0x000fe20007ffe0ff */
[----:B------:R-:W-:Y:S01]  /*2fd0*/  HFMA2 R3, -RZ, RZ, 0, 0 ;  /* 0x00000000ff037431 */ /* 0x000fe200000001ff */
[----:B------:R-:W-:Y:S01]  /*2fe0*/  LDS.128 R24, [R105] ;  /* 0x0000000069187984 */ /* 0x000fe20000000c00 */
[----:B------:R-:W1:Y:S01]  /*2ff0*/  LDCU.64 UR14, c[0x0][0x510] ;  /* 0x0000a200ff0e77ac */ /* 0x000e620008000a00 */
[----:B------:R-:W-:-:S03]  /*3000*/  SHF.L.U32 R2, R2, 0x9, RZ ;  /* 0x0000000902027819 */ /* 0x000fc600000006ff */
[----:B------:R-:W3:Y:S08]  /*3010*/  LDC.64 R14, c[0x0][0x418] ;  /* 0x00010600ff0e7b82 */ /* 0x000ef00000000a00 */
[----:B------:R-:W4:Y:S08]  /*3020*/  LDC.64 R18, c[0x0][0x488] ;  /* 0x00012200ff127b82 */ /* 0x000f300000000a00 */
[----:B------:R-:W5:Y:S01]  /*3030*/  LDC.64 R22, c[0x0][0x420] ;  /* 0x00010800ff167b82 */ /* 0x000f620000000a00 */
[----:B0-----:R-:W-:Y:S01]  /*3040*/  IMAD.WIDE.U32 R12, R16, UR6, R2 ;  /* 0x00000006100c7c25 */ /* 0x001fe2000f8e0002 */
[----:B------:R-:W0:Y:S03]  /*3050*/  LDCU.64 UR16, c[0x0][0x490] ;  /* 0x00009200ff1077ac */ /* 0x000e260008000a00 */
[----:B------:R-:W-:-:S03]  /*3060*/  IMAD R13, R17, UR6, R13 ;  /* 0x00000006110d7c24 */ /* 0x000fc6000f8e020d */
[----:B------:R-:W1:Y:S01]  /*3070*/  LDC.64 R28, c[0x0][0x428] ;  /* 0x00010a00ff1c7b82 */ /* 0x000e620000000a00 */
[----:B---3--:R-:W-:-:S04]  /*3080*/  IMAD.WIDE.U32 R12, R112, R14, R12 ;  /* 0x0000000e700c7225 */ /* 0x008fc800078e000c */
[----:B------:R-:W-:Y:S01]  /*3090*/  IMAD R13, R112, R15, R13 ;  /* 0x0000000f700d7224 */ /* 0x000fe200078e020d */
[C---:B----4-:R-:W-:Y:S02]  /*30a0*/  LEA R16, P0, R12.reuse, R18, 0x1 ;  /* 0x000000120c107211 */ /* 0x050fe400078008ff */
[----:B------:R-:W3:Y:S02]  /*30b0*/  LDC.64 R30, c[0x0][0x478] ;  /* 0x00011e00ff1e7b82 */ /* 0x000ee40000000a00 */
[----:B------:R-:W-:Y:S02]  /*30c0*/  LEA.HI.X R17, R12, R19, R13, 0x1, P0 ;  /* 0x000000130c117211 */ /* 0x000fe400000f0c0d */
[----:B------:R-:W-:Y:S01]  /*30d0*/  LDS.128 R12, [R105+0x10] ;  /* 0x00001000690c7984 */ /* 0x000fe20000000c00 */
[----:B------:R-:W-:-:S03]  /*30e0*/  IMAD.WIDE.U32 R16, R0, 0x10, R16 ;  /* 0x0000001000107825 */ /* 0x000fc600078e0010 */
[----:B------:R-:W-:Y:S08]  /*30f0*/  BAR.SYNC.DEFER_BLOCKING 0x0 ;  /* 0x0000000000007b1d */ /* 0x000ff00000010000 */
[----:B------:R-:W4:Y:S01]  /*3100*/  LDC.64 R130, c[0x0][0x508] ;  /* 0x00014200ff827b82 */ /* 0x000f220000000a00 */
[----:B--2---:R-:W2:Y:S04]  /*3110*/  LDG.E.128 R36, desc[UR20][R16.64] ;  /* 0x0000001410247981 */ /* 0x004ea8000c1e1d00 */
[----:B------:R-:W4:Y:S01]  /*3120*/  LDG.E.128 R40, desc[UR20][R16.64+0x200] ;  /* 0x0002001410287981 */ /* 0x000f22000c1e1d00 */
[----:B-----5:R-:W-:-:S04]  /*3130*/  IMAD.WIDE.U32 R18, R22, UR6, R2 ;  /* 0x0000000616127c25 */ /* 0x020fc8000f8e0002 */
[----:B------:R-:W-:Y:S02]  /*3140*/  IMAD R19, R23, UR6, R19 ;  /* 0x0000000617137c24 */ /* 0x000fe4000f8e0213 */
[----:B-1----:R-:W-:-:S04]  /*3150*/  IMAD.WIDE.U32 R18, R112, R28, R18 ;  /* 0x0000001c70127225 */ /* 0x002fc800078e0012 */
[----:B------:R-:W-:Y:S01]  /*3160*/  IMAD R19, R112, R29, R19 ;  /* 0x0000001d70137224 */ /* 0x000fe200078e0213 */
[----:B---3--:R-:W-:-:S04]  /*3170*/  LEA R22, P0, R18, R30, 0x1 ;  /* 0x0000001e12167211 */ /* 0x008fc800078008ff */
[----:B------:R-:W-:-:S03]  /*3180*/  LEA.HI.X R23, R18, R31, R19, 0x1, P0 ;  /* 0x0000001f12177211 */ /* 0x000fc600000f0c13 */
[----:B------:R-:W-:Y:S01]  /*3190*/  IMAD.WIDE.U32 R22, R0, 0x10, R22 ;  /* 0x0000001000167825 */ /* 0x000fe200078e0016 */
[----:B--2---:R-:W-:Y:S04]  /*31a0*/  STS.128 [R106], R36 ;  /* 0x000000246a007388 */ /* 0x004fe80000000c00 */
[----:B----4-:R-:W-:Y:S01]  /*31b0*/  STS.128 [R106+0x200], R40 ;  /* 0x000200286a007388 */ /* 0x010fe20000000c00 */
[----:B------:R-:W-:-:S03]  /*31c0*/  NOP ;  /* 0x0000000000007918 */ /* 0x000fc60000000000 */
[----:B------:R-:W1:Y:S04]  /*31d0*/  LDS.128 R52, [R105] ;  /* 0x0000000069347984 */ /* 0x000e680000000c00 */
[----:B------:R-:W2:Y:S01]  /*31e0*/  LDS.128 R16, [R105+0x10] ;  /* 0x0000100069107984 */ /* 0x000ea20000000c00 */
[----:B------:R-:W-:Y:S06]  /*31f0*/  BAR.SYNC.DEFER_BLOCKING 0x0 ;  /* 0x0000000000007b1d */ /* 0x000fec0000010000 */
[----:B------:R-:W3:Y:S04]  /*3200*/  LDG.E.128 R28, desc[UR20][R22.64] ;  /* 0x00000014161c7981 */ /* 0x000ee8000c1e1d00 */
[----:B------:R4:W5:Y:S01]  /*3210*/  LDG.E.128 R32, desc[UR20][R22.64+0x200] ;  /* 0x0002001416207981 */ /* 0x000962000c1e1d00 */
[--C-:B------:R-:W-:Y:S01]  /*3220*/  HADD2.F32 R88, -RZ, R8.reuse.H0_H0 ;  /* 0x20000008ff587230 */ /* 0x100fe20000004100 */
[----:B0-----:R-:W-:Y:S01]  /*3230*/  UISETP.NE.U32.AND UP0, UPT, UR16, URZ, UPT ;  /* 0x000000ff1000728c */ /* 0x001fe2000bf05070 */
[----:B------:R-:W-:-:S02]  /*3240*/  HADD2.F32 R87, -RZ, R8.H1_H1 ;  /* 0x30000008ff577230 */ /* 0x000fc40000004100 */
[--C-:B-1----:R-:W-:Y:S01]  /*3250*/  HADD2.F32 R49, -RZ, R52.reuse.H0_H0 ;  /* 0x20000034ff317230 */ /* 0x102fe20000004100 */
[----:B------:R-:W-:Y:S01]  /*3260*/  UISETP.NE.AND.EX UP0, UPT, UR17, URZ, UPT, UP0 ;  /* 0x000000ff1100728c */ /* 0x000fe2000bf05300 */
[----:B------:R-:W-:Y:S02]  /*3270*/  HADD2.F32 R46, -RZ, R53.H0_H0 ;  /* 0x20000035ff2e7230 */ /* 0x000fe40000004100 */
[----:B------:R-:W-:Y:S02]  /*3280*/  HADD2.F32 R48, -RZ, R52.H1_H1 ;  /* 0x30000034ff307230 */ /* 0x000fe40000004100 */
[----:B------:R-:W-:Y:S01]  /*3290*/  FMUL.FTZ R45, R49, -1.4426950216293334961 ;  /* 0xbfb8aa3b312d7820 */ /* 0x000fe20000410000 */
[--C-:B------:R-:W-:Y:S02]  /*32a0*/  HADD2.F32 R44, -RZ, R54.reuse.H0_H0 ;  /* 0x20000036ff2c7230 */ /* 0x100fe40000004100 */
[----:B------:R-:W-:Y:S01]  /*32b0*/  FMUL.FTZ R39, R46, -1.4426950216293334961 ;  /* 0xbfb8aa3b2e277820 */ /* 0x000fe20000410000 */
[----:B------:R-:W-:-:S02]  /*32c0*/  HADD2.F32 R37, -RZ, R54.H1_H1 ;  /* 0x30000036ff257230 */ /* 0x000fc40000004100 */
[----:B------:R-:W-:Y:S01]  /*32d0*/  FMUL.FTZ R38, R48, -1.4426950216293334961 ;  /* 0xbfb8aa3b30267820 */ /* 0x000fe20000410000 */
[----:B----4-:R-:W-:Y:S02]  /*32e0*/  HADD2.F32 R22, -RZ, R55.H0_H0 ;  /* 0x20000037ff167230 */ /* 0x010fe40000004100 */
[----:B------:R-:W-:Y:S01]  /*32f0*/  FMUL.FTZ R41, R44, -1.4426950216293334961 ;  /* 0xbfb8aa3b2c297820 */ /* 0x000fe20000410000 */
[----:B------:R-:W-:Y:S02]  /*3300*/  HADD2.F32 R47, -RZ, R53.H1_H1 ;  /* 0x30000035ff2f7230 */ /* 0x000fe40000004100 */
[----:B------:R-:W-:Y:S01]  /*3310*/  FMUL.FTZ R42, R37, -1.4426950216293334961 ;  /* 0xbfb8aa3b252a7820 */ /* 0x000fe20000410000 */
[----:B------:R-:W-:Y:S02]  /*3320*/  HADD2.F32 R36, -RZ, R55.H1_H1 ;  /* 0x30000037ff247230 */ /* 0x000fe40000004100 */
[----:B------:R-:W-:Y:S01]  /*3330*/  FMUL.FTZ R43, R22, -1.4426950216293334961 ;  /* 0xbfb8aa3b162b7820 */ /* 0x000fe20000410000 */
[----:B--2---:R-:W-:Y:S01]  /*3340*/  HADD2.F32 R23, -RZ, R16.H0_H0 ;  /* 0x20000010ff177230 */ /* 0x004fe20000004100 */
[----:B------:R0:W1:Y:S01]  /*3350*/  MUFU.EX2 R50, R45 ;  /* 0x0000002d00327308 */ /* 0x0000620000000800 */
[----:B------:R-:W-:Y:S01]  /*3360*/  FMUL.FTZ R40, R47, -1.4426950216293334961 ;  /* 0xbfb8aa3b2f287820 */ /* 0x000fe20000410000 */
[----:B------:R-:W-:-:S02]  /*3370*/  HADD2.F32 R86, -RZ, R9.H0_H0 ;  /* 0x20000009ff567230 */ /* 0x000fc40000004100 */
[----:B------:R2:W4:Y:S01]  /*3380*/  MUFU.EX2 R52, R39 ;  /* 0x0000002700347308 */ /* 0x0005220000000800 */
[----:B------:R-:W-:-:S03]  /*3390*/  HADD2.F32 R85, -RZ, R9.H1_H1 ;  /* 0x30000009ff557230 */ /* 0x000fc60000004100 */
[----:B------:R1:W4:Y:S01]  /*33a0*/  MUFU.EX2 R51, R38 ;  /* 0x0000002600337308 */ /* 0x0003220000000800 */
[----:B0-----:R-:W-:-:S03]  /*33b0*/  FMUL.FTZ R45, R36, -1.4426950216293334961 ;  /* 0xbfb8aa3b242d7820 */ /* 0x001fc60000410000 */
[----:B------:R0:W0:Y:S01]  /*33c0*/  MUFU.EX2 R54, R41 ;  /* 0x0000002900367308 */ /* 0x0000220000000800 */
[----:B--2---:R-:W-:Y:S02]  /*33d0*/  HADD2.F32 R39, -RZ, R16.H1_H1 ;  /* 0x30000010ff277230 */ /* 0x004fe40000004100 */
[----:B------:R-:W-:Y:S01]  /*33e0*/  FMUL.FTZ R16, R23, -1.4426950216293334961 ;  /* 0xbfb8aa3b17107820 */ /* 0x000fe20000410000 */
[----:B-1----:R-:W-:Y:S01]  /*33f0*/  FADD.FTZ R50, R50, 1 ;  /* 0x3f80000032327421 */ /* 0x002fe20000010000 */
[----:B------:R1:W2:Y:S01]  /*3400*/  MUFU.EX2 R55, R42 ;  /* 0x0000002a00377308 */ /* 0x0002a20000000800 */
[----:B------:R-:W-:Y:S02]  /*3410*/  HADD2.F32 R38, -RZ, R17.H0_H0 ;  /* 0x20000011ff267230 */ /* 0x000fe40000004100 */
[----:B------:R-:W-:Y:S01]  /*3420*/  FMUL.FTZ R59, R39, -1.4426950216293334961 ;  /* 0xbfb8aa3b273b7820 */ /* 0x000fe20000410000 */
[----:B----4-:R-:W-:Y:S01]  /*3430*/  FADD.FTZ R52, R52, 1 ;  /* 0x3f80000034347421 */ /* 0x010fe20000010000 */
[----:B------:R4:W2:Y:S01]  /*3440*/  MUFU.EX2 R56, R43 ;  /* 0x0000002b00387308 */ /* 0x0008a20000000800 */
[----:B0-----:R-:W-:-:S02]  /*3450*/  HADD2.F32 R41, -RZ, R18.H1_H1 ;  /* 0x30000012ff297230 */ /* 0x001fc40000004100 */
[----:B------:R-:W-:Y:S01]  /*3460*/  FADD.FTZ R51, R51, 1 ;  /* 0x3f80000033337421 */ /* 0x000fe20000010000 */
[----:B------:R0:W-:Y:S01]  /*3470*/  MUFU.EX2 R53, R40 ;  /* 0x0000002800357308 */ /* 0x0001e20000000800 */
[----:B-1----:R-:W-:Y:S02]  /*3480*/  HADD2.F32 R42, -RZ, R18.H0_H0 ;  /* 0x20000012ff2a7230 */ /* 0x002fe40000004100 */
[----:B------:R-:W-:Y:S01]  /*3490*/  FADD.FTZ R54, R54, 1 ;  /* 0x3f80000036367421 */ /* 0x000fe20000010000 */
[----:B------:R1:W1:Y:S01]  /*34a0*/  MUFU.EX2 R57, R45 ;  /* 0x0000002d00397308 */ /* 0x0002620000000800 */
[----:B----4-:R-:W-:Y:S02]  /*34b0*/  HADD2.F32 R43, -RZ, R19.H0_H0 ;  /* 0x20000013ff2b7230 */ /* 0x010fe40000004100 */
[----:B------:R-:W-:Y:S01]  /*34c0*/  FMUL.FTZ R18, R42, -1.4426950216293334961 ;  /* 0xbfb8aa3b2a127820 */ /* 0x000fe20000410000 */
[----:B--2---:R-:W-:Y:S01]  /*34d0*/  FADD.FTZ R70, R55, 1 ;  /* 0x3f80000037467421 */ /* 0x004fe20000010000 */
[----:B------:R2:W4:Y:S01]  /*34e0*/  MUFU.EX2 R58, R16 ;  /* 0x00000010003a7308 */ /* 0x0005220000000800 */
[----:B0-----:R-:W-:-:S02]  /*34f0*/  HADD2.F32 R40, -RZ, R17.H1_H1 ;  /* 0x30000011ff287230 */ /* 0x001fc40000004100 */
[----:B------:R-:W-:Y:S01]  /*3500*/  FMUL.FTZ R17, R38, -1.4426950216293334961 ;  /* 0xbfb8aa3b26117820 */ /* 0x000fe20000410000 */
[----:B------:R-:W-:Y:S01]  /*3510*/  FADD.FTZ R56, R56, 1 ;  /* 0x3f80000038387421 */ /* 0x000fe20000010000 */
[----:B------:R-:W0:Y:S01]  /*3520*/  MUFU.EX2 R73, R18 ;  /* 0x0000001200497308 */ /* 0x000e220000000800 */
[----:B-1----:R-:W-:Y:S02]  /*3530*/  HADD2.F32 R45, -RZ, R19.H1_H1 ;  /* 0x30000013ff2d7230 */ /* 0x002fe40000004100 */
[----:B------:R-:W-:Y:S01]  /*3540*/  FMUL.FTZ R19, R43, -1.4426950216293334961 ;  /* 0xbfb8aa3b2b137820 */ /* 0x000fe20000410000 */
[----:B------:R-:W-:Y:S01]  /*3550*/  FMUL.FTZ R61, R40, -1.4426950216293334961 ;  /* 0xbfb8aa3b283d7820 */ /* 0x000fe20000410000 */
[----:B------:R-:W1:Y:S01]  /*3560*/  MUFU.EX2 R62, R17 ;  /* 0x00000011003e7308 */ /* 0x000e620000000800 */
[----:B--2---:R-:W-:Y:S01]  /*3570*/  FMUL.FTZ R16, R41, -1.4426950216293334961 ;  /* 0xbfb8aa3b29107820 */ /* 0x004fe20000410000 */
[----:B------:R-:W-:Y:S01]  /*3580*/  FADD.FTZ R57, R57, 1 ;  /* 0x3f80000039397421 */ /* 0x000fe20000010000 */
[----:B------:R-:W-:Y:S01]  /*3590*/  FADD.FTZ R53, R53, 1 ;  /* 0x3f80000035357421 */ /* 0x000fe20000010000 */
[----:B------:R-:W2:Y:S01]  /*35a0*/  MUFU.EX2 R79, R19 ;  /* 0x00000013004f7308 */ /* 0x000ea20000000800 */
[----:B------:R-:W-:-:S02]  /*35b0*/  HADD2.F32 R55, -RZ, R24.H0_H0 ;  /* 0x20000018ff377230 */ /* 0x000fc40000004100 */
[----:B------:R-:W-:Y:S01]  /*35c0*/  FMUL.FTZ R64, R45, -1.4426950216293334961 ;  /* 0xbfb8aa3b2d407820 */ /* 0x000fe20000410000 */
[----:B----4-:R-:W-:Y:S01]  /*35d0*/  FADD.FTZ R58, R58, 1 ;  /* 0x3f8000003a3a7421 */ /* 0x010fe20000010000 */
[----:B------:R-:W4:Y:S01]  /*35e0*/  MUFU.EX2 R76, R16 ;  /* 0x00000010004c7308 */ /* 0x000f220000000800 */
[----:B0-----:R-:W-:-:S03]  /*35f0*/  FADD.FTZ R75, R73, 1 ;  /* 0x3f800000494b7421 */ /* 0x001fc60000010000 */
[----:B------:R0:W0:Y:S01]  /*3600*/  MUFU.EX2 R63, R61 ;  /* 0x0000003d003f7308 */ /* 0x0000220000000800 */
[----:B-1----:R-:W-:-:S03]  /*3610*/  FADD.FTZ R113, R62, 1 ;  /* 0x3f8000003e717421 */ /* 0x002fc60000010000 */
[----:B------:R1:W-:Y:S01]  /*3620*/  MUFU.RCP R60, R50 ;  /* 0x00000032003c7308 */ /* 0x0003e20000001000 */
[----:B--2---:R-:W-:Y:S01]  /*3630*/  FADD.FTZ R79, R79, 1 ;  /* 0x3f8000004f4f7421 */ /* 0x004fe20000010000 */
[----:B----4-:R-:W-:-:S06]  /*3640*/  FADD.FTZ R78, R76, 1 ;  /* 0x3f8000004c4e7421 */ /* 0x010fcc0000010000 */
[----:B0-----:R0:W-:Y:S01]  /*3650*/  MUFU.RCP R61, R51 ;  /* 0x00000033003d7308 */ /* 0x0011e20000001000 */
[----:B-1----:R-:W-:Y:S02]  /*3660*/  HADD2.F32 R50, -RZ, R24.H1_H1 ;  /* 0x30000018ff327230 */ /* 0x002fe40000004100 */
[----:B------:R-:W-:-:S05]  /*3670*/  FADD.FTZ R24, R63, 1 ;  /* 0x3f8000003f187421 */ /* 0x000fca0000010000 */
[----:B------:R-:W1:Y:S01]  /*3680*/  MUFU.EX2 R59, R59 ;  /* 0x0000003b003b7308 */ /* 0x000e620000000800 */
[----:B0-----:R-:W-:-:S03]  /*3690*/  HADD2.F32 R51, -RZ, R25.H0_H0 ;  /* 0x20000019ff337230 */ /* 0x001fc60000004100 */
[----:B------:R-:W-:Y:S08]  /*36a0*/  MUFU.RCP R67, R56 ;  /* 0x0000003800437308 */ /* 0x000ff00000001000 */
[----:B------:R-:W0:Y:S01]  /*36b0*/  MUFU.RCP R69, R57 ;  /* 0x0000003900457308 */ /* 0x000e220000001000 */
[----:B-1----:R-:W-:-:S07]  /*36c0*/  FADD.FTZ R59, R59, 1 ;  /* 0x3f8000003b3b7421 */ /* 0x002fce0000010000 */
[----:B------:R1:W-:Y:S08]  /*36d0*/  MUFU.RCP R68, R53 ;  /* 0x0000003500447308 */ /* 0x0003f00000001000 */
[----:B------:R2:W4:Y:S01]  /*36e0*/  MUFU.RCP R71, R54 ;  /* 0x0000003600477308 */ /* 0x0005220000001000 */
[----:B-1----:R-:W-:Y:S02]  /*36f0*/  HADD2.F32 R53, -RZ, R26.H1_H1 ;  /* 0x3000001aff357230 */ /* 0x002fe40000004100 */
[----:B0-----:R-:W-:-:S04]  /*3700*/  FADD.FTZ R77, -R69, 1 ;  /* 0x3f800000454d7421 */ /* 0x001fc80000010100 */
[C---:B------:R-:W-:Y:S01]  /*3710*/  FFMA.FTZ R77, R36.reuse, R77, 1 ;  /* 0x3f800000244d7423 */ /* 0x040fe2000001004d */
[----:B------:R-:W-:Y:S01]  /*3720*/  FMUL.FTZ R36, R36, R69 ;  /* 0x0000004524247220 */ /* 0x000fe20000410000 */
[----:B------:R-:W0:Y:S01]  /*3730*/  MUFU.EX2 R80, R64 ;  /* 0x0000004000507308 */ /* 0x000e220000000800 */
[----:B--2---:R-:W-:-:S03]  /*3740*/  HADD2.F32 R54, -RZ, R15.H1_H1 ;  /* 0x3000000fff367230 */ /* 0x004fc60000004100 */
[----:B------:R-:W-:Y:S01]  /*3750*/  MUFU.RCP R72, R58 ;  /* 0x0000003a00487308 */ /* 0x000fe20000001000 */
[----:B----4-:R-:W-:-:S07]  /*3760*/  FADD.FTZ R73, -R71, 1 ;  /* 0x3f80000047497421 */ /* 0x010fce0000010100 */
[----:B------:R-:W-:Y:S01]  /*3770*/  MUFU.RCP R114, R59 ;  /* 0x0000003b00727308 */ /* 0x000fe20000001000 */
[----:B------:R-:W-:Y:S01]  /*3780*/  FFMA.FTZ R73, R44, R73, 1 ;  /* 0x3f8000002c497423 */ /* 0x000fe20000010049 */
[----:B0-----:R-:W-:Y:S01]  /*3790*/  FADD.FTZ R80, R80, 1 ;  /* 0x3f80000050507421 */ /* 0x001fe20000010000 */
[----:B------:R-:W-:-:S05]  /*37a0*/  FMUL.FTZ R44, R44, R71 ;  /* 0x000000472c2c7220 */ /* 0x000fca0000410000 */
[----:B------:R0:W-:Y:S08]  /*37b0*/  MUFU.RCP R65, R52 ;  /* 0x0000003400417308 */ /* 0x0001f00000001000 */
[----:B------:R-:W-:Y:S01]  /*37c0*/  MUFU.RCP R113, R113 ;  /* 0x0000007100717308 */ /* 0x000fe20000001000 */
[----:B0-----:R-:W-:-:S07]  /*37d0*/  HADD2.F32 R52, -RZ, R25.H1_H1 ;  /* 0x30000019ff347230 */ /* 0x001fce0000004100 */
[----:B------:R-:W-:Y:S08]  /*37e0*/  MUFU.RCP R70, R70 ;  /* 0x0000004600467308 */ /* 0x000ff00000001000 */
[----:B------:R0:W-:Y:S08]  /*37f0*/  MUFU.RCP R121, R24 ;  /* 0x0000001800797308 */ /* 0x0001f00000001000 */
[----:B------:R-:W-:Y:S01]  /*3800*/  MUFU.RCP R118, R78 ;  /* 0x0000004e00767308 */ /* 0x000fe20000001000 */
[----:B0-----:R-:W-:-:S04]  /*3810*/  FADD.FTZ R24, -R68, 1 ;  /* 0x3f80000044187421 */ /* 0x001fc80000010100 */
[C---:B------:R-:W-:Y:S01]  /*3820*/  FFMA.FTZ R24, R47.reuse, R24, 1 ;  /* 0x3f8000002f187423 */ /* 0x040fe20000010018 */
[----:B------:R-:W-:Y:S02]  /*3830*/  FMUL.FTZ R47, R47, R68 ;  /* 0x000000442f2f7220 */ /* 0x000fe40000410000 */
[----:B------:R0:W-:Y:S08]  /*3840*/  MUFU.RCP R123, R75 ;  /* 0x0000004b007b7308 */ /* 0x0001f00000001000 */
[----:B------:R-:W-:Y:S01]  /*3850*/  MUFU.RCP R122, R79 ;  /* 0x0000004f007a7308 */ /* 0x000fe20000001000 */
[----:B0-----:R-:W-:-:S04]  /*3860*/  FADD.FTZ R75, -R67, 1 ;  /* 0x3f800000434b7421 */ /* 0x001fc80000010100 */
[----:B------:R-:W-:-:S03]  /*3870*/  FFMA.FTZ R75, R22, R75, 1 ;  /* 0x3f800000164b7423 */ /* 0x000fc6000001004b */
[----:B------:R-:W0:Y:S02]  /*3880*/  MUFU.RCP R128, R80 ;  /* 0x0000005000807308 */ /* 0x000e240000001000 */
[----:B0-----:R-:W-:-:S04]  /*3890*/  FADD.FTZ R84, -R128, 1 ;  /* 0x3f80000080547421 */ /* 0x001fc80000010100 */
        /* <DEDUP_REMOVED lines=65> */
[----:B0-----:R-:W-:-:S02]  /*3cb0*/  HADD2.F32 R119, -RZ, R13.H0_H0 ;  /* 0x2000000dff777230 */ /* 0x001fc40000004100 */
[----:B------:R-:W-:Y:S02]  /*3cc0*/  HADD2.F32 R120, -RZ, R13.H1_H1 ;  /* 0x3000000dff787230 */ /* 0x000fe40000004100 */
[----:B------:R-:W-:Y:S01]  /*3cd0*/  FADD.FTZ R13, -R113, 1 ;  /* 0x3f800000710d7421 */ /* 0x000fe20000010100 */
[--C-:B------:R-:W-:Y:S02]  /*3ce0*/  HADD2.F32 R116, -RZ, R12.reuse.H0_H0 ;  /* 0x2000000cff747230 */ /* 0x100fe40000004100 */
[----:B------:R-:W-:Y:S01]  /*3cf0*/  FMUL.FTZ R76, R27, R119 ;  /* 0x000000771b4c7220 */ /* 0x000fe20000410000 */
[--C-:B------:R-:W-:Y:S02]  /*3d00*/  HADD2.F32 R126, -RZ, R15.reuse.H0_H0 ;  /* 0x2000000fff7e7230 */ /* 0x100fe40000004100 */
[----:B------:R-:W-:Y:S01]  /*3d10*/  FFMA.FTZ R78, R38, R13, 1 ;  /* 0x3f800000264e7423 */ /* 0x000fe2000001000d */
[----:B------:R-:W-:Y:S02]  /*3d20*/  HADD2.F32 R129, -RZ, R15.H1_H1 ;  /* 0x3000000fff817230 */ /* 0x000fe40000004100 */
[----:B------:R-:W-:Y:S01]  /*3d30*/  FADD.FTZ R15, -R121, 1 ;  /* 0x3f800000790f7421 */ /* 0x000fe20000010100 */
[----:B------:R-:W-:-:S02]  /*3d40*/  HADD2.F32 R117, -RZ, R12.H1_H1 ;  /* 0x3000000cff757230 */ /* 0x000fc40000004100 */
[----:B------:R-:W-:Y:S01]  /*3d50*/  FADD.FTZ R12, -R72, 1 ;  /* 0x3f800000480c7421 */ /* 0x000fe20000010100 */
[----:B------:R-:W-:Y:S01]  /*3d60*/  FMUL.FTZ R13, R31, R116 ;  /* 0x000000741f0d7220 */ /* 0x000fe20000410000 */
[--C-:B------:R-:W-:Y:S02]  /*3d70*/  HADD2.F32 R124, -RZ, R14.reuse.H0_H0 ;  /* 0x2000000eff7c7230 */ /* 0x100fe40000004100 */
        /* <DEDUP_REMOVED lines=45> */
[----:B------:R-:W-:Y:S01]  /*4050*/  IMAD.WIDE.U32 R4, R130, UR6, R2 ;  /* 0x0000000682047c25 */ /* 0x000fe2000f8e0002 */
[----:B------:R-:W-:-:S03]  /*4060*/  F2FP.F16.F32.PACK_AB R19, R84, R81 ;  /* 0x000000515413723e */ /* 0x000fc600000000ff */
[----:B------:R-:W-:Y:S01]  /*4070*/  FMUL.FTZ R121, R40, R121 ;  /* 0x0000007928797220 */ /* 0x000fe20000410000 */
[----:B------:R-:W0:Y:S01]  /*4080*/  LDC.64 R24, c[0x0][0x558] ;  /* 0x00015600ff187b82 */ /* 0x000e220000000a00 */
[----:B------:R-:W-:Y:S02]  /*4090*/  IMAD R5, R131, UR6, R5 ;  /* 0x0000000683057c24 */ /* 0x000fe4000f8e0205 */
[----:B------:R-:W-:Y:S01]  /*40a0*/  FMUL.FTZ R40, R50, R48 ;  /* 0x0000003032287220 */ /* 0x000fe20000410000 */
        /* <DEDUP_REMOVED lines=8> */
[----:B------:R-:W-:-:S04]  /*4130*/  IMAD.WIDE.U32 R8, R112, UR14, R4 ;  /* 0x0000000e70087c25 */ /* 0x000fc8000f8e0004 */
[----:B------:R-:W-:Y:S01]  /*4140*/  FMUL.FTZ R39, R39, R114 ;  /* 0x0000007227277220 */ /* 0x000fe20000410000 */
[----:B------:R-:W-:Y:S01]  /*4150*/  FMUL.FTZ R38, R38, R113 ;  /* 0x0000007126267220 */ /* 0x000fe20000410000 */
[----:B------:R-:W-:Y:S01]  /*4160*/  FMUL.FTZ R113, R26, R123 ;  /* 0x0000007b1a717220 */ /* 0x000fe20000410000 */
[----:B------:R-:W-:Y:S02]  /*4170*/  IMAD R9, R112, UR15, R9 ;  /* 0x0000000f70097c24 */ /* 0x000fe4000f8e0209 */
[----:B------:R-:W-:Y:S01]  /*4180*/  FMUL.FTZ R26, R28, R41 ;  /* 0x000000291c1a7220 */ /* 0x000fe20000410000 */
[--C-:B------:R-:W-:Y:S01]  /*4190*/  HADD2.F32 R84, -RZ, R10.reuse.H0_H0 ;  /* 0x2000000aff547230 */ /* 0x100fe20000004100 */
[----:B------:R-:W-:Y:S01]  /*41a0*/  STS.128 [R105], R12 ;  /* 0x0000000c69007388 */ /* 0x000fe20000000c00 */
[----:B------:R-:W-:Y:S02]  /*41b0*/  HADD2.F32 R83, -RZ, R10.H1_H1 ;  /* 0x3000000aff537230 */ /* 0x000fe40000004100 */
[----:B------:R-:W-:Y:S01]  /*41c0*/  FMUL.FTZ R10, R43, R122 ;  /* 0x0000007a2b0a7220 */ /* 0x000fe20000410000 */
[----:B------:R-:W-:Y:S01]  /*41d0*/  HADD2.F32 R82, -RZ, R11.H0_H0 ;  /* 0x2000000bff527230 */ /* 0x000fe20000004100 */
[----:B------:R-:W-:Y:S01]  /*41e0*/  STS.128 [R105+0x10], R16 ;  /* 0x0000101069007388 */ /* 0x000fe20000000c00 */
[----:B------:R-:W-:-:S03]  /*41f0*/  NOP ;  /* 0x0000000000007918 */ /* 0x000fc60000000000 */
[----:B------:R-:W1:Y:S01]  /*4200*/  LDS.128 R4, [R106+0x200] ;  /* 0x000200006a047984 */ /* 0x000e620000000c00 */
[C---:B0-----:R-:W-:Y:S01]  /*4210*/  LEA R24, P0, R8.reuse, R24, 0x1 ;  /* 0x0000001808187211 */ /* 0x041fe200078008ff */
[----:B------:R-:W-:Y:S02]  /*4220*/  HADD2.F32 R81, -RZ, R11.H1_H1 ;  /* 0x3000000bff517230 */ /* 0x000fe40000004100 */
[----:B------:R-:W-:Y:S01]  /*4230*/  FMUL.FTZ R114, R53, R37 ;  /* 0x0000002535727220 */ /* 0x000fe20000410000 */
[----:B------:R-:W0:Y:S01]  /*4240*/  LDS.128 R12, [R106] ;  /* 0x000000006a0c7984 */ /* 0x000e220000000c00 */
[----:B------:R-:W-:Y:S01]  /*4250*/  LEA.HI.X R25, R8, R25, R9, 0x1, P0 ;  /* 0x0000001908197211 */ /* 0x000fe200000f0c09 */
        /* <DEDUP_REMOVED lines=10> */
[----:B-1----:R-:W-:Y:S04]  /*4300*/  STG.E.128 desc[UR20][R8.64+0x200], R4 ;  /* 0x0002000408007986 */ /* 0x002fe8000c101d14 */
[----:B0-----:R0:W-:Y:S02]  /*4310*/  STG.E.128 desc[UR20][R8.64], R12 ;  /* 0x0000000c08007986 */ /* 0x0011e4000c101d14 */
        /* <DEDUP_REMOVED lines=45> */
.L_x_14837:
[----:B-1----:R-:W-:Y:S01]  /*45f0*/  FFMA.FTZ R3, R29, R84, R28 ;  /* 0x000000541d037223 */ /* 0x002fe2000001001c */
[----:B------:R-:W0:Y:S01]  /*4600*/  LDCU UR6, c[0x0][0x38c] ;  /* 0x00007180ff0677ac */ /* 0x000e220008000800 */
[----:B------:R-:W-:Y:S02]  /*4610*/  MOV R72, RZ ;  /* 0x000000ff00487202 */ /* 0x000fe40000000f00 */
        /* <DEDUP_REMOVED lines=68> */
.L_x_14920:
        /* <DEDUP_REMOVED lines=17> */
[----:B------:R-:W2:Y:S04]  /*4b70*/  LDG.E.128 R12, desc[UR20][R22.64+0x400] ;  /* 0x00040014160c7981 */ /* 0x000ea8000c1e1d00 */
        /* <DEDUP_REMOVED lines=22> */
[----:B--2---:R2:W-:Y:S04]  /*4ce0*/  STS.128 [R106+0x400], R12 ;  /* 0x0004000c6a007388 */ /* 0x0045e80000000c00 */
        /* <DEDUP_REMOVED lines=11> */
[----:B------:R-:W-:Y:S01]  /*4da0*/  FMUL.FTZ R3, R104, UR38 ;  /* 0x0000002668037c20 */ /* 0x000fe20008410000 */
[----:B------:R-:W-:-:S03]  /*4db0*/  FMUL.FTZ R2, R89, UR38 ;  /* 0x0000002659027c20 */ /* 0x000fc60008410000 */
[----:B------:R-:W-:Y:S01]  /*4dc0*/  FMUL.RZ R113, R3, 0.15915493667125701904 ;  /* 0x3e22f98303717820 */ /* 0x000fe2000040c000 */
[----:B------:R-:W-:-:S03]  /*4dd0*/  FMUL.FTZ R3, R101, UR38 ;  /* 0x0000002665037c20 */ /* 0x000fc60008410000 */
[----:B------:R-:W-:Y:S01]  /*4de0*/  MUFU.SIN R150, R113 ;  /* 0x0000007100967308 */ /* 0x000fe20000000400 */
[----:B0-----:R-:W-:Y:S01]  /*4df0*/  FMUL.RZ R4, R3, 0.15915493667125701904 ;  /* 0x3e22f98303047820 */ /* 0x001fe2000040c000 */
[----:B------:R-:W-:-:S04]  /*4e00*/  FMUL.FTZ R3, R102, UR38 ;  /* 0x0000002666037c20 */ /* 0x000fc80008410000 */
[----:B------:R-:W-:Y:S01]  /*4e10*/  FMUL.RZ R5, R3, 0.15915493667125701904 ;  /* 0x3e22f98303057820 */ /* 0x000fe2000040c000 */
[----:B------:R-:W-:Y:S01]  /*4e20*/  FMUL.FTZ R3, R99, UR38 ;  /* 0x0000002663037c20 */ /* 0x000fe20008410000 */
[----:B------:R-:W-:Y:S03]  /*4e30*/  MUFU.SIN R7, R4 ;  /* 0x0000000400077308 */ /* 0x000fe60000000400 */
[----:B------:R-:W-:Y:S01]  /*4e40*/  FMUL.RZ R6, R3, 0.15915493667125701904 ;  /* 0x3e22f98303067820 */ /* 0x000fe2000040c000 */
[----:B------:R-:W-:-:S04]  /*4e50*/  FMUL.FTZ R3, R100, UR38 ;  /* 0x0000002664037c20 */ /* 0x000fc80008410000 */
[----:B---3--:R-:W-:Y:S01]  /*4e60*/  FMUL.RZ R8, R3, 0.15915493667125701904 ;  /* 0x3e22f98303087820 */ /* 0x008fe2000040c000 */
[----:B------:R-:W-:Y:S01]  /*4e70*/  FMUL.FTZ R3, R97, UR38 ;  /* 0x0000002661037c20 */ /* 0x000fe20008410000 */
[----:B------:R0:W-:Y:S08]  /*4e80*/  MUFU.COS R149, R4 ;  /* 0x0000000400957308 */ /* 0x0001f00000000000 */
[----:B------:R-:W-:Y:S01]  /*4e90*/  MUFU.SIN R9, R5 ;  /* 0x0000000500097308 */ /* 0x000fe20000000400 */
[----:B0-----:R-:W-:Y:S01]  /*4ea0*/  FMUL.RZ R4, R3, 0.15915493667125701904 ;  /* 0x3e22f98303047820 */ /* 0x001fe2000040c000 */
[----:B------:R-:W-:-:S06]  /*4eb0*/  FMUL.FTZ R3, R98, UR38 ;  /* 0x0000002662037c20 */ /* 0x000fcc0008410000 */
[----:B------:R0:W1:Y:S08]  /*4ec0*/  MUFU.COS R147, R5 ;  /* 0x0000000500937308 */ /* 0x0000700000000000 */
[----:B------:R-:W-:Y:S01]  /*4ed0*/  MUFU.SIN R11, R6 ;  /* 0x00000006000b7308 */ /* 0x000fe20000000400 */
[----:B0-----:R-:W-:Y:S01]  /*4ee0*/  FMUL.RZ R5, R3, 0.15915493667125701904 ;  /* 0x3e22f98303057820 */ /* 0x001fe2000040c000 */
[----:B------:R-:W-:-:S06]  /*4ef0*/  FMUL.FTZ R3, R95, UR38 ;  /* 0x000000265f037c20 */ /* 0x000fcc0008410000 */
[----:B------:R0:W3:Y:S08]  /*4f00*/  MUFU.COS R145, R6 ;  /* 0x0000000600917308 */ /* 0x0000f00000000000 */
[----:B--2---:R-:W-:Y:S01]  /*4f10*/  MUFU.SIN R13, R8 ;  /* 0x00000008000d7308 */ /* 0x004fe20000000400 */
[----:B0-----:R-:W-:Y:S01]  /*4f20*/  FMUL.RZ R6, R3, 0.15915493667125701904 ;  /* 0x3e22f98303067820 */ /* 0x001fe2000040c000 */
[----:B------:R-:W-:-:S06]  /*4f30*/  FMUL.FTZ R3, R96, UR38 ;  /* 0x0000002660037c20 */ /* 0x000fcc0008410000 */
[----:B------:R0:W-:Y:S08]  /*4f40*/  MUFU.COS R143, R8 ;  /* 0x00000008008f7308 */ /* 0x0001f00000000000 */
[----:B------:R-:W-:Y:S01]  /*4f50*/  MUFU.SIN R15, R4 ;  /* 0x00000004000f7308 */ /* 0x000fe20000000400 */
[----:B0-----:R-:W-:Y:S01]  /*4f60*/  FMUL.RZ R8, R3, 0.15915493667125701904 ;  /* 0x3e22f98303087820 */ /* 0x001fe2000040c000 */
[----:B------:R-:W-:-:S06]  /*4f70*/  FMUL.FTZ R3, R93, UR38 ;  /* 0x000000265d037c20 */ /* 0x000fcc0008410000 */
[----:B------:R0:W-:Y:S08]  /*4f80*/  MUFU.COS R141, R4 ;  /* 0x00000004008d7308 */ /* 0x0001f00000000000 */
[----:B-----5:R-:W-:Y:S01]  /*4f90*/  MUFU.SIN R17, R5 ;  /* 0x0000000500117308 */ /* 0x020fe20000000400 */
[----:B0-----:R-:W-:Y:S01]  /*4fa0*/  FMUL.RZ R4, R3, 0.15915493667125701904 ;  /* 0x3e22f98303047820 */ /* 0x001fe2000040c000 */
[----:B------:R-:W-:-:S06]  /*4fb0*/  FMUL.FTZ R3, R94, UR38 ;  /* 0x000000265e037c20 */ /* 0x000fcc0008410000 */
[----:B------:R0:W-:Y:S08]  /*4fc0*/  MUFU.COS R139, R5 ;  /* 0x00000005008b7308 */ /* 0x0001f00000000000 */
[----:B------:R-:W2:Y:S01]  /*4fd0*/  MUFU.COS R152, R113 ;  /* 0x0000007100987308 */ /* 0x000ea20000000000 */
[----:B0-----:R-:W-:Y:S01]  /*4fe0*/  FMUL.RZ R5, R3, 0.15915493667125701904 ;  /* 0x3e22f98303057820 */ /* 0x001fe2000040c000 */
[----:B------:R-:W-:-:S06]  /*4ff0*/  FMUL.FTZ R3, R91, UR38 ;  /* 0x000000265b037c20 */ /* 0x000fcc0008410000 */
[----:B------:R-:W-:Y:S08]  /*5000*/  MUFU.SIN R132, R4 ;  /* 0x0000000400847308 */ /* 0x000ff00000000400 */
        /* <DEDUP_REMOVED lines=9> */
[----:B------:R0:W4:Y:S02]  /*50a0*/  MUFU.COS R16, R6 ;  /* 0x0000000600107308 */ /* 0x0001240000000000 */
[C---:B------:R-:W-:Y:S01]  /*50b0*/  FMUL.FTZ R10, R2.reuse, R99 ;  /* 0x00000063020a7220 */ /* 0x040fe20000410000 */
[C---:B------:R-:W-:Y:S01]  /*50c0*/  FMUL.FTZ R5, R2.reuse, R104 ;  /* 0x0000006802057220 */ /* 0x040fe20000410000 */
[C---:B------:R-:W-:Y:S01]  /*50d0*/  FMUL.FTZ R14, R2.reuse, R97 ;  /* 0x00000061020e7220 */ /* 0x040fe20000410000 */
[C---:B------:R-:W-:Y:S01]  /*50e0*/  FMUL.FTZ R18, R2.reuse, R94 ;  /* 0x0000005e02127220 */ /* 0x040fe20000410000 */
[C---:B------:R-:W-:Y:S01]  /*50f0*/  FMUL.FTZ R117, R2.reuse, R92 ;  /* 0x0000005c02757220 */ /* 0x040fe20000410000 */
[----:B------:R-:W-:Y:S01]  /*5100*/  FMUL.FTZ R120, R2, R90 ;  /* 0x0000005a02787220 */ /* 0x000fe20000410000 */
[----:B------:R-:W5:Y:S01]  /*5110*/  MUFU.SIN R19, R8 ;  /* 0x0000000800137308 */ /* 0x000f620000000400 */
[----:B0-----:R-:W-:Y:S01]  /*5120*/  FMUL.RZ R6, R3, 0.15915493667125701904 ;  /* 0x3e22f98303067820 */ /* 0x001fe2000040c000 */
[----:B------:R-:W-:Y:S01]  /*5130*/  FMUL.FTZ R3, R92, UR38 ;  /* 0x000000265c037c20 */ /* 0x000fe20008410000 */
[----:B------:R-:W-:-:S03]  /*5140*/  FMUL.FTZ R115, R2, R91 ;  /* 0x0000005b02737220 */ /* 0x000fc60000410000 */
[----:B------:R-:W-:Y:S02]  /*5150*/  FMUL.RZ R3, R3, 0.15915493667125701904 ;  /* 0x3e22f98303037820 */ /* 0x000fe4000040c000 */
[----:B------:R0:W5:Y:S08]  /*5160*/  MUFU.COS R135, R8 ;  /* 0x0000000800877308 */ /* 0x0001700000000000 */
[----:B------:R-:W-:Y:S01]  /*5170*/  MUFU.SIN R126, R3 ;  /* 0x00000003007e7308 */ /* 0x000fe20000000400 */
[----:B0-----:R-:W-:-:S07]  /*5180*/  FMUL.FTZ R8, R2, R102 ;  /* 0x0000006602087220 */ /* 0x001fce0000410000 */
[----:B------:R0:W5:Y:S08]  /*5190*/  MUFU.COS R118, R3 ;  /* 0x0000000300767308 */ /* 0x0001700000000000 */
[----:B------:R-:W1:Y:S01]  /*51a0*/  MUFU.EX2 R8, R8 ;  /* 0x0000000800087308 */ /* 0x000e620000000800 */
[----:B0-----:R-:W-:-:S03]  /*51b0*/  IADD3 R3, PT, PT, R200, -0x100, RZ ;  /* 0xffffff00c8037810 */ /* 0x001fc60007ffe0ff */
[----:B------:R-:W3:Y:S01]  /*51c0*/  MUFU.EX2 R10, R10 ;  /* 0x0000000a000a7308 */ /* 0x000ee20000000800 */
[----:B------:R-:W-:-:S03]  /*51d0*/  LOP3.LUT R3, R3, 0x100, RZ, 0xc0, !PT ;  /* 0x0000010003037812 */ /* 0x000fc600078ec0ff */
[----:B------:R-:W-:Y:S01]  /*51e0*/  MUFU.SIN R128, R6 ;  /* 0x0000000600807308 */ /* 0x000fe20000000400 */
[----:B------:R-:W-:Y:S01]  /*51f0*/  IADD3 R3, PT, PT, R3, UR6, RZ ;  /* 0x0000000603037c10 */ /* 0x000fe2000fffe0ff */
[C---:B-1----:R-:W-:Y:S01]  /*5200*/  FMUL.FTZ R147, R8.reuse, R147 ;  /* 0x0000009308937220 */ /* 0x042fe20000410000 */
[----:B------:R-:W-:-:S05]  /*5210*/  FMUL.FTZ R146, R8, R9 ;  /* 0x0000000908927220 */ /* 0x000fca0000410000 */
[----:B------:R0:W-:Y:S01]  /*5220*/  MUFU.COS R116, R6 ;  /* 0x0000000600747308 */ /* 0x0001e20000000000 */
[C---:B---3--:R-:W-:Y:S01]  /*5230*/  FMUL.FTZ R145, R10.reuse, R145 ;  /* 0x000000910a917220 */ /* 0x048fe20000410000 */
[----:B------:R-:W-:-:S06]  /*5240*/  FMUL.FTZ R144, R10, R11 ;  /* 0x0000000b0a907220 */ /* 0x000fcc0000410000 */
[----:B------:R-:W-:Y:S01]  /*5250*/  MUFU.SIN R119, R4 ;  /* 0x0000000400777308 */ /* 0x000fe20000000400 */
[----:B0-----:R-:W-:-:S07]  /*5260*/  FMUL.FTZ R6, R2, R101 ;  /* 0x0000006502067220 */ /* 0x001fce0000410000 */
[----:B------:R0:W-:Y:S08]  /*5270*/  MUFU.COS R125, R4 ;  /* 0x00000004007d7308 */ /* 0x0001f00000000000 */
[----:B------:R-:W2:Y:S01]  /*5280*/  MUFU.EX2 R5, R5 ;  /* 0x0000000500057308 */ /* 0x000ea20000000800 */
[----:B0-----:R-:W-:-:S03]  /*5290*/  IADD3 R4, PT, PT, R24, 0x200, RZ ;  /* 0x0000020018047810 */ /* 0x001fc60007ffe0ff */
[----:B------:R-:W0:Y:S01]  /*52a0*/  MUFU.EX2 R6, R6 ;  /* 0x0000000600067308 */ /* 0x000e220000000800 */
[----:B------:R-:W-:Y:S01]  /*52b0*/  SEL R163, R3, R4, !P2 ;  /* 0x0000000403a37207 */ /* 0x000fe20005000000 */
[----:B------:R-:W-:Y:S01]  /*52c0*/  FMUL.FTZ R4, R2, R98 ;  /* 0x0000006202047220 */ /* 0x000fe20000410000 */
[----:B------:R-:W-:Y:S01]  /*52d0*/  LEA R3, R107, R105, 0x5 ;  /* 0x000000696b037211 */ /* 0x000fe200078e28ff */
[----:B------:R-:W-:Y:S04]  /*52e0*/  MUFU.SIN R121, R12 ;  /* 0x0000000c00797308 */ /* 0x000fe80000000400 */
[----:B------:R-:W1:Y:S01]  /*52f0*/  LDS.128 R8, [R3] ;  /* 0x0000000003087984 */ /* 0x000e620000000c00 */
[C---:B--2---:R-:W-:Y:S01]  /*5300*/  FMUL.FTZ R152, R5.reuse, R152 ;  /* 0x0000009805987220 */ /* 0x044fe20000410000 */
[----:B------:R-:W-:-:S02]  /*5310*/  FMUL.FTZ R150, R5, R150 ;  /* 0x0000009605967220 */ /* 0x000fc40000410000 */
[----:B------:R2:W3:Y:S01]  /*5320*/  MUFU.COS R123, R12 ;  /* 0x0000000c007b7308 */ /* 0x0004e20000000000 */
[----:B------:R-:W-:Y:S01]  /*5330*/  FMUL.FTZ R5, R2, R95 ;  /* 0x0000005f02057220 */ /* 0x000fe20000410000 */
[C---:B0-----:R-:W-:Y:S01]  /*5340*/  FMUL.FTZ R149, R6.reuse, R149 ;  /* 0x0000009506957220 */ /* 0x041fe20000410000 */
[----:B------:R-:W-:Y:S01]  /*5350*/  FMUL.FTZ R148, R6, R7 ;  /* 0x0000000706947220 */ /* 0x000fe20000410000 */
[C---:B------:R-:W-:Y:S01]  /*5360*/  FMUL.FTZ R6, R2.reuse, R96 ;  /* 0x0000006002067220 */ /* 0x040fe20000410000 */
[----:B------:R-:W-:-:S03]  /*5370*/  FMUL.FTZ R7, R2, R93 ;  /* 0x0000005d02077220 */ /* 0x000fc60000410000 */
[----:B------:R-:W0:Y:S01]  /*5380*/  MUFU.EX2 R4, R4 ;  /* 0x0000000400047308 */ /* 0x000e220000000800 */
[----:B--2---:R-:W-:-:S03]  /*5390*/  FMUL.FTZ R12, R2, R100 ;  /* 0x00000064020c7220 */ /* 0x004fc60000410000 */
[----:B------:R-:W4:Y:S01]  /*53a0*/  MUFU.EX2 R5, R5 ;  /* 0x0000000500057308 */ /* 0x000f220000000800 */
[-C--:B------:R-:W-:Y:S01]  /*53b0*/  FMUL.FTZ R184, R0, R22.reuse ;  /* 0x0000001600b87220 */ /* 0x080fe20000410000 */
[-C--:B------:R-:W-:Y:S01]  /*53c0*/  FMUL.FTZ R183, R40, R22.reuse ;  /* 0x0000001628b77220 */ /* 0x080fe20000410000 */
[-C--:B------:R-:W-:Y:S01]  /*53d0*/  FMUL.FTZ R182, R38, R22.reuse ;  /* 0x0000001626b67220 */ /* 0x080fe20000410000 */
[----:B------:R-:W5:Y:S01]  /*53e0*/  MUFU.EX2 R6, R6 ;  /* 0x0000000600067308 */ /* 0x000f620000000800 */
[-C--:B------:R-:W-:Y:S01]  /*53f0*/  FMUL.FTZ R181, R37, R22.reuse ;  /* 0x0000001625b57220 */ /* 0x080fe20000410000 */
[-C--:B------:R-:W-:Y:S01]  /*5400*/  FMUL.FTZ R180, R36, R22.reuse ;  /* 0x0000001624b47220 */ /* 0x080fe20000410000 */
[-C--:B------:R-:W-:Y:S01]  /*5410*/  FMUL.FTZ R179, R35, R22.reuse ;  /* 0x0000001623b37220 */ /* 0x080fe20000410000 */
[----:B------:R-:W2:Y:S01]  /*5420*/  MUFU.EX2 R12, R12 ;  /* 0x0000000c000c7308 */ /* 0x000ea20000000800 */
[----:B------:R-:W-:Y:S01]  /*5430*/  FMUL.FTZ R178, R34, R22 ;  /* 0x0000001622b27220 */ /* 0x000fe20000410000 */
[C---:B0-----:R-:W-:Y:S01]  /*5440*/  FMUL.FTZ R139, R4.reuse, R139 ;  /* 0x0000008b048b7220 */ /* 0x041fe20000410000 */
[----:B------:R-:W-:Y:S01]  /*5450*/  FMUL.FTZ R138, R4, R17 ;  /* 0x00000011048a7220 */ /* 0x000fe20000410000 */
[----:B------:R-:W0:Y:S01]  /*5460*/  MUFU.EX2 R14, R14 ;  /* 0x0000000e000e7308 */ /* 0x000e220000000800 */
[C---:B------:R-:W-:Y:S01]  /*5470*/  FMUL.FTZ R4, R2.reuse, R89 ;  /* 0x0000005902047220 */ /* 0x040fe20000410000 */
[C---:B----4-:R-:W-:Y:S01]  /*5480*/  FMUL.FTZ R137, R5.reuse, R16 ;  /* 0x0000001005897220 */ /* 0x050fe20000410000 */
[----:B------:R-:W-:Y:S01]  /*5490*/  FMUL.FTZ R136, R5, R136 ;  /* 0x0000008805887220 */ /* 0x000fe20000410000 */
[----:B------:R-:W4:Y:S01]  /*54a0*/  MUFU.EX2 R7, R7 ;  /* 0x0000000700077308 */ /* 0x000f220000000800 */
[----:B------:R-:W-:Y:S01]  /*54b0*/  FMUL.FTZ R2, R2, R103 ;  /* 0x0000006702027220 */ /* 0x000fe20000410000 */
[C---:B-----5:R-:W-:Y:S01]  /*54c0*/  FMUL.FTZ R134, R6.reuse, R19 ;  /* 0x0000001306867220 */ /* 0x060fe20000410000 */
[----:B------:R-:W-:Y:S01]  /*54d0*/  FMUL.FTZ R135, R6, R135 ;  /* 0x0000008706877220 */ /* 0x000fe20000410000 */
[----:B------:R5:W3:Y:S01]  /*54e0*/  MUFU.EX2 R130, R18 ;  /* 0x0000001200827308 */ /* 0x000ae20000000800 */
[-C--:B------:R-:W-:Y:S01]  /*54f0*/  FMUL.FTZ R177, R33, R22.reuse ;  /* 0x0000001621b17220 */ /* 0x080fe20000410000 */
[C---:B--2---:R-:W-:Y:S01]  /*5500*/  FMUL.FTZ R143, R12.reuse, R143 ;  /* 0x0000008f0c8f7220 */ /* 0x044fe20000410000 */
[----:B------:R-:W-:Y:S01]  /*5510*/  FMUL.FTZ R142, R12, R13 ;  /* 0x0000000d0c8e7220 */ /* 0x000fe20000410000 */
[----:B------:R-:W2:Y:S01]  /*5520*/  MUFU.EX2 R117, R117 ;  /* 0x0000007500757308 */ /* 0x000ea20000000800 */
[----:B------:R-:W-:Y:S01]  /*5530*/  FMUL.FTZ R176, R32, R22 ;  /* 0x0000001620b07220 */ /* 0x000fe20000410000 */
[C---:B0-----:R-:W-:Y:S01]  /*5540*/  FMUL.FTZ R141, R14.reuse, R141 ;  /* 0x0000008d0e8d7220 */ /* 0x041fe20000410000 */
[----:B------:R-:W-:Y:S01]  /*5550*/  FMUL.FTZ R140, R14, R15 ;  /* 0x0000000f0e8c7220 */ /* 0x000fe20000410000 */
[----:B------:R-:W0:Y:S01]  /*5560*/  MUFU.EX2 R120, R120 ;  /* 0x0000007800787308 */ /* 0x000e220000000800 */
[----:B-----5:R-:W5:Y:S01]  /*5570*/  LDS.128 R16, [R3+0x20] ;  /* 0x0000200003107984 */ /* 0x020f620000000c00 */
[C---:B----4-:R-:W-:Y:S01]  /*5580*/  FMUL.FTZ R133, R7.reuse, R114 ;  /* 0x0000007207857220 */ /* 0x050fe20000410000 */
[----:B------:R-:W-:Y:S01]  /*5590*/  FMUL.FTZ R132, R7, R132 ;  /* 0x0000008407847220 */ /* 0x000fe20000410000 */
[----:B------:R-:W4:Y:S01]  /*55a0*/  MUFU.EX2 R115, R115 ;  /* 0x0000007300737308 */ /* 0x000f220000000800 */
[----:B------:R-:W5:Y:S01]  /*55b0*/  LDS.128 R12, [R3+0x10] ;  /* 0x00001000030c7984 */ /* 0x000f620000000c00 */
[C---:B---3--:R-:W-:Y:S01]  /*55c0*/  FMUL.FTZ R131, R130.reuse, R131 ;  /* 0x0000008382837220 */ /* 0x048fe20000410000 */
[----:B------:R-:W-:Y:S01]  /*55d0*/  FMUL.FTZ R130, R130, R113 ;  /* 0x0000007182827220 */ /* 0x000fe20000410000 */
[----:B------:R3:W4:Y:S01]  /*55e0*/  MUFU.EX2 R124, R4 ;  /* 0x00000004007c7308 */ /* 0x0007220000000800 */
[----:B------:R-:W-:Y:S01]  /*55f0*/  FMUL.FTZ R113, R103, UR38 ;  /* 0x0000002667717c20 */ /* 0x000fe20008410000 */
[----:B--2---:R-:W-:Y:S01]  /*5600*/  FMUL.FTZ R127, R117, R118 ;  /* 0x00000076757f7220 */ /* 0x004fe20000410000 */
[----:B-1----:R-:W-:-:S02]  /*5610*/  HADD2.F32 R118, -RZ, R10.H0_H0 ;  /* 0x2000000aff767230 */ /* 0x002fc40000004100 */
[----:B------:R-:W-:Y:S01]  /*5620*/  FMUL.FTZ R126, R117, R126 ;  /* 0x0000007e757e7220 */ /* 0x000fe20000410000 */
[----:B------:R-:W-:Y:S01]  /*5630*/  FMUL.RZ R159, R113, 0.15915493667125701904 ;  /* 0x3e22f983719f7820 */ /* 0x000fe2000040c000 */
[C---:B0-----:R-:W-:Y:S01]  /*5640*/  FMUL.FTZ R123, R120.reuse, R123 ;  /* 0x0000007b787b7220 */ /* 0x041fe20000410000 */
[----:B------:R-:W-:Y:S01]  /*5650*/  FMUL.FTZ R121, R120, R121 ;  /* 0x0000007978797220 */ /* 0x000fe20000410000 */
[----:B------:R-:W-:Y:S01]  /*5660*/  HADD2.F32 R120, -RZ, R10.H1_H1 ;  /* 0x3000000aff787230 */ /* 0x000fe20000004100 */
[----:B---3--:R0:W1:Y:S01]  /*5670*/  LDS.128 R4, [R3+0x30] ;  /* 0x0000300003047984 */ /* 0x0080620000000c00 */
[C---:B----4-:R-:W-:Y:S01]  /*5680*/  FMUL.FTZ R129, R115.reuse, R116 ;  /* 0x0000007473817220 */ /* 0x050fe20000410000 */
[--C-:B------:R-:W-:Y:S01]  /*5690*/  HADD2.F32 R114, -RZ, R8.reuse.H0_H0 ;  /* 0x20000008ff727230 */ /* 0x100fe20000004100 */
[----:B------:R-:W2:Y:S01]  /*56a0*/  MUFU.COS R10, R159 ;  /* 0x0000009f000a7308 */ /* 0x000ea20000000000 */
[----:B------:R-:W-:Y:S02]  /*56b0*/  HADD2.F32 R116, -RZ, R8.H1_H1 ;  /* 0x30000008ff747230 */ /* 0x000fe40000004100 */
[C---:B------:R-:W-:Y:S01]  /*56c0*/  FMUL.FTZ R125, R124.reuse, R125 ;  /* 0x0000007d7c7d7220 */ /* 0x040fe20000410000 */
[----:B------:R-:W-:Y:S01]  /*56d0*/  FMUL.FTZ R128, R115, R128 ;  /* 0x0000008073807220 */ /* 0x000fe20000410000 */
[----:B------:R-:W-:Y:S01]  /*56e0*/  FMUL.FTZ R124, R124, R119 ;  /* 0x000000777c7c7220 */ /* 0x000fe20000410000 */
[-C--:B------:R-:W-:Y:S01]  /*56f0*/  FMUL.FTZ R175, R31, R22.reuse ;  /* 0x000000161faf7220 */ /* 0x080fe20000410000 */
[-C--:B------:R-:W-:Y:S01]  /*5700*/  FMUL.FTZ R174, R30, R22.reuse ;  /* 0x000000161eae7220 */ /* 0x080fe20000410000 */
[-C--:B------:R-:W-:Y:S01]  /*5710*/  FMUL.FTZ R173, R29, R22.reuse ;  /* 0x000000161dad7220 */ /* 0x080fe20000410000 */
[----:B------:R3:W4:Y:S01]  /*5720*/  MUFU.SIN R8, R159 ;  /* 0x0000009f00087308 */ /* 0x0007220000000400 */
[-C--:B------:R-:W-:Y:S01]  /*5730*/  FMUL.FTZ R172, R28, R22.reuse ;  /* 0x000000161cac7220 */ /* 0x080fe20000410000 */
[-C--:B------:R-:W-:Y:S01]  /*5740*/  FMUL.FTZ R171, R27, R22.reuse ;  /* 0x000000161bab7220 */ /* 0x080fe20000410000 */
[-C--:B------:R-:W-:Y:S01]  /*5750*/  FMUL.FTZ R169, R26, R22.reuse ;  /* 0x000000161aa97220 */ /* 0x080fe20000410000 */
[----:B------:R-:W-:Y:S01]  /*5760*/  FMUL.FTZ R204, R25, R22 ;  /* 0x0000001619cc7220 */ /* 0x000fe20000410000 */
[----:B------:R-:W-:-:S02]  /*5770*/  HADD2.F32 R113, -RZ, R9.H0_H0 ;  /* 0x20000009ff717230 */ /* 0x000fc40000004100 */
[-C--:B------:R-:W-:Y:S01]  /*5780*/  FMUL.FTZ R199, R0, -R23.reuse ;  /* 0x8000001700c77220 */ /* 0x080fe20000410000 */
[----:B------:R-:W-:Y:S01]  /*5790*/  HADD2.F32 R115, -RZ, R9.H1_H1 ;  /* 0x30000009ff737230 */ /* 0x000fe20000004100 */
[----:B0-----:R-:W2:Y:S01]  /*57a0*/  MUFU.EX2 R3, R2 ;  /* 0x0000000200037308 */ /* 0x001ea20000000800 */
[--C-:B------:R-:W-:Y:S02]  /*57b0*/  HADD2.F32 R117, -RZ, R11.reuse.H0_H0 ;  /* 0x2000000bff757230 */ /* 0x100fe40000004100 */
[-C--:B------:R-:W-:Y:S01]  /*57c0*/  FMUL.FTZ R198, R40, -R23.reuse ;  /* 0x8000001728c67220 */ /* 0x080fe20000410000 */
[----:B------:R-:W-:Y:S02]  /*57d0*/  HADD2.F32 R119, -RZ, R11.H1_H1 ;  /* 0x3000000bff777230 */ /* 0x000fe40000004100 */
[-C--:B------:R-:W-:Y:S01]  /*57e0*/  FMUL.FTZ R197, R38, -R23.reuse ;  /* 0x8000001726c57220 */ /* 0x080fe20000410000 */
[----:B-----5:R-:W-:Y:S02]  /*57f0*/  HADD2.F32 R160, -RZ, R16.H0_H0 ;  /* 0x20000010ffa07230 */ /* 0x020fe40000004100 */
[----:B------:R-:W-:Y:S01]  /*5800*/  FMUL.FTZ R196, R37, -R23 ;  /* 0x8000001725c47220 */ /* 0x000fe20000410000 */
[----:B---3--:R-:W-:-:S02]  /*5810*/  HADD2.F32 R159, -RZ, R17.H0_H0 ;  /* 0x20000011ff9f7230 */ /* 0x008fc40000004100 */
[-C--:B------:R-:W-:Y:S01]  /*5820*/  FMUL.FTZ R195, R36, -R23.reuse ;  /* 0x8000001724c37220 */ /* 0x080fe20000410000 */
[----:B------:R-:W-:Y:S02]  /*5830*/  HADD2.F32 R162, -RZ, R18.H0_H0 ;  /* 0x20000012ffa27230 */ /* 0x000fe40000004100 */
[-C--:B------:R-:W-:Y:S01]  /*5840*/  FMUL.FTZ R194, R35, -R23.reuse ;  /* 0x8000001723c27220 */ /* 0x080fe20000410000 */
[----:B------:R-:W-:Y:S02]  /*5850*/  HADD2.F32 R161, -RZ, R19.H0_H0 ;  /* 0x20000013ffa17230 */ /* 0x000fe40000004100 */
[----:B------:R-:W-:Y:S01]  /*5860*/  FMUL.FTZ R193, R34, -R23 ;  /* 0x8000001722c17220 */ /* 0x000fe20000410000 */
[--C-:B------:R-:W-:Y:S02]  /*5870*/  HADD2.F32 R122, -RZ, R12.reuse.H0_H0 ;  /* 0x2000000cff7a7230 */ /* 0x100fe40000004100 */
[C---:B--2---:R-:W-:Y:S01]  /*5880*/  FMUL.FTZ R2, R3.reuse, R10 ;  /* 0x0000000a03027220 */ /* 0x044fe20000410000 */
[----:B----4-:R-:W-:Y:S01]  /*5890*/  FMUL.FTZ R3, R3, R8 ;  /* 0x0000000803037220 */ /* 0x010fe20000410000 */
[----:B------:R-:W-:Y:S01]  /*58a0*/  LEA R8, R163, UR13, 0x3 ;  /* 0x0000000da3087c11 */ /* 0x000fe2000f8e18ff */
[----:B------:R-:W-:-:S02]  /*58b0*/  HADD2.F32 R154, -RZ, R12.H1_H1 ;  /* 0x3000000cff9a7230 */ /* 0x000fc40000004100 */
[-C--:B------:R-:W-:Y:S01]  /*58c0*/  FMUL.FTZ R192, R33, -R23.reuse ;  /* 0x8000001721c07220 */ /* 0x080fe20000410000 */
[--C-:B------:R-:W-:Y:S02]  /*58d0*/  HADD2.F32 R151, -RZ, R13.reuse.H0_H0 ;  /* 0x2000000dff977230 */ /* 0x100fe40000004100 */
[-C--:B------:R-:W-:Y:S01]  /*58e0*/  FMUL.FTZ R191, R32, -R23.reuse ;  /* 0x8000001720bf7220 */ /* 0x080fe20000410000 */
[----:B------:R0:W-:Y:S01]  /*58f0*/  STS.64 [R8+0x1d10], R2 ;  /* 0x001d100208007388 */ /* 0x0001e20000000a00 */
        /* <DEDUP_REMOVED lines=10> */
[----:B------:R-:W-:Y:S02]  /*59a0*/  HADD2.F32 R16, -RZ, R16.H1_H1 ;  /* 0x30000010ff107230 */ /* 0x000fe40000004100 */
[----:B------:R-:W-:Y:S01]  /*59b0*/  FMUL.FTZ R22, R26, -R23 ;  /* 0x800000171a167220 */ /* 0x000fe20000410000 */
[----:B------:R-:W-:-:S02]  /*59c0*/  HADD2.F32 R17, -RZ, R17.H1_H1 ;  /* 0x30000011ff117230 */ /* 0x000fc40000004100 */
[----:B------:R-:W-:Y:S01]  /*59d0*/  FMUL.FTZ R206, R25, -R23 ;  /* 0x8000001719ce7220 */ /* 0x000fe20000410000 */
[----:B------:R-:W-:Y:S02]  /*59e0*/  HADD2.F32 R18, -RZ, R18.H1_H1 ;  /* 0x30000012ff127230 */ /* 0x000fe40000004100 */
[----:B------:R-:W-:Y:S02]  /*59f0*/  HADD2.F32 R19, -RZ, R19.H1_H1 ;  /* 0x30000013ff137230 */ /* 0x000fe40000004100 */
[--C-:B-1----:R-:W-:Y:S02]  /*5a00*/  HADD2.F32 R164, -RZ, R4.reuse.H0_H0 ;  /* 0x20000004ffa47230 */ /* 0x102fe40000004100 */
[----:B------:R-:W-:Y:S02]  /*5a10*/  HADD2.F32 R166, -RZ, R4.H1_H1 ;  /* 0x30000004ffa67230 */ /* 0x000fe40000004100 */
[--C-:B------:R-:W-:Y:S02]  /*5a20*/  HADD2.F32 R163, -RZ, R5.reuse.H0_H0 ;  /* 0x20000005ffa37230 */ /* 0x100fe40000004100 */
[----:B------:R-:W-:-:S02]  /*5a30*/  HADD2.F32 R165, -RZ, R5.H1_H1 ;  /* 0x30000005ffa57230 */ /* 0x000fc40000004100 */
        /* <DEDUP_REMOVED lines=15> */
.L_x_14840:
[----:B------:R-:W-:-:S06]  /*5b30*/  LEA R10, R24, UR13, 0x3 ;  /* 0x0000000d180a7c11 */ /* 0x000fcc000f8e18ff */
[----:B------:R-:W0:Y:S02]  /*5b40*/  LDS.64 R10, [R10+0x2d18] ;  /* 0x002d18000a0a7984 */ /* 0x000e240000000a00 */
.L_x_14841:
[----:B------:R-:W-:Y:S05]  /*5b50*/  BSYNC.RECONVERGENT B0 ;  /* 0x0000000000007941 */ /* 0x000fea0003800200 */
.L_x_14839:
        /* <DEDUP_REMOVED lines=9> */
[-C--:B------:R-:W-:Y:S01]  /*5bf0*/  FMUL.FTZ R4, R150, R237.reuse ;  /* 0x000000ed96047220 */ /* 0x080fe20000410000 */
        /* <DEDUP_REMOVED lines=61> */
[----:B------:R-:W-:Y:S01]  /*5fd0*/  FFMA.FTZ R6, R149, R5, -R6 ;  /* 0x0000000595067223 */ /* 0x000fe20000010806 */
[C---:B------:R-:W-:Y:S01]  /*5fe0*/  FFMA.FTZ R9, R141.reuse, R9, -R12 ;  /* 0x000000098d097223 */ /* 0x040fe2000001080c */
[----:B------:R-:W-:Y:S01]  /*5ff0*/  FFMA.FTZ R14, R141, R7, R14 ;  /* 0x000000078d0e7223 */ /* 0x000fe2000001000e */
[----:B------:R-:W-:Y:S01]  /*6000*/  FFMA.FTZ R8, R149, R4, R8 ;  /* 0x0000000495087223 */ /* 0x000fe20000010008 */
[----:B------:R-:W-:Y:S01]  /*6010*/  ISETP.GE.AND P1, PT, R107, 0x1, PT ;  /* 0x000000016b00780c */ /* 0x000fe20003f26270 */
[C---:B------:R-:W-:Y:S01]  /*6020*/  FFMA.FTZ R9, R82.reuse, R225, R9 ;  /* 0x000000e152097223 */ /* 0x040fe20000010009 */
[----:B------:R-:W-:Y:S01]  /*6030*/  FFMA.FTZ R14, R82, R231, R14 ;  /* 0x000000e7520e7223 */ /* 0x000fe2000001000e */
[----:B------:R-:W-:Y:S01]  /*6040*/  FMUL.FTZ R4, R146, R8 ;  /* 0x0000000892047220 */ /* 0x000fe20000410000 */
[----:B------:R-:W3:Y:S01]  /*6050*/  @P0 LDC R203, c[0x0][0x38c] ;  /* 0x0000e300ffcb0b82 */ /* 0x000ee20000000800 */
[CC--:B-1----:R-:W-:Y:S01]  /*6060*/  FMUL.FTZ R200, R138.reuse, R9.reuse ;  /* 0x000000098ac87220 */ /* 0x0c2fe20000410000 */
[----:B------:R-:W-:Y:S01]  /*6070*/  FMUL.FTZ R12, R138, R14 ;  /* 0x0000000e8a0c7220 */ /* 0x000fe20000410000 */
        /* <DEDUP_REMOVED lines=43> */
[----:B------:R-:W-:Y:S01]  /*6330*/  FFMA.FTZ R9, R131, R9, -R12 ;  /* 0x0000000983097223 */ /* 0x000fe2000001080c */
[----:B------:R-:W-:Y:S01]  /*6340*/  FMUL.FTZ R5, R136, R8 ;  /* 0x0000000888057220 */ /* 0x000fe20000410000 */
[----:B------:R-:W-:Y:S01]  /*6350*/  FFMA.FTZ R4, R139, R6, R4 ;  /* 0x000000068b047223 */ /* 0x000fe20000010004 */
[C---:B------:R-:W-:Y:S01]  /*6360*/  FFMA.FTZ R200, R77.reuse, R216, R200 ;  /* 0x000000d84dc87223 */ /* 0x040fe200000100c8 */
[----:B------:R-:W-:-:S02]  /*6370*/  FFMA.FTZ R9, R77, R218, R9 ;  /* 0x000000da4d097223 */ /* 0x000fc40000010009 */
[----:B------:R-:W-:Y:S01]  /*6380*/  FMUL.FTZ R6, R136, R4 ;  /* 0x0000000488067220 */ /* 0x000fe20000410000 */
[C---:B------:R-:W-:Y:S01]  /*6390*/  FMUL.FTZ R12, R128.reuse, R200 ;  /* 0x000000c8800c7220 */ /* 0x040fe20000410000 */
[-C--:B------:R-:W-:Y:S01]  /*63a0*/  FMUL.FTZ R7, R128, R9.reuse ;  /* 0x0000000980077220 */ /* 0x080fe20000410000 */
[C---:B------:R-:W-:Y:S01]  /*63b0*/  FFMA.FTZ R5, R137.reuse, R4, R5 ;  /* 0x0000000489057223 */ /* 0x040fe20000010005 */
[----:B------:R-:W-:Y:S01]  /*63c0*/  FFMA.FTZ R6, R137, R8, -R6 ;  /* 0x0000000889067223 */ /* 0x000fe20000010806 */
[C---:B------:R-:W-:Y:S01]  /*63d0*/  FFMA.FTZ R9, R129.reuse, R9, -R12 ;  /* 0x0000000981097223 */ /* 0x040fe2000001080c */
[----:B------:R-:W-:Y:S02]  /*63e0*/  FFMA.FTZ R200, R129, R200, R7 ;  /* 0x000000c881c87223 */ /* 0x000fe40000010007 */
[----:B------:R-:W-:Y:S01]  /*63f0*/  FMUL.FTZ R4, R134, R6 ;  /* 0x0000000686047220 */ /* 0x000fe20000410000 */
[C---:B------:R-:W-:Y:S01]  /*6400*/  FFMA.FTZ R9, R76.reuse, R207, R9 ;  /* 0x000000cf4c097223 */ /* 0x040fe20000010009 */
[----:B------:R-:W-:-:S02]  /*6410*/  FFMA.FTZ R200, R76, R209, R200 ;  /* 0x000000d14cc87223 */ /* 0x000fc400000100c8 */
[-C--:B------:R-:W-:Y:S01]  /*6420*/  FFMA.FTZ R7, R135, R5.reuse, R4 ;  /* 0x0000000587077223 */ /* 0x080fe20000010004 */
[----:B------:R-:W-:Y:S01]  /*6430*/  FMUL.FTZ R4, R134, R5 ;  /* 0x0000000586047220 */ /* 0x000fe20000410000 */
[----:B------:R-:W-:-:S03]  /*6440*/  FMUL.FTZ R8, R126, R9 ;  /* 0x000000097e087220 */ /* 0x000fc60000410000 */
[----:B------:R-:W-:Y:S01]  /*6450*/  FFMA.FTZ R4, R135, R6, -R4 ;  /* 0x0000000687047223 */ /* 0x000fe20000010804 */
[----:B------:R-:W-:Y:S01]  /*6460*/  FMUL.FTZ R6, R132, R7 ;  /* 0x0000000784067220 */ /* 0x000fe20000410000 */
[-C--:B------:R-:W-:Y:S01]  /*6470*/  FFMA.FTZ R8, R127, R200.reuse, R8 ;  /* 0x000000c87f087223 */ /* 0x080fe20000010008 */
[----:B------:R-:W-:Y:S02]  /*6480*/  FMUL.FTZ R200, R126, R200 ;  /* 0x000000c87ec87220 */ /* 0x000fe40000410000 */
[-C--:B------:R-:W-:Y:S01]  /*6490*/  FFMA.FTZ R6, R133, R4.reuse, -R6 ;  /* 0x0000000485067223 */ /* 0x080fe20000010806 */
[----:B------:R-:W-:Y:S01]  /*64a0*/  FMUL.FTZ R4, R132, R4 ;  /* 0x0000000484047220 */ /* 0x000fe20000410000 */
[----:B------:R-:W-:Y:S01]  /*64b0*/  FFMA.FTZ R9, R127, R9, -R200 ;  /* 0x000000097f097223 */ /* 0x000fe200000108c8 */
[----:B------:R-:W-:Y:S01]  /*64c0*/  FFMA.FTZ R5, R75, R208, R8 ;  /* 0x000000d04b057223 */ /* 0x000fe20000010008 */
[----:B------:R-:W-:Y:S01]  /*64d0*/  FMUL.FTZ R8, R130, R6 ;  /* 0x0000000682087220 */ /* 0x000fe20000410000 */
[----:B------:R-:W-:Y:S01]  /*64e0*/  FFMA.FTZ R4, R133, R7, R4 ;  /* 0x0000000785047223 */ /* 0x000fe20000010004 */
[----:B------:R-:W-:Y:S01]  /*64f0*/  FFMA.FTZ R9, R75, R210, R9 ;  /* 0x000000d24b097223 */ /* 0x000fe20000010009 */
[----:B------:R-:W-:-:S02]  /*6500*/  FMUL.FTZ R12, R124, R5 ;  /* 0x000000057c0c7220 */ /* 0x000fc40000410000 */
[-C--:B------:R-:W-:Y:S01]  /*6510*/  FFMA.FTZ R8, R131, R4.reuse, R8 ;  /* 0x0000000483087223 */ /* 0x080fe20000010008 */
[-C--:B------:R-:W-:Y:S01]  /*6520*/  FMUL.FTZ R14, R124, R9.reuse ;  /* 0x000000097c0e7220 */ /* 0x080fe20000410000 */
[----:B------:R-:W-:Y:S01]  /*6530*/  FMUL.FTZ R4, R130, R4 ;  /* 0x0000000482047220 */ /* 0x000fe20000410000 */
[C---:B------:R-:W-:Y:S02]  /*6540*/  FFMA.FTZ R9, R125.reuse, R9, -R12 ;  /* 0x000000097d097223 */ /* 0x040fe4000001080c */
[----:B------:R-:W-:Y:S01]  /*6550*/  FFMA.FTZ R14, R125, R5, R14 ;  /* 0x000000057d0e7223 */ /* 0x000fe2000001000e */
[----:B------:R-:W-:Y:S01]  /*6560*/  FFMA.FTZ R4, R131, R6, -R4 ;  /* 0x0000000683047223 */ /* 0x000fe20000010804 */
[----:B------:R-:W-:Y:S01]  /*6570*/  FFMA.FTZ R12, R74, R201, R9 ;  /* 0x000000c94a0c7223 */ /* 0x000fe20000010009 */
[----:B------:R-:W-:Y:S01]  /*6580*/  FMUL.FTZ R6, R128, R8 ;  /* 0x0000000880067220 */ /* 0x000fe20000410000 */
[----:B------:R-:W-:Y:S01]  /*6590*/  FFMA.FTZ R14, R74, R23, R14 ;  /* 0x000000174a0e7223 */ /* 0x000fe2000001000e */
[----:B------:R-:W-:Y:S01]  /*65a0*/  FMUL.FTZ R5, R128, R4 ;  /* 0x0000000480057220 */ /* 0x000fe20000410000 */
[----:B------:R-:W-:Y:S01]  /*65b0*/  FMUL.FTZ R200, R121, R12 ;  /* 0x0000000c79c87220 */ /* 0x000fe20000410000 */
[----:B------:R-:W-:Y:S01]  /*65c0*/  FFMA.FTZ R6, R129, R4, -R6 ;  /* 0x0000000481067223 */ /* 0x000fe20000010806 */
[----:B------:R-:W-:Y:S01]  /*65d0*/  FMUL.FTZ R7, R121, R14 ;  /* 0x0000000e79077220 */ /* 0x000fe20000410000 */
[----:B------:R-:W-:Y:S01]  /*65e0*/  FFMA.FTZ R5, R129, R8, R5 ;  /* 0x0000000881057223 */ /* 0x000fe20000010005 */
[C---:B------:R-:W-:Y:S01]  /*65f0*/  FFMA.FTZ R14, R123.reuse, R14, R200 ;  /* 0x0000000e7b0e7223 */ /* 0x040fe200000100c8 */
[C---:B------:R-:W-:Y:S01]  /*6600*/  FMUL.FTZ R4, R126.reuse, R6 ;  /* 0x000000067e047220 */ /* 0x040fe20000410000 */
[----:B------:R-:W-:Y:S01]  /*6610*/  FFMA.FTZ R13, R123, R12, -R7 ;  /* 0x0000000c7b0d7223 */ /* 0x000fe20000010807 */
[-C--:B------:R-:W-:Y:S01]  /*6620*/  FMUL.FTZ R7, R126, R5.reuse ;  /* 0x000000057e077220 */ /* 0x080fe20000410000 */
[----:B------:R-:W-:Y:S01]  /*6630*/  FMUL.FTZ R200, R167, R90 ;  /* 0x0000005aa7c87220 */ /* 0x000fe20000410000 */
[----:B------:R-:W-:Y:S01]  /*6640*/  FFMA.FTZ R12, R73, R202, R14 ;  /* 0x000000ca490c7223 */ /* 0x000fe2000001000e */
[C---:B------:R-:W-:Y:S01]  /*6650*/  FFMA.FTZ R4, R127.reuse, R5, R4 ;  /* 0x000000057f047223 */ /* 0x040fe20000010004 */
[----:B------:R-:W-:Y:S01]  /*6660*/  FFMA.FTZ R7, R127, R6, -R7 ;  /* 0x000000067f077223 */ /* 0x000fe20000010807 */
[----:B------:R-:W-:-:S02]  /*6670*/  FFMA.FTZ R13, R73, R200, R13 ;  /* 0x000000c8490d7223 */ /* 0x000fc4000001000d */
[CC--:B------:R-:W-:Y:S01]  /*6680*/  FMUL.FTZ R6, R124.reuse, R4.reuse ;  /* 0x000000047c067220 */ /* 0x0c0fe20000410000 */
[----:B------:R-:W1:Y:S01]  /*6690*/  SHFL.UP PT, R9, R12, 0x1, RZ ;  /* 0x042000000c097989 */ /* 0x000e6200000e00ff */
[-C--:B------:R-:W-:Y:S02]  /*66a0*/  FMUL.FTZ R5, R124, R7.reuse ;  /* 0x000000077c057220 */ /* 0x080fe40000410000 */
[C---:B------:R-:W-:Y:S01]  /*66b0*/  FFMA.FTZ R6, R125.reuse, R7, -R6 ;  /* 0x000000077d067223 */ /* 0x040fe20000010806 */
[----:B------:R-:W4:Y:S01]  /*66c0*/  SHFL.UP PT, R8, R13, 0x1, RZ ;  /* 0x042000000d087989 */ /* 0x000f2200000e00ff */
[----:B------:R-:W-:Y:S02]  /*66d0*/  FFMA.FTZ R4, R125, R4, R5 ;  /* 0x000000047d047223 */ /* 0x000fe40000010005 */
[C---:B------:R-:W-:Y:S02]  /*66e0*/  FMUL.FTZ R14, R121.reuse, R6 ;  /* 0x00000006790e7220 */ /* 0x040fe40000410000 */
[----:B------:R-:W-:-:S02]  /*66f0*/  FMUL.FTZ R15, R121, R4 ;  /* 0x00000004790f7220 */ /* 0x000fc40000410000 */
[C---:B------:R-:W-:Y:S02]  /*6700*/  FFMA.FTZ R14, R123.reuse, R4, R14 ;  /* 0x000000047b0e7223 */ /* 0x040fe4000001000e */
[----:B------:R-:W-:-:S03]  /*6710*/  FFMA.FTZ R15, R123, R6, -R15 ;  /* 0x000000067b0f7223 */ /* 0x000fc6000001080f */
[----:B------:R-:W5:Y:S04]  /*6720*/  SHFL.UP PT, R5, R14, 0x1, RZ ;  /* 0x042000000e057989 */ /* 0x000f6800000e00ff */
[----:B------:R-:W2:Y:S01]  /*6730*/  SHFL.UP PT, R4, R15, 0x1, RZ ;  /* 0x042000000f047989 */ /* 0x000ea200000e00ff */
[-C--:B-1----:R-:W-:Y:S01]  /*6740*/  FMUL.FTZ R7, R15, R9.reuse ;  /* 0x000000090f077220 */ /* 0x082fe20000410000 */
[----:B------:R-:W-:-:S03]  /*6750*/  FMUL.FTZ R6, R14, R9 ;  /* 0x000000090e067220 */ /* 0x000fc60000410000 */
[-C--:B----4-:R-:W-:Y:S01]  /*6760*/  FFMA.FTZ R7, R14, R8.reuse, R7 ;  /* 0x000000080e077223 */ /* 0x090fe20000010007 */
[----:B------:R-:W-:-:S03]  /*6770*/  FFMA.FTZ R6, R15, R8, -R6 ;  /* 0x000000080f067223 */ /* 0x000fc60000010806 */
[----:B------:R-:W-:Y:S01]  /*6780*/  @P1 FADD.FTZ R12, R12, R7 ;  /* 0x000000070c0c1221 */ /* 0x000fe20000010000 */
[----:B------:R-:W-:-:S04]  /*6790*/  @P1 FADD.FTZ R13, R13, R6 ;  /* 0x000000060d0d1221 */ /* 0x000fc80000010000 */
[----:B------:R-:W1:Y:S01]  /*67a0*/  SHFL.UP PT, R9, R12, 0x2, RZ ;  /* 0x044000000c097989 */ /* 0x000e6200000e00ff */
[----:B-----5:R-:W-:-:S03]  /*67b0*/  FMUL.FTZ R7, R15, R5 ;  /* 0x000000050f077220 */ /* 0x020fc60000410000 */
[----:B------:R-:W4:Y:S01]  /*67c0*/  SHFL.UP PT, R8, R13, 0x2, RZ ;  /* 0x044000000d087989 */ /* 0x000f2200000e00ff */
[C---:B------:R-:W-:Y:S01]  /*67d0*/  FMUL.FTZ R6, R14.reuse, R5 ;  /* 0x000000050e067220 */ /* 0x040fe20000410000 */
[----:B--2---:R-:W-:-:S03]  /*67e0*/  @P1 FFMA.FTZ R14, R14, R4, R7 ;  /* 0x000000040e0e1223 */ /* 0x004fc60000010007 */
[----:B------:R-:W-:Y:S01]  /*67f0*/  @P1 FFMA.FTZ R15, R15, R4, -R6 ;  /* 0x000000040f0f1223 */ /* 0x000fe20000010806 */
[----:B------:R-:W-:Y:S01]  /*6800*/  ISETP.GE.AND P1, PT, R107, 0x2, PT ;  /* 0x000000026b00780c */ /* 0x000fe20003f26270 */
[----:B------:R-:W2:Y:S04]  /*6810*/  SHFL.UP PT, R5, R14, 0x2, RZ ;  /* 0x044000000e057989 */ /* 0x000ea800000e00ff */
[----:B------:R-:W5:Y:S01]  /*6820*/  SHFL.UP PT, R4, R15, 0x2, RZ ;  /* 0x044000000f047989 */ /* 0x000f6200000e00ff */
[-C--:B-1----:R-:W-:Y:S01]  /*6830*/  FMUL.FTZ R7, R15, R9.reuse ;  /* 0x000000090f077220 */ /* 0x082fe20000410000 */
[----:B------:R-:W-:-:S03]  /*6840*/  FMUL.FTZ R6, R14, R9 ;  /* 0x000000090e067220 */ /* 0x000fc60000410000 */
[-C--:B----4-:R-:W-:Y:S01]  /*6850*/  FFMA.FTZ R7, R14, R8.reuse, R7 ;  /* 0x000000080e077223 */ /* 0x090fe20000010007 */
[----:B------:R-:W-:-:S03]  /*6860*/  FFMA.FTZ R6, R15, R8, -R6 ;  /* 0x000000080f067223 */ /* 0x000fc60000010806 */
[----:B------:R-:W-:Y:S01]  /*6870*/  @P1 FADD.FTZ R12, R12, R7 ;  /* 0x000000070c0c1221 */ /* 0x000fe20000010000 */
[----:B------:R-:W-:Y:S01]  /*6880*/  @P1 FADD.FTZ R13, R13, R6 ;  /* 0x000000060d0d1221 */ /* 0x000fe20000010000 */
[----:B--2---:R-:W-:-:S03]  /*6890*/  FMUL.FTZ R7, R15, R5 ;  /* 0x000000050f077220 */ /* 0x004fc60000410000 */
[----:B------:R-:W1:Y:S01]  /*68a0*/  SHFL.UP PT, R9, R12, 0x4, RZ ;  /* 0x048000000c097989 */ /* 0x000e6200000e00ff */
[C---:B------:R-:W-:Y:S01]  /*68b0*/  FMUL.FTZ R6, R14.reuse, R5 ;  /* 0x000000050e067220 */ /* 0x040fe20000410000 */
[-C--:B-----5:R-:W-:Y:S02]  /*68c0*/  @P1 FFMA.FTZ R14, R14, R4.reuse, R7 ;  /* 0x000000040e0e1223 */ /* 0x0a0fe40000010007 */
[----:B------:R-:W2:Y:S01]  /*68d0*/  SHFL.UP PT, R8, R13, 0x4, RZ ;  /* 0x048000000d087989 */ /* 0x000ea200000e00ff */
[----:B------:R-:W-:Y:S01]  /*68e0*/  @P1 FFMA.FTZ R15, R15, R4, -R6 ;  /* 0x000000040f0f1223 */ /* 0x000fe20000010806 */
[----:B------:R-:W-:Y:S02]  /*68f0*/  ISETP.GE.AND P1, PT, R107, 0x4, PT ;  /* 0x000000046b00780c */ /* 0x000fe40003f26270 */
[----:B------:R-:W4:Y:S04]  /*6900*/  SHFL.UP PT, R5, R14, 0x4, RZ ;  /* 0x048000000e057989 */ /* 0x000f2800000e00ff */
[----:B------:R-:W5:Y:S01]  /*6910*/  SHFL.UP PT, R6, R15, 0x4, RZ ;  /* 0x048000000f067989 */ /* 0x000f6200000e00ff */
[-C--:B-1----:R-:W-:Y:S01]  /*6920*/  FMUL.FTZ R7, R15, R9.reuse ;  /* 0x000000090f077220 */ /* 0x082fe20000410000 */
[----:B------:R-:W-:-:S03]  /*6930*/  FMUL.FTZ R4, R14, R9 ;  /* 0x000000090e047220 */ /* 0x000fc60000410000 */
[-C--:B--2---:R-:W-:Y:S01]  /*6940*/  FFMA.FTZ R7, R14, R8.reuse, R7 ;  /* 0x000000080e077223 */ /* 0x084fe20000010007 */
[C---:B------:R-:W-:Y:S01]  /*6950*/  FFMA.FTZ R220, R15.reuse, R8, -R4 ;  /* 0x000000080fdc7223 */ /* 0x040fe20000010804 */
[----:B------:R-:W-:Y:S02]  /*6960*/  @P0 IADD3 R4, PT, PT, R108, -0x2, RZ ;  /* 0xfffffffe6c040810 */ /* 0x000fe40007ffe0ff */
[----:B------:R-:W-:Y:S01]  /*6970*/  @P1 FADD.FTZ R12, R12, R7 ;  /* 0x000000070c0c1221 */ /* 0x000fe20000010000 */
[-C--:B----4-:R-:W-:Y:S01]  /*6980*/  FMUL.FTZ R8, R14, R5.reuse ;  /* 0x000000050e087220 */ /* 0x090fe20000410000 */
[----:B------:R-:W-:Y:S01]  /*6990*/  FMUL.FTZ R7, R15, R5 ;  /* 0x000000050f077220 */ /* 0x000fe20000410000 */
[----:B---3--:R-:W-:Y:S02]  /*69a0*/  @P0 IMAD R5, R4, R203, UR6 ;  /* 0x0000000604050e24 */ /* 0x008fe4000f8e02cb */
[----:B------:R-:W-:Y:S01]  /*69b0*/  @P1 FADD.FTZ R13, R13, R220 ;  /* 0x000000dc0d0d1221 */ /* 0x000fe20000010000 */
[-C--:B-----5:R-:W-:Y:S01]  /*69c0*/  @P1 FFMA.FTZ R15, R15, R6.reuse, -R8 ;  /* 0x000000060f0f1223 */ /* 0x0a0fe20000010808 */
[----:B------:R-:W-:Y:S01]  /*69d0*/  CS2R R8, SRZ ;  /* 0x0000000000087805 */ /* 0x000fe2000001ff00 */
[----:B------:R-:W-:Y:S01]  /*69e0*/  @P0 IMAD.WIDE R4, R5, 0x10, R20 ;  /* 0x0000001005040825 */ /* 0x000fe200078e0214 */
[----:B------:R-:W1:Y:S03]  /*69f0*/  SHFL.UP PT, R205, R12, 0x8, RZ ;  /* 0x050000000ccd7989 */ /* 0x000e6600000e00ff */
[----:B------:R-:W-:Y:S01]  /*6a00*/  @P1 FFMA.FTZ R14, R14, R6, R7 ;  /* 0x000000060e0e1223 */ /* 0x000fe20000010007 */
[----:B------:R2:W3:Y:S04]  /*6a10*/  @P0 LDG.E.64 R8, desc[UR20][R4.64+0x8] ;  /* 0x0000081404080981 */ /* 0x0004e8000c1e1b00 */
[----:B------:R-:W4:Y:S04]  /*6a20*/  SHFL.UP PT, R203, R13, 0x8, RZ ;  /* 0x050000000dcb7989 */ /* 0x000f2800000e00ff */
[----:B------:R-:W5:Y:S04]  /*6a30*/  SHFL.UP PT, R7, R14, 0x8, RZ ;  /* 0x050000000e077989 */ /* 0x000f6800000e00ff */
[----:B------:R-:W0:Y:S01]  /*6a40*/  SHFL.UP PT, R6, R15, 0x8, RZ ;  /* 0x050000000f067989 */ /* 0x000e2200000e00ff */
[----:B------:R-:W-:Y:S01]  /*6a50*/  ISETP.GE.AND P1, PT, R107, 0x8, PT ;  /* 0x000000086b00780c */ /* 0x000fe20003f26270 */
[-C--:B-1----:R-:W-:Y:S01]  /*6a60*/  FMUL.FTZ R217, R15, R205.reuse ;  /* 0x000000cd0fd97220 */ /* 0x082fe20000410000 */
[----:B------:R-:W-:-:S03]  /*6a70*/  FMUL.FTZ R220, R14, R205 ;  /* 0x000000cd0edc7220 */ /* 0x000fc60000410000 */
[-C--:B----4-:R-:W-:Y:S01]  /*6a80*/  FFMA.FTZ R217, R14, R203.reuse, R217 ;  /* 0x000000cb0ed97223 */ /* 0x090fe200000100d9 */
[----:B------:R-:W-:-:S07]  /*6a90*/  FFMA.FTZ R220, R15, R203, -R220 ;  /* 0x000000cb0fdc7223 */ /* 0x000fce00000108dc */
[----:B------:R-:W-:Y:S01]  /*6aa0*/  @P1 FADD.FTZ R12, R12, R217 ;  /* 0x000000d90c0c1221 */ /* 0x000fe20000010000 */
[-C--:B-----5:R-:W-:Y:S01]  /*6ab0*/  FMUL.FTZ R203, R15, R7.reuse ;  /* 0x000000070fcb7220 */ /* 0x0a0fe20000410000 */
[----:B------:R-:W-:Y:S01]  /*6ac0*/  @P1 FADD.FTZ R13, R13, R220 ;  /* 0x000000dc0d0d1221 */ /* 0x000fe20000010000 */
[C---:B------:R-:W-:Y:S02]  /*6ad0*/  FMUL.FTZ R220, R14.reuse, R7 ;  /* 0x000000070edc7220 */ /* 0x040fe40000410000 */
[----:B--2---:R-:W1:Y:S01]  /*6ae0*/  SHFL.UP PT, R4, R12, 0x10, RZ ;  /* 0x060000000c047989 */ /* 0x004e6200000e00ff */
[-C--:B0-----:R-:W-:Y:S01]  /*6af0*/  @P1 FFMA.FTZ R14, R14, R6.reuse, R203 ;  /* 0x000000060e0e1223 */ /* 0x081fe200000100cb */
[----:B------:R-:W-:Y:S02]  /*6b00*/  @P1 FFMA.FTZ R15, R15, R6, -R220 ;  /* 0x000000060f0f1223 */ /* 0x000fe400000108dc */
[----:B------:R-:W0:Y:S04]  /*6b10*/  SHFL.UP PT, R5, R13, 0x10, RZ ;  /* 0x060000000d057989 */ /* 0x000e2800000e00ff */
[----:B------:R-:W2:Y:S01]  /*6b20*/  SHFL.UP PT, R7, R14, 0x10, RZ ;  /* 0x060000000e077989 */ /* 0x000ea200000e00ff */
[----:B------:R-:W-:-:S03]  /*6b30*/  FMUL.FTZ R238, R123, R11 ;  /* 0x0000000b7bee7220 */ /* 0x000fc60000410000 */
[----:B------:R-:W4:Y:S01]  /*6b40*/  SHFL.UP PT, R6, R15, 0x10, RZ ;  /* 0x060000000f067989 */ /* 0x000f2200000e00ff */
[C---:B------:R-:W-:Y:S01]  /*6b50*/  FMUL.FTZ R220, R121.reuse, R11 ;  /* 0x0000000b79dc7220 */ /* 0x040fe20000410000 */
[----:B------:R-:W-:-:S03]  /*6b60*/  FFMA.FTZ R238, -R121, R10, -R238 ;  /* 0x0000000a79ee7223 */ /* 0x000fc600000109ee */
[----:B------:R-:W-:Y:S01]  /*6b70*/  FFMA.FTZ R220, R123, R10, -R220 ;  /* 0x0000000a7bdc7223 */ /* 0x000fe200000108dc */
[C---:B------:R-:W-:Y:S01]  /*6b80*/  FMUL.FTZ R240, R124.reuse, R238 ;  /* 0x000000ee7cf07220 */ /* 0x040fe20000410000 */
[----:B------:R-:W-:Y:S02]  /*6b90*/  ISETP.GE.AND P3, PT, R107, 0x10, PT ;  /* 0x000000106b00780c */ /* 0x000fe40003f66270 */
[-C--:B------:R-:W-:Y:S01]  /*6ba0*/  FMUL.FTZ R203, R124, R220.reuse ;  /* 0x000000dc7ccb7220 */ /* 0x080fe20000410000 */
[C---:B------:R-:W-:Y:S01]  /*6bb0*/  FFMA.FTZ R240, R125.reuse, R220, R240 ;  /* 0x000000dc7df07223 */ /* 0x040fe200000100f0 */
[C---:B-1----:R-:W-:Y:S02]  /*6bc0*/  FMUL.FTZ R220, R14.reuse, R4 ;  /* 0x000000040edc7220 */ /* 0x042fe40000410000 */
[----:B------:R-:W-:Y:S01]  /*6bd0*/  FFMA.FTZ R238, R125, R238, -R203 ;  /* 0x000000ee7dee7223 */ /* 0x000fe200000108cb */
[C---:B------:R-:W-:Y:S01]  /*6be0*/  FMUL.FTZ R203, R15.reuse, R4 ;  /* 0x000000040fcb7220 */ /* 0x040fe20000410000 */
[C---:B0-----:R-:W-:Y:S01]  /*6bf0*/  FFMA.FTZ R4, R15.reuse, R5, -R220 ;  /* 0x000000050f047223 */ /* 0x041fe200000108dc */
[CC--:B--2---:R-:W-:Y:S01]  /*6c00*/  FMUL.FTZ R220, R14.reuse, R7.reuse ;  /* 0x000000070edc7220 */ /* 0x0c4fe20000410000 */
[----:B------:R-:W-:Y:S01]  /*6c10*/  FMUL.FTZ R7, R15, R7 ;  /* 0x000000070f077220 */ /* 0x000fe20000410000 */
[----:B------:R-:W-:-:S02]  /*6c20*/  FFMA.FTZ R5, R14, R5, R203 ;  /* 0x000000050e057223 */ /* 0x000fc400000100cb */
[-C--:B----4-:R-:W-:Y:S01]  /*6c30*/  @P3 FFMA.FTZ R15, R15, R6.reuse, -R220 ;  /* 0x000000060f0f3223 */ /* 0x090fe200000108dc */
[----:B------:R-:W-:Y:S01]  /*6c40*/  @P3 FFMA.FTZ R14, R14, R6, R7 ;  /* 0x000000060e0e3223 */ /* 0x000fe20000010007 */
        /* <DEDUP_REMOVED lines=122> */
[----:B------:R-:W-:-:S03]  /*73f0*/  ISETP.GE.AND P1, PT, R108, UR39, PT ;  /* 0x000000276c007c0c */ /* 0x000fc6000bf26270 */
[C---:B------:R-:W-:Y:S01]  /*7400*/  FFMA.FTZ R7, R147.reuse, R6, R220 ;  /* 0x0000000693077223 */ /* 0x040fe200000100dc */
[----:B------:R-:W-:Y:S01]  /*7410*/  FFMA.FTZ R6, R147, R203, -R238 ;  /* 0x000000cb93067223 */ /* 0x000fe200000108ee */
[C---:B------:R-:W-:Y:S01]  /*7420*/  FMUL.FTZ R203, R150.reuse, R239 ;  /* 0x000000ef96cb7220 */ /* 0x040fe20000410000 */
[-C--:B------:R-:W-:Y:S01]  /*7430*/  FMUL.FTZ R220, R150, R205.reuse ;  /* 0x000000cd96dc7220 */ /* 0x080fe20000410000 */
[----:B------:R-:W-:Y:S01]  /*7440*/  FADD.FTZ R7, R182, R7 ;  /* 0x00000007b6077221 */ /* 0x000fe20000010000 */
[----:B------:R-:W-:Y:S01]  /*7450*/  FADD.FTZ R6, R197, R6 ;  /* 0x00000006c5067221 */ /* 0x000fe20000010000 */
[----:B------:R-:W-:Y:S01]  /*7460*/  FFMA.FTZ R238, R152, R205, R203 ;  /* 0x000000cd98ee7223 */ /* 0x000fe200000100cb */
[----:B------:R-:W-:Y:S01]  /*7470*/  ISETP.NE.OR P1, PT, R24, RZ, P1 ;  /* 0x000000ff1800720c */ /* 0x000fe20000f25670 */
[----:B------:R-:W-:Y:S01]  /*7480*/  FFMA.FTZ R239, R152, R239, -R220 ;  /* 0x000000ef98ef7223 */ /* 0x000fe200000108dc */
[C---:B------:R-:W-:Y:S01]  /*7490*/  FMUL.FTZ R203, R148.reuse, R7 ;  /* 0x0000000794cb7220 */ /* 0x040fe20000410000 */
[----:B------:R-:W-:-:S03]  /*74a0*/  FMUL.FTZ R220, R148, R6 ;  /* 0x0000000694dc7220 */ /* 0x000fc60000410000 */
[C---:B------:R-:W-:Y:S01]  /*74b0*/  FFMA.FTZ R203, R149.reuse, R6, -R203 ;  /* 0x0000000695cb7223 */ /* 0x040fe200000108cb */
[----:B------:R-:W-:-:S03]  /*74c0*/  FFMA.FTZ R220, R149, R7, R220 ;  /* 0x0000000795dc7223 */ /* 0x000fc600000100dc */
[----:B------:R-:W-:Y:S01]  /*74d0*/  FADD.FTZ R203, R198, R203 ;  /* 0x000000cbc6cb7221 */ /* 0x000fe20000010000 */
[----:B------:R-:W-:Y:S01]  /*74e0*/  FADD.FTZ R7, R183, R220 ;  /* 0x000000dcb7077221 */ /* 0x000fe20000010000 */
[----:B------:R-:W-:Y:S01]  /*74f0*/  @P3 FADD.FTZ R13, R13, R4 ;  /* 0x000000040d0d3221 */ /* 0x000fe20000010000 */
[----:B------:R-:W-:Y:S01]  /*7500*/  VOTEU.ALL UP0, P1 ;  /* 0x0000000000ff7886 */ /* 0x000fe20000800000 */
[C---:B------:R-:W-:Y:S01]  /*7510*/  FMUL.FTZ R205, R150.reuse, R203 ;  /* 0x000000cb96cd7220 */ /* 0x040fe20000410000 */
[-C--:B------:R-:W-:Y:S01]  /*7520*/  FMUL.FTZ R6, R150, R7.reuse ;  /* 0x0000000796067220 */ /* 0x080fe20000410000 */
[----:B------:R-:W-:Y:S01]  /*7530*/  @P3 FADD.FTZ R12, R12, R5 ;  /* 0x000000050c0c3221 */ /* 0x000fe20000010000 */
[----:B------:R-:W-:Y:S01]  /*7540*/  ISETP.NE.AND P3, PT, R109, 0x1f, PT ;  /* 0x0000001f6d00780c */ /* 0x000fe20003f65270 */
[C---:B------:R-:W-:Y:S01]  /*7550*/  FFMA.FTZ R205, R152.reuse, R7, R205 ;  /* 0x0000000798cd7223 */ /* 0x040fe200000100cd */
[----:B------:R-:W-:Y:S01]  /*7560*/  FFMA.FTZ R220, R152, R203, -R6 ;  /* 0x000000cb98dc7223 */ /* 0x000fe20000010806 */
[----:B------:R-:W-:Y:S01]  /*7570*/  @!UP0 ULEA UR14, UR6, UR13, 0x4 ;  /* 0x0000000d060e8291 */ /* 0x000fe2000f8e20ff */
[----:B------:R-:W-:Y:S01]  /*7580*/  HFMA2 R4, -RZ, RZ, 1.875, 0 ;  /* 0x3f800000ff047431 */ /* 0x000fe200000001ff */
[----:B------:R-:W-:-:S02]  /*7590*/  CS2R R6, SRZ ;  /* 0x0000000000067805 */ /* 0x000fc4000001ff00 */
[----:B------:R-:W-:Y:S01]  /*75a0*/  MOV R5, RZ ;  /* 0x000000ff00057202 */ /* 0x000fe20000000f00 */
[----:B------:R-:W-:Y:S01]  /*75b0*/  FADD.FTZ R203, R184, R205 ;  /* 0x000000cdb8cb7221 */ /* 0x000fe20000010000 */
[----:B------:R-:W-:Y:S01]  /*75c0*/  FADD.FTZ R205, R199, R220 ;  /* 0x000000dcc7cd7221 */ /* 0x000fe20000010000 */
[----:B------:R0:W1:Y:S01]  /*75d0*/  SHFL.UP PT, R242, R15, 0x1, RZ ;  /* 0x042000000ff27989 */ /* 0x00006200000e00ff */
[----:B------:R-:W-:Y:S03]  /*75e0*/  BSSY.RECONVERGENT B0, `(.L_x_14842) ;  /* 0x0000016000007945 */ /* 0x000fe60003800200 */
[----:B------:R-:W2:Y:S04]  /*75f0*/  @!P1 LDS.128 R4, [UR14+0x2e10] ;  /* 0x002e100eff049984 */ /* 0x000ea80008000c00 */
[----:B------:R-:W4:Y:S04]  /*7600*/  SHFL.UP PT, R14, R14, 0x1, RZ ;  /* 0x042000000e0e7989 */ /* 0x000f2800000e00ff */
[----:B------:R0:W0:Y:S04]  /*7610*/  SHFL.UP PT, R220, R13, 0x1, RZ ;  /* 0x042000000ddc7989 */ /* 0x00002800000e00ff */
[----:B------:R0:W0:Y:S04]  /*7620*/  SHFL.UP PT, R240, R12, 0x1, RZ ;  /* 0x042000000cf07989 */ /* 0x00002800000e00ff */
[----:B------:R0:W0:Y:S04]  /*7630*/  SHFL.DOWN PT, R246, R238, 0x1, 0x1f ;  /* 0x08201f00eef67f89 */ /* 0x00002800000e0000 */
[----:B------:R0:W0:Y:S04]  /*7640*/  SHFL.DOWN PT, R241, R239, 0x1, 0x1f ;  /* 0x08201f00eff17f89 */ /* 0x00002800000e0000 */
[----:B------:R0:W0:Y:S04]  /*7650*/  SHFL.DOWN PT, R244, R203, 0x1, 0x1f ;  /* 0x08201f00cbf47f89 */ /* 0x00002800000e0000 */
[----:B---3--:R3:W0:Y:S04]  /*7660*/  SHFL.IDX PT, R219, R8, RZ, 0x1f ;  /* 0x00001fff08db7589 */ /* 0x00862800000e0000 */
[----:B------:R3:W0:Y:S04]  /*7670*/  SHFL.IDX PT, R217, R9, RZ, 0x1f ;  /* 0x00001fff09d97589 */ /* 0x00062800000e0000 */
[----:B------:R3:W0:Y:S01]  /*7680*/  SHFL.DOWN PT, R8, R205, 0x1, 0x1f ;  /* 0x08201f00cd087f89 */ /* 0x00062200000e0000 */
[----:B-12-4-:R-:W-:Y:S05]  /*7690*/  @!P3 BRA `(.L_x_14843) ;  /* 0x000000000028b947 */ /* 0x016fea0003800000 */
[-C--:B0--3--:R-:W-:Y:S01]  /*76a0*/  FMUL.FTZ R9, R239, R8.reuse ;  /* 0x00000008ef097220 */ /* 0x089fe20000410000 */
[----:B------:R-:W-:-:S03]  /*76b0*/  FMUL.FTZ R8, R238, R8 ;  /* 0x00000008ee087220 */ /* 0x000fc60000410000 */
[CC--:B------:R-:W-:Y:S01]  /*76c0*/  FFMA.FTZ R12, R238.reuse, R244.reuse, -R9 ;  /* 0x000000f4ee0c7223 */ /* 0x0c0fe20000010809 */
[C---:B------:R-:W-:Y:S01]  /*76d0*/  FFMA.FTZ R244, R239.reuse, R244, R8 ;  /* 0x000000f4eff47223 */ /* 0x040fe20000010008 */
[-C--:B------:R-:W-:Y:S01]  /*76e0*/  FMUL.FTZ R9, R239, R241.reuse ;  /* 0x000000f1ef097220 */ /* 0x080fe20000410000 */
[----:B------:R-:W-:Y:S01]  /*76f0*/  FMUL.FTZ R8, R238, R241 ;  /* 0x000000f1ee087220 */ /* 0x000fe20000410000 */
[----:B------:R-:W-:Y:S01]  /*7700*/  FADD.FTZ R203, R203, R12 ;  /* 0x0000000ccbcb7221 */ /* 0x000fe20000010000 */
[----:B------:R-:W-:Y:S01]  /*7710*/  FADD.FTZ R205, R205, R244 ;  /* 0x000000f4cdcd7221 */ /* 0x000fe20000010000 */
[C---:B------:R-:W-:Y:S01]  /*7720*/  FFMA.FTZ R238, R246.reuse, R238, -R9 ;  /* 0x000000eef6ee7223 */ /* 0x040fe20000010809 */
[----:B------:R-:W-:-:S07]  /*7730*/  FFMA.FTZ R239, R246, R239, R8 ;  /* 0x000000eff6ef7223 */ /* 0x000fce0000010008 */
.L_x_14843:
[----:B------:R-:W-:Y:S05]  /*7740*/  BSYNC.RECONVERGENT B0 ;  /* 0x0000000000007941 */ /* 0x000fea0003800200 */
.L_x_14842:
[----:B------:R-:W-:Y:S01]  /*7750*/  ISETP.GT.U32.AND P1, PT, R109, 0x1d, PT ;  /* 0x0000001d6d00780c */ /* 0x000fe20003f24070 */
[----:B0-----:R0:W1:Y:S01]  /*7760*/  SHFL.DOWN PT, R13, R238, 0x2, 0x1f ;  /* 0x08401f00ee0d7f89 */ /* 0x00106200000e0000 */
[----:B------:R-:W-:Y:S03]  /*7770*/  BSSY.RECONVERGENT B0, `(.L_x_14844) ;  /* 0x000000f000007945 */ /* 0x000fe60003800200 */
[----:B------:R0:W2:Y:S04]  /*7780*/  SHFL.DOWN PT, R15, R239, 0x2, 0x1f ;  /* 0x08401f00ef0f7f89 */ /* 0x0000a800000e0000 */
[----:B------:R0:W4:Y:S04]  /*7790*/  SHFL.DOWN PT, R244, R203, 0x2, 0x1f ;  /* 0x08401f00cbf47f89 */ /* 0x00012800000e0000 */
[----:B---3--:R0:W3:Y:S01]  /*77a0*/  SHFL.DOWN PT, R8, R205, 0x2, 0x1f ;  /* 0x08401f00cd087f89 */ /* 0x0080e200000e0000 */
[----:B------:R-:W-:Y:S05]  /*77b0*/  @P1 BRA `(.L_x_14845) ;  /* 0x0000000000281947 */ /* 0x000fea0003800000 */
[-C--:B---3--:R-:W-:Y:S01]  /*77c0*/  FMUL.FTZ R9, R239, R8.reuse ;  /* 0x00000008ef097220 */ /* 0x088fe20000410000 */
[----:B------:R-:W-:-:S03]  /*77d0*/  FMUL.FTZ R8, R238, R8 ;  /* 0x00000008ee087220 */ /* 0x000fc60000410000 */
[CC--:B----4-:R-:W-:Y:S01]  /*77e0*/  FFMA.FTZ R12, R238.reuse, R244.reuse, -R9 ;  /* 0x000000f4ee0c7223 */ /* 0x0d0fe20000010809 */
[C---:B------:R-:W-:Y:S01]  /*77f0*/  FFMA.FTZ R244, R239.reuse, R244, R8 ;  /* 0x000000f4eff47223 */ /* 0x040fe20000010008 */
[-C--:B--2---:R-:W-:Y:S01]  /*7800*/  FMUL.FTZ R9, R239, R15.reuse ;  /* 0x0000000fef097220 */ /* 0x084fe20000410000 */
[C---:B------:R-:W-:Y:S01]  /*7810*/  FMUL.FTZ R8, R238.reuse, R15 ;  /* 0x0000000fee087220 */ /* 0x040fe20000410000 */
[----:B0-----:R-:W-:Y:S01]  /*7820*/  FADD.FTZ R203, R203, R12 ;  /* 0x0000000ccbcb7221 */ /* 0x001fe20000010000 */
[----:B------:R-:W-:Y:S01]  /*7830*/  FADD.FTZ R205, R205, R244 ;  /* 0x000000f4cdcd7221 */ /* 0x000fe20000010000 */
[-C--:B-1----:R-:W-:Y:S01]  /*7840*/  FFMA.FTZ R238, R238, R13.reuse, -R9 ;  /* 0x0000000deeee7223 */ /* 0x082fe20000010809 */
[----:B------:R-:W-:-:S07]  /*7850*/  FFMA.FTZ R239, R239, R13, R8 ;  /* 0x0000000defef7223 */ /* 0x000fce0000010008 */
.L_x_14845:
[----:B------:R-:W-:Y:S05]  /*7860*/  BSYNC.RECONVERGENT B0 ;  /* 0x0000000000007941 */ /* 0x000fea0003800200 */
.L_x_14844:
[----:B------:R-:W-:Y:S01]  /*7870*/  ISETP.GT.U32.AND P1, PT, R109, 0x1b, PT ;  /* 0x0000001b6d00780c */ /* 0x000fe20003f24070 */
[----:B-1----:R1:W0:Y:S01]  /*7880*/  SHFL.DOWN PT, R13, R238, 0x4, 0x1f ;  /* 0x08801f00ee0d7f89 */ /* 0x00222200000e0000 */
[----:B------:R-:W-:Y:S03]  /*7890*/  BSSY.RECONVERGENT B0, `(.L_x_14846) ;  /* 0x000000f000007945 */ /* 0x000fe60003800200 */
[----:B--2---:R1:W2:Y:S04]  /*78a0*/  SHFL.DOWN PT, R15, R239, 0x4, 0x1f ;  /* 0x08801f00ef0f7f89 */ /* 0x0042a800000e0000 */
[----:B----4-:R1:W4:Y:S04]  /*78b0*/  SHFL.DOWN PT, R244, R203, 0x4, 0x1f ;  /* 0x08801f00cbf47f89 */ /* 0x01032800000e0000 */
        /* <DEDUP_REMOVED lines=8> */
[----:B01----:R-:W-:Y:S01]  /*7940*/  FADD.FTZ R203, R203, R12 ;  /* 0x0000000ccbcb7221 */ /* 0x003fe20000010000 */
[----:B------:R-:W-:Y:S01]  /*7950*/  FADD.FTZ R205, R205, R244 ;  /* 0x000000f4cdcd7221 */ /* 0x000fe20000010000 */
[-C--:B------:R-:W-:Y:S01]  /*7960*/  FFMA.FTZ R238, R238, R13.reuse, -R9 ;  /* 0x0000000deeee7223 */ /* 0x080fe20000010809 */
[----:B------:R-:W-:-:S07]  /*7970*/  FFMA.FTZ R239, R239, R13, R8 ;  /* 0x0000000defef7223 */ /* 0x000fce0000010008 */
.L_x_14847:
[----:B------:R-:W-:Y:S05]  /*7980*/  BSYNC.RECONVERGENT B0 ;  /* 0x0000000000007941 */ /* 0x000fea0003800200 */
.L_x_14846:
[----:B------:R-:W-:Y:S01]  /*7990*/  ISETP.GT.U32.AND P1, PT, R109, 0x17, PT ;  /* 0x000000176d00780c */ /* 0x000fe20003f24070 */
[----:B0-----:R0:W0:Y:S01]  /*79a0*/  SHFL.DOWN PT, R13, R238, 0x8, 0x1f ;  /* 0x09001f00ee0d7f89 */ /* 0x00102200000e0000 */
[----:B------:R-:W-:Y:S03]  /*79b0*/  BSSY.RECONVERGENT B0, `(.L_x_14848) ;  /* 0x000000f000007945 */ /* 0x000fe60003800200 */
[----:B--2---:R2:W0:Y:S04]  /*79c0*/  SHFL.DOWN PT, R15, R239, 0x8, 0x1f ;  /* 0x09001f00ef0f7f89 */ /* 0x00442800000e0000 */
[----:B----4-:R2:W4:Y:S04]  /*79d0*/  SHFL.DOWN PT, R244, R203, 0x8, 0x1f ;  /* 0x09001f00cbf47f89 */ /* 0x01052800000e0000 */
[----:B---3--:R2:W3:Y:S01]  /*79e0*/  SHFL.DOWN PT, R8, R205, 0x8, 0x1f ;  /* 0x09001f00cd087f89 */ /* 0x0084e200000e0000 */
[----:B------:R-:W-:Y:S05]  /*79f0*/  @P1 BRA `(.L_x_14849) ;  /* 0x0000000000281947 */ /* 0x000fea0003800000 */
[-C--:B---3--:R-:W-:Y:S01]  /*7a00*/  FMUL.FTZ R9, R239, R8.reuse ;  /* 0x00000008ef097220 */ /* 0x088fe20000410000 */
[----:B------:R-:W-:-:S03]  /*7a10*/  FMUL.FTZ R8, R238, R8 ;  /* 0x00000008ee087220 */ /* 0x000fc60000410000 */
[CC--:B----4-:R-:W-:Y:S01]  /*7a20*/  FFMA.FTZ R12, R238.reuse, R244.reuse, -R9 ;  /* 0x000000f4ee0c7223 */ /* 0x0d0fe20000010809 */
[C---:B------:R-:W-:Y:S01]  /*7a30*/  FFMA.FTZ R244, R239.reuse, R244, R8 ;  /* 0x000000f4eff47223 */ /* 0x040fe20000010008 */
[-C--:B0-----:R-:W-:Y:S01]  /*7a40*/  FMUL.FTZ R9, R239, R15.reuse ;  /* 0x0000000fef097220 */ /* 0x081fe20000410000 */
[C---:B------:R-:W-:Y:S01]  /*7a50*/  FMUL.FTZ R8, R238.reuse, R15 ;  /* 0x0000000fee087220 */ /* 0x040fe20000410000 */
[----:B-12---:R-:W-:Y:S01]  /*7a60*/  FADD.FTZ R203, R203, R12 ;  /* 0x0000000ccbcb7221 */ /* 0x006fe20000010000 */
[----:B------:R-:W-:Y:S01]  /*7a70*/  FADD.FTZ R205, R205, R244 ;  /* 0x000000f4cdcd7221 */ /* 0x000fe20000010000 */
[-C--:B------:R-:W-:Y:S01]  /*7a80*/  FFMA.FTZ R238, R238, R13.reuse, -R9 ;  /* 0x0000000deeee7223 */ /* 0x080fe20000010809 */
[----:B------:R-:W-:-:S07]  /*7a90*/  FFMA.FTZ R239, R239, R13, R8 ;  /* 0x0000000defef7223 */ /* 0x000fce0000010008 */
.L_x_14849:
[----:B------:R-:W-:Y:S05]  /*7aa0*/  BSYNC.RECONVERGENT B0 ;  /* 0x0000000000007941 */ /* 0x000fea0003800200 */
.L_x_14848:
[----:B------:R-:W-:Y:S01]  /*7ab0*/  ISETP.GT.U32.AND P1, PT, R109, 0xf, PT ;  /* 0x0000000f6d00780c */ /* 0x000fe20003f24070 */
[----:B0-----:R0:W0:Y:S01]  /*7ac0*/  SHFL.DOWN PT, R13, R238, 0x10, 0x1f ;  /* 0x0a001f00ee0d7f89 */ /* 0x00102200000e0000 */
[----:B------:R-:W-:Y:S03]  /*7ad0*/  BSSY.RECONVERGENT B0, `(.L_x_14850) ;  /* 0x000000f000007945 */ /* 0x000fe60003800200 */
[----:B------:R0:W0:Y:S04]  /*7ae0*/  SHFL.DOWN PT, R15, R239, 0x10, 0x1f ;  /* 0x0a001f00ef0f7f89 */ /* 0x00002800000e0000 */
[----:B----4-:R4:W0:Y:S04]  /*7af0*/  SHFL.DOWN PT, R244, R203, 0x10, 0x1f ;  /* 0x0a001f00cbf47f89 */ /* 0x01082800000e0000 */
[----:B---3--:R4:W3:Y:S01]  /*7b00*/  SHFL.DOWN PT, R8, R205, 0x10, 0x1f ;  /* 0x0a001f00cd087f89 */ /* 0x0088e200000e0000 */
[----:B------:R-:W-:Y:S05]  /*7b10*/  @P1 BRA `(.L_x_14851) ;  /* 0x0000000000281947 */ /* 0x000fea0003800000 */
[-C--:B---3--:R-:W-:Y:S01]  /*7b20*/  FMUL.FTZ R9, R239, R8.reuse ;  /* 0x00000008ef097220 */ /* 0x088fe20000410000 */
[----:B------:R-:W-:-:S03]  /*7b30*/  FMUL.FTZ R8, R238, R8 ;  /* 0x00000008ee087220 */ /* 0x000fc60000410000 */
[CC--:B0-----:R-:W-:Y:S01]  /*7b40*/  FFMA.FTZ R12, R238.reuse, R244.reuse, -R9 ;  /* 0x000000f4ee0c7223 */ /* 0x0c1fe20000010809 */
[C---:B------:R-:W-:Y:S01]  /*7b50*/  FFMA.FTZ R244, R239.reuse, R244, R8 ;  /* 0x000000f4eff47223 */ /* 0x040fe20000010008 */
[-C--:B------:R-:W-:Y:S01]  /*7b60*/  FMUL.FTZ R9, R239, R15.reuse ;  /* 0x0000000fef097220 */ /* 0x080fe20000410000 */
[C---:B------:R-:W-:Y:S01]  /*7b70*/  FMUL.FTZ R8, R238.reuse, R15 ;  /* 0x0000000fee087220 */ /* 0x040fe20000410000 */
[----:B-12-4-:R-:W-:Y:S01]  /*7b80*/  FADD.FTZ R203, R203, R12 ;  /* 0x0000000ccbcb7221 */ /* 0x016fe20000010000 */
[----:B------:R-:W-:Y:S01]  /*7b90*/  FADD.FTZ R205, R205, R244 ;  /* 0x000000f4cdcd7221 */ /* 0x000fe20000010000 */
[-C--:B------:R-:W-:Y:S01]  /*7ba0*/  FFMA.FTZ R238, R238, R13.reuse, -R9 ;  /* 0x0000000deeee7223 */ /* 0x080fe20000010809 */
[----:B------:R-:W-:-:S07]  /*7bb0*/  FFMA.FTZ R239, R239, R13, R8 ;  /* 0x0000000defef7223 */ /* 0x000fce0000010008 */
.L_x_14851:
[----:B------:R-:W-:Y:S05]  /*7bc0*/  BSYNC.RECONVERGENT B0 ;  /* 0x0000000000007941 */ /* 0x000fea0003800200 */
.L_x_14850:
[-C--:B------:R-:W-:Y:S01]  /*7bd0*/  FMUL.FTZ R9, R14, R217.reuse ;  /* 0x000000d90e097220 */ /* 0x080fe20000410000 */
[C---:B0-----:R-:W-:Y:S01]  /*7be0*/  FMUL.FTZ R13, R242.reuse, R217 ;  /* 0x000000d9f20d7220 */ /* 0x041fe20000410000 */
[----:B------:R-:W-:Y:S01]  /*7bf0*/  MOV R15, UR32 ;  /* 0x00000020000f7c02 */ /* 0x000fe20008000f00 */
[----:B------:R-:W-:Y:S01]  /*7c00*/  BSSY.RECONVERGENT B0, `(.L_x_14852) ;  /* 0x000025b000007945 */ /* 0x000fe20003800200 */
[-C--:B------:R-:W-:Y:S01]  /*7c10*/  FFMA.FTZ R241, R242, R219.reuse, -R9 ;  /* 0x000000dbf2f17223 */ /* 0x080fe20000010809 */
[----:B------:R-:W-:Y:S01]  /*7c20*/  LEA R9, R108, 0xfffffc00, 0xa ;  /* 0xfffffc006c097811 */ /* 0x000fe200078e50ff */
[----:B------:R-:W-:Y:S01]  /*7c30*/  FFMA.FTZ R243, R14, R219, R13 ;  /* 0x000000db0ef37223 */ /* 0x000fe2000001000d */
[----:B------:R-:W-:Y:S01]  /*7c40*/  ISETP.NE.AND P3, PT, R24, RZ, PT ;  /* 0x000000ff1800720c */ /* 0x000fe20003f65270 */
[----:B------:R-:W-:Y:S01]  /*7c50*/  @P2 FADD.FTZ R219, R220, R241 ;  /* 0x000000f1dcdb2221 */ /* 0x000fe20000010000 */
[----:B------:R-:W-:Y:S01]  /*7c60*/  LOP3.LUT R12, R9, R24, RZ, 0xfc, !PT ;  /* 0x00000018090c7212 */ /* 0x000fe200078efcff */
[----:B------:R-:W-:Y:S01]  /*7c70*/  @P2 FADD.FTZ R217, R240, R243 ;  /* 0x000000f3f0d92221 */ /* 0x000fe20000010000 */
[----:B------:R-:W-:Y:S01]  /*7c80*/  SHF.R.S32.HI R13, RZ, 0x1f, R9 ;  /* 0x0000001fff0d7819 */ /* 0x000fe20000011409 */
[----:B------:R-:W-:Y:S01]  /*7c90*/  FMUL.FTZ R220, R3, R219 ;  /* 0x000000db03dc7220 */ /* 0x000fe20000410000 */
[----:B------:R-:W-:Y:S01]  /*7ca0*/  MOV R9, UR33 ;  /* 0x0000002100097c02 */ /* 0x000fe20008000f00 */
[----:B------:R-:W0:Y:S01]  /*7cb0*/  SHFL.IDX PT, R240, R239, RZ, 0x1f ;  /* 0x00001fffeff07589 */ /* 0x000e2200000e0000 */
[----:B------:R-:W-:-:S03]  /*7cc0*/  IMAD.WIDE.U32 R14, R15, UR6, R12 ;  /* 0x000000060f0e7c25 */ /* 0x000fc6000f8e000c */
[----:B------:R-:W5:Y:S01]  /*7cd0*/  SHFL.IDX PT, R13, R238, RZ, 0x1f ;  /* 0x00001fffee0d7589 */ /* 0x000f6200000e0000 */
[----:B------:R-:W-:Y:S01]  /*7ce0*/  IMAD R9, R9, UR6, R15 ;  /* 0x0000000609097c24 */ /* 0x000fe2000f8e020f */
[C---:B---3--:R-:W-:Y:S01]  /*7cf0*/  LEA R8, P1, R14.reuse, UR7, 0x2 ;  /* 0x000000070e087c11 */ /* 0x048fe2000f8210ff */
[----:B------:R-:W-:Y:S01]  /*7d00*/  FMUL.FTZ R15, R3, R217 ;  /* 0x000000d9030f7220 */ /* 0x000fe20000410000 */
[----:B------:R-:W-:Y:S01]  /*7d10*/  SHFL.DOWN PT, R241, R203, 0x1, 0x1f ;  /* 0x08201f00cbf17f89 */ /* 0x000fe200000e0000 */
[----:B------:R-:W-:Y:S01]  /*7d20*/  VOTEU.ALL UP0, P3 ;  /* 0x0000000000ff7886 */ /* 0x000fe20001800000 */
[----:B------:R-:W-:Y:S01]  /*7d30*/  LEA.HI.X R9, R14, UR10, R9, 0x2, P1 ;  /* 0x0000000a0e097c11 */ /* 0x000fe200088f1409 */
[C---:B------:R-:W-:Y:S01]  /*7d40*/  FFMA.FTZ R14, R2.reuse, R219, -R15 ;  /* 0x000000db020e7223 */ /* 0x040fe2000001080f */
[----:B------:R-:W-:Y:S01]  /*7d50*/  FFMA.FTZ R2, R2, R217, R220 ;  /* 0x000000d902027223 */ /* 0x000fe200000100dc */
[----:B------:R-:W-:Y:S01]  /*7d60*/  SHFL.DOWN PT, R3, R238, 0x1, 0x1f ;  /* 0x08201f00ee037f89 */ /* 0x000fe200000e0000 */
[----:B------:R-:W-:Y:S01]  /*7d70*/  ISETP.NE.AND P1, PT, R24, 0x1f, PT ;  /* 0x0000001f1800780c */ /* 0x000fe20003f25270 */
[----:B------:R-:W-:Y:S01]  /*7d80*/  FADD.FTZ R235, R235, R14 ;  /* 0x0000000eebeb7221 */ /* 0x000fe20000010000 */
[----:B------:R-:W-:Y:S01]  /*7d90*/  FMUL.FTZ R14, R87, R104 ;  /* 0x00000068570e7220 */ /* 0x000fe20000410000 */
[----:B------:R3:W1:Y:S01]  /*7da0*/  SHFL.IDX PT, R217, R7, RZ, 0x1f ;  /* 0x00001fff07d97589 */ /* 0x00066200000e0000 */
[----:B------:R-:W-:-:S03]  /*7db0*/  @!UP0 ULEA UR14, UR6, UR13, 0x4 ;  /* 0x0000000d060e8291 */ /* 0x000fc6000f8e20ff */
[----:B------:R-:W1:Y:S01]  /*7dc0*/  SHFL.DOWN PT, R15, R239, 0x1, 0x1f ;  /* 0x08201f00ef0f7f89 */ /* 0x000e6200000e0000 */
[C---:B0-----:R-:W-:Y:S01]  /*7dd0*/  FMUL.FTZ R220, R240.reuse, R7 ;  /* 0x00000007f0dc7220 */ /* 0x041fe20000410000 */
[CC--:B------:R-:W-:Y:S02]  /*7de0*/  FMUL.FTZ R244, R240.reuse, R6.reuse ;  /* 0x00000006f0f47220 */ /* 0x0c0fe40000410000 */
[----:B------:R0:W0:Y:S01]  /*7df0*/  SHFL.IDX PT, R219, R6, RZ, 0x1f ;  /* 0x00001fff06db7589 */ /* 0x00002200000e0000 */
[C---:B------:R-:W-:Y:S01]  /*7e00*/  FMUL.FTZ R242, R240.reuse, R5 ;  /* 0x00000005f0f27220 */ /* 0x040fe20000410000 */
[C---:B-----5:R-:W-:Y:S01]  /*7e10*/  FFMA.FTZ R220, R13.reuse, R6, -R220 ;  /* 0x000000060ddc7223 */ /* 0x060fe200000108dc */
[-C--:B------:R-:W-:Y:S01]  /*7e20*/  FMUL.FTZ R240, R240, R4.reuse ;  /* 0x00000004f0f07220 */ /* 0x080fe20000410000 */
[C---:B---3--:R-:W-:Y:S01]  /*7e30*/  FFMA.FTZ R7, R13.reuse, R7, R244 ;  /* 0x000000070d077223 */ /* 0x048fe200000100f4 */
[C---:B------:R-:W-:Y:S01]  /*7e40*/  FFMA.FTZ R4, R13.reuse, R4, -R242 ;  /* 0x000000040d047223 */ /* 0x040fe200000108f2 */
[----:B-12-4-:R-:W-:Y:S01]  /*7e50*/  SHFL.IDX PT, R203, R203, RZ, 0x1f ;  /* 0x00001fffcbcb7589 */ /* 0x016fe200000e0000 */
[----:B------:R-:W-:Y:S01]  /*7e60*/  FFMA.FTZ R5, R13, R5, R240 ;  /* 0x000000050d057223 */ /* 0x000fe200000100f0 */
[----:B------:R-:W-:-:S02]  /*7e70*/  FMUL.FTZ R13, R150, R235 ;  /* 0x000000eb960d7220 */ /* 0x000fc40000410000 */
[----:B------:R-:W1:Y:S01]  /*7e80*/  SHFL.IDX PT, R240, R205, RZ, 0x1f ;  /* 0x00001fffcdf07589 */ /* 0x000e6200000e0000 */
[-C--:B------:R-:W-:Y:S01]  /*7e90*/  @P1 FMUL.FTZ R238, R3, R217.reuse ;  /* 0x000000d903ee1220 */ /* 0x080fe20000410000 */
[----:B0-----:R-:W-:-:S03]  /*7ea0*/  @P1 FMUL.FTZ R6, R15, R217 ;  /* 0x000000d90f061220 */ /* 0x001fc60000410000 */
[-C--:B------:R-:W-:Y:S01]  /*7eb0*/  @P1 FFMA.FTZ R238, R15, R219.reuse, R238 ;  /* 0x000000db0fee1223 */ /* 0x080fe200000100ee */
[----:B------:R-:W-:Y:S01]  /*7ec0*/  @P1 FFMA.FTZ R6, R3, R219, -R6 ;  /* 0x000000db03061223 */ /* 0x000fe20000010806 */
[----:B------:R-:W0:Y:S01]  /*7ed0*/  SHFL.DOWN PT, R15, R205, 0x1, 0x1f ;  /* 0x08201f00cd0f7f89 */ /* 0x000e2200000e0000 */
[----:B------:R-:W-:Y:S02]  /*7ee0*/  FADD.FTZ R3, R237, R2 ;  /* 0x00000002ed037221 */ /* 0x000fe40000010000 */
[----:B------:R-:W-:Y:S02]  /*7ef0*/  @P1 FADD.FTZ R219, R241, R6 ;  /* 0x00000006f1db1221 */ /* 0x000fe40000010000 */
[-C--:B------:R-:W-:Y:S01]  /*7f00*/  FFMA.FTZ R2, R152, R3.reuse, R13 ;  /* 0x0000000398027223 */ /* 0x080fe2000001000d */
[----:B------:R-:W-:Y:S01]  /*7f10*/  FMUL.FTZ R13, R150, R3 ;  /* 0x00000003960d7220 */ /* 0x000fe20000410000 */
[----:B-1----:R-:W-:Y:S02]  /*7f20*/  FADD.FTZ R7, R240, R7 ;  /* 0x00000007f0077221 */ /* 0x002fe40000010000 */
[----:B------:R-:W-:Y:S01]  /*7f30*/  FFMA.FTZ R234, R87, R234, R2 ;  /* 0x000000ea57ea7223 */ /* 0x000fe20000010002 */
[----:B------:R-:W-:-:S03]  /*7f40*/  FFMA.FTZ R13, R152, R235, -R13 ;  /* 0x000000eb980d7223 */ /* 0x000fc6000001080d */
[----:B------:R-:W-:Y:S01]  /*7f50*/  FMUL.FTZ R2, R148, R234 ;  /* 0x000000ea94027220 */ /* 0x000fe20000410000 */
[----:B------:R-:W-:Y:S01]  /*7f60*/  FFMA.FTZ R236, R87, R236, R13 ;  /* 0x000000ec57ec7223 */ /* 0x000fe2000001000d */
[----:B------:R-:W-:-:S03]  /*7f70*/  FMUL.FTZ R13, R88, R103 ;  /* 0x00000067580d7220 */ /* 0x000fc60000410000 */
[----:B------:R-:W-:-:S04]  /*7f80*/  FMUL.FTZ R6, R148, R236 ;  /* 0x000000ec94067220 */ /* 0x000fc80000410000 */
[----:B------:R-:W-:Y:S01]  /*7f90*/  FFMA.FTZ R6, R149, R234, R6 ;  /* 0x000000ea95067223 */ /* 0x000fe20000010006 */
[----:B0-----:R-:W-:Y:S01]  /*7fa0*/  @P1 FADD.FTZ R217, R15, R238 ;  /* 0x000000ee0fd91221 */ /* 0x001fe20000010000 */
[----:B------:R-:W-:Y:S01]  /*7fb0*/  FFMA.FTZ R15, R149, R236, -R2 ;  /* 0x000000ec950f7223 */ /* 0x000fe20000010802 */
[-C--:B------:R-:W-:Y:S01]  /*7fc0*/  FFMA.FTZ R2, -R114, R13.reuse, R235 ;  /* 0x0000000d72027223 */ /* 0x080fe200000101eb */
[----:B------:R-:W-:Y:S01]  /*7fd0*/  FFMA.FTZ R13, R116, -R13, R3 ;  /* 0x8000000d740d7223 */ /* 0x000fe20000010003 */
[----:B------:R-:W-:Y:S01]  /*7fe0*/  FFMA.FTZ R3, R0, -R3, RZ ;  /* 0x8000000300037223 */ /* 0x000fe200000100ff */
[----:B------:R-:W-:Y:S01]  /*7ff0*/  FFMA.FTZ R15, R86, R211, R15 ;  /* 0x000000d3560f7223 */ /* 0x000fe2000001000f */
[----:B------:R-:W-:Y:S01]  /*8000*/  FFMA.FTZ R211, R0, R235, RZ ;  /* 0x000000eb00d37223 */ /* 0x000fe200000100ff */
[----:B------:R-:W-:Y:S01]  /*8010*/  FFMA.FTZ R237, R86, R233, R6 ;  /* 0x000000e956ed7223 */ /* 0x000fe20000010006 */
[----:B------:R-:W-:Y:S01]  /*8020*/  FFMA.FTZ R235, R40, -R234, R3 ;  /* 0x800000ea28eb7223 */ /* 0x000fe20000010003 */
[-C--:B------:R-:W-:Y:S01]  /*8030*/  FFMA.FTZ R3, -R113, R14.reuse, R236 ;  /* 0x0000000e71037223 */ /* 0x080fe200000101ec */
[----:B------:R-:W-:Y:S01]  /*8040*/  FFMA.FTZ R14, R115, -R14, R234 ;  /* 0x8000000e730e7223 */ /* 0x000fe200000100ea */
[C---:B------:R-:W-:Y:S01]  /*8050*/  FMUL.FTZ R234, R146.reuse, R15 ;  /* 0x0000000f92ea7220 */ /* 0x040fe20000410000 */
[----:B------:R-:W-:Y:S01]  /*8060*/  FMUL.FTZ R6, R146, R237 ;  /* 0x000000ed92067220 */ /* 0x000fe20000410000 */
[----:B------:R-:W-:-:S02]  /*8070*/  FFMA.FTZ R233, R40, R236, R211 ;  /* 0x000000ec28e97223 */ /* 0x000fc400000100d3 */
[C---:B------:R-:W-:Y:S01]  /*8080*/  FFMA.FTZ R211, R147.reuse, R237, R234 ;  /* 0x000000ed93d37223 */ /* 0x040fe200000100ea */
[----:B------:R-:W-:Y:S01]  /*8090*/  FFMA.FTZ R6, R147, R15, -R6 ;  /* 0x0000000f93067223 */ /* 0x000fe20000010806 */
[----:B------:R-:W-:Y:S02]  /*80a0*/  FFMA.FTZ R234, R38, -R237, R235 ;  /* 0x800000ed26ea7223 */ /* 0x000fe400000100eb */
[C---:B------:R-:W-:Y:S01]  /*80b0*/  FFMA.FTZ R239, R85.reuse, R224, R211 ;  /* 0x000000e055ef7223 */ /* 0x040fe200000100d3 */
[----:B------:R-:W-:Y:S01]  /*80c0*/  FFMA.FTZ R236, R85, R212, R6 ;  /* 0x000000d455ec7223 */ /* 0x000fe20000010006 */
[----:B------:R-:W-:Y:S01]  /*80d0*/  FMUL.FTZ R211, R86, R101 ;  /* 0x0000006556d37220 */ /* 0x000fe20000410000 */
[----:B------:R-:W-:Y:S01]  /*80e0*/  FFMA.FTZ R224, R38, R15, R233 ;  /* 0x0000000f26e07223 */ /* 0x000fe200000100e9 */
[C---:B------:R-:W-:Y:S01]  /*80f0*/  FMUL.FTZ R6, R144.reuse, R239 ;  /* 0x000000ef90067220 */ /* 0x040fe20000410000 */
[-C--:B------:R-:W-:Y:S01]  /*8100*/  FMUL.FTZ R212, R144, R236.reuse ;  /* 0x000000ec90d47220 */ /* 0x080fe20000410000 */
[-C--:B------:R-:W-:Y:S01]  /*8110*/  FFMA.FTZ R15, -R118, R211.reuse, R15 ;  /* 0x000000d3760f7223 */ /* 0x080fe2000001010f */
[----:B------:R-:W-:Y:S01]  /*8120*/  FFMA.FTZ R211, R120, -R211, R237 ;  /* 0x800000d378d37223 */ /* 0x000fe200000100ed */
[C---:B------:R-:W-:Y:S01]  /*8130*/  FFMA.FTZ R233, R145.reuse, R236, -R6 ;  /* 0x000000ec91e97223 */ /* 0x040fe20000010806 */
[-C--:B------:R-:W-:Y:S01]  /*8140*/  FFMA.FTZ R212, R145, R239.reuse, R212 ;  /* 0x000000ef91d47223 */ /* 0x080fe200000100d4 */
[----:B------:R-:W-:Y:S01]  /*8150*/  FMUL.FTZ R6, R85, R102 ;  /* 0x0000006655067220 */ /* 0x000fe20000410000 */
[C---:B------:R-:W-:Y:S01]  /*8160*/  FFMA.FTZ R235, R37.reuse, -R239, R234 ;  /* 0x800000ef25eb7223 */ /* 0x040fe200000100ea */
[C---:B------:R-:W-:Y:S01]  /*8170*/  FFMA.FTZ R237, R84.reuse, R213, R233 ;  /* 0x000000d554ed7223 */ /* 0x040fe200000100e9 */
[----:B------:R-:W-:Y:S01]  /*8180*/  FFMA.FTZ R241, R84, R215, R212 ;  /* 0x000000d754f17223 */ /* 0x000fe200000100d4 */
[----:B------:R-:W-:Y:S01]  /*8190*/  FFMA.FTZ R233, R37, R236, R224 ;  /* 0x000000ec25e97223 */ /* 0x000fe200000100e0 */
[-C--:B------:R-:W-:Y:S01]  /*81a0*/  FFMA.FTZ R212, -R117, R6.reuse, R236 ;  /* 0x0000000675d47223 */ /* 0x080fe200000101ec */
[C---:B------:R-:W-:Y:S01]  /*81b0*/  FMUL.FTZ R224, R142.reuse, R237 ;  /* 0x000000ed8ee07220 */ /* 0x040fe20000410000 */
[----:B------:R-:W-:Y:S01]  /*81c0*/  FFMA.FTZ R213, R119, -R6, R239 ;  /* 0x8000000677d57223 */ /* 0x000fe200000100ef */
[-C--:B------:R-:W-:Y:S01]  /*81d0*/  FMUL.FTZ R6, R142, R241.reuse ;  /* 0x000000f18e067220 */ /* 0x080fe20000410000 */
[CC--:B------:R-:W-:Y:S01]  /*81e0*/  FFMA.FTZ R234, R36.reuse, -R241.reuse, R235 ;  /* 0x800000f124ea7223 */ /* 0x0c0fe200000100eb */
[C---:B------:R-:W-:Y:S01]  /*81f0*/  FFMA.FTZ R215, R143.reuse, R241, R224 ;  /* 0x000000f18fd77223 */ /* 0x040fe200000100e0 */
[-C--:B------:R-:W-:Y:S01]  /*8200*/  FFMA.FTZ R224, R36, R237.reuse, R233 ;  /* 0x000000ed24e07223 */ /* 0x080fe200000100e9 */
[----:B------:R-:W-:-:S02]  /*8210*/  FFMA.FTZ R6, R143, R237, -R6 ;  /* 0x000000ed8f067223 */ /* 0x000fc40000010806 */
[C---:B------:R-:W-:Y:S01]  /*8220*/  FFMA.FTZ R239, R83.reuse, R214, R215 ;  /* 0x000000d653ef7223 */ /* 0x040fe200000100d7 */
[----:B------:R-:W-:Y:S01]  /*8230*/  FMUL.FTZ R215, R84, R99 ;  /* 0x0000006354d77220 */ /* 0x000fe20000410000 */
[----:B------:R-:W-:Y:S02]  /*8240*/  FFMA.FTZ R236, R83, R222, R6 ;  /* 0x000000de53ec7223 */ /* 0x000fe40000010006 */
[----:B------:R-:W-:Y:S01]  /*8250*/  FMUL.FTZ R6, R140, R239 ;  /* 0x000000ef8c067220 */ /* 0x000fe20000410000 */
[-C--:B------:R-:W-:Y:S01]  /*8260*/  FFMA.FTZ R214, -R122, R215.reuse, R237 ;  /* 0x000000d77ad67223 */ /* 0x080fe200000101ed */
[-C--:B------:R-:W-:Y:S01]  /*8270*/  FMUL.FTZ R222, R140, R236.reuse ;  /* 0x000000ec8cde7220 */ /* 0x080fe20000410000 */
[----:B------:R-:W-:Y:S01]  /*8280*/  FFMA.FTZ R215, R154, -R215, R241 ;  /* 0x800000d79ad77223 */ /* 0x000fe200000100f1 */
[C---:B------:R-:W-:Y:S02]  /*8290*/  FFMA.FTZ R233, R141.reuse, R236, -R6 ;  /* 0x000000ec8de97223 */ /* 0x040fe40000010806 */
[----:B------:R-:W-:-:S02]  /*82a0*/  FFMA.FTZ R222, R141, R239, R222 ;  /* 0x000000ef8dde7223 */ /* 0x000fc400000100de */
[C---:B------:R-:W-:Y:S01]  /*82b0*/  FFMA.FTZ R235, R82.reuse, R225, R233 ;  /* 0x000000e152eb7223 */ /* 0x040fe200000100e9 */
[----:B------:R-:W-:Y:S01]  /*82c0*/  FFMA.FTZ R233, R35, -R239, R234 ;  /* 0x800000ef23e97223 */ /* 0x000fe200000100ea */
[----:B------:R-:W-:Y:S01]  /*82d0*/  FFMA.FTZ R237, R82, R231, R222 ;  /* 0x000000e752ed7223 */ /* 0x000fe200000100de */
[----:B------:R-:W-:Y:S01]  /*82e0*/  FMUL.FTZ R222, R83, R100 ;  /* 0x0000006453de7220 */ /* 0x000fe20000410000 */
[C---:B------:R-:W-:Y:S01]  /*82f0*/  FMUL.FTZ R234, R138.reuse, R235 ;  /* 0x000000eb8aea7220 */ /* 0x040fe20000410000 */
[----:B------:R-:W-:Y:S01]  /*8300*/  FFMA.FTZ R231, R35, R236, R224 ;  /* 0x000000ec23e77223 */ /* 0x000fe200000100e0 */
[-C--:B------:R-:W-:Y:S01]  /*8310*/  FMUL.FTZ R6, R138, R237.reuse ;  /* 0x000000ed8a067220 */ /* 0x080fe20000410000 */
[-C--:B------:R-:W-:Y:S01]  /*8320*/  FFMA.FTZ R224, -R151, R222.reuse, R236 ;  /* 0x000000de97e07223 */ /* 0x080fe200000101ec */
[----:B------:R-:W-:Y:S01]  /*8330*/  FFMA.FTZ R225, R139, R237, R234 ;  /* 0x000000ed8be17223 */ /* 0x000fe200000100ea */
[----:B------:R-:W-:Y:S01]  /*8340*/  FFMA.FTZ R222, R153, -R222, R239 ;  /* 0x800000de99de7223 */ /* 0x000fe200000100ef */
[-C--:B------:R-:W-:Y:S01]  /*8350*/  FFMA.FTZ R6, R139, R235.reuse, -R6 ;  /* 0x000000eb8b067223 */ /* 0x080fe20000010806 */
[----:B------:R-:W-:Y:S01]  /*8360*/  FFMA.FTZ R234, R34, R235, R231 ;  /* 0x000000eb22ea7223 */ /* 0x000fe200000100e7 */
[C---:B------:R-:W-:Y:S01]  /*8370*/  FFMA.FTZ R239, R81.reuse, R226, R225 ;  /* 0x000000e251ef7223 */ /* 0x040fe200000100e1 */
[----:B------:R-:W-:Y:S01]  /*8380*/  FMUL.FTZ R225, R82, R97 ;  /* 0x0000006152e17220 */ /* 0x000fe20000410000 */
[----:B------:R-:W-:Y:S01]  /*8390*/  FFMA.FTZ R238, R81, R228, R6 ;  /* 0x000000e451ee7223 */ /* 0x000fe20000010006 */
[----:B------:R-:W-:Y:S01]  /*83a0*/  FFMA.FTZ R236, R34, -R237, R233 ;  /* 0x800000ed22ec7223 */ /* 0x000fe200000100e9 */
[----:B------:R-:W-:Y:S01]  /*83b0*/  FMUL.FTZ R6, R136, R239 ;  /* 0x000000ef88067220 */ /* 0x000fe20000410000 */
[-C--:B------:R-:W-:Y:S01]  /*83c0*/  FFMA.FTZ R226, -R156, R225.reuse, R235 ;  /* 0x000000e19ce27223 */ /* 0x080fe200000101eb */
[-C--:B------:R-:W-:Y:S01]  /*83d0*/  FMUL.FTZ R228, R136, R238.reuse ;  /* 0x000000ee88e47220 */ /* 0x080fe20000410000 */
[----:B------:R-:W-:Y:S01]  /*83e0*/  FFMA.FTZ R225, R158, -R225, R237 ;  /* 0x800000e19ee17223 */ /* 0x000fe200000100ed */
[----:B------:R-:W-:Y:S01]  /*83f0*/  FFMA.FTZ R231, R137, R238, -R6 ;  /* 0x000000ee89e77223 */ /* 0x000fe20000010806 */
[----:B------:R-:W-:Y:S01]  /*8400*/  FMUL.FTZ R6, R81, R98 ;  /* 0x0000006251067220 */ /* 0x000fe20000410000 */
[-C--:B------:R-:W-:Y:S01]  /*8410*/  FFMA.FTZ R228, R137, R239.reuse, R228 ;  /* 0x000000ef89e47223 */ /* 0x080fe200000100e4 */
        /* <DEDUP_REMOVED lines=19> */
[----:B------:R-:W-:Y:S01]  /*8550*/  FFMA.FTZ R231, R133, R238, -R6 ;  /* 0x000000ee85e77223 */ /* 0x000fe20000010806 */
[----:B------:R-:W-:Y:S01]  /*8560*/  FMUL.FTZ R6, R79, R96 ;  /* 0x000000604f067220 */ /* 0x000fe20000410000 */
[-C--:B------:R-:W-:Y:S01]  /*8570*/  FFMA.FTZ R232, R133, R239.reuse, R232 ;  /* 0x000000ef85e87223 */ /* 0x080fe200000100e8 */
[----:B------:R-:W-:Y:S01]  /*8580*/  FFMA.FTZ R235, R31, -R239, R236 ;  /* 0x800000ef1feb7223 */ /* 0x000fe200000100ec */
[C---:B------:R-:W-:Y:S01]  /*8590*/  FFMA.FTZ R237, R78.reuse, R221, R231 ;  /* 0x000000dd4eed7223 */ /* 0x040fe200000100e7 */
[-C--:B------:R-:W-:Y:S01]  /*85a0*/  FFMA.FTZ R221, R17, -R6.reuse, R239 ;  /* 0x8000000611dd7223 */ /* 0x080fe200000100ef */
[----:B------:R-:W-:Y:S01]  /*85b0*/  FFMA.FTZ R241, R78, R223, R232 ;  /* 0x000000df4ef17223 */ /* 0x000fe200000100e8 */
[----:B------:R-:W-:Y:S01]  /*85c0*/  FFMA.FTZ R223, -R159, R6, R238 ;  /* 0x000000069fdf7223 */ /* 0x000fe200000101ee */
[C---:B------:R-:W-:Y:S01]  /*85d0*/  FMUL.FTZ R232, R130.reuse, R237 ;  /* 0x000000ed82e87220 */ /* 0x040fe20000410000 */
[----:B------:R-:W-:Y:S01]  /*85e0*/  FFMA.FTZ R233, R31, R238, R234 ;  /* 0x000000ee1fe97223 */ /* 0x000fe200000100ea */
        /* <DEDUP_REMOVED lines=13> */
[-C--:B------:R-:W-:Y:S01]  /*86c0*/  FFMA.FTZ R233, R29, -R239.reuse, R236 ;  /* 0x800000ef1de97223 */ /* 0x080fe200000100ec */
[----:B------:R-:W-:-:S02]  /*86d0*/  FFMA.FTZ R232, R129, R239, R232 ;  /* 0x000000ef81e87223 */ /* 0x000fc400000100e8 */
[C---:B------:R-:W-:Y:S02]  /*86e0*/  FFMA.FTZ R235, R76.reuse, R207, R231 ;  /* 0x000000cf4ceb7223 */ /* 0x040fe400000100e7 */
[----:B------:R-:W-:Y:S01]  /*86f0*/  FFMA.FTZ R237, R76, R209, R232 ;  /* 0x000000d14ced7223 */ /* 0x000fe200000100e8 */
[----:B------:R-:W-:Y:S01]  /*8700*/  FFMA.FTZ R209, R29, R238, R234 ;  /* 0x000000ee1dd17223 */ /* 0x000fe200000100ea */
[C---:B------:R-:W-:Y:S01]  /*8710*/  FMUL.FTZ R234, R126.reuse, R235 ;  /* 0x000000eb7eea7220 */ /* 0x040fe20000410000 */
[----:B------:R-:W-:Y:S01]  /*8720*/  FMUL.FTZ R232, R77, R94 ;  /* 0x0000005e4de87220 */ /* 0x000fe20000410000 */
[-C--:B------:R-:W-:Y:S02]  /*8730*/  FMUL.FTZ R6, R126, R237.reuse ;  /* 0x000000ed7e067220 */ /* 0x080fe40000410000 */
[----:B------:R-:W-:Y:S01]  /*8740*/  FFMA.FTZ R207, R127, R237, R234 ;  /* 0x000000ed7fcf7223 */ /* 0x000fe200000100ea */
[-C--:B------:R-:W-:Y:S01]  /*8750*/  FFMA.FTZ R231, -R161, R232.reuse, R238 ;  /* 0x000000e8a1e77223 */ /* 0x080fe200000101ee */
[----:B------:R-:W-:Y:S01]  /*8760*/  FFMA.FTZ R232, R19, -R232, R239 ;  /* 0x800000e813e87223 */ /* 0x000fe200000100ef */
[----:B------:R-:W-:Y:S01]  /*8770*/  FFMA.FTZ R6, R127, R235, -R6 ;  /* 0x000000eb7f067223 */ /* 0x000fe20000010806 */
[C---:B------:R-:W-:Y:S01]  /*8780*/  FFMA.FTZ R239, R75.reuse, R208, R207 ;  /* 0x000000d04bef7223 */ /* 0x040fe200000100cf */
[----:B------:R-:W-:Y:S01]  /*8790*/  FMUL.FTZ R207, R76, R91 ;  /* 0x0000005b4ccf7220 */ /* 0x000fe20000410000 */
[----:B------:R-:W-:Y:S01]  /*87a0*/  FFMA.FTZ R234, R28, -R237, R233 ;  /* 0x800000ed1cea7223 */ /* 0x000fe200000100e9 */
[----:B------:R-:W-:Y:S01]  /*87b0*/  FFMA.FTZ R236, R75, R210, R6 ;  /* 0x000000d24bec7223 */ /* 0x000fe20000010006 */
[----:B------:R-:W-:Y:S01]  /*87c0*/  FMUL.FTZ R6, R124, R239 ;  /* 0x000000ef7c067220 */ /* 0x000fe20000410000 */
[----:B------:R-:W-:Y:S01]  /*87d0*/  FFMA.FTZ R208, R28, R235, R209 ;  /* 0x000000eb1cd07223 */ /* 0x000fe200000100d1 */
[----:B------:R-:W-:Y:S01]  /*87e0*/  FFMA.FTZ R209, R166, -R207, R237 ;  /* 0x800000cfa6d17223 */ /* 0x000fe200000100ed */
[----:B------:R-:W-:Y:S01]  /*87f0*/  FFMA.FTZ R233, R27, -R239, R234 ;  /* 0x800000ef1be97223 */ /* 0x000fe200000100ea */
[----:B------:R-:W-:Y:S01]  /*8800*/  FFMA.FTZ R237, R125, R236, -R6 ;  /* 0x000000ec7ded7223 */ /* 0x000fe20000010806 */
[----:B------:R-:W-:Y:S01]  /*8810*/  FMUL.FTZ R234, R75, R92 ;  /* 0x0000005c4bea7220 */ /* 0x000fe20000410000 */
[-C--:B------:R-:W-:Y:S01]  /*8820*/  FMUL.FTZ R6, R124, R236.reuse ;  /* 0x000000ec7c067220 */ /* 0x080fe20000410000 */
[----:B------:R-:W-:Y:S01]  /*8830*/  FFMA.FTZ R210, -R164, R207, R235 ;  /* 0x000000cfa4d27223 */ /* 0x000fe200000101eb */
[----:B------:R-:W-:Y:S01]  /*8840*/  FFMA.FTZ R235, R27, R236, R208 ;  /* 0x000000ec1beb7223 */ /* 0x000fe200000100d0 */
[-C--:B------:R-:W-:Y:S01]  /*8850*/  FFMA.FTZ R207, R165, -R234.reuse, R239 ;  /* 0x800000eaa5cf7223 */ /* 0x080fe200000100ef */
[----:B------:R-:W-:Y:S01]  /*8860*/  FFMA.FTZ R239, R125, R239, R6 ;  /* 0x000000ef7def7223 */ /* 0x000fe20000010006 */
[----:B------:R-:W-:Y:S01]  /*8870*/  FFMA.FTZ R208, -R163, R234, R236 ;  /* 0x000000eaa3d07223 */ /* 0x000fe200000101ec */
[C---:B------:R-:W-:Y:S01]  /*8880*/  FFMA.FTZ R237, R74.reuse, R201, R237 ;  /* 0x000000c94aed7223 */ /* 0x040fe200000100ed */
[----:B------:R-:W-:Y:S01]  /*8890*/  P2R R6, PR, RZ, 0x8 ;  /* 0x00000008ff067803 */ /* 0x000fe20000000000 */
[-C--:B------:R-:W-:Y:S01]  /*88a0*/  FMUL.FTZ R234, R219, R11.reuse ;  /* 0x0000000bdbea7220 */ /* 0x080fe20000410000 */
[C---:B------:R-:W-:Y:S01]  /*88b0*/  FMUL.FTZ R6, R217.reuse, R11 ;  /* 0x0000000bd9067220 */ /* 0x040fe20000410000 */
[C---:B------:R-:W-:Y:S01]  /*88c0*/  FFMA.FTZ R239, R74.reuse, R23, R239 ;  /* 0x000000174aef7223 */ /* 0x040fe200000100ef */
[----:B------:R-:W-:Y:S01]  /*88d0*/  FMUL.FTZ R23, R74, R89 ;  /* 0x000000594a177220 */ /* 0x000fe20000410000 */
[-C--:B------:R-:W-:Y:S01]  /*88e0*/  FFMA.FTZ R217, R217, R10.reuse, -R234 ;  /* 0x0000000ad9d97223 */ /* 0x080fe200000108ea */
[----:B------:R-:W-:Y:S01]  /*88f0*/  FMUL.FTZ R238, R121, R237 ;  /* 0x000000ed79ee7220 */ /* 0x000fe20000410000 */
[----:B------:R-:W-:Y:S01]  /*8900*/  FFMA.FTZ R219, R219, R10, R6 ;  /* 0x0000000adbdb7223 */ /* 0x000fe20000010006 */
[-C--:B------:R-:W-:Y:S01]  /*8910*/  FFMA.FTZ R11, -R168, R23.reuse, R237 ;  /* 0x00000017a80b7223 */ /* 0x080fe200000101ed */
[----:B------:R-:W-:Y:S01]  /*8920*/  FFMA.FTZ R10, R170, -R23, R239 ;  /* 0x80000017aa0a7223 */ /* 0x000fe200000100ef */
[-C--:B------:R-:W-:Y:S01]  /*8930*/  FFMA.FTZ R23, R123, R239.reuse, R238 ;  /* 0x000000ef7b177223 */ /* 0x080fe200000100ee */
[----:B------:R-:W-:Y:S01]  /*8940*/  FADD.FTZ R217, R206, R217 ;  /* 0x000000d9ced97221 */ /* 0x000fe20000010000 */
[----:B------:R-:W-:Y:S01]  /*8950*/  FADD.FTZ R238, R204, R219 ;  /* 0x000000dbccee7221 */ /* 0x000fe20000010000 */
[----:B------:R-:W-:Y:S01]  /*8960*/  FMUL.FTZ R6, R121, R239 ;  /* 0x000000ef79067220 */ /* 0x000fe20000410000 */
[----:B------:R-:W-:Y:S01]  /*8970*/  FFMA.FTZ R202, R73, R202, R23 ;  /* 0x000000ca49ca7223 */ /* 0x000fe20000010017 */
[C---:B------:R-:W-:Y:S01]  /*8980*/  FMUL.FTZ R204, R121.reuse, R217 ;  /* 0x000000d979cc7220 */ /* 0x040fe20000410000 */
[-C--:B------:R-:W-:Y:S01]  /*8990*/  FMUL.FTZ R206, R121, R238.reuse ;  /* 0x000000ee79ce7220 */ /* 0x080fe20000410000 */
[----:B------:R-:W-:Y:S01]  /*89a0*/  FFMA.FTZ R242, R123, R237, -R6 ;  /* 0x000000ed7bf27223 */ /* 0x000fe20000010806 */
[----:B------:R-:W-:Y:S01]  /*89b0*/  FADD.FTZ R6, R203, R220 ;  /* 0x000000dccb067221 */ /* 0x000fe20000010000 */
[C---:B------:R-:W-:Y:S01]  /*89c0*/  FFMA.FTZ R220, R123.reuse, R238, R204 ;  /* 0x000000ee7bdc7223 */ /* 0x040fe200000100cc */
[-C--:B------:R-:W-:Y:S01]  /*89d0*/  FFMA.FTZ R123, R123, R217.reuse, -R206 ;  /* 0x000000d97b7b7223 */ /* 0x080fe200000108ce */
[----:B------:R-:W-:Y:S01]  /*89e0*/  FMUL.FTZ R23, R73, R90 ;  /* 0x0000005a49177220 */ /* 0x000fe20000410000 */
[----:B------:R-:W-:Y:S01]  /*89f0*/  FMUL.FTZ R121, R185, R217 ;  /* 0x000000d9b9797220 */ /* 0x000fe20000410000 */
[----:B------:R0:W-:Y:S01]  /*8a00*/  @!P3 STS.128 [UR14+0x2e10], R4 ;  /* 0x002e1004ff00b988 */ /* 0x0001e20008000c0e */
[----:B------:R-:W-:Y:S01]  /*8a10*/  FADD.FTZ R169, R169, R220 ;  /* 0x000000dca9a97221 */ /* 0x000fe20000010000 */
[----:B------:R-:W-:-:S02]  /*8a20*/  HFMA2 R201, -RZ, RZ, 0, 7.8678131103515625e-06 ;  /* 0x00000084ffc97431 */ /* 0x000fc400000001ff */
[----:B------:R-:W-:Y:S01]  /*8a30*/  FFMA.FTZ R200, R73, R200, R242 ;  /* 0x000000c849c87223 */ /* 0x000fe200000100f2 */
[-C--:B------:R-:W-:Y:S01]  /*8a40*/  FFMA.FTZ R185, R185, -R23.reuse, R202 ;  /* 0x80000017b9b97223 */ /* 0x080fe200000100ca */
[C---:B------:R-:W-:Y:S01]  /*8a50*/  FFMA.FTZ R204, R167.reuse, R238, R121 ;  /* 0x000000eea7cc7223 */ /* 0x040fe20000010079 */
[----:B------:R-:W-:Y:S01]  /*8a60*/  FMUL.FTZ R206, R238, UR38 ;  /* 0x00000026eece7c20 */ /* 0x000fe20008410000 */
[----:B------:R-:W-:Y:S01]  /*8a70*/  FFMA.FTZ R23, -R167, R23, R200 ;  /* 0x00000017a7177223 */ /* 0x000fe200000101c8 */
[----:B------:R-:W-:Y:S02]  /*8a80*/  IMAD R121, R24, R201, UR13 ;  /* 0x0000000d18797e24 */ /* 0x000fe4000f8e02c9 */
[C---:B------:R-:W-:Y:S01]  /*8a90*/  FFMA.FTZ R236, R26.reuse, R237, R235 ;  /* 0x000000ed1aec7223 */ /* 0x040fe200000100eb */
[----:B------:R-:W-:Y:S01]  /*8aa0*/  FFMA.FTZ R234, R26, -R239, R233 ;  /* 0x800000ef1aea7223 */ /* 0x000fe200000100e9 */
[C---:B------:R-:W-:Y:S01]  /*8ab0*/  FFMA.FTZ R206, R217.reuse, UR15, -R206 ;  /* 0x0000000fd9ce7c23 */ /* 0x040fe200080108ce */
[----:B0-----:R-:W-:Y:S01]  /*8ac0*/  FADD.FTZ R7, R22, R123 ;  /* 0x0000007b16077221 */ /* 0x001fe20000010000 */
[CC--:B------:R-:W-:Y:S01]  /*8ad0*/  FMUL.FTZ R6, R217.reuse, R90.reuse ;  /* 0x0000005ad9067220 */ /* 0x0c0fe20000410000 */
[----:B------:R-:W-:Y:S01]  /*8ae0*/  FMUL.FTZ R5, R217, UR38 ;  /* 0x00000026d9057c20 */ /* 0x000fe20008410000 */
[----:B------:R-:W-:Y:S01]  /*8af0*/  FMUL.FTZ R4, R238, R90 ;  /* 0x0000005aee047220 */ /* 0x000fe20000410000 */
[C---:B------:R-:W-:Y:S01]  /*8b00*/  FMUL.FTZ R220, R124.reuse, R7 ;  /* 0x000000077cdc7220 */ /* 0x040fe20000410000 */
[-C--:B------:R-:W-:Y:S01]  /*8b10*/  FMUL.FTZ R124, R124, R169.reuse ;  /* 0x000000a97c7c7220 */ /* 0x080fe20000410000 */
[----:B------:R-:W-:Y:S01]  /*8b20*/  FMUL.FTZ R242, R73, R6 ;  /* 0x0000000649f27220 */ /* 0x000fe20000410000 */
[----:B------:R-:W-:Y:S01]  /*8b30*/  FFMA.FTZ R22, R238, UR15, R5 ;  /* 0x0000000fee167c23 */ /* 0x000fe20008010005 */
[C---:B------:R-:W-:Y:S01]  /*8b40*/  FFMA.FTZ R220, R125.reuse, R169, R220 ;  /* 0x000000a97ddc7223 */ /* 0x040fe200000100dc */
[-C--:B------:R-:W-:Y:S01]  /*8b50*/  FFMA.FTZ R167, R125, R7.reuse, -R124 ;  /* 0x000000077da77223 */ /* 0x080fe2000001087c */
[----:B------:R-:W-:Y:S01]  /*8b60*/  FMUL.FTZ R5, R170, R7 ;  /* 0x00000007aa057220 */ /* 0x000fe20000410000 */
[----:B------:R0:W-:Y:S01]  /*8b70*/  STS [R121+0x8bc], R242 ;  /* 0x0008bcf279007388 */ /* 0x0001e20000000800 */
[----:B------:R-:W-:Y:S01]  /*8b80*/  FMUL.FTZ R123, R169, UR38 ;  /* 0x00000026a97b7c20 */ /* 0x000fe20008410000 */
[----:B------:R-:W-:Y:S01]  /*8b90*/  FADD.FTZ R167, R186, R167 ;  /* 0x000000a7baa77221 */ /* 0x000fe20000010000 */
[----:B------:R-:W-:Y:S01]  /*8ba0*/  FFMA.FTZ R125, R168, R169, R5 ;  /* 0x000000a9a87d7223 */ /* 0x000fe20000010005 */
[----:B------:R-:W-:Y:S01]  /*8bb0*/  FMUL.FTZ R240, R73, R4 ;  /* 0x0000000449f07220 */ /* 0x000fe20000410000 */
[----:B------:R-:W-:Y:S01]  /*8bc0*/  FMUL.FTZ R124, R7, UR38 ;  /* 0x00000026077c7c20 */ /* 0x000fe20008410000 */
[CC--:B------:R-:W-:Y:S01]  /*8bd0*/  FMUL.FTZ R168, R126.reuse, R167.reuse ;  /* 0x000000a77ea87220 */ /* 0x0c0fe20000410000 */
[----:B------:R-:W-:Y:S01]  /*8be0*/  FMUL.FTZ R170, R165, R167 ;  /* 0x000000a7a5aa7220 */ /* 0x000fe20000410000 */
[C---:B------:R-:W-:Y:S01]  /*8bf0*/  FFMA.FTZ R123, R7.reuse, UR15, -R123 ;  /* 0x0000000f077b7c23 */ /* 0x040fe2000801087b */
[-C--:B------:R-:W-:Y:S01]  /*8c00*/  FMUL.FTZ R7, R7, R89.reuse ;  /* 0x0000005907077220 */ /* 0x080fe20000410000 */
[----:B0-----:R-:W-:Y:S01]  /*8c10*/  FADD.FTZ R242, R171, R220 ;  /* 0x000000dcabf27221 */ /* 0x001fe20000010000 */
[----:B------:R0:W-:Y:S01]  /*8c20*/  STS [R121+0x8b8], R240 ;  /* 0x0008b8f079007388 */ /* 0x0001e20000000800 */
[C---:B------:R-:W-:Y:S01]  /*8c30*/  FMUL.FTZ R5, R169.reuse, R89 ;  /* 0x00000059a9057220 */ /* 0x040fe20000410000 */
[----:B------:R-:W-:Y:S01]  /*8c40*/  FFMA.FTZ R124, R169, UR15, R124 ;  /* 0x0000000fa97c7c23 */ /* 0x000fe2000801007c */
[-C--:B------:R-:W-:Y:S01]  /*8c50*/  FMUL.FTZ R126, R126, R242.reuse ;  /* 0x000000f27e7e7220 */ /* 0x080fe20000410000 */
[-C--:B------:R-:W-:Y:S01]  /*8c60*/  FFMA.FTZ R165, R127, R242.reuse, R168 ;  /* 0x000000f27fa57223 */ /* 0x080fe200000100a8 */
[----:B------:R-:W-:Y:S01]  /*8c70*/  FFMA.FTZ R168, R163, R242, R170 ;  /* 0x000000f2a3a87223 */ /* 0x000fe200000100aa */
[----:B------:R-:W-:Y:S01]  /*8c80*/  FMUL.FTZ R170, R167, R92 ;  /* 0x0000005ca7aa7220 */ /* 0x000fe20000410000 */
[----:B------:R-:W-:Y:S01]  /*8c90*/  FFMA.FTZ R220, R127, R167, -R126 ;  /* 0x000000a77fdc7223 */ /* 0x000fe2000001087e */
[----:B------:R-:W-:Y:S01]  /*8ca0*/  FADD.FTZ R244, R172, R165 ;  /* 0x000000a5acf47221 */ /* 0x000fe20000010000 */
[----:B------:R-:W-:Y:S01]  /*8cb0*/  FMUL.FTZ R126, R242, UR38 ;  /* 0x00000026f27e7c20 */ /* 0x000fe20008410000 */
[----:B0-----:R-:W-:Y:S01]  /*8cc0*/  FMUL.FTZ R240, R74, R7 ;  /* 0x000000074af07220 */ /* 0x001fe20000410000 */
[----:B------:R-:W-:Y:S01]  /*8cd0*/  FADD.FTZ R165, R187, R220 ;  /* 0x000000dcbba57221 */ /* 0x000fe20000010000 */
[C---:B------:R-:W-:Y:S01]  /*8ce0*/  FMUL.FTZ R127, R167.reuse, UR38 ;  /* 0x00000026a77f7c20 */ /* 0x040fe20008410000 */
[----:B------:R-:W-:Y:S01]  /*8cf0*/  FFMA.FTZ R126, R167, UR15, -R126 ;  /* 0x0000000fa77e7c23 */ /* 0x000fe2000801087e */
[----:B------:R-:W-:Y:S01]  /*8d00*/  FMUL.FTZ R167, R244, R91 ;  /* 0x0000005bf4a77220 */ /* 0x000fe20000410000 */
[CC--:B------:R-:W-:Y:S01]  /*8d10*/  FMUL.FTZ R172, R128.reuse, R165.reuse ;  /* 0x000000a580ac7220 */ /* 0x0c0fe20000410000 */
[-C--:B------:R-:W-:Y:S01]  /*8d20*/  FMUL.FTZ R128, R128, R244.reuse ;  /* 0x000000f480807220 */ /* 0x080fe20000410000 */
[----:B------:R0:W-:Y:S01]  /*8d30*/  STS [R121+0x8b4], R240 ;  /* 0x0008b4f079007388 */ /* 0x0001e20000000800 */
[-C--:B------:R-:W-:Y:S01]  /*8d40*/  FMUL.FTZ R163, R166, R165.reuse ;  /* 0x000000a5a6a37220 */ /* 0x080fe20000410000 */
[CC--:B------:R-:W-:Y:S01]  /*8d50*/  FFMA.FTZ R172, R129.reuse, R244.reuse, R172 ;  /* 0x000000f481ac7223 */ /* 0x0c0fe200000100ac */
[----:B------:R-:W-:Y:S01]  /*8d60*/  FFMA.FTZ R169, R129, R165, -R128 ;  /* 0x000000a581a97223 */ /* 0x000fe20000010880 */
[----:B------:R-:W-:Y:S01]  /*8d70*/  FMUL.FTZ R128, R244, UR38 ;  /* 0x00000026f4807c20 */ /* 0x000fe20008410000 */
[----:B------:R-:W-:Y:S01]  /*8d80*/  FFMA.FTZ R163, R164, R244, R163 ;  /* 0x000000f4a4a37223 */ /* 0x000fe200000100a3 */
[C---:B------:R-:W-:Y:S01]  /*8d90*/  FMUL.FTZ R129, R165.reuse, UR38 ;  /* 0x00000026a5817c20 */ /* 0x040fe20008410000 */
[----:B------:R-:W-:Y:S01]  /*8da0*/  FADD.FTZ R169, R188, R169 ;  /* 0x000000a9bca97221 */ /* 0x000fe20000010000 */
[C---:B------:R-:W-:Y:S01]  /*8db0*/  FFMA.FTZ R128, R165.reuse, UR15, -R128 ;  /* 0x0000000fa5807c23 */ /* 0x040fe20008010880 */
[----:B------:R-:W-:Y:S01]  /*8dc0*/  FMUL.FTZ R165, R165, R91 ;  /* 0x0000005ba5a57220 */ /* 0x000fe20000410000 */
[----:B0-----:R-:W-:Y:S01]  /*8dd0*/  FMUL.FTZ R240, R75, R170 ;  /* 0x000000aa4bf07220 */ /* 0x001fe20000410000 */
[-C--:B------:R-:W-:Y:S01]  /*8de0*/  FMUL.FTZ R164, R130, R169.reuse ;  /* 0x000000a982a47220 */ /* 0x080fe20000410000 */
[----:B------:R-:W-:Y:S01]  /*8df0*/  FMUL.FTZ R166, R19, R169 ;  /* 0x000000a913a67220 */ /* 0x000fe20000410000 */
[----:B------:R-:W-:Y:S01]  /*8e00*/  FMUL.FTZ R220, R76, R167 ;  /* 0x000000a74cdc7220 */ /* 0x000fe20000410000 */
[----:B------:R-:W-:Y:S01]  /*8e10*/  FMUL.FTZ R238, R74, R5 ;  /* 0x000000054aee7220 */ /* 0x000fe20000410000 */
[----:B------:R0:W-:Y:S01]  /*8e20*/  STS [R121+0x8ac], R240 ;  /* 0x0008acf079007388 */ /* 0x0001e20000000800 */
[C---:B------:R-:W-:Y:S01]  /*8e30*/  FMUL.FTZ R186, R242.reuse, R92 ;  /* 0x0000005cf2ba7220 */ /* 0x040fe20000410000 */
[----:B------:R-:W-:Y:S01]  /*8e40*/  FFMA.FTZ R127, R242, UR15, R127 ;  /* 0x0000000ff27f7c23 */ /* 0x000fe2000801007f */
[----:B------:R-:W-:Y:S01]  /*8e50*/  FFMA.FTZ R129, R244, UR15, R129 ;  /* 0x0000000ff4817c23 */ /* 0x000fe20008010081 */
[----:B------:R1:W-:Y:S04]  /*8e60*/  STS [R121+0x8a0], R220 ;  /* 0x0008a0dc79007388 */ /* 0x0003e80000000800 */
[----:B------:R2:W-:Y:S01]  /*8e70*/  STS [R121+0x8b0], R238 ;  /* 0x0008b0ee79007388 */ /* 0x0005e20000000800 */
[----:B0-----:R-:W-:Y:S01]  /*8e80*/  FADD.FTZ R240, R173, R172 ;  /* 0x000000acadf07221 */ /* 0x001fe20000010000 */
[----:B------:R-:W-:-:S03]  /*8e90*/  FMUL.FTZ R172, R76, R165 ;  /* 0x000000a54cac7220 */ /* 0x000fc60000410000 */
[-C--:B------:R-:W-:Y:S01]  /*8ea0*/  FMUL.FTZ R130, R130, R240.reuse ;  /* 0x000000f082827220 */ /* 0x080fe20000410000 */
[-C--:B------:R-:W-:Y:S01]  /*8eb0*/  FFMA.FTZ R19, R131, R240.reuse, R164 ;  /* 0x000000f083137223 */ /* 0x080fe200000100a4 */
[----:B------:R-:W-:Y:S01]  /*8ec0*/  FFMA.FTZ R166, R161, R240, R166 ;  /* 0x000000f0a1a67223 */ /* 0x000fe200000100a6 */
[----:B------:R-:W-:Y:S01]  /*8ed0*/  FMUL.FTZ R161, R240, UR38 ;  /* 0x00000026f0a17c20 */ /* 0x000fe20008410000 */
[----:B------:R-:W-:Y:S01]  /*8ee0*/  FFMA.FTZ R130, R131, R169, -R130 ;  /* 0x000000a983827223 */ /* 0x000fe20000010882 */
[----:B------:R-:W-:Y:S01]  /*8ef0*/  FADD.FTZ R174, R174, R19 ;  /* 0x00000013aeae7221 */ /* 0x000fe20000010000 */
[C---:B------:R-:W-:Y:S01]  /*8f00*/  FMUL.FTZ R131, R169.reuse, UR38 ;  /* 0x00000026a9837c20 */ /* 0x040fe20008410000 */
[----:B------:R-:W-:Y:S01]  /*8f10*/  FFMA.FTZ R161, R169, UR15, -R161 ;  /* 0x0000000fa9a17c23 */ /* 0x000fe200080108a1 */
[----:B------:R-:W-:Y:S01]  /*8f20*/  FADD.FTZ R189, R189, R130 ;  /* 0x00000082bdbd7221 */ /* 0x000fe20000010000 */
[----:B------:R-:W-:Y:S01]  /*8f30*/  FMUL.FTZ R130, R132, R174 ;  /* 0x000000ae84827220 */ /* 0x000fe20000410000 */
[----:B------:R-:W-:Y:S01]  /*8f40*/  FFMA.FTZ R164, R240, UR15, R131 ;  /* 0x0000000ff0a47c23 */ /* 0x000fe20008010083 */
[----:B------:R0:W-:Y:S01]  /*8f50*/  STS [R121+0x8a4], R172 ;  /* 0x0008a4ac79007388 */ /* 0x0001e20000000800 */
[-C--:B------:R-:W-:Y:S01]  /*8f60*/  FMUL.FTZ R19, R132, R189.reuse ;  /* 0x000000bd84137220 */ /* 0x080fe20000410000 */
[----:B------:R-:W-:Y:S01]  /*8f70*/  FFMA.FTZ R131, R133, R189, -R130 ;  /* 0x000000bd85837223 */ /* 0x000fe20000010882 */
[-C--:B-1----:R-:W-:Y:S01]  /*8f80*/  FMUL.FTZ R220, R169, R94.reuse ;  /* 0x0000005ea9dc7220 */ /* 0x082fe20000410000 */
[----:B------:R-:W-:Y:S01]  /*8f90*/  FMUL.FTZ R188, R240, R94 ;  /* 0x0000005ef0bc7220 */ /* 0x000fe20000410000 */
[----:B------:R-:W-:Y:S01]  /*8fa0*/  FFMA.FTZ R132, R133, R174, R19 ;  /* 0x000000ae85847223 */ /* 0x000fe20000010013 */
[----:B------:R-:W-:Y:S01]  /*8fb0*/  FADD.FTZ R190, R190, R131 ;  /* 0x00000083bebe7221 */ /* 0x000fe20000010000 */
[----:B--2---:R-:W-:Y:S01]  /*8fc0*/  FMUL.FTZ R238, R75, R186 ;  /* 0x000000ba4bee7220 */ /* 0x004fe20000410000 */
[C---:B------:R-:W-:Y:S01]  /*8fd0*/  FMUL.FTZ R19, R232.reuse, R188 ;  /* 0x000000bce8137220 */ /* 0x040fe20000410000 */
[----:B------:R-:W-:Y:S01]  /*8fe0*/  FADD.FTZ R175, R175, R132 ;  /* 0x00000084afaf7221 */ /* 0x000fe20000010000 */
[----:B0-----:R-:W-:Y:S01]  /*8ff0*/  FMUL.FTZ R172, R232, R161 ;  /* 0x000000a1e8ac7220 */ /* 0x001fe20000410000 */
[C---:B------:R-:W-:Y:S01]  /*9000*/  FMUL.FTZ R132, R134.reuse, R190 ;  /* 0x000000be86847220 */ /* 0x040fe20000410000 */
[----:B------:R-:W-:Y:S01]  /*9010*/  FMUL.FTZ R161, R189, R93 ;  /* 0x0000005dbda17220 */ /* 0x000fe20000410000 */
[-C--:B------:R-:W-:Y:S01]  /*9020*/  FMUL.FTZ R133, R134, R175.reuse ;  /* 0x000000af86857220 */ /* 0x080fe20000410000 */
[----:B------:R-:W-:Y:S01]  /*9030*/  FFMA.FTZ R164, R231, R164, R172 ;  /* 0x000000a4e7a47223 */ /* 0x000fe200000100ac */
[C---:B------:R-:W-:Y:S01]  /*9040*/  FFMA.FTZ R131, R135.reuse, R175, R132 ;  /* 0x000000af87837223 */ /* 0x040fe20000010084 */
[----:B------:R-:W-:Y:S01]  /*9050*/  FMUL.FTZ R172, R232, R220 ;  /* 0x000000dce8ac7220 */ /* 0x000fe20000410000 */
[----:B------:R-:W-:Y:S01]  /*9060*/  FFMA.FTZ R132, R135, R190, -R133 ;  /* 0x000000be87847223 */ /* 0x000fe20000010885 */
[----:B------:R-:W-:Y:S01]  /*9070*/  FMUL.FTZ R133, R174, R93 ;  /* 0x0000005dae857220 */ /* 0x000fe20000410000 */
[----:B------:R-:W-:Y:S01]  /*9080*/  FMUL.FTZ R135, R216, R161 ;  /* 0x000000a1d8877220 */ /* 0x000fe20000410000 */
[----:B------:R-:W-:Y:S01]  /*9090*/  FADD.FTZ R176, R176, R131 ;  /* 0x00000083b0b07221 */ /* 0x000fe20000010000 */
[----:B------:R-:W-:Y:S01]  /*90a0*/  FFMA.FTZ R130, R231, R188, R172 ;  /* 0x000000bce7827223 */ /* 0x000fe200000100ac */
[----:B------:R-:W-:Y:S01]  /*90b0*/  FADD.FTZ R191, R191, R132 ;  /* 0x00000084bfbf7221 */ /* 0x000fe20000010000 */
[----:B------:R-:W-:Y:S01]  /*90c0*/  FFMA.FTZ R231, R231, R220, -R19 ;  /* 0x000000dce7e77223 */ /* 0x000fe20000010813 */
[----:B------:R-:W-:Y:S01]  /*90d0*/  FFMA.FTZ R19, R77, R166, R164 ;  /* 0x000000a64d137223 */ /* 0x000fe200000100a4 */
[-C--:B------:R-:W-:Y:S01]  /*90e0*/  FMUL.FTZ R169, R216, R133.reuse ;  /* 0x00000085d8a97220 */ /* 0x080fe20000410000 */
[-C--:B------:R-:W-:Y:S01]  /*90f0*/  FFMA.FTZ R131, R218, R133.reuse, R135 ;  /* 0x00000085da837223 */ /* 0x080fe20000010087 */
        /* <DEDUP_REMOVED lines=8> */
[----:B------:R-:W-:Y:S01]  /*9180*/  FMUL.FTZ R166, R78, R161 ;  /* 0x000000a14ea67220 */ /* 0x000fe20000410000 */
[----:B------:R-:W-:Y:S01]  /*9190*/  FADD.FTZ R192, R192, R135 ;  /* 0x00000087c0c07221 */ /* 0x000fe20000010000 */
[----:B------:R-:W-:Y:S01]  /*91a0*/  FADD.FTZ R177, R177, R134 ;  /* 0x00000086b1b17221 */ /* 0x000fe20000010000 */
[C---:B------:R-:W-:Y:S01]  /*91b0*/  FFMA.FTZ R167, R210.reuse, R167, R133 ;  /* 0x000000a7d2a77223 */ /* 0x040fe20000010085 */
[----:B------:R-:W-:Y:S01]  /*91c0*/  FFMA.FTZ R165, R210, R165, -R136 ;  /* 0x000000a5d2a57223 */ /* 0x000fe20000010888 */
[C---:B------:R-:W-:Y:S01]  /*91d0*/  FMUL.FTZ R134, R138.reuse, R192 ;  /* 0x000000c08a867220 */ /* 0x040fe20000410000 */
[-C--:B------:R-:W-:Y:S01]  /*91e0*/  FMUL.FTZ R135, R138, R177.reuse ;  /* 0x000000b18a877220 */ /* 0x080fe20000410000 */
[-C--:B------:R-:W-:Y:S01]  /*91f0*/  FMUL.FTZ R138, R190, R96.reuse ;  /* 0x00000060be8a7220 */ /* 0x080fe20000410000 */
        /* <DEDUP_REMOVED lines=8> */
[----:B------:R1:W-:Y:S01]  /*9280*/  STS [R121+0x894], R166 ;  /* 0x000894a679007388 */ /* 0x0003e20000000800 */
        /* <DEDUP_REMOVED lines=12> */
[C---:B------:R-:W-:Y:S01]  /*9350*/  FMUL.FTZ R134, R142.reuse, R194 ;  /* 0x000000c28e867220 */ /* 0x040fe20000410000 */
[-C--:B------:R-:W-:Y:S01]  /*9360*/  FMUL.FTZ R137, R142, R179.reuse ;  /* 0x000000b38e897220 */ /* 0x080fe20000410000 */
[C---:B0-----:R-:W-:Y:S01]  /*9370*/  FMUL.FTZ R164, R221.reuse, R138 ;  /* 0x0000008adda47220 */ /* 0x041fe20000410000 */
[----:B-1----:R-:W-:Y:S01]  /*9380*/  FMUL.FTZ R166, R221, R136 ;  /* 0x00000088dda67220 */ /* 0x002fe20000410000 */
[C---:B------:R-:W-:Y:S01]  /*9390*/  FFMA.FTZ R133, R143.reuse, R179, R134 ;  /* 0x000000b38f857223 */ /* 0x040fe20000010086 */
[----:B------:R-:W-:Y:S01]  /*93a0*/  FFMA.FTZ R134, R143, R194, -R137 ;  /* 0x000000c28f867223 */ /* 0x000fe20000010889 */
[----:B------:R-:W-:Y:S01]  /*93b0*/  FMUL.FTZ R141, R191, R95 ;  /* 0x0000005fbf8d7220 */ /* 0x000fe20000410000 */
[-C--:B------:R-:W-:Y:S01]  /*93c0*/  FFMA.FTZ R135, R223, R136.reuse, R164 ;  /* 0x00000088df877223 */ /* 0x080fe200000100a4 */
[----:B------:R-:W-:Y:S01]  /*93d0*/  FADD.FTZ R180, R180, R133 ;  /* 0x00000085b4b47221 */ /* 0x000fe20000010000 */
[----:B------:R-:W-:Y:S01]  /*93e0*/  FADD.FTZ R195, R195, R134 ;  /* 0x00000086c3c37221 */ /* 0x000fe20000010000 */
[----:B------:R-:W-:Y:S01]  /*93f0*/  FMUL.FTZ R133, R229, R139 ;  /* 0x0000008be5857220 */ /* 0x000fe20000410000 */
[----:B------:R-:W-:Y:S01]  /*9400*/  FMUL.FTZ R164, R79, R136 ;  /* 0x000000884fa47220 */ /* 0x000fe20000410000 */
[----:B------:R-:W-:Y:S01]  /*9410*/  FFMA.FTZ R136, R223, R138, -R166 ;  /* 0x0000008adf887223 */ /* 0x000fe200000108a6 */
[C---:B------:R-:W-:Y:S01]  /*9420*/  FMUL.FTZ R134, R144.reuse, R195 ;  /* 0x000000c390867220 */ /* 0x040fe20000410000 */
[-C--:B------:R-:W-:Y:S01]  /*9430*/  FMUL.FTZ R144, R144, R180.reuse ;  /* 0x000000b490907220 */ /* 0x080fe20000410000 */
[-C--:B------:R-:W-:Y:S01]  /*9440*/  FFMA.FTZ R138, R230, R141.reuse, -R133 ;  /* 0x0000008de68a7223 */ /* 0x080fe20000010885 */
[----:B------:R-:W-:Y:S01]  /*9450*/  FMUL.FTZ R137, R229, R141 ;  /* 0x0000008de5897220 */ /* 0x000fe20000410000 */
        /* <DEDUP_REMOVED lines=26> */
[----:B0-----:R-:W-:Y:S01]  /*9600*/  FMUL.FTZ R164, R10, R5 ;  /* 0x000000050aa47220 */ /* 0x001fe20000410000 */
[----:B------:R-:W-:Y:S01]  /*9610*/  FMUL.FTZ R5, R227, R144 ;  /* 0x00000090e3057220 */ /* 0x000fe20000410000 */
[----:B------:R-:W-:Y:S01]  /*9620*/  FADD.FTZ R183, R183, R134 ;  /* 0x00000086b7b77221 */ /* 0x000fe20000010000 */
[----:B------:R-:W-:Y:S01]  /*9630*/  FADD.FTZ R133, R198, R133 ;  /* 0x00000085c6857221 */ /* 0x000fe20000010000 */
[----:B-1----:R-:W-:Y:S01]  /*9640*/  FMUL.FTZ R142, R177, R98 ;  /* 0x00000062b18e7220 */ /* 0x002fe20000410000 */
[----:B------:R-:W-:Y:S01]  /*9650*/  FMUL.FTZ R134, R185, R4 ;  /* 0x00000004b9867220 */ /* 0x000fe20000410000 */
[----:B------:R-:W-:Y:S01]  /*9660*/  FMUL.FTZ R148, R182, R101 ;  /* 0x00000065b6947220 */ /* 0x000fe20000410000 */
[C---:B------:R-:W-:Y:S01]  /*9670*/  FMUL.FTZ R143, R150.reuse, R133 ;  /* 0x00000085968f7220 */ /* 0x040fe20000410000 */
[-C--:B------:R-:W-:Y:S01]  /*9680*/  FMUL.FTZ R150, R150, R183.reuse ;  /* 0x000000b796967220 */ /* 0x080fe20000410000 */
[-C--:B------:R-:W-:Y:S01]  /*9690*/  FMUL.FTZ R141, R227, R142.reuse ;  /* 0x0000008ee38d7220 */ /* 0x080fe20000410000 */
[-C--:B--2---:R-:W-:Y:S01]  /*96a0*/  FFMA.FTZ R140, R228, R142.reuse, R5 ;  /* 0x0000008ee48c7223 */ /* 0x084fe20000010005 */
[C---:B------:R-:W-:Y:S01]  /*96b0*/  FFMA.FTZ R143, R152.reuse, R183, R143 ;  /* 0x000000b7988f7223 */ /* 0x040fe2000001008f */
[----:B------:R-:W-:Y:S01]  /*96c0*/  FFMA.FTZ R150, R152, R133, -R150 ;  /* 0x0000008598967223 */ /* 0x000fe20000010896 */
[----:B------:R-:W-:Y:S01]  /*96d0*/  FMUL.FTZ R142, R81, R142 ;  /* 0x0000008e518e7220 */ /* 0x000fe20000410000 */
[-C--:B------:R-:W-:Y:S01]  /*96e0*/  FFMA.FTZ R141, R228, R144.reuse, -R141 ;  /* 0x00000090e48d7223 */ /* 0x080fe2000001088d */
[----:B------:R-:W-:Y:S01]  /*96f0*/  FADD.FTZ R184, R184, R143 ;  /* 0x0000008fb8b87221 */ /* 0x000fe20000010000 */
[----:B------:R-:W-:Y:S01]  /*9700*/  FADD.FTZ R199, R199, R150 ;  /* 0x00000096c7c77221 */ /* 0x000fe20000010000 */
[----:B------:R-:W-:Y:S01]  /*9710*/  FMUL.FTZ R144, R81, R144 ;  /* 0x0000009051907220 */ /* 0x000fe20000410000 */
[C---:B------:R-:W-:Y:S01]  /*9720*/  FFMA.FTZ R5, R23.reuse, R4, R146 ;  /* 0x0000000417057223 */ /* 0x040fe20000010092 */
[-C--:B------:R-:W-:Y:S01]  /*9730*/  FMUL.FTZ R145, R184, R103.reuse ;  /* 0x00000067b8917220 */ /* 0x080fe20000410000 */
[----:B------:R0:W-:Y:S01]  /*9740*/  STS [R121+0x878], R142 ;  /* 0x0008788e79007388 */ /* 0x0001e20000000800 */
[----:B------:R-:W-:Y:S01]  /*9750*/  FFMA.FTZ R134, R23, R6, -R134 ;  /* 0x0000000617867223 */ /* 0x000fe20000010886 */
[-C--:B------:R-:W-:Y:S01]  /*9760*/  FMUL.FTZ R4, R133, R104.reuse ;  /* 0x0000006885047220 */ /* 0x080fe20000410000 */
[----:B------:R-:W-:Y:S01]  /*9770*/  FMUL.FTZ R143, R199, R103 ;  /* 0x00000067c78f7220 */ /* 0x000fe20000410000 */
[----:B------:R-:W-:Y:S01]  /*9780*/  FMUL.FTZ R6, R183, R104 ;  /* 0x00000068b7067220 */ /* 0x000fe20000410000 */
[----:B------:R-:W-:Y:S01]  /*9790*/  FMUL.FTZ R146, R82, R161 ;  /* 0x000000a152927220 */ /* 0x000fe20000410000 */
[----:B------:R1:W-:Y:S01]  /*97a0*/  STS [R121+0x87c], R144 ;  /* 0x00087c9079007388 */ /* 0x0003e20000000800 */
[C---:B------:R-:W-:Y:S01]  /*97b0*/  FMUL.FTZ R147, R13.reuse, R143 ;  /* 0x0000008f0d937220 */ /* 0x040fe20000410000 */
[----:B------:R-:W-:Y:S01]  /*97c0*/  FMUL.FTZ R149, R14, R6 ;  /* 0x000000060e957220 */ /* 0x000fe20000410000 */
[----:B------:R-:W-:Y:S01]  /*97d0*/  FMUL.FTZ R150, R196, R102 ;  /* 0x00000066c4967220 */ /* 0x000fe20000410000 */
[-C--:B0-----:R-:W-:Y:S01]  /*97e0*/  FMUL.FTZ R142, R13, R145.reuse ;  /* 0x000000910d8e7220 */ /* 0x081fe20000410000 */
[----:B------:R0:W-:Y:S01]  /*97f0*/  STS [R121+0x870], R146 ;  /* 0x0008709279007388 */ /* 0x0001e20000000800 */
[-C--:B------:R-:W-:Y:S01]  /*9800*/  FFMA.FTZ R149, R3, R4.reuse, -R149 ;  /* 0x0000000403957223 */ /* 0x080fe20000010895 */
[C---:B------:R-:W-:Y:S01]  /*9810*/  FFMA.FTZ R147, R2.reuse, R145, R147 ;  /* 0x0000009102937223 */ /* 0x040fe20000010093 */
[----:B------:R-:W-:Y:S01]  /*9820*/  FFMA.FTZ R142, R2, R143, -R142 ;  /* 0x0000008f028e7223 */ /* 0x000fe2000001088e */
[----:B------:R2:W-:Y:S01]  /*9830*/  STS [R121+0x8a8], R238 ;  /* 0x0008a8ee79007388 */ /* 0x0005e20000000800 */
[----:B-1----:R-:W-:Y:S01]  /*9840*/  FMUL.FTZ R144, R14, R4 ;  /* 0x000000040e907220 */ /* 0x002fe20000410000 */
[----:B------:R-:W-:Y:S01]  /*9850*/  FADD.FTZ R147, RZ, R147 ;  /* 0x00000093ff937221 */ /* 0x000fe20000010000 */
[----:B------:R-:W-:Y:S01]  /*9860*/  FMUL.FTZ R166, R181, R102 ;  /* 0x00000066b5a67220 */ /* 0x000fe20000410000 */
[----:B------:R-:W-:Y:S01]  /*9870*/  FFMA.FTZ R7, R11, R7, -R164 ;  /* 0x000000070b077223 */ /* 0x000fe200000108a4 */
[----:B------:R-:W-:Y:S01]  /*9880*/  FMUL.FTZ R187, R194, R100 ;  /* 0x00000064c2bb7220 */ /* 0x000fe20000410000 */
[----:B0-----:R-:W-:Y:S01]  /*9890*/  FFMA.FTZ R146, R3, R6, R144 ;  /* 0x0000000603927223 */ /* 0x001fe20000010090 */
[----:B------:R-:W-:Y:S01]  /*98a0*/  FADD.FTZ R144, RZ, R142 ;  /* 0x0000008eff907221 */ /* 0x000fe20000010000 */
[-C--:B------:R-:W-:Y:S01]  /*98b0*/  FFMA.FTZ R142, R226, R161.reuse, R171 ;  /* 0x000000a1e28e7223 */ /* 0x080fe200000100ab */
[----:B------:R-:W-:Y:S01]  /*98c0*/  FMUL.FTZ R161, R225, R161 ;  /* 0x000000a1e1a17220 */ /* 0x000fe20000410000 */
[----:B------:R-:W-:Y:S01]  /*98d0*/  FADD.FTZ R147, R147, R146 ;  /* 0x0000009293937221 */ /* 0x000fe20000010000 */
[----:B------:R-:W-:Y:S01]  /*98e0*/  FADD.FTZ R149, R144, R149 ;  /* 0x0000009590957221 */ /* 0x000fe20000010000 */
[----:B------:R-:W-:Y:S01]  /*98f0*/  FMUL.FTZ R144, R197, R101 ;  /* 0x00000065c5907220 */ /* 0x000fe20000410000 */
[----:B--2---:R-:W-:Y:S01]  /*9900*/  FMUL.FTZ R238, R77, R188 ;  /* 0x000000bc4dee7220 */ /* 0x004fe20000410000 */
[-C--:B------:R-:W-:Y:S01]  /*9910*/  FFMA.FTZ R146, R226, R169.reuse, -R161 ;  /* 0x000000a9e2927223 */ /* 0x080fe200000108a1 */
[----:B------:R-:W-:Y:S01]  /*9920*/  FMUL.FTZ R188, R82, R169 ;  /* 0x000000a952bc7220 */ /* 0x000fe20000410000 */
[C---:B------:R-:W-:Y:S01]  /*9930*/  FMUL.FTZ R152, R211.reuse, R144 ;  /* 0x00000090d3987220 */ /* 0x040fe20000410000 */
[----:B------:R-:W-:Y:S01]  /*9940*/  FMUL.FTZ R161, R211, R148 ;  /* 0x00000094d3a17220 */ /* 0x000fe20000410000 */
[----:B------:R-:W-:Y:S01]  /*9950*/  FMUL.FTZ R169, R213, R150 ;  /* 0x00000096d5a97220 */ /* 0x000fe20000410000 */
[----:B------:R-:W-:Y:S01]  /*9960*/  FMUL.FTZ R173, R179, R100 ;  /* 0x00000064b3ad7220 */ /* 0x000fe20000410000 */
[C---:B------:R-:W-:Y:S01]  /*9970*/  FFMA.FTZ R152, R15.reuse, R148, R152 ;  /* 0x000000940f987223 */ /* 0x040fe20000010098 */
[----:B------:R-:W-:Y:S01]  /*9980*/  FFMA.FTZ R164, R15, R144, -R161 ;  /* 0x000000900fa47223 */ /* 0x000fe200000108a1 */
[-C--:B------:R-:W-:Y:S01]  /*9990*/  FMUL.FTZ R161, R213, R166.reuse ;  /* 0x000000a6d5a17220 */ /* 0x080fe20000410000 */
[----:B------:R-:W-:Y:S01]  /*99a0*/  FMUL.FTZ R201, R222, R187 ;  /* 0x000000bbdec97220 */ /* 0x000fe20000410000 */
[----:B------:R-:W-:Y:S01]  /*99b0*/  FADD.FTZ R147, R147, R152 ;  /* 0x0000009893937221 */ /* 0x000fe20000010000 */
[C---:B------:R-:W-:Y:S01]  /*99c0*/  FFMA.FTZ R152, R212.reuse, R166, R169 ;  /* 0x000000a6d4987223 */ /* 0x040fe200000100a9 */
[-C--:B------:R-:W-:Y:S01]  /*99d0*/  FMUL.FTZ R169, R195, R99.reuse ;  /* 0x00000063c3a97220 */ /* 0x080fe20000410000 */
[----:B------:R-:W-:Y:S01]  /*99e0*/  FADD.FTZ R149, R149, R164 ;  /* 0x000000a495957221 */ /* 0x000fe20000010000 */
[----:B------:R-:W-:Y:S01]  /*99f0*/  FFMA.FTZ R164, R212, R150, -R161 ;  /* 0x00000096d4a47223 */ /* 0x000fe200000108a1 */
[----:B------:R-:W-:Y:S01]  /*9a00*/  FMUL.FTZ R161, R180, R99 ;  /* 0x00000063b4a17220 */ /* 0x000fe20000410000 */
[----:B------:R-:W-:Y:S01]  /*9a10*/  FMUL.FTZ R171, R215, R169 ;  /* 0x000000a9d7ab7220 */ /* 0x000fe20000410000 */
[----:B------:R-:W-:Y:S01]  /*9a20*/  FADD.FTZ R147, R147, R152 ;  /* 0x0000009893937221 */ /* 0x000fe20000010000 */
[----:B------:R0:W-:Y:S01]  /*9a30*/  STS [R121+0x88c], R172 ;  /* 0x00088cac79007388 */ /* 0x0001e20000000800 */
[----:B------:R-:W-:Y:S01]  /*9a40*/  FADD.FTZ R149, R149, R164 ;  /* 0x000000a495957221 */ /* 0x000fe20000010000 */
[-C--:B------:R-:W-:Y:S01]  /*9a50*/  FFMA.FTZ R152, R214, R161.reuse, R171 ;  /* 0x000000a1d6987223 */ /* 0x080fe200000100ab */
[----:B------:R-:W-:Y:S01]  /*9a60*/  FMUL.FTZ R171, R215, R161 ;  /* 0x000000a1d7ab7220 */ /* 0x000fe20000410000 */
[----:B------:R-:W-:Y:S01]  /*9a70*/  FMUL.FTZ R203, R222, R173 ;  /* 0x000000addecb7220 */ /* 0x000fe20000410000 */
[----:B------:R1:W-:Y:S01]  /*9a80*/  STS [R121+0x874], R188 ;  /* 0x000874bc79007388 */ /* 0x0003e20000000800 */
[----:B------:R-:W-:Y:S01]  /*9a90*/  FADD.FTZ R147, R147, R152 ;  /* 0x0000009893937221 */ /* 0x000fe20000010000 */
[----:B------:R-:W-:Y:S01]  /*9aa0*/  FFMA.FTZ R152, R214, R169, -R171 ;  /* 0x000000a9d6987223 */ /* 0x000fe200000108ab */
[----:B------:R-:W-:Y:S01]  /*9ab0*/  FMUL.FTZ R240, R77, R220 ;  /* 0x000000dc4df07220 */ /* 0x000fe20000410000 */
[-C--:B------:R-:W-:Y:S01]  /*9ac0*/  FMUL.FTZ R198, R83, R173.reuse ;  /* 0x000000ad53c67220 */ /* 0x080fe20000410000 */
[----:B0-----:R-:W-:Y:S01]  /*9ad0*/  FFMA.FTZ R172, R224, R173, R201 ;  /* 0x000000ade0ac7223 */ /* 0x001fe200000100c9 */
[----:B------:R-:W-:Y:S01]  /*9ae0*/  FADD.FTZ R149, R149, R152 ;  /* 0x0000009895957221 */ /* 0x000fe20000010000 */
[----:B------:R-:W-:Y:S01]  /*9af0*/  FMUL.FTZ R220, R83, R187 ;  /* 0x000000bb53dc7220 */ /* 0x000fe20000410000 */
[----:B------:R-:W-:Y:S01]  /*9b00*/  FMUL.FTZ R164, R84, R161 ;  /* 0x000000a154a47220 */ /* 0x000fe20000410000 */
[----:B------:R-:W-:Y:S01]  /*9b10*/  FADD.FTZ R147, R147, R172 ;  /* 0x000000ac93937221 */ /* 0x000fe20000010000 */
[----:B-1----:R-:W-:Y:S01]  /*9b20*/  FFMA.FTZ R188, R224, R187, -R203 ;  /* 0x000000bbe0bc7223 */ /* 0x002fe200000108cb */
        /* <DEDUP_REMOVED lines=12> */
[----:B------:R-:W-:Y:S01]  /*9bf0*/  STS [R121+0x898], R238 ;  /* 0x000898ee79007388 */ /* 0x000fe20000000800 */
[----:B------:R-:W-:Y:S01]  /*9c00*/  FMUL.FTZ R146, R190, UR38 ;  /* 0x00000026be927c20 */ /* 0x000fe20008410000 */
[----:B------:R-:W-:Y:S01]  /*9c10*/  FADD.FTZ R140, R140, R135 ;  /* 0x000000878c8c7221 */ /* 0x000fe20000010000 */
[----:B------:R-:W-:Y:S01]  /*9c20*/  FADD.FTZ R141, R141, R138 ;  /* 0x0000008a8d8d7221 */ /* 0x000fe20000010000 */
[----:B------:R-:W-:Y:S01]  /*9c30*/  STS [R121+0x89c], R240 ;  /* 0x00089cf079007388 */ /* 0x000fe20000000800 */
[----:B------:R-:W-:Y:S01]  /*9c40*/  IADD3 R135, PT, PT, R24, 0x40, RZ ;  /* 0x0000004018877810 */ /* 0x000fe20007ffe0ff */
[----:B------:R-:W-:Y:S01]  /*9c50*/  FADD.FTZ R131, R140, R131 ;  /* 0x000000838c837221 */ /* 0x000fe20000010000 */
[----:B------:R-:W-:Y:S01]  /*9c60*/  FADD.FTZ R141, R141, R136 ;  /* 0x000000888d8d7221 */ /* 0x000fe20000010000 */
[----:B------:R-:W-:Y:S01]  /*9c70*/  FMUL.FTZ R136, R87, R4 ;  /* 0x0000000457887220 */ /* 0x000fe20000410000 */
[----:B------:R-:W-:Y:S01]  /*9c80*/  STS [R121+0x868], R198 ;  /* 0x000868c679007388 */ /* 0x000fe20000000800 */
[----:B------:R-:W-:Y:S01]  /*9c90*/  FADD.FTZ R138, R131, R130 ;  /* 0x00000082838a7221 */ /* 0x000fe20000010000 */
[----:B------:R-:W-:Y:S01]  /*9ca0*/  FADD.FTZ R4, R141, R132 ;  /* 0x000000848d047221 */ /* 0x000fe20000010000 */
[C---:B------:R-:W-:Y:S01]  /*9cb0*/  FMUL.FTZ R130, R88.reuse, R145 ;  /* 0x0000009158827220 */ /* 0x040fe20000410000 */
        /* <DEDUP_REMOVED lines=8> */
[-C--:B------:R-:W-:Y:S01]  /*9d40*/  LEA.HI R131, R131, R24.reuse, RZ, 0x1b ;  /* 0x0000001883837211 */ /* 0x080fe200078fd8ff */
[----:B------:R0:W-:Y:S01]  /*9d50*/  STS [R121+0x864], R152 ;  /* 0x0008649879007388 */ /* 0x0001e20000000800 */
[----:B------:R-:W-:Y:S01]  /*9d60*/  FADD.FTZ R170, R165, R170 ;  /* 0x000000aaa5aa7221 */ /* 0x000fe20000010000 */
[----:B------:R-:W-:Y:S01]  /*9d70*/  FADD.FTZ R4, R4, R139 ;  /* 0x0000008b04047221 */ /* 0x000fe20000010000 */
[----:B------:R-:W-:Y:S01]  /*9d80*/  LEA.HI R135, R135, R24, RZ, 0x1b ;  /* 0x0000001887877211 */ /* 0x000fe200078fd8ff */
[----:B------:R-:W-:Y:S01]  /*9d90*/  STS [R121+0x858], R166 ;  /* 0x000858a679007388 */ /* 0x000fe20000000800 */
[----:B------:R-:W-:Y:S01]  /*9da0*/  FADD.FTZ R139, R170, R7 ;  /* 0x00000007aa8b7221 */ /* 0x000fe20000010000 */
[----:B------:R-:W-:Y:S01]  /*9db0*/  FMUL.FTZ R7, R175, UR38 ;  /* 0x00000026af077c20 */ /* 0x000fe20008410000 */
[----:B------:R-:W-:Y:S01]  /*9dc0*/  LEA R131, R131, UR13, 0x2 ;  /* 0x0000000d83837c11 */ /* 0x000fe2000f8e10ff */
[----:B------:R1:W-:Y:S01]  /*9dd0*/  STS [R121+0x85c], R150 ;  /* 0x00085c9679007388 */ /* 0x0003e20000000800 */
[----:B------:R-:W-:Y:S01]  /*9de0*/  FMUL.FTZ R141, R18, R189 ;  /* 0x000000bd128d7220 */ /* 0x000fe20000410000 */
[----:B0-----:R-:W-:Y:S01]  /*9df0*/  LEA R152, R135, UR13, 0x2 ;  /* 0x0000000d87987c11 */ /* 0x001fe2000f8e10ff */
        /* <DEDUP_REMOVED lines=9> */
[----:B------:R3:W-:Y:S01]  /*9e90*/  STS [R121+0x848], R6 ;  /* 0x0008480679007388 */ /* 0x0007e20000000800 */
[----:B-1----:R-:W-:Y:S01]  /*9ea0*/  FMUL.FTZ R150, R183, UR38 ;  /* 0x00000026b7967c20 */ /* 0x002fe20008410000 */
[----:B0-----:R-:W-:Y:S01]  /*9eb0*/  FMUL.FTZ R148, R176, UR38 ;  /* 0x00000026b0947c20 */ /* 0x001fe20008410000 */
[----:B------:R-:W-:Y:S01]  /*9ec0*/  FMUL.FTZ R18, R184, UR38 ;  /* 0x00000026b8127c20 */ /* 0x000fe20008410000 */
[----:B------:R-:W-:Y:S01]  /*9ed0*/  STS [R121+0x84c], R136 ;  /* 0x00084c8879007388 */ /* 0x000fe20000000800 */
[----:B------:R-:W-:Y:S01]  /*9ee0*/  FFMA.FTZ R165, R174, UR15, R165 ;  /* 0x0000000faea57c23 */ /* 0x000fe200080100a5 */
[----:B--2---:R-:W-:Y:S01]  /*9ef0*/  FFMA.FTZ R144, R190, UR15, -R7 ;  /* 0x0000000fbe907c23 */ /* 0x004fe20008010807 */
[----:B------:R-:W-:Y:S01]  /*9f00*/  FMUL.FTZ R7, R177, UR38 ;  /* 0x00000026b1077c20 */ /* 0x000fe20008410000 */
[----:B------:R0:W-:Y:S01]  /*9f10*/  STS [R121+0x840], R130 ;  /* 0x0008408279007388 */ /* 0x0001e20000000800 */
[----:B------:R-:W-:Y:S01]  /*9f20*/  FFMA.FTZ R146, R175, UR15, R146 ;  /* 0x0000000faf927c23 */ /* 0x000fe20008010092 */
[----:B---3--:R-:W-:Y:S01]  /*9f30*/  LEA R6, R39, -R12, 0x1 ;  /* 0x8000000c27067211 */ /* 0x008fe200078e08ff */
[----:B------:R-:W-:Y:S01]  /*9f40*/  FMUL.FTZ R12, R174, UR38 ;  /* 0x00000026ae0c7c20 */ /* 0x000fe20008410000 */
[----:B------:R1:W-:Y:S01]  /*9f50*/  STS [R121+0x844], R132 ;  /* 0x0008448479007388 */ /* 0x0003e20000000800 */
[----:B------:R-:W-:Y:S01]  /*9f60*/  FFMA.FTZ R142, R192, UR15, -R7 ;  /* 0x0000000fc08e7c23 */ /* 0x000fe20008010807 */
[----:B------:R-:W-:Y:S01]  /*9f70*/  ISETP.GE.AND P1, PT, R6, 0x1, PT ;  /* 0x000000010600780c */ /* 0x000fe20003f26270 */
[----:B------:R-:W-:Y:S01]  /*9f80*/  FFMA.FTZ R143, R189, UR15, -R12 ;  /* 0x0000000fbd8f7c23 */ /* 0x000fe2000801080c */
[----:B------:R-:W-:Y:S01]  /*9f90*/  BAR.SYNC.DEFER_BLOCKING 0x0 ;  /* 0x0000000000007b1d */ /* 0x000fe20000010000 */
[----:B------:R-:W-:Y:S01]  /*9fa0*/  FMUL.FTZ R12, R192, UR38 ;  /* 0x00000026c00c7c20 */ /* 0x000fe20008410000 */
[----:B0-----:R-:W-:Y:S01]  /*9fb0*/  FMUL.FTZ R130, R182, UR38 ;  /* 0x00000026b6827c20 */ /* 0x001fe20008410000 */
[----:B------:R-:W-:Y:S01]  /*9fc0*/  FMUL.FTZ R7, R197, UR38 ;  /* 0x00000026c5077c20 */ /* 0x000fe20008410000 */
[----:B------:R-:W-:Y:S01]  /*9fd0*/  ISETP.GE.AND P2, PT, R6, 0x21, PT ;  /* 0x000000210600780c */ /* 0x000fe20003f46270 */
[----:B------:R-:W-:Y:S01]  /*9fe0*/  FFMA.FTZ R161, R177, UR15, R12 ;  /* 0x0000000fb1a17c23 */ /* 0x000fe2000801000c */
[----:B------:R-:W-:Y:S01]  /*9ff0*/  FMUL.FTZ R12, R194, UR38 ;  /* 0x00000026c20c7c20 */ /* 0x000fe20008410000 */
[----:B-1----:R-:W-:Y:S01]  /*a000*/  FMUL.FTZ R121, R181, UR38 ;  /* 0x00000026b5797c20 */ /* 0x002fe20008410000 */
[----:B------:R-:W-:Y:S01]  /*a010*/  ISETP.GE.AND P3, PT, R6, 0x41, PT ;  /* 0x000000410600780c */ /* 0x000fe20003f66270 */
[----:B------:R-:W-:Y:S01]  /*a020*/  FFMA.FTZ R148, R191, UR15, -R148 ;  /* 0x0000000fbf947c23 */ /* 0x000fe20008010894 */
[----:B------:R-:W-:Y:S01]  /*a030*/  FFMA.FTZ R147, R179, UR15, R12 ;  /* 0x0000000fb3937c23 */ /* 0x000fe2000801000c */
[C---:B------:R-:W-:Y:S01]  /*a040*/  FMUL.FTZ R12, R196.reuse, UR38 ;  /* 0x00000026c40c7c20 */ /* 0x040fe20008410000 */
[----:B------:R-:W-:Y:S01]  /*a050*/  FFMA.FTZ R136, R196, UR15, -R121 ;  /* 0x0000000fc4887c23 */ /* 0x000fe20008010879 */
[----:B------:R-:W-:Y:S01]  /*a060*/  FMUL.FTZ R121, R199, UR38 ;  /* 0x00000026c7797c20 */ /* 0x000fe20008410000 */
[----:B------:R-:W-:Y:S01]  /*a070*/  FFMA.FTZ R167, R176, UR15, R167 ;  /* 0x0000000fb0a77c23 */ /* 0x000fe200080100a7 */
[----:B------:R-:W-:Y:S01]  /*a080*/  FFMA.FTZ R137, R181, UR15, R12 ;  /* 0x0000000fb5897c23 */ /* 0x000fe2000801000c */
[----:B------:R-:W-:Y:S01]  /*a090*/  FMUL.FTZ R12, R133, UR38 ;  /* 0x00000026850c7c20 */ /* 0x000fe20008410000 */
[----:B------:R-:W-:Y:S01]  /*a0a0*/  FFMA.FTZ R140, R193, UR15, -R140 ;  /* 0x0000000fc18c7c23 */ /* 0x000fe2000801088c */
[----:B------:R-:W-:Y:S01]  /*a0b0*/  FFMA.FTZ R145, R178, UR15, R145 ;  /* 0x0000000fb2917c23 */ /* 0x000fe20008010091 */
[----:B------:R-:W-:Y:S01]  /*a0c0*/  FFMA.FTZ R149, R194, UR15, -R149 ;  /* 0x0000000fc2957c23 */ /* 0x000fe20008010895 */
[----:B------:R-:W-:Y:S01]  /*a0d0*/  FFMA.FTZ R138, R195, UR15, -R138 ;  /* 0x0000000fc38a7c23 */ /* 0x000fe2000801088a */
[----:B------:R-:W-:Y:S01]  /*a0e0*/  FFMA.FTZ R135, R180, UR15, R135 ;  /* 0x0000000fb4877c23 */ /* 0x000fe20008010087 */
[----:B------:R-:W-:Y:S01]  /*a0f0*/  FFMA.FTZ R130, R197, UR15, -R130 ;  /* 0x0000000fc5827c23 */ /* 0x000fe20008010882 */
[----:B------:R-:W-:Y:S01]  /*a100*/  FFMA.FTZ R132, R182, UR15, R7 ;  /* 0x0000000fb6847c23 */ /* 0x000fe20008010007 */
[----:B------:R0:W1:Y:S01]  /*a110*/  LDS R169, [R131+0x8c0] ;  /* 0x0008c00083a97984 */ /* 0x0000620000000800 */
[----:B------:R-:W-:Y:S01]  /*a120*/  FFMA.FTZ R12, R183, UR15, R12 ;  /* 0x0000000fb70c7c23 */ /* 0x000fe2000801000c */
[----:B------:R-:W-:Y:S01]  /*a130*/  FFMA.FTZ R18, R199, UR15, -R18 ;  /* 0x0000000fc7127c23 */ /* 0x000fe20008010812 */
[----:B------:R-:W-:Y:S01]  /*a140*/  FFMA.FTZ R121, R184, UR15, R121 ;  /* 0x0000000fb8797c23 */ /* 0x000fe20008010079 */
[----:B0-----:R-:W-:Y:S01]  /*a150*/  FFMA.FTZ R131, R133, UR15, -R150 ;  /* 0x0000000f85837c23 */ /* 0x001fe20008010896 */
[----:B------:R-:W-:Y:S06]  /*a160*/  @!P1 BRA `(.L_x_14853) ;  /* 0x0000000000109947 */ /* 0x000fec0003800000 */
[----:B------:R-:W-:-:S04]  /*a170*/  LEA.HI R7, R24, R24, RZ, 0x1b ;  /* 0x0000001818077211 */ /* 0x000fc800078fd8ff */
[----:B------:R-:W-:-:S06]  /*a180*/  LEA R7, R7, UR13, 0x2 ;  /* 0x0000000d07077c11 */ /* 0x000fcc000f8e10ff */
[----:B------:R-:W0:Y:S04]  /*a190*/  LDS R7, [R7+0x840] ;  /* 0x0008400007077984 */ /* 0x000e280000000800 */
[----:B0-----:R0:W-:Y:S02]  /*a1a0*/  REDG.E.ADD.F32.FTZ.RN.STRONG.GPU desc[UR20][R8.64], R7 ;  /* 0x00000007080079a6 */ /* 0x0011e4000c12f314 */
.L_x_14853:
[----:B------:R-:W-:Y:S05]  /*a1b0*/  BSYNC.RECONVERGENT B0 ;  /* 0x0000000000007941 */ /* 0x000fea0003800200 */
.L_x_14852:
[----:B------:R-:W-:Y:S04]  /*a1c0*/  BSSY.RECONVERGENT B0, `(.L_x_14854) ;  /* 0x0000003000007945 */ /* 0x000fe80003800200 */
[----:B------:R-:W-:Y:S05]  /*a1d0*/  @!P2 BRA `(.L_x_14855) ;  /* 0x000000000004a947 */ /* 0x000fea0003800000 */
[----:B-1----:R2:W-:Y:S02]  /*a1e0*/  REDG.E.ADD.F32.FTZ.RN.STRONG.GPU desc[UR20][R8.64+0x80], R169 ;  /* 0x000080a9080079a6 */ /* 0x0025e4000c12f314 */
.L_x_14855:
[----:B------:R-:W-:Y:S05]  /*a1f0*/  BSYNC.RECONVERGENT B0 ;  /* 0x0000000000007941 */ /* 0x000fea0003800200 */
.L_x_14854:
[----:B0-----:R0:W3:Y:S01]  /*a200*/  LDS R7, [R152+0x940] ;  /* 0x0009400098077984 */ /* 0x0010e20000000800 */
[----:B------:R-:W-:Y:S01]  /*a210*/  BSSY.RECONVERGENT B0, `(.L_x_14856) ;  /* 0x0000005000007945 */ /* 0x000fe20003800200 */
[C---:B-12---:R-:W-:Y:S02]  /*a220*/  IADD3 R169, PT, PT, R24.reuse, 0x60, RZ ;  /* 0x0000006018a97810 */ /* 0x046fe40007ffe0ff */
[----:B------:R-:W-:Y:S01]  /*a230*/  IADD3 R171, PT, PT, R24, 0x80, RZ ;  /* 0x0000008018ab7810 */ /* 0x000fe20007ffe0ff */
[----:B------:R-:W-:Y:S06]  /*a240*/  @!P3 BRA `(.L_x_14857) ;  /* 0x000000000004b947 */ /* 0x000fec0003800000 */
[----:B---3--:R1:W-:Y:S02]  /*a250*/  REDG.E.ADD.F32.FTZ.RN.STRONG.GPU desc[UR20][R8.64+0x100], R7 ;  /* 0x00010007080079a6 */ /* 0x0083e4000c12f314 */
.L_x_14857:
[----:B------:R-:W-:Y:S05]  /*a260*/  BSYNC.RECONVERGENT B0 ;  /* 0x0000000000007941 */ /* 0x000fea0003800200 */
.L_x_14856:
[----:B-1-3--:R-:W-:Y:S01]  /*a270*/  IADD3 R7, PT, PT, R24, 0xa0, RZ ;  /* 0x000000a018077810 */ /* 0x00afe20007ffe0ff */
        /* <DEDUP_REMOVED lines=16> */
.L_x_14859:
[----:B------:R-:W-:Y:S05]  /*a380*/  BSYNC.RECONVERGENT B0 ;  /* 0x0000000000007941 */ /* 0x000fea0003800200 */
.L_x_14858:
[----:B-12---:R1:W2:Y:S01]  /*a390*/  LDS R7, [R171+0xa40] ;  /* 0x000a4000ab077984 */ /* 0x0062a20000000800 */
[----:B------:R-:W-:Y:S01]  /*a3a0*/  BSSY.RECONVERGENT B0, `(.L_x_14860) ;  /* 0x0000006000007945 */ /* 0x000fe20003800200 */
[----:B------:R-:W-:Y:S02]  /*a3b0*/  IADD3 R169, PT, PT, R24, 0xe0, RZ ;  /* 0x000000e018a97810 */ /* 0x000fe40007ffe0ff */
[----:B------:R-:W-:Y:S02]  /*a3c0*/  LEA.HI R173, R173, R24, RZ, 0x1b ;  /* 0x00000018adad7211 */ /* 0x000fe400078fd8ff */
[----:B------:R-:W-:Y:S01]  /*a3d0*/  LEA R150, R150, UR13, 0x2 ;  /* 0x0000000d96967c11 */ /* 0x000fe2000f8e10ff */
[----:B------:R-:W-:Y:S06]  /*a3e0*/  @!P1 BRA `(.L_x_14861) ;  /* 0x0000000000049947 */ /* 0x000fec0003800000 */
[----:B--2---:R3:W-:Y:S02]  /*a3f0*/  REDG.E.ADD.F32.FTZ.RN.STRONG.GPU desc[UR20][R8.64+0x200], R7 ;  /* 0x00020007080079a6 */ /* 0x0047e4000c12f314 */
.L_x_14861:
[----:B------:R-:W-:Y:S05]  /*a400*/  BSYNC.RECONVERGENT B0 ;  /* 0x0000000000007941 */ /* 0x000fea0003800200 */
.L_x_14860:
[----:B--23--:R2:W3:Y:S01]  /*a410*/  LDS R7, [R150+0xac0] ;  /* 0x000ac00096077984 */ /* 0x00c4e20000000800 */
[----:B------:R-:W-:Y:S01]  /*a420*/  BSSY.RECONVERGENT B0, `(.L_x_14862) ;  /* 0x0000006000007945 */ /* 0x000fe20003800200 */
[----:B-1----:R-:W-:Y:S02]  /*a430*/  IADD3 R171, PT, PT, R24, 0x100, RZ ;  /* 0x0000010018ab7810 */ /* 0x002fe40007ffe0ff */
[----:B------:R-:W-:Y:S02]  /*a440*/  LEA.HI R169, R169, R24, RZ, 0x1b ;  /* 0x00000018a9a97211 */ /* 0x000fe400078fd8ff */
[----:B------:R-:W-:Y:S01]  /*a450*/  LEA R173, R173, UR13, 0x2 ;  /* 0x0000000dadad7c11 */ /* 0x000fe2000f8e10ff */
[----:B------:R-:W-:Y:S06]  /*a460*/  @!P2 BRA `(.L_x_14863) ;  /* 0x000000000004a947 */ /* 0x000fec0003800000 */
[----:B---3--:R1:W-:Y:S02]  /*a470*/  REDG.E.ADD.F32.FTZ.RN.STRONG.GPU desc[UR20][R8.64+0x280], R7 ;  /* 0x00028007080079a6 */ /* 0x0083e4000c12f314 */
.L_x_14863:
[----:B------:R-:W-:Y:S05]  /*a480*/  BSYNC.RECONVERGENT B0 ;  /* 0x0000000000007941 */ /* 0x000fea0003800200 */
.L_x_14862:
[----:B-1-3--:R1:W3:Y:S01]  /*a490*/  LDS R7, [R173+0xb40] ;  /* 0x000b4000ad077984 */ /* 0x00a2e20000000800 */
[----:B------:R-:W-:Y:S01]  /*a4a0*/  BSSY.RECONVERGENT B0, `(.L_x_14864) ;  /* 0x0000005000007945 */ /* 0x000fe20003800200 */
[----:B------:R-:W-:Y:S02]  /*a4b0*/  LEA.HI R171, R171, R24, RZ, 0x1b ;  /* 0x00000018abab7211 */ /* 0x000fe400078fd8ff */
[----:B------:R-:W-:Y:S01]  /*a4c0*/  LEA R169, R169, UR13, 0x2 ;  /* 0x0000000da9a97c11 */ /* 0x000fe2000f8e10ff */
[----:B------:R-:W-:Y:S06]  /*a4d0*/  @!P3 BRA `(.L_x_14865) ;  /* 0x000000000004b947 */ /* 0x000fec0003800000 */
[----:B---3--:R4:W-:Y:S02]  /*a4e0*/  REDG.E.ADD.F32.FTZ.RN.STRONG.GPU desc[UR20][R8.64+0x300], R7 ;  /* 0x00030007080079a6 */ /* 0x0089e4000c12f314 */
.L_x_14865:
[----:B------:R-:W-:Y:S05]  /*a4f0*/  BSYNC.RECONVERGENT B0 ;  /* 0x0000000000007941 */ /* 0x000fea0003800200 */
.L_x_14864:
[----:B---34-:R3:W4:Y:S01]  /*a500*/  LDS R7, [R169+0xbc0] ;  /* 0x000bc000a9077984 */ /* 0x0187220000000800 */
[----:B------:R-:W-:Y:S01]  /*a510*/  BSSY.RECONVERGENT B0, `(.L_x_14866) ;  /* 0x0000004000007945 */ /* 0x000fe20003800200 */
[----:B------:R-:W-:-:S03]  /*a520*/  LEA R171, R171, UR13, 0x2 ;  /* 0x0000000dabab7c11 */ /* 0x000fc6000f8e10ff */
[----:B------:R-:W-:Y:S05]  /*a530*/  @!P4 BRA `(.L_x_14867) ;  /* 0x000000000004c947 */ /* 0x000fea0003800000 */
[----:B----4-:R4:W-:Y:S02]  /*a540*/  REDG.E.ADD.F32.FTZ.RN.STRONG.GPU desc[UR20][R8.64+0x380], R7 ;  /* 0x00038007080079a6 */ /* 0x0109e4000c12f314 */
.L_x_14867:
[----:B------:R-:W-:Y:S05]  /*a550*/  BSYNC.RECONVERGENT B0 ;  /* 0x0000000000007941 */ /* 0x000fea0003800200 */
.L_x_14866:
[----:B----4-:R4:W0:Y:S01]  /*a560*/  LDS R7, [R171+0xc40] ;  /* 0x000c4000ab077984 */ /* 0x0108220000000800 */
[----:B------:R-:W-:Y:S04]  /*a570*/  BSSY.RECONVERGENT B0, `(.L_x_14868) ;  /* 0x0000003000007945 */ /* 0x000fe80003800200 */
[----:B------:R-:W-:Y:S05]  /*a580*/  @!P5 BRA `(.L_x_14869) ;  /* 0x000000000004d947 */ /* 0x000fea0003800000 */
[----:B0-----:R0:W-:Y:S02]  /*a590*/  REDG.E.ADD.F32.FTZ.RN.STRONG.GPU desc[UR20][R8.64+0x400], R7 ;  /* 0x00040007080079a6 */ /* 0x0011e4000c12f314 */
.L_x_14869:
[----:B------:R-:W-:Y:S05]  /*a5a0*/  BSYNC.RECONVERGENT B0 ;  /* 0x0000000000007941 */ /* 0x000fea0003800200 */
.L_x_14868:
[C---:B0-----:R-:W-:Y:S01]  /*a5b0*/  IADD3 R7, PT, PT, R24.reuse, 0x120, RZ ;  /* 0x0000012018077810 */ /* 0x041fe20007ffe0ff */
[----:B------:R-:W-:Y:S01]  /*a5c0*/  BSSY.RECONVERGENT B0, `(.L_x_14870) ;  /* 0x0000038000007945 */ /* 0x000fe20003800200 */
[C---:B------:R-:W-:Y:S02]  /*a5d0*/  IADD3 R233, PT, PT, R24.reuse, 0x280, RZ ;  /* 0x0000028018e97810 */ /* 0x040fe40007ffe0ff */
[-C--:B------:R-:W-:Y:S02]  /*a5e0*/  LEA.HI R198, R7, R24.reuse, RZ, 0x1b ;  /* 0x0000001807c67211 */ /* 0x080fe400078fd8ff */
[C---:B------:R-:W-:Y:S02]  /*a5f0*/  IADD3 R231, PT, PT, R24.reuse, 0x3a0, RZ ;  /* 0x000003a018e77810 */ /* 0x040fe40007ffe0ff */
[----:B------:R-:W-:Y:S02]  /*a600*/  LEA.HI R164, R233, R24, RZ, 0x1b ;  /* 0x00000018e9a47211 */ /* 0x000fe400078fd8ff */
[----:B------:R-:W-:-:S02]  /*a610*/  IADD3 R219, PT, PT, R24, 0x3c0, RZ ;  /* 0x000003c018db7810 */ /* 0x000fc40007ffe0ff */
[----:B------:R-:W-:Y:S02]  /*a620*/  IADD3 R233, PT, PT, R24, 0x3e0, RZ ;  /* 0x000003e018e97810 */ /* 0x000fe40007ffe0ff */
[----:B------:R-:W-:Y:S02]  /*a630*/  LEA R232, R198, UR13, 0x2 ;  /* 0x0000000dc6e87c11 */ /* 0x000fe4000f8e10ff */
[-C--:B------:R-:W-:Y:S02]  /*a640*/  LEA.HI R198, R231, R24.reuse, RZ, 0x1b ;  /* 0x00000018e7c67211 */ /* 0x080fe400078fd8ff */
[-C--:B------:R-:W-:Y:S02]  /*a650*/  LEA.HI R231, R219, R24.reuse, RZ, 0x1b ;  /* 0x00000018dbe77211 */ /* 0x080fe400078fd8ff */
[----:B------:R-:W-:Y:S02]  /*a660*/  LEA.HI R219, R233, R24, RZ, 0x1b ;  /* 0x00000018e9db7211 */ /* 0x000fe400078fd8ff */
[----:B------:R0:W0:Y:S01]  /*a670*/  LDS R233, [R232+0xcc0] ;  /* 0x000cc000e8e97984 */ /* 0x0000220000000800 */
[----:B------:R-:W-:-:S02]  /*a680*/  ISETP.GE.AND P1, PT, R6, 0x121, PT ;  /* 0x000001210600780c */ /* 0x000fc40003f26270 */
[C---:B---3--:R-:W-:Y:S02]  /*a690*/  IADD3 R169, PT, PT, R24.reuse, 0x140, RZ ;  /* 0x0000014018a97810 */ /* 0x048fe40007ffe0ff */
[C---:B----4-:R-:W-:Y:S02]  /*a6a0*/  IADD3 R171, PT, PT, R24.reuse, 0x240, RZ ;  /* 0x0000024018ab7810 */ /* 0x050fe40007ffe0ff */
[C---:B------:R-:W-:Y:S02]  /*a6b0*/  IADD3 R217, PT, PT, R24.reuse, 0x160, RZ ;  /* 0x0000016018d97810 */ /* 0x040fe40007ffe0ff */
[C---:B------:R-:W-:Y:S02]  /*a6c0*/  IADD3 R205, PT, PT, R24.reuse, 0x180, RZ ;  /* 0x0000018018cd7810 */ /* 0x040fe40007ffe0ff */
[C---:B------:R-:W-:Y:S02]  /*a6d0*/  IADD3 R203, PT, PT, R24.reuse, 0x1a0, RZ ;  /* 0x000001a018cb7810 */ /* 0x040fe40007ffe0ff */
[----:B------:R-:W-:-:S02]  /*a6e0*/  IADD3 R189, PT, PT, R24, 0x1c0, RZ ;  /* 0x000001c018bd7810 */ /* 0x000fc40007ffe0ff */
[C---:B------:R-:W-:Y:S02]  /*a6f0*/  IADD3 R201, PT, PT, R24.reuse, 0x1e0, RZ ;  /* 0x000001e018c97810 */ /* 0x040fe40007ffe0ff */
[C---:B------:R-:W-:Y:S02]  /*a700*/  IADD3 R251, PT, PT, R24.reuse, 0x200, RZ ;  /* 0x0000020018fb7810 */ /* 0x040fe40007ffe0ff */
[C---:B------:R-:W-:Y:S02]  /*a710*/  IADD3 R187, PT, PT, R24.reuse, 0x220, RZ ;  /* 0x0000022018bb7810 */ /* 0x040fe40007ffe0ff */
[C---:B-1----:R-:W-:Y:S02]  /*a720*/  IADD3 R173, PT, PT, R24.reuse, 0x260, RZ ;  /* 0x0000026018ad7810 */ /* 0x042fe40007ffe0ff */
        /* <DEDUP_REMOVED lines=24> */
[-C--:B--2---:R-:W-:Y:S02]  /*a8b0*/  LEA.HI R150, R247, R24.reuse, RZ, 0x1b ;  /* 0x00000018f7967211 */ /* 0x084fe400078fd8ff */
[----:B------:R-:W-:-:S02]  /*a8c0*/  LEA.HI R7, R249, R24, RZ, 0x1b ;  /* 0x00000018f9077211 */ /* 0x000fc400078fd8ff */
[C---:B------:R-:W-:Y:S02]  /*a8d0*/  ISETP.GE.AND P2, PT, R6.reuse, 0x141, PT ;  /* 0x000001410600780c */ /* 0x040fe40003f46270 */
[C---:B------:R-:W-:Y:S02]  /*a8e0*/  ISETP.GE.AND P3, PT, R6.reuse, 0x161, PT ;  /* 0x000001610600780c */ /* 0x040fe40003f66270 */
[C---:B------:R-:W-:Y:S02]  /*a8f0*/  ISETP.GE.AND P4, PT, R6.reuse, 0x181, PT ;  /* 0x000001810600780c */ /* 0x040fe40003f86270 */
[----:B------:R-:W-:Y:S02]  /*a900*/  ISETP.GE.AND P5, PT, R6, 0x1a1, PT ;  /* 0x000001a10600780c */ /* 0x000fe40003fa6270 */
[----:B------:R-:W-:Y:S01]  /*a910*/  LEA R220, R220, UR13, 0x2 ;  /* 0x0000000ddcdc7c11 */ /* 0x000fe2000f8e10ff */
[----:B0-----:R-:W-:Y:S10]  /*a920*/  @!P1 BRA `(.L_x_14871) ;  /* 0x0000000000049947 */ /* 0x001ff40003800000 */
[----:B------:R0:W-:Y:S02]  /*a930*/  REDG.E.ADD.F32.FTZ.RN.STRONG.GPU desc[UR20][R8.64+0x480], R233 ;  /* 0x000480e9080079a6 */ /* 0x0001e4000c12f314 */
.L_x_14871:
[----:B------:R-:W-:Y:S05]  /*a940*/  BSYNC.RECONVERGENT B0 ;  /* 0x0000000000007941 */ /* 0x000fea0003800200 */
.L_x_14870:
[----:B------:R-:W-:Y:S01]  /*a950*/  LEA R232, R217, UR13, 0x2 ;  /* 0x0000000dd9e87c11 */ /* 0x000fe2000f8e10ff */
[----:B------:R-:W-:Y:S01]  /*a960*/  BSSY.RECONVERGENT B0, `(.L_x_14872) ;  /* 0x0000004000007945 */ /* 0x000fe20003800200 */
[----:B------:R1:W2:Y:S03]  /*a970*/  LDS R217, [R220+0xd40] ;  /* 0x000d4000dcd97984 */ /* 0x0002a60000000800 */
[----:B------:R-:W-:Y:S05]  /*a980*/  @!P2 BRA `(.L_x_14873) ;  /* 0x000000000004a947 */ /* 0x000fea0003800000 */
[----:B--2---:R3:W-:Y:S02]  /*a990*/  REDG.E.ADD.F32.FTZ.RN.STRONG.GPU desc[UR20][R8.64+0x500], R217 ;  /* 0x000500d9080079a6 */ /* 0x0047e4000c12f314 */
.L_x_14873:
[----:B------:R-:W-:Y:S05]  /*a9a0*/  BSYNC.RECONVERGENT B0 ;  /* 0x0000000000007941 */ /* 0x000fea0003800200 */
.L_x_14872:
[----:B--23--:R-:W-:Y:S01]  /*a9b0*/  LEA R217, R205, UR13, 0x2 ;  /* 0x0000000dcdd97c11 */ /* 0x00cfe2000f8e10ff */
[----:B------:R-:W-:Y:S01]  /*a9c0*/  BSSY.RECONVERGENT B0, `(.L_x_14874) ;  /* 0x0000004000007945 */ /* 0x000fe20003800200 */
[----:B------:R2:W3:Y:S03]  /*a9d0*/  LDS R205, [R232+0xdc0] ;  /* 0x000dc000e8cd7984 */ /* 0x0004e60000000800 */
[----:B------:R-:W-:Y:S05]  /*a9e0*/  @!P3 BRA `(.L_x_14875) ;  /* 0x000000000004b947 */ /* 0x000fea0003800000 */
[----:B---3--:R4:W-:Y:S02]  /*a9f0*/  REDG.E.ADD.F32.FTZ.RN.STRONG.GPU desc[UR20][R8.64+0x580], R205 ;  /* 0x000580cd080079a6 */ /* 0x0089e4000c12f314 */
.L_x_14875:
[----:B------:R-:W-:Y:S05]  /*aa00*/  BSYNC.RECONVERGENT B0 ;  /* 0x0000000000007941 */ /* 0x000fea0003800200 */
.L_x_14874:
[----:B---34-:R-:W-:Y:S01]  /*aa10*/  LEA R205, R203, UR13, 0x2 ;  /* 0x0000000dcbcd7c11 */ /* 0x018fe2000f8e10ff */
[----:B------:R-:W-:Y:S01]  /*aa20*/  BSSY.RECONVERGENT B0, `(.L_x_14876) ;  /* 0x0000004000007945 */ /* 0x000fe20003800200 */
[----:B------:R3:W4:Y:S03]  /*aa30*/  LDS R203, [R217+0xe40] ;  /* 0x000e4000d9cb7984 */ /* 0x0007260000000800 */
[----:B------:R-:W-:Y:S05]  /*aa40*/  @!P4 BRA `(.L_x_14877) ;  /* 0x000000000004c947 */ /* 0x000fea0003800000 */
[----:B----4-:R4:W-:Y:S02]  /*aa50*/  REDG.E.ADD.F32.FTZ.RN.STRONG.GPU desc[UR20][R8.64+0x600], R203 ;  /* 0x000600cb080079a6 */ /* 0x0109e4000c12f314 */
.L_x_14877:
[----:B------:R-:W-:Y:S05]  /*aa60*/  BSYNC.RECONVERGENT B0 ;  /* 0x0000000000007941 */ /* 0x000fea0003800200 */
.L_x_14876:
[----:B----4-:R4:W0:Y:S01]  /*aa70*/  LDS R203, [R205+0xec0] ;  /* 0x000ec000cdcb7984 */ /* 0x0108220000000800 */
[----:B------:R-:W-:Y:S04]  /*aa80*/  BSSY.RECONVERGENT B0, `(.L_x_14878) ;  /* 0x0000003000007945 */ /* 0x000fe80003800200 */
[----:B------:R-:W-:Y:S05]  /*aa90*/  @!P5 BRA `(.L_x_14879) ;  /* 0x000000000004d947 */ /* 0x000fea0003800000 */
[----:B0-----:R0:W-:Y:S02]  /*aaa0*/  REDG.E.ADD.F32.FTZ.RN.STRONG.GPU desc[UR20][R8.64+0x680], R203 ;  /* 0x000680cb080079a6 */ /* 0x0011e4000c12f314 */
.L_x_14879:
[----:B------:R-:W-:Y:S05]  /*aab0*/  BSYNC.RECONVERGENT B0 ;  /* 0x0000000000007941 */ /* 0x000fea0003800200 */
.L_x_14878:
        /* <DEDUP_REMOVED lines=12> */
.L_x_14881:
[----:B------:R-:W-:Y:S05]  /*ab80*/  BSYNC.RECONVERGENT B0 ;  /* 0x0000000000007941 */ /* 0x000fea0003800200 */
.L_x_14880:
[----:B0-----:R0:W0:Y:S01]  /*ab90*/  LDS R189, [R201+0xfc0] ;  /* 0x000fc000c9bd7984 */ /* 0x0010220000000800 */
[----:B------:R-:W-:Y:S01]  /*aba0*/  BSSY.RECONVERGENT B0, `(.L_x_14882) ;  /* 0x0000004000007945 */ /* 0x000fe20003800200 */
[----:B------:R-:W-:-:S03]  /*abb0*/  LEA R188, R188, UR13, 0x2 ;  /* 0x0000000dbcbc7c11 */ /* 0x000fc6000f8e10ff */
[----:B------:R-:W-:Y:S05]  /*abc0*/  @!P1 BRA `(.L_x_14883) ;  /* 0x0000000000049947 */ /* 0x000fea0003800000 */
[----:B0-----:R0:W-:Y:S02]  /*abd0*/  REDG.E.ADD.F32.FTZ.RN.STRONG.GPU desc[UR20][R8.64+0x780], R189 ;  /* 0x000780bd080079a6 */ /* 0x0011e4000c12f314 */
.L_x_14883:
[----:B------:R-:W-:Y:S05]  /*abe0*/  BSYNC.RECONVERGENT B0 ;  /* 0x0000000000007941 */ /* 0x000fea0003800200 */
.L_x_14882:
[----:B0-----:R-:W-:Y:S01]  /*abf0*/  LEA R189, R187, UR13, 0x2 ;  /* 0x0000000dbbbd7c11 */ /* 0x001fe2000f8e10ff */
[----:B------:R-:W-:Y:S01]  /*ac00*/  BSSY.RECONVERGENT B0, `(.L_x_14884) ;  /* 0x0000004000007945 */ /* 0x000fe20003800200 */
[----:B------:R0:W0:Y:S03]  /*ac10*/  LDS R187, [R188+0x1040] ;  /* 0x00104000bcbb7984 */ /* 0x0000260000000800 */
[----:B------:R-:W-:Y:S05]  /*ac20*/  @!P2 BRA `(.L_x_14885) ;  /* 0x000000000004a947 */ /* 0x000fea0003800000 */
[----:B0-----:R0:W-:Y:S02]  /*ac30*/  REDG.E.ADD.F32.FTZ.RN.STRONG.GPU desc[UR20][R8.64+0x800], R187 ;  /* 0x000800bb080079a6 */ /* 0x0011e4000c12f314 */
.L_x_14885:
[----:B------:R-:W-:Y:S05]  /*ac40*/  BSYNC.RECONVERGENT B0 ;  /* 0x0000000000007941 */ /* 0x000fea0003800200 */
.L_x_14884:
[----:B0-----:R0:W0:Y:S01]  /*ac50*/  LDS R187, [R189+0x10c0] ;  /* 0x0010c000bdbb7984 */ /* 0x0010220000000800 */
[----:B------:R-:W-:Y:S01]  /*ac60*/  BSSY.RECONVERGENT B0, `(.L_x_14886) ;  /* 0x0000004000007945 */ /* 0x000fe20003800200 */
[----:B------:R-:W-:-:S03]  /*ac70*/  LEA R186, R186, UR13, 0x2 ;  /* 0x0000000dbaba7c11 */ /* 0x000fc6000f8e10ff */
[----:B------:R-:W-:Y:S05]  /*ac80*/  @!P3 BRA `(.L_x_14887) ;  /* 0x000000000004b947 */ /* 0x000fea0003800000 */
[----:B0-----:R0:W-:Y:S02]  /*ac90*/  REDG.E.ADD.F32.FTZ.RN.STRONG.GPU desc[UR20][R8.64+0x880], R187 ;  /* 0x000880bb080079a6 */ /* 0x0011e4000c12f314 */
.L_x_14887:
[----:B------:R-:W-:Y:S05]  /*aca0*/  BSYNC.RECONVERGENT B0 ;  /* 0x0000000000007941 */ /* 0x000fea0003800200 */
.L_x_14886:
[----:B0-----:R-:W-:Y:S01]  /*acb0*/  LEA R187, R173, UR13, 0x2 ;  /* 0x0000000dadbb7c11 */ /* 0x001fe2000f8e10ff */
[----:B------:R-:W-:Y:S01]  /*acc0*/  BSSY.RECONVERGENT B0, `(.L_x_14888) ;  /* 0x0000004000007945 */ /* 0x000fe20003800200 */
[----:B------:R0:W0:Y:S03]  /*acd0*/  LDS R173, [R186+0x1140] ;  /* 0x00114000baad7984 */ /* 0x0000260000000800 */
[----:B------:R-:W-:Y:S05]  /*ace0*/  @!P4 BRA `(.L_x_14889) ;  /* 0x000000000004c947 */ /* 0x000fea0003800000 */
[----:B0-----:R0:W-:Y:S02]  /*acf0*/  REDG.E.ADD.F32.FTZ.RN.STRONG.GPU desc[UR20][R8.64+0x900], R173 ;  /* 0x000900ad080079a6 */ /* 0x0011e4000c12f314 */
.L_x_14889:
[----:B------:R-:W-:Y:S05]  /*ad00*/  BSYNC.RECONVERGENT B0 ;  /* 0x0000000000007941 */ /* 0x000fea0003800200 */
.L_x_14888:
[----:B0-----:R0:W0:Y:S01]  /*ad10*/  LDS R173, [R187+0x11c0] ;  /* 0x0011c000bbad7984 */ /* 0x0010220000000800 */
[----:B------:R-:W-:Y:S04]  /*ad20*/  BSSY.RECONVERGENT B0, `(.L_x_14890) ;  /* 0x0000003000007945 */ /* 0x000fe80003800200 */
[----:B------:R-:W-:Y:S05]  /*ad30*/  @!P5 BRA `(.L_x_14891) ;  /* 0x000000000004d947 */ /* 0x000fea0003800000 */
[----:B0-----:R0:W-:Y:S02]  /*ad40*/  REDG.E.ADD.F32.FTZ.RN.STRONG.GPU desc[UR20][R8.64+0x980], R173 ;  /* 0x000980ad080079a6 */ /* 0x0011e4000c12f314 */
.L_x_14891:
[----:B------:R-:W-:Y:S05]  /*ad50*/  BSYNC.RECONVERGENT B0 ;  /* 0x0000000000007941 */ /* 0x000fea0003800200 */
.L_x_14890:
        /* <DEDUP_REMOVED lines=12> */
.L_x_14893:
[----:B------:R-:W-:Y:S05]  /*ae20*/  BSYNC.RECONVERGENT B0 ;  /* 0x0000000000007941 */ /* 0x000fea0003800200 */
.L_x_14892:
[----:B0-----:R-:W-:Y:S01]  /*ae30*/  LEA R164, R171, UR13, 0x2 ;  /* 0x0000000daba47c11 */ /* 0x001fe2000f8e10ff */
[----:B------:R-:W-:Y:S01]  /*ae40*/  BSSY.RECONVERGENT B0, `(.L_x_14894) ;  /* 0x0000004000007945 */ /* 0x000fe20003800200 */
[----:B------:R0:W0:Y:S03]  /*ae50*/  LDS R171, [R172+0x12c0] ;  /* 0x0012c000acab7984 */ /* 0x0000260000000800 */
[----:B------:R-:W-:Y:S05]  /*ae60*/  @!P1 BRA `(.L_x_14895) ;  /* 0x0000000000049947 */ /* 0x000fea0003800000 */
[----:B0-----:R0:W-:Y:S02]  /*ae70*/  REDG.E.ADD.F32.FTZ.RN.STRONG.GPU desc[UR20][R8.64+0xa80], R171 ;  /* 0x000a80ab080079a6 */ /* 0x0011e4000c12f314 */
.L_x_14895:
[----:B------:R-:W-:Y:S05]  /*ae80*/  BSYNC.RECONVERGENT B0 ;  /* 0x0000000000007941 */ /* 0x000fea0003800200 */
.L_x_14894:
[----:B0-----:R0:W0:Y:S01]  /*ae90*/  LDS R171, [R164+0x1340] ;  /* 0x00134000a4ab7984 */ /* 0x0010220000000800 */
[----:B------:R-:W-:Y:S01]  /*aea0*/  BSSY.RECONVERGENT B0, `(.L_x_14896) ;  /* 0x0000004000007945 */ /* 0x000fe20003800200 */
[----:B------:R-:W-:-:S03]  /*aeb0*/  LEA R170, R170, UR13, 0x2 ;  /* 0x0000000daaaa7c11 */ /* 0x000fc6000f8e10ff */
[----:B------:R-:W-:Y:S05]  /*aec0*/  @!P2 BRA `(.L_x_14897) ;  /* 0x000000000004a947 */ /* 0x000fea0003800000 */
[----:B0-----:R0:W-:Y:S02]  /*aed0*/  REDG.E.ADD.F32.FTZ.RN.STRONG.GPU desc[UR20][R8.64+0xb00], R171 ;  /* 0x000b00ab080079a6 */ /* 0x0011e4000c12f314 */
.L_x_14897:
[----:B------:R-:W-:Y:S05]  /*aee0*/  BSYNC.RECONVERGENT B0 ;  /* 0x0000000000007941 */ /* 0x000fea0003800200 */
.L_x_14896:
[----:B0-----:R-:W-:Y:S01]  /*aef0*/  LEA R164, R169, UR13, 0x2 ;  /* 0x0000000da9a47c11 */ /* 0x001fe2000f8e10ff */
[----:B------:R-:W-:Y:S01]  /*af00*/  BSSY.RECONVERGENT B0, `(.L_x_14898) ;  /* 0x0000004000007945 */ /* 0x000fe20003800200 */
[----:B------:R0:W0:Y:S03]  /*af10*/  LDS R169, [R170+0x13c0] ;  /* 0x0013c000aaa97984 */ /* 0x0000260000000800 */
[----:B------:R-:W-:Y:S05]  /*af20*/  @!P3 BRA `(.L_x_14899) ;  /* 0x000000000004b947 */ /* 0x000fea0003800000 */
[----:B0-----:R0:W-:Y:S02]  /*af30*/  REDG.E.ADD.F32.FTZ.RN.STRONG.GPU desc[UR20][R8.64+0xb80], R169 ;  /* 0x000b80a9080079a6 */ /* 0x0011e4000c12f314 */
.L_x_14899:
[----:B------:R-:W-:Y:S05]  /*af40*/  BSYNC.RECONVERGENT B0 ;  /* 0x0000000000007941 */ /* 0x000fea0003800200 */
.L_x_14898:
[----:B0-----:R0:W0:Y:S01]  /*af50*/  LDS R169, [R164+0x1440] ;  /* 0x00144000a4a97984 */ /* 0x0010220000000800 */
[----:B------:R-:W-:Y:S01]  /*af60*/  BSSY.RECONVERGENT B0, `(.L_x_14900) ;  /* 0x0000004000007945 */ /* 0x000fe20003800200 */
[----:B------:R-:W-:-:S03]  /*af70*/  LEA R166, R166, UR13, 0x2 ;  /* 0x0000000da6a67c11 */ /* 0x000fc6000f8e10ff */
[----:B------:R-:W-:Y:S05]  /*af80*/  @!P4 BRA `(.L_x_14901) ;  /* 0x000000000004c947 */ /* 0x000fea0003800000 */
[----:B0-----:R0:W-:Y:S02]  /*af90*/  REDG.E.ADD.F32.FTZ.RN.STRONG.GPU desc[UR20][R8.64+0xc00], R169 ;  /* 0x000c00a9080079a6 */ /* 0x0011e4000c12f314 */
.L_x_14901:
[----:B------:R-:W-:Y:S05]  /*afa0*/  BSYNC.RECONVERGENT B0 ;  /* 0x0000000000007941 */ /* 0x000fea0003800200 */
.L_x_14900:
[----:B0-----:R0:W0:Y:S01]  /*afb0*/  LDS R169, [R166+0x14c0] ;  /* 0x0014c000a6a97984 */ /* 0x0010220000000800 */
[----:B------:R-:W-:Y:S04]  /*afc0*/  BSSY.RECONVERGENT B0, `(.L_x_14902) ;  /* 0x0000003000007945 */ /* 0x000fe80003800200 */
[----:B------:R-:W-:Y:S05]  /*afd0*/  @!P5 BRA `(.L_x_14903) ;  /* 0x000000000004d947 */ /* 0x000fea0003800000 */
[----:B0-----:R0:W-:Y:S02]  /*afe0*/  REDG.E.ADD.F32.FTZ.RN.STRONG.GPU desc[UR20][R8.64+0xc80], R169 ;  /* 0x000c80a9080079a6 */ /* 0x0011e4000c12f314 */
.L_x_14903:
[----:B------:R-:W-:Y:S05]  /*aff0*/  BSYNC.RECONVERGENT B0 ;  /* 0x0000000000007941 */ /* 0x000fea0003800200 */
.L_x_14902:
        /* <DEDUP_REMOVED lines=12> */
.L_x_14905:
[----:B------:R-:W-:Y:S05]  /*b0c0*/  BSYNC.RECONVERGENT B0 ;  /* 0x0000000000007941 */ /* 0x000fea0003800200 */
.L_x_14904:
[----:B------:R-:W-:Y:S01]  /*b0d0*/  LEA R6, R7, UR13, 0x2 ;  /* 0x0000000d07067c11 */ /* 0x000fe2000f8e10ff */
[----:B------:R-:W-:Y:S01]  /*b0e0*/  BSSY.RECONVERGENT B0, `(.L_x_14906) ;  /* 0x0000004000007945 */ /* 0x000fe20003800200 */
[----:B------:R0:W0:Y:S03]  /*b0f0*/  LDS R7, [R150+0x15c0] ;  /* 0x0015c00096077984 */ /* 0x0000260000000800 */
[----:B------:R-:W-:Y:S05]  /*b100*/  @!P1 BRA `(.L_x_14907) ;  /* 0x0000000000049947 */ /* 0x000fea0003800000 */
[----:B0-----:R0:W-:Y:S02]  /*b110*/  REDG.E.ADD.F32.FTZ.RN.STRONG.GPU desc[UR20][R8.64+0xd80], R7 ;  /* 0x000d8007080079a6 */ /* 0x0011e4000c12f314 */
.L_x_14907:
[----:B------:R-:W-:Y:S05]  /*b120*/  BSYNC.RECONVERGENT B0 ;  /* 0x0000000000007941 */ /* 0x000fea0003800200 */
.L_x_14906:
[----:B0-----:R0:W0:Y:S01]  /*b130*/  LDS R7, [R6+0x1640] ;  /* 0x0016400006077984 */ /* 0x0010220000000800 */
[----:B------:R-:W-:Y:S01]  /*b140*/  BSSY.RECONVERGENT B0, `(.L_x_14908) ;  /* 0x0000004000007945 */ /* 0x000fe20003800200 */
[----:B------:R-:W-:-:S03]  /*b150*/  LEA R198, R198, UR13, 0x2 ;  /* 0x0000000dc6c67c11 */ /* 0x000fc6000f8e10ff */
[----:B------:R-:W-:Y:S05]  /*b160*/  @!P2 BRA `(.L_x_14909) ;  /* 0x000000000004a947 */ /* 0x000fea0003800000 */
[----:B0-----:R0:W-:Y:S02]  /*b170*/  REDG.E.ADD.F32.FTZ.RN.STRONG.GPU desc[UR20][R8.64+0xe00], R7 ;  /* 0x000e0007080079a6 */ /* 0x0011e4000c12f314 */
.L_x_14909:
[----:B------:R-:W-:Y:S05]  /*b180*/  BSYNC.RECONVERGENT B0 ;  /* 0x0000000000007941 */ /* 0x000fea0003800200 */
.L_x_14908:
[----:B0-----:R0:W0:Y:S01]  /*b190*/  LDS R7, [R198+0x16c0] ;  /* 0x0016c000c6077984 */ /* 0x0010220000000800 */
[----:B------:R-:W-:Y:S01]  /*b1a0*/  BSSY.RECONVERGENT B0, `(.L_x_14910) ;  /* 0x0000004000007945 */ /* 0x000fe20003800200 */
[----:B------:R-:W-:-:S03]  /*b1b0*/  LEA R231, R231, UR13, 0x2 ;  /* 0x0000000de7e77c11 */ /* 0x000fc6000f8e10ff */
[----:B------:R-:W-:Y:S05]  /*b1c0*/  @!P3 BRA `(.L_x_14911) ;  /* 0x000000000004b947 */ /* 0x000fea0003800000 */
[----:B0-----:R0:W-:Y:S02]  /*b1d0*/  REDG.E.ADD.F32.FTZ.RN.STRONG.GPU desc[UR20][R8.64+0xe80], R7 ;  /* 0x000e8007080079a6 */ /* 0x0011e4000c12f314 */
.L_x_14911:
[----:B------:R-:W-:Y:S05]  /*b1e0*/  BSYNC.RECONVERGENT B0 ;  /* 0x0000000000007941 */ /* 0x000fea0003800200 */
.L_x_14910:
[----:B0-----:R0:W0:Y:S01]  /*b1f0*/  LDS R7, [R231+0x1740] ;  /* 0x00174000e7077984 */ /* 0x0010220000000800 */
[----:B------:R-:W-:Y:S04]  /*b200*/  BSSY.RECONVERGENT B0, `(.L_x_14912) ;  /* 0x0000003000007945 */ /* 0x000fe80003800200 */
[----:B------:R-:W-:Y:S05]  /*b210*/  @!P4 BRA `(.L_x_14913) ;  /* 0x000000000004c947 */ /* 0x000fea0003800000 */
[----:B0-----:R0:W-:Y:S02]  /*b220*/  REDG.E.ADD.F32.FTZ.RN.STRONG.GPU desc[UR20][R8.64+0xf00], R7 ;  /* 0x000f0007080079a6 */ /* 0x0011e4000c12f314 */
.L_x_14913:
[----:B------:R-:W-:Y:S05]  /*b230*/  BSYNC.RECONVERGENT B0 ;  /* 0x0000000000007941 */ /* 0x000fea0003800200 */
.L_x_14912:
        /* <DEDUP_REMOVED lines=9> */
.L_x_14915:
[----:B------:R-:W-:Y:S05]  /*b2d0*/  BSYNC.RECONVERGENT B0 ;  /* 0x0000000000007941 */ /* 0x000fea0003800200 */
.L_x_14914:
[----:B0-----:R-:W0:Y:S01]  /*b2e0*/  SHFL.DOWN PT, R9, R4, 0x1, 0x1f ;  /* 0x08201f0004097f89 */ /* 0x001e2200000e0000 */
[----:B------:R-:W-:Y:S01]  /*b2f0*/  ISETP.GT.AND P1, PT, R107, 0x1e, PT ;  /* 0x0000001e6b00780c */ /* 0x000fe20003f24270 */
[----:B------:R-:W-:Y:S01]  /*b300*/  FMUL.FTZ R207, R207, R126 ;  /* 0x0000007ecfcf7220 */ /* 0x000fe20000410000 */
[----:B------:R-:W-:Y:S01]  /*b310*/  FADD.FTZ R68, R19, R68 ;  /* 0x0000004413447221 */ /* 0x000fe20000010000 */
[----:B------:R-:W5:Y:S01]  /*b320*/  SHFL.DOWN PT, R134, R5, 0x1, 0x1f ;  /* 0x08201f0005867f89 */ /* 0x000f6200000e0000 */
[----:B------:R-:W-:Y:S01]  /*b330*/  FMUL.FTZ R191, R16, R191 ;  /* 0x000000bf10bf7220 */ /* 0x000fe20000410000 */
[----:B------:R-:W-:Y:S01]  /*b340*/  FFMA.FTZ R208, R208, R127, R207 ;  /* 0x0000007fd0d07223 */ /* 0x000fe200000100cf */
[----:B------:R-:W-:Y:S01]  /*b350*/  FMUL.FTZ R190, R17, R190 ;  /* 0x000000be11be7220 */ /* 0x000fe20000410000 */
[----:B-1----:R-:W1:Y:S01]  /*b360*/  SHFL.DOWN PT, R139, R6, 0x1, 0x1f ;  /* 0x08201f00068b7f89 */ /* 0x002e6200000e0000 */
[----:B------:R-:W-:Y:S01]  /*b370*/  FMUL.FTZ R10, R10, R123 ;  /* 0x0000007b0a0a7220 */ /* 0x000fe20000410000 */
[----:B------:R-:W-:Y:S01]  /*b380*/  FFMA.FTZ R17, R75, R168, R208 ;  /* 0x000000a84b117223 */ /* 0x000fe200000100d0 */
[----:B------:R-:W-:Y:S01]  /*b390*/  FMUL.FTZ R206, R185, R206 ;  /* 0x000000ceb9ce7220 */ /* 0x000fe20000410000 */
[----:B------:R-:W2:Y:S01]  /*b3a0*/  SHFL.DOWN PT, R150, R7, 0x1, 0x1f ;  /* 0x08201f0007967f89 */ /* 0x000ea200000e0000 */
[----:B------:R-:W-:Y:S01]  /*b3b0*/  FFMA.FTZ R11, R11, R124, R10 ;  /* 0x0000007c0b0b7223 */ /* 0x000fe2000001000a */
[----:B------:R-:W-:Y:S01]  /*b3c0*/  FADD.FTZ R70, R17, R70 ;  /* 0x0000004611467221 */ /* 0x000fe20000010000 */
[----:B------:R-:W-:Y:S01]  /*b3d0*/  FFMA.FTZ R22, R23, R22, R206 ;  /* 0x0000001617167223 */ /* 0x000fe200000100ce */
[----:B------:R-:W-:Y:S01]  /*b3e0*/  FMUL.FTZ R143, R216, R143 ;  /* 0x0000008fd88f7220 */ /* 0x000fe20000410000 */
[----:B------:R-:W-:Y:S01]  /*b3f0*/  FFMA.FTZ R10, R74, R125, R11 ;  /* 0x0000007d4a0a7223 */ /* 0x000fe2000001000b */
[----:B------:R-:W-:Y:S01]  /*b400*/  FMUL.FTZ R144, R221, R144 ;  /* 0x00000090dd907220 */ /* 0x000fe20000410000 */
[----:B------:R-:W-:Y:S01]  /*b410*/  FFMA.FTZ R11, R73, R204, R22 ;  /* 0x000000cc490b7223 */ /* 0x000fe20000010016 */
[----:B------:R-:W-:Y:S01]  /*b420*/  FFMA.FTZ R141, R162, R174, R141 ;  /* 0x000000aea28d7223 */ /* 0x000fe2000001008d */
[----:B------:R-:W-:Y:S01]  /*b430*/  FADD.FTZ R71, R10, R71 ;  /* 0x000000470a477221 */ /* 0x000fe20000010000 */
[----:B------:R-:W-:Y:S01]  /*b440*/  FFMA.FTZ R143, R218, R165, R143 ;  /* 0x000000a5da8f7223 */ /* 0x000fe2000001008f */
[----:B------:R-:W-:Y:S01]  /*b450*/  FADD.FTZ R72, R11, R72 ;  /* 0x000000480b487221 */ /* 0x000fe20000010000 */
[----:B0-----:R-:W-:Y:S01]  /*b460*/  @!P1 FADD.FTZ R4, R4, R9 ;  /* 0x0000000904049221 */ /* 0x001fe20000010000 */
[----:B------:R-:W-:Y:S01]  /*b470*/  FFMA.FTZ R190, R159, R175, R190 ;  /* 0x000000af9fbe7223 */ /* 0x000fe200000100be */
[----:B------:R-:W-:Y:S01]  /*b480*/  FFMA.FTZ R144, R223, R146, R144 ;  /* 0x00000092df907223 */ /* 0x000fe20000010090 */
        /* <DEDUP_REMOVED lines=17> */
[----:B------:R-:W-:Y:S01]  /*b5a0*/  FMUL.FTZ R193, R158, R193 ;  /* 0x000000c19ec17220 */ /* 0x000fe20000410000 */
        /* <DEDUP_REMOVED lines=24> */
[----:B------:R-:W-:Y:S01]  /*b730*/  FADD.FTZ R64, R9, R64 ;  /* 0x0000004009407221 */ /* 0x000fe20000010000 */
[----:B------:R-:W5:Y:S01]  /*b740*/  SHFL.DOWN PT, R124, R7, 0x4, 0x1f ;  /* 0x08801f00077c7f89 */ /* 0x000f6200000e0000 */
        /* <DEDUP_REMOVED lines=8> */
[----:B------:R-:W-:Y:S01]  /*b7d0*/  FADD.FTZ R63, R8, R63 ;  /* 0x0000003f083f7221 */ /* 0x000fe20000010000 */
        /* <DEDUP_REMOVED lines=13> */
[----:B------:R-:W-:Y:S01]  /*b8b0*/  FADD.FTZ R60, R9, R60 ;  /* 0x0000003c093c7221 */ /* 0x000fe20000010000 */
[----:B-----5:R-:W-:Y:S01]  /*b8c0*/  @!P1 FADD.FTZ R7, R7, R124 ;  /* 0x0000007c07079221 */ /* 0x020fe20000010000 */
[----:B------:R-:W2:Y:S01]  /*b8d0*/  SHFL.DOWN PT, R17, R6, 0x8, 0x1f ;  /* 0x09001f0006117f89 */ /* 0x000ea200000e0000 */
[----:B------:R-:W-:Y:S01]  /*b8e0*/  ISETP.GT.AND P1, PT, R107, 0x17, PT ;  /* 0x000000176b00780c */ /* 0x000fe20003f24270 */
[----:B------:R-:W-:Y:S01]  /*b8f0*/  BSSY.RECONVERGENT B0, `(.L_x_14916) ;  /* 0x0000020000007945 */ /* 0x000fe20003800200 */
        /* <DEDUP_REMOVED lines=31> */
.L_x_14917:
[----:B------:R-:W-:Y:S05]  /*baf0*/  BSYNC.RECONVERGENT B0 ;  /* 0x0000000000007941 */ /* 0x000fea0003800200 */
.L_x_14916:
[----:B------:R-:W-:Y:S01]  /*bb00*/  ISETP.NE.AND P1, PT, R24, RZ, PT ;  /* 0x000000ff1800720c */ /* 0x000fe20003f25270 */
[----:B--2---:R-:W-:Y:S01]  /*bb10*/  FMUL.FTZ R8, R115, R133 ;  /* 0x0000008573087220 */ /* 0x004fe20000410000 */
        /* <DEDUP_REMOVED lines=20> */
[----:B------:R-:W-:-:S12]  /*bc60*/  ULEA UR14, UR6, UR13, 0x3 ;  /* 0x0000000d060e7291 */ /* 0x000fd8000f8e18ff */
[----:B------:R-:W0:Y:S04]  /*bc70*/  @P1 LDS.64 R2, [UR14+0x4610] ;  /* 0x0046100eff021984 */ /* 0x000e280008000a00 */
[----:B-1----:R-:W1:Y:S01]  /*bc80*/  @P1 LDS.64 R8, [UR14+0x3e10] ;  /* 0x003e100eff081984 */ /* 0x002e620008000a00 */
[----:B0-----:R-:W-:Y:S01]  /*bc90*/  @P1 FADD.FTZ R6, R6, R2 ;  /* 0x0000000206061221 */ /* 0x001fe20000010000 */
[----:B------:R-:W-:Y:S01]  /*bca0*/  @P1 FADD.FTZ R7, R7, R3 ;  /* 0x0000000307071221 */ /* 0x000fe20000010000 */
[----:B-1----:R-:W-:Y:S01]  /*bcb0*/  @P1 FADD.FTZ R4, R4, R8 ;  /* 0x0000000804041221 */ /* 0x002fe20000010000 */
[----:B------:R-:W-:-:S03]  /*bcc0*/  @P1 FADD.FTZ R5, R5, R9 ;  /* 0x0000000905051221 */ /* 0x000fc60000010000 */
[----:B------:R0:W-:Y:S04]  /*bcd0*/  STS.64 [UR14+0x4610], R6 ;  /* 0x00461006ff007988 */ /* 0x0001e80008000a0e */
[----:B------:R0:W-:Y:S02]  /*bce0*/  STS.64 [UR14+0x3e10], R4 ;  /* 0x003e1004ff007988 */ /* 0x0001e40008000a0e */
.L_x_14919:
[----:B------:R-:W-:Y:S05]  /*bcf0*/  BSYNC.RECONVERGENT B0 ;  /* 0x0000000000007941 */ /* 0x000fea0003800200 */
.L_x_14918:
[----:B------:R-:W-:-:S04]  /*bd00*/  UIADD3 UR6, UPT, UPT, UR6, 0x1, URZ ;  /* 0x0000000106067890 */ /* 0x000fc8000fffe0ff */
[----:B------:R-:W-:-:S09]  /*bd10*/  UISETP.GE.AND UP0, UPT, UR6, UR40, UPT ;  /* 0x000000280600728c */ /* 0x000fd2000bf06270 */
[----:B------:R-:W-:Y:S05]  /*bd20*/  BRA.U !UP0, `(.L_x_14920) ;  /* 0xffffff8d084c7547 */ /* 0x000fea000b83ffff */
.L_x_14838:
[----:B------:R-:W2:Y:S01]  /*bd30*/  S2R R115, SR_TID.X ;  /* 0x0000000000737919 */ /* 0x000ea20000002100 */
[----:B-1----:R-:W-:Y:S01]  /*bd40*/  MOV R9, 0x10 ;  /* 0x0000001000097802 */ /* 0x002fe20000000f00 */
[----:B------:R-:W-:Y:S08]  /*bd50*/  BAR.SYNC.DEFER_BLOCKING 0x0 ;  /* 0x0000000000007b1d */ /* 0x000ff00000010000 */
[----:B------:R-:W1:Y:S08]  /*bd60*/  S2UR UR6, SR_CTAID.X ;  /* 0x00000000000679c3 */ /* 0x000e700000002500 */
[----:B------:R-:W1:Y:S01]  /*bd70*/  LDC.64 R22, c[0x0][0x4f8] ;  /* 0x00013e00ff167b82 */ /* 0x000e620000000a00 */
[----:B------:R-:W-:Y:S01]  /*bd80*/  IADD3 R38, PT, PT, R108, -0x1, RZ ;  /* 0xffffffff6c267810 */ /* 0x000fe20007ffe0ff */
[----:B------:R-:W5:Y:S01]  /*bd90*/  LDCU.64 UR14, c[0x0][0x500] ;  /* 0x0000a000ff0e77ac */ /* 0x000f620008000a00 */
[----:B------:R-:W-:-:S05]  /*bda0*/  HFMA2 R3, -RZ, RZ, 0, 0 ;  /* 0x00000000ff037431 */ /* 0x000fca00000001ff */
[----:B------:R-:W3:Y:S01]  /*bdb0*/  LDC.64 R24, c[0x0][0x550] ;  /* 0x00015400ff187b82 */ /* 0x000ee20000000a00 */
[----:B--2---:R-:W-:Y:S02]  /*bdc0*/  SHF.L.U32 R0, R115, 0x1, RZ ;  /* 0x0000000173007819 */ /* 0x004fe400000006ff */
[----:B------:R-:W-:-:S05]  /*bdd0*/  F2FP.F16.F32.PACK_AB R48, R47, R48 ;  /* 0x000000302f30723e */ /* 0x000fca00000000ff */
[----:B------:R-:W2:Y:S01]  /*bde0*/  LDC.64 R36, c[0x0][0x560] ;  /* 0x00015800ff247b82 */ /* 0x000ea20000000a00 */
[----:B------:R-:W-:-:S05]  /*bdf0*/  LOP3.LUT R0, R109, 0x7c0, R0, 0xf8, !PT ;  /* 0x000007c06d007812 */ /* 0x000fca00078ef800 */
[----:B------:R-:W-:-:S05]  /*be00*/  IMAD.WIDE.U32 R8, R0, R9, UR8 ;  /* 0x0000000800087e25 */ /* 0x000fca000f8e0009 */
[----:B------:R-:W4:Y:S04]  /*be10*/  LDG.E.128 R12, desc[UR20][R8.64] ;  /* 0x00000014080c7981 */ /* 0x000f28000c1e1d00 */
[----:B------:R1:W5:Y:S01]  /*be20*/  LDG.E.128 R16, desc[UR20][R8.64+0x200] ;  /* 0x0002001408107981 */ /* 0x000362000c1e1d00 */
[----:B------:R-:W-:Y:S01]  /*be30*/  SHF.L.U32 R2, R38, 0x9, RZ ;  /* 0x0000000926027819 */ /* 0x000fe200000006ff */
[----:B------:R-:W-:Y:S02]  /*be40*/  UIADD3 UR35, UP0, UPT, UR35, -0x800, URZ ;  /* 0xfffff80023237890 */ /* 0x000fe4000ff1e0ff */
[----:B------:R-:W-:Y:S02]  /*be50*/  UIADD3 UR37, UP1, UPT, UR37, -0x400, URZ ;  /* 0xfffffc0025257890 */ /* 0x000fe4000ff3e0ff */
[----:B------:R-:W-:-:S02]  /*be60*/  UIADD3 UR11, UP2, UPT, UR11, -0x400, URZ ;  /* 0xfffffc000b0b7890 */ /* 0x000fc4000ff5e0ff */
[----:B------:R-:W-:Y:S01]  /*be70*/  UIADD3 UR8, UP3, UPT, UR8, -0x400, URZ ;  /* 0xfffffc0008087890 */ /* 0x000fe2000ff7e0ff */
[----:B-1----:R-:W-:Y:S01]  /*be80*/  IMAD.WIDE.U32 R8, R22, UR6, R2 ;  /* 0x0000000616087c25 */ /* 0x002fe2000f8e0002 */
[----:B------:R-:W-:Y:S02]  /*be90*/  UIADD3.X UR34, UPT, UPT, UR34, -0x1, URZ, UP0, !UPT ;  /* 0xffffffff22227890 */ /* 0x000fe400087fe4ff */
[----:B------:R-:W-:Y:S01]  /*bea0*/  UIADD3.X UR36, UPT, UPT, UR36, -0x1, URZ, UP1, !UPT ;  /* 0xffffffff24247890 */ /* 0x000fe20008ffe4ff */
[----:B------:R-:W-:Y:S01]  /*beb0*/  IMAD R9, R23, UR6, R9 ;  /* 0x0000000617097c24 */ /* 0x000fe2000f8e0209 */
[----:B------:R-:W-:Y:S02]  /*bec0*/  UIADD3.X UR12, UPT, UPT, UR12, -0x1, URZ, UP2, !UPT ;  /* 0xffffffff0c0c7890 */ /* 0x000fe400097fe4ff */
[----:B------:R-:W-:Y:S01]  /*bed0*/  UIADD3.X UR9, UPT, UPT, UR9, -0x1, URZ, UP3, !UPT ;  /* 0xffffffff09097890 */ /* 0x000fe20009ffe4ff */
[----:B----4-:R1:W-:Y:S04]  /*bee0*/  STS.128 [R106], R12 ;  /* 0x0000000c6a007388 */ /* 0x0103e80000000c00 */
[----:B-----5:R4:W-:Y:S01]  /*bef0*/  STS.128 [R106+0x200], R16 ;  /* 0x000200106a007388 */ /* 0x0209e20000000c00 */
[----:B------:R-:W-:-:S03]  /*bf00*/  NOP ;  /* 0x0000000000007918 */ /* 0x000fc60000000000 */
[----:B0-----:R-:W0:Y:S01]  /*bf10*/  LDS.128 R4, [R105] ;  /* 0x0000000069047984 */ /* 0x001e220000000c00 */
[----:B-1----:R-:W-:-:S04]  /*bf20*/  IMAD.WIDE.U32 R12, R112, UR14, R8 ;  /* 0x0000000e700c7c25 */ /* 0x002fc8000f8e0008 */
[----:B----4-:R-:W-:Y:S01]  /*bf30*/  IMAD R18, R112, UR15, R13 ;  /* 0x0000000f70127c24 */ /* 0x010fe2000f8e020d */
[----:B------:R-:W1:Y:S01]  /*bf40*/  LDCU.64 UR14, c[0x0][0x520] ;  /* 0x0000a400ff0e77ac */ /* 0x000e620008000a00 */
[--C-:B0-----:R-:W-:Y:S02]  /*bf50*/  HADD2.F32 R10, -RZ, R4.reuse.H1_H1 ;  /* 0x30000004ff0a7230 */ /* 0x101fe40000004100 */
        /* <DEDUP_REMOVED lines=8> */
[----:B------:R-:W0:Y:S01]  /*bfe0*/  LDS.128 R8, [R105+0x10] ;  /* 0x0000100069087984 */ /* 0x000e220000000c00 */
[----:B------:R-:W-:-:S02]  /*bff0*/  HADD2.F32 R4, -RZ, R6.H1_H1 ;  /* 0x30000006ff047230 */ /* 0x000fc40000004100 */
[----:B------:R-:W-:Y:S01]  /*c000*/  FADD.FTZ R16, R5, UR5 ;  /* 0x0000000505107e21 */ /* 0x000fe20008010000 */
[----:B------:R-:W-:Y:S01]  /*c010*/  BAR.SYNC.DEFER_BLOCKING 0x0 ;  /* 0x0000000000007b1d */ /* 0x000fe20000010000 */
[----:B------:R-:W-:Y:S01]  /*c020*/  FSETP.GTU.FTZ.AND P3, PT, R17, 20, PT ;  /* 0x41a000001100780b */ /* 0x000fe20003f7c000 */
[----:B------:R-:W-:Y:S02]  /*c030*/  FADD.FTZ R22, R4, UR5 ;  /* 0x0000000504167e21 */ /* 0x000fe40008010000 */
[----:B------:R-:W-:Y:S01]  /*c040*/  FSETP.GTU.FTZ.AND P4, PT, R16, 20, PT ;  /* 0x41a000001000780b */ /* 0x000fe20003f9c000 */
[----:B------:R-:W-:Y:S01]  /*c050*/  HADD2.F32 R5, -RZ, R6.H0_H0 ;  /* 0x20000006ff057230 */ /* 0x000fe20000004100 */
[----:B---3--:R-:W-:Y:S01]  /*c060*/  LEA R4, P0, R12, R24, 0x1 ;  /* 0x000000180c047211 */ /* 0x008fe200078008ff */
[----:B------:R-:W-:Y:S01]  /*c070*/  @!P1 FMUL.FTZ R15, R15, -1.4426950216293334961 ;  /* 0xbfb8aa3b0f0f9820 */ /* 0x000fe20000410000 */
[----:B------:R-:W-:Y:S01]  /*c080*/  FSETP.GTU.FTZ.AND P5, PT, R22, 20, PT ;  /* 0x41a000001600780b */ /* 0x000fe20003fbc000 */
[----:B------:R-:W-:Y:S01]  /*c090*/  @!P2 FMUL.FTZ R14, R14, -1.4426950216293334961 ;  /* 0xbfb8aa3b0e0ea820 */ /* 0x000fe20000410000 */
[----:B------:R-:W-:Y:S01]  /*c0a0*/  FADD.FTZ R19, R5, UR5 ;  /* 0x0000000505137e21 */ /* 0x000fe20008010000 */
[----:B------:R-:W-:-:S02]  /*c0b0*/  LEA.HI.X R5, R12, R25, R18, 0x1, P0 ;  /* 0x000000190c057211 */ /* 0x000fc400000f0c12 */
[----:B------:R-:W3:Y:S01]  /*c0c0*/  @!P1 MUFU.EX2 R15, R15 ;  /* 0x0000000f000f9308 */ /* 0x000ee20000000800 */
[----:B------:R-:W-:Y:S01]  /*c0d0*/  @!P3 FMUL.FTZ R13, R17, -1.4426950216293334961 ;  /* 0xbfb8aa3b110db820 */ /* 0x000fe20000410000 */
[--C-:B------:R-:W-:Y:S02]  /*c0e0*/  HADD2.F32 R17, -RZ, R7.reuse.H1_H1 ;  /* 0x30000007ff117230 */ /* 0x100fe40000004100 */
[----:B------:R-:W4:Y:S01]  /*c0f0*/  @!P2 MUFU.EX2 R14, R14 ;  /* 0x0000000e000ea308 */ /* 0x000f220000000800 */
[----:B------:R-:W-:Y:S02]  /*c100*/  HADD2.F32 R7, -RZ, R7.H0_H0 ;  /* 0x20000007ff077230 */ /* 0x000fe40000004100 */
[----:B------:R-:W-:Y:S01]  /*c110*/  @!P4 FMUL.FTZ R6, R16, -1.4426950216293334961 ;  /* 0xbfb8aa3b1006c820 */ /* 0x000fe20000410000 */
[----:B------:R-:W-:Y:S01]  /*c120*/  FSETP.GTU.FTZ.AND P6, PT, R19, 20, PT ;  /* 0x41a000001300780b */ /* 0x000fe20003fdc000 */
[----:B------:R-:W-:Y:S01]  /*c130*/  @!P5 FMUL.FTZ R16, R22, -1.4426950216293334961 ;  /* 0xbfb8aa3b1610d820 */ /* 0x000fe20000410000 */
[----:B------:R-:W-:Y:S01]  /*c140*/  FADD.FTZ R17, R17, UR5 ;  /* 0x0000000511117e21 */ /* 0x000fe20008010000 */
[----:B------:R-:W-:Y:S01]  /*c150*/  FADD.FTZ R22, R7, UR5 ;  /* 0x0000000507167e21 */ /* 0x000fe20008010000 */
[----:B------:R-:W5:Y:S01]  /*c160*/  @!P3 MUFU.EX2 R13, R13 ;  /* 0x0000000d000db308 */ /* 0x000f620000000800 */
[----:B------:R-:W-:-:S04]  /*c170*/  IMAD.WIDE.U32 R4, R0, 0x10, R4 ;  /* 0x0000001000047825 */ /* 0x000fc800078e0004 */
[----:B---3--:R-:W-:Y:S01]  /*c180*/  @!P1 FADD.FTZ R15, R15, 1 ;  /* 0x3f8000000f0f9421 */ /* 0x008fe20000010000 */
[----:B------:R-:W-:Y:S01]  /*c190*/  FSETP.GTU.FTZ.AND P0, PT, R17, 20, PT ;  /* 0x41a000001100780b */ /* 0x000fe20003f1c000 */
[----:B------:R-:W3:Y:S01]  /*c1a0*/  @!P4 MUFU.EX2 R6, R6 ;  /* 0x000000060006c308 */ /* 0x000ee20000000800 */
[----:B----4-:R-:W-:-:S03]  /*c1b0*/  @!P2 FADD.FTZ R14, R14, 1 ;  /* 0x3f8000000e0ea421 */ /* 0x010fc60000010000 */
[----:B------:R-:W4:Y:S01]  /*c1c0*/  @!P1 MUFU.RCP R15, R15 ;  /* 0x0000000f000f9308 */ /* 0x000f220000001000 */
[----:B------:R-:W-:Y:S01]  /*c1d0*/  @!P6 FMUL.FTZ R12, R19, -1.4426950216293334961 ;  /* 0xbfb8aa3b130ce820 */ /* 0x000fe20000410000 */
[--C-:B0-----:R-:W-:Y:S02]  /*c1e0*/  HADD2.F32 R7, -RZ, R8.reuse.H1_H1 ;  /* 0x30000008ff077230 */ /* 0x101fe40000004100 */
[----:B-----5:R-:W-:Y:S01]  /*c1f0*/  @!P3 FADD.FTZ R13, R13, 1 ;  /* 0x3f8000000d0db421 */ /* 0x020fe20000010000 */
[----:B------:R-:W-:-:S03]  /*c200*/  HADD2.F32 R8, -RZ, R8.H0_H0 ;  /* 0x20000008ff087230 */ /* 0x000fc60000004100 */
[----:B------:R-:W0:Y:S01]  /*c210*/  @!P2 MUFU.RCP R14, R14 ;  /* 0x0000000e000ea308 */ /* 0x000e220000001000 */
[----:B------:R-:W-:Y:S01]  /*c220*/  FADD.FTZ R23, R7, UR5 ;  /* 0x0000000507177e21 */ /* 0x000fe20008010000 */
[----:B------:R-:W-:Y:S01]  /*c230*/  @!P0 FMUL.FTZ R17, R17, -1.4426950216293334961 ;  /* 0xbfb8aa3b11118820 */ /* 0x000fe20000410000 */
[----:B---3--:R-:W-:-:S05]  /*c240*/  @!P4 FADD.FTZ R6, R6, 1 ;  /* 0x3f8000000606c421 */ /* 0x008fca0000010000 */
[----:B------:R-:W3:Y:S01]  /*c250*/  @!P6 MUFU.EX2 R12, R12 ;  /* 0x0000000c000ce308 */ /* 0x000ee20000000800 */
[----:B----4-:R-:W-:Y:S01]  /*c260*/  @!P1 FMUL.FTZ R58, R58, R15 ;  /* 0x0000000f3a3a9220 */ /* 0x010fe20000410000 */
[----:B------:R-:W-:Y:S02]  /*c270*/  FSETP.GTU.FTZ.AND P1, PT, R22, 20, PT ;  /* 0x41a000001600780b */ /* 0x000fe40003f3c000 */
[----:B------:R-:W4:Y:S04]  /*c280*/  @!P0 MUFU.EX2 R17, R17 ;  /* 0x0000001100118308 */ /* 0x000f280000000800 */
[----:B------:R5:W2:Y:S01]  /*c290*/  @!P3 MUFU.RCP R19, R13 ;  /* 0x0000000d0013b308 */ /* 0x000aa20000001000 */
[----:B0-----:R-:W-:Y:S01]  /*c2a0*/  @!P2 FMUL.FTZ R57, R57, R14 ;  /* 0x0000000e3939a220 */ /* 0x001fe20000410000 */
[----:B------:R-:W-:Y:S01]  /*c2b0*/  FSETP.GTU.FTZ.AND P2, PT, R23, 20, PT ;  /* 0x41a000001700780b */ /* 0x000fe20003f5c000 */
[----:B------:R-:W-:Y:S01]  /*c2c0*/  FADD.FTZ R14, R8, UR5 ;  /* 0x00000005080e7e21 */ /* 0x000fe20008010000 */
[----:B------:R-:W-:-:S02]  /*c2d0*/  HADD2.F32 R8, -RZ, R11.H0_H0 ;  /* 0x2000000bff087230 */ /* 0x000fc40000004100 */
[----:B---3--:R-:W-:Y:S01]  /*c2e0*/  @!P6 FADD.FTZ R12, R12, 1 ;  /* 0x3f8000000c0ce421 */ /* 0x008fe20000010000 */
[----:B------:R-:W-:Y:S02]  /*c2f0*/  HADD2.F32 R11, -RZ, R11.H1_H1 ;  /* 0x3000000bff0b7230 */ /* 0x000fe40000004100 */
[----:B------:R-:W-:Y:S01]  /*c300*/  @!P1 FMUL.FTZ R7, R22, -1.4426950216293334961 ;  /* 0xbfb8aa3b16079820 */ /* 0x000fe20000410000 */
[----:B------:R-:W0:Y:S01]  /*c310*/  @!P5 MUFU.EX2 R16, R16 ;  /* 0x000000100010d308 */ /* 0x000e220000000800 */
[----:B----4-:R-:W-:-:S03]  /*c320*/  @!P0 FADD.FTZ R17, R17, 1 ;  /* 0x3f80000011118421 */ /* 0x010fc60000010000 */
[----:B------:R-:W3:Y:S01]  /*c330*/  @!P6 MUFU.RCP R12, R12 ;  /* 0x0000000c000ce308 */ /* 0x000ee20000001000 */
[----:B-----5:R-:W-:Y:S01]  /*c340*/  @!P2 FMUL.FTZ R13, R23, -1.4426950216293334961 ;  /* 0xbfb8aa3b170da820 */ /* 0x020fe20000410000 */
[----:B--2---:R-:W-:Y:S01]  /*c350*/  @!P3 FMUL.FTZ R60, R60, R19 ;  /* 0x000000133c3cb220 */ /* 0x004fe20000410000 */
[----:B------:R-:W-:-:S05]  /*c360*/  F2FP.F16.F32.PACK_AB R19, R49, R50 ;  /* 0x000000323113723e */ /* 0x000fca00000000ff */
[----:B------:R-:W2:Y:S01]  /*c370*/  @!P1 MUFU.EX2 R7, R7 ;  /* 0x0000000700079308 */ /* 0x000ea20000000800 */
[----:B------:R-:W-:Y:S01]  /*c380*/  F2FP.F16.F32.PACK_AB R50, R43, R44 ;  /* 0x0000002c2b32723e */ /* 0x000fe200000000ff */
[----:B0-----:R-:W-:Y:S01]  /*c390*/  @!P5 FADD.FTZ R16, R16, 1 ;  /* 0x3f8000001010d421 */ /* 0x001fe20000010000 */
[----:B------:R-:W-:Y:S01]  /*c3a0*/  F2FP.F16.F32.PACK_AB R49, R45, R46 ;  /* 0x0000002e2d31723e */ /* 0x000fe200000000ff */
[----:B------:R-:W0:Y:S01]  /*c3b0*/  @!P2 MUFU.EX2 R13, R13 ;  /* 0x0000000d000da308 */ /* 0x000e220000000800 */
[----:B------:R-:W-:-:S03]  /*c3c0*/  FSETP.GTU.FTZ.AND P3, PT, R14, 20, PT ;  /* 0x41a000000e00780b */ /* 0x000fc60003f7c000 */
[----:B------:R2:W4:Y:S01]  /*c3d0*/  @!P4 MUFU.RCP R18, R6 ;  /* 0x000000060012c308 */ /* 0x0005220000001000 */
[----:B---3--:R-:W-:Y:S01]  /*c3e0*/  @!P6 FMUL.FTZ R61, R61, R12 ;  /* 0x0000000c3d3de220 */ /* 0x008fe20000410000 */
[--C-:B------:R-:W-:Y:S02]  /*c3f0*/  HADD2.F32 R12, -RZ, R10.reuse.H0_H0 ;  /* 0x2000000aff0c7230 */ /* 0x100fe40000004100 */
[----:B------:R-:W-:-:S04]  /*c400*/  HADD2.F32 R10, -RZ, R10.H1_H1 ;  /* 0x3000000aff0a7230 */ /* 0x000fc80000004100 */
[----:B------:R-:W3:Y:S01]  /*c410*/  @!P0 MUFU.RCP R17, R17 ;  /* 0x0000001100118308 */ /* 0x000ee20000001000 */
[----:B--2---:R-:W-:Y:S01]  /*c420*/  @!P1 FADD.FTZ R6, R7, 1 ;  /* 0x3f80000007069421 */ /* 0x004fe20000010000 */
[----:B0-----:R-:W-:Y:S01]  /*c430*/  @!P2 FADD.FTZ R13, R13, 1 ;  /* 0x3f8000000d0da421 */ /* 0x001fe20000010000 */
[--C-:B------:R-:W-:Y:S02]  /*c440*/  HADD2.F32 R7, -RZ, R9.reuse.H0_H0 ;  /* 0x20000009ff077230 */ /* 0x100fe40000004100 */
[----:B------:R-:W-:Y:S01]  /*c450*/  FADD.FTZ R10, R10, UR5 ;  /* 0x000000050a0a7e21 */ /* 0x000fe20008010000 */
[----:B------:R-:W-:Y:S02]  /*c460*/  HADD2.F32 R9, -RZ, R9.H1_H1 ;  /* 0x30000009ff097230 */ /* 0x000fe40000004100 */
[----:B------:R-:W-:Y:S01]  /*c470*/  FADD.FTZ R12, R12, UR5 ;  /* 0x000000050c0c7e21 */ /* 0x000fe20008010000 */
[----:B------:R0:W2:Y:S01]  /*c480*/  @!P5 MUFU.RCP R15, R16 ;  /* 0x00000010000fd308 */ /* 0x0000a20000001000 */
[----:B------:R-:W-:Y:S01]  /*c490*/  FADD.FTZ R7, R7, UR5 ;  /* 0x0000000507077e21 */ /* 0x000fe20008010000 */
[----:B----4-:R-:W-:Y:S01]  /*c4a0*/  @!P4 FMUL.FTZ R59, R59, R18 ;  /* 0x000000123b3bc220 */ /* 0x010fe20000410000 */
[----:B------:R-:W-:Y:S01]  /*c4b0*/  F2FP.F16.F32.PACK_AB R18, R51, R52 ;  /* 0x000000343312723e */ /* 0x000fe200000000ff */
[----:B------:R-:W-:Y:S01]  /*c4c0*/  FADD.FTZ R9, R9, UR5 ;  /* 0x0000000509097e21 */ /* 0x000fe20008010000 */
[----:B------:R-:W-:-:S02]  /*c4d0*/  F2FP.F16.F32.PACK_AB R51, R41, R42 ;  /* 0x0000002a2933723e */ /* 0x000fc400000000ff */
[----:B------:R-:W-:Y:S01]  /*c4e0*/  FSETP.GTU.FTZ.AND P6, PT, R10, 20, PT ;  /* 0x41a000000a00780b */ /* 0x000fe20003fdc000 */
[----:B------:R-:W4:Y:S01]  /*c4f0*/  @!P1 MUFU.RCP R6, R6 ;  /* 0x0000000600069308 */ /* 0x000f220000001000 */
[----:B0-----:R-:W-:Y:S01]  /*c500*/  F2FP.F16.F32.PACK_AB R16, R55, R56 ;  /* 0x000000383710723e */ /* 0x001fe200000000ff */
[----:B---3--:R-:W-:Y:S01]  /*c510*/  @!P0 FMUL.FTZ R64, R64, R17 ;  /* 0x0000001140408220 */ /* 0x008fe20000410000 */
[----:B------:R-:W-:Y:S01]  /*c520*/  F2FP.F16.F32.PACK_AB R17, R53, R54 ;  /* 0x000000363511723e */ /* 0x000fe200000000ff */
[----:B------:R-:W-:Y:S01]  /*c530*/  STS.128 [R105+0x10], R48 ;  /* 0x0000103069007388 */ /* 0x000fe20000000c00 */
[----:B------:R-:W-:Y:S02]  /*c540*/  FSETP.GTU.FTZ.AND P0, PT, R12, 20, PT ;  /* 0x41a000000c00780b */ /* 0x000fe40003f1c000 */
[----:B------:R-:W-:Y:S01]  /*c550*/  FSETP.GTU.FTZ.AND P4, PT, R7, 20, PT ;  /* 0x41a000000700780b */ /* 0x000fe20003f9c000 */
[----:B------:R-:W0:Y:S01]  /*c560*/  @!P2 MUFU.RCP R13, R13 ;  /* 0x0000000d000da308 */ /* 0x000e220000001000 */
[----:B------:R-:W-:Y:S01]  /*c570*/  STS.128 [R105], R16 ;  /* 0x0000001069007388 */ /* 0x000fe20000000c00 */
[----:B--2---:R-:W-:Y:S01]  /*c580*/  @!P5 FMUL.FTZ R62, R62, R15 ;  /* 0x0000000f3e3ed220 */ /* 0x004fe20000410000 */
[----:B------:R-:W-:Y:S01]  /*c590*/  FADD.FTZ R15, R11, UR5 ;  /* 0x000000050b0f7e21 */ /* 0x000fe20008010000 */
[----:B------:R-:W-:Y:S01]  /*c5a0*/  FADD.FTZ R11, R8, UR5 ;  /* 0x00000005080b7e21 */ /* 0x000fe20008010000 */
[----:B------:R-:W-:Y:S01]  /*c5b0*/  FSETP.GTU.FTZ.AND P5, PT, R9, 20, PT ;  /* 0x41a000000900780b */ /* 0x000fe20003fbc000 */
[----:B------:R-:W-:Y:S01]  /*c5c0*/  NOP ;  /* 0x0000000000007918 */ /* 0x000fe20000000000 */
[----:B----4-:R-:W-:Y:S01]  /*c5d0*/  @!P1 FMUL.FTZ R63, R63, R6 ;  /* 0x000000063f3f9220 */ /* 0x010fe20000410000 */
[----:B------:R-:W-:Y:S01]  /*c5e0*/  FSETP.GTU.FTZ.AND P1, PT, R15, 20, PT ;  /* 0x41a000000f00780b */ /* 0x000fe20003f3c000 */
[----:B------:R-:W2:Y:S01]  /*c5f0*/  LDS.128 R24, [R106] ;  /* 0x000000006a187984 */ /* 0x000ea20000000c00 */
[----:B------:R-:W-:Y:S01]  /*c600*/  @!P3 FMUL.FTZ R6, R14, -1.4426950216293334961 ;  /* 0xbfb8aa3b0e06b820 */ /* 0x000fe20000410000 */
[----:B------:R-:W-:Y:S01]  /*c610*/  @!P6 FMUL.FTZ R10, R10, -1.4426950216293334961 ;  /* 0xbfb8aa3b0a0ae820 */ /* 0x000fe20000410000 */
[----:B------:R-:W-:Y:S01]  /*c620*/  @!P4 FMUL.FTZ R7, R7, -1.4426950216293334961 ;  /* 0xbfb8aa3b0707c820 */ /* 0x000fe20000410000 */
[----:B0-----:R-:W-:Y:S01]  /*c630*/  @!P2 FMUL.FTZ R66, R66, R13 ;  /* 0x0000000d4242a220 */ /* 0x001fe20000410000 */
[----:B------:R-:W-:Y:S01]  /*c640*/  FSETP.GTU.FTZ.AND P2, PT, R11, 20, PT ;  /* 0x41a000000b00780b */ /* 0x000fe20003f5c000 */
[----:B------:R-:W0:Y:S03]  /*c650*/  LDS.128 R28, [R106+0x200] ;  /* 0x000200006a1c7984 */ /* 0x000e260000000c00 */
[----:B------:R-:W-:Y:S01]  /*c660*/  @!P5 FMUL.FTZ R8, R9, -1.4426950216293334961 ;  /* 0xbfb8aa3b0908d820 */ /* 0x000fe20000410000 */
[----:B------:R-:W-:Y:S01]  /*c670*/  @!P0 FMUL.FTZ R9, R12, -1.4426950216293334961 ;  /* 0xbfb8aa3b0c098820 */ /* 0x000fe20000410000 */
[----:B------:R-:W3:Y:S01]  /*c680*/  @!P3 MUFU.EX2 R6, R6 ;  /* 0x000000060006b308 */ /* 0x000ee20000000800 */
[----:B------:R-:W-:-:S03]  /*c690*/  @!P1 FMUL.FTZ R12, R15, -1.4426950216293334961 ;  /* 0xbfb8aa3b0f0c9820 */ /* 0x000fc60000410000 */
[----:B------:R-:W4:Y:S04]  /*c6a0*/  @!P5 MUFU.EX2 R8, R8 ;  /* 0x000000080008d308 */ /* 0x000f280000000800 */
[----:B------:R-:W5:Y:S01]  /*c6b0*/  @!P6 MUFU.EX2 R10, R10 ;  /* 0x0000000a000ae308 */ /* 0x000f620000000800 */
[----:B------:R-:W-:-:S03]  /*c6c0*/  @!P2 FMUL.FTZ R11, R11, -1.4426950216293334961 ;  /* 0xbfb8aa3b0b0ba820 */ /* 0x000fc60000410000 */
[----:B------:R-:W1:Y:S01]  /*c6d0*/  @!P4 MUFU.EX2 R7, R7 ;  /* 0x000000070007c308 */ /* 0x000e620000000800 */
[----:B---3--:R-:W-:-:S03]  /*c6e0*/  @!P3 FADD.FTZ R6, R6, 1 ;  /* 0x3f8000000606b421 */ /* 0x008fc60000010000 */
[----:B------:R-:W3:Y:S01]  /*c6f0*/  @!P0 MUFU.EX2 R9, R9 ;  /* 0x0000000900098308 */ /* 0x000ee20000000800 */
[----:B----4-:R-:W-:-:S03]  /*c700*/  @!P5 FADD.FTZ R8, R8, 1 ;  /* 0x3f8000000808d421 */ /* 0x010fc60000010000 */
[----:B------:R-:W4:Y:S01]  /*c710*/  @!P1 MUFU.EX2 R12, R12 ;  /* 0x0000000c000c9308 */ /* 0x000f220000000800 */
[----:B-----5:R-:W-:-:S03]  /*c720*/  @!P6 FADD.FTZ R10, R10, 1 ;  /* 0x3f8000000a0ae421 */ /* 0x020fc60000010000 */
[----:B------:R-:W5:Y:S01]  /*c730*/  @!P2 MUFU.EX2 R11, R11 ;  /* 0x0000000b000ba308 */ /* 0x000f620000000800 */
[----:B-1----:R-:W-:-:S03]  /*c740*/  @!P4 FADD.FTZ R7, R7, 1 ;  /* 0x3f8000000707c421 */ /* 0x002fc60000010000 */
[----:B------:R-:W1:Y:S01]  /*c750*/  @!P5 MUFU.RCP R13, R8 ;  /* 0x00000008000dd308 */ /* 0x000e620000001000 */
[----:B---3--:R-:W-:Y:S01]  /*c760*/  @!P0 FADD.FTZ R9, R9, 1 ;  /* 0x3f80000009098421 */ /* 0x008fe20000010000 */
[----:B--2---:R-:W-:Y:S01]  /*c770*/  STG.E.128 desc[UR20][R4.64], R24 ;  /* 0x0000001804007986 */ /* 0x004fe2000c101d14 */
[----:B----4-:R-:W-:-:S05]  /*c780*/  @!P1 FADD.FTZ R12, R12, 1 ;  /* 0x3f8000000c0c9421 */ /* 0x010fca0000010000 */
[----:B------:R-:W2:Y:S01]  /*c790*/  @!P6 MUFU.RCP R15, R10 ;  /* 0x0000000a000fe308 */ /* 0x000ea20000001000 */
[----:B0-----:R0:W-:Y:S01]  /*c7a0*/  STG.E.128 desc[UR20][R4.64+0x200], R28 ;  /* 0x0002001c04007986 */ /* 0x0011e2000c101d14 */
[----:B-----5:R-:W-:-:S06]  /*c7b0*/  @!P2 FADD.FTZ R11, R11, 1 ;  /* 0x3f8000000b0ba421 */ /* 0x020fcc0000010000 */
[----:B------:R-:W3:Y:S01]  /*c7c0*/  @!P3 MUFU.RCP R6, R6 ;  /* 0x000000060006b308 */ /* 0x000ee20000001000 */
[----:B-1----:R-:W-:-:S07]  /*c7d0*/  @!P5 FMUL.FTZ R68, R68, R13 ;  /* 0x0000000d4444d220 */ /* 0x002fce0000410000 */
[----:B------:R1:W4:Y:S01]  /*c7e0*/  @!P4 MUFU.RCP R14, R7 ;  /* 0x00000007000ec308 */ /* 0x0003220000001000 */
[----:B--2---:R-:W-:-:S07]  /*c7f0*/  @!P6 FMUL.FTZ R70, R70, R15 ;  /* 0x0000000f4646e220 */ /* 0x004fce0000410000 */
[----:B------:R2:W5:Y:S01]  /*c800*/  @!P0 MUFU.RCP R8, R9 ;  /* 0x0000000900088308 */ /* 0x0005620000001000 */
[----:B-1----:R-:W-:Y:S01]  /*c810*/  FADD.FTZ R7, R57, R110 ;  /* 0x0000006e39077221 */ /* 0x002fe20000010000 */
[----:B---3--:R-:W-:-:S03]  /*c820*/  @!P3 FMUL.FTZ R65, R65, R6 ;  /* 0x000000064141b220 */ /* 0x008fc60000410000 */
[----:B------:R-:W-:-:S03]  /*c830*/  FADD.FTZ R6, R7, R58 ;  /* 0x0000003a07067221 */ /* 0x000fc60000010000 */
[----:B------:R1:W3:Y:S01]  /*c840*/  @!P1 MUFU.RCP R23, R12 ;  /* 0x0000000c00179308 */ /* 0x0002e20000001000 */
[----:B--2---:R-:W-:Y:S01]  /*c850*/  F2FP.F16.F32.PACK_AB R9, R60, R59 ;  /* 0x0000003b3c09723e */ /* 0x004fe200000000ff */
[----:B----4-:R-:W-:Y:S01]  /*c860*/  @!P4 FMUL.FTZ R67, R67, R14 ;  /* 0x0000000e4343c220 */ /* 0x010fe20000410000 */
[----:B------:R-:W-:-:S04]  /*c870*/  FADD.FTZ R59, R6, R59 ;  /* 0x0000003b063b7221 */ /* 0x000fc80000010000 */
[----:B------:R-:W-:Y:S01]  /*c880*/  F2FP.F16.F32.PACK_AB R13, R68, R67 ;  /* 0x00000043440d723e */ /* 0x000fe200000000ff */
[----:B------:R2:W4:Y:S01]  /*c890*/  @!P2 MUFU.RCP R10, R11 ;  /* 0x0000000b000aa308 */ /* 0x0005220000001000 */
[----:B-1----:R-:W-:Y:S01]  /*c8a0*/  F2FP.F16.F32.PACK_AB R12, R66, R65 ;  /* 0x00000041420c723e */ /* 0x002fe200000000ff */
[----:B-----5:R-:W-:Y:S01]  /*c8b0*/  @!P0 FMUL.FTZ R69, R69, R8 ;  /* 0x0000000845458220 */ /* 0x020fe20000410000 */
[----:B------:R-:W-:Y:S01]  /*c8c0*/  F2FP.F16.F32.PACK_AB R8, R58, R57 ;  /* 0x000000393a08723e */ /* 0x000fe200000000ff */
[----:B------:R-:W-:-:S03]  /*c8d0*/  FADD.FTZ R60, R59, R60 ;  /* 0x0000003c3b3c7221 */ /* 0x000fc60000010000 */
[----:B------:R-:W-:Y:S02]  /*c8e0*/  F2FP.F16.F32.PACK_AB R14, R70, R69 ;  /* 0x00000045460e723e */ /* 0x000fe400000000ff */
[----:B--2---:R-:W-:Y:S01]  /*c8f0*/  F2FP.F16.F32.PACK_AB R11, R64, R63 ;  /* 0x0000003f400b723e */ /* 0x004fe200000000ff */
[----:B---3--:R-:W-:Y:S02]  /*c900*/  @!P1 FMUL.FTZ R72, R72, R23 ;  /* 0x0000001748489220 */ /* 0x008fe40000410000 */
[----:B------:R-:W1:Y:S01]  /*c910*/  LDC.64 R22, c[0x0][0x518] ;  /* 0x00014600ff167b82 */ /* 0x000e620000000a00 */
[----:B----4-:R-:W-:Y:S01]  /*c920*/  @!P2 FMUL.FTZ R71, R71, R10 ;  /* 0x0000000a4747a220 */ /* 0x010fe20000410000 */
[----:B------:R-:W-:-:S06]  /*c930*/  F2FP.F16.F32.PACK_AB R10, R62, R61 ;  /* 0x0000003d3e0a723e */ /* 0x000fcc00000000ff */
[----:B------:R-:W-:Y:S01]  /*c940*/  BAR.SYNC.DEFER_BLOCKING 0x0 ;  /* 0x0000000000007b1d */ /* 0x000fe20000010000 */
[----:B------:R-:W-:Y:S01]  /*c950*/  FADD.FTZ R61, R60, R61 ;  /* 0x0000003d3c3d7221 */ /* 0x000fe20000010000 */
[----:B------:R-:W-:-:S03]  /*c960*/  F2FP.F16.F32.PACK_AB R15, R72, R71 ;  /* 0x00000047480f723e */ /* 0x000fc600000000ff */
[----:B------:R-:W-:-:S04]  /*c970*/  FADD.FTZ R62, R61, R62 ;  /* 0x0000003e3d3e7221 */ /* 0x000fc80000010000 */
[----:B------:R-:W-:-:S04]  /*c980*/  FADD.FTZ R63, R62, R63 ;  /* 0x0000003f3e3f7221 */ /* 0x000fc80000010000 */
[----:B------:R-:W-:Y:S01]  /*c990*/  FADD.FTZ R64, R63, R64 ;  /* 0x000000403f407221 */ /* 0x000fe20000010000 */
[----:B-1----:R-:W-:-:S04]  /*c9a0*/  IMAD.WIDE.U32 R2, R22, UR6, R2 ;  /* 0x0000000616027c25 */ /* 0x002fc8000f8e0002 */
[----:B------:R-:W-:Y:S01]  /*c9b0*/  FADD.FTZ R65, R64, R65 ;  /* 0x0000004140417221 */ /* 0x000fe20000010000 */
[----:B------:R-:W-:-:S03]  /*c9c0*/  IMAD R3, R23, UR6, R3 ;  /* 0x0000000617037c24 */ /* 0x000fc6000f8e0203 */
[----:B------:R-:W-:Y:S01]  /*c9d0*/  FADD.FTZ R66, R65, R66 ;  /* 0x0000004241427221 */ /* 0x000fe20000010000 */
[----:B------:R-:W-:Y:S01]  /*c9e0*/  STS.128 [R105], R8 ;  /* 0x0000000869007388 */ /* 0x000fe20000000c00 */
[----:B------:R-:W-:-:S04]  /*c9f0*/  IMAD.WIDE.U32 R2, R112, UR14, R2 ;  /* 0x0000000e70027c25 */ /* 0x000fc8000f8e0002 */
[----:B------:R-:W-:Y:S01]  /*ca00*/  FADD.FTZ R67, R66, R67 ;  /* 0x0000004342437221 */ /* 0x000fe20000010000 */
[----:B------:R-:W-:Y:S01]  /*ca10*/  STS.128 [R105+0x10], R12 ;  /* 0x0000100c69007388 */ /* 0x000fe20000000c00 */
[----:B------:R-:W-:-:S03]  /*ca20*/  NOP ;  /* 0x0000000000007918 */ /* 0x000fc60000000000 */
[----:B------:R-:W1:Y:S01]  /*ca30*/  LDS.128 R16, [R106] ;  /* 0x000000006a107984 */ /* 0x000e620000000c00 */
[----:B------:R-:W-:Y:S01]  /*ca40*/  IMAD R3, R112, UR15, R3 ;  /* 0x0000000f70037c24 */ /* 0x000fe2000f8e0203 */
[C---:B0-----:R-:W-:Y:S01]  /*ca50*/  LEA R4, P0, R2.reuse, R36, 0x1 ;  /* 0x0000002402047211 */ /* 0x041fe200078008ff */
[----:B------:R-:W-:Y:S01]  /*ca60*/  FADD.FTZ R68, R67, R68 ;  /* 0x0000004443447221 */ /* 0x000fe20000010000 */
[----:B------:R-:W0:Y:S02]  /*ca70*/  LDS.128 R32, [R106+0x200] ;  /* 0x000200006a207984 */ /* 0x000e240000000c00 */
        /* <DEDUP_REMOVED lines=9> */
[----:B0-----:R1:W-:Y:S01]  /*cb10*/  STG.E.128 desc[UR20][R2.64+0x200], R32 ;  /* 0x0002002002007986 */ /* 0x0013e2000c101d14 */
[----:B------:R-:W-:Y:S05]  /*cb20*/  @P0 BRA `(.L_x_14921) ;  /* 0xffffff3c00980947 */ /* 0x000fea000383ffff */
.L_x_14804:
[----:B------:R-:W0:Y:S01]  /*cb30*/  LDC.64 R6, c[0x0][0x548] ;  /* 0x00015200ff067b82 */ /* 0x000e220000000a00 */
[----:B------:R-:W2:Y:S01]  /*cb40*/  S2R R13, SR_TID.X ;  /* 0x00000000000d7919 */ /* 0x000ea20000002100 */
[----:B------:R-:W2:Y:S06]  /*cb50*/  LDCU UR11, c[0x0][0x38c] ;  /* 0x00007180ff0b77ac */ /* 0x000eac0008000800 */
[----:B------:R-:W3:Y:S01]  /*cb60*/  LDC.64 R8, c[0x0][0x568] ;  /* 0x00015a00ff087b82 */ /* 0x000ee20000000a00 */
[----:B0-----:R-:W-:-:S04]  /*cb70*/  ISETP.NE.U32.AND P1, PT, R6, RZ, PT ;  /* 0x000000ff0600720c */ /* 0x001fc80003f25070 */
[----:B------:R-:W-:Y:S02]  /*cb80*/  ISETP.NE.AND.EX P1, PT, R7, RZ, PT, P1 ;  /* 0x000000ff0700720c */ /* 0x000fe40003f25310 */
[----:B---3--:R-:W-:Y:S02]  /*cb90*/  ISETP.NE.U32.AND P0, PT, R8, RZ, PT ;  /* 0x000000ff0800720c */ /* 0x008fe40003f05070 */
[----:B--2---:R-:W-:Y:S02]  /*cba0*/  ISETP.GE.AND P2, PT, R13, UR11, PT ;  /* 0x0000000b0d007c0c */ /* 0x004fe4000bf46270 */
[----:B------:R-:W-:-:S07]  /*cbb0*/  ISETP.NE.AND.EX P0, PT, R9, RZ, PT, P0 ;  /* 0x000000ff0900720c */ /* 0x000fce0003f05300 */
[----:B------:R-:W-:Y:S06]  /*cbc0*/  @!P1 BRA `(.L_x_14922) ;  /* 0x0000000000649947 */ /* 0x000fec0003800000 */
[----:B------:R-:W0:Y:S01]  /*cbd0*/  SHFL.DOWN P1, R0, R111, 0x1, 0x1f ;  /* 0x08201f006f007f89 */ /* 0x000e220000020000 */
[----:B------:R-:W-:Y:S01]  /*cbe0*/  BSSY.RECONVERGENT B0, `(.L_x_14922) ;  /* 0x0000017000007945 */ /* 0x000fe20003800200 */
[----:B------:R-:W2:Y:S01]  /*cbf0*/  S2R R4, SR_LANEID ;  /* 0x0000000000047919 */ /* 0x000ea20000000000 */
[----:B------:R-:W3:Y:S01]  /*cc00*/  S2R R10, SR_TID.X ;  /* 0x00000000000a7919 */ /* 0x000ee20000002100 */
[----:B0-----:R-:W-:-:S05]  /*cc10*/  @P1 FADD R0, R0, R111 ;  /* 0x0000006f00001221 */ /* 0x001fca0000000000 */
[----:B-1----:R-:W0:Y:S01]  /*cc20*/  SHFL.DOWN P1, R3, R0, 0x2, 0x1f ;  /* 0x08401f0000037f89 */ /* 0x002e220000020000 */
        /* <DEDUP_REMOVED lines=18> */
.L_x_14923:
[----:B------:R-:W-:Y:S05]  /*cd50*/  BSYNC.RECONVERGENT B0 ;  /* 0x0000000000007941 */ /* 0x000fea0003800200 */
.L_x_14922:
[----:B------:R-:W-:Y:S05]  /*cd60*/  @!P0 BRA `(.L_x_14924) ;  /* 0x0000000000688947 */ /* 0x000fea0003800000 */
[----:B------:R-:W-:Y:S06]  /*cd70*/  BAR.SYNC.DEFER_BLOCKING 0x0 ;  /* 0x0000000000007b1d */ /* 0x000fec0000010000 */
[----:B------:R-:W-:Y:S01]  /*cd80*/  BSSY.RECONVERGENT B0, `(.L_x_14924) ;  /* 0x0000018000007945 */ /* 0x000fe20003800200 */
[----:B-1----:R-:W1:Y:S01]  /*cd90*/  SHFL.DOWN P0, R3, R110, 0x1, 0x1f ;  /* 0x08201f006e037f89 */ /* 0x002e620000000000 */
[----:B0-----:R-:W0:Y:S01]  /*cda0*/  S2R R4, SR_LANEID ;  /* 0x0000000000047919 */ /* 0x001e220000000000 */
[----:B------:R-:W2:Y:S01]  /*cdb0*/  S2R R6, SR_TID.X ;  /* 0x0000000000067919 */ /* 0x000ea20000002100 */
[----:B-1----:R-:W-:-:S05]  /*cdc0*/  @P0 FADD R3, R3, R110 ;  /* 0x0000006e03030221 */ /* 0x002fca0000000000 */
[----:B------:R-:W1:Y:S01]  /*cdd0*/  SHFL.DOWN P0, R0, R3, 0x2, 0x1f ;  /* 0x08401f0003007f89 */ /* 0x000e620000000000 */
        /* <DEDUP_REMOVED lines=18> */
.L_x_14925:
[----:B------:R-:W-:Y:S05]  /*cf00*/  BSYNC.RECONVERGENT B0 ;  /* 0x0000000000007941 */ /* 0x000fea0003800200 */
.L_x_14924:
        /* <DEDUP_REMOVED lines=17> */
.L_x_14927:
        /* <DEDUP_REMOVED lines=27> */
.L_x_14926:
[----:B------:R-:W-:Y:S05]  /*d1d0*/  EXIT ;  /* 0x000000000000794d */ /* 0x000fea0003800000 */
.L_x_14928:
        /* <DEDUP_REMOVED lines=10> */
.L_x_18754:


//--------------------- .text._Z25selective_scan_bwd_kernelI32Selective_Scan_bwd_kernel_traitsILi32ELi16ELb1ELb1ELb1ELb0ELb0EN3c104HalfENS1_7complexIfEEEEv12SSMParamsBwd --------------------------
	.section	.text._Z25selective_scan_bwd_kernelI32Selective_Scan_bwd_kernel_traitsILi32ELi16ELb1ELb1ELb1ELb0ELb0EN3c104HalfENS1_7complexIfEEEEv12SSMParamsBwd,"ax",@progbits
	.align	128
        .global         _Z25selective_scan_bwd_kernelI32Selective_Scan_bwd_kernel_traitsILi32ELi16ELb1ELb1ELb1ELb0ELb0EN3c104HalfENS1_7complexIfEEEEv12SSMParamsBwd
        .type           _Z25selective_scan_bwd_kernelI32Selective_Scan_bwd_kernel_traitsILi32ELi16ELb1ELb1ELb1ELb0ELb0EN3c104HalfENS1_7complexIfEEEEv12SSMParamsBwd,@function
        .size           _Z25selective_scan_bwd_kernelI32Selective_Scan_bwd_kernel_traitsILi32ELi16ELb1ELb1ELb1ELb0ELb0EN3c104HalfENS1_7complexIfEEEEv12SSMParamsBwd,(.L_x_18755 - _Z25selective_scan_bwd_kernelI32Selective_Scan_bwd_kernel_traitsILi32ELi16ELb1ELb1ELb1ELb0ELb0EN3c104HalfENS1_7complexIfEEEEv12SSMParamsBwd)
        .other          _Z25selective_scan_bwd_kernelI32Selective_Scan_bwd_kernel_traitsILi32ELi16ELb1ELb1ELb1ELb0ELb0EN3c104HalfENS1_7complexIfEEEEv12SSMParamsBwd,@"STO_CUDA_ENTRY STV_DEFAULT"
_Z25selective_scan_bwd_kernelI32Selective_Scan_bwd_kernel_traitsILi32ELi16ELb1ELb1ELb1ELb0ELb0EN3c104HalfENS1_7complexIfEEEEv12SSMParamsBwd:
.text._Z25selective_scan_bwd_kernelI32Selective_Scan_bwd_kernel_traitsILi32ELi16ELb1ELb1ELb1ELb0ELb0EN3c104HalfENS1_7complexIfEEEEv12SSMParamsBwd:
        /* <DEDUP_REMOVED lines=170> */
[----:B0-----:R-:W-:-:S04]  /*0aa0*/  SHF.L.U32 R0, R124, 0x1, RZ ;  /* 0x000000017c007819 */ /* 0x001fc800000006ff */
[----:B------:R-:W-:-:S04]  /*0ab0*/  LOP3.LUT R3, R0, 0x7c0, RZ, 0xc0, !PT ;  /* 0x000007c000037812 */ /* 0x000fc800078ec0ff */
[----:B--2---:R-:W-:-:S07]  /*0ac0*/  LOP3.LUT R5, R3, 0x1f, R124, 0xf8, !PT ;  /* 0x0000001f03057812 */ /* 0x004fce00078ef87c */
.L_x_15011:
        /* <DEDUP_REMOVED lines=113> */
[----:B------:R-:W0:Y:S01]  /*11e0*/  S2R R14, SR_TID.X ;  /* 0x00000000000e7919 */ /* 0x000e220000002100 */
[----:B------:R-:W1:Y:S01]  /*11f0*/  LDC R57, c[0x0][0x388] ;  /* 0x0000e200ff397b82 */ /* 0x000e620000000800 */
[----:B------:R-:W-:Y:S01]  /*1200*/  UISETP.NE.AND UP0, UPT, UR19, 0x1, UPT ;  /* 0x000000011300788c */ /* 0x000fe2000bf05270 */
[--C-:B------:R-:W-:Y:S02]  /*1210*/  HADD2.F32 R55, -RZ, R4.reuse.H0_H0 ;  /* 0x20000004ff377230 */ /* 0x100fe40000004100 */
[----:B------:R-:W-:Y:S01]  /*1220*/  FADD.FTZ R72, R72, R72 ;  /* 0x0000004848487221 */ /* 0x000fe20000010000 */
        /* <DEDUP_REMOVED lines=26> */
[--C-:B------:R-:W-:Y:S01]  /*13d0*/  HADD2.F32 R41, -RZ, R11.reuse.H0_H0 ;  /* 0x2000000bff297230 */ /* 0x100fe20000004100 */
[----:B0-----:R-:W-:Y:S01]  /*13e0*/  ISETP.EQ.AND P0, PT, R14, RZ, P0 ;  /* 0x000000ff0e00720c */ /* 0x001fe20000702270 */
        /* <DEDUP_REMOVED lines=22> */
[----:B------:R-:W2:Y:S01]  /*1550*/  LDCU UR45, c[0x0][0x38c] ;  /* 0x00007180ff2d77ac */ /* 0x000ea20008000800 */
[----:B------:R-:W3:Y:S01]  /*1560*/  LDCU.64 UR32, c[0x0][0x3c0] ;  /* 0x00007800ff2077ac */ /* 0x000ee20008000a00 */
[----:B------:R-:W4:Y:S01]  /*1570*/  LDCU.64 UR34, c[0x0][0x440] ;  /* 0x00008800ff2277ac */ /* 0x000f220008000a00 */
[----:B------:R-:W0:Y:S01]  /*1580*/  LDCU.64 UR36, c[0x0][0x3e0] ;  /* 0x00007c00ff2477ac */ /* 0x000e220008000a00 */
[----:B------:R-:W0:Y:S01]  /*1590*/  LDCU.64 UR38, c[0x0][0x4d0] ;  /* 0x00009a00ff2677ac */ /* 0x000e220008000a00 */
[----:B------:R-:W0:Y:S01]  /*15a0*/  LDCU.64 UR40, c[0x0][0x4f0] ;  /* 0x00009e00ff2877ac */ /* 0x000e220008000a00 */
[----:B------:R-:W0:Y:S01]  /*15b0*/  LDCU.128 UR24, c[0x0][0x3a0] ;  /* 0x00007400ff1877ac */ /* 0x000e220008000c00 */
[----:B-1----:R-:W-:-:S05]  /*15c0*/  UMOV UR8, URZ ;  /* 0x000000ff00087c82 */ /* 0x002fca0008000000 */
.L_x_15010:
[----:B-1----:R-:W1:Y:S01]  /*15d0*/  S2R R0, SR_TID.X ;  /* 0x0000000000007919 */ /* 0x002e620000002100 */
[----:B---3--:R-:W-:-:S04]  /*15e0*/  UIMAD.WIDE.U32 UR30, UR8, UR32, URZ ;  /* 0x00000020081e72a5 */ /* 0x008fc8000f8e00ff */
[----:B------:R-:W-:Y:S02]  /*15f0*/  UIMAD UR31, UR8, UR33, UR31 ;  /* 0x00000021081f72a4 */ /* 0x000fe4000f8e021f */
[----:B------:R-:W-:-:S04]  /*1600*/  ULEA UR42, UP0, UR30, UR20, 0x1 ;  /* 0x000000141e2a7291 */ /* 0x000fc8000f8008ff */
[----:B------:R-:W-:-:S06]  /*1610*/  ULEA.HI.X UR30, UR30, UR21, UR31, 0x1, UP0 ;  /* 0x000000151e1e7291 */ /* 0x000fcc00080f0c1f */
[----:B------:R-:W-:Y:S02]  /*1620*/  MOV R3, UR30 ;  /* 0x0000001e00037c02 */ /* 0x000fe40008000f00 */
[----:B-1----:R-:W-:-:S04]  /*1630*/  SHF.L.U32 R2, R0, 0x2, RZ ;  /* 0x0000000200027819 */ /* 0x002fc800000006ff */
[----:B0-----:R-:W-:Y:S02]  /*1640*/  LOP3.LUT R5, R2, 0xf80, RZ, 0xc0, !PT ;  /* 0x00000f8002057812 */ /* 0x001fe400078ec0ff */
[----:B------:R-:W-:Y:S02]  /*1650*/  MOV R2, UR42 ;  /* 0x0000002a00027c02 */ /* 0x000fe40008000f00 */
[----:B------:R-:W-:-:S05]  /*1660*/  LOP3.LUT R23, R5, 0x1f, R124, 0xf8, !PT ;  /* 0x0000001f05177812 */ /* 0x000fca00078ef87c */
[----:B------:R-:W-:-:S05]  /*1670*/  IMAD.WIDE.U32 R2, R23, 0x10, R2 ;  /* 0x0000001017027825 */ /* 0x000fca00078e0002 */
[----:B------:R-:W3:Y:S04]  /*1680*/  LDG.E.128 R4, desc[UR28][R2.64] ;  /* 0x0000001c02047981 */ /* 0x000ee8000c1e1d00 */
[----:B------:R-:W5:Y:S04]  /*1690*/  LDG.E.128 R8, desc[UR28][R2.64+0x200] ;  /* 0x0002001c02087981 */ /* 0x000f68000c1e1d00 */
[----:B--2---:R-:W2:Y:S04]  /*16a0*/  LDG.E.128 R12, desc[UR28][R2.64+0x400] ;  /* 0x0004001c020c7981 */ /* 0x004ea8000c1e1d00 */
[----:B------:R-:W2:Y:S01]  /*16b0*/  LDG.E.128 R16, desc[UR28][R2.64+0x600] ;  /* 0x0006001c02107981 */ /* 0x000ea2000c1e1d00 */
[----:B------:R-:W0:Y:S02]  /*16c0*/  S2UR UR42, SR_CTAID.Y ;  /* 0x00000000002a79c3 */ /* 0x000e240000002600 */
[----:B0-----:R-:W-:-:S04]  /*16d0*/  UIMAD.WIDE.U32 UR30, UR42, UR24, URZ ;  /* 0x000000182a1e72a5 */ /* 0x001fc8000f8e00ff */
[----:B------:R-:W-:-:S04]  /*16e0*/  UIMAD UR31, UR42, UR25, UR31 ;  /* 0x000000192a1f72a4 */ /* 0x000fc8000f8e021f */
[----:B------:R-:W-:-:S04]  /*16f0*/  UIMAD.WIDE.U32 UR30, UR8, UR26, UR30 ;  /* 0x0000001a081e72a5 */ /* 0x000fc8000f8e001e */
[----:B------:R-:W-:Y:S02]  /*1700*/  UIMAD UR31, UR8, UR27, UR31 ;  /* 0x0000001b081f72a4 */ /* 0x000fe4000f8e021f */
[----:B----4-:R-:W-:-:S04]  /*1710*/  ULEA UR42, UP0, UR30, UR34, 0x3 ;  /* 0x000000221e2a7291 */ /* 0x010fc8000f8018ff */
[----:B------:R-:W-:Y:S02]  /*1720*/  ULEA.HI.X UR30, UR30, UR35, UR31, 0x3, UP0 ;  /* 0x000000231e1e7291 */ /* 0x000fe400080f1c1f */
[----:B------:R-:W-:-:S04]  /*1730*/  MOV R20, UR42 ;  /* 0x0000002a00147c02 */ /* 0x000fc80008000f00 */
[----:B------:R-:W-:-:S05]  /*1740*/  MOV R21, UR30 ;  /* 0x0000001e00157c02 */ /* 0x000fca0008000f00 */
[----:B------:R-:W4:Y:S01]  /*1750*/  LDG.E.64 R2, desc[UR28][R20.64] ;  /* 0x0000001c14027981 */ /* 0x000f22000c1e1b00 */
[----:B------:R-:W-:-:S04]  /*1760*/  UIMAD.WIDE.U32 UR30, UR8, UR36, URZ ;  /* 0x00000024081e72a5 */ /* 0x000fc8000f8e00ff */
[----:B------:R-:W-:Y:S02]  /*1770*/  UIMAD UR31, UR8, UR37, UR31 ;  /* 0x00000025081f72a4 */ /* 0x000fe4000f8e021f */
[----:B------:R-:W-:-:S04]  /*1780*/  ULEA UR42, UP0, UR30, UR22, 0x1 ;  /* 0x000000161e2a7291 */ /* 0x000fc8000f8008ff */
[----:B------:R-:W-:Y:S02]  /*1790*/  ULEA.HI.X UR30, UR30, UR23, UR31, 0x1, UP0 ;  /* 0x000000171e1e7291 */ /* 0x000fe400080f0c1f */
[----:B------:R-:W-:-:S04]  /*17a0*/  MOV R36, UR42 ;  /* 0x0000002a00247c02 */ /* 0x000fc80008000f00 */
[----:B------:R-:W-:-:S03]  /*17b0*/  MOV R37, UR30 ;  /* 0x0000001e00257c02 */ /* 0x000fc60008000f00 */
[----:B------:R-:W-:Y:S01]  /*17c0*/  IMAD.WIDE.U32 R36, R23, 0x10, R36 ;  /* 0x0000001017247825 */ /* 0x000fe200078e0024 */
[----:B---3--:R0:W-:Y:S04]  /*17d0*/  STS.128 [R122], R4 ;  /* 0x000000047a007388 */ /* 0x0081e80000000c00 */
[----:B-----5:R-:W-:Y:S04]  /*17e0*/  STS.128 [R122+0x200], R8 ;  /* 0x000200087a007388 */ /* 0x020fe80000000c00 */
[----:B--2---:R1:W-:Y:S04]  /*17f0*/  STS.128 [R122+0x400], R12 ;  /* 0x0004000c7a007388 */ /* 0x0043e80000000c00 */
        /* <DEDUP_REMOVED lines=10> */
[C---:B------:R-:W-:Y:S01]  /*18a0*/  IADD3 R170, PT, PT, R0.reuse, 0x200, RZ ;  /* 0x0000020000aa7810 */ /* 0x040fe20007ffe0ff */
[----:B------:R-:W-:Y:S01]  /*18b0*/  UIADD3 UR30, UPT, UPT, UR48, -0x100, URZ ;  /* 0xffffff00301e7890 */ /* 0x000fe2000fffe0ff */
[----:B------:R-:W-:Y:S01]  /*18c0*/  ISETP.NE.AND P2, PT, R0, 0x1f, PT ;  /* 0x0000001f0000780c */ /* 0x000fe20003f45270 */
[----:B------:R-:W-:Y:S02]  /*18d0*/  BSSY.RECONVERGENT B0, `(.L_x_14931) ;  /* 0x0000106000007945 */ /* 0x000fe40003800200 */
[----:B------:R-:W-:-:S04]  /*18e0*/  ULOP3.LUT UR30, UR30, 0x100, URZ, 0xc0, !UPT ;  /* 0x000001001e1e7892 */ /* 0x000fc8000f8ec0ff */
[----:B------:R-:W-:-:S06]  /*18f0*/  UIADD3 UR31, UPT, UPT, UR30, UR8, URZ ;  /* 0x000000081e1f7290 */ /* 0x000fcc000fffe0ff */
[----:B------:R-:W-:Y:S01]  /*1900*/  SEL R170, R170, UR31, P1 ;  /* 0x0000001faaaa7c07 */ /* 0x000fe20008800000 */
[----:B0-----:R-:W-:Y:S01]  /*1910*/  ULEA UR30, UR43, UR42, 0x18 ;  /* 0x0000002a2b1e7291 */ /* 0x001fe2000f8ec0ff */
[----:B----4-:R-:W-:Y:S02]  /*1920*/  R2UR UR47, R3 ;  /* 0x00000000032f72ca */ /* 0x010fe400000e0000 */
[----:B------:R-:W-:-:S11]  /*1930*/  R2UR UR46, R2 ;  /* 0x00000000022e72ca */ /* 0x000fd600000e0000 */
[----:B------:R-:W-:Y:S01]  /*1940*/  FMUL.FTZ R3, R54, UR47 ;  /* 0x0000002f36037c20 */ /* 0x000fe20008410000 */
[----:B------:R-:W-:Y:S01]  /*1950*/  FMUL.FTZ R2, R41, UR47 ;  /* 0x0000002f29027c20 */ /* 0x000fe20008410000 */
[----:B------:R-:W-:Y:S02]  /*1960*/  FMUL.FTZ R169, R55, UR47 ;  /* 0x0000002f37a97c20 */ /* 0x000fe40008410000 */
[----:B------:R-:W-:Y:S01]  /*1970*/  FMUL.RZ R5, R3, 0.15915493667125701904 ;  /* 0x3e22f98303057820 */ /* 0x000fe2000040c000 */
[----:B------:R-:W-:Y:S01]  /*1980*/  FMUL.FTZ R3, R53, UR47 ;  /* 0x0000002f35037c20 */ /* 0x000fe20008410000 */
[----:B-1----:R-:W-:Y:S01]  /*1990*/  FMUL.RZ R12, R2, 0.15915493667125701904 ;  /* 0x3e22f983020c7820 */ /* 0x002fe2000040c000 */
[----:B------:R-:W-:Y:S01]  /*19a0*/  FMUL.FTZ R2, R40, UR47 ;  /* 0x0000002f28027c20 */ /* 0x000fe20008410000 */
[----:B------:R-:W0:Y:S01]  /*19b0*/  MUFU.SIN R4, R5 ;  /* 0x0000000500047308 */ /* 0x000e220000000400 */
[----:B------:R-:W-:Y:S01]  /*19c0*/  FMUL.RZ R7, R3, 0.15915493667125701904 ;  /* 0x3e22f98303077820 */ /* 0x000fe2000040c000 */
[----:B------:R-:W-:Y:S01]  /*19d0*/  FMUL.FTZ R3, R52, UR47 ;  /* 0x0000002f34037c20 */ /* 0x000fe20008410000 */
[----:B------:R-:W-:Y:S01]  /*19e0*/  FMUL.RZ R13, R2, 0.15915493667125701904 ;  /* 0x3e22f983020d7820 */ /* 0x000fe2000040c000 */
[----:B------:R-:W-:-:S02]  /*19f0*/  FMUL.RZ R175, R169, 0.15915493667125701904 ;  /* 0x3e22f983a9af7820 */ /* 0x000fc4000040c000 */
[----:B------:R-:W-:Y:S01]  /*1a00*/  FMUL.RZ R9, R3, 0.15915493667125701904 ;  /* 0x3e22f98303097820 */ /* 0x000fe2000040c000 */
[----:B------:R-:W-:Y:S01]  /*1a10*/  FMUL.FTZ R3, R51, UR47 ;  /* 0x0000002f33037c20 */ /* 0x000fe20008410000 */
[----:B------:R1:W4:Y:S03]  /*1a20*/  MUFU.COS R156, R5 ;  /* 0x00000005009c7308 */ /* 0x0003260000000000 */
        /* <DEDUP_REMOVED lines=9> */
[----:B------:R1:W4:Y:S08]  /*1ac0*/  MUFU.COS R152, R9 ;  /* 0x0000000900987308 */ /* 0x0003300000000000 */
[----:B------:R-:W-:Y:S01]  /*1ad0*/  MUFU.SIN R10, R11 ;  /* 0x0000000b000a7308 */ /* 0x000fe20000000400 */
[----:B-1----:R-:W-:Y:S01]  /*1ae0*/  FMUL.RZ R9, R3, 0.15915493667125701904 ;  /* 0x3e22f98303097820 */ /* 0x002fe2000040c000 */
[----:B------:R-:W-:-:S06]  /*1af0*/  FMUL.FTZ R3, R47, UR47 ;  /* 0x0000002f2f037c20 */ /* 0x000fcc0008410000 */
[----:B------:R1:W4:Y:S08]  /*1b00*/  MUFU.COS R150, R11 ;  /* 0x0000000b00967308 */ /* 0x0003300000000000 */
[----:B--2---:R-:W-:Y:S01]  /*1b10*/  MUFU.SIN R16, R5 ;  /* 0x0000000500107308 */ /* 0x004fe20000000400 */
[----:B-1----:R-:W-:Y:S01]  /*1b20*/  FMUL.RZ R11, R3, 0.15915493667125701904 ;  /* 0x3e22f983030b7820 */ /* 0x002fe2000040c000 */
[----:B------:R-:W-:-:S06]  /*1b30*/  FMUL.FTZ R3, R46, UR47 ;  /* 0x0000002f2e037c20 */ /* 0x000fcc0008410000 */
[----:B------:R1:W2:Y:S08]  /*1b40*/  MUFU.COS R148, R5 ;  /* 0x0000000500947308 */ /* 0x0002b00000000000 */
[----:B------:R-:W-:Y:S01]  /*1b50*/  MUFU.SIN R18, R7 ;  /* 0x0000000700127308 */ /* 0x000fe20000000400 */
[----:B-1----:R-:W-:Y:S01]  /*1b60*/  FMUL.RZ R5, R3, 0.15915493667125701904 ;  /* 0x3e22f98303057820 */ /* 0x002fe2000040c000 */
[----:B------:R-:W-:-:S06]  /*1b70*/  FMUL.FTZ R3, R45, UR47 ;  /* 0x0000002f2d037c20 */ /* 0x000fcc0008410000 */
[----:B------:R1:W-:Y:S08]  /*1b80*/  MUFU.COS R146, R7 ;  /* 0x0000000700927308 */ /* 0x0003f00000000000 */
[----:B------:R-:W-:Y:S01]  /*1b90*/  MUFU.SIN R36, R9 ;  /* 0x0000000900247308 */ /* 0x000fe20000000400 */
        /* <DEDUP_REMOVED lines=13> */
[----:B------:R-:W-:-:S05]  /*1c70*/  MOV R3, UR46 ;  /* 0x0000002e00037c02 */ /* 0x000fca0008000f00 */
[----:B------:R-:W-:Y:S01]  /*1c80*/  FMUL.FTZ R2, R3, 1.4426950216293334961 ;  /* 0x3fb8aa3b03027820 */ /* 0x000fe20000410000 */
[----:B------:R1:W2:Y:S03]  /*1c90*/  MUFU.COS R37, R7 ;  /* 0x0000000700257308 */ /* 0x0002a60000000000 */
[-C--:B------:R-:W-:Y:S01]  /*1ca0*/  FMUL.FTZ R3, R54, R2.reuse ;  /* 0x0000000236037220 */ /* 0x080fe20000410000 */
[-C--:B------:R-:W-:Y:S01]  /*1cb0*/  FMUL.FTZ R17, R46, R2.reuse ;  /* 0x000000022e117220 */ /* 0x080fe20000410000 */
[-C--:B------:R-:W-:Y:S01]  /*1cc0*/  FMUL.FTZ R131, R40, R2.reuse ;  /* 0x0000000228837220 */ /* 0x080fe20000410000 */
[-C--:B------:R-:W-:Y:S01]  /*1cd0*/  FMUL.FTZ R14, R47, R2.reuse ;  /* 0x000000022f0e7220 */ /* 0x080fe20000410000 */
[-C--:B------:R-:W-:Y:S01]  /*1ce0*/  FMUL.FTZ R129, R41, R2.reuse ;  /* 0x0000000229817220 */ /* 0x080fe20000410000 */
[----:B------:R-:W-:Y:S01]  /*1cf0*/  MUFU.SIN R130, R5 ;  /* 0x0000000500827308 */ /* 0x000fe20000000400 */
[----:B-1----:R-:W-:-:S07]  /*1d00*/  FMUL.FTZ R7, R52, R2 ;  /* 0x0000000234077220 */ /* 0x002fce0000410000 */
[----:B------:R1:W-:Y:S08]  /*1d10*/  MUFU.COS R132, R5 ;  /* 0x0000000500847308 */ /* 0x0003f00000000000 */
[----:B------:R-:W0:Y:S01]  /*1d20*/  MUFU.EX2 R3, R3 ;  /* 0x0000000300037308 */ /* 0x000e220000000800 */
[----:B-1----:R-:W-:-:S03]  /*1d30*/  FMUL.FTZ R5, R53, R2 ;  /* 0x0000000235057220 */ /* 0x002fc60000410000 */
[----:B------:R-:W1:Y:S04]  /*1d40*/  MUFU.EX2 R7, R7 ;  /* 0x0000000700077308 */ /* 0x000e680000000800 */
[----:B------:R-:W2:Y:S04]  /*1d50*/  MUFU.EX2 R5, R5 ;  /* 0x0000000500057308 */ /* 0x000ea80000000800 */
[----:B------:R-:W-:Y:S01]  /*1d60*/  MUFU.SIN R128, R9 ;  /* 0x0000000900807308 */ /* 0x000fe20000000400 */
[----:B0-----:R-:W-:Y:S01]  /*1d70*/  FMUL.FTZ R155, R3, R4 ;  /* 0x00000004039b7220 */ /* 0x001fe20000410000 */
[----:B------:R-:W-:Y:S01]  /*1d80*/  FMUL.FTZ R4, R45, R2 ;  /* 0x000000022d047220 */ /* 0x000fe20000410000 */
[----:B----4-:R-:W-:Y:S01]  /*1d90*/  FMUL.FTZ R156, R3, R156 ;  /* 0x0000009c039c7220 */ /* 0x010fe20000410000 */
[----:B------:R-:W-:Y:S01]  /*1da0*/  LEA R3, R123, R121, 0x5 ;  /* 0x000000797b037211 */ /* 0x000fe200078e28ff */
[C---:B-1----:R-:W-:Y:S01]  /*1db0*/  FMUL.FTZ R152, R7.reuse, R152 ;  /* 0x0000009807987220 */ /* 0x042fe20000410000 */
[----:B------:R-:W-:-:S02]  /*1dc0*/  FMUL.FTZ R151, R7, R8 ;  /* 0x0000000807977220 */ /* 0x000fc40000410000 */
[----:B------:R0:W1:Y:S01]  /*1dd0*/  MUFU.COS R136, R9 ;  /* 0x0000000900887308 */ /* 0x0000620000000000 */
[----:B------:R-:W-:Y:S01]  /*1de0*/  FMUL.FTZ R7, R42, R2 ;  /* 0x000000022a077220 */ /* 0x000fe20000410000 */
[C---:B--2---:R-:W-:Y:S01]  /*1df0*/  FMUL.FTZ R154, R5.reuse, R154 ;  /* 0x0000009a059a7220 */ /* 0x044fe20000410000 */
[----:B------:R-:W-:Y:S01]  /*1e00*/  FMUL.FTZ R153, R5, R6 ;  /* 0x0000000605997220 */ /* 0x000fe20000410000 */
[-C--:B------:R-:W-:Y:S01]  /*1e10*/  FMUL.FTZ R5, R44, R2.reuse ;  /* 0x000000022c057220 */ /* 0x080fe20000410000 */
[----:B------:R-:W-:-:S03]  /*1e20*/  FMUL.FTZ R6, R43, R2 ;  /* 0x000000022b067220 */ /* 0x000fc60000410000 */
[----:B------:R-:W-:Y:S01]  /*1e30*/  MUFU.SIN R133, R11 ;  /* 0x0000000b00857308 */ /* 0x000fe20000000400 */
[----:B0-----:R-:W-:-:S07]  /*1e40*/  FMUL.FTZ R9, R51, R2 ;  /* 0x0000000233097220 */ /* 0x001fce0000410000 */
[----:B------:R0:W2:Y:S08]  /*1e50*/  MUFU.COS R39, R11 ;  /* 0x0000000b00277308 */ /* 0x0000b00000000000 */
[----:B------:R-:W-:Y:S01]  /*1e60*/  MUFU.SIN R157, R13 ;  /* 0x0000000d009d7308 */ /* 0x000fe20000000400 */
[----:B0-----:R-:W-:-:S07]  /*1e70*/  FMUL.FTZ R11, R50, R2 ;  /* 0x00000002320b7220 */ /* 0x001fce0000410000 */
[----:B------:R0:W4:Y:S08]  /*1e80*/  MUFU.COS R159, R13 ;  /* 0x0000000d009f7308 */ /* 0x0001300000000000 */
[----:B------:R-:W1:Y:S01]  /*1e90*/  MUFU.EX2 R9, R9 ;  /* 0x0000000900097308 */ /* 0x000e620000000800 */
[----:B0-----:R-:W-:-:S03]  /*1ea0*/  FMUL.FTZ R13, R48, R2 ;  /* 0x00000002300d7220 */ /* 0x001fc60000410000 */
[----:B------:R-:W0:Y:S04]  /*1eb0*/  MUFU.EX2 R11, R11 ;  /* 0x0000000b000b7308 */ /* 0x000e280000000800 */
[----:B------:R-:W3:Y:S04]  /*1ec0*/  MUFU.EX2 R143, R13 ;  /* 0x0000000d008f7308 */ /* 0x000ee80000000800 */
[----:B------:R-:W2:Y:S01]  /*1ed0*/  MUFU.EX2 R4, R4 ;  /* 0x0000000400047308 */ /* 0x000ea20000000800 */
[C---:B-1----:R-:W-:Y:S01]  /*1ee0*/  FMUL.FTZ R150, R9.reuse, R150 ;  /* 0x0000009609967220 */ /* 0x042fe20000410000 */
[----:B------:R-:W-:-:S02]  /*1ef0*/  FMUL.FTZ R149, R9, R10 ;  /* 0x0000000a09957220 */ /* 0x000fc40000410000 */
[----:B------:R-:W1:Y:S01]  /*1f00*/  MUFU.EX2 R5, R5 ;  /* 0x0000000500057308 */ /* 0x000e620000000800 */
[C---:B0-----:R-:W-:Y:S01]  /*1f10*/  FMUL.FTZ R148, R11.reuse, R148 ;  /* 0x000000940b947220 */ /* 0x041fe20000410000 */
[----:B------:R-:W-:Y:S02]  /*1f20*/  FMUL.FTZ R147, R11, R16 ;  /* 0x000000100b937220 */ /* 0x000fe40000410000 */
[----:B------:R-:W0:Y:S01]  /*1f30*/  MUFU.EX2 R6, R6 ;  /* 0x0000000600067308 */ /* 0x000e220000000800 */
[----:B------:R-:W5:Y:S01]  /*1f40*/  LDS.128 R8, [R3+0x20] ;  /* 0x0000200003087984 */ /* 0x000f620000000c00 */
[C---:B---3--:R-:W-:Y:S01]  /*1f50*/  FMUL.FTZ R144, R143.reuse, R144 ;  /* 0x000000908f907220 */ /* 0x048fe20000410000 */
[----:B------:R-:W-:Y:S01]  /*1f60*/  FMUL.FTZ R143, R143, R36 ;  /* 0x000000248f8f7220 */ /* 0x000fe20000410000 */
[----:B------:R-:W3:Y:S01]  /*1f70*/  MUFU.EX2 R7, R7 ;  /* 0x0000000700077308 */ /* 0x000ee20000000800 */
[C---:B--2---:R-:W-:Y:S01]  /*1f80*/  FMUL.FTZ R138, R4.reuse, R37 ;  /* 0x00000025048a7220 */ /* 0x044fe20000410000 */
[----:B------:R-:W-:-:S02]  /*1f90*/  FMUL.FTZ R137, R4, R137 ;  /* 0x0000008904897220 */ /* 0x000fc40000410000 */
[----:B------:R-:W-:Y:S01]  /*1fa0*/  MUFU.SIN R158, R12 ;  /* 0x0000000c009e7308 */ /* 0x000fe20000000400 */
[C---:B-1----:R-:W-:Y:S01]  /*1fb0*/  FMUL.FTZ R136, R5.reuse, R136 ;  /* 0x0000008805887220 */ /* 0x042fe20000410000 */
[----:B------:R-:W-:Y:S01]  /*1fc0*/  FMUL.FTZ R135, R5, R128 ;  /* 0x0000008005877220 */ /* 0x000fe20000410000 */
[C---:B0-----:R-:W-:Y:S01]  /*1fd0*/  FMUL.FTZ R134, R6.reuse, R39 ;  /* 0x0000002706867220 */ /* 0x041fe20000410000 */
[----:B------:R-:W-:-:S04]  /*1fe0*/  FMUL.FTZ R133, R6, R133 ;  /* 0x0000008506857220 */ /* 0x000fc80000410000 */
[----:B------:R0:W1:Y:S01]  /*1ff0*/  MUFU.COS R160, R12 ;  /* 0x0000000c00a07308 */ /* 0x0000620000000000 */
[----:B---3--:R-:W-:-:S07]  /*2000*/  FMUL.FTZ R132, R7, R132 ;  /* 0x0000008407847220 */ /* 0x008fce0000410000 */
[----:B------:R-:W2:Y:S01]  /*2010*/  MUFU.EX2 R139, R17 ;  /* 0x00000011008b7308 */ /* 0x000ea20000000800 */
[----:B0-----:R-:W-:-:S03]  /*2020*/  FMUL.FTZ R12, R49, R2 ;  /* 0x00000002310c7220 */ /* 0x001fc60000410000 */
[----:B------:R0:W4:Y:S04]  /*2030*/  MUFU.EX2 R36, R131 ;  /* 0x0000008300247308 */ /* 0x0001280000000800 */
[----:B------:R-:W3:Y:S04]  /*2040*/  MUFU.EX2 R145, R12 ;  /* 0x0000000c00917308 */ /* 0x000ee80000000800 */
[----:B------:R1:W5:Y:S01]  /*2050*/  MUFU.EX2 R141, R14 ;  /* 0x0000000e008d7308 */ /* 0x0003620000000800 */
[----:B0-----:R-:W-:Y:S01]  /*2060*/  FMUL.FTZ R131, R7, R130 ;  /* 0x0000008207837220 */ /* 0x001fe20000410000 */
[C---:B--2---:R-:W-:Y:S01]  /*2070*/  FMUL.FTZ R140, R139.reuse, R140 ;  /* 0x0000008c8b8c7220 */ /* 0x044fe20000410000 */
[----:B------:R-:W0:Y:S01]  /*2080*/  LDS.128 R4, [R3+0x30] ;  /* 0x0000300003047984 */ /* 0x000e220000000c00 */
[----:B------:R-:W-:Y:S01]  /*2090*/  FMUL.FTZ R139, R139, R126 ;  /* 0x0000007e8b8b7220 */ /* 0x000fe20000410000 */
[----:B------:R-:W2:Y:S01]  /*20a0*/  MUFU.EX2 R129, R129 ;  /* 0x0000008100817308 */ /* 0x000ea20000000800 */
[C---:B----4-:R-:W-:Y:S01]  /*20b0*/  FMUL.FTZ R128, R36.reuse, R159 ;  /* 0x0000009f24807220 */ /* 0x050fe20000410000 */
[----:B------:R-:W-:Y:S01]  /*20c0*/  FMUL.FTZ R126, R36, R157 ;  /* 0x0000009d247e7220 */ /* 0x000fe20000410000 */
[----:B-1----:R-:W1:Y:S01]  /*20d0*/  LDS.128 R12, [R3] ;  /* 0x00000000030c7984 */ /* 0x002e620000000c00 */
[C---:B---3--:R-:W-:Y:S01]  /*20e0*/  FMUL.FTZ R146, R145.reuse, R146 ;  /* 0x0000009291927220 */ /* 0x048fe20000410000 */
[----:B------:R-:W-:Y:S01]  /*20f0*/  FMUL.FTZ R145, R145, R18 ;  /* 0x0000001291917220 */ /* 0x000fe20000410000 */
[----:B------:R-:W3:Y:S01]  /*2100*/  MUFU.SIN R179, R175 ;  /* 0x000000af00b37308 */ /* 0x000ee20000000400 */
[----:B------:R-:W-:Y:S01]  /*2110*/  LDS.128 R16, [R3+0x10] ;  /* 0x0000100003107984 */ /* 0x000fe20000000c00 */
[C---:B-----5:R-:W-:Y:S01]  /*2120*/  FMUL.FTZ R142, R141.reuse, R142 ;  /* 0x0000008e8d8e7220 */ /* 0x060fe20000410000 */
[----:B------:R-:W-:-:S02]  /*2130*/  FMUL.FTZ R141, R141, R38 ;  /* 0x000000268d8d7220 */ /* 0x000fc40000410000 */
[----:B------:R-:W-:Y:S01]  /*2140*/  STS.128 [R122+0x840], R20 ;  /* 0x000840147a007388 */ /* 0x000fe20000000c00 */
[C---:B--2---:R-:W-:Y:S01]  /*2150*/  FMUL.FTZ R130, R129.reuse, R160 ;  /* 0x000000a081827220 */ /* 0x044fe20000410000 */
[----:B------:R-:W-:Y:S02]  /*2160*/  FMUL.FTZ R129, R129, R158 ;  /* 0x0000009e81817220 */ /* 0x000fe40000410000 */
[----:B------:R2:W-:Y:S04]  /*2170*/  STS.128 [R122+0xa40], R24 ;  /* 0x000a40187a007388 */ /* 0x0005e80000000c00 */
[----:B------:R4:W-:Y:S04]  /*2180*/  STS.128 [R122+0xc40], R28 ;  /* 0x000c401c7a007388 */ /* 0x0009e80000000c00 */
[----:B------:R5:W-:Y:S01]  /*2190*/  STS.128 [R122+0xe40], R32 ;  /* 0x000e40207a007388 */ /* 0x000be20000000c00 */
[----:B------:R-:W-:-:S03]  /*21a0*/  NOP ;  /* 0x0000000000007918 */ /* 0x000fc60000000000 */
[----:B------:R-:W3:Y:S01]  /*21b0*/  LDS.128 R36, [R3+0x840] ;  /* 0x0008400003247984 */ /* 0x000ee20000000c00 */
[--C-:B--2---:R-:W-:Y:S02]  /*21c0*/  HADD2.F32 R26, -RZ, R8.reuse.H0_H0 ;  /* 0x20000008ff1a7230 */ /* 0x104fe40000004100 */
[----:B----4-:R-:W-:Y:S02]  /*21d0*/  HADD2.F32 R28, -RZ, R8.H1_H1 ;  /* 0x30000008ff1c7230 */ /* 0x010fe40000004100 */
[--C-:B------:R-:W-:Y:S02]  /*21e0*/  HADD2.F32 R29, -RZ, R9.reuse.H0_H0 ;  /* 0x20000009ff1d7230 */ /* 0x100fe40000004100 */
[----:B------:R-:W-:Y:S02]  /*21f0*/  HADD2.F32 R31, -RZ, R9.H1_H1 ;  /* 0x30000009ff1f7230 */ /* 0x000fe40000004100 */
[--C-:B------:R-:W-:Y:S02]  /*2200*/  HADD2.F32 R30, -RZ, R10.reuse.H0_H0 ;  /* 0x2000000aff1e7230 */ /* 0x100fe40000004100 */
[----:B-----5:R-:W-:-:S02]  /*2210*/  HADD2.F32 R32, -RZ, R10.H1_H1 ;  /* 0x3000000aff207230 */ /* 0x020fc40000004100 */
[--C-:B------:R-:W-:Y:S02]  /*2220*/  HADD2.F32 R33, -RZ, R11.reuse.H0_H0 ;  /* 0x2000000bff217230 */ /* 0x100fe40000004100 */
[----:B------:R-:W-:Y:S02]  /*2230*/  HADD2.F32 R35, -RZ, R11.H1_H1 ;  /* 0x3000000bff237230 */ /* 0x000fe40000004100 */
[----:B------:R-:W2:Y:S01]  /*2240*/  LDS.128 R8, [R3+0x860] ;  /* 0x0008600003087984 */ /* 0x000ea20000000c00 */
[--C-:B0-----:R-:W-:Y:S02]  /*2250*/  HADD2.F32 R34, -RZ, R4.reuse.H0_H0 ;  /* 0x20000004ff227230 */ /* 0x101fe40000004100 */
[----:B------:R-:W-:Y:S02]  /*2260*/  HADD2.F32 R164, -RZ, R4.H1_H1 ;  /* 0x30000004ffa47230 */ /* 0x000fe40000004100 */
[--C-:B------:R-:W-:Y:S02]  /*2270*/  HADD2.F32 R161, -RZ, R5.reuse.H0_H0 ;  /* 0x20000005ffa17230 */ /* 0x100fe40000004100 */
[----:B------:R-:W-:-:S02]  /*2280*/  HADD2.F32 R163, -RZ, R5.H1_H1 ;  /* 0x30000005ffa37230 */ /* 0x000fc40000004100 */
[--C-:B------:R-:W-:Y:S02]  /*2290*/  HADD2.F32 R166, -RZ, R6.reuse.H0_H0 ;  /* 0x20000006ffa67230 */ /* 0x100fe40000004100 */
[----:B------:R-:W-:Y:S02]  /*22a0*/  HADD2.F32 R168, -RZ, R6.H1_H1 ;  /* 0x30000006ffa87230 */ /* 0x000fe40000004100 */
[--C-:B------:R-:W-:Y:S02]  /*22b0*/  HADD2.F32 R165, -RZ, R7.reuse.H0_H0 ;  /* 0x20000007ffa57230 */ /* 0x100fe40000004100 */
[----:B------:R-:W-:Y:S02]  /*22c0*/  HADD2.F32 R167, -RZ, R7.H1_H1 ;  /* 0x30000007ffa77230 */ /* 0x000fe40000004100 */
[--C-:B-1----:R-:W-:Y:S01]  /*22d0*/  HADD2.F32 R158, -RZ, R12.reuse.H0_H0 ;  /* 0x2000000cff9e7230 */ /* 0x102fe20000004100 */
[----:B------:R-:W0:Y:S01]  /*22e0*/  LDS.128 R4, [R3+0x870] ;  /* 0x0008700003047984 */ /* 0x000e220000000c00 */
[----:B------:R-:W-:-:S02]  /*22f0*/  HADD2.F32 R160, -RZ, R12.H1_H1 ;  /* 0x3000000cffa07230 */ /* 0x000fc40000004100 */
[--C-:B------:R-:W-:Y:S02]  /*2300*/  HADD2.F32 R157, -RZ, R13.reuse.H0_H0 ;  /* 0x2000000dff9d7230 */ /* 0x100fe40000004100 */
[----:B------:R-:W-:Y:S02]  /*2310*/  HADD2.F32 R159, -RZ, R13.H1_H1 ;  /* 0x3000000dff9f7230 */ /* 0x000fe40000004100 */
[--C-:B------:R-:W-:Y:S02]  /*2320*/  HADD2.F32 R162, -RZ, R14.reuse.H0_H0 ;  /* 0x2000000effa27230 */ /* 0x100fe40000004100 */
[----:B------:R-:W-:Y:S02]  /*2330*/  HADD2.F32 R20, -RZ, R14.H1_H1 ;  /* 0x3000000eff147230 */ /* 0x000fe40000004100 */
[--C-:B------:R-:W-:Y:S02]  /*2340*/  HADD2.F32 R21, -RZ, R15.reuse.H0_H0 ;  /* 0x2000000fff157230 */ /* 0x100fe40000004100 */
[----:B------:R-:W-:-:S02]  /*2350*/  HADD2.F32 R23, -RZ, R15.H1_H1 ;  /* 0x3000000fff177230 */ /* 0x000fc40000004100 */
[----:B------:R-:W1:Y:S01]  /*2360*/  LDS.128 R12, [R3+0x850] ;  /* 0x00085000030c7984 */ /* 0x000e620000000c00 */
[--C-:B---3--:R-:W-:Y:S02]  /*2370*/  HADD2.F32 R169, -RZ, R36.reuse.H0_H0 ;  /* 0x20000024ffa97230 */ /* 0x108fe40000004100 */
[----:B------:R-:W-:Y:S02]  /*2380*/  HADD2.F32 R171, -RZ, R36.H1_H1 ;  /* 0x30000024ffab7230 */ /* 0x000fe40000004100 */
[--C-:B------:R-:W-:Y:S02]  /*2390*/  HADD2.F32 R36, -RZ, R37.reuse.H0_H0 ;  /* 0x20000025ff247230 */ /* 0x100fe40000004100 */
[----:B------:R-:W-:Y:S02]  /*23a0*/  HADD2.F32 R172, -RZ, R37.H1_H1 ;  /* 0x30000025ffac7230 */ /* 0x000fe40000004100 */
[--C-:B------:R-:W-:Y:S02]  /*23b0*/  HADD2.F32 R37, -RZ, R38.reuse.H0_H0 ;  /* 0x20000026ff257230 */ /* 0x100fe40000004100 */
[----:B------:R-:W-:-:S02]  /*23c0*/  HADD2.F32 R173, -RZ, R38.H1_H1 ;  /* 0x30000026ffad7230 */ /* 0x000fc40000004100 */
[----:B------:R-:W-:Y:S01]  /*23d0*/  FMUL.FTZ R38, R55, R2 ;  /* 0x0000000237267220 */ /* 0x000fe20000410000 */
[--C-:B------:R-:W-:Y:S02]  /*23e0*/  HADD2.F32 R174, -RZ, R39.reuse.H0_H0 ;  /* 0x20000027ffae7230 */ /* 0x100fe40000004100 */
[----:B------:R-:W-:Y:S01]  /*23f0*/  FMUL.FTZ R37, R70, R37 ;  /* 0x0000002546257220 */ /* 0x000fe20000410000 */
[----:B------:R-:W-:Y:S02]  /*2400*/  HADD2.F32 R176, -RZ, R39.H1_H1 ;  /* 0x30000027ffb07230 */ /* 0x000fe40000004100 */
[----:B------:R3:W4:Y:S01]  /*2410*/  MUFU.COS R39, R175 ;  /* 0x000000af00277308 */ /* 0x0007220000000000 */
[--C-:B--2---:R-:W-:Y:S02]  /*2420*/  HADD2.F32 R178, -RZ, R9.reuse.H0_H0 ;  /* 0x20000009ffb27230 */ /* 0x104fe40000004100 */
[----:B------:R-:W-:Y:S02]  /*2430*/  HADD2.F32 R216, -RZ, R9.H1_H1 ;  /* 0x30000009ffd87230 */ /* 0x000fe40000004100 */
[----:B------:R-:W-:-:S02]  /*2440*/  HADD2.F32 R219, -RZ, R8.H0_H0 ;  /* 0x20000008ffdb7230 */ /* 0x000fc40000004100 */
[C---:B------:R-:W-:Y:S01]  /*2450*/  FMUL.FTZ R217, R63.reuse, R178 ;  /* 0x000000b23fd97220 */ /* 0x040fe20000410000 */
[----:B------:R-:W-:Y:S01]  /*2460*/  HADD2.F32 R215, -RZ, R10.H0_H0 ;  /* 0x2000000affd77230 */ /* 0x000fe20000004100 */
[----:B------:R-:W2:Y:S01]  /*2470*/  MUFU.EX2 R38, R38 ;  /* 0x0000002600267308 */ /* 0x000ea20000000800 */
[----:B---3--:R-:W-:Y:S02]  /*2480*/  HADD2.F32 R175, -RZ, R8.H1_H1 ;  /* 0x30000008ffaf7230 */ /* 0x008fe40000004100 */
[C---:B------:R-:W-:Y:S01]  /*2490*/  FMUL.FTZ R219, R64.reuse, R219 ;  /* 0x000000db40db7220 */ /* 0x040fe20000410000 */
[----:B------:R-:W-:Y:S02]  /*24a0*/  HADD2.F32 R177, -RZ, R10.H1_H1 ;  /* 0x3000000affb17230 */ /* 0x000fe40000004100 */
[----:B------:R-:W-:Y:S01]  /*24b0*/  FMUL.FTZ R216, R63, -R216 ;  /* 0x800000d83fd87220 */ /* 0x000fe20000410000 */
[--C-:B------:R-:W-:Y:S02]  /*24c0*/  HADD2.F32 R10, -RZ, R11.reuse.H0_H0 ;  /* 0x2000000bff0a7230 */ /* 0x100fe40000004100 */
[----:B------:R-:W-:Y:S01]  /*24d0*/  FMUL.FTZ R218, R64, -R175 ;  /* 0x800000af40da7220 */ /* 0x000fe20000410000 */
[----:B------:R-:W-:-:S02]  /*24e0*/  HADD2.F32 R212, -RZ, R11.H1_H1 ;  /* 0x3000000bffd47230 */ /* 0x000fc40000004100 */
[C---:B------:R-:W-:Y:S01]  /*24f0*/  FMUL.FTZ R215, R62.reuse, R215 ;  /* 0x000000d73ed77220 */ /* 0x040fe20000410000 */
[--C-:B0-----:R-:W-:Y:S02]  /*2500*/  HADD2.F32 R211, -RZ, R4.reuse.H0_H0 ;  /* 0x20000004ffd37230 */ /* 0x101fe40000004100 */
[----:B------:R-:W-:Y:S01]  /*2510*/  FMUL.FTZ R214, R62, -R177 ;  /* 0x800000b13ed67220 */ /* 0x000fe20000410000 */
[----:B------:R-:W-:Y:S02]  /*2520*/  HADD2.F32 R11, -RZ, R4.H1_H1 ;  /* 0x30000004ff0b7230 */ /* 0x000fe40000004100 */
[----:B------:R-:W-:Y:S01]  /*2530*/  FMUL.FTZ R213, R61, R10 ;  /* 0x0000000a3dd57220 */ /* 0x000fe20000410000 */
[----:B------:R-:W-:Y:S02]  /*2540*/  HADD2.F32 R4, -RZ, R5.H0_H0 ;  /* 0x20000005ff047230 */ /* 0x000fe40000004100 */
[C---:B--2---:R-:W-:Y:S01]  /*2550*/  FMUL.FTZ R9, R38.reuse, R179 ;  /* 0x000000b326097220 */ /* 0x044fe20000410000 */
[----:B----4-:R-:W-:Y:S01]  /*2560*/  FMUL.FTZ R8, R38, R39 ;  /* 0x0000002726087220 */ /* 0x010fe20000410000 */
[----:B------:R-:W-:Y:S01]  /*2570*/  LEA R179, R170, UR30, 0x3 ;  /* 0x0000001eaab37c11 */ /* 0x000fe2000f8e18ff */
[----:B-1----:R-:W-:-:S02]  /*2580*/  HADD2.F32 R3, -RZ, R12.H0_H0 ;  /* 0x2000000cff037230 */ /* 0x002fc40000004100 */
[C---:B------:R-:W-:Y:S01]  /*2590*/  FMUL.FTZ R170, R72.reuse, R169 ;  /* 0x000000a948aa7220 */ /* 0x040fe20000410000 */
[----:B------:R-:W-:Y:S02]  /*25a0*/  HADD2.F32 R203, -RZ, R12.H1_H1 ;  /* 0x3000000cffcb7230 */ /* 0x000fe40000004100 */
[C---:B------:R-:W-:Y:S01]  /*25b0*/  FMUL.FTZ R39, R71.reuse, R36 ;  /* 0x0000002447277220 */ /* 0x040fe20000410000 */
[--C-:B------:R-:W-:Y:S01]  /*25c0*/  HADD2.F32 R2, -RZ, R13.reuse.H0_H0 ;  /* 0x2000000dff027230 */ /* 0x100fe20000004100 */
[----:B------:R0:W-:Y:S01]  /*25d0*/  STS.64 [R179+0x35d0], R8 ;  /* 0x0035d008b3007388 */ /* 0x0001e20000000a00 */
[----:B------:R-:W-:Y:S02]  /*25e0*/  HADD2.F32 R206, -RZ, R13.H1_H1 ;  /* 0x3000000dffce7230 */ /* 0x000fe40000004100 */
[----:B------:R-:W-:Y:S01]  /*25f0*/  FMUL.FTZ R169, R72, -R171 ;  /* 0x800000ab48a97220 */ /* 0x000fe20000410000 */
[----:B------:R-:W-:Y:S02]  /*2600*/  HADD2.F32 R208, -RZ, R5.H1_H1 ;  /* 0x30000005ffd07230 */ /* 0x000fe40000004100 */
[----:B------:R-:W-:Y:S01]  /*2610*/  FMUL.FTZ R38, R71, -R172 ;  /* 0x800000ac47267220 */ /* 0x000fe20000410000 */
[----:B------:R-:W-:-:S02]  /*2620*/  HADD2.F32 R13, -RZ, R14.H0_H0 ;  /* 0x2000000eff0d7230 */ /* 0x000fc40000004100 */
[----:B------:R-:W-:Y:S01]  /*2630*/  FMUL.FTZ R36, R70, -R173 ;  /* 0x800000ad46247220 */ /* 0x000fe20000410000 */
[----:B------:R-:W-:Y:S02]  /*2640*/  HADD2.F32 R207, -RZ, R14.H1_H1 ;  /* 0x3000000effcf7230 */ /* 0x000fe40000004100 */
[C---:B------:R-:W-:Y:S01]  /*2650*/  FMUL.FTZ R14, R69.reuse, -R176 ;  /* 0x800000b0450e7220 */ /* 0x040fe20000410000 */
[--C-:B------:R-:W-:Y:S02]  /*2660*/  HADD2.F32 R12, -RZ, R15.reuse.H0_H0 ;  /* 0x2000000fff0c7230 */ /* 0x100fe40000004100 */
[----:B------:R-:W-:Y:S01]  /*2670*/  FMUL.FTZ R204, R68, R3 ;  /* 0x0000000344cc7220 */ /* 0x000fe20000410000 */
[----:B------:R-:W-:Y:S02]  /*2680*/  HADD2.F32 R220, -RZ, R15.H1_H1 ;  /* 0x3000000fffdc7230 */ /* 0x000fe40000004100 */
[----:B------:R-:W-:Y:S01]  /*2690*/  FMUL.FTZ R15, R69, R174 ;  /* 0x000000ae450f7220 */ /* 0x000fe20000410000 */
[----:B------:R-:W-:-:S02]  /*26a0*/  HADD2.F32 R5, -RZ, R6.H0_H0 ;  /* 0x20000006ff057230 */ /* 0x000fc40000004100 */
[----:B------:R-:W-:Y:S01]  /*26b0*/  FMUL.FTZ R203, R68, -R203 ;  /* 0x800000cb44cb7220 */ /* 0x000fe20000410000 */
[----:B------:R-:W-:Y:S02]  /*26c0*/  HADD2.F32 R223, -RZ, R6.H1_H1 ;  /* 0x30000006ffdf7230 */ /* 0x000fe40000004100 */
[C---:B------:R-:W-:Y:S01]  /*26d0*/  FMUL.FTZ R205, R67.reuse, R2 ;  /* 0x0000000243cd7220 */ /* 0x040fe20000410000 */
[--C-:B------:R-:W-:Y:S02]  /*26e0*/  HADD2.F32 R227, -RZ, R7.reuse.H0_H0 ;  /* 0x20000007ffe37230 */ /* 0x100fe40000004100 */
[----:B------:R-:W-:Y:S01]  /*26f0*/  FMUL.FTZ R206, R67, -R206 ;  /* 0x800000ce43ce7220 */ /* 0x000fe20000410000 */
[----:B------:R-:W-:Y:S02]  /*2700*/  HADD2.F32 R225, -RZ, R7.H1_H1 ;  /* 0x30000007ffe17230 */ /* 0x000fe40000004100 */
        /* <DEDUP_REMOVED lines=17> */
[C---:B------:R-:W-:Y:S01]  /*2820*/  FMUL.FTZ R224, R58.reuse, R5 ;  /* 0x000000053ae07220 */ /* 0x040fe20000410000 */
[----:B------:R-:W-:Y:S01]  /*2830*/  FMUL.FTZ R223, R58, -R223 ;  /* 0x800000df3adf7220 */ /* 0x000fe20000410000 */
[C---:B------:R-:W-:Y:S01]  /*2840*/  FMUL.FTZ R227, R56.reuse, R227 ;  /* 0x000000e338e37220 */ /* 0x040fe20000410000 */
        /* <DEDUP_REMOVED lines=12> */
.L_x_14932:
[----:B------:R-:W-:-:S06]  /*2910*/  LEA R2, R0, UR30, 0x3 ;  /* 0x0000001e00027c11 */ /* 0x000fcc000f8e18ff */
[----:B------:R-:W0:Y:S02]  /*2920*/  LDS.64 R2, [R2+0x45d8] ;  /* 0x0045d80002027984 */ /* 0x000e240000000a00 */
.L_x_14933:
[----:B------:R-:W-:Y:S05]  /*2930*/  BSYNC.RECONVERGENT B0 ;  /* 0x0000000000007941 */ /* 0x000fea0003800200 */
.L_x_14931:
        /* <DEDUP_REMOVED lines=65> */
[----:B------:R-:W-:Y:S01]  /*2d50*/  FMUL.FTZ R10, R143, R6 ;  /* 0x000000068f0a7220 */ /* 0x000fe20000410000 */
[----:B------:R-:W-:-:S02]  /*2d60*/  FMUL.FTZ R7, R153, R4 ;  /* 0x0000000499077220 */ /* 0x000fc40000410000 */
[C---:B------:R-:W-:Y:S01]  /*2d70*/  FFMA.FTZ R6, R144.reuse, R6, -R5 ;  /* 0x0000000690067223 */ /* 0x040fe20000010805 */
[----:B------:R-:W-:Y:S01]  /*2d80*/  FMUL.FTZ R5, R9, R155 ;  /* 0x0000009b09057220 */ /* 0x000fe20000410000 */
[----:B------:R-:W-:Y:S02]  /*2d90*/  FFMA.FTZ R11, R144, R11, R10 ;  /* 0x0000000b900b7223 */ /* 0x000fe4000001000a */
[C---:B------:R-:W-:Y:S01]  /*2da0*/  FFMA.FTZ R6, R113.reuse, R182, R6 ;  /* 0x000000b671067223 */ /* 0x040fe20000010006 */
        /* <DEDUP_REMOVED lines=15> */
[----:B------:R-:W-:-:S02]  /*2ea0*/  FFMA.FTZ R5, R152, R7, -R5 ;  /* 0x0000000798057223 */ /* 0x000fc40000010805 */
[-C--:B------:R-:W-:Y:S01]  /*2eb0*/  FMUL.FTZ R11, R139, R6.reuse ;  /* 0x000000068b0b7220 */ /* 0x080fe20000410000 */
[C---:B------:R-:W-:Y:S01]  /*2ec0*/  FFMA.FTZ R10, R140.reuse, R6, -R171 ;  /* 0x000000068c0a7223 */ /* 0x040fe200000108ab */
[----:B------:R-:W-:Y:S01]  /*2ed0*/  FMUL.FTZ R7, R149, R5 ;  /* 0x0000000595077220 */ /* 0x000fe20000410000 */
[----:B------:R-:W-:Y:S02]  /*2ee0*/  HFMA2 R171, -RZ, RZ, 0, 9.5367431640625e-07 ;  /* 0x00000010ffab7431 */ /* 0x000fe400000001ff */
[----:B------:R-:W-:Y:S01]  /*2ef0*/  FFMA.FTZ R11, R140, R13, R11 ;  /* 0x0000000d8c0b7223 */ /* 0x000fe2000001000b */
[----:B------:R-:W-:Y:S01]  /*2f00*/  FFMA.FTZ R12, R111, R178, R10 ;  /* 0x000000b26f0c7223 */ /* 0x000fe2000001000a */
[CC--:B------:R-:W-:Y:S01]  /*2f10*/  FFMA.FTZ R6, R150.reuse, R4.reuse, R7 ;  /* 0x0000000496067223 */ /* 0x0c0fe20000010007 */
[----:B------:R-:W-:Y:S01]  /*2f20*/  FMUL.FTZ R7, R149, R4 ;  /* 0x0000000495077220 */ /* 0x000fe20000410000 */
[----:B------:R-:W-:Y:S01]  /*2f30*/  FFMA.FTZ R11, R111, R176, R11 ;  /* 0x000000b06f0b7223 */ /* 0x000fe2000001000b */
[----:B------:R-:W-:Y:S01]  /*2f40*/  FMUL.FTZ R13, R137, R12 ;  /* 0x0000000c890d7220 */ /* 0x000fe20000410000 */
[----:B------:R-:W-:Y:S01]  /*2f50*/  MOV R4, UR19 ;  /* 0x0000001300047c02 */ /* 0x000fe20008000f00 */
[----:B------:R-:W-:Y:S01]  /*2f60*/  FFMA.FTZ R7, R150, R5, -R7 ;  /* 0x0000000596077223 */ /* 0x000fe20000010807 */
[----:B------:R-:W-:Y:S01]  /*2f70*/  FMUL.FTZ R5, R147, R6 ;  /* 0x0000000693057220 */ /* 0x000fe20000410000 */
[----:B------:R-:W-:Y:S01]  /*2f80*/  FFMA.FTZ R13, R138, R11, R13 ;  /* 0x0000000b8a0d7223 */ /* 0x000fe2000001000d */
[----:B------:R-:W-:-:S02]  /*2f90*/  @P0 IADD3 R4, PT, PT, R4, -0x2, RZ ;  /* 0xfffffffe04040810 */ /* 0x000fc40007ffe0ff */
[----:B------:R-:W-:Y:S01]  /*2fa0*/  FFMA.FTZ R10, R148, R7, -R5 ;  /* 0x00000007940a7223 */ /* 0x000fe20000010805 */
[----:B------:R-:W-:Y:S01]  /*2fb0*/  FMUL.FTZ R5, R137, R11 ;  /* 0x0000000b89057220 */ /* 0x000fe20000410000 */
[----:B------:R-:W-:Y:S01]  /*2fc0*/  FMUL.FTZ R7, R147, R7 ;  /* 0x0000000793077220 */ /* 0x000fe20000410000 */
[----:B------:R-:W-:Y:S02]  /*2fd0*/  FFMA.FTZ R172, R110, R175, R13 ;  /* 0x000000af6eac7223 */ /* 0x000fe4000001000d */
[----:B------:R-:W-:Y:S01]  /*2fe0*/  FFMA.FTZ R12, R138, R12, -R5 ;  /* 0x0000000c8a0c7223 */ /* 0x000fe20000010805 */
[----:B------:R-:W-:Y:S01]  /*2ff0*/  FFMA.FTZ R11, R148, R6, R7 ;  /* 0x00000006940b7223 */ /* 0x000fe20000010007 */
[----:B------:R-:W-:Y:S01]  /*3000*/  FMUL.FTZ R7, R135, R172 ;  /* 0x000000ac87077220 */ /* 0x000fe20000410000 */
[----:B--2---:R-:W-:Y:S02]  /*3010*/  @P0 IMAD R6, R4, R173, UR8 ;  /* 0x0000000804060e24 */ /* 0x004fe4000f8e02ad */
[----:B------:R-:W-:Y:S01]  /*3020*/  FFMA.FTZ R12, R110, R177, R12 ;  /* 0x000000b16e0c7223 */ /* 0x000fe2000001000c */
[----:B------:R-:W-:Y:S01]  /*3030*/  CS2R R4, SRZ ;  /* 0x0000000000047805 */ /* 0x000fe2000001ff00 */
[----:B------:R-:W-:-:S02]  /*3040*/  FMUL.FTZ R13, R145, R11 ;  /* 0x0000000b910d7220 */ /* 0x000fc40000410000 */
[----:B------:R-:W-:Y:S01]  /*3050*/  FFMA.FTZ R173, R136, R12, -R7 ;  /* 0x0000000c88ad7223 */ /* 0x000fe20000010807 */
[----:B------:R-:W-:-:S04]  /*3060*/  @P0 IMAD.WIDE R6, R6, R171, UR4 ;  /* 0x0000000406060e25 */ /* 0x000fc8000f8e02ab */
[----:B------:R-:W-:Y:S01]  /*3070*/  FMUL.FTZ R195, R135, R12 ;  /* 0x0000000c87c37220 */ /* 0x000fe20000410000 */
[-C--:B------:R-:W-:Y:S01]  /*3080*/  FFMA.FTZ R13, R146, R10.reuse, -R13 ;  /* 0x0000000a920d7223 */ /* 0x080fe2000001080d */
[----:B------:R-:W-:Y:S01]  /*3090*/  FMUL.FTZ R171, R145, R10 ;  /* 0x0000000a91ab7220 */ /* 0x000fe20000410000 */
[----:B------:R2:W3:Y:S01]  /*30a0*/  @P0 LDG.E.64 R4, desc[UR28][R6.64+0x8] ;  /* 0x0000081c06040981 */ /* 0x0004e2000c1e1b00 */
[----:B------:R-:W-:Y:S02]  /*30b0*/  FFMA.FTZ R10, R136, R172, R195 ;  /* 0x000000ac880a7223 */ /* 0x000fe400000100c3 */
[----:B------:R-:W-:Y:S01]  /*30c0*/  FFMA.FTZ R171, R146, R11, R171 ;  /* 0x0000000b92ab7223 */ /* 0x000fe200000100ab */
[----:B------:R-:W-:Y:S01]  /*30d0*/  FMUL.FTZ R172, R44, R33 ;  /* 0x000000212cac7220 */ /* 0x000fe20000410000 */
[----:B------:R-:W-:Y:S01]  /*30e0*/  FFMA.FTZ R12, R109, R174, R10 ;  /* 0x000000ae6d0c7223 */ /* 0x000fe2000001000a */
[C---:B------:R-:W-:Y:S01]  /*30f0*/  FMUL.FTZ R10, R143.reuse, R13 ;  /* 0x0000000d8f0a7220 */ /* 0x040fe20000410000 */
[----:B------:R-:W-:Y:S01]  /*3100*/  FMUL.FTZ R11, R143, R171 ;  /* 0x000000ab8f0b7220 */ /* 0x000fe20000410000 */
[----:B------:R-:W-:-:S02]  /*3110*/  FFMA.FTZ R173, R109, R172, R173 ;  /* 0x000000ac6dad7223 */ /* 0x000fc400000100ad */
[C---:B------:R-:W-:Y:S01]  /*3120*/  FFMA.FTZ R10, R144.reuse, R171, R10 ;  /* 0x000000ab900a7223 */ /* 0x040fe2000001000a */
[----:B------:R-:W-:Y:S01]  /*3130*/  FFMA.FTZ R11, R144, R13, -R11 ;  /* 0x0000000d900b7223 */ /* 0x000fe2000001080b */
[----:B------:R-:W-:Y:S02]  /*3140*/  FMUL.FTZ R195, R133, R12 ;  /* 0x0000000c85c37220 */ /* 0x000fe40000410000 */
[----:B--2---:R-:W-:Y:S01]  /*3150*/  FMUL.FTZ R6, R141, R10 ;  /* 0x0000000a8d067220 */ /* 0x004fe20000410000 */
[----:B------:R-:W-:Y:S01]  /*3160*/  FMUL.FTZ R199, R133, R173 ;  /* 0x000000ad85c77220 */ /* 0x000fe20000410000 */
[----:B------:R-:W-:Y:S01]  /*3170*/  FMUL.FTZ R7, R141, R11 ;  /* 0x0000000b8d077220 */ /* 0x000fe20000410000 */
[----:B------:R-:W-:Y:S01]  /*3180*/  FFMA.FTZ R196, R134, R173, -R195 ;  /* 0x000000ad86c47223 */ /* 0x000fe200000108c3 */
[----:B------:R-:W-:Y:S01]  /*3190*/  FFMA.FTZ R6, R142, R11, -R6 ;  /* 0x0000000b8e067223 */ /* 0x000fe20000010806 */
[----:B------:R-:W-:Y:S01]  /*31a0*/  FFMA.FTZ R199, R134, R12, R199 ;  /* 0x0000000c86c77223 */ /* 0x000fe200000100c7 */
[C---:B------:R-:W-:Y:S01]  /*31b0*/  FMUL.FTZ R171, R43.reuse, R164 ;  /* 0x000000a42bab7220 */ /* 0x040fe20000410000 */
[----:B------:R-:W-:Y:S01]  /*31c0*/  FMUL.FTZ R173, R43, R34 ;  /* 0x000000222bad7220 */ /* 0x000fe20000410000 */
[----:B------:R-:W-:Y:S01]  /*31d0*/  FFMA.FTZ R7, R142, R10, R7 ;  /* 0x0000000a8e077223 */ /* 0x000fe20000010007 */
[C---:B------:R-:W-:Y:S01]  /*31e0*/  FMUL.FTZ R10, R139.reuse, R6 ;  /* 0x000000068b0a7220 */ /* 0x040fe20000410000 */
[C---:B------:R-:W-:Y:S01]  /*31f0*/  FFMA.FTZ R199, R108.reuse, R171, R199 ;  /* 0x000000ab6cc77223 */ /* 0x040fe200000100c7 */
[----:B------:R-:W-:Y:S01]  /*3200*/  FFMA.FTZ R196, R108, R173, R196 ;  /* 0x000000ad6cc47223 */ /* 0x000fe200000100c4 */
[-C--:B------:R-:W-:Y:S01]  /*3210*/  FMUL.FTZ R11, R139, R7.reuse ;  /* 0x000000078b0b7220 */ /* 0x080fe20000410000 */
[C---:B------:R-:W-:Y:S01]  /*3220*/  FFMA.FTZ R10, R140.reuse, R7, R10 ;  /* 0x000000078c0a7223 */ /* 0x040fe2000001000a */
[CC--:B------:R-:W-:Y:S01]  /*3230*/  FMUL.FTZ R13, R131.reuse, R199.reuse ;  /* 0x000000c7830d7220 */ /* 0x0c0fe20000410000 */
[----:B------:R-:W-:Y:S01]  /*3240*/  FMUL.FTZ R12, R131, R196 ;  /* 0x000000c4830c7220 */ /* 0x000fe20000410000 */
[----:B------:R-:W-:Y:S01]  /*3250*/  FFMA.FTZ R11, R140, R6, -R11 ;  /* 0x000000068c0b7223 */ /* 0x000fe2000001080b */
[C---:B------:R-:W-:Y:S01]  /*3260*/  FMUL.FTZ R7, R137.reuse, R10 ;  /* 0x0000000a89077220 */ /* 0x040fe20000410000 */
[C---:B------:R-:W-:Y:S01]  /*3270*/  FFMA.FTZ R195, R132.reuse, R196, -R13 ;  /* 0x000000c484c37223 */ /* 0x040fe2000001080d */
[----:B------:R-:W-:Y:S01]  /*3280*/  FFMA.FTZ R12, R132, R199, R12 ;  /* 0x000000c7840c7223 */ /* 0x000fe2000001000c */
[C---:B------:R-:W-:Y:S01]  /*3290*/  FMUL.FTZ R198, R42.reuse, R163 ;  /* 0x000000a32ac67220 */ /* 0x040fe20000410000 */
[----:B------:R-:W-:Y:S01]  /*32a0*/  FMUL.FTZ R196, R42, R161 ;  /* 0x000000a12ac47220 */ /* 0x000fe20000410000 */
[-C--:B------:R-:W-:Y:S01]  /*32b0*/  FMUL.FTZ R13, R137, R11.reuse ;  /* 0x0000000b890d7220 */ /* 0x080fe20000410000 */
[C---:B------:R-:W-:Y:S01]  /*32c0*/  FFMA.FTZ R7, R138.reuse, R11, -R7 ;  /* 0x0000000b8a077223 */ /* 0x040fe20000010807 */
        /* <DEDUP_REMOVED lines=10> */
[C---:B------:R-:W-:Y:S01]  /*3370*/  FMUL.FTZ R199, R41.reuse, R168 ;  /* 0x000000a829c77220 */ /* 0x040fe20000410000 */
[----:B------:R-:W-:Y:S01]  /*3380*/  FMUL.FTZ R201, R41, R166 ;  /* 0x000000a629c97220 */ /* 0x000fe20000410000 */
[----:B------:R-:W-:Y:S01]  /*3390*/  FFMA.FTZ R13, R136, R7, -R13 ;  /* 0x00000007880d7223 */ /* 0x000fe2000001080d */
[C---:B------:R-:W-:Y:S01]  /*33a0*/  FMUL.FTZ R7, R133.reuse, R11 ;  /* 0x0000000b85077220 */ /* 0x040fe20000410000 */
[C---:B------:R-:W-:Y:S01]  /*33b0*/  FFMA.FTZ R229, R106.reuse, R199, R195 ;  /* 0x000000c76ae57223 */ /* 0x040fe200000100c3 */
[----:B------:R-:W-:Y:S01]  /*33c0*/  FFMA.FTZ R195, R106, R201, R6 ;  /* 0x000000c96ac37223 */ /* 0x000fe20000010006 */
[-C--:B------:R-:W-:Y:S01]  /*33d0*/  FMUL.FTZ R6, R133, R13.reuse ;  /* 0x0000000d85067220 */ /* 0x080fe20000410000 */
[----:B------:R-:W-:-:S02]  /*33e0*/  FFMA.FTZ R7, R134, R13, -R7 ;  /* 0x0000000d86077223 */ /* 0x000fc40000010807 */
[----:B------:R-:W-:Y:S01]  /*33f0*/  FMUL.FTZ R10, R126, R195 ;  /* 0x000000c37e0a7220 */ /* 0x000fe20000410000 */
[----:B------:R-:W-:Y:S01]  /*3400*/  FFMA.FTZ R6, R134, R11, R6 ;  /* 0x0000000b86067223 */ /* 0x000fe20000010006 */
[C---:B------:R-:W-:Y:S01]  /*3410*/  FMUL.FTZ R11, R131.reuse, R7 ;  /* 0x00000007830b7220 */ /* 0x040fe20000410000 */
[-C--:B------:R-:W-:Y:S01]  /*3420*/  FMUL.FTZ R13, R126, R229.reuse ;  /* 0x000000e57e0d7220 */ /* 0x080fe20000410000 */
[----:B------:R-:W-:Y:S01]  /*3430*/  FFMA.FTZ R12, R128, R229, R10 ;  /* 0x000000e5800c7223 */ /* 0x000fe2000001000a */
[----:B------:R-:W-:Y:S01]  /*3440*/  FMUL.FTZ R202, R40, R167 ;  /* 0x000000a728ca7220 */ /* 0x000fe20000410000 */
[-C--:B------:R-:W-:Y:S01]  /*3450*/  FFMA.FTZ R10, R132, R6.reuse, R11 ;  /* 0x00000006840a7223 */ /* 0x080fe2000001000b */
[----:B------:R-:W-:Y:S01]  /*3460*/  FMUL.FTZ R11, R131, R6 ;  /* 0x00000006830b7220 */ /* 0x000fe20000410000 */
[----:B------:R-:W-:Y:S01]  /*3470*/  FFMA.FTZ R195, R128, R195, -R13 ;  /* 0x000000c380c37223 */ /* 0x000fe2000001080d */
[----:B------:R-:W-:Y:S01]  /*3480*/  FMUL.FTZ R200, R40, R165 ;  /* 0x000000a528c87220 */ /* 0x000fe20000410000 */
[----:B------:R-:W-:Y:S01]  /*3490*/  FFMA.FTZ R6, R105, R202, R12 ;  /* 0x000000ca69067223 */ /* 0x000fe2000001000c */
[----:B------:R-:W-:-:S02]  /*34a0*/  FFMA.FTZ R11, R132, R7, -R11 ;  /* 0x00000007840b7223 */ /* 0x000fc4000001080b */
[----:B------:R-:W-:Y:S01]  /*34b0*/  FFMA.FTZ R7, R105, R200, R195 ;  /* 0x000000c869077223 */ /* 0x000fe200000100c3 */
[CC--:B------:R-:W-:Y:S01]  /*34c0*/  FMUL.FTZ R13, R129.reuse, R10.reuse ;  /* 0x0000000a810d7220 */ /* 0x0c0fe20000410000 */
[----:B------:R-:W2:Y:S03]  /*34d0*/  SHFL.UP PT, R228, R6, 0x1, RZ ;  /* 0x0420000006e47989 */ /* 0x000ea600000e00ff */
[-C--:B------:R-:W-:Y:S01]  /*34e0*/  FFMA.FTZ R13, R130, R11.reuse, -R13 ;  /* 0x0000000b820d7223 */ /* 0x080fe2000001080d */
[----:B------:R-:W4:Y:S01]  /*34f0*/  SHFL.UP PT, R226, R7, 0x1, RZ ;  /* 0x0420000007e27989 */ /* 0x000f2200000e00ff */
[----:B------:R-:W-:Y:S02]  /*3500*/  FMUL.FTZ R11, R129, R11 ;  /* 0x0000000b810b7220 */ /* 0x000fe40000410000 */
[----:B------:R-:W-:Y:S02]  /*3510*/  FMUL.FTZ R195, R126, R13 ;  /* 0x0000000d7ec37220 */ /* 0x000fe40000410000 */
[----:B------:R-:W-:-:S04]  /*3520*/  FFMA.FTZ R11, R130, R10, R11 ;  /* 0x0000000a820b7223 */ /* 0x000fc8000001000b */
[-C--:B------:R-:W-:Y:S01]  /*3530*/  FFMA.FTZ R10, R128, R11.reuse, R195 ;  /* 0x0000000b800a7223 */ /* 0x080fe200000100c3 */
[----:B------:R-:W-:Y:S01]  /*3540*/  FMUL.FTZ R12, R126, R11 ;  /* 0x0000000b7e0c7220 */ /* 0x000fe20000410000 */
[----:B------:R-:W-:-:S03]  /*3550*/  ISETP.GE.AND P2, PT, R123, 0x1, PT ;  /* 0x000000017b00780c */ /* 0x000fc60003f46270 */
[----:B------:R-:W-:Y:S02]  /*3560*/  FFMA.FTZ R11, R128, R13, -R12 ;  /* 0x0000000d800b7223 */ /* 0x000fe4000001080c */
[----:B------:R-:W5:Y:S04]  /*3570*/  SHFL.UP PT, R13, R10, 0x1, RZ ;  /* 0x042000000a0d7989 */ /* 0x000f6800000e00ff */
[----:B------:R-:W1:Y:S01]  /*3580*/  SHFL.UP PT, R12, R11, 0x1, RZ ;  /* 0x042000000b0c7989 */ /* 0x000e6200000e00ff */
[-C--:B--2---:R-:W-:Y:S01]  /*3590*/  FMUL.FTZ R195, R11, R228.reuse ;  /* 0x000000e40bc37220 */ /* 0x084fe20000410000 */
[----:B------:R-:W-:-:S03]  /*35a0*/  FMUL.FTZ R228, R10, R228 ;  /* 0x000000e40ae47220 */ /* 0x000fc60000410000 */
[-C--:B----4-:R-:W-:Y:S01]  /*35b0*/  FFMA.FTZ R195, R10, R226.reuse, R195 ;  /* 0x000000e20ac37223 */ /* 0x090fe200000100c3 */
[----:B------:R-:W-:-:S03]  /*35c0*/  FFMA.FTZ R228, R11, R226, -R228 ;  /* 0x000000e20be47223 */ /* 0x000fc600000108e4 */
[----:B------:R-:W-:Y:S01]  /*35d0*/  @P2 FADD.FTZ R6, R6, R195 ;  /* 0x000000c306062221 */ /* 0x000fe20000010000 */
[----:B------:R-:W-:-:S04]  /*35e0*/  @P2 FADD.FTZ R7, R7, R228 ;  /* 0x000000e407072221 */ /* 0x000fc80000010000 */
[----:B------:R-:W2:Y:S04]  /*35f0*/  SHFL.UP PT, R229, R6, 0x2, RZ ;  /* 0x0440000006e57989 */ /* 0x000ea800000e00ff */
[----:B------:R-:W4:Y:S01]  /*3600*/  SHFL.UP PT, R228, R7, 0x2, RZ ;  /* 0x0440000007e47989 */ /* 0x000f2200000e00ff */
[-C--:B-----5:R-:W-:Y:S01]  /*3610*/  FMUL.FTZ R195, R11, R13.reuse ;  /* 0x0000000d0bc37220 */ /* 0x0a0fe20000410000 */
[----:B------:R-:W-:-:S03]  /*3620*/  FMUL.FTZ R226, R10, R13 ;  /* 0x0000000d0ae27220 */ /* 0x000fc60000410000 */
[-C--:B-1----:R-:W-:Y:S01]  /*3630*/  @P2 FFMA.FTZ R10, R10, R12.reuse, R195 ;  /* 0x0000000c0a0a2223 */ /* 0x082fe200000100c3 */
[----:B------:R-:W-:-:S04]  /*3640*/  @P2 FFMA.FTZ R11, R11, R12, -R226 ;  /* 0x0000000c0b0b2223 */ /* 0x000fc800000108e2 */
[----:B------:R-:W1:Y:S01]  /*3650*/  SHFL.UP PT, R13, R10, 0x2, RZ ;  /* 0x044000000a0d7989 */ /* 0x000e6200000e00ff */
[----:B------:R-:W-:-:S03]  /*3660*/  ISETP.GE.AND P2, PT, R123, 0x2, PT ;  /* 0x000000027b00780c */ /* 0x000fc60003f46270 */
[----:B------:R-:W5:Y:S01]  /*3670*/  SHFL.UP PT, R12, R11, 0x2, RZ ;  /* 0x044000000b0c7989 */ /* 0x000f6200000e00ff */
[-C--:B--2---:R-:W-:Y:S01]  /*3680*/  FMUL.FTZ R195, R11, R229.reuse ;  /* 0x000000e50bc37220 */ /* 0x084fe20000410000 */
[----:B------:R-:W-:-:S03]  /*3690*/  FMUL.FTZ R226, R10, R229 ;  /* 0x000000e50ae27220 */ /* 0x000fc60000410000 */
[-C--:B----4-:R-:W-:Y:S01]  /*36a0*/  FFMA.FTZ R195, R10, R228.reuse, R195 ;  /* 0x000000e40ac37223 */ /* 0x090fe200000100c3 */
[----:B------:R-:W-:-:S04]  /*36b0*/  FFMA.FTZ R226, R11, R228, -R226 ;  /* 0x000000e40be27223 */ /* 0x000fc800000108e2 */
[----:B------:R-:W-:Y:S01]  /*36c0*/  @P2 FADD.FTZ R6, R6, R195 ;  /* 0x000000c306062221 */ /* 0x000fe20000010000 */
[----:B------:R-:W-:-:S04]  /*36d0*/  @P2 FADD.FTZ R7, R7, R226 ;  /* 0x000000e207072221 */ /* 0x000fc80000010000 */
[----:B------:R-:W2:Y:S01]  /*36e0*/  SHFL.UP PT, R229, R6, 0x4, RZ ;  /* 0x0480000006e57989 */ /* 0x000ea200000e00ff */
[CC--:B-1----:R-:W-:Y:S01]  /*36f0*/  FMUL.FTZ R195, R11.reuse, R13.reuse ;  /* 0x0000000d0bc37220 */ /* 0x0c2fe20000410000 */
[C---:B------:R-:W-:Y:S02]  /*3700*/  FMUL.FTZ R226, R10.reuse, R13 ;  /* 0x0000000d0ae27220 */ /* 0x040fe40000410000 */
[----:B------:R-:W1:Y:S01]  /*3710*/  SHFL.UP PT, R228, R7, 0x4, RZ ;  /* 0x0480000007e47989 */ /* 0x000e6200000e00ff */
[-C--:B-----5:R-:W-:Y:S01]  /*3720*/  @P2 FFMA.FTZ R10, R10, R12.reuse, R195 ;  /* 0x0000000c0a0a2223 */ /* 0x0a0fe200000100c3 */
[----:B------:R-:W-:-:S04]  /*3730*/  @P2 FFMA.FTZ R11, R11, R12, -R226 ;  /* 0x0000000c0b0b2223 */ /* 0x000fc800000108e2 */
[----:B------:R-:W4:Y:S04]  /*3740*/  SHFL.UP PT, R13, R10, 0x4, RZ ;  /* 0x048000000a0d7989 */ /* 0x000f2800000e00ff */
[----:B------:R-:W5:Y:S01]  /*3750*/  SHFL.UP PT, R12, R11, 0x4, RZ ;  /* 0x048000000b0c7989 */ /* 0x000f6200000e00ff */
[----:B------:R-:W-:Y:S01]  /*3760*/  ISETP.GE.AND P2, PT, R123, 0x4, PT ;  /* 0x000000047b00780c */ /* 0x000fe20003f46270 */
[-C--:B--2---:R-:W-:Y:S01]  /*3770*/  FMUL.FTZ R195, R11, R229.reuse ;  /* 0x000000e50bc37220 */ /* 0x084fe20000410000 */
[----:B------:R-:W-:-:S03]  /*3780*/  FMUL.FTZ R226, R10, R229 ;  /* 0x000000e50ae27220 */ /* 0x000fc60000410000 */
[-C--:B-1----:R-:W-:Y:S01]  /*3790*/  FFMA.FTZ R195, R10, R228.reuse, R195 ;  /* 0x000000e40ac37223 */ /* 0x082fe200000100c3 */
[----:B------:R-:W-:-:S07]  /*37a0*/  FFMA.FTZ R226, R11, R228, -R226 ;  /* 0x000000e40be27223 */ /* 0x000fce00000108e2 */
[----:B------:R-:W-:Y:S01]  /*37b0*/  @P2 FADD.FTZ R6, R6, R195 ;  /* 0x000000c306062221 */ /* 0x000fe20000010000 */
[----:B------:R-:W-:Y:S01]  /*37c0*/  @P2 FADD.FTZ R7, R7, R226 ;  /* 0x000000e207072221 */ /* 0x000fe20000010000 */
[-C--:B----4-:R-:W-:Y:S01]  /*37d0*/  FMUL.FTZ R195, R11, R13.reuse ;  /* 0x0000000d0bc37220 */ /* 0x090fe20000410000 */
        /* <DEDUP_REMOVED lines=28> */
[----:B------:R-:W-:Y:S01]  /*39a0*/  FFMA.FTZ R231, R10, R195, R231 ;  /* 0x000000c30ae77223 */ /* 0x000fe200000100e7 */
[----:B------:R-:W-:-:S06]  /*39b0*/  LOP3.LUT R195, R124, 0x1f, RZ, 0xc0, !PT ;  /* 0x0000001f7cc37812 */ /* 0x000fcc00078ec0ff */
[-C--:B-----5:R-:W-:Y:S01]  /*39c0*/  @P2 FFMA.FTZ R11, R11, R12.reuse, -R229 ;  /* 0x0000000c0b0b2223 */ /* 0x0a0fe200000108e5 */
[----:B------:R-:W-:Y:S01]  /*39d0*/  @P2 FFMA.FTZ R10, R10, R12, R13 ;  /* 0x0000000c0a0a2223 */ /* 0x000fe2000001000d */
[----:B------:R-:W-:Y:S01]  /*39e0*/  @P2 FADD.FTZ R7, R7, R226 ;  /* 0x000000e207072221 */ /* 0x000fe20000010000 */
[----:B------:R-:W-:Y:S01]  /*39f0*/  @P2 FADD.FTZ R6, R6, R231 ;  /* 0x000000e706062221 */ /* 0x000fe20000010000 */
[C---:B------:R-:W-:Y:S01]  /*3a00*/  ISETP.NE.AND P6, PT, R195.reuse, 0x1f, PT ;  /* 0x0000001fc300780c */ /* 0x040fe20003fc5270 */
[----:B0-----:R-:W-:Y:S01]  /*3a10*/  FMUL.FTZ R13, R126, R3 ;  /* 0x000000037e0d7220 */ /* 0x001fe20000410000 */
[C---:B------:R-:W-:Y:S02]  /*3a20*/  ISETP.GT.U32.AND P2, PT, R195.reuse, 0x1d, PT ;  /* 0x0000001dc300780c */ /* 0x040fe40003f44070 */
[C---:B------:R-:W-:Y:S02]  /*3a30*/  ISETP.GT.U32.AND P3, PT, R195.reuse, 0x1b, PT ;  /* 0x0000001bc300780c */ /* 0x040fe40003f64070 */
[----:B------:R-:W-:-:S02]  /*3a40*/  ISETP.GT.U32.AND P4, PT, R195, 0x17, PT ;  /* 0x00000017c300780c */ /* 0x000fc40003f84070 */
[----:B------:R-:W-:Y:S01]  /*3a50*/  ISETP.GT.U32.AND P5, PT, R195, 0xf, PT ;  /* 0x0000000fc300780c */ /* 0x000fe20003fa4070 */
[----:B------:R-:W-:Y:S01]  /*3a60*/  FMUL.FTZ R195, R128, R3 ;  /* 0x0000000380c37220 */ /* 0x000fe20000410000 */
[C---:B------:R-:W-:Y:S01]  /*3a70*/  FMUL.FTZ R12, R126.reuse, R225 ;  /* 0x000000e17e0c7220 */ /* 0x040fe20000410000 */
[-C--:B------:R-:W-:Y:S01]  /*3a80*/  FMUL.FTZ R226, R126, R227.reuse ;  /* 0x000000e37ee27220 */ /* 0x080fe20000410000 */
[-C--:B------:R-:W-:Y:S01]  /*3a90*/  FFMA.FTZ R13, R128, R2.reuse, -R13 ;  /* 0x00000002800d7223 */ /* 0x080fe2000001080d */
[----:B------:R-:W-:Y:S01]  /*3aa0*/  FFMA.FTZ R195, -R126, R2, -R195 ;  /* 0x000000027ec37223 */ /* 0x000fe200000109c3 */
        /* <DEDUP_REMOVED lines=11> */
[C---:B------:R-:W-:Y:S01]  /*3b60*/  FFMA.FTZ R195, R130.reuse, R226, -R195 ;  /* 0x000000e282c37223 */ /* 0x040fe200000108c3 */
[-C--:B------:R-:W-:Y:S01]  /*3b70*/  FMUL.FTZ R230, R131, R12.reuse ;  /* 0x0000000c83e67220 */ /* 0x080fe20000410000 */
[----:B------:R-:W-:Y:S01]  /*3b80*/  FFMA.FTZ R228, R130, R229, R13 ;  /* 0x000000e582e47223 */ /* 0x000fe2000001000d */
[----:B------:R-:W-:Y:S01]  /*3b90*/  FFMA.FTZ R233, R132, R12, -R233 ;  /* 0x0000000c84e97223 */ /* 0x000fe200000108e9 */
[----:B------:R-:W-:Y:S01]  /*3ba0*/  FADD.FTZ R195, R208, R195 ;  /* 0x000000c3d0c37221 */ /* 0x000fe20000010000 */
[----:B------:R-:W-:Y:S01]  /*3bb0*/  FFMA.FTZ R230, R132, R231, R230 ;  /* 0x000000e784e67223 */ /* 0x000fe200000100e6 */
[----:B------:R-:W-:Y:S01]  /*3bc0*/  FADD.FTZ R228, R209, R228 ;  /* 0x000000e4d1e47221 */ /* 0x000fe20000010000 */
        /* <DEDUP_REMOVED lines=16> */
[----:B---3--:R-:W-:Y:S01]  /*3cd0*/  SHFL.IDX PT, R5, R5, RZ, 0x1f ;  /* 0x00001fff05057589 */ /* 0x008fe200000e0000 */
[----:B------:R-:W-:Y:S01]  /*3ce0*/  FFMA.FTZ R229, R134, R229, -R12 ;  /* 0x000000e586e57223 */ /* 0x000fe2000001080c */
[----:B------:R-:W-:-:S02]  /*3cf0*/  FMUL.FTZ R230, R137, R226 ;  /* 0x000000e289e67220 */ /* 0x000fc40000410000 */
[----:B------:R-:W0:Y:S01]  /*3d00*/  SHFL.UP PT, R10, R10, 0x1, RZ ;  /* 0x042000000a0a7989 */ /* 0x000e2200000e00ff */
[----:B------:R-:W-:Y:S01]  /*3d10*/  FFMA.FTZ R228, R134, R228, R13 ;  /* 0x000000e486e47223 */ /* 0x000fe2000001000d */
[----:B------:R-:W-:Y:S01]  /*3d20*/  FADD.FTZ R229, R212, R229 ;  /* 0x000000e5d4e57221 */ /* 0x000fe20000010000 */
[-C--:B------:R-:W-:Y:S01]  /*3d30*/  FMUL.FTZ R231, R137, R195.reuse ;  /* 0x000000c389e77220 */ /* 0x080fe20000410000 */
[----:B------:R-:W-:Y:S01]  /*3d40*/  SHFL.IDX PT, R4, R4, RZ, 0x1f ;  /* 0x00001fff04047589 */ /* 0x000fe200000e0000 */
[C---:B------:R-:W-:Y:S01]  /*3d50*/  FFMA.FTZ R230, R138.reuse, R195, -R230 ;  /* 0x000000c38ae67223 */ /* 0x040fe200000108e6 */
[----:B------:R-:W-:Y:S02]  /*3d60*/  FADD.FTZ R228, R213, R228 ;  /* 0x000000e4d5e47221 */ /* 0x000fe40000010000 */
[----:B------:R-:W1:Y:S01]  /*3d70*/  SHFL.UP PT, R11, R11, 0x1, RZ ;  /* 0x042000000b0b7989 */ /* 0x000e6200000e00ff */
[----:B------:R-:W-:Y:S01]  /*3d80*/  FMUL.FTZ R13, R135, R229 ;  /* 0x000000e5870d7220 */ /* 0x000fe20000410000 */
[----:B------:R-:W-:Y:S01]  /*3d90*/  FFMA.FTZ R231, R138, R226, R231 ;  /* 0x000000e28ae77223 */ /* 0x000fe200000100e7 */
[----:B------:R-:W-:Y:S01]  /*3da0*/  FMUL.FTZ R195, R139, R230 ;  /* 0x000000e68bc37220 */ /* 0x000fe20000410000 */
[-C--:B------:R-:W-:Y:S01]  /*3db0*/  FMUL.FTZ R12, R135, R228.reuse ;  /* 0x000000e4870c7220 */ /* 0x080fe20000410000 */
[----:B------:R-:W-:Y:S01]  /*3dc0*/  FFMA.FTZ R228, R136, R228, R13 ;  /* 0x000000e488e47223 */ /* 0x000fe2000001000d */
[-C--:B------:R-:W-:Y:S01]  /*3dd0*/  FMUL.FTZ R13, R139, R231.reuse ;  /* 0x000000e78b0d7220 */ /* 0x080fe20000410000 */
[----:B------:R-:W-:Y:S01]  /*3de0*/  FFMA.FTZ R195, R140, R231, R195 ;  /* 0x000000e78cc37223 */ /* 0x000fe200000100c3 */
[----:B------:R-:W2:Y:S01]  /*3df0*/  SHFL.UP PT, R7, R7, 0x1, RZ ;  /* 0x0420000007077989 */ /* 0x000ea200000e00ff */
[----:B------:R-:W-:Y:S01]  /*3e00*/  FFMA.FTZ R229, R136, R229, -R12 ;  /* 0x000000e588e57223 */ /* 0x000fe2000001080c */
[----:B------:R-:W-:-:S02]  /*3e10*/  FADD.FTZ R228, R215, R228 ;  /* 0x000000e4d7e47221 */ /* 0x000fc40000010000 */
[----:B------:R-:W3:Y:S01]  /*3e20*/  SHFL.UP PT, R6, R6, 0x1, RZ ;  /* 0x0420000006067989 */ /* 0x000ee200000e00ff */
        /* <DEDUP_REMOVED lines=8> */
[----:B0-----:R-:W-:Y:S01]  /*3eb0*/  FMUL.FTZ R12, R10, R5 ;  /* 0x000000050a0c7220 */ /* 0x001fe20000410000 */
[----:B------:R-:W-:Y:S01]  /*3ec0*/  FFMA.FTZ R226, R142, R195, R226 ;  /* 0x000000c38ee27223 */ /* 0x000fe200000100e2 */
[----:B------:R-:W-:-:S02]  /*3ed0*/  FMUL.FTZ R195, R143, R231 ;  /* 0x000000e78fc37220 */ /* 0x000fc40000410000 */
[C---:B-1----:R-:W-:Y:S01]  /*3ee0*/  FFMA.FTZ R12, R11.reuse, R4, -R12 ;  /* 0x000000040b0c7223 */ /* 0x042fe2000001080c */
[----:B------:R-:W-:Y:S01]  /*3ef0*/  FMUL.FTZ R11, R11, R5 ;  /* 0x000000050b0b7220 */ /* 0x000fe20000410000 */
[----:B------:R-:W-:Y:S01]  /*3f00*/  FFMA.FTZ R228, R138, R228, R13 ;  /* 0x000000e48ae47223 */ /* 0x000fe2000001000d */
[----:B------:R-:W-:Y:S01]  /*3f10*/  FADD.FTZ R229, R216, R229 ;  /* 0x000000e5d8e57221 */ /* 0x000fe20000010000 */
[----:B------:R-:W-:Y:S01]  /*3f20*/  FMUL.FTZ R233, R143, R226 ;  /* 0x000000e28fe97220 */ /* 0x000fe20000410000 */
[----:B------:R-:W-:Y:S01]  /*3f30*/  FFMA.FTZ R11, R10, R4, R11 ;  /* 0x000000040a0b7223 */ /* 0x000fe2000001000b */
[C---:B------:R-:W-:Y:S01]  /*3f40*/  FFMA.FTZ R195, R144.reuse, R226, R195 ;  /* 0x000000e290c37223 */ /* 0x040fe200000100c3 */
[----:B------:R-:W-:Y:S01]  /*3f50*/  FADD.FTZ R228, R217, R228 ;  /* 0x000000e4d9e47221 */ /* 0x000fe20000010000 */
[----:B------:R-:W-:Y:S01]  /*3f60*/  FMUL.FTZ R13, R139, R229 ;  /* 0x000000e58b0d7220 */ /* 0x000fe20000410000 */
[----:B------:R-:W-:Y:S01]  /*3f70*/  FFMA.FTZ R233, R144, R231, -R233 ;  /* 0x000000e790e97223 */ /* 0x000fe200000108e9 */
[----:B--2---:R-:W-:Y:S01]  /*3f80*/  @P1 FADD.FTZ R4, R7, R12 ;  /* 0x0000000c07041221 */ /* 0x004fe20000010000 */
[----:B---3--:R-:W-:Y:S01]  /*3f90*/  @P1 FADD.FTZ R5, R6, R11 ;  /* 0x0000000b06051221 */ /* 0x008fe20000010000 */
[-C--:B------:R-:W-:Y:S01]  /*3fa0*/  FMUL.FTZ R7, R139, R228.reuse ;  /* 0x000000e48b077220 */ /* 0x080fe20000410000 */
[C---:B------:R-:W-:Y:S01]  /*3fb0*/  FMUL.FTZ R6, R145.reuse, R195 ;  /* 0x000000c391067220 */ /* 0x040fe20000410000 */
[C---:B------:R-:W-:Y:S01]  /*3fc0*/  FFMA.FTZ R10, R140.reuse, R228, R13 ;  /* 0x000000e48c0a7223 */ /* 0x040fe2000001000d */
[----:B------:R-:W-:Y:S01]  /*3fd0*/  FMUL.FTZ R13, R145, R233 ;  /* 0x000000e9910d7220 */ /* 0x000fe20000410000 */
[----:B------:R-:W-:Y:S01]  /*3fe0*/  FFMA.FTZ R229, R140, R229, -R7 ;  /* 0x000000e58ce57223 */ /* 0x000fe20000010807 */
[----:B------:R-:W-:Y:S01]  /*3ff0*/  FFMA.FTZ R233, R146, R233, -R6 ;  /* 0x000000e992e97223 */ /* 0x000fe20000010806 */
[C---:B------:R-:W-:Y:S01]  /*4000*/  FMUL.FTZ R7, R9.reuse, R5 ;  /* 0x0000000509077220 */ /* 0x040fe20000410000 */
[----:B------:R-:W-:Y:S01]  /*4010*/  FMUL.FTZ R6, R9, R4 ;  /* 0x0000000409067220 */ /* 0x000fe20000410000 */
[----:B------:R-:W-:-:S02]  /*4020*/  FMUL.FTZ R11, R55, R158 ;  /* 0x0000009e370b7220 */ /* 0x000fc40000410000 */
[C---:B------:R-:W-:Y:S01]  /*4030*/  FFMA.FTZ R7, R8.reuse, R4, -R7 ;  /* 0x0000000408077223 */ /* 0x040fe20000010807 */
[----:B------:R-:W-:Y:S01]  /*4040*/  FFMA.FTZ R6, R8, R5, R6 ;  /* 0x0000000508067223 */ /* 0x000fe20000010006 */
[----:B------:R-:W-:Y:S01]  /*4050*/  FMUL.FTZ R8, R120, R11 ;  /* 0x0000000b78087220 */ /* 0x000fe20000410000 */
[----:B------:R-:W-:Y:S02]  /*4060*/  FFMA.FTZ R13, R146, R195, R13 ;  /* 0x000000c3920d7223 */ /* 0x000fe4000001000d */
[----:B------:R-:W-:Y:S01]  /*4070*/  FADD.FTZ R197, R197, R6 ;  /* 0x00000006c5c57221 */ /* 0x000fe20000010000 */
[----:B------:R-:W-:Y:S01]  /*4080*/  FADD.FTZ R195, R8, R7 ;  /* 0x0000000708c37221 */ /* 0x000fe20000010000 */
[----:B------:R-:W-:Y:S02]  /*4090*/  FMUL.FTZ R4, R147, R13 ;  /* 0x0000000d93047220 */ /* 0x000fe40000410000 */
[C---:B------:R-:W-:Y:S01]  /*40a0*/  FMUL.FTZ R5, R155.reuse, R197 ;  /* 0x000000c59b057220 */ /* 0x040fe20000410000 */
[----:B------:R-:W-:Y:S01]  /*40b0*/  FMUL.FTZ R6, R155, R195 ;  /* 0x000000c39b067220 */ /* 0x000fe20000410000 */
[-C--:B------:R-:W-:Y:S01]  /*40c0*/  FMUL.FTZ R9, R147, R233.reuse ;  /* 0x000000e993097220 */ /* 0x080fe20000410000 */
[----:B------:R-:W-:Y:S01]  /*40d0*/  FFMA.FTZ R233, R148, R233, -R4 ;  /* 0x000000e994e97223 */ /* 0x000fe20000010804 */
[----:B------:R-:W-:Y:S01]  /*40e0*/  FADD.FTZ R229, R218, R229 ;  /* 0x000000e5dae57221 */ /* 0x000fe20000010000 */
[C---:B------:R-:W-:Y:S01]  /*40f0*/  FFMA.FTZ R4, R156.reuse, R195, -R5 ;  /* 0x000000c39c047223 */ /* 0x040fe20000010805 */
[----:B------:R-:W-:Y:S01]  /*4100*/  FFMA.FTZ R5, R156, R197, R6 ;  /* 0x000000c59c057223 */ /* 0x000fe20000010006 */
[----:B------:R-:W-:Y:S01]  /*4110*/  FADD.FTZ R10, R219, R10 ;  /* 0x0000000adb0a7221 */ /* 0x000fe20000010000 */
[----:B------:R-:W-:Y:S01]  /*4120*/  FMUL.FTZ R7, R141, R229 ;  /* 0x000000e58d077220 */ /* 0x000fe20000410000 */
[C---:B------:R-:W-:Y:S01]  /*4130*/  FFMA.FTZ R194, R119.reuse, R194, R4 ;  /* 0x000000c277c27223 */ /* 0x040fe20000010004 */
[----:B------:R-:W-:Y:S01]  /*4140*/  FFMA.FTZ R192, R119, R192, R5 ;  /* 0x000000c077c07223 */ /* 0x000fe20000010005 */
[-C--:B------:R-:W-:Y:S01]  /*4150*/  FMUL.FTZ R6, R141, R10.reuse ;  /* 0x0000000a8d067220 */ /* 0x080fe20000410000 */
[----:B------:R-:W-:Y:S01]  /*4160*/  FFMA.FTZ R10, R142, R10, R7 ;  /* 0x0000000a8e0a7223 */ /* 0x000fe20000010007 */
[C---:B------:R-:W-:Y:S01]  /*4170*/  FMUL.FTZ R7, R153.reuse, R194 ;  /* 0x000000c299077220 */ /* 0x040fe20000410000 */
[----:B------:R-:W-:Y:S01]  /*4180*/  FMUL.FTZ R5, R153, R192 ;  /* 0x000000c099057220 */ /* 0x000fe20000410000 */
[----:B------:R-:W-:-:S02]  /*4190*/  FFMA.FTZ R9, R148, R13, R9 ;  /* 0x0000000d94097223 */ /* 0x000fc40000010009 */
[C---:B------:R-:W-:Y:S01]  /*41a0*/  FFMA.FTZ R7, R154.reuse, R192, R7 ;  /* 0x000000c09a077223 */ /* 0x040fe20000010007 */
[----:B------:R-:W-:Y:S01]  /*41b0*/  FFMA.FTZ R4, R154, R194, -R5 ;  /* 0x000000c29a047223 */ /* 0x000fe20000010805 */
[----:B------:R-:W-:Y:S01]  /*41c0*/  FFMA.FTZ R229, R142, R229, -R6 ;  /* 0x000000e58ee57223 */ /* 0x000fe20000010806 */
[C---:B------:R-:W-:Y:S01]  /*41d0*/  FMUL.FTZ R6, R149.reuse, R9 ;  /* 0x0000000995067220 */ /* 0x040fe20000410000 */
[C---:B------:R-:W-:Y:S01]  /*41e0*/  FFMA.FTZ R193, R118.reuse, R193, R7 ;  /* 0x000000c176c17223 */ /* 0x040fe20000010007 */
[----:B------:R-:W-:Y:S01]  /*41f0*/  FFMA.FTZ R191, R118, R191, R4 ;  /* 0x000000bf76bf7223 */ /* 0x000fe20000010004 */
[----:B------:R-:W-:Y:S01]  /*4200*/  FADD.FTZ R229, R220, R229 ;  /* 0x000000e5dce57221 */ /* 0x000fe20000010000 */
[-C--:B------:R-:W-:Y:S01]  /*4210*/  FMUL.FTZ R11, R149, R233.reuse ;  /* 0x000000e9950b7220 */ /* 0x080fe20000410000 */
[C---:B------:R-:W-:Y:S01]  /*4220*/  FFMA.FTZ R233, R150.reuse, R233, -R6 ;  /* 0x000000e996e97223 */ /* 0x040fe20000010806 */
[C---:B------:R-:W-:Y:S01]  /*4230*/  FMUL.FTZ R5, R151.reuse, R193 ;  /* 0x000000c197057220 */ /* 0x040fe20000410000 */
[----:B------:R-:W-:Y:S01]  /*4240*/  FMUL.FTZ R6, R151, R191 ;  /* 0x000000bf97067220 */ /* 0x000fe20000410000 */
[----:B------:R-:W-:Y:S01]  /*4250*/  FADD.FTZ R10, R221, R10 ;  /* 0x0000000add0a7221 */ /* 0x000fe20000010000 */
[----:B------:R-:W-:Y:S01]  /*4260*/  FMUL.FTZ R7, R143, R229 ;  /* 0x000000e58f077220 */ /* 0x000fe20000410000 */
[----:B------:R-:W-:Y:S01]  /*4270*/  FFMA.FTZ R11, R150, R9, R11 ;  /* 0x00000009960b7223 */ /* 0x000fe2000001000b */
[C---:B------:R-:W-:Y:S01]  /*4280*/  FFMA.FTZ R4, R152.reuse, R191, -R5 ;  /* 0x000000bf98047223 */ /* 0x040fe20000010805 */
[----:B------:R-:W-:Y:S01]  /*4290*/  FFMA.FTZ R5, R152, R193, R6 ;  /* 0x000000c198057223 */ /* 0x000fe20000010006 */
[----:B------:R-:W-:Y:S01]  /*42a0*/  FFMA.FTZ R9, R144, R10, R7 ;  /* 0x0000000a90097223 */ /* 0x000fe20000010007 */
[----:B------:R-:W-:Y:S01]  /*42b0*/  FMUL.FTZ R7, R151, R11 ;  /* 0x0000000b97077220 */ /* 0x000fe20000410000 */
[C---:B------:R-:W-:Y:S01]  /*42c0*/  FFMA.FTZ R190, R117.reuse, R190, R4 ;  /* 0x000000be75be7223 */ /* 0x040fe20000010004 */
[----:B------:R-:W-:Y:S01]  /*42d0*/  FFMA.FTZ R188, R117, R188, R5 ;  /* 0x000000bc75bc7223 */ /* 0x000fe20000010005 */
[-C--:B------:R-:W-:Y:S01]  /*42e0*/  FMUL.FTZ R4, R151, R233.reuse ;  /* 0x000000e997047220 */ /* 0x080fe20000410000 */
[C---:B------:R-:W-:Y:S01]  /*42f0*/  FFMA.FTZ R233, R152.reuse, R233, -R7 ;  /* 0x000000e998e97223 */ /* 0x040fe20000010807 */
[C---:B------:R-:W-:Y:S01]  /*4300*/  FMUL.FTZ R7, R149.reuse, R190 ;  /* 0x000000be95077220 */ /* 0x040fe20000410000 */
[----:B------:R-:W-:Y:S01]  /*4310*/  FMUL.FTZ R5, R149, R188 ;  /* 0x000000bc95057220 */ /* 0x000fe20000410000 */
[----:B------:R-:W-:-:S02]  /*4320*/  FFMA.FTZ R11, R152, R11, R4 ;  /* 0x0000000b980b7223 */ /* 0x000fc40000010004 */
[C---:B------:R-:W-:Y:S01]  /*4330*/  FFMA.FTZ R7, R150.reuse, R188, R7 ;  /* 0x000000bc96077223 */ /* 0x040fe20000010007 */
[----:B------:R-:W-:Y:S01]  /*4340*/  FFMA.FTZ R4, R150, R190, -R5 ;  /* 0x000000be96047223 */ /* 0x000fe20000010805 */
[----:B------:R-:W-:Y:S01]  /*4350*/  FMUL.FTZ R8, R143, R10 ;  /* 0x0000000a8f087220 */ /* 0x000fe20000410000 */
[C---:B------:R-:W-:Y:S01]  /*4360*/  FMUL.FTZ R6, R153.reuse, R11 ;  /* 0x0000000b99067220 */ /* 0x040fe20000410000 */
[C---:B------:R-:W-:Y:S01]  /*4370*/  FFMA.FTZ R189, R116.reuse, R189, R7 ;  /* 0x000000bd74bd7223 */ /* 0x040fe20000010007 */
[----:B------:R-:W-:Y:S01]  /*4380*/  FFMA.FTZ R187, R116, R187, R4 ;  /* 0x000000bb74bb7223 */ /* 0x000fe20000010004 */
[----:B------:R-:W-:Y:S01]  /*4390*/  FFMA.FTZ R8, R144, R229, -R8 ;  /* 0x000000e590087223 */ /* 0x000fe20000010808 */
[-C--:B------:R-:W-:Y:S01]  /*43a0*/  FMUL.FTZ R13, R153, R233.reuse ;  /* 0x000000e9990d7220 */ /* 0x080fe20000410000 */
[----:B------:R-:W-:Y:S01]  /*43b0*/  FFMA.FTZ R233, R154, R233, -R6 ;  /* 0x000000e99ae97223 */ /* 0x000fe20000010806 */
[C---:B------:R-:W-:Y:S01]  /*43c0*/  FMUL.FTZ R5, R147.reuse, R189 ;  /* 0x000000bd93057220 */ /* 0x040fe20000410000 */
[----:B------:R-:W-:Y:S01]  /*43d0*/  FMUL.FTZ R6, R147, R187 ;  /* 0x000000bb93067220 */ /* 0x000fe20000410000 */
[----:B------:R-:W-:-:S02]  /*43e0*/  FADD.FTZ R8, R207, R8 ;  /* 0x00000008cf087221 */ /* 0x000fc40000010000 */
[C---:B------:R-:W-:Y:S01]  /*43f0*/  FFMA.FTZ R4, R148.reuse, R187, -R5 ;  /* 0x000000bb94047223 */ /* 0x040fe20000010805 */
[----:B------:R-:W-:Y:S01]  /*4400*/  FFMA.FTZ R5, R148, R189, R6 ;  /* 0x000000bd94057223 */ /* 0x000fe20000010006 */
[----:B------:R-:W-:Y:S01]  /*4410*/  FADD.FTZ R9, R222, R9 ;  /* 0x00000009de097221 */ /* 0x000fe20000010000 */
[----:B------:R-:W-:Y:S01]  /*4420*/  FMUL.FTZ R7, R145, R8 ;  /* 0x0000000891077220 */ /* 0x000fe20000410000 */
[C---:B------:R-:W-:Y:S01]  /*4430*/  FFMA.FTZ R186, R115.reuse, R186, R4 ;  /* 0x000000ba73ba7223 */ /* 0x040fe20000010004 */
[----:B------:R-:W-:Y:S01]  /*4440*/  FFMA.FTZ R184, R115, R184, R5 ;  /* 0x000000b873b87223 */ /* 0x000fe20000010005 */
[----:B------:R-:W-:Y:S01]  /*4450*/  FFMA.FTZ R13, R154, R11, R13 ;  /* 0x0000000b9a0d7223 */ /* 0x000fe2000001000d */
[CC--:B------:R-:W-:Y:S01]  /*4460*/  FFMA.FTZ R6, R146.reuse, R9.reuse, R7 ;  /* 0x0000000992067223 */ /* 0x0c0fe20000010007 */
[C---:B------:R-:W-:Y:S01]  /*4470*/  FMUL.FTZ R7, R145.reuse, R186 ;  /* 0x000000ba91077220 */ /* 0x040fe20000410000 */
[C---:B------:R-:W-:Y:S01]  /*4480*/  FMUL.FTZ R11, R145.reuse, R9 ;  /* 0x00000009910b7220 */ /* 0x040fe20000410000 */
[-C--:B------:R-:W-:Y:S01]  /*4490*/  FMUL.FTZ R5, R145, R184.reuse ;  /* 0x000000b891057220 */ /* 0x080fe20000410000 */
[C---:B------:R-:W-:Y:S01]  /*44a0*/  FMUL.FTZ R9, R155.reuse, R233 ;  /* 0x000000e99b097220 */ /* 0x040fe20000410000 */
[-C--:B------:R-:W-:Y:S01]  /*44b0*/  FMUL.FTZ R10, R155, R13.reuse ;  /* 0x0000000d9b0a7220 */ /* 0x080fe20000410000 */
[C---:B------:R-:W-:Y:S01]  /*44c0*/  FFMA.FTZ R7, R146.reuse, R184, R7 ;  /* 0x000000b892077223 */ /* 0x040fe20000010007 */
[C---:B------:R-:W-:Y:S01]  /*44d0*/  FFMA.FTZ R11, R146.reuse, R8, -R11 ;  /* 0x00000008920b7223 */ /* 0x040fe2000001080b */
[----:B------:R-:W-:Y:S01]  /*44e0*/  FFMA.FTZ R4, R146, R186, -R5 ;  /* 0x000000ba92047223 */ /* 0x000fe20000010805 */
[C---:B------:R-:W-:Y:S01]  /*44f0*/  FFMA.FTZ R8, R156.reuse, R13, R9 ;  /* 0x0000000d9c087223 */ /* 0x040fe20000010009 */
        /* <DEDUP_REMOVED lines=10> */
[C---:B------:R-:W-:Y:S01]  /*45a0*/  FFMA.FTZ R4, R144.reuse, R183, -R5 ;  /* 0x000000b790047223 */ /* 0x040fe20000010805 */
[----:B------:R-:W-:Y:S01]  /*45b0*/  FFMA.FTZ R5, R144, R185, R6 ;  /* 0x000000b990057223 */ /* 0x000fe20000010006 */
        /* <DEDUP_REMOVED lines=11> */
[----:B------:R-:W-:-:S03]  /*4670*/  FFMA.FTZ R4, R142, R182, -R5 ;  /* 0x000000b68e047223 */ /* 0x000fc60000010805 */
[C---:B------:R-:W-:Y:S01]  /*4680*/  FFMA.FTZ R181, R112.reuse, R181, R7 ;  /* 0x000000b570b57223 */ /* 0x040fe20000010007 */
[----:B------:R-:W-:Y:S01]  /*4690*/  FFMA.FTZ R179, R112, R179, R4 ;  /* 0x000000b370b37223 */ /* 0x000fe20000010004 */
[----:B------:R-:W-:Y:S01]  /*46a0*/  FADD.FTZ R10, R15, R6 ;  /* 0x000000060f0a7221 */ /* 0x000fe20000010000 */
[----:B------:R-:W-:Y:S01]  /*46b0*/  FFMA.FTZ R13, R150, R12, -R13 ;  /* 0x0000000c960d7223 */ /* 0x000fe2000001080d */
[C---:B------:R-:W-:Y:S01]  /*46c0*/  FMUL.FTZ R5, R139.reuse, R181 ;  /* 0x000000b58b057220 */ /* 0x040fe20000410000 */
[-C--:B------:R-:W-:Y:S02]  /*46d0*/  FMUL.FTZ R6, R139, R179.reuse ;  /* 0x000000b38b067220 */ /* 0x080fe40000410000 */
[----:B------:R-:W-:Y:S01]  /*46e0*/  FADD.FTZ R13, R14, R13 ;  /* 0x0000000d0e0d7221 */ /* 0x000fe20000010000 */
        /* <DEDUP_REMOVED lines=9> */
[-C--:B------:R-:W-:Y:S01]  /*4780*/  FMUL.FTZ R5, R137, R176.reuse ;  /* 0x000000b089057220 */ /* 0x080fe20000410000 */
[----:B------:R-:W-:Y:S01]  /*4790*/  UISETP.GE.AND UP0, UPT, UR19, UR44, UPT ;  /* 0x0000002c1300728c */ /* 0x000fe2000bf06270 */
[----:B------:R-:W-:Y:S01]  /*47a0*/  FADD.FTZ R11, R36, R11 ;  /* 0x0000000b240b7221 */ /* 0x000fe20000010000 */
[C---:B------:R-:W-:Y:S01]  /*47b0*/  FFMA.FTZ R4, R138.reuse, R176, R7 ;  /* 0x000000b08a047223 */ /* 0x040fe20000010007 */
[----:B------:R-:W-:Y:S01]  /*47c0*/  FFMA.FTZ R5, R138, R178, -R5 ;  /* 0x000000b28a057223 */ /* 0x000fe20000010805 */
[----:B------:R-:W-:Y:S01]  /*47d0*/  FADD.FTZ R10, R37, R10 ;  /* 0x0000000a250a7221 */ /* 0x000fe20000010000 */
[C---:B------:R-:W-:Y:S01]  /*47e0*/  FMUL.FTZ R13, R153.reuse, R11 ;  /* 0x0000000b990d7220 */ /* 0x040fe20000410000 */
[----:B------:R-:W-:Y:S01]  /*47f0*/  PLOP3.LUT P1, PT, PT, PT, UP0, 0x80, 0x8 ;  /* 0x000000000008781c */ /* 0x000fe20003f2f008 */
[C---:B------:R-:W-:Y:S01]  /*4800*/  FFMA.FTZ R177, R110.reuse, R177, R5 ;  /* 0x000000b16eb17223 */ /* 0x040fe20000010005 */
[----:B------:R-:W-:Y:S01]  /*4810*/  FFMA.FTZ R175, R110, R175, R4 ;  /* 0x000000af6eaf7223 */ /* 0x000fe20000010004 */
[-C--:B------:R-:W-:Y:S01]  /*4820*/  FFMA.FTZ R6, R154, R10.reuse, R13 ;  /* 0x0000000a9a067223 */ /* 0x080fe2000001000d */
[----:B------:R-:W-:Y:S01]  /*4830*/  FMUL.FTZ R13, R153, R10 ;  /* 0x0000000a990d7220 */ /* 0x000fe20000410000 */
[----:B------:R-:W-:Y:S01]  /*4840*/  ISETP.NE.OR P1, PT, R0, RZ, P1 ;  /* 0x000000ff0000720c */ /* 0x000fe20000f25670 */
[C---:B------:R-:W-:Y:S01]  /*4850*/  FMUL.FTZ R5, R135.reuse, R177 ;  /* 0x000000b187057220 */ /* 0x040fe20000410000 */
[----:B------:R-:W-:Y:S01]  /*4860*/  FMUL.FTZ R4, R135, R175 ;  /* 0x000000af87047220 */ /* 0x000fe20000410000 */
[----:B------:R-:W-:Y:S01]  /*4870*/  FADD.FTZ R7, R39, R6 ;  /* 0x0000000627077221 */ /* 0x000fe20000010000 */
[----:B------:R-:W-:Y:S01]  /*4880*/  FFMA.FTZ R13, R154, R11, -R13 ;  /* 0x0000000b9a0d7223 */ /* 0x000fe2000001080d */
[C---:B------:R-:W-:Y:S01]  /*4890*/  FFMA.FTZ R6, R136.reuse, R175, R5 ;  /* 0x000000af88067223 */ /* 0x040fe20000010005 */
[----:B------:R-:W-:Y:S01]  /*48a0*/  FFMA.FTZ R5, R136, R177, -R4 ;  /* 0x000000b188057223 */ /* 0x000fe20000010804 */
[----:B------:R-:W-:Y:S01]  /*48b0*/  FMUL.FTZ R10, R155, R7 ;  /* 0x000000079b0a7220 */ /* 0x000fe20000410000 */
[----:B------:R-:W-:Y:S01]  /*48c0*/  FADD.FTZ R13, R38, R13 ;  /* 0x0000000d260d7221 */ /* 0x000fe20000010000 */
[C---:B------:R-:W-:Y:S01]  /*48d0*/  FFMA.FTZ R174, R109.reuse, R174, R6 ;  /* 0x000000ae6dae7223 */ /* 0x040fe20000010006 */
[----:B------:R-:W-:-:S02]  /*48e0*/  FFMA.FTZ R172, R109, R172, R5 ;  /* 0x000000ac6dac7223 */ /* 0x000fc40000010005 */
[-C--:B------:R-:W-:Y:S01]  /*48f0*/  FMUL.FTZ R11, R155, R13.reuse ;  /* 0x0000000d9b0b7220 */ /* 0x080fe20000410000 */
[C---:B------:R-:W-:Y:S01]  /*4900*/  FFMA.FTZ R12, R156.reuse, R13, -R10 ;  /* 0x0000000d9c0c7223 */ /* 0x040fe2000001080a */
[----:B------:R-:W-:Y:S01]  /*4910*/  VOTEU.ALL UP0, P1 ;  /* 0x0000000000ff7886 */ /* 0x000fe20000800000 */
[C---:B------:R-:W-:Y:S01]  /*4920*/  FMUL.FTZ R5, R133.reuse, R174 ;  /* 0x000000ae85057220 */ /* 0x040fe20000410000 */
[-C--:B------:R-:W-:Y:S01]  /*4930*/  FMUL.FTZ R13, R133, R172.reuse ;  /* 0x000000ac850d7220 */ /* 0x080fe20000410000 */
[----:B------:R-:W-:Y:S02]  /*4940*/  FFMA.FTZ R229, R156, R7, R11 ;  /* 0x000000079ce57223 */ /* 0x000fe4000001000b */
[C---:B------:R-:W-:Y:S01]  /*4950*/  FFMA.FTZ R11, R134.reuse, R172, -R5 ;  /* 0x000000ac860b7223 */ /* 0x040fe20000010805 */
[----:B------:R-:W-:Y:S01]  /*4960*/  FFMA.FTZ R10, R134, R174, R13 ;  /* 0x000000ae860a7223 */ /* 0x000fe2000001000d */
[----:B------:R-:W-:Y:S01]  /*4970*/  @!UP0 ULEA UR31, UR8, UR30, 0x4 ;  /* 0x0000001e081f8291 */ /* 0x000fe2000f8e20ff */
[----:B------:R-:W-:-:S02]  /*4980*/  MOV R4, 0x3f800000 ;  /* 0x3f80000000047802 */ /* 0x000fc40000000f00 */
[----:B------:R-:W-:Y:S01]  /*4990*/  CS2R R6, SRZ ;  /* 0x0000000000067805 */ /* 0x000fe2000001ff00 */
[----:B------:R-:W-:Y:S02]  /*49a0*/  HFMA2 R5, -RZ, RZ, 0, 0 ;  /* 0x00000000ff057431 */ /* 0x000fe400000001ff */
[C---:B------:R-:W-:Y:S01]  /*49b0*/  FFMA.FTZ R173, R108.reuse, R173, R11 ;  /* 0x000000ad6cad7223 */ /* 0x040fe2000001000b */
[----:B------:R-:W-:Y:S01]  /*49c0*/  FFMA.FTZ R171, R108, R171, R10 ;  /* 0x000000ab6cab7223 */ /* 0x000fe2000001000a */
        /* <DEDUP_REMOVED lines=19> */
.L_x_14935:
[----:B------:R-:W-:Y:S05]  /*4b00*/  BSYNC.RECONVERGENT B0 ;  /* 0x0000000000007941 */ /* 0x000fea0003800200 */
.L_x_14934:
        /* <DEDUP_REMOVED lines=16> */
.L_x_14937:
[----:B------:R-:W-:Y:S05]  /*4c10*/  BSYNC.RECONVERGENT B0 ;  /* 0x0000000000007941 */ /* 0x000fea0003800200 */
.L_x_14936:
        /* <DEDUP_REMOVED lines=16> */
.L_x_14939:
[----:B------:R-:W-:Y:S05]  /*4d20*/  BSYNC.RECONVERGENT B0 ;  /* 0x0000000000007941 */ /* 0x000fea0003800200 */
.L_x_14938:
        /* <DEDUP_REMOVED lines=16> */
.L_x_14941:
[----:B------:R-:W-:Y:S05]  /*4e30*/  BSYNC.RECONVERGENT B0 ;  /* 0x0000000000007941 */ /* 0x000fea0003800200 */
.L_x_14940:
[C---:B------:R-:W-:Y:S01]  /*4e40*/  FMUL.FTZ R13, R131.reuse, R171 ;  /* 0x000000ab830d7220 */ /* 0x040fe20000410000 */
[-C--:B0-----:R-:W-:Y:S01]  /*4e50*/  FMUL.FTZ R226, R131, R173.reuse ;  /* 0x000000ad83e27220 */ /* 0x081fe20000410000 */
[----:B-1----:R0:W1:Y:S01]  /*4e60*/  SHFL.DOWN PT, R230, R8, 0x10, 0x1f ;  /* 0x0a001f0008e67f89 */ /* 0x00206200000e0000 */
[----:B------:R-:W-:Y:S01]  /*4e70*/  BSSY.RECONVERGENT B0, `(.L_x_14942) ;  /* 0x0000011000007945 */ /* 0x000fe20003800200 */
[C---:B------:R-:W-:Y:S01]  /*4e80*/  FFMA.FTZ R12, R132.reuse, R173, -R13 ;  /* 0x000000ad840c7223 */ /* 0x040fe2000001080d */
[----:B------:R-:W-:Y:S01]  /*4e90*/  FFMA.FTZ R13, R132, R171, R226 ;  /* 0x000000ab840d7223 */ /* 0x000fe200000100e2 */
        /* <DEDUP_REMOVED lines=10> */
[-C--:B-1----:R-:W-:Y:S01]  /*4f40*/  FFMA.FTZ R8, R8, R230.reuse, -R229 ;  /* 0x000000e608087223 */ /* 0x082fe200000108e5 */
[----:B---3--:R-:W-:Y:S01]  /*4f50*/  FFMA.FTZ R9, R9, R230, R226 ;  /* 0x000000e609097223 */ /* 0x008fe200000100e2 */
[----:B----4-:R-:W-:Y:S01]  /*4f60*/  FADD.FTZ R10, R10, R231 ;  /* 0x000000e70a0a7221 */ /* 0x010fe20000010000 */
[----:B------:R-:W-:-:S07]  /*4f70*/  FADD.FTZ R11, R11, R228 ;  /* 0x000000e40b0b7221 */ /* 0x000fce0000010000 */
.L_x_14943:
[----:B------:R-:W-:Y:S05]  /*4f80*/  BSYNC.RECONVERGENT B0 ;  /* 0x0000000000007941 */ /* 0x000fea0003800200 */
.L_x_14942:
[C---:B------:R-:W-:Y:S01]  /*4f90*/  FFMA.FTZ R196, R107.reuse, R196, R12 ;  /* 0x000000c46bc47223 */ /* 0x040fe2000001000c */
[----:B0-----:R-:W0:Y:S01]  /*4fa0*/  SHFL.IDX PT, R232, R9, RZ, 0x1f ;  /* 0x00001fff09e87589 */ /* 0x001e2200000e0000 */
[----:B------:R-:W-:Y:S01]  /*4fb0*/  FFMA.FTZ R198, R107, R198, R13 ;  /* 0x000000c66bc67223 */ /* 0x000fe2000001000d */
[C---:B------:R-:W-:Y:S01]  /*4fc0*/  ISETP.NE.AND P1, PT, R0.reuse, 0x1f, PT ;  /* 0x0000001f0000780c */ /* 0x040fe20003f25270 */
[C---:B------:R-:W-:Y:S01]  /*4fd0*/  FMUL.FTZ R233, R129.reuse, R196 ;  /* 0x000000c481e97220 */ /* 0x040fe20000410000 */
[----:B------:R-:W5:Y:S01]  /*4fe0*/  SHFL.IDX PT, R228, R8, RZ, 0x1f ;  /* 0x00001fff08e47589 */ /* 0x000f6200000e0000 */
[-C--:B------:R-:W-:Y:S01]  /*4ff0*/  FMUL.FTZ R231, R129, R198.reuse ;  /* 0x000000c681e77220 */ /* 0x080fe20000410000 */
[----:B------:R-:W-:Y:S01]  /*5000*/  ISETP.NE.AND P2, PT, R0, RZ, PT ;  /* 0x000000ff0000720c */ /* 0x000fe20003f45270 */
[C---:B------:R-:W-:Y:S01]  /*5010*/  FFMA.FTZ R233, R130.reuse, R198, R233 ;  /* 0x000000c682e97223 */ /* 0x040fe200000100e9 */
[----:B------:R3:W-:Y:S01]  /*5020*/  SHFL.DOWN PT, R13, R8, 0x1, 0x1f ;  /* 0x08201f00080d7f89 */ /* 0x0007e200000e0000 */
[----:B-1----:R-:W-:Y:S01]  /*5030*/  FFMA.FTZ R230, R130, R196, -R231 ;  /* 0x000000c482e67223 */ /* 0x002fe200000108e7 */
[----:B------:R-:W-:Y:S01]  /*5040*/  ULEA UR31, UR19, 0xfffffc00, 0xa ;  /* 0xfffffc00131f7891 */ /* 0x000fe2000f8e50ff */
[C---:B------:R-:W-:Y:S01]  /*5050*/  FFMA.FTZ R199, R106.reuse, R199, R233 ;  /* 0x000000c76ac77223 */ /* 0x040fe200000100e9 */
[----:B--2---:R1:W2:Y:S01]  /*5060*/  SHFL.IDX PT, R226, R7, RZ, 0x1f ;  /* 0x00001fff07e27589 */ /* 0x0042a200000e0000 */
[----:B------:R-:W-:Y:S01]  /*5070*/  FFMA.FTZ R201, R106, R201, R230 ;  /* 0x000000c96ac97223 */ /* 0x000fe200000100e6 */
[----:B------:R-:W-:Y:S01]  /*5080*/  USHF.R.S32.HI UR42, URZ, 0x1f, UR31 ;  /* 0x0000001fff2a7899 */ /* 0x000fe2000801141f */
[----:B------:R-:W-:Y:S01]  /*5090*/  FMUL.FTZ R231, R126, R199 ;  /* 0x000000c77ee77220 */ /* 0x000fe20000410000 */
[----:B------:R-:W4:Y:S01]  /*50a0*/  SHFL.DOWN PT, R229, R9, 0x1, 0x1f ;  /* 0x08201f0009e57f89 */ /* 0x000f2200000e0000 */
[----:B------:R-:W-:Y:S01]  /*50b0*/  IADD3 R243, PT, PT, R0, 0x200, RZ ;  /* 0x0000020000f37810 */ /* 0x000fe20007ffe0ff */
[----:B------:R-:W-:Y:S01]  /*50c0*/  BSSY.RECONVERGENT B0, `(.L_x_14944) ;  /* 0x00002c0000007945 */ /* 0x000fe20003800200 */
[----:B---3--:R-:W-:Y:S01]  /*50d0*/  FFMA.FTZ R8, R128, R201, -R231 ;  /* 0x000000c980087223 */ /* 0x008fe200000108e7 */
[----:B------:R4:W3:Y:S01]  /*50e0*/  SHFL.IDX PT, R12, R6, RZ, 0x1f ;  /* 0x00001fff060c7589 */ /* 0x0008e200000e0000 */
[----:B------:R-:W-:Y:S01]  /*50f0*/  VOTEU.ALL UP0, P2 ;  /* 0x0000000000ff7886 */ /* 0x000fe20001000000 */
[----:B------:R-:W-:Y:S01]  /*5100*/  IADD3 R237, PT, PT, R0, 0x3a0, RZ ;  /* 0x000003a000ed7810 */ /* 0x000fe20007ffe0ff */
[----:B------:R-:W-:Y:S01]  /*5110*/  FFMA.FTZ R200, R105, R200, R8 ;  /* 0x000000c869c87223 */ /* 0x000fe20000010008 */
[----:B------:R-:W3:Y:S01]  /*5120*/  SHFL.DOWN PT, R236, R11, 0x1, 0x1f ;  /* 0x08201f000bec7f89 */ /* 0x000ee200000e0000 */
[C---:B0-----:R-:W-:Y:S01]  /*5130*/  FMUL.FTZ R8, R232.reuse, R4 ;  /* 0x00000004e8087220 */ /* 0x041fe20000410000 */
[C---:B------:R-:W-:Y:S01]  /*5140*/  FMUL.FTZ R233, R232.reuse, R7 ;  /* 0x00000007e8e97220 */ /* 0x040fe20000410000 */
[-C--:B------:R-:W-:Y:S01]  /*5150*/  FMUL.FTZ R231, R232, R5.reuse ;  /* 0x00000005e8e77220 */ /* 0x080fe20000410000 */
[----:B------:R-:W0:Y:S01]  /*5160*/  SHFL.DOWN PT, R234, R10, 0x1, 0x1f ;  /* 0x08201f000aea7f89 */ /* 0x000e2200000e0000 */
[----:B-----5:R-:W-:Y:S01]  /*5170*/  FFMA.FTZ R5, R228, R5, R8 ;  /* 0x00000005e4057223 */ /* 0x020fe20000010008 */
[-C--:B------:R-:W-:Y:S01]  /*5180*/  FMUL.FTZ R235, R232, R6.reuse ;  /* 0x00000006e8eb7220 */ /* 0x080fe20000410000 */
[C---:B------:R-:W-:Y:S01]  /*5190*/  FFMA.FTZ R233, R228.reuse, R6, -R233 ;  /* 0x00000006e4e97223 */ /* 0x040fe200000108e9 */
[----:B------:R-:W5:Y:S01]  /*51a0*/  SHFL.IDX PT, R9, R11, RZ, 0x1f ;  /* 0x00001fff0b097589 */ /* 0x000f6200000e0000 */
[C---:B------:R-:W-:Y:S01]  /*51b0*/  FFMA.FTZ R4, R228.reuse, R4, -R231 ;  /* 0x00000004e4047223 */ /* 0x040fe200000108e7 */
[----:B------:R-:W-:Y:S01]  /*51c0*/  FFMA.FTZ R228, R228, R7, R235 ;  /* 0x00000007e4e47223 */ /* 0x000fe200000100eb */
[----:B-1----:R-:W-:Y:S01]  /*51d0*/  FMUL.FTZ R7, R126, R201 ;  /* 0x000000c97e077220 */ /* 0x002fe20000410000 */
[----:B------:R1:W5:Y:S01]  /*51e0*/  SHFL.IDX PT, R230, R10, RZ, 0x1f ;  /* 0x00001fff0ae67589 */ /* 0x00036200000e0000 */
[-C--:B--2---:R-:W-:Y:S01]  /*51f0*/  @P1 FMUL.FTZ R8, R13, R226.reuse ;  /* 0x000000e20d081220 */ /* 0x084fe20000410000 */
[----:B------:R-:W-:Y:S01]  /*5200*/  @!UP0 ULEA UR43, UR8, UR30, 0x4 ;  /* 0x0000001e082b8291 */ /* 0x000fe2000f8e20ff */
[----:B------:R-:W-:Y:S01]  /*5210*/  MOV R231, UR40 ;  /* 0x0000002800e77c02 */ /* 0x000fe20008000f00 */
[----:B----4-:R-:W-:Y:S01]  /*5220*/  @P1 FMUL.FTZ R6, R229, R226 ;  /* 0x000000e2e5061220 */ /* 0x010fe20000410000 */
[----:B------:R-:W-:-:S02]  /*5230*/  IADD3 R235, PT, PT, R0, 0x380, RZ ;  /* 0x0000038000eb7810 */ /* 0x000fc40007ffe0ff */
[----:B------:R-:W-:Y:S01]  /*5240*/  IADD3 R239, PT, PT, R0, 0x3c0, RZ ;  /* 0x000003c000ef7810 */ /* 0x000fe20007ffe0ff */
[-C--:B---3--:R-:W-:Y:S01]  /*5250*/  @P1 FFMA.FTZ R229, R229, R12.reuse, R8 ;  /* 0x0000000ce5e51223 */ /* 0x088fe20000010008 */
[----:B------:R-:W-:Y:S01]  /*5260*/  @P1 FFMA.FTZ R13, R13, R12, -R6 ;  /* 0x0000000c0d0d1223 */ /* 0x000fe20000010806 */
[----:B------:R-:W-:Y:S01]  /*5270*/  FFMA.FTZ R8, R128, R199, R7 ;  /* 0x000000c780087223 */ /* 0x000fe20000010007 */
[----:B-1----:R-:W-:Y:S01]  /*5280*/  P2R R10, PR, RZ, 0x4 ;  /* 0x00000004ff0a7803 */ /* 0x002fe20000000000 */
[----:B------:R-:W-:Y:S01]  /*5290*/  @P1 FADD.FTZ R226, R236, R229 ;  /* 0x000000e5ece21221 */ /* 0x000fe20000010000 */
[----:B------:R-:W-:Y:S01]  /*52a0*/  MOV R229, UR39 ;  /* 0x0000002700e57c02 */ /* 0x000fe20008000f00 */
[----:B------:R-:W-:Y:S01]  /*52b0*/  FFMA.FTZ R202, R105, R202, R8 ;  /* 0x000000ca69ca7223 */ /* 0x000fe20000010008 */
[----:B------:R-:W-:Y:S01]  /*52c0*/  LOP3.LUT R8, R0, UR31, RZ, 0xfc, !PT ;  /* 0x0000001f00087c12 */ /* 0x000fe2000f8efcff */
[----:B0-----:R-:W-:Y:S01]  /*52d0*/  @P1 FADD.FTZ R12, R234, R13 ;  /* 0x0000000dea0c1221 */ /* 0x001fe20000010000 */
[-C--:B------:R-:W-:Y:S01]  /*52e0*/  FMUL.FTZ R11, R226, R3.reuse ;  /* 0x00000003e20b7220 */ /* 0x080fe20000410000 */
[----:B------:R-:W-:Y:S01]  /*52f0*/  MOV R13, UR38 ;  /* 0x00000026000d7c02 */ /* 0x000fe20008000f00 */
[----:B------:R-:W-:Y:S01]  /*5300*/  UIADD3 UR31, UPT, UPT, UR30, 0x1080, URZ ;  /* 0x000010801e1f7890 */ /* 0x000fe2000fffe0ff */
[----:B-----5:R-:W-:Y:S01]  /*5310*/  FADD.FTZ R7, R9, R228 ;  /* 0x000000e409077221 */ /* 0x020fe20000010000 */
[C---:B------:R-:W-:Y:S01]  /*5320*/  FMUL.FTZ R3, R12.reuse, R3 ;  /* 0x000000030c037220 */ /* 0x040fe20000410000 */
[----:B------:R-:W-:Y:S01]  /*5330*/  MOV R9, UR42 ;  /* 0x0000002a00097c02 */ /* 0x000fe20008000f00 */
[-C--:B------:R-:W-:Y:S01]  /*5340*/  FFMA.FTZ R228, R12, R2.reuse, R11 ;  /* 0x000000020ce47223 */ /* 0x080fe2000001000b */
[----:B------:R-:W-:Y:S01]  /*5350*/  FADD.FTZ R6, R230, R233 ;  /* 0x000000e9e6067221 */ /* 0x000fe20000010000 */
[----:B------:R-:W-:Y:S01]  /*5360*/  FFMA.FTZ R226, R226, R2, -R3 ;  /* 0x00000002e2e27223 */ /* 0x000fe20000010803 */
[----:B------:R-:W-:Y:S01]  /*5370*/  IADD3 R233, PT, PT, R0, 0x360, RZ ;  /* 0x0000036000e97810 */ /* 0x000fe20007ffe0ff */
[----:B------:R-:W-:-:S04]  /*5380*/  IMAD.WIDE.U32 R10, R13, UR8, R8 ;  /* 0x000000080d0a7c25 */ /* 0x000fc8000f8e0008 */
[----:B------:R-:W-:Y:S01]  /*5390*/  FADD.FTZ R227, R227, R228 ;  /* 0x000000e4e3e37221 */ /* 0x000fe20000010000 */
[----:B------:R-:W-:Y:S01]  /*53a0*/  FADD.FTZ R225, R225, R226 ;  /* 0x000000e2e1e17221 */ /* 0x000fe20000010000 */
[----:B------:R0:W-:Y:S01]  /*53b0*/  @!P2 STS.128 [UR43+0x46d0], R4 ;  /* 0x0046d004ff00a988 */ /* 0x0001e20008000c2b */
[----:B------:R-:W-:Y:S02]  /*53c0*/  IMAD R3, R229, UR8, R11 ;  /* 0x00000008e5037c24 */ /* 0x000fe4000f8e020b */
[----:B------:R-:W-:Y:S01]  /*53d0*/  FMUL.FTZ R11, R126, R227 ;  /* 0x000000e37e0b7220 */ /* 0x000fe20000410000 */
[----:B------:R-:W-:Y:S01]  /*53e0*/  IMAD.WIDE.U32 R12, R231, UR8, R8 ;  /* 0x00000008e70c7c25 */ /* 0x000fe2000f8e0008 */
[----:B------:R-:W-:-:S03]  /*53f0*/  LEA R2, P1, R10, UR10, 0x2 ;  /* 0x0000000a0a027c11 */ /* 0x000fc6000f8210ff */
[-C--:B------:R-:W-:Y:S01]  /*5400*/  FFMA.FTZ R226, R128, R225.reuse, -R11 ;  /* 0x000000e180e27223 */ /* 0x080fe2000001080b */
[----:B------:R-:W-:Y:S01]  /*5410*/  FMUL.FTZ R11, R225, UR47 ;  /* 0x0000002fe10b7c20 */ /* 0x000fe20008410000 */
[----:B------:R-:W-:Y:S01]  /*5420*/  LEA.HI.X R3, R10, UR15, R3, 0x2, P1 ;  /* 0x0000000f0a037c11 */ /* 0x000fe200088f1403 */
[----:B------:R-:W-:Y:S01]  /*5430*/  FMUL.FTZ R10, R167, R225 ;  /* 0x000000e1a70a7220 */ /* 0x000fe20000410000 */
[----:B------:R-:W-:Y:S01]  /*5440*/  FADD.FTZ R230, R223, R226 ;  /* 0x000000e2dfe67221 */ /* 0x000fe20000010000 */
[----:B------:R-:W-:Y:S02]  /*5450*/  IADD3 R229, PT, PT, R0, 0x320, RZ ;  /* 0x0000032000e57810 */ /* 0x000fe40007ffe0ff */
[----:B------:R-:W-:Y:S01]  /*5460*/  FFMA.FTZ R10, R165, R227, R10 ;  /* 0x000000e3a50a7223 */ /* 0x000fe2000001000a */
[-C--:B0-----:R-:W-:Y:S01]  /*5470*/  FMUL.FTZ R7, R126, R225.reuse ;  /* 0x000000e17e077220 */ /* 0x081fe20000410000 */
[C---:B------:R-:W-:Y:S01]  /*5480*/  FMUL.FTZ R126, R40.reuse, R225 ;  /* 0x000000e1287e7220 */ /* 0x040fe20000410000 */
[----:B------:R-:W-:Y:S01]  /*5490*/  MOV R5, UR41 ;  /* 0x0000002900057c02 */ /* 0x000fe20008000f00 */
[----:B------:R-:W-:Y:S01]  /*54a0*/  FMUL.FTZ R6, R40, R105 ;  /* 0x0000006928067220 */ /* 0x000fe20000410000 */
[----:B------:R-:W-:Y:S01]  /*54b0*/  FFMA.FTZ R9, R128, R227, R7 ;  /* 0x000000e380097223 */ /* 0x000fe20000010007 */
[----:B------:R-:W-:Y:S01]  /*54c0*/  FMUL.FTZ R128, R227, UR47 ;  /* 0x0000002fe3807c20 */ /* 0x000fe20008410000 */
[----:B------:R-:W-:Y:S01]  /*54d0*/  MOV R7, 0x84 ;  /* 0x0000008400077802 */ /* 0x000fe20000000f00 */
[----:B------:R-:W-:Y:S01]  /*54e0*/  FMUL.FTZ R226, R105, R126 ;  /* 0x0000007e69e27220 */ /* 0x000fe20000410000 */
[----:B------:R-:W-:Y:S01]  /*54f0*/  FADD.FTZ R232, R224, R9 ;  /* 0x00000009e0e87221 */ /* 0x000fe20000010000 */
[----:B------:R-:W-:Y:S01]  /*5500*/  FFMA.FTZ R9, R227, UR46, R11 ;  /* 0x0000002ee3097c23 */ /* 0x000fe2000801000b */
[----:B------:R-:W-:Y:S01]  /*5510*/  FMUL.FTZ R11, R129, R230 ;  /* 0x000000e6810b7220 */ /* 0x000fe20000410000 */
[----:B------:R-:W-:Y:S01]  /*5520*/  FFMA.FTZ R128, R225, UR46, -R128 ;  /* 0x0000002ee1807c23 */ /* 0x000fe20008010880 */
[----:B------:R-:W-:Y:S01]  /*5530*/  FMUL.FTZ R129, R129, R232 ;  /* 0x000000e881817220 */ /* 0x000fe20000410000 */
[----:B------:R-:W-:-:S02]  /*5540*/  IMAD R7, R0, R7, UR30 ;  /* 0x0000001e00077e24 */ /* 0x000fc4000f8e0207 */
[C---:B------:R-:W-:Y:S01]  /*5550*/  FFMA.FTZ R224, R130.reuse, R232, R11 ;  /* 0x000000e882e07223 */ /* 0x040fe2000001000b */
[----:B------:R-:W-:Y:S02]  /*5560*/  IMAD R5, R5, UR8, R13 ;  /* 0x0000000805057c24 */ /* 0x000fe4000f8e020d */
[----:B------:R-:W-:Y:S01]  /*5570*/  FFMA.FTZ R225, R130, R230, -R129 ;  /* 0x000000e682e17223 */ /* 0x000fe20000010881 */
[----:B------:R-:W-:Y:S01]  /*5580*/  FMUL.FTZ R13, R41, R106 ;  /* 0x0000006a290d7220 */ /* 0x000fe20000410000 */
[----:B------:R-:W-:Y:S01]  /*5590*/  FADD.FTZ R234, R209, R224 ;  /* 0x000000e0d1ea7221 */ /* 0x000fe20000010000 */
[----:B------:R-:W-:Y:S01]  /*55a0*/  FMUL.FTZ R11, R168, R230 ;  /* 0x000000e6a80b7220 */ /* 0x000fe20000410000 */
[----:B------:R-:W-:Y:S01]  /*55b0*/  FADD.FTZ R225, R208, R225 ;  /* 0x000000e1d0e17221 */ /* 0x000fe20000010000 */
[----:B------:R0:W-:Y:S01]  /*55c0*/  STS [R7+0x10fc], R226 ;  /* 0x0010fce207007388 */ /* 0x0001e20000000800 */
[-C--:B------:R-:W-:Y:S01]  /*55d0*/  FFMA.FTZ R168, R168, -R13.reuse, R199 ;  /* 0x8000000da8a87223 */ /* 0x080fe200000100c7 */
[C---:B------:R-:W-:Y:S01]  /*55e0*/  FFMA.FTZ R13, -R166.reuse, R13, R201 ;  /* 0x0000000da60d7223 */ /* 0x040fe200000101c9 */
[C---:B------:R-:W-:Y:S01]  /*55f0*/  FMUL.FTZ R209, R131.reuse, R225 ;  /* 0x000000e183d17220 */ /* 0x040fe20000410000 */
[----:B------:R-:W-:Y:S01]  /*5600*/  FMUL.FTZ R131, R131, R234 ;  /* 0x000000ea83837220 */ /* 0x000fe20000410000 */
[----:B------:R-:W-:Y:S01]  /*5610*/  FFMA.FTZ R11, R166, R232, R11 ;  /* 0x000000e8a60b7223 */ /* 0x000fe2000001000b */
[----:B------:R-:W-:Y:S01]  /*5620*/  FMUL.FTZ R166, R42, R107 ;  /* 0x0000006b2aa67220 */ /* 0x000fe20000410000 */
[----:B------:R-:W-:Y:S01]  /*5630*/  FMUL.FTZ R130, R230, UR47 ;  /* 0x0000002fe6827c20 */ /* 0x000fe20008410000 */
[----:B------:R-:W-:Y:S01]  /*5640*/  LEA R4, P2, R12, UR17, 0x2 ;  /* 0x000000110c047c11 */ /* 0x000fe2000f8410ff */
[----:B------:R-:W-:Y:S01]  /*5650*/  FFMA.FTZ R167, R167, -R6, R202 ;  /* 0x80000006a7a77223 */ /* 0x000fe200000100ca */
[C---:B0-----:R-:W-:Y:S01]  /*5660*/  FFMA.FTZ R226, R132.reuse, R234, R209 ;  /* 0x000000ea84e27223 */ /* 0x041fe200000100d1 */
[-C--:B------:R-:W-:Y:S01]  /*5670*/  FFMA.FTZ R209, R132, R225.reuse, -R131 ;  /* 0x000000e184d17223 */ /* 0x080fe20000010883 */
[----:B------:R-:W-:Y:S01]  /*5680*/  FMUL.FTZ R132, R163, R225 ;  /* 0x000000e1a3847220 */ /* 0x000fe20000410000 */
[----:B------:R-:W-:Y:S01]  /*5690*/  FFMA.FTZ R131, -R161, R166, R196 ;  /* 0x000000a6a1837223 */ /* 0x000fe200000101c4 */
[----:B------:R-:W-:Y:S01]  /*56a0*/  FFMA.FTZ R6, -R165, R6, R200 ;  /* 0x00000006a5067223 */ /* 0x000fe200000101c8 */
[C---:B------:R-:W-:Y:S01]  /*56b0*/  FMUL.FTZ R223, R232.reuse, UR47 ;  /* 0x0000002fe8df7c20 */ /* 0x040fe20008410000 */
[----:B------:R-:W-:Y:S01]  /*56c0*/  FFMA.FTZ R132, R161, R234, R132 ;  /* 0x000000eaa1847223 */ /* 0x000fe20000010084 */
[----:B------:R-:W-:Y:S01]  /*56d0*/  FMUL.FTZ R161, R225, UR47 ;  /* 0x0000002fe1a17c20 */ /* 0x000fe20008410000 */
[----:B------:R-:W-:Y:S01]  /*56e0*/  FMUL.FTZ R165, R41, R232 ;  /* 0x000000e829a57220 */ /* 0x000fe20000410000 */
[----:B------:R-:W-:Y:S01]  /*56f0*/  FFMA.FTZ R130, R232, UR46, R130 ;  /* 0x0000002ee8827c23 */ /* 0x000fe20008010082 */
[----:B------:R-:W-:Y:S01]  /*5700*/  FADD.FTZ R236, R210, R209 ;  /* 0x000000d1d2ec7221 */ /* 0x000fe20000010000 */
[----:B------:R-:W-:Y:S01]  /*5710*/  LEA.HI.X R5, R12, UR18, R5, 0x2, P2 ;  /* 0x000000120c057c11 */ /* 0x000fe200090f1405 */
[----:B------:R-:W-:Y:S01]  /*5720*/  FADD.FTZ R232, R211, R226 ;  /* 0x000000e2d3e87221 */ /* 0x000fe20000010000 */
[----:B------:R-:W-:Y:S01]  /*5730*/  FMUL.FTZ R12, R40, R227 ;  /* 0x000000e3280c7220 */ /* 0x000fe20000410000 */
[----:B------:R-:W-:Y:S01]  /*5740*/  FFMA.FTZ R210, R234, UR46, R161 ;  /* 0x0000002eead27c23 */ /* 0x000fe200080100a1 */
[C---:B------:R-:W-:Y:S01]  /*5750*/  FMUL.FTZ R161, R133.reuse, R236 ;  /* 0x000000ec85a17220 */ /* 0x040fe20000410000 */
[----:B------:R-:W-:Y:S01]  /*5760*/  FMUL.FTZ R133, R133, R232 ;  /* 0x000000e885857220 */ /* 0x000fe20000410000 */
[----:B------:R-:W-:Y:S01]  /*5770*/  FMUL.FTZ R228, R105, R12 ;  /* 0x0000000c69e47220 */ /* 0x000fe20000410000 */
[----:B------:R-:W-:Y:S01]  /*5780*/  FMUL.FTZ R129, R41, R230 ;  /* 0x000000e629817220 */ /* 0x000fe20000410000 */
[----:B------:R-:W-:Y:S01]  /*5790*/  FFMA.FTZ R223, R230, UR46, -R223 ;  /* 0x0000002ee6df7c23 */ /* 0x000fe200080108df */
[C---:B------:R-:W-:Y:S01]  /*57a0*/  FFMA.FTZ R133, R134.reuse, R236, -R133 ;  /* 0x000000ec86857223 */ /* 0x040fe20000010885 */
[----:B------:R-:W-:Y:S01]  /*57b0*/  FFMA.FTZ R226, R134, R232, R161 ;  /* 0x000000e886e27223 */ /* 0x000fe200000100a1 */
[----:B------:R0:W-:Y:S01]  /*57c0*/  STS [R7+0x10f8], R228 ;  /* 0x0010f8e407007388 */ /* 0x0001e20000000800 */
[----:B------:R-:W-:Y:S01]  /*57d0*/  FMUL.FTZ R230, R106, R129 ;  /* 0x000000816ae67220 */ /* 0x000fe20000410000 */
[----:B------:R-:W-:Y:S01]  /*57e0*/  FMUL.FTZ R209, R43, R108 ;  /* 0x0000006c2bd17220 */ /* 0x000fe20000410000 */
[----:B------:R-:W-:Y:S01]  /*57f0*/  FFMA.FTZ R163, R163, -R166, R198 ;  /* 0x800000a6a3a37223 */ /* 0x000fe200000100c6 */
[----:B------:R-:W-:Y:S01]  /*5800*/  FMUL.FTZ R161, R164, R236 ;  /* 0x000000eca4a17220 */ /* 0x000fe20000410000 */
[----:B------:R-:W-:Y:S01]  /*5810*/  FMUL.FTZ R224, R234, UR47 ;  /* 0x0000002feae07c20 */ /* 0x000fe20008410000 */
[C---:B------:R-:W-:Y:S01]  /*5820*/  FMUL.FTZ R208, R42.reuse, R234 ;  /* 0x000000ea2ad07220 */ /* 0x040fe20000410000 */
[----:B------:R-:W-:Y:S01]  /*5830*/  FMUL.FTZ R166, R42, R225 ;  /* 0x000000e12aa67220 */ /* 0x000fe20000410000 */
[----:B------:R-:W-:Y:S01]  /*5840*/  FADD.FTZ R227, R212, R133 ;  /* 0x00000085d4e37221 */ /* 0x000fe20000010000 */
[----:B------:R-:W-:Y:S01]  /*5850*/  FADD.FTZ R234, R213, R226 ;  /* 0x000000e2d5ea7221 */ /* 0x000fe20000010000 */
[----:B0-----:R-:W-:Y:S01]  /*5860*/  FMUL.FTZ R228, R106, R165 ;  /* 0x000000a56ae47220 */ /* 0x001fe20000410000 */
[-C--:B------:R-:W-:Y:S01]  /*5870*/  FFMA.FTZ R134, R164, -R209.reuse, R171 ;  /* 0x800000d1a4867223 */ /* 0x080fe200000100ab */
[----:B------:R0:W-:Y:S01]  /*5880*/  STS [R7+0x10f4], R230 ;  /* 0x0010f4e607007388 */ /* 0x0001e20000000800 */
[C---:B------:R-:W-:Y:S01]  /*5890*/  FFMA.FTZ R164, -R34.reuse, R209, R173 ;  /* 0x000000d122a47223 */ /* 0x040fe200000101ad */
[----:B------:R-:W-:Y:S01]  /*58a0*/  FFMA.FTZ R161, R34, R232, R161 ;  /* 0x000000e822a17223 */ /* 0x000fe200000100a1 */
[----:B------:R-:W-:Y:S01]  /*58b0*/  FMUL.FTZ R34, R236, UR47 ;  /* 0x0000002fec227c20 */ /* 0x000fe20008410000 */
[----:B------:R1:W-:Y:S01]  /*58c0*/  STS [R7+0x10f0], R228 ;  /* 0x0010f0e407007388 */ /* 0x0003e20000000800 */
[C---:B------:R-:W-:Y:S01]  /*58d0*/  FMUL.FTZ R133, R135.reuse, R227 ;  /* 0x000000e387857220 */ /* 0x040fe20000410000 */
[----:B------:R-:W-:Y:S01]  /*58e0*/  FMUL.FTZ R135, R135, R234 ;  /* 0x000000ea87877220 */ /* 0x000fe20000410000 */
[C---:B------:R-:W-:Y:S01]  /*58f0*/  FMUL.FTZ R209, R43.reuse, R236 ;  /* 0x000000ec2bd17220 */ /* 0x040fe20000410000 */
[----:B------:R-:W-:Y:S01]  /*5900*/  FMUL.FTZ R211, R43, R232 ;  /* 0x000000e82bd37220 */ /* 0x000fe20000410000 */
[----:B------:R-:W-:Y:S01]  /*5910*/  FFMA.FTZ R213, R232, UR46, R34 ;  /* 0x0000002ee8d57c23 */ /* 0x000fe20008010022 */
[C---:B0-----:R-:W-:Y:S01]  /*5920*/  FMUL.FTZ R230, R107.reuse, R166 ;  /* 0x000000a66be67220 */ /* 0x041fe20000410000 */
[----:B------:R-:W-:Y:S01]  /*5930*/  FMUL.FTZ R212, R44, R109 ;  /* 0x0000006d2cd47220 */ /* 0x000fe20000410000 */
[C---:B------:R-:W-:Y:S01]  /*5940*/  FFMA.FTZ R34, R136.reuse, R234, R133 ;  /* 0x000000ea88227223 */ /* 0x040fe20000010085 */
[-C--:B------:R-:W-:Y:S01]  /*5950*/  FFMA.FTZ R135, R136, R227.reuse, -R135 ;  /* 0x000000e388877223 */ /* 0x080fe20000010887 */
[----:B-1----:R-:W-:Y:S01]  /*5960*/  FMUL.FTZ R228, R107, R208 ;  /* 0x000000d06be47220 */ /* 0x002fe20000410000 */
[----:B------:R0:W-:Y:S01]  /*5970*/  STS [R7+0x10ec], R230 ;  /* 0x0010ece607007388 */ /* 0x0001e20000000800 */
[C---:B------:R-:W-:Y:S01]  /*5980*/  FMUL.FTZ R136, R35.reuse, R227 ;  /* 0x000000e323887220 */ /* 0x040fe20000410000 */
[----:B------:R-:W-:Y:S01]  /*5990*/  FMUL.FTZ R226, R234, UR47 ;  /* 0x0000002feae27c20 */ /* 0x000fe20008410000 */
[-C--:B------:R-:W-:Y:S01]  /*59a0*/  FFMA.FTZ R133, R35, -R212.reuse, R174 ;  /* 0x800000d423857223 */ /* 0x080fe200000100ae */
[----:B------:R1:W-:Y:S01]  /*59b0*/  STS [R7+0x10e8], R228 ;  /* 0x0010e8e407007388 */ /* 0x0003e20000000800 */
[C---:B------:R-:W-:Y:S01]  /*59c0*/  FFMA.FTZ R35, -R33.reuse, R212, R172 ;  /* 0x000000d421237223 */ /* 0x040fe200000101ac */
[----:B------:R-:W-:Y:S01]  /*59d0*/  FFMA.FTZ R212, R33, R234, R136 ;  /* 0x000000ea21d47223 */ /* 0x000fe20000010088 */
[----:B------:R-:W-:Y:S01]  /*59e0*/  FMUL.FTZ R33, R227, UR47 ;  /* 0x0000002fe3217c20 */ /* 0x000fe20008410000 */
[----:B------:R-:W-:Y:S01]  /*59f0*/  FFMA.FTZ R224, R225, UR46, -R224 ;  /* 0x0000002ee1e07c23 */ /* 0x000fe200080108e0 */
[----:B------:R-:W-:Y:S01]  /*5a00*/  FFMA.FTZ R226, R227, UR46, -R226 ;  /* 0x0000002ee3e27c23 */ /* 0x000fe200080108e2 */
[----:B0-----:R-:W-:Y:S01]  /*5a10*/  FMUL.FTZ R230, R108, R209 ;  /* 0x000000d16ce67220 */ /* 0x001fe20000410000 */
[----:B------:R-:W-:Y:S01]  /*5a20*/  FMUL.FTZ R225, R232, UR47 ;  /* 0x0000002fe8e17c20 */ /* 0x000fe20008410000 */
[----:B------:R-:W-:Y:S01]  /*5a30*/  FFMA.FTZ R136, R234, UR46, R33 ;  /* 0x0000002eea887c23 */ /* 0x000fe20008010021 */
[----:B------:R-:W-:Y:S01]  /*5a40*/  FMUL.FTZ R226, R133, R226 ;  /* 0x000000e285e27220 */ /* 0x000fe20000410000 */
[----:B-1----:R-:W-:Y:S01]  /*5a50*/  FMUL.FTZ R228, R108, R211 ;  /* 0x000000d36ce47220 */ /* 0x002fe20000410000 */
[----:B------:R0:W-:Y:S01]  /*5a60*/  STS [R7+0x10e4], R230 ;  /* 0x0010e4e607007388 */ /* 0x0001e20000000800 */
[----:B------:R-:W-:Y:S01]  /*5a70*/  FFMA.FTZ R225, R236, UR46, -R225 ;  /* 0x0000002eece17c23 */ /* 0x000fe200080108e1 */
[----:B------:R-:W-:Y:S01]  /*5a80*/  FADD.FTZ R236, R214, R135 ;  /* 0x00000087d6ec7221 */ /* 0x000fe20000010000 */
[----:B------:R-:W-:Y:S01]  /*5a90*/  FFMA.FTZ R226, R35, R136, R226 ;  /* 0x0000008823e27223 */ /* 0x000fe200000100e2 */
[----:B------:R1:W-:Y:S01]  /*5aa0*/  STS [R7+0x10e0], R228 ;  /* 0x0010e0e407007388 */ /* 0x0003e20000000800 */
[----:B------:R-:W-:Y:S01]  /*5ab0*/  FMUL.FTZ R135, R45, R110 ;  /* 0x0000006e2d877220 */ /* 0x000fe20000410000 */
[-C--:B------:R-:W-:Y:S01]  /*5ac0*/  FFMA.FTZ R77, R44, R212.reuse, R77 ;  /* 0x000000d42c4d7223 */ /* 0x080fe2000001004d */
[----:B------:R-:W-:Y:S01]  /*5ad0*/  FFMA.FTZ R226, R109, R212, R226 ;  /* 0x000000d46de27223 */ /* 0x000fe200000100e2 */
[----:B------:R-:W-:Y:S01]  /*5ae0*/  FMUL.FTZ R225, R134, R225 ;  /* 0x000000e186e17220 */ /* 0x000fe20000410000 */
[----:B------:R-:W-:Y:S01]  /*5af0*/  FFMA.FTZ R76, R43, R161, R76 ;  /* 0x000000a12b4c7223 */ /* 0x000fe2000001004c */
[----:B0-----:R-:W-:Y:S01]  /*5b00*/  FMUL.FTZ R230, R44, R227 ;  /* 0x000000e32ce67220 */ /* 0x001fe20000410000 */
[----:B------:R-:W-:Y:S01]  /*5b10*/  FMUL.FTZ R227, R45, R236 ;  /* 0x000000ec2de37220 */ /* 0x000fe20000410000 */
[----:B------:R-:W-:Y:S01]  /*5b20*/  FFMA.FTZ R213, R164, R213, R225 ;  /* 0x000000d5a4d57223 */ /* 0x000fe200000100e1 */
[----:B------:R-:W-:Y:S01]  /*5b30*/  FMUL.FTZ R224, R163, R224 ;  /* 0x000000e0a3e07220 */ /* 0x000fe20000410000 */
[----:B-1----:R-:W-:Y:S01]  /*5b40*/  FMUL.FTZ R228, R44, R234 ;  /* 0x000000ea2ce47220 */ /* 0x002fe20000410000 */
[-C--:B------:R-:W-:Y:S01]  /*5b50*/  FMUL.FTZ R33, R133, R230.reuse ;  /* 0x000000e685217220 */ /* 0x080fe20000410000 */
[----:B------:R-:W-:Y:S01]  /*5b60*/  FADD.FTZ R234, R215, R34 ;  /* 0x00000022d7ea7221 */ /* 0x000fe20000010000 */
[----:B------:R-:W-:Y:S01]  /*5b70*/  FMUL.FTZ R214, R109, R230 ;  /* 0x000000e66dd67220 */ /* 0x000fe20000410000 */
[-C--:B------:R-:W-:Y:S01]  /*5b80*/  FMUL.FTZ R133, R133, R228.reuse ;  /* 0x000000e485857220 */ /* 0x080fe20000410000 */
[----:B------:R-:W-:Y:S01]  /*5b90*/  FFMA.FTZ R33, R35, R228, R33 ;  /* 0x000000e423217223 */ /* 0x000fe20000010021 */
[----:B------:R-:W-:Y:S01]  /*5ba0*/  FMUL.FTZ R215, R45, R234 ;  /* 0x000000ea2dd77220 */ /* 0x000fe20000410000 */
[----:B------:R-:W-:Y:S01]  /*5bb0*/  FMUL.FTZ R232, R109, R228 ;  /* 0x000000e46de87220 */ /* 0x000fe20000410000 */
[----:B------:R-:W-:Y:S01]  /*5bc0*/  FFMA.FTZ R34, R35, R230, -R133 ;  /* 0x000000e623227223 */ /* 0x000fe20000010885 */
[CC--:B------:R-:W-:Y:S01]  /*5bd0*/  FMUL.FTZ R35, R137.reuse, R236.reuse ;  /* 0x000000ec89237220 */ /* 0x0c0fe20000410000 */
[C---:B------:R-:W-:Y:S01]  /*5be0*/  FMUL.FTZ R133, R32.reuse, R236 ;  /* 0x000000ec20857220 */ /* 0x040fe20000410000 */
[-C--:B------:R-:W-:Y:S01]  /*5bf0*/  FMUL.FTZ R137, R137, R234.reuse ;  /* 0x000000ea89897220 */ /* 0x080fe20000410000 */
[-C--:B------:R-:W-:Y:S01]  /*5c00*/  FFMA.FTZ R32, R32, -R135.reuse, R175 ;  /* 0x8000008720207223 */ /* 0x080fe200000100af */
[-C--:B------:R-:W-:Y:S01]  /*5c10*/  FFMA.FTZ R136, R138, R234.reuse, R35 ;  /* 0x000000ea8a887223 */ /* 0x080fe20000010023 */
[----:B------:R-:W-:Y:S01]  /*5c20*/  FFMA.FTZ R35, R30, R234, R133 ;  /* 0x000000ea1e237223 */ /* 0x000fe20000010085 */
[----:B------:R-:W-:Y:S01]  /*5c30*/  FMUL.FTZ R133, R234, UR47 ;  /* 0x0000002fea857c20 */ /* 0x000fe20008410000 */
[----:B------:R-:W-:Y:S01]  /*5c40*/  FFMA.FTZ R137, R138, R236, -R137 ;  /* 0x000000ec8a897223 */ /* 0x000fe20000010889 */
[----:B------:R-:W-:Y:S01]  /*5c50*/  FADD.FTZ R217, R217, R136 ;  /* 0x00000088d9d97221 */ /* 0x000fe20000010000 */
[----:B------:R-:W-:Y:S01]  /*5c60*/  FFMA.FTZ R135, -R30, R135, R177 ;  /* 0x000000871e877223 */ /* 0x000fe200000101b1 */
[----:B------:R-:W-:Y:S01]  /*5c70*/  FFMA.FTZ R133, R236, UR46, -R133 ;  /* 0x0000002eec857c23 */ /* 0x000fe20008010885 */
[----:B------:R-:W-:Y:S01]  /*5c80*/  FMUL.FTZ R136, R32, R227 ;  /* 0x000000e320887220 */ /* 0x000fe20000410000 */
[----:B------:R-:W-:Y:S01]  /*5c90*/  FMUL.FTZ R30, R236, UR47 ;  /* 0x0000002fec1e7c20 */ /* 0x000fe20008410000 */
[----:B------:R-:W-:Y:S01]  /*5ca0*/  FADD.FTZ R228, R216, R137 ;  /* 0x00000089d8e47221 */ /* 0x000fe20000010000 */
[C---:B------:R-:W-:Y:S01]  /*5cb0*/  FMUL.FTZ R138, R32.reuse, R133 ;  /* 0x00000085208a7220 */ /* 0x040fe20000410000 */
[-C--:B------:R-:W-:Y:S01]  /*5cc0*/  FMUL.FTZ R32, R32, R215.reuse ;  /* 0x000000d720207220 */ /* 0x080fe20000410000 */
[----:B------:R-:W-:Y:S01]  /*5cd0*/  FFMA.FTZ R30, R234, UR46, R30 ;  /* 0x0000002eea1e7c23 */ /* 0x000fe2000801001e */
[-C--:B------:R-:W-:Y:S01]  /*5ce0*/  FMUL.FTZ R212, R110, R215.reuse ;  /* 0x000000d76ed47220 */ /* 0x080fe20000410000 */
[C---:B------:R-:W-:Y:S01]  /*5cf0*/  FFMA.FTZ R136, R135.reuse, R215, R136 ;  /* 0x000000d787887223 */ /* 0x040fe20000010088 */
[C---:B------:R-:W-:Y:S01]  /*5d00*/  FFMA.FTZ R133, R135.reuse, R227, -R32 ;  /* 0x000000e387857223 */ /* 0x040fe20000010820 */
[C---:B------:R-:W-:Y:S01]  /*5d10*/  FMUL.FTZ R32, R134.reuse, R209 ;  /* 0x000000d186207220 */ /* 0x040fe20000410000 */
[-C--:B------:R-:W-:Y:S01]  /*5d20*/  FMUL.FTZ R216, R134, R211.reuse ;  /* 0x000000d386d87220 */ /* 0x080fe20000410000 */
[----:B------:R-:W-:Y:S01]  /*5d30*/  FFMA.FTZ R215, R135, R30, R138 ;  /* 0x0000001e87d77223 */ /* 0x000fe2000001008a */
[CC--:B------:R-:W-:Y:S01]  /*5d40*/  FMUL.FTZ R137, R139.reuse, R228.reuse ;  /* 0x000000e48b897220 */ /* 0x0c0fe20000410000 */
[----:B------:R-:W-:Y:S01]  /*5d50*/  FFMA.FTZ R134, R164, R211, R32 ;  /* 0x000000d3a4867223 */ /* 0x000fe20000010020 */
[----:B------:R-:W-:Y:S01]  /*5d60*/  FMUL.FTZ R139, R139, R217 ;  /* 0x000000d98b8b7220 */ /* 0x000fe20000410000 */
[----:B------:R-:W-:Y:S01]  /*5d70*/  FMUL.FTZ R138, R46, R111 ;  /* 0x0000006f2e8a7220 */ /* 0x000fe20000410000 */
[CC--:B------:R-:W-:Y:S01]  /*5d80*/  FMUL.FTZ R32, R31.reuse, R228.reuse ;  /* 0x000000e41f207220 */ /* 0x0c0fe20000410000 */
[CC--:B------:R-:W-:Y:S01]  /*5d90*/  FFMA.FTZ R30, R140.reuse, R217.reuse, R137 ;  /* 0x000000d98c1e7223 */ /* 0x0c0fe20000010089 */
[----:B------:R-:W-:Y:S01]  /*5da0*/  FFMA.FTZ R139, R140, R228, -R139 ;  /* 0x000000e48c8b7223 */ /* 0x000fe2000001088b */
[-C--:B------:R-:W-:Y:S01]  /*5db0*/  FFMA.FTZ R137, R31, -R138.reuse, R176 ;  /* 0x8000008a1f897223 */ /* 0x080fe200000100b0 */
[C---:B------:R-:W-:Y:S01]  /*5dc0*/  FFMA.FTZ R31, -R29.reuse, R138, R178 ;  /* 0x0000008a1d1f7223 */ /* 0x040fe200000101b2 */
[----:B------:R-:W-:Y:S01]  /*5dd0*/  FFMA.FTZ R140, R29, R217, R32 ;  /* 0x000000d91d8c7223 */ /* 0x000fe20000010020 */
[----:B------:R-:W-:Y:S01]  /*5de0*/  FFMA.FTZ R135, R164, R209, -R216 ;  /* 0x000000d1a4877223 */ /* 0x000fe200000108d8 */
[----:B------:R-:W-:Y:S01]  /*5df0*/  FMUL.FTZ R29, R217, UR47 ;  /* 0x0000002fd91d7c20 */ /* 0x000fe20008410000 */
[----:B------:R-:W-:Y:S01]  /*5e00*/  FMUL.FTZ R164, R46, R217 ;  /* 0x000000d92ea47220 */ /* 0x000fe20000410000 */
[----:B------:R0:W-:Y:S01]  /*5e10*/  STS [R7+0x10dc], R214 ;  /* 0x0010dcd607007388 */ /* 0x0001e20000000800 */
[----:B------:R-:W-:Y:S01]  /*5e20*/  FFMA.FTZ R213, R108, R161, R213 ;  /* 0x000000a16cd57223 */ /* 0x000fe200000100d5 */
[----:B------:R-:W-:Y:S01]  /*5e30*/  FFMA.FTZ R138, R228, UR46, -R29 ;  /* 0x0000002ee48a7c23 */ /* 0x000fe2000801081d */
[----:B------:R-:W-:Y:S01]  /*5e40*/  FMUL.FTZ R29, R137, R164 ;  /* 0x000000a4891d7220 */ /* 0x000fe20000410000 */
[----:B------:R1:W-:Y:S01]  /*5e50*/  STS [R7+0x10d0], R212 ;  /* 0x0010d0d407007388 */ /* 0x0003e20000000800 */
[----:B------:R-:W-:Y:S01]  /*5e60*/  FADD.FTZ R161, R218, R139 ;  /* 0x0000008bdaa17221 */ /* 0x000fe20000010000 */
[----:B------:R-:W-:Y:S01]  /*5e70*/  FADD.FTZ R219, R219, R30 ;  /* 0x0000001edbdb7221 */ /* 0x000fe20000010000 */
[----:B------:R-:W-:Y:S01]  /*5e80*/  FMUL.FTZ R32, R228, UR47 ;  /* 0x0000002fe4207c20 */ /* 0x000fe20008410000 */
[----:B------:R-:W-:Y:S01]  /*5e90*/  FMUL.FTZ R30, R137, R138 ;  /* 0x0000008a891e7220 */ /* 0x000fe20000410000 */
[----:B------:R-:W-:Y:S01]  /*5ea0*/  FFMA.FTZ R78, R45, R35, R78 ;  /* 0x000000232d4e7223 */ /* 0x000fe2000001004e */
[C---:B0-----:R-:W-:Y:S01]  /*5eb0*/  FMUL.FTZ R214, R110.reuse, R227 ;  /* 0x000000e36ed67220 */ /* 0x041fe20000410000 */
[----:B------:R-:W-:Y:S01]  /*5ec0*/  FFMA.FTZ R32, R217, UR46, R32 ;  /* 0x0000002ed9207c23 */ /* 0x000fe20008010020 */
[----:B------:R-:W-:Y:S01]  /*5ed0*/  FFMA.FTZ R215, R110, R35, R215 ;  /* 0x000000236ed77223 */ /* 0x000fe200000100d7 */
[C---:B------:R-:W-:Y:S01]  /*5ee0*/  FMUL.FTZ R139, R163.reuse, R166 ;  /* 0x000000a6a38b7220 */ /* 0x040fe20000410000 */
[C---:B-1----:R-:W-:Y:S01]  /*5ef0*/  FMUL.FTZ R212, R46.reuse, R228 ;  /* 0x000000e42ed47220 */ /* 0x042fe20000410000 */
[----:B------:R0:W-:Y:S01]  /*5f00*/  STS [R7+0x10d4], R214 ;  /* 0x0010d4d607007388 */ /* 0x0001e20000000800 */
[----:B------:R-:W-:Y:S01]  /*5f10*/  FMUL.FTZ R163, R163, R208 ;  /* 0x000000d0a3a37220 */ /* 0x000fe20000410000 */
[----:B------:R-:W-:Y:S01]  /*5f20*/  FFMA.FTZ R210, R131, R210, R224 ;  /* 0x000000d283d27223 */ /* 0x000fe200000100e0 */
[----:B------:R-:W-:Y:S01]  /*5f30*/  FFMA.FTZ R138, R31, R212, -R29 ;  /* 0x000000d41f8a7223 */ /* 0x000fe2000001081d */
[C---:B------:R-:W-:Y:S01]  /*5f40*/  FMUL.FTZ R29, R141.reuse, R161 ;  /* 0x000000a18d1d7220 */ /* 0x040fe20000410000 */
[----:B------:R-:W-:Y:S01]  /*5f50*/  FMUL.FTZ R141, R141, R219 ;  /* 0x000000db8d8d7220 */ /* 0x000fe20000410000 */
[C---:B------:R-:W-:Y:S01]  /*5f60*/  FFMA.FTZ R139, R131.reuse, R208, R139 ;  /* 0x000000d0838b7223 */ /* 0x040fe2000001008b */
[----:B------:R-:W-:Y:S01]  /*5f70*/  FFMA.FTZ R166, R131, R166, -R163 ;  /* 0x000000a683a67223 */ /* 0x000fe200000108a3 */
[----:B------:R-:W-:Y:S01]  /*5f80*/  FFMA.FTZ R79, R46, R140, R79 ;  /* 0x0000008c2e4f7223 */ /* 0x000fe2000001004f */
[----:B------:R-:W-:Y:S01]  /*5f90*/  FFMA.FTZ R141, R142, R161, -R141 ;  /* 0x000000a18e8d7223 */ /* 0x000fe2000001088d */
[----:B0-----:R-:W-:Y:S01]  /*5fa0*/  FMUL.FTZ R214, R137, R212 ;  /* 0x000000d489d67220 */ /* 0x001fe20000410000 */
[-C--:B------:R-:W-:Y:S01]  /*5fb0*/  FFMA.FTZ R75, R42, R132.reuse, R75 ;  /* 0x000000842a4b7223 */ /* 0x080fe2000001004b */
[----:B------:R-:W-:Y:S01]  /*5fc0*/  FFMA.FTZ R210, R107, R132, R210 ;  /* 0x000000846bd27223 */ /* 0x000fe200000100d2 */
[----:B------:R-:W-:Y:S01]  /*5fd0*/  FADD.FTZ R220, R220, R141 ;  /* 0x0000008ddcdc7221 */ /* 0x000fe20000010000 */
[-C--:B------:R-:W-:Y:S01]  /*5fe0*/  FFMA.FTZ R137, R31, R164.reuse, R214 ;  /* 0x000000a41f897223 */ /* 0x080fe200000100d6 */
[----:B------:R-:W-:Y:S01]  /*5ff0*/  FMUL.FTZ R214, R111, R164 ;  /* 0x000000a46fd67220 */ /* 0x000fe20000410000 */
[----:B------:R-:W-:Y:S01]  /*6000*/  FFMA.FTZ R164, R31, R32, R30 ;  /* 0x000000201fa47223 */ /* 0x000fe2000001001e */
[----:B------:R-:W-:Y:S01]  /*6010*/  FMUL.FTZ R31, R47, R112 ;  /* 0x000000702f1f7220 */ /* 0x000fe20000410000 */
[----:B------:R-:W-:Y:S01]  /*6020*/  FFMA.FTZ R30, R142, R219, R29 ;  /* 0x000000db8e1e7223 */ /* 0x000fe2000001001d */
[C---:B------:R-:W-:Y:S01]  /*6030*/  FMUL.FTZ R32, R28.reuse, R161 ;  /* 0x000000a11c207220 */ /* 0x040fe20000410000 */
[----:B------:R-:W-:Y:S01]  /*6040*/  FFMA.FTZ R164, R111, R140, R164 ;  /* 0x0000008c6fa47223 */ /* 0x000fe200000100a4 */
[-C--:B------:R-:W-:Y:S01]  /*6050*/  FFMA.FTZ R35, R28, -R31.reuse, R181 ;  /* 0x8000001f1c237223 */ /* 0x080fe200000100b5 */
[----:B------:R-:W-:Y:S01]  /*6060*/  FADD.FTZ R221, R221, R30 ;  /* 0x0000001edddd7221 */ /* 0x000fe20000010000 */
[C---:B------:R-:W-:Y:S01]  /*6070*/  FFMA.FTZ R28, -R26.reuse, R31, R179 ;  /* 0x0000001f1a1c7223 */ /* 0x040fe200000101b3 */
[CC--:B------:R-:W-:Y:S01]  /*6080*/  FMUL.FTZ R31, R143.reuse, R220.reuse ;  /* 0x000000dc8f1f7220 */ /* 0x0c0fe20000410000 */
[----:B------:R-:W-:Y:S01]  /*6090*/  FFMA.FTZ R29, R26, R219, R32 ;  /* 0x000000db1a1d7223 */ /* 0x000fe20000010020 */
        /* <DEDUP_REMOVED lines=9> */
[----:B------:R-:W-:Y:S01]  /*6130*/  FMUL.FTZ R161, R47, R161 ;  /* 0x000000a12fa17220 */ /* 0x000fe20000410000 */
[----:B------:R-:W-:Y:S01]  /*6140*/  FMUL.FTZ R31, R145, R222 ;  /* 0x000000de911f7220 */ /* 0x000fe20000410000 */
[----:B------:R-:W-:Y:S01]  /*6150*/  FMUL.FTZ R219, R47, R219 ;  /* 0x000000db2fdb7220 */ /* 0x000fe20000410000 */
[----:B------:R-:W-:Y:S01]  /*6160*/  FMUL.FTZ R145, R145, R207 ;  /* 0x000000cf91917220 */ /* 0x000fe20000410000 */
[C---:B------:R-:W-:Y:S01]  /*6170*/  FMUL.FTZ R141, R35.reuse, R161 ;  /* 0x000000a1238d7220 */ /* 0x040fe20000410000 */
        /* <DEDUP_REMOVED lines=8> */
[CC--:B------:R-:W-:Y:S01]  /*6200*/  FMUL.FTZ R31, R147.reuse, R206.reuse ;  /* 0x000000ce931f7220 */ /* 0x0c0fe20000410000 */
[----:B------:R-:W-:Y:S01]  /*6210*/  FFMA.FTZ R131, R28, R131, R143 ;  /* 0x000000831c837223 */ /* 0x000fe2000001008f */
[----:B------:R-:W-:Y:S01]  /*6220*/  FMUL.FTZ R147, R147, R205 ;  /* 0x000000cd93937220 */ /* 0x000fe20000410000 */
[----:B------:R-:W-:Y:S01]  /*6230*/  FMUL.FTZ R32, R168, R223 ;  /* 0x000000dfa8207220 */ /* 0x000fe20000410000 */
[----:B------:R-:W-:Y:S01]  /*6240*/  FFMA.FTZ R31, R148, R205, R31 ;  /* 0x000000cd941f7223 */ /* 0x000fe2000001001f */
[----:B------:R-:W-:Y:S01]  /*6250*/  FMUL.FTZ R28, R168, R129 ;  /* 0x00000081a81c7220 */ /* 0x000fe20000410000 */
[----:B------:R-:W-:Y:S01]  /*6260*/  FFMA.FTZ R148, R148, R206, -R147 ;  /* 0x000000ce94947223 */ /* 0x000fe20000010893 */
[-C--:B------:R-:W-:Y:S01]  /*6270*/  FMUL.FTZ R142, R168, R165.reuse ;  /* 0x000000a5a88e7220 */ /* 0x080fe20000410000 */
[----:B------:R-:W-:Y:S01]  /*6280*/  FADD.FTZ R204, R204, R31 ;  /* 0x0000001fcccc7221 */ /* 0x000fe20000010000 */
[----:B------:R-:W-:Y:S01]  /*6290*/  FFMA.FTZ R35, R13, R130, R32 ;  /* 0x000000820d237223 */ /* 0x000fe20000010020 */
[----:B------:R-:W-:Y:S01]  /*62a0*/  FADD.FTZ R203, R203, R148 ;  /* 0x00000094cbcb7221 */ /* 0x000fe20000010000 */
[C---:B------:R-:W-:Y:S01]  /*62b0*/  FFMA.FTZ R165, R13.reuse, R165, R28 ;  /* 0x000000a50da57223 */ /* 0x040fe2000001001c */
[----:B------:R-:W-:Y:S01]  /*62c0*/  FFMA.FTZ R142, R13, R129, -R142 ;  /* 0x000000810d8e7223 */ /* 0x000fe2000001088e */
[CC--:B------:R-:W-:Y:S01]  /*62d0*/  FMUL.FTZ R13, R149.reuse, R204.reuse ;  /* 0x000000cc950d7220 */ /* 0x0c0fe20000410000 */
[C---:B------:R-:W-:Y:S01]  /*62e0*/  FMUL.FTZ R26, R112.reuse, R219 ;  /* 0x000000db701a7220 */ /* 0x040fe20000410000 */
[----:B------:R-:W-:Y:S01]  /*62f0*/  FMUL.FTZ R149, R149, R203 ;  /* 0x000000cb95957220 */ /* 0x000fe20000410000 */
[----:B------:R-:W-:Y:S01]  /*6300*/  FMUL.FTZ R30, R112, R161 ;  /* 0x000000a1701e7220 */ /* 0x000fe20000410000 */
[----:B------:R-:W-:Y:S01]  /*6310*/  FFMA.FTZ R13, R150, R203, -R13 ;  /* 0x000000cb960d7223 */ /* 0x000fe2000001080d */
[----:B------:R-:W-:Y:S01]  /*6320*/  FMUL.FTZ R28, R48, R113 ;  /* 0x00000071301c7220 */ /* 0x000fe20000410000 */
[----:B------:R0:W-:Y:S01]  /*6330*/  STS [R7+0x10c0], R26 ;  /* 0x0010c01a07007388 */ /* 0x0001e20000000800 */
[----:B------:R-:W-:Y:S01]  /*6340*/  FFMA.FTZ R150, R150, R204, R149 ;  /* 0x000000cc96967223 */ /* 0x000fe20000010095 */
[----:B------:R-:W-:Y:S01]  /*6350*/  FADD.FTZ R14, R14, R13 ;  /* 0x0000000d0e0e7221 */ /* 0x000fe20000010000 */
[----:B------:R-:W-:Y:S01]  /*6360*/  FMUL.FTZ R32, R220, UR47 ;  /* 0x0000002fdc207c20 */ /* 0x000fe20008410000 */
[----:B------:R1:W-:Y:S01]  /*6370*/  STS [R7+0x10c4], R30 ;  /* 0x0010c41e07007388 */ /* 0x0003e20000000800 */
[----:B------:R-:W-:Y:S01]  /*6380*/  FADD.FTZ R15, R15, R150 ;  /* 0x000000960f0f7221 */ /* 0x000fe20000010000 */
[----:B------:R-:W-:Y:S01]  /*6390*/  FMUL.FTZ R13, R151, R14 ;  /* 0x0000000e970d7220 */ /* 0x000fe20000410000 */
[----:B------:R-:W-:Y:S01]  /*63a0*/  FMUL.FTZ R132, R48, R221 ;  /* 0x000000dd30847220 */ /* 0x000fe20000410000 */
[----:B------:R-:W-:Y:S01]  /*63b0*/  FFMA.FTZ R32, R221, UR46, R32 ;  /* 0x0000002edd207c23 */ /* 0x000fe20008010020 */
[----:B------:R-:W-:Y:S01]  /*63c0*/  FMUL.FTZ R151, R151, R15 ;  /* 0x0000000f97977220 */ /* 0x000fe20000410000 */
[----:B0-----:R-:W-:Y:S01]  /*63d0*/  FMUL.FTZ R26, R19, R220 ;  /* 0x000000dc131a7220 */ /* 0x001fe20000410000 */
[----:B------:R-:W-:Y:S01]  /*63e0*/  FFMA.FTZ R131, R112, R29, R131 ;  /* 0x0000001d70837223 */ /* 0x000fe20000010083 */
[----:B------:R-:W-:Y:S01]  /*63f0*/  FMUL.FTZ R145, R167, R126 ;  /* 0x0000007ea7917220 */ /* 0x000fe20000410000 */
[C---:B------:R-:W-:Y:S01]  /*6400*/  FFMA.FTZ R151, R152.reuse, R14, -R151 ;  /* 0x0000000e98977223 */ /* 0x040fe20000010897 */
[-C--:B-1----:R-:W-:Y:S01]  /*6410*/  FFMA.FTZ R30, R19, -R28.reuse, R180 ;  /* 0x8000001c131e7223 */ /* 0x082fe200000100b4 */
[C---:B------:R-:W-:Y:S01]  /*6420*/  FFMA.FTZ R19, -R27.reuse, R28, R182 ;  /* 0x0000001c1b137223 */ /* 0x040fe200000101b6 */
[----:B------:R-:W-:Y:S01]  /*6430*/  FFMA.FTZ R26, R27, R221, R26 ;  /* 0x000000dd1b1a7223 */ /* 0x000fe2000001001a */
[----:B------:R-:W-:Y:S01]  /*6440*/  FMUL.FTZ R27, R221, UR47 ;  /* 0x0000002fdd1b7c20 */ /* 0x000fe20008410000 */
[----:B------:R-:W-:Y:S01]  /*6450*/  FFMA.FTZ R28, R152, R15, R13 ;  /* 0x0000000f981c7223 */ /* 0x000fe2000001000d */
[----:B------:R-:W-:Y:S01]  /*6460*/  FMUL.FTZ R13, R30, R132 ;  /* 0x000000841e0d7220 */ /* 0x000fe20000410000 */
[----:B------:R-:W-:Y:S01]  /*6470*/  FADD.FTZ R36, R36, R151 ;  /* 0x0000009724247221 */ /* 0x000fe20000010000 */
[----:B------:R-:W-:Y:S01]  /*6480*/  FFMA.FTZ R27, R220, UR46, -R27 ;  /* 0x0000002edc1b7c23 */ /* 0x000fe2000801081b */
[----:B------:R-:W-:Y:S01]  /*6490*/  FMUL.FTZ R220, R48, R220 ;  /* 0x000000dc30dc7220 */ /* 0x000fe20000410000 */
[----:B------:R-:W-:Y:S01]  /*64a0*/  FADD.FTZ R37, R37, R28 ;  /* 0x0000001c25257221 */ /* 0x000fe20000010000 */
[----:B------:R-:W-:Y:S01]  /*64b0*/  FADD.FTZ R96, R131, R96 ;  /* 0x0000006083607221 */ /* 0x000fe20000010000 */
[C---:B------:R-:W-:Y:S01]  /*64c0*/  FMUL.FTZ R130, R30.reuse, R27 ;  /* 0x0000001b1e827220 */ /* 0x040fe20000410000 */
[-C--:B------:R-:W-:Y:S01]  /*64d0*/  FMUL.FTZ R28, R30, R220.reuse ;  /* 0x000000dc1e1c7220 */ /* 0x080fe20000410000 */
[----:B------:R-:W-:Y:S01]  /*64e0*/  FFMA.FTZ R144, R19, R220, -R13 ;  /* 0x000000dc13907223 */ /* 0x000fe2000001080d */
[----:B------:R-:W-:Y:S01]  /*64f0*/  FMUL.FTZ R13, R153, R37 ;  /* 0x00000025990d7220 */ /* 0x000fe20000410000 */
[----:B------:R-:W-:Y:S01]  /*6500*/  FMUL.FTZ R131, R55, R120 ;  /* 0x0000007837837220 */ /* 0x000fe20000410000 */
[----:B------:R-:W-:Y:S01]  /*6510*/  FFMA.FTZ R143, R19, R132, R28 ;  /* 0x00000084138f7223 */ /* 0x000fe2000001001c */
[-C--:B------:R-:W-:Y:S01]  /*6520*/  FMUL.FTZ R28, R153, R36.reuse ;  /* 0x00000024991c7220 */ /* 0x080fe20000410000 */
[----:B------:R-:W-:Y:S01]  /*6530*/  FFMA.FTZ R13, R154, R36, -R13 ;  /* 0x000000249a0d7223 */ /* 0x000fe2000001080d */
[----:B------:R-:W-:Y:S01]  /*6540*/  FMUL.FTZ R132, R113, R132 ;  /* 0x0000008471847220 */ /* 0x000fe20000410000 */
[----:B------:R-:W-:Y:S01]  /*6550*/  FMUL.FTZ R129, R54, R119 ;  /* 0x0000007736817220 */ /* 0x000fe20000410000 */
[----:B------:R-:W-:Y:S01]  /*6560*/  FFMA.FTZ R154, R154, R37, R28 ;  /* 0x000000259a9a7223 */ /* 0x000fe2000001001c */
[----:B------:R-:W-:Y:S01]  /*6570*/  FADD.FTZ R38, R38, R13 ;  /* 0x0000000d26267221 */ /* 0x000fe20000010000 */
[----:B------:R-:W-:Y:S01]  /*6580*/  FFMA.FTZ R28, R19, R32, R130 ;  /* 0x00000020131c7223 */ /* 0x000fe20000010082 */
[----:B------:R0:W-:Y:S01]  /*6590*/  STS [R7+0x10b8], R132 ;  /* 0x0010b88407007388 */ /* 0x0001e20000000800 */
[----:B------:R-:W-:Y:S01]  /*65a0*/  FADD.FTZ R39, R39, R154 ;  /* 0x0000009a27277221 */ /* 0x000fe20000010000 */
[----:B------:R-:W-:Y:S01]  /*65b0*/  FMUL.FTZ R19, R155, R38 ;  /* 0x000000269b137220 */ /* 0x000fe20000410000 */
[C---:B------:R-:W-:Y:S01]  /*65c0*/  FMUL.FTZ R13, R167.reuse, R128 ;  /* 0x00000080a70d7220 */ /* 0x040fe20000410000 */
[----:B------:R-:W-:Y:S01]  /*65d0*/  FMUL.FTZ R167, R167, R12 ;  /* 0x0000000ca7a77220 */ /* 0x000fe20000410000 */
[-C--:B------:R-:W-:Y:S01]  /*65e0*/  FMUL.FTZ R155, R155, R39.reuse ;  /* 0x000000279b9b7220 */ /* 0x080fe20000410000 */
[----:B------:R-:W-:Y:S01]  /*65f0*/  FFMA.FTZ R19, R156, R39, R19 ;  /* 0x000000279c137223 */ /* 0x000fe20000010013 */
[----:B------:R-:W-:Y:S01]  /*6600*/  FFMA.FTZ R130, -R157, R129, R194 ;  /* 0x000000819d827223 */ /* 0x000fe200000101c2 */
[----:B------:R-:W-:Y:S01]  /*6610*/  FFMA.FTZ R168, R6, R126, -R167 ;  /* 0x0000007e06a87223 */ /* 0x000fe200000108a7 */
[----:B------:R-:W-:Y:S01]  /*6620*/  FFMA.FTZ R156, R156, R38, -R155 ;  /* 0x000000269c9c7223 */ /* 0x000fe2000001089b */
[-C--:B0-----:R-:W-:Y:S01]  /*6630*/  FFMA.FTZ R132, -R158, R131.reuse, R195 ;  /* 0x000000839e847223 */ /* 0x081fe200000101c3 */
[----:B------:R-:W-:Y:S01]  /*6640*/  FADD.FTZ R170, R170, R19 ;  /* 0x00000013aaaa7221 */ /* 0x000fe20000010000 */
[----:B------:R-:W-:Y:S01]  /*6650*/  FFMA.FTZ R131, R160, -R131, R197 ;  /* 0x80000083a0837223 */ /* 0x000fe200000100c5 */
[----:B------:R-:W-:Y:S01]  /*6660*/  FADD.FTZ R169, R169, R156 ;  /* 0x0000009ca9a97221 */ /* 0x000fe20000010000 */
[----:B------:R-:W-:Y:S01]  /*6670*/  FMUL.FTZ R126, R53, R118 ;  /* 0x00000076357e7220 */ /* 0x000fe20000410000 */
[----:B------:R-:W-:Y:S01]  /*6680*/  FFMA.FTZ R129, R159, -R129, R192 ;  /* 0x800000819f817223 */ /* 0x000fe200000100c0 */
[C---:B------:R-:W-:Y:S01]  /*6690*/  FMUL.FTZ R149, R55.reuse, R170 ;  /* 0x000000aa37957220 */ /* 0x040fe20000410000 */
[----:B------:R-:W-:Y:S01]  /*66a0*/  FMUL.FTZ R147, R55, R169 ;  /* 0x000000a937937220 */ /* 0x000fe20000410000 */
[----:B------:R-:W-:Y:S01]  /*66b0*/  FMUL.FTZ R146, R54, R38 ;  /* 0x0000002636927220 */ /* 0x000fe20000410000 */
[----:B------:R-:W-:Y:S01]  /*66c0*/  FFMA.FTZ R128, -R162, R126, R191 ;  /* 0x0000007ea2807223 */ /* 0x000fe200000101bf */
[----:B------:R-:W-:Y:S01]  /*66d0*/  FMUL.FTZ R148, R54, R39 ;  /* 0x0000002736947220 */ /* 0x000fe20000410000 */
[----:B------:R-:W-:Y:S01]  /*66e0*/  FMUL.FTZ R19, R131, R147 ;  /* 0x0000009383137220 */ /* 0x000fe20000410000 */
[----:B------:R-:W-:Y:S01]  /*66f0*/  FMUL.FTZ R27, R129, R146 ;  /* 0x00000092811b7220 */ /* 0x000fe20000410000 */
[----:B------:R-:W-:Y:S01]  /*6700*/  FFMA.FTZ R126, R20, -R126, R193 ;  /* 0x8000007e147e7223 */ /* 0x000fe200000100c1 */
[C---:B------:R-:W-:Y:S01]  /*6710*/  FMUL.FTZ R151, R53.reuse, R36 ;  /* 0x0000002435977220 */ /* 0x040fe20000410000 */
[----:B------:R-:W-:Y:S01]  /*6720*/  FFMA.FTZ R19, R132, R149, R19 ;  /* 0x0000009584137223 */ /* 0x000fe20000010013 */
[----:B------:R-:W-:Y:S01]  /*6730*/  FMUL.FTZ R153, R53, R37 ;  /* 0x0000002535997220 */ /* 0x000fe20000410000 */
[----:B------:R-:W-:Y:S01]  /*6740*/  FFMA.FTZ R145, R6, R12, R145 ;  /* 0x0000000c06917223 */ /* 0x000fe20000010091 */
[----:B------:R-:W-:Y:S01]  /*6750*/  FMUL.FTZ R12, R131, R149 ;  /* 0x00000095830c7220 */ /* 0x000fe20000410000 */
[-C--:B------:R-:W-:Y:S01]  /*6760*/  FFMA.FTZ R30, R130, R148.reuse, R27 ;  /* 0x00000094821e7223 */ /* 0x080fe2000001001b */
[----:B------:R-:W-:Y:S01]  /*6770*/  FADD.FTZ R19, RZ, R19 ;  /* 0x00000013ff137221 */ /* 0x000fe20000010000 */
[C---:B------:R-:W-:Y:S01]  /*6780*/  FMUL.FTZ R27, R126.reuse, R151 ;  /* 0x000000977e1b7220 */ /* 0x040fe20000410000 */
[----:B------:R-:W-:Y:S01]  /*6790*/  FMUL.FTZ R32, R126, R153 ;  /* 0x000000997e207220 */ /* 0x000fe20000410000 */
[----:B------:R-:W-:Y:S01]  /*67a0*/  FFMA.FTZ R80, R47, R29, R80 ;  /* 0x0000001d2f507223 */ /* 0x000fe20000010050 */
[----:B------:R-:W-:Y:S01]  /*67b0*/  FMUL.FTZ R29, R129, R148 ;  /* 0x00000094811d7220 */ /* 0x000fe20000410000 */
[----:B------:R-:W-:Y:S01]  /*67c0*/  FFMA.FTZ R12, R132, R147, -R12 ;  /* 0x00000093840c7223 */ /* 0x000fe2000001080c */
[----:B------:R-:W-:Y:S01]  /*67d0*/  FADD.FTZ R19, R19, R30 ;  /* 0x0000001e13137221 */ /* 0x000fe20000010000 */
[----:B------:R-:W-:Y:S01]  /*67e0*/  FMUL.FTZ R216, R111, R212 ;  /* 0x000000d46fd87220 */ /* 0x000fe20000410000 */
[C---:B------:R-:W-:Y:S01]  /*67f0*/  FFMA.FTZ R30, R128.reuse, R153, R27 ;  /* 0x00000099801e7223 */ /* 0x040fe2000001001b */
[----:B------:R-:W-:Y:S01]  /*6800*/  FMUL.FTZ R212, R49, R222 ;  /* 0x000000de31d47220 */ /* 0x000fe20000410000 */
[----:B------:R-:W-:Y:S01]  /*6810*/  FFMA.FTZ R27, R128, R151, -R32 ;  /* 0x00000097801b7223 */ /* 0x000fe20000010820 */
[----:B------:R-:W-:Y:S01]  /*6820*/  FMUL.FTZ R32, R52, R117 ;  /* 0x0000007534207220 */ /* 0x000fe20000410000 */
[----:B------:R-:W-:Y:S01]  /*6830*/  FFMA.FTZ R29, R130, R146, -R29 ;  /* 0x00000092821d7223 */ /* 0x000fe2000001081d */
[----:B------:R-:W-:Y:S01]  /*6840*/  FADD.FTZ R12, RZ, R12 ;  /* 0x0000000cff0c7221 */ /* 0x000fe20000010000 */
[-C--:B------:R-:W-:Y:S01]  /*6850*/  FFMA.FTZ R74, R41, R11.reuse, R74 ;  /* 0x0000000b294a7223 */ /* 0x080fe2000001004a */
[----:B------:R-:W-:Y:S01]  /*6860*/  FFMA.FTZ R11, R106, R11, R35 ;  /* 0x0000000b6a0b7223 */ /* 0x000fe20000010023 */
[----:B------:R-:W-:Y:S01]  /*6870*/  FMUL.FTZ R154, R114, R212 ;  /* 0x000000d4729a7220 */ /* 0x000fe20000410000 */
[----:B------:R-:W-:Y:S01]  /*6880*/  FADD.FTZ R19, R19, R30 ;  /* 0x0000001e13137221 */ /* 0x000fe20000010000 */
[----:B------:R-:W-:Y:S01]  /*6890*/  FFMA.FTZ R35, -R21, R32, R190 ;  /* 0x0000002015237223 */ /* 0x000fe200000101be */
[----:B------:R-:W-:Y:S01]  /*68a0*/  FADD.FTZ R12, R12, R29 ;  /* 0x0000001d0c0c7221 */ /* 0x000fe20000010000 */
[----:B------:R-:W-:Y:S01]  /*68b0*/  FMUL.FTZ R30, R51, R116 ;  /* 0x00000074331e7220 */ /* 0x000fe20000410000 */
[----:B------:R-:W-:Y:S01]  /*68c0*/  FFMA.FTZ R32, R23, -R32, R188 ;  /* 0x8000002017207223 */ /* 0x000fe200000100bc */
[C---:B------:R-:W-:Y:S01]  /*68d0*/  FMUL.FTZ R152, R52.reuse, R14 ;  /* 0x0000000e34987220 */ /* 0x040fe20000410000 */
[----:B------:R-:W-:Y:S01]  /*68e0*/  FMUL.FTZ R150, R52, R15 ;  /* 0x0000000f34967220 */ /* 0x000fe20000410000 */
[----:B------:R0:W-:Y:S01]  /*68f0*/  STS [R7+0x10b0], R154 ;  /* 0x0010b09a07007388 */ /* 0x0001e20000000800 */
[----:B------:R-:W-:Y:S01]  /*6900*/  FADD.FTZ R12, R12, R27 ;  /* 0x0000001b0c0c7221 */ /* 0x000fe20000010000 */
[-C--:B------:R-:W-:Y:S01]  /*6910*/  FFMA.FTZ R31, -R22, R30.reuse, R187 ;  /* 0x0000001e161f7223 */ /* 0x080fe200000101bb */
[----:B------:R-:W-:Y:S01]  /*6920*/  FFMA.FTZ R30, R16, -R30, R189 ;  /* 0x8000001e101e7223 */ /* 0x000fe200000100bd */
[C---:B------:R-:W-:Y:S01]  /*6930*/  FMUL.FTZ R27, R32.reuse, R150 ;  /* 0x00000096201b7220 */ /* 0x040fe20000410000 */
[----:B------:R-:W-:Y:S01]  /*6940*/  FMUL.FTZ R161, R51, R203 ;  /* 0x000000cb33a17220 */ /* 0x000fe20000410000 */
[----:B------:R-:W-:Y:S01]  /*6950*/  FMUL.FTZ R163, R49, R114 ;  /* 0x0000007231a37220 */ /* 0x000fe20000410000 */
[----:B------:R1:W-:Y:S01]  /*6960*/  STS [R7+0x10c8], R214 ;  /* 0x0010c8d607007388 */ /* 0x0003e20000000800 */
[----:B------:R-:W-:Y:S01]  /*6970*/  FMUL.FTZ R155, R51, R204 ;  /* 0x000000cc339b7220 */ /* 0x000fe20000410000 */
[CC--:B------:R-:W-:Y:S01]  /*6980*/  FFMA.FTZ R27, R35.reuse, R152.reuse, -R27 ;  /* 0x00000098231b7223 */ /* 0x0c0fe2000001081b */
[----:B0-----:R-:W-:Y:S01]  /*6990*/  FMUL.FTZ R154, R32, R152 ;  /* 0x00000098209a7220 */ /* 0x001fe20000410000 */
[----:B------:R-:W-:Y:S01]  /*69a0*/  FMUL.FTZ R156, R30, R161 ;  /* 0x000000a11e9c7220 */ /* 0x000fe20000410000 */
[----:B------:R-:W-:Y:S01]  /*69b0*/  FFMA.FTZ R29, R18, -R163, R185 ;  /* 0x800000a3121d7223 */ /* 0x000fe200000100b9 */
[----:B------:R-:W-:Y:S01]  /*69c0*/  FADD.FTZ R95, R164, R95 ;  /* 0x0000005fa45f7221 */ /* 0x000fe20000010000 */
[----:B------:R-:W-:Y:S01]  /*69d0*/  FFMA.FTZ R154, R35, R150, R154 ;  /* 0x00000096239a7223 */ /* 0x000fe2000001009a */
[----:B------:R-:W-:Y:S01]  /*69e0*/  FFMA.FTZ R156, R31, R155, R156 ;  /* 0x0000009b1f9c7223 */ /* 0x000fe2000001009c */
[----:B------:R0:W-:Y:S01]  /*69f0*/  STS [R7+0x10cc], R216 ;  /* 0x0010ccd807007388 */ /* 0x0001e20000000800 */
[----:B-1----:R-:W-:Y:S01]  /*6a00*/  FMUL.FTZ R214, R49, R207 ;  /* 0x000000cf31d67220 */ /* 0x002fe20000410000 */
[----:B------:R-:W-:Y:S01]  /*6a10*/  FADD.FTZ R19, R19, R154 ;  /* 0x0000009a13137221 */ /* 0x000fe20000010000 */
[----:B------:R-:W-:Y:S01]  /*6a20*/  FADD.FTZ R154, R12, R27 ;  /* 0x0000001b0c9a7221 */ /* 0x000fe20000010000 */
[----:B------:R-:W-:Y:S01]  /*6a30*/  FMUL.FTZ R12, R50, R115 ;  /* 0x00000073320c7220 */ /* 0x000fe20000410000 */
[----:B------:R-:W-:Y:S01]  /*6a40*/  FFMA.FTZ R27, -R24, R163, R183 ;  /* 0x000000a3181b7223 */ /* 0x000fe200000101b7 */
[----:B------:R-:W-:Y:S01]  /*6a50*/  FMUL.FTZ R208, R29, R214 ;  /* 0x000000d61dd07220 */ /* 0x000fe20000410000 */
[----:B------:R-:W-:Y:S01]  /*6a60*/  FADD.FTZ R164, R19, R156 ;  /* 0x0000009c13a47221 */ /* 0x000fe20000010000 */
[-C--:B------:R-:W-:Y:S01]  /*6a70*/  FFMA.FTZ R19, -R25, R12.reuse, R186 ;  /* 0x0000000c19137223 */ /* 0x080fe200000101ba */
[----:B------:R-:W-:Y:S01]  /*6a80*/  FFMA.FTZ R12, R17, -R12, R184 ;  /* 0x8000000c110c7223 */ /* 0x000fe200000100b8 */
[----:B0-----:R-:W-:Y:S01]  /*6a90*/  FFMA.FTZ R216, R27, R212, R208 ;  /* 0x000000d41bd87223 */ /* 0x001fe200000100d0 */
[----:B------:R-:W-:Y:S01]  /*6aa0*/  FMUL.FTZ R156, R30, R155 ;  /* 0x0000009b1e9c7220 */ /* 0x000fe20000410000 */
[----:B------:R-:W-:Y:S01]  /*6ab0*/  FMUL.FTZ R208, R50, R205 ;  /* 0x000000cd32d07220 */ /* 0x000fe20000410000 */
[----:B------:R-:W-:Y:S01]  /*6ac0*/  FADD.FTZ R91, R210, R91 ;  /* 0x0000005bd25b7221 */ /* 0x000fe20000010000 */
[----:B------:R-:W-:Y:S01]  /*6ad0*/  FMUL.FTZ R210, R50, R206 ;  /* 0x000000ce32d27220 */ /* 0x000fe20000410000 */
[----:B------:R-:W-:Y:S01]  /*6ae0*/  FFMA.FTZ R163, R31, R161, -R156 ;  /* 0x000000a11fa37223 */ /* 0x000fe2000001089c */
[C---:B------:R-:W-:Y:S01]  /*6af0*/  FMUL.FTZ R167, R12.reuse, R208 ;  /* 0x000000d00ca77220 */ /* 0x040fe20000410000 */
[----:B------:R-:W-:Y:S01]  /*6b00*/  FMUL.FTZ R212, R29, R212 ;  /* 0x000000d41dd47220 */ /* 0x000fe20000410000 */
[-C--:B------:R-:W-:Y:S01]  /*6b10*/  FMUL.FTZ R156, R12, R210.reuse ;  /* 0x000000d20c9c7220 */ /* 0x080fe20000410000 */
[----:B------:R-:W-:Y:S01]  /*6b20*/  FADD.FTZ R154, R154, R163 ;  /* 0x000000a39a9a7221 */ /* 0x000fe20000010000 */
[----:B------:R-:W-:Y:S01]  /*6b30*/  FFMA.FTZ R167, R19, R210, -R167 ;  /* 0x000000d213a77223 */ /* 0x000fe200000108a7 */
[----:B------:R-:W-:Y:S01]  /*6b40*/  FFMA.FTZ R209, R27, R214, -R212 ;  /* 0x000000d61bd17223 */ /* 0x000fe200000108d4 */
[----:B------:R-:W-:Y:S01]  /*6b50*/  FFMA.FTZ R163, R19, R208, R156 ;  /* 0x000000d013a37223 */ /* 0x000fe2000001009c */
        /* <DEDUP_REMOVED lines=30> */
[----:B------:R-:W-:Y:S01]  /*6d40*/  FMUL.FTZ R34, R120, R149 ;  /* 0x0000009578227220 */ /* 0x000fe20000410000 */
[----:B------:R-:W-:Y:S01]  /*6d50*/  STS [R7+0x10b4], R214 ;  /* 0x0010b4d607007388 */ /* 0x000fe20000000800 */
[----:B------:R-:W-:Y:S01]  /*6d60*/  FADD.FTZ R134, R33, R134 ;  /* 0x0000008621867221 */ /* 0x000fe20000010000 */
[----:B------:R-:W-:Y:S01]  /*6d70*/  IADD3 R153, PT, PT, R0, 0x120, RZ ;  /* 0x0000012000997810 */ /* 0x000fe20007ffe0ff */
[----:B------:R-:W-:Y:S01]  /*6d80*/  FADD.FTZ R94, R215, R94 ;  /* 0x0000005ed75e7221 */ /* 0x000fe20000010000 */
[----:B------:R0:W-:Y:S01]  /*6d90*/  STS [R7+0x1080], R34 ;  /* 0x0010802207007388 */ /* 0x0001e20000000800 */
[----:B------:R-:W-:Y:S01]  /*6da0*/  FADD.FTZ R134, R134, R139 ;  /* 0x0000008b86867221 */ /* 0x000fe20000010000 */
[----:B------:R-:W-:Y:S01]  /*6db0*/  FADD.FTZ R92, R213, R92 ;  /* 0x0000005cd55c7221 */ /* 0x000fe20000010000 */
[----:B------:R-:W-:Y:S01]  /*6dc0*/  FADD.FTZ R135, R135, R166 ;  /* 0x000000a687877221 */ /* 0x000fe20000010000 */
[----:B------:R-:W-:Y:S01]  /*6dd0*/  STS [R7+0x10a8], R208 ;  /* 0x0010a8d007007388 */ /* 0x000fe20000000800 */
[----:B------:R-:W-:Y:S01]  /*6de0*/  FADD.FTZ R134, R134, R165 ;  /* 0x000000a586867221 */ /* 0x000fe20000010000 */
[C---:B------:R-:W-:Y:S01]  /*6df0*/  IADD3 R133, PT, PT, R0.reuse, 0x40, RZ ;  /* 0x0000004000857810 */ /* 0x040fe20007ffe0ff */
[----:B------:R-:W-:Y:S01]  /*6e00*/  FADD.FTZ R135, R135, R142 ;  /* 0x0000008e87877221 */ /* 0x000fe20000010000 */
[----:B------:R-:W-:Y:S01]  /*6e10*/  STS [R7+0x10ac], R210 ;  /* 0x0010acd207007388 */ /* 0x000fe20000000800 */
[----:B------:R-:W-:Y:S01]  /*6e20*/  IADD3 R137, PT, PT, R0, 0x60, RZ ;  /* 0x0000006000897810 */ /* 0x000fe20007ffe0ff */
[----:B0-----:R-:W-:Y:S01]  /*6e30*/  FMUL.FTZ R34, R120, R147 ;  /* 0x0000009378227220 */ /* 0x001fe20000410000 */
[C---:B------:R-:W-:Y:S01]  /*6e40*/  IADD3 R139, PT, PT, R0.reuse, 0x80, RZ ;  /* 0x00000080008b7810 */ /* 0x040fe20007ffe0ff */
[----:B------:R-:W-:Y:S01]  /*6e50*/  STS [R7+0x10a0], R154 ;  /* 0x0010a09a07007388 */ /* 0x000fe20000000800 */
[C---:B------:R-:W-:Y:S01]  /*6e60*/  IADD3 R141, PT, PT, R0.reuse, 0xa0, RZ ;  /* 0x000000a0008d7810 */ /* 0x040fe20007ffe0ff */
[----:B------:R-:W-:Y:S01]  /*6e70*/  FADD.FTZ R168, R135, R168 ;  /* 0x000000a887a87221 */ /* 0x000fe20000010000 */
[C---:B------:R-:W-:Y:S01]  /*6e80*/  IADD3 R143, PT, PT, R0.reuse, 0xc0, RZ ;  /* 0x000000c0008f7810 */ /* 0x040fe20007ffe0ff */
[----:B------:R-:W-:Y:S01]  /*6e90*/  STS [R7+0x10a4], R144 ;  /* 0x0010a49007007388 */ /* 0x000fe20000000800 */
[C---:B------:R-:W-:Y:S01]  /*6ea0*/  IADD3 R149, PT, PT, R0.reuse, 0xe0, RZ ;  /* 0x000000e000957810 */ /* 0x040fe20007ffe0ff */
[----:B------:R-:W-:Y:S01]  /*6eb0*/  FMUL.FTZ R178, R63, R178 ;  /* 0x000000b23fb27220 */ /* 0x000fe20000410000 */
[C---:B------:R-:W-:Y:S01]  /*6ec0*/  IADD3 R155, PT, PT, R0.reuse, 0x140, RZ ;  /* 0x00000140009b7810 */ /* 0x040fe20007ffe0ff */
[----:B------:R-:W-:Y:S01]  /*6ed0*/  STS [R7+0x1098], R150 ;  /* 0x0010989607007388 */ /* 0x000fe20000000800 */
[----:B------:R-:W-:Y:S01]  /*6ee0*/  IADD3 R163, PT, PT, R0, 0x180, RZ ;  /* 0x0000018000a37810 */ /* 0x000fe20007ffe0ff */
[----:B------:R-:W-:Y:S01]  /*6ef0*/  FADD.FTZ R93, R226, R93 ;  /* 0x0000005de25d7221 */ /* 0x000fe20000010000 */
        /* <DEDUP_REMOVED lines=11> */
[C---:B------:R-:W-:Y:S01]  /*6fb0*/  FMUL.FTZ R230, R71.reuse, R194 ;  /* 0x000000c247e67220 */ /* 0x040fe20000410000 */
[C---:B------:R-:W-:Y:S01]  /*6fc0*/  IADD3 R215, PT, PT, R0.reuse, 0x240, RZ ;  /* 0x0000024000d77810 */ /* 0x040fe20007ffe0ff */
[----:B------:R1:W-:Y:S01]  /*6fd0*/  STS [R7+0x1088], R148 ;  /* 0x0010889407007388 */ /* 0x0003e20000000800 */
[C---:B------:R-:W-:Y:S01]  /*6fe0*/  IADD3 R217, PT, PT, R0.reuse, 0x260, RZ ;  /* 0x0000026000d97810 */ /* 0x040fe20007ffe0ff */
        /* <DEDUP_REMOVED lines=10> */
[C---:B------:R-:W-:Y:S01]  /*7090*/  FMUL.FTZ R186, R67.reuse, R186 ;  /* 0x000000ba43ba7220 */ /* 0x040fe20000410000 */
[C---:B------:R-:W-:Y:S01]  /*70a0*/  IADD3 R231, PT, PT, R0.reuse, 0x340, RZ ;  /* 0x0000034000e77810 */ /* 0x040fe20007ffe0ff */
[----:B------:R-:W-:Y:S01]  /*70b0*/  FMUL.FTZ R184, R67, -R184 ;  /* 0x800000b843b87220 */ /* 0x000fe20000410000 */
[----:B------:R-:W-:Y:S01]  /*70c0*/  IADD3 R241, PT, PT, R0, 0x3e0, RZ ;  /* 0x000003e000f17810 */ /* 0x000fe20007ffe0ff */
[----:B------:R-:W-:Y:S01]  /*70d0*/  FMUL.FTZ R182, R65, R182 ;  /* 0x000000b641b67220 */ /* 0x000fe20000410000 */
[----:B------:R-:W-:Y:S01]  /*70e0*/  LEA.HI R151, R151, R0, RZ, 0x1b ;  /* 0x0000000097977211 */ /* 0x000fe200078fd8ff */
[----:B------:R-:W-:Y:S01]  /*70f0*/  FMUL.FTZ R180, R65, -R180 ;  /* 0x800000b441b47220 */ /* 0x000fe20000410000 */
[----:B------:R-:W-:Y:S01]  /*7100*/  LEA.HI R153, R153, R0, RZ, 0x1b ;  /* 0x0000000099997211 */ /* 0x000fe200078fd8ff */
        /* <DEDUP_REMOVED lines=8> */
[----:B------:R-:W-:Y:S01]  /*7190*/  FMUL.FTZ R174, R61, -R174 ;  /* 0x800000ae3dae7220 */ /* 0x000fe20000410000 */
[----:B------:R-:W-:Y:S01]  /*71a0*/  LEA.HI R143, R143, R0, RZ, 0x1b ;  /* 0x000000008f8f7211 */ /* 0x000fe200078fd8ff */
[----:B------:R-:W-:Y:S01]  /*71b0*/  FMUL.FTZ R196, R59, R196 ;  /* 0x000000c43bc47220 */ /* 0x000fe20000410000 */
[----:B------:R-:W-:Y:S01]  /*71c0*/  LEA.HI R149, R149, R0, RZ, 0x1b ;  /* 0x0000000095957211 */ /* 0x000fe200078fd8ff */
[----:B------:R-:W-:Y:S01]  /*71d0*/  FMUL.FTZ R198, R59, -R198 ;  /* 0x800000c63bc67220 */ /* 0x000fe20000410000 */
[----:B0-----:R-:W-:Y:S01]  /*71e0*/  LEA.HI R136, R155, R0, RZ, 0x1b ;  /* 0x000000009b887211 */ /* 0x001fe200078fd8ff */
[C---:B------:R-:W-:Y:S01]  /*71f0*/  FMUL.FTZ R200, R56.reuse, R200 ;  /* 0x000000c838c87220 */ /* 0x040fe20000410000 */
[----:B------:R-:W-:Y:S01]  /*7200*/  LEA.HI R138, R163, R0, RZ, 0x1b ;  /* 0x00000000a38a7211 */ /* 0x000fe200078fd8ff */
[----:B------:R-:W-:Y:S01]  /*7210*/  FMUL.FTZ R202, R56, -R202 ;  /* 0x800000ca38ca7220 */ /* 0x000fe20000410000 */
[----:B------:R-:W-:-:S02]  /*7220*/  LEA.HI R140, R243, R0, RZ, 0x1b ;  /* 0x00000000f38c7211 */ /* 0x000fc400078fd8ff */
[-C--:B------:R-:W-:Y:S02]  /*7230*/  LEA.HI R224, R0, R0.reuse, RZ, 0x1b ;  /* 0x0000000000e07211 */ /* 0x080fe400078fd8ff */
[-C--:B------:R-:W-:Y:S01]  /*7240*/  LEA.HI R167, R33, R0.reuse, RZ, 0x1b ;  /* 0x0000000021a77211 */ /* 0x080fe200078fd8ff */
[----:B------:R-:W-:Y:S01]  /*7250*/  FADD.FTZ R33, R134, R145 ;  /* 0x0000009186217221 */ /* 0x000fe20000010000 */
[-C--:B------:R-:W-:Y:S02]  /*7260*/  LEA.HI R152, R161, R0.reuse, RZ, 0x1b ;  /* 0x00000000a1987211 */ /* 0x080fe400078fd8ff */
[-C--:B------:R-:W-:Y:S02]  /*7270*/  LEA.HI R150, R165, R0.reuse, RZ, 0x1b ;  /* 0x00000000a5967211 */ /* 0x080fe400078fd8ff */
[-C--:B------:R-:W-:Y:S02]  /*7280*/  LEA.HI R209, R209, R0.reuse, RZ, 0x1b ;  /* 0x00000000d1d17211 */ /* 0x080fe400078fd8ff */
[----:B-1----:R-:W-:-:S02]  /*7290*/  LEA.HI R148, R211, R0, RZ, 0x1b ;  /* 0x00000000d3947211 */ /* 0x002fc400078fd8ff */
[-C--:B--2---:R-:W-:Y:S02]  /*72a0*/  LEA.HI R146, R213, R0.reuse, RZ, 0x1b ;  /* 0x00000000d5927211 */ /* 0x084fe400078fd8ff */
        /* <DEDUP_REMOVED lines=56> */
[----:B---3--:R-:W-:Y:S02]  /*7630*/  LEA R34, R241, UR30, 0x2 ;  /* 0x0000001ef1227c11 */ /* 0x008fe4000f8e10ff */
[----:B------:R-:W-:Y:S01]  /*7640*/  LEA R224, R224, UR31, 0x2 ;  /* 0x0000001fe0e07c11 */ /* 0x000fe2000f8e10ff */
[----:B------:R-:W3:Y:S04]  /*7650*/  LDS R247, [R153+0x1580] ;  /* 0x0015800099f77984 */ /* 0x000ee80000000800 */
        /* <DEDUP_REMOVED lines=24> */
[----:B-----5:R-:W-:Y:S01]  /*77e0*/  LEA R178, R57, -R8, 0x1 ;  /* 0x8000000839b27211 */ /* 0x020fe200078e08ff */
[----:B------:R-:W-:-:S02]  /*77f0*/  FMUL.FTZ R8, R204, UR47 ;  /* 0x0000002fcc087c20 */ /* 0x000fc40008410000 */
[----:B------:R5:W-:Y:S01]  /*7800*/  STS [R7+0x2108], R230 ;  /* 0x002108e607007388 */ /* 0x000be20000000800 */
[----:B-1----:R-:W-:Y:S01]  /*7810*/  FMUL.FTZ R226, R68, R187 ;  /* 0x000000bb44e27220 */ /* 0x002fe20000410000 */
[C---:B------:R-:W-:Y:S02]  /*7820*/  ISETP.GE.AND P1, PT, R178.reuse, 0x1, PT ;  /* 0x00000001b200780c */ /* 0x040fe40003f26270 */
[----:B------:R1:W-:Y:S01]  /*7830*/  STS [R7+0x210c], R192 ;  /* 0x00210cc007007388 */ /* 0x0003e20000000800 */
[----:B------:R-:W-:Y:S01]  /*7840*/  ISETP.GE.AND P2, PT, R178, 0x21, PT ;  /* 0x00000021b200780c */ /* 0x000fe20003f46270 */
[----:B--2---:R-:W-:Y:S02]  /*7850*/  FMUL.FTZ R228, R68, -R189 ;  /* 0x800000bd44e47220 */ /* 0x004fe40000410000 */
[----:B------:R2:W-:Y:S01]  /*7860*/  STS [R7+0x2118], R190 ;  /* 0x002118be07007388 */ /* 0x0005e20000000800 */
[----:B-----5:R-:W-:-:S03]  /*7870*/  FMUL.FTZ R230, R66, -R185 ;  /* 0x800000b942e67220 */ /* 0x020fc60000410000 */
[----:B------:R5:W-:Y:S01]  /*7880*/  STS [R7+0x211c], R188 ;  /* 0x00211cbc07007388 */ /* 0x000be20000000800 */
[----:B-1----:R-:W-:Y:S01]  /*7890*/  FMUL.FTZ R192, R66, R183 ;  /* 0x000000b742c07220 */ /* 0x002fe20000410000 */
[----:B------:R-:W-:Y:S02]  /*78a0*/  FMUL.FTZ R183, R18, R207 ;  /* 0x000000cf12b77220 */ /* 0x000fe40000410000 */
[----:B------:R1:W-:Y:S01]  /*78b0*/  STS [R7+0x2128], R186 ;  /* 0x002128ba07007388 */ /* 0x0003e20000000800 */
[C---:B--2---:R-:W-:Y:S01]  /*78c0*/  FMUL.FTZ R190, R64.reuse, -R181 ;  /* 0x800000b540be7220 */ /* 0x044fe20000410000 */
[----:B------:R-:W-:Y:S02]  /*78d0*/  FMUL.FTZ R181, R205, UR47 ;  /* 0x0000002fcdb57c20 */ /* 0x000fe40008410000 */
[----:B------:R2:W-:Y:S01]  /*78e0*/  STS [R7+0x212c], R184 ;  /* 0x00212cb807007388 */ /* 0x0005e20000000800 */
[----:B-----5:R-:W-:Y:S01]  /*78f0*/  FMUL.FTZ R188, R64, R179 ;  /* 0x000000b340bc7220 */ /* 0x020fe20000410000 */
[----:B------:R-:W-:-:S02]  /*7900*/  FFMA.FTZ R179, R203, UR46, -R8 ;  /* 0x0000002ecbb37c23 */ /* 0x000fc40008010808 */
[----:B------:R5:W-:Y:S01]  /*7910*/  STS [R7+0x2138], R182 ;  /* 0x002138b607007388 */ /* 0x000be20000000800 */
[----:B------:R-:W-:Y:S01]  /*7920*/  FMUL.FTZ R8, R36, UR47 ;  /* 0x0000002f24087c20 */ /* 0x000fe20008410000 */
[----:B-1----:R-:W-:Y:S01]  /*7930*/  FMUL.FTZ R186, R62, -R175 ;  /* 0x800000af3eba7220 */ /* 0x002fe20000410000 */
[----:B------:R-:W-:Y:S01]  /*7940*/  FMUL.FTZ R175, R37, UR47 ;  /* 0x0000002f25af7c20 */ /* 0x000fe20008410000 */
[----:B------:R1:W-:Y:S01]  /*7950*/  STS [R7+0x213c], R180 ;  /* 0x00213cb407007388 */ /* 0x0003e20000000800 */
[----:B------:R-:W-:Y:S01]  /*7960*/  FFMA.FTZ R181, R206, UR46, -R181 ;  /* 0x0000002eceb57c23 */ /* 0x000fe200080108b5 */
[----:B--2---:R-:W-:Y:S01]  /*7970*/  FMUL.FTZ R184, R62, R177 ;  /* 0x000000b13eb87220 */ /* 0x004fe20000410000 */
[----:B------:R-:W-:Y:S01]  /*7980*/  FMUL.FTZ R177, R15, UR47 ;  /* 0x0000002f0fb17c20 */ /* 0x000fe20008410000 */
[----:B------:R2:W-:Y:S01]  /*7990*/  STS [R7+0x214c], R176 ;  /* 0x00214cb007007388 */ /* 0x0005e20000000800 */
[----:B------:R-:W-:Y:S01]  /*79a0*/  FFMA.FTZ R175, R36, UR46, -R175 ;  /* 0x0000002e24af7c23 */ /* 0x000fe200080108af */
[----:B-----5:R-:W-:Y:S01]  /*79b0*/  FMUL.FTZ R182, R60, -R171 ;  /* 0x800000ab3cb67220 */ /* 0x020fe20000410000 */
[----:B------:R-:W-:Y:S01]  /*79c0*/  FMUL.FTZ R171, R39, UR47 ;  /* 0x0000002f27ab7c20 */ /* 0x000fe20008410000 */
[----:B------:R5:W-:Y:S01]  /*79d0*/  STS [R7+0x2158], R172 ;  /* 0x002158ac07007388 */ /* 0x000be20000000800 */
[----:B------:R-:W-:Y:S01]  /*79e0*/  FFMA.FTZ R177, R14, UR46, -R177 ;  /* 0x0000002e0eb17c23 */ /* 0x000fe200080108b1 */
[----:B-1----:R-:W-:Y:S01]  /*79f0*/  FMUL.FTZ R180, R60, R173 ;  /* 0x000000ad3cb47220 */ /* 0x002fe20000410000 */
[----:B------:R-:W-:Y:S01]  /*7a00*/  FFMA.FTZ R173, R37, UR46, R8 ;  /* 0x0000002e25ad7c23 */ /* 0x000fe20008010008 */
[----:B------:R-:W-:Y:S01]  /*7a10*/  STS [R7+0x2110], R232 ;  /* 0x002110e807007388 */ /* 0x000fe20000000800 */
[----:B------:R-:W-:Y:S01]  /*7a20*/  FMUL.FTZ R8, R170, UR47 ;  /* 0x0000002faa087c20 */ /* 0x000fe20008410000 */
[----:B--2---:R-:W-:Y:S01]  /*7a30*/  FMUL.FTZ R176, R58, R201 ;  /* 0x000000c93ab07220 */ /* 0x004fe20000410000 */
[----:B------:R-:W-:Y:S01]  /*7a40*/  FFMA.FTZ R18, R38, UR46, -R171 ;  /* 0x0000002e26127c23 */ /* 0x000fe200080108ab */
[----:B------:R-:W-:Y:S01]  /*7a50*/  STS [R7+0x2114], R234 ;  /* 0x002114ea07007388 */ /* 0x000fe20000000800 */
[----:B------:R-:W-:Y:S01]  /*7a60*/  FFMA.FTZ R8, R169, UR46, -R8 ;  /* 0x0000002ea9087c23 */ /* 0x000fe20008010808 */
[----:B-----5:R-:W-:-:S02]  /*7a70*/  FMUL.FTZ R172, R58, -R199 ;  /* 0x800000c73aac7220 */ /* 0x020fc40000410000 */
        /* <DEDUP_REMOVED lines=9> */
[----:B-1----:R-:W-:-:S03]  /*7b10*/  FMUL.FTZ R184, R38, UR47 ;  /* 0x0000002f26b87c20 */ /* 0x002fc60008410000 */
[----:B------:R-:W-:Y:S01]  /*7b20*/  STS [R7+0x2160], R180 ;  /* 0x002160b407007388 */ /* 0x000fe20000000800 */
[----:B------:R-:W-:-:S03]  /*7b30*/  FFMA.FTZ R171, R39, UR46, R184 ;  /* 0x0000002e27ab7c23 */ /* 0x000fc600080100b8 */
[----:B------:R1:W-:Y:S04]  /*7b40*/  STS [R7+0x2164], R182 ;  /* 0x002164b607007388 */ /* 0x0003e80000000800 */
[----:B------:R-:W-:Y:S04]  /*7b50*/  STS [R7+0x2168], R196 ;  /* 0x002168c407007388 */ /* 0x000fe80000000800 */
[----:B------:R-:W-:Y:S01]  /*7b60*/  STS [R7+0x216c], R198 ;  /* 0x00216cc607007388 */ /* 0x000fe20000000800 */
[----:B-1----:R-:W-:-:S03]  /*7b70*/  FMUL.FTZ R182, R222, UR47 ;  /* 0x0000002fdeb67c20 */ /* 0x002fc60008410000 */
[----:B------:R1:W-:Y:S01]  /*7b80*/  STS [R7+0x2170], R176 ;  /* 0x002170b007007388 */ /* 0x0003e20000000800 */
[C---:B------:R-:W-:Y:S01]  /*7b90*/  FFMA.FTZ R182, R207.reuse, UR46, -R182 ;  /* 0x0000002ecfb67c23 */ /* 0x040fe200080108b6 */
[----:B------:R-:W-:Y:S02]  /*7ba0*/  FMUL.FTZ R207, R207, UR47 ;  /* 0x0000002fcfcf7c20 */ /* 0x000fe40008410000 */
[----:B------:R2:W-:Y:S02]  /*7bb0*/  STS [R7+0x2174], R172 ;  /* 0x002174ac07007388 */ /* 0x0005e40000000800 */
[----:B------:R-:W-:Y:S02]  /*7bc0*/  FFMA.FTZ R180, R222, UR46, R207 ;  /* 0x0000002edeb47c23 */ /* 0x000fe400080100cf */
[----:B------:R-:W-:Y:S01]  /*7bd0*/  STS [R7+0x2178], R200 ;  /* 0x002178c807007388 */ /* 0x000fe20000000800 */
[----:B-1----:R-:W-:-:S03]  /*7be0*/  FMUL.FTZ R176, R206, UR47 ;  /* 0x0000002fceb07c20 */ /* 0x002fc60008410000 */
[----:B------:R1:W-:Y:S01]  /*7bf0*/  STS [R7+0x217c], R202 ;  /* 0x00217cca07007388 */ /* 0x0003e20000000800 */
[----:B--2---:R-:W-:Y:S01]  /*7c00*/  FMUL.FTZ R172, R14, UR47 ;  /* 0x0000002f0eac7c20 */ /* 0x004fe20008410000 */
[----:B------:R-:W-:-:S03]  /*7c10*/  FFMA.FTZ R176, R205, UR46, R176 ;  /* 0x0000002ecdb07c23 */ /* 0x000fc600080100b0 */
[----:B------:R-:W-:Y:S01]  /*7c20*/  FFMA.FTZ R172, R15, UR46, R172 ;  /* 0x0000002e0fac7c23 */ /* 0x000fe200080100ac */
[----:B-1----:R-:W-:-:S04]  /*7c30*/  FMUL.FTZ R7, R203, UR47 ;  /* 0x0000002fcb077c20 */ /* 0x002fc80008410000 */
[----:B------:R-:W-:Y:S01]  /*7c40*/  FFMA.FTZ R174, R204, UR46, R7 ;  /* 0x0000002eccae7c23 */ /* 0x000fe20008010007 */
[----:B------:R-:W-:-:S04]  /*7c50*/  FMUL.FTZ R7, R169, UR47 ;  /* 0x0000002fa9077c20 */ /* 0x000fc80008410000 */
[----:B------:R-:W-:Y:S01]  /*7c60*/  FFMA.FTZ R7, R170, UR46, R7 ;  /* 0x0000002eaa077c23 */ /* 0x000fe20008010007 */
[----:B------:R-:W-:Y:S06]  /*7c70*/  BAR.SYNC.DEFER_BLOCKING 0x0 ;  /* 0x0000000000007b1d */ /* 0x000fec0000010000 */
[----:B0--34-:R-:W-:Y:S05]  /*7c80*/  @!P1 BRA `(.L_x_14945) ;  /* 0x00000000000c9947 */ /* 0x019fea0003800000 */
[----:B------:R-:W0:Y:S04]  /*7c90*/  LDS R185, [R224+0x1080] ;  /* 0x00108000e0b97984 */ /* 0x000e280000000800 */
[----:B------:R1:W-:Y:S04]  /*7ca0*/  REDG.E.ADD.F32.FTZ.RN.STRONG.GPU desc[UR28][R2.64], R220 ;  /* 0x000000dc020079a6 */ /* 0x0003e8000c12f31c */
[----:B0-----:R1:W-:Y:S02]  /*7cb0*/  REDG.E.ADD.F32.FTZ.RN.STRONG.GPU desc[UR28][R4.64], R185 ;  /* 0x000000b9040079a6 */ /* 0x0013e4000c12f31c */
.L_x_14945:
[----:B------:R-:W-:Y:S05]  /*7cc0*/  BSYNC.RECONVERGENT B0 ;  /* 0x0000000000007941 */ /* 0x000fea0003800200 */
.L_x_14944:
[----:B------:R-:W0:Y:S01]  /*7cd0*/  LDS R167, [R167+0x2180] ;  /* 0x00218000a7a77984 */ /* 0x000e220000000800 */
[----:B------:R-:W-:Y:S04]  /*7ce0*/  BSSY.RECONVERGENT B0, `(.L_x_14946) ;  /* 0x0000004000007945 */ /* 0x000fe80003800200 */
[----:B------:R-:W-:Y:S05]  /*7cf0*/  @!P2 BRA `(.L_x_14947) ;  /* 0x000000000008a947 */ /* 0x000fea0003800000 */
[----:B------:R2:W-:Y:S04]  /*7d00*/  REDG.E.ADD.F32.FTZ.RN.STRONG.GPU desc[UR28][R2.64+0x80], R218 ;  /* 0x000080da020079a6 */ /* 0x0005e8000c12f31c */
[----:B0-----:R2:W-:Y:S02]  /*7d10*/  REDG.E.ADD.F32.FTZ.RN.STRONG.GPU desc[UR28][R4.64+0x80], R167 ;  /* 0x000080a7040079a6 */ /* 0x0015e4000c12f31c */
.L_x_14947:
[----:B------:R-:W-:Y:S05]  /*7d20*/  BSYNC.RECONVERGENT B0 ;  /* 0x0000000000007941 */ /* 0x000fea0003800200 */
.L_x_14946:
[----:B0-2---:R0:W2:Y:S01]  /*7d30*/  LDS R167, [R166+0x2200] ;  /* 0x00220000a6a77984 */ /* 0x0050a20000000800 */
        /* <DEDUP_REMOVED lines=9> */
[----:B--2---:R3:W-:Y:S02]  /*7dd0*/  REDG.E.ADD.F32.FTZ.RN.STRONG.GPU desc[UR28][R4.64+0x100], R167 ;  /* 0x000100a7040079a6 */ /* 0x0047e4000c12f31c */
.L_x_14949:
[----:B------:R-:W-:Y:S05]  /*7de0*/  BSYNC.RECONVERGENT B0 ;  /* 0x0000000000007941 */ /* 0x000fea0003800200 */
.L_x_14948:
[----:B------:R-:W4:Y:S01]  /*7df0*/  LDS R165, [R165+0x2280] ;  /* 0x00228000a5a57984 */ /* 0x000f220000000800 */
[----:B------:R-:W-:Y:S04]  /*7e00*/  BSSY.RECONVERGENT B0, `(.L_x_14950) ;  /* 0x0000004000007945 */ /* 0x000fe80003800200 */
[----:B------:R-:W-:Y:S05]  /*7e10*/  @!P1 BRA `(.L_x_14951) ;  /* 0x0000000000089947 */ /* 0x000fea0003800000 */
[----:B------:R0:W-:Y:S04]  /*7e20*/  REDG.E.ADD.F32.FTZ.RN.STRONG.GPU desc[UR28][R2.64+0x180], R214 ;  /* 0x000180d6020079a6 */ /* 0x0001e8000c12f31c */
[----:B----4-:R0:W-:Y:S02]  /*7e30*/  REDG.E.ADD.F32.FTZ.RN.STRONG.GPU desc[UR28][R4.64+0x180], R165 ;  /* 0x000180a5040079a6 */ /* 0x0101e4000c12f31c */
.L_x_14951:
[----:B------:R-:W-:Y:S05]  /*7e40*/  BSYNC.RECONVERGENT B0 ;  /* 0x0000000000007941 */ /* 0x000fea0003800200 */
.L_x_14950:
[----:B0---4-:R0:W4:Y:S01]  /*7e50*/  LDS R165, [R164+0x2300] ;  /* 0x00230000a4a57984 */ /* 0x0111220000000800 */
[----:B------:R-:W-:Y:S04]  /*7e60*/  BSSY.RECONVERGENT B0, `(.L_x_14952) ;  /* 0x0000004000007945 */ /* 0x000fe80003800200 */
[----:B------:R-:W-:Y:S05]  /*7e70*/  @!P2 BRA `(.L_x_14953) ;  /* 0x000000000008a947 */ /* 0x000fea0003800000 */
[----:B------:R0:W-:Y:S04]  /*7e80*/  REDG.E.ADD.F32.FTZ.RN.STRONG.GPU desc[UR28][R2.64+0x200], R212 ;  /* 0x000200d4020079a6 */ /* 0x0001e8000c12f31c */
[----:B----4-:R0:W-:Y:S02]  /*7e90*/  REDG.E.ADD.F32.FTZ.RN.STRONG.GPU desc[UR28][R4.64+0x200], R165 ;  /* 0x000200a5040079a6 */ /* 0x0101e4000c12f31c */
.L_x_14953:
[----:B------:R-:W-:Y:S05]  /*7ea0*/  BSYNC.RECONVERGENT B0 ;  /* 0x0000000000007941 */ /* 0x000fea0003800200 */
.L_x_14952:
[----:B------:R-:W0:Y:S01]  /*7eb0*/  LDS R163, [R163+0x2380] ;  /* 0x00238000a3a37984 */ /* 0x000e220000000800 */
[----:B------:R-:W-:Y:S04]  /*7ec0*/  BSSY.RECONVERGENT B0, `(.L_x_14954) ;  /* 0x0000004000007945 */ /* 0x000fe80003800200 */
[----:B------:R-:W-:Y:S05]  /*7ed0*/  @!P3 BRA `(.L_x_14955) ;  /* 0x000000000008b947 */ /* 0x000fea0003800000 */
[----:B------:R1:W-:Y:S04]  /*7ee0*/  REDG.E.ADD.F32.FTZ.RN.STRONG.GPU desc[UR28][R2.64+0x280], R210 ;  /* 0x000280d2020079a6 */ /* 0x0003e8000c12f31c */
[----:B0-----:R1:W-:Y:S02]  /*7ef0*/  REDG.E.ADD.F32.FTZ.RN.STRONG.GPU desc[UR28][R4.64+0x280], R163 ;  /* 0x000280a3040079a6 */ /* 0x0013e4000c12f31c */
.L_x_14955:
[----:B------:R-:W-:Y:S05]  /*7f00*/  BSYNC.RECONVERGENT B0 ;  /* 0x0000000000007941 */ /* 0x000fea0003800200 */
.L_x_14954:
[----:B------:R-:W0:Y:S01]  /*7f10*/  LDS R161, [R161+0x2400] ;  /* 0x00240000a1a17984 */ /* 0x000e220000000800 */
[----:B------:R-:W-:Y:S04]  /*7f20*/  BSSY.RECONVERGENT B0, `(.L_x_14956) ;  /* 0x0000004000007945 */ /* 0x000fe80003800200 */
[----:B------:R-:W-:Y:S05]  /*7f30*/  @!P4 BRA `(.L_x_14957) ;  /* 0x000000000008c947 */ /* 0x000fea0003800000 */
[----:B------:R1:W-:Y:S04]  /*7f40*/  REDG.E.ADD.F32.FTZ.RN.STRONG.GPU desc[UR28][R2.64+0x300], R208 ;  /* 0x000300d0020079a6 */ /* 0x0003e8000c12f31c */
[----:B0-----:R1:W-:Y:S02]  /*7f50*/  REDG.E.ADD.F32.FTZ.RN.STRONG.GPU desc[UR28][R4.64+0x300], R161 ;  /* 0x000300a1040079a6 */ /* 0x0013e4000c12f31c */
.L_x_14957:
[----:B------:R-:W-:Y:S05]  /*7f60*/  BSYNC.RECONVERGENT B0 ;  /* 0x0000000000007941 */ /* 0x000fea0003800200 */
.L_x_14956:
[----:B01----:R0:W1:Y:S01]  /*7f70*/  LDS R161, [R156+0x2480] ;  /* 0x002480009ca17984 */ /* 0x0030620000000800 */
[----:B------:R-:W-:Y:S04]  /*7f80*/  BSSY.RECONVERGENT B0, `(.L_x_14958) ;  /* 0x0000004000007945 */ /* 0x000fe80003800200 */
[----:B------:R-:W-:Y:S05]  /*7f90*/  @!P5 BRA `(.L_x_14959) ;  /* 0x000000000008d947 */ /* 0x000fea0003800000 */
[----:B------:R0:W-:Y:S04]  /*7fa0*/  REDG.E.ADD.F32.FTZ.RN.STRONG.GPU desc[UR28][R2.64+0x380], R194 ;  /* 0x000380c2020079a6 */ /* 0x0001e8000c12f31c */
[----:B-1----:R0:W-:Y:S02]  /*7fb0*/  REDG.E.ADD.F32.FTZ.RN.STRONG.GPU desc[UR28][R4.64+0x380], R161 ;  /* 0x000380a1040079a6 */ /* 0x0021e4000c12f31c */
.L_x_14959:
[----:B------:R-:W-:Y:S05]  /*7fc0*/  BSYNC.RECONVERGENT B0 ;  /* 0x0000000000007941 */ /* 0x000fea0003800200 */
.L_x_14958:
[----:B------:R-:W0:Y:S01]  /*7fd0*/  LDS R155, [R155+0x2500] ;  /* 0x002500009b9b7984 */ /* 0x000e220000000800 */
        /* <DEDUP_REMOVED lines=9> */
[----:B0-----:R0:W-:Y:S02]  /*8070*/  REDG.E.ADD.F32.FTZ.RN.STRONG.GPU desc[UR28][R4.64+0x400], R155 ;  /* 0x0004009b040079a6 */ /* 0x0011e4000c12f31c */
.L_x_14961:
[----:B------:R-:W-:Y:S05]  /*8080*/  BSYNC.RECONVERGENT B0 ;  /* 0x0000000000007941 */ /* 0x000fea0003800200 */
.L_x_14960:
[----:B0-----:R0:W0:Y:S01]  /*8090*/  LDS R155, [R154+0x2580] ;  /* 0x002580009a9b7984 */ /* 0x0010220000000800 */
[----:B------:R-:W-:Y:S04]  /*80a0*/  BSSY.RECONVERGENT B0, `(.L_x_14962) ;  /* 0x0000004000007945 */ /* 0x000fe80003800200 */
[----:B------:R-:W-:Y:S05]  /*80b0*/  @!P1 BRA `(.L_x_14963) ;  /* 0x0000000000089947 */ /* 0x000fea0003800000 */
[----:B------:R1:W-:Y:S04]  /*80c0*/  REDG.E.ADD.F32.FTZ.RN.STRONG.GPU desc[UR28][R2.64+0x480], R249 ;  /* 0x000480f9020079a6 */ /* 0x0003e8000c12f31c */
[----:B0-----:R0:W-:Y:S02]  /*80d0*/  REDG.E.ADD.F32.FTZ.RN.STRONG.GPU desc[UR28][R4.64+0x480], R155 ;  /* 0x0004809b040079a6 */ /* 0x0011e4000c12f31c */
.L_x_14963:
[----:B------:R-:W-:Y:S05]  /*80e0*/  BSYNC.RECONVERGENT B0 ;  /* 0x0000000000007941 */ /* 0x000fea0003800200 */
.L_x_14962:
[----:B------:R-:W0:Y:S01]  /*80f0*/  LDS R153, [R153+0x2600] ;  /* 0x0026000099997984 */ /* 0x000e220000000800 */
[----:B------:R-:W-:Y:S04]  /*8100*/  BSSY.RECONVERGENT B0, `(.L_x_14964) ;  /* 0x0000004000007945 */ /* 0x000fe80003800200 */
[----:B------:R-:W-:Y:S05]  /*8110*/  @!P2 BRA `(.L_x_14965) ;  /* 0x000000000008a947 */ /* 0x000fea0003800000 */
[----:B------:R1:W-:Y:S04]  /*8120*/  REDG.E.ADD.F32.FTZ.RN.STRONG.GPU desc[UR28][R2.64+0x500], R247 ;  /* 0x000500f7020079a6 */ /* 0x0003e8000c12f31c */
[----:B0-----:R0:W-:Y:S02]  /*8130*/  REDG.E.ADD.F32.FTZ.RN.STRONG.GPU desc[UR28][R4.64+0x500], R153 ;  /* 0x00050099040079a6 */ /* 0x0011e4000c12f31c */
.L_x_14965:
[----:B------:R-:W-:Y:S05]  /*8140*/  BSYNC.RECONVERGENT B0 ;  /* 0x0000000000007941 */ /* 0x000fea0003800200 */
.L_x_14964:
[----:B0-----:R0:W0:Y:S01]  /*8150*/  LDS R153, [R152+0x2680] ;  /* 0x0026800098997984 */ /* 0x0010220000000800 */
[----:B------:R-:W-:Y:S04]  /*8160*/  BSSY.RECONVERGENT B0, `(.L_x_14966) ;  /* 0x0000004000007945 */ /* 0x000fe80003800200 */
[----:B------:R-:W-:Y:S05]  /*8170*/  @!P3 BRA `(.L_x_14967) ;  /* 0x000000000008b947 */ /* 0x000fea0003800000 */
[----:B------:R1:W-:Y:S04]  /*8180*/  REDG.E.ADD.F32.FTZ.RN.STRONG.GPU desc[UR28][R2.64+0x580], R245 ;  /* 0x000580f5020079a6 */ /* 0x0003e8000c12f31c */
[----:B0-----:R0:W-:Y:S02]  /*8190*/  REDG.E.ADD.F32.FTZ.RN.STRONG.GPU desc[UR28][R4.64+0x580], R153 ;  /* 0x00058099040079a6 */ /* 0x0011e4000c12f31c */
.L_x_14967:
[----:B------:R-:W-:Y:S05]  /*81a0*/  BSYNC.RECONVERGENT B0 ;  /* 0x0000000000007941 */ /* 0x000fea0003800200 */
.L_x_14966:
[----:B------:R-:W0:Y:S01]  /*81b0*/  LDS R151, [R151+0x2700] ;  /* 0x0027000097977984 */ /* 0x000e220000000800 */
[----:B------:R-:W-:Y:S04]  /*81c0*/  BSSY.RECONVERGENT B0, `(.L_x_14968) ;  /* 0x0000004000007945 */ /* 0x000fe80003800200 */
[----:B------:R-:W-:Y:S05]  /*81d0*/  @!P4 BRA `(.L_x_14969) ;  /* 0x000000000008c947 */ /* 0x000fea0003800000 */
[----:B------:R1:W-:Y:S04]  /*81e0*/  REDG.E.ADD.F32.FTZ.RN.STRONG.GPU desc[UR28][R2.64+0x600], R243 ;  /* 0x000600f3020079a6 */ /* 0x0003e8000c12f31c */
[----:B0-----:R0:W-:Y:S02]  /*81f0*/  REDG.E.ADD.F32.FTZ.RN.STRONG.GPU desc[UR28][R4.64+0x600], R151 ;  /* 0x00060097040079a6 */ /* 0x0011e4000c12f31c */
.L_x_14969:
[----:B------:R-:W-:Y:S05]  /*8200*/  BSYNC.RECONVERGENT B0 ;  /* 0x0000000000007941 */ /* 0x000fea0003800200 */
.L_x_14968:
[----:B0-----:R0:W0:Y:S01]  /*8210*/  LDS R151, [R150+0x2780] ;  /* 0x0027800096977984 */ /* 0x0010220000000800 */
[----:B------:R-:W-:Y:S04]  /*8220*/  BSSY.RECONVERGENT B0, `(.L_x_14970) ;  /* 0x0000004000007945 */ /* 0x000fe80003800200 */
[----:B------:R-:W-:Y:S05]  /*8230*/  @!P5 BRA `(.L_x_14971) ;  /* 0x000000000008d947 */ /* 0x000fea0003800000 */
[----:B------:R1:W-:Y:S04]  /*8240*/  REDG.E.ADD.F32.FTZ.RN.STRONG.GPU desc[UR28][R2.64+0x680], R241 ;  /* 0x000680f1020079a6 */ /* 0x0003e8000c12f31c */
[----:B0-----:R0:W-:Y:S02]  /*8250*/  REDG.E.ADD.F32.FTZ.RN.STRONG.GPU desc[UR28][R4.64+0x680], R151 ;  /* 0x00068097040079a6 */ /* 0x0011e4000c12f31c */
.L_x_14971:
[----:B------:R-:W-:Y:S05]  /*8260*/  BSYNC.RECONVERGENT B0 ;  /* 0x0000000000007941 */ /* 0x000fea0003800200 */
.L_x_14970:
        /* <DEDUP_REMOVED lines=11> */
.L_x_14973:
[----:B------:R-:W-:Y:S05]  /*8320*/  BSYNC.RECONVERGENT B0 ;  /* 0x0000000000007941 */ /* 0x000fea0003800200 */
.L_x_14972:
[----:B0-----:R0:W0:Y:S01]  /*8330*/  LDS R149, [R148+0x2880] ;  /* 0x0028800094957984 */ /* 0x0010220000000800 */
[----:B------:R-:W-:Y:S04]  /*8340*/  BSSY.RECONVERGENT B0, `(.L_x_14974) ;  /* 0x0000004000007945 */ /* 0x000fe80003800200 */
[----:B------:R-:W-:Y:S05]  /*8350*/  @!P1 BRA `(.L_x_14975) ;  /* 0x0000000000089947 */ /* 0x000fea0003800000 */
[----:B------:R1:W-:Y:S04]  /*8360*/  REDG.E.ADD.F32.FTZ.RN.STRONG.GPU desc[UR28][R2.64+0x780], R237 ;  /* 0x000780ed020079a6 */ /* 0x0003e8000c12f31c */
[----:B0-----:R0:W-:Y:S02]  /*8370*/  REDG.E.ADD.F32.FTZ.RN.STRONG.GPU desc[UR28][R4.64+0x780], R149 ;  /* 0x00078095040079a6 */ /* 0x0011e4000c12f31c */
.L_x_14975:
[----:B------:R-:W-:Y:S05]  /*8380*/  BSYNC.RECONVERGENT B0 ;  /* 0x0000000000007941 */ /* 0x000fea0003800200 */
.L_x_14974:
[----:B------:R-:W0:Y:S01]  /*8390*/  LDS R147, [R147+0x2900] ;  /* 0x0029000093937984 */ /* 0x000e220000000800 */
[----:B------:R-:W-:Y:S04]  /*83a0*/  BSSY.RECONVERGENT B0, `(.L_x_14976) ;  /* 0x0000004000007945 */ /* 0x000fe80003800200 */
[----:B------:R-:W-:Y:S05]  /*83b0*/  @!P2 BRA `(.L_x_14977) ;  /* 0x000000000008a947 */ /* 0x000fea0003800000 */
[----:B------:R1:W-:Y:S04]  /*83c0*/  REDG.E.ADD.F32.FTZ.RN.STRONG.GPU desc[UR28][R2.64+0x800], R235 ;  /* 0x000800eb020079a6 */ /* 0x0003e8000c12f31c */
[----:B0-----:R0:W-:Y:S02]  /*83d0*/  REDG.E.ADD.F32.FTZ.RN.STRONG.GPU desc[UR28][R4.64+0x800], R147 ;  /* 0x00080093040079a6 */ /* 0x0011e4000c12f31c */
.L_x_14977:
[----:B------:R-:W-:Y:S05]  /*83e0*/  BSYNC.RECONVERGENT B0 ;  /* 0x0000000000007941 */ /* 0x000fea0003800200 */
.L_x_14976:
[----:B0-----:R0:W0:Y:S01]  /*83f0*/  LDS R147, [R146+0x2980] ;  /* 0x0029800092937984 */ /* 0x0010220000000800 */
[----:B------:R-:W-:Y:S04]  /*8400*/  BSSY.RECONVERGENT B0, `(.L_x_14978) ;  /* 0x0000004000007945 */ /* 0x000fe80003800200 */
[----:B------:R-:W-:Y:S05]  /*8410*/  @!P3 BRA `(.L_x_14979) ;  /* 0x000000000008b947 */ /* 0x000fea0003800000 */
[----:B------:R1:W-:Y:S04]  /*8420*/  REDG.E.ADD.F32.FTZ.RN.STRONG.GPU desc[UR28][R2.64+0x880], R233 ;  /* 0x000880e9020079a6 */ /* 0x0003e8000c12f31c */
[----:B0-----:R0:W-:Y:S02]  /*8430*/  REDG.E.ADD.F32.FTZ.RN.STRONG.GPU desc[UR28][R4.64+0x880], R147 ;  /* 0x00088093040079a6 */ /* 0x0011e4000c12f31c */
.L_x_14979:
[----:B------:R-:W-:Y:S05]  /*8440*/  BSYNC.RECONVERGENT B0 ;  /* 0x0000000000007941 */ /* 0x000fea0003800200 */
.L_x_14978:
[----:B------:R-:W0:Y:S01]  /*8450*/  LDS R145, [R145+0x2a00] ;  /* 0x002a000091917984 */ /* 0x000e220000000800 */
[----:B------:R-:W-:Y:S04]  /*8460*/  BSSY.RECONVERGENT B0, `(.L_x_14980) ;  /* 0x0000004000007945 */ /* 0x000fe80003800200 */
[----:B------:R-:W-:Y:S05]  /*8470*/  @!P4 BRA `(.L_x_14981) ;  /* 0x000000000008c947 */ /* 0x000fea0003800000 */
[----:B------:R1:W-:Y:S04]  /*8480*/  REDG.E.ADD.F32.FTZ.RN.STRONG.GPU desc[UR28][R2.64+0x900], R231 ;  /* 0x000900e7020079a6 */ /* 0x0003e8000c12f31c */
[----:B0-----:R0:W-:Y:S02]  /*8490*/  REDG.E.ADD.F32.FTZ.RN.STRONG.GPU desc[UR28][R4.64+0x900], R145 ;  /* 0x00090091040079a6 */ /* 0x0011e4000c12f31c */
.L_x_14981:
[----:B------:R-:W-:Y:S05]  /*84a0*/  BSYNC.RECONVERGENT B0 ;  /* 0x0000000000007941 */ /* 0x000fea0003800200 */
.L_x_14980:
[----:B0-----:R0:W0:Y:S01]  /*84b0*/  LDS R145, [R144+0x2a80] ;  /* 0x002a800090917984 */ /* 0x0010220000000800 */
[----:B------:R-:W-:Y:S04]  /*84c0*/  BSSY.RECONVERGENT B0, `(.L_x_14982) ;  /* 0x0000004000007945 */ /* 0x000fe80003800200 */
[----:B------:R-:W-:Y:S05]  /*84d0*/  @!P5 BRA `(.L_x_14983) ;  /* 0x000000000008d947 */ /* 0x000fea0003800000 */
[----:B------:R1:W-:Y:S04]  /*84e0*/  REDG.E.ADD.F32.FTZ.RN.STRONG.GPU desc[UR28][R2.64+0x980], R229 ;  /* 0x000980e5020079a6 */ /* 0x0003e8000c12f31c */
[----:B0-----:R0:W-:Y:S02]  /*84f0*/  REDG.E.ADD.F32.FTZ.RN.STRONG.GPU desc[UR28][R4.64+0x980], R145 ;  /* 0x00098091040079a6 */ /* 0x0011e4000c12f31c */
.L_x_14983:
[----:B------:R-:W-:Y:S05]  /*8500*/  BSYNC.RECONVERGENT B0 ;  /* 0x0000000000007941 */ /* 0x000fea0003800200 */
.L_x_14982:
        /* <DEDUP_REMOVED lines=11> */
.L_x_14985:
[----:B------:R-:W-:Y:S05]  /*85c0*/  BSYNC.RECONVERGENT B0 ;  /* 0x0000000000007941 */ /* 0x000fea0003800200 */
.L_x_14984:
[----:B0-----:R0:W0:Y:S01]  /*85d0*/  LDS R143, [R142+0x2b80] ;  /* 0x002b80008e8f7984 */ /* 0x0010220000000800 */
[----:B------:R-:W-:Y:S04]  /*85e0*/  BSSY.RECONVERGENT B0, `(.L_x_14986) ;  /* 0x0000004000007945 */ /* 0x000fe80003800200 */
[----:B------:R-:W-:Y:S05]  /*85f0*/  @!P1 BRA `(.L_x_14987) ;  /* 0x0000000000089947 */ /* 0x000fea0003800000 */
[----:B------:R1:W-:Y:S04]  /*8600*/  REDG.E.ADD.F32.FTZ.RN.STRONG.GPU desc[UR28][R2.64+0xa80], R225 ;  /* 0x000a80e1020079a6 */ /* 0x0003e8000c12f31c */
[----:B0-----:R0:W-:Y:S02]  /*8610*/  REDG.E.ADD.F32.FTZ.RN.STRONG.GPU desc[UR28][R4.64+0xa80], R143 ;  /* 0x000a808f040079a6 */ /* 0x0011e4000c12f31c */
.L_x_14987:
[----:B------:R-:W-:Y:S05]  /*8620*/  BSYNC.RECONVERGENT B0 ;  /* 0x0000000000007941 */ /* 0x000fea0003800200 */
.L_x_14986:
[----:B------:R-:W0:Y:S01]  /*8630*/  LDS R141, [R141+0x2c00] ;  /* 0x002c00008d8d7984 */ /* 0x000e220000000800 */
[----:B------:R-:W-:Y:S04]  /*8640*/  BSSY.RECONVERGENT B0, `(.L_x_14988) ;  /* 0x0000004000007945 */ /* 0x000fe80003800200 */
[----:B------:R-:W-:Y:S05]  /*8650*/  @!P2 BRA `(.L_x_14989) ;  /* 0x000000000008a947 */ /* 0x000fea0003800000 */
[----:B------:R1:W-:Y:S04]  /*8660*/  REDG.E.ADD.F32.FTZ.RN.STRONG.GPU desc[UR28][R2.64+0xb00], R223 ;  /* 0x000b00df020079a6 */ /* 0x0003e8000c12f31c */
[----:B0-----:R0:W-:Y:S02]  /*8670*/  REDG.E.ADD.F32.FTZ.RN.STRONG.GPU desc[UR28][R4.64+0xb00], R141 ;  /* 0x000b008d040079a6 */ /* 0x0011e4000c12f31c */
.L_x_14989:
[----:B------:R-:W-:Y:S05]  /*8680*/  BSYNC.RECONVERGENT B0 ;  /* 0x0000000000007941 */ /* 0x000fea0003800200 */
.L_x_14988:
[----:B0-----:R0:W0:Y:S01]  /*8690*/  LDS R141, [R140+0x2c80] ;  /* 0x002c80008c8d7984 */ /* 0x0010220000000800 */
[----:B------:R-:W-:Y:S04]  /*86a0*/  BSSY.RECONVERGENT B0, `(.L_x_14990) ;  /* 0x0000004000007945 */ /* 0x000fe80003800200 */
[----:B------:R-:W-:Y:S05]  /*86b0*/  @!P3 BRA `(.L_x_14991) ;  /* 0x000000000008b947 */ /* 0x000fea0003800000 */
[----:B------:R1:W-:Y:S04]  /*86c0*/  REDG.E.ADD.F32.FTZ.RN.STRONG.GPU desc[UR28][R2.64+0xb80], R221 ;  /* 0x000b80dd020079a6 */ /* 0x0003e8000c12f31c */
[----:B0-----:R0:W-:Y:S02]  /*86d0*/  REDG.E.ADD.F32.FTZ.RN.STRONG.GPU desc[UR28][R4.64+0xb80], R141 ;  /* 0x000b808d040079a6 */ /* 0x0011e4000c12f31c */
.L_x_14991:
[----:B------:R-:W-:Y:S05]  /*86e0*/  BSYNC.RECONVERGENT B0 ;  /* 0x0000000000007941 */ /* 0x000fea0003800200 */
.L_x_14990:
[----:B------:R-:W0:Y:S01]  /*86f0*/  LDS R139, [R139+0x2d00] ;  /* 0x002d00008b8b7984 */ /* 0x000e220000000800 */
[----:B------:R-:W-:Y:S04]  /*8700*/  BSSY.RECONVERGENT B0, `(.L_x_14992) ;  /* 0x0000004000007945 */ /* 0x000fe80003800200 */
[----:B------:R-:W-:Y:S05]  /*8710*/  @!P4 BRA `(.L_x_14993) ;  /* 0x000000000008c947 */ /* 0x000fea0003800000 */
[----:B------:R1:W-:Y:S04]  /*8720*/  REDG.E.ADD.F32.FTZ.RN.STRONG.GPU desc[UR28][R2.64+0xc00], R219 ;  /* 0x000c00db020079a6 */ /* 0x0003e8000c12f31c */
[----:B0-----:R0:W-:Y:S02]  /*8730*/  REDG.E.ADD.F32.FTZ.RN.STRONG.GPU desc[UR28][R4.64+0xc00], R139 ;  /* 0x000c008b040079a6 */ /* 0x0011e4000c12f31c */
.L_x_14993:
[----:B------:R-:W-:Y:S05]  /*8740*/  BSYNC.RECONVERGENT B0 ;  /* 0x0000000000007941 */ /* 0x000fea0003800200 */
.L_x_14992:
[----:B0-----:R0:W0:Y:S01]  /*8750*/  LDS R139, [R138+0x2d80] ;  /* 0x002d80008a8b7984 */ /* 0x0010220000000800 */
[----:B------:R-:W-:Y:S04]  /*8760*/  BSSY.RECONVERGENT B0, `(.L_x_14994) ;  /* 0x0000004000007945 */ /* 0x000fe80003800200 */
[----:B------:R-:W-:Y:S05]  /*8770*/  @!P5 BRA `(.L_x_14995) ;  /* 0x000000000008d947 */ /* 0x000fea0003800000 */
[----:B------:R1:W-:Y:S04]  /*8780*/  REDG.E.ADD.F32.FTZ.RN.STRONG.GPU desc[UR28][R2.64+0xc80], R217 ;  /* 0x000c80d9020079a6 */ /* 0x0003e8000c12f31c */
[----:B0-----:R0:W-:Y:S02]  /*8790*/  REDG.E.ADD.F32.FTZ.RN.STRONG.GPU desc[UR28][R4.64+0xc80], R139 ;  /* 0x000c808b040079a6 */ /* 0x0011e4000c12f31c */
.L_x_14995:
[----:B------:R-:W-:Y:S05]  /*87a0*/  BSYNC.RECONVERGENT B0 ;  /* 0x0000000000007941 */ /* 0x000fea0003800200 */
.L_x_14994:
        /* <DEDUP_REMOVED lines=11> */
.L_x_14997:
[----:B------:R-:W-:Y:S05]  /*8860*/  BSYNC.RECONVERGENT B0 ;  /* 0x0000000000007941 */ /* 0x000fea0003800200 */
.L_x_14996:
[----:B0-----:R0:W0:Y:S01]  /*8870*/  LDS R137, [R136+0x2e80] ;  /* 0x002e800088897984 */ /* 0x0010220000000800 */
[----:B------:R-:W-:Y:S04]  /*8880*/  BSSY.RECONVERGENT B0, `(.L_x_14998) ;  /* 0x0000004000007945 */ /* 0x000fe80003800200 */
[----:B------:R-:W-:Y:S05]  /*8890*/  @!P1 BRA `(.L_x_14999) ;  /* 0x0000000000089947 */ /* 0x000fea0003800000 */
[----:B------:R1:W-:Y:S04]  /*88a0*/  REDG.E.ADD.F32.FTZ.RN.STRONG.GPU desc[UR28][R2.64+0xd80], R213 ;  /* 0x000d80d5020079a6 */ /* 0x0003e8000c12f31c */
[----:B0-----:R0:W-:Y:S02]  /*88b0*/  REDG.E.ADD.F32.FTZ.RN.STRONG.GPU desc[UR28][R4.64+0xd80], R137 ;  /* 0x000d8089040079a6 */ /* 0x0011e4000c12f31c */
.L_x_14999:
[----:B------:R-:W-:Y:S05]  /*88c0*/  BSYNC.RECONVERGENT B0 ;  /* 0x0000000000007941 */ /* 0x000fea0003800200 */
.L_x_14998:
[----:B------:R-:W0:Y:S01]  /*88d0*/  LDS R135, [R135+0x2f00] ;  /* 0x002f000087877984 */ /* 0x000e220000000800 */
[----:B------:R-:W-:Y:S04]  /*88e0*/  BSSY.RECONVERGENT B0, `(.L_x_15000) ;  /* 0x0000004000007945 */ /* 0x000fe80003800200 */
[----:B------:R-:W-:Y:S05]  /*88f0*/  @!P2 BRA `(.L_x_15001) ;  /* 0x000000000008a947 */ /* 0x000fea0003800000 */
[----:B------:R1:W-:Y:S04]  /*8900*/  REDG.E.ADD.F32.FTZ.RN.STRONG.GPU desc[UR28][R2.64+0xe00], R211 ;  /* 0x000e00d3020079a6 */ /* 0x0003e8000c12f31c */
[----:B0-----:R0:W-:Y:S02]  /*8910*/  REDG.E.ADD.F32.FTZ.RN.STRONG.GPU desc[UR28][R4.64+0xe00], R135 ;  /* 0x000e0087040079a6 */ /* 0x0011e4000c12f31c */
.L_x_15001:
[----:B------:R-:W-:Y:S05]  /*8920*/  BSYNC.RECONVERGENT B0 ;  /* 0x0000000000007941 */ /* 0x000fea0003800200 */
.L_x_15000:
[----:B0-----:R0:W0:Y:S01]  /*8930*/  LDS R135, [R134+0x2f80] ;  /* 0x002f800086877984 */ /* 0x0010220000000800 */
[----:B------:R-:W-:Y:S04]  /*8940*/  BSSY.RECONVERGENT B0, `(.L_x_15002) ;  /* 0x0000004000007945 */ /* 0x000fe80003800200 */
[----:B------:R-:W-:Y:S05]  /*8950*/  @!P3 BRA `(.L_x_15003) ;  /* 0x000000000008b947 */ /* 0x000fea0003800000 */
[----:B------:R1:W-:Y:S04]  /*8960*/  REDG.E.ADD.F32.FTZ.RN.STRONG.GPU desc[UR28][R2.64+0xe80], R209 ;  /* 0x000e80d1020079a6 */ /* 0x0003e8000c12f31c */
[----:B0-----:R0:W-:Y:S02]  /*8970*/  REDG.E.ADD.F32.FTZ.RN.STRONG.GPU desc[UR28][R4.64+0xe80], R135 ;  /* 0x000e8087040079a6 */ /* 0x0011e4000c12f31c */
.L_x_15003:
[----:B------:R-:W-:Y:S05]  /*8980*/  BSYNC.RECONVERGENT B0 ;  /* 0x0000000000007941 */ /* 0x000fea0003800200 */
.L_x_15002:
[----:B------:R-:W0:Y:S01]  /*8990*/  LDS R133, [R133+0x3000] ;  /* 0x0030000085857984 */ /* 0x000e220000000800 */
[----:B------:R-:W-:Y:S04]  /*89a0*/  BSSY.RECONVERGENT B0, `(.L_x_15004) ;  /* 0x0000004000007945 */ /* 0x000fe80003800200 */
[----:B------:R-:W-:Y:S05]  /*89b0*/  @!P4 BRA `(.L_x_15005) ;  /* 0x000000000008c947 */ /* 0x000fea0003800000 */
[----:B------:R1:W-:Y:S04]  /*89c0*/  REDG.E.ADD.F32.FTZ.RN.STRONG.GPU desc[UR28][R2.64+0xf00], R197 ;  /* 0x000f00c5020079a6 */ /* 0x0003e8000c12f31c */
[----:B0-----:R0:W-:Y:S02]  /*89d0*/  REDG.E.ADD.F32.FTZ.RN.STRONG.GPU desc[UR28][R4.64+0xf00], R133 ;  /* 0x000f0085040079a6 */ /* 0x0011e4000c12f31c */
.L_x_15005:
[----:B------:R-:W-:Y:S05]  /*89e0*/  BSYNC.RECONVERGENT B0 ;  /* 0x0000000000007941 */ /* 0x000fea0003800200 */
.L_x_15004:
[----:B0-----:R0:W0:Y:S01]  /*89f0*/  LDS R133, [R34+0x3080] ;  /* 0x0030800022857984 */ /* 0x0010220000000800 */
[----:B------:R-:W-:Y:S04]  /*8a00*/  BSSY.RECONVERGENT B0, `(.L_x_15006) ;  /* 0x0000004000007945 */ /* 0x000fe80003800200 */
[----:B------:R-:W-:Y:S05]  /*8a10*/  @!P5 BRA `(.L_x_15007) ;  /* 0x000000000008d947 */ /* 0x000fea0003800000 */
[----:B------:R1:W-:Y:S04]  /*8a20*/  REDG.E.ADD.F32.FTZ.RN.STRONG.GPU desc[UR28][R2.64+0xf80], R195 ;  /* 0x000f80c3020079a6 */ /* 0x0003e8000c12f31c */
[----:B0-----:R0:W-:Y:S02]  /*8a30*/  REDG.E.ADD.F32.FTZ.RN.STRONG.GPU desc[UR28][R4.64+0xf80], R133 ;  /* 0x000f8085040079a6 */ /* 0x0011e4000c12f31c */
.L_x_15007:
[----:B------:R-:W-:Y:S05]  /*8a40*/  BSYNC.RECONVERGENT B0 ;  /* 0x0000000000007941 */ /* 0x000fea0003800200 */
.L_x_15006:
[----:B-1-3--:R-:W1:Y:S01]  /*8a50*/  SHFL.DOWN PT, R2, R33, 0x1, 0x1f ;  /* 0x08201f0021027f89 */ /* 0x00ae6200000e0000 */
[----:B------:R-:W-:Y:S01]  /*8a60*/  ISETP.GT.AND P1, PT, R123, 0x1e, PT ;  /* 0x0000001e7b00780c */ /* 0x000fe20003f24270 */
[----:B------:R-:W-:Y:S01]  /*8a70*/  FMUL.FTZ R182, R29, R182 ;  /* 0x000000b61db67220 */ /* 0x000fe20000410000 */
[----:B------:R-:W-:Y:S01]  /*8a80*/  ISETP.NE.AND P2, PT, R0, RZ, PT ;  /* 0x000000ff0000720c */ /* 0x000fe20003f45270 */
[----:B------:R-:W3:Y:S01]  /*8a90*/  SHFL.DOWN PT, R3, R168, 0x1, 0x1f ;  /* 0x08201f00a8037f89 */ /* 0x000ee200000e0000 */
        /* <DEDUP_REMOVED lines=48> */
[----:B-1----:R-:W-:Y:S01]  /*8da0*/  @!P1 FADD.FTZ R33, R33, R2 ;  /* 0x0000000221219221 */ /* 0x002fe20000010000 */
[----:B------:R-:W-:Y:S01]  /*8db0*/  FFMA.FTZ R84, R51, R203, R84 ;  /* 0x000000cb33547223 */ /* 0x000fe20000010054 */
[----:B------:R-:W-:Y:S01]  /*8dc0*/  FADD.FTZ R100, R31, R100 ;  /* 0x000000641f647221 */ /* 0x000fe20000010000 */
[----:B------:R-:W-:Y:S01]  /*8dd0*/  FFMA.FTZ R85, R52, R14, R85 ;  /* 0x0000000e34557223 */ /* 0x000fe20000010055 */
[----:B---3--:R-:W-:Y:S01]  /*8de0*/  @!P1 FADD.FTZ R168, R168, R3 ;  /* 0x00000003a8a89221 */ /* 0x008fe20000010000 */
[----:B------:R-:W1:Y:S01]  /*8df0*/  SHFL.DOWN PT, R2, R33, 0x4, 0x1f ;  /* 0x08801f0021027f89 */ /* 0x000e6200000e0000 */
[----:B------:R-:W-:Y:S01]  /*8e00*/  ISETP.GT.AND P1, PT, R123, 0x1b, PT ;  /* 0x0000001b7b00780c */ /* 0x000fe20003f24270 */
[----:B------:R-:W-:Y:S01]  /*8e10*/  FADD.FTZ R101, R32, R101 ;  /* 0x0000006520657221 */ /* 0x000fe20000010000 */
[----:B------:R-:W-:Y:S01]  /*8e20*/  FFMA.FTZ R87, R54, R38, R87 ;  /* 0x0000002636577223 */ /* 0x000fe20000010057 */
[----:B------:R-:W3:Y:S01]  /*8e30*/  SHFL.DOWN PT, R3, R168, 0x4, 0x1f ;  /* 0x08801f00a8037f89 */ /* 0x000ee200000e0000 */
[----:B------:R-:W-:Y:S01]  /*8e40*/  FFMA.FTZ R88, R55, R169, R88 ;  /* 0x000000a937587223 */ /* 0x000fe20000010058 */
[----:B------:R-:W-:Y:S01]  /*8e50*/  FADD.FTZ R103, R130, R103 ;  /* 0x0000006782677221 */ /* 0x000fe20000010000 */
[----:B------:R-:W-:-:S07]  /*8e60*/  FADD.FTZ R104, R7, R104 ;  /* 0x0000006807687221 */ /* 0x000fce0000010000 */
        /* <DEDUP_REMOVED lines=8> */
[----:B------:R-:W-:Y:S01]  /*8ef0*/  ISETP.NE.AND P1, PT, R123, RZ, PT ;  /* 0x000000ff7b00720c */ /* 0x000fe20003f25270 */
[----:B------:R-:W-:Y:S02]  /*8f00*/  FMUL.FTZ R3, R20, R36 ;  /* 0x0000002414037220 */ /* 0x000fe40000410000 */
[----:B0-----:R-:W0:Y:S02]  /*8f10*/  SHFL.DOWN PT, R5, R168, 0x10, 0x1f ;  /* 0x0a001f00a8057f89 */ /* 0x001e2400000e0000 */
[----:B------:R-:W-:-:S04]  /*8f20*/  FFMA.FTZ R3, R162, R37, R3 ;  /* 0x00000025a2037223 */ /* 0x000fc80000010003 */
[-C--:B------:R-:W-:Y:S01]  /*8f30*/  FFMA.FTZ R173, R118, R3.reuse, R173 ;  /* 0x0000000376ad7223 */ /* 0x080fe200000100ad */
[----:B------:R-:W-:-:S03]  /*8f40*/  FFMA.FTZ R86, R53, R3, R86 ;  /* 0x0000000335567223 */ /* 0x000fc60000010056 */
[----:B------:R-:W-:Y:S01]  /*8f50*/  FADD.FTZ R102, R173, R102 ;  /* 0x00000066ad667221 */ /* 0x000fe20000010000 */
[----:B-1----:R-:W-:Y:S01]  /*8f60*/  FADD.FTZ R4, R33, R2 ;  /* 0x0000000221047221 */ /* 0x002fe20000010000 */
[----:B0-----:R-:W-:-:S05]  /*8f70*/  FADD.FTZ R5, R168, R5 ;  /* 0x00000005a8057221 */ /* 0x001fca0000010000 */
[----:B------:R0:W-:Y:S01]  /*8f80*/  @!P1 STS.64 [UR30+0x3188], R4 ;  /* 0x00318804ff009988 */ /* 0x0001e20008000a1e */
[----:B------:R-:W-:Y:S01]  /*8f90*/  BAR.SYNC.DEFER_BLOCKING 0x0 ;  /* 0x0000000000007b1d */ /* 0x000fe20000010000 */
[----:B------:R-:W-:-:S04]  /*8fa0*/  ISETP.GT.AND P1, PT, R123, 0xf, PT ;  /* 0x0000000f7b00780c */ /* 0x000fc80003f24270 */
[----:B------:R-:W-:Y:S02]  /*8fb0*/  FSEL R33, R33, R4, P1 ;  /* 0x0000000421217208 */ /* 0x000fe40000800000 */
[----:B------:R-:W-:Y:S01]  /*8fc0*/  FSEL R168, R168, R5, P1 ;  /* 0x00000005a8a87208 */ /* 0x000fe20000800000 */
[----:B------:R-:W-:Y:S06]  /*8fd0*/  @P2 BRA `(.L_x_15009) ;  /* 0x0000000000242947 */ /* 0x000fec0003800000 */
[----:B------:R-:W-:Y:S01]  /*8fe0*/  UISETP.NE.AND UP0, UPT, UR19, UR44, UPT ;  /* 0x0000002c1300728c */ /* 0x000fe2000bf05270 */
[----:B------:R-:W-:Y:S01]  /*8ff0*/  MOV R2, R33 ;  /* 0x0000002100027202 */ /* 0x000fe20000000f00 */
[----:B------:R-:W-:Y:S01]  /*9000*/  ULEA UR31, UR8, UR30, 0x3 ;  /* 0x0000001e081f7291 */ /* 0x000fe2000f8e18ff */
[----:B------:R-:W-:-:S03]  /*9010*/  MOV R3, R168 ;  /* 0x000000a800037202 */ /* 0x000fc60000000f00 */
[----:B------:R-:W-:-:S13]  /*9020*/  PLOP3.LUT P1, PT, PT, PT, UP0, 0x80, 0x8 ;  /* 0x000000000008781c */ /* 0x000fda0003f2f008 */
[----:B0-----:R-:W0:Y:S02]  /*9030*/  @P1 LDS.64 R4, [UR31+0x56d0] ;  /* 0x0056d01fff041984 */ /* 0x001e240008000a00 */
[----:B0-----:R-:W-:Y:S01]  /*9040*/  @P1 FADD.FTZ R2, R2, R4 ;  /* 0x0000000402021221 */ /* 0x001fe20000010000 */
[----:B------:R-:W-:-:S05]  /*9050*/  @P1 FADD.FTZ R3, R3, R5 ;  /* 0x0000000503031221 */ /* 0x000fca0000010000 */
[----:B------:R1:W-:Y:S02]  /*9060*/  STS.64 [UR31+0x56d0], R2 ;  /* 0x0056d002ff007988 */ /* 0x0003e40008000a1f */
.L_x_15009:
[----:B------:R-:W-:Y:S05]  /*9070*/  BSYNC.RECONVERGENT B0 ;  /* 0x0000000000007941 */ /* 0x000fea0003800200 */
.L_x_15008:
[----:B------:R-:W-:-:S04]  /*9080*/  UIADD3 UR8, UPT, UPT, UR8, 0x1, URZ ;  /* 0x0000000108087890 */ /* 0x000fc8000fffe0ff */
[----:B------:R-:W-:-:S09]  /*9090*/  UISETP.GE.AND UP0, UPT, UR8, UR45, UPT ;  /* 0x0000002d0800728c */ /* 0x000fd2000bf06270 */
[----:B------:R-:W-:Y:S05]  /*90a0*/  BRA.U !UP0, `(.L_x_15010) ;  /* 0xffffff8508487547 */ /* 0x000fea000b83ffff */
.L_x_14930:
[----:B------:R-:W-:Y:S01]  /*90b0*/  BAR.SYNC.DEFER_BLOCKING 0x0 ;  /* 0x0000000000007b1d */ /* 0x000fe20000010000 */
[----:B------:R-:W-:Y:S01]  /*90c0*/  F2FP.F16.F32.PACK_AB R7, R81, R82 ;  /* 0x000000525107723e */ /* 0x000fe200000000ff */
[----:B------:R-:W-:Y:S01]  /*90d0*/  UIADD3 UR31, UPT, UPT, UR19, -0x1, URZ ;  /* 0xffffffff131f7890 */ /* 0x000fe2000fffe0ff */
[----:B------:R-:W-:Y:S01]  /*90e0*/  F2FP.F16.F32.PACK_AB R6, R83, R84 ;  /* 0x000000545306723e */ /* 0x000fe200000000ff */
[----:B------:R-:W-:Y:S01]  /*90f0*/  UIADD3 UR22, UP1, UPT, UR22, -0x800, URZ ;  /* 0xfffff80016167890 */ /* 0x000fe2000ff3e0ff */
[----:B0-----:R-:W-:-:S03]  /*9100*/  F2FP.F16.F32.PACK_AB R5, R85, R86 ;  /* 0x000000565505723e */ /* 0x001fc600000000ff */
[----:B------:R-:W0:Y:S01]  /*9110*/  S2UR UR38, SR_CTAID.X ;  /* 0x00000000002679c3 */ /* 0x000e220000002500 */
[----:B------:R-:W0:Y:S01]  /*9120*/  LDCU.64 UR32, c[0x0][0x4f8] ;  /* 0x00009f00ff2077ac */ /* 0x000e220008000a00 */
[----:B------:R-:W1:Y:S01]  /*9130*/  S2R R0, SR_TID.X ;  /* 0x0000000000007919 */ /* 0x000e620000002100 */
[----:B------:R-:W-:Y:S02]  /*9140*/  F2FP.F16.F32.PACK_AB R4, R87, R88 ;  /* 0x000000585704723e */ /* 0x000fe400000000ff */
[----:B------:R-:W-:Y:S01]  /*9150*/  F2FP.F16.F32.PACK_AB R83, R73, R74 ;  /* 0x0000004a4953723e */ /* 0x000fe200000000ff */
[----:B------:R-:W3:Y:S01]  /*9160*/  LDCU.64 UR34, c[0x0][0x500] ;  /* 0x0000a000ff2277ac */ /* 0x000ee20008000a00 */
[----:B------:R-:W-:Y:S01]  /*9170*/  F2FP.F16.F32.PACK_AB R82, R75, R76 ;  /* 0x0000004c4b52723e */ /* 0x000fe200000000ff */
[----:B------:R-:W3:Y:S01]  /*9180*/  S2UR UR8, SR_CTAID.Y ;  /* 0x00000000000879c3 */ /* 0x000ee20000002600 */
[----:B------:R-:W-:Y:S01]  /*9190*/  F2FP.F16.F32.PACK_AB R81, R77, R78 ;  /* 0x0000004e4d51723e */ /* 0x000fe200000000ff */
[----:B------:R-:W-:Y:S01]  /*91a0*/  USHF.L.U32 UR26, UR31, 0x9, URZ ;  /* 0x000000091f1a7899 */ /* 0x000fe200080006ff */
[----:B------:R-:W-:Y:S01]  /*91b0*/  F2FP.F16.F32.PACK_AB R80, R79, R80 ;  /* 0x000000504f50723e */ /* 0x000fe200000000ff */
[----:B------:R-:W5:Y:S01]  /*91c0*/  LDCU.64 UR36, c[0x0][0x550] ;  /* 0x0000aa00ff2477ac */ /* 0x000f620008000a00 */
        /* <DEDUP_REMOVED lines=13> */
[----:B---3--:R-:W-:Y:S01]  /*92a0*/  UIMAD UR32, UR8, UR35, URZ ;  /* 0x00000023082072a4 */ /* 0x008fe2000f8e02ff */
[----:B------:R-:W0:Y:S01]  /*92b0*/  LDS.128 R12, [R122+0x200] ;  /* 0x000200007a0c7984 */ /* 0x000e220000000c00 */
[----:B------:R-:W-:Y:S01]  /*92c0*/  UIMAD UR25, UR38, UR33, UR25 ;  /* 0x00000021261972a4 */ /* 0x000fe2000f8e0219 */
[----:B-1----:R-:W-:Y:S01]  /*92d0*/  SHF.L.U32 R2, R0, 0x1, RZ ;  /* 0x0000000100027819 */ /* 0x002fe200000006ff */
[----:B------:R-:W-:Y:S01]  /*92e0*/  FADD.FTZ R0, R125, R104 ;  /* 0x000000687d007221 */ /* 0x000fe20000010000 */
[----:B------:R-:W-:Y:S01]  /*92f0*/  F2FP.F16.F32.PACK_AB R104, R103, R104 ;  /* 0x000000686768723e */ /* 0x000fe200000000ff */
[----:B------:R-:W-:Y:S01]  /*9300*/  UIMAD.WIDE.U32 UR24, UR8, UR34, UR24 ;  /* 0x00000022081872a5 */ /* 0x000fe2000f8e0018 */
[----:B--2---:R-:W-:Y:S01]  /*9310*/  LOP3.LUT R5, R2, 0x7c0, RZ, 0xc0, !PT ;  /* 0x000007c002057812 */ /* 0x004fe200078ec0ff */
[----:B------:R-:W1:Y:S01]  /*9320*/  LDCU.64 UR34, c[0x0][0x560] ;  /* 0x0000ac00ff2277ac */ /* 0x000e620008000a00 */
[----:B------:R-:W-:Y:S01]  /*9330*/  F2FP.F16.F32.PACK_AB R16, R95, R96 ;  /* 0x000000605f10723e */ /* 0x000fe200000000ff */
[----:B------:R-:W-:Y:S01]  /*9340*/  FADD.FTZ R7, R0, R103 ;  /* 0x0000006700077221 */ /* 0x000fe20000010000 */
[----:B------:R-:W-:Y:S01]  /*9350*/  LOP3.LUT R5, R5, 0x1f, R124, 0xf8, !PT ;  /* 0x0000001f05057812 */ /* 0x000fe200078ef87c */
[----:B------:R-:W-:-:S02]  /*9360*/  UIADD3 UR32, UPT, UPT, UR25, UR32, URZ ;  /* 0x0000002019207290 */ /* 0x000fc4000fffe0ff */
[----:B-----5:R-:W-:Y:S01]  /*9370*/  ULEA UR25, UP0, UR24, UR36, 0x1 ;  /* 0x0000002418197291 */ /* 0x020fe2000f8008ff */
[----:B------:R-:W-:Y:S01]  /*9380*/  FADD.FTZ R0, R7, R102 ;  /* 0x0000006607007221 */ /* 0x000fe20000010000 */
[----:B------:R-:W-:Y:S02]  /*9390*/  UIADD3 UR9, UP3, UPT, UR9, -0x400, URZ ;  /* 0xfffffc0009097890 */ /* 0x000fe4000ff7e0ff */
[----:B------:R-:W-:Y:S01]  /*93a0*/  ULEA.HI.X UR24, UR24, UR37, UR32, 0x1, UP0 ;  /* 0x0000002518187291 */ /* 0x000fe200080f0c20 */
[----:B------:R-:W-:Y:S01]  /*93b0*/  FADD.FTZ R7, R0, R101 ;  /* 0x0000006500077221 */ /* 0x000fe20000010000 */
[----:B------:R-:W-:Y:S01]  /*93c0*/  MOV R2, UR25 ;  /* 0x0000001900027c02 */ /* 0x000fe20008000f00 */
[----:B------:R-:W-:Y:S02]  /*93d0*/  UIADD3 UR11, UP4, UPT, UR11, -0x400, URZ ;  /* 0xfffffc000b0b7890 */ /* 0x000fe4000ff9e0ff */
[----:B------:R-:W2:Y:S01]  /*93e0*/  LDCU.64 UR32, c[0x0][0x520] ;  /* 0x0000a400ff2077ac */ /* 0x000ea20008000a00 */
[----:B------:R-:W-:Y:S01]  /*93f0*/  MOV R3, UR24 ;  /* 0x0000001800037c02 */ /* 0x000fe20008000f00 */
[----:B------:R-:W-:Y:S01]  /*9400*/  FADD.FTZ R100, R7, R100 ;  /* 0x0000006407647221 */ /* 0x000fe20000010000 */
[----:B------:R-:W-:Y:S01]  /*9410*/  UIADD3.X UR23, UPT, UPT, UR23, -0x1, URZ, UP1, !UPT ;  /* 0xffffffff17177890 */ /* 0x000fe20008ffe4ff */
[----:B------:R-:W-:-:S02]  /*9420*/  IMAD.WIDE.U32 R2, R5, 0x10, R2 ;  /* 0x0000001005027825 */ /* 0x000fc400078e0002 */
[----:B------:R-:W3:Y:S02]  /*9430*/  LDCU.64 UR24, c[0x0][0x518] ;  /* 0x0000a300ff1877ac */ /* 0x000ee40008000a00 */
[----:B------:R-:W-:Y:S01]  /*9440*/  FADD.FTZ R99, R100, R99 ;  /* 0x0000006364637221 */ /* 0x000fe20000010000 */
[----:B------:R-:W-:-:S03]  /*9450*/  UIADD3.X UR14, UPT, UPT, UR14, -0x1, URZ, UP2, !UPT ;  /* 0xffffffff0e0e7890 */ /* 0x000fc600097fe4ff */
[----:B------:R-:W-:Y:S01]  /*9460*/  FADD.FTZ R98, R99, R98 ;  /* 0x0000006263627221 */ /* 0x000fe20000010000 */
[----:B------:R-:W-:Y:S01]  /*9470*/  UIADD3.X UR13, UPT, UPT, UR13, -0x1, URZ, UP3, !UPT ;  /* 0xffffffff0d0d7890 */ /* 0x000fe20009ffe4ff */
[----:B----4-:R-:W-:Y:S01]  /*9480*/  STG.E.128 desc[UR28][R2.64], R8 ;  /* 0x0000000802007986 */ /* 0x010fe2000c101d1c */
[----:B------:R-:W-:Y:S01]  /*9490*/  UIADD3.X UR12, UPT, UPT, UR12, -0x1, URZ, UP4, !UPT ;  /* 0xffffffff0c0c7890 */ /* 0x000fe2000a7fe4ff */
[----:B------:R-:W-:Y:S02]  /*94a0*/  FADD.FTZ R97, R98, R97 ;  /* 0x0000006162617221 */ /* 0x000fe40000010000 */
[----:B0-----:R0:W-:Y:S02]  /*94b0*/  STG.E.128 desc[UR28][R2.64+0x200], R12 ;  /* 0x0002000c02007986 */ /* 0x0011e4000c101d1c */
[----:B------:R-:W-:Y:S01]  /*94c0*/  FADD.FTZ R96, R97, R96 ;  /* 0x0000006061607221 */ /* 0x000fe20000010000 */
[----:B------:R-:W-:Y:S03]  /*94d0*/  BAR.SYNC.DEFER_BLOCKING 0x0 ;  /* 0x0000000000007b1d */ /* 0x000fe60000010000 */
[----:B------:R-:W-:Y:S01]  /*94e0*/  FADD.FTZ R95, R96, R95 ;  /* 0x0000005f605f7221 */ /* 0x000fe20000010000 */
[----:B---3--:R-:W-:-:S03]  /*94f0*/  UIMAD.WIDE.U32 UR26, UR38, UR24, UR26 ;  /* 0x00000018261a72a5 */ /* 0x008fc6000f8e001a */
        /* <DEDUP_REMOVED lines=9> */
[----:B-1----:R-:W-:-:S03]  /*9590*/  ULEA UR25, UP0, UR24, UR34, 0x1 ;  /* 0x0000002218197291 */ /* 0x002fc6000f8008ff */
[----:B------:R-:W-:Y:S01]  /*95a0*/  FADD.FTZ R90, R91, R90 ;  /* 0x0000005a5b5a7221 */ /* 0x000fe20000010000 */
[----:B------:R-:W-:Y:S01]  /*95b0*/  ULEA.HI.X UR24, UR24, UR35, UR26, 0x1, UP0 ;  /* 0x0000002318187291 */ /* 0x000fe200080f0c1a */
[----:B------:R-:W-:Y:S01]  /*95c0*/  STS.128 [R121], R104 ;  /* 0x0000006879007388 */ /* 0x000fe20000000c00 */
[----:B0-----:R-:W-:Y:S01]  /*95d0*/  MOV R2, UR25 ;  /* 0x0000001900027c02 */ /* 0x001fe20008000f00 */
[----:B------:R-:W-:Y:S01]  /*95e0*/  UIADD3 UR20, UP0, UPT, UR20, -0x800, URZ ;  /* 0xfffff80014147890 */ /* 0x000fe2000ff1e0ff */
[----:B------:R-:W-:Y:S01]  /*95f0*/  FADD.FTZ R125, R90, R89 ;  /* 0x000000595a7d7221 */ /* 0x000fe20000010000 */
        /* <DEDUP_REMOVED lines=12> */
.L_x_14929:
        /* <DEDUP_REMOVED lines=33> */
.L_x_15013:
[----:B------:R-:W-:Y:S05]  /*98d0*/  BSYNC.RECONVERGENT B0 ;  /* 0x0000000000007941 */ /* 0x000fea0003800200 */
.L_x_15012:
[----:B------:R-:W-:Y:S01]  /*98e0*/  UISETP.NE.U32.AND UP0, UPT, UR10, URZ, UPT ;  /* 0x000000ff0a00728c */ /* 0x000fe2000bf05070 */
[----:B0-----:R-:W-:-:S03]  /*98f0*/  ISETP.GE.AND P0, PT, R8, UR16, PT ;  /* 0x0000001008007c0c */ /* 0x001fc6000bf06270 */
[----:B------:R-:W-:-:S09]  /*9900*/  UISETP.NE.AND.EX UP0, UPT, UR11, URZ, UPT, UP0 ;  /* 0x000000ff0b00728c */ /* 0x000fd2000bf05300 */
[----:B------:R-:W-:Y:S05]  /*9910*/  BRA.U !UP0, `(.L_x_15014) ;  /* 0x0000000108707547 */ /* 0x000fea000b800000 */
[----:B------:R-:W-:Y:S06]  /*9920*/  BAR.SYNC.DEFER_BLOCKING 0x0 ;  /* 0x0000000000007b1d */ /* 0x000fec0000010000 */
[----:B------:R-:W-:Y:S01]  /*9930*/  BSSY.RECONVERGENT B0, `(.L_x_15014) ;  /* 0x000001a000007945 */ /* 0x000fe20003800200 */
[----:B------:R-:W0:Y:S01]  /*9940*/  SHFL.DOWN P1, R0, R125, 0x1, 0x1f ;  /* 0x08201f007d007f89 */ /* 0x000e220000020000 */
[----:B-12---:R-:W1:Y:S01]  /*9950*/  S2R R4, SR_LANEID ;  /* 0x0000000000047919 */ /* 0x006e620000000000 */
        /* <DEDUP_REMOVED lines=23> */
.L_x_15015:
[----:B------:R-:W-:Y:S05]  /*9ad0*/  BSYNC.RECONVERGENT B0 ;  /* 0x0000000000007941 */ /* 0x000fea0003800200 */
.L_x_15014:
[----:B------:R-:W-:Y:S05]  /*9ae0*/  @P0 EXIT ;  /* 0x000000000000094d */ /* 0x000fea0003800000 */
[----:B------:R-:W3:Y:S01]  /*9af0*/  S2UR UR9, SR_CgaCtaId ;  /* 0x00000000000979c3 */ /* 0x000ee20000008800 */
[----:B------:R-:W4:Y:S01]  /*9b00*/  LDCU.64 UR6, c[0x0][0x4a8] ;  /* 0x00009500ff0677ac */ /* 0x000f220008000a00 */
[----:B01----:R-:W-:Y:S01]  /*9b10*/  MOV R7, R8 ;  /* 0x0000000800077202 */ /* 0x003fe20000000f00 */
[----:B------:R-:W0:Y:S01]  /*9b20*/  LDCU UR10, c[0x0][0x360] ;  /* 0x00006c00ff0a77ac */ /* 0x000e220008000800 */
[----:B------:R-:W1:Y:S01]  /*9b30*/  LDCU.64 UR12, c[0x0][0x4b0] ;  /* 0x00009600ff0c77ac */ /* 0x000e620008000a00 */
[----:B------:R-:W0:Y:S01]  /*9b40*/  LDCU.64 UR14, c[0x0][0x530] ;  /* 0x0000a600ff0e77ac */ /* 0x000e220008000a00 */
[----:B----4-:R-:W-:-:S03]  /*9b50*/  UIMAD.WIDE.U32 UR4, UR8, UR6, URZ ;  /* 0x00000006080472a5 */ /* 0x010fc6000f8e00ff */
[----:B------:R-:W-:Y:S01]  /*9b60*/  UMOV UR6, 0x400 ;  /* 0x0000040000067882 */ /* 0x000fe20000000000 */
[----:B------:R-:W-:Y:S02]  /*9b70*/  UIMAD UR8, UR8, UR7, UR5 ;  /* 0x00000007080872a4 */ /* 0x000fe4000f8e0205 */
[----:B01-3--:R-:W-:-:S12]  /*9b80*/  ULEA UR6, UR9, UR6, 0x18 ;  /* 0x0000000609067291 */ /* 0x00bfd8000f8ec0ff */
.L_x_15016:
[C---:B------:R-:W-:Y:S02]  /*9b90*/  LEA R0, R7.reuse, UR6, 0x3 ;  /* 0x0000000607007c11 */ /* 0x040fe4000f8e18ff */
[----:B--2---:R-:W-:Y:S02]  /*9ba0*/  SHF.R.S32.HI R4, RZ, 0x1f, R7 ;  /* 0x0000001fff047819 */ /* 0x004fe40000011407 */
        /* <DEDUP_REMOVED lines=17> */
.L_x_15017:
        /* <DEDUP_REMOVED lines=12> */
.L_x_18755:


//--------------------- .text._Z25selective_scan_bwd_kernelI32Selective_Scan_bwd_kernel_traitsILi32ELi16ELb1ELb1ELb1ELb0ELb1EN3c104HalfENS1_7complexIfEEEEv12SSMParamsBwd --------------------------
	.section	.text._Z25selective_scan_bwd_kernelI32Selective_Scan_bwd_kernel_traitsILi32ELi16ELb1ELb1ELb1ELb0ELb1EN3c104HalfENS1_7complexIfEEEEv12SSMParamsBwd,"ax",@progbits
	.align	128
        .global         _Z25selective_scan_bwd_kernelI32Selective_Scan_bwd_kernel_traitsILi32ELi16ELb1ELb1ELb1ELb0ELb1EN3c104HalfENS1_7complexIfEEEEv12SSMParamsBwd
        .type           _Z25selective_scan_bwd_kernelI32Selective_Scan_bwd_kernel_traitsILi32ELi16ELb1ELb1ELb1ELb0ELb1EN3c104HalfENS1_7complexIfEEEEv12SSMParamsBwd,@function
        .size           _Z25selective_scan_bwd_kernelI32Selective_Scan_bwd_kernel_traitsILi32ELi16ELb1ELb1ELb1ELb0ELb1EN3c104HalfENS1_7complexIfEEEEv12SSMParamsBwd,(.L_x_18756 - _Z25selective_scan_bwd_kernelI32Selective_Scan_bwd_kernel_traitsILi32ELi16ELb1ELb1ELb1ELb0ELb1EN3c104HalfENS1_7complexIfEEEEv12SSMParamsBwd)
        .other          _Z25selective_scan_bwd_kernelI32Selective_Scan_bwd_kernel_traitsILi32ELi16ELb1ELb1ELb1ELb0ELb1EN3c104HalfENS1_7complexIfEEEEv12SSMParamsBwd,@"STO_CUDA_ENTRY STV_DEFAULT"
_Z25selective_scan_bwd_kernelI32Selective_Scan_bwd_kernel_traitsILi32ELi16ELb1ELb1ELb1ELb0ELb1EN3c104HalfENS1_7complexIfEEEEv12SSMParamsBwd:
.text._Z25selective_scan_bwd_kernelI32Selective_Scan_bwd_kernel_traitsILi32ELi16ELb1ELb1ELb1ELb0ELb1EN3c104HalfENS1_7complexIfEEEEv12SSMParamsBwd:
        /* <DEDUP_REMOVED lines=31> */
[----:B-----5:R-:W-:Y:S01]  /*01f0*/  UIMAD.WIDE.U32 UR4, UR11, UR12, URZ ;  /* 0x0000000c0b0472a5 */ /* 0x020fe2000f8e00ff */
[----:B------:R-:W-:Y:S01]  /*0200*/  HFMA2 R127, -RZ, RZ, 0, 0 ;  /* 0x00000000ff7f7431 */ /* 0x000fe200000001ff */
[----:B------:R-:W-:Y:S01]  /*0210*/  UIMAD.WIDE.U32 UR6, UR11, UR16, URZ ;  /* 0x000000100b0672a5 */ /* 0x000fe2000f8e00ff */
[----:B------:R-:W4:Y:S01]  /*0220*/  I2F.RP R0, R9 ;  /* 0x0000000900007306 */ /* 0x000f220000209400 */
[----:B------:R-:W-:Y:S01]  /*0230*/  UIMAD UR5, UR11, UR13, UR5 ;  /* 0x0000000d0b0572a4 */ /* 0x000fe2000f8e0205 */
[----:B------:R-:W-:Y:S01]  /*0240*/  MOV R125, RZ ;  /* 0x000000ff007d7202 */ /* 0x000fe20000000f00 */
[----:B------:R-:W-:-:S02]  /*0250*/  UIMAD UR7, UR11, UR17, UR7 ;  /* 0x000000110b0772a4 */ /* 0x000fc4000f8e0207 */
[----:B------:R-:W-:Y:S02]  /*0260*/  UIMAD.WIDE.U32 UR8, UR10, UR14, UR4 ;  /* 0x0000000e0a0872a5 */ /* 0x000fe4000f8e0004 */
[----:B------:R-:W-:Y:S01]  /*0270*/  UIMAD.WIDE.U32 UR12, UR10, UR18, UR6 ;  /* 0x000000120a0c72a5 */ /* 0x000fe2000f8e0006 */
[----:B------:R-:W5:Y:S03]  /*0280*/  LDCU.64 UR16, c[0x0][0x498] ;  /* 0x00009300ff1077ac */ /* 0x000f660008000a00 */
[----:B------:R-:W-:Y:S01]  /*0290*/  UIMAD UR14, UR10, UR19, UR13 ;  /* 0x000000130a0e72a4 */ /* 0x000fe2000f8e020d */
[----:B----4-:R-:W4:Y:S02]  /*02a0*/  MUFU.RCP R0, R0 ;  /* 0x0000000000007308 */ /* 0x010f240000001000 */
[----:B------:R-:W3:Y:S01]  /*02b0*/  LDCU.128 UR4, c[0x0][0x460] ;  /* 0x00008c00ff0477ac */ /* 0x000ee20008000c00 */
[----:B0-----:R-:W-:-:S02]  /*02c0*/  ULEA UR13, UR36, 0xfffffe00, 0x9 ;  /* 0xfffffe00240d7891 */ /* 0x001fc4000f8e48ff */
[----:B------:R-:W-:Y:S02]  /*02d0*/  UIMAD UR22, UR10, UR15, UR9 ;  /* 0x0000000f0a1672a4 */ /* 0x000fe4000f8e0209 */
[----:B------:R-:W-:Y:S02]  /*02e0*/  UIADD3 UR9, UP0, UPT, UR13, UR8, URZ ;  /* 0x000000080d097290 */ /* 0x000fe4000ff1e0ff */
[----:B------:R-:W-:Y:S02]  /*02f0*/  UIADD3 UR24, UP2, UPT, UR13, UR12, URZ ;  /* 0x0000000c0d187290 */ /* 0x000fe4000ff5e0ff */
[----:B------:R-:W-:Y:S01]  /*0300*/  USHF.R.S32.HI UR12, URZ, 0x1f, UR13 ;  /* 0x0000001fff0c7899 */ /* 0x000fe2000801140d */
[----:B------:R-:W0:Y:S01]  /*0310*/  LDCU.64 UR18, c[0x0][0x3b0] ;  /* 0x00007600ff1277ac */ /* 0x000e220008000a00 */
[----:B----4-:R-:W-:Y:S01]  /*0320*/  IADD3 R6, PT, PT, R0, 0xffffffe, RZ ;  /* 0x0ffffffe00067810 */ /* 0x010fe20007ffe0ff */
[----:B---3--:R-:W-:Y:S01]  /*0330*/  ULEA UR21, UP1, UR9, UR4, 0x1 ;  /* 0x0000000409157291 */ /* 0x008fe2000f8208ff */
[----:B------:R-:W-:Y:S01]  /*0340*/  MOV R0, UR10 ;  /* 0x0000000a00007c02 */ /* 0x000fe20008000f00 */
[----:B------:R-:W-:Y:S01]  /*0350*/  ULEA UR8, UP3, UR24, UR6, 0x1 ;  /* 0x0000000618087291 */ /* 0x000fe2000f8608ff */
[----:B------:R-:W3:Y:S01]  /*0360*/  F2I.FTZ.U32.TRUNC.NTZ R3, R6 ;  /* 0x0000000600037305 */ /* 0x000ee2000021f000 */
[----:B------:R-:W-:Y:S01]  /*0370*/  UIADD3.X UR22, UPT, UPT, UR12, UR22, URZ, UP0, !UPT ;  /* 0x000000160c167290 */ /* 0x000fe200087fe4ff */
[----:B------:R-:W-:Y:S01]  /*0380*/  IABS R0, R0 ;  /* 0x0000000000007213 */ /* 0x000fe20000000000 */
[----:B------:R-:W-:-:S02]  /*0390*/  UIADD3.X UR4, UPT, UPT, UR12, UR14, URZ, UP2, !UPT ;  /* 0x0000000e0c047290 */ /* 0x000fc400097fe4ff */
[----:B------:R-:W-:Y:S02]  /*03a0*/  ULEA.HI.X UR22, UR9, UR5, UR22, 0x1, UP1 ;  /* 0x0000000509167291 */ /* 0x000fe400088f0c16 */
[----:B------:R-:W-:Y:S02]  /*03b0*/  ULEA.HI.X UR24, UR24, UR7, UR4, 0x1, UP3 ;  /* 0x0000000718187291 */ /* 0x000fe400098f0c04 */
[----:B-----5:R-:W-:Y:S02]  /*03c0*/  UIMAD.WIDE.U32 UR4, UR11, UR16, URZ ;  /* 0x000000100b0472a5 */ /* 0x020fe4000f8e00ff */
[----:B--2---:R-:W-:Y:S02]  /*03d0*/  USHF.R.U64 UR15, UR26, 0x1, UR27 ;  /* 0x000000011a0f7899 */ /* 0x004fe4000800121b */
[----:B------:R-:W-:Y:S01]  /*03e0*/  UIMAD UR5, UR11, UR17, UR5 ;  /* 0x000000110b0572a4 */ /* 0x000fe2000f8e0205 */
[----:B---3--:R-:W-:Y:S01]  /*03f0*/  IADD3 R2, PT, PT, RZ, -R3, RZ ;  /* 0x80000003ff027210 */ /* 0x008fe20007ffe0ff */
[----:B------:R-:W2:Y:S04]  /*0400*/  LDCU.64 UR16, c[0x0][0x4a0] ;  /* 0x00009400ff1077ac */ /* 0x000ea80008000a00 */
[----:B-1----:R-:W-:-:S02]  /*0410*/  IMAD R5, R2, R9, RZ ;  /* 0x0000000902057224 */ /* 0x002fc400078e02ff */
[----:B------:R-:W-:Y:S01]  /*0420*/  HFMA2 R2, -RZ, RZ, 0, 0 ;  /* 0x00000000ff027431 */ /* 0x000fe200000001ff */
[----:B------:R-:W-:Y:S01]  /*0430*/  USHF.R.U32.HI UR20, URZ, 0x1, UR27 ;  /* 0x00000001ff147899 */ /* 0x000fe2000801161b */
[----:B------:R-:W1:Y:S03]  /*0440*/  LDCU.64 UR26, c[0x0][0x3d0] ;  /* 0x00007a00ff1a77ac */ /* 0x000e660008000a00 */
[----:B------:R-:W-:Y:S01]  /*0450*/  IMAD.HI.U32 R2, R3, R5, R2 ;  /* 0x0000000503027227 */ /* 0x000fe200078e0002 */
[----:B------:R-:W-:Y:S02]  /*0460*/  USHF.R.U64 UR9, UR28, 0x1, UR29 ;  /* 0x000000011c097899 */ /* 0x000fe4000800121d */
[----:B------:R-:W-:-:S03]  /*0470*/  USHF.R.U32.HI UR14, URZ, 0x1, UR29 ;  /* 0x00000001ff0e7899 */ /* 0x000fc6000801161d */
[----:B------:R-:W-:Y:S01]  /*0480*/  IMAD.HI.U32 R2, R2, R0, RZ ;  /* 0x0000000002027227 */ /* 0x000fe200078e00ff */
[----:B0-----:R-:W-:Y:S02]  /*0490*/  UIMAD.WIDE.U32 UR28, UR11, UR18, URZ ;  /* 0x000000120b1c72a5 */ /* 0x001fe4000f8e00ff */
[----:B--2---:R-:W-:Y:S02]  /*04a0*/  UIMAD.WIDE.U32 UR4, UR10, UR16, UR4 ;  /* 0x000000100a0472a5 */ /* 0x004fe4000f8e0004 */
[----:B------:R-:W-:Y:S01]  /*04b0*/  IADD3 R3, PT, PT, -R2, RZ, RZ ;  /* 0x000000ff02037210 */ /* 0x000fe20007ffe1ff */
[----:B------:R-:W-:Y:S01]  /*04c0*/  UIMAD UR29, UR11, UR19, UR29 ;  /* 0x000000130b1d72a4 */ /* 0x000fe2000f8e021d */
[----:B------:R-:W0:Y:S03]  /*04d0*/  LDCU.64 UR18, c[0x0][0x4c0] ;  /* 0x00009800ff1277ac */ /* 0x000e260008000a00 */
[C---:B------:R-:W-:Y:S01]  /*04e0*/  IMAD R0, R9.reuse, R3, R0 ;  /* 0x0000000309007224 */ /* 0x040fe200078e0200 */
[----:B-1----:R-:W-:Y:S01]  /*04f0*/  UIMAD.WIDE.U32 UR6, UR11, UR26, URZ ;  /* 0x0000001a0b0672a5 */ /* 0x002fe2000f8e00ff */
[----:B------:R-:W1:Y:S03]  /*0500*/  LDCU.64 UR38, c[0x0][0x480] ;  /* 0x00009000ff2677ac */ /* 0x000e660008000a00 */
[----:B------:R-:W-:Y:S01]  /*0510*/  ISETP.GT.U32.AND P1, PT, R9, R0, PT ;  /* 0x000000000900720c */ /* 0x000fe20003f24070 */
[----:B------:R-:W-:Y:S01]  /*0520*/  UIMAD UR26, UR10, UR17, UR5 ;  /* 0x000000110a1a72a4 */ /* 0x000fe2000f8e0205 */
[----:B------:R-:W2:Y:S01]  /*0530*/  LDCU.64 UR16, c[0x0][0x3e8] ;  /* 0x00007d00ff1077ac */ /* 0x000ea20008000a00 */
[----:B------:R-:W-:-:S02]  /*0540*/  UIADD3 UR4, UP1, UPT, UR13, UR4, URZ ;  /* 0x000000040d047290 */ /* 0x000fc4000ff3e0ff */
[----:B------:R-:W-:-:S08]  /*0550*/  UIMAD UR7, UR11, UR27, UR7 ;  /* 0x0000001b0b0772a4 */ /* 0x000fd0000f8e0207 */
[-C--:B------:R-:W-:Y:S01]  /*0560*/  @!P1 IADD3 R0, PT, PT, R0, -R9.reuse, RZ ;  /* 0x8000000900009210 */ /* 0x080fe20007ffe0ff */
[----:B------:R-:W-:Y:S01]  /*0570*/  UIADD3.X UR26, UPT, UPT, UR12, UR26, URZ, UP1, !UPT ;  /* 0x0000001a0c1a7290 */ /* 0x000fe20008ffe4ff */
[----:B------:R-:W-:Y:S01]  /*0580*/  @!P1 IADD3 R2, PT, PT, R2, 0x1, RZ ;  /* 0x0000000102029810 */ /* 0x000fe20007ffe0ff */
[----:B------:R-:W-:Y:S01]  /*0590*/  ULEA UR25, UP1, UR4, UR30, 0x1 ;  /* 0x0000001e04197291 */ /* 0x000fe2000f8208ff */
[----:B------:R-:W-:Y:S01]  /*05a0*/  ISETP.GE.U32.AND P0, PT, R0, R9, PT ;  /* 0x000000090000720c */ /* 0x000fe20003f06070 */
[----:B------:R-:W3:Y:S01]  /*05b0*/  LDCU.64 UR12, c[0x0][0x4e0] ;  /* 0x00009c00ff0c77ac */ /* 0x000ee20008000a00 */
[C---:B------:R-:W-:Y:S02]  /*05c0*/  LOP3.LUT R0, R8.reuse, UR10, RZ, 0x3c, !PT ;  /* 0x0000000a08007c12 */ /* 0x040fe4000f8e3cff */
[----:B------:R-:W-:Y:S01]  /*05d0*/  ISETP.NE.AND P1, PT, R8, RZ, PT ;  /* 0x000000ff0800720c */ /* 0x000fe20003f25270 */
[----:B------:R-:W-:Y:S01]  /*05e0*/  ULEA.HI.X UR26, UR4, UR31, UR26, 0x1, UP1 ;  /* 0x0000001f041a7291 */ /* 0x000fe200088f0c1a */
[----:B------:R-:W-:Y:S01]  /*05f0*/  ISETP.GE.AND P2, PT, R0, RZ, PT ;  /* 0x000000ff0000720c */ /* 0x000fe20003f46270 */
[----:B-1----:R-:W-:-:S02]  /*0600*/  UISETP.NE.U32.AND UP0, UPT, UR38, URZ, UPT ;  /* 0x000000ff2600728c */ /* 0x002fc4000bf05070 */
[----:B------:R-:W-:Y:S02]  /*0610*/  UIMAD UR20, UR20, UR11, URZ ;  /* 0x0000000b141472a4 */ /* 0x000fe4000f8e02ff */
[----:B------:R-:W-:Y:S02]  /*0620*/  UISETP.NE.AND.EX UP0, UPT, UR39, URZ, UPT, UP0 ;  /* 0x000000ff2700728c */ /* 0x000fe4000bf05300 */
[----:B------:R-:W-:Y:S01]  /*0630*/  @P0 IADD3 R2, PT, PT, R2, 0x1, RZ ;  /* 0x0000000102020810 */ /* 0x000fe20007ffe0ff */
[----:B------:R-:W-:-:S03]  /*0640*/  UIMAD UR14, UR14, UR11, URZ ;  /* 0x0000000b0e0e72a4 */ /* 0x000fc6000f8e02ff */
[----:B------:R-:W-:Y:S02]  /*0650*/  @!P1 LOP3.LUT R8, RZ, R8, RZ, 0x33, !PT ;  /* 0x00000008ff089212 */ /* 0x000fe400078e33ff */
[----:B------:R-:W-:-:S04]  /*0660*/  @!P2 IADD3 R2, PT, PT, -R2, RZ, RZ ;  /* 0x000000ff0202a210 */ /* 0x000fc80007ffe1ff */
[----:B------:R-:W-:Y:S02]  /*0670*/  R2UR UR23, R2 ;  /* 0x00000000021772ca */ /* 0x000fe400000e0000 */
[----:B------:R-:W-:-:S13]  /*0680*/  @!P1 R2UR UR23, R8 ;  /* 0x00000000081792ca */ /* 0x000fda00000e0000 */
[----:B------:R-:W-:Y:S02]  /*0690*/  USHF.R.S32.HI UR37, URZ, 0x1f, UR23 ;  /* 0x0000001fff257899 */ /* 0x000fe40008011417 */
[----:B------:R-:W-:Y:S02]  /*06a0*/  UIMAD.WIDE.U32 UR30, UR23, UR34, UR28 ;  /* 0x00000022171e72a5 */ /* 0x000fe4000f8e001c */
[----:B0-----:R-:W-:Y:S02]  /*06b0*/  UIMAD UR27, UR37, UR18, URZ ;  /* 0x00000012251b72a4 */ /* 0x001fe4000f8e02ff */
[----:B------:R-:W-:Y:S02]  /*06c0*/  UIMAD.WIDE.U32 UR4, UR23, UR18, URZ ;  /* 0x00000012170472a5 */ /* 0x000fe4000f8e00ff */
[----:B------:R-:W-:Y:S02]  /*06d0*/  UIMAD UR42, UR23, UR19, UR27 ;  /* 0x00000013172a72a4 */ /* 0x000fe4000f8e021b */
[----:B------:R-:W-:Y:S01]  /*06e0*/  UIMAD UR27, UR37, UR34, URZ ;  /* 0x00000022251b72a4 */ /* 0x000fe2000f8e02ff */
[----:B------:R-:W0:Y:S01]  /*06f0*/  LDCU.64 UR28, c[0x0][0x450] ;  /* 0x00008a00ff1c77ac */ /* 0x000e220008000a00 */
[----:B------:R-:W1:Y:S02]  /*0700*/  LDCU.64 UR18, c[0x0][0x448] ;  /* 0x00008900ff1277ac */ /* 0x000e640008000a00 */
[----:B------:R-:W-:-:S02]  /*0710*/  UIMAD UR40, UR23, UR35, UR27 ;  /* 0x00000023172872a4 */ /* 0x000fc4000f8e021b */
[----:B--2---:R-:W-:Y:S02]  /*0720*/  UIMAD UR27, UR37, UR16, URZ ;  /* 0x00000010251b72a4 */ /* 0x004fe4000f8e02ff */
[----:B------:R-:W-:Y:S02]  /*0730*/  UIMAD.WIDE.U32 UR34, UR23, UR16, UR6 ;  /* 0x00000010172272a5 */ /* 0x000fe4000f8e0006 */
[----:B------:R-:W-:Y:S02]  /*0740*/  UIMAD UR41, UR23, UR17, UR27 ;  /* 0x00000011172972a4 */ /* 0x000fe4000f8e021b */
[----:B------:R-:W-:Y:S01]  /*0750*/  ULEA UR27, UR36, 0xfffffc00, 0xa ;  /* 0xfffffc00241b7891 */ /* 0x000fe2000f8e50ff */
[----:B------:R-:W2:Y:S03]  /*0760*/  LDCU.64 UR16, c[0x0][0x538] ;  /* 0x0000a700ff1077ac */ /* 0x000ea60008000a00 */
[----:B------:R-:W-:-:S02]  /*0770*/  UIADD3 UR39, UP1, UPT, UR27, UR30, URZ ;  /* 0x0000001e1b277290 */ /* 0x000fc4000ff3e0ff */
[----:B---3--:R-:W-:Y:S02]  /*0780*/  UIMAD UR37, UR37, UR12, URZ ;  /* 0x0000000c252572a4 */ /* 0x008fe4000f8e02ff */
[----:B------:R-:W-:Y:S02]  /*0790*/  UIADD3 UR30, UP3, UPT, UR27, UR34, URZ ;  /* 0x000000221b1e7290 */ /* 0x000fe4000ff7e0ff */
[----:B------:R-:W-:Y:S02]  /*07a0*/  USHF.R.S32.HI UR38, URZ, 0x1f, UR27 ;  /* 0x0000001fff267899 */ /* 0x000fe4000801141b */
[----:B------:R-:W-:Y:S02]  /*07b0*/  UIADD3 UR40, UPT, UPT, UR31, UR40, URZ ;  /* 0x000000281f287290 */ /* 0x000fe4000fffe0ff */
[----:B------:R-:W-:Y:S02]  /*07c0*/  UIMAD.WIDE.U32 UR6, UR23, UR12, URZ ;  /* 0x0000000c170672a5 */ /* 0x000fe4000f8e00ff */
[----:B------:R-:W-:-:S02]  /*07d0*/  UIMAD UR13, UR23, UR13, UR37 ;  /* 0x0000000d170d72a4 */ /* 0x000fc4000f8e0225 */
[----:B0-----:R-:W-:Y:S01]  /*07e0*/  ULEA UR12, UP4, UR30, UR28, 0x1 ;  /* 0x0000001c1e0c7291 */ /* 0x001fe2000f8808ff */
[----:B------:R-:W0:Y:S01]  /*07f0*/  @UP0 LDCU UR23, c[0x0][0x384] ;  /* 0x00007080ff1707ac */ /* 0x000e220008000800 */
[----:B-1----:R-:W-:Y:S02]  /*0800*/  ULEA UR27, UP2, UR39, UR18, 0x1 ;  /* 0x00000012271b7291 */ /* 0x002fe4000f8408ff */
[----:B------:R-:W-:Y:S02]  /*0810*/  UIADD3.X UR28, UPT, UPT, UR38, UR40, URZ, UP1, !UPT ;  /* 0x00000028261c7290 */ /* 0x000fe40008ffe4ff */
[----:B------:R-:W-:Y:S02]  /*0820*/  UIADD3 UR5, UPT, UPT, UR5, UR42, URZ ;  /* 0x0000002a05057290 */ /* 0x000fe4000fffe0ff */
[----:B------:R-:W-:Y:S01]  /*0830*/  ULEA.HI.X UR28, UR39, UR19, UR28, 0x1, UP2 ;  /* 0x00000013271c7291 */ /* 0x000fe200090f0c1c */
[----:B------:R-:W1:Y:S01]  /*0840*/  LDCU.64 UR18, c[0x0][0x540] ;  /* 0x0000a800ff1277ac */ /* 0x000e620008000a00 */
[----:B------:R-:W-:Y:S01]  /*0850*/  UIMAD.WIDE.U32 UR4, UR11, UR15, UR4 ;  /* 0x0000000f0b0472a5 */ /* 0x000fe2000f8e0004 */
[----:B------:R-:W3:Y:S01]  /*0860*/  @UP0 LDCU UR15, c[0x0][0x38c] ;  /* 0x00007180ff0f07ac */ /* 0x000ee20008000800 */
[----:B------:R-:W-:Y:S01]  /*0870*/  UIADD3 UR41, UPT, UPT, UR35, UR41, URZ ;  /* 0x0000002923297290 */ /* 0x000fe2000fffe0ff */
[----:B------:R-:W4:Y:S01]  /*0880*/  @UP0 LDCU.64 UR34, c[0x0][0x480] ;  /* 0x00009000ff2207ac */ /* 0x000f220008000a00 */
[----:B------:R-:W-:-:S02]  /*0890*/  UIADD3 UR5, UPT, UPT, UR5, UR20, URZ ;  /* 0x0000001405057290 */ /* 0x000fc4000fffe0ff */
[----:B--2---:R-:W-:Y:S02]  /*08a0*/  ULEA UR16, UP1, UR4, UR16, 0x3 ;  /* 0x0000001004107291 */ /* 0x004fe4000f8218ff */
[----:B------:R-:W-:Y:S02]  /*08b0*/  UIADD3 UR7, UPT, UPT, UR7, UR13, URZ ;  /* 0x0000000d07077290 */ /* 0x000fe4000fffe0ff */
[----:B------:R-:W-:Y:S02]  /*08c0*/  ULEA.HI.X UR17, UR4, UR17, UR5, 0x3, UP1 ;  /* 0x0000001104117291 */ /* 0x000fe400088f1c05 */
[----:B0-----:R-:W-:Y:S02]  /*08d0*/  @UP0 UIMAD UR13, UR11, UR23, UR10 ;  /* 0x000000170b0d02a4 */ /* 0x001fe4000f8e020a */
[----:B------:R-:W-:Y:S02]  /*08e0*/  UIMAD.WIDE.U32 UR4, UR11, UR9, UR6 ;  /* 0x000000090b0472a5 */ /* 0x000fe4000f8e0006 */
[----:B------:R-:W-:-:S02]  /*08f0*/  @UP0 UIMAD UR13, UR13, UR36, URZ ;  /* 0x000000240d0d02a4 */ /* 0x000fc4000f8e02ff */
[----:B------:R-:W-:Y:S02]  /*0900*/  UIADD3 UR5, UPT, UPT, UR5, UR14, URZ ;  /* 0x0000000e05057290 */ /* 0x000fe4000fffe0ff */
[----:B-1----:R-:W-:Y:S02]  /*0910*/  ULEA UR18, UP1, UR4, UR18, 0x3 ;  /* 0x0000001204127291 */ /* 0x002fe4000f8218ff */
[----:B---3--:R-:W-:Y:S02]  /*0920*/  @UP0 UIMAD UR13, UR13, UR15, URZ ;  /* 0x0000000f0d0d02a4 */ /* 0x008fe4000f8e02ff */
[----:B------:R-:W-:Y:S01]  /*0930*/  ULEA.HI.X UR19, UR4, UR19, UR5, 0x3, UP1 ;  /* 0x0000001304137291 */ /* 0x000fe200088f1c05 */
[----:B------:R-:W-:Y:S02]  /*0940*/  UMOV UR6, URZ ;  /* 0x000000ff00067c82 */ /* 0x000fe40008000000 */
[----:B------:R-:W-:Y:S01]  /*0950*/  UMOV UR4, URZ ;  /* 0x000000ff00047c82 */ /* 0x000fe20008000000 */
[----:B------:R-:W-:Y:S01]  /*0960*/  UMOV UR5, URZ ;  /* 0x000000ff00057c82 */ /* 0x000fe20008000000 */
[----:B----4-:R-:W-:-:S02]  /*0970*/  @UP0 UIMAD.WIDE UR4, UR13, 0x10, UR34 ;  /* 0x000000100d0408a5 */ /* 0x010fc4000f8e0222 */
[----:B------:R-:W-:Y:S01]  /*0980*/  UISETP.GE.AND UP0, UPT, UR36, 0x1, UPT ;  /* 0x000000012400788c */ /* 0x000fe2000bf06270 */
[----:B------:R-:W-:Y:S01]  /*0990*/  UMOV UR7, URZ ;  /* 0x000000ff00077c82 */ /* 0x000fe20008000000 */
        /* <DEDUP_REMOVED lines=13> */
[----:B-1----:R-:W-:Y:S01]  /*0a70*/  ULEA UR31, UR9, UR31, 0x18 ;  /* 0x0000001f091f7291 */ /* 0x002fe2000f8ec0ff */
[----:B0-----:R-:W-:-:S04]  /*0a80*/  SHF.L.U32 R0, R124, 0x1, RZ ;  /* 0x000000017c007819 */ /* 0x001fc800000006ff */
[----:B------:R-:W-:-:S04]  /*0a90*/  LOP3.LUT R3, R0, 0x7c0, RZ, 0xc0, !PT ;  /* 0x000007c000037812 */ /* 0x000fc800078ec0ff */
[----:B--2---:R-:W-:-:S07]  /*0aa0*/  LOP3.LUT R0, R3, 0x1f, R124, 0xf8, !PT ;  /* 0x0000001f03007812 */ /* 0x004fce00078ef87c */
.L_x_15101:
[----:B------:R-:W-:Y:S01]  /*0ab0*/  BAR.SYNC.DEFER_BLOCKING 0x0 ;  /* 0x0000000000007b1d */ /* 0x000fe20000010000 */
[----:B0-----:R-:W-:Y:S02]  /*0ac0*/  MOV R2, UR21 ;  /* 0x0000001500027c02 */ /* 0x001fe40008000f00 */
[----:B------:R-:W-:-:S03]  /*0ad0*/  MOV R3, UR22 ;  /* 0x0000001600037c02 */ /* 0x000fc60008000f00 */
[----:B------:R-:W0:Y:S01]  /*0ae0*/  S2R R123, SR_LANEID ;  /* 0x00000000007b7919 */ /* 0x000e220000000000 */
[C---:B------:R-:W-:Y:S01]  /*0af0*/  IMAD.WIDE.U32 R2, R0.reuse, 0x10, R2 ;  /* 0x0000001000027825 */ /* 0x040fe200078e0002 */
[----:B------:R-:W-:Y:S01]  /*0b00*/  MOV R16, UR23 ;  /* 0x0000001700107c02 */ /* 0x000fe20008000f00 */
[----:B------:R-:W1:Y:S01]  /*0b10*/  LDCU.128 UR12, c[0x0][0x410] ;  /* 0x00008200ff0c77ac */ /* 0x000e620008000c00 */
[----:B------:R-:W-:Y:S01]  /*0b20*/  MOV R17, UR24 ;  /* 0x0000001800117c02 */ /* 0x000fe20008000f00 */
[----:B------:R-:W-:Y:S01]  /*0b30*/  ULEA UR8, UR20, 0xfffffe00, 0x9 ;  /* 0xfffffe0014087891 */ /* 0x000fe2000f8e48ff */
[----:B------:R-:W2:Y:S01]  /*0b40*/  LDCU.64 UR36, c[0x0][0x488] ;  /* 0x00009100ff2477ac */ /* 0x000ea20008000a00 */
[----:B------:R-:W3:Y:S04]  /*0b50*/  LDG.E.128 R4, desc[UR32][R2.64] ;  /* 0x0000002002047981 */ /* 0x000ee8000c1e1d00 */
[----:B----4-:R-:W4:Y:S01]  /*0b60*/  LDG.E.128 R8, desc[UR32][R2.64+0x200] ;  /* 0x0002002002087981 */ /* 0x010f22000c1e1d00 */
[----:B------:R-:W-:Y:S01]  /*0b70*/  IMAD.WIDE.U32 R16, R0, 0x10, R16 ;  /* 0x0000001000107825 */ /* 0x000fe200078e0010 */
[----:B0-----:R-:W-:-:S04]  /*0b80*/  LEA R122, R123, UR31, 0x4 ;  /* 0x0000001f7b7a7c11 */ /* 0x001fc8000f8e20ff */
        /* <DEDUP_REMOVED lines=13> */
[----:B----4-:R-:W-:Y:S01]  /*0c60*/  STS.128 [R122+0x200], R28 ;  /* 0x0002001c7a007388 */ /* 0x010fe20000000c00 */
[----:B------:R-:W-:-:S03]  /*0c70*/  NOP ;  /* 0x0000000000007918 */ /* 0x000fc60000000000 */
[----:B------:R-:W-:Y:S04]  /*0c80*/  LDS.128 R8, [R121] ;  /* 0x0000000079087984 */ /* 0x000fe80000000c00 */
[----:B------:R-:W-:Y:S01]  /*0c90*/  LDS.128 R4, [R121+0x10] ;  /* 0x0000100079047984 */ /* 0x000fe20000000c00 */
[----:B------:R-:W-:Y:S06]  /*0ca0*/  BAR.SYNC.DEFER_BLOCKING 0x0 ;  /* 0x0000000000007b1d */ /* 0x000fec0000010000 */
[----:B------:R-:W3:Y:S04]  /*0cb0*/  LDG.E.128 R32, desc[UR32][R2.64] ;  /* 0x0000002002207981 */ /* 0x000ee8000c1e1d00 */
[----:B------:R4:W5:Y:S01]  /*0cc0*/  LDG.E.128 R16, desc[UR32][R2.64+0x200] ;  /* 0x0002002002107981 */ /* 0x000962000c1e1d00 */
[----:B------:R-:W-:-:S02]  /*0cd0*/  UMOV UR9, URZ ;  /* 0x000000ff00097c82 */ /* 0x000fc40008000000 */
        /* <DEDUP_REMOVED lines=13> */
[----:B-----5:R3:W-:Y:S01]  /*0db0*/  STS.128 [R122+0x200], R16 ;  /* 0x000200107a007388 */ /* 0x0207e20000000c00 */
[----:B------:R-:W-:-:S03]  /*0dc0*/  NOP ;  /* 0x0000000000007918 */ /* 0x000fc60000000000 */
[----:B------:R-:W-:Y:S04]  /*0dd0*/  LDS.128 R28, [R121] ;  /* 0x00000000791c7984 */ /* 0x000fe80000000c00 */
[----:B------:R-:W-:Y:S01]  /*0de0*/  LDS.128 R20, [R121+0x10] ;  /* 0x0000100079147984 */ /* 0x000fe20000000c00 */
[----:B------:R-:W-:Y:S06]  /*0df0*/  BAR.SYNC.DEFER_BLOCKING 0x0 ;  /* 0x0000000000007b1d */ /* 0x000fec0000010000 */
[----:B------:R-:W4:Y:S04]  /*0e00*/  LDG.E.128 R40, desc[UR32][R2.64] ;  /* 0x0000002002287981 */ /* 0x000f28000c1e1d00 */
[----:B------:R-:W5:Y:S01]  /*0e10*/  LDG.E.128 R44, desc[UR32][R2.64+0x200] ;  /* 0x00020020022c7981 */ /* 0x000f62000c1e1d00 */
[----:B--2---:R-:W-:-:S04]  /*0e20*/  UIMAD.WIDE.U32 UR34, UR11, UR12, UR8 ;  /* 0x0000000c0b2272a5 */ /* 0x004fc8000f8e0008 */
        /* <DEDUP_REMOVED lines=8> */
[----:B---3--:R-:W-:Y:S01]  /*0eb0*/  MOV R16, UR13 ;  /* 0x0000000d00107c02 */ /* 0x008fe20008000f00 */
[----:B------:R-:W-:Y:S01]  /*0ec0*/  HADD2.F32 R119, -RZ, R24.H1_H1 ;  /* 0x30000018ff777230 */ /* 0x000fe20000004100 */
[----:B------:R-:W1:Y:S02]  /*0ed0*/  LDCU.64 UR36, c[0x0][0x490] ;  /* 0x00009200ff2477ac */ /* 0x000e640008000a00 */
[----:B------:R-:W-:Y:S01]  /*0ee0*/  MOV R17, UR12 ;  /* 0x0000000c00117c02 */ /* 0x000fe20008000f00 */
[----:B------:R-:W-:Y:S01]  /*0ef0*/  HADD2.F32 R118, -RZ, R25.H0_H0 ;  /* 0x20000019ff767230 */ /* 0x000fe20000004100 */
[----:B------:R-:W2:Y:S01]  /*0f00*/  LDCU.64 UR14, c[0x0][0x508] ;  /* 0x0000a100ff0e77ac */ /* 0x000ea20008000a00 */
[----:B------:R-:W-:Y:S01]  /*0f10*/  IMAD.WIDE.U32 R16, R0, 0x10, R16 ;  /* 0x0000001000107825 */ /* 0x000fe200078e0010 */
        /* <DEDUP_REMOVED lines=22> */
[----:B0-----:R-:W-:Y:S01]  /*1080*/  FMUL.FTZ R17, R3, -1.4426950216293334961 ;  /* 0xbfb8aa3b03117820 */ /* 0x001fe20000410000 */
[----:B------:R-:W0:Y:S01]  /*1090*/  MUFU.EX2 R18, R18 ;  /* 0x0000001200127308 */ /* 0x000e220000000800 */
[----:B------:R-:W-:Y:S02]  /*10a0*/  HADD2.F32 R43, -RZ, R50.H1_H1 ;  /* 0x30000032ff2b7230 */ /* 0x000fe40000004100 */
[----:B------:R-:W-:Y:S01]  /*10b0*/  FMUL.FTZ R54, R47, -1.4426950216293334961 ;  /* 0xbfb8aa3b2f367820 */ /* 0x000fe20000410000 */
[----:B------:R-:W-:Y:S01]  /*10c0*/  HADD2.F32 R42, -RZ, R51.H0_H0 ;  /* 0x20000033ff2a7230 */ /* 0x000fe20000004100 */
[----:B------:R-:W3:Y:S01]  /*10d0*/  MUFU.EX2 R19, R19 ;  /* 0x0000001300137308 */ /* 0x000ee20000000800 */
[----:B----4-:R-:W-:-:S02]  /*10e0*/  HADD2.F32 R46, -RZ, R56.H0_H0 ;  /* 0x20000038ff2e7230 */ /* 0x010fc40000004100 */
[----:B------:R-:W-:Y:S01]  /*10f0*/  FMUL.FTZ R45, R40, -1.4426950216293334961 ;  /* 0xbfb8aa3b282d7820 */ /* 0x000fe20000410000 */
[----:B------:R-:W-:Y:S01]  /*1100*/  HADD2.F32 R44, -RZ, R56.H1_H1 ;  /* 0x30000038ff2c7230 */ /* 0x000fe20000004100 */
[----:B------:R4:W1:Y:S01]  /*1110*/  MUFU.EX2 R16, R41 ;  /* 0x0000002900107308 */ /* 0x0008620000000800 */
[----:B------:R-:W-:Y:S02]  /*1120*/  HADD2.F32 R50, -RZ, R58.H0_H0 ;  /* 0x2000003aff327230 */ /* 0x000fe40000004100 */
[----:B------:R-:W-:Y:S01]  /*1130*/  FMUL.FTZ R51, R42, -1.4426950216293334961 ;  /* 0xbfb8aa3b2a337820 */ /* 0x000fe20000410000 */
[----:B------:R-:W-:Y:S01]  /*1140*/  FMUL.FTZ R55, R46, -1.4426950216293334961 ;  /* 0xbfb8aa3b2e377820 */ /* 0x000fe20000410000 */
[----:B------:R-:W-:Y:S01]  /*1150*/  MUFU.EX2 R17, R17 ;  /* 0x0000001100117308 */ /* 0x000fe20000000800 */
[----:B------:R-:W-:Y:S01]  /*1160*/  FMUL.FTZ R56, R44, -1.4426950216293334961 ;  /* 0xbfb8aa3b2c387820 */ /* 0x000fe20000410000 */
[----:B0-----:R-:W-:Y:S01]  /*1170*/  FADD.FTZ R18, R18, 1 ;  /* 0x3f80000012127421 */ /* 0x001fe20000010000 */
[--C-:B------:R-:W-:Y:S01]  /*1180*/  HADD2.F32 R49, -RZ, R57.reuse.H1_H1 ;  /* 0x30000039ff317230 */ /* 0x100fe20000004100 */
[----:B------:R0:W2:Y:S01]  /*1190*/  MUFU.EX2 R63, R54 ;  /* 0x00000036003f7308 */ /* 0x0000a20000000800 */
[----:B----4-:R-:W-:-:S02]  /*11a0*/  HADD2.F32 R41, -RZ, R57.H0_H0 ;  /* 0x20000039ff297230 */ /* 0x010fc40000004100 */
[----:B---3--:R-:W-:Y:S01]  /*11b0*/  FADD.FTZ R19, R19, 1 ;  /* 0x3f80000013137421 */ /* 0x008fe20000010000 */
[----:B------:R-:W-:Y:S01]  /*11c0*/  FMUL.FTZ R48, R43, -1.4426950216293334961 ;  /* 0xbfb8aa3b2b307820 */ /* 0x000fe20000410000 */
[----:B------:R3:W-:Y:S01]  /*11d0*/  MUFU.EX2 R60, R45 ;  /* 0x0000002d003c7308 */ /* 0x0007e20000000800 */
[----:B------:R-:W-:Y:S01]  /*11e0*/  FMUL.FTZ R67, R49, -1.4426950216293334961 ;  /* 0xbfb8aa3b31437820 */ /* 0x000fe20000410000 */
[----:B-1----:R-:W-:Y:S01]  /*11f0*/  FADD.FTZ R16, R16, 1 ;  /* 0x3f80000010107421 */ /* 0x002fe20000010000 */
[----:B------:R-:W-:Y:S01]  /*1200*/  FMUL.FTZ R57, R41, -1.4426950216293334961 ;  /* 0xbfb8aa3b29397820 */ /* 0x000fe20000410000 */
[----:B------:R1:W4:Y:S01]  /*1210*/  MUFU.EX2 R62, R51 ;  /* 0x00000033003e7308 */ /* 0x0003220000000800 */
[----:B0-----:R-:W-:Y:S01]  /*1220*/  FMUL.FTZ R54, R50, -1.4426950216293334961 ;  /* 0xbfb8aa3b32367820 */ /* 0x001fe20000410000 */
[----:B------:R-:W-:Y:S01]  /*1230*/  HADD2.F32 R115, -RZ, R26.H1_H1 ;  /* 0x3000001aff737230 */ /* 0x000fe20000004100 */
[----:B--2---:R-:W-:Y:S01]  /*1240*/  UIMAD.WIDE.U32 UR12, UR10, UR14, UR12 ;  /* 0x0000000e0a0c72a5 */ /* 0x004fe2000f8e000c */
[----:B------:R-:W0:Y:S01]  /*1250*/  MUFU.EX2 R64, R55 ;  /* 0x0000003700407308 */ /* 0x000e220000000800 */
[----:B---3--:R-:W-:-:S02]  /*1260*/  HADD2.F32 R45, -RZ, R59.H0_H0 ;  /* 0x2000003bff2d7230 */ /* 0x008fc40000004100 */
[----:B------:R-:W-:Y:S01]  /*1270*/  FADD.FTZ R63, R63, 1 ;  /* 0x3f8000003f3f7421 */ /* 0x000fe20000010000 */
[----:B------:R-:W-:Y:S01]  /*1280*/  HADD2.F32 R24, -RZ, R22.H0_H0 ;  /* 0x20000016ff187230 */ /* 0x000fe20000004100 */
[----:B------:R-:W2:Y:S01]  /*1290*/  MUFU.EX2 R65, R56 ;  /* 0x0000003800417308 */ /* 0x000ea20000000800 */
[----:B-1----:R-:W-:Y:S02]  /*12a0*/  HADD2.F32 R51, -RZ, R59.H1_H1 ;  /* 0x3000003bff337230 */ /* 0x002fe40000004100 */
[----:B------:R-:W-:Y:S01]  /*12b0*/  FMUL.FTZ R68, R45, -1.4426950216293334961 ;  /* 0xbfb8aa3b2d447820 */ /* 0x000fe20000410000 */
[--C-:B------:R-:W-:Y:S01]  /*12c0*/  HADD2.F32 R25, -RZ, R23.reuse.H0_H0 ;  /* 0x20000017ff197230 */ /* 0x100fe20000004100 */
[----:B------:R1:W3:Y:S01]  /*12d0*/  MUFU.EX2 R72, R54 ;  /* 0x0000003600487308 */ /* 0x0002e20000000800 */
[----:B------:R-:W-:Y:S02]  /*12e0*/  HADD2.F32 R26, -RZ, R23.H1_H1 ;  /* 0x30000017ff1a7230 */ /* 0x000fe40000004100 */
[----:B----4-:R-:W-:Y:S01]  /*12f0*/  FADD.FTZ R62, R62, 1 ;  /* 0x3f8000003e3e7421 */ /* 0x010fe20000010000 */
[----:B------:R-:W-:Y:S01]  /*1300*/  FMUL.FTZ R70, R51, -1.4426950216293334961 ;  /* 0xbfb8aa3b33467820 */ /* 0x000fe20000410000 */
[----:B------:R-:W-:Y:S01]  /*1310*/  MUFU.RCP R59, R19 ;  /* 0x00000013003b7308 */ /* 0x000fe20000001000 */
[----:B------:R-:W-:-:S02]  /*1320*/  HADD2.F32 R114, -RZ, R27.H0_H0 ;  /* 0x2000001bff727230 */ /* 0x000fc40000004100 */
[----:B0-----:R-:W-:Y:S01]  /*1330*/  FADD.FTZ R64, R64, 1 ;  /* 0x3f80000040407421 */ /* 0x001fe20000010000 */
[----:B------:R-:W-:Y:S01]  /*1340*/  HADD2.F32 R113, -RZ, R27.H1_H1 ;  /* 0x3000001bff717230 */ /* 0x000fe20000004100 */
[----:B------:R-:W-:Y:S01]  /*1350*/  UIMAD UR14, UR10, UR15, UR13 ;  /* 0x0000000f0a0e72a4 */ /* 0x000fe2000f8e020d */
[----:B-1----:R-:W-:Y:S01]  /*1360*/  FADD.FTZ R54, R17, 1 ;  /* 0x3f80000011367421 */ /* 0x002fe20000010000 */
[----:B--2---:R-:W-:Y:S01]  /*1370*/  FADD.FTZ R65, R65, 1 ;  /* 0x3f80000041417421 */ /* 0x004fe20000010000 */
[--C-:B------:R-:W-:Y:S01]  /*1380*/  HADD2.F32 R112, -RZ, R12.reuse.H0_H0 ;  /* 0x2000000cff707230 */ /* 0x100fe20000004100 */
[----:B------:R-:W-:Y:S01]  /*1390*/  MUFU.RCP R56, R18 ;  /* 0x0000001200387308 */ /* 0x000fe20000001000 */
[----:B------:R-:W-:Y:S02]  /*13a0*/  HADD2.F32 R111, -RZ, R12.H1_H1 ;  /* 0x3000000cff6f7230 */ /* 0x000fe40000004100 */
[----:B---3--:R-:W-:Y:S01]  /*13b0*/  FADD.FTZ R74, R72, 1 ;  /* 0x3f800000484a7421 */ /* 0x008fe20000010000 */
[--C-:B------:R-:W-:Y:S01]  /*13c0*/  HADD2.F32 R110, -RZ, R13.reuse.H0_H0 ;  /* 0x2000000dff6e7230 */ /* 0x100fe20000004100 */
[----:B------:R-:W-:Y:S01]  /*13d0*/  ULEA UR13, UP0, UR12, UR34, 0x1 ;  /* 0x000000220c0d7291 */ /* 0x000fe2000f8008ff */
[----:B------:R-:W-:-:S02]  /*13e0*/  HADD2.F32 R109, -RZ, R13.H1_H1 ;  /* 0x3000000dff6d7230 */ /* 0x000fc40000004100 */
[--C-:B------:R-:W-:Y:S01]  /*13f0*/  HADD2.F32 R108, -RZ, R14.reuse.H0_H0 ;  /* 0x2000000eff6c7230 */ /* 0x100fe20000004100 */
[----:B------:R-:W-:Y:S01]  /*1400*/  MUFU.RCP R55, R16 ;  /* 0x0000001000377308 */ /* 0x000fe20000001000 */
[----:B------:R-:W-:Y:S01]  /*1410*/  HADD2.F32 R107, -RZ, R14.H1_H1 ;  /* 0x3000000eff6b7230 */ /* 0x000fe20000004100 */
[----:B------:R-:W-:Y:S01]  /*1420*/  ULEA.HI.X UR12, UR12, UR35, UR14, 0x1, UP0 ;  /* 0x000000230c0c7291 */ /* 0x000fe200080f0c0e */
[--C-:B------:R-:W-:Y:S01]  /*1430*/  HADD2.F32 R106, -RZ, R15.reuse.H0_H0 ;  /* 0x2000000fff6a7230 */ /* 0x100fe20000004100 */
[----:B------:R-:W-:Y:S01]  /*1440*/  UISETP.NE.U32.AND UP0, UPT, UR36, URZ, UPT ;  /* 0x000000ff2400728c */ /* 0x000fe2000bf05070 */
[----:B------:R-:W-:Y:S02]  /*1450*/  HADD2.F32 R105, -RZ, R15.H1_H1 ;  /* 0x3000000fff697230 */ /* 0x000fe40000004100 */
[--C-:B------:R-:W-:Y:S01]  /*1460*/  HADD2.F32 R87, -RZ, R8.reuse.H0_H0 ;  /* 0x20000008ff577230 */ /* 0x100fe20000004100 */
[----:B------:R0:W1:Y:S01]  /*1470*/  MUFU.EX2 R66, R57 ;  /* 0x0000003900427308 */ /* 0x0000620000000800 */
[----:B------:R-:W-:Y:S01]  /*1480*/  HADD2.F32 R88, -RZ, R8.H1_H1 ;  /* 0x30000008ff587230 */ /* 0x000fe20000004100 */
[----:B------:R-:W-:Y:S01]  /*1490*/  UISETP.NE.AND.EX UP0, UPT, UR37, URZ, UPT, UP0 ;  /* 0x000000ff2500728c */ /* 0x000fe2000bf05300 */
[--C-:B------:R-:W-:Y:S01]  /*14a0*/  HADD2.F32 R85, -RZ, R9.reuse.H0_H0 ;  /* 0x20000009ff557230 */ /* 0x100fe20000004100 */
[----:B------:R2:W-:Y:S01]  /*14b0*/  MUFU.EX2 R61, R48 ;  /* 0x00000030003d7308 */ /* 0x0005e20000000800 */
[----:B------:R-:W-:-:S02]  /*14c0*/  HADD2.F32 R86, -RZ, R9.H1_H1 ;  /* 0x30000009ff567230 */ /* 0x000fc40000004100 */
[----:B------:R-:W-:Y:S01]  /*14d0*/  HADD2.F32 R83, -RZ, R10.H0_H0 ;  /* 0x2000000aff537230 */ /* 0x000fe20000004100 */
[----:B------:R3:W-:Y:S01]  /*14e0*/  MUFU.EX2 R69, R67 ;  /* 0x0000004300457308 */ /* 0x0007e20000000800 */
[----:B0-----:R-:W-:Y:S01]  /*14f0*/  FADD.FTZ R57, R60, 1 ;  /* 0x3f8000003c397421 */ /* 0x001fe20000010000 */
[----:B------:R-:W-:Y:S02]  /*1500*/  HADD2.F32 R60, -RZ, R31.H1_H1 ;  /* 0x3000001fff3c7230 */ /* 0x000fe40000004100 */
[----:B------:R-:W0:Y:S01]  /*1510*/  MUFU.EX2 R78, R68 ;  /* 0x00000044004e7308 */ /* 0x000e220000000800 */
[----:B--2---:R-:W-:Y:S02]  /*1520*/  HADD2.F32 R48, -RZ, R58.H1_H1 ;  /* 0x3000003aff307230 */ /* 0x004fe40000004100 */
[----:B-1----:R-:W-:Y:S01]  /*1530*/  FADD.FTZ R66, R66, 1 ;  /* 0x3f80000042427421 */ /* 0x002fe20000010000 */
[----:B------:R-:W-:Y:S01]  /*1540*/  HADD2.F32 R84, -RZ, R10.H1_H1 ;  /* 0x3000000aff547230 */ /* 0x000fe20000004100 */
[----:B------:R-:W1:Y:S01]  /*1550*/  MUFU.RCP R54, R54 ;  /* 0x0000003600367308 */ /* 0x000e620000001000 */
[----:B------:R-:W-:-:S02]  /*1560*/  HADD2.F32 R81, -RZ, R11.H0_H0 ;  /* 0x2000000bff517230 */ /* 0x000fc40000004100 */
[----:B------:R-:W-:-:S05]  /*1570*/  FMUL.FTZ R58, R48, -1.4426950216293334961 ;  /* 0xbfb8aa3b303a7820 */ /* 0x000fca0000410000 */
[----:B---3--:R2:W-:Y:S01]  /*1580*/  MUFU.RCP R67, R62 ;  /* 0x0000003e00437308 */ /* 0x0085e20000001000 */
[----:B0-----:R-:W-:-:S07]  /*1590*/  FADD.FTZ R78, R78, 1 ;  /* 0x3f8000004e4e7421 */ /* 0x001fce0000010000 */
[----:B------:R0:W3:Y:S01]  /*15a0*/  MUFU.RCP R68, R63 ;  /* 0x0000003f00447308 */ /* 0x0000e20000001000 */
[----:B--2---:R-:W-:Y:S02]  /*15b0*/  HADD2.F32 R62, -RZ, R28.H0_H0 ;  /* 0x2000001cff3e7230 */ /* 0x004fe40000004100 */
[----:B-1----:R-:W-:-:S05]  /*15c0*/  FMUL.FTZ R8, R3, R54 ;  /* 0x0000003603087220 */ /* 0x002fca0000410000 */
[----:B------:R-:W1:Y:S01]  /*15d0*/  MUFU.RCP R57, R57 ;  /* 0x0000003900397308 */ /* 0x000e620000001000 */
[----:B0-----:R-:W-:Y:S02]  /*15e0*/  HADD2.F32 R63, -RZ, R28.H1_H1 ;  /* 0x3000001cff3f7230 */ /* 0x001fe40000004100 */
[----:B------:R-:W-:Y:S02]  /*15f0*/  HADD2.F32 R28, -RZ, R31.H0_H0 ;  /* 0x2000001fff1c7230 */ /* 0x000fe40000004100 */
[----:B------:R-:W-:-:S03]  /*1600*/  HADD2.F32 R31, -RZ, R21.H0_H0 ;  /* 0x20000015ff1f7230 */ /* 0x000fc60000004100 */
[----:B------:R0:W2:Y:S01]  /*1610*/  MUFU.EX2 R75, R58 ;  /* 0x0000003a004b7308 */ /* 0x0000a20000000800 */
[----:B---3--:R-:W-:-:S03]  /*1620*/  FADD.FTZ R76, -R68, 1 ;  /* 0x3f800000444c7421 */ /* 0x008fc60000010100 */
[----:B------:R3:W4:Y:S01]  /*1630*/  MUFU.EX2 R79, R70 ;  /* 0x00000046004f7308 */ /* 0x0007220000000800 */
[C---:B------:R-:W-:Y:S01]  /*1640*/  FFMA.FTZ R76, R47.reuse, R76, 1 ;  /* 0x3f8000002f4c7423 */ /* 0x040fe2000001004c */
[----:B------:R-:W-:Y:S02]  /*1650*/  FMUL.FTZ R47, R47, R68 ;  /* 0x000000442f2f7220 */ /* 0x000fe40000410000 */
[----:B------:R-:W-:Y:S01]  /*1660*/  MUFU.RCP R89, R64 ;  /* 0x0000004000597308 */ /* 0x000fe20000001000 */
[----:B0-----:R-:W-:Y:S01]  /*1670*/  FADD.FTZ R58, R61, 1 ;  /* 0x3f8000003d3a7421 */ /* 0x001fe20000010000 */
[----:B-1----:R-:W-:Y:S01]  /*1680*/  FADD.FTZ R73, -R57, 1 ;  /* 0x3f80000039497421 */ /* 0x002fe20000010100 */
[----:B---3--:R-:W-:Y:S01]  /*1690*/  FADD.FTZ R70, R69, 1 ;  /* 0x3f80000045467421 */ /* 0x008fe20000010000 */
[----:B------:R-:W-:Y:S02]  /*16a0*/  FADD.FTZ R69, -R59, 1 ;  /* 0x3f8000003b457421 */ /* 0x000fe40000010100 */
[----:B------:R-:W-:-:S02]  /*16b0*/  FFMA.FTZ R73, R40, R73, 1 ;  /* 0x3f80000028497423 */ /* 0x000fc40000010049 */
[----:B------:R-:W-:Y:S01]  /*16c0*/  MUFU.RCP R92, R66 ;  /* 0x00000042005c7308 */ /* 0x000fe20000001000 */
[----:B--2---:R-:W-:Y:S01]  /*16d0*/  FADD.FTZ R77, R75, 1 ;  /* 0x3f8000004b4d7421 */ /* 0x004fe20000010000 */
[C---:B------:R-:W-:Y:S01]  /*16e0*/  FFMA.FTZ R71, R52.reuse, R69, 1 ;  /* 0x3f80000034477423 */ /* 0x040fe20000010045 */
[----:B----4-:R-:W-:Y:S01]  /*16f0*/  FADD.FTZ R79, R79, 1 ;  /* 0x3f8000004f4f7421 */ /* 0x010fe20000010000 */
[----:B------:R-:W-:Y:S01]  /*1700*/  FMUL.FTZ R52, R52, R59 ;  /* 0x0000003b34347220 */ /* 0x000fe20000410000 */
[----:B------:R-:W-:-:S03]  /*1710*/  FMUL.FTZ R40, R40, R57 ;  /* 0x0000003928287220 */ /* 0x000fc60000410000 */
[----:B------:R-:W-:Y:S08]  /*1720*/  MUFU.RCP R58, R58 ;  /* 0x0000003a003a7308 */ /* 0x000ff00000001000 */
[----:B------:R-:W-:Y:S08]  /*1730*/  MUFU.RCP R91, R65 ;  /* 0x00000041005b7308 */ /* 0x000ff00000001000 */
[----:B------:R0:W1:Y:S08]  /*1740*/  MUFU.RCP R94, R70 ;  /* 0x00000046005e7308 */ /* 0x0000700000001000 */
[----:B------:R-:W2:Y:S01]  /*1750*/  MUFU.RCP R97, R74 ;  /* 0x0000004a00617308 */ /* 0x000ea20000001000 */
[----:B0-----:R-:W-:-:S04]  /*1760*/  FADD.FTZ R70, -R54, 1 ;  /* 0x3f80000036467421 */ /* 0x001fc80000010100 */
[----:B------:R-:W-:Y:S01]  /*1770*/  FFMA.FTZ R70, R3, R70, 1 ;  /* 0x3f80000003467423 */ /* 0x000fe20000010046 */
[----:B------:R-:W-:Y:S02]  /*1780*/  MOV R3, UR12 ;  /* 0x0000000c00037c02 */ /* 0x000fe40008000f00 */
[----:B------:R2:W0:Y:S01]  /*1790*/  MUFU.RCP R99, R77 ;  /* 0x0000004d00637308 */ /* 0x0004220000001000 */
[----:B-1----:R-:W-:-:S07]  /*17a0*/  FMUL.FTZ R9, R49, R94 ;  /* 0x0000005e31097220 */ /* 0x002fce0000410000 */
[----:B------:R-:W1:Y:S01]  /*17b0*/  MUFU.RCP R100, R78 ;  /* 0x0000004e00647308 */ /* 0x000e620000001000 */
[----:B--2---:R-:W-:-:S04]  /*17c0*/  FADD.FTZ R77, -R97, 1 ;  /* 0x3f800000614d7421 */ /* 0x004fc80000010100 */
[----:B------:R-:W-:-:S03]  /*17d0*/  FFMA.FTZ R77, R50, R77, 1 ;  /* 0x3f800000324d7423 */ /* 0x000fc6000001004d */
[----:B------:R-:W2:Y:S01]  /*17e0*/  MUFU.RCP R102, R79 ;  /* 0x0000004f00667308 */ /* 0x000ea20000001000 */
[----:B0-----:R-:W-:Y:S01]  /*17f0*/  FMUL.FTZ R10, R48, R99 ;  /* 0x00000063300a7220 */ /* 0x001fe20000410000 */
[----:B-1----:R-:W-:-:S04]  /*1800*/  FADD.FTZ R80, -R100, 1 ;  /* 0x3f80000064507421 */ /* 0x002fc80000010100 */
[----:B------:R-:W-:Y:S01]  /*1810*/  FFMA.FTZ R80, R45, R80, 1 ;  /* 0x3f8000002d507423 */ /* 0x000fe20000010050 */
[----:B--2---:R-:W-:-:S04]  /*1820*/  FADD.FTZ R82, -R102, 1 ;  /* 0x3f80000066527421 */ /* 0x004fc80000010100 */
[----:B------:R-:W-:Y:S01]  /*1830*/  FFMA.FTZ R82, R51, R82, 1 ;  /* 0x3f80000033527423 */ /* 0x000fe20000010052 */
[----:B-----5:R0:W-:Y:S04]  /*1840*/  STS.128 [R122], R32 ;  /* 0x000000207a007388 */ /* 0x0201e80000000c00 */
[----:B------:R1:W-:Y:S01]  /*1850*/  STS.128 [R122+0x200], R36 ;  /* 0x000200247a007388 */ /* 0x0003e20000000c00 */
[----:B------:R-:W-:-:S03]  /*1860*/  NOP ;  /* 0x0000000000007918 */ /* 0x000fc60000000000 */
[----:B------:R-:W2:Y:S01]  /*1870*/  LDS.128 R16, [R121] ;  /* 0x0000000079107984 */ /* 0x000ea20000000c00 */
[----:B0-----:R-:W-:Y:S02]  /*1880*/  HADD2.F32 R32, -RZ, R21.H1_H1 ;  /* 0x30000015ff207230 */ /* 0x001fe40000004100 */
[----:B------:R-:W-:Y:S02]  /*1890*/  HADD2.F32 R33, -RZ, R22.H1_H1 ;  /* 0x30000016ff217230 */ /* 0x000fe40000004100 */
[--C-:B-1----:R-:W-:Y:S02]  /*18a0*/  HADD2.F32 R36, -RZ, R29.reuse.H0_H0 ;  /* 0x2000001dff247230 */ /* 0x102fe40000004100 */
[----:B------:R-:W-:Y:S02]  /*18b0*/  HADD2.F32 R37, -RZ, R29.H1_H1 ;  /* 0x3000001dff257230 */ /* 0x000fe40000004100 */
[--C-:B------:R-:W-:Y:S02]  /*18c0*/  HADD2.F32 R38, -RZ, R30.reuse.H0_H0 ;  /* 0x2000001eff267230 */ /* 0x100fe40000004100 */
[----:B------:R-:W-:-:S02]  /*18d0*/  HADD2.F32 R39, -RZ, R30.H1_H1 ;  /* 0x3000001eff277230 */ /* 0x000fc40000004100 */
[--C-:B------:R-:W-:Y:S02]  /*18e0*/  HADD2.F32 R29, -RZ, R20.reuse.H0_H0 ;  /* 0x20000014ff1d7230 */ /* 0x100fe40000004100 */
[----:B------:R-:W-:Y:S02]  /*18f0*/  HADD2.F32 R30, -RZ, R20.H1_H1 ;  /* 0x30000014ff1e7230 */ /* 0x000fe40000004100 */
[----:B------:R-:W0:Y:S01]  /*1900*/  LDS.128 R20, [R121+0x10] ;  /* 0x0000100079147984 */ /* 0x000e220000000c00 */
        /* <DEDUP_REMOVED lines=10> */
[----:B------:R-:W-:Y:S01]  /*19b0*/  FMUL.FTZ R17, R56, R17 ;  /* 0x0000001138117220 */ /* 0x000fe20000410000 */
[----:B------:R-:W-:-:S02]  /*19c0*/  HADD2.F32 R65, -RZ, R19.H0_H0 ;  /* 0x20000013ff417230 */ /* 0x000fc40000004100 */
        /* <DEDUP_REMOVED lines=21> */
[----:B0-----:R-:W-:-:S02]  /*1b20*/  HADD2.F32 R90, -RZ, R20.H1_H1 ;  /* 0x30000014ff5a7230 */ /* 0x001fc40000004100 */
[----:B------:R-:W-:Y:S01]  /*1b30*/  FFMA.FTZ R72, R43, R72, 1 ;  /* 0x3f8000002b487423 */ /* 0x000fe20000010048 */
[----:B------:R-:W-:Y:S01]  /*1b40*/  FMUL.FTZ R19, R58, R19 ;  /* 0x000000133a137220 */ /* 0x000fe20000410000 */
[----:B------:R-:W-:Y:S01]  /*1b50*/  FMUL.FTZ R76, R75, R76 ;  /* 0x0000004c4b4c7220 */ /* 0x000fe20000410000 */
[--C-:B------:R-:W-:Y:S02]  /*1b60*/  HADD2.F32 R93, -RZ, R21.reuse.H0_H0 ;  /* 0x20000015ff5d7230 */ /* 0x100fe40000004100 */
[----:B------:R-:W-:Y:S01]  /*1b70*/  FADD.FTZ R75, -R91, 1 ;  /* 0x3f8000005b4b7421 */ /* 0x000fe20000010100 */
[----:B------:R-:W-:Y:S01]  /*1b80*/  FMUL.FTZ R19, R19, R72 ;  /* 0x0000004813137220 */ /* 0x000fe20000410000 */
[----:B------:R-:W-:Y:S02]  /*1b90*/  HADD2.F32 R72, -RZ, R20.H0_H0 ;  /* 0x20000014ff487230 */ /* 0x000fe40000004100 */
[----:B------:R-:W-:Y:S01]  /*1ba0*/  FMUL.FTZ R74, R28, R65 ;  /* 0x000000411c4a7220 */ /* 0x000fe20000410000 */
[----:B------:R-:W-:-:S02]  /*1bb0*/  HADD2.F32 R95, -RZ, R21.H1_H1 ;  /* 0x30000015ff5f7230 */ /* 0x000fc40000004100 */
[----:B------:R-:W-:Y:S01]  /*1bc0*/  FADD.FTZ R21, -R89, 1 ;  /* 0x3f80000059157421 */ /* 0x000fe20000010100 */
[--C-:B------:R-:W-:Y:S02]  /*1bd0*/  HADD2.F32 R96, -RZ, R22.reuse.H0_H0 ;  /* 0x20000016ff607230 */ /* 0x100fe40000004100 */
[----:B------:R-:W-:Y:S01]  /*1be0*/  FMUL.FTZ R20, R29, R72 ;  /* 0x000000481d147220 */ /* 0x000fe20000410000 */
[----:B------:R-:W-:Y:S02]  /*1bf0*/  HADD2.F32 R98, -RZ, R22.H1_H1 ;  /* 0x30000016ff627230 */ /* 0x000fe40000004100 */
[----:B------:R-:W-:Y:S01]  /*1c00*/  FMUL.FTZ R22, R30, R90 ;  /* 0x0000005a1e167220 */ /* 0x000fe20000410000 */
[----:B------:R-:W-:Y:S01]  /*1c10*/  FFMA.FTZ R21, R46, R21, 1 ;  /* 0x3f8000002e157423 */ /* 0x000fe20000010015 */
        /* <DEDUP_REMOVED lines=39> */
[--C-:B------:R-:W-:Y:S01]  /*1e90*/  HADD2.F32 R78, -RZ, R5.reuse.H1_H1 ;  /* 0x30000005ff4e7230 */ /* 0x100fe20000004100 */
[----:B------:R-:W-:Y:S01]  /*1ea0*/  F2FP.F16.F32.PACK_AB R19, R76, R73 ;  /* 0x000000494c13723e */ /* 0x000fe200000000ff */
[----:B------:R-:W-:Y:S01]  /*1eb0*/  BAR.SYNC.DEFER_BLOCKING 0x0 ;  /* 0x0000000000007b1d */ /* 0x000fe20000010000 */
[----:B------:R-:W-:Y:S01]  /*1ec0*/  F2FP.F16.F32.PACK_AB R20, R75, R20 ;  /* 0x000000144b14723e */ /* 0x000fe200000000ff */
[--C-:B------:R-:W-:Y:S01]  /*1ed0*/  HADD2.F32 R75, -RZ, R6.reuse.H0_H0 ;  /* 0x20000006ff4b7230 */ /* 0x100fe20000004100 */
[----:B------:R-:W-:Y:S01]  /*1ee0*/  F2FP.F16.F32.PACK_AB R21, R74, R21 ;  /* 0x000000154a15723e */ /* 0x000fe200000000ff */
[----:B------:R-:W-:Y:S01]  /*1ef0*/  HADD2.F32 R76, -RZ, R6.H1_H1 ;  /* 0x30000006ff4c7230 */ /* 0x000fe20000004100 */
[----:B------:R-:W-:Y:S01]  /*1f00*/  F2FP.F16.F32.PACK_AB R23, R82, R77 ;  /* 0x0000004d5217723e */ /* 0x000fe200000000ff */
[----:B------:R-:W-:-:S02]  /*1f10*/  HADD2.F32 R77, -RZ, R5.H0_H0 ;  /* 0x20000005ff4d7230 */ /* 0x000fc40000004100 */
[----:B------:R-:W-:Y:S01]  /*1f20*/  FMUL.FTZ R55, R2, R55 ;  /* 0x0000003702377220 */ /* 0x000fe20000410000 */
[--C-:B------:R-:W-:Y:S01]  /*1f30*/  HADD2.F32 R73, -RZ, R7.reuse.H0_H0 ;  /* 0x20000007ff497230 */ /* 0x100fe20000004100 */
[----:B------:R-:W-:Y:S01]  /*1f40*/  MOV R2, UR13 ;  /* 0x0000000d00027c02 */ /* 0x000fe20008000f00 */
[----:B------:R-:W-:Y:S02]  /*1f50*/  HADD2.F32 R74, -RZ, R7.H1_H1 ;  /* 0x30000007ff4a7230 */ /* 0x000fe40000004100 */
        /* <DEDUP_REMOVED lines=17> */
[----:B------:R-:W-:Y:S01]  /*2070*/  STS.128 [R121+0x10], R20 ;  /* 0x0000101479007388 */ /* 0x000fe20000000c00 */
[----:B------:R-:W-:-:S03]  /*2080*/  NOP ;  /* 0x0000000000007918 */ /* 0x000fc60000000000 */
[----:B------:R-:W1:Y:S01]  /*2090*/  LDS.128 R4, [R122+0x200] ;  /* 0x000200007a047984 */ /* 0x000e620000000c00 */
[----:B------:R-:W-:Y:S01]  /*20a0*/  FMUL.FTZ R48, R60, R47 ;  /* 0x0000002f3c307220 */ /* 0x000fe20000410000 */
[----:B------:R-:W-:Y:S01]  /*20b0*/  FMUL.FTZ R29, R29, R46 ;  /* 0x0000002e1d1d7220 */ /* 0x000fe20000410000 */
[----:B------:R-:W-:Y:S01]  /*20c0*/  FMUL.FTZ R30, R30, R91 ;  /* 0x0000005b1e1e7220 */ /* 0x000fe20000410000 */
[----:B------:R-:W2:Y:S01]  /*20d0*/  LDS.128 R12, [R122] ;  /* 0x000000007a0c7984 */ /* 0x000ea20000000c00 */
[----:B0-----:R-:W-:Y:S01]  /*20e0*/  FMUL.FTZ R17, R36, R55 ;  /* 0x0000003724117220 */ /* 0x001fe20000410000 */
[----:B------:R-:W-:Y:S01]  /*20f0*/  FMUL.FTZ R16, R37, R8 ;  /* 0x0000000825107220 */ /* 0x000fe20000410000 */
[----:B------:R-:W-:Y:S01]  /*2100*/  FMUL.FTZ R31, R31, R92 ;  /* 0x0000005c1f1f7220 */ /* 0x000fe20000410000 */
[----:B------:R-:W-:Y:S01]  /*2110*/  FMUL.FTZ R32, R32, R9 ;  /* 0x0000000920207220 */ /* 0x000fe20000410000 */
[----:B------:R-:W-:Y:S01]  /*2120*/  FMUL.FTZ R25, R25, R100 ;  /* 0x0000006419197220 */ /* 0x000fe20000410000 */
[----:B------:R-:W-:Y:S01]  /*2130*/  FMUL.FTZ R26, R26, R11 ;  /* 0x0000000b1a1a7220 */ /* 0x000fe20000410000 */
[----:B-1----:R-:W-:Y:S04]  /*2140*/  STG.E.128 desc[UR32][R2.64+0x200], R4 ;  /* 0x0002000402007986 */ /* 0x002fe8000c101d20 */
[----:B--2---:R0:W-:Y:S02]  /*2150*/  STG.E.128 desc[UR32][R2.64], R12 ;  /* 0x0000000c02007986 */ /* 0x0041e4000c101d20 */
        /* <DEDUP_REMOVED lines=45> */
.L_x_15019:
        /* <DEDUP_REMOVED lines=14> */
[----:B------:R-:W-:Y:S01]  /*2510*/  FADD.FTZ R87, R87, UR7 ;  /* 0x0000000757577e21 */ /* 0x000fe20008010000 */
[----:B------:R-:W-:Y:S01]  /*2520*/  FADD.FTZ R88, R88, UR7 ;  /* 0x0000000758587e21 */ /* 0x000fe20008010000 */
[----:B------:R-:W-:Y:S01]  /*2530*/  FFMA.FTZ R3, R51, R116, R0 ;  /* 0x0000007433037223 */ /* 0x000fe20000010000 */
[----:B------:R-:W-:Y:S01]  /*2540*/  FADD.FTZ R85, R85, UR7 ;  /* 0x0000000755557e21 */ /* 0x000fe20008010000 */
[----:B------:R-:W-:Y:S01]  /*2550*/  FADD.FTZ R86, R86, UR7 ;  /* 0x0000000756567e21 */ /* 0x000fe20008010000 */
[----:B-1----:R-:W-:Y:S01]  /*2560*/  UISETP.GE.AND UP0, UPT, UR8, 0x1, UPT ;  /* 0x000000010800788c */ /* 0x002fe2000bf06270 */
        /* <DEDUP_REMOVED lines=41> */
[----:B------:R-:W0:Y:S01]  /*2800*/  S2R R0, SR_TID.X ;  /* 0x0000000000007919 */ /* 0x000e220000002100 */
[----:B------:R-:W1:Y:S01]  /*2810*/  LDC R55, c[0x0][0x388] ;  /* 0x0000e200ff377b82 */ /* 0x000e620000000800 */
        /* <DEDUP_REMOVED lines=19> */
[----:B------:R-:W2:Y:S01]  /*2950*/  LDCU UR44, c[0x0][0x394] ;  /* 0x00007280ff2c77ac */ /* 0x000ea20008000800 */
[----:B------:R-:W3:Y:S01]  /*2960*/  LDCU UR45, c[0x0][0x38c] ;  /* 0x00007180ff2d77ac */ /* 0x000ee20008000800 */
[----:B------:R-:W4:Y:S01]  /*2970*/  LDCU.64 UR34, c[0x0][0x3c0] ;  /* 0x00007800ff2277ac */ /* 0x000f220008000a00 */
[----:B0-----:R-:W-:Y:S01]  /*2980*/  ISETP.EQ.AND P0, PT, R0, RZ, P0 ;  /* 0x000000ff0000720c */ /* 0x001fe20000702270 */
[----:B------:R-:W0:Y:S01]  /*2990*/  LDCU.64 UR36, c[0x0][0x440] ;  /* 0x00008800ff2477ac */ /* 0x000e220008000a00 */
[----:B------:R-:W0:Y:S01]  /*29a0*/  LDCU.64 UR38, c[0x0][0x3e0] ;  /* 0x00007c00ff2677ac */ /* 0x000e220008000a00 */
[----:B------:R-:W0:Y:S01]  /*29b0*/  LDCU.64 UR40, c[0x0][0x4d0] ;  /* 0x00009a00ff2877ac */ /* 0x000e220008000a00 */
[----:B------:R-:W0:Y:S01]  /*29c0*/  LDCU.64 UR42, c[0x0][0x4f0] ;  /* 0x00009e00ff2a77ac */ /* 0x000e220008000a00 */
[----:B------:R-:W0:Y:S01]  /*29d0*/  LDCU.128 UR12, c[0x0][0x3a0] ;  /* 0x00007400ff0c77ac */ /* 0x000e220008000c00 */
[----:B------:R-:W-:-:S07]  /*29e0*/  UMOV UR8, URZ ;  /* 0x000000ff00087c82 */ /* 0x000fce0008000000 */
.L_x_15100:
[----:B------:R-:W5:Y:S01]  /*29f0*/  S2R R0, SR_TID.X ;  /* 0x0000000000007919 */ /* 0x000f620000002100 */
[----:B----4-:R-:W-:-:S04]  /*2a00*/  UIMAD.WIDE.U32 UR10, UR8, UR34, URZ ;  /* 0x00000022080a72a5 */ /* 0x010fc8000f8e00ff */
[----:B------:R-:W-:Y:S02]  /*2a10*/  UIMAD UR9, UR8, UR35, UR11 ;  /* 0x00000023080972a4 */ /* 0x000fe4000f8e020b */
[----:B------:R-:W-:-:S04]  /*2a20*/  ULEA UR11, UP0, UR10, UR27, 0x1 ;  /* 0x0000001b0a0b7291 */ /* 0x000fc8000f8008ff */
[----:B------:R-:W-:-:S06]  /*2a30*/  ULEA.HI.X UR10, UR10, UR28, UR9, 0x1, UP0 ;  /* 0x0000001c0a0a7291 */ /* 0x000fcc00080f0c09 */
[----:B-1----:R-:W-:Y:S02]  /*2a40*/  MOV R3, UR10 ;  /* 0x0000000a00037c02 */ /* 0x002fe40008000f00 */
[----:B-----5:R-:W-:-:S04]  /*2a50*/  SHF.L.U32 R2, R0, 0x2, RZ ;  /* 0x0000000200027819 */ /* 0x020fc800000006ff */
[----:B0-----:R-:W-:Y:S02]  /*2a60*/  LOP3.LUT R5, R2, 0xf80, RZ, 0xc0, !PT ;  /* 0x00000f8002057812 */ /* 0x001fe400078ec0ff */
[----:B------:R-:W-:Y:S02]  /*2a70*/  MOV R2, UR11 ;  /* 0x0000000b00027c02 */ /* 0x000fe40008000f00 */
[----:B------:R-:W-:-:S05]  /*2a80*/  LOP3.LUT R23, R5, 0x1f, R124, 0xf8, !PT ;  /* 0x0000001f05177812 */ /* 0x000fca00078ef87c */
[----:B------:R-:W-:-:S05]  /*2a90*/  IMAD.WIDE.U32 R2, R23, 0x10, R2 ;  /* 0x0000001017027825 */ /* 0x000fca00078e0002 */
[----:B------:R-:W4:Y:S04]  /*2aa0*/  LDG.E.128 R4, desc[UR32][R2.64] ;  /* 0x0000002002047981 */ /* 0x000f28000c1e1d00 */
[----:B------:R-:W5:Y:S04]  /*2ab0*/  LDG.E.128 R8, desc[UR32][R2.64+0x200] ;  /* 0x0002002002087981 */ /* 0x000f68000c1e1d00 */
[----:B--2---:R-:W2:Y:S04]  /*2ac0*/  LDG.E.128 R12, desc[UR32][R2.64+0x400] ;  /* 0x00040020020c7981 */ /* 0x004ea8000c1e1d00 */
[----:B------:R-:W3:Y:S01]  /*2ad0*/  LDG.E.128 R16, desc[UR32][R2.64+0x600] ;  /* 0x0006002002107981 */ /* 0x000ee2000c1e1d00 */
[----:B------:R-:W0:Y:S02]  /*2ae0*/  S2UR UR9, SR_CTAID.Y ;  /* 0x00000000000979c3 */ /* 0x000e240000002600 */
[----:B0-----:R-:W-:-:S04]  /*2af0*/  UIMAD.WIDE.U32 UR10, UR9, UR12, URZ ;  /* 0x0000000c090a72a5 */ /* 0x001fc8000f8e00ff */
[----:B------:R-:W-:-:S04]  /*2b00*/  UIMAD UR11, UR9, UR13, UR11 ;  /* 0x0000000d090b72a4 */ /* 0x000fc8000f8e020b */
[----:B------:R-:W-:-:S04]  /*2b10*/  UIMAD.WIDE.U32 UR10, UR8, UR14, UR10 ;  /* 0x0000000e080a72a5 */ /* 0x000fc8000f8e000a */
[----:B------:R-:W-:Y:S02]  /*2b20*/  UIMAD UR9, UR8, UR15, UR11 ;  /* 0x0000000f080972a4 */ /* 0x000fe4000f8e020b */
[----:B------:R-:W-:-:S04]  /*2b30*/  ULEA UR11, UP0, UR10, UR36, 0x3 ;  /* 0x000000240a0b7291 */ /* 0x000fc8000f8018ff */
[----:B------:R-:W-:Y:S02]  /*2b40*/  ULEA.HI.X UR10, UR10, UR37, UR9, 0x3, UP0 ;  /* 0x000000250a0a7291 */ /* 0x000fe400080f1c09 */
[----:B------:R-:W-:-:S04]  /*2b50*/  MOV R20, UR11 ;  /* 0x0000000b00147c02 */ /* 0x000fc80008000f00 */
[----:B------:R-:W-:-:S05]  /*2b60*/  MOV R21, UR10 ;  /* 0x0000000a00157c02 */ /* 0x000fca0008000f00 */
[----:B------:R-:W3:Y:S01]  /*2b70*/  LDG.E.64 R2, desc[UR32][R20.64] ;  /* 0x0000002014027981 */ /* 0x000ee2000c1e1b00 */
[----:B------:R-:W-:-:S04]  /*2b80*/  UIMAD.WIDE.U32 UR10, UR8, UR38, URZ ;  /* 0x00000026080a72a5 */ /* 0x000fc8000f8e00ff */
[----:B------:R-:W-:Y:S02]  /*2b90*/  UIMAD UR9, UR8, UR39, UR11 ;  /* 0x00000027080972a4 */ /* 0x000fe4000f8e020b */
[----:B------:R-:W-:-:S04]  /*2ba0*/  ULEA UR11, UP0, UR10, UR29, 0x1 ;  /* 0x0000001d0a0b7291 */ /* 0x000fc8000f8008ff */
[----:B------:R-:W-:Y:S02]  /*2bb0*/  ULEA.HI.X UR10, UR10, UR30, UR9, 0x1, UP0 ;  /* 0x0000001e0a0a7291 */ /* 0x000fe400080f0c09 */
[----:B------:R-:W-:-:S04]  /*2bc0*/  MOV R36, UR11 ;  /* 0x0000000b00247c02 */ /* 0x000fc80008000f00 */
[----:B------:R-:W-:-:S03]  /*2bd0*/  MOV R37, UR10 ;  /* 0x0000000a00257c02 */ /* 0x000fc60008000f00 */
[----:B------:R-:W-:Y:S01]  /*2be0*/  IMAD.WIDE.U32 R36, R23, 0x10, R36 ;  /* 0x0000001017247825 */ /* 0x000fe200078e0024 */
[----:B----4-:R0:W-:Y:S04]  /*2bf0*/  STS.128 [R122], R4 ;  /* 0x000000047a007388 */ /* 0x0101e80000000c00 */
[----:B-----5:R-:W-:Y:S04]  /*2c00*/  STS.128 [R122+0x200], R8 ;  /* 0x000200087a007388 */ /* 0x020fe80000000c00 */
[----:B--2---:R2:W-:Y:S04]  /*2c10*/  STS.128 [R122+0x400], R12 ;  /* 0x0004000c7a007388 */ /* 0x0045e80000000c00 */
[----:B---3--:R3:W-:Y:S01]  /*2c20*/  STS.128 [R122+0x600], R16 ;  /* 0x000600107a007388 */ /* 0x0087e20000000c00 */
[----:B------:R-:W-:-:S03]  /*2c30*/  NOP ;  /* 0x0000000000007918 */ /* 0x000fc60000000000 */
[----:B------:R-:W4:Y:S04]  /*2c40*/  LDG.E.128 R20, desc[UR32][R36.64] ;  /* 0x0000002024147981 */ /* 0x000f28000c1e1d00 */
        /* <DEDUP_REMOVED lines=14> */
[----:B0-----:R-:W-:-:S06]  /*2d30*/  ULEA UR31, UR10, UR31, 0x18 ;  /* 0x0000001f0a1f7291 */ /* 0x001fcc000f8ec0ff */
[----:B------:R-:W-:Y:S02]  /*2d40*/  LEA R178, R170, UR31, 0x3 ;  /* 0x0000001faab27c11 */ /* 0x000fe4000f8e18ff */
[----:B------:R-:W-:Y:S02]  /*2d50*/  R2UR UR46, R3 ;  /* 0x00000000032e72ca */ /* 0x000fe400000e0000 */
[----:B------:R-:W-:-:S11]  /*2d60*/  R2UR UR11, R2 ;  /* 0x00000000020b72ca */ /* 0x000fd600000e0000 */
[----:B------:R-:W-:Y:S01]  /*2d70*/  FMUL.FTZ R3, R88, UR46 ;  /* 0x0000002e58037c20 */ /* 0x000fe20008410000 */
[----:B------:R-:W-:Y:S01]  /*2d80*/  FMUL.FTZ R2, R73, UR46 ;  /* 0x0000002e49027c20 */ /* 0x000fe20008410000 */
[----:B------:R-:W-:Y:S02]  /*2d90*/  FMUL.FTZ R169, R87, UR46 ;  /* 0x0000002e57a97c20 */ /* 0x000fe40008410000 */
[----:B------:R-:W-:Y:S01]  /*2da0*/  FMUL.RZ R5, R3, 0.15915493667125701904 ;  /* 0x3e22f98303057820 */ /* 0x000fe2000040c000 */
[----:B------:R-:W-:Y:S01]  /*2db0*/  FMUL.FTZ R3, R85, UR46 ;  /* 0x0000002e55037c20 */ /* 0x000fe20008410000 */
[----:B--2---:R-:W-:Y:S01]  /*2dc0*/  FMUL.RZ R12, R2, 0.15915493667125701904 ;  /* 0x3e22f983020c7820 */ /* 0x004fe2000040c000 */
        /* <DEDUP_REMOVED lines=8> */
[----:B------:R2:W0:Y:S03]  /*2e50*/  MUFU.COS R156, R5 ;  /* 0x00000005009c7308 */ /* 0x0004260000000000 */
[----:B------:R-:W-:Y:S01]  /*2e60*/  FMUL.RZ R11, R3, 0.15915493667125701904 ;  /* 0x3e22f983030b7820 */ /* 0x000fe2000040c000 */
[----:B------:R-:W-:-:S04]  /*2e70*/  FMUL.FTZ R3, R84, UR46 ;  /* 0x0000002e54037c20 */ /* 0x000fc80008410000 */
[----:B------:R-:W-:Y:S01]  /*2e80*/  MUFU.SIN R6, R7 ;  /* 0x0000000700067308 */ /* 0x000fe20000000400 */
[----:B--2---:R-:W-:Y:S01]  /*2e90*/  FMUL.RZ R5, R3, 0.15915493667125701904 ;  /* 0x3e22f98303057820 */ /* 0x004fe2000040c000 */
[----:B------:R-:W-:-:S06]  /*2ea0*/  FMUL.FTZ R3, R81, UR46 ;  /* 0x0000002e51037c20 */ /* 0x000fcc0008410000 */
[----:B------:R2:W-:Y:S08]  /*2eb0*/  MUFU.COS R154, R7 ;  /* 0x00000007009a7308 */ /* 0x0005f00000000000 */
[----:B------:R-:W-:Y:S01]  /*2ec0*/  MUFU.SIN R8, R9 ;  /* 0x0000000900087308 */ /* 0x000fe20000000400 */
[----:B--2---:R-:W-:Y:S01]  /*2ed0*/  FMUL.RZ R7, R3, 0.15915493667125701904 ;  /* 0x3e22f98303077820 */ /* 0x004fe2000040c000 */
[----:B------:R-:W-:-:S06]  /*2ee0*/  FMUL.FTZ R3, R82, UR46 ;  /* 0x0000002e52037c20 */ /* 0x000fcc0008410000 */
[----:B------:R2:W0:Y:S08]  /*2ef0*/  MUFU.COS R152, R9 ;  /* 0x0000000900987308 */ /* 0x0004300000000000 */
[----:B------:R-:W-:Y:S01]  /*2f00*/  MUFU.SIN R10, R11 ;  /* 0x0000000b000a7308 */ /* 0x000fe20000000400 */
[----:B--2---:R-:W-:Y:S01]  /*2f10*/  FMUL.RZ R9, R3, 0.15915493667125701904 ;  /* 0x3e22f98303097820 */ /* 0x004fe2000040c000 */
[----:B------:R-:W-:-:S06]  /*2f20*/  FMUL.FTZ R3, R79, UR46 ;  /* 0x0000002e4f037c20 */ /* 0x000fcc0008410000 */
[----:B------:R2:W0:Y:S08]  /*2f30*/  MUFU.COS R150, R11 ;  /* 0x0000000b00967308 */ /* 0x0004300000000000 */
[----:B---3--:R-:W-:Y:S01]  /*2f40*/  MUFU.SIN R16, R5 ;  /* 0x0000000500107308 */ /* 0x008fe20000000400 */
[----:B--2---:R-:W-:Y:S01]  /*2f50*/  FMUL.RZ R11, R3, 0.15915493667125701904 ;  /* 0x3e22f983030b7820 */ /* 0x004fe2000040c000 */
[----:B------:R-:W-:-:S06]  /*2f60*/  FMUL.FTZ R3, R80, UR46 ;  /* 0x0000002e50037c20 */ /* 0x000fcc0008410000 */
[----:B------:R2:W3:Y:S08]  /*2f70*/  MUFU.COS R148, R5 ;  /* 0x0000000500947308 */ /* 0x0004f00000000000 */
[----:B------:R-:W-:Y:S01]  /*2f80*/  MUFU.SIN R18, R7 ;  /* 0x0000000700127308 */ /* 0x000fe20000000400 */
[----:B--2---:R-:W-:Y:S01]  /*2f90*/  FMUL.RZ R5, R3, 0.15915493667125701904 ;  /* 0x3e22f98303057820 */ /* 0x004fe2000040c000 */
[----:B------:R-:W-:-:S06]  /*2fa0*/  FMUL.FTZ R3, R77, UR46 ;  /* 0x0000002e4d037c20 */ /* 0x000fcc0008410000 */
[----:B------:R2:W-:Y:S08]  /*2fb0*/  MUFU.COS R146, R7 ;  /* 0x0000000700927308 */ /* 0x0005f00000000000 */
[----:B-1----:R-:W-:Y:S01]  /*2fc0*/  MUFU.SIN R36, R9 ;  /* 0x0000000900247308 */ /* 0x002fe20000000400 */
[----:B--2---:R-:W-:Y:S01]  /*2fd0*/  FMUL.RZ R7, R3, 0.15915493667125701904 ;  /* 0x3e22f98303077820 */ /* 0x004fe2000040c000 */
        /* <DEDUP_REMOVED lines=26> */
[----:B------:R-:W3:Y:S04]  /*3180*/  MUFU.EX2 R5, R5 ;  /* 0x0000000500057308 */ /* 0x000ee80000000800 */
[----:B------:R-:W-:Y:S01]  /*3190*/  MUFU.SIN R128, R9 ;  /* 0x0000000900807308 */ /* 0x000fe20000000400 */
[----:B0-----:R-:W-:Y:S01]  /*31a0*/  FMUL.FTZ R155, R3, R4 ;  /* 0x00000004039b7220 */ /* 0x001fe20000410000 */
[----:B------:R-:W-:Y:S01]  /*31b0*/  FMUL.FTZ R4, R77, R2 ;  /* 0x000000024d047220 */ /* 0x000fe20000410000 */
[----:B------:R-:W-:Y:S01]  /*31c0*/  FMUL.FTZ R156, R3, R156 ;  /* 0x0000009c039c7220 */ /* 0x000fe20000410000 */
[----:B------:R-:W-:Y:S01]  /*31d0*/  LEA R3, R123, R121, 0x5 ;  /* 0x000000797b037211 */ /* 0x000fe200078e28ff */
[C---:B-1----:R-:W-:Y:S01]  /*31e0*/  FMUL.FTZ R152, R7.reuse, R152 ;  /* 0x0000009807987220 */ /* 0x042fe20000410000 */
[----:B------:R-:W-:-:S02]  /*31f0*/  FMUL.FTZ R151, R7, R8 ;  /* 0x0000000807977220 */ /* 0x000fc40000410000 */
[----:B------:R0:W1:Y:S01]  /*3200*/  MUFU.COS R136, R9 ;  /* 0x0000000900887308 */ /* 0x0000620000000000 */
[----:B------:R-:W-:Y:S01]  /*3210*/  FMUL.FTZ R7, R76, R2 ;  /* 0x000000024c077220 */ /* 0x000fe20000410000 */
[C---:B---3--:R-:W-:Y:S01]  /*3220*/  FMUL.FTZ R154, R5.reuse, R154 ;  /* 0x0000009a059a7220 */ /* 0x048fe20000410000 */
[----:B------:R-:W-:Y:S01]  /*3230*/  FMUL.FTZ R153, R5, R6 ;  /* 0x0000000605997220 */ /* 0x000fe20000410000 */
[-C--:B------:R-:W-:Y:S01]  /*3240*/  FMUL.FTZ R5, R78, R2.reuse ;  /* 0x000000024e057220 */ /* 0x080fe20000410000 */
[----:B------:R-:W-:-:S03]  /*3250*/  FMUL.FTZ R6, R75, R2 ;  /* 0x000000024b067220 */ /* 0x000fc60000410000 */
[----:B------:R-:W-:Y:S01]  /*3260*/  MUFU.SIN R133, R11 ;  /* 0x0000000b00857308 */ /* 0x000fe20000000400 */
[----:B0-----:R-:W-:-:S07]  /*3270*/  FMUL.FTZ R9, R83, R2 ;  /* 0x0000000253097220 */ /* 0x001fce0000410000 */
[----:B------:R0:W3:Y:S08]  /*3280*/  MUFU.COS R39, R11 ;  /* 0x0000000b00277308 */ /* 0x0000f00000000000 */
[----:B------:R-:W-:Y:S01]  /*3290*/  MUFU.SIN R157, R13 ;  /* 0x0000000d009d7308 */ /* 0x000fe20000000400 */
[----:B0-----:R-:W-:-:S07]  /*32a0*/  FMUL.FTZ R11, R84, R2 ;  /* 0x00000002540b7220 */ /* 0x001fce0000410000 */
[----:B------:R0:W4:Y:S08]  /*32b0*/  MUFU.COS R159, R13 ;  /* 0x0000000d009f7308 */ /* 0x0001300000000000 */
[----:B------:R-:W2:Y:S01]  /*32c0*/  MUFU.EX2 R9, R9 ;  /* 0x0000000900097308 */ /* 0x000ea20000000800 */
[----:B0-----:R-:W-:-:S03]  /*32d0*/  FMUL.FTZ R13, R82, R2 ;  /* 0x00000002520d7220 */ /* 0x001fc60000410000 */
[----:B------:R-:W0:Y:S04]  /*32e0*/  MUFU.EX2 R11, R11 ;  /* 0x0000000b000b7308 */ /* 0x000e280000000800 */
[----:B------:R-:W1:Y:S04]  /*32f0*/  MUFU.EX2 R143, R13 ;  /* 0x0000000d008f7308 */ /* 0x000e680000000800 */
[----:B------:R-:W3:Y:S01]  /*3300*/  MUFU.EX2 R4, R4 ;  /* 0x0000000400047308 */ /* 0x000ee20000000800 */
[C---:B--2---:R-:W-:Y:S01]  /*3310*/  FMUL.FTZ R150, R9.reuse, R150 ;  /* 0x0000009609967220 */ /* 0x044fe20000410000 */
[----:B------:R-:W-:-:S02]  /*3320*/  FMUL.FTZ R149, R9, R10 ;  /* 0x0000000a09957220 */ /* 0x000fc40000410000 */
[----:B------:R-:W2:Y:S01]  /*3330*/  MUFU.EX2 R5, R5 ;  /* 0x0000000500057308 */ /* 0x000ea20000000800 */
[C---:B0-----:R-:W-:Y:S01]  /*3340*/  FMUL.FTZ R148, R11.reuse, R148 ;  /* 0x000000940b947220 */ /* 0x041fe20000410000 */
[----:B------:R-:W-:Y:S02]  /*3350*/  FMUL.FTZ R147, R11, R16 ;  /* 0x000000100b937220 */ /* 0x000fe40000410000 */
[----:B------:R-:W0:Y:S01]  /*3360*/  MUFU.EX2 R6, R6 ;  /* 0x0000000600067308 */ /* 0x000e220000000800 */
[----:B------:R-:W5:Y:S01]  /*3370*/  LDS.128 R8, [R3+0x20] ;  /* 0x0000200003087984 */ /* 0x000f620000000c00 */
[C---:B-1----:R-:W-:Y:S01]  /*3380*/  FMUL.FTZ R144, R143.reuse, R144 ;  /* 0x000000908f907220 */ /* 0x042fe20000410000 */
[----:B------:R-:W-:Y:S01]  /*3390*/  FMUL.FTZ R143, R143, R36 ;  /* 0x000000248f8f7220 */ /* 0x000fe20000410000 */
[----:B------:R-:W1:Y:S01]  /*33a0*/  MUFU.EX2 R7, R7 ;  /* 0x0000000700077308 */ /* 0x000e620000000800 */
[C---:B---3--:R-:W-:Y:S01]  /*33b0*/  FMUL.FTZ R138, R4.reuse, R37 ;  /* 0x00000025048a7220 */ /* 0x048fe20000410000 */
[----:B------:R-:W-:-:S02]  /*33c0*/  FMUL.FTZ R137, R4, R137 ;  /* 0x0000008904897220 */ /* 0x000fc40000410000 */
[----:B------:R-:W-:Y:S01]  /*33d0*/  MUFU.SIN R158, R12 ;  /* 0x0000000c009e7308 */ /* 0x000fe20000000400 */
[C---:B--2---:R-:W-:Y:S01]  /*33e0*/  FMUL.FTZ R136, R5.reuse, R136 ;  /* 0x0000008805887220 */ /* 0x044fe20000410000 */
[----:B------:R-:W-:Y:S01]  /*33f0*/  FMUL.FTZ R135, R5, R128 ;  /* 0x0000008005877220 */ /* 0x000fe20000410000 */
[C---:B0-----:R-:W-:Y:S01]  /*3400*/  FMUL.FTZ R134, R6.reuse, R39 ;  /* 0x0000002706867220 */ /* 0x041fe20000410000 */
[----:B------:R-:W-:-:S04]  /*3410*/  FMUL.FTZ R133, R6, R133 ;  /* 0x0000008506857220 */ /* 0x000fc80000410000 */
[----:B------:R0:W2:Y:S01]  /*3420*/  MUFU.COS R160, R12 ;  /* 0x0000000c00a07308 */ /* 0x0000a20000000000 */
[----:B-1----:R-:W-:-:S07]  /*3430*/  FMUL.FTZ R132, R7, R132 ;  /* 0x0000008407847220 */ /* 0x002fce0000410000 */
[----:B------:R1:W4:Y:S01]  /*3440*/  MUFU.EX2 R36, R131 ;  /* 0x0000008300247308 */ /* 0x0003220000000800 */
[----:B0-----:R-:W-:-:S03]  /*3450*/  FMUL.FTZ R12, R81, R2 ;  /* 0x00000002510c7220 */ /* 0x001fc60000410000 */
[----:B------:R-:W0:Y:S04]  /*3460*/  MUFU.EX2 R141, R14 ;  /* 0x0000000e008d7308 */ /* 0x000e280000000800 */
[----:B------:R3:W2:Y:S01]  /*3470*/  MUFU.EX2 R145, R12 ;  /* 0x0000000c00917308 */ /* 0x0006a20000000800 */
[----:B-1----:R-:W-:Y:S02]  /*3480*/  FMUL.FTZ R131, R7, R130 ;  /* 0x0000008207837220 */ /* 0x002fe40000410000 */
[----:B------:R-:W1:Y:S01]  /*3490*/  LDS.128 R4, [R3+0x30] ;  /* 0x0000300003047984 */ /* 0x000e620000000c00 */
[----:B------:R5:W5:Y:S01]  /*34a0*/  MUFU.EX2 R139, R17 ;  /* 0x00000011008b7308 */ /* 0x000b620000000800 */
[----:B----4-:R-:W-:-:S03]  /*34b0*/  FMUL.FTZ R128, R36, R159 ;  /* 0x0000009f24807220 */ /* 0x010fc60000410000 */
[----:B------:R-:W4:Y:S01]  /*34c0*/  MUFU.EX2 R129, R129 ;  /* 0x0000008100817308 */ /* 0x000f220000000800 */
[----:B---3--:R-:W3:Y:S01]  /*34d0*/  LDS.128 R12, [R3] ;  /* 0x00000000030c7984 */ /* 0x008ee20000000c00 */
[C---:B0-----:R-:W-:Y:S01]  /*34e0*/  FMUL.FTZ R142, R141.reuse, R142 ;  /* 0x0000008e8d8e7220 */ /* 0x041fe20000410000 */
[----:B------:R-:W-:Y:S01]  /*34f0*/  FMUL.FTZ R141, R141, R38 ;  /* 0x000000268d8d7220 */ /* 0x000fe20000410000 */
[----:B------:R-:W-:Y:S01]  /*3500*/  MUFU.SIN R181, R174 ;  /* 0x000000ae00b57308 */ /* 0x000fe20000000400 */
[C---:B--2---:R-:W-:Y:S01]  /*3510*/  FMUL.FTZ R146, R145.reuse, R146 ;  /* 0x0000009291927220 */ /* 0x044fe20000410000 */
[----:B------:R-:W-:Y:S02]  /*3520*/  FMUL.FTZ R145, R145, R18 ;  /* 0x0000001291917220 */ /* 0x000fe40000410000 */
[----:B-----5:R-:W-:Y:S01]  /*3530*/  LDS.128 R16, [R3+0x10] ;  /* 0x0000100003107984 */ /* 0x020fe20000000c00 */
[C---:B------:R-:W-:Y:S01]  /*3540*/  FMUL.FTZ R140, R139.reuse, R140 ;  /* 0x0000008c8b8c7220 */ /* 0x040fe20000410000 */
[----:B------:R-:W-:Y:S01]  /*3550*/  FMUL.FTZ R139, R139, R126 ;  /* 0x0000007e8b8b7220 */ /* 0x000fe20000410000 */
[----:B------:R-:W-:Y:S01]  /*3560*/  FMUL.FTZ R126, R36, R157 ;  /* 0x0000009d247e7220 */ /* 0x000fe20000410000 */
[----:B------:R-:W-:Y:S01]  /*3570*/  STS.128 [R122+0x840], R20 ;  /* 0x000840147a007388 */ /* 0x000fe20000000c00 */
[C---:B----4-:R-:W-:Y:S01]  /*3580*/  FMUL.FTZ R130, R129.reuse, R160 ;  /* 0x000000a081827220 */ /* 0x050fe20000410000 */
[----:B------:R-:W-:-:S02]  /*3590*/  FMUL.FTZ R129, R129, R158 ;  /* 0x0000009e81817220 */ /* 0x000fc40000410000 */
[----:B------:R0:W-:Y:S04]  /*35a0*/  STS.128 [R122+0xa40], R24 ;  /* 0x000a40187a007388 */ /* 0x0001e80000000c00 */
[----:B------:R2:W-:Y:S04]  /*35b0*/  STS.128 [R122+0xc40], R28 ;  /* 0x000c401c7a007388 */ /* 0x0005e80000000c00 */
[----:B------:R4:W-:Y:S01]  /*35c0*/  STS.128 [R122+0xe40], R32 ;  /* 0x000e40207a007388 */ /* 0x0009e20000000c00 */
[----:B------:R-:W-:-:S03]  /*35d0*/  NOP ;  /* 0x0000000000007918 */ /* 0x000fc60000000000 */
[----:B------:R-:W5:Y:S01]  /*35e0*/  LDS.128 R36, [R3+0x840] ;  /* 0x0008400003247984 */ /* 0x000f620000000c00 */
[----:B0-----:R-:W-:Y:S02]  /*35f0*/  HADD2.F32 R26, -RZ, R8.H0_H0 ;  /* 0x20000008ff1a7230 */ /* 0x001fe40000004100 */
[----:B-1----:R-:W-:Y:S02]  /*3600*/  HADD2.F32 R164, -RZ, R4.H1_H1 ;  /* 0x30000004ffa47230 */ /* 0x002fe40000004100 */
[----:B--2---:R-:W-:Y:S02]  /*3610*/  HADD2.F32 R28, -RZ, R8.H1_H1 ;  /* 0x30000008ff1c7230 */ /* 0x004fe40000004100 */
[--C-:B------:R-:W-:Y:S02]  /*3620*/  HADD2.F32 R29, -RZ, R9.reuse.H0_H0 ;  /* 0x20000009ff1d7230 */ /* 0x100fe40000004100 */
[----:B------:R-:W-:Y:S02]  /*3630*/  HADD2.F32 R31, -RZ, R9.H1_H1 ;  /* 0x30000009ff1f7230 */ /* 0x000fe40000004100 */
[----:B------:R-:W-:-:S02]  /*3640*/  HADD2.F32 R30, -RZ, R10.H0_H0 ;  /* 0x2000000aff1e7230 */ /* 0x000fc40000004100 */
[----:B----4-:R-:W-:Y:S02]  /*3650*/  HADD2.F32 R32, -RZ, R10.H1_H1 ;  /* 0x3000000aff207230 */ /* 0x010fe40000004100 */
[--C-:B------:R-:W-:Y:S02]  /*3660*/  HADD2.F32 R33, -RZ, R11.reuse.H0_H0 ;  /* 0x2000000bff217230 */ /* 0x100fe40000004100 */
[----:B------:R-:W-:Y:S02]  /*3670*/  HADD2.F32 R35, -RZ, R11.H1_H1 ;  /* 0x3000000bff237230 */ /* 0x000fe40000004100 */
[----:B------:R-:W0:Y:S01]  /*3680*/  LDS.128 R8, [R3+0x860] ;  /* 0x0008600003087984 */ /* 0x000e220000000c00 */
[--C-:B---3--:R-:W-:Y:S02]  /*3690*/  HADD2.F32 R158, -RZ, R12.reuse.H0_H0 ;  /* 0x2000000cff9e7230 */ /* 0x108fe40000004100 */
[----:B------:R-:W-:Y:S02]  /*36a0*/  HADD2.F32 R160, -RZ, R12.H1_H1 ;  /* 0x3000000cffa07230 */ /* 0x000fe40000004100 */
[----:B------:R-:W-:-:S02]  /*36b0*/  HADD2.F32 R157, -RZ, R13.H0_H0 ;  /* 0x2000000dff9d7230 */ /* 0x000fc40000004100 */
[----:B------:R-:W-:Y:S02]  /*36c0*/  HADD2.F32 R159, -RZ, R13.H1_H1 ;  /* 0x3000000dff9f7230 */ /* 0x000fe40000004100 */
[--C-:B------:R-:W-:Y:S02]  /*36d0*/  HADD2.F32 R162, -RZ, R14.reuse.H0_H0 ;  /* 0x2000000effa27230 */ /* 0x100fe40000004100 */
[----:B------:R-:W-:Y:S02]  /*36e0*/  HADD2.F32 R20, -RZ, R14.H1_H1 ;  /* 0x3000000eff147230 */ /* 0x000fe40000004100 */
[--C-:B------:R-:W-:Y:S02]  /*36f0*/  HADD2.F32 R21, -RZ, R15.reuse.H0_H0 ;  /* 0x2000000fff157230 */ /* 0x100fe40000004100 */
[----:B------:R-:W-:Y:S02]  /*3700*/  HADD2.F32 R23, -RZ, R15.H1_H1 ;  /* 0x3000000fff177230 */ /* 0x000fe40000004100 */
[----:B------:R-:W-:Y:S01]  /*3710*/  HADD2.F32 R34, -RZ, R4.H0_H0 ;  /* 0x20000004ff227230 */ /* 0x000fe20000004100 */
[----:B------:R-:W1:Y:S01]  /*3720*/  LDS.128 R12, [R3+0x850] ;  /* 0x00085000030c7984 */ /* 0x000e620000000c00 */
[----:B------:R-:W-:-:S02]  /*3730*/  HADD2.F32 R161, -RZ, R5.H0_H0 ;  /* 0x20000005ffa17230 */ /* 0x000fc40000004100 */
[----:B------:R-:W-:Y:S02]  /*3740*/  HADD2.F32 R163, -RZ, R5.H1_H1 ;  /* 0x30000005ffa37230 */ /* 0x000fe40000004100 */
[--C-:B------:R-:W-:Y:S02]  /*3750*/  HADD2.F32 R166, -RZ, R6.reuse.H0_H0 ;  /* 0x20000006ffa67230 */ /* 0x100fe40000004100 */
[----:B------:R-:W-:Y:S02]  /*3760*/  HADD2.F32 R168, -RZ, R6.H1_H1 ;  /* 0x30000006ffa87230 */ /* 0x000fe40000004100 */
[--C-:B------:R-:W-:Y:S02]  /*3770*/  HADD2.F32 R165, -RZ, R7.reuse.H0_H0 ;  /* 0x20000007ffa57230 */ /* 0x100fe40000004100 */
[----:B------:R-:W-:Y:S02]  /*3780*/  HADD2.F32 R167, -RZ, R7.H1_H1 ;  /* 0x30000007ffa77230 */ /* 0x000fe40000004100 */
[----:B------:R2:W3:Y:S01]  /*3790*/  LDS.128 R4, [R3+0x870] ;  /* 0x0008700003047984 */ /* 0x0004e20000000c00 */
[----:B-----5:R-:W-:-:S02]  /*37a0*/  HADD2.F32 R169, -RZ, R36.H0_H0 ;  /* 0x20000024ffa97230 */ /* 0x020fc40000004100 */
[----:B------:R-:W-:Y:S02]  /*37b0*/  HADD2.F32 R171, -RZ, R36.H1_H1 ;  /* 0x30000024ffab7230 */ /* 0x000fe40000004100 */
[--C-:B------:R-:W-:Y:S02]  /*37c0*/  HADD2.F32 R36, -RZ, R38.reuse.H0_H0 ;  /* 0x20000026ff247230 */ /* 0x100fe40000004100 */
[C---:B------:R-:W-:Y:S01]  /*37d0*/  FMUL.FTZ R170, R56.reuse, R169 ;  /* 0x000000a938aa7220 */ /* 0x040fe20000410000 */
[----:B------:R-:W-:Y:S02]  /*37e0*/  HADD2.F32 R172, -RZ, R38.H1_H1 ;  /* 0x30000026ffac7230 */ /* 0x000fe40000004100 */
[----:B------:R-:W-:Y:S01]  /*37f0*/  FMUL.FTZ R38, R87, R2 ;  /* 0x0000000257267220 */ /* 0x000fe20000410000 */
[--C-:B------:R-:W-:Y:S02]  /*3800*/  HADD2.F32 R175, -RZ, R39.reuse.H0_H0 ;  /* 0x20000027ffaf7230 */ /* 0x100fe40000004100 */
[----:B------:R-:W-:Y:S01]  /*3810*/  FMUL.FTZ R169, R56, -R171 ;  /* 0x800000ab38a97220 */ /* 0x000fe20000410000 */
[----:B--2---:R-:W-:-:S02]  /*3820*/  HADD2.F32 R3, -RZ, R39.H1_H1 ;  /* 0x30000027ff037230 */ /* 0x004fc40000004100 */
[----:B------:R2:W4:Y:S01]  /*3830*/  MUFU.COS R39, R174 ;  /* 0x000000ae00277308 */ /* 0x0005220000000000 */
[--C-:B0-----:R-:W-:Y:S02]  /*3840*/  HADD2.F32 R218, -RZ, R8.reuse.H1_H1 ;  /* 0x30000008ffda7230 */ /* 0x101fe40000004100 */
[--C-:B------:R-:W-:Y:S02]  /*3850*/  HADD2.F32 R217, -RZ, R9.reuse.H0_H0 ;  /* 0x20000009ffd97230 */ /* 0x100fe40000004100 */
[----:B------:R-:W-:Y:S02]  /*3860*/  HADD2.F32 R179, -RZ, R9.H1_H1 ;  /* 0x30000009ffb37230 */ /* 0x000fe40000004100 */
[----:B------:R-:W-:Y:S01]  /*3870*/  FMUL.FTZ R218, R47, -R218 ;  /* 0x800000da2fda7220 */ /* 0x000fe20000410000 */
[----:B------:R-:W-:Y:S01]  /*3880*/  HADD2.F32 R173, -RZ, R37.H0_H0 ;  /* 0x20000025ffad7230 */ /* 0x000fe20000004100 */
[----:B------:R-:W4:Y:S01]  /*3890*/  MUFU.EX2 R38, R38 ;  /* 0x0000002600267308 */ /* 0x000f220000000800 */
[----:B--2---:R-:W-:-:S02]  /*38a0*/  HADD2.F32 R174, -RZ, R8.H0_H0 ;  /* 0x20000008ffae7230 */ /* 0x004fc40000004100 */
[C---:B------:R-:W-:Y:S01]  /*38b0*/  FMUL.FTZ R217, R46.reuse, R217 ;  /* 0x000000d92ed97220 */ /* 0x040fe20000410000 */
[----:B------:R-:W-:Y:S02]  /*38c0*/  HADD2.F32 R37, -RZ, R37.H1_H1 ;  /* 0x30000025ff257230 */ /* 0x000fe40000004100 */
[----:B------:R-:W-:Y:S01]  /*38d0*/  FMUL.FTZ R216, R46, -R179 ;  /* 0x800000b32ed87220 */ /* 0x000fe20000410000 */
[----:B------:R-:W-:Y:S02]  /*38e0*/  HADD2.F32 R176, -RZ, R10.H0_H0 ;  /* 0x2000000affb07230 */ /* 0x000fe40000004100 */
[----:B------:R-:W-:Y:S01]  /*38f0*/  FMUL.FTZ R219, R47, R174 ;  /* 0x000000ae2fdb7220 */ /* 0x000fe20000410000 */
[----:B-1----:R-:W-:Y:S02]  /*3900*/  HADD2.F32 R204, -RZ, R12.H0_H0 ;  /* 0x2000000cffcc7230 */ /* 0x002fe40000004100 */
[----:B------:R-:W-:Y:S02]  /*3910*/  HADD2.F32 R205, -RZ, R13.H0_H0 ;  /* 0x2000000dffcd7230 */ /* 0x000fe40000004100 */
[----:B------:R-:W-:Y:S01]  /*3920*/  FMUL.FTZ R215, R45, R176 ;  /* 0x000000b02dd77220 */ /* 0x000fe20000410000 */
[----:B------:R-:W-:-:S02]  /*3930*/  HADD2.F32 R214, -RZ, R10.H1_H1 ;  /* 0x3000000affd67230 */ /* 0x000fc40000004100 */
[----:B------:R-:W-:Y:S01]  /*3940*/  FMUL.FTZ R204, R51, R204 ;  /* 0x000000cc33cc7220 */ /* 0x000fe20000410000 */
[----:B------:R-:W-:Y:S02]  /*3950*/  HADD2.F32 R213, -RZ, R11.H0_H0 ;  /* 0x2000000bffd57230 */ /* 0x000fe40000004100 */
[C---:B----4-:R-:W-:Y:S01]  /*3960*/  FMUL.FTZ R8, R38.reuse, R39 ;  /* 0x0000002726087220 */ /* 0x050fe20000410000 */
[----:B------:R-:W-:Y:S01]  /*3970*/  FMUL.FTZ R9, R38, R181 ;  /* 0x000000b526097220 */ /* 0x000fe20000410000 */
[----:B------:R-:W-:Y:S02]  /*3980*/  HADD2.F32 R12, -RZ, R12.H1_H1 ;  /* 0x3000000cff0c7230 */ /* 0x000fe40000004100 */
[----:B------:R-:W-:Y:S01]  /*3990*/  FMUL.FTZ R38, R54, -R37 ;  /* 0x8000002536267220 */ /* 0x000fe20000410000 */
[----:B------:R-:W-:Y:S02]  /*39a0*/  HADD2.F32 R13, -RZ, R13.H1_H1 ;  /* 0x3000000dff0d7230 */ /* 0x000fe40000004100 */
[----:B------:R-:W-:Y:S01]  /*39b0*/  FMUL.FTZ R37, R53, R36 ;  /* 0x0000002435257220 */ /* 0x000fe20000410000 */
[----:B---3--:R-:W-:Y:S01]  /*39c0*/  HADD2.F32 R209, -RZ, R5.H0_H0 ;  /* 0x20000005ffd17230 */ /* 0x008fe20000004100 */
[----:B------:R0:W-:Y:S01]  /*39d0*/  STS.64 [R178+0x35d0], R8 ;  /* 0x0035d008b2007388 */ /* 0x0001e20000000a00 */
[----:B------:R-:W-:-:S02]  /*39e0*/  HADD2.F32 R224, -RZ, R6.H0_H0 ;  /* 0x20000006ffe07230 */ /* 0x000fc40000004100 */
[----:B------:R-:W-:Y:S01]  /*39f0*/  FMUL.FTZ R39, R54, R173 ;  /* 0x000000ad36277220 */ /* 0x000fe20000410000 */
[--C-:B------:R-:W-:Y:S02]  /*3a00*/  HADD2.F32 R222, -RZ, R14.reuse.H0_H0 ;  /* 0x2000000effde7230 */ /* 0x100fe40000004100 */
[----:B------:R-:W-:Y:S01]  /*3a10*/  FMUL.FTZ R36, R53, -R172 ;  /* 0x800000ac35247220 */ /* 0x000fe20000410000 */
[----:B------:R-:W-:Y:S02]  /*3a20*/  HADD2.F32 R2, -RZ, R14.H1_H1 ;  /* 0x3000000eff027230 */ /* 0x000fe40000004100 */
[----:B------:R-:W-:Y:S01]  /*3a30*/  FMUL.FTZ R14, R52, -R3 ;  /* 0x80000003340e7220 */ /* 0x000fe20000410000 */
[--C-:B------:R-:W-:Y:S02]  /*3a40*/  HADD2.F32 R221, -RZ, R15.reuse.H0_H0 ;  /* 0x2000000fffdd7230 */ /* 0x100fe40000004100 */
[----:B------:R-:W-:Y:S01]  /*3a50*/  FMUL.FTZ R203, R51, -R12 ;  /* 0x8000000c33cb7220 */ /* 0x000fe20000410000 */
[----:B------:R-:W-:-:S02]  /*3a60*/  HADD2.F32 R177, -RZ, R15.H1_H1 ;  /* 0x3000000fffb17230 */ /* 0x000fc40000004100 */
[----:B------:R-:W-:Y:S01]  /*3a70*/  FMUL.FTZ R15, R52, R175 ;  /* 0x000000af340f7220 */ /* 0x000fe20000410000 */
[----:B------:R-:W-:Y:S02]  /*3a80*/  HADD2.F32 R11, -RZ, R11.H1_H1 ;  /* 0x3000000bff0b7230 */ /* 0x000fe40000004100 */
[C---:B------:R-:W-:Y:S01]  /*3a90*/  FMUL.FTZ R205, R50.reuse, R205 ;  /* 0x000000cd32cd7220 */ /* 0x040fe20000410000 */
[--C-:B------:R-:W-:Y:S02]  /*3aa0*/  HADD2.F32 R10, -RZ, R4.reuse.H0_H0 ;  /* 0x20000004ff0a7230 */ /* 0x100fe40000004100 */
[----:B------:R-:W-:Y:S01]  /*3ab0*/  FMUL.FTZ R206, R50, -R13 ;  /* 0x8000000d32ce7220 */ /* 0x000fe20000410000 */
[----:B------:R-:W-:Y:S02]  /*3ac0*/  HADD2.F32 R210, -RZ, R4.H1_H1 ;  /* 0x30000004ffd27230 */ /* 0x000fe40000004100 */
[----:B------:R-:W-:Y:S01]  /*3ad0*/  FMUL.FTZ R222, R49, R222 ;  /* 0x000000de31de7220 */ /* 0x000fe20000410000 */
[----:B------:R-:W-:-:S02]  /*3ae0*/  HADD2.F32 R5, -RZ, R5.H1_H1 ;  /* 0x30000005ff057230 */ /* 0x000fc40000004100 */
[----:B------:R-:W-:Y:S01]  /*3af0*/  FMUL.FTZ R207, R49, -R2 ;  /* 0x8000000231cf7220 */ /* 0x000fe20000410000 */
[----:B------:R-:W-:Y:S02]  /*3b00*/  HADD2.F32 R6, -RZ, R6.H1_H1 ;  /* 0x30000006ff067230 */ /* 0x000fe40000004100 */
[C---:B------:R-:W-:Y:S01]  /*3b10*/  FMUL.FTZ R221, R48.reuse, R221 ;  /* 0x000000dd30dd7220 */ /* 0x040fe20000410000 */
[--C-:B------:R-:W-:Y:S02]  /*3b20*/  HADD2.F32 R227, -RZ, R7.reuse.H0_H0 ;  /* 0x20000007ffe37230 */ /* 0x100fe40000004100 */
[----:B------:R-:W-:Y:S01]  /*3b30*/  FMUL.FTZ R220, R48, -R177 ;  /* 0x800000b130dc7220 */ /* 0x000fe20000410000 */
[----:B------:R-:W-:Y:S02]  /*3b40*/  HADD2.F32 R225, -RZ, R7.H1_H1 ;  /* 0x30000007ffe17230 */ /* 0x000fe40000004100 */
        /* <DEDUP_REMOVED lines=30> */
.L_x_15022:
[----:B------:R-:W-:-:S06]  /*3d30*/  LEA R2, R0, UR31, 0x3 ;  /* 0x0000001f00027c11 */ /* 0x000fcc000f8e18ff */
[----:B------:R-:W0:Y:S02]  /*3d40*/  LDS.64 R2, [R2+0x45d8] ;  /* 0x0045d80002027984 */ /* 0x000e240000000a00 */
.L_x_15023:
[----:B------:R-:W-:Y:S05]  /*3d50*/  BSYNC.RECONVERGENT B0 ;  /* 0x0000000000007941 */ /* 0x000fea0003800200 */
.L_x_15021:
        /* <DEDUP_REMOVED lines=540> */
.L_x_15025:
[----:B------:R-:W-:Y:S05]  /*5f20*/  BSYNC.RECONVERGENT B0 ;  /* 0x0000000000007941 */ /* 0x000fea0003800200 */
.L_x_15024:
        /* <DEDUP_REMOVED lines=16> */
.L_x_15027:
[----:B------:R-:W-:Y:S05]  /*6030*/  BSYNC.RECONVERGENT B0 ;  /* 0x0000000000007941 */ /* 0x000fea0003800200 */
.L_x_15026:
        /* <DEDUP_REMOVED lines=16> */
.L_x_15029:
[----:B------:R-:W-:Y:S05]  /*6140*/  BSYNC.RECONVERGENT B0 ;  /* 0x0000000000007941 */ /* 0x000fea0003800200 */
.L_x_15028:
        /* <DEDUP_REMOVED lines=16> */
.L_x_15031:
[----:B------:R-:W-:Y:S05]  /*6250*/  BSYNC.RECONVERGENT B0 ;  /* 0x0000000000007941 */ /* 0x000fea0003800200 */
.L_x_15030:
        /* <DEDUP_REMOVED lines=20> */
.L_x_15033:
[----:B------:R-:W-:Y:S05]  /*63a0*/  BSYNC.RECONVERGENT B0 ;  /* 0x0000000000007941 */ /* 0x000fea0003800200 */
.L_x_15032:
        /* <DEDUP_REMOVED lines=513> */
[----:B------:R-:W-:Y:S01]  /*83c0*/  IADD3 R213, PT, PT, R0, 0x220, RZ ;  /* 0x0000022000d57810 */ /* 0x000fe20007ffe0ff */
[----:B------:R-:W-:Y:S01]  /*83d0*/  FMUL.FTZ R230, R54, R194 ;  /* 0x000000c236e67220 */ /* 0x000fe20000410000 */
[C---:B------:R-:W-:Y:S01]  /*83e0*/  IADD3 R215, PT, PT, R0.reuse, 0x240, RZ ;  /* 0x0000024000d77810 */ /* 0x040fe20007ffe0ff */
[----:B------:R1:W-:Y:S01]  /*83f0*/  STS [R7+0x1088], R148 ;  /* 0x0010889407007388 */ /* 0x0003e20000000800 */
        /* <DEDUP_REMOVED lines=10> */
[----:B------:R-:W-:Y:S01]  /*84a0*/  IADD3 R227, PT, PT, R0, 0x300, RZ ;  /* 0x0000030000e37810 */ /* 0x000fe20007ffe0ff */
[----:B------:R-:W-:Y:S01]  /*84b0*/  FMUL.FTZ R186, R50, R186 ;  /* 0x000000ba32ba7220 */ /* 0x000fe20000410000 */
[----:B------:R-:W-:Y:S01]  /*84c0*/  IADD3 R231, PT, PT, R0, 0x340, RZ ;  /* 0x0000034000e77810 */ /* 0x000fe20007ffe0ff */
[----:B------:R-:W-:Y:S01]  /*84d0*/  FMUL.FTZ R184, R50, -R184 ;  /* 0x800000b832b87220 */ /* 0x000fe20000410000 */
[----:B------:R-:W-:Y:S01]  /*84e0*/  IADD3 R241, PT, PT, R0, 0x3e0, RZ ;  /* 0x000003e000f17810 */ /* 0x000fe20007ffe0ff */
[C---:B------:R-:W-:Y:S01]  /*84f0*/  FMUL.FTZ R182, R48.reuse, R182 ;  /* 0x000000b630b67220 */ /* 0x040fe20000410000 */
[----:B------:R-:W-:Y:S01]  /*8500*/  LEA.HI R151, R151, R0, RZ, 0x1b ;  /* 0x0000000097977211 */ /* 0x000fe200078fd8ff */
[----:B------:R-:W-:Y:S01]  /*8510*/  FMUL.FTZ R180, R48, -R180 ;  /* 0x800000b430b47220 */ /* 0x000fe20000410000 */
[----:B------:R-:W-:Y:S01]  /*8520*/  LEA.HI R153, R153, R0, RZ, 0x1b ;  /* 0x0000000099997211 */ /* 0x000fe200078fd8ff */
[----:B------:R-:W-:Y:S01]  /*8530*/  FMUL.FTZ R176, R46, -R176 ;  /* 0x800000b02eb07220 */ /* 0x000fe20000410000 */
[----:B------:R-:W-:Y:S01]  /*8540*/  LEA.HI R133, R133, R0, RZ, 0x1b ;  /* 0x0000000085857211 */ /* 0x000fe200078fd8ff */
[C---:B------:R-:W-:Y:S01]  /*8550*/  FMUL.FTZ R172, R44.reuse, R172 ;  /* 0x000000ac2cac7220 */ /* 0x040fe20000410000 */
[-C--:B------:R-:W-:Y:S01]  /*8560*/  LEA.HI R137, R137, R0.reuse, RZ, 0x1b ;  /* 0x0000000089897211 */ /* 0x080fe200078fd8ff */
[----:B------:R-:W-:Y:S01]  /*8570*/  FMUL.FTZ R232, R53, R191 ;  /* 0x000000bf35e87220 */ /* 0x000fe20000410000 */
[-C--:B------:R-:W-:Y:S01]  /*8580*/  LEA.HI R139, R139, R0.reuse, RZ, 0x1b ;  /* 0x000000008b8b7211 */ /* 0x080fe200078fd8ff */
[----:B------:R-:W-:Y:S01]  /*8590*/  FMUL.FTZ R234, R53, -R193 ;  /* 0x800000c135ea7220 */ /* 0x000fe20000410000 */
[----:B------:R-:W-:Y:S01]  /*85a0*/  LEA.HI R141, R141, R0, RZ, 0x1b ;  /* 0x000000008d8d7211 */ /* 0x000fe200078fd8ff */
[----:B------:R-:W-:Y:S01]  /*85b0*/  FMUL.FTZ R174, R44, -R174 ;  /* 0x800000ae2cae7220 */ /* 0x000fe20000410000 */
[----:B------:R-:W-:Y:S01]  /*85c0*/  LEA.HI R143, R143, R0, RZ, 0x1b ;  /* 0x000000008f8f7211 */ /* 0x000fe200078fd8ff */
[C---:B------:R-:W-:Y:S01]  /*85d0*/  FMUL.FTZ R196, R42.reuse, R196 ;  /* 0x000000c42ac47220 */ /* 0x040fe20000410000 */
        /* <DEDUP_REMOVED lines=101> */
[C---:B-1----:R-:W-:Y:S01]  /*8c30*/  FMUL.FTZ R226, R51.reuse, R187 ;  /* 0x000000bb33e27220 */ /* 0x042fe20000410000 */
        /* <DEDUP_REMOVED lines=10> */
[----:B--2---:R-:W-:Y:S01]  /*8ce0*/  FMUL.FTZ R190, R47, -R181 ;  /* 0x800000b52fbe7220 */ /* 0x004fe20000410000 */
        /* <DEDUP_REMOVED lines=63> */
.L_x_15035:
[----:B------:R-:W-:Y:S05]  /*90e0*/  BSYNC.RECONVERGENT B0 ;  /* 0x0000000000007941 */ /* 0x000fea0003800200 */
.L_x_15034:
[----:B------:R-:W0:Y:S01]  /*90f0*/  LDS R167, [R167+0x2180] ;  /* 0x00218000a7a77984 */ /* 0x000e220000000800 */
[----:B------:R-:W-:Y:S04]  /*9100*/  BSSY.RECONVERGENT B0, `(.L_x_15036) ;  /* 0x0000004000007945 */ /* 0x000fe80003800200 */
[----:B------:R-:W-:Y:S05]  /*9110*/  @!P2 BRA `(.L_x_15037) ;  /* 0x000000000008a947 */ /* 0x000fea0003800000 */
[----:B------:R2:W-:Y:S04]  /*9120*/  REDG.E.ADD.F32.FTZ.RN.STRONG.GPU desc[UR32][R2.64+0x80], R218 ;  /* 0x000080da020079a6 */ /* 0x0005e8000c12f320 */
[----:B0-----:R2:W-:Y:S02]  /*9130*/  REDG.E.ADD.F32.FTZ.RN.STRONG.GPU desc[UR32][R4.64+0x80], R167 ;  /* 0x000080a7040079a6 */ /* 0x0015e4000c12f320 */
.L_x_15037:
[----:B------:R-:W-:Y:S05]  /*9140*/  BSYNC.RECONVERGENT B0 ;  /* 0x0000000000007941 */ /* 0x000fea0003800200 */
.L_x_15036:
        /* <DEDUP_REMOVED lines=11> */
.L_x_15039:
[----:B------:R-:W-:Y:S05]  /*9200*/  BSYNC.RECONVERGENT B0 ;  /* 0x0000000000007941 */ /* 0x000fea0003800200 */
.L_x_15038:
[----:B------:R-:W4:Y:S01]  /*9210*/  LDS R165, [R165+0x2280] ;  /* 0x00228000a5a57984 */ /* 0x000f220000000800 */
[----:B------:R-:W-:Y:S04]  /*9220*/  BSSY.RECONVERGENT B0, `(.L_x_15040) ;  /* 0x0000004000007945 */ /* 0x000fe80003800200 */
[----:B------:R-:W-:Y:S05]  /*9230*/  @!P1 BRA `(.L_x_15041) ;  /* 0x0000000000089947 */ /* 0x000fea0003800000 */
[----:B------:R0:W-:Y:S04]  /*9240*/  REDG.E.ADD.F32.FTZ.RN.STRONG.GPU desc[UR32][R2.64+0x180], R214 ;  /* 0x000180d6020079a6 */ /* 0x0001e8000c12f320 */
[----:B----4-:R0:W-:Y:S02]  /*9250*/  REDG.E.ADD.F32.FTZ.RN.STRONG.GPU desc[UR32][R4.64+0x180], R165 ;  /* 0x000180a5040079a6 */ /* 0x0101e4000c12f320 */
.L_x_15041:
[----:B------:R-:W-:Y:S05]  /*9260*/  BSYNC.RECONVERGENT B0 ;  /* 0x0000000000007941 */ /* 0x000fea0003800200 */
.L_x_15040:
[----:B0---4-:R0:W4:Y:S01]  /*9270*/  LDS R165, [R164+0x2300] ;  /* 0x00230000a4a57984 */ /* 0x0111220000000800 */
[----:B------:R-:W-:Y:S04]  /*9280*/  BSSY.RECONVERGENT B0, `(.L_x_15042) ;  /* 0x0000004000007945 */ /* 0x000fe80003800200 */
[----:B------:R-:W-:Y:S05]  /*9290*/  @!P2 BRA `(.L_x_15043) ;  /* 0x000000000008a947 */ /* 0x000fea0003800000 */
[----:B------:R0:W-:Y:S04]  /*92a0*/  REDG.E.ADD.F32.FTZ.RN.STRONG.GPU desc[UR32][R2.64+0x200], R212 ;  /* 0x000200d4020079a6 */ /* 0x0001e8000c12f320 */
[----:B----4-:R0:W-:Y:S02]  /*92b0*/  REDG.E.ADD.F32.FTZ.RN.STRONG.GPU desc[UR32][R4.64+0x200], R165 ;  /* 0x000200a5040079a6 */ /* 0x0101e4000c12f320 */
.L_x_15043:
[----:B------:R-:W-:Y:S05]  /*92c0*/  BSYNC.RECONVERGENT B0 ;  /* 0x0000000000007941 */ /* 0x000fea0003800200 */
.L_x_15042:
[----:B------:R-:W0:Y:S01]  /*92d0*/  LDS R163, [R163+0x2380] ;  /* 0x00238000a3a37984 */ /* 0x000e220000000800 */
[----:B------:R-:W-:Y:S04]  /*92e0*/  BSSY.RECONVERGENT B0, `(.L_x_15044) ;  /* 0x0000004000007945 */ /* 0x000fe80003800200 */
[----:B------:R-:W-:Y:S05]  /*92f0*/  @!P3 BRA `(.L_x_15045) ;  /* 0x000000000008b947 */ /* 0x000fea0003800000 */
[----:B------:R1:W-:Y:S04]  /*9300*/  REDG.E.ADD.F32.FTZ.RN.STRONG.GPU desc[UR32][R2.64+0x280], R210 ;  /* 0x000280d2020079a6 */ /* 0x0003e8000c12f320 */
[----:B0-----:R1:W-:Y:S02]  /*9310*/  REDG.E.ADD.F32.FTZ.RN.STRONG.GPU desc[UR32][R4.64+0x280], R163 ;  /* 0x000280a3040079a6 */ /* 0x0013e4000c12f320 */
.L_x_15045:
[----:B------:R-:W-:Y:S05]  /*9320*/  BSYNC.RECONVERGENT B0 ;  /* 0x0000000000007941 */ /* 0x000fea0003800200 */
.L_x_15044:
[----:B------:R-:W0:Y:S01]  /*9330*/  LDS R161, [R161+0x2400] ;  /* 0x00240000a1a17984 */ /* 0x000e220000000800 */
[----:B------:R-:W-:Y:S04]  /*9340*/  BSSY.RECONVERGENT B0, `(.L_x_15046) ;  /* 0x0000004000007945 */ /* 0x000fe80003800200 */
[----:B------:R-:W-:Y:S05]  /*9350*/  @!P4 BRA `(.L_x_15047) ;  /* 0x000000000008c947 */ /* 0x000fea0003800000 */
[----:B------:R1:W-:Y:S04]  /*9360*/  REDG.E.ADD.F32.FTZ.RN.STRONG.GPU desc[UR32][R2.64+0x300], R208 ;  /* 0x000300d0020079a6 */ /* 0x0003e8000c12f320 */
[----:B0-----:R1:W-:Y:S02]  /*9370*/  REDG.E.ADD.F32.FTZ.RN.STRONG.GPU desc[UR32][R4.64+0x300], R161 ;  /* 0x000300a1040079a6 */ /* 0x0013e4000c12f320 */
.L_x_15047:
[----:B------:R-:W-:Y:S05]  /*9380*/  BSYNC.RECONVERGENT B0 ;  /* 0x0000000000007941 */ /* 0x000fea0003800200 */
.L_x_15046:
[----:B01----:R0:W1:Y:S01]  /*9390*/  LDS R161, [R156+0x2480] ;  /* 0x002480009ca17984 */ /* 0x0030620000000800 */
[----:B------:R-:W-:Y:S04]  /*93a0*/  BSSY.RECONVERGENT B0, `(.L_x_15048) ;  /* 0x0000004000007945 */ /* 0x000fe80003800200 */
[----:B------:R-:W-:Y:S05]  /*93b0*/  @!P5 BRA `(.L_x_15049) ;  /* 0x000000000008d947 */ /* 0x000fea0003800000 */
[----:B------:R0:W-:Y:S04]  /*93c0*/  REDG.E.ADD.F32.FTZ.RN.STRONG.GPU desc[UR32][R2.64+0x380], R194 ;  /* 0x000380c2020079a6 */ /* 0x0001e8000c12f320 */
[----:B-1----:R0:W-:Y:S02]  /*93d0*/  REDG.E.ADD.F32.FTZ.RN.STRONG.GPU desc[UR32][R4.64+0x380], R161 ;  /* 0x000380a1040079a6 */ /* 0x0021e4000c12f320 */
.L_x_15049:
[----:B------:R-:W-:Y:S05]  /*93e0*/  BSYNC.RECONVERGENT B0 ;  /* 0x0000000000007941 */ /* 0x000fea0003800200 */
.L_x_15048:
        /* <DEDUP_REMOVED lines=11> */
.L_x_15051:
[----:B------:R-:W-:Y:S05]  /*94a0*/  BSYNC.RECONVERGENT B0 ;  /* 0x0000000000007941 */ /* 0x000fea0003800200 */
.L_x_15050:
[----:B0-----:R0:W0:Y:S01]  /*94b0*/  LDS R155, [R154+0x2580] ;  /* 0x002580009a9b7984 */ /* 0x0010220000000800 */
[----:B------:R-:W-:Y:S04]  /*94c0*/  BSSY.RECONVERGENT B0, `(.L_x_15052) ;  /* 0x0000004000007945 */ /* 0x000fe80003800200 */
[----:B------:R-:W-:Y:S05]  /*94d0*/  @!P1 BRA `(.L_x_15053) ;  /* 0x0000000000089947 */ /* 0x000fea0003800000 */
[----:B------:R1:W-:Y:S04]  /*94e0*/  REDG.E.ADD.F32.FTZ.RN.STRONG.GPU desc[UR32][R2.64+0x480], R249 ;  /* 0x000480f9020079a6 */ /* 0x0003e8000c12f320 */
[----:B0-----:R0:W-:Y:S02]  /*94f0*/  REDG.E.ADD.F32.FTZ.RN.STRONG.GPU desc[UR32][R4.64+0x480], R155 ;  /* 0x0004809b040079a6 */ /* 0x0011e4000c12f320 */
.L_x_15053:
[----:B------:R-:W-:Y:S05]  /*9500*/  BSYNC.RECONVERGENT B0 ;  /* 0x0000000000007941 */ /* 0x000fea0003800200 */
.L_x_15052:
[----:B------:R-:W0:Y:S01]  /*9510*/  LDS R153, [R153+0x2600] ;  /* 0x0026000099997984 */ /* 0x000e220000000800 */
[----:B------:R-:W-:Y:S04]  /*9520*/  BSSY.RECONVERGENT B0, `(.L_x_15054) ;  /* 0x0000004000007945 */ /* 0x000fe80003800200 */
[----:B------:R-:W-:Y:S05]  /*9530*/  @!P2 BRA `(.L_x_15055) ;  /* 0x000000000008a947 */ /* 0x000fea0003800000 */
[----:B------:R1:W-:Y:S04]  /*9540*/  REDG.E.ADD.F32.FTZ.RN.STRONG.GPU desc[UR32][R2.64+0x500], R247 ;  /* 0x000500f7020079a6 */ /* 0x0003e8000c12f320 */
[----:B0-----:R0:W-:Y:S02]  /*9550*/  REDG.E.ADD.F32.FTZ.RN.STRONG.GPU desc[UR32][R4.64+0x500], R153 ;  /* 0x00050099040079a6 */ /* 0x0011e4000c12f320 */
.L_x_15055:
[----:B------:R-:W-:Y:S05]  /*9560*/  BSYNC.RECONVERGENT B0 ;  /* 0x0000000000007941 */ /* 0x000fea0003800200 */
.L_x_15054:
[----:B0-----:R0:W0:Y:S01]  /*9570*/  LDS R153, [R152+0x2680] ;  /* 0x0026800098997984 */ /* 0x0010220000000800 */
[----:B------:R-:W-:Y:S04]  /*9580*/  BSSY.RECONVERGENT B0, `(.L_x_15056) ;  /* 0x0000004000007945 */ /* 0x000fe80003800200 */
[----:B------:R-:W-:Y:S05]  /*9590*/  @!P3 BRA `(.L_x_15057) ;  /* 0x000000000008b947 */ /* 0x000fea0003800000 */
[----:B------:R1:W-:Y:S04]  /*95a0*/  REDG.E.ADD.F32.FTZ.RN.STRONG.GPU desc[UR32][R2.64+0x580], R245 ;  /* 0x000580f5020079a6 */ /* 0x0003e8000c12f320 */
[----:B0-----:R0:W-:Y:S02]  /*95b0*/  REDG.E.ADD.F32.FTZ.RN.STRONG.GPU desc[UR32][R4.64+0x580], R153 ;  /* 0x00058099040079a6 */ /* 0x0011e4000c12f320 */
.L_x_15057:
[----:B------:R-:W-:Y:S05]  /*95c0*/  BSYNC.RECONVERGENT B0 ;  /* 0x0000000000007941 */ /* 0x000fea0003800200 */
.L_x_15056:
[----:B------:R-:W0:Y:S01]  /*95d0*/  LDS R151, [R151+0x2700] ;  /* 0x0027000097977984 */ /* 0x000e220000000800 */
[----:B------:R-:W-:Y:S04]  /*95e0*/  BSSY.RECONVERGENT B0, `(.L_x_15058) ;  /* 0x0000004000007945 */ /* 0x000fe80003800200 */
[----:B------:R-:W-:Y:S05]  /*95f0*/  @!P4 BRA `(.L_x_15059) ;  /* 0x000000000008c947 */ /* 0x000fea0003800000 */
[----:B------:R1:W-:Y:S04]  /*9600*/  REDG.E.ADD.F32.FTZ.RN.STRONG.GPU desc[UR32][R2.64+0x600], R243 ;  /* 0x000600f3020079a6 */ /* 0x0003e8000c12f320 */
[----:B0-----:R0:W-:Y:S02]  /*9610*/  REDG.E.ADD.F32.FTZ.RN.STRONG.GPU desc[UR32][R4.64+0x600], R151 ;  /* 0x00060097040079a6 */ /* 0x0011e4000c12f320 */
.L_x_15059:
[----:B------:R-:W-:Y:S05]  /*9620*/  BSYNC.RECONVERGENT B0 ;  /* 0x0000000000007941 */ /* 0x000fea0003800200 */
.L_x_15058:
[----:B0-----:R0:W0:Y:S01]  /*9630*/  LDS R151, [R150+0x2780] ;  /* 0x0027800096977984 */ /* 0x0010220000000800 */
[----:B------:R-:W-:Y:S04]  /*9640*/  BSSY.RECONVERGENT B0, `(.L_x_15060) ;  /* 0x0000004000007945 */ /* 0x000fe80003800200 */
[----:B------:R-:W-:Y:S05]  /*9650*/  @!P5 BRA `(.L_x_15061) ;  /* 0x000000000008d947 */ /* 0x000fea0003800000 */
[----:B------:R1:W-:Y:S04]  /*9660*/  REDG.E.ADD.F32.FTZ.RN.STRONG.GPU desc[UR32][R2.64+0x680], R241 ;  /* 0x000680f1020079a6 */ /* 0x0003e8000c12f320 */
[----:B0-----:R0:W-:Y:S02]  /*9670*/  REDG.E.ADD.F32.FTZ.RN.STRONG.GPU desc[UR32][R4.64+0x680], R151 ;  /* 0x00068097040079a6 */ /* 0x0011e4000c12f320 */
.L_x_15061:
[----:B------:R-:W-:Y:S05]  /*9680*/  BSYNC.RECONVERGENT B0 ;  /* 0x0000000000007941 */ /* 0x000fea0003800200 */
.L_x_15060:
        /* <DEDUP_REMOVED lines=11> */
.L_x_15063:
[----:B------:R-:W-:Y:S05]  /*9740*/  BSYNC.RECONVERGENT B0 ;  /* 0x0000000000007941 */ /* 0x000fea0003800200 */
.L_x_15062:
[----:B0-----:R0:W0:Y:S01]  /*9750*/  LDS R149, [R148+0x2880] ;  /* 0x0028800094957984 */ /* 0x0010220000000800 */
[----:B------:R-:W-:Y:S04]  /*9760*/  BSSY.RECONVERGENT B0, `(.L_x_15064) ;  /* 0x0000004000007945 */ /* 0x000fe80003800200 */
[----:B------:R-:W-:Y:S05]  /*9770*/  @!P1 BRA `(.L_x_15065) ;  /* 0x0000000000089947 */ /* 0x000fea0003800000 */
[----:B------:R1:W-:Y:S04]  /*9780*/  REDG.E.ADD.F32.FTZ.RN.STRONG.GPU desc[UR32][R2.64+0x780], R237 ;  /* 0x000780ed020079a6 */ /* 0x0003e8000c12f320 */
[----:B0-----:R0:W-:Y:S02]  /*9790*/  REDG.E.ADD.F32.FTZ.RN.STRONG.GPU desc[UR32][R4.64+0x780], R149 ;  /* 0x00078095040079a6 */ /* 0x0011e4000c12f320 */
.L_x_15065:
[----:B------:R-:W-:Y:S05]  /*97a0*/  BSYNC.RECONVERGENT B0 ;  /* 0x0000000000007941 */ /* 0x000fea0003800200 */
.L_x_15064:
[----:B------:R-:W0:Y:S01]  /*97b0*/  LDS R147, [R147+0x2900] ;  /* 0x0029000093937984 */ /* 0x000e220000000800 */
[----:B------:R-:W-:Y:S04]  /*97c0*/  BSSY.RECONVERGENT B0, `(.L_x_15066) ;  /* 0x0000004000007945 */ /* 0x000fe80003800200 */
[----:B------:R-:W-:Y:S05]  /*97d0*/  @!P2 BRA `(.L_x_15067) ;  /* 0x000000000008a947 */ /* 0x000fea0003800000 */
[----:B------:R1:W-:Y:S04]  /*97e0*/  REDG.E.ADD.F32.FTZ.RN.STRONG.GPU desc[UR32][R2.64+0x800], R235 ;  /* 0x000800eb020079a6 */ /* 0x0003e8000c12f320 */
[----:B0-----:R0:W-:Y:S02]  /*97f0*/  REDG.E.ADD.F32.FTZ.RN.STRONG.GPU desc[UR32][R4.64+0x800], R147 ;  /* 0x00080093040079a6 */ /* 0x0011e4000c12f320 */
.L_x_15067:
[----:B------:R-:W-:Y:S05]  /*9800*/  BSYNC.RECONVERGENT B0 ;  /* 0x0000000000007941 */ /* 0x000fea0003800200 */
.L_x_15066:
[----:B0-----:R0:W0:Y:S01]  /*9810*/  LDS R147, [R146+0x2980] ;  /* 0x0029800092937984 */ /* 0x0010220000000800 */
[----:B------:R-:W-:Y:S04]  /*9820*/  BSSY.RECONVERGENT B0, `(.L_x_15068) ;  /* 0x0000004000007945 */ /* 0x000fe80003800200 */
[----:B------:R-:W-:Y:S05]  /*9830*/  @!P3 BRA `(.L_x_15069) ;  /* 0x000000000008b947 */ /* 0x000fea0003800000 */
[----:B------:R1:W-:Y:S04]  /*9840*/  REDG.E.ADD.F32.FTZ.RN.STRONG.GPU desc[UR32][R2.64+0x880], R233 ;  /* 0x000880e9020079a6 */ /* 0x0003e8000c12f320 */
[----:B0-----:R0:W-:Y:S02]  /*9850*/  REDG.E.ADD.F32.FTZ.RN.STRONG.GPU desc[UR32][R4.64+0x880], R147 ;  /* 0x00088093040079a6 */ /* 0x0011e4000c12f320 */
.L_x_15069:
[----:B------:R-:W-:Y:S05]  /*9860*/  BSYNC.RECONVERGENT B0 ;  /* 0x0000000000007941 */ /* 0x000fea0003800200 */
.L_x_15068:
[----:B------:R-:W0:Y:S01]  /*9870*/  LDS R145, [R145+0x2a00] ;  /* 0x002a000091917984 */ /* 0x000e220000000800 */
[----:B------:R-:W-:Y:S04]  /*9880*/  BSSY.RECONVERGENT B0, `(.L_x_15070) ;  /* 0x0000004000007945 */ /* 0x000fe80003800200 */
[----:B------:R-:W-:Y:S05]  /*9890*/  @!P4 BRA `(.L_x_15071) ;  /* 0x000000000008c947 */ /* 0x000fea0003800000 */
[----:B------:R1:W-:Y:S04]  /*98a0*/  REDG.E.ADD.F32.FTZ.RN.STRONG.GPU desc[UR32][R2.64+0x900], R231 ;  /* 0x000900e7020079a6 */ /* 0x0003e8000c12f320 */
[----:B0-----:R0:W-:Y:S02]  /*98b0*/  REDG.E.ADD.F32.FTZ.RN.STRONG.GPU desc[UR32][R4.64+0x900], R145 ;  /* 0x00090091040079a6 */ /* 0x0011e4000c12f320 */
.L_x_15071:
[----:B------:R-:W-:Y:S05]  /*98c0*/  BSYNC.RECONVERGENT B0 ;  /* 0x0000000000007941 */ /* 0x000fea0003800200 */
.L_x_15070:
[----:B0-----:R0:W0:Y:S01]  /*98d0*/  LDS R145, [R144+0x2a80] ;  /* 0x002a800090917984 */ /* 0x0010220000000800 */
[----:B------:R-:W-:Y:S04]  /*98e0*/  BSSY.RECONVERGENT B0, `(.L_x_15072) ;  /* 0x0000004000007945 */ /* 0x000fe80003800200 */
[----:B------:R-:W-:Y:S05]  /*98f0*/  @!P5 BRA `(.L_x_15073) ;  /* 0x000000000008d947 */ /* 0x000fea0003800000 */
[----:B------:R1:W-:Y:S04]  /*9900*/  REDG.E.ADD.F32.FTZ.RN.STRONG.GPU desc[UR32][R2.64+0x980], R229 ;  /* 0x000980e5020079a6 */ /* 0x0003e8000c12f320 */
[----:B0-----:R0:W-:Y:S02]  /*9910*/  REDG.E.ADD.F32.FTZ.RN.STRONG.GPU desc[UR32][R4.64+0x980], R145 ;  /* 0x00098091040079a6 */ /* 0x0011e4000c12f320 */
.L_x_15073:
[----:B------:R-:W-:Y:S05]  /*9920*/  BSYNC.RECONVERGENT B0 ;  /* 0x0000000000007941 */ /* 0x000fea0003800200 */
.L_x_15072:
        /* <DEDUP_REMOVED lines=11> */
.L_x_15075:
[----:B------:R-:W-:Y:S05]  /*99e0*/  BSYNC.RECONVERGENT B0 ;  /* 0x0000000000007941 */ /* 0x000fea0003800200 */
.L_x_15074:
[----:B0-----:R0:W0:Y:S01]  /*99f0*/  LDS R143, [R142+0x2b80] ;  /* 0x002b80008e8f7984 */ /* 0x0010220000000800 */
[----:B------:R-:W-:Y:S04]  /*9a00*/  BSSY.RECONVERGENT B0, `(.L_x_15076) ;  /* 0x0000004000007945 */ /* 0x000fe80003800200 */
[----:B------:R-:W-:Y:S05]  /*9a10*/  @!P1 BRA `(.L_x_15077) ;  /* 0x0000000000089947 */ /* 0x000fea0003800000 */
[----:B------:R1:W-:Y:S04]  /*9a20*/  REDG.E.ADD.F32.FTZ.RN.STRONG.GPU desc[UR32][R2.64+0xa80], R225 ;  /* 0x000a80e1020079a6 */ /* 0x0003e8000c12f320 */
[----:B0-----:R0:W-:Y:S02]  /*9a30*/  REDG.E.ADD.F32.FTZ.RN.STRONG.GPU desc[UR32][R4.64+0xa80], R143 ;  /* 0x000a808f040079a6 */ /* 0x0011e4000c12f320 */
.L_x_15077:
[----:B------:R-:W-:Y:S05]  /*9a40*/  BSYNC.RECONVERGENT B0 ;  /* 0x0000000000007941 */ /* 0x000fea0003800200 */
.L_x_15076:
[----:B------:R-:W0:Y:S01]  /*9a50*/  LDS R141, [R141+0x2c00] ;  /* 0x002c00008d8d7984 */ /* 0x000e220000000800 */
[----:B------:R-:W-:Y:S04]  /*9a60*/  BSSY.RECONVERGENT B0, `(.L_x_15078) ;  /* 0x0000004000007945 */ /* 0x000fe80003800200 */
[----:B------:R-:W-:Y:S05]  /*9a70*/  @!P2 BRA `(.L_x_15079) ;  /* 0x000000000008a947 */ /* 0x000fea0003800000 */
[----:B------:R1:W-:Y:S04]  /*9a80*/  REDG.E.ADD.F32.FTZ.RN.STRONG.GPU desc[UR32][R2.64+0xb00], R223 ;  /* 0x000b00df020079a6 */ /* 0x0003e8000c12f320 */
[----:B0-----:R0:W-:Y:S02]  /*9a90*/  REDG.E.ADD.F32.FTZ.RN.STRONG.GPU desc[UR32][R4.64+0xb00], R141 ;  /* 0x000b008d040079a6 */ /* 0x0011e4000c12f320 */
.L_x_15079:
[----:B------:R-:W-:Y:S05]  /*9aa0*/  BSYNC.RECONVERGENT B0 ;  /* 0x0000000000007941 */ /* 0x000fea0003800200 */
.L_x_15078:
[----:B0-----:R0:W0:Y:S01]  /*9ab0*/  LDS R141, [R140+0x2c80] ;  /* 0x002c80008c8d7984 */ /* 0x0010220000000800 */
[----:B------:R-:W-:Y:S04]  /*9ac0*/  BSSY.RECONVERGENT B0, `(.L_x_15080) ;  /* 0x0000004000007945 */ /* 0x000fe80003800200 */
[----:B------:R-:W-:Y:S05]  /*9ad0*/  @!P3 BRA `(.L_x_15081) ;  /* 0x000000000008b947 */ /* 0x000fea0003800000 */
[----:B------:R1:W-:Y:S04]  /*9ae0*/  REDG.E.ADD.F32.FTZ.RN.STRONG.GPU desc[UR32][R2.64+0xb80], R221 ;  /* 0x000b80dd020079a6 */ /* 0x0003e8000c12f320 */
[----:B0-----:R0:W-:Y:S02]  /*9af0*/  REDG.E.ADD.F32.FTZ.RN.STRONG.GPU desc[UR32][R4.64+0xb80], R141 ;  /* 0x000b808d040079a6 */ /* 0x0011e4000c12f320 */
.L_x_15081:
[----:B------:R-:W-:Y:S05]  /*9b00*/  BSYNC.RECONVERGENT B0 ;  /* 0x0000000000007941 */ /* 0x000fea0003800200 */
.L_x_15080:
[----:B------:R-:W0:Y:S01]  /*9b10*/  LDS R139, [R139+0x2d00] ;  /* 0x002d00008b8b7984 */ /* 0x000e220000000800 */
[----:B------:R-:W-:Y:S04]  /*9b20*/  BSSY.RECONVERGENT B0, `(.L_x_15082) ;  /* 0x0000004000007945 */ /* 0x000fe80003800200 */
[----:B------:R-:W-:Y:S05]  /*9b30*/  @!P4 BRA `(.L_x_15083) ;  /* 0x000000000008c947 */ /* 0x000fea0003800000 */
[----:B------:R1:W-:Y:S04]  /*9b40*/  REDG.E.ADD.F32.FTZ.RN.STRONG.GPU desc[UR32][R2.64+0xc00], R219 ;  /* 0x000c00db020079a6 */ /* 0x0003e8000c12f320 */
[----:B0-----:R0:W-:Y:S02]  /*9b50*/  REDG.E.ADD.F32.FTZ.RN.STRONG.GPU desc[UR32][R4.64+0xc00], R139 ;  /* 0x000c008b040079a6 */ /* 0x0011e4000c12f320 */
.L_x_15083:
[----:B------:R-:W-:Y:S05]  /*9b60*/  BSYNC.RECONVERGENT B0 ;  /* 0x0000000000007941 */ /* 0x000fea0003800200 */
.L_x_15082:
[----:B0-----:R0:W0:Y:S01]  /*9b70*/  LDS R139, [R138+0x2d80] ;  /* 0x002d80008a8b7984 */ /* 0x0010220000000800 */
[----:B------:R-:W-:Y:S04]  /*9b80*/  BSSY.RECONVERGENT B0, `(.L_x_15084) ;  /* 0x0000004000007945 */ /* 0x000fe80003800200 */
[----:B------:R-:W-:Y:S05]  /*9b90*/  @!P5 BRA `(.L_x_15085) ;  /* 0x000000000008d947 */ /* 0x000fea0003800000 */
[----:B------:R1:W-:Y:S04]  /*9ba0*/  REDG.E.ADD.F32.FTZ.RN.STRONG.GPU desc[UR32][R2.64+0xc80], R217 ;  /* 0x000c80d9020079a6 */ /* 0x0003e8000c12f320 */
[----:B0-----:R0:W-:Y:S02]  /*9bb0*/  REDG.E.ADD.F32.FTZ.RN.STRONG.GPU desc[UR32][R4.64+0xc80], R139 ;  /* 0x000c808b040079a6 */ /* 0x0011e4000c12f320 */
.L_x_15085:
[----:B------:R-:W-:Y:S05]  /*9bc0*/  BSYNC.RECONVERGENT B0 ;  /* 0x0000000000007941 */ /* 0x000fea0003800200 */
.L_x_15084:
        /* <DEDUP_REMOVED lines=11> */
.L_x_15087:
[----:B------:R-:W-:Y:S05]  /*9c80*/  BSYNC.RECONVERGENT B0 ;  /* 0x0000000000007941 */ /* 0x000fea0003800200 */
.L_x_15086:
[----:B0-----:R0:W0:Y:S01]  /*9c90*/  LDS R137, [R136+0x2e80] ;  /* 0x002e800088897984 */ /* 0x0010220000000800 */
[----:B------:R-:W-:Y:S04]  /*9ca0*/  BSSY.RECONVERGENT B0, `(.L_x_15088) ;  /* 0x0000004000007945 */ /* 0x000fe80003800200 */
[----:B------:R-:W-:Y:S05]  /*9cb0*/  @!P1 BRA `(.L_x_15089) ;  /* 0x0000000000089947 */ /* 0x000fea0003800000 */
[----:B------:R1:W-:Y:S04]  /*9cc0*/  REDG.E.ADD.F32.FTZ.RN.STRONG.GPU desc[UR32][R2.64+0xd80], R213 ;  /* 0x000d80d5020079a6 */ /* 0x0003e8000c12f320 */
[----:B0-----:R0:W-:Y:S02]  /*9cd0*/  REDG.E.ADD.F32.FTZ.RN.STRONG.GPU desc[UR32][R4.64+0xd80], R137 ;  /* 0x000d8089040079a6 */ /* 0x0011e4000c12f320 */
.L_x_15089:
[----:B------:R-:W-:Y:S05]  /*9ce0*/  BSYNC.RECONVERGENT B0 ;  /* 0x0000000000007941 */ /* 0x000fea0003800200 */
.L_x_15088:
[----:B------:R-:W0:Y:S01]  /*9cf0*/  LDS R135, [R135+0x2f00] ;  /* 0x002f000087877984 */ /* 0x000e220000000800 */
[----:B------:R-:W-:Y:S04]  /*9d00*/  BSSY.RECONVERGENT B0, `(.L_x_15090) ;  /* 0x0000004000007945 */ /* 0x000fe80003800200 */
[----:B------:R-:W-:Y:S05]  /*9d10*/  @!P2 BRA `(.L_x_15091) ;  /* 0x000000000008a947 */ /* 0x000fea0003800000 */
[----:B------:R1:W-:Y:S04]  /*9d20*/  REDG.E.ADD.F32.FTZ.RN.STRONG.GPU desc[UR32][R2.64+0xe00], R211 ;  /* 0x000e00d3020079a6 */ /* 0x0003e8000c12f320 */
[----:B0-----:R0:W-:Y:S02]  /*9d30*/  REDG.E.ADD.F32.FTZ.RN.STRONG.GPU desc[UR32][R4.64+0xe00], R135 ;  /* 0x000e0087040079a6 */ /* 0x0011e4000c12f320 */
.L_x_15091:
[----:B------:R-:W-:Y:S05]  /*9d40*/  BSYNC.RECONVERGENT B0 ;  /* 0x0000000000007941 */ /* 0x000fea0003800200 */
.L_x_15090:
[----:B0-----:R0:W0:Y:S01]  /*9d50*/  LDS R135, [R134+0x2f80] ;  /* 0x002f800086877984 */ /* 0x0010220000000800 */
[----:B------:R-:W-:Y:S04]  /*9d60*/  BSSY.RECONVERGENT B0, `(.L_x_15092) ;  /* 0x0000004000007945 */ /* 0x000fe80003800200 */
[----:B------:R-:W-:Y:S05]  /*9d70*/  @!P3 BRA `(.L_x_15093) ;  /* 0x000000000008b947 */ /* 0x000fea0003800000 */
[----:B------:R1:W-:Y:S04]  /*9d80*/  REDG.E.ADD.F32.FTZ.RN.STRONG.GPU desc[UR32][R2.64+0xe80], R209 ;  /* 0x000e80d1020079a6 */ /* 0x0003e8000c12f320 */
[----:B0-----:R0:W-:Y:S02]  /*9d90*/  REDG.E.ADD.F32.FTZ.RN.STRONG.GPU desc[UR32][R4.64+0xe80], R135 ;  /* 0x000e8087040079a6 */ /* 0x0011e4000c12f320 */
.L_x_15093:
[----:B------:R-:W-:Y:S05]  /*9da0*/  BSYNC.RECONVERGENT B0 ;  /* 0x0000000000007941 */ /* 0x000fea0003800200 */
.L_x_15092:
[----:B------:R-:W0:Y:S01]  /*9db0*/  LDS R133, [R133+0x3000] ;  /* 0x0030000085857984 */ /* 0x000e220000000800 */
[----:B------:R-:W-:Y:S04]  /*9dc0*/  BSSY.RECONVERGENT B0, `(.L_x_15094) ;  /* 0x0000004000007945 */ /* 0x000fe80003800200 */
[----:B------:R-:W-:Y:S05]  /*9dd0*/  @!P4 BRA `(.L_x_15095) ;  /* 0x000000000008c947 */ /* 0x000fea0003800000 */
[----:B------:R1:W-:Y:S04]  /*9de0*/  REDG.E.ADD.F32.FTZ.RN.STRONG.GPU desc[UR32][R2.64+0xf00], R197 ;  /* 0x000f00c5020079a6 */ /* 0x0003e8000c12f320 */
[----:B0-----:R0:W-:Y:S02]  /*9df0*/  REDG.E.ADD.F32.FTZ.RN.STRONG.GPU desc[UR32][R4.64+0xf00], R133 ;  /* 0x000f0085040079a6 */ /* 0x0011e4000c12f320 */
.L_x_15095:
[----:B------:R-:W-:Y:S05]  /*9e00*/  BSYNC.RECONVERGENT B0 ;  /* 0x0000000000007941 */ /* 0x000fea0003800200 */
.L_x_15094:
[----:B0-----:R0:W0:Y:S01]  /*9e10*/  LDS R133, [R34+0x3080] ;  /* 0x0030800022857984 */ /* 0x0010220000000800 */
[----:B------:R-:W-:Y:S04]  /*9e20*/  BSSY.RECONVERGENT B0, `(.L_x_15096) ;  /* 0x0000004000007945 */ /* 0x000fe80003800200 */
[----:B------:R-:W-:Y:S05]  /*9e30*/  @!P5 BRA `(.L_x_15097) ;  /* 0x000000000008d947 */ /* 0x000fea0003800000 */
[----:B------:R1:W-:Y:S04]  /*9e40*/  REDG.E.ADD.F32.FTZ.RN.STRONG.GPU desc[UR32][R2.64+0xf80], R195 ;  /* 0x000f80c3020079a6 */ /* 0x0003e8000c12f320 */
[----:B0-----:R0:W-:Y:S02]  /*9e50*/  REDG.E.ADD.F32.FTZ.RN.STRONG.GPU desc[UR32][R4.64+0xf80], R133 ;  /* 0x000f8085040079a6 */ /* 0x0011e4000c12f320 */
.L_x_15097:
[----:B------:R-:W-:Y:S05]  /*9e60*/  BSYNC.RECONVERGENT B0 ;  /* 0x0000000000007941 */ /* 0x000fea0003800200 */
.L_x_15096:
        /* <DEDUP_REMOVED lines=98> */
.L_x_15099:
[----:B------:R-:W-:Y:S05]  /*a490*/  BSYNC.RECONVERGENT B0 ;  /* 0x0000000000007941 */ /* 0x000fea0003800200 */
.L_x_15098:
[----:B------:R-:W-:-:S04]  /*a4a0*/  UIADD3 UR8, UPT, UPT, UR8, 0x1, URZ ;  /* 0x0000000108087890 */ /* 0x000fc8000fffe0ff */
[----:B------:R-:W-:-:S09]  /*a4b0*/  UISETP.GE.AND UP0, UPT, UR8, UR45, UPT ;  /* 0x0000002d0800728c */ /* 0x000fd2000bf06270 */
[----:B------:R-:W-:Y:S05]  /*a4c0*/  BRA.U !UP0, `(.L_x_15100) ;  /* 0xffffff8508487547 */ /* 0x000fea000b83ffff */
.L_x_15020:
[----:B------:R-:W-:Y:S01]  /*a4d0*/  BAR.SYNC.DEFER_BLOCKING 0x0 ;  /* 0x0000000000007b1d */ /* 0x000fe20000010000 */
[----:B------:R-:W-:Y:S01]  /*a4e0*/  F2FP.F16.F32.PACK_AB R75, R65, R66 ;  /* 0x00000042414b723e */ /* 0x000fe200000000ff */
[----:B------:R-:W-:Y:S01]  /*a4f0*/  UIADD3 UR14, UPT, UPT, UR20, -0x1, URZ ;  /* 0xffffffff140e7890 */ /* 0x000fe2000fffe0ff */
[----:B------:R-:W-:Y:S01]  /*a500*/  F2FP.F16.F32.PACK_AB R74, R67, R68 ;  /* 0x00000044434a723e */ /* 0x000fe200000000ff */
[----:B0-----:R-:W-:Y:S01]  /*a510*/  FADD.FTZ R4, R125, R104 ;  /* 0x000000687d047221 */ /* 0x001fe20000010000 */
[----:B------:R-:W-:-:S03]  /*a520*/  F2FP.F16.F32.PACK_AB R73, R69, R70 ;  /* 0x000000464549723e */ /* 0x000fc600000000ff */
[----:B------:R-:W0:Y:S01]  /*a530*/  S2UR UR11, SR_CTAID.X ;  /* 0x00000000000b79c3 */ /* 0x000e220000002500 */
[----:B------:R-:W0:Y:S01]  /*a540*/  LDCU.64 UR12, c[0x0][0x4f8] ;  /* 0x00009f00ff0c77ac */ /* 0x000e220008000a00 */
[----:B------:R-:W3:Y:S01]  /*a550*/  S2R R0, SR_TID.X ;  /* 0x0000000000007919 */ /* 0x000ee20000002100 */
[----:B------:R-:W-:Y:S02]  /*a560*/  F2FP.F16.F32.PACK_AB R72, R71, R72 ;  /* 0x000000484748723e */ /* 0x000fe400000000ff */
[----:B------:R-:W-:Y:S01]  /*a570*/  F2FP.F16.F32.PACK_AB R67, R57, R58 ;  /* 0x0000003a3943723e */ /* 0x000fe200000000ff */
[----:B------:R-:W5:Y:S01]  /*a580*/  LDCU.64 UR34, c[0x0][0x500] ;  /* 0x0000a000ff2277ac */ /* 0x000f620008000a00 */
[----:B------:R-:W-:Y:S01]  /*a590*/  F2FP.F16.F32.PACK_AB R66, R59, R60 ;  /* 0x0000003c3b42723e */ /* 0x000fe200000000ff */
[----:B------:R-:W5:Y:S01]  /*a5a0*/  S2UR UR10, SR_CTAID.Y ;  /* 0x00000000000a79c3 */ /* 0x000f620000002600 */
        /* <DEDUP_REMOVED lines=8> */
[----:B------:R-:W-:Y:S01]  /*a630*/  STS.128 [R121], R72 ;  /* 0x0000004879007388 */ /* 0x000fe20000000c00 */
[----:B------:R-:W-:Y:S01]  /*a640*/  F2FP.F16.F32.PACK_AB R106, R99, R100 ;  /* 0x00000064636a723e */ /* 0x000fe200000000ff */
[----:B------:R-:W-:Y:S01]  /*a650*/  UIADD3 UR29, UP1, UPT, UR29, -0x800, URZ ;  /* 0xfffff8001d1d7890 */ /* 0x000fe2000ff3e0ff */
[----:B------:R-:W-:Y:S01]  /*a660*/  F2FP.F16.F32.PACK_AB R19, R89, R90 ;  /* 0x0000005a5913723e */ /* 0x000fe200000000ff */
[----:B------:R-:W-:Y:S01]  /*a670*/  STS.128 [R121+0x10], R64 ;  /* 0x0000104079007388 */ /* 0x000fe20000000c00 */
[----:B------:R-:W-:-:S03]  /*a680*/  NOP ;  /* 0x0000000000007918 */ /* 0x000fc60000000000 */
[----:B------:R-:W2:Y:S01]  /*a690*/  LDS.128 R8, [R122] ;  /* 0x000000007a087984 */ /* 0x000ea20000000c00 */
[----:B0-----:R-:W-:Y:S01]  /*a6a0*/  UIMAD UR15, UR11, UR13, URZ ;  /* 0x0000000d0b0f72a4 */ /* 0x001fe2000f8e02ff */
[----:B------:R-:W-:Y:S01]  /*a6b0*/  F2FP.F16.F32.PACK_AB R18, R91, R92 ;  /* 0x0000005c5b12723e */ /* 0x000fe200000000ff */
[----:B------:R-:W-:Y:S01]  /*a6c0*/  UIMAD.WIDE.U32 UR12, UR11, UR12, UR8 ;  /* 0x0000000c0b0c72a5 */ /* 0x000fe2000f8e0008 */
[----:B------:R-:W0:Y:S01]  /*a6d0*/  LDS.128 R12, [R122+0x200] ;  /* 0x000200007a0c7984 */ /* 0x000e220000000c00 */
[----:B---3--:R-:W-:Y:S01]  /*a6e0*/  SHF.L.U32 R0, R0, 0x1, RZ ;  /* 0x0000000100007819 */ /* 0x008fe200000006ff */
[----:B------:R-:W-:Y:S01]  /*a6f0*/  UIADD3 UR25, UP2, UPT, UR25, -0x400, URZ ;  /* 0xfffffc0019197890 */ /* 0x000fe2000ff5e0ff */
[----:B------:R-:W-:Y:S01]  /*a700*/  F2FP.F16.F32.PACK_AB R17, R93, R94 ;  /* 0x0000005e5d11723e */ /* 0x000fe200000000ff */
[----:B------:R-:W-:Y:S01]  /*a710*/  UIADD3 UR13, UPT, UPT, UR13, UR15, URZ ;  /* 0x0000000f0d0d7290 */ /* 0x000fe2000fffe0ff */
[----:B------:R-:W-:Y:S01]  /*a720*/  LOP3.LUT R5, R0, 0x7c0, RZ, 0xc0, !PT ;  /* 0x000007c000057812 */ /* 0x000fe200078ec0ff */
[----:B-----5:R-:W-:Y:S01]  /*a730*/  UIMAD UR15, UR10, UR35, URZ ;  /* 0x000000230a0f72a4 */ /* 0x020fe2000f8e02ff */
[----:B------:R-:W-:Y:S01]  /*a740*/  F2FP.F16.F32.PACK_AB R16, R95, R96 ;  /* 0x000000605f10723e */ /* 0x000fe200000000ff */
[----:B------:R-:W-:Y:S01]  /*a750*/  UIMAD.WIDE.U32 UR12, UR10, UR34, UR12 ;  /* 0x000000220a0c72a5 */ /* 0x000fe2000f8e000c */
[----:B------:R-:W-:Y:S01]  /*a760*/  LOP3.LUT R0, R5, 0x1f, R124, 0xf8, !PT ;  /* 0x0000001f05007812 */ /* 0x000fe200078ef87c */
[----:B------:R-:W3:Y:S01]  /*a770*/  LDCU.64 UR34, c[0x0][0x518] ;  /* 0x0000a300ff2277ac */ /* 0x000ee20008000a00 */
[----:B------:R-:W-:Y:S01]  /*a780*/  FADD.FTZ R5, R4, R103 ;  /* 0x0000006704057221 */ /* 0x000fe20000010000 */
[----:B------:R-:W-:-:S03]  /*a790*/  UIADD3 UR15, UPT, UPT, UR13, UR15, URZ ;  /* 0x0000000f0d0f7290 */ /* 0x000fc6000fffe0ff */
[----:B------:R-:W-:Y:S01]  /*a7a0*/  FADD.FTZ R4, R5, R102 ;  /* 0x0000006605047221 */ /* 0x000fe20000010000 */
[----:B-1----:R-:W-:Y:S02]  /*a7b0*/  ULEA UR13, UP0, UR12, UR36, 0x1 ;  /* 0x000000240c0d7291 */ /* 0x002fe4000f8008ff */
[----:B------:R-:W-:Y:S01]  /*a7c0*/  UIADD3 UR23, UP3, UPT, UR23, -0x400, URZ ;  /* 0xfffffc0017177890 */ /* 0x000fe2000ff7e0ff */
[----:B------:R-:W-:Y:S01]  /*a7d0*/  FADD.FTZ R5, R4, R101 ;  /* 0x0000006504057221 */ /* 0x000fe20000010000 */
[----:B------:R-:W-:Y:S02]  /*a7e0*/  ULEA.HI.X UR12, UR12, UR37, UR15, 0x1, UP0 ;  /* 0x000000250c0c7291 */ /* 0x000fe400080f0c0f */
[----:B------:R-:W-:Y:S01]  /*a7f0*/  MOV R2, UR13 ;  /* 0x0000000d00027c02 */ /* 0x000fe20008000f00 */
[----:B------:R-:W1:Y:S01]  /*a800*/  LDCU.64 UR36, c[0x0][0x560] ;  /* 0x0000ac00ff2477ac */ /* 0x000e620008000a00 */
[----:B------:R-:W-:Y:S02]  /*a810*/  FADD.FTZ R100, R5, R100 ;  /* 0x0000006405647221 */ /* 0x000fe40000010000 */
[----:B------:R-:W-:Y:S01]  /*a820*/  MOV R3, UR12 ;  /* 0x0000000c00037c02 */ /* 0x000fe20008000f00 */
[----:B------:R-:W-:Y:S01]  /*a830*/  UIADD3 UR21, UP4, UPT, UR21, -0x400, URZ ;  /* 0xfffffc0015157890 */ /* 0x000fe2000ff9e0ff */
[----:B------:R-:W-:Y:S01]  /*a840*/  FADD.FTZ R99, R100, R99 ;  /* 0x0000006364637221 */ /* 0x000fe20000010000 */
[----:B---3--:R-:W-:Y:S01]  /*a850*/  UIMAD UR12, UR11, UR35, URZ ;  /* 0x000000230b0c72a4 */ /* 0x008fe2000f8e02ff */
[----:B------:R-:W-:Y:S01]  /*a860*/  IMAD.WIDE.U32 R2, R0, 0x10, R2 ;  /* 0x0000001000027825 */ /* 0x000fe200078e0002 */
[----:B------:R-:W-:-:S03]  /*a870*/  UIMAD.WIDE.U32 UR8, UR11, UR34, UR8 ;  /* 0x000000220b0872a5 */ /* 0x000fc6000f8e0008 */
[----:B------:R-:W-:Y:S01]  /*a880*/  FADD.FTZ R98, R99, R98 ;  /* 0x0000006263627221 */ /* 0x000fe20000010000 */
[----:B------:R-:W3:Y:S01]  /*a890*/  LDCU.64 UR34, c[0x0][0x520] ;  /* 0x0000a400ff2277ac */ /* 0x000ee20008000a00 */
[----:B--2---:R-:W-:Y:S02]  /*a8a0*/  STG.E.128 desc[UR32][R2.64], R8 ;  /* 0x0000000802007986 */ /* 0x004fe4000c101d20 */
[----:B------:R-:W-:Y:S01]  /*a8b0*/  FADD.FTZ R97, R98, R97 ;  /* 0x0000006162617221 */ /* 0x000fe20000010000 */
[----:B------:R-:W-:Y:S01]  /*a8c0*/  UIADD3 UR9, UPT, UPT, UR9, UR12, URZ ;  /* 0x0000000c09097290 */ /* 0x000fe2000fffe0ff */
[----:B0-----:R0:W-:Y:S02]  /*a8d0*/  STG.E.128 desc[UR32][R2.64+0x200], R12 ;  /* 0x0002000c02007986 */ /* 0x0011e4000c101d20 */
[----:B------:R-:W-:Y:S01]  /*a8e0*/  FADD.FTZ R96, R97, R96 ;  /* 0x0000006061607221 */ /* 0x000fe20000010000 */
[----:B------:R-:W-:Y:S01]  /*a8f0*/  UIADD3.X UR30, UPT, UPT, UR30, -0x1, URZ, UP1, !UPT ;  /* 0xffffffff1e1e7890 */ /* 0x000fe20008ffe4ff */
[----:B------:R-:W-:Y:S02]  /*a900*/  BAR.SYNC.DEFER_BLOCKING 0x0 ;  /* 0x0000000000007b1d */ /* 0x000fe40000010000 */
[----:B------:R-:W-:Y:S01]  /*a910*/  FADD.FTZ R95, R96, R95 ;  /* 0x0000005f605f7221 */ /* 0x000fe20000010000 */
[----:B------:R-:W-:-:S02]  /*a920*/  UIADD3.X UR26, UPT, UPT, UR26, -0x1, URZ, UP2, !UPT ;  /* 0xffffffff1a1a7890 */ /* 0x000fc400097fe4ff */
[----:B------:R-:W-:Y:S01]  /*a930*/  UIADD3.X UR24, UPT, UPT, UR24, -0x1, URZ, UP3, !UPT ;  /* 0xffffffff18187890 */ /* 0x000fe20009ffe4ff */
[----:B------:R-:W-:Y:S01]  /*a940*/  FADD.FTZ R94, R95, R94 ;  /* 0x0000005e5f5e7221 */ /* 0x000fe20000010000 */
[----:B------:R-:W-:Y:S02]  /*a950*/  UIADD3.X UR22, UPT, UPT, UR22, -0x1, URZ, UP4, !UPT ;  /* 0xffffffff16167890 */ /* 0x000fe4000a7fe4ff */
[----:B---3--:R-:W-:Y:S01]  /*a960*/  UIMAD UR12, UR10, UR35, URZ ;  /* 0x000000230a0c72a4 */ /* 0x008fe2000f8e02ff */
[----:B------:R-:W-:Y:S01]  /*a970*/  FADD.FTZ R93, R94, R93 ;  /* 0x0000005d5e5d7221 */ /* 0x000fe20000010000 */
[----:B------:R-:W-:-:S03]  /*a980*/  UIMAD.WIDE.U32 UR8, UR10, UR34, UR8 ;  /* 0x000000220a0872a5 */ /* 0x000fc6000f8e0008 */
[----:B------:R-:W-:Y:S01]  /*a990*/  FADD.FTZ R92, R93, R92 ;  /* 0x0000005c5d5c7221 */ /* 0x000fe20000010000 */
[----:B------:R-:W-:Y:S02]  /*a9a0*/  UIADD3 UR12, UPT, UPT, UR9, UR12, URZ ;  /* 0x0000000c090c7290 */ /* 0x000fe4000fffe0ff */
[----:B-1----:R-:W-:Y:S01]  /*a9b0*/  ULEA UR9, UP0, UR8, UR36, 0x1 ;  /* 0x0000002408097291 */ /* 0x002fe2000f8008ff */
[----:B------:R-:W-:-:S03]  /*a9c0*/  FADD.FTZ R91, R92, R91 ;  /* 0x0000005b5c5b7221 */ /* 0x000fc60000010000 */
[----:B------:R-:W-:Y:S01]  /*a9d0*/  ULEA.HI.X UR8, UR8, UR37, UR12, 0x1, UP0 ;  /* 0x0000002508087291 */ /* 0x000fe200080f0c0c */
[----:B------:R-:W-:Y:S01]  /*a9e0*/  FADD.FTZ R90, R91, R90 ;  /* 0x0000005a5b5a7221 */ /* 0x000fe20000010000 */
[----:B0-----:R-:W-:Y:S01]  /*a9f0*/  MOV R2, UR9 ;  /* 0x0000000900027c02 */ /* 0x001fe20008000f00 */
        /* <DEDUP_REMOVED lines=15> */
.L_x_15018:
        /* <DEDUP_REMOVED lines=33> */
.L_x_15103:
[----:B------:R-:W-:Y:S05]  /*ad00*/  BSYNC.RECONVERGENT B0 ;  /* 0x0000000000007941 */ /* 0x000fea0003800200 */
.L_x_15102:
        /* <DEDUP_REMOVED lines=31> */
.L_x_15105:
[----:B------:R-:W-:Y:S05]  /*af00*/  BSYNC.RECONVERGENT B0 ;  /* 0x0000000000007941 */ /* 0x000fea0003800200 */
.L_x_15104:
[----:B------:R-:W-:Y:S05]  /*af10*/  @P0 EXIT ;  /* 0x000000000000094d */ /* 0x000fea0003800000 */
[----:B------:R-:W3:Y:S01]  /*af20*/  S2UR UR8, SR_CgaCtaId ;  /* 0x00000000000879c3 */ /* 0x000ee20000008800 */
[----:B------:R-:W5:Y:S01]  /*af30*/  LDCU.64 UR6, c[0x0][0x4a8] ;  /* 0x00009500ff0677ac */ /* 0x000f620008000a00 */
[----:B01----:R-:W-:Y:S01]  /*af40*/  MOV R7, R8 ;  /* 0x0000000800077202 */ /* 0x003fe20000000f00 */
[----:B------:R-:W0:Y:S01]  /*af50*/  LDCU UR9, c[0x0][0x360] ;  /* 0x00006c00ff0977ac */ /* 0x000e220008000800 */
[----:B------:R-:W1:Y:S01]  /*af60*/  LDCU.64 UR12, c[0x0][0x4b0] ;  /* 0x00009600ff0c77ac */ /* 0x000e620008000a00 */
[----:B------:R-:W0:Y:S01]  /*af70*/  LDCU.64 UR14, c[0x0][0x530] ;  /* 0x0000a600ff0e77ac */ /* 0x000e220008000a00 */
[----:B-----5:R-:W-:-:S03]  /*af80*/  UIMAD.WIDE.U32 UR4, UR10, UR6, URZ ;  /* 0x000000060a0472a5 */ /* 0x020fc6000f8e00ff */
[----:B------:R-:W-:Y:S01]  /*af90*/  UMOV UR6, 0x400 ;  /* 0x0000040000067882 */ /* 0x000fe20000000000 */
[----:B------:R-:W-:Y:S02]  /*afa0*/  UIMAD UR10, UR10, UR7, UR5 ;  /* 0x000000070a0a72a4 */ /* 0x000fe4000f8e0205 */
[----:B01-3--:R-:W-:-:S12]  /*afb0*/  ULEA UR6, UR8, UR6, 0x18 ;  /* 0x0000000608067291 */ /* 0x00bfd8000f8ec0ff */
.L_x_15106:
        /* <DEDUP_REMOVED lines=19> */
.L_x_15107:
        /* <DEDUP_REMOVED lines=9> */
.L_x_18756:


//--------------------- .text._Z25selective_scan_bwd_kernelI32Selective_Scan_bwd_kernel_traitsILi32ELi16ELb1ELb1ELb1ELb1ELb0EN3c104HalfENS1_7complexIfEEEEv12SSMParamsBwd --------------------------
	.section	.text._Z25selective_scan_bwd_kernelI32Selective_Scan_bwd_kernel_traitsILi32ELi16ELb1ELb1ELb1ELb1ELb0EN3c104HalfENS1_7complexIfEEEEv12SSMParamsBwd,"ax",@progbits
	.align	128
        .global         _Z25selective_scan_bwd_kernelI32Selective_Scan_bwd_kernel_traitsILi32ELi16ELb1ELb1ELb1ELb1ELb0EN3c104HalfENS1_7complexIfEEEEv12SSMParamsBwd
        .type           _Z25selective_scan_bwd_kernelI32Selective_Scan_bwd_kernel_traitsILi32ELi16ELb1ELb1ELb1ELb1ELb0EN3c104HalfENS1_7complexIfEEEEv12SSMParamsBwd,@function
        .size           _Z25selective_scan_bwd_kernelI32Selective_Scan_bwd_kernel_traitsILi32ELi16ELb1ELb1ELb1ELb1ELb0EN3c104HalfENS1_7complexIfEEEEv12SSMParamsBwd,(.L_x_18757 - _Z25selective_scan_bwd_kernelI32Selective_Scan_bwd_kernel_traitsILi32ELi16ELb1ELb1ELb1ELb1ELb0EN3c104HalfENS1_7complexIfEEEEv12SSMParamsBwd)
        .other          _Z25selective_scan_bwd_kernelI32Selective_Scan_bwd_kernel_traitsILi32ELi16ELb1ELb1ELb1ELb1ELb0EN3c104HalfENS1_7complexIfEEEEv12SSMParamsBwd,@"STO_CUDA_ENTRY STV_DEFAULT"
_Z25selective_scan_bwd_kernelI32Selective_Scan_bwd_kernel_traitsILi32ELi16ELb1ELb1ELb1ELb1ELb0EN3c104HalfENS1_7complexIfEEEEv12SSMParamsBwd:
.text._Z25selective_scan_bwd_kernelI32Selective_Scan_bwd_kernel_traitsILi32ELi16ELb1ELb1ELb1ELb1ELb0EN3c104HalfENS1_7complexIfEEEEv12SSMParamsBwd:
        /* <DEDUP_REMOVED lines=175> */
.L_x_15222:
        /* <DEDUP_REMOVED lines=97> */
.L_x_15110:
[----:B------:R-:W-:Y:S05]  /*1100*/  BSYNC.RECONVERGENT B0 ;  /* 0x0000000000007941 */ /* 0x000fea0003800200 */
.L_x_15109:
        /* <DEDUP_REMOVED lines=39> */
.L_x_15112:
[----:B------:R-:W-:Y:S05]  /*1380*/  BSYNC.RECONVERGENT B0 ;  /* 0x0000000000007941 */ /* 0x000fea0003800200 */
.L_x_15111:
        /* <DEDUP_REMOVED lines=39> */
.L_x_15114:
[----:B------:R-:W-:Y:S05]  /*1600*/  BSYNC.RECONVERGENT B0 ;  /* 0x0000000000007941 */ /* 0x000fea0003800200 */
.L_x_15113:
[----:B------:R-:W-:Y:S01]  /*1610*/  BSSY.RECONVERGENT B0, `(.L_x_15115) ;  /* 0x0000027000007945 */ /* 0x000fe20003800200 */
[--C-:B------:R-:W-:Y:S01]  /*1620*/  HADD2.F32 R87, -RZ, R18.reuse.H0_H0 ;  /* 0x20000012ff577230 */ /* 0x100fe20000004100 */
[----:B------:R-:W-:Y:S01]  /*1630*/  FSETP.GTU.FTZ.AND P2, PT, R95, 20, PT ;  /* 0x41a000005f00780b */ /* 0x000fe20003f5c000 */
[----:B------:R-:W-:Y:S02]  /*1640*/  HADD2.F32 R79, -RZ, R19.H0_H0 ;  /* 0x20000013ff4f7230 */ /* 0x000fe40000004100 */
        /* <DEDUP_REMOVED lines=35> */
.L_x_15116:
[----:B------:R-:W-:Y:S05]  /*1880*/  BSYNC.RECONVERGENT B0 ;  /* 0x0000000000007941 */ /* 0x000fea0003800200 */
.L_x_15115:
[----:B------:R-:W-:Y:S01]  /*1890*/  BSSY.RECONVERGENT B0, `(.L_x_15117) ;  /* 0x000002a000007945 */ /* 0x000fe20003800200 */
[----:B0-----:R-:W-:Y:S01]  /*18a0*/  HADD2.F32 R56, -RZ, R8.H0_H0 ;  /* 0x20000008ff387230 */ /* 0x001fe20000004100 */
[----:B------:R-:W-:Y:S01]  /*18b0*/  FSETP.GTU.FTZ.AND P3, PT, R96, 20, PT ;  /* 0x41a000006000780b */ /* 0x000fe20003f7c000 */
[----:B------:R-:W-:Y:S02]  /*18c0*/  HADD2.F32 R51, -RZ, R10.H0_H0 ;  /* 0x2000000aff337230 */ /* 0x000fe40000004100 */
[----:B------:R-:W-:Y:S01]  /*18d0*/  FADD.FTZ R93, R93, UR6 ;  /* 0x000000065d5d7e21 */ /* 0x000fe20008010000 */
[----:B------:R-:W-:Y:S02]  /*18e0*/  HADD2.F32 R8, -RZ, R8.H1_H1 ;  /* 0x30000008ff087230 */ /* 0x000fe40000004100 */
        /* <DEDUP_REMOVED lines=36> */
.L_x_15118:
[----:B------:R-:W-:Y:S05]  /*1b30*/  BSYNC.RECONVERGENT B0 ;  /* 0x0000000000007941 */ /* 0x000fea0003800200 */
.L_x_15117:
[----:B------:R-:W-:Y:S01]  /*1b40*/  BSSY.RECONVERGENT B0, `(.L_x_15119) ;  /* 0x000002c000007945 */ /* 0x000fe20003800200 */
[----:B------:R-:W-:Y:S02]  /*1b50*/  HFMA2 R94, -RZ, RZ, 0, 0 ;  /* 0x00000000ff5e7431 */ /* 0x000fe400000001ff */
[----:B-1----:R-:W-:Y:S01]  /*1b60*/  HADD2.F32 R47, -RZ, R4.H0_H0 ;  /* 0x20000004ff2f7230 */ /* 0x002fe20000004100 */
[----:B------:R-:W-:Y:S01]  /*1b70*/  FSETP.GTU.FTZ.AND P4, PT, R93, 20, PT ;  /* 0x41a000005d00780b */ /* 0x000fe20003f9c000 */
[----:B------:R-:W-:Y:S02]  /*1b80*/  HADD2.F32 R43, -RZ, R6.H0_H0 ;  /* 0x20000006ff2b7230 */ /* 0x000fe40000004100 */
[----:B------:R-:W-:Y:S01]  /*1b90*/  FADD.FTZ R92, R17, UR6 ;  /* 0x00000006115c7e21 */ /* 0x000fe20008010000 */
[----:B------:R-:W-:Y:S02]  /*1ba0*/  HADD2.F32 R4, -RZ, R4.H1_H1 ;  /* 0x30000004ff047230 */ /* 0x000fe40000004100 */
        /* <DEDUP_REMOVED lines=37> */
.L_x_15120:
[----:B------:R-:W-:Y:S05]  /*1e00*/  BSYNC.RECONVERGENT B0 ;  /* 0x0000000000007941 */ /* 0x000fea0003800200 */
.L_x_15119:
        /* <DEDUP_REMOVED lines=38> */
.L_x_15122:
[----:B------:R-:W-:Y:S05]  /*2070*/  BSYNC.RECONVERGENT B0 ;  /* 0x0000000000007941 */ /* 0x000fea0003800200 */
.L_x_15121:
        /* <DEDUP_REMOVED lines=39> */
.L_x_15124:
[----:B------:R-:W-:Y:S05]  /*22f0*/  BSYNC.RECONVERGENT B0 ;  /* 0x0000000000007941 */ /* 0x000fea0003800200 */
.L_x_15123:
        /* <DEDUP_REMOVED lines=38> */
.L_x_15126:
[----:B------:R-:W-:Y:S05]  /*2560*/  BSYNC.RECONVERGENT B0 ;  /* 0x0000000000007941 */ /* 0x000fea0003800200 */
.L_x_15125:
        /* <DEDUP_REMOVED lines=39> */
.L_x_15128:
[----:B------:R-:W-:Y:S05]  /*27e0*/  BSYNC.RECONVERGENT B0 ;  /* 0x0000000000007941 */ /* 0x000fea0003800200 */
.L_x_15127:
        /* <DEDUP_REMOVED lines=38> */
.L_x_15130:
[----:B------:R-:W-:Y:S05]  /*2a50*/  BSYNC.RECONVERGENT B0 ;  /* 0x0000000000007941 */ /* 0x000fea0003800200 */
.L_x_15129:
        /* <DEDUP_REMOVED lines=32> */
.L_x_15132:
[----:B------:R-:W-:Y:S05]  /*2c60*/  BSYNC.RECONVERGENT B0 ;  /* 0x0000000000007941 */ /* 0x000fea0003800200 */
.L_x_15131:
        /* <DEDUP_REMOVED lines=32> */
.L_x_15134:
[----:B------:R-:W-:Y:S05]  /*2e70*/  BSYNC.RECONVERGENT B0 ;  /* 0x0000000000007941 */ /* 0x000fea0003800200 */
.L_x_15133:
        /* <DEDUP_REMOVED lines=32> */
.L_x_15136:
[----:B------:R-:W-:Y:S05]  /*3080*/  BSYNC.RECONVERGENT B0 ;  /* 0x0000000000007941 */ /* 0x000fea0003800200 */
.L_x_15135:
        /* <DEDUP_REMOVED lines=32> */
.L_x_15138:
[----:B------:R-:W-:Y:S05]  /*3290*/  BSYNC.RECONVERGENT B0 ;  /* 0x0000000000007941 */ /* 0x000fea0003800200 */
.L_x_15137:
        /* <DEDUP_REMOVED lines=32> */
.L_x_15140:
[----:B------:R-:W-:Y:S05]  /*34a0*/  BSYNC.RECONVERGENT B0 ;  /* 0x0000000000007941 */ /* 0x000fea0003800200 */
.L_x_15139:
        /* <DEDUP_REMOVED lines=24> */
[----:B------:R-:W0:Y:S01]  /*3630*/  S2R R0, SR_TID.X ;  /* 0x0000000000007919 */ /* 0x000e220000002100 */
[----:B------:R-:W1:Y:S01]  /*3640*/  LDC R55, c[0x0][0x388] ;  /* 0x0000e200ff377b82 */ /* 0x000e620000000800 */
        /* <DEDUP_REMOVED lines=19> */
[----:B------:R-:W3:Y:S01]  /*3780*/  LDCU UR44, c[0x0][0x394] ;  /* 0x00007280ff2c77ac */ /* 0x000ee20008000800 */
[----:B------:R-:W4:Y:S01]  /*3790*/  LDCU UR45, c[0x0][0x38c] ;  /* 0x00007180ff2d77ac */ /* 0x000f220008000800 */
[----:B------:R-:W1:Y:S01]  /*37a0*/  LDCU.64 UR32, c[0x0][0x3c0] ;  /* 0x00007800ff2077ac */ /* 0x000e620008000a00 */
[----:B0-----:R-:W-:Y:S01]  /*37b0*/  ISETP.EQ.AND P0, PT, R0, RZ, P0 ;  /* 0x000000ff0000720c */ /* 0x001fe20000702270 */
[----:B------:R-:W0:Y:S01]  /*37c0*/  LDCU.64 UR34, c[0x0][0x440] ;  /* 0x00008800ff2277ac */ /* 0x000e220008000a00 */
[----:B------:R-:W0:Y:S01]  /*37d0*/  LDCU.64 UR36, c[0x0][0x3e0] ;  /* 0x00007c00ff2477ac */ /* 0x000e220008000a00 */
[----:B------:R-:W0:Y:S01]  /*37e0*/  LDCU.64 UR38, c[0x0][0x4d0] ;  /* 0x00009a00ff2677ac */ /* 0x000e220008000a00 */
[----:B------:R-:W0:Y:S01]  /*37f0*/  LDCU.64 UR40, c[0x0][0x4f0] ;  /* 0x00009e00ff2877ac */ /* 0x000e220008000a00 */
[----:B------:R-:W0:Y:S01]  /*3800*/  LDCU.128 UR24, c[0x0][0x3a0] ;  /* 0x00007400ff1877ac */ /* 0x000e220008000c00 */
[----:B------:R-:W-:-:S07]  /*3810*/  UMOV UR8, URZ ;  /* 0x000000ff00087c82 */ /* 0x000fce0008000000 */
.L_x_15221:
[----:B------:R-:W5:Y:S01]  /*3820*/  S2R R0, SR_TID.X ;  /* 0x0000000000007919 */ /* 0x000f620000002100 */
[----:B-1----:R-:W-:-:S04]  /*3830*/  UIMAD.WIDE.U32 UR30, UR8, UR32, URZ ;  /* 0x00000020081e72a5 */ /* 0x002fc8000f8e00ff */
[----:B------:R-:W-:Y:S02]  /*3840*/  UIMAD UR31, UR8, UR33, UR31 ;  /* 0x00000021081f72a4 */ /* 0x000fe4000f8e021f */
[----:B------:R-:W-:-:S04]  /*3850*/  ULEA UR42, UP0, UR30, UR9, 0x1 ;  /* 0x000000091e2a7291 */ /* 0x000fc8000f8008ff */
[----:B------:R-:W-:-:S06]  /*3860*/  ULEA.HI.X UR30, UR30, UR21, UR31, 0x1, UP0 ;  /* 0x000000151e1e7291 */ /* 0x000fcc00080f0c1f */
[----:B------:R-:W-:Y:S02]  /*3870*/  MOV R3, UR30 ;  /* 0x0000001e00037c02 */ /* 0x000fe40008000f00 */
[----:B-----5:R-:W-:-:S04]  /*3880*/  SHF.L.U32 R2, R0, 0x2, RZ ;  /* 0x0000000200027819 */ /* 0x020fc800000006ff */
[----:B0-----:R-:W-:Y:S02]  /*3890*/  LOP3.LUT R5, R2, 0xf80, RZ, 0xc0, !PT ;  /* 0x00000f8002057812 */ /* 0x001fe400078ec0ff */
[----:B------:R-:W-:Y:S02]  /*38a0*/  MOV R2, UR42 ;  /* 0x0000002a00027c02 */ /* 0x000fe40008000f00 */
[----:B------:R-:W-:-:S05]  /*38b0*/  LOP3.LUT R23, R5, 0x1f, R124, 0xf8, !PT ;  /* 0x0000001f05177812 */ /* 0x000fca00078ef87c */
[----:B------:R-:W-:-:S05]  /*38c0*/  IMAD.WIDE.U32 R2, R23, 0x10, R2 ;  /* 0x0000001017027825 */ /* 0x000fca00078e0002 */
[----:B------:R-:W5:Y:S04]  /*38d0*/  LDG.E.128 R4, desc[UR28][R2.64] ;  /* 0x0000001c02047981 */ /* 0x000f68000c1e1d00 */
[----:B------:R-:W3:Y:S04]  /*38e0*/  LDG.E.128 R8, desc[UR28][R2.64+0x200] ;  /* 0x0002001c02087981 */ /* 0x000ee8000c1e1d00 */
[----:B----4-:R-:W4:Y:S04]  /*38f0*/  LDG.E.128 R12, desc[UR28][R2.64+0x400] ;  /* 0x0004001c020c7981 */ /* 0x010f28000c1e1d00 */
[----:B------:R-:W4:Y:S01]  /*3900*/  LDG.E.128 R16, desc[UR28][R2.64+0x600] ;  /* 0x0006001c02107981 */ /* 0x000f22000c1e1d00 */
        /* <DEDUP_REMOVED lines=14> */
[----:B--2---:R-:W-:-:S04]  /*39f0*/  MOV R36, UR42 ;  /* 0x0000002a00247c02 */ /* 0x004fc80008000f00 */
[----:B------:R-:W-:-:S03]  /*3a00*/  MOV R37, UR30 ;  /* 0x0000001e00257c02 */ /* 0x000fc60008000f00 */
[----:B------:R-:W-:Y:S01]  /*3a10*/  IMAD.WIDE.U32 R36, R23, 0x10, R36 ;  /* 0x0000001017247825 */ /* 0x000fe200078e0024 */
[----:B-----5:R0:W-:Y:S04]  /*3a20*/  STS.128 [R122], R4 ;  /* 0x000000047a007388 */ /* 0x0201e80000000c00 */
[----:B---3--:R-:W-:Y:S04]  /*3a30*/  STS.128 [R122+0x200], R8 ;  /* 0x000200087a007388 */ /* 0x008fe80000000c00 */
[----:B----4-:R1:W-:Y:S04]  /*3a40*/  STS.128 [R122+0x400], R12 ;  /* 0x0004000c7a007388 */ /* 0x0103e80000000c00 */
[----:B------:R2:W-:Y:S01]  /*3a50*/  STS.128 [R122+0x600], R16 ;  /* 0x000600107a007388 */ /* 0x0005e20000000c00 */
[----:B------:R-:W-:-:S03]  /*3a60*/  NOP ;  /* 0x0000000000007918 */ /* 0x000fc60000000000 */
[----:B------:R-:W3:Y:S04]  /*3a70*/  LDG.E.128 R20, desc[UR28][R36.64] ;  /* 0x0000001c24147981 */ /* 0x000ee8000c1e1d00 */
[----:B------:R-:W4:Y:S04]  /*3a80*/  LDG.E.128 R24, desc[UR28][R36.64+0x200] ;  /* 0x0002001c24187981 */ /* 0x000f28000c1e1d00 */
        /* <DEDUP_REMOVED lines=41> */
[----:B------:R1:W0:Y:S08]  /*3d20*/  MUFU.COS R152, R9 ;  /* 0x0000000900987308 */ /* 0x0002300000000000 */
[----:B------:R-:W-:Y:S01]  /*3d30*/  MUFU.SIN R10, R11 ;  /* 0x0000000b000a7308 */ /* 0x000fe20000000400 */
[----:B-1----:R-:W-:Y:S01]  /*3d40*/  FMUL.RZ R9, R3, 0.15915493667125701904 ;  /* 0x3e22f98303097820 */ /* 0x002fe2000040c000 */
[----:B------:R-:W-:-:S06]  /*3d50*/  FMUL.FTZ R3, R95, UR47 ;  /* 0x0000002f5f037c20 */ /* 0x000fcc0008410000 */
[----:B------:R1:W0:Y:S08]  /*3d60*/  MUFU.COS R150, R11 ;  /* 0x0000000b00967308 */ /* 0x0002300000000000 */
        /* <DEDUP_REMOVED lines=25> */
[C---:B------:R-:W-:Y:S01]  /*3f00*/  FMUL.FTZ R3, R2.reuse, R114 ;  /* 0x0000007202037220 */ /* 0x040fe20000410000 */
[C---:B------:R-:W-:Y:S01]  /*3f10*/  FMUL.FTZ R14, R2.reuse, R95 ;  /* 0x0000005f020e7220 */ /* 0x040fe20000410000 */
[C---:B------:R-:W-:Y:S01]  /*3f20*/  FMUL.FTZ R131, R2.reuse, R76 ;  /* 0x0000004c02837220 */ /* 0x040fe20000410000 */
[C---:B------:R-:W-:Y:S01]  /*3f30*/  FMUL.FTZ R17, R2.reuse, R96 ;  /* 0x0000006002117220 */ /* 0x040fe20000410000 */
[C---:B------:R-:W-:Y:S01]  /*3f40*/  FMUL.FTZ R129, R2.reuse, R79 ;  /* 0x0000004f02817220 */ /* 0x040fe20000410000 */
        /* <DEDUP_REMOVED lines=8> */
[C---:B0-----:R-:W-:Y:S01]  /*3fd0*/  FMUL.FTZ R155, R3.reuse, R4 ;  /* 0x00000004039b7220 */ /* 0x041fe20000410000 */
[----:B------:R-:W-:Y:S01]  /*3fe0*/  FMUL.FTZ R4, R2, R93 ;  /* 0x0000005d02047220 */ /* 0x000fe20000410000 */
[----:B------:R-:W-:Y:S01]  /*3ff0*/  FMUL.FTZ R156, R3, R156 ;  /* 0x0000009c039c7220 */ /* 0x000fe20000410000 */
[----:B------:R-:W-:Y:S01]  /*4000*/  LEA R3, R123, R121, 0x5 ;  /* 0x000000797b037211 */ /* 0x000fe200078e28ff */
[C---:B-1----:R-:W-:Y:S01]  /*4010*/  FMUL.FTZ R152, R7.reuse, R152 ;  /* 0x0000009807987220 */ /* 0x042fe20000410000 */
[----:B------:R-:W-:-:S02]  /*4020*/  FMUL.FTZ R151, R7, R8 ;  /* 0x0000000807977220 */ /* 0x000fc40000410000 */
[----:B------:R0:W1:Y:S01]  /*4030*/  MUFU.COS R136, R9 ;  /* 0x0000000900887308 */ /* 0x0000620000000000 */
[C---:B------:R-:W-:Y:S01]  /*4040*/  FMUL.FTZ R7, R2.reuse, R84 ;  /* 0x0000005402077220 */ /* 0x040fe20000410000 */
[C---:B--2---:R-:W-:Y:S01]  /*4050*/  FMUL.FTZ R154, R5.reuse, R154 ;  /* 0x0000009a059a7220 */ /* 0x044fe20000410000 */
[----:B------:R-:W-:Y:S01]  /*4060*/  FMUL.FTZ R153, R5, R6 ;  /* 0x0000000605997220 */ /* 0x000fe20000410000 */
[C---:B------:R-:W-:Y:S01]  /*4070*/  FMUL.FTZ R5, R2.reuse, R92 ;  /* 0x0000005c02057220 */ /* 0x040fe20000410000 */
[----:B------:R-:W-:-:S03]  /*4080*/  FMUL.FTZ R6, R2, R87 ;  /* 0x0000005702067220 */ /* 0x000fc60000410000 */
[----:B------:R-:W-:Y:S01]  /*4090*/  MUFU.SIN R133, R11 ;  /* 0x0000000b00857308 */ /* 0x000fe20000000400 */
[----:B0-----:R-:W-:-:S07]  /*40a0*/  FMUL.FTZ R9, R2, R109 ;  /* 0x0000006d02097220 */ /* 0x001fce0000410000 */
[----:B------:R0:W2:Y:S08]  /*40b0*/  MUFU.COS R39, R11 ;  /* 0x0000000b00277308 */ /* 0x0000b00000000000 */
[----:B------:R-:W-:Y:S01]  /*40c0*/  MUFU.SIN R157, R13 ;  /* 0x0000000d009d7308 */ /* 0x000fe20000000400 */
[----:B0-----:R-:W-:-:S07]  /*40d0*/  FMUL.FTZ R11, R2, R110 ;  /* 0x0000006e020b7220 */ /* 0x001fce0000410000 */
[----:B------:R0:W3:Y:S08]  /*40e0*/  MUFU.COS R159, R13 ;  /* 0x0000000d009f7308 */ /* 0x0000f00000000000 */
[----:B------:R-:W1:Y:S01]  /*40f0*/  MUFU.EX2 R9, R9 ;  /* 0x0000000900097308 */ /* 0x000e620000000800 */
[----:B0-----:R-:W-:-:S03]  /*4100*/  FMUL.FTZ R13, R2, R100 ;  /* 0x00000064020d7220 */ /* 0x001fc60000410000 */
[----:B------:R-:W0:Y:S04]  /*4110*/  MUFU.EX2 R11, R11 ;  /* 0x0000000b000b7308 */ /* 0x000e280000000800 */
[----:B------:R-:W2:Y:S04]  /*4120*/  MUFU.EX2 R143, R13 ;  /* 0x0000000d008f7308 */ /* 0x000ea80000000800 */
[----:B------:R-:W4:Y:S01]  /*4130*/  MUFU.EX2 R4, R4 ;  /* 0x0000000400047308 */ /* 0x000f220000000800 */
[C---:B-1----:R-:W-:Y:S01]  /*4140*/  FMUL.FTZ R150, R9.reuse, R150 ;  /* 0x0000009609967220 */ /* 0x042fe20000410000 */
[----:B------:R-:W-:-:S02]  /*4150*/  FMUL.FTZ R149, R9, R10 ;  /* 0x0000000a09957220 */ /* 0x000fc40000410000 */
[----:B------:R-:W1:Y:S01]  /*4160*/  MUFU.EX2 R5, R5 ;  /* 0x0000000500057308 */ /* 0x000e620000000800 */
[C---:B0-----:R-:W-:Y:S01]  /*4170*/  FMUL.FTZ R148, R11.reuse, R148 ;  /* 0x000000940b947220 */ /* 0x041fe20000410000 */
[----:B------:R-:W-:Y:S02]  /*4180*/  FMUL.FTZ R147, R11, R16 ;  /* 0x000000100b937220 */ /* 0x000fe40000410000 */
[----:B------:R-:W0:Y:S01]  /*4190*/  MUFU.EX2 R6, R6 ;  /* 0x0000000600067308 */ /* 0x000e220000000800 */
[----:B------:R-:W5:Y:S01]  /*41a0*/  LDS.128 R8, [R3+0x20] ;  /* 0x0000200003087984 */ /* 0x000f620000000c00 */
[C---:B--2---:R-:W-:Y:S01]  /*41b0*/  FMUL.FTZ R144, R143.reuse, R144 ;  /* 0x000000908f907220 */ /* 0x044fe20000410000 */
[----:B------:R-:W-:Y:S01]  /*41c0*/  FMUL.FTZ R143, R143, R36 ;  /* 0x000000248f8f7220 */ /* 0x000fe20000410000 */
[----:B------:R-:W2:Y:S01]  /*41d0*/  MUFU.EX2 R7, R7 ;  /* 0x0000000700077308 */ /* 0x000ea20000000800 */
[C---:B----4-:R-:W-:Y:S01]  /*41e0*/  FMUL.FTZ R138, R4.reuse, R37 ;  /* 0x00000025048a7220 */ /* 0x050fe20000410000 */
[----:B------:R-:W-:-:S02]  /*41f0*/  FMUL.FTZ R137, R4, R137 ;  /* 0x0000008904897220 */ /* 0x000fc40000410000 */
[----:B------:R-:W-:Y:S01]  /*4200*/  MUFU.SIN R158, R12 ;  /* 0x0000000c009e7308 */ /* 0x000fe20000000400 */
[C---:B-1----:R-:W-:Y:S01]  /*4210*/  FMUL.FTZ R136, R5.reuse, R136 ;  /* 0x0000008805887220 */ /* 0x042fe20000410000 */
[----:B------:R-:W-:Y:S01]  /*4220*/  FMUL.FTZ R135, R5, R128 ;  /* 0x0000008005877220 */ /* 0x000fe20000410000 */
[C---:B0-----:R-:W-:Y:S01]  /*4230*/  FMUL.FTZ R134, R6.reuse, R39 ;  /* 0x0000002706867220 */ /* 0x041fe20000410000 */
[----:B------:R-:W-:-:S04]  /*4240*/  FMUL.FTZ R133, R6, R133 ;  /* 0x0000008506857220 */ /* 0x000fc80000410000 */
[----:B------:R0:W1:Y:S01]  /*4250*/  MUFU.COS R160, R12 ;  /* 0x0000000c00a07308 */ /* 0x0000620000000000 */
[----:B--2---:R-:W-:-:S07]  /*4260*/  FMUL.FTZ R132, R7, R132 ;  /* 0x0000008407847220 */ /* 0x004fce0000410000 */
[----:B------:R2:W3:Y:S01]  /*4270*/  MUFU.EX2 R36, R131 ;  /* 0x0000008300247308 */ /* 0x0004e20000000800 */
[----:B0-----:R-:W-:-:S03]  /*4280*/  FMUL.FTZ R12, R2, R105 ;  /* 0x00000069020c7220 */ /* 0x001fc60000410000 */
[----:B------:R-:W0:Y:S04]  /*4290*/  MUFU.EX2 R141, R14 ;  /* 0x0000000e008d7308 */ /* 0x000e280000000800 */
[----:B------:R4:W1:Y:S01]  /*42a0*/  MUFU.EX2 R145, R12 ;  /* 0x0000000c00917308 */ /* 0x0008620000000800 */
[----:B--2---:R-:W-:Y:S02]  /*42b0*/  FMUL.FTZ R131, R7, R130 ;  /* 0x0000008207837220 */ /* 0x004fe40000410000 */
[----:B------:R-:W2:Y:S01]  /*42c0*/  LDS.128 R4, [R3+0x30] ;  /* 0x0000300003047984 */ /* 0x000ea20000000c00 */
[----:B------:R5:W5:Y:S01]  /*42d0*/  MUFU.EX2 R139, R17 ;  /* 0x00000011008b7308 */ /* 0x000b620000000800 */
[----:B---3--:R-:W-:-:S03]  /*42e0*/  FMUL.FTZ R128, R36, R159 ;  /* 0x0000009f24807220 */ /* 0x008fc60000410000 */
[----:B------:R-:W3:Y:S01]  /*42f0*/  MUFU.EX2 R129, R129 ;  /* 0x0000008100817308 */ /* 0x000ee20000000800 */
[----:B----4-:R-:W4:Y:S01]  /*4300*/  LDS.128 R12, [R3] ;  /* 0x00000000030c7984 */ /* 0x010f220000000c00 */
[C---:B0-----:R-:W-:Y:S01]  /*4310*/  FMUL.FTZ R142, R141.reuse, R142 ;  /* 0x0000008e8d8e7220 */ /* 0x041fe20000410000 */
[----:B------:R-:W-:Y:S01]  /*4320*/  FMUL.FTZ R141, R141, R38 ;  /* 0x000000268d8d7220 */ /* 0x000fe20000410000 */
[----:B------:R-:W-:Y:S01]  /*4330*/  MUFU.SIN R181, R174 ;  /* 0x000000ae00b57308 */ /* 0x000fe20000000400 */
[C---:B-1----:R-:W-:Y:S01]  /*4340*/  FMUL.FTZ R146, R145.reuse, R146 ;  /* 0x0000009291927220 */ /* 0x042fe20000410000 */
[----:B------:R-:W-:Y:S02]  /*4350*/  FMUL.FTZ R145, R145, R18 ;  /* 0x0000001291917220 */ /* 0x000fe40000410000 */
[----:B-----5:R-:W-:Y:S01]  /*4360*/  LDS.128 R16, [R3+0x10] ;  /* 0x0000100003107984 */ /* 0x020fe20000000c00 */
[C---:B------:R-:W-:Y:S01]  /*4370*/  FMUL.FTZ R140, R139.reuse, R140 ;  /* 0x0000008c8b8c7220 */ /* 0x040fe20000410000 */
[----:B------:R-:W-:Y:S01]  /*4380*/  FMUL.FTZ R139, R139, R126 ;  /* 0x0000007e8b8b7220 */ /* 0x000fe20000410000 */
[----:B------:R-:W-:Y:S01]  /*4390*/  FMUL.FTZ R126, R36, R157 ;  /* 0x0000009d247e7220 */ /* 0x000fe20000410000 */
[----:B------:R-:W-:Y:S01]  /*43a0*/  STS.128 [R122+0x840], R20 ;  /* 0x000840147a007388 */ /* 0x000fe20000000c00 */
[C---:B---3--:R-:W-:Y:S01]  /*43b0*/  FMUL.FTZ R130, R129.reuse, R160 ;  /* 0x000000a081827220 */ /* 0x048fe20000410000 */
[----:B------:R-:W-:-:S02]  /*43c0*/  FMUL.FTZ R129, R129, R158 ;  /* 0x0000009e81817220 */ /* 0x000fc40000410000 */
[----:B------:R0:W-:Y:S04]  /*43d0*/  STS.128 [R122+0xa40], R24 ;  /* 0x000a40187a007388 */ /* 0x0001e80000000c00 */
[----:B------:R1:W-:Y:S04]  /*43e0*/  STS.128 [R122+0xc40], R28 ;  /* 0x000c401c7a007388 */ /* 0x0003e80000000c00 */
[----:B------:R3:W-:Y:S01]  /*43f0*/  STS.128 [R122+0xe40], R32 ;  /* 0x000e40207a007388 */ /* 0x0007e20000000c00 */
[----:B------:R-:W-:-:S03]  /*4400*/  NOP ;  /* 0x0000000000007918 */ /* 0x000fc60000000000 */
[----:B------:R-:W5:Y:S01]  /*4410*/  LDS.128 R36, [R3+0x840] ;  /* 0x0008400003247984 */ /* 0x000f620000000c00 */
[----:B0-----:R-:W-:Y:S02]  /*4420*/  HADD2.F32 R26, -RZ, R8.H0_H0 ;  /* 0x20000008ff1a7230 */ /* 0x001fe40000004100 */
[----:B--2---:R-:W-:Y:S02]  /*4430*/  HADD2.F32 R164, -RZ, R4.H1_H1 ;  /* 0x30000004ffa47230 */ /* 0x004fe40000004100 */
[----:B-1----:R-:W-:Y:S02]  /*4440*/  HADD2.F32 R28, -RZ, R8.H1_H1 ;  /* 0x30000008ff1c7230 */ /* 0x002fe40000004100 */
[--C-:B------:R-:W-:Y:S02]  /*4450*/  HADD2.F32 R29, -RZ, R9.reuse.H0_H0 ;  /* 0x20000009ff1d7230 */ /* 0x100fe40000004100 */
[----:B------:R-:W-:Y:S02]  /*4460*/  HADD2.F32 R31, -RZ, R9.H1_H1 ;  /* 0x30000009ff1f7230 */ /* 0x000fe40000004100 */
[----:B------:R-:W-:-:S02]  /*4470*/  HADD2.F32 R30, -RZ, R10.H0_H0 ;  /* 0x2000000aff1e7230 */ /* 0x000fc40000004100 */
[----:B---3--:R-:W-:Y:S02]  /*4480*/  HADD2.F32 R32, -RZ, R10.H1_H1 ;  /* 0x3000000aff207230 */ /* 0x008fe40000004100 */
[--C-:B------:R-:W-:Y:S02]  /*4490*/  HADD2.F32 R33, -RZ, R11.reuse.H0_H0 ;  /* 0x2000000bff217230 */ /* 0x100fe40000004100 */
[----:B------:R-:W-:Y:S02]  /*44a0*/  HADD2.F32 R35, -RZ, R11.H1_H1 ;  /* 0x3000000bff237230 */ /* 0x000fe40000004100 */
[----:B------:R-:W0:Y:S01]  /*44b0*/  LDS.128 R8, [R3+0x860] ;  /* 0x0008600003087984 */ /* 0x000e220000000c00 */
[--C-:B----4-:R-:W-:Y:S02]  /*44c0*/  HADD2.F32 R158, -RZ, R12.reuse.H0_H0 ;  /* 0x2000000cff9e7230 */ /* 0x110fe40000004100 */
        /* <DEDUP_REMOVED lines=19> */
[----:B------:R-:W-:Y:S01]  /*4600*/  FMUL.FTZ R170, R56, R169 ;  /* 0x000000a938aa7220 */ /* 0x000fe20000410000 */
        /* <DEDUP_REMOVED lines=85> */
.L_x_15143:
[----:B------:R-:W-:-:S06]  /*4b60*/  LEA R2, R0, UR30, 0x3 ;  /* 0x0000001e00027c11 */ /* 0x000fcc000f8e18ff */
[----:B------:R-:W0:Y:S02]  /*4b70*/  LDS.64 R2, [R2+0x45d8] ;  /* 0x0045d80002027984 */ /* 0x000e240000000a00 */
.L_x_15144:
[----:B------:R-:W-:Y:S05]  /*4b80*/  BSYNC.RECONVERGENT B0 ;  /* 0x0000000000007941 */ /* 0x000fea0003800200 */
.L_x_15142:
[-C--:B------:R-:W-:Y:S01]  /*4b90*/  FMUL.FTZ R197, R158, R113.reuse ;  /* 0x000000719ec57220 */ /* 0x080fe20000410000 */
[----:B------:R-:W-:Y:S01]  /*4ba0*/  FMUL.FTZ R195, R160, R113 ;  /* 0x00000071a0c37220 */ /* 0x000fe20000410000 */
[-C--:B------:R-:W-:Y:S01]  /*4bb0*/  FMUL.FTZ R4, R157, R114.reuse ;  /* 0x000000729d047220 */ /* 0x080fe20000410000 */
[----:B------:R-:W-:Y:S01]  /*4bc0*/  FMUL.FTZ R6, R159, R114 ;  /* 0x000000729f067220 */ /* 0x000fe20000410000 */
[C---:B------:R-:W-:Y:S01]  /*4bd0*/  FMUL.FTZ R197, R120.reuse, R197 ;  /* 0x000000c578c57220 */ /* 0x040fe20000410000 */
[----:B------:R-:W-:Y:S01]  /*4be0*/  FMUL.FTZ R195, R120, R195 ;  /* 0x000000c378c37220 */ /* 0x000fe20000410000 */
        /* <DEDUP_REMOVED lines=22> */
[----:B------:R-:W-:Y:S01]  /*4d50*/  FMUL.FTZ R181, R28, R95 ;  /* 0x0000005f1cb57220 */ /* 0x000fe20000410000 */
[C---:B------:R-:W-:Y:S01]  /*4d60*/  FFMA.FTZ R7, R118.reuse, R193, R7 ;  /* 0x000000c176077223 */ /* 0x040fe20000010007 */
[----:B------:R-:W-:Y:S01]  /*4d70*/  FFMA.FTZ R4, R118, R5, R4 ;  /* 0x0000000576047223 */ /* 0x000fe20000010004 */
[----:B------:R-:W-:Y:S01]  /*4d80*/  FMUL.FTZ R179, R26, R95 ;  /* 0x0000005f1ab37220 */ /* 0x000fe20000410000 */
[----:B------:R-:W2:Y:S01]  /*4d90*/  @P0 LDC R173, c[0x0][0x38c] ;  /* 0x0000e300ffad0b82 */ /* 0x000ea20000000800 */
        /* <DEDUP_REMOVED lines=10> */
[----:B------:R-:W-:-:S02]  /*4e40*/  FMUL.FTZ R174, R35, R92 ;  /* 0x0000005c23ae7220 */ /* 0x000fc40000410000 */
        /* <DEDUP_REMOVED lines=17> */
[----:B------:R-:W-:Y:S01]  /*4f60*/  FFMA.FTZ R5, R108, R183, R4 ;  /* 0x000000b76c057223 */ /* 0x000fe20000010004 */
[----:B------:R-:W-:Y:S02]  /*4f70*/  FMUL.FTZ R4, R8, R155 ;  /* 0x0000009b08047220 */ /* 0x000fe40000410000 */
[C---:B------:R-:W-:Y:S01]  /*4f80*/  FMUL.FTZ R7, R143.reuse, R11 ;  /* 0x0000000b8f077220 */ /* 0x040fe20000410000 */
[-C--:B------:R-:W-:Y:S01]  /*4f90*/  FMUL.FTZ R10, R143, R5.reuse ;  /* 0x000000058f0a7220 */ /* 0x080fe20000410000 */
[C---:B------:R-:W-:Y:S02]  /*4fa0*/  FFMA.FTZ R4, R9.reuse, R156, R4 ;  /* 0x0000009c09047223 */ /* 0x040fe40000010004 */
[C---:B------:R-:W-:Y:S01]  /*4fb0*/  FFMA.FTZ R6, R144.reuse, R5, -R7 ;  /* 0x0000000590067223 */ /* 0x040fe20000010807 */
[----:B------:R-:W-:Y:S01]  /*4fc0*/  FMUL.FTZ R5, R9, R155 ;  /* 0x0000009b09057220 */ /* 0x000fe20000410000 */
[----:B------:R-:W-:Y:S01]  /*4fd0*/  FFMA.FTZ R11, R144, R11, R10 ;  /* 0x0000000b900b7223 */ /* 0x000fe2000001000a */
[----:B------:R-:W-:Y:S01]  /*4fe0*/  FMUL.FTZ R7, R153, R4 ;  /* 0x0000000499077220 */ /* 0x000fe20000410000 */
[C---:B------:R-:W-:Y:S01]  /*4ff0*/  FFMA.FTZ R6, R107.reuse, R182, R6 ;  /* 0x000000b66b067223 */ /* 0x040fe20000010006 */
[----:B------:R-:W-:Y:S01]  /*5000*/  FFMA.FTZ R5, R8, R156, -R5 ;  /* 0x0000009c08057223 */ /* 0x000fe20000010805 */
[----:B------:R-:W-:-:S02]  /*5010*/  FFMA.FTZ R10, R107, R180, R11 ;  /* 0x000000b46b0a7223 */ /* 0x000fc4000001000b */
        /* <DEDUP_REMOVED lines=51> */
[----:B------:R-:W-:-:S03]  /*5350*/  FMUL.FTZ R11, R143, R171 ;  /* 0x000000ab8f0b7220 */ /* 0x000fc60000410000 */
[C---:B------:R-:W-:Y:S01]  /*5360*/  FFMA.FTZ R10, R144.reuse, R171, R10 ;  /* 0x000000ab900a7223 */ /* 0x040fe2000001000a */
[----:B------:R-:W-:Y:S01]  /*5370*/  FFMA.FTZ R173, R101, R172, R173 ;  /* 0x000000ac65ad7223 */ /* 0x000fe200000100ad */
[----:B------:R-:W-:Y:S01]  /*5380*/  FFMA.FTZ R11, R144, R13, -R11 ;  /* 0x0000000d900b7223 */ /* 0x000fe2000001080b */
[----:B------:R-:W-:Y:S01]  /*5390*/  FMUL.FTZ R191, R133, R12 ;  /* 0x0000000c85bf7220 */ /* 0x000fe20000410000 */
[----:B--2---:R-:W-:Y:S01]  /*53a0*/  FMUL.FTZ R6, R141, R10 ;  /* 0x0000000a8d067220 */ /* 0x004fe20000410000 */
[----:B------:R-:W-:Y:S01]  /*53b0*/  FMUL.FTZ R199, R133, R173 ;  /* 0x000000ad85c77220 */ /* 0x000fe20000410000 */
[----:B------:R-:W-:Y:S01]  /*53c0*/  FMUL.FTZ R7, R141, R11 ;  /* 0x0000000b8d077220 */ /* 0x000fe20000410000 */
[----:B------:R-:W-:Y:S01]  /*53d0*/  FFMA.FTZ R192, R134, R173, -R191 ;  /* 0x000000ad86c07223 */ /* 0x000fe200000108bf */
[----:B------:R-:W-:Y:S01]  /*53e0*/  FFMA.FTZ R6, R142, R11, -R6 ;  /* 0x0000000b8e067223 */ /* 0x000fe20000010806 */
[-C--:B------:R-:W-:Y:S01]  /*53f0*/  FMUL.FTZ R173, R34, R87.reuse ;  /* 0x0000005722ad7220 */ /* 0x080fe20000410000 */
[----:B------:R-:W-:Y:S01]  /*5400*/  FFMA.FTZ R199, R134, R12, R199 ;  /* 0x0000000c86c77223 */ /* 0x000fe200000100c7 */
[----:B------:R-:W-:Y:S01]  /*5410*/  FMUL.FTZ R171, R164, R87 ;  /* 0x00000057a4ab7220 */ /* 0x000fe20000410000 */
[----:B------:R-:W-:Y:S01]  /*5420*/  FFMA.FTZ R7, R142, R10, R7 ;  /* 0x0000000a8e077223 */ /* 0x000fe20000010007 */
[C---:B------:R-:W-:Y:S01]  /*5430*/  FMUL.FTZ R10, R139.reuse, R6 ;  /* 0x000000068b0a7220 */ /* 0x040fe20000410000 */
[C---:B------:R-:W-:Y:S01]  /*5440*/  FFMA.FTZ R192, R102.reuse, R173, R192 ;  /* 0x000000ad66c07223 */ /* 0x040fe200000100c0 */
[----:B------:R-:W-:Y:S01]  /*5450*/  FFMA.FTZ R199, R102, R171, R199 ;  /* 0x000000ab66c77223 */ /* 0x000fe200000100c7 */
[-C--:B------:R-:W-:Y:S01]  /*5460*/  FMUL.FTZ R11, R139, R7.reuse ;  /* 0x000000078b0b7220 */ /* 0x080fe20000410000 */
[C---:B------:R-:W-:Y:S01]  /*5470*/  FFMA.FTZ R10, R140.reuse, R7, R10 ;  /* 0x000000078c0a7223 */ /* 0x040fe2000001000a */
[C---:B------:R-:W-:Y:S01]  /*5480*/  FMUL.FTZ R12, R131.reuse, R192 ;  /* 0x000000c0830c7220 */ /* 0x040fe20000410000 */
[-C--:B------:R-:W-:Y:S01]  /*5490*/  FMUL.FTZ R13, R131, R199.reuse ;  /* 0x000000c7830d7220 */ /* 0x080fe20000410000 */
[----:B------:R-:W-:Y:S01]  /*54a0*/  FFMA.FTZ R11, R140, R6, -R11 ;  /* 0x000000068c0b7223 */ /* 0x000fe2000001080b */
[----:B------:R-:W-:Y:S01]  /*54b0*/  FMUL.FTZ R7, R137, R10 ;  /* 0x0000000a89077220 */ /* 0x000fe20000410000 */
[C---:B------:R-:W-:Y:S01]  /*54c0*/  FFMA.FTZ R12, R132.reuse, R199, R12 ;  /* 0x000000c7840c7223 */ /* 0x040fe2000001000c */
[----:B------:R-:W-:Y:S01]  /*54d0*/  FMUL.FTZ R198, R163, R84 ;  /* 0x00000054a3c67220 */ /* 0x000fe20000410000 */
[----:B------:R-:W-:Y:S01]  /*54e0*/  FFMA.FTZ R191, R132, R192, -R13 ;  /* 0x000000c084bf7223 */ /* 0x000fe2000001080d */
        /* <DEDUP_REMOVED lines=23> */
[----:B------:R-:W-:Y:S01]  /*5660*/  FMUL.FTZ R11, R131, R7 ;  /* 0x00000007830b7220 */ /* 0x000fe20000410000 */
        /* <DEDUP_REMOVED lines=94> */
[C---:B------:R-:W-:Y:S02]  /*5c50*/  ISETP.NE.AND P6, PT, R191.reuse, 0x1f, PT ;  /* 0x0000001fbf00780c */ /* 0x040fe40003fc5270 */
[C---:B------:R-:W-:Y:S02]  /*5c60*/  ISETP.GT.U32.AND P2, PT, R191.reuse, 0x1d, PT ;  /* 0x0000001dbf00780c */ /* 0x040fe40003f44070 */
[C---:B------:R-:W-:Y:S02]  /*5c70*/  ISETP.GT.U32.AND P3, PT, R191.reuse, 0x1b, PT ;  /* 0x0000001bbf00780c */ /* 0x040fe40003f64070 */
[----:B------:R-:W-:-:S02]  /*5c80*/  ISETP.GT.U32.AND P4, PT, R191, 0x17, PT ;  /* 0x00000017bf00780c */ /* 0x000fc40003f84070 */
[----:B------:R-:W-:Y:S01]  /*5c90*/  ISETP.GT.U32.AND P5, PT, R191, 0xf, PT ;  /* 0x0000000fbf00780c */ /* 0x000fe20003fa4070 */
[----:B0-----:R-:W-:Y:S01]  /*5ca0*/  FMUL.FTZ R191, R128, R3 ;  /* 0x0000000380bf7220 */ /* 0x001fe20000410000 */
[C---:B------:R-:W-:Y:S01]  /*5cb0*/  FMUL.FTZ R192, R126.reuse, R227 ;  /* 0x000000e37ec07220 */ /* 0x040fe20000410000 */
[C---:B------:R-:W-:Y:S01]  /*5cc0*/  FMUL.FTZ R13, R126.reuse, R3 ;  /* 0x000000037e0d7220 */ /* 0x040fe20000410000 */
[CC--:B------:R-:W-:Y:S01]  /*5cd0*/  FMUL.FTZ R12, R126.reuse, R225.reuse ;  /* 0x000000e17e0c7220 */ /* 0x0c0fe20000410000 */
[-C--:B------:R-:W-:Y:S01]  /*5ce0*/  FFMA.FTZ R191, -R126, R2.reuse, -R191 ;  /* 0x000000027ebf7223 */ /* 0x080fe200000109bf */
[C---:B------:R-:W-:Y:S01]  /*5cf0*/  FFMA.FTZ R192, R128.reuse, R225, -R192 ;  /* 0x000000e180c07223 */ /* 0x040fe200000108c0 */
[C---:B------:R-:W-:Y:S01]  /*5d00*/  FFMA.FTZ R13, R128.reuse, R2, -R13 ;  /* 0x00000002800d7223 */ /* 0x040fe2000001080d */
[----:B------:R-:W-:Y:S01]  /*5d10*/  FFMA.FTZ R229, R128, R227, R12 ;  /* 0x000000e380e57223 */ /* 0x000fe2000001000c */
[----:B------:R-:W-:Y:S01]  /*5d20*/  FMUL.FTZ R231, R129, R191 ;  /* 0x000000bf81e77220 */ /* 0x000fe20000410000 */
[----:B------:R-:W-:Y:S01]  /*5d30*/  FADD.FTZ R192, R223, R192 ;  /* 0x000000c0dfc07221 */ /* 0x000fe20000010000 */
[CC--:B------:R-:W-:Y:S01]  /*5d40*/  FMUL.FTZ R12, R129.reuse, R13.reuse ;  /* 0x0000000d810c7220 */ /* 0x0c0fe20000410000 */
[----:B------:R-:W-:Y:S01]  /*5d50*/  FADD.FTZ R229, R224, R229 ;  /* 0x000000e5e0e57221 */ /* 0x000fe20000010000 */
        /* <DEDUP_REMOVED lines=20> */
[----:B------:R-:W-:Y:S01]  /*5ea0*/  FMUL.FTZ R13, R135, R231 ;  /* 0x000000e7870d7220 */ /* 0x000fe20000410000 */
[----:B------:R-:W-:-:S02]  /*5eb0*/  FADD.FTZ R229, R210, R229 ;  /* 0x000000e5d2e57221 */ /* 0x000fc40000010000 */
[----:B------:R-:W-:Y:S01]  /*5ec0*/  FADD.FTZ R194, R211, R194 ;  /* 0x000000c2d3c27221 */ /* 0x000fe20000010000 */
[-C--:B------:R-:W-:Y:S01]  /*5ed0*/  FFMA.FTZ R191, R136, R12.reuse, -R13 ;  /* 0x0000000c88bf7223 */ /* 0x080fe2000001080d */
[----:B------:R-:W-:Y:S01]  /*5ee0*/  FMUL.FTZ R13, R133, R229 ;  /* 0x000000e5850d7220 */ /* 0x000fe20000410000 */
[----:B------:R-:W-:Y:S01]  /*5ef0*/  FMUL.FTZ R192, R135, R12 ;  /* 0x0000000c87c07220 */ /* 0x000fe20000410000 */
[-C--:B------:R-:W-:Y:S02]  /*5f00*/  FMUL.FTZ R12, R133, R194.reuse ;  /* 0x000000c2850c7220 */ /* 0x080fe40000410000 */
[----:B------:R-:W-:Y:S01]  /*5f10*/  FFMA.FTZ R194, R134, R194, R13 ;  /* 0x000000c286c27223 */ /* 0x000fe2000001000d */
[----:B------:R-:W-:Y:S01]  /*5f20*/  FFMA.FTZ R192, R136, R231, R192 ;  /* 0x000000e788c07223 */ /* 0x000fe200000100c0 */
[----:B------:R-:W-:Y:S01]  /*5f30*/  FMUL.FTZ R231, R137, R191 ;  /* 0x000000bf89e77220 */ /* 0x000fe20000410000 */
[----:B------:R-:W-:Y:S01]  /*5f40*/  FFMA.FTZ R229, R134, R229, -R12 ;  /* 0x000000e586e57223 */ /* 0x000fe2000001080c */
[----:B------:R-:W-:Y:S01]  /*5f50*/  FADD.FTZ R194, R213, R194 ;  /* 0x000000c2d5c27221 */ /* 0x000fe20000010000 */
[-C--:B------:R-:W-:Y:S01]  /*5f60*/  FMUL.FTZ R226, R137, R192.reuse ;  /* 0x000000c089e27220 */ /* 0x080fe20000410000 */
[----:B------:R-:W-:Y:S01]  /*5f70*/  FFMA.FTZ R231, R138, R192, R231 ;  /* 0x000000c08ae77223 */ /* 0x000fe200000100e7 */
[----:B---3--:R-:W-:Y:S01]  /*5f80*/  SHFL.IDX PT, R5, R5, RZ, 0x1f ;  /* 0x00001fff05057589 */ /* 0x008fe200000e0000 */
[----:B------:R-:W-:Y:S01]  /*5f90*/  FADD.FTZ R229, R212, R229 ;  /* 0x000000e5d4e57221 */ /* 0x000fe20000010000 */
[----:B------:R-:W-:-:S02]  /*5fa0*/  FMUL.FTZ R13, R135, R194 ;  /* 0x000000c2870d7220 */ /* 0x000fc40000410000 */
[----:B------:R-:W0:Y:S01]  /*5fb0*/  SHFL.UP PT, R10, R10, 0x1, RZ ;  /* 0x042000000a0a7989 */ /* 0x000e2200000e00ff */
[----:B------:R-:W-:Y:S01]  /*5fc0*/  FFMA.FTZ R226, R138, R191, -R226 ;  /* 0x000000bf8ae27223 */ /* 0x000fe200000108e2 */
[----:B------:R-:W-:Y:S02]  /*5fd0*/  FMUL.FTZ R233, R139, R231 ;  /* 0x000000e78be97220 */ /* 0x000fe40000410000 */
[----:B------:R-:W1:Y:S01]  /*5fe0*/  SHFL.UP PT, R11, R11, 0x1, RZ ;  /* 0x042000000b0b7989 */ /* 0x000e6200000e00ff */
[-C--:B------:R-:W-:Y:S01]  /*5ff0*/  FFMA.FTZ R13, R136, R229.reuse, -R13 ;  /* 0x000000e5880d7223 */ /* 0x080fe2000001080d */
[----:B------:R-:W-:Y:S02]  /*6000*/  FMUL.FTZ R229, R135, R229 ;  /* 0x000000e587e57220 */ /* 0x000fe40000410000 */
[----:B------:R-:W2:Y:S01]  /*6010*/  SHFL.IDX PT, R4, R4, RZ, 0x1f ;  /* 0x00001fff04047589 */ /* 0x000ea200000e0000 */
[-C--:B------:R-:W-:Y:S01]  /*6020*/  FMUL.FTZ R191, R139, R226.reuse ;  /* 0x000000e28bbf7220 */ /* 0x080fe20000410000 */
[----:B------:R-:W-:Y:S01]  /*6030*/  FFMA.FTZ R233, R140, R226, -R233 ;  /* 0x000000e28ce97223 */ /* 0x000fe200000108e9 */
[----:B------:R-:W-:Y:S01]  /*6040*/  FFMA.FTZ R194, R136, R194, R229 ;  /* 0x000000c288c27223 */ /* 0x000fe200000100e5 */
[----:B------:R-:W3:Y:S01]  /*6050*/  SHFL.UP PT, R7, R7, 0x1, RZ ;  /* 0x0420000007077989 */ /* 0x000ee200000e00ff */
[----:B------:R-:W-:Y:S01]  /*6060*/  FFMA.FTZ R231, R140, R231, R191 ;  /* 0x000000e78ce77223 */ /* 0x000fe200000100bf */
[----:B------:R-:W-:-:S02]  /*6070*/  FMUL.FTZ R12, R141, R233 ;  /* 0x000000e98d0c7220 */ /* 0x000fc40000410000 */
[----:B------:R-:W4:Y:S01]  /*6080*/  SHFL.UP PT, R6, R6, 0x1, RZ ;  /* 0x0420000006067989 */ /* 0x000f2200000e00ff */
[----:B------:R-:W-:Y:S01]  /*6090*/  FADD.FTZ R194, R215, R194 ;  /* 0x000000c2d7c27221 */ /* 0x000fe20000010000 */
[-C--:B------:R-:W-:Y:S01]  /*60a0*/  FMUL.FTZ R191, R141, R231.reuse ;  /* 0x000000e78dbf7220 */ /* 0x080fe20000410000 */
[----:B------:R-:W-:Y:S01]  /*60b0*/  FADD.FTZ R13, R214, R13 ;  /* 0x0000000dd60d7221 */ /* 0x000fe20000010000 */
[C---:B------:R-:W-:Y:S01]  /*60c0*/  FFMA.FTZ R231, R142.reuse, R231, R12 ;  /* 0x000000e78ee77223 */ /* 0x040fe2000001000c */
[CC--:B------:R-:W-:Y:S01]  /*60d0*/  FMUL.FTZ R12, R137.reuse, R194.reuse ;  /* 0x000000c2890c7220 */ /* 0x0c0fe20000410000 */
[----:B------:R-:W-:Y:S01]  /*60e0*/  FFMA.FTZ R233, R142, R233, -R191 ;  /* 0x000000e98ee97223 */ /* 0x000fe200000108bf */
[-C--:B------:R-:W-:Y:S02]  /*60f0*/  FMUL.FTZ R191, R137, R13.reuse ;  /* 0x0000000d89bf7220 */ /* 0x080fe40000410000 */
[----:B------:R-:W-:Y:S01]  /*6100*/  FFMA.FTZ R13, R138, R13, -R12 ;  /* 0x0000000d8a0d7223 */ /* 0x000fe2000001080c */
[----:B0-----:R-:W-:Y:S01]  /*6110*/  FMUL.FTZ R12, R10, R5 ;  /* 0x000000050a0c7220 */ /* 0x001fe20000410000 */
[----:B------:R-:W-:-:S02]  /*6120*/  FFMA.FTZ R194, R138, R194, R191 ;  /* 0x000000c28ac27223 */ /* 0x000fc400000100bf */
[----:B------:R-:W-:Y:S01]  /*6130*/  FADD.FTZ R191, R216, R13 ;  /* 0x0000000dd8bf7221 */ /* 0x000fe20000010000 */
[----:B-1----:R-:W-:Y:S01]  /*6140*/  FMUL.FTZ R13, R11, R5 ;  /* 0x000000050b0d7220 */ /* 0x002fe20000410000 */
[----:B------:R-:W-:Y:S01]  /*6150*/  FADD.FTZ R194, R217, R194 ;  /* 0x000000c2d9c27221 */ /* 0x000fe20000010000 */
[-C--:B--2---:R-:W-:Y:S02]  /*6160*/  FFMA.FTZ R12, R11, R4.reuse, -R12 ;  /* 0x000000040b0c7223 */ /* 0x084fe4000001080c */
[----:B------:R-:W-:Y:S01]  /*6170*/  FFMA.FTZ R13, R10, R4, R13 ;  /* 0x000000040a0d7223 */ /* 0x000fe2000001000d */
[----:B------:R-:W-:Y:S01]  /*6180*/  FMUL.FTZ R192, R143, R231 ;  /* 0x000000e78fc07220 */ /* 0x000fe20000410000 */
[----:B---3--:R-:W-:Y:S01]  /*6190*/  @P1 FADD.FTZ R4, R7, R12 ;  /* 0x0000000c07041221 */ /* 0x008fe20000010000 */
[----:B------:R-:W-:Y:S01]  /*61a0*/  FMUL.FTZ R7, R139, R194 ;  /* 0x000000c28b077220 */ /* 0x000fe20000410000 */
[-C--:B------:R-:W-:Y:S01]  /*61b0*/  FMUL.FTZ R229, R143, R233.reuse ;  /* 0x000000e98fe57220 */ /* 0x080fe20000410000 */
[----:B----4-:R-:W-:Y:S01]  /*61c0*/  @P1 FADD.FTZ R5, R6, R13 ;  /* 0x0000000d06051221 */ /* 0x010fe20000010000 */
[----:B------:R-:W-:Y:S01]  /*61d0*/  FFMA.FTZ R192, R144, R233, -R192 ;  /* 0x000000e990c07223 */ /* 0x000fe200000108c0 */
[-C--:B------:R-:W-:Y:S01]  /*61e0*/  FMUL.FTZ R11, R139, R191.reuse ;  /* 0x000000bf8b0b7220 */ /* 0x080fe20000410000 */
        /* <DEDUP_REMOVED lines=9> */
[----:B------:R-:W-:Y:S01]  /*6280*/  FADD.FTZ R195, R195, R6 ;  /* 0x00000006c3c37221 */ /* 0x000fe20000010000 */
[----:B------:R-:W-:Y:S01]  /*6290*/  FADD.FTZ R197, R197, R4 ;  /* 0x00000004c5c57221 */ /* 0x000fe20000010000 */
[----:B------:R-:W-:Y:S01]  /*62a0*/  FFMA.FTZ R10, R140, R194, R11 ;  /* 0x000000c28c0a7223 */ /* 0x000fe2000001000b */
[----:B------:R-:W-:Y:S01]  /*62b0*/  FFMA.FTZ R231, R146, R192, -R231 ;  /* 0x000000c092e77223 */ /* 0x000fe200000108e7 */
[----:B------:R-:W-:Y:S01]  /*62c0*/  FADD.FTZ R191, R218, R191 ;  /* 0x000000bfdabf7221 */ /* 0x000fe20000010000 */
[----:B------:R-:W-:Y:S01]  /*62d0*/  FMUL.FTZ R192, R147, R12 ;  /* 0x0000000c93c07220 */ /* 0x000fe20000410000 */
[C---:B------:R-:W-:Y:S01]  /*62e0*/  FMUL.FTZ R5, R155.reuse, R195 ;  /* 0x000000c39b057220 */ /* 0x040fe20000410000 */
[----:B------:R-:W-:Y:S01]  /*62f0*/  FMUL.FTZ R4, R155, R197 ;  /* 0x000000c59b047220 */ /* 0x000fe20000410000 */
[----:B------:R-:W-:Y:S01]  /*6300*/  FMUL.FTZ R11, R147, R231 ;  /* 0x000000e7930b7220 */ /* 0x000fe20000410000 */
[----:B------:R-:W-:Y:S01]  /*6310*/  FADD.FTZ R10, R219, R10 ;  /* 0x0000000adb0a7221 */ /* 0x000fe20000010000 */
[----:B------:R-:W-:Y:S01]  /*6320*/  FMUL.FTZ R7, R141, R191 ;  /* 0x000000bf8d077220 */ /* 0x000fe20000410000 */
[----:B------:R-:W-:Y:S01]  /*6330*/  FFMA.FTZ R231, R148, R231, -R192 ;  /* 0x000000e794e77223 */ /* 0x000fe200000108c0 */
[-C--:B------:R-:W-:Y:S01]  /*6340*/  FMUL.FTZ R8, R157, R114.reuse ;  /* 0x000000729d087220 */ /* 0x080fe20000410000 */
[C---:B------:R-:W-:Y:S01]  /*6350*/  FFMA.FTZ R194, R156.reuse, R197, -R5 ;  /* 0x000000c59cc27223 */ /* 0x040fe20000010805 */
[----:B------:R-:W-:Y:S01]  /*6360*/  FMUL.FTZ R9, R159, R114 ;  /* 0x000000729f097220 */ /* 0x000fe20000410000 */
[----:B------:R-:W-:Y:S01]  /*6370*/  FFMA.FTZ R4, R156, R195, R4 ;  /* 0x000000c39c047223 */ /* 0x000fe20000010004 */
[----:B------:R-:W-:Y:S01]  /*6380*/  FFMA.FTZ R6, R142, R10, R7 ;  /* 0x0000000a8e067223 */ /* 0x000fe20000010007 */
[----:B------:R-:W-:Y:S01]  /*6390*/  FFMA.FTZ R11, R148, R12, R11 ;  /* 0x0000000c940b7223 */ /* 0x000fe2000001000b */
[----:B------:R-:W-:Y:S01]  /*63a0*/  FMUL.FTZ R7, R149, R231 ;  /* 0x000000e795077220 */ /* 0x000fe20000410000 */
[----:B------:R-:W-:Y:S01]  /*63b0*/  FMUL.FTZ R5, R141, R10 ;  /* 0x0000000a8d057220 */ /* 0x000fe20000410000 */
[C---:B------:R-:W-:Y:S01]  /*63c0*/  FFMA.FTZ R194, R119.reuse, R8, R194 ;  /* 0x0000000877c27223 */ /* 0x040fe200000100c2 */
[----:B------:R-:W-:Y:S01]  /*63d0*/  FFMA.FTZ R192, R119, R9, R4 ;  /* 0x0000000977c07223 */ /* 0x000fe20000010004 */
[----:B------:R-:W-:Y:S01]  /*63e0*/  FFMA.FTZ R10, R150, R11, R7 ;  /* 0x0000000b960a7223 */ /* 0x000fe20000010007 */
[----:B------:R-:W-:Y:S01]  /*63f0*/  FFMA.FTZ R191, R142, R191, -R5 ;  /* 0x000000bf8ebf7223 */ /* 0x000fe20000010805 */
[C---:B------:R-:W-:Y:S01]  /*6400*/  FMUL.FTZ R7, R153.reuse, R194 ;  /* 0x000000c299077220 */ /* 0x040fe20000410000 */
[----:B------:R-:W-:Y:S01]  /*6410*/  FMUL.FTZ R5, R153, R192 ;  /* 0x000000c099057220 */ /* 0x000fe20000410000 */
[----:B------:R-:W-:-:S02]  /*6420*/  FMUL.FTZ R4, R162, R111 ;  /* 0x0000006fa2047220 */ /* 0x000fc40000410000 */
[C---:B------:R-:W-:Y:S01]  /*6430*/  FFMA.FTZ R7, R154.reuse, R192, R7 ;  /* 0x000000c09a077223 */ /* 0x040fe20000010007 */
[----:B------:R-:W-:Y:S01]  /*6440*/  FFMA.FTZ R5, R154, R194, -R5 ;  /* 0x000000c29a057223 */ /* 0x000fe20000010805 */
[----:B------:R-:W-:Y:S02]  /*6450*/  FADD.FTZ R8, R220, R191 ;  /* 0x000000bfdc087221 */ /* 0x000fe40000010000 */
[C---:B------:R-:W-:Y:S01]  /*6460*/  FFMA.FTZ R193, R118.reuse, R193, R7 ;  /* 0x000000c176c17223 */ /* 0x040fe20000010007 */
[----:B------:R-:W-:Y:S01]  /*6470*/  FFMA.FTZ R191, R118, R4, R5 ;  /* 0x0000000476bf7223 */ /* 0x000fe20000010005 */
[----:B------:R-:W-:Y:S01]  /*6480*/  FMUL.FTZ R11, R149, R11 ;  /* 0x0000000b950b7220 */ /* 0x000fe20000410000 */
[----:B------:R-:W-:Y:S01]  /*6490*/  FADD.FTZ R4, R221, R6 ;  /* 0x00000006dd047221 */ /* 0x000fe20000010000 */
[----:B------:R-:W-:Y:S01]  /*64a0*/  FMUL.FTZ R7, R143, R8 ;  /* 0x000000088f077220 */ /* 0x000fe20000410000 */
[C---:B------:R-:W-:Y:S01]  /*64b0*/  FMUL.FTZ R5, R151.reuse, R193 ;  /* 0x000000c197057220 */ /* 0x040fe20000410000 */
[----:B------:R-:W-:Y:S01]  /*64c0*/  FMUL.FTZ R6, R151, R191 ;  /* 0x000000bf97067220 */ /* 0x000fe20000410000 */
[----:B------:R-:W-:Y:S01]  /*64d0*/  FFMA.FTZ R231, R150, R231, -R11 ;  /* 0x000000e796e77223 */ /* 0x000fe2000001080b */
        /* <DEDUP_REMOVED lines=15> */
[C---:B------:R-:W-:Y:S02]  /*65d0*/  FMUL.FTZ R6, R153.reuse, R11 ;  /* 0x0000000b99067220 */ /* 0x040fe40000410000 */
[C---:B------:R-:W-:Y:S01]  /*65e0*/  FFMA.FTZ R189, R116.reuse, R189, R7 ;  /* 0x000000bd74bd7223 */ /* 0x040fe20000010007 */
[----:B------:R-:W-:Y:S01]  /*65f0*/  FFMA.FTZ R187, R116, R187, R4 ;  /* 0x000000bb74bb7223 */ /* 0x000fe20000010004 */
        /* <DEDUP_REMOVED lines=118> */
.L_x_15146:
[----:B------:R-:W-:Y:S05]  /*6d60*/  BSYNC.RECONVERGENT B0 ;  /* 0x0000000000007941 */ /* 0x000fea0003800200 */
.L_x_15145:
        /* <DEDUP_REMOVED lines=16> */
.L_x_15148:
[----:B------:R-:W-:Y:S05]  /*6e70*/  BSYNC.RECONVERGENT B0 ;  /* 0x0000000000007941 */ /* 0x000fea0003800200 */
.L_x_15147:
        /* <DEDUP_REMOVED lines=16> */
.L_x_15150:
[----:B------:R-:W-:Y:S05]  /*6f80*/  BSYNC.RECONVERGENT B0 ;  /* 0x0000000000007941 */ /* 0x000fea0003800200 */
.L_x_15149:
        /* <DEDUP_REMOVED lines=16> */
.L_x_15152:
[----:B------:R-:W-:Y:S05]  /*7090*/  BSYNC.RECONVERGENT B0 ;  /* 0x0000000000007941 */ /* 0x000fea0003800200 */
.L_x_15151:
        /* <DEDUP_REMOVED lines=20> */
.L_x_15154:
[----:B------:R-:W-:Y:S05]  /*71e0*/  BSYNC.RECONVERGENT B0 ;  /* 0x0000000000007941 */ /* 0x000fea0003800200 */
.L_x_15153:
        /* <DEDUP_REMOVED lines=78> */
[----:B0-----:R-:W-:Y:S01]  /*76d0*/  FMUL.FTZ R7, R126, R225 ;  /* 0x000000e17e077220 */ /* 0x001fe20000410000 */
[-C--:B------:R-:W-:Y:S01]  /*76e0*/  FMUL.FTZ R126, R225, R76.reuse ;  /* 0x0000004ce17e7220 */ /* 0x080fe20000410000 */
        /* <DEDUP_REMOVED lines=14> */
[-C--:B------:R-:W-:Y:S01]  /*77d0*/  FFMA.FTZ R225, R130, R230.reuse, -R129 ;  /* 0x000000e682e17223 */ /* 0x080fe20000010881 */
[----:B------:R-:W-:Y:S01]  /*77e0*/  FMUL.FTZ R13, R98, R79 ;  /* 0x0000004f620d7220 */ /* 0x000fe20000410000 */
[----:B------:R-:W-:Y:S01]  /*77f0*/  FADD.FTZ R234, R209, R224 ;  /* 0x000000e0d1ea7221 */ /* 0x000fe20000010000 */
[----:B------:R-:W-:Y:S01]  /*7800*/  FMUL.FTZ R11, R168, R230 ;  /* 0x000000e6a80b7220 */ /* 0x000fe20000410000 */
[----:B------:R-:W-:Y:S01]  /*7810*/  FADD.FTZ R225, R208, R225 ;  /* 0x000000e1d0e17221 */ /* 0x000fe20000010000 */
[----:B------:R0:W-:Y:S01]  /*7820*/  STS [R7+0x10fc], R226 ;  /* 0x0010fce207007388 */ /* 0x0001e20000000800 */
[-C--:B------:R-:W-:Y:S01]  /*7830*/  FFMA.FTZ R168, R168, -R13.reuse, R199 ;  /* 0x8000000da8a87223 */ /* 0x080fe200000100c7 */
[C---:B------:R-:W-:Y:S01]  /*7840*/  FFMA.FTZ R13, -R166.reuse, R13, R201 ;  /* 0x0000000da60d7223 */ /* 0x040fe200000101c9 */
[CC--:B------:R-:W-:Y:S01]  /*7850*/  FMUL.FTZ R209, R131.reuse, R225.reuse ;  /* 0x000000e183d17220 */ /* 0x0c0fe20000410000 */
        /* <DEDUP_REMOVED lines=14> */
[CC--:B------:R-:W-:Y:S01]  /*7940*/  FMUL.FTZ R165, R232.reuse, R79.reuse ;  /* 0x0000004fe8a57220 */ /* 0x0c0fe20000410000 */
        /* <DEDUP_REMOVED lines=9> */
[C---:B------:R-:W-:Y:S01]  /*79e0*/  FMUL.FTZ R129, R230.reuse, R79 ;  /* 0x0000004fe6817220 */ /* 0x040fe20000410000 */
        /* <DEDUP_REMOVED lines=8> */
[C---:B------:R-:W-:Y:S01]  /*7a70*/  FMUL.FTZ R224, R234.reuse, UR47 ;  /* 0x0000002feae07c20 */ /* 0x040fe20008410000 */
[-C--:B------:R-:W-:Y:S01]  /*7a80*/  FMUL.FTZ R208, R234, R84.reuse ;  /* 0x00000054ead07220 */ /* 0x080fe20000410000 */
        /* <DEDUP_REMOVED lines=8> */
[C---:B------:R-:W-:Y:S01]  /*7b10*/  FMUL.FTZ R34, R236.reuse, UR47 ;  /* 0x0000002fec227c20 */ /* 0x040fe20008410000 */
[----:B------:R1:W-:Y:S01]  /*7b20*/  STS [R7+0x10f0], R228 ;  /* 0x0010f0e407007388 */ /* 0x0003e20000000800 */
[C---:B------:R-:W-:Y:S01]  /*7b30*/  FMUL.FTZ R133, R135.reuse, R227 ;  /* 0x000000e387857220 */ /* 0x040fe20000410000 */
[----:B------:R-:W-:Y:S01]  /*7b40*/  FMUL.FTZ R135, R135, R234 ;  /* 0x000000ea87877220 */ /* 0x000fe20000410000 */
[-C--:B------:R-:W-:Y:S01]  /*7b50*/  FMUL.FTZ R209, R236, R87.reuse ;  /* 0x00000057ecd17220 */ /* 0x080fe20000410000 */
[C---:B------:R-:W-:Y:S01]  /*7b60*/  FMUL.FTZ R211, R232.reuse, R87 ;  /* 0x00000057e8d37220 */ /* 0x040fe20000410000 */
[----:B------:R-:W-:Y:S01]  /*7b70*/  FFMA.FTZ R213, R232, UR46, R34 ;  /* 0x0000002ee8d57c23 */ /* 0x000fe20008010022 */
[----:B0-----:R-:W-:Y:S01]  /*7b80*/  FMUL.FTZ R230, R99, R166 ;  /* 0x000000a663e67220 */ /* 0x001fe20000410000 */
        /* <DEDUP_REMOVED lines=25> */
[----:B------:R-:W-:Y:S01]  /*7d20*/  FFMA.FTZ R61, R212, R92, R61 ;  /* 0x0000005cd43d7223 */ /* 0x000fe2000001003d */
        /* <DEDUP_REMOVED lines=39> */
[C---:B------:R-:W-:Y:S01]  /*7fa0*/  FMUL.FTZ R137, R139.reuse, R228 ;  /* 0x000000e48b897220 */ /* 0x040fe20000410000 */
[----:B------:R-:W-:Y:S01]  /*7fb0*/  FFMA.FTZ R134, R164, R211, R32 ;  /* 0x000000d3a4867223 */ /* 0x000fe20000010020 */
[-C--:B------:R-:W-:Y:S01]  /*7fc0*/  FMUL.FTZ R139, R139, R217.reuse ;  /* 0x000000d98b8b7220 */ /* 0x080fe20000410000 */
        /* <DEDUP_REMOVED lines=8> */
[C---:B------:R-:W-:Y:S01]  /*8050*/  FMUL.FTZ R29, R217.reuse, UR47 ;  /* 0x0000002fd91d7c20 */ /* 0x040fe20008410000 */
        /* <DEDUP_REMOVED lines=15> */
[----:B-1----:R-:W-:Y:S01]  /*8150*/  FMUL.FTZ R212, R228, R96 ;  /* 0x00000060e4d47220 */ /* 0x002fe20000410000 */
        /* <DEDUP_REMOVED lines=11> */
[----:B------:R-:W-:Y:S01]  /*8210*/  FFMA.FTZ R59, R132, R84, R59 ;  /* 0x00000054843b7223 */ /* 0x000fe2000001003b */
        /* <DEDUP_REMOVED lines=23> */
[-C--:B------:R-:W-:Y:S01]  /*8390*/  FMUL.FTZ R161, R161, R95.reuse ;  /* 0x0000005fa1a17220 */ /* 0x080fe20000410000 */
        /* <DEDUP_REMOVED lines=25> */
[C---:B------:R-:W-:Y:S01]  /*8530*/  FMUL.FTZ R13, R149.reuse, R204 ;  /* 0x000000cc950d7220 */ /* 0x040fe20000410000 */
[C---:B------:R-:W-:Y:S01]  /*8540*/  FMUL.FTZ R26, R106.reuse, R219 ;  /* 0x000000db6a1a7220 */ /* 0x040fe20000410000 */
[----:B------:R-:W-:Y:S01]  /*8550*/  FMUL.FTZ R149, R149, R203 ;  /* 0x000000cb95957220 */ /* 0x000fe20000410000 */
[----:B------:R-:W-:Y:S01]  /*8560*/  FMUL.FTZ R30, R106, R161 ;  /* 0x000000a16a1e7220 */ /* 0x000fe20000410000 */
[C---:B------:R-:W-:Y:S01]  /*8570*/  FFMA.FTZ R13, R150.reuse, R203, -R13 ;  /* 0x000000cb960d7223 */ /* 0x040fe2000001080d */
        /* <DEDUP_REMOVED lines=8> */
[C---:B------:R-:W-:Y:S01]  /*8600*/  FMUL.FTZ R132, R221.reuse, R100 ;  /* 0x00000064dd847220 */ /* 0x040fe20000410000 */
        /* <DEDUP_REMOVED lines=13> */
[C---:B------:R-:W-:Y:S01]  /*86e0*/  FFMA.FTZ R27, R220.reuse, UR46, -R27 ;  /* 0x0000002edc1b7c23 */ /* 0x040fe2000801081b */
        /* <DEDUP_REMOVED lines=10> */
[C---:B------:R-:W-:Y:S01]  /*8790*/  FFMA.FTZ R13, R154.reuse, R36, -R13 ;  /* 0x000000249a0d7223 */ /* 0x040fe2000001080d */
        /* <DEDUP_REMOVED lines=21> */
[-C--:B------:R-:W-:Y:S01]  /*88f0*/  FMUL.FTZ R149, R170, R113.reuse ;  /* 0x00000071aa957220 */ /* 0x080fe20000410000 */
[----:B------:R-:W-:Y:S01]  /*8900*/  FMUL.FTZ R147, R169, R113 ;  /* 0x00000071a9937220 */ /* 0x000fe20000410000 */
[----:B------:R-:W-:Y:S01]  /*8910*/  FMUL.FTZ R146, R38, R114 ;  /* 0x0000007226927220 */ /* 0x000fe20000410000 */
[----:B------:R-:W-:Y:S01]  /*8920*/  FFMA.FTZ R128, -R162, R126, R191 ;  /* 0x0000007ea2807223 */ /* 0x000fe200000101bf */
[----:B------:R-:W-:Y:S01]  /*8930*/  FMUL.FTZ R148, R39, R114 ;  /* 0x0000007227947220 */ /* 0x000fe20000410000 */
[----:B------:R-:W-:Y:S01]  /*8940*/  FMUL.FTZ R19, R131, R147 ;  /* 0x0000009383137220 */ /* 0x000fe20000410000 */
[----:B------:R-:W-:Y:S01]  /*8950*/  FMUL.FTZ R27, R129, R146 ;  /* 0x00000092811b7220 */ /* 0x000fe20000410000 */
[----:B------:R-:W-:Y:S01]  /*8960*/  FFMA.FTZ R126, R20, -R126, R193 ;  /* 0x8000007e147e7223 */ /* 0x000fe200000100c1 */
[----:B------:R-:W-:Y:S01]  /*8970*/  FMUL.FTZ R151, R36, R111 ;  /* 0x0000006f24977220 */ /* 0x000fe20000410000 */
        /* <DEDUP_REMOVED lines=13> */
[----:B------:R-:W-:Y:S01]  /*8a50*/  FFMA.FTZ R30, R128, R153, R27 ;  /* 0x00000099801e7223 */ /* 0x000fe2000001001b */
[----:B------:R-:W-:Y:S01]  /*8a60*/  FMUL.FTZ R212, R222, R105 ;  /* 0x00000069ded47220 */ /* 0x000fe20000410000 */
[----:B------:R-:W-:Y:S01]  /*8a70*/  FFMA.FTZ R27, R128, R151, -R32 ;  /* 0x00000097801b7223 */ /* 0x000fe20000010820 */
[----:B------:R-:W-:Y:S01]  /*8a80*/  FMUL.FTZ R32, R117, R112 ;  /* 0x0000007075207220 */ /* 0x000fe20000410000 */
[----:B------:R-:W-:Y:S01]  /*8a90*/  FFMA.FTZ R29, R130, R146, -R29 ;  /* 0x00000092821d7223 */ /* 0x000fe2000001081d */
[----:B------:R-:W-:Y:S01]  /*8aa0*/  FADD.FTZ R12, RZ, R12 ;  /* 0x0000000cff0c7221 */ /* 0x000fe20000010000 */
[----:B------:R-:W-:Y:S01]  /*8ab0*/  FFMA.FTZ R58, R11, R79, R58 ;  /* 0x0000004f0b3a7223 */ /* 0x000fe2000001003a */
[----:B------:R-:W-:Y:S01]  /*8ac0*/  FFMA.FTZ R11, R98, R11, R35 ;  /* 0x0000000b620b7223 */ /* 0x000fe20000010023 */
[----:B------:R-:W-:Y:S01]  /*8ad0*/  FMUL.FTZ R154, R108, R212 ;  /* 0x000000d46c9a7220 */ /* 0x000fe20000410000 */
[----:B------:R-:W-:Y:S01]  /*8ae0*/  FADD.FTZ R19, R19, R30 ;  /* 0x0000001e13137221 */ /* 0x000fe20000010000 */
[-C--:B------:R-:W-:Y:S01]  /*8af0*/  FFMA.FTZ R35, -R21, R32.reuse, R190 ;  /* 0x0000002015237223 */ /* 0x080fe200000101be */
[----:B------:R-:W-:Y:S01]  /*8b00*/  FADD.FTZ R12, R12, R29 ;  /* 0x0000001d0c0c7221 */ /* 0x000fe20000010000 */
[-C--:B------:R-:W-:Y:S01]  /*8b10*/  FMUL.FTZ R30, R116, R109.reuse ;  /* 0x0000006d741e7220 */ /* 0x080fe20000410000 */
[----:B------:R-:W-:Y:S01]  /*8b20*/  FFMA.FTZ R32, R23, -R32, R188 ;  /* 0x8000002017207223 */ /* 0x000fe200000100bc */
[-C--:B------:R-:W-:Y:S01]  /*8b30*/  FMUL.FTZ R152, R14, R112.reuse ;  /* 0x000000700e987220 */ /* 0x080fe20000410000 */
[----:B------:R-:W-:Y:S01]  /*8b40*/  FMUL.FTZ R150, R15, R112 ;  /* 0x000000700f967220 */ /* 0x000fe20000410000 */
[----:B------:R0:W-:Y:S01]  /*8b50*/  STS [R7+0x10b0], R154 ;  /* 0x0010b09a07007388 */ /* 0x0001e20000000800 */
[----:B------:R-:W-:Y:S01]  /*8b60*/  FADD.FTZ R12, R12, R27 ;  /* 0x0000001b0c0c7221 */ /* 0x000fe20000010000 */
[-C--:B------:R-:W-:Y:S01]  /*8b70*/  FFMA.FTZ R31, -R22, R30.reuse, R187 ;  /* 0x0000001e161f7223 */ /* 0x080fe200000101bb */
[----:B------:R-:W-:Y:S01]  /*8b80*/  FFMA.FTZ R30, R16, -R30, R189 ;  /* 0x8000001e101e7223 */ /* 0x000fe200000100bd */
[----:B------:R-:W-:Y:S01]  /*8b90*/  FMUL.FTZ R27, R32, R150 ;  /* 0x00000096201b7220 */ /* 0x000fe20000410000 */
        /* <DEDUP_REMOVED lines=23> */
[-C--:B------:R-:W-:Y:S01]  /*8d10*/  FMUL.FTZ R208, R205, R110.reuse ;  /* 0x0000006ecdd07220 */ /* 0x080fe20000410000 */
        /* <DEDUP_REMOVED lines=288> */
.L_x_15156:
[----:B------:R-:W-:Y:S05]  /*9f20*/  BSYNC.RECONVERGENT B0 ;  /* 0x0000000000007941 */ /* 0x000fea0003800200 */
.L_x_15155:
[----:B------:R-:W0:Y:S01]  /*9f30*/  LDS R167, [R167+0x2180] ;  /* 0x00218000a7a77984 */ /* 0x000e220000000800 */
[----:B------:R-:W-:Y:S04]  /*9f40*/  BSSY.RECONVERGENT B0, `(.L_x_15157) ;  /* 0x0000004000007945 */ /* 0x000fe80003800200 */
[----:B------:R-:W-:Y:S05]  /*9f50*/  @!P2 BRA `(.L_x_15158) ;  /* 0x000000000008a947 */ /* 0x000fea0003800000 */
[----:B------:R2:W-:Y:S04]  /*9f60*/  REDG.E.ADD.F32.FTZ.RN.STRONG.GPU desc[UR28][R2.64+0x80], R218 ;  /* 0x000080da020079a6 */ /* 0x0005e8000c12f31c */
[----:B0-----:R2:W-:Y:S02]  /*9f70*/  REDG.E.ADD.F32.FTZ.RN.STRONG.GPU desc[UR28][R4.64+0x80], R167 ;  /* 0x000080a7040079a6 */ /* 0x0015e4000c12f31c */
.L_x_15158:
[----:B------:R-:W-:Y:S05]  /*9f80*/  BSYNC.RECONVERGENT B0 ;  /* 0x0000000000007941 */ /* 0x000fea0003800200 */
.L_x_15157:
        /* <DEDUP_REMOVED lines=11> */
.L_x_15160:
[----:B------:R-:W-:Y:S05]  /*a040*/  BSYNC.RECONVERGENT B0 ;  /* 0x0000000000007941 */ /* 0x000fea0003800200 */
.L_x_15159:
[----:B------:R-:W4:Y:S01]  /*a050*/  LDS R165, [R165+0x2280] ;  /* 0x00228000a5a57984 */ /* 0x000f220000000800 */
[----:B------:R-:W-:Y:S04]  /*a060*/  BSSY.RECONVERGENT B0, `(.L_x_15161) ;  /* 0x0000004000007945 */ /* 0x000fe80003800200 */
[----:B------:R-:W-:Y:S05]  /*a070*/  @!P1 BRA `(.L_x_15162) ;  /* 0x0000000000089947 */ /* 0x000fea0003800000 */
[----:B------:R0:W-:Y:S04]  /*a080*/  REDG.E.ADD.F32.FTZ.RN.STRONG.GPU desc[UR28][R2.64+0x180], R214 ;  /* 0x000180d6020079a6 */ /* 0x0001e8000c12f31c */
[----:B----4-:R0:W-:Y:S02]  /*a090*/  REDG.E.ADD.F32.FTZ.RN.STRONG.GPU desc[UR28][R4.64+0x180], R165 ;  /* 0x000180a5040079a6 */ /* 0x0101e4000c12f31c */
.L_x_15162:
[----:B------:R-:W-:Y:S05]  /*a0a0*/  BSYNC.RECONVERGENT B0 ;  /* 0x0000000000007941 */ /* 0x000fea0003800200 */
.L_x_15161:
[----:B0---4-:R0:W4:Y:S01]  /*a0b0*/  LDS R165, [R164+0x2300] ;  /* 0x00230000a4a57984 */ /* 0x0111220000000800 */
[----:B------:R-:W-:Y:S04]  /*a0c0*/  BSSY.RECONVERGENT B0, `(.L_x_15163) ;  /* 0x0000004000007945 */ /* 0x000fe80003800200 */
[----:B------:R-:W-:Y:S05]  /*a0d0*/  @!P2 BRA `(.L_x_15164) ;  /* 0x000000000008a947 */ /* 0x000fea0003800000 */
[----:B------:R0:W-:Y:S04]  /*a0e0*/  REDG.E.ADD.F32.FTZ.RN.STRONG.GPU desc[UR28][R2.64+0x200], R212 ;  /* 0x000200d4020079a6 */ /* 0x0001e8000c12f31c */
[----:B----4-:R0:W-:Y:S02]  /*a0f0*/  REDG.E.ADD.F32.FTZ.RN.STRONG.GPU desc[UR28][R4.64+0x200], R165 ;  /* 0x000200a5040079a6 */ /* 0x0101e4000c12f31c */
.L_x_15164:
[----:B------:R-:W-:Y:S05]  /*a100*/  BSYNC.RECONVERGENT B0 ;  /* 0x0000000000007941 */ /* 0x000fea0003800200 */
.L_x_15163:
[----:B------:R-:W0:Y:S01]  /*a110*/  LDS R163, [R163+0x2380] ;  /* 0x00238000a3a37984 */ /* 0x000e220000000800 */
[----:B------:R-:W-:Y:S04]  /*a120*/  BSSY.RECONVERGENT B0, `(.L_x_15165) ;  /* 0x0000004000007945 */ /* 0x000fe80003800200 */
[----:B------:R-:W-:Y:S05]  /*a130*/  @!P3 BRA `(.L_x_15166) ;  /* 0x000000000008b947 */ /* 0x000fea0003800000 */
[----:B------:R1:W-:Y:S04]  /*a140*/  REDG.E.ADD.F32.FTZ.RN.STRONG.GPU desc[UR28][R2.64+0x280], R210 ;  /* 0x000280d2020079a6 */ /* 0x0003e8000c12f31c */
[----:B0-----:R1:W-:Y:S02]  /*a150*/  REDG.E.ADD.F32.FTZ.RN.STRONG.GPU desc[UR28][R4.64+0x280], R163 ;  /* 0x000280a3040079a6 */ /* 0x0013e4000c12f31c */
.L_x_15166:
[----:B------:R-:W-:Y:S05]  /*a160*/  BSYNC.RECONVERGENT B0 ;  /* 0x0000000000007941 */ /* 0x000fea0003800200 */
.L_x_15165:
[----:B------:R-:W0:Y:S01]  /*a170*/  LDS R161, [R161+0x2400] ;  /* 0x00240000a1a17984 */ /* 0x000e220000000800 */
[----:B------:R-:W-:Y:S04]  /*a180*/  BSSY.RECONVERGENT B0, `(.L_x_15167) ;  /* 0x0000004000007945 */ /* 0x000fe80003800200 */
[----:B------:R-:W-:Y:S05]  /*a190*/  @!P4 BRA `(.L_x_15168) ;  /* 0x000000000008c947 */ /* 0x000fea0003800000 */
[----:B------:R1:W-:Y:S04]  /*a1a0*/  REDG.E.ADD.F32.FTZ.RN.STRONG.GPU desc[UR28][R2.64+0x300], R208 ;  /* 0x000300d0020079a6 */ /* 0x0003e8000c12f31c */
[----:B0-----:R1:W-:Y:S02]  /*a1b0*/  REDG.E.ADD.F32.FTZ.RN.STRONG.GPU desc[UR28][R4.64+0x300], R161 ;  /* 0x000300a1040079a6 */ /* 0x0013e4000c12f31c */
.L_x_15168:
[----:B------:R-:W-:Y:S05]  /*a1c0*/  BSYNC.RECONVERGENT B0 ;  /* 0x0000000000007941 */ /* 0x000fea0003800200 */
.L_x_15167:
[----:B01----:R0:W1:Y:S01]  /*a1d0*/  LDS R161, [R156+0x2480] ;  /* 0x002480009ca17984 */ /* 0x0030620000000800 */
[----:B------:R-:W-:Y:S04]  /*a1e0*/  BSSY.RECONVERGENT B0, `(.L_x_15169) ;  /* 0x0000004000007945 */ /* 0x000fe80003800200 */
[----:B------:R-:W-:Y:S05]  /*a1f0*/  @!P5 BRA `(.L_x_15170) ;  /* 0x000000000008d947 */ /* 0x000fea0003800000 */
[----:B------:R0:W-:Y:S04]  /*a200*/  REDG.E.ADD.F32.FTZ.RN.STRONG.GPU desc[UR28][R2.64+0x380], R194 ;  /* 0x000380c2020079a6 */ /* 0x0001e8000c12f31c */
[----:B-1----:R0:W-:Y:S02]  /*a210*/  REDG.E.ADD.F32.FTZ.RN.STRONG.GPU desc[UR28][R4.64+0x380], R161 ;  /* 0x000380a1040079a6 */ /* 0x0021e4000c12f31c */
.L_x_15170:
[----:B------:R-:W-:Y:S05]  /*a220*/  BSYNC.RECONVERGENT B0 ;  /* 0x0000000000007941 */ /* 0x000fea0003800200 */
.L_x_15169:
        /* <DEDUP_REMOVED lines=11> */
.L_x_15172:
[----:B------:R-:W-:Y:S05]  /*a2e0*/  BSYNC.RECONVERGENT B0 ;  /* 0x0000000000007941 */ /* 0x000fea0003800200 */
.L_x_15171:
[----:B0-----:R0:W0:Y:S01]  /*a2f0*/  LDS R155, [R154+0x2580] ;  /* 0x002580009a9b7984 */ /* 0x0010220000000800 */
[----:B------:R-:W-:Y:S04]  /*a300*/  BSSY.RECONVERGENT B0, `(.L_x_15173) ;  /* 0x0000004000007945 */ /* 0x000fe80003800200 */
[----:B------:R-:W-:Y:S05]  /*a310*/  @!P1 BRA `(.L_x_15174) ;  /* 0x0000000000089947 */ /* 0x000fea0003800000 */
[----:B------:R1:W-:Y:S04]  /*a320*/  REDG.E.ADD.F32.FTZ.RN.STRONG.GPU desc[UR28][R2.64+0x480], R249 ;  /* 0x000480f9020079a6 */ /* 0x0003e8000c12f31c */
[----:B0-----:R0:W-:Y:S02]  /*a330*/  REDG.E.ADD.F32.FTZ.RN.STRONG.GPU desc[UR28][R4.64+0x480], R155 ;  /* 0x0004809b040079a6 */ /* 0x0011e4000c12f31c */
.L_x_15174:
[----:B------:R-:W-:Y:S05]  /*a340*/  BSYNC.RECONVERGENT B0 ;  /* 0x0000000000007941 */ /* 0x000fea0003800200 */
.L_x_15173:
[----:B------:R-:W0:Y:S01]  /*a350*/  LDS R153, [R153+0x2600] ;  /* 0x0026000099997984 */ /* 0x000e220000000800 */
[----:B------:R-:W-:Y:S04]  /*a360*/  BSSY.RECONVERGENT B0, `(.L_x_15175) ;  /* 0x0000004000007945 */ /* 0x000fe80003800200 */
[----:B------:R-:W-:Y:S05]  /*a370*/  @!P2 BRA `(.L_x_15176) ;  /* 0x000000000008a947 */ /* 0x000fea0003800000 */
[----:B------:R1:W-:Y:S04]  /*a380*/  REDG.E.ADD.F32.FTZ.RN.STRONG.GPU desc[UR28][R2.64+0x500], R247 ;  /* 0x000500f7020079a6 */ /* 0x0003e8000c12f31c */
[----:B0-----:R0:W-:Y:S02]  /*a390*/  REDG.E.ADD.F32.FTZ.RN.STRONG.GPU desc[UR28][R4.64+0x500], R153 ;  /* 0x00050099040079a6 */ /* 0x0011e4000c12f31c */
.L_x_15176:
[----:B------:R-:W-:Y:S05]  /*a3a0*/  BSYNC.RECONVERGENT B0 ;  /* 0x0000000000007941 */ /* 0x000fea0003800200 */
.L_x_15175:
[----:B0-----:R0:W0:Y:S01]  /*a3b0*/  LDS R153, [R152+0x2680] ;  /* 0x0026800098997984 */ /* 0x0010220000000800 */
[----:B------:R-:W-:Y:S04]  /*a3c0*/  BSSY.RECONVERGENT B0, `(.L_x_15177) ;  /* 0x0000004000007945 */ /* 0x000fe80003800200 */
[----:B------:R-:W-:Y:S05]  /*a3d0*/  @!P3 BRA `(.L_x_15178) ;  /* 0x000000000008b947 */ /* 0x000fea0003800000 */
[----:B------:R1:W-:Y:S04]  /*a3e0*/  REDG.E.ADD.F32.FTZ.RN.STRONG.GPU desc[UR28][R2.64+0x580], R245 ;  /* 0x000580f5020079a6 */ /* 0x0003e8000c12f31c */
[----:B0-----:R0:W-:Y:S02]  /*a3f0*/  REDG.E.ADD.F32.FTZ.RN.STRONG.GPU desc[UR28][R4.64+0x580], R153 ;  /* 0x00058099040079a6 */ /* 0x0011e4000c12f31c */
.L_x_15178:
[----:B------:R-:W-:Y:S05]  /*a400*/  BSYNC.RECONVERGENT B0 ;  /* 0x0000000000007941 */ /* 0x000fea0003800200 */
.L_x_15177:
[----:B------:R-:W0:Y:S01]  /*a410*/  LDS R151, [R151+0x2700] ;  /* 0x0027000097977984 */ /* 0x000e220000000800 */
[----:B------:R-:W-:Y:S04]  /*a420*/  BSSY.RECONVERGENT B0, `(.L_x_15179) ;  /* 0x0000004000007945 */ /* 0x000fe80003800200 */
[----:B------:R-:W-:Y:S05]  /*a430*/  @!P4 BRA `(.L_x_15180) ;  /* 0x000000000008c947 */ /* 0x000fea0003800000 */
[----:B------:R1:W-:Y:S04]  /*a440*/  REDG.E.ADD.F32.FTZ.RN.STRONG.GPU desc[UR28][R2.64+0x600], R243 ;  /* 0x000600f3020079a6 */ /* 0x0003e8000c12f31c */
[----:B0-----:R0:W-:Y:S02]  /*a450*/  REDG.E.ADD.F32.FTZ.RN.STRONG.GPU desc[UR28][R4.64+0x600], R151 ;  /* 0x00060097040079a6 */ /* 0x0011e4000c12f31c */
.L_x_15180:
[----:B------:R-:W-:Y:S05]  /*a460*/  BSYNC.RECONVERGENT B0 ;  /* 0x0000000000007941 */ /* 0x000fea0003800200 */
.L_x_15179:
[----:B0-----:R0:W0:Y:S01]  /*a470*/  LDS R151, [R150+0x2780] ;  /* 0x0027800096977984 */ /* 0x0010220000000800 */
[----:B------:R-:W-:Y:S04]  /*a480*/  BSSY.RECONVERGENT B0, `(.L_x_15181) ;  /* 0x0000004000007945 */ /* 0x000fe80003800200 */
[----:B------:R-:W-:Y:S05]  /*a490*/  @!P5 BRA `(.L_x_15182) ;  /* 0x000000000008d947 */ /* 0x000fea0003800000 */
[----:B------:R1:W-:Y:S04]  /*a4a0*/  REDG.E.ADD.F32.FTZ.RN.STRONG.GPU desc[UR28][R2.64+0x680], R241 ;  /* 0x000680f1020079a6 */ /* 0x0003e8000c12f31c */
[----:B0-----:R0:W-:Y:S02]  /*a4b0*/  REDG.E.ADD.F32.FTZ.RN.STRONG.GPU desc[UR28][R4.64+0x680], R151 ;  /* 0x00068097040079a6 */ /* 0x0011e4000c12f31c */
.L_x_15182:
[----:B------:R-:W-:Y:S05]  /*a4c0*/  BSYNC.RECONVERGENT B0 ;  /* 0x0000000000007941 */ /* 0x000fea0003800200 */
.L_x_15181:
        /* <DEDUP_REMOVED lines=11> */
.L_x_15184:
[----:B------:R-:W-:Y:S05]  /*a580*/  BSYNC.RECONVERGENT B0 ;  /* 0x0000000000007941 */ /* 0x000fea0003800200 */
.L_x_15183:
[----:B0-----:R0:W0:Y:S01]  /*a590*/  LDS R149, [R148+0x2880] ;  /* 0x0028800094957984 */ /* 0x0010220000000800 */
[----:B------:R-:W-:Y:S04]  /*a5a0*/  BSSY.RECONVERGENT B0, `(.L_x_15185) ;  /* 0x0000004000007945 */ /* 0x000fe80003800200 */
[----:B------:R-:W-:Y:S05]  /*a5b0*/  @!P1 BRA `(.L_x_15186) ;  /* 0x0000000000089947 */ /* 0x000fea0003800000 */
[----:B------:R1:W-:Y:S04]  /*a5c0*/  REDG.E.ADD.F32.FTZ.RN.STRONG.GPU desc[UR28][R2.64+0x780], R237 ;  /* 0x000780ed020079a6 */ /* 0x0003e8000c12f31c */
[----:B0-----:R0:W-:Y:S02]  /*a5d0*/  REDG.E.ADD.F32.FTZ.RN.STRONG.GPU desc[UR28][R4.64+0x780], R149 ;  /* 0x00078095040079a6 */ /* 0x0011e4000c12f31c */
.L_x_15186:
[----:B------:R-:W-:Y:S05]  /*a5e0*/  BSYNC.RECONVERGENT B0 ;  /* 0x0000000000007941 */ /* 0x000fea0003800200 */
.L_x_15185:
[----:B------:R-:W0:Y:S01]  /*a5f0*/  LDS R147, [R147+0x2900] ;  /* 0x0029000093937984 */ /* 0x000e220000000800 */
[----:B------:R-:W-:Y:S04]  /*a600*/  BSSY.RECONVERGENT B0, `(.L_x_15187) ;  /* 0x0000004000007945 */ /* 0x000fe80003800200 */
[----:B------:R-:W-:Y:S05]  /*a610*/  @!P2 BRA `(.L_x_15188) ;  /* 0x000000000008a947 */ /* 0x000fea0003800000 */
[----:B------:R1:W-:Y:S04]  /*a620*/  REDG.E.ADD.F32.FTZ.RN.STRONG.GPU desc[UR28][R2.64+0x800], R235 ;  /* 0x000800eb020079a6 */ /* 0x0003e8000c12f31c */
[----:B0-----:R0:W-:Y:S02]  /*a630*/  REDG.E.ADD.F32.FTZ.RN.STRONG.GPU desc[UR28][R4.64+0x800], R147 ;  /* 0x00080093040079a6 */ /* 0x0011e4000c12f31c */
.L_x_15188:
[----:B------:R-:W-:Y:S05]  /*a640*/  BSYNC.RECONVERGENT B0 ;  /* 0x0000000000007941 */ /* 0x000fea0003800200 */
.L_x_15187:
[----:B0-----:R0:W0:Y:S01]  /*a650*/  LDS R147, [R146+0x2980] ;  /* 0x0029800092937984 */ /* 0x0010220000000800 */
[----:B------:R-:W-:Y:S04]  /*a660*/  BSSY.RECONVERGENT B0, `(.L_x_15189) ;  /* 0x0000004000007945 */ /* 0x000fe80003800200 */
[----:B------:R-:W-:Y:S05]  /*a670*/  @!P3 BRA `(.L_x_15190) ;  /* 0x000000000008b947 */ /* 0x000fea0003800000 */
[----:B------:R1:W-:Y:S04]  /*a680*/  REDG.E.ADD.F32.FTZ.RN.STRONG.GPU desc[UR28][R2.64+0x880], R233 ;  /* 0x000880e9020079a6 */ /* 0x0003e8000c12f31c */
[----:B0-----:R0:W-:Y:S02]  /*a690*/  REDG.E.ADD.F32.FTZ.RN.STRONG.GPU desc[UR28][R4.64+0x880], R147 ;  /* 0x00088093040079a6 */ /* 0x0011e4000c12f31c */
.L_x_15190:
[----:B------:R-:W-:Y:S05]  /*a6a0*/  BSYNC.RECONVERGENT B0 ;  /* 0x0000000000007941 */ /* 0x000fea0003800200 */
.L_x_15189:
[----:B------:R-:W0:Y:S01]  /*a6b0*/  LDS R145, [R145+0x2a00] ;  /* 0x002a000091917984 */ /* 0x000e220000000800 */
[----:B------:R-:W-:Y:S04]  /*a6c0*/  BSSY.RECONVERGENT B0, `(.L_x_15191) ;  /* 0x0000004000007945 */ /* 0x000fe80003800200 */
[----:B------:R-:W-:Y:S05]  /*a6d0*/  @!P4 BRA `(.L_x_15192) ;  /* 0x000000000008c947 */ /* 0x000fea0003800000 */
[----:B------:R1:W-:Y:S04]  /*a6e0*/  REDG.E.ADD.F32.FTZ.RN.STRONG.GPU desc[UR28][R2.64+0x900], R231 ;  /* 0x000900e7020079a6 */ /* 0x0003e8000c12f31c */
[----:B0-----:R0:W-:Y:S02]  /*a6f0*/  REDG.E.ADD.F32.FTZ.RN.STRONG.GPU desc[UR28][R4.64+0x900], R145 ;  /* 0x00090091040079a6 */ /* 0x0011e4000c12f31c */
.L_x_15192:
[----:B------:R-:W-:Y:S05]  /*a700*/  BSYNC.RECONVERGENT B0 ;  /* 0x0000000000007941 */ /* 0x000fea0003800200 */
.L_x_15191:
[----:B0-----:R0:W0:Y:S01]  /*a710*/  LDS R145, [R144+0x2a80] ;  /* 0x002a800090917984 */ /* 0x0010220000000800 */
[----:B------:R-:W-:Y:S04]  /*a720*/  BSSY.RECONVERGENT B0, `(.L_x_15193) ;  /* 0x0000004000007945 */ /* 0x000fe80003800200 */
[----:B------:R-:W-:Y:S05]  /*a730*/  @!P5 BRA `(.L_x_15194) ;  /* 0x000000000008d947 */ /* 0x000fea0003800000 */
[----:B------:R1:W-:Y:S04]  /*a740*/  REDG.E.ADD.F32.FTZ.RN.STRONG.GPU desc[UR28][R2.64+0x980], R229 ;  /* 0x000980e5020079a6 */ /* 0x0003e8000c12f31c */
[----:B0-----:R0:W-:Y:S02]  /*a750*/  REDG.E.ADD.F32.FTZ.RN.STRONG.GPU desc[UR28][R4.64+0x980], R145 ;  /* 0x00098091040079a6 */ /* 0x0011e4000c12f31c */
.L_x_15194:
[----:B------:R-:W-:Y:S05]  /*a760*/  BSYNC.RECONVERGENT B0 ;  /* 0x0000000000007941 */ /* 0x000fea0003800200 */
.L_x_15193:
        /* <DEDUP_REMOVED lines=11> */
.L_x_15196:
[----:B------:R-:W-:Y:S05]  /*a820*/  BSYNC.RECONVERGENT B0 ;  /* 0x0000000000007941 */ /* 0x000fea0003800200 */
.L_x_15195:
[----:B0-----:R0:W0:Y:S01]  /*a830*/  LDS R143, [R142+0x2b80] ;  /* 0x002b80008e8f7984 */ /* 0x0010220000000800 */
[----:B------:R-:W-:Y:S04]  /*a840*/  BSSY.RECONVERGENT B0, `(.L_x_15197) ;  /* 0x0000004000007945 */ /* 0x000fe80003800200 */
[----:B------:R-:W-:Y:S05]  /*a850*/  @!P1 BRA `(.L_x_15198) ;  /* 0x0000000000089947 */ /* 0x000fea0003800000 */
[----:B------:R1:W-:Y:S04]  /*a860*/  REDG.E.ADD.F32.FTZ.RN.STRONG.GPU desc[UR28][R2.64+0xa80], R225 ;  /* 0x000a80e1020079a6 */ /* 0x0003e8000c12f31c */
[----:B0-----:R0:W-:Y:S02]  /*a870*/  REDG.E.ADD.F32.FTZ.RN.STRONG.GPU desc[UR28][R4.64+0xa80], R143 ;  /* 0x000a808f040079a6 */ /* 0x0011e4000c12f31c */
.L_x_15198:
[----:B------:R-:W-:Y:S05]  /*a880*/  BSYNC.RECONVERGENT B0 ;  /* 0x0000000000007941 */ /* 0x000fea0003800200 */
.L_x_15197:
[----:B------:R-:W0:Y:S01]  /*a890*/  LDS R141, [R141+0x2c00] ;  /* 0x002c00008d8d7984 */ /* 0x000e220000000800 */
[----:B------:R-:W-:Y:S04]  /*a8a0*/  BSSY.RECONVERGENT B0, `(.L_x_15199) ;  /* 0x0000004000007945 */ /* 0x000fe80003800200 */
[----:B------:R-:W-:Y:S05]  /*a8b0*/  @!P2 BRA `(.L_x_15200) ;  /* 0x000000000008a947 */ /* 0x000fea0003800000 */
[----:B------:R1:W-:Y:S04]  /*a8c0*/  REDG.E.ADD.F32.FTZ.RN.STRONG.GPU desc[UR28][R2.64+0xb00], R223 ;  /* 0x000b00df020079a6 */ /* 0x0003e8000c12f31c */
[----:B0-----:R0:W-:Y:S02]  /*a8d0*/  REDG.E.ADD.F32.FTZ.RN.STRONG.GPU desc[UR28][R4.64+0xb00], R141 ;  /* 0x000b008d040079a6 */ /* 0x0011e4000c12f31c */
.L_x_15200:
[----:B------:R-:W-:Y:S05]  /*a8e0*/  BSYNC.RECONVERGENT B0 ;  /* 0x0000000000007941 */ /* 0x000fea0003800200 */
.L_x_15199:
[----:B0-----:R0:W0:Y:S01]  /*a8f0*/  LDS R141, [R140+0x2c80] ;  /* 0x002c80008c8d7984 */ /* 0x0010220000000800 */
[----:B------:R-:W-:Y:S04]  /*a900*/  BSSY.RECONVERGENT B0, `(.L_x_15201) ;  /* 0x0000004000007945 */ /* 0x000fe80003800200 */
[----:B------:R-:W-:Y:S05]  /*a910*/  @!P3 BRA `(.L_x_15202) ;  /* 0x000000000008b947 */ /* 0x000fea0003800000 */
[----:B------:R1:W-:Y:S04]  /*a920*/  REDG.E.ADD.F32.FTZ.RN.STRONG.GPU desc[UR28][R2.64+0xb80], R221 ;  /* 0x000b80dd020079a6 */ /* 0x0003e8000c12f31c */
[----:B0-----:R0:W-:Y:S02]  /*a930*/  REDG.E.ADD.F32.FTZ.RN.STRONG.GPU desc[UR28][R4.64+0xb80], R141 ;  /* 0x000b808d040079a6 */ /* 0x0011e4000c12f31c */
.L_x_15202:
[----:B------:R-:W-:Y:S05]  /*a940*/  BSYNC.RECONVERGENT B0 ;  /* 0x0000000000007941 */ /* 0x000fea0003800200 */
.L_x_15201:
[----:B------:R-:W0:Y:S01]  /*a950*/  LDS R139, [R139+0x2d00] ;  /* 0x002d00008b8b7984 */ /* 0x000e220000000800 */
[----:B------:R-:W-:Y:S04]  /*a960*/  BSSY.RECONVERGENT B0, `(.L_x_15203) ;  /* 0x0000004000007945 */ /* 0x000fe80003800200 */
[----:B------:R-:W-:Y:S05]  /*a970*/  @!P4 BRA `(.L_x_15204) ;  /* 0x000000000008c947 */ /* 0x000fea0003800000 */
[----:B------:R1:W-:Y:S04]  /*a980*/  REDG.E.ADD.F32.FTZ.RN.STRONG.GPU desc[UR28][R2.64+0xc00], R219 ;  /* 0x000c00db020079a6 */ /* 0x0003e8000c12f31c */
[----:B0-----:R0:W-:Y:S02]  /*a990*/  REDG.E.ADD.F32.FTZ.RN.STRONG.GPU desc[UR28][R4.64+0xc00], R139 ;  /* 0x000c008b040079a6 */ /* 0x0011e4000c12f31c */
.L_x_15204:
[----:B------:R-:W-:Y:S05]  /*a9a0*/  BSYNC.RECONVERGENT B0 ;  /* 0x0000000000007941 */ /* 0x000fea0003800200 */
.L_x_15203:
[----:B0-----:R0:W0:Y:S01]  /*a9b0*/  LDS R139, [R138+0x2d80] ;  /* 0x002d80008a8b7984 */ /* 0x0010220000000800 */
[----:B------:R-:W-:Y:S04]  /*a9c0*/  BSSY.RECONVERGENT B0, `(.L_x_15205) ;  /* 0x0000004000007945 */ /* 0x000fe80003800200 */
[----:B------:R-:W-:Y:S05]  /*a9d0*/  @!P5 BRA `(.L_x_15206) ;  /* 0x000000000008d947 */ /* 0x000fea0003800000 */
[----:B------:R1:W-:Y:S04]  /*a9e0*/  REDG.E.ADD.F32.FTZ.RN.STRONG.GPU desc[UR28][R2.64+0xc80], R217 ;  /* 0x000c80d9020079a6 */ /* 0x0003e8000c12f31c */
[----:B0-----:R0:W-:Y:S02]  /*a9f0*/  REDG.E.ADD.F32.FTZ.RN.STRONG.GPU desc[UR28][R4.64+0xc80], R139 ;  /* 0x000c808b040079a6 */ /* 0x0011e4000c12f31c */
.L_x_15206:
[----:B------:R-:W-:Y:S05]  /*aa00*/  BSYNC.RECONVERGENT B0 ;  /* 0x0000000000007941 */ /* 0x000fea0003800200 */
.L_x_15205:
        /* <DEDUP_REMOVED lines=11> */
.L_x_15208:
[----:B------:R-:W-:Y:S05]  /*aac0*/  BSYNC.RECONVERGENT B0 ;  /* 0x0000000000007941 */ /* 0x000fea0003800200 */
.L_x_15207:
[----:B0-----:R0:W0:Y:S01]  /*aad0*/  LDS R137, [R136+0x2e80] ;  /* 0x002e800088897984 */ /* 0x0010220000000800 */
[----:B------:R-:W-:Y:S04]  /*aae0*/  BSSY.RECONVERGENT B0, `(.L_x_15209) ;  /* 0x0000004000007945 */ /* 0x000fe80003800200 */
[----:B------:R-:W-:Y:S05]  /*aaf0*/  @!P1 BRA `(.L_x_15210) ;  /* 0x0000000000089947 */ /* 0x000fea0003800000 */
[----:B------:R1:W-:Y:S04]  /*ab00*/  REDG.E.ADD.F32.FTZ.RN.STRONG.GPU desc[UR28][R2.64+0xd80], R213 ;  /* 0x000d80d5020079a6 */ /* 0x0003e8000c12f31c */
[----:B0-----:R0:W-:Y:S02]  /*ab10*/  REDG.E.ADD.F32.FTZ.RN.STRONG.GPU desc[UR28][R4.64+0xd80], R137 ;  /* 0x000d8089040079a6 */ /* 0x0011e4000c12f31c */
.L_x_15210:
[----:B------:R-:W-:Y:S05]  /*ab20*/  BSYNC.RECONVERGENT B0 ;  /* 0x0000000000007941 */ /* 0x000fea0003800200 */
.L_x_15209:
[----:B------:R-:W0:Y:S01]  /*ab30*/  LDS R135, [R135+0x2f00] ;  /* 0x002f000087877984 */ /* 0x000e220000000800 */
[----:B------:R-:W-:Y:S04]  /*ab40*/  BSSY.RECONVERGENT B0, `(.L_x_15211) ;  /* 0x0000004000007945 */ /* 0x000fe80003800200 */
[----:B------:R-:W-:Y:S05]  /*ab50*/  @!P2 BRA `(.L_x_15212) ;  /* 0x000000000008a947 */ /* 0x000fea0003800000 */
[----:B------:R1:W-:Y:S04]  /*ab60*/  REDG.E.ADD.F32.FTZ.RN.STRONG.GPU desc[UR28][R2.64+0xe00], R211 ;  /* 0x000e00d3020079a6 */ /* 0x0003e8000c12f31c */
[----:B0-----:R0:W-:Y:S02]  /*ab70*/  REDG.E.ADD.F32.FTZ.RN.STRONG.GPU desc[UR28][R4.64+0xe00], R135 ;  /* 0x000e0087040079a6 */ /* 0x0011e4000c12f31c */
.L_x_15212:
[----:B------:R-:W-:Y:S05]  /*ab80*/  BSYNC.RECONVERGENT B0 ;  /* 0x0000000000007941 */ /* 0x000fea0003800200 */
.L_x_15211:
[----:B0-----:R0:W0:Y:S01]  /*ab90*/  LDS R135, [R134+0x2f80] ;  /* 0x002f800086877984 */ /* 0x0010220000000800 */
[----:B------:R-:W-:Y:S04]  /*aba0*/  BSSY.RECONVERGENT B0, `(.L_x_15213) ;  /* 0x0000004000007945 */ /* 0x000fe80003800200 */
[----:B------:R-:W-:Y:S05]  /*abb0*/  @!P3 BRA `(.L_x_15214) ;  /* 0x000000000008b947 */ /* 0x000fea0003800000 */
[----:B------:R1:W-:Y:S04]  /*abc0*/  REDG.E.ADD.F32.FTZ.RN.STRONG.GPU desc[UR28][R2.64+0xe80], R209 ;  /* 0x000e80d1020079a6 */ /* 0x0003e8000c12f31c */
[----:B0-----:R0:W-:Y:S02]  /*abd0*/  REDG.E.ADD.F32.FTZ.RN.STRONG.GPU desc[UR28][R4.64+0xe80], R135 ;  /* 0x000e8087040079a6 */ /* 0x0011e4000c12f31c */
.L_x_15214:
[----:B------:R-:W-:Y:S05]  /*abe0*/  BSYNC.RECONVERGENT B0 ;  /* 0x0000000000007941 */ /* 0x000fea0003800200 */
.L_x_15213:
[----:B------:R-:W0:Y:S01]  /*abf0*/  LDS R133, [R133+0x3000] ;  /* 0x0030000085857984 */ /* 0x000e220000000800 */
[----:B------:R-:W-:Y:S04]  /*ac00*/  BSSY.RECONVERGENT B0, `(.L_x_15215) ;  /* 0x0000004000007945 */ /* 0x000fe80003800200 */
[----:B------:R-:W-:Y:S05]  /*ac10*/  @!P4 BRA `(.L_x_15216) ;  /* 0x000000000008c947 */ /* 0x000fea0003800000 */
[----:B------:R1:W-:Y:S04]  /*ac20*/  REDG.E.ADD.F32.FTZ.RN.STRONG.GPU desc[UR28][R2.64+0xf00], R197 ;  /* 0x000f00c5020079a6 */ /* 0x0003e8000c12f31c */
[----:B0-----:R0:W-:Y:S02]  /*ac30*/  REDG.E.ADD.F32.FTZ.RN.STRONG.GPU desc[UR28][R4.64+0xf00], R133 ;  /* 0x000f0085040079a6 */ /* 0x0011e4000c12f31c */
.L_x_15216:
[----:B------:R-:W-:Y:S05]  /*ac40*/  BSYNC.RECONVERGENT B0 ;  /* 0x0000000000007941 */ /* 0x000fea0003800200 */
.L_x_15215:
[----:B0-----:R0:W0:Y:S01]  /*ac50*/  LDS R133, [R34+0x3080] ;  /* 0x0030800022857984 */ /* 0x0010220000000800 */
[----:B------:R-:W-:Y:S04]  /*ac60*/  BSSY.RECONVERGENT B0, `(.L_x_15217) ;  /* 0x0000004000007945 */ /* 0x000fe80003800200 */
[----:B------:R-:W-:Y:S05]  /*ac70*/  @!P5 BRA `(.L_x_15218) ;  /* 0x000000000008d947 */ /* 0x000fea0003800000 */
[----:B------:R1:W-:Y:S04]  /*ac80*/  REDG.E.ADD.F32.FTZ.RN.STRONG.GPU desc[UR28][R2.64+0xf80], R195 ;  /* 0x000f80c3020079a6 */ /* 0x0003e8000c12f31c */
[----:B0-----:R0:W-:Y:S02]  /*ac90*/  REDG.E.ADD.F32.FTZ.RN.STRONG.GPU desc[UR28][R4.64+0xf80], R133 ;  /* 0x000f8085040079a6 */ /* 0x0011e4000c12f31c */
.L_x_15218:
[----:B------:R-:W-:Y:S05]  /*aca0*/  BSYNC.RECONVERGENT B0 ;  /* 0x0000000000007941 */ /* 0x000fea0003800200 */
.L_x_15217:
        /* <DEDUP_REMOVED lines=78> */
[----:B------:R-:W-:Y:S01]  /*b190*/  FFMA.FTZ R173, R118, R3, R173 ;  /* 0x0000000376ad7223 */ /* 0x000fe200000100ad */
        /* <DEDUP_REMOVED lines=19> */
.L_x_15220:
[----:B------:R-:W-:Y:S05]  /*b2d0*/  BSYNC.RECONVERGENT B0 ;  /* 0x0000000000007941 */ /* 0x000fea0003800200 */
.L_x_15219:
[----:B------:R-:W-:-:S04]  /*b2e0*/  UIADD3 UR8, UPT, UPT, UR8, 0x1, URZ ;  /* 0x0000000108087890 */ /* 0x000fc8000fffe0ff */
[----:B------:R-:W-:-:S09]  /*b2f0*/  UISETP.GE.AND UP0, UPT, UR8, UR45, UPT ;  /* 0x0000002d0800728c */ /* 0x000fd2000bf06270 */
[----:B------:R-:W-:Y:S05]  /*b300*/  BRA.U !UP0, `(.L_x_15221) ;  /* 0xffffff8508447547 */ /* 0x000fea000b83ffff */
.L_x_15141:
[----:B------:R-:W3:Y:S01]  /*b310*/  S2R R0, SR_TID.X ;  /* 0x0000000000007919 */ /* 0x000ee20000002100 */
[----:B-1----:R-:W-:Y:S01]  /*b320*/  HFMA2 R2, -RZ, RZ, 0, 9.5367431640625e-07 ;  /* 0x00000010ff027431 */ /* 0x002fe200000001ff */
[----:B------:R-:W-:Y:S08]  /*b330*/  BAR.SYNC.DEFER_BLOCKING 0x0 ;  /* 0x0000000000007b1d */ /* 0x000ff00000010000 */
[----:B------:R-:W1:Y:S01]  /*b340*/  S2UR UR38, SR_CTAID.X ;  /* 0x00000000002679c3 */ /* 0x000e620000002500 */
[----:B------:R-:W1:Y:S01]  /*b350*/  LDCU.64 UR32, c[0x0][0x4f8] ;  /* 0x00009f00ff2077ac */ /* 0x000e620008000a00 */
[----:B------:R-:W-:Y:S01]  /*b360*/  F2FP.F16.F32.PACK_AB R64, R63, R64 ;  /* 0x000000403f40723e */ /* 0x000fe200000000ff */
[----:B------:R-:W-:Y:S01]  /*b370*/  UIADD3 UR31, UPT, UPT, UR17, -0x1, URZ ;  /* 0xffffffff111f7890 */ /* 0x000fe2000fffe0ff */
[----:B------:R-:W5:Y:S04]  /*b380*/  LDCU.64 UR34, c[0x0][0x500] ;  /* 0x0000a000ff2277ac */ /* 0x000f680008000a00 */
[----:B------:R-:W5:Y:S01]  /*b390*/  S2UR UR8, SR_CTAID.Y ;  /* 0x00000000000879c3 */ /* 0x000f620000002600 */
[----:B------:R-:W2:Y:S01]  /*b3a0*/  LDCU.64 UR36, c[0x0][0x550] ;  /* 0x0000aa00ff2477ac */ /* 0x000ea20008000a00 */
[----:B---3--:R-:W-:-:S04]  /*b3b0*/  SHF.L.U32 R0, R0, 0x1, RZ ;  /* 0x0000000100007819 */ /* 0x008fc800000006ff */
[----:B------:R-:W-:-:S04]  /*b3c0*/  LOP3.LUT R9, R0, 0x7c0, RZ, 0xc0, !PT ;  /* 0x000007c000097812 */ /* 0x000fc800078ec0ff */
[----:B------:R-:W-:-:S05]  /*b3d0*/  LOP3.LUT R9, R9, 0x1f, R124, 0xf8, !PT ;  /* 0x0000001f09097812 */ /* 0x000fca00078ef87c */
[----:B------:R-:W-:-:S05]  /*b3e0*/  IMAD.WIDE.U32 R2, R9, R2, UR12 ;  /* 0x0000000c09027e25 */ /* 0x000fca000f8e0002 */
[----:B0-----:R-:W3:Y:S04]  /*b3f0*/  LDG.E.128 R4, desc[UR28][R2.64] ;  /* 0x0000001c02047981 */ /* 0x001ee8000c1e1d00 */
[----:B------:R-:W4:Y:S01]  /*b400*/  LDG.E.128 R12, desc[UR28][R2.64+0x200] ;  /* 0x0002001c020c7981 */ /* 0x000f22000c1e1d00 */
[----:B------:R-:W-:Y:S02]  /*b410*/  USHF.L.U32 UR26, UR31, 0x9, URZ ;  /* 0x000000091f1a7899 */ /* 0x000fe400080006ff */
[----:B------:R-:W-:Y:S02]  /*b420*/  UIADD3 UR22, UP1, UPT, UR22, -0x800, URZ ;  /* 0xfffff80016167890 */ /* 0x000fe4000ff3e0ff */
[----:B------:R-:W-:Y:S02]  /*b430*/  USHF.R.S32.HI UR27, URZ, 0x1f, UR26 ;  /* 0x0000001fff1b7899 */ /* 0x000fe4000801141a */
[----:B------:R-:W-:-:S02]  /*b440*/  UIADD3 UR20, UP2, UPT, UR20, -0x400, URZ ;  /* 0xfffffc0014147890 */ /* 0x000fc4000ff5e0ff */
[----:B-1----:R-:W-:Y:S02]  /*b450*/  UIMAD.WIDE.U32 UR24, UR38, UR32, UR26 ;  /* 0x00000020261872a5 */ /* 0x002fe4000f8e001a */
[----:B-----5:R-:W-:Y:S02]  /*b460*/  UIMAD UR32, UR8, UR35, URZ ;  /* 0x00000023082072a4 */ /* 0x020fe4000f8e02ff */
        /* <DEDUP_REMOVED lines=13> */
[----:B---3--:R-:W-:Y:S04]  /*b540*/  STS.128 [R122], R4 ;  /* 0x000000047a007388 */ /* 0x008fe80000000c00 */
[----:B----4-:R-:W-:Y:S01]  /*b550*/  STS.128 [R122+0x200], R12 ;  /* 0x0002000c7a007388 */ /* 0x010fe20000000c00 */
[----:B------:R-:W-:-:S03]  /*b560*/  NOP ;  /* 0x0000000000007918 */ /* 0x000fc60000000000 */
[----:B------:R-:W2:Y:S04]  /*b570*/  LDS.128 R16, [R121] ;  /* 0x0000000079107984 */ /* 0x000ea80000000c00 */
[----:B------:R-:W3:Y:S01]  /*b580*/  LDS.128 R4, [R121+0x10] ;  /* 0x0000100079047984 */ /* 0x000ee20000000c00 */
[--C-:B--2---:R-:W-:Y:S02]  /*b590*/  HADD2.F32 R0, -RZ, R16.reuse.H0_H0 ;  /* 0x20000010ff007230 */ /* 0x104fe40000004100 */
        /* <DEDUP_REMOVED lines=8> */
[--C-:B------:R-:W-:Y:S01]  /*b620*/  HADD2.F32 R3, -RZ, R17.reuse.H0_H0 ;  /* 0x20000011ff037230 */ /* 0x100fe20000004100 */
[----:B------:R-:W-:Y:S01]  /*b630*/  FSETP.GTU.FTZ.AND P6, PT, R16, 20, PT ;  /* 0x41a000001000780b */ /* 0x000fe20003fdc000 */
[----:B------:R-:W-:Y:S02]  /*b640*/  HADD2.F32 R17, -RZ, R17.H1_H1 ;  /* 0x30000011ff117230 */ /* 0x000fe40000004100 */
[----:B------:R-:W-:Y:S01]  /*b650*/  FADD.FTZ R12, R10, UR6 ;  /* 0x000000060a0c7e21 */ /* 0x000fe20008010000 */
[----:B------:R-:W-:Y:S01]  /*b660*/  FADD.FTZ R19, R19, UR6 ;  /* 0x0000000613137e21 */ /* 0x000fe20008010000 */
[----:B------:R-:W-:Y:S01]  /*b670*/  BAR.SYNC.DEFER_BLOCKING 0x0 ;  /* 0x0000000000007b1d */ /* 0x000fe20000010000 */
[----:B------:R-:W-:Y:S01]  /*b680*/  FSETP.GTU.FTZ.AND P2, PT, R8, 20, PT ;  /* 0x41a000000800780b */ /* 0x000fe20003f5c000 */
[----:B------:R-:W-:Y:S01]  /*b690*/  FADD.FTZ R3, R3, UR6 ;  /* 0x0000000603037e21 */ /* 0x000fe20008010000 */
[----:B------:R-:W-:Y:S01]  /*b6a0*/  FADD.FTZ R17, R17, UR6 ;  /* 0x0000000611117e21 */ /* 0x000fe20008010000 */
[----:B------:R-:W-:Y:S01]  /*b6b0*/  FSETP.GTU.FTZ.AND P4, PT, R12, 20, PT ;  /* 0x41a000000c00780b */ /* 0x000fe20003f9c000 */
[----:B---3--:R-:W-:-:S02]  /*b6c0*/  HADD2.F32 R13, -RZ, R4.H0_H0 ;  /* 0x20000004ff0d7230 */ /* 0x008fc40000004100 */
[----:B------:R-:W-:Y:S01]  /*b6d0*/  @!P5 FMUL.FTZ R0, R0, -1.4426950216293334961 ;  /* 0xbfb8aa3b0000d820 */ /* 0x000fe20000410000 */
[----:B------:R-:W-:Y:S01]  /*b6e0*/  HADD2.F32 R18, -RZ, R18.H1_H1 ;  /* 0x30000012ff127230 */ /* 0x000fe20000004100 */
[----:B------:R-:W-:Y:S01]  /*b6f0*/  FSETP.GTU.FTZ.AND P0, PT, R3, 20, PT ;  /* 0x41a000000300780b */ /* 0x000fe20003f1c000 */
[----:B------:R-:W-:Y:S01]  /*b700*/  HADD2.F32 R4, -RZ, R4.H1_H1 ;  /* 0x30000004ff047230 */ /* 0x000fe20000004100 */
[----:B------:R-:W-:Y:S02]  /*b710*/  FSETP.GTU.FTZ.AND P1, PT, R17, 20, PT ;  /* 0x41a000001100780b */ /* 0x000fe40003f3c000 */
[----:B------:R-:W2:Y:S01]  /*b720*/  @!P5 MUFU.EX2 R0, R0 ;  /* 0x000000000000d308 */ /* 0x000ea20000000800 */
[----:B------:R-:W-:Y:S01]  /*b730*/  FADD.FTZ R18, R18, UR6 ;  /* 0x0000000612127e21 */ /* 0x000fe20008010000 */
[----:B------:R-:W-:Y:S01]  /*b740*/  @!P2 FMUL.FTZ R8, R8, -1.4426950216293334961 ;  /* 0xbfb8aa3b0808a820 */ /* 0x000fe20000410000 */
[----:B------:R-:W-:-:S03]  /*b750*/  FADD.FTZ R4, R4, UR6 ;  /* 0x0000000604047e21 */ /* 0x000fc60008010000 */
[----:B------:R-:W-:Y:S02]  /*b760*/  FSETP.GTU.FTZ.AND P3, PT, R18, 20, PT ;  /* 0x41a000001200780b */ /* 0x000fe40003f7c000 */
[----:B------:R-:W3:Y:S01]  /*b770*/  @!P2 MUFU.EX2 R8, R8 ;  /* 0x000000080008a308 */ /* 0x000ee20000000800 */
[----:B--2---:R-:W-:Y:S01]  /*b780*/  @!P5 FADD.FTZ R2, R0, 1 ;  /* 0x3f8000000002d421 */ /* 0x004fe20000010000 */
[----:B------:R-:W-:Y:S01]  /*b790*/  @!P6 FMUL.FTZ R0, R16, -1.4426950216293334961 ;  /* 0xbfb8aa3b1000e820 */ /* 0x000fe20000410000 */
[----:B------:R-:W-:Y:S02]  /*b7a0*/  FADD.FTZ R16, R13, UR6 ;  /* 0x000000060d107e21 */ /* 0x000fe40008010000 */
[----:B------:R2:W4:Y:S06]  /*b7b0*/  @!P5 MUFU.RCP R11, R2 ;  /* 0x00000002000bd308 */ /* 0x00052c0000001000 */
[----:B------:R-:W-:Y:S01]  /*b7c0*/  @!P3 FMUL.FTZ R10, R18, -1.4426950216293334961 ;  /* 0xbfb8aa3b120ab820 */ /* 0x000fe20000410000 */
[----:B---3--:R-:W-:Y:S01]  /*b7d0*/  @!P2 FADD.FTZ R8, R8, 1 ;  /* 0x3f8000000808a421 */ /* 0x008fe20000010000 */
[----:B------:R-:W3:Y:S01]  /*b7e0*/  @!P6 MUFU.EX2 R0, R0 ;  /* 0x000000000000e308 */ /* 0x000ee20000000800 */
[----:B--2---:R-:W-:Y:S01]  /*b7f0*/  @!P0 FMUL.FTZ R2, R3, -1.4426950216293334961 ;  /* 0xbfb8aa3b03028820 */ /* 0x004fe20000410000 */
[----:B------:R-:W-:-:S02]  /*b800*/  @!P1 FMUL.FTZ R3, R17, -1.4426950216293334961 ;  /* 0xbfb8aa3b11039820 */ /* 0x000fc40000410000 */
[----:B------:R-:W2:Y:S04]  /*b810*/  @!P3 MUFU.EX2 R10, R10 ;  /* 0x0000000a000ab308 */ /* 0x000ea80000000800 */
[----:B------:R-:W5:Y:S01]  /*b820*/  @!P1 MUFU.EX2 R3, R3 ;  /* 0x0000000300039308 */ /* 0x000f620000000800 */
[----:B----4-:R-:W-:Y:S01]  /*b830*/  @!P5 FMUL.FTZ R94, R94, R11 ;  /* 0x0000000b5e5ed220 */ /* 0x010fe20000410000 */
[----:B------:R-:W-:Y:S01]  /*b840*/  FSETP.GTU.FTZ.AND P5, PT, R19, 20, PT ;  /* 0x41a000001300780b */ /* 0x000fe20003fbc000 */
[----:B------:R-:W-:Y:S01]  /*b850*/  @!P4 FMUL.FTZ R11, R12, -1.4426950216293334961 ;  /* 0xbfb8aa3b0c0bc820 */ /* 0x000fe20000410000 */
[----:B------:R-:W4:Y:S01]  /*b860*/  @!P0 MUFU.EX2 R2, R2 ;  /* 0x0000000200028308 */ /* 0x000f220000000800 */
[----:B---3--:R-:W-:-:S03]  /*b870*/  @!P6 FADD.FTZ R0, R0, 1 ;  /* 0x3f8000000000e421 */ /* 0x008fc60000010000 */
[----:B------:R-:W3:Y:S01]  /*b880*/  @!P2 MUFU.RCP R13, R8 ;  /* 0x00000008000da308 */ /* 0x000ee20000001000 */
[----:B--2---:R-:W-:Y:S01]  /*b890*/  @!P3 FADD.FTZ R10, R10, 1 ;  /* 0x3f8000000a0ab421 */ /* 0x004fe20000010000 */
[----:B-----5:R-:W-:-:S05]  /*b8a0*/  @!P1 FADD.FTZ R3, R3, 1 ;  /* 0x3f80000003039421 */ /* 0x020fca0000010000 */
[----:B------:R-:W-:Y:S01]  /*b8b0*/  @!P5 FMUL.FTZ R12, R19, -1.4426950216293334961 ;  /* 0xbfb8aa3b130cd820 */ /* 0x000fe20000410000 */
[----:B------:R-:W2:Y:S01]  /*b8c0*/  @!P6 MUFU.RCP R0, R0 ;  /* 0x000000000000e308 */ /* 0x000ea20000001000 */
[----:B----4-:R-:W-:-:S07]  /*b8d0*/  @!P0 FADD.FTZ R2, R2, 1 ;  /* 0x3f80000002028421 */ /* 0x010fce0000010000 */
[----:B------:R-:W4:Y:S01]  /*b8e0*/  @!P4 MUFU.EX2 R11, R11 ;  /* 0x0000000b000bc308 */ /* 0x000f220000000800 */
[----:B---3--:R-:W-:-:S03]  /*b8f0*/  @!P2 FMUL.FTZ R88, R88, R13 ;  /* 0x0000000d5858a220 */ /* 0x008fc60000410000 */
[----:B------:R-:W3:Y:S04]  /*b900*/  @!P5 MUFU.EX2 R12, R12 ;  /* 0x0000000c000cd308 */ /* 0x000ee80000000800 */
[----:B------:R5:W0:Y:S01]  /*b910*/  @!P1 MUFU.RCP R14, R3 ;  /* 0x00000003000e9308 */ /* 0x000a220000001000 */
[----:B--2---:R-:W-:Y:S01]  /*b920*/  @!P6 FMUL.FTZ R91, R91, R0 ;  /* 0x000000005b5be220 */ /* 0x004fe20000410000 */
[----:B------:R-:W-:Y:S01]  /*b930*/  FSETP.GTU.FTZ.AND P6, PT, R16, 20, PT ;  /* 0x41a000001000780b */ /* 0x000fe20003fdc000 */
[----:B----4-:R-:W-:-:S03]  /*b940*/  @!P4 FADD.FTZ R11, R11, 1 ;  /* 0x3f8000000b0bc421 */ /* 0x010fc60000010000 */
[----:B------:R-:W-:Y:S02]  /*b950*/  F2FP.F16.F32.PACK_AB R20, R91, R94 ;  /* 0x0000005e5b14723e */ /* 0x000fe400000000ff */
[----:B------:R-:W2:Y:S01]  /*b960*/  @!P0 MUFU.RCP R15, R2 ;  /* 0x00000002000f8308 */ /* 0x000ea20000001000 */
[--C-:B-----5:R-:W-:Y:S02]  /*b970*/  HADD2.F32 R3, -RZ, R5.reuse.H0_H0 ;  /* 0x20000005ff037230 */ /* 0x120fe40000004100 */
[----:B---3--:R-:W-:Y:S01]  /*b980*/  @!P5 FADD.FTZ R12, R12, 1 ;  /* 0x3f8000000c0cd421 */ /* 0x008fe20000010000 */
[----:B------:R-:W-:Y:S02]  /*b990*/  HADD2.F32 R5, -RZ, R5.H1_H1 ;  /* 0x30000005ff057230 */ /* 0x000fe40000004100 */
[----:B------:R-:W-:Y:S01]  /*b9a0*/  FADD.FTZ R8, R3, UR6 ;  /* 0x0000000603087e21 */ /* 0x000fe20008010000 */
[--C-:B------:R-:W-:Y:S02]  /*b9b0*/  HADD2.F32 R3, -RZ, R7.reuse.H0_H0 ;  /* 0x20000007ff037230 */ /* 0x100fe40000004100 */
[----:B------:R-:W-:Y:S01]  /*b9c0*/  @!P6 FMUL.FTZ R0, R16, -1.4426950216293334961 ;  /* 0xbfb8aa3b1000e820 */ /* 0x000fe20000410000 */
[----:B------:R-:W3:Y:S01]  /*b9d0*/  @!P4 MUFU.RCP R11, R11 ;  /* 0x0000000b000bc308 */ /* 0x000ee20000001000 */
[----:B------:R-:W-:Y:S01]  /*b9e0*/  FADD.FTZ R5, R5, UR6 ;  /* 0x0000000605057e21 */ /* 0x000fe20008010000 */
[----:B------:R-:W-:-:S02]  /*b9f0*/  HADD2.F32 R7, -RZ, R7.H1_H1 ;  /* 0x30000007ff077230 */ /* 0x000fc40000004100 */
[----:B------:R-:W-:Y:S01]  /*ba00*/  FADD.FTZ R13, R3, UR6 ;  /* 0x00000006030d7e21 */ /* 0x000fe20008010000 */
[----:B0-----:R-:W-:Y:S01]  /*ba10*/  @!P1 FMUL.FTZ R89, R89, R14 ;  /* 0x0000000e59599220 */ /* 0x001fe20000410000 */
[----:B------:R-:W-:Y:S02]  /*ba20*/  F2FP.F16.F32.PACK_AB R14, R67, R68 ;  /* 0x00000044430e723e */ /* 0x000fe400000000ff */
[----:B------:R-:W-:Y:S01]  /*ba30*/  FSETP.GTU.FTZ.AND P2, PT, R5, 20, PT ;  /* 0x41a000000500780b */ /* 0x000fe20003f5c000 */
[----:B------:R-:W0:Y:S01]  /*ba40*/  @!P6 MUFU.EX2 R0, R0 ;  /* 0x000000000000e308 */ /* 0x000e220000000800 */
[----:B--2---:R-:W-:Y:S01]  /*ba50*/  @!P0 FMUL.FTZ R90, R90, R15 ;  /* 0x0000000f5a5a8220 */ /* 0x004fe20000410000 */
[----:B------:R-:W-:Y:S01]  /*ba60*/  F2FP.F16.F32.PACK_AB R15, R65, R66 ;  /* 0x00000042410f723e */ /* 0x000fe200000000ff */
[----:B------:R-:W-:Y:S01]  /*ba70*/  FADD.FTZ R7, R7, UR6 ;  /* 0x0000000607077e21 */ /* 0x000fe20008010000 */
[----:B------:R-:W2:Y:S01]  /*ba80*/  @!P5 MUFU.RCP R12, R12 ;  /* 0x0000000c000cd308 */ /* 0x000ea20000001000 */
[----:B------:R-:W-:-:S02]  /*ba90*/  F2FP.F16.F32.PACK_AB R67, R57, R58 ;  /* 0x0000003a3943723e */ /* 0x000fc400000000ff */
[----:B------:R-:W-:Y:S02]  /*baa0*/  F2FP.F16.F32.PACK_AB R66, R59, R60 ;  /* 0x0000003c3b42723e */ /* 0x000fe400000000ff */
[----:B------:R-:W-:Y:S01]  /*bab0*/  F2FP.F16.F32.PACK_AB R65, R61, R62 ;  /* 0x0000003e3d41723e */ /* 0x000fe200000000ff */
[----:B---3--:R-:W-:Y:S01]  /*bac0*/  @!P4 FMUL.FTZ R86, R86, R11 ;  /* 0x0000000b5656c220 */ /* 0x008fe20000410000 */
[----:B------:R-:W-:Y:S01]  /*bad0*/  FSETP.GTU.FTZ.AND P0, PT, R4, 20, PT ;  /* 0x41a000000400780b */ /* 0x000fe20003f1c000 */
[----:B------:R-:W3:Y:S01]  /*bae0*/  @!P3 MUFU.RCP R10, R10 ;  /* 0x0000000a000ab308 */ /* 0x000ee20000001000 */
[----:B------:R-:W-:Y:S01]  /*baf0*/  @!P2 FMUL.FTZ R3, R5, -1.4426950216293334961 ;  /* 0xbfb8aa3b0503a820 */ /* 0x000fe20000410000 */
[----:B0-----:R-:W-:Y:S01]  /*bb00*/  @!P6 FADD.FTZ R2, R0, 1 ;  /* 0x3f8000000002e421 */ /* 0x001fe20000010000 */
[--C-:B------:R-:W-:Y:S01]  /*bb10*/  HADD2.F32 R0, -RZ, R6.reuse.H0_H0 ;  /* 0x20000006ff007230 */ /* 0x100fe20000004100 */
[----:B------:R-:W-:Y:S01]  /*bb20*/  STS.128 [R121+0x10], R64 ;  /* 0x0000104079007388 */ /* 0x000fe20000000c00 */
[----:B------:R-:W-:-:S03]  /*bb30*/  HADD2.F32 R6, -RZ, R6.H1_H1 ;  /* 0x30000006ff067230 */ /* 0x000fc60000004100 */
[----:B------:R-:W0:Y:S02]  /*bb40*/  @!P6 MUFU.RCP R11, R2 ;  /* 0x00000002000be308 */ /* 0x000e240000001000 */
[----:B------:R-:W-:Y:S01]  /*bb50*/  FADD.FTZ R6, R6, UR6 ;  /* 0x0000000606067e21 */ /* 0x000fe20008010000 */
[----:B--2---:R-:W-:Y:S01]  /*bb60*/  @!P5 FMUL.FTZ R83, R83, R12 ;  /* 0x0000000c5353d220 */ /* 0x004fe20000410000 */
[----:B------:R-:W-:Y:S02]  /*bb70*/  FSETP.GTU.FTZ.AND P5, PT, R13, 20, PT ;  /* 0x41a000000d00780b */ /* 0x000fe40003fbc000 */
[----:B------:R-:W-:Y:S02]  /*bb80*/  F2FP.F16.F32.PACK_AB R12, R71, R72 ;  /* 0x00000048470c723e */ /* 0x000fe400000000ff */
[----:B------:R-:W-:Y:S01]  /*bb90*/  FSETP.GTU.FTZ.AND P4, PT, R6, 20, PT ;  /* 0x41a000000600780b */ /* 0x000fe20003f9c000 */
[----:B------:R-:W2:Y:S01]  /*bba0*/  @!P2 MUFU.EX2 R3, R3 ;  /* 0x000000030003a308 */ /* 0x000ea20000000800 */
[----:B---3--:R-:W-:Y:S01]  /*bbb0*/  @!P3 FMUL.FTZ R85, R85, R10 ;  /* 0x0000000a5555b220 */ /* 0x008fe20000410000 */
[----:B------:R-:W-:Y:S01]  /*bbc0*/  FSETP.GTU.FTZ.AND P3, PT, R8, 20, PT ;  /* 0x41a000000800780b */ /* 0x000fe20003f7c000 */
[----:B------:R-:W-:Y:S01]  /*bbd0*/  FADD.FTZ R10, R0, UR6 ;  /* 0x00000006000a7e21 */ /* 0x000fe20008010000 */
[----:B------:R-:W-:-:S02]  /*bbe0*/  @!P0 FMUL.FTZ R0, R4, -1.4426950216293334961 ;  /* 0xbfb8aa3b04008820 */ /* 0x000fc40000410000 */
[----:B------:R-:W-:Y:S02]  /*bbf0*/  F2FP.F16.F32.PACK_AB R22, R85, R88 ;  /* 0x000000585516723e */ /* 0x000fe400000000ff */
[----:B------:R-:W-:Y:S01]  /*bc00*/  FSETP.GTU.FTZ.AND P1, PT, R10, 20, PT ;  /* 0x41a000000a00780b */ /* 0x000fe20003f3c000 */
[----:B0-----:R-:W-:Y:S01]  /*bc10*/  @!P6 FMUL.FTZ R82, R82, R11 ;  /* 0x0000000b5252e220 */ /* 0x001fe20000410000 */
[----:B------:R-:W-:Y:S01]  /*bc20*/  FSETP.GTU.FTZ.AND P6, PT, R7, 20, PT ;  /* 0x41a000000700780b */ /* 0x000fe20003fdc000 */
[----:B------:R-:W0:Y:S01]  /*bc30*/  @!P0 MUFU.EX2 R0, R0 ;  /* 0x0000000000008308 */ /* 0x000e220000000800 */
[----:B------:R-:W-:Y:S01]  /*bc40*/  @!P4 FMUL.FTZ R5, R6, -1.4426950216293334961 ;  /* 0xbfb8aa3b0605c820 */ /* 0x000fe20000410000 */
[----:B------:R-:W-:Y:S01]  /*bc50*/  @!P5 FMUL.FTZ R6, R13, -1.4426950216293334961 ;  /* 0xbfb8aa3b0d06d820 */ /* 0x000fe20000410000 */
[----:B------:R-:W-:Y:S01]  /*bc60*/  F2FP.F16.F32.PACK_AB R13, R69, R70 ;  /* 0x00000046450d723e */ /* 0x000fe200000000ff */
[----:B------:R-:W-:Y:S01]  /*bc70*/  @!P3 FMUL.FTZ R2, R8, -1.4426950216293334961 ;  /* 0xbfb8aa3b0802b820 */ /* 0x000fe20000410000 */
[----:B--2---:R-:W-:-:S02]  /*bc80*/  @!P2 FADD.FTZ R3, R3, 1 ;  /* 0x3f8000000303a421 */ /* 0x004fc40000010000 */
[----:B------:R-:W2:Y:S01]  /*bc90*/  @!P4 MUFU.EX2 R5, R5 ;  /* 0x000000050005c308 */ /* 0x000ea20000000800 */
[----:B------:R-:W-:Y:S01]  /*bca0*/  STS.128 [R121], R12 ;  /* 0x0000000c79007388 */ /* 0x000fe20000000c00 */
[----:B------:R-:W-:-:S03]  /*bcb0*/  NOP ;  /* 0x0000000000007918 */ /* 0x000fc60000000000 */
[----:B------:R-:W3:Y:S01]  /*bcc0*/  LDS.128 R16, [R122] ;  /* 0x000000007a107984 */ /* 0x000ee20000000c00 */
[----:B------:R-:W4:Y:S01]  /*bcd0*/  @!P3 MUFU.EX2 R2, R2 ;  /* 0x000000020002b308 */ /* 0x000f220000000800 */
[----:B------:R-:W-:Y:S01]  /*bce0*/  @!P1 FMUL.FTZ R4, R10, -1.4426950216293334961 ;  /* 0xbfb8aa3b0a049820 */ /* 0x000fe20000410000 */
[----:B------:R-:W-:Y:S01]  /*bcf0*/  @!P6 FMUL.FTZ R7, R7, -1.4426950216293334961 ;  /* 0xbfb8aa3b0707e820 */ /* 0x000fe20000410000 */
[----:B------:R-:W5:Y:S01]  /*bd00*/  LDS.128 R12, [R122+0x200] ;  /* 0x000200007a0c7984 */ /* 0x000f620000000c00 */
[----:B------:R-:W1:Y:S01]  /*bd10*/  @!P5 MUFU.EX2 R6, R6 ;  /* 0x000000060006d308 */ /* 0x000e620000000800 */
[----:B0-----:R-:W-:Y:S01]  /*bd20*/  @!P0 FADD.FTZ R0, R0, 1 ;  /* 0x3f80000000008421 */ /* 0x001fe20000010000 */
[----:B--2---:R-:W-:Y:S02]  /*bd30*/  @!P4 FADD.FTZ R5, R5, 1 ;  /* 0x3f8000000505c421 */ /* 0x004fe40000010000 */
[----:B------:R-:W0:Y:S04]  /*bd40*/  @!P1 MUFU.EX2 R4, R4 ;  /* 0x0000000400049308 */ /* 0x000e280000000800 */
[----:B------:R-:W2:Y:S01]  /*bd50*/  @!P6 MUFU.EX2 R7, R7 ;  /* 0x000000070007e308 */ /* 0x000ea20000000800 */
[----:B----4-:R-:W-:-:S03]  /*bd60*/  @!P3 FADD.FTZ R2, R2, 1 ;  /* 0x3f8000000202b421 */ /* 0x010fc60000010000 */
[----:B------:R4:W3:Y:S01]  /*bd70*/  @!P2 MUFU.RCP R8, R3 ;  /* 0x000000030008a308 */ /* 0x0008e20000001000 */
[----:B-1----:R-:W-:Y:S01]  /*bd80*/  @!P5 FADD.FTZ R6, R6, 1 ;  /* 0x3f8000000606d421 */ /* 0x002fe20000010000 */
[----:B0-----:R-:W-:-:S06]  /*bd90*/  @!P1 FADD.FTZ R4, R4, 1 ;  /* 0x3f80000004049421 */ /* 0x001fcc0000010000 */
[----:B------:R0:W1:Y:S01]  /*bda0*/  @!P3 MUFU.RCP R11, R2 ;  /* 0x00000002000bb308 */ /* 0x0000620000001000 */
[----:B----4-:R-:W-:Y:S01]  /*bdb0*/  MOV R3, UR24 ;  /* 0x0000001800037c02 */ /* 0x010fe20008000f00 */
[----:B--2---:R-:W-:-:S06]  /*bdc0*/  @!P6 FADD.FTZ R7, R7, 1 ;  /* 0x3f8000000707e421 */ /* 0x004fcc0000010000 */
[----:B------:R-:W2:Y:S01]  /*bdd0*/  @!P1 MUFU.RCP R21, R4 ;  /* 0x0000000400159308 */ /* 0x000ea20000001000 */
[----:B0-----:R-:W-:Y:S01]  /*bde0*/  MOV R2, UR25 ;  /* 0x0000001900027c02 */ /* 0x001fe20008000f00 */
[----:B---3--:R-:W-:Y:S01]  /*bdf0*/  @!P2 FMUL.FTZ R77, R77, R8 ;  /* 0x000000084d4da220 */ /* 0x008fe20000410000 */
[----:B------:R-:W0:Y:S03]  /*be00*/  LDCU.64 UR24, c[0x0][0x518] ;  /* 0x0000a300ff1877ac */ /* 0x000e260008000a00 */
[----:B------:R-:W-:Y:S02]  /*be10*/  IMAD.WIDE.U32 R2, R9, 0x10, R2 ;  /* 0x0000001009027825 */ /* 0x000fe400078e0002 */
[----:B------:R-:W3:Y:S02]  /*be20*/  @!P0 MUFU.RCP R0, R0 ;  /* 0x0000000000008308 */ /* 0x000ee40000001000 */
[----:B-1----:R-:W-:Y:S01]  /*be30*/  @!P3 FMUL.FTZ R80, R80, R11 ;  /* 0x0000000b5050b220 */ /* 0x002fe20000410000 */
[----:B------:R-:W-:Y:S04]  /*be40*/  STG.E.128 desc[UR28][R2.64], R16 ;  /* 0x0000001002007986 */ /* 0x000fe8000c101d1c */
[----:B-----5:R1:W-:Y:S01]  /*be50*/  STG.E.128 desc[UR28][R2.64+0x200], R12 ;  /* 0x0002000c02007986 */ /* 0x0203e2000c101d1c */
[----:B------:R4:W5:Y:S01]  /*be60*/  @!P4 MUFU.RCP R10, R5 ;  /* 0x00000005000ac308 */ /* 0x0009620000001000 */
[----:B------:R-:W-:Y:S01]  /*be70*/  F2FP.F16.F32.PACK_AB R25, R77, R80 ;  /* 0x000000504d19723e */ /* 0x000fe200000000ff */
[----:B--2---:R-:W-:Y:S01]  /*be80*/  @!P1 FMUL.FTZ R78, R78, R21 ;  /* 0x000000154e4e9220 */ /* 0x004fe20000410000 */
[----:B------:R-:W-:Y:S01]  /*be90*/  F2FP.F16.F32.PACK_AB R21, R89, R90 ;  /* 0x0000005a5915723e */ /* 0x000fe200000000ff */
[----:B0-----:R-:W-:-:S04]  /*bea0*/  UIMAD.WIDE.U32 UR26, UR38, UR24, UR26 ;  /* 0x00000018261a72a5 */ /* 0x001fc8000f8e001a */
[----:B------:R-:W0:Y:S01]  /*beb0*/  @!P5 MUFU.RCP R23, R6 ;  /* 0x000000060017d308 */ /* 0x000e220000001000 */
[----:B------:R-:W-:Y:S01]  /*bec0*/  UIMAD UR25, UR38, UR25, UR27 ;  /* 0x00000019261972a4 */ /* 0x000fe2000f8e021b */
[----:B---3--:R-:W-:Y:S01]  /*bed0*/  @!P0 FMUL.FTZ R81, R81, R0 ;  /* 0x0000000051518220 */ /* 0x008fe20000410000 */
[----:B------:R-:W-:Y:S01]  /*bee0*/  FADD.FTZ R0, R94, R125 ;  /* 0x0000007d5e007221 */ /* 0x000fe20000010000 */
[----:B------:R-:W-:Y:S01]  /*bef0*/  UMOV UR24, UR26 ;  /* 0x0000001a00187c82 */ /* 0x000fe20008000000 */
[----:B------:R-:W-:Y:S02]  /*bf00*/  UIMAD UR27, UR8, UR33, URZ ;  /* 0x00000021081b72a4 */ /* 0x000fe4000f8e02ff */
[----:B------:R-:W-:Y:S01]  /*bf10*/  F2FP.F16.F32.PACK_AB R24, R81, R82 ;  /* 0x000000525118723e */ /* 0x000fe200000000ff */
[----:B------:R-:W2:Y:S01]  /*bf20*/  @!P6 MUFU.RCP R4, R7 ;  /* 0x000000070004e308 */ /* 0x000ea20000001000 */
[----:B----4-:R-:W-:Y:S01]  /*bf30*/  FADD.FTZ R5, R0, R91 ;  /* 0x0000005b00057221 */ /* 0x010fe20000010000 */
[----:B-----5:R-:W-:Y:S01]  /*bf40*/  @!P4 FMUL.FTZ R75, R75, R10 ;  /* 0x0000000a4b4bc220 */ /* 0x020fe20000410000 */
[----:B------:R-:W-:-:S02]  /*bf50*/  UIMAD.WIDE.U32 UR24, UR8, UR32, UR24 ;  /* 0x00000020081872a5 */ /* 0x000fc4000f8e0018 */
[----:B------:R-:W-:Y:S02]  /*bf60*/  FADD.FTZ R90, R5, R90 ;  /* 0x0000005a055a7221 */ /* 0x000fe40000010000 */
[----:B------:R-:W-:Y:S01]  /*bf70*/  F2FP.F16.F32.PACK_AB R26, R75, R78 ;  /* 0x0000004e4b1a723e */ /* 0x000fe200000000ff */
[----:B------:R-:W-:Y:S01]  /*bf80*/  UIADD3 UR26, UPT, UPT, UR25, UR27, URZ ;  /* 0x0000001b191a7290 */ /* 0x000fe2000fffe0ff */
[----:B------:R-:W-:Y:S01]  /*bf90*/  FADD.FTZ R89, R90, R89 ;  /* 0x000000595a597221 */ /* 0x000fe20000010000 */
[----:B0-----:R-:W-:Y:S01]  /*bfa0*/  @!P5 FMUL.FTZ R74, R74, R23 ;  /* 0x000000174a4ad220 */ /* 0x001fe20000410000 */
[----:B------:R-:W-:Y:S01]  /*bfb0*/  F2FP.F16.F32.PACK_AB R23, R83, R86 ;  /* 0x000000565317723e */ /* 0x000fe200000000ff */
[----:B------:R-:W-:Y:S01]  /*bfc0*/  BAR.SYNC.DEFER_BLOCKING 0x0 ;  /* 0x0000000000007b1d */ /* 0x000fe20000010000 */
[----:B------:R-:W-:Y:S01]  /*bfd0*/  FADD.FTZ R88, R89, R88 ;  /* 0x0000005859587221 */ /* 0x000fe20000010000 */
[----:B------:R-:W-:-:S03]  /*bfe0*/  ULEA UR25, UP0, UR24, UR34, 0x1 ;  /* 0x0000002218197291 */ /* 0x000fc6000f8008ff */
[----:B------:R-:W-:Y:S01]  /*bff0*/  FADD.FTZ R85, R88, R85 ;  /* 0x0000005558557221 */ /* 0x000fe20000010000 */
[----:B--2---:R-:W-:Y:S01]  /*c000*/  @!P6 FMUL.FTZ R73, R73, R4 ;  /* 0x000000044949e220 */ /* 0x004fe20000410000 */
[----:B------:R-:W-:Y:S01]  /*c010*/  ULEA.HI.X UR24, UR24, UR35, UR26, 0x1, UP0 ;  /* 0x0000002318187291 */ /* 0x000fe200080f0c1a */
[----:B-1----:R-:W-:Y:S01]  /*c020*/  MOV R2, UR25 ;  /* 0x0000001900027c02 */ /* 0x002fe20008000f00 */
[----:B------:R-:W-:Y:S01]  /*c030*/  FADD.FTZ R86, R85, R86 ;  /* 0x0000005655567221 */ /* 0x000fe20000010000 */
[----:B------:R-:W-:Y:S01]  /*c040*/  UIADD3 UR9, UP0, UPT, UR9, -0x800, URZ ;  /* 0xfffff80009097890 */ /* 0x000fe2000ff1e0ff */
[----:B------:R-:W-:Y:S02]  /*c050*/  F2FP.F16.F32.PACK_AB R27, R73, R74 ;  /* 0x0000004a491b723e */ /* 0x000fe400000000ff */
[----:B------:R-:W-:Y:S01]  /*c060*/  FADD.FTZ R83, R86, R83 ;  /* 0x0000005356537221 */ /* 0x000fe20000010000 */
[----:B------:R-:W-:Y:S01]  /*c070*/  MOV R3, UR24 ;  /* 0x0000001800037c02 */ /* 0x000fe20008000f00 */
[----:B------:R-:W-:-:S02]  /*c080*/  UIADD3.X UR21, UPT, UPT, UR21, -0x1, URZ, UP0, !UPT ;  /* 0xffffffff15157890 */ /* 0x000fc400087fe4ff */
[----:B------:R-:W-:Y:S01]  /*c090*/  FADD.FTZ R82, R83, R82 ;  /* 0x0000005253527221 */ /* 0x000fe20000010000 */
[----:B------:R-:W-:Y:S01]  /*c0a0*/  UISETP.GT.AND UP0, UPT, UR17, 0x1, UPT ;  /* 0x000000011100788c */ /* 0x000fe2000bf04270 */
[----:B------:R-:W-:-:S04]  /*c0b0*/  IMAD.WIDE.U32 R2, R9, 0x10, R2 ;  /* 0x0000001009027825 */ /* 0x000fc800078e0002 */
[----:B------:R-:W-:Y:S01]  /*c0c0*/  FADD.FTZ R81, R82, R81 ;  /* 0x0000005152517221 */ /* 0x000fe20000010000 */
[----:B------:R-:W-:Y:S01]  /*c0d0*/  UMOV UR17, UR31 ;  /* 0x0000001f00117c82 */ /* 0x000fe20008000000 */
[----:B------:R-:W-:Y:S02]  /*c0e0*/  STS.128 [R121], R20 ;  /* 0x0000001479007388 */ /* 0x000fe40000000c00 */
[----:B------:R-:W-:Y:S02]  /*c0f0*/  FADD.FTZ R80, R81, R80 ;  /* 0x0000005051507221 */ /* 0x000fe40000010000 */
        /* <DEDUP_REMOVED lines=8> */
[----:B------:R-:W-:Y:S01]  /*c180*/  FADD.FTZ R125, R74, R73 ;  /* 0x000000494a7d7221 */ /* 0x000fe20000010000 */
[----:B0-----:R0:W-:Y:S04]  /*c190*/  STG.E.128 desc[UR28][R2.64], R16 ;  /* 0x0000001002007986 */ /* 0x0011e8000c101d1c */
[----:B-1----:R0:W-:Y:S01]  /*c1a0*/  STG.E.128 desc[UR28][R2.64+0x200], R4 ;  /* 0x0002000402007986 */ /* 0x0021e2000c101d1c */
[----:B------:R-:W-:Y:S05]  /*c1b0*/  BRA.U UP0, `(.L_x_15222) ;  /* 0xffffff49004c7547 */ /* 0x000fea000b83ffff */
.L_x_15108:
        /* <DEDUP_REMOVED lines=33> */
.L_x_15224:
[----:B------:R-:W-:Y:S05]  /*c3d0*/  BSYNC.RECONVERGENT B0 ;  /* 0x0000000000007941 */ /* 0x000fea0003800200 */
.L_x_15223:
[----:B------:R-:W-:Y:S01]  /*c3e0*/  UISETP.NE.U32.AND UP0, UPT, UR10, URZ, UPT ;  /* 0x000000ff0a00728c */ /* 0x000fe2000bf05070 */
[----:B--2---:R-:W-:-:S03]  /*c3f0*/  ISETP.GE.AND P0, PT, R8, UR16, PT ;  /* 0x0000001008007c0c */ /* 0x004fc6000bf06270 */
[----:B------:R-:W-:-:S09]  /*c400*/  UISETP.NE.AND.EX UP0, UPT, UR11, URZ, UPT, UP0 ;  /* 0x000000ff0b00728c */ /* 0x000fd2000bf05300 */
[----:B------:R-:W-:Y:S05]  /*c410*/  BRA.U !UP0, `(.L_x_15225) ;  /* 0x0000000108707547 */ /* 0x000fea000b800000 */
[----:B------:R-:W-:Y:S06]  /*c420*/  BAR.SYNC.DEFER_BLOCKING 0x0 ;  /* 0x0000000000007b1d */ /* 0x000fec0000010000 */
[----:B------:R-:W-:Y:S01]  /*c430*/  BSSY.RECONVERGENT B0, `(.L_x_15225) ;  /* 0x000001a000007945 */ /* 0x000fe20003800200 */
[----:B------:R-:W2:Y:S01]  /*c440*/  SHFL.DOWN P1, R0, R125, 0x1, 0x1f ;  /* 0x08201f007d007f89 */ /* 0x000ea20000020000 */
[----:B01----:R-:W0:Y:S01]  /*c450*/  S2R R4, SR_LANEID ;  /* 0x0000000000047919 */ /* 0x003e220000000000 */
[----:B------:R-:W1:Y:S01]  /*c460*/  S2R R6, SR_TID.X ;  /* 0x0000000000067919 */ /* 0x000e620000002100 */
[----:B--2---:R-:W-:-:S05]  /*c470*/  @P1 FADD R0, R0, R125 ;  /* 0x0000007d00001221 */ /* 0x004fca0000000000 */
[----:B------:R-:W2:Y:S01]  /*c480*/  SHFL.DOWN P1, R3, R0, 0x2, 0x1f ;  /* 0x08401f0000037f89 */ /* 0x000ea20000020000 */
[----:B0-----:R-:W-:-:S13]  /*c490*/  ISETP.NE.AND P2, PT, R4, RZ, PT ;  /* 0x000000ff0400720c */ /* 0x001fda0003f45270 */
[----:B------:R-:W0:Y:S01]  /*c4a0*/  @!P2 S2R R7, SR_CgaCtaId ;  /* 0x000000000007a919 */ /* 0x000e220000008800 */
[----:B--2---:R-:W-:Y:S01]  /*c4b0*/  @P1 FADD R3, R0, R3 ;  /* 0x0000000300031221 */ /* 0x004fe20000000000 */
        /* <DEDUP_REMOVED lines=17> */
.L_x_15226:
[----:B------:R-:W-:Y:S05]  /*c5d0*/  BSYNC.RECONVERGENT B0 ;  /* 0x0000000000007941 */ /* 0x000fea0003800200 */
.L_x_15225:
        /* <DEDUP_REMOVED lines=11> */
.L_x_15227:
[C---:B------:R-:W-:Y:S02]  /*c690*/  LEA R0, R7.reuse, UR6, 0x3 ;  /* 0x0000000607007c11 */ /* 0x040fe4000f8e18ff */
[----:B-1----:R-:W-:Y:S02]  /*c6a0*/  SHF.R.S32.HI R4, RZ, 0x1f, R7 ;  /* 0x0000001fff047819 */ /* 0x002fe40000011407 */
        /* <DEDUP_REMOVED lines=17> */
.L_x_15228:
        /* <DEDUP_REMOVED lines=12> */
.L_x_18757:


//--------------------- .text._Z25selective_scan_bwd_kernelI32Selective_Scan_bwd_kernel_traitsILi32ELi16ELb1ELb1ELb1ELb1ELb1EN3c104HalfENS1_7complexIfEEEEv12SSMParamsBwd --------------------------
	.section	.text._Z25selective_scan_bwd_kernelI32Selective_Scan_bwd_kernel_traitsILi32ELi16ELb1ELb1ELb1ELb1ELb1EN3c104HalfENS1_7complexIfEEEEv12SSMParamsBwd,"ax",@progbits
	.align	128
        .global         _Z25selective_scan_bwd_kernelI32Selective_Scan_bwd_kernel_traitsILi32ELi16ELb1ELb1ELb1ELb1ELb1EN3c104HalfENS1_7complexIfEEEEv12SSMParamsBwd
        .type           _Z25selective_scan_bwd_kernelI32Selective_Scan_bwd_kernel_traitsILi32ELi16ELb1ELb1ELb1ELb1ELb1EN3c104HalfENS1_7complexIfEEEEv12SSMParamsBwd,@function
        .size           _Z25selective_scan_bwd_kernelI32Selective_Scan_bwd_kernel_traitsILi32ELi16ELb1ELb1ELb1ELb1ELb1EN3c104HalfENS1_7complexIfEEEEv12SSMParamsBwd,(.L_x_18758 - _Z25selective_scan_bwd_kernelI32Selective_Scan_bwd_kernel_traitsILi32ELi16ELb1ELb1ELb1ELb1ELb1EN3c104HalfENS1_7complexIfEEEEv12SSMParamsBwd)
        .other          _Z25selective_scan_bwd_kernelI32Selective_Scan_bwd_kernel_traitsILi32ELi16ELb1ELb1ELb1ELb1ELb1EN3c104HalfENS1_7complexIfEEEEv12SSMParamsBwd,@"STO_CUDA_ENTRY STV_DEFAULT"
_Z25selective_scan_bwd_kernelI32Selective_Scan_bwd_kernel_traitsILi32ELi16ELb1ELb1ELb1ELb1ELb1EN3c104HalfENS1_7complexIfEEEEv12SSMParamsBwd:
.text._Z25selective_scan_bwd_kernelI32Selective_Scan_bwd_kernel_traitsILi32ELi16ELb1ELb1ELb1ELb1ELb1EN3c104HalfENS1_7complexIfEEEEv12SSMParamsBwd:
        /* <DEDUP_REMOVED lines=174> */
.L_x_15344:
        /* <DEDUP_REMOVED lines=85> */
.L_x_15231:
[----:B------:R-:W-:Y:S05]  /*1030*/  BSYNC.RECONVERGENT B0 ;  /* 0x0000000000007941 */ /* 0x000fea0003800200 */
.L_x_15230:
        /* <DEDUP_REMOVED lines=35> */
.L_x_15233:
[----:B------:R-:W-:Y:S05]  /*1270*/  BSYNC.RECONVERGENT B0 ;  /* 0x0000000000007941 */ /* 0x000fea0003800200 */
.L_x_15232:
        /* <DEDUP_REMOVED lines=35> */
.L_x_15235:
[----:B------:R-:W-:Y:S05]  /*14b0*/  BSYNC.RECONVERGENT B0 ;  /* 0x0000000000007941 */ /* 0x000fea0003800200 */
.L_x_15234:
        /* <DEDUP_REMOVED lines=35> */
.L_x_15237:
[----:B------:R-:W-:Y:S05]  /*16f0*/  BSYNC.RECONVERGENT B0 ;  /* 0x0000000000007941 */ /* 0x000fea0003800200 */
.L_x_15236:
        /* <DEDUP_REMOVED lines=35> */
.L_x_15239:
[----:B------:R-:W-:Y:S05]  /*1930*/  BSYNC.RECONVERGENT B0 ;  /* 0x0000000000007941 */ /* 0x000fea0003800200 */
.L_x_15238:
        /* <DEDUP_REMOVED lines=35> */
.L_x_15241:
[----:B------:R-:W-:Y:S05]  /*1b70*/  BSYNC.RECONVERGENT B0 ;  /* 0x0000000000007941 */ /* 0x000fea0003800200 */
.L_x_15240:
        /* <DEDUP_REMOVED lines=35> */
.L_x_15243:
[----:B------:R-:W-:Y:S05]  /*1db0*/  BSYNC.RECONVERGENT B0 ;  /* 0x0000000000007941 */ /* 0x000fea0003800200 */
.L_x_15242:
        /* <DEDUP_REMOVED lines=35> */
.L_x_15245:
[----:B------:R-:W-:Y:S05]  /*1ff0*/  BSYNC.RECONVERGENT B0 ;  /* 0x0000000000007941 */ /* 0x000fea0003800200 */
.L_x_15244:
        /* <DEDUP_REMOVED lines=35> */
.L_x_15247:
[----:B------:R-:W-:Y:S05]  /*2230*/  BSYNC.RECONVERGENT B0 ;  /* 0x0000000000007941 */ /* 0x000fea0003800200 */
.L_x_15246:
        /* <DEDUP_REMOVED lines=35> */
.L_x_15249:
[----:B------:R-:W-:Y:S05]  /*2470*/  BSYNC.RECONVERGENT B0 ;  /* 0x0000000000007941 */ /* 0x000fea0003800200 */
.L_x_15248:
        /* <DEDUP_REMOVED lines=34> */
.L_x_15251:
[----:B------:R-:W-:Y:S05]  /*26a0*/  BSYNC.RECONVERGENT B0 ;  /* 0x0000000000007941 */ /* 0x000fea0003800200 */
.L_x_15250:
        /* <DEDUP_REMOVED lines=32> */
.L_x_15253:
[----:B------:R-:W-:Y:S05]  /*28b0*/  BSYNC.RECONVERGENT B0 ;  /* 0x0000000000007941 */ /* 0x000fea0003800200 */
.L_x_15252:
        /* <DEDUP_REMOVED lines=32> */
.L_x_15255:
[----:B------:R-:W-:Y:S05]  /*2ac0*/  BSYNC.RECONVERGENT B0 ;  /* 0x0000000000007941 */ /* 0x000fea0003800200 */
.L_x_15254:
        /* <DEDUP_REMOVED lines=32> */
.L_x_15257:
[----:B------:R-:W-:Y:S05]  /*2cd0*/  BSYNC.RECONVERGENT B0 ;  /* 0x0000000000007941 */ /* 0x000fea0003800200 */
.L_x_15256:
        /* <DEDUP_REMOVED lines=32> */
.L_x_15259:
[----:B------:R-:W-:Y:S05]  /*2ee0*/  BSYNC.RECONVERGENT B0 ;  /* 0x0000000000007941 */ /* 0x000fea0003800200 */
.L_x_15258:
        /* <DEDUP_REMOVED lines=32> */
.L_x_15261:
[----:B------:R-:W-:Y:S05]  /*30f0*/  BSYNC.RECONVERGENT B0 ;  /* 0x0000000000007941 */ /* 0x000fea0003800200 */
.L_x_15260:
[----:B------:R-:W0:Y:S01]  /*3100*/  S2UR UR31, SR_CTAID.X ;  /* 0x00000000001f79c3 */ /* 0x000e220000002500 */
[----:B------:R-:W0:Y:S01]  /*3110*/  LDCU.128 UR12, c[0x0][0x410] ;  /* 0x00008200ff0c77ac */ /* 0x000e220008000c00 */
[----:B------:R-:W-:Y:S01]  /*3120*/  LDS.128 R20, [R121] ;  /* 0x0000000079147984 */ /* 0x000fe20000000c00 */
[----:B------:R-:W2:Y:S03]  /*3130*/  LDCU.64 UR36, c[0x0][0x488] ;  /* 0x00009100ff2477ac */ /* 0x000ea60008000a00 */
[----:B-1----:R-:W-:Y:S02]  /*3140*/  LDS.128 R16, [R121+0x10] ;  /* 0x0000100079107984 */ /* 0x002fe40000000c00 */
[----:B------:R-:W1:Y:S01]  /*3150*/  S2UR UR10, SR_CTAID.Y ;  /* 0x00000000000a79c3 */ /* 0x000e620000002600 */
[----:B------:R-:W-:Y:S01]  /*3160*/  USHF.L.U32 UR8, UR8, 0x9, URZ ;  /* 0x0000000908087899 */ /* 0x000fe200080006ff */
[----:B------:R-:W-:-:S03]  /*3170*/  UMOV UR9, URZ ;  /* 0x000000ff00097c82 */ /* 0x000fc60008000000 */
[----:B0-----:R-:W-:-:S04]  /*3180*/  UIMAD.WIDE.U32 UR34, UR31, UR12, UR8 ;  /* 0x0000000c1f2272a5 */ /* 0x001fc8000f8e0008 */
[----:B------:R-:W-:Y:S02]  /*3190*/  UIMAD UR35, UR31, UR13, UR35 ;  /* 0x0000000d1f2372a4 */ /* 0x000fe4000f8e0223 */
[----:B-1----:R-:W-:Y:S02]  /*31a0*/  UIMAD UR13, UR10, UR15, URZ ;  /* 0x0000000f0a0d72a4 */ /* 0x002fe4000f8e02ff */
        /* <DEDUP_REMOVED lines=9> */
[----:B------:R-:W1:Y:S01]  /*3240*/  LDCU.128 UR12, c[0x0][0x420] ;  /* 0x00008400ff0c77ac */ /* 0x000e620008000c00 */
[----:B------:R-:W2:Y:S04]  /*3250*/  LDG.E.128 R32, desc[UR32][R2.64] ;  /* 0x0000002002207981 */ /* 0x000ea8000c1e1d00 */
[----:B------:R3:W4:Y:S01]  /*3260*/  LDG.E.128 R36, desc[UR32][R2.64+0x200] ;  /* 0x0002002002247981 */ /* 0x000722000c1e1d00 */
[----:B-1----:R-:W-:-:S04]  /*3270*/  UIMAD.WIDE.U32 UR34, UR31, UR12, UR8 ;  /* 0x0000000c1f2272a5 */ /* 0x002fc8000f8e0008 */
[----:B------:R-:W-:Y:S02]  /*3280*/  UIMAD UR35, UR31, UR13, UR35 ;  /* 0x0000000d1f2372a4 */ /* 0x000fe4000f8e0223 */
[----:B------:R-:W-:Y:S02]  /*3290*/  UIMAD UR13, UR10, UR15, URZ ;  /* 0x0000000f0a0d72a4 */ /* 0x000fe4000f8e02ff */
[----:B------:R-:W-:-:S04]  /*32a0*/  UIMAD.WIDE.U32 UR14, UR10, UR14, UR34 ;  /* 0x0000000e0a0e72a5 */ /* 0x000fc8000f8e0022 */
[----:B------:R-:W-:Y:S02]  /*32b0*/  UIADD3 UR13, UPT, UPT, UR15, UR13, URZ ;  /* 0x0000000d0f0d7290 */ /* 0x000fe4000fffe0ff */
[----:B0-----:R-:W-:Y:S01]  /*32c0*/  ULEA UR12, UP0, UR14, UR36, 0x1 ;  /* 0x000000240e0c7291 */ /* 0x001fe2000f8008ff */
[----:B------:R-:W0:Y:S03]  /*32d0*/  LDCU.64 UR34, c[0x0][0x510] ;  /* 0x0000a200ff2277ac */ /* 0x000e260008000a00 */
[----:B------:R-:W-:Y:S02]  /*32e0*/  ULEA.HI.X UR14, UR14, UR37, UR13, 0x1, UP0 ;  /* 0x000000250e0e7291 */ /* 0x000fe400080f0c0d */
[----:B---3--:R-:W-:Y:S01]  /*32f0*/  MOV R2, UR12 ;  /* 0x0000000c00027c02 */ /* 0x008fe20008000f00 */
[----:B------:R-:W-:Y:S01]  /*3300*/  HADD2.F32 R96, -RZ, R4.H0_H0 ;  /* 0x20000004ff607230 */ /* 0x000fe20000004100 */
[----:B------:R-:W1:Y:S02]  /*3310*/  LDCU.64 UR36, c[0x0][0x558] ;  /* 0x0000ab00ff2477ac */ /* 0x000e640008000a00 */
[----:B------:R-:W-:-:S03]  /*3320*/  MOV R3, UR14 ;  /* 0x0000000e00037c02 */ /* 0x000fc60008000f00 */
[----:B------:R-:W-:Y:S02]  /*3330*/  IMAD.WIDE.U32 R2, R0, 0x10, R2 ;  /* 0x0000001000027825 */ /* 0x000fe400078e0002 */
[----:B------:R-:W3:Y:S01]  /*3340*/  LDCU.64 UR14, c[0x0][0x508] ;  /* 0x0000a100ff0e77ac */ /* 0x000ee20008000a00 */
[----:B--2---:R-:W-:Y:S04]  /*3350*/  STS.128 [R122], R32 ;  /* 0x000000207a007388 */ /* 0x004fe80000000c00 */
[----:B----4-:R-:W-:Y:S01]  /*3360*/  STS.128 [R122+0x200], R36 ;  /* 0x000200247a007388 */ /* 0x010fe20000000c00 */
[----:B------:R-:W-:-:S03]  /*3370*/  NOP ;  /* 0x0000000000007918 */ /* 0x000fc60000000000 */
[----:B------:R-:W2:Y:S04]  /*3380*/  LDS.128 R48, [R121] ;  /* 0x0000000079307984 */ /* 0x000ea80000000c00 */
[----:B------:R-:W4:Y:S01]  /*3390*/  LDS.128 R12, [R121+0x10] ;  /* 0x00001000790c7984 */ /* 0x000f220000000c00 */
[----:B------:R-:W-:Y:S06]  /*33a0*/  BAR.SYNC.DEFER_BLOCKING 0x0 ;  /* 0x0000000000007b1d */ /* 0x000fec0000010000 */
[----:B------:R-:W5:Y:S04]  /*33b0*/  LDG.E.128 R24, desc[UR32][R2.64] ;  /* 0x0000002002187981 */ /* 0x000f68000c1e1d00 */
[----:B------:R1:W5:Y:S01]  /*33c0*/  LDG.E.128 R28, desc[UR32][R2.64+0x200] ;  /* 0x00020020021c7981 */ /* 0x000362000c1e1d00 */
[----:B------:R-:W-:Y:S01]  /*33d0*/  HADD2.F32 R95, -RZ, R4.H1_H1 ;  /* 0x30000004ff5f7230 */ /* 0x000fe20000004100 */
[----:B---3--:R-:W-:Y:S01]  /*33e0*/  UIMAD.WIDE.U32 UR12, UR31, UR14, UR8 ;  /* 0x0000000e1f0c72a5 */ /* 0x008fe2000f8e0008 */
[----:B------:R-:W-:Y:S01]  /*33f0*/  HADD2.F32 R94, -RZ, R5.H0_H0 ;  /* 0x20000005ff5e7230 */ /* 0x000fe20000004100 */
[----:B0-----:R-:W-:Y:S01]  /*3400*/  UIMAD UR14, UR10, UR35, URZ ;  /* 0x000000230a0e72a4 */ /* 0x001fe2000f8e02ff */
[--C-:B--2---:R-:W-:Y:S01]  /*3410*/  HADD2.F32 R44, -RZ, R48.reuse.H0_H0 ;  /* 0x20000030ff2c7230 */ /* 0x104fe20000004100 */
        /* <DEDUP_REMOVED lines=8> */
[----:B------:R-:W-:Y:S02]  /*34a0*/  HADD2.F32 R33, -RZ, R50.H1_H1 ;  /* 0x30000032ff217230 */ /* 0x000fe40000004100 */
[----:B-1----:R-:W-:Y:S01]  /*34b0*/  FMUL.FTZ R2, R42, -1.4426950216293334961 ;  /* 0xbfb8aa3b2a027820 */ /* 0x002fe20000410000 */
        /* <DEDUP_REMOVED lines=20> */
[----:B------:R1:W2:Y:S01]  /*3600*/  MUFU.EX2 R50, R3 ;  /* 0x0000000300327308 */ /* 0x0002a20000000800 */
[----:B----4-:R-:W-:Y:S02]  /*3610*/  HADD2.F32 R35, -RZ, R13.H0_H0 ;  /* 0x2000000dff237230 */ /* 0x010fe40000004100 */
[----:B------:R-:W-:Y:S01]  /*3620*/  FMUL.FTZ R56, R32, -1.4426950216293334961 ;  /* 0xbfb8aa3b20387820 */ /* 0x000fe20000410000 */
[----:B---3--:R-:W-:Y:S01]  /*3630*/  FADD.FTZ R47, R47, 1 ;  /* 0x3f8000002f2f7421 */ /* 0x008fe20000010000 */
[----:B------:R3:W-:Y:S01]  /*3640*/  MUFU.EX2 R51, R36 ;  /* 0x0000002400337308 */ /* 0x0007e20000000800 */
[----:B0-----:R-:W-:Y:S02]  /*3650*/  HADD2.F32 R2, -RZ, R15.H0_H0 ;  /* 0x2000000fff027230 */ /* 0x001fe40000004100 */
[----:B------:R-:W-:Y:S01]  /*3660*/  FMUL.FTZ R13, R35, -1.4426950216293334961 ;  /* 0xbfb8aa3b230d7820 */ /* 0x000fe20000410000 */
[----:B------:R-:W-:Y:S01]  /*3670*/  FADD.FTZ R48, R48, 1 ;  /* 0x3f80000030307421 */ /* 0x000fe20000010000 */
[----:B------:R0:W4:Y:S01]  /*3680*/  MUFU.EX2 R52, R40 ;  /* 0x0000002800347308 */ /* 0x0001220000000800 */
[----:B-1----:R-:W-:-:S02]  /*3690*/  HADD2.F32 R3, -RZ, R14.H1_H1 ;  /* 0x3000000eff037230 */ /* 0x002fc40000004100 */
[----:B------:R-:W-:Y:S01]  /*36a0*/  FADD.FTZ R49, R49, 1 ;  /* 0x3f80000031317421 */ /* 0x000fe20000010000 */
[----:B------:R-:W-:Y:S01]  /*36b0*/  ULEA.HI.X UR12, UR12, UR37, UR14, 0x1, UP0 ;  /* 0x000000250c0c7291 */ /* 0x000fe200080f0c0e */
[----:B------:R1:W4:Y:S01]  /*36c0*/  MUFU.EX2 R55, R12 ;  /* 0x0000000c00377308 */ /* 0x0003220000000800 */
[----:B---3--:R-:W-:Y:S02]  /*36d0*/  HADD2.F32 R36, -RZ, R14.H0_H0 ;  /* 0x2000000eff247230 */ /* 0x008fe40000004100 */
[----:B--2---:R-:W-:Y:S01]  /*36e0*/  FADD.FTZ R50, R50, 1 ;  /* 0x3f80000032327421 */ /* 0x004fe20000010000 */
[----:B------:R-:W2:Y:S01]  /*36f0*/  LDCU.64 UR34, c[0x0][0x490] ;  /* 0x00009200ff2277ac */ /* 0x000ea20008000a00 */
[----:B------:R-:W-:Y:S01]  /*3700*/  MUFU.EX2 R57, R13 ;  /* 0x0000000d00397308 */ /* 0x000fe20000000800 */
[----:B0-----:R-:W-:Y:S02]  /*3710*/  HADD2.F32 R40, -RZ, R15.H1_H1 ;  /* 0x3000000fff287230 */ /* 0x001fe40000004100 */
[----:B------:R-:W-:Y:S01]  /*3720*/  FMUL.FTZ R14, R36, -1.4426950216293334961 ;  /* 0xbfb8aa3b240e7820 */ /* 0x000fe20000410000 */
[----:B------:R-:W-:Y:S01]  /*3730*/  FMUL.FTZ R15, R2, -1.4426950216293334961 ;  /* 0xbfb8aa3b020f7820 */ /* 0x000fe20000410000 */
[----:B------:R-:W0:Y:S01]  /*3740*/  MUFU.EX2 R54, R53 ;  /* 0x0000003500367308 */ /* 0x000e220000000800 */
[----:B-1----:R-:W-:Y:S01]  /*3750*/  FMUL.FTZ R12, R3, -1.4426950216293334961 ;  /* 0xbfb8aa3b030c7820 */ /* 0x002fe20000410000 */
[----:B----4-:R-:W-:Y:S01]  /*3760*/  FADD.FTZ R52, R52, 1 ;  /* 0x3f80000034347421 */ /* 0x010fe20000010000 */
[----:B------:R-:W-:Y:S01]  /*3770*/  FMUL.FTZ R61, R40, -1.4426950216293334961 ;  /* 0xbfb8aa3b283d7820 */ /* 0x000fe20000410000 */
[----:B------:R-:W1:Y:S01]  /*3780*/  MUFU.EX2 R63, R14 ;  /* 0x0000000e003f7308 */ /* 0x000e620000000800 */
[----:B------:R-:W-:Y:S01]  /*3790*/  FADD.FTZ R51, R51, 1 ;  /* 0x3f80000033337421 */ /* 0x000fe20000010000 */
[----:B------:R-:W-:Y:S01]  /*37a0*/  FADD.FTZ R55, R55, 1 ;  /* 0x3f80000037377421 */ /* 0x000fe20000010000 */
[--C-:B------:R-:W-:Y:S01]  /*37b0*/  HADD2.F32 R104, -RZ, R8.reuse.H0_H0 ;  /* 0x20000008ff687230 */ /* 0x100fe20000004100 */
[----:B------:R-:W3:Y:S01]  /*37c0*/  MUFU.EX2 R69, R12 ;  /* 0x0000000c00457308 */ /* 0x000ee20000000800 */
[----:B------:R-:W-:Y:S01]  /*37d0*/  HADD2.F32 R103, -RZ, R8.H1_H1 ;  /* 0x30000008ff677230 */ /* 0x000fe20000004100 */
[----:B------:R-:W-:Y:S01]  /*37e0*/  MOV R8, UR13 ;  /* 0x0000000d00087c02 */ /* 0x000fe20008000f00 */
[--C-:B------:R-:W-:Y:S01]  /*37f0*/  HADD2.F32 R102, -RZ, R9.reuse.H0_H0 ;  /* 0x20000009ff667230 */ /* 0x100fe20000004100 */
[----:B------:R-:W-:Y:S01]  /*3800*/  MUFU.EX2 R75, R15 ;  /* 0x0000000f004b7308 */ /* 0x000fe20000000800 */
[----:B------:R-:W-:-:S02]  /*3810*/  HADD2.F32 R101, -RZ, R9.H1_H1 ;  /* 0x30000009ff657230 */ /* 0x000fc40000004100 */
[----:B0-----:R-:W-:Y:S01]  /*3820*/  FADD.FTZ R54, R54, 1 ;  /* 0x3f80000036367421 */ /* 0x001fe20000010000 */
[----:B------:R-:W-:Y:S01]  /*3830*/  MOV R9, UR12 ;  /* 0x0000000c00097c02 */ /* 0x000fe20008000f00 */
[----:B------:R-:W0:Y:S01]  /*3840*/  MUFU.EX2 R56, R56 ;  /* 0x0000003800387308 */ /* 0x000e220000000800 */
[----:B--2---:R-:W-:Y:S01]  /*3850*/  UISETP.NE.U32.AND UP0, UPT, UR34, URZ, UPT ;  /* 0x000000ff2200728c */ /* 0x004fe2000bf05070 */
[----:B-1----:R-:W-:Y:S01]  /*3860*/  FADD.FTZ R67, R63, 1 ;  /* 0x3f8000003f437421 */ /* 0x002fe20000010000 */
[----:B------:R-:W-:Y:S01]  /*3870*/  HADD2.F32 R98, -RZ, R11.H0_H0 ;  /* 0x2000000bff627230 */ /* 0x000fe20000004100 */
[----:B------:R1:W2:Y:S01]  /*3880*/  MUFU.EX2 R60, R58 ;  /* 0x0000003a003c7308 */ /* 0x0002a20000000800 */
[----:B------:R-:W-:-:S04]  /*3890*/  IMAD.WIDE.U32 R8, R0, 0x10, R8 ;  /* 0x0000001000087825 */ /* 0x000fc800078e0008 */
[----:B---3--:R-:W-:Y:S01]  /*38a0*/  FADD.FTZ R73, R69, 1 ;  /* 0x3f80000045497421 */ /* 0x008fe20000010000 */
[----:B------:R-:W-:Y:S01]  /*38b0*/  UISETP.NE.AND.EX UP0, UPT, UR35, URZ, UPT, UP0 ;  /* 0x000000ff2300728c */ /* 0x000fe2000bf05300 */
[----:B------:R3:W-:Y:S01]  /*38c0*/  MUFU.RCP R53, R46 ;  /* 0x0000002e00357308 */ /* 0x0007e20000001000 */
[----:B------:R-:W-:Y:S02]  /*38d0*/  HADD2.F32 R97, -RZ, R11.H1_H1 ;  /* 0x3000000bff617230 */ /* 0x000fe40000004100 */
[--C-:B------:R-:W-:Y:S02]  /*38e0*/  HADD2.F32 R100, -RZ, R10.reuse.H0_H0 ;  /* 0x2000000aff647230 */ /* 0x100fe40000004100 */
[----:B------:R-:W-:Y:S02]  /*38f0*/  HADD2.F32 R99, -RZ, R10.H1_H1 ;  /* 0x3000000aff637230 */ /* 0x000fe40000004100 */
[----:B0-----:R-:W-:Y:S01]  /*3900*/  FADD.FTZ R56, R56, 1 ;  /* 0x3f80000038387421 */ /* 0x001fe20000010000 */
[----:B-1----:R0:W-:Y:S01]  /*3910*/  MUFU.RCP R58, R47 ;  /* 0x0000002f003a7308 */ /* 0x0021e20000001000 */
[----:B---3--:R-:W-:-:S07]  /*3920*/  HADD2.F32 R46, -RZ, R20.H0_H0 ;  /* 0x20000014ff2e7230 */ /* 0x008fce0000004100 */
[----:B------:R-:W-:Y:S01]  /*3930*/  MUFU.RCP R65, R52 ;  /* 0x0000003400417308 */ /* 0x000fe20000001000 */
[----:B0-----:R-:W-:Y:S02]  /*3940*/  HADD2.F32 R47, -RZ, R20.H1_H1 ;  /* 0x30000014ff2f7230 */ /* 0x001fe40000004100 */
[----:B------:R-:W-:-:S05]  /*3950*/  HADD2.F32 R20, -RZ, R18.H0_H0 ;  /* 0x20000012ff147230 */ /* 0x000fca0000004100 */
[----:B------:R2:W0:Y:S04]  /*3960*/  MUFU.EX2 R77, R61 ;  /* 0x0000003d004d7308 */ /* 0x0004280000000800 */
[----:B------:R-:W-:Y:S01]  /*3970*/  MUFU.RCP R70, R51 ;  /* 0x0000003300467308 */ /* 0x000fe20000001000 */
[----:B--2---:R-:W-:-:S07]  /*3980*/  FADD.FTZ R61, R60, 1 ;  /* 0x3f8000003c3d7421 */ /* 0x004fce0000010000 */
[----:B------:R-:W1:Y:S01]  /*3990*/  MUFU.RCP R72, R54 ;  /* 0x0000003600487308 */ /* 0x000e620000001000 */
[----:B0-----:R-:W-:-:S07]  /*39a0*/  FADD.FTZ R77, R77, 1 ;  /* 0x3f8000004d4d7421 */ /* 0x001fce0000010000 */
[----:B------:R-:W-:Y:S08]  /*39b0*/  MUFU.RCP R76, R55 ;  /* 0x00000037004c7308 */ /* 0x000ff00000001000 */
[----:B------:R-:W-:Y:S01]  /*39c0*/  MUFU.RCP R71, R56 ;  /* 0x0000003800477308 */ /* 0x000fe20000001000 */
[----:B-1----:R-:W-:-:S04]  /*39d0*/  FADD.FTZ R74, -R72, 1 ;  /* 0x3f800000484a7421 */ /* 0x002fc80000010100 */
[C---:B------:R-:W-:Y:S01]  /*39e0*/  FFMA.FTZ R74, R39.reuse, R74, 1 ;  /* 0x3f800000274a7423 */ /* 0x040fe2000001004a */
[----:B------:R-:W-:Y:S02]  /*39f0*/  FMUL.FTZ R39, R39, R72 ;  /* 0x0000004827277220 */ /* 0x000fe40000410000 */
[----:B------:R0:W-:Y:S08]  /*3a00*/  MUFU.RCP R62, R48 ;  /* 0x00000030003e7308 */ /* 0x0001f00000001000 */
[----:B------:R1:W2:Y:S01]  /*3a10*/  MUFU.RCP R59, R49 ;  /* 0x00000031003b7308 */ /* 0x0002a20000001000 */
[----:B0-----:R-:W-:-:S07]  /*3a20*/  HADD2.F32 R48, -RZ, R21.H0_H0 ;  /* 0x20000015ff307230 */ /* 0x001fce0000004100 */
[----:B------:R0:W3:Y:S01]  /*3a30*/  MUFU.RCP R66, R50 ;  /* 0x0000003200427308 */ /* 0x0000e20000001000 */
[----:B-1----:R-:W-:Y:S02]  /*3a40*/  HADD2.F32 R49, -RZ, R21.H1_H1 ;  /* 0x30000015ff317230 */ /* 0x002fe40000004100 */
[----:B------:R-:W-:-:S05]  /*3a50*/  HADD2.F32 R21, -RZ, R17.H0_H0 ;  /* 0x20000011ff157230 */ /* 0x000fca0000004100 */
[----:B------:R2:W1:Y:S01]  /*3a60*/  MUFU.RCP R79, R61 ;  /* 0x0000003d004f7308 */ /* 0x0004620000001000 */
[----:B0-----:R-:W-:-:S07]  /*3a70*/  HADD2.F32 R50, -RZ, R22.H1_H1 ;  /* 0x30000016ff327230 */ /* 0x001fce0000004100 */
[----:B------:R0:W-:Y:S01]  /*3a80*/  MUFU.RCP R86, R73 ;  /* 0x0000004900567308 */ /* 0x0001e20000001000 */
[----:B--2---:R-:W-:Y:S01]  /*3a90*/  FADD.FTZ R61, -R59, 1 ;  /* 0x3f8000003b3d7421 */ /* 0x004fe20000010100 */
[----:B---3--:R-:W-:-:S03]  /*3aa0*/  FADD.FTZ R68, -R66, 1 ;  /* 0x3f80000042447421 */ /* 0x008fc60000010100 */
[C---:B------:R-:W-:Y:S01]  /*3ab0*/  FFMA.FTZ R61, R42.reuse, R61, 1 ;  /* 0x3f8000002a3d7423 */ /* 0x040fe2000001003d */
[----:B------:R-:W-:Y:S01]  /*3ac0*/  FFMA.FTZ R68, R45, R68, 1 ;  /* 0x3f8000002d447423 */ /* 0x000fe20000010044 */
[----:B------:R-:W-:Y:S01]  /*3ad0*/  FMUL.FTZ R42, R42, R59 ;  /* 0x0000003b2a2a7220 */ /* 0x000fe20000410000 */
[----:B------:R2:W-:Y:S01]  /*3ae0*/  MUFU.RCP R85, R67 ;  /* 0x0000004300557308 */ /* 0x0005e20000001000 */
[----:B0-----:R-:W-:Y:S01]  /*3af0*/  FADD.FTZ R73, R75, 1 ;  /* 0x3f8000004b497421 */ /* 0x001fe20000010000 */
[----:B------:R-:W-:-:S06]  /*3b00*/  FMUL.FTZ R45, R45, R66 ;  /* 0x000000422d2d7220 */ /* 0x000fcc0000410000 */
[----:B------:R1:W-:Y:S01]  /*3b10*/  MUFU.RCP R129, R73 ;  /* 0x0000004900817308 */ /* 0x0003e20000001000 */
[----:B--2---:R-:W-:-:S04]  /*3b20*/  FADD.FTZ R67, -R65, 1 ;  /* 0x3f80000041437421 */ /* 0x004fc80000010100 */
[C---:B------:R-:W-:Y:S01]  /*3b30*/  FFMA.FTZ R67, R34.reuse, R67, 1 ;  /* 0x3f80000022437423 */ /* 0x040fe20000010043 */
[----:B------:R-:W-:Y:S02]  /*3b40*/  FMUL.FTZ R34, R34, R65 ;  /* 0x0000004122227220 */ /* 0x000fe40000410000 */
[----:B------:R-:W-:Y:S01]  /*3b50*/  MUFU.RCP R131, R77 ;  /* 0x0000004d00837308 */ /* 0x000fe20000001000 */
[----:B-1----:R-:W-:-:S04]  /*3b60*/  FADD.FTZ R73, -R79, 1 ;  /* 0x3f8000004f497421 */ /* 0x002fc80000010100 */
[----:B------:R-:W-:Y:S01]  /*3b70*/  FFMA.FTZ R83, R38, R73, 1 ;  /* 0x3f80000026537423 */ /* 0x000fe20000010049 */
        /* <DEDUP_REMOVED lines=17> */
[----:B------:R-:W-:-:S02]  /*3c90*/  HADD2.F32 R51, -RZ, R13.H0_H0 ;  /* 0x2000000dff337230 */ /* 0x000fc40000004100 */
[----:B------:R-:W-:Y:S01]  /*3ca0*/  FMUL.FTZ R12, R46, R31 ;  /* 0x0000001f2e0c7220 */ /* 0x000fe20000410000 */
[----:B------:R-:W-:Y:S02]  /*3cb0*/  HADD2.F32 R54, -RZ, R13.H1_H1 ;  /* 0x3000000dff367230 */ /* 0x000fe40000004100 */
[C---:B------:R-:W-:Y:S01]  /*3cc0*/  FADD.FTZ R13, -R53.reuse, 1 ;  /* 0x3f800000350d7421 */ /* 0x040fe20000010100 */
[--C-:B------:R-:W-:Y:S02]  /*3cd0*/  HADD2.F32 R56, -RZ, R14.reuse.H0_H0 ;  /* 0x2000000eff387230 */ /* 0x100fe40000004100 */
[----:B0-----:R-:W-:Y:S01]  /*3ce0*/  FMUL.FTZ R16, R53, R12 ;  /* 0x0000000c35107220 */ /* 0x001fe20000410000 */
[----:B------:R-:W-:Y:S02]  /*3cf0*/  HADD2.F32 R55, -RZ, R14.H1_H1 ;  /* 0x3000000eff377230 */ /* 0x000fe40000004100 */
[----:B------:R-:W-:Y:S01]  /*3d00*/  FADD.FTZ R14, -R58, 1 ;  /* 0x3f8000003a0e7421 */ /* 0x000fe20000010100 */
[----:B------:R-:W-:-:S02]  /*3d10*/  HADD2.F32 R57, -RZ, R15.H0_H0 ;  /* 0x2000000fff397230 */ /* 0x000fc40000004100 */
[----:B------:R-:W-:Y:S01]  /*3d20*/  FFMA.FTZ R17, R44, R13, 1 ;  /* 0x3f8000002c117423 */ /* 0x000fe2000001000d */
[----:B------:R-:W-:Y:S02]  /*3d30*/  HADD2.F32 R60, -RZ, R15.H1_H1 ;  /* 0x3000000fff3c7230 */ /* 0x000fe40000004100 */
[----:B------:R-:W-:Y:S01]  /*3d40*/  FMUL.FTZ R15, R47, R52 ;  /* 0x000000342f0f7220 */ /* 0x000fe20000410000 */
[----:B------:R-:W-:Y:S01]  /*3d50*/  FFMA.FTZ R19, R43, R14, 1 ;  /* 0x3f8000002b137423 */ /* 0x000fe2000001000e */
[----:B------:R-:W-:Y:S01]  /*3d60*/  FMUL.FTZ R16, R16, R17 ;  /* 0x0000001110107220 */ /* 0x000fe20000410000 */
[----:B------:R-:W-:Y:S01]  /*3d70*/  FMUL.FTZ R17, R48, R51 ;  /* 0x0000003330117220 */ /* 0x000fe20000410000 */
[----:B------:R-:W-:Y:S01]  /*3d80*/  FMUL.FTZ R18, R58, R15 ;  /* 0x0000000f3a127220 */ /* 0x000fe20000410000 */
        /* <DEDUP_REMOVED lines=33> */
[----:B0-----:R-:W-:-:S02]  /*3fa0*/  HADD2.F32 R75, -RZ, R13.H0_H0 ;  /* 0x2000000dff4b7230 */ /* 0x001fc40000004100 */
[----:B------:R-:W-:Y:S02]  /*3fb0*/  HADD2.F32 R81, -RZ, R13.H1_H1 ;  /* 0x3000000dff517230 */ /* 0x000fe40000004100 */
[----:B------:R-:W-:Y:S01]  /*3fc0*/  FADD.FTZ R13, -R71, 1 ;  /* 0x3f800000470d7421 */ /* 0x000fe20000010100 */
[--C-:B------:R-:W-:Y:S02]  /*3fd0*/  HADD2.F32 R84, -RZ, R14.reuse.H0_H0 ;  /* 0x2000000eff547230 */ /* 0x100fe40000004100 */
[----:B------:R-:W-:Y:S01]  /*3fe0*/  FMUL.FTZ R73, R21, R75 ;  /* 0x0000004b15497220 */ /* 0x000fe20000410000 */
[----:B------:R-:W-:Y:S02]  /*3ff0*/  HADD2.F32 R87, -RZ, R14.H1_H1 ;  /* 0x3000000eff577230 */ /* 0x000fe40000004100 */
[----:B-1----:R-:W-:Y:S01]  /*4000*/  FADD.FTZ R14, -R78, 1 ;  /* 0x3f8000004e0e7421 */ /* 0x002fe20000010100 */
[--C-:B------:R-:W-:Y:S02]  /*4010*/  HADD2.F32 R61, -RZ, R12.reuse.H0_H0 ;  /* 0x2000000cff3d7230 */ /* 0x100fe40000004100 */
[----:B------:R-:W-:Y:S01]  /*4020*/  FMUL.FTZ R68, R30, R81 ;  /* 0x000000511e447220 */ /* 0x000fe20000410000 */
        /* <DEDUP_REMOVED lines=19> */
[----:B------:R-:W-:Y:S01]  /*4160*/  FADD.FTZ R13, -R85, 1 ;  /* 0x3f800000550d7421 */ /* 0x000fe20000010100 */
        /* <DEDUP_REMOVED lines=18> */
[--C-:B------:R-:W-:Y:S01]  /*4290*/  HADD2.F32 R91, -RZ, R6.reuse.H1_H1 ;  /* 0x30000006ff5b7230 */ /* 0x100fe20000004100 */
[----:B------:R-:W-:Y:S01]  /*42a0*/  F2FP.F16.F32.PACK_AB R13, R64, R17 ;  /* 0x00000011400d723e */ /* 0x000fe200000000ff */
[----:B------:R-:W-:Y:S01]  /*42b0*/  HADD2.F32 R90, -RZ, R7.H0_H0 ;  /* 0x20000007ff5a7230 */ /* 0x000fe20000004100 */
        /* <DEDUP_REMOVED lines=10> */
[----:B------:R-:W-:Y:S01]  /*4360*/  F2FP.F16.F32.PACK_AB R19, R92, R89 ;  /* 0x000000595c13723e */ /* 0x000fe200000000ff */
[----:B------:R-:W-:-:S02]  /*4370*/  HADD2.F32 R92, -RZ, R6.H0_H0 ;  /* 0x20000006ff5c7230 */ /* 0x000fc40000004100 */
        /* <DEDUP_REMOVED lines=10> */
[----:B------:R-:W-:Y:S04]  /*4420*/  STS.128 [R121], R12 ;  /* 0x0000000c79007388 */ /* 0x000fe80000000c00 */
[----:B------:R0:W-:Y:S01]  /*4430*/  STS.128 [R121+0x10], R16 ;  /* 0x0000101079007388 */ /* 0x0001e20000000c00 */
[----:B------:R-:W-:-:S03]  /*4440*/  NOP ;  /* 0x0000000000007918 */ /* 0x000fc60000000000 */
[----:B------:R-:W1:Y:S04]  /*4450*/  LDS.128 R4, [R122+0x200] ;  /* 0x000200007a047984 */ /* 0x000e680000000c00 */
[----:B------:R-:W2:Y:S01]  /*4460*/  LDS.128 R12, [R122] ;  /* 0x000000007a0c7984 */ /* 0x000ea20000000c00 */
[----:B0-----:R-:W-:Y:S01]  /*4470*/  FMUL.FTZ R16, R47, R43 ;  /* 0x0000002b2f107220 */ /* 0x001fe20000410000 */
[----:B------:R-:W-:Y:S01]  /*4480*/  FMUL.FTZ R18, R49, R42 ;  /* 0x0000002a31127220 */ /* 0x000fe20000410000 */
[----:B------:R-:W-:Y:S02]  /*4490*/  FMUL.FTZ R49, R26, R34 ;  /* 0x000000221a317220 */ /* 0x000fe40000410000 */
[----:B------:R-:W-:-:S04]  /*44a0*/  FFMA.FTZ R2, R16, R103, R127 ;  /* 0x0000006710027223 */ /* 0x000fc8000001007f */
[----:B------:R-:W-:Y:S01]  /*44b0*/  FFMA.FTZ R11, R53, R102, R2 ;  /* 0x00000066350b7223 */ /* 0x000fe20000010002 */
[----:B-1----:R-:W-:Y:S04]  /*44c0*/  STG.E.128 desc[UR32][R8.64+0x200], R4 ;  /* 0x0002000408007986 */ /* 0x002fe8000c101d20 */
[----:B--2---:R0:W-:Y:S02]  /*44d0*/  STG.E.128 desc[UR32][R8.64], R12 ;  /* 0x0000000c08007986 */ /* 0x0041e4000c101d20 */
[----:B0-----:R-:W-:Y:S01]  /*44e0*/  FMUL.FTZ R13, R20, R85 ;  /* 0x00000055140d7220 */ /* 0x001fe20000410000 */
[----:B------:R-:W-:Y:S01]  /*44f0*/  FMUL.FTZ R15, R22, R129 ;  /* 0x00000081160f7220 */ /* 0x000fe20000410000 */
[----:B------:R-:W-:Y:S01]  /*4500*/  FMUL.FTZ R12, R23, R40 ;  /* 0x00000028170c7220 */ /* 0x000fe20000410000 */
        /* <DEDUP_REMOVED lines=44> */
.L_x_15262:
        /* <DEDUP_REMOVED lines=72> */
.L_x_15343:
        /* <DEDUP_REMOVED lines=16> */
[----:B0-----:R-:W-:-:S02]  /*4d50*/  UIMAD.WIDE.U32 UR30, UR10, UR12, URZ ;  /* 0x0000000c0a1e72a5 */ /* 0x001fc4000f8e00ff */
[----:B------:R-:W-:-:S04]  /*4d60*/  UIMAD UR9, UR10, UR13, URZ ;  /* 0x0000000d0a0972a4 */ /* 0x000fc8000f8e02ff */
[----:B------:R-:W-:-:S04]  /*4d70*/  UIADD3 UR31, UPT, UPT, UR31, UR9, URZ ;  /* 0x000000091f1f7290 */ /* 0x000fc8000fffe0ff */
        /* <DEDUP_REMOVED lines=113> */
[C---:B---3--:R-:W-:Y:S01]  /*5490*/  FMUL.FTZ R154, R5.reuse, R154 ;  /* 0x0000009a059a7220 */ /* 0x048fe20000410000 */
[----:B------:R-:W-:Y:S01]  /*54a0*/  FMUL.FTZ R153, R5, R6 ;  /* 0x0000000605997220 */ /* 0x000fe20000410000 */
[C---:B------:R-:W-:Y:S01]  /*54b0*/  FMUL.FTZ R5, R2.reuse, R110 ;  /* 0x0000006e02057220 */ /* 0x040fe20000410000 */
        /* <DEDUP_REMOVED lines=174> */
.L_x_15265:
[----:B------:R-:W-:-:S06]  /*5fa0*/  LEA R2, R0, UR30, 0x3 ;  /* 0x0000001e00027c11 */ /* 0x000fcc000f8e18ff */
[----:B------:R-:W0:Y:S02]  /*5fb0*/  LDS.64 R2, [R2+0x45d8] ;  /* 0x0045d80002027984 */ /* 0x000e240000000a00 */
.L_x_15266:
[----:B------:R-:W-:Y:S05]  /*5fc0*/  BSYNC.RECONVERGENT B0 ;  /* 0x0000000000007941 */ /* 0x000fea0003800200 */
.L_x_15264:
        /* <DEDUP_REMOVED lines=34> */
[----:B------:R-:W2:Y:S01]  /*61f0*/  @P0 LDC R173, c[0x0][0x38c] ;  /* 0x0000e300ffad0b82 */ /* 0x000ea20000000800 */
        /* <DEDUP_REMOVED lines=100> */
[-C--:B------:R-:W-:Y:S01]  /*6840*/  FMUL.FTZ R171, R164, R107.reuse ;  /* 0x0000006ba4ab7220 */ /* 0x080fe20000410000 */
        /* <DEDUP_REMOVED lines=404> */
.L_x_15268:
[----:B------:R-:W-:Y:S05]  /*8190*/  BSYNC.RECONVERGENT B0 ;  /* 0x0000000000007941 */ /* 0x000fea0003800200 */
.L_x_15267:
        /* <DEDUP_REMOVED lines=16> */
.L_x_15270:
[----:B------:R-:W-:Y:S05]  /*82a0*/  BSYNC.RECONVERGENT B0 ;  /* 0x0000000000007941 */ /* 0x000fea0003800200 */
.L_x_15269:
        /* <DEDUP_REMOVED lines=16> */
.L_x_15272:
[----:B------:R-:W-:Y:S05]  /*83b0*/  BSYNC.RECONVERGENT B0 ;  /* 0x0000000000007941 */ /* 0x000fea0003800200 */
.L_x_15271:
        /* <DEDUP_REMOVED lines=16> */
.L_x_15274:
[----:B------:R-:W-:Y:S05]  /*84c0*/  BSYNC.RECONVERGENT B0 ;  /* 0x0000000000007941 */ /* 0x000fea0003800200 */
.L_x_15273:
        /* <DEDUP_REMOVED lines=20> */
.L_x_15276:
[----:B------:R-:W-:Y:S05]  /*8610*/  BSYNC.RECONVERGENT B0 ;  /* 0x0000000000007941 */ /* 0x000fea0003800200 */
.L_x_15275:
        /* <DEDUP_REMOVED lines=723> */
.L_x_15278:
[----:B------:R-:W-:Y:S05]  /*b350*/  BSYNC.RECONVERGENT B0 ;  /* 0x0000000000007941 */ /* 0x000fea0003800200 */
.L_x_15277:
[----:B------:R-:W0:Y:S01]  /*b360*/  LDS R167, [R167+0x2180] ;  /* 0x00218000a7a77984 */ /* 0x000e220000000800 */
[----:B------:R-:W-:Y:S04]  /*b370*/  BSSY.RECONVERGENT B0, `(.L_x_15279) ;  /* 0x0000004000007945 */ /* 0x000fe80003800200 */
[----:B------:R-:W-:Y:S05]  /*b380*/  @!P2 BRA `(.L_x_15280) ;  /* 0x000000000008a947 */ /* 0x000fea0003800000 */
[----:B------:R2:W-:Y:S04]  /*b390*/  REDG.E.ADD.F32.FTZ.RN.STRONG.GPU desc[UR32][R2.64+0x80], R218 ;  /* 0x000080da020079a6 */ /* 0x0005e8000c12f320 */
[----:B0-----:R2:W-:Y:S02]  /*b3a0*/  REDG.E.ADD.F32.FTZ.RN.STRONG.GPU desc[UR32][R4.64+0x80], R167 ;  /* 0x000080a7040079a6 */ /* 0x0015e4000c12f320 */
.L_x_15280:
[----:B------:R-:W-:Y:S05]  /*b3b0*/  BSYNC.RECONVERGENT B0 ;  /* 0x0000000000007941 */ /* 0x000fea0003800200 */
.L_x_15279:
        /* <DEDUP_REMOVED lines=11> */
.L_x_15282:
[----:B------:R-:W-:Y:S05]  /*b470*/  BSYNC.RECONVERGENT B0 ;  /* 0x0000000000007941 */ /* 0x000fea0003800200 */
.L_x_15281:
[----:B------:R-:W4:Y:S01]  /*b480*/  LDS R165, [R165+0x2280] ;  /* 0x00228000a5a57984 */ /* 0x000f220000000800 */
[----:B------:R-:W-:Y:S04]  /*b490*/  BSSY.RECONVERGENT B0, `(.L_x_15283) ;  /* 0x0000004000007945 */ /* 0x000fe80003800200 */
[----:B------:R-:W-:Y:S05]  /*b4a0*/  @!P1 BRA `(.L_x_15284) ;  /* 0x0000000000089947 */ /* 0x000fea0003800000 */
[----:B------:R0:W-:Y:S04]  /*b4b0*/  REDG.E.ADD.F32.FTZ.RN.STRONG.GPU desc[UR32][R2.64+0x180], R214 ;  /* 0x000180d6020079a6 */ /* 0x0001e8000c12f320 */
[----:B----4-:R0:W-:Y:S02]  /*b4c0*/  REDG.E.ADD.F32.FTZ.RN.STRONG.GPU desc[UR32][R4.64+0x180], R165 ;  /* 0x000180a5040079a6 */ /* 0x0101e4000c12f320 */
.L_x_15284:
[----:B------:R-:W-:Y:S05]  /*b4d0*/  BSYNC.RECONVERGENT B0 ;  /* 0x0000000000007941 */ /* 0x000fea0003800200 */
.L_x_15283:
[----:B0---4-:R0:W4:Y:S01]  /*b4e0*/  LDS R165, [R164+0x2300] ;  /* 0x00230000a4a57984 */ /* 0x0111220000000800 */
[----:B------:R-:W-:Y:S04]  /*b4f0*/  BSSY.RECONVERGENT B0, `(.L_x_15285) ;  /* 0x0000004000007945 */ /* 0x000fe80003800200 */
[----:B------:R-:W-:Y:S05]  /*b500*/  @!P2 BRA `(.L_x_15286) ;  /* 0x000000000008a947 */ /* 0x000fea0003800000 */
[----:B------:R0:W-:Y:S04]  /*b510*/  REDG.E.ADD.F32.FTZ.RN.STRONG.GPU desc[UR32][R2.64+0x200], R212 ;  /* 0x000200d4020079a6 */ /* 0x0001e8000c12f320 */
[----:B----4-:R0:W-:Y:S02]  /*b520*/  REDG.E.ADD.F32.FTZ.RN.STRONG.GPU desc[UR32][R4.64+0x200], R165 ;  /* 0x000200a5040079a6 */ /* 0x0101e4000c12f320 */
.L_x_15286:
[----:B------:R-:W-:Y:S05]  /*b530*/  BSYNC.RECONVERGENT B0 ;  /* 0x0000000000007941 */ /* 0x000fea0003800200 */
.L_x_15285:
[----:B------:R-:W0:Y:S01]  /*b540*/  LDS R163, [R163+0x2380] ;  /* 0x00238000a3a37984 */ /* 0x000e220000000800 */
[----:B------:R-:W-:Y:S04]  /*b550*/  BSSY.RECONVERGENT B0, `(.L_x_15287) ;  /* 0x0000004000007945 */ /* 0x000fe80003800200 */
[----:B------:R-:W-:Y:S05]  /*b560*/  @!P3 BRA `(.L_x_15288) ;  /* 0x000000000008b947 */ /* 0x000fea0003800000 */
[----:B------:R1:W-:Y:S04]  /*b570*/  REDG.E.ADD.F32.FTZ.RN.STRONG.GPU desc[UR32][R2.64+0x280], R210 ;  /* 0x000280d2020079a6 */ /* 0x0003e8000c12f320 */
[----:B0-----:R1:W-:Y:S02]  /*b580*/  REDG.E.ADD.F32.FTZ.RN.STRONG.GPU desc[UR32][R4.64+0x280], R163 ;  /* 0x000280a3040079a6 */ /* 0x0013e4000c12f320 */
.L_x_15288:
[----:B------:R-:W-:Y:S05]  /*b590*/  BSYNC.RECONVERGENT B0 ;  /* 0x0000000000007941 */ /* 0x000fea0003800200 */
.L_x_15287:
[----:B------:R-:W0:Y:S01]  /*b5a0*/  LDS R161, [R161+0x2400] ;  /* 0x00240000a1a17984 */ /* 0x000e220000000800 */
[----:B------:R-:W-:Y:S04]  /*b5b0*/  BSSY.RECONVERGENT B0, `(.L_x_15289) ;  /* 0x0000004000007945 */ /* 0x000fe80003800200 */
[----:B------:R-:W-:Y:S05]  /*b5c0*/  @!P4 BRA `(.L_x_15290) ;  /* 0x000000000008c947 */ /* 0x000fea0003800000 */
[----:B------:R1:W-:Y:S04]  /*b5d0*/  REDG.E.ADD.F32.FTZ.RN.STRONG.GPU desc[UR32][R2.64+0x300], R208 ;  /* 0x000300d0020079a6 */ /* 0x0003e8000c12f320 */
[----:B0-----:R1:W-:Y:S02]  /*b5e0*/  REDG.E.ADD.F32.FTZ.RN.STRONG.GPU desc[UR32][R4.64+0x300], R161 ;  /* 0x000300a1040079a6 */ /* 0x0013e4000c12f320 */
.L_x_15290:
[----:B------:R-:W-:Y:S05]  /*b5f0*/  BSYNC.RECONVERGENT B0 ;  /* 0x0000000000007941 */ /* 0x000fea0003800200 */
.L_x_15289:
[----:B01----:R0:W1:Y:S01]  /*b600*/  LDS R161, [R156+0x2480] ;  /* 0x002480009ca17984 */ /* 0x0030620000000800 */
[----:B------:R-:W-:Y:S04]  /*b610*/  BSSY.RECONVERGENT B0, `(.L_x_15291) ;  /* 0x0000004000007945 */ /* 0x000fe80003800200 */
[----:B------:R-:W-:Y:S05]  /*b620*/  @!P5 BRA `(.L_x_15292) ;  /* 0x000000000008d947 */ /* 0x000fea0003800000 */
[----:B------:R0:W-:Y:S04]  /*b630*/  REDG.E.ADD.F32.FTZ.RN.STRONG.GPU desc[UR32][R2.64+0x380], R194 ;  /* 0x000380c2020079a6 */ /* 0x0001e8000c12f320 */
[----:B-1----:R0:W-:Y:S02]  /*b640*/  REDG.E.ADD.F32.FTZ.RN.STRONG.GPU desc[UR32][R4.64+0x380], R161 ;  /* 0x000380a1040079a6 */ /* 0x0021e4000c12f320 */
.L_x_15292:
[----:B------:R-:W-:Y:S05]  /*b650*/  BSYNC.RECONVERGENT B0 ;  /* 0x0000000000007941 */ /* 0x000fea0003800200 */
.L_x_15291:
        /* <DEDUP_REMOVED lines=11> */
.L_x_15294:
[----:B------:R-:W-:Y:S05]  /*b710*/  BSYNC.RECONVERGENT B0 ;  /* 0x0000000000007941 */ /* 0x000fea0003800200 */
.L_x_15293:
[----:B0-----:R0:W0:Y:S01]  /*b720*/  LDS R155, [R154+0x2580] ;  /* 0x002580009a9b7984 */ /* 0x0010220000000800 */
[----:B------:R-:W-:Y:S04]  /*b730*/  BSSY.RECONVERGENT B0, `(.L_x_15295) ;  /* 0x0000004000007945 */ /* 0x000fe80003800200 */
[----:B------:R-:W-:Y:S05]  /*b740*/  @!P1 BRA `(.L_x_15296) ;  /* 0x0000000000089947 */ /* 0x000fea0003800000 */
[----:B------:R1:W-:Y:S04]  /*b750*/  REDG.E.ADD.F32.FTZ.RN.STRONG.GPU desc[UR32][R2.64+0x480], R249 ;  /* 0x000480f9020079a6 */ /* 0x0003e8000c12f320 */
[----:B0-----:R0:W-:Y:S02]  /*b760*/  REDG.E.ADD.F32.FTZ.RN.STRONG.GPU desc[UR32][R4.64+0x480], R155 ;  /* 0x0004809b040079a6 */ /* 0x0011e4000c12f320 */
.L_x_15296:
[----:B------:R-:W-:Y:S05]  /*b770*/  BSYNC.RECONVERGENT B0 ;  /* 0x0000000000007941 */ /* 0x000fea0003800200 */
.L_x_15295:
[----:B------:R-:W0:Y:S01]  /*b780*/  LDS R153, [R153+0x2600] ;  /* 0x0026000099997984 */ /* 0x000e220000000800 */
[----:B------:R-:W-:Y:S04]  /*b790*/  BSSY.RECONVERGENT B0, `(.L_x_15297) ;  /* 0x0000004000007945 */ /* 0x000fe80003800200 */
[----:B------:R-:W-:Y:S05]  /*b7a0*/  @!P2 BRA `(.L_x_15298) ;  /* 0x000000000008a947 */ /* 0x000fea0003800000 */
[----:B------:R1:W-:Y:S04]  /*b7b0*/  REDG.E.ADD.F32.FTZ.RN.STRONG.GPU desc[UR32][R2.64+0x500], R247 ;  /* 0x000500f7020079a6 */ /* 0x0003e8000c12f320 */
[----:B0-----:R0:W-:Y:S02]  /*b7c0*/  REDG.E.ADD.F32.FTZ.RN.STRONG.GPU desc[UR32][R4.64+0x500], R153 ;  /* 0x00050099040079a6 */ /* 0x0011e4000c12f320 */
.L_x_15298:
[----:B------:R-:W-:Y:S05]  /*b7d0*/  BSYNC.RECONVERGENT B0 ;  /* 0x0000000000007941 */ /* 0x000fea0003800200 */
.L_x_15297:
[----:B0-----:R0:W0:Y:S01]  /*b7e0*/  LDS R153, [R152+0x2680] ;  /* 0x0026800098997984 */ /* 0x0010220000000800 */
[----:B------:R-:W-:Y:S04]  /*b7f0*/  BSSY.RECONVERGENT B0, `(.L_x_15299) ;  /* 0x0000004000007945 */ /* 0x000fe80003800200 */
[----:B------:R-:W-:Y:S05]  /*b800*/  @!P3 BRA `(.L_x_15300) ;  /* 0x000000000008b947 */ /* 0x000fea0003800000 */
[----:B------:R1:W-:Y:S04]  /*b810*/  REDG.E.ADD.F32.FTZ.RN.STRONG.GPU desc[UR32][R2.64+0x580], R245 ;  /* 0x000580f5020079a6 */ /* 0x0003e8000c12f320 */
[----:B0-----:R0:W-:Y:S02]  /*b820*/  REDG.E.ADD.F32.FTZ.RN.STRONG.GPU desc[UR32][R4.64+0x580], R153 ;  /* 0x00058099040079a6 */ /* 0x0011e4000c12f320 */
.L_x_15300:
[----:B------:R-:W-:Y:S05]  /*b830*/  BSYNC.RECONVERGENT B0 ;  /* 0x0000000000007941 */ /* 0x000fea0003800200 */
.L_x_15299:
[----:B------:R-:W0:Y:S01]  /*b840*/  LDS R151, [R151+0x2700] ;  /* 0x0027000097977984 */ /* 0x000e220000000800 */
[----:B------:R-:W-:Y:S04]  /*b850*/  BSSY.RECONVERGENT B0, `(.L_x_15301) ;  /* 0x0000004000007945 */ /* 0x000fe80003800200 */
[----:B------:R-:W-:Y:S05]  /*b860*/  @!P4 BRA `(.L_x_15302) ;  /* 0x000000000008c947 */ /* 0x000fea0003800000 */
[----:B------:R1:W-:Y:S04]  /*b870*/  REDG.E.ADD.F32.FTZ.RN.STRONG.GPU desc[UR32][R2.64+0x600], R243 ;  /* 0x000600f3020079a6 */ /* 0x0003e8000c12f320 */
[----:B0-----:R0:W-:Y:S02]  /*b880*/  REDG.E.ADD.F32.FTZ.RN.STRONG.GPU desc[UR32][R4.64+0x600], R151 ;  /* 0x00060097040079a6 */ /* 0x0011e4000c12f320 */
.L_x_15302:
[----:B------:R-:W-:Y:S05]  /*b890*/  BSYNC.RECONVERGENT B0 ;  /* 0x0000000000007941 */ /* 0x000fea0003800200 */
.L_x_15301:
[----:B0-----:R0:W0:Y:S01]  /*b8a0*/  LDS R151, [R150+0x2780] ;  /* 0x0027800096977984 */ /* 0x0010220000000800 */
[----:B------:R-:W-:Y:S04]  /*b8b0*/  BSSY.RECONVERGENT B0, `(.L_x_15303) ;  /* 0x0000004000007945 */ /* 0x000fe80003800200 */
[----:B------:R-:W-:Y:S05]  /*b8c0*/  @!P5 BRA `(.L_x_15304) ;  /* 0x000000000008d947 */ /* 0x000fea0003800000 */
[----:B------:R1:W-:Y:S04]  /*b8d0*/  REDG.E.ADD.F32.FTZ.RN.STRONG.GPU desc[UR32][R2.64+0x680], R241 ;  /* 0x000680f1020079a6 */ /* 0x0003e8000c12f320 */
[----:B0-----:R0:W-:Y:S02]  /*b8e0*/  REDG.E.ADD.F32.FTZ.RN.STRONG.GPU desc[UR32][R4.64+0x680], R151 ;  /* 0x00068097040079a6 */ /* 0x0011e4000c12f320 */
.L_x_15304:
[----:B------:R-:W-:Y:S05]  /*b8f0*/  BSYNC.RECONVERGENT B0 ;  /* 0x0000000000007941 */ /* 0x000fea0003800200 */
.L_x_15303:
        /* <DEDUP_REMOVED lines=11> */
.L_x_15306:
[----:B------:R-:W-:Y:S05]  /*b9b0*/  BSYNC.RECONVERGENT B0 ;  /* 0x0000000000007941 */ /* 0x000fea0003800200 */
.L_x_15305:
[----:B0-----:R0:W0:Y:S01]  /*b9c0*/  LDS R149, [R148+0x2880] ;  /* 0x0028800094957984 */ /* 0x0010220000000800 */
[----:B------:R-:W-:Y:S04]  /*b9d0*/  BSSY.RECONVERGENT B0, `(.L_x_15307) ;  /* 0x0000004000007945 */ /* 0x000fe80003800200 */
[----:B------:R-:W-:Y:S05]  /*b9e0*/  @!P1 BRA `(.L_x_15308) ;  /* 0x0000000000089947 */ /* 0x000fea0003800000 */
[----:B------:R1:W-:Y:S04]  /*b9f0*/  REDG.E.ADD.F32.FTZ.RN.STRONG.GPU desc[UR32][R2.64+0x780], R237 ;  /* 0x000780ed020079a6 */ /* 0x0003e8000c12f320 */
[----:B0-----:R0:W-:Y:S02]  /*ba00*/  REDG.E.ADD.F32.FTZ.RN.STRONG.GPU desc[UR32][R4.64+0x780], R149 ;  /* 0x00078095040079a6 */ /* 0x0011e4000c12f320 */
.L_x_15308:
[----:B------:R-:W-:Y:S05]  /*ba10*/  BSYNC.RECONVERGENT B0 ;  /* 0x0000000000007941 */ /* 0x000fea0003800200 */
.L_x_15307:
[----:B------:R-:W0:Y:S01]  /*ba20*/  LDS R147, [R147+0x2900] ;  /* 0x0029000093937984 */ /* 0x000e220000000800 */
[----:B------:R-:W-:Y:S04]  /*ba30*/  BSSY.RECONVERGENT B0, `(.L_x_15309) ;  /* 0x0000004000007945 */ /* 0x000fe80003800200 */
[----:B------:R-:W-:Y:S05]  /*ba40*/  @!P2 BRA `(.L_x_15310) ;  /* 0x000000000008a947 */ /* 0x000fea0003800000 */
[----:B------:R1:W-:Y:S04]  /*ba50*/  REDG.E.ADD.F32.FTZ.RN.STRONG.GPU desc[UR32][R2.64+0x800], R235 ;  /* 0x000800eb020079a6 */ /* 0x0003e8000c12f320 */
[----:B0-----:R0:W-:Y:S02]  /*ba60*/  REDG.E.ADD.F32.FTZ.RN.STRONG.GPU desc[UR32][R4.64+0x800], R147 ;  /* 0x00080093040079a6 */ /* 0x0011e4000c12f320 */
.L_x_15310:
[----:B------:R-:W-:Y:S05]  /*ba70*/  BSYNC.RECONVERGENT B0 ;  /* 0x0000000000007941 */ /* 0x000fea0003800200 */
.L_x_15309:
[----:B0-----:R0:W0:Y:S01]  /*ba80*/  LDS R147, [R146+0x2980] ;  /* 0x0029800092937984 */ /* 0x0010220000000800 */
[----:B------:R-:W-:Y:S04]  /*ba90*/  BSSY.RECONVERGENT B0, `(.L_x_15311) ;  /* 0x0000004000007945 */ /* 0x000fe80003800200 */
[----:B------:R-:W-:Y:S05]  /*baa0*/  @!P3 BRA `(.L_x_15312) ;  /* 0x000000000008b947 */ /* 0x000fea0003800000 */
[----:B------:R1:W-:Y:S04]  /*bab0*/  REDG.E.ADD.F32.FTZ.RN.STRONG.GPU desc[UR32][R2.64+0x880], R233 ;  /* 0x000880e9020079a6 */ /* 0x0003e8000c12f320 */
[----:B0-----:R0:W-:Y:S02]  /*bac0*/  REDG.E.ADD.F32.FTZ.RN.STRONG.GPU desc[UR32][R4.64+0x880], R147 ;  /* 0x00088093040079a6 */ /* 0x0011e4000c12f320 */
.L_x_15312:
[----:B------:R-:W-:Y:S05]  /*bad0*/  BSYNC.RECONVERGENT B0 ;  /* 0x0000000000007941 */ /* 0x000fea0003800200 */
.L_x_15311:
[----:B------:R-:W0:Y:S01]  /*bae0*/  LDS R145, [R145+0x2a00] ;  /* 0x002a000091917984 */ /* 0x000e220000000800 */
[----:B------:R-:W-:Y:S04]  /*baf0*/  BSSY.RECONVERGENT B0, `(.L_x_15313) ;  /* 0x0000004000007945 */ /* 0x000fe80003800200 */
[----:B------:R-:W-:Y:S05]  /*bb00*/  @!P4 BRA `(.L_x_15314) ;  /* 0x000000000008c947 */ /* 0x000fea0003800000 */
[----:B------:R1:W-:Y:S04]  /*bb10*/  REDG.E.ADD.F32.FTZ.RN.STRONG.GPU desc[UR32][R2.64+0x900], R231 ;  /* 0x000900e7020079a6 */ /* 0x0003e8000c12f320 */
[----:B0-----:R0:W-:Y:S02]  /*bb20*/  REDG.E.ADD.F32.FTZ.RN.STRONG.GPU desc[UR32][R4.64+0x900], R145 ;  /* 0x00090091040079a6 */ /* 0x0011e4000c12f320 */
.L_x_15314:
[----:B------:R-:W-:Y:S05]  /*bb30*/  BSYNC.RECONVERGENT B0 ;  /* 0x0000000000007941 */ /* 0x000fea0003800200 */
.L_x_15313:
[----:B0-----:R0:W0:Y:S01]  /*bb40*/  LDS R145, [R144+0x2a80] ;  /* 0x002a800090917984 */ /* 0x0010220000000800 */
[----:B------:R-:W-:Y:S04]  /*bb50*/  BSSY.RECONVERGENT B0, `(.L_x_15315) ;  /* 0x0000004000007945 */ /* 0x000fe80003800200 */
[----:B------:R-:W-:Y:S05]  /*bb60*/  @!P5 BRA `(.L_x_15316) ;  /* 0x000000000008d947 */ /* 0x000fea0003800000 */
[----:B------:R1:W-:Y:S04]  /*bb70*/  REDG.E.ADD.F32.FTZ.RN.STRONG.GPU desc[UR32][R2.64+0x980], R229 ;  /* 0x000980e5020079a6 */ /* 0x0003e8000c12f320 */
[----:B0-----:R0:W-:Y:S02]  /*bb80*/  REDG.E.ADD.F32.FTZ.RN.STRONG.GPU desc[UR32][R4.64+0x980], R145 ;  /* 0x00098091040079a6 */ /* 0x0011e4000c12f320 */
.L_x_15316:
[----:B------:R-:W-:Y:S05]  /*bb90*/  BSYNC.RECONVERGENT B0 ;  /* 0x0000000000007941 */ /* 0x000fea0003800200 */
.L_x_15315:
        /* <DEDUP_REMOVED lines=11> */
.L_x_15318:
[----:B------:R-:W-:Y:S05]  /*bc50*/  BSYNC.RECONVERGENT B0 ;  /* 0x0000000000007941 */ /* 0x000fea0003800200 */
.L_x_15317:
[----:B0-----:R0:W0:Y:S01]  /*bc60*/  LDS R143, [R142+0x2b80] ;  /* 0x002b80008e8f7984 */ /* 0x0010220000000800 */
[----:B------:R-:W-:Y:S04]  /*bc70*/  BSSY.RECONVERGENT B0, `(.L_x_15319) ;  /* 0x0000004000007945 */ /* 0x000fe80003800200 */
[----:B------:R-:W-:Y:S05]  /*bc80*/  @!P1 BRA `(.L_x_15320) ;  /* 0x0000000000089947 */ /* 0x000fea0003800000 */
[----:B------:R1:W-:Y:S04]  /*bc90*/  REDG.E.ADD.F32.FTZ.RN.STRONG.GPU desc[UR32][R2.64+0xa80], R225 ;  /* 0x000a80e1020079a6 */ /* 0x0003e8000c12f320 */
[----:B0-----:R0:W-:Y:S02]  /*bca0*/  REDG.E.ADD.F32.FTZ.RN.STRONG.GPU desc[UR32][R4.64+0xa80], R143 ;  /* 0x000a808f040079a6 */ /* 0x0011e4000c12f320 */
.L_x_15320:
[----:B------:R-:W-:Y:S05]  /*bcb0*/  BSYNC.RECONVERGENT B0 ;  /* 0x0000000000007941 */ /* 0x000fea0003800200 */
.L_x_15319:
[----:B------:R-:W0:Y:S01]  /*bcc0*/  LDS R141, [R141+0x2c00] ;  /* 0x002c00008d8d7984 */ /* 0x000e220000000800 */
[----:B------:R-:W-:Y:S04]  /*bcd0*/  BSSY.RECONVERGENT B0, `(.L_x_15321) ;  /* 0x0000004000007945 */ /* 0x000fe80003800200 */
[----:B------:R-:W-:Y:S05]  /*bce0*/  @!P2 BRA `(.L_x_15322) ;  /* 0x000000000008a947 */ /* 0x000fea0003800000 */
[----:B------:R1:W-:Y:S04]  /*bcf0*/  REDG.E.ADD.F32.FTZ.RN.STRONG.GPU desc[UR32][R2.64+0xb00], R223 ;  /* 0x000b00df020079a6 */ /* 0x0003e8000c12f320 */
[----:B0-----:R0:W-:Y:S02]  /*bd00*/  REDG.E.ADD.F32.FTZ.RN.STRONG.GPU desc[UR32][R4.64+0xb00], R141 ;  /* 0x000b008d040079a6 */ /* 0x0011e4000c12f320 */
.L_x_15322:
[----:B------:R-:W-:Y:S05]  /*bd10*/  BSYNC.RECONVERGENT B0 ;  /* 0x0000000000007941 */ /* 0x000fea0003800200 */
.L_x_15321:
[----:B0-----:R0:W0:Y:S01]  /*bd20*/  LDS R141, [R140+0x2c80] ;  /* 0x002c80008c8d7984 */ /* 0x0010220000000800 */
[----:B------:R-:W-:Y:S04]  /*bd30*/  BSSY.RECONVERGENT B0, `(.L_x_15323) ;  /* 0x0000004000007945 */ /* 0x000fe80003800200 */
[----:B------:R-:W-:Y:S05]  /*bd40*/  @!P3 BRA `(.L_x_15324) ;  /* 0x000000000008b947 */ /* 0x000fea0003800000 */
[----:B------:R1:W-:Y:S04]  /*bd50*/  REDG.E.ADD.F32.FTZ.RN.STRONG.GPU desc[UR32][R2.64+0xb80], R221 ;  /* 0x000b80dd020079a6 */ /* 0x0003e8000c12f320 */
[----:B0-----:R0:W-:Y:S02]  /*bd60*/  REDG.E.ADD.F32.FTZ.RN.STRONG.GPU desc[UR32][R4.64+0xb80], R141 ;  /* 0x000b808d040079a6 */ /* 0x0011e4000c12f320 */
.L_x_15324:
[----:B------:R-:W-:Y:S05]  /*bd70*/  BSYNC.RECONVERGENT B0 ;  /* 0x0000000000007941 */ /* 0x000fea0003800200 */
.L_x_15323:
[----:B------:R-:W0:Y:S01]  /*bd80*/  LDS R139, [R139+0x2d00] ;  /* 0x002d00008b8b7984 */ /* 0x000e220000000800 */
[----:B------:R-:W-:Y:S04]  /*bd90*/  BSSY.RECONVERGENT B0, `(.L_x_15325) ;  /* 0x0000004000007945 */ /* 0x000fe80003800200 */
[----:B------:R-:W-:Y:S05]  /*bda0*/  @!P4 BRA `(.L_x_15326) ;  /* 0x000000000008c947 */ /* 0x000fea0003800000 */
[----:B------:R1:W-:Y:S04]  /*bdb0*/  REDG.E.ADD.F32.FTZ.RN.STRONG.GPU desc[UR32][R2.64+0xc00], R219 ;  /* 0x000c00db020079a6 */ /* 0x0003e8000c12f320 */
[----:B0-----:R0:W-:Y:S02]  /*bdc0*/  REDG.E.ADD.F32.FTZ.RN.STRONG.GPU desc[UR32][R4.64+0xc00], R139 ;  /* 0x000c008b040079a6 */ /* 0x0011e4000c12f320 */
.L_x_15326:
[----:B------:R-:W-:Y:S05]  /*bdd0*/  BSYNC.RECONVERGENT B0 ;  /* 0x0000000000007941 */ /* 0x000fea0003800200 */
.L_x_15325:
[----:B0-----:R0:W0:Y:S01]  /*bde0*/  LDS R139, [R138+0x2d80] ;  /* 0x002d80008a8b7984 */ /* 0x0010220000000800 */
[----:B------:R-:W-:Y:S04]  /*bdf0*/  BSSY.RECONVERGENT B0, `(.L_x_15327) ;  /* 0x0000004000007945 */ /* 0x000fe80003800200 */
[----:B------:R-:W-:Y:S05]  /*be00*/  @!P5 BRA `(.L_x_15328) ;  /* 0x000000000008d947 */ /* 0x000fea0003800000 */
[----:B------:R1:W-:Y:S04]  /*be10*/  REDG.E.ADD.F32.FTZ.RN.STRONG.GPU desc[UR32][R2.64+0xc80], R217 ;  /* 0x000c80d9020079a6 */ /* 0x0003e8000c12f320 */
[----:B0-----:R0:W-:Y:S02]  /*be20*/  REDG.E.ADD.F32.FTZ.RN.STRONG.GPU desc[UR32][R4.64+0xc80], R139 ;  /* 0x000c808b040079a6 */ /* 0x0011e4000c12f320 */
.L_x_15328:
[----:B------:R-:W-:Y:S05]  /*be30*/  BSYNC.RECONVERGENT B0 ;  /* 0x0000000000007941 */ /* 0x000fea0003800200 */
.L_x_15327:
        /* <DEDUP_REMOVED lines=11> */
.L_x_15330:
[----:B------:R-:W-:Y:S05]  /*bef0*/  BSYNC.RECONVERGENT B0 ;  /* 0x0000000000007941 */ /* 0x000fea0003800200 */
.L_x_15329:
[----:B0-----:R0:W0:Y:S01]  /*bf00*/  LDS R137, [R136+0x2e80] ;  /* 0x002e800088897984 */ /* 0x0010220000000800 */
[----:B------:R-:W-:Y:S04]  /*bf10*/  BSSY.RECONVERGENT B0, `(.L_x_15331) ;  /* 0x0000004000007945 */ /* 0x000fe80003800200 */
[----:B------:R-:W-:Y:S05]  /*bf20*/  @!P1 BRA `(.L_x_15332) ;  /* 0x0000000000089947 */ /* 0x000fea0003800000 */
[----:B------:R1:W-:Y:S04]  /*bf30*/  REDG.E.ADD.F32.FTZ.RN.STRONG.GPU desc[UR32][R2.64+0xd80], R213 ;  /* 0x000d80d5020079a6 */ /* 0x0003e8000c12f320 */
[----:B0-----:R0:W-:Y:S02]  /*bf40*/  REDG.E.ADD.F32.FTZ.RN.STRONG.GPU desc[UR32][R4.64+0xd80], R137 ;  /* 0x000d8089040079a6 */ /* 0x0011e4000c12f320 */
.L_x_15332:
[----:B------:R-:W-:Y:S05]  /*bf50*/  BSYNC.RECONVERGENT B0 ;  /* 0x0000000000007941 */ /* 0x000fea0003800200 */
.L_x_15331:
[----:B------:R-:W0:Y:S01]  /*bf60*/  LDS R135, [R135+0x2f00] ;  /* 0x002f000087877984 */ /* 0x000e220000000800 */
[----:B------:R-:W-:Y:S04]  /*bf70*/  BSSY.RECONVERGENT B0, `(.L_x_15333) ;  /* 0x0000004000007945 */ /* 0x000fe80003800200 */
[----:B------:R-:W-:Y:S05]  /*bf80*/  @!P2 BRA `(.L_x_15334) ;  /* 0x000000000008a947 */ /* 0x000fea0003800000 */
[----:B------:R1:W-:Y:S04]  /*bf90*/  REDG.E.ADD.F32.FTZ.RN.STRONG.GPU desc[UR32][R2.64+0xe00], R211 ;  /* 0x000e00d3020079a6 */ /* 0x0003e8000c12f320 */
[----:B0-----:R0:W-:Y:S02]  /*bfa0*/  REDG.E.ADD.F32.FTZ.RN.STRONG.GPU desc[UR32][R4.64+0xe00], R135 ;  /* 0x000e0087040079a6 */ /* 0x0011e4000c12f320 */
.L_x_15334:
[----:B------:R-:W-:Y:S05]  /*bfb0*/  BSYNC.RECONVERGENT B0 ;  /* 0x0000000000007941 */ /* 0x000fea0003800200 */
.L_x_15333:
[----:B0-----:R0:W0:Y:S01]  /*bfc0*/  LDS R135, [R134+0x2f80] ;  /* 0x002f800086877984 */ /* 0x0010220000000800 */
[----:B------:R-:W-:Y:S04]  /*bfd0*/  BSSY.RECONVERGENT B0, `(.L_x_15335) ;  /* 0x0000004000007945 */ /* 0x000fe80003800200 */
[----:B------:R-:W-:Y:S05]  /*bfe0*/  @!P3 BRA `(.L_x_15336) ;  /* 0x000000000008b947 */ /* 0x000fea0003800000 */
[----:B------:R1:W-:Y:S04]  /*bff0*/  REDG.E.ADD.F32.FTZ.RN.STRONG.GPU desc[UR32][R2.64+0xe80], R209 ;  /* 0x000e80d1020079a6 */ /* 0x0003e8000c12f320 */
[----:B0-----:R0:W-:Y:S02]  /*c000*/  REDG.E.ADD.F32.FTZ.RN.STRONG.GPU desc[UR32][R4.64+0xe80], R135 ;  /* 0x000e8087040079a6 */ /* 0x0011e4000c12f320 */
.L_x_15336:
[----:B------:R-:W-:Y:S05]  /*c010*/  BSYNC.RECONVERGENT B0 ;  /* 0x0000000000007941 */ /* 0x000fea0003800200 */
.L_x_15335:
[----:B------:R-:W0:Y:S01]  /*c020*/  LDS R133, [R133+0x3000] ;  /* 0x0030000085857984 */ /* 0x000e220000000800 */
[----:B------:R-:W-:Y:S04]  /*c030*/  BSSY.RECONVERGENT B0, `(.L_x_15337) ;  /* 0x0000004000007945 */ /* 0x000fe80003800200 */
[----:B------:R-:W-:Y:S05]  /*c040*/  @!P4 BRA `(.L_x_15338) ;  /* 0x000000000008c947 */ /* 0x000fea0003800000 */
[----:B------:R1:W-:Y:S04]  /*c050*/  REDG.E.ADD.F32.FTZ.RN.STRONG.GPU desc[UR32][R2.64+0xf00], R197 ;  /* 0x000f00c5020079a6 */ /* 0x0003e8000c12f320 */
[----:B0-----:R0:W-:Y:S02]  /*c060*/  REDG.E.ADD.F32.FTZ.RN.STRONG.GPU desc[UR32][R4.64+0xf00], R133 ;  /* 0x000f0085040079a6 */ /* 0x0011e4000c12f320 */
.L_x_15338:
[----:B------:R-:W-:Y:S05]  /*c070*/  BSYNC.RECONVERGENT B0 ;  /* 0x0000000000007941 */ /* 0x000fea0003800200 */
.L_x_15337:
[----:B0-----:R0:W0:Y:S01]  /*c080*/  LDS R133, [R34+0x3080] ;  /* 0x0030800022857984 */ /* 0x0010220000000800 */
[----:B------:R-:W-:Y:S04]  /*c090*/  BSSY.RECONVERGENT B0, `(.L_x_15339) ;  /* 0x0000004000007945 */ /* 0x000fe80003800200 */
[----:B------:R-:W-:Y:S05]  /*c0a0*/  @!P5 BRA `(.L_x_15340) ;  /* 0x000000000008d947 */ /* 0x000fea0003800000 */
[----:B------:R1:W-:Y:S04]  /*c0b0*/  REDG.E.ADD.F32.FTZ.RN.STRONG.GPU desc[UR32][R2.64+0xf80], R195 ;  /* 0x000f80c3020079a6 */ /* 0x0003e8000c12f320 */
[----:B0-----:R0:W-:Y:S02]  /*c0c0*/  REDG.E.ADD.F32.FTZ.RN.STRONG.GPU desc[UR32][R4.64+0xf80], R133 ;  /* 0x000f8085040079a6 */ /* 0x0011e4000c12f320 */
.L_x_15340:
[----:B------:R-:W-:Y:S05]  /*c0d0*/  BSYNC.RECONVERGENT B0 ;  /* 0x0000000000007941 */ /* 0x000fea0003800200 */
.L_x_15339:
        /* <DEDUP_REMOVED lines=98> */
.L_x_15342:
[----:B------:R-:W-:Y:S05]  /*c700*/  BSYNC.RECONVERGENT B0 ;  /* 0x0000000000007941 */ /* 0x000fea0003800200 */
.L_x_15341:
[----:B------:R-:W-:-:S04]  /*c710*/  UIADD3 UR8, UPT, UPT, UR8, 0x1, URZ ;  /* 0x0000000108087890 */ /* 0x000fc8000fffe0ff */
[----:B------:R-:W-:-:S09]  /*c720*/  UISETP.GE.AND UP0, UPT, UR8, UR44, UPT ;  /* 0x0000002c0800728c */ /* 0x000fd2000bf06270 */
[----:B------:R-:W-:Y:S05]  /*c730*/  BRA.U !UP0, `(.L_x_15343) ;  /* 0xffffff8508447547 */ /* 0x000fea000b83ffff */
.L_x_15263:
[----:B------:R-:W3:Y:S01]  /*c740*/  S2R R0, SR_TID.X ;  /* 0x0000000000007919 */ /* 0x000ee20000002100 */
        /* <DEDUP_REMOVED lines=8> */
[----:B---3--:R-:W-:-:S04]  /*c7d0*/  SHF.L.U32 R0, R0, 0x1, RZ ;  /* 0x0000000100007819 */ /* 0x008fc800000006ff */
[----:B-1----:R-:W-:-:S04]  /*c7e0*/  LOP3.LUT R3, R0, 0x7c0, RZ, 0xc0, !PT ;  /* 0x000007c000037812 */ /* 0x002fc800078ec0ff */
[----:B------:R-:W-:-:S05]  /*c7f0*/  LOP3.LUT R0, R3, 0x1f, R124, 0xf8, !PT ;  /* 0x0000001f03007812 */ /* 0x000fca00078ef87c */
        /* <DEDUP_REMOVED lines=44> */
[----:B------:R-:W-:-:S03]  /*cac0*/  HADD2.F32 R14, -RZ, R14.H1_H1 ;  /* 0x3000000eff0e7230 */ /* 0x000fc60000004100 */
[----:B------:R-:W-:Y:S01]  /*cad0*/  FADD.FTZ R15, R15, UR7 ;  /* 0x000000070f0f7e21 */ /* 0x000fe20008010000 */
[----:B------:R-:W-:Y:S01]  /*cae0*/  @!P5 FMUL.FTZ R16, R16, -1.4426950216293334961 ;  /* 0xbfb8aa3b1010d820 */ /* 0x000fe20000410000 */
[----:B------:R-:W-:-:S03]  /*caf0*/  FADD.FTZ R14, R14, UR7 ;  /* 0x000000070e0e7e21 */ /* 0x000fc60008010000 */
[----:B------:R-:W-:Y:S02]  /*cb00*/  @!P0 FMUL.FTZ R3, R3, -1.4426950216293334961 ;  /* 0xbfb8aa3b03038820 */ /* 0x000fe40000410000 */
[----:B------:R-:W2:Y:S01]  /*cb10*/  @!P5 MUFU.EX2 R16, R16 ;  /* 0x000000100010d308 */ /* 0x000ea20000000800 */
[----:B------:R-:W-:Y:S01]  /*cb20*/  @!P1 FMUL.FTZ R8, R13, -1.4426950216293334961 ;  /* 0xbfb8aa3b0d089820 */ /* 0x000fe20000410000 */
[--C-:B---3--:R-:W-:Y:S01]  /*cb30*/  HADD2.F32 R13, -RZ, R4.reuse.H0_H0 ;  /* 0x20000004ff0d7230 */ /* 0x108fe20000004100 */
[----:B------:R-:W-:Y:S01]  /*cb40*/  FSETP.GTU.FTZ.AND P3, PT, R14, 20, PT ;  /* 0x41a000000e00780b */ /* 0x000fe20003f7c000 */
[----:B------:R-:W3:Y:S01]  /*cb50*/  @!P0 MUFU.EX2 R3, R3 ;  /* 0x0000000300038308 */ /* 0x000ee20000000800 */
[----:B------:R-:W-:Y:S02]  /*cb60*/  HADD2.F32 R4, -RZ, R4.H1_H1 ;  /* 0x30000004ff047230 */ /* 0x000fe40000004100 */
[----:B------:R-:W-:Y:S01]  /*cb70*/  FADD.FTZ R13, R13, UR7 ;  /* 0x000000070d0d7e21 */ /* 0x000fe20008010000 */
[----:B------:R-:W4:Y:S01]  /*cb80*/  @!P1 MUFU.EX2 R8, R8 ;  /* 0x0000000800089308 */ /* 0x000f220000000800 */
[----:B--2---:R-:W-:Y:S01]  /*cb90*/  @!P5 FADD.FTZ R2, R16, 1 ;  /* 0x3f8000001002d421 */ /* 0x004fe20000010000 */
[----:B------:R-:W-:Y:S01]  /*cba0*/  FADD.FTZ R16, R9, UR7 ;  /* 0x0000000709107e21 */ /* 0x000fe20008010000 */
[----:B------:R-:W-:-:S05]  /*cbb0*/  @!P2 FMUL.FTZ R9, R10, -1.4426950216293334961 ;  /* 0xbfb8aa3b0a09a820 */ /* 0x000fca0000410000 */
[----:B------:R-:W-:Y:S01]  /*cbc0*/  @!P3 FMUL.FTZ R10, R14, -1.4426950216293334961 ;  /* 0xbfb8aa3b0e0ab820 */ /* 0x000fe20000410000 */
[----:B------:R2:W5:Y:S01]  /*cbd0*/  @!P5 MUFU.RCP R11, R2 ;  /* 0x00000002000bd308 */ /* 0x0005620000001000 */
[----:B---3--:R-:W-:Y:S01]  /*cbe0*/  @!P0 FADD.FTZ R3, R3, 1 ;  /* 0x3f80000003038421 */ /* 0x008fe20000010000 */
[----:B------:R-:W-:Y:S01]  /*cbf0*/  FSETP.GTU.FTZ.AND P4, PT, R16, 20, PT ;  /* 0x41a000001000780b */ /* 0x000fe20003f9c000 */
[----:B----4-:R-:W-:Y:S01]  /*cc00*/  @!P1 FADD.FTZ R8, R8, 1 ;  /* 0x3f80000008089421 */ /* 0x010fe20000010000 */
[----:B------:R-:W-:Y:S02]  /*cc10*/  F2FP.F16.F32.PACK_AB R14, R67, R68 ;  /* 0x00000044430e723e */ /* 0x000fe400000000ff */
[----:B------:R-:W-:Y:S02]  /*cc20*/  F2FP.F16.F32.PACK_AB R67, R57, R58 ;  /* 0x0000003a3943723e */ /* 0x000fe400000000ff */
[----:B------:R-:W3:Y:S01]  /*cc30*/  @!P2 MUFU.EX2 R9, R9 ;  /* 0x000000090009a308 */ /* 0x000ee20000000800 */
[----:B--2---:R-:W-:-:S03]  /*cc40*/  @!P6 FMUL.FTZ R2, R12, -1.4426950216293334961 ;  /* 0xbfb8aa3b0c02e820 */ /* 0x004fc60000410000 */
[----:B------:R-:W2:Y:S01]  /*cc50*/  @!P0 MUFU.RCP R3, R3 ;  /* 0x0000000300038308 */ /* 0x000ea20000001000 */
[----:B-----5:R-:W-:Y:S01]  /*cc60*/  @!P5 FMUL.FTZ R88, R88, R11 ;  /* 0x0000000b5858d220 */ /* 0x020fe20000410000 */
[----:B------:R-:W-:-:S06]  /*cc70*/  FSETP.GTU.FTZ.AND P5, PT, R15, 20, PT ;  /* 0x41a000000f00780b */ /* 0x000fcc0003fbc000 */
[----:B------:R-:W4:Y:S01]  /*cc80*/  @!P6 MUFU.EX2 R2, R2 ;  /* 0x000000020002e308 */ /* 0x000f220000000800 */
[----:B------:R-:W-:Y:S01]  /*cc90*/  @!P4 FMUL.FTZ R11, R16, -1.4426950216293334961 ;  /* 0xbfb8aa3b100bc820 */ /* 0x000fe20000410000 */
[----:B---3--:R-:W-:Y:S02]  /*cca0*/  @!P2 FADD.FTZ R9, R9, 1 ;  /* 0x3f8000000909a421 */ /* 0x008fe40000010000 */
[----:B------:R-:W3:Y:S04]  /*ccb0*/  @!P3 MUFU.EX2 R10, R10 ;  /* 0x0000000a000ab308 */ /* 0x000ee80000000800 */
[----:B------:R-:W5:Y:S01]  /*ccc0*/  @!P2 MUFU.RCP R9, R9 ;  /* 0x000000090009a308 */ /* 0x000f620000001000 */
[----:B--2---:R-:W-:Y:S01]  /*ccd0*/  @!P0 FMUL.FTZ R86, R86, R3 ;  /* 0x0000000356568220 */ /* 0x004fe20000410000 */
[----:B------:R-:W-:Y:S01]  /*cce0*/  @!P5 FMUL.FTZ R12, R15, -1.4426950216293334961 ;  /* 0xbfb8aa3b0f0cd820 */ /* 0x000fe20000410000 */
[----:B------:R-:W-:Y:S01]  /*ccf0*/  F2FP.F16.F32.PACK_AB R15, R65, R66 ;  /* 0x00000042410f723e */ /* 0x000fe200000000ff */
[----:B----4-:R-:W-:Y:S01]  /*cd00*/  @!P6 FADD.FTZ R2, R2, 1 ;  /* 0x3f8000000202e421 */ /* 0x010fe20000010000 */
[----:B------:R-:W-:-:S03]  /*cd10*/  F2FP.F16.F32.PACK_AB R66, R59, R60 ;  /* 0x0000003c3b42723e */ /* 0x000fc600000000ff */
[----:B------:R-:W2:Y:S01]  /*cd20*/  @!P1 MUFU.RCP R8, R8 ;  /* 0x0000000800089308 */ /* 0x000ea20000001000 */
[----:B------:R-:W-:Y:S01]  /*cd30*/  F2FP.F16.F32.PACK_AB R65, R61, R62 ;  /* 0x0000003e3d41723e */ /* 0x000fe200000000ff */
[----:B---3--:R-:W-:-:S04]  /*cd40*/  @!P3 FADD.FTZ R10, R10, 1 ;  /* 0x3f8000000a0ab421 */ /* 0x008fc80000010000 */
[----:B------:R-:W-:Y:S02]  /*cd50*/  STS.128 [R121+0x10], R64 ;  /* 0x0000104079007388 */ /* 0x000fe40000000c00 */
[----:B------:R-:W3:Y:S01]  /*cd60*/  @!P6 MUFU.RCP R2, R2 ;  /* 0x000000020002e308 */ /* 0x000ee20000001000 */
[----:B-----5:R-:W-:Y:S01]  /*cd70*/  @!P2 FMUL.FTZ R84, R84, R9 ;  /* 0x000000095454a220 */ /* 0x020fe20000410000 */
[----:B------:R-:W-:Y:S01]  /*cd80*/  FADD.FTZ R9, R4, UR7 ;  /* 0x0000000704097e21 */ /* 0x000fe20008010000 */
[--C-:B------:R-:W-:Y:S02]  /*cd90*/  HADD2.F32 R4, -RZ, R7.reuse.H0_H0 ;  /* 0x20000007ff047230 */ /* 0x100fe40000004100 */
[----:B------:R-:W-:-:S03]  /*cda0*/  HADD2.F32 R7, -RZ, R7.H1_H1 ;  /* 0x30000007ff077230 */ /* 0x000fc60000004100 */
[----:B------:R-:W4:Y:S01]  /*cdb0*/  @!P5 MUFU.EX2 R12, R12 ;  /* 0x0000000c000cd308 */ /* 0x000f220000000800 */
[----:B------:R-:W-:Y:S01]  /*cdc0*/  FSETP.GTU.FTZ.AND P0, PT, R9, 20, PT ;  /* 0x41a000000900780b */ /* 0x000fe20003f1c000 */
[----:B--2---:R-:W-:Y:S01]  /*cdd0*/  @!P1 FMUL.FTZ R85, R85, R8 ;  /* 0x0000000855559220 */ /* 0x004fe20000410000 */
[--C-:B------:R-:W-:Y:S01]  /*cde0*/  HADD2.F32 R8, -RZ, R5.reuse.H0_H0 ;  /* 0x20000005ff087230 */ /* 0x100fe20000004100 */
[----:B------:R-:W2:Y:S01]  /*cdf0*/  @!P4 MUFU.EX2 R11, R11 ;  /* 0x0000000b000bc308 */ /* 0x000ea20000000800 */
[----:B------:R-:W-:Y:S02]  /*ce00*/  HADD2.F32 R5, -RZ, R5.H1_H1 ;  /* 0x30000005ff057230 */ /* 0x000fe40000004100 */
[----:B------:R-:W-:Y:S01]  /*ce10*/  F2FP.F16.F32.PACK_AB R89, R85, R86 ;  /* 0x000000565559723e */ /* 0x000fe200000000ff */
[----:B------:R-:W5:Y:S01]  /*ce20*/  @!P3 MUFU.RCP R10, R10 ;  /* 0x0000000a000ab308 */ /* 0x000f620000001000 */
[----:B------:R-:W-:Y:S01]  /*ce30*/  FADD.FTZ R8, R8, UR7 ;  /* 0x0000000708087e21 */ /* 0x000fe20008010000 */
[----:B---3--:R-:W-:Y:S01]  /*ce40*/  @!P6 FMUL.FTZ R87, R87, R2 ;  /* 0x000000025757e220 */ /* 0x008fe20000410000 */
[----:B------:R-:W-:Y:S01]  /*ce50*/  FSETP.GTU.FTZ.AND P6, PT, R13, 20, PT ;  /* 0x41a000000d00780b */ /* 0x000fe20003fdc000 */
[----:B------:R-:W-:Y:S01]  /*ce60*/  FADD.FTZ R5, R5, UR7 ;  /* 0x0000000705057e21 */ /* 0x000fe20008010000 */
[----:B----4-:R-:W-:-:S04]  /*ce70*/  @!P5 FADD.FTZ R12, R12, 1 ;  /* 0x3f8000000c0cd421 */ /* 0x010fc80000010000 */
[----:B------:R-:W-:Y:S01]  /*ce80*/  FSETP.GTU.FTZ.AND P2, PT, R5, 20, PT ;  /* 0x41a000000500780b */ /* 0x000fe20003f5c000 */
[----:B--2---:R-:W-:Y:S01]  /*ce90*/  @!P4 FADD.FTZ R11, R11, 1 ;  /* 0x3f8000000b0bc421 */ /* 0x004fe20000010000 */
[----:B------:R-:W2:Y:S05]  /*cea0*/  @!P5 MUFU.RCP R12, R12 ;  /* 0x0000000c000cd308 */ /* 0x000eaa0000001000 */
[----:B------:R-:W-:Y:S01]  /*ceb0*/  @!P6 FMUL.FTZ R2, R13, -1.4426950216293334961 ;  /* 0xbfb8aa3b0d02e820 */ /* 0x000fe20000410000 */
[----:B------:R-:W-:Y:S01]  /*cec0*/  F2FP.F16.F32.PACK_AB R13, R69, R70 ;  /* 0x00000046450d723e */ /* 0x000fe200000000ff */
[----:B-----5:R-:W-:Y:S01]  /*ced0*/  @!P3 FMUL.FTZ R83, R83, R10 ;  /* 0x0000000a5353b220 */ /* 0x020fe20000410000 */
[----:B------:R-:W-:Y:S01]  /*cee0*/  FSETP.GTU.FTZ.AND P3, PT, R8, 20, PT ;  /* 0x41a000000800780b */ /* 0x000fe20003f7c000 */
[----:B------:R-:W3:Y:S03]  /*cef0*/  @!P4 MUFU.RCP R11, R11 ;  /* 0x0000000b000bc308 */ /* 0x000ee60000001000 */
[----:B------:R-:W-:-:S05]  /*cf00*/  F2FP.F16.F32.PACK_AB R90, R83, R84 ;  /* 0x00000054535a723e */ /* 0x000fca00000000ff */
[----:B------:R-:W4:Y:S01]  /*cf10*/  @!P6 MUFU.EX2 R2, R2 ;  /* 0x000000020002e308 */ /* 0x000f220000000800 */
[----:B--2---:R-:W-:Y:S01]  /*cf20*/  @!P5 FMUL.FTZ R81, R81, R12 ;  /* 0x0000000c5151d220 */ /* 0x004fe20000410000 */
[----:B------:R-:W-:Y:S01]  /*cf30*/  FADD.FTZ R12, R7, UR7 ;  /* 0x00000007070c7e21 */ /* 0x000fe20008010000 */
[----:B---3--:R-:W-:Y:S01]  /*cf40*/  @!P4 FMUL.FTZ R82, R82, R11 ;  /* 0x0000000b5252c220 */ /* 0x008fe20000410000 */
[----:B------:R-:W-:Y:S01]  /*cf50*/  FADD.FTZ R11, R4, UR7 ;  /* 0x00000007040b7e21 */ /* 0x000fe20008010000 */
[----:B------:R-:W-:Y:S01]  /*cf60*/  @!P2 FMUL.FTZ R4, R5, -1.4426950216293334961 ;  /* 0xbfb8aa3b0504a820 */ /* 0x000fe20000410000 */
[----:B----4-:R-:W-:Y:S01]  /*cf70*/  @!P6 FADD.FTZ R3, R2, 1 ;  /* 0x3f8000000203e421 */ /* 0x010fe20000010000 */
[--C-:B------:R-:W-:Y:S02]  /*cf80*/  HADD2.F32 R2, -RZ, R6.reuse.H0_H0 ;  /* 0x20000006ff027230 */ /* 0x100fe40000004100 */
[----:B------:R-:W-:Y:S01]  /*cf90*/  FSETP.GTU.FTZ.AND P5, PT, R11, 20, PT ;  /* 0x41a000000b00780b */ /* 0x000fe20003fbc000 */
[----:B------:R-:W-:Y:S01]  /*cfa0*/  HADD2.F32 R6, -RZ, R6.H1_H1 ;  /* 0x30000006ff067230 */ /* 0x000fe20000004100 */
[----:B------:R-:W2:Y:S01]  /*cfb0*/  @!P2 MUFU.EX2 R4, R4 ;  /* 0x000000040004a308 */ /* 0x000ea20000000800 */
[----:B------:R-:W-:Y:S01]  /*cfc0*/  F2FP.F16.F32.PACK_AB R91, R81, R82 ;  /* 0x00000052515b723e */ /* 0x000fe200000000ff */
[----:B------:R-:W-:Y:S01]  /*cfd0*/  FADD.FTZ R10, R2, UR7 ;  /* 0x00000007020a7e21 */ /* 0x000fe20008010000 */
[----:B------:R-:W-:Y:S01]  /*cfe0*/  @!P0 FMUL.FTZ R2, R9, -1.4426950216293334961 ;  /* 0xbfb8aa3b09028820 */ /* 0x000fe20000410000 */
[----:B------:R-:W3:Y:S01]  /*cff0*/  @!P6 MUFU.RCP R3, R3 ;  /* 0x000000030003e308 */ /* 0x000ee20000001000 */
[----:B------:R-:W-:-:S02]  /*d000*/  FADD.FTZ R6, R6, UR7 ;  /* 0x0000000706067e21 */ /* 0x000fc40008010000 */
[----:B------:R-:W-:-:S03]  /*d010*/  FSETP.GTU.FTZ.AND P1, PT, R10, 20, PT ;  /* 0x41a000000a00780b */ /* 0x000fc60003f3c000 */
[----:B------:R-:W-:Y:S01]  /*d020*/  FSETP.GTU.FTZ.AND P4, PT, R6, 20, PT ;  /* 0x41a000000600780b */ /* 0x000fe20003f9c000 */
[----:B------:R-:W-:Y:S01]  /*d030*/  @!P5 FMUL.FTZ R7, R11, -1.4426950216293334961 ;  /* 0xbfb8aa3b0b07d820 */ /* 0x000fe20000410000 */
[----:B------:R-:W4:Y:S01]  /*d040*/  @!P0 MUFU.EX2 R2, R2 ;  /* 0x0000000200028308 */ /* 0x000f220000000800 */
[----:B--2---:R-:W-:-:S04]  /*d050*/  @!P2 FADD.FTZ R4, R4, 1 ;  /* 0x3f8000000404a421 */ /* 0x004fc80000010000 */
[----:B------:R-:W2:Y:S03]  /*d060*/  @!P5 MUFU.EX2 R7, R7 ;  /* 0x000000070007d308 */ /* 0x000ea60000000800 */
[----:B------:R-:W-:Y:S01]  /*d070*/  @!P1 FMUL.FTZ R5, R10, -1.4426950216293334961 ;  /* 0xbfb8aa3b0a059820 */ /* 0x000fe20000410000 */
[----:B------:R-:W5:Y:S01]  /*d080*/  @!P2 MUFU.RCP R4, R4 ;  /* 0x000000040004a308 */ /* 0x000f620000001000 */
[----:B---3--:R-:W-:Y:S01]  /*d090*/  @!P6 FMUL.FTZ R80, R80, R3 ;  /* 0x000000035050e220 */ /* 0x008fe20000410000 */
[----:B------:R-:W-:Y:S01]  /*d0a0*/  FSETP.GTU.FTZ.AND P6, PT, R12, 20, PT ;  /* 0x41a000000c00780b */ /* 0x000fe20003fdc000 */
[----:B------:R-:W-:Y:S01]  /*d0b0*/  @!P3 FMUL.FTZ R3, R8, -1.4426950216293334961 ;  /* 0xbfb8aa3b0803b820 */ /* 0x000fe20000410000 */
[----:B------:R-:W-:Y:S01]  /*d0c0*/  @!P4 FMUL.FTZ R6, R6, -1.4426950216293334961 ;  /* 0xbfb8aa3b0606c820 */ /* 0x000fe20000410000 */
[----:B----4-:R-:W-:-:S03]  /*d0d0*/  @!P0 FADD.FTZ R2, R2, 1 ;  /* 0x3f80000002028421 */ /* 0x010fc60000010000 */
[----:B------:R-:W-:Y:S01]  /*d0e0*/  @!P1 MUFU.EX2 R5, R5 ;  /* 0x0000000500059308 */ /* 0x000fe20000000800 */
[----:B--2---:R-:W-:-:S03]  /*d0f0*/  @!P5 FADD.FTZ R7, R7, 1 ;  /* 0x3f8000000707d421 */ /* 0x004fc60000010000 */
[----:B------:R-:W2:Y:S03]  /*d100*/  @!P3 MUFU.EX2 R3, R3 ;  /* 0x000000030003b308 */ /* 0x000ea60000000800 */
[----:B------:R-:W-:Y:S01]  /*d110*/  @!P6 FMUL.FTZ R8, R12, -1.4426950216293334961 ;  /* 0xbfb8aa3b0c08e820 */ /* 0x000fe20000410000 */
[----:B------:R-:W-:Y:S01]  /*d120*/  F2FP.F16.F32.PACK_AB R12, R71, R72 ;  /* 0x00000048470c723e */ /* 0x000fe200000000ff */
[----:B------:R-:W3:Y:S01]  /*d130*/  @!P4 MUFU.EX2 R6, R6 ;  /* 0x000000060006c308 */ /* 0x000ee20000000800 */
[----:B-----5:R-:W-:Y:S01]  /*d140*/  @!P2 FMUL.FTZ R77, R77, R4 ;  /* 0x000000044d4da220 */ /* 0x020fe20000410000 */
[----:B------:R-:W-:Y:S01]  /*d150*/  FADD.FTZ R4, R88, R125 ;  /* 0x0000007d58047221 */ /* 0x000fe20000010000 */
[----:B------:R-:W-:Y:S01]  /*d160*/  F2FP.F16.F32.PACK_AB R88, R87, R88 ;  /* 0x000000585758723e */ /* 0x000fe200000000ff */
[----:B------:R-:W-:Y:S01]  /*d170*/  STS.128 [R121], R12 ;  /* 0x0000000c79007388 */ /* 0x000fe20000000c00 */
[----:B------:R-:W-:-:S03]  /*d180*/  NOP ;  /* 0x0000000000007918 */ /* 0x000fc60000000000 */
[----:B------:R-:W4:Y:S01]  /*d190*/  LDS.128 R16, [R122] ;  /* 0x000000007a107984 */ /* 0x000f220000000c00 */
[----:B------:R-:W5:Y:S01]  /*d1a0*/  @!P6 MUFU.EX2 R8, R8 ;  /* 0x000000080008e308 */ /* 0x000f620000000800 */
[----:B--2---:R-:W-:Y:S01]  /*d1b0*/  @!P3 FADD.FTZ R3, R3, 1 ;  /* 0x3f8000000303b421 */ /* 0x004fe20000010000 */
[----:B------:R-:W-:Y:S01]  /*d1c0*/  @!P1 FADD.FTZ R5, R5, 1 ;  /* 0x3f80000005059421 */ /* 0x000fe20000010000 */
[----:B------:R-:W2:Y:S01]  /*d1d0*/  LDS.128 R12, [R122+0x200] ;  /* 0x000200007a0c7984 */ /* 0x000ea20000000c00 */
[----:B------:R0:W1:Y:S01]  /*d1e0*/  @!P0 MUFU.RCP R10, R2 ;  /* 0x00000002000a8308 */ /* 0x0000620000001000 */
[----:B---3--:R-:W-:-:S07]  /*d1f0*/  @!P4 FADD.FTZ R6, R6, 1 ;  /* 0x3f8000000606c421 */ /* 0x008fce0000010000 */
[----:B------:R3:W1:Y:S01]  /*d200*/  @!P3 MUFU.RCP R9, R3 ;  /* 0x000000030009b308 */ /* 0x0006620000001000 */
[----:B0-----:R-:W-:Y:S01]  /*d210*/  MOV R2, UR13 ;  /* 0x0000000d00027c02 */ /* 0x001fe20008000f00 */
[----:B-----5:R-:W-:-:S06]  /*d220*/  @!P6 FADD.FTZ R8, R8, 1 ;  /* 0x3f8000000808e421 */ /* 0x020fcc0000010000 */
[----:B------:R-:W0:Y:S01]  /*d230*/  @!P1 MUFU.RCP R5, R5 ;  /* 0x0000000500059308 */ /* 0x000e220000001000 */
[----:B---3--:R-:W-:Y:S01]  /*d240*/  MOV R3, UR12 ;  /* 0x0000000c00037c02 */ /* 0x008fe20008000f00 */
[----:B-1----:R-:W-:Y:S01]  /*d250*/  @!P0 FMUL.FTZ R79, R79, R10 ;  /* 0x0000000a4f4f8220 */ /* 0x002fe20000410000 */
[----:B------:R-:W1:Y:S01]  /*d260*/  LDCU.64 UR12, c[0x0][0x518] ;  /* 0x0000a300ff0c77ac */ /* 0x000e620008000a00 */
[----:B------:R-:W-:-:S04]  /*d270*/  IMAD.WIDE.U32 R2, R0, 0x10, R2 ;  /* 0x0000001000027825 */ /* 0x000fc800078e0002 */
[----:B------:R-:W3:Y:S01]  /*d280*/  @!P4 MUFU.RCP R6, R6 ;  /* 0x000000060006c308 */ /* 0x000ee20000001000 */
[----:B------:R-:W-:-:S05]  /*d290*/  @!P3 FMUL.FTZ R78, R78, R9 ;  /* 0x000000094e4eb220 */ /* 0x000fca0000410000 */
[----:B------:R-:W-:Y:S02]  /*d2a0*/  F2FP.F16.F32.PACK_AB R9, R77, R78 ;  /* 0x0000004e4d09723e */ /* 0x000fe400000000ff */
[----:B------:R-:W5:Y:S01]  /*d2b0*/  @!P5 MUFU.RCP R7, R7 ;  /* 0x000000070007d308 */ /* 0x000f620000001000 */
[----:B0-----:R-:W-:Y:S01]  /*d2c0*/  @!P1 FMUL.FTZ R76, R76, R5 ;  /* 0x000000054c4c9220 */ /* 0x001fe20000410000 */
[----:B----4-:R-:W-:Y:S01]  /*d2d0*/  STG.E.128 desc[UR32][R2.64], R16 ;  /* 0x0000001002007986 */ /* 0x010fe2000c101d20 */
[----:B------:R-:W-:Y:S01]  /*d2e0*/  FADD.FTZ R5, R4, R87 ;  /* 0x0000005704057221 */ /* 0x000fe20000010000 */
[----:B-1----:R-:W-:Y:S02]  /*d2f0*/  UIMAD.WIDE.U32 UR8, UR38, UR12, UR8 ;  /* 0x0000000c260872a5 */ /* 0x002fe4000f8e0008 */
[----:B--2---:R0:W-:Y:S02]  /*d300*/  STG.E.128 desc[UR32][R2.64+0x200], R12 ;  /* 0x0002000c02007986 */ /* 0x0041e4000c101d20 */
[----:B------:R-:W1:Y:S01]  /*d310*/  @!P6 MUFU.RCP R8, R8 ;  /* 0x000000080008e308 */ /* 0x000e620000001000 */
[----:B------:R-:W-:Y:S01]  /*d320*/  FADD.FTZ R86, R5, R86 ;  /* 0x0000005605567221 */ /* 0x000fe20000010000 */
[----:B---3--:R-:W-:Y:S01]  /*d330*/  @!P4 FMUL.FTZ R75, R75, R6 ;  /* 0x000000064b4bc220 */ /* 0x008fe20000410000 */
[----:B------:R-:W-:Y:S01]  /*d340*/  BAR.SYNC.DEFER_BLOCKING 0x0 ;  /* 0x0000000000007b1d */ /* 0x000fe20000010000 */
[----:B------:R-:W-:Y:S01]  /*d350*/  UIMAD UR9, UR38, UR13, UR9 ;  /* 0x0000000d260972a4 */ /* 0x000fe2000f8e0209 */
[----:B------:R-:W-:-:S02]  /*d360*/  FADD.FTZ R85, R86, R85 ;  /* 0x0000005556557221 */ /* 0x000fc40000010000 */
[----:B------:R-:W-:Y:S01]  /*d370*/  F2FP.F16.F32.PACK_AB R10, R75, R76 ;  /* 0x0000004c4b0a723e */ /* 0x000fe200000000ff */
[----:B------:R-:W-:Y:S01]  /*d380*/  UIMAD.WIDE.U32 UR8, UR10, UR14, UR8 ;  /* 0x0000000e0a0872a5 */ /* 0x000fe2000f8e0008 */
[----:B------:R-:W-:Y:S01]  /*d390*/  FADD.FTZ R84, R85, R84 ;  /* 0x0000005455547221 */ /* 0x000fe20000010000 */
[----:B-----5:R-:W-:Y:S02]  /*d3a0*/  @!P5 FMUL.FTZ R74, R74, R7 ;  /* 0x000000074a4ad220 */ /* 0x020fe40000410000 */
[----:B------:R-:W-:Y:S01]  /*d3b0*/  UIMAD UR12, UR10, UR15, UR9 ;  /* 0x0000000f0a0c72a4 */ /* 0x000fe2000f8e0209 */
[----:B------:R-:W-:Y:S01]  /*d3c0*/  FADD.FTZ R83, R84, R83 ;  /* 0x0000005354537221 */ /* 0x000fe20000010000 */
[----:B------:R-:W-:-:S03]  /*d3d0*/  ULEA UR9, UP0, UR8, UR34, 0x1 ;  /* 0x0000002208097291 */ /* 0x000fc6000f8008ff */
[----:B------:R-:W-:Y:S01]  /*d3e0*/  FADD.FTZ R82, R83, R82 ;  /* 0x0000005253527221 */ /* 0x000fe20000010000 */
[----:B-1----:R-:W-:Y:S01]  /*d3f0*/  @!P6 FMUL.FTZ R73, R73, R8 ;  /* 0x000000084949e220 */ /* 0x002fe20000410000 */
[----:B------:R-:W-:Y:S01]  /*d400*/  F2FP.F16.F32.PACK_AB R8, R79, R80 ;  /* 0x000000504f08723e */ /* 0x000fe200000000ff */
[----:B------:R-:W-:Y:S01]  /*d410*/  ULEA.HI.X UR8, UR8, UR35, UR12, 0x1, UP0 ;  /* 0x0000002308087291 */ /* 0x000fe200080f0c0c */
[----:B------:R-:W-:Y:S01]  /*d420*/  FADD.FTZ R81, R82, R81 ;  /* 0x0000005152517221 */ /* 0x000fe20000010000 */
[----:B0-----:R-:W-:Y:S01]  /*d430*/  MOV R2, UR9 ;  /* 0x0000000900027c02 */ /* 0x001fe20008000f00 */
[----:B------:R-:W-:Y:S01]  /*d440*/  UIADD3 UR26, UP0, UPT, UR26, -0x800, URZ ;  /* 0xfffff8001a1a7890 */ /* 0x000fe2000ff1e0ff */
[----:B------:R-:W-:Y:S01]  /*d450*/  F2FP.F16.F32.PACK_AB R11, R73, R74 ;  /* 0x0000004a490b723e */ /* 0x000fe200000000ff */
[----:B------:R-:W-:Y:S01]  /*d460*/  FADD.FTZ R80, R81, R80 ;  /* 0x0000005051507221 */ /* 0x000fe20000010000 */
[----:B------:R-:W-:Y:S01]  /*d470*/  MOV R3, UR8 ;  /* 0x0000000800037c02 */ /* 0x000fe20008000f00 */
[----:B------:R-:W-:Y:S01]  /*d480*/  STS.128 [R121], R88 ;  /* 0x0000005879007388 */ /* 0x000fe20000000c00 */
[----:B------:R-:W-:Y:S01]  /*d490*/  UIADD3.X UR27, UPT, UPT, UR27, -0x1, URZ, UP0, !UPT ;  /* 0xffffffff1b1b7890 */ /* 0x000fe200087fe4ff */
[----:B------:R-:W-:Y:S01]  /*d4a0*/  FADD.FTZ R79, R80, R79 ;  /* 0x0000004f504f7221 */ /* 0x000fe20000010000 */
[----:B------:R-:W-:Y:S01]  /*d4b0*/  UISETP.GT.AND UP0, UPT, UR21, 0x1, UPT ;  /* 0x000000011500788c */ /* 0x000fe2000bf04270 */
[----:B------:R-:W-:Y:S01]  /*d4c0*/  STS.128 [R121+0x10], R8 ;  /* 0x0000100879007388 */ /* 0x000fe20000000c00 */
[----:B------:R-:W-:-:S03]  /*d4d0*/  NOP ;  /* 0x0000000000007918 */ /* 0x000fc60000000000 */
[----:B------:R-:W0:Y:S01]  /*d4e0*/  LDS.128 R16, [R122] ;  /* 0x000000007a107984 */ /* 0x000e220000000c00 */
[----:B------:R-:W-:-:S04]  /*d4f0*/  IMAD.WIDE.U32 R2, R0, 0x10, R2 ;  /* 0x0000001000027825 */ /* 0x000fc800078e0002 */
[----:B------:R-:W-:Y:S01]  /*d500*/  FADD.FTZ R78, R79, R78 ;  /* 0x0000004e4f4e7221 */ /* 0x000fe20000010000 */
[----:B------:R-:W-:Y:S01]  /*d510*/  UMOV UR21, UR31 ;  /* 0x0000001f00157c82 */ /* 0x000fe20008000000 */
[----:B------:R-:W1:Y:S02]  /*d520*/  LDS.128 R4, [R122+0x200] ;  /* 0x000200007a047984 */ /* 0x000e640000000c00 */
        /* <DEDUP_REMOVED lines=8> */
.L_x_15229:
        /* <DEDUP_REMOVED lines=33> */
.L_x_15346:
[----:B------:R-:W-:Y:S05]  /*d7c0*/  BSYNC.RECONVERGENT B0 ;  /* 0x0000000000007941 */ /* 0x000fea0003800200 */
.L_x_15345:
        /* <DEDUP_REMOVED lines=31> */
.L_x_15348:
[----:B------:R-:W-:Y:S05]  /*d9c0*/  BSYNC.RECONVERGENT B0 ;  /* 0x0000000000007941 */ /* 0x000fea0003800200 */
.L_x_15347:
        /* <DEDUP_REMOVED lines=11> */
.L_x_15349:
        /* <DEDUP_REMOVED lines=19> */
.L_x_15350:
        /* <DEDUP_REMOVED lines=13> */
.L_x_18758:


//--------------------- .text._Z25selective_scan_bwd_kernelI32Selective_Scan_bwd_kernel_traitsILi32ELi8ELb0ELb0ELb0ELb0ELb0EN3c104HalfENS1_7complexIfEEEEv12SSMParamsBwd --------------------------
	.section	.text._Z25selective_scan_bwd_kernelI32Selective_Scan_bwd_kernel_traitsILi32ELi8ELb0ELb0ELb0ELb0ELb0EN3c104HalfENS1_7complexIfEEEEv12SSMParamsBwd,"ax",@progbits
	.align	128
        .global         _Z25selective_scan_bwd_kernelI32Selective_Scan_bwd_kernel_traitsILi32ELi8ELb0ELb0ELb0ELb0ELb0EN3c104HalfENS1_7complexIfEEEEv12SSMParamsBwd
        .type           _Z25selective_scan_bwd_kernelI32Selective_Scan_bwd_kernel_traitsILi32ELi8ELb0ELb0ELb0ELb0ELb0EN3c104HalfENS1_7complexIfEEEEv12SSMParamsBwd,@function
        .size           _Z25selective_scan_bwd_kernelI32Selective_Scan_bwd_kernel_traitsILi32ELi8ELb0ELb0ELb0ELb0ELb0EN3c104HalfENS1_7complexIfEEEEv12SSMParamsBwd,(.L_x_18759 - _Z25selective_scan_bwd_kernelI32Selective_Scan_bwd_kernel_traitsILi32ELi8ELb0ELb0ELb0ELb0ELb0EN3c104HalfENS1_7complexIfEEEEv12SSMParamsBwd)
        .other          _Z25selective_scan_bwd_kernelI32Selective_Scan_bwd_kernel_traitsILi32ELi8ELb0ELb0ELb0ELb0ELb0EN3c104HalfENS1_7complexIfEEEEv12SSMParamsBwd,@"STO_CUDA_ENTRY STV_DEFAULT"
_Z25selective_scan_bwd_kernelI32Selective_Scan_bwd_kernel_traitsILi32ELi8ELb0ELb0ELb0ELb0ELb0EN3c104HalfENS1_7complexIfEEEEv12SSMParamsBwd:
.text._Z25selective_scan_bwd_kernelI32Selective_Scan_bwd_kernel_traitsILi32ELi8ELb0ELb0ELb0ELb0ELb0EN3c104HalfENS1_7complexIfEEEEv12SSMParamsBwd:
[----:B------:R-:W-:Y:S08]  /*0000*/  LDC R1, c[0x0][0x37c] ;  /* 0x0000df00ff017b82 */ /* 0x000ff00000000800 */
[----:B------:R-:W0:Y:S01]  /*0010*/  LDC.64 R4, c[0x0][0x458] ;  /* 0x00011600ff047b82 */ /* 0x000e220000000a00 */
[----:B------:R-:W1:Y:S01]  /*0020*/  S2R R3, SR_CTAID.Y ;  /* 0x0000000000037919 */ /* 0x000e620000002600 */
[----:B------:R-:W2:Y:S01]  /*0030*/  LDCU.64 UR16, c[0x0][0x358] ;  /* 0x00006b00ff1077ac */ /* 0x000ea20008000a00 */
[----:B------:R-:W-:Y:S01]  /*0040*/  CS2R R30, SRZ ;  /* 0x00000000001e7805 */ /* 0x000fe2000001ff00 */
[----:B------:R-:W3:Y:S04]  /*0050*/  LDCU.128 UR12, c[0x0][0x400] ;  /* 0x00008000ff0c77ac */ /* 0x000ee80008000c00 */
[----:B------:R-:W4:Y:S01]  /*0060*/  LDC.64 R6, c[0x0][0x470] ;  /* 0x00011c00ff067b82 */ /* 0x000f220000000a00 */
[----:B------:R-:W3:Y:S07]  /*0070*/  LDCU.128 UR8, c[0x0][0x3f0] ;  /* 0x00007e00ff0877ac */ /* 0x000eee0008000c00 */
[----:B------:R-:W3:Y:S01]  /*0080*/  LDC.64 R8, c[0x0][0x480] ;  /* 0x00012000ff087b82 */ /* 0x000ee20000000a00 */
[----:B0-----:R-:W-:-:S07]  /*0090*/  ISETP.NE.U32.AND P0, PT, R4, RZ, PT ;  /* 0x000000ff0400720c */ /* 0x001fce0003f05070 */
[----:B------:R-:W0:Y:S01]  /*00a0*/  S2UR UR18, SR_CTAID.X ;  /* 0x00000000001279c3 */ /* 0x000e220000002500 */
[----:B------:R-:W-:Y:S02]  /*00b0*/  ISETP.NE.AND.EX P0, PT, R5, RZ, PT, P0 ;  /* 0x000000ff0500720c */ /* 0x000fe40003f05300 */
[----:B----4-:R-:W-:-:S05]  /*00c0*/  ISETP.NE.U32.AND P1, PT, R6, RZ, PT ;  /* 0x000000ff0600720c */ /* 0x010fca0003f25070 */
[----:B------:R-:W4:Y:S01]  /*00d0*/  LDC R13, c[0x0][0x394] ;  /* 0x0000e500ff0d7b82 */ /* 0x000f220000000800 */
[----:B------:R-:W-:-:S05]  /*00e0*/  ISETP.NE.AND.EX P1, PT, R7, RZ, PT, P1 ;  /* 0x000000ff0700720c */ /* 0x000fca0003f25310 */
[C---:B-1----:R-:W-:Y:S02]  /*00f0*/  @P0 LEA R4, P2, R3.reuse, R4, 0x2 ;  /* 0x0000000403040211 */ /* 0x042fe400078410ff */
[----:B------:R-:W1:Y:S02]  /*0100*/  LDC.64 R18, c[0x0][0x4a0] ;  /* 0x00012800ff127b82 */ /* 0x000e640000000a00 */
[----:B------:R-:W-:-:S04]  /*0110*/  @P0 LEA.HI.X R5, R3, R5, RZ, 0x2, P2 ;  /* 0x0000000503050211 */ /* 0x000fc800010f14ff */
[C---:B------:R-:W-:Y:S01]  /*0120*/  @P1 LEA R6, P3, R3.reuse, R6, 0x2 ;  /* 0x0000000603061211 */ /* 0x040fe200078610ff */
[----:B--2---:R-:W5:Y:S01]  /*0130*/  @P0 LDG.E R30, desc[UR16][R4.64] ;  /* 0x00000010041e0981 */ /* 0x004f62000c1e1900 */
[----:B---3--:R-:W-:Y:S01]  /*0140*/  ISETP.NE.U32.AND P0, PT, R8, RZ, PT ;  /* 0x000000ff0800720c */ /* 0x008fe20003f05070 */
[----:B0-----:R-:W-:Y:S01]  /*0150*/  UIMAD.WIDE.U32 UR6, UR18, UR12, URZ ;  /* 0x0000000c120672a5 */ /* 0x001fe2000f8e00ff */
[----:B------:R-:W-:Y:S01]  /*0160*/  @P1 LEA.HI.X R7, R3, R7, RZ, 0x2, P3 ;  /* 0x0000000703071211 */ /* 0x000fe200018f14ff */
[----:B------:R-:W0:Y:S01]  /*0170*/  LDC.64 R20, c[0x0][0x448] ;  /* 0x00011200ff147b82 */ /* 0x000e220000000a00 */
[----:B------:R-:W-:Y:S01]  /*0180*/  ISETP.NE.AND.EX P0, PT, R9, RZ, PT, P0 ;  /* 0x000000ff0900720c */ /* 0x000fe20003f05300 */
[----:B------:R-:W-:Y:S02]  /*0190*/  UIMAD.WIDE.U32 UR4, UR18, UR8, URZ ;  /* 0x00000008120472a5 */ /* 0x000fe4000f8e00ff */
[----:B------:R2:W5:Y:S01]  /*01a0*/  @P1 LDG.E R31, desc[UR16][R6.64] ;  /* 0x00000010061f1981 */ /* 0x000562000c1e1900 */
[----:B------:R-:W-:-:S02]  /*01b0*/  UIMAD UR8, UR18, UR13, UR7 ;  /* 0x0000000d120872a4 */ /* 0x000fc4000f8e0207 */
[----:B------:R-:W-:Y:S01]  /*01c0*/  UIMAD UR9, UR18, UR9, UR5 ;  /* 0x00000009120972a4 */ /* 0x000fe2000f8e0205 */
[----:B------:R-:W3:Y:S08]  /*01d0*/  LDC.64 R40, c[0x0][0x468] ;  /* 0x00011a00ff287b82 */ /* 0x000ef00000000a00 */
[----:B------:R-:W4:Y:S01]  /*01e0*/  @P0 LDC R0, c[0x0][0x384] ;  /* 0x0000e100ff000b82 */ /* 0x000f220000000800 */
[----:B--2---:R-:W-:-:S02]  /*01f0*/  MOV R6, UR6 ;  /* 0x0000000600067c02 */ /* 0x004fc40008000f00 */
[----:B------:R-:W-:Y:S01]  /*0200*/  MOV R7, UR7 ;  /* 0x0000000700077c02 */ /* 0x000fe20008000f00 */
[----:B------:R-:W2:Y:S01]  /*0210*/  LDCU.64 UR6, c[0x0][0x498] ;  /* 0x00009300ff0677ac */ /* 0x000ea20008000a00 */
[----:B------:R-:W-:-:S03]  /*0220*/  MOV R5, UR5 ;  /* 0x0000000500057c02 */ /* 0x000fc60008000f00 */
[----:B------:R-:W1:Y:S01]  /*0230*/  @P0 LDC R23, c[0x0][0x38c] ;  /* 0x0000e300ff170b82 */ /* 0x000e620000000800 */
[----:B------:R-:W-:Y:S02]  /*0240*/  MOV R4, UR4 ;  /* 0x0000000400047c02 */ /* 0x000fe40008000f00 */
[----:B------:R-:W-:Y:S02]  /*0250*/  MOV R5, UR9 ;  /* 0x0000000900057c02 */ /* 0x000fe40008000f00 */
[----:B------:R-:W-:Y:S01]  /*0260*/  MOV R7, UR8 ;  /* 0x0000000800077c02 */ /* 0x000fe20008000f00 */
[----:B------:R-:W0:Y:S02]  /*0270*/  LDCU.64 UR8, c[0x0][0x3b8] ;  /* 0x00007700ff0877ac */ /* 0x000e240008000a00 */
[----:B------:R-:W3:Y:S01]  /*0280*/  @P0 LDC.64 R10, c[0x0][0x480] ;  /* 0x00012000ff0a0b82 */ /* 0x000ee20000000a00 */
[----:B------:R-:W-:-:S04]  /*0290*/  IMAD.WIDE.U32 R4, R3, UR10, R4 ;  /* 0x0000000a03047c25 */ /* 0x000fc8000f8e0004 */
[----:B------:R-:W-:Y:S01]  /*02a0*/  IMAD R17, R3, UR11, R5 ;  /* 0x0000000b03117c24 */ /* 0x000fe2000f8e0205 */
[----:B------:R-:W3:Y:S02]  /*02b0*/  LDCU.64 UR10, c[0x0][0x3d8] ;  /* 0x00007b00ff0a77ac */ /* 0x000ee40008000a00 */
[----:B------:R-:W3:Y:S01]  /*02c0*/  LDC.64 R24, c[0x0][0x450] ;  /* 0x00011400ff187b82 */ /* 0x000ee20000000a00 */
[----:B----4-:R-:W-:Y:S01]  /*02d0*/  @P0 IMAD R0, R0, UR18, R3 ;  /* 0x0000001200000c24 */ /* 0x010fe2000f8e0203 */
[----:B--2---:R-:W-:-:S06]  /*02e0*/  UIMAD.WIDE.U32 UR4, UR18, UR6, URZ ;  /* 0x00000006120472a5 */ /* 0x004fcc000f8e00ff */
[----:B------:R-:W2:Y:S01]  /*02f0*/  LDC.64 R38, c[0x0][0x460] ;  /* 0x00011800ff267b82 */ /* 0x000ea20000000a00 */
[----:B------:R-:W-:-:S07]  /*0300*/  ISETP.GE.AND P1, PT, R13, 0x1, PT ;  /* 0x000000010d00780c */ /* 0x000fce0003f26270 */
[----:B------:R-:W4:Y:S01]  /*0310*/  LDC.64 R42, c[0x0][0x528] ;  /* 0x00014a00ff2a7b82 */ /* 0x000f220000000a00 */
[----:B------:R-:W-:Y:S01]  /*0320*/  @P0 IMAD R0, R0, R13, RZ ;  /* 0x0000000d00000224 */ /* 0x000fe200078e02ff */
[----:B------:R-:W-:Y:S01]  /*0330*/  UIMAD UR5, UR18, UR7, UR5 ;  /* 0x00000007120572a4 */ /* 0x000fe2000f8e0205 */
[----:B------:R-:W-:Y:S01]  /*0340*/  IMAD.WIDE.U32 R6, R3, UR14, R6 ;  /* 0x0000000e03067c25 */ /* 0x000fe2000f8e0006 */
[----:B------:R-:W-:-:S03]  /*0350*/  LEA R13, R13, 0xffffff00, 0x8 ;  /* 0xffffff000d0d7811 */ /* 0x000fc600078e40ff */
[----:B------:R-:W-:Y:S01]  /*0360*/  IMAD R15, R3, UR15, R7 ;  /* 0x0000000f030f7c24 */ /* 0x000fe2000f8e0207 */
[----:B------:R-:W-:Y:S01]  /*0370*/  IADD3 R36, P3, PT, R13, R4, RZ ;  /* 0x000000040d247210 */ /* 0x000fe20007f7e0ff */
[----:B-1----:R-:W-:Y:S02]  /*0380*/  @P0 IMAD R7, R0, R23, RZ ;  /* 0x0000001700070224 */ /* 0x002fe400078e02ff */
[----:B------:R-:W-:Y:S01]  /*0390*/  IMAD.WIDE.U32 R4, R3, R18, UR4 ;  /* 0x0000000403047e25 */ /* 0x000fe2000f8e0012 */
[----:B------:R-:W-:-:S03]  /*03a0*/  CS2R R22, SRZ ;  /* 0x0000000000167805 */ /* 0x000fc6000001ff00 */
[----:B0-----:R-:W-:Y:S01]  /*03b0*/  IMAD.WIDE.U32 R8, R3, UR8, RZ ;  /* 0x0000000803087c25 */ /* 0x001fe2000f8e00ff */
[----:B------:R-:W-:Y:S02]  /*03c0*/  IADD3 R6, P4, PT, R13, R6, RZ ;  /* 0x000000060d067210 */ /* 0x000fe40007f9e0ff */
[----:B------:R-:W-:Y:S01]  /*03d0*/  SHF.R.S32.HI R0, RZ, 0x1f, R13 ;  /* 0x0000001fff007819 */ /* 0x000fe2000001140d */
[----:B---3--:R-:W-:Y:S01]  /*03e0*/  @P0 IMAD.WIDE R22, R7, 0x10, R10 ;  /* 0x0000001007160825 */ /* 0x008fe200078e020a */
[----:B------:R-:W-:Y:S02]  /*03f0*/  IADD3 R13, P0, PT, R13, R4, RZ ;  /* 0x000000040d0d7210 */ /* 0x000fe40007f1e0ff */
[----:B------:R-:W-:Y:S01]  /*0400*/  LEA R26, P2, R8, R20, 0x3 ;  /* 0x00000014081a7211 */ /* 0x000fe200078418ff */
[C---:B------:R-:W-:Y:S02]  /*0410*/  IMAD R27, R3.reuse, UR9, R9 ;  /* 0x00000009031b7c24 */ /* 0x040fe4000f8e0209 */
[----:B------:R-:W-:-:S02]  /*0420*/  IMAD R7, R3, R19, R5 ;  /* 0x0000001303077224 */ /* 0x000fc400078e0205 */
[C---:B------:R-:W-:Y:S01]  /*0430*/  IMAD.WIDE.U32 R4, R3.reuse, UR10, RZ ;  /* 0x0000000a03047c25 */ /* 0x040fe2000f8e00ff */
[----:B------:R-:W-:Y:S02]  /*0440*/  IADD3.X R2, PT, PT, R0, R17, RZ, P3, !PT ;  /* 0x0000001100027210 */ /* 0x000fe40001ffe4ff */
[----:B------:R-:W-:Y:S01]  /*0450*/  LEA.HI.X R27, R8, R21, R27, 0x3, P2 ;  /* 0x00000015081b7211 */ /* 0x000fe200010f1c1b */
[----:B------:R-:W-:Y:S01]  /*0460*/  IMAD R29, R3, UR11, R5 ;  /* 0x0000000b031d7c24 */ /* 0x000fe2000f8e0205 */
[C---:B------:R-:W-:Y:S02]  /*0470*/  IADD3.X R34, PT, PT, R0.reuse, R15, RZ, P4, !PT ;  /* 0x0000000f00227210 */ /* 0x040fe400027fe4ff */
[----:B------:R-:W-:Y:S02]  /*0480*/  IADD3.X R32, PT, PT, R0, R7, RZ, P0, !PT ;  /* 0x0000000700207210 */ /* 0x000fe400007fe4ff */
[----:B------:R-:W-:Y:S02]  /*0490*/  LEA R35, P3, R6, R40, 0x1 ;  /* 0x0000002806237211 */ /* 0x000fe400078608ff */
[----:B------:R-:W-:-:S02]  /*04a0*/  LEA R28, P0, R4, R24, 0x3 ;  /* 0x00000018041c7211 */ /* 0x000fc400078018ff */
[----:B--2---:R-:W-:Y:S02]  /*04b0*/  LEA R37, P2, R36, R38, 0x1 ;  /* 0x0000002624257211 */ /* 0x004fe400078408ff */
[----:B----4-:R-:W-:Y:S02]  /*04c0*/  LEA R33, P4, R13, R42, 0x1 ;  /* 0x0000002a0d217211 */ /* 0x010fe400078808ff */
[----:B------:R-:W-:Y:S02]  /*04d0*/  LEA.HI.X R34, R6, R41, R34, 0x1, P3 ;  /* 0x0000002906227211 */ /* 0x000fe400018f0c22 */
[----:B------:R-:W-:Y:S02]  /*04e0*/  CS2R R40, SRZ ;  /* 0x0000000000287805 */ /* 0x000fe4000001ff00 */
[----:B------:R-:W-:Y:S02]  /*04f0*/  LEA.HI.X R29, R4, R25, R29, 0x3, P0 ;  /* 0x00000019041d7211 */ /* 0x000fe400000f1c1d */
[----:B------:R-:W-:-:S02]  /*0500*/  LEA.HI.X R36, R36, R39, R2, 0x1, P2 ;  /* 0x0000002724247211 */ /* 0x000fc400010f0c02 */
[----:B------:R-:W-:Y:S01]  /*0510*/  LEA.HI.X R32, R13, R43, R32, 0x1, P4 ;  /* 0x0000002b0d207211 */ /* 0x000fe200020f0c20 */
[----:B------:R-:W-:Y:S06]  /*0520*/  @!P1 BRA `(.L_x_15351) ;  /* 0x0000004800dc9947 */ /* 0x000fec0003800000 */
[----:B------:R-:W0:Y:S01]  /*0530*/  S2R R38, SR_TID.X ;  /* 0x0000000000267919 */ /* 0x000e220000002100 */
[----:B------:R-:W1:Y:S01]  /*0540*/  LDCU.64 UR6, c[0x0][0x3a0] ;  /* 0x00007400ff0677ac */ /* 0x000e620008000a00 */
[----:B------:R-:W2:Y:S01]  /*0550*/  S2UR UR5, SR_CgaCtaId ;  /* 0x00000000000579c3 */ /* 0x000ea20000008800 */
[----:B------:R-:W-:Y:S01]  /*0560*/  CS2R R40, SRZ ;  /* 0x0000000000287805 */ /* 0x000fe2000001ff00 */
[----:B------:R-:W3:Y:S01]  /*0570*/  LDCU UR8, c[0x0][0x394] ;  /* 0x00007280ff0877ac */ /* 0x000ee20008000800 */
[----:B------:R-:W-:Y:S01]  /*0580*/  UMOV UR4, 0x400 ;  /* 0x0000040000047882 */ /* 0x000fe20000000000 */
[----:B-1----:R-:W-:-:S04]  /*0590*/  IMAD.WIDE.U32 R20, R3, UR6, RZ ;  /* 0x0000000603147c25 */ /* 0x002fc8000f8e00ff */
[----:B------:R-:W-:Y:S01]  /*05a0*/  IMAD R39, R3, UR7, R21 ;  /* 0x0000000703277c24 */ /* 0x000fe2000f8e0215 */
[----:B---3--:R-:W-:Y:S01]  /*05b0*/  MOV R43, UR8 ;  /* 0x00000008002b7c02 */ /* 0x008fe20008000f00 */
[----:B--2---:R-:W-:Y:S01]  /*05c0*/  ULEA UR5, UR5, UR4, 0x18 ;  /* 0x0000000405057291 */ /* 0x004fe2000f8ec0ff */
[C---:B0-----:R-:W-:Y:S02]  /*05d0*/  SHF.L.U32 R152, R38.reuse, 0x3, RZ ;  /* 0x0000000326987819 */ /* 0x041fe400000006ff */
[----:B------:R-:W-:Y:S02]  /*05e0*/  LOP3.LUT R154, R38, 0x1f, RZ, 0xc0, !PT ;  /* 0x0000001f269a7812 */ /* 0x000fe400078ec0ff */
[----:B------:R-:W-:Y:S02]  /*05f0*/  LOP3.LUT R5, R152, 0x1f00, RZ, 0xc0, !PT ;  /* 0x00001f0098057812 */ /* 0x000fe400078ec0ff */
[----:B------:R-:W-:Y:S02]  /*0600*/  IADD3 R44, PT, PT, R38, 0x200, RZ ;  /* 0x00000200262c7810 */ /* 0x000fe40007ffe0ff */
[----:B------:R-:W-:-:S04]  /*0610*/  LOP3.LUT R42, R5, 0x1f, R38, 0xf8, !PT ;  /* 0x0000001f052a7812 */ /* 0x000fc800078ef826 */
[C---:B------:R-:W-:Y:S02]  /*0620*/  LOP3.LUT R45, R42.reuse, 0x20, RZ, 0xfc, !PT ;  /* 0x000000202a2d7812 */ /* 0x040fe400078efcff */
[C---:B------:R-:W-:Y:S02]  /*0630*/  LOP3.LUT R46, R42.reuse, 0x40, RZ, 0xfc, !PT ;  /* 0x000000402a2e7812 */ /* 0x040fe400078efcff */
[C---:B------:R-:W-:Y:S02]  /*0640*/  LOP3.LUT R47, R42.reuse, 0x60, RZ, 0xfc, !PT ;  /* 0x000000602a2f7812 */ /* 0x040fe400078efcff */
[C---:B------:R-:W-:Y:S02]  /*0650*/  LOP3.LUT R48, R42.reuse, 0x80, RZ, 0xfc, !PT ;  /* 0x000000802a307812 */ /* 0x040fe400078efcff */
[C---:B------:R-:W-:Y:S02]  /*0660*/  LOP3.LUT R49, R42.reuse, 0xa0, RZ, 0xfc, !PT ;  /* 0x000000a02a317812 */ /* 0x040fe400078efcff */
[----:B------:R-:W-:-:S02]  /*0670*/  LOP3.LUT R50, R42, 0xc0, RZ, 0xfc, !PT ;  /* 0x000000c02a327812 */ /* 0x000fc400078efcff */
[----:B------:R-:W-:-:S07]  /*0680*/  LOP3.LUT R51, R42, 0xe0, RZ, 0xfc, !PT ;  /* 0x000000e02a337812 */ /* 0x000fce00078efcff */
.L_x_15371:
[----:B0-----:R-:W0:Y:S01]  /*0690*/  LDCU UR4, c[0x0][0x388] ;  /* 0x00007100ff0477ac */ /* 0x001e220008000800 */
[----:B------:R-:W-:Y:S02]  /*06a0*/  IADD3 R52, PT, PT, R43, -0x1, RZ ;  /* 0xffffffff2b347810 */ /* 0x000fe40007ffe0ff */
[----:B------:R-:W-:Y:S02]  /*06b0*/  SHF.L.U32 R8, R42, 0x1, RZ ;  /* 0x000000012a087819 */ /* 0x000fe400000006ff */
[----:B------:R-:W-:Y:S02]  /*06c0*/  SHF.L.U32 R18, R52, 0x8, RZ ;  /* 0x0000000834127819 */ /* 0x000fe400000006ff */
[C---:B------:R-:W-:Y:S02]  /*06d0*/  IADD3 R4, P0, PT, R8.reuse, R37, RZ ;  /* 0x0000002508047210 */ /* 0x040fe40007f1e0ff */
[----:B------:R-:W-:Y:S02]  /*06e0*/  IADD3 R6, P2, PT, R8, R35, RZ ;  /* 0x0000002308067210 */ /* 0x000fe40007f5e0ff */
[----:B------:R-:W-:-:S02]  /*06f0*/  IADD3.X R5, PT, PT, RZ, R36, RZ, P0, !PT ;  /* 0x00000024ff057210 */ /* 0x000fc400007fe4ff */
[----:B------:R-:W-:Y:S02]  /*0700*/  IADD3 R8, P3, PT, R8, R33, RZ ;  /* 0x0000002108087210 */ /* 0x000fe40007f7e0ff */
[----:B------:R-:W-:Y:S02]  /*0710*/  PRMT R11, RZ, 0x7610, R11 ;  /* 0x00007610ff0b7816 */ /* 0x000fe4000000000b */
[----:B------:R-:W-:Y:S02]  /*0720*/  PRMT R0, RZ, 0x7610, R0 ;  /* 0x00007610ff007816 */ /* 0x000fe40000000000 */
[----:B0-----:R-:W-:Y:S02]  /*0730*/  IADD3 R53, PT, PT, -R18, UR4, RZ ;  /* 0x0000000412357c10 */ /* 0x001fe4000fffe1ff */
[----:B------:R-:W-:Y:S02]  /*0740*/  IADD3.X R7, PT, PT, RZ, R34, RZ, P2, !PT ;  /* 0x00000022ff077210 */ /* 0x000fe400017fe4ff */
[-C--:B------:R-:W-:Y:S01]  /*0750*/  ISETP.GE.AND P6, PT, R42, R53.reuse, PT ;  /* 0x000000352a00720c */ /* 0x080fe20003fc6270 */
[----:B------:R-:W-:Y:S01]  /*0760*/  BAR.SYNC.DEFER_BLOCKING 0x0 ;  /* 0x0000000000007b1d */ /* 0x000fe20000010000 */
[----:B------:R-:W-:-:S02]  /*0770*/  ISETP.GE.AND P0, PT, R45, R53, PT ;  /* 0x000000352d00720c */ /* 0x000fc40003f06270 */
[-C--:B------:R-:W-:Y:S02]  /*0780*/  ISETP.GE.AND P1, PT, R46, R53.reuse, PT ;  /* 0x000000352e00720c */ /* 0x080fe40003f26270 */
[----:B------:R-:W-:Y:S02]  /*0790*/  IADD3.X R9, PT, PT, RZ, R32, RZ, P3, !PT ;  /* 0x00000020ff097210 */ /* 0x000fe40001ffe4ff */
[-C--:B------:R-:W-:Y:S02]  /*07a0*/  ISETP.GE.AND P2, PT, R47, R53.reuse, PT ;  /* 0x000000352f00720c */ /* 0x080fe40003f46270 */
[-C--:B------:R-:W-:Y:S02]  /*07b0*/  ISETP.GE.AND P3, PT, R48, R53.reuse, PT ;  /* 0x000000353000720c */ /* 0x080fe40003f66270 */
[-C--:B------:R-:W-:Y:S02]  /*07c0*/  ISETP.GE.AND P4, PT, R49, R53.reuse, PT ;  /* 0x000000353100720c */ /* 0x080fe40003f86270 */
[----:B------:R-:W-:-:S02]  /*07d0*/  ISETP.GE.AND P5, PT, R50, R53, PT ;  /* 0x000000353200720c */ /* 0x000fc40003fa6270 */
[----:B------:R-:W-:Y:S02]  /*07e0*/  PRMT R13, RZ, 0x7610, R13 ;  /* 0x00007610ff0d7816 */ /* 0x000fe4000000000d */
[----:B------:R-:W-:Y:S02]  /*07f0*/  PRMT R15, RZ, 0x7610, R15 ;  /* 0x00007610ff0f7816 */ /* 0x000fe4000000000f */
[----:B------:R-:W-:Y:S02]  /*0800*/  PRMT R2, RZ, 0x7610, R2 ;  /* 0x00007610ff027816 */ /* 0x000fe40000000002 */
[----:B------:R-:W-:Y:S01]  /*0810*/  PRMT R17, RZ, 0x7610, R17 ;  /* 0x00007610ff117816 */ /* 0x000fe20000000011 */
[----:B------:R-:W2:Y:S01]  /*0820*/  @!P6 LDG.E.U16 R11, desc[UR16][R4.64] ;  /* 0x00000010040be981 */ /* 0x000ea2000c1e1500 */
[----:B------:R-:W-:-:S03]  /*0830*/  ISETP.GE.AND P6, PT, R51, R53, PT ;  /* 0x000000353300720c */ /* 0x000fc60003fc6270 */
[----:B---3--:R-:W3:Y:S01]  /*0840*/  @!P0 LDG.E.U16 R0, desc[UR16][R4.64+0x40] ;  /* 0x0000401004008981 */ /* 0x008ee2000c1e1500 */
[----:B------:R-:W-:Y:S02]  /*0850*/  PRMT R10, RZ, 0x7610, R10 ;  /* 0x00007610ff0a7816 */ /* 0x000fe4000000000a */
[----:B------:R-:W-:Y:S01]  /*0860*/  PRMT R25, RZ, 0x7610, R25 ;  /* 0x00007610ff197816 */ /* 0x000fe20000000019 */
[----:B------:R-:W4:Y:S01]  /*0870*/  @!P1 LDG.E.U16 R13, desc[UR16][R4.64+0x80] ;  /* 0x00008010040d9981 */ /* 0x000f22000c1e1500 */
[----:B------:R-:W0:Y:S01]  /*0880*/  S2R R57, SR_LANEID ;  /* 0x0000000000397919 */ /* 0x000e220000000000 */
[----:B------:R-:W1:Y:S01]  /*0890*/  S2UR UR6, SR_CgaCtaId ;  /* 0x00000000000679c3 */ /* 0x000e620000008800 */
[----:B------:R-:W-:Y:S01]  /*08a0*/  UMOV UR4, 0x400 ;  /* 0x0000040000047882 */ /* 0x000fe20000000000 */
[----:B------:R-:W-:Y:S01]  /*08b0*/  P2R R64, PR, RZ, 0x1 ;  /* 0x00000001ff407803 */ /* 0x000fe20000000000 */
[----:B------:R-:W4:Y:S04]  /*08c0*/  @!P2 LDG.E.U16 R15, desc[UR16][R4.64+0xc0] ;  /* 0x0000c010040fa981 */ /* 0x000f28000c1e1500 */
[----:B------:R-:W4:Y:S04]  /*08d0*/  @!P3 LDG.E.U16 R2, desc[UR16][R4.64+0x100] ;  /* 0x000100100402b981 */ /* 0x000f28000c1e1500 */
[----:B------:R-:W4:Y:S04]  /*08e0*/  @!P4 LDG.E.U16 R17, desc[UR16][R4.64+0x140] ;  /* 0x000140100411c981 */ /* 0x000f28000c1e1500 */
[----:B------:R-:W4:Y:S04]  /*08f0*/  @!P5 LDG.E.U16 R10, desc[UR16][R4.64+0x180] ;  /* 0x00018010040ad981 */ /* 0x000f28000c1e1500 */
[----:B------:R0:W4:Y:S01]  /*0900*/  @!P6 LDG.E.U16 R25, desc[UR16][R4.64+0x1c0] ;  /* 0x0001c0100419e981 */ /* 0x000122000c1e1500 */
[----:B-1----:R-:W-:Y:S01]  /*0910*/  ULEA UR6, UR6, UR4, 0x18 ;  /* 0x0000000406067291 */ /* 0x002fe2000f8ec0ff */
[C---:B0-----:R-:W-:Y:S01]  /*0920*/  IADD3 R12, PT, PT, R57.reuse, 0x20, RZ ;  /* 0x00000020390c7810 */ /* 0x041fe20007ffe0ff */
[----:B------:R-:W0:Y:S01]  /*0930*/  LDCU UR4, c[0x0][0x38c] ;  /* 0x00007180ff0477ac */ /* 0x000e220008000800 */
[----:B------:R-:W-:-:S02]  /*0940*/  IADD3 R14, PT, PT, R57, 0x40, RZ ;  /* 0x00000040390e7810 */ /* 0x000fc40007ffe0ff */
[CC--:B------:R-:W-:Y:S02]  /*0950*/  LEA.HI.SX32 R54, R57.reuse, R57.reuse, 0x1b ;  /* 0x0000003939367211 */ /* 0x0c0fe400078fdaff */
[-C--:B------:R-:W-:Y:S02]  /*0960*/  LEA.HI.SX32 R12, R12, R57.reuse, 0x1b ;  /* 0x000000390c0c7211 */ /* 0x080fe400078fdaff */
[----:B------:R-:W-:Y:S02]  /*0970*/  LEA.HI.SX32 R14, R14, R57, 0x1b ;  /* 0x000000390e0e7211 */ /* 0x000fe400078fdaff */
[----:B------:R-:W-:Y:S02]  /*0980*/  LEA R54, R54, UR6, 0x1 ;  /* 0x0000000636367c11 */ /* 0x000fe4000f8e08ff */
[----:B------:R-:W-:Y:S02]  /*0990*/  LEA R55, R12, UR6, 0x1 ;  /* 0x000000060c377c11 */ /* 0x000fe4000f8e08ff */
[----:B------:R-:W-:-:S02]  /*09a0*/  IADD3 R4, PT, PT, R57, 0x60, RZ ;  /* 0x0000006039047810 */ /* 0x000fc40007ffe0ff */
[----:B------:R-:W-:Y:S02]  /*09b0*/  LEA R56, R14, UR6, 0x1 ;  /* 0x000000060e387c11 */ /* 0x000fe4000f8e08ff */
[C---:B------:R-:W-:Y:S02]  /*09c0*/  IADD3 R12, PT, PT, R57.reuse, 0x80, RZ ;  /* 0x00000080390c7810 */ /* 0x040fe40007ffe0ff */
[C---:B------:R-:W-:Y:S02]  /*09d0*/  IADD3 R14, PT, PT, R57.reuse, 0xa0, RZ ;  /* 0x000000a0390e7810 */ /* 0x040fe40007ffe0ff */
[C---:B------:R-:W-:Y:S02]  /*09e0*/  IADD3 R16, PT, PT, R57.reuse, 0xc0, RZ ;  /* 0x000000c039107810 */ /* 0x040fe40007ffe0ff */
[----:B------:R-:W-:Y:S02]  /*09f0*/  IADD3 R24, PT, PT, R57, 0xe0, RZ ;  /* 0x000000e039187810 */ /* 0x000fe40007ffe0ff */
[----:B------:R-:W-:-:S02]  /*0a00*/  LEA.HI.SX32 R4, R4, R57, 0x1b ;  /* 0x0000003904047211 */ /* 0x000fc400078fdaff */
[-C--:B------:R-:W-:Y:S02]  /*0a10*/  LEA.HI.SX32 R12, R12, R57.reuse, 0x1b ;  /* 0x000000390c0c7211 */ /* 0x080fe400078fdaff */
[-C--:B------:R-:W-:Y:S02]  /*0a20*/  LEA.HI.SX32 R14, R14, R57.reuse, 0x1b ;  /* 0x000000390e0e7211 */ /* 0x080fe400078fdaff */
[-C--:B------:R-:W-:Y:S02]  /*0a30*/  LEA.HI.SX32 R16, R16, R57.reuse, 0x1b ;  /* 0x0000003910107211 */ /* 0x080fe400078fdaff */
[----:B------:R-:W-:Y:S02]  /*0a40*/  LEA.HI.SX32 R24, R24, R57, 0x1b ;  /* 0x0000003918187211 */ /* 0x000fe400078fdaff */
[----:B------:R-:W-:Y:S02]  /*0a50*/  LEA R58, R4, UR6, 0x1 ;  /* 0x00000006043a7c11 */ /* 0x000fe4000f8e08ff */
[----:B------:R-:W-:-:S02]  /*0a60*/  LEA R59, R12, UR6, 0x1 ;  /* 0x000000060c3b7c11 */ /* 0x000fc4000f8e08ff */
[----:B------:R-:W-:Y:S02]  /*0a70*/  LEA R60, R14, UR6, 0x1 ;  /* 0x000000060e3c7c11 */ /* 0x000fe4000f8e08ff */
[----:B------:R-:W-:Y:S02]  /*0a80*/  LEA R61, R16, UR6, 0x1 ;  /* 0x00000006103d7c11 */ /* 0x000fe4000f8e08ff */
[----:B------:R-:W-:Y:S02]  /*0a90*/  LEA R62, R24, UR6, 0x1 ;  /* 0x00000006183e7c11 */ /* 0x000fe4000f8e08ff */
[----:B------:R-:W-:Y:S02]  /*0aa0*/  ISETP.GE.AND P0, PT, R42, R53, PT ;  /* 0x000000352a00720c */ /* 0x000fe40003f06270 */
[----:B------:R-:W-:Y:S02]  /*0ab0*/  PRMT R5, RZ, 0x7610, R5 ;  /* 0x00007610ff057816 */ /* 0x000fe40000000005 */
[----:B------:R-:W-:-:S02]  /*0ac0*/  PRMT R4, RZ, 0x7610, R4 ;  /* 0x00007610ff047816 */ /* 0x000fc40000000004 */
[----:B------:R-:W-:Y:S01]  /*0ad0*/  PRMT R12, RZ, 0x7610, R12 ;  /* 0x00007610ff0c7816 */ /* 0x000fe2000000000c */
[----:B--2---:R-:W-:Y:S04]  /*0ae0*/  STS.U16 [R54], R11 ;  /* 0x0000000b36007388 */ /* 0x004fe80000000400 */
[----:B---3--:R1:W-:Y:S04]  /*0af0*/  STS.U16 [R55+0x40], R0 ;  /* 0x0000400037007388 */ /* 0x0083e80000000400 */
[----:B----4-:R2:W-:Y:S01]  /*0b00*/  STS.U16 [R56+0x80], R13 ;  /* 0x0000800d38007388 */ /* 0x0105e20000000400 */
[----:B-1----:R-:W-:-:S04]  /*0b10*/  SHF.L.U32 R0, R57, 0x3, RZ ;  /* 0x0000000339007819 */ /* 0x002fc800000006ff */
[----:B------:R-:W-:Y:S01]  /*0b20*/  LEA.HI.SX32 R63, R0, R0, 0x1b ;  /* 0x00000000003f7211 */ /* 0x000fe200078fdaff */
[----:B------:R1:W-:Y:S03]  /*0b30*/  STS.U16 [R58+0xc0], R15 ;  /* 0x0000c00f3a007388 */ /* 0x0003e60000000400 */
[----:B------:R-:W-:Y:S01]  /*0b40*/  LEA R63, R63, UR6, 0x1 ;  /* 0x000000063f3f7c11 */ /* 0x000fe2000f8e08ff */
[----:B------:R-:W-:Y:S04]  /*0b50*/  STS.U16 [R59+0x100], R2 ;  /* 0x000100023b007388 */ /* 0x000fe80000000400 */
[----:B------:R3:W-:Y:S04]  /*0b60*/  STS.U16 [R60+0x140], R17 ;  /* 0x000140113c007388 */ /* 0x0007e80000000400 */
        /* <DEDUP_REMOVED lines=12> */
[----:B------:R-:W-:-:S02]  /*0c30*/  PRMT R11, RZ, 0x7610, R11 ;  /* 0x00007610ff0b7816 */ /* 0x000fc4000000000b */
[----:B--2---:R-:W-:Y:S02]  /*0c40*/  PRMT R13, RZ, 0x7610, R13 ;  /* 0x00007610ff0d7816 */ /* 0x004fe4000000000d */
[----:B-1----:R-:W-:Y:S02]  /*0c50*/  PRMT R15, RZ, 0x7610, R15 ;  /* 0x00007610ff0f7816 */ /* 0x002fe4000000000f */
[----:B------:R-:W-:Y:S02]  /*0c60*/  PRMT R0, RZ, 0x7610, R0 ;  /* 0x00007610ff007816 */ /* 0x000fe40000000000 */
[----:B---3--:R-:W-:Y:S01]  /*0c70*/  PRMT R17, RZ, 0x7610, R17 ;  /* 0x00007610ff117816 */ /* 0x008fe20000000011 */
[----:B------:R-:W2:Y:S01]  /*0c80*/  @!P0 LDG.E.U16 R5, desc[UR16][R6.64] ;  /* 0x0000001006058981 */ /* 0x000ea2000c1e1500 */
[----:B------:R-:W-:-:S03]  /*0c90*/  ISETP.NE.AND P0, PT, R64, RZ, PT ;  /* 0x000000ff4000720c */ /* 0x000fc60003f05270 */
[----:B------:R-:W3:Y:S04]  /*0ca0*/  @!P1 LDG.E.U16 R11, desc[UR16][R6.64+0x80] ;  /* 0x00008010060b9981 */ /* 0x000ee8000c1e1500 */
[----:B------:R-:W3:Y:S04]  /*0cb0*/  @!P2 LDG.E.U16 R13, desc[UR16][R6.64+0xc0] ;  /* 0x0000c010060da981 */ /* 0x000ee8000c1e1500 */
[----:B------:R-:W3:Y:S04]  /*0cc0*/  @!P3 LDG.E.U16 R12, desc[UR16][R6.64+0x100] ;  /* 0x00010010060cb981 */ /* 0x000ee8000c1e1500 */
[----:B------:R-:W3:Y:S04]  /*0cd0*/  @!P0 LDG.E.U16 R4, desc[UR16][R6.64+0x40] ;  /* 0x0000401006048981 */ /* 0x000ee8000c1e1500 */
[----:B------:R-:W3:Y:S04]  /*0ce0*/  @!P4 LDG.E.U16 R15, desc[UR16][R6.64+0x140] ;  /* 0x00014010060fc981 */ /* 0x000ee8000c1e1500 */
[----:B------:R-:W3:Y:S04]  /*0cf0*/  @!P5 LDG.E.U16 R0, desc[UR16][R6.64+0x180] ;  /* 0x000180100600d981 */ /* 0x000ee8000c1e1500 */
[----:B------:R-:W3:Y:S01]  /*0d00*/  @!P6 LDG.E.U16 R17, desc[UR16][R6.64+0x1c0] ;  /* 0x0001c0100611e981 */ /* 0x000ee2000c1e1500 */
[----:B------:R-:W-:-:S02]  /*0d10*/  P2R R14, PR, RZ, 0x1 ;  /* 0x00000001ff0e7803 */ /* 0x000fc40000000000 */
[----:B------:R-:W-:Y:S02]  /*0d20*/  ISETP.GE.AND P0, PT, R42, R53, PT ;  /* 0x000000352a00720c */ /* 0x000fe40003f06270 */
[----:B----4-:R-:W-:Y:S02]  /*0d30*/  PRMT R25, RZ, 0x7610, R25 ;  /* 0x00007610ff197816 */ /* 0x010fe40000000019 */
[----:B------:R-:W-:Y:S02]  /*0d40*/  PRMT R16, RZ, 0x7610, R16 ;  /* 0x00007610ff107816 */ /* 0x000fe40000000010 */
[----:B------:R-:W-:Y:S01]  /*0d50*/  PRMT R24, RZ, 0x7610, R24 ;  /* 0x00007610ff187816 */ /* 0x000fe20000000018 */
[----:B--2---:R-:W-:Y:S04]  /*0d60*/  STS.U16 [R54], R5 ;  /* 0x0000000536007388 */ /* 0x004fe80000000400 */
[----:B---3--:R-:W-:Y:S04]  /*0d70*/  STS.U16 [R55+0x40], R4 ;  /* 0x0000400437007388 */ /* 0x008fe80000000400 */
        /* <DEDUP_REMOVED lines=16> */
[----:B-1----:R-:W-:-:S02]  /*0e80*/  PRMT R13, RZ, 0x7610, R13 ;  /* 0x00007610ff0d7816 */ /* 0x002fc4000000000d */
[----:B--2---:R-:W-:Y:S02]  /*0e90*/  PRMT R15, RZ, 0x7610, R15 ;  /* 0x00007610ff0f7816 */ /* 0x004fe4000000000f */
[----:B---3--:R-:W-:Y:S02]  /*0ea0*/  PRMT R17, RZ, 0x7610, R17 ;  /* 0x00007610ff117816 */ /* 0x008fe40000000011 */
[----:B------:R-:W-:Y:S01]  /*0eb0*/  PRMT R5, RZ, 0x7610, R5 ;  /* 0x00007610ff057816 */ /* 0x000fe20000000005 */
[----:B------:R-:W2:Y:S01]  /*0ec0*/  @!P0 LDG.E.U16 R25, desc[UR16][R8.64] ;  /* 0x0000001008198981 */ /* 0x000ea2000c1e1500 */
[----:B------:R-:W-:Y:S02]  /*0ed0*/  ISETP.NE.AND P0, PT, R14, RZ, PT ;  /* 0x000000ff0e00720c */ /* 0x000fe40003f05270 */
[----:B------:R-:W-:Y:S01]  /*0ee0*/  PRMT R14, RZ, 0x7610, R14 ;  /* 0x00007610ff0e7816 */ /* 0x000fe2000000000e */
[----:B------:R-:W3:Y:S04]  /*0ef0*/  @!P1 LDG.E.U16 R13, desc[UR16][R8.64+0x80] ;  /* 0x00008010080d9981 */ /* 0x000ee8000c1e1500 */
[----:B------:R-:W4:Y:S04]  /*0f00*/  @!P2 LDG.E.U16 R15, desc[UR16][R8.64+0xc0] ;  /* 0x0000c010080fa981 */ /* 0x000f28000c1e1500 */
[----:B------:R-:W4:Y:S04]  /*0f10*/  @!P3 LDG.E.U16 R16, desc[UR16][R8.64+0x100] ;  /* 0x000100100810b981 */ /* 0x000f28000c1e1500 */
[----:B------:R-:W3:Y:S04]  /*0f20*/  @!P0 LDG.E.U16 R14, desc[UR16][R8.64+0x40] ;  /* 0x00004010080e8981 */ /* 0x000ee8000c1e1500 */
[----:B------:R-:W4:Y:S04]  /*0f30*/  @!P4 LDG.E.U16 R17, desc[UR16][R8.64+0x140] ;  /* 0x000140100811c981 */ /* 0x000f28000c1e1500 */
[----:B------:R-:W4:Y:S04]  /*0f40*/  @!P5 LDG.E.U16 R24, desc[UR16][R8.64+0x180] ;  /* 0x000180100818d981 */ /* 0x000f28000c1e1500 */
[----:B------:R-:W4:Y:S01]  /*0f50*/  @!P6 LDG.E.U16 R5, desc[UR16][R8.64+0x1c0] ;  /* 0x0001c0100805e981 */ /* 0x000f22000c1e1500 */
[----:B0-----:R-:W-:-:S02]  /*0f60*/  HADD2.F32 R72, -RZ, R72.H0_H0 ;  /* 0x20000048ff487230 */ /* 0x001fc40000004100 */
[----:B------:R-:W-:Y:S02]  /*0f70*/  HADD2.F32 R73, -RZ, R73.H0_H0 ;  /* 0x20000049ff497230 */ /* 0x000fe40000004100 */
[----:B------:R-:W-:Y:S02]  /*0f80*/  HADD2.F32 R74, -RZ, R74.H0_H0 ;  /* 0x2000004aff4a7230 */ /* 0x000fe40000004100 */
[----:B------:R-:W-:Y:S02]  /*0f90*/  HADD2.F32 R75, -RZ, R75.H0_H0 ;  /* 0x2000004bff4b7230 */ /* 0x000fe40000004100 */
[----:B------:R-:W-:Y:S02]  /*0fa0*/  HADD2.F32 R76, -RZ, R76.H0_H0 ;  /* 0x2000004cff4c7230 */ /* 0x000fe40000004100 */
[----:B------:R-:W-:Y:S01]  /*0fb0*/  HADD2.F32 R77, -RZ, R77.H0_H0 ;  /* 0x2000004dff4d7230 */ /* 0x000fe20000004100 */
[----:B------:R-:W-:Y:S01]  /*0fc0*/  UISETP.GE.AND UP0, UPT, UR4, 0x1, UPT ;  /* 0x000000010400788c */ /* 0x000fe2000bf06270 */
[----:B------:R-:W-:-:S02]  /*0fd0*/  HADD2.F32 R78, -RZ, R78.H0_H0 ;  /* 0x2000004eff4e7230 */ /* 0x000fc40000004100 */
[----:B------:R-:W-:Y:S01]  /*0fe0*/  HADD2.F32 R79, -RZ, R79.H0_H0 ;  /* 0x2000004fff4f7230 */ /* 0x000fe20000004100 */
[----:B------:R-:W-:Y:S02]  /*0ff0*/  CS2R R68, SRZ ;  /* 0x0000000000447805 */ /* 0x000fe4000001ff00 */
[----:B------:R-:W-:Y:S02]  /*1000*/  CS2R R66, SRZ ;  /* 0x0000000000427805 */ /* 0x000fe4000001ff00 */
[----:B------:R-:W-:Y:S01]  /*1010*/  CS2R R64, SRZ ;  /* 0x0000000000407805 */ /* 0x000fe2000001ff00 */
[----:B--2---:R-:W-:Y:S04]  /*1020*/  STS.U16 [R54], R25 ;  /* 0x0000001936007388 */ /* 0x004fe80000000400 */
[----:B---3--:R-:W-:Y:S04]  /*1030*/  STS.U16 [R55+0x40], R14 ;  /* 0x0000400e37007388 */ /* 0x008fe80000000400 */
[----:B------:R-:W-:Y:S04]  /*1040*/  STS.U16 [R56+0x80], R13 ;  /* 0x0000800d38007388 */ /* 0x000fe80000000400 */
[----:B----4-:R-:W-:Y:S04]  /*1050*/  STS.U16 [R58+0xc0], R15 ;  /* 0x0000c00f3a007388 */ /* 0x010fe80000000400 */
        /* <DEDUP_REMOVED lines=12> */
[----:B------:R-:W4:Y:S01]  /*1120*/  LDS.U16 R17, [R63+0xe] ;  /* 0x00000e003f117984 */ /* 0x000f220000000400 */
[----:B0-----:R-:W-:-:S02]  /*1130*/  HADD2.F32 R24, -RZ, R71.H0_H0 ;  /* 0x20000047ff187230 */ /* 0x001fc40000004100 */
        /* <DEDUP_REMOVED lines=8> */
[----:B------:R-:W-:Y:S02]  /*11c0*/  HADD2.F32 R15, -RZ, R15.H0_H0 ;  /* 0x2000000fff0f7230 */ /* 0x000fe40000004100 */
[----:B------:R-:W-:Y:S02]  /*11d0*/  HADD2.F32 R93, -RZ, R16.H0_H0 ;  /* 0x20000010ff5d7230 */ /* 0x000fe40000004100 */
[----:B------:R-:W-:-:S04]  /*11e0*/  FFMA.FTZ R16, R13, R76, R80 ;  /* 0x0000004c0d107223 */ /* 0x000fc80000010050 */
[----:B------:R-:W-:Y:S01]  /*11f0*/  FFMA.FTZ R16, R15, R77, R16 ;  /* 0x0000004d0f107223 */ /* 0x000fe20000010010 */
[----:B------:R-:W-:-:S03]  /*1200*/  HADD2.F32 R17, -RZ, R17.H0_H0 ;  /* 0x20000011ff117230 */ /* 0x000fc60000004100 */
[----:B------:R-:W-:Y:S01]  /*1210*/  FFMA.FTZ R16, R93, R78, R16 ;  /* 0x0000004e5d107223 */ /* 0x000fe20000010010 */
[----:B------:R-:W-:Y:S01]  /*1220*/  CS2R R70, SRZ ;  /* 0x0000000000467805 */ /* 0x000fe2000001ff00 */
[-C--:B-----5:R-:W-:Y:S01]  /*1230*/  FMUL.FTZ R80, R24, R30.reuse ;  /* 0x0000001e18507220 */ /* 0x0a0fe20000410000 */
        /* <DEDUP_REMOVED lines=14> */
[----:B------:R-:W-:Y:S01]  /*1320*/  HADD2.F32 R2, -RZ, R2.H0_H0 ;  /* 0x20000002ff027230 */ /* 0x000fe20000004100 */
[C---:B------:R-:W-:Y:S01]  /*1330*/  ISETP.NE.AND P0, PT, R43.reuse, 0x1, PT ;  /* 0x000000012b00780c */ /* 0x040fe20003f05270 */
[----:B------:R-:W-:Y:S01]  /*1340*/  HADD2.F32 R6, -RZ, R6.H0_H0 ;  /* 0x20000006ff067230 */ /* 0x000fe20000004100 */
[----:B------:R-:W-:Y:S01]  /*1350*/  SHF.L.U32 R103, R43, 0x8, RZ ;  /* 0x000000082b677819 */ /* 0x000fe200000006ff */
[----:B------:R-:W-:Y:S02]  /*1360*/  HADD2.F32 R4, -RZ, R4.H0_H0 ;  /* 0x20000004ff047230 */ /* 0x000fe40000004100 */
[----:B------:R-:W-:Y:S01]  /*1370*/  FADD.FTZ R96, R2, R31 ;  /* 0x0000001f02607221 */ /* 0x000fe20000010000 */
[----:B------:R-:W-:Y:S01]  /*1380*/  HADD2.F32 R100, -RZ, R7.H0_H0 ;  /* 0x20000007ff647230 */ /* 0x000fe20000004100 */
[----:B------:R-:W1:Y:S01]  /*1390*/  LDC.64 R128, c[0x0][0x3c0] ;  /* 0x0000f000ff807b82 */ /* 0x000e620000000a00 */
[----:B------:R-:W-:-:S02]  /*13a0*/  HADD2.F32 R10, -RZ, R10.H0_H0 ;  /* 0x2000000aff0a7230 */ /* 0x000fc40000004100 */
[--C-:B------:R-:W-:Y:S01]  /*13b0*/  FADD.FTZ R98, R6, R31.reuse ;  /* 0x0000001f06627221 */ /* 0x100fe20000010000 */
[----:B------:R-:W-:Y:S02]  /*13c0*/  HADD2.F32 R102, -RZ, R11.H0_H0 ;  /* 0x2000000bff667230 */ /* 0x000fe40000004100 */
[--C-:B------:R-:W-:Y:S01]  /*13d0*/  FADD.FTZ R97, R4, R31.reuse ;  /* 0x0000001f04617221 */ /* 0x100fe20000010000 */
[----:B------:R-:W-:Y:S02]  /*13e0*/  HADD2.F32 R12, -RZ, R12.H0_H0 ;  /* 0x2000000cff0c7230 */ /* 0x000fe40000004100 */
[--C-:B------:R-:W-:Y:S01]  /*13f0*/  FADD.FTZ R100, R100, R31.reuse ;  /* 0x0000001f64647221 */ /* 0x100fe20000010000 */
[----:B------:R-:W-:Y:S01]  /*1400*/  HADD2.F32 R104, -RZ, R0.H0_H0 ;  /* 0x20000000ff687230 */ /* 0x000fe20000004100 */
[----:B------:R-:W2:Y:S01]  /*1410*/  LDC.64 R16, c[0x0][0x440] ;  /* 0x00011000ff107b82 */ /* 0x000ea20000000a00 */
[--C-:B------:R-:W-:Y:S01]  /*1420*/  FADD.FTZ R99, R10, R31.reuse ;  /* 0x0000001f0a637221 */ /* 0x100fe20000010000 */
[--C-:B------:R-:W-:Y:S01]  /*1430*/  FADD.FTZ R102, R102, R31.reuse ;  /* 0x0000001f66667221 */ /* 0x100fe20000010000 */
[--C-:B------:R-:W-:Y:S01]  /*1440*/  FADD.FTZ R101, R12, R31.reuse ;  /* 0x0000001f0c657221 */ /* 0x100fe20000010000 */
[----:B------:R-:W-:Y:S01]  /*1450*/  FADD.FTZ R104, R104, R31 ;  /* 0x0000001f68687221 */ /* 0x000fe20000010000 */
[----:B------:R-:W-:-:S02]  /*1460*/  HFMA2 R70, -RZ, RZ, 0, 0 ;  /* 0x00000000ff467431 */ /* 0x000fc400000001ff */
[----:B------:R-:W-:Y:S01]  /*1470*/  FADD.FTZ R0, R24, R24 ;  /* 0x0000001818007221 */ /* 0x000fe20000010000 */
[----:B------:R-:W-:Y:S01]  /*1480*/  FADD.FTZ R88, R8, R8 ;  /* 0x0000000808587221 */ /* 0x000fe20000010000 */
[----:B------:R-:W3:Y:S01]  /*1490*/  LDC.64 R14, c[0x0][0x3a8] ;  /* 0x0000ea00ff0e7b82 */ /* 0x000ee20000000a00 */
[----:B------:R-:W-:Y:S01]  /*14a0*/  FADD.FTZ R89, R9, R9 ;  /* 0x0000000909597221 */ /* 0x000fe20000010000 */
[----:B------:R-:W-:Y:S01]  /*14b0*/  FADD.FTZ R91, R13, R13 ;  /* 0x0000000d0d5b7221 */ /* 0x000fe20000010000 */
[----:B------:R-:W-:Y:S01]  /*14c0*/  FADD.FTZ R93, R93, R93 ;  /* 0x0000005d5d5d7221 */ /* 0x000fe20000010000 */
[----:B------:R-:W-:Y:S01]  /*14d0*/  LOP3.LUT R156, R18, 0x100, RZ, 0xc0, !PT ;  /* 0x00000100129c7812 */ /* 0x000fe200078ec0ff */
[----:B------:R-:W-:Y:S01]  /*14e0*/  FMUL.FTZ R105, R96, R72 ;  /* 0x0000004860697220 */ /* 0x000fe20000410000 */
[----:B------:R-:W-:Y:S01]  /*14f0*/  IADD3 R95, PT, PT, R43, -0x2, RZ ;  /* 0xfffffffe2b5f7810 */ /* 0x000fe20007ffe0ff */
[----:B------:R-:W-:Y:S01]  /*1500*/  FMUL.FTZ R106, R98, R73 ;  /* 0x00000049626a7220 */ /* 0x000fe20000410000 */
[----:B------:R-:W-:Y:S01]  /*1510*/  ISETP.EQ.AND P0, PT, R38, RZ, P0 ;  /* 0x000000ff2600720c */ /* 0x000fe20000702270 */
[----:B------:R-:W-:Y:S01]  /*1520*/  FMUL.FTZ R107, R97, R74 ;  /* 0x0000004a616b7220 */ /* 0x000fe20000410000 */
[----:B------:R-:W-:Y:S01]  /*1530*/  LOP3.LUT R103, R103, 0x100, RZ, 0xc0, !PT ;  /* 0x0000010067677812 */ /* 0x000fe200078ec0ff */
[----:B------:R-:W-:Y:S01]  /*1540*/  FMUL.FTZ R108, R100, R75 ;  /* 0x0000004b646c7220 */ /* 0x000fe20000410000 */
[----:B------:R-:W-:Y:S01]  /*1550*/  FMUL.FTZ R109, R99, R76 ;  /* 0x0000004c636d7220 */ /* 0x000fe20000410000 */
[----:B------:R-:W-:Y:S01]  /*1560*/  FMUL.FTZ R110, R102, R77 ;  /* 0x0000004d666e7220 */ /* 0x000fe20000410000 */
[----:B------:R-:W-:Y:S01]  /*1570*/  FMUL.FTZ R111, R101, R78 ;  /* 0x0000004e656f7220 */ /* 0x000fe20000410000 */
[----:B------:R-:W-:Y:S01]  /*1580*/  FMUL.FTZ R112, R104, R79 ;  /* 0x0000004f68707220 */ /* 0x000fe20000410000 */
[----:B------:R-:W4:Y:S01]  /*1590*/  LDCU UR8, c[0x0][0x394] ;  /* 0x00007280ff0877ac */ /* 0x000f220008000800 */
[----:B------:R-:W0:Y:S01]  /*15a0*/  LDCU UR9, c[0x0][0x38c] ;  /* 0x00007180ff0977ac */ /* 0x000e220008000800 */
[----:B------:R-:W-:-:S05]  /*15b0*/  UMOV UR4, URZ ;  /* 0x000000ff00047c82 */ /* 0x000fca0008000000 */
.L_x_15370:
[----:B------:R-:W-:Y:S02]  /*15c0*/  MOV R4, R20 ;  /* 0x0000001400047202 */ /* 0x000fe40000000f00 */
[----:B------:R-:W-:-:S03]  /*15d0*/  MOV R5, R39 ;  /* 0x0000002700057202 */ /* 0x000fc60000000f00 */
[----:B---3--:R-:W-:-:S04]  /*15e0*/  IMAD.WIDE.U32 R4, R14, UR4, R4 ;  /* 0x000000040e047c25 */ /* 0x008fc8000f8e0004 */
[----:B------:R-:W-:Y:S01]  /*15f0*/  IMAD R2, R15, UR4, R5 ;  /* 0x000000040f027c24 */ /* 0x000fe2000f8e0205 */
[----:B--2---:R-:W-:-:S04]  /*1600*/  LEA R12, P1, R4, R16, 0x3 ;  /* 0x00000010040c7211 */ /* 0x004fc800078218ff */
[----:B------:R-:W-:-:S06]  /*1610*/  LEA.HI.X R13, R4, R17, R2, 0x3, P1 ;  /* 0x00000011040d7211 */ /* 0x000fcc00008f1c02 */
[----:B------:R-:W2:Y:S01]  /*1620*/  LDG.E.64 R12, desc[UR16][R12.64] ;  /* 0x000000100c0c7981 */ /* 0x000ea2000c1e1b00 */
[----:B-1----:R-:W-:-:S04]  /*1630*/  IMAD.WIDE.U32 R4, R128, UR4, RZ ;  /* 0x0000000480047c25 */ /* 0x002fc8000f8e00ff */
[----:B0-----:R-:W-:Y:S01]  /*1640*/  IMAD.WIDE.U32 R6, R130, UR4, RZ ;  /* 0x0000000482067c25 */ /* 0x001fe2000f8e00ff */
[----:B------:R-:W-:-:S03]  /*1650*/  LEA R8, P1, R4, R26, 0x3 ;  /* 0x0000001a04087211 */ /* 0x000fc600078218ff */
[----:B------:R-:W-:Y:S01]  /*1660*/  IMAD R5, R129, UR4, R5 ;  /* 0x0000000481057c24 */ /* 0x000fe2000f8e0205 */
[----:B------:R-:W-:Y:S01]  /*1670*/  LEA R10, P2, R6, R28, 0x3 ;  /* 0x0000001c060a7211 */ /* 0x000fe200078418ff */
[----:B------:R-:W-:-:S03]  /*1680*/  IMAD R2, R131, UR4, R7 ;  /* 0x0000000483027c24 */ /* 0x000fc6000f8e0207 */
[----:B------:R-:W-:Y:S02]  /*1690*/  LEA.HI.X R9, R4, R27, R5, 0x3, P1 ;  /* 0x0000001b04097211 */ /* 0x000fe400008f1c05 */
[----:B------:R-:W-:-:S03]  /*16a0*/  LEA.HI.X R11, R6, R29, R2, 0x3, P2 ;  /* 0x0000001d060b7211 */ /* 0x000fc600010f1c02 */
[----:B------:R-:W3:Y:S04]  /*16b0*/  LDG.E.64 R4, desc[UR16][R8.64] ;  /* 0x0000001008047981 */ /* 0x000ee8000c1e1b00 */
[----:B------:R0:W3:Y:S01]  /*16c0*/  LDG.E.64 R6, desc[UR16][R10.64] ;  /* 0x000000100a067981 */ /* 0x0000e2000c1e1b00 */
[----:B------:R-:W1:Y:S01]  /*16d0*/  S2UR UR7, SR_CgaCtaId ;  /* 0x00000000000779c3 */ /* 0x000e620000008800 */
[C---:B------:R-:W-:Y:S01]  /*16e0*/  ISETP.NE.AND P3, PT, R38.reuse, RZ, PT ;  /* 0x000000ff2600720c */ /* 0x040fe20003f65270 */
[----:B------:R-:W-:Y:S01]  /*16f0*/  UMOV UR6, 0x400 ;  /* 0x0000040000067882 */ /* 0x000fe20000000000 */
[----:B------:R-:W-:Y:S01]  /*1700*/  ISETP.NE.AND P1, PT, R38, 0x1f, PT ;  /* 0x0000001f2600780c */ /* 0x000fe20003f25270 */
[----:B------:R-:W-:Y:S01]  /*1710*/  BSSY.RECONVERGENT B0, `(.L_x_15353) ;  /* 0x0000067000007945 */ /* 0x000fe20003800200 */
[----:B-1----:R-:W-:Y:S01]  /*1720*/  ULEA UR6, UR7, UR6, 0x18 ;  /* 0x0000000607067291 */ /* 0x002fe2000f8ec0ff */
[-C--:B--2---:R-:W-:Y:S01]  /*1730*/  FMUL.FTZ R2, R96, R13.reuse ;  /* 0x0000000d60027220 */ /* 0x084fe20000410000 */
[----:B------:R-:W-:Y:S01]  /*1740*/  FMUL.FTZ R25, R12, 1.4426950216293334961 ;  /* 0x3fb8aa3b0c197820 */ /* 0x000fe20000410000 */
[-C--:B------:R-:W-:Y:S01]  /*1750*/  FMUL.FTZ R113, R98, R13.reuse ;  /* 0x0000000d62717220 */ /* 0x080fe20000410000 */
[----:B0-----:R-:W-:Y:S01]  /*1760*/  FMUL.FTZ R10, R99, R13 ;  /* 0x0000000d630a7220 */ /* 0x001fe20000410000 */
[----:B------:R-:W-:Y:S01]  /*1770*/  FMUL.RZ R114, R2, 0.15915493667125701904 ;  /* 0x3e22f98302727820 */ /* 0x000fe2000040c000 */
[----:B------:R-:W-:Y:S01]  /*1780*/  FMUL.FTZ R2, R96, R25 ;  /* 0x0000001960027220 */ /* 0x000fe20000410000 */
[----:B------:R-:W-:Y:S01]  /*1790*/  FMUL.RZ R118, R113, 0.15915493667125701904 ;  /* 0x3e22f98371767820 */ /* 0x000fe2000040c000 */
[----:B------:R-:W-:Y:S01]  /*17a0*/  FMUL.FTZ R9, R97, R13 ;  /* 0x0000000d61097220 */ /* 0x000fe20000410000 */
[----:B------:R-:W-:Y:S01]  /*17b0*/  MUFU.SIN R119, R114 ;  /* 0x0000007200777308 */ /* 0x000fe20000000400 */
[----:B------:R-:W-:Y:S01]  /*17c0*/  FMUL.RZ R120, R10, 0.15915493667125701904 ;  /* 0x3e22f9830a787820 */ /* 0x000fe2000040c000 */
[-C--:B------:R-:W-:Y:S01]  /*17d0*/  FMUL.FTZ R8, R98, R25.reuse ;  /* 0x0000001962087220 */ /* 0x080fe20000410000 */
[----:B------:R-:W-:Y:S01]  /*17e0*/  FMUL.RZ R11, R9, 0.15915493667125701904 ;  /* 0x3e22f983090b7820 */ /* 0x000fe2000040c000 */
[-C--:B------:R-:W-:Y:S01]  /*17f0*/  FMUL.FTZ R9, R97, R25.reuse ;  /* 0x0000001961097220 */ /* 0x080fe20000410000 */
[----:B------:R-:W-:-:S03]  /*1800*/  FMUL.FTZ R10, R99, R25 ;  /* 0x00000019630a7220 */ /* 0x000fc60000410000 */
[----:B------:R0:W-:Y:S04]  /*1810*/  MUFU.EX2 R24, R2 ;  /* 0x0000000200187308 */ /* 0x0001e80000000800 */
[----:B------:R1:W-:Y:S01]  /*1820*/  MUFU.COS R123, R114 ;  /* 0x00000072007b7308 */ /* 0x0003e20000000000 */
[----:B0-----:R-:W-:-:S07]  /*1830*/  FMUL.FTZ R2, R100, R13 ;  /* 0x0000000d64027220 */ /* 0x001fce0000410000 */
[----:B------:R-:W-:Y:S01]  /*1840*/  MUFU.SIN R115, R118 ;  /* 0x0000007600737308 */ /* 0x000fe20000000400 */
[----:B-1----:R-:W-:Y:S01]  /*1850*/  FMUL.RZ R114, R2, 0.15915493667125701904 ;  /* 0x3e22f98302727820 */ /* 0x002fe2000040c000 */
[----:B------:R-:W-:-:S06]  /*1860*/  FMUL.FTZ R2, R100, R25 ;  /* 0x0000001964027220 */ /* 0x000fcc0000410000 */
[----:B------:R0:W1:Y:S08]  /*1870*/  MUFU.COS R113, R118 ;  /* 0x0000007600717308 */ /* 0x0000700000000000 */
[----:B------:R-:W-:Y:S08]  /*1880*/  MUFU.SIN R133, R120 ;  /* 0x0000007800857308 */ /* 0x000ff00000000400 */
[----:B0-----:R0:W-:Y:S04]  /*1890*/  MUFU.EX2 R118, R2 ;  /* 0x0000000200767308 */ /* 0x0011e80000000800 */
[----:B------:R2:W-:Y:S01]  /*18a0*/  MUFU.COS R135, R120 ;  /* 0x0000007800877308 */ /* 0x0005e20000000000 */
[----:B0-----:R-:W-:-:S07]  /*18b0*/  FMUL.FTZ R2, R101, R13 ;  /* 0x0000000d65027220 */ /* 0x001fce0000410000 */
[----:B------:R0:W-:Y:S01]  /*18c0*/  MUFU.EX2 R116, R9 ;  /* 0x0000000900747308 */ /* 0x0001e20000000800 */
[----:B--2---:R-:W-:Y:S01]  /*18d0*/  FMUL.RZ R120, R2, 0.15915493667125701904 ;  /* 0x3e22f98302787820 */ /* 0x004fe2000040c000 */
[----:B------:R-:W-:Y:S02]  /*18e0*/  FMUL.FTZ R2, R104, R13 ;  /* 0x0000000d68027220 */ /* 0x000fe40000410000 */
[----:B------:R-:W-:Y:S02]  /*18f0*/  MUFU.SIN R117, R11 ;  /* 0x0000000b00757308 */ /* 0x000fe40000000400 */
[----:B------:R-:W-:Y:S01]  /*1900*/  FMUL.RZ R134, R2, 0.15915493667125701904 ;  /* 0x3e22f98302867820 */ /* 0x000fe2000040c000 */
[----:B---3--:R-:W-:Y:S01]  /*1910*/  FMUL.FTZ R2, R4, R7 ;  /* 0x0000000704027220 */ /* 0x008fe20000410000 */
[----:B0-----:R-:W-:-:S04]  /*1920*/  FMUL.FTZ R9, R102, R13 ;  /* 0x0000000d66097220 */ /* 0x001fc80000410000 */
[----:B------:R0:W2:Y:S01]  /*1930*/  MUFU.COS R121, R11 ;  /* 0x0000000b00797308 */ /* 0x0000a20000000000 */
[----:B------:R-:W-:-:S07]  /*1940*/  FMUL.RZ R9, R9, 0.15915493667125701904 ;  /* 0x3e22f98309097820 */ /* 0x000fce000040c000 */
[----:B------:R-:W1:Y:S01]  /*1950*/  MUFU.EX2 R8, R8 ;  /* 0x0000000800087308 */ /* 0x000e620000000800 */
[----:B0-----:R-:W-:-:S03]  /*1960*/  FMUL.FTZ R11, R102, R25 ;  /* 0x00000019660b7220 */ /* 0x001fc60000410000 */
[----:B------:R-:W-:Y:S08]  /*1970*/  MUFU.SIN R125, R114 ;  /* 0x00000072007d7308 */ /* 0x000ff00000000400 */
[----:B------:R0:W3:Y:S01]  /*1980*/  MUFU.COS R127, R114 ;  /* 0x00000072007f7308 */ /* 0x0000e20000000000 */
[----:B-1----:R-:W-:-:S07]  /*1990*/  FMUL.FTZ R113, R8, R113 ;  /* 0x0000007108717220 */ /* 0x002fce0000410000 */
[----:B------:R-:W1:Y:S01]  /*19a0*/  MUFU.COS R139, R9 ;  /* 0x00000009008b7308 */ /* 0x000e620000000000 */
[-C--:B0-----:R-:W-:Y:S01]  /*19b0*/  FMUL.FTZ R114, R101, R25.reuse ;  /* 0x0000001965727220 */ /* 0x081fe20000410000 */
[----:B------:R-:W-:-:S06]  /*19c0*/  FMUL.FTZ R25, R104, R25 ;  /* 0x0000001968197220 */ /* 0x000fcc0000410000 */
[----:B------:R0:W1:Y:S04]  /*19d0*/  MUFU.EX2 R124, R11 ;  /* 0x0000000b007c7308 */ /* 0x0000680000000800 */
[----:B------:R-:W5:Y:S01]  /*19e0*/  MUFU.COS R143, R120 ;  /* 0x00000078008f7308 */ /* 0x000f620000000000 */
[----:B0-----:R-:W-:-:S07]  /*19f0*/  FFMA.FTZ R11, R5, R6, R2 ;  /* 0x00000006050b7223 */ /* 0x001fce0000010002 */
[----:B------:R0:W4:Y:S01]  /*1a00*/  MUFU.SIN R137, R9 ;  /* 0x0000000900897308 */ /* 0x0001220000000400 */
[-C--:B------:R-:W-:Y:S01]  /*1a10*/  FMUL.FTZ R136, R89, -R11.reuse ;  /* 0x8000000b59887220 */ /* 0x080fe20000410000 */
[-C--:B------:R-:W-:Y:S01]  /*1a20*/  FMUL.FTZ R138, R90, -R11.reuse ;  /* 0x8000000b5a8a7220 */ /* 0x080fe20000410000 */
[-C--:B------:R-:W-:Y:S01]  /*1a30*/  FMUL.FTZ R140, R91, -R11.reuse ;  /* 0x8000000b5b8c7220 */ /* 0x080fe20000410000 */
[-C--:B------:R-:W-:Y:S01]  /*1a40*/  FMUL.FTZ R142, R92, -R11.reuse ;  /* 0x8000000b5c8e7220 */ /* 0x080fe20000410000 */
[-C--:B------:R-:W-:Y:S01]  /*1a50*/  FMUL.FTZ R144, R93, -R11.reuse ;  /* 0x8000000b5d907220 */ /* 0x080fe20000410000 */
[----:B------:R-:W-:Y:S02]  /*1a60*/  FMUL.FTZ R148, R94, -R11 ;  /* 0x8000000b5e947220 */ /* 0x000fe40000410000 */
[----:B------:R-:W4:Y:S01]  /*1a70*/  MUFU.SIN R141, R120 ;  /* 0x00000078008d7308 */ /* 0x000f220000000400 */
[----:B0-----:R-:W-:Y:S01]  /*1a80*/  FMUL.FTZ R9, R5, R7 ;  /* 0x0000000705097220 */ /* 0x001fe20000410000 */
[----:B------:R-:W-:-:S03]  /*1a90*/  IADD3 R5, PT, PT, R156, UR4, RZ ;  /* 0x000000049c057c10 */ /* 0x000fc6000fffe0ff */
[----:B------:R-:W-:Y:S01]  /*1aa0*/  FFMA.FTZ R7, R4, R6, -R9 ;  /* 0x0000000604077223 */ /* 0x000fe20000010809 */
[----:B------:R-:W-:Y:S01]  /*1ab0*/  SEL R5, R5, R44, !P3 ;  /* 0x0000002c05057207 */ /* 0x000fe20005800000 */
[----:B------:R-:W-:Y:S01]  /*1ac0*/  FMUL.FTZ R9, R24, R119 ;  /* 0x0000007718097220 */ /* 0x000fe20000410000 */
[----:B------:R-:W0:Y:S01]  /*1ad0*/  MUFU.SIN R132, R134 ;  /* 0x0000008600847308 */ /* 0x000e220000000400 */
[----:B------:R-:W-:Y:S01]  /*1ae0*/  P2R R4, PR, RZ, 0x8 ;  /* 0x00000008ff047803 */ /* 0x000fe20000000000 */
[----:B------:R-:W-:Y:S01]  /*1af0*/  FMUL.FTZ R146, R94, R7 ;  /* 0x000000075e927220 */ /* 0x000fe20000410000 */
[----:B------:R-:W-:-:S05]  /*1b00*/  LEA R5, R5, UR6, 0x3 ;  /* 0x0000000605057c11 */ /* 0x000fca000f8e18ff */
[----:B------:R2:W0:Y:S08]  /*1b10*/  MUFU.COS R2, R134 ;  /* 0x0000008600027308 */ /* 0x0004300000000000 */
[----:B------:R3:W5:Y:S01]  /*1b20*/  MUFU.EX2 R126, R114 ;  /* 0x00000072007e7308 */ /* 0x0007620000000800 */
[----:B--2---:R-:W-:-:S03]  /*1b30*/  FMUL.FTZ R134, R88, -R11 ;  /* 0x8000000b58867220 */ /* 0x004fc60000410000 */
[----:B------:R-:W2:Y:S04]  /*1b40*/  MUFU.EX2 R10, R10 ;  /* 0x0000000a000a7308 */ /* 0x000ea80000000800 */
[----:B------:R-:W0:Y:S01]  /*1b50*/  MUFU.EX2 R25, R25 ;  /* 0x0000001900197308 */ /* 0x000e220000000800 */
[----:B---3--:R-:W-:Y:S01]  /*1b60*/  FMUL.FTZ R114, R8, R115 ;  /* 0x0000007308727220 */ /* 0x008fe20000410000 */
[----:B------:R-:W-:Y:S01]  /*1b70*/  FMUL.FTZ R8, R24, R123 ;  /* 0x0000007b18087220 */ /* 0x000fe20000410000 */
[C---:B------:R-:W-:Y:S01]  /*1b80*/  FMUL.FTZ R115, R116.reuse, R121 ;  /* 0x0000007974737220 */ /* 0x040fe20000410000 */
[----:B------:R-:W-:Y:S01]  /*1b90*/  FMUL.FTZ R116, R116, R117 ;  /* 0x0000007574747220 */ /* 0x000fe20000410000 */
[C---:B------:R-:W-:Y:S01]  /*1ba0*/  FMUL.FTZ R117, R118.reuse, R127 ;  /* 0x0000007f76757220 */ /* 0x040fe20000410000 */
[----:B------:R-:W-:Y:S01]  /*1bb0*/  FMUL.FTZ R118, R118, R125 ;  /* 0x0000007d76767220 */ /* 0x000fe20000410000 */
[----:B------:R3:W-:Y:S01]  /*1bc0*/  STS.64 [R5+0x670], R8 ;  /* 0x0006700805007388 */ /* 0x0007e20000000a00 */
[----:B-1----:R-:W-:Y:S01]  /*1bd0*/  FMUL.FTZ R121, R124, R139 ;  /* 0x0000008b7c797220 */ /* 0x002fe20000410000 */
[----:B-----5:R-:W-:Y:S01]  /*1be0*/  FMUL.FTZ R125, R126, R143 ;  /* 0x0000008f7e7d7220 */ /* 0x020fe20000410000 */
[C---:B--2---:R-:W-:Y:S01]  /*1bf0*/  FMUL.FTZ R120, R10.reuse, R135 ;  /* 0x000000870a787220 */ /* 0x044fe20000410000 */
[----:B------:R-:W-:Y:S01]  /*1c00*/  FMUL.FTZ R122, R10, R133 ;  /* 0x000000850a7a7220 */ /* 0x000fe20000410000 */
[----:B----4-:R-:W-:Y:S01]  /*1c10*/  FMUL.FTZ R124, R124, R137 ;  /* 0x000000897c7c7220 */ /* 0x010fe20000410000 */
[----:B------:R-:W-:Y:S01]  /*1c20*/  FMUL.FTZ R126, R126, R141 ;  /* 0x0000008d7e7e7220 */ /* 0x000fe20000410000 */
[C---:B0-----:R-:W-:Y:S01]  /*1c30*/  FMUL.FTZ R123, R25.reuse, R132 ;  /* 0x00000084197b7220 */ /* 0x041fe20000410000 */
[----:B------:R-:W-:Y:S01]  /*1c40*/  FMUL.FTZ R119, R25, R2 ;  /* 0x0000000219777220 */ /* 0x000fe20000410000 */
[-C--:B------:R-:W-:Y:S01]  /*1c50*/  FMUL.FTZ R127, R0, R7.reuse ;  /* 0x00000007007f7220 */ /* 0x080fe20000410000 */
[-C--:B------:R-:W-:Y:S01]  /*1c60*/  FMUL.FTZ R133, R88, R7.reuse ;  /* 0x0000000758857220 */ /* 0x080fe20000410000 */
[-C--:B------:R-:W-:Y:S01]  /*1c70*/  FMUL.FTZ R135, R89, R7.reuse ;  /* 0x0000000759877220 */ /* 0x080fe20000410000 */
[-C--:B------:R-:W-:Y:S01]  /*1c80*/  FMUL.FTZ R137, R90, R7.reuse ;  /* 0x000000075a897220 */ /* 0x080fe20000410000 */
[-C--:B------:R-:W-:Y:S01]  /*1c90*/  FMUL.FTZ R139, R91, R7.reuse ;  /* 0x000000075b8b7220 */ /* 0x080fe20000410000 */
[-C--:B------:R-:W-:Y:S01]  /*1ca0*/  FMUL.FTZ R141, R92, R7.reuse ;  /* 0x000000075c8d7220 */ /* 0x080fe20000410000 */
[----:B------:R-:W-:Y:S01]  /*1cb0*/  FMUL.FTZ R143, R93, R7 ;  /* 0x000000075d8f7220 */ /* 0x000fe20000410000 */
[----:B------:R-:W-:Y:S01]  /*1cc0*/  FMUL.FTZ R132, R0, -R11 ;  /* 0x8000000b00847220 */ /* 0x000fe20000410000 */
[----:B------:R-:W-:Y:S06]  /*1cd0*/  BAR.SYNC.DEFER_BLOCKING 0x0 ;  /* 0x0000000000007b1d */ /* 0x000fec0000010000 */
[----:B---3--:R-:W-:Y:S05]  /*1ce0*/  @P1 BRA `(.L_x_15354) ;  /* 0x0000000000201947 */ /* 0x008fea0003800000 */
[----:B------:R-:W-:Y:S01]  /*1cf0*/  ISETP.NE.AND P1, PT, R43, UR8, PT ;  /* 0x000000082b007c0c */ /* 0x000fe2000bf25270 */
[----:B------:R-:W-:Y:S01]  /*1d00*/  HFMA2 R10, -RZ, RZ, 1.875, 0 ;  /* 0x3f800000ff0a7431 */ /* 0x000fe200000001ff */
[----:B------:R-:W-:-:S11]  /*1d10*/  MOV R11, RZ ;  /* 0x000000ff000b7202 */ /* 0x000fd60000000f00 */
[----:B------:R-:W-:Y:S05]  /*1d20*/  @!P1 BRA `(.L_x_15355) ;  /* 0x0000000000149947 */ /* 0x000fea0003800000 */
[----:B------:R-:W-:-:S04]  /*1d30*/  IADD3 R2, PT, PT, R103, UR4, RZ ;  /* 0x0000000467027c10 */ /* 0x000fc8000fffe0ff */
[----:B------:R-:W-:-:S05]  /*1d40*/  LEA R2, R2, UR6, 0x3 ;  /* 0x0000000602027c11 */ /* 0x000fca000f8e18ff */
[----:B------:R2:W3:Y:S01]  /*1d50*/  LDS.64 R10, [R2+0x670] ;  /* 0x00067000020a7984 */ /* 0x0004e20000000a00 */
[----:B------:R-:W-:Y:S05]  /*1d60*/  BRA `(.L_x_15355) ;  /* 0x0000000000047947 */ /* 0x000fea0003800000 */
.L_x_15354:
[----:B------:R0:W1:Y:S02]  /*1d70*/  LDS.64 R10, [R152+UR5+0x1678] ;  /* 0x00167805980a7984 */ /* 0x0000640008000a00 */
.L_x_15355:
[----:B------:R-:W-:Y:S05]  /*1d80*/  BSYNC.RECONVERGENT B0 ;  /* 0x0000000000007941 */ /* 0x000fea0003800200 */
.L_x_15353:
[----:B--2---:R-:W2:Y:S01]  /*1d90*/  @P0 LDC R2, c[0x0][0x38c] ;  /* 0x0000e300ff020b82 */ /* 0x004ea20000000800 */
[----:B------:R-:W-:Y:S01]  /*1da0*/  CS2R R24, SRZ ;  /* 0x0000000000187805 */ /* 0x000fe2000001ff00 */
[----:B--2---:R-:W-:-:S04]  /*1db0*/  @P0 IMAD R5, R95, R2, UR4 ;  /* 0x000000045f050e24 */ /* 0x004fc8000f8e0202 */
[----:B------:R-:W-:-:S05]  /*1dc0*/  @P0 IMAD.WIDE R4, R5, 0x10, R22 ;  /* 0x0000001005040825 */ /* 0x000fca00078e0216 */
[----:B------:R2:W4:Y:S01]  /*1dd0*/  @P0 LDG.E.64 R24, desc[UR16][R4.64+0x8] ;  /* 0x0000081004180981 */ /* 0x000522000c1e1b00 */
[-C--:B------:R-:W-:Y:S01]  /*1de0*/  FMUL.FTZ R2, R105, R114.reuse ;  /* 0x0000007269027220 */ /* 0x080fe20000410000 */
[----:B------:R-:W-:Y:S01]  /*1df0*/  FMUL.FTZ R6, RZ, R114 ;  /* 0x00000072ff067220 */ /* 0x000fe20000410000 */
[----:B------:R-:W-:Y:S01]  /*1e00*/  ISETP.GE.AND P1, PT, R57, 0x1, PT ;  /* 0x000000013900780c */ /* 0x000fe20003f26270 */
[----:B------:R-:W-:Y:S01]  /*1e10*/  FMUL.FTZ R151, R123, R146 ;  /* 0x000000927b977220 */ /* 0x000fe20000410000 */
[-C--:B------:R-:W-:Y:S01]  /*1e20*/  FFMA.FTZ R2, RZ, R113.reuse, R2 ;  /* 0x00000071ff027223 */ /* 0x080fe20000010002 */
[----:B------:R-:W-:Y:S01]  /*1e30*/  FFMA.FTZ R7, R105, R113, -R6 ;  /* 0x0000007169077223 */ /* 0x000fe20000010806 */
[----:B------:R-:W-:Y:S01]  /*1e40*/  ISETP.NE.AND P6, PT, R154, 0x1f, PT ;  /* 0x0000001f9a00780c */ /* 0x000fe20003fc5270 */
[----:B------:R-:W-:Y:S01]  /*1e50*/  FFMA.FTZ R151, R119, R148, -R151 ;  /* 0x0000009477977223 */ /* 0x000fe20000010897 */
[----:B------:R-:W-:Y:S01]  /*1e60*/  FADD.FTZ R2, RZ, R2 ;  /* 0x00000002ff027221 */ /* 0x000fe20000010000 */
[----:B------:R-:W-:Y:S01]  /*1e70*/  FADD.FTZ R7, R106, R7 ;  /* 0x000000076a077221 */ /* 0x000fe20000010000 */
[----:B------:R-:W-:Y:S01]  /*1e80*/  ISETP.GE.AND P4, PT, R43, UR8, PT ;  /* 0x000000082b007c0c */ /* 0x000fe2000bf86270 */
[----:B------:R-:W-:Y:S01]  /*1e90*/  FADD.FTZ R151, R144, R151 ;  /* 0x0000009790977221 */ /* 0x000fe20000010000 */
[CC--:B------:R-:W-:Y:S01]  /*1ea0*/  FMUL.FTZ R6, R116.reuse, R2.reuse ;  /* 0x0000000274067220 */ /* 0x0c0fe20000410000 */
[----:B------:R-:W-:Y:S01]  /*1eb0*/  FMUL.FTZ R145, R116, R7 ;  /* 0x0000000774917220 */ /* 0x000fe20000410000 */
[----:B------:R-:W-:Y:S01]  /*1ec0*/  ULEA UR7, UR4, UR6, 0x4 ;  /* 0x0000000604077291 */ /* 0x000fe2000f8e20ff */
[----:B------:R-:W-:Y:S01]  /*1ed0*/  FMUL.FTZ R164, R126, R151 ;  /* 0x000000977ea47220 */ /* 0x000fe20000410000 */
[C---:B------:R-:W-:Y:S01]  /*1ee0*/  FFMA.FTZ R6, R115.reuse, R7, -R6 ;  /* 0x0000000773067223 */ /* 0x040fe20000010806 */
[----:B------:R-:W-:Y:S01]  /*1ef0*/  FFMA.FTZ R145, R115, R2, R145 ;  /* 0x0000000273917223 */ /* 0x000fe20000010091 */
[----:B------:R-:W-:Y:S01]  /*1f00*/  BSSY.RECONVERGENT B0, `(.L_x_15356) ;  /* 0x00000e6000007945 */ /* 0x000fe20003800200 */
[C---:B------:R-:W-:Y:S01]  /*1f10*/  ISETP.GT.U32.AND P2, PT, R154.reuse, 0x1b, PT ;  /* 0x0000001b9a00780c */ /* 0x040fe20003f44070 */
[----:B------:R-:W-:Y:S01]  /*1f20*/  FADD.FTZ R6, R107, R6 ;  /* 0x000000066b067221 */ /* 0x000fe20000010000 */
[----:B------:R-:W-:Y:S01]  /*1f30*/  FADD.FTZ R145, RZ, R145 ;  /* 0x00000091ff917221 */ /* 0x000fe20000010000 */
[----:B------:R-:W-:-:S02]  /*1f40*/  ISETP.GT.U32.AND P3, PT, R154, 0x17, PT ;  /* 0x000000179a00780c */ /* 0x000fc40003f64070 */
[CC--:B------:R-:W-:Y:S01]  /*1f50*/  FMUL.FTZ R2, R118.reuse, R6.reuse ;  /* 0x0000000676027220 */ /* 0x0c0fe20000410000 */
[-C--:B--2---:R-:W-:Y:S01]  /*1f60*/  FMUL.FTZ R5, R118, R145.reuse ;  /* 0x0000009176057220 */ /* 0x084fe20000410000 */
[----:B------:R-:W-:Y:S02]  /*1f70*/  ISETP.NE.OR P4, PT, R38, RZ, P4 ;  /* 0x000000ff2600720c */ /* 0x000fe40002785670 */
[C---:B------:R-:W-:Y:S01]  /*1f80*/  FFMA.FTZ R145, R117.reuse, R145, R2 ;  /* 0x0000009175917223 */ /* 0x040fe20000010002 */
[----:B------:R-:W-:Y:S01]  /*1f90*/  FFMA.FTZ R7, R117, R6, -R5 ;  /* 0x0000000675077223 */ /* 0x000fe20000010805 */
[-C--:B------:R-:W-:Y:S01]  /*1fa0*/  FMUL.FTZ R2, R8, R114.reuse ;  /* 0x0000007208027220 */ /* 0x080fe20000410000 */
[C---:B------:R-:W-:Y:S01]  /*1fb0*/  FMUL.FTZ R5, R9.reuse, R114 ;  /* 0x0000007209057220 */ /* 0x040fe20000410000 */
[----:B------:R-:W-:Y:S01]  /*1fc0*/  FADD.FTZ R145, RZ, R145 ;  /* 0x00000091ff917221 */ /* 0x000fe20000010000 */
[----:B------:R-:W-:Y:S01]  /*1fd0*/  FADD.FTZ R7, R108, R7 ;  /* 0x000000076c077221 */ /* 0x000fe20000010000 */
[-C--:B------:R-:W-:Y:S01]  /*1fe0*/  FFMA.FTZ R2, R9, R113.reuse, R2 ;  /* 0x0000007109027223 */ /* 0x080fe20000010002 */
[----:B------:R-:W-:Y:S01]  /*1ff0*/  FFMA.FTZ R5, R8, R113, -R5 ;  /* 0x0000007108057223 */ /* 0x000fe20000010805 */
[C---:B------:R-:W-:Y:S01]  /*2000*/  FMUL.FTZ R147, R122.reuse, R145 ;  /* 0x000000917a937220 */ /* 0x040fe20000410000 */
[-C--:B------:R-:W-:Y:S01]  /*2010*/  FMUL.FTZ R150, R122, R7.reuse ;  /* 0x000000077a967220 */ /* 0x080fe20000410000 */
[-C--:B------:R-:W-:Y:S01]  /*2020*/  FMUL.FTZ R4, R116, R2.reuse ;  /* 0x0000000274047220 */ /* 0x080fe20000410000 */
[----:B------:R-:W-:Y:S01]  /*2030*/  ISETP.GT.U32.AND P5, PT, R154, 0xf, PT ;  /* 0x0000000f9a00780c */ /* 0x000fe20003fa4070 */
[----:B------:R-:W-:Y:S01]  /*2040*/  FFMA.FTZ R6, R120, R7, -R147 ;  /* 0x0000000778067223 */ /* 0x000fe20000010893 */
[----:B------:R-:W-:Y:S01]  /*2050*/  FMUL.FTZ R7, R116, R5 ;  /* 0x0000000574077220 */ /* 0x000fe20000410000 */
[----:B------:R-:W-:Y:S01]  /*2060*/  FFMA.FTZ R150, R120, R145, R150 ;  /* 0x0000009178967223 */ /* 0x000fe20000010096 */
[----:B------:R-:W-:Y:S01]  /*2070*/  FFMA.FTZ R4, R115, R5, -R4 ;  /* 0x0000000573047223 */ /* 0x000fe20000010804 */
[----:B------:R-:W-:Y:S01]  /*2080*/  FADD.FTZ R6, R109, R6 ;  /* 0x000000066d067221 */ /* 0x000fe20000010000 */
[----:B------:R-:W-:Y:S01]  /*2090*/  FFMA.FTZ R7, R115, R2, R7 ;  /* 0x0000000273077223 */ /* 0x000fe20000010007 */
        /* <DEDUP_REMOVED lines=19> */
[----:B------:R-:W-:Y:S01]  /*21d0*/  FMUL.FTZ R4, R124, R2 ;  /* 0x000000027c047220 */ /* 0x000fe20000410000 */
[----:B------:R-:W-:Y:S01]  /*21e0*/  FFMA.FTZ R5, R125, R158, R5 ;  /* 0x0000009e7d057223 */ /* 0x000fe20000010005 */
[----:B------:R-:W-:Y:S01]  /*21f0*/  FFMA.FTZ R6, R121, R2, R6 ;  /* 0x0000000279067223 */ /* 0x000fe20000010006 */
[----:B------:R-:W-:Y:S01]  /*2200*/  FADD.FTZ R150, R111, R150 ;  /* 0x000000966f967221 */ /* 0x000fe20000010000 */
[----:B------:R-:W-:Y:S01]  /*2210*/  FFMA.FTZ R4, R121, R145, -R4 ;  /* 0x0000009179047223 */ /* 0x000fe20000010804 */
[----:B------:R-:W-:Y:S01]  /*2220*/  FADD.FTZ R158, RZ, R5 ;  /* 0x00000005ff9e7221 */ /* 0x000fe20000010000 */
        /* <DEDUP_REMOVED lines=8> */
[----:B------:R-:W-:Y:S01]  /*22b0*/  FMUL.FTZ R145, R123, R4 ;  /* 0x000000047b917220 */ /* 0x000fe20000410000 */
[----:B------:R-:W-:-:S02]  /*22c0*/  FADD.FTZ R2, RZ, R160 ;  /* 0x000000a0ff027221 */ /* 0x000fc40000010000 */
[----:B------:R-:W-:Y:S01]  /*22d0*/  FADD.FTZ R147, R112, R7 ;  /* 0x0000000770937221 */ /* 0x000fe20000010000 */
[-C--:B------:R-:W-:Y:S01]  /*22e0*/  FFMA.FTZ R145, R119, R6.reuse, R145 ;  /* 0x0000000677917223 */ /* 0x080fe20000010091 */
[----:B------:R-:W-:Y:S01]  /*22f0*/  FMUL.FTZ R6, R123, R6 ;  /* 0x000000067b067220 */ /* 0x000fe20000410000 */
[----:B------:R-:W2:Y:S03]  /*2300*/  SHFL.UP PT, R158, R2, 0x1, RZ ;  /* 0x04200000029e7989 */ /* 0x000ea600000e00ff */
[----:B------:R-:W-:Y:S01]  /*2310*/  FFMA.FTZ R149, R119, R4, -R6 ;  /* 0x0000000477957223 */ /* 0x000fe20000010806 */
[----:B------:R-:W5:Y:S04]  /*2320*/  SHFL.UP PT, R150, R147, 0x1, RZ ;  /* 0x0420000093967989 */ /* 0x000f6800000e00ff */
[----:B------:R-:W0:Y:S04]  /*2330*/  SHFL.UP PT, R6, R145, 0x1, RZ ;  /* 0x0420000091067989 */ /* 0x000e2800000e00ff */
[----:B------:R-:W3:Y:S01]  /*2340*/  SHFL.UP PT, R4, R149, 0x1, RZ ;  /* 0x0420000095047989 */ /* 0x000ee200000e00ff */
[-C--:B--2---:R-:W-:Y:S01]  /*2350*/  FMUL.FTZ R162, R149, R158.reuse ;  /* 0x0000009e95a27220 */ /* 0x084fe20000410000 */
[----:B------:R-:W-:-:S03]  /*2360*/  FMUL.FTZ R160, R145, R158 ;  /* 0x0000009e91a07220 */ /* 0x000fc60000410000 */
[-C--:B-----5:R-:W-:Y:S01]  /*2370*/  FFMA.FTZ R5, R145, R150.reuse, R162 ;  /* 0x0000009691057223 */ /* 0x0a0fe200000100a2 */
[C---:B------:R-:W-:Y:S01]  /*2380*/  FFMA.FTZ R160, R149.reuse, R150, -R160 ;  /* 0x0000009695a07223 */ /* 0x040fe200000108a0 */
[-C--:B0-----:R-:W-:Y:S02]  /*2390*/  FMUL.FTZ R158, R149, R6.reuse ;  /* 0x00000006959e7220 */ /* 0x081fe40000410000 */
[----:B------:R-:W-:Y:S01]  /*23a0*/  @P1 FADD.FTZ R2, R2, R5 ;  /* 0x0000000502021221 */ /* 0x000fe20000010000 */
[----:B------:R-:W-:Y:S01]  /*23b0*/  FMUL.FTZ R6, R145, R6 ;  /* 0x0000000691067220 */ /* 0x000fe20000410000 */
[----:B------:R-:W-:Y:S01]  /*23c0*/  @P1 FADD.FTZ R147, R147, R160 ;  /* 0x000000a093931221 */ /* 0x000fe20000010000 */
[-C--:B---3--:R-:W-:Y:S02]  /*23d0*/  @P1 FFMA.FTZ R145, R145, R4.reuse, R158 ;  /* 0x0000000491911223 */ /* 0x088fe4000001009e */
[----:B------:R-:W0:Y:S01]  /*23e0*/  SHFL.UP PT, R158, R2, 0x2, RZ ;  /* 0x04400000029e7989 */ /* 0x000e2200000e00ff */
[----:B------:R-:W-:Y:S01]  /*23f0*/  @P1 FFMA.FTZ R149, R149, R4, -R6 ;  /* 0x0000000495951223 */ /* 0x000fe20000010806 */
[----:B------:R-:W-:-:S02]  /*2400*/  ISETP.GE.AND P1, PT, R57, 0x2, PT ;  /* 0x000000023900780c */ /* 0x000fc40003f26270 */
[----:B------:R-:W2:Y:S04]  /*2410*/  SHFL.UP PT, R150, R147, 0x2, RZ ;  /* 0x0440000093967989 */ /* 0x000ea800000e00ff */
[----:B------:R-:W3:Y:S04]  /*2420*/  SHFL.UP PT, R6, R145, 0x2, RZ ;  /* 0x0440000091067989 */ /* 0x000ee800000e00ff */
[----:B------:R-:W5:Y:S01]  /*2430*/  SHFL.UP PT, R4, R149, 0x2, RZ ;  /* 0x0440000095047989 */ /* 0x000f6200000e00ff */
[-C--:B0-----:R-:W-:Y:S01]  /*2440*/  FMUL.FTZ R160, R145, R158.reuse ;  /* 0x0000009e91a07220 */ /* 0x081fe20000410000 */
[----:B------:R-:W-:-:S03]  /*2450*/  FMUL.FTZ R158, R149, R158 ;  /* 0x0000009e959e7220 */ /* 0x000fc60000410000 */
[-C--:B--2---:R-:W-:Y:S01]  /*2460*/  FFMA.FTZ R160, R149, R150.reuse, -R160 ;  /* 0x0000009695a07223 */ /* 0x084fe200000108a0 */
[C---:B------:R-:W-:Y:S01]  /*2470*/  FFMA.FTZ R7, R145.reuse, R150, R158 ;  /* 0x0000009691077223 */ /* 0x040fe2000001009e */
[-C--:B---3--:R-:W-:Y:S01]  /*2480*/  FMUL.FTZ R5, R145, R6.reuse ;  /* 0x0000000691057220 */ /* 0x088fe20000410000 */
[----:B------:R-:W-:Y:S02]  /*2490*/  FMUL.FTZ R6, R149, R6 ;  /* 0x0000000695067220 */ /* 0x000fe40000410000 */
[----:B------:R-:W-:Y:S01]  /*24a0*/  @P1 FADD.FTZ R2, R2, R7 ;  /* 0x0000000702021221 */ /* 0x000fe20000010000 */
[----:B------:R-:W-:Y:S01]  /*24b0*/  @P1 FADD.FTZ R147, R147, R160 ;  /* 0x000000a093931221 */ /* 0x000fe20000010000 */
[-C--:B-----5:R-:W-:Y:S01]  /*24c0*/  @P1 FFMA.FTZ R149, R149, R4.reuse, -R5 ;  /* 0x0000000495951223 */ /* 0x0a0fe20000010805 */
[----:B------:R-:W-:Y:S01]  /*24d0*/  @P1 FFMA.FTZ R145, R145, R4, R6 ;  /* 0x0000000491911223 */ /* 0x000fe20000010006 */
[CC--:B-1----:R-:W-:Y:S01]  /*24e0*/  FMUL.FTZ R4, R123.reuse, R11.reuse ;  /* 0x0000000b7b047220 */ /* 0x0c2fe20000410000 */
[----:B------:R-:W-:Y:S01]  /*24f0*/  FMUL.FTZ R7, R123, R148 ;  /* 0x000000947b077220 */ /* 0x000fe20000410000 */
[----:B------:R-:W0:Y:S01]  /*2500*/  SHFL.UP PT, R158, R2, 0x4, RZ ;  /* 0x04800000029e7989 */ /* 0x000e2200000e00ff */
[C---:B------:R-:W-:Y:S01]  /*2510*/  FMUL.FTZ R6, R119.reuse, R11 ;  /* 0x0000000b77067220 */ /* 0x040fe20000410000 */
[C---:B------:R-:W-:Y:S01]  /*2520*/  FFMA.FTZ R5, R119.reuse, R10, -R4 ;  /* 0x0000000a77057223 */ /* 0x040fe20000010804 */
[----:B------:R-:W-:Y:S01]  /*2530*/  FFMA.FTZ R4, R119, R146, R7 ;  /* 0x0000009277047223 */ /* 0x000fe20000010007 */
[----:B------:R-:W1:Y:S01]  /*2540*/  SHFL.UP PT, R150, R147, 0x4, RZ ;  /* 0x0480000093967989 */ /* 0x000e6200000e00ff */
[----:B------:R-:W-:Y:S01]  /*2550*/  FFMA.FTZ R7, -R123, R10, -R6 ;  /* 0x0000000a7b077223 */ /* 0x000fe20000010906 */
[C---:B------:R-:W-:Y:S01]  /*2560*/  FMUL.FTZ R162, R126.reuse, R5 ;  /* 0x000000057ea27220 */ /* 0x040fe20000410000 */
[----:B------:R-:W-:Y:S01]  /*2570*/  FADD.FTZ R153, R143, R4 ;  /* 0x000000048f997221 */ /* 0x000fe20000010000 */
[----:B------:R-:W2:Y:S01]  /*2580*/  SHFL.UP PT, R6, R145, 0x4, RZ ;  /* 0x0480000091067989 */ /* 0x000ea200000e00ff */
[CC--:B------:R-:W-:Y:S01]  /*2590*/  FMUL.FTZ R160, R126.reuse, R7.reuse ;  /* 0x000000077ea07220 */ /* 0x0c0fe20000410000 */
[C---:B------:R-:W-:Y:S01]  /*25a0*/  FFMA.FTZ R162, R125.reuse, R7, -R162 ;  /* 0x000000077da27223 */ /* 0x040fe200000108a2 */
[----:B------:R-:W-:Y:S01]  /*25b0*/  FMUL.FTZ R166, R126, R153 ;  /* 0x000000997ea67220 */ /* 0x000fe20000410000 */
[----:B------:R-:W3:Y:S01]  /*25c0*/  SHFL.UP PT, R4, R149, 0x4, RZ ;  /* 0x0480000095047989 */ /* 0x000ee200000e00ff */
[C---:B------:R-:W-:Y:S01]  /*25d0*/  FFMA.FTZ R160, R125.reuse, R5, R160 ;  /* 0x000000057da07223 */ /* 0x040fe200000100a0 */
[C---:B------:R-:W-:Y:S01]  /*25e0*/  FFMA.FTZ R164, R125.reuse, R153, R164 ;  /* 0x000000997da47223 */ /* 0x040fe200000100a4 */
[----:B------:R-:W-:Y:S01]  /*25f0*/  FFMA.FTZ R151, R125, R151, -R166 ;  /* 0x000000977d977223 */ /* 0x000fe200000108a6 */
[----:B------:R-:W-:Y:S01]  /*2600*/  FMUL.FTZ R166, R124, R162 ;  /* 0x000000a27ca67220 */ /* 0x000fe20000410000 */
[----:B------:R-:W-:Y:S01]  /*2610*/  ISETP.GE.AND P1, PT, R57, 0x4, PT ;  /* 0x000000043900780c */ /* 0x000fe20003f26270 */
[----:B------:R-:W-:Y:S01]  /*2620*/  FADD.FTZ R164, R141, R164 ;  /* 0x000000a48da47221 */ /* 0x000fe20000010000 */
[----:B------:R-:W-:Y:S01]  /*2630*/  FADD.FTZ R151, R142, R151 ;  /* 0x000000978e977221 */ /* 0x000fe20000010000 */
[-C--:B------:R-:W-:Y:S01]  /*2640*/  FFMA.FTZ R7, R121, R160.reuse, R166 ;  /* 0x000000a079077223 */ /* 0x080fe200000100a6 */
[----:B------:R-:W-:-:S02]  /*2650*/  FMUL.FTZ R166, R124, R160 ;  /* 0x000000a07ca67220 */ /* 0x000fc40000410000 */
[C---:B------:R-:W-:Y:S01]  /*2660*/  FMUL.FTZ R5, R124.reuse, R151 ;  /* 0x000000977c057220 */ /* 0x040fe20000410000 */
[----:B0-----:R-:W-:Y:S01]  /*2670*/  FMUL.FTZ R160, R149, R158 ;  /* 0x0000009e95a07220 */ /* 0x001fe20000410000 */
[----:B------:R-:W-:Y:S01]  /*2680*/  FFMA.FTZ R153, R121, R162, -R166 ;  /* 0x000000a279997223 */ /* 0x000fe200000108a6 */
[----:B------:R-:W-:Y:S01]  /*2690*/  FMUL.FTZ R158, R145, R158 ;  /* 0x0000009e919e7220 */ /* 0x000fe20000410000 */
[----:B------:R-:W-:Y:S01]  /*26a0*/  FFMA.FTZ R162, R121, R164, R5 ;  /* 0x000000a479a27223 */ /* 0x000fe20000010005 */
[----:B-1----:R-:W-:Y:S01]  /*26b0*/  FFMA.FTZ R5, R145, R150, R160 ;  /* 0x0000009691057223 */ /* 0x002fe200000100a0 */
[----:B------:R-:W-:Y:S01]  /*26c0*/  FMUL.FTZ R164, R124, R164 ;  /* 0x000000a47ca47220 */ /* 0x000fe20000410000 */
[C---:B------:R-:W-:Y:S01]  /*26d0*/  FFMA.FTZ R158, R149.reuse, R150, -R158 ;  /* 0x00000096959e7223 */ /* 0x040fe2000001089e */
[----:B------:R-:W-:Y:S01]  /*26e0*/  FMUL.FTZ R155, R122, R153 ;  /* 0x000000997a9b7220 */ /* 0x000fe20000410000 */
[----:B------:R-:W-:Y:S01]  /*26f0*/  @P1 FADD.FTZ R2, R2, R5 ;  /* 0x0000000502021221 */ /* 0x000fe20000010000 */
[-C--:B--2---:R-:W-:Y:S01]  /*2700*/  FMUL.FTZ R150, R149, R6.reuse ;  /* 0x0000000695967220 */ /* 0x084fe20000410000 */
[----:B------:R-:W-:Y:S01]  /*2710*/  @P1 FADD.FTZ R147, R147, R158 ;  /* 0x0000009e93931221 */ /* 0x000fe20000010000 */
[----:B------:R-:W-:Y:S01]  /*2720*/  FMUL.FTZ R6, R145, R6 ;  /* 0x0000000691067220 */ /* 0x000fe20000410000 */
[----:B------:R-:W-:Y:S01]  /*2730*/  FFMA.FTZ R151, R121, R151, -R164 ;  /* 0x0000009779977223 */ /* 0x000fe200000108a4 */
[----:B------:R-:W0:Y:S01]  /*2740*/  SHFL.UP PT, R158, R2, 0x8, RZ ;  /* 0x05000000029e7989 */ /* 0x000e2200000e00ff */
[-C--:B---3--:R-:W-:Y:S01]  /*2750*/  @P1 FFMA.FTZ R145, R145, R4.reuse, R150 ;  /* 0x0000000491911223 */ /* 0x088fe20000010096 */
[----:B------:R-:W-:Y:S01]  /*2760*/  @P1 FFMA.FTZ R149, R149, R4, -R6 ;  /* 0x0000000495951223 */ /* 0x000fe20000010806 */
[----:B------:R-:W-:Y:S01]  /*2770*/  FADD.FTZ R5, R139, R162 ;  /* 0x000000a28b057221 */ /* 0x000fe20000010000 */
[----:B------:R-:W1:Y:S01]  /*2780*/  SHFL.UP PT, R150, R147, 0x8, RZ ;  /* 0x0500000093967989 */ /* 0x000e6200000e00ff */
[----:B------:R-:W-:Y:S01]  /*2790*/  FADD.FTZ R151, R140, R151 ;  /* 0x000000978c977221 */ /* 0x000fe20000010000 */
[C---:B------:R-:W-:Y:S01]  /*27a0*/  FMUL.FTZ R160, R122.reuse, R7 ;  /* 0x000000077aa07220 */ /* 0x040fe20000410000 */
[C---:B------:R-:W-:Y:S01]  /*27b0*/  FMUL.FTZ R164, R122.reuse, R5 ;  /* 0x000000057aa47220 */ /* 0x040fe20000410000 */
[----:B------:R-:W2:Y:S01]  /*27c0*/  SHFL.UP PT, R6, R145, 0x8, RZ ;  /* 0x0500000091067989 */ /* 0x000ea200000e00ff */
[----:B------:R-:W-:Y:S01]  /*27d0*/  FMUL.FTZ R162, R122, R151 ;  /* 0x000000977aa27220 */ /* 0x000fe20000410000 */
[C---:B------:R-:W-:Y:S01]  /*27e0*/  FFMA.FTZ R155, R120.reuse, R7, R155 ;  /* 0x00000007789b7223 */ /* 0x040fe2000001009b */
[C---:B------:R-:W-:Y:S01]  /*27f0*/  FFMA.FTZ R151, R120.reuse, R151, -R164 ;  /* 0x0000009778977223 */ /* 0x040fe200000108a4 */
[----:B------:R-:W3:Y:S01]  /*2800*/  SHFL.UP PT, R4, R149, 0x8, RZ ;  /* 0x0500000095047989 */ /* 0x000ee200000e00ff */
[C---:B------:R-:W-:Y:S01]  /*2810*/  FFMA.FTZ R162, R120.reuse, R5, R162 ;  /* 0x0000000578a27223 */ /* 0x040fe200000100a2 */
[----:B------:R-:W-:Y:S01]  /*2820*/  FFMA.FTZ R160, R120, R153, -R160 ;  /* 0x0000009978a07223 */ /* 0x000fe200000108a0 */
[----:B------:R-:W-:Y:S01]  /*2830*/  ISETP.GE.AND P1, PT, R57, 0x8, PT ;  /* 0x000000083900780c */ /* 0x000fe20003f26270 */
[----:B------:R-:W-:Y:S01]  /*2840*/  FADD.FTZ R151, R138, R151 ;  /* 0x000000978a977221 */ /* 0x000fe20000010000 */
[C---:B------:R-:W-:Y:S01]  /*2850*/  FMUL.FTZ R5, R118.reuse, R155 ;  /* 0x0000009b76057220 */ /* 0x040fe20000410000 */
[----:B------:R-:W-:Y:S01]  /*2860*/  FADD.FTZ R162, R137, R162 ;  /* 0x000000a289a27221 */ /* 0x000fe20000010000 */
[CC--:B------:R-:W-:Y:S01]  /*2870*/  FMUL.FTZ R164, R118.reuse, R160.reuse ;  /* 0x000000a076a47220 */ /* 0x0c0fe20000410000 */
[C---:B------:R-:W-:Y:S01]  /*2880*/  FMUL.FTZ R7, R118.reuse, R151 ;  /* 0x0000009776077220 */ /* 0x040fe20000410000 */
[C---:B------:R-:W-:Y:S01]  /*2890*/  FFMA.FTZ R153, R117.reuse, R160, -R5 ;  /* 0x000000a075997223 */ /* 0x040fe20000010805 */
[----:B------:R-:W-:Y:S01]  /*28a0*/  FMUL.FTZ R166, R118, R162 ;  /* 0x000000a276a67220 */ /* 0x000fe20000410000 */
[----:B------:R-:W-:Y:S01]  /*28b0*/  FFMA.FTZ R164, R117, R155, R164 ;  /* 0x0000009b75a47223 */ /* 0x000fe200000100a4 */
[----:B0-----:R-:W-:Y:S01]  /*28c0*/  FMUL.FTZ R160, R149, R158 ;  /* 0x0000009e95a07220 */ /* 0x001fe20000410000 */
[----:B------:R-:W-:Y:S01]  /*28d0*/  FFMA.FTZ R162, R117, R162, R7 ;  /* 0x000000a275a27223 */ /* 0x000fe20000010007 */
[----:B------:R-:W-:Y:S01]  /*28e0*/  FMUL.FTZ R158, R145, R158 ;  /* 0x0000009e919e7220 */ /* 0x000fe20000410000 */
[----:B------:R-:W-:Y:S01]  /*28f0*/  FFMA.FTZ R151, R117, R151, -R166 ;  /* 0x0000009775977223 */ /* 0x000fe200000108a6 */
[-C--:B-1----:R-:W-:Y:S01]  /*2900*/  FFMA.FTZ R7, R145, R150.reuse, R160 ;  /* 0x0000009691077223 */ /* 0x082fe200000100a0 */
[----:B------:R-:W-:Y:S01]  /*2910*/  FADD.FTZ R162, R135, R162 ;  /* 0x000000a287a27221 */ /* 0x000fe20000010000 */
[----:B------:R-:W-:Y:S01]  /*2920*/  FFMA.FTZ R158, R149, R150, -R158 ;  /* 0x00000096959e7223 */ /* 0x000fe2000001089e */
[----:B------:R-:W-:Y:S01]  /*2930*/  FADD.FTZ R151, R136, R151 ;  /* 0x0000009788977221 */ /* 0x000fe20000010000 */
[-C--:B--2---:R-:W-:Y:S01]  /*2940*/  FMUL.FTZ R5, R145, R6.reuse ;  /* 0x0000000691057220 */ /* 0x084fe20000410000 */
[----:B------:R-:W-:Y:S01]  /*2950*/  FMUL.FTZ R6, R149, R6 ;  /* 0x0000000695067220 */ /* 0x000fe20000410000 */
[----:B------:R-:W-:Y:S01]  /*2960*/  @P1 FADD.FTZ R2, R2, R7 ;  /* 0x0000000702021221 */ /* 0x000fe20000010000 */
[----:B------:R-:W-:Y:S01]  /*2970*/  @P1 FADD.FTZ R147, R147, R158 ;  /* 0x0000009e93931221 */ /* 0x000fe20000010000 */
[-C--:B---3--:R-:W-:Y:S01]  /*2980*/  @P1 FFMA.FTZ R149, R149, R4.reuse, -R5 ;  /* 0x0000000495951223 */ /* 0x088fe20000010805 */
[----:B------:R-:W-:Y:S01]  /*2990*/  @P1 FFMA.FTZ R145, R145, R4, R6 ;  /* 0x0000000491911223 */ /* 0x000fe20000010006 */
[C---:B------:R-:W-:Y:S01]  /*29a0*/  FMUL.FTZ R168, R116.reuse, R162 ;  /* 0x000000a274a87220 */ /* 0x040fe20000410000 */
[----:B------:R-:W0:Y:S01]  /*29b0*/  SHFL.UP PT, R160, R2, 0x10, RZ ;  /* 0x0600000002a07989 */ /* 0x000e2200000e00ff */
[CC--:B------:R-:W-:Y:S01]  /*29c0*/  FMUL.FTZ R5, R116.reuse, R151.reuse ;  /* 0x0000009774057220 */ /* 0x0c0fe20000410000 */
[C---:B------:R-:W-:Y:S01]  /*29d0*/  FMUL.FTZ R166, R116.reuse, R164 ;  /* 0x000000a474a67220 */ /* 0x040fe20000410000 */
[C---:B------:R-:W-:Y:S01]  /*29e0*/  FFMA.FTZ R151, R115.reuse, R151, -R168 ;  /* 0x0000009773977223 */ /* 0x040fe200000108a8 */
[----:B------:R-:W1:Y:S01]  /*29f0*/  SHFL.UP PT, R6, R145, 0x10, RZ ;  /* 0x0600000091067989 */ /* 0x000e6200000e00ff */
[-C--:B------:R-:W-:Y:S01]  /*2a00*/  FMUL.FTZ R150, R116, R153.reuse ;  /* 0x0000009974967220 */ /* 0x080fe20000410000 */
[C---:B------:R-:W-:Y:S01]  /*2a10*/  FFMA.FTZ R162, R115.reuse, R162, R5 ;  /* 0x000000a273a27223 */ /* 0x040fe20000010005 */
[C---:B------:R-:W-:Y:S01]  /*2a20*/  FFMA.FTZ R166, R115.reuse, R153, -R166 ;  /* 0x0000009973a67223 */ /* 0x040fe200000108a6 */
[----:B------:R-:W2:Y:S01]  /*2a30*/  SHFL.UP PT, R158, R147, 0x10, RZ ;  /* 0x06000000939e7989 */ /* 0x000ea200000e00ff */
[----:B------:R-:W-:Y:S01]  /*2a40*/  FADD.FTZ R5, R134, R151 ;  /* 0x0000009786057221 */ /* 0x000fe20000010000 */
[----:B------:R-:W-:Y:S01]  /*2a50*/  FFMA.FTZ R150, R115, R164, R150 ;  /* 0x000000a473967223 */ /* 0x000fe20000010096 */
[C---:B------:R-:W-:Y:S01]  /*2a60*/  FMUL.FTZ R164, R114.reuse, R166 ;  /* 0x000000a672a47220 */ /* 0x040fe20000410000 */
[----:B------:R-:W3:Y:S01]  /*2a70*/  SHFL.UP PT, R4, R149, 0x10, RZ ;  /* 0x0600000095047989 */ /* 0x000ee200000e00ff */
[----:B------:R-:W-:Y:S01]  /*2a80*/  FADD.FTZ R162, R133, R162 ;  /* 0x000000a285a27221 */ /* 0x000fe20000010000 */
[C---:B------:R-:W-:Y:S01]  /*2a90*/  FMUL.FTZ R7, R114.reuse, R5 ;  /* 0x0000000572077220 */ /* 0x040fe20000410000 */
[----:B------:R-:W-:Y:S01]  /*2aa0*/  ISETP.GE.AND P1, PT, R57, 0x10, PT ;  /* 0x000000103900780c */ /* 0x000fe20003f26270 */
[CC--:B------:R-:W-:Y:S01]  /*2ab0*/  FMUL.FTZ R151, R114.reuse, R150.reuse ;  /* 0x0000009672977220 */ /* 0x0c0fe20000410000 */
[C---:B------:R-:W-:Y:S01]  /*2ac0*/  FFMA.FTZ R150, R113.reuse, R150, R164 ;  /* 0x0000009671967223 */ /* 0x040fe200000100a4 */
[-C--:B------:R-:W-:Y:S01]  /*2ad0*/  FMUL.FTZ R168, R114, R162.reuse ;  /* 0x000000a272a87220 */ /* 0x080fe20000410000 */
[C---:B------:R-:W-:Y:S01]  /*2ae0*/  FFMA.FTZ R164, R113.reuse, R162, R7 ;  /* 0x000000a271a47223 */ /* 0x040fe20000010007 */
[----:B------:R-:W-:-:S02]  /*2af0*/  FFMA.FTZ R151, R113, R166, -R151 ;  /* 0x000000a671977223 */ /* 0x000fc40000010897 */
[----:B------:R-:W-:Y:S01]  /*2b00*/  FFMA.FTZ R153, R113, R5, -R168 ;  /* 0x0000000571997223 */ /* 0x000fe200000108a8 */
[-C--:B0-----:R-:W-:Y:S01]  /*2b10*/  FMUL.FTZ R162, R145, R160.reuse ;  /* 0x000000a091a27220 */ /* 0x081fe20000410000 */
[----:B------:R-:W-:Y:S01]  /*2b20*/  FMUL.FTZ R160, R149, R160 ;  /* 0x000000a095a07220 */ /* 0x000fe20000410000 */
[----:B------:R-:W0:Y:S01]  /*2b30*/  SHFL.DOWN PT, R168, R150, 0x1, 0x1f ;  /* 0x08201f0096a87f89 */ /* 0x000e2200000e0000 */
[-C--:B-1----:R-:W-:Y:S01]  /*2b40*/  FMUL.FTZ R5, R145, R6.reuse ;  /* 0x0000000691057220 */ /* 0x082fe20000410000 */
[C---:B------:R-:W-:Y:S01]  /*2b50*/  FMUL.FTZ R6, R149.reuse, R6 ;  /* 0x0000000695067220 */ /* 0x040fe20000410000 */
[-C--:B--2---:R-:W-:Y:S01]  /*2b60*/  FFMA.FTZ R162, R149, R158.reuse, -R162 ;  /* 0x0000009e95a27223 */ /* 0x084fe200000108a2 */
[----:B------:R-:W-:Y:S01]  /*2b70*/  FFMA.FTZ R7, R145, R158, R160 ;  /* 0x0000009e91077223 */ /* 0x000fe200000100a0 */
[-C--:B---3--:R-:W-:Y:S01]  /*2b80*/  @P1 FFMA.FTZ R149, R149, R4.reuse, -R5 ;  /* 0x0000000495951223 */ /* 0x088fe20000010805 */
[----:B------:R-:W-:Y:S01]  /*2b90*/  @P1 FFMA.FTZ R145, R145, R4, R6 ;  /* 0x0000000491911223 */ /* 0x000fe20000010006 */
[----:B------:R-:W-:Y:S01]  /*2ba0*/  @P1 FADD.FTZ R147, R147, R162 ;  /* 0x000000a293931221 */ /* 0x000fe20000010000 */
[----:B------:R-:W-:Y:S01]  /*2bb0*/  @P1 FADD.FTZ R2, R2, R7 ;  /* 0x0000000702021221 */ /* 0x000fe20000010000 */
[----:B------:R-:W1:Y:S01]  /*2bc0*/  SHFL.DOWN PT, R162, R151, 0x1, 0x1f ;  /* 0x08201f0097a27f89 */ /* 0x000e6200000e0000 */
[----:B------:R-:W-:Y:S01]  /*2bd0*/  HFMA2 R4, -RZ, RZ, 1.875, 0 ;  /* 0x3f800000ff047431 */ /* 0x000fe200000001ff */
[----:B------:R-:W-:-:S02]  /*2be0*/  ISETP.GT.U32.AND P1, PT, R154, 0x1d, PT ;  /* 0x0000001d9a00780c */ /* 0x000fc40003f24070 */
[----:B------:R-:W-:Y:S01]  /*2bf0*/  CS2R R6, SRZ ;  /* 0x0000000000067805 */ /* 0x000fe2000001ff00 */
[----:B------:R-:W2:Y:S01]  /*2c00*/  SHFL.UP PT, R149, R149, 0x1, RZ ;  /* 0x0420000095957989 */ /* 0x000ea200000e00ff */
[----:B------:R-:W-:-:S03]  /*2c10*/  MOV R5, RZ ;  /* 0x000000ff00057202 */ /* 0x000fc60000000f00 */
[----:B------:R-:W3:Y:S04]  /*2c20*/  SHFL.UP PT, R145, R145, 0x1, RZ ;  /* 0x0420000091917989 */ /* 0x000ee800000e00ff */
[----:B------:R-:W0:Y:S04]  /*2c30*/  SHFL.UP PT, R147, R147, 0x1, RZ ;  /* 0x0420000093937989 */ /* 0x000e2800000e00ff */
[----:B------:R-:W0:Y:S04]  /*2c40*/  SHFL.UP PT, R2, R2, 0x1, RZ ;  /* 0x0420000002027989 */ /* 0x000e2800000e00ff */
[----:B----4-:R4:W0:Y:S04]  /*2c50*/  SHFL.IDX PT, R158, R24, RZ, 0x1f ;  /* 0x00001fff189e7589 */ /* 0x01082800000e0000 */
[----:B------:R5:W0:Y:S01]  /*2c60*/  SHFL.IDX PT, R160, R25, RZ, 0x1f ;  /* 0x00001fff19a07589 */ /* 0x000a2200000e0000 */
[----:B----4-:R-:W-:Y:S01]  /*2c70*/  FADD.FTZ R24, R132, R153 ;  /* 0x0000009984187221 */ /* 0x010fe20000010000 */
[----:B-----5:R-:W-:-:S04]  /*2c80*/  FADD.FTZ R25, R127, R164 ;  /* 0x000000a47f197221 */ /* 0x020fc80000010000 */
[----:B------:R4:W0:Y:S04]  /*2c90*/  SHFL.DOWN PT, R166, R24, 0x1, 0x1f ;  /* 0x08201f0018a67f89 */ /* 0x00082800000e0000 */
[----:B------:R4:W0:Y:S01]  /*2ca0*/  SHFL.DOWN PT, R157, R25, 0x1, 0x1f ;  /* 0x08201f00199d7f89 */ /* 0x00082200000e0000 */
[----:B-123--:R-:W-:Y:S05]  /*2cb0*/  @!P6 BRA `(.L_x_15357) ;  /* 0x000000000028e947 */ /* 0x00efea0003800000 */
[CC--:B0-----:R-:W-:Y:S01]  /*2cc0*/  FMUL.FTZ R155, R151.reuse, R166.reuse ;  /* 0x000000a6979b7220 */ /* 0x0c1fe20000410000 */
[C---:B------:R-:W-:Y:S01]  /*2cd0*/  FMUL.FTZ R166, R150.reuse, R166 ;  /* 0x000000a696a67220 */ /* 0x040fe20000410000 */
[CC--:B------:R-:W-:Y:S01]  /*2ce0*/  FMUL.FTZ R153, R151.reuse, R162.reuse ;  /* 0x000000a297997220 */ /* 0x0c0fe20000410000 */
[C---:B------:R-:W-:Y:S01]  /*2cf0*/  FMUL.FTZ R162, R150.reuse, R162 ;  /* 0x000000a296a27220 */ /* 0x040fe20000410000 */
[-C--:B------:R-:W-:Y:S01]  /*2d00*/  FFMA.FTZ R164, R150, R157.reuse, -R155 ;  /* 0x0000009d96a47223 */ /* 0x080fe2000001089b */
[----:B------:R-:W-:Y:S01]  /*2d10*/  FFMA.FTZ R155, R151, R157, R166 ;  /* 0x0000009d979b7223 */ /* 0x000fe200000100a6 */
[C---:B------:R-:W-:Y:S01]  /*2d20*/  FFMA.FTZ R150, R168.reuse, R150, -R153 ;  /* 0x00000096a8967223 */ /* 0x040fe20000010899 */
[----:B------:R-:W-:Y:S01]  /*2d30*/  FFMA.FTZ R151, R168, R151, R162 ;  /* 0x00000097a8977223 */ /* 0x000fe200000100a2 */
[----:B----4-:R-:W-:Y:S01]  /*2d40*/  FADD.FTZ R25, R25, R164 ;  /* 0x000000a419197221 */ /* 0x010fe20000010000 */
[----:B------:R-:W-:-:S07]  /*2d50*/  FADD.FTZ R24, R24, R155 ;  /* 0x0000009b18187221 */ /* 0x000fce0000010000 */
.L_x_15357:
[----:B------:R-:W-:Y:S05]  /*2d60*/  BSYNC.RECONVERGENT B0 ;  /* 0x0000000000007941 */ /* 0x000fea0003800200 */
.L_x_15356:
[----:B------:R-:W1:Y:S01]  /*2d70*/  @!P4 LDS.128 R4, [UR7+0x1770] ;  /* 0x00177007ff04c984 */ /* 0x000e620008000c00 */
[----:B------:R-:W-:Y:S03]  /*2d80*/  BSSY.RECONVERGENT B0, `(.L_x_15358) ;  /* 0x0000010000007945 */ /* 0x000fe60003800200 */
[----:B0-----:R0:W2:Y:S04]  /*2d90*/  SHFL.DOWN PT, R168, R150, 0x2, 0x1f ;  /* 0x08401f0096a87f89 */ /* 0x0010a800000e0000 */
[----:B------:R0:W3:Y:S04]  /*2da0*/  SHFL.DOWN PT, R162, R151, 0x2, 0x1f ;  /* 0x08401f0097a27f89 */ /* 0x0000e800000e0000 */
[----:B------:R0:W0:Y:S04]  /*2db0*/  SHFL.DOWN PT, R157, R25, 0x2, 0x1f ;  /* 0x08401f00199d7f89 */ /* 0x00002800000e0000 */
[----:B------:R0:W0:Y:S01]  /*2dc0*/  SHFL.DOWN PT, R166, R24, 0x2, 0x1f ;  /* 0x08401f0018a67f89 */ /* 0x00002200000e0000 */
[----:B------:R-:W-:Y:S05]  /*2dd0*/  @P1 BRA `(.L_x_15359) ;  /* 0x0000000000281947 */ /* 0x000fea0003800000 */
[CC--:B0-----:R-:W-:Y:S01]  /*2de0*/  FMUL.FTZ R155, R151.reuse, R166.reuse ;  /* 0x000000a6979b7220 */ /* 0x0c1fe20000410000 */
[C---:B------:R-:W-:Y:S01]  /*2df0*/  FMUL.FTZ R166, R150.reuse, R166 ;  /* 0x000000a696a67220 */ /* 0x040fe20000410000 */
[CC--:B---3--:R-:W-:Y:S01]  /*2e00*/  FMUL.FTZ R153, R151.reuse, R162.reuse ;  /* 0x000000a297997220 */ /* 0x0c8fe20000410000 */
[C---:B------:R-:W-:Y:S01]  /*2e10*/  FMUL.FTZ R162, R150.reuse, R162 ;  /* 0x000000a296a27220 */ /* 0x040fe20000410000 */
[CC--:B------:R-:W-:Y:S01]  /*2e20*/  FFMA.FTZ R164, R150.reuse, R157.reuse, -R155 ;  /* 0x0000009d96a47223 */ /* 0x0c0fe2000001089b */
[C---:B------:R-:W-:Y:S01]  /*2e30*/  FFMA.FTZ R155, R151.reuse, R157, R166 ;  /* 0x0000009d979b7223 */ /* 0x040fe200000100a6 */
[-C--:B--2---:R-:W-:Y:S01]  /*2e40*/  FFMA.FTZ R150, R150, R168.reuse, -R153 ;  /* 0x000000a896967223 */ /* 0x084fe20000010899 */
[----:B------:R-:W-:Y:S01]  /*2e50*/  FFMA.FTZ R151, R151, R168, R162 ;  /* 0x000000a897977223 */ /* 0x000fe200000100a2 */
[----:B----4-:R-:W-:Y:S01]  /*2e60*/  FADD.FTZ R25, R25, R164 ;  /* 0x000000a419197221 */ /* 0x010fe20000010000 */
[----:B------:R-:W-:-:S07]  /*2e70*/  FADD.FTZ R24, R24, R155 ;  /* 0x0000009b18187221 */ /* 0x000fce0000010000 */
.L_x_15359:
[----:B------:R-:W-:Y:S05]  /*2e80*/  BSYNC.RECONVERGENT B0 ;  /* 0x0000000000007941 */ /* 0x000fea0003800200 */
.L_x_15358:
[----:B--2---:R2:W1:Y:S01]  /*2e90*/  SHFL.DOWN PT, R168, R150, 0x4, 0x1f ;  /* 0x08801f0096a87f89 */ /* 0x00446200000e0000 */
[----:B------:R-:W-:Y:S03]  /*2ea0*/  BSSY.RECONVERGENT B0, `(.L_x_15360) ;  /* 0x000000f000007945 */ /* 0x000fe60003800200 */
[----:B---3--:R2:W3:Y:S04]  /*2eb0*/  SHFL.DOWN PT, R162, R151, 0x4, 0x1f ;  /* 0x08801f0097a27f89 */ /* 0x0084e800000e0000 */
[----:B0-----:R2:W0:Y:S04]  /*2ec0*/  SHFL.DOWN PT, R157, R25, 0x4, 0x1f ;  /* 0x08801f00199d7f89 */ /* 0x00142800000e0000 */
        /* <DEDUP_REMOVED lines=8> */
[-C--:B-12---:R-:W-:Y:S01]  /*2f50*/  FFMA.FTZ R150, R150, R168.reuse, -R153 ;  /* 0x000000a896967223 */ /* 0x086fe20000010899 */
[----:B------:R-:W-:Y:S01]  /*2f60*/  FFMA.FTZ R151, R151, R168, R162 ;  /* 0x000000a897977223 */ /* 0x000fe200000100a2 */
[----:B----4-:R-:W-:Y:S01]  /*2f70*/  FADD.FTZ R25, R25, R164 ;  /* 0x000000a419197221 */ /* 0x010fe20000010000 */
[----:B------:R-:W-:-:S07]  /*2f80*/  FADD.FTZ R24, R24, R155 ;  /* 0x0000009b18187221 */ /* 0x000fce0000010000 */
.L_x_15361:
[----:B------:R-:W-:Y:S05]  /*2f90*/  BSYNC.RECONVERGENT B0 ;  /* 0x0000000000007941 */ /* 0x000fea0003800200 */
.L_x_15360:
[----:B-1----:R1:W1:Y:S01]  /*2fa0*/  SHFL.DOWN PT, R168, R150, 0x8, 0x1f ;  /* 0x09001f0096a87f89 */ /* 0x00226200000e0000 */
[----:B------:R-:W-:Y:S03]  /*2fb0*/  BSSY.RECONVERGENT B0, `(.L_x_15362) ;  /* 0x000000f000007945 */ /* 0x000fe60003800200 */
[----:B---3--:R3:W1:Y:S04]  /*2fc0*/  SHFL.DOWN PT, R162, R151, 0x8, 0x1f ;  /* 0x09001f0097a27f89 */ /* 0x00866800000e0000 */
        /* <DEDUP_REMOVED lines=13> */
.L_x_15363:
[----:B------:R-:W-:Y:S05]  /*30a0*/  BSYNC.RECONVERGENT B0 ;  /* 0x0000000000007941 */ /* 0x000fea0003800200 */
.L_x_15362:
        /* <DEDUP_REMOVED lines=16> */
.L_x_15365:
[----:B------:R-:W-:Y:S05]  /*31b0*/  BSYNC.RECONVERGENT B0 ;  /* 0x0000000000007941 */ /* 0x000fea0003800200 */
.L_x_15364:
[----:B------:R-:W-:Y:S01]  /*31c0*/  SHFL.DOWN PT, R159, R151, 0x1, 0x1f ;  /* 0x08201f00979f7f89 */ /* 0x000fe200000e0000 */
[C---:B------:R-:W-:Y:S01]  /*31d0*/  ISETP.NE.AND P1, PT, R38.reuse, 0x1f, PT ;  /* 0x0000001f2600780c */ /* 0x040fe20003f25270 */
[----:B------:R-:W-:Y:S01]  /*31e0*/  BSSY.RECONVERGENT B0, `(.L_x_15366) ;  /* 0x0000140000007945 */ /* 0x000fe20003800200 */
[----:B------:R-:W-:Y:S01]  /*31f0*/  ISETP.NE.AND P2, PT, R38, RZ, PT ;  /* 0x000000ff2600720c */ /* 0x000fe20003f45270 */
[----:B------:R-:W5:Y:S01]  /*3200*/  SHFL.IDX PT, R155, R7, RZ, 0x1f ;  /* 0x00001fff079b7589 */ /* 0x000f6200000e0000 */
[----:B------:R-:W-:-:S03]  /*3210*/  ISETP.GT.AND P3, PT, R57, 0xf, PT ;  /* 0x0000000f3900780c */ /* 0x000fc60003f64270 */
[----:B0-----:R-:W0:Y:S04]  /*3220*/  SHFL.DOWN PT, R157, R150, 0x1, 0x1f ;  /* 0x08201f00969d7f89 */ /* 0x001e2800000e0000 */
[----:B------:R-:W4:Y:S04]  /*3230*/  SHFL.IDX PT, R153, R6, RZ, 0x1f ;  /* 0x00001fff06997589 */ /* 0x000f2800000e0000 */
[----:B------:R-:W4:Y:S04]  /*3240*/  SHFL.DOWN PT, R161, R25, 0x1, 0x1f ;  /* 0x08201f0019a17f89 */ /* 0x000f2800000e0000 */
[----:B------:R-:W4:Y:S04]  /*3250*/  SHFL.DOWN PT, R163, R24, 0x1, 0x1f ;  /* 0x08201f0018a37f89 */ /* 0x000f2800000e0000 */
[----:B-123--:R-:W1:Y:S01]  /*3260*/  SHFL.IDX PT, R151, R151, RZ, 0x1f ;  /* 0x00001fff97977589 */ /* 0x00ee6200000e0000 */
[----:B-----5:R-:W-:-:S03]  /*3270*/  @P1 FMUL.FTZ R162, R159, R155 ;  /* 0x0000009b9fa21220 */ /* 0x020fc60000410000 */
[----:B------:R-:W-:Y:S01]  /*3280*/  SHFL.IDX PT, R150, R150, RZ, 0x1f ;  /* 0x00001fff96967589 */ /* 0x000fe200000e0000 */
[----:B0-----:R-:W-:-:S03]  /*3290*/  @P1 FMUL.FTZ R164, R157, R155 ;  /* 0x0000009b9da41220 */ /* 0x001fc60000410000 */
[----:B----4-:R-:W-:Y:S01]  /*32a0*/  SHFL.IDX PT, R25, R25, RZ, 0x1f ;  /* 0x00001fff19197589 */ /* 0x010fe200000e0000 */
[-C--:B------:R-:W-:Y:S01]  /*32b0*/  @P1 FFMA.FTZ R162, R157, R153.reuse, -R162 ;  /* 0x000000999da21223 */ /* 0x080fe200000108a2 */
[----:B------:R-:W-:Y:S02]  /*32c0*/  @P1 FFMA.FTZ R164, R159, R153, R164 ;  /* 0x000000999fa41223 */ /* 0x000fe400000100a4 */
[----:B------:R-:W-:Y:S01]  /*32d0*/  SHFL.IDX PT, R24, R24, RZ, 0x1f ;  /* 0x00001fff18187589 */ /* 0x000fe200000e0000 */
[----:B------:R-:W-:Y:S01]  /*32e0*/  @P1 FADD.FTZ R153, R161, R162 ;  /* 0x000000a2a1991221 */ /* 0x000fe20000010000 */
[-C--:B------:R-:W-:Y:S01]  /*32f0*/  FMUL.FTZ R162, R145, R160.reuse ;  /* 0x000000a091a27220 */ /* 0x080fe20000410000 */
[----:B------:R-:W-:Y:S02]  /*3300*/  @P1 FADD.FTZ R155, R163, R164 ;  /* 0x000000a4a39b1221 */ /* 0x000fe40000010000 */
[-C--:B------:R-:W-:Y:S01]  /*3310*/  FMUL.FTZ R168, R153, R11.reuse ;  /* 0x0000000b99a87220 */ /* 0x080fe20000410000 */
[C---:B------:R-:W-:Y:S01]  /*3320*/  FMUL.FTZ R164, R149.reuse, R160 ;  /* 0x000000a095a47220 */ /* 0x040fe20000410000 */
[----:B------:R-:W-:Y:S01]  /*3330*/  FFMA.FTZ R162, R149, R158, -R162 ;  /* 0x0000009e95a27223 */ /* 0x000fe200000108a2 */
[C---:B------:R-:W-:Y:S01]  /*3340*/  FMUL.FTZ R166, R155.reuse, R11 ;  /* 0x0000000b9ba67220 */ /* 0x040fe20000410000 */
[----:B------:R-:W-:Y:S01]  /*3350*/  FFMA.FTZ R155, R155, R10, -R168 ;  /* 0x0000000a9b9b7223 */ /* 0x000fe200000108a8 */
[----:B------:R-:W-:Y:S01]  /*3360*/  FFMA.FTZ R145, R145, R158, R164 ;  /* 0x0000009e91917223 */ /* 0x000fe200000100a4 */
[----:B------:R-:W-:Y:S01]  /*3370*/  @P2 FADD.FTZ R158, R147, R162 ;  /* 0x000000a2939e2221 */ /* 0x000fe20000010000 */
[----:B------:R-:W-:Y:S01]  /*3380*/  FFMA.FTZ R153, R153, R10, R166 ;  /* 0x0000000a99997223 */ /* 0x000fe200000100a6 */
[----:B------:R-:W-:Y:S01]  /*3390*/  FADD.FTZ R148, R148, R155 ;  /* 0x0000009b94947221 */ /* 0x000fe20000010000 */
[----:B------:R-:W-:Y:S01]  /*33a0*/  @P2 FADD.FTZ R160, R2, R145 ;  /* 0x0000009102a02221 */ /* 0x000fe20000010000 */
[----:B------:R-:W-:Y:S01]  /*33b0*/  ISETP.GT.AND P1, PT, R57, 0x1e, PT ;  /* 0x0000001e3900780c */ /* 0x000fe20003f24270 */
[----:B------:R-:W-:Y:S01]  /*33c0*/  FADD.FTZ R146, R146, R153 ;  /* 0x0000009992927221 */ /* 0x000fe20000010000 */
[----:B------:R-:W-:Y:S01]  /*33d0*/  FMUL.FTZ R2, R123, R148 ;  /* 0x000000947b027220 */ /* 0x000fe20000410000 */
[C---:B------:R-:W-:Y:S01]  /*33e0*/  FMUL.FTZ R11, R9.reuse, R160 ;  /* 0x000000a0090b7220 */ /* 0x040fe20000410000 */
[----:B------:R-:W-:Y:S01]  /*33f0*/  FMUL.FTZ R9, R9, R158 ;  /* 0x0000009e09097220 */ /* 0x000fe20000410000 */
[-C--:B------:R-:W-:Y:S01]  /*3400*/  FMUL.FTZ R145, R123, R146.reuse ;  /* 0x000000927b917220 */ /* 0x080fe20000410000 */
[C---:B------:R-:W-:Y:S01]  /*3410*/  FFMA.FTZ R2, R119.reuse, R146, R2 ;  /* 0x0000009277027223 */ /* 0x040fe20000010002 */
        /* <DEDUP_REMOVED lines=12> */
[----:B------:R-:W-:Y:S01]  /*34e0*/  FFMA.FTZ R10, R113, R143, R10 ;  /* 0x0000008f710a7223 */ /* 0x000fe2000001000a */
[----:B------:R-:W-:Y:S01]  /*34f0*/  FMUL.FTZ R162, R104, R146 ;  /* 0x0000009268a27220 */ /* 0x000fe20000410000 */
[----:B------:R-:W-:Y:S01]  /*3500*/  FFMA.FTZ R158, R125, R2, R9 ;  /* 0x000000027d9e7223 */ /* 0x000fe20000010009 */
[----:B------:R-:W-:Y:S01]  /*3510*/  FADD.FTZ R145, R142, R145 ;  /* 0x000000918e917221 */ /* 0x000fe20000010000 */
[----:B------:R-:W-:Y:S01]  /*3520*/  FFMA.FTZ R9, R113, R11, -R8 ;  /* 0x0000000b71097223 */ /* 0x000fe20000010808 */
[----:B------:R-:W-:Y:S01]  /*3530*/  ISETP.GT.AND P2, PT, R57, 0x1d, PT ;  /* 0x0000001d3900780c */ /* 0x000fe20003f44270 */
[----:B------:R-:W-:Y:S01]  /*3540*/  FADD.FTZ R142, R141, R158 ;  /* 0x0000009e8d8e7221 */ /* 0x000fe20000010000 */
[----:B------:R-:W-:Y:S01]  /*3550*/  FMUL.FTZ R158, R124, R145 ;  /* 0x000000917c9e7220 */ /* 0x000fe20000410000 */
[----:B------:R-:W-:Y:S01]  /*3560*/  FADD.FTZ R141, RZ, R10 ;  /* 0x0000000aff8d7221 */ /* 0x000fe20000010000 */
[----:B------:R-:W-:Y:S01]  /*3570*/  FADD.FTZ R157, R106, R9 ;  /* 0x000000096a9d7221 */ /* 0x000fe20000010000 */
[-C--:B------:R-:W-:Y:S01]  /*3580*/  FMUL.FTZ R160, R124, R142.reuse ;  /* 0x0000008e7ca07220 */ /* 0x080fe20000410000 */
        /* <DEDUP_REMOVED lines=9> */
[----:B------:R-:W-:Y:S01]  /*3620*/  FADD.FTZ R159, R107, R8 ;  /* 0x000000086b9f7221 */ /* 0x000fe20000010000 */
[----:B------:R-:W-:Y:S01]  /*3630*/  FADD.FTZ R140, RZ, R10 ;  /* 0x0000000aff8c7221 */ /* 0x000fe20000010000 */
[-C--:B------:R-:W-:Y:S01]  /*3640*/  FMUL.FTZ R158, R122, R147.reuse ;  /* 0x000000937a9e7220 */ /* 0x080fe20000410000 */
[----:B------:R-:W-:Y:S01]  /*3650*/  FFMA.FTZ R149, R120, R147, -R9 ;  /* 0x0000009378957223 */ /* 0x000fe20000010809 */
[C---:B------:R-:W-:Y:S01]  /*3660*/  FMUL.FTZ R10, R118.reuse, R159 ;  /* 0x0000009f760a7220 */ /* 0x040fe20000410000 */
[-C--:B------:R-:W-:Y:S01]  /*3670*/  FMUL.FTZ R8, R118, R140.reuse ;  /* 0x0000008c76087220 */ /* 0x080fe20000410000 */
[----:B------:R-:W-:Y:S01]  /*3680*/  FFMA.FTZ R158, R120, R139, R158 ;  /* 0x0000008b789e7223 */ /* 0x000fe2000001009e */
[----:B------:R-:W-:Y:S01]  /*3690*/  FADD.FTZ R149, R138, R149 ;  /* 0x000000958a957221 */ /* 0x000fe20000010000 */
[C---:B------:R-:W-:Y:S01]  /*36a0*/  FFMA.FTZ R10, R117.reuse, R140, R10 ;  /* 0x0000008c750a7223 */ /* 0x040fe2000001000a */
[----:B------:R-:W-:Y:S01]  /*36b0*/  FFMA.FTZ R9, R117, R159, -R8 ;  /* 0x0000009f75097223 */ /* 0x000fe20000010808 */
        /* <DEDUP_REMOVED lines=17> */
[C---:B------:R-:W-:Y:S01]  /*37d0*/  FFMA.FTZ R9, R115.reuse, R136, -R10 ;  /* 0x0000008873097223 */ /* 0x040fe2000001080a */
        /* <DEDUP_REMOVED lines=16> */
[----:B------:R-:W-:Y:S01]  /*38e0*/  FFMA.FTZ R9, R0, R11, RZ ;  /* 0x0000000b00097223 */ /* 0x000fe200000100ff */
[C---:B------:R-:W-:Y:S01]  /*38f0*/  FFMA.FTZ R8, R125.reuse, R167, -R8 ;  /* 0x000000a77d087223 */ /* 0x040fe20000010808 */
[----:B------:R-:W-:Y:S01]  /*3900*/  FFMA.FTZ R124, R125, R155, R126 ;  /* 0x0000009b7d7c7223 */ /* 0x000fe2000001007e */
[----:B------:R-:W-:Y:S01]  /*3910*/  FADD.FTZ R117, R132, R117 ;  /* 0x0000007584757221 */ /* 0x000fe20000010000 */
[----:B------:R-:W-:Y:S01]  /*3920*/  FMUL.FTZ R113, R96, R127 ;  /* 0x0000007f60717220 */ /* 0x000fe20000410000 */
[----:B------:R-:W-:Y:S01]  /*3930*/  FFMA.FTZ R10, R88, R157, R9 ;  /* 0x0000009d580a7223 */ /* 0x000fe20000010009 */
[----:B------:R-:W-:Y:S01]  /*3940*/  FADD.FTZ R116, -R105, R11 ;  /* 0x0000000b69747221 */ /* 0x000fe20000010100 */
[----:B------:R-:W-:Y:S01]  /*3950*/  FADD.FTZ R124, RZ, R124 ;  /* 0x0000007cff7c7221 */ /* 0x000fe20000010000 */
[----:B------:R-:W-:Y:S01]  /*3960*/  FADD.FTZ R158, R111, R8 ;  /* 0x000000086f9e7221 */ /* 0x000fe20000010000 */
[----:B------:R-:W-:Y:S01]  /*3970*/  FMUL.FTZ R114, R98, R133 ;  /* 0x0000008562727220 */ /* 0x000fe20000410000 */
[----:B------:R-:W-:Y:S01]  /*3980*/  FMUL.FTZ R9, R96, R117 ;  /* 0x0000007560097220 */ /* 0x000fe20000410000 */
[----:B------:R-:W-:Y:S01]  /*3990*/  FMUL.FTZ R11, R143, R113 ;  /* 0x000000718f0b7220 */ /* 0x000fe20000410000 */
[----:B------:R-:W-:Y:S01]  /*39a0*/  FADD.FTZ R121, -R106, R157 ;  /* 0x0000009d6a797221 */ /* 0x000fe20000010100 */
[----:B------:R-:W-:Y:S01]  /*39b0*/  FFMA.FTZ R157, R89, R159, R10 ;  /* 0x0000009f599d7223 */ /* 0x000fe2000001000a */
[C---:B------:R-:W-:Y:S01]  /*39c0*/  FMUL.FTZ R8, R123.reuse, R124 ;  /* 0x0000007c7b087220 */ /* 0x040fe20000410000 */
[----:B------:R-:W-:Y:S01]  /*39d0*/  FMUL.FTZ R10, R123, R158 ;  /* 0x0000009e7b0a7220 */ /* 0x000fe20000410000 */
[----:B------:R-:W-:Y:S01]  /*39e0*/  FMUL.FTZ R126, R98, R115 ;  /* 0x00000073627e7220 */ /* 0x000fe20000410000 */
[----:B------:R-:W-:Y:S01]  /*39f0*/  FMUL.FTZ R132, R141, R114 ;  /* 0x000000728d847220 */ /* 0x000fe20000410000 */
[----:B------:R-:W-:Y:S01]  /*3a00*/  FFMA.FTZ R122, R116, R9, -R11 ;  /* 0x00000009747a7223 */ /* 0x000fe2000001080b */
[----:B------:R-:W-:Y:S01]  /*3a10*/  FMUL.FTZ R123, R97, R135 ;  /* 0x00000087617b7220 */ /* 0x000fe20000410000 */
[----:B------:R-:W-:Y:S01]  /*3a20*/  FMUL.FTZ R11, R143, R9 ;  /* 0x000000098f0b7220 */ /* 0x000fe20000410000 */
[----:B------:R-:W-:Y:S01]  /*3a30*/  FADD.FTZ R120, -R107, R159 ;  /* 0x0000009f6b787221 */ /* 0x000fe20000010100 */
[----:B------:R-:W-:Y:S01]  /*3a40*/  FFMA.FTZ R125, R121, R126, -R132 ;  /* 0x0000007e797d7223 */ /* 0x000fe20000010884 */
[----:B------:R-:W-:Y:S01]  /*3a50*/  FMUL.FTZ R159, R97, R136 ;  /* 0x00000088619f7220 */ /* 0x000fe20000410000 */
[----:B------:R-:W-:Y:S01]  /*3a60*/  FMUL.FTZ R161, R140, R123 ;  /* 0x0000007b8ca17220 */ /* 0x000fe20000410000 */
[----:B------:R-:W-:Y:S01]  /*3a70*/  FMUL.FTZ R126, R141, R126 ;  /* 0x0000007e8d7e7220 */ /* 0x000fe20000410000 */
[----:B------:R-:W-:Y:S01]  /*3a80*/  FFMA.FTZ R11, R116, R113, R11 ;  /* 0x00000071740b7223 */ /* 0x000fe2000001000b */
[----:B------:R-:W-:Y:S01]  /*3a90*/  FADD.FTZ R122, RZ, R122 ;  /* 0x0000007aff7a7221 */ /* 0x000fe20000010000 */
[----:B------:R-:W-:Y:S01]  /*3aa0*/  FFMA.FTZ R9, R119, R158, -R8 ;  /* 0x0000009e77097223 */ /* 0x000fe20000010808 */
[-C--:B------:R-:W-:Y:S01]  /*3ab0*/  FFMA.FTZ R8, R120, R159.reuse, -R161 ;  /* 0x0000009f78087223 */ /* 0x080fe200000108a1 */
[----:B------:R-:W-:Y:S01]  /*3ac0*/  FFMA.FTZ R126, R121, R114, R126 ;  /* 0x00000072797e7223 */ /* 0x000fe2000001007e */
[----:B------:R-:W-:Y:S01]  /*3ad0*/  FADD.FTZ R11, RZ, R11 ;  /* 0x0000000bff0b7221 */ /* 0x000fe20000010000 */
[----:B------:R-:W-:Y:S01]  /*3ae0*/  FADD.FTZ R125, R122, R125 ;  /* 0x0000007d7a7d7221 */ /* 0x000fe20000010000 */
[----:B------:R-:W-:Y:S01]  /*3af0*/  FMUL.FTZ R159, R140, R159 ;  /* 0x0000009f8c9f7220 */ /* 0x000fe20000410000 */
[----:B------:R-:W-:Y:S01]  /*3b00*/  FMUL.FTZ R122, R100, R137 ;  /* 0x00000089647a7220 */ /* 0x000fe20000410000 */
[----:B------:R-:W-:Y:S01]  /*3b10*/  FFMA.FTZ R160, R119, R124, R10 ;  /* 0x0000007c77a07223 */ /* 0x000fe2000001000a */
[----:B------:R-:W-:Y:S01]  /*3b20*/  FADD.FTZ R126, R11, R126 ;  /* 0x0000007e0b7e7221 */ /* 0x000fe20000010000 */
[----:B------:R-:W-:Y:S01]  /*3b30*/  FFMA.FTZ R159, R120, R123, R159 ;  /* 0x0000007b789f7223 */ /* 0x000fe2000001009f */
[----:B------:R-:W-:Y:S01]  /*3b40*/  FADD.FTZ R119, -R108, R163 ;  /* 0x000000a36c777221 */ /* 0x000fe20000010100 */
[----:B------:R-:W-:Y:S01]  /*3b50*/  FMUL.FTZ R134, R100, R149 ;  /* 0x0000009564867220 */ /* 0x000fe20000410000 */
[----:B------:R-:W-:Y:S01]  /*3b60*/  FMUL.FTZ R138, R153, R122 ;  /* 0x0000007a998a7220 */ /* 0x000fe20000410000 */
[----:B------:R-:W-:Y:S01]  /*3b70*/  FADD.FTZ R126, R126, R159 ;  /* 0x0000009f7e7e7221 */ /* 0x000fe20000010000 */
[----:B------:R-:W-:Y:S01]  /*3b80*/  FFMA.FTZ R11, R0, -R143, RZ ;  /* 0x8000008f000b7223 */ /* 0x000fe200000100ff */
[----:B------:R-:W-:Y:S01]  /*3b90*/  FADD.FTZ R10, R125, R8 ;  /* 0x000000087d0a7221 */ /* 0x000fe20000010000 */
[-C--:B------:R-:W-:Y:S01]  /*3ba0*/  FFMA.FTZ R159, R119, R134.reuse, -R138 ;  /* 0x00000086779f7223 */ /* 0x080fe2000001088a */
[----:B------:R-:W-:Y:S01]  /*3bb0*/  FMUL.FTZ R134, R153, R134 ;  /* 0x0000008699867220 */ /* 0x000fe20000410000 */
[----:B------:R-:W-:Y:S01]  /*3bc0*/  FFMA.FTZ R8, R88, -R141, R11 ;  /* 0x8000008d58087223 */ /* 0x000fe2000001000b */
[----:B------:R-:W-:Y:S01]  /*3bd0*/  FFMA.FTZ R132, R90, R163, R157 ;  /* 0x000000a35a847223 */ /* 0x000fe2000001009d */
[----:B------:R-:W-:Y:S01]  /*3be0*/  FMUL.FTZ R157, R99, R139 ;  /* 0x0000008b639d7220 */ /* 0x000fe20000410000 */
[----:B------:R-:W-:Y:S01]  /*3bf0*/  FFMA.FTZ R11, R119, R122, R134 ;  /* 0x0000007a770b7223 */ /* 0x000fe20000010086 */
[----:B------:R-:W-:Y:S01]  /*3c00*/  FADD.FTZ R125, -R109, R165 ;  /* 0x000000a56d7d7221 */ /* 0x000fe20000010100 */
[----:B------:R-:W-:Y:S01]  /*3c10*/  FFMA.FTZ R161, R91, R165, R132 ;  /* 0x000000a55ba17223 */ /* 0x000fe20000010084 */
[----:B------:R-:W-:Y:S01]  /*3c20*/  FMUL.FTZ R132, R99, R147 ;  /* 0x0000009363847220 */ /* 0x000fe20000410000 */
[----:B------:R-:W-:Y:S01]  /*3c30*/  FADD.FTZ R126, R126, R11 ;  /* 0x0000000b7e7e7221 */ /* 0x000fe20000010000 */
[----:B------:R-:W-:Y:S01]  /*3c40*/  FFMA.FTZ R11, R89, -R140, R8 ;  /* 0x8000008c590b7223 */ /* 0x000fe20000010008 */
[C---:B------:R-:W-:Y:S01]  /*3c50*/  FMUL.FTZ R165, R118.reuse, R157 ;  /* 0x0000009d76a57220 */ /* 0x040fe20000410000 */
[-C--:B------:R-:W-:Y:S01]  /*3c60*/  FMUL.FTZ R134, R118, R132.reuse ;  /* 0x0000008476867220 */ /* 0x080fe20000410000 */
[----:B------:R-:W-:Y:S01]  /*3c70*/  FADD.FTZ R10, R10, R159 ;  /* 0x0000009f0a0a7221 */ /* 0x000fe20000010000 */
[----:B------:R-:W-:Y:S01]  /*3c80*/  FFMA.FTZ R8, R90, -R153, R11 ;  /* 0x800000995a087223 */ /* 0x000fe2000001000b */
[C---:B------:R-:W-:Y:S01]  /*3c90*/  FFMA.FTZ R165, R125.reuse, R132, -R165 ;  /* 0x000000847da57223 */ /* 0x040fe200000108a5 */
[----:B------:R-:W-:Y:S01]  /*3ca0*/  FMUL.FTZ R138, R102, R142 ;  /* 0x0000008e668a7220 */ /* 0x000fe20000410000 */
[----:B------:R-:W-:Y:S01]  /*3cb0*/  FFMA.FTZ R163, R125, R157, R134 ;  /* 0x0000009d7da37223 */ /* 0x000fe20000010086 */
[----:B------:R-:W-:Y:S01]  /*3cc0*/  FFMA.FTZ R11, R91, -R118, R8 ;  /* 0x800000765b0b7223 */ /* 0x000fe20000010008 */
[----:B------:R-:W-:Y:S01]  /*3cd0*/  FADD.FTZ R173, R112, R9 ;  /* 0x0000000970ad7221 */ /* 0x000fe20000010000 */
[----:B------:R-:W-:Y:S01]  /*3ce0*/  FFMA.FTZ R132, R92, R167, R161 ;  /* 0x000000a75c847223 */ /* 0x000fe200000100a1 */
[----:B------:R-:W-:Y:S01]  /*3cf0*/  FADD.FTZ R10, R10, R165 ;  /* 0x000000a50a0a7221 */ /* 0x000fe20000010000 */
[----:B------:R-:W-:Y:S01]  /*3d00*/  FADD.FTZ R134, -R110, R167 ;  /* 0x000000a76e867221 */ /* 0x000fe20000010100 */
[----:B------:R-:W-:Y:S01]  /*3d10*/  FMUL.FTZ R8, R102, R145 ;  /* 0x0000009166087220 */ /* 0x000fe20000410000 */
[----:B------:R-:W-:Y:S01]  /*3d20*/  FMUL.FTZ R9, R155, R138 ;  /* 0x0000008a9b097220 */ /* 0x000fe20000410000 */
[----:B------:R-:W-:Y:S01]  /*3d30*/  FMUL.FTZ R165, R101, R2 ;  /* 0x0000000265a57220 */ /* 0x000fe20000410000 */
[----:B------:R-:W-:Y:S01]  /*3d40*/  FFMA.FTZ R161, R93, R158, R132 ;  /* 0x0000009e5da17223 */ /* 0x000fe20000010084 */
[----:B------:R-:W-:Y:S01]  /*3d50*/  FADD.FTZ R158, -R111, R158 ;  /* 0x0000009e6f9e7221 */ /* 0x000fe20000010100 */
[----:B------:R-:W-:Y:S01]  /*3d60*/  FFMA.FTZ R159, R134, R8, -R9 ;  /* 0x00000008869f7223 */ /* 0x000fe20000010809 */
[----:B------:R-:W-:Y:S01]  /*3d70*/  FMUL.FTZ R167, R101, R144 ;  /* 0x0000009065a77220 */ /* 0x000fe20000410000 */
[----:B------:R-:W-:Y:S01]  /*3d80*/  FMUL.FTZ R9, R155, R8 ;  /* 0x000000089b097220 */ /* 0x000fe20000410000 */
[----:B------:R-:W-:Y:S01]  /*3d90*/  FMUL.FTZ R169, R124, R165 ;  /* 0x000000a57ca97220 */ /* 0x000fe20000410000 */
[----:B------:R-:W-:Y:S01]  /*3da0*/  FADD.FTZ R126, R126, R163 ;  /* 0x000000a37e7e7221 */ /* 0x000fe20000010000 */
[----:B------:R-:W-:Y:S01]  /*3db0*/  FADD.FTZ R163, RZ, R160 ;  /* 0x000000a0ffa37221 */ /* 0x000fe20000010000 */
[----:B------:R-:W-:Y:S01]  /*3dc0*/  FFMA.FTZ R9, R134, R138, R9 ;  /* 0x0000008a86097223 */ /* 0x000fe20000010009 */
[-C--:B------:R-:W-:Y:S01]  /*3dd0*/  FFMA.FTZ R169, R158, R167.reuse, -R169 ;  /* 0x000000a79ea97223 */ /* 0x080fe200000108a9 */
[----:B------:R-:W-:Y:S01]  /*3de0*/  FMUL.FTZ R167, R124, R167 ;  /* 0x000000a77ca77220 */ /* 0x000fe20000410000 */
[----:B------:R-:W-:Y:S01]  /*3df0*/  FMUL.FTZ R132, R104, R148 ;  /* 0x0000009468847220 */ /* 0x000fe20000410000 */
[----:B------:R-:W-:Y:S01]  /*3e00*/  FADD.FTZ R9, R126, R9 ;  /* 0x000000097e097221 */ /* 0x000fe20000010000 */
[----:B------:R-:W-:Y:S01]  /*3e10*/  FFMA.FTZ R8, R92, -R155, R11 ;  /* 0x8000009b5c087223 */ /* 0x000fe2000001000b */
[----:B------:R-:W-:Y:S01]  /*3e20*/  FFMA.FTZ R126, R158, R165, R167 ;  /* 0x000000a59e7e7223 */ /* 0x000fe200000100a7 */
[----:B------:R-:W-:Y:S01]  /*3e30*/  FADD.FTZ R160, -R112, R173 ;  /* 0x000000ad70a07221 */ /* 0x000fe20000010100 */
[C---:B------:R-:W-:Y:S01]  /*3e40*/  FMUL.FTZ R171, R163.reuse, R162 ;  /* 0x000000a2a3ab7220 */ /* 0x040fe20000410000 */
[----:B------:R-:W-:Y:S01]  /*3e50*/  FMUL.FTZ R11, R163, R132 ;  /* 0x00000084a30b7220 */ /* 0x000fe20000410000 */
[----:B------:R-:W-:Y:S01]  /*3e60*/  FADD.FTZ R10, R10, R159 ;  /* 0x0000009f0a0a7221 */ /* 0x000fe20000010000 */
[----:B------:R-:W-:Y:S01]  /*3e70*/  FADD.FTZ R9, R9, R126 ;  /* 0x0000007e09097221 */ /* 0x000fe20000010000 */
[----:B------:R-:W-:Y:S01]  /*3e80*/  FFMA.FTZ R8, R93, -R124, R8 ;  /* 0x8000007c5d087223 */ /* 0x000fe20000010008 */
[C---:B------:R-:W-:Y:S01]  /*3e90*/  FFMA.FTZ R171, R160.reuse, R132, -R171 ;  /* 0x00000084a0ab7223 */ /* 0x040fe200000108ab */
[----:B------:R-:W-:Y:S01]  /*3ea0*/  FFMA.FTZ R126, R160, R162, R11 ;  /* 0x000000a2a07e7223 */ /* 0x000fe2000001000b */
[----:B------:R-:W-:Y:S01]  /*3eb0*/  FADD.FTZ R10, R10, R169 ;  /* 0x000000a90a0a7221 */ /* 0x000fe20000010000 */
[C---:B------:R-:W-:Y:S01]  /*3ec0*/  FFMA.FTZ R11, R94.reuse, -R163, R8 ;  /* 0x800000a35e0b7223 */ /* 0x040fe20000010008 */
[----:B------:R-:W-:Y:S01]  /*3ed0*/  FFMA.FTZ R161, R94, R173, R161 ;  /* 0x000000ad5ea17223 */ /* 0x000fe200000100a1 */
[----:B------:R-:W-:Y:S01]  /*3ee0*/  FADD.FTZ R8, R9, R126 ;  /* 0x0000007e09087221 */ /* 0x000fe20000010000 */
[----:B------:R-:W-:Y:S01]  /*3ef0*/  FADD.FTZ R171, R10, R171 ;  /* 0x000000ab0aab7221 */ /* 0x000fe20000010000 */
[----:B------:R-:W-:Y:S01]  /*3f00*/  FADD.FTZ R82, R123, R82 ;  /* 0x000000527b527221 */ /* 0x000fe20000010000 */
[----:B------:R-:W0:Y:S01]  /*3f10*/  SHFL.DOWN PT, R132, R11, 0x1, 0x1f ;  /* 0x08201f000b847f89 */ /* 0x000e2200000e0000 */
[----:B------:R-:W-:Y:S01]  /*3f20*/  MOV R10, R161 ;  /* 0x000000a1000a7202 */ /* 0x000fe20000000f00 */
[----:B------:R-:W-:Y:S01]  /*3f30*/  FADD.FTZ R87, R162, R87 ;  /* 0x00000057a2577221 */ /* 0x000fe20000010000 */
[----:B------:R-:W-:Y:S01]  /*3f40*/  MOV R9, R171 ;  /* 0x000000ab00097202 */ /* 0x000fe20000000f00 */
[----:B------:R1:W2:Y:S01]  /*3f50*/  SHFL.DOWN PT, R167, R161, 0x1, 0x1f ;  /* 0x08201f00a1a77f89 */ /* 0x0002a200000e0000 */
[----:B------:R-:W-:Y:S01]  /*3f60*/  FADD.FTZ R86, R165, R86 ;  /* 0x00000056a5567221 */ /* 0x000fe20000010000 */
[----:B------:R-:W-:Y:S01]  /*3f70*/  FADD.FTZ R85, R138, R85 ;  /* 0x000000558a557221 */ /* 0x000fe20000010000 */
[----:B------:R-:W-:Y:S01]  /*3f80*/  FADD.FTZ R84, R157, R84 ;  /* 0x000000549d547221 */ /* 0x000fe20000010000 */
[----:B------:R-:W3:Y:S01]  /*3f90*/  SHFL.DOWN PT, R159, R8, 0x1, 0x1f ;  /* 0x08201f00089f7f89 */ /* 0x000ee200000e0000 */
[----:B------:R-:W-:-:S03]  /*3fa0*/  FADD.FTZ R83, R122, R83 ;  /* 0x000000537a537221 */ /* 0x000fc60000010000 */
[----:B------:R-:W4:Y:S01]  /*3fb0*/  SHFL.DOWN PT, R126, R171, 0x1, 0x1f ;  /* 0x08201f00ab7e7f89 */ /* 0x000f2200000e0000 */
[-C--:B-1----:R-:W-:Y:S01]  /*3fc0*/  FMUL.FTZ R161, R151, R7.reuse ;  /* 0x0000000797a17220 */ /* 0x082fe20000410000 */
[----:B0-----:R-:W-:Y:S01]  /*3fd0*/  @!P1 FADD.FTZ R11, R11, R132 ;  /* 0x000000840b0b9221 */ /* 0x001fe20000010000 */
[-C--:B------:R-:W-:Y:S02]  /*3fe0*/  FMUL.FTZ R132, R151, R6.reuse ;  /* 0x0000000697847220 */ /* 0x080fe40000410000 */
[----:B------:R-:W-:Y:S01]  /*3ff0*/  FFMA.FTZ R6, R150, R6, -R161 ;  /* 0x0000000696067223 */ /* 0x000fe200000108a1 */
[----:B--2---:R-:W-:Y:S01]  /*4000*/  @!P1 FADD.FTZ R10, R10, R167 ;  /* 0x000000a70a0a9221 */ /* 0x004fe20000010000 */
[----:B------:R-:W0:Y:S01]  /*4010*/  SHFL.DOWN PT, R166, R11, 0x2, 0x1f ;  /* 0x08401f000ba67f89 */ /* 0x000e2200000e0000 */
[----:B------:R-:W-:Y:S01]  /*4020*/  FFMA.FTZ R7, R150, R7, R132 ;  /* 0x0000000796077223 */ /* 0x000fe20000010084 */
[----:B------:R-:W-:Y:S01]  /*4030*/  FADD.FTZ R6, R25, R6 ;  /* 0x0000000619067221 */ /* 0x000fe20000010000 */
[----:B---3--:R-:W-:Y:S01]  /*4040*/  @!P1 FADD.FTZ R8, R159, R8 ;  /* 0x000000089f089221 */ /* 0x008fe20000010000 */
[----:B------:R-:W1:Y:S01]  /*4050*/  SHFL.DOWN PT, R169, R10, 0x2, 0x1f ;  /* 0x08401f000aa97f89 */ /* 0x000e6200000e0000 */
[-C--:B------:R-:W-:Y:S01]  /*4060*/  FMUL.FTZ R159, R151, R5.reuse ;  /* 0x00000005979f7220 */ /* 0x080fe20000410000 */
[----:B------:R-:W-:Y:S01]  /*4070*/  FADD.FTZ R7, R24, R7 ;  /* 0x0000000718077221 */ /* 0x000fe20000010000 */
[----:B----4-:R-:W-:Y:S01]  /*4080*/  @!P1 FADD.FTZ R9, R9, R126 ;  /* 0x0000007e09099221 */ /* 0x010fe20000010000 */
[----:B------:R-:W2:Y:S01]  /*4090*/  SHFL.DOWN PT, R167, R8, 0x2, 0x1f ;  /* 0x08401f0008a77f89 */ /* 0x000ea200000e0000 */
[----:B------:R-:W-:Y:S01]  /*40a0*/  ISETP.NE.AND P1, PT, R38, RZ, PT ;  /* 0x000000ff2600720c */ /* 0x000fe20003f25270 */
[-C--:B------:R-:W-:Y:S01]  /*40b0*/  FMUL.FTZ R126, R151, R4.reuse ;  /* 0x00000004977e7220 */ /* 0x080fe20000410000 */
[C---:B------:R-:W-:Y:S01]  /*40c0*/  FFMA.FTZ R4, R150.reuse, R4, -R159 ;  /* 0x0000000496047223 */ /* 0x040fe2000001089f */
[----:B------:R-:W3:Y:S01]  /*40d0*/  SHFL.DOWN PT, R164, R9, 0x2, 0x1f ;  /* 0x08401f0009a47f89 */ /* 0x000ee200000e0000 */
[C---:B------:R-:W-:Y:S01]  /*40e0*/  FMUL.FTZ R151, R13.reuse, R148 ;  /* 0x000000940d977220 */ /* 0x040fe20000410000 */
[----:B------:R-:W-:Y:S01]  /*40f0*/  FFMA.FTZ R5, R150, R5, R126 ;  /* 0x0000000596057223 */ /* 0x000fe2000001007e */
[----:B------:R-:W-:-:S02]  /*4100*/  FMUL.FTZ R25, R13, R146 ;  /* 0x000000920d197220 */ /* 0x000fc40000410000 */
[C---:B------:R-:W-:Y:S02]  /*4110*/  FFMA.FTZ R151, R12.reuse, R146, R151 ;  /* 0x000000920c977223 */ /* 0x040fe40000010097 */
[----:B------:R-:W-:Y:S01]  /*4120*/  FFMA.FTZ R148, R12, R148, -R25 ;  /* 0x000000940c947223 */ /* 0x000fe20000010819 */
[C---:B------:R-:W-:Y:S01]  /*4130*/  FMUL.FTZ R25, R13.reuse, R144 ;  /* 0x000000900d197220 */ /* 0x040fe20000410000 */
[----:B------:R-:W-:Y:S01]  /*4140*/  FMUL.FTZ R160, R160, R151 ;  /* 0x00000097a0a07220 */ /* 0x000fe20000410000 */
[----:B------:R4:W-:Y:S01]  /*4150*/  @!P1 STS.128 [UR7+0x1770], R4 ;  /* 0x00177004ff009988 */ /* 0x0009e20008000c07 */
[-C--:B------:R-:W-:Y:S01]  /*4160*/  FMUL.FTZ R151, R13, R2.reuse ;  /* 0x000000020d977220 */ /* 0x080fe20000410000 */
[----:B0-----:R-:W-:Y:S01]  /*4170*/  @!P2 FADD.FTZ R11, R11, R166 ;  /* 0x000000a60b0ba221 */ /* 0x001fe20000010000 */
[C---:B------:R-:W-:Y:S01]  /*4180*/  FFMA.FTZ R25, R12.reuse, R2, R25 ;  /* 0x000000020c197223 */ /* 0x040fe20000010019 */
[----:B------:R-:W-:Y:S01]  /*4190*/  FFMA.FTZ R148, R163, R148, R160 ;  /* 0x00000094a3947223 */ /* 0x000fe200000100a0 */
[----:B------:R-:W-:Y:S01]  /*41a0*/  FFMA.FTZ R151, R12, R144, -R151 ;  /* 0x000000900c977223 */ /* 0x000fe20000010897 */
[----:B-1----:R-:W-:Y:S01]  /*41b0*/  @!P2 FADD.FTZ R10, R10, R169 ;  /* 0x000000a90a0aa221 */ /* 0x002fe20000010000 */
[----:B------:R-:W0:Y:S01]  /*41c0*/  SHFL.DOWN PT, R24, R11, 0x4, 0x1f ;  /* 0x08801f000b187f89 */ /* 0x000e2200000e0000 */
[----:B------:R-:W-:Y:S01]  /*41d0*/  FMUL.FTZ R25, R158, R25 ;  /* 0x000000199e197220 */ /* 0x000fe20000410000 */
[----:B--2---:R-:W-:-:S02]  /*41e0*/  @!P2 FADD.FTZ R8, R8, R167 ;  /* 0x000000a70808a221 */ /* 0x004fc40000010000 */
[----:B------:R-:W1:Y:S01]  /*41f0*/  SHFL.DOWN PT, R161, R10, 0x4, 0x1f ;  /* 0x08801f000aa17f89 */ /* 0x000e6200000e0000 */
[----:B------:R-:W-:Y:S01]  /*4200*/  FFMA.FTZ R25, R124, R151, R25 ;  /* 0x000000977c197223 */ /* 0x000fe20000010019 */
[----:B---3--:R-:W-:Y:S02]  /*4210*/  @!P2 FADD.FTZ R9, R9, R164 ;  /* 0x000000a40909a221 */ /* 0x008fe40000010000 */
[----:B------:R-:W2:Y:S01]  /*4220*/  SHFL.DOWN PT, R159, R8, 0x4, 0x1f ;  /* 0x08801f00089f7f89 */ /* 0x000ea200000e0000 */
[----:B----4-:R-:W-:Y:S01]  /*4230*/  FMUL.FTZ R5, R13, R145 ;  /* 0x000000910d057220 */ /* 0x010fe20000410000 */
[----:B------:R-:W-:Y:S01]  /*4240*/  ISETP.GT.AND P2, PT, R57, 0x1b, PT ;  /* 0x0000001b3900780c */ /* 0x000fe20003f44270 */
[----:B------:R-:W-:Y:S01]  /*4250*/  FFMA.FTZ R7, R79, R146, R148 ;  /* 0x000000924f077223 */ /* 0x000fe20000010094 */
[----:B------:R-:W3:Y:S01]  /*4260*/  SHFL.DOWN PT, R6, R9, 0x4, 0x1f ;  /* 0x08801f0009067f89 */ /* 0x000ee200000e0000 */
[----:B------:R-:W-:Y:S01]  /*4270*/  FFMA.FTZ R5, R12, R142, R5 ;  /* 0x0000008e0c057223 */ /* 0x000fe20000010005 */
[----:B------:R-:W-:Y:S01]  /*4280*/  FFMA.FTZ R2, R78, R2, R25 ;  /* 0x000000024e027223 */ /* 0x000fe20000010019 */
[----:B------:R-:W-:Y:S01]  /*4290*/  FADD.FTZ R70, R7, R70 ;  /* 0x0000004607467221 */ /* 0x000fe20000010000 */
[C---:B------:R-:W-:Y:S01]  /*42a0*/  FMUL.FTZ R4, R13.reuse, R142 ;  /* 0x0000008e0d047220 */ /* 0x040fe20000410000 */
[----:B------:R-:W-:Y:S01]  /*42b0*/  FMUL.FTZ R134, R134, R5 ;  /* 0x0000000586867220 */ /* 0x000fe20000410000 */
[----:B------:R-:W-:Y:S01]  /*42c0*/  FMUL.FTZ R5, R13, R139 ;  /* 0x0000008b0d057220 */ /* 0x000fe20000410000 */
[----:B------:R-:W-:Y:S01]  /*42d0*/  FADD.FTZ R69, R2, R69 ;  /* 0x0000004502457221 */ /* 0x000fe20000010000 */
[----:B------:R-:W-:-:S02]  /*42e0*/  FFMA.FTZ R4, R12, R145, -R4 ;  /* 0x000000910c047223 */ /* 0x000fc40000010804 */
[CC--:B------:R-:W-:Y:S01]  /*42f0*/  FFMA.FTZ R7, R12.reuse, R147.reuse, -R5 ;  /* 0x000000930c077223 */ /* 0x0c0fe20000010805 */
        /* <DEDUP_REMOVED lines=8> */
[----:B------:R-:W-:Y:S01]  /*4380*/  FMUL.FTZ R125, R125, R2 ;  /* 0x000000027d7d7220 */ /* 0x000fe20000410000 */
[----:B--2---:R-:W-:Y:S01]  /*4390*/  @!P2 FADD.FTZ R8, R8, R159 ;  /* 0x0000009f0808a221 */ /* 0x004fe20000010000 */
[----:B------:R-:W1:Y:S01]  /*43a0*/  SHFL.DOWN PT, R147, R10, 0x8, 0x1f ;  /* 0x09001f000a937f89 */ /* 0x000e6200000e0000 */
[-C--:B------:R-:W-:Y:S01]  /*43b0*/  FMUL.FTZ R4, R13, R137.reuse ;  /* 0x000000890d047220 */ /* 0x080fe20000410000 */
[C---:B------:R-:W-:Y:S01]  /*43c0*/  FFMA.FTZ R2, R12.reuse, R137, R5 ;  /* 0x000000890c027223 */ /* 0x040fe20000010005 */
[----:B---3--:R-:W-:Y:S01]  /*43d0*/  @!P2 FADD.FTZ R9, R9, R6 ;  /* 0x000000060909a221 */ /* 0x008fe20000010000 */
[----:B------:R-:W2:Y:S01]  /*43e0*/  SHFL.DOWN PT, R145, R8, 0x8, 0x1f ;  /* 0x09001f0008917f89 */ /* 0x000ea200000e0000 */
[----:B------:R-:W-:Y:S01]  /*43f0*/  ISETP.GT.AND P2, PT, R57, 0x17, PT ;  /* 0x000000173900780c */ /* 0x000fe20003f44270 */
[----:B------:R-:W-:Y:S01]  /*4400*/  FFMA.FTZ R4, R12, R149, -R4 ;  /* 0x000000950c047223 */ /* 0x000fe20000010804 */
[----:B------:R-:W-:Y:S01]  /*4410*/  FMUL.FTZ R2, R119, R2 ;  /* 0x0000000277027220 */ /* 0x000fe20000410000 */
[----:B------:R-:W3:Y:S01]  /*4420*/  SHFL.DOWN PT, R24, R9, 0x8, 0x1f ;  /* 0x09001f0009187f89 */ /* 0x000ee200000e0000 */
[----:B------:R-:W-:Y:S01]  /*4430*/  FFMA.FTZ R7, R118, R7, R125 ;  /* 0x0000000776077223 */ /* 0x000fe2000001007d */
[----:B------:R-:W-:Y:S01]  /*4440*/  FMUL.FTZ R5, R13, R135 ;  /* 0x000000870d057220 */ /* 0x000fe20000410000 */
[----:B------:R-:W-:Y:S01]  /*4450*/  FFMA.FTZ R4, R153, R4, R2 ;  /* 0x0000000499047223 */ /* 0x000fe20000010002 */
[-C--:B------:R-:W-:Y:S01]  /*4460*/  FMUL.FTZ R2, R13, R136.reuse ;  /* 0x000000880d027220 */ /* 0x080fe20000410000 */
[----:B------:R-:W-:Y:S01]  /*4470*/  FFMA.FTZ R6, R76, R139, R7 ;  /* 0x0000008b4c067223 */ /* 0x000fe20000010007 */
[C---:B------:R-:W-:Y:S01]  /*4480*/  FFMA.FTZ R7, R12.reuse, R136, -R5 ;  /* 0x000000880c077223 */ /* 0x040fe20000010805 */
[----:B------:R-:W-:Y:S01]  /*4490*/  FFMA.FTZ R137, R75, R137, R4 ;  /* 0x000000894b897223 */ /* 0x000fe20000010004 */
[----:B------:R-:W-:Y:S01]  /*44a0*/  FFMA.FTZ R5, R12, R135, R2 ;  /* 0x000000870c057223 */ /* 0x000fe20000010002 */
[----:B------:R-:W-:Y:S01]  /*44b0*/  FADD.FTZ R68, R25, R68 ;  /* 0x0000004419447221 */ /* 0x000fe20000010000 */
[----:B------:R-:W-:Y:S01]  /*44c0*/  FADD.FTZ R67, R6, R67 ;  /* 0x0000004306437221 */ /* 0x000fe20000010000 */
[----:B0-----:R-:W-:Y:S01]  /*44d0*/  @!P2 FADD.FTZ R11, R11, R124 ;  /* 0x0000007c0b0ba221 */ /* 0x001fe20000010000 */
[----:B------:R-:W-:Y:S01]  /*44e0*/  FMUL.FTZ R25, R120, R5 ;  /* 0x0000000578197220 */ /* 0x000fe20000410000 */
[----:B------:R-:W-:Y:S01]  /*44f0*/  FMUL.FTZ R5, R13, R115 ;  /* 0x000000730d057220 */ /* 0x000fe20000410000 */
[----:B-1----:R-:W-:-:S02]  /*4500*/  @!P2 FADD.FTZ R10, R10, R147 ;  /* 0x000000930a0aa221 */ /* 0x002fc40000010000 */
        /* <DEDUP_REMOVED lines=12> */
[----:B------:R0:W-:Y:S02]  /*45d0*/  @!P2 STS.128 [UR6+0x230], R8 ;  /* 0x00023008ff00a988 */ /* 0x0001e40008000c06 */
.L_x_15367:
[----:B------:R-:W-:Y:S05]  /*45e0*/  BSYNC.RECONVERGENT B0 ;  /* 0x0000000000007941 */ /* 0x000fea0003800200 */
.L_x_15366:
[C---:B----4-:R-:W-:Y:S01]  /*45f0*/  FMUL.FTZ R2, R13.reuse, R117 ;  /* 0x000000750d027220 */ /* 0x050fe20000410000 */
[CC--:B------:R-:W-:Y:S01]  /*4600*/  FFMA.FTZ R6, R12.reuse, R133.reuse, R5 ;  /* 0x000000850c067223 */ /* 0x0c0fe20000010005 */
[C---:B------:R-:W-:Y:S01]  /*4610*/  FMUL.FTZ R24, R13.reuse, R133 ;  /* 0x000000850d187220 */ /* 0x040fe20000410000 */
[-C--:B-1----:R-:W-:Y:S01]  /*4620*/  FMUL.FTZ R4, R13, R127.reuse ;  /* 0x0000007f0d047220 */ /* 0x082fe20000410000 */
[C---:B------:R-:W-:Y:S01]  /*4630*/  FFMA.FTZ R5, R12.reuse, R127, R2 ;  /* 0x0000007f0c057223 */ /* 0x040fe20000010002 */
[----:B------:R-:W-:Y:S01]  /*4640*/  FMUL.FTZ R6, R121, R6 ;  /* 0x0000000679067220 */ /* 0x000fe20000410000 */
[C---:B------:R-:W-:Y:S01]  /*4650*/  FFMA.FTZ R24, R12.reuse, R115, -R24 ;  /* 0x000000730c187223 */ /* 0x040fe20000010818 */
        /* <DEDUP_REMOVED lines=17> */
[----:B------:R-:W-:Y:S01]  /*4770*/  ISETP.NE.AND P1, PT, R43, UR8, PT ;  /* 0x000000082b007c0c */ /* 0x000fe2000bf25270 */
[----:B------:R-:W-:-:S12]  /*4780*/  ULEA UR7, UR4, UR6, 0x3 ;  /* 0x0000000604077291 */ /* 0x000fd8000f8e18ff */
        /* <DEDUP_REMOVED lines=8> */
.L_x_15369:
[----:B------:R-:W-:Y:S05]  /*4810*/  BSYNC.RECONVERGENT B0 ;  /* 0x0000000000007941 */ /* 0x000fea0003800200 */
.L_x_15368:
[----:B------:R-:W-:-:S04]  /*4820*/  UIADD3 UR4, UPT, UPT, UR4, 0x1, URZ ;  /* 0x0000000104047890 */ /* 0x000fc8000fffe0ff */
[----:B------:R-:W-:-:S09]  /*4830*/  UISETP.GE.AND UP0, UPT, UR4, UR9, UPT ;  /* 0x000000090400728c */ /* 0x000fd2000bf06270 */
[----:B------:R-:W-:Y:S05]  /*4840*/  BRA.U !UP0, `(.L_x_15370) ;  /* 0xffffffcd085c7547 */ /* 0x000fea000b83ffff */
.L_x_15352:
[----:B------:R-:W-:Y:S01]  /*4850*/  BAR.SYNC.DEFER_BLOCKING 0x0 ;  /* 0x0000000000007b1d */ /* 0x000fe20000010000 */
[----:B------:R-:W-:Y:S02]  /*4860*/  ISETP.NE.AND P0, PT, R38, RZ, PT ;  /* 0x000000ff2600720c */ /* 0x000fe40003f05270 */
[----:B------:R-:W-:Y:S02]  /*4870*/  F2FP.F16.F32.PACK_AB R80, R81, R80 ;  /* 0x000000505150723e */ /* 0x000fe400000000ff */
[----:B------:R-:W-:-:S03]  /*4880*/  F2FP.F16.F32.PACK_AB R82, R83, R82 ;  /* 0x000000525352723e */ /* 0x000fc600000000ff */
[----:B------:R-:W4:Y:S01]  /*4890*/  LDC.64 R72, c[0x0][0x4f8] ;  /* 0x00013e00ff487b82 */ /* 0x000f220000000a00 */
[----:B------:R-:W-:Y:S01]  /*48a0*/  F2FP.F16.F32.PACK_AB R84, R85, R84 ;  /* 0x000000545554723e */ /* 0x000fe200000000ff */
[----:B------:R-:W5:Y:S01]  /*48b0*/  LDCU.64 UR8, c[0x0][0x500] ;  /* 0x0000a000ff0877ac */ /* 0x000f620008000a00 */
[----:B------:R-:W-:Y:S02]  /*48c0*/  F2FP.F16.F32.PACK_AB R86, R87, R86 ;  /* 0x000000565756723e */ /* 0x000fe400000000ff */
[----:B------:R-:W-:Y:S01]  /*48d0*/  PRMT R0, R80, 0x7632, R0 ;  /* 0x0000763250007816 */ /* 0x000fe20000000000 */
[----:B------:R-:W2:Y:S01]  /*48e0*/  LDCU.64 UR10, c[0x0][0x550] ;  /* 0x0000aa00ff0a77ac */ /* 0x000ea20008000a00 */
[----:B------:R-:W-:Y:S02]  /*48f0*/  PRMT R2, R82, 0x7632, R2 ;  /* 0x0000763252027816 */ /* 0x000fe40000000002 */
[----:B------:R-:W-:Y:S02]  /*4900*/  PRMT R4, R84, 0x7632, R4 ;  /* 0x0000763254047816 */ /* 0x000fe40000000004 */
[----:B------:R-:W-:-:S02]  /*4910*/  PRMT R5, R86, 0x7632, R5 ;  /* 0x0000763256057816 */ /* 0x000fc40000000005 */
[----:B------:R-:W-:Y:S01]  /*4920*/  SHF.R.S32.HI R19, RZ, 0x1f, R18 ;  /* 0x0000001fff137819 */ /* 0x000fe20000011412 */
[----:B------:R-:W-:Y:S04]  /*4930*/  STS.U16 [R63], R80 ;  /* 0x000000503f007388 */ /* 0x000fe80000000400 */
        /* <DEDUP_REMOVED lines=9> */
[----:B----4-:R-:W-:-:S03]  /*49d0*/  IMAD.WIDE.U32 R4, R72, UR18, R18 ;  /* 0x0000001248047c25 */ /* 0x010fc6000f8e0012 */
[----:B01----:R-:W-:Y:S01]  /*49e0*/  LDS.U16 R9, [R55+0x40] ;  /* 0x0000400037097984 */ /* 0x003fe20000000400 */
[----:B------:R-:W-:-:S03]  /*49f0*/  IMAD R5, R73, UR18, R5 ;  /* 0x0000001249057c24 */ /* 0x000fc6000f8e0205 */
[----:B------:R-:W-:Y:S01]  /*4a00*/  LDS.U16 R11, [R56+0x80] ;  /* 0x00008000380b7984 */ /* 0x000fe20000000400 */
[----:B-----5:R-:W-:-:S03]  /*4a10*/  IMAD.WIDE.U32 R4, R3, UR8, R4 ;  /* 0x0000000803047c25 */ /* 0x020fc6000f8e0004 */
[----:B------:R-:W-:Y:S01]  /*4a20*/  LDS.U16 R13, [R58+0xc0] ;  /* 0x0000c0003a0d7984 */ /* 0x000fe20000000400 */
[----:B------:R-:W-:-:S03]  /*4a30*/  IMAD R2, R3, UR9, R5 ;  /* 0x0000000903027c24 */ /* 0x000fc6000f8e0205 */
[----:B------:R-:W-:Y:S01]  /*4a40*/  LDS.U16 R15, [R59+0x100] ;  /* 0x000100003b0f7984 */ /* 0x000fe20000000400 */
[----:B------:R-:W-:Y:S01]  /*4a50*/  IADD3 R5, P1, PT, R42, R4, RZ ;  /* 0x000000042a057210 */ /* 0x000fe20007f3e0ff */
[----:B------:R-:W0:Y:S02]  /*4a60*/  LDCU.64 UR8, c[0x0][0x560] ;  /* 0x0000ac00ff0877ac */ /* 0x000e240008000a00 */
[----:B------:R-:W-:Y:S01]  /*4a70*/  LDS.U16 R17, [R60+0x140] ;  /* 0x000140003c117984 */ /* 0x000fe20000000400 */
[----:B------:R-:W-:Y:S02]  /*4a80*/  IADD3.X R2, PT, PT, RZ, R2, RZ, P1, !PT ;  /* 0x00000002ff027210 */ /* 0x000fe40000ffe4ff */
[C---:B--2---:R-:W-:Y:S01]  /*4a90*/  LEA R4, P2, R5.reuse, UR10, 0x1 ;  /* 0x0000000a05047c11 */ /* 0x044fe2000f8408ff */
[----:B------:R-:W-:Y:S03]  /*4aa0*/  LDS.U16 R25, [R61+0x180] ;  /* 0x000180003d197984 */ /* 0x000fe60000000400 */
[----:B------:R-:W-:Y:S01]  /*4ab0*/  LEA.HI.X R5, R5, UR11, R2, 0x1, P2 ;  /* 0x0000000b05057c11 */ /* 0x000fe200090f0c02 */
[----:B------:R-:W-:Y:S01]  /*4ac0*/  LDS.U16 R57, [R62+0x1c0] ;  /* 0x0001c0003e397984 */ /* 0x000fe20000000400 */
[----:B------:R-:W-:-:S03]  /*4ad0*/  F2FP.F16.F32.PACK_AB R2, R66, R65 ;  /* 0x000000414202723e */ /* 0x000fc600000000ff */
[----:B------:R-:W-:Y:S01]  /*4ae0*/  @!P0 STS [UR6+0x210], R53 ;  /* 0x00021035ff008988 */ /* 0x000fe20008000806 */
[----:B------:R-:W-:Y:S01]  /*4af0*/  PRMT R8, R2, 0x7632, R8 ;  /* 0x0000763202087816 */ /* 0x000fe20000000008 */
        /* <DEDUP_REMOVED lines=20> */
[----:B------:R-:W-:Y:S02]  /*4c40*/  @!P4 STG.E.U16 desc[UR16][R4.64+0x100], R15 ;  /* 0x0001000f0400c986 */ /* 0x000fe4000c101510 */
[----:B------:R-:W-:Y:S01]  /*4c50*/  FADD.FTZ R65, R64, R65 ;  /* 0x0000004140417221 */ /* 0x000fe20000010000 */
[----:B------:R-:W-:Y:S01]  /*4c60*/  PRMT R10, R0, 0x7632, R10 ;  /* 0x00007632000a7816 */ /* 0x000fe2000000000a */
[----:B------:R-:W-:Y:S02]  /*4c70*/  @!P6 STG.E.U16 desc[UR16][R4.64+0x140], R17 ;  /* 0x000140110400e986 */ /* 0x000fe4000c101510 */
[----:B------:R-:W-:-:S02]  /*4c80*/  FADD.FTZ R66, R65, R66 ;  /* 0x0000004241427221 */ /* 0x000fc40000010000 */
[----:B------:R-:W-:Y:S02]  /*4c90*/  @!P5 STG.E.U16 desc[UR16][R4.64+0x180], R25 ;  /* 0x000180190400d986 */ /* 0x000fe4000c101510 */
[----:B------:R-:W-:Y:S02]  /*4ca0*/  FADD.FTZ R67, R66, R67 ;  /* 0x0000004342437221 */ /* 0x000fe40000010000 */
[----:B------:R1:W-:Y:S02]  /*4cb0*/  @!P1 STG.E.U16 desc[UR16][R4.64+0x1c0], R57 ;  /* 0x0001c03904009986 */ /* 0x0003e4000c101510 */
[----:B------:R-:W-:Y:S01]  /*4cc0*/  FADD.FTZ R68, R67, R68 ;  /* 0x0000004443447221 */ /* 0x000fe20000010000 */
[----:B------:R-:W-:Y:S01]  /*4cd0*/  BAR.SYNC.DEFER_BLOCKING 0x0 ;  /* 0x0000000000007b1d */ /* 0x000fe20000010000 */
[----:B-1----:R-:W-:Y:S02]  /*4ce0*/  F2FP.F16.F32.PACK_AB R5, R70, R69 ;  /* 0x000000454605723e */ /* 0x002fe400000000ff */
[----:B------:R-:W-:-:S02]  /*4cf0*/  FADD.FTZ R69, R68, R69 ;  /* 0x0000004544457221 */ /* 0x000fc40000010000 */
[----:B------:R-:W-:Y:S02]  /*4d00*/  PRMT R12, R5, 0x7610, R12 ;  /* 0x00007610050c7816 */ /* 0x000fe4000000000c */
[----:B------:R-:W-:Y:S01]  /*4d10*/  FADD.FTZ R40, R69, R70 ;  /* 0x0000004645287221 */ /* 0x000fe20000010000 */
[----:B------:R-:W-:Y:S02]  /*4d20*/  PRMT R14, R5, 0x7632, R14 ;  /* 0x00007632050e7816 */ /* 0x000fe4000000000e */
[----:B------:R-:W1:Y:S01]  /*4d30*/  LDC.64 R4, c[0x0][0x518] ;  /* 0x00014600ff047b82 */ /* 0x000e620000000a00 */
[----:B------:R-:W-:Y:S04]  /*4d40*/  STS.U16 [R63], R6 ;  /* 0x000000063f007388 */ /* 0x000fe80000000400 */
[----:B------:R-:W-:Y:S04]  /*4d50*/  STS.U16 [R63+0x2], R7 ;  /* 0x000002073f007388 */ /* 0x000fe80000000400 */
[----:B------:R2:W-:Y:S04]  /*4d60*/  STS.U16 [R63+0x4], R2 ;  /* 0x000004023f007388 */ /* 0x0005e80000000400 */
[----:B------:R-:W-:Y:S04]  /*4d70*/  STS.U16 [R63+0x6], R8 ;  /* 0x000006083f007388 */ /* 0x000fe80000000400 */
[----:B------:R-:W-:Y:S01]  /*4d80*/  STS.U16 [R63+0x8], R0 ;  /* 0x000008003f007388 */ /* 0x000fe20000000400 */
[----:B-1----:R-:W-:-:S03]  /*4d90*/  IMAD.WIDE.U32 R18, R4, UR18, R18 ;  /* 0x0000001204127c25 */ /* 0x002fc6000f8e0012 */
[----:B------:R-:W-:Y:S01]  /*4da0*/  STS.U16 [R63+0xa], R10 ;  /* 0x00000a0a3f007388 */ /* 0x000fe20000000400 */
[----:B------:R-:W-:-:S03]  /*4db0*/  IMAD R19, R5, UR18, R19 ;  /* 0x0000001205137c24 */ /* 0x000fc6000f8e0213 */
        /* <DEDUP_REMOVED lines=13> */
[----:B------:R-:W1:Y:S01]  /*4e90*/  LDS R0, [UR6+0x210] ;  /* 0x00021006ff007984 */ /* 0x000e620008000800 */
[----:B------:R-:W4:Y:S02]  /*4ea0*/  LDCU.64 UR6, c[0x0][0x520] ;  /* 0x0000a400ff0677ac */ /* 0x000f240008000a00 */
[----:B----4-:R-:W-:-:S04]  /*4eb0*/  IMAD.WIDE.U32 R4, R3, UR6, R18 ;  /* 0x0000000603047c25 */ /* 0x010fc8000f8e0012 */
[----:B--2---:R-:W-:Y:S01]  /*4ec0*/  IMAD R2, R3, UR7, R5 ;  /* 0x0000000703027c24 */ /* 0x004fe2000f8e0205 */
[----:B------:R-:W-:-:S04]  /*4ed0*/  IADD3 R5, P0, PT, R42, R4, RZ ;  /* 0x000000042a057210 */ /* 0x000fc80007f1e0ff */
[----:B------:R-:W-:Y:S02]  /*4ee0*/  IADD3.X R2, PT, PT, RZ, R2, RZ, P0, !PT ;  /* 0x00000002ff027210 */ /* 0x000fe400007fe4ff */
[----:B0-----:R-:W-:-:S04]  /*4ef0*/  LEA R4, P0, R5, UR8, 0x1 ;  /* 0x0000000805047c11 */ /* 0x001fc8000f8008ff */
[----:B------:R-:W-:Y:S02]  /*4f00*/  LEA.HI.X R5, R5, UR9, R2, 0x1, P0 ;  /* 0x0000000905057c11 */ /* 0x000fe400080f0c02 */
[-C--:B-1----:R-:W-:Y:S02]  /*4f10*/  ISETP.GE.AND P4, PT, R49, R0.reuse, PT ;  /* 0x000000003100720c */ /* 0x082fe40003f86270 */
[-C--:B------:R-:W-:Y:S02]  /*4f20*/  ISETP.GE.AND P5, PT, R50, R0.reuse, PT ;  /* 0x000000003200720c */ /* 0x080fe40003fa6270 */
[-C--:B------:R-:W-:Y:S02]  /*4f30*/  ISETP.GE.AND P6, PT, R51, R0.reuse, PT ;  /* 0x000000003300720c */ /* 0x080fe40003fc6270 */
[-C--:B------:R-:W-:Y:S02]  /*4f40*/  ISETP.GE.AND P1, PT, R42, R0.reuse, PT ;  /* 0x000000002a00720c */ /* 0x080fe40003f26270 */
[----:B------:R-:W-:-:S02]  /*4f50*/  ISETP.GE.AND P0, PT, R45, R0, PT ;  /* 0x000000002d00720c */ /* 0x000fc40003f06270 */
[-C--:B------:R-:W-:Y:S02]  /*4f60*/  ISETP.GE.AND P2, PT, R47, R0.reuse, PT ;  /* 0x000000002f00720c */ /* 0x080fe40003f46270 */
[-C--:B------:R-:W-:Y:S01]  /*4f70*/  ISETP.GE.AND P3, PT, R48, R0.reuse, PT ;  /* 0x000000003000720c */ /* 0x080fe20003f66270 */
[----:B------:R0:W-:Y:S04]  /*4f80*/  @!P4 STG.E.U16 desc[UR16][R4.64+0x140], R13 ;  /* 0x0001400d0400c986 */ /* 0x0001e8000c101510 */
[----:B------:R0:W-:Y:S04]  /*4f90*/  @!P5 STG.E.U16 desc[UR16][R4.64+0x180], R61 ;  /* 0x0001803d0400d986 */ /* 0x0001e8000c101510 */
[----:B------:R0:W-:Y:S04]  /*4fa0*/  @!P6 STG.E.U16 desc[UR16][R4.64+0x1c0], R15 ;  /* 0x0001c00f0400e986 */ /* 0x0001e8000c101510 */
[----:B------:R0:W-:Y:S01]  /*4fb0*/  @!P1 STG.E.U16 desc[UR16][R4.64], R7 ;  /* 0x0000000704009986 */ /* 0x0001e2000c101510 */
[----:B------:R-:W-:-:S03]  /*4fc0*/  ISETP.GE.AND P1, PT, R46, R0, PT ;  /* 0x000000002e00720c */ /* 0x000fc60003f26270 */
[----:B------:R0:W-:Y:S01]  /*4fd0*/  @!P0 STG.E.U16 desc[UR16][R4.64+0x40], R55 ;  /* 0x0000403704008986 */ /* 0x0001e2000c101510 */
[----:B------:R-:W-:Y:S02]  /*4fe0*/  ISETP.GT.AND P0, PT, R43, 0x1, PT ;  /* 0x000000012b00780c */ /* 0x000fe40003f04270 */
[----:B------:R-:W-:Y:S01]  /*4ff0*/  MOV R43, R52 ;  /* 0x00000034002b7202 */ /* 0x000fe20000000f00 */
[----:B------:R0:W-:Y:S01]  /*5000*/  @!P2 STG.E.U16 desc[UR16][R4.64+0xc0], R11 ;  /* 0x0000c00b0400a986 */ /* 0x0001e2000c101510 */
[----:B------:R-:W-:-:S03]  /*5010*/  IADD3 R35, P2, PT, R35, -0x200, RZ ;  /* 0xfffffe0023237810 */ /* 0x000fc60007f5e0ff */
[----:B------:R0:W-:Y:S01]  /*5020*/  @!P3 STG.E.U16 desc[UR16][R4.64+0x100], R59 ;  /* 0x0001003b0400b986 */ /* 0x0001e2000c101510 */
[----:B------:R-:W-:Y:S02]  /*5030*/  IADD3 R33, P3, PT, R33, -0x200, RZ ;  /* 0xfffffe0021217810 */ /* 0x000fe40007f7e0ff */
[----:B------:R-:W-:Y:S01]  /*5040*/  IADD3.X R34, PT, PT, R34, -0x1, RZ, P2, !PT ;  /* 0xffffffff22227810 */ /* 0x000fe200017fe4ff */
[----:B------:R0:W-:Y:S01]  /*5050*/  @!P1 STG.E.U16 desc[UR16][R4.64+0x80], R9 ;  /* 0x0000800904009986 */ /* 0x0001e2000c101510 */
[----:B------:R-:W-:Y:S02]  /*5060*/  IADD3 R37, P1, PT, R37, -0x200, RZ ;  /* 0xfffffe0025257810 */ /* 0x000fe40007f3e0ff */
[----:B------:R-:W-:Y:S02]  /*5070*/  IADD3.X R32, PT, PT, R32, -0x1, RZ, P3, !PT ;  /* 0xffffffff20207810 */ /* 0x000fe40001ffe4ff */
[----:B------:R-:W-:Y:S01]  /*5080*/  IADD3.X R36, PT, PT, R36, -0x1, RZ, P1, !PT ;  /* 0xffffffff24247810 */ /* 0x000fe20000ffe4ff */
[----:B------:R-:W-:Y:S08]  /*5090*/  @P0 BRA `(.L_x_15371) ;  /* 0xffffffb4007c0947 */ /* 0x000ff0000383ffff */
.L_x_15351:
[----:B0-----:R-:W0:Y:S01]  /*50a0*/  LDC.64 R8, c[0x0][0x548] ;  /* 0x00015200ff087b82 */ /* 0x001e220000000a00 */
[----:B------:R-:W1:Y:S01]  /*50b0*/  S2R R19, SR_TID.X ;  /* 0x0000000000137919 */ /* 0x000e620000002100 */
[----:B------:R-:W1:Y:S06]  /*50c0*/  LDCU UR7, c[0x0][0x38c] ;  /* 0x00007180ff0777ac */ /* 0x000e6c0008000800 */
[----:B------:R-:W2:Y:S01]  /*50d0*/  LDC.64 R10, c[0x0][0x568] ;  /* 0x00015a00ff0a7b82 */ /* 0x000ea20000000a00 */
[----:B0-----:R-:W-:-:S04]  /*50e0*/  ISETP.NE.U32.AND P1, PT, R8, RZ, PT ;  /* 0x000000ff0800720c */ /* 0x001fc80003f25070 */
[----:B------:R-:W-:Y:S02]  /*50f0*/  ISETP.NE.AND.EX P1, PT, R9, RZ, PT, P1 ;  /* 0x000000ff0900720c */ /* 0x000fe40003f25310 */
[----:B--2---:R-:W-:Y:S02]  /*5100*/  ISETP.NE.U32.AND P0, PT, R10, RZ, PT ;  /* 0x000000ff0a00720c */ /* 0x004fe40003f05070 */
[----:B-1----:R-:W-:Y:S02]  /*5110*/  ISETP.GE.AND P2, PT, R19, UR7, PT ;  /* 0x0000000713007c0c */ /* 0x002fe4000bf46270 */
[----:B------:R-:W-:-:S07]  /*5120*/  ISETP.NE.AND.EX P0, PT, R11, RZ, PT, P0 ;  /* 0x000000ff0b00720c */ /* 0x000fce0003f05300 */
[----:B------:R-:W-:Y:S06]  /*5130*/  @!P1 BRA `(.L_x_15372) ;  /* 0x0000000000649947 */ /* 0x000fec0003800000 */
[----:B------:R-:W0:Y:S01]  /*5140*/  SHFL.DOWN P1, R0, R41, 0x1, 0x1f ;  /* 0x08201f0029007f89 */ /* 0x000e220000020000 */
[----:B------:R-:W-:Y:S01]  /*5150*/  BSSY.RECONVERGENT B0, `(.L_x_15372) ;  /* 0x0000017000007945 */ /* 0x000fe20003800200 */
[----:B------:R-:W1:Y:S01]  /*5160*/  S2R R4, SR_LANEID ;  /* 0x0000000000047919 */ /* 0x000e620000000000 */
[----:B0-----:R-:W-:-:S05]  /*5170*/  @P1 FADD R0, R0, R41 ;  /* 0x0000002900001221 */ /* 0x001fca0000000000 */
[----:B------:R-:W0:Y:S01]  /*5180*/  SHFL.DOWN P1, R5, R0, 0x2, 0x1f ;  /* 0x08401f0000057f89 */ /* 0x000e220000020000 */
[----:B-1----:R-:W-:Y:S02]  /*5190*/  ISETP.NE.AND P3, PT, R4, RZ, PT ;  /* 0x000000ff0400720c */ /* 0x002fe40003f65270 */
[----:B------:R-:W1:Y:S11]  /*51a0*/  S2R R4, SR_TID.X ;  /* 0x0000000000047919 */ /* 0x000e760000002100 */
        /* <DEDUP_REMOVED lines=14> */
[----:B------:R-:W-:-:S04]  /*5290*/  LEA R4, P1, R3, R8, 0x2 ;  /* 0x0000000803047211 */ /* 0x000fc800078210ff */
[----:B------:R-:W-:-:S05]  /*52a0*/  LEA.HI.X R5, R3, R9, RZ, 0x2, P1 ;  /* 0x0000000903057211 */ /* 0x000fca00008f14ff */
[----:B------:R1:W-:Y:S04]  /*52b0*/  REDG.E.ADD.F32.FTZ.RN.STRONG.GPU desc[UR16][R4.64], R6 ;  /* 0x00000006040079a6 */ /* 0x0003e8000c12f310 */
.L_x_15373:
[----:B------:R-:W-:Y:S05]  /*52c0*/  BSYNC.RECONVERGENT B0 ;  /* 0x0000000000007941 */ /* 0x000fea0003800200 */
.L_x_15372:
[----:B------:R-:W-:Y:S05]  /*52d0*/  @!P0 BRA `(.L_x_15374) ;  /* 0x0000000000688947 */ /* 0x000fea0003800000 */
[----:B------:R-:W-:Y:S06]  /*52e0*/  BAR.SYNC.DEFER_BLOCKING 0x0 ;  /* 0x0000000000007b1d */ /* 0x000fec0000010000 */
[----:B------:R-:W-:Y:S01]  /*52f0*/  BSSY.RECONVERGENT B0, `(.L_x_15374) ;  /* 0x0000018000007945 */ /* 0x000fe20003800200 */
[----:B-1----:R-:W1:Y:S01]  /*5300*/  SHFL.DOWN P0, R5, R40, 0x1, 0x1f ;  /* 0x08201f0028057f89 */ /* 0x002e620000000000 */
[----:B------:R-:W2:Y:S01]  /*5310*/  S2R R4, SR_LANEID ;  /* 0x0000000000047919 */ /* 0x000ea20000000000 */
[----:B0-----:R-:W0:Y:S01]  /*5320*/  S2R R6, SR_TID.X ;  /* 0x0000000000067919 */ /* 0x001e220000002100 */
[----:B-1----:R-:W-:-:S05]  /*5330*/  @P0 FADD R5, R5, R40 ;  /* 0x0000002805050221 */ /* 0x002fca0000000000 */
[----:B------:R-:W1:Y:S01]  /*5340*/  SHFL.DOWN P0, R0, R5, 0x2, 0x1f ;  /* 0x08401f0005007f89 */ /* 0x000e620000000000 */
[----:B--2---:R-:W-:-:S13]  /*5350*/  ISETP.NE.AND P1, PT, R4, RZ, PT ;  /* 0x000000ff0400720c */ /* 0x004fda0003f25270 */
[----:B------:R-:W2:Y:S01]  /*5360*/  @!P1 S2R R13, SR_CgaCtaId ;  /* 0x00000000000d9919 */ /* 0x000ea20000008800 */
[----:B------:R-:W-:Y:S01]  /*5370*/  @!P1 MOV R4, 0x400 ;  /* 0x0000040000049802 */ /* 0x000fe20000000f00 */
[----:B-1----:R-:W-:-:S05]  /*5380*/  @P0 FADD R0, R5, R0 ;  /* 0x0000000005000221 */ /* 0x002fca0000000000 */
[----:B------:R-:W1:Y:S01]  /*5390*/  SHFL.DOWN P0, R7, R0, 0x4, 0x1f ;  /* 0x08801f0000077f89 */ /* 0x000e620000000000 */
[----:B--2---:R-:W-:Y:S01]  /*53a0*/  @!P1 LEA R4, R13, R4, 0x18 ;  /* 0x000000040d049211 */ /* 0x004fe200078ec0ff */
[----:B-1----:R-:W-:-:S05]  /*53b0*/  @P0 FADD R7, R0, R7 ;  /* 0x0000000700070221 */ /* 0x002fca0000000000 */
[----:B------:R-:W1:Y:S02]  /*53c0*/  SHFL.DOWN P0, R2, R7, 0x8, 0x1f ;  /* 0x09001f0007027f89 */ /* 0x000e640000000000 */
[----:B-1----:R-:W-:-:S05]  /*53d0*/  @P0 FADD R2, R7, R2 ;  /* 0x0000000207020221 */ /* 0x002fca0000000000 */
[----:B------:R-:W1:Y:S02]  /*53e0*/  SHFL.DOWN P0, R9, R2, 0x10, 0x1f ;  /* 0x0a001f0002097f89 */ /* 0x000e640000000000 */
[----:B-1----:R-:W-:Y:S01]  /*53f0*/  @P0 FADD R9, R2, R9 ;  /* 0x0000000902090221 */ /* 0x002fe20000000000 */
[----:B0-----:R-:W-:-:S04]  /*5400*/  ISETP.NE.AND P0, PT, R6, RZ, PT ;  /* 0x000000ff0600720c */ /* 0x001fc80003f05270 */
[----:B------:R0:W-:Y:S01]  /*5410*/  @!P1 STS [R4+0x224], R9 ;  /* 0x0002240904009388 */ /* 0x0001e20000000800 */
[----:B------:R-:W-:Y:S08]  /*5420*/  BAR.SYNC.DEFER_BLOCKING 0x0 ;  /* 0x0000000000007b1d */ /* 0x000ff00000010000 */
[----:B------:R-:W-:Y:S05]  /*5430*/  @P0 BRA `(.L_x_15375) ;  /* 0x00000000000c0947 */ /* 0x000fea0003800000 */
[----:B0-----:R-:W-:-:S04]  /*5440*/  LEA R4, P0, R3, R10, 0x2 ;  /* 0x0000000a03047211 */ /* 0x001fc800078010ff */
[----:B------:R-:W-:-:S05]  /*5450*/  LEA.HI.X R5, R3, R11, RZ, 0x2, P0 ;  /* 0x0000000b03057211 */ /* 0x000fca00000f14ff */
[----:B------:R1:W-:Y:S04]  /*5460*/  REDG.E.ADD.F32.FTZ.RN.STRONG.GPU desc[UR16][R4.64], R9 ;  /* 0x00000009040079a6 */ /* 0x0003e8000c12f310 */
.L_x_15375:
[----:B------:R-:W-:Y:S05]  /*5470*/  BSYNC.RECONVERGENT B0 ;  /* 0x0000000000007941 */ /* 0x000fea0003800200 */
.L_x_15374:
[----:B------:R-:W-:Y:S05]  /*5480*/  @P2 EXIT ;  /* 0x000000000000294d */ /* 0x000fea0003800000 */
[----:B------:R-:W0:Y:S01]  /*5490*/  LDCU.64 UR8, c[0x0][0x4e8] ;  /* 0x00009d00ff0877ac */ /* 0x000e220008000a00 */
[----:B------:R-:W2:Y:S01]  /*54a0*/  S2UR UR5, SR_CgaCtaId ;  /* 0x00000000000579c3 */ /* 0x000ea20000008800 */
[----:B------:R-:W-:Y:S01]  /*54b0*/  BSSY.RECONVERGENT B0, `(.L_x_15376) ;  /* 0x000004e000007945 */ /* 0x000fe20003800200 */
[----:B------:R-:W4:Y:S01]  /*54c0*/  LDCU.64 UR10, c[0x0][0x4c8] ;  /* 0x00009900ff0a77ac */ /* 0x000f220008000a00 */
[----:B------:R-:W3:Y:S01]  /*54d0*/  LDCU.64 UR12, c[0x0][0x4a8] ;  /* 0x00009500ff0c77ac */ /* 0x000ee20008000a00 */
[----:B------:R-:W-:Y:S01]  /*54e0*/  UMOV UR4, 0x400 ;  /* 0x0000040000047882 */ /* 0x000fe20000000000 */
[----:B------:R-:W2:Y:S01]  /*54f0*/  LDCU UR6, c[0x0][0x360] ;  /* 0x00006c00ff0677ac */ /* 0x000ea20008000800 */
[----:B------:R-:W2:Y:S01]  /*5500*/  LDCU.64 UR28, c[0x0][0x3e0] ;  /* 0x00007c00ff1c77ac */ /* 0x000ea20008000a00 */
[C---:B01----:R-:W-:Y:S01]  /*5510*/  IMAD.WIDE.U32 R6, R3.reuse, UR8, RZ ;  /* 0x0000000803067c25 */ /* 0x043fe2000f8e00ff */
[----:B------:R-:W0:Y:S03]  /*5520*/  LDCU.64 UR30, c[0x0][0x3c0] ;  /* 0x00007800ff1e77ac */ /* 0x000e260008000a00 */
[C---:B----4-:R-:W-:Y:S01]  /*5530*/  IMAD.WIDE.U32 R8, R3.reuse, UR10, RZ ;  /* 0x0000000a03087c25 */ /* 0x050fe2000f8e00ff */
[----:B------:R-:W1:Y:S03]  /*5540*/  LDCU.64 UR14, c[0x0][0x4b0] ;  /* 0x00009600ff0e77ac */ /* 0x000e660008000a00 */
[C---:B---3--:R-:W-:Y:S01]  /*5550*/  IMAD.WIDE.U32 R10, R3.reuse, UR12, RZ ;  /* 0x0000000c030a7c25 */ /* 0x048fe2000f8e00ff */
[----:B------:R-:W3:Y:S03]  /*5560*/  LDCU.64 UR18, c[0x0][0x4d0] ;  /* 0x00009a00ff1277ac */ /* 0x000ee60008000a00 */
[----:B------:R-:W-:-:S02]  /*5570*/  IMAD R33, R3, UR9, R7 ;  /* 0x0000000903217c24 */ /* 0x000fc4000f8e0207 */
[C---:B-----5:R-:W-:Y:S01]  /*5580*/  IMAD R31, R3.reuse, UR11, R9 ;  /* 0x0000000b031f7c24 */ /* 0x060fe2000f8e0209 */
[----:B------:R-:W4:Y:S01]  /*5590*/  LDCU.64 UR24, c[0x0][0x4f0] ;  /* 0x00009e00ff1877ac */ /* 0x000f220008000a00 */
[----:B------:R-:W-:Y:S01]  /*55a0*/  IMAD R25, R3, UR13, R11 ;  /* 0x0000000d03197c24 */ /* 0x000fe2000f8e020b */
[----:B------:R-:W0:Y:S01]  /*55b0*/  LDCU.64 UR26, c[0x0][0x540] ;  /* 0x0000a800ff1a77ac */ /* 0x000e220008000a00 */
[----:B------:R-:W0:Y:S01]  /*55c0*/  LDCU.128 UR20, c[0x0][0x530] ;  /* 0x0000a600ff1477ac */ /* 0x000e220008000c00 */
[----:B--2---:R-:W-:-:S12]  /*55d0*/  ULEA UR4, UR5, UR4, 0x18 ;  /* 0x0000000405047291 */ /* 0x004fd8000f8ec0ff */
.L_x_15377:
[C---:B------:R-:W-:Y:S01]  /*55e0*/  LEA R0, R19.reuse, UR4, 0x3 ;  /* 0x0000000413007c11 */ /* 0x040fe2000f8e18ff */
[C---:B--2---:R-:W-:Y:S01]  /*55f0*/  IMAD.WIDE.U32 R12, R19.reuse, UR28, RZ ;  /* 0x0000001c130c7c25 */ /* 0x044fe2000f8e00ff */
[----:B------:R-:W-:Y:S02]  /*5600*/  SHF.R.S32.HI R18, RZ, 0x1f, R19 ;  /* 0x0000001fff127819 */ /* 0x000fe40000011413 */
[----:B------:R-:W-:Y:S01]  /*5610*/  MOV R2, R10 ;  /* 0x0000000a00027202 */ /* 0x000fe20000000f00 */
[----:B------:R-:W2:Y:S01]  /*5620*/  LDS.64 R20, [R0+0x2770] ;  /* 0x0027700000147984 */ /* 0x000ea20000000a00 */
[----:B------:R-:W-:Y:S01]  /*5630*/  MOV R3, R25 ;  /* 0x0000001900037202 */ /* 0x000fe20000000f00 */
[C---:B-1----:R-:W-:Y:S02]  /*5640*/  IMAD R14, R18.reuse, UR14, RZ ;  /* 0x0000000e120e7c24 */ /* 0x042fe4000f8e02ff */
[----:B------:R-:W-:Y:S01]  /*5650*/  IMAD R16, R18, UR28, RZ ;  /* 0x0000001c12107c24 */ /* 0x000fe2000f8e02ff */
[----:B------:R-:W1:Y:S01]  /*5660*/  LDS.64 R22, [R0+0x2f70] ;  /* 0x002f700000167984 */ /* 0x000e620000000a00 */
[----:B------:R-:W-:-:S04]  /*5670*/  IMAD.WIDE.U32 R4, R19, UR14, R2 ;  /* 0x0000000e13047c25 */ /* 0x000fc8000f8e0002 */
[C---:B------:R-:W-:Y:S01]  /*5680*/  IMAD R3, R19.reuse, UR15, R14 ;  /* 0x0000000f13037c24 */ /* 0x040fe2000f8e020e */
[----:B0-----:R-:W-:Y:S01]  /*5690*/  LEA R2, P0, R4, UR20, 0x3 ;  /* 0x0000001404027c11 */ /* 0x001fe2000f8018ff */
[----:B------:R-:W-:Y:S01]  /*56a0*/  IMAD R15, R19, UR29, R16 ;  /* 0x0000001d130f7c24 */ /* 0x000fe2000f8e0210 */
[----:B------:R-:W-:Y:S02]  /*56b0*/  LEA R14, P1, R12, R28, 0x3 ;  /* 0x0000001c0c0e7211 */ /* 0x000fe400078218ff */
[----:B------:R-:W-:Y:S02]  /*56c0*/  IADD3 R3, PT, PT, R5, R3, RZ ;  /* 0x0000000305037210 */ /* 0x000fe40007ffe0ff */
[----:B------:R-:W-:Y:S02]  /*56d0*/  IADD3 R5, PT, PT, R13, R15, RZ ;  /* 0x0000000f0d057210 */ /* 0x000fe40007ffe0ff */
[----:B------:R-:W-:Y:S02]  /*56e0*/  LEA.HI.X R3, R4, UR21, R3, 0x3, P0 ;  /* 0x0000001504037c11 */ /* 0x000fe400080f1c03 */
[----:B------:R-:W-:-:S03]  /*56f0*/  LEA.HI.X R15, R12, R29, R5, 0x3, P1 ;  /* 0x0000001d0c0f7211 */ /* 0x000fc600008f1c05 */
[----:B--2---:R-:W-:Y:S04]  /*5700*/  REDG.E.ADD.F32.FTZ.RN.STRONG.GPU desc[UR16][R2.64], R20 ;  /* 0x00000014020079a6 */ /* 0x004fe8000c12f310 */
[----:B------:R0:W-:Y:S04]  /*5710*/  REDG.E.ADD.F32.FTZ.RN.STRONG.GPU desc[UR16][R2.64+0x4], R21 ;  /* 0x00000415020079a6 */ /* 0x0001e8000c12f310 */
[----:B------:R-:W1:Y:S01]  /*5720*/  LDG.E.64 R14, desc[UR16][R14.64] ;  /* 0x000000100e0e7981 */ /* 0x000e62000c1e1b00 */
[C---:B---3--:R-:W-:Y:S02]  /*5730*/  IMAD R16, R18.reuse, UR18, RZ ;  /* 0x0000001212107c24 */ /* 0x048fe4000f8e02ff */
[----:B------:R-:W-:-:S02]  /*5740*/  IMAD R24, R18, UR30, RZ ;  /* 0x0000001e12187c24 */ /* 0x000fc4000f8e02ff */
[C---:B------:R-:W-:Y:S02]  /*5750*/  IMAD R17, R19.reuse, UR19, R16 ;  /* 0x0000001313117c24 */ /* 0x040fe4000f8e0210 */
[C---:B------:R-:W-:Y:S01]  /*5760*/  IMAD.WIDE.U32 R12, R19.reuse, UR30, RZ ;  /* 0x0000001e130c7c25 */ /* 0x040fe2000f8e00ff */
[----:B0-----:R-:W-:Y:S02]  /*5770*/  MOV R2, R8 ;  /* 0x0000000800027202 */ /* 0x001fe40000000f00 */
[----:B------:R-:W-:Y:S01]  /*5780*/  MOV R3, R31 ;  /* 0x0000001f00037202 */ /* 0x000fe20000000f00 */
[C---:B------:R-:W-:Y:S01]  /*5790*/  IMAD R35, R19.reuse, UR31, R24 ;  /* 0x0000001f13237c24 */ /* 0x040fe2000f8e0218 */
[----:B------:R-:W-:Y:S01]  /*57a0*/  LEA R16, P1, R12, R26, 0x3 ;  /* 0x0000001a0c107211 */ /* 0x000fe200078218ff */
[----:B------:R-:W-:-:S03]  /*57b0*/  IMAD.WIDE.U32 R4, R19, UR18, R2 ;  /* 0x0000001213047c25 */ /* 0x000fc6000f8e0002 */
[----:B------:R-:W-:Y:S02]  /*57c0*/  IADD3 R13, PT, PT, R13, R35, RZ ;  /* 0x000000230d0d7210 */ /* 0x000fe40007ffe0ff */
[----:B------:R-:W-:Y:S02]  /*57d0*/  IADD3 R3, PT, PT, R5, R17, RZ ;  /* 0x0000001105037210 */ /* 0x000fe40007ffe0ff */
[----:B------:R-:W-:Y:S02]  /*57e0*/  LEA R2, P0, R4, UR22, 0x3 ;  /* 0x0000001604027c11 */ /* 0x000fe4000f8018ff */
[----:B------:R-:W-:Y:S02]  /*57f0*/  LEA.HI.X R17, R12, R27, R13, 0x3, P1 ;  /* 0x0000001b0c117211 */ /* 0x000fe400008f1c0d */
[----:B------:R-:W-:Y:S01]  /*5800*/  LEA.HI.X R3, R4, UR23, R3, 0x3, P0 ;  /* 0x0000001704037c11 */ /* 0x000fe200080f1c03 */
[-C--:B-1----:R-:W-:Y:S01]  /*5810*/  FMUL.FTZ R5, R23, R15.reuse ;  /* 0x0000000f17057220 */ /* 0x082fe20000410000 */
[----:B------:R-:W-:-:S03]  /*5820*/  FMUL.FTZ R0, R22, R15 ;  /* 0x0000000f16007220 */ /* 0x000fc60000410000 */
[-C--:B------:R-:W-:Y:S01]  /*5830*/  FFMA.FTZ R15, R22, R14.reuse, R5 ;  /* 0x0000000e160f7223 */ /* 0x080fe20000010005 */
[----:B------:R-:W-:-:S04]  /*5840*/  FFMA.FTZ R21, R23, R14, -R0 ;  /* 0x0000000e17157223 */ /* 0x000fc80000010800 */
[----:B------:R-:W-:Y:S04]  /*5850*/  REDG.E.ADD.F32.FTZ.RN.STRONG.GPU desc[UR16][R2.64], R15 ;  /* 0x0000000f020079a6 */ /* 0x000fe8000c12f310 */
[----:B------:R0:W-:Y:S04]  /*5860*/  REDG.E.ADD.F32.FTZ.RN.STRONG.GPU desc[UR16][R2.64+0x4], R21 ;  /* 0x00000415020079a6 */ /* 0x0001e8000c12f310 */
[----:B------:R-:W2:Y:S01]  /*5870*/  LDG.E.64 R16, desc[UR16][R16.64] ;  /* 0x0000001010107981 */ /* 0x000ea2000c1e1b00 */
[----:B----4-:R-:W-:-:S04]  /*5880*/  IMAD R18, R18, UR24, RZ ;  /* 0x0000001812127c24 */ /* 0x010fc8000f8e02ff */
[----:B------:R-:W-:Y:S01]  /*5890*/  IMAD R5, R19, UR25, R18 ;  /* 0x0000001913057c24 */ /* 0x000fe2000f8e0212 */
[----:B0-----:R-:W-:Y:S02]  /*58a0*/  MOV R2, R6 ;  /* 0x0000000600027202 */ /* 0x001fe40000000f00 */
[----:B------:R-:W-:-:S03]  /*58b0*/  MOV R3, R33 ;  /* 0x0000002100037202 */ /* 0x000fc60000000f00 */
[C---:B------:R-:W-:Y:S01]  /*58c0*/  IMAD.WIDE.U32 R12, R19.reuse, UR24, R2 ;  /* 0x00000018130c7c25 */ /* 0x040fe2000f8e0002 */
[----:B------:R-:W-:Y:S02]  /*58d0*/  IADD3 R19, PT, PT, R19, UR6, RZ ;  /* 0x0000000613137c10 */ /* 0x000fe4000fffe0ff */
[----:B------:R-:W-:Y:S02]  /*58e0*/  LEA R4, P0, R12, UR26, 0x3 ;  /* 0x0000001a0c047c11 */ /* 0x000fe4000f8018ff */
[----:B------:R-:W-:-:S04]  /*58f0*/  IADD3 R5, PT, PT, R13, R5, RZ ;  /* 0x000000050d057210 */ /* 0x000fc80007ffe0ff */
        /* <DEDUP_REMOVED lines=10> */
.L_x_15376:
[----:B------:R-:W-:Y:S05]  /*59a0*/  EXIT ;  /* 0x000000000000794d */ /* 0x000fea0003800000 */
.L_x_15378:
        /* <DEDUP_REMOVED lines=13> */
.L_x_18759:


//--------------------- .text._Z25selective_scan_bwd_kernelI32Selective_Scan_bwd_kernel_traitsILi32ELi8ELb0ELb0ELb0ELb0ELb1EN3c104HalfENS1_7complexIfEEEEv12SSMParamsBwd --------------------------
	.section	.text._Z25selective_scan_bwd_kernelI32Selective_Scan_bwd_kernel_traitsILi32ELi8ELb0ELb0ELb0ELb0ELb1EN3c104HalfENS1_7complexIfEEEEv12SSMParamsBwd,"ax",@progbits
	.align	128
        .global         _Z25selective_scan_bwd_kernelI32Selective_Scan_bwd_kernel_traitsILi32ELi8ELb0ELb0ELb0ELb0ELb1EN3c104HalfENS1_7complexIfEEEEv12SSMParamsBwd
        .type           _Z25selective_scan_bwd_kernelI32Selective_Scan_bwd_kernel_traitsILi32ELi8ELb0ELb0ELb0ELb0ELb1EN3c104HalfENS1_7complexIfEEEEv12SSMParamsBwd,@function
        .size           _Z25selective_scan_bwd_kernelI32Selective_Scan_bwd_kernel_traitsILi32ELi8ELb0ELb0ELb0ELb0ELb1EN3c104HalfENS1_7complexIfEEEEv12SSMParamsBwd,(.L_x_18760 - _Z25selective_scan_bwd_kernelI32Selective_Scan_bwd_kernel_traitsILi32ELi8ELb0ELb0ELb0ELb0ELb1EN3c104HalfENS1_7complexIfEEEEv12SSMParamsBwd)
        .other          _Z25selective_scan_bwd_kernelI32Selective_Scan_bwd_kernel_traitsILi32ELi8ELb0ELb0ELb0ELb0ELb1EN3c104HalfENS1_7complexIfEEEEv12SSMParamsBwd,@"STO_CUDA_ENTRY STV_DEFAULT"
_Z25selective_scan_bwd_kernelI32Selective_Scan_bwd_kernel_traitsILi32ELi8ELb0ELb0ELb0ELb0ELb1EN3c104HalfENS1_7complexIfEEEEv12SSMParamsBwd:
.text._Z25selective_scan_bwd_kernelI32Selective_Scan_bwd_kernel_traitsILi32ELi8ELb0ELb0ELb0ELb0ELb1EN3c104HalfENS1_7complexIfEEEEv12SSMParamsBwd:
        /* <DEDUP_REMOVED lines=68> */
[C---:B------:R-:W-:Y:S02]  /*0440*/  IADD3.X R2, PT, PT, R0.reuse, R15, RZ, P3, !PT ;  /* 0x0000000f00027210 */ /* 0x040fe40001ffe4ff */
[----:B------:R-:W-:Y:S01]  /*0450*/  IADD3.X R39, PT, PT, R0, R39, RZ, P4, !PT ;  /* 0x0000002700277210 */ /* 0x000fe200027fe4ff */
[----:B------:R-:W-:Y:S01]  /*0460*/  IMAD R31, R3, UR11, R5 ;  /* 0x0000000b031f7c24 */ /* 0x000fe2000f8e0205 */
[----:B------:R-:W-:Y:S02]  /*0470*/  LEA.HI.X R29, R8, R21, R29, 0x3, P2 ;  /* 0x00000015081d7211 */ /* 0x000fe400010f1c1d */
        /* <DEDUP_REMOVED lines=33> */
.L_x_15400:
[----:B0-----:R-:W0:Y:S01]  /*0690*/  LDC.64 R8, c[0x0][0x410] ;  /* 0x00010400ff087b82 */ /* 0x001e220000000a00 */
[----:B------:R-:W-:Y:S01]  /*06a0*/  IADD3 R52, PT, PT, R43, -0x1, RZ ;  /* 0xffffffff2b347810 */ /* 0x000fe20007ffe0ff */
[----:B------:R-:W-:Y:S01]  /*06b0*/  HFMA2 R13, -RZ, RZ, 0, 0 ;  /* 0x00000000ff0d7431 */ /* 0x000fe200000001ff */
[----:B------:R-:W1:Y:S01]  /*06c0*/  LDCU UR4, c[0x0][0x388] ;  /* 0x00007100ff0477ac */ /* 0x000e620008000800 */
[----:B------:R-:W-:Y:S02]  /*06d0*/  SHF.L.U32 R67, R42, 0x1, RZ ;  /* 0x000000012a437819 */ /* 0x000fe400000006ff */
[----:B------:R-:W-:Y:S01]  /*06e0*/  SHF.L.U32 R12, R52, 0x8, RZ ;  /* 0x00000008340c7819 */ /* 0x000fe200000006ff */
[----:B------:R-:W2:Y:S01]  /*06f0*/  LDCU.64 UR6, c[0x0][0x488] ;  /* 0x00009100ff0677ac */ /* 0x000ea20008000a00 */
[----:B------:R-:W3:Y:S01]  /*0700*/  LDC.64 R18, c[0x0][0x420] ;  /* 0x00010800ff127b82 */ /* 0x000ee20000000a00 */
[C---:B------:R-:W-:Y:S01]  /*0710*/  IADD3 R24, P2, PT, R67.reuse, R38, RZ ;  /* 0x0000002643187210 */ /* 0x040fe20007f5e0ff */
[----:B------:R-:W4:Y:S01]  /*0720*/  LDCU.64 UR8, c[0x0][0x478] ;  /* 0x00008f00ff0877ac */ /* 0x000f220008000a00 */
[----:B------:R-:W-:-:S02]  /*0730*/  IADD3 R66, P3, PT, R67, R40, RZ ;  /* 0x0000002843427210 */ /* 0x000fc40007f7e0ff */
[----:B------:R-:W-:-:S03]  /*0740*/  IADD3.X R25, PT, PT, RZ, R39, RZ, P2, !PT ;  /* 0x00000027ff197210 */ /* 0x000fc600017fe4ff */
[----:B------:R-:W2:Y:S08]  /*0750*/  LDC.64 R10, c[0x0][0x418] ;  /* 0x00010600ff0a7b82 */ /* 0x000eb00000000a00 */
[----:B------:R-:W4:Y:S01]  /*0760*/  LDC.64 R20, c[0x0][0x428] ;  /* 0x00010a00ff147b82 */ /* 0x000f220000000a00 */
[----:B0-----:R-:W-:Y:S01]  /*0770*/  IMAD.WIDE.U32 R4, R8, UR18, R12 ;  /* 0x0000001208047c25 */ /* 0x001fe2000f8e000c */
[----:B-1----:R-:W-:-:S06]  /*0780*/  IADD3 R54, PT, PT, -R12, UR4, RZ ;  /* 0x000000040c367c10 */ /* 0x002fcc000fffe1ff */
[----:B------:R-:W-:Y:S01]  /*0790*/  BAR.SYNC.DEFER_BLOCKING 0x0 ;  /* 0x0000000000007b1d */ /* 0x000fe20000010000 */
[----:B------:R-:W-:Y:S01]  /*07a0*/  PRMT R8, RZ, 0x7610, R8 ;  /* 0x00007610ff087816 */ /* 0x000fe20000000008 */
[----:B------:R-:W-:Y:S01]  /*07b0*/  IMAD R5, R9, UR18, R5 ;  /* 0x0000001209057c24 */ /* 0x000fe2000f8e0205 */
[-C--:B------:R-:W-:Y:S01]  /*07c0*/  ISETP.GE.AND P6, PT, R42, R54.reuse, PT ;  /* 0x000000362a00720c */ /* 0x080fe20003fc6270 */
[----:B---3--:R-:W-:Y:S01]  /*07d0*/  IMAD.WIDE.U32 R6, R18, UR18, R12 ;  /* 0x0000001212067c25 */ /* 0x008fe2000f8e000c */
[-C--:B------:R-:W-:Y:S01]  /*07e0*/  ISETP.GE.AND P2, PT, R47, R54.reuse, PT ;  /* 0x000000362f00720c */ /* 0x080fe20003f46270 */
[----:B------:R-:W0:Y:S01]  /*07f0*/  LDCU.64 UR10, c[0x0][0x558] ;  /* 0x0000ab00ff0a77ac */ /* 0x000e220008000a00 */
[-C--:B------:R-:W-:Y:S01]  /*0800*/  ISETP.GE.AND P4, PT, R49, R54.reuse, PT ;  /* 0x000000363100720c */ /* 0x080fe20003f86270 */
[----:B------:R-:W-:Y:S01]  /*0810*/  IMAD R7, R19, UR18, R7 ;  /* 0x0000001213077c24 */ /* 0x000fe2000f8e0207 */
[----:B------:R-:W-:Y:S02]  /*0820*/  ISETP.GE.AND P5, PT, R50, R54, PT ;  /* 0x000000363200720c */ /* 0x000fe40003fa6270 */
[----:B------:R-:W-:Y:S01]  /*0830*/  PRMT R9, RZ, 0x7610, R9 ;  /* 0x00007610ff097816 */ /* 0x000fe20000000009 */
[----:B--2---:R-:W-:Y:S01]  /*0840*/  IMAD.WIDE.U32 R4, R3, R10, R4 ;  /* 0x0000000a03047225 */ /* 0x004fe200078e0004 */
[----:B------:R-:W-:-:S03]  /*0850*/  PRMT R10, RZ, 0x7610, R10 ;  /* 0x00007610ff0a7816 */ /* 0x000fc6000000000a */
[C---:B------:R-:W-:Y:S01]  /*0860*/  IMAD R2, R3.reuse, R11, R5 ;  /* 0x0000000b03027224 */ /* 0x040fe200078e0205 */
[----:B------:R-:W-:Y:S02]  /*0870*/  IADD3 R0, P0, PT, R42, R4, RZ ;  /* 0x000000042a007210 */ /* 0x000fe40007f1e0ff */
[----:B------:R-:W-:Y:S01]  /*0880*/  PRMT R11, RZ, 0x7610, R11 ;  /* 0x00007610ff0b7816 */ /* 0x000fe2000000000b */
[----:B----4-:R-:W-:-:S04]  /*0890*/  IMAD.WIDE.U32 R6, R3, R20, R6 ;  /* 0x0000001403067225 */ /* 0x010fc800078e0006 */
[----:B------:R-:W-:Y:S01]  /*08a0*/  IMAD R5, R3, R21, R7 ;  /* 0x0000001503057224 */ /* 0x000fe200078e0207 */
[----:B------:R-:W-:Y:S02]  /*08b0*/  IADD3 R6, P1, PT, R42, R6, RZ ;  /* 0x000000062a067210 */ /* 0x000fe40007f3e0ff */
[----:B------:R-:W-:Y:S02]  /*08c0*/  IADD3.X R7, PT, PT, RZ, R2, RZ, P0, !PT ;  /* 0x00000002ff077210 */ /* 0x000fe400007fe4ff */
[----:B------:R-:W-:Y:S02]  /*08d0*/  IADD3.X R5, PT, PT, RZ, R5, RZ, P1, !PT ;  /* 0x00000005ff057210 */ /* 0x000fe40000ffe4ff */
[----:B------:R-:W-:Y:S02]  /*08e0*/  LEA R64, P0, R0, UR6, 0x1 ;  /* 0x0000000600407c11 */ /* 0x000fe4000f8008ff */
[----:B------:R-:W-:Y:S02]  /*08f0*/  LEA R4, P1, R6, UR8, 0x1 ;  /* 0x0000000806047c11 */ /* 0x000fe4000f8208ff */
[----:B------:R-:W-:-:S02]  /*0900*/  LEA.HI.X R65, R0, UR7, R7, 0x1, P0 ;  /* 0x0000000700417c11 */ /* 0x000fc400080f0c07 */
[----:B------:R-:W-:Y:S02]  /*0910*/  LEA.HI.X R5, R6, UR9, R5, 0x1, P1 ;  /* 0x0000000906057c11 */ /* 0x000fe400088f0c05 */
[----:B------:R-:W-:Y:S02]  /*0920*/  PRMT R2, RZ, 0x7610, R2 ;  /* 0x00007610ff027816 */ /* 0x000fe40000000002 */
[----:B------:R-:W-:Y:S02]  /*0930*/  PRMT R19, RZ, 0x7610, R19 ;  /* 0x00007610ff137816 */ /* 0x000fe40000000013 */
[----:B------:R-:W-:Y:S01]  /*0940*/  PRMT R18, RZ, 0x7610, R18 ;  /* 0x00007610ff127816 */ /* 0x000fe20000000012 */
[----:B------:R-:W1:Y:S01]  /*0950*/  S2R R63, SR_LANEID ;  /* 0x00000000003f7919 */ /* 0x000e620000000000 */
[----:B------:R-:W-:Y:S01]  /*0960*/  IADD3 R6, P0, PT, R67, R36, RZ ;  /* 0x0000002443067210 */ /* 0x000fe20007f1e0ff */
[----:B------:R-:W2:Y:S01]  /*0970*/  S2UR UR6, SR_CgaCtaId ;  /* 0x00000000000679c3 */ /* 0x000ea20000008800 */
[----:B------:R-:W-:Y:S01]  /*0980*/  PRMT R0, RZ, 0x7610, R0 ;  /* 0x00007610ff007816 */ /* 0x000fe20000000000 */
[----:B------:R-:W-:Y:S01]  /*0990*/  UMOV UR4, 0x400 ;  /* 0x0000040000047882 */ /* 0x000fe20000000000 */
[----:B------:R-:W-:Y:S01]  /*09a0*/  IADD3.X R7, PT, PT, RZ, R37, RZ, P0, !PT ;  /* 0x00000025ff077210 */ /* 0x000fe200007fe4ff */
[----:B------:R-:W3:Y:S01]  /*09b0*/  LDCU.64 UR8, c[0x0][0x510] ;  /* 0x0000a200ff0877ac */ /* 0x000ee20008000a00 */
[----:B------:R-:W-:-:S02]  /*09c0*/  ISETP.GE.AND P0, PT, R45, R54, PT ;  /* 0x000000362d00720c */ /* 0x000fc40003f06270 */
[-C--:B------:R-:W-:Y:S01]  /*09d0*/  ISETP.GE.AND P1, PT, R46, R54.reuse, PT ;  /* 0x000000362e00720c */ /* 0x080fe20003f26270 */
[----:B------:R-:W4:Y:S01]  /*09e0*/  @!P6 LDG.E.U16 R0, desc[UR16][R6.64] ;  /* 0x000000100600e981 */ /* 0x000f22000c1e1500 */
[----:B------:R-:W-:Y:S02]  /*09f0*/  IADD3.X R67, PT, PT, RZ, R41, RZ, P3, !PT ;  /* 0x00000029ff437210 */ /* 0x000fe40001ffe4ff */
[-C--:B------:R-:W-:Y:S01]  /*0a00*/  ISETP.GE.AND P3, PT, R48, R54.reuse, PT ;  /* 0x000000363000720c */ /* 0x080fe20003f66270 */
[----:B------:R-:W3:Y:S01]  /*0a10*/  @!P2 LDG.E.U16 R8, desc[UR16][R6.64+0xc0] ;  /* 0x0000c0100608a981 */ /* 0x000ee2000c1e1500 */
[----:B------:R-:W-:-:S03]  /*0a20*/  ISETP.GE.AND P6, PT, R51, R54, PT ;  /* 0x000000363300720c */ /* 0x000fc60003fc6270 */
[----:B------:R-:W3:Y:S04]  /*0a30*/  @!P4 LDG.E.U16 R10, desc[UR16][R6.64+0x140] ;  /* 0x00014010060ac981 */ /* 0x000ee8000c1e1500 */
[----:B------:R-:W3:Y:S04]  /*0a40*/  @!P0 LDG.E.U16 R9, desc[UR16][R6.64+0x40] ;  /* 0x0000401006098981 */ /* 0x000ee8000c1e1500 */
[----:B------:R-:W3:Y:S04]  /*0a50*/  @!P1 LDG.E.U16 R2, desc[UR16][R6.64+0x80] ;  /* 0x0000801006029981 */ /* 0x000ee8000c1e1500 */
[----:B------:R-:W3:Y:S04]  /*0a60*/  @!P3 LDG.E.U16 R11, desc[UR16][R6.64+0x100] ;  /* 0x00010010060bb981 */ /* 0x000ee8000c1e1500 */
[----:B------:R-:W3:Y:S04]  /*0a70*/  @!P5 LDG.E.U16 R19, desc[UR16][R6.64+0x180] ;  /* 0x000180100613d981 */ /* 0x000ee8000c1e1500 */
[----:B------:R0:W3:Y:S01]  /*0a80*/  @!P6 LDG.E.U16 R18, desc[UR16][R6.64+0x1c0] ;  /* 0x0001c0100612e981 */ /* 0x0000e2000c1e1500 */
[C---:B-1----:R-:W-:Y:S01]  /*0a90*/  IADD3 R20, PT, PT, R63.reuse, 0x20, RZ ;  /* 0x000000203f147810 */ /* 0x042fe20007ffe0ff */
[----:B--2---:R-:W-:Y:S01]  /*0aa0*/  ULEA UR6, UR6, UR4, 0x18 ;  /* 0x0000000406067291 */ /* 0x004fe2000f8ec0ff */
[C---:B------:R-:W-:Y:S01]  /*0ab0*/  IADD3 R22, PT, PT, R63.reuse, 0x40, RZ ;  /* 0x000000403f167810 */ /* 0x040fe20007ffe0ff */
[----:B------:R-:W1:Y:S01]  /*0ac0*/  LDCU UR4, c[0x0][0x38c] ;  /* 0x00007180ff0477ac */ /* 0x000e620008000800 */
[----:B------:R-:W-:-:S02]  /*0ad0*/  LEA.HI.SX32 R61, R63, R63, 0x1b ;  /* 0x0000003f3f3d7211 */ /* 0x000fc400078fdaff */
[-C--:B------:R-:W-:Y:S02]  /*0ae0*/  LEA.HI.SX32 R20, R20, R63.reuse, 0x1b ;  /* 0x0000003f14147211 */ /* 0x080fe400078fdaff */
[----:B------:R-:W-:Y:S02]  /*0af0*/  LEA.HI.SX32 R22, R22, R63, 0x1b ;  /* 0x0000003f16167211 */ /* 0x000fe400078fdaff */
[----:B------:R-:W-:Y:S02]  /*0b00*/  LEA R61, R61, UR6, 0x1 ;  /* 0x000000063d3d7c11 */ /* 0x000fe4000f8e08ff */
[----:B------:R-:W-:Y:S02]  /*0b10*/  LEA R60, R20, UR6, 0x1 ;  /* 0x00000006143c7c11 */ /* 0x000fe4000f8e08ff */
[----:B0-----:R-:W-:Y:S02]  /*0b20*/  IADD3 R6, PT, PT, R63, 0x60, RZ ;  /* 0x000000603f067810 */ /* 0x001fe40007ffe0ff */
[----:B------:R-:W-:-:S02]  /*0b30*/  LEA R53, R22, UR6, 0x1 ;  /* 0x0000000616357c11 */ /* 0x000fc4000f8e08ff */
[C---:B------:R-:W-:Y:S02]  /*0b40*/  IADD3 R20, PT, PT, R63.reuse, 0x80, RZ ;  /* 0x000000803f147810 */ /* 0x040fe40007ffe0ff */
[C---:B------:R-:W-:Y:S02]  /*0b50*/  IADD3 R22, PT, PT, R63.reuse, 0xa0, RZ ;  /* 0x000000a03f167810 */ /* 0x040fe40007ffe0ff */
[C---:B------:R-:W-:Y:S02]  /*0b60*/  IADD3 R56, PT, PT, R63.reuse, 0xc0, RZ ;  /* 0x000000c03f387810 */ /* 0x040fe40007ffe0ff */
[----:B------:R-:W-:Y:S02]  /*0b70*/  IADD3 R58, PT, PT, R63, 0xe0, RZ ;  /* 0x000000e03f3a7810 */ /* 0x000fe40007ffe0ff */
[-C--:B------:R-:W-:Y:S02]  /*0b80*/  LEA.HI.SX32 R6, R6, R63.reuse, 0x1b ;  /* 0x0000003f06067211 */ /* 0x080fe400078fdaff */
[----:B------:R-:W-:-:S02]  /*0b90*/  LEA.HI.SX32 R20, R20, R63, 0x1b ;  /* 0x0000003f14147211 */ /* 0x000fc400078fdaff */
[-C--:B------:R-:W-:Y:S02]  /*0ba0*/  LEA.HI.SX32 R22, R22, R63.reuse, 0x1b ;  /* 0x0000003f16167211 */ /* 0x080fe400078fdaff */
[-C--:B------:R-:W-:Y:S02]  /*0bb0*/  LEA.HI.SX32 R56, R56, R63.reuse, 0x1b ;  /* 0x0000003f38387211 */ /* 0x080fe400078fdaff */
[----:B------:R-:W-:Y:S02]  /*0bc0*/  LEA.HI.SX32 R55, R58, R63, 0x1b ;  /* 0x0000003f3a377211 */ /* 0x000fe400078fdaff */
[----:B------:R-:W-:Y:S02]  /*0bd0*/  LEA R59, R6, UR6, 0x1 ;  /* 0x00000006063b7c11 */ /* 0x000fe4000f8e08ff */
[----:B------:R-:W-:Y:S02]  /*0be0*/  LEA R58, R20, UR6, 0x1 ;  /* 0x00000006143a7c11 */ /* 0x000fe4000f8e08ff */
[----:B------:R-:W-:-:S02]  /*0bf0*/  LEA R57, R22, UR6, 0x1 ;  /* 0x0000000616397c11 */ /* 0x000fc4000f8e08ff */
[----:B------:R-:W-:Y:S02]  /*0c00*/  LEA R56, R56, UR6, 0x1 ;  /* 0x0000000638387c11 */ /* 0x000fe4000f8e08ff */
[----:B------:R-:W-:Y:S02]  /*0c10*/  LEA R55, R55, UR6, 0x1 ;  /* 0x0000000637377c11 */ /* 0x000fe4000f8e08ff */
[----:B------:R-:W-:Y:S02]  /*0c20*/  P2R R23, PR, RZ, 0x1 ;  /* 0x00000001ff177803 */ /* 0x000fe40000000000 */
[----:B------:R-:W-:Y:S02]  /*0c30*/  ISETP.GE.AND P0, PT, R42, R54, PT ;  /* 0x000000362a00720c */ /* 0x000fe40003f06270 */
[----:B------:R-:W-:Y:S02]  /*0c40*/  PRMT R68, RZ, 0x7610, R68 ;  /* 0x00007610ff447816 */ /* 0x000fe40000000044 */
[----:B------:R-:W-:-:S02]  /*0c50*/  PRMT R7, RZ, 0x7610, R7 ;  /* 0x00007610ff077816 */ /* 0x000fc40000000007 */
[----:B------:R-:W-:Y:S02]  /*0c60*/  PRMT R70, RZ, 0x7610, R70 ;  /* 0x00007610ff467816 */ /* 0x000fe40000000046 */
[----:B------:R-:W-:Y:S02]  /*0c70*/  PRMT R72, RZ, 0x7610, R72 ;  /* 0x00007610ff487816 */ /* 0x000fe40000000048 */
[----:B------:R-:W-:Y:S02]  /*0c80*/  PRMT R74, RZ, 0x7610, R74 ;  /* 0x00007610ff4a7816 */ /* 0x000fe4000000004a */
[----:B------:R-:W-:Y:S01]  /*0c90*/  PRMT R21, RZ, 0x7610, R21 ;  /* 0x00007610ff157816 */ /* 0x000fe20000000015 */
[----:B----4-:R0:W-:Y:S02]  /*0ca0*/  STS.U16 [R61], R0 ;  /* 0x000000003d007388 */ /* 0x0101e40000000400 */
[----:B0-----:R-:W-:Y:S02]  /*0cb0*/  SHF.L.U32 R0, R63, 0x3, RZ ;  /* 0x000000033f007819 */ /* 0x001fe400000006ff */
[----:B---3--:R0:W-:Y:S02]  /*0cc0*/  STS.U16 [R60+0x40], R9 ;  /* 0x000040093c007388 */ /* 0x0081e40000000400 */
[----:B------:R-:W-:-:S02]  /*0cd0*/  LEA.HI.SX32 R62, R0, R0, 0x1b ;  /* 0x00000000003e7211 */ /* 0x000fc400078fdaff */
[----:B------:R-:W-:Y:S02]  /*0ce0*/  STS.U16 [R53+0x80], R2 ;  /* 0x0000800235007388 */ /* 0x000fe40000000400 */
[----:B------:R-:W-:Y:S02]  /*0cf0*/  LEA R62, R62, UR6, 0x1 ;  /* 0x000000063e3e7c11 */ /* 0x000fe4000f8e08ff */
        /* <DEDUP_REMOVED lines=16> */
[----:B--2---:R-:W-:-:S03]  /*0e00*/  PRMT R10, RZ, 0x7610, R10 ;  /* 0x00007610ff0a7816 */ /* 0x004fc6000000000a */
[----:B------:R-:W2:Y:S01]  /*0e10*/  @!P0 LDG.E.U16 R68, desc[UR16][R24.64] ;  /* 0x0000001018448981 */ /* 0x000ea2000c1e1500 */
[----:B------:R-:W-:-:S03]  /*0e20*/  ISETP.NE.AND P0, PT, R23, RZ, PT ;  /* 0x000000ff1700720c */ /* 0x000fc60003f05270 */
[----:B------:R-:W3:Y:S04]  /*0e30*/  @!P1 LDG.E.U16 R70, desc[UR16][R24.64+0x80] ;  /* 0x0000801018469981 */ /* 0x000ee8000c1e1500 */
[----:B------:R-:W4:Y:S04]  /*0e40*/  @!P2 LDG.E.U16 R72, desc[UR16][R24.64+0xc0] ;  /* 0x0000c0101848a981 */ /* 0x000f28000c1e1500 */
[----:B------:R-:W4:Y:S04]  /*0e50*/  @!P3 LDG.E.U16 R9, desc[UR16][R24.64+0x100] ;  /* 0x000100101809b981 */ /* 0x000f28000c1e1500 */
[----:B------:R-:W3:Y:S04]  /*0e60*/  @!P0 LDG.E.U16 R7, desc[UR16][R24.64+0x40] ;  /* 0x0000401018078981 */ /* 0x000ee8000c1e1500 */
[----:B------:R-:W4:Y:S04]  /*0e70*/  @!P4 LDG.E.U16 R74, desc[UR16][R24.64+0x140] ;  /* 0x00014010184ac981 */ /* 0x000f28000c1e1500 */
[----:B------:R-:W4:Y:S04]  /*0e80*/  @!P5 LDG.E.U16 R21, desc[UR16][R24.64+0x180] ;  /* 0x000180101815d981 */ /* 0x000f28000c1e1500 */
[----:B------:R-:W4:Y:S01]  /*0e90*/  @!P6 LDG.E.U16 R10, desc[UR16][R24.64+0x1c0] ;  /* 0x0001c010180ae981 */ /* 0x000f22000c1e1500 */
[----:B------:R-:W-:-:S02]  /*0ea0*/  P2R R75, PR, RZ, 0x1 ;  /* 0x00000001ff4b7803 */ /* 0x000fc40000000000 */
[----:B------:R-:W-:Y:S02]  /*0eb0*/  ISETP.GE.AND P0, PT, R42, R54, PT ;  /* 0x000000362a00720c */ /* 0x000fe40003f06270 */
[----:B------:R-:W-:Y:S02]  /*0ec0*/  PRMT R76, RZ, 0x7610, R76 ;  /* 0x00007610ff4c7816 */ /* 0x000fe4000000004c */
[----:B------:R-:W-:Y:S02]  /*0ed0*/  PRMT R69, RZ, 0x7610, R69 ;  /* 0x00007610ff457816 */ /* 0x000fe40000000045 */
[----:B------:R-:W-:Y:S02]  /*0ee0*/  PRMT R78, RZ, 0x7610, R78 ;  /* 0x00007610ff4e7816 */ /* 0x000fe4000000004e */
[----:B------:R-:W-:Y:S02]  /*0ef0*/  PRMT R71, RZ, 0x7610, R71 ;  /* 0x00007610ff477816 */ /* 0x000fe40000000047 */
[----:B------:R-:W-:Y:S01]  /*0f00*/  PRMT R73, RZ, 0x7610, R73 ;  /* 0x00007610ff497816 */ /* 0x000fe20000000049 */
[----:B--2---:R0:W-:Y:S04]  /*0f10*/  STS.U16 [R61], R68 ;  /* 0x000000443d007388 */ /* 0x0041e80000000400 */
[----:B---3--:R-:W-:Y:S04]  /*0f20*/  STS.U16 [R60+0x40], R7 ;  /* 0x000040073c007388 */ /* 0x008fe80000000400 */
[----:B------:R2:W-:Y:S04]  /*0f30*/  STS.U16 [R53+0x80], R70 ;  /* 0x0000804635007388 */ /* 0x0005e80000000400 */
[----:B----4-:R3:W-:Y:S04]  /*0f40*/  STS.U16 [R59+0xc0], R72 ;  /* 0x0000c0483b007388 */ /* 0x0107e80000000400 */
        /* <DEDUP_REMOVED lines=15> */
[----:B--2---:R-:W-:Y:S02]  /*1040*/  PRMT R70, RZ, 0x7610, R70 ;  /* 0x00007610ff467816 */ /* 0x004fe40000000046 */
        /* <DEDUP_REMOVED lines=14> */
[----:B------:R-:W-:Y:S02]  /*1130*/  PRMT R80, RZ, 0x7610, R80 ;  /* 0x00007610ff507816 */ /* 0x000fe40000000050 */
[----:B------:R-:W-:Y:S02]  /*1140*/  PRMT R77, RZ, 0x7610, R77 ;  /* 0x00007610ff4d7816 */ /* 0x000fe4000000004d */
[----:B------:R-:W-:-:S02]  /*1150*/  PRMT R79, RZ, 0x7610, R79 ;  /* 0x00007610ff4f7816 */ /* 0x000fc4000000004f */
[----:B------:R-:W-:Y:S01]  /*1160*/  PRMT R82, RZ, 0x7610, R82 ;  /* 0x00007610ff527816 */ /* 0x000fe20000000052 */
[----:B--2---:R0:W-:Y:S04]  /*1170*/  STS.U16 [R61], R76 ;  /* 0x0000004c3d007388 */ /* 0x0041e80000000400 */
[----:B---3--:R-:W-:Y:S04]  /*1180*/  STS.U16 [R60+0x40], R69 ;  /* 0x000040453c007388 */ /* 0x008fe80000000400 */
        /* <DEDUP_REMOVED lines=26> */
[----:B------:R0:W4:Y:S01]  /*1330*/  @!P6 LDG.E.U16 R82, desc[UR16][R64.64+0x1c0] ;  /* 0x0001c0104052e981 */ /* 0x000122000c1e1500 */
[----:B------:R-:W-:-:S02]  /*1340*/  P2R R81, PR, RZ, 0x1 ;  /* 0x00000001ff517803 */ /* 0x000fc40000000000 */
[----:B------:R-:W-:Y:S02]  /*1350*/  ISETP.GE.AND P0, PT, R42, R54, PT ;  /* 0x000000362a00720c */ /* 0x000fe40003f06270 */
[----:B------:R-:W-:Y:S02]  /*1360*/  PRMT R84, RZ, 0x7610, R84 ;  /* 0x00007610ff547816 */ /* 0x000fe40000000054 */
[----:B------:R-:W-:Y:S02]  /*1370*/  PRMT R86, RZ, 0x7610, R86 ;  /* 0x00007610ff567816 */ /* 0x000fe40000000056 */
[----:B------:R-:W-:Y:S02]  /*1380*/  PRMT R83, RZ, 0x7610, R83 ;  /* 0x00007610ff537816 */ /* 0x000fe40000000053 */
[----:B------:R-:W-:Y:S02]  /*1390*/  PRMT R88, RZ, 0x7610, R88 ;  /* 0x00007610ff587816 */ /* 0x000fe40000000058 */
[----:B------:R-:W-:-:S02]  /*13a0*/  PRMT R85, RZ, 0x7610, R85 ;  /* 0x00007610ff557816 */ /* 0x000fc40000000055 */
[----:B0-----:R-:W-:Y:S01]  /*13b0*/  PRMT R64, RZ, 0x7610, R64 ;  /* 0x00007610ff407816 */ /* 0x001fe20000000040 */
[----:B--2---:R-:W-:Y:S04]  /*13c0*/  STS.U16 [R61], R74 ;  /* 0x0000004a3d007388 */ /* 0x004fe80000000400 */
[----:B---3--:R-:W-:Y:S04]  /*13d0*/  STS.U16 [R60+0x40], R75 ;  /* 0x0000404b3c007388 */ /* 0x008fe80000000400 */
[----:B------:R-:W-:Y:S04]  /*13e0*/  STS.U16 [R53+0x80], R80 ;  /* 0x0000805035007388 */ /* 0x000fe80000000400 */
[----:B----4-:R-:W-:Y:S04]  /*13f0*/  STS.U16 [R59+0xc0], R76 ;  /* 0x0000c04c3b007388 */ /* 0x010fe80000000400 */
[----:B------:R-:W-:Y:S04]  /*1400*/  STS.U16 [R58+0x100], R77 ;  /* 0x0001004d3a007388 */ /* 0x000fe80000000400 */
[----:B------:R-:W-:Y:S04]  /*1410*/  STS.U16 [R57+0x140], R78 ;  /* 0x0001404e39007388 */ /* 0x000fe80000000400 */
[----:B------:R-:W-:Y:S04]  /*1420*/  STS.U16 [R56+0x180], R79 ;  /* 0x0001804f38007388 */ /* 0x000fe80000000400 */
[----:B------:R0:W-:Y:S01]  /*1430*/  STS.U16 [R55+0x1c0], R82 ;  /* 0x0001c05237007388 */ /* 0x0001e20000000400 */
[----:B------:R-:W-:-:S03]  /*1440*/  NOP ;  /* 0x0000000000007918 */ /* 0x000fc60000000000 */
[----:B------:R-:W-:Y:S04]  /*1450*/  LDS.U16 R65, [R62] ;  /* 0x000000003e417984 */ /* 0x000fe80000000400 */
[----:B------:R-:W-:Y:S04]  /*1460*/  LDS.U16 R74, [R62+0x2] ;  /* 0x000002003e4a7984 */ /* 0x000fe80000000400 */
[----:B------:R-:W2:Y:S04]  /*1470*/  LDS.U16 R75, [R62+0x4] ;  /* 0x000004003e4b7984 */ /* 0x000ea80000000400 */
[----:B------:R-:W-:Y:S04]  /*1480*/  LDS.U16 R80, [R62+0x6] ;  /* 0x000006003e507984 */ /* 0x000fe80000000400 */
[----:B------:R-:W-:Y:S04]  /*1490*/  LDS.U16 R76, [R62+0x8] ;  /* 0x000008003e4c7984 */ /* 0x000fe80000000400 */
[----:B------:R-:W3:Y:S04]  /*14a0*/  LDS.U16 R77, [R62+0xa] ;  /* 0x00000a003e4d7984 */ /* 0x000ee80000000400 */
[----:B------:R-:W4:Y:S04]  /*14b0*/  LDS.U16 R78, [R62+0xc] ;  /* 0x00000c003e4e7984 */ /* 0x000f280000000400 */
[----:B------:R-:W1:Y:S01]  /*14c0*/  LDS.U16 R79, [R62+0xe] ;  /* 0x00000e003e4f7984 */ /* 0x000e620000000400 */
[----:B------:R-:W-:Y:S01]  /*14d0*/  BAR.SYNC.DEFER_BLOCKING 0x0 ;  /* 0x0000000000007b1d */ /* 0x000fe20000010000 */
[----:B0-----:R-:W-:-:S05]  /*14e0*/  PRMT R82, RZ, 0x7610, R82 ;  /* 0x00007610ff527816 */ /* 0x001fca0000000052 */
[----:B------:R-:W4:Y:S01]  /*14f0*/  @!P0 LDG.E.U16 R84, desc[UR16][R4.64] ;  /* 0x0000001004548981 */ /* 0x000f22000c1e1500 */
[----:B------:R-:W-:Y:S02]  /*1500*/  ISETP.NE.AND P0, PT, R81, RZ, PT ;  /* 0x000000ff5100720c */ /* 0x000fe40003f05270 */
[----:B------:R-:W-:Y:S01]  /*1510*/  PRMT R81, RZ, 0x7610, R81 ;  /* 0x00007610ff517816 */ /* 0x000fe20000000051 */
[----:B------:R-:W4:Y:S04]  /*1520*/  @!P1 LDG.E.U16 R82, desc[UR16][R4.64+0x80] ;  /* 0x0000801004529981 */ /* 0x000f28000c1e1500 */
[----:B------:R-:W4:Y:S04]  /*1530*/  @!P2 LDG.E.U16 R86, desc[UR16][R4.64+0xc0] ;  /* 0x0000c0100456a981 */ /* 0x000f28000c1e1500 */
[----:B------:R-:W4:Y:S04]  /*1540*/  @!P3 LDG.E.U16 R83, desc[UR16][R4.64+0x100] ;  /* 0x000100100453b981 */ /* 0x000f28000c1e1500 */
[----:B------:R-:W4:Y:S04]  /*1550*/  @!P0 LDG.E.U16 R81, desc[UR16][R4.64+0x40] ;  /* 0x0000401004518981 */ /* 0x000f28000c1e1500 */
[----:B------:R-:W4:Y:S04]  /*1560*/  @!P4 LDG.E.U16 R88, desc[UR16][R4.64+0x140] ;  /* 0x000140100458c981 */ /* 0x000f28000c1e1500 */
[----:B------:R-:W4:Y:S04]  /*1570*/  @!P5 LDG.E.U16 R85, desc[UR16][R4.64+0x180] ;  /* 0x000180100455d981 */ /* 0x000f28000c1e1500 */
[----:B------:R0:W4:Y:S01]  /*1580*/  @!P6 LDG.E.U16 R64, desc[UR16][R4.64+0x1c0] ;  /* 0x0001c0100440e981 */ /* 0x000122000c1e1500 */
[----:B--2---:R-:W-:-:S02]  /*1590*/  HADD2.F32 R90, -RZ, R75.H0_H0 ;  /* 0x2000004bff5a7230 */ /* 0x004fc40000004100 */
[----:B------:R-:W-:-:S03]  /*15a0*/  HADD2.F32 R87, -RZ, R65.H0_H0 ;  /* 0x20000041ff577230 */ /* 0x000fc60000004100 */
[----:B0-----:R-:W-:Y:S02]  /*15b0*/  FMUL.FTZ R5, R90, -1.4426950216293334961 ;  /* 0xbfb8aa3b5a057820 */ /* 0x001fe40000410000 */
[----:B------:R-:W-:Y:S01]  /*15c0*/  FMUL.FTZ R65, R87, -1.4426950216293334961 ;  /* 0xbfb8aa3b57417820 */ /* 0x000fe20000410000 */
[----:B------:R-:W-:-:S05]  /*15d0*/  HADD2.F32 R89, -RZ, R74.H0_H0 ;  /* 0x2000004aff597230 */ /* 0x000fca0000004100 */
[----:B------:R-:W-:Y:S01]  /*15e0*/  MUFU.EX2 R65, R65 ;  /* 0x0000004100417308 */ /* 0x000fe20000000800 */
[----:B------:R-:W-:-:S06]  /*15f0*/  FMUL.FTZ R74, R89, -1.4426950216293334961 ;  /* 0xbfb8aa3b594a7820 */ /* 0x000fcc0000410000 */
[----:B------:R-:W-:Y:S01]  /*1600*/  MUFU.EX2 R74, R74 ;  /* 0x0000004a004a7308 */ /* 0x000fe20000000800 */
[----:B---3--:R-:W-:Y:S02]  /*1610*/  HADD2.F32 R94, -RZ, R77.H0_H0 ;  /* 0x2000004dff5e7230 */ /* 0x008fe40000004100 */
[----:B----4-:R-:W-:Y:S02]  /*1620*/  HADD2.F32 R96, -RZ, R78.H0_H0 ;  /* 0x2000004eff607230 */ /* 0x010fe40000004100 */
[----:B-1----:R-:W-:Y:S02]  /*1630*/  HADD2.F32 R100, -RZ, R79.H0_H0 ;  /* 0x2000004fff647230 */ /* 0x002fe40000004100 */
[----:B------:R-:W-:Y:S01]  /*1640*/  FMUL.FTZ R79, R94, -1.4426950216293334961 ;  /* 0xbfb8aa3b5e4f7820 */ /* 0x000fe20000410000 */
[----:B------:R-:W-:Y:S02]  /*1650*/  HADD2.F32 R66, -RZ, R66.H0_H0 ;  /* 0x20000042ff427230 */ /* 0x000fe40000004100 */
[----:B------:R-:W-:-:S04]  /*1660*/  FMUL.FTZ R91, R100, -1.4426950216293334961 ;  /* 0xbfb8aa3b645b7820 */ /* 0x000fc80000410000 */
[----:B------:R-:W0:Y:S01]  /*1670*/  MUFU.EX2 R97, R91 ;  /* 0x0000005b00617308 */ /* 0x000e220000000800 */
[----:B------:R-:W-:Y:S02]  /*1680*/  HADD2.F32 R67, -RZ, R67.H0_H0 ;  /* 0x20000043ff437230 */ /* 0x000fe40000004100 */
[----:B------:R-:W-:Y:S02]  /*1690*/  HADD2.F32 R68, -RZ, R68.H0_H0 ;  /* 0x20000044ff447230 */ /* 0x000fe40000004100 */
[----:B------:R-:W-:Y:S02]  /*16a0*/  HADD2.F32 R69, -RZ, R69.H0_H0 ;  /* 0x20000045ff457230 */ /* 0x000fe40000004100 */
[----:B0-----:R-:W-:-:S04]  /*16b0*/  FADD.FTZ R102, R97, 1 ;  /* 0x3f80000061667421 */ /* 0x001fc80000010000 */
[----:B------:R-:W-:Y:S01]  /*16c0*/  MUFU.RCP R103, R102 ;  /* 0x0000006600677308 */ /* 0x000fe20000001000 */
[----:B------:R-:W-:Y:S02]  /*16d0*/  HADD2.F32 R70, -RZ, R70.H0_H0 ;  /* 0x20000046ff467230 */ /* 0x000fe40000004100 */
[----:B------:R-:W-:Y:S02]  /*16e0*/  HADD2.F32 R71, -RZ, R71.H0_H0 ;  /* 0x20000047ff477230 */ /* 0x000fe40000004100 */
[----:B------:R-:W-:Y:S02]  /*16f0*/  HADD2.F32 R72, -RZ, R72.H0_H0 ;  /* 0x20000048ff487230 */ /* 0x000fe40000004100 */
[----:B------:R-:W-:Y:S01]  /*1700*/  HADD2.F32 R73, -RZ, R73.H0_H0 ;  /* 0x20000049ff497230 */ /* 0x000fe20000004100 */
[----:B------:R-:W-:Y:S01]  /*1710*/  ISETP.NE.AND P1, PT, R34, RZ, PT ;  /* 0x000000ff2200720c */ /* 0x000fe20003f25270 */
[----:B------:R-:W-:Y:S04]  /*1720*/  STS.U16 [R61], R84 ;  /* 0x000000543d007388 */ /* 0x000fe80000000400 */
        /* <DEDUP_REMOVED lines=8> */
[----:B------:R-:W3:Y:S01]  /*17b0*/  LDS.U16 R4, [R62] ;  /* 0x000000003e047984 */ /* 0x000ee20000000400 */
[----:B0-----:R0:W4:Y:S01]  /*17c0*/  MUFU.EX2 R81, R5 ;  /* 0x0000000500517308 */ /* 0x0011220000000800 */
[----:B------:R-:W-:Y:S02]  /*17d0*/  HADD2.F32 R84, -RZ, R80.H0_H0 ;  /* 0x20000050ff547230 */ /* 0x000fe40000004100 */
[----:B-1----:R-:W-:Y:S01]  /*17e0*/  HADD2.F32 R86, -RZ, R76.H0_H0 ;  /* 0x2000004cff567230 */ /* 0x002fe20000004100 */
[----:B------:R-:W-:Y:S04]  /*17f0*/  LDS.U16 R64, [R62+0x4] ;  /* 0x000004003e407984 */ /* 0x000fe80000000400 */
[----:B0-----:R-:W0:Y:S01]  /*1800*/  LDS.U16 R5, [R62+0x2] ;  /* 0x000002003e057984 */ /* 0x001e220000000400 */
[----:B------:R-:W-:-:S04]  /*1810*/  FMUL.FTZ R75, R84, -1.4426950216293334961 ;  /* 0xbfb8aa3b544b7820 */ /* 0x000fc80000410000 */
[----:B------:R1:W3:Y:S01]  /*1820*/  MUFU.EX2 R82, R75 ;  /* 0x0000004b00527308 */ /* 0x0002e20000000800 */
[----:B------:R-:W-:Y:S01]  /*1830*/  FMUL.FTZ R77, R86, -1.4426950216293334961 ;  /* 0xbfb8aa3b564d7820 */ /* 0x000fe20000410000 */
[----:B-1----:R-:W-:-:S03]  /*1840*/  FADD.FTZ R75, R65, 1 ;  /* 0x3f800000414b7421 */ /* 0x002fc60000010000 */
[----:B------:R1:W0:Y:S01]  /*1850*/  MUFU.EX2 R78, R77 ;  /* 0x0000004d004e7308 */ /* 0x0002220000000800 */
[----:B------:R-:W0:Y:S03]  /*1860*/  LDS.U16 R65, [R62+0x6] ;  /* 0x000006003e417984 */ /* 0x000e260000000400 */
[----:B------:R4:W0:Y:S01]  /*1870*/  MUFU.RCP R76, R75 ;  /* 0x0000004b004c7308 */ /* 0x0008220000001000 */
[----:B-1----:R-:W-:Y:S02]  /*1880*/  FADD.FTZ R77, R74, 1 ;  /* 0x3f8000004a4d7421 */ /* 0x002fe40000010000 */
[----:B------:R-:W1:Y:S01]  /*1890*/  LDS.U16 R74, [R62+0x8] ;  /* 0x000008003e4a7984 */ /* 0x000e620000000400 */
[----:B--2---:R-:W-:-:S04]  /*18a0*/  FMUL.FTZ R88, R96, -1.4426950216293334961 ;  /* 0xbfb8aa3b60587820 */ /* 0x004fc80000410000 */
[----:B------:R3:W2:Y:S01]  /*18b0*/  MUFU.RCP R80, R77 ;  /* 0x0000004d00507308 */ /* 0x0006a20000001000 */
[----:B----4-:R-:W-:Y:S01]  /*18c0*/  FADD.FTZ R81, R81, 1 ;  /* 0x3f80000051517421 */ /* 0x010fe20000010000 */
[----:B------:R-:W4:Y:S01]  /*18d0*/  LDS.U16 R75, [R62+0xa] ;  /* 0x00000a003e4b7984 */ /* 0x000f220000000400 */
[----:B---3--:R-:W-:-:S05]  /*18e0*/  HADD2.F32 R77, -RZ, R4.H0_H0 ;  /* 0x20000004ff4d7230 */ /* 0x008fca0000004100 */
[----:B------:R3:W2:Y:S01]  /*18f0*/  MUFU.EX2 R83, R79 ;  /* 0x0000004f00537308 */ /* 0x0006a20000000800 */
[----:B------:R-:W4:Y:S03]  /*1900*/  LDS.U16 R4, [R62+0xc] ;  /* 0x00000c003e047984 */ /* 0x000f260000000400 */
[----:B------:R0:W1:Y:S04]  /*1910*/  MUFU.EX2 R93, R88 ;  /* 0x00000058005d7308 */ /* 0x0000680000000800 */
[----:B------:R2:W1:Y:S01]  /*1920*/  MUFU.RCP R85, R81 ;  /* 0x0000005100557308 */ /* 0x0004620000001000 */
[----:B---3--:R-:W-:Y:S01]  /*1930*/  FADD.FTZ R79, R82, 1 ;  /* 0x3f800000524f7421 */ /* 0x008fe20000010000 */
[----:B0-----:R-:W-:Y:S01]  /*1940*/  FADD.FTZ R88, R78, 1 ;  /* 0x3f8000004e587421 */ /* 0x001fe20000010000 */
[----:B------:R-:W-:Y:S01]  /*1950*/  FADD.FTZ R78, -R76, 1 ;  /* 0x3f8000004c4e7421 */ /* 0x000fe20000010100 */
[----:B--2---:R-:W-:-:S02]  /*1960*/  HADD2.F32 R81, -RZ, R5.H0_H0 ;  /* 0x20000005ff517230 */ /* 0x004fc40000004100 */
[----:B------:R-:W-:Y:S02]  /*1970*/  FMUL.FTZ R5, R66, R77 ;  /* 0x0000004d42057220 */ /* 0x000fe40000410000 */
[----:B------:R0:W2:Y:S02]  /*1980*/  MUFU.RCP R91, R79 ;  /* 0x0000004f005b7308 */ /* 0x0000a40000001000 */
[----:B0-----:R-:W-:Y:S01]  /*1990*/  FFMA.FTZ R79, R87, R78, 1 ;  /* 0x3f800000574f7423 */ /* 0x001fe2000001004e */
[----:B------:R-:W-:Y:S02]  /*19a0*/  FMUL.FTZ R78, R76, R5 ;  /* 0x000000054c4e7220 */ /* 0x000fe40000410000 */
[----:B------:R-:W0:Y:S01]  /*19b0*/  LDS.U16 R5, [R62+0xe] ;  /* 0x00000e003e057984 */ /* 0x000e220000000400 */
[----:B------:R-:W-:Y:S01]  /*19c0*/  FADD.FTZ R92, R83, 1 ;  /* 0x3f800000535c7421 */ /* 0x000fe20000010000 */
[C---:B------:R-:W-:Y:S01]  /*19d0*/  FADD.FTZ R82, -R80.reuse, 1 ;  /* 0x3f80000050527421 */ /* 0x040fe20000010100 */
[----:B------:R-:W-:Y:S01]  /*19e0*/  FMUL.FTZ R83, R67, R81 ;  /* 0x0000005143537220 */ /* 0x000fe20000410000 */
[----:B------:R-:W-:Y:S01]  /*19f0*/  HADD2.F32 R64, -RZ, R64.H0_H0 ;  /* 0x20000040ff407230 */ /* 0x000fe20000004100 */
[----:B------:R1:W3:Y:S01]  /*1a00*/  MUFU.RCP R95, R88 ;  /* 0x00000058005f7308 */ /* 0x0002e20000001000 */
[----:B------:R-:W-:Y:S01]  /*1a10*/  FFMA.FTZ R82, R89, R82, 1 ;  /* 0x3f80000059527423 */ /* 0x000fe20000010052 */
[----:B------:R-:W-:Y:S01]  /*1a20*/  FMUL.FTZ R83, R80, R83 ;  /* 0x0000005350537220 */ /* 0x000fe20000410000 */
[----:B------:R-:W-:Y:S01]  /*1a30*/  FMUL.FTZ R78, R78, R79 ;  /* 0x0000004f4e4e7220 */ /* 0x000fe20000410000 */
[----:B------:R-:W-:-:S04]  /*1a40*/  HADD2.F32 R65, -RZ, R65.H0_H0 ;  /* 0x20000041ff417230 */ /* 0x000fc80000004100 */
[----:B------:R3:W3:Y:S01]  /*1a50*/  MUFU.RCP R99, R92 ;  /* 0x0000005c00637308 */ /* 0x0006e20000001000 */
[----:B-1----:R-:W-:Y:S02]  /*1a60*/  HADD2.F32 R88, -RZ, R74.H0_H0 ;  /* 0x2000004aff587230 */ /* 0x002fe40000004100 */
[----:B------:R-:W-:Y:S01]  /*1a70*/  FADD.FTZ R79, -R85, 1 ;  /* 0x3f800000554f7421 */ /* 0x000fe20000010100 */
[----:B------:R-:W-:Y:S01]  /*1a80*/  FMUL.FTZ R74, R68, R64 ;  /* 0x00000040444a7220 */ /* 0x000fe20000410000 */
[----:B------:R-:W-:Y:S01]  /*1a90*/  FADD.FTZ R98, R93, 1 ;  /* 0x3f8000005d627421 */ /* 0x000fe20000010000 */
[----:B------:R-:W-:Y:S01]  /*1aa0*/  FMUL.FTZ R83, R83, R82 ;  /* 0x0000005253537220 */ /* 0x000fe20000410000 */
[----:B--2---:R-:W-:Y:S01]  /*1ab0*/  FADD.FTZ R93, -R91, 1 ;  /* 0x3f8000005b5d7421 */ /* 0x004fe20000010100 */
[----:B------:R-:W-:Y:S01]  /*1ac0*/  FFMA.FTZ R79, R90, R79, 1 ;  /* 0x3f8000005a4f7423 */ /* 0x000fe2000001004f */
[----:B------:R-:W-:Y:S01]  /*1ad0*/  FMUL.FTZ R82, R69, R65 ;  /* 0x0000004145527220 */ /* 0x000fe20000410000 */
[----:B------:R-:W-:Y:S01]  /*1ae0*/  FMUL.FTZ R74, R85, R74 ;  /* 0x0000004a554a7220 */ /* 0x000fe20000410000 */
[----:B------:R-:W1:Y:S01]  /*1af0*/  MUFU.RCP R101, R98 ;  /* 0x0000006200657308 */ /* 0x000e620000001000 */
[----:B------:R-:W-:Y:S01]  /*1b00*/  FFMA.FTZ R93, R84, R93, 1 ;  /* 0x3f800000545d7423 */ /* 0x000fe2000001005d */
[----:B------:R-:W-:Y:S01]  /*1b10*/  FMUL.FTZ R82, R91, R82 ;  /* 0x000000525b527220 */ /* 0x000fe20000410000 */
[----:B------:R-:W-:Y:S01]  /*1b20*/  FMUL.FTZ R74, R74, R79 ;  /* 0x0000004f4a4a7220 */ /* 0x000fe20000410000 */
[----:B----4-:R-:W-:-:S02]  /*1b30*/  HADD2.F32 R79, -RZ, R75.H0_H0 ;  /* 0x2000004bff4f7230 */ /* 0x010fc40000004100 */
[----:B------:R-:W-:Y:S01]  /*1b40*/  FMUL.FTZ R93, R82, R93 ;  /* 0x0000005d525d7220 */ /* 0x000fe20000410000 */
[----:B------:R-:W-:Y:S02]  /*1b50*/  HADD2.F32 R82, -RZ, R4.H0_H0 ;  /* 0x20000004ff527230 */ /* 0x000fe40000004100 */
[----:B---3--:R-:W-:Y:S01]  /*1b60*/  FADD.FTZ R97, -R95, 1 ;  /* 0x3f8000005f617421 */ /* 0x008fe20000010100 */
[----:B------:R-:W-:Y:S01]  /*1b70*/  FMUL.FTZ R92, R70, R88 ;  /* 0x00000058465c7220 */ /* 0x000fe20000410000 */
[----:B------:R-:W-:Y:S01]  /*1b80*/  FADD.FTZ R75, -R99, 1 ;  /* 0x3f800000634b7421 */ /* 0x000fe20000010100 */
[----:B------:R-:W-:Y:S01]  /*1b90*/  FMUL.FTZ R4, R71, R79 ;  /* 0x0000004f47047220 */ /* 0x000fe20000410000 */
[----:B------:R-:W-:Y:S01]  /*1ba0*/  FFMA.FTZ R97, R86, R97, 1 ;  /* 0x3f80000056617423 */ /* 0x000fe20000010061 */
[----:B------:R-:W-:Y:S01]  /*1bb0*/  FMUL.FTZ R92, R95, R92 ;  /* 0x0000005c5f5c7220 */ /* 0x000fe20000410000 */
[----:B------:R-:W-:Y:S01]  /*1bc0*/  FFMA.FTZ R75, R94, R75, 1 ;  /* 0x3f8000005e4b7423 */ /* 0x000fe2000001004b */
[----:B------:R-:W-:Y:S01]  /*1bd0*/  FMUL.FTZ R4, R99, R4 ;  /* 0x0000000463047220 */ /* 0x000fe20000410000 */
[----:B0-----:R-:W-:-:S02]  /*1be0*/  HADD2.F32 R102, -RZ, R5.H0_H0 ;  /* 0x20000005ff667230 */ /* 0x001fc40000004100 */
[----:B------:R-:W-:Y:S01]  /*1bf0*/  FMUL.FTZ R92, R92, R97 ;  /* 0x000000615c5c7220 */ /* 0x000fe20000410000 */
[----:B------:R-:W-:Y:S01]  /*1c00*/  FMUL.FTZ R75, R4, R75 ;  /* 0x0000004b044b7220 */ /* 0x000fe20000410000 */
[----:B-1----:R-:W-:Y:S01]  /*1c10*/  FADD.FTZ R97, -R101, 1 ;  /* 0x3f80000065617421 */ /* 0x002fe20000010100 */
[----:B------:R-:W-:Y:S01]  /*1c20*/  FMUL.FTZ R98, R72, R82 ;  /* 0x0000005248627220 */ /* 0x000fe20000410000 */
[----:B------:R-:W-:Y:S01]  /*1c30*/  FADD.FTZ R5, -R103, 1 ;  /* 0x3f80000067057421 */ /* 0x000fe20000010100 */
[----:B------:R-:W-:Y:S01]  /*1c40*/  FMUL.FTZ R4, R73, R102 ;  /* 0x0000006649047220 */ /* 0x000fe20000410000 */
[----:B------:R-:W-:Y:S01]  /*1c50*/  FFMA.FTZ R97, R96, R97, 1 ;  /* 0x3f80000060617423 */ /* 0x000fe20000010061 */
[----:B------:R-:W-:Y:S01]  /*1c60*/  FMUL.FTZ R98, R101, R98 ;  /* 0x0000006265627220 */ /* 0x000fe20000410000 */
[----:B------:R-:W-:Y:S01]  /*1c70*/  FFMA.FTZ R5, R100, R5, 1 ;  /* 0x3f80000064057423 */ /* 0x000fe20000010005 */
[----:B------:R-:W-:Y:S02]  /*1c80*/  FMUL.FTZ R4, R103, R4 ;  /* 0x0000000467047220 */ /* 0x000fe40000410000 */
[----:B------:R-:W-:-:S02]  /*1c90*/  FMUL.FTZ R97, R98, R97 ;  /* 0x0000006162617220 */ /* 0x000fc40000410000 */
[----:B------:R-:W-:Y:S01]  /*1ca0*/  FMUL.FTZ R4, R4, R5 ;  /* 0x0000000504047220 */ /* 0x000fe20000410000 */
[----:B------:R-:W-:Y:S01]  /*1cb0*/  F2FP.F16.F32.PACK_AB R78, R83, R78 ;  /* 0x0000004e534e723e */ /* 0x000fe200000000ff */
[----:B------:R-:W-:Y:S01]  /*1cc0*/  BAR.SYNC.DEFER_BLOCKING 0x0 ;  /* 0x0000000000007b1d */ /* 0x000fe20000010000 */
[----:B------:R-:W-:Y:S02]  /*1cd0*/  F2FP.F16.F32.PACK_AB R74, R93, R74 ;  /* 0x0000004a5d4a723e */ /* 0x000fe400000000ff */
[----:B------:R-:W-:Y:S02]  /*1ce0*/  F2FP.F16.F32.PACK_AB R75, R75, R92 ;  /* 0x0000005c4b4b723e */ /* 0x000fe400000000ff */
[----:B------:R-:W-:Y:S02]  /*1cf0*/  F2FP.F16.F32.PACK_AB R4, R4, R97 ;  /* 0x000000610404723e */ /* 0x000fe400000000ff */
[----:B------:R-:W-:Y:S02]  /*1d00*/  PRMT R83, R78, 0x7632, R83 ;  /* 0x000076324e537816 */ /* 0x000fe40000000053 */
[----:B------:R-:W-:-:S02]  /*1d10*/  PRMT R5, R74, 0x7632, R5 ;  /* 0x000076324a057816 */ /* 0x000fc40000000005 */
[C---:B------:R-:W-:Y:S02]  /*1d20*/  PRMT R92, R75.reuse, 0x7610, R92 ;  /* 0x000076104b5c7816 */ /* 0x040fe4000000005c */
[----:B------:R-:W-:Y:S02]  /*1d30*/  PRMT R98, R75, 0x7632, R98 ;  /* 0x000076324b627816 */ /* 0x000fe40000000062 */
[----:B------:R-:W-:Y:S01]  /*1d40*/  PRMT R104, R4, 0x7632, R104 ;  /* 0x0000763204687816 */ /* 0x000fe20000000068 */
[----:B------:R-:W-:Y:S04]  /*1d50*/  STS.U16 [R62], R78 ;  /* 0x0000004e3e007388 */ /* 0x000fe80000000400 */
[----:B------:R-:W-:Y:S04]  /*1d60*/  STS.U16 [R62+0x2], R83 ;  /* 0x000002533e007388 */ /* 0x000fe80000000400 */
[----:B------:R0:W-:Y:S04]  /*1d70*/  STS.U16 [R62+0x4], R74 ;  /* 0x0000044a3e007388 */ /* 0x0001e80000000400 */
[----:B------:R-:W-:Y:S04]  /*1d80*/  STS.U16 [R62+0x6], R5 ;  /* 0x000006053e007388 */ /* 0x000fe80000000400 */
[----:B------:R-:W-:Y:S01]  /*1d90*/  STS.U16 [R62+0x8], R92 ;  /* 0x0000085c3e007388 */ /* 0x000fe20000000400 */
[----:B0-----:R-:W0:Y:S03]  /*1da0*/  LDC.64 R74, c[0x0][0x508] ;  /* 0x00014200ff4a7b82 */ /* 0x001e260000000a00 */
        /* <DEDUP_REMOVED lines=14> */
[----:B0-----:R-:W-:-:S05]  /*1e90*/  IMAD.WIDE.U32 R4, R74, UR18, R12 ;  /* 0x000000124a047c25 */ /* 0x001fca000f8e000c */
[----:B------:R-:W0:Y:S01]  /*1ea0*/  LDS R78, [UR6+0x210] ;  /* 0x00021006ff4e7984 */ /* 0x000e220008000800 */
[----:B------:R-:W-:Y:S02]  /*1eb0*/  IMAD R5, R75, UR18, R5 ;  /* 0x000000124b057c24 */ /* 0x000fe4000f8e0205 */
[----:B------:R-:W-:-:S04]  /*1ec0*/  IMAD.WIDE.U32 R4, R3, UR8, R4 ;  /* 0x0000000803047c25 */ /* 0x000fc8000f8e0004 */
[----:B------:R-:W-:Y:S01]  /*1ed0*/  IMAD R74, R3, UR9, R5 ;  /* 0x00000009034a7c24 */ /* 0x000fe2000f8e0205 */
[----:B------:R-:W-:Y:S01]  /*1ee0*/  IADD3 R5, P0, PT, R42, R4, RZ ;  /* 0x000000042a057210 */ /* 0x000fe20007f1e0ff */
[----:B------:R-:W1:Y:S03]  /*1ef0*/  LDCU.64 UR8, c[0x0][0x490] ;  /* 0x00009200ff0877ac */ /* 0x000e660008000a00 */
[----:B------:R-:W-:Y:S02]  /*1f00*/  IADD3.X R74, PT, PT, RZ, R74, RZ, P0, !PT ;  /* 0x0000004aff4a7210 */ /* 0x000fe400007fe4ff */
[----:B------:R-:W-:-:S04]  /*1f10*/  LEA R4, P0, R5, UR10, 0x1 ;  /* 0x0000000a05047c11 */ /* 0x000fc8000f8008ff */
[----:B------:R-:W-:Y:S02]  /*1f20*/  LEA.HI.X R5, R5, UR11, R74, 0x1, P0 ;  /* 0x0000000b05057c11 */ /* 0x000fe400080f0c4a */
[-C--:B0-----:R-:W-:Y:S02]  /*1f30*/  ISETP.GE.AND P5, PT, R42, R78.reuse, PT ;  /* 0x0000004e2a00720c */ /* 0x081fe40003fa6270 */
[-C--:B------:R-:W-:Y:S02]  /*1f40*/  ISETP.GE.AND P0, PT, R45, R78.reuse, PT ;  /* 0x0000004e2d00720c */ /* 0x080fe40003f06270 */
[-C--:B------:R-:W-:Y:S02]  /*1f50*/  ISETP.GE.AND P2, PT, R46, R78.reuse, PT ;  /* 0x0000004e2e00720c */ /* 0x080fe40003f46270 */
[-C--:B------:R-:W-:Y:S02]  /*1f60*/  ISETP.GE.AND P3, PT, R47, R78.reuse, PT ;  /* 0x0000004e2f00720c */ /* 0x080fe40003f66270 */
[----:B------:R-:W-:-:S02]  /*1f70*/  ISETP.GE.AND P4, PT, R48, R78, PT ;  /* 0x0000004e3000720c */ /* 0x000fc40003f86270 */
[----:B------:R-:W-:-:S03]  /*1f80*/  ISETP.GE.AND P6, PT, R49, R78, PT ;  /* 0x0000004e3100720c */ /* 0x000fc60003fc6270 */
[----:B------:R-:W-:Y:S01]  /*1f90*/  @!P5 STG.E.U16 desc[UR16][R4.64], R93 ;  /* 0x0000005d0400d986 */ /* 0x000fe2000c101510 */
        /* <DEDUP_REMOVED lines=9> */
[----:B-1----:R-:W-:-:S04]  /*2030*/  UISETP.NE.U32.AND UP0, UPT, UR8, URZ, UPT ;  /* 0x000000ff0800728c */ /* 0x002fc8000bf05070 */
        /* <DEDUP_REMOVED lines=27> */
[----:B------:R-:W-:Y:S02]  /*21f0*/  F2FP.F16.F32.PACK_AB R77, R80, R77 ;  /* 0x0000004d504d723e */ /* 0x000fe400000000ff */
[----:B------:R-:W-:Y:S01]  /*2200*/  F2FP.F16.F32.PACK_AB R64, R65, R64 ;  /* 0x000000404140723e */ /* 0x000fe200000000ff */
[----:B------:R-:W0:Y:S01]  /*2210*/  LDC.64 R80, c[0x0][0x430] ;  /* 0x00010c00ff507b82 */ /* 0x000e220000000a00 */
[----:B------:R-:W-:-:S02]  /*2220*/  F2FP.F16.F32.PACK_AB R75, R94, R75 ;  /* 0x0000004b5e4b723e */ /* 0x000fc400000000ff */
[----:B------:R-:W-:Y:S02]  /*2230*/  F2FP.F16.F32.PACK_AB R5, R5, R82 ;  /* 0x000000520505723e */ /* 0x000fe400000000ff */
[----:B------:R-:W-:Y:S02]  /*2240*/  PRMT R4, R77, 0x7632, R4 ;  /* 0x000076324d047816 */ /* 0x000fe40000000004 */
[----:B------:R-:W-:Y:S01]  /*2250*/  PRMT R66, R64, 0x7632, R66 ;  /* 0x0000763240427816 */ /* 0x000fe20000000042 */
[----:B------:R-:W1:Y:S01]  /*2260*/  LDC.64 R82, c[0x0][0x438] ;  /* 0x00010e00ff527b82 */ /* 0x000e620000000a00 */
[----:B------:R-:W-:Y:S02]  /*2270*/  PRMT R68, R75, 0x7632, R68 ;  /* 0x000076324b447816 */ /* 0x000fe40000000044 */
[----:B------:R-:W-:Y:S01]  /*2280*/  PRMT R70, R5, 0x7632, R70 ;  /* 0x0000763205467816 */ /* 0x000fe20000000046 */
[----:B------:R-:W-:Y:S04]  /*2290*/  STS.U16 [R62], R77 ;  /* 0x0000004d3e007388 */ /* 0x000fe80000000400 */
        /* <DEDUP_REMOVED lines=9> */
[----:B0-----:R-:W-:-:S03]  /*2330*/  IMAD.WIDE.U32 R4, R80, UR18, R12 ;  /* 0x0000001250047c25 */ /* 0x001fc6000f8e000c */
[----:B------:R-:W-:Y:S01]  /*2340*/  LDS.U16 R67, [R60+0x40] ;  /* 0x000040003c437984 */ /* 0x000fe20000000400 */
[----:B------:R-:W-:-:S03]  /*2350*/  IMAD R5, R81, UR18, R5 ;  /* 0x0000001251057c24 */ /* 0x000fc6000f8e0205 */
[----:B------:R-:W-:Y:S01]  /*2360*/  LDS.U16 R69, [R53+0x80] ;  /* 0x0000800035457984 */ /* 0x000fe20000000400 */
[----:B-1----:R-:W-:-:S03]  /*2370*/  IMAD.WIDE.U32 R4, R3, R82, R4 ;  /* 0x0000005203047225 */ /* 0x002fc600078e0004 */
[----:B------:R-:W-:Y:S01]  /*2380*/  LDS.U16 R71, [R59+0xc0] ;  /* 0x0000c0003b477984 */ /* 0x000fe20000000400 */
[----:B------:R-:W-:Y:S01]  /*2390*/  IMAD R66, R3, R83, R5 ;  /* 0x0000005303427224 */ /* 0x000fe200078e0205 */
[----:B------:R-:W-:Y:S02]  /*23a0*/  IADD3 R5, P0, PT, R42, R4, RZ ;  /* 0x000000042a057210 */ /* 0x000fe40007f1e0ff */
[----:B------:R-:W-:Y:S02]  /*23b0*/  LDS.U16 R73, [R58+0x100] ;  /* 0x000100003a497984 */ /* 0x000fe40000000400 */
[----:B------:R-:W-:Y:S02]  /*23c0*/  IADD3.X R66, PT, PT, RZ, R66, RZ, P0, !PT ;  /* 0x00000042ff427210 */ /* 0x000fe400007fe4ff */
[----:B------:R-:W-:Y:S01]  /*23d0*/  LDS.U16 R75, [R57+0x140] ;  /* 0x00014000394b7984 */ /* 0x000fe20000000400 */
[----:B------:R-:W-:-:S03]  /*23e0*/  LEA R4, P0, R5, UR8, 0x1 ;  /* 0x0000000805047c11 */ /* 0x000fc6000f8008ff */
[----:B------:R-:W-:Y:S01]  /*23f0*/  LDS.U16 R77, [R56+0x180] ;  /* 0x00018000384d7984 */ /* 0x000fe20000000400 */
[----:B------:R-:W-:-:S03]  /*2400*/  LEA.HI.X R5, R5, UR9, R66, 0x1, P0 ;  /* 0x0000000905057c11 */ /* 0x000fc600080f0c42 */
        /* <DEDUP_REMOVED lines=20> */
.L_x_15380:
[----:B0-----:R-:W-:Y:S01]  /*2550*/  HADD2.F32 R73, -RZ, R22.H0_H0 ;  /* 0x20000016ff497230 */ /* 0x001fe20000004100 */
        /* <DEDUP_REMOVED lines=17> */
[----:B-----5:R-:W-:Y:S01]  /*2670*/  FADD.FTZ R83, R0, R27 ;  /* 0x0000001b00537221 */ /* 0x020fe20000010000 */
[----:B------:R-:W-:Y:S01]  /*2680*/  HADD2.F32 R80, -RZ, R25.H0_H0 ;  /* 0x20000019ff507230 */ /* 0x000fe20000004100 */
[----:B------:R-:W-:Y:S01]  /*2690*/  CS2R R70, SRZ ;  /* 0x0000000000467805 */ /* 0x000fe2000001ff00 */
[----:B------:R-:W-:Y:S01]  /*26a0*/  FFMA.FTZ R5, R101, R76, R4 ;  /* 0x0000004c65057223 */ /* 0x000fe20000010004 */
[----:B------:R-:W-:-:S02]  /*26b0*/  HADD2.F32 R24, -RZ, R24.H0_H0 ;  /* 0x20000018ff187230 */ /* 0x000fc40000004100 */
[----:B------:R-:W-:Y:S01]  /*26c0*/  FMUL.FTZ R87, R95, R26 ;  /* 0x0000001a5f577220 */ /* 0x000fe20000410000 */
        /* <DEDUP_REMOVED lines=24> */
[----:B------:R-:W-:Y:S01]  /*2850*/  FADD.FTZ R0, R95, R95 ;  /* 0x0000005f5f007221 */ /* 0x000fe20000010000 */
[----:B------:R-:W-:Y:S01]  /*2860*/  ISETP.NE.AND P0, PT, R43, 0x1, PT ;  /* 0x000000012b00780c */ /* 0x000fe20003f05270 */
[----:B------:R-:W-:Y:S01]  /*2870*/  FADD.FTZ R95, R97, R97 ;  /* 0x00000061615f7221 */ /* 0x000fe20000010000 */
[----:B------:R-:W-:Y:S01]  /*2880*/  SHF.L.U32 R112, R43, 0x8, RZ ;  /* 0x000000082b707819 */ /* 0x000fe200000006ff */
[----:B------:R-:W-:Y:S01]  /*2890*/  FADD.FTZ R97, R99, R99 ;  /* 0x0000006363617221 */ /* 0x000fe20000010000 */
[----:B------:R-:W-:Y:S01]  /*28a0*/  FADD.FTZ R99, R101, R101 ;  /* 0x0000006565637221 */ /* 0x000fe20000010000 */
[----:B------:R-:W-:Y:S01]  /*28b0*/  FADD.FTZ R101, R103, R103 ;  /* 0x0000006767657221 */ /* 0x000fe20000010000 */
[----:B------:R-:W1:Y:S01]  /*28c0*/  LDC.64 R128, c[0x0][0x3c0] ;  /* 0x0000f000ff807b82 */ /* 0x000e620000000a00 */
[----:B------:R-:W-:Y:S01]  /*28d0*/  FADD.FTZ R102, R104, R104 ;  /* 0x0000006868667221 */ /* 0x000fe20000010000 */
[----:B------:R-:W-:Y:S01]  /*28e0*/  FADD.FTZ R98, R98, R98 ;  /* 0x0000006262627221 */ /* 0x000fe20000010000 */
[----:B------:R-:W-:Y:S01]  /*28f0*/  FADD.FTZ R100, R100, R100 ;  /* 0x0000006464647221 */ /* 0x000fe20000010000 */
[----:B------:R-:W-:Y:S01]  /*2900*/  LOP3.LUT R155, R12, 0x100, RZ, 0xc0, !PT ;  /* 0x000001000c9b7812 */ /* 0x000fe200078ec0ff */
[----:B------:R-:W-:Y:S01]  /*2910*/  FMUL.FTZ R104, R80, R73 ;  /* 0x0000004950687220 */ /* 0x000fe20000410000 */
[----:B------:R-:W-:Y:S01]  /*2920*/  IADD3 R103, PT, PT, R43, -0x2, RZ ;  /* 0xfffffffe2b677810 */ /* 0x000fe20007ffe0ff */
[----:B------:R-:W-:Y:S01]  /*2930*/  FMUL.FTZ R105, R81, R72 ;  /* 0x0000004851697220 */ /* 0x000fe20000410000 */
[----:B------:R-:W2:Y:S01]  /*2940*/  LDC.64 R22, c[0x0][0x440] ;  /* 0x00011000ff167b82 */ /* 0x000ea20000000a00 */
[----:B------:R-:W-:Y:S01]  /*2950*/  FMUL.FTZ R106, R82, R74 ;  /* 0x0000004a526a7220 */ /* 0x000fe20000410000 */
[----:B------:R-:W-:Y:S01]  /*2960*/  FMUL.FTZ R107, R84, R75 ;  /* 0x0000004b546b7220 */ /* 0x000fe20000410000 */
[----:B------:R-:W-:Y:S01]  /*2970*/  ISETP.EQ.AND P0, PT, R34, RZ, P0 ;  /* 0x000000ff2200720c */ /* 0x000fe20000702270 */
[----:B------:R-:W-:Y:S01]  /*2980*/  FMUL.FTZ R108, R83, R76 ;  /* 0x0000004c536c7220 */ /* 0x000fe20000410000 */
[----:B------:R-:W-:Y:S01]  /*2990*/  FMUL.FTZ R109, R86, R77 ;  /* 0x0000004d566d7220 */ /* 0x000fe20000410000 */
[----:B------:R-:W-:Y:S01]  /*29a0*/  FMUL.FTZ R110, R85, R78 ;  /* 0x0000004e556e7220 */ /* 0x000fe20000410000 */
[----:B------:R-:W-:Y:S01]  /*29b0*/  FMUL.FTZ R111, R88, R79 ;  /* 0x0000004f586f7220 */ /* 0x000fe20000410000 */
[----:B------:R-:W3:Y:S01]  /*29c0*/  LDC.64 R20, c[0x0][0x3a8] ;  /* 0x0000ea00ff147b82 */ /* 0x000ee20000000a00 */
[----:B------:R-:W-:Y:S01]  /*29d0*/  MOV R64, RZ ;  /* 0x000000ff00407202 */ /* 0x000fe20000000f00 */
[----:B------:R-:W4:Y:S01]  /*29e0*/  LDCU UR8, c[0x0][0x394] ;  /* 0x00007280ff0877ac */ /* 0x000f220008000800 */
[----:B------:R-:W-:Y:S01]  /*29f0*/  LOP3.LUT R112, R112, 0x100, RZ, 0xc0, !PT ;  /* 0x0000010070707812 */ /* 0x000fe200078ec0ff */
[----:B------:R-:W0:Y:S01]  /*2a00*/  LDCU UR9, c[0x0][0x38c] ;  /* 0x00007180ff0977ac */ /* 0x000e220008000800 */
[----:B------:R-:W-:-:S05]  /*2a10*/  UMOV UR4, URZ ;  /* 0x000000ff00047c82 */ /* 0x000fca0008000000 */
.L_x_15399:
        /* <DEDUP_REMOVED lines=24> */
[----:B------:R-:W-:Y:S01]  /*2ba0*/  FMUL.FTZ R25, R18, 1.4426950216293334961 ;  /* 0x3fb8aa3b12197820 */ /* 0x000fe20000410000 */
[-C--:B------:R-:W-:Y:S01]  /*2bb0*/  FMUL.FTZ R113, R81, R19.reuse ;  /* 0x0000001351717220 */ /* 0x080fe20000410000 */
[----:B0-----:R-:W-:Y:S01]  /*2bc0*/  FMUL.FTZ R9, R82, R19 ;  /* 0x0000001352097220 */ /* 0x001fe20000410000 */
[----:B------:R-:W-:Y:S01]  /*2bd0*/  FMUL.RZ R114, R2, 0.15915493667125701904 ;  /* 0x3e22f98302727820 */ /* 0x000fe2000040c000 */
[----:B------:R-:W-:Y:S01]  /*2be0*/  FMUL.FTZ R2, R80, R25 ;  /* 0x0000001950027220 */ /* 0x000fe20000410000 */
[----:B------:R-:W-:Y:S01]  /*2bf0*/  FMUL.RZ R118, R113, 0.15915493667125701904 ;  /* 0x3e22f98371767820 */ /* 0x000fe2000040c000 */
[----:B------:R-:W-:Y:S01]  /*2c00*/  FMUL.RZ R120, R9, 0.15915493667125701904 ;  /* 0x3e22f98309787820 */ /* 0x000fe2000040c000 */
[----:B------:R-:W-:Y:S01]  /*2c10*/  MUFU.SIN R119, R114 ;  /* 0x0000007200777308 */ /* 0x000fe20000000400 */
[----:B-1----:R-:W-:Y:S01]  /*2c20*/  FMUL.FTZ R10, R83, R19 ;  /* 0x00000013530a7220 */ /* 0x002fe20000410000 */
[-C--:B------:R-:W-:Y:S01]  /*2c30*/  FMUL.FTZ R9, R82, R25.reuse ;  /* 0x0000001952097220 */ /* 0x080fe20000410000 */
[----:B------:R-:W-:-:S02]  /*2c40*/  FMUL.FTZ R8, R81, R25 ;  /* 0x0000001951087220 */ /* 0x000fc40000410000 */
[----:B------:R-:W-:Y:S01]  /*2c50*/  FMUL.RZ R122, R10, 0.15915493667125701904 ;  /* 0x3e22f9830a7a7820 */ /* 0x000fe2000040c000 */
[----:B------:R-:W-:Y:S02]  /*2c60*/  FMUL.FTZ R10, R83, R25 ;  /* 0x00000019530a7220 */ /* 0x000fe40000410000 */
[----:B------:R0:W-:Y:S04]  /*2c70*/  MUFU.EX2 R24, R2 ;  /* 0x0000000200187308 */ /* 0x0001e80000000800 */
[----:B------:R1:W-:Y:S01]  /*2c80*/  MUFU.COS R123, R114 ;  /* 0x00000072007b7308 */ /* 0x0003e20000000000 */
[----:B0-----:R-:W-:-:S07]  /*2c90*/  FMUL.FTZ R2, R84, R19 ;  /* 0x0000001354027220 */ /* 0x001fce0000410000 */
[----:B------:R-:W-:Y:S01]  /*2ca0*/  MUFU.SIN R115, R118 ;  /* 0x0000007600737308 */ /* 0x000fe20000000400 */
[----:B-1----:R-:W-:Y:S01]  /*2cb0*/  FMUL.RZ R114, R2, 0.15915493667125701904 ;  /* 0x3e22f98302727820 */ /* 0x002fe2000040c000 */
[----:B------:R-:W-:-:S06]  /*2cc0*/  FMUL.FTZ R2, R84, R25 ;  /* 0x0000001954027220 */ /* 0x000fcc0000410000 */
[----:B------:R0:W1:Y:S08]  /*2cd0*/  MUFU.COS R113, R118 ;  /* 0x0000007600717308 */ /* 0x0000700000000000 */
[----:B------:R2:W-:Y:S04]  /*2ce0*/  MUFU.EX2 R116, R9 ;  /* 0x0000000900747308 */ /* 0x0005e80000000800 */
[----:B0-----:R0:W-:Y:S04]  /*2cf0*/  MUFU.EX2 R118, R2 ;  /* 0x0000000200767308 */ /* 0x0011e80000000800 */
[----:B------:R-:W-:Y:S01]  /*2d00*/  MUFU.SIN R127, R122 ;  /* 0x0000007a007f7308 */ /* 0x000fe20000000400 */
[-C--:B--2---:R-:W-:Y:S01]  /*2d10*/  FMUL.FTZ R9, R86, R19.reuse ;  /* 0x0000001356097220 */ /* 0x084fe20000410000 */
[----:B0-----:R-:W-:-:S03]  /*2d20*/  FMUL.FTZ R2, R85, R19 ;  /* 0x0000001355027220 */ /* 0x001fc60000410000 */
[----:B------:R-:W-:-:S03]  /*2d30*/  FMUL.RZ R9, R9, 0.15915493667125701904 ;  /* 0x3e22f98309097820 */ /* 0x000fc6000040c000 */
[----:B------:R0:W-:Y:S08]  /*2d40*/  MUFU.COS R133, R122 ;  /* 0x0000007a00857308 */ /* 0x0001f00000000000 */
[----:B------:R-:W1:Y:S01]  /*2d50*/  MUFU.EX2 R8, R8 ;  /* 0x0000000800087308 */ /* 0x000e620000000800 */
[----:B0-----:R-:W-:Y:S01]  /*2d60*/  FMUL.RZ R122, R2, 0.15915493667125701904 ;  /* 0x3e22f983027a7820 */ /* 0x001fe2000040c000 */
[----:B------:R-:W-:-:S02]  /*2d70*/  FMUL.FTZ R2, R88, R19 ;  /* 0x0000001358027220 */ /* 0x000fc40000410000 */
[----:B------:R-:W-:Y:S02]  /*2d80*/  MUFU.SIN R135, R9 ;  /* 0x0000000900877308 */ /* 0x000fe40000000400 */
[----:B------:R-:W-:Y:S01]  /*2d90*/  FMUL.RZ R134, R2, 0.15915493667125701904 ;  /* 0x3e22f98302867820 */ /* 0x000fe2000040c000 */
[----:B---3--:R-:W-:-:S04]  /*2da0*/  FMUL.FTZ R2, R4, R7 ;  /* 0x0000000704027220 */ /* 0x008fc80000410000 */
[----:B------:R-:W-:Y:S01]  /*2db0*/  FFMA.FTZ R2, R5, R6, R2 ;  /* 0x0000000605027223 */ /* 0x000fe20000010002 */
[----:B------:R0:W-:Y:S01]  /*2dc0*/  MUFU.COS R137, R9 ;  /* 0x0000000900897308 */ /* 0x0001e20000000000 */
[C---:B-1----:R-:W-:Y:S01]  /*2dd0*/  FMUL.FTZ R113, R8.reuse, R113 ;  /* 0x0000007108717220 */ /* 0x042fe20000410000 */
[----:B------:R-:W-:Y:S01]  /*2de0*/  FMUL.FTZ R115, R8, R115 ;  /* 0x0000007308737220 */ /* 0x000fe20000410000 */
[----:B------:R-:W-:Y:S01]  /*2df0*/  FMUL.FTZ R8, R24, R123 ;  /* 0x0000007b18087220 */ /* 0x000fe20000410000 */
[-C--:B------:R-:W-:Y:S01]  /*2e00*/  FMUL.FTZ R136, R97, -R2.reuse ;  /* 0x8000000261887220 */ /* 0x080fe20000410000 */
[-C--:B------:R-:W-:Y:S01]  /*2e10*/  FMUL.FTZ R138, R98, -R2.reuse ;  /* 0x80000002628a7220 */ /* 0x080fe20000410000 */
[-C--:B------:R-:W-:Y:S02]  /*2e20*/  FMUL.FTZ R140, R99, -R2.reuse ;  /* 0x80000002638c7220 */ /* 0x080fe40000410000 */
[----:B------:R-:W-:Y:S01]  /*2e30*/  MUFU.SIN R11, R120 ;  /* 0x00000078000b7308 */ /* 0x000fe20000000400 */
[----:B0-----:R-:W-:Y:S01]  /*2e40*/  FMUL.FTZ R9, R5, R7 ;  /* 0x0000000705097220 */ /* 0x001fe20000410000 */
[----:B------:R-:W-:Y:S01]  /*2e50*/  IADD3 R5, PT, PT, R155, UR4, RZ ;  /* 0x000000049b057c10 */ /* 0x000fe2000fffe0ff */
[----:B------:R-:W-:Y:S01]  /*2e60*/  FMUL.FTZ R142, R100, -R2 ;  /* 0x80000002648e7220 */ /* 0x000fe20000410000 */
[----:B------:R-:W-:Y:S01]  /*2e70*/  P2R R7, PR, RZ, 0x8 ;  /* 0x00000008ff077803 */ /* 0x000fe20000000000 */
[----:B------:R-:W-:Y:S01]  /*2e80*/  FFMA.FTZ R4, R4, R6, -R9 ;  /* 0x0000000604047223 */ /* 0x000fe20000010809 */
[----:B------:R-:W-:Y:S01]  /*2e90*/  SEL R5, R5, R44, !P3 ;  /* 0x0000002c05057207 */ /* 0x000fe20005800000 */
[----:B------:R-:W-:Y:S01]  /*2ea0*/  FMUL.FTZ R9, R24, R119 ;  /* 0x0000007718097220 */ /* 0x000fe20000410000 */
[----:B------:R0:W1:Y:S01]  /*2eb0*/  MUFU.COS R117, R120 ;  /* 0x0000007800757308 */ /* 0x0000620000000000 */
[-C--:B------:R-:W-:Y:S01]  /*2ec0*/  FMUL.FTZ R143, R101, R4.reuse ;  /* 0x00000004658f7220 */ /* 0x080fe20000410000 */
[----:B------:R-:W-:Y:S01]  /*2ed0*/  LEA R5, R5, UR6, 0x3 ;  /* 0x0000000605057c11 */ /* 0x000fe2000f8e18ff */
[C---:B------:R-:W-:Y:S01]  /*2ee0*/  FMUL.FTZ R146, R102.reuse, R4 ;  /* 0x0000000466927220 */ /* 0x040fe20000410000 */
[-C--:B------:R-:W-:Y:S01]  /*2ef0*/  FMUL.FTZ R144, R101, -R2.reuse ;  /* 0x8000000265907220 */ /* 0x080fe20000410000 */
[----:B------:R-:W-:-:S02]  /*2f00*/  FMUL.FTZ R148, R102, -R2 ;  /* 0x8000000266947220 */ /* 0x000fc40000410000 */
[----:B------:R2:W-:Y:S01]  /*2f10*/  STS.64 [R5+0x670], R8 ;  /* 0x0006700805007388 */ /* 0x0005e20000000a00 */
[----:B------:R-:W-:Y:S01]  /*2f20*/  MUFU.SIN R121, R114 ;  /* 0x0000007200797308 */ /* 0x000fe20000000400 */
[----:B0-----:R-:W-:-:S07]  /*2f30*/  FMUL.FTZ R120, R85, R25 ;  /* 0x0000001955787220 */ /* 0x001fce0000410000 */
[----:B------:R0:W3:Y:S08]  /*2f40*/  MUFU.COS R125, R114 ;  /* 0x00000072007d7308 */ /* 0x0000f00000000000 */
[----:B------:R-:W5:Y:S01]  /*2f50*/  MUFU.COS R141, R122 ;  /* 0x0000007a008d7308 */ /* 0x000f620000000000 */
[-C--:B0-----:R-:W-:Y:S01]  /*2f60*/  FMUL.FTZ R114, R86, R25.reuse ;  /* 0x0000001956727220 */ /* 0x081fe20000410000 */
[----:B------:R-:W-:-:S06]  /*2f70*/  FMUL.FTZ R25, R88, R25 ;  /* 0x0000001958197220 */ /* 0x000fcc0000410000 */
[----:B------:R-:W0:Y:S08]  /*2f80*/  MUFU.SIN R139, R122 ;  /* 0x0000007a008b7308 */ /* 0x000e300000000400 */
[----:B------:R-:W4:Y:S08]  /*2f90*/  MUFU.SIN R132, R134 ;  /* 0x0000008600847308 */ /* 0x000f300000000400 */
[----:B------:R1:W2:Y:S08]  /*2fa0*/  MUFU.COS R6, R134 ;  /* 0x0000008600067308 */ /* 0x0002b00000000000 */
[----:B------:R3:W5:Y:S01]  /*2fb0*/  MUFU.EX2 R124, R114 ;  /* 0x00000072007c7308 */ /* 0x0007620000000800 */
[----:B-1----:R-:W-:-:S03]  /*2fc0*/  FMUL.FTZ R134, R95, -R2 ;  /* 0x800000025f867220 */ /* 0x002fc60000410000 */
[----:B------:R-:W1:Y:S04]  /*2fd0*/  MUFU.EX2 R126, R120 ;  /* 0x00000078007e7308 */ /* 0x000e680000000800 */
[----:B------:R-:W4:Y:S01]  /*2fe0*/  MUFU.EX2 R10, R10 ;  /* 0x0000000a000a7308 */ /* 0x000f220000000800 */
[----:B---3--:R-:W-:Y:S01]  /*2ff0*/  FMUL.FTZ R114, R116, R117 ;  /* 0x0000007574727220 */ /* 0x008fe20000410000 */
[C---:B------:R-:W-:Y:S01]  /*3000*/  FMUL.FTZ R117, R118.reuse, R125 ;  /* 0x0000007d76757220 */ /* 0x040fe20000410000 */
[----:B------:R-:W-:Y:S01]  /*3010*/  FMUL.FTZ R118, R118, R121 ;  /* 0x0000007976767220 */ /* 0x000fe20000410000 */
[----:B------:R-:W3:Y:S01]  /*3020*/  MUFU.EX2 R25, R25 ;  /* 0x0000001900197308 */ /* 0x000ee20000000800 */
[----:B------:R-:W-:Y:S01]  /*3030*/  FMUL.FTZ R116, R116, R11 ;  /* 0x0000000b74747220 */ /* 0x000fe20000410000 */
[C---:B-----5:R-:W-:Y:S01]  /*3040*/  FMUL.FTZ R121, R124.reuse, R137 ;  /* 0x000000897c797220 */ /* 0x060fe20000410000 */
[----:B------:R-:W-:Y:S01]  /*3050*/  FMUL.FTZ R124, R124, R135 ;  /* 0x000000877c7c7220 */ /* 0x000fe20000410000 */
[-C--:B------:R-:W-:Y:S01]  /*3060*/  FMUL.FTZ R135, R97, R4.reuse ;  /* 0x0000000461877220 */ /* 0x080fe20000410000 */
[-C--:B------:R-:W-:Y:S01]  /*3070*/  FMUL.FTZ R137, R98, R4.reuse ;  /* 0x0000000462897220 */ /* 0x080fe20000410000 */
[C---:B-1----:R-:W-:Y:S01]  /*3080*/  FMUL.FTZ R125, R126.reuse, R141 ;  /* 0x0000008d7e7d7220 */ /* 0x042fe20000410000 */
[----:B0-----:R-:W-:Y:S01]  /*3090*/  FMUL.FTZ R126, R126, R139 ;  /* 0x0000008b7e7e7220 */ /* 0x001fe20000410000 */
[-C--:B------:R-:W-:Y:S01]  /*30a0*/  FMUL.FTZ R139, R99, R4.reuse ;  /* 0x00000004638b7220 */ /* 0x080fe20000410000 */
[-C--:B------:R-:W-:Y:S01]  /*30b0*/  FMUL.FTZ R141, R100, R4.reuse ;  /* 0x00000004648d7220 */ /* 0x080fe20000410000 */
[C---:B----4-:R-:W-:Y:S01]  /*30c0*/  FMUL.FTZ R120, R10.reuse, R133 ;  /* 0x000000850a787220 */ /* 0x050fe20000410000 */
[----:B------:R-:W-:Y:S01]  /*30d0*/  FMUL.FTZ R122, R10, R127 ;  /* 0x0000007f0a7a7220 */ /* 0x000fe20000410000 */
[CC--:B------:R-:W-:Y:S01]  /*30e0*/  FMUL.FTZ R127, R0.reuse, R4.reuse ;  /* 0x00000004007f7220 */ /* 0x0c0fe20000410000 */
[----:B------:R-:W-:Y:S01]  /*30f0*/  FMUL.FTZ R133, R95, R4 ;  /* 0x000000045f857220 */ /* 0x000fe20000410000 */
[C---:B---3--:R-:W-:Y:S01]  /*3100*/  FMUL.FTZ R123, R25.reuse, R132 ;  /* 0x00000084197b7220 */ /* 0x048fe20000410000 */
[----:B--2---:R-:W-:Y:S01]  /*3110*/  FMUL.FTZ R119, R25, R6 ;  /* 0x0000000619777220 */ /* 0x004fe20000410000 */
[----:B------:R-:W-:Y:S01]  /*3120*/  FMUL.FTZ R132, R0, -R2 ;  /* 0x8000000200847220 */ /* 0x000fe20000410000 */
[----:B------:R-:W-:Y:S06]  /*3130*/  BAR.SYNC.DEFER_BLOCKING 0x0 ;  /* 0x0000000000007b1d */ /* 0x000fec0000010000 */
[----:B------:R-:W-:Y:S05]  /*3140*/  @P1 BRA `(.L_x_15383) ;  /* 0x0000000000201947 */ /* 0x000fea0003800000 */
        /* <DEDUP_REMOVED lines=8> */
.L_x_15383:
[----:B------:R0:W1:Y:S02]  /*31d0*/  LDS.64 R10, [R152+UR5+0x1678] ;  /* 0x00167805980a7984 */ /* 0x0000640008000a00 */
.L_x_15384:
[----:B------:R-:W-:Y:S05]  /*31e0*/  BSYNC.RECONVERGENT B0 ;  /* 0x0000000000007941 */ /* 0x000fea0003800200 */
.L_x_15382:
[----:B--2---:R-:W2:Y:S01]  /*31f0*/  @P0 LDC R2, c[0x0][0x38c] ;  /* 0x0000e300ff020b82 */ /* 0x004ea20000000800 */
[----:B------:R-:W-:Y:S01]  /*3200*/  CS2R R24, SRZ ;  /* 0x0000000000187805 */ /* 0x000fe2000001ff00 */
[----:B--2---:R-:W-:-:S04]  /*3210*/  @P0 IMAD R5, R103, R2, UR4 ;  /* 0x0000000467050e24 */ /* 0x004fc8000f8e0202 */
[----:B------:R-:W-:-:S05]  /*3220*/  @P0 IMAD.WIDE R4, R5, 0x10, R16 ;  /* 0x0000001005040825 */ /* 0x000fca00078e0210 */
[----:B------:R2:W4:Y:S01]  /*3230*/  @P0 LDG.E.64 R24, desc[UR16][R4.64+0x8] ;  /* 0x0000081004180981 */ /* 0x000522000c1e1b00 */
[CC--:B------:R-:W-:Y:S01]  /*3240*/  FMUL.FTZ R2, R104.reuse, R115.reuse ;  /* 0x0000007368027220 */ /* 0x0c0fe20000410000 */
[----:B------:R-:W-:Y:S01]  /*3250*/  FMUL.FTZ R7, RZ, R115 ;  /* 0x00000073ff077220 */ /* 0x000fe20000410000 */
[----:B------:R-:W-:Y:S01]  /*3260*/  ISETP.GE.AND P1, PT, R63, 0x1, PT ;  /* 0x000000013f00780c */ /* 0x000fe20003f26270 */
[----:B------:R-:W-:Y:S01]  /*3270*/  ULEA UR7, UR4, UR6, 0x4 ;  /* 0x0000000604077291 */ /* 0x000fe2000f8e20ff */
[-C--:B------:R-:W-:Y:S01]  /*3280*/  FFMA.FTZ R6, RZ, R113.reuse, R2 ;  /* 0x00000071ff067223 */ /* 0x080fe20000010002 */
[----:B------:R-:W-:Y:S01]  /*3290*/  FFMA.FTZ R2, R104, R113, -R7 ;  /* 0x0000007168027223 */ /* 0x000fe20000010807 */
[----:B------:R-:W-:Y:S01]  /*32a0*/  ISETP.NE.AND P6, PT, R154, 0x1f, PT ;  /* 0x0000001f9a00780c */ /* 0x000fe20003fc5270 */
[----:B------:R-:W-:Y:S01]  /*32b0*/  BSSY.RECONVERGENT B0, `(.L_x_15385) ;  /* 0x00000f1000007945 */ /* 0x000fe20003800200 */
[----:B------:R-:W-:Y:S01]  /*32c0*/  FADD.FTZ R145, RZ, R6 ;  /* 0x00000006ff917221 */ /* 0x000fe20000010000 */
[----:B------:R-:W-:Y:S01]  /*32d0*/  FADD.FTZ R7, R105, R2 ;  /* 0x0000000269077221 */ /* 0x000fe20000010000 */
[----:B--2---:R-:W-:Y:S01]  /*32e0*/  FMUL.FTZ R5, R9, R115 ;  /* 0x0000007309057220 */ /* 0x004fe20000410000 */
[----:B------:R-:W-:Y:S01]  /*32f0*/  ISETP.GE.AND P4, PT, R43, UR8, PT ;  /* 0x000000082b007c0c */ /* 0x000fe2000bf86270 */
[C---:B------:R-:W-:Y:S01]  /*3300*/  FMUL.FTZ R147, R116.reuse, R145 ;  /* 0x0000009174937220 */ /* 0x040fe20000410000 */
[----:B------:R-:W-:Y:S01]  /*3310*/  FMUL.FTZ R2, R116, R7 ;  /* 0x0000000774027220 */ /* 0x000fe20000410000 */
[----:B------:R-:W-:Y:S01]  /*3320*/  FFMA.FTZ R5, R8, R113, -R5 ;  /* 0x0000007108057223 */ /* 0x000fe20000010805 */
[----:B------:R-:W-:Y:S01]  /*3330*/  ISETP.GT.U32.AND P2, PT, R154, 0x1b, PT ;  /* 0x0000001b9a00780c */ /* 0x000fe20003f44070 */
[C---:B------:R-:W-:Y:S01]  /*3340*/  FFMA.FTZ R147, R114.reuse, R7, -R147 ;  /* 0x0000000772937223 */ /* 0x040fe20000010893 */
[----:B------:R-:W-:Y:S01]  /*3350*/  FFMA.FTZ R2, R114, R145, R2 ;  /* 0x0000009172027223 */ /* 0x000fe20000010002 */
[----:B------:R-:W-:-:S02]  /*3360*/  ISETP.GT.U32.AND P3, PT, R154, 0x17, PT ;  /* 0x000000179a00780c */ /* 0x000fc40003f64070 */
[----:B------:R-:W-:Y:S01]  /*3370*/  FADD.FTZ R147, R106, R147 ;  /* 0x000000936a937221 */ /* 0x000fe20000010000 */
[----:B------:R-:W-:Y:S01]  /*3380*/  FADD.FTZ R2, RZ, R2 ;  /* 0x00000002ff027221 */ /* 0x000fe20000010000 */
[----:B------:R-:W-:Y:S02]  /*3390*/  ISETP.NE.OR P4, PT, R34, RZ, P4 ;  /* 0x000000ff2200720c */ /* 0x000fe40002785670 */
[CC--:B------:R-:W-:Y:S01]  /*33a0*/  FMUL.FTZ R6, R118.reuse, R147.reuse ;  /* 0x0000009376067220 */ /* 0x0c0fe20000410000 */
[-C--:B------:R-:W-:Y:S01]  /*33b0*/  FMUL.FTZ R4, R118, R2.reuse ;  /* 0x0000000276047220 */ /* 0x080fe20000410000 */
[----:B------:R-:W-:Y:S02]  /*33c0*/  ISETP.GT.U32.AND P5, PT, R154, 0xf, PT ;  /* 0x0000000f9a00780c */ /* 0x000fe40003fa4070 */
[C---:B------:R-:W-:Y:S01]  /*33d0*/  FFMA.FTZ R6, R117.reuse, R2, R6 ;  /* 0x0000000275067223 */ /* 0x040fe20000010006 */
[----:B------:R-:W-:Y:S01]  /*33e0*/  FFMA.FTZ R4, R117, R147, -R4 ;  /* 0x0000009375047223 */ /* 0x000fe20000010804 */
[----:B------:R-:W-:-:S02]  /*33f0*/  FMUL.FTZ R2, R8, R115 ;  /* 0x0000007308027220 */ /* 0x000fc40000410000 */
        /* <DEDUP_REMOVED lines=10> */
[----:B------:R-:W-:-:S02]  /*34a0*/  FFMA.FTZ R145, R114, R5, -R145 ;  /* 0x0000000572917223 */ /* 0x000fc40000010891 */
        /* <DEDUP_REMOVED lines=21> */
[----:B------:R-:W-:Y:S01]  /*3600*/  FMUL.FTZ R4, R124, R2 ;  /* 0x000000027c047220 */ /* 0x000fe20000410000 */
[----:B------:R-:W-:Y:S01]  /*3610*/  FFMA.FTZ R145, R125, R156, R145 ;  /* 0x0000009c7d917223 */ /* 0x000fe20000010091 */
[C---:B------:R-:W-:Y:S01]  /*3620*/  FFMA.FTZ R6, R121.reuse, R2, R6 ;  /* 0x0000000279067223 */ /* 0x040fe20000010006 */
        /* <DEDUP_REMOVED lines=12> */
[----:B------:R-:W-:Y:S01]  /*36f0*/  FADD.FTZ R2, RZ, R158 ;  /* 0x0000009eff027221 */ /* 0x000fe20000010000 */
[----:B------:R-:W-:Y:S01]  /*3700*/  FFMA.FTZ R151, R119, R148, -R151 ;  /* 0x0000009477977223 */ /* 0x000fe20000010897 */
[----:B------:R-:W-:Y:S01]  /*3710*/  FADD.FTZ R147, R111, R150 ;  /* 0x000000966f937221 */ /* 0x000fe20000010000 */
[-C--:B------:R-:W-:Y:S01]  /*3720*/  FFMA.FTZ R145, R119, R6.reuse, R145 ;  /* 0x0000000677917223 */ /* 0x080fe20000010091 */
[----:B------:R-:W-:Y:S01]  /*3730*/  FMUL.FTZ R6, R123, R6 ;  /* 0x000000067b067220 */ /* 0x000fe20000410000 */
[----:B------:R-:W2:Y:S01]  /*3740*/  SHFL.UP PT, R156, R2, 0x1, RZ ;  /* 0x04200000029c7989 */ /* 0x000ea200000e00ff */
[----:B------:R-:W-:-:S02]  /*3750*/  FADD.FTZ R151, R144, R151 ;  /* 0x0000009790977221 */ /* 0x000fc40000010000 */
[----:B------:R-:W-:Y:S01]  /*3760*/  FFMA.FTZ R149, R119, R4, -R6 ;  /* 0x0000000477957223 */ /* 0x000fe20000010806 */
[----:B------:R-:W5:Y:S01]  /*3770*/  SHFL.UP PT, R150, R147, 0x1, RZ ;  /* 0x0420000093967989 */ /* 0x000f6200000e00ff */
[----:B------:R-:W-:-:S03]  /*3780*/  FMUL.FTZ R162, R126, R151 ;  /* 0x000000977ea27220 */ /* 0x000fc60000410000 */
        /* <DEDUP_REMOVED lines=78> */
[C---:B------:R-:W-:Y:S01]  /*3c70*/  FFMA.FTZ R158, R120.reuse, R153, -R158 ;  /* 0x00000099789e7223 */ /* 0x040fe2000001089e */
[----:B------:R-:W-:Y:S01]  /*3c80*/  FFMA.FTZ R160, R120, R5, R160 ;  /* 0x0000000578a07223 */ /* 0x000fe200000100a0 */
[----:B------:R-:W-:Y:S01]  /*3c90*/  ISETP.GE.AND P1, PT, R63, 0x8, PT ;  /* 0x000000083f00780c */ /* 0x000fe20003f26270 */
[----:B------:R-:W-:Y:S01]  /*3ca0*/  FADD.FTZ R151, R138, R151 ;  /* 0x000000978a977221 */ /* 0x000fe20000010000 */
[C---:B------:R-:W-:Y:S01]  /*3cb0*/  FMUL.FTZ R5, R118.reuse, R157 ;  /* 0x0000009d76057220 */ /* 0x040fe20000410000 */
[CC--:B------:R-:W-:Y:S01]  /*3cc0*/  FMUL.FTZ R162, R118.reuse, R158.reuse ;  /* 0x0000009e76a27220 */ /* 0x0c0fe20000410000 */
[----:B------:R-:W-:Y:S01]  /*3cd0*/  FADD.FTZ R160, R137, R160 ;  /* 0x000000a089a07221 */ /* 0x000fe20000010000 */
[C---:B------:R-:W-:Y:S01]  /*3ce0*/  FMUL.FTZ R7, R118.reuse, R151 ;  /* 0x0000009776077220 */ /* 0x040fe20000410000 */
[C---:B------:R-:W-:Y:S01]  /*3cf0*/  FFMA.FTZ R153, R117.reuse, R158, -R5 ;  /* 0x0000009e75997223 */ /* 0x040fe20000010805 */
[----:B------:R-:W-:Y:S01]  /*3d00*/  FFMA.FTZ R157, R117, R157, R162 ;  /* 0x0000009d759d7223 */ /* 0x000fe200000100a2 */
[----:B------:R-:W-:Y:S01]  /*3d10*/  FMUL.FTZ R162, R118, R160 ;  /* 0x000000a076a27220 */ /* 0x000fe20000410000 */
[----:B0-----:R-:W-:Y:S01]  /*3d20*/  FMUL.FTZ R158, R149, R156 ;  /* 0x0000009c959e7220 */ /* 0x001fe20000410000 */
[----:B------:R-:W-:Y:S01]  /*3d30*/  FFMA.FTZ R160, R117, R160, R7 ;  /* 0x000000a075a07223 */ /* 0x000fe20000010007 */
[----:B------:R-:W-:Y:S01]  /*3d40*/  FMUL.FTZ R156, R145, R156 ;  /* 0x0000009c919c7220 */ /* 0x000fe20000410000 */
[----:B------:R-:W-:Y:S01]  /*3d50*/  FFMA.FTZ R151, R117, R151, -R162 ;  /* 0x0000009775977223 */ /* 0x000fe200000108a2 */
[----:B-1----:R-:W-:-:S02]  /*3d60*/  FFMA.FTZ R7, R145, R150, R158 ;  /* 0x0000009691077223 */ /* 0x002fc4000001009e */
        /* <DEDUP_REMOVED lines=8> */
[----:B------:R-:W-:Y:S01]  /*3df0*/  FADD.FTZ R5, R135, R160 ;  /* 0x000000a087057221 */ /* 0x000fe20000010000 */
[----:B------:R-:W0:Y:S01]  /*3e00*/  SHFL.UP PT, R158, R2, 0x10, RZ ;  /* 0x06000000029e7989 */ /* 0x000e2200000e00ff */
[C---:B------:R-:W-:Y:S01]  /*3e10*/  FMUL.FTZ R7, R116.reuse, R153 ;  /* 0x0000009974077220 */ /* 0x040fe20000410000 */
[C---:B------:R-:W-:Y:S01]  /*3e20*/  FMUL.FTZ R162, R116.reuse, R151 ;  /* 0x0000009774a27220 */ /* 0x040fe20000410000 */
[C---:B------:R-:W-:Y:S01]  /*3e30*/  FMUL.FTZ R164, R116.reuse, R5 ;  /* 0x0000000574a47220 */ /* 0x040fe20000410000 */
[----:B------:R-:W1:Y:S01]  /*3e40*/  SHFL.UP PT, R6, R145, 0x10, RZ ;  /* 0x0600000091067989 */ /* 0x000e6200000e00ff */
[-C--:B------:R-:W-:Y:S01]  /*3e50*/  FMUL.FTZ R160, R116, R157.reuse ;  /* 0x0000009d74a07220 */ /* 0x080fe20000410000 */
[C---:B------:R-:W-:Y:S01]  /*3e60*/  FFMA.FTZ R150, R114.reuse, R157, R7 ;  /* 0x0000009d72967223 */ /* 0x040fe20000010007 */
[C---:B------:R-:W-:Y:S01]  /*3e70*/  FFMA.FTZ R151, R114.reuse, R151, -R164 ;  /* 0x0000009772977223 */ /* 0x040fe200000108a4 */
[----:B------:R-:W2:Y:S01]  /*3e80*/  SHFL.UP PT, R156, R147, 0x10, RZ ;  /* 0x06000000939c7989 */ /* 0x000ea200000e00ff */
[C---:B------:R-:W-:Y:S01]  /*3e90*/  FFMA.FTZ R162, R114.reuse, R5, R162 ;  /* 0x0000000572a27223 */ /* 0x040fe200000100a2 */
[----:B------:R-:W-:Y:S01]  /*3ea0*/  FFMA.FTZ R160, R114, R153, -R160 ;  /* 0x0000009972a07223 */ /* 0x000fe200000108a0 */
[----:B------:R-:W-:Y:S01]  /*3eb0*/  FADD.FTZ R164, R134, R151 ;  /* 0x0000009786a47221 */ /* 0x000fe20000010000 */
[----:B------:R-:W3:Y:S01]  /*3ec0*/  SHFL.UP PT, R4, R149, 0x10, RZ ;  /* 0x0600000095047989 */ /* 0x000ee200000e00ff */
[----:B------:R-:W-:Y:S01]  /*3ed0*/  FMUL.FTZ R151, R115, R150 ;  /* 0x0000009673977220 */ /* 0x000fe20000410000 */
[----:B------:R-:W-:Y:S01]  /*3ee0*/  ISETP.GE.AND P1, PT, R63, 0x10, PT ;  /* 0x000000103f00780c */ /* 0x000fe20003f26270 */
[----:B------:R-:W-:Y:S01]  /*3ef0*/  FADD.FTZ R162, R133, R162 ;  /* 0x000000a285a27221 */ /* 0x000fe20000010000 */
[C---:B------:R-:W-:Y:S01]  /*3f00*/  FMUL.FTZ R166, R115.reuse, R160 ;  /* 0x000000a073a67220 */ /* 0x040fe20000410000 */
[----:B------:R-:W-:Y:S01]  /*3f10*/  FMUL.FTZ R5, R115, R164 ;  /* 0x000000a473057220 */ /* 0x000fe20000410000 */
[----:B------:R-:W-:Y:S01]  /*3f20*/  FFMA.FTZ R151, R113, R160, -R151 ;  /* 0x000000a071977223 */ /* 0x000fe20000010897 */
[----:B------:R-:W-:Y:S01]  /*3f30*/  FMUL.FTZ R7, R115, R162 ;  /* 0x000000a273077220 */ /* 0x000fe20000410000 */
[C---:B------:R-:W-:Y:S01]  /*3f40*/  FFMA.FTZ R150, R113.reuse, R150, R166 ;  /* 0x0000009671967223 */ /* 0x040fe200000100a6 */
[----:B------:R-:W-:-:S02]  /*3f50*/  FFMA.FTZ R162, R113, R162, R5 ;  /* 0x000000a271a27223 */ /* 0x000fc40000010005 */
        /* <DEDUP_REMOVED lines=38> */
.L_x_15386:
[----:B------:R-:W-:Y:S05]  /*41c0*/  BSYNC.RECONVERGENT B0 ;  /* 0x0000000000007941 */ /* 0x000fea0003800200 */
.L_x_15385:
        /* <DEDUP_REMOVED lines=17> */
.L_x_15388:
[----:B------:R-:W-:Y:S05]  /*42e0*/  BSYNC.RECONVERGENT B0 ;  /* 0x0000000000007941 */ /* 0x000fea0003800200 */
.L_x_15387:
        /* <DEDUP_REMOVED lines=16> */
.L_x_15390:
[----:B------:R-:W-:Y:S05]  /*43f0*/  BSYNC.RECONVERGENT B0 ;  /* 0x0000000000007941 */ /* 0x000fea0003800200 */
.L_x_15389:
        /* <DEDUP_REMOVED lines=16> */
.L_x_15392:
[----:B------:R-:W-:Y:S05]  /*4500*/  BSYNC.RECONVERGENT B0 ;  /* 0x0000000000007941 */ /* 0x000fea0003800200 */
.L_x_15391:
        /* <DEDUP_REMOVED lines=16> */
.L_x_15394:
[----:B------:R-:W-:Y:S05]  /*4610*/  BSYNC.RECONVERGENT B0 ;  /* 0x0000000000007941 */ /* 0x000fea0003800200 */
.L_x_15393:
        /* <DEDUP_REMOVED lines=45> */
[C---:B------:R-:W-:Y:S01]  /*48f0*/  FMUL.FTZ R158, R126.reuse, R143 ;  /* 0x0000008f7e9e7220 */ /* 0x040fe20000410000 */
[CC--:B------:R-:W-:Y:S01]  /*4900*/  FMUL.FTZ R10, R115.reuse, R11.reuse ;  /* 0x0000000b730a7220 */ /* 0x0c0fe20000410000 */
[----:B------:R-:W-:Y:S01]  /*4910*/  FMUL.FTZ R8, R115, R2 ;  /* 0x0000000273087220 */ /* 0x000fe20000410000 */
[-C--:B------:R-:W-:Y:S01]  /*4920*/  FMUL.FTZ R156, R126, R144.reuse ;  /* 0x000000907e9c7220 */ /* 0x080fe20000410000 */
[----:B------:R-:W-:Y:S01]  /*4930*/  FFMA.FTZ R145, R125, R144, -R158 ;  /* 0x000000907d917223 */ /* 0x000fe2000001089e */
[C---:B------:R-:W-:Y:S01]  /*4940*/  FFMA.FTZ R10, R113.reuse, R2, R10 ;  /* 0x00000002710a7223 */ /* 0x040fe2000001000a */
[----:B------:R-:W-:Y:S01]  /*4950*/  FFMA.FTZ R8, R113, R11, -R8 ;  /* 0x0000000b71087223 */ /* 0x000fe20000010808 */
[-C--:B------:R-:W-:Y:S01]  /*4960*/  FFMA.FTZ R156, R125, R143.reuse, R156 ;  /* 0x0000008f7d9c7223 */ /* 0x080fe2000001009c */
[----:B------:R-:W-:Y:S01]  /*4970*/  FADD.FTZ R145, R142, R145 ;  /* 0x000000918e917221 */ /* 0x000fe20000010000 */
[----:B------:R-:W-:Y:S01]  /*4980*/  FMUL.FTZ R165, R85, R143 ;  /* 0x0000008f55a57220 */ /* 0x000fe20000410000 */
[----:B------:R-:W-:Y:S01]  /*4990*/  FADD.FTZ R157, R105, R8 ;  /* 0x00000008699d7221 */ /* 0x000fe20000010000 */
[----:B------:R-:W-:Y:S01]  /*49a0*/  FADD.FTZ R142, R141, R156 ;  /* 0x0000009c8d8e7221 */ /* 0x000fe20000010000 */
[----:B------:R-:W-:Y:S01]  /*49b0*/  FADD.FTZ R141, RZ, R10 ;  /* 0x0000000aff8d7221 */ /* 0x000fe20000010000 */
[----:B------:R-:W-:Y:S01]  /*49c0*/  FMUL.FTZ R10, R124, R145 ;  /* 0x000000917c0a7220 */ /* 0x000fe20000410000 */
[----:B------:R-:W-:Y:S01]  /*49d0*/  FMUL.FTZ R8, R116, R157 ;  /* 0x0000009d74087220 */ /* 0x000fe20000410000 */
[-C--:B------:R-:W-:Y:S01]  /*49e0*/  FMUL.FTZ R156, R124, R142.reuse ;  /* 0x0000008e7c9c7220 */ /* 0x080fe20000410000 */
[-C--:B------:R-:W-:Y:S01]  /*49f0*/  FMUL.FTZ R9, R116, R141.reuse ;  /* 0x0000008d74097220 */ /* 0x080fe20000410000 */
[CC--:B------:R-:W-:Y:S01]  /*4a00*/  FFMA.FTZ R10, R121.reuse, R142.reuse, R10 ;  /* 0x0000008e790a7223 */ /* 0x0c0fe2000001000a */
[C---:B------:R-:W-:Y:S01]  /*4a10*/  FFMA.FTZ R8, R114.reuse, R141, R8 ;  /* 0x0000008d72087223 */ /* 0x040fe20000010008 */
[----:B------:R-:W-:Y:S01]  /*4a20*/  FFMA.FTZ R147, R121, R145, -R156 ;  /* 0x0000009179937223 */ /* 0x000fe2000001089c */
[----:B------:R-:W-:Y:S01]  /*4a30*/  FFMA.FTZ R9, R114, R157, -R9 ;  /* 0x0000009d72097223 */ /* 0x000fe20000010809 */
[----:B------:R-:W-:Y:S01]  /*4a40*/  FADD.FTZ R139, R139, R10 ;  /* 0x0000000a8b8b7221 */ /* 0x000fe20000010000 */
[----:B------:R-:W-:Y:S01]  /*4a50*/  FMUL.FTZ R163, R86, R142 ;  /* 0x0000008e56a37220 */ /* 0x000fe20000410000 */
[----:B------:R-:W-:Y:S01]  /*4a60*/  FADD.FTZ R147, R140, R147 ;  /* 0x000000938c937221 */ /* 0x000fe20000010000 */
[----:B------:R-:W-:Y:S01]  /*4a70*/  FADD.FTZ R159, R106, R9 ;  /* 0x000000096a9f7221 */ /* 0x000fe20000010000 */
        /* <DEDUP_REMOVED lines=43> */
[----:B------:R-:W-:Y:S01]  /*4d30*/  FFMA.FTZ R116, R0, R11, RZ ;  /* 0x0000000b00747223 */ /* 0x000fe200000100ff */
[----:B------:R-:W-:Y:S01]  /*4d40*/  FFMA.FTZ R9, R125, R160, -R8 ;  /* 0x000000a07d097223 */ /* 0x000fe20000010808 */
[----:B------:R-:W-:Y:S01]  /*4d50*/  FADD.FTZ R127, R127, R10 ;  /* 0x0000000a7f7f7221 */ /* 0x000fe20000010000 */
[----:B------:R-:W-:Y:S01]  /*4d60*/  FFMA.FTZ R124, R125, R133, R126 ;  /* 0x000000857d7c7223 */ /* 0x000fe2000001007e */
[----:B------:R-:W-:Y:S01]  /*4d70*/  FADD.FTZ R121, R132, R115 ;  /* 0x0000007384797221 */ /* 0x000fe20000010000 */
[----:B------:R-:W-:Y:S01]  /*4d80*/  FFMA.FTZ R8, R95, R157, R116 ;  /* 0x0000009d5f087223 */ /* 0x000fe20000010074 */
[----:B------:R-:W-:Y:S01]  /*4d90*/  FMUL.FTZ R113, R80, R127 ;  /* 0x0000007f50717220 */ /* 0x000fe20000410000 */
[----:B------:R-:W-:Y:S01]  /*4da0*/  FADD.FTZ R124, RZ, R124 ;  /* 0x0000007cff7c7221 */ /* 0x000fe20000010000 */
[----:B------:R-:W-:Y:S01]  /*4db0*/  FADD.FTZ R162, R110, R9 ;  /* 0x000000096ea27221 */ /* 0x000fe20000010000 */
[----:B------:R-:W-:Y:S01]  /*4dc0*/  FADD.FTZ R116, -R104, R11 ;  /* 0x0000000b68747221 */ /* 0x000fe20000010100 */
[----:B------:R-:W-:Y:S01]  /*4dd0*/  FMUL.FTZ R115, R81, R114 ;  /* 0x0000007251737220 */ /* 0x000fe20000410000 */
[----:B------:R-:W-:Y:S01]  /*4de0*/  FADD.FTZ R120, -R105, R157 ;  /* 0x0000009d69787221 */ /* 0x000fe20000010100 */
[----:B------:R-:W-:Y:S01]  /*4df0*/  FMUL.FTZ R9, R80, R121 ;  /* 0x0000007950097220 */ /* 0x000fe20000410000 */
[----:B------:R-:W-:Y:S01]  /*4e00*/  FMUL.FTZ R11, R2, R113 ;  /* 0x00000071020b7220 */ /* 0x000fe20000410000 */
[----:B------:R-:W-:Y:S01]  /*4e10*/  FFMA.FTZ R157, R97, R159, R8 ;  /* 0x0000009f619d7223 */ /* 0x000fe20000010008 */
[C---:B------:R-:W-:Y:S01]  /*4e20*/  FMUL.FTZ R8, R123.reuse, R124 ;  /* 0x0000007c7b087220 */ /* 0x040fe20000410000 */
[----:B------:R-:W-:Y:S01]  /*4e30*/  FMUL.FTZ R10, R123, R162 ;  /* 0x000000a27b0a7220 */ /* 0x000fe20000410000 */
[----:B------:R-:W-:Y:S01]  /*4e40*/  FMUL.FTZ R123, R81, R134 ;  /* 0x00000086517b7220 */ /* 0x000fe20000410000 */
[C---:B------:R-:W-:Y:S01]  /*4e50*/  FMUL.FTZ R125, R141.reuse, R115 ;  /* 0x000000738d7d7220 */ /* 0x040fe20000410000 */
[-C--:B------:R-:W-:Y:S01]  /*4e60*/  FFMA.FTZ R11, R116, R9.reuse, -R11 ;  /* 0x00000009740b7223 */ /* 0x080fe2000001080b */
[----:B------:R-:W-:Y:S01]  /*4e70*/  FMUL.FTZ R9, R2, R9 ;  /* 0x0000000902097220 */ /* 0x000fe20000410000 */
[----:B------:R-:W-:Y:S01]  /*4e80*/  FADD.FTZ R122, -R106, R159 ;  /* 0x0000009f6a7a7221 */ /* 0x000fe20000010100 */
[-C--:B------:R-:W-:Y:S01]  /*4e90*/  FFMA.FTZ R132, R120, R123.reuse, -R125 ;  /* 0x0000007b78847223 */ /* 0x080fe2000001087d */
[----:B------:R-:W-:Y:S01]  /*4ea0*/  FMUL.FTZ R125, R141, R123 ;  /* 0x0000007b8d7d7220 */ /* 0x000fe20000410000 */
[----:B------:R-:W-:Y:S01]  /*4eb0*/  FFMA.FTZ R9, R116, R113, R9 ;  /* 0x0000007174097223 */ /* 0x000fe20000010009 */
[----:B------:R-:W-:Y:S01]  /*4ec0*/  FMUL.FTZ R123, R82, R135 ;  /* 0x00000087527b7220 */ /* 0x000fe20000410000 */
[C---:B------:R-:W-:Y:S01]  /*4ed0*/  FFMA.FTZ R8, R119.reuse, R162, -R8 ;  /* 0x000000a277087223 */ /* 0x040fe20000010808 */
[----:B------:R-:W-:Y:S01]  /*4ee0*/  FFMA.FTZ R126, R120, R115, R125 ;  /* 0x00000073787e7223 */ /* 0x000fe2000001007d */
[----:B------:R-:W-:Y:S01]  /*4ef0*/  FMUL.FTZ R159, R82, R117 ;  /* 0x00000075529f7220 */ /* 0x000fe20000410000 */
[----:B------:R-:W-:Y:S01]  /*4f00*/  FADD.FTZ R9, RZ, R9 ;  /* 0x00000009ff097221 */ /* 0x000fe20000010000 */
[----:B------:R-:W-:Y:S01]  /*4f10*/  FMUL.FTZ R125, R140, R123 ;  /* 0x0000007b8c7d7220 */ /* 0x000fe20000410000 */
[----:B------:R-:W-:Y:S01]  /*4f20*/  FFMA.FTZ R164, R119, R124, R10 ;  /* 0x0000007c77a47223 */ /* 0x000fe2000001000a */
[----:B------:R-:W-:Y:S01]  /*4f30*/  FMUL.FTZ R119, R84, R137 ;  /* 0x0000008954777220 */ /* 0x000fe20000410000 */
[----:B------:R-:W-:Y:S01]  /*4f40*/  FADD.FTZ R9, R9, R126 ;  /* 0x0000007e09097221 */ /* 0x000fe20000010000 */
[----:B------:R-:W-:Y:S01]  /*4f50*/  FFMA.FTZ R136, R122, R159, -R125 ;  /* 0x0000009f7a887223 */ /* 0x000fe2000001087d */
[----:B------:R-:W-:Y:S01]  /*4f60*/  FFMA.FTZ R138, R98, R156, R157 ;  /* 0x0000009c628a7223 */ /* 0x000fe2000001009d */
[----:B------:R-:W-:Y:S01]  /*4f70*/  FADD.FTZ R11, RZ, R11 ;  /* 0x0000000bff0b7221 */ /* 0x000fe20000010000 */
[----:B------:R-:W-:Y:S01]  /*4f80*/  FADD.FTZ R126, -R107, R156 ;  /* 0x0000009c6b7e7221 */ /* 0x000fe20000010100 */
[----:B------:R-:W-:Y:S01]  /*4f90*/  FMUL.FTZ R125, R84, R149 ;  /* 0x00000095547d7220 */ /* 0x000fe20000410000 */
[----:B------:R-:W-:Y:S01]  /*4fa0*/  FMUL.FTZ R157, R153, R119 ;  /* 0x00000077999d7220 */ /* 0x000fe20000410000 */
[----:B------:R-:W-:Y:S01]  /*4fb0*/  FMUL.FTZ R159, R140, R159 ;  /* 0x0000009f8c9f7220 */ /* 0x000fe20000410000 */
[----:B------:R-:W-:Y:S01]  /*4fc0*/  FADD.FTZ R11, R11, R132 ;  /* 0x000000840b0b7221 */ /* 0x000fe20000010000 */
[----:B------:R-:W-:Y:S01]  /*4fd0*/  FFMA.FTZ R10, R0, -R2, RZ ;  /* 0x80000002000a7223 */ /* 0x000fe200000100ff */
[----:B------:R-:W-:Y:S01]  /*4fe0*/  FFMA.FTZ R156, R126, R125, -R157 ;  /* 0x0000007d7e9c7223 */ /* 0x000fe2000001089d */
[----:B------:R-:W-:Y:S01]  /*4ff0*/  FFMA.FTZ R132, R122, R123, R159 ;  /* 0x0000007b7a847223 */ /* 0x000fe2000001009f */
[----:B------:R-:W-:Y:S01]  /*5000*/  FMUL.FTZ R125, R153, R125 ;  /* 0x0000007d997d7220 */ /* 0x000fe20000410000 */
[----:B------:R-:W-:Y:S01]  /*5010*/  FFMA.FTZ R157, R99, R161, R138 ;  /* 0x000000a1639d7223 */ /* 0x000fe2000001008a */
[----:B------:R-:W-:Y:S01]  /*5020*/  FMUL.FTZ R138, R83, R147 ;  /* 0x00000093538a7220 */ /* 0x000fe20000410000 */
[----:B------:R-:W-:Y:S01]  /*5030*/  FADD.FTZ R11, R11, R136 ;  /* 0x000000880b0b7221 */ /* 0x000fe20000010000 */
[----:B------:R-:W-:Y:S01]  /*5040*/  FADD.FTZ R9, R9, R132 ;  /* 0x0000008409097221 */ /* 0x000fe20000010000 */
[----:B------:R-:W-:Y:S01]  /*5050*/  FFMA.FTZ R136, R126, R119, R125 ;  /* 0x000000777e887223 */ /* 0x000fe2000001007d */
[----:B------:R-:W-:Y:S01]  /*5060*/  FMUL.FTZ R132, R83, R139 ;  /* 0x0000008b53847220 */ /* 0x000fe20000410000 */
[----:B------:R-:W-:Y:S01]  /*5070*/  FADD.FTZ R125, -R108, R161 ;  /* 0x000000a16c7d7221 */ /* 0x000fe20000010100 */
[----:B------:R-:W-:Y:S01]  /*5080*/  FMUL.FTZ R158, R118, R138 ;  /* 0x0000008a769e7220 */ /* 0x000fe20000410000 */
[----:B------:R-:W-:Y:S01]  /*5090*/  FFMA.FTZ R10, R95, -R141, R10 ;  /* 0x8000008d5f0a7223 */ /* 0x000fe2000001000a */
[----:B------:R-:W-:Y:S01]  /*50a0*/  FADD.FTZ R136, R9, R136 ;  /* 0x0000008809887221 */ /* 0x000fe20000010000 */
[----:B------:R-:W-:Y:S01]  /*50b0*/  FADD.FTZ R11, R11, R156 ;  /* 0x0000009c0b0b7221 */ /* 0x000fe20000010000 */
[----:B------:R-:W-:Y:S01]  /*50c0*/  FFMA.FTZ R159, R125, R132, R158 ;  /* 0x000000847d9f7223 */ /* 0x000fe2000001009e */
[----:B------:R-:W-:Y:S01]  /*50d0*/  FFMA.FTZ R156, R100, R160, R157 ;  /* 0x000000a0649c7223 */ /* 0x000fe2000001009d */
[----:B------:R-:W-:Y:S01]  /*50e0*/  FFMA.FTZ R9, R97, -R140, R10 ;  /* 0x8000008c61097223 */ /* 0x000fe2000001000a */
[----:B------:R-:W-:Y:S01]  /*50f0*/  FMUL.FTZ R161, R118, R132 ;  /* 0x0000008476a17220 */ /* 0x000fe20000410000 */
[----:B------:R-:W-:Y:S01]  /*5100*/  FADD.FTZ R136, R136, R159 ;  /* 0x0000009f88887221 */ /* 0x000fe20000010000 */
[----:B------:R-:W-:Y:S01]  /*5110*/  FFMA.FTZ R159, R101, R162, R156 ;  /* 0x000000a2659f7223 */ /* 0x000fe2000001009c */
[----:B------:R-:W-:Y:S01]  /*5120*/  FADD.FTZ R156, -R110, R162 ;  /* 0x000000a26e9c7221 */ /* 0x000fe20000010100 */
[----:B------:R-:W-:Y:S01]  /*5130*/  FFMA.FTZ R10, R98, -R153, R9 ;  /* 0x80000099620a7223 */ /* 0x000fe20000010009 */
[----:B------:R-:W-:Y:S01]  /*5140*/  FADD.FTZ R162, R111, R8 ;  /* 0x000000086fa27221 */ /* 0x000fe20000010000 */
[----:B------:R-:W-:Y:S01]  /*5150*/  FADD.FTZ R158, -R109, R160 ;  /* 0x000000a06d9e7221 */ /* 0x000fe20000010100 */
[----:B------:R-:W-:Y:S01]  /*5160*/  FMUL.FTZ R8, R86, R145 ;  /* 0x0000009156087220 */ /* 0x000fe20000410000 */
[----:B------:R-:W-:Y:S01]  /*5170*/  FMUL.FTZ R157, R133, R163 ;  /* 0x000000a3859d7220 */ /* 0x000fe20000410000 */
[----:B------:R-:W-:Y:S01]  /*5180*/  FFMA.FTZ R9, R99, -R118, R10 ;  /* 0x8000007663097223 */ /* 0x000fe2000001000a */
[----:B------:R-:W-:Y:S01]  /*5190*/  FFMA.FTZ R138, R125, R138, -R161 ;  /* 0x0000008a7d8a7223 */ /* 0x000fe200000108a1 */
[----:B------:R-:W-:Y:S01]  /*51a0*/  FMUL.FTZ R167, R85, R144 ;  /* 0x0000009055a77220 */ /* 0x000fe20000410000 */
[-C--:B------:R-:W-:Y:S01]  /*51b0*/  FFMA.FTZ R10, R158, R8.reuse, -R157 ;  /* 0x000000089e0a7223 */ /* 0x080fe2000001089d */
[----:B------:R-:W-:Y:S01]  /*51c0*/  FMUL.FTZ R169, R124, R165 ;  /* 0x000000a57ca97220 */ /* 0x000fe20000410000 */
[----:B------:R-:W-:Y:S01]  /*51d0*/  FMUL.FTZ R157, R133, R8 ;  /* 0x00000008859d7220 */ /* 0x000fe20000410000 */
[----:B------:R-:W-:Y:S01]  /*51e0*/  FADD.FTZ R11, R11, R138 ;  /* 0x0000008a0b0b7221 */ /* 0x000fe20000010000 */
[----:B------:R-:W-:Y:S01]  /*51f0*/  FADD.FTZ R161, RZ, R164 ;  /* 0x000000a4ffa17221 */ /* 0x000fe20000010000 */
[----:B------:R-:W-:Y:S01]  /*5200*/  FFMA.FTZ R169, R156, R167, -R169 ;  /* 0x000000a79ca97223 */ /* 0x000fe200000108a9 */
[C---:B------:R-:W-:Y:S01]  /*5210*/  FMUL.FTZ R171, R88.reuse, R146 ;  /* 0x0000009258ab7220 */ /* 0x040fe20000410000 */
[----:B------:R-:W-:Y:S01]  /*5220*/  FMUL.FTZ R138, R88, R148 ;  /* 0x00000094588a7220 */ /* 0x000fe20000410000 */
[----:B------:R-:W-:Y:S01]  /*5230*/  FFMA.FTZ R157, R158, R163, R157 ;  /* 0x000000a39e9d7223 */ /* 0x000fe2000001009d */
[----:B------:R-:W-:Y:S01]  /*5240*/  FMUL.FTZ R167, R124, R167 ;  /* 0x000000a77ca77220 */ /* 0x000fe20000410000 */
[----:B------:R-:W-:Y:S01]  /*5250*/  FFMA.FTZ R8, R100, -R133, R9 ;  /* 0x8000008564087223 */ /* 0x000fe20000010009 */
[----:B------:R-:W-:Y:S01]  /*5260*/  FADD.FTZ R160, -R111, R162 ;  /* 0x000000a26fa07221 */ /* 0x000fe20000010100 */
[C---:B------:R-:W-:Y:S01]  /*5270*/  FMUL.FTZ R173, R161.reuse, R171 ;  /* 0x000000aba1ad7220 */ /* 0x040fe20000410000 */
[----:B------:R-:W-:Y:S01]  /*5280*/  FADD.FTZ R136, R136, R157 ;  /* 0x0000009d88887221 */ /* 0x000fe20000010000 */
[----:B------:R-:W-:Y:S01]  /*5290*/  FFMA.FTZ R167, R156, R165, R167 ;  /* 0x000000a59ca77223 */ /* 0x000fe200000100a7 */
[----:B------:R-:W-:Y:S01]  /*52a0*/  FMUL.FTZ R9, R161, R138 ;  /* 0x0000008aa1097220 */ /* 0x000fe20000410000 */
[----:B------:R-:W-:Y:S01]  /*52b0*/  FADD.FTZ R10, R11, R10 ;  /* 0x0000000a0b0a7221 */ /* 0x000fe20000010000 */
[----:B------:R-:W-:Y:S01]  /*52c0*/  FFMA.FTZ R8, R101, -R124, R8 ;  /* 0x8000007c65087223 */ /* 0x000fe20000010008 */
[----:B------:R-:W-:Y:S01]  /*52d0*/  FFMA.FTZ R173, R160, R138, -R173 ;  /* 0x0000008aa0ad7223 */ /* 0x000fe200000108ad */
[----:B------:R-:W-:Y:S01]  /*52e0*/  FADD.FTZ R136, R136, R167 ;  /* 0x000000a788887221 */ /* 0x000fe20000010000 */
[----:B------:R-:W-:Y:S01]  /*52f0*/  FFMA.FTZ R9, R160, R171, R9 ;  /* 0x000000aba0097223 */ /* 0x000fe20000010009 */
[----:B------:R-:W-:Y:S01]  /*5300*/  FADD.FTZ R10, R10, R169 ;  /* 0x000000a90a0a7221 */ /* 0x000fe20000010000 */
[C---:B------:R-:W-:Y:S01]  /*5310*/  FFMA.FTZ R11, R102.reuse, -R161, R8 ;  /* 0x800000a1660b7223 */ /* 0x040fe20000010008 */
[----:B------:R-:W-:Y:S01]  /*5320*/  FFMA.FTZ R159, R102, R162, R159 ;  /* 0x000000a2669f7223 */ /* 0x000fe2000001009f */
[----:B------:R-:W-:Y:S01]  /*5330*/  FADD.FTZ R8, R136, R9 ;  /* 0x0000000988087221 */ /* 0x000fe20000010000 */
[----:B------:R-:W-:Y:S01]  /*5340*/  FADD.FTZ R173, R10, R173 ;  /* 0x000000ad0aad7221 */ /* 0x000fe20000010000 */
[----:B------:R-:W-:Y:S01]  /*5350*/  ISETP.GT.AND P2, PT, R63, 0x1d, PT ;  /* 0x0000001d3f00780c */ /* 0x000fe20003f44270 */
        /* <DEDUP_REMOVED lines=9> */
[----:B------:R-:W-:Y:S01]  /*53f0*/  FADD.FTZ R91, R132, R91 ;  /* 0x0000005b845b7221 */ /* 0x000fe20000010000 */
[----:B------:R-:W-:-:S02]  /*5400*/  FADD.FTZ R89, R123, R89 ;  /* 0x000000597b597221 */ /* 0x000fc40000010000 */
        /* <DEDUP_REMOVED lines=15> */
[-C--:B------:R-:W-:Y:S01]  /*5500*/  FMUL.FTZ R136, R151, R4.reuse ;  /* 0x0000000497887220 */ /* 0x080fe20000410000 */
[----:B------:R-:W-:Y:S01]  /*5510*/  FFMA.FTZ R4, R150, R4, -R157 ;  /* 0x0000000496047223 */ /* 0x000fe2000001089d */
[----:B------:R-:W-:Y:S01]  /*5520*/  ISETP.NE.AND P1, PT, R34, RZ, PT ;  /* 0x000000ff2200720c */ /* 0x000fe20003f25270 */
[----:B------:R-:W3:Y:S01]  /*5530*/  SHFL.DOWN PT, R162, R9, 0x2, 0x1f ;  /* 0x08401f0009a27f89 */ /* 0x000ee200000e0000 */
[----:B------:R-:W-:Y:S01]  /*5540*/  FFMA.FTZ R5, R150, R5, R136 ;  /* 0x0000000596057223 */ /* 0x000fe20000010088 */
[C---:B------:R-:W-:Y:S01]  /*5550*/  FMUL.FTZ R151, R19.reuse, R148 ;  /* 0x0000009413977220 */ /* 0x040fe20000410000 */
[----:B------:R-:W-:-:S03]  /*5560*/  FMUL.FTZ R25, R19, R146 ;  /* 0x0000009213197220 */ /* 0x000fc60000410000 */
[C---:B------:R-:W-:Y:S01]  /*5570*/  FFMA.FTZ R151, R18.reuse, R146, R151 ;  /* 0x0000009212977223 */ /* 0x040fe20000010097 */
[----:B------:R-:W-:Y:S01]  /*5580*/  FFMA.FTZ R148, R18, R148, -R25 ;  /* 0x0000009412947223 */ /* 0x000fe20000010819 */
[CC--:B------:R-:W-:Y:S02]  /*5590*/  FMUL.FTZ R25, R19.reuse, R144.reuse ;  /* 0x0000009013197220 */ /* 0x0c0fe40000410000 */
[----:B------:R-:W-:Y:S01]  /*55a0*/  FMUL.FTZ R160, R160, R151 ;  /* 0x00000097a0a07220 */ /* 0x000fe20000410000 */
[-C--:B------:R-:W-:Y:S01]  /*55b0*/  FMUL.FTZ R151, R19, R143.reuse ;  /* 0x0000008f13977220 */ /* 0x080fe20000410000 */
[----:B0-----:R-:W-:Y:S01]  /*55c0*/  @!P2 FADD.FTZ R11, R11, R164 ;  /* 0x000000a40b0ba221 */ /* 0x001fe20000010000 */
[----:B------:R0:W-:Y:S01]  /*55d0*/  @!P1 STS.128 [UR7+0x1770], R4 ;  /* 0x00177004ff009988 */ /* 0x0001e20008000c07 */
[C---:B------:R-:W-:Y:S01]  /*55e0*/  FFMA.FTZ R25, R18.reuse, R143, R25 ;  /* 0x0000008f12197223 */ /* 0x040fe20000010019 */
[----:B------:R-:W-:Y:S01]  /*55f0*/  FFMA.FTZ R151, R18, R144, -R151 ;  /* 0x0000009012977223 */ /* 0x000fe20000010897 */
[----:B-1----:R-:W-:Y:S01]  /*5600*/  @!P2 FADD.FTZ R10, R10, R169 ;  /* 0x000000a90a0aa221 */ /* 0x002fe20000010000 */
[----:B------:R-:W1:Y:S01]  /*5610*/  SHFL.DOWN PT, R136, R11, 0x4, 0x1f ;  /* 0x08801f000b887f89 */ /* 0x000e6200000e0000 */
[----:B------:R-:W-:Y:S01]  /*5620*/  FMUL.FTZ R25, R156, R25 ;  /* 0x000000199c197220 */ /* 0x000fe20000410000 */
[----:B------:R-:W-:Y:S01]  /*5630*/  FFMA.FTZ R148, R161, R148, R160 ;  /* 0x00000094a1947223 */ /* 0x000fe200000100a0 */
[----:B--2---:R-:W-:Y:S01]  /*5640*/  @!P2 FADD.FTZ R8, R8, R167 ;  /* 0x000000a70808a221 */ /* 0x004fe20000010000 */
[----:B------:R-:W2:Y:S01]  /*5650*/  SHFL.DOWN PT, R159, R10, 0x4, 0x1f ;  /* 0x08801f000a9f7f89 */ /* 0x000ea200000e0000 */
[----:B------:R-:W-:Y:S01]  /*5660*/  FFMA.FTZ R25, R124, R151, R25 ;  /* 0x000000977c197223 */ /* 0x000fe20000010019 */
[----:B---3--:R-:W-:-:S02]  /*5670*/  @!P2 FADD.FTZ R9, R9, R162 ;  /* 0x000000a20909a221 */ /* 0x008fc40000010000 */
[----:B------:R-:W3:Y:S01]  /*5680*/  SHFL.DOWN PT, R157, R8, 0x4, 0x1f ;  /* 0x08801f00089d7f89 */ /* 0x000ee200000e0000 */
[----:B------:R-:W-:Y:S01]  /*5690*/  ISETP.GT.AND P2, PT, R63, 0x1b, PT ;  /* 0x0000001b3f00780c */ /* 0x000fe20003f44270 */
[CC--:B0-----:R-:W-:Y:S01]  /*56a0*/  FMUL.FTZ R5, R19.reuse, R145.reuse ;  /* 0x0000009113057220 */ /* 0x0c1fe20000410000 */
[----:B------:R-:W-:Y:S01]  /*56b0*/  FMUL.FTZ R4, R19, R142 ;  /* 0x0000008e13047220 */ /* 0x000fe20000410000 */
[----:B------:R-:W0:Y:S01]  /*56c0*/  SHFL.DOWN PT, R24, R9, 0x4, 0x1f ;  /* 0x08801f0009187f89 */ /* 0x000e2200000e0000 */
[----:B------:R-:W-:Y:S01]  /*56d0*/  FFMA.FTZ R7, R79, R146, R148 ;  /* 0x000000924f077223 */ /* 0x000fe20000010094 */
[C---:B------:R-:W-:Y:S01]  /*56e0*/  FFMA.FTZ R5, R18.reuse, R142, R5 ;  /* 0x0000008e12057223 */ /* 0x040fe20000010005 */
[----:B------:R-:W-:Y:S01]  /*56f0*/  FFMA.FTZ R4, R18, R145, -R4 ;  /* 0x0000009112047223 */ /* 0x000fe20000010804 */
[----:B------:R-:W-:Y:S01]  /*5700*/  FFMA.FTZ R6, R78, R143, R25 ;  /* 0x0000008f4e067223 */ /* 0x000fe20000010019 */
[----:B------:R-:W-:Y:S01]  /*5710*/  FADD.FTZ R64, R7, R64 ;  /* 0x0000004007407221 */ /* 0x000fe20000010000 */
[----:B------:R-:W-:Y:S01]  /*5720*/  FMUL.FTZ R158, R158, R5 ;  /* 0x000000059e9e7220 */ /* 0x000fe20000410000 */
[----:B------:R-:W-:Y:S01]  /*5730*/  FMUL.FTZ R5, R19, R139 ;  /* 0x0000008b13057220 */ /* 0x000fe20000410000 */
[----:B------:R-:W-:-:S02]  /*5740*/  FADD.FTZ R65, R6, R65 ;  /* 0x0000004106417221 */ /* 0x000fc40000010000 */
[----:B------:R-:W-:Y:S01]  /*5750*/  FFMA.FTZ R158, R133, R4, R158 ;  /* 0x00000004859e7223 */ /* 0x000fe2000001009e */
[-C--:B------:R-:W-:Y:S01]  /*5760*/  FFMA.FTZ R7, R18, R147.reuse, -R5 ;  /* 0x0000009312077223 */ /* 0x080fe20000010805 */
[----:B-1----:R-:W-:Y:S01]  /*5770*/  @!P2 FADD.FTZ R11, R11, R136 ;  /* 0x000000880b0ba221 */ /* 0x002fe20000010000 */
[C---:B------:R-:W-:Y:S01]  /*5780*/  FMUL.FTZ R147, R19.reuse, R147 ;  /* 0x0000009313937220 */ /* 0x040fe20000410000 */
[----:B------:R-:W-:Y:S01]  /*5790*/  FMUL.FTZ R5, R19, R149 ;  /* 0x0000009513057220 */ /* 0x000fe20000410000 */
[----:B------:R-:W-:Y:S01]  /*57a0*/  FFMA.FTZ R25, R77, R142, R158 ;  /* 0x0000008e4d197223 */ /* 0x000fe2000001009e */
[----:B--2---:R-:W-:Y:S01]  /*57b0*/  @!P2 FADD.FTZ R10, R10, R159 ;  /* 0x0000009f0a0aa221 */ /* 0x004fe20000010000 */
[----:B------:R-:W1:Y:S01]  /*57c0*/  SHFL.DOWN PT, R124, R11, 0x8, 0x1f ;  /* 0x09001f000b7c7f89 */ /* 0x000e6200000e0000 */
[C---:B------:R-:W-:Y:S01]  /*57d0*/  FFMA.FTZ R4, R18.reuse, R139, R147 ;  /* 0x0000008b12047223 */ /* 0x040fe20000010093 */
[-C--:B------:R-:W-:Y:S01]  /*57e0*/  FFMA.FTZ R5, R18, R137.reuse, R5 ;  /* 0x0000008912057223 */ /* 0x080fe20000010005 */
[----:B---3--:R-:W-:Y:S01]  /*57f0*/  @!P2 FADD.FTZ R8, R8, R157 ;  /* 0x0000009d0808a221 */ /* 0x008fe20000010000 */
[----:B------:R-:W2:Y:S01]  /*5800*/  SHFL.DOWN PT, R143, R10, 0x8, 0x1f ;  /* 0x09001f000a8f7f89 */ /* 0x000ea200000e0000 */
[----:B------:R-:W-:Y:S01]  /*5810*/  FMUL.FTZ R125, R125, R4 ;  /* 0x000000047d7d7220 */ /* 0x000fe20000410000 */
[----:B------:R-:W-:Y:S01]  /*5820*/  FMUL.FTZ R4, R19, R137 ;  /* 0x0000008913047220 */ /* 0x000fe20000410000 */
[----:B0-----:R-:W-:Y:S01]  /*5830*/  @!P2 FADD.FTZ R9, R9, R24 ;  /* 0x000000180909a221 */ /* 0x001fe20000010000 */
[----:B------:R-:W0:Y:S01]  /*5840*/  SHFL.DOWN PT, R133, R8, 0x8, 0x1f ;  /* 0x09001f0008857f89 */ /* 0x000e2200000e0000 */
[----:B------:R-:W-:Y:S01]  /*5850*/  ISETP.GT.AND P2, PT, R63, 0x17, PT ;  /* 0x000000173f00780c */ /* 0x000fe20003f44270 */
[----:B------:R-:W-:Y:S01]  /*5860*/  FFMA.FTZ R4, R18, R149, -R4 ;  /* 0x0000009512047223 */ /* 0x000fe20000010804 */
[----:B------:R-:W-:Y:S01]  /*5870*/  FMUL.FTZ R126, R126, R5 ;  /* 0x000000057e7e7220 */ /* 0x000fe20000410000 */
[----:B------:R-:W3:Y:S01]  /*5880*/  SHFL.DOWN PT, R24, R9, 0x8, 0x1f ;  /* 0x09001f0009187f89 */ /* 0x000ee200000e0000 */
[----:B------:R-:W-:Y:S01]  /*5890*/  FFMA.FTZ R7, R118, R7, R125 ;  /* 0x0000000776077223 */ /* 0x000fe2000001007d */
[----:B------:R-:W-:Y:S01]  /*58a0*/  FMUL.FTZ R5, R19, R135 ;  /* 0x0000008713057220 */ /* 0x000fe20000410000 */
[----:B------:R-:W-:Y:S01]  /*58b0*/  FFMA.FTZ R126, R153, R4, R126 ;  /* 0x00000004997e7223 */ /* 0x000fe2000001007e */
[----:B------:R-:W-:Y:S01]  /*58c0*/  FMUL.FTZ R4, R19, R117 ;  /* 0x0000007513047220 */ /* 0x000fe20000410000 */
[----:B------:R-:W-:Y:S01]  /*58d0*/  FFMA.FTZ R6, R76, R139, R7 ;  /* 0x0000008b4c067223 */ /* 0x000fe20000010007 */
[C---:B------:R-:W-:Y:S01]  /*58e0*/  FFMA.FTZ R117, R18.reuse, R117, -R5 ;  /* 0x0000007512757223 */ /* 0x040fe20000010805 */
[----:B------:R-:W-:Y:S01]  /*58f0*/  FADD.FTZ R66, R25, R66 ;  /* 0x0000004219427221 */ /* 0x000fe20000010000 */
[----:B------:R-:W-:Y:S01]  /*5900*/  FFMA.FTZ R5, R18, R135, R4 ;  /* 0x0000008712057223 */ /* 0x000fe20000010004 */
[----:B------:R-:W-:Y:S01]  /*5910*/  FADD.FTZ R67, R6, R67 ;  /* 0x0000004306437221 */ /* 0x000fe20000010000 */
[----:B------:R-:W-:Y:S01]  /*5920*/  FFMA.FTZ R137, R75, R137, R126 ;  /* 0x000000894b897223 */ /* 0x000fe2000001007e */
[----:B-1----:R-:W-:Y:S01]  /*5930*/  @!P2 FADD.FTZ R11, R11, R124 ;  /* 0x0000007c0b0ba221 */ /* 0x002fe20000010000 */
[----:B------:R-:W-:Y:S01]  /*5940*/  FMUL.FTZ R119, R122, R5 ;  /* 0x000000057a777220 */ /* 0x000fe20000410000 */
[----:B------:R-:W-:Y:S01]  /*5950*/  FMUL.FTZ R5, R19, R134 ;  /* 0x0000008613057220 */ /* 0x000fe20000410000 */
[----:B--2---:R-:W-:-:S02]  /*5960*/  @!P2 FADD.FTZ R10, R10, R143 ;  /* 0x0000008f0a0aa221 */ /* 0x004fc40000010000 */
[----:B------:R1:W2:Y:S01]  /*5970*/  SHFL.DOWN PT, R6, R11, 0x10, 0x1f ;  /* 0x0a001f000b067f89 */ /* 0x0002a200000e0000 */
[----:B0-----:R-:W-:-:S03]  /*5980*/  @!P2 FADD.FTZ R8, R8, R133 ;  /* 0x000000850808a221 */ /* 0x001fc60000010000 */
[----:B------:R1:W0:Y:S01]  /*5990*/  SHFL.DOWN PT, R25, R10, 0x10, 0x1f ;  /* 0x0a001f000a197f89 */ /* 0x00022200000e0000 */
[----:B---3--:R-:W-:-:S03]  /*59a0*/  @!P2 FADD.FTZ R9, R9, R24 ;  /* 0x000000180909a221 */ /* 0x008fc60000010000 */
[----:B------:R1:W3:Y:S04]  /*59b0*/  SHFL.DOWN PT, R7, R8, 0x10, 0x1f ;  /* 0x0a001f0008077f89 */ /* 0x0002e800000e0000 */
[----:B------:R1:W4:Y:S01]  /*59c0*/  SHFL.DOWN PT, R4, R9, 0x10, 0x1f ;  /* 0x0a001f0009047f89 */ /* 0x00032200000e0000 */
[----:B------:R-:W-:Y:S05]  /*59d0*/  @P3 BRA `(.L_x_15396) ;  /* 0x0000000000183947 */ /* 0x000fea0003800000 */
[----:B------:R-:W-:Y:S01]  /*59e0*/  ISETP.NE.AND P2, PT, R63, RZ, PT ;  /* 0x000000ff3f00720c */ /* 0x000fe20003f45270 */
[----:B-1-3--:R-:W-:Y:S01]  /*59f0*/  FADD.FTZ R8, R8, R7 ;  /* 0x0000000708087221 */ /* 0x00afe20000010000 */
[----:B----4-:R-:W-:Y:S01]  /*5a00*/  FADD.FTZ R9, R9, R4 ;  /* 0x0000000409097221 */ /* 0x010fe20000010000 */
[----:B0-----:R-:W-:Y:S01]  /*5a10*/  FADD.FTZ R10, R10, R25 ;  /* 0x000000190a0a7221 */ /* 0x001fe20000010000 */
[----:B--2---:R-:W-:-:S09]  /*5a20*/  FADD.FTZ R11, R11, R6 ;  /* 0x000000060b0b7221 */ /* 0x004fd20000010000 */
[----:B------:R0:W-:Y:S02]  /*5a30*/  @!P2 STS.128 [UR6+0x230], R8 ;  /* 0x00023008ff00a988 */ /* 0x0001e40008000c06 */
.L_x_15396:
[----:B------:R-:W-:Y:S05]  /*5a40*/  BSYNC.RECONVERGENT B0 ;  /* 0x0000000000007941 */ /* 0x000fea0003800200 */
.L_x_15395:
[C---:B----4-:R-:W-:Y:S01]  /*5a50*/  FMUL.FTZ R4, R19.reuse, R121 ;  /* 0x0000007913047220 */ /* 0x050fe20000410000 */
[CC--:B---3--:R-:W-:Y:S01]  /*5a60*/  FFMA.FTZ R7, R18.reuse, R114.reuse, R5 ;  /* 0x0000007212077223 */ /* 0x0c8fe20000010005 */
[C---:B0-----:R-:W-:Y:S01]  /*5a70*/  FMUL.FTZ R25, R19.reuse, R114 ;  /* 0x0000007213197220 */ /* 0x041fe20000410000 */
[-C--:B--2---:R-:W-:Y:S01]  /*5a80*/  FMUL.FTZ R6, R19, R127.reuse ;  /* 0x0000007f13067220 */ /* 0x084fe20000410000 */
[----:B------:R-:W-:Y:S01]  /*5a90*/  FFMA.FTZ R5, R18, R127, R4 ;  /* 0x0000007f12057223 */ /* 0x000fe20000010004 */
        /* <DEDUP_REMOVED lines=21> */
[----:B------:R-:W1:Y:S04]  /*5bf0*/  @P2 LDS.64 R4, [UR7+0x2f70] ;  /* 0x002f7007ff042984 */ /* 0x000e680008000a00 */
[----:B------:R-:W0:Y:S01]  /*5c00*/  @P2 LDS.64 R6, [UR7+0x2770] ;  /* 0x00277007ff062984 */ /* 0x000e220008000a00 */
[----:B-1----:R-:W-:Y:S01]  /*5c10*/  @P2 FADD.FTZ R10, R10, R4 ;  /* 0x000000040a0a2221 */ /* 0x002fe20000010000 */
[----:B------:R-:W-:Y:S01]  /*5c20*/  @P2 FADD.FTZ R11, R11, R5 ;  /* 0x000000050b0b2221 */ /* 0x000fe20000010000 */
[----:B0-----:R-:W-:Y:S01]  /*5c30*/  @P2 FADD.FTZ R8, R8, R6 ;  /* 0x0000000608082221 */ /* 0x001fe20000010000 */
[----:B------:R-:W-:-:S03]  /*5c40*/  @P2 FADD.FTZ R9, R9, R7 ;  /* 0x0000000709092221 */ /* 0x000fc60000010000 */
[----:B------:R0:W-:Y:S04]  /*5c50*/  STS.64 [UR7+0x2f70], R10 ;  /* 0x002f700aff007988 */ /* 0x0001e80008000a07 */
[----:B------:R0:W-:Y:S02]  /*5c60*/  STS.64 [UR7+0x2770], R8 ;  /* 0x00277008ff007988 */ /* 0x0001e40008000a07 */
.L_x_15398:
[----:B------:R-:W-:Y:S05]  /*5c70*/  BSYNC.RECONVERGENT B0 ;  /* 0x0000000000007941 */ /* 0x000fea0003800200 */
.L_x_15397:
[----:B------:R-:W-:-:S04]  /*5c80*/  UIADD3 UR4, UPT, UPT, UR4, 0x1, URZ ;  /* 0x0000000104047890 */ /* 0x000fc8000fffe0ff */
[----:B------:R-:W-:-:S09]  /*5c90*/  UISETP.GE.AND UP0, UPT, UR4, UR9, UPT ;  /* 0x000000090400728c */ /* 0x000fd2000bf06270 */
[----:B------:R-:W-:Y:S05]  /*5ca0*/  BRA.U !UP0, `(.L_x_15399) ;  /* 0xffffffcd085c7547 */ /* 0x000fea000b83ffff */
.L_x_15381:
[----:B------:R-:W-:Y:S01]  /*5cb0*/  BAR.SYNC.DEFER_BLOCKING 0x0 ;  /* 0x0000000000007b1d */ /* 0x000fe20000010000 */
[----:B------:R-:W-:Y:S01]  /*5cc0*/  F2FP.F16.F32.PACK_AB R87, R90, R87 ;  /* 0x000000575a57723e */ /* 0x000fe200000000ff */
[----:B------:R-:W-:Y:S01]  /*5cd0*/  HFMA2 R13, -RZ, RZ, 0, 0 ;  /* 0x00000000ff0d7431 */ /* 0x000fe200000001ff */
[----:B------:R-:W-:Y:S01]  /*5ce0*/  F2FP.F16.F32.PACK_AB R89, R92, R89 ;  /* 0x000000595c59723e */ /* 0x000fe200000000ff */
[----:B------:R-:W-:Y:S01]  /*5cf0*/  FADD.FTZ R33, R71, R33 ;  /* 0x0000002147217221 */ /* 0x000fe20000010000 */
[----:B------:R-:W-:-:S03]  /*5d00*/  F2FP.F16.F32.PACK_AB R91, R94, R91 ;  /* 0x0000005b5e5b723e */ /* 0x000fc600000000ff */
[----:B------:R-:W2:Y:S01]  /*5d10*/  LDC.64 R72, c[0x0][0x4f8] ;  /* 0x00013e00ff487b82 */ /* 0x000ea20000000a00 */
[----:B------:R-:W-:Y:S01]  /*5d20*/  F2FP.F16.F32.PACK_AB R93, R96, R93 ;  /* 0x0000005d605d723e */ /* 0x000fe200000000ff */
[----:B------:R-:W3:Y:S01]  /*5d30*/  LDCU.64 UR8, c[0x0][0x500] ;  /* 0x0000a000ff0877ac */ /* 0x000ee20008000a00 */
[----:B------:R-:W-:Y:S02]  /*5d40*/  PRMT R0, R87, 0x7632, R0 ;  /* 0x0000763257007816 */ /* 0x000fe40000000000 */
[----:B------:R-:W-:Y:S01]  /*5d50*/  PRMT R2, R89, 0x7632, R2 ;  /* 0x0000763259027816 */ /* 0x000fe20000000002 */
[----:B------:R-:W4:Y:S01]  /*5d60*/  LDCU.64 UR10, c[0x0][0x550] ;  /* 0x0000aa00ff0a77ac */ /* 0x000f220008000a00 */
        /* <DEDUP_REMOVED lines=12> */
[----:B--2---:R-:W-:-:S03]  /*5e30*/  IMAD.WIDE.U32 R4, R72, UR18, R12 ;  /* 0x0000001248047c25 */ /* 0x004fc6000f8e000c */
[----:B01----:R-:W-:Y:S01]  /*5e40*/  LDS.U16 R9, [R60+0x40] ;  /* 0x000040003c097984 */ /* 0x003fe20000000400 */
[----:B------:R-:W-:-:S03]  /*5e50*/  IMAD R5, R73, UR18, R5 ;  /* 0x0000001249057c24 */ /* 0x000fc6000f8e0205 */
[----:B------:R-:W-:Y:S01]  /*5e60*/  LDS.U16 R11, [R53+0x80] ;  /* 0x00008000350b7984 */ /* 0x000fe20000000400 */
[----:B---3--:R-:W-:-:S03]  /*5e70*/  IMAD.WIDE.U32 R4, R3, UR8, R4 ;  /* 0x0000000803047c25 */ /* 0x008fc6000f8e0004 */
[----:B------:R-:W-:Y:S01]  /*5e80*/  LDS.U16 R19, [R59+0xc0] ;  /* 0x0000c0003b137984 */ /* 0x000fe20000000400 */
[----:B------:R-:W-:-:S03]  /*5e90*/  IMAD R2, R3, UR9, R5 ;  /* 0x0000000903027c24 */ /* 0x000fc6000f8e0205 */
[----:B------:R-:W-:Y:S01]  /*5ea0*/  LDS.U16 R21, [R58+0x100] ;  /* 0x000100003a157984 */ /* 0x000fe20000000400 */
[----:B------:R-:W-:Y:S01]  /*5eb0*/  IADD3 R5, P0, PT, R42, R4, RZ ;  /* 0x000000042a057210 */ /* 0x000fe20007f1e0ff */
[----:B------:R-:W0:Y:S02]  /*5ec0*/  LDCU.64 UR8, c[0x0][0x560] ;  /* 0x0000ac00ff0877ac */ /* 0x000e240008000a00 */
[----:B------:R-:W-:Y:S01]  /*5ed0*/  LDS.U16 R23, [R57+0x140] ;  /* 0x0001400039177984 */ /* 0x000fe20000000400 */
[----:B------:R-:W-:Y:S02]  /*5ee0*/  IADD3.X R2, PT, PT, RZ, R2, RZ, P0, !PT ;  /* 0x00000002ff027210 */ /* 0x000fe400007fe4ff */
[C---:B----4-:R-:W-:Y:S01]  /*5ef0*/  LEA R4, P0, R5.reuse, UR10, 0x1 ;  /* 0x0000000a05047c11 */ /* 0x050fe2000f8008ff */
        /* <DEDUP_REMOVED lines=22> */
[----:B------:R2:W-:Y:S01]  /*6060*/  @!P3 STG.E.U16 desc[UR16][R4.64+0xc0], R19 ;  /* 0x0000c0130400b986 */ /* 0x0005e2000c101510 */
        /* <DEDUP_REMOVED lines=8> */
[----:B------:R-:W-:Y:S01]  /*60f0*/  @!P5 STG.E.U16 desc[UR16][R4.64+0x180], R25 ;  /* 0x000180190400d986 */ /* 0x000fe2000c101510 */
[----:B--2---:R-:W1:Y:S01]  /*6100*/  LDC.64 R18, c[0x0][0x518] ;  /* 0x00014600ff127b82 */ /* 0x004e620000000a00 */
[----:B------:R-:W-:Y:S02]  /*6110*/  FADD.FTZ R66, R67, R66 ;  /* 0x0000004243427221 */ /* 0x000fe40000010000 */
[----:B------:R2:W-:Y:S02]  /*6120*/  @!P0 STG.E.U16 desc[UR16][R4.64+0x1c0], R63 ;  /* 0x0001c03f04008986 */ /* 0x0005e4000c101510 */
[----:B------:R-:W-:-:S03]  /*6130*/  FADD.FTZ R33, R66, R65 ;  /* 0x0000004142217221 */ /* 0x000fc60000010000 */
[----:B------:R-:W-:Y:S01]  /*6140*/  BAR.SYNC.DEFER_BLOCKING 0x0 ;  /* 0x0000000000007b1d */ /* 0x000fe20000010000 */
[----:B------:R-:W-:Y:S01]  /*6150*/  FADD.FTZ R33, R33, R64 ;  /* 0x0000004021217221 */ /* 0x000fe20000010000 */
[----:B--2---:R-:W-:-:S04]  /*6160*/  F2FP.F16.F32.PACK_AB R5, R64, R65 ;  /* 0x000000414005723e */ /* 0x004fc800000000ff */
        /* <DEDUP_REMOVED lines=11> */
[----:B-1----:R-:W-:-:S03]  /*6220*/  IMAD.WIDE.U32 R4, R18, UR18, R12 ;  /* 0x0000001212047c25 */ /* 0x002fc6000f8e000c */
[----:B------:R-:W-:Y:S01]  /*6230*/  LDS.U16 R7, [R60+0x40] ;  /* 0x000040003c077984 */ /* 0x000fe20000000400 */
[----:B------:R-:W-:-:S03]  /*6240*/  IMAD R5, R19, UR18, R5 ;  /* 0x0000001213057c24 */ /* 0x000fc6000f8e0205 */
        /* <DEDUP_REMOVED lines=9> */
[----:B------:R-:W2:Y:S02]  /*62e0*/  LDCU.64 UR6, c[0x0][0x520] ;  /* 0x0000a400ff0677ac */ /* 0x000ea40008000a00 */
[----:B--2---:R-:W-:-:S04]  /*62f0*/  IMAD.WIDE.U32 R4, R3, UR6, R4 ;  /* 0x0000000603047c25 */ /* 0x004fc8000f8e0004 */
[----:B------:R-:W-:Y:S01]  /*6300*/  IMAD R2, R3, UR7, R5 ;  /* 0x0000000703027c24 */ /* 0x000fe2000f8e0205 */
        /* <DEDUP_REMOVED lines=29> */
.L_x_15379:
        /* <DEDUP_REMOVED lines=19> */
[----:B0-----:R-:W-:-:S05]  /*6610*/  @P1 FADD R0, R5, R0 ;  /* 0x0000000005001221 */ /* 0x001fca0000000000 */
        /* <DEDUP_REMOVED lines=11> */
[----:B0-----:R-:W-:-:S04]  /*66d0*/  LEA R4, P1, R3, R10, 0x2 ;  /* 0x0000000a03047211 */ /* 0x001fc800078210ff */
[----:B------:R-:W-:-:S05]  /*66e0*/  LEA.HI.X R5, R3, R11, RZ, 0x2, P1 ;  /* 0x0000000b03057211 */ /* 0x000fca00008f14ff */
[----:B------:R1:W-:Y:S04]  /*66f0*/  REDG.E.ADD.F32.FTZ.RN.STRONG.GPU desc[UR16][R4.64], R9 ;  /* 0x00000009040079a6 */ /* 0x0003e8000c12f310 */
.L_x_15402:
[----:B------:R-:W-:Y:S05]  /*6700*/  BSYNC.RECONVERGENT B0 ;  /* 0x0000000000007941 */ /* 0x000fea0003800200 */
.L_x_15401:
[----:B------:R-:W-:Y:S05]  /*6710*/  @!P0 BRA `(.L_x_15403) ;  /* 0x0000000000688947 */ /* 0x000fea0003800000 */
[----:B------:R-:W-:Y:S06]  /*6720*/  BAR.SYNC.DEFER_BLOCKING 0x0 ;  /* 0x0000000000007b1d */ /* 0x000fec0000010000 */
[----:B------:R-:W-:Y:S01]  /*6730*/  BSSY.RECONVERGENT B0, `(.L_x_15403) ;  /* 0x0000018000007945 */ /* 0x000fe20003800200 */
[----:B------:R-:W2:Y:S01]  /*6740*/  SHFL.DOWN P0, R0, R33, 0x1, 0x1f ;  /* 0x08201f0021007f89 */ /* 0x000ea20000000000 */
[----:B01----:R-:W0:Y:S01]  /*6750*/  S2R R4, SR_LANEID ;  /* 0x0000000000047919 */ /* 0x003e220000000000 */
[----:B--2---:R-:W-:-:S05]  /*6760*/  @P0 FADD R0, R0, R33 ;  /* 0x0000002100000221 */ /* 0x004fca0000000000 */
[----:B------:R-:W1:Y:S01]  /*6770*/  SHFL.DOWN P0, R5, R0, 0x2, 0x1f ;  /* 0x08401f0000057f89 */ /* 0x000e620000000000 */
[----:B0-----:R-:W-:Y:S02]  /*6780*/  ISETP.NE.AND P1, PT, R4, RZ, PT ;  /* 0x000000ff0400720c */ /* 0x001fe40003f25270 */
[----:B------:R-:W0:Y:S11]  /*6790*/  S2R R4, SR_TID.X ;  /* 0x0000000000047919 */ /* 0x000e360000002100 */
        /* <DEDUP_REMOVED lines=14> */
[----:B------:R-:W-:-:S04]  /*6880*/  LEA R4, P0, R3, R12, 0x2 ;  /* 0x0000000c03047211 */ /* 0x000fc800078010ff */
[----:B------:R-:W-:-:S05]  /*6890*/  LEA.HI.X R5, R3, R13, RZ, 0x2, P0 ;  /* 0x0000000d03057211 */ /* 0x000fca00000f14ff */
[----:B------:R1:W-:Y:S04]  /*68a0*/  REDG.E.ADD.F32.FTZ.RN.STRONG.GPU desc[UR16][R4.64], R6 ;  /* 0x00000006040079a6 */ /* 0x0003e8000c12f310 */
.L_x_15404:
[----:B------:R-:W-:Y:S05]  /*68b0*/  BSYNC.RECONVERGENT B0 ;  /* 0x0000000000007941 */ /* 0x000fea0003800200 */
.L_x_15403:
[----:B------:R-:W-:Y:S05]  /*68c0*/  @P2 EXIT ;  /* 0x000000000000294d */ /* 0x000fea0003800000 */
[----:B------:R-:W0:Y:S01]  /*68d0*/  LDCU.64 UR8, c[0x0][0x4e8] ;  /* 0x00009d00ff0877ac */ /* 0x000e220008000a00 */
[----:B------:R-:W2:Y:S01]  /*68e0*/  S2UR UR5, SR_CgaCtaId ;  /* 0x00000000000579c3 */ /* 0x000ea20000008800 */
[----:B------:R-:W-:Y:S01]  /*68f0*/  BSSY.RECONVERGENT B0, `(.L_x_15405) ;  /* 0x000004e000007945 */ /* 0x000fe20003800200 */
[----:B------:R-:W3:Y:S01]  /*6900*/  LDCU.64 UR10, c[0x0][0x4c8] ;  /* 0x00009900ff0a77ac */ /* 0x000ee20008000a00 */
[----:B------:R-:W4:Y:S01]  /*6910*/  LDCU.64 UR12, c[0x0][0x4a8] ;  /* 0x00009500ff0c77ac */ /* 0x000f220008000a00 */
[----:B------:R-:W-:Y:S01]  /*6920*/  UMOV UR4, 0x400 ;  /* 0x0000040000047882 */ /* 0x000fe20000000000 */
[----:B------:R-:W2:Y:S01]  /*6930*/  LDCU UR6, c[0x0][0x360] ;  /* 0x00006c00ff0677ac */ /* 0x000ea20008000800 */
[----:B------:R-:W2:Y:S01]  /*6940*/  LDCU.64 UR28, c[0x0][0x3e0] ;  /* 0x00007c00ff1c77ac */ /* 0x000ea20008000a00 */
[C---:B01----:R-:W-:Y:S01]  /*6950*/  IMAD.WIDE.U32 R6, R3.reuse, UR8, RZ ;  /* 0x0000000803067c25 */ /* 0x043fe2000f8e00ff */
[----:B------:R-:W0:Y:S03]  /*6960*/  LDCU.64 UR30, c[0x0][0x3c0] ;  /* 0x00007800ff1e77ac */ /* 0x000e260008000a00 */
[C---:B---3--:R-:W-:Y:S01]  /*6970*/  IMAD.WIDE.U32 R8, R3.reuse, UR10, RZ ;  /* 0x0000000a03087c25 */ /* 0x048fe2000f8e00ff */
[----:B------:R-:W1:Y:S03]  /*6980*/  LDCU.64 UR14, c[0x0][0x4b0] ;  /* 0x00009600ff0e77ac */ /* 0x000e660008000a00 */
[C---:B----4-:R-:W-:Y:S01]  /*6990*/  IMAD.WIDE.U32 R10, R3.reuse, UR12, RZ ;  /* 0x0000000c030a7c25 */ /* 0x050fe2000f8e00ff */
        /* <DEDUP_REMOVED lines=8> */
.L_x_15406:
        /* <DEDUP_REMOVED lines=60> */
.L_x_15405:
[----:B------:R-:W-:Y:S05]  /*6de0*/  EXIT ;  /* 0x000000000000794d */ /* 0x000fea0003800000 */
.L_x_15407:
        /* <DEDUP_REMOVED lines=9> */
.L_x_18760:


//--------------------- .text._Z25selective_scan_bwd_kernelI32Selective_Scan_bwd_kernel_traitsILi32ELi8ELb0ELb0ELb0ELb1ELb0EN3c104HalfENS1_7complexIfEEEEv12SSMParamsBwd --------------------------
	.section	.text._Z25selective_scan_bwd_kernelI32Selective_Scan_bwd_kernel_traitsILi32ELi8ELb0ELb0ELb0ELb1ELb0EN3c104HalfENS1_7complexIfEEEEv12SSMParamsBwd,"ax",@progbits
	.align	128
        .global         _Z25selective_scan_bwd_kernelI32Selective_Scan_bwd_kernel_traitsILi32ELi8ELb0ELb0ELb0ELb1ELb0EN3c104HalfENS1_7complexIfEEEEv12SSMParamsBwd
        .type           _Z25selective_scan_bwd_kernelI32Selective_Scan_bwd_kernel_traitsILi32ELi8ELb0ELb0ELb0ELb1ELb0EN3c104HalfENS1_7complexIfEEEEv12SSMParamsBwd,@function
        .size           _Z25selective_scan_bwd_kernelI32Selective_Scan_bwd_kernel_traitsILi32ELi8ELb0ELb0ELb0ELb1ELb0EN3c104HalfENS1_7complexIfEEEEv12SSMParamsBwd,(.L_x_18761 - _Z25selective_scan_bwd_kernelI32Selective_Scan_bwd_kernel_traitsILi32ELi8ELb0ELb0ELb0ELb1ELb0EN3c104HalfENS1_7complexIfEEEEv12SSMParamsBwd)
        .other          _Z25selective_scan_bwd_kernelI32Selective_Scan_bwd_kernel_traitsILi32ELi8ELb0ELb0ELb0ELb1ELb0EN3c104HalfENS1_7complexIfEEEEv12SSMParamsBwd,@"STO_CUDA_ENTRY STV_DEFAULT"
_Z25selective_scan_bwd_kernelI32Selective_Scan_bwd_kernel_traitsILi32ELi8ELb0ELb0ELb0ELb1ELb0EN3c104HalfENS1_7complexIfEEEEv12SSMParamsBwd:
.text._Z25selective_scan_bwd_kernelI32Selective_Scan_bwd_kernel_traitsILi32ELi8ELb0ELb0ELb0ELb1ELb0EN3c104HalfENS1_7complexIfEEEEv12SSMParamsBwd:
        /* <DEDUP_REMOVED lines=76> */
[----:B----4-:R-:W-:Y:S01]  /*04c0*/  LEA R36, P4, R13, R34, 0x1 ;  /* 0x000000220d247211 */ /* 0x010fe200078808ff */
[----:B------:R-:W-:Y:S01]  /*04d0*/  HFMA2 R43, -RZ, RZ, 0, 0 ;  /* 0x00000000ff2b7431 */ /* 0x000fe200000001ff */
[----:B------:R-:W-:Y:S02]  /*04e0*/  LEA.HI.X R33, R4, R23, R33, 0x3, P0 ;  /* 0x0000001704217211 */ /* 0x000fe400000f1c21 */
[----:B------:R-:W-:Y:S02]  /*04f0*/  LEA.HI.X R39, R39, R41, R2, 0x1, P2 ;  /* 0x0000002927277211 */ /* 0x000fe400010f0c02 */
[----:B------:R-:W-:Y:S02]  /*0500*/  LEA.HI.X R37, R6, R25, R37, 0x1, P3 ;  /* 0x0000001906257211 */ /* 0x000fe400018f0c25 */
[----:B------:R-:W-:-:S02]  /*0510*/  LEA.HI.X R35, R13, R35, R0, 0x1, P4 ;  /* 0x000000230d237211 */ /* 0x000fc400020f0c00 */
[----:B------:R-:W-:Y:S01]  /*0520*/  MOV R34, RZ ;  /* 0x000000ff00227202 */ /* 0x000fe20000000f00 */
[----:B------:R-:W-:Y:S06]  /*0530*/  @!P1 BRA `(.L_x_15408) ;  /* 0x0000006000c89947 */ /* 0x000fec0003800000 */
[----:B------:R-:W0:Y:S01]  /*0540*/  S2R R42, SR_TID.X ;  /* 0x00000000002a7919 */ /* 0x000e220000002100 */
[----:B------:R-:W1:Y:S01]  /*0550*/  LDCU.64 UR6, c[0x0][0x3a0] ;  /* 0x00007400ff0677ac */ /* 0x000e620008000a00 */
[----:B------:R-:W2:Y:S01]  /*0560*/  S2UR UR5, SR_CgaCtaId ;  /* 0x00000000000579c3 */ /* 0x000ea20000008800 */
[----:B------:R-:W-:Y:S01]  /*0570*/  MOV R34, RZ ;  /* 0x000000ff00227202 */ /* 0x000fe20000000f00 */
[----:B------:R-:W3:Y:S01]  /*0580*/  LDCU UR8, c[0x0][0x394] ;  /* 0x00007280ff0877ac */ /* 0x000ee20008000800 */
[----:B------:R-:W-:Y:S01]  /*0590*/  MOV R43, RZ ;  /* 0x000000ff002b7202 */ /* 0x000fe20000000f00 */
        /* <DEDUP_REMOVED lines=17> */
.L_x_15444:
        /* <DEDUP_REMOVED lines=15> */
[----:B------:R-:W-:Y:S02]  /*07a0*/  ISETP.GE.AND P1, PT, R48, R55, PT ;  /* 0x000000373000720c */ /* 0x000fe40003f26270 */
        /* <DEDUP_REMOVED lines=11> */
[----:B------:R-:W3:Y:S01]  /*0860*/  @!P0 LDG.E.U16 R0, desc[UR16][R4.64+0x40] ;  /* 0x0000401004008981 */ /* 0x000ee2000c1e1500 */
        /* <DEDUP_REMOVED lines=13> */
[----:B0-----:R-:W-:-:S02]  /*0940*/  IADD3 R10, PT, PT, R59, 0x20, RZ ;  /* 0x000000203b0a7810 */ /* 0x001fc40007ffe0ff */
[C---:B------:R-:W-:Y:S02]  /*0950*/  IADD3 R20, PT, PT, R59.reuse, 0x40, RZ ;  /* 0x000000403b147810 */ /* 0x040fe40007ffe0ff */
[-C--:B------:R-:W-:Y:S02]  /*0960*/  LEA.HI.SX32 R56, R59, R59.reuse, 0x1b ;  /* 0x0000003b3b387211 */ /* 0x080fe400078fdaff */
[-C--:B------:R-:W-:Y:S02]  /*0970*/  LEA.HI.SX32 R10, R10, R59.reuse, 0x1b ;  /* 0x0000003b0a0a7211 */ /* 0x080fe400078fdaff */
[----:B------:R-:W-:Y:S02]  /*0980*/  LEA.HI.SX32 R20, R20, R59, 0x1b ;  /* 0x0000003b14147211 */ /* 0x000fe400078fdaff */
[----:B------:R-:W-:Y:S02]  /*0990*/  LEA R56, R56, UR6, 0x1 ;  /* 0x0000000638387c11 */ /* 0x000fe4000f8e08ff */
[----:B------:R-:W-:-:S02]  /*09a0*/  LEA R57, R10, UR6, 0x1 ;  /* 0x000000060a397c11 */ /* 0x000fc4000f8e08ff */
[C---:B------:R-:W-:Y:S02]  /*09b0*/  IADD3 R4, PT, PT, R59.reuse, 0x60, RZ ;  /* 0x000000603b047810 */ /* 0x040fe40007ffe0ff */
[----:B------:R-:W-:Y:S02]  /*09c0*/  LEA R58, R20, UR6, 0x1 ;  /* 0x00000006143a7c11 */ /* 0x000fe4000f8e08ff */
[C---:B------:R-:W-:Y:S02]  /*09d0*/  IADD3 R10, PT, PT, R59.reuse, 0x80, RZ ;  /* 0x000000803b0a7810 */ /* 0x040fe40007ffe0ff */
[C---:B------:R-:W-:Y:S02]  /*09e0*/  IADD3 R20, PT, PT, R59.reuse, 0xa0, RZ ;  /* 0x000000a03b147810 */ /* 0x040fe40007ffe0ff */
[C---:B------:R-:W-:Y:S02]  /*09f0*/  IADD3 R22, PT, PT, R59.reuse, 0xc0, RZ ;  /* 0x000000c03b167810 */ /* 0x040fe40007ffe0ff */
[----:B------:R-:W-:-:S02]  /*0a00*/  IADD3 R24, PT, PT, R59, 0xe0, RZ ;  /* 0x000000e03b187810 */ /* 0x000fc40007ffe0ff */
[-C--:B------:R-:W-:Y:S02]  /*0a10*/  LEA.HI.SX32 R4, R4, R59.reuse, 0x1b ;  /* 0x0000003b04047211 */ /* 0x080fe400078fdaff */
[-C--:B------:R-:W-:Y:S02]  /*0a20*/  LEA.HI.SX32 R10, R10, R59.reuse, 0x1b ;  /* 0x0000003b0a0a7211 */ /* 0x080fe400078fdaff */
        /* <DEDUP_REMOVED lines=8> */
[----:B------:R-:W-:Y:S02]  /*0ab0*/  ISETP.GE.AND P0, PT, R44, R55, PT ;  /* 0x000000372c00720c */ /* 0x000fe40003f06270 */
[----:B------:R-:W-:-:S02]  /*0ac0*/  PRMT R5, RZ, 0x7610, R5 ;  /* 0x00007610ff057816 */ /* 0x000fc40000000005 */
[----:B------:R-:W-:Y:S02]  /*0ad0*/  PRMT R10, RZ, 0x7610, R10 ;  /* 0x00007610ff0a7816 */ /* 0x000fe4000000000a */
[----:B------:R-:W-:Y:S02]  /*0ae0*/  PRMT R20, RZ, 0x7610, R20 ;  /* 0x00007610ff147816 */ /* 0x000fe40000000014 */
[----:B------:R-:W-:Y:S01]  /*0af0*/  PRMT R22, RZ, 0x7610, R22 ;  /* 0x00007610ff167816 */ /* 0x000fe20000000016 */
[----:B--2---:R-:W-:Y:S04]  /*0b00*/  STS.U16 [R56], R9 ;  /* 0x0000000938007388 */ /* 0x004fe80000000400 */
[----:B---3--:R0:W-:Y:S04]  /*0b10*/  STS.U16 [R57+0x40], R0 ;  /* 0x0000400039007388 */ /* 0x0081e80000000400 */
[----:B----4-:R1:W-:Y:S01]  /*0b20*/  STS.U16 [R58+0x80], R11 ;  /* 0x0000800b3a007388 */ /* 0x0103e20000000400 */
[----:B0-----:R-:W-:-:S04]  /*0b30*/  SHF.L.U32 R0, R59, 0x3, RZ ;  /* 0x000000033b007819 */ /* 0x001fc800000006ff */
[----:B------:R-:W-:Y:S01]  /*0b40*/  LEA.HI.SX32 R65, R0, R0, 0x1b ;  /* 0x0000000000417211 */ /* 0x000fe200078fdaff */
[----:B------:R0:W-:Y:S03]  /*0b50*/  STS.U16 [R60+0xc0], R21 ;  /* 0x0000c0153c007388 */ /* 0x0001e60000000400 */
[----:B------:R-:W-:Y:S01]  /*0b60*/  LEA R65, R65, UR6, 0x1 ;  /* 0x0000000641417c11 */ /* 0x000fe2000f8e08ff */
        /* <DEDUP_REMOVED lines=15> */
[----:B-1----:R-:W-:Y:S02]  /*0c60*/  PRMT R11, RZ, 0x7610, R11 ;  /* 0x00007610ff0b7816 */ /* 0x002fe4000000000b */
[----:B0-----:R-:W-:Y:S02]  /*0c70*/  PRMT R21, RZ, 0x7610, R21 ;  /* 0x00007610ff157816 */ /* 0x001fe40000000015 */
[----:B--2---:R-:W-:Y:S01]  /*0c80*/  PRMT R23, RZ, 0x7610, R23 ;  /* 0x00007610ff177816 */ /* 0x004fe20000000017 */
[----:B------:R-:W2:Y:S01]  /*0c90*/  @!P0 LDG.E.U16 R5, desc[UR16][R12.64] ;  /* 0x000000100c058981 */ /* 0x000ea2000c1e1500 */
[----:B------:R-:W-:-:S03]  /*0ca0*/  ISETP.NE.AND P0, PT, R26, RZ, PT ;  /* 0x000000ff1a00720c */ /* 0x000fc60003f05270 */
[----:B------:R-:W4:Y:S04]  /*0cb0*/  @!P1 LDG.E.U16 R9, desc[UR16][R12.64+0x80] ;  /* 0x000080100c099981 */ /* 0x000f28000c1e1500 */
[----:B------:R-:W4:Y:S04]  /*0cc0*/  @!P2 LDG.E.U16 R11, desc[UR16][R12.64+0xc0] ;  /* 0x0000c0100c0ba981 */ /* 0x000f28000c1e1500 */
[----:B------:R-:W4:Y:S04]  /*0cd0*/  @!P3 LDG.E.U16 R20, desc[UR16][R12.64+0x100] ;  /* 0x000100100c14b981 */ /* 0x000f28000c1e1500 */
[----:B------:R-:W4:Y:S04]  /*0ce0*/  @!P0 LDG.E.U16 R10, desc[UR16][R12.64+0x40] ;  /* 0x000040100c0a8981 */ /* 0x000f28000c1e1500 */
[----:B------:R-:W4:Y:S04]  /*0cf0*/  @!P4 LDG.E.U16 R21, desc[UR16][R12.64+0x140] ;  /* 0x000140100c15c981 */ /* 0x000f28000c1e1500 */
[----:B------:R-:W4:Y:S04]  /*0d00*/  @!P5 LDG.E.U16 R22, desc[UR16][R12.64+0x180] ;  /* 0x000180100c16d981 */ /* 0x000f28000c1e1500 */
[----:B------:R-:W4:Y:S01]  /*0d10*/  @!P6 LDG.E.U16 R23, desc[UR16][R12.64+0x1c0] ;  /* 0x0001c0100c17e981 */ /* 0x000f22000c1e1500 */
[----:B---3--:R-:W-:-:S02]  /*0d20*/  P2R R8, PR, RZ, 0x1 ;  /* 0x00000001ff087803 */ /* 0x008fc40000000000 */
[----:B------:R-:W-:Y:S02]  /*0d30*/  ISETP.GE.AND P0, PT, R44, R55, PT ;  /* 0x000000372c00720c */ /* 0x000fe40003f06270 */
[----:B------:R-:W-:Y:S02]  /*0d40*/  PRMT R27, RZ, 0x7610, R27 ;  /* 0x00007610ff1b7816 */ /* 0x000fe4000000001b */
[----:B------:R-:W-:Y:S02]  /*0d50*/  PRMT R26, RZ, 0x7610, R26 ;  /* 0x00007610ff1a7816 */ /* 0x000fe4000000001a */
[----:B------:R-:W-:Y:S02]  /*0d60*/  PRMT R67, RZ, 0x7610, R67 ;  /* 0x00007610ff437816 */ /* 0x000fe40000000043 */
[----:B------:R-:W-:Y:S02]  /*0d70*/  PRMT R66, RZ, 0x7610, R66 ;  /* 0x00007610ff427816 */ /* 0x000fe40000000042 */
[----:B------:R-:W-:Y:S01]  /*0d80*/  PRMT R69, RZ, 0x7610, R69 ;  /* 0x00007610ff457816 */ /* 0x000fe20000000045 */
[----:B--2---:R0:W-:Y:S04]  /*0d90*/  STS.U16 [R56], R5 ;  /* 0x0000000538007388 */ /* 0x0041e80000000400 */
[----:B----4-:R-:W-:Y:S04]  /*0da0*/  STS.U16 [R57+0x40], R10 ;  /* 0x0000400a39007388 */ /* 0x010fe80000000400 */
        /* <DEDUP_REMOVED lines=10> */
[----:B------:R-:W4:Y:S04]  /*0e50*/  LDS.U16 R9, [R65+0x6] ;  /* 0x0000060041097984 */ /* 0x000f280000000400 */
[----:B------:R-:W4:Y:S04]  /*0e60*/  LDS.U16 R11, [R65+0x8] ;  /* 0x00000800410b7984 */ /* 0x000f280000000400 */
[----:B------:R-:W4:Y:S04]  /*0e70*/  LDS.U16 R20, [R65+0xa] ;  /* 0x00000a0041147984 */ /* 0x000f280000000400 */
[----:B------:R-:W4:Y:S04]  /*0e80*/  LDS.U16 R21, [R65+0xc] ;  /* 0x00000c0041157984 */ /* 0x000f280000000400 */
[----:B------:R-:W4:Y:S01]  /*0e90*/  LDS.U16 R22, [R65+0xe] ;  /* 0x00000e0041167984 */ /* 0x000f220000000400 */
[----:B------:R-:W-:Y:S01]  /*0ea0*/  BAR.SYNC.DEFER_BLOCKING 0x0 ;  /* 0x0000000000007b1d */ /* 0x000fe20000010000 */
[----:B0-----:R-:W-:-:S02]  /*0eb0*/  PRMT R5, RZ, 0x7610, R5 ;  /* 0x00007610ff057816 */ /* 0x001fc40000000005 */
[----:B-1----:R-:W-:-:S03]  /*0ec0*/  PRMT R23, RZ, 0x7610, R23 ;  /* 0x00007610ff177816 */ /* 0x002fc60000000017 */
        /* <DEDUP_REMOVED lines=9> */
[----:B------:R-:W4:Y:S01]  /*0f60*/  @!P6 LDG.E.U16 R69, desc[UR16][R6.64+0x1c0] ;  /* 0x0001c0100645e981 */ /* 0x000f22000c1e1500 */
[----:B--2---:R-:W-:-:S05]  /*0f70*/  HADD2.F32 R24, -RZ, R24.H0_H0 ;  /* 0x20000018ff187230 */ /* 0x004fca0000004100 */
[----:B-----5:R-:W-:-:S05]  /*0f80*/  FADD.FTZ R77, R24, R29 ;  /* 0x0000001d184d7221 */ /* 0x020fca0000010000 */
[----:B------:R-:W-:Y:S01]  /*0f90*/  FSETP.GTU.FTZ.AND P4, PT, R77, 20, PT ;  /* 0x41a000004d00780b */ /* 0x000fe20003f9c000 */
[----:B---3--:R-:W-:Y:S02]  /*0fa0*/  HADD2.F32 R74, -RZ, R25.H0_H0 ;  /* 0x20000019ff4a7230 */ /* 0x008fe40000004100 */
[----:B----4-:R-:W-:Y:S02]  /*0fb0*/  HADD2.F32 R10, -RZ, R10.H0_H0 ;  /* 0x2000000aff0a7230 */ /* 0x010fe40000004100 */
[----:B------:R-:W-:Y:S02]  /*0fc0*/  HADD2.F32 R78, -RZ, R9.H0_H0 ;  /* 0x20000009ff4e7230 */ /* 0x000fe40000004100 */
[----:B------:R-:W-:Y:S02]  /*0fd0*/  HADD2.F32 R80, -RZ, R11.H0_H0 ;  /* 0x2000000bff507230 */ /* 0x000fe40000004100 */
[----:B------:R-:W-:Y:S02]  /*0fe0*/  HADD2.F32 R20, -RZ, R20.H0_H0 ;  /* 0x20000014ff147230 */ /* 0x000fe40000004100 */
[--C-:B------:R-:W-:Y:S01]  /*0ff0*/  FADD.FTZ R74, R74, R29.reuse ;  /* 0x0000001d4a4a7221 */ /* 0x100fe20000010000 */
[--C-:B------:R-:W-:Y:S01]  /*1000*/  FADD.FTZ R76, R10, R29.reuse ;  /* 0x0000001d0a4c7221 */ /* 0x100fe20000010000 */
[--C-:B------:R-:W-:Y:S01]  /*1010*/  FADD.FTZ R78, R78, R29.reuse ;  /* 0x0000001d4e4e7221 */ /* 0x100fe20000010000 */
[--C-:B------:R-:W-:Y:S01]  /*1020*/  FADD.FTZ R80, R80, R29.reuse ;  /* 0x0000001d50507221 */ /* 0x100fe20000010000 */
[----:B------:R-:W-:Y:S01]  /*1030*/  FADD.FTZ R82, R20, R29 ;  /* 0x0000001d14527221 */ /* 0x000fe20000010000 */
[----:B------:R-:W-:Y:S01]  /*1040*/  HADD2.F32 R86, -RZ, R21.H0_H0 ;  /* 0x20000015ff567230 */ /* 0x000fe20000004100 */
[----:B------:R-:W-:Y:S01]  /*1050*/  BSSY.RECONVERGENT B0, `(.L_x_15409) ;  /* 0x000003e000007945 */ /* 0x000fe20003800200 */
[----:B------:R-:W-:-:S02]  /*1060*/  PRMT R75, RZ, 0x7610, R75 ;  /* 0x00007610ff4b7816 */ /* 0x000fc4000000004b */
[----:B------:R-:W-:Y:S02]  /*1070*/  CS2R R70, SRZ ;  /* 0x0000000000467805 */ /* 0x000fe4000001ff00 */
[----:B------:R-:W-:Y:S02]  /*1080*/  FSETP.GTU.FTZ.AND P5, PT, R74, 20, PT ;  /* 0x41a000004a00780b */ /* 0x000fe40003fbc000 */
[----:B------:R-:W-:Y:S02]  /*1090*/  CS2R R72, SRZ ;  /* 0x0000000000487805 */ /* 0x000fe4000001ff00 */
[----:B------:R-:W-:Y:S01]  /*10a0*/  FSETP.GTU.FTZ.AND P0, PT, R76, 20, PT ;  /* 0x41a000004c00780b */ /* 0x000fe20003f1c000 */
[----:B------:R-:W-:Y:S01]  /*10b0*/  HADD2.F32 R84, -RZ, R84.H0_H0 ;  /* 0x20000054ff547230 */ /* 0x000fe20000004100 */
[----:B------:R-:W-:Y:S01]  /*10c0*/  FSETP.GTU.FTZ.AND P1, PT, R78, 20, PT ;  /* 0x41a000004e00780b */ /* 0x000fe20003f3c000 */
[----:B------:R-:W-:Y:S01]  /*10d0*/  HADD2.F32 R22, -RZ, R22.H0_H0 ;  /* 0x20000016ff167230 */ /* 0x000fe20000004100 */
[----:B------:R-:W-:Y:S01]  /*10e0*/  FSETP.GTU.FTZ.AND P2, PT, R80, 20, PT ;  /* 0x41a000005000780b */ /* 0x000fe20003f5c000 */
[----:B------:R-:W-:Y:S01]  /*10f0*/  FADD.FTZ R86, R86, R29 ;  /* 0x0000001d56567221 */ /* 0x000fe20000010000 */
[----:B------:R-:W-:Y:S01]  /*1100*/  FSETP.GTU.FTZ.AND P3, PT, R82, 20, PT ;  /* 0x41a000005200780b */ /* 0x000fe20003f7c000 */
        /* <DEDUP_REMOVED lines=12> */
[----:B------:R1:W1:Y:S04]  /*11d0*/  LDS.U16 R27, [R65+0x6] ;  /* 0x00000600411b7984 */ /* 0x0002680000000400 */
[----:B------:R0:W1:Y:S04]  /*11e0*/  LDS.U16 R8, [R65+0x8] ;  /* 0x0000080041087984 */ /* 0x0000680000000400 */
[----:B------:R0:W1:Y:S04]  /*11f0*/  LDS.U16 R7, [R65+0xa] ;  /* 0x00000a0041077984 */ /* 0x0000680000000400 */
[----:B------:R1:W1:Y:S04]  /*1200*/  LDS.U16 R6, [R65+0xc] ;  /* 0x00000c0041067984 */ /* 0x0002680000000400 */
[----:B------:R1:W1:Y:S01]  /*1210*/  LDS.U16 R5, [R65+0xe] ;  /* 0x00000e0041057984 */ /* 0x0002620000000400 */
[----:B0-----:R-:W-:-:S02]  /*1220*/  CS2R R68, SRZ ;  /* 0x0000000000447805 */ /* 0x001fc4000001ff00 */
[----:B------:R-:W-:Y:S01]  /*1230*/  CS2R R66, SRZ ;  /* 0x0000000000427805 */ /* 0x000fe2000001ff00 */
        /* <DEDUP_REMOVED lines=31> */
.L_x_15410:
[----:B------:R-:W-:Y:S05]  /*1430*/  BSYNC.RECONVERGENT B0 ;  /* 0x0000000000007941 */ /* 0x000fea0003800200 */
.L_x_15409:
[----:B--2---:R-:W-:Y:S01]  /*1440*/  HADD2.F32 R10, -RZ, R87.H0_H0 ;  /* 0x20000057ff0a7230 */ /* 0x004fe20000004100 */
[----:B------:R-:W-:Y:S01]  /*1450*/  BSSY.RECONVERGENT B0, `(.L_x_15411) ;  /* 0x0000026000007945 */ /* 0x000fe20003800200 */
[----:B------:R-:W-:Y:S01]  /*1460*/  FSETP.GTU.FTZ.AND P4, PT, R86, 20, PT ;  /* 0x41a000005600780b */ /* 0x000fe20003f9c000 */
[----:B------:R-:W-:Y:S02]  /*1470*/  HADD2.F32 R79, -RZ, R79.H0_H0 ;  /* 0x2000004fff4f7230 */ /* 0x000fe40000004100 */
[----:B------:R-:W-:Y:S01]  /*1480*/  FADD.FTZ R88, R22, R29 ;  /* 0x0000001d16587221 */ /* 0x000fe20000010000 */
[----:B------:R-:W-:Y:S02]  /*1490*/  HADD2.F32 R81, -RZ, R81.H0_H0 ;  /* 0x20000051ff517230 */ /* 0x000fe40000004100 */
[----:B------:R-:W-:Y:S01]  /*14a0*/  FFMA.FTZ R43, R10, R84, R43 ;  /* 0x000000540a2b7223 */ /* 0x000fe2000001002b */
[----:B---3--:R-:W-:Y:S01]  /*14b0*/  HADD2.F32 R98, -RZ, R98.H0_H0 ;  /* 0x20000062ff627230 */ /* 0x008fe20000004100 */
        /* <DEDUP_REMOVED lines=31> */
.L_x_15412:
[----:B------:R-:W-:Y:S05]  /*16b0*/  BSYNC.RECONVERGENT B0 ;  /* 0x0000000000007941 */ /* 0x000fea0003800200 */
.L_x_15411:
[----:B----4-:R-:W-:Y:S02]  /*16c0*/  HADD2.F32 R100, -RZ, R100.H0_H0 ;  /* 0x20000064ff647230 */ /* 0x010fe40000004100 */
[----:B------:R-:W-:Y:S01]  /*16d0*/  FFMA.FTZ R43, R98, R79, R43 ;  /* 0x0000004f622b7223 */ /* 0x000fe2000001002b */
[----:B------:R-:W-:Y:S01]  /*16e0*/  BSSY.RECONVERGENT B0, `(.L_x_15413) ;  /* 0x0000025000007945 */ /* 0x000fe20003800200 */
[----:B------:R-:W-:Y:S01]  /*16f0*/  FSETP.GTU.FTZ.AND P5, PT, R88, 20, PT ;  /* 0x41a000005800780b */ /* 0x000fe20003fbc000 */
[----:B------:R-:W-:Y:S02]  /*1700*/  HADD2.F32 R83, -RZ, R83.H0_H0 ;  /* 0x20000053ff537230 */ /* 0x000fe40000004100 */
[----:B------:R-:W-:Y:S01]  /*1710*/  FFMA.FTZ R22, R100, R81, R43 ;  /* 0x0000005164167223 */ /* 0x000fe2000001002b */
[----:B------:R-:W-:Y:S02]  /*1720*/  HADD2.F32 R85, -RZ, R85.H0_H0 ;  /* 0x20000055ff557230 */ /* 0x000fe40000004100 */
[----:B-1----:R-:W-:Y:S01]  /*1730*/  HADD2.F32 R27, -RZ, R27.H0_H0 ;  /* 0x2000001bff1b7230 */ /* 0x002fe20000004100 */
        /* <DEDUP_REMOVED lines=31> */
.L_x_15414:
[----:B------:R-:W-:Y:S05]  /*1930*/  BSYNC.RECONVERGENT B0 ;  /* 0x0000000000007941 */ /* 0x000fea0003800200 */
.L_x_15413:
        /* <DEDUP_REMOVED lines=32> */
.L_x_15416:
[----:B------:R-:W-:Y:S05]  /*1b40*/  BSYNC.RECONVERGENT B0 ;  /* 0x0000000000007941 */ /* 0x000fea0003800200 */
.L_x_15415:
        /* <DEDUP_REMOVED lines=32> */
.L_x_15418:
[----:B------:R-:W-:Y:S05]  /*1d50*/  BSYNC.RECONVERGENT B0 ;  /* 0x0000000000007941 */ /* 0x000fea0003800200 */
.L_x_15417:
        /* <DEDUP_REMOVED lines=32> */
.L_x_15420:
[----:B------:R-:W-:Y:S05]  /*1f60*/  BSYNC.RECONVERGENT B0 ;  /* 0x0000000000007941 */ /* 0x000fea0003800200 */
.L_x_15419:
        /* <DEDUP_REMOVED lines=32> */
.L_x_15422:
[----:B------:R-:W-:Y:S05]  /*2170*/  BSYNC.RECONVERGENT B0 ;  /* 0x0000000000007941 */ /* 0x000fea0003800200 */
.L_x_15421:
        /* <DEDUP_REMOVED lines=32> */
.L_x_15424:
[----:B------:R-:W-:Y:S05]  /*2380*/  BSYNC.RECONVERGENT B0 ;  /* 0x0000000000007941 */ /* 0x000fea0003800200 */
.L_x_15423:
[----:B------:R-:W0:Y:S01]  /*2390*/  LDCU UR4, c[0x0][0x38c] ;  /* 0x00007180ff0477ac */ /* 0x000e220008000800 */
[----:B------:R-:W-:Y:S02]  /*23a0*/  HADD2.F32 R8, -RZ, R8.H0_H0 ;  /* 0x20000008ff087230 */ /* 0x000fe40000004100 */
[----:B------:R-:W-:Y:S01]  /*23b0*/  FFMA.FTZ R9, R27, R83, R22 ;  /* 0x000000531b097223 */ /* 0x000fe20000010016 */
[----:B------:R-:W-:Y:S02]  /*23c0*/  HADD2.F32 R87, -RZ, R4.H0_H0 ;  /* 0x20000004ff577230 */ /* 0x000fe40000004100 */
[----:B------:R-:W-:Y:S01]  /*23d0*/  FMUL.FTZ R90, R10, R28 ;  /* 0x0000001c0a5a7220 */ /* 0x000fe20000410000 */
[----:B------:R-:W-:Y:S02]  /*23e0*/  HADD2.F32 R91, -RZ, R0.H0_H0 ;  /* 0x20000000ff5b7230 */ /* 0x000fe40000004100 */
[----:B------:R-:W-:Y:S01]  /*23f0*/  FFMA.FTZ R0, R8, R85, R9 ;  /* 0x0000005508007223 */ /* 0x000fe20000010009 */
[----:B------:R-:W-:-:S02]  /*2400*/  HADD2.F32 R7, -RZ, R7.H0_H0 ;  /* 0x20000007ff077230 */ /* 0x000fc40000004100 */
[-C--:B------:R-:W-:Y:S01]  /*2410*/  FMUL.FTZ R93, R98, R28.reuse ;  /* 0x0000001c625d7220 */ /* 0x080fe20000410000 */
[----:B------:R-:W-:Y:S02]  /*2420*/  HADD2.F32 R89, -RZ, R2.H0_H0 ;  /* 0x20000002ff597230 */ /* 0x000fe40000004100 */
[-C--:B------:R-:W-:Y:S01]  /*2430*/  FMUL.FTZ R92, R100, R28.reuse ;  /* 0x0000001c645c7220 */ /* 0x080fe20000410000 */
[----:B------:R-:W-:Y:S02]  /*2440*/  HADD2.F32 R6, -RZ, R6.H0_H0 ;  /* 0x20000006ff067230 */ /* 0x000fe40000004100 */
[----:B------:R-:W-:Y:S01]  /*2450*/  FFMA.FTZ R9, R7, R87, R0 ;  /* 0x0000005707097223 */ /* 0x000fe20000010000 */
[----:B------:R-:W-:Y:S02]  /*2460*/  HADD2.F32 R5, -RZ, R5.H0_H0 ;  /* 0x20000005ff057230 */ /* 0x000fe40000004100 */
[-C--:B------:R-:W-:Y:S01]  /*2470*/  FMUL.FTZ R95, R27, R28.reuse ;  /* 0x0000001c1b5f7220 */ /* 0x080fe20000410000 */
[-C--:B------:R-:W-:Y:S01]  /*2480*/  FMUL.FTZ R94, R8, R28.reuse ;  /* 0x0000001c085e7220 */ /* 0x080fe20000410000 */
[C---:B------:R-:W-:Y:S01]  /*2490*/  FFMA.FTZ R0, R6.reuse, R89, R9 ;  /* 0x0000005906007223 */ /* 0x040fe20000010009 */
        /* <DEDUP_REMOVED lines=8> */
[C---:B------:R-:W-:Y:S01]  /*2520*/  ISETP.NE.AND P0, PT, R45.reuse, 0x1, PT ;  /* 0x000000012d00780c */ /* 0x040fe20003f05270 */
[----:B------:R-:W-:Y:S01]  /*2530*/  HFMA2 R71, -RZ, RZ, 0, 0 ;  /* 0x00000000ff477431 */ /* 0x000fe200000001ff */
[----:B------:R-:W-:Y:S01]  /*2540*/  SHF.L.U32 R115, R45, 0x8, RZ ;  /* 0x000000082d737819 */ /* 0x000fe200000006ff */
[----:B------:R-:W-:Y:S01]  /*2550*/  FADD.FTZ R0, R10, R10 ;  /* 0x0000000a0a007221 */ /* 0x000fe20000010000 */
[----:B------:R-:W-:Y:S01]  /*2560*/  FADD.FTZ R98, R98, R98 ;  /* 0x0000006262627221 */ /* 0x000fe20000010000 */
[----:B------:R-:W-:Y:S01]  /*2570*/  FADD.FTZ R100, R100, R100 ;  /* 0x0000006464647221 */ /* 0x000fe20000010000 */
[----:B------:R-:W-:Y:S01]  /*2580*/  FADD.FTZ R101, R27, R27 ;  /* 0x0000001b1b657221 */ /* 0x000fe20000010000 */
[----:B------:R-:W1:Y:S01]  /*2590*/  LDC.64 R130, c[0x0][0x3c0] ;  /* 0x0000f000ff827b82 */ /* 0x000e620000000a00 */
[----:B------:R-:W-:Y:S01]  /*25a0*/  FADD.FTZ R102, R8, R8 ;  /* 0x0000000808667221 */ /* 0x000fe20000010000 */
[----:B------:R-:W-:Y:S01]  /*25b0*/  FADD.FTZ R103, R7, R7 ;  /* 0x0000000707677221 */ /* 0x000fe20000010000 */
[----:B------:R-:W-:Y:S01]  /*25c0*/  FADD.FTZ R104, R6, R6 ;  /* 0x0000000606687221 */ /* 0x000fe20000010000 */
[----:B------:R-:W-:Y:S01]  /*25d0*/  FADD.FTZ R105, R5, R5 ;  /* 0x0000000505697221 */ /* 0x000fe20000010000 */
[----:B------:R-:W-:Y:S01]  /*25e0*/  LOP3.LUT R158, R14, 0x100, RZ, 0xc0, !PT ;  /* 0x000001000e9e7812 */ /* 0x000fe200078ec0ff */
[----:B------:R-:W-:Y:S01]  /*25f0*/  FMUL.FTZ R107, R84, R77 ;  /* 0x0000004d546b7220 */ /* 0x000fe20000410000 */
[----:B------:R-:W-:Y:S01]  /*2600*/  IADD3 R106, PT, PT, R45, -0x2, RZ ;  /* 0xfffffffe2d6a7810 */ /* 0x000fe20007ffe0ff */
[----:B------:R-:W2:Y:S01]  /*2610*/  LDC.64 R24, c[0x0][0x440] ;  /* 0x00011000ff187b82 */ /* 0x000ea20000000a00 */
[----:B------:R-:W-:Y:S01]  /*2620*/  FMUL.FTZ R108, R79, R74 ;  /* 0x0000004a4f6c7220 */ /* 0x000fe20000410000 */
[----:B------:R-:W-:Y:S01]  /*2630*/  FMUL.FTZ R109, R81, R76 ;  /* 0x0000004c516d7220 */ /* 0x000fe20000410000 */
[----:B------:R-:W-:Y:S01]  /*2640*/  FMUL.FTZ R110, R83, R78 ;  /* 0x0000004e536e7220 */ /* 0x000fe20000410000 */
[----:B------:R-:W-:Y:S01]  /*2650*/  ISETP.EQ.AND P0, PT, R42, RZ, P0 ;  /* 0x000000ff2a00720c */ /* 0x000fe20000702270 */
[----:B------:R-:W-:Y:S01]  /*2660*/  FMUL.FTZ R111, R85, R80 ;  /* 0x00000050556f7220 */ /* 0x000fe20000410000 */
[----:B------:R-:W-:Y:S01]  /*2670*/  FMUL.FTZ R112, R87, R82 ;  /* 0x0000005257707220 */ /* 0x000fe20000410000 */
[----:B------:R-:W-:Y:S01]  /*2680*/  FMUL.FTZ R113, R89, R86 ;  /* 0x0000005659717220 */ /* 0x000fe20000410000 */
[----:B------:R-:W3:Y:S01]  /*2690*/  LDC.64 R22, c[0x0][0x3a8] ;  /* 0x0000ea00ff167b82 */ /* 0x000ee20000000a00 */
[----:B------:R-:W-:Y:S01]  /*26a0*/  FMUL.FTZ R114, R91, R88 ;  /* 0x000000585b727220 */ /* 0x000fe20000410000 */
[----:B------:R-:W-:Y:S01]  /*26b0*/  LOP3.LUT R115, R115, 0x100, RZ, 0xc0, !PT ;  /* 0x0000010073737812 */ /* 0x000fe200078ec0ff */
[----:B------:R-:W4:Y:S01]  /*26c0*/  LDCU UR8, c[0x0][0x394] ;  /* 0x00007280ff0877ac */ /* 0x000f220008000800 */
[----:B------:R-:W0:Y:S01]  /*26d0*/  LDCU UR9, c[0x0][0x38c] ;  /* 0x00007180ff0977ac */ /* 0x000e220008000800 */
[----:B------:R-:W-:-:S05]  /*26e0*/  UMOV UR4, URZ ;  /* 0x000000ff00047c82 */ /* 0x000fca0008000000 */
.L_x_15443:
        /* <DEDUP_REMOVED lines=23> */
[CC--:B--2---:R-:W-:Y:S01]  /*2860*/  FMUL.FTZ R2, R21.reuse, R77.reuse ;  /* 0x0000004d15027220 */ /* 0x0c4fe20000410000 */
[----:B------:R-:W-:Y:S01]  /*2870*/  FMUL.FTZ R27, R20, 1.4426950216293334961 ;  /* 0x3fb8aa3b141b7820 */ /* 0x000fe20000410000 */
[C---:B------:R-:W-:Y:S01]  /*2880*/  FMUL.FTZ R116, R21.reuse, R74 ;  /* 0x0000004a15747220 */ /* 0x040fe20000410000 */
[-C--:B0-----:R-:W-:Y:S01]  /*2890*/  FMUL.FTZ R9, R21, R76.reuse ;  /* 0x0000004c15097220 */ /* 0x081fe20000410000 */
[----:B------:R-:W-:Y:S01]  /*28a0*/  FMUL.RZ R118, R2, 0.15915493667125701904 ;  /* 0x3e22f98302767820 */ /* 0x000fe2000040c000 */
[----:B------:R-:W-:Y:S01]  /*28b0*/  FMUL.FTZ R2, R27, R77 ;  /* 0x0000004d1b027220 */ /* 0x000fe20000410000 */
[----:B------:R-:W-:Y:S01]  /*28c0*/  FMUL.RZ R116, R116, 0.15915493667125701904 ;  /* 0x3e22f98374747820 */ /* 0x000fe2000040c000 */
[----:B------:R-:W-:Y:S01]  /*28d0*/  FMUL.RZ R123, R9, 0.15915493667125701904 ;  /* 0x3e22f983097b7820 */ /* 0x000fe2000040c000 */
[----:B------:R-:W0:Y:S01]  /*28e0*/  MUFU.SIN R129, R118 ;  /* 0x0000007600817308 */ /* 0x000e220000000400 */
[C---:B------:R-:W-:Y:S01]  /*28f0*/  FMUL.FTZ R9, R27.reuse, R76 ;  /* 0x0000004c1b097220 */ /* 0x040fe20000410000 */
[----:B------:R-:W-:-:S06]  /*2900*/  FMUL.FTZ R8, R27, R74 ;  /* 0x0000004a1b087220 */ /* 0x000fcc0000410000 */
[----:B------:R2:W0:Y:S04]  /*2910*/  MUFU.EX2 R26, R2 ;  /* 0x00000002001a7308 */ /* 0x0004280000000800 */
[----:B------:R5:W-:Y:S01]  /*2920*/  MUFU.COS R135, R118 ;  /* 0x0000007600877308 */ /* 0x000be20000000000 */
[----:B--2---:R-:W-:-:S07]  /*2930*/  FMUL.FTZ R2, R21, R78 ;  /* 0x0000004e15027220 */ /* 0x004fce0000410000 */
[----:B------:R-:W-:Y:S01]  /*2940*/  MUFU.SIN R117, R116 ;  /* 0x0000007400757308 */ /* 0x000fe20000000400 */
[----:B-----5:R-:W-:Y:S01]  /*2950*/  FMUL.RZ R118, R2, 0.15915493667125701904 ;  /* 0x3e22f98302767820 */ /* 0x020fe2000040c000 */
[----:B------:R-:W-:-:S06]  /*2960*/  FMUL.FTZ R2, R27, R78 ;  /* 0x0000004e1b027220 */ /* 0x000fcc0000410000 */
[----:B------:R2:W-:Y:S04]  /*2970*/  MUFU.EX2 R121, R2 ;  /* 0x0000000200797308 */ /* 0x0005e80000000800 */
[----:B-1----:R1:W5:Y:S01]  /*2980*/  MUFU.COS R11, R116 ;  /* 0x00000074000b7308 */ /* 0x0023620000000000 */
[----:B--2---:R-:W-:-:S07]  /*2990*/  FMUL.FTZ R2, R21, R86 ;  /* 0x0000005615027220 */ /* 0x004fce0000410000 */
[----:B------:R2:W-:Y:S01]  /*29a0*/  MUFU.EX2 R119, R9 ;  /* 0x0000000900777308 */ /* 0x0005e20000000800 */
[C---:B-1----:R-:W-:Y:S01]  /*29b0*/  FMUL.FTZ R116, R21.reuse, R80 ;  /* 0x0000005015747220 */ /* 0x042fe20000410000 */
[----:B------:R-:W-:Y:S01]  /*29c0*/  FMUL.RZ R139, R2, 0.15915493667125701904 ;  /* 0x3e22f983028b7820 */ /* 0x000fe2000040c000 */
[----:B------:R-:W-:Y:S01]  /*29d0*/  FMUL.FTZ R2, R21, R88 ;  /* 0x0000005815027220 */ /* 0x000fe20000410000 */
[----:B------:R-:W5:Y:S01]  /*29e0*/  MUFU.EX2 R8, R8 ;  /* 0x0000000800087308 */ /* 0x000f620000000800 */
[----:B------:R-:W-:Y:S01]  /*29f0*/  FMUL.RZ R138, R116, 0.15915493667125701904 ;  /* 0x3e22f983748a7820 */ /* 0x000fe2000040c000 */
[----:B------:R-:W-:Y:S01]  /*2a00*/  FMUL.FTZ R116, R27, R80 ;  /* 0x000000501b747220 */ /* 0x000fe20000410000 */
[----:B------:R-:W-:Y:S01]  /*2a10*/  FMUL.RZ R141, R2, 0.15915493667125701904 ;  /* 0x3e22f983028d7820 */ /* 0x000fe2000040c000 */
[----:B------:R-:W-:Y:S01]  /*2a20*/  MUFU.SIN R10, R123 ;  /* 0x0000007b000a7308 */ /* 0x000fe20000000400 */
[----:B--2---:R-:W-:Y:S01]  /*2a30*/  FMUL.FTZ R9, R21, R82 ;  /* 0x0000005215097220 */ /* 0x004fe20000410000 */
[----:B---3--:R-:W-:-:S03]  /*2a40*/  FMUL.FTZ R2, R4, R7 ;  /* 0x0000000704027220 */ /* 0x008fc60000410000 */
[----:B------:R-:W-:Y:S01]  /*2a50*/  FMUL.RZ R9, R9, 0.15915493667125701904 ;  /* 0x3e22f98309097820 */ /* 0x000fe2000040c000 */
[----:B------:R-:W-:Y:S02]  /*2a60*/  FFMA.FTZ R151, R5, R6, R2 ;  /* 0x0000000605977223 */ /* 0x000fe40000010002 */
[----:B------:R1:W2:Y:S02]  /*2a70*/  MUFU.COS R120, R123 ;  /* 0x0000007b00787308 */ /* 0x0002a40000000000 */
[-C--:B------:R-:W-:Y:S01]  /*2a80*/  FMUL.FTZ R143, R102, -R151.reuse ;  /* 0x80000097668f7220 */ /* 0x080fe20000410000 */
[-C--:B------:R-:W-:Y:S01]  /*2a90*/  FMUL.FTZ R145, R103, -R151.reuse ;  /* 0x8000009767917220 */ /* 0x080fe20000410000 */
[----:B------:R-:W-:-:S04]  /*2aa0*/  FMUL.FTZ R147, R104, -R151 ;  /* 0x8000009768937220 */ /* 0x000fc80000410000 */
[----:B------:R-:W-:Y:S01]  /*2ab0*/  MUFU.SIN R122, R118 ;  /* 0x00000076007a7308 */ /* 0x000fe20000000400 */
[----:B-1----:R-:W-:-:S07]  /*2ac0*/  FMUL.FTZ R123, R27, R86 ;  /* 0x000000561b7b7220 */ /* 0x002fce0000410000 */
[----:B------:R1:W3:Y:S08]  /*2ad0*/  MUFU.COS R124, R118 ;  /* 0x00000076007c7308 */ /* 0x0002f00000000000 */
[----:B------:R-:W4:Y:S01]  /*2ae0*/  MUFU.COS R128, R138 ;  /* 0x0000008a00807308 */ /* 0x000f220000000000 */
[C---:B-1----:R-:W-:Y:S01]  /*2af0*/  FMUL.FTZ R118, R27.reuse, R82 ;  /* 0x000000521b767220 */ /* 0x042fe20000410000 */
[----:B------:R-:W-:-:S06]  /*2b00*/  FMUL.FTZ R27, R27, R88 ;  /* 0x000000581b1b7220 */ /* 0x000fcc0000410000 */
[----:B------:R-:W1:Y:S08]  /*2b10*/  MUFU.SIN R126, R138 ;  /* 0x0000008a007e7308 */ /* 0x000e700000000400 */
[----:B------:R-:W1:Y:S08]  /*2b20*/  MUFU.COS R136, R9 ;  /* 0x0000000900887308 */ /* 0x000e700000000000 */
[----:B------:R0:W1:Y:S08]  /*2b30*/  MUFU.SIN R134, R9 ;  /* 0x0000000900867308 */ /* 0x0000700000000400 */
[----:B------:R-:W-:Y:S01]  /*2b40*/  MUFU.SIN R138, R139 ;  /* 0x0000008b008a7308 */ /* 0x000fe20000000400 */
[----:B0-----:R-:W-:Y:S01]  /*2b50*/  FMUL.FTZ R9, R5, R7 ;  /* 0x0000000705097220 */ /* 0x001fe20000410000 */
[----:B------:R-:W-:-:S03]  /*2b60*/  IADD3 R5, PT, PT, R158, UR4, RZ ;  /* 0x000000049e057c10 */ /* 0x000fc6000fffe0ff */
[----:B------:R-:W-:Y:S01]  /*2b70*/  FFMA.FTZ R149, R4, R6, -R9 ;  /* 0x0000000604957223 */ /* 0x000fe20000010809 */
[----:B------:R-:W-:Y:S01]  /*2b80*/  SEL R5, R5, R46, !P3 ;  /* 0x0000002e05057207 */ /* 0x000fe20005800000 */
[----:B------:R-:W-:Y:S01]  /*2b90*/  FMUL.FTZ R9, R26, R129 ;  /* 0x000000811a097220 */ /* 0x000fe20000410000 */
[----:B------:R0:W1:Y:S01]  /*2ba0*/  MUFU.COS R140, R139 ;  /* 0x0000008b008c7308 */ /* 0x0000620000000000 */
[-C--:B------:R-:W-:Y:S01]  /*2bb0*/  FMUL.FTZ R144, R103, R149.reuse ;  /* 0x0000009567907220 */ /* 0x080fe20000410000 */
[----:B------:R-:W-:Y:S01]  /*2bc0*/  LEA R5, R5, UR6, 0x3 ;  /* 0x0000000605057c11 */ /* 0x000fe2000f8e18ff */
[----:B------:R-:W-:Y:S01]  /*2bd0*/  FMUL.FTZ R146, R104, R149 ;  /* 0x0000009568927220 */ /* 0x000fe20000410000 */
[----:B------:R-:W-:-:S04]  /*2be0*/  P2R R4, PR, RZ, 0x8 ;  /* 0x00000008ff047803 */ /* 0x000fc80000000000 */
[----:B------:R-:W1:Y:S01]  /*2bf0*/  MUFU.SIN R142, R141 ;  /* 0x0000008d008e7308 */ /* 0x000e620000000400 */
[----:B0-----:R-:W-:-:S07]  /*2c00*/  FMUL.FTZ R139, R100, -R151 ;  /* 0x80000097648b7220 */ /* 0x001fce0000410000 */
[----:B------:R5:W4:Y:S04]  /*2c10*/  MUFU.EX2 R125, R116 ;  /* 0x00000074007d7308 */ /* 0x000b280000000800 */
[----:B------:R0:W1:Y:S01]  /*2c20*/  MUFU.COS R2, R141 ;  /* 0x0000008d00027308 */ /* 0x0000620000000000 */
[----:B-----5:R-:W-:-:S07]  /*2c30*/  FMUL.FTZ R116, R8, R11 ;  /* 0x0000000b08747220 */ /* 0x020fce0000410000 */
[----:B------:R5:W1:Y:S01]  /*2c40*/  MUFU.EX2 R127, R118 ;  /* 0x00000076007f7308 */ /* 0x000a620000000800 */
[----:B0-----:R-:W-:-:S03]  /*2c50*/  FMUL.FTZ R141, R101, -R151 ;  /* 0x80000097658d7220 */ /* 0x001fc60000410000 */
[----:B------:R4:W0:Y:S04]  /*2c60*/  MUFU.EX2 R137, R123 ;  /* 0x0000007b00897308 */ /* 0x0008280000000800 */
[----:B------:R-:W0:Y:S01]  /*2c70*/  MUFU.EX2 R27, R27 ;  /* 0x0000001b001b7308 */ /* 0x000e220000000800 */
[----:B-----5:R-:W-:Y:S01]  /*2c80*/  FMUL.FTZ R118, R8, R117 ;  /* 0x0000007508767220 */ /* 0x020fe20000410000 */
[----:B------:R-:W-:Y:S01]  /*2c90*/  FMUL.FTZ R8, R26, R135 ;  /* 0x000000871a087220 */ /* 0x000fe20000410000 */
[----:B--2---:R-:W-:Y:S01]  /*2ca0*/  FMUL.FTZ R117, R119, R120 ;  /* 0x0000007877757220 */ /* 0x004fe20000410000 */
[----:B---3--:R-:W-:Y:S01]  /*2cb0*/  FMUL.FTZ R120, R121, R124 ;  /* 0x0000007c79787220 */ /* 0x008fe20000410000 */
[C---:B----4-:R-:W-:Y:S01]  /*2cc0*/  FMUL.FTZ R123, R125.reuse, R128 ;  /* 0x000000807d7b7220 */ /* 0x050fe20000410000 */
[----:B-1----:R-:W-:Y:S01]  /*2cd0*/  FMUL.FTZ R125, R125, R126 ;  /* 0x0000007e7d7d7220 */ /* 0x002fe20000410000 */
[----:B------:R1:W-:Y:S01]  /*2ce0*/  STS.64 [R5+0x670], R8 ;  /* 0x0006700805007388 */ /* 0x0003e20000000a00 */
[C---:B------:R-:W-:Y:S01]  /*2cf0*/  FMUL.FTZ R124, R127.reuse, R136 ;  /* 0x000000887f7c7220 */ /* 0x040fe20000410000 */
[----:B------:R-:W-:Y:S01]  /*2d00*/  FMUL.FTZ R127, R127, R134 ;  /* 0x000000867f7f7220 */ /* 0x000fe20000410000 */
[C---:B0-----:R-:W-:Y:S01]  /*2d10*/  FMUL.FTZ R128, R137.reuse, R140 ;  /* 0x0000008c89807220 */ /* 0x041fe20000410000 */
[----:B------:R-:W-:Y:S01]  /*2d20*/  FMUL.FTZ R129, R137, R138 ;  /* 0x0000008a89817220 */ /* 0x000fe20000410000 */
[----:B------:R-:W-:Y:S01]  /*2d30*/  FMUL.FTZ R121, R121, R122 ;  /* 0x0000007a79797220 */ /* 0x000fe20000410000 */
[-C--:B------:R-:W-:Y:S01]  /*2d40*/  FMUL.FTZ R134, R0, R149.reuse ;  /* 0x0000009500867220 */ /* 0x080fe20000410000 */
[----:B------:R-:W-:Y:S01]  /*2d50*/  FMUL.FTZ R126, R27, R142 ;  /* 0x0000008e1b7e7220 */ /* 0x000fe20000410000 */
[-C--:B------:R-:W-:Y:S01]  /*2d60*/  FMUL.FTZ R136, R98, R149.reuse ;  /* 0x0000009562887220 */ /* 0x080fe20000410000 */
[-C--:B------:R-:W-:Y:S01]  /*2d70*/  FMUL.FTZ R138, R100, R149.reuse ;  /* 0x00000095648a7220 */ /* 0x080fe20000410000 */
[-C--:B------:R-:W-:Y:S01]  /*2d80*/  FMUL.FTZ R140, R101, R149.reuse ;  /* 0x00000095658c7220 */ /* 0x080fe20000410000 */
[----:B------:R-:W-:Y:S01]  /*2d90*/  FMUL.FTZ R142, R102, R149 ;  /* 0x00000095668e7220 */ /* 0x000fe20000410000 */
[-C--:B------:R-:W-:Y:S01]  /*2da0*/  FMUL.FTZ R135, R0, -R151.reuse ;  /* 0x8000009700877220 */ /* 0x080fe20000410000 */
[----:B------:R-:W-:Y:S01]  /*2db0*/  FMUL.FTZ R137, R98, -R151 ;  /* 0x8000009762897220 */ /* 0x000fe20000410000 */
[----:B------:R-:W-:Y:S01]  /*2dc0*/  FMUL.FTZ R119, R119, R10 ;  /* 0x0000000a77777220 */ /* 0x000fe20000410000 */
[----:B------:R-:W-:Y:S01]  /*2dd0*/  FMUL.FTZ R122, R27, R2 ;  /* 0x000000021b7a7220 */ /* 0x000fe20000410000 */
[C---:B------:R-:W-:Y:S01]  /*2de0*/  FMUL.FTZ R149, R105.reuse, R149 ;  /* 0x0000009569957220 */ /* 0x040fe20000410000 */
[----:B------:R-:W-:Y:S01]  /*2df0*/  FMUL.FTZ R151, R105, -R151 ;  /* 0x8000009769977220 */ /* 0x000fe20000410000 */
[----:B------:R-:W-:Y:S06]  /*2e00*/  BAR.SYNC.DEFER_BLOCKING 0x0 ;  /* 0x0000000000007b1d */ /* 0x000fec0000010000 */
[----:B-1----:R-:W-:Y:S05]  /*2e10*/  @P1 BRA `(.L_x_15427) ;  /* 0x0000000000201947 */ /* 0x002fea0003800000 */
        /* <DEDUP_REMOVED lines=8> */
.L_x_15427:
[----:B------:R0:W1:Y:S02]  /*2ea0*/  LDS.64 R10, [R156+UR5+0x1678] ;  /* 0x001678059c0a7984 */ /* 0x0000640008000a00 */
.L_x_15428:
[----:B------:R-:W-:Y:S05]  /*2eb0*/  BSYNC.RECONVERGENT B0 ;  /* 0x0000000000007941 */ /* 0x000fea0003800200 */
.L_x_15426:
[----:B------:R-:W4:Y:S01]  /*2ec0*/  @P0 LDC R5, c[0x0][0x38c] ;  /* 0x0000e300ff050b82 */ /* 0x000f220000000800 */
[----:B------:R-:W-:Y:S01]  /*2ed0*/  CS2R R26, SRZ ;  /* 0x00000000001a7805 */ /* 0x000fe2000001ff00 */
[----:B----4-:R-:W-:-:S04]  /*2ee0*/  @P0 IMAD R5, R106, R5, UR4 ;  /* 0x000000046a050e24 */ /* 0x010fc8000f8e0205 */
[----:B------:R-:W-:-:S05]  /*2ef0*/  @P0 IMAD.WIDE R4, R5, 0x10, R18 ;  /* 0x0000001005040825 */ /* 0x000fca00078e0212 */
[----:B------:R4:W5:Y:S01]  /*2f00*/  @P0 LDG.E.64 R26, desc[UR16][R4.64+0x8] ;  /* 0x00000810041a0981 */ /* 0x000962000c1e1b00 */
[-C--:B--2---:R-:W-:Y:S01]  /*2f10*/  FMUL.FTZ R2, R107, R118.reuse ;  /* 0x000000766b027220 */ /* 0x084fe20000410000 */
        /* <DEDUP_REMOVED lines=11> */
[C---:B------:R-:W-:Y:S01]  /*2fd0*/  FMUL.FTZ R148, R119.reuse, R6 ;  /* 0x0000000677947220 */ /* 0x040fe20000410000 */
[-C--:B------:R-:W-:Y:S01]  /*2fe0*/  FMUL.FTZ R7, R119, R2.reuse ;  /* 0x0000000277077220 */ /* 0x080fe20000410000 */
[----:B------:R-:W-:Y:S01]  /*2ff0*/  ULEA UR7, UR4, UR6, 0x4 ;  /* 0x0000000604077291 */ /* 0x000fe2000f8e20ff */
[----:B------:R-:W-:Y:S01]  /*3000*/  BSSY.RECONVERGENT B0, `(.L_x_15429) ;  /* 0x00000e9000007945 */ /* 0x000fe20003800200 */
[C---:B------:R-:W-:Y:S01]  /*3010*/  FFMA.FTZ R148, R117.reuse, R2, -R148 ;  /* 0x0000000275947223 */ /* 0x040fe20000010894 */
[----:B------:R-:W-:Y:S01]  /*3020*/  FFMA.FTZ R7, R117, R6, R7 ;  /* 0x0000000675077223 */ /* 0x000fe20000010007 */
[----:B------:R-:W-:Y:S01]  /*3030*/  FMUL.FTZ R2, R8, R118 ;  /* 0x0000007608027220 */ /* 0x000fe20000410000 */
[----:B------:R-:W-:Y:S01]  /*3040*/  ISETP.GT.U32.AND P2, PT, R157, 0x1b, PT ;  /* 0x0000001b9d00780c */ /* 0x000fe20003f44070 */
[----:B------:R-:W-:Y:S01]  /*3050*/  FADD.FTZ R148, R109, R148 ;  /* 0x000000946d947221 */ /* 0x000fe20000010000 */
[----:B------:R-:W-:Y:S01]  /*3060*/  FADD.FTZ R7, RZ, R7 ;  /* 0x00000007ff077221 */ /* 0x000fe20000010000 */
[----:B----4-:R-:W-:Y:S01]  /*3070*/  FFMA.FTZ R4, R9, R116, R2 ;  /* 0x0000007409047223 */ /* 0x010fe20000010002 */
[----:B------:R-:W-:Y:S01]  /*3080*/  ISETP.GT.U32.AND P3, PT, R157, 0x17, PT ;  /* 0x000000179d00780c */ /* 0x000fe20003f64070 */
[C---:B------:R-:W-:Y:S01]  /*3090*/  FMUL.FTZ R153, R121.reuse, R148 ;  /* 0x0000009479997220 */ /* 0x040fe20000410000 */
[-C--:B------:R-:W-:Y:S01]  /*30a0*/  FMUL.FTZ R5, R121, R7.reuse ;  /* 0x0000000779057220 */ /* 0x080fe20000410000 */
[----:B------:R-:W-:Y:S01]  /*30b0*/  FMUL.FTZ R6, R119, R4 ;  /* 0x0000000477067220 */ /* 0x000fe20000410000 */
[----:B------:R-:W-:Y:S01]  /*30c0*/  ISETP.NE.OR P4, PT, R42, RZ, P4 ;  /* 0x000000ff2a00720c */ /* 0x000fe20002785670 */
[C---:B------:R-:W-:Y:S01]  /*30d0*/  FFMA.FTZ R153, R120.reuse, R7, R153 ;  /* 0x0000000778997223 */ /* 0x040fe20000010099 */
[----:B------:R-:W-:Y:S01]  /*30e0*/  FFMA.FTZ R7, R120, R148, -R5 ;  /* 0x0000009478077223 */ /* 0x000fe20000010805 */
[----:B------:R-:W-:Y:S01]  /*30f0*/  FMUL.FTZ R5, R9, R118 ;  /* 0x0000007609057220 */ /* 0x000fe20000410000 */
[----:B------:R-:W-:Y:S01]  /*3100*/  ISETP.GT.U32.AND P5, PT, R157, 0xf, PT ;  /* 0x0000000f9d00780c */ /* 0x000fe20003fa4070 */
[----:B------:R-:W-:Y:S01]  /*3110*/  FADD.FTZ R150, RZ, R153 ;  /* 0x00000099ff967221 */ /* 0x000fe20000010000 */
[----:B------:R-:W-:Y:S01]  /*3120*/  FADD.FTZ R148, R110, R7 ;  /* 0x000000076e947221 */ /* 0x000fe20000010000 */
[----:B------:R-:W-:-:S02]  /*3130*/  FFMA.FTZ R2, R8, R116, -R5 ;  /* 0x0000007408027223 */ /* 0x000fc40000010805 */
[C---:B------:R-:W-:Y:S01]  /*3140*/  FMUL.FTZ R152, R125.reuse, R150 ;  /* 0x000000967d987220 */ /* 0x040fe20000410000 */
[----:B------:R-:W-:Y:S01]  /*3150*/  FMUL.FTZ R7, R125, R148 ;  /* 0x000000947d077220 */ /* 0x000fe20000410000 */
[-C--:B------:R-:W-:Y:S01]  /*3160*/  FMUL.FTZ R5, R119, R2.reuse ;  /* 0x0000000277057220 */ /* 0x080fe20000410000 */
[----:B------:R-:W-:Y:S01]  /*3170*/  FFMA.FTZ R6, R117, R2, -R6 ;  /* 0x0000000275067223 */ /* 0x000fe20000010806 */
[C---:B------:R-:W-:Y:S01]  /*3180*/  FFMA.FTZ R152, R123.reuse, R148, -R152 ;  /* 0x000000947b987223 */ /* 0x040fe20000010898 */
[----:B------:R-:W-:Y:S01]  /*3190*/  FFMA.FTZ R7, R123, R150, R7 ;  /* 0x000000967b077223 */ /* 0x000fe20000010007 */
[----:B------:R-:W-:Y:S01]  /*31a0*/  FFMA.FTZ R5, R117, R4, R5 ;  /* 0x0000000475057223 */ /* 0x000fe20000010005 */
[----:B------:R-:W-:Y:S01]  /*31b0*/  FMUL.FTZ R153, R121, R6 ;  /* 0x0000000679997220 */ /* 0x000fe20000410000 */
[----:B------:R-:W-:Y:S01]  /*31c0*/  FADD.FTZ R152, R111, R152 ;  /* 0x000000986f987221 */ /* 0x000fe20000010000 */
[----:B------:R-:W-:Y:S01]  /*31d0*/  FADD.FTZ R4, RZ, R7 ;  /* 0x00000007ff047221 */ /* 0x000fe20000010000 */
        /* <DEDUP_REMOVED lines=33> */
[----:B------:R-:W-:Y:S01]  /*33f0*/  FMUL.FTZ R6, R126, R151 ;  /* 0x000000977e067220 */ /* 0x000fe20000410000 */
[----:B------:R-:W-:Y:S01]  /*3400*/  FADD.FTZ R150, R114, R155 ;  /* 0x0000009b72967221 */ /* 0x000fe20000010000 */
[-C--:B------:R-:W-:Y:S01]  /*3410*/  FFMA.FTZ R148, R122, R153.reuse, R148 ;  /* 0x000000997a947223 */ /* 0x080fe20000010094 */
[----:B------:R-:W-:Y:S01]  /*3420*/  FMUL.FTZ R153, R126, R153 ;  /* 0x000000997e997220 */ /* 0x000fe20000410000 */
[----:B------:R-:W2:Y:S03]  /*3430*/  SHFL.UP PT, R159, R2, 0x1, RZ ;  /* 0x04200000029f7989 */ /* 0x000ea600000e00ff */
[----:B------:R-:W-:Y:S01]  /*3440*/  FFMA.FTZ R152, R122, R5, -R153 ;  /* 0x000000057a987223 */ /* 0x000fe20000010899 */
[----:B------:R-:W4:Y:S04]  /*3450*/  SHFL.UP PT, R155, R150, 0x1, RZ ;  /* 0x04200000969b7989 */ /* 0x000f2800000e00ff */
[----:B------:R-:W0:Y:S04]  /*3460*/  SHFL.UP PT, R7, R148, 0x1, RZ ;  /* 0x0420000094077989 */ /* 0x000e2800000e00ff */
[----:B------:R-:W3:Y:S01]  /*3470*/  SHFL.UP PT, R5, R152, 0x1, RZ ;  /* 0x0420000098057989 */ /* 0x000ee200000e00ff */
[-C--:B--2---:R-:W-:Y:S01]  /*3480*/  FMUL.FTZ R153, R152, R159.reuse ;  /* 0x0000009f98997220 */ /* 0x084fe20000410000 */
[----:B------:R-:W-:-:S03]  /*3490*/  FMUL.FTZ R159, R148, R159 ;  /* 0x0000009f949f7220 */ /* 0x000fc60000410000 */
[-C--:B----4-:R-:W-:Y:S01]  /*34a0*/  FFMA.FTZ R161, R148, R155.reuse, R153 ;  /* 0x0000009b94a17223 */ /* 0x090fe20000010099 */
[----:B------:R-:W-:-:S03]  /*34b0*/  FFMA.FTZ R159, R152, R155, -R159 ;  /* 0x0000009b989f7223 */ /* 0x000fc6000001089f */
[----:B------:R-:W-:Y:S01]  /*34c0*/  @P1 FADD.FTZ R2, R2, R161 ;  /* 0x000000a102021221 */ /* 0x000fe20000010000 */
[-C--:B0-----:R-:W-:Y:S01]  /*34d0*/  FMUL.FTZ R153, R152, R7.reuse ;  /* 0x0000000798997220 */ /* 0x081fe20000410000 */
[----:B------:R-:W-:Y:S01]  /*34e0*/  @P1 FADD.FTZ R150, R150, R159 ;  /* 0x0000009f96961221 */ /* 0x000fe20000010000 */
[C---:B------:R-:W-:Y:S02]  /*34f0*/  FMUL.FTZ R7, R148.reuse, R7 ;  /* 0x0000000794077220 */ /* 0x040fe40000410000 */
[----:B------:R-:W0:Y:S01]  /*3500*/  SHFL.UP PT, R155, R2, 0x2, RZ ;  /* 0x04400000029b7989 */ /* 0x000e2200000e00ff */
[-C--:B---3--:R-:W-:Y:S01]  /*3510*/  @P1 FFMA.FTZ R148, R148, R5.reuse, R153 ;  /* 0x0000000594941223 */ /* 0x088fe20000010099 */
[----:B------:R-:W-:Y:S01]  /*3520*/  @P1 FFMA.FTZ R152, R152, R5, -R7 ;  /* 0x0000000598981223 */ /* 0x000fe20000010807 */
[----:B------:R-:W-:Y:S01]  /*3530*/  ISETP.GE.AND P1, PT, R59, 0x2, PT ;  /* 0x000000023b00780c */ /* 0x000fe20003f26270 */
[----:B------:R-:W2:Y:S04]  /*3540*/  SHFL.UP PT, R153, R150, 0x2, RZ ;  /* 0x0440000096997989 */ /* 0x000ea800000e00ff */
[----:B------:R-:W3:Y:S04]  /*3550*/  SHFL.UP PT, R7, R148, 0x2, RZ ;  /* 0x0440000094077989 */ /* 0x000ee800000e00ff */
[----:B------:R-:W4:Y:S01]  /*3560*/  SHFL.UP PT, R5, R152, 0x2, RZ ;  /* 0x0440000098057989 */ /* 0x000f2200000e00ff */
[-C--:B0-----:R-:W-:Y:S01]  /*3570*/  FMUL.FTZ R159, R148, R155.reuse ;  /* 0x0000009b949f7220 */ /* 0x081fe20000410000 */
[----:B------:R-:W-:-:S03]  /*3580*/  FMUL.FTZ R155, R152, R155 ;  /* 0x0000009b989b7220 */ /* 0x000fc60000410000 */
[-C--:B--2---:R-:W-:Y:S01]  /*3590*/  FFMA.FTZ R159, R152, R153.reuse, -R159 ;  /* 0x00000099989f7223 */ /* 0x084fe2000001089f */
[C---:B------:R-:W-:Y:S01]  /*35a0*/  FFMA.FTZ R155, R148.reuse, R153, R155 ;  /* 0x00000099949b7223 */ /* 0x040fe2000001009b */
[----:B---3--:R-:W-:-:S03]  /*35b0*/  FMUL.FTZ R4, R148, R7 ;  /* 0x0000000794047220 */ /* 0x008fc60000410000 */
[----:B------:R-:W-:Y:S01]  /*35c0*/  @P1 FADD.FTZ R2, R2, R155 ;  /* 0x0000009b02021221 */ /* 0x000fe20000010000 */
[----:B------:R-:W-:Y:S01]  /*35d0*/  FMUL.FTZ R7, R152, R7 ;  /* 0x0000000798077220 */ /* 0x000fe20000410000 */
[----:B------:R-:W-:Y:S01]  /*35e0*/  @P1 FADD.FTZ R150, R150, R159 ;  /* 0x0000009f96961221 */ /* 0x000fe20000010000 */
[-C--:B----4-:R-:W-:Y:S02]  /*35f0*/  @P1 FFMA.FTZ R152, R152, R5.reuse, -R4 ;  /* 0x0000000598981223 */ /* 0x090fe40000010804 */
[----:B------:R-:W0:Y:S01]  /*3600*/  SHFL.UP PT, R155, R2, 0x4, RZ ;  /* 0x04800000029b7989 */ /* 0x000e2200000e00ff */
[----:B------:R-:W-:Y:S01]  /*3610*/  @P1 FFMA.FTZ R148, R148, R5, R7 ;  /* 0x0000000594941223 */ /* 0x000fe20000010007 */
[-C--:B-1----:R-:W-:Y:S01]  /*3620*/  FMUL.FTZ R5, R126, R11.reuse ;  /* 0x0000000b7e057220 */ /* 0x082fe20000410000 */
[C---:B------:R-:W-:Y:S01]  /*3630*/  FMUL.FTZ R7, R122.reuse, R11 ;  /* 0x0000000b7a077220 */ /* 0x040fe20000410000 */
[----:B------:R-:W1:Y:S01]  /*3640*/  SHFL.UP PT, R153, R150, 0x4, RZ ;  /* 0x0480000096997989 */ /* 0x000e6200000e00ff */
[----:B------:R-:W-:Y:S01]  /*3650*/  ISETP.GE.AND P1, PT, R59, 0x4, PT ;  /* 0x000000043b00780c */ /* 0x000fe20003f26270 */
[CC--:B------:R-:W-:Y:S01]  /*3660*/  FFMA.FTZ R4, R122.reuse, R10.reuse, -R5 ;  /* 0x0000000a7a047223 */ /* 0x0c0fe20000010805 */
[----:B------:R-:W-:Y:S01]  /*3670*/  FFMA.FTZ R5, R122, R149, R6 ;  /* 0x000000957a057223 */ /* 0x000fe20000010006 */
[----:B------:R-:W-:-:S02]  /*3680*/  FFMA.FTZ R6, -R126, R10, -R7 ;  /* 0x0000000a7e067223 */ /* 0x000fc40000010907 */
[C---:B------:R-:W-:Y:S01]  /*3690*/  FMUL.FTZ R163, R129.reuse, R4 ;  /* 0x0000000481a37220 */ /* 0x040fe20000410000 */
[----:B------:R-:W2:Y:S01]  /*36a0*/  SHFL.UP PT, R7, R148, 0x4, RZ ;  /* 0x0480000094077989 */ /* 0x000ea200000e00ff */
[----:B------:R-:W-:Y:S01]  /*36b0*/  FADD.FTZ R159, R146, R5 ;  /* 0x00000005929f7221 */ /* 0x000fe20000010000 */
[CC--:B------:R-:W-:Y:S01]  /*36c0*/  FMUL.FTZ R161, R129.reuse, R6.reuse ;  /* 0x0000000681a17220 */ /* 0x0c0fe20000410000 */
[C---:B------:R-:W-:Y:S01]  /*36d0*/  FFMA.FTZ R163, R128.reuse, R6, -R163 ;  /* 0x0000000680a37223 */ /* 0x040fe200000108a3 */
[C---:B------:R-:W-:Y:S01]  /*36e0*/  FMUL.FTZ R6, R129.reuse, R154 ;  /* 0x0000009a81067220 */ /* 0x040fe20000410000 */
[----:B------:R-:W3:Y:S01]  /*36f0*/  SHFL.UP PT, R5, R152, 0x4, RZ ;  /* 0x0480000098057989 */ /* 0x000ee200000e00ff */
[-C--:B------:R-:W-:Y:S01]  /*3700*/  FMUL.FTZ R165, R129, R159.reuse ;  /* 0x0000009f81a57220 */ /* 0x080fe20000410000 */
[C---:B------:R-:W-:Y:S01]  /*3710*/  FFMA.FTZ R161, R128.reuse, R4, R161 ;  /* 0x0000000480a17223 */ /* 0x040fe200000100a1 */
[C---:B------:R-:W-:Y:S02]  /*3720*/  FFMA.FTZ R159, R128.reuse, R159, R6 ;  /* 0x0000009f809f7223 */ /* 0x040fe40000010006 */
[----:B------:R-:W-:Y:S01]  /*3730*/  FFMA.FTZ R154, R128, R154, -R165 ;  /* 0x0000009a809a7223 */ /* 0x000fe200000108a5 */
[C---:B------:R-:W-:Y:S01]  /*3740*/  FMUL.FTZ R165, R127.reuse, R163 ;  /* 0x000000a37fa57220 */ /* 0x040fe20000410000 */
[----:B------:R-:W-:Y:S01]  /*3750*/  FADD.FTZ R4, R144, R159 ;  /* 0x0000009f90047221 */ /* 0x000fe20000010000 */
[-C--:B0-----:R-:W-:Y:S01]  /*3760*/  FMUL.FTZ R159, R152, R155.reuse ;  /* 0x0000009b989f7220 */ /* 0x081fe20000410000 */
[----:B------:R-:W-:Y:S01]  /*3770*/  FMUL.FTZ R155, R148, R155 ;  /* 0x0000009b949b7220 */ /* 0x000fe20000410000 */
[-C--:B------:R-:W-:Y:S01]  /*3780*/  FFMA.FTZ R6, R124, R161.reuse, R165 ;  /* 0x000000a17c067223 */ /* 0x080fe200000100a5 */
[----:B------:R-:W-:Y:S01]  /*3790*/  FMUL.FTZ R161, R127, R161 ;  /* 0x000000a17fa17220 */ /* 0x000fe20000410000 */
[-C--:B-1----:R-:W-:Y:S01]  /*37a0*/  FFMA.FTZ R159, R148, R153.reuse, R159 ;  /* 0x00000099949f7223 */ /* 0x082fe2000001009f */
[----:B------:R-:W-:Y:S01]  /*37b0*/  FFMA.FTZ R155, R152, R153, -R155 ;  /* 0x00000099989b7223 */ /* 0x000fe2000001089b */
[----:B------:R-:W-:Y:S01]  /*37c0*/  FADD.FTZ R154, R145, R154 ;  /* 0x0000009a919a7221 */ /* 0x000fe20000010000 */
[----:B------:R-:W-:Y:S01]  /*37d0*/  FFMA.FTZ R160, R124, R163, -R161 ;  /* 0x000000a37ca07223 */ /* 0x000fe200000108a1 */
[----:B------:R-:W-:Y:S01]  /*37e0*/  @P1 FADD.FTZ R2, R2, R159 ;  /* 0x0000009f02021221 */ /* 0x000fe20000010000 */
[----:B------:R-:W-:Y:S01]  /*37f0*/  @P1 FADD.FTZ R150, R150, R155 ;  /* 0x0000009b96961221 */ /* 0x000fe20000010000 */
[C---:B------:R-:W-:Y:S01]  /*3800*/  FMUL.FTZ R161, R127.reuse, R4 ;  /* 0x000000047fa17220 */ /* 0x040fe20000410000 */
[-C--:B--2---:R-:W-:Y:S01]  /*3810*/  FMUL.FTZ R153, R152, R7.reuse ;  /* 0x0000000798997220 */ /* 0x084fe20000410000 */
[----:B------:R-:W-:Y:S01]  /*3820*/  FMUL.FTZ R7, R148, R7 ;  /* 0x0000000794077220 */ /* 0x000fe20000410000 */
[----:B------:R-:W0:Y:S01]  /*3830*/  SHFL.UP PT, R155, R2, 0x8, RZ ;  /* 0x05000000029b7989 */ /* 0x000e2200000e00ff */
[-C--:B------:R-:W-:Y:S01]  /*3840*/  FMUL.FTZ R165, R127, R154.reuse ;  /* 0x0000009a7fa57220 */ /* 0x080fe20000410000 */
[----:B------:R-:W-:Y:S01]  /*3850*/  FFMA.FTZ R154, R124, R154, -R161 ;  /* 0x0000009a7c9a7223 */ /* 0x000fe200000108a1 */
[-C--:B---3--:R-:W-:Y:S01]  /*3860*/  @P1 FFMA.FTZ R148, R148, R5.reuse, R153 ;  /* 0x0000000594941223 */ /* 0x088fe20000010099 */
[----:B------:R-:W-:Y:S01]  /*3870*/  @P1 FFMA.FTZ R152, R152, R5, -R7 ;  /* 0x0000000598981223 */ /* 0x000fe20000010807 */
[----:B------:R-:W1:Y:S01]  /*3880*/  SHFL.UP PT, R153, R150, 0x8, RZ ;  /* 0x0500000096997989 */ /* 0x000e6200000e00ff */
[----:B------:R-:W-:Y:S01]  /*3890*/  FFMA.FTZ R165, R124, R4, R165 ;  /* 0x000000047ca57223 */ /* 0x000fe200000100a5 */
[----:B------:R-:W-:Y:S01]  /*38a0*/  FADD.FTZ R154, R143, R154 ;  /* 0x0000009a8f9a7221 */ /* 0x000fe20000010000 */
[C---:B------:R-:W-:Y:S01]  /*38b0*/  FMUL.FTZ R162, R125.reuse, R160 ;  /* 0x000000a07da27220 */ /* 0x040fe20000410000 */
[----:B------:R-:W2:Y:S01]  /*38c0*/  SHFL.UP PT, R7, R148, 0x8, RZ ;  /* 0x0500000094077989 */ /* 0x000ea200000e00ff */
[----:B------:R-:W-:Y:S01]  /*38d0*/  FADD.FTZ R4, R142, R165 ;  /* 0x000000a58e047221 */ /* 0x000fe20000010000 */
[C---:B------:R-:W-:Y:S01]  /*38e0*/  FMUL.FTZ R161, R125.reuse, R154 ;  /* 0x0000009a7da17220 */ /* 0x040fe20000410000 */
[-C--:B------:R-:W-:Y:S01]  /*38f0*/  FMUL.FTZ R159, R125, R6.reuse ;  /* 0x000000067d9f7220 */ /* 0x080fe20000410000 */
[----:B------:R-:W3:Y:S01]  /*3900*/  SHFL.UP PT, R5, R152, 0x8, RZ ;  /* 0x0500000098057989 */ /* 0x000ee200000e00ff */
[----:B------:R-:W-:Y:S01]  /*3910*/  FFMA.FTZ R162, R123, R6, R162 ;  /* 0x000000067ba27223 */ /* 0x000fe200000100a2 */
[-C--:B------:R-:W-:Y:S01]  /*3920*/  FMUL.FTZ R163, R125, R4.reuse ;  /* 0x000000047da37220 */ /* 0x080fe20000410000 */
[C---:B------:R-:W-:Y:S01]  /*3930*/  FFMA.FTZ R161, R123.reuse, R4, R161 ;  /* 0x000000047ba17223 */ /* 0x040fe200000100a1 */
[----:B------:R-:W-:Y:S01]  /*3940*/  FFMA.FTZ R159, R123, R160, -R159 ;  /* 0x000000a07b9f7223 */ /* 0x000fe2000001089f */
[----:B------:R-:W-:Y:S01]  /*3950*/  ISETP.GE.AND P1, PT, R59, 0x8, PT ;  /* 0x000000083b00780c */ /* 0x000fe20003f26270 */
[----:B------:R-:W-:Y:S01]  /*3960*/  FMUL.FTZ R4, R121, R162 ;  /* 0x000000a279047220 */ /* 0x000fe20000410000 */
[----:B------:R-:W-:Y:S01]  /*3970*/  FFMA.FTZ R154, R123, R154, -R163 ;  /* 0x0000009a7b9a7223 */ /* 0x000fe200000108a3 */
[-C--:B------:R-:W-:Y:S01]  /*3980*/  FMUL.FTZ R163, R121, R159.reuse ;  /* 0x0000009f79a37220 */ /* 0x080fe20000410000 */
[----:B------:R-:W-:Y:S01]  /*3990*/  FADD.FTZ R161, R140, R161 ;  /* 0x000000a18ca17221 */ /* 0x000fe20000010000 */
[----:B------:R-:W-:Y:S01]  /*39a0*/  FFMA.FTZ R6, R120, R159, -R4 ;  /* 0x0000009f78067223 */ /* 0x000fe20000010804 */
[-C--:B0-----:R-:W-:Y:S01]  /*39b0*/  FMUL.FTZ R159, R152, R155.reuse ;  /* 0x0000009b989f7220 */ /* 0x081fe20000410000 */
[----:B------:R-:W-:Y:S01]  /*39c0*/  FMUL.FTZ R155, R148, R155 ;  /* 0x0000009b949b7220 */ /* 0x000fe20000410000 */
[----:B------:R-:W-:Y:S01]  /*39d0*/  FADD.FTZ R154, R141, R154 ;  /* 0x0000009a8d9a7221 */ /* 0x000fe20000010000 */
[----:B------:R-:W-:Y:S01]  /*39e0*/  FFMA.FTZ R162, R120, R162, R163 ;  /* 0x000000a278a27223 */ /* 0x000fe200000100a3 */
[C---:B------:R-:W-:Y:S01]  /*39f0*/  FMUL.FTZ R163, R121.reuse, R161 ;  /* 0x000000a179a37220 */ /* 0x040fe20000410000 */
[-C--:B-1----:R-:W-:Y:S01]  /*3a00*/  FFMA.FTZ R159, R148, R153.reuse, R159 ;  /* 0x00000099949f7223 */ /* 0x082fe2000001009f */
[----:B------:R-:W-:Y:S01]  /*3a10*/  FFMA.FTZ R155, R152, R153, -R155 ;  /* 0x00000099989b7223 */ /* 0x000fe2000001089b */
[-C--:B------:R-:W-:Y:S01]  /*3a20*/  FMUL.FTZ R160, R121, R154.reuse ;  /* 0x0000009a79a07220 */ /* 0x080fe20000410000 */
[----:B------:R-:W-:Y:S01]  /*3a30*/  FFMA.FTZ R154, R120, R154, -R163 ;  /* 0x0000009a789a7223 */ /* 0x000fe200000108a3 */
[----:B------:R-:W-:Y:S01]  /*3a40*/  @P1 FADD.FTZ R2, R2, R159 ;  /* 0x0000009f02021221 */ /* 0x000fe20000010000 */
[-C--:B--2---:R-:W-:Y:S01]  /*3a50*/  FMUL.FTZ R4, R148, R7.reuse ;  /* 0x0000000794047220 */ /* 0x084fe20000410000 */
[----:B------:R-:W-:Y:S01]  /*3a60*/  FMUL.FTZ R7, R152, R7 ;  /* 0x0000000798077220 */ /* 0x000fe20000410000 */
[----:B------:R-:W-:Y:S01]  /*3a70*/  @P1 FADD.FTZ R150, R150, R155 ;  /* 0x0000009b96961221 */ /* 0x000fe20000010000 */
[----:B------:R-:W-:Y:S01]  /*3a80*/  FFMA.FTZ R161, R120, R161, R160 ;  /* 0x000000a178a17223 */ /* 0x000fe200000100a0 */
        /* <DEDUP_REMOVED lines=9> */
[C---:B------:R-:W-:Y:S01]  /*3b20*/  FMUL.FTZ R163, R119.reuse, R154 ;  /* 0x0000009a77a37220 */ /* 0x040fe20000410000 */
[----:B------:R-:W-:Y:S01]  /*3b30*/  FMUL.FTZ R161, R119, R162 ;  /* 0x000000a277a17220 */ /* 0x000fe20000410000 */
[C---:B------:R-:W-:Y:S01]  /*3b40*/  FFMA.FTZ R154, R117.reuse, R154, -R165 ;  /* 0x0000009a759a7223 */ /* 0x040fe200000108a5 */
[----:B------:R-:W3:Y:S01]  /*3b50*/  SHFL.UP PT, R5, R152, 0x10, RZ ;  /* 0x0600000098057989 */ /* 0x000ee200000e00ff */
[C---:B------:R-:W-:Y:S01]  /*3b60*/  FFMA.FTZ R153, R117.reuse, R162, R160 ;  /* 0x000000a275997223 */ /* 0x040fe200000100a0 */
[----:B------:R-:W-:Y:S01]  /*3b70*/  FFMA.FTZ R161, R117, R6, -R161 ;  /* 0x0000000675a17223 */ /* 0x000fe200000108a1 */
[----:B------:R-:W-:Y:S01]  /*3b80*/  FADD.FTZ R165, R137, R154 ;  /* 0x0000009a89a57221 */ /* 0x000fe20000010000 */
[----:B------:R-:W-:Y:S01]  /*3b90*/  FFMA.FTZ R163, R117, R4, R163 ;  /* 0x0000000475a37223 */ /* 0x000fe200000100a3 */
[C---:B------:R-:W-:Y:S01]  /*3ba0*/  FMUL.FTZ R154, R118.reuse, R153 ;  /* 0x00000099769a7220 */ /* 0x040fe20000410000 */
[----:B------:R-:W-:Y:S01]  /*3bb0*/  ISETP.GE.AND P1, PT, R59, 0x10, PT ;  /* 0x000000103b00780c */ /* 0x000fe20003f26270 */
[-C--:B------:R-:W-:Y:S01]  /*3bc0*/  FMUL.FTZ R167, R118, R161.reuse ;  /* 0x000000a176a77220 */ /* 0x080fe20000410000 */
[----:B------:R-:W-:Y:S01]  /*3bd0*/  FADD.FTZ R163, R136, R163 ;  /* 0x000000a388a37221 */ /* 0x000fe20000010000 */
[----:B------:R-:W-:Y:S01]  /*3be0*/  FFMA.FTZ R154, R116, R161, -R154 ;  /* 0x000000a1749a7223 */ /* 0x000fe2000001089a */
[----:B------:R-:W-:Y:S01]  /*3bf0*/  FMUL.FTZ R4, R118, R165 ;  /* 0x000000a576047220 */ /* 0x000fe20000410000 */
[----:B------:R-:W-:Y:S01]  /*3c00*/  FFMA.FTZ R153, R116, R153, R167 ;  /* 0x0000009974997223 */ /* 0x000fe200000100a7 */
[-C--:B0-----:R-:W-:Y:S01]  /*3c10*/  FMUL.FTZ R161, R148, R159.reuse ;  /* 0x0000009f94a17220 */ /* 0x081fe20000410000 */
[----:B------:R-:W-:Y:S01]  /*3c20*/  FMUL.FTZ R159, R152, R159 ;  /* 0x0000009f989f7220 */ /* 0x000fe20000410000 */
[-C--:B------:R-:W-:Y:S01]  /*3c30*/  FMUL.FTZ R6, R118, R163.reuse ;  /* 0x000000a376067220 */ /* 0x080fe20000410000 */
[----:B------:R-:W-:Y:S01]  /*3c40*/  FFMA.FTZ R163, R116, R163, R4 ;  /* 0x000000a374a37223 */ /* 0x000fe20000010004 */
[-C--:B-1----:R-:W-:Y:S01]  /*3c50*/  FFMA.FTZ R161, R152, R155.reuse, -R161 ;  /* 0x0000009b98a17223 */ /* 0x082fe200000108a1 */
[----:B------:R-:W-:Y:S01]  /*3c60*/  FFMA.FTZ R159, R148, R155, R159 ;  /* 0x0000009b949f7223 */ /* 0x000fe2000001009f */
[----:B------:R-:W-:Y:S01]  /*3c70*/  FFMA.FTZ R160, R116, R165, -R6 ;  /* 0x000000a574a07223 */ /* 0x000fe20000010806 */
[-C--:B--2---:R-:W-:Y:S01]  /*3c80*/  FMUL.FTZ R4, R148, R7.reuse ;  /* 0x0000000794047220 */ /* 0x084fe20000410000 */
[----:B------:R-:W-:Y:S01]  /*3c90*/  FMUL.FTZ R7, R152, R7 ;  /* 0x0000000798077220 */ /* 0x000fe20000410000 */
[----:B------:R-:W-:Y:S01]  /*3ca0*/  @P1 FADD.FTZ R2, R2, R159 ;  /* 0x0000009f02021221 */ /* 0x000fe20000010000 */
[----:B------:R-:W-:Y:S01]  /*3cb0*/  @P1 FADD.FTZ R150, R150, R161 ;  /* 0x000000a196961221 */ /* 0x000fe20000010000 */
[-C--:B---3--:R-:W-:Y:S01]  /*3cc0*/  @P1 FFMA.FTZ R152, R152, R5.reuse, -R4 ;  /* 0x0000000598981223 */ /* 0x088fe20000010804 */
[----:B------:R-:W-:Y:S01]  /*3cd0*/  @P1 FFMA.FTZ R148, R148, R5, R7 ;  /* 0x0000000594941223 */ /* 0x000fe20000010007 */
[----:B------:R-:W0:Y:S01]  /*3ce0*/  SHFL.DOWN PT, R165, R153, 0x1, 0x1f ;  /* 0x08201f0099a57f89 */ /* 0x000e2200000e0000 */
[----:B------:R-:W-:Y:S01]  /*3cf0*/  HFMA2 R4, -RZ, RZ, 1.875, 0 ;  /* 0x3f800000ff047431 */ /* 0x000fe200000001ff */
[----:B------:R-:W-:-:S02]  /*3d00*/  ISETP.GT.U32.AND P1, PT, R157, 0x1d, PT ;  /* 0x0000001d9d00780c */ /* 0x000fc40003f24070 */
[----:B------:R-:W-:Y:S01]  /*3d10*/  CS2R R6, SRZ ;  /* 0x0000000000067805 */ /* 0x000fe2000001ff00 */
[----:B------:R-:W1:Y:S01]  /*3d20*/  SHFL.DOWN PT, R161, R154, 0x1, 0x1f ;  /* 0x08201f009aa17f89 */ /* 0x000e6200000e0000 */
[----:B------:R-:W-:-:S03]  /*3d30*/  MOV R5, RZ ;  /* 0x000000ff00057202 */ /* 0x000fc60000000f00 */
[----:B------:R-:W2:Y:S04]  /*3d40*/  SHFL.UP PT, R152, R152, 0x1, RZ ;  /* 0x0420000098987989 */ /* 0x000ea800000e00ff */
[----:B------:R-:W3:Y:S04]  /*3d50*/  SHFL.UP PT, R148, R148, 0x1, RZ ;  /* 0x0420000094947989 */ /* 0x000ee800000e00ff */
[----:B------:R-:W4:Y:S04]  /*3d60*/  SHFL.UP PT, R150, R150, 0x1, RZ ;  /* 0x0420000096967989 */ /* 0x000f2800000e00ff */
[----:B------:R-:W0:Y:S04]  /*3d70*/  SHFL.UP PT, R2, R2, 0x1, RZ ;  /* 0x0420000002027989 */ /* 0x000e2800000e00ff */
[----:B-----5:R5:W0:Y:S04]  /*3d80*/  SHFL.IDX PT, R155, R26, RZ, 0x1f ;  /* 0x00001fff1a9b7589 */ /* 0x020a2800000e0000 */
[----:B------:R1:W0:Y:S01]  /*3d90*/  SHFL.IDX PT, R159, R27, RZ, 0x1f ;  /* 0x00001fff1b9f7589 */ /* 0x00022200000e0000 */
[----:B-----5:R-:W-:Y:S01]  /*3da0*/  FADD.FTZ R26, R135, R160 ;  /* 0x000000a0871a7221 */ /* 0x020fe20000010000 */
[----:B-1----:R-:W-:-:S04]  /*3db0*/  FADD.FTZ R27, R134, R163 ;  /* 0x000000a3861b7221 */ /* 0x002fc80000010000 */
[----:B------:R1:W0:Y:S04]  /*3dc0*/  SHFL.DOWN PT, R163, R26, 0x1, 0x1f ;  /* 0x08201f001aa37f89 */ /* 0x00022800000e0000 */
[----:B------:R1:W0:Y:S01]  /*3dd0*/  SHFL.DOWN PT, R164, R27, 0x1, 0x1f ;  /* 0x08201f001ba47f89 */ /* 0x00022200000e0000 */
[----:B--234-:R-:W-:Y:S05]  /*3de0*/  @!P6 BRA `(.L_x_15430) ;  /* 0x000000000028e947 */ /* 0x01cfea0003800000 */
        /* <DEDUP_REMOVED lines=8> */
[----:B-1----:R-:W-:Y:S01]  /*3e70*/  FADD.FTZ R27, R27, R162 ;  /* 0x000000a21b1b7221 */ /* 0x002fe20000010000 */
[----:B------:R-:W-:-:S07]  /*3e80*/  FADD.FTZ R26, R26, R163 ;  /* 0x000000a31a1a7221 */ /* 0x000fce0000010000 */
.L_x_15430:
[----:B------:R-:W-:Y:S05]  /*3e90*/  BSYNC.RECONVERGENT B0 ;  /* 0x0000000000007941 */ /* 0x000fea0003800200 */
.L_x_15429:
[----:B------:R-:W2:Y:S01]  /*3ea0*/  @!P4 LDS.128 R4, [UR7+0x1770] ;  /* 0x00177007ff04c984 */ /* 0x000ea20008000c00 */
[----:B------:R-:W-:Y:S03]  /*3eb0*/  BSSY.RECONVERGENT B0, `(.L_x_15431) ;  /* 0x0000010000007945 */ /* 0x000fe60003800200 */
[----:B0-----:R0:W3:Y:S04]  /*3ec0*/  SHFL.DOWN PT, R165, R153, 0x2, 0x1f ;  /* 0x08401f0099a57f89 */ /* 0x0010e800000e0000 */
[----:B------:R0:W4:Y:S04]  /*3ed0*/  SHFL.DOWN PT, R161, R154, 0x2, 0x1f ;  /* 0x08401f009aa17f89 */ /* 0x00012800000e0000 */
        /* <DEDUP_REMOVED lines=9> */
[-C--:B---3--:R-:W-:Y:S01]  /*3f70*/  FFMA.FTZ R153, R153, R165.reuse, -R160 ;  /* 0x000000a599997223 */ /* 0x088fe200000108a0 */
[----:B------:R-:W-:Y:S01]  /*3f80*/  FFMA.FTZ R154, R154, R165, R161 ;  /* 0x000000a59a9a7223 */ /* 0x000fe200000100a1 */
[----:B-1----:R-:W-:Y:S01]  /*3f90*/  FADD.FTZ R27, R27, R162 ;  /* 0x000000a21b1b7221 */ /* 0x002fe20000010000 */
[----:B------:R-:W-:-:S07]  /*3fa0*/  FADD.FTZ R26, R26, R163 ;  /* 0x000000a31a1a7221 */ /* 0x000fce0000010000 */
.L_x_15432:
[----:B------:R-:W-:Y:S05]  /*3fb0*/  BSYNC.RECONVERGENT B0 ;  /* 0x0000000000007941 */ /* 0x000fea0003800200 */
.L_x_15431:
[----:B---3--:R3:W1:Y:S01]  /*3fc0*/  SHFL.DOWN PT, R165, R153, 0x4, 0x1f ;  /* 0x08801f0099a57f89 */ /* 0x00866200000e0000 */
        /* <DEDUP_REMOVED lines=11> */
[-C--:B-1-3--:R-:W-:Y:S01]  /*4080*/  FFMA.FTZ R153, R153, R165.reuse, -R160 ;  /* 0x000000a599997223 */ /* 0x08afe200000108a0 */
[----:B------:R-:W-:Y:S01]  /*4090*/  FFMA.FTZ R154, R154, R165, R161 ;  /* 0x000000a59a9a7223 */ /* 0x000fe200000100a1 */
[----:B------:R-:W-:Y:S01]  /*40a0*/  FADD.FTZ R27, R27, R162 ;  /* 0x000000a21b1b7221 */ /* 0x000fe20000010000 */
[----:B------:R-:W-:-:S07]  /*40b0*/  FADD.FTZ R26, R26, R163 ;  /* 0x000000a31a1a7221 */ /* 0x000fce0000010000 */
.L_x_15434:
[----:B------:R-:W-:Y:S05]  /*40c0*/  BSYNC.RECONVERGENT B0 ;  /* 0x0000000000007941 */ /* 0x000fea0003800200 */
.L_x_15433:
        /* <DEDUP_REMOVED lines=12> */
[-C--:B---3--:R-:W-:Y:S01]  /*4190*/  FFMA.FTZ R153, R153, R165.reuse, -R160 ;  /* 0x000000a599997223 */ /* 0x088fe200000108a0 */
[----:B----4-:R-:W-:Y:S01]  /*41a0*/  FFMA.FTZ R154, R154, R165, R161 ;  /* 0x000000a59a9a7223 */ /* 0x010fe200000100a1 */
[----:B------:R-:W-:Y:S01]  /*41b0*/  FADD.FTZ R27, R27, R162 ;  /* 0x000000a21b1b7221 */ /* 0x000fe20000010000 */
[----:B------:R-:W-:-:S07]  /*41c0*/  FADD.FTZ R26, R26, R163 ;  /* 0x000000a31a1a7221 */ /* 0x000fce0000010000 */
.L_x_15436:
[----:B------:R-:W-:Y:S05]  /*41d0*/  BSYNC.RECONVERGENT B0 ;  /* 0x0000000000007941 */ /* 0x000fea0003800200 */
.L_x_15435:
        /* <DEDUP_REMOVED lines=16> */
.L_x_15438:
[----:B------:R-:W-:Y:S05]  /*42e0*/  BSYNC.RECONVERGENT B0 ;  /* 0x0000000000007941 */ /* 0x000fea0003800200 */
.L_x_15437:
[----:B------:R-:W-:Y:S01]  /*42f0*/  SHFL.DOWN PT, R166, R154, 0x1, 0x1f ;  /* 0x08201f009aa67f89 */ /* 0x000fe200000e0000 */
[C---:B------:R-:W-:Y:S01]  /*4300*/  ISETP.NE.AND P1, PT, R42.reuse, 0x1f, PT ;  /* 0x0000001f2a00780c */ /* 0x040fe20003f25270 */
[----:B------:R-:W-:Y:S01]  /*4310*/  BSSY.RECONVERGENT B0, `(.L_x_15439) ;  /* 0x0000140000007945 */ /* 0x000fe20003800200 */
[----:B------:R-:W-:Y:S01]  /*4320*/  ISETP.NE.AND P2, PT, R42, RZ, PT ;  /* 0x000000ff2a00720c */ /* 0x000fe20003f45270 */
[----:B--2---:R-:W2:Y:S01]  /*4330*/  SHFL.IDX PT, R162, R7, RZ, 0x1f ;  /* 0x00001fff07a27589 */ /* 0x004ea200000e0000 */
[----:B------:R-:W-:-:S03]  /*4340*/  ISETP.GT.AND P3, PT, R59, 0xf, PT ;  /* 0x0000000f3b00780c */ /* 0x000fc60003f64270 */
[----:B0-----:R-:W0:Y:S04]  /*4350*/  SHFL.DOWN PT, R164, R153, 0x1, 0x1f ;  /* 0x08201f0099a47f89 */ /* 0x001e2800000e0000 */
[----:B------:R-:W5:Y:S04]  /*4360*/  SHFL.IDX PT, R160, R6, RZ, 0x1f ;  /* 0x00001fff06a07589 */ /* 0x000f6800000e0000 */
[----:B------:R-:W5:Y:S04]  /*4370*/  SHFL.DOWN PT, R168, R27, 0x1, 0x1f ;  /* 0x08201f001ba87f89 */ /* 0x000f6800000e0000 */
[----:B------:R-:W5:Y:S04]  /*4380*/  SHFL.DOWN PT, R170, R26, 0x1, 0x1f ;  /* 0x08201f001aaa7f89 */ /* 0x000f6800000e0000 */
[----:B-1-34-:R-:W1:Y:S01]  /*4390*/  SHFL.IDX PT, R154, R154, RZ, 0x1f ;  /* 0x00001fff9a9a7589 */ /* 0x01ae6200000e0000 */
[----:B--2---:R-:W-:-:S03]  /*43a0*/  @P1 FMUL.FTZ R161, R166, R162 ;  /* 0x000000a2a6a11220 */ /* 0x004fc60000410000 */
[----:B------:R-:W-:Y:S01]  /*43b0*/  SHFL.IDX PT, R153, R153, RZ, 0x1f ;  /* 0x00001fff99997589 */ /* 0x000fe200000e0000 */
[----:B0-----:R-:W-:-:S03]  /*43c0*/  @P1 FMUL.FTZ R163, R164, R162 ;  /* 0x000000a2a4a31220 */ /* 0x001fc60000410000 */
[----:B------:R-:W-:Y:S01]  /*43d0*/  SHFL.IDX PT, R27, R27, RZ, 0x1f ;  /* 0x00001fff1b1b7589 */ /* 0x000fe200000e0000 */
[-C--:B-----5:R-:W-:Y:S01]  /*43e0*/  @P1 FFMA.FTZ R161, R164, R160.reuse, -R161 ;  /* 0x000000a0a4a11223 */ /* 0x0a0fe200000108a1 */
[----:B------:R-:W-:Y:S02]  /*43f0*/  @P1 FFMA.FTZ R163, R166, R160, R163 ;  /* 0x000000a0a6a31223 */ /* 0x000fe400000100a3 */
[----:B------:R-:W-:Y:S01]  /*4400*/  SHFL.IDX PT, R26, R26, RZ, 0x1f ;  /* 0x00001fff1a1a7589 */ /* 0x000fe200000e0000 */
[----:B------:R-:W-:Y:S01]  /*4410*/  @P1 FADD.FTZ R160, R168, R161 ;  /* 0x000000a1a8a01221 */ /* 0x000fe20000010000 */
[----:B------:R-:W-:Y:S01]  /*4420*/  FMUL.FTZ R161, R152, R159 ;  /* 0x0000009f98a17220 */ /* 0x000fe20000410000 */
[----:B------:R-:W-:Y:S02]  /*4430*/  @P1 FADD.FTZ R162, R170, R163 ;  /* 0x000000a3aaa21221 */ /* 0x000fe40000010000 */
[----:B------:R-:W-:Y:S01]  /*4440*/  FMUL.FTZ R165, R160, R11 ;  /* 0x0000000ba0a57220 */ /* 0x000fe20000410000 */
[----:B------:R-:W-:Y:S01]  /*4450*/  FFMA.FTZ R161, R148, R155, R161 ;  /* 0x0000009b94a17223 */ /* 0x000fe200000100a1 */
[----:B------:R-:W-:Y:S01]  /*4460*/  ISETP.GT.AND P1, PT, R59, 0x1e, PT ;  /* 0x0000001e3b00780c */ /* 0x000fe20003f24270 */
[----:B------:R-:W-:Y:S01]  /*4470*/  FMUL.FTZ R163, R162, R11 ;  /* 0x0000000ba2a37220 */ /* 0x000fe20000410000 */
[----:B------:R-:W-:Y:S01]  /*4480*/  FMUL.FTZ R11, R148, R159 ;  /* 0x0000009f940b7220 */ /* 0x000fe20000410000 */
[-C--:B------:R-:W-:Y:S01]  /*4490*/  FFMA.FTZ R162, R162, R10.reuse, -R165 ;  /* 0x0000000aa2a27223 */ /* 0x080fe200000108a5 */
[----:B------:R-:W-:Y:S01]  /*44a0*/  @P2 FADD.FTZ R159, R2, R161 ;  /* 0x000000a1029f2221 */ /* 0x000fe20000010000 */
[----:B------:R-:W-:Y:S01]  /*44b0*/  FFMA.FTZ R10, R160, R10, R163 ;  /* 0x0000000aa00a7223 */ /* 0x000fe200000100a3 */
[----:B------:R-:W-:Y:S01]  /*44c0*/  FFMA.FTZ R11, R152, R155, -R11 ;  /* 0x0000009b980b7223 */ /* 0x000fe2000001080b */
[----:B------:R-:W-:-:S02]  /*44d0*/  FADD.FTZ R151, R151, R162 ;  /* 0x000000a297977221 */ /* 0x000fc40000010000 */
[----:B------:R-:W-:Y:S01]  /*44e0*/  FADD.FTZ R149, R149, R10 ;  /* 0x0000000a95957221 */ /* 0x000fe20000010000 */
[----:B------:R-:W-:Y:S01]  /*44f0*/  @P2 FADD.FTZ R155, R150, R11 ;  /* 0x0000000b969b2221 */ /* 0x000fe20000010000 */
[C---:B------:R-:W-:Y:S01]  /*4500*/  FMUL.FTZ R161, R126.reuse, R151 ;  /* 0x000000977ea17220 */ /* 0x040fe20000410000 */
[C---:B------:R-:W-:Y:S01]  /*4510*/  FMUL.FTZ R11, R9.reuse, R159 ;  /* 0x0000009f090b7220 */ /* 0x040fe20000410000 */
[----:B------:R-:W-:Y:S01]  /*4520*/  FMUL.FTZ R2, R126, R149 ;  /* 0x000000957e027220 */ /* 0x000fe20000410000 */
[----:B------:R-:W-:Y:S01]  /*4530*/  FMUL.FTZ R10, R9, R155 ;  /* 0x0000009b090a7220 */ /* 0x000fe20000410000 */
[C---:B------:R-:W-:Y:S01]  /*4540*/  FFMA.FTZ R161, R122.reuse, R149, R161 ;  /* 0x000000957aa17223 */ /* 0x040fe200000100a1 */
[----:B------:R-:W-:Y:S01]  /*4550*/  FMUL.FTZ R172, R149, R88 ;  /* 0x0000005895ac7220 */ /* 0x000fe20000410000 */
        /* <DEDUP_REMOVED lines=77> */
[----:B------:R-:W-:Y:S01]  /*4a30*/  FFMA.FTZ R9, R98, R160, R119 ;  /* 0x000000a062097223 */ /* 0x000fe20000010077 */
[----:B------:R-:W-:Y:S01]  /*4a40*/  FADD.FTZ R124, R135, R118 ;  /* 0x00000076877c7221 */ /* 0x000fe20000010000 */
[-C--:B------:R-:W-:Y:S01]  /*4a50*/  FMUL.FTZ R116, R134, R77.reuse ;  /* 0x0000004d86747220 */ /* 0x080fe20000410000 */
[----:B------:R-:W-:Y:S01]  /*4a60*/  FADD.FTZ R127, RZ, R127 ;  /* 0x0000007fff7f7221 */ /* 0x000fe20000010000 */
[----:B------:R-:W-:Y:S01]  /*4a70*/  FADD.FTZ R166, R113, R8 ;  /* 0x0000000871a67221 */ /* 0x000fe20000010000 */
[----:B------:R-:W-:Y:S01]  /*4a80*/  FMUL.FTZ R118, R117, R74 ;  /* 0x0000004a75767220 */ /* 0x000fe20000410000 */
[----:B------:R-:W-:Y:S01]  /*4a90*/  FADD.FTZ R119, -R107, R152 ;  /* 0x000000986b777221 */ /* 0x000fe20000010100 */
[----:B------:R-:W-:Y:S01]  /*4aa0*/  FFMA.FTZ R152, R100, R162, R9 ;  /* 0x000000a264987223 */ /* 0x000fe20000010009 */
[----:B------:R-:W-:Y:S01]  /*4ab0*/  FMUL.FTZ R8, R124, R77 ;  /* 0x0000004d7c087220 */ /* 0x000fe20000410000 */
[----:B------:R-:W-:Y:S01]  /*4ac0*/  FMUL.FTZ R10, R147, R116 ;  /* 0x00000074930a7220 */ /* 0x000fe20000410000 */
[CC--:B------:R-:W-:Y:S01]  /*4ad0*/  FMUL.FTZ R9, R126.reuse, R127.reuse ;  /* 0x0000007f7e097220 */ /* 0x0c0fe20000410000 */
[----:B------:R-:W-:Y:S01]  /*4ae0*/  FMUL.FTZ R11, R126, R166 ;  /* 0x000000a67e0b7220 */ /* 0x000fe20000410000 */
[----:B------:R-:W-:Y:S01]  /*4af0*/  FADD.FTZ R123, -R108, R160 ;  /* 0x000000a06c7b7221 */ /* 0x000fe20000010100 */
[----:B------:R-:W-:Y:S01]  /*4b00*/  FMUL.FTZ R126, R137, R74 ;  /* 0x0000004a897e7220 */ /* 0x000fe20000410000 */
[C---:B------:R-:W-:Y:S01]  /*4b10*/  FMUL.FTZ R128, R2.reuse, R118 ;  /* 0x0000007602807220 */ /* 0x040fe20000410000 */
[-C--:B------:R-:W-:Y:S01]  /*4b20*/  FFMA.FTZ R10, R119, R8.reuse, -R10 ;  /* 0x00000008770a7223 */ /* 0x080fe2000001080a */
[----:B------:R-:W-:Y:S01]  /*4b30*/  FMUL.FTZ R8, R147, R8 ;  /* 0x0000000893087220 */ /* 0x000fe20000410000 */
[----:B------:R-:W-:Y:S01]  /*4b40*/  FADD.FTZ R125, -R109, R162 ;  /* 0x000000a26d7d7221 */ /* 0x000fe20000010100 */
[-C--:B------:R-:W-:Y:S01]  /*4b50*/  FFMA.FTZ R135, R123, R126.reuse, -R128 ;  /* 0x0000007e7b877223 */ /* 0x080fe20000010880 */
[----:B------:R-:W-:Y:S01]  /*4b60*/  FMUL.FTZ R128, R2, R126 ;  /* 0x0000007e02807220 */ /* 0x000fe20000410000 */
[----:B------:R-:W-:Y:S01]  /*4b70*/  FMUL.FTZ R126, R138, R76 ;  /* 0x0000004c8a7e7220 */ /* 0x000fe20000410000 */
[----:B------:R-:W-:Y:S01]  /*4b80*/  FFMA.FTZ R8, R119, R116, R8 ;  /* 0x0000007477087223 */ /* 0x000fe20000010008 */
[----:B------:R-:W-:Y:S01]  /*4b90*/  FMUL.FTZ R160, R120, R76 ;  /* 0x0000004c78a07220 */ /* 0x000fe20000410000 */
[----:B------:R-:W-:Y:S01]  /*4ba0*/  FFMA.FTZ R129, R123, R118, R128 ;  /* 0x000000767b817223 */ /* 0x000fe20000010080 */
[----:B------:R-:W-:Y:S01]  /*4bb0*/  FMUL.FTZ R128, R143, R126 ;  /* 0x0000007e8f807220 */ /* 0x000fe20000410000 */
[C---:B------:R-:W-:Y:S01]  /*4bc0*/  FFMA.FTZ R9, R122.reuse, R166, -R9 ;  /* 0x000000a67a097223 */ /* 0x040fe20000010809 */
[----:B------:R-:W-:Y:S01]  /*4bd0*/  FADD.FTZ R8, RZ, R8 ;  /* 0x00000008ff087221 */ /* 0x000fe20000010000 */
[----:B------:R-:W-:Y:S01]  /*4be0*/  FFMA.FTZ R167, R122, R127, R11 ;  /* 0x0000007f7aa77223 */ /* 0x000fe2000001000b */
[----:B------:R-:W-:Y:S01]  /*4bf0*/  FMUL.FTZ R122, R140, R78 ;  /* 0x0000004e8c7a7220 */ /* 0x000fe20000410000 */
[----:B------:R-:W-:Y:S01]  /*4c00*/  FADD.FTZ R10, RZ, R10 ;  /* 0x0000000aff0a7221 */ /* 0x000fe20000010000 */
[-C--:B------:R-:W-:Y:S01]  /*4c10*/  FFMA.FTZ R139, R125, R160.reuse, -R128 ;  /* 0x000000a07d8b7223 */ /* 0x080fe20000010880 */
[----:B------:R-:W-:Y:S01]  /*4c20*/  FADD.FTZ R8, R8, R129 ;  /* 0x0000008108087221 */ /* 0x000fe20000010000 */
[----:B------:R-:W-:Y:S01]  /*4c30*/  FMUL.FTZ R160, R143, R160 ;  /* 0x000000a08fa07220 */ /* 0x000fe20000410000 */
[----:B------:R-:W-:Y:S01]  /*4c40*/  FFMA.FTZ R159, R101, R161, R152 ;  /* 0x000000a1659f7223 */ /* 0x000fe20000010098 */
[----:B------:R-:W-:Y:S01]  /*4c50*/  FADD.FTZ R129, -R110, R161 ;  /* 0x000000a16e817221 */ /* 0x000fe20000010100 */
[----:B------:R-:W-:Y:S01]  /*4c60*/  FMUL.FTZ R128, R141, R78 ;  /* 0x0000004e8d807220 */ /* 0x000fe20000410000 */
[----:B------:R-:W-:Y:S01]  /*4c70*/  FMUL.FTZ R152, R150, R122 ;  /* 0x0000007a96987220 */ /* 0x000fe20000410000 */
[----:B------:R-:W-:Y:S01]  /*4c80*/  FADD.FTZ R10, R10, R135 ;  /* 0x000000870a0a7221 */ /* 0x000fe20000010000 */
[----:B------:R-:W-:Y:S01]  /*4c90*/  FFMA.FTZ R135, R125, R126, R160 ;  /* 0x0000007e7d877223 */ /* 0x000fe200000100a0 */
[----:B------:R-:W-:Y:S01]  /*4ca0*/  FFMA.FTZ R11, R0, -R147, RZ ;  /* 0x80000093000b7223 */ /* 0x000fe200000100ff */
[CC--:B------:R-:W-:Y:S01]  /*4cb0*/  FFMA.FTZ R161, R129.reuse, R128.reuse, -R152 ;  /* 0x0000008081a17223 */ /* 0x0c0fe20000010898 */
[----:B------:R-:W-:Y:S01]  /*4cc0*/  FMUL.FTZ R128, R150, R128 ;  /* 0x0000008096807220 */ /* 0x000fe20000410000 */
[----:B------:R-:W-:Y:S01]  /*4cd0*/  FFMA.FTZ R152, R102, R164, R159 ;  /* 0x000000a466987223 */ /* 0x000fe2000001009f */
[-C--:B------:R-:W-:Y:S01]  /*4ce0*/  FMUL.FTZ R159, R148, R80.reuse ;  /* 0x00000050949f7220 */ /* 0x080fe20000410000 */
[----:B------:R-:W-:Y:S01]  /*4cf0*/  FADD.FTZ R8, R8, R135 ;  /* 0x0000008708087221 */ /* 0x000fe20000010000 */
[----:B------:R-:W-:Y:S01]  /*4d00*/  FADD.FTZ R10, R10, R139 ;  /* 0x0000008b0a0a7221 */ /* 0x000fe20000010000 */
[----:B------:R-:W-:Y:S01]  /*4d10*/  FMUL.FTZ R135, R142, R80 ;  /* 0x000000508e877220 */ /* 0x000fe20000410000 */
[----:B------:R-:W-:Y:S01]  /*4d20*/  FFMA.FTZ R139, R129, R122, R128 ;  /* 0x0000007a818b7223 */ /* 0x000fe20000010080 */
[----:B------:R-:W-:Y:S01]  /*4d30*/  FADD.FTZ R128, -R111, R164 ;  /* 0x000000a46f807221 */ /* 0x000fe20000010100 */
[C---:B------:R-:W-:Y:S01]  /*4d40*/  FMUL.FTZ R163, R121.reuse, R159 ;  /* 0x0000009f79a37220 */ /* 0x040fe20000410000 */
[----:B------:R-:W-:Y:S01]  /*4d50*/  FFMA.FTZ R11, R98, -R2, R11 ;  /* 0x80000002620b7223 */ /* 0x000fe2000001000b */
[-C--:B------:R-:W-:Y:S01]  /*4d60*/  FMUL.FTZ R162, R121, R135.reuse ;  /* 0x0000008779a27220 */ /* 0x080fe20000410000 */
[----:B------:R-:W-:Y:S01]  /*4d70*/  FADD.FTZ R139, R8, R139 ;  /* 0x0000008b088b7221 */ /* 0x000fe20000010000 */
[----:B------:R-:W-:Y:S01]  /*4d80*/  FFMA.FTZ R160, R128, R135, R163 ;  /* 0x0000008780a07223 */ /* 0x000fe200000100a3 */
[----:B------:R-:W-:Y:S01]  /*4d90*/  FADD.FTZ R10, R10, R161 ;  /* 0x000000a10a0a7221 */ /* 0x000fe20000010000 */
[----:B------:R-:W-:Y:S01]  /*4da0*/  FFMA.FTZ R161, R103, R165, R152 ;  /* 0x000000a567a17223 */ /* 0x000fe20000010098 */
[----:B------:R-:W-:Y:S01]  /*4db0*/  FFMA.FTZ R8, R100, -R143, R11 ;  /* 0x8000008f64087223 */ /* 0x000fe2000001000b */
[----:B------:R-:W-:Y:S01]  /*4dc0*/  FFMA.FTZ R159, R128, R159, -R162 ;  /* 0x0000009f809f7223 */ /* 0x000fe200000108a2 */
[----:B------:R-:W-:Y:S01]  /*4dd0*/  FMUL.FTZ R164, R144, R82 ;  /* 0x0000005290a47220 */ /* 0x000fe20000410000 */
[----:B------:R-:W-:Y:S01]  /*4de0*/  FADD.FTZ R139, R139, R160 ;  /* 0x000000a08b8b7221 */ /* 0x000fe20000010000 */
[----:B------:R-:W-:Y:S01]  /*4df0*/  FFMA.FTZ R160, R104, R166, R161 ;  /* 0x000000a668a07223 */ /* 0x000fe200000100a1 */
[----:B------:R-:W-:Y:S01]  /*4e00*/  FFMA.FTZ R11, R101, -R150, R8 ;  /* 0x80000096650b7223 */ /* 0x000fe20000010008 */
[----:B------:R-:W-:Y:S01]  /*4e10*/  FADD.FTZ R10, R10, R159 ;  /* 0x0000009f0a0a7221 */ /* 0x000fe20000010000 */
[----:B------:R-:W-:Y:S01]  /*4e20*/  FADD.FTZ R161, -R113, R166 ;  /* 0x000000a671a17221 */ /* 0x000fe20000010100 */
[----:B------:R-:W-:Y:S01]  /*4e30*/  FADD.FTZ R171, R114, R9 ;  /* 0x0000000972ab7221 */ /* 0x000fe20000010000 */
[----:B------:R-:W-:Y:S01]  /*4e40*/  FADD.FTZ R159, -R112, R165 ;  /* 0x000000a5709f7221 */ /* 0x000fe20000010100 */
[----:B------:R-:W-:Y:S01]  /*4e50*/  FMUL.FTZ R9, R145, R82 ;  /* 0x0000005291097220 */ /* 0x000fe20000410000 */
[----:B------:R-:W-:Y:S01]  /*4e60*/  FMUL.FTZ R152, R136, R164 ;  /* 0x000000a488987220 */ /* 0x000fe20000410000 */
[-C--:B------:R-:W-:Y:S01]  /*4e70*/  FMUL.FTZ R166, R146, R86.reuse ;  /* 0x0000005692a67220 */ /* 0x080fe20000410000 */
[----:B------:R-:W-:Y:S01]  /*4e80*/  FFMA.FTZ R8, R102, -R121, R11 ;  /* 0x8000007966087223 */ /* 0x000fe2000001000b */
[----:B------:R-:W-:Y:S01]  /*4e90*/  FMUL.FTZ R168, R155, R86 ;  /* 0x000000569ba87220 */ /* 0x000fe20000410000 */
[-C--:B------:R-:W-:Y:S01]  /*4ea0*/  FFMA.FTZ R11, R159, R9.reuse, -R152 ;  /* 0x000000099f0b7223 */ /* 0x080fe20000010898 */
[----:B------:R-:W-:Y:S01]  /*4eb0*/  FMUL.FTZ R170, R127, R166 ;  /* 0x000000a67faa7220 */ /* 0x000fe20000410000 */
[----:B------:R-:W-:Y:S01]  /*4ec0*/  FMUL.FTZ R152, R136, R9 ;  /* 0x0000000988987220 */ /* 0x000fe20000410000 */
[----:B------:R-:W-:Y:S01]  /*4ed0*/  FADD.FTZ R162, RZ, R167 ;  /* 0x000000a7ffa27221 */ /* 0x000fe20000010000 */
[----:B------:R-:W-:Y:S01]  /*4ee0*/  FMUL.FTZ R167, R151, R88 ;  /* 0x0000005897a77220 */ /* 0x000fe20000410000 */
[----:B------:R-:W-:Y:S01]  /*4ef0*/  FFMA.FTZ R163, R161, R168, -R170 ;  /* 0x000000a8a1a37223 */ /* 0x000fe200000108aa */
[----:B------:R-:W-:Y:S01]  /*4f00*/  FFMA.FTZ R152, R159, R164, R152 ;  /* 0x000000a49f987223 */ /* 0x000fe20000010098 */
[----:B------:R-:W-:Y:S01]  /*4f10*/  FMUL.FTZ R168, R127, R168 ;  /* 0x000000a87fa87220 */ /* 0x000fe20000410000 */
[----:B------:R-:W-:Y:S01]  /*4f20*/  FFMA.FTZ R9, R103, -R136, R8 ;  /* 0x8000008867097223 */ /* 0x000fe20000010008 */
[----:B------:R-:W-:Y:S01]  /*4f30*/  FADD.FTZ R165, -R114, R171 ;  /* 0x000000ab72a57221 */ /* 0x000fe20000010100 */
[C---:B------:R-:W-:Y:S01]  /*4f40*/  FMUL.FTZ R170, R162.reuse, R172 ;  /* 0x000000aca2aa7220 */ /* 0x040fe20000410000 */
[----:B------:R-:W-:Y:S01]  /*4f50*/  FADD.FTZ R139, R139, R152 ;  /* 0x000000988b8b7221 */ /* 0x000fe20000010000 */
[----:B------:R-:W-:Y:S01]  /*4f60*/  FFMA.FTZ R168, R161, R166, R168 ;  /* 0x000000a6a1a87223 */ /* 0x000fe200000100a8 */
[-C--:B------:R-:W-:Y:S01]  /*4f70*/  FMUL.FTZ R8, R162, R167.reuse ;  /* 0x000000a7a2087220 */ /* 0x080fe20000410000 */
[----:B------:R-:W-:Y:S01]  /*4f80*/  FADD.FTZ R10, R10, R11 ;  /* 0x0000000b0a0a7221 */ /* 0x000fe20000010000 */
[----:B------:R-:W-:Y:S01]  /*4f90*/  FFMA.FTZ R169, R165, R167, -R170 ;  /* 0x000000a7a5a97223 */ /* 0x000fe200000108aa */
[----:B------:R-:W-:Y:S01]  /*4fa0*/  FADD.FTZ R139, R139, R168 ;  /* 0x000000a88b8b7221 */ /* 0x000fe20000010000 */
[----:B------:R-:W-:Y:S01]  /*4fb0*/  FFMA.FTZ R9, R104, -R127, R9 ;  /* 0x8000007f68097223 */ /* 0x000fe20000010009 */
[----:B------:R-:W-:Y:S01]  /*4fc0*/  FFMA.FTZ R8, R165, R172, R8 ;  /* 0x000000aca5087223 */ /* 0x000fe20000010008 */
[----:B------:R-:W-:Y:S01]  /*4fd0*/  FADD.FTZ R10, R10, R163 ;  /* 0x000000a30a0a7221 */ /* 0x000fe20000010000 */
[C---:B------:R-:W-:Y:S01]  /*4fe0*/  FFMA.FTZ R160, R105.reuse, R171, R160 ;  /* 0x000000ab69a07223 */ /* 0x040fe200000100a0 */
[----:B------:R-:W-:Y:S01]  /*4ff0*/  FFMA.FTZ R11, R105, -R162, R9 ;  /* 0x800000a2690b7223 */ /* 0x000fe20000010009 */
[----:B------:R-:W-:Y:S01]  /*5000*/  FADD.FTZ R8, R139, R8 ;  /* 0x000000088b087221 */ /* 0x000fe20000010000 */
[----:B------:R-:W-:Y:S01]  /*5010*/  FADD.FTZ R169, R10, R169 ;  /* 0x000000a90aa97221 */ /* 0x000fe20000010000 */
[----:B------:R-:W-:Y:S01]  /*5020*/  ISETP.GT.AND P2, PT, R59, 0x1d, PT ;  /* 0x0000001d3b00780c */ /* 0x000fe20003f44270 */
[----:B------:R1:W0:Y:S01]  /*5030*/  SHFL.DOWN PT, R163, R160, 0x1, 0x1f ;  /* 0x08201f00a0a37f89 */ /* 0x00022200000e0000 */
[----:B------:R-:W-:Y:S01]  /*5040*/  MOV R10, R160 ;  /* 0x000000a0000a7202 */ /* 0x000fe20000000f00 */
[----:B------:R-:W-:Y:S01]  /*5050*/  FADD.FTZ R95, R122, R95 ;  /* 0x0000005f7a5f7221 */ /* 0x000fe20000010000 */
[----:B------:R-:W-:Y:S01]  /*5060*/  MOV R9, R169 ;  /* 0x000000a900097202 */ /* 0x000fe20000000f00 */
[----:B------:R-:W2:Y:S01]  /*5070*/  SHFL.DOWN PT, R168, R11, 0x1, 0x1f ;  /* 0x08201f000ba87f89 */ /* 0x000ea200000e0000 */
[----:B------:R-:W-:Y:S01]  /*5080*/  FADD.FTZ R99, R172, R99 ;  /* 0x00000063ac637221 */ /* 0x000fe20000010000 */
[----:B------:R-:W-:Y:S01]  /*5090*/  FADD.FTZ R96, R166, R96 ;  /* 0x00000060a6607221 */ /* 0x000fe20000010000 */
[----:B------:R-:W-:Y:S01]  /*50a0*/  FADD.FTZ R97, R164, R97 ;  /* 0x00000061a4617221 */ /* 0x000fe20000010000 */
[----:B------:R-:W3:Y:S01]  /*50b0*/  SHFL.DOWN PT, R139, R8, 0x1, 0x1f ;  /* 0x08201f00088b7f89 */ /* 0x000ee200000e0000 */
[----:B-1----:R-:W-:Y:S01]  /*50c0*/  FMUL.FTZ R160, R154, R7 ;  /* 0x000000079aa07220 */ /* 0x002fe20000410000 */
[----:B------:R-:W-:Y:S01]  /*50d0*/  FADD.FTZ R94, R135, R94 ;  /* 0x0000005e875e7221 */ /* 0x000fe20000010000 */
[----:B------:R-:W-:Y:S01]  /*50e0*/  FADD.FTZ R92, R126, R92 ;  /* 0x0000005c7e5c7221 */ /* 0x000fe20000010000 */
[----:B------:R-:W1:Y:S01]  /*50f0*/  SHFL.DOWN PT, R152, R169, 0x1, 0x1f ;  /* 0x08201f00a9987f89 */ /* 0x000e6200000e0000 */
[----:B0-----:R-:W-:Y:S01]  /*5100*/  @!P1 FADD.FTZ R10, R10, R163 ;  /* 0x000000a30a0a9221 */ /* 0x001fe20000010000 */
[----:B--2---:R-:W-:-:S04]  /*5110*/  @!P1 FADD.FTZ R11, R11, R168 ;  /* 0x000000a80b0b9221 */ /* 0x004fc80000010000 */
[----:B------:R-:W0:Y:S01]  /*5120*/  SHFL.DOWN PT, R167, R10, 0x2, 0x1f ;  /* 0x08401f000aa77f89 */ /* 0x000e2200000e0000 */
[----:B---3--:R-:W-:-:S03]  /*5130*/  @!P1 FADD.FTZ R8, R139, R8 ;  /* 0x000000088b089221 */ /* 0x008fc60000010000 */
[----:B------:R-:W2:Y:S01]  /*5140*/  SHFL.DOWN PT, R170, R11, 0x2, 0x1f ;  /* 0x08401f000baa7f89 */ /* 0x000ea200000e0000 */
[C---:B------:R-:W-:Y:S01]  /*5150*/  FMUL.FTZ R139, R154.reuse, R5 ;  /* 0x000000059a8b7220 */ /* 0x040fe20000410000 */
[----:B-1----:R-:W-:Y:S02]  /*5160*/  @!P1 FADD.FTZ R9, R9, R152 ;  /* 0x0000009809099221 */ /* 0x002fe40000010000 */
[----:B------:R-:W1:Y:S01]  /*5170*/  SHFL.DOWN PT, R163, R8, 0x2, 0x1f ;  /* 0x08401f0008a37f89 */ /* 0x000e6200000e0000 */
[C---:B------:R-:W-:Y:S01]  /*5180*/  FMUL.FTZ R152, R154.reuse, R4 ;  /* 0x000000049a987220 */ /* 0x040fe20000410000 */
[----:B------:R-:W-:Y:S01]  /*5190*/  FMUL.FTZ R154, R154, R6 ;  /* 0x000000069a9a7220 */ /* 0x000fe20000410000 */
[----:B------:R-:W-:Y:S01]  /*51a0*/  FFMA.FTZ R4, R153, R4, -R139 ;  /* 0x0000000499047223 */ /* 0x000fe2000001088b */
[----:B------:R-:W3:Y:S01]  /*51b0*/  SHFL.DOWN PT, R168, R9, 0x2, 0x1f ;  /* 0x08401f0009a87f89 */ /* 0x000ee200000e0000 */
[----:B------:R-:W-:Y:S01]  /*51c0*/  ISETP.NE.AND P1, PT, R42, RZ, PT ;  /* 0x000000ff2a00720c */ /* 0x000fe20003f25270 */
[----:B------:R-:W-:Y:S01]  /*51d0*/  FMUL.FTZ R139, R21, R151 ;  /* 0x00000097158b7220 */ /* 0x000fe20000410000 */
[C---:B------:R-:W-:Y:S01]  /*51e0*/  FFMA.FTZ R7, R153.reuse, R7, R154 ;  /* 0x0000000799077223 */ /* 0x040fe2000001009a */
        /* <DEDUP_REMOVED lines=8> */
[----:B0-----:R-:W-:Y:S01]  /*5270*/  @!P2 FADD.FTZ R10, R10, R167 ;  /* 0x000000a70a0aa221 */ /* 0x001fe20000010000 */
[----:B------:R-:W-:Y:S01]  /*5280*/  FMUL.FTZ R27, R21, R155 ;  /* 0x0000009b151b7220 */ /* 0x000fe20000410000 */
[----:B------:R0:W-:Y:S01]  /*5290*/  @!P1 STS.128 [UR7+0x1770], R4 ;  /* 0x00177004ff009988 */ /* 0x0001e20008000c07 */
[----:B------:R-:W-:Y:S01]  /*52a0*/  FFMA.FTZ R162, R162, R151, R165 ;  /* 0x00000097a2a27223 */ /* 0x000fe200000100a5 */
[----:B--2---:R-:W-:Y:S01]  /*52b0*/  @!P2 FADD.FTZ R11, R11, R170 ;  /* 0x000000aa0b0ba221 */ /* 0x004fe20000010000 */
[-C--:B------:R-:W-:Y:S01]  /*52c0*/  FMUL.FTZ R139, R21, R146.reuse ;  /* 0x00000092158b7220 */ /* 0x080fe20000410000 */
[----:B------:R-:W2:Y:S01]  /*52d0*/  SHFL.DOWN PT, R151, R10, 0x4, 0x1f ;  /* 0x08801f000a977f89 */ /* 0x000ea200000e0000 */
[----:B------:R-:W-:Y:S01]  /*52e0*/  FFMA.FTZ R26, R20, R146, R27 ;  /* 0x00000092141a7223 */ /* 0x000fe2000001001b */
[----:B-1----:R-:W-:Y:S01]  /*52f0*/  @!P2 FADD.FTZ R8, R8, R163 ;  /* 0x000000a30808a221 */ /* 0x002fe20000010000 */
[----:B------:R-:W-:Y:S01]  /*5300*/  FFMA.FTZ R162, R91, R149, R162 ;  /* 0x000000955ba27223 */ /* 0x000fe200000100a2 */
[----:B------:R-:W1:Y:S01]  /*5310*/  SHFL.DOWN PT, R154, R11, 0x4, 0x1f ;  /* 0x08801f000b9a7f89 */ /* 0x000e6200000e0000 */
[----:B------:R-:W-:Y:S01]  /*5320*/  FMUL.FTZ R26, R161, R26 ;  /* 0x0000001aa11a7220 */ /* 0x000fe20000410000 */
[----:B---3--:R-:W-:Y:S01]  /*5330*/  @!P2 FADD.FTZ R9, R9, R168 ;  /* 0x000000a80909a221 */ /* 0x008fe20000010000 */
[----:B------:R-:W-:Y:S01]  /*5340*/  ISETP.GT.AND P2, PT, R59, 0x1b, PT ;  /* 0x0000001b3b00780c */ /* 0x000fe20003f44270 */
[----:B------:R-:W3:Y:S01]  /*5350*/  SHFL.DOWN PT, R7, R8, 0x4, 0x1f ;  /* 0x08801f0008077f89 */ /* 0x000ee200000e0000 */
[----:B------:R-:W-:Y:S01]  /*5360*/  FADD.FTZ R71, R162, R71 ;  /* 0x00000047a2477221 */ /* 0x000fe20000010000 */
[C---:B0-----:R-:W-:Y:S01]  /*5370*/  FFMA.FTZ R4, R20.reuse, R155, -R139 ;  /* 0x0000009b14047223 */ /* 0x041fe2000001088b */
[C---:B------:R-:W-:Y:S01]  /*5380*/  FMUL.FTZ R5, R21.reuse, R145 ;  /* 0x0000009115057220 */ /* 0x040fe20000410000 */
[----:B------:R-:W0:Y:S01]  /*5390*/  SHFL.DOWN PT, R152, R9, 0x4, 0x1f ;  /* 0x08801f0009987f89 */ /* 0x000e2200000e0000 */
[----:B------:R-:W-:Y:S01]  /*53a0*/  FMUL.FTZ R6, R21, R144 ;  /* 0x0000009015067220 */ /* 0x000fe20000410000 */
[----:B------:R-:W-:Y:S01]  /*53b0*/  FFMA.FTZ R26, R127, R4, R26 ;  /* 0x000000047f1a7223 */ /* 0x000fe2000001001a */
[----:B------:R-:W-:-:S02]  /*53c0*/  FFMA.FTZ R4, R20, R144, R5 ;  /* 0x0000009014047223 */ /* 0x000fc40000010005 */
[----:B------:R-:W-:Y:S01]  /*53d0*/  FFMA.FTZ R145, R20, R145, -R6 ;  /* 0x0000009114917223 */ /* 0x000fe20000010806 */
[----:B------:R-:W-:Y:S01]  /*53e0*/  FFMA.FTZ R5, R89, R146, R26 ;  /* 0x0000009259057223 */ /* 0x000fe2000001001a */
[----:B------:R-:W-:Y:S01]  /*53f0*/  FMUL.FTZ R159, R159, R4 ;  /* 0x000000049f9f7220 */ /* 0x000fe20000410000 */
[----:B------:R-:W-:Y:S02]  /*5400*/  FMUL.FTZ R6, R21, R140 ;  /* 0x0000008c15067220 */ /* 0x000fe40000410000 */
[----:B------:R-:W-:Y:S01]  /*5410*/  FADD.FTZ R70, R5, R70 ;  /* 0x0000004605467221 */ /* 0x000fe20000010000 */
[----:B------:R-:W-:Y:S01]  /*5420*/  FMUL.FTZ R5, R21, R142 ;  /* 0x0000008e15057220 */ /* 0x000fe20000410000 */
[----:B--2---:R-:W-:Y:S01]  /*5430*/  @!P2 FADD.FTZ R10, R10, R151 ;  /* 0x000000970a0aa221 */ /* 0x004fe20000010000 */
[----:B------:R-:W-:Y:S02]  /*5440*/  FFMA.FTZ R136, R136, R145, R159 ;  /* 0x0000009188887223 */ /* 0x000fe4000001009f */
[-C--:B------:R-:W-:Y:S01]  /*5450*/  FFMA.FTZ R4, R20, R148.reuse, -R5 ;  /* 0x0000009414047223 */ /* 0x080fe20000010805 */
[----:B-1----:R-:W-:Y:S01]  /*5460*/  @!P2 FADD.FTZ R11, R11, R154 ;  /* 0x0000009a0b0ba221 */ /* 0x002fe20000010000 */
[----:B------:R-:W-:Y:S01]  /*5470*/  FMUL.FTZ R5, R21, R148 ;  /* 0x0000009415057220 */ /* 0x000fe20000410000 */
[----:B------:R-:W1:Y:S01]  /*5480*/  SHFL.DOWN PT, R127, R10, 0x8, 0x1f ;  /* 0x09001f000a7f7f89 */ /* 0x000e6200000e0000 */
[----:B------:R-:W-:Y:S01]  /*5490*/  FFMA.FTZ R136, R87, R144, R136 ;  /* 0x0000009057887223 */ /* 0x000fe20000010088 */
[----:B---3--:R-:W-:Y:S01]  /*54a0*/  @!P2 FADD.FTZ R8, R8, R7 ;  /* 0x000000070808a221 */ /* 0x008fe20000010000 */
[----:B------:R-:W-:Y:S01]  /*54b0*/  FFMA.FTZ R5, R20, R142, R5 ;  /* 0x0000008e14057223 */ /* 0x000fe20000010005 */
[----:B------:R-:W2:Y:S01]  /*54c0*/  SHFL.DOWN PT, R146, R11, 0x8, 0x1f ;  /* 0x09001f000b927f89 */ /* 0x000ea200000e0000 */
[----:B------:R-:W-:Y:S01]  /*54d0*/  FMUL.FTZ R7, R21, R138 ;  /* 0x0000008a15077220 */ /* 0x000fe20000410000 */
[----:B0-----:R-:W-:Y:S01]  /*54e0*/  @!P2 FADD.FTZ R9, R9, R152 ;  /* 0x000000980909a221 */ /* 0x001fe20000010000 */
[----:B------:R-:W-:Y:S01]  /*54f0*/  FMUL.FTZ R128, R128, R5 ;  /* 0x0000000580807220 */ /* 0x000fe20000410000 */
[----:B------:R-:W0:Y:S01]  /*5500*/  SHFL.DOWN PT, R27, R8, 0x8, 0x1f ;  /* 0x09001f00081b7f89 */ /* 0x000e2200000e0000 */
[-C--:B------:R-:W-:Y:S01]  /*5510*/  FMUL.FTZ R5, R21, R141.reuse ;  /* 0x0000008d15057220 */ /* 0x080fe20000410000 */
[----:B------:R-:W-:Y:S01]  /*5520*/  ISETP.GT.AND P2, PT, R59, 0x17, PT ;  /* 0x000000173b00780c */ /* 0x000fe20003f44270 */
[----:B------:R-:W-:Y:S01]  /*5530*/  FFMA.FTZ R128, R121, R4, R128 ;  /* 0x0000000479807223 */ /* 0x000fe20000010080 */
[----:B------:R-:W3:Y:S01]  /*5540*/  SHFL.DOWN PT, R26, R9, 0x8, 0x1f ;  /* 0x09001f00091a7f89 */ /* 0x000ee200000e0000 */
[C---:B------:R-:W-:Y:S01]  /*5550*/  FFMA.FTZ R4, R20.reuse, R140, R5 ;  /* 0x0000008c14047223 */ /* 0x040fe20000010005 */
[----:B------:R-:W-:Y:S01]  /*5560*/  FFMA.FTZ R141, R20, R141, -R6 ;  /* 0x0000008d148d7223 */ /* 0x000fe20000010806 */
[----:B------:R-:W-:Y:S01]  /*5570*/  FFMA.FTZ R5, R85, R142, R128 ;  /* 0x0000008e55057223 */ /* 0x000fe20000010080 */
[----:B------:R-:W-:Y:S01]  /*5580*/  FADD.FTZ R69, R136, R69 ;  /* 0x0000004588457221 */ /* 0x000fe20000010000 */
[----:B------:R-:W-:-:S02]  /*5590*/  FMUL.FTZ R129, R129, R4 ;  /* 0x0000000481817220 */ /* 0x000fc40000410000 */
[----:B------:R-:W-:Y:S01]  /*55a0*/  FADD.FTZ R68, R5, R68 ;  /* 0x0000004405447221 */ /* 0x000fe20000010000 */
[CC--:B------:R-:W-:Y:S01]  /*55b0*/  FMUL.FTZ R5, R21.reuse, R120.reuse ;  /* 0x0000007815057220 */ /* 0x0c0fe20000410000 */
[----:B------:R-:W-:Y:S01]  /*55c0*/  FFMA.FTZ R150, R150, R141, R129 ;  /* 0x0000008d96967223 */ /* 0x000fe20000010081 */
[C---:B------:R-:W-:Y:S01]  /*55d0*/  FFMA.FTZ R120, R20.reuse, R120, -R7 ;  /* 0x0000007814787223 */ /* 0x040fe20000010807 */
[----:B------:R-:W-:Y:S01]  /*55e0*/  FMUL.FTZ R7, R21, R137 ;  /* 0x0000008915077220 */ /* 0x000fe20000410000 */
[----:B------:R-:W-:Y:S01]  /*55f0*/  FFMA.FTZ R4, R20, R138, R5 ;  /* 0x0000008a14047223 */ /* 0x000fe20000010005 */
[----:B-1----:R-:W-:Y:S01]  /*5600*/  @!P2 FADD.FTZ R10, R10, R127 ;  /* 0x0000007f0a0aa221 */ /* 0x002fe20000010000 */
[----:B------:R-:W-:Y:S01]  /*5610*/  FFMA.FTZ R150, R83, R140, R150 ;  /* 0x0000008c53967223 */ /* 0x000fe20000010096 */
[----:B--2---:R-:W-:Y:S01]  /*5620*/  @!P2 FADD.FTZ R11, R11, R146 ;  /* 0x000000920b0ba221 */ /* 0x004fe20000010000 */
[----:B------:R-:W-:Y:S01]  /*5630*/  FMUL.FTZ R122, R125, R4 ;  /* 0x000000047d7a7220 */ /* 0x000fe20000410000 */
[----:B0-----:R-:W-:-:S03]  /*5640*/  @!P2 FADD.FTZ R8, R8, R27 ;  /* 0x0000001b0808a221 */ /* 0x001fc60000010000 */
        /* <DEDUP_REMOVED lines=12> */
.L_x_15440:
[----:B------:R-:W-:Y:S05]  /*5710*/  BSYNC.RECONVERGENT B0 ;  /* 0x0000000000007941 */ /* 0x000fea0003800200 */
.L_x_15439:
[C---:B---3--:R-:W-:Y:S01]  /*5720*/  FMUL.FTZ R5, R21.reuse, R124 ;  /* 0x0000007c15057220 */ /* 0x048fe20000410000 */
[CC--:B------:R-:W-:Y:S01]  /*5730*/  FMUL.FTZ R26, R21.reuse, R117.reuse ;  /* 0x00000075151a7220 */ /* 0x0c0fe20000410000 */
[C---:B-1----:R-:W-:Y:S01]  /*5740*/  FFMA.FTZ R6, R20.reuse, R117, R7 ;  /* 0x0000007514067223 */ /* 0x042fe20000010007 */
[-C--:B------:R-:W-:Y:S01]  /*5750*/  FMUL.FTZ R21, R21, R134.reuse ;  /* 0x0000008615157220 */ /* 0x080fe20000410000 */
        /* <DEDUP_REMOVED lines=30> */
.L_x_15442:
[----:B------:R-:W-:Y:S05]  /*5940*/  BSYNC.RECONVERGENT B0 ;  /* 0x0000000000007941 */ /* 0x000fea0003800200 */
.L_x_15441:
[----:B------:R-:W-:-:S04]  /*5950*/  UIADD3 UR4, UPT, UPT, UR4, 0x1, URZ ;  /* 0x0000000104047890 */ /* 0x000fc8000fffe0ff */
[----:B------:R-:W-:-:S09]  /*5960*/  UISETP.GE.AND UP0, UPT, UR4, UR9, UPT ;  /* 0x000000090400728c */ /* 0x000fd2000bf06270 */
[----:B------:R-:W-:Y:S05]  /*5970*/  BRA.U !UP0, `(.L_x_15443) ;  /* 0xffffffcd085c7547 */ /* 0x000fea000b83ffff */
.L_x_15425:
[----:B------:R-:W-:Y:S01]  /*5980*/  BAR.SYNC.DEFER_BLOCKING 0x0 ;  /* 0x0000000000007b1d */ /* 0x000fe20000010000 */
[-C--:B------:R-:W-:Y:S02]  /*5990*/  ISETP.GE.AND P6, PT, R44, R55.reuse, PT ;  /* 0x000000372c00720c */ /* 0x080fe40003fc6270 */
[----:B------:R-:W-:Y:S02]  /*59a0*/  PRMT R5, RZ, 0x7610, R5 ;  /* 0x00007610ff057816 */ /* 0x000fe40000000005 */
[----:B------:R-:W-:-:S03]  /*59b0*/  ISETP.GE.AND P5, PT, R47, R55, PT ;  /* 0x000000372f00720c */ /* 0x000fc60003fa6270 */
[----:B------:R-:W3:Y:S01]  /*59c0*/  LDC.64 R82, c[0x0][0x4f8] ;  /* 0x00013e00ff527b82 */ /* 0x000ee20000000a00 */
[-C--:B------:R-:W-:Y:S01]  /*59d0*/  ISETP.GE.AND P4, PT, R48, R55.reuse, PT ;  /* 0x000000373000720c */ /* 0x080fe20003f86270 */
[----:B------:R-:W4:Y:S01]  /*59e0*/  LDCU.64 UR8, c[0x0][0x500] ;  /* 0x0000a000ff0877ac */ /* 0x000f220008000a00 */
[-C--:B------:R-:W-:Y:S02]  /*59f0*/  ISETP.GE.AND P3, PT, R49, R55.reuse, PT ;  /* 0x000000373100720c */ /* 0x080fe40003f66270 */
[-C--:B------:R-:W-:Y:S01]  /*5a00*/  ISETP.GE.AND P2, PT, R50, R55.reuse, PT ;  /* 0x000000373200720c */ /* 0x080fe20003f46270 */
[----:B------:R-:W5:Y:S01]  /*5a10*/  LDCU.64 UR10, c[0x0][0x550] ;  /* 0x0000aa00ff0a77ac */ /* 0x000f620008000a00 */
[-C--:B------:R-:W-:Y:S02]  /*5a20*/  ISETP.GE.AND P1, PT, R51, R55.reuse, PT ;  /* 0x000000373300720c */ /* 0x080fe40003f26270 */
[----:B------:R-:W-:Y:S02]  /*5a30*/  ISETP.GE.AND P0, PT, R52, R55, PT ;  /* 0x000000373400720c */ /* 0x000fe40003f06270 */
[----:B------:R-:W-:-:S02]  /*5a40*/  PRMT R0, RZ, 0x7610, R0 ;  /* 0x00007610ff007816 */ /* 0x000fc40000000000 */
[----:B------:R-:W-:Y:S01]  /*5a50*/  PRMT R7, RZ, 0x7610, R7 ;  /* 0x00007610ff077816 */ /* 0x000fe20000000007 */
[----:B------:R-:W2:Y:S01]  /*5a60*/  @!P6 LDG.E.U16 R5, desc[UR16][R12.64] ;  /* 0x000000100c05e981 */ /* 0x000ea2000c1e1500 */
[----:B------:R-:W-:Y:S02]  /*5a70*/  ISETP.GE.AND P6, PT, R53, R55, PT ;  /* 0x000000373500720c */ /* 0x000fe40003fc6270 */
[----:B01----:R-:W-:Y:S01]  /*5a80*/  PRMT R9, RZ, 0x7610, R9 ;  /* 0x00007610ff097816 */ /* 0x003fe20000000009 */
[----:B------:R-:W4:Y:S01]  /*5a90*/  @!P5 LDG.E.U16 R0, desc[UR16][R12.64+0x40] ;  /* 0x000040100c00d981 */ /* 0x000f22000c1e1500 */
[----:B------:R-:W-:Y:S02]  /*5aa0*/  PRMT R2, RZ, 0x7610, R2 ;  /* 0x00007610ff027816 */ /* 0x000fe40000000002 */
[----:B------:R-:W-:Y:S01]  /*5ab0*/  PRMT R11, RZ, 0x7610, R11 ;  /* 0x00007610ff0b7816 */ /* 0x000fe2000000000b */
[----:B------:R-:W5:Y:S01]  /*5ac0*/  @!P4 LDG.E.U16 R7, desc[UR16][R12.64+0x80] ;  /* 0x000080100c07c981 */ /* 0x000f62000c1e1500 */
[----:B------:R-:W-:-:S03]  /*5ad0*/  PRMT R4, RZ, 0x7610, R4 ;  /* 0x00007610ff047816 */ /* 0x000fc60000000004 */
[----:B------:R-:W3:Y:S04]  /*5ae0*/  @!P3 LDG.E.U16 R9, desc[UR16][R12.64+0xc0] ;  /* 0x0000c0100c09b981 */ /* 0x000ee8000c1e1500 */
[----:B------:R-:W3:Y:S04]  /*5af0*/  @!P2 LDG.E.U16 R2, desc[UR16][R12.64+0x100] ;  /* 0x000100100c02a981 */ /* 0x000ee8000c1e1500 */
[----:B------:R-:W3:Y:S04]  /*5b00*/  @!P1 LDG.E.U16 R11, desc[UR16][R12.64+0x140] ;  /* 0x000140100c0b9981 */ /* 0x000ee8000c1e1500 */
[----:B------:R-:W3:Y:S04]  /*5b10*/  @!P0 LDG.E.U16 R4, desc[UR16][R12.64+0x180] ;  /* 0x000180100c048981 */ /* 0x000ee8000c1e1500 */
[----:B------:R0:W3:Y:S01]  /*5b20*/  @!P6 LDG.E.U16 R75, desc[UR16][R12.64+0x1c0] ;  /* 0x0001c0100c4be981 */ /* 0x0000e2000c1e1500 */
[----:B------:R-:W-:-:S02]  /*5b30*/  F2FP.F16.F32.PACK_AB R90, R93, R90 ;  /* 0x0000005a5d5a723e */ /* 0x000fc400000000ff */
[----:B------:R-:W-:Y:S02]  /*5b40*/  F2FP.F16.F32.PACK_AB R92, R95, R92 ;  /* 0x0000005c5f5c723e */ /* 0x000fe400000000ff */
[----:B------:R-:W-:Y:S02]  /*5b50*/  F2FP.F16.F32.PACK_AB R94, R97, R94 ;  /* 0x0000005e615e723e */ /* 0x000fe400000000ff */
[----:B------:R-:W-:Y:S02]  /*5b60*/  F2FP.F16.F32.PACK_AB R96, R99, R96 ;  /* 0x000000606360723e */ /* 0x000fe400000000ff */
[----:B0-----:R-:W-:Y:S02]  /*5b70*/  PRMT R12, R90, 0x7632, R12 ;  /* 0x000076325a0c7816 */ /* 0x001fe4000000000c */
[----:B------:R-:W-:Y:S01]  /*5b80*/  SHF.R.S32.HI R15, RZ, 0x1f, R14 ;  /* 0x0000001fff0f7819 */ /* 0x000fe2000001140e */
[----:B--2---:R-:W-:Y:S04]  /*5b90*/  STS.U16 [R56], R5 ;  /* 0x0000000538007388 */ /* 0x004fe80000000400 */
[----:B----4-:R-:W-:Y:S04]  /*5ba0*/  STS.U16 [R57+0x40], R0 ;  /* 0x0000400039007388 */ /* 0x010fe80000000400 */
[----:B-----5:R-:W-:Y:S04]  /*5bb0*/  STS.U16 [R58+0x80], R7 ;  /* 0x000080073a007388 */ /* 0x020fe80000000400 */
[----:B---3--:R-:W-:Y:S04]  /*5bc0*/  STS.U16 [R60+0xc0], R9 ;  /* 0x0000c0093c007388 */ /* 0x008fe80000000400 */
        /* <DEDUP_REMOVED lines=10> */
[----:B------:R-:W5:Y:S01]  /*5c70*/  LDS.U16 R5, [R65+0xa] ;  /* 0x00000a0041057984 */ /* 0x000f620000000400 */
[----:B0-----:R-:W-:-:S05]  /*5c80*/  HADD2.F32 R6, -RZ, R6.H0_H0 ;  /* 0x20000006ff067230 */ /* 0x001fca0000004100 */
[----:B------:R-:W-:Y:S01]  /*5c90*/  FADD.FTZ R6, R6, R29 ;  /* 0x0000001d06067221 */ /* 0x000fe20000010000 */
[----:B-1----:R-:W-:-:S04]  /*5ca0*/  HADD2.F32 R8, -RZ, R8.H0_H0 ;  /* 0x20000008ff087230 */ /* 0x002fc80000004100 */
[----:B------:R-:W-:Y:S01]  /*5cb0*/  FSETP.GTU.FTZ.AND P0, PT, R6, 20, PT ;  /* 0x41a000000600780b */ /* 0x000fe20003f1c000 */
[----:B------:R-:W-:-:S05]  /*5cc0*/  FADD.FTZ R8, R8, R29 ;  /* 0x0000001d08087221 */ /* 0x000fca0000010000 */
[----:B------:R-:W-:-:S07]  /*5cd0*/  FSETP.GTU.FTZ.AND P1, PT, R8, 20, PT ;  /* 0x41a000000800780b */ /* 0x000fce0003f3c000 */
[----:B------:R-:W-:Y:S02]  /*5ce0*/  @!P0 FMUL.FTZ R7, R6, -1.4426950216293334961 ;  /* 0xbfb8aa3b06078820 */ /* 0x000fe40000410000 */
[----:B------:R-:W-:Y:S04]  /*5cf0*/  LDS.U16 R6, [R65+0xc] ;  /* 0x00000c0041067984 */ /* 0x000fe80000000400 */
[----:B------:R-:W0:Y:S01]  /*5d00*/  @!P0 MUFU.EX2 R7, R7 ;  /* 0x0000000700078308 */ /* 0x000e220000000800 */
[----:B------:R-:W-:-:S06]  /*5d10*/  @!P1 FMUL.FTZ R9, R8, -1.4426950216293334961 ;  /* 0xbfb8aa3b08099820 */ /* 0x000fcc0000410000 */
[----:B------:R-:W1:Y:S01]  /*5d20*/  @!P1 MUFU.EX2 R9, R9 ;  /* 0x0000000900099308 */ /* 0x000e620000000800 */
[----:B0-----:R-:W-:Y:S02]  /*5d30*/  @!P0 FADD.FTZ R8, R7, 1 ;  /* 0x3f80000007088421 */ /* 0x001fe40000010000 */
[----:B------:R-:W0:Y:S01]  /*5d40*/  LDS.U16 R7, [R65+0xe] ;  /* 0x00000e0041077984 */ /* 0x000e220000000400 */
[----:B------:R-:W-:Y:S06]  /*5d50*/  BAR.SYNC.DEFER_BLOCKING 0x0 ;  /* 0x0000000000007b1d */ /* 0x000fec0000010000 */
[----:B------:R-:W4:Y:S01]  /*5d60*/  @!P0 MUFU.RCP R8, R8 ;  /* 0x0000000800088308 */ /* 0x000f220000001000 */
[----:B-1----:R-:W-:-:S07]  /*5d70*/  @!P1 FADD.FTZ R10, R9, 1 ;  /* 0x3f800000090a9421 */ /* 0x002fce0000010000 */
[----:B------:R1:W5:Y:S01]  /*5d80*/  @!P1 MUFU.RCP R11, R10 ;  /* 0x0000000a000b9308 */ /* 0x0003620000001000 */
[----:B--2---:R-:W-:Y:S02]  /*5d90*/  HADD2.F32 R0, -RZ, R0.H0_H0 ;  /* 0x20000000ff007230 */ /* 0x004fe40000004100 */
[----:B---3--:R-:W-:Y:S01]  /*5da0*/  HADD2.F32 R2, -RZ, R2.H0_H0 ;  /* 0x20000002ff027230 */ /* 0x008fe20000004100 */
[----:B-1----:R-:W-:Y:S01]  /*5db0*/  PRMT R10, R92, 0x7632, R10 ;  /* 0x000076325c0a7816 */ /* 0x002fe2000000000a */
[----:B----4-:R-:W-:Y:S01]  /*5dc0*/  @!P0 FMUL.FTZ R73, R73, R8 ;  /* 0x0000000849498220 */ /* 0x010fe20000410000 */
[----:B------:R-:W-:Y:S01]  /*5dd0*/  ISETP.NE.AND P0, PT, R42, RZ, PT ;  /* 0x000000ff2a00720c */ /* 0x000fe20003f05270 */
[----:B------:R1:W-:Y:S04]  /*5de0*/  STS.U16 [R65+0x2], R12 ;  /* 0x0000020c41007388 */ /* 0x0003e80000000400 */
[----:B------:R2:W-:Y:S01]  /*5df0*/  STS.U16 [R65+0x6], R10 ;  /* 0x0000060a41007388 */ /* 0x0005e20000000400 */
[----:B------:R-:W-:Y:S01]  /*5e00*/  FADD.FTZ R8, R0, R29 ;  /* 0x0000001d00087221 */ /* 0x000fe20000010000 */
[----:B-1----:R-:W-:-:S02]  /*5e10*/  PRMT R12, R96, 0x7632, R12 ;  /* 0x00007632600c7816 */ /* 0x002fc4000000000c */
[----:B--2---:R-:W-:Y:S01]  /*5e20*/  PRMT R10, R94, 0x7632, R10 ;  /* 0x000076325e0a7816 */ /* 0x004fe2000000000a */
[----:B------:R-:W-:Y:S01]  /*5e30*/  STS.U16 [R65], R90 ;  /* 0x0000005a41007388 */ /* 0x000fe20000000400 */
[----:B------:R-:W-:Y:S01]  /*5e40*/  FADD.FTZ R9, R2, R29 ;  /* 0x0000001d02097221 */ /* 0x000fe20000010000 */
[----:B-----5:R-:W-:Y:S02]  /*5e50*/  @!P1 FMUL.FTZ R72, R72, R11 ;  /* 0x0000000b48489220 */ /* 0x020fe40000410000 */
[----:B------:R-:W-:Y:S01]  /*5e60*/  STS.U16 [R65+0x4], R92 ;  /* 0x0000045c41007388 */ /* 0x000fe20000000400 */
[----:B------:R-:W-:-:S03]  /*5e70*/  HADD2.F32 R4, -RZ, R4.H0_H0 ;  /* 0x20000004ff047230 */ /* 0x000fc60000004100 */
[----:B------:R-:W-:Y:S01]  /*5e80*/  STS.U16 [R65+0x8], R94 ;  /* 0x0000085e41007388 */ /* 0x000fe20000000400 */
[----:B------:R-:W-:-:S03]  /*5e90*/  HADD2.F32 R0, -RZ, R5.H0_H0 ;  /* 0x20000005ff007230 */ /* 0x000fc60000004100 */
[----:B------:R-:W-:Y:S01]  /*5ea0*/  STS.U16 [R65+0xa], R10 ;  /* 0x00000a0a41007388 */ /* 0x000fe20000000400 */
[----:B------:R-:W-:-:S03]  /*5eb0*/  FSETP.GTU.FTZ.AND P6, PT, R8, 20, PT ;  /* 0x41a000000800780b */ /* 0x000fc60003fdc000 */
        /* <DEDUP_REMOVED lines=15> */
[----:B------:R-:W-:-:S03]  /*5fb0*/  FADD.FTZ R5, R0, R29 ;  /* 0x0000001d00057221 */ /* 0x000fc60000010000 */
[----:B------:R-:W-:Y:S01]  /*5fc0*/  FSETP.GTU.FTZ.AND P1, PT, R4, 20, PT ;  /* 0x41a000000400780b */ /* 0x000fe20003f3c000 */
[----:B0-----:R-:W-:Y:S01]  /*5fd0*/  HADD2.F32 R2, -RZ, R7.H0_H0 ;  /* 0x20000007ff027230 */ /* 0x001fe20000004100 */
[----:B------:R-:W-:Y:S01]  /*5fe0*/  FSETP.GTU.FTZ.AND P3, PT, R5, 20, PT ;  /* 0x41a000000500780b */ /* 0x000fe20003f7c000 */
[----:B------:R-:W-:Y:S01]  /*5ff0*/  @!P6 FMUL.FTZ R0, R8, -1.4426950216293334961 ;  /* 0xbfb8aa3b0800e820 */ /* 0x000fe20000410000 */
[----:B------:R-:W-:Y:S02]  /*6000*/  HADD2.F32 R6, -RZ, R6.H0_H0 ;  /* 0x20000006ff067230 */ /* 0x000fe40000004100 */
[--C-:B------:R-:W-:Y:S01]  /*6010*/  FADD.FTZ R7, R2, R29.reuse ;  /* 0x0000001d02077221 */ /* 0x100fe20000010000 */
[----:B------:R-:W-:Y:S02]  /*6020*/  @!P2 FMUL.FTZ R2, R9, -1.4426950216293334961 ;  /* 0xbfb8aa3b0902a820 */ /* 0x000fe40000410000 */
[----:B------:R-:W-:Y:S01]  /*6030*/  FADD.FTZ R6, R6, R29 ;  /* 0x0000001d06067221 */ /* 0x000fe20000010000 */
[----:B------:R-:W0:Y:S03]  /*6040*/  @!P6 MUFU.EX2 R0, R0 ;  /* 0x000000000000e308 */ /* 0x000e260000000800 */
[----:B------:R-:W-:Y:S01]  /*6050*/  @!P1 FMUL.FTZ R4, R4, -1.4426950216293334961 ;  /* 0xbfb8aa3b04049820 */ /* 0x000fe20000410000 */
[----:B------:R-:W1:Y:S01]  /*6060*/  @!P2 MUFU.EX2 R2, R2 ;  /* 0x000000020002a308 */ /* 0x000e620000000800 */
[----:B------:R-:W-:Y:S01]  /*6070*/  @!P3 FMUL.FTZ R5, R5, -1.4426950216293334961 ;  /* 0xbfb8aa3b0505b820 */ /* 0x000fe20000410000 */
[----:B------:R-:W-:-:S02]  /*6080*/  FSETP.GTU.FTZ.AND P4, PT, R6, 20, PT ;  /* 0x41a000000600780b */ /* 0x000fc40003f9c000 */
[----:B------:R-:W-:Y:S01]  /*6090*/  FSETP.GTU.FTZ.AND P5, PT, R7, 20, PT ;  /* 0x41a000000700780b */ /* 0x000fe20003fbc000 */
[----:B------:R-:W2:Y:S01]  /*60a0*/  LDS R10, [UR6+0x210] ;  /* 0x00021006ff0a7984 */ /* 0x000ea20008000800 */
[----:B------:R-:W3:Y:S04]  /*60b0*/  @!P1 MUFU.EX2 R4, R4 ;  /* 0x0000000400049308 */ /* 0x000ee80000000800 */
[----:B------:R-:W4:Y:S01]  /*60c0*/  @!P3 MUFU.EX2 R5, R5 ;  /* 0x000000050005b308 */ /* 0x000f220000000800 */
[----:B0-----:R-:W-:Y:S01]  /*60d0*/  @!P6 FADD.FTZ R0, R0, 1 ;  /* 0x3f8000000000e421 */ /* 0x001fe20000010000 */
[----:B-1----:R-:W-:-:S03]  /*60e0*/  @!P2 FADD.FTZ R2, R2, 1 ;  /* 0x3f8000000202a421 */ /* 0x002fc60000010000 */
[----:B------:R-:W-:Y:S01]  /*60f0*/  @!P4 FMUL.FTZ R6, R6, -1.4426950216293334961 ;  /* 0xbfb8aa3b0606c820 */ /* 0x000fe20000410000 */
[----:B------:R-:W0:Y:S01]  /*6100*/  @!P6 MUFU.RCP R77, R0 ;  /* 0x00000000004de308 */ /* 0x000e220000001000 */
[----:B------:R-:W-:-:S07]  /*6110*/  @!P5 FMUL.FTZ R7, R7, -1.4426950216293334961 ;  /* 0xbfb8aa3b0707d820 */ /* 0x000fce0000410000 */
[----:B------:R3:W1:Y:S04]  /*6120*/  @!P4 MUFU.EX2 R8, R6 ;  /* 0x000000060008c308 */ /* 0x0006680000000800 */
[----:B------:R4:W5:Y:S04]  /*6130*/  @!P5 MUFU.EX2 R9, R7 ;  /* 0x000000070009d308 */ /* 0x0009680000000800 */
[----:B------:R-:W2:Y:S01]  /*6140*/  @!P2 MUFU.RCP R2, R2 ;  /* 0x000000020002a308 */ /* 0x000ea20000001000 */
[----:B---3--:R-:W-:Y:S01]  /*6150*/  @!P1 FADD.FTZ R6, R4, 1 ;  /* 0x3f80000004069421 */ /* 0x008fe20000010000 */
[----:B----4-:R-:W-:Y:S01]  /*6160*/  @!P3 FADD.FTZ R7, R5, 1 ;  /* 0x3f8000000507b421 */ /* 0x010fe20000010000 */
[----:B------:R-:W-:-:S05]  /*6170*/  IMAD.WIDE.U32 R4, R82, UR18, R14 ;  /* 0x0000001252047c25 */ /* 0x000fca000f8e000e */
[----:B------:R-:W3:Y:S01]  /*6180*/  @!P1 MUFU.RCP R79, R6 ;  /* 0x00000006004f9308 */ /* 0x000ee20000001000 */
[----:B------:R-:W-:Y:S02]  /*6190*/  IMAD R5, R83, UR18, R5 ;  /* 0x0000001253057c24 */ /* 0x000fe4000f8e0205 */
[----:B------:R-:W-:-:S04]  /*61a0*/  IMAD.WIDE.U32 R4, R3, UR8, R4 ;  /* 0x0000000803047c25 */ /* 0x000fc8000f8e0004 */
[----:B0-----:R-:W-:Y:S01]  /*61b0*/  @!P6 FMUL.FTZ R66, R66, R77 ;  /* 0x0000004d4242e220 */ /* 0x001fe20000410000 */
[----:B------:R0:W4:Y:S01]  /*61c0*/  @!P3 MUFU.RCP R0, R7 ;  /* 0x000000070000b308 */ /* 0x0001220000001000 */
[----:B-1----:R-:W-:Y:S01]  /*61d0*/  @!P4 FADD.FTZ R8, R8, 1 ;  /* 0x3f8000000808c421 */ /* 0x002fe20000010000 */
[----:B-----5:R-:W-:Y:S01]  /*61e0*/  @!P5 FADD.FTZ R9, R9, 1 ;  /* 0x3f8000000909d421 */ /* 0x020fe20000010000 */
[----:B--2---:R-:W-:Y:S01]  /*61f0*/  @!P2 FMUL.FTZ R67, R67, R2 ;  /* 0x000000024343a220 */ /* 0x004fe20000410000 */
[----:B0-----:R-:W-:Y:S01]  /*6200*/  IMAD R7, R3, UR9, R5 ;  /* 0x0000000903077c24 */ /* 0x001fe2000f8e0205 */
[----:B------:R-:W-:-:S03]  /*6210*/  IADD3 R5, P6, PT, R44, R4, RZ ;  /* 0x000000042c057210 */ /* 0x000fc60007fde0ff */
[----:B------:R-:W0:Y:S01]  /*6220*/  @!P4 MUFU.RCP R81, R8 ;  /* 0x000000080051c308 */ /* 0x000e220000001000 */
[----:B---3--:R-:W-:Y:S01]  /*6230*/  @!P1 FMUL.FTZ R68, R68, R79 ;  /* 0x0000004f44449220 */ /* 0x008fe20000410000 */
[----:B------:R-:W1:Y:S01]  /*6240*/  LDCU.64 UR8, c[0x0][0x560] ;  /* 0x0000ac00ff0877ac */ /* 0x000e620008000a00 */
[----:B------:R-:W-:Y:S02]  /*6250*/  IADD3.X R2, PT, PT, RZ, R7, RZ, P6, !PT ;  /* 0x00000007ff027210 */ /* 0x000fe400037fe4ff */
[----:B------:R-:W-:-:S03]  /*6260*/  LEA R4, P2, R5, UR10, 0x1 ;  /* 0x0000000a05047c11 */ /* 0x000fc6000f8408ff */
[----:B------:R-:W2:Y:S01]  /*6270*/  @!P5 MUFU.RCP R6, R9 ;  /* 0x000000090006d308 */ /* 0x000ea20000001000 */
[----:B------:R-:W-:Y:S02]  /*6280*/  LEA.HI.X R5, R5, UR11, R2, 0x1, P2 ;  /* 0x0000000b05057c11 */ /* 0x000fe400090f0c02 */
[-C--:B------:R-:W-:Y:S02]  /*6290*/  ISETP.GE.AND P1, PT, R44, R10.reuse, PT ;  /* 0x0000000a2c00720c */ /* 0x080fe40003f26270 */
[----:B------:R-:W-:Y:S01]  /*62a0*/  ISETP.GE.AND P2, PT, R47, R10, PT ;  /* 0x0000000a2f00720c */ /* 0x000fe20003f46270 */
[----:B----4-:R-:W-:Y:S01]  /*62b0*/  @!P3 FMUL.FTZ R69, R69, R0 ;  /* 0x000000004545b220 */ /* 0x010fe20000410000 */
        /* <DEDUP_REMOVED lines=17> */
[----:B------:R-:W-:Y:S01]  /*63d0*/  F2FP.F16.F32.PACK_AB R2, R67, R66 ;  /* 0x000000424302723e */ /* 0x000fe200000000ff */
[----:B------:R-:W-:Y:S01]  /*63e0*/  BAR.SYNC.DEFER_BLOCKING 0x0 ;  /* 0x0000000000007b1d */ /* 0x000fe20000010000 */
[C---:B------:R-:W-:Y:S02]  /*63f0*/  PRMT R6, R0.reuse, 0x7610, R6 ;  /* 0x0000761000067816 */ /* 0x040fe40000000006 */
[----:B------:R-:W-:Y:S02]  /*6400*/  PRMT R7, R0, 0x7632, R7 ;  /* 0x0000763200077816 */ /* 0x000fe40000000007 */
[----:B------:R-:W-:Y:S02]  /*6410*/  F2FP.F16.F32.PACK_AB R0, R69, R68 ;  /* 0x000000444500723e */ /* 0x000fe400000000ff */
[----:B0-----:R-:W-:Y:S02]  /*6420*/  F2FP.F16.F32.PACK_AB R5, R71, R70 ;  /* 0x000000464705723e */ /* 0x001fe400000000ff */
[----:B------:R-:W-:-:S02]  /*6430*/  PRMT R8, R2, 0x7632, R8 ;  /* 0x0000763202087816 */ /* 0x000fc40000000008 */
[----:B------:R-:W-:Y:S02]  /*6440*/  PRMT R10, R0, 0x7632, R10 ;  /* 0x00007632000a7816 */ /* 0x000fe4000000000a */
[C---:B------:R-:W-:Y:S02]  /*6450*/  PRMT R12, R5.reuse, 0x7610, R12 ;  /* 0x00007610050c7816 */ /* 0x040fe4000000000c */
[----:B------:R-:W-:Y:S02]  /*6460*/  PRMT R20, R5, 0x7632, R20 ;  /* 0x0000763205147816 */ /* 0x000fe40000000014 */
[----:B------:R-:W0:Y:S01]  /*6470*/  LDC.64 R4, c[0x0][0x518] ;  /* 0x00014600ff047b82 */ /* 0x000e220000000a00 */
[----:B------:R-:W-:Y:S04]  /*6480*/  STS.U16 [R65], R6 ;  /* 0x0000000641007388 */ /* 0x000fe80000000400 */
        /* <DEDUP_REMOVED lines=20> */
[----:B------:R-:W3:Y:S01]  /*65d0*/  LDCU.64 UR6, c[0x0][0x520] ;  /* 0x0000a400ff0677ac */ /* 0x000ee20008000a00 */
[----:B------:R-:W-:Y:S02]  /*65e0*/  IMAD R15, R5, UR18, R15 ;  /* 0x00000012050f7c24 */ /* 0x000fe4000f8e020f */
[----:B------:R-:W-:Y:S01]  /*65f0*/  FADD.FTZ R73, R73, R34 ;  /* 0x0000002249497221 */ /* 0x000fe20000010000 */
[----:B---3--:R-:W-:-:S04]  /*6600*/  IMAD.WIDE.U32 R4, R3, UR6, R14 ;  /* 0x0000000603047c25 */ /* 0x008fc8000f8e000e */
[----:B--2---:R-:W-:Y:S01]  /*6610*/  IMAD R2, R3, UR7, R5 ;  /* 0x0000000703027c24 */ /* 0x004fe2000f8e0205 */
[----:B------:R-:W-:-:S04]  /*6620*/  IADD3 R5, P0, PT, R44, R4, RZ ;  /* 0x000000042c057210 */ /* 0x000fc80007f1e0ff */
[----:B------:R-:W-:Y:S02]  /*6630*/  IADD3.X R2, PT, PT, RZ, R2, RZ, P0, !PT ;  /* 0x00000002ff027210 */ /* 0x000fe400007fe4ff */
[----:B-1----:R-:W-:-:S04]  /*6640*/  LEA R4, P0, R5, UR8, 0x1 ;  /* 0x0000000805047c11 */ /* 0x002fc8000f8008ff */
[----:B------:R-:W-:Y:S02]  /*6650*/  LEA.HI.X R5, R5, UR9, R2, 0x1, P0 ;  /* 0x0000000905057c11 */ /* 0x000fe400080f0c02 */
[-C--:B0-----:R-:W-:Y:S02]  /*6660*/  ISETP.GE.AND P4, PT, R51, R0.reuse, PT ;  /* 0x000000003300720c */ /* 0x081fe40003f86270 */
[-C--:B------:R-:W-:Y:S02]  /*6670*/  ISETP.GE.AND P5, PT, R52, R0.reuse, PT ;  /* 0x000000003400720c */ /* 0x080fe40003fa6270 */
[-C--:B------:R-:W-:Y:S02]  /*6680*/  ISETP.GE.AND P6, PT, R53, R0.reuse, PT ;  /* 0x000000003500720c */ /* 0x080fe40003fc6270 */
[-C--:B------:R-:W-:Y:S02]  /*6690*/  ISETP.GE.AND P1, PT, R44, R0.reuse, PT ;  /* 0x000000002c00720c */ /* 0x080fe40003f26270 */
[-C--:B------:R-:W-:Y:S01]  /*66a0*/  ISETP.GE.AND P0, PT, R47, R0.reuse, PT ;  /* 0x000000002f00720c */ /* 0x080fe20003f06270 */
[----:B------:R-:W-:Y:S01]  /*66b0*/  FADD.FTZ R73, R73, R72 ;  /* 0x0000004849497221 */ /* 0x000fe20000010000 */
[----:B------:R-:W-:-:S03]  /*66c0*/  ISETP.GE.AND P2, PT, R49, R0, PT ;  /* 0x000000003100720c */ /* 0x000fc60003f46270 */
[----:B------:R-:W-:Y:S01]  /*66d0*/  FADD.FTZ R66, R73, R66 ;  /* 0x0000004249427221 */ /* 0x000fe20000010000 */
[----:B------:R0:W-:Y:S01]  /*66e0*/  @!P4 STG.E.U16 desc[UR16][R4.64+0x140], R13 ;  /* 0x0001400d0400c986 */ /* 0x0001e2000c101510 */
[----:B------:R-:W-:-:S03]  /*66f0*/  ISETP.GE.AND P3, PT, R50, R0, PT ;  /* 0x000000003200720c */ /* 0x000fc60003f66270 */
[----:B------:R0:W-:Y:S04]  /*6700*/  @!P5 STG.E.U16 desc[UR16][R4.64+0x180], R63 ;  /* 0x0001803f0400d986 */ /* 0x0001e8000c101510 */
[----:B------:R0:W-:Y:S01]  /*6710*/  @!P6 STG.E.U16 desc[UR16][R4.64+0x1c0], R21 ;  /* 0x0001c0150400e986 */ /* 0x0001e2000c101510 */
[----:B------:R-:W-:-:S03]  /*6720*/  FADD.FTZ R67, R66, R67 ;  /* 0x0000004342437221 */ /* 0x000fc60000010000 */
[----:B------:R0:W-:Y:S01]  /*6730*/  @!P1 STG.E.U16 desc[UR16][R4.64], R7 ;  /* 0x0000000704009986 */ /* 0x0001e2000c101510 */
[----:B------:R-:W-:-:S03]  /*6740*/  ISETP.GE.AND P1, PT, R48, R0, PT ;  /* 0x000000003000720c */ /* 0x000fc60003f26270 */
[----:B------:R0:W-:Y:S01]  /*6750*/  @!P0 STG.E.U16 desc[UR16][R4.64+0x40], R57 ;  /* 0x0000403904008986 */ /* 0x0001e2000c101510 */
[----:B------:R-:W-:Y:S01]  /*6760*/  ISETP.GT.AND P0, PT, R45, 0x1, PT ;  /* 0x000000012d00780c */ /* 0x000fe20003f04270 */
[----:B------:R-:W-:-:S04]  /*6770*/  FADD.FTZ R68, R67, R68 ;  /* 0x0000004443447221 */ /* 0x000fc80000010000 */
[----:B------:R-:W-:Y:S01]  /*6780*/  FADD.FTZ R69, R68, R69 ;  /* 0x0000004544457221 */ /* 0x000fe20000010000 */
[----:B------:R0:W-:Y:S01]  /*6790*/  @!P2 STG.E.U16 desc[UR16][R4.64+0xc0], R11 ;  /* 0x0000c00b0400a986 */ /* 0x0001e2000c101510 */
[----:B------:R-:W-:Y:S02]  /*67a0*/  IADD3 R36, P2, PT, R36, -0x200, RZ ;  /* 0xfffffe0024247810 */ /* 0x000fe40007f5e0ff */
[----:B------:R-:W-:Y:S01]  /*67b0*/  FADD.FTZ R34, R69, R70 ;  /* 0x0000004645227221 */ /* 0x000fe20000010000 */
[----:B------:R0:W-:Y:S01]  /*67c0*/  @!P1 STG.E.U16 desc[UR16][R4.64+0x80], R9 ;  /* 0x0000800904009986 */ /* 0x0001e2000c101510 */
[----:B------:R-:W-:-:S03]  /*67d0*/  IADD3 R40, P1, PT, R40, -0x200, RZ ;  /* 0xfffffe0028287810 */ /* 0x000fc60007f3e0ff */
[----:B------:R0:W-:Y:S01]  /*67e0*/  @!P3 STG.E.U16 desc[UR16][R4.64+0x100], R61 ;  /* 0x0001003d0400b986 */ /* 0x0001e2000c101510 */
[----:B------:R-:W-:Y:S01]  /*67f0*/  IADD3 R38, P3, PT, R38, -0x200, RZ ;  /* 0xfffffe0026267810 */ /* 0x000fe20007f7e0ff */
[----:B------:R-:W-:Y:S01]  /*6800*/  FADD.FTZ R34, R34, R71 ;  /* 0x0000004722227221 */ /* 0x000fe20000010000 */
[----:B------:R-:W-:Y:S02]  /*6810*/  MOV R45, R54 ;  /* 0x00000036002d7202 */ /* 0x000fe40000000f00 */
[----:B------:R-:W-:Y:S02]  /*6820*/  IADD3.X R39, PT, PT, R39, -0x1, RZ, P1, !PT ;  /* 0xffffffff27277810 */ /* 0x000fe40000ffe4ff */
[----:B------:R-:W-:Y:S02]  /*6830*/  IADD3.X R35, PT, PT, R35, -0x1, RZ, P2, !PT ;  /* 0xffffffff23237810 */ /* 0x000fe400017fe4ff */
[----:B------:R-:W-:Y:S01]  /*6840*/  IADD3.X R37, PT, PT, R37, -0x1, RZ, P3, !PT ;  /* 0xffffffff25257810 */ /* 0x000fe20001ffe4ff */
[----:B------:R-:W-:Y:S06]  /*6850*/  @P0 BRA `(.L_x_15444) ;  /* 0xffffff9c00940947 */ /* 0x000fec000383ffff */
.L_x_15408:
        /* <DEDUP_REMOVED lines=34> */
.L_x_15446:
[----:B------:R-:W-:Y:S05]  /*6a80*/  BSYNC.RECONVERGENT B0 ;  /* 0x0000000000007941 */ /* 0x000fea0003800200 */
.L_x_15445:
        /* <DEDUP_REMOVED lines=26> */
.L_x_15448:
[----:B------:R-:W-:Y:S05]  /*6c30*/  BSYNC.RECONVERGENT B0 ;  /* 0x0000000000007941 */ /* 0x000fea0003800200 */
.L_x_15447:
        /* <DEDUP_REMOVED lines=15> */
[----:B-----5:R-:W-:-:S02]  /*6d30*/  IMAD R29, R3, UR9, R7 ;  /* 0x00000009031d7c24 */ /* 0x020fc4000f8e0207 */
[C---:B------:R-:W-:Y:S01]  /*6d40*/  IMAD R27, R3.reuse, UR11, R9 ;  /* 0x0000000b031b7c24 */ /* 0x040fe2000f8e0209 */
[----:B------:R-:W4:Y:S01]  /*6d50*/  LDCU.64 UR24, c[0x0][0x4f0] ;  /* 0x00009e00ff1877ac */ /* 0x000f220008000a00 */
[----:B------:R-:W-:Y:S01]  /*6d60*/  IMAD R25, R3, UR13, R11 ;  /* 0x0000000d03197c24 */ /* 0x000fe2000f8e020b */
[----:B------:R-:W0:Y:S01]  /*6d70*/  LDCU.64 UR26, c[0x0][0x540] ;  /* 0x0000a800ff1a77ac */ /* 0x000e220008000a00 */
[----:B------:R-:W0:Y:S01]  /*6d80*/  LDCU.128 UR20, c[0x0][0x530] ;  /* 0x0000a600ff1477ac */ /* 0x000e220008000c00 */
[----:B--2---:R-:W-:-:S12]  /*6d90*/  ULEA UR4, UR5, UR4, 0x18 ;  /* 0x0000000405047291 */ /* 0x004fd8000f8ec0ff */
.L_x_15450:
        /* <DEDUP_REMOVED lines=60> */
.L_x_15449:
[----:B------:R-:W-:Y:S05]  /*7160*/  EXIT ;  /* 0x000000000000794d */ /* 0x000fea0003800000 */
.L_x_15451:
        /* <DEDUP_REMOVED lines=9> */
.L_x_18761:


//--------------------- .text._Z25selective_scan_bwd_kernelI32Selective_Scan_bwd_kernel_traitsILi32ELi8ELb0ELb0ELb0ELb1ELb1EN3c104HalfENS1_7complexIfEEEEv12SSMParamsBwd --------------------------
	.section	.text._Z25selective_scan_bwd_kernelI32Selective_Scan_bwd_kernel_traitsILi32ELi8ELb0ELb0ELb0ELb1ELb1EN3c104HalfENS1_7complexIfEEEEv12SSMParamsBwd,"ax",@progbits
	.align	128
        .global         _Z25selective_scan_bwd_kernelI32Selective_Scan_bwd_kernel_traitsILi32ELi8ELb0ELb0ELb0ELb1ELb1EN3c104HalfENS1_7complexIfEEEEv12SSMParamsBwd
        .type           _Z25selective_scan_bwd_kernelI32Selective_Scan_bwd_kernel_traitsILi32ELi8ELb0ELb0ELb0ELb1ELb1EN3c104HalfENS1_7complexIfEEEEv12SSMParamsBwd,@function
        .size           _Z25selective_scan_bwd_kernelI32Selective_Scan_bwd_kernel_traitsILi32ELi8ELb0ELb0ELb0ELb1ELb1EN3c104HalfENS1_7complexIfEEEEv12SSMParamsBwd,(.L_x_18762 - _Z25selective_scan_bwd_kernelI32Selective_Scan_bwd_kernel_traitsILi32ELi8ELb0ELb0ELb0ELb1ELb1EN3c104HalfENS1_7complexIfEEEEv12SSMParamsBwd)
        .other          _Z25selective_scan_bwd_kernelI32Selective_Scan_bwd_kernel_traitsILi32ELi8ELb0ELb0ELb0ELb1ELb1EN3c104HalfENS1_7complexIfEEEEv12SSMParamsBwd,@"STO_CUDA_ENTRY STV_DEFAULT"
_Z25selective_scan_bwd_kernelI32Selective_Scan_bwd_kernel_traitsILi32ELi8ELb0ELb0ELb0ELb1ELb1EN3c104HalfENS1_7complexIfEEEEv12SSMParamsBwd:
.text._Z25selective_scan_bwd_kernelI32Selective_Scan_bwd_kernel_traitsILi32ELi8ELb0ELb0ELb0ELb1ELb1EN3c104HalfENS1_7complexIfEEEEv12SSMParamsBwd:
        /* <DEDUP_REMOVED lines=77> */
[----:B------:R-:W-:Y:S02]  /*04d0*/  CS2R R34, SRZ ;  /* 0x0000000000227805 */ /* 0x000fe4000001ff00 */
[----:B------:R-:W-:Y:S02]  /*04e0*/  LEA.HI.X R33, R4, R23, R33, 0x3, P0 ;  /* 0x0000001704217211 */ /* 0x000fe400000f1c21 */
        /* <DEDUP_REMOVED lines=26> */
.L_x_15489:
[----:B0-----:R-:W0:Y:S01]  /*0690*/  LDC.64 R8, c[0x0][0x410] ;  /* 0x00010400ff087b82 */ /* 0x001e220000000a00 */
[----:B------:R-:W-:Y:S01]  /*06a0*/  IADD3 R54, PT, PT, R45, -0x1, RZ ;  /* 0xffffffff2d367810 */ /* 0x000fe20007ffe0ff */
[----:B------:R-:W1:Y:S01]  /*06b0*/  LDCU UR4, c[0x0][0x388] ;  /* 0x00007100ff0477ac */ /* 0x000e620008000800 */
[----:B------:R-:W-:Y:S01]  /*06c0*/  HFMA2 R15, -RZ, RZ, 0, 0 ;  /* 0x00000000ff0f7431 */ /* 0x000fe200000001ff */
[----:B------:R-:W-:Y:S02]  /*06d0*/  SHF.L.U32 R23, R44, 0x1, RZ ;  /* 0x000000012c177819 */ /* 0x000fe400000006ff */
[----:B------:R-:W-:Y:S02]  /*06e0*/  SHF.L.U32 R14, R54, 0x8, RZ ;  /* 0x00000008360e7819 */ /* 0x000fe400000006ff */
[----:B------:R-:W2:Y:S01]  /*06f0*/  LDC.64 R12, c[0x0][0x418] ;  /* 0x00010600ff0c7b82 */ /* 0x000ea20000000a00 */
[----:B------:R-:W-:Y:S02]  /*0700*/  IADD3 R22, P4, PT, R23, R42, RZ ;  /* 0x0000002a17167210 */ /* 0x000fe40007f9e0ff */
[----:B------:R-:W-:-:S02]  /*0710*/  PRMT R0, RZ, 0x7610, R0 ;  /* 0x00007610ff007816 */ /* 0x000fc40000000000 */
[----:B------:R-:W-:Y:S02]  /*0720*/  PRMT R2, RZ, 0x7610, R2 ;  /* 0x00007610ff027816 */ /* 0x000fe40000000002 */
[----:B------:R-:W-:Y:S01]  /*0730*/  PRMT R25, RZ, 0x7610, R25 ;  /* 0x00007610ff197816 */ /* 0x000fe20000000019 */
[----:B------:R-:W3:Y:S01]  /*0740*/  LDC.64 R10, c[0x0][0x420] ;  /* 0x00010800ff0a7b82 */ /* 0x000ee20000000a00 */
[----:B-1----:R-:W-:-:S07]  /*0750*/  IADD3 R55, PT, PT, -R14, UR4, RZ ;  /* 0x000000040e377c10 */ /* 0x002fce000fffe1ff */
[----:B------:R-:W1:Y:S01]  /*0760*/  LDC.64 R20, c[0x0][0x428] ;  /* 0x00010a00ff147b82 */ /* 0x000e620000000a00 */
[----:B0-----:R-:W-:Y:S01]  /*0770*/  IMAD.WIDE.U32 R4, R8, UR18, R14 ;  /* 0x0000001208047c25 */ /* 0x001fe2000f8e000e */
[-C--:B------:R-:W-:Y:S02]  /*0780*/  ISETP.GE.AND P6, PT, R47, R55.reuse, PT ;  /* 0x000000372f00720c */ /* 0x080fe40003fc6270 */
[----:B------:R-:W-:Y:S01]  /*0790*/  ISETP.GE.AND P5, PT, R48, R55, PT ;  /* 0x000000373000720c */ /* 0x000fe20003fa6270 */
[----:B------:R-:W-:Y:S02]  /*07a0*/  IMAD R5, R9, UR18, R5 ;  /* 0x0000001209057c24 */ /* 0x000fe4000f8e0205 */
[----:B---3--:R-:W-:Y:S01]  /*07b0*/  IMAD.WIDE.U32 R6, R10, UR18, R14 ;  /* 0x000000120a067c25 */ /* 0x008fe2000f8e000e */
[----:B------:R-:W-:Y:S02]  /*07c0*/  PRMT R27, RZ, 0x7610, R27 ;  /* 0x00007610ff1b7816 */ /* 0x000fe4000000001b */
[----:B------:R-:W-:Y:S01]  /*07d0*/  PRMT R8, RZ, 0x7610, R8 ;  /* 0x00007610ff087816 */ /* 0x000fe20000000008 */
[----:B--2---:R-:W-:Y:S01]  /*07e0*/  IMAD.WIDE.U32 R4, R3, R12, R4 ;  /* 0x0000000c03047225 */ /* 0x004fe200078e0004 */
[----:B------:R-:W-:Y:S01]  /*07f0*/  IADD3 R12, P1, PT, R23, R40, RZ ;  /* 0x00000028170c7210 */ /* 0x000fe20007f3e0ff */
[----:B------:R-:W-:Y:S01]  /*0800*/  BAR.SYNC.DEFER_BLOCKING 0x0 ;  /* 0x0000000000007b1d */ /* 0x000fe20000010000 */
[----:B------:R-:W-:Y:S01]  /*0810*/  P2R R83, PR, RZ, 0x40 ;  /* 0x00000040ff537803 */ /* 0x000fe20000000000 */
[----:B------:R-:W-:Y:S01]  /*0820*/  IMAD R7, R11, UR18, R7 ;  /* 0x000000120b077c24 */ /* 0x000fe2000f8e0207 */
[----:B------:R-:W-:-:S02]  /*0830*/  IADD3 R9, P2, PT, R44, R4, RZ ;  /* 0x000000042c097210 */ /* 0x000fc40007f5e0ff */
[----:B------:R-:W-:Y:S01]  /*0840*/  IADD3 R4, P0, PT, R23, R38, RZ ;  /* 0x0000002617047210 */ /* 0x000fe20007f1e0ff */
[C---:B-1----:R-:W-:Y:S01]  /*0850*/  IMAD.WIDE.U32 R10, R3.reuse, R20, R6 ;  /* 0x00000014030a7225 */ /* 0x042fe200078e0006 */
[----:B------:R-:W-:Y:S02]  /*0860*/  IADD3.X R23, PT, PT, RZ, R43, RZ, P4, !PT ;  /* 0x0000002bff177210 */ /* 0x000fe400027fe4ff */
[C---:B------:R-:W-:Y:S01]  /*0870*/  ISETP.GE.AND P4, PT, R44.reuse, R55, PT ;  /* 0x000000372c00720c */ /* 0x040fe20003f86270 */
[C---:B------:R-:W-:Y:S01]  /*0880*/  IMAD R20, R3.reuse, R13, R5 ;  /* 0x0000000d03147224 */ /* 0x040fe200078e0205 */
[----:B------:R-:W-:Y:S01]  /*0890*/  PRMT R7, RZ, 0x7610, R7 ;  /* 0x00007610ff077816 */ /* 0x000fe20000000007 */
[----:B------:R-:W-:Y:S01]  /*08a0*/  IMAD R11, R3, R21, R11 ;  /* 0x00000015030b7224 */ /* 0x000fe200078e020b */
[----:B------:R-:W-:Y:S02]  /*08b0*/  IADD3 R10, P3, PT, R44, R10, RZ ;  /* 0x0000000a2c0a7210 */ /* 0x000fe40007f7e0ff */
[----:B------:R-:W-:-:S02]  /*08c0*/  IADD3.X R5, PT, PT, RZ, R39, RZ, P0, !PT ;  /* 0x00000027ff057210 */ /* 0x000fc400007fe4ff */
[----:B------:R-:W-:Y:S02]  /*08d0*/  IADD3.X R13, PT, PT, RZ, R41, RZ, P1, !PT ;  /* 0x00000029ff0d7210 */ /* 0x000fe40000ffe4ff */
[-C--:B------:R-:W-:Y:S02]  /*08e0*/  ISETP.GE.AND P0, PT, R49, R55.reuse, PT ;  /* 0x000000373100720c */ /* 0x080fe40003f06270 */
[-C--:B------:R-:W-:Y:S02]  /*08f0*/  ISETP.GE.AND P1, PT, R50, R55.reuse, PT ;  /* 0x000000373200720c */ /* 0x080fe40003f26270 */
[----:B------:R-:W-:Y:S01]  /*0900*/  IADD3.X R20, PT, PT, RZ, R20, RZ, P2, !PT ;  /* 0x00000014ff147210 */ /* 0x000fe200017fe4ff */
[----:B------:R-:W2:Y:S01]  /*0910*/  @!P4 LDG.E.U16 R7, desc[UR16][R4.64] ;  /* 0x000000100407c981 */ /* 0x000ea2000c1e1500 */
[----:B------:R-:W-:Y:S02]  /*0920*/  ISETP.GE.AND P2, PT, R51, R55, PT ;  /* 0x000000373300720c */ /* 0x000fe40003f46270 */
[----:B------:R-:W-:Y:S01]  /*0930*/  IADD3.X R11, PT, PT, RZ, R11, RZ, P3, !PT ;  /* 0x0000000bff0b7210 */ /* 0x000fe20001ffe4ff */
[----:B------:R-:W3:Y:S01]  /*0940*/  @!P6 LDG.E.U16 R0, desc[UR16][R4.64+0x40] ;  /* 0x000040100400e981 */ /* 0x000ee2000c1e1500 */
[----:B------:R-:W-:-:S02]  /*0950*/  P2R R81, PR, RZ, 0x10 ;  /* 0x00000010ff517803 */ /* 0x000fc40000000000 */
[-C--:B------:R-:W-:Y:S01]  /*0960*/  ISETP.GE.AND P3, PT, R52, R55.reuse, PT ;  /* 0x000000373400720c */ /* 0x080fe20003f66270 */
[----:B------:R-:W4:Y:S01]  /*0970*/  @!P0 LDG.E.U16 R2, desc[UR16][R4.64+0xc0] ;  /* 0x0000c01004028981 */ /* 0x000f22000c1e1500 */
[----:B------:R-:W-:Y:S02]  /*0980*/  ISETP.GE.AND P4, PT, R53, R55, PT ;  /* 0x000000373500720c */ /* 0x000fe40003f86270 */
[----:B------:R-:W-:Y:S01]  /*0990*/  PRMT R21, RZ, 0x7610, R21 ;  /* 0x00007610ff157816 */ /* 0x000fe20000000015 */
[----:B------:R-:W4:Y:S01]  /*09a0*/  @!P1 LDG.E.U16 R25, desc[UR16][R4.64+0x100] ;  /* 0x0001001004199981 */ /* 0x000f22000c1e1500 */
[----:B------:R-:W-:Y:S01]  /*09b0*/  PRMT R6, RZ, 0x7610, R6 ;  /* 0x00007610ff067816 */ /* 0x000fe20000000006 */
[----:B------:R-:W0:Y:S01]  /*09c0*/  S2R R65, SR_LANEID ;  /* 0x0000000000417919 */ /* 0x000e220000000000 */
[----:B------:R-:W1:Y:S01]  /*09d0*/  S2UR UR6, SR_CgaCtaId ;  /* 0x00000000000679c3 */ /* 0x000e620000008800 */
[----:B------:R-:W-:Y:S01]  /*09e0*/  UMOV UR4, 0x400 ;  /* 0x0000040000047882 */ /* 0x000fe20000000000 */
[----:B------:R-:W-:Y:S01]  /*09f0*/  P2R R70, PR, RZ, 0x40 ;  /* 0x00000040ff467803 */ /* 0x000fe20000000000 */
[----:B------:R-:W4:Y:S01]  /*0a00*/  @!P5 LDG.E.U16 R21, desc[UR16][R4.64+0x80] ;  /* 0x000080100415d981 */ /* 0x000f22000c1e1500 */
[----:B------:R-:W-:-:S02]  /*0a10*/  PRMT R67, RZ, 0x7610, R67 ;  /* 0x00007610ff437816 */ /* 0x000fc40000000043 */
[----:B------:R-:W-:Y:S01]  /*0a20*/  PRMT R69, RZ, 0x7610, R69 ;  /* 0x00007610ff457816 */ /* 0x000fe20000000045 */
[----:B------:R-:W4:Y:S01]  /*0a30*/  @!P2 LDG.E.U16 R6, desc[UR16][R4.64+0x140] ;  /* 0x000140100406a981 */ /* 0x000f22000c1e1500 */
[----:B------:R-:W-:Y:S02]  /*0a40*/  PRMT R71, RZ, 0x7610, R71 ;  /* 0x00007610ff477816 */ /* 0x000fe40000000047 */
[----:B------:R-:W-:Y:S01]  /*0a50*/  PRMT R66, RZ, 0x7610, R66 ;  /* 0x00007610ff427816 */ /* 0x000fe20000000042 */
[----:B------:R-:W4:Y:S01]  /*0a60*/  @!P3 LDG.E.U16 R27, desc[UR16][R4.64+0x180] ;  /* 0x00018010041bb981 */ /* 0x000f22000c1e1500 */
[----:B------:R-:W-:Y:S02]  /*0a70*/  PRMT R68, RZ, 0x7610, R68 ;  /* 0x00007610ff447816 */ /* 0x000fe40000000044 */
[----:B------:R-:W-:Y:S01]  /*0a80*/  PRMT R73, RZ, 0x7610, R73 ;  /* 0x00007610ff497816 */ /* 0x000fe20000000049 */
[----:B------:R0:W4:Y:S01]  /*0a90*/  @!P4 LDG.E.U16 R8, desc[UR16][R4.64+0x1c0] ;  /* 0x0001c0100408c981 */ /* 0x000122000c1e1500 */
[----:B------:R-:W-:-:S02]  /*0aa0*/  PRMT R75, RZ, 0x7610, R75 ;  /* 0x00007610ff4b7816 */ /* 0x000fc4000000004b */
[----:B------:R-:W-:Y:S02]  /*0ab0*/  PRMT R72, RZ, 0x7610, R72 ;  /* 0x00007610ff487816 */ /* 0x000fe40000000048 */
[----:B------:R-:W-:Y:S02]  /*0ac0*/  PRMT R77, RZ, 0x7610, R77 ;  /* 0x00007610ff4d7816 */ /* 0x000fe4000000004d */
[----:B------:R-:W-:Y:S01]  /*0ad0*/  PRMT R74, RZ, 0x7610, R74 ;  /* 0x00007610ff4a7816 */ /* 0x000fe2000000004a */
[----:B-1----:R-:W-:Y:S01]  /*0ae0*/  ULEA UR6, UR6, UR4, 0x18 ;  /* 0x0000000406067291 */ /* 0x002fe2000f8ec0ff */
[----:B------:R-:W-:Y:S02]  /*0af0*/  PRMT R79, RZ, 0x7610, R79 ;  /* 0x00007610ff4f7816 */ /* 0x000fe4000000004f */
[----:B------:R-:W-:Y:S02]  /*0b00*/  PRMT R76, RZ, 0x7610, R76 ;  /* 0x00007610ff4c7816 */ /* 0x000fe4000000004c */
[----:B------:R-:W-:-:S02]  /*0b10*/  P2R R85, PR, RZ, 0x20 ;  /* 0x00000020ff557803 */ /* 0x000fc40000000000 */
[C---:B0-----:R-:W-:Y:S02]  /*0b20*/  IADD3 R24, PT, PT, R65.reuse, 0x20, RZ ;  /* 0x0000002041187810 */ /* 0x041fe40007ffe0ff */
[C---:B------:R-:W-:Y:S02]  /*0b30*/  IADD3 R26, PT, PT, R65.reuse, 0x40, RZ ;  /* 0x00000040411a7810 */ /* 0x040fe40007ffe0ff */
[-C--:B------:R-:W-:Y:S02]  /*0b40*/  LEA.HI.SX32 R56, R65, R65.reuse, 0x1b ;  /* 0x0000004141387211 */ /* 0x080fe400078fdaff */
[-C--:B------:R-:W-:Y:S02]  /*0b50*/  LEA.HI.SX32 R24, R24, R65.reuse, 0x1b ;  /* 0x0000004118187211 */ /* 0x080fe400078fdaff */
[----:B------:R-:W-:Y:S02]  /*0b60*/  LEA.HI.SX32 R26, R26, R65, 0x1b ;  /* 0x000000411a1a7211 */ /* 0x000fe400078fdaff */
[----:B------:R-:W-:-:S02]  /*0b70*/  LEA R56, R56, UR6, 0x1 ;  /* 0x0000000638387c11 */ /* 0x000fc4000f8e08ff */
[----:B------:R-:W-:Y:S02]  /*0b80*/  LEA R57, R24, UR6, 0x1 ;  /* 0x0000000618397c11 */ /* 0x000fe4000f8e08ff */
[C---:B------:R-:W-:Y:S02]  /*0b90*/  IADD3 R4, PT, PT, R65.reuse, 0x60, RZ ;  /* 0x0000006041047810 */ /* 0x040fe40007ffe0ff */
[----:B------:R-:W-:Y:S02]  /*0ba0*/  LEA R58, R26, UR6, 0x1 ;  /* 0x000000061a3a7c11 */ /* 0x000fe4000f8e08ff */
[C---:B------:R-:W-:Y:S02]  /*0bb0*/  IADD3 R24, PT, PT, R65.reuse, 0x80, RZ ;  /* 0x0000008041187810 */ /* 0x040fe40007ffe0ff */
[C---:B------:R-:W-:Y:S02]  /*0bc0*/  IADD3 R26, PT, PT, R65.reuse, 0xa0, RZ ;  /* 0x000000a0411a7810 */ /* 0x040fe40007ffe0ff */
[----:B------:R-:W-:-:S02]  /*0bd0*/  IADD3 R60, PT, PT, R65, 0xc0, RZ ;  /* 0x000000c0413c7810 */ /* 0x000fc40007ffe0ff */
[----:B------:R-:W-:Y:S02]  /*0be0*/  IADD3 R64, PT, PT, R65, 0xe0, RZ ;  /* 0x000000e041407810 */ /* 0x000fe40007ffe0ff */
[-C--:B------:R-:W-:Y:S02]  /*0bf0*/  LEA.HI.SX32 R4, R4, R65.reuse, 0x1b ;  /* 0x0000004104047211 */ /* 0x080fe400078fdaff */
[-C--:B------:R-:W-:Y:S02]  /*0c00*/  LEA.HI.SX32 R24, R24, R65.reuse, 0x1b ;  /* 0x0000004118187211 */ /* 0x080fe400078fdaff */
[-C--:B------:R-:W-:Y:S02]  /*0c10*/  LEA.HI.SX32 R26, R26, R65.reuse, 0x1b ;  /* 0x000000411a1a7211 */ /* 0x080fe400078fdaff */
[-C--:B------:R-:W-:Y:S02]  /*0c20*/  LEA.HI.SX32 R62, R60, R65.reuse, 0x1b ;  /* 0x000000413c3e7211 */ /* 0x080fe400078fdaff */
[----:B------:R-:W-:-:S02]  /*0c30*/  LEA.HI.SX32 R63, R64, R65, 0x1b ;  /* 0x00000041403f7211 */ /* 0x000fc400078fdaff */
[----:B------:R-:W-:Y:S02]  /*0c40*/  LEA R59, R4, UR6, 0x1 ;  /* 0x00000006043b7c11 */ /* 0x000fe4000f8e08ff */
[----:B------:R-:W-:Y:S02]  /*0c50*/  LEA R60, R24, UR6, 0x1 ;  /* 0x00000006183c7c11 */ /* 0x000fe4000f8e08ff */
[----:B------:R-:W-:Y:S02]  /*0c60*/  LEA R61, R26, UR6, 0x1 ;  /* 0x000000061a3d7c11 */ /* 0x000fe4000f8e08ff */
[----:B------:R-:W-:Y:S02]  /*0c70*/  LEA R62, R62, UR6, 0x1 ;  /* 0x000000063e3e7c11 */ /* 0x000fe4000f8e08ff */
[----:B------:R-:W-:Y:S02]  /*0c80*/  LEA R63, R63, UR6, 0x1 ;  /* 0x000000063f3f7c11 */ /* 0x000fe4000f8e08ff */
[----:B------:R-:W-:-:S02]  /*0c90*/  ISETP.NE.AND P6, PT, R81, RZ, PT ;  /* 0x000000ff5100720c */ /* 0x000fc40003fc5270 */
[----:B------:R-:W-:Y:S02]  /*0ca0*/  PRMT R24, RZ, 0x7610, R24 ;  /* 0x00007610ff187816 */ /* 0x000fe40000000018 */
[----:B------:R-:W-:Y:S01]  /*0cb0*/  PRMT R26, RZ, 0x7610, R26 ;  /* 0x00007610ff1a7816 */ /* 0x000fe2000000001a */
[----:B--2---:R-:W-:Y:S04]  /*0cc0*/  STS.U16 [R56], R7 ;  /* 0x0000000738007388 */ /* 0x004fe80000000400 */
[----:B---3--:R0:W-:Y:S02]  /*0cd0*/  STS.U16 [R57+0x40], R0 ;  /* 0x0000400039007388 */ /* 0x0081e40000000400 */
[----:B0-----:R-:W-:-:S04]  /*0ce0*/  SHF.L.U32 R0, R65, 0x3, RZ ;  /* 0x0000000341007819 */ /* 0x001fc800000006ff */
[----:B------:R-:W-:Y:S01]  /*0cf0*/  LEA.HI.SX32 R64, R0, R0, 0x1b ;  /* 0x0000000000407211 */ /* 0x000fe200078fdaff */
[----:B----4-:R-:W-:Y:S03]  /*0d00*/  STS.U16 [R58+0x80], R21 ;  /* 0x000080153a007388 */ /* 0x010fe60000000400 */
[----:B------:R-:W-:Y:S01]  /*0d10*/  LEA R64, R64, UR6, 0x1 ;  /* 0x0000000640407c11 */ /* 0x000fe2000f8e08ff */
        /* <DEDUP_REMOVED lines=26> */
[----:B------:R-:W-:Y:S02]  /*0ec0*/  ISETP.NE.AND P6, PT, R81, RZ, PT ;  /* 0x000000ff5100720c */ /* 0x000fe40003fc5270 */
[----:B------:R-:W-:Y:S01]  /*0ed0*/  PRMT R70, RZ, 0x7610, R70 ;  /* 0x00007610ff467816 */ /* 0x000fe20000000046 */
        /* <DEDUP_REMOVED lines=10> */
[----:B------:R-:W-:Y:S04]  /*0f80*/  LDS.U16 R25, [R64+0x2] ;  /* 0x0000020040197984 */ /* 0x000fe80000000400 */
[----:B------:R-:W-:Y:S04]  /*0f90*/  LDS.U16 R26, [R64+0x4] ;  /* 0x00000400401a7984 */ /* 0x000fe80000000400 */
[----:B------:R-:W-:Y:S04]  /*0fa0*/  LDS.U16 R27, [R64+0x6] ;  /* 0x00000600401b7984 */ /* 0x000fe80000000400 */
[----:B------:R-:W1:Y:S04]  /*0fb0*/  LDS.U16 R66, [R64+0x8] ;  /* 0x0000080040427984 */ /* 0x000e680000000400 */
[----:B------:R-:W2:Y:S04]  /*0fc0*/  LDS.U16 R67, [R64+0xa] ;  /* 0x00000a0040437984 */ /* 0x000ea80000000400 */
[----:B------:R-:W3:Y:S04]  /*0fd0*/  LDS.U16 R68, [R64+0xc] ;  /* 0x00000c0040447984 */ /* 0x000ee80000000400 */
[----:B------:R-:W4:Y:S01]  /*0fe0*/  LDS.U16 R69, [R64+0xe] ;  /* 0x00000e0040457984 */ /* 0x000f220000000400 */
[----:B------:R-:W-:Y:S06]  /*0ff0*/  BAR.SYNC.DEFER_BLOCKING 0x0 ;  /* 0x0000000000007b1d */ /* 0x000fec0000010000 */
[----:B------:R-:W4:Y:S01]  /*1000*/  @!P6 LDG.E.U16 R73, desc[UR16][R22.64] ;  /* 0x000000101649e981 */ /* 0x000f22000c1e1500 */
[----:B------:R-:W-:-:S03]  /*1010*/  ISETP.NE.AND P6, PT, R78, RZ, PT ;  /* 0x000000ff4e00720c */ /* 0x000fc60003fc5270 */
[----:B------:R-:W4:Y:S04]  /*1020*/  @!P5 LDG.E.U16 R75, desc[UR16][R22.64+0x80] ;  /* 0x00008010164bd981 */ /* 0x000f28000c1e1500 */
[----:B------:R-:W4:Y:S04]  /*1030*/  @!P0 LDG.E.U16 R72, desc[UR16][R22.64+0xc0] ;  /* 0x0000c01016488981 */ /* 0x000f28000c1e1500 */
[----:B------:R-:W4:Y:S04]  /*1040*/  @!P1 LDG.E.U16 R77, desc[UR16][R22.64+0x100] ;  /* 0x00010010164d9981 */ /* 0x000f28000c1e1500 */
[----:B------:R-:W4:Y:S04]  /*1050*/  @!P6 LDG.E.U16 R70, desc[UR16][R22.64+0x40] ;  /* 0x000040101646e981 */ /* 0x000f28000c1e1500 */
[----:B------:R-:W4:Y:S04]  /*1060*/  @!P2 LDG.E.U16 R74, desc[UR16][R22.64+0x140] ;  /* 0x00014010164aa981 */ /* 0x000f28000c1e1500 */
[----:B------:R-:W4:Y:S04]  /*1070*/  @!P3 LDG.E.U16 R79, desc[UR16][R22.64+0x180] ;  /* 0x00018010164fb981 */ /* 0x000f28000c1e1500 */
[----:B------:R2:W4:Y:S01]  /*1080*/  @!P4 LDG.E.U16 R76, desc[UR16][R22.64+0x1c0] ;  /* 0x0001c010164cc981 */ /* 0x000522000c1e1500 */
[----:B0-----:R-:W-:-:S02]  /*1090*/  HADD2.F32 R24, -RZ, R24.H0_H0 ;  /* 0x20000018ff187230 */ /* 0x001fc40000004100 */
[----:B-1----:R-:W-:-:S03]  /*10a0*/  HADD2.F32 R80, -RZ, R66.H0_H0 ;  /* 0x20000042ff507230 */ /* 0x002fc60000004100 */
[----:B-----5:R-:W-:-:S05]  /*10b0*/  FADD.FTZ R66, R24, R29 ;  /* 0x0000001d18427221 */ /* 0x020fca0000010000 */
[----:B------:R-:W-:Y:S01]  /*10c0*/  FSETP.GTU.FTZ.AND P5, PT, R66, 20, PT ;  /* 0x41a000004200780b */ /* 0x000fe20003fbc000 */
[----:B------:R-:W-:Y:S02]  /*10d0*/  HADD2.F32 R78, -RZ, R25.H0_H0 ;  /* 0x20000019ff4e7230 */ /* 0x000fe40000004100 */
[----:B------:R-:W-:Y:S02]  /*10e0*/  HADD2.F32 R26, -RZ, R26.H0_H0 ;  /* 0x2000001aff1a7230 */ /* 0x000fe40000004100 */
[----:B--2---:R-:W-:Y:S02]  /*10f0*/  HADD2.F32 R22, -RZ, R27.H0_H0 ;  /* 0x2000001bff167230 */ /* 0x004fe40000004100 */
[----:B------:R-:W-:Y:S02]  /*1100*/  HADD2.F32 R82, -RZ, R67.H0_H0 ;  /* 0x20000043ff527230 */ /* 0x000fe40000004100 */
[----:B---3--:R-:W-:Y:S02]  /*1110*/  HADD2.F32 R84, -RZ, R68.H0_H0 ;  /* 0x20000044ff547230 */ /* 0x008fe40000004100 */
[----:B----4-:R-:W-:Y:S01]  /*1120*/  HADD2.F32 R86, -RZ, R69.H0_H0 ;  /* 0x20000045ff567230 */ /* 0x010fe20000004100 */
[----:B------:R-:W-:Y:S01]  /*1130*/  BSSY.RECONVERGENT B0, `(.L_x_15453) ;  /* 0x0000030000007945 */ /* 0x000fe20003800200 */
[--C-:B------:R-:W-:Y:S01]  /*1140*/  FADD.FTZ R68, R78, R29.reuse ;  /* 0x0000001d4e447221 */ /* 0x100fe20000010000 */
[--C-:B------:R-:W-:Y:S01]  /*1150*/  FADD.FTZ R78, R84, R29.reuse ;  /* 0x0000001d544e7221 */ /* 0x100fe20000010000 */
[----:B------:R-:W-:Y:S04]  /*1160*/  STS.U16 [R56], R73 ;  /* 0x0000004938007388 */ /* 0x000fe80000000400 */
[----:B------:R0:W-:Y:S04]  /*1170*/  STS.U16 [R57+0x40], R70 ;  /* 0x0000404639007388 */ /* 0x0001e80000000400 */
[----:B------:R-:W-:Y:S04]  /*1180*/  STS.U16 [R58+0x80], R75 ;  /* 0x0000804b3a007388 */ /* 0x000fe80000000400 */
[----:B------:R-:W-:Y:S04]  /*1190*/  STS.U16 [R59+0xc0], R72 ;  /* 0x0000c0483b007388 */ /* 0x000fe80000000400 */
[----:B------:R-:W-:Y:S04]  /*11a0*/  STS.U16 [R60+0x100], R77 ;  /* 0x0001004d3c007388 */ /* 0x000fe80000000400 */
[----:B------:R1:W-:Y:S04]  /*11b0*/  STS.U16 [R61+0x140], R74 ;  /* 0x0001404a3d007388 */ /* 0x0003e80000000400 */
[----:B------:R-:W-:Y:S04]  /*11c0*/  STS.U16 [R62+0x180], R79 ;  /* 0x0001804f3e007388 */ /* 0x000fe80000000400 */
[----:B------:R2:W-:Y:S01]  /*11d0*/  STS.U16 [R63+0x1c0], R76 ;  /* 0x0001c04c3f007388 */ /* 0x0005e20000000400 */
[--C-:B0-----:R-:W-:Y:S01]  /*11e0*/  FADD.FTZ R70, R26, R29.reuse ;  /* 0x0000001d1a467221 */ /* 0x101fe20000010000 */
[--C-:B-1----:R-:W-:Y:S01]  /*11f0*/  FADD.FTZ R74, R80, R29.reuse ;  /* 0x0000001d504a7221 */ /* 0x102fe20000010000 */
[--C-:B------:R-:W-:Y:S01]  /*1200*/  FADD.FTZ R72, R22, R29.reuse ;  /* 0x0000001d16487221 */ /* 0x100fe20000010000 */
[--C-:B------:R-:W-:Y:S01]  /*1210*/  FADD.FTZ R80, R86, R29.reuse ;  /* 0x0000001d56507221 */ /* 0x100fe20000010000 */
[----:B--2---:R-:W-:Y:S01]  /*1220*/  FADD.FTZ R76, R82, R29 ;  /* 0x0000001d524c7221 */ /* 0x004fe20000010000 */
[----:B------:R-:W-:Y:S01]  /*1230*/  NOP ;  /* 0x0000000000007918 */ /* 0x000fe20000000000 */
[----:B------:R-:W-:Y:S05]  /*1240*/  @P5 BRA `(.L_x_15454) ;  /* 0x0000000000785947 */ /* 0x000fea0003800000 */
        /* <DEDUP_REMOVED lines=30> */
.L_x_15454:
[----:B------:R-:W-:Y:S05]  /*1430*/  BSYNC.RECONVERGENT B0 ;  /* 0x0000000000007941 */ /* 0x000fea0003800200 */
.L_x_15453:
[----:B------:R-:W-:Y:S01]  /*1440*/  FSETP.GTU.FTZ.AND P5, PT, R68, 20, PT ;  /* 0x41a000004400780b */ /* 0x000fe20003fbc000 */
[----:B------:R-:W-:-:S12]  /*1450*/  BSSY.RECONVERGENT B0, `(.L_x_15455) ;  /* 0x0000020000007945 */ /* 0x000fd80003800200 */
        /* <DEDUP_REMOVED lines=31> */
.L_x_15456:
[----:B------:R-:W-:Y:S05]  /*1650*/  BSYNC.RECONVERGENT B0 ;  /* 0x0000000000007941 */ /* 0x000fea0003800200 */
.L_x_15455:
        /* <DEDUP_REMOVED lines=33> */
.L_x_15458:
[----:B------:R-:W-:Y:S05]  /*1870*/  BSYNC.RECONVERGENT B0 ;  /* 0x0000000000007941 */ /* 0x000fea0003800200 */
.L_x_15457:
        /* <DEDUP_REMOVED lines=33> */
.L_x_15460:
[----:B------:R-:W-:Y:S05]  /*1a90*/  BSYNC.RECONVERGENT B0 ;  /* 0x0000000000007941 */ /* 0x000fea0003800200 */
.L_x_15459:
        /* <DEDUP_REMOVED lines=33> */
.L_x_15462:
[----:B------:R-:W-:Y:S05]  /*1cb0*/  BSYNC.RECONVERGENT B0 ;  /* 0x0000000000007941 */ /* 0x000fea0003800200 */
.L_x_15461:
        /* <DEDUP_REMOVED lines=33> */
.L_x_15464:
[----:B------:R-:W-:Y:S05]  /*1ed0*/  BSYNC.RECONVERGENT B0 ;  /* 0x0000000000007941 */ /* 0x000fea0003800200 */
.L_x_15463:
        /* <DEDUP_REMOVED lines=33> */
.L_x_15466:
[----:B------:R-:W-:Y:S05]  /*20f0*/  BSYNC.RECONVERGENT B0 ;  /* 0x0000000000007941 */ /* 0x000fea0003800200 */
.L_x_15465:
        /* <DEDUP_REMOVED lines=33> */
.L_x_15468:
[----:B------:R-:W-:Y:S05]  /*2310*/  BSYNC.RECONVERGENT B0 ;  /* 0x0000000000007941 */ /* 0x000fea0003800200 */
.L_x_15467:
[----:B------:R-:W0:Y:S01]  /*2320*/  LDCU.64 UR8, c[0x0][0x488] ;  /* 0x00009100ff0877ac */ /* 0x000e220008000a00 */
[----:B------:R-:W1:Y:S01]  /*2330*/  LDS.U16 R26, [R64+0x8] ;  /* 0x00000800401a7984 */ /* 0x000e620000000400 */
[----:B------:R-:W-:Y:S01]  /*2340*/  P2R R79, PR, RZ, 0x10 ;  /* 0x00000010ff4f7803 */ /* 0x000fe20000000000 */
[----:B------:R-:W2:Y:S01]  /*2350*/  LDC.64 R114, c[0x0][0x508] ;  /* 0x00014200ff727b82 */ /* 0x000ea20000000a00 */
[----:B------:R-:W-:Y:S01]  /*2360*/  ISETP.NE.AND P4, PT, R81, RZ, PT ;  /* 0x000000ff5100720c */ /* 0x000fe20003f85270 */
[----:B------:R-:W-:Y:S01]  /*2370*/  LDS.U16 R27, [R64+0xa] ;  /* 0x00000a00401b7984 */ /* 0x000fe20000000400 */
[----:B------:R-:W-:Y:S01]  /*2380*/  PRMT R71, RZ, 0x7610, R71 ;  /* 0x00007610ff477816 */ /* 0x000fe20000000047 */
[----:B------:R-:W3:Y:S01]  /*2390*/  LDCU.64 UR10, c[0x0][0x558] ;  /* 0x0000ab00ff0a77ac */ /* 0x000ee20008000a00 */
[----:B------:R-:W-:Y:S01]  /*23a0*/  ISETP.NE.AND P6, PT, R85, RZ, PT ;  /* 0x000000ff5500720c */ /* 0x000fe20003fc5270 */
[----:B------:R-:W-:Y:S01]  /*23b0*/  LDS.U16 R67, [R64+0xc] ;  /* 0x00000c0040437984 */ /* 0x000fe20000000400 */
[----:B------:R-:W-:-:S02]  /*23c0*/  PRMT R82, RZ, 0x7610, R82 ;  /* 0x00007610ff527816 */ /* 0x000fc40000000052 */
[----:B------:R-:W-:Y:S01]  /*23d0*/  PRMT R73, RZ, 0x7610, R73 ;  /* 0x00007610ff497816 */ /* 0x000fe20000000049 */
[----:B------:R-:W-:Y:S01]  /*23e0*/  LDS.U16 R69, [R64+0xe] ;  /* 0x00000e0040457984 */ /* 0x000fe20000000400 */
[----:B------:R-:W-:Y:S02]  /*23f0*/  PRMT R84, RZ, 0x7610, R84 ;  /* 0x00007610ff547816 */ /* 0x000fe40000000054 */
[----:B------:R-:W-:Y:S02]  /*2400*/  PRMT R75, RZ, 0x7610, R75 ;  /* 0x00007610ff4b7816 */ /* 0x000fe4000000004b */
[C---:B0-----:R-:W-:Y:S02]  /*2410*/  LEA R22, P5, R9.reuse, UR8, 0x1 ;  /* 0x0000000809167c11 */ /* 0x041fe4000f8a08ff */
[----:B------:R-:W-:Y:S02]  /*2420*/  PRMT R86, RZ, 0x7610, R86 ;  /* 0x00007610ff567816 */ /* 0x000fe40000000056 */
[----:B------:R-:W-:Y:S01]  /*2430*/  LEA.HI.X R23, R9, UR9, R20, 0x1, P5 ;  /* 0x0000000909177c11 */ /* 0x000fe2000a8f0c14 */
[----:B------:R-:W0:Y:S01]  /*2440*/  LDCU.64 UR8, c[0x0][0x478] ;  /* 0x00008f00ff0877ac */ /* 0x000e220008000a00 */
[----:B------:R-:W-:Y:S01]  /*2450*/  LDS.U16 R9, [R64] ;  /* 0x0000000040097984 */ /* 0x000fe20000000400 */
[----:B------:R-:W-:-:S02]  /*2460*/  PRMT R77, RZ, 0x7610, R77 ;  /* 0x00007610ff4d7816 */ /* 0x000fc4000000004d */
[----:B------:R-:W-:Y:S01]  /*2470*/  PRMT R88, RZ, 0x7610, R88 ;  /* 0x00007610ff587816 */ /* 0x000fe20000000058 */
[----:B------:R-:W-:Y:S01]  /*2480*/  LDS.U16 R20, [R64+0x6] ;  /* 0x0000060040147984 */ /* 0x000fe20000000400 */
[----:B0-----:R-:W-:-:S04]  /*2490*/  LEA R24, P5, R10, UR8, 0x1 ;  /* 0x000000080a187c11 */ /* 0x001fc8000f8a08ff */
[----:B------:R-:W-:Y:S02]  /*24a0*/  LEA.HI.X R25, R10, UR9, R11, 0x1, P5 ;  /* 0x000000090a197c11 */ /* 0x000fe4000a8f0c0b */
[----:B------:R-:W-:Y:S01]  /*24b0*/  PRMT R87, RZ, 0x7610, R87 ;  /* 0x00007610ff577816 */ /* 0x000fe20000000057 */
[----:B------:R-:W-:Y:S01]  /*24c0*/  LDS.U16 R10, [R64+0x2] ;  /* 0x00000200400a7984 */ /* 0x000fe20000000400 */
[----:B------:R-:W-:Y:S02]  /*24d0*/  ISETP.NE.AND P5, PT, R83, RZ, PT ;  /* 0x000000ff5300720c */ /* 0x000fe40003fa5270 */
[----:B------:R-:W-:Y:S01]  /*24e0*/  PRMT R89, RZ, 0x7610, R89 ;  /* 0x00007610ff597816 */ /* 0x000fe20000000059 */
[----:B------:R-:W-:Y:S01]  /*24f0*/  LDS.U16 R11, [R64+0x4] ;  /* 0x00000400400b7984 */ /* 0x000fe20000000400 */
[----:B-1----:R-:W-:Y:S01]  /*2500*/  HADD2.F32 R26, -RZ, R26.H0_H0 ;  /* 0x2000001aff1a7230 */ /* 0x002fe20000004100 */
[----:B------:R-:W0:Y:S01]  /*2510*/  LDCU.64 UR8, c[0x0][0x510] ;  /* 0x0000a200ff0877ac */ /* 0x000e220008000a00 */
[----:B------:R-:W-:Y:S06]  /*2520*/  BAR.SYNC.DEFER_BLOCKING 0x0 ;  /* 0x0000000000007b1d */ /* 0x000fec0000010000 */
[----:B------:R-:W4:Y:S01]  /*2530*/  @!P4 LDG.E.U16 R71, desc[UR16][R22.64] ;  /* 0x000000101647c981 */ /* 0x000f22000c1e1500 */
[----:B------:R-:W-:-:S03]  /*2540*/  ISETP.NE.AND P4, PT, R79, RZ, PT ;  /* 0x000000ff4f00720c */ /* 0x000fc60003f85270 */
[----:B------:R-:W5:Y:S01]  /*2550*/  @!P5 LDG.E.U16 R82, desc[UR16][R22.64+0x40] ;  /* 0x000040101652d981 */ /* 0x000f62000c1e1500 */
[----:B------:R-:W-:Y:S02]  /*2560*/  P2R R85, PR, RZ, 0x20 ;  /* 0x00000020ff557803 */ /* 0x000fe40000000000 */
[----:B------:R-:W-:Y:S01]  /*2570*/  ISETP.NE.AND P5, PT, R81, RZ, PT ;  /* 0x000000ff5100720c */ /* 0x000fe20003fa5270 */
[----:B------:R-:W3:Y:S04]  /*2580*/  @!P6 LDG.E.U16 R73, desc[UR16][R22.64+0x80] ;  /* 0x000080101649e981 */ /* 0x000ee8000c1e1500 */
[----:B------:R-:W2:Y:S04]  /*2590*/  @!P0 LDG.E.U16 R84, desc[UR16][R22.64+0xc0] ;  /* 0x0000c01016548981 */ /* 0x000ea8000c1e1500 */
[----:B------:R-:W2:Y:S04]  /*25a0*/  @!P1 LDG.E.U16 R75, desc[UR16][R22.64+0x100] ;  /* 0x00010010164b9981 */ /* 0x000ea8000c1e1500 */
[----:B------:R-:W2:Y:S04]  /*25b0*/  @!P2 LDG.E.U16 R86, desc[UR16][R22.64+0x140] ;  /* 0x000140101656a981 */ /* 0x000ea8000c1e1500 */
[----:B------:R-:W2:Y:S04]  /*25c0*/  @!P3 LDG.E.U16 R77, desc[UR16][R22.64+0x180] ;  /* 0x00018010164db981 */ /* 0x000ea8000c1e1500 */
[----:B------:R-:W2:Y:S01]  /*25d0*/  @!P4 LDG.E.U16 R88, desc[UR16][R22.64+0x1c0] ;  /* 0x0001c0101658c981 */ /* 0x000ea2000c1e1500 */
[----:B------:R-:W-:-:S03]  /*25e0*/  PRMT R83, RZ, 0x7610, R83 ;  /* 0x00007610ff537816 */ /* 0x000fc60000000053 */
[----:B----4-:R-:W-:Y:S04]  /*25f0*/  STS.U16 [R56], R71 ;  /* 0x0000004738007388 */ /* 0x010fe80000000400 */
[----:B-----5:R1:W-:Y:S04]  /*2600*/  STS.U16 [R57+0x40], R82 ;  /* 0x0000405239007388 */ /* 0x0203e80000000400 */
[----:B---3--:R-:W-:Y:S04]  /*2610*/  STS.U16 [R58+0x80], R73 ;  /* 0x000080493a007388 */ /* 0x008fe80000000400 */
[----:B--2---:R2:W-:Y:S04]  /*2620*/  STS.U16 [R59+0xc0], R84 ;  /* 0x0000c0543b007388 */ /* 0x0045e80000000400 */
[----:B------:R-:W-:Y:S04]  /*2630*/  STS.U16 [R60+0x100], R75 ;  /* 0x0001004b3c007388 */ /* 0x000fe80000000400 */
[----:B------:R3:W-:Y:S04]  /*2640*/  STS.U16 [R61+0x140], R86 ;  /* 0x000140563d007388 */ /* 0x0007e80000000400 */
[----:B------:R-:W-:Y:S04]  /*2650*/  STS.U16 [R62+0x180], R77 ;  /* 0x0001804d3e007388 */ /* 0x000fe80000000400 */
[----:B------:R4:W-:Y:S01]  /*2660*/  STS.U16 [R63+0x1c0], R88 ;  /* 0x0001c0583f007388 */ /* 0x0009e20000000400 */
[----:B------:R-:W-:-:S03]  /*2670*/  NOP ;  /* 0x0000000000007918 */ /* 0x000fc60000000000 */
[----:B------:R-:W-:Y:S04]  /*2680*/  LDS.U16 R22, [R64] ;  /* 0x0000000040167984 */ /* 0x000fe80000000400 */
[----:B------:R-:W-:Y:S04]  /*2690*/  LDS.U16 R23, [R64+0x2] ;  /* 0x0000020040177984 */ /* 0x000fe80000000400 */
[----:B------:R-:W5:Y:S04]  /*26a0*/  LDS.U16 R71, [R64+0x4] ;  /* 0x0000040040477984 */ /* 0x000f680000000400 */
[----:B------:R-:W-:Y:S04]  /*26b0*/  LDS.U16 R73, [R64+0x6] ;  /* 0x0000060040497984 */ /* 0x000fe80000000400 */
[----:B------:R-:W-:Y:S04]  /*26c0*/  LDS.U16 R79, [R64+0x8] ;  /* 0x00000800404f7984 */ /* 0x000fe80000000400 */
[----:B------:R-:W0:Y:S04]  /*26d0*/  LDS.U16 R75, [R64+0xa] ;  /* 0x00000a00404b7984 */ /* 0x000e280000000400 */
[----:B------:R-:W0:Y:S04]  /*26e0*/  LDS.U16 R81, [R64+0xc] ;  /* 0x00000c0040517984 */ /* 0x000e280000000400 */
[----:B------:R-:W0:Y:S01]  /*26f0*/  LDS.U16 R77, [R64+0xe] ;  /* 0x00000e00404d7984 */ /* 0x000e220000000400 */
[----:B------:R-:W-:Y:S01]  /*2700*/  BAR.SYNC.DEFER_BLOCKING 0x0 ;  /* 0x0000000000007b1d */ /* 0x000fe20000010000 */
[----:B-1----:R-:W-:-:S02]  /*2710*/  PRMT R82, RZ, 0x7610, R82 ;  /* 0x00007610ff527816 */ /* 0x002fc40000000052 */
[----:B--2---:R-:W-:Y:S02]  /*2720*/  PRMT R84, RZ, 0x7610, R84 ;  /* 0x00007610ff547816 */ /* 0x004fe40000000054 */
[----:B---3--:R-:W-:Y:S02]  /*2730*/  PRMT R86, RZ, 0x7610, R86 ;  /* 0x00007610ff567816 */ /* 0x008fe40000000056 */
[----:B----4-:R-:W-:Y:S01]  /*2740*/  PRMT R88, RZ, 0x7610, R88 ;  /* 0x00007610ff587816 */ /* 0x010fe20000000058 */
[----:B------:R-:W2:Y:S01]  /*2750*/  @!P5 LDG.E.U16 R83, desc[UR16][R24.64] ;  /* 0x000000101853d981 */ /* 0x000ea2000c1e1500 */
[----:B------:R-:W-:Y:S02]  /*2760*/  ISETP.NE.AND P5, PT, R85, RZ, PT ;  /* 0x000000ff5500720c */ /* 0x000fe40003fa5270 */
[----:B------:R-:W-:Y:S01]  /*2770*/  PRMT R85, RZ, 0x7610, R85 ;  /* 0x00007610ff557816 */ /* 0x000fe20000000055 */
[----:B------:R-:W3:Y:S04]  /*2780*/  @!P0 LDG.E.U16 R84, desc[UR16][R24.64+0xc0] ;  /* 0x0000c01018548981 */ /* 0x000ee8000c1e1500 */
[----:B------:R-:W4:Y:S04]  /*2790*/  @!P1 LDG.E.U16 R87, desc[UR16][R24.64+0x100] ;  /* 0x0001001018579981 */ /* 0x000f28000c1e1500 */
[----:B------:R-:W3:Y:S04]  /*27a0*/  @!P6 LDG.E.U16 R85, desc[UR16][R24.64+0x80] ;  /* 0x000080101855e981 */ /* 0x000ee8000c1e1500 */
[----:B------:R-:W4:Y:S04]  /*27b0*/  @!P5 LDG.E.U16 R82, desc[UR16][R24.64+0x40] ;  /* 0x000040101852d981 */ /* 0x000f28000c1e1500 */
[----:B------:R-:W3:Y:S04]  /*27c0*/  @!P2 LDG.E.U16 R86, desc[UR16][R24.64+0x140] ;  /* 0x000140101856a981 */ /* 0x000ee8000c1e1500 */
[----:B------:R-:W3:Y:S04]  /*27d0*/  @!P3 LDG.E.U16 R89, desc[UR16][R24.64+0x180] ;  /* 0x000180101859b981 */ /* 0x000ee8000c1e1500 */
[----:B------:R1:W3:Y:S01]  /*27e0*/  @!P4 LDG.E.U16 R88, desc[UR16][R24.64+0x1c0] ;  /* 0x0001c0101858c981 */ /* 0x0002e2000c1e1500 */
[----:B-----5:R-:W-:-:S05]  /*27f0*/  HADD2.F32 R92, -RZ, R71.H0_H0 ;  /* 0x20000047ff5c7230 */ /* 0x020fca0000004100 */
[----:B-1----:R-:W-:-:S04]  /*2800*/  FMUL.FTZ R24, R92, -1.4426950216293334961 ;  /* 0xbfb8aa3b5c187820 */ /* 0x002fc80000410000 */
[----:B------:R-:W1:Y:S01]  /*2810*/  MUFU.EX2 R71, R24 ;  /* 0x0000001800477308 */ /* 0x000e620000000800 */
[----:B------:R-:W-:Y:S02]  /*2820*/  HADD2.F32 R91, -RZ, R23.H0_H0 ;  /* 0x20000017ff5b7230 */ /* 0x000fe40000004100 */
[----:B------:R-:W-:-:S03]  /*2830*/  HADD2.F32 R90, -RZ, R22.H0_H0 ;  /* 0x20000016ff5a7230 */ /* 0x000fc60000004100 */
[----:B------:R-:W-:Y:S01]  /*2840*/  FMUL.FTZ R23, R91, -1.4426950216293334961 ;  /* 0xbfb8aa3b5b177820 */ /* 0x000fe20000410000 */
[----:B0-----:R-:W-:Y:S02]  /*2850*/  HADD2.F32 R98, -RZ, R75.H0_H0 ;  /* 0x2000004bff627230 */ /* 0x001fe40000004100 */
[----:B------:R-:W-:Y:S01]  /*2860*/  FMUL.FTZ R22, R90, -1.4426950216293334961 ;  /* 0xbfb8aa3b5a167820 */ /* 0x000fe20000410000 */
[----:B------:R-:W0:Y:S01]  /*2870*/  MUFU.EX2 R25, R23 ;  /* 0x0000001700197308 */ /* 0x000e220000000800 */
[----:B------:R-:W-:Y:S02]  /*2880*/  HADD2.F32 R94, -RZ, R79.H0_H0 ;  /* 0x2000004fff5e7230 */ /* 0x000fe40000004100 */
[----:B------:R-:W-:Y:S02]  /*2890*/  HADD2.F32 R93, -RZ, R73.H0_H0 ;  /* 0x20000049ff5d7230 */ /* 0x000fe40000004100 */
[----:B------:R-:W5:Y:S01]  /*28a0*/  MUFU.EX2 R22, R22 ;  /* 0x0000001600167308 */ /* 0x000f620000000800 */
[----:B------:R-:W-:Y:S01]  /*28b0*/  FMUL.FTZ R75, R94, -1.4426950216293334961 ;  /* 0xbfb8aa3b5e4b7820 */ /* 0x000fe20000410000 */
[----:B------:R-:W-:-:S02]  /*28c0*/  HADD2.F32 R100, -RZ, R81.H0_H0 ;  /* 0x20000051ff647230 */ /* 0x000fc40000004100 */
[----:B------:R-:W-:Y:S01]  /*28d0*/  FMUL.FTZ R73, R93, -1.4426950216293334961 ;  /* 0xbfb8aa3b5d497820 */ /* 0x000fe20000410000 */
[----:B------:R-:W-:Y:S01]  /*28e0*/  HADD2.F32 R103, -RZ, R77.H0_H0 ;  /* 0x2000004dff677230 */ /* 0x000fe20000004100 */
[----:B------:R0:W-:Y:S01]  /*28f0*/  MUFU.EX2 R81, R75 ;  /* 0x0000004b00517308 */ /* 0x0001e20000000800 */
[----:B-1----:R-:W-:Y:S01]  /*2900*/  FADD.FTZ R77, R71, 1 ;  /* 0x3f800000474d7421 */ /* 0x002fe20000010000 */
[----:B0-----:R-:W-:Y:S01]  /*2910*/  FADD.FTZ R75, R25, 1 ;  /* 0x3f800000194b7421 */ /* 0x001fe20000010000 */
[----:B-----5:R-:W-:-:S04]  /*2920*/  FADD.FTZ R22, R22, 1 ;  /* 0x3f80000016167421 */ /* 0x020fc80000010000 */
[----:B------:R0:W-:Y:S02]  /*2930*/  MUFU.RCP R79, R22 ;  /* 0x00000016004f7308 */ /* 0x0001e40000001000 */
[----:B0-----:R-:W-:Y:S02]  /*2940*/  HADD2.F32 R22, -RZ, R10.H0_H0 ;  /* 0x2000000aff167230 */ /* 0x001fe40000004100 */
[----:B------:R-:W-:Y:S02]  /*2950*/  HADD2.F32 R9, -RZ, R9.H0_H0 ;  /* 0x20000009ff097230 */ /* 0x000fe40000004100 */
[----:B------:R-:W-:Y:S02]  /*2960*/  HADD2.F32 R20, -RZ, R20.H0_H0 ;  /* 0x20000014ff147230 */ /* 0x000fe40000004100 */
[----:B------:R-:W-:Y:S02]  /*2970*/  HADD2.F32 R27, -RZ, R27.H0_H0 ;  /* 0x2000001bff1b7230 */ /* 0x000fe40000004100 */
[----:B------:R-:W-:Y:S01]  /*2980*/  HADD2.F32 R69, -RZ, R69.H0_H0 ;  /* 0x20000045ff457230 */ /* 0x000fe20000004100 */
[----:B------:R-:W-:Y:S01]  /*2990*/  ISETP.NE.AND P1, PT, R36, RZ, PT ;  /* 0x000000ff2400720c */ /* 0x000fe20003f25270 */
[----:B--2---:R0:W-:Y:S04]  /*29a0*/  STS.U16 [R56], R83 ;  /* 0x0000005338007388 */ /* 0x0041e80000000400 */
[----:B----4-:R1:W-:Y:S04]  /*29b0*/  STS.U16 [R57+0x40], R82 ;  /* 0x0000405239007388 */ /* 0x0103e80000000400 */
[----:B---3--:R-:W-:Y:S04]  /*29c0*/  STS.U16 [R58+0x80], R85 ;  /* 0x000080553a007388 */ /* 0x008fe80000000400 */
[----:B------:R2:W-:Y:S04]  /*29d0*/  STS.U16 [R59+0xc0], R84 ;  /* 0x0000c0543b007388 */ /* 0x0005e80000000400 */
[----:B------:R3:W-:Y:S04]  /*29e0*/  STS.U16 [R60+0x100], R87 ;  /* 0x000100573c007388 */ /* 0x0007e80000000400 */
[----:B------:R-:W-:Y:S04]  /*29f0*/  STS.U16 [R61+0x140], R86 ;  /* 0x000140563d007388 */ /* 0x000fe80000000400 */
[----:B------:R-:W-:Y:S04]  /*2a00*/  STS.U16 [R62+0x180], R89 ;  /* 0x000180593e007388 */ /* 0x000fe80000000400 */
[----:B------:R-:W-:Y:S01]  /*2a10*/  STS.U16 [R63+0x1c0], R88 ;  /* 0x0001c0583f007388 */ /* 0x000fe20000000400 */
[----:B------:R-:W-:-:S03]  /*2a20*/  NOP ;  /* 0x0000000000007918 */ /* 0x000fc60000000000 */
[----:B------:R-:W4:Y:S01]  /*2a30*/  LDS.U16 R24, [R64+0x2] ;  /* 0x0000020040187984 */ /* 0x000f220000000400 */
[----:B0-----:R-:W-:-:S03]  /*2a40*/  FMUL.FTZ R83, R98, -1.4426950216293334961 ;  /* 0xbfb8aa3b62537820 */ /* 0x001fc60000410000 */
[----:B------:R-:W0:Y:S03]  /*2a50*/  LDS.U16 R23, [R64] ;  /* 0x0000000040177984 */ /* 0x000e260000000400 */
[----:B------:R-:W5:Y:S01]  /*2a60*/  MUFU.EX2 R83, R83 ;  /* 0x0000005300537308 */ /* 0x000f620000000800 */
[----:B------:R-:W0:Y:S03]  /*2a70*/  LDS.U16 R71, [R64+0x6] ;  /* 0x0000060040477984 */ /* 0x000e260000000400 */
[----:B-1----:R1:W3:Y:S01]  /*2a80*/  MUFU.EX2 R82, R73 ;  /* 0x0000004900527308 */ /* 0x0022e20000000800 */
[----:B------:R-:W0:Y:S03]  /*2a90*/  LDS.U16 R25, [R64+0x4] ;  /* 0x0000040040197984 */ /* 0x000e260000000400 */
[----:B--2---:R2:W4:Y:S01]  /*2aa0*/  MUFU.RCP R84, R75 ;  /* 0x0000004b00547308 */ /* 0x0045220000001000 */
[----:B------:R-:W-:Y:S01]  /*2ab0*/  FMUL.FTZ R85, R100, -1.4426950216293334961 ;  /* 0xbfb8aa3b64557820 */ /* 0x000fe20000410000 */
[----:B------:R-:W-:Y:S04]  /*2ac0*/  LDS.U16 R10, [R64+0xa] ;  /* 0x00000a00400a7984 */ /* 0x000fe80000000400 */
[----:B-1----:R-:W1:Y:S01]  /*2ad0*/  LDS.U16 R73, [R64+0x8] ;  /* 0x0000080040497984 */ /* 0x002e620000000400 */
[----:B-----5:R-:W-:Y:S01]  /*2ae0*/  FADD.FTZ R95, R83, 1 ;  /* 0x3f800000535f7421 */ /* 0x020fe20000010000 */
[----:B------:R5:W0:Y:S02]  /*2af0*/  MUFU.EX2 R96, R85 ;  /* 0x0000005500607308 */ /* 0x000a240000000800 */
[----:B--2---:R-:W2:Y:S02]  /*2b00*/  LDS.U16 R75, [R64+0xc] ;  /* 0x00000c00404b7984 */ /* 0x004ea40000000400 */
[----:B---3--:R3:W-:Y:S01]  /*2b10*/  MUFU.RCP R87, R77 ;  /* 0x0000004d00577308 */ /* 0x0087e20000001000 */
[----:B-----5:R-:W-:Y:S01]  /*2b20*/  FADD.FTZ R85, R82, 1 ;  /* 0x3f80000052557421 */ /* 0x020fe20000010000 */
[----:B----4-:R-:W-:-:S06]  /*2b30*/  HADD2.F32 R83, -RZ, R24.H0_H0 ;  /* 0x20000018ff537230 */ /* 0x010fcc0000004100 */
[----:B------:R4:W5:Y:S01]  /*2b40*/  MUFU.RCP R88, R85 ;  /* 0x0000005500587308 */ /* 0x0009620000001000 */
[----:B---3--:R-:W-:-:S04]  /*2b50*/  FMUL.FTZ R77, R22, R83 ;  /* 0x00000053164d7220 */ /* 0x008fc80000410000 */
[C---:B----4-:R-:W-:Y:S02]  /*2b60*/  FMUL.FTZ R85, R84.reuse, R77 ;  /* 0x0000004d54557220 */ /* 0x050fe40000410000 */
[----:B------:R-:W3:Y:S01]  /*2b70*/  LDS.U16 R77, [R64+0xe] ;  /* 0x00000e00404d7984 */ /* 0x000ee20000000400 */
[----:B------:R-:W-:Y:S01]  /*2b80*/  FMUL.FTZ R86, R103, -1.4426950216293334961 ;  /* 0xbfb8aa3b67567820 */ /* 0x000fe20000410000 */
[----:B------:R-:W-:Y:S01]  /*2b90*/  FADD.FTZ R89, R81, 1 ;  /* 0x3f80000051597421 */ /* 0x000fe20000010000 */
[----:B0-----:R-:W-:Y:S02]  /*2ba0*/  HADD2.F32 R81, -RZ, R23.H0_H0 ;  /* 0x20000017ff517230 */ /* 0x001fe40000004100 */
[----:B------:R0:W4:Y:S01]  /*2bb0*/  MUFU.EX2 R97, R86 ;  /* 0x0000005600617308 */ /* 0x0001220000000800 */
[----:B------:R-:W-:Y:S01]  /*2bc0*/  FADD.FTZ R23, -R79, 1 ;  /* 0x3f8000004f177421 */ /* 0x000fe20000010100 */
[----:B------:R-:W-:Y:S01]  /*2bd0*/  FADD.FTZ R82, -R84, 1 ;  /* 0x3f80000054527421 */ /* 0x000fe20000010100 */
[----:B------:R-:W-:Y:S01]  /*2be0*/  FMUL.FTZ R24, R9, R81 ;  /* 0x0000005109187220 */ /* 0x000fe20000410000 */
[----:B------:R-:W-:-:S02]  /*2bf0*/  HADD2.F32 R71, -RZ, R71.H0_H0 ;  /* 0x20000047ff477230 */ /* 0x000fc40000004100 */
[----:B------:R-:W-:Y:S01]  /*2c00*/  FFMA.FTZ R23, R90, R23, 1 ;  /* 0x3f8000005a177423 */ /* 0x000fe20000010017 */
[----:B------:R-:W-:Y:S01]  /*2c10*/  FMUL.FTZ R24, R79, R24 ;  /* 0x000000184f187220 */ /* 0x000fe20000410000 */
[----:B------:R-:W2:Y:S01]  /*2c20*/  MUFU.RCP R89, R89 ;  /* 0x0000005900597308 */ /* 0x000ea20000001000 */
[----:B0-----:R-:W-:Y:S01]  /*2c30*/  FFMA.FTZ R86, R91, R82, 1 ;  /* 0x3f8000005b567423 */ /* 0x001fe20000010052 */
[----:B------:R-:W-:Y:S02]  /*2c40*/  HADD2.F32 R25, -RZ, R25.H0_H0 ;  /* 0x20000019ff197230 */ /* 0x000fe40000004100 */
[----:B------:R-:W-:Y:S01]  /*2c50*/  FMUL.FTZ R82, R24, R23 ;  /* 0x0000001718527220 */ /* 0x000fe20000410000 */
[----:B------:R-:W-:Y:S02]  /*2c60*/  HADD2.F32 R23, -RZ, R11.H0_H0 ;  /* 0x2000000bff177230 */ /* 0x000fe40000004100 */
[----:B------:R-:W-:Y:S01]  /*2c70*/  FMUL.FTZ R85, R85, R86 ;  /* 0x0000005655557220 */ /* 0x000fe20000410000 */
[----:B------:R1:W0:Y:S01]  /*2c80*/  MUFU.RCP R99, R95 ;  /* 0x0000005f00637308 */ /* 0x0002220000001000 */
[----:B-----5:R-:W-:Y:S01]  /*2c90*/  FADD.FTZ R86, -R88, 1 ;  /* 0x3f80000058567421 */ /* 0x020fe20000010100 */
[----:B------:R-:W-:Y:S01]  /*2ca0*/  FADD.FTZ R96, R96, 1 ;  /* 0x3f80000060607421 */ /* 0x000fe20000010000 */
[----:B----4-:R-:W-:Y:S01]  /*2cb0*/  FADD.FTZ R102, R97, 1 ;  /* 0x3f80000061667421 */ /* 0x010fe20000010000 */
[----:B------:R-:W-:Y:S01]  /*2cc0*/  FADD.FTZ R11, -R87, 1 ;  /* 0x3f800000570b7421 */ /* 0x000fe20000010100 */
[----:B-1----:R-:W-:-:S02]  /*2cd0*/  HADD2.F32 R95, -RZ, R73.H0_H0 ;  /* 0x20000049ff5f7230 */ /* 0x002fc40000004100 */
[----:B------:R-:W-:Y:S01]  /*2ce0*/  FMUL.FTZ R73, R20, R71 ;  /* 0x0000004714497220 */ /* 0x000fe20000410000 */
[----:B------:R-:W-:Y:S01]  /*2cf0*/  FMUL.FTZ R24, R23, R25 ;  /* 0x0000001917187220 */ /* 0x000fe20000410000 */
[----:B------:R-:W-:Y:S01]  /*2d00*/  FFMA.FTZ R86, R93, R86, 1 ;  /* 0x3f8000005d567423 */ /* 0x000fe20000010056 */
[----:B------:R1:W4:Y:S01]  /*2d10*/  MUFU.RCP R101, R96 ;  /* 0x0000006000657308 */ /* 0x0003220000001000 */
[----:B------:R-:W-:Y:S01]  /*2d20*/  FMUL.FTZ R73, R88, R73 ;  /* 0x0000004958497220 */ /* 0x000fe20000410000 */
[----:B------:R-:W-:Y:S01]  /*2d30*/  FFMA.FTZ R11, R92, R11, 1 ;  /* 0x3f8000005c0b7423 */ /* 0x000fe2000001000b */
[----:B------:R-:W-:Y:S02]  /*2d40*/  FMUL.FTZ R24, R87, R24 ;  /* 0x0000001857187220 */ /* 0x000fe40000410000 */
[----:B------:R-:W-:-:S03]  /*2d50*/  FMUL.FTZ R86, R73, R86 ;  /* 0x0000005649567220 */ /* 0x000fc60000410000 */
[----:B------:R5:W5:Y:S01]  /*2d60*/  MUFU.RCP R104, R102 ;  /* 0x0000006600687308 */ /* 0x000b620000001000 */
[----:B------:R-:W-:Y:S02]  /*2d70*/  HADD2.F32 R73, -RZ, R10.H0_H0 ;  /* 0x2000000aff497230 */ /* 0x000fe40000004100 */
[----:B------:R-:W-:Y:S01]  /*2d80*/  FMUL.FTZ R11, R24, R11 ;  /* 0x0000000b180b7220 */ /* 0x000fe20000410000 */
[----:B------:R-:W-:Y:S02]  /*2d90*/  HADD2.F32 R24, -RZ, R67.H0_H0 ;  /* 0x20000043ff187230 */ /* 0x000fe40000004100 */
[----:B--2---:R-:W-:Y:S01]  /*2da0*/  FADD.FTZ R97, -R89, 1 ;  /* 0x3f80000059617421 */ /* 0x004fe20000010100 */
[----:B-1----:R-:W-:Y:S01]  /*2db0*/  FMUL.FTZ R96, R26, R95 ;  /* 0x0000005f1a607220 */ /* 0x002fe20000410000 */
[----:B0-----:R-:W-:Y:S01]  /*2dc0*/  FADD.FTZ R67, -R99, 1 ;  /* 0x3f80000063437421 */ /* 0x001fe20000010100 */
[----:B------:R-:W-:Y:S01]  /*2dd0*/  FMUL.FTZ R10, R27, R73 ;  /* 0x000000491b0a7220 */ /* 0x000fe20000410000 */
[----:B------:R-:W-:Y:S01]  /*2de0*/  FFMA.FTZ R97, R94, R97, 1 ;  /* 0x3f8000005e617423 */ /* 0x000fe20000010061 */
[----:B------:R-:W-:Y:S01]  /*2df0*/  FMUL.FTZ R96, R89, R96 ;  /* 0x0000006059607220 */ /* 0x000fe20000410000 */
[----:B------:R-:W-:-:S02]  /*2e00*/  HADD2.F32 R75, -RZ, R75.H0_H0 ;  /* 0x2000004bff4b7230 */ /* 0x000fc40000004100 */
[----:B------:R-:W-:Y:S01]  /*2e10*/  FFMA.FTZ R67, R98, R67, 1 ;  /* 0x3f80000062437423 */ /* 0x000fe20000010043 */
[----:B------:R-:W-:Y:S01]  /*2e20*/  FMUL.FTZ R10, R99, R10 ;  /* 0x0000000a630a7220 */ /* 0x000fe20000410000 */
[----:B---3--:R-:W-:Y:S02]  /*2e30*/  HADD2.F32 R77, -RZ, R77.H0_H0 ;  /* 0x2000004dff4d7230 */ /* 0x008fe40000004100 */
[----:B------:R-:W-:Y:S01]  /*2e40*/  FMUL.FTZ R96, R96, R97 ;  /* 0x0000006160607220 */ /* 0x000fe20000410000 */
[----:B----4-:R-:W-:Y:S01]  /*2e50*/  FADD.FTZ R97, -R101, 1 ;  /* 0x3f80000065617421 */ /* 0x010fe20000010100 */
[----:B------:R-:W-:Y:S01]  /*2e60*/  FMUL.FTZ R67, R10, R67 ;  /* 0x000000430a437220 */ /* 0x000fe20000410000 */
[----:B-----5:R-:W-:Y:S01]  /*2e70*/  FMUL.FTZ R102, R24, R75 ;  /* 0x0000004b18667220 */ /* 0x020fe20000410000 */
[----:B------:R-:W-:Y:S01]  /*2e80*/  FADD.FTZ R10, -R104, 1 ;  /* 0x3f800000680a7421 */ /* 0x000fe20000010100 */
[----:B------:R-:W-:Y:S01]  /*2e90*/  FMUL.FTZ R105, R69, R77 ;  /* 0x0000004d45697220 */ /* 0x000fe20000410000 */
[----:B------:R-:W-:Y:S01]  /*2ea0*/  FFMA.FTZ R97, R100, R97, 1 ;  /* 0x3f80000064617423 */ /* 0x000fe20000010061 */
[----:B------:R-:W-:Y:S01]  /*2eb0*/  FMUL.FTZ R102, R101, R102 ;  /* 0x0000006665667220 */ /* 0x000fe20000410000 */
[----:B------:R-:W-:Y:S01]  /*2ec0*/  FFMA.FTZ R10, R103, R10, 1 ;  /* 0x3f800000670a7423 */ /* 0x000fe2000001000a */
[----:B------:R-:W-:-:S02]  /*2ed0*/  FMUL.FTZ R105, R104, R105 ;  /* 0x0000006968697220 */ /* 0x000fc40000410000 */
[----:B------:R-:W-:Y:S02]  /*2ee0*/  FMUL.FTZ R97, R102, R97 ;  /* 0x0000006166617220 */ /* 0x000fe40000410000 */
[----:B------:R-:W-:Y:S01]  /*2ef0*/  FMUL.FTZ R10, R105, R10 ;  /* 0x0000000a690a7220 */ /* 0x000fe20000410000 */
[----:B------:R-:W-:Y:S01]  /*2f00*/  BAR.SYNC.DEFER_BLOCKING 0x0 ;  /* 0x0000000000007b1d */ /* 0x000fe20000010000 */
[----:B------:R-:W-:Y:S02]  /*2f10*/  F2FP.F16.F32.PACK_AB R82, R85, R82 ;  /* 0x000000525552723e */ /* 0x000fe400000000ff */
[----:B------:R-:W-:Y:S02]  /*2f20*/  F2FP.F16.F32.PACK_AB R11, R86, R11 ;  /* 0x0000000b560b723e */ /* 0x000fe400000000ff */
[----:B------:R-:W-:Y:S02]  /*2f30*/  F2FP.F16.F32.PACK_AB R67, R67, R96 ;  /* 0x000000604343723e */ /* 0x000fe400000000ff */
[----:B------:R-:W-:-:S02]  /*2f40*/  F2FP.F16.F32.PACK_AB R10, R10, R97 ;  /* 0x000000610a0a723e */ /* 0x000fc400000000ff */
[----:B------:R-:W-:Y:S02]  /*2f50*/  PRMT R85, R82, 0x7632, R85 ;  /* 0x0000763252557816 */ /* 0x000fe40000000055 */
[----:B------:R-:W-:Y:S02]  /*2f60*/  PRMT R86, R11, 0x7632, R86 ;  /* 0x000076320b567816 */ /* 0x000fe40000000056 */
[C---:B------:R-:W-:Y:S02]  /*2f70*/  PRMT R96, R67.reuse, 0x7610, R96 ;  /* 0x0000761043607816 */ /* 0x040fe40000000060 */
        /* <DEDUP_REMOVED lines=35> */
[----:B------:R-:W-:-:S05]  /*31b0*/  ISETP.GE.AND P6, PT, R51, R86, PT ;  /* 0x000000563300720c */ /* 0x000fca0003fc6270 */
[----:B------:R0:W-:Y:S01]  /*31c0*/  @!P5 STG.E.U16 desc[UR16][R10.64], R67 ;  /* 0x000000430a00d986 */ /* 0x0001e2000c101510 */
        /* <DEDUP_REMOVED lines=8> */
[----:B-1----:R-:W-:Y:S01]  /*3250*/  UISETP.NE.U32.AND UP0, UPT, UR8, URZ, UPT ;  /* 0x000000ff0800728c */ /* 0x002fe2000bf05070 */
[----:B------:R-:W-:-:S03]  /*3260*/  ISETP.GE.AND P3, PT, R49, R86, PT ;  /* 0x000000563100720c */ /* 0x000fc60003f66270 */
        /* <DEDUP_REMOVED lines=9> */
[----:B0-----:R-:W-:Y:S01]  /*3300*/  HADD2.F32 R67, -RZ, R21.H0_H0 ;  /* 0x20000015ff437230 */ /* 0x001fe20000004100 */
[----:B------:R0:W-:Y:S01]  /*3310*/  @!P3 STG.E.U16 desc[UR16][R10.64+0xc0], R105 ;  /* 0x0000c0690a00b986 */ /* 0x0001e2000c101510 */
        /* <DEDUP_REMOVED lines=19> */
[----:B------:R-:W0:Y:S01]  /*3450*/  LDC.64 R84, c[0x0][0x438] ;  /* 0x00010e00ff547b82 */ /* 0x000e220000000a00 */
[----:B------:R-:W-:-:S02]  /*3460*/  F2FP.F16.F32.PACK_AB R24, R24, R25 ;  /* 0x000000191818723e */ /* 0x000fc400000000ff */
[----:B------:R-:W-:Y:S02]  /*3470*/  F2FP.F16.F32.PACK_AB R89, R98, R89 ;  /* 0x000000596259723e */ /* 0x000fe400000000ff */
[----:B------:R-:W-:Y:S02]  /*3480*/  F2FP.F16.F32.PACK_AB R75, R82, R75 ;  /* 0x0000004b524b723e */ /* 0x000fe400000000ff */
[----:B------:R-:W-:Y:S01]  /*3490*/  PRMT R11, R10, 0x7632, R11 ;  /* 0x000076320a0b7816 */ /* 0x000fe2000000000b */
[----:B------:R-:W1:Y:S01]  /*34a0*/  LDC.64 R82, c[0x0][0x430] ;  /* 0x00010c00ff527b82 */ /* 0x000e620000000a00 */
[----:B------:R-:W-:Y:S02]  /*34b0*/  PRMT R73, R24, 0x7632, R73 ;  /* 0x0000763218497816 */ /* 0x000fe40000000049 */
[----:B------:R-:W-:Y:S02]  /*34c0*/  PRMT R77, R89, 0x7632, R77 ;  /* 0x00007632594d7816 */ /* 0x000fe4000000004d */
[C---:B------:R-:W-:Y:S01]  /*34d0*/  PRMT R79, R75.reuse, 0x7610, R79 ;  /* 0x000076104b4f7816 */ /* 0x040fe2000000004f */
[----:B------:R-:W-:Y:S01]  /*34e0*/  STS.U16 [R64], R10 ;  /* 0x0000000a40007388 */ /* 0x000fe20000000400 */
[----:B------:R-:W-:-:S03]  /*34f0*/  PRMT R81, R75, 0x7632, R81 ;  /* 0x000076324b517816 */ /* 0x000fc60000000051 */
[----:B------:R1:W-:Y:S04]  /*3500*/  STS.U16 [R64+0x2], R11 ;  /* 0x0000020b40007388 */ /* 0x0003e80000000400 */
[----:B------:R-:W-:Y:S04]  /*3510*/  STS.U16 [R64+0x4], R24 ;  /* 0x0000041840007388 */ /* 0x000fe80000000400 */
[----:B------:R-:W-:Y:S04]  /*3520*/  STS.U16 [R64+0x6], R73 ;  /* 0x0000064940007388 */ /* 0x000fe80000000400 */
[----:B------:R-:W-:Y:S01]  /*3530*/  STS.U16 [R64+0x8], R89 ;  /* 0x0000085940007388 */ /* 0x000fe20000000400 */
[----:B-1----:R-:W-:-:S03]  /*3540*/  IMAD.WIDE.U32 R10, R82, UR18, R14 ;  /* 0x00000012520a7c25 */ /* 0x002fc6000f8e000e */
[----:B------:R-:W-:Y:S01]  /*3550*/  STS.U16 [R64+0xa], R77 ;  /* 0x00000a4d40007388 */ /* 0x000fe20000000400 */
[----:B------:R-:W-:-:S03]  /*3560*/  IMAD R11, R83, UR18, R11 ;  /* 0x00000012530b7c24 */ /* 0x000fc6000f8e020b */
[----:B------:R-:W-:Y:S01]  /*3570*/  STS.U16 [R64+0xc], R79 ;  /* 0x00000c4f40007388 */ /* 0x000fe20000000400 */
[----:B0-----:R-:W-:-:S03]  /*3580*/  IMAD.WIDE.U32 R10, R3, R84, R10 ;  /* 0x00000054030a7225 */ /* 0x001fc600078e000a */
[----:B------:R-:W-:Y:S01]  /*3590*/  STS.U16 [R64+0xe], R81 ;  /* 0x00000e5140007388 */ /* 0x000fe20000000400 */
[----:B------:R-:W-:-:S03]  /*35a0*/  NOP ;  /* 0x0000000000007918 */ /* 0x000fc60000000000 */
[----:B------:R-:W-:Y:S01]  /*35b0*/  LDS.U16 R21, [R56] ;  /* 0x0000000038157984 */ /* 0x000fe20000000400 */
        /* <DEDUP_REMOVED lines=31> */
.L_x_15469:
[----:B0-----:R-:W-:Y:S01]  /*37b0*/  HADD2.F32 R77, -RZ, R8.H0_H0 ;  /* 0x20000008ff4d7230 */ /* 0x001fe20000004100 */
[----:B------:R-:W0:Y:S01]  /*37c0*/  LDCU UR4, c[0x0][0x38c] ;  /* 0x00007180ff0477ac */ /* 0x000e220008000800 */
        /* <DEDUP_REMOVED lines=13> */
[----:B------:R-:W-:Y:S01]  /*38a0*/  HFMA2 R75, -RZ, RZ, 0, 0 ;  /* 0x00000000ff4b7431 */ /* 0x000fe200000001ff */
[----:B------:R-:W-:Y:S01]  /*38b0*/  PRMT R90, RZ, 0x7610, R90 ;  /* 0x00007610ff5a7816 */ /* 0x000fe2000000005a */
[-C--:B------:R-:W-:Y:S01]  /*38c0*/  FMUL.FTZ R91, R9, R28.reuse ;  /* 0x0000001c095b7220 */ /* 0x080fe20000410000 */
[----:B------:R-:W-:Y:S01]  /*38d0*/  FFMA.FTZ R2, R26, R83, R7 ;  /* 0x000000531a027223 */ /* 0x000fe20000010007 */
[----:B0-----:R-:W-:Y:S01]  /*38e0*/  UISETP.GE.AND UP0, UPT, UR4, 0x1, UPT ;  /* 0x000000010400788c */ /* 0x001fe2000bf06270 */
        /* <DEDUP_REMOVED lines=19> */
[----:B------:R-:W-:Y:S01]  /*3a20*/  ISETP.NE.AND P0, PT, R45, 0x1, PT ;  /* 0x000000012d00780c */ /* 0x000fe20003f05270 */
[----:B------:R-:W-:Y:S01]  /*3a30*/  FADD.FTZ R0, R9, R9 ;  /* 0x0000000909007221 */ /* 0x000fe20000010000 */
[----:B------:R-:W-:Y:S01]  /*3a40*/  SHF.L.U32 R115, R45, 0x8, RZ ;  /* 0x000000082d737819 */ /* 0x000fe200000006ff */
[----:B------:R-:W-:Y:S01]  /*3a50*/  FADD.FTZ R101, R20, R20 ;  /* 0x0000001414657221 */ /* 0x000fe20000010000 */
[----:B------:R-:W-:Y:S01]  /*3a60*/  FADD.FTZ R102, R26, R26 ;  /* 0x0000001a1a667221 */ /* 0x000fe20000010000 */
[----:B------:R-:W-:Y:S01]  /*3a70*/  FADD.FTZ R103, R27, R27 ;  /* 0x0000001b1b677221 */ /* 0x000fe20000010000 */
[----:B------:R-:W-:Y:S01]  /*3a80*/  FADD.FTZ R104, R104, R104 ;  /* 0x0000006868687221 */ /* 0x000fe20000010000 */
[----:B------:R-:W1:Y:S01]  /*3a90*/  LDC.64 R130, c[0x0][0x3c0] ;  /* 0x0000f000ff827b82 */ /* 0x000e620000000a00 */
[----:B------:R-:W-:Y:S01]  /*3aa0*/  FADD.FTZ R105, R105, R105 ;  /* 0x0000006969697221 */ /* 0x000fe20000010000 */
[----:B------:R-:W-:Y:S01]  /*3ab0*/  LOP3.LUT R158, R14, 0x100, RZ, 0xc0, !PT ;  /* 0x000001000e9e7812 */ /* 0x000fe200078ec0ff */
[----:B------:R-:W-:Y:S01]  /*3ac0*/  FMUL.FTZ R107, R67, R66 ;  /* 0x00000042436b7220 */ /* 0x000fe20000410000 */
[----:B------:R-:W-:Y:S01]  /*3ad0*/  IADD3 R106, PT, PT, R45, -0x2, RZ ;  /* 0xfffffffe2d6a7810 */ /* 0x000fe20007ffe0ff */
[----:B------:R-:W-:Y:S01]  /*3ae0*/  FMUL.FTZ R108, R77, R68 ;  /* 0x000000444d6c7220 */ /* 0x000fe20000410000 */
[----:B------:R-:W-:Y:S01]  /*3af0*/  FMUL.FTZ R109, R79, R70 ;  /* 0x000000464f6d7220 */ /* 0x000fe20000410000 */
[----:B------:R-:W-:Y:S01]  /*3b00*/  FMUL.FTZ R110, R81, R72 ;  /* 0x00000048516e7220 */ /* 0x000fe20000410000 */
[----:B------:R-:W2:Y:S01]  /*3b10*/  LDC.64 R24, c[0x0][0x440] ;  /* 0x00011000ff187b82 */ /* 0x000ea20000000a00 */
[----:B------:R-:W-:Y:S01]  /*3b20*/  ISETP.EQ.AND P0, PT, R36, RZ, P0 ;  /* 0x000000ff2400720c */ /* 0x000fe20000702270 */
[----:B------:R-:W-:Y:S01]  /*3b30*/  FMUL.FTZ R111, R83, R74 ;  /* 0x0000004a536f7220 */ /* 0x000fe20000410000 */
[----:B------:R-:W-:Y:S01]  /*3b40*/  FMUL.FTZ R112, R85, R76 ;  /* 0x0000004c55707220 */ /* 0x000fe20000410000 */
[----:B------:R-:W-:Y:S01]  /*3b50*/  FMUL.FTZ R113, R87, R78 ;  /* 0x0000004e57717220 */ /* 0x000fe20000410000 */
[----:B------:R-:W-:Y:S01]  /*3b60*/  FMUL.FTZ R114, R89, R80 ;  /* 0x0000005059727220 */ /* 0x000fe20000410000 */
[----:B------:R-:W-:Y:S01]  /*3b70*/  MOV R69, RZ ;  /* 0x000000ff00457202 */ /* 0x000fe20000000f00 */
[----:B------:R-:W3:Y:S01]  /*3b80*/  LDCU UR8, c[0x0][0x394] ;  /* 0x00007280ff0877ac */ /* 0x000ee20008000800 */
[----:B------:R-:W4:Y:S01]  /*3b90*/  LDC.64 R22, c[0x0][0x3a8] ;  /* 0x0000ea00ff167b82 */ /* 0x000f220000000a00 */
[----:B------:R-:W-:Y:S01]  /*3ba0*/  LOP3.LUT R115, R115, 0x100, RZ, 0xc0, !PT ;  /* 0x0000010073737812 */ /* 0x000fe200078ec0ff */
[----:B------:R-:W0:Y:S01]  /*3bb0*/  LDCU UR9, c[0x0][0x38c] ;  /* 0x00007180ff0977ac */ /* 0x000e220008000800 */
[----:B------:R-:W-:-:S05]  /*3bc0*/  UMOV UR4, URZ ;  /* 0x000000ff00047c82 */ /* 0x000fca0008000000 */
.L_x_15488:
[----:B------:R-:W-:Y:S02]  /*3bd0*/  MOV R4, R16 ;  /* 0x0000001000047202 */ /* 0x000fe40000000f00 */
[----:B------:R-:W-:-:S03]  /*3be0*/  MOV R5, R37 ;  /* 0x0000002500057202 */ /* 0x000fc60000000f00 */
[----:B----4-:R-:W-:-:S04]  /*3bf0*/  IMAD.WIDE.U32 R4, R22, UR4, R4 ;  /* 0x0000000416047c25 */ /* 0x010fc8000f8e0004 */
        /* <DEDUP_REMOVED lines=12> */
[----:B------:R0:W4:Y:S04]  /*3cc0*/  LDG.E.64 R4, desc[UR16][R8.64] ;  /* 0x0000001008047981 */ /* 0x000128000c1e1b00 */
[----:B------:R1:W4:Y:S01]  /*3cd0*/  LDG.E.64 R6, desc[UR16][R10.64] ;  /* 0x000000100a067981 */ /* 0x000322000c1e1b00 */
[----:B------:R-:W5:Y:S01]  /*3ce0*/  S2UR UR7, SR_CgaCtaId ;  /* 0x00000000000779c3 */ /* 0x000f620000008800 */
[C---:B------:R-:W-:Y:S01]  /*3cf0*/  ISETP.NE.AND P3, PT, R36.reuse, RZ, PT ;  /* 0x000000ff2400720c */ /* 0x040fe20003f65270 */
[----:B------:R-:W-:Y:S01]  /*3d00*/  UMOV UR6, 0x400 ;  /* 0x0000040000067882 */ /* 0x000fe20000000000 */
[----:B------:R-:W-:Y:S01]  /*3d10*/  ISETP.NE.AND P1, PT, R36, 0x1f, PT ;  /* 0x0000001f2400780c */ /* 0x000fe20003f25270 */
[----:B------:R-:W-:Y:S01]  /*3d20*/  BSSY.RECONVERGENT B0, `(.L_x_15471) ;  /* 0x0000067000007945 */ /* 0x000fe20003800200 */
[----:B-----5:R-:W-:Y:S01]  /*3d30*/  ULEA UR6, UR7, UR6, 0x18 ;  /* 0x0000000607067291 */ /* 0x020fe2000f8ec0ff */
[C---:B--2---:R-:W-:Y:S01]  /*3d40*/  FMUL.FTZ R2, R21.reuse, R66 ;  /* 0x0000004215027220 */ /* 0x044fe20000410000 */
[----:B------:R-:W-:Y:S01]  /*3d50*/  FMUL.FTZ R27, R20, 1.4426950216293334961 ;  /* 0x3fb8aa3b141b7820 */ /* 0x000fe20000410000 */
[C---:B0-----:R-:W-:Y:S01]  /*3d60*/  FMUL.FTZ R9, R21.reuse, R70 ;  /* 0x0000004615097220 */ /* 0x041fe20000410000 */
[----:B------:R-:W-:Y:S01]  /*3d70*/  FMUL.FTZ R116, R21, R68 ;  /* 0x0000004415747220 */ /* 0x000fe20000410000 */
[----:B------:R-:W-:Y:S01]  /*3d80*/  FMUL.RZ R118, R2, 0.15915493667125701904 ;  /* 0x3e22f98302767820 */ /* 0x000fe2000040c000 */
[----:B------:R-:W-:Y:S01]  /*3d90*/  FMUL.FTZ R2, R27, R66 ;  /* 0x000000421b027220 */ /* 0x000fe20000410000 */
[----:B------:R-:W-:Y:S01]  /*3da0*/  FMUL.RZ R123, R9, 0.15915493667125701904 ;  /* 0x3e22f983097b7820 */ /* 0x000fe2000040c000 */
[C---:B------:R-:W-:Y:S01]  /*3db0*/  FMUL.FTZ R9, R27.reuse, R70 ;  /* 0x000000461b097220 */ /* 0x040fe20000410000 */
[----:B------:R-:W0:Y:S01]  /*3dc0*/  MUFU.SIN R129, R118 ;  /* 0x0000007600817308 */ /* 0x000e220000000400 */
[----:B------:R-:W-:Y:S01]  /*3dd0*/  FMUL.RZ R116, R116, 0.15915493667125701904 ;  /* 0x3e22f98374747820 */ /* 0x000fe2000040c000 */
[----:B------:R-:W-:-:S06]  /*3de0*/  FMUL.FTZ R8, R27, R68 ;  /* 0x000000441b087220 */ /* 0x000fcc0000410000 */
[----:B------:R2:W0:Y:S04]  /*3df0*/  MUFU.EX2 R26, R2 ;  /* 0x00000002001a7308 */ /* 0x0004280000000800 */
[----:B------:R5:W-:Y:S01]  /*3e00*/  MUFU.COS R135, R118 ;  /* 0x0000007600877308 */ /* 0x000be20000000000 */
[----:B--2---:R-:W-:-:S07]  /*3e10*/  FMUL.FTZ R2, R21, R72 ;  /* 0x0000004815027220 */ /* 0x004fce0000410000 */
[----:B------:R2:W-:Y:S01]  /*3e20*/  MUFU.EX2 R119, R9 ;  /* 0x0000000900777308 */ /* 0x0005e20000000800 */
[----:B-----5:R-:W-:Y:S01]  /*3e30*/  FMUL.RZ R118, R2, 0.15915493667125701904 ;  /* 0x3e22f98302767820 */ /* 0x020fe2000040c000 */
[----:B------:R-:W-:Y:S02]  /*3e40*/  FMUL.FTZ R2, R27, R72 ;  /* 0x000000481b027220 */ /* 0x000fe40000410000 */
[----:B------:R-:W-:Y:S01]  /*3e50*/  MUFU.SIN R117, R116 ;  /* 0x0000007400757308 */ /* 0x000fe20000000400 */
[----:B--2---:R-:W-:-:S07]  /*3e60*/  FMUL.FTZ R9, R21, R76 ;  /* 0x0000004c15097220 */ /* 0x004fce0000410000 */
[----:B------:R2:W-:Y:S01]  /*3e70*/  MUFU.EX2 R121, R2 ;  /* 0x0000000200797308 */ /* 0x0005e20000000800 */
[----:B------:R-:W-:-:S03]  /*3e80*/  FMUL.RZ R9, R9, 0.15915493667125701904 ;  /* 0x3e22f98309097820 */ /* 0x000fc6000040c000 */
[----:B-1----:R1:W5:Y:S01]  /*3e90*/  MUFU.COS R11, R116 ;  /* 0x00000074000b7308 */ /* 0x0023620000000000 */
[----:B--2---:R-:W-:-:S07]  /*3ea0*/  FMUL.FTZ R2, R21, R78 ;  /* 0x0000004e15027220 */ /* 0x004fce0000410000 */
[----:B------:R-:W5:Y:S01]  /*3eb0*/  MUFU.EX2 R8, R8 ;  /* 0x0000000800087308 */ /* 0x000f620000000800 */
[C---:B-1----:R-:W-:Y:S01]  /*3ec0*/  FMUL.FTZ R116, R21.reuse, R74 ;  /* 0x0000004a15747220 */ /* 0x042fe20000410000 */
[----:B------:R-:W-:Y:S01]  /*3ed0*/  FMUL.RZ R139, R2, 0.15915493667125701904 ;  /* 0x3e22f983028b7820 */ /* 0x000fe2000040c000 */
[----:B------:R-:W-:Y:S01]  /*3ee0*/  FMUL.FTZ R2, R21, R80 ;  /* 0x0000005015027220 */ /* 0x000fe20000410000 */
[----:B------:R-:W-:Y:S01]  /*3ef0*/  MUFU.SIN R134, R9 ;  /* 0x0000000900867308 */ /* 0x000fe20000000400 */
[----:B------:R-:W-:Y:S01]  /*3f00*/  FMUL.RZ R138, R116, 0.15915493667125701904 ;  /* 0x3e22f983748a7820 */ /* 0x000fe2000040c000 */
[----:B------:R-:W-:Y:S01]  /*3f10*/  FMUL.FTZ R116, R27, R74 ;  /* 0x0000004a1b747220 */ /* 0x000fe20000410000 */
[----:B------:R-:W-:Y:S01]  /*3f20*/  FMUL.RZ R141, R2, 0.15915493667125701904 ;  /* 0x3e22f983028d7820 */ /* 0x000fe2000040c000 */
[----:B----4-:R-:W-:-:S04]  /*3f30*/  FMUL.FTZ R2, R4, R7 ;  /* 0x0000000704027220 */ /* 0x010fc80000410000 */
[----:B------:R1:W-:Y:S01]  /*3f40*/  MUFU.COS R136, R9 ;  /* 0x0000000900887308 */ /* 0x0003e20000000000 */
[----:B------:R-:W-:-:S04]  /*3f50*/  FFMA.FTZ R2, R5, R6, R2 ;  /* 0x0000000605027223 */ /* 0x000fc80000010002 */
[-C--:B------:R-:W-:Y:S01]  /*3f60*/  FMUL.FTZ R143, R102, -R2.reuse ;  /* 0x80000002668f7220 */ /* 0x080fe20000410000 */
[-C--:B------:R-:W-:Y:S01]  /*3f70*/  FMUL.FTZ R145, R103, -R2.reuse ;  /* 0x8000000267917220 */ /* 0x080fe20000410000 */
[-C--:B------:R-:W-:Y:S01]  /*3f80*/  FMUL.FTZ R147, R104, -R2.reuse ;  /* 0x8000000268937220 */ /* 0x080fe20000410000 */
[----:B------:R-:W-:Y:S01]  /*3f90*/  MUFU.SIN R10, R123 ;  /* 0x0000007b000a7308 */ /* 0x000fe20000000400 */
[----:B-1----:R-:W-:Y:S01]  /*3fa0*/  FMUL.FTZ R9, R5, R7 ;  /* 0x0000000705097220 */ /* 0x002fe20000410000 */
[----:B------:R-:W-:Y:S01]  /*3fb0*/  IADD3 R5, PT, PT, R158, UR4, RZ ;  /* 0x000000049e057c10 */ /* 0x000fe2000fffe0ff */
[----:B------:R-:W-:Y:S01]  /*3fc0*/  FMUL.FTZ R151, R105, -R2 ;  /* 0x8000000269977220 */ /* 0x000fe20000410000 */
[----:B------:R-:W-:Y:S01]  /*3fd0*/  P2R R7, PR, RZ, 0x8 ;  /* 0x00000008ff077803 */ /* 0x000fe20000000000 */
[----:B------:R-:W-:Y:S01]  /*3fe0*/  FFMA.FTZ R4, R4, R6, -R9 ;  /* 0x0000000604047223 */ /* 0x000fe20000010809 */
[----:B------:R-:W-:Y:S01]  /*3ff0*/  SEL R5, R5, R46, !P3 ;  /* 0x0000002e05057207 */ /* 0x000fe20005800000 */
[----:B0-----:R-:W-:Y:S01]  /*4000*/  FMUL.FTZ R9, R26, R129 ;  /* 0x000000811a097220 */ /* 0x001fe20000410000 */
[----:B------:R0:W1:Y:S01]  /*4010*/  MUFU.COS R120, R123 ;  /* 0x0000007b00787308 */ /* 0x0000620000000000 */
[-C--:B------:R-:W-:Y:S01]  /*4020*/  FMUL.FTZ R144, R103, R4.reuse ;  /* 0x0000000467907220 */ /* 0x080fe20000410000 */
[----:B------:R-:W-:Y:S01]  /*4030*/  LEA R5, R5, UR6, 0x3 ;  /* 0x0000000605057c11 */ /* 0x000fe2000f8e18ff */
[-C--:B------:R-:W-:Y:S01]  /*4040*/  FMUL.FTZ R146, R104, R4.reuse ;  /* 0x0000000468927220 */ /* 0x080fe20000410000 */
[----:B------:R-:W-:-:S04]  /*4050*/  FMUL.FTZ R149, R105, R4 ;  /* 0x0000000469957220 */ /* 0x000fc80000410000 */
[----:B------:R-:W-:Y:S01]  /*4060*/  MUFU.SIN R122, R118 ;  /* 0x00000076007a7308 */ /* 0x000fe20000000400 */
[----:B0-----:R-:W-:-:S07]  /*4070*/  FMUL.FTZ R123, R27, R78 ;  /* 0x0000004e1b7b7220 */ /* 0x001fce0000410000 */
[----:B------:R0:W2:Y:S08]  /*4080*/  MUFU.COS R124, R118 ;  /* 0x00000076007c7308 */ /* 0x0000b00000000000 */
[----:B------:R-:W4:Y:S01]  /*4090*/  MUFU.COS R128, R138 ;  /* 0x0000008a00807308 */ /* 0x000f220000000000 */
[C---:B0-----:R-:W-:Y:S01]  /*40a0*/  FMUL.FTZ R118, R27.reuse, R76 ;  /* 0x0000004c1b767220 */ /* 0x041fe20000410000 */
[----:B------:R-:W-:-:S06]  /*40b0*/  FMUL.FTZ R27, R27, R80 ;  /* 0x000000501b1b7220 */ /* 0x000fcc0000410000 */
[----:B------:R-:W0:Y:S08]  /*40c0*/  MUFU.SIN R126, R138 ;  /* 0x0000008a007e7308 */ /* 0x000e300000000400 */
[----:B------:R-:W-:Y:S08]  /*40d0*/  MUFU.SIN R138, R139 ;  /* 0x0000008b008a7308 */ /* 0x000ff00000000400 */
[----:B------:R3:W0:Y:S08]  /*40e0*/  MUFU.COS R140, R139 ;  /* 0x0000008b008c7308 */ /* 0x0006300000000000 */
[----:B------:R-:W0:Y:S01]  /*40f0*/  MUFU.SIN R142, R141 ;  /* 0x0000008d008e7308 */ /* 0x000e220000000400 */
[----:B---3--:R-:W-:-:S07]  /*4100*/  FMUL.FTZ R139, R100, -R2 ;  /* 0x80000002648b7220 */ /* 0x008fce0000410000 */
[----:B------:R3:W0:Y:S08]  /*4110*/  MUFU.COS R6, R141 ;  /* 0x0000008d00067308 */ /* 0x0006300000000000 */
[----:B------:R5:W4:Y:S01]  /*4120*/  MUFU.EX2 R125, R116 ;  /* 0x00000074007d7308 */ /* 0x000b220000000800 */
[----:B---3--:R-:W-:-:S03]  /*4130*/  FMUL.FTZ R141, R101, -R2 ;  /* 0x80000002658d7220 */ /* 0x008fc60000410000 */
[----:B------:R3:W0:Y:S04]  /*4140*/  MUFU.EX2 R127, R118 ;  /* 0x00000076007f7308 */ /* 0x0006280000000800 */
[----:B------:R4:W0:Y:S01]  /*4150*/  MUFU.EX2 R137, R123 ;  /* 0x0000007b00897308 */ /* 0x0008220000000800 */
[----:B-----5:R-:W-:-:S03]  /*4160*/  FMUL.FTZ R116, R8, R11 ;  /* 0x0000000b08747220 */ /* 0x020fc60000410000 */
[----:B------:R-:W5:Y:S01]  /*4170*/  MUFU.EX2 R27, R27 ;  /* 0x0000001b001b7308 */ /* 0x000f620000000800 */
[----:B---3--:R-:W-:Y:S01]  /*4180*/  FMUL.FTZ R118, R8, R117 ;  /* 0x0000007508767220 */ /* 0x008fe20000410000 */
[----:B------:R-:W-:Y:S01]  /*4190*/  FMUL.FTZ R8, R26, R135 ;  /* 0x000000871a087220 */ /* 0x000fe20000410000 */
[----:B-1----:R-:W-:Y:S01]  /*41a0*/  FMUL.FTZ R117, R119, R120 ;  /* 0x0000007877757220 */ /* 0x002fe20000410000 */
[----:B--2---:R-:W-:Y:S01]  /*41b0*/  FMUL.FTZ R120, R121, R124 ;  /* 0x0000007c79787220 */ /* 0x004fe20000410000 */
[C---:B----4-:R-:W-:Y:S01]  /*41c0*/  FMUL.FTZ R123, R125.reuse, R128 ;  /* 0x000000807d7b7220 */ /* 0x050fe20000410000 */
[----:B0-----:R-:W-:Y:S01]  /*41d0*/  FMUL.FTZ R125, R125, R126 ;  /* 0x0000007e7d7d7220 */ /* 0x001fe20000410000 */
[----:B------:R0:W-:Y:S01]  /*41e0*/  STS.64 [R5+0x670], R8 ;  /* 0x0006700805007388 */ /* 0x0001e20000000a00 */
[----:B------:R-:W-:Y:S01]  /*41f0*/  FMUL.FTZ R124, R127, R136 ;  /* 0x000000887f7c7220 */ /* 0x000fe20000410000 */
[----:B------:R-:W-:Y:S01]  /*4200*/  FMUL.FTZ R121, R121, R122 ;  /* 0x0000007a79797220 */ /* 0x000fe20000410000 */
[----:B------:R-:W-:Y:S01]  /*4210*/  FMUL.FTZ R127, R127, R134 ;  /* 0x000000867f7f7220 */ /* 0x000fe20000410000 */
[C---:B------:R-:W-:Y:S01]  /*4220*/  FMUL.FTZ R128, R137.reuse, R140 ;  /* 0x0000008c89807220 */ /* 0x040fe20000410000 */
[----:B------:R-:W-:Y:S01]  /*4230*/  FMUL.FTZ R129, R137, R138 ;  /* 0x0000008a89817220 */ /* 0x000fe20000410000 */
[----:B------:R-:W-:Y:S01]  /*4240*/  FMUL.FTZ R119, R119, R10 ;  /* 0x0000000a77777220 */ /* 0x000fe20000410000 */
[C---:B-----5:R-:W-:Y:S01]  /*4250*/  FMUL.FTZ R126, R27.reuse, R142 ;  /* 0x0000008e1b7e7220 */ /* 0x060fe20000410000 */
[----:B------:R-:W-:Y:S01]  /*4260*/  FMUL.FTZ R122, R27, R6 ;  /* 0x000000061b7a7220 */ /* 0x000fe20000410000 */
[-C--:B------:R-:W-:Y:S01]  /*4270*/  FMUL.FTZ R134, R0, R4.reuse ;  /* 0x0000000400867220 */ /* 0x080fe20000410000 */
[-C--:B------:R-:W-:Y:S01]  /*4280*/  FMUL.FTZ R136, R99, R4.reuse ;  /* 0x0000000463887220 */ /* 0x080fe20000410000 */
[-C--:B------:R-:W-:Y:S01]  /*4290*/  FMUL.FTZ R138, R100, R4.reuse ;  /* 0x00000004648a7220 */ /* 0x080fe20000410000 */
[-C--:B------:R-:W-:Y:S01]  /*42a0*/  FMUL.FTZ R140, R101, R4.reuse ;  /* 0x00000004658c7220 */ /* 0x080fe20000410000 */
[----:B------:R-:W-:Y:S01]  /*42b0*/  FMUL.FTZ R142, R102, R4 ;  /* 0x00000004668e7220 */ /* 0x000fe20000410000 */
        /* <DEDUP_REMOVED lines=12> */
.L_x_15472:
[----:B------:R0:W1:Y:S02]  /*4380*/  LDS.64 R10, [R156+UR5+0x1678] ;  /* 0x001678059c0a7984 */ /* 0x0000640008000a00 */
.L_x_15473:
[----:B------:R-:W-:Y:S05]  /*4390*/  BSYNC.RECONVERGENT B0 ;  /* 0x0000000000007941 */ /* 0x000fea0003800200 */
.L_x_15471:
        /* <DEDUP_REMOVED lines=253> */
.L_x_15475:
[----:B------:R-:W-:Y:S05]  /*5370*/  BSYNC.RECONVERGENT B0 ;  /* 0x0000000000007941 */ /* 0x000fea0003800200 */
.L_x_15474:
        /* <DEDUP_REMOVED lines=17> */
.L_x_15477:
[----:B------:R-:W-:Y:S05]  /*5490*/  BSYNC.RECONVERGENT B0 ;  /* 0x0000000000007941 */ /* 0x000fea0003800200 */
.L_x_15476:
        /* <DEDUP_REMOVED lines=16> */
.L_x_15479:
[----:B------:R-:W-:Y:S05]  /*55a0*/  BSYNC.RECONVERGENT B0 ;  /* 0x0000000000007941 */ /* 0x000fea0003800200 */
.L_x_15478:
        /* <DEDUP_REMOVED lines=16> */
.L_x_15481:
[----:B------:R-:W-:Y:S05]  /*56b0*/  BSYNC.RECONVERGENT B0 ;  /* 0x0000000000007941 */ /* 0x000fea0003800200 */
.L_x_15480:
        /* <DEDUP_REMOVED lines=16> */
.L_x_15483:
[----:B------:R-:W-:Y:S05]  /*57c0*/  BSYNC.RECONVERGENT B0 ;  /* 0x0000000000007941 */ /* 0x000fea0003800200 */
.L_x_15482:
        /* <DEDUP_REMOVED lines=115> */
[----:B------:R-:W-:Y:S01]  /*5f00*/  FADD.FTZ R135, R135, R118 ;  /* 0x0000007687877221 */ /* 0x000fe20000010000 */
[----:B------:R-:W-:Y:S01]  /*5f10*/  FFMA.FTZ R127, R128, R136, R129 ;  /* 0x00000088807f7223 */ /* 0x000fe20000010081 */
[----:B------:R-:W-:Y:S01]  /*5f20*/  FFMA.FTZ R9, R99, R160, R10 ;  /* 0x000000a063097223 */ /* 0x000fe2000001000a */
[----:B------:R-:W-:Y:S01]  /*5f30*/  FMUL.FTZ R116, R134, R66 ;  /* 0x0000004286747220 */ /* 0x000fe20000410000 */
[----:B------:R-:W-:Y:S01]  /*5f40*/  FADD.FTZ R166, R113, R8 ;  /* 0x0000000871a67221 */ /* 0x000fe20000010000 */
[----:B------:R-:W-:Y:S01]  /*5f50*/  FADD.FTZ R123, -R107, R152 ;  /* 0x000000986b7b7221 */ /* 0x000fe20000010100 */
[----:B------:R-:W-:Y:S01]  /*5f60*/  FMUL.FTZ R119, R117, R68 ;  /* 0x0000004475777220 */ /* 0x000fe20000410000 */
[----:B------:R-:W-:Y:S01]  /*5f70*/  FMUL.FTZ R8, R135, R66 ;  /* 0x0000004287087220 */ /* 0x000fe20000410000 */
[----:B------:R-:W-:Y:S01]  /*5f80*/  FMUL.FTZ R10, R147, R116 ;  /* 0x00000074930a7220 */ /* 0x000fe20000410000 */
[----:B------:R-:W-:Y:S01]  /*5f90*/  FADD.FTZ R127, RZ, R127 ;  /* 0x0000007fff7f7221 */ /* 0x000fe20000010000 */
[----:B------:R-:W-:Y:S01]  /*5fa0*/  FADD.FTZ R118, -R108, R160 ;  /* 0x000000a06c767221 */ /* 0x000fe20000010100 */
[----:B------:R-:W-:Y:S01]  /*5fb0*/  FMUL.FTZ R125, R137, R68 ;  /* 0x00000044897d7220 */ /* 0x000fe20000410000 */
[----:B------:R-:W-:Y:S01]  /*5fc0*/  FMUL.FTZ R129, R2, R119 ;  /* 0x0000007702817220 */ /* 0x000fe20000410000 */
[-C--:B------:R-:W-:Y:S01]  /*5fd0*/  FFMA.FTZ R10, R123, R8.reuse, -R10 ;  /* 0x000000087b0a7223 */ /* 0x080fe2000001080a */
[----:B------:R-:W-:Y:S01]  /*5fe0*/  FMUL.FTZ R8, R147, R8 ;  /* 0x0000000893087220 */ /* 0x000fe20000410000 */
[----:B------:R-:W-:Y:S01]  /*5ff0*/  FFMA.FTZ R128, R100, R162, R9 ;  /* 0x000000a264807223 */ /* 0x000fe20000010009 */
[C---:B------:R-:W-:Y:S01]  /*6000*/  FMUL.FTZ R9, R126.reuse, R127 ;  /* 0x0000007f7e097220 */ /* 0x040fe20000410000 */
[----:B------:R-:W-:Y:S01]  /*6010*/  FMUL.FTZ R11, R126, R166 ;  /* 0x000000a67e0b7220 */ /* 0x000fe20000410000 */
[-C--:B------:R-:W-:Y:S01]  /*6020*/  FFMA.FTZ R129, R118, R125.reuse, -R129 ;  /* 0x0000007d76817223 */ /* 0x080fe20000010881 */
[----:B------:R-:W-:Y:S01]  /*6030*/  FMUL.FTZ R126, R138, R70 ;  /* 0x000000468a7e7220 */ /* 0x000fe20000410000 */
[----:B------:R-:W-:Y:S01]  /*6040*/  FMUL.FTZ R125, R2, R125 ;  /* 0x0000007d027d7220 */ /* 0x000fe20000410000 */
[----:B------:R-:W-:Y:S01]  /*6050*/  FFMA.FTZ R8, R123, R116, R8 ;  /* 0x000000747b087223 */ /* 0x000fe20000010008 */
[----:B------:R-:W-:Y:S01]  /*6060*/  FADD.FTZ R124, -R109, R162 ;  /* 0x000000a26d7c7221 */ /* 0x000fe20000010100 */
[----:B------:R-:W-:Y:S01]  /*6070*/  FMUL.FTZ R139, R120, R70 ;  /* 0x00000046788b7220 */ /* 0x000fe20000410000 */
[C---:B------:R-:W-:Y:S01]  /*6080*/  FMUL.FTZ R159, R143.reuse, R126 ;  /* 0x0000007e8f9f7220 */ /* 0x040fe20000410000 */
[----:B------:R-:W-:Y:S01]  /*6090*/  FFMA.FTZ R125, R118, R119, R125 ;  /* 0x00000077767d7223 */ /* 0x000fe2000001007d */
[----:B------:R-:W-:Y:S01]  /*60a0*/  FADD.FTZ R8, RZ, R8 ;  /* 0x00000008ff087221 */ /* 0x000fe20000010000 */
[----:B------:R-:W-:Y:S01]  /*60b0*/  FFMA.FTZ R167, R122, R127, R11 ;  /* 0x0000007f7aa77223 */ /* 0x000fe2000001000b */
[-C--:B------:R-:W-:Y:S01]  /*60c0*/  FFMA.FTZ R159, R124, R139.reuse, -R159 ;  /* 0x0000008b7c9f7223 */ /* 0x080fe2000001089f */
[----:B------:R-:W-:Y:S01]  /*60d0*/  FMUL.FTZ R139, R143, R139 ;  /* 0x0000008b8f8b7220 */ /* 0x000fe20000410000 */
[----:B------:R-:W-:Y:S01]  /*60e0*/  FADD.FTZ R11, R8, R125 ;  /* 0x0000007d080b7221 */ /* 0x000fe20000010000 */
[----:B------:R-:W-:Y:S01]  /*60f0*/  FMUL.FTZ R125, R140, R72 ;  /* 0x000000488c7d7220 */ /* 0x000fe20000410000 */
[----:B------:R-:W-:Y:S01]  /*6100*/  FADD.FTZ R10, RZ, R10 ;  /* 0x0000000aff0a7221 */ /* 0x000fe20000010000 */
[----:B------:R-:W-:Y:S01]  /*6110*/  FFMA.FTZ R9, R122, R166, -R9 ;  /* 0x000000a67a097223 */ /* 0x000fe20000010809 */
[----:B------:R-:W-:Y:S01]  /*6120*/  FFMA.FTZ R161, R101, R163, R128 ;  /* 0x000000a365a17223 */ /* 0x000fe20000010080 */
        /* <DEDUP_REMOVED lines=8> */
[----:B------:R-:W-:Y:S01]  /*61b0*/  FADD.FTZ R10, R10, R159 ;  /* 0x0000009f0a0a7221 */ /* 0x000fe20000010000 */
[----:B------:R-:W-:Y:S01]  /*61c0*/  FMUL.FTZ R139, R150, R139 ;  /* 0x0000008b968b7220 */ /* 0x000fe20000410000 */
[----:B------:R-:W-:Y:S01]  /*61d0*/  FMUL.FTZ R159, R148, R74 ;  /* 0x0000004a949f7220 */ /* 0x000fe20000410000 */
[----:B------:R-:W-:Y:S01]  /*61e0*/  FFMA.FTZ R11, R99, -R2, R8 ;  /* 0x80000002630b7223 */ /* 0x000fe20000010008 */
[----:B------:R-:W-:Y:S01]  /*61f0*/  FMUL.FTZ R152, R142, R74 ;  /* 0x0000004a8e987220 */ /* 0x000fe20000410000 */
[----:B------:R-:W-:Y:S01]  /*6200*/  FFMA.FTZ R8, R122, R125, R139 ;  /* 0x0000007d7a087223 */ /* 0x000fe2000001008b */
[----:B------:R-:W-:Y:S01]  /*6210*/  FADD.FTZ R128, -R111, R164 ;  /* 0x000000a46f807221 */ /* 0x000fe20000010100 */
[----:B------:R-:W-:Y:S01]  /*6220*/  FMUL.FTZ R139, R121, R159 ;  /* 0x0000009f798b7220 */ /* 0x000fe20000410000 */
[----:B------:R-:W-:Y:S01]  /*6230*/  FFMA.FTZ R160, R102, R164, R161 ;  /* 0x000000a466a07223 */ /* 0x000fe200000100a1 */
[----:B------:R-:W-:Y:S01]  /*6240*/  FADD.FTZ R129, R129, R8 ;  /* 0x0000000881817221 */ /* 0x000fe20000010000 */
[-C--:B------:R-:W-:Y:S01]  /*6250*/  FMUL.FTZ R164, R121, R152.reuse ;  /* 0x0000009879a47220 */ /* 0x080fe20000410000 */
[----:B------:R-:W-:Y:S01]  /*6260*/  FFMA.FTZ R162, R128, R152, R139 ;  /* 0x0000009880a27223 */ /* 0x000fe2000001008b */
[----:B------:R-:W-:Y:S01]  /*6270*/  FFMA.FTZ R139, R103, R165, R160 ;  /* 0x000000a5678b7223 */ /* 0x000fe200000100a0 */
[----:B------:R-:W-:Y:S01]  /*6280*/  FFMA.FTZ R8, R100, -R143, R11 ;  /* 0x8000008f64087223 */ /* 0x000fe2000001000b */
[----:B------:R-:W-:Y:S01]  /*6290*/  FFMA.FTZ R159, R128, R159, -R164 ;  /* 0x0000009f809f7223 */ /* 0x000fe200000108a4 */
[----:B------:R-:W-:Y:S01]  /*62a0*/  FADD.FTZ R129, R129, R162 ;  /* 0x000000a281817221 */ /* 0x000fe20000010000 */
[----:B------:R-:W-:Y:S01]  /*62b0*/  FADD.FTZ R10, R10, R163 ;  /* 0x000000a30a0a7221 */ /* 0x000fe20000010000 */
[----:B------:R-:W-:Y:S01]  /*62c0*/  FFMA.FTZ R162, R104, R166, R139 ;  /* 0x000000a668a27223 */ /* 0x000fe2000001008b */
[----:B------:R-:W-:Y:S01]  /*62d0*/  FMUL.FTZ R139, R144, R76 ;  /* 0x0000004c908b7220 */ /* 0x000fe20000410000 */
        /* <DEDUP_REMOVED lines=15> */
[-C--:B------:R-:W-:Y:S01]  /*63d0*/  FFMA.FTZ R163, R161, R168.reuse, -R170 ;  /* 0x000000a8a1a37223 */ /* 0x080fe200000108aa */
        /* <DEDUP_REMOVED lines=99> */
[C---:B------:R-:W-:Y:S01]  /*6a10*/  FFMA.FTZ R141, R20.reuse, R141, -R4 ;  /* 0x0000008d148d7223 */ /* 0x040fe20000010804 */
[----:B------:R-:W3:Y:S01]  /*6a20*/  SHFL.DOWN PT, R26, R9, 0x8, 0x1f ;  /* 0x09001f00091a7f89 */ /* 0x000ee200000e0000 */
[----:B------:R-:W-:Y:S01]  /*6a30*/  FFMA.FTZ R5, R20, R140, R5 ;  /* 0x0000008c14057223 */ /* 0x000fe20000010005 */
[----:B------:R-:W-:Y:S01]  /*6a40*/  FFMA.FTZ R6, R121, R6, R128 ;  /* 0x0000000679067223 */ /* 0x000fe20000010080 */
[----:B------:R-:W-:-:S02]  /*6a50*/  FADD.FTZ R71, R136, R71 ;  /* 0x0000004788477221 */ /* 0x000fc40000010000 */
[----:B------:R-:W-:Y:S01]  /*6a60*/  FMUL.FTZ R5, R122, R5 ;  /* 0x000000057a057220 */ /* 0x000fe20000410000 */
[----:B------:R-:W-:-:S03]  /*6a70*/  FFMA.FTZ R27, R83, R142, R6 ;  /* 0x0000008e531b7223 */ /* 0x000fc60000010006 */
[----:B------:R-:W-:Y:S01]  /*6a80*/  FFMA.FTZ R150, R150, R141, R5 ;  /* 0x0000008d96967223 */ /* 0x000fe20000010005 */
[-C--:B------:R-:W-:Y:S01]  /*6a90*/  FMUL.FTZ R5, R21, R120.reuse ;  /* 0x0000007815057220 */ /* 0x080fe20000410000 */
[----:B------:R-:W-:Y:S01]  /*6aa0*/  FADD.FTZ R84, R27, R84 ;  /* 0x000000541b547221 */ /* 0x000fe20000010000 */
[----:B-1----:R-:W-:Y:S01]  /*6ab0*/  @!P2 FADD.FTZ R10, R10, R129 ;  /* 0x000000810a0aa221 */ /* 0x002fe20000010000 */
[C---:B------:R-:W-:Y:S01]  /*6ac0*/  FFMA.FTZ R120, R20.reuse, R120, -R7 ;  /* 0x0000007814787223 */ /* 0x040fe20000010807 */
[----:B------:R-:W-:Y:S01]  /*6ad0*/  FFMA.FTZ R5, R20, R138, R5 ;  /* 0x0000008a14057223 */ /* 0x000fe20000010005 */
[----:B------:R-:W-:Y:S01]  /*6ae0*/  FFMA.FTZ R150, R81, R140, R150 ;  /* 0x0000008c51967223 */ /* 0x000fe20000010096 */
[----:B--2---:R-:W-:Y:S01]  /*6af0*/  @!P2 FADD.FTZ R11, R11, R146 ;  /* 0x000000920b0ba221 */ /* 0x004fe20000010000 */
[----:B------:R1:W2:Y:S01]  /*6b00*/  SHFL.DOWN PT, R27, R10, 0x10, 0x1f ;  /* 0x0a001f000a1b7f89 */ /* 0x0002a200000e0000 */
[----:B------:R-:W-:Y:S01]  /*6b10*/  FMUL.FTZ R124, R124, R5 ;  /* 0x000000057c7c7220 */ /* 0x000fe20000410000 */
[----:B------:R-:W-:Y:S01]  /*6b20*/  FMUL.FTZ R7, R21, R137 ;  /* 0x0000008915077220 */ /* 0x000fe20000410000 */
[----:B0-----:R-:W-:Y:S01]  /*6b30*/  @!P2 FADD.FTZ R8, R8, R127 ;  /* 0x0000007f0808a221 */ /* 0x001fe20000010000 */
        /* <DEDUP_REMOVED lines=8> */
[----:B--2---:R-:W-:Y:S01]  /*6bc0*/  FADD.FTZ R10, R10, R27 ;  /* 0x0000001b0a0a7221 */ /* 0x004fe20000010000 */
[----:B0-----:R-:W-:-:S09]  /*6bd0*/  FADD.FTZ R11, R11, R6 ;  /* 0x000000060b0b7221 */ /* 0x001fd20000010000 */
[----:B------:R0:W-:Y:S02]  /*6be0*/  @!P2 STS.128 [UR6+0x230], R8 ;  /* 0x00023008ff00a988 */ /* 0x0001e40008000c06 */
.L_x_15485:
[----:B------:R-:W-:Y:S05]  /*6bf0*/  BSYNC.RECONVERGENT B0 ;  /* 0x0000000000007941 */ /* 0x000fea0003800200 */
.L_x_15484:
[C---:B---3--:R-:W-:Y:S01]  /*6c00*/  FMUL.FTZ R5, R21.reuse, R135 ;  /* 0x0000008715057220 */ /* 0x048fe20000410000 */
[CC--:B------:R-:W-:Y:S01]  /*6c10*/  FMUL.FTZ R26, R21.reuse, R117.reuse ;  /* 0x00000075151a7220 */ /* 0x0c0fe20000410000 */
[C---:B------:R-:W-:Y:S01]  /*6c20*/  FFMA.FTZ R7, R20.reuse, R117, R7 ;  /* 0x0000007514077223 */ /* 0x040fe20000010007 */
[-C--:B0-----:R-:W-:Y:S01]  /*6c30*/  FMUL.FTZ R6, R21, R134.reuse ;  /* 0x0000008615067220 */ /* 0x081fe20000410000 */
        /* <DEDUP_REMOVED lines=30> */
.L_x_15487:
[----:B------:R-:W-:Y:S05]  /*6e20*/  BSYNC.RECONVERGENT B0 ;  /* 0x0000000000007941 */ /* 0x000fea0003800200 */
.L_x_15486:
[----:B------:R-:W-:-:S04]  /*6e30*/  UIADD3 UR4, UPT, UPT, UR4, 0x1, URZ ;  /* 0x0000000104047890 */ /* 0x000fc8000fffe0ff */
[----:B------:R-:W-:-:S09]  /*6e40*/  UISETP.GE.AND UP0, UPT, UR4, UR9, UPT ;  /* 0x000000090400728c */ /* 0x000fd2000bf06270 */
[----:B------:R-:W-:Y:S05]  /*6e50*/  BRA.U !UP0, `(.L_x_15488) ;  /* 0xffffffcd085c7547 */ /* 0x000fea000b83ffff */
.L_x_15470:
[----:B------:R-:W-:Y:S01]  /*6e60*/  BAR.SYNC.DEFER_BLOCKING 0x0 ;  /* 0x0000000000007b1d */ /* 0x000fe20000010000 */
[-C--:B------:R-:W-:Y:S02]  /*6e70*/  ISETP.GE.AND P6, PT, R44, R55.reuse, PT ;  /* 0x000000372c00720c */ /* 0x080fe40003fc6270 */
[-C--:B------:R-:W-:Y:S02]  /*6e80*/  ISETP.GE.AND P0, PT, R47, R55.reuse, PT ;  /* 0x000000372f00720c */ /* 0x080fe40003f06270 */
[----:B------:R-:W-:Y:S01]  /*6e90*/  PRMT R5, RZ, 0x7610, R5 ;  /* 0x00007610ff057816 */ /* 0x000fe20000000005 */
[----:B------:R-:W3:Y:S01]  /*6ea0*/  LDCU.64 UR8, c[0x0][0x500] ;  /* 0x0000a000ff0877ac */ /* 0x000ee20008000a00 */
[----:B------:R-:W-:Y:S02]  /*6eb0*/  PRMT R0, RZ, 0x7610, R0 ;  /* 0x00007610ff007816 */ /* 0x000fe40000000000 */
[-C--:B------:R-:W-:Y:S01]  /*6ec0*/  ISETP.GE.AND P2, PT, R48, R55.reuse, PT ;  /* 0x000000373000720c */ /* 0x080fe20003f46270 */
[----:B------:R-:W4:Y:S01]  /*6ed0*/  LDCU.64 UR10, c[0x0][0x550] ;  /* 0x0000aa00ff0a77ac */ /* 0x000f220008000a00 */
[----:B------:R-:W-:-:S02]  /*6ee0*/  ISETP.GE.AND P3, PT, R49, R55, PT ;  /* 0x000000373100720c */ /* 0x000fc40003f66270 */
[-C--:B------:R-:W-:Y:S02]  /*6ef0*/  ISETP.GE.AND P4, PT, R50, R55.reuse, PT ;  /* 0x000000373200720c */ /* 0x080fe40003f86270 */
[-C--:B------:R-:W-:Y:S02]  /*6f00*/  ISETP.GE.AND P5, PT, R51, R55.reuse, PT ;  /* 0x000000373300720c */ /* 0x080fe40003fa6270 */
[----:B------:R-:W-:Y:S02]  /*6f10*/  PRMT R7, RZ, 0x7610, R7 ;  /* 0x00007610ff077816 */ /* 0x000fe40000000007 */
[----:B------:R-:W-:Y:S01]  /*6f20*/  PRMT R2, RZ, 0x7610, R2 ;  /* 0x00007610ff027816 */ /* 0x000fe20000000002 */
[----:B------:R-:W5:Y:S01]  /*6f30*/  @!P6 LDG.E.U16 R5, desc[UR16][R12.64] ;  /* 0x000000100c05e981 */ /* 0x000f62000c1e1500 */
[----:B------:R-:W-:-:S03]  /*6f40*/  ISETP.GE.AND P6, PT, R52, R55, PT ;  /* 0x000000373400720c */ /* 0x000fc60003fc6270 */
[----:B------:R-:W2:Y:S01]  /*6f50*/  @!P0 LDG.E.U16 R0, desc[UR16][R12.64+0x40] ;  /* 0x000040100c008981 */ /* 0x000ea2000c1e1500 */
[----:B------:R-:W-:Y:S02]  /*6f60*/  ISETP.GE.AND P0, PT, R53, R55, PT ;  /* 0x000000373500720c */ /* 0x000fe40003f06270 */
[----:B01----:R-:W-:Y:S01]  /*6f70*/  PRMT R9, RZ, 0x7610, R9 ;  /* 0x00007610ff097816 */ /* 0x003fe20000000009 */
[----:B------:R-:W3:Y:S01]  /*6f80*/  @!P2 LDG.E.U16 R7, desc[UR16][R12.64+0x80] ;  /* 0x000080100c07a981 */ /* 0x000ee2000c1e1500 */
[----:B------:R-:W-:Y:S02]  /*6f90*/  PRMT R4, RZ, 0x7610, R4 ;  /* 0x00007610ff047816 */ /* 0x000fe40000000004 */
[----:B------:R-:W-:Y:S01]  /*6fa0*/  PRMT R11, RZ, 0x7610, R11 ;  /* 0x00007610ff0b7816 */ /* 0x000fe2000000000b */
        /* <DEDUP_REMOVED lines=9> */
[----:B------:R-:W-:Y:S01]  /*7040*/  MOV R15, RZ ;  /* 0x000000ff000f7202 */ /* 0x000fe20000000f00 */
[----:B-----5:R-:W-:Y:S04]  /*7050*/  STS.U16 [R56], R5 ;  /* 0x0000000538007388 */ /* 0x020fe80000000400 */
[----:B--2---:R-:W-:Y:S04]  /*7060*/  STS.U16 [R57+0x40], R0 ;  /* 0x0000400039007388 */ /* 0x004fe80000000400 */
[----:B---3--:R-:W-:Y:S04]  /*7070*/  STS.U16 [R58+0x80], R7 ;  /* 0x000080073a007388 */ /* 0x008fe80000000400 */
        /* <DEDUP_REMOVED lines=10> */
[----:B------:R-:W-:Y:S04]  /*7120*/  LDS.U16 R4, [R64+0x8] ;  /* 0x0000080040047984 */ /* 0x000fe80000000400 */
[----:B------:R-:W-:Y:S01]  /*7130*/  LDS.U16 R5, [R64+0xa] ;  /* 0x00000a0040057984 */ /* 0x000fe20000000400 */
        /* <DEDUP_REMOVED lines=13> */
[----:B--2---:R-:W-:Y:S01]  /*7210*/  HADD2.F32 R2, -RZ, R2.H0_H0 ;  /* 0x20000002ff027230 */ /* 0x004fe20000004100 */
[----:B------:R-:W-:Y:S01]  /*7220*/  BAR.SYNC.DEFER_BLOCKING 0x0 ;  /* 0x0000000000007b1d */ /* 0x000fe20000010000 */
[----:B-1----:R-:W-:-:S06]  /*7230*/  @!P2 FADD.FTZ R10, R9, 1 ;  /* 0x3f800000090aa421 */ /* 0x002fcc0000010000 */
[----:B------:R-:W1:Y:S01]  /*7240*/  @!P2 MUFU.RCP R10, R10 ;  /* 0x0000000a000aa308 */ /* 0x000e620000001000 */
[----:B------:R-:W-:-:S07]  /*7250*/  FADD.FTZ R9, R2, R29 ;  /* 0x0000001d02097221 */ /* 0x000fce0000010000 */
[----:B------:R-:W2:Y:S01]  /*7260*/  @!P0 MUFU.RCP R11, R8 ;  /* 0x00000008000b8308 */ /* 0x000ea20000001000 */
[----:B-1----:R-:W-:Y:S01]  /*7270*/  @!P2 FMUL.FTZ R75, R75, R10 ;  /* 0x0000000a4b4ba220 */ /* 0x002fe20000410000 */
[----:B------:R-:W-:Y:S02]  /*7280*/  FSETP.GTU.FTZ.AND P2, PT, R9, 20, PT ;  /* 0x41a000000900780b */ /* 0x000fe40003f5c000 */
[----:B------:R-:W-:Y:S01]  /*7290*/  PRMT R10, R93, 0x7632, R10 ;  /* 0x000076325d0a7816 */ /* 0x000fe2000000000a */
[----:B---3--:R-:W-:Y:S02]  /*72a0*/  HADD2.F32 R0, -RZ, R0.H0_H0 ;  /* 0x20000000ff007230 */ /* 0x008fe40000004100 */
[----:B0-----:R-:W-:Y:S02]  /*72b0*/  HADD2.F32 R2, -RZ, R7.H0_H0 ;  /* 0x20000007ff027230 */ /* 0x001fe40000004100 */
[----:B--2---:R-:W-:Y:S01]  /*72c0*/  @!P0 FMUL.FTZ R88, R88, R11 ;  /* 0x0000000b58588220 */ /* 0x004fe20000410000 */
[----:B------:R0:W-:Y:S01]  /*72d0*/  STS.U16 [R64+0x6], R10 ;  /* 0x0000060a40007388 */ /* 0x0001e20000000400 */
[----:B------:R-:W-:Y:S01]  /*72e0*/  PRMT R11, R91, 0x7632, R11 ;  /* 0x000076325b0b7816 */ /* 0x000fe2000000000b */
[----:B------:R-:W-:-:S03]  /*72f0*/  FADD.FTZ R7, R2, R29 ;  /* 0x0000001d02077221 */ /* 0x000fc60000010000 */
[----:B------:R-:W-:Y:S01]  /*7300*/  @!P2 FMUL.FTZ R2, R9, -1.4426950216293334961 ;  /* 0xbfb8aa3b0902a820 */ /* 0x000fe20000410000 */
[----:B------:R-:W-:Y:S01]  /*7310*/  PRMT R9, R95, 0x7632, R9 ;  /* 0x000076325f097816 */ /* 0x000fe20000000009 */
[----:B------:R-:W-:Y:S01]  /*7320*/  FADD.FTZ R8, R0, R29 ;  /* 0x0000001d00087221 */ /* 0x000fe20000010000 */
[----:B0-----:R-:W-:Y:S01]  /*7330*/  PRMT R10, R97, 0x7632, R10 ;  /* 0x00007632610a7816 */ /* 0x001fe2000000000a */
[----:B------:R0:W-:Y:S01]  /*7340*/  STS.U16 [R64], R91 ;  /* 0x0000005b40007388 */ /* 0x0001e20000000400 */
[----:B------:R-:W-:-:S03]  /*7350*/  HADD2.F32 R4, -RZ, R4.H0_H0 ;  /* 0x20000004ff047230 */ /* 0x000fc60000004100 */
[----:B------:R-:W-:Y:S01]  /*7360*/  STS.U16 [R64+0x2], R11 ;  /* 0x0000020b40007388 */ /* 0x000fe20000000400 */
[----:B------:R-:W-:-:S03]  /*7370*/  HADD2.F32 R0, -RZ, R5.H0_H0 ;  /* 0x20000005ff007230 */ /* 0x000fc60000004100 */
[----:B------:R-:W-:Y:S01]  /*7380*/  STS.U16 [R64+0x4], R93 ;  /* 0x0000045d40007388 */ /* 0x000fe20000000400 */
[----:B------:R-:W-:-:S03]  /*7390*/  FSETP.GTU.FTZ.AND P6, PT, R8, 20, PT ;  /* 0x41a000000800780b */ /* 0x000fc60003fdc000 */
[----:B------:R-:W-:Y:S04]  /*73a0*/  STS.U16 [R64+0x8], R95 ;  /* 0x0000085f40007388 */ /* 0x000fe80000000400 */
[----:B------:R1:W-:Y:S04]  /*73b0*/  STS.U16 [R64+0xa], R9 ;  /* 0x00000a0940007388 */ /* 0x0003e80000000400 */
[----:B------:R-:W-:Y:S04]  /*73c0*/  STS.U16 [R64+0xc], R97 ;  /* 0x00000c6140007388 */ /* 0x000fe80000000400 */
[----:B------:R-:W-:Y:S01]  /*73d0*/  STS.U16 [R64+0xe], R10 ;  /* 0x00000e0a40007388 */ /* 0x000fe20000000400 */
[----:B------:R-:W-:-:S03]  /*73e0*/  NOP ;  /* 0x0000000000007918 */ /* 0x000fc60000000000 */
[----:B------:R-:W-:Y:S01]  /*73f0*/  LDS.U16 R11, [R56] ;  /* 0x00000000380b7984 */ /* 0x000fe20000000400 */
[----:B------:R-:W-:Y:S01]  /*7400*/  HADD2.F32 R6, -RZ, R6.H0_H0 ;  /* 0x20000006ff067230 */ /* 0x000fe20000004100 */
[----:B0-----:R-:W0:Y:S02]  /*7410*/  LDC.64 R90, c[0x0][0x4f8] ;  /* 0x00013e00ff5a7b82 */ /* 0x001e240000000a00 */
        /* <DEDUP_REMOVED lines=11> */
[----:B------:R-:W-:Y:S02]  /*74d0*/  FSETP.GTU.FTZ.AND P0, PT, R4, 20, PT ;  /* 0x41a000000400780b */ /* 0x000fe40003f1c000 */
[C---:B------:R-:W-:Y:S01]  /*74e0*/  FSETP.GTU.FTZ.AND P3, PT, R5.reuse, 20, PT ;  /* 0x41a000000500780b */ /* 0x040fe20003f7c000 */
[----:B------:R-:W-:Y:S01]  /*74f0*/  @!P6 FMUL.FTZ R0, R8, -1.4426950216293334961 ;  /* 0xbfb8aa3b0800e820 */ /* 0x000fe20000410000 */
[----:B------:R-:W-:Y:S01]  /*7500*/  FADD.FTZ R6, R6, R29 ;  /* 0x0000001d06067221 */ /* 0x000fe20000010000 */
[----:B------:R-:W-:Y:S04]  /*7510*/  @!P2 MUFU.EX2 R2, R2 ;  /* 0x000000020002a308 */ /* 0x000fe80000000800 */
[----:B------:R-:W2:Y:S04]  /*7520*/  @!P6 MUFU.EX2 R0, R0 ;  /* 0x000000000000e308 */ /* 0x000ea80000000800 */
[----:B------:R-:W-:Y:S01]  /*7530*/  @!P0 FMUL.FTZ R4, R4, -1.4426950216293334961 ;  /* 0xbfb8aa3b04048820 */ /* 0x000fe20000410000 */
[----:B------:R-:W-:Y:S01]  /*7540*/  FSETP.GTU.FTZ.AND P4, PT, R6, 20, PT ;  /* 0x41a000000600780b */ /* 0x000fe20003f9c000 */
[----:B------:R-:W-:Y:S01]  /*7550*/  @!P3 FMUL.FTZ R5, R5, -1.4426950216293334961 ;  /* 0xbfb8aa3b0505b820 */ /* 0x000fe20000410000 */
[----:B------:R-:W-:-:S03]  /*7560*/  FSETP.GTU.FTZ.AND P5, PT, R7, 20, PT ;  /* 0x41a000000700780b */ /* 0x000fc60003fbc000 */
[----:B------:R-:W3:Y:S01]  /*7570*/  @!P0 MUFU.EX2 R4, R4 ;  /* 0x0000000400048308 */ /* 0x000ee20000000800 */
[----:B------:R-:W4:Y:S03]  /*7580*/  LDS R10, [UR6+0x210] ;  /* 0x00021006ff0a7984 */ /* 0x000f260008000800 */
[----:B------:R-:W5:Y:S01]  /*7590*/  @!P3 MUFU.EX2 R5, R5 ;  /* 0x000000050005b308 */ /* 0x000f620000000800 */
[----:B--2---:R-:W-:Y:S01]  /*75a0*/  @!P6 FADD.FTZ R0, R0, 1 ;  /* 0x3f8000000000e421 */ /* 0x004fe20000010000 */
[----:B------:R-:W-:Y:S02]  /*75b0*/  @!P2 FADD.FTZ R2, R2, 1 ;  /* 0x3f8000000202a421 */ /* 0x000fe40000010000 */
[----:B------:R-:W-:Y:S01]  /*75c0*/  @!P4 FMUL.FTZ R6, R6, -1.4426950216293334961 ;  /* 0xbfb8aa3b0606c820 */ /* 0x000fe20000410000 */
[----:B------:R-:W2:Y:S01]  /*75d0*/  @!P6 MUFU.RCP R77, R0 ;  /* 0x00000000004de308 */ /* 0x000ea20000001000 */
[----:B------:R-:W-:-:S07]  /*75e0*/  @!P5 FMUL.FTZ R7, R7, -1.4426950216293334961 ;  /* 0xbfb8aa3b0707d820 */ /* 0x000fce0000410000 */
[----:B------:R3:W2:Y:S04]  /*75f0*/  @!P4 MUFU.EX2 R8, R6 ;  /* 0x000000060008c308 */ /* 0x0006a80000000800 */
[----:B-1----:R5:W1:Y:S04]  /*7600*/  @!P5 MUFU.EX2 R9, R7 ;  /* 0x000000070009d308 */ /* 0x002a680000000800 */
[----:B------:R-:W4:Y:S01]  /*7610*/  @!P2 MUFU.RCP R2, R2 ;  /* 0x000000020002a308 */ /* 0x000f220000001000 */
[----:B---3--:R-:W-:Y:S01]  /*7620*/  @!P0 FADD.FTZ R6, R4, 1 ;  /* 0x3f80000004068421 */ /* 0x008fe20000010000 */
[----:B-----5:R-:W-:Y:S01]  /*7630*/  @!P3 FADD.FTZ R7, R5, 1 ;  /* 0x3f8000000507b421 */ /* 0x020fe20000010000 */
[----:B0-----:R-:W-:-:S05]  /*7640*/  IMAD.WIDE.U32 R4, R90, UR18, R14 ;  /* 0x000000125a047c25 */ /* 0x001fca000f8e000e */
[----:B------:R0:W3:Y:S01]  /*7650*/  @!P0 MUFU.RCP R79, R6 ;  /* 0x00000006004f8308 */ /* 0x0000e20000001000 */
[----:B------:R-:W-:Y:S02]  /*7660*/  IMAD R5, R91, UR18, R5 ;  /* 0x000000125b057c24 */ /* 0x000fe4000f8e0205 */
[----:B------:R-:W-:-:S04]  /*7670*/  IMAD.WIDE.U32 R4, R3, UR8, R4 ;  /* 0x0000000803047c25 */ /* 0x000fc8000f8e0004 */
[----:B--2---:R-:W-:Y:S01]  /*7680*/  @!P6 FMUL.FTZ R86, R86, R77 ;  /* 0x0000004d5656e220 */ /* 0x004fe20000410000 */
[----:B------:R-:W-:Y:S01]  /*7690*/  @!P4 FADD.FTZ R8, R8, 1 ;  /* 0x3f8000000808c421 */ /* 0x000fe20000010000 */
[----:B-1----:R-:W-:Y:S01]  /*76a0*/  @!P5 FADD.FTZ R9, R9, 1 ;  /* 0x3f8000000909d421 */ /* 0x002fe20000010000 */
[----:B0-----:R-:W-:Y:S01]  /*76b0*/  IMAD R6, R3, UR9, R5 ;  /* 0x0000000903067c24 */ /* 0x001fe2000f8e0205 */
[----:B------:R-:W-:Y:S01]  /*76c0*/  IADD3 R5, P6, PT, R44, R4, RZ ;  /* 0x000000042c057210 */ /* 0x000fe20007fde0ff */
[----:B----4-:R-:W-:Y:S01]  /*76d0*/  @!P2 FMUL.FTZ R73, R73, R2 ;  /* 0x000000024949a220 */ /* 0x010fe20000410000 */
[----:B------:R-:W0:Y:S01]  /*76e0*/  @!P3 MUFU.RCP R12, R7 ;  /* 0x00000007000cb308 */ /* 0x000e220000001000 */
[----:B------:R-:W1:Y:S01]  /*76f0*/  LDCU.64 UR8, c[0x0][0x560] ;  /* 0x0000ac00ff0877ac */ /* 0x000e620008000a00 */
[----:B------:R-:W-:Y:S02]  /*7700*/  IADD3.X R2, PT, PT, RZ, R6, RZ, P6, !PT ;  /* 0x00000006ff027210 */ /* 0x000fe400037fe4ff */
[----:B------:R-:W-:-:S04]  /*7710*/  LEA R4, P2, R5, UR10, 0x1 ;  /* 0x0000000a05047c11 */ /* 0x000fc8000f8408ff */
[----:B------:R-:W2:Y:S01]  /*7720*/  @!P4 MUFU.RCP R81, R8 ;  /* 0x000000080051c308 */ /* 0x000ea20000001000 */
[----:B---3--:R-:W-:Y:S01]  /*7730*/  @!P0 FMUL.FTZ R84, R84, R79 ;  /* 0x0000004f54548220 */ /* 0x008fe20000410000 */
[----:B------:R-:W-:-:S06]  /*7740*/  LEA.HI.X R5, R5, UR11, R2, 0x1, P2 ;  /* 0x0000000b05057c11 */ /* 0x000fcc00090f0c02 */
[----:B------:R-:W3:Y:S01]  /*7750*/  @!P5 MUFU.RCP R0, R9 ;  /* 0x000000090000d308 */ /* 0x000ee20000001000 */
[-C--:B------:R-:W-:Y:S02]  /*7760*/  ISETP.GE.AND P0, PT, R44, R10.reuse, PT ;  /* 0x0000000a2c00720c */ /* 0x080fe40003f06270 */
[----:B------:R-:W-:Y:S01]  /*7770*/  ISETP.GE.AND P2, PT, R47, R10, PT ;  /* 0x0000000a2f00720c */ /* 0x000fe20003f46270 */
[----:B0-----:R-:W-:Y:S01]  /*7780*/  @!P3 FMUL.FTZ R71, R71, R12 ;  /* 0x0000000c4747b220 */ /* 0x001fe20000410000 */
[-C--:B------:R-:W-:Y:S02]  /*7790*/  ISETP.GE.AND P3, PT, R48, R10.reuse, PT ;  /* 0x0000000a3000720c */ /* 0x080fe40003f66270 */
[-C--:B------:R-:W-:Y:S01]  /*77a0*/  ISETP.GE.AND P6, PT, R51, R10.reuse, PT ;  /* 0x0000000a3300720c */ /* 0x080fe20003fc6270 */
[----:B--2---:R-:W-:Y:S01]  /*77b0*/  @!P4 FMUL.FTZ R82, R82, R81 ;  /* 0x000000515252c220 */ /* 0x004fe20000410000 */
[----:B------:R-:W-:-:S05]  /*77c0*/  ISETP.GE.AND P4, PT, R50, R10, PT ;  /* 0x0000000a3200720c */ /* 0x000fca0003f86270 */
[----:B------:R-:W-:Y:S01]  /*77d0*/  @!P0 STG.E.U16 desc[UR16][R4.64], R11 ;  /* 0x0000000b04008986 */ /* 0x000fe2000c101510 */
[----:B------:R-:W-:Y:S01]  /*77e0*/  ISETP.GE.AND P0, PT, R52, R10, PT ;  /* 0x0000000a3400720c */ /* 0x000fe20003f06270 */
[----:B---3--:R-:W-:Y:S02]  /*77f0*/  @!P5 FMUL.FTZ R69, R69, R0 ;  /* 0x000000004545d220 */ /* 0x008fe40000410000 */
[----:B------:R-:W-:Y:S01]  /*7800*/  @!P2 STG.E.U16 desc[UR16][R4.64+0x40], R13 ;  /* 0x0000400d0400a986 */ /* 0x000fe2000c101510 */
[-C--:B------:R-:W-:Y:S02]  /*7810*/  ISETP.GE.AND P5, PT, R49, R10.reuse, PT ;  /* 0x0000000a3100720c */ /* 0x080fe40003fa6270 */
[----:B------:R-:W-:Y:S01]  /*7820*/  ISETP.GE.AND P2, PT, R53, R10, PT ;  /* 0x0000000a3500720c */ /* 0x000fe20003f46270 */
[----:B------:R0:W-:Y:S04]  /*7830*/  @!P3 STG.E.U16 desc[UR16][R4.64+0x80], R21 ;  /* 0x000080150400b986 */ /* 0x0001e8000c101510 */
[----:B------:R-:W-:Y:S04]  /*7840*/  @!P4 STG.E.U16 desc[UR16][R4.64+0x100], R25 ;  /* 0x000100190400c986 */ /* 0x000fe8000c101510 */
[----:B------:R-:W-:Y:S04]  /*7850*/  @!P6 STG.E.U16 desc[UR16][R4.64+0x140], R27 ;  /* 0x0001401b0400e986 */ /* 0x000fe8000c101510 */
[----:B------:R-:W-:Y:S04]  /*7860*/  @!P5 STG.E.U16 desc[UR16][R4.64+0xc0], R23 ;  /* 0x0000c0170400d986 */ /* 0x000fe8000c101510 */
[----:B------:R-:W-:Y:S01]  /*7870*/  @!P0 STG.E.U16 desc[UR16][R4.64+0x180], R65 ;  /* 0x0001804104008986 */ /* 0x000fe2000c101510 */
[----:B------:R-:W-:Y:S01]  /*7880*/  F2FP.F16.F32.PACK_AB R0, R75, R88 ;  /* 0x000000584b00723e */ /* 0x000fe200000000ff */
[----:B0-----:R-:W0:Y:S02]  /*7890*/  LDC.64 R20, c[0x0][0x518] ;  /* 0x00014600ff147b82 */ /* 0x001e240000000a00 */
[----:B------:R2:W-:Y:S01]  /*78a0*/  @!P2 STG.E.U16 desc[UR16][R4.64+0x1c0], R67 ;  /* 0x0001c0430400a986 */ /* 0x0005e2000c101510 */
[----:B------:R-:W-:-:S05]  /*78b0*/  PRMT R6, R0, 0x7610, R6 ;  /* 0x0000761000067816 */ /* 0x000fca0000000006 */
[----:B------:R-:W-:Y:S01]  /*78c0*/  BAR.SYNC.DEFER_BLOCKING 0x0 ;  /* 0x0000000000007b1d */ /* 0x000fe20000010000 */
[----:B------:R-:W-:Y:S02]  /*78d0*/  PRMT R7, R0, 0x7632, R7 ;  /* 0x0000763200077816 */ /* 0x000fe40000000007 */
[----:B------:R-:W-:Y:S02]  /*78e0*/  F2FP.F16.F32.PACK_AB R2, R73, R86 ;  /* 0x000000564902723e */ /* 0x000fe400000000ff */
[----:B------:R-:W-:Y:S02]  /*78f0*/  F2FP.F16.F32.PACK_AB R0, R71, R84 ;  /* 0x000000544700723e */ /* 0x000fe400000000ff */
[----:B--2---:R-:W-:Y:S02]  /*7900*/  F2FP.F16.F32.PACK_AB R5, R69, R82 ;  /* 0x000000524505723e */ /* 0x004fe400000000ff */
[----:B------:R-:W-:Y:S02]  /*7910*/  PRMT R8, R2, 0x7632, R8 ;  /* 0x0000763202087816 */ /* 0x000fe40000000008 */
[----:B------:R-:W-:-:S02]  /*7920*/  PRMT R10, R0, 0x7632, R10 ;  /* 0x00007632000a7816 */ /* 0x000fc4000000000a */
        /* <DEDUP_REMOVED lines=22> */
[----:B------:R-:W2:Y:S01]  /*7a90*/  LDCU.64 UR6, c[0x0][0x520] ;  /* 0x0000a400ff0677ac */ /* 0x000ea20008000a00 */
[----:B------:R-:W-:Y:S02]  /*7aa0*/  IMAD R5, R21, UR18, R5 ;  /* 0x0000001215057c24 */ /* 0x000fe4000f8e0205 */
[----:B------:R-:W-:Y:S01]  /*7ab0*/  FADD.FTZ R88, R88, R35 ;  /* 0x0000002358587221 */ /* 0x000fe20000010000 */
[----:B--2---:R-:W-:-:S04]  /*7ac0*/  IMAD.WIDE.U32 R4, R3, UR6, R4 ;  /* 0x0000000603047c25 */ /* 0x004fc8000f8e0004 */
[----:B------:R-:W-:Y:S01]  /*7ad0*/  IMAD R2, R3, UR7, R5 ;  /* 0x0000000703027c24 */ /* 0x000fe2000f8e0205 */
        /* <DEDUP_REMOVED lines=36> */
.L_x_15452:
        /* <DEDUP_REMOVED lines=34> */
.L_x_15491:
[----:B------:R-:W-:Y:S05]  /*7f40*/  BSYNC.RECONVERGENT B0 ;  /* 0x0000000000007941 */ /* 0x000fea0003800200 */
.L_x_15490:
        /* <DEDUP_REMOVED lines=26> */
.L_x_15493:
[----:B------:R-:W-:Y:S05]  /*80f0*/  BSYNC.RECONVERGENT B0 ;  /* 0x0000000000007941 */ /* 0x000fea0003800200 */
.L_x_15492:
        /* <DEDUP_REMOVED lines=22> */
.L_x_15495:
        /* <DEDUP_REMOVED lines=60> */
.L_x_15494:
[----:B------:R-:W-:Y:S05]  /*8620*/  EXIT ;  /* 0x000000000000794d */ /* 0x000fea0003800000 */
.L_x_15496:
        /* <DEDUP_REMOVED lines=13> */
.L_x_18762:


//--------------------- .text._Z25selective_scan_bwd_kernelI32Selective_Scan_bwd_kernel_traitsILi32ELi8ELb0ELb0ELb1ELb0ELb0EN3c104HalfENS1_7complexIfEEEEv12SSMParamsBwd --------------------------
	.section	.text._Z25selective_scan_bwd_kernelI32Selective_Scan_bwd_kernel_traitsILi32ELi8ELb0ELb0ELb1ELb0ELb0EN3c104HalfENS1_7complexIfEEEEv12SSMParamsBwd,"ax",@progbits
	.align	128
        .global         _Z25selective_scan_bwd_kernelI32Selective_Scan_bwd_kernel_traitsILi32ELi8ELb0ELb0ELb1ELb0ELb0EN3c104HalfENS1_7complexIfEEEEv12SSMParamsBwd
        .type           _Z25selective_scan_bwd_kernelI32Selective_Scan_bwd_kernel_traitsILi32ELi8ELb0ELb0ELb1ELb0ELb0EN3c104HalfENS1_7complexIfEEEEv12SSMParamsBwd,@function
        .size           _Z25selective_scan_bwd_kernelI32Selective_Scan_bwd_kernel_traitsILi32ELi8ELb0ELb0ELb1ELb0ELb0EN3c104HalfENS1_7complexIfEEEEv12SSMParamsBwd,(.L_x_18763 - _Z25selective_scan_bwd_kernelI32Selective_Scan_bwd_kernel_traitsILi32ELi8ELb0ELb0ELb1ELb0ELb0EN3c104HalfENS1_7complexIfEEEEv12SSMParamsBwd)
        .other          _Z25selective_scan_bwd_kernelI32Selective_Scan_bwd_kernel_traitsILi32ELi8ELb0ELb0ELb1ELb0ELb0EN3c104HalfENS1_7complexIfEEEEv12SSMParamsBwd,@"STO_CUDA_ENTRY STV_DEFAULT"
_Z25selective_scan_bwd_kernelI32Selective_Scan_bwd_kernel_traitsILi32ELi8ELb0ELb0ELb1ELb0ELb0EN3c104HalfENS1_7complexIfEEEEv12SSMParamsBwd:
.text._Z25selective_scan_bwd_kernelI32Selective_Scan_bwd_kernel_traitsILi32ELi8ELb0ELb0ELb1ELb0ELb0EN3c104HalfENS1_7complexIfEEEEv12SSMParamsBwd:
[----:B------:R-:W-:Y:S08]  /*0000*/  LDC R1, c[0x0][0x37c] ;  /* 0x0000df00ff017b82 */ /* 0x000ff00000000800 */
[----:B------:R-:W0:Y:S01]  /*0010*/  LDC R8, c[0x0][0x398] ;  /* 0x0000e600ff087b82 */ /* 0x000e220000000800 */
[----:B------:R-:W1:Y:S01]  /*0020*/  S2R R167, SR_CTAID.Y ;  /* 0x0000000000a77919 */ /* 0x000e620000002600 */
[----:B------:R-:W2:Y:S01]  /*0030*/  LDCU.64 UR16, c[0x0][0x358] ;  /* 0x00006b00ff1077ac */ /* 0x000ea20008000a00 */
[----:B------:R-:W-:Y:S01]  /*0040*/  HFMA2 R160, -RZ, RZ, 0, 0 ;  /* 0x00000000ffa07431 */ /* 0x000fe200000001ff */
[----:B------:R-:W-:Y:S01]  /*0050*/  CS2R R158, SRZ ;  /* 0x00000000009e7805 */ /* 0x000fe2000001ff00 */
[----:B------:R-:W3:Y:S03]  /*0060*/  LDCU.128 UR8, c[0x0][0x3f0] ;  /* 0x00007e00ff0877ac */ /* 0x000ee60008000c00 */
[----:B------:R-:W4:Y:S01]  /*0070*/  LDC.64 R2, c[0x0][0x458] ;  /* 0x00011600ff027b82 */ /* 0x000f220000000a00 */
[----:B------:R-:W3:Y:S07]  /*0080*/  LDCU.128 UR12, c[0x0][0x400] ;  /* 0x00008000ff0c77ac */ /* 0x000eee0008000c00 */
[----:B------:R-:W2:Y:S01]  /*0090*/  LDC.64 R4, c[0x0][0x470] ;  /* 0x00011c00ff047b82 */ /* 0x000ea20000000a00 */
[----:B0-----:R-:W-:-:S07]  /*00a0*/  IABS R9, R8 ;  /* 0x0000000800097213 */ /* 0x001fce0000000000 */
[----:B------:R-:W3:Y:S01]  /*00b0*/  S2UR UR18, SR_CTAID.X ;  /* 0x00000000001279c3 */ /* 0x000ee20000002500 */
[----:B------:R-:W0:Y:S01]  /*00c0*/  I2F.RP R0, R9 ;  /* 0x0000000900007306 */ /* 0x000e220000209400 */
[----:B----4-:R-:W-:-:S06]  /*00d0*/  ISETP.NE.U32.AND P0, PT, R2, RZ, PT ;  /* 0x000000ff0200720c */ /* 0x010fcc0003f05070 */
[----:B------:R-:W4:Y:S01]  /*00e0*/  LDC.64 R18, c[0x0][0x480] ;  /* 0x00012000ff127b82 */ /* 0x000f220000000a00 */
[----:B------:R-:W-:Y:S02]  /*00f0*/  ISETP.NE.AND.EX P0, PT, R3, RZ, PT, P0 ;  /* 0x000000ff0300720c */ /* 0x000fe40003f05300 */
[----:B--2---:R-:W-:-:S05]  /*0100*/  ISETP.NE.U32.AND P1, PT, R4, RZ, PT ;  /* 0x000000ff0400720c */ /* 0x004fca0003f25070 */
[----:B------:R-:W2:Y:S01]  /*0110*/  LDC.64 R16, c[0x0][0x4d8] ;  /* 0x00013600ff107b82 */ /* 0x000ea20000000a00 */
[----:B0-----:R-:W0:Y:S01]  /*0120*/  MUFU.RCP R0, R0 ;  /* 0x0000000000007308 */ /* 0x001e220000001000 */
[----:B------:R-:W-:-:S04]  /*0130*/  ISETP.NE.AND.EX P1, PT, R5, RZ, PT, P1 ;  /* 0x000000ff0500720c */ /* 0x000fc80003f25310 */
[C---:B-1----:R-:W-:Y:S02]  /*0140*/  @P0 LEA R2, P2, R167.reuse, R2, 0x2 ;  /* 0x00000002a7020211 */ /* 0x042fe400078410ff */
[----:B------:R-:W1:Y:S02]  /*0150*/  LDC.64 R14, c[0x0][0x3d0] ;  /* 0x0000f400ff0e7b82 */ /* 0x000e640000000a00 */
[----:B------:R-:W-:-:S05]  /*0160*/  @P0 LEA.HI.X R3, R167, R3, RZ, 0x2, P2 ;  /* 0x00000003a7030211 */ /* 0x000fca00010f14ff */
[C---:B------:R-:W-:Y:S01]  /*0170*/  @P1 LEA R4, P3, R167.reuse, R4, 0x2 ;  /* 0x00000004a7041211 */ /* 0x040fe200078610ff */
[----:B------:R3:W5:Y:S01]  /*0180*/  @P0 LDG.E R160, desc[UR16][R2.64] ;  /* 0x0000001002a00981 */ /* 0x000762000c1e1900 */
[----:B------:R-:W1:Y:S01]  /*0190*/  LDC.64 R24, c[0x0][0x540] ;  /* 0x00015000ff187b82 */ /* 0x000e620000000a00 */
[----:B0-----:R-:W-:Y:S02]  /*01a0*/  IADD3 R6, PT, PT, R0, 0xffffffe, RZ ;  /* 0x0ffffffe00067810 */ /* 0x001fe40007ffe0ff */
[----:B------:R-:W-:Y:S02]  /*01b0*/  @P1 LEA.HI.X R5, R167, R5, RZ, 0x2, P3 ;  /* 0x00000005a7051211 */ /* 0x000fe400018f14ff */
[----:B------:R0:W4:Y:S03]  /*01c0*/  F2I.FTZ.U32.TRUNC.NTZ R7, R6 ;  /* 0x0000000600077305 */ /* 0x000126000021f000 */
[----:B------:R-:W1:Y:S01]  /*01d0*/  LDC.64 R22, c[0x0][0x3e8] ;  /* 0x0000fa00ff167b82 */ /* 0x000e620000000a00 */
[----:B---3--:R-:W-:Y:S01]  /*01e0*/  IABS R2, R167 ;  /* 0x000000a700027213 */ /* 0x008fe20000000000 */
[----:B------:R3:W5:Y:S01]  /*01f0*/  @P1 LDG.E R158, desc[UR16][R4.64] ;  /* 0x00000010049e1981 */ /* 0x000762000c1e1900 */
[----:B0-----:R-:W-:-:S05]  /*0200*/  MOV R6, RZ ;  /* 0x000000ff00067202 */ /* 0x001fca0000000f00 */
[----:B------:R-:W0:Y:S01]  /*0210*/  LDC R27, c[0x0][0x394] ;  /* 0x0000e500ff1b7b82 */ /* 0x000e220000000800 */
[----:B----4-:R-:W-:-:S07]  /*0220*/  IADD3 R10, PT, PT, RZ, -R7, RZ ;  /* 0x80000007ff0a7210 */ /* 0x010fce0007ffe0ff */
[----:B---3--:R-:W3:Y:S01]  /*0230*/  LDC.64 R4, c[0x0][0x4e0] ;  /* 0x00013800ff047b82 */ /* 0x008ee20000000a00 */
[----:B------:R-:W-:-:S04]  /*0240*/  IMAD R3, R10, R9, RZ ;  /* 0x000000090a037224 */ /* 0x000fc800078e02ff */
[----:B------:R-:W-:-:S03]  /*0250*/  IMAD.HI.U32 R7, R7, R3, R6 ;  /* 0x0000000307077227 */ /* 0x000fc600078e0006 */
[----:B------:R-:W4:Y:S03]  /*0260*/  LDC.64 R20, c[0x0][0x4a0] ;  /* 0x00012800ff147b82 */ /* 0x000f260000000a00 */
[----:B------:R-:W-:-:S05]  /*0270*/  IMAD.HI.U32 R7, R7, R2, RZ ;  /* 0x0000000207077227 */ /* 0x000fca00078e00ff */
[----:B------:R-:W4:Y:S01]  /*0280*/  LDC.64 R28, c[0x0][0x468] ;  /* 0x00011a00ff1c7b82 */ /* 0x000f220000000a00 */
[----:B------:R-:W-:-:S05]  /*0290*/  IADD3 R0, PT, PT, -R7, RZ, RZ ;  /* 0x000000ff07007210 */ /* 0x000fca0007ffe1ff */
[C---:B------:R-:W-:Y:S02]  /*02a0*/  IMAD R0, R9.reuse, R0, R2 ;  /* 0x0000000009007224 */ /* 0x040fe400078e0202 */
[----:B------:R-:W4:Y:S03]  /*02b0*/  LDC.64 R30, c[0x0][0x528] ;  /* 0x00014a00ff1e7b82 */ /* 0x000f260000000a00 */
[----:B------:R-:W-:-:S05]  /*02c0*/  ISETP.GT.U32.AND P1, PT, R9, R0, PT ;  /* 0x000000000900720c */ /* 0x000fca0003f24070 */
[----:B------:R-:W4:Y:S08]  /*02d0*/  LDC.64 R32, c[0x0][0x450] ;  /* 0x00011400ff207b82 */ /* 0x000f300000000a00 */
[----:B------:R-:W-:-:S04]  /*02e0*/  @!P1 IADD3 R0, PT, PT, R0, -R9, RZ ;  /* 0x8000000900009210 */ /* 0x000fc80007ffe0ff */
[----:B------:R-:W-:Y:S02]  /*02f0*/  ISETP.GE.U32.AND P0, PT, R0, R9, PT ;  /* 0x000000090000720c */ /* 0x000fe40003f06070 */
[----:B------:R-:W-:Y:S02]  /*0300*/  LOP3.LUT R0, R167, R8, RZ, 0x3c, !PT ;  /* 0x00000008a7007212 */ /* 0x000fe400078e3cff */
[----:B------:R-:W-:Y:S02]  /*0310*/  @!P1 IADD3 R7, PT, PT, R7, 0x1, RZ ;  /* 0x0000000107079810 */ /* 0x000fe40007ffe0ff */
[----:B------:R-:W-:Y:S02]  /*0320*/  ISETP.GE.AND P2, PT, R0, RZ, PT ;  /* 0x000000ff0000720c */ /* 0x000fe40003f46270 */
[----:B------:R-:W-:-:S05]  /*0330*/  ISETP.NE.AND P1, PT, R8, RZ, PT ;  /* 0x000000ff0800720c */ /* 0x000fca0003f25270 */
[----:B------:R-:W-:Y:S01]  /*0340*/  @P0 IADD3 R7, PT, PT, R7, 0x1, RZ ;  /* 0x0000000107070810 */ /* 0x000fe20007ffe0ff */
[----:B------:R-:W-:-:S03]  /*0350*/  UIMAD.WIDE.U32 UR4, UR18, UR8, URZ ;  /* 0x00000008120472a5 */ /* 0x000fc6000f8e00ff */
[----:B------:R-:W-:Y:S01]  /*0360*/  MOV R13, R7 ;  /* 0x00000007000d7202 */ /* 0x000fe20000000f00 */
[----:B------:R-:W-:-:S03]  /*0370*/  UIMAD UR6, UR18, UR9, UR5 ;  /* 0x00000009120672a4 */ /* 0x000fc6000f8e0205 */
[----:B------:R-:W-:Y:S02]  /*0380*/  @!P2 IADD3 R13, PT, PT, -R13, RZ, RZ ;  /* 0x000000ff0d0da210 */ /* 0x000fe40007ffe1ff */
[----:B------:R-:W-:Y:S02]  /*0390*/  @!P1 LOP3.LUT R13, RZ, R8, RZ, 0x33, !PT ;  /* 0x00000008ff0d9212 */ /* 0x000fe400078e33ff */
[----:B------:R-:W-:Y:S02]  /*03a0*/  ISETP.NE.U32.AND P0, PT, R18, RZ, PT ;  /* 0x000000ff1200720c */ /* 0x000fe40003f05070 */
[----:B------:R-:W-:Y:S02]  /*03b0*/  SHF.R.S32.HI R11, RZ, 0x1f, R13 ;  /* 0x0000001fff0b7819 */ /* 0x000fe4000001140d */
[----:B------:R-:W-:Y:S02]  /*03c0*/  MOV R2, UR4 ;  /* 0x0000000400027c02 */ /* 0x000fe40008000f00 */
[----:B------:R-:W-:Y:S01]  /*03d0*/  MOV R3, UR5 ;  /* 0x0000000500037c02 */ /* 0x000fe20008000f00 */
[----:B------:R-:W-:Y:S01]  /*03e0*/  UIMAD.WIDE.U32 UR4, UR18, UR12, URZ ;  /* 0x0000000c120472a5 */ /* 0x000fe2000f8e00ff */
[----:B------:R-:W-:Y:S01]  /*03f0*/  ISETP.NE.AND.EX P0, PT, R19, RZ, PT, P0 ;  /* 0x000000ff1300720c */ /* 0x000fe20003f05300 */
[-C--:B---3--:R-:W-:Y:S01]  /*0400*/  IMAD R0, R11, R4.reuse, RZ ;  /* 0x000000040b007224 */ /* 0x088fe200078e02ff */
[----:B------:R-:W-:Y:S01]  /*0410*/  MOV R3, UR6 ;  /* 0x0000000600037c02 */ /* 0x000fe20008000f00 */
[----:B------:R-:W-:Y:S01]  /*0420*/  UIMAD UR6, UR18, UR13, UR5 ;  /* 0x0000000d120672a4 */ /* 0x000fe2000f8e0205 */
[----:B------:R-:W-:Y:S01]  /*0430*/  IMAD.WIDE.U32 R6, R13, R4, RZ ;  /* 0x000000040d067225 */ /* 0x000fe200078e00ff */
[----:B------:R-:W-:-:S03]  /*0440*/  MOV R4, UR4 ;  /* 0x0000000400047c02 */ /* 0x000fc60008000f00 */
[----:B------:R-:W-:Y:S02]  /*0450*/  IMAD R9, R13, R5, R0 ;  /* 0x000000050d097224 */ /* 0x000fe400078e0200 */
[C---:B------:R-:W-:Y:S01]  /*0460*/  IMAD.WIDE.U32 R2, R167.reuse, UR10, R2 ;  /* 0x0000000aa7027c25 */ /* 0x040fe2000f8e0002 */
[----:B------:R-:W-:Y:S02]  /*0470*/  MOV R5, UR5 ;  /* 0x0000000500057c02 */ /* 0x000fe40008000f00 */
[----:B------:R-:W-:Y:S01]  /*0480*/  MOV R5, UR6 ;  /* 0x0000000600057c02 */ /* 0x000fe20008000f00 */
[----:B------:R-:W-:Y:S01]  /*0490*/  IMAD R19, R167, UR11, R3 ;  /* 0x0000000ba7137c24 */ /* 0x000fe2000f8e0203 */
[----:B------:R-:W-:Y:S01]  /*04a0*/  IADD3 R9, PT, PT, R7, R9, RZ ;  /* 0x0000000907097210 */ /* 0x000fe20007ffe0ff */
[----:B------:R-:W3:Y:S01]  /*04b0*/  @P0 LDC R12, c[0x0][0x384] ;  /* 0x0000e100ff0c0b82 */ /* 0x000ee20000000800 */
[----:B------:R-:W-:Y:S01]  /*04c0*/  MOV R8, R6 ;  /* 0x0000000600087202 */ /* 0x000fe20000000f00 */
[----:B------:R-:W4:Y:S01]  /*04d0*/  LDCU.64 UR6, c[0x0][0x498] ;  /* 0x00009300ff0677ac */ /* 0x000f220008000a00 */
[----:B--2---:R-:W-:-:S02]  /*04e0*/  SHF.R.U64 R3, R16, 0x1, R17 ;  /* 0x0000000110037819 */ /* 0x004fc40000001211 */
[----:B------:R-:W-:Y:S01]  /*04f0*/  SHF.R.U32.HI R0, RZ, 0x1, R17 ;  /* 0x00000001ff007819 */ /* 0x000fe20000011611 */
[----:B------:R-:W-:-:S04]  /*0500*/  IMAD.WIDE.U32 R4, R167, UR14, R4 ;  /* 0x0000000ea7047c25 */ /* 0x000fc8000f8e0004 */
[----:B------:R-:W-:-:S04]  /*0510*/  IMAD.WIDE.U32 R8, R3, UR18, R8 ;  /* 0x0000001203087c25 */ /* 0x000fc8000f8e0008 */
[----:B------:R-:W-:Y:S02]  /*0520*/  IMAD R163, R0, UR18, RZ ;  /* 0x0000001200a37c24 */ /* 0x000fe4000f8e02ff */
[----:B------:R-:W-:Y:S01]  /*0530*/  IMAD R17, R167, UR15, R5 ;  /* 0x0000000fa7117c24 */ /* 0x000fe2000f8e0205 */
[----:B-1----:R-:W-:Y:S01]  /*0540*/  LEA R165, P1, R8, R24, 0x3 ;  /* 0x0000001808a57211 */ /* 0x002fe200078218ff */
[----:B------:R-:W-:Y:S01]  /*0550*/  IMAD.WIDE.U32 R6, R14, UR18, RZ ;  /* 0x000000120e067c25 */ /* 0x000fe2000f8e00ff */
[----:B------:R-:W1:Y:S01]  /*0560*/  @P0 LDC R5, c[0x0][0x38c] ;  /* 0x0000e300ff050b82 */ /* 0x000e620000000800 */
[----:B------:R-:W-:Y:S02]  /*0570*/  IADD3 R163, PT, PT, R9, R163, RZ ;  /* 0x000000a309a37210 */ /* 0x000fe40007ffe0ff */
[----:B------:R-:W-:Y:S02]  /*0580*/  IMAD R7, R15, UR18, R7 ;  /* 0x000000120f077c24 */ /* 0x000fe4000f8e0207 */
[----:B------:R-:W-:Y:S01]  /*0590*/  LEA.HI.X R163, R8, R25, R163, 0x3, P1 ;  /* 0x0000001908a37211 */ /* 0x000fe200008f1ca3 */
[----:B------:R-:W-:-:S02]  /*05a0*/  IMAD R0, R11, R22, RZ ;  /* 0x000000160b007224 */ /* 0x000fc400078e02ff */
[----:B------:R-:W2:Y:S01]  /*05b0*/  LDC.64 R24, c[0x0][0x460] ;  /* 0x00011800ff187b82 */ /* 0x000ea20000000a00 */
[----:B------:R-:W-:-:S04]  /*05c0*/  IMAD.WIDE.U32 R10, R13, R22, R6 ;  /* 0x000000160d0a7225 */ /* 0x000fc800078e0006 */
[----:B------:R-:W-:-:S03]  /*05d0*/  IMAD R13, R13, R23, R0 ;  /* 0x000000170d0d7224 */ /* 0x000fc600078e0200 */
[----:B------:R-:W2:Y:S01]  /*05e0*/  @P0 LDC.64 R6, c[0x0][0x480] ;  /* 0x00012000ff060b82 */ /* 0x000ea20000000a00 */
[C---:B0-----:R-:W-:Y:S01]  /*05f0*/  LEA R9, R27.reuse, 0xffffff00, 0x8 ;  /* 0xffffff001b097811 */ /* 0x041fe200078e40ff */
[----:B----4-:R-:W-:Y:S01]  /*0600*/  UIMAD.WIDE.U32 UR4, UR18, UR6, URZ ;  /* 0x00000006120472a5 */ /* 0x010fe2000f8e00ff */
[----:B------:R-:W-:-:S05]  /*0610*/  LEA R3, R27, 0xfffffe00, 0x9 ;  /* 0xfffffe001b037811 */ /* 0x000fca00078e48ff */
[----:B------:R-:W0:Y:S01]  /*0620*/  LDC.64 R22, c[0x0][0x4a8] ;  /* 0x00012a00ff167b82 */ /* 0x000e220000000a00 */
[----:B---3--:R-:W-:Y:S01]  /*0630*/  @P0 IMAD R0, R12, UR18, R167 ;  /* 0x000000120c000c24 */ /* 0x008fe2000f8e02a7 */
[----:B------:R-:W-:Y:S01]  /*0640*/  IADD3 R152, P2, PT, R9, R2, RZ ;  /* 0x0000000209987210 */ /* 0x000fe20007f5e0ff */
[----:B------:R-:W-:Y:S01]  /*0650*/  UIMAD UR5, UR18, UR7, UR5 ;  /* 0x00000007120572a4 */ /* 0x000fe2000f8e0205 */
[----:B------:R-:W-:Y:S01]  /*0660*/  IADD3 R2, PT, PT, R11, R13, RZ ;  /* 0x0000000d0b027210 */ /* 0x000fe20007ffe0ff */
[----:B------:R-:W-:Y:S01]  /*0670*/  @P0 IMAD R0, R0, R27, RZ ;  /* 0x0000001b00000224 */ /* 0x000fe200078e02ff */
[----:B------:R-:W-:Y:S02]  /*0680*/  IADD3 R10, P4, PT, R3, R10, RZ ;  /* 0x0000000a030a7210 */ /* 0x000fe40007f9e0ff */
[----:B------:R-:W-:Y:S01]  /*0690*/  ISETP.GE.AND P1, PT, R27, 0x1, PT ;  /* 0x000000011b00780c */ /* 0x000fe20003f26270 */
[----:B-1----:R-:W-:Y:S01]  /*06a0*/  @P0 IMAD R5, R0, R5, RZ ;  /* 0x0000000500050224 */ /* 0x002fe200078e02ff */
[----:B------:R-:W-:Y:S01]  /*06b0*/  LEA.HI.X.SX32 R147, R3, R2, 0x1, P4 ;  /* 0x0000000203937211 */ /* 0x000fe200020f0eff */
[----:B------:R-:W-:Y:S01]  /*06c0*/  IMAD.WIDE.U32 R2, R167, R20, UR4 ;  /* 0x00000004a7027e25 */ /* 0x000fe2000f8e0014 */
[----:B------:R-:W-:-:S03]  /*06d0*/  SHF.R.S32.HI R0, RZ, 0x1f, R9 ;  /* 0x0000001fff007819 */ /* 0x000fc60000011409 */
[----:B------:R-:W-:Y:S01]  /*06e0*/  IMAD R11, R167, R21, R3 ;  /* 0x00000015a70b7224 */ /* 0x000fe200078e0203 */
[----:B------:R-:W-:Y:S02]  /*06f0*/  IADD3.X R3, PT, PT, R0, R19, RZ, P2, !PT ;  /* 0x0000001300037210 */ /* 0x000fe400017fe4ff */
[C---:B------:R-:W-:Y:S02]  /*0700*/  IADD3 R4, P3, PT, R9.reuse, R4, RZ ;  /* 0x0000000409047210 */ /* 0x040fe40007f7e0ff */
[----:B--2---:R-:W-:Y:S02]  /*0710*/  LEA R153, P2, R152, R24, 0x1 ;  /* 0x0000001898997211 */ /* 0x004fe400078408ff */
[----:B------:R-:W-:Y:S02]  /*0720*/  CS2R R14, SRZ ;  /* 0x00000000000e7805 */ /* 0x000fe4000001ff00 */
[----:B------:R-:W-:Y:S01]  /*0730*/  IADD3 R2, P4, PT, R9, R2, RZ ;  /* 0x0000000209027210 */ /* 0x000fe20007f9e0ff */
[----:B------:R-:W-:Y:S01]  /*0740*/  @P0 IMAD.WIDE R14, R5, 0x10, R6 ;  /* 0x00000010050e0825 */ /* 0x000fe200078e0206 */
[----:B------:R-:W-:-:S02]  /*0750*/  IADD3.X R150, PT, PT, R0, R17, RZ, P3, !PT ;  /* 0x0000001100967210 */ /* 0x000fc40001ffe4ff */
[----:B------:R-:W-:Y:S01]  /*0760*/  LEA.HI.X R152, R152, R25, R3, 0x1, P2 ;  /* 0x0000001998987211 */ /* 0x000fe200010f0c03 */
[C---:B0-----:R-:W-:Y:S01]  /*0770*/  IMAD.WIDE.U32 R12, R167.reuse, R22, RZ ;  /* 0x00000016a70c7225 */ /* 0x041fe200078e00ff */
[----:B------:R-:W-:Y:S02]  /*0780*/  IADD3.X R146, PT, PT, R0, R11, RZ, P4, !PT ;  /* 0x0000000b00927210 */ /* 0x000fe400027fe4ff */
[----:B------:R-:W-:Y:S02]  /*0790*/  LEA R151, P0, R4, R28, 0x1 ;  /* 0x0000001c04977211 */ /* 0x000fe400078008ff */
[----:B------:R-:W-:Y:S02]  /*07a0*/  LEA R148, P2, R2, R30, 0x1 ;  /* 0x0000001e02947211 */ /* 0x000fe400078408ff */
[----:B------:R-:W-:Y:S01]  /*07b0*/  LEA R149, P3, R10, R32, 0x1 ;  /* 0x000000200a957211 */ /* 0x000fe200078608ff */
[----:B------:R-:W-:Y:S01]  /*07c0*/  HFMA2 R156, -RZ, RZ, 0, 0 ;  /* 0x00000000ff9c7431 */ /* 0x000fe200000001ff */
[----:B------:R-:W-:Y:S01]  /*07d0*/  LEA.HI.X R150, R4, R29, R150, 0x1, P0 ;  /* 0x0000001d04967211 */ /* 0x000fe200000f0c96 */
[----:B------:R-:W-:Y:S01]  /*07e0*/  IMAD R161, R167, R23, R13 ;  /* 0x00000017a7a17224 */ /* 0x000fe200078e020d */
[----:B------:R-:W-:-:S02]  /*07f0*/  LEA.HI.X R146, R2, R31, R146, 0x1, P2 ;  /* 0x0000001f02927211 */ /* 0x000fc400010f0c92 */
[----:B------:R-:W-:Y:S01]  /*0800*/  LEA.HI.X R147, R10, R33, R147, 0x1, P3 ;  /* 0x000000210a937211 */ /* 0x000fe200018f0c93 */
[----:B------:R-:W-:Y:S06]  /*0810*/  @!P1 BRA `(.L_x_15497) ;  /* 0x0000006800549947 */ /* 0x000fec0003800000 */
[----:B------:R-:W0:Y:S01]  /*0820*/  S2R R154, SR_TID.X ;  /* 0x00000000009a7919 */ /* 0x000e220000002100 */
[----:B------:R-:W1:Y:S01]  /*0830*/  LDCU.64 UR6, c[0x0][0x3a0] ;  /* 0x00007400ff0677ac */ /* 0x000e620008000a00 */
[----:B------:R-:W2:Y:S01]  /*0840*/  S2UR UR5, SR_CgaCtaId ;  /* 0x00000000000579c3 */ /* 0x000ea20000008800 */
[----:B------:R-:W-:Y:S01]  /*0850*/  MOV R159, RZ ;  /* 0x000000ff009f7202 */ /* 0x000fe20000000f00 */
[----:B------:R-:W3:Y:S01]  /*0860*/  LDCU.64 UR8, c[0x0][0x3b8] ;  /* 0x00007700ff0877ac */ /* 0x000ee20008000a00 */
[----:B------:R-:W-:Y:S01]  /*0870*/  MOV R156, RZ ;  /* 0x000000ff009c7202 */ /* 0x000fe20000000f00 */
[----:B------:R-:W-:Y:S01]  /*0880*/  UMOV UR4, 0x400 ;  /* 0x0000040000047882 */ /* 0x000fe20000000000 */
[C---:B-1----:R-:W-:Y:S01]  /*0890*/  IMAD.WIDE.U32 R10, R167.reuse, UR6, RZ ;  /* 0x00000006a70a7c25 */ /* 0x042fe2000f8e00ff */
[----:B------:R-:W1:Y:S03]  /*08a0*/  LDCU UR6, c[0x0][0x394] ;  /* 0x00007280ff0677ac */ /* 0x000e660008000800 */
[----:B---3--:R-:W-:Y:S01]  /*08b0*/  IMAD.WIDE.U32 R8, R167, UR8, RZ ;  /* 0x00000008a7087c25 */ /* 0x008fe2000f8e00ff */
[----:B--2---:R-:W-:-:S03]  /*08c0*/  ULEA UR5, UR5, UR4, 0x18 ;  /* 0x0000000405057291 */ /* 0x004fc6000f8ec0ff */
[C---:B------:R-:W-:Y:S02]  /*08d0*/  IMAD R157, R167.reuse, UR7, R11 ;  /* 0x00000007a79d7c24 */ /* 0x040fe4000f8e020b */
[----:B------:R-:W-:Y:S01]  /*08e0*/  IMAD R155, R167, UR9, R9 ;  /* 0x00000009a79b7c24 */ /* 0x000fe2000f8e0209 */
[----:B------:R-:W-:Y:S01]  /*08f0*/  UIADD3 UR4, UPT, UPT, UR5, 0x420, URZ ;  /* 0x0000042005047890 */ /* 0x000fe2000fffe0ff */
[C---:B0-----:R-:W-:Y:S02]  /*0900*/  SHF.L.U32 R211, R154.reuse, 0x3, RZ ;  /* 0x000000039ad37819 */ /* 0x041fe400000006ff */
[C---:B------:R-:W-:Y:S02]  /*0910*/  SHF.L.U32 R3, R154.reuse, 0x4, RZ ;  /* 0x000000049a037819 */ /* 0x040fe400000006ff */
[----:B------:R-:W-:Y:S02]  /*0920*/  LOP3.LUT R117, R211, 0x1f00, RZ, 0xc0, !PT ;  /* 0x00001f00d3757812 */ /* 0x000fe400078ec0ff */
        /* <DEDUP_REMOVED lines=15> */
[----:B------:R-:W-:Y:S02]  /*0a20*/  LOP3.LUT R133, R117, 0x1f, R154, 0xf8, !PT ;  /* 0x0000001f75857812 */ /* 0x000fe400078ef89a */
[C---:B------:R-:W-:Y:S02]  /*0a30*/  LEA.HI R142, R154.reuse, R154, RZ, 0x1b ;  /* 0x0000009a9a8e7211 */ /* 0x040fe400078fd8ff */
[----:B------:R-:W-:Y:S02]  /*0a40*/  LOP3.LUT R143, R3, 0x3e00, RZ, 0xc0, !PT ;  /* 0x00003e00038f7812 */ /* 0x000fe400078ec0ff */
[----:B------:R-:W-:-:S02]  /*0a50*/  LEA.HI R141, R154, R3, RZ, 0x1f ;  /* 0x000000039a8d7211 */ /* 0x000fc400078ff8ff */
[----:B------:R-:W-:Y:S02]  /*0a60*/  LEA.HI R140, R3, R3, RZ, 0x1b ;  /* 0x00000003038c7211 */ /* 0x000fe400078fd8ff */
        /* <DEDUP_REMOVED lines=15> */
[----:B------:R-:W-:Y:S02]  /*0b60*/  LOP3.LUT R131, R133, 0x20, RZ, 0xfc, !PT ;  /* 0x0000002085837812 */ /* 0x000fe400078efcff */
[----:B-1----:R-:W-:-:S02]  /*0b70*/  MOV R145, UR6 ;  /* 0x0000000600917c02 */ /* 0x002fc40008000f00 */
[C---:B------:R-:W-:Y:S02]  /*0b80*/  LOP3.LUT R210, R154.reuse, 0x1f, RZ, 0xc0, !PT ;  /* 0x0000001f9ad27812 */ /* 0x040fe400078ec0ff */
[----:B------:R-:W-:Y:S02]  /*0b90*/  IADD3 R144, PT, PT, R154, 0x200, RZ ;  /* 0x000002009a907810 */ /* 0x000fe40007ffe0ff */
[----:B------:R-:W-:Y:S02]  /*0ba0*/  LEA R142, R142, UR5, 0x2 ;  /* 0x000000058e8e7c11 */ /* 0x000fe4000f8e10ff */
[----:B------:R-:W-:Y:S02]  /*0bb0*/  LOP3.LUT R143, R143, 0x1f, R154, 0xf8, !PT ;  /* 0x0000001f8f8f7812 */ /* 0x000fe400078ef89a */
        /* <DEDUP_REMOVED lines=17> */
[C---:B------:R-:W-:Y:S02]  /*0cd0*/  LOP3.LUT R129, R133.reuse, 0x40, RZ, 0xfc, !PT ;  /* 0x0000004085817812 */ /* 0x040fe400078efcff */
[C---:B------:R-:W-:Y:S02]  /*0ce0*/  LOP3.LUT R127, R133.reuse, 0x60, RZ, 0xfc, !PT ;  /* 0x00000060857f7812 */ /* 0x040fe400078efcff */
[----:B------:R-:W-:-:S02]  /*0cf0*/  LOP3.LUT R125, R133, 0x80, RZ, 0xfc, !PT ;  /* 0x00000080857d7812 */ /* 0x000fc400078efcff */
[C---:B------:R-:W-:Y:S02]  /*0d00*/  LOP3.LUT R123, R133.reuse, 0xa0, RZ, 0xfc, !PT ;  /* 0x000000a0857b7812 */ /* 0x040fe400078efcff */
[C---:B------:R-:W-:Y:S02]  /*0d10*/  LOP3.LUT R121, R133.reuse, 0xc0, RZ, 0xfc, !PT ;  /* 0x000000c085797812 */ /* 0x040fe400078efcff */
[----:B------:R-:W-:Y:S02]  /*0d20*/  LOP3.LUT R119, R133, 0xe0, RZ, 0xfc, !PT ;  /* 0x000000e085777812 */ /* 0x000fe400078efcff */
[----:B------:R-:W-:-:S07]  /*0d30*/  IADD3 R117, PT, PT, R117, R131, RZ ;  /* 0x0000008375757210 */ /* 0x000fce0007ffe0ff */
.L_x_15549:
[----:B0-----:R-:W0:Y:S01]  /*0d40*/  LDC R62, c[0x0][0x388] ;  /* 0x0000e200ff3e7b82 */ /* 0x001e220000000800 */
[----:B------:R-:W-:Y:S02]  /*0d50*/  IADD3 R115, PT, PT, R145, -0x1, RZ ;  /* 0xffffffff91737810 */ /* 0x000fe40007ffe0ff */
[----:B------:R-:W-:Y:S02]  /*0d60*/  SHF.L.U32 R2, R133, 0x1, RZ ;  /* 0x0000000185027819 */ /* 0x000fe400000006ff */
[----:B------:R-:W-:Y:S02]  /*0d70*/  SHF.L.U32 R16, R115, 0x8, RZ ;  /* 0x0000000873107819 */ /* 0x000fe400000006ff */
[C---:B------:R-:W-:Y:S02]  /*0d80*/  IADD3 R4, P0, PT, R2.reuse, R153, RZ ;  /* 0x0000009902047210 */ /* 0x040fe40007f1e0ff */
[C---:B------:R-:W-:Y:S02]  /*0d90*/  IADD3 R6, P2, PT, R2.reuse, R151, RZ ;  /* 0x0000009702067210 */ /* 0x040fe40007f5e0ff */
[----:B------:R-:W-:-:S02]  /*0da0*/  IADD3 R2, P3, PT, R2, R148, RZ ;  /* 0x0000009402027210 */ /* 0x000fc40007f7e0ff */
[----:B------:R-:W-:Y:S02]  /*0db0*/  PRMT R19, RZ, 0x7610, R19 ;  /* 0x00007610ff137816 */ /* 0x000fe40000000013 */
[----:B------:R-:W-:Y:S02]  /*0dc0*/  IADD3.X R5, PT, PT, RZ, R152, RZ, P0, !PT ;  /* 0x00000098ff057210 */ /* 0x000fe400007fe4ff */
[----:B------:R-:W-:Y:S02]  /*0dd0*/  IADD3.X R7, PT, PT, RZ, R150, RZ, P2, !PT ;  /* 0x00000096ff077210 */ /* 0x000fe400017fe4ff */
[----:B------:R-:W-:Y:S02]  /*0de0*/  IADD3.X R3, PT, PT, RZ, R146, RZ, P3, !PT ;  /* 0x00000092ff037210 */ /* 0x000fe40001ffe4ff */
[----:B------:R-:W-:Y:S02]  /*0df0*/  PRMT R21, RZ, 0x7610, R21 ;  /* 0x00007610ff157816 */ /* 0x000fe40000000015 */
[----:B------:R-:W-:-:S02]  /*0e00*/  PRMT R23, RZ, 0x7610, R23 ;  /* 0x00007610ff177816 */ /* 0x000fc40000000017 */
[----:B0-----:R-:W-:Y:S02]  /*0e10*/  IADD3 R114, PT, PT, -R16, R62, RZ ;  /* 0x0000003e10727210 */ /* 0x001fe40007ffe1ff */
[----:B------:R-:W-:Y:S02]  /*0e20*/  PRMT R25, RZ, 0x7610, R25 ;  /* 0x00007610ff197816 */ /* 0x000fe40000000019 */
[-C--:B------:R-:W-:Y:S01]  /*0e30*/  ISETP.GE.AND P6, PT, R133, R114.reuse, PT ;  /* 0x000000728500720c */ /* 0x080fe20003fc6270 */
[----:B------:R-:W-:Y:S01]  /*0e40*/  BAR.SYNC.DEFER_BLOCKING 0x0 ;  /* 0x0000000000007b1d */ /* 0x000fe20000010000 */
[-C--:B------:R-:W-:Y:S02]  /*0e50*/  ISETP.GE.AND P0, PT, R131, R114.reuse, PT ;  /* 0x000000728300720c */ /* 0x080fe40003f06270 */
[-C--:B------:R-:W-:Y:S02]  /*0e60*/  ISETP.GE.AND P1, PT, R129, R114.reuse, PT ;  /* 0x000000728100720c */ /* 0x080fe40003f26270 */
[----:B------:R-:W-:-:S02]  /*0e70*/  ISETP.GE.AND P2, PT, R127, R114, PT ;  /* 0x000000727f00720c */ /* 0x000fc40003f46270 */
[-C--:B------:R-:W-:Y:S02]  /*0e80*/  ISETP.GE.AND P3, PT, R125, R114.reuse, PT ;  /* 0x000000727d00720c */ /* 0x080fe40003f66270 */
[-C--:B------:R-:W-:Y:S02]  /*0e90*/  ISETP.GE.AND P4, PT, R123, R114.reuse, PT ;  /* 0x000000727b00720c */ /* 0x080fe40003f86270 */
[-C--:B------:R-:W-:Y:S02]  /*0ea0*/  ISETP.GE.AND P5, PT, R121, R114.reuse, PT ;  /* 0x000000727900720c */ /* 0x080fe40003fa6270 */
[----:B------:R-:W-:Y:S02]  /*0eb0*/  PRMT R27, RZ, 0x7610, R27 ;  /* 0x00007610ff1b7816 */ /* 0x000fe4000000001b */
[----:B------:R-:W-:Y:S02]  /*0ec0*/  PRMT R29, RZ, 0x7610, R29 ;  /* 0x00007610ff1d7816 */ /* 0x000fe4000000001d */
[----:B------:R-:W-:Y:S01]  /*0ed0*/  PRMT R31, RZ, 0x7610, R31 ;  /* 0x00007610ff1f7816 */ /* 0x000fe2000000001f */
[----:B------:R-:W2:Y:S01]  /*0ee0*/  @!P6 LDG.E.U16 R19, desc[UR16][R4.64] ;  /* 0x000000100413e981 */ /* 0x000ea2000c1e1500 */
[----:B------:R-:W-:-:S02]  /*0ef0*/  ISETP.GE.AND P6, PT, R119, R114, PT ;  /* 0x000000727700720c */ /* 0x000fc40003fc6270 */
[----:B------:R-:W-:Y:S01]  /*0f00*/  PRMT R33, RZ, 0x7610, R33 ;  /* 0x00007610ff217816 */ /* 0x000fe20000000021 */
[----:B------:R-:W3:Y:S01]  /*0f10*/  @!P0 LDG.E.U16 R21, desc[UR16][R4.64+0x40] ;  /* 0x0000401004158981 */ /* 0x000ee2000c1e1500 */
[----:B------:R-:W0:Y:S01]  /*0f20*/  S2R R113, SR_LANEID ;  /* 0x0000000000717919 */ /* 0x000e220000000000 */
[----:B------:R-:W1:Y:S01]  /*0f30*/  S2UR UR6, SR_CgaCtaId ;  /* 0x00000000000679c3 */ /* 0x000e620000008800 */
[----:B------:R-:W-:Y:S01]  /*0f40*/  UMOV UR4, 0x400 ;  /* 0x0000040000047882 */ /* 0x000fe20000000000 */
[----:B------:R-:W-:Y:S01]  /*0f50*/  P2R R24, PR, RZ, 0x1 ;  /* 0x00000001ff187803 */ /* 0x000fe20000000000 */
[----:B----4-:R-:W4:Y:S04]  /*0f60*/  @!P1 LDG.E.U16 R23, desc[UR16][R4.64+0x80] ;  /* 0x0000801004179981 */ /* 0x010f28000c1e1500 */
[----:B------:R-:W4:Y:S04]  /*0f70*/  @!P2 LDG.E.U16 R25, desc[UR16][R4.64+0xc0] ;  /* 0x0000c0100419a981 */ /* 0x000f28000c1e1500 */
[----:B------:R-:W4:Y:S04]  /*0f80*/  @!P3 LDG.E.U16 R27, desc[UR16][R4.64+0x100] ;  /* 0x00010010041bb981 */ /* 0x000f28000c1e1500 */
[----:B------:R-:W4:Y:S04]  /*0f90*/  @!P4 LDG.E.U16 R29, desc[UR16][R4.64+0x140] ;  /* 0x00014010041dc981 */ /* 0x000f28000c1e1500 */
[----:B------:R-:W4:Y:S04]  /*0fa0*/  @!P5 LDG.E.U16 R31, desc[UR16][R4.64+0x180] ;  /* 0x00018010041fd981 */ /* 0x000f28000c1e1500 */
[----:B------:R0:W4:Y:S01]  /*0fb0*/  @!P6 LDG.E.U16 R33, desc[UR16][R4.64+0x1c0] ;  /* 0x0001c0100421e981 */ /* 0x000122000c1e1500 */
[----:B-1----:R-:W-:Y:S01]  /*0fc0*/  ULEA UR6, UR6, UR4, 0x18 ;  /* 0x0000000406067291 */ /* 0x002fe2000f8ec0ff */
[----:B------:R-:W-:Y:S01]  /*0fd0*/  ISETP.GE.AND P0, PT, R133, R114, PT ;  /* 0x000000728500720c */ /* 0x000fe20003f06270 */
[----:B------:R-:W1:Y:S01]  /*0fe0*/  LDCU UR4, c[0x0][0x38c] ;  /* 0x00007180ff0477ac */ /* 0x000e620008000800 */
[----:B------:R-:W-:-:S02]  /*0ff0*/  PRMT R35, RZ, 0x7610, R35 ;  /* 0x00007610ff237816 */ /* 0x000fc40000000023 */
[C---:B0-----:R-:W-:Y:S02]  /*1000*/  IADD3 R0, PT, PT, R113.reuse, 0x20, RZ ;  /* 0x0000002071007810 */ /* 0x041fe40007ffe0ff */
[C---:B------:R-:W-:Y:S02]  /*1010*/  IADD3 R18, PT, PT, R113.reuse, 0x40, RZ ;  /* 0x0000004071127810 */ /* 0x040fe40007ffe0ff */
[-C--:B------:R-:W-:Y:S02]  /*1020*/  LEA.HI.SX32 R0, R0, R113.reuse, 0x1b ;  /* 0x0000007100007211 */ /* 0x080fe400078fdaff */
[----:B------:R-:W-:Y:S02]  /*1030*/  LEA.HI.SX32 R18, R18, R113, 0x1b ;  /* 0x0000007112127211 */ /* 0x000fe400078fdaff */
[----:B------:R-:W-:Y:S02]  /*1040*/  IADD3 R4, PT, PT, R113, 0x80, RZ ;  /* 0x0000008071047810 */ /* 0x000fe40007ffe0ff */
[----:B------:R-:W-:-:S02]  /*1050*/  LEA R110, R0, UR6, 0x1 ;  /* 0x00000006006e7c11 */ /* 0x000fc4000f8e08ff */
[C---:B------:R-:W-:Y:S02]  /*1060*/  IADD3 R0, PT, PT, R113.reuse, 0x60, RZ ;  /* 0x0000006071007810 */ /* 0x040fe40007ffe0ff */
[CC--:B------:R-:W-:Y:S02]  /*1070*/  LEA.HI.SX32 R112, R113.reuse, R113.reuse, 0x1b ;  /* 0x0000007171707211 */ /* 0x0c0fe400078fdaff */
[----:B------:R-:W-:Y:S02]  /*1080*/  LEA R108, R18, UR6, 0x1 ;  /* 0x00000006126c7c11 */ /* 0x000fe4000f8e08ff */
[----:B------:R-:W-:Y:S02]  /*1090*/  LEA.HI.SX32 R4, R4, R113, 0x1b ;  /* 0x0000007104047211 */ /* 0x000fe400078fdaff */
[C---:B------:R-:W-:Y:S02]  /*10a0*/  IADD3 R18, PT, PT, R113.reuse, 0xa0, RZ ;  /* 0x000000a071127810 */ /* 0x040fe40007ffe0ff */
[----:B------:R-:W-:-:S02]  /*10b0*/  IADD3 R20, PT, PT, R113, 0xc0, RZ ;  /* 0x000000c071147810 */ /* 0x000fc40007ffe0ff */
[C---:B------:R-:W-:Y:S02]  /*10c0*/  IADD3 R22, PT, PT, R113.reuse, 0xe0, RZ ;  /* 0x000000e071167810 */ /* 0x040fe40007ffe0ff */
[-C--:B------:R-:W-:Y:S02]  /*10d0*/  LEA.HI.SX32 R0, R0, R113.reuse, 0x1b ;  /* 0x0000007100007211 */ /* 0x080fe400078fdaff */
[----:B------:R-:W-:Y:S02]  /*10e0*/  LEA R112, R112, UR6, 0x1 ;  /* 0x0000000670707c11 */ /* 0x000fe4000f8e08ff */
[----:B------:R-:W-:Y:S02]  /*10f0*/  LEA R104, R4, UR6, 0x1 ;  /* 0x0000000604687c11 */ /* 0x000fe4000f8e08ff */
[----:B------:R-:W-:Y:S02]  /*1100*/  LEA.HI.SX32 R18, R18, R113, 0x1b ;  /* 0x0000007112127211 */ /* 0x000fe400078fdaff */
[----:B------:R-:W-:-:S02]  /*1110*/  SHF.L.U32 R4, R113, 0x3, RZ ;  /* 0x0000000371047819 */ /* 0x000fc400000006ff */
[-C--:B------:R-:W-:Y:S02]  /*1120*/  LEA.HI.SX32 R20, R20, R113.reuse, 0x1b ;  /* 0x0000007114147211 */ /* 0x080fe400078fdaff */
[----:B------:R-:W-:Y:S02]  /*1130*/  LEA.HI.SX32 R22, R22, R113, 0x1b ;  /* 0x0000007116167211 */ /* 0x000fe400078fdaff */
[----:B------:R-:W-:Y:S02]  /*1140*/  LEA R106, R0, UR6, 0x1 ;  /* 0x00000006006a7c11 */ /* 0x000fe4000f8e08ff */
[----:B------:R-:W-:Y:S02]  /*1150*/  LEA R102, R18, UR6, 0x1 ;  /* 0x0000000612667c11 */ /* 0x000fe4000f8e08ff */
[----:B------:R-:W-:Y:S02]  /*1160*/  LEA.HI.SX32 R96, R4, R4, 0x1b ;  /* 0x0000000404607211 */ /* 0x000fe400078fdaff */
[----:B------:R-:W-:-:S02]  /*1170*/  LEA R100, R20, UR6, 0x1 ;  /* 0x0000000614647c11 */ /* 0x000fc4000f8e08ff */
[----:B------:R-:W-:Y:S02]  /*1180*/  LEA R98, R22, UR6, 0x1 ;  /* 0x0000000616627c11 */ /* 0x000fe4000f8e08ff */
[----:B------:R-:W-:Y:S02]  /*1190*/  LEA R96, R96, UR6, 0x1 ;  /* 0x0000000660607c11 */ /* 0x000fe4000f8e08ff */
[----:B------:R-:W-:Y:S01]  /*11a0*/  PRMT R5, RZ, 0x7610, R5 ;  /* 0x00007610ff057816 */ /* 0x000fe20000000005 */
[----:B--2---:R0:W-:Y:S04]  /*11b0*/  STS.U16 [R112], R19 ;  /* 0x0000001370007388 */ /* 0x0041e80000000400 */
[----:B---3--:R2:W-:Y:S01]  /*11c0*/  STS.U16 [R110+0x40], R21 ;  /* 0x000040156e007388 */ /* 0x0085e20000000400 */
[----:B0-----:R-:W-:-:S03]  /*11d0*/  PRMT R19, RZ, 0x7610, R19 ;  /* 0x00007610ff137816 */ /* 0x001fc60000000013 */
[----:B----4-:R0:W-:Y:S01]  /*11e0*/  STS.U16 [R108+0x80], R23 ;  /* 0x000080176c007388 */ /* 0x0101e20000000400 */
[----:B--2---:R-:W-:-:S03]  /*11f0*/  PRMT R21, RZ, 0x7610, R21 ;  /* 0x00007610ff157816 */ /* 0x004fc60000000015 */
[----:B------:R2:W-:Y:S04]  /*1200*/  STS.U16 [R106+0xc0], R25 ;  /* 0x0000c0196a007388 */ /* 0x0005e80000000400 */
[----:B------:R3:W-:Y:S01]  /*1210*/  STS.U16 [R104+0x100], R27 ;  /* 0x0001001b68007388 */ /* 0x0007e20000000400 */
[----:B0-----:R-:W-:-:S03]  /*1220*/  PRMT R23, RZ, 0x7610, R23 ;  /* 0x00007610ff177816 */ /* 0x001fc60000000017 */
[----:B------:R0:W-:Y:S01]  /*1230*/  STS.U16 [R102+0x140], R29 ;  /* 0x0001401d66007388 */ /* 0x0001e20000000400 */
[----:B--2---:R-:W-:-:S03]  /*1240*/  PRMT R25, RZ, 0x7610, R25 ;  /* 0x00007610ff197816 */ /* 0x004fc60000000019 */
[----:B------:R2:W-:Y:S01]  /*1250*/  STS.U16 [R100+0x180], R31 ;  /* 0x0001801f64007388 */ /* 0x0005e20000000400 */
[----:B---3--:R-:W-:-:S03]  /*1260*/  PRMT R27, RZ, 0x7610, R27 ;  /* 0x00007610ff1b7816 */ /* 0x008fc6000000001b */
[----:B------:R3:W-:Y:S01]  /*1270*/  STS.U16 [R98+0x1c0], R33 ;  /* 0x0001c02162007388 */ /* 0x0007e20000000400 */
[----:B------:R-:W-:-:S03]  /*1280*/  NOP ;  /* 0x0000000000007918 */ /* 0x000fc60000000000 */
[----:B------:R-:W4:Y:S01]  /*1290*/  LDS.U16 R103, [R96] ;  /* 0x0000000060677984 */ /* 0x000f220000000400 */
[----:B0-----:R-:W-:-:S03]  /*12a0*/  PRMT R29, RZ, 0x7610, R29 ;  /* 0x00007610ff1d7816 */ /* 0x001fc6000000001d */
[----:B------:R-:W0:Y:S04]  /*12b0*/  LDS.U16 R101, [R96+0x2] ;  /* 0x0000020060657984 */ /* 0x000e280000000400 */
[----:B------:R-:W1:Y:S04]  /*12c0*/  LDS.U16 R99, [R96+0x4] ;  /* 0x0000040060637984 */ /* 0x000e680000000400 */
[----:B------:R-:W1:Y:S04]  /*12d0*/  LDS.U16 R97, [R96+0x6] ;  /* 0x0000060060617984 */ /* 0x000e680000000400 */
[----:B------:R-:W1:Y:S04]  /*12e0*/  LDS.U16 R95, [R96+0x8] ;  /* 0x00000800605f7984 */ /* 0x000e680000000400 */
[----:B------:R-:W1:Y:S04]  /*12f0*/  LDS.U16 R93, [R96+0xa] ;  /* 0x00000a00605d7984 */ /* 0x000e680000000400 */
[----:B------:R-:W1:Y:S04]  /*1300*/  LDS.U16 R91, [R96+0xc] ;  /* 0x00000c00605b7984 */ /* 0x000e680000000400 */
[----:B------:R-:W1:Y:S01]  /*1310*/  LDS.U16 R89, [R96+0xe] ;  /* 0x00000e0060597984 */ /* 0x000e620000000400 */
[----:B------:R-:W-:Y:S06]  /*1320*/  BAR.SYNC.DEFER_BLOCKING 0x0 ;  /* 0x0000000000007b1d */ /* 0x000fec0000010000 */
[----:B------:R-:W4:Y:S01]  /*1330*/  @!P0 LDG.E.U16 R5, desc[UR16][R6.64] ;  /* 0x0000001006058981 */ /* 0x000f22000c1e1500 */
[----:B------:R-:W-:-:S03]  /*1340*/  ISETP.NE.AND P0, PT, R24, RZ, PT ;  /* 0x000000ff1800720c */ /* 0x000fc60003f05270 */
[----:B------:R-:W4:Y:S04]  /*1350*/  @!P1 LDG.E.U16 R21, desc[UR16][R6.64+0x80] ;  /* 0x0000801006159981 */ /* 0x000f28000c1e1500 */
[----:B------:R-:W4:Y:S04]  /*1360*/  @!P2 LDG.E.U16 R23, desc[UR16][R6.64+0xc0] ;  /* 0x0000c0100617a981 */ /* 0x000f28000c1e1500 */
[----:B------:R-:W4:Y:S04]  /*1370*/  @!P3 LDG.E.U16 R35, desc[UR16][R6.64+0x100] ;  /* 0x000100100623b981 */ /* 0x000f28000c1e1500 */
[----:B------:R-:W4:Y:S01]  /*1380*/  @!P0 LDG.E.U16 R19, desc[UR16][R6.64+0x40] ;  /* 0x0000401006138981 */ /* 0x000f22000c1e1500 */
[----:B------:R-:W-:-:S03]  /*1390*/  P2R R22, PR, RZ, 0x1 ;  /* 0x00000001ff167803 */ /* 0x000fc60000000000 */
[----:B------:R-:W4:Y:S04]  /*13a0*/  @!P4 LDG.E.U16 R25, desc[UR16][R6.64+0x140] ;  /* 0x000140100619c981 */ /* 0x000f28000c1e1500 */
[----:B------:R-:W4:Y:S04]  /*13b0*/  @!P5 LDG.E.U16 R27, desc[UR16][R6.64+0x180] ;  /* 0x00018010061bd981 */ /* 0x000f28000c1e1500 */
[----:B------:R-:W4:Y:S01]  /*13c0*/  @!P6 LDG.E.U16 R29, desc[UR16][R6.64+0x1c0] ;  /* 0x0001c010061de981 */ /* 0x000f22000c1e1500 */
[----:B------:R-:W-:Y:S02]  /*13d0*/  ISETP.GE.AND P0, PT, R133, R114, PT ;  /* 0x000000728500720c */ /* 0x000fe40003f06270 */
[----:B--2---:R-:W-:-:S02]  /*13e0*/  PRMT R31, RZ, 0x7610, R31 ;  /* 0x00007610ff1f7816 */ /* 0x004fc4000000001f */
[----:B---3--:R-:W-:Y:S02]  /*13f0*/  PRMT R33, RZ, 0x7610, R33 ;  /* 0x00007610ff217816 */ /* 0x008fe40000000021 */
[----:B------:R-:W-:Y:S01]  /*1400*/  PRMT R37, RZ, 0x7610, R37 ;  /* 0x00007610ff257816 */ /* 0x000fe20000000025 */
[----:B----4-:R-:W-:Y:S04]  /*1410*/  STS.U16 [R112], R5 ;  /* 0x0000000570007388 */ /* 0x010fe80000000400 */
        /* <DEDUP_REMOVED lines=17> */
[----:B--2---:R-:W-:-:S02]  /*1530*/  PRMT R23, RZ, 0x7610, R23 ;  /* 0x00007610ff177816 */ /* 0x004fc40000000017 */
[----:B---3--:R-:W-:Y:S02]  /*1540*/  PRMT R25, RZ, 0x7610, R25 ;  /* 0x00007610ff197816 */ /* 0x008fe40000000019 */
[----:B----4-:R-:W-:Y:S02]  /*1550*/  PRMT R27, RZ, 0x7610, R27 ;  /* 0x00007610ff1b7816 */ /* 0x010fe4000000001b */
[----:B0-----:R-:W-:Y:S02]  /*1560*/  PRMT R29, RZ, 0x7610, R29 ;  /* 0x00007610ff1d7816 */ /* 0x001fe4000000001d */
[----:B------:R-:W-:Y:S01]  /*1570*/  PRMT R35, RZ, 0x7610, R35 ;  /* 0x00007610ff237816 */ /* 0x000fe20000000023 */
        /* <DEDUP_REMOVED lines=14> */
[----:B------:R-:W-:Y:S01]  /*1660*/  HADD2.F32 R93, -RZ, R93.H0_H0 ;  /* 0x2000005dff5d7230 */ /* 0x000fe20000004100 */
[----:B------:R-:W-:Y:S01]  /*1670*/  UISETP.GE.AND UP0, UPT, UR4, 0x1, UPT ;  /* 0x000000010400788c */ /* 0x000fe2000bf06270 */
[----:B------:R-:W-:-:S02]  /*1680*/  HADD2.F32 R91, -RZ, R91.H0_H0 ;  /* 0x2000005bff5b7230 */ /* 0x000fc40000004100 */
[----:B------:R-:W-:Y:S02]  /*1690*/  HADD2.F32 R89, -RZ, R89.H0_H0 ;  /* 0x20000059ff597230 */ /* 0x000fe40000004100 */
[----:B------:R-:W-:Y:S02]  /*16a0*/  HFMA2 R94, -RZ, RZ, 0, 0 ;  /* 0x00000000ff5e7431 */ /* 0x000fe400000001ff */
[----:B------:R-:W-:Y:S02]  /*16b0*/  HFMA2 R92, -RZ, RZ, 0, 0 ;  /* 0x00000000ff5c7431 */ /* 0x000fe400000001ff */
[----:B------:R-:W-:Y:S02]  /*16c0*/  HFMA2 R90, -RZ, RZ, 0, 0 ;  /* 0x00000000ff5a7431 */ /* 0x000fe400000001ff */
[----:B------:R-:W-:Y:S01]  /*16d0*/  HFMA2 R88, -RZ, RZ, 0, 0 ;  /* 0x00000000ff587431 */ /* 0x000fe200000001ff */
[----:B------:R-:W-:Y:S02]  /*16e0*/  MOV R111, RZ ;  /* 0x000000ff006f7202 */ /* 0x000fe40000000f00 */
[----:B------:R-:W-:-:S02]  /*16f0*/  MOV R109, RZ ;  /* 0x000000ff006d7202 */ /* 0x000fc40000000f00 */
[----:B------:R-:W-:Y:S02]  /*1700*/  MOV R107, RZ ;  /* 0x000000ff006b7202 */ /* 0x000fe40000000f00 */
[----:B------:R-:W-:Y:S01]  /*1710*/  MOV R105, RZ ;  /* 0x000000ff00697202 */ /* 0x000fe20000000f00 */
        /* <DEDUP_REMOVED lines=27> */
[----:B------:R-:W-:Y:S01]  /*18d0*/  FFMA.FTZ R22, R24, R95, R3 ;  /* 0x0000005f18167223 */ /* 0x000fe20000010003 */
[----:B------:R-:W-:-:S03]  /*18e0*/  HADD2.F32 R26, -RZ, R26.H0_H0 ;  /* 0x2000001aff1a7230 */ /* 0x000fc60000004100 */
[----:B------:R-:W-:Y:S01]  /*18f0*/  FFMA.FTZ R3, R25, R93, R22 ;  /* 0x0000005d19037223 */ /* 0x000fe20000010016 */
[----:B------:R-:W-:-:S03]  /*1900*/  HADD2.F32 R27, -RZ, R27.H0_H0 ;  /* 0x2000001bff1b7230 */ /* 0x000fc60000004100 */
[----:B------:R-:W-:Y:S01]  /*1910*/  FFMA.FTZ R156, R26, R91, R3 ;  /* 0x0000005b1a9c7223 */ /* 0x000fe20000010003 */
        /* <DEDUP_REMOVED lines=11> */
[----:B------:R-:W-:Y:S02]  /*19d0*/  HADD2.F32 R3, -RZ, R0.H0_H0 ;  /* 0x20000000ff037230 */ /* 0x000fe40000004100 */
        /* <DEDUP_REMOVED lines=10> */
[----:B------:R-:W0:Y:S01]  /*1a80*/  LDC R63, c[0x0][0x388] ;  /* 0x0000e200ff3f7b82 */ /* 0x000e220000000800 */
[----:B------:R-:W-:Y:S02]  /*1a90*/  HADD2.F32 R5, -RZ, R5.H0_H0 ;  /* 0x20000005ff057230 */ /* 0x000fe40000004100 */
[----:B------:R-:W-:Y:S01]  /*1aa0*/  FADD.FTZ R79, R2, R2 ;  /* 0x00000002024f7221 */ /* 0x000fe20000010000 */
[----:B------:R-:W-:Y:S01]  /*1ab0*/  HADD2.F32 R31, -RZ, R6.H0_H0 ;  /* 0x20000006ff1f7230 */ /* 0x000fe20000004100 */
[----:B------:R-:W-:Y:S01]  /*1ac0*/  SHF.L.U32 R2, R113, 0x4, RZ ;  /* 0x0000000471027819 */ /* 0x000fe200000006ff */
[----:B------:R-:W-:Y:S01]  /*1ad0*/  HADD2.F32 R7, -RZ, R7.H0_H0 ;  /* 0x20000007ff077230 */ /* 0x000fe20000004100 */
[----:B------:R-:W-:Y:S01]  /*1ae0*/  SHF.L.U32 R65, R115, 0x9, RZ ;  /* 0x0000000973417819 */ /* 0x000fe200000006ff */
[----:B------:R-:W-:Y:S01]  /*1af0*/  FADD.FTZ R78, R3, R158 ;  /* 0x0000009e034e7221 */ /* 0x000fe20000010000 */
[----:B------:R-:W1:Y:S01]  /*1b00*/  LDC.64 R18, c[0x0][0x440] ;  /* 0x00011000ff127b82 */ /* 0x000e620000000a00 */
[C---:B------:R-:W-:Y:S01]  /*1b10*/  IADD3 R47, PT, PT, R4.reuse, 0x4, R4 ;  /* 0x00000004042f7810 */ /* 0x040fe20007ffe004 */
[----:B------:R-:W-:Y:S01]  /*1b20*/  FADD.FTZ R76, R5, R158 ;  /* 0x0000009e054c7221 */ /* 0x000fe20000010000 */
[C---:B------:R-:W-:Y:S01]  /*1b30*/  IADD3 R41, PT, PT, R4.reuse, 0x1, R4 ;  /* 0x0000000104297810 */ /* 0x040fe20007ffe004 */
[----:B------:R-:W-:Y:S01]  /*1b40*/  FADD.FTZ R74, R31, R158 ;  /* 0x0000009e1f4a7221 */ /* 0x000fe20000010000 */
[C---:B------:R-:W-:Y:S01]  /*1b50*/  IADD3 R43, PT, PT, R4.reuse, 0x2, R4 ;  /* 0x00000002042b7810 */ /* 0x040fe20007ffe004 */
[----:B------:R-:W-:Y:S01]  /*1b60*/  FADD.FTZ R72, R7, R158 ;  /* 0x0000009e07487221 */ /* 0x000fe20000010000 */
[C-C-:B------:R-:W-:Y:S01]  /*1b70*/  IADD3 R45, PT, PT, R4.reuse, 0x3, R4.reuse ;  /* 0x00000003042d7810 */ /* 0x140fe20007ffe004 */
[----:B------:R-:W2:Y:S01]  /*1b80*/  LDC.64 R20, c[0x0][0x448] ;  /* 0x00011200ff147b82 */ /* 0x000ea20000000a00 */
[C---:B------:R-:W-:Y:S01]  /*1b90*/  IADD3 R49, PT, PT, R4.reuse, 0x5, R4 ;  /* 0x0000000504317810 */ /* 0x040fe20007ffe004 */
[----:B------:R-:W-:Y:S01]  /*1ba0*/  FADD.FTZ R70, R33, R158 ;  /* 0x0000009e21467221 */ /* 0x000fe20000010000 */
[C---:B------:R-:W-:Y:S01]  /*1bb0*/  IADD3 R51, PT, PT, R4.reuse, 0x6, R4 ;  /* 0x0000000604337810 */ /* 0x040fe20007ffe004 */
[----:B------:R-:W-:Y:S01]  /*1bc0*/  FADD.FTZ R68, R35, R158 ;  /* 0x0000009e23447221 */ /* 0x000fe20000010000 */
[----:B------:R-:W-:Y:S01]  /*1bd0*/  IADD3 R53, PT, PT, R4, 0x7, R4 ;  /* 0x0000000704357810 */ /* 0x000fe20007ffe004 */
[--C-:B------:R-:W-:Y:S01]  /*1be0*/  FADD.FTZ R66, R37, R158.reuse ;  /* 0x0000009e25427221 */ /* 0x100fe20000010000 */
[C---:B------:R-:W-:Y:S01]  /*1bf0*/  IADD3 R38, PT, PT, R113.reuse, 0x1c0, RZ ;  /* 0x000001c071267810 */ /* 0x040fe20007ffe0ff */
[----:B------:R-:W3:Y:S01]  /*1c00*/  LDC.64 R22, c[0x0][0x3a8] ;  /* 0x0000ea00ff167b82 */ /* 0x000ee20000000a00 */
[----:B------:R-:W-:Y:S01]  /*1c10*/  IADD3 R40, PT, PT, R113, 0x1e0, RZ ;  /* 0x000001e071287810 */ /* 0x000fe20007ffe0ff */
[----:B------:R-:W-:Y:S01]  /*1c20*/  FADD.FTZ R64, R39, R158 ;  /* 0x0000009e27407221 */ /* 0x000fe20000010000 */
[----:B------:R-:W-:Y:S01]  /*1c30*/  IADD3 R4, PT, PT, R113, 0x100, RZ ;  /* 0x0000010071047810 */ /* 0x000fe20007ffe0ff */
[----:B------:R-:W-:Y:S01]  /*1c40*/  FADD.FTZ R77, R77, R77 ;  /* 0x0000004d4d4d7221 */ /* 0x000fe20000010000 */
[C---:B------:R-:W-:Y:S01]  /*1c50*/  IADD3 R6, PT, PT, R113.reuse, 0x120, RZ ;  /* 0x0000012071067810 */ /* 0x040fe20007ffe0ff */
[----:B------:R-:W4:Y:S01]  /*1c60*/  LDCU UR8, c[0x0][0x394] ;  /* 0x00007280ff0877ac */ /* 0x000f220008000800 */
[C---:B------:R-:W-:Y:S01]  /*1c70*/  IADD3 R30, PT, PT, R113.reuse, 0x140, RZ ;  /* 0x00000140711e7810 */ /* 0x040fe20007ffe0ff */
[----:B------:R-:W0:Y:S01]  /*1c80*/  LDC.64 R24, c[0x0][0x3c0] ;  /* 0x0000f000ff187b82 */ /* 0x000e220000000a00 */
[C---:B------:R-:W-:Y:S01]  /*1c90*/  IADD3 R32, PT, PT, R113.reuse, 0x160, RZ ;  /* 0x0000016071207810 */ /* 0x040fe20007ffe0ff */
[----:B------:R-:W0:Y:S01]  /*1ca0*/  LDCU UR9, c[0x0][0x38c] ;  /* 0x00007180ff0977ac */ /* 0x000e220008000800 */
[----:B------:R-:W-:-:S02]  /*1cb0*/  IADD3 R34, PT, PT, R113, 0x180, RZ ;  /* 0x0000018071227810 */ /* 0x000fc40007ffe0ff */
[----:B------:R-:W-:Y:S01]  /*1cc0*/  IADD3 R36, PT, PT, R113, 0x1a0, RZ ;  /* 0x000001a071247810 */ /* 0x000fe20007ffe0ff */
[----:B------:R-:W-:Y:S01]  /*1cd0*/  UMOV UR4, URZ ;  /* 0x000000ff00047c82 */ /* 0x000fe20008000000 */
[C---:B------:R-:W-:Y:S01]  /*1ce0*/  IADD3 R3, PT, PT, R2.reuse, 0x8, RZ ;  /* 0x0000000802037810 */ /* 0x040fe20007ffe0ff */
[----:B------:R-:W0:Y:S01]  /*1cf0*/  LDC.64 R26, c[0x0][0x3e0] ;  /* 0x0000f800ff1a7b82 */ /* 0x000e220000000a00 */
[C---:B------:R-:W-:Y:S02]  /*1d00*/  IADD3 R5, PT, PT, R2.reuse, 0x9, RZ ;  /* 0x0000000902057810 */ /* 0x040fe40007ffe0ff */
[C---:B------:R-:W-:Y:S02]  /*1d10*/  IADD3 R7, PT, PT, R2.reuse, 0xa, RZ ;  /* 0x0000000a02077810 */ /* 0x040fe40007ffe0ff */
[C---:B------:R-:W-:Y:S02]  /*1d20*/  IADD3 R31, PT, PT, R2.reuse, 0xb, RZ ;  /* 0x0000000b021f7810 */ /* 0x040fe40007ffe0ff */
[C---:B------:R-:W-:Y:S01]  /*1d30*/  IADD3 R33, PT, PT, R2.reuse, 0xc, RZ ;  /* 0x0000000c02217810 */ /* 0x040fe20007ffe0ff */
[----:B------:R-:W0:Y:S01]  /*1d40*/  LDC.64 R28, c[0x0][0x4f0] ;  /* 0x00013c00ff1c7b82 */ /* 0x000e220000000a00 */
[----:B------:R-:W-:-:S02]  /*1d50*/  IADD3 R35, PT, PT, R2, 0xd, RZ ;  /* 0x0000000d02237810 */ /* 0x000fc40007ffe0ff */
[C---:B------:R-:W-:Y:S02]  /*1d60*/  IADD3 R37, PT, PT, R2.reuse, 0xe, RZ ;  /* 0x0000000e02257810 */ /* 0x040fe40007ffe0ff */
[----:B------:R-:W-:Y:S02]  /*1d70*/  IADD3 R39, PT, PT, R2, 0xf, RZ ;  /* 0x0000000f02277810 */ /* 0x000fe40007ffe0ff */
[----:B------:R-:W-:Y:S02]  /*1d80*/  LEA R62, R62, -R65, 0x1 ;  /* 0x800000413e3e7211 */ /* 0x000fe400078e08ff */
[-C--:B------:R-:W-:Y:S02]  /*1d90*/  LEA.HI.SX32 R47, R47, R2.reuse, 0x1b ;  /* 0x000000022f2f7211 */ /* 0x080fe400078fdaff */
[-C--:B------:R-:W-:Y:S02]  /*1da0*/  LEA.HI.SX32 R41, R41, R2.reuse, 0x1b ;  /* 0x0000000229297211 */ /* 0x080fe400078fdaff */
[----:B------:R-:W-:-:S02]  /*1db0*/  LEA.HI.SX32 R43, R43, R2, 0x1b ;  /* 0x000000022b2b7211 */ /* 0x000fc400078fdaff */
[-C--:B------:R-:W-:Y:S02]  /*1dc0*/  LEA.HI.SX32 R45, R45, R2.reuse, 0x1b ;  /* 0x000000022d2d7211 */ /* 0x080fe400078fdaff */
[-C--:B------:R-:W-:Y:S02]  /*1dd0*/  LEA.HI.SX32 R49, R49, R2.reuse, 0x1b ;  /* 0x0000000231317211 */ /* 0x080fe400078fdaff */
[-C--:B------:R-:W-:Y:S02]  /*1de0*/  LEA.HI.SX32 R51, R51, R2.reuse, 0x1b ;  /* 0x0000000233337211 */ /* 0x080fe400078fdaff */
[----:B------:R-:W-:Y:S02]  /*1df0*/  LEA.HI.SX32 R53, R53, R2, 0x1b ;  /* 0x0000000235357211 */ /* 0x000fe400078fdaff */
[-C--:B------:R-:W-:Y:S02]  /*1e00*/  LEA.HI.SX32 R38, R38, R113.reuse, 0x1b ;  /* 0x0000007126267211 */ /* 0x080fe400078fdaff */
[----:B------:R-:W-:-:S02]  /*1e10*/  LEA.HI.SX32 R40, R40, R113, 0x1b ;  /* 0x0000007128287211 */ /* 0x000fc400078fdaff */
[----:B------:R-:W-:Y:S02]  /*1e20*/  ISETP.NE.AND P4, PT, R145, 0x1, PT ;  /* 0x000000019100780c */ /* 0x000fe40003f85270 */
        /* <DEDUP_REMOVED lines=11> */
[-C--:B------:R-:W-:Y:S02]  /*1ee0*/  LEA.HI.SX32 R30, R30, R113.reuse, 0x1b ;  /* 0x000000711e1e7211 */ /* 0x080fe400078fdaff */
[-C--:B------:R-:W-:Y:S02]  /*1ef0*/  LEA.HI.SX32 R32, R32, R113.reuse, 0x1b ;  /* 0x0000007120207211 */ /* 0x080fe400078fdaff */
[-C--:B------:R-:W-:Y:S02]  /*1f00*/  LEA.HI.SX32 R34, R34, R113.reuse, 0x1b ;  /* 0x0000007122227211 */ /* 0x080fe400078fdaff */
[----:B------:R-:W-:Y:S02]  /*1f10*/  LEA.HI.SX32 R36, R36, R113, 0x1b ;  /* 0x0000007124247211 */ /* 0x000fe400078fdaff */
[----:B------:R-:W-:Y:S02]  /*1f20*/  ISETP.GE.AND P0, PT, R143, R62, PT ;  /* 0x0000003e8f00720c */ /* 0x000fe40003f06270 */
        /* <DEDUP_REMOVED lines=9> */
[----:B------:R-:W-:Y:S02]  /*1fc0*/  MOV R111, RZ ;  /* 0x000000ff006f7202 */ /* 0x000fe40000000f00 */
[----:B------:R-:W-:Y:S02]  /*1fd0*/  ISETP.EQ.AND P4, PT, R154, RZ, P4 ;  /* 0x000000ff9a00720c */ /* 0x000fe40002782270 */
        /* <DEDUP_REMOVED lines=9> */
[----:B------:R-:W-:Y:S02]  /*2070*/  P2R R208, PR, RZ, 0x1 ;  /* 0x00000001ffd07803 */ /* 0x000fe40000000000 */
[----:B------:R-:W-:Y:S02]  /*2080*/  LEA R43, R7, UR6, 0x1 ;  /* 0x00000006072b7c11 */ /* 0x000fe4000f8e08ff */
[----:B------:R-:W-:Y:S02]  /*2090*/  LEA R42, R31, UR6, 0x1 ;  /* 0x000000061f2a7c11 */ /* 0x000fe4000f8e08ff */
[----:B------:R-:W-:Y:S02]  /*20a0*/  LEA R41, R33, UR6, 0x1 ;  /* 0x0000000621297c11 */ /* 0x000fe4000f8e08ff */
[----:B------:R-:W-:-:S02]  /*20b0*/  LEA R40, R35, UR6, 0x1 ;  /* 0x0000000623287c11 */ /* 0x000fc4000f8e08ff */
[----:B------:R-:W-:Y:S02]  /*20c0*/  LEA R39, R37, UR6, 0x1 ;  /* 0x0000000625277c11 */ /* 0x000fe4000f8e08ff */
[----:B01234-:R-:W-:-:S07]  /*20d0*/  LEA R38, R162, UR6, 0x1 ;  /* 0x00000006a2267c11 */ /* 0x01ffce000f8e08ff */
.L_x_15548:
[----:B------:R-:W-:Y:S02]  /*20e0*/  MOV R2, R10 ;  /* 0x0000000a00027202 */ /* 0x000fe40000000f00 */
[----:B------:R-:W-:Y:S02]  /*20f0*/  MOV R3, R157 ;  /* 0x0000009d00037202 */ /* 0x000fe40000000f00 */
[----:B------:R-:W-:Y:S01]  /*2100*/  ISETP.NE.AND P6, PT, R208, RZ, PT ;  /* 0x000000ffd000720c */ /* 0x000fe20003fc5270 */
[----:B------:R-:W-:-:S04]  /*2110*/  IMAD.WIDE.U32 R2, R22, UR4, R2 ;  /* 0x0000000416027c25 */ /* 0x000fc8000f8e0002 */
[----:B------:R-:W-:Y:S01]  /*2120*/  IMAD R3, R23, UR4, R3 ;  /* 0x0000000417037c24 */ /* 0x000fe2000f8e0203 */
[----:B------:R-:W-:-:S04]  /*2130*/  LEA R30, P0, R2, R18, 0x3 ;  /* 0x00000012021e7211 */ /* 0x000fc800078018ff */
[----:B------:R-:W-:Y:S01]  /*2140*/  LEA.HI.X R31, R2, R19, R3, 0x3, P0 ;  /* 0x00000013021f7211 */ /* 0x000fe200000f1c03 */
[----:B------:R-:W-:Y:S01]  /*2150*/  HFMA2 R3, -RZ, RZ, 0, 0 ;  /* 0x00000000ff037431 */ /* 0x000fe200000001ff */
[----:B------:R-:W-:Y:S02]  /*2160*/  MOV R2, R143 ;  /* 0x0000008f00027202 */ /* 0x000fe40000000f00 */
[CC--:B------:R-:W-:Y:S02]  /*2170*/  ISETP.GE.AND P0, PT, R117.reuse, R62.reuse, PT ;  /* 0x0000003e7500720c */ /* 0x0c0fe40003f06270 */
[C---:B0-----:R-:W-:Y:S01]  /*2180*/  IADD3 R5, PT, PT, R117.reuse, 0x20, RZ ;  /* 0x0000002075057810 */ /* 0x041fe20007ffe0ff */
[----:B------:R-:W-:Y:S01]  /*2190*/  IMAD.WIDE.U32 R2, R26, UR4, R2 ;  /* 0x000000041a027c25 */ /* 0x000fe2000f8e0002 */
[----:B------:R-:W-:Y:S01]  /*21a0*/  IADD3 R7, PT, PT, R117, 0x40, RZ ;  /* 0x0000004075077810 */ /* 0x000fe20007ffe0ff */
[----:B------:R-:W2:Y:S01]  /*21b0*/  LDG.E.64 R30, desc[UR16][R30.64] ;  /* 0x000000101e1e7981 */ /* 0x000ea2000c1e1b00 */
[----:B------:R-:W-:Y:S01]  /*21c0*/  ISETP.GE.AND P1, PT, R5, R62, PT ;  /* 0x0000003e0500720c */ /* 0x000fe20003f26270 */
[----:B------:R-:W-:Y:S01]  /*21d0*/  IMAD R6, R27, UR4, R3 ;  /* 0x000000041b067c24 */ /* 0x000fe2000f8e0203 */
[----:B------:R-:W-:-:S02]  /*21e0*/  LEA R4, P3, R2, R149, 0x1 ;  /* 0x0000009502047211 */ /* 0x000fc400078608ff */
[----:B------:R-:W-:Y:S02]  /*21f0*/  IADD3 R3, PT, PT, R117, 0x60, RZ ;  /* 0x0000006075037810 */ /* 0x000fe40007ffe0ff */
[----:B------:R-:W-:Y:S02]  /*2200*/  PRMT R35, RZ, 0x7610, R35 ;  /* 0x00007610ff237816 */ /* 0x000fe40000000023 */
[----:B------:R-:W-:Y:S02]  /*2210*/  LEA.HI.X R5, R2, R147, R6, 0x1, P3 ;  /* 0x0000009302057211 */ /* 0x000fe400018f0c06 */
[-C--:B------:R-:W-:Y:S02]  /*2220*/  ISETP.GE.AND P3, PT, R3, R62.reuse, PT ;  /* 0x0000003e0300720c */ /* 0x080fe40003f66270 */
[----:B------:R-:W-:Y:S01]  /*2230*/  ISETP.GE.AND P2, PT, R7, R62, PT ;  /* 0x0000003e0700720c */ /* 0x000fe20003f46270 */
[----:B------:R-:W3:Y:S01]  /*2240*/  @!P0 LDG.E.U16 R35, desc[UR16][R4.64+0x40] ;  /* 0x0000401004238981 */ /* 0x000ee2000c1e1500 */
[----:B------:R-:W-:-:S02]  /*2250*/  IADD3 R3, PT, PT, R117, 0xa0, RZ ;  /* 0x000000a075037810 */ /* 0x000fc40007ffe0ff */
[----:B------:R-:W-:Y:S02]  /*2260*/  IADD3 R7, PT, PT, R117, 0x80, RZ ;  /* 0x0000008075077810 */ /* 0x000fe40007ffe0ff */
[----:B------:R-:W-:Y:S02]  /*2270*/  PRMT R37, RZ, 0x7610, R37 ;  /* 0x00007610ff257816 */ /* 0x000fe40000000025 */
[-C--:B------:R-:W-:Y:S02]  /*2280*/  ISETP.GE.AND P0, PT, R3, R62.reuse, PT ;  /* 0x0000003e0300720c */ /* 0x080fe40003f06270 */
[----:B------:R-:W-:Y:S02]  /*2290*/  ISETP.GE.AND P5, PT, R7, R62, PT ;  /* 0x0000003e0700720c */ /* 0x000fe40003fa6270 */
[----:B------:R-:W-:Y:S01]  /*22a0*/  IADD3 R3, PT, PT, R117, 0xc0, RZ ;  /* 0x000000c075037810 */ /* 0x000fe20007ffe0ff */
[----:B----4-:R-:W4:Y:S01]  /*22b0*/  @!P1 LDG.E.U16 R37, desc[UR16][R4.64+0x80] ;  /* 0x0000801004259981 */ /* 0x010f22000c1e1500 */
[----:B------:R-:W-:-:S02]  /*22c0*/  PRMT R171, RZ, 0x7610, R171 ;  /* 0x00007610ffab7816 */ /* 0x000fc400000000ab */
[----:B------:R-:W-:Y:S02]  /*22d0*/  PRMT R169, RZ, 0x7610, R169 ;  /* 0x00007610ffa97816 */ /* 0x000fe400000000a9 */
[-C--:B------:R-:W-:Y:S02]  /*22e0*/  ISETP.GE.AND P1, PT, R3, R62.reuse, PT ;  /* 0x0000003e0300720c */ /* 0x080fe40003f26270 */
[C---:B------:R-:W-:Y:S01]  /*22f0*/  IADD3 R3, PT, PT, R117.reuse, 0x100, RZ ;  /* 0x0000010075037810 */ /* 0x040fe20007ffe0ff */
[----:B------:R-:W5:Y:S01]  /*2300*/  @!P3 LDG.E.U16 R171, desc[UR16][R4.64+0x100] ;  /* 0x0001001004abb981 */ /* 0x000f62000c1e1500 */
[----:B------:R-:W-:Y:S02]  /*2310*/  IADD3 R7, PT, PT, R117, 0xe0, RZ ;  /* 0x000000e075077810 */ /* 0x000fe40007ffe0ff */
[----:B------:R-:W-:Y:S01]  /*2320*/  PRMT R173, RZ, 0x7610, R173 ;  /* 0x00007610ffad7816 */ /* 0x000fe200000000ad */
[----:B------:R-:W5:Y:S01]  /*2330*/  @!P2 LDG.E.U16 R169, desc[UR16][R4.64+0xc0] ;  /* 0x0000c01004a9a981 */ /* 0x000f62000c1e1500 */
[----:B------:R-:W-:-:S02]  /*2340*/  ISETP.GE.AND P3, PT, R3, R62, PT ;  /* 0x0000003e0300720c */ /* 0x000fc40003f66270 */
[-C--:B------:R-:W-:Y:S02]  /*2350*/  ISETP.GE.AND P2, PT, R7, R62.reuse, PT ;  /* 0x0000003e0700720c */ /* 0x080fe40003f46270 */
[----:B------:R-:W-:Y:S01]  /*2360*/  IADD3 R3, PT, PT, R117, 0x120, RZ ;  /* 0x0000012075037810 */ /* 0x000fe20007ffe0ff */
[----:B------:R-:W5:Y:S01]  /*2370*/  @!P5 LDG.E.U16 R173, desc[UR16][R4.64+0x140] ;  /* 0x0001401004add981 */ /* 0x000f62000c1e1500 */
[----:B------:R-:W-:Y:S02]  /*2380*/  PRMT R177, RZ, 0x7610, R177 ;  /* 0x00007610ffb17816 */ /* 0x000fe400000000b1 */
[----:B------:R-:W-:Y:S02]  /*2390*/  PRMT R175, RZ, 0x7610, R175 ;  /* 0x00007610ffaf7816 */ /* 0x000fe400000000af */
[----:B------:R-:W-:Y:S02]  /*23a0*/  ISETP.GE.AND P5, PT, R3, R62, PT ;  /* 0x0000003e0300720c */ /* 0x000fe40003fa6270 */
[C---:B------:R-:W-:Y:S01]  /*23b0*/  IADD3 R3, PT, PT, R117.reuse, 0x160, RZ ;  /* 0x0000016075037810 */ /* 0x040fe20007ffe0ff */
[----:B------:R-:W5:Y:S01]  /*23c0*/  @!P1 LDG.E.U16 R177, desc[UR16][R4.64+0x1c0] ;  /* 0x0001c01004b19981 */ /* 0x000f62000c1e1500 */
[----:B------:R-:W-:-:S02]  /*23d0*/  IADD3 R7, PT, PT, R117, 0x140, RZ ;  /* 0x0000014075077810 */ /* 0x000fc40007ffe0ff */
[----:B------:R-:W-:Y:S01]  /*23e0*/  PRMT R6, RZ, 0x7610, R6 ;  /* 0x00007610ff067816 */ /* 0x000fe20000000006 */
[----:B------:R-:W5:Y:S01]  /*23f0*/  @!P0 LDG.E.U16 R175, desc[UR16][R4.64+0x180] ;  /* 0x0001801004af8981 */ /* 0x000f62000c1e1500 */
[-C--:B------:R-:W-:Y:S02]  /*2400*/  ISETP.GE.AND P1, PT, R3, R62.reuse, PT ;  /* 0x0000003e0300720c */ /* 0x080fe40003f26270 */
[----:B------:R-:W-:Y:S02]  /*2410*/  ISETP.GE.AND P0, PT, R7, R62, PT ;  /* 0x0000003e0700720c */ /* 0x000fe40003f06270 */
[----:B------:R-:W-:Y:S01]  /*2420*/  IADD3 R3, PT, PT, R117, 0x180, RZ ;  /* 0x0000018075037810 */ /* 0x000fe20007ffe0ff */
[----:B------:R-:W5:Y:S01]  /*2430*/  @!P2 LDG.E.U16 R6, desc[UR16][R4.64+0x200] ;  /* 0x000200100406a981 */ /* 0x000f62000c1e1500 */
[----:B------:R-:W-:Y:S02]  /*2440*/  PRMT R7, RZ, 0x7610, R7 ;  /* 0x00007610ff077816 */ /* 0x000fe40000000007 */
[----:B------:R-:W-:-:S02]  /*2450*/  PRMT R179, RZ, 0x7610, R179 ;  /* 0x00007610ffb37816 */ /* 0x000fc400000000b3 */
[----:B------:R-:W-:Y:S02]  /*2460*/  PRMT R34, RZ, 0x7610, R34 ;  /* 0x00007610ff227816 */ /* 0x000fe40000000022 */
[----:B------:R-:W-:Y:S01]  /*2470*/  IADD3 R33, PT, PT, R117, 0x1a0, RZ ;  /* 0x000001a075217810 */ /* 0x000fe20007ffe0ff */
[----:B------:R-:W3:Y:S01]  /*2480*/  @!P6 LDG.E.U16 R7, desc[UR16][R4.64] ;  /* 0x000000100407e981 */ /* 0x000ee2000c1e1500 */
[-C--:B------:R-:W-:Y:S02]  /*2490*/  ISETP.GE.AND P2, PT, R3, R62.reuse, PT ;  /* 0x0000003e0300720c */ /* 0x080fe40003f46270 */
[----:B------:R-:W-:Y:S01]  /*24a0*/  IADD3 R3, PT, PT, R117, 0x1c0, RZ ;  /* 0x000001c075037810 */ /* 0x000fe20007ffe0ff */
[----:B------:R-:W5:Y:S01]  /*24b0*/  @!P3 LDG.E.U16 R179, desc[UR16][R4.64+0x240] ;  /* 0x0002401004b3b981 */ /* 0x000f62000c1e1500 */
[----:B------:R-:W-:-:S03]  /*24c0*/  ISETP.GE.AND P3, PT, R33, R62, PT ;  /* 0x0000003e2100720c */ /* 0x000fc60003f66270 */
[----:B------:R-:W5:Y:S01]  /*24d0*/  @!P5 LDG.E.U16 R34, desc[UR16][R4.64+0x280] ;  /* 0x000280100422d981 */ /* 0x000f62000c1e1500 */
[----:B------:R-:W-:Y:S02]  /*24e0*/  ISETP.GE.AND P5, PT, R3, R62, PT ;  /* 0x0000003e0300720c */ /* 0x000fe40003fa6270 */
        /* <DEDUP_REMOVED lines=10> */
[----:B------:R-:W-:-:S02]  /*2590*/  MOV R2, R8 ;  /* 0x0000000800027202 */ /* 0x000fc40000000f00 */
[----:B------:R-:W-:-:S03]  /*25a0*/  MOV R3, R155 ;  /* 0x0000009b00037202 */ /* 0x000fc60000000f00 */
[----:B------:R-:W-:-:S04]  /*25b0*/  IMAD.WIDE.U32 R2, R24, UR4, R2 ;  /* 0x0000000418027c25 */ /* 0x000fc8000f8e0002 */
[----:B------:R-:W-:Y:S01]  /*25c0*/  IMAD R3, R25, UR4, R3 ;  /* 0x0000000419037c24 */ /* 0x000fe2000f8e0203 */
[----:B------:R-:W-:-:S04]  /*25d0*/  LEA R32, P0, R2, R20, 0x3 ;  /* 0x0000001402207211 */ /* 0x000fc800078018ff */
[----:B------:R-:W-:-:S06]  /*25e0*/  LEA.HI.X R33, R2, R21, R3, 0x3, P0 ;  /* 0x0000001502217211 */ /* 0x000fcc00000f1c03 */
[----:B------:R-:W5:Y:S01]  /*25f0*/  LDG.E.64 R32, desc[UR16][R32.64] ;  /* 0x0000001020207981 */ /* 0x000f62000c1e1b00 */
[----:B------:R-:W1:Y:S01]  /*2600*/  S2UR UR7, SR_CgaCtaId ;  /* 0x00000000000779c3 */ /* 0x000e620000008800 */
[----:B------:R-:W-:Y:S01]  /*2610*/  UMOV UR6, 0x400 ;  /* 0x0000040000067882 */ /* 0x000fe20000000000 */
[C---:B------:R-:W-:Y:S02]  /*2620*/  ISETP.NE.AND P0, PT, R154.reuse, RZ, PT ;  /* 0x000000ff9a00720c */ /* 0x040fe40003f05270 */
[----:B------:R-:W-:Y:S01]  /*2630*/  ISETP.NE.AND P1, PT, R154, 0x1f, PT ;  /* 0x0000001f9a00780c */ /* 0x000fe20003f25270 */
[----:B------:R-:W-:Y:S01]  /*2640*/  BSSY.RECONVERGENT B0, `(.L_x_15499) ;  /* 0x00000b7000007945 */ /* 0x000fe20003800200 */
[----:B-1----:R-:W-:Y:S01]  /*2650*/  ULEA UR6, UR7, UR6, 0x18 ;  /* 0x0000000607067291 */ /* 0x002fe2000f8ec0ff */
[----:B--2---:R-:W-:Y:S01]  /*2660*/  FMUL.FTZ R2, R78, R31 ;  /* 0x0000001f4e027220 */ /* 0x004fe20000410000 */
[----:B------:R-:W-:-:S03]  /*2670*/  FMUL.FTZ R3, R30, 1.4426950216293334961 ;  /* 0x3fb8aa3b1e037820 */ /* 0x000fc60000410000 */
[----:B------:R-:W-:Y:S01]  /*2680*/  FMUL.RZ R170, R2, 0.15915493667125701904 ;  /* 0x3e22f98302aa7820 */ /* 0x000fe2000040c000 */
[----:B------:R-:W-:-:S04]  /*2690*/  FMUL.FTZ R2, R78, R3 ;  /* 0x000000034e027220 */ /* 0x000fc80000410000 */
[----:B0-----:R0:W-:Y:S02]  /*26a0*/  MUFU.EX2 R5, R2 ;  /* 0x0000000200057308 */ /* 0x0011e40000000800 */
[----:B0-----:R-:W-:-:S04]  /*26b0*/  FMUL.FTZ R2, R72, R31 ;  /* 0x0000001f48027220 */ /* 0x001fc80000410000 */
[----:B------:R-:W-:-:S04]  /*26c0*/  FMUL.RZ R176, R2, 0.15915493667125701904 ;  /* 0x3e22f98302b07820 */ /* 0x000fc8000040c000 */
[----:B------:R-:W-:Y:S01]  /*26d0*/  MUFU.SIN R195, R176 ;  /* 0x000000b000c37308 */ /* 0x000fe20000000400 */
[----:B------:R-:W-:-:S07]  /*26e0*/  FMUL.FTZ R168, R74, R31 ;  /* 0x0000001f4aa87220 */ /* 0x000fce0000410000 */
[----:B------:R0:W-:Y:S01]  /*26f0*/  MUFU.COS R197, R176 ;  /* 0x000000b000c57308 */ /* 0x0001e20000000000 */
[----:B------:R-:W-:Y:S01]  /*2700*/  FMUL.RZ R174, R168, 0.15915493667125701904 ;  /* 0x3e22f983a8ae7820 */ /* 0x000fe2000040c000 */
[----:B0-----:R-:W-:-:S04]  /*2710*/  FMUL.FTZ R176, R66, R31 ;  /* 0x0000001f42b07220 */ /* 0x001fc80000410000 */
[----:B------:R-:W-:Y:S01]  /*2720*/  FMUL.RZ R176, R176, 0.15915493667125701904 ;  /* 0x3e22f983b0b07820 */ /* 0x000fe2000040c000 */
[----:B------:R-:W-:Y:S01]  /*2730*/  FMUL.FTZ R168, R74, R3 ;  /* 0x000000034aa87220 */ /* 0x000fe20000410000 */
[----:B---3--:R0:W-:Y:S04]  /*2740*/  STS.U16 [R112], R7 ;  /* 0x0000000770007388 */ /* 0x0081e80000000400 */
[----:B------:R1:W-:Y:S04]  /*2750*/  STS.U16 [R110+0x40], R35 ;  /* 0x000040236e007388 */ /* 0x0003e80000000400 */
[----:B----4-:R2:W-:Y:S04]  /*2760*/  STS.U16 [R108+0x80], R37 ;  /* 0x000080256c007388 */ /* 0x0105e80000000400 */
[----:B-----5:R-:W-:Y:S04]  /*2770*/  STS.U16 [R106+0xc0], R169 ;  /* 0x0000c0a96a007388 */ /* 0x020fe80000000400 */
        /* <DEDUP_REMOVED lines=13> */
[----:B------:R-:W5:Y:S04]  /*2850*/  LDS.U16 R201, [R61+0x2] ;  /* 0x000002003dc97984 */ /* 0x000f680000000400 */
[----:B------:R-:W5:Y:S01]  /*2860*/  LDS.U16 R213, [R40+0x1a] ;  /* 0x00001a0028d57984 */ /* 0x000f620000000400 */
[----:B0-----:R-:W-:Y:S03]  /*2870*/  MUFU.SIN R7, R176 ;  /* 0x000000b000077308 */ /* 0x001fe60000000400 */
[----:B------:R-:W0:Y:S04]  /*2880*/  LDS.U16 R205, [R59+0x6] ;  /* 0x000006003bcd7984 */ /* 0x000e280000000400 */
[----:B------:R-:W0:Y:S01]  /*2890*/  LDS.U16 R218, [R57+0xa] ;  /* 0x00000a0039da7984 */ /* 0x000e220000000400 */
[----:B-1----:R1:W-:Y:S03]  /*28a0*/  MUFU.COS R35, R176 ;  /* 0x000000b000237308 */ /* 0x0023e60000000000 */
[----:B------:R-:W0:Y:S04]  /*28b0*/  LDS.U16 R220, [R55+0xe] ;  /* 0x00000e0037dc7984 */ /* 0x000e280000000400 */
[----:B------:R-:W0:Y:S04]  /*28c0*/  LDS.U16 R202, [R44+0x12] ;  /* 0x000012002cca7984 */ /* 0x000e280000000400 */
[----:B------:R-:W0:Y:S04]  /*28d0*/  LDS.U16 R209, [R42+0x16] ;  /* 0x000016002ad17984 */ /* 0x000e280000000400 */
[----:B------:R-:W0:Y:S01]  /*28e0*/  LDS.U16 R175, [R38+0x1e] ;  /* 0x00001e0026af7984 */ /* 0x000e220000000400 */
[----:B------:R-:W4:Y:S03]  /*28f0*/  MUFU.COS R193, R174 ;  /* 0x000000ae00c17308 */ /* 0x000f260000000000 */
[----:B------:R-:W0:Y:S01]  /*2900*/  LDS.U16 R199, [R54] ;  /* 0x0000000036c77984 */ /* 0x000e220000000400 */
[----:B------:R-:W-:-:S03]  /*2910*/  FMUL.FTZ R2, R72, R3 ;  /* 0x0000000348027220 */ /* 0x000fc60000410000 */
[----:B------:R-:W0:Y:S04]  /*2920*/  LDS.U16 R214, [R41+0x18] ;  /* 0x0000180029d67984 */ /* 0x000e280000000400 */
[----:B------:R-:W0:Y:S04]  /*2930*/  LDS.U16 R203, [R60+0x4] ;  /* 0x000004003ccb7984 */ /* 0x000e280000000400 */
[----:B------:R-:W0:Y:S04]  /*2940*/  LDS.U16 R216, [R58+0x8] ;  /* 0x000008003ad87984 */ /* 0x000e280000000400 */
[----:B------:R-:W0:Y:S04]  /*2950*/  LDS.U16 R200, [R56+0xc] ;  /* 0x00000c0038c87984 */ /* 0x000e280000000400 */
[----:B------:R-:W0:Y:S04]  /*2960*/  LDS.U16 R204, [R45+0x10] ;  /* 0x000010002dcc7984 */ /* 0x000e280000000400 */
[----:B------:R-:W0:Y:S04]  /*2970*/  LDS.U16 R206, [R43+0x14] ;  /* 0x000014002bce7984 */ /* 0x000e280000000400 */
[----:B-1----:R-:W1:Y:S01]  /*2980*/  LDS.U16 R176, [R39+0x1c] ;  /* 0x00001c0027b07984 */ /* 0x002e620000000400 */
[-C--:B------:R-:W-:Y:S01]  /*2990*/  FMUL.FTZ R166, R76, R31.reuse ;  /* 0x0000001f4ca67220 */ /* 0x080fe20000410000 */
[----:B------:R-:W4:Y:S03]  /*29a0*/  MUFU.EX2 R168, R168 ;  /* 0x000000a800a87308 */ /* 0x000f260000000800 */
[----:B------:R-:W-:Y:S01]  /*29b0*/  FMUL.RZ R172, R166, 0.15915493667125701904 ;  /* 0x3e22f983a6ac7820 */ /* 0x000fe2000040c000 */
[----:B------:R-:W5:Y:S01]  /*29c0*/  MUFU.EX2 R2, R2 ;  /* 0x0000000200027308 */ /* 0x000f620000000800 */
[----:B--2---:R-:W-:-:S03]  /*29d0*/  FMUL.FTZ R37, R64, R31 ;  /* 0x0000001f40257220 */ /* 0x004fc60000410000 */
[----:B------:R-:W-:Y:S01]  /*29e0*/  MUFU.SIN R185, R172 ;  /* 0x000000ac00b97308 */ /* 0x000fe20000000400 */
[----:B------:R-:W-:Y:S01]  /*29f0*/  FMUL.RZ R37, R37, 0.15915493667125701904 ;  /* 0x3e22f98325257820 */ /* 0x000fe2000040c000 */
[----:B---3--:R-:W-:-:S06]  /*2a00*/  SHF.L.U32 R34, R115, 0x8, RZ ;  /* 0x0000000873227819 */ /* 0x008fcc00000006ff */
[----:B------:R2:W-:Y:S01]  /*2a10*/  MUFU.COS R187, R172 ;  /* 0x000000ac00bb7308 */ /* 0x0005e20000000000 */
[----:B------:R-:W-:Y:S01]  /*2a20*/  FMUL.FTZ R166, R76, R3 ;  /* 0x000000034ca67220 */ /* 0x000fe20000410000 */
[----:B----4-:R-:W-:Y:S01]  /*2a30*/  FMUL.FTZ R184, R168, R193 ;  /* 0x000000c1a8b87220 */ /* 0x010fe20000410000 */
[----:B------:R-:W-:Y:S01]  /*2a40*/  FMUL.FTZ R6, R64, R3 ;  /* 0x0000000340067220 */ /* 0x000fe20000410000 */
[----:B--2---:R-:W-:-:S04]  /*2a50*/  FMUL.FTZ R172, R68, R31 ;  /* 0x0000001f44ac7220 */ /* 0x004fc80000410000 */
[----:B------:R-:W2:Y:S01]  /*2a60*/  MUFU.COS R4, R170 ;  /* 0x000000aa00047308 */ /* 0x000ea20000000000 */
[----:B------:R-:W-:Y:S01]  /*2a70*/  FMUL.RZ R180, R172, 0.15915493667125701904 ;  /* 0x3e22f983acb47820 */ /* 0x000fe2000040c000 */
[----:B------:R-:W-:-:S06]  /*2a80*/  FMUL.FTZ R172, R68, R3 ;  /* 0x0000000344ac7220 */ /* 0x000fcc0000410000 */
[----:B------:R3:W4:Y:S01]  /*2a90*/  MUFU.SIN R164, R170 ;  /* 0x000000aa00a47308 */ /* 0x0007220000000400 */
[C---:B-----5:R-:W-:Y:S01]  /*2aa0*/  FMUL.FTZ R182, R2.reuse, R197 ;  /* 0x000000c502b67220 */ /* 0x060fe20000410000 */
[----:B------:R-:W-:Y:S01]  /*2ab0*/  FMUL.FTZ R181, R2, R195 ;  /* 0x000000c302b57220 */ /* 0x000fe20000410000 */
[----:B------:R-:W-:-:S05]  /*2ac0*/  LOP3.LUT R2, R34, 0x100, RZ, 0xc0, !PT ;  /* 0x0000010022027812 */ /* 0x000fca00078ec0ff */
[----:B------:R5:W-:Y:S01]  /*2ad0*/  MUFU.SIN R183, R174 ;  /* 0x000000ae00b77308 */ /* 0x000be20000000400 */
[----:B---3--:R-:W-:-:S04]  /*2ae0*/  FMUL.FTZ R170, R70, R31 ;  /* 0x0000001f46aa7220 */ /* 0x008fc80000410000 */
[----:B------:R-:W-:-:S03]  /*2af0*/  FMUL.RZ R178, R170, 0.15915493667125701904 ;  /* 0x3e22f983aab27820 */ /* 0x000fc6000040c000 */
[----:B------:R-:W-:Y:S01]  /*2b00*/  MUFU.SIN R193, R37 ;  /* 0x0000002500c17308 */ /* 0x000fe20000000400 */
[-C--:B-----5:R-:W-:Y:S01]  /*2b10*/  FMUL.FTZ R174, R66, R3.reuse ;  /* 0x0000000342ae7220 */ /* 0x0a0fe20000410000 */
[----:B------:R-:W-:Y:S01]  /*2b20*/  FMUL.FTZ R170, R70, R3 ;  /* 0x0000000346aa7220 */ /* 0x000fe20000410000 */
[----:B------:R-:W-:-:S05]  /*2b30*/  IADD3 R3, PT, PT, R2, UR4, RZ ;  /* 0x0000000402037c10 */ /* 0x000fca000fffe0ff */
[----:B------:R-:W-:Y:S08]  /*2b40*/  MUFU.SIN R217, R180 ;  /* 0x000000b400d97308 */ /* 0x000ff00000000400 */
[----:B------:R-:W3:Y:S08]  /*2b50*/  MUFU.COS R219, R180 ;  /* 0x000000b400db7308 */ /* 0x000ef00000000000 */
[----:B------:R-:W5:Y:S01]  /*2b60*/  MUFU.COS R37, R37 ;  /* 0x0000002500257308 */ /* 0x000f620000000000 */
[----:B------:R-:W-:-:S07]  /*2b70*/  SEL R3, R3, R144, !P0 ;  /* 0x0000009003037207 */ /* 0x000fce0004000000 */
[----:B------:R-:W1:Y:S04]  /*2b80*/  MUFU.EX2 R166, R166 ;  /* 0x000000a600a67308 */ /* 0x000e680000000800 */
[----:B------:R-:W-:Y:S08]  /*2b90*/  MUFU.SIN R207, R178 ;  /* 0x000000b200cf7308 */ /* 0x000ff00000000400 */
[----:B------:R3:W5:Y:S08]  /*2ba0*/  MUFU.COS R215, R178 ;  /* 0x000000b200d77308 */ /* 0x0007700000000000 */
[----:B------:R-:W3:Y:S04]  /*2bb0*/  MUFU.EX2 R172, R172 ;  /* 0x000000ac00ac7308 */ /* 0x000ee80000000800 */
[----:B------:R-:W5:Y:S04]  /*2bc0*/  MUFU.EX2 R174, R174 ;  /* 0x000000ae00ae7308 */ /* 0x000f680000000800 */
[----:B------:R-:W5:Y:S04]  /*2bd0*/  MUFU.EX2 R6, R6 ;  /* 0x0000000600067308 */ /* 0x000f680000000800 */
[----:B------:R-:W5:Y:S01]  /*2be0*/  MUFU.EX2 R170, R170 ;  /* 0x000000aa00aa7308 */ /* 0x000f620000000800 */
[C---:B--2---:R-:W-:Y:S01]  /*2bf0*/  FMUL.FTZ R4, R5.reuse, R4 ;  /* 0x0000000405047220 */ /* 0x044fe20000410000 */
[----:B----4-:R-:W-:Y:S01]  /*2c00*/  FMUL.FTZ R5, R5, R164 ;  /* 0x000000a405057220 */ /* 0x010fe20000410000 */
[----:B------:R-:W-:Y:S01]  /*2c10*/  LEA R3, R3, UR6, 0x3 ;  /* 0x0000000603037c11 */ /* 0x000fe2000f8e18ff */
        /* <DEDUP_REMOVED lines=8> */
[C---:B-1----:R-:W-:Y:S01]  /*2ca0*/  FMUL.FTZ R187, R166.reuse, R187 ;  /* 0x000000bba6bb7220 */ /* 0x042fe20000410000 */
[----:B------:R-:W-:Y:S02]  /*2cb0*/  HADD2.F32 R199, -RZ, R199.H0_H0 ;  /* 0x200000c7ffc77230 */ /* 0x000fe40000004100 */
[----:B------:R-:W-:Y:S01]  /*2cc0*/  FMUL.FTZ R185, R166, R185 ;  /* 0x000000b9a6b97220 */ /* 0x000fe20000410000 */
[----:B------:R-:W-:Y:S02]  /*2cd0*/  HADD2.F32 R214, -RZ, R214.H0_H0 ;  /* 0x200000d6ffd67230 */ /* 0x000fe40000004100 */
[C---:B---3--:R-:W-:Y:S01]  /*2ce0*/  FMUL.FTZ R178, R172.reuse, R219 ;  /* 0x000000dbacb27220 */ /* 0x048fe20000410000 */
[----:B------:R-:W-:Y:S01]  /*2cf0*/  FMUL.FTZ R177, R172, R217 ;  /* 0x000000d9acb17220 */ /* 0x000fe20000410000 */
[C---:B-----5:R-:W-:Y:S01]  /*2d00*/  FMUL.FTZ R190, R174.reuse, R35 ;  /* 0x00000023aebe7220 */ /* 0x060fe20000410000 */
[----:B------:R-:W-:Y:S01]  /*2d10*/  FMUL.FTZ R189, R174, R7 ;  /* 0x00000007aebd7220 */ /* 0x000fe20000410000 */
[C---:B------:R-:W-:Y:S01]  /*2d20*/  FMUL.FTZ R194, R6.reuse, R37 ;  /* 0x0000002506c27220 */ /* 0x040fe20000410000 */
[----:B------:R-:W-:Y:S01]  /*2d30*/  FMUL.FTZ R193, R6, R193 ;  /* 0x000000c106c17220 */ /* 0x000fe20000410000 */
[----:B------:R0:W-:Y:S01]  /*2d40*/  STS.64 [R3+0x10b0], R4 ;  /* 0x0010b00403007388 */ /* 0x0001e20000000a00 */
[----:B------:R-:W-:-:S02]  /*2d50*/  HADD2.F32 R203, -RZ, R203.H0_H0 ;  /* 0x200000cbffcb7230 */ /* 0x000fc40000004100 */
[C---:B------:R-:W-:Y:S01]  /*2d60*/  FMUL.FTZ R2, R32.reuse, R201 ;  /* 0x000000c920027220 */ /* 0x040fe20000410000 */
[----:B------:R-:W-:Y:S02]  /*2d70*/  HADD2.F32 R216, -RZ, R216.H0_H0 ;  /* 0x200000d8ffd87230 */ /* 0x000fe40000004100 */
[C---:B------:R-:W-:Y:S01]  /*2d80*/  FMUL.FTZ R191, R33.reuse, R213 ;  /* 0x000000d521bf7220 */ /* 0x040fe20000410000 */
[----:B------:R-:W-:Y:S02]  /*2d90*/  HADD2.F32 R200, -RZ, R200.H0_H0 ;  /* 0x200000c8ffc87230 */ /* 0x000fe40000004100 */
[-C--:B------:R-:W-:Y:S01]  /*2da0*/  FMUL.FTZ R6, R33, R205.reuse ;  /* 0x000000cd21067220 */ /* 0x080fe20000410000 */
[----:B------:R-:W-:Y:S02]  /*2db0*/  HADD2.F32 R204, -RZ, R204.H0_H0 ;  /* 0x200000ccffcc7230 */ /* 0x000fe40000004100 */
[----:B------:R-:W-:Y:S01]  /*2dc0*/  FMUL.FTZ R34, R32, R205 ;  /* 0x000000cd20227220 */ /* 0x000fe20000410000 */
[----:B------:R-:W-:-:S02]  /*2dd0*/  HADD2.F32 R206, -RZ, R206.H0_H0 ;  /* 0x200000ceffce7230 */ /* 0x000fc40000004100 */
[CC--:B------:R-:W-:Y:S01]  /*2de0*/  FMUL.FTZ R7, R33.reuse, R218.reuse ;  /* 0x000000da21077220 */ /* 0x0c0fe20000410000 */
[----:B------:R-:W-:Y:S02]  /*2df0*/  HADD2.F32 R176, -RZ, R176.H0_H0 ;  /* 0x200000b0ffb07230 */ /* 0x000fe40000004100 */
[C---:B0-----:R-:W-:Y:S01]  /*2e00*/  FMUL.FTZ R3, R33.reuse, R201 ;  /* 0x000000c921037220 */ /* 0x041fe20000410000 */
[C---:B------:R-:W-:Y:S01]  /*2e10*/  FMUL.FTZ R35, R32.reuse, R218 ;  /* 0x000000da20237220 */ /* 0x040fe20000410000 */
[CC--:B------:R-:W-:Y:S01]  /*2e20*/  FMUL.FTZ R37, R33.reuse, R220.reuse ;  /* 0x000000dc21257220 */ /* 0x0c0fe20000410000 */
[C---:B------:R-:W-:Y:S01]  /*2e30*/  FMUL.FTZ R36, R32.reuse, R220 ;  /* 0x000000dc20247220 */ /* 0x040fe20000410000 */
[CC--:B------:R-:W-:Y:S01]  /*2e40*/  FMUL.FTZ R169, R33.reuse, R202.reuse ;  /* 0x000000ca21a97220 */ /* 0x0c0fe20000410000 */
[C---:B------:R-:W-:Y:S01]  /*2e50*/  FMUL.FTZ R162, R32.reuse, R202 ;  /* 0x000000ca20a27220 */ /* 0x040fe20000410000 */
[CC--:B------:R-:W-:Y:S01]  /*2e60*/  FMUL.FTZ R171, R33.reuse, R209.reuse ;  /* 0x000000d121ab7220 */ /* 0x0c0fe20000410000 */
[C---:B------:R-:W-:Y:S01]  /*2e70*/  FMUL.FTZ R166, R32.reuse, R209 ;  /* 0x000000d120a67220 */ /* 0x040fe20000410000 */
[C---:B------:R-:W-:Y:S01]  /*2e80*/  FMUL.FTZ R172, R32.reuse, R213 ;  /* 0x000000d520ac7220 */ /* 0x040fe20000410000 */
[CC--:B------:R-:W-:Y:S01]  /*2e90*/  FMUL.FTZ R195, R33.reuse, R175.reuse ;  /* 0x000000af21c37220 */ /* 0x0c0fe20000410000 */
[----:B------:R-:W-:Y:S01]  /*2ea0*/  FMUL.FTZ R174, R32, R175 ;  /* 0x000000af20ae7220 */ /* 0x000fe20000410000 */
[----:B------:R-:W-:Y:S01]  /*2eb0*/  FMUL.FTZ R183, R168, R183 ;  /* 0x000000b7a8b77220 */ /* 0x000fe20000410000 */
[C---:B------:R-:W-:Y:S01]  /*2ec0*/  FMUL.FTZ R180, R170.reuse, R215 ;  /* 0x000000d7aab47220 */ /* 0x040fe20000410000 */
[----:B------:R-:W-:Y:S01]  /*2ed0*/  FMUL.FTZ R179, R170, R207 ;  /* 0x000000cfaab37220 */ /* 0x000fe20000410000 */
[CC--:B------:R-:W-:Y:S01]  /*2ee0*/  FFMA.FTZ R173, R33.reuse, R199.reuse, R2 ;  /* 0x000000c721ad7223 */ /* 0x0c0fe20000010002 */
[C---:B------:R-:W-:Y:S01]  /*2ef0*/  FFMA.FTZ R192, R32.reuse, R214, -R191 ;  /* 0x000000d620c07223 */ /* 0x040fe200000108bf */
[C---:B------:R-:W-:Y:S01]  /*2f00*/  FFMA.FTZ R3, R32.reuse, R199, -R3 ;  /* 0x000000c720037223 */ /* 0x040fe20000010803 */
[CC--:B------:R-:W-:Y:S01]  /*2f10*/  FFMA.FTZ R6, R32.reuse, R203.reuse, -R6 ;  /* 0x000000cb20067223 */ /* 0x0c0fe20000010806 */
[C---:B------:R-:W-:Y:S01]  /*2f20*/  FFMA.FTZ R34, R33.reuse, R203, R34 ;  /* 0x000000cb21227223 */ /* 0x040fe20000010022 */
        /* <DEDUP_REMOVED lines=8> */
[C---:B------:R-:W-:Y:S01]  /*2fb0*/  FFMA.FTZ R196, R33.reuse, R214, R172 ;  /* 0x000000d621c47223 */ /* 0x040fe200000100ac */
[-C--:B------:R-:W-:Y:S01]  /*2fc0*/  FFMA.FTZ R212, R32, R176.reuse, -R195 ;  /* 0x000000b020d47223 */ /* 0x080fe200000108c3 */
[----:B------:R-:W-:Y:S01]  /*2fd0*/  FFMA.FTZ R198, R33, R176, R174 ;  /* 0x000000b021c67223 */ /* 0x000fe200000100ae */
        /* <DEDUP_REMOVED lines=13> */
[----:B------:R-:W-:Y:S01]  /*30b0*/  FMUL.FTZ R192, R69, -R196 ;  /* 0x800000c445c07220 */ /* 0x000fe20000410000 */
[C---:B------:R-:W-:Y:S01]  /*30c0*/  FMUL.FTZ R212, R67.reuse, R212 ;  /* 0x000000d443d47220 */ /* 0x040fe20000410000 */
[----:B------:R-:W-:Y:S01]  /*30d0*/  FMUL.FTZ R195, R67, -R198 ;  /* 0x800000c643c37220 */ /* 0x000fe20000410000 */
[----:B------:R-:W-:Y:S06]  /*30e0*/  BAR.SYNC.DEFER_BLOCKING 0x0 ;  /* 0x0000000000007b1d */ /* 0x000fec0000010000 */
[----:B------:R-:W-:Y:S05]  /*30f0*/  @P1 BRA `(.L_x_15500) ;  /* 0x0000000000281947 */ /* 0x000fea0003800000 */
[----:B------:R-:W-:Y:S02]  /*3100*/  ISETP.NE.AND P1, PT, R145, UR8, PT ;  /* 0x0000000891007c0c */ /* 0x000fe4000bf25270 */
[----:B------:R-:W-:Y:S02]  /*3110*/  MOV R34, 0x3f800000 ;  /* 0x3f80000000227802 */ /* 0x000fe40000000f00 */
[----:B------:R-:W-:-:S09]  /*3120*/  MOV R35, RZ ;  /* 0x000000ff00237202 */ /* 0x000fd20000000f00 */
[----:B------:R-:W-:Y:S05]  /*3130*/  @!P1 BRA `(.L_x_15501) ;  /* 0x00000000001c9947 */ /* 0x000fea0003800000 */
[----:B------:R-:W-:-:S04]  /*3140*/  SHF.L.U32 R2, R145, 0x8, RZ ;  /* 0x0000000891027819 */ /* 0x000fc800000006ff */
[----:B------:R-:W-:-:S04]  /*3150*/  LOP3.LUT R2, R2, 0x100, RZ, 0xc0, !PT ;  /* 0x0000010002027812 */ /* 0x000fc800078ec0ff */
[----:B------:R-:W-:-:S04]  /*3160*/  IADD3 R2, PT, PT, R2, UR4, RZ ;  /* 0x0000000402027c10 */ /* 0x000fc8000fffe0ff */
[----:B------:R-:W-:-:S05]  /*3170*/  LEA R2, R2, UR6, 0x3 ;  /* 0x0000000602027c11 */ /* 0x000fca000f8e18ff */
[----:B------:R2:W3:Y:S01]  /*3180*/  LDS.64 R34, [R2+0x10b0] ;  /* 0x0010b00002227984 */ /* 0x0004e20000000a00 */
[----:B------:R-:W-:Y:S05]  /*3190*/  BRA `(.L_x_15501) ;  /* 0x0000000000047947 */ /* 0x000fea0003800000 */
.L_x_15500:
[----:B------:R0:W1:Y:S02]  /*31a0*/  LDS.64 R34, [R211+UR5+0x20b8] ;  /* 0x0020b805d3227984 */ /* 0x0000640008000a00 */
.L_x_15501:
[----:B------:R-:W-:Y:S05]  /*31b0*/  BSYNC.RECONVERGENT B0 ;  /* 0x0000000000007941 */ /* 0x000fea0003800200 */
.L_x_15499:
[----:B------:R-:W4:Y:S01]  /*31c0*/  @P4 LDC R37, c[0x0][0x38c] ;  /* 0x0000e300ff254b82 */ /* 0x000f220000000800 */
[----:B--2---:R-:W-:Y:S02]  /*31d0*/  @P4 IADD3 R2, PT, PT, R145, -0x2, RZ ;  /* 0xfffffffe91024810 */ /* 0x004fe40007ffe0ff */
[----:B------:R-:W-:-:S03]  /*31e0*/  CS2R R6, SRZ ;  /* 0x0000000000067805 */ /* 0x000fc6000001ff00 */
[----:B----4-:R-:W-:-:S04]  /*31f0*/  @P4 IMAD R37, R2, R37, UR4 ;  /* 0x0000000402254e24 */ /* 0x010fc8000f8e0225 */
[----:B------:R-:W-:-:S05]  /*3200*/  @P4 IMAD.WIDE R36, R37, 0x10, R14 ;  /* 0x0000001025244825 */ /* 0x000fca00078e020e */
[----:B------:R2:W4:Y:S01]  /*3210*/  @P4 LDG.E.64 R6, desc[UR16][R36.64+0x8] ;  /* 0x0000081024064981 */ /* 0x000522000c1e1b00 */
[----:B------:R-:W-:Y:S01]  /*3220*/  FMUL.FTZ R198, R78, R103 ;  /* 0x000000674ec67220 */ /* 0x000fe20000410000 */
[----:B------:R-:W-:Y:S01]  /*3230*/  FMUL.FTZ R196, RZ, R185 ;  /* 0x000000b9ffc47220 */ /* 0x000fe20000410000 */
[----:B------:R-:W-:Y:S01]  /*3240*/  ISETP.GE.AND P1, PT, R113, 0x1, PT ;  /* 0x000000017100780c */ /* 0x000fe20003f26270 */
[----:B------:R-:W-:Y:S01]  /*3250*/  ULEA UR7, UR4, UR6, 0x4 ;  /* 0x0000000604077291 */ /* 0x000fe2000f8e20ff */
[-C--:B------:R-:W-:Y:S01]  /*3260*/  FMUL.FTZ R2, R185, R198.reuse ;  /* 0x000000c6b9027220 */ /* 0x080fe20000410000 */
[----:B------:R-:W-:Y:S01]  /*3270*/  FFMA.FTZ R3, R187, R198, -R196 ;  /* 0x000000c6bb037223 */ /* 0x000fe200000108c4 */
[----:B------:R-:W-:Y:S01]  /*3280*/  BSSY.RECONVERGENT B0, `(.L_x_15502) ;  /* 0x000012e000007945 */ /* 0x000fe20003800200 */
[----:B------:R-:W-:Y:S01]  /*3290*/  ISETP.GT.U32.AND P3, PT, R210, 0x17, PT ;  /* 0x00000017d200780c */ /* 0x000fe20003f64070 */
[----:B------:R-:W-:Y:S01]  /*32a0*/  FFMA.FTZ R2, RZ, R187, R2 ;  /* 0x000000bbff027223 */ /* 0x000fe20000010002 */
[----:B------:R-:W-:Y:S01]  /*32b0*/  FFMA.FTZ R3, R76, R101, R3 ;  /* 0x000000654c037223 */ /* 0x000fe20000010003 */
[----:B------:R-:W-:-:S02]  /*32c0*/  ISETP.GT.U32.AND P5, PT, R210, 0xf, PT ;  /* 0x0000000fd200780c */ /* 0x000fc40003fa4070 */
        /* <DEDUP_REMOVED lines=13> */
[----:B------:R-:W-:Y:S02]  /*33a0*/  FFMA.FTZ R2, R5, R187, R2 ;  /* 0x000000bb05027223 */ /* 0x000fe40000010002 */
[----:B--2---:R-:W-:Y:S01]  /*33b0*/  FADD.FTZ R36, RZ, R3 ;  /* 0x00000003ff247221 */ /* 0x004fe20000010000 */
[----:B------:R-:W-:-:S03]  /*33c0*/  FMUL.FTZ R37, R179, R197 ;  /* 0x000000c5b3257220 */ /* 0x000fc60000410000 */
[-C--:B------:R-:W-:Y:S01]  /*33d0*/  FMUL.FTZ R3, R179, R36.reuse ;  /* 0x00000024b3037220 */ /* 0x080fe20000410000 */
[C---:B------:R-:W-:Y:S01]  /*33e0*/  FFMA.FTZ R37, R180.reuse, R36, R37 ;  /* 0x00000024b4257223 */ /* 0x040fe20000010025 */
[----:B------:R-:W-:Y:S02]  /*33f0*/  FMUL.FTZ R36, R183, R2 ;  /* 0x00000002b7247220 */ /* 0x000fe40000410000 */
[----:B------:R-:W-:Y:S01]  /*3400*/  FFMA.FTZ R197, R180, R197, -R3 ;  /* 0x000000c5b4c57223 */ /* 0x000fe20000010803 */
[----:B------:R-:W-:Y:S01]  /*3410*/  FMUL.FTZ R3, R5, R185 ;  /* 0x000000b905037220 */ /* 0x000fe20000410000 */
[----:B------:R-:W-:Y:S02]  /*3420*/  FADD.FTZ R196, RZ, R37 ;  /* 0x00000025ffc47221 */ /* 0x000fe40000010000 */
[----:B------:R-:W-:Y:S01]  /*3430*/  FFMA.FTZ R197, R70, R95, R197 ;  /* 0x0000005f46c57223 */ /* 0x000fe200000100c5 */
[----:B------:R-:W-:Y:S01]  /*3440*/  FFMA.FTZ R3, R4, R187, -R3 ;  /* 0x000000bb04037223 */ /* 0x000fe20000010803 */
[----:B------:R-:W-:-:S02]  /*3450*/  FMUL.FTZ R222, R177, R196 ;  /* 0x000000c4b1de7220 */ /* 0x000fc40000410000 */
[----:B------:R-:W-:Y:S01]  /*3460*/  FMUL.FTZ R207, R177, R197 ;  /* 0x000000c5b1cf7220 */ /* 0x000fe20000410000 */
[-C--:B------:R-:W-:Y:S01]  /*3470*/  FMUL.FTZ R37, R183, R3.reuse ;  /* 0x00000003b7257220 */ /* 0x080fe20000410000 */
[----:B------:R-:W-:Y:S01]  /*3480*/  FFMA.FTZ R36, R184, R3, -R36 ;  /* 0x00000003b8247223 */ /* 0x000fe20000010824 */
[C---:B------:R-:W-:Y:S01]  /*3490*/  FFMA.FTZ R197, R178.reuse, R197, -R222 ;  /* 0x000000c5b2c57223 */ /* 0x040fe200000108de */
[----:B------:R-:W-:Y:S01]  /*34a0*/  FFMA.FTZ R207, R178, R196, R207 ;  /* 0x000000c4b2cf7223 */ /* 0x000fe200000100cf */
[----:B------:R-:W-:Y:S01]  /*34b0*/  FFMA.FTZ R37, R184, R2, R37 ;  /* 0x00000002b8257223 */ /* 0x000fe20000010025 */
[CC--:B------:R-:W-:Y:S01]  /*34c0*/  FMUL.FTZ R2, R181.reuse, R36.reuse ;  /* 0x00000024b5027220 */ /* 0x0c0fe20000410000 */
[----:B------:R-:W-:Y:S01]  /*34d0*/  FFMA.FTZ R197, R68, R93, R197 ;  /* 0x0000005d44c57223 */ /* 0x000fe200000100c5 */
[----:B------:R-:W-:Y:S01]  /*34e0*/  FADD.FTZ R207, RZ, R207 ;  /* 0x000000cfffcf7221 */ /* 0x000fe20000010000 */
[-C--:B------:R-:W-:Y:S01]  /*34f0*/  FMUL.FTZ R3, R181, R37.reuse ;  /* 0x00000025b5037220 */ /* 0x080fe20000410000 */
[C---:B------:R-:W-:Y:S01]  /*3500*/  FFMA.FTZ R2, R182.reuse, R37, R2 ;  /* 0x00000025b6027223 */ /* 0x040fe20000010002 */
[C---:B------:R-:W-:Y:S01]  /*3510*/  FMUL.FTZ R196, R189.reuse, R197 ;  /* 0x000000c5bdc47220 */ /* 0x040fe20000410000 */
[-C--:B------:R-:W-:Y:S01]  /*3520*/  FMUL.FTZ R215, R189, R207.reuse ;  /* 0x000000cfbdd77220 */ /* 0x080fe20000410000 */
[----:B------:R-:W-:Y:S01]  /*3530*/  FFMA.FTZ R3, R182, R36, -R3 ;  /* 0x00000024b6037223 */ /* 0x000fe20000010803 */
[CC--:B------:R-:W-:Y:S01]  /*3540*/  FMUL.FTZ R36, R179.reuse, R2.reuse ;  /* 0x00000002b3247220 */ /* 0x0c0fe20000410000 */
[C---:B------:R-:W-:Y:S01]  /*3550*/  FFMA.FTZ R196, R190.reuse, R207, R196 ;  /* 0x000000cfbec47223 */ /* 0x040fe200000100c4 */
[----:B------:R-:W-:Y:S01]  /*3560*/  FFMA.FTZ R215, R190, R197, -R215 ;  /* 0x000000c5bed77223 */ /* 0x000fe200000108d7 */
[-C--:B------:R-:W-:Y:S01]  /*3570*/  FMUL.FTZ R37, R179, R3.reuse ;  /* 0x00000003b3257220 */ /* 0x080fe20000410000 */
[----:B------:R-:W-:Y:S01]  /*3580*/  FFMA.FTZ R36, R180, R3, -R36 ;  /* 0x00000003b4247223 */ /* 0x000fe20000010824 */
[----:B------:R-:W-:Y:S01]  /*3590*/  FADD.FTZ R196, RZ, R196 ;  /* 0x000000c4ffc47221 */ /* 0x000fe20000010000 */
[----:B------:R-:W-:Y:S01]  /*35a0*/  FFMA.FTZ R215, R66, R91, R215 ;  /* 0x0000005b42d77223 */ /* 0x000fe200000100d7 */
[----:B------:R-:W-:Y:S01]  /*35b0*/  FFMA.FTZ R37, R180, R2, R37 ;  /* 0x00000002b4257223 */ /* 0x000fe20000010025 */
[----:B------:R-:W-:Y:S01]  /*35c0*/  FMUL.FTZ R2, R177, R36 ;  /* 0x00000024b1027220 */ /* 0x000fe20000410000 */
[C---:B------:R-:W-:Y:S01]  /*35d0*/  FMUL.FTZ R222, R193.reuse, R196 ;  /* 0x000000c4c1de7220 */ /* 0x040fe20000410000 */
[----:B------:R-:W-:Y:S01]  /*35e0*/  FMUL.FTZ R197, R193, R215 ;  /* 0x000000d7c1c57220 */ /* 0x000fe20000410000 */
[-C--:B------:R-:W-:Y:S01]  /*35f0*/  FMUL.FTZ R3, R177, R37.reuse ;  /* 0x00000025b1037220 */ /* 0x080fe20000410000 */
[----:B------:R-:W-:-:S02]  /*3600*/  FFMA.FTZ R2, R178, R37, R2 ;  /* 0x00000025b2027223 */ /* 0x000fc40000010002 */
[C---:B------:R-:W-:Y:S01]  /*3610*/  FFMA.FTZ R196, R194.reuse, R196, R197 ;  /* 0x000000c4c2c47223 */ /* 0x040fe200000100c5 */
[----:B------:R-:W-:Y:S01]  /*3620*/  FFMA.FTZ R197, R194, R215, -R222 ;  /* 0x000000d7c2c57223 */ /* 0x000fe200000108de */
[----:B------:R-:W-:Y:S01]  /*3630*/  FFMA.FTZ R3, R178, R36, -R3 ;  /* 0x00000024b2037223 */ /* 0x000fe20000010803 */
[CC--:B------:R-:W-:Y:S01]  /*3640*/  FMUL.FTZ R37, R189.reuse, R2.reuse ;  /* 0x00000002bd257220 */ /* 0x0c0fe20000410000 */
[----:B------:R-:W-:Y:S01]  /*3650*/  FADD.FTZ R196, RZ, R196 ;  /* 0x000000c4ffc47221 */ /* 0x000fe20000010000 */
[----:B------:R-:W-:Y:S01]  /*3660*/  FFMA.FTZ R197, R64, R89, R197 ;  /* 0x0000005940c57223 */ /* 0x000fe200000100c5 */
[-C--:B------:R-:W-:Y:S01]  /*3670*/  FMUL.FTZ R207, R189, R3.reuse ;  /* 0x00000003bdcf7220 */ /* 0x080fe20000410000 */
[C---:B------:R-:W-:Y:S02]  /*3680*/  FFMA.FTZ R37, R190.reuse, R3, -R37 ;  /* 0x00000003be257223 */ /* 0x040fe40000010825 */
[----:B------:R-:W2:Y:S01]  /*3690*/  SHFL.UP PT, R224, R196, 0x1, RZ ;  /* 0x04200000c4e07989 */ /* 0x000ea200000e00ff */
[----:B------:R-:W-:Y:S01]  /*36a0*/  FFMA.FTZ R2, R190, R2, R207 ;  /* 0x00000002be027223 */ /* 0x000fe200000100cf */
[----:B------:R-:W-:-:S02]  /*36b0*/  FMUL.FTZ R207, R193, R37 ;  /* 0x00000025c1cf7220 */ /* 0x000fc40000410000 */
[----:B------:R-:W5:Y:S02]  /*36c0*/  SHFL.UP PT, R222, R197, 0x1, RZ ;  /* 0x04200000c5de7989 */ /* 0x000f6400000e00ff */
[-C--:B------:R-:W-:Y:S01]  /*36d0*/  FFMA.FTZ R207, R194, R2.reuse, R207 ;  /* 0x00000002c2cf7223 */ /* 0x080fe200000100cf */
[----:B------:R-:W-:-:S04]  /*36e0*/  FMUL.FTZ R2, R193, R2 ;  /* 0x00000002c1027220 */ /* 0x000fc80000410000 */
[----:B------:R-:W-:Y:S01]  /*36f0*/  FFMA.FTZ R215, R194, R37, -R2 ;  /* 0x00000025c2d77223 */ /* 0x000fe20000010802 */
[----:B------:R-:W0:Y:S04]  /*3700*/  SHFL.UP PT, R36, R207, 0x1, RZ ;  /* 0x04200000cf247989 */ /* 0x000e2800000e00ff */
[----:B------:R-:W3:Y:S01]  /*3710*/  SHFL.UP PT, R2, R215, 0x1, RZ ;  /* 0x04200000d7027989 */ /* 0x000ee200000e00ff */
[-C--:B--2---:R-:W-:Y:S01]  /*3720*/  FMUL.FTZ R226, R215, R224.reuse ;  /* 0x000000e0d7e27220 */ /* 0x084fe20000410000 */
[----:B------:R-:W-:-:S03]  /*3730*/  FMUL.FTZ R224, R207, R224 ;  /* 0x000000e0cfe07220 */ /* 0x000fc60000410000 */
[-C--:B-----5:R-:W-:Y:S01]  /*3740*/  FFMA.FTZ R3, R207, R222.reuse, R226 ;  /* 0x000000decf037223 */ /* 0x0a0fe200000100e2 */
[----:B------:R-:W-:-:S03]  /*3750*/  FFMA.FTZ R224, R215, R222, -R224 ;  /* 0x000000ded7e07223 */ /* 0x000fc600000108e0 */
[----:B------:R-:W-:Y:S01]  /*3760*/  @P1 FADD.FTZ R196, R196, R3 ;  /* 0x00000003c4c41221 */ /* 0x000fe20000010000 */
[----:B------:R-:W-:Y:S01]  /*3770*/  @P1 FADD.FTZ R197, R197, R224 ;  /* 0x000000e0c5c51221 */ /* 0x000fe20000010000 */
[----:B0-----:R-:W-:-:S03]  /*3780*/  FMUL.FTZ R222, R215, R36 ;  /* 0x00000024d7de7220 */ /* 0x001fc60000410000 */
[----:B------:R-:W0:Y:S01]  /*3790*/  SHFL.UP PT, R226, R196, 0x2, RZ ;  /* 0x04400000c4e27989 */ /* 0x000e2200000e00ff */
[C---:B------:R-:W-:Y:S01]  /*37a0*/  FMUL.FTZ R36, R207.reuse, R36 ;  /* 0x00000024cf247220 */ /* 0x040fe20000410000 */
[-C--:B---3--:R-:W-:Y:S02]  /*37b0*/  @P1 FFMA.FTZ R207, R207, R2.reuse, R222 ;  /* 0x00000002cfcf1223 */ /* 0x088fe400000100de */
[----:B------:R-:W2:Y:S01]  /*37c0*/  SHFL.UP PT, R224, R197, 0x2, RZ ;  /* 0x04400000c5e07989 */ /* 0x000ea200000e00ff */
[----:B------:R-:W-:Y:S01]  /*37d0*/  @P1 FFMA.FTZ R215, R215, R2, -R36 ;  /* 0x00000002d7d71223 */ /* 0x000fe20000010824 */
[----:B------:R-:W-:Y:S02]  /*37e0*/  ISETP.GE.AND P1, PT, R113, 0x2, PT ;  /* 0x000000027100780c */ /* 0x000fe40003f26270 */
[----:B------:R-:W3:Y:S04]  /*37f0*/  SHFL.UP PT, R36, R207, 0x2, RZ ;  /* 0x04400000cf247989 */ /* 0x000ee800000e00ff */
[----:B------:R-:W5:Y:S01]  /*3800*/  SHFL.UP PT, R2, R215, 0x2, RZ ;  /* 0x04400000d7027989 */ /* 0x000f6200000e00ff */
        /* <DEDUP_REMOVED lines=9> */
[-C--:B-----5:R-:W-:Y:S01]  /*38a0*/  @P1 FFMA.FTZ R207, R207, R2.reuse, R222 ;  /* 0x00000002cfcf1223 */ /* 0x0a0fe200000100de */
[----:B------:R-:W-:Y:S01]  /*38b0*/  @P1 FFMA.FTZ R215, R215, R2, -R36 ;  /* 0x00000002d7d71223 */ /* 0x000fe20000010824 */
[----:B------:R-:W-:Y:S01]  /*38c0*/  ISETP.GE.AND P1, PT, R113, 0x4, PT ;  /* 0x000000047100780c */ /* 0x000fe20003f26270 */
[----:B------:R-:W2:Y:S04]  /*38d0*/  SHFL.UP PT, R222, R197, 0x4, RZ ;  /* 0x04800000c5de7989 */ /* 0x000ea800000e00ff */
[----:B------:R-:W3:Y:S04]  /*38e0*/  SHFL.UP PT, R36, R207, 0x4, RZ ;  /* 0x04800000cf247989 */ /* 0x000ee800000e00ff */
[----:B------:R-:W5:Y:S01]  /*38f0*/  SHFL.UP PT, R2, R215, 0x4, RZ ;  /* 0x04800000d7027989 */ /* 0x000f6200000e00ff */
[-C--:B0-----:R-:W-:Y:S01]  /*3900*/  FMUL.FTZ R226, R215, R224.reuse ;  /* 0x000000e0d7e27220 */ /* 0x081fe20000410000 */
[----:B------:R-:W-:-:S03]  /*3910*/  FMUL.FTZ R224, R207, R224 ;  /* 0x000000e0cfe07220 */ /* 0x000fc60000410000 */
[-C--:B--2---:R-:W-:Y:S01]  /*3920*/  FFMA.FTZ R3, R207, R222.reuse, R226 ;  /* 0x000000decf037223 */ /* 0x084fe200000100e2 */
[C---:B------:R-:W-:Y:S01]  /*3930*/  FFMA.FTZ R224, R215.reuse, R222, -R224 ;  /* 0x000000ded7e07223 */ /* 0x040fe200000108e0 */
[-C--:B-1----:R-:W-:Y:S02]  /*3940*/  FMUL.FTZ R226, R194, R35.reuse ;  /* 0x00000023c2e27220 */ /* 0x082fe40000410000 */
[----:B------:R-:W-:Y:S01]  /*3950*/  @P1 FADD.FTZ R196, R196, R3 ;  /* 0x00000003c4c41221 */ /* 0x000fe20000010000 */
[-C--:B---3--:R-:W-:Y:S01]  /*3960*/  FMUL.FTZ R222, R215, R36.reuse ;  /* 0x00000024d7de7220 */ /* 0x088fe20000410000 */
[----:B------:R-:W-:Y:S01]  /*3970*/  FMUL.FTZ R36, R207, R36 ;  /* 0x00000024cf247220 */ /* 0x000fe20000410000 */
[----:B------:R-:W-:Y:S01]  /*3980*/  @P1 FADD.FTZ R197, R197, R224 ;  /* 0x000000e0c5c51221 */ /* 0x000fe20000010000 */
[----:B------:R-:W-:Y:S01]  /*3990*/  FMUL.FTZ R3, R193, R35 ;  /* 0x00000023c1037220 */ /* 0x000fe20000410000 */
[-C--:B-----5:R-:W-:Y:S01]  /*39a0*/  @P1 FFMA.FTZ R207, R207, R2.reuse, R222 ;  /* 0x00000002cfcf1223 */ /* 0x0a0fe200000100de */
[----:B------:R-:W0:Y:S01]  /*39b0*/  SHFL.UP PT, R224, R196, 0x8, RZ ;  /* 0x05000000c4e07989 */ /* 0x000e2200000e00ff */
[----:B------:R-:W-:Y:S01]  /*39c0*/  @P1 FFMA.FTZ R215, R215, R2, -R36 ;  /* 0x00000002d7d71223 */ /* 0x000fe20000010824 */
[-C--:B------:R-:W-:Y:S01]  /*39d0*/  FFMA.FTZ R37, -R193, R34.reuse, -R226 ;  /* 0x00000022c1257223 */ /* 0x080fe200000109e2 */
[----:B------:R-:W-:Y:S01]  /*39e0*/  ISETP.GE.AND P1, PT, R113, 0x8, PT ;  /* 0x000000087100780c */ /* 0x000fe20003f26270 */
[----:B------:R-:W1:Y:S01]  /*39f0*/  SHFL.UP PT, R222, R197, 0x8, RZ ;  /* 0x05000000c5de7989 */ /* 0x000e6200000e00ff */
[----:B------:R-:W-:Y:S01]  /*3a00*/  FFMA.FTZ R3, R194, R34, -R3 ;  /* 0x00000022c2037223 */ /* 0x000fe20000010803 */
[----:B------:R-:W-:-:S02]  /*3a10*/  FMUL.FTZ R217, R189, R37 ;  /* 0x00000025bdd97220 */ /* 0x000fc40000410000 */
[----:B------:R-:W2:Y:S01]  /*3a20*/  SHFL.UP PT, R36, R207, 0x8, RZ ;  /* 0x05000000cf247989 */ /* 0x000ea200000e00ff */
[-C--:B------:R-:W-:Y:S01]  /*3a30*/  FMUL.FTZ R230, R189, R3.reuse ;  /* 0x00000003bde67220 */ /* 0x080fe20000410000 */
[C---:B------:R-:W-:Y:S01]  /*3a40*/  FFMA.FTZ R219, R190.reuse, R3, R217 ;  /* 0x00000003bedb7223 */ /* 0x040fe200000100d9 */
[C---:B------:R-:W-:Y:S01]  /*3a50*/  FMUL.FTZ R217, R193.reuse, R212 ;  /* 0x000000d4c1d97220 */ /* 0x040fe20000410000 */
[----:B------:R-:W3:Y:S01]  /*3a60*/  SHFL.UP PT, R2, R215, 0x8, RZ ;  /* 0x05000000d7027989 */ /* 0x000ee200000e00ff */
[----:B------:R-:W-:Y:S01]  /*3a70*/  FFMA.FTZ R230, R190, R37, -R230 ;  /* 0x00000025bee67223 */ /* 0x000fe200000108e6 */
[-C--:B------:R-:W-:Y:S01]  /*3a80*/  FMUL.FTZ R37, R193, R195.reuse ;  /* 0x000000c3c1257220 */ /* 0x080fe20000410000 */
[----:B------:R-:W-:-:S04]  /*3a90*/  FFMA.FTZ R217, R194, R195, -R217 ;  /* 0x000000c3c2d97223 */ /* 0x000fc800000108d9 */
[----:B------:R-:W-:Y:S01]  /*3aa0*/  FADD.FTZ R217, R192, R217 ;  /* 0x000000d9c0d97221 */ /* 0x000fe20000010000 */
[-C--:B0-----:R-:W-:Y:S01]  /*3ab0*/  FMUL.FTZ R226, R207, R224.reuse ;  /* 0x000000e0cfe27220 */ /* 0x081fe20000410000 */
[----:B------:R-:W-:-:S03]  /*3ac0*/  FMUL.FTZ R228, R215, R224 ;  /* 0x000000e0d7e47220 */ /* 0x000fc60000410000 */
[-C--:B-1----:R-:W-:Y:S01]  /*3ad0*/  FFMA.FTZ R226, R215, R222.reuse, -R226 ;  /* 0x000000ded7e27223 */ /* 0x082fe200000108e2 */
[C---:B------:R-:W-:Y:S01]  /*3ae0*/  FFMA.FTZ R3, R207.reuse, R222, R228 ;  /* 0x000000decf037223 */ /* 0x040fe200000100e4 */
[-C--:B--2---:R-:W-:Y:S01]  /*3af0*/  FMUL.FTZ R224, R207, R36.reuse ;  /* 0x00000024cfe07220 */ /* 0x084fe20000410000 */
[----:B------:R-:W-:Y:S01]  /*3b00*/  FMUL.FTZ R222, R215, R36 ;  /* 0x00000024d7de7220 */ /* 0x000fe20000410000 */
[----:B------:R-:W-:Y:S01]  /*3b10*/  IADD3 R36, P2, PT, R65, R154, RZ ;  /* 0x0000009a41247210 */ /* 0x000fe20007f5e0ff */
[----:B------:R-:W-:Y:S01]  /*3b20*/  @P1 FADD.FTZ R196, R196, R3 ;  /* 0x00000003c4c41221 */ /* 0x000fe20000010000 */
[-C--:B---3--:R-:W-:Y:S01]  /*3b30*/  @P1 FFMA.FTZ R215, R215, R2.reuse, -R224 ;  /* 0x00000002d7d71223 */ /* 0x088fe200000108e0 */
[----:B------:R-:W-:Y:S01]  /*3b40*/  @P1 FFMA.FTZ R207, R207, R2, R222 ;  /* 0x00000002cfcf1223 */ /* 0x000fe200000100de */
[----:B------:R-:W-:Y:S01]  /*3b50*/  FFMA.FTZ R2, R194, R212, R37 ;  /* 0x000000d4c2027223 */ /* 0x000fe20000010025 */
[----:B------:R-:W-:Y:S01]  /*3b60*/  LEA.HI.X.SX32 R37, R65, RZ, 0x1, P2 ;  /* 0x000000ff41257211 */ /* 0x000fe200010f0eff */
[----:B------:R-:W-:Y:S01]  /*3b70*/  @P1 FADD.FTZ R197, R197, R226 ;  /* 0x000000e2c5c51221 */ /* 0x000fe20000010000 */
[----:B------:R-:W0:Y:S01]  /*3b80*/  SHFL.UP PT, R228, R196, 0x10, RZ ;  /* 0x06000000c4e47989 */ /* 0x000e2200000e00ff */
[----:B------:R-:W-:Y:S01]  /*3b90*/  FADD.FTZ R2, R191, R2 ;  /* 0x00000002bf027221 */ /* 0x000fe20000010000 */
[----:B------:R-:W-:Y:S01]  /*3ba0*/  FMUL.FTZ R3, R189, R217 ;  /* 0x000000d9bd037220 */ /* 0x000fe20000410000 */
[----:B------:R-:W-:Y:S01]  /*3bb0*/  IMAD.WIDE.U32 R36, R28, UR4, R36 ;  /* 0x000000041c247c25 */ /* 0x000fe2000f8e0024 */
[----:B------:R-:W1:Y:S01]  /*3bc0*/  SHFL.UP PT, R224, R207, 0x10, RZ ;  /* 0x06000000cfe07989 */ /* 0x000e6200000e00ff */
[----:B------:R-:W-:-:S02]  /*3bd0*/  ISETP.GT.U32.AND P2, PT, R210, 0x1b, PT ;  /* 0x0000001bd200780c */ /* 0x000fc40003f44070 */
[-C--:B------:R-:W-:Y:S01]  /*3be0*/  FFMA.FTZ R221, R190, R2.reuse, R3 ;  /* 0x00000002bedd7223 */ /* 0x080fe20000010003 */
[----:B------:R-:W-:Y:S01]  /*3bf0*/  FMUL.FTZ R3, R189, R2 ;  /* 0x00000002bd037220 */ /* 0x000fe20000410000 */
[----:B------:R-:W2:Y:S01]  /*3c00*/  SHFL.UP PT, R226, R197, 0x10, RZ ;  /* 0x06000000c5e27989 */ /* 0x000ea200000e00ff */
[----:B------:R-:W-:Y:S01]  /*3c10*/  IMAD R223, R29, UR4, R37 ;  /* 0x000000041ddf7c24 */ /* 0x000fe2000f8e0225 */
[----:B------:R-:W-:Y:S01]  /*3c20*/  LEA R2, P1, R36, R165, 0x2 ;  /* 0x000000a524027211 */ /* 0x000fe200078210ff */
[----:B------:R-:W-:Y:S01]  /*3c30*/  FFMA.FTZ R217, R190, R217, -R3 ;  /* 0x000000d9bed97223 */ /* 0x000fe20000010803 */
[----:B------:R-:W3:Y:S01]  /*3c40*/  SHFL.UP PT, R222, R215, 0x10, RZ ;  /* 0x06000000d7de7989 */ /* 0x000ee200000e00ff */
[CC--:B------:R-:W-:Y:S01]  /*3c50*/  FMUL.FTZ R37, R177.reuse, R230.reuse ;  /* 0x000000e6b1257220 */ /* 0x0c0fe20000410000 */
[----:B------:R-:W-:Y:S01]  /*3c60*/  LEA.HI.X R3, R36, R163, R223, 0x2, P1 ;  /* 0x000000a324037211 */ /* 0x000fe200008f14df */
[-C--:B------:R-:W-:Y:S01]  /*3c70*/  FMUL.FTZ R223, R177, R219.reuse ;  /* 0x000000dbb1df7220 */ /* 0x080fe20000410000 */
[----:B------:R-:W-:Y:S01]  /*3c80*/  FADD.FTZ R217, R186, R217 ;  /* 0x000000d9bad97221 */ /* 0x000fe20000010000 */
[----:B------:R-:W-:Y:S01]  /*3c90*/  FADD.FTZ R221, R188, R221 ;  /* 0x000000ddbcdd7221 */ /* 0x000fe20000010000 */
[C---:B------:R-:W-:Y:S01]  /*3ca0*/  FFMA.FTZ R37, R178.reuse, R219, R37 ;  /* 0x000000dbb2257223 */ /* 0x040fe20000010025 */
[C---:B------:R-:W-:Y:S01]  /*3cb0*/  FFMA.FTZ R223, R178.reuse, R230, -R223 ;  /* 0x000000e6b2df7223 */ /* 0x040fe200000108df */
[----:B------:R-:W-:Y:S01]  /*3cc0*/  ISETP.GE.AND P1, PT, R113, 0x10, PT ;  /* 0x000000107100780c */ /* 0x000fe20003f26270 */
[C---:B------:R-:W-:Y:S01]  /*3cd0*/  FMUL.FTZ R219, R177.reuse, R217 ;  /* 0x000000d9b1db7220 */ /* 0x040fe20000410000 */
[----:B------:R-:W-:Y:S01]  /*3ce0*/  FMUL.FTZ R36, R177, R221 ;  /* 0x000000ddb1247220 */ /* 0x000fe20000410000 */
[C---:B------:R-:W-:Y:S01]  /*3cf0*/  FMUL.FTZ R225, R179.reuse, R223 ;  /* 0x000000dfb3e17220 */ /* 0x040fe20000410000 */
[----:B------:R-:W-:Y:S01]  /*3d00*/  FMUL.FTZ R230, R179, R37 ;  /* 0x00000025b3e67220 */ /* 0x000fe20000410000 */
[C---:B------:R-:W-:Y:S01]  /*3d10*/  FFMA.FTZ R219, R178.reuse, R221, R219 ;  /* 0x000000ddb2db7223 */ /* 0x040fe200000100db */
[----:B------:R-:W-:Y:S01]  /*3d20*/  FFMA.FTZ R221, R178, R217, -R36 ;  /* 0x000000d9b2dd7223 */ /* 0x000fe20000010824 */
[----:B------:R-:W-:Y:S01]  /*3d30*/  FFMA.FTZ R225, R180, R37, R225 ;  /* 0x00000025b4e17223 */ /* 0x000fe200000100e1 */
[-C--:B0-----:R-:W-:Y:S01]  /*3d40*/  FMUL.FTZ R36, R207, R228.reuse ;  /* 0x000000e4cf247220 */ /* 0x081fe20000410000 */
[----:B------:R-:W-:Y:S01]  /*3d50*/  FMUL.FTZ R228, R215, R228 ;  /* 0x000000e4d7e47220 */ /* 0x000fe20000410000 */
[-C--:B-1----:R-:W-:Y:S01]  /*3d60*/  FMUL.FTZ R37, R207, R224.reuse ;  /* 0x000000e0cf257220 */ /* 0x082fe20000410000 */
[C---:B------:R-:W-:Y:S01]  /*3d70*/  FMUL.FTZ R224, R215.reuse, R224 ;  /* 0x000000e0d7e07220 */ /* 0x040fe20000410000 */
[-C--:B--2---:R-:W-:Y:S01]  /*3d80*/  FFMA.FTZ R36, R215, R226.reuse, -R36 ;  /* 0x000000e2d7247223 */ /* 0x084fe20000010824 */
[C---:B------:R-:W-:Y:S01]  /*3d90*/  FFMA.FTZ R217, R207.reuse, R226, R228 ;  /* 0x000000e2cfd97223 */ /* 0x040fe200000100e4 */
[----:B------:R-:W-:Y:S01]  /*3da0*/  FADD.FTZ R219, R164, R219 ;  /* 0x000000dba4db7221 */ /* 0x000fe20000010000 */
[----:B------:R-:W-:Y:S01]  /*3db0*/  FADD.FTZ R221, R162, R221 ;  /* 0x000000dda2dd7221 */ /* 0x000fe20000010000 */
[-C--:B---3--:R-:W-:Y:S01]  /*3dc0*/  @P1 FFMA.FTZ R207, R207, R222.reuse, R224 ;  /* 0x000000decfcf1223 */ /* 0x088fe200000100e0 */
[----:B------:R-:W-:Y:S01]  /*3dd0*/  @P1 FFMA.FTZ R215, R215, R222, -R37 ;  /* 0x000000ded7d71223 */ /* 0x000fe20000010825 */
[----:B------:R-:W-:Y:S01]  /*3de0*/  @P1 FADD.FTZ R197, R197, R36 ;  /* 0x00000024c5c51221 */ /* 0x000fe20000010000 */
[C---:B------:R-:W-:Y:S01]  /*3df0*/  FMUL.FTZ R37, R179.reuse, R219 ;  /* 0x000000dbb3257220 */ /* 0x040fe20000410000 */
[----:B------:R-:W-:Y:S01]  /*3e00*/  @P1 FADD.FTZ R196, R196, R217 ;  /* 0x000000d9c4c41221 */ /* 0x000fe20000010000 */
[C---:B------:R-:W-:Y:S01]  /*3e10*/  FFMA.FTZ R230, R180.reuse, R223, -R230 ;  /* 0x000000dfb4e67223 */ /* 0x040fe200000108e6 */
[----:B------:R-:W-:Y:S01]  /*3e20*/  SHFL.UP PT, R207, R207, 0x1, RZ ;  /* 0x04200000cfcf7989 */ /* 0x000fe200000e00ff */
[CC--:B------:R-:W-:Y:S01]  /*3e30*/  FFMA.FTZ R37, R180.reuse, R221.reuse, -R37 ;  /* 0x000000ddb4257223 */ /* 0x0c0fe20000010825 */
[----:B------:R-:W-:Y:S01]  /*3e40*/  FMUL.FTZ R221, R179, R221 ;  /* 0x000000ddb3dd7220 */ /* 0x000fe20000410000 */
[C---:B------:R-:W-:Y:S01]  /*3e50*/  FMUL.FTZ R217, R181.reuse, R225 ;  /* 0x000000e1b5d97220 */ /* 0x040fe20000410000 */
[----:B------:R0:W-:Y:S01]  /*3e60*/  SHFL.UP PT, R36, R215, 0x1, RZ ;  /* 0x04200000d7247989 */ /* 0x0001e200000e00ff */
[-C--:B------:R-:W-:Y:S01]  /*3e70*/  FMUL.FTZ R222, R181, R230.reuse ;  /* 0x000000e6b5de7220 */ /* 0x080fe20000410000 */
[----:B------:R-:W-:Y:S01]  /*3e80*/  FFMA.FTZ R221, R180, R219, R221 ;  /* 0x000000dbb4dd7223 */ /* 0x000fe200000100dd */
[----:B------:R-:W-:Y:S01]  /*3e90*/  FFMA.FTZ R217, R182, R230, -R217 ;  /* 0x000000e6b6d97223 */ /* 0x000fe200000108d9 */
[----:B------:R-:W-:Y:S01]  /*3ea0*/  SHFL.UP PT, R197, R197, 0x1, RZ ;  /* 0x04200000c5c57989 */ /* 0x000fe200000e00ff */
[----:B------:R-:W-:Y:S01]  /*3eb0*/  FADD.FTZ R37, R166, R37 ;  /* 0x00000025a6257221 */ /* 0x000fe20000010000 */
[----:B------:R-:W-:Y:S01]  /*3ec0*/  FADD.FTZ R221, R168, R221 ;  /* 0x000000dda8dd7221 */ /* 0x000fe20000010000 */
[C---:B------:R-:W-:Y:S01]  /*3ed0*/  FFMA.FTZ R222, R182.reuse, R225, R222 ;  /* 0x000000e1b6de7223 */ /* 0x040fe200000100de */
[----:B------:R-:W-:Y:S01]  /*3ee0*/  SHFL.UP PT, R196, R196, 0x1, RZ ;  /* 0x04200000c4c47989 */ /* 0x000fe200000e00ff */
[----:B------:R-:W-:Y:S01]  /*3ef0*/  FMUL.FTZ R219, R183, R217 ;  /* 0x000000d9b7db7220 */ /* 0x000fe20000410000 */
[C---:B------:R-:W-:Y:S01]  /*3f00*/  FMUL.FTZ R224, R181.reuse, R221 ;  /* 0x000000ddb5e07220 */ /* 0x040fe20000410000 */
[-C--:B0-----:R-:W-:Y:S01]  /*3f10*/  FMUL.FTZ R215, R181, R37.reuse ;  /* 0x00000025b5d77220 */ /* 0x081fe20000410000 */
[----:B----4-:R-:W0:Y:S01]  /*3f20*/  SHFL.IDX PT, R7, R7, RZ, 0x1f ;  /* 0x00001fff07077589 */ /* 0x010e2200000e0000 */
[-C--:B------:R-:W-:Y:S01]  /*3f30*/  FMUL.FTZ R228, R183, R222.reuse ;  /* 0x000000deb7e47220 */ /* 0x080fe20000410000 */
[----:B------:R-:W-:Y:S01]  /*3f40*/  FFMA.FTZ R224, R182, R37, -R224 ;  /* 0x00000025b6e07223 */ /* 0x000fe200000108e0 */
[----:B------:R-:W-:Y:S01]  /*3f50*/  FFMA.FTZ R226, R184, R222, R219 ;  /* 0x000000deb8e27223 */ /* 0x000fe200000100db */
[----:B------:R-:W1:Y:S01]  /*3f60*/  SHFL.IDX PT, R6, R6, RZ, 0x1f ;  /* 0x00001fff06067589 */ /* 0x000e6200000e0000 */
[----:B------:R-:W-:Y:S01]  /*3f70*/  FFMA.FTZ R221, R182, R221, R215 ;  /* 0x000000ddb6dd7223 */ /* 0x000fe200000100d7 */
[----:B------:R-:W-:Y:S01]  /*3f80*/  FADD.FTZ R224, R169, R224 ;  /* 0x000000e0a9e07221 */ /* 0x000fe20000010000 */
[----:B------:R-:W-:Y:S01]  /*3f90*/  FFMA.FTZ R228, R184, R217, -R228 ;  /* 0x000000d9b8e47223 */ /* 0x000fe200000108e4 */
[C---:B------:R-:W-:Y:S01]  /*3fa0*/  FMUL.FTZ R217, R185.reuse, R226 ;  /* 0x000000e2b9d97220 */ /* 0x040fe20000410000 */
[----:B------:R-:W-:Y:S01]  /*3fb0*/  FADD.FTZ R221, R170, R221 ;  /* 0x000000ddaadd7221 */ /* 0x000fe20000010000 */
[----:B------:R-:W-:Y:S01]  /*3fc0*/  ISETP.GT.U32.AND P1, PT, R210, 0x1d, PT ;  /* 0x0000001dd200780c */ /* 0x000fe20003f24070 */
[-C--:B------:R-:W-:Y:S01]  /*3fd0*/  FMUL.FTZ R230, R185, R228.reuse ;  /* 0x000000e4b9e67220 */ /* 0x080fe20000410000 */
[----:B------:R-:W-:-:S03]  /*3fe0*/  FFMA.FTZ R217, R187, R228, -R217 ;  /* 0x000000e4bbd97223 */ /* 0x000fc600000108d9 */
[----:B------:R-:W-:-:S05]  /*3ff0*/  FFMA.FTZ R215, R187, R226, R230 ;  /* 0x000000e2bbd77223 */ /* 0x000fca00000100e6 */
[----:B------:R2:W3:Y:S01]  /*4000*/  SHFL.DOWN PT, R223, R215, 0x1, 0x1f ;  /* 0x08201f00d7df7f89 */ /* 0x0004e200000e0000 */
[-C--:B0-----:R-:W-:Y:S01]  /*4010*/  FMUL.FTZ R37, R207, R7.reuse ;  /* 0x00000007cf257220 */ /* 0x081fe20000410000 */
[----:B------:R-:W-:-:S03]  /*4020*/  FMUL.FTZ R222, R36, R7 ;  /* 0x0000000724de7220 */ /* 0x000fc60000410000 */
[-C--:B-1----:R-:W-:Y:S01]  /*4030*/  FFMA.FTZ R36, R36, R6.reuse, -R37 ;  /* 0x0000000624247223 */ /* 0x082fe20000010825 */
[----:B------:R-:W-:-:S03]  /*4040*/  FFMA.FTZ R207, R207, R6, R222 ;  /* 0x00000006cfcf7223 */ /* 0x000fc600000100de */
[----:B------:R-:W-:Y:S01]  /*4050*/  @P0 FADD.FTZ R6, R197, R36 ;  /* 0x00000024c5060221 */ /* 0x000fe20000010000 */
[----:B------:R-:W-:Y:S01]  /*4060*/  @P0 FADD.FTZ R7, R196, R207 ;  /* 0x000000cfc4070221 */ /* 0x000fe20000010000 */
[----:B------:R-:W-:Y:S01]  /*4070*/  FMUL.FTZ R197, R183, R224 ;  /* 0x000000e0b7c57220 */ /* 0x000fe20000410000 */
[----:B------:R-:W-:Y:S01]  /*4080*/  ISETP.GE.AND P0, PT, R145, UR8, PT ;  /* 0x0000000891007c0c */ /* 0x000fe2000bf06270 */
[CC--:B------:R-:W-:Y:S01]  /*4090*/  FMUL.FTZ R36, R5.reuse, R6.reuse ;  /* 0x0000000605247220 */ /* 0x0c0fe20000410000 */
[----:B------:R-:W-:Y:S01]  /*40a0*/  FMUL.FTZ R37, R5, R7 ;  /* 0x0000000705257220 */ /* 0x000fe20000410000 */
[-C--:B------:R-:W-:Y:S01]  /*40b0*/  FMUL.FTZ R5, R183, R221.reuse ;  /* 0x000000ddb7057220 */ /* 0x080fe20000410000 */
[----:B------:R-:W-:Y:S01]  /*40c0*/  FFMA.FTZ R221, R184, R221, R197 ;  /* 0x000000ddb8dd7223 */ /* 0x000fe200000100c5 */
[C---:B------:R-:W-:Y:S01]  /*40d0*/  FFMA.FTZ R36, R4.reuse, R7, R36 ;  /* 0x0000000704247223 */ /* 0x040fe20000010024 */
[----:B------:R-:W-:Y:S01]  /*40e0*/  FFMA.FTZ R37, R4, R6, -R37 ;  /* 0x0000000604257223 */ /* 0x000fe20000010825 */
[----:B------:R-:W-:Y:S01]  /*40f0*/  FFMA.FTZ R224, R184, R224, -R5 ;  /* 0x000000e0b8e07223 */ /* 0x000fe20000010805 */
[----:B------:R-:W-:Y:S01]  /*4100*/  ISETP.NE.OR P0, PT, R154, RZ, P0 ;  /* 0x000000ff9a00720c */ /* 0x000fe20000705670 */
[----:B------:R-:W-:Y:S01]  /*4110*/  FADD.FTZ R196, RZ, R36 ;  /* 0x00000024ffc47221 */ /* 0x000fe20000010000 */
[----:B------:R-:W-:Y:S01]  /*4120*/  FADD.FTZ R198, R198, R37 ;  /* 0x00000025c6c67221 */ /* 0x000fe20000010000 */
[----:B------:R-:W-:Y:S01]  /*4130*/  FADD.FTZ R224, R171, R224 ;  /* 0x000000e0abe07221 */ /* 0x000fe20000010000 */
[----:B------:R-:W-:-:S02]  /*4140*/  HFMA2 R4, -RZ, RZ, 1.875, 0 ;  /* 0x3f800000ff047431 */ /* 0x000fc400000001ff */
        /* <DEDUP_REMOVED lines=10> */
[----:B------:R-:W-:Y:S01]  /*41f0*/  FFMA.FTZ R230, R0, R201, RZ ;  /* 0x000000c900e67223 */ /* 0x000fe200000100ff */
[----:B------:R-:W-:Y:S01]  /*4200*/  CS2R R6, SRZ ;  /* 0x0000000000067805 */ /* 0x000fe2000001ff00 */
[CC--:B------:R-:W-:Y:S01]  /*4210*/  FMUL.FTZ R37, R183.reuse, R197.reuse ;  /* 0x000000c5b7257220 */ /* 0x0c0fe20000410000 */
        /* <DEDUP_REMOVED lines=9> */
[----:B------:R-:W-:Y:S01]  /*42b0*/  FFMA.FTZ R222, -R0, R199, RZ ;  /* 0x000000c700de7223 */ /* 0x000fe200000101ff */
[----:B------:R-:W-:Y:S01]  /*42c0*/  MOV R5, RZ ;  /* 0x000000ff00057202 */ /* 0x000fe20000000f00 */
[C---:B------:R-:W-:Y:S01]  /*42d0*/  FMUL.FTZ R203, R218.reuse, R37 ;  /* 0x00000025dacb7220 */ /* 0x040fe20000410000 */
[----:B------:R-:W-:Y:S01]  /*42e0*/  FMUL.FTZ R218, R218, R201 ;  /* 0x000000c9dada7220 */ /* 0x000fe20000410000 */
[C---:B------:R-:W-:Y:S01]  /*42f0*/  FFMA.FTZ R222, -R79.reuse, R207, R222 ;  /* 0x000000cf4fde7223 */ /* 0x040fe200000101de */
[----:B------:R-:W-:Y:S01]  /*4300*/  FFMA.FTZ R230, R79, R205, R230 ;  /* 0x000000cd4fe67223 */ /* 0x000fe200000100e6 */
[C---:B------:R-:W-:Y:S01]  /*4310*/  FFMA.FTZ R203, R216.reuse, R201, -R203 ;  /* 0x000000c9d8cb7223 */ /* 0x040fe200000108cb */
[----:B------:R-:W-:Y:S01]  /*4320*/  FFMA.FTZ R207, R216, R37, R218 ;  /* 0x00000025d8cf7223 */ /* 0x000fe200000100da */
[----:B------:R-:W-:Y:S01]  /*4330*/  FMUL.FTZ R199, R181, R201 ;  /* 0x000000c9b5c77220 */ /* 0x000fe20000410000 */
[----:B------:R-:W-:Y:S01]  /*4340*/  FADD.FTZ R226, R172, R221 ;  /* 0x000000ddace27221 */ /* 0x000fe20000010000 */
[----:B------:R-:W-:Y:S01]  /*4350*/  FMUL.FTZ R228, R185, R224 ;  /* 0x000000e0b9e47220 */ /* 0x000fe20000410000 */
[----:B------:R-:W-:Y:S01]  /*4360*/  FMUL.FTZ R216, R181, R37 ;  /* 0x00000025b5d87220 */ /* 0x000fe20000410000 */
[----:B------:R-:W-:Y:S01]  /*4370*/  FFMA.FTZ R230, R77, R203, R230 ;  /* 0x000000cb4de67223 */ /* 0x000fe200000100e6 */
[C---:B------:R-:W-:Y:S01]  /*4380*/  FFMA.FTZ R199, R182.reuse, R37, R199 ;  /* 0x00000025b6c77223 */ /* 0x040fe200000100c7 */
[-C--:B------:R-:W-:Y:S01]  /*4390*/  FFMA.FTZ R205, R187, R226.reuse, R228 ;  /* 0x000000e2bbcd7223 */ /* 0x080fe200000100e4 */
[----:B------:R-:W-:Y:S01]  /*43a0*/  FFMA.FTZ R203, R182, R201, -R216 ;  /* 0x000000c9b6cb7223 */ /* 0x000fe200000108d8 */
[----:B------:R-:W0:Y:S01]  /*43b0*/  @!P0 LDS.128 R4, [UR7+0x21b0] ;  /* 0x0021b007ff048984 */ /* 0x000e220008000c00 */
[----:B------:R-:W-:Y:S01]  /*43c0*/  FMUL.FTZ R226, R185, R226 ;  /* 0x000000e2b9e27220 */ /* 0x000fe20000410000 */
[----:B------:R-:W-:Y:S01]  /*43d0*/  ISETP.NE.AND P0, PT, R210, 0x1f, PT ;  /* 0x0000001fd200780c */ /* 0x000fe20003f05270 */
[----:B------:R-:W-:Y:S01]  /*43e0*/  FADD.FTZ R199, RZ, R199 ;  /* 0x000000c7ffc77221 */ /* 0x000fe20000010000 */
[----:B------:R-:W-:Y:S01]  /*43f0*/  FFMA.FTZ R203, R72, R97, R203 ;  /* 0x0000006148cb7223 */ /* 0x000fe200000100cb */
[----:B------:R-:W-:Y:S01]  /*4400*/  FFMA.FTZ R226, R187, R224, -R226 ;  /* 0x000000e0bbe27223 */ /* 0x000fe200000108e2 */
[----:B------:R-:W-:Y:S01]  /*4410*/  FFMA.FTZ R228, -R77, R207, R222 ;  /* 0x000000cf4de47223 */ /* 0x000fe200000101de */
[C---:B------:R-:W-:Y:S01]  /*4420*/  FMUL.FTZ R207, R220.reuse, R199 ;  /* 0x000000c7dccf7220 */ /* 0x040fe20000410000 */
[-C--:B------:R-:W-:Y:S01]  /*4430*/  FMUL.FTZ R220, R220, R203.reuse ;  /* 0x000000cbdcdc7220 */ /* 0x080fe20000410000 */
[----:B------:R-:W-:Y:S01]  /*4440*/  FADD.FTZ R216, R174, R205 ;  /* 0x000000cdaed87221 */ /* 0x000fe20000010000 */
[----:B------:R-:W-:Y:S01]  /*4450*/  FADD.FTZ R218, R173, R226 ;  /* 0x000000e2adda7221 */ /* 0x000fe20000010000 */
[C---:B------:R-:W-:Y:S01]  /*4460*/  FFMA.FTZ R219, R200.reuse, R203, -R207 ;  /* 0x000000cbc8db7223 */ /* 0x040fe200000108cf */
[----:B------:R-:W-:-:S02]  /*4470*/  FFMA.FTZ R221, R200, R199, R220 ;  /* 0x000000c7c8dd7223 */ /* 0x000fc400000100dc */
[----:B------:R2:W1:Y:S04]  /*4480*/  SHFL.DOWN PT, R220, R217, 0x1, 0x1f ;  /* 0x08201f00d9dc7f89 */ /* 0x00046800000e0000 */
[----:B------:R2:W4:Y:S04]  /*4490*/  SHFL.DOWN PT, R207, R216, 0x1, 0x1f ;  /* 0x08201f00d8cf7f89 */ /* 0x00052800000e0000 */
[----:B------:R2:W0:Y:S01]  /*44a0*/  SHFL.DOWN PT, R224, R218, 0x1, 0x1f ;  /* 0x08201f00dae07f89 */ /* 0x00042200000e0000 */
[----:B---3--:R-:W-:Y:S05]  /*44b0*/  @!P0 BRA `(.L_x_15503) ;  /* 0x0000000000288947 */ /* 0x008fea0003800000 */
[-C--:B0-----:R-:W-:Y:S01]  /*44c0*/  FMUL.FTZ R222, R217, R224.reuse ;  /* 0x000000e0d9de7220 */ /* 0x081fe20000410000 */
[----:B------:R-:W-:Y:S01]  /*44d0*/  FMUL.FTZ R224, R215, R224 ;  /* 0x000000e0d7e07220 */ /* 0x000fe20000410000 */
[-C--:B-1----:R-:W-:Y:S01]  /*44e0*/  FMUL.FTZ R200, R217, R220.reuse ;  /* 0x000000dcd9c87220 */ /* 0x082fe20000410000 */
[C---:B------:R-:W-:Y:S01]  /*44f0*/  FMUL.FTZ R220, R215.reuse, R220 ;  /* 0x000000dcd7dc7220 */ /* 0x040fe20000410000 */
[-C--:B----4-:R-:W-:Y:S01]  /*4500*/  FFMA.FTZ R205, R215, R207.reuse, -R222 ;  /* 0x000000cfd7cd7223 */ /* 0x090fe200000108de */
[----:B------:R-:W-:Y:S01]  /*4510*/  FFMA.FTZ R207, R217, R207, R224 ;  /* 0x000000cfd9cf7223 */ /* 0x000fe200000100e0 */
[C---:B--2---:R-:W-:Y:S01]  /*4520*/  FFMA.FTZ R215, R223.reuse, R215, -R200 ;  /* 0x000000d7dfd77223 */ /* 0x044fe200000108c8 */
[----:B------:R-:W-:Y:S01]  /*4530*/  FFMA.FTZ R217, R223, R217, R220 ;  /* 0x000000d9dfd97223 */ /* 0x000fe200000100dc */
[----:B------:R-:W-:Y:S01]  /*4540*/  FADD.FTZ R216, R216, R205 ;  /* 0x000000cdd8d87221 */ /* 0x000fe20000010000 */
[----:B------:R-:W-:-:S07]  /*4550*/  FADD.FTZ R218, R218, R207 ;  /* 0x000000cfdada7221 */ /* 0x000fce0000010000 */
.L_x_15503:
[----:B------:R-:W-:Y:S05]  /*4560*/  BSYNC.RECONVERGENT B0 ;  /* 0x0000000000007941 */ /* 0x000fea0003800200 */
.L_x_15502:
[C---:B------:R-:W-:Y:S01]  /*4570*/  FFMA.FTZ R222, R75.reuse, R219, R230 ;  /* 0x000000db4bde7223 */ /* 0x040fe200000100e6 */
[----:B-1----:R-:W-:Y:S01]  /*4580*/  FFMA.FTZ R220, -R75, R221, R228 ;  /* 0x000000dd4bdc7223 */ /* 0x002fe200000101e4 */
[----:B------:R1:W3:Y:S01]  /*4590*/  SHFL.DOWN PT, R219, R215, 0x2, 0x1f ;  /* 0x08401f00d7db7f89 */ /* 0x0002e200000e0000 */
[----:B------:R-:W-:Y:S03]  /*45a0*/  BSSY.RECONVERGENT B0, `(.L_x_15504) ;  /* 0x000000f000007945 */ /* 0x000fe60003800200 */
[----:B0-----:R1:W0:Y:S04]  /*45b0*/  SHFL.DOWN PT, R224, R217, 0x2, 0x1f ;  /* 0x08401f00d9e07f89 */ /* 0x00122800000e0000 */
[----:B----4-:R1:W4:Y:S04]  /*45c0*/  SHFL.DOWN PT, R207, R216, 0x2, 0x1f ;  /* 0x08401f00d8cf7f89 */ /* 0x01032800000e0000 */
[----:B------:R1:W0:Y:S01]  /*45d0*/  SHFL.DOWN PT, R228, R218, 0x2, 0x1f ;  /* 0x08401f00dae47f89 */ /* 0x00022200000e0000 */
[----:B------:R-:W-:Y:S05]  /*45e0*/  @P1 BRA `(.L_x_15505) ;  /* 0x0000000000281947 */ /* 0x000fea0003800000 */
[-C--:B0-----:R-:W-:Y:S01]  /*45f0*/  FMUL.FTZ R226, R217, R228.reuse ;  /* 0x000000e4d9e27220 */ /* 0x081fe20000410000 */
[----:B------:R-:W-:Y:S01]  /*4600*/  FMUL.FTZ R228, R215, R228 ;  /* 0x000000e4d7e47220 */ /* 0x000fe20000410000 */
[-C--:B------:R-:W-:Y:S01]  /*4610*/  FMUL.FTZ R200, R217, R224.reuse ;  /* 0x000000e0d9c87220 */ /* 0x080fe20000410000 */
[C---:B------:R-:W-:Y:S01]  /*4620*/  FMUL.FTZ R224, R215.reuse, R224 ;  /* 0x000000e0d7e07220 */ /* 0x040fe20000410000 */
[-C--:B----4-:R-:W-:Y:S01]  /*4630*/  FFMA.FTZ R205, R215, R207.reuse, -R226 ;  /* 0x000000cfd7cd7223 */ /* 0x090fe200000108e2 */
[----:B------:R-:W-:Y:S01]  /*4640*/  FFMA.FTZ R207, R217, R207, R228 ;  /* 0x000000cfd9cf7223 */ /* 0x000fe200000100e4 */
[-C--:B-123--:R-:W-:Y:S01]  /*4650*/  FFMA.FTZ R215, R215, R219.reuse, -R200 ;  /* 0x000000dbd7d77223 */ /* 0x08efe200000108c8 */
[----:B------:R-:W-:Y:S01]  /*4660*/  FFMA.FTZ R217, R217, R219, R224 ;  /* 0x000000dbd9d97223 */ /* 0x000fe200000100e0 */
[----:B------:R-:W-:Y:S01]  /*4670*/  FADD.FTZ R216, R216, R205 ;  /* 0x000000cdd8d87221 */ /* 0x000fe20000010000 */
[----:B------:R-:W-:-:S07]  /*4680*/  FADD.FTZ R218, R218, R207 ;  /* 0x000000cfdada7221 */ /* 0x000fce0000010000 */
.L_x_15505:
[----:B------:R-:W-:Y:S05]  /*4690*/  BSYNC.RECONVERGENT B0 ;  /* 0x0000000000007941 */ /* 0x000fea0003800200 */
.L_x_15504:
[----:B---3--:R3:W1:Y:S01]  /*46a0*/  SHFL.DOWN PT, R219, R215, 0x4, 0x1f ;  /* 0x08801f00d7db7f89 */ /* 0x00866200000e0000 */
        /* <DEDUP_REMOVED lines=15> */
.L_x_15507:
[----:B------:R-:W-:Y:S05]  /*47a0*/  BSYNC.RECONVERGENT B0 ;  /* 0x0000000000007941 */ /* 0x000fea0003800200 */
.L_x_15506:
[----:B-1----:R1:W1:Y:S01]  /*47b0*/  SHFL.DOWN PT, R219, R215, 0x8, 0x1f ;  /* 0x09001f00d7db7f89 */ /* 0x00226200000e0000 */
[----:B------:R-:W-:Y:S03]  /*47c0*/  BSSY.RECONVERGENT B0, `(.L_x_15508) ;  /* 0x000000f000007945 */ /* 0x000fe60003800200 */
[----:B0-----:R0:W0:Y:S04]  /*47d0*/  SHFL.DOWN PT, R224, R217, 0x8, 0x1f ;  /* 0x09001f00d9e07f89 */ /* 0x00102800000e0000 */
[----:B----4-:R4:W0:Y:S04]  /*47e0*/  SHFL.DOWN PT, R207, R216, 0x8, 0x1f ;  /* 0x09001f00d8cf7f89 */ /* 0x01082800000e0000 */
[----:B------:R4:W0:Y:S01]  /*47f0*/  SHFL.DOWN PT, R228, R218, 0x8, 0x1f ;  /* 0x09001f00dae47f89 */ /* 0x00082200000e0000 */
[----:B------:R-:W-:Y:S05]  /*4800*/  @P3 BRA `(.L_x_15509) ;  /* 0x0000000000283947 */ /* 0x000fea0003800000 */
[-C--:B0-----:R-:W-:Y:S01]  /*4810*/  FMUL.FTZ R226, R217, R228.reuse ;  /* 0x000000e4d9e27220 */ /* 0x081fe20000410000 */
[----:B------:R-:W-:Y:S01]  /*4820*/  FMUL.FTZ R228, R215, R228 ;  /* 0x000000e4d7e47220 */ /* 0x000fe20000410000 */
[-C--:B------:R-:W-:Y:S01]  /*4830*/  FMUL.FTZ R200, R217, R224.reuse ;  /* 0x000000e0d9c87220 */ /* 0x080fe20000410000 */
[C---:B------:R-:W-:Y:S01]  /*4840*/  FMUL.FTZ R224, R215.reuse, R224 ;  /* 0x000000e0d7e07220 */ /* 0x040fe20000410000 */
[-C--:B------:R-:W-:Y:S01]  /*4850*/  FFMA.FTZ R205, R215, R207.reuse, -R226 ;  /* 0x000000cfd7cd7223 */ /* 0x080fe200000108e2 */
[----:B------:R-:W-:Y:S01]  /*4860*/  FFMA.FTZ R207, R217, R207, R228 ;  /* 0x000000cfd9cf7223 */ /* 0x000fe200000100e4 */
[-C--:B-123--:R-:W-:Y:S01]  /*4870*/  FFMA.FTZ R215, R215, R219.reuse, -R200 ;  /* 0x000000dbd7d77223 */ /* 0x08efe200000108c8 */
[----:B------:R-:W-:Y:S01]  /*4880*/  FFMA.FTZ R217, R217, R219, R224 ;  /* 0x000000dbd9d97223 */ /* 0x000fe200000100e0 */
[----:B----4-:R-:W-:Y:S01]  /*4890*/  FADD.FTZ R216, R216, R205 ;  /* 0x000000cdd8d87221 */ /* 0x010fe20000010000 */
[----:B------:R-:W-:-:S07]  /*48a0*/  FADD.FTZ R218, R218, R207 ;  /* 0x000000cfdada7221 */ /* 0x000fce0000010000 */
.L_x_15509:
[----:B------:R-:W-:Y:S05]  /*48b0*/  BSYNC.RECONVERGENT B0 ;  /* 0x0000000000007941 */ /* 0x000fea0003800200 */
.L_x_15508:
[----:B------:R0:W0:Y:S01]  /*48c0*/  SHFL.DOWN PT, R221, R215, 0x10, 0x1f ;  /* 0x0a001f00d7dd7f89 */ /* 0x00002200000e0000 */
[----:B------:R-:W-:Y:S01]  /*48d0*/  BSSY.RECONVERGENT B0, `(.L_x_15510) ;  /* 0x0000011000007945 */ /* 0x000fe20003800200 */
[C---:B------:R-:W-:Y:S01]  /*48e0*/  FMUL.FTZ R205, R179.reuse, R199 ;  /* 0x000000c7b3cd7220 */ /* 0x040fe20000410000 */
[----:B------:R-:W-:Y:S01]  /*48f0*/  FMUL.FTZ R200, R179, R203 ;  /* 0x000000cbb3c87220 */ /* 0x000fe20000410000 */
[----:B------:R0:W0:Y:S04]  /*4900*/  SHFL.DOWN PT, R226, R217, 0x10, 0x1f ;  /* 0x0a001f00d9e27f89 */ /* 0x00002800000e0000 */
[----:B-1----:R1:W0:Y:S04]  /*4910*/  SHFL.DOWN PT, R219, R216, 0x10, 0x1f ;  /* 0x0a001f00d8db7f89 */ /* 0x00222800000e0000 */
        /* <DEDUP_REMOVED lines=8> */
[-C--:B--23--:R-:W-:Y:S01]  /*49a0*/  FFMA.FTZ R215, R215, R221.reuse, -R224 ;  /* 0x000000ddd7d77223 */ /* 0x08cfe200000108e0 */
[----:B------:R-:W-:Y:S01]  /*49b0*/  FFMA.FTZ R217, R217, R221, R226 ;  /* 0x000000ddd9d97223 */ /* 0x000fe200000100e2 */
[----:B-1--4-:R-:W-:Y:S01]  /*49c0*/  FADD.FTZ R216, R216, R207 ;  /* 0x000000cfd8d87221 */ /* 0x012fe20000010000 */
[----:B------:R-:W-:-:S07]  /*49d0*/  FADD.FTZ R218, R218, R219 ;  /* 0x000000dbdada7221 */ /* 0x000fce0000010000 */
.L_x_15511:
[----:B------:R-:W-:Y:S05]  /*49e0*/  BSYNC.RECONVERGENT B0 ;  /* 0x0000000000007941 */ /* 0x000fea0003800200 */
.L_x_15510:
[C---:B------:R-:W-:Y:S01]  /*49f0*/  FFMA.FTZ R205, R180.reuse, R203, -R205 ;  /* 0x000000cbb4cd7223 */ /* 0x040fe200000108cd */
[----:B------:R-:W-:Y:S01]  /*4a00*/  FFMA.FTZ R200, R180, R199, R200 ;  /* 0x000000c7b4c87223 */ /* 0x000fe200000100c8 */
[----:B------:R-:W-:Y:S01]  /*4a10*/  SHFL.DOWN PT, R231, R217, 0x1, 0x1f ;  /* 0x08201f00d9e77f89 */ /* 0x000fe200000e0000 */
[----:B------:R-:W-:Y:S01]  /*4a20*/  ISETP.NE.AND P0, PT, R154, 0x1f, PT ;  /* 0x0000001f9a00780c */ /* 0x000fe20003f05270 */
[----:B------:R-:W-:Y:S01]  /*4a30*/  FFMA.FTZ R205, R70, R95, R205 ;  /* 0x0000005f46cd7223 */ /* 0x000fe200000100cd */
[----:B------:R-:W-:Y:S01]  /*4a40*/  FADD.FTZ R200, RZ, R200 ;  /* 0x000000c8ffc87221 */ /* 0x000fe20000010000 */
[----:B0-----:R-:W0:Y:S01]  /*4a50*/  SHFL.IDX PT, R219, R7, RZ, 0x1f ;  /* 0x00001fff07db7589 */ /* 0x001e2200000e0000 */
[----:B------:R-:W-:Y:S01]  /*4a60*/  FMUL.FTZ R228, R33, R37 ;  /* 0x0000002521e47220 */ /* 0x000fe20000410000 */
[CC--:B------:R-:W-:Y:S01]  /*4a70*/  FMUL.FTZ R207, R177.reuse, R205.reuse ;  /* 0x000000cdb1cf7220 */ /* 0x0c0fe20000410000 */
[-C--:B------:R-:W-:Y:S01]  /*4a80*/  FMUL.FTZ R224, R177, R200.reuse ;  /* 0x000000c8b1e07220 */ /* 0x080fe20000410000 */
[----:B------:R-:W5:Y:S01]  /*4a90*/  SHFL.DOWN PT, R229, R215, 0x1, 0x1f ;  /* 0x08201f00d7e57f89 */ /* 0x000f6200000e0000 */
[-C--:B------:R-:W-:Y:S01]  /*4aa0*/  FMUL.FTZ R225, R202, R200.reuse ;  /* 0x000000c8cae17220 */ /* 0x080fe20000410000 */
[CC--:B------:R-:W-:Y:S01]  /*4ab0*/  FFMA.FTZ R223, R178.reuse, R200.reuse, R207 ;  /* 0x000000c8b2df7223 */ /* 0x0c0fe200000100cf */
[-C--:B------:R-:W-:Y:S01]  /*4ac0*/  FFMA.FTZ R207, R178, R205.reuse, -R224 ;  /* 0x000000cdb2cf7223 */ /* 0x080fe200000108e0 */
[----:B------:R-:W1:Y:S01]  /*4ad0*/  SHFL.IDX PT, R221, R6, RZ, 0x1f ;  /* 0x00001fff06dd7589 */ /* 0x000e6200000e0000 */
[----:B------:R-:W-:Y:S01]  /*4ae0*/  FMUL.FTZ R227, R202, R205 ;  /* 0x000000cdcae37220 */ /* 0x000fe20000410000 */
[----:B------:R-:W-:Y:S01]  /*4af0*/  FADD.FTZ R202, RZ, R223 ;  /* 0x000000dfffca7221 */ /* 0x000fe20000010000 */
[----:B------:R-:W-:Y:S01]  /*4b00*/  FFMA.FTZ R207, R68, R93, R207 ;  /* 0x0000005d44cf7223 */ /* 0x000fe200000100cf */
[----:B------:R-:W4:Y:S01]  /*4b10*/  SHFL.DOWN PT, R233, R216, 0x1, 0x1f ;  /* 0x08201f00d8e97f89 */ /* 0x000f2200000e0000 */
[C---:B------:R-:W-:Y:S01]  /*4b20*/  FFMA.FTZ R227, R204.reuse, R200, R227 ;  /* 0x000000c8cce37223 */ /* 0x040fe200000100e3 */
[----:B------:R-:W-:Y:S01]  /*4b30*/  FFMA.FTZ R225, R204, R205, -R225 ;  /* 0x000000cdcce17223 */ /* 0x000fe200000108e1 */
[CC--:B------:R-:W-:Y:S01]  /*4b40*/  FMUL.FTZ R223, R209.reuse, R202.reuse ;  /* 0x000000cad1df7220 */ /* 0x0c0fe20000410000 */
[----:B------:R-:W4:Y:S01]  /*4b50*/  SHFL.DOWN PT, R235, R218, 0x1, 0x1f ;  /* 0x08201f00daeb7f89 */ /* 0x000f2200000e0000 */
[----:B------:R-:W-:Y:S01]  /*4b60*/  FMUL.FTZ R209, R209, R207 ;  /* 0x000000cfd1d17220 */ /* 0x000fe20000410000 */
[C---:B------:R-:W-:Y:S01]  /*4b70*/  FFMA.FTZ R226, -R73.reuse, R227, R220 ;  /* 0x000000e349e27223 */ /* 0x040fe200000101dc */
[----:B------:R-:W-:Y:S01]  /*4b80*/  FFMA.FTZ R222, R73, R225, R222 ;  /* 0x000000e149de7223 */ /* 0x000fe200000100de */
[C---:B------:R-:W-:Y:S01]  /*4b90*/  FFMA.FTZ R220, R206.reuse, R207, -R223 ;  /* 0x000000cfcedc7223 */ /* 0x040fe200000108df */
[----:B------:R-:W-:Y:S01]  /*4ba0*/  FFMA.FTZ R209, R206, R202, R209 ;  /* 0x000000caced17223 */ /* 0x000fe200000100d1 */
[----:B--23--:R-:W2:Y:S01]  /*4bb0*/  SHFL.IDX PT, R217, R217, RZ, 0x1f ;  /* 0x00001fffd9d97589 */ /* 0x00cea200000e0000 */
[C---:B------:R-:W-:Y:S01]  /*4bc0*/  FMUL.FTZ R230, R32.reuse, R37 ;  /* 0x0000002520e67220 */ /* 0x040fe20000410000 */
[----:B0-----:R-:W-:Y:S01]  /*4bd0*/  @P0 FMUL.FTZ R204, R231, R219 ;  /* 0x000000dbe7cc0220 */ /* 0x001fe20000410000 */
[C---:B------:R-:W-:Y:S01]  /*4be0*/  FFMA.FTZ R220, R71.reuse, R220, R222 ;  /* 0x000000dc47dc7223 */ /* 0x040fe200000100de */
[----:B------:R-:W-:Y:S01]  /*4bf0*/  FFMA.FTZ R206, -R71, R209, R226 ;  /* 0x000000d147ce7223 */ /* 0x000fe200000101e2 */
[----:B------:R-:W-:Y:S01]  /*4c00*/  FMUL.FTZ R209, R189, R207 ;  /* 0x000000cfbdd17220 */ /* 0x000fe20000410000 */
[----:B-----5:R-:W-:Y:S01]  /*4c10*/  @P0 FMUL.FTZ R224, R229, R219 ;  /* 0x000000dbe5e00220 */ /* 0x020fe20000410000 */
[----:B------:R-:W0:Y:S01]  /*4c20*/  SHFL.IDX PT, R215, R215, RZ, 0x1f ;  /* 0x00001fffd7d77589 */ /* 0x000e2200000e0000 */
[-C--:B------:R-:W-:Y:S01]  /*4c30*/  FFMA.FTZ R228, R32, R201.reuse, -R228 ;  /* 0x000000c920e47223 */ /* 0x080fe200000108e4 */
[----:B------:R-:W-:Y:S01]  /*4c40*/  FFMA.FTZ R230, R33, R201, R230 ;  /* 0x000000c921e67223 */ /* 0x000fe200000100e6 */
[-C--:B-1----:R-:W-:Y:S01]  /*4c50*/  @P0 FFMA.FTZ R222, R229, R221.reuse, -R204 ;  /* 0x000000dde5de0223 */ /* 0x082fe200000108cc */
[----:B------:R-:W-:Y:S01]  /*4c60*/  @P0 FFMA.FTZ R224, R231, R221, R224 ;  /* 0x000000dde7e00223 */ /* 0x000fe200000100e0 */
[-C--:B------:R-:W-:Y:S01]  /*4c70*/  FMUL.FTZ R204, R189, R202.reuse ;  /* 0x000000cabdcc7220 */ /* 0x080fe20000410000 */
[----:B----4-:R-:W1:Y:S01]  /*4c80*/  SHFL.IDX PT, R216, R216, RZ, 0x1f ;  /* 0x00001fffd8d87589 */ /* 0x010e6200000e0000 */
[----:B------:R-:W-:Y:S01]  /*4c90*/  @P0 FADD.FTZ R221, R233, R222 ;  /* 0x000000dee9dd0221 */ /* 0x000fe20000010000 */
[C---:B------:R-:W-:Y:S01]  /*4ca0*/  FFMA.FTZ R222, R190.reuse, R202, R209 ;  /* 0x000000cabede7223 */ /* 0x040fe200000100d1 */
[----:B------:R-:W-:Y:S01]  /*4cb0*/  FFMA.FTZ R209, R190, R207, -R204 ;  /* 0x000000cfbed17223 */ /* 0x000fe200000108cc */
[----:B------:R-:W3:Y:S01]  /*4cc0*/  SHFL.IDX PT, R218, R218, RZ, 0x1f ;  /* 0x00001fffdada7589 */ /* 0x000ee200000e0000 */
[----:B------:R-:W-:Y:S01]  /*4cd0*/  @P0 FADD.FTZ R219, R235, R224 ;  /* 0x000000e0ebdb0221 */ /* 0x000fe20000010000 */
[----:B------:R-:W-:Y:S01]  /*4ce0*/  FMUL.FTZ R224, R221, R35 ;  /* 0x00000023dde07220 */ /* 0x000fe20000410000 */
[----:B------:R-:W-:Y:S01]  /*4cf0*/  FADD.FTZ R204, RZ, R222 ;  /* 0x000000deffcc7221 */ /* 0x000fe20000010000 */
[----:B------:R-:W-:Y:S01]  /*4d00*/  FFMA.FTZ R209, R66, R91, R209 ;  /* 0x0000005b42d17223 */ /* 0x000fe200000100d1 */
[C---:B------:R-:W-:Y:S01]  /*4d10*/  FMUL.FTZ R222, R219.reuse, R35 ;  /* 0x00000023dbde7220 */ /* 0x040fe20000410000 */
[----:B------:R-:W-:Y:S01]  /*4d20*/  FFMA.FTZ R224, R219, R34, -R224 ;  /* 0x00000022dbe07223 */ /* 0x000fe200000108e0 */
[C---:B------:R-:W-:Y:S01]  /*4d30*/  FMUL.FTZ R35, R213.reuse, R204 ;  /* 0x000000ccd5237220 */ /* 0x040fe20000410000 */
[-C--:B------:R-:W-:Y:S01]  /*4d40*/  FMUL.FTZ R213, R213, R209.reuse ;  /* 0x000000d1d5d57220 */ /* 0x080fe20000410000 */
[----:B------:R-:W-:Y:S01]  /*4d50*/  FFMA.FTZ R221, R221, R34, R222 ;  /* 0x00000022dddd7223 */ /* 0x000fe200000100de */
[----:B------:R-:W-:Y:S01]  /*4d60*/  FADD.FTZ R195, R195, R224 ;  /* 0x000000e0c3c37221 */ /* 0x000fe20000010000 */
[----:B------:R-:W-:Y:S01]  /*4d70*/  FFMA.FTZ R223, R214, R209, -R35 ;  /* 0x000000d1d6df7223 */ /* 0x000fe20000010823 */
[CC--:B------:R-:W-:Y:S01]  /*4d80*/  FMUL.FTZ R35, R193.reuse, R204.reuse ;  /* 0x000000ccc1237220 */ /* 0x0c0fe20000410000 */
[----:B------:R-:W-:Y:S01]  /*4d90*/  FADD.FTZ R34, R212, R221 ;  /* 0x000000ddd4227221 */ /* 0x000fe20000010000 */
[C---:B------:R-:W-:Y:S01]  /*4da0*/  FMUL.FTZ R219, R193.reuse, R195 ;  /* 0x000000c3c1db7220 */ /* 0x040fe20000410000 */
[----:B------:R-:W-:Y:S01]  /*4db0*/  FFMA.FTZ R214, R214, R204, R213 ;  /* 0x000000ccd6d67223 */ /* 0x000fe200000100d5 */
[CC--:B------:R-:W-:Y:S01]  /*4dc0*/  FMUL.FTZ R213, R193.reuse, R209.reuse ;  /* 0x000000d1c1d57220 */ /* 0x0c0fe20000410000 */
[-C--:B------:R-:W-:Y:S01]  /*4dd0*/  FMUL.FTZ R222, R193, R34.reuse ;  /* 0x00000022c1de7220 */ /* 0x080fe20000410000 */
[C---:B------:R-:W-:Y:S01]  /*4de0*/  FFMA.FTZ R224, R194.reuse, R34, R219 ;  /* 0x00000022c2e07223 */ /* 0x040fe200000100db */
[C---:B------:R-:W-:Y:S01]  /*4df0*/  FFMA.FTZ R193, R194.reuse, R209, -R35 ;  /* 0x000000d1c2c17223 */ /* 0x040fe20000010823 */
[C---:B------:R-:W-:Y:S01]  /*4e00*/  FFMA.FTZ R212, R194.reuse, R204, R213 ;  /* 0x000000ccc2d47223 */ /* 0x040fe200000100d5 */
[----:B------:R-:W-:Y:S01]  /*4e10*/  FFMA.FTZ R35, R194, R195, -R222 ;  /* 0x000000c3c2237223 */ /* 0x000fe200000108de */
[----:B--2---:R-:W-:Y:S01]  /*4e20*/  FMUL.FTZ R222, R217, R7 ;  /* 0x00000007d9de7220 */ /* 0x004fe20000410000 */
[----:B------:R-:W-:Y:S01]  /*4e30*/  FADD.FTZ R191, R191, R224 ;  /* 0x000000e0bfbf7221 */ /* 0x000fe20000010000 */
[----:B------:R-:W-:Y:S01]  /*4e40*/  FFMA.FTZ R194, R69, R223, R220 ;  /* 0x000000df45c27223 */ /* 0x000fe200000100dc */
[----:B------:R-:W-:Y:S01]  /*4e50*/  FADD.FTZ R35, R192, R35 ;  /* 0x00000023c0237221 */ /* 0x000fe20000010000 */
[-C--:B0-----:R-:W-:Y:S01]  /*4e60*/  FFMA.FTZ R213, R215, R6.reuse, -R222 ;  /* 0x00000006d7d57223 */ /* 0x081fe200000108de */
[----:B------:R-:W-:Y:S01]  /*4e70*/  FMUL.FTZ R222, R189, R191 ;  /* 0x000000bfbdde7220 */ /* 0x000fe20000410000 */
[C---:B------:R-:W-:Y:S01]  /*4e80*/  FMUL.FTZ R220, R217.reuse, R6 ;  /* 0x00000006d9dc7220 */ /* 0x040fe20000410000 */
[----:B------:R-:W-:Y:S01]  /*4e90*/  FMUL.FTZ R6, R217, R5 ;  /* 0x00000005d9067220 */ /* 0x000fe20000410000 */
[-C--:B------:R-:W-:Y:S01]  /*4ea0*/  FMUL.FTZ R219, R189, R35.reuse ;  /* 0x00000023bddb7220 */ /* 0x080fe20000410000 */
[----:B------:R-:W-:Y:S01]  /*4eb0*/  FFMA.FTZ R189, R190, R35, -R222 ;  /* 0x00000023bebd7223 */ /* 0x000fe200000108de */
[-C--:B------:R-:W-:Y:S01]  /*4ec0*/  FMUL.FTZ R192, R217, R4.reuse ;  /* 0x00000004d9c07220 */ /* 0x080fe20000410000 */
[----:B------:R-:W-:Y:S01]  /*4ed0*/  FFMA.FTZ R4, R215, R4, -R6 ;  /* 0x00000004d7047223 */ /* 0x000fe20000010806 */
[----:B-1----:R-:W-:Y:S01]  /*4ee0*/  FADD.FTZ R6, R216, R213 ;  /* 0x000000d5d8067221 */ /* 0x002fe20000010000 */
[----:B------:R-:W-:Y:S01]  /*4ef0*/  FADD.FTZ R189, R186, R189 ;  /* 0x000000bdbabd7221 */ /* 0x000fe20000010000 */
[----:B------:R-:W-:Y:S01]  /*4f00*/  FMUL.FTZ R213, R33, R36 ;  /* 0x0000002421d57220 */ /* 0x000fe20000410000 */
[----:B------:R-:W-:Y:S01]  /*4f10*/  FMUL.FTZ R186, R32, R196 ;  /* 0x000000c420ba7220 */ /* 0x000fe20000410000 */
[----:B------:R-:W-:Y:S01]  /*4f20*/  FFMA.FTZ R219, R190, R191, R219 ;  /* 0x000000bfbedb7223 */ /* 0x000fe200000100db */
[----:B------:R-:W-:Y:S01]  /*4f30*/  FFMA.FTZ R5, R215, R5, R192 ;  /* 0x00000005d7057223 */ /* 0x000fe200000100c0 */
[C---:B------:R-:W-:Y:S01]  /*4f40*/  FFMA.FTZ R236, R32.reuse, R197, -R213 ;  /* 0x000000c520ec7223 */ /* 0x040fe200000108d5 */
[C---:B------:R-:W-:Y:S01]  /*4f50*/  FFMA.FTZ R217, R33.reuse, R198, R186 ;  /* 0x000000c621d97223 */ /* 0x040fe200000100ba */
[----:B------:R-:W-:Y:S01]  /*4f60*/  FMUL.FTZ R213, R33, R199 ;  /* 0x000000c721d57220 */ /* 0x000fe20000410000 */
[C---:B------:R-:W-:Y:S01]  /*4f70*/  FMUL.FTZ R186, R32.reuse, R36 ;  /* 0x0000002420ba7220 */ /* 0x040fe20000410000 */
[----:B------:R-:W-:Y:S01]  /*4f80*/  FFMA.FTZ R7, R215, R7, R220 ;  /* 0x00000007d7077223 */ /* 0x000fe200000100dc */
[C---:B------:R-:W-:Y:S01]  /*4f90*/  FMUL.FTZ R215, R33.reuse, R196 ;  /* 0x000000c421d77220 */ /* 0x040fe20000410000 */
[----:B------:R-:W-:Y:S01]  /*4fa0*/  FFMA.FTZ R226, R32, R203, -R213 ;  /* 0x000000cb20e27223 */ /* 0x000fe200000108d5 */
[C---:B------:R-:W-:Y:S01]  /*4fb0*/  FFMA.FTZ R238, R33.reuse, R197, R186 ;  /* 0x000000c521ee7223 */ /* 0x040fe200000100ba */
[C---:B------:R-:W-:Y:S01]  /*4fc0*/  FMUL.FTZ R213, R33.reuse, R202 ;  /* 0x000000ca21d57220 */ /* 0x040fe20000410000 */
[----:B------:R-:W-:Y:S01]  /*4fd0*/  FADD.FTZ R186, RZ, R212 ;  /* 0x000000d4ffba7221 */ /* 0x000fe20000010000 */
[C---:B------:R-:W-:Y:S01]  /*4fe0*/  FMUL.FTZ R222, R33.reuse, R200 ;  /* 0x000000c821de7220 */ /* 0x040fe20000410000 */
[----:B------:R-:W-:Y:S01]  /*4ff0*/  FFMA.FTZ R193, R64, R89, R193 ;  /* 0x0000005940c17223 */ /* 0x000fe200000100c1 */
[----:B------:R-:W-:Y:S01]  /*5000*/  FFMA.FTZ R216, R32, R207, -R213 ;  /* 0x000000cf20d87223 */ /* 0x000fe200000108d5 */
[C---:B------:R-:W-:Y:S01]  /*5010*/  FMUL.FTZ R213, R33.reuse, R204 ;  /* 0x000000cc21d57220 */ /* 0x040fe20000410000 */
[----:B------:R-:W-:Y:S01]  /*5020*/  FMUL.FTZ R190, R33, R186 ;  /* 0x000000ba21be7220 */ /* 0x000fe20000410000 */
[----:B------:R-:W-:Y:S01]  /*5030*/  FADD.FTZ R188, R188, R219 ;  /* 0x000000dbbcbc7221 */ /* 0x000fe20000010000 */
[----:B---3--:R-:W-:Y:S01]  /*5040*/  FADD.FTZ R7, R218, R7 ;  /* 0x00000007da077221 */ /* 0x008fe20000010000 */
[C---:B------:R-:W-:Y:S01]  /*5050*/  FFMA.FTZ R215, R32.reuse, R198, -R215 ;  /* 0x000000c620d77223 */ /* 0x040fe200000108d7 */
[C---:B------:R-:W-:Y:S01]  /*5060*/  FMUL.FTZ R224, R32.reuse, R199 ;  /* 0x000000c720e07220 */ /* 0x040fe20000410000 */
[C---:B------:R-:W-:Y:S01]  /*5070*/  FMUL.FTZ R220, R32.reuse, R200 ;  /* 0x000000c820dc7220 */ /* 0x040fe20000410000 */
[C---:B------:R-:W-:Y:S01]  /*5080*/  FFMA.FTZ R222, R32.reuse, R205, -R222 ;  /* 0x000000cd20de7223 */ /* 0x040fe200000108de */
[C---:B------:R-:W-:Y:S01]  /*5090*/  FMUL.FTZ R218, R32.reuse, R202 ;  /* 0x000000ca20da7220 */ /* 0x040fe20000410000 */
[C---:B------:R-:W-:Y:S01]  /*50a0*/  FMUL.FTZ R192, R32.reuse, R204 ;  /* 0x000000cc20c07220 */ /* 0x040fe20000410000 */
[C---:B------:R-:W-:Y:S01]  /*50b0*/  FFMA.FTZ R212, R32.reuse, R209, -R213 ;  /* 0x000000d120d47223 */ /* 0x040fe200000108d5 */
[C---:B------:R-:W-:Y:S01]  /*50c0*/  FFMA.FTZ R190, R32.reuse, R193, -R190 ;  /* 0x000000c120be7223 */ /* 0x040fe200000108be */
[----:B------:R-:W-:Y:S01]  /*50d0*/  FMUL.FTZ R32, R32, R186 ;  /* 0x000000ba20207220 */ /* 0x000fe20000410000 */
[C---:B------:R-:W-:Y:S01]  /*50e0*/  FMUL.FTZ R213, R177.reuse, R189 ;  /* 0x000000bdb1d57220 */ /* 0x040fe20000410000 */
[-C--:B------:R-:W-:Y:S01]  /*50f0*/  FMUL.FTZ R232, R177, R188.reuse ;  /* 0x000000bcb1e87220 */ /* 0x080fe20000410000 */
[C---:B------:R-:W-:Y:S01]  /*5100*/  FFMA.FTZ R224, R33.reuse, R203, R224 ;  /* 0x000000cb21e07223 */ /* 0x040fe200000100e0 */
[C---:B------:R-:W-:Y:S01]  /*5110*/  FFMA.FTZ R220, R33.reuse, R205, R220 ;  /* 0x000000cd21dc7223 */ /* 0x040fe200000100dc */
[C---:B------:R-:W-:Y:S01]  /*5120*/  FFMA.FTZ R218, R33.reuse, R207, R218 ;  /* 0x000000cf21da7223 */ /* 0x040fe200000100da */
[C---:B------:R-:W-:Y:S01]  /*5130*/  FFMA.FTZ R192, R33.reuse, R209, R192 ;  /* 0x000000d121c07223 */ /* 0x040fe200000100c0 */
[----:B------:R-:W-:Y:S01]  /*5140*/  FFMA.FTZ R32, R33, R193, R32 ;  /* 0x000000c121207223 */ /* 0x000fe20000010020 */
[C---:B------:R-:W-:Y:S01]  /*5150*/  FFMA.FTZ R213, R178.reuse, R188, R213 ;  /* 0x000000bcb2d57223 */ /* 0x040fe200000100d5 */
[----:B------:R-:W-:Y:S01]  /*5160*/  FFMA.FTZ R33, R178, R189, -R232 ;  /* 0x000000bdb2217223 */ /* 0x000fe200000108e8 */
[----:B------:R-:W-:Y:S01]  /*5170*/  ISETP.NE.AND P5, PT, R154, RZ, PT ;  /* 0x000000ff9a00720c */ /* 0x000fe20003fa5270 */
[----:B------:R-:W-:Y:S01]  /*5180*/  FMUL.FTZ R234, R0, R215 ;  /* 0x000000d700ea7220 */ /* 0x000fe20000410000 */
[----:B------:R-:W-:Y:S01]  /*5190*/  FADD.FTZ R164, R164, R213 ;  /* 0x000000d5a4a47221 */ /* 0x000fe20000010000 */
[----:B------:R-:W-:Y:S01]  /*51a0*/  FADD.FTZ R33, R162, R33 ;  /* 0x00000021a2217221 */ /* 0x000fe20000010000 */
[C---:B------:R-:W-:Y:S01]  /*51b0*/  FMUL.FTZ R213, R79.reuse, R236 ;  /* 0x000000ec4fd57220 */ /* 0x040fe20000410000 */
[----:B------:R-:W-:Y:S01]  /*51c0*/  FMUL.FTZ R215, R79, -R238 ;  /* 0x800000ee4fd77220 */ /* 0x000fe20000410000 */
[CC--:B------:R-:W-:Y:S01]  /*51d0*/  FMUL.FTZ R177, R179.reuse, R164.reuse ;  /* 0x000000a4b3b17220 */ /* 0x0c0fe20000410000 */
[----:B------:R-:W-:Y:S01]  /*51e0*/  FMUL.FTZ R179, R179, R33 ;  /* 0x00000021b3b37220 */ /* 0x000fe20000410000 */
[----:B------:R-:W-:Y:S01]  /*51f0*/  FMUL.FTZ R217, R0, -R217 ;  /* 0x800000d900d97220 */ /* 0x000fe20000410000 */
[----:B------:R-:W-:Y:S01]  /*5200*/  FFMA.FTZ R178, -R76, R101, R197 ;  /* 0x000000654cb27223 */ /* 0x000fe200000101c5 */
[C---:B------:R-:W-:Y:S01]  /*5210*/  FFMA.FTZ R177, R180.reuse, R33, -R177 ;  /* 0x00000021b4b17223 */ /* 0x040fe200000108b1 */
[----:B------:R-:W-:Y:S01]  /*5220*/  FFMA.FTZ R179, R180, R164, R179 ;  /* 0x000000a4b4b37223 */ /* 0x000fe200000100b3 */
[----:B------:R-:W-:Y:S01]  /*5230*/  FFMA.FTZ R201, -R74, R99, R201 ;  /* 0x000000634ac97223 */ /* 0x000fe200000101c9 */
[----:B------:R0:W-:Y:S01]  /*5240*/  @!P5 STS.128 [UR7+0x21b0], R4 ;  /* 0x0021b004ff00d988 */ /* 0x0001e20008000c07 */
[----:B------:R-:W-:Y:S01]  /*5250*/  FADD.FTZ R177, R166, R177 ;  /* 0x000000b1a6b17221 */ /* 0x000fe20000010000 */
[----:B------:R-:W-:Y:S01]  /*5260*/  FADD.FTZ R168, R168, R179 ;  /* 0x000000b3a8a87221 */ /* 0x000fe20000010000 */
[----:B------:R-:W-:Y:S01]  /*5270*/  FMUL.FTZ R179, R77, -R230 ;  /* 0x800000e64db37220 */ /* 0x000fe20000410000 */
[----:B------:R-:W-:Y:S01]  /*5280*/  STS [R141+0x420], R234 ;  /* 0x000420ea8d007388 */ /* 0x000fe20000000800 */
[C---:B------:R-:W-:Y:S01]  /*5290*/  FFMA.FTZ R203, -R72.reuse, R97, R203 ;  /* 0x0000006148cb7223 */ /* 0x040fe200000101cb */
[----:B------:R-:W-:Y:S01]  /*52a0*/  FMUL.FTZ R180, R72, R168 ;  /* 0x000000a848b47220 */ /* 0x000fe20000410000 */
[----:B------:R-:W-:Y:S01]  /*52b0*/  FFMA.FTZ R205, -R70, R95, R205 ;  /* 0x0000005f46cd7223 */ /* 0x000fe200000101cd */
[----:B------:R1:W-:Y:S01]  /*52c0*/  STS [R140+0x8], R213 ;  /* 0x000008d58c007388 */ /* 0x0003e20000000800 */
[----:B------:R-:W-:Y:S01]  /*52d0*/  BSSY.RECONVERGENT B0, `(.L_x_15512) ;  /* 0x0000077000007945 */ /* 0x000fe20003800200 */
[----:B------:R-:W-:-:S02]  /*52e0*/  FFMA.FTZ R206, -R69, R214, R206 ;  /* 0x000000d645ce7223 */ /* 0x000fc400000101ce */
[----:B------:R2:W-:Y:S01]  /*52f0*/  STS [R140+0xc], R215 ;  /* 0x00000cd78c007388 */ /* 0x0005e20000000800 */
[CC--:B0-----:R-:W-:Y:S01]  /*5300*/  FMUL.FTZ R5, R181.reuse, R177.reuse ;  /* 0x000000b1b5057220 */ /* 0x0c1fe20000410000 */
[----:B------:R-:W-:Y:S01]  /*5310*/  FMUL.FTZ R4, R181, R168 ;  /* 0x000000a8b5047220 */ /* 0x000fe20000410000 */
[----:B------:R-:W-:Y:S01]  /*5320*/  FMUL.FTZ R7, R77, R228 ;  /* 0x000000e44d077220 */ /* 0x000fe20000410000 */
[C---:B------:R-:W-:Y:S01]  /*5330*/  FMUL.FTZ R181, R75.reuse, R226 ;  /* 0x000000e24bb57220 */ /* 0x040fe20000410000 */
[C---:B------:R-:W-:Y:S01]  /*5340*/  FFMA.FTZ R5, R182.reuse, R168, R5 ;  /* 0x000000a8b6057223 */ /* 0x040fe20000010005 */
[----:B------:R-:W-:Y:S01]  /*5350*/  FFMA.FTZ R4, R182, R177, -R4 ;  /* 0x000000b1b6047223 */ /* 0x000fe20000010804 */
[----:B-1----:R-:W-:Y:S01]  /*5360*/  FMUL.FTZ R213, R75, -R224 ;  /* 0x800000e04bd57220 */ /* 0x002fe20000410000 */
[----:B------:R0:W-:Y:S01]  /*5370*/  STS [R140+0x10], R7 ;  /* 0x000010078c007388 */ /* 0x0001e20000000800 */
[----:B------:R-:W-:Y:S01]  /*5380*/  FADD.FTZ R170, R170, R5 ;  /* 0x00000005aaaa7221 */ /* 0x000fe20000010000 */
[----:B------:R-:W-:Y:S01]  /*5390*/  FADD.FTZ R169, R169, R4 ;  /* 0x00000004a9a97221 */ /* 0x000fe20000010000 */
[----:B--2---:R-:W-:Y:S01]  /*53a0*/  FMUL.FTZ R215, R73, R222 ;  /* 0x000000de49d77220 */ /* 0x004fe20000410000 */
[----:B------:R1:W-:Y:S01]  /*53b0*/  STS [R140+0x18], R181 ;  /* 0x000018b58c007388 */ /* 0x0003e20000000800 */
[CC--:B------:R-:W-:Y:S01]  /*53c0*/  FMUL.FTZ R5, R183.reuse, R170.reuse ;  /* 0x000000aab7057220 */ /* 0x0c0fe20000410000 */
[-C--:B------:R-:W-:Y:S01]  /*53d0*/  FMUL.FTZ R183, R183, R169.reuse ;  /* 0x000000a9b7b77220 */ /* 0x080fe20000410000 */
[-C--:B------:R-:W-:Y:S01]  /*53e0*/  FMUL.FTZ R182, R74, R169.reuse ;  /* 0x000000a94ab67220 */ /* 0x080fe20000410000 */
[----:B------:R-:W-:Y:S01]  /*53f0*/  STS [R140+0x4], R217 ;  /* 0x000004d98c007388 */ /* 0x000fe20000000800 */
[C---:B------:R-:W-:Y:S01]  /*5400*/  FFMA.FTZ R162, R184.reuse, R169, -R5 ;  /* 0x000000a9b8a27223 */ /* 0x040fe20000010805 */
[----:B------:R-:W-:Y:S01]  /*5410*/  FFMA.FTZ R183, R184, R170, R183 ;  /* 0x000000aab8b77223 */ /* 0x000fe200000100b7 */
[----:B0-----:R-:W-:Y:S01]  /*5420*/  FMUL.FTZ R7, R73, -R220 ;  /* 0x800000dc49077220 */ /* 0x001fe20000410000 */
[----:B------:R0:W-:Y:S01]  /*5430*/  STS [R140+0x14], R179 ;  /* 0x000014b38c007388 */ /* 0x0001e20000000800 */
[----:B------:R-:W-:Y:S01]  /*5440*/  FADD.FTZ R162, R171, R162 ;  /* 0x000000a2aba27221 */ /* 0x000fe20000010000 */
[----:B------:R-:W-:Y:S01]  /*5450*/  FADD.FTZ R172, R172, R183 ;  /* 0x000000b7acac7221 */ /* 0x000fe20000010000 */
[----:B------:R-:W-:Y:S01]  /*5460*/  FMUL.FTZ R183, R69, R212 ;  /* 0x000000d445b77220 */ /* 0x000fe20000410000 */
[----:B------:R-:W-:Y:S01]  /*5470*/  FMUL.FTZ R171, R71, R216 ;  /* 0x000000d847ab7220 */ /* 0x000fe20000410000 */
[C---:B------:R-:W-:Y:S01]  /*5480*/  FMUL.FTZ R4, R185.reuse, R162 ;  /* 0x000000a2b9047220 */ /* 0x040fe20000410000 */
[----:B------:R-:W-:Y:S01]  /*5490*/  FMUL.FTZ R185, R185, R172 ;  /* 0x000000acb9b97220 */ /* 0x000fe20000410000 */
[----:B-1----:R-:W-:Y:S01]  /*54a0*/  FMUL.FTZ R181, R71, -R218 ;  /* 0x800000da47b57220 */ /* 0x002fe20000410000 */
[----:B------:R1:W-:Y:S01]  /*54b0*/  STS [R140+0x30], R183 ;  /* 0x000030b78c007388 */ /* 0x0003e20000000800 */
[C---:B------:R-:W-:Y:S01]  /*54c0*/  FFMA.FTZ R5, R187.reuse, R172, R4 ;  /* 0x000000acbb057223 */ /* 0x040fe20000010004 */
[----:B------:R-:W-:Y:S01]  /*54d0*/  FFMA.FTZ R4, R187, R162, -R185 ;  /* 0x000000a2bb047223 */ /* 0x000fe200000108b9 */
[----:B------:R-:W-:Y:S01]  /*54e0*/  FMUL.FTZ R185, R69, -R192 ;  /* 0x800000c045b97220 */ /* 0x000fe20000410000 */
[----:B------:R-:W-:Y:S01]  /*54f0*/  FMUL.FTZ R187, R67, -R32 ;  /* 0x8000002043bb7220 */ /* 0x000fe20000410000 */
[----:B------:R-:W-:Y:S01]  /*5500*/  STS [R140+0x1c], R213 ;  /* 0x00001cd58c007388 */ /* 0x000fe20000000800 */
[----:B------:R-:W-:Y:S01]  /*5510*/  FADD.FTZ R174, R174, R5 ;  /* 0x00000005aeae7221 */ /* 0x000fe20000010000 */
[----:B------:R-:W-:Y:S01]  /*5520*/  FADD.FTZ R173, R173, R4 ;  /* 0x00000004adad7221 */ /* 0x000fe20000010000 */
[C---:B0-----:R-:W-:Y:S01]  /*5530*/  FFMA.FTZ R179, -R78.reuse, R103, R198 ;  /* 0x000000674eb37223 */ /* 0x041fe200000101c6 */
[----:B------:R-:W-:Y:S01]  /*5540*/  STS [R140+0x20], R215 ;  /* 0x000020d78c007388 */ /* 0x000fe20000000800 */
[----:B-1----:R-:W-:Y:S01]  /*5550*/  FMUL.FTZ R183, R67, R190 ;  /* 0x000000be43b77220 */ /* 0x002fe20000410000 */
        /* <DEDUP_REMOVED lines=12> */
[C---:B0-----:R-:W-:Y:S01]  /*5620*/  FMUL.FTZ R7, R76.reuse, R162 ;  /* 0x000000a24c077220 */ /* 0x041fe20000410000 */
[----:B------:R-:W-:Y:S01]  /*5630*/  FADD.FTZ R6, RZ, R6 ;  /* 0x00000006ff067221 */ /* 0x000fe20000010000 */
[----:B------:R-:W-:Y:S01]  /*5640*/  STS [R140+0x34], R185 ;  /* 0x000034b98c007388 */ /* 0x000fe20000000800 */
[----:B------:R-:W-:Y:S01]  /*5650*/  FADD.FTZ R5, RZ, R5 ;  /* 0x00000005ff057221 */ /* 0x000fe20000010000 */
[----:B-1----:R-:W-:Y:S01]  /*5660*/  FMUL.FTZ R171, R76, R172 ;  /* 0x000000ac4cab7220 */ /* 0x002fe20000410000 */
[----:B------:R-:W-:Y:S01]  /*5670*/  FMUL.FTZ R192, R199, R180 ;  /* 0x000000b4c7c07220 */ /* 0x000fe20000410000 */
[----:B------:R0:W-:Y:S02]  /*5680*/  STS [R140+0x38], R183 ;  /* 0x000038b78c007388 */ /* 0x0001e40000000800 */
[----:B--2---:R-:W-:-:S02]  /*5690*/  FMUL.FTZ R181, R36, R171 ;  /* 0x000000ab24b57220 */ /* 0x004fc40000410000 */
[----:B------:R1:W-:Y:S02]  /*56a0*/  STS [R140+0x3c], R187 ;  /* 0x00003cbb8c007388 */ /* 0x0003e40000000800 */
[-C--:B------:R-:W-:Y:S01]  /*56b0*/  FFMA.FTZ R181, R178, R7.reuse, -R181 ;  /* 0x00000007b2b57223 */ /* 0x080fe200000108b5 */
[----:B------:R-:W-:Y:S01]  /*56c0*/  FMUL.FTZ R7, R36, R7 ;  /* 0x0000000724077220 */ /* 0x000fe20000410000 */
[----:B------:R-:W-:Y:S02]  /*56d0*/  BAR.SYNC.DEFER_BLOCKING 0x0 ;  /* 0x0000000000007b1d */ /* 0x000fe40000010000 */
[----:B------:R-:W-:Y:S01]  /*56e0*/  FADD.FTZ R6, R6, R181 ;  /* 0x000000b506067221 */ /* 0x000fe20000010000 */
[----:B------:R-:W-:Y:S01]  /*56f0*/  FFMA.FTZ R4, R178, R171, R7 ;  /* 0x000000abb2047223 */ /* 0x000fe20000010007 */
[-C--:B------:R-:W-:Y:S01]  /*5700*/  FFMA.FTZ R7, R201, R182.reuse, -R184 ;  /* 0x000000b6c9077223 */ /* 0x080fe200000108b8 */
[----:B------:R-:W-:Y:S01]  /*5710*/  FMUL.FTZ R184, R37, R182 ;  /* 0x000000b625b87220 */ /* 0x000fe20000410000 */
[C---:B------:R-:W-:Y:S01]  /*5720*/  FMUL.FTZ R182, R70.reuse, R164 ;  /* 0x000000a446b67220 */ /* 0x040fe20000410000 */
[----:B------:R-:W-:Y:S01]  /*5730*/  FADD.FTZ R4, R5, R4 ;  /* 0x0000000405047221 */ /* 0x000fe20000010000 */
[----:B------:R-:W-:Y:S01]  /*5740*/  FFMA.FTZ R181, R203, R190, -R192 ;  /* 0x000000becbb57223 */ /* 0x000fe200000108c0 */
[----:B------:R-:W-:Y:S01]  /*5750*/  FFMA.FTZ R5, R201, R32, R184 ;  /* 0x00000020c9057223 */ /* 0x000fe200000100b8 */
[----:B------:R-:W-:Y:S01]  /*5760*/  FMUL.FTZ R190, R199, R190 ;  /* 0x000000bec7be7220 */ /* 0x000fe20000410000 */
[----:B0-----:R-:W-:Y:S01]  /*5770*/  FMUL.FTZ R183, R70, R33 ;  /* 0x0000002146b77220 */ /* 0x001fe20000410000 */
[----:B------:R-:W-:Y:S01]  /*5780*/  FMUL.FTZ R184, R200, R182 ;  /* 0x000000b6c8b87220 */ /* 0x000fe20000410000 */
[----:B------:R-:W-:Y:S01]  /*5790*/  FADD.FTZ R6, R6, R7 ;  /* 0x0000000706067221 */ /* 0x000fe20000010000 */
[----:B------:R-:W-:Y:S01]  /*57a0*/  FADD.FTZ R4, R4, R5 ;  /* 0x0000000504047221 */ /* 0x000fe20000010000 */
[----:B------:R-:W-:Y:S01]  /*57b0*/  FFMA.FTZ R5, R203, R180, R190 ;  /* 0x000000b4cb057223 */ /* 0x000fe200000100be */
[CC--:B------:R-:W-:Y:S01]  /*57c0*/  FFMA.FTZ R7, R205.reuse, R183.reuse, -R184 ;  /* 0x000000b7cd077223 */ /* 0x0c0fe200000108b8 */
[----:B------:R-:W-:Y:S01]  /*57d0*/  FMUL.FTZ R184, R200, R183 ;  /* 0x000000b7c8b87220 */ /* 0x000fe20000410000 */
[----:B------:R-:W-:Y:S01]  /*57e0*/  FADD.FTZ R6, R6, R181 ;  /* 0x000000b506067221 */ /* 0x000fe20000010000 */
[----:B------:R-:W-:Y:S01]  /*57f0*/  FMUL.FTZ R181, R68, R188 ;  /* 0x000000bc44b57220 */ /* 0x000fe20000410000 */
[----:B------:R-:W-:Y:S01]  /*5800*/  FADD.FTZ R4, R4, R5 ;  /* 0x0000000504047221 */ /* 0x000fe20000010000 */
[----:B------:R-:W-:Y:S01]  /*5810*/  FFMA.FTZ R5, R205, R182, R184 ;  /* 0x000000b6cd057223 */ /* 0x000fe200000100b8 */
[----:B------:R-:W-:Y:S01]  /*5820*/  IADD3 R192, PT, PT, R65, R154, RZ ;  /* 0x0000009a41c07210 */ /* 0x000fe20007ffe0ff */
[C---:B------:R-:W-:Y:S01]  /*5830*/  FFMA.FTZ R184, -R68.reuse, R93, R207 ;  /* 0x0000005d44b87223 */ /* 0x040fe200000101cf */
[----:B------:R0:W2:Y:S01]  /*5840*/  LDS R197, [R139+0x4a0] ;  /* 0x0004a0008bc57984 */ /* 0x0000a20000000800 */
[----:B------:R-:W-:Y:S01]  /*5850*/  FMUL.FTZ R183, R68, R189 ;  /* 0x000000bd44b77220 */ /* 0x000fe20000410000 */
[----:B------:R-:W-:Y:S01]  /*5860*/  FMUL.FTZ R185, R202, R181 ;  /* 0x000000b5cab97220 */ /* 0x000fe20000410000 */
[----:B------:R-:W-:Y:S01]  /*5870*/  FADD.FTZ R4, R4, R5 ;  /* 0x0000000504047221 */ /* 0x000fe20000010000 */
[----:B------:R-:W-:Y:S01]  /*5880*/  LEA R192, R63, -R192, 0x1 ;  /* 0x800000c03fc07211 */ /* 0x000fe200078e08ff */
[-C--:B------:R-:W-:Y:S01]  /*5890*/  FMUL.FTZ R5, R202, R183.reuse ;  /* 0x000000b7ca057220 */ /* 0x080fe20000410000 */
[----:B------:R-:W-:Y:S01]  /*58a0*/  FFMA.FTZ R185, R184, R183, -R185 ;  /* 0x000000b7b8b97223 */ /* 0x000fe200000108b9 */
[----:B------:R-:W-:Y:S01]  /*58b0*/  FMUL.FTZ R183, R66, R191 ;  /* 0x000000bf42b77220 */ /* 0x000fe20000410000 */
[----:B------:R-:W-:Y:S01]  /*58c0*/  ISETP.GE.AND P6, PT, R192, 0x1, PT ;  /* 0x00000001c000780c */ /* 0x000fe20003fc6270 */
[----:B------:R-:W-:Y:S01]  /*58d0*/  FADD.FTZ R6, R6, R7 ;  /* 0x0000000706067221 */ /* 0x000fe20000010000 */
[C---:B------:R-:W-:Y:S01]  /*58e0*/  FFMA.FTZ R190, -R66.reuse, R91, R209 ;  /* 0x0000005b42be7223 */ /* 0x040fe200000101d1 */
[----:B------:R-:W-:Y:S01]  /*58f0*/  FMUL.FTZ R7, R66, R35 ;  /* 0x0000002342077220 */ /* 0x000fe20000410000 */
[----:B-1----:R-:W-:Y:S01]  /*5900*/  FMUL.FTZ R187, R204, R183 ;  /* 0x000000b7ccbb7220 */ /* 0x002fe20000410000 */
[----:B------:R-:W-:Y:S01]  /*5910*/  FFMA.FTZ R5, R184, R181, R5 ;  /* 0x000000b5b8057223 */ /* 0x000fe20000010005 */
[----:B------:R-:W-:Y:S01]  /*5920*/  FADD.FTZ R6, R6, R185 ;  /* 0x000000b906067221 */ /* 0x000fe20000010000 */
[----:B------:R-:W-:Y:S01]  /*5930*/  ISETP.GE.AND P3, PT, R192, 0x21, PT ;  /* 0x00000021c000780c */ /* 0x000fe20003f66270 */
[-C--:B------:R-:W-:Y:S01]  /*5940*/  FFMA.FTZ R187, R190, R7.reuse, -R187 ;  /* 0x00000007bebb7223 */ /* 0x080fe200000108bb */
[----:B------:R-:W-:Y:S01]  /*5950*/  FMUL.FTZ R7, R204, R7 ;  /* 0x00000007cc077220 */ /* 0x000fe20000410000 */
[----:B------:R-:W-:Y:S01]  /*5960*/  FADD.FTZ R4, R4, R5 ;  /* 0x0000000504047221 */ /* 0x000fe20000010000 */
[CC--:B------:R-:W-:Y:S01]  /*5970*/  FMUL.FTZ R5, R175.reuse, R186.reuse ;  /* 0x000000baaf057220 */ /* 0x0c0fe20000410000 */
[----:B------:R-:W-:Y:S01]  /*5980*/  FMUL.FTZ R175, R175, R193 ;  /* 0x000000c1afaf7220 */ /* 0x000fe20000410000 */
[----:B------:R-:W-:Y:S01]  /*5990*/  FFMA.FTZ R7, R190, R183, R7 ;  /* 0x000000b7be077223 */ /* 0x000fe20000010007 */
[----:B------:R-:W-:Y:S01]  /*59a0*/  FADD.FTZ R187, R6, R187 ;  /* 0x000000bb06bb7221 */ /* 0x000fe20000010000 */
[C---:B------:R-:W-:Y:S01]  /*59b0*/  FFMA.FTZ R5, R176.reuse, R193, -R5 ;  /* 0x000000c1b0057223 */ /* 0x040fe20000010805 */
[----:B------:R-:W-:Y:S01]  /*59c0*/  FFMA.FTZ R175, R176, R186, R175 ;  /* 0x000000bab0af7223 */ /* 0x000fe200000100af */
[----:B------:R-:W-:Y:S01]  /*59d0*/  FADD.FTZ R4, R4, R7 ;  /* 0x0000000704047221 */ /* 0x000fe20000010000 */
[----:B------:R-:W-:-:S02]  /*59e0*/  ISETP.GE.AND P2, PT, R192, 0x41, PT ;  /* 0x00000041c000780c */ /* 0x000fc40003f46270 */
[C---:B------:R-:W-:Y:S02]  /*59f0*/  ISETP.GE.AND P1, PT, R192.reuse, 0x61, PT ;  /* 0x00000061c000780c */ /* 0x040fe40003f26270 */
[----:B------:R-:W-:Y:S01]  /*5a00*/  ISETP.GE.AND P0, PT, R192, 0x81, PT ;  /* 0x00000081c000780c */ /* 0x000fe20003f06270 */
[----:B0-----:R-:W-:-:S12]  /*5a10*/  @!P6 BRA `(.L_x_15513) ;  /* 0x000000000008e947 */ /* 0x001fd80003800000 */
[----:B------:R-:W0:Y:S04]  /*5a20*/  LDS R7, [R142+0x420] ;  /* 0x000420008e077984 */ /* 0x000e280000000800 */
[----:B0-----:R0:W-:Y:S02]  /*5a30*/  REDG.E.ADD.F32.FTZ.RN.STRONG.GPU desc[UR16][R2.64], R7 ;  /* 0x00000007020079a6 */ /* 0x0011e4000c12f310 */
.L_x_15513:
[----:B------:R-:W-:Y:S05]  /*5a40*/  BSYNC.RECONVERGENT B0 ;  /* 0x0000000000007941 */ /* 0x000fea0003800200 */
.L_x_15512:
[----:B------:R-:W-:Y:S01]  /*5a50*/  BSSY.RECONVERGENT B0, `(.L_x_15514) ;  /* 0x0000004000007945 */ /* 0x000fe20003800200 */
[----:B------:R-:W-:-:S03]  /*5a60*/  ISETP.GE.AND P6, PT, R192, 0xa1, PT ;  /* 0x000000a1c000780c */ /* 0x000fc60003fc6270 */
[----:B------:R-:W-:Y:S10]  /*5a70*/  @!P3 BRA `(.L_x_15515) ;  /* 0x000000000004b947 */ /* 0x000ff40003800000 */
[----:B--2---:R1:W-:Y:S02]  /*5a80*/  REDG.E.ADD.F32.FTZ.RN.STRONG.GPU desc[UR16][R2.64+0x80], R197 ;  /* 0x000080c5020079a6 */ /* 0x0043e4000c12f310 */
.L_x_15515:
[----:B------:R-:W-:Y:S05]  /*5a90*/  BSYNC.RECONVERGENT B0 ;  /* 0x0000000000007941 */ /* 0x000fea0003800200 */
.L_x_15514:
[----:B0-----:R0:W3:Y:S01]  /*5aa0*/  LDS R7, [R138+0x520] ;  /* 0x000520008a077984 */ /* 0x0010e20000000800 */
[----:B------:R-:W-:Y:S04]  /*5ab0*/  BSSY.RECONVERGENT B0, `(.L_x_15516) ;  /* 0x0000003000007945 */ /* 0x000fe80003800200 */
[----:B------:R-:W-:Y:S05]  /*5ac0*/  @!P2 BRA `(.L_x_15517) ;  /* 0x000000000004a947 */ /* 0x000fea0003800000 */
[----:B---3--:R4:W-:Y:S02]  /*5ad0*/  REDG.E.ADD.F32.FTZ.RN.STRONG.GPU desc[UR16][R2.64+0x100], R7 ;  /* 0x00010007020079a6 */ /* 0x0089e4000c12f310 */
.L_x_15517:
[----:B------:R-:W-:Y:S05]  /*5ae0*/  BSYNC.RECONVERGENT B0 ;  /* 0x0000000000007941 */ /* 0x000fea0003800200 */
.L_x_15516:
[----:B---34-:R3:W4:Y:S01]  /*5af0*/  LDS R7, [R137+0x5a0] ;  /* 0x0005a00089077984 */ /* 0x0187220000000800 */
[----:B------:R-:W-:Y:S04]  /*5b00*/  BSSY.RECONVERGENT B0, `(.L_x_15518) ;  /* 0x0000003000007945 */ /* 0x000fe80003800200 */
[----:B------:R-:W-:Y:S05]  /*5b10*/  @!P1 BRA `(.L_x_15519) ;  /* 0x0000000000049947 */ /* 0x000fea0003800000 */
[----:B----4-:R4:W-:Y:S02]  /*5b20*/  REDG.E.ADD.F32.FTZ.RN.STRONG.GPU desc[UR16][R2.64+0x180], R7 ;  /* 0x00018007020079a6 */ /* 0x0109e4000c12f310 */
.L_x_15519:
[----:B------:R-:W-:Y:S05]  /*5b30*/  BSYNC.RECONVERGENT B0 ;  /* 0x0000000000007941 */ /* 0x000fea0003800200 */
.L_x_15518:
[----:B----4-:R4:W0:Y:S01]  /*5b40*/  LDS R7, [R136+0x620] ;  /* 0x0006200088077984 */ /* 0x0108220000000800 */
[----:B------:R-:W-:Y:S04]  /*5b50*/  BSSY.RECONVERGENT B0, `(.L_x_15520) ;  /* 0x0000003000007945 */ /* 0x000fe80003800200 */
[----:B------:R-:W-:Y:S05]  /*5b60*/  @!P0 BRA `(.L_x_15521) ;  /* 0x0000000000048947 */ /* 0x000fea0003800000 */
[----:B0-----:R0:W-:Y:S02]  /*5b70*/  REDG.E.ADD.F32.FTZ.RN.STRONG.GPU desc[UR16][R2.64+0x200], R7 ;  /* 0x00020007020079a6 */ /* 0x0011e4000c12f310 */
.L_x_15521:
[----:B------:R-:W-:Y:S05]  /*5b80*/  BSYNC.RECONVERGENT B0 ;  /* 0x0000000000007941 */ /* 0x000fea0003800200 */
.L_x_15520:
[----:B0-----:R0:W0:Y:S01]  /*5b90*/  LDS R7, [R135+0x6a0] ;  /* 0x0006a00087077984 */ /* 0x0010220000000800 */
[----:B------:R-:W-:Y:S04]  /*5ba0*/  BSSY.RECONVERGENT B0, `(.L_x_15522) ;  /* 0x0000003000007945 */ /* 0x000fe80003800200 */
[----:B------:R-:W-:Y:S05]  /*5bb0*/  @!P6 BRA `(.L_x_15523) ;  /* 0x000000000004e947 */ /* 0x000fea0003800000 */
[----:B0-----:R0:W-:Y:S02]  /*5bc0*/  REDG.E.ADD.F32.FTZ.RN.STRONG.GPU desc[UR16][R2.64+0x280], R7 ;  /* 0x00028007020079a6 */ /* 0x0011e4000c12f310 */
.L_x_15523:
[----:B------:R-:W-:Y:S05]  /*5bd0*/  BSYNC.RECONVERGENT B0 ;  /* 0x0000000000007941 */ /* 0x000fea0003800200 */
.L_x_15522:
        /* <DEDUP_REMOVED lines=8> */
[----:B0-----:R0:W-:Y:S02]  /*5c60*/  REDG.E.ADD.F32.FTZ.RN.STRONG.GPU desc[UR16][R2.64+0x300], R7 ;  /* 0x00030007020079a6 */ /* 0x0011e4000c12f310 */
.L_x_15525:
[----:B------:R-:W-:Y:S05]  /*5c70*/  BSYNC.RECONVERGENT B0 ;  /* 0x0000000000007941 */ /* 0x000fea0003800200 */
.L_x_15524:
[----:B0-----:R0:W0:Y:S01]  /*5c80*/  LDS R7, [R132+0x7a0] ;  /* 0x0007a00084077984 */ /* 0x0010220000000800 */
[----:B------:R-:W-:Y:S04]  /*5c90*/  BSSY.RECONVERGENT B0, `(.L_x_15526) ;  /* 0x0000003000007945 */ /* 0x000fe80003800200 */
[----:B------:R-:W-:Y:S05]  /*5ca0*/  @!P0 BRA `(.L_x_15527) ;  /* 0x0000000000048947 */ /* 0x000fea0003800000 */
[----:B0-----:R0:W-:Y:S02]  /*5cb0*/  REDG.E.ADD.F32.FTZ.RN.STRONG.GPU desc[UR16][R2.64+0x380], R7 ;  /* 0x00038007020079a6 */ /* 0x0011e4000c12f310 */
.L_x_15527:
[----:B------:R-:W-:Y:S05]  /*5cc0*/  BSYNC.RECONVERGENT B0 ;  /* 0x0000000000007941 */ /* 0x000fea0003800200 */
.L_x_15526:
[----:B0-----:R0:W0:Y:S01]  /*5cd0*/  LDS R7, [R130+0x820] ;  /* 0x0008200082077984 */ /* 0x0010220000000800 */
[----:B------:R-:W-:Y:S04]  /*5ce0*/  BSSY.RECONVERGENT B0, `(.L_x_15528) ;  /* 0x0000003000007945 */ /* 0x000fe80003800200 */
[----:B------:R-:W-:Y:S05]  /*5cf0*/  @!P1 BRA `(.L_x_15529) ;  /* 0x0000000000049947 */ /* 0x000fea0003800000 */
[----:B0-----:R0:W-:Y:S02]  /*5d00*/  REDG.E.ADD.F32.FTZ.RN.STRONG.GPU desc[UR16][R2.64+0x400], R7 ;  /* 0x00040007020079a6 */ /* 0x0011e4000c12f310 */
.L_x_15529:
[----:B------:R-:W-:Y:S05]  /*5d10*/  BSYNC.RECONVERGENT B0 ;  /* 0x0000000000007941 */ /* 0x000fea0003800200 */
.L_x_15528:
[----:B0-----:R0:W0:Y:S01]  /*5d20*/  LDS R7, [R128+0x8a0] ;  /* 0x0008a00080077984 */ /* 0x0010220000000800 */
[----:B------:R-:W-:Y:S04]  /*5d30*/  BSSY.RECONVERGENT B0, `(.L_x_15530) ;  /* 0x0000003000007945 */ /* 0x000fe80003800200 */
[----:B------:R-:W-:Y:S05]  /*5d40*/  @!P2 BRA `(.L_x_15531) ;  /* 0x000000000004a947 */ /* 0x000fea0003800000 */
[----:B0-----:R0:W-:Y:S02]  /*5d50*/  REDG.E.ADD.F32.FTZ.RN.STRONG.GPU desc[UR16][R2.64+0x480], R7 ;  /* 0x00048007020079a6 */ /* 0x0011e4000c12f310 */
.L_x_15531:
[----:B------:R-:W-:Y:S05]  /*5d60*/  BSYNC.RECONVERGENT B0 ;  /* 0x0000000000007941 */ /* 0x000fea0003800200 */
.L_x_15530:
[----:B0-----:R0:W0:Y:S01]  /*5d70*/  LDS R7, [R126+0x920] ;  /* 0x000920007e077984 */ /* 0x0010220000000800 */
[----:B------:R-:W-:Y:S04]  /*5d80*/  BSSY.RECONVERGENT B0, `(.L_x_15532) ;  /* 0x0000003000007945 */ /* 0x000fe80003800200 */
[----:B------:R-:W-:Y:S05]  /*5d90*/  @!P3 BRA `(.L_x_15533) ;  /* 0x000000000004b947 */ /* 0x000fea0003800000 */
[----:B0-----:R0:W-:Y:S02]  /*5da0*/  REDG.E.ADD.F32.FTZ.RN.STRONG.GPU desc[UR16][R2.64+0x500], R7 ;  /* 0x00050007020079a6 */ /* 0x0011e4000c12f310 */
.L_x_15533:
[----:B------:R-:W-:Y:S05]  /*5db0*/  BSYNC.RECONVERGENT B0 ;  /* 0x0000000000007941 */ /* 0x000fea0003800200 */
.L_x_15532:
[----:B0-----:R0:W0:Y:S01]  /*5dc0*/  LDS R7, [R124+0x9a0] ;  /* 0x0009a0007c077984 */ /* 0x0010220000000800 */
[C---:B------:R-:W-:Y:S01]  /*5dd0*/  ISETP.GE.AND P6, PT, R192.reuse, 0x161, PT ;  /* 0x00000161c000780c */ /* 0x040fe20003fc6270 */
[----:B------:R-:W-:Y:S01]  /*5de0*/  BSSY.RECONVERGENT B0, `(.L_x_15534) ;  /* 0x0000008000007945 */ /* 0x000fe20003800200 */
[----:B------:R-:W-:Y:S01]  /*5df0*/  ISETP.GE.AND P0, PT, R192, 0x181, PT ;  /* 0x00000181c000780c */ /* 0x000fe20003f06270 */
[----:B------:R-:W-:Y:S01]  /*5e00*/  FMUL.FTZ R185, R64, R34 ;  /* 0x0000002240b97220 */ /* 0x000fe20000410000 */
[C---:B------:R-:W-:Y:S02]  /*5e10*/  ISETP.GE.AND P1, PT, R192.reuse, 0x1a1, PT ;  /* 0x000001a1c000780c */ /* 0x040fe40003f26270 */
[C---:B------:R-:W-:Y:S02]  /*5e20*/  ISETP.GE.AND P2, PT, R192.reuse, 0x1c1, PT ;  /* 0x000001c1c000780c */ /* 0x040fe40003f46270 */
[----:B------:R-:W-:-:S05]  /*5e30*/  ISETP.GE.AND P3, PT, R192, 0x1e1, PT ;  /* 0x000001e1c000780c */ /* 0x000fca0003f66270 */
[----:B------:R-:W-:Y:S08]  /*5e40*/  @!P6 BRA `(.L_x_15535) ;  /* 0x000000000004e947 */ /* 0x000ff00003800000 */
[----:B0-----:R0:W-:Y:S02]  /*5e50*/  REDG.E.ADD.F32.FTZ.RN.STRONG.GPU desc[UR16][R2.64+0x580], R7 ;  /* 0x00058007020079a6 */ /* 0x0011e4000c12f310 */
.L_x_15535:
[----:B------:R-:W-:Y:S05]  /*5e60*/  BSYNC.RECONVERGENT B0 ;  /* 0x0000000000007941 */ /* 0x000fea0003800200 */
.L_x_15534:
[----:B0-----:R0:W0:Y:S01]  /*5e70*/  LDS R7, [R122+0xa20] ;  /* 0x000a20007a077984 */ /* 0x0010220000000800 */
[----:B------:R-:W-:Y:S01]  /*5e80*/  BSSY.RECONVERGENT B0, `(.L_x_15536) ;  /* 0x0000006000007945 */ /* 0x000fe20003800200 */
[C---:B------:R-:W-:Y:S01]  /*5e90*/  FMUL.FTZ R6, R64.reuse, R195 ;  /* 0x000000c340067220 */ /* 0x040fe20000410000 */
[----:B------:R-:W-:Y:S01]  /*5ea0*/  FFMA.FTZ R193, -R64, R89, R193 ;  /* 0x0000005940c17223 */ /* 0x000fe200000101c1 */
[----:B------:R-:W-:Y:S01]  /*5eb0*/  FMUL.FTZ R176, R186, R185 ;  /* 0x000000b9bab07220 */ /* 0x000fe20000410000 */
[----:B------:R-:W-:Y:S06]  /*5ec0*/  @!P0 BRA `(.L_x_15537) ;  /* 0x0000000000048947 */ /* 0x000fec0003800000 */
[----:B0-----:R0:W-:Y:S02]  /*5ed0*/  REDG.E.ADD.F32.FTZ.RN.STRONG.GPU desc[UR16][R2.64+0x600], R7 ;  /* 0x00060007020079a6 */ /* 0x0011e4000c12f310 */
.L_x_15537:
[----:B------:R-:W-:Y:S05]  /*5ee0*/  BSYNC.RECONVERGENT B0 ;  /* 0x0000000000007941 */ /* 0x000fea0003800200 */
.L_x_15536:
[----:B0-----:R0:W0:Y:S01]  /*5ef0*/  LDS R7, [R120+0xaa0] ;  /* 0x000aa00078077984 */ /* 0x0010220000000800 */
[----:B------:R-:W-:Y:S01]  /*5f00*/  BSSY.RECONVERGENT B0, `(.L_x_15538) ;  /* 0x0000005000007945 */ /* 0x000fe20003800200 */
[-C--:B------:R-:W-:Y:S01]  /*5f10*/  FFMA.FTZ R176, R193, R6.reuse, -R176 ;  /* 0x00000006c1b07223 */ /* 0x080fe200000108b0 */
[----:B------:R-:W-:Y:S02]  /*5f20*/  FMUL.FTZ R6, R186, R6 ;  /* 0x00000006ba067220 */ /* 0x000fe40000410000 */
[----:B------:R-:W-:Y:S05]  /*5f30*/  @!P1 BRA `(.L_x_15539) ;  /* 0x0000000000049947 */ /* 0x000fea0003800000 */
[----:B0-----:R0:W-:Y:S02]  /*5f40*/  REDG.E.ADD.F32.FTZ.RN.STRONG.GPU desc[UR16][R2.64+0x680], R7 ;  /* 0x00068007020079a6 */ /* 0x0011e4000c12f310 */
.L_x_15539:
[----:B------:R-:W-:Y:S05]  /*5f50*/  BSYNC.RECONVERGENT B0 ;  /* 0x0000000000007941 */ /* 0x000fea0003800200 */
.L_x_15538:
[----:B-12---:R1:W2:Y:S01]  /*5f60*/  LDS R197, [R118+0xb20] ;  /* 0x000b200076c57984 */ /* 0x0062a20000000800 */
[----:B------:R-:W-:Y:S01]  /*5f70*/  BSSY.RECONVERGENT B0, `(.L_x_15540) ;  /* 0x0000004000007945 */ /* 0x000fe20003800200 */
[----:B0-----:R-:W-:-:S03]  /*5f80*/  FFMA.FTZ R7, R193, R185, R6 ;  /* 0x000000b9c1077223 */ /* 0x001fc60000010006 */
[----:B------:R-:W-:Y:S05]  /*5f90*/  @!P2 BRA `(.L_x_15541) ;  /* 0x000000000004a947 */ /* 0x000fea0003800000 */
[----:B--2---:R0:W-:Y:S02]  /*5fa0*/  REDG.E.ADD.F32.FTZ.RN.STRONG.GPU desc[UR16][R2.64+0x700], R197 ;  /* 0x000700c5020079a6 */ /* 0x0041e4000c12f310 */
.L_x_15541:
[----:B------:R-:W-:Y:S05]  /*5fb0*/  BSYNC.RECONVERGENT B0 ;  /* 0x0000000000007941 */ /* 0x000fea0003800200 */
.L_x_15540:
[----:B------:R-:W-:Y:S01]  /*5fc0*/  FADD.FTZ R4, R4, R7 ;  /* 0x0000000704047221 */ /* 0x000fe20000010000 */
[----:B------:R-:W-:Y:S01]  /*5fd0*/  BSSY.RECONVERGENT B0, `(.L_x_15542) ;  /* 0x0000006000007945 */ /* 0x000fe20003800200 */
[----:B------:R0:W0:Y:S01]  /*5fe0*/  LDS R7, [R116+0xba0] ;  /* 0x000ba00074077984 */ /* 0x0000220000000800 */
[----:B------:R-:W-:Y:S01]  /*5ff0*/  FFMA.FTZ R6, R67, R5, R194 ;  /* 0x0000000543067223 */ /* 0x000fe200000100c2 */
[----:B------:R-:W-:Y:S01]  /*6000*/  FADD.FTZ R5, R187, R176 ;  /* 0x000000b0bb057221 */ /* 0x000fe20000010000 */
[----:B------:R-:W-:Y:S06]  /*6010*/  @!P3 BRA `(.L_x_15543) ;  /* 0x000000000004b947 */ /* 0x000fec0003800000 */
[----:B0-----:R0:W-:Y:S02]  /*6020*/  REDG.E.ADD.F32.FTZ.RN.STRONG.GPU desc[UR16][R2.64+0x780], R7 ;  /* 0x00078007020079a6 */ /* 0x0011e4000c12f310 */
.L_x_15543:
[----:B------:R-:W-:Y:S05]  /*6030*/  BSYNC.RECONVERGENT B0 ;  /* 0x0000000000007941 */ /* 0x000fea0003800200 */
.L_x_15542:
[----:B0-----:R-:W-:Y:S01]  /*6040*/  FFMA.FTZ R7, -R67, R175, R206 ;  /* 0x000000af43077223 */ /* 0x001fe200000101ce */
[----:B------:R-:W0:Y:S01]  /*6050*/  SHFL.DOWN PT, R3, R4, 0x1, 0x1f ;  /* 0x08201f0004037f89 */ /* 0x000e2200000e0000 */
[----:B------:R-:W-:Y:S01]  /*6060*/  ISETP.GT.AND P0, PT, R113, 0x1e, PT ;  /* 0x0000001e7100780c */ /* 0x000fe20003f04270 */
[----:B------:R-:W-:Y:S01]  /*6070*/  FADD.FTZ R80, R185, R80 ;  /* 0x00000050b9507221 */ /* 0x000fe20000010000 */
[----:B------:R-:W-:Y:S01]  /*6080*/  FADD.FTZ R82, R181, R82 ;  /* 0x00000052b5527221 */ /* 0x000fe20000010000 */
[----:B------:R-:W5:Y:S01]  /*6090*/  SHFL.DOWN PT, R2, R5, 0x1, 0x1f ;  /* 0x08201f0005027f89 */ /* 0x000f6200000e0000 */
[----:B------:R-:W-:Y:S01]  /*60a0*/  FADD.FTZ R83, R182, R83 ;  /* 0x00000053b6537221 */ /* 0x000fe20000010000 */
[----:B------:R-:W-:Y:S01]  /*60b0*/  ISETP.GT.AND P1, PT, R113, 0xf, PT ;  /* 0x0000000f7100780c */ /* 0x000fe20003f24270 */
[----:B------:R-:W-:Y:S01]  /*60c0*/  FADD.FTZ R85, R32, R85 ;  /* 0x0000005520557221 */ /* 0x000fe20000010000 */
[----:B------:R-:W1:Y:S01]  /*60d0*/  SHFL.DOWN PT, R175, R6, 0x1, 0x1f ;  /* 0x08201f0006af7f89 */ /* 0x000e6200000e0000 */
[----:B------:R-:W-:Y:S01]  /*60e0*/  BSSY.RECONVERGENT B0, `(.L_x_15544) ;  /* 0x000005b000007945 */ /* 0x000fe20003800200 */
[----:B------:R-:W-:Y:S01]  /*60f0*/  FADD.FTZ R81, R183, R81 ;  /* 0x00000051b7517221 */ /* 0x000fe20000010000 */
[----:B------:R-:W-:Y:S01]  /*6100*/  FADD.FTZ R84, R180, R84 ;  /* 0x00000054b4547221 */ /* 0x000fe20000010000 */
[----:B------:R-:W3:Y:S02]  /*6110*/  SHFL.DOWN PT, R176, R7, 0x1, 0x1f ;  /* 0x08201f0007b07f89 */ /* 0x000ee400000e0000 */
[----:B0-----:R-:W-:Y:S01]  /*6120*/  @!P0 FADD.FTZ R4, R4, R3 ;  /* 0x0000000304048221 */ /* 0x001fe20000010000 */
[----:B------:R-:W-:Y:S01]  /*6130*/  FMUL.FTZ R3, R31, R195 ;  /* 0x000000c31f037220 */ /* 0x000fe20000410000 */
[----:B-----5:R-:W-:-:S03]  /*6140*/  @!P0 FADD.FTZ R5, R5, R2 ;  /* 0x0000000205058221 */ /* 0x020fc60000010000 */
[----:B------:R-:W0:Y:S01]  /*6150*/  SHFL.DOWN PT, R187, R4, 0x2, 0x1f ;  /* 0x08401f0004bb7f89 */ /* 0x000e2200000e0000 */
[----:B------:R-:W-:Y:S01]  /*6160*/  FFMA.FTZ R2, R30, R34, R3 ;  /* 0x000000221e027223 */ /* 0x000fe20000010003 */
[----:B------:R-:W-:Y:S01]  /*6170*/  FMUL.FTZ R3, R31, R191 ;  /* 0x000000bf1f037220 */ /* 0x000fe20000410000 */
[----:B-1----:R-:W-:Y:S01]  /*6180*/  @!P0 FADD.FTZ R6, R6, R175 ;  /* 0x000000af06068221 */ /* 0x002fe20000010000 */
[----:B------:R-:W1:Y:S01]  /*6190*/  SHFL.DOWN PT, R192, R5, 0x2, 0x1f ;  /* 0x08401f0005c07f89 */ /* 0x000e6200000e0000 */
[----:B------:R-:W-:Y:S01]  /*61a0*/  FMUL.FTZ R193, R193, R2 ;  /* 0x00000002c1c17220 */ /* 0x000fe20000410000 */
[CC--:B------:R-:W-:Y:S01]  /*61b0*/  FFMA.FTZ R175, R30.reuse, R35.reuse, -R3 ;  /* 0x000000231eaf7223 */ /* 0x0c0fe20000010803 */
[----:B---3--:R-:W-:Y:S01]  /*61c0*/  @!P0 FADD.FTZ R7, R7, R176 ;  /* 0x000000b007078221 */ /* 0x008fe20000010000 */
[----:B--2---:R-:W2:Y:S01]  /*61d0*/  SHFL.DOWN PT, R197, R6, 0x2, 0x1f ;  /* 0x08401f0006c57f89 */ /* 0x004ea200000e0000 */
[----:B------:R-:W-:Y:S01]  /*61e0*/  ISETP.GT.AND P0, PT, R113, 0x1d, PT ;  /* 0x0000001d7100780c */ /* 0x000fe20003f04270 */
[C---:B------:R-:W-:Y:S01]  /*61f0*/  FMUL.FTZ R35, R31.reuse, R35 ;  /* 0x000000231f237220 */ /* 0x040fe20000410000 */
[C---:B------:R-:W-:Y:S01]  /*6200*/  FMUL.FTZ R176, R31.reuse, R34 ;  /* 0x000000221fb07220 */ /* 0x040fe20000410000 */
[----:B------:R-:W3:Y:S01]  /*6210*/  SHFL.DOWN PT, R194, R7, 0x2, 0x1f ;  /* 0x08401f0007c27f89 */ /* 0x000ee200000e0000 */
[C---:B------:R-:W-:Y:S01]  /*6220*/  FMUL.FTZ R3, R31.reuse, R189 ;  /* 0x000000bd1f037220 */ /* 0x040fe20000410000 */
[C---:B------:R-:W-:Y:S01]  /*6230*/  FFMA.FTZ R35, R30.reuse, R191, R35 ;  /* 0x000000bf1e237223 */ /* 0x040fe20000010023 */
[C---:B------:R-:W-:Y:S01]  /*6240*/  FFMA.FTZ R195, R30.reuse, R195, -R176 ;  /* 0x000000c31ec37223 */ /* 0x040fe200000108b0 */
[-C--:B------:R-:W-:Y:S01]  /*6250*/  FMUL.FTZ R2, R31, R188.reuse ;  /* 0x000000bc1f027220 */ /* 0x080fe20000410000 */
[----:B------:R-:W-:Y:S01]  /*6260*/  FFMA.FTZ R3, R30, R188, R3 ;  /* 0x000000bc1e037223 */ /* 0x000fe20000010003 */
[----:B------:R-:W-:Y:S01]  /*6270*/  FMUL.FTZ R35, R190, R35 ;  /* 0x00000023be237220 */ /* 0x000fe20000410000 */
[----:B------:R-:W-:Y:S01]  /*6280*/  FFMA.FTZ R186, R186, R195, R193 ;  /* 0x000000c3baba7223 */ /* 0x000fe200000100c1 */
[----:B------:R-:W-:-:S02]  /*6290*/  FFMA.FTZ R189, R30, R189, -R2 ;  /* 0x000000bd1ebd7223 */ /* 0x000fc40000010802 */
[----:B------:R-:W-:Y:S01]  /*62a0*/  FFMA.FTZ R204, R204, R175, R35 ;  /* 0x000000afcccc7223 */ /* 0x000fe20000010023 */
[----:B------:R-:W-:Y:S01]  /*62b0*/  FMUL.FTZ R35, R184, R3 ;  /* 0x00000003b8237220 */ /* 0x000fe20000410000 */
[----:B0-----:R-:W-:Y:S01]  /*62c0*/  @!P0 FADD.FTZ R4, R4, R187 ;  /* 0x000000bb04048221 */ /* 0x001fe20000010000 */
[----:B------:R-:W-:Y:S01]  /*62d0*/  FMUL.FTZ R3, R31, R164 ;  /* 0x000000a41f037220 */ /* 0x000fe20000410000 */
[----:B------:R-:W-:Y:S01]  /*62e0*/  FFMA.FTZ R186, R89, R34, R186 ;  /* 0x0000002259ba7223 */ /* 0x000fe200000100ba */
[----:B------:R-:W-:Y:S01]  /*62f0*/  FFMA.FTZ R202, R202, R189, R35 ;  /* 0x000000bdcaca7223 */ /* 0x000fe20000010023 */
[----:B-1----:R-:W-:Y:S01]  /*6300*/  @!P0 FADD.FTZ R5, R5, R192 ;  /* 0x000000c005058221 */ /* 0x002fe20000010000 */
[----:B------:R-:W0:Y:S01]  /*6310*/  SHFL.DOWN PT, R185, R4, 0x4, 0x1f ;  /* 0x08801f0004b97f89 */ /* 0x000e2200000e0000 */
[-C--:B------:R-:W-:Y:S01]  /*6320*/  FFMA.FTZ R35, R30, R33.reuse, -R3 ;  /* 0x000000211e237223 */ /* 0x080fe20000010803 */
[C---:B------:R-:W-:Y:S01]  /*6330*/  FMUL.FTZ R33, R31.reuse, R33 ;  /* 0x000000211f217220 */ /* 0x040fe20000410000 */
[----:B--2---:R-:W-:Y:S01]  /*6340*/  @!P0 FADD.FTZ R6, R6, R197 ;  /* 0x000000c506068221 */ /* 0x004fe20000010000 */
[----:B------:R-:W1:Y:S01]  /*6350*/  SHFL.DOWN PT, R176, R5, 0x4, 0x1f ;  /* 0x08801f0005b07f89 */ /* 0x000e6200000e0000 */
[----:B------:R-:W-:Y:S01]  /*6360*/  FMUL.FTZ R3, R31, R177 ;  /* 0x000000b11f037220 */ /* 0x000fe20000410000 */
[C---:B------:R-:W-:Y:S01]  /*6370*/  FFMA.FTZ R2, R30.reuse, R164, R33 ;  /* 0x000000a41e027223 */ /* 0x040fe20000010021 */
[----:B---3--:R-:W-:Y:S01]  /*6380*/  @!P0 FADD.FTZ R7, R7, R194 ;  /* 0x000000c207078221 */ /* 0x008fe20000010000 */
[----:B------:R-:W2:Y:S01]  /*6390*/  SHFL.DOWN PT, R187, R6, 0x4, 0x1f ;  /* 0x08801f0006bb7f89 */ /* 0x000ea200000e0000 */
[----:B------:R-:W-:Y:S01]  /*63a0*/  ISETP.GT.AND P0, PT, R113, 0x1b, PT ;  /* 0x0000001b7100780c */ /* 0x000fe20003f04270 */
[----:B------:R-:W-:Y:S01]  /*63b0*/  FMUL.FTZ R205, R205, R2 ;  /* 0x00000002cdcd7220 */ /* 0x000fe20000410000 */
[CC--:B------:R-:W-:Y:S01]  /*63c0*/  FMUL.FTZ R33, R31.reuse, R168.reuse ;  /* 0x000000a81f217220 */ /* 0x0c0fe20000410000 */
[----:B------:R-:W3:Y:S01]  /*63d0*/  SHFL.DOWN PT, R190, R7, 0x4, 0x1f ;  /* 0x08801f0007be7f89 */ /* 0x000ee200000e0000 */
[----:B------:R-:W-:Y:S01]  /*63e0*/  FFMA.FTZ R2, R30, R168, R3 ;  /* 0x000000a81e027223 */ /* 0x000fe20000010003 */
[----:B------:R-:W-:Y:S01]  /*63f0*/  FMUL.FTZ R3, R31, R169 ;  /* 0x000000a91f037220 */ /* 0x000fe20000410000 */
[----:B------:R-:W-:Y:S01]  /*6400*/  FFMA.FTZ R200, R200, R35, R205 ;  /* 0x00000023c8c87223 */ /* 0x000fe200000100cd */
[----:B------:R-:W-:Y:S01]  /*6410*/  FFMA.FTZ R191, R91, R191, R204 ;  /* 0x000000bf5bbf7223 */ /* 0x000fe200000100cc */
[----:B------:R-:W-:Y:S01]  /*6420*/  FMUL.FTZ R2, R203, R2 ;  /* 0x00000002cb027220 */ /* 0x000fe20000410000 */
[----:B------:R-:W-:Y:S01]  /*6430*/  FFMA.FTZ R202, R93, R188, R202 ;  /* 0x000000bc5dca7223 */ /* 0x000fe200000100ca */
[----:B------:R-:W-:Y:S01]  /*6440*/  FMUL.FTZ R34, R31, R170 ;  /* 0x000000aa1f227220 */ /* 0x000fe20000410000 */
[----:B------:R-:W-:Y:S01]  /*6450*/  FADD.FTZ R111, R186, R111 ;  /* 0x0000006fba6f7221 */ /* 0x000fe20000010000 */
[----:B------:R-:W-:Y:S01]  /*6460*/  FADD.FTZ R94, R191, R94 ;  /* 0x0000005ebf5e7221 */ /* 0x000fe20000010000 */
[----:B------:R-:W-:Y:S01]  /*6470*/  FADD.FTZ R109, R202, R109 ;  /* 0x0000006dca6d7221 */ /* 0x000fe20000010000 */
[----:B------:R-:W-:Y:S01]  /*6480*/  FFMA.FTZ R34, R30, R169, -R34 ;  /* 0x000000a91e227223 */ /* 0x000fe20000010822 */
[----:B0-----:R-:W-:Y:S01]  /*6490*/  @!P0 FADD.FTZ R4, R4, R185 ;  /* 0x000000b904048221 */ /* 0x001fe20000010000 */
[----:B-1----:R-:W-:-:S04]  /*64a0*/  @!P0 FADD.FTZ R5, R5, R176 ;  /* 0x000000b005058221 */ /* 0x002fc80000010000 */
[----:B------:R-:W0:Y:S01]  /*64b0*/  SHFL.DOWN PT, R175, R4, 0x8, 0x1f ;  /* 0x09001f0004af7f89 */ /* 0x000e2200000e0000 */
[----:B------:R-:W-:Y:S01]  /*64c0*/  FFMA.FTZ R176, R30, R177, -R33 ;  /* 0x000000b11eb07223 */ /* 0x000fe20000010821 */
        /* <DEDUP_REMOVED lines=8> */
[----:B------:R-:W-:Y:S01]  /*6550*/  FMUL.FTZ R164, R201, R2 ;  /* 0x00000002c9a47220 */ /* 0x000fe20000410000 */
[----:B------:R-:W-:Y:S01]  /*6560*/  FADD.FTZ R92, R33, R92 ;  /* 0x0000005c215c7221 */ /* 0x000fe20000010000 */
[----:B------:R-:W3:Y:S01]  /*6570*/  SHFL.DOWN PT, R184, R7, 0x8, 0x1f ;  /* 0x09001f0007b87f89 */ /* 0x000ee200000e0000 */
[----:B------:R-:W-:Y:S01]  /*6580*/  FFMA.FTZ R176, R97, R168, R176 ;  /* 0x000000a861b07223 */ /* 0x000fe200000100b0 */
[----:B------:R-:W-:-:S08]  /*6590*/  FMUL.FTZ R33, R31, R162 ;  /* 0x000000a21f217220 */ /* 0x000fd00000410000 */
[----:B0-----:R-:W-:Y:S01]  /*65a0*/  @!P0 FADD.FTZ R4, R4, R175 ;  /* 0x000000af04048221 */ /* 0x001fe20000010000 */
[----:B-1----:R-:W-:-:S04]  /*65b0*/  @!P0 FADD.FTZ R5, R5, R182 ;  /* 0x000000b605058221 */ /* 0x002fc80000010000 */
[----:B------:R0:W1:Y:S01]  /*65c0*/  SHFL.DOWN PT, R3, R4, 0x10, 0x1f ;  /* 0x0a001f0004037f89 */ /* 0x00006200000e0000 */
[----:B--2---:R-:W-:-:S03]  /*65d0*/  @!P0 FADD.FTZ R6, R6, R181 ;  /* 0x000000b506068221 */ /* 0x004fc60000010000 */
[----:B------:R0:W2:Y:S01]  /*65e0*/  SHFL.DOWN PT, R2, R5, 0x10, 0x1f ;  /* 0x0a001f0005027f89 */ /* 0x0000a200000e0000 */
[----:B---3--:R-:W-:-:S03]  /*65f0*/  @!P0 FADD.FTZ R7, R7, R184 ;  /* 0x000000b807078221 */ /* 0x008fc60000010000 */
[----:B------:R0:W3:Y:S04]  /*6600*/  SHFL.DOWN PT, R35, R6, 0x10, 0x1f ;  /* 0x0a001f0006237f89 */ /* 0x0000e800000e0000 */
[----:B------:R0:W0:Y:S01]  /*6610*/  SHFL.DOWN PT, R32, R7, 0x10, 0x1f ;  /* 0x0a001f0007207f89 */ /* 0x00002200000e0000 */
[----:B------:R-:W-:Y:S05]  /*6620*/  @P1 BRA `(.L_x_15545) ;  /* 0x0000000000181947 */ /* 0x000fea0003800000 */
[----:B------:R-:W-:Y:S01]  /*6630*/  ISETP.NE.AND P0, PT, R113, RZ, PT ;  /* 0x000000ff7100720c */ /* 0x000fe20003f05270 */
[----:B01----:R-:W-:Y:S01]  /*6640*/  FADD.FTZ R4, R4, R3 ;  /* 0x0000000304047221 */ /* 0x003fe20000010000 */
[----:B--2---:R-:W-:Y:S01]  /*6650*/  FADD.FTZ R5, R5, R2 ;  /* 0x0000000205057221 */ /* 0x004fe20000010000 */
[----:B---3--:R-:W-:Y:S01]  /*6660*/  FADD.FTZ R6, R6, R35 ;  /* 0x0000002306067221 */ /* 0x008fe20000010000 */
[----:B------:R-:W-:-:S09]  /*6670*/  FADD.FTZ R7, R7, R32 ;  /* 0x0000002007077221 */ /* 0x000fd20000010000 */
[----:B------:R0:W-:Y:S02]  /*6680*/  @!P0 STS.128 [UR6+0xc70], R4 ;  /* 0x000c7004ff008988 */ /* 0x0001e40008000c06 */
.L_x_15545:
[----:B------:R-:W-:Y:S05]  /*6690*/  BSYNC.RECONVERGENT B0 ;  /* 0x0000000000007941 */ /* 0x000fea0003800200 */
.L_x_15544:
[C---:B-1----:R-:W-:Y:S01]  /*66a0*/  FMUL.FTZ R3, R31.reuse, R173 ;  /* 0x000000ad1f037220 */ /* 0x042fe20000410000 */
[CC--:B---3--:R-:W-:Y:S01]  /*66b0*/  FMUL.FTZ R35, R31.reuse, R172.reuse ;  /* 0x000000ac1f237220 */ /* 0x0c8fe20000410000 */
[C---:B------:R-:W-:Y:S01]  /*66c0*/  FFMA.FTZ R33, R30.reuse, R172, R33 ;  /* 0x000000ac1e217223 */ /* 0x040fe20000010021 */
[-C--:B0-----:R-:W-:Y:S01]  /*66d0*/  FMUL.FTZ R32, R31, R174.reuse ;  /* 0x000000ae1f207220 */ /* 0x081fe20000410000 */
[C---:B--2---:R-:W-:Y:S01]  /*66e0*/  FFMA.FTZ R2, R30.reuse, R174, R3 ;  /* 0x000000ae1e027223 */ /* 0x044fe20000010003 */
        /* <DEDUP_REMOVED lines=29> */
.L_x_15547:
[----:B------:R-:W-:Y:S05]  /*68c0*/  BSYNC.RECONVERGENT B0 ;  /* 0x0000000000007941 */ /* 0x000fea0003800200 */
.L_x_15546:
[----:B------:R-:W-:-:S04]  /*68d0*/  UIADD3 UR4, UPT, UPT, UR4, 0x1, URZ ;  /* 0x0000000104047890 */ /* 0x000fc8000fffe0ff */
[----:B------:R-:W-:-:S09]  /*68e0*/  UISETP.GE.AND UP0, UPT, UR4, UR9, UPT ;  /* 0x000000090400728c */ /* 0x000fd2000bf06270 */
[----:B------:R-:W-:Y:S05]  /*68f0*/  BRA.U !UP0, `(.L_x_15548) ;  /* 0xffffffb508f87547 */ /* 0x000fea000b83ffff */
.L_x_15498:
[----:B------:R-:W-:Y:S01]  /*6900*/  BAR.SYNC.DEFER_BLOCKING 0x0 ;  /* 0x0000000000007b1d */ /* 0x000fe20000010000 */
[----:B------:R-:W-:Y:S02]  /*6910*/  ISETP.NE.AND P0, PT, R154, RZ, PT ;  /* 0x000000ff9a00720c */ /* 0x000fe40003f05270 */
[----:B------:R-:W-:Y:S02]  /*6920*/  F2FP.F16.F32.PACK_AB R86, R86, R87 ;  /* 0x000000575656723e */ /* 0x000fe400000000ff */
[----:B------:R-:W-:-:S03]  /*6930*/  F2FP.F16.F32.PACK_AB R84, R84, R85 ;  /* 0x000000555454723e */ /* 0x000fc600000000ff */
[----:B------:R-:W1:Y:S01]  /*6940*/  LDC.64 R30, c[0x0][0x4f8] ;  /* 0x00013e00ff1e7b82 */ /* 0x000e620000000a00 */
[----:B------:R-:W-:Y:S01]  /*6950*/  F2FP.F16.F32.PACK_AB R82, R82, R83 ;  /* 0x000000535252723e */ /* 0x000fe200000000ff */
[----:B------:R-:W2:Y:S01]  /*6960*/  LDCU.64 UR8, c[0x0][0x500] ;  /* 0x0000a000ff0877ac */ /* 0x000ea20008000a00 */
[----:B------:R-:W-:Y:S02]  /*6970*/  F2FP.F16.F32.PACK_AB R80, R80, R81 ;  /* 0x000000515050723e */ /* 0x000fe400000000ff */
[----:B------:R-:W-:Y:S01]  /*6980*/  PRMT R48, R86, 0x7632, R48 ;  /* 0x0000763256307816 */ /* 0x000fe20000000030 */
[----:B------:R-:W3:Y:S01]  /*6990*/  LDCU.64 UR10, c[0x0][0x550] ;  /* 0x0000aa00ff0a77ac */ /* 0x000ee20008000a00 */
        /* <DEDUP_REMOVED lines=13> */
[----:B0-----:R-:W-:Y:S01]  /*6a70*/  LDS.U16 R5, [R112] ;  /* 0x0000000070057984 */ /* 0x001fe20000000400 */
[----:B-1----:R-:W-:-:S03]  /*6a80*/  IMAD.WIDE.U32 R2, R30, UR18, R16 ;  /* 0x000000121e027c25 */ /* 0x002fc6000f8e0010 */
[----:B------:R-:W-:Y:S01]  /*6a90*/  LDS.U16 R7, [R110+0x40] ;  /* 0x000040006e077984 */ /* 0x000fe20000000400 */
[----:B------:R-:W-:-:S03]  /*6aa0*/  IMAD R3, R31, UR18, R3 ;  /* 0x000000121f037c24 */ /* 0x000fc6000f8e0203 */
[----:B------:R-:W-:Y:S01]  /*6ab0*/  LDS.U16 R19, [R108+0x80] ;  /* 0x000080006c137984 */ /* 0x000fe20000000400 */
[----:B--2---:R-:W-:-:S03]  /*6ac0*/  IMAD.WIDE.U32 R2, R167, UR8, R2 ;  /* 0x00000008a7027c25 */ /* 0x004fc6000f8e0002 */
[----:B------:R-:W-:Y:S01]  /*6ad0*/  LDS.U16 R21, [R106+0xc0] ;  /* 0x0000c0006a157984 */ /* 0x000fe20000000400 */
[----:B------:R-:W-:-:S03]  /*6ae0*/  IMAD R4, R167, UR9, R3 ;  /* 0x00000009a7047c24 */ /* 0x000fc6000f8e0203 */
[----:B------:R-:W-:Y:S01]  /*6af0*/  LDS.U16 R23, [R104+0x100] ;  /* 0x0001000068177984 */ /* 0x000fe20000000400 */
[----:B------:R-:W-:Y:S01]  /*6b00*/  IADD3 R3, P1, PT, R133, R2, RZ ;  /* 0x0000000285037210 */ /* 0x000fe20007f3e0ff */
[----:B------:R-:W0:Y:S02]  /*6b10*/  LDCU.64 UR8, c[0x0][0x560] ;  /* 0x0000ac00ff0877ac */ /* 0x000e240008000a00 */
[----:B------:R-:W-:Y:S01]  /*6b20*/  LDS.U16 R25, [R102+0x140] ;  /* 0x0001400066197984 */ /* 0x000fe20000000400 */
[----:B------:R-:W-:Y:S02]  /*6b30*/  IADD3.X R4, PT, PT, RZ, R4, RZ, P1, !PT ;  /* 0x00000004ff047210 */ /* 0x000fe40000ffe4ff */
[C---:B---3--:R-:W-:Y:S01]  /*6b40*/  LEA R2, P2, R3.reuse, UR10, 0x1 ;  /* 0x0000000a03027c11 */ /* 0x048fe2000f8408ff */
        /* <DEDUP_REMOVED lines=38> */
[C---:B------:R-:W-:Y:S02]  /*6db0*/  PRMT R20, R3.reuse, 0x7610, R20 ;  /* 0x0000761003147816 */ /* 0x040fe40000000014 */
        /* <DEDUP_REMOVED lines=25> */
[----:B------:R-:W3:Y:S02]  /*6f50*/  LDCU.64 UR6, c[0x0][0x520] ;  /* 0x0000a400ff0677ac */ /* 0x000ee40008000a00 */
[----:B---3--:R-:W-:-:S04]  /*6f60*/  IMAD.WIDE.U32 R2, R167, UR6, R16 ;  /* 0x00000006a7027c25 */ /* 0x008fc8000f8e0010 */
        /* <DEDUP_REMOVED lines=26> */
[----:B------:R-:W-:Y:S01]  /*7110*/  IADD3.X R150, PT, PT, R150, -0x1, RZ, P3, !PT ;  /* 0xffffffff96967810 */ /* 0x000fe20001ffe4ff */
[----:B------:R0:W-:Y:S01]  /*7120*/  @!P4 STG.E.U16 desc[UR16][R2.64+0x140], R25 ;  /* 0x000140190200c986 */ /* 0x0001e2000c101510 */
[----:B------:R-:W-:Y:S02]  /*7130*/  IADD3 R148, P4, PT, R148, -0x200, RZ ;  /* 0xfffffe0094947810 */ /* 0x000fe40007f9e0ff */
[----:B------:R-:W-:-:S02]  /*7140*/  IADD3.X R147, PT, PT, R147, -0x1, RZ, P1, !PT ;  /* 0xffffffff93937810 */ /* 0x000fc40000ffe4ff */
[----:B------:R-:W-:Y:S01]  /*7150*/  IADD3.X R146, PT, PT, R146, -0x1, RZ, P4, !PT ;  /* 0xffffffff92927810 */ /* 0x000fe200027fe4ff */
[----:B------:R-:W-:Y:S08]  /*7160*/  @P0 BRA `(.L_x_15549) ;  /* 0xffffff9800f40947 */ /* 0x000ff0000383ffff */
.L_x_15497:
        /* <DEDUP_REMOVED lines=34> */
.L_x_15551:
[----:B------:R-:W-:Y:S05]  /*7390*/  BSYNC.RECONVERGENT B0 ;  /* 0x0000000000007941 */ /* 0x000fea0003800200 */
.L_x_15550:
[----:B------:R-:W-:Y:S05]  /*73a0*/  @!P0 BRA `(.L_x_15552) ;  /* 0x0000000000688947 */ /* 0x000fea0003800000 */
        /* <DEDUP_REMOVED lines=25> */
.L_x_15553:
[----:B------:R-:W-:Y:S05]  /*7540*/  BSYNC.RECONVERGENT B0 ;  /* 0x0000000000007941 */ /* 0x000fea0003800200 */
.L_x_15552:
[----:B------:R-:W-:Y:S05]  /*7550*/  @P2 EXIT ;  /* 0x000000000000294d */ /* 0x000fea0003800000 */
[----:B------:R-:W2:Y:S01]  /*7560*/  S2UR UR9, SR_CTAID.Y ;  /* 0x00000000000979c3 */ /* 0x000ea20000002600 */
[----:B------:R-:W2:Y:S01]  /*7570*/  LDCU.64 UR6, c[0x0][0x4c8] ;  /* 0x00009900ff0677ac */ /* 0x000ea20008000a00 */
[----:B------:R-:W-:Y:S01]  /*7580*/  BSSY.RECONVERGENT B0, `(.L_x_15554) ;  /* 0x0000024000007945 */ /* 0x000fe20003800200 */
[----:B------:R-:W-:Y:S01]  /*7590*/  MOV R11, R14 ;  /* 0x0000000e000b7202 */ /* 0x000fe20000000f00 */
[----:B------:R-:W3:Y:S04]  /*75a0*/  LDCU UR10, c[0x0][0x360] ;  /* 0x00006c00ff0a77ac */ /* 0x000ee80008000800 */
[----:B------:R-:W1:Y:S01]  /*75b0*/  S2UR UR8, SR_CgaCtaId ;  /* 0x00000000000879c3 */ /* 0x000e620000008800 */
[----:B------:R-:W1:Y:S01]  /*75c0*/  LDCU.64 UR12, c[0x0][0x4b0] ;  /* 0x00009600ff0c77ac */ /* 0x000e620008000a00 */
[----:B------:R-:W1:Y:S06]  /*75d0*/  LDCU.128 UR20, c[0x0][0x530] ;  /* 0x0000a600ff1477ac */ /* 0x000e6c0008000c00 */
[----:B0-----:R-:W0:Y:S01]  /*75e0*/  LDC.64 R18, c[0x0][0x4d0] ;  /* 0x00013400ff127b82 */ /* 0x001e220000000a00 */
[----:B--2---:R-:W-:-:S03]  /*75f0*/  UIMAD.WIDE.U32 UR4, UR9, UR6, URZ ;  /* 0x00000006090472a5 */ /* 0x004fc6000f8e00ff */
[----:B------:R-:W-:Y:S01]  /*7600*/  UMOV UR6, 0x400 ;  /* 0x0000040000067882 */ /* 0x000fe20000000000 */
[----:B------:R-:W-:Y:S02]  /*7610*/  UIMAD UR7, UR9, UR7, UR5 ;  /* 0x00000007090772a4 */ /* 0x000fe4000f8e0205 */
[----:B-1-3--:R-:W-:-:S12]  /*7620*/  ULEA UR8, UR8, UR6, 0x18 ;  /* 0x0000000608087291 */ /* 0x00afd8000f8ec0ff */
.L_x_15555:
[C---:B------:R-:W-:Y:S01]  /*7630*/  LEA R0, R11.reuse, UR8, 0x3 ;  /* 0x000000080b007c11 */ /* 0x040fe2000f8e18ff */
[----:B------:R-:W-:Y:S01]  /*7640*/  UMOV UR6, UR4 ;  /* 0x0000000400067c82 */ /* 0x000fe20008000000 */
[----:B--2---:R-:W-:Y:S01]  /*7650*/  SHF.R.S32.HI R3, RZ, 0x1f, R11 ;  /* 0x0000001fff037819 */ /* 0x004fe2000001140b */
[----:B0-----:R-:W-:Y:S01]  /*7660*/  IMAD.WIDE.U32 R8, R11, R18, UR6 ;  /* 0x000000060b087e25 */ /* 0x001fe2000f8e0012 */
[----:B-----5:R-:W-:Y:S01]  /*7670*/  MOV R160, R12 ;  /* 0x0000000c00a07202 */ /* 0x020fe20000000f00 */
[----:B------:R-:W0:Y:S02]  /*7680*/  LDS.64 R14, [R0+0x31b0] ;  /* 0x0031b000000e7984 */ /* 0x000e240000000a00 */
[C---:B------:R-:W-:Y:S02]  /*7690*/  IMAD R2, R3.reuse, UR12, RZ ;  /* 0x0000000c03027c24 */ /* 0x040fe4000f8e02ff */
[----:B------:R-:W1:Y:S01]  /*76a0*/  LDS.64 R16, [R0+0x39b0] ;  /* 0x0039b00000107984 */ /* 0x000e620000000a00 */
[----:B------:R-:W-:-:S02]  /*76b0*/  IMAD R4, R3, R18, RZ ;  /* 0x0000001203047224 */ /* 0x000fc400078e02ff */
[----:B------:R-:W-:-:S04]  /*76c0*/  IMAD.WIDE.U32 R6, R11, UR12, R160 ;  /* 0x0000000c0b067c25 */ /* 0x000fc8000f8e00a0 */
[C---:B------:R-:W-:Y:S01]  /*76d0*/  IMAD R3, R11.reuse, UR13, R2 ;  /* 0x0000000d0b037c24 */ /* 0x040fe2000f8e0202 */
[----:B------:R-:W-:Y:S01]  /*76e0*/  LEA R2, P0, R6, UR20, 0x3 ;  /* 0x0000001406027c11 */ /* 0x000fe2000f8018ff */
[C---:B------:R-:W-:Y:S01]  /*76f0*/  IMAD R5, R11.reuse, R19, R4 ;  /* 0x000000130b057224 */ /* 0x040fe200078e0204 */
[----:B------:R-:W-:Y:S02]  /*7700*/  IADD3 R11, PT, PT, R11, UR10, RZ ;  /* 0x0000000a0b0b7c10 */ /* 0x000fe4000fffe0ff */
[----:B------:R-:W-:Y:S02]  /*7710*/  IADD3 R3, PT, PT, R7, R3, RZ ;  /* 0x0000000307037210 */ /* 0x000fe40007ffe0ff */
[----:B------:R-:W-:Y:S02]  /*7720*/  LEA R4, P1, R8, UR22, 0x3 ;  /* 0x0000001608047c11 */ /* 0x000fe4000f8218ff */
[----:B------:R-:W-:Y:S02]  /*7730*/  LEA.HI.X R3, R6, UR21, R3, 0x3, P0 ;  /* 0x0000001506037c11 */ /* 0x000fe400080f1c03 */
[----:B------:R-:W-:-:S02]  /*7740*/  ISETP.GE.AND P0, PT, R11, UR11, PT ;  /* 0x0000000b0b007c0c */ /* 0x000fc4000bf06270 */
        /* <DEDUP_REMOVED lines=8> */
.L_x_15554:
[----:B------:R-:W-:Y:S05]  /*77d0*/  EXIT ;  /* 0x000000000000794d */ /* 0x000fea0003800000 */
.L_x_15556:
        /* <DEDUP_REMOVED lines=10> */
.L_x_18763:


//--------------------- .text._Z25selective_scan_bwd_kernelI32Selective_Scan_bwd_kernel_traitsILi32ELi8ELb0ELb0ELb1ELb0ELb1EN3c104HalfENS1_7complexIfEEEEv12SSMParamsBwd --------------------------
	.section	.text._Z25selective_scan_bwd_kernelI32Selective_Scan_bwd_kernel_traitsILi32ELi8ELb0ELb0ELb1ELb0ELb1EN3c104HalfENS1_7complexIfEEEEv12SSMParamsBwd,"ax",@progbits
	.align	128
        .global         _Z25selective_scan_bwd_kernelI32Selective_Scan_bwd_kernel_traitsILi32ELi8ELb0ELb0ELb1ELb0ELb1EN3c104HalfENS1_7complexIfEEEEv12SSMParamsBwd
        .type           _Z25selective_scan_bwd_kernelI32Selective_Scan_bwd_kernel_traitsILi32ELi8ELb0ELb0ELb1ELb0ELb1EN3c104HalfENS1_7complexIfEEEEv12SSMParamsBwd,@function
        .size           _Z25selective_scan_bwd_kernelI32Selective_Scan_bwd_kernel_traitsILi32ELi8ELb0ELb0ELb1ELb0ELb1EN3c104HalfENS1_7complexIfEEEEv12SSMParamsBwd,(.L_x_18764 - _Z25selective_scan_bwd_kernelI32Selective_Scan_bwd_kernel_traitsILi32ELi8ELb0ELb0ELb1ELb0ELb1EN3c104HalfENS1_7complexIfEEEEv12SSMParamsBwd)
        .other          _Z25selective_scan_bwd_kernelI32Selective_Scan_bwd_kernel_traitsILi32ELi8ELb0ELb0ELb1ELb0ELb1EN3c104HalfENS1_7complexIfEEEEv12SSMParamsBwd,@"STO_CUDA_ENTRY STV_DEFAULT"
_Z25selective_scan_bwd_kernelI32Selective_Scan_bwd_kernel_traitsILi32ELi8ELb0ELb0ELb1ELb0ELb1EN3c104HalfENS1_7complexIfEEEEv12SSMParamsBwd:
.text._Z25selective_scan_bwd_kernelI32Selective_Scan_bwd_kernel_traitsILi32ELi8ELb0ELb0ELb1ELb0ELb1EN3c104HalfENS1_7complexIfEEEEv12SSMParamsBwd:
[----:B------:R-:W-:Y:S08]  /*0000*/  LDC R1, c[0x0][0x37c] ;  /* 0x0000df00ff017b82 */ /* 0x000ff00000000800 */
[----:B------:R-:W0:Y:S01]  /*0010*/  LDC R8, c[0x0][0x398] ;  /* 0x0000e600ff087b82 */ /* 0x000e220000000800 */
[----:B------:R-:W1:Y:S01]  /*0020*/  S2R R165, SR_CTAID.Y ;  /* 0x0000000000a57919 */ /* 0x000e620000002600 */
[----:B------:R-:W2:Y:S01]  /*0030*/  LDCU.64 UR16, c[0x0][0x358] ;  /* 0x00006b00ff1077ac */ /* 0x000ea20008000a00 */
[----:B------:R-:W-:Y:S01]  /*0040*/  HFMA2 R156, -RZ, RZ, 0, 0 ;  /* 0x00000000ff9c7431 */ /* 0x000fe200000001ff */
[----:B------:R-:W-:Y:S01]  /*0050*/  MOV R154, RZ ;  /* 0x000000ff009a7202 */ /* 0x000fe20000000f00 */
[----:B------:R-:W3:Y:S03]  /*0060*/  LDCU.128 UR12, c[0x0][0x400] ;  /* 0x00008000ff0c77ac */ /* 0x000ee60008000c00 */
[----:B------:R-:W4:Y:S01]  /*0070*/  LDC.64 R2, c[0x0][0x458] ;  /* 0x00011600ff027b82 */ /* 0x000f220000000a00 */
[----:B------:R-:W3:Y:S07]  /*0080*/  LDCU.128 UR8, c[0x0][0x3f0] ;  /* 0x00007e00ff0877ac */ /* 0x000eee0008000c00 */
[----:B------:R-:W2:Y:S01]  /*0090*/  LDC.64 R4, c[0x0][0x470] ;  /* 0x00011c00ff047b82 */ /* 0x000ea20000000a00 */
[----:B0-----:R-:W-:-:S07]  /*00a0*/  IABS R9, R8 ;  /* 0x0000000800097213 */ /* 0x001fce0000000000 */
[----:B------:R-:W0:Y:S01]  /*00b0*/  LDC.64 R16, c[0x0][0x480] ;  /* 0x00012000ff107b82 */ /* 0x000e220000000a00 */
[----:B------:R-:W3:Y:S01]  /*00c0*/  I2F.RP R0, R9 ;  /* 0x0000000900007306 */ /* 0x000ee20000209400 */
[----:B----4-:R-:W-:-:S06]  /*00d0*/  ISETP.NE.U32.AND P0, PT, R2, RZ, PT ;  /* 0x000000ff0200720c */ /* 0x010fcc0003f05070 */
[----:B------:R-:W4:Y:S01]  /*00e0*/  S2UR UR18, SR_CTAID.X ;  /* 0x00000000001279c3 */ /* 0x000f220000002500 */
[----:B------:R-:W-:Y:S02]  /*00f0*/  ISETP.NE.AND.EX P0, PT, R3, RZ, PT, P0 ;  /* 0x000000ff0300720c */ /* 0x000fe40003f05300 */
[----:B--2---:R-:W-:-:S05]  /*0100*/  ISETP.NE.U32.AND P1, PT, R4, RZ, PT ;  /* 0x000000ff0400720c */ /* 0x004fca0003f25070 */
[----:B------:R-:W2:Y:S01]  /*0110*/  LDC.64 R14, c[0x0][0x4e0] ;  /* 0x00013800ff0e7b82 */ /* 0x000ea20000000a00 */
[----:B---3--:R-:W3:Y:S01]  /*0120*/  MUFU.RCP R0, R0 ;  /* 0x0000000000007308 */ /* 0x008ee20000001000 */
[----:B------:R-:W-:-:S04]  /*0130*/  ISETP.NE.AND.EX P1, PT, R5, RZ, PT, P1 ;  /* 0x000000ff0500720c */ /* 0x000fc80003f25310 */
[C---:B-1----:R-:W-:Y:S02]  /*0140*/  @P0 LEA R2, P2, R165.reuse, R2, 0x2 ;  /* 0x00000002a5020211 */ /* 0x042fe400078410ff */
[----:B------:R-:W1:Y:S02]  /*0150*/  LDC.64 R22, c[0x0][0x4d8] ;  /* 0x00013600ff167b82 */ /* 0x000e640000000a00 */
[----:B------:R-:W-:-:S05]  /*0160*/  @P0 LEA.HI.X R3, R165, R3, RZ, 0x2, P2 ;  /* 0x00000003a5030211 */ /* 0x000fca00010f14ff */
[C---:B------:R-:W-:Y:S01]  /*0170*/  @P1 LEA R4, P3, R165.reuse, R4, 0x2 ;  /* 0x00000004a5041211 */ /* 0x040fe200078610ff */
[----:B------:R4:W5:Y:S01]  /*0180*/  @P0 LDG.E R156, desc[UR16][R2.64] ;  /* 0x00000010029c0981 */ /* 0x000962000c1e1900 */
[----:B------:R-:W1:Y:S01]  /*0190*/  LDC.64 R18, c[0x0][0x3d0] ;  /* 0x0000f400ff127b82 */ /* 0x000e620000000a00 */
[----:B---3--:R-:W-:Y:S02]  /*01a0*/  IADD3 R6, PT, PT, R0, 0xffffffe, RZ ;  /* 0x0ffffffe00067810 */ /* 0x008fe40007ffe0ff */
[----:B------:R-:W-:Y:S02]  /*01b0*/  @P1 LEA.HI.X R5, R165, R5, RZ, 0x2, P3 ;  /* 0x00000005a5051211 */ /* 0x000fe400018f14ff */
[----:B------:R3:W0:Y:S03]  /*01c0*/  F2I.FTZ.U32.TRUNC.NTZ R7, R6 ;  /* 0x0000000600077305 */ /* 0x000626000021f000 */
[----:B------:R-:W1:Y:S01]  /*01d0*/  LDC.64 R20, c[0x0][0x3e8] ;  /* 0x0000fa00ff147b82 */ /* 0x000e620000000a00 */
[----:B----4-:R-:W-:Y:S01]  /*01e0*/  IABS R2, R165 ;  /* 0x000000a500027213 */ /* 0x010fe20000000000 */
[----:B------:R4:W5:Y:S01]  /*01f0*/  @P1 LDG.E R154, desc[UR16][R4.64] ;  /* 0x00000010049a1981 */ /* 0x000962000c1e1900 */
[----:B---3--:R-:W-:-:S05]  /*0200*/  HFMA2 R6, -RZ, RZ, 0, 0 ;  /* 0x00000000ff067431 */ /* 0x008fca00000001ff */
[----:B------:R-:W3:Y:S01]  /*0210*/  LDC.64 R24, c[0x0][0x540] ;  /* 0x00015000ff187b82 */ /* 0x000ee20000000a00 */
[----:B0-----:R-:W-:-:S07]  /*0220*/  IADD3 R10, PT, PT, RZ, -R7, RZ ;  /* 0x80000007ff0a7210 */ /* 0x001fce0007ffe0ff */
[----:B------:R-:W0:Y:S01]  /*0230*/  LDC R27, c[0x0][0x394] ;  /* 0x0000e500ff1b7b82 */ /* 0x000e220000000800 */
[----:B------:R-:W-:-:S04]  /*0240*/  IMAD R3, R10, R9, RZ ;  /* 0x000000090a037224 */ /* 0x000fc800078e02ff */
[----:B------:R-:W-:-:S03]  /*0250*/  IMAD.HI.U32 R7, R7, R3, R6 ;  /* 0x0000000307077227 */ /* 0x000fc600078e0006 */
[----:B------:R-:W0:Y:S03]  /*0260*/  LDC.64 R28, c[0x0][0x450] ;  /* 0x00011400ff1c7b82 */ /* 0x000e260000000a00 */
[----:B------:R-:W-:-:S05]  /*0270*/  IMAD.HI.U32 R7, R7, R2, RZ ;  /* 0x0000000207077227 */ /* 0x000fca00078e00ff */
[----:B------:R-:W-:-:S05]  /*0280*/  IADD3 R0, PT, PT, -R7, RZ, RZ ;  /* 0x000000ff07007210 */ /* 0x000fca0007ffe1ff */
[----:B------:R-:W-:-:S05]  /*0290*/  IMAD R0, R9, R0, R2 ;  /* 0x0000000009007224 */ /* 0x000fca00078e0202 */
[----:B------:R-:W-:-:S13]  /*02a0*/  ISETP.GT.U32.AND P1, PT, R9, R0, PT ;  /* 0x000000000900720c */ /* 0x000fda0003f24070 */
[----:B------:R-:W-:-:S04]  /*02b0*/  @!P1 IADD3 R0, PT, PT, R0, -R9, RZ ;  /* 0x8000000900009210 */ /* 0x000fc80007ffe0ff */
[----:B------:R-:W-:Y:S02]  /*02c0*/  ISETP.GE.U32.AND P0, PT, R0, R9, PT ;  /* 0x000000090000720c */ /* 0x000fe40003f06070 */
[----:B------:R-:W-:Y:S02]  /*02d0*/  LOP3.LUT R0, R165, R8, RZ, 0x3c, !PT ;  /* 0x00000008a5007212 */ /* 0x000fe400078e3cff */
[----:B------:R-:W-:Y:S02]  /*02e0*/  @!P1 IADD3 R7, PT, PT, R7, 0x1, RZ ;  /* 0x0000000107079810 */ /* 0x000fe40007ffe0ff */
[----:B------:R-:W-:Y:S02]  /*02f0*/  ISETP.GE.AND P2, PT, R0, RZ, PT ;  /* 0x000000ff0000720c */ /* 0x000fe40003f46270 */
[----:B------:R-:W-:-:S05]  /*0300*/  ISETP.NE.AND P1, PT, R8, RZ, PT ;  /* 0x000000ff0800720c */ /* 0x000fca0003f25270 */
[----:B------:R-:W-:-:S04]  /*0310*/  @P0 IADD3 R7, PT, PT, R7, 0x1, RZ ;  /* 0x0000000107070810 */ /* 0x000fc80007ffe0ff */
[----:B------:R-:W-:-:S04]  /*0320*/  MOV R13, R7 ;  /* 0x00000007000d7202 */ /* 0x000fc80000000f00 */
[----:B------:R-:W-:Y:S02]  /*0330*/  @!P2 IADD3 R13, PT, PT, -R13, RZ, RZ ;  /* 0x000000ff0d0da210 */ /* 0x000fe40007ffe1ff */
[----:B------:R-:W-:Y:S02]  /*0340*/  @!P1 LOP3.LUT R13, RZ, R8, RZ, 0x33, !PT ;  /* 0x00000008ff0d9212 */ /* 0x000fe400078e33ff */
[----:B------:R-:W-:Y:S02]  /*0350*/  ISETP.NE.U32.AND P0, PT, R16, RZ, PT ;  /* 0x000000ff1000720c */ /* 0x000fe40003f05070 */
[----:B------:R-:W-:Y:S01]  /*0360*/  SHF.R.S32.HI R11, RZ, 0x1f, R13 ;  /* 0x0000001fff0b7819 */ /* 0x000fe2000001140d */
[----:B------:R-:W-:Y:S01]  /*0370*/  UIMAD.WIDE.U32 UR6, UR18, UR12, URZ ;  /* 0x0000000c120672a5 */ /* 0x000fe2000f8e00ff */
[----:B------:R-:W-:Y:S01]  /*0380*/  ISETP.NE.AND.EX P0, PT, R17, RZ, PT, P0 ;  /* 0x000000ff1100720c */ /* 0x000fe20003f05300 */
[----:B------:R-:W-:Y:S02]  /*0390*/  UIMAD.WIDE.U32 UR4, UR18, UR8, URZ ;  /* 0x00000008120472a5 */ /* 0x000fe4000f8e00ff */
[-C--:B--2---:R-:W-:Y:S01]  /*03a0*/  IMAD R0, R11, R14.reuse, RZ ;  /* 0x0000000e0b007224 */ /* 0x084fe200078e02ff */
[----:B------:R-:W-:Y:S01]  /*03b0*/  UIMAD UR8, UR18, UR13, UR7 ;  /* 0x0000000d120872a4 */ /* 0x000fe2000f8e0207 */
[----:B------:R-:W-:Y:S01]  /*03c0*/  IMAD.WIDE.U32 R8, R13, R14, RZ ;  /* 0x0000000e0d087225 */ /* 0x000fe200078e00ff */
[----:B----4-:R-:W-:-:S03]  /*03d0*/  MOV R5, UR7 ;  /* 0x0000000700057c02 */ /* 0x010fc60008000f00 */
[----:B------:R-:W-:Y:S01]  /*03e0*/  IMAD R7, R13, R15, R0 ;  /* 0x0000000f0d077224 */ /* 0x000fe200078e0200 */
[----:B------:R-:W-:Y:S01]  /*03f0*/  MOV R4, UR6 ;  /* 0x0000000600047c02 */ /* 0x000fe20008000f00 */
[----:B------:R-:W2:Y:S01]  /*0400*/  LDCU.64 UR6, c[0x0][0x498] ;  /* 0x00009300ff0677ac */ /* 0x000ea20008000a00 */
[----:B------:R-:W-:Y:S01]  /*0410*/  MOV R5, UR8 ;  /* 0x0000000800057c02 */ /* 0x000fe20008000f00 */
[----:B------:R-:W4:Y:S01]  /*0420*/  @P0 LDC R12, c[0x0][0x384] ;  /* 0x0000e100ff0c0b82 */ /* 0x000f220000000800 */
[----:B------:R-:W-:Y:S01]  /*0430*/  IADD3 R9, PT, PT, R9, R7, RZ ;  /* 0x0000000709097210 */ /* 0x000fe20007ffe0ff */
[----:B-1----:R-:W-:Y:S01]  /*0440*/  IMAD.WIDE.U32 R6, R18, UR18, RZ ;  /* 0x0000001212067c25 */ /* 0x002fe2000f8e00ff */
[--C-:B------:R-:W-:Y:S02]  /*0450*/  SHF.R.U64 R15, R22, 0x1, R23.reuse ;  /* 0x00000001160f7819 */ /* 0x100fe40000001217 */
[----:B------:R-:W-:Y:S01]  /*0460*/  SHF.R.U32.HI R0, RZ, 0x1, R23 ;  /* 0x00000001ff007819 */ /* 0x000fe20000011617 */
[----:B------:R-:W-:Y:S01]  /*0470*/  UIMAD UR9, UR18, UR9, UR5 ;  /* 0x00000009120972a4 */ /* 0x000fe2000f8e0205 */
[----:B------:R-:W-:Y:S01]  /*0480*/  IMAD.WIDE.U32 R4, R165, UR14, R4 ;  /* 0x0000000ea5047c25 */ /* 0x000fe2000f8e0004 */
[----:B------:R-:W-:Y:S01]  /*0490*/  MOV R3, UR5 ;  /* 0x0000000500037c02 */ /* 0x000fe20008000f00 */
[----:B------:R-:W1:Y:S02]  /*04a0*/  LDC.64 R22, c[0x0][0x468] ;  /* 0x00011a00ff167b82 */ /* 0x000e640000000a00 */
[----:B------:R-:W-:-:S02]  /*04b0*/  IMAD R7, R19, UR18, R7 ;  /* 0x0000001213077c24 */ /* 0x000fc4000f8e0207 */
[----:B------:R-:W-:-:S04]  /*04c0*/  IMAD.WIDE.U32 R8, R15, UR18, R8 ;  /* 0x000000120f087c25 */ /* 0x000fc8000f8e0008 */
[----:B------:R-:W-:Y:S01]  /*04d0*/  IMAD R161, R0, UR18, RZ ;  /* 0x0000001200a17c24 */ /* 0x000fe2000f8e02ff */
[----:B------:R-:W1:Y:S01]  /*04e0*/  LDC.64 R18, c[0x0][0x4a0] ;  /* 0x00012800ff127b82 */ /* 0x000e620000000a00 */
[----:B------:R-:W-:Y:S01]  /*04f0*/  IMAD R15, R165, UR15, R5 ;  /* 0x0000000fa50f7c24 */ /* 0x000fe2000f8e0205 */
[----:B------:R-:W-:Y:S01]  /*0500*/  MOV R2, UR4 ;  /* 0x0000000400027c02 */ /* 0x000fe20008000f00 */
[----:B------:R-:W-:Y:S01]  /*0510*/  IMAD R0, R11, R20, RZ ;  /* 0x000000140b007224 */ /* 0x000fe200078e02ff */
[----:B------:R-:W-:Y:S02]  /*0520*/  MOV R3, UR9 ;  /* 0x0000000900037c02 */ /* 0x000fe40008000f00 */
[----:B------:R-:W-:Y:S02]  /*0530*/  IADD3 R161, PT, PT, R9, R161, RZ ;  /* 0x000000a109a17210 */ /* 0x000fe40007ffe0ff */
[----:B------:R-:W1:Y:S01]  /*0540*/  @P0 LDC R5, c[0x0][0x38c] ;  /* 0x0000e300ff050b82 */ /* 0x000e620000000800 */
[----:B---3--:R-:W-:Y:S01]  /*0550*/  LEA R163, P1, R8, R24, 0x3 ;  /* 0x0000001808a37211 */ /* 0x008fe200078218ff */
[----:B------:R-:W-:-:S03]  /*0560*/  IMAD.WIDE.U32 R10, R13, R20, R6 ;  /* 0x000000140d0a7225 */ /* 0x000fc600078e0006 */
[----:B------:R-:W-:Y:S01]  /*0570*/  LEA.HI.X R161, R8, R25, R161, 0x3, P1 ;  /* 0x0000001908a17211 */ /* 0x000fe200008f1ca1 */
[----:B------:R-:W-:Y:S02]  /*0580*/  IMAD.WIDE.U32 R2, R165, UR10, R2 ;  /* 0x0000000aa5027c25 */ /* 0x000fe4000f8e0002 */
[----:B------:R-:W3:Y:S02]  /*0590*/  @P0 LDC.64 R6, c[0x0][0x480] ;  /* 0x00012000ff060b82 */ /* 0x000ee40000000a00 */
[----:B------:R-:W-:Y:S01]  /*05a0*/  IMAD R13, R13, R21, R0 ;  /* 0x000000150d0d7224 */ /* 0x000fe200078e0200 */
[----:B0-----:R-:W-:Y:S01]  /*05b0*/  LEA R9, R27, 0xffffff00, 0x8 ;  /* 0xffffff001b097811 */ /* 0x001fe200078e40ff */
[----:B------:R-:W-:-:S04]  /*05c0*/  IMAD R17, R165, UR11, R3 ;  /* 0x0000000ba5117c24 */ /* 0x000fc8000f8e0203 */
[----:B------:R-:W0:Y:S01]  /*05d0*/  LDC.64 R20, c[0x0][0x460] ;  /* 0x00011800ff147b82 */ /* 0x000e220000000a00 */
[----:B------:R-:W-:Y:S01]  /*05e0*/  LEA R3, R27, 0xfffffe00, 0x9 ;  /* 0xfffffe001b037811 */ /* 0x000fe200078e48ff */
[----:B--2---:R-:W-:-:S06]  /*05f0*/  UIMAD.WIDE.U32 UR4, UR18, UR6, URZ ;  /* 0x00000006120472a5 */ /* 0x004fcc000f8e00ff */
[----:B------:R-:W2:Y:S01]  /*0600*/  LDC.64 R24, c[0x0][0x528] ;  /* 0x00014a00ff187b82 */ /* 0x000ea20000000a00 */
[----:B------:R-:W-:Y:S01]  /*0610*/  IADD3 R150, P2, PT, R9, R2, RZ ;  /* 0x0000000209967210 */ /* 0x000fe20007f5e0ff */
[----:B------:R-:W-:Y:S01]  /*0620*/  UIMAD UR5, UR18, UR7, UR5 ;  /* 0x00000007120572a4 */ /* 0x000fe2000f8e0205 */
[----:B------:R-:W-:Y:S02]  /*0630*/  IADD3 R2, PT, PT, R11, R13, RZ ;  /* 0x0000000d0b027210 */ /* 0x000fe40007ffe0ff */
[----:B------:R-:W-:Y:S01]  /*0640*/  IADD3 R10, P1, PT, R3, R10, RZ ;  /* 0x0000000a030a7210 */ /* 0x000fe20007f3e0ff */
[----:B----4-:R-:W-:-:S03]  /*0650*/  @P0 IMAD R0, R12, UR18, R165 ;  /* 0x000000120c000c24 */ /* 0x010fc6000f8e02a5 */
[----:B------:R-:W-:Y:S01]  /*0660*/  LEA.HI.X.SX32 R145, R3, R2, 0x1, P1 ;  /* 0x0000000203917211 */ /* 0x000fe200008f0eff */
[----:B------:R-:W-:Y:S01]  /*0670*/  @P0 IMAD R0, R0, R27, RZ ;  /* 0x0000001b00000224 */ /* 0x000fe200078e02ff */
[----:B------:R-:W-:Y:S01]  /*0680*/  ISETP.GE.AND P1, PT, R27, 0x1, PT ;  /* 0x000000011b00780c */ /* 0x000fe20003f26270 */
[----:B-1----:R-:W-:Y:S01]  /*0690*/  IMAD.WIDE.U32 R2, R165, R18, UR4 ;  /* 0x00000004a5027e25 */ /* 0x002fe2000f8e0012 */
[----:B------:R-:W-:-:S03]  /*06a0*/  IADD3 R4, P3, PT, R9, R4, RZ ;  /* 0x0000000409047210 */ /* 0x000fc60007f7e0ff */
[----:B------:R-:W-:Y:S01]  /*06b0*/  @P0 IMAD R5, R0, R5, RZ ;  /* 0x0000000500050224 */ /* 0x000fe200078e02ff */
[----:B------:R-:W-:Y:S01]  /*06c0*/  SHF.R.S32.HI R0, RZ, 0x1f, R9 ;  /* 0x0000001fff007819 */ /* 0x000fe20000011409 */
[----:B------:R-:W-:Y:S01]  /*06d0*/  IMAD R11, R165, R19, R3 ;  /* 0x00000013a50b7224 */ /* 0x000fe200078e0203 */
[----:B------:R-:W-:Y:S02]  /*06e0*/  IADD3 R2, P4, PT, R9, R2, RZ ;  /* 0x0000000209027210 */ /* 0x000fe40007f9e0ff */
[----:B------:R-:W-:Y:S02]  /*06f0*/  CS2R R12, SRZ ;  /* 0x00000000000c7805 */ /* 0x000fe4000001ff00 */
[C---:B------:R-:W-:Y:S01]  /*0700*/  IADD3.X R3, PT, PT, R0.reuse, R17, RZ, P2, !PT ;  /* 0x0000001100037210 */ /* 0x040fe200017fe4ff */
[----:B---3--:R-:W-:Y:S01]  /*0710*/  @P0 IMAD.WIDE R12, R5, 0x10, R6 ;  /* 0x00000010050c0825 */ /* 0x008fe200078e0206 */
[C---:B------:R-:W-:Y:S02]  /*0720*/  IADD3.X R148, PT, PT, R0.reuse, R15, RZ, P3, !PT ;  /* 0x0000000f00947210 */ /* 0x040fe40001ffe4ff */
[----:B------:R-:W-:-:S02]  /*0730*/  IADD3.X R144, PT, PT, R0, R11, RZ, P4, !PT ;  /* 0x0000000b00907210 */ /* 0x000fc400027fe4ff */
[----:B0-----:R-:W-:Y:S02]  /*0740*/  LEA R151, P0, R150, R20, 0x1 ;  /* 0x0000001496977211 */ /* 0x001fe400078008ff */
[----:B------:R-:W-:Y:S02]  /*0750*/  LEA R149, P2, R4, R22, 0x1 ;  /* 0x0000001604957211 */ /* 0x000fe400078408ff */
[----:B--2---:R-:W-:Y:S02]  /*0760*/  LEA R146, P3, R2, R24, 0x1 ;  /* 0x0000001802927211 */ /* 0x004fe400078608ff */
[----:B------:R-:W-:Y:S01]  /*0770*/  LEA R147, P4, R10, R28, 0x1 ;  /* 0x0000001c0a937211 */ /* 0x000fe200078808ff */
[----:B------:R-:W-:Y:S01]  /*0780*/  HFMA2 R152, -RZ, RZ, 0, 0 ;  /* 0x00000000ff987431 */ /* 0x000fe200000001ff */
[----:B------:R-:W-:Y:S02]  /*0790*/  LEA.HI.X R150, R150, R21, R3, 0x1, P0 ;  /* 0x0000001596967211 */ /* 0x000fe400000f0c03 */
[----:B------:R-:W-:-:S02]  /*07a0*/  LEA.HI.X R148, R4, R23, R148, 0x1, P2 ;  /* 0x0000001704947211 */ /* 0x000fc400010f0c94 */
[----:B------:R-:W-:Y:S02]  /*07b0*/  LEA.HI.X R144, R2, R25, R144, 0x1, P3 ;  /* 0x0000001902907211 */ /* 0x000fe400018f0c90 */
[----:B------:R-:W-:Y:S02]  /*07c0*/  LEA.HI.X R145, R10, R29, R145, 0x1, P4 ;  /* 0x0000001d0a917211 */ /* 0x000fe400020f0c91 */
[----:B------:R-:W-:Y:S01]  /*07d0*/  MOV R159, RZ ;  /* 0x000000ff009f7202 */ /* 0x000fe20000000f00 */
        /* <DEDUP_REMOVED lines=18> */
[----:B------:R-:W-:-:S02]  /*0900*/  LEA.HI R139, R157, R0, RZ, 0x1f ;  /* 0x000000009d8b7211 */ /* 0x000fc400078ff8ff */
[----:B------:R-:W-:Y:S02]  /*0910*/  LEA.HI R138, R0, R0, RZ, 0x1b ;  /* 0x00000000008a7211 */ /* 0x000fe400078fd8ff */
[----:B------:R-:W-:Y:S02]  /*0920*/  LOP3.LUT R0, R208, 0x1f00, RZ, 0xc0, !PT ;  /* 0x00001f00d0007812 */ /* 0x000fe400078ec0ff */
        /* <DEDUP_REMOVED lines=15> */
[----:B------:R-:W-:-:S02]  /*0a20*/  LOP3.LUT R131, R0, 0x1f, R157, 0xf8, !PT ;  /* 0x0000001f00837812 */ /* 0x000fc400078ef89d */
        /* <DEDUP_REMOVED lines=46> */
.L_x_15610:
[----:B0-----:R-:W0:Y:S01]  /*0d10*/  LDC.64 R6, c[0x0][0x410] ;  /* 0x00010400ff067b82 */ /* 0x001e220000000a00 */
[----:B------:R-:W-:Y:S01]  /*0d20*/  IADD3 R113, PT, PT, R143, -0x1, RZ ;  /* 0xffffffff8f717810 */ /* 0x000fe20007ffe0ff */
[----:B------:R-:W-:Y:S01]  /*0d30*/  HFMA2 R15, -RZ, RZ, 0, 0 ;  /* 0x00000000ff0f7431 */ /* 0x000fe200000001ff */
[----:B------:R-:W1:Y:S01]  /*0d40*/  LDCU.64 UR6, c[0x0][0x488] ;  /* 0x00009100ff0677ac */ /* 0x000e620008000a00 */
[----:B------:R-:W-:Y:S02]  /*0d50*/  PRMT R23, RZ, 0x7610, R23 ;  /* 0x00007610ff177816 */ /* 0x000fe40000000017 */
[----:B------:R-:W-:Y:S01]  /*0d60*/  SHF.L.U32 R14, R113, 0x8, RZ ;  /* 0x00000008710e7819 */ /* 0x000fe200000006ff */
[----:B------:R-:W2:Y:S01]  /*0d70*/  LDCU.64 UR8, c[0x0][0x478] ;  /* 0x00008f00ff0877ac */ /* 0x000ea20008000a00 */
[----:B---3--:R-:W3:Y:S01]  /*0d80*/  LDC.64 R16, c[0x0][0x418] ;  /* 0x00010600ff107b82 */ /* 0x008ee20000000a00 */
[----:B------:R-:W-:Y:S02]  /*0d90*/  PRMT R25, RZ, 0x7610, R25 ;  /* 0x00007610ff197816 */ /* 0x000fe40000000019 */
[----:B------:R-:W-:-:S05]  /*0da0*/  PRMT R22, RZ, 0x7610, R22 ;  /* 0x00007610ff167816 */ /* 0x000fca0000000016 */
[----:B----4-:R-:W4:Y:S08]  /*0db0*/  LDC.64 R18, c[0x0][0x420] ;  /* 0x00010800ff127b82 */ /* 0x010f300000000a00 */
[----:B------:R-:W1:Y:S01]  /*0dc0*/  LDC.64 R20, c[0x0][0x428] ;  /* 0x00010a00ff147b82 */ /* 0x000e620000000a00 */
[----:B0-----:R-:W-:-:S07]  /*0dd0*/  IMAD.WIDE.U32 R2, R6, UR18, R14 ;  /* 0x0000001206027c25 */ /* 0x001fce000f8e000e */
[----:B------:R-:W0:Y:S01]  /*0de0*/  LDC R29, c[0x0][0x388] ;  /* 0x0000e200ff1d7b82 */ /* 0x000e220000000800 */
[----:B------:R-:W-:Y:S01]  /*0df0*/  IMAD R3, R7, UR18, R3 ;  /* 0x0000001207037c24 */ /* 0x000fe2000f8e0203 */
[----:B------:R-:W-:Y:S02]  /*0e00*/  PRMT R27, RZ, 0x7610, R27 ;  /* 0x00007610ff1b7816 */ /* 0x000fe4000000001b */
[----:B------:R-:W-:Y:S01]  /*0e10*/  PRMT R24, RZ, 0x7610, R24 ;  /* 0x00007610ff187816 */ /* 0x000fe20000000018 */
[----:B---3--:R-:W-:-:S03]  /*0e20*/  IMAD.WIDE.U32 R2, R165, R16, R2 ;  /* 0x00000010a5027225 */ /* 0x008fc600078e0002 */
[----:B------:R-:W-:Y:S01]  /*0e30*/  BAR.SYNC.DEFER_BLOCKING 0x0 ;  /* 0x0000000000007b1d */ /* 0x000fe20000010000 */
[----:B----4-:R-:W-:-:S05]  /*0e40*/  IMAD.WIDE.U32 R4, R18, UR18, R14 ;  /* 0x0000001212047c25 */ /* 0x010fca000f8e000e */
[----:B------:R-:W3:Y:S01]  /*0e50*/  S2R R111, SR_LANEID ;  /* 0x00000000006f7919 */ /* 0x000ee20000000000 */
[----:B------:R-:W-:Y:S01]  /*0e60*/  IMAD R6, R165, R17, R3 ;  /* 0x00000011a5067224 */ /* 0x000fe200078e0203 */
[----:B------:R-:W-:Y:S01]  /*0e70*/  IADD3 R3, P0, PT, R131, R2, RZ ;  /* 0x0000000283037210 */ /* 0x000fe20007f1e0ff */
[----:B------:R-:W-:Y:S01]  /*0e80*/  IMAD R5, R19, UR18, R5 ;  /* 0x0000001213057c24 */ /* 0x000fe2000f8e0205 */
[----:B------:R-:W-:Y:S01]  /*0e90*/  UMOV UR4, 0x400 ;  /* 0x0000040000047882 */ /* 0x000fe20000000000 */
[----:B------:R-:W-:Y:S01]  /*0ea0*/  PRMT R33, RZ, 0x7610, R33 ;  /* 0x00007610ff217816 */ /* 0x000fe20000000021 */
[----:B------:R-:W4:Y:S01]  /*0eb0*/  LDCU.64 UR10, c[0x0][0x558] ;  /* 0x0000ab00ff0a77ac */ /* 0x000f220008000a00 */
[----:B------:R-:W-:Y:S01]  /*0ec0*/  IADD3.X R6, PT, PT, RZ, R6, RZ, P0, !PT ;  /* 0x00000006ff067210 */ /* 0x000fe200007fe4ff */
[----:B-1----:R-:W-:Y:S01]  /*0ed0*/  IMAD.WIDE.U32 R4, R165, R20, R4 ;  /* 0x00000014a5047225 */ /* 0x002fe200078e0004 */
[----:B------:R-:W-:Y:S02]  /*0ee0*/  LEA R2, P0, R3, UR6, 0x1 ;  /* 0x0000000603027c11 */ /* 0x000fe4000f8008ff */
[----:B0-----:R-:W-:Y:S01]  /*0ef0*/  IADD3 R112, PT, PT, -R14, R29, RZ ;  /* 0x0000001d0e707210 */ /* 0x001fe20007ffe1ff */
[----:B------:R-:W-:Y:S01]  /*0f00*/  IMAD R0, R165, R21, R5 ;  /* 0x00000015a5007224 */ /* 0x000fe200078e0205 */
[----:B------:R-:W-:-:S02]  /*0f10*/  LEA.HI.X R3, R3, UR7, R6, 0x1, P0 ;  /* 0x0000000703037c11 */ /* 0x000fc400080f0c06 */
[C---:B------:R-:W-:Y:S02]  /*0f20*/  IADD3 R5, P1, PT, R131.reuse, R4, RZ ;  /* 0x0000000483057210 */ /* 0x040fe40007f3e0ff */
[C---:B------:R-:W-:Y:S02]  /*0f30*/  SHF.L.U32 R6, R131.reuse, 0x1, RZ ;  /* 0x0000000183067819 */ /* 0x040fe400000006ff */
[----:B------:R-:W-:Y:S02]  /*0f40*/  ISETP.GE.AND P6, PT, R131, R112, PT ;  /* 0x000000708300720c */ /* 0x000fe40003fc6270 */
[----:B------:R-:W-:Y:S02]  /*0f50*/  IADD3.X R0, PT, PT, RZ, R0, RZ, P1, !PT ;  /* 0x00000000ff007210 */ /* 0x000fe40000ffe4ff */
[----:B------:R-:W-:Y:S02]  /*0f60*/  IADD3 R16, P0, PT, R6, R151, RZ ;  /* 0x0000009706107210 */ /* 0x000fe40007f1e0ff */
[----:B--2---:R-:W-:-:S02]  /*0f70*/  LEA R4, P1, R5, UR8, 0x1 ;  /* 0x0000000805047c11 */ /* 0x004fc4000f8208ff */
[C---:B------:R-:W-:Y:S02]  /*0f80*/  IADD3 R18, P2, PT, R6.reuse, R149, RZ ;  /* 0x0000009506127210 */ /* 0x040fe40007f5e0ff */
[----:B------:R-:W-:Y:S02]  /*0f90*/  IADD3 R6, P3, PT, R6, R146, RZ ;  /* 0x0000009206067210 */ /* 0x000fe40007f7e0ff */
[----:B------:R-:W-:Y:S02]  /*0fa0*/  PRMT R21, RZ, 0x7610, R21 ;  /* 0x00007610ff157816 */ /* 0x000fe40000000015 */
[----:B------:R-:W-:Y:S02]  /*0fb0*/  IADD3.X R17, PT, PT, RZ, R150, RZ, P0, !PT ;  /* 0x00000096ff117210 */ /* 0x000fe400007fe4ff */
[----:B------:R-:W-:Y:S02]  /*0fc0*/  LEA.HI.X R5, R5, UR9, R0, 0x1, P1 ;  /* 0x0000000905057c11 */ /* 0x000fe400088f0c00 */
[----:B------:R-:W-:Y:S01]  /*0fd0*/  PRMT R20, RZ, 0x7610, R20 ;  /* 0x00007610ff147816 */ /* 0x000fe20000000014 */
[----:B------:R-:W2:Y:S01]  /*0fe0*/  @!P6 LDG.E.U16 R21, desc[UR16][R16.64] ;  /* 0x000000101015e981 */ /* 0x000ea2000c1e1500 */
[-C--:B------:R-:W-:Y:S01]  /*0ff0*/  ISETP.GE.AND P0, PT, R129, R112.reuse, PT ;  /* 0x000000708100720c */ /* 0x080fe20003f06270 */
[----:B------:R-:W0:Y:S01]  /*1000*/  S2UR UR6, SR_CgaCtaId ;  /* 0x00000000000679c3 */ /* 0x000e220000008800 */
[----:B------:R-:W-:Y:S01]  /*1010*/  ISETP.GE.AND P1, PT, R127, R112, PT ;  /* 0x000000707f00720c */ /* 0x000fe20003f26270 */
[----:B------:R-:W1:Y:S01]  /*1020*/  LDCU.64 UR8, c[0x0][0x510] ;  /* 0x0000a200ff0877ac */ /* 0x000e620008000a00 */
[----:B------:R-:W-:-:S02]  /*1030*/  IADD3.X R19, PT, PT, RZ, R148, RZ, P2, !PT ;  /* 0x00000094ff137210 */ /* 0x000fc400017fe4ff */
[----:B------:R-:W-:Y:S02]  /*1040*/  IADD3.X R7, PT, PT, RZ, R144, RZ, P3, !PT ;  /* 0x00000090ff077210 */ /* 0x000fe40001ffe4ff */
[-C--:B------:R-:W-:Y:S02]  /*1050*/  ISETP.GE.AND P2, PT, R125, R112.reuse, PT ;  /* 0x000000707d00720c */ /* 0x080fe40003f46270 */
[-C--:B------:R-:W-:Y:S02]  /*1060*/  ISETP.GE.AND P3, PT, R123, R112.reuse, PT ;  /* 0x000000707b00720c */ /* 0x080fe40003f66270 */
[-C--:B------:R-:W-:Y:S02]  /*1070*/  ISETP.GE.AND P4, PT, R121, R112.reuse, PT ;  /* 0x000000707900720c */ /* 0x080fe40003f86270 */
[-C--:B------:R-:W-:Y:S01]  /*1080*/  ISETP.GE.AND P5, PT, R119, R112.reuse, PT ;  /* 0x000000707700720c */ /* 0x080fe20003fa6270 */
[----:B------:R-:W4:Y:S01]  /*1090*/  @!P1 LDG.E.U16 R23, desc[UR16][R16.64+0x80] ;  /* 0x0000801010179981 */ /* 0x000f22000c1e1500 */
[----:B------:R-:W-:-:S02]  /*10a0*/  ISETP.GE.AND P6, PT, R117, R112, PT ;  /* 0x000000707500720c */ /* 0x000fc40003fc6270 */
[----:B------:R-:W-:-:S03]  /*10b0*/  PRMT R0, RZ, 0x7610, R0 ;  /* 0x00007610ff007816 */ /* 0x000fc60000000000 */
[----:B------:R-:W4:Y:S04]  /*10c0*/  @!P2 LDG.E.U16 R20, desc[UR16][R16.64+0xc0] ;  /* 0x0000c0101014a981 */ /* 0x000f28000c1e1500 */
[----:B------:R-:W4:Y:S04]  /*10d0*/  @!P0 LDG.E.U16 R0, desc[UR16][R16.64+0x40] ;  /* 0x0000401010008981 */ /* 0x000f28000c1e1500 */
[----:B------:R-:W4:Y:S04]  /*10e0*/  @!P3 LDG.E.U16 R25, desc[UR16][R16.64+0x100] ;  /* 0x000100101019b981 */ /* 0x000f28000c1e1500 */
[----:B------:R-:W4:Y:S04]  /*10f0*/  @!P4 LDG.E.U16 R22, desc[UR16][R16.64+0x140] ;  /* 0x000140101016c981 */ /* 0x000f28000c1e1500 */
[----:B------:R-:W4:Y:S04]  /*1100*/  @!P5 LDG.E.U16 R27, desc[UR16][R16.64+0x180] ;  /* 0x00018010101bd981 */ /* 0x000f28000c1e1500 */
[----:B------:R1:W4:Y:S01]  /*1110*/  @!P6 LDG.E.U16 R24, desc[UR16][R16.64+0x1c0] ;  /* 0x0001c0101018e981 */ /* 0x000322000c1e1500 */
[C---:B---3--:R-:W-:Y:S01]  /*1120*/  IADD3 R26, PT, PT, R111.reuse, 0x20, RZ ;  /* 0x000000206f1a7810 */ /* 0x048fe20007ffe0ff */
[----:B0-----:R-:W-:Y:S01]  /*1130*/  ULEA UR6, UR6, UR4, 0x18 ;  /* 0x0000000406067291 */ /* 0x001fe2000f8ec0ff */
[----:B------:R-:W-:Y:S01]  /*1140*/  IADD3 R28, PT, PT, R111, 0x40, RZ ;  /* 0x000000406f1c7810 */ /* 0x000fe20007ffe0ff */
[----:B------:R-:W0:Y:S01]  /*1150*/  LDCU UR4, c[0x0][0x38c] ;  /* 0x00007180ff0477ac */ /* 0x000e220008000800 */
[----:B------:R-:W-:-:S02]  /*1160*/  LEA.HI.SX32 R26, R26, R111, 0x1b ;  /* 0x0000006f1a1a7211 */ /* 0x000fc400078fdaff */
[-C--:B------:R-:W-:Y:S02]  /*1170*/  LEA.HI.SX32 R28, R28, R111.reuse, 0x1b ;  /* 0x0000006f1c1c7211 */ /* 0x080fe400078fdaff */
[C---:B-1----:R-:W-:Y:S02]  /*1180*/  IADD3 R16, PT, PT, R111.reuse, 0x60, RZ ;  /* 0x000000606f107810 */ /* 0x042fe40007ffe0ff */
[----:B------:R-:W-:Y:S02]  /*1190*/  LEA R109, R26, UR6, 0x1 ;  /* 0x000000061a6d7c11 */ /* 0x000fe4000f8e08ff */
[C---:B------:R-:W-:Y:S02]  /*11a0*/  LEA.HI.SX32 R110, R111.reuse, R111, 0x1b ;  /* 0x0000006f6f6e7211 */ /* 0x040fe400078fdaff */
[----:B------:R-:W-:Y:S02]  /*11b0*/  LEA R108, R28, UR6, 0x1 ;  /* 0x000000061c6c7c11 */ /* 0x000fe4000f8e08ff */
[----:B------:R-:W-:-:S02]  /*11c0*/  IADD3 R26, PT, PT, R111, 0x80, RZ ;  /* 0x000000806f1a7810 */ /* 0x000fc40007ffe0ff */
[-C--:B------:R-:W-:Y:S02]  /*11d0*/  LEA.HI.SX32 R16, R16, R111.reuse, 0x1b ;  /* 0x0000006f10107211 */ /* 0x080fe400078fdaff */
[C---:B------:R-:W-:Y:S02]  /*11e0*/  IADD3 R28, PT, PT, R111.reuse, 0xa0, RZ ;  /* 0x000000a06f1c7810 */ /* 0x040fe40007ffe0ff */
[C---:B------:R-:W-:Y:S02]  /*11f0*/  IADD3 R30, PT, PT, R111.reuse, 0xc0, RZ ;  /* 0x000000c06f1e7810 */ /* 0x040fe40007ffe0ff */
[----:B------:R-:W-:Y:S02]  /*1200*/  IADD3 R32, PT, PT, R111, 0xe0, RZ ;  /* 0x000000e06f207810 */ /* 0x000fe40007ffe0ff */
[----:B------:R-:W-:Y:S02]  /*1210*/  LEA R110, R110, UR6, 0x1 ;  /* 0x000000066e6e7c11 */ /* 0x000fe4000f8e08ff */
[----:B------:R-:W-:-:S02]  /*1220*/  LEA.HI.SX32 R26, R26, R111, 0x1b ;  /* 0x0000006f1a1a7211 */ /* 0x000fc400078fdaff */
[----:B------:R-:W-:Y:S02]  /*1230*/  LEA R107, R16, UR6, 0x1 ;  /* 0x00000006106b7c11 */ /* 0x000fe4000f8e08ff */
[-C--:B------:R-:W-:Y:S02]  /*1240*/  LEA.HI.SX32 R28, R28, R111.reuse, 0x1b ;  /* 0x0000006f1c1c7211 */ /* 0x080fe400078fdaff */
[----:B------:R-:W-:Y:S02]  /*1250*/  SHF.L.U32 R16, R111, 0x3, RZ ;  /* 0x000000036f107819 */ /* 0x000fe400000006ff */
[-C--:B------:R-:W-:Y:S02]  /*1260*/  LEA.HI.SX32 R30, R30, R111.reuse, 0x1b ;  /* 0x0000006f1e1e7211 */ /* 0x080fe400078fdaff */
[----:B------:R-:W-:Y:S02]  /*1270*/  LEA.HI.SX32 R32, R32, R111, 0x1b ;  /* 0x0000006f20207211 */ /* 0x000fe400078fdaff */
[----:B------:R-:W-:-:S02]  /*1280*/  LEA R106, R26, UR6, 0x1 ;  /* 0x000000061a6a7c11 */ /* 0x000fc4000f8e08ff */
[----:B------:R-:W-:Y:S02]  /*1290*/  LEA R105, R28, UR6, 0x1 ;  /* 0x000000061c697c11 */ /* 0x000fe4000f8e08ff */
[----:B------:R-:W-:Y:S02]  /*12a0*/  LEA.HI.SX32 R102, R16, R16, 0x1b ;  /* 0x0000001010667211 */ /* 0x000fe400078fdaff */
[----:B------:R-:W-:Y:S02]  /*12b0*/  LEA R104, R30, UR6, 0x1 ;  /* 0x000000061e687c11 */ /* 0x000fe4000f8e08ff */
[----:B------:R-:W-:Y:S02]  /*12c0*/  LEA R103, R32, UR6, 0x1 ;  /* 0x0000000620677c11 */ /* 0x000fe4000f8e08ff */
[----:B------:R-:W-:Y:S02]  /*12d0*/  LEA R102, R102, UR6, 0x1 ;  /* 0x0000000666667c11 */ /* 0x000fe4000f8e08ff */
[----:B------:R-:W-:-:S02]  /*12e0*/  P2R R31, PR, RZ, 0x1 ;  /* 0x00000001ff1f7803 */ /* 0x000fc40000000000 */
[----:B------:R-:W-:Y:S02]  /*12f0*/  ISETP.GE.AND P0, PT, R131, R112, PT ;  /* 0x000000708300720c */ /* 0x000fe40003f06270 */
[----:B------:R-:W-:Y:S02]  /*1300*/  PRMT R17, RZ, 0x7610, R17 ;  /* 0x00007610ff117816 */ /* 0x000fe40000000011 */
[----:B------:R-:W-:Y:S01]  /*1310*/  PRMT R26, RZ, 0x7610, R26 ;  /* 0x00007610ff1a7816 */ /* 0x000fe2000000001a */
[----:B--2---:R-:W-:Y:S04]  /*1320*/  STS.U16 [R110], R21 ;  /* 0x000000156e007388 */ /* 0x004fe80000000400 */
[----:B----4-:R1:W-:Y:S04]  /*1330*/  STS.U16 [R109+0x40], R0 ;  /* 0x000040006d007388 */ /* 0x0103e80000000400 */
        /* <DEDUP_REMOVED lines=17> */
[----:B------:R-:W-:Y:S02]  /*1450*/  PRMT R21, RZ, 0x7610, R21 ;  /* 0x00007610ff157816 */ /* 0x000fe40000000015 */
[----:B--2---:R-:W-:Y:S02]  /*1460*/  PRMT R23, RZ, 0x7610, R23 ;  /* 0x00007610ff177816 */ /* 0x004fe40000000017 */
[----:B---3--:R-:W-:Y:S02]  /*1470*/  PRMT R20, RZ, 0x7610, R20 ;  /* 0x00007610ff147816 */ /* 0x008fe40000000014 */
[----:B----4-:R-:W-:Y:S01]  /*1480*/  PRMT R25, RZ, 0x7610, R25 ;  /* 0x00007610ff197816 */ /* 0x010fe20000000019 */
[----:B------:R-:W2:Y:S01]  /*1490*/  @!P0 LDG.E.U16 R17, desc[UR16][R18.64] ;  /* 0x0000001012118981 */ /* 0x000ea2000c1e1500 */
[----:B------:R-:W-:Y:S02]  /*14a0*/  ISETP.NE.AND P0, PT, R31, RZ, PT ;  /* 0x000000ff1f00720c */ /* 0x000fe40003f05270 */
[----:B0-----:R-:W-:Y:S01]  /*14b0*/  PRMT R22, RZ, 0x7610, R22 ;  /* 0x00007610ff167816 */ /* 0x001fe20000000016 */
        /* <DEDUP_REMOVED lines=13> */
[----:B------:R-:W-:-:S02]  /*1590*/  PRMT R30, RZ, 0x7610, R30 ;  /* 0x00007610ff1e7816 */ /* 0x000fc4000000001e */
[----:B------:R-:W-:Y:S01]  /*15a0*/  PRMT R35, RZ, 0x7610, R35 ;  /* 0x00007610ff237816 */ /* 0x000fe20000000023 */
[----:B--2---:R-:W-:Y:S04]  /*15b0*/  STS.U16 [R110], R17 ;  /* 0x000000116e007388 */ /* 0x004fe80000000400 */
[----:B---3--:R-:W-:Y:S04]  /*15c0*/  STS.U16 [R109+0x40], R0 ;  /* 0x000040006d007388 */ /* 0x008fe80000000400 */
[----:B------:R-:W-:Y:S04]  /*15d0*/  STS.U16 [R108+0x80], R21 ;  /* 0x000080156c007388 */ /* 0x000fe80000000400 */
[----:B----4-:R0:W-:Y:S04]  /*15e0*/  STS.U16 [R107+0xc0], R26 ;  /* 0x0000c01a6b007388 */ /* 0x0101e80000000400 */
        /* <DEDUP_REMOVED lines=35> */
[----:B------:R0:W-:Y:S04]  /*1820*/  STS.U16 [R108+0x80], R31 ;  /* 0x0000801f6c007388 */ /* 0x0001e80000000400 */
[----:B----4-:R-:W-:Y:S04]  /*1830*/  STS.U16 [R107+0xc0], R28 ;  /* 0x0000c01c6b007388 */ /* 0x010fe80000000400 */
        /* <DEDUP_REMOVED lines=38> */
[----:B------:R-:W1:Y:S04]  /*1aa0*/  LDS.U16 R2, [R102] ;  /* 0x0000000066027984 */ /* 0x000e680000000400 */
[----:B------:R-:W2:Y:S04]  /*1ab0*/  LDS.U16 R3, [R102+0x2] ;  /* 0x0000020066037984 */ /* 0x000ea80000000400 */
[----:B------:R-:W3:Y:S04]  /*1ac0*/  LDS.U16 R32, [R102+0x4] ;  /* 0x0000040066207984 */ /* 0x000ee80000000400 */
[----:B------:R-:W-:Y:S04]  /*1ad0*/  LDS.U16 R33, [R102+0x6] ;  /* 0x0000060066217984 */ /* 0x000fe80000000400 */
[----:B------:R-:W4:Y:S04]  /*1ae0*/  LDS.U16 R34, [R102+0x8] ;  /* 0x0000080066227984 */ /* 0x000f280000000400 */
[----:B------:R-:W4:Y:S04]  /*1af0*/  LDS.U16 R35, [R102+0xa] ;  /* 0x00000a0066237984 */ /* 0x000f280000000400 */
[----:B------:R-:W4:Y:S04]  /*1b00*/  LDS.U16 R36, [R102+0xc] ;  /* 0x00000c0066247984 */ /* 0x000f280000000400 */
[----:B------:R-:W4:Y:S01]  /*1b10*/  LDS.U16 R31, [R102+0xe] ;  /* 0x00000e00661f7984 */ /* 0x000f220000000400 */
[----:B------:R-:W-:Y:S01]  /*1b20*/  BAR.SYNC.DEFER_BLOCKING 0x0 ;  /* 0x0000000000007b1d */ /* 0x000fe20000010000 */
[----:B0-----:R-:W-:-:S02]  /*1b30*/  PRMT R38, RZ, 0x7610, R38 ;  /* 0x00007610ff267816 */ /* 0x001fc40000000026 */
[----:B------:R-:W-:Y:S02]  /*1b40*/  PRMT R37, RZ, 0x7610, R37 ;  /* 0x00007610ff257816 */ /* 0x000fe40000000025 */
[----:B------:R-:W-:Y:S02]  /*1b50*/  PRMT R39, RZ, 0x7610, R39 ;  /* 0x00007610ff277816 */ /* 0x000fe40000000027 */
[----:B------:R-:W-:Y:S01]  /*1b60*/  PRMT R41, RZ, 0x7610, R41 ;  /* 0x00007610ff297816 */ /* 0x000fe20000000029 */
        /* <DEDUP_REMOVED lines=10> */
[----:B-1----:R-:W-:-:S02]  /*1c10*/  HADD2.F32 R45, -RZ, R2.H0_H0 ;  /* 0x20000002ff2d7230 */ /* 0x002fc40000004100 */
[----:B--2---:R-:W-:-:S03]  /*1c20*/  HADD2.F32 R46, -RZ, R3.H0_H0 ;  /* 0x20000003ff2e7230 */ /* 0x004fc60000004100 */
[----:B------:R-:W-:Y:S02]  /*1c30*/  FMUL.FTZ R2, R45, -1.4426950216293334961 ;  /* 0xbfb8aa3b2d027820 */ /* 0x000fe40000410000 */
[----:B------:R-:W-:Y:S02]  /*1c40*/  FMUL.FTZ R3, R46, -1.4426950216293334961 ;  /* 0xbfb8aa3b2e037820 */ /* 0x000fe40000410000 */
[----:B0-----:R0:W-:Y:S04]  /*1c50*/  MUFU.EX2 R4, R2 ;  /* 0x0000000200047308 */ /* 0x0011e80000000800 */
[----:B------:R1:W2:Y:S01]  /*1c60*/  MUFU.EX2 R5, R3 ;  /* 0x0000000300057308 */ /* 0x0002a20000000800 */
[----:B---3--:R-:W-:Y:S02]  /*1c70*/  HADD2.F32 R47, -RZ, R32.H0_H0 ;  /* 0x20000020ff2f7230 */ /* 0x008fe40000004100 */
[----:B----4-:R-:W-:-:S02]  /*1c80*/  HADD2.F32 R49, -RZ, R34.H0_H0 ;  /* 0x20000022ff317230 */ /* 0x010fc40000004100 */
[----:B------:R-:W-:Y:S02]  /*1c90*/  HADD2.F32 R53, -RZ, R35.H0_H0 ;  /* 0x20000023ff357230 */ /* 0x000fe40000004100 */
[----:B------:R-:W-:Y:S01]  /*1ca0*/  FMUL.FTZ R32, R47, -1.4426950216293334961 ;  /* 0xbfb8aa3b2f207820 */ /* 0x000fe20000410000 */
[----:B------:R-:W-:Y:S02]  /*1cb0*/  HADD2.F32 R55, -RZ, R36.H0_H0 ;  /* 0x20000024ff377230 */ /* 0x000fe40000004100 */
[----:B------:R-:W-:Y:S02]  /*1cc0*/  HADD2.F32 R58, -RZ, R31.H0_H0 ;  /* 0x2000001fff3a7230 */ /* 0x000fe40000004100 */
[----:B------:R-:W-:Y:S01]  /*1cd0*/  FMUL.FTZ R31, R53, -1.4426950216293334961 ;  /* 0xbfb8aa3b351f7820 */ /* 0x000fe20000410000 */
[----:B------:R-:W-:Y:S02]  /*1ce0*/  HADD2.F32 R6, -RZ, R6.H0_H0 ;  /* 0x20000006ff067230 */ /* 0x000fe40000004100 */
[----:B------:R-:W-:-:S02]  /*1cf0*/  HADD2.F32 R7, -RZ, R7.H0_H0 ;  /* 0x20000007ff077230 */ /* 0x000fc40000004100 */
[----:B------:R-:W-:Y:S02]  /*1d00*/  HADD2.F32 R24, -RZ, R24.H0_H0 ;  /* 0x20000018ff187230 */ /* 0x000fe40000004100 */
[----:B------:R-:W-:Y:S02]  /*1d10*/  HADD2.F32 R25, -RZ, R25.H0_H0 ;  /* 0x20000019ff197230 */ /* 0x000fe40000004100 */
[----:B------:R-:W-:Y:S02]  /*1d20*/  HADD2.F32 R26, -RZ, R26.H0_H0 ;  /* 0x2000001aff1a7230 */ /* 0x000fe40000004100 */
[----:B------:R-:W-:Y:S02]  /*1d30*/  HADD2.F32 R27, -RZ, R27.H0_H0 ;  /* 0x2000001bff1b7230 */ /* 0x000fe40000004100 */
[----:B------:R-:W-:Y:S02]  /*1d40*/  HADD2.F32 R28, -RZ, R28.H0_H0 ;  /* 0x2000001cff1c7230 */ /* 0x000fe40000004100 */
[----:B------:R-:W-:Y:S01]  /*1d50*/  HADD2.F32 R30, -RZ, R30.H0_H0 ;  /* 0x2000001eff1e7230 */ /* 0x000fe20000004100 */
[----:B------:R-:W-:Y:S01]  /*1d60*/  ISETP.NE.AND P4, PT, R157, RZ, PT ;  /* 0x000000ff9d00720c */ /* 0x000fe20003f85270 */
[----:B------:R3:W-:Y:S04]  /*1d70*/  STS.U16 [R110], R43 ;  /* 0x0000002b6e007388 */ /* 0x0007e80000000400 */
        /* <DEDUP_REMOVED lines=8> */
[----:B0-----:R-:W0:Y:S04]  /*1e00*/  LDS.U16 R2, [R102] ;  /* 0x0000000066027984 */ /* 0x001e280000000400 */
[----:B-1----:R-:W1:Y:S01]  /*1e10*/  LDS.U16 R3, [R102+0x2] ;  /* 0x0000020066037984 */ /* 0x002e620000000400 */
[----:B---3--:R-:W-:Y:S02]  /*1e20*/  HADD2.F32 R43, -RZ, R33.H0_H0 ;  /* 0x20000021ff2b7230 */ /* 0x008fe40000004100 */
[----:B----4-:R-:W-:-:S03]  /*1e30*/  FMUL.FTZ R37, R49, -1.4426950216293334961 ;  /* 0xbfb8aa3b31257820 */ /* 0x010fc60000410000 */
[----:B------:R-:W-:Y:S01]  /*1e40*/  FMUL.FTZ R33, R43, -1.4426950216293334961 ;  /* 0xbfb8aa3b2b217820 */ /* 0x000fe20000410000 */
[----:B------:R-:W3:Y:S04]  /*1e50*/  MUFU.EX2 R38, R32 ;  /* 0x0000002000267308 */ /* 0x000ee80000000800 */
[----:B------:R2:W4:Y:S04]  /*1e60*/  MUFU.EX2 R35, R33 ;  /* 0x0000002100237308 */ /* 0x0005280000000800 */
[----:B------:R3:W-:Y:S01]  /*1e70*/  MUFU.EX2 R36, R37 ;  /* 0x0000002500247308 */ /* 0x0007e20000000800 */
[----:B--2---:R-:W-:Y:S01]  /*1e80*/  FADD.FTZ R33, R5, 1 ;  /* 0x3f80000005217421 */ /* 0x004fe20000010000 */
[----:B------:R-:W-:Y:S01]  /*1e90*/  FADD.FTZ R32, R4, 1 ;  /* 0x3f80000004207421 */ /* 0x000fe20000010000 */
[----:B------:R-:W-:Y:S02]  /*1ea0*/  LDS.U16 R5, [R102+0x6] ;  /* 0x0000060066057984 */ /* 0x000fe40000000400 */
[----:B---3--:R0:W2:Y:S02]  /*1eb0*/  MUFU.RCP R37, R33 ;  /* 0x0000002100257308 */ /* 0x0080a40000001000 */
[----:B------:R-:W3:Y:S06]  /*1ec0*/  LDS.U16 R4, [R102+0x4] ;  /* 0x0000040066047984 */ /* 0x000eec0000000400 */
[----:B------:R4:W1:Y:S01]  /*1ed0*/  MUFU.RCP R34, R32 ;  /* 0x0000002000227308 */ /* 0x0008620000001000 */
[----:B------:R-:W-:Y:S01]  /*1ee0*/  FMUL.FTZ R39, R55, -1.4426950216293334961 ;  /* 0xbfb8aa3b37277820 */ /* 0x000fe20000410000 */
[----:B------:R-:W-:Y:S01]  /*1ef0*/  FADD.FTZ R38, R38, 1 ;  /* 0x3f80000026267421 */ /* 0x000fe20000010000 */
[----:B0-----:R-:W-:-:S02]  /*1f00*/  HADD2.F32 R33, -RZ, R2.H0_H0 ;  /* 0x20000002ff217230 */ /* 0x001fc40000004100 */
[----:B------:R-:W-:Y:S03]  /*1f10*/  LDS.U16 R2, [R102+0xc] ;  /* 0x00000c0066027984 */ /* 0x000fe60000000400 */
[----:B------:R0:W3:Y:S01]  /*1f20*/  MUFU.EX2 R40, R31 ;  /* 0x0000001f00287308 */ /* 0x0000e20000000800 */
[----:B----4-:R-:W-:Y:S04]  /*1f30*/  LDS.U16 R32, [R102+0xa] ;  /* 0x00000a0066207984 */ /* 0x010fe80000000400 */
[----:B0-----:R-:W0:Y:S01]  /*1f40*/  LDS.U16 R31, [R102+0x8] ;  /* 0x00000800661f7984 */ /* 0x001e220000000400 */
[----:B------:R4:W3:Y:S04]  /*1f50*/  MUFU.EX2 R44, R39 ;  /* 0x00000027002c7308 */ /* 0x0008e80000000800 */
[----:B------:R1:W0:Y:S01]  /*1f60*/  MUFU.RCP R42, R38 ;  /* 0x00000026002a7308 */ /* 0x0002220000001000 */
[----:B----4-:R-:W-:Y:S01]  /*1f70*/  FADD.FTZ R39, R35, 1 ;  /* 0x3f80000023277421 */ /* 0x010fe20000010000 */
[----:B--2---:R-:W-:Y:S01]  /*1f80*/  FADD.FTZ R35, -R37, 1 ;  /* 0x3f80000025237421 */ /* 0x004fe20000010100 */
[----:B-1----:R-:W-:-:S02]  /*1f90*/  HADD2.F32 R38, -RZ, R3.H0_H0 ;  /* 0x20000003ff267230 */ /* 0x002fc40000004100 */
[----:B------:R-:W-:-:S03]  /*1fa0*/  FMUL.FTZ R3, R6, R33 ;  /* 0x0000002106037220 */ /* 0x000fc60000410000 */
[----:B------:R1:W2:Y:S01]  /*1fb0*/  MUFU.RCP R48, R39 ;  /* 0x0000002700307308 */ /* 0x0002a20000001000 */
[----:B------:R-:W-:Y:S01]  /*1fc0*/  FMUL.FTZ R41, R58, -1.4426950216293334961 ;  /* 0xbfb8aa3b3a297820 */ /* 0x000fe20000410000 */
[----:B-1----:R-:W-:Y:S01]  /*1fd0*/  FFMA.FTZ R39, R46, R35, 1 ;  /* 0x3f8000002e277423 */ /* 0x002fe20000010023 */
[----:B------:R-:W-:Y:S02]  /*1fe0*/  FMUL.FTZ R35, R34, R3 ;  /* 0x0000000322237220 */ /* 0x000fe40000410000 */
[----:B------:R-:W1:Y:S03]  /*1ff0*/  LDS.U16 R3, [R102+0xe] ;  /* 0x00000e0066037984 */ /* 0x000e660000000400 */
[----:B------:R4:W2:Y:S01]  /*2000*/  MUFU.EX2 R50, R41 ;  /* 0x0000002900327308 */ /* 0x0008a20000000800 */
[----:B---3--:R-:W-:Y:S01]  /*2010*/  FADD.FTZ R51, R40, 1 ;  /* 0x3f80000028337421 */ /* 0x008fe20000010000 */
[----:B------:R-:W-:Y:S01]  /*2020*/  FMUL.FTZ R40, R7, R38 ;  /* 0x0000002607287220 */ /* 0x000fe20000410000 */
[----:B----4-:R-:W-:Y:S01]  /*2030*/  FADD.FTZ R41, R36, 1 ;  /* 0x3f80000024297421 */ /* 0x010fe20000010000 */
[----:B------:R-:W-:-:S03]  /*2040*/  FADD.FTZ R36, -R34, 1 ;  /* 0x3f80000022247421 */ /* 0x000fc60000010100 */
[----:B------:R3:W4:Y:S01]  /*2050*/  MUFU.RCP R52, R41 ;  /* 0x0000002900347308 */ /* 0x0007220000001000 */
[----:B------:R-:W-:Y:S01]  /*2060*/  FFMA.FTZ R36, R45, R36, 1 ;  /* 0x3f8000002d247423 */ /* 0x000fe20000010024 */
[----:B------:R-:W-:Y:S01]  /*2070*/  FMUL.FTZ R40, R37, R40 ;  /* 0x0000002825287220 */ /* 0x000fe20000410000 */
[----:B------:R-:W-:Y:S02]  /*2080*/  FADD.FTZ R56, R44, 1 ;  /* 0x3f8000002c387421 */ /* 0x000fe40000010000 */
[----:B------:R-:W-:-:S03]  /*2090*/  FMUL.FTZ R35, R35, R36 ;  /* 0x0000002423237220 */ /* 0x000fc60000410000 */
[----:B------:R4:W1:Y:S01]  /*20a0*/  MUFU.RCP R54, R51 ;  /* 0x0000003300367308 */ /* 0x0008620000001000 */
[----:B------:R-:W-:Y:S01]  /*20b0*/  FMUL.FTZ R40, R40, R39 ;  /* 0x0000002728287220 */ /* 0x000fe20000410000 */
[----:B------:R-:W-:Y:S02]  /*20c0*/  HADD2.F32 R36, -RZ, R4.H0_H0 ;  /* 0x20000004ff247230 */ /* 0x000fe40000004100 */
[----:B--2---:R-:W-:Y:S01]  /*20d0*/  FADD.FTZ R57, R50, 1 ;  /* 0x3f80000032397421 */ /* 0x004fe20000010000 */
[----:B------:R-:W-:Y:S02]  /*20e0*/  HADD2.F32 R39, -RZ, R5.H0_H0 ;  /* 0x20000005ff277230 */ /* 0x000fe40000004100 */
[----:B0-----:R-:W-:Y:S01]  /*20f0*/  FADD.FTZ R44, -R42, 1 ;  /* 0x3f8000002a2c7421 */ /* 0x001fe20000010100 */
[----:B---3--:R-:W-:Y:S02]  /*2100*/  HADD2.F32 R41, -RZ, R31.H0_H0 ;  /* 0x2000001fff297230 */ /* 0x008fe40000004100 */
[----:B------:R-:W-:Y:S01]  /*2110*/  FADD.FTZ R50, -R48, 1 ;  /* 0x3f80000030327421 */ /* 0x000fe20000010100 */
[----:B------:R-:W0:Y:S01]  /*2120*/  MUFU.RCP R56, R56 ;  /* 0x0000003800387308 */ /* 0x000e220000001000 */
[----:B------:R-:W-:Y:S01]  /*2130*/  FMUL.FTZ R5, R24, R36 ;  /* 0x0000002418057220 */ /* 0x000fe20000410000 */
[----:B------:R-:W-:Y:S01]  /*2140*/  FMUL.FTZ R31, R25, R39 ;  /* 0x00000027191f7220 */ /* 0x000fe20000410000 */
[----:B----4-:R-:W-:Y:S01]  /*2150*/  FADD.FTZ R4, -R52, 1 ;  /* 0x3f80000034047421 */ /* 0x010fe20000010100 */
[----:B------:R-:W-:-:S04]  /*2160*/  FFMA.FTZ R44, R47, R44, 1 ;  /* 0x3f8000002f2c7423 */ /* 0x000fc8000001002c */
[----:B------:R2:W3:Y:S01]  /*2170*/  MUFU.RCP R59, R57 ;  /* 0x00000039003b7308 */ /* 0x0004e20000001000 */
[----:B------:R-:W-:Y:S01]  /*2180*/  FFMA.FTZ R50, R43, R50, 1 ;  /* 0x3f8000002b327423 */ /* 0x000fe20000010032 */
[----:B------:R-:W-:Y:S01]  /*2190*/  FMUL.FTZ R51, R26, R41 ;  /* 0x000000291a337220 */ /* 0x000fe20000410000 */
[----:B------:R-:W-:Y:S01]  /*21a0*/  FMUL.FTZ R5, R42, R5 ;  /* 0x000000052a057220 */ /* 0x000fe20000410000 */
[----:B------:R-:W-:Y:S01]  /*21b0*/  FMUL.FTZ R31, R48, R31 ;  /* 0x0000001f301f7220 */ /* 0x000fe20000410000 */
[----:B------:R-:W-:Y:S02]  /*21c0*/  HADD2.F32 R32, -RZ, R32.H0_H0 ;  /* 0x20000020ff207230 */ /* 0x000fe40000004100 */
[----:B------:R-:W-:Y:S01]  /*21d0*/  FFMA.FTZ R4, R49, R4, 1 ;  /* 0x3f80000031047423 */ /* 0x000fe20000010004 */
[----:B------:R-:W-:Y:S01]  /*21e0*/  FMUL.FTZ R51, R52, R51 ;  /* 0x0000003334337220 */ /* 0x000fe20000410000 */
[----:B------:R-:W-:Y:S01]  /*21f0*/  FMUL.FTZ R5, R5, R44 ;  /* 0x0000002c05057220 */ /* 0x000fe20000410000 */
[----:B------:R-:W-:Y:S01]  /*2200*/  FMUL.FTZ R50, R31, R50 ;  /* 0x000000321f327220 */ /* 0x000fe20000410000 */
[----:B-1----:R-:W-:Y:S01]  /*2210*/  FADD.FTZ R44, -R54, 1 ;  /* 0x3f800000362c7421 */ /* 0x002fe20000010100 */
[----:B------:R-:W-:Y:S01]  /*2220*/  FMUL.FTZ R31, R27, R32 ;  /* 0x000000201b1f7220 */ /* 0x000fe20000410000 */
[----:B------:R-:W-:Y:S01]  /*2230*/  FMUL.FTZ R4, R51, R4 ;  /* 0x0000000433047220 */ /* 0x000fe20000410000 */
[----:B------:R-:W-:-:S02]  /*2240*/  HADD2.F32 R51, -RZ, R2.H0_H0 ;  /* 0x20000002ff337230 */ /* 0x000fc40000004100 */
[----:B------:R-:W-:Y:S01]  /*2250*/  FFMA.FTZ R44, R53, R44, 1 ;  /* 0x3f800000352c7423 */ /* 0x000fe2000001002c */
[----:B------:R-:W-:Y:S01]  /*2260*/  FMUL.FTZ R31, R54, R31 ;  /* 0x0000001f361f7220 */ /* 0x000fe20000410000 */
[----:B------:R-:W-:Y:S02]  /*2270*/  HADD2.F32 R60, -RZ, R3.H0_H0 ;  /* 0x20000003ff3c7230 */ /* 0x000fe40000004100 */
[----:B0-----:R-:W-:Y:S01]  /*2280*/  FADD.FTZ R2, -R56, 1 ;  /* 0x3f80000038027421 */ /* 0x001fe20000010100 */
[----:B--2---:R-:W-:Y:S01]  /*2290*/  FMUL.FTZ R57, R28, R51 ;  /* 0x000000331c397220 */ /* 0x004fe20000410000 */
[----:B------:R-:W-:Y:S01]  /*22a0*/  FMUL.FTZ R31, R31, R44 ;  /* 0x0000002c1f1f7220 */ /* 0x000fe20000410000 */
[----:B---3--:R-:W-:Y:S01]  /*22b0*/  FADD.FTZ R3, -R59, 1 ;  /* 0x3f8000003b037421 */ /* 0x008fe20000010100 */
[----:B------:R-:W-:Y:S01]  /*22c0*/  FMUL.FTZ R44, R30, R60 ;  /* 0x0000003c1e2c7220 */ /* 0x000fe20000410000 */
[----:B------:R-:W-:Y:S01]  /*22d0*/  FFMA.FTZ R2, R55, R2, 1 ;  /* 0x3f80000037027423 */ /* 0x000fe20000010002 */
[----:B------:R-:W-:Y:S01]  /*22e0*/  FMUL.FTZ R57, R56, R57 ;  /* 0x0000003938397220 */ /* 0x000fe20000410000 */
[----:B------:R-:W-:Y:S01]  /*22f0*/  FFMA.FTZ R3, R58, R3, 1 ;  /* 0x3f8000003a037423 */ /* 0x000fe20000010003 */
[----:B------:R-:W-:-:S02]  /*2300*/  FMUL.FTZ R44, R59, R44 ;  /* 0x0000002c3b2c7220 */ /* 0x000fc40000410000 */
[----:B------:R-:W-:Y:S01]  /*2310*/  FMUL.FTZ R2, R57, R2 ;  /* 0x0000000239027220 */ /* 0x000fe20000410000 */
[----:B------:R-:W-:Y:S01]  /*2320*/  BAR.SYNC.DEFER_BLOCKING 0x0 ;  /* 0x0000000000007b1d */ /* 0x000fe20000010000 */
[----:B------:R-:W-:Y:S01]  /*2330*/  FMUL.FTZ R3, R44, R3 ;  /* 0x000000032c037220 */ /* 0x000fe20000410000 */
[----:B------:R-:W-:Y:S02]  /*2340*/  F2FP.F16.F32.PACK_AB R35, R40, R35 ;  /* 0x000000232823723e */ /* 0x000fe400000000ff */
[----:B------:R-:W-:Y:S02]  /*2350*/  F2FP.F16.F32.PACK_AB R5, R50, R5 ;  /* 0x000000053205723e */ /* 0x000fe400000000ff */
[----:B------:R-:W-:Y:S02]  /*2360*/  F2FP.F16.F32.PACK_AB R4, R31, R4 ;  /* 0x000000041f04723e */ /* 0x000fe400000000ff */
[----:B------:R-:W-:Y:S02]  /*2370*/  F2FP.F16.F32.PACK_AB R2, R3, R2 ;  /* 0x000000020302723e */ /* 0x000fe400000000ff */
[----:B------:R-:W-:-:S02]  /*2380*/  PRMT R40, R35, 0x7632, R40 ;  /* 0x0000763223287816 */ /* 0x000fc40000000028 */
[----:B------:R-:W-:Y:S02]  /*2390*/  PRMT R44, R5, 0x7632, R44 ;  /* 0x00007632052c7816 */ /* 0x000fe4000000002c */
[----:B------:R-:W-:Y:S02]  /*23a0*/  PRMT R50, R4, 0x7632, R50 ;  /* 0x0000763204327816 */ /* 0x000fe40000000032 */
[C---:B------:R-:W-:Y:S02]  /*23b0*/  PRMT R62, R2.reuse, 0x7610, R62 ;  /* 0x00007610023e7816 */ /* 0x040fe4000000003e */
[----:B------:R-:W-:Y:S02]  /*23c0*/  PRMT R64, R2, 0x7632, R64 ;  /* 0x0000763202407816 */ /* 0x000fe40000000040 */
[----:B------:R-:W0:Y:S01]  /*23d0*/  LDC.64 R2, c[0x0][0x508] ;  /* 0x00014200ff027b82 */ /* 0x000e220000000a00 */
[----:B------:R-:W-:Y:S04]  /*23e0*/  STS.U16 [R102], R35 ;  /* 0x0000002366007388 */ /* 0x000fe80000000400 */
        /* <DEDUP_REMOVED lines=81> */
[----:B------:R-:W-:Y:S01]  /*2900*/  PRMT R6, R51, 0x7632, R6 ;  /* 0x0000763233067816 */ /* 0x000fe20000000006 */
[----:B------:R-:W-:Y:S04]  /*2910*/  STS.U16 [R102], R33 ;  /* 0x0000002166007388 */ /* 0x000fe80000000400 */
[----:B------:R-:W-:Y:S04]  /*2920*/  STS.U16 [R102+0x2], R2 ;  /* 0x0000020266007388 */ /* 0x000fe80000000400 */
[----:B------:R-:W-:Y:S04]  /*2930*/  STS.U16 [R102+0x4], R36 ;  /* 0x0000042466007388 */ /* 0x000fe80000000400 */
[----:B------:R0:W-:Y:S04]  /*2940*/  STS.U16 [R102+0x6], R3 ;  /* 0x0000060366007388 */ /* 0x0001e80000000400 */
[----:B------:R-:W-:Y:S04]  /*2950*/  STS.U16 [R102+0x8], R32 ;  /* 0x0000082066007388 */ /* 0x000fe80000000400 */
[----:B------:R-:W-:Y:S01]  /*2960*/  STS.U16 [R102+0xa], R4 ;  /* 0x00000a0466007388 */ /* 0x000fe20000000400 */
[----:B0-----:R-:W-:-:S03]  /*2970*/  IMAD.WIDE.U32 R2, R42, UR18, R14 ;  /* 0x000000122a027c25 */ /* 0x001fc6000f8e000e */
[----:B------:R-:W-:Y:S01]  /*2980*/  STS.U16 [R102+0xc], R51 ;  /* 0x00000c3366007388 */ /* 0x000fe20000000400 */
[----:B------:R-:W-:-:S03]  /*2990*/  IMAD R3, R43, UR18, R3 ;  /* 0x000000122b037c24 */ /* 0x000fc6000f8e0203 */
[----:B------:R0:W-:Y:S01]  /*29a0*/  STS.U16 [R102+0xe], R6 ;  /* 0x00000e0666007388 */ /* 0x0001e20000000400 */
[----:B------:R-:W-:-:S03]  /*29b0*/  NOP ;  /* 0x0000000000007918 */ /* 0x000fc60000000000 */
[----:B------:R-:W-:Y:S01]  /*29c0*/  LDS.U16 R5, [R110] ;  /* 0x000000006e057984 */ /* 0x000fe20000000400 */
[----:B-1----:R-:W-:-:S03]  /*29d0*/  IMAD.WIDE.U32 R2, R165, R44, R2 ;  /* 0x0000002ca5027225 */ /* 0x002fc600078e0002 */
[----:B------:R-:W-:Y:S01]  /*29e0*/  LDS.U16 R7, [R109+0x40] ;  /* 0x000040006d077984 */ /* 0x000fe20000000400 */
[----:B0-----:R-:W-:Y:S01]  /*29f0*/  IMAD R6, R165, R45, R3 ;  /* 0x0000002da5067224 */ /* 0x001fe200078e0203 */
        /* <DEDUP_REMOVED lines=29> */
.L_x_15558:
[----:B------:R-:W-:Y:S01]  /*2bd0*/  HADD2.F32 R93, -RZ, R93.H0_H0 ;  /* 0x2000005dff5d7230 */ /* 0x000fe20000004100 */
[----:B------:R-:W-:Y:S01]  /*2be0*/  BAR.SYNC.DEFER_BLOCKING 0x0 ;  /* 0x0000000000007b1d */ /* 0x000fe20000010000 */
[----:B------:R-:W-:Y:S01]  /*2bf0*/  HADD2.F32 R91, -RZ, R91.H0_H0 ;  /* 0x2000005bff5b7230 */ /* 0x000fe20000004100 */
[----:B------:R-:W-:Y:S01]  /*2c00*/  UISETP.GE.AND UP0, UPT, UR4, 0x1, UPT ;  /* 0x000000010400788c */ /* 0x000fe2000bf06270 */
[----:B------:R-:W-:Y:S02]  /*2c10*/  HADD2.F32 R89, -RZ, R89.H0_H0 ;  /* 0x20000059ff597230 */ /* 0x000fe40000004100 */
[----:B------:R-:W-:Y:S01]  /*2c20*/  FFMA.FTZ R152, R31, R93, R152 ;  /* 0x0000005d1f987223 */ /* 0x000fe20000010098 */
[----:B0-----:R-:W-:Y:S01]  /*2c30*/  HADD2.F32 R3, -RZ, R22.H0_H0 ;  /* 0x20000016ff037230 */ /* 0x001fe20000004100 */
        /* <DEDUP_REMOVED lines=40> */
[----:B------:R-:W-:Y:S01]  /*2ec0*/  FADD.FTZ R0, R31, R31 ;  /* 0x0000001f1f007221 */ /* 0x000fe20000010000 */
[----:B------:R-:W-:Y:S01]  /*2ed0*/  FADD.FTZ R68, R24, R24 ;  /* 0x0000001818447221 */ /* 0x000fe20000010000 */
[----:B------:R-:W-:Y:S01]  /*2ee0*/  FADD.FTZ R66, R26, R26 ;  /* 0x0000001a1a427221 */ /* 0x000fe20000010000 */
[----:B------:R-:W-:Y:S01]  /*2ef0*/  FADD.FTZ R65, R27, R27 ;  /* 0x0000001b1b417221 */ /* 0x000fe20000010000 */
[C-C-:B------:R-:W-:Y:S01]  /*2f00*/  IADD3 R3, PT, PT, R16.reuse, 0x1, R16.reuse ;  /* 0x0000000110037810 */ /* 0x140fe20007ffe010 */
[----:B------:R-:W0:Y:S01]  /*2f10*/  LDC R61, c[0x0][0x388] ;  /* 0x0000e200ff3d7b82 */ /* 0x000e220000000800 */
[----:B------:R-:W-:Y:S01]  /*2f20*/  IADD3 R5, PT, PT, R16, 0x2, R16 ;  /* 0x0000000210057810 */ /* 0x000fe20007ffe010 */
[----:B------:R-:W-:Y:S01]  /*2f30*/  FADD.FTZ R64, R28, R28 ;  /* 0x0000001c1c407221 */ /* 0x000fe20000010000 */
[----:B------:R-:W-:Y:S01]  /*2f40*/  IADD3 R7, PT, PT, R16, 0x3, R16 ;  /* 0x0000000310077810 */ /* 0x000fe20007ffe010 */
[----:B------:R-:W-:Y:S01]  /*2f50*/  FADD.FTZ R63, R30, R30 ;  /* 0x0000001e1e3f7221 */ /* 0x000fe20000010000 */
[C-C-:B------:R-:W-:Y:S01]  /*2f60*/  IADD3 R31, PT, PT, R16.reuse, 0x4, R16.reuse ;  /* 0x00000004101f7810 */ /* 0x140fe20007ffe010 */
[----:B------:R-:W-:Y:S01]  /*2f70*/  FADD.FTZ R69, R69, R69 ;  /* 0x0000004545457221 */ /* 0x000fe20000010000 */
[C-C-:B------:R-:W-:Y:S01]  /*2f80*/  IADD3 R33, PT, PT, R16.reuse, 0x5, R16.reuse ;  /* 0x0000000510217810 */ /* 0x140fe20007ffe010 */
[----:B------:R-:W1:Y:S01]  /*2f90*/  LDC.64 R18, c[0x0][0x448] ;  /* 0x00011200ff127b82 */ /* 0x000e620000000a00 */
[C-C-:B------:R-:W-:Y:S01]  /*2fa0*/  IADD3 R35, PT, PT, R16.reuse, 0x6, R16.reuse ;  /* 0x0000000610237810 */ /* 0x140fe20007ffe010 */
[----:B------:R-:W-:Y:S01]  /*2fb0*/  FADD.FTZ R67, R67, R67 ;  /* 0x0000004343437221 */ /* 0x000fe20000010000 */
[----:B------:R-:W-:Y:S01]  /*2fc0*/  IADD3 R37, PT, PT, R16, 0x7, R16 ;  /* 0x0000000710257810 */ /* 0x000fe20007ffe010 */
[----:B------:R-:W2:Y:S01]  /*2fd0*/  LDCU UR8, c[0x0][0x394] ;  /* 0x00007280ff0877ac */ /* 0x000ea20008000800 */
[----:B------:R-:W-:-:S02]  /*2fe0*/  SHF.L.U32 R2, R111, 0x4, RZ ;  /* 0x000000046f027819 */ /* 0x000fc400000006ff */
[----:B------:R-:W-:Y:S01]  /*2ff0*/  SHF.L.U32 R62, R113, 0x9, RZ ;  /* 0x00000009713e7819 */ /* 0x000fe200000006ff */
[----:B------:R-:W3:Y:S01]  /*3000*/  LDC.64 R16, c[0x0][0x440] ;  /* 0x00011000ff107b82 */ /* 0x000ee20000000a00 */
[C---:B------:R-:W-:Y:S01]  /*3010*/  IADD3 R41, PT, PT, R2.reuse, 0x9, RZ ;  /* 0x0000000902297810 */ /* 0x040fe20007ffe0ff */
[----:B------:R-:W4:Y:S01]  /*3020*/  LDCU UR9, c[0x0][0x38c] ;  /* 0x00007180ff0977ac */ /* 0x000f220008000800 */
[C---:B------:R-:W-:Y:S02]  /*3030*/  IADD3 R36, PT, PT, R111.reuse, 0x1c0, RZ ;  /* 0x000001c06f247810 */ /* 0x040fe40007ffe0ff */
[----:B------:R-:W-:Y:S01]  /*3040*/  IADD3 R38, PT, PT, R111, 0x1e0, RZ ;  /* 0x000001e06f267810 */ /* 0x000fe20007ffe0ff */
[----:B------:R-:W-:Y:S01]  /*3050*/  UMOV UR4, URZ ;  /* 0x000000ff00047c82 */ /* 0x000fe20008000000 */
[C---:B------:R-:W-:Y:S01]  /*3060*/  IADD3 R39, PT, PT, R2.reuse, 0x8, RZ ;  /* 0x0000000802277810 */ /* 0x040fe20007ffe0ff */
[----:B------:R-:W0:Y:S01]  /*3070*/  LDC.64 R20, c[0x0][0x3a8] ;  /* 0x0000ea00ff147b82 */ /* 0x000e220000000a00 */
[----:B------:R-:W-:-:S02]  /*3080*/  IADD3 R43, PT, PT, R2, 0xa, RZ ;  /* 0x0000000a022b7810 */ /* 0x000fc40007ffe0ff */
[C---:B------:R-:W-:Y:S02]  /*3090*/  IADD3 R4, PT, PT, R111.reuse, 0x100, RZ ;  /* 0x000001006f047810 */ /* 0x040fe40007ffe0ff */
[C---:B------:R-:W-:Y:S02]  /*30a0*/  IADD3 R6, PT, PT, R111.reuse, 0x120, RZ ;  /* 0x000001206f067810 */ /* 0x040fe40007ffe0ff */
[C---:B------:R-:W-:Y:S01]  /*30b0*/  IADD3 R28, PT, PT, R111.reuse, 0x140, RZ ;  /* 0x000001406f1c7810 */ /* 0x040fe20007ffe0ff */
[----:B------:R-:W0:Y:S01]  /*30c0*/  LDC.64 R22, c[0x0][0x3c0] ;  /* 0x0000f000ff167b82 */ /* 0x000e220000000a00 */
[C---:B------:R-:W-:Y:S02]  /*30d0*/  IADD3 R30, PT, PT, R111.reuse, 0x160, RZ ;  /* 0x000001606f1e7810 */ /* 0x040fe40007ffe0ff */
[C---:B------:R-:W-:Y:S02]  /*30e0*/  IADD3 R32, PT, PT, R111.reuse, 0x180, RZ ;  /* 0x000001806f207810 */ /* 0x040fe40007ffe0ff */
[----:B------:R-:W-:-:S02]  /*30f0*/  IADD3 R34, PT, PT, R111, 0x1a0, RZ ;  /* 0x000001a06f227810 */ /* 0x000fc40007ffe0ff */
[C---:B------:R-:W-:Y:S01]  /*3100*/  IADD3 R45, PT, PT, R2.reuse, 0xb, RZ ;  /* 0x0000000b022d7810 */ /* 0x040fe20007ffe0ff */
[----:B------:R-:W0:Y:S01]  /*3110*/  LDC.64 R24, c[0x0][0x3e0] ;  /* 0x0000f800ff187b82 */ /* 0x000e220000000a00 */
[C---:B------:R-:W-:Y:S02]  /*3120*/  IADD3 R47, PT, PT, R2.reuse, 0xc, RZ ;  /* 0x0000000c022f7810 */ /* 0x040fe40007ffe0ff */
[C---:B------:R-:W-:Y:S02]  /*3130*/  IADD3 R49, PT, PT, R2.reuse, 0xd, RZ ;  /* 0x0000000d02317810 */ /* 0x040fe40007ffe0ff */
[C---:B------:R-:W-:Y:S02]  /*3140*/  IADD3 R51, PT, PT, R2.reuse, 0xe, RZ ;  /* 0x0000000e02337810 */ /* 0x040fe40007ffe0ff */
[----:B------:R-:W-:Y:S01]  /*3150*/  IADD3 R53, PT, PT, R2, 0xf, RZ ;  /* 0x0000000f02357810 */ /* 0x000fe20007ffe0ff */
[----:B------:R-:W0:Y:S01]  /*3160*/  LDC.64 R26, c[0x0][0x4f0] ;  /* 0x00013c00ff1a7b82 */ /* 0x000e220000000a00 */
[----:B------:R-:W-:-:S02]  /*3170*/  LEA R60, R29, -R62, 0x1 ;  /* 0x8000003e1d3c7211 */ /* 0x000fc400078e08ff */
        /* <DEDUP_REMOVED lines=19> */
[-C--:B------:R-:W-:Y:S02]  /*32b0*/  LEA.HI.SX32 R4, R4, R111.reuse, 0x1b ;  /* 0x0000006f04047211 */ /* 0x080fe400078fdaff */
[-C--:B------:R-:W-:Y:S02]  /*32c0*/  LEA.HI.SX32 R6, R6, R111.reuse, 0x1b ;  /* 0x0000006f06067211 */ /* 0x080fe400078fdaff */
[-C--:B------:R-:W-:Y:S02]  /*32d0*/  LEA.HI.SX32 R28, R28, R111.reuse, 0x1b ;  /* 0x0000006f1c1c7211 */ /* 0x080fe400078fdaff */
[-C--:B------:R-:W-:Y:S02]  /*32e0*/  LEA.HI.SX32 R30, R30, R111.reuse, 0x1b ;  /* 0x0000006f1e1e7211 */ /* 0x080fe400078fdaff */
[----:B------:R-:W-:-:S02]  /*32f0*/  LEA.HI.SX32 R32, R32, R111, 0x1b ;  /* 0x0000006f20207211 */ /* 0x000fc400078fdaff */
[----:B------:R-:W-:Y:S02]  /*3300*/  LEA.HI.SX32 R34, R34, R111, 0x1b ;  /* 0x0000006f22227211 */ /* 0x000fe400078fdaff */
[----:B------:R-:W-:Y:S02]  /*3310*/  ISETP.GE.AND P0, PT, R141, R60, PT ;  /* 0x0000003c8d00720c */ /* 0x000fe40003f06270 */
        /* <DEDUP_REMOVED lines=21> */
[----:B------:R-:W-:-:S02]  /*3470*/  P2R R204, PR, RZ, 0x1 ;  /* 0x00000001ffcc7803 */ /* 0x000fc40000000000 */
[----:B------:R-:W-:Y:S02]  /*3480*/  LEA R40, R158, UR6, 0x1 ;  /* 0x000000069e287c11 */ /* 0x000fe4000f8e08ff */
[----:B------:R-:W-:Y:S02]  /*3490*/  LEA R39, R160, UR6, 0x1 ;  /* 0x00000006a0277c11 */ /* 0x000fe4000f8e08ff */
[----:B------:R-:W-:Y:S02]  /*34a0*/  LEA R38, R162, UR6, 0x1 ;  /* 0x00000006a2267c11 */ /* 0x000fe4000f8e08ff */
[----:B------:R-:W-:Y:S02]  /*34b0*/  LEA R37, R164, UR6, 0x1 ;  /* 0x00000006a4257c11 */ /* 0x000fe4000f8e08ff */
[----:B01234-:R-:W-:-:S07]  /*34c0*/  LEA R36, R166, UR6, 0x1 ;  /* 0x00000006a6247c11 */ /* 0x01ffce000f8e08ff */
.L_x_15609:
        /* <DEDUP_REMOVED lines=13> */
[----:B--2---:R-:W2:Y:S01]  /*35a0*/  LDG.E.64 R28, desc[UR16][R28.64] ;  /* 0x000000101c1c7981 */ /* 0x004ea2000c1e1b00 */
[----:B------:R-:W-:Y:S01]  /*35b0*/  ISETP.GE.AND P1, PT, R5, R60, PT ;  /* 0x0000003c0500720c */ /* 0x000fe20003f26270 */
[----:B------:R-:W-:Y:S01]  /*35c0*/  IMAD R6, R25, UR4, R3 ;  /* 0x0000000419067c24 */ /* 0x000fe2000f8e0203 */
[----:B------:R-:W-:-:S02]  /*35d0*/  LEA R4, P3, R2, R147, 0x1 ;  /* 0x0000009302047211 */ /* 0x000fc400078608ff */
[----:B------:R-:W-:Y:S02]  /*35e0*/  IADD3 R3, PT, PT, R115, 0x60, RZ ;  /* 0x0000006073037810 */ /* 0x000fe40007ffe0ff */
[--C-:B------:R-:W-:Y:S02]  /*35f0*/  LEA.HI.X R5, R2, R145, R6.reuse, 0x1, P3 ;  /* 0x0000009102057211 */ /* 0x100fe400018f0c06 */
[----:B------:R-:W-:Y:S02]  /*3600*/  PRMT R6, RZ, 0x7610, R6 ;  /* 0x00007610ff067816 */ /* 0x000fe40000000006 */
[-C--:B------:R-:W-:Y:S02]  /*3610*/  ISETP.GE.AND P3, PT, R3, R60.reuse, PT ;  /* 0x0000003c0300720c */ /* 0x080fe40003f66270 */
[----:B------:R-:W-:Y:S02]  /*3620*/  ISETP.GE.AND P2, PT, R7, R60, PT ;  /* 0x0000003c0700720c */ /* 0x000fe40003f46270 */
[C---:B------:R-:W-:Y:S01]  /*3630*/  IADD3 R3, PT, PT, R115.reuse, 0xa0, RZ ;  /* 0x000000a073037810 */ /* 0x040fe20007ffe0ff */
[----:B---3--:R-:W3:Y:S01]  /*3640*/  @!P0 LDG.E.U16 R6, desc[UR16][R4.64+0x40] ;  /* 0x0000401004068981 */ /* 0x008ee2000c1e1500 */
[----:B------:R-:W-:-:S02]  /*3650*/  IADD3 R7, PT, PT, R115, 0x80, RZ ;  /* 0x0000008073077810 */ /* 0x000fc40007ffe0ff */
[----:B------:R-:W-:Y:S02]  /*3660*/  PRMT R33, RZ, 0x7610, R33 ;  /* 0x00007610ff217816 */ /* 0x000fe40000000021 */
[-C--:B------:R-:W-:Y:S02]  /*3670*/  ISETP.GE.AND P0, PT, R3, R60.reuse, PT ;  /* 0x0000003c0300720c */ /* 0x080fe40003f06270 */
[----:B------:R-:W-:Y:S02]  /*3680*/  ISETP.GE.AND P4, PT, R7, R60, PT ;  /* 0x0000003c0700720c */ /* 0x000fe40003f86270 */
[----:B------:R-:W-:Y:S01]  /*3690*/  IADD3 R3, PT, PT, R115, 0xc0, RZ ;  /* 0x000000c073037810 */ /* 0x000fe20007ffe0ff */
[----:B----4-:R-:W4:Y:S01]  /*36a0*/  @!P1 LDG.E.U16 R33, desc[UR16][R4.64+0x80] ;  /* 0x0000801004219981 */ /* 0x010f22000c1e1500 */
[----:B------:R-:W-:Y:S02]  /*36b0*/  PRMT R35, RZ, 0x7610, R35 ;  /* 0x00007610ff237816 */ /* 0x000fe40000000023 */
[----:B------:R-:W-:-:S02]  /*36c0*/  PRMT R32, RZ, 0x7610, R32 ;  /* 0x00007610ff207816 */ /* 0x000fc40000000020 */
[-C--:B------:R-:W-:Y:S02]  /*36d0*/  ISETP.GE.AND P1, PT, R3, R60.reuse, PT ;  /* 0x0000003c0300720c */ /* 0x080fe40003f26270 */
[C---:B------:R-:W-:Y:S01]  /*36e0*/  IADD3 R3, PT, PT, R115.reuse, 0x100, RZ ;  /* 0x0000010073037810 */ /* 0x040fe20007ffe0ff */
[----:B------:R-:W5:Y:S01]  /*36f0*/  @!P3 LDG.E.U16 R35, desc[UR16][R4.64+0x100] ;  /* 0x000100100423b981 */ /* 0x000f62000c1e1500 */
[----:B------:R-:W-:Y:S02]  /*3700*/  IADD3 R7, PT, PT, R115, 0xe0, RZ ;  /* 0x000000e073077810 */ /* 0x000fe40007ffe0ff */
[----:B------:R-:W-:Y:S01]  /*3710*/  PRMT R34, RZ, 0x7610, R34 ;  /* 0x00007610ff227816 */ /* 0x000fe20000000022 */
[----:B------:R-:W5:Y:S01]  /*3720*/  @!P2 LDG.E.U16 R32, desc[UR16][R4.64+0xc0] ;  /* 0x0000c0100420a981 */ /* 0x000f62000c1e1500 */
[-C--:B------:R-:W-:Y:S02]  /*3730*/  ISETP.GE.AND P3, PT, R3, R60.reuse, PT ;  /* 0x0000003c0300720c */ /* 0x080fe40003f66270 */
[----:B------:R-:W-:-:S02]  /*3740*/  ISETP.GE.AND P2, PT, R7, R60, PT ;  /* 0x0000003c0700720c */ /* 0x000fc40003f46270 */
        /* <DEDUP_REMOVED lines=48> */
[-C--:B--2---:R-:W-:Y:S01]  /*3a50*/  FMUL.FTZ R172, R88, R29.reuse ;  /* 0x0000001d58ac7220 */ /* 0x084fe20000410000 */
[----:B------:R-:W-:Y:S01]  /*3a60*/  FMUL.FTZ R2, R92, R29 ;  /* 0x0000001d5c027220 */ /* 0x000fe20000410000 */
[----:B------:R-:W-:-:S02]  /*3a70*/  FMUL.FTZ R3, R28, 1.4426950216293334961 ;  /* 0x3fb8aa3b1c037820 */ /* 0x000fc40000410000 */
[----:B------:R-:W-:Y:S01]  /*3a80*/  FMUL.RZ R178, R172, 0.15915493667125701904 ;  /* 0x3e22f983acb27820 */ /* 0x000fe2000040c000 */
[----:B------:R-:W-:Y:S01]  /*3a90*/  FMUL.RZ R174, R2, 0.15915493667125701904 ;  /* 0x3e22f98302ae7820 */ /* 0x000fe2000040c000 */
[-C--:B------:R-:W-:Y:S01]  /*3aa0*/  FMUL.FTZ R172, R88, R3.reuse ;  /* 0x0000000358ac7220 */ /* 0x080fe20000410000 */
[----:B------:R-:W-:Y:S01]  /*3ab0*/  FMUL.FTZ R2, R92, R3 ;  /* 0x000000035c027220 */ /* 0x000fe20000410000 */
[----:B------:R-:W-:Y:S01]  /*3ac0*/  FMUL.FTZ R170, R90, R29 ;  /* 0x0000001d5aaa7220 */ /* 0x000fe20000410000 */
[----:B------:R-:W-:Y:S03]  /*3ad0*/  MUFU.SIN R179, R178 ;  /* 0x000000b200b37308 */ /* 0x000fe60000000400 */
[----:B------:R-:W-:-:S05]  /*3ae0*/  FMUL.RZ R176, R170, 0.15915493667125701904 ;  /* 0x3e22f983aab07820 */ /* 0x000fca000040c000 */
[----:B------:R-:W1:Y:S08]  /*3af0*/  MUFU.COS R181, R178 ;  /* 0x000000b200b57308 */ /* 0x000e700000000000 */
[----:B0-----:R0:W-:Y:S04]  /*3b00*/  MUFU.EX2 R5, R2 ;  /* 0x0000000200057308 */ /* 0x0011e80000000800 */
[----:B------:R-:W1:Y:S01]  /*3b10*/  MUFU.EX2 R172, R172 ;  /* 0x000000ac00ac7308 */ /* 0x000e620000000800 */
[----:B0-----:R-:W-:-:S03]  /*3b20*/  FMUL.FTZ R2, R86, R29 ;  /* 0x0000001d56027220 */ /* 0x001fc60000410000 */
[----:B------:R-:W-:Y:S01]  /*3b30*/  MUFU.SIN R177, R176 ;  /* 0x000000b000b17308 */ /* 0x000fe20000000400 */
[----:B------:R-:W-:-:S07]  /*3b40*/  FMUL.RZ R180, R2, 0.15915493667125701904 ;  /* 0x3e22f98302b47820 */ /* 0x000fce000040c000 */
[----:B------:R0:W-:Y:S02]  /*3b50*/  MUFU.COS R183, R176 ;  /* 0x000000b000b77308 */ /* 0x0001e40000000000 */
[----:B0-----:R-:W-:-:S06]  /*3b60*/  FMUL.FTZ R176, R82, R29 ;  /* 0x0000001d52b07220 */ /* 0x001fcc0000410000 */
[----:B------:R-:W-:Y:S01]  /*3b70*/  MUFU.SIN R185, R180 ;  /* 0x000000b400b97308 */ /* 0x000fe20000000400 */
[----:B------:R-:W-:Y:S01]  /*3b80*/  FMUL.RZ R186, R176, 0.15915493667125701904 ;  /* 0x3e22f983b0ba7820 */ /* 0x000fe2000040c000 */
[----:B---3--:R-:W-:Y:S04]  /*3b90*/  STS.U16 [R110], R7 ;  /* 0x000000076e007388 */ /* 0x008fe80000000400 */
[----:B------:R0:W-:Y:S04]  /*3ba0*/  STS.U16 [R109+0x40], R6 ;  /* 0x000040066d007388 */ /* 0x0001e80000000400 */
[----:B----4-:R-:W-:Y:S04]  /*3bb0*/  STS.U16 [R108+0x80], R33 ;  /* 0x000080216c007388 */ /* 0x010fe80000000400 */
[----:B-----5:R-:W-:Y:S04]  /*3bc0*/  STS.U16 [R107+0xc0], R32 ;  /* 0x0000c0206b007388 */ /* 0x020fe80000000400 */
[----:B------:R-:W-:Y:S04]  /*3bd0*/  STS.U16 [R106+0x100], R35 ;  /* 0x000100236a007388 */ /* 0x000fe80000000400 */
[----:B------:R-:W-:Y:S04]  /*3be0*/  STS.U16 [R105+0x140], R34 ;  /* 0x0001402269007388 */ /* 0x000fe80000000400 */
[----:B------:R2:W-:Y:S04]  /*3bf0*/  STS.U16 [R104+0x180], R167 ;  /* 0x000180a768007388 */ /* 0x0005e80000000400 */
[----:B------:R-:W-:Y:S01]  /*3c00*/  STS.U16 [R103+0x1c0], R158 ;  /* 0x0001c09e67007388 */ /* 0x000fe20000000400 */
[----:B------:R3:W4:Y:S03]  /*3c10*/  MUFU.COS R187, R180 ;  /* 0x000000b400bb7308 */ /* 0x0007260000000000 */
[----:B------:R-:W-:Y:S04]  /*3c20*/  STS.U16 [R51+0x200], R160 ;  /* 0x000200a033007388 */ /* 0x000fe80000000400 */
[----:B------:R-:W-:Y:S01]  /*3c30*/  STS.U16 [R50+0x240], R169 ;  /* 0x000240a932007388 */ /* 0x000fe20000000400 */
[----:B---3--:R-:W-:-:S03]  /*3c40*/  FMUL.FTZ R180, R80, R29 ;  /* 0x0000001d50b47220 */ /* 0x008fc60000410000 */
[----:B------:R-:W-:Y:S04]  /*3c50*/  STS.U16 [R49+0x280], R162 ;  /* 0x000280a231007388 */ /* 0x000fe80000000400 */
[----:B------:R-:W-:Y:S01]  /*3c60*/  STS.U16 [R48+0x2c0], R171 ;  /* 0x0002c0ab30007388 */ /* 0x000fe20000000400 */
[----:B------:R-:W-:Y:S03]  /*3c70*/  MUFU.SIN R205, R186 ;  /* 0x000000ba00cd7308 */ /* 0x000fe60000000400 */
[----:B------:R-:W-:Y:S04]  /*3c80*/  STS.U16 [R47+0x300], R164 ;  /* 0x000300a42f007388 */ /* 0x000fe80000000400 */
[----:B------:R-:W-:Y:S01]  /*3c90*/  STS.U16 [R46+0x340], R173 ;  /* 0x000340ad2e007388 */ /* 0x000fe20000000400 */
[----:B------:R3:W-:Y:S03]  /*3ca0*/  MUFU.COS R207, R186 ;  /* 0x000000ba00cf7308 */ /* 0x0007e60000000000 */
[----:B------:R-:W-:Y:S01]  /*3cb0*/  STS.U16 [R45+0x380], R166 ;  /* 0x000380a62d007388 */ /* 0x000fe20000000400 */
[----:B-1----:R-:W-:-:S03]  /*3cc0*/  FMUL.FTZ R181, R172, R181 ;  /* 0x000000b5acb57220 */ /* 0x002fc60000410000 */
[----:B------:R-:W-:Y:S01]  /*3cd0*/  STS.U16 [R44+0x3c0], R175 ;  /* 0x0003c0af2c007388 */ /* 0x000fe20000000400 */
[----:B------:R-:W-:Y:S01]  /*3ce0*/  NOP ;  /* 0x0000000000007918 */ /* 0x000fe20000000000 */
[----:B---3--:R-:W-:Y:S01]  /*3cf0*/  FMUL.RZ R186, R180, 0.15915493667125701904 ;  /* 0x3e22f983b4ba7820 */ /* 0x008fe2000040c000 */
[----:B------:R-:W-:Y:S01]  /*3d00*/  FMUL.FTZ R180, R172, R179 ;  /* 0x000000b3acb47220 */ /* 0x000fe20000410000 */
[----:B------:R-:W1:Y:S04]  /*3d10*/  LDS.U16 R190, [R59+0x2] ;  /* 0x000002003bbe7984 */ /* 0x000e680000000400 */
[----:B------:R-:W3:Y:S04]  /*3d20*/  LDS.U16 R201, [R55+0xa] ;  /* 0x00000a0037c97984 */ /* 0x000ee80000000400 */
[----:B------:R-:W5:Y:S04]  /*3d30*/  LDS.U16 R203, [R53+0xe] ;  /* 0x00000e0035cb7984 */ /* 0x000f680000000400 */
[----:B------:R-:W5:Y:S04]  /*3d40*/  LDS.U16 R195, [R42+0x12] ;  /* 0x000012002ac37984 */ /* 0x000f680000000400 */
[----:B------:R-:W5:Y:S04]  /*3d50*/  LDS.U16 R199, [R57+0x6] ;  /* 0x0000060039c77984 */ /* 0x000f680000000400 */
[----:B------:R-:W5:Y:S04]  /*3d60*/  LDS.U16 R212, [R40+0x16] ;  /* 0x0000160028d47984 */ /* 0x000f680000000400 */
[----:B------:R-:W5:Y:S04]  /*3d70*/  LDS.U16 R209, [R38+0x1a] ;  /* 0x00001a0026d17984 */ /* 0x000f680000000400 */
[----:B------:R-:W5:Y:S01]  /*3d80*/  LDS.U16 R172, [R36+0x1e] ;  /* 0x00001e0024ac7984 */ /* 0x000f620000000400 */
[----:B------:R-:W-:-:S03]  /*3d90*/  FMUL.FTZ R2, R86, R3 ;  /* 0x0000000356027220 */ /* 0x000fc60000410000 */
[----:B------:R-:W5:Y:S04]  /*3da0*/  LDS.U16 R188, [R52] ;  /* 0x0000000034bc7984 */ /* 0x000f680000000400 */
[----:B------:R-:W5:Y:S04]  /*3db0*/  LDS.U16 R197, [R56+0x8] ;  /* 0x0000080038c57984 */ /* 0x000f680000000400 */
[----:B------:R-:W5:Y:S04]  /*3dc0*/  LDS.U16 R192, [R54+0xc] ;  /* 0x00000c0036c07984 */ /* 0x000f680000000400 */
[----:B------:R-:W5:Y:S04]  /*3dd0*/  LDS.U16 R196, [R43+0x10] ;  /* 0x000010002bc47984 */ /* 0x000f680000000400 */
[----:B------:R-:W5:Y:S04]  /*3de0*/  LDS.U16 R193, [R58+0x4] ;  /* 0x000004003ac17984 */ /* 0x000f680000000400 */
[----:B------:R-:W5:Y:S04]  /*3df0*/  LDS.U16 R210, [R41+0x14] ;  /* 0x0000140029d27984 */ /* 0x000f680000000400 */
[----:B------:R-:W5:Y:S04]  /*3e00*/  LDS.U16 R202, [R39+0x18] ;  /* 0x0000180027ca7984 */ /* 0x000f680000000400 */
[----:B------:R-:W5:Y:S01]  /*3e10*/  LDS.U16 R173, [R37+0x1c] ;  /* 0x00001c0025ad7984 */ /* 0x000f620000000400 */
[----:B------:R-:W4:Y:S01]  /*3e20*/  MUFU.EX2 R2, R2 ;  /* 0x0000000200027308 */ /* 0x000f220000000800 */
[----:B0-----:R-:W-:-:S03]  /*3e30*/  FMUL.FTZ R6, R78, R29 ;  /* 0x0000001d4e067220 */ /* 0x001fc60000410000 */
[----:B------:R-:W-:Y:S01]  /*3e40*/  MUFU.SIN R168, R174 ;  /* 0x000000ae00a87308 */ /* 0x000fe20000000400 */
[----:B--2---:R-:W-:Y:S01]  /*3e50*/  FMUL.RZ R167, R6, 0.15915493667125701904 ;  /* 0x3e22f98306a77820 */ /* 0x004fe2000040c000 */
[----:B------:R-:W-:-:S06]  /*3e60*/  FMUL.FTZ R178, R80, R3 ;  /* 0x0000000350b27220 */ /* 0x000fcc0000410000 */
[----:B------:R0:W2:Y:S01]  /*3e70*/  MUFU.COS R4, R174 ;  /* 0x000000ae00047308 */ /* 0x0000a20000000000 */
[----:B------:R-:W-:Y:S01]  /*3e80*/  SHF.L.U32 R32, R113, 0x8, RZ ;  /* 0x0000000871207819 */ /* 0x000fe200000006ff */
[-C--:B------:R-:W-:Y:S01]  /*3e90*/  FMUL.FTZ R6, R78, R3.reuse ;  /* 0x000000034e067220 */ /* 0x080fe20000410000 */
[----:B------:R-:W-:Y:S01]  /*3ea0*/  FMUL.FTZ R170, R90, R3 ;  /* 0x000000035aaa7220 */ /* 0x000fe20000410000 */
[----:B0-----:R-:W-:Y:S01]  /*3eb0*/  FMUL.FTZ R174, R84, R29 ;  /* 0x0000001d54ae7220 */ /* 0x001fe20000410000 */
[----:B------:R-:W-:-:S03]  /*3ec0*/  FMUL.FTZ R176, R82, R3 ;  /* 0x0000000352b07220 */ /* 0x000fc60000410000 */
[----:B------:R-:W-:Y:S01]  /*3ed0*/  FMUL.RZ R182, R174, 0.15915493667125701904 ;  /* 0x3e22f983aeb67820 */ /* 0x000fe2000040c000 */
[----:B------:R-:W-:Y:S01]  /*3ee0*/  FMUL.FTZ R174, R84, R3 ;  /* 0x0000000354ae7220 */ /* 0x000fe20000410000 */
[----:B------:R0:W-:Y:S01]  /*3ef0*/  MUFU.EX2 R194, R178 ;  /* 0x000000b200c27308 */ /* 0x0001e20000000800 */
[----:B----4-:R-:W-:-:S03]  /*3f00*/  FMUL.FTZ R179, R2, R187 ;  /* 0x000000bb02b37220 */ /* 0x010fc60000410000 */
[----:B------:R-:W4:Y:S01]  /*3f10*/  MUFU.SIN R35, R167 ;  /* 0x000000a700237308 */ /* 0x000f220000000400 */
[----:B0-----:R-:W-:Y:S01]  /*3f20*/  FMUL.FTZ R178, R2, R185 ;  /* 0x000000b902b27220 */ /* 0x001fe20000410000 */
[----:B------:R-:W-:-:S06]  /*3f30*/  LOP3.LUT R2, R32, 0x100, RZ, 0xc0, !PT ;  /* 0x0000010020027812 */ /* 0x000fcc00078ec0ff */
[----:B------:R-:W0:Y:S01]  /*3f40*/  MUFU.SIN R189, R182 ;  /* 0x000000b600bd7308 */ /* 0x000e220000000400 */
[----:B------:R-:W-:-:S07]  /*3f50*/  IADD3 R3, PT, PT, R2, UR4, RZ ;  /* 0x0000000402037c10 */ /* 0x000fce000fffe0ff */
[----:B------:R-:W-:Y:S08]  /*3f60*/  MUFU.SIN R7, R186 ;  /* 0x000000ba00077308 */ /* 0x000ff00000000400 */
[----:B------:R-:W0:Y:S08]  /*3f70*/  MUFU.COS R33, R186 ;  /* 0x000000ba00217308 */ /* 0x000e300000000000 */
[----:B------:R-:W0:Y:S01]  /*3f80*/  MUFU.COS R167, R167 ;  /* 0x000000a700a77308 */ /* 0x000e220000000000 */
[----:B------:R-:W-:-:S07]  /*3f90*/  SEL R3, R3, R142, !P0 ;  /* 0x0000008e03037207 */ /* 0x000fce0004000000 */
[----:B------:R-:W4:Y:S04]  /*3fa0*/  MUFU.EX2 R184, R176 ;  /* 0x000000b000b87308 */ /* 0x000f280000000800 */
[----:B------:R0:W0:Y:S08]  /*3fb0*/  MUFU.COS R191, R182 ;  /* 0x000000b600bf7308 */ /* 0x0000300000000000 */
[----:B------:R-:W0:Y:S04]  /*3fc0*/  MUFU.EX2 R6, R6 ;  /* 0x0000000600067308 */ /* 0x000e280000000800 */
[----:B------:R-:W0:Y:S04]  /*3fd0*/  MUFU.EX2 R170, R170 ;  /* 0x000000aa00aa7308 */ /* 0x000e280000000800 */
[----:B------:R-:W0:Y:S01]  /*3fe0*/  MUFU.EX2 R174, R174 ;  /* 0x000000ae00ae7308 */ /* 0x000e220000000800 */
[C---:B--2---:R-:W-:Y:S01]  /*3ff0*/  FMUL.FTZ R4, R5.reuse, R4 ;  /* 0x0000000405047220 */ /* 0x044fe20000410000 */
[----:B------:R-:W-:Y:S01]  /*4000*/  FMUL.FTZ R5, R5, R168 ;  /* 0x000000a805057220 */ /* 0x000fe20000410000 */
[----:B------:R-:W-:Y:S01]  /*4010*/  LEA R3, R3, UR6, 0x3 ;  /* 0x0000000603037c11 */ /* 0x000fe2000f8e18ff */
[----:B-1----:R-:W-:-:S02]  /*4020*/  HADD2.F32 R190, -RZ, R190.H0_H0 ;  /* 0x200000beffbe7230 */ /* 0x002fc40000004100 */
[----:B---3--:R-:W-:Y:S02]  /*4030*/  HADD2.F32 R201, -RZ, R201.H0_H0 ;  /* 0x200000c9ffc97230 */ /* 0x008fe40000004100 */
[----:B-----5:R-:W-:Y:S02]  /*4040*/  HADD2.F32 R203, -RZ, R203.H0_H0 ;  /* 0x200000cbffcb7230 */ /* 0x020fe40000004100 */
[----:B------:R-:W-:Y:S02]  /*4050*/  HADD2.F32 R195, -RZ, R195.H0_H0 ;  /* 0x200000c3ffc37230 */ /* 0x000fe40000004100 */
[----:B------:R-:W-:Y:S02]  /*4060*/  HADD2.F32 R199, -RZ, R199.H0_H0 ;  /* 0x200000c7ffc77230 */ /* 0x000fe40000004100 */
[----:B------:R-:W-:Y:S02]  /*4070*/  HADD2.F32 R212, -RZ, R212.H0_H0 ;  /* 0x200000d4ffd47230 */ /* 0x000fe40000004100 */
[----:B------:R-:W-:-:S02]  /*4080*/  HADD2.F32 R209, -RZ, R209.H0_H0 ;  /* 0x200000d1ffd17230 */ /* 0x000fc40000004100 */
[----:B------:R-:W-:Y:S02]  /*4090*/  HADD2.F32 R172, -RZ, R172.H0_H0 ;  /* 0x200000acffac7230 */ /* 0x000fe40000004100 */
[----:B----4-:R-:W-:Y:S01]  /*40a0*/  FMUL.FTZ R175, R184, R207 ;  /* 0x000000cfb8af7220 */ /* 0x010fe20000410000 */
[----:B0-----:R-:W-:Y:S01]  /*40b0*/  FMUL.FTZ R207, R6, R35 ;  /* 0x0000002306cf7220 */ /* 0x001fe20000410000 */
[----:B------:R-:W-:Y:S02]  /*40c0*/  HADD2.F32 R188, -RZ, R188.H0_H0 ;  /* 0x200000bcffbc7230 */ /* 0x000fe40000004100 */
[C---:B------:R-:W-:Y:S01]  /*40d0*/  FMUL.FTZ R183, R170.reuse, R183 ;  /* 0x000000b7aab77220 */ /* 0x040fe20000410000 */
[----:B------:R-:W-:Y:S02]  /*40e0*/  HADD2.F32 R197, -RZ, R197.H0_H0 ;  /* 0x200000c5ffc57230 */ /* 0x000fe40000004100 */
[----:B------:R-:W-:Y:S01]  /*40f0*/  FMUL.FTZ R182, R170, R177 ;  /* 0x000000b1aab67220 */ /* 0x000fe20000410000 */
[----:B------:R-:W-:-:S02]  /*4100*/  HADD2.F32 R192, -RZ, R192.H0_H0 ;  /* 0x200000c0ffc07230 */ /* 0x000fc40000004100 */
[----:B------:R-:W-:Y:S01]  /*4110*/  FMUL.FTZ R176, R174, R189 ;  /* 0x000000bdaeb07220 */ /* 0x000fe20000410000 */
[----:B------:R-:W-:Y:S02]  /*4120*/  HADD2.F32 R196, -RZ, R196.H0_H0 ;  /* 0x200000c4ffc47230 */ /* 0x000fe40000004100 */
[C---:B------:R-:W-:Y:S01]  /*4130*/  FMUL.FTZ R186, R194.reuse, R33 ;  /* 0x00000021c2ba7220 */ /* 0x040fe20000410000 */
[----:B------:R-:W-:Y:S01]  /*4140*/  FMUL.FTZ R187, R194, R7 ;  /* 0x00000007c2bb7220 */ /* 0x000fe20000410000 */
[----:B------:R-:W-:Y:S01]  /*4150*/  FMUL.FTZ R200, R6, R167 ;  /* 0x000000a706c87220 */ /* 0x000fe20000410000 */
[----:B------:R0:W-:Y:S01]  /*4160*/  STS.64 [R3+0x10b0], R4 ;  /* 0x0010b00403007388 */ /* 0x0001e20000000a00 */
[----:B------:R-:W-:Y:S02]  /*4170*/  HADD2.F32 R193, -RZ, R193.H0_H0 ;  /* 0x200000c1ffc17230 */ /* 0x000fe40000004100 */
[----:B------:R-:W-:Y:S01]  /*4180*/  FMUL.FTZ R2, R30, R190 ;  /* 0x000000be1e027220 */ /* 0x000fe20000410000 */
[----:B------:R-:W-:-:S02]  /*4190*/  HADD2.F32 R210, -RZ, R210.H0_H0 ;  /* 0x200000d2ffd27230 */ /* 0x000fc40000004100 */
[C---:B------:R-:W-:Y:S01]  /*41a0*/  FMUL.FTZ R34, R31.reuse, R201 ;  /* 0x000000c91f227220 */ /* 0x040fe20000410000 */
[----:B------:R-:W-:Y:S02]  /*41b0*/  HADD2.F32 R202, -RZ, R202.H0_H0 ;  /* 0x200000caffca7230 */ /* 0x000fe40000004100 */
[CC--:B------:R-:W-:Y:S01]  /*41c0*/  FMUL.FTZ R35, R31.reuse, R203.reuse ;  /* 0x000000cb1f237220 */ /* 0x0c0fe20000410000 */
[----:B------:R-:W-:Y:S02]  /*41d0*/  HADD2.F32 R173, -RZ, R173.H0_H0 ;  /* 0x200000adffad7230 */ /* 0x000fe40000004100 */
[C---:B------:R-:W-:Y:S01]  /*41e0*/  FMUL.FTZ R160, R30.reuse, R203 ;  /* 0x000000cb1ea07220 */ /* 0x040fe20000410000 */
[C---:B------:R-:W-:Y:S01]  /*41f0*/  FMUL.FTZ R162, R30.reuse, R195 ;  /* 0x000000c31ea27220 */ /* 0x040fe20000410000 */
[CC--:B------:R-:W-:Y:S01]  /*4200*/  FMUL.FTZ R6, R31.reuse, R199.reuse ;  /* 0x000000c71f067220 */ /* 0x0c0fe20000410000 */
[C---:B------:R-:W-:Y:S01]  /*4210*/  FMUL.FTZ R32, R30.reuse, R199 ;  /* 0x000000c71e207220 */ /* 0x040fe20000410000 */
[C---:B0-----:R-:W-:Y:S01]  /*4220*/  FMUL.FTZ R3, R31.reuse, R190 ;  /* 0x000000be1f037220 */ /* 0x041fe20000410000 */
[C---:B------:R-:W-:Y:S01]  /*4230*/  FMUL.FTZ R158, R30.reuse, R201 ;  /* 0x000000c91e9e7220 */ /* 0x040fe20000410000 */
[C---:B------:R-:W-:Y:S01]  /*4240*/  FMUL.FTZ R169, R31.reuse, R195 ;  /* 0x000000c31fa97220 */ /* 0x040fe20000410000 */
[CC--:B------:R-:W-:Y:S01]  /*4250*/  FMUL.FTZ R171, R31.reuse, R212.reuse ;  /* 0x000000d41fab7220 */ /* 0x0c0fe20000410000 */
[C---:B------:R-:W-:Y:S01]  /*4260*/  FMUL.FTZ R166, R30.reuse, R212 ;  /* 0x000000d41ea67220 */ /* 0x040fe20000410000 */
[CC--:B------:R-:W-:Y:S01]  /*4270*/  FMUL.FTZ R189, R31.reuse, R209.reuse ;  /* 0x000000d11fbd7220 */ /* 0x0c0fe20000410000 */
[C---:B------:R-:W-:Y:S01]  /*4280*/  FMUL.FTZ R168, R30.reuse, R209 ;  /* 0x000000d11ea87220 */ /* 0x040fe20000410000 */
[CC--:B------:R-:W-:Y:S01]  /*4290*/  FMUL.FTZ R170, R31.reuse, R172.reuse ;  /* 0x000000ac1faa7220 */ /* 0x0c0fe20000410000 */
[----:B------:R-:W-:Y:S01]  /*42a0*/  FMUL.FTZ R194, R30, R172 ;  /* 0x000000ac1ec27220 */ /* 0x000fe20000410000 */
[----:B------:R-:W-:Y:S01]  /*42b0*/  FMUL.FTZ R177, R174, R191 ;  /* 0x000000bfaeb17220 */ /* 0x000fe20000410000 */
[----:B------:R-:W-:Y:S01]  /*42c0*/  FMUL.FTZ R174, R184, R205 ;  /* 0x000000cdb8ae7220 */ /* 0x000fe20000410000 */
[C---:B------:R-:W-:Y:S01]  /*42d0*/  FFMA.FTZ R7, R31.reuse, R188, R2 ;  /* 0x000000bc1f077223 */ /* 0x040fe20000010002 */
[C---:B------:R-:W-:Y:S01]  /*42e0*/  FFMA.FTZ R167, R30.reuse, R197, -R34 ;  /* 0x000000c51ea77223 */ /* 0x040fe20000010822 */
[CC--:B------:R-:W-:Y:S01]  /*42f0*/  FFMA.FTZ R164, R30.reuse, R192.reuse, -R35 ;  /* 0x000000c01ea47223 */ /* 0x0c0fe20000010823 */
[C---:B------:R-:W-:Y:S01]  /*4300*/  FFMA.FTZ R160, R31.reuse, R192, R160 ;  /* 0x000000c01fa07223 */ /* 0x040fe200000100a0 */
        /* <DEDUP_REMOVED lines=8> */
[CC--:B------:R-:W-:Y:S01]  /*4390*/  FFMA.FTZ R189, R30.reuse, R202.reuse, -R189 ;  /* 0x000000ca1ebd7223 */ /* 0x0c0fe200000108bd */
[C---:B------:R-:W-:Y:S01]  /*43a0*/  FFMA.FTZ R191, R31.reuse, R202, R168 ;  /* 0x000000ca1fbf7223 */ /* 0x040fe200000100a8 */
[-C--:B------:R-:W-:Y:S01]  /*43b0*/  FFMA.FTZ R34, R30, R173.reuse, -R170 ;  /* 0x000000ad1e227223 */ /* 0x080fe200000108aa */
[----:B------:R-:W-:Y:S01]  /*43c0*/  FFMA.FTZ R214, R31, R173, R194 ;  /* 0x000000ad1fd67223 */ /* 0x000fe200000100c2 */
        /* <DEDUP_REMOVED lines=28> */
.L_x_15561:
[----:B------:R0:W1:Y:S02]  /*4590*/  LDS.64 R32, [R208+UR5+0x20b8] ;  /* 0x0020b805d0207984 */ /* 0x0000640008000a00 */
.L_x_15562:
[----:B------:R-:W-:Y:S05]  /*45a0*/  BSYNC.RECONVERGENT B0 ;  /* 0x0000000000007941 */ /* 0x000fea0003800200 */
.L_x_15560:
        /* <DEDUP_REMOVED lines=25> */
[-C--:B--2---:R-:W-:Y:S01]  /*4740*/  FMUL.FTZ R34, R178, R3.reuse ;  /* 0x00000003b2227220 */ /* 0x084fe20000410000 */
        /* <DEDUP_REMOVED lines=8> */
[-C--:B------:R-:W-:Y:S01]  /*47d0*/  FMUL.FTZ R2, R4, R182.reuse ;  /* 0x000000b604027220 */ /* 0x080fe20000410000 */
[C---:B------:R-:W-:Y:S01]  /*47e0*/  FMUL.FTZ R3, R5.reuse, R182 ;  /* 0x000000b605037220 */ /* 0x040fe20000410000 */
[----:B------:R-:W-:Y:S01]  /*47f0*/  FADD.FTZ R189, RZ, R189 ;  /* 0x000000bdffbd7221 */ /* 0x000fe20000010000 */
        /* <DEDUP_REMOVED lines=15> */
[CC--:B------:R-:W-:Y:S01]  /*48f0*/  FMUL.FTZ R205, R187.reuse, R35.reuse ;  /* 0x00000023bbcd7220 */ /* 0x0c0fe20000410000 */
        /* <DEDUP_REMOVED lines=14> */
[----:B------:R-:W-:-:S02]  /*49e0*/  FMUL.FTZ R2, R174, R34 ;  /* 0x00000022ae027220 */ /* 0x000fc40000410000 */
[C---:B------:R-:W-:Y:S01]  /*49f0*/  FFMA.FTZ R215, R200.reuse, R205, R215 ;  /* 0x000000cdc8d77223 */ /* 0x040fe200000100d7 */
[C---:B------:R-:W-:Y:S01]  /*4a00*/  FFMA.FTZ R3, R175.reuse, R34, R3 ;  /* 0x00000022af037223 */ /* 0x040fe20000010003 */
[----:B------:R-:W-:Y:S01]  /*4a10*/  FFMA.FTZ R205, R200, R189, -R214 ;  /* 0x000000bdc8cd7223 */ /* 0x000fe200000108d6 */
[----:B------:R-:W-:Y:S01]  /*4a20*/  FFMA.FTZ R2, R175, R35, -R2 ;  /* 0x00000023af027223 */ /* 0x000fe20000010802 */
[----:B------:R-:W-:Y:S01]  /*4a30*/  FADD.FTZ R189, RZ, R215 ;  /* 0x000000d7ffbd7221 */ /* 0x000fe20000010000 */
[C---:B------:R-:W-:Y:S01]  /*4a40*/  FMUL.FTZ R35, R187.reuse, R3 ;  /* 0x00000003bb237220 */ /* 0x040fe20000410000 */
[----:B------:R-:W-:Y:S01]  /*4a50*/  FFMA.FTZ R205, R78, R79, R205 ;  /* 0x0000004f4ecd7223 */ /* 0x000fe200000100cd */
[-C--:B------:R-:W-:Y:S02]  /*4a60*/  FMUL.FTZ R34, R187, R2.reuse ;  /* 0x00000002bb227220 */ /* 0x080fe40000410000 */
[----:B------:R-:W2:Y:S01]  /*4a70*/  SHFL.UP PT, R217, R189, 0x1, RZ ;  /* 0x04200000bdd97989 */ /* 0x000ea200000e00ff */
[C---:B------:R-:W-:Y:S01]  /*4a80*/  FFMA.FTZ R35, R186.reuse, R2, -R35 ;  /* 0x00000002ba237223 */ /* 0x040fe20000010823 */
[----:B------:R-:W-:-:S02]  /*4a90*/  FFMA.FTZ R34, R186, R3, R34 ;  /* 0x00000003ba227223 */ /* 0x000fc40000010022 */
[----:B------:R-:W5:Y:S01]  /*4aa0*/  SHFL.UP PT, R216, R205, 0x1, RZ ;  /* 0x04200000cdd87989 */ /* 0x000f6200000e00ff */
[----:B------:R-:W-:-:S04]  /*4ab0*/  FMUL.FTZ R3, R207, R35 ;  /* 0x00000023cf037220 */ /* 0x000fc80000410000 */
        /* <DEDUP_REMOVED lines=10> */
[----:B------:R-:W-:-:S04]  /*4b60*/  @P1 FADD.FTZ R205, R205, R34 ;  /* 0x00000022cdcd1221 */ /* 0x000fc80000010000 */
[----:B------:R-:W2:Y:S01]  /*4b70*/  SHFL.UP PT, R217, R189, 0x2, RZ ;  /* 0x04400000bdd97989 */ /* 0x000ea200000e00ff */
[CC--:B0-----:R-:W-:Y:S01]  /*4b80*/  FMUL.FTZ R35, R215.reuse, R3.reuse ;  /* 0x00000003d7237220 */ /* 0x0c1fe20000410000 */
[C---:B------:R-:W-:Y:S02]  /*4b90*/  FMUL.FTZ R34, R214.reuse, R3 ;  /* 0x00000003d6227220 */ /* 0x040fe40000410000 */
[----:B------:R-:W0:Y:S01]  /*4ba0*/  SHFL.UP PT, R216, R205, 0x2, RZ ;  /* 0x04400000cdd87989 */ /* 0x000e2200000e00ff */
[-C--:B---3--:R-:W-:Y:S01]  /*4bb0*/  @P1 FFMA.FTZ R214, R214, R2.reuse, R35 ;  /* 0x00000002d6d61223 */ /* 0x088fe20000010023 */
[----:B------:R-:W-:Y:S01]  /*4bc0*/  @P1 FFMA.FTZ R215, R215, R2, -R34 ;  /* 0x00000002d7d71223 */ /* 0x000fe20000010822 */
[----:B------:R-:W-:-:S03]  /*4bd0*/  ISETP.GE.AND P1, PT, R111, 0x2, PT ;  /* 0x000000026f00780c */ /* 0x000fc60003f26270 */
[----:B------:R-:W3:Y:S04]  /*4be0*/  SHFL.UP PT, R3, R214, 0x2, RZ ;  /* 0x04400000d6037989 */ /* 0x000ee800000e00ff */
[----:B------:R-:W5:Y:S01]  /*4bf0*/  SHFL.UP PT, R2, R215, 0x2, RZ ;  /* 0x04400000d7027989 */ /* 0x000f6200000e00ff */
[-C--:B--2---:R-:W-:Y:S01]  /*4c00*/  FMUL.FTZ R35, R215, R217.reuse ;  /* 0x000000d9d7237220 */ /* 0x084fe20000410000 */
[----:B------:R-:W-:-:S03]  /*4c10*/  FMUL.FTZ R34, R214, R217 ;  /* 0x000000d9d6227220 */ /* 0x000fc60000410000 */
[-C--:B0-----:R-:W-:Y:S01]  /*4c20*/  FFMA.FTZ R218, R214, R216.reuse, R35 ;  /* 0x000000d8d6da7223 */ /* 0x081fe20000010023 */
[----:B------:R-:W-:-:S03]  /*4c30*/  FFMA.FTZ R34, R215, R216, -R34 ;  /* 0x000000d8d7227223 */ /* 0x000fc60000010822 */
[----:B------:R-:W-:Y:S01]  /*4c40*/  @P1 FADD.FTZ R189, R189, R218 ;  /* 0x000000dabdbd1221 */ /* 0x000fe20000010000 */
[----:B------:R-:W-:Y:S01]  /*4c50*/  @P1 FADD.FTZ R205, R205, R34 ;  /* 0x00000022cdcd1221 */ /* 0x000fe20000010000 */
[CC--:B---3--:R-:W-:Y:S01]  /*4c60*/  FMUL.FTZ R35, R215.reuse, R3.reuse ;  /* 0x00000003d7237220 */ /* 0x0c8fe20000410000 */
[C---:B------:R-:W-:Y:S02]  /*4c70*/  FMUL.FTZ R34, R214.reuse, R3 ;  /* 0x00000003d6227220 */ /* 0x040fe40000410000 */
[----:B------:R-:W0:Y:S01]  /*4c80*/  SHFL.UP PT, R216, R189, 0x4, RZ ;  /* 0x04800000bdd87989 */ /* 0x000e2200000e00ff */
[-C--:B-----5:R-:W-:Y:S01]  /*4c90*/  @P1 FFMA.FTZ R214, R214, R2.reuse, R35 ;  /* 0x00000002d6d61223 */ /* 0x0a0fe20000010023 */
[----:B------:R-:W-:Y:S02]  /*4ca0*/  @P1 FFMA.FTZ R215, R215, R2, -R34 ;  /* 0x00000002d7d71223 */ /* 0x000fe40000010822 */
[----:B------:R-:W2:Y:S01]  /*4cb0*/  SHFL.UP PT, R35, R205, 0x4, RZ ;  /* 0x04800000cd237989 */ /* 0x000ea200000e00ff */
[----:B------:R-:W-:-:S03]  /*4cc0*/  ISETP.GE.AND P1, PT, R111, 0x4, PT ;  /* 0x000000046f00780c */ /* 0x000fc60003f26270 */
[----:B------:R-:W3:Y:S04]  /*4cd0*/  SHFL.UP PT, R3, R214, 0x4, RZ ;  /* 0x04800000d6037989 */ /* 0x000ee800000e00ff */
[----:B------:R-:W5:Y:S01]  /*4ce0*/  SHFL.UP PT, R2, R215, 0x4, RZ ;  /* 0x04800000d7027989 */ /* 0x000f6200000e00ff */
[-C--:B0-----:R-:W-:Y:S01]  /*4cf0*/  FMUL.FTZ R217, R215, R216.reuse ;  /* 0x000000d8d7d97220 */ /* 0x081fe20000410000 */
[----:B------:R-:W-:-:S03]  /*4d00*/  FMUL.FTZ R216, R214, R216 ;  /* 0x000000d8d6d87220 */ /* 0x000fc60000410000 */
[CC--:B--2---:R-:W-:Y:S01]  /*4d10*/  FFMA.FTZ R34, R214.reuse, R35.reuse, R217 ;  /* 0x00000023d6227223 */ /* 0x0c4fe200000100d9 */
[----:B------:R-:W-:Y:S01]  /*4d20*/  FFMA.FTZ R216, R215, R35, -R216 ;  /* 0x00000023d7d87223 */ /* 0x000fe200000108d8 */
[----:B-1----:R-:W-:Y:S01]  /*4d30*/  FMUL.FTZ R217, R207, R33 ;  /* 0x00000021cfd97220 */ /* 0x002fe20000410000 */
[-C--:B---3--:R-:W-:Y:S01]  /*4d40*/  FMUL.FTZ R35, R215, R3.reuse ;  /* 0x00000003d7237220 */ /* 0x088fe20000410000 */
[----:B------:R-:W-:Y:S01]  /*4d50*/  @P1 FADD.FTZ R189, R189, R34 ;  /* 0x00000022bdbd1221 */ /* 0x000fe20000010000 */
[C---:B------:R-:W-:Y:S01]  /*4d60*/  FMUL.FTZ R34, R214.reuse, R3 ;  /* 0x00000003d6227220 */ /* 0x040fe20000410000 */
[----:B------:R-:W-:Y:S01]  /*4d70*/  @P1 FADD.FTZ R205, R205, R216 ;  /* 0x000000d8cdcd1221 */ /* 0x000fe20000010000 */
[-C--:B-----5:R-:W-:Y:S01]  /*4d80*/  @P1 FFMA.FTZ R214, R214, R2.reuse, R35 ;  /* 0x00000002d6d61223 */ /* 0x0a0fe20000010023 */
[C---:B------:R-:W-:Y:S01]  /*4d90*/  FMUL.FTZ R216, R200.reuse, R33 ;  /* 0x00000021c8d87220 */ /* 0x040fe20000410000 */
[----:B------:R-:W0:Y:S01]  /*4da0*/  SHFL.UP PT, R35, R189, 0x8, RZ ;  /* 0x05000000bd237989 */ /* 0x000e2200000e00ff */
[----:B------:R-:W-:Y:S01]  /*4db0*/  @P1 FFMA.FTZ R215, R215, R2, -R34 ;  /* 0x00000002d7d71223 */ /* 0x000fe20000010822 */
[----:B------:R-:W-:Y:S01]  /*4dc0*/  ISETP.GE.AND P1, PT, R111, 0x8, PT ;  /* 0x000000086f00780c */ /* 0x000fe20003f26270 */
[-C--:B------:R-:W-:Y:S01]  /*4dd0*/  FFMA.FTZ R217, R200, R32.reuse, -R217 ;  /* 0x00000020c8d97223 */ /* 0x080fe200000108d9 */
[----:B------:R-:W1:Y:S01]  /*4de0*/  SHFL.UP PT, R34, R205, 0x8, RZ ;  /* 0x05000000cd227989 */ /* 0x000e6200000e00ff */
[----:B------:R-:W-:-:S02]  /*4df0*/  FFMA.FTZ R216, -R207, R32, -R216 ;  /* 0x00000020cfd87223 */ /* 0x000fc400000109d8 */
[CC--:B------:R-:W-:Y:S01]  /*4e00*/  FMUL.FTZ R223, R187.reuse, R217.reuse ;  /* 0x000000d9bbdf7220 */ /* 0x0c0fe20000410000 */
[----:B------:R-:W2:Y:S01]  /*4e10*/  SHFL.UP PT, R3, R214, 0x8, RZ ;  /* 0x05000000d6037989 */ /* 0x000ea200000e00ff */
[-C--:B------:R-:W-:Y:S02]  /*4e20*/  FMUL.FTZ R219, R187, R216.reuse ;  /* 0x000000d8bbdb7220 */ /* 0x080fe40000410000 */
[C---:B------:R-:W-:Y:S01]  /*4e30*/  FFMA.FTZ R223, R186.reuse, R216, -R223 ;  /* 0x000000d8badf7223 */ /* 0x040fe200000108df */
[----:B------:R-:W3:Y:S01]  /*4e40*/  SHFL.UP PT, R2, R215, 0x8, RZ ;  /* 0x05000000d7027989 */ /* 0x000ee200000e00ff */
[----:B------:R-:W-:Y:S02]  /*4e50*/  FFMA.FTZ R221, R186, R217, R219 ;  /* 0x000000d9badd7223 */ /* 0x000fe400000100db */
[----:B------:R-:W-:-:S04]  /*4e60*/  FMUL.FTZ R222, R174, R223 ;  /* 0x000000dfaede7220 */ /* 0x000fc80000410000 */
[----:B------:R-:W-:-:S04]  /*4e70*/  FFMA.FTZ R222, R175, R221, R222 ;  /* 0x000000ddafde7223 */ /* 0x000fc800000100de */
[----:B------:R-:W-:Y:S01]  /*4e80*/  FMUL.FTZ R225, R176, R222 ;  /* 0x000000deb0e17220 */ /* 0x000fe20000410000 */
[-C--:B0-----:R-:W-:Y:S01]  /*4e90*/  FMUL.FTZ R218, R214, R35.reuse ;  /* 0x00000023d6da7220 */ /* 0x081fe20000410000 */
[----:B------:R-:W-:-:S03]  /*4ea0*/  FMUL.FTZ R35, R215, R35 ;  /* 0x00000023d7237220 */ /* 0x000fc60000410000 */
[-C--:B-1----:R-:W-:Y:S01]  /*4eb0*/  FFMA.FTZ R218, R215, R34.reuse, -R218 ;  /* 0x00000022d7da7223 */ /* 0x082fe200000108da */
[----:B------:R-:W-:Y:S01]  /*4ec0*/  FFMA.FTZ R220, R214, R34, R35 ;  /* 0x00000022d6dc7223 */ /* 0x000fe20000010023 */
[----:B------:R-:W-:Y:S01]  /*4ed0*/  FMUL.FTZ R35, R207, R211 ;  /* 0x000000d3cf237220 */ /* 0x000fe20000410000 */
[----:B------:R-:W-:Y:S01]  /*4ee0*/  IADD3 R34, P2, PT, R62, R157, RZ ;  /* 0x0000009d3e227210 */ /* 0x000fe20007f5e0ff */
[-C--:B--2---:R-:W-:Y:S01]  /*4ef0*/  FMUL.FTZ R216, R214, R3.reuse ;  /* 0x00000003d6d87220 */ /* 0x084fe20000410000 */
[----:B------:R-:W-:Y:S01]  /*4f00*/  FMUL.FTZ R3, R215, R3 ;  /* 0x00000003d7037220 */ /* 0x000fe20000410000 */
[-C--:B------:R-:W-:Y:S01]  /*4f10*/  FFMA.FTZ R35, R200, R213.reuse, -R35 ;  /* 0x000000d5c8237223 */ /* 0x080fe20000010823 */
[----:B------:R-:W-:Y:S01]  /*4f20*/  @P1 FADD.FTZ R189, R189, R220 ;  /* 0x000000dcbdbd1221 */ /* 0x000fe20000010000 */
[-C--:B---3--:R-:W-:Y:S01]  /*4f30*/  @P1 FFMA.FTZ R215, R215, R2.reuse, -R216 ;  /* 0x00000002d7d71223 */ /* 0x088fe200000108d8 */
[----:B------:R-:W-:Y:S01]  /*4f40*/  FMUL.FTZ R216, R207, R213 ;  /* 0x000000d5cfd87220 */ /* 0x000fe20000410000 */
[----:B------:R-:W-:Y:S01]  /*4f50*/  FADD.FTZ R219, R198, R35 ;  /* 0x00000023c6db7221 */ /* 0x000fe20000010000 */
[----:B------:R-:W-:Y:S01]  /*4f60*/  @P1 FFMA.FTZ R214, R214, R2, R3 ;  /* 0x00000002d6d61223 */ /* 0x000fe20000010003 */
[----:B------:R-:W-:Y:S01]  /*4f70*/  LEA.HI.X.SX32 R35, R62, RZ, 0x1, P2 ;  /* 0x000000ff3e237211 */ /* 0x000fe200010f0eff */
[----:B------:R-:W-:Y:S01]  /*4f80*/  FFMA.FTZ R3, R200, R211, R216 ;  /* 0x000000d3c8037223 */ /* 0x000fe200000100d8 */
[----:B------:R-:W-:Y:S01]  /*4f90*/  FMUL.FTZ R217, R187, R219 ;  /* 0x000000dbbbd97220 */ /* 0x000fe20000410000 */
[----:B------:R-:W-:Y:S01]  /*4fa0*/  @P1 FADD.FTZ R205, R205, R218 ;  /* 0x000000dacdcd1221 */ /* 0x000fe20000010000 */
[----:B------:R-:W0:Y:S01]  /*4fb0*/  SHFL.UP PT, R216, R214, 0x10, RZ ;  /* 0x06000000d6d87989 */ /* 0x000e2200000e00ff */
[----:B------:R-:W-:Y:S01]  /*4fc0*/  FADD.FTZ R3, R194, R3 ;  /* 0x00000003c2037221 */ /* 0x000fe20000010000 */
[----:B------:R-:W-:Y:S01]  /*4fd0*/  IMAD.WIDE.U32 R34, R26, UR4, R34 ;  /* 0x000000041a227c25 */ /* 0x000fe2000f8e0022 */
[----:B------:R-:W-:Y:S01]  /*4fe0*/  ISETP.GT.U32.AND P2, PT, R206, 0x1b, PT ;  /* 0x0000001bce00780c */ /* 0x000fe20003f44070 */
[----:B------:R-:W1:Y:S02]  /*4ff0*/  SHFL.UP PT, R218, R189, 0x10, RZ ;  /* 0x06000000bdda7989 */ /* 0x000e6400000e00ff */
[----:B------:R-:W-:Y:S01]  /*5000*/  FFMA.FTZ R220, R186, R3, R217 ;  /* 0x00000003badc7223 */ /* 0x000fe200000100d9 */
[----:B------:R-:W-:-:S02]  /*5010*/  IMAD R224, R27, UR4, R35 ;  /* 0x000000041be07c24 */ /* 0x000fc4000f8e0223 */
[----:B------:R-:W-:Y:S01]  /*5020*/  FMUL.FTZ R3, R187, R3 ;  /* 0x00000003bb037220 */ /* 0x000fe20000410000 */
[----:B------:R-:W2:Y:S01]  /*5030*/  SHFL.UP PT, R217, R205, 0x10, RZ ;  /* 0x06000000cdd97989 */ /* 0x000ea200000e00ff */
[----:B------:R-:W-:Y:S01]  /*5040*/  LEA R2, P1, R34, R163, 0x2 ;  /* 0x000000a322027211 */ /* 0x000fe200078210ff */
[----:B------:R-:W-:Y:S01]  /*5050*/  FADD.FTZ R220, R185, R220 ;  /* 0x000000dcb9dc7221 */ /* 0x000fe20000010000 */
[----:B------:R-:W-:Y:S01]  /*5060*/  FFMA.FTZ R219, R186, R219, -R3 ;  /* 0x000000dbbadb7223 */ /* 0x000fe20000010803 */
[----:B------:R-:W3:Y:S01]  /*5070*/  SHFL.UP PT, R35, R215, 0x10, RZ ;  /* 0x06000000d7237989 */ /* 0x000ee200000e00ff */
[----:B------:R-:W-:Y:S01]  /*5080*/  LEA.HI.X R3, R34, R161, R224, 0x2, P1 ;  /* 0x000000a122037211 */ /* 0x000fe200008f14e0 */
[----:B------:R-:W-:Y:S01]  /*5090*/  FMUL.FTZ R34, R174, R221 ;  /* 0x000000ddae227220 */ /* 0x000fe20000410000 */
[----:B------:R-:W-:Y:S01]  /*50a0*/  FADD.FTZ R219, R184, R219 ;  /* 0x000000dbb8db7221 */ /* 0x000fe20000010000 */
[----:B------:R-:W-:Y:S01]  /*50b0*/  ISETP.GE.AND P1, PT, R111, 0x10, PT ;  /* 0x000000106f00780c */ /* 0x000fe20003f26270 */
[C---:B------:R-:W-:Y:S01]  /*50c0*/  FMUL.FTZ R226, R174.reuse, R220 ;  /* 0x000000dcaee27220 */ /* 0x040fe20000410000 */
[----:B------:R-:W-:Y:S01]  /*50d0*/  FFMA.FTZ R34, R175, R223, -R34 ;  /* 0x000000dfaf227223 */ /* 0x000fe20000010822 */
[----:B------:R-:W-:-:S02]  /*50e0*/  FMUL.FTZ R224, R174, R219 ;  /* 0x000000dbaee07220 */ /* 0x000fc40000410000 */
[----:B------:R-:W-:Y:S01]  /*50f0*/  FFMA.FTZ R223, R175, R219, -R226 ;  /* 0x000000dbafdf7223 */ /* 0x000fe200000108e2 */
[-C--:B------:R-:W-:Y:S01]  /*5100*/  FMUL.FTZ R228, R176, R34.reuse ;  /* 0x00000022b0e47220 */ /* 0x080fe20000410000 */
[----:B------:R-:W-:Y:S01]  /*5110*/  FFMA.FTZ R225, R177, R34, -R225 ;  /* 0x00000022b1e17223 */ /* 0x000fe200000108e1 */
[----:B------:R-:W-:Y:S01]  /*5120*/  FFMA.FTZ R221, R175, R220, R224 ;  /* 0x000000dcafdd7223 */ /* 0x000fe200000100e0 */
[-C--:B0-----:R-:W-:Y:S01]  /*5130*/  FMUL.FTZ R34, R214, R216.reuse ;  /* 0x000000d8d6227220 */ /* 0x081fe20000410000 */
[C---:B------:R-:W-:Y:S01]  /*5140*/  FMUL.FTZ R216, R215.reuse, R216 ;  /* 0x000000d8d7d87220 */ /* 0x040fe20000410000 */
[----:B------:R-:W-:Y:S01]  /*5150*/  FADD.FTZ R223, R158, R223 ;  /* 0x000000df9edf7221 */ /* 0x000fe20000010000 */
[-C--:B-1----:R-:W-:Y:S01]  /*5160*/  FMUL.FTZ R219, R215, R218.reuse ;  /* 0x000000dad7db7220 */ /* 0x082fe20000410000 */
[----:B------:R-:W-:Y:S01]  /*5170*/  FMUL.FTZ R220, R214, R218 ;  /* 0x000000dad6dc7220 */ /* 0x000fe20000410000 */
[----:B------:R-:W-:Y:S01]  /*5180*/  FADD.FTZ R221, R160, R221 ;  /* 0x000000dda0dd7221 */ /* 0x000fe20000010000 */
[----:B------:R-:W-:Y:S01]  /*5190*/  FFMA.FTZ R228, R177, R222, R228 ;  /* 0x000000deb1e47223 */ /* 0x000fe200000100e4 */
[-C--:B--2---:R-:W-:Y:S01]  /*51a0*/  FFMA.FTZ R218, R214, R217.reuse, R219 ;  /* 0x000000d9d6da7223 */ /* 0x084fe200000100db */
[C---:B------:R-:W-:Y:S01]  /*51b0*/  FFMA.FTZ R220, R215.reuse, R217, -R220 ;  /* 0x000000d9d7dc7223 */ /* 0x040fe200000108dc */
[----:B------:R-:W-:Y:S01]  /*51c0*/  FMUL.FTZ R219, R178, R225 ;  /* 0x000000e1b2db7220 */ /* 0x000fe20000410000 */
[-C--:B---3--:R-:W-:Y:S01]  /*51d0*/  @P1 FFMA.FTZ R214, R214, R35.reuse, R216 ;  /* 0x00000023d6d61223 */ /* 0x088fe200000100d8 */
[----:B------:R-:W-:Y:S01]  /*51e0*/  @P1 FFMA.FTZ R215, R215, R35, -R34 ;  /* 0x00000023d7d71223 */ /* 0x000fe20000010822 */
[----:B------:R-:W-:Y:S01]  /*51f0*/  @P1 FADD.FTZ R205, R205, R220 ;  /* 0x000000dccdcd1221 */ /* 0x000fe20000010000 */
[----:B------:R-:W-:Y:S01]  /*5200*/  FMUL.FTZ R216, R176, R221 ;  /* 0x000000ddb0d87220 */ /* 0x000fe20000410000 */
[----:B------:R-:W-:Y:S01]  /*5210*/  @P1 FADD.FTZ R189, R189, R218 ;  /* 0x000000dabdbd1221 */ /* 0x000fe20000010000 */
[-C--:B------:R-:W-:Y:S01]  /*5220*/  FMUL.FTZ R218, R178, R228.reuse ;  /* 0x000000e4b2da7220 */ /* 0x080fe20000410000 */
[----:B------:R0:W-:Y:S01]  /*5230*/  SHFL.UP PT, R34, R215, 0x1, RZ ;  /* 0x04200000d7227989 */ /* 0x0001e200000e00ff */
[-C--:B------:R-:W-:Y:S01]  /*5240*/  FFMA.FTZ R217, R177, R223.reuse, -R216 ;  /* 0x000000dfb1d97223 */ /* 0x080fe200000108d8 */
[----:B------:R-:W-:Y:S01]  /*5250*/  FMUL.FTZ R216, R176, R223 ;  /* 0x000000dfb0d87220 */ /* 0x000fe20000410000 */
[C---:B------:R-:W-:Y:S01]  /*5260*/  FFMA.FTZ R218, R179.reuse, R225, -R218 ;  /* 0x000000e1b3da7223 */ /* 0x040fe200000108da */
[----:B------:R-:W-:Y:S01]  /*5270*/  SHFL.UP PT, R214, R214, 0x1, RZ ;  /* 0x04200000d6d67989 */ /* 0x000fe200000e00ff */
[----:B------:R-:W-:Y:S01]  /*5280*/  FFMA.FTZ R219, R179, R228, R219 ;  /* 0x000000e4b3db7223 */ /* 0x000fe200000100db */
[----:B------:R-:W-:Y:S01]  /*5290*/  FFMA.FTZ R221, R177, R221, R216 ;  /* 0x000000ddb1dd7223 */ /* 0x000fe200000100d8 */
[-C--:B------:R-:W-:Y:S01]  /*52a0*/  FMUL.FTZ R216, R180, R218.reuse ;  /* 0x000000dab4d87220 */ /* 0x080fe20000410000 */
[----:B------:R-:W-:Y:S01]  /*52b0*/  SHFL.UP PT, R189, R189, 0x1, RZ ;  /* 0x04200000bdbd7989 */ /* 0x000fe200000e00ff */
[----:B------:R-:W-:Y:S01]  /*52c0*/  FADD.FTZ R217, R162, R217 ;  /* 0x000000d9a2d97221 */ /* 0x000fe20000010000 */
[----:B------:R-:W-:Y:S01]  /*52d0*/  FADD.FTZ R221, R164, R221 ;  /* 0x000000dda4dd7221 */ /* 0x000fe20000010000 */
[-C--:B0-----:R-:W-:Y:S01]  /*52e0*/  FMUL.FTZ R215, R180, R219.reuse ;  /* 0x000000dbb4d77220 */ /* 0x081fe20000410000 */
[----:B----4-:R-:W0:Y:S01]  /*52f0*/  SHFL.IDX PT, R7, R7, RZ, 0x1f ;  /* 0x00001fff07077589 */ /* 0x010e2200000e0000 */
[C---:B------:R-:W-:Y:S01]  /*5300*/  FFMA.FTZ R222, R181.reuse, R219, R216 ;  /* 0x000000dbb5de7223 */ /* 0x040fe200000100d8 */
[----:B------:R-:W-:Y:S01]  /*5310*/  FMUL.FTZ R220, R178, R221 ;  /* 0x000000ddb2dc7220 */ /* 0x000fe20000410000 */
[----:B------:R-:W-:Y:S01]  /*5320*/  FFMA.FTZ R218, R181, R218, -R215 ;  /* 0x000000dab5da7223 */ /* 0x000fe200000108d7 */
[----:B------:R1:W2:Y:S01]  /*5330*/  SHFL.IDX PT, R35, R6, RZ, 0x1f ;  /* 0x00001fff06237589 */ /* 0x0002a200000e0000 */
[----:B------:R-:W-:Y:S01]  /*5340*/  ISETP.GT.U32.AND P1, PT, R206, 0x1d, PT ;  /* 0x0000001dce00780c */ /* 0x000fe20003f24070 */
[-C--:B------:R-:W-:Y:S01]  /*5350*/  FFMA.FTZ R219, R179, R217.reuse, -R220 ;  /* 0x000000d9b3db7223 */ /* 0x080fe200000108dc */
[----:B------:R-:W-:Y:S01]  /*5360*/  FMUL.FTZ R220, R182, R218 ;  /* 0x000000dab6dc7220 */ /* 0x000fe20000410000 */
[----:B------:R-:W3:Y:S02]  /*5370*/  SHFL.UP PT, R205, R205, 0x1, RZ ;  /* 0x04200000cdcd7989 */ /* 0x000ee400000e00ff */
[----:B------:R-:W-:Y:S01]  /*5380*/  FADD.FTZ R219, R166, R219 ;  /* 0x000000dba6db7221 */ /* 0x000fe20000010000 */
[----:B-1----:R-:W-:-:S04]  /*5390*/  FMUL.FTZ R6, R178, R217 ;  /* 0x000000d9b2067220 */ /* 0x002fc80000410000 */
[----:B------:R-:W-:Y:S01]  /*53a0*/  FFMA.FTZ R216, R179, R221, R6 ;  /* 0x000000ddb3d87223 */ /* 0x000fe20000010006 */
[----:B------:R-:W-:-:S03]  /*53b0*/  FMUL.FTZ R221, R182, R222 ;  /* 0x000000deb6dd7220 */ /* 0x000fc60000410000 */
[----:B------:R-:W-:Y:S01]  /*53c0*/  FADD.FTZ R216, R167, R216 ;  /* 0x000000d8a7d87221 */ /* 0x000fe20000010000 */
[-C--:B0-----:R-:W-:Y:S01]  /*53d0*/  FMUL.FTZ R217, R34, R7.reuse ;  /* 0x0000000722d97220 */ /* 0x081fe20000410000 */
[----:B------:R-:W-:-:S03]  /*53e0*/  FMUL.FTZ R215, R214, R7 ;  /* 0x00000007d6d77220 */ /* 0x000fc60000410000 */
[-C--:B--2---:R-:W-:Y:S01]  /*53f0*/  FFMA.FTZ R6, R214, R35.reuse, R217 ;  /* 0x00000023d6067223 */ /* 0x084fe200000100d9 */
[----:B------:R-:W-:Y:S01]  /*5400*/  FFMA.FTZ R34, R34, R35, -R215 ;  /* 0x0000002322227223 */ /* 0x000fe200000108d7 */
[----:B------:R-:W-:Y:S01]  /*5410*/  FFMA.FTZ R215, R183, R218, -R221 ;  /* 0x000000dab7d77223 */ /* 0x000fe200000108dd */
[C---:B------:R-:W-:Y:S01]  /*5420*/  FMUL.FTZ R218, R180.reuse, R219 ;  /* 0x000000dbb4da7220 */ /* 0x040fe20000410000 */
[----:B------:R-:W-:Y:S01]  /*5430*/  @P0 FADD.FTZ R7, R189, R6 ;  /* 0x00000006bd070221 */ /* 0x000fe20000010000 */
[----:B---3--:R-:W-:Y:S01]  /*5440*/  @P0 FADD.FTZ R35, R205, R34 ;  /* 0x00000022cd230221 */ /* 0x008fe20000010000 */
[----:B------:R-:W-:Y:S01]  /*5450*/  FFMA.FTZ R214, R183, R222, R220 ;  /* 0x000000deb7d67223 */ /* 0x000fe200000100dc */
        /* <DEDUP_REMOVED lines=11> */
[----:B------:R-:W-:Y:S01]  /*5510*/  ISETP.GE.AND P0, PT, R143, UR8, PT ;  /* 0x000000088f007c0c */ /* 0x000fe2000bf06270 */
[----:B------:R-:W-:-:S02]  /*5520*/  HFMA2 R4, -RZ, RZ, 1.875, 0 ;  /* 0x3f800000ff047431 */ /* 0x000fc400000001ff */
[C---:B------:R-:W-:Y:S01]  /*5530*/  FMUL.FTZ R34, R182.reuse, R191 ;  /* 0x000000bfb6227220 */ /* 0x040fe20000410000 */
[-C--:B------:R-:W-:Y:S01]  /*5540*/  FMUL.FTZ R6, R182, R35.reuse ;  /* 0x00000023b6067220 */ /* 0x080fe20000410000 */
[C---:B------:R-:W-:Y:S01]  /*5550*/  FMUL.FTZ R205, R190.reuse, R35 ;  /* 0x00000023becd7220 */ /* 0x040fe20000410000 */
[----:B------:R-:W-:Y:S01]  /*5560*/  FMUL.FTZ R190, R190, R191 ;  /* 0x000000bfbebe7220 */ /* 0x000fe20000410000 */
[C---:B------:R-:W-:Y:S01]  /*5570*/  FFMA.FTZ R34, R183.reuse, R35, R34 ;  /* 0x00000023b7227223 */ /* 0x040fe20000010022 */
[-C--:B------:R-:W-:Y:S01]  /*5580*/  FFMA.FTZ R189, R183, R191.reuse, -R6 ;  /* 0x000000bfb7bd7223 */ /* 0x080fe20000010806 */
[----:B------:R-:W-:Y:S01]  /*5590*/  FFMA.FTZ R205, R188, R191, -R205 ;  /* 0x000000bfbccd7223 */ /* 0x000fe200000108cd */
[----:B------:R-:W-:Y:S01]  /*55a0*/  ISETP.NE.OR P0, PT, R157, RZ, P0 ;  /* 0x000000ff9d00720c */ /* 0x000fe20000705670 */
[----:B------:R-:W-:Y:S01]  /*55b0*/  FADD.FTZ R34, RZ, R34 ;  /* 0x00000022ff227221 */ /* 0x000fe20000010000 */
[----:B------:R-:W-:Y:S01]  /*55c0*/  FFMA.FTZ R189, R90, R91, R189 ;  /* 0x0000005b5abd7223 */ /* 0x000fe200000100bd */
[----:B------:R-:W-:Y:S01]  /*55d0*/  FFMA.FTZ R220, R0, R205, RZ ;  /* 0x000000cd00dc7223 */ /* 0x000fe200000100ff */
[----:B------:R-:W-:Y:S01]  /*55e0*/  CS2R R6, SRZ ;  /* 0x0000000000067805 */ /* 0x000fe2000001ff00 */
[CC--:B------:R-:W-:Y:S01]  /*55f0*/  FMUL.FTZ R216, R199.reuse, R34.reuse ;  /* 0x00000022c7d87220 */ /* 0x0c0fe20000410000 */
[----:B------:R-:W-:Y:S01]  /*5600*/  FMUL.FTZ R221, R199, R189 ;  /* 0x000000bdc7dd7220 */ /* 0x000fe20000410000 */
[----:B------:R-:W-:Y:S01]  /*5610*/  FFMA.FTZ R199, R188, R35, R190 ;  /* 0x00000023bcc77223 */ /* 0x000fe200000100be */
[CC--:B------:R-:W-:Y:S01]  /*5620*/  FMUL.FTZ R190, R180.reuse, R189.reuse ;  /* 0x000000bdb4be7220 */ /* 0x0c0fe20000410000 */
[-C--:B------:R-:W-:Y:S01]  /*5630*/  FMUL.FTZ R188, R180, R34.reuse ;  /* 0x00000022b4bc7220 */ /* 0x080fe20000410000 */
[C---:B------:R-:W-:Y:S01]  /*5640*/  FFMA.FTZ R217, R193.reuse, R189, -R216 ;  /* 0x000000bdc1d97223 */ /* 0x040fe200000108d8 */
[-C--:B------:R-:W-:Y:S01]  /*5650*/  FFMA.FTZ R221, R193, R34.reuse, R221 ;  /* 0x00000022c1dd7223 */ /* 0x080fe200000100dd */
[C---:B------:R-:W-:Y:S01]  /*5660*/  FFMA.FTZ R190, R181.reuse, R34, R190 ;  /* 0x00000022b5be7223 */ /* 0x040fe200000100be */
[----:B------:R-:W-:Y:S01]  /*5670*/  FMUL.FTZ R216, R182, R219 ;  /* 0x000000dbb6d87220 */ /* 0x000fe20000410000 */
[----:B------:R-:W-:Y:S01]  /*5680*/  FFMA.FTZ R193, R181, R189, -R188 ;  /* 0x000000bdb5c17223 */ /* 0x000fe200000108bc */
[----:B------:R-:W-:Y:S01]  /*5690*/  FFMA.FTZ R205, R69, R217, R220 ;  /* 0x000000d945cd7223 */ /* 0x000fe200000100dc */
[----:B------:R-:W-:Y:S01]  /*56a0*/  FADD.FTZ R188, RZ, R190 ;  /* 0x000000beffbc7221 */ /* 0x000fe20000010000 */
[----:B------:R-:W-:Y:S01]  /*56b0*/  FFMA.FTZ R220, R183, R218, R216 ;  /* 0x000000dab7dc7223 */ /* 0x000fe200000100d8 */
[----:B------:R-:W-:Y:S01]  /*56c0*/  FFMA.FTZ R193, R88, R89, R193 ;  /* 0x0000005958c17223 */ /* 0x000fe200000100c1 */
[----:B------:R-:W-:Y:S01]  /*56d0*/  FFMA.FTZ R190, -R0, R199, RZ ;  /* 0x000000c700be7223 */ /* 0x000fe200000101ff */
[C---:B------:R-:W-:Y:S01]  /*56e0*/  FMUL.FTZ R216, R201.reuse, R188 ;  /* 0x000000bcc9d87220 */ /* 0x040fe20000410000 */
[----:B------:R-:W-:Y:S01]  /*56f0*/  MOV R5, RZ ;  /* 0x000000ff00057202 */ /* 0x000fe20000000f00 */
[----:B------:R-:W-:Y:S01]  /*5700*/  FMUL.FTZ R218, R182, R218 ;  /* 0x000000dab6da7220 */ /* 0x000fe20000410000 */
[-C--:B------:R-:W-:Y:S01]  /*5710*/  FMUL.FTZ R201, R201, R193.reuse ;  /* 0x000000c1c9c97220 */ /* 0x080fe20000410000 */
[----:B------:R-:W-:Y:S01]  /*5720*/  FFMA.FTZ R216, R197, R193, -R216 ;  /* 0x000000c1c5d87223 */ /* 0x000fe200000108d8 */
[----:B------:R-:W-:Y:S01]  /*5730*/  FFMA.FTZ R221, -R69, R221, R190 ;  /* 0x000000dd45dd7223 */ /* 0x000fe200000101be */
[----:B------:R-:W-:Y:S01]  /*5740*/  FMUL.FTZ R190, R178, R188 ;  /* 0x000000bcb2be7220 */ /* 0x000fe20000410000 */
[----:B------:R-:W-:Y:S01]  /*5750*/  FFMA.FTZ R217, R183, R219, -R218 ;  /* 0x000000dbb7d97223 */ /* 0x000fe200000108da */
[----:B------:R-:W-:Y:S01]  /*5760*/  FFMA.FTZ R222, R68, R216, R205 ;  /* 0x000000d844de7223 */ /* 0x000fe200000100cd */
[-C--:B------:R-:W-:Y:S01]  /*5770*/  FMUL.FTZ R216, R178, R193.reuse ;  /* 0x000000c1b2d87220 */ /* 0x080fe20000410000 */
[-C--:B------:R-:W-:Y:S01]  /*5780*/  FFMA.FTZ R218, R197, R188.reuse, R201 ;  /* 0x000000bcc5da7223 */ /* 0x080fe200000100c9 */
[----:B------:R-:W0:Y:S01]  /*5790*/  @!P0 LDS.128 R4, [UR7+0x21b0] ;  /* 0x0021b007ff048984 */ /* 0x000e220008000c00 */
[C---:B------:R-:W-:Y:S01]  /*57a0*/  FFMA.FTZ R197, R179.reuse, R193, -R190 ;  /* 0x000000c1b3c57223 */ /* 0x040fe200000108be */
[----:B------:R-:W-:Y:S01]  /*57b0*/  FFMA.FTZ R216, R179, R188, R216 ;  /* 0x000000bcb3d87223 */ /* 0x000fe200000100d8 */
[----:B------:R-:W-:Y:S01]  /*57c0*/  ISETP.NE.AND P0, PT, R206, 0x1f, PT ;  /* 0x0000001fce00780c */ /* 0x000fe20003f05270 */
[----:B------:R-:W-:Y:S01]  /*57d0*/  FADD.FTZ R217, R170, R217 ;  /* 0x000000d9aad97221 */ /* 0x000fe20000010000 */
[----:B------:R-:W-:Y:S01]  /*57e0*/  FFMA.FTZ R197, R86, R87, R197 ;  /* 0x0000005756c57223 */ /* 0x000fe200000100c5 */
[----:B------:R-:W-:Y:S01]  /*57f0*/  FADD.FTZ R190, RZ, R216 ;  /* 0x000000d8ffbe7221 */ /* 0x000fe20000010000 */
[----:B------:R-:W-:Y:S01]  /*5800*/  FADD.FTZ R216, R171, R220 ;  /* 0x000000dcabd87221 */ /* 0x000fe20000010000 */
[----:B------:R-:W-:Y:S01]  /*5810*/  FFMA.FTZ R224, -R68, R218, R221 ;  /* 0x000000da44e07223 */ /* 0x000fe200000101dd */
[CC--:B------:R-:W-:Y:S01]  /*5820*/  FMUL.FTZ R201, R203.reuse, R197.reuse ;  /* 0x000000c5cbc97220 */ /* 0x0c0fe20000410000 */
[-C--:B------:R-:W-:Y:S01]  /*5830*/  FMUL.FTZ R199, R203, R190.reuse ;  /* 0x000000becbc77220 */ /* 0x080fe20000410000 */
[----:B------:R1:W2:Y:S02]  /*5840*/  SHFL.DOWN PT, R220, R214, 0x1, 0x1f ;  /* 0x08201f00d6dc7f89 */ /* 0x0002a400000e0000 */
[C---:B------:R-:W-:Y:S01]  /*5850*/  FFMA.FTZ R205, R192.reuse, R190, R201 ;  /* 0x000000bec0cd7223 */ /* 0x040fe200000100c9 */
[----:B------:R-:W-:Y:S01]  /*5860*/  FFMA.FTZ R203, R192, R197, -R199 ;  /* 0x000000c5c0cb7223 */ /* 0x000fe200000108c7 */
[----:B------:R1:W3:Y:S04]  /*5870*/  SHFL.DOWN PT, R219, R216, 0x1, 0x1f ;  /* 0x08201f00d8db7f89 */ /* 0x0002e800000e0000 */
[----:B------:R1:W4:Y:S04]  /*5880*/  SHFL.DOWN PT, R192, R215, 0x1, 0x1f ;  /* 0x08201f00d7c07f89 */ /* 0x00032800000e0000 */
[----:B------:R1:W0:Y:S01]  /*5890*/  SHFL.DOWN PT, R218, R217, 0x1, 0x1f ;  /* 0x08201f00d9da7f89 */ /* 0x00022200000e0000 */
[----:B------:R-:W-:Y:S05]  /*58a0*/  @!P0 BRA `(.L_x_15564) ;  /* 0x0000000000288947 */ /* 0x000fea0003800000 */
[CC--:B0-----:R-:W-:Y:S01]  /*58b0*/  FMUL.FTZ R201, R215.reuse, R218.reuse ;  /* 0x000000dad7c97220 */ /* 0x0c1fe20000410000 */
[C---:B------:R-:W-:Y:S01]  /*58c0*/  FMUL.FTZ R218, R214.reuse, R218 ;  /* 0x000000dad6da7220 */ /* 0x040fe20000410000 */
[CC--:B----4-:R-:W-:Y:S01]  /*58d0*/  FMUL.FTZ R199, R215.reuse, R192.reuse ;  /* 0x000000c0d7c77220 */ /* 0x0d0fe20000410000 */
[C---:B------:R-:W-:Y:S01]  /*58e0*/  FMUL.FTZ R192, R214.reuse, R192 ;  /* 0x000000c0d6c07220 */ /* 0x040fe20000410000 */
[-C--:B---3--:R-:W-:Y:S01]  /*58f0*/  FFMA.FTZ R201, R214, R219.reuse, -R201 ;  /* 0x000000dbd6c97223 */ /* 0x088fe200000108c9 */
[----:B------:R-:W-:Y:S01]  /*5900*/  FFMA.FTZ R218, R215, R219, R218 ;  /* 0x000000dbd7da7223 */ /* 0x000fe200000100da */
[C---:B-12---:R-:W-:Y:S01]  /*5910*/  FFMA.FTZ R214, R220.reuse, R214, -R199 ;  /* 0x000000d6dcd67223 */ /* 0x046fe200000108c7 */
[----:B------:R-:W-:Y:S01]  /*5920*/  FFMA.FTZ R215, R220, R215, R192 ;  /* 0x000000d7dcd77223 */ /* 0x000fe200000100c0 */
[----:B------:R-:W-:Y:S01]  /*5930*/  FADD.FTZ R216, R216, R201 ;  /* 0x000000c9d8d87221 */ /* 0x000fe20000010000 */
[----:B------:R-:W-:-:S07]  /*5940*/  FADD.FTZ R217, R217, R218 ;  /* 0x000000dad9d97221 */ /* 0x000fce0000010000 */
.L_x_15564:
[----:B------:R-:W-:Y:S05]  /*5950*/  BSYNC.RECONVERGENT B0 ;  /* 0x0000000000007941 */ /* 0x000fea0003800200 */
.L_x_15563:
[----:B--2---:R2:W1:Y:S01]  /*5960*/  SHFL.DOWN PT, R220, R214, 0x2, 0x1f ;  /* 0x08401f00d6dc7f89 */ /* 0x00446200000e0000 */
[----:B------:R-:W-:Y:S01]  /*5970*/  BSSY.RECONVERGENT B0, `(.L_x_15565) ;  /* 0x0000011000007945 */ /* 0x000fe20003800200 */
[C---:B------:R-:W-:Y:S01]  /*5980*/  FFMA.FTZ R203, R67.reuse, R203, R222 ;  /* 0x000000cb43cb7223 */ /* 0x040fe200000100de */
[----:B------:R-:W-:Y:S01]  /*5990*/  FFMA.FTZ R205, -R67, R205, R224 ;  /* 0x000000cd43cd7223 */ /* 0x000fe200000101e0 */
[----:B----4-:R2:W4:Y:S04]  /*59a0*/  SHFL.DOWN PT, R192, R215, 0x2, 0x1f ;  /* 0x08401f00d7c07f89 */ /* 0x01052800000e0000 */
[----:B---3--:R2:W3:Y:S04]  /*59b0*/  SHFL.DOWN PT, R219, R216, 0x2, 0x1f ;  /* 0x08401f00d8db7f89 */ /* 0x0084e800000e0000 */
[----:B0-----:R2:W0:Y:S01]  /*59c0*/  SHFL.DOWN PT, R218, R217, 0x2, 0x1f ;  /* 0x08401f00d9da7f89 */ /* 0x00142200000e0000 */
[----:B------:R-:W-:Y:S05]  /*59d0*/  @P1 BRA `(.L_x_15566) ;  /* 0x0000000000281947 */ /* 0x000fea0003800000 */
[CC--:B0-----:R-:W-:Y:S01]  /*59e0*/  FMUL.FTZ R201, R215.reuse, R218.reuse ;  /* 0x000000dad7c97220 */ /* 0x0c1fe20000410000 */
[C---:B------:R-:W-:Y:S01]  /*59f0*/  FMUL.FTZ R218, R214.reuse, R218 ;  /* 0x000000dad6da7220 */ /* 0x040fe20000410000 */
[CC--:B----4-:R-:W-:Y:S01]  /*5a00*/  FMUL.FTZ R199, R215.reuse, R192.reuse ;  /* 0x000000c0d7c77220 */ /* 0x0d0fe20000410000 */
[C---:B------:R-:W-:Y:S01]  /*5a10*/  FMUL.FTZ R192, R214.reuse, R192 ;  /* 0x000000c0d6c07220 */ /* 0x040fe20000410000 */
[CC--:B---3--:R-:W-:Y:S01]  /*5a20*/  FFMA.FTZ R201, R214.reuse, R219.reuse, -R201 ;  /* 0x000000dbd6c97223 */ /* 0x0c8fe200000108c9 */
[C---:B------:R-:W-:Y:S01]  /*5a30*/  FFMA.FTZ R218, R215.reuse, R219, R218 ;  /* 0x000000dbd7da7223 */ /* 0x040fe200000100da */
[-C--:B-12---:R-:W-:Y:S01]  /*5a40*/  FFMA.FTZ R214, R214, R220.reuse, -R199 ;  /* 0x000000dcd6d67223 */ /* 0x086fe200000108c7 */
[----:B------:R-:W-:Y:S01]  /*5a50*/  FFMA.FTZ R215, R215, R220, R192 ;  /* 0x000000dcd7d77223 */ /* 0x000fe200000100c0 */
[----:B------:R-:W-:Y:S01]  /*5a60*/  FADD.FTZ R216, R216, R201 ;  /* 0x000000c9d8d87221 */ /* 0x000fe20000010000 */
[----:B------:R-:W-:-:S07]  /*5a70*/  FADD.FTZ R217, R217, R218 ;  /* 0x000000dad9d97221 */ /* 0x000fce0000010000 */
.L_x_15566:
[----:B------:R-:W-:Y:S05]  /*5a80*/  BSYNC.RECONVERGENT B0 ;  /* 0x0000000000007941 */ /* 0x000fea0003800200 */
.L_x_15565:
[----:B-1----:R1:W1:Y:S01]  /*5a90*/  SHFL.DOWN PT, R220, R214, 0x4, 0x1f ;  /* 0x08801f00d6dc7f89 */ /* 0x00226200000e0000 */
[----:B------:R-:W-:Y:S03]  /*5aa0*/  BSSY.RECONVERGENT B0, `(.L_x_15567) ;  /* 0x000000f000007945 */ /* 0x000fe60003800200 */
[----:B----4-:R4:W1:Y:S04]  /*5ab0*/  SHFL.DOWN PT, R192, R215, 0x4, 0x1f ;  /* 0x08801f00d7c07f89 */ /* 0x01086800000e0000 */
[----:B---3--:R4:W3:Y:S04]  /*5ac0*/  SHFL.DOWN PT, R219, R216, 0x4, 0x1f ;  /* 0x08801f00d8db7f89 */ /* 0x0088e800000e0000 */
[----:B0-----:R4:W0:Y:S01]  /*5ad0*/  SHFL.DOWN PT, R218, R217, 0x4, 0x1f ;  /* 0x08801f00d9da7f89 */ /* 0x00182200000e0000 */
[----:B------:R-:W-:Y:S05]  /*5ae0*/  @P2 BRA `(.L_x_15568) ;  /* 0x0000000000282947 */ /* 0x000fea0003800000 */
[CC--:B0-----:R-:W-:Y:S01]  /*5af0*/  FMUL.FTZ R201, R215.reuse, R218.reuse ;  /* 0x000000dad7c97220 */ /* 0x0c1fe20000410000 */
[C---:B------:R-:W-:Y:S01]  /*5b00*/  FMUL.FTZ R218, R214.reuse, R218 ;  /* 0x000000dad6da7220 */ /* 0x040fe20000410000 */
[CC--:B-1----:R-:W-:Y:S01]  /*5b10*/  FMUL.FTZ R199, R215.reuse, R192.reuse ;  /* 0x000000c0d7c77220 */ /* 0x0c2fe20000410000 */
[C---:B------:R-:W-:Y:S01]  /*5b20*/  FMUL.FTZ R192, R214.reuse, R192 ;  /* 0x000000c0d6c07220 */ /* 0x040fe20000410000 */
[CC--:B---3--:R-:W-:Y:S01]  /*5b30*/  FFMA.FTZ R201, R214.reuse, R219.reuse, -R201 ;  /* 0x000000dbd6c97223 */ /* 0x0c8fe200000108c9 */
[C---:B------:R-:W-:Y:S01]  /*5b40*/  FFMA.FTZ R218, R215.reuse, R219, R218 ;  /* 0x000000dbd7da7223 */ /* 0x040fe200000100da */
[-C--:B--2---:R-:W-:Y:S01]  /*5b50*/  FFMA.FTZ R214, R214, R220.reuse, -R199 ;  /* 0x000000dcd6d67223 */ /* 0x084fe200000108c7 */
[----:B----4-:R-:W-:Y:S01]  /*5b60*/  FFMA.FTZ R215, R215, R220, R192 ;  /* 0x000000dcd7d77223 */ /* 0x010fe200000100c0 */
[----:B------:R-:W-:Y:S01]  /*5b70*/  FADD.FTZ R216, R216, R201 ;  /* 0x000000c9d8d87221 */ /* 0x000fe20000010000 */
[----:B------:R-:W-:-:S07]  /*5b80*/  FADD.FTZ R217, R217, R218 ;  /* 0x000000dad9d97221 */ /* 0x000fce0000010000 */
.L_x_15568:
[----:B------:R-:W-:Y:S05]  /*5b90*/  BSYNC.RECONVERGENT B0 ;  /* 0x0000000000007941 */ /* 0x000fea0003800200 */
.L_x_15567:
[----:B-1----:R1:W1:Y:S01]  /*5ba0*/  SHFL.DOWN PT, R220, R214, 0x8, 0x1f ;  /* 0x09001f00d6dc7f89 */ /* 0x00226200000e0000 */
[----:B------:R-:W-:Y:S03]  /*5bb0*/  BSSY.RECONVERGENT B0, `(.L_x_15569) ;  /* 0x000000f000007945 */ /* 0x000fe60003800200 */
[----:B------:R0:W1:Y:S04]  /*5bc0*/  SHFL.DOWN PT, R192, R215, 0x8, 0x1f ;  /* 0x09001f00d7c07f89 */ /* 0x00006800000e0000 */
[----:B---3--:R3:W1:Y:S04]  /*5bd0*/  SHFL.DOWN PT, R219, R216, 0x8, 0x1f ;  /* 0x09001f00d8db7f89 */ /* 0x00866800000e0000 */
        /* <DEDUP_REMOVED lines=10> */
[----:B---3--:R-:W-:Y:S01]  /*5c80*/  FADD.FTZ R216, R216, R201 ;  /* 0x000000c9d8d87221 */ /* 0x008fe20000010000 */
[----:B------:R-:W-:-:S07]  /*5c90*/  FADD.FTZ R217, R217, R218 ;  /* 0x000000dad9d97221 */ /* 0x000fce0000010000 */
.L_x_15570:
[----:B------:R-:W-:Y:S05]  /*5ca0*/  BSYNC.RECONVERGENT B0 ;  /* 0x0000000000007941 */ /* 0x000fea0003800200 */
.L_x_15569:
[----:B------:R2:W2:Y:S01]  /*5cb0*/  SHFL.DOWN PT, R222, R214, 0x10, 0x1f ;  /* 0x0a001f00d6de7f89 */ /* 0x0004a200000e0000 */
[----:B------:R-:W-:Y:S01]  /*5cc0*/  BSSY.RECONVERGENT B0, `(.L_x_15571) ;  /* 0x0000011000007945 */ /* 0x000fe20003800200 */
[C---:B-1----:R-:W-:Y:S01]  /*5cd0*/  FMUL.FTZ R192, R176.reuse, R190 ;  /* 0x000000beb0c07220 */ /* 0x042fe20000410000 */
[----:B------:R-:W-:Y:S01]  /*5ce0*/  FMUL.FTZ R201, R176, R197 ;  /* 0x000000c5b0c97220 */ /* 0x000fe20000410000 */
[----:B0-----:R0:W1:Y:S04]  /*5cf0*/  SHFL.DOWN PT, R218, R215, 0x10, 0x1f ;  /* 0x0a001f00d7da7f89 */ /* 0x00106800000e0000 */
[----:B------:R0:W0:Y:S04]  /*5d00*/  SHFL.DOWN PT, R221, R216, 0x10, 0x1f ;  /* 0x0a001f00d8dd7f89 */ /* 0x00002800000e0000 */
        /* <DEDUP_REMOVED lines=12> */
.L_x_15572:
[----:B------:R-:W-:Y:S05]  /*5dd0*/  BSYNC.RECONVERGENT B0 ;  /* 0x0000000000007941 */ /* 0x000fea0003800200 */
.L_x_15571:
[C---:B------:R-:W-:Y:S01]  /*5de0*/  FFMA.FTZ R199, R177.reuse, R197, -R192 ;  /* 0x000000c5b1c77223 */ /* 0x040fe200000108c0 */
[----:B------:R-:W-:Y:S01]  /*5df0*/  SHFL.DOWN PT, R227, R215, 0x1, 0x1f ;  /* 0x08201f00d7e37f89 */ /* 0x000fe200000e0000 */
[----:B------:R-:W-:Y:S01]  /*5e00*/  FFMA.FTZ R192, R177, R190, R201 ;  /* 0x000000beb1c07223 */ /* 0x000fe200000100c9 */
[C---:B------:R-:W-:Y:S01]  /*5e10*/  ISETP.NE.AND P0, PT, R157.reuse, 0x1f, PT ;  /* 0x0000001f9d00780c */ /* 0x040fe20003f05270 */
[----:B------:R-:W-:Y:S01]  /*5e20*/  FFMA.FTZ R199, R84, R85, R199 ;  /* 0x0000005554c77223 */ /* 0x000fe200000100c7 */
[----:B-1----:R-:W1:Y:S01]  /*5e30*/  SHFL.IDX PT, R218, R7, RZ, 0x1f ;  /* 0x00001fff07da7589 */ /* 0x002e6200000e0000 */
[----:B------:R-:W-:Y:S01]  /*5e40*/  FADD.FTZ R192, RZ, R192 ;  /* 0x000000c0ffc07221 */ /* 0x000fe20000010000 */
[----:B------:R-:W-:Y:S01]  /*5e50*/  ISETP.NE.AND P4, PT, R157, RZ, PT ;  /* 0x000000ff9d00720c */ /* 0x000fe20003f85270 */
[CC--:B--2---:R-:W-:Y:S01]  /*5e60*/  FMUL.FTZ R222, R174.reuse, R199.reuse ;  /* 0x000000c7aede7220 */ /* 0x0c4fe20000410000 */
[----:B------:R-:W2:Y:S01]  /*5e70*/  SHFL.DOWN PT, R225, R214, 0x1, 0x1f ;  /* 0x08201f00d6e17f89 */ /* 0x000ea200000e0000 */
[-C--:B0-----:R-:W-:Y:S01]  /*5e80*/  FMUL.FTZ R220, R174, R192.reuse ;  /* 0x000000c0aedc7220 */ /* 0x081fe20000410000 */
[-C--:B------:R-:W-:Y:S01]  /*5e90*/  FMUL.FTZ R221, R195, R192.reuse ;  /* 0x000000c0c3dd7220 */ /* 0x080fe20000410000 */
[CC--:B------:R-:W-:Y:S01]  /*5ea0*/  FFMA.FTZ R222, R175.reuse, R192.reuse, R222 ;  /* 0x000000c0afde7223 */ /* 0x0c0fe200000100de */
[----:B------:R-:W0:Y:S01]  /*5eb0*/  SHFL.IDX PT, R219, R6, RZ, 0x1f ;  /* 0x00001fff06db7589 */ /* 0x000e2200000e0000 */
[-C--:B------:R-:W-:Y:S01]  /*5ec0*/  FFMA.FTZ R201, R175, R199.reuse, -R220 ;  /* 0x000000c7afc97223 */ /* 0x080fe200000108dc */
[----:B------:R-:W-:Y:S01]  /*5ed0*/  FMUL.FTZ R223, R195, R199 ;  /* 0x000000c7c3df7220 */ /* 0x000fe20000410000 */
[----:B------:R-:W-:Y:S01]  /*5ee0*/  FADD.FTZ R195, RZ, R222 ;  /* 0x000000deffc37221 */ /* 0x000fe20000010000 */
[----:B------:R-:W5:Y:S01]  /*5ef0*/  SHFL.DOWN PT, R229, R216, 0x1, 0x1f ;  /* 0x08201f00d8e57f89 */ /* 0x000f6200000e0000 */
[----:B------:R-:W-:Y:S01]  /*5f00*/  FFMA.FTZ R201, R82, R83, R201 ;  /* 0x0000005352c97223 */ /* 0x000fe200000100c9 */
[C---:B------:R-:W-:Y:S01]  /*5f10*/  FFMA.FTZ R221, R196.reuse, R199, -R221 ;  /* 0x000000c7c4dd7223 */ /* 0x040fe200000108dd */
[----:B------:R-:W-:Y:S01]  /*5f20*/  FFMA.FTZ R196, R196, R192, R223 ;  /* 0x000000c0c4c47223 */ /* 0x000fe200000100df */
[----:B------:R-:W5:Y:S01]  /*5f30*/  SHFL.DOWN PT, R231, R217, 0x1, 0x1f ;  /* 0x08201f00d9e77f89 */ /* 0x000f6200000e0000 */
[C---:B------:R-:W-:Y:S01]  /*5f40*/  FMUL.FTZ R223, R212.reuse, R195 ;  /* 0x000000c3d4df7220 */ /* 0x040fe20000410000 */
[----:B------:R-:W-:Y:S01]  /*5f50*/  FMUL.FTZ R212, R212, R201 ;  /* 0x000000c9d4d47220 */ /* 0x000fe20000410000 */
[C---:B------:R-:W-:Y:S01]  /*5f60*/  FFMA.FTZ R222, -R66.reuse, R196, R205 ;  /* 0x000000c442de7223 */ /* 0x040fe200000101cd */
[----:B------:R-:W-:Y:S01]  /*5f70*/  FFMA.FTZ R220, R66, R221, R203 ;  /* 0x000000dd42dc7223 */ /* 0x000fe200000100cb */
[C---:B------:R-:W-:Y:S01]  /*5f80*/  FFMA.FTZ R221, R210.reuse, R201, -R223 ;  /* 0x000000c9d2dd7223 */ /* 0x040fe200000108df */
[----:B------:R-:W-:Y:S01]  /*5f90*/  FFMA.FTZ R203, R210, R195, R212 ;  /* 0x000000c3d2cb7223 */ /* 0x000fe200000100d4 */
[----:B------:R-:W-:Y:S01]  /*5fa0*/  FMUL.FTZ R205, R187, R201 ;  /* 0x000000c9bbcd7220 */ /* 0x000fe20000410000 */
[-C--:B-1----:R-:W-:Y:S01]  /*5fb0*/  @P0 FMUL.FTZ R196, R227, R218.reuse ;  /* 0x000000dae3c40220 */ /* 0x082fe20000410000 */
[----:B----4-:R-:W1:Y:S01]  /*5fc0*/  SHFL.IDX PT, R215, R215, RZ, 0x1f ;  /* 0x00001fffd7d77589 */ /* 0x010e6200000e0000 */
[C---:B------:R-:W-:Y:S01]  /*5fd0*/  FFMA.FTZ R203, -R65.reuse, R203, R222 ;  /* 0x000000cb41cb7223 */ /* 0x040fe200000101de */
[----:B------:R-:W-:Y:S01]  /*5fe0*/  FFMA.FTZ R221, R65, R221, R220 ;  /* 0x000000dd41dd7223 */ /* 0x000fe200000100dc */
[C---:B--2---:R-:W-:Y:S01]  /*5ff0*/  @P0 FMUL.FTZ R212, R225.reuse, R218 ;  /* 0x000000dae1d40220 */ /* 0x044fe20000410000 */
[----:B------:R-:W2:Y:S01]  /*6000*/  SHFL.IDX PT, R214, R214, RZ, 0x1f ;  /* 0x00001fffd6d67589 */ /* 0x000ea200000e0000 */
[----:B------:R-:W-:Y:S01]  /*6010*/  BSSY.RECONVERGENT B0, `(.L_x_15573) ;  /* 0x00000e2000007945 */ /* 0x000fe20003800200 */
[-C--:B0-----:R-:W-:Y:S01]  /*6020*/  @P0 FFMA.FTZ R210, R225, R219.reuse, -R196 ;  /* 0x000000dbe1d20223 */ /* 0x081fe200000108c4 */
[----:B------:R-:W-:Y:S01]  /*6030*/  @P0 FFMA.FTZ R212, R227, R219, R212 ;  /* 0x000000dbe3d40223 */ /* 0x000fe200000100d4 */
[-C--:B------:R-:W-:Y:S01]  /*6040*/  FMUL.FTZ R196, R187, R195.reuse ;  /* 0x000000c3bbc47220 */ /* 0x080fe20000410000 */
[----:B---3--:R-:W0:Y:S01]  /*6050*/  SHFL.IDX PT, R216, R216, RZ, 0x1f ;  /* 0x00001fffd8d87589 */ /* 0x008e2200000e0000 */
[----:B-----5:R-:W-:Y:S01]  /*6060*/  @P0 FADD.FTZ R219, R229, R210 ;  /* 0x000000d2e5db0221 */ /* 0x020fe20000010000 */
[C---:B------:R-:W-:Y:S01]  /*6070*/  FFMA.FTZ R210, R186.reuse, R195, R205 ;  /* 0x000000c3bad27223 */ /* 0x040fe200000100cd */
[----:B------:R-:W-:Y:S01]  /*6080*/  FFMA.FTZ R205, R186, R201, -R196 ;  /* 0x000000c9bacd7223 */ /* 0x000fe200000108c4 */
[----:B------:R-:W3:Y:S01]  /*6090*/  SHFL.IDX PT, R217, R217, RZ, 0x1f ;  /* 0x00001fffd9d97589 */ /* 0x000ee200000e0000 */
[----:B------:R-:W-:Y:S01]  /*60a0*/  @P0 FADD.FTZ R218, R231, R212 ;  /* 0x000000d4e7da0221 */ /* 0x000fe20000010000 */
[----:B------:R-:W-:Y:S01]  /*60b0*/  FADD.FTZ R196, RZ, R210 ;  /* 0x000000d2ffc47221 */ /* 0x000fe20000010000 */
[----:B------:R-:W-:-:S02]  /*60c0*/  FFMA.FTZ R205, R80, R81, R205 ;  /* 0x0000005150cd7223 */ /* 0x000fc400000100cd */
[CC--:B------:R-:W-:Y:S01]  /*60d0*/  FMUL.FTZ R210, R218.reuse, R33.reuse ;  /* 0x00000021dad27220 */ /* 0x0c0fe20000410000 */
[----:B------:R-:W-:Y:S01]  /*60e0*/  FMUL.FTZ R33, R219, R33 ;  /* 0x00000021db217220 */ /* 0x000fe20000410000 */
[C---:B------:R-:W-:Y:S01]  /*60f0*/  FMUL.FTZ R223, R209.reuse, R196 ;  /* 0x000000c4d1df7220 */ /* 0x040fe20000410000 */
[-C--:B------:R-:W-:Y:S01]  /*6100*/  FMUL.FTZ R209, R209, R205.reuse ;  /* 0x000000cdd1d17220 */ /* 0x080fe20000410000 */
[-C--:B------:R-:W-:Y:S01]  /*6110*/  FFMA.FTZ R210, R219, R32.reuse, R210 ;  /* 0x00000020dbd27223 */ /* 0x080fe200000100d2 */
[----:B------:R-:W-:Y:S01]  /*6120*/  FFMA.FTZ R218, R218, R32, -R33 ;  /* 0x00000020dada7223 */ /* 0x000fe20000010821 */
[CC--:B------:R-:W-:Y:S01]  /*6130*/  FFMA.FTZ R223, R202.reuse, R205.reuse, -R223 ;  /* 0x000000cdcadf7223 */ /* 0x0c0fe200000108df */
[-C--:B------:R-:W-:Y:S01]  /*6140*/  FFMA.FTZ R202, R202, R196.reuse, R209 ;  /* 0x000000c4caca7223 */ /* 0x080fe200000100d1 */
        /* <DEDUP_REMOVED lines=10> */
[C---:B-1----:R-:W-:Y:S01]  /*61f0*/  FMUL.FTZ R211, R215.reuse, R7 ;  /* 0x00000007d7d37220 */ /* 0x042fe20000410000 */
[----:B------:R-:W-:Y:S01]  /*6200*/  FFMA.FTZ R209, R78, R79, R209 ;  /* 0x0000004f4ed17223 */ /* 0x000fe200000100d1 */
[----:B------:R-:W-:Y:S01]  /*6210*/  FADD.FTZ R207, R198, R219 ;  /* 0x000000dbc6cf7221 */ /* 0x000fe20000010000 */
[----:B------:R-:W-:Y:S01]  /*6220*/  FADD.FTZ R194, R194, R213 ;  /* 0x000000d5c2c27221 */ /* 0x000fe20000010000 */
[-C--:B--2---:R-:W-:Y:S01]  /*6230*/  FFMA.FTZ R211, R214, R6.reuse, -R211 ;  /* 0x00000006d6d37223 */ /* 0x084fe200000108d3 */
[----:B------:R-:W-:Y:S01]  /*6240*/  FMUL.FTZ R198, R215, R6 ;  /* 0x00000006d7c67220 */ /* 0x000fe20000410000 */
        /* <DEDUP_REMOVED lines=8> */
[----:B0-----:R-:W-:Y:S01]  /*62d0*/  FADD.FTZ R6, R216, R211 ;  /* 0x000000d3d8067221 */ /* 0x001fe20000010000 */
[----:B------:R-:W-:Y:S01]  /*62e0*/  FADD.FTZ R187, R184, R213 ;  /* 0x000000d5b8bb7221 */ /* 0x000fe20000010000 */
[----:B------:R-:W-:Y:S01]  /*62f0*/  FMUL.FTZ R184, R30, R35 ;  /* 0x000000231eb87220 */ /* 0x000fe20000410000 */
[C---:B------:R-:W-:Y:S01]  /*6300*/  FMUL.FTZ R186, R31.reuse, R188 ;  /* 0x000000bc1fba7220 */ /* 0x040fe20000410000 */
[----:B------:R-:W-:Y:S01]  /*6310*/  FFMA.FTZ R198, R214, R7, R198 ;  /* 0x00000007d6c67223 */ /* 0x000fe200000100c6 */
[CC--:B------:R-:W-:Y:S01]  /*6320*/  FMUL.FTZ R211, R31.reuse, R34.reuse ;  /* 0x000000221fd37220 */ /* 0x0c0fe20000410000 */
[C---:B------:R-:W-:Y:S01]  /*6330*/  FFMA.FTZ R219, R31.reuse, R191, R184 ;  /* 0x000000bf1fdb7223 */ /* 0x040fe200000100b8 */
[C---:B------:R-:W-:Y:S01]  /*6340*/  FMUL.FTZ R184, R30.reuse, R34 ;  /* 0x000000221eb87220 */ /* 0x040fe20000410000 */
[----:B------:R-:W-:Y:S01]  /*6350*/  FMUL.FTZ R213, R31, R35 ;  /* 0x000000231fd57220 */ /* 0x000fe20000410000 */
[C---:B------:R-:W-:Y:S01]  /*6360*/  FFMA.FTZ R227, R30.reuse, R193, -R186 ;  /* 0x000000c11ee37223 */ /* 0x040fe200000108ba */
[----:B---3--:R-:W-:Y:S01]  /*6370*/  FADD.FTZ R7, R217, R198 ;  /* 0x000000c6d9077221 */ /* 0x008fe20000010000 */
[CC--:B------:R-:W-:Y:S01]  /*6380*/  FFMA.FTZ R222, R31.reuse, R189.reuse, R184 ;  /* 0x000000bd1fde7223 */ /* 0x0c0fe200000100b8 */
[CC--:B------:R-:W-:Y:S01]  /*6390*/  FMUL.FTZ R184, R31.reuse, R192.reuse ;  /* 0x000000c01fb87220 */ /* 0x0c0fe20000410000 */
[C---:B------:R-:W-:Y:S01]  /*63a0*/  FFMA.FTZ R220, R30.reuse, R189, -R211 ;  /* 0x000000bd1edc7223 */ /* 0x040fe200000108d3 */
[C---:B------:R-:W-:Y:S01]  /*63b0*/  FMUL.FTZ R186, R30.reuse, R192 ;  /* 0x000000c01eba7220 */ /* 0x040fe20000410000 */
[C---:B------:R-:W-:Y:S01]  /*63c0*/  FFMA.FTZ R213, R30.reuse, R191, -R213 ;  /* 0x000000bf1ed57223 */ /* 0x040fe200000108d5 */
[C---:B------:R-:W-:Y:S01]  /*63d0*/  FMUL.FTZ R211, R31.reuse, R190 ;  /* 0x000000be1fd37220 */ /* 0x040fe20000410000 */
[-C--:B------:R-:W-:Y:S01]  /*63e0*/  FFMA.FTZ R217, R30, R199.reuse, -R184 ;  /* 0x000000c71ed97223 */ /* 0x080fe200000108b8 */
[----:B------:R-:W-:Y:S01]  /*63f0*/  FADD.FTZ R184, RZ, R210 ;  /* 0x000000d2ffb87221 */ /* 0x000fe20000010000 */
[C---:B------:R-:W-:Y:S01]  /*6400*/  FFMA.FTZ R215, R31.reuse, R199, R186 ;  /* 0x000000c71fd77223 */ /* 0x040fe200000100ba */
[----:B------:R-:W-:Y:S01]  /*6410*/  FMUL.FTZ R218, R0, R213 ;  /* 0x000000d500da7220 */ /* 0x000fe20000410000 */
[C---:B------:R-:W-:Y:S01]  /*6420*/  FMUL.FTZ R198, R30.reuse, R188 ;  /* 0x000000bc1ec67220 */ /* 0x040fe20000410000 */
[C---:B------:R-:W-:Y:S01]  /*6430*/  FFMA.FTZ R214, R30.reuse, R197, -R211 ;  /* 0x000000c51ed67223 */ /* 0x040fe200000108d3 */
[CC--:B------:R-:W-:Y:S01]  /*6440*/  FMUL.FTZ R186, R30.reuse, R195.reuse ;  /* 0x000000c31eba7220 */ /* 0x0c0fe20000410000 */
[C---:B------:R-:W-:Y:S01]  /*6450*/  FMUL.FTZ R211, R31.reuse, R195 ;  /* 0x000000c31fd37220 */ /* 0x040fe20000410000 */
[C---:B------:R-:W-:Y:S01]  /*6460*/  FMUL.FTZ R213, R31.reuse, R196 ;  /* 0x000000c41fd57220 */ /* 0x040fe20000410000 */
[----:B------:R-:W-:Y:S01]  /*6470*/  FMUL.FTZ R216, R31, R184 ;  /* 0x000000b81fd87220 */ /* 0x000fe20000410000 */
[----:B------:R-:W-:Y:S01]  /*6480*/  FADD.FTZ R185, R185, R212 ;  /* 0x000000d4b9b97221 */ /* 0x000fe20000010000 */
[C---:B------:R-:W-:Y:S01]  /*6490*/  FFMA.FTZ R229, R31.reuse, R193, R198 ;  /* 0x000000c11fe57223 */ /* 0x040fe200000100c6 */
[CC--:B------:R-:W-:Y:S01]  /*64a0*/  FFMA.FTZ R210, R31.reuse, R201.reuse, R186 ;  /* 0x000000c91fd27223 */ /* 0x0c0fe200000100ba */
[C---:B------:R-:W-:Y:S01]  /*64b0*/  FMUL.FTZ R212, R30.reuse, R190 ;  /* 0x000000be1ed47220 */ /* 0x040fe20000410000 */
[C---:B------:R-:W-:Y:S01]  /*64c0*/  FFMA.FTZ R198, R30.reuse, R201, -R211 ;  /* 0x000000c91ec67223 */ /* 0x040fe200000108d3 */
[C---:B------:R-:W-:Y:S01]  /*64d0*/  FMUL.FTZ R224, R30.reuse, R196 ;  /* 0x000000c41ee07220 */ /* 0x040fe20000410000 */
[C---:B------:R-:W-:Y:S01]  /*64e0*/  FFMA.FTZ R213, R30.reuse, R205, -R213 ;  /* 0x000000cd1ed57223 */ /* 0x040fe200000108d5 */
[C---:B------:R-:W-:Y:S01]  /*64f0*/  FFMA.FTZ R186, R30.reuse, R209, -R216 ;  /* 0x000000d11eba7223 */ /* 0x040fe200000108d8 */
[----:B------:R-:W-:Y:S01]  /*6500*/  FMUL.FTZ R30, R30, R184 ;  /* 0x000000b81e1e7220 */ /* 0x000fe20000410000 */
[C---:B------:R-:W-:Y:S01]  /*6510*/  FMUL.FTZ R216, R174.reuse, R187 ;  /* 0x000000bbaed87220 */ /* 0x040fe20000410000 */
[----:B------:R-:W-:Y:S01]  /*6520*/  FMUL.FTZ R174, R174, R185 ;  /* 0x000000b9aeae7220 */ /* 0x000fe20000410000 */
[C---:B------:R-:W-:Y:S01]  /*6530*/  FFMA.FTZ R212, R31.reuse, R197, R212 ;  /* 0x000000c51fd47223 */ /* 0x040fe200000100d4 */
[C---:B------:R-:W-:Y:S01]  /*6540*/  FFMA.FTZ R211, R31.reuse, R205, R224 ;  /* 0x000000cd1fd37223 */ /* 0x040fe200000100e0 */
[----:B------:R-:W-:Y:S01]  /*6550*/  FFMA.FTZ R30, R31, R209, R30 ;  /* 0x000000d11f1e7223 */ /* 0x000fe2000001001e */
[C---:B------:R-:W-:Y:S01]  /*6560*/  FFMA.FTZ R31, R175.reuse, R185, R216 ;  /* 0x000000b9af1f7223 */ /* 0x040fe200000100d8 */
[----:B------:R-:W-:Y:S01]  /*6570*/  FFMA.FTZ R175, R175, R187, -R174 ;  /* 0x000000bbafaf7223 */ /* 0x000fe200000108ae */
[----:B------:R-:W-:Y:S01]  /*6580*/  FFMA.FTZ R200, R64, R223, R221 ;  /* 0x000000df40c87223 */ /* 0x000fe200000100dd */
[----:B------:R-:W-:Y:S01]  /*6590*/  FMUL.FTZ R221, R0, -R219 ;  /* 0x800000db00dd7220 */ /* 0x000fe20000410000 */
[----:B------:R-:W-:Y:S01]  /*65a0*/  FADD.FTZ R160, R160, R31 ;  /* 0x0000001fa0a07221 */ /* 0x000fe20000010000 */
[----:B------:R-:W-:Y:S01]  /*65b0*/  FADD.FTZ R31, R158, R175 ;  /* 0x000000af9e1f7221 */ /* 0x000fe20000010000 */
[----:B------:R0:W-:Y:S01]  /*65c0*/  @!P4 STS.128 [UR7+0x21b0], R4 ;  /* 0x0021b004ff00c988 */ /* 0x0001e20008000c07 */
[----:B------:R-:W-:Y:S01]  /*65d0*/  FMUL.FTZ R215, R66, -R215 ;  /* 0x800000d742d77220 */ /* 0x000fe20000410000 */
[CC--:B------:R-:W-:Y:S01]  /*65e0*/  FMUL.FTZ R158, R176.reuse, R160.reuse ;  /* 0x000000a0b09e7220 */ /* 0x0c0fe20000410000 */
[----:B------:R-:W-:Y:S01]  /*65f0*/  FMUL.FTZ R175, R176, R31 ;  /* 0x0000001fb0af7220 */ /* 0x000fe20000410000 */
[----:B------:R-:W-:Y:S01]  /*6600*/  FMUL.FTZ R213, R64, R213 ;  /* 0x000000d540d57220 */ /* 0x000fe20000410000 */
[----:B------:R-:W-:Y:S01]  /*6610*/  STS [R139+0x420], R218 ;  /* 0x000420da8b007388 */ /* 0x000fe20000000800 */
[C---:B------:R-:W-:Y:S01]  /*6620*/  FFMA.FTZ R219, R177.reuse, R31, -R158 ;  /* 0x0000001fb1db7223 */ /* 0x040fe2000001089e */
[----:B------:R-:W-:Y:S01]  /*6630*/  FFMA.FTZ R177, R177, R160, R175 ;  /* 0x000000a0b1b17223 */ /* 0x000fe200000100af */
[C---:B------:R-:W-:Y:S01]  /*6640*/  FMUL.FTZ R223, R69.reuse, R220 ;  /* 0x000000dc45df7220 */ /* 0x040fe20000410000 */
[----:B------:R-:W-:Y:S01]  /*6650*/  STS [R138+0x24], R215 ;  /* 0x000024d78a007388 */ /* 0x000fe20000000800 */
[----:B------:R-:W-:Y:S01]  /*6660*/  FADD.FTZ R175, R162, R219 ;  /* 0x000000dba2af7221 */ /* 0x000fe20000010000 */
[----:B------:R-:W-:Y:S01]  /*6670*/  FADD.FTZ R164, R164, R177 ;  /* 0x000000b1a4a47221 */ /* 0x000fe20000010000 */
[----:B------:R-:W-:Y:S01]  /*6680*/  FMUL.FTZ R225, R69, -R222 ;  /* 0x800000de45e17220 */ /* 0x000fe20000410000 */
[----:B------:R-:W-:Y:S01]  /*6690*/  STS [R138+0x30], R213 ;  /* 0x000030d58a007388 */ /* 0x000fe20000000800 */
[CC--:B0-----:R-:W-:Y:S01]  /*66a0*/  FMUL.FTZ R4, R178.reuse, R175.reuse ;  /* 0x000000afb2047220 */ /* 0x0c1fe20000410000 */
[----:B------:R-:W-:Y:S01]  /*66b0*/  FMUL.FTZ R178, R178, R164 ;  /* 0x000000a4b2b27220 */ /* 0x000fe20000410000 */
[C---:B------:R-:W-:Y:S01]  /*66c0*/  FMUL.FTZ R5, R67.reuse, R214 ;  /* 0x000000d643057220 */ /* 0x040fe20000410000 */
[----:B------:R-:W-:Y:S01]  /*66d0*/  FMUL.FTZ R7, R67, -R212 ;  /* 0x800000d443077220 */ /* 0x000fe20000410000 */
[C---:B------:R-:W-:Y:S01]  /*66e0*/  FFMA.FTZ R4, R179.reuse, R164, R4 ;  /* 0x000000a4b3047223 */ /* 0x040fe20000010004 */
[----:B------:R-:W-:Y:S01]  /*66f0*/  FFMA.FTZ R177, R179, R175, -R178 ;  /* 0x000000afb3b17223 */ /* 0x000fe200000108b2 */
[----:B------:R-:W-:Y:S01]  /*6700*/  FMUL.FTZ R227, R68, R227 ;  /* 0x000000e344e37220 */ /* 0x000fe20000410000 */
[----:B------:R0:W-:Y:S01]  /*6710*/  STS [R138+0x18], R5 ;  /* 0x000018058a007388 */ /* 0x0001e20000000800 */
[----:B------:R-:W-:Y:S01]  /*6720*/  FADD.FTZ R167, R167, R4 ;  /* 0x00000004a7a77221 */ /* 0x000fe20000010000 */
[----:B------:R-:W-:Y:S01]  /*6730*/  FADD.FTZ R177, R166, R177 ;  /* 0x000000b1a6b17221 */ /* 0x000fe20000010000 */
[----:B------:R-:W-:Y:S01]  /*6740*/  FMUL.FTZ R229, R68, -R229 ;  /* 0x800000e544e57220 */ /* 0x000fe20000410000 */
[----:B------:R-:W-:Y:S01]  /*6750*/  FMUL.FTZ R217, R66, R217 ;  /* 0x000000d942d97220 */ /* 0x000fe20000410000 */
[C---:B------:R-:W-:Y:S01]  /*6760*/  FMUL.FTZ R4, R180.reuse, R167 ;  /* 0x000000a7b4047220 */ /* 0x040fe20000410000 */
[----:B------:R-:W-:Y:S01]  /*6770*/  FMUL.FTZ R180, R180, R177 ;  /* 0x000000b1b4b47220 */ /* 0x000fe20000410000 */
[----:B------:R-:W-:Y:S01]  /*6780*/  FMUL.FTZ R219, R65, -R210 ;  /* 0x800000d241db7220 */ /* 0x000fe20000410000 */
[----:B------:R-:W-:Y:S01]  /*6790*/  FMUL.FTZ R211, R64, -R211 ;  /* 0x800000d340d37220 */ /* 0x000fe20000410000 */
[C---:B------:R-:W-:Y:S01]  /*67a0*/  FFMA.FTZ R179, R181.reuse, R177, -R4 ;  /* 0x000000b1b5b37223 */ /* 0x040fe20000010804 */
[----:B------:R-:W-:Y:S01]  /*67b0*/  FFMA.FTZ R180, R181, R167, R180 ;  /* 0x000000a7b5b47223 */ /* 0x000fe200000100b4 */
[----:B0-----:R-:W-:Y:S01]  /*67c0*/  FMUL.FTZ R5, R65, R198 ;  /* 0x000000c641057220 */ /* 0x001fe20000410000 */
[----:B------:R-:W-:Y:S01]  /*67d0*/  FMUL.FTZ R213, R63, R186 ;  /* 0x000000ba3fd57220 */ /* 0x000fe20000410000 */
[----:B------:R-:W-:Y:S01]  /*67e0*/  FADD.FTZ R179, R168, R179 ;  /* 0x000000b3a8b37221 */ /* 0x000fe20000010000 */
[----:B------:R-:W-:Y:S01]  /*67f0*/  FADD.FTZ R169, R169, R180 ;  /* 0x000000b4a9a97221 */ /* 0x000fe20000010000 */
[----:B------:R-:W-:Y:S01]  /*6800*/  FMUL.FTZ R215, R63, -R30 ;  /* 0x8000001e3fd77220 */ /* 0x000fe20000410000 */
[----:B------:R0:W-:Y:S01]  /*6810*/  STS [R138+0x1c], R7 ;  /* 0x00001c078a007388 */ /* 0x0001e20000000800 */
[C---:B------:R-:W-:Y:S01]  /*6820*/  FMUL.FTZ R4, R182.reuse, R179 ;  /* 0x000000b3b6047220 */ /* 0x040fe20000410000 */
[-C--:B------:R-:W-:Y:S01]  /*6830*/  FMUL.FTZ R182, R182, R169.reuse ;  /* 0x000000a9b6b67220 */ /* 0x080fe20000410000 */
[C---:B------:R-:W-:Y:S01]  /*6840*/  FMUL.FTZ R181, R90.reuse, R169 ;  /* 0x000000a95ab57220 */ /* 0x040fe20000410000 */
[----:B------:R-:W-:Y:S01]  /*6850*/  FFMA.FTZ R162, -R90, R91, R189 ;  /* 0x0000005b5aa27223 */ /* 0x000fe200000101bd */
[C---:B------:R-:W-:Y:S01]  /*6860*/  FFMA.FTZ R4, R183.reuse, R169, R4 ;  /* 0x000000a9b7047223 */ /* 0x040fe20000010004 */
[----:B------:R-:W-:Y:S01]  /*6870*/  FFMA.FTZ R183, R183, R179, -R182 ;  /* 0x000000b3b7b77223 */ /* 0x000fe200000108b6 */
[----:B------:R1:W-:Y:S01]  /*6880*/  STS [R138+0x28], R5 ;  /* 0x000028058a007388 */ /* 0x0003e20000000800 */
[----:B------:R-:W-:Y:S01]  /*6890*/  FFMA.FTZ R191, -R92, R93, R191 ;  /* 0x0000005d5cbf7223 */ /* 0x000fe200000101bf */
[----:B------:R-:W-:Y:S01]  /*68a0*/  FADD.FTZ R171, R171, R4 ;  /* 0x00000004abab7221 */ /* 0x000fe20000010000 */
[----:B------:R-:W-:Y:S01]  /*68b0*/  FADD.FTZ R183, R170, R183 ;  /* 0x000000b7aab77221 */ /* 0x000fe20000010000 */
[----:B0-----:R-:W-:Y:S01]  /*68c0*/  FMUL.FTZ R7, R90, R179 ;  /* 0x000000b35a077220 */ /* 0x001fe20000410000 */
[----:B------:R-:W-:Y:S01]  /*68d0*/  FMUL.FTZ R189, R34, R181 ;  /* 0x000000b522bd7220 */ /* 0x000fe20000410000 */
[C---:B------:R-:W-:Y:S01]  /*68e0*/  FMUL.FTZ R158, R92.reuse, R171 ;  /* 0x000000ab5c9e7220 */ /* 0x040fe20000410000 */
[----:B------:R-:W-:Y:S01]  /*68f0*/  FMUL.FTZ R4, R92, R183 ;  /* 0x000000b75c047220 */ /* 0x000fe20000410000 */
[----:B------:R-:W-:Y:S01]  /*6900*/  STS [R138+0x4], R221 ;  /* 0x000004dd8a007388 */ /* 0x000fe20000000800 */
[-C--:B------:R-:W-:Y:S01]  /*6910*/  FFMA.FTZ R189, R162, R7.reuse, -R189 ;  /* 0x00000007a2bd7223 */ /* 0x080fe200000108bd */
[C---:B------:R-:W-:Y:S01]  /*6920*/  FMUL.FTZ R6, R35.reuse, R158 ;  /* 0x0000009e23067220 */ /* 0x040fe20000410000 */
[-C--:B-1----:R-:W-:Y:S01]  /*6930*/  FMUL.FTZ R5, R35, R4.reuse ;  /* 0x0000000423057220 */ /* 0x082fe20000410000 */
[----:B------:R-:W-:Y:S01]  /*6940*/  STS [R138+0x8], R223 ;  /* 0x000008df8a007388 */ /* 0x000fe20000000800 */
[----:B------:R-:W-:Y:S01]  /*6950*/  FMUL.FTZ R7, R34, R7 ;  /* 0x0000000722077220 */ /* 0x000fe20000410000 */
[C---:B------:R-:W-:Y:S01]  /*6960*/  FFMA.FTZ R6, R191.reuse, R4, -R6 ;  /* 0x00000004bf067223 */ /* 0x040fe20000010806 */
[----:B------:R-:W-:Y:S01]  /*6970*/  FFMA.FTZ R5, R191, R158, R5 ;  /* 0x0000009ebf057223 */ /* 0x000fe20000010005 */
[----:B------:R-:W-:Y:S01]  /*6980*/  STS [R138+0xc], R225 ;  /* 0x00000ce18a007388 */ /* 0x000fe20000000800 */
[----:B------:R-:W-:Y:S01]  /*6990*/  FFMA.FTZ R4, R162, R181, R7 ;  /* 0x000000b5a2047223 */ /* 0x000fe20000010007 */
[----:B------:R-:W-:Y:S01]  /*69a0*/  FADD.FTZ R6, RZ, R6 ;  /* 0x00000006ff067221 */ /* 0x000fe20000010000 */
[----:B------:R-:W-:Y:S01]  /*69b0*/  FADD.FTZ R5, RZ, R5 ;  /* 0x00000005ff057221 */ /* 0x000fe20000010000 */
[----:B------:R-:W-:Y:S01]  /*69c0*/  STS [R138+0x10], R227 ;  /* 0x000010e38a007388 */ /* 0x000fe20000000800 */
[----:B------:R-:W-:Y:S01]  /*69d0*/  FMUL.FTZ R30, R88, R167 ;  /* 0x000000a7581e7220 */ /* 0x000fe20000410000 */
[----:B------:R-:W-:Y:S01]  /*69e0*/  FADD.FTZ R6, R6, R189 ;  /* 0x000000bd06067221 */ /* 0x000fe20000010000 */
[----:B------:R-:W-:Y:S01]  /*69f0*/  FADD.FTZ R4, R5, R4 ;  /* 0x0000000405047221 */ /* 0x000fe20000010000 */
[----:B------:R-:W-:Y:S01]  /*6a00*/  STS [R138+0x14], R229 ;  /* 0x000014e58a007388 */ /* 0x000fe20000000800 */
[----:B------:R-:W-:Y:S01]  /*6a10*/  FMUL.FTZ R189, R86, R164 ;  /* 0x000000a456bd7220 */ /* 0x000fe20000410000 */
[C---:B------:R-:W-:Y:S01]  /*6a20*/  FFMA.FTZ R193, -R88.reuse, R89, R193 ;  /* 0x0000005958c17223 */ /* 0x040fe200000101c1 */
[----:B------:R-:W-:Y:S01]  /*6a30*/  FMUL.FTZ R5, R88, R177 ;  /* 0x000000b158057220 */ /* 0x000fe20000410000 */
[----:B------:R-:W-:Y:S01]  /*6a40*/  STS [R138+0x20], R217 ;  /* 0x000020d98a007388 */ /* 0x000fe20000000800 */
[----:B------:R-:W-:Y:S01]  /*6a50*/  FMUL.FTZ R168, R188, R30 ;  /* 0x0000001ebca87220 */ /* 0x000fe20000410000 */
[C---:B------:R-:W-:Y:S01]  /*6a60*/  FFMA.FTZ R166, -R86.reuse, R87, R197 ;  /* 0x0000005756a67223 */ /* 0x040fe200000101c5 */
[----:B------:R-:W-:Y:S01]  /*6a70*/  FMUL.FTZ R197, R86, R175 ;  /* 0x000000af56c57220 */ /* 0x000fe20000410000 */
[----:B------:R-:W-:Y:S01]  /*6a80*/  STS [R138+0x2c], R219 ;  /* 0x00002cdb8a007388 */ /* 0x000fe20000000800 */
[CC--:B------:R-:W-:Y:S01]  /*6a90*/  FFMA.FTZ R7, R193.reuse, R5.reuse, -R168 ;  /* 0x00000005c1077223 */ /* 0x0c0fe200000108a8 */
[----:B------:R-:W-:Y:S01]  /*6aa0*/  FMUL.FTZ R170, R188, R5 ;  /* 0x00000005bcaa7220 */ /* 0x000fe20000410000 */
[----:B------:R-:W-:Y:S01]  /*6ab0*/  FMUL.FTZ R168, R84, R160 ;  /* 0x000000a054a87220 */ /* 0x000fe20000410000 */
[----:B------:R0:W-:Y:S01]  /*6ac0*/  STS [R138+0x34], R211 ;  /* 0x000034d38a007388 */ /* 0x0001e20000000800 */
[----:B------:R-:W-:Y:S01]  /*6ad0*/  FADD.FTZ R6, R6, R7 ;  /* 0x0000000706067221 */ /* 0x000fe20000010000 */
[----:B------:R-:W-:Y:S01]  /*6ae0*/  FFMA.FTZ R5, R193, R30, R170 ;  /* 0x0000001ec1057223 */ /* 0x000fe200000100aa */
[C---:B------:R-:W-:Y:S01]  /*6af0*/  FFMA.FTZ R199, -R84.reuse, R85, R199 ;  /* 0x0000005554c77223 */ /* 0x040fe200000101c7 */
[----:B------:R1:W-:Y:S01]  /*6b00*/  STS [R138+0x38], R213 ;  /* 0x000038d58a007388 */ /* 0x0003e20000000800 */
[----:B------:R-:W-:Y:S01]  /*6b10*/  FMUL.FTZ R170, R84, R31 ;  /* 0x0000001f54aa7220 */ /* 0x000fe20000410000 */
[----:B------:R-:W-:Y:S01]  /*6b20*/  FMUL.FTZ R174, R192, R168 ;  /* 0x000000a8c0ae7220 */ /* 0x000fe20000410000 */
[----:B------:R-:W-:Y:S01]  /*6b30*/  FADD.FTZ R4, R4, R5 ;  /* 0x0000000504047221 */ /* 0x000fe20000010000 */
[----:B------:R1:W-:Y:S01]  /*6b40*/  STS [R138+0x3c], R215 ;  /* 0x00003cd78a007388 */ /* 0x0003e20000000800 */
[----:B------:R-:W-:Y:S01]  /*6b50*/  FFMA.FTZ R201, -R82, R83, R201 ;  /* 0x0000005352c97223 */ /* 0x000fe200000101c9 */
[----:B0-----:R-:W-:Y:S01]  /*6b60*/  FMUL.FTZ R211, R190, R189 ;  /* 0x000000bdbed37220 */ /* 0x001fe20000410000 */
[CC--:B------:R-:W-:Y:S01]  /*6b70*/  FFMA.FTZ R7, R199.reuse, R170.reuse, -R174 ;  /* 0x000000aac7077223 */ /* 0x0c0fe200000108ae */
[----:B------:R-:W-:Y:S01]  /*6b80*/  FMUL.FTZ R174, R192, R170 ;  /* 0x000000aac0ae7220 */ /* 0x000fe20000410000 */
[----:B------:R-:W-:Y:S01]  /*6b90*/  FMUL.FTZ R170, R82, R185 ;  /* 0x000000b952aa7220 */ /* 0x000fe20000410000 */
[-C--:B------:R-:W-:Y:S01]  /*6ba0*/  FFMA.FTZ R211, R166, R197.reuse, -R211 ;  /* 0x000000c5a6d37223 */ /* 0x080fe200000108d3 */
[----:B------:R-:W-:Y:S01]  /*6bb0*/  FMUL.FTZ R197, R190, R197 ;  /* 0x000000c5bec57220 */ /* 0x000fe20000410000 */
[----:B------:R-:W-:Y:S01]  /*6bc0*/  FFMA.FTZ R5, R199, R168, R174 ;  /* 0x000000a8c7057223 */ /* 0x000fe200000100ae */
[----:B------:R-:W-:Y:S01]  /*6bd0*/  FMUL.FTZ R174, R82, R187 ;  /* 0x000000bb52ae7220 */ /* 0x000fe20000410000 */
[----:B------:R-:W-:Y:S01]  /*6be0*/  FADD.FTZ R6, R6, R211 ;  /* 0x000000d306067221 */ /* 0x000fe20000010000 */
[----:B------:R-:W-:Y:S01]  /*6bf0*/  BAR.SYNC.DEFER_BLOCKING 0x0 ;  /* 0x0000000000007b1d */ /* 0x000fe20000010000 */
[----:B------:R-:W-:Y:S01]  /*6c00*/  FFMA.FTZ R197, R166, R189, R197 ;  /* 0x000000bda6c57223 */ /* 0x000fe200000100c5 */
[----:B------:R-:W-:Y:S01]  /*6c10*/  FMUL.FTZ R176, R195, R170 ;  /* 0x000000aac3b07220 */ /* 0x000fe20000410000 */
[----:B------:R-:W-:Y:S01]  /*6c20*/  IADD3 R180, PT, PT, R62, R157, RZ ;  /* 0x0000009d3eb47210 */ /* 0x000fe20007ffe0ff */
[----:B------:R-:W-:Y:S01]  /*6c30*/  FADD.FTZ R6, R6, R7 ;  /* 0x0000000706067221 */ /* 0x000fe20000010000 */
[----:B------:R-:W-:Y:S01]  /*6c40*/  FADD.FTZ R4, R4, R197 ;  /* 0x000000c504047221 */ /* 0x000fe20000010000 */
[----:B------:R-:W-:Y:S01]  /*6c50*/  FFMA.FTZ R197, R201, R174, -R176 ;  /* 0x000000aec9c57223 */ /* 0x000fe200000108b0 */
[----:B------:R-:W-:Y:S01]  /*6c60*/  LEA R180, R61, -R180, 0x1 ;  /* 0x800000b43db47211 */ /* 0x000fe200078e08ff */
[----:B------:R-:W-:Y:S01]  /*6c70*/  FMUL.FTZ R176, R195, R174 ;  /* 0x000000aec3b07220 */ /* 0x000fe20000410000 */
[----:B------:R-:W-:Y:S01]  /*6c80*/  FMUL.FTZ R174, R80, R194 ;  /* 0x000000c250ae7220 */ /* 0x000fe20000410000 */
[----:B------:R-:W-:Y:S01]  /*6c90*/  FADD.FTZ R4, R4, R5 ;  /* 0x0000000504047221 */ /* 0x000fe20000010000 */
[----:B------:R-:W-:Y:S01]  /*6ca0*/  ISETP.GE.AND P6, PT, R180, 0x1, PT ;  /* 0x00000001b400780c */ /* 0x000fe20003fc6270 */
[----:B------:R-:W-:Y:S01]  /*6cb0*/  FFMA.FTZ R5, R201, R170, R176 ;  /* 0x000000aac9057223 */ /* 0x000fe200000100b0 */
        /* <DEDUP_REMOVED lines=8> */
[-C--:B------:R-:W-:Y:S01]  /*6d40*/  FMUL.FTZ R7, R172, R209.reuse ;  /* 0x000000d1ac077220 */ /* 0x080fe20000410000 */
[----:B------:R-:W-:Y:S01]  /*6d50*/  FFMA.FTZ R202, -R64, R202, R203 ;  /* 0x000000ca40ca7223 */ /* 0x000fe200000101cb */
[----:B------:R-:W-:Y:S01]  /*6d60*/  FFMA.FTZ R178, R173, R209, -R178 ;  /* 0x000000d1adb27223 */ /* 0x000fe200000108b2 */
[----:B------:R1:W0:Y:S01]  /*6d70*/  LDS R211, [R137+0x4a0] ;  /* 0x0004a00089d37984 */ /* 0x0002220000000800 */
[----:B------:R-:W-:Y:S01]  /*6d80*/  FFMA.FTZ R5, R205, R174, R176 ;  /* 0x000000aecd057223 */ /* 0x000fe200000100b0 */
[----:B------:R-:W-:Y:S01]  /*6d90*/  FFMA.FTZ R7, R173, R184, R7 ;  /* 0x000000b8ad077223 */ /* 0x000fe20000010007 */
[----:B------:R-:W-:Y:S01]  /*6da0*/  FADD.FTZ R197, R6, R197 ;  /* 0x000000c506c57221 */ /* 0x000fe20000010000 */
[----:B------:R-:W-:Y:S01]  /*6db0*/  ISETP.GE.AND P3, PT, R180, 0x21, PT ;  /* 0x00000021b400780c */ /* 0x000fe20003f66270 */
[----:B------:R-:W-:Y:S01]  /*6dc0*/  FADD.FTZ R4, R4, R5 ;  /* 0x0000000504047221 */ /* 0x000fe20000010000 */
[----:B------:R-:W-:-:S02]  /*6dd0*/  ISETP.GE.AND P2, PT, R180, 0x41, PT ;  /* 0x00000041b400780c */ /* 0x000fc40003f46270 */
[C---:B------:R-:W-:Y:S02]  /*6de0*/  ISETP.GE.AND P1, PT, R180.reuse, 0x61, PT ;  /* 0x00000061b400780c */ /* 0x040fe40003f26270 */
[----:B------:R-:W-:Y:S01]  /*6df0*/  ISETP.GE.AND P0, PT, R180, 0x81, PT ;  /* 0x00000081b400780c */ /* 0x000fe20003f06270 */
[----:B-1----:R-:W-:-:S12]  /*6e00*/  @!P6 BRA `(.L_x_15574) ;  /* 0x000000000008e947 */ /* 0x002fd80003800000 */
[----:B------:R-:W1:Y:S04]  /*6e10*/  LDS R5, [R140+0x420] ;  /* 0x000420008c057984 */ /* 0x000e680000000800 */
[----:B-1----:R1:W-:Y:S02]  /*6e20*/  REDG.E.ADD.F32.FTZ.RN.STRONG.GPU desc[UR16][R2.64], R5 ;  /* 0x00000005020079a6 */ /* 0x0023e4000c12f310 */
.L_x_15574:
[----:B------:R-:W-:Y:S05]  /*6e30*/  BSYNC.RECONVERGENT B0 ;  /* 0x0000000000007941 */ /* 0x000fea0003800200 */
.L_x_15573:
[----:B------:R-:W-:Y:S01]  /*6e40*/  BSSY.RECONVERGENT B0, `(.L_x_15575) ;  /* 0x0000004000007945 */ /* 0x000fe20003800200 */
[----:B------:R-:W-:-:S03]  /*6e50*/  ISETP.GE.AND P6, PT, R180, 0xa1, PT ;  /* 0x000000a1b400780c */ /* 0x000fc60003fc6270 */
[----:B------:R-:W-:Y:S10]  /*6e60*/  @!P3 BRA `(.L_x_15576) ;  /* 0x000000000004b947 */ /* 0x000ff40003800000 */
[----:B0-----:R2:W-:Y:S02]  /*6e70*/  REDG.E.ADD.F32.FTZ.RN.STRONG.GPU desc[UR16][R2.64+0x80], R211 ;  /* 0x000080d3020079a6 */ /* 0x0015e4000c12f310 */
.L_x_15576:
[----:B------:R-:W-:Y:S05]  /*6e80*/  BSYNC.RECONVERGENT B0 ;  /* 0x0000000000007941 */ /* 0x000fea0003800200 */
.L_x_15575:
[----:B-1----:R1:W3:Y:S01]  /*6e90*/  LDS R5, [R136+0x520] ;  /* 0x0005200088057984 */ /* 0x0022e20000000800 */
[----:B------:R-:W-:Y:S04]  /*6ea0*/  BSSY.RECONVERGENT B0, `(.L_x_15577) ;  /* 0x0000003000007945 */ /* 0x000fe80003800200 */
[----:B------:R-:W-:Y:S05]  /*6eb0*/  @!P2 BRA `(.L_x_15578) ;  /* 0x000000000004a947 */ /* 0x000fea0003800000 */
[----:B---3--:R4:W-:Y:S02]  /*6ec0*/  REDG.E.ADD.F32.FTZ.RN.STRONG.GPU desc[UR16][R2.64+0x100], R5 ;  /* 0x00010005020079a6 */ /* 0x0089e4000c12f310 */
.L_x_15578:
[----:B------:R-:W-:Y:S05]  /*6ed0*/  BSYNC.RECONVERGENT B0 ;  /* 0x0000000000007941 */ /* 0x000fea0003800200 */
.L_x_15577:
[----:B---34-:R3:W4:Y:S01]  /*6ee0*/  LDS R5, [R135+0x5a0] ;  /* 0x0005a00087057984 */ /* 0x0187220000000800 */
[----:B------:R-:W-:Y:S04]  /*6ef0*/  BSSY.RECONVERGENT B0, `(.L_x_15579) ;  /* 0x0000003000007945 */ /* 0x000fe80003800200 */
[----:B------:R-:W-:Y:S05]  /*6f00*/  @!P1 BRA `(.L_x_15580) ;  /* 0x0000000000049947 */ /* 0x000fea0003800000 */
[----:B----4-:R4:W-:Y:S02]  /*6f10*/  REDG.E.ADD.F32.FTZ.RN.STRONG.GPU desc[UR16][R2.64+0x180], R5 ;  /* 0x00018005020079a6 */ /* 0x0109e4000c12f310 */
.L_x_15580:
[----:B------:R-:W-:Y:S05]  /*6f20*/  BSYNC.RECONVERGENT B0 ;  /* 0x0000000000007941 */ /* 0x000fea0003800200 */
.L_x_15579:
[----:B----4-:R4:W0:Y:S01]  /*6f30*/  LDS R5, [R134+0x620] ;  /* 0x0006200086057984 */ /* 0x0108220000000800 */
[----:B------:R-:W-:Y:S04]  /*6f40*/  BSSY.RECONVERGENT B0, `(.L_x_15581) ;  /* 0x0000003000007945 */ /* 0x000fe80003800200 */
[----:B------:R-:W-:Y:S05]  /*6f50*/  @!P0 BRA `(.L_x_15582) ;  /* 0x0000000000048947 */ /* 0x000fea0003800000 */
[----:B0-----:R0:W-:Y:S02]  /*6f60*/  REDG.E.ADD.F32.FTZ.RN.STRONG.GPU desc[UR16][R2.64+0x200], R5 ;  /* 0x00020005020079a6 */ /* 0x0011e4000c12f310 */
.L_x_15582:
[----:B------:R-:W-:Y:S05]  /*6f70*/  BSYNC.RECONVERGENT B0 ;  /* 0x0000000000007941 */ /* 0x000fea0003800200 */
.L_x_15581:
[----:B0-----:R0:W0:Y:S01]  /*6f80*/  LDS R5, [R133+0x6a0] ;  /* 0x0006a00085057984 */ /* 0x0010220000000800 */
[----:B------:R-:W-:Y:S04]  /*6f90*/  BSSY.RECONVERGENT B0, `(.L_x_15583) ;  /* 0x0000003000007945 */ /* 0x000fe80003800200 */
[----:B------:R-:W-:Y:S05]  /*6fa0*/  @!P6 BRA `(.L_x_15584) ;  /* 0x000000000004e947 */ /* 0x000fea0003800000 */
[----:B0-----:R0:W-:Y:S02]  /*6fb0*/  REDG.E.ADD.F32.FTZ.RN.STRONG.GPU desc[UR16][R2.64+0x280], R5 ;  /* 0x00028005020079a6 */ /* 0x0011e4000c12f310 */
.L_x_15584:
[----:B------:R-:W-:Y:S05]  /*6fc0*/  BSYNC.RECONVERGENT B0 ;  /* 0x0000000000007941 */ /* 0x000fea0003800200 */
.L_x_15583:
        /* <DEDUP_REMOVED lines=9> */
.L_x_15586:
[----:B------:R-:W-:Y:S05]  /*7060*/  BSYNC.RECONVERGENT B0 ;  /* 0x0000000000007941 */ /* 0x000fea0003800200 */
.L_x_15585:
[----:B0-----:R0:W0:Y:S01]  /*7070*/  LDS R5, [R130+0x7a0] ;  /* 0x0007a00082057984 */ /* 0x0010220000000800 */
[----:B------:R-:W-:Y:S04]  /*7080*/  BSSY.RECONVERGENT B0, `(.L_x_15587) ;  /* 0x0000003000007945 */ /* 0x000fe80003800200 */
[----:B------:R-:W-:Y:S05]  /*7090*/  @!P0 BRA `(.L_x_15588) ;  /* 0x0000000000048947 */ /* 0x000fea0003800000 */
[----:B0-----:R0:W-:Y:S02]  /*70a0*/  REDG.E.ADD.F32.FTZ.RN.STRONG.GPU desc[UR16][R2.64+0x380], R5 ;  /* 0x00038005020079a6 */ /* 0x0011e4000c12f310 */
.L_x_15588:
[----:B------:R-:W-:Y:S05]  /*70b0*/  BSYNC.RECONVERGENT B0 ;  /* 0x0000000000007941 */ /* 0x000fea0003800200 */
.L_x_15587:
[----:B0-----:R0:W0:Y:S01]  /*70c0*/  LDS R5, [R128+0x820] ;  /* 0x0008200080057984 */ /* 0x0010220000000800 */
[----:B------:R-:W-:Y:S04]  /*70d0*/  BSSY.RECONVERGENT B0, `(.L_x_15589) ;  /* 0x0000003000007945 */ /* 0x000fe80003800200 */
[----:B------:R-:W-:Y:S05]  /*70e0*/  @!P1 BRA `(.L_x_15590) ;  /* 0x0000000000049947 */ /* 0x000fea0003800000 */
[----:B0-----:R0:W-:Y:S02]  /*70f0*/  REDG.E.ADD.F32.FTZ.RN.STRONG.GPU desc[UR16][R2.64+0x400], R5 ;  /* 0x00040005020079a6 */ /* 0x0011e4000c12f310 */
.L_x_15590:
[----:B------:R-:W-:Y:S05]  /*7100*/  BSYNC.RECONVERGENT B0 ;  /* 0x0000000000007941 */ /* 0x000fea0003800200 */
.L_x_15589:
[----:B0-----:R0:W0:Y:S01]  /*7110*/  LDS R5, [R126+0x8a0] ;  /* 0x0008a0007e057984 */ /* 0x0010220000000800 */
[----:B------:R-:W-:Y:S04]  /*7120*/  BSSY.RECONVERGENT B0, `(.L_x_15591) ;  /* 0x0000003000007945 */ /* 0x000fe80003800200 */
[----:B------:R-:W-:Y:S05]  /*7130*/  @!P2 BRA `(.L_x_15592) ;  /* 0x000000000004a947 */ /* 0x000fea0003800000 */
[----:B0-----:R0:W-:Y:S02]  /*7140*/  REDG.E.ADD.F32.FTZ.RN.STRONG.GPU desc[UR16][R2.64+0x480], R5 ;  /* 0x00048005020079a6 */ /* 0x0011e4000c12f310 */
.L_x_15592:
[----:B------:R-:W-:Y:S05]  /*7150*/  BSYNC.RECONVERGENT B0 ;  /* 0x0000000000007941 */ /* 0x000fea0003800200 */
.L_x_15591:
[----:B0-----:R0:W0:Y:S01]  /*7160*/  LDS R5, [R124+0x920] ;  /* 0x000920007c057984 */ /* 0x0010220000000800 */
[----:B------:R-:W-:Y:S04]  /*7170*/  BSSY.RECONVERGENT B0, `(.L_x_15593) ;  /* 0x0000003000007945 */ /* 0x000fe80003800200 */
[----:B------:R-:W-:Y:S05]  /*7180*/  @!P3 BRA `(.L_x_15594) ;  /* 0x000000000004b947 */ /* 0x000fea0003800000 */
[----:B0-----:R0:W-:Y:S02]  /*7190*/  REDG.E.ADD.F32.FTZ.RN.STRONG.GPU desc[UR16][R2.64+0x500], R5 ;  /* 0x00050005020079a6 */ /* 0x0011e4000c12f310 */
.L_x_15594:
[----:B------:R-:W-:Y:S05]  /*71a0*/  BSYNC.RECONVERGENT B0 ;  /* 0x0000000000007941 */ /* 0x000fea0003800200 */
.L_x_15593:
        /* <DEDUP_REMOVED lines=10> */
.L_x_15596:
[----:B------:R-:W-:Y:S05]  /*7250*/  BSYNC.RECONVERGENT B0 ;  /* 0x0000000000007941 */ /* 0x000fea0003800200 */
.L_x_15595:
[----:B------:R1:W1:Y:S01]  /*7260*/  LDS R203, [R120+0xa20] ;  /* 0x000a200078cb7984 */ /* 0x0002620000000800 */
[----:B------:R-:W-:Y:S01]  /*7270*/  BSSY.RECONVERGENT B0, `(.L_x_15597) ;  /* 0x0000006000007945 */ /* 0x000fe20003800200 */
[C---:B0-----:R-:W-:Y:S01]  /*7280*/  FMUL.FTZ R5, R78.reuse, R33 ;  /* 0x000000214e057220 */ /* 0x041fe20000410000 */
[----:B------:R-:W-:Y:S01]  /*7290*/  FFMA.FTZ R209, -R78, R79, R209 ;  /* 0x0000004f4ed17223 */ /* 0x000fe200000101d1 */
[----:B------:R-:W-:Y:S01]  /*72a0*/  FMUL.FTZ R6, R184, R173 ;  /* 0x000000adb8067220 */ /* 0x000fe20000410000 */
[----:B------:R-:W-:Y:S06]  /*72b0*/  @!P0 BRA `(.L_x_15598) ;  /* 0x0000000000048947 */ /* 0x000fec0003800000 */
[----:B-1----:R0:W-:Y:S02]  /*72c0*/  REDG.E.ADD.F32.FTZ.RN.STRONG.GPU desc[UR16][R2.64+0x600], R203 ;  /* 0x000600cb020079a6 */ /* 0x0021e4000c12f310 */
.L_x_15598:
[----:B------:R-:W-:Y:S05]  /*72d0*/  BSYNC.RECONVERGENT B0 ;  /* 0x0000000000007941 */ /* 0x000fea0003800200 */
.L_x_15597:
[-C--:B------:R-:W-:Y:S01]  /*72e0*/  FFMA.FTZ R172, R209, R5.reuse, -R6 ;  /* 0x00000005d1ac7223 */ /* 0x080fe20000010806 */
[----:B------:R-:W-:Y:S01]  /*72f0*/  FMUL.FTZ R6, R184, R5 ;  /* 0x00000005b8067220 */ /* 0x000fe20000410000 */
[----:B------:R-:W-:Y:S01]  /*7300*/  BSSY.RECONVERGENT B0, `(.L_x_15599) ;  /* 0x0000004000007945 */ /* 0x000fe20003800200 */
[----:B------:R0:W0:Y:S03]  /*7310*/  LDS R5, [R118+0xaa0] ;  /* 0x000aa00076057984 */ /* 0x0000260000000800 */
[----:B------:R-:W-:Y:S05]  /*7320*/  @!P1 BRA `(.L_x_15600) ;  /* 0x0000000000049947 */ /* 0x000fea0003800000 */
[----:B0-----:R0:W-:Y:S02]  /*7330*/  REDG.E.ADD.F32.FTZ.RN.STRONG.GPU desc[UR16][R2.64+0x680], R5 ;  /* 0x00068005020079a6 */ /* 0x0011e4000c12f310 */
.L_x_15600:
[----:B------:R-:W-:Y:S05]  /*7340*/  BSYNC.RECONVERGENT B0 ;  /* 0x0000000000007941 */ /* 0x000fea0003800200 */
.L_x_15599:
[----:B01----:R0:W1:Y:S01]  /*7350*/  LDS R203, [R116+0xb20] ;  /* 0x000b200074cb7984 */ /* 0x0030620000000800 */
[----:B------:R-:W-:Y:S01]  /*7360*/  BSSY.RECONVERGENT B0, `(.L_x_15601) ;  /* 0x0000004000007945 */ /* 0x000fe20003800200 */
[----:B------:R-:W-:-:S03]  /*7370*/  FFMA.FTZ R5, R209, R173, R6 ;  /* 0x000000add1057223 */ /* 0x000fc60000010006 */
[----:B------:R-:W-:Y:S05]  /*7380*/  @!P2 BRA `(.L_x_15602) ;  /* 0x000000000004a947 */ /* 0x000fea0003800000 */
[----:B-1----:R1:W-:Y:S02]  /*7390*/  REDG.E.ADD.F32.FTZ.RN.STRONG.GPU desc[UR16][R2.64+0x700], R203 ;  /* 0x000700cb020079a6 */ /* 0x0023e4000c12f310 */
.L_x_15602:
[----:B------:R-:W-:Y:S05]  /*73a0*/  BSYNC.RECONVERGENT B0 ;  /* 0x0000000000007941 */ /* 0x000fea0003800200 */
.L_x_15601:
[----:B------:R-:W-:Y:S01]  /*73b0*/  FADD.FTZ R4, R4, R5 ;  /* 0x0000000504047221 */ /* 0x000fe20000010000 */
[----:B------:R-:W-:Y:S01]  /*73c0*/  FADD.FTZ R5, R197, R172 ;  /* 0x000000acc5057221 */ /* 0x000fe20000010000 */
[----:B------:R-:W-:Y:S01]  /*73d0*/  BSSY.RECONVERGENT B0, `(.L_x_15603) ;  /* 0x0000005000007945 */ /* 0x000fe20003800200 */
[----:B------:R0:W0:Y:S01]  /*73e0*/  LDS R197, [R114+0xba0] ;  /* 0x000ba00072c57984 */ /* 0x0000220000000800 */
[----:B------:R-:W-:Y:S02]  /*73f0*/  FFMA.FTZ R6, R63, R178, R200 ;  /* 0x000000b23f067223 */ /* 0x000fe400000100c8 */
[----:B------:R-:W-:Y:S05]  /*7400*/  @!P3 BRA `(.L_x_15604) ;  /* 0x000000000004b947 */ /* 0x000fea0003800000 */
[----:B0-----:R0:W-:Y:S02]  /*7410*/  REDG.E.ADD.F32.FTZ.RN.STRONG.GPU desc[UR16][R2.64+0x780], R197 ;  /* 0x000780c5020079a6 */ /* 0x0011e4000c12f310 */
.L_x_15604:
[----:B------:R-:W-:Y:S05]  /*7420*/  BSYNC.RECONVERGENT B0 ;  /* 0x0000000000007941 */ /* 0x000fea0003800200 */
.L_x_15603:
[----:B------:R-:W-:Y:S01]  /*7430*/  FFMA.FTZ R7, -R63, R7, R202 ;  /* 0x000000073f077223 */ /* 0x000fe200000101ca */
[----:B012---:R-:W0:Y:S01]  /*7440*/  SHFL.DOWN PT, R3, R4, 0x1, 0x1f ;  /* 0x08201f0004037f89 */ /* 0x007e2200000e0000 */
[----:B------:R-:W-:Y:S01]  /*7450*/  ISETP.GT.AND P0, PT, R111, 0x1e, PT ;  /* 0x0000001e6f00780c */ /* 0x000fe20003f04270 */
[----:B------:R-:W-:Y:S01]  /*7460*/  FADD.FTZ R70, R173, R70 ;  /* 0x00000046ad467221 */ /* 0x000fe20000010000 */
[----:B------:R-:W-:Y:S01]  /*7470*/  FADD.FTZ R72, R170, R72 ;  /* 0x00000048aa487221 */ /* 0x000fe20000010000 */
[----:B------:R-:W1:Y:S01]  /*7480*/  SHFL.DOWN PT, R2, R5, 0x1, 0x1f ;  /* 0x08201f0005027f89 */ /* 0x000e6200000e0000 */
[----:B------:R-:W-:Y:S01]  /*7490*/  FADD.FTZ R73, R168, R73 ;  /* 0x00000049a8497221 */ /* 0x000fe20000010000 */
[----:B------:R-:W-:Y:S01]  /*74a0*/  ISETP.GT.AND P1, PT, R111, 0xf, PT ;  /* 0x0000000f6f00780c */ /* 0x000fe20003f24270 */
[----:B------:R-:W-:Y:S01]  /*74b0*/  FADD.FTZ R75, R30, R75 ;  /* 0x0000004b1e4b7221 */ /* 0x000fe20000010000 */
[----:B------:R-:W2:Y:S01]  /*74c0*/  SHFL.DOWN PT, R197, R6, 0x1, 0x1f ;  /* 0x08201f0006c57f89 */ /* 0x000ea200000e0000 */
[----:B------:R-:W-:Y:S01]  /*74d0*/  BSSY.RECONVERGENT B0, `(.L_x_15605) ;  /* 0x000005b000007945 */ /* 0x000fe20003800200 */
[----:B------:R-:W-:Y:S01]  /*74e0*/  FADD.FTZ R71, R174, R71 ;  /* 0x00000047ae477221 */ /* 0x000fe20000010000 */
[----:B------:R-:W-:Y:S01]  /*74f0*/  FADD.FTZ R74, R189, R74 ;  /* 0x0000004abd4a7221 */ /* 0x000fe20000010000 */
[----:B------:R-:W5:Y:S02]  /*7500*/  SHFL.DOWN PT, R172, R7, 0x1, 0x1f ;  /* 0x08201f0007ac7f89 */ /* 0x000f6400000e0000 */
[----:B0-----:R-:W-:Y:S01]  /*7510*/  @!P0 FADD.FTZ R4, R4, R3 ;  /* 0x0000000304048221 */ /* 0x001fe20000010000 */
[----:B------:R-:W-:Y:S01]  /*7520*/  FMUL.FTZ R3, R29, R33 ;  /* 0x000000211d037220 */ /* 0x000fe20000410000 */
[----:B-1----:R-:W-:-:S03]  /*7530*/  @!P0 FADD.FTZ R5, R5, R2 ;  /* 0x0000000205058221 */ /* 0x002fc60000010000 */
[----:B------:R-:W-:Y:S01]  /*7540*/  FFMA.FTZ R2, R28, R32, R3 ;  /* 0x000000201c027223 */ /* 0x000fe20000010003 */
[----:B------:R-:W-:Y:S01]  /*7550*/  FMUL.FTZ R3, R29, R194 ;  /* 0x000000c21d037220 */ /* 0x000fe20000410000 */
[----:B--2---:R-:W-:Y:S01]  /*7560*/  @!P0 FADD.FTZ R6, R6, R197 ;  /* 0x000000c506068221 */ /* 0x004fe20000010000 */
[----:B------:R-:W0:Y:S01]  /*7570*/  SHFL.DOWN PT, R176, R5, 0x2, 0x1f ;  /* 0x08401f0005b07f89 */ /* 0x000e2200000e0000 */
[----:B------:R-:W-:Y:S01]  /*7580*/  FMUL.FTZ R209, R209, R2 ;  /* 0x00000002d1d17220 */ /* 0x000fe20000410000 */
[----:B-----5:R-:W-:Y:S02]  /*7590*/  @!P0 FADD.FTZ R7, R7, R172 ;  /* 0x000000ac07078221 */ /* 0x020fe40000010000 */
[----:B------:R-:W1:Y:S01]  /*75a0*/  SHFL.DOWN PT, R197, R4, 0x2, 0x1f ;  /* 0x08401f0004c57f89 */ /* 0x000e6200000e0000 */
[----:B------:R-:W-:Y:S01]  /*75b0*/  ISETP.GT.AND P0, PT, R111, 0x1d, PT ;  /* 0x0000001d6f00780c */ /* 0x000fe20003f04270 */
[----:B------:R-:W-:Y:S02]  /*75c0*/  FMUL.FTZ R172, R29, R32 ;  /* 0x000000201dac7220 */ /* 0x000fe40000410000 */
[----:B------:R-:W2:Y:S02]  /*75d0*/  SHFL.DOWN PT, R203, R6, 0x2, 0x1f ;  /* 0x08401f0006cb7f89 */ /* 0x000ea400000e0000 */
[----:B------:R-:W-:-:S02]  /*75e0*/  FFMA.FTZ R33, R28, R33, -R172 ;  /* 0x000000211c217223 */ /* 0x000fc400000108ac */
[----:B------:R-:W5:Y:S02]  /*75f0*/  SHFL.DOWN PT, R178, R7, 0x2, 0x1f ;  /* 0x08401f0007b27f89 */ /* 0x000f6400000e0000 */
[----:B------:R-:W-:Y:S01]  /*7600*/  FFMA.FTZ R184, R184, R33, R209 ;  /* 0x00000021b8b87223 */ /* 0x000fe200000100d1 */
[CC--:B------:R-:W-:Y:S01]  /*7610*/  FFMA.FTZ R33, R28.reuse, R207.reuse, -R3 ;  /* 0x000000cf1c217223 */ /* 0x0c0fe20000010803 */
[C---:B------:R-:W-:Y:S01]  /*7620*/  FMUL.FTZ R207, R29.reuse, R207 ;  /* 0x000000cf1dcf7220 */ /* 0x040fe20000410000 */
[----:B------:R-:W-:Y:S01]  /*7630*/  FMUL.FTZ R3, R29, R187 ;  /* 0x000000bb1d037220 */ /* 0x000fe20000410000 */
[----:B------:R-:W-:Y:S01]  /*7640*/  FFMA.FTZ R184, R79, R32, R184 ;  /* 0x000000204fb87223 */ /* 0x000fe200000100b8 */
[----:B------:R-:W-:Y:S01]  /*7650*/  FMUL.FTZ R32, R29, R185 ;  /* 0x000000b91d207220 */ /* 0x000fe20000410000 */
[----:B------:R-:W-:Y:S02]  /*7660*/  FFMA.FTZ R2, R28, R194, R207 ;  /* 0x000000c21c027223 */ /* 0x000fe400000100cf */
[----:B------:R-:W-:Y:S01]  /*7670*/  FADD.FTZ R101, R184, R101 ;  /* 0x00000065b8657221 */ /* 0x000fe20000010000 */
[C---:B------:R-:W-:Y:S01]  /*7680*/  FFMA.FTZ R32, R28.reuse, R187, -R32 ;  /* 0x000000bb1c207223 */ /* 0x040fe20000010820 */
[----:B0-----:R-:W-:Y:S01]  /*7690*/  @!P0 FADD.FTZ R5, R5, R176 ;  /* 0x000000b005058221 */ /* 0x001fe20000010000 */
[----:B------:R-:W-:Y:S01]  /*76a0*/  FMUL.FTZ R205, R205, R2 ;  /* 0x00000002cdcd7220 */ /* 0x000fe20000410000 */
[----:B------:R-:W-:Y:S01]  /*76b0*/  FFMA.FTZ R2, R28, R185, R3 ;  /* 0x000000b91c027223 */ /* 0x000fe20000010003 */
[----:B------:R-:W-:Y:S01]  /*76c0*/  FMUL.FTZ R3, R29, R160 ;  /* 0x000000a01d037220 */ /* 0x000fe20000410000 */
[----:B-1----:R-:W-:Y:S01]  /*76d0*/  @!P0 FADD.FTZ R4, R4, R197 ;  /* 0x000000c504048221 */ /* 0x002fe20000010000 */
[----:B------:R-:W0:Y:S01]  /*76e0*/  SHFL.DOWN PT, R172, R5, 0x4, 0x1f ;  /* 0x08801f0005ac7f89 */ /* 0x000e2200000e0000 */
[----:B------:R-:W-:Y:S01]  /*76f0*/  FMUL.FTZ R2, R201, R2 ;  /* 0x00000002c9027220 */ /* 0x000fe20000410000 */
        /* <DEDUP_REMOVED lines=11> */
[-C--:B------:R-:W-:Y:S01]  /*77b0*/  FFMA.FTZ R33, R28, R31.reuse, -R3 ;  /* 0x0000001f1c217223 */ /* 0x080fe20000010803 */
[C---:B------:R-:W-:Y:S01]  /*77c0*/  FMUL.FTZ R31, R29.reuse, R31 ;  /* 0x0000001f1d1f7220 */ /* 0x040fe20000410000 */
[C---:B------:R-:W-:Y:S01]  /*77d0*/  FMUL.FTZ R3, R29.reuse, R175 ;  /* 0x000000af1d037220 */ /* 0x040fe20000410000 */
[----:B------:R-:W-:Y:S01]  /*77e0*/  FADD.FTZ R99, R32, R99 ;  /* 0x0000006320637221 */ /* 0x000fe20000010000 */
[C---:B------:R-:W-:Y:S01]  /*77f0*/  FMUL.FTZ R32, R29.reuse, R167 ;  /* 0x000000a71d207220 */ /* 0x040fe20000410000 */
[C---:B------:R-:W-:Y:S01]  /*7800*/  FFMA.FTZ R2, R28.reuse, R160, R31 ;  /* 0x000000a01c027223 */ /* 0x040fe2000001001f */
[-C--:B------:R-:W-:Y:S01]  /*7810*/  FFMA.FTZ R3, R28, R164.reuse, R3 ;  /* 0x000000a41c037223 */ /* 0x080fe20000010003 */
[----:B------:R-:W-:-:S02]  /*7820*/  FMUL.FTZ R31, R29, R164 ;  /* 0x000000a41d1f7220 */ /* 0x000fc40000410000 */
[----:B------:R-:W-:Y:S01]  /*7830*/  FMUL.FTZ R199, R199, R2 ;  /* 0x00000002c7c77220 */ /* 0x000fe20000410000 */
[----:B0-----:R-:W-:Y:S01]  /*7840*/  @!P0 FADD.FTZ R5, R5, R172 ;  /* 0x000000ac05058221 */ /* 0x001fe20000010000 */
[----:B------:R-:W-:Y:S02]  /*7850*/  FFMA.FTZ R31, R28, R175, -R31 ;  /* 0x000000af1c1f7223 */ /* 0x000fe4000001081f */
        /* <DEDUP_REMOVED lines=14> */
[----:B------:R-:W-:Y:S01]  /*7940*/  FADD.FTZ R98, R173, R98 ;  /* 0x00000062ad627221 */ /* 0x000fe20000010000 */
[----:B------:R-:W5:Y:S01]  /*7950*/  SHFL.DOWN PT, R170, R7, 0x8, 0x1f ;  /* 0x09001f0007aa7f89 */ /* 0x000f6200000e0000 */
[----:B------:R-:W-:Y:S01]  /*7960*/  FFMA.FTZ R177, R28, R177, -R32 ;  /* 0x000000b11cb17223 */ /* 0x000fe20000010820 */
[----:B------:R-:W-:Y:S01]  /*7970*/  FFMA.FTZ R190, R87, R164, R190 ;  /* 0x000000a457be7223 */ /* 0x000fe200000100be */
[----:B------:R-:W-:-:S07]  /*7980*/  FMUL.FTZ R3, R29, R179 ;  /* 0x000000b31d037220 */ /* 0x000fce0000410000 */
        /* <DEDUP_REMOVED lines=15> */
.L_x_15606:
[----:B------:R-:W-:Y:S05]  /*7a80*/  BSYNC.RECONVERGENT B0 ;  /* 0x0000000000007941 */ /* 0x000fea0003800200 */
.L_x_15605:
[C---:B-1----:R-:W-:Y:S01]  /*7a90*/  FMUL.FTZ R2, R29.reuse, R183 ;  /* 0x000000b71d027220 */ /* 0x042fe20000410000 */
[CC--:B------:R-:W-:Y:S01]  /*7aa0*/  FMUL.FTZ R32, R29.reuse, R169.reuse ;  /* 0x000000a91d207220 */ /* 0x0c0fe20000410000 */
[C---:B------:R-:W-:Y:S01]  /*7ab0*/  FFMA.FTZ R3, R28.reuse, R169, R3 ;  /* 0x000000a91c037223 */ /* 0x040fe20000010003 */
[-C--:B0-----:R-:W-:Y:S01]  /*7ac0*/  FMUL.FTZ R30, R29, R171.reuse ;  /* 0x000000ab1d1e7220 */ /* 0x081fe20000410000 */
        /* <DEDUP_REMOVED lines=30> */
.L_x_15608:
[----:B------:R-:W-:Y:S05]  /*7cb0*/  BSYNC.RECONVERGENT B0 ;  /* 0x0000000000007941 */ /* 0x000fea0003800200 */
.L_x_15607:
[----:B------:R-:W-:-:S04]  /*7cc0*/  UIADD3 UR4, UPT, UPT, UR4, 0x1, URZ ;  /* 0x0000000104047890 */ /* 0x000fc8000fffe0ff */
[----:B------:R-:W-:-:S09]  /*7cd0*/  UISETP.GE.AND UP0, UPT, UR4, UR9, UPT ;  /* 0x000000090400728c */ /* 0x000fd2000bf06270 */
[----:B------:R-:W-:Y:S05]  /*7ce0*/  BRA.U !UP0, `(.L_x_15609) ;  /* 0xffffffb508f87547 */ /* 0x000fea000b83ffff */
.L_x_15559:
[----:B------:R-:W-:Y:S01]  /*7cf0*/  BAR.SYNC.DEFER_BLOCKING 0x0 ;  /* 0x0000000000007b1d */ /* 0x000fe20000010000 */
[----:B------:R-:W-:Y:S01]  /*7d00*/  F2FP.F16.F32.PACK_AB R76, R76, R77 ;  /* 0x0000004d4c4c723e */ /* 0x000fe200000000ff */
[----:B------:R-:W-:Y:S01]  /*7d10*/  HFMA2 R15, -RZ, RZ, 0, 0 ;  /* 0x00000000ff0f7431 */ /* 0x000fe200000001ff */
[----:B------:R-:W-:Y:S02]  /*7d20*/  F2FP.F16.F32.PACK_AB R74, R74, R75 ;  /* 0x0000004b4a4a723e */ /* 0x000fe400000000ff */
[----:B------:R-:W-:-:S03]  /*7d30*/  F2FP.F16.F32.PACK_AB R72, R72, R73 ;  /* 0x000000494848723e */ /* 0x000fc600000000ff */
[----:B------:R-:W1:Y:S01]  /*7d40*/  LDC.64 R28, c[0x0][0x4f8] ;  /* 0x00013e00ff1c7b82 */ /* 0x000e620000000a00 */
[----:B------:R-:W-:Y:S01]  /*7d50*/  F2FP.F16.F32.PACK_AB R70, R70, R71 ;  /* 0x000000474646723e */ /* 0x000fe200000000ff */
[----:B------:R-:W5:Y:S01]  /*7d60*/  LDCU.64 UR8, c[0x0][0x500] ;  /* 0x0000a000ff0877ac */ /* 0x000f620008000a00 */
[----:B------:R-:W-:Y:S02]  /*7d70*/  PRMT R51, R76, 0x7632, R51 ;  /* 0x000076324c337816 */ /* 0x000fe40000000033 */
[----:B------:R-:W-:Y:S01]  /*7d80*/  PRMT R0, R74, 0x7632, R0 ;  /* 0x000076324a007816 */ /* 0x000fe20000000000 */
[----:B------:R-:W2:Y:S01]  /*7d90*/  LDCU.64 UR10, c[0x0][0x550] ;  /* 0x0000aa00ff0a77ac */ /* 0x000ea20008000a00 */
        /* <DEDUP_REMOVED lines=51> */
[----:B------:R1:W-:Y:S02]  /*80d0*/  @!P3 STG.E.U16 desc[UR16][R2.64+0x100], R21 ;  /* 0x000100150200b986 */ /* 0x0003e4000c101510 */
[----:B------:R-:W-:Y:S01]  /*80e0*/  FADD.FTZ R96, R95, R96 ;  /* 0x000000605f607221 */ /* 0x000fe20000010000 */
[----:B------:R-:W-:Y:S01]  /*80f0*/  PRMT R16, R0, 0x7632, R16 ;  /* 0x0000763200107816 */ /* 0x000fe20000000010 */
[----:B------:R-:W-:Y:S02]  /*8100*/  @!P6 STG.E.U16 desc[UR16][R2.64+0x140], R23 ;  /* 0x000140170200e986 */ /* 0x000fe4000c101510 */
[----:B------:R-:W-:-:S02]  /*8110*/  FADD.FTZ R97, R96, R97 ;  /* 0x0000006160617221 */ /* 0x000fc40000010000 */
[----:B------:R-:W-:Y:S02]  /*8120*/  @!P5 STG.E.U16 desc[UR16][R2.64+0x180], R25 ;  /* 0x000180190200d986 */ /* 0x000fe4000c101510 */
[----:B------:R-:W-:Y:S02]  /*8130*/  FADD.FTZ R98, R97, R98 ;  /* 0x0000006261627221 */ /* 0x000fe40000010000 */
[----:B------:R2:W-:Y:S01]  /*8140*/  @!P0 STG.E.U16 desc[UR16][R2.64+0x1c0], R27 ;  /* 0x0001c01b02008986 */ /* 0x0005e2000c101510 */
[----:B-1----:R-:W1:Y:S01]  /*8150*/  LDC.64 R20, c[0x0][0x518] ;  /* 0x00014600ff147b82 */ /* 0x002e620000000a00 */
[----:B------:R-:W-:-:S07]  /*8160*/  FADD.FTZ R99, R98, R99 ;  /* 0x0000006362637221 */ /* 0x000fce0000010000 */
[----:B------:R-:W-:Y:S01]  /*8170*/  BAR.SYNC.DEFER_BLOCKING 0x0 ;  /* 0x0000000000007b1d */ /* 0x000fe20000010000 */
[----:B--2---:R-:W-:Y:S01]  /*8180*/  F2FP.F16.F32.PACK_AB R3, R101, R100 ;  /* 0x000000646503723e */ /* 0x004fe200000000ff */
[----:B------:R-:W-:-:S03]  /*8190*/  FADD.FTZ R100, R99, R100 ;  /* 0x0000006463647221 */ /* 0x000fc60000010000 */
[----:B------:R-:W-:Y:S01]  /*81a0*/  PRMT R2, R3, 0x7632, R2 ;  /* 0x0000763203027816 */ /* 0x000fe20000000002 */
[----:B------:R-:W-:Y:S01]  /*81b0*/  FADD.FTZ R159, R100, R101 ;  /* 0x00000065649f7221 */ /* 0x000fe20000010000 */
        /* <DEDUP_REMOVED lines=56> */
.L_x_15557:
[----:B------:R-:W1:Y:S01]  /*8540*/  LDC.64 R8, c[0x0][0x548] ;  /* 0x00015200ff087b82 */ /* 0x000e620000000a00 */
[----:B------:R-:W2:Y:S01]  /*8550*/  S2R R12, SR_TID.X ;  /* 0x00000000000c7919 */ /* 0x000ea20000002100 */
[----:B------:R-:W2:Y:S06]  /*8560*/  LDCU UR15, c[0x0][0x38c] ;  /* 0x00007180ff0f77ac */ /* 0x000eac0008000800 */
[----:B------:R-:W0:Y:S01]  /*8570*/  LDC.64 R10, c[0x0][0x568] ;  /* 0x00015a00ff0a7b82 */ /* 0x000e220000000a00 */
[----:B-1----:R-:W-:-:S04]  /*8580*/  ISETP.NE.U32.AND P1, PT, R8, RZ, PT ;  /* 0x000000ff0800720c */ /* 0x002fc80003f25070 */
[----:B------:R-:W-:Y:S02]  /*8590*/  ISETP.NE.AND.EX P1, PT, R9, RZ, PT, P1 ;  /* 0x000000ff0900720c */ /* 0x000fe40003f25310 */
[----:B0-----:R-:W-:Y:S02]  /*85a0*/  ISETP.NE.U32.AND P0, PT, R10, RZ, PT ;  /* 0x000000ff0a00720c */ /* 0x001fe40003f05070 */
[----:B--2---:R-:W-:Y:S02]  /*85b0*/  ISETP.GE.AND P2, PT, R12, UR15, PT ;  /* 0x0000000f0c007c0c */ /* 0x004fe4000bf46270 */
        /* <DEDUP_REMOVED lines=26> */
.L_x_15612:
[----:B------:R-:W-:Y:S05]  /*8760*/  BSYNC.RECONVERGENT B0 ;  /* 0x0000000000007941 */ /* 0x000fea0003800200 */
.L_x_15611:
        /* <DEDUP_REMOVED lines=26> */
.L_x_15614:
[----:B------:R-:W-:Y:S05]  /*8910*/  BSYNC.RECONVERGENT B0 ;  /* 0x0000000000007941 */ /* 0x000fea0003800200 */
.L_x_15613:
[----:B------:R-:W-:Y:S05]  /*8920*/  @P2 EXIT ;  /* 0x000000000000294d */ /* 0x000fea0003800000 */
[----:B------:R-:W2:Y:S01]  /*8930*/  S2UR UR12, SR_CTAID.Y ;  /* 0x00000000000c79c3 */ /* 0x000ea20000002600 */
[----:B------:R-:W2:Y:S01]  /*8940*/  LDCU.64 UR8, c[0x0][0x4a8] ;  /* 0x00009500ff0877ac */ /* 0x000ea20008000a00 */
[----:B------:R-:W-:Y:S01]  /*8950*/  BSSY.RECONVERGENT B0, `(.L_x_15615) ;  /* 0x0000027000007945 */ /* 0x000fe20003800200 */
[----:B------:R-:W-:Y:S01]  /*8960*/  MOV R0, R12 ;  /* 0x0000000c00007202 */ /* 0x000fe20000000f00 */
[----:B------:R-:W0:Y:S04]  /*8970*/  LDCU.64 UR10, c[0x0][0x4c8] ;  /* 0x00009900ff0a77ac */ /* 0x000e280008000a00 */
[----:B------:R-:W1:Y:S01]  /*8980*/  S2UR UR13, SR_CgaCtaId ;  /* 0x00000000000d79c3 */ /* 0x000e620000008800 */
[----:B------:R-:W0:Y:S01]  /*8990*/  LDCU UR14, c[0x0][0x360] ;  /* 0x00006c00ff0e77ac */ /* 0x000e220008000800 */
[----:B------:R-:W1:Y:S06]  /*89a0*/  LDCU.128 UR20, c[0x0][0x530] ;  /* 0x0000a600ff1477ac */ /* 0x000e6c0008000c00 */
[----:B------:R-:W3:Y:S08]  /*89b0*/  LDC.64 R14, c[0x0][0x4b0] ;  /* 0x00012c00ff0e7b82 */ /* 0x000ef00000000a00 */
[----:B------:R-:W3:Y:S01]  /*89c0*/  LDC.64 R16, c[0x0][0x4d0] ;  /* 0x00013400ff107b82 */ /* 0x000ee20000000a00 */
[----:B--2---:R-:W-:-:S02]  /*89d0*/  UIMAD.WIDE.U32 UR4, UR12, UR8, URZ ;  /* 0x000000080c0472a5 */ /* 0x004fc4000f8e00ff */
[----:B0-----:R-:W-:Y:S01]  /*89e0*/  UIMAD.WIDE.U32 UR6, UR12, UR10, URZ ;  /* 0x0000000a0c0672a5 */ /* 0x001fe2000f8e00ff */
[----:B------:R-:W-:Y:S01]  /*89f0*/  UMOV UR8, 0x400 ;  /* 0x0000040000087882 */ /* 0x000fe20000000000 */
[----:B------:R-:W-:Y:S02]  /*8a00*/  UIMAD UR9, UR12, UR9, UR5 ;  /* 0x000000090c0972a4 */ /* 0x000fe4000f8e0205 */
[----:B------:R-:W-:Y:S02]  /*8a10*/  UIMAD UR11, UR12, UR11, UR7 ;  /* 0x0000000b0c0b72a4 */ /* 0x000fe4000f8e0207 */
[----:B-1----:R-:W-:-:S12]  /*8a20*/  ULEA UR13, UR13, UR8, 0x18 ;  /* 0x000000080d0d7291 */ /* 0x002fd8000f8ec0ff */
.L_x_15616:
[C---:B0-----:R-:W-:Y:S01]  /*8a30*/  LEA R4, R0.reuse, UR13, 0x3 ;  /* 0x0000000d00047c11 */ /* 0x041fe2000f8e18ff */
[----:B------:R-:W-:Y:S01]  /*8a40*/  UMOV UR8, UR4 ;  /* 0x0000000400087c82 */ /* 0x000fe20008000000 */
[----:B------:R-:W-:Y:S01]  /*8a50*/  SHF.R.S32.HI R3, RZ, 0x1f, R0 ;  /* 0x0000001fff037819 */ /* 0x000fe20000011400 */
[-C--:B---3--:R-:W-:Y:S01]  /*8a60*/  IMAD.WIDE.U32 R6, R0, R14.reuse, UR8 ;  /* 0x0000000800067e25 */ /* 0x088fe2000f8e000e */
        /* <DEDUP_REMOVED lines=22> */
.L_x_15615:
[----:B------:R-:W-:Y:S05]  /*8bd0*/  EXIT ;  /* 0x000000000000794d */ /* 0x000fea0003800000 */
.L_x_15617:
        /* <DEDUP_REMOVED lines=10> */
.L_x_18764:


//--------------------- .text._Z25selective_scan_bwd_kernelI32Selective_Scan_bwd_kernel_traitsILi32ELi8ELb0ELb0ELb1ELb1ELb0EN3c104HalfENS1_7complexIfEEEEv12SSMParamsBwd --------------------------
	.section	.text._Z25selective_scan_bwd_kernelI32Selective_Scan_bwd_kernel_traitsILi32ELi8ELb0ELb0ELb1ELb1ELb0EN3c104HalfENS1_7complexIfEEEEv12SSMParamsBwd,"ax",@progbits
	.align	128
        .global         _Z25selective_scan_bwd_kernelI32Selective_Scan_bwd_kernel_traitsILi32ELi8ELb0ELb0ELb1ELb1ELb0EN3c104HalfENS1_7complexIfEEEEv12SSMParamsBwd
        .type           _Z25selective_scan_bwd_kernelI32Selective_Scan_bwd_kernel_traitsILi32ELi8ELb0ELb0ELb1ELb1ELb0EN3c104HalfENS1_7complexIfEEEEv12SSMParamsBwd,@function
        .size           _Z25selective_scan_bwd_kernelI32Selective_Scan_bwd_kernel_traitsILi32ELi8ELb0ELb0ELb1ELb1ELb0EN3c104HalfENS1_7complexIfEEEEv12SSMParamsBwd,(.L_x_18765 - _Z25selective_scan_bwd_kernelI32Selective_Scan_bwd_kernel_traitsILi32ELi8ELb0ELb0ELb1ELb1ELb0EN3c104HalfENS1_7complexIfEEEEv12SSMParamsBwd)
        .other          _Z25selective_scan_bwd_kernelI32Selective_Scan_bwd_kernel_traitsILi32ELi8ELb0ELb0ELb1ELb1ELb0EN3c104HalfENS1_7complexIfEEEEv12SSMParamsBwd,@"STO_CUDA_ENTRY STV_DEFAULT"
_Z25selective_scan_bwd_kernelI32Selective_Scan_bwd_kernel_traitsILi32ELi8ELb0ELb0ELb1ELb1ELb0EN3c104HalfENS1_7complexIfEEEEv12SSMParamsBwd:
.text._Z25selective_scan_bwd_kernelI32Selective_Scan_bwd_kernel_traitsILi32ELi8ELb0ELb0ELb1ELb1ELb0EN3c104HalfENS1_7complexIfEEEEv12SSMParamsBwd:
[----:B------:R-:W-:Y:S08]  /*0000*/  LDC R1, c[0x0][0x37c] ;  /* 0x0000df00ff017b82 */ /* 0x000ff00000000800 */
[----:B------:R-:W0:Y:S01]  /*0010*/  LDC R8, c[0x0][0x398] ;  /* 0x0000e600ff087b82 */ /* 0x000e220000000800 */
[----:B------:R-:W1:Y:S01]  /*0020*/  S2R R167, SR_CTAID.Y ;  /* 0x0000000000a77919 */ /* 0x000e620000002600 */
[----:B------:R-:W2:Y:S01]  /*0030*/  LDCU.64 UR16, c[0x0][0x358] ;  /* 0x00006b00ff1077ac */ /* 0x000ea20008000a00 */
[----:B------:R-:W-:Y:S01]  /*0040*/  CS2R R160, SRZ ;  /* 0x0000000000a07805 */ /* 0x000fe2000001ff00 */
[----:B------:R-:W-:Y:S01]  /*0050*/  HFMA2 R158, -RZ, RZ, 0, 0 ;  /* 0x00000000ff9e7431 */ /* 0x000fe200000001ff */
        /* <DEDUP_REMOVED lines=26> */
[----:B---3--:R-:W-:-:S05]  /*0200*/  MOV R6, RZ ;  /* 0x000000ff00067202 */ /* 0x008fca0000000f00 */
        /* <DEDUP_REMOVED lines=34> */
[----:B------:R-:W-:Y:S02]  /*0430*/  IADD3 R9, PT, PT, R9, R7, RZ ;  /* 0x0000000709097210 */ /* 0x000fe40007ffe0ff */
[--C-:B-1----:R-:W-:Y:S01]  /*0440*/  SHF.R.U64 R15, R22, 0x1, R23.reuse ;  /* 0x00000001160f7819 */ /* 0x102fe20000001217 */
[----:B------:R-:W-:Y:S02]  /*0450*/  UIMAD UR9, UR18, UR9, UR5 ;  /* 0x00000009120972a4 */ /* 0x000fe4000f8e0205 */
[----:B------:R-:W-:Y:S01]  /*0460*/  IMAD.WIDE.U32 R6, R18, UR18, RZ ;  /* 0x0000001212067c25 */ /* 0x000fe2000f8e00ff */
[----:B------:R-:W-:-:S02]  /*0470*/  SHF.R.U32.HI R0, RZ, 0x1, R23 ;  /* 0x00000001ff007819 */ /* 0x000fc40000011617 */
[----:B------:R-:W-:Y:S01]  /*0480*/  MOV R3, UR5 ;  /* 0x0000000500037c02 */ /* 0x000fe20008000f00 */
[----:B------:R-:W-:-:S04]  /*0490*/  IMAD.WIDE.U32 R4, R167, UR14, R4 ;  /* 0x0000000ea7047c25 */ /* 0x000fc8000f8e0004 */
[----:B------:R-:W-:Y:S01]  /*04a0*/  IMAD.WIDE.U32 R8, R15, UR18, R8 ;  /* 0x000000120f087c25 */ /* 0x000fe2000f8e0008 */
[----:B------:R-:W-:Y:S01]  /*04b0*/  MOV R2, UR4 ;  /* 0x0000000400027c02 */ /* 0x000fe20008000f00 */
[----:B------:R-:W1:Y:S02]  /*04c0*/  LDC.64 R14, c[0x0][0x4a0] ;  /* 0x00012800ff0e7b82 */ /* 0x000e640000000a00 */
[----:B------:R-:W-:Y:S01]  /*04d0*/  IMAD R7, R19, UR18, R7 ;  /* 0x0000001213077c24 */ /* 0x000fe2000f8e0207 */
[----:B------:R-:W-:Y:S01]  /*04e0*/  MOV R3, UR9 ;  /* 0x0000000900037c02 */ /* 0x000fe20008000f00 */
[----:B------:R-:W-:Y:S02]  /*04f0*/  IMAD R151, R167, UR15, R5 ;  /* 0x0000000fa7977c24 */ /* 0x000fe4000f8e0205 */
[----:B------:R-:W-:Y:S02]  /*0500*/  IMAD R163, R0, UR18, RZ ;  /* 0x0000001200a37c24 */ /* 0x000fe4000f8e02ff */
[----:B------:R-:W1:Y:S01]  /*0510*/  @P0 LDC R5, c[0x0][0x38c] ;  /* 0x0000e300ff050b82 */ /* 0x000e620000000800 */
[----:B------:R-:W-:-:S02]  /*0520*/  IMAD R0, R11, R20, RZ ;  /* 0x000000140b007224 */ /* 0x000fc400078e02ff */
[----:B------:R-:W-:Y:S01]  /*0530*/  IMAD.WIDE.U32 R10, R13, R20, R6 ;  /* 0x000000140d0a7225 */ /* 0x000fe200078e0006 */
[----:B------:R-:W-:-:S03]  /*0540*/  IADD3 R163, PT, PT, R9, R163, RZ ;  /* 0x000000a309a37210 */ /* 0x000fc60007ffe0ff */
[----:B------:R-:W-:Y:S01]  /*0550*/  IMAD.WIDE.U32 R2, R167, UR10, R2 ;  /* 0x0000000aa7027c25 */ /* 0x000fe2000f8e0002 */
[----:B------:R-:W1:Y:S03]  /*0560*/  @P0 LDC.64 R6, c[0x0][0x480] ;  /* 0x00012000ff060b82 */ /* 0x000e660000000a00 */
[----:B------:R-:W-:Y:S01]  /*0570*/  IMAD R13, R13, R21, R0 ;  /* 0x000000150d0d7224 */ /* 0x000fe200078e0200 */
[----:B---3--:R-:W-:Y:S01]  /*0580*/  LEA R165, P1, R8, R24, 0x3 ;  /* 0x0000001808a57211 */ /* 0x008fe200078218ff */
[----:B------:R-:W-:-:S03]  /*0590*/  IMAD R17, R167, UR11, R3 ;  /* 0x0000000ba7117c24 */ /* 0x000fc6000f8e0203 */
[----:B------:R-:W3:Y:S01]  /*05a0*/  LDC.64 R18, c[0x0][0x468] ;  /* 0x00011a00ff127b82 */ /* 0x000ee20000000a00 */
[C---:B0-----:R-:W-:Y:S01]  /*05b0*/  LEA R9, R27.reuse, 0xffffff00, 0x8 ;  /* 0xffffff001b097811 */ /* 0x041fe200078e40ff */
[----:B--2---:R-:W-:Y:S01]  /*05c0*/  UIMAD.WIDE.U32 UR4, UR18, UR6, URZ ;  /* 0x00000006120472a5 */ /* 0x004fe2000f8e00ff */
[----:B------:R-:W-:-:S05]  /*05d0*/  LEA R3, R27, 0xfffffe00, 0x9 ;  /* 0xfffffe001b037811 */ /* 0x000fca00078e48ff */
[----:B------:R-:W0:Y:S01]  /*05e0*/  LDC.64 R20, c[0x0][0x528] ;  /* 0x00014a00ff147b82 */ /* 0x000e220000000a00 */
[----:B------:R-:W-:-:S07]  /*05f0*/  LEA.HI.X R163, R8, R25, R163, 0x3, P1 ;  /* 0x0000001908a37211 */ /* 0x000fce00008f1ca3 */
        /* <DEDUP_REMOVED lines=10> */
[----:B------:R-:W-:Y:S02]  /*06a0*/  IADD3 R4, P3, PT, R9, R4, RZ ;  /* 0x0000000409047210 */ /* 0x000fe40007f7e0ff */
[----:B------:R-:W-:Y:S01]  /*06b0*/  CS2R R12, SRZ ;  /* 0x00000000000c7805 */ /* 0x000fe2000001ff00 */
[----:B------:R-:W-:Y:S01]  /*06c0*/  @P0 IMAD R5, R0, R5, RZ ;  /* 0x0000000500050224 */ /* 0x000fe200078e02ff */
[----:B------:R-:W-:Y:S01]  /*06d0*/  SHF.R.S32.HI R0, RZ, 0x1f, R9 ;  /* 0x0000001fff007819 */ /* 0x000fe20000011409 */
[----:B------:R-:W-:Y:S01]  /*06e0*/  IMAD R3, R167, R15, R3 ;  /* 0x0000000fa7037224 */ /* 0x000fe200078e0203 */
[----:B------:R-:W-:Y:S01]  /*06f0*/  IADD3 R2, P4, PT, R9, R2, RZ ;  /* 0x0000000209027210 */ /* 0x000fe20007f9e0ff */
[----:B------:R-:W-:Y:S01]  /*0700*/  @P0 IMAD.WIDE R12, R5, 0x10, R6 ;  /* 0x00000010050c0825 */ /* 0x000fe200078e0206 */
[----:B------:R-:W-:-:S02]  /*0710*/  IADD3.X R6, PT, PT, R0, R17, RZ, P2, !PT ;  /* 0x0000001100067210 */ /* 0x000fc400017fe4ff */
[C---:B------:R-:W-:Y:S02]  /*0720*/  IADD3.X R151, PT, PT, R0.reuse, R151, RZ, P3, !PT ;  /* 0x0000009700977210 */ /* 0x040fe40001ffe4ff */
[----:B------:R-:W-:Y:S02]  /*0730*/  IADD3.X R148, PT, PT, R0, R3, RZ, P4, !PT ;  /* 0x0000000300947210 */ /* 0x000fe400027fe4ff */
[C---:B------:R-:W-:Y:S02]  /*0740*/  LEA R154, P0, R153.reuse, R154, 0x1 ;  /* 0x0000009a999a7211 */ /* 0x040fe400078008ff */
[----:B---3--:R-:W-:Y:S02]  /*0750*/  LEA R152, P2, R4, R18, 0x1 ;  /* 0x0000001204987211 */ /* 0x008fe400078408ff */
[----:B0-----:R-:W-:Y:S02]  /*0760*/  LEA R150, P3, R2, R20, 0x1 ;  /* 0x0000001402967211 */ /* 0x001fe400078608ff */
[----:B--2---:R-:W-:Y:S01]  /*0770*/  LEA R149, P4, R10, R22, 0x1 ;  /* 0x000000160a957211 */ /* 0x004fe200078808ff */
[----:B------:R-:W-:Y:S01]  /*0780*/  HFMA2 R156, -RZ, RZ, 0, 0 ;  /* 0x00000000ff9c7431 */ /* 0x000fe200000001ff */
[----:B------:R-:W-:-:S02]  /*0790*/  LEA.HI.X R153, R153, R155, R6, 0x1, P0 ;  /* 0x0000009b99997211 */ /* 0x000fc400000f0c06 */
[----:B------:R-:W-:Y:S02]  /*07a0*/  LEA.HI.X R151, R4, R19, R151, 0x1, P2 ;  /* 0x0000001304977211 */ /* 0x000fe400010f0c97 */
[----:B------:R-:W-:Y:S02]  /*07b0*/  LEA.HI.X R148, R2, R21, R148, 0x1, P3 ;  /* 0x0000001502947211 */ /* 0x000fe400018f0c94 */
        /* <DEDUP_REMOVED lines=17> */
[----:B------:R-:W-:Y:S02]  /*08d0*/  SHF.L.U32 R0, R159, 0x4, RZ ;  /* 0x000000049f007819 */ /* 0x000fe400000006ff */
        /* <DEDUP_REMOVED lines=66> */
.L_x_15686:
[----:B------:R-:W0:Y:S01]  /*0d00*/  LDC R5, c[0x0][0x388] ;  /* 0x0000e200ff057b82 */ /* 0x000e220000000800 */
        /* <DEDUP_REMOVED lines=9> */
[----:B------:R-:W-:Y:S02]  /*0da0*/  PRMT R4, RZ, 0x7610, R4 ;  /* 0x00007610ff047816 */ /* 0x000fe40000000004 */
[----:B------:R-:W-:Y:S02]  /*0db0*/  IADD3.X R17, PT, PT, RZ, R151, RZ, P2, !PT ;  /* 0x00000097ff117210 */ /* 0x000fe400017fe4ff */
[----:B------:R-:W-:-:S02]  /*0dc0*/  IADD3.X R3, PT, PT, RZ, R148, RZ, P3, !PT ;  /* 0x00000094ff037210 */ /* 0x000fc40001ffe4ff */
        /* <DEDUP_REMOVED lines=14> */
[----:B------:R-:W-:-:S03]  /*0eb0*/  ISETP.GE.AND P6, PT, R118, R115, PT ;  /* 0x000000737600720c */ /* 0x000fc60003fc6270 */
[----:B------:R-:W3:Y:S01]  /*0ec0*/  @!P0 LDG.E.U16 R19, desc[UR16][R6.64+0x40] ;  /* 0x0000401006138981 */ /* 0x000ee2000c1e1500 */
[----:B------:R-:W-:Y:S01]  /*0ed0*/  PRMT R20, RZ, 0x7610, R20 ;  /* 0x00007610ff147816 */ /* 0x000fe20000000014 */
        /* <DEDUP_REMOVED lines=8> */
[----:B------:R-:W4:Y:S04]  /*0f60*/  @!P5 LDG.E.U16 R25, desc[UR16][R6.64+0x180] ;  /* 0x000180100619d981 */ /* 0x000f28000c1e1500 */
[----:B------:R0:W4:Y:S01]  /*0f70*/  @!P6 LDG.E.U16 R20, desc[UR16][R6.64+0x1c0] ;  /* 0x0001c0100614e981 */ /* 0x000122000c1e1500 */
[----:B-1----:R-:W-:Y:S01]  /*0f80*/  ULEA UR6, UR6, UR4, 0x18 ;  /* 0x0000000406067291 */ /* 0x002fe2000f8ec0ff */
[----:B------:R-:W-:-:S02]  /*0f90*/  ISETP.GE.AND P0, PT, R132, R115, PT ;  /* 0x000000738400720c */ /* 0x000fc40003f06270 */
[----:B------:R-:W-:Y:S02]  /*0fa0*/  PRMT R22, RZ, 0x7610, R22 ;  /* 0x00007610ff167816 */ /* 0x000fe40000000016 */
[C---:B0-----:R-:W-:Y:S02]  /*0fb0*/  IADD3 R27, PT, PT, R114.reuse, 0x20, RZ ;  /* 0x00000020721b7810 */ /* 0x041fe40007ffe0ff */
[C---:B------:R-:W-:Y:S02]  /*0fc0*/  IADD3 R29, PT, PT, R114.reuse, 0x40, RZ ;  /* 0x00000040721d7810 */ /* 0x040fe40007ffe0ff */
[-C--:B------:R-:W-:Y:S02]  /*0fd0*/  LEA.HI.SX32 R113, R114, R114.reuse, 0x1b ;  /* 0x0000007272717211 */ /* 0x080fe400078fdaff */
[-C--:B------:R-:W-:Y:S02]  /*0fe0*/  LEA.HI.SX32 R27, R27, R114.reuse, 0x1b ;  /* 0x000000721b1b7211 */ /* 0x080fe400078fdaff */
[----:B------:R-:W-:-:S02]  /*0ff0*/  LEA.HI.SX32 R29, R29, R114, 0x1b ;  /* 0x000000721d1d7211 */ /* 0x000fc400078fdaff */
[----:B------:R-:W-:Y:S02]  /*1000*/  LEA R113, R113, UR6, 0x1 ;  /* 0x0000000671717c11 */ /* 0x000fe4000f8e08ff */
[----:B------:R-:W-:Y:S02]  /*1010*/  LEA R112, R27, UR6, 0x1 ;  /* 0x000000061b707c11 */ /* 0x000fe4000f8e08ff */
[----:B------:R-:W-:Y:S02]  /*1020*/  LEA R111, R29, UR6, 0x1 ;  /* 0x000000061d6f7c11 */ /* 0x000fe4000f8e08ff */
        /* <DEDUP_REMOVED lines=9> */
[----:B------:R-:W-:Y:S02]  /*10c0*/  LEA.HI.SX32 R33, R33, R114, 0x1b ;  /* 0x0000007221217211 */ /* 0x000fe400078fdaff */
[----:B------:R-:W-:Y:S02]  /*10d0*/  LEA R110, R7, UR6, 0x1 ;  /* 0x00000006076e7c11 */ /* 0x000fe4000f8e08ff */
[----:B------:R-:W-:Y:S02]  /*10e0*/  LEA R109, R27, UR6, 0x1 ;  /* 0x000000061b6d7c11 */ /* 0x000fe4000f8e08ff */
[----:B------:R-:W-:Y:S02]  /*10f0*/  LEA R108, R29, UR6, 0x1 ;  /* 0x000000061d6c7c11 */ /* 0x000fe4000f8e08ff */
[----:B------:R-:W-:Y:S02]  /*1100*/  LEA R106, R31, UR6, 0x1 ;  /* 0x000000061f6a7c11 */ /* 0x000fe4000f8e08ff */
[----:B------:R-:W-:-:S02]  /*1110*/  LEA R107, R33, UR6, 0x1 ;  /* 0x00000006216b7c11 */ /* 0x000fc4000f8e08ff */
[----:B------:R-:W-:Y:S02]  /*1120*/  PRMT R7, RZ, 0x7610, R7 ;  /* 0x00007610ff077816 */ /* 0x000fe40000000007 */
[----:B------:R-:W-:Y:S01]  /*1130*/  PRMT R6, RZ, 0x7610, R6 ;  /* 0x00007610ff067816 */ /* 0x000fe20000000006 */
[----:B--2---:R0:W-:Y:S04]  /*1140*/  STS.U16 [R113], R0 ;  /* 0x0000000071007388 */ /* 0x0041e80000000400 */
[----:B---3--:R1:W-:Y:S01]  /*1150*/  STS.U16 [R112+0x40], R19 ;  /* 0x0000401370007388 */ /* 0x0083e20000000400 */
[----:B0-----:R-:W-:-:S03]  /*1160*/  PRMT R0, RZ, 0x7610, R0 ;  /* 0x00007610ff007816 */ /* 0x001fc60000000000 */
[----:B----4-:R0:W-:Y:S01]  /*1170*/  STS.U16 [R111+0x80], R4 ;  /* 0x000080046f007388 */ /* 0x0101e20000000400 */
[----:B-1----:R-:W-:-:S03]  /*1180*/  PRMT R19, RZ, 0x7610, R19 ;  /* 0x00007610ff137816 */ /* 0x002fc60000000013 */
[----:B------:R1:W-:Y:S04]  /*1190*/  STS.U16 [R110+0xc0], R21 ;  /* 0x0000c0156e007388 */ /* 0x0003e80000000400 */
[----:B------:R-:W-:Y:S01]  /*11a0*/  STS.U16 [R109+0x100], R18 ;  /* 0x000100126d007388 */ /* 0x000fe20000000400 */
[----:B0-----:R-:W-:-:S03]  /*11b0*/  SHF.L.U32 R4, R114, 0x3, RZ ;  /* 0x0000000372047819 */ /* 0x001fc600000006ff */
[----:B------:R0:W-:Y:S01]  /*11c0*/  STS.U16 [R108+0x140], R23 ;  /* 0x000140176c007388 */ /* 0x0001e20000000400 */
[----:B------:R-:W-:-:S03]  /*11d0*/  LEA.HI.SX32 R105, R4, R4, 0x1b ;  /* 0x0000000404697211 */ /* 0x000fc600078fdaff */
[----:B------:R-:W-:Y:S01]  /*11e0*/  STS.U16 [R106+0x180], R25 ;  /* 0x000180196a007388 */ /* 0x000fe20000000400 */
[----:B-1----:R-:W-:Y:S02]  /*11f0*/  PRMT R21, RZ, 0x7610, R21 ;  /* 0x00007610ff157816 */ /* 0x002fe40000000015 */
[----:B------:R-:W-:Y:S01]  /*1200*/  LEA R105, R105, UR6, 0x1 ;  /* 0x0000000669697c11 */ /* 0x000fe2000f8e08ff */
[----:B------:R-:W-:Y:S01]  /*1210*/  STS.U16 [R107+0x1c0], R20 ;  /* 0x0001c0146b007388 */ /* 0x000fe20000000400 */
[----:B------:R-:W-:-:S03]  /*1220*/  NOP ;  /* 0x0000000000007918 */ /* 0x000fc60000000000 */
[----:B------:R-:W-:Y:S01]  /*1230*/  LDS.U16 R89, [R105] ;  /* 0x0000000069597984 */ /* 0x000fe20000000400 */
[----:B0-----:R-:W-:Y:S02]  /*1240*/  PRMT R23, RZ, 0x7610, R23 ;  /* 0x00007610ff177816 */ /* 0x001fe40000000017 */
[----:B------:R-:W-:Y:S01]  /*1250*/  PRMT R18, RZ, 0x7610, R18 ;  /* 0x00007610ff127816 */ /* 0x000fe20000000012 */
        /* <DEDUP_REMOVED lines=9> */
[----:B------:R-:W-:-:S03]  /*12f0*/  ISETP.NE.AND P0, PT, R24, RZ, PT ;  /* 0x000000ff1800720c */ /* 0x000fc60003f05270 */
[----:B------:R-:W3:Y:S04]  /*1300*/  @!P1 LDG.E.U16 R6, desc[UR16][R16.64+0x80] ;  /* 0x0000801010069981 */ /* 0x000ee8000c1e1500 */
[----:B------:R-:W4:Y:S04]  /*1310*/  @!P2 LDG.E.U16 R19, desc[UR16][R16.64+0xc0] ;  /* 0x0000c0101013a981 */ /* 0x000f28000c1e1500 */
[----:B------:R-:W4:Y:S04]  /*1320*/  @!P3 LDG.E.U16 R22, desc[UR16][R16.64+0x100] ;  /* 0x000100101016b981 */ /* 0x000f28000c1e1500 */
[----:B------:R-:W3:Y:S01]  /*1330*/  @!P0 LDG.E.U16 R7, desc[UR16][R16.64+0x40] ;  /* 0x0000401010078981 */ /* 0x000ee2000c1e1500 */
[----:B------:R-:W-:-:S03]  /*1340*/  P2R R27, PR, RZ, 0x1 ;  /* 0x00000001ff1b7803 */ /* 0x000fc60000000000 */
[----:B------:R-:W4:Y:S04]  /*1350*/  @!P4 LDG.E.U16 R21, desc[UR16][R16.64+0x140] ;  /* 0x000140101015c981 */ /* 0x000f28000c1e1500 */
[----:B------:R-:W4:Y:S04]  /*1360*/  @!P5 LDG.E.U16 R23, desc[UR16][R16.64+0x180] ;  /* 0x000180101017d981 */ /* 0x000f28000c1e1500 */
[----:B------:R-:W4:Y:S01]  /*1370*/  @!P6 LDG.E.U16 R18, desc[UR16][R16.64+0x1c0] ;  /* 0x0001c0101012e981 */ /* 0x000f22000c1e1500 */
[----:B------:R-:W-:Y:S02]  /*1380*/  ISETP.GE.AND P0, PT, R132, R115, PT ;  /* 0x000000738400720c */ /* 0x000fe40003f06270 */
[----:B------:R-:W-:-:S02]  /*1390*/  PRMT R26, RZ, 0x7610, R26 ;  /* 0x00007610ff1a7816 */ /* 0x000fc4000000001a */
[----:B------:R-:W-:Y:S02]  /*13a0*/  PRMT R29, RZ, 0x7610, R29 ;  /* 0x00007610ff1d7816 */ /* 0x000fe4000000001d */
[----:B------:R-:W-:Y:S02]  /*13b0*/  PRMT R31, RZ, 0x7610, R31 ;  /* 0x00007610ff1f7816 */ /* 0x000fe4000000001f */
[----:B------:R-:W-:Y:S02]  /*13c0*/  PRMT R33, RZ, 0x7610, R33 ;  /* 0x00007610ff217816 */ /* 0x000fe40000000021 */
[----:B------:R-:W-:Y:S01]  /*13d0*/  PRMT R28, RZ, 0x7610, R28 ;  /* 0x00007610ff1c7816 */ /* 0x000fe2000000001c */
[----:B--2---:R0:W-:Y:S04]  /*13e0*/  STS.U16 [R113], R0 ;  /* 0x0000000071007388 */ /* 0x0041e80000000400 */
        /* <DEDUP_REMOVED lines=11> */
[----:B------:R-:W3:Y:S04]  /*14a0*/  LDS.U16 R25, [R105+0x6] ;  /* 0x0000060069197984 */ /* 0x000ee80000000400 */
        /* <DEDUP_REMOVED lines=17> */
[----:B--2---:R-:W-:-:S02]  /*15c0*/  HADD2.F32 R7, -RZ, R7.H0_H0 ;  /* 0x20000007ff077230 */ /* 0x004fc40000004100 */
[----:B---3--:R-:W-:Y:S02]  /*15d0*/  HADD2.F32 R25, -RZ, R25.H0_H0 ;  /* 0x20000019ff197230 */ /* 0x008fe40000004100 */
[----:B----4-:R-:W-:Y:S02]  /*15e0*/  HADD2.F32 R19, -RZ, R19.H0_H0 ;  /* 0x20000013ff137230 */ /* 0x010fe40000004100 */
[----:B------:R-:W-:Y:S02]  /*15f0*/  HADD2.F32 R93, -RZ, R22.H0_H0 ;  /* 0x20000016ff5d7230 */ /* 0x000fe40000004100 */
[--C-:B-----5:R-:W-:Y:S01]  /*1600*/  FADD.FTZ R97, R7, R158.reuse ;  /* 0x0000009e07617221 */ /* 0x120fe20000010000 */
[--C-:B------:R-:W-:Y:S01]  /*1610*/  FADD.FTZ R95, R25, R158.reuse ;  /* 0x0000009e195f7221 */ /* 0x100fe20000010000 */
[--C-:B------:R-:W-:Y:S01]  /*1620*/  FADD.FTZ R92, R19, R158.reuse ;  /* 0x0000009e135c7221 */ /* 0x100fe20000010000 */
[----:B------:R-:W-:Y:S02]  /*1630*/  HADD2.F32 R21, -RZ, R21.H0_H0 ;  /* 0x20000015ff157230 */ /* 0x000fe40000004100 */
[----:B------:R-:W-:Y:S01]  /*1640*/  FADD.FTZ R93, R93, R158 ;  /* 0x0000009e5d5d7221 */ /* 0x000fe20000010000 */
[----:B------:R-:W-:Y:S01]  /*1650*/  BSSY.RECONVERGENT B0, `(.L_x_15619) ;  /* 0x0000043000007945 */ /* 0x000fe20003800200 */
[----:B------:R-:W-:-:S02]  /*1660*/  PRMT R104, RZ, 0x7610, R104 ;  /* 0x00007610ff687816 */ /* 0x000fc40000000068 */
[----:B------:R-:W-:Y:S02]  /*1670*/  CS2R R102, SRZ ;  /* 0x0000000000667805 */ /* 0x000fe4000001ff00 */
[----:B------:R-:W-:Y:S02]  /*1680*/  CS2R R100, SRZ ;  /* 0x0000000000647805 */ /* 0x000fe4000001ff00 */
        /* <DEDUP_REMOVED lines=9> */
[----:B------:R-:W-:Y:S04]  /*1720*/  STS.U16 [R113], R26 ;  /* 0x0000001a71007388 */ /* 0x000fe80000000400 */
        /* <DEDUP_REMOVED lines=10> */
[----:B------:R2:W2:Y:S04]  /*17d0*/  LDS.U16 R26, [R105+0x4] ;  /* 0x00000400691a7984 */ /* 0x0004a80000000400 */
[----:B------:R0:W2:Y:S04]  /*17e0*/  LDS.U16 R69, [R105+0x6] ;  /* 0x0000060069457984 */ /* 0x0000a80000000400 */
[----:B------:R0:W2:Y:S04]  /*17f0*/  LDS.U16 R6, [R105+0x8] ;  /* 0x0000080069067984 */ /* 0x0000a80000000400 */
[----:B------:R0:W2:Y:S04]  /*1800*/  LDS.U16 R3, [R105+0xa] ;  /* 0x00000a0069037984 */ /* 0x0000a80000000400 */
[----:B------:R1:W2:Y:S04]  /*1810*/  LDS.U16 R0, [R105+0xc] ;  /* 0x00000c0069007984 */ /* 0x0002a80000000400 */
[----:B------:R1:W2:Y:S01]  /*1820*/  LDS.U16 R2, [R105+0xe] ;  /* 0x00000e0069027984 */ /* 0x0002a20000000400 */
[----:B0-----:R-:W-:-:S05]  /*1830*/  HADD2.F32 R27, -RZ, R20.H0_H0 ;  /* 0x20000014ff1b7230 */ /* 0x001fca0000004100 */
[----:B------:R-:W-:-:S05]  /*1840*/  FADD.FTZ R96, R27, R158 ;  /* 0x0000009e1b607221 */ /* 0x000fca0000010000 */
[----:B------:R-:W-:Y:S01]  /*1850*/  FSETP.GTU.FTZ.AND P4, PT, R96, 20, PT ;  /* 0x41a000006000780b */ /* 0x000fe20003f9c000 */
[----:B-1----:R-:W-:-:S05]  /*1860*/  HADD2.F32 R29, -RZ, R24.H0_H0 ;  /* 0x20000018ff1d7230 */ /* 0x002fca0000004100 */
[----:B------:R-:W-:-:S05]  /*1870*/  FADD.FTZ R94, R29, R158 ;  /* 0x0000009e1d5e7221 */ /* 0x000fca0000010000 */
[----:B------:R-:W-:Y:S02]  /*1880*/  FSETP.GTU.FTZ.AND P5, PT, R94, 20, PT ;  /* 0x41a000005e00780b */ /* 0x000fe40003fbc000 */
[----:B---34-:R-:W-:Y:S11]  /*1890*/  @P4 BRA `(.L_x_15620) ;  /* 0x0000000000784947 */ /* 0x018ff60003800000 */
        /* <DEDUP_REMOVED lines=10> */
[-C--:B--2---:R-:W-:Y:S02]  /*1940*/  IADD3 R18, PT, PT, R22, -R7.reuse, RZ ;  /* 0x8000000716127210 */ /* 0x084fe40007ffe0ff */
        /* <DEDUP_REMOVED lines=19> */
.L_x_15620:
[----:B------:R-:W-:Y:S05]  /*1a80*/  BSYNC.RECONVERGENT B0 ;  /* 0x0000000000007941 */ /* 0x000fea0003800200 */
.L_x_15619:
[----:B------:R-:W-:Y:S01]  /*1a90*/  HADD2.F32 R7, -RZ, R30.H0_H0 ;  /* 0x2000001eff077230 */ /* 0x000fe20000004100 */
[----:B------:R-:W-:Y:S01]  /*1aa0*/  BSSY.RECONVERGENT B0, `(.L_x_15621) ;  /* 0x0000026000007945 */ /* 0x000fe20003800200 */
[----:B------:R-:W-:Y:S01]  /*1ab0*/  FSETP.GTU.FTZ.AND P4, PT, R88, 20, PT ;  /* 0x41a000005800780b */ /* 0x000fe20003f9c000 */
[----:B------:R-:W-:Y:S02]  /*1ac0*/  HADD2.F32 R87, -RZ, R87.H0_H0 ;  /* 0x20000057ff577230 */ /* 0x000fe40000004100 */
[----:B------:R-:W-:Y:S01]  /*1ad0*/  FADD.FTZ R85, R23, R158 ;  /* 0x0000009e17557221 */ /* 0x000fe20000010000 */
[----:B------:R-:W-:Y:S02]  /*1ae0*/  HADD2.F32 R86, -RZ, R86.H0_H0 ;  /* 0x20000056ff567230 */ /* 0x000fe40000004100 */
[----:B------:R-:W-:Y:S01]  /*1af0*/  FFMA.FTZ R156, R7, R89, R156 ;  /* 0x00000059079c7223 */ /* 0x000fe2000001009c */
        /* <DEDUP_REMOVED lines=32> */
.L_x_15622:
[----:B------:R-:W-:Y:S05]  /*1d00*/  BSYNC.RECONVERGENT B0 ;  /* 0x0000000000007941 */ /* 0x000fea0003800200 */
.L_x_15621:
[----:B--2---:R-:W-:Y:S02]  /*1d10*/  HADD2.F32 R19, -RZ, R26.H0_H0 ;  /* 0x2000001aff137230 */ /* 0x004fe40000004100 */
[----:B------:R-:W-:Y:S01]  /*1d20*/  FFMA.FTZ R18, R71, R87, R156 ;  /* 0x0000005747127223 */ /* 0x000fe2000001009c */
[----:B------:R-:W-:Y:S01]  /*1d30*/  BSSY.RECONVERGENT B0, `(.L_x_15623) ;  /* 0x0000025000007945 */ /* 0x000fe20003800200 */
[----:B------:R-:W-:Y:S01]  /*1d40*/  FSETP.GTU.FTZ.AND P5, PT, R85, 20, PT ;  /* 0x41a000005500780b */ /* 0x000fe20003fbc000 */
[----:B------:R-:W-:Y:S02]  /*1d50*/  HADD2.F32 R84, -RZ, R84.H0_H0 ;  /* 0x20000054ff547230 */ /* 0x000fe40000004100 */
        /* <DEDUP_REMOVED lines=34> */
.L_x_15624:
[----:B------:R-:W-:Y:S05]  /*1f80*/  BSYNC.RECONVERGENT B0 ;  /* 0x0000000000007941 */ /* 0x000fea0003800200 */
.L_x_15623:
        /* <DEDUP_REMOVED lines=32> */
.L_x_15626:
[----:B------:R-:W-:Y:S05]  /*2190*/  BSYNC.RECONVERGENT B0 ;  /* 0x0000000000007941 */ /* 0x000fea0003800200 */
.L_x_15625:
        /* <DEDUP_REMOVED lines=32> */
.L_x_15628:
[----:B------:R-:W-:Y:S05]  /*23a0*/  BSYNC.RECONVERGENT B0 ;  /* 0x0000000000007941 */ /* 0x000fea0003800200 */
.L_x_15627:
        /* <DEDUP_REMOVED lines=32> */
.L_x_15630:
[----:B------:R-:W-:Y:S05]  /*25b0*/  BSYNC.RECONVERGENT B0 ;  /* 0x0000000000007941 */ /* 0x000fea0003800200 */
.L_x_15629:
        /* <DEDUP_REMOVED lines=32> */
.L_x_15632:
[----:B------:R-:W-:Y:S05]  /*27c0*/  BSYNC.RECONVERGENT B0 ;  /* 0x0000000000007941 */ /* 0x000fea0003800200 */
.L_x_15631:
        /* <DEDUP_REMOVED lines=32> */
.L_x_15634:
[----:B------:R-:W-:Y:S05]  /*29d0*/  BSYNC.RECONVERGENT B0 ;  /* 0x0000000000007941 */ /* 0x000fea0003800200 */
.L_x_15633:
[----:B------:R-:W0:Y:S01]  /*29e0*/  LDCU UR4, c[0x0][0x38c] ;  /* 0x00007180ff0477ac */ /* 0x000e220008000800 */
[----:B------:R-:W-:Y:S02]  /*29f0*/  HADD2.F32 R6, -RZ, R6.H0_H0 ;  /* 0x20000006ff067230 */ /* 0x000fe40000004100 */
[----:B------:R-:W-:Y:S01]  /*2a00*/  FFMA.FTZ R21, R69, R84, R18 ;  /* 0x0000005445157223 */ /* 0x000fe20000010012 */
[----:B------:R-:W-:Y:S02]  /*2a10*/  HADD2.F32 R82, -RZ, R82.H0_H0 ;  /* 0x20000052ff527230 */ /* 0x000fe40000004100 */
[-C--:B------:R-:W-:Y:S01]  /*2a20*/  FMUL.FTZ R79, R7, R160.reuse ;  /* 0x000000a0074f7220 */ /* 0x080fe20000410000 */
[----:B------:R-:W-:Y:S02]  /*2a30*/  HADD2.F32 R3, -RZ, R3.H0_H0 ;  /* 0x20000003ff037230 */ /* 0x000fe40000004100 */
[----:B------:R-:W-:Y:S01]  /*2a40*/  FMUL.FTZ R78, R71, R160 ;  /* 0x000000a0474e7220 */ /* 0x000fe20000410000 */
[----:B------:R-:W-:-:S02]  /*2a50*/  HADD2.F32 R66, -RZ, R0.H0_H0 ;  /* 0x20000000ff427230 */ /* 0x000fc40000004100 */
[C---:B------:R-:W-:Y:S01]  /*2a60*/  FFMA.FTZ R0, R6.reuse, R83, R21 ;  /* 0x0000005306007223 */ /* 0x040fe20000010015 */
[----:B------:R-:W-:Y:S02]  /*2a70*/  HADD2.F32 R81, -RZ, R81.H0_H0 ;  /* 0x20000051ff517230 */ /* 0x000fe40000004100 */
[----:B------:R-:W-:Y:S01]  /*2a80*/  FMUL.FTZ R77, R19, R160 ;  /* 0x000000a0134d7220 */ /* 0x000fe20000410000 */
        /* <DEDUP_REMOVED lines=14> */
[----:B------:R-:W0:Y:S01]  /*2b70*/  LDC R63, c[0x0][0x388] ;  /* 0x0000e200ff3f7b82 */ /* 0x000e220000000800 */
[----:B------:R-:W-:Y:S01]  /*2b80*/  SHF.L.U32 R2, R114, 0x4, RZ ;  /* 0x0000000472027819 */ /* 0x000fe200000006ff */
[----:B------:R-:W-:Y:S01]  /*2b90*/  FADD.FTZ R0, R7, R7 ;  /* 0x0000000707007221 */ /* 0x000fe20000010000 */
[----:B------:R-:W-:Y:S01]  /*2ba0*/  SHF.L.U32 R64, R116, 0x9, RZ ;  /* 0x0000000974407819 */ /* 0x000fe200000006ff */
[----:B------:R-:W-:Y:S01]  /*2bb0*/  FADD.FTZ R67, R3, R3 ;  /* 0x0000000303437221 */ /* 0x000fe20000010000 */
[----:B------:R-:W-:Y:S01]  /*2bc0*/  IADD3 R47, PT, PT, R4, 0x3, R4 ;  /* 0x00000003042f7810 */ /* 0x000fe20007ffe004 */
[----:B------:R-:W-:Y:S01]  /*2bd0*/  FADD.FTZ R68, R6, R6 ;  /* 0x0000000606447221 */ /* 0x000fe20000010000 */
[C-C-:B------:R-:W-:Y:S01]  /*2be0*/  IADD3 R43, PT, PT, R4.reuse, 0x1, R4.reuse ;  /* 0x00000001042b7810 */ /* 0x140fe20007ffe004 */
[----:B------:R-:W1:Y:S01]  /*2bf0*/  LDC.64 R18, c[0x0][0x440] ;  /* 0x00011000ff127b82 */ /* 0x000e620000000a00 */
[C-C-:B------:R-:W-:Y:S01]  /*2c00*/  IADD3 R45, PT, PT, R4.reuse, 0x2, R4.reuse ;  /* 0x00000002042d7810 */ /* 0x140fe20007ffe004 */
[----:B------:R-:W-:Y:S01]  /*2c10*/  HFMA2 R103, -RZ, RZ, 0, 0 ;  /* 0x00000000ff677431 */ /* 0x000fe200000001ff */
[C-C-:B------:R-:W-:Y:S01]  /*2c20*/  IADD3 R49, PT, PT, R4.reuse, 0x4, R4.reuse ;  /* 0x0000000404317810 */ /* 0x140fe20007ffe004 */
[----:B------:R-:W-:Y:S01]  /*2c30*/  FADD.FTZ R71, R71, R71 ;  /* 0x0000004747477221 */ /* 0x000fe20000010000 */
[C-C-:B------:R-:W-:Y:S01]  /*2c40*/  IADD3 R51, PT, PT, R4.reuse, 0x5, R4.reuse ;  /* 0x0000000504337810 */ /* 0x140fe20007ffe004 */
[----:B------:R-:W-:Y:S01]  /*2c50*/  FADD.FTZ R69, R69, R69 ;  /* 0x0000004545457221 */ /* 0x000fe20000010000 */
[----:B------:R-:W-:Y:S01]  /*2c60*/  IADD3 R53, PT, PT, R4, 0x6, R4 ;  /* 0x0000000604357810 */ /* 0x000fe20007ffe004 */
[----:B------:R-:W2:Y:S01]  /*2c70*/  LDC.64 R20, c[0x0][0x448] ;  /* 0x00011200ff147b82 */ /* 0x000ea20000000a00 */
[----:B------:R-:W-:Y:S01]  /*2c80*/  IADD3 R39, PT, PT, R114, 0x1c0, RZ ;  /* 0x000001c072277810 */ /* 0x000fe20007ffe0ff */
[----:B------:R-:W-:Y:S01]  /*2c90*/  FADD.FTZ R66, R66, R66 ;  /* 0x0000004242427221 */ /* 0x000fe20000010000 */
[----:B------:R-:W-:Y:S01]  /*2ca0*/  IADD3 R41, PT, PT, R114, 0x1e0, RZ ;  /* 0x000001e072297810 */ /* 0x000fe20007ffe0ff */
[----:B------:R-:W-:Y:S01]  /*2cb0*/  FADD.FTZ R65, R65, R65 ;  /* 0x0000004141417221 */ /* 0x000fe20000010000 */
[----:B------:R-:W-:Y:S01]  /*2cc0*/  IADD3 R55, PT, PT, R4, 0x7, R4 ;  /* 0x0000000704377810 */ /* 0x000fe20007ffe004 */
[----:B------:R-:W3:Y:S01]  /*2cd0*/  LDCU UR8, c[0x0][0x394] ;  /* 0x00007280ff0877ac */ /* 0x000ee20008000800 */
[C---:B------:R-:W-:Y:S01]  /*2ce0*/  IADD3 R3, PT, PT, R114.reuse, 0x100, RZ ;  /* 0x0000010072037810 */ /* 0x040fe20007ffe0ff */
[----:B------:R-:W4:Y:S01]  /*2cf0*/  LDC.64 R22, c[0x0][0x3a8] ;  /* 0x0000ea00ff167b82 */ /* 0x000f220000000a00 */
[C---:B------:R-:W-:Y:S01]  /*2d00*/  IADD3 R7, PT, PT, R114.reuse, 0x120, RZ ;  /* 0x0000012072077810 */ /* 0x040fe20007ffe0ff */
[----:B------:R-:W0:Y:S01]  /*2d10*/  LDCU UR9, c[0x0][0x38c] ;  /* 0x00007180ff0977ac */ /* 0x000e220008000800 */
[----:B------:R-:W-:-:S02]  /*2d20*/  IADD3 R31, PT, PT, R114, 0x140, RZ ;  /* 0x00000140721f7810 */ /* 0x000fc40007ffe0ff */
[C---:B------:R-:W-:Y:S01]  /*2d30*/  IADD3 R33, PT, PT, R114.reuse, 0x160, RZ ;  /* 0x0000016072217810 */ /* 0x040fe20007ffe0ff */
[----:B------:R-:W-:Y:S01]  /*2d40*/  UMOV UR4, URZ ;  /* 0x000000ff00047c82 */ /* 0x000fe20008000000 */
[C---:B------:R-:W-:Y:S01]  /*2d50*/  IADD3 R35, PT, PT, R114.reuse, 0x180, RZ ;  /* 0x0000018072237810 */ /* 0x040fe20007ffe0ff */
[----:B------:R-:W0:Y:S01]  /*2d60*/  LDC.64 R24, c[0x0][0x3c0] ;  /* 0x0000f000ff187b82 */ /* 0x000e220000000a00 */
[----:B------:R-:W-:Y:S02]  /*2d70*/  IADD3 R37, PT, PT, R114, 0x1a0, RZ ;  /* 0x000001a072257810 */ /* 0x000fe40007ffe0ff */
[C---:B------:R-:W-:Y:S02]  /*2d80*/  IADD3 R57, PT, PT, R2.reuse, 0x8, RZ ;  /* 0x0000000802397810 */ /* 0x040fe40007ffe0ff */
[C---:B------:R-:W-:Y:S02]  /*2d90*/  IADD3 R59, PT, PT, R2.reuse, 0x9, RZ ;  /* 0x00000009023b7810 */ /* 0x040fe40007ffe0ff */
[C---:B------:R-:W-:Y:S01]  /*2da0*/  IADD3 R61, PT, PT, R2.reuse, 0xa, RZ ;  /* 0x0000000a023d7810 */ /* 0x040fe20007ffe0ff */
[----:B------:R-:W0:Y:S01]  /*2db0*/  LDC.64 R26, c[0x0][0x3e0] ;  /* 0x0000f800ff1a7b82 */ /* 0x000e220000000a00 */
[----:B------:R-:W-:-:S02]  /*2dc0*/  IADD3 R169, PT, PT, R2, 0xb, RZ ;  /* 0x0000000b02a97810 */ /* 0x000fc40007ffe0ff */
[C---:B------:R-:W-:Y:S02]  /*2dd0*/  IADD3 R171, PT, PT, R2.reuse, 0xc, RZ ;  /* 0x0000000c02ab7810 */ /* 0x040fe40007ffe0ff */
[C---:B------:R-:W-:Y:S02]  /*2de0*/  IADD3 R173, PT, PT, R2.reuse, 0xd, RZ ;  /* 0x0000000d02ad7810 */ /* 0x040fe40007ffe0ff */
[C---:B------:R-:W-:Y:S01]  /*2df0*/  IADD3 R175, PT, PT, R2.reuse, 0xe, RZ ;  /* 0x0000000e02af7810 */ /* 0x040fe20007ffe0ff */
[----:B------:R-:W0:Y:S01]  /*2e00*/  LDC.64 R28, c[0x0][0x4f0] ;  /* 0x00013c00ff1c7b82 */ /* 0x000e220000000a00 */
[----:B------:R-:W-:Y:S02]  /*2e10*/  IADD3 R177, PT, PT, R2, 0xf, RZ ;  /* 0x0000000f02b17810 */ /* 0x000fe40007ffe0ff */
[----:B------:R-:W-:Y:S02]  /*2e20*/  LEA R62, R5, -R64, 0x1 ;  /* 0x80000040053e7211 */ /* 0x000fe400078e08ff */
[----:B------:R-:W-:-:S02]  /*2e30*/  LEA.HI.SX32 R47, R47, R2, 0x1b ;  /* 0x000000022f2f7211 */ /* 0x000fc400078fdaff */
[-C--:B------:R-:W-:Y:S02]  /*2e40*/  LEA.HI.SX32 R43, R43, R2.reuse, 0x1b ;  /* 0x000000022b2b7211 */ /* 0x080fe400078fdaff */
[-C--:B------:R-:W-:Y:S02]  /*2e50*/  LEA.HI.SX32 R45, R45, R2.reuse, 0x1b ;  /* 0x000000022d2d7211 */ /* 0x080fe400078fdaff */
[-C--:B------:R-:W-:Y:S02]  /*2e60*/  LEA.HI.SX32 R49, R49, R2.reuse, 0x1b ;  /* 0x0000000231317211 */ /* 0x080fe400078fdaff */
[-C--:B------:R-:W-:Y:S02]  /*2e70*/  LEA.HI.SX32 R51, R51, R2.reuse, 0x1b ;  /* 0x0000000233337211 */ /* 0x080fe400078fdaff */
[----:B------:R-:W-:Y:S02]  /*2e80*/  LEA.HI.SX32 R53, R53, R2, 0x1b ;  /* 0x0000000235357211 */ /* 0x000fe400078fdaff */
[----:B------:R-:W-:-:S02]  /*2e90*/  LEA.HI.SX32 R39, R39, R114, 0x1b ;  /* 0x0000007227277211 */ /* 0x000fc400078fdaff */
[----:B------:R-:W-:Y:S02]  /*2ea0*/  LEA.HI.SX32 R41, R41, R114, 0x1b ;  /* 0x0000007229297211 */ /* 0x000fe400078fdaff */
[----:B------:R-:W-:Y:S02]  /*2eb0*/  ISETP.NE.AND P4, PT, R146, 0x1, PT ;  /* 0x000000019200780c */ /* 0x000fe40003f85270 */
        /* <DEDUP_REMOVED lines=16> */
[----:B------:R-:W-:Y:S02]  /*2fc0*/  ISETP.GE.AND P0, PT, R143, R62, PT ;  /* 0x0000003e8f00720c */ /* 0x000fe40003f06270 */
        /* <DEDUP_REMOVED lines=19> */
[----:B------:R-:W-:Y:S02]  /*3100*/  P2R R209, PR, RZ, 0x1 ;  /* 0x00000001ffd17803 */ /* 0x000fe40000000000 */
[----:B------:R-:W-:Y:S02]  /*3110*/  LEA R43, R6, UR6, 0x1 ;  /* 0x00000006062b7c11 */ /* 0x000fe4000f8e08ff */
[----:B------:R-:W-:Y:S02]  /*3120*/  LEA R42, R42, UR6, 0x1 ;  /* 0x000000062a2a7c11 */ /* 0x000fe4000f8e08ff */
[----:B------:R-:W-:-:S02]  /*3130*/  LEA R41, R171, UR6, 0x1 ;  /* 0x00000006ab297c11 */ /* 0x000fc4000f8e08ff */
[----:B------:R-:W-:Y:S02]  /*3140*/  LEA R40, R40, UR6, 0x1 ;  /* 0x0000000628287c11 */ /* 0x000fe4000f8e08ff */
[----:B------:R-:W-:Y:S02]  /*3150*/  LEA R39, R175, UR6, 0x1 ;  /* 0x00000006af277c11 */ /* 0x000fe4000f8e08ff */
[----:B01234-:R-:W-:-:S07]  /*3160*/  LEA R38, R38, UR6, 0x1 ;  /* 0x0000000626267c11 */ /* 0x01ffce000f8e08ff */
.L_x_15685:
[----:B------:R-:W-:Y:S02]  /*3170*/  MOV R2, R10 ;  /* 0x0000000a00027202 */ /* 0x000fe40000000f00 */
[----:B------:R-:W-:Y:S02]  /*3180*/  MOV R3, R157 ;  /* 0x0000009d00037202 */ /* 0x000fe40000000f00 */
[----:B------:R-:W-:Y:S01]  /*3190*/  ISETP.NE.AND P6, PT, R209, RZ, PT ;  /* 0x000000ffd100720c */ /* 0x000fe20003fc5270 */
[----:B------:R-:W-:-:S04]  /*31a0*/  IMAD.WIDE.U32 R2, R22, UR4, R2 ;  /* 0x0000000416027c25 */ /* 0x000fc8000f8e0002 */
[----:B------:R-:W-:Y:S01]  /*31b0*/  IMAD R3, R23, UR4, R3 ;  /* 0x0000000417037c24 */ /* 0x000fe2000f8e0203 */
[----:B------:R-:W-:-:S04]  /*31c0*/  LEA R30, P0, R2, R18, 0x3 ;  /* 0x00000012021e7211 */ /* 0x000fc800078018ff */
[----:B------:R-:W-:Y:S02]  /*31d0*/  LEA.HI.X R31, R2, R19, R3, 0x3, P0 ;  /* 0x00000013021f7211 */ /* 0x000fe400000f1c03 */
[----:B------:R-:W-:Y:S02]  /*31e0*/  MOV R2, R143 ;  /* 0x0000008f00027202 */ /* 0x000fe40000000f00 */
[----:B------:R-:W-:Y:S02]  /*31f0*/  MOV R3, RZ ;  /* 0x000000ff00037202 */ /* 0x000fe40000000f00 */
[C---:B------:R-:W-:Y:S01]  /*3200*/  ISETP.GE.AND P0, PT, R117.reuse, R62, PT ;  /* 0x0000003e7500720c */ /* 0x040fe20003f06270 */
[----:B------:R-:W2:Y:S01]  /*3210*/  LDG.E.64 R30, desc[UR16][R30.64] ;  /* 0x000000101e1e7981 */ /* 0x000ea2000c1e1b00 */
[C---:B01----:R-:W-:Y:S01]  /*3220*/  IADD3 R5, PT, PT, R117.reuse, 0x20, RZ ;  /* 0x0000002075057810 */ /* 0x043fe20007ffe0ff */
[----:B------:R-:W-:Y:S01]  /*3230*/  IMAD.WIDE.U32 R2, R26, UR4, R2 ;  /* 0x000000041a027c25 */ /* 0x000fe2000f8e0002 */
[----:B------:R-:W-:-:S02]  /*3240*/  IADD3 R7, PT, PT, R117, 0x40, RZ ;  /* 0x0000004075077810 */ /* 0x000fc40007ffe0ff */
[-C--:B------:R-:W-:Y:S01]  /*3250*/  ISETP.GE.AND P1, PT, R5, R62.reuse, PT ;  /* 0x0000003e0500720c */ /* 0x080fe20003f26270 */
[----:B------:R-:W-:Y:S01]  /*3260*/  IMAD R6, R27, UR4, R3 ;  /* 0x000000041b067c24 */ /* 0x000fe2000f8e0203 */
[C---:B------:R-:W-:Y:S02]  /*3270*/  LEA R4, P3, R2.reuse, R149, 0x1 ;  /* 0x0000009502047211 */ /* 0x040fe400078608ff */
[----:B------:R-:W-:Y:S02]  /*3280*/  IADD3 R3, PT, PT, R117, 0x60, RZ ;  /* 0x0000006075037810 */ /* 0x000fe40007ffe0ff */
[----:B------:R-:W-:Y:S02]  /*3290*/  ISETP.GE.AND P2, PT, R7, R62, PT ;  /* 0x0000003e0700720c */ /* 0x000fe40003f46270 */
[----:B------:R-:W-:Y:S02]  /*32a0*/  PRMT R7, RZ, 0x7610, R7 ;  /* 0x00007610ff077816 */ /* 0x000fe40000000007 */
[----:B------:R-:W-:-:S02]  /*32b0*/  LEA.HI.X R5, R2, R147, R6, 0x1, P3 ;  /* 0x0000009302057211 */ /* 0x000fc400018f0c06 */
[-C--:B------:R-:W-:Y:S02]  /*32c0*/  ISETP.GE.AND P3, PT, R3, R62.reuse, PT ;  /* 0x0000003e0300720c */ /* 0x080fe40003f66270 */
[C---:B------:R-:W-:Y:S01]  /*32d0*/  IADD3 R3, PT, PT, R117.reuse, 0xa0, RZ ;  /* 0x000000a075037810 */ /* 0x040fe20007ffe0ff */
[----:B---3--:R-:W3:Y:S01]  /*32e0*/  @!P0 LDG.E.U16 R7, desc[UR16][R4.64+0x40] ;  /* 0x0000401004078981 */ /* 0x008ee2000c1e1500 */
[----:B------:R-:W-:Y:S02]  /*32f0*/  IADD3 R33, PT, PT, R117, 0x80, RZ ;  /* 0x0000008075217810 */ /* 0x000fe40007ffe0ff */
[----:B------:R-:W-:Y:S02]  /*3300*/  PRMT R34, RZ, 0x7610, R34 ;  /* 0x00007610ff227816 */ /* 0x000fe40000000022 */
[-C--:B------:R-:W-:Y:S02]  /*3310*/  ISETP.GE.AND P0, PT, R3, R62.reuse, PT ;  /* 0x0000003e0300720c */ /* 0x080fe40003f06270 */
[----:B------:R-:W-:-:S02]  /*3320*/  ISETP.GE.AND P5, PT, R33, R62, PT ;  /* 0x0000003e2100720c */ /* 0x000fc40003fa6270 */
[----:B------:R-:W-:Y:S01]  /*3330*/  IADD3 R3, PT, PT, R117, 0xc0, RZ ;  /* 0x000000c075037810 */ /* 0x000fe20007ffe0ff */
[----:B----4-:R-:W4:Y:S01]  /*3340*/  @!P1 LDG.E.U16 R34, desc[UR16][R4.64+0x80] ;  /* 0x0000801004229981 */ /* 0x010f22000c1e1500 */
        /* <DEDUP_REMOVED lines=9> */
[-C--:B------:R-:W-:Y:S02]  /*33e0*/  ISETP.GE.AND P2, PT, R33, R62.reuse, PT ;  /* 0x0000003e2100720c */ /* 0x080fe40003f46270 */
[----:B------:R-:W-:Y:S01]  /*33f0*/  IADD3 R3, PT, PT, R117, 0x120, RZ ;  /* 0x0000012075037810 */ /* 0x000fe20007ffe0ff */
[----:B------:R-:W5:Y:S01]  /*3400*/  @!P5 LDG.E.U16 R37, desc[UR16][R4.64+0x140] ;  /* 0x000140100425d981 */ /* 0x000f62000c1e1500 */
[----:B------:R-:W-:Y:S02]  /*3410*/  PRMT R162, RZ, 0x7610, R162 ;  /* 0x00007610ffa27816 */ /* 0x000fe400000000a2 */
[----:B------:R-:W-:-:S02]  /*3420*/  ISETP.GE.AND P5, PT, R3, R62, PT ;  /* 0x0000003e0300720c */ /* 0x000fc40003fa6270 */
[C---:B------:R-:W-:Y:S02]  /*3430*/  IADD3 R3, PT, PT, R117.reuse, 0x160, RZ ;  /* 0x0000016075037810 */ /* 0x040fe40007ffe0ff */
[----:B------:R-:W-:Y:S01]  /*3440*/  PRMT R169, RZ, 0x7610, R169 ;  /* 0x00007610ffa97816 */ /* 0x000fe200000000a9 */
[----:B------:R-:W5:Y:S01]  /*3450*/  @!P1 LDG.E.U16 R162, desc[UR16][R4.64+0x1c0] ;  /* 0x0001c01004a29981 */ /* 0x000f62000c1e1500 */
[----:B------:R-:W-:Y:S02]  /*3460*/  PRMT R164, RZ, 0x7610, R164 ;  /* 0x00007610ffa47816 */ /* 0x000fe400000000a4 */
[----:B------:R-:W-:Y:S02]  /*3470*/  IADD3 R33, PT, PT, R117, 0x140, RZ ;  /* 0x0000014075217810 */ /* 0x000fe40007ffe0ff */
[----:B------:R-:W-:Y:S01]  /*3480*/  ISETP.GE.AND P1, PT, R3, R62, PT ;  /* 0x0000003e0300720c */ /* 0x000fe20003f26270 */
[----:B------:R-:W5:Y:S01]  /*3490*/  @!P0 LDG.E.U16 R169, desc[UR16][R4.64+0x180] ;  /* 0x0001801004a98981 */ /* 0x000f62000c1e1500 */
[----:B------:R-:W-:-:S02]  /*34a0*/  IADD3 R3, PT, PT, R117, 0x180, RZ ;  /* 0x0000018075037810 */ /* 0x000fc40007ffe0ff */
[----:B------:R-:W-:Y:S01]  /*34b0*/  PRMT R6, RZ, 0x7610, R6 ;  /* 0x00007610ff067816 */ /* 0x000fe20000000006 */
[----:B------:R-:W5:Y:S01]  /*34c0*/  @!P2 LDG.E.U16 R164, desc[UR16][R4.64+0x200] ;  /* 0x0002001004a4a981 */ /* 0x000f62000c1e1500 */
[----:B------:R-:W-:Y:S02]  /*34d0*/  PRMT R171, RZ, 0x7610, R171 ;  /* 0x00007610ffab7816 */ /* 0x000fe400000000ab */
[----:B------:R-:W-:Y:S02]  /*34e0*/  PRMT R166, RZ, 0x7610, R166 ;  /* 0x00007610ffa67816 */ /* 0x000fe400000000a6 */
[-C--:B------:R-:W-:Y:S01]  /*34f0*/  ISETP.GE.AND P0, PT, R33, R62.reuse, PT ;  /* 0x0000003e2100720c */ /* 0x080fe20003f06270 */
[----:B------:R-:W3:Y:S01]  /*3500*/  @!P6 LDG.E.U16 R6, desc[UR16][R4.64] ;  /* 0x000000100406e981 */ /* 0x000ee2000c1e1500 */
[----:B------:R-:W-:Y:S02]  /*3510*/  IADD3 R33, PT, PT, R117, 0x1a0, RZ ;  /* 0x000001a075217810 */ /* 0x000fe40007ffe0ff */
[----:B------:R-:W-:Y:S01]  /*3520*/  ISETP.GE.AND P2, PT, R3, R62, PT ;  /* 0x0000003e0300720c */ /* 0x000fe20003f46270 */
[----:B------:R-:W5:Y:S01]  /*3530*/  @!P3 LDG.E.U16 R171, desc[UR16][R4.64+0x240] ;  /* 0x0002401004abb981 */ /* 0x000f62000c1e1500 */
[----:B------:R-:W-:-:S02]  /*3540*/  IADD3 R3, PT, PT, R117, 0x1c0, RZ ;  /* 0x000001c075037810 */ /* 0x000fc40007ffe0ff */
[-C--:B------:R-:W-:Y:S01]  /*3550*/  ISETP.GE.AND P3, PT, R33, R62.reuse, PT ;  /* 0x0000003e2100720c */ /* 0x080fe20003f66270 */
        /* <DEDUP_REMOVED lines=25> */
[C---:B--2---:R-:W-:Y:S01]  /*36f0*/  FMUL.FTZ R2, R31.reuse, R96 ;  /* 0x000000601f027220 */ /* 0x044fe20000410000 */
[----:B0-----:R-:W-:-:S03]  /*3700*/  FMUL.FTZ R5, R31, R94 ;  /* 0x0000005e1f057220 */ /* 0x001fc60000410000 */
[----:B------:R-:W-:Y:S01]  /*3710*/  FMUL.RZ R179, R2, 0.15915493667125701904 ;  /* 0x3e22f98302b37820 */ /* 0x000fe2000040c000 */
[----:B------:R-:W-:Y:S01]  /*3720*/  FMUL.FTZ R2, R30, 1.4426950216293334961 ;  /* 0x3fb8aa3b1e027820 */ /* 0x000fe20000410000 */
[----:B------:R-:W-:-:S03]  /*3730*/  FMUL.RZ R182, R5, 0.15915493667125701904 ;  /* 0x3e22f98305b67820 */ /* 0x000fc6000040c000 */
[----:B------:R-:W-:Y:S01]  /*3740*/  FMUL.FTZ R5, R2, R94 ;  /* 0x0000005e02057220 */ /* 0x000fe20000410000 */
[----:B------:R-:W0:Y:S08]  /*3750*/  MUFU.COS R176, R182 ;  /* 0x000000b600b07308 */ /* 0x000e300000000000 */
[----:B------:R-:W0:Y:S04]  /*3760*/  MUFU.EX2 R5, R5 ;  /* 0x0000000500057308 */ /* 0x000e280000000800 */
[----:B------:R1:W2:Y:S02]  /*3770*/  MUFU.SIN R174, R182 ;  /* 0x000000b600ae7308 */ /* 0x0002a40000000400 */
[----:B-1----:R-:W-:-:S04]  /*3780*/  FMUL.FTZ R182, R31, R92 ;  /* 0x0000005c1fb67220 */ /* 0x002fc80000410000 */
[----:B------:R-:W-:-:S04]  /*3790*/  FMUL.RZ R187, R182, 0.15915493667125701904 ;  /* 0x3e22f983b6bb7820 */ /* 0x000fc8000040c000 */
[----:B------:R-:W-:Y:S01]  /*37a0*/  MUFU.SIN R191, R187 ;  /* 0x000000bb00bf7308 */ /* 0x000fe20000000400 */
[----:B------:R-:W-:-:S07]  /*37b0*/  FMUL.FTZ R180, R31, R95 ;  /* 0x0000005f1fb47220 */ /* 0x000fce0000410000 */
[----:B------:R0:W-:Y:S01]  /*37c0*/  MUFU.COS R193, R187 ;  /* 0x000000bb00c17308 */ /* 0x0001e20000000000 */
[----:B---3--:R1:W-:Y:S04]  /*37d0*/  STS.U16 [R113], R6 ;  /* 0x0000000671007388 */ /* 0x0083e80000000400 */
        /* <DEDUP_REMOVED lines=16> */
[----:B------:R-:W4:Y:S04]  /*38e0*/  LDS.U16 R202, [R44+0x12] ;  /* 0x000012002cca7984 */ /* 0x000f280000000400 */
[----:B------:R-:W5:Y:S04]  /*38f0*/  LDS.U16 R199, [R61+0x2] ;  /* 0x000002003dc77984 */ /* 0x000f680000000400 */
[----:B------:R-:W5:Y:S04]  /*3900*/  LDS.U16 R218, [R55+0xe] ;  /* 0x00000e0037da7984 */ /* 0x000f680000000400 */
[----:B------:R-:W5:Y:S01]  /*3910*/  LDS.U16 R213, [R40+0x1a] ;  /* 0x00001a0028d57984 */ /* 0x000f620000000400 */
[----:B0-----:R-:W-:-:S03]  /*3920*/  FMUL.FTZ R187, R5, R176 ;  /* 0x000000b005bb7220 */ /* 0x001fc60000410000 */
        /* <DEDUP_REMOVED lines=11> */
[----:B------:R-:W0:Y:S01]  /*39e0*/  LDS.U16 R176, [R39+0x1c] ;  /* 0x00001c0027b07984 */ /* 0x000e220000000400 */
[C---:B------:R-:W-:Y:S01]  /*39f0*/  FMUL.FTZ R178, R31.reuse, R97 ;  /* 0x000000611fb27220 */ /* 0x040fe20000410000 */
[----:B------:R-:W-:Y:S01]  /*3a00*/  FMUL.RZ R185, R180, 0.15915493667125701904 ;  /* 0x3e22f983b4b97820 */ /* 0x000fe2000040c000 */
[----:B------:R-:W-:Y:S01]  /*3a10*/  FMUL.FTZ R182, R2, R92 ;  /* 0x0000005c02b67220 */ /* 0x000fe20000410000 */
[----:B-1----:R-:W-:Y:S01]  /*3a20*/  FMUL.FTZ R6, R31, R85 ;  /* 0x000000551f067220 */ /* 0x002fe20000410000 */
[----:B------:R-:W-:Y:S01]  /*3a30*/  FMUL.RZ R184, R178, 0.15915493667125701904 ;  /* 0x3e22f983b2b87820 */ /* 0x000fe2000040c000 */
[----:B------:R-:W-:Y:S01]  /*3a40*/  MUFU.SIN R181, R185 ;  /* 0x000000b900b57308 */ /* 0x000fe20000000400 */
[----:B------:R-:W-:Y:S01]  /*3a50*/  FMUL.FTZ R3, R2, R96 ;  /* 0x0000006002037220 */ /* 0x000fe20000410000 */
[----:B---3--:R-:W-:-:S06]  /*3a60*/  FMUL.RZ R169, R6, 0.15915493667125701904 ;  /* 0x3e22f98306a97820 */ /* 0x008fcc000040c000 */
[----:B------:R1:W-:Y:S01]  /*3a70*/  MUFU.COS R189, R185 ;  /* 0x000000b900bd7308 */ /* 0x0003e20000000000 */
[C---:B------:R-:W-:Y:S01]  /*3a80*/  FMUL.FTZ R180, R2.reuse, R95 ;  /* 0x0000005f02b47220 */ /* 0x040fe20000410000 */
[----:B------:R-:W-:-:S06]  /*3a90*/  FMUL.FTZ R6, R2, R85 ;  /* 0x0000005502067220 */ /* 0x000fcc0000410000 */
[----:B------:R3:W-:Y:S01]  /*3aa0*/  MUFU.EX2 R186, R182 ;  /* 0x000000b600ba7308 */ /* 0x0007e20000000800 */
[----:B-1----:R-:W-:-:S03]  /*3ab0*/  FMUL.FTZ R185, R2, R88 ;  /* 0x0000005802b97220 */ /* 0x002fc60000410000 */
[----:B------:R-:W-:Y:S01]  /*3ac0*/  MUFU.SIN R172, R179 ;  /* 0x000000b300ac7308 */ /* 0x000fe20000000400 */
[----:B---3--:R-:W-:-:S07]  /*3ad0*/  FMUL.FTZ R182, R31, R88 ;  /* 0x000000581fb67220 */ /* 0x008fce0000410000 */
[----:B------:R-:W1:Y:S01]  /*3ae0*/  MUFU.COS R4, R179 ;  /* 0x000000b300047308 */ /* 0x000e620000000000 */
[----:B------:R-:W-:Y:S01]  /*3af0*/  FMUL.RZ R182, R182, 0.15915493667125701904 ;  /* 0x3e22f983b6b67820 */ /* 0x000fe2000040c000 */
[----:B------:R-:W-:-:S06]  /*3b00*/  FMUL.FTZ R178, R2, R97 ;  /* 0x0000006102b27220 */ /* 0x000fcc0000410000 */
[----:B------:R-:W-:Y:S08]  /*3b10*/  MUFU.SIN R183, R184 ;  /* 0x000000b800b77308 */ /* 0x000ff00000000400 */
[----:B------:R3:W-:Y:S08]  /*3b20*/  MUFU.COS R179, R184 ;  /* 0x000000b800b37308 */ /* 0x0007f00000000000 */
[----:B------:R2:W-:Y:S01]  /*3b30*/  MUFU.EX2 R192, R185 ;  /* 0x000000b900c07308 */ /* 0x0005e20000000800 */
[----:B---3--:R-:W-:-:S03]  /*3b40*/  FMUL.FTZ R184, R31, R93 ;  /* 0x0000005d1fb87220 */ /* 0x008fc60000410000 */
[----:B------:R-:W1:Y:S01]  /*3b50*/  MUFU.EX2 R3, R3 ;  /* 0x0000000300037308 */ /* 0x000e620000000800 */
[----:B------:R-:W-:Y:S01]  /*3b60*/  FMUL.RZ R190, R184, 0.15915493667125701904 ;  /* 0x3e22f983b8be7820 */ /* 0x000fe2000040c000 */
[----:B--2---:R-:W-:Y:S01]  /*3b70*/  FMUL.FTZ R185, R5, R174 ;  /* 0x000000ae05b97220 */ /* 0x004fe20000410000 */
[----:B------:R-:W-:Y:S01]  /*3b80*/  SHF.L.U32 R5, R116, 0x8, RZ ;  /* 0x0000000874057819 */ /* 0x000fe200000006ff */
[----:B------:R-:W-:Y:S01]  /*3b90*/  FMUL.FTZ R184, R2, R93 ;  /* 0x0000005d02b87220 */ /* 0x000fe20000410000 */
[----:B------:R-:W2:Y:S02]  /*3ba0*/  MUFU.SIN R37, R169 ;  /* 0x000000a900257308 */ /* 0x000ea40000000400 */
[----:B------:R-:W-:-:S06]  /*3bb0*/  LOP3.LUT R2, R5, 0x100, RZ, 0xc0, !PT ;  /* 0x0000010005027812 */ /* 0x000fcc00078ec0ff */
[----:B------:R-:W-:Y:S01]  /*3bc0*/  MUFU.SIN R7, R182 ;  /* 0x000000b600077308 */ /* 0x000fe20000000400 */
[----:B------:R-:W-:-:S07]  /*3bd0*/  IADD3 R2, PT, PT, R2, UR4, RZ ;  /* 0x0000000402027c10 */ /* 0x000fce000fffe0ff */
[----:B------:R3:W2:Y:S08]  /*3be0*/  MUFU.COS R35, R182 ;  /* 0x000000b600237308 */ /* 0x0006b00000000000 */
[----:B------:R-:W2:Y:S01]  /*3bf0*/  MUFU.COS R169, R169 ;  /* 0x000000a900a97308 */ /* 0x000ea20000000000 */
[----:B------:R-:W-:-:S07]  /*3c00*/  SEL R2, R2, R145, !P0 ;  /* 0x0000009102027207 */ /* 0x000fce0004000000 */
[----:B------:R-:W3:Y:S04]  /*3c10*/  MUFU.EX2 R180, R180 ;  /* 0x000000b400b47308 */ /* 0x000ee80000000800 */
[----:B------:R-:W2:Y:S08]  /*3c20*/  MUFU.SIN R195, R190 ;  /* 0x000000be00c37308 */ /* 0x000eb00000000400 */
[----:B------:R-:W2:Y:S04]  /*3c30*/  MUFU.EX2 R6, R6 ;  /* 0x0000000600067308 */ /* 0x000ea80000000800 */
[----:B------:R2:W2:Y:S01]  /*3c40*/  MUFU.COS R205, R190 ;  /* 0x000000be00cd7308 */ /* 0x0004a20000000000 */
[----:B-1----:R-:W-:-:S07]  /*3c50*/  FMUL.FTZ R4, R3, R4 ;  /* 0x0000000403047220 */ /* 0x002fce0000410000 */
[----:B------:R-:W1:Y:S04]  /*3c60*/  MUFU.EX2 R178, R178 ;  /* 0x000000b200b27308 */ /* 0x000e680000000800 */
[----:B------:R1:W1:Y:S01]  /*3c70*/  MUFU.EX2 R188, R184 ;  /* 0x000000b800bc7308 */ /* 0x0002620000000800 */
[----:B------:R-:W-:Y:S01]  /*3c80*/  FMUL.FTZ R5, R3, R172 ;  /* 0x000000ac03057220 */ /* 0x000fe20000410000 */
[----:B------:R-:W-:Y:S01]  /*3c90*/  LEA R2, R2, UR6, 0x3 ;  /* 0x0000000602027c11 */ /* 0x000fe2000f8e18ff */
[----:B----4-:R-:W-:Y:S02]  /*3ca0*/  HADD2.F32 R202, -RZ, R202.H0_H0 ;  /* 0x200000caffca7230 */ /* 0x010fe40000004100 */
[----:B-----5:R-:W-:Y:S02]  /*3cb0*/  HADD2.F32 R199, -RZ, R199.H0_H0 ;  /* 0x200000c7ffc77230 */ /* 0x020fe40000004100 */
[----:B------:R-:W-:-:S02]  /*3cc0*/  HADD2.F32 R218, -RZ, R218.H0_H0 ;  /* 0x200000daffda7230 */ /* 0x000fc40000004100 */
[----:B------:R-:W-:Y:S02]  /*3cd0*/  HADD2.F32 R213, -RZ, R213.H0_H0 ;  /* 0x200000d5ffd57230 */ /* 0x000fe40000004100 */
[C---:B---3--:R-:W-:Y:S01]  /*3ce0*/  FMUL.FTZ R182, R180.reuse, R189 ;  /* 0x000000bdb4b67220 */ /* 0x048fe20000410000 */
[----:B0-----:R-:W-:Y:S02]  /*3cf0*/  HADD2.F32 R203, -RZ, R203.H0_H0 ;  /* 0x200000cbffcb7230 */ /* 0x001fe40000004100 */
[----:B------:R-:W-:Y:S01]  /*3d00*/  FMUL.FTZ R181, R180, R181 ;  /* 0x000000b5b4b57220 */ /* 0x000fe20000410000 */
[----:B------:R-:W-:Y:S02]  /*3d10*/  HADD2.F32 R216, -RZ, R216.H0_H0 ;  /* 0x200000d8ffd87230 */ /* 0x000fe40000004100 */
[----:B------:R-:W-:Y:S02]  /*3d20*/  HADD2.F32 R208, -RZ, R208.H0_H0 ;  /* 0x200000d0ffd07230 */ /* 0x000fe40000004100 */
[----:B------:R-:W-:-:S02]  /*3d30*/  HADD2.F32 R175, -RZ, R175.H0_H0 ;  /* 0x200000afffaf7230 */ /* 0x000fc40000004100 */
[----:B------:R-:W-:Y:S01]  /*3d40*/  FMUL.FTZ R180, R186, R193 ;  /* 0x000000c1bab47220 */ /* 0x000fe20000410000 */
[----:B------:R-:W-:Y:S02]  /*3d50*/  HADD2.F32 R206, -RZ, R206.H0_H0 ;  /* 0x200000ceffce7230 */ /* 0x000fe40000004100 */
[----:B--2---:R-:W-:Y:S01]  /*3d60*/  FMUL.FTZ R193, R6, R37 ;  /* 0x0000002506c17220 */ /* 0x004fe20000410000 */
[----:B------:R0:W-:Y:S01]  /*3d70*/  STS.64 [R2+0x10b0], R4 ;  /* 0x0010b00402007388 */ /* 0x0001e20000000a00 */
[----:B------:R-:W-:Y:S02]  /*3d80*/  HADD2.F32 R197, -RZ, R197.H0_H0 ;  /* 0x200000c5ffc57230 */ /* 0x000fe40000004100 */
[----:B------:R-:W-:Y:S01]  /*3d90*/  FMUL.FTZ R162, R32, R202 ;  /* 0x000000ca20a27220 */ /* 0x000fe20000410000 */
[----:B------:R-:W-:Y:S02]  /*3da0*/  HADD2.F32 R204, -RZ, R204.H0_H0 ;  /* 0x200000ccffcc7230 */ /* 0x000fe40000004100 */
[----:B------:R-:W-:Y:S01]  /*3db0*/  FMUL.FTZ R190, R192, R35 ;  /* 0x00000023c0be7220 */ /* 0x000fe20000410000 */
[----:B------:R-:W-:-:S02]  /*3dc0*/  HADD2.F32 R215, -RZ, R215.H0_H0 ;  /* 0x200000d7ffd77230 */ /* 0x000fc40000004100 */
[----:B------:R-:W-:Y:S01]  /*3dd0*/  FMUL.FTZ R189, R192, R7 ;  /* 0x00000007c0bd7220 */ /* 0x000fe20000410000 */
[----:B------:R-:W-:Y:S01]  /*3de0*/  FMUL.FTZ R194, R6, R169 ;  /* 0x000000a906c27220 */ /* 0x000fe20000410000 */
[----:B------:R-:W-:Y:S02]  /*3df0*/  HADD2.F32 R201, -RZ, R201.H0_H0 ;  /* 0x200000c9ffc97230 */ /* 0x000fe40000004100 */
[C---:B------:R-:W-:Y:S01]  /*3e00*/  FMUL.FTZ R37, R33.reuse, R218 ;  /* 0x000000da21257220 */ /* 0x040fe20000410000 */
[----:B------:R-:W-:Y:S02]  /*3e10*/  HADD2.F32 R214, -RZ, R214.H0_H0 ;  /* 0x200000d6ffd67230 */ /* 0x000fe40000004100 */
[----:B------:R-:W-:Y:S01]  /*3e20*/  FMUL.FTZ R170, R33, R213 ;  /* 0x000000d521aa7220 */ /* 0x000fe20000410000 */
[----:B------:R-:W-:Y:S02]  /*3e30*/  HADD2.F32 R207, -RZ, R207.H0_H0 ;  /* 0x200000cfffcf7230 */ /* 0x000fe40000004100 */
[----:B0-----:R-:W-:Y:S01]  /*3e40*/  FMUL.FTZ R2, R32, R199 ;  /* 0x000000c720027220 */ /* 0x001fe20000410000 */
[----:B------:R-:W-:-:S02]  /*3e50*/  HADD2.F32 R176, -RZ, R176.H0_H0 ;  /* 0x200000b0ffb07230 */ /* 0x000fc40000004100 */
[----:B-1----:R-:W-:Y:S01]  /*3e60*/  FMUL.FTZ R184, R178, R179 ;  /* 0x000000b3b2b87220 */ /* 0x002fe20000410000 */
[C---:B------:R-:W-:Y:S01]  /*3e70*/  FMUL.FTZ R3, R33.reuse, R199 ;  /* 0x000000c721037220 */ /* 0x040fe20000410000 */
[CC--:B------:R-:W-:Y:S01]  /*3e80*/  FMUL.FTZ R6, R33.reuse, R203.reuse ;  /* 0x000000cb21067220 */ /* 0x0c0fe20000410000 */
[C---:B------:R-:W-:Y:S01]  /*3e90*/  FMUL.FTZ R34, R32.reuse, R203 ;  /* 0x000000cb20227220 */ /* 0x040fe20000410000 */
[CC--:B------:R-:W-:Y:S01]  /*3ea0*/  FMUL.FTZ R7, R33.reuse, R216.reuse ;  /* 0x000000d821077220 */ /* 0x0c0fe20000410000 */
[C---:B------:R-:W-:Y:S01]  /*3eb0*/  FMUL.FTZ R35, R32.reuse, R216 ;  /* 0x000000d820237220 */ /* 0x040fe20000410000 */
[C---:B------:R-:W-:Y:S01]  /*3ec0*/  FMUL.FTZ R36, R32.reuse, R218 ;  /* 0x000000da20247220 */ /* 0x040fe20000410000 */
[C---:B------:R-:W-:Y:S01]  /*3ed0*/  FMUL.FTZ R169, R33.reuse, R202 ;  /* 0x000000ca21a97220 */ /* 0x040fe20000410000 */
[CC--:B------:R-:W-:Y:S01]  /*3ee0*/  FMUL.FTZ R164, R33.reuse, R208.reuse ;  /* 0x000000d021a47220 */ /* 0x0c0fe20000410000 */
[C---:B------:R-:W-:Y:S01]  /*3ef0*/  FMUL.FTZ R166, R32.reuse, R208 ;  /* 0x000000d020a67220 */ /* 0x040fe20000410000 */
[C---:B------:R-:W-:Y:S01]  /*3f00*/  FMUL.FTZ R172, R32.reuse, R213 ;  /* 0x000000d520ac7220 */ /* 0x040fe20000410000 */
[CC--:B------:R-:W-:Y:S01]  /*3f10*/  FMUL.FTZ R171, R33.reuse, R175.reuse ;  /* 0x000000af21ab7220 */ /* 0x0c0fe20000410000 */
[----:B------:R-:W-:Y:S01]  /*3f20*/  FMUL.FTZ R174, R32, R175 ;  /* 0x000000af20ae7220 */ /* 0x000fe20000410000 */
[----:B------:R-:W-:Y:S01]  /*3f30*/  FMUL.FTZ R179, R186, R191 ;  /* 0x000000bfbab37220 */ /* 0x000fe20000410000 */
[----:B------:R-:W-:Y:S01]  /*3f40*/  FMUL.FTZ R183, R178, R183 ;  /* 0x000000b7b2b77220 */ /* 0x000fe20000410000 */
[C---:B------:R-:W-:Y:S01]  /*3f50*/  FMUL.FTZ R177, R188.reuse, R195 ;  /* 0x000000c3bcb17220 */ /* 0x040fe20000410000 */
[C---:B------:R-:W-:Y:S01]  /*3f60*/  FFMA.FTZ R191, R33.reuse, R206, R162 ;  /* 0x000000ce21bf7223 */ /* 0x040fe200000100a2 */
[----:B------:R-:W-:Y:S01]  /*3f70*/  FMUL.FTZ R178, R188, R205 ;  /* 0x000000cdbcb27220 */ /* 0x000fe20000410000 */
[C---:B------:R-:W-:Y:S01]  /*3f80*/  FFMA.FTZ R173, R33.reuse, R197, R2 ;  /* 0x000000c521ad7223 */ /* 0x040fe20000010002 */
[C---:B------:R-:W-:Y:S01]  /*3f90*/  FFMA.FTZ R168, R32.reuse, R204, -R37 ;  /* 0x000000cc20a87223 */ /* 0x040fe20000010825 */
[C---:B------:R-:W-:Y:S01]  /*3fa0*/  FFMA.FTZ R195, R32.reuse, R215, -R170 ;  /* 0x000000d720c37223 */ /* 0x040fe200000108aa */
[C---:B------:R-:W-:Y:S01]  /*3fb0*/  FFMA.FTZ R3, R32.reuse, R197, -R3 ;  /* 0x000000c520037223 */ /* 0x040fe20000010803 */
[CC--:B------:R-:W-:Y:S01]  /*3fc0*/  FFMA.FTZ R6, R32.reuse, R201.reuse, -R6 ;  /* 0x000000c920067223 */ /* 0x0c0fe20000010806 */
[C---:B------:R-:W-:Y:S01]  /*3fd0*/  FFMA.FTZ R34, R33.reuse, R201, R34 ;  /* 0x000000c921227223 */ /* 0x040fe20000010022 */
[CC--:B------:R-:W-:Y:S01]  /*3fe0*/  FFMA.FTZ R7, R32.reuse, R214.reuse, -R7 ;  /* 0x000000d620077223 */ /* 0x0c0fe20000010807 */
[C---:B------:R-:W-:Y:S01]  /*3ff0*/  FFMA.FTZ R35, R33.reuse, R214, R35 ;  /* 0x000000d621237223 */ /* 0x040fe20000010023 */
[C---:B------:R-:W-:Y:S01]  /*4000*/  FFMA.FTZ R36, R33.reuse, R204, R36 ;  /* 0x000000cc21247223 */ /* 0x040fe20000010024 */
[C---:B------:R-:W-:Y:S01]  /*4010*/  FFMA.FTZ R37, R32.reuse, R206, -R169 ;  /* 0x000000ce20257223 */ /* 0x040fe200000108a9 */
[CC--:B------:R-:W-:Y:S01]  /*4020*/  FFMA.FTZ R188, R32.reuse, R207.reuse, -R164 ;  /* 0x000000cf20bc7223 */ /* 0x0c0fe200000108a4 */
[C---:B------:R-:W-:Y:S01]  /*4030*/  FFMA.FTZ R186, R33.reuse, R207, R166 ;  /* 0x000000cf21ba7223 */ /* 0x040fe200000100a6 */
[C---:B------:R-:W-:Y:S01]  /*4040*/  FFMA.FTZ R205, R33.reuse, R215, R172 ;  /* 0x000000d721cd7223 */ /* 0x040fe200000100ac */
[-C--:B------:R-:W-:Y:S01]  /*4050*/  FFMA.FTZ R212, R32, R176.reuse, -R171 ;  /* 0x000000b020d47223 */ /* 0x080fe200000108ab */
[----:B------:R-:W-:Y:S01]  /*4060*/  FFMA.FTZ R2, R33, R176, R174 ;  /* 0x000000b021027223 */ /* 0x000fe200000100ae */
        /* <DEDUP_REMOVED lines=11> */
[C---:B------:R-:W-:Y:S01]  /*4120*/  FMUL.FTZ R188, R67.reuse, R188 ;  /* 0x000000bc43bc7220 */ /* 0x040fe20000410000 */
[----:B------:R-:W-:Y:S01]  /*4130*/  FMUL.FTZ R186, R67, -R186 ;  /* 0x800000ba43ba7220 */ /* 0x000fe20000410000 */
[----:B------:R-:W-:Y:S01]  /*4140*/  FMUL.FTZ R192, R66, -R205 ;  /* 0x800000cd42c07220 */ /* 0x000fe20000410000 */
[C---:B------:R-:W-:Y:S01]  /*4150*/  FMUL.FTZ R212, R65.reuse, R212 ;  /* 0x000000d441d47220 */ /* 0x040fe20000410000 */
[----:B------:R-:W-:Y:S01]  /*4160*/  FMUL.FTZ R195, R65, -R2 ;  /* 0x8000000241c37220 */ /* 0x000fe20000410000 */
[----:B------:R-:W-:Y:S06]  /*4170*/  BAR.SYNC.DEFER_BLOCKING 0x0 ;  /* 0x0000000000007b1d */ /* 0x000fec0000010000 */
[----:B------:R-:W-:Y:S05]  /*4180*/  @P1 BRA `(.L_x_15637) ;  /* 0x0000000000281947 */ /* 0x000fea0003800000 */
[----:B------:R-:W-:Y:S01]  /*4190*/  ISETP.NE.AND P1, PT, R146, UR8, PT ;  /* 0x0000000892007c0c */ /* 0x000fe2000bf25270 */
[----:B------:R-:W-:Y:S01]  /*41a0*/  HFMA2 R34, -RZ, RZ, 1.875, 0 ;  /* 0x3f800000ff227431 */ /* 0x000fe200000001ff */
[----:B------:R-:W-:-:S11]  /*41b0*/  MOV R35, RZ ;  /* 0x000000ff00237202 */ /* 0x000fd60000000f00 */
[----:B------:R-:W-:Y:S05]  /*41c0*/  @!P1 BRA `(.L_x_15638) ;  /* 0x00000000001c9947 */ /* 0x000fea0003800000 */
[----:B------:R-:W-:-:S04]  /*41d0*/  SHF.L.U32 R2, R146, 0x8, RZ ;  /* 0x0000000892027819 */ /* 0x000fc800000006ff */
[----:B------:R-:W-:-:S04]  /*41e0*/  LOP3.LUT R2, R2, 0x100, RZ, 0xc0, !PT ;  /* 0x0000010002027812 */ /* 0x000fc800078ec0ff */
[----:B------:R-:W-:-:S04]  /*41f0*/  IADD3 R2, PT, PT, R2, UR4, RZ ;  /* 0x0000000402027c10 */ /* 0x000fc8000fffe0ff */
[----:B------:R-:W-:-:S05]  /*4200*/  LEA R2, R2, UR6, 0x3 ;  /* 0x0000000602027c11 */ /* 0x000fca000f8e18ff */
[----:B------:R2:W3:Y:S01]  /*4210*/  LDS.64 R34, [R2+0x10b0] ;  /* 0x0010b00002227984 */ /* 0x0004e20000000a00 */
[----:B------:R-:W-:Y:S05]  /*4220*/  BRA `(.L_x_15638) ;  /* 0x0000000000047947 */ /* 0x000fea0003800000 */
.L_x_15637:
[----:B------:R0:W1:Y:S02]  /*4230*/  LDS.64 R34, [R211+UR5+0x20b8] ;  /* 0x0020b805d3227984 */ /* 0x0000640008000a00 */
.L_x_15638:
[----:B------:R-:W-:Y:S05]  /*4240*/  BSYNC.RECONVERGENT B0 ;  /* 0x0000000000007941 */ /* 0x000fea0003800200 */
.L_x_15636:
        /* <DEDUP_REMOVED lines=9> */
[----:B------:R-:W-:Y:S01]  /*42e0*/  FMUL.FTZ R221, R193, R212 ;  /* 0x000000d4c1dd7220 */ /* 0x000fe20000410000 */
[-C--:B------:R-:W-:Y:S01]  /*42f0*/  FMUL.FTZ R2, R185, R200.reuse ;  /* 0x000000c8b9027220 */ /* 0x080fe20000410000 */
[----:B------:R-:W-:Y:S01]  /*4300*/  FFMA.FTZ R196, R187, R200, -R196 ;  /* 0x000000c8bbc47223 */ /* 0x000fe200000108c4 */
[----:B------:R-:W-:Y:S01]  /*4310*/  ULEA UR7, UR4, UR6, 0x4 ;  /* 0x0000000604077291 */ /* 0x000fe2000f8e20ff */
[----:B------:R-:W-:Y:S01]  /*4320*/  FFMA.FTZ R221, R194, R195, -R221 ;  /* 0x000000c3c2dd7223 */ /* 0x000fe200000108dd */
[----:B------:R-:W-:Y:S01]  /*4330*/  FFMA.FTZ R2, RZ, R187, R2 ;  /* 0x000000bbff027223 */ /* 0x000fe20000010002 */
[----:B------:R-:W-:Y:S01]  /*4340*/  FFMA.FTZ R196, R87, R94, R196 ;  /* 0x0000005e57c47223 */ /* 0x000fe200000100c4 */
[----:B------:R-:W-:Y:S01]  /*4350*/  BSSY.RECONVERGENT B0, `(.L_x_15639) ;  /* 0x000012a000007945 */ /* 0x000fe20003800200 */
[----:B------:R-:W-:Y:S01]  /*4360*/  FADD.FTZ R221, R192, R221 ;  /* 0x000000ddc0dd7221 */ /* 0x000fe20000010000 */
[----:B------:R-:W-:Y:S01]  /*4370*/  FADD.FTZ R2, RZ, R2 ;  /* 0x00000002ff027221 */ /* 0x000fe20000010000 */
[----:B------:R-:W-:Y:S01]  /*4380*/  FMUL.FTZ R205, R183, R196 ;  /* 0x000000c4b7cd7220 */ /* 0x000fe20000410000 */
[----:B------:R-:W-:-:S02]  /*4390*/  ISETP.GT.U32.AND P3, PT, R210, 0x17, PT ;  /* 0x00000017d200780c */ /* 0x000fc40003f64070 */
[-C--:B------:R-:W-:Y:S01]  /*43a0*/  FMUL.FTZ R3, R183, R2.reuse ;  /* 0x00000002b7037220 */ /* 0x080fe20000410000 */
[----:B------:R-:W-:Y:S01]  /*43b0*/  FFMA.FTZ R205, R184, R2, R205 ;  /* 0x00000002b8cd7223 */ /* 0x000fe200000100cd */
[----:B------:R-:W-:Y:S02]  /*43c0*/  ISETP.GT.U32.AND P5, PT, R210, 0xf, PT ;  /* 0x0000000fd200780c */ /* 0x000fe40003fa4070 */
[----:B------:R-:W-:Y:S01]  /*43d0*/  FFMA.FTZ R3, R184, R196, -R3 ;  /* 0x000000c4b8037223 */ /* 0x000fe20000010803 */
[----:B------:R-:W-:-:S03]  /*43e0*/  FADD.FTZ R205, RZ, R205 ;  /* 0x000000cdffcd7221 */ /* 0x000fc60000010000 */
[----:B------:R-:W-:Y:S01]  /*43f0*/  FFMA.FTZ R3, R86, R97, R3 ;  /* 0x0000006156037223 */ /* 0x000fe20000010003 */
[----:B------:R-:W-:-:S03]  /*4400*/  FMUL.FTZ R2, R181, R205 ;  /* 0x000000cdb5027220 */ /* 0x000fc60000410000 */
[-C--:B--2---:R-:W-:Y:S01]  /*4410*/  FMUL.FTZ R37, R181, R3.reuse ;  /* 0x00000003b5257220 */ /* 0x084fe20000410000 */
[----:B------:R-:W-:Y:S01]  /*4420*/  FFMA.FTZ R3, R182, R3, -R2 ;  /* 0x00000003b6037223 */ /* 0x000fe20000010802 */
[----:B------:R-:W-:Y:S02]  /*4430*/  FMUL.FTZ R2, R4, R185 ;  /* 0x000000b904027220 */ /* 0x000fe40000410000 */
[----:B------:R-:W-:Y:S01]  /*4440*/  FFMA.FTZ R37, R182, R205, R37 ;  /* 0x000000cdb6257223 */ /* 0x000fe20000010025 */
[----:B------:R-:W-:Y:S01]  /*4450*/  FFMA.FTZ R3, R84, R95, R3 ;  /* 0x0000005f54037223 */ /* 0x000fe20000010003 */
[----:B------:R-:W-:Y:S02]  /*4460*/  FFMA.FTZ R2, R5, R187, R2 ;  /* 0x000000bb05027223 */ /* 0x000fe40000010002 */
[----:B------:R-:W-:Y:S01]  /*4470*/  FADD.FTZ R37, RZ, R37 ;  /* 0x00000025ff257221 */ /* 0x000fe20000010000 */
[----:B------:R-:W-:-:S03]  /*4480*/  FMUL.FTZ R196, R179, R3 ;  /* 0x00000003b3c47220 */ /* 0x000fc60000410000 */
[-C--:B------:R-:W-:Y:S01]  /*4490*/  FMUL.FTZ R205, R179, R37.reuse ;  /* 0x00000025b3cd7220 */ /* 0x080fe20000410000 */
[----:B------:R-:W-:-:S03]  /*44a0*/  FFMA.FTZ R196, R180, R37, R196 ;  /* 0x00000025b4c47223 */ /* 0x000fc600000100c4 */
[----:B------:R-:W-:Y:S01]  /*44b0*/  FFMA.FTZ R36, R180, R3, -R205 ;  /* 0x00000003b4247223 */ /* 0x000fe200000108cd */
[----:B------:R-:W-:Y:S01]  /*44c0*/  FMUL.FTZ R3, R5, R185 ;  /* 0x000000b905037220 */ /* 0x000fe20000410000 */
[----:B------:R-:W-:Y:S02]  /*44d0*/  FADD.FTZ R196, RZ, R196 ;  /* 0x000000c4ffc47221 */ /* 0x000fe40000010000 */
[----:B------:R-:W-:Y:S01]  /*44e0*/  FFMA.FTZ R198, R83, R92, R36 ;  /* 0x0000005c53c67223 */ /* 0x000fe20000010024 */
[----:B------:R-:W-:Y:S01]  /*44f0*/  FFMA.FTZ R3, R4, R187, -R3 ;  /* 0x000000bb04037223 */ /* 0x000fe20000010803 */
        /* <DEDUP_REMOVED lines=96> */
[C---:B------:R-:W-:Y:S02]  /*4b00*/  FFMA.FTZ R223, R190.reuse, R3, R219 ;  /* 0x00000003bedf7223 */ /* 0x040fe400000100db */
[----:B------:R-:W3:Y:S01]  /*4b10*/  SHFL.UP PT, R2, R217, 0x8, RZ ;  /* 0x05000000d9027989 */ /* 0x000ee200000e00ff */
[----:B------:R-:W-:Y:S01]  /*4b20*/  FFMA.FTZ R228, R190, R37, -R228 ;  /* 0x00000025bee47223 */ /* 0x000fe200000108e4 */
[----:B------:R-:W-:Y:S01]  /*4b30*/  FMUL.FTZ R37, R193, R195 ;  /* 0x000000c3c1257220 */ /* 0x000fe20000410000 */
[-C--:B0-----:R-:W-:Y:S01]  /*4b40*/  FMUL.FTZ R224, R205, R222.reuse ;  /* 0x000000decde07220 */ /* 0x081fe20000410000 */
[----:B------:R-:W-:-:S03]  /*4b50*/  FMUL.FTZ R226, R217, R222 ;  /* 0x000000ded9e27220 */ /* 0x000fc60000410000 */
[-C--:B-1----:R-:W-:Y:S01]  /*4b60*/  FFMA.FTZ R3, R217, R220.reuse, -R224 ;  /* 0x000000dcd9037223 */ /* 0x082fe200000108e0 */
[C---:B------:R-:W-:Y:S01]  /*4b70*/  FFMA.FTZ R219, R205.reuse, R220, R226 ;  /* 0x000000dccddb7223 */ /* 0x040fe200000100e2 */
[-C--:B--2---:R-:W-:Y:S01]  /*4b80*/  FMUL.FTZ R222, R205, R36.reuse ;  /* 0x00000024cdde7220 */ /* 0x084fe20000410000 */
[C---:B------:R-:W-:Y:S01]  /*4b90*/  FMUL.FTZ R220, R217.reuse, R36 ;  /* 0x00000024d9dc7220 */ /* 0x040fe20000410000 */
        /* <DEDUP_REMOVED lines=9> */
[C---:B------:R-:W-:Y:S01]  /*4c30*/  FMUL.FTZ R219, R189.reuse, R221 ;  /* 0x000000ddbddb7220 */ /* 0x040fe20000410000 */
[----:B------:R-:W-:Y:S01]  /*4c40*/  IMAD.WIDE.U32 R36, R28, UR4, R36 ;  /* 0x000000041c247c25 */ /* 0x000fe2000f8e0024 */
[----:B------:R-:W1:Y:S03]  /*4c50*/  SHFL.UP PT, R222, R205, 0x10, RZ ;  /* 0x06000000cdde7989 */ /* 0x000e6600000e00ff */
[-C--:B------:R-:W-:Y:S01]  /*4c60*/  FMUL.FTZ R3, R189, R2.reuse ;  /* 0x00000002bd037220 */ /* 0x080fe20000410000 */
[----:B------:R-:W-:Y:S01]  /*4c70*/  FFMA.FTZ R219, R190, R2, R219 ;  /* 0x00000002bedb7223 */ /* 0x000fe200000100db */
[----:B------:R-:W-:Y:S01]  /*4c80*/  IMAD R225, R29, UR4, R37 ;  /* 0x000000041de17c24 */ /* 0x000fe2000f8e0225 */
[----:B------:R-:W2:Y:S01]  /*4c90*/  SHFL.UP PT, R224, R198, 0x10, RZ ;  /* 0x06000000c6e07989 */ /* 0x000ea200000e00ff */
[----:B------:R-:W-:Y:S01]  /*4ca0*/  LEA R2, P1, R36, R165, 0x2 ;  /* 0x000000a524027211 */ /* 0x000fe200078210ff */
[----:B------:R-:W-:Y:S01]  /*4cb0*/  FFMA.FTZ R221, R190, R221, -R3 ;  /* 0x000000ddbedd7223 */ /* 0x000fe20000010803 */
[----:B------:R-:W-:Y:S01]  /*4cc0*/  FADD.FTZ R219, R188, R219 ;  /* 0x000000dbbcdb7221 */ /* 0x000fe20000010000 */
[----:B------:R-:W3:Y:S01]  /*4cd0*/  SHFL.UP PT, R220, R217, 0x10, RZ ;  /* 0x06000000d9dc7989 */ /* 0x000ee200000e00ff */
[----:B------:R-:W-:Y:S01]  /*4ce0*/  LEA.HI.X R3, R36, R163, R225, 0x2, P1 ;  /* 0x000000a324037211 */ /* 0x000fe200008f14e1 */
[C---:B------:R-:W-:Y:S01]  /*4cf0*/  FMUL.FTZ R225, R177.reuse, R223 ;  /* 0x000000dfb1e17220 */ /* 0x040fe20000410000 */
[CC--:B------:R-:W-:Y:S01]  /*4d00*/  FMUL.FTZ R37, R177.reuse, R228.reuse ;  /* 0x000000e4b1257220 */ /* 0x0c0fe20000410000 */
[----:B------:R-:W-:Y:S01]  /*4d10*/  ISETP.GE.AND P1, PT, R114, 0x10, PT ;  /* 0x000000107200780c */ /* 0x000fe20003f26270 */
[----:B------:R-:W-:Y:S01]  /*4d20*/  FADD.FTZ R221, R186, R221 ;  /* 0x000000ddbadd7221 */ /* 0x000fe20000010000 */
[C---:B------:R-:W-:Y:S01]  /*4d30*/  FFMA.FTZ R225, R178.reuse, R228, -R225 ;  /* 0x000000e4b2e17223 */ /* 0x040fe200000108e1 */
[C---:B------:R-:W-:Y:S01]  /*4d40*/  FMUL.FTZ R36, R177.reuse, R219 ;  /* 0x000000dbb1247220 */ /* 0x040fe20000410000 */
[C---:B------:R-:W-:Y:S01]  /*4d50*/  FFMA.FTZ R37, R178.reuse, R223, R37 ;  /* 0x000000dfb2257223 */ /* 0x040fe20000010025 */
[----:B------:R-:W-:Y:S01]  /*4d60*/  FMUL.FTZ R223, R177, R221 ;  /* 0x000000ddb1df7220 */ /* 0x000fe20000410000 */
[C---:B------:R-:W-:Y:S01]  /*4d70*/  FMUL.FTZ R229, R179.reuse, R225 ;  /* 0x000000e1b3e57220 */ /* 0x040fe20000410000 */
[----:B------:R-:W-:Y:S01]  /*4d80*/  FFMA.FTZ R227, R178, R221, -R36 ;  /* 0x000000ddb2e37223 */ /* 0x000fe20000010824 */
[-C--:B------:R-:W-:Y:S01]  /*4d90*/  FMUL.FTZ R228, R179, R37.reuse ;  /* 0x00000025b3e47220 */ /* 0x080fe20000410000 */
[-C--:B0-----:R-:W-:Y:S01]  /*4da0*/  FMUL.FTZ R36, R205, R226.reuse ;  /* 0x000000e2cd247220 */ /* 0x081fe20000410000 */
[----:B------:R-:W-:Y:S01]  /*4db0*/  FFMA.FTZ R229, R180, R37, R229 ;  /* 0x00000025b4e57223 */ /* 0x000fe200000100e5 */
[----:B------:R-:W-:Y:S01]  /*4dc0*/  FMUL.FTZ R226, R217, R226 ;  /* 0x000000e2d9e27220 */ /* 0x000fe20000410000 */
[-C--:B-1----:R-:W-:Y:S01]  /*4dd0*/  FMUL.FTZ R37, R205, R222.reuse ;  /* 0x000000decd257220 */ /* 0x082fe20000410000 */
[----:B------:R-:W-:Y:S01]  /*4de0*/  FMUL.FTZ R222, R217, R222 ;  /* 0x000000ded9de7220 */ /* 0x000fe20000410000 */
[----:B------:R-:W-:Y:S01]  /*4df0*/  FFMA.FTZ R223, R178, R219, R223 ;  /* 0x000000dbb2df7223 */ /* 0x000fe200000100df */
[----:B------:R-:W-:Y:S01]  /*4e00*/  FADD.FTZ R227, R162, R227 ;  /* 0x000000e3a2e37221 */ /* 0x000fe20000010000 */
[-C--:B--2---:R-:W-:Y:S01]  /*4e10*/  FFMA.FTZ R221, R205, R224.reuse, R226 ;  /* 0x000000e0cddd7223 */ /* 0x084fe200000100e2 */
[----:B------:R-:W-:Y:S01]  /*4e20*/  FFMA.FTZ R219, R217, R224, -R36 ;  /* 0x000000e0d9db7223 */ /* 0x000fe20000010824 */
[----:B------:R-:W-:Y:S01]  /*4e30*/  FADD.FTZ R223, R164, R223 ;  /* 0x000000dfa4df7221 */ /* 0x000fe20000010000 */
[----:B------:R-:W-:Y:S01]  /*4e40*/  FFMA.FTZ R228, R180, R225, -R228 ;  /* 0x000000e1b4e47223 */ /* 0x000fe200000108e4 */
[-C--:B---3--:R-:W-:Y:S01]  /*4e50*/  @P1 FFMA.FTZ R205, R205, R220.reuse, R222 ;  /* 0x000000dccdcd1223 */ /* 0x088fe200000100de */
[----:B------:R-:W-:Y:S01]  /*4e60*/  @P1 FFMA.FTZ R217, R217, R220, -R37 ;  /* 0x000000dcd9d91223 */ /* 0x000fe20000010825 */
[----:B------:R-:W-:Y:S01]  /*4e70*/  @P1 FADD.FTZ R198, R198, R219 ;  /* 0x000000dbc6c61221 */ /* 0x000fe20000010000 */
[----:B------:R-:W-:Y:S01]  /*4e80*/  FMUL.FTZ R37, R179, R223 ;  /* 0x000000dfb3257220 */ /* 0x000fe20000410000 */
[----:B------:R-:W-:Y:S01]  /*4e90*/  @P1 FADD.FTZ R196, R196, R221 ;  /* 0x000000ddc4c41221 */ /* 0x000fe20000010000 */
[----:B------:R-:W-:Y:S01]  /*4ea0*/  FMUL.FTZ R219, R181, R229 ;  /* 0x000000e5b5db7220 */ /* 0x000fe20000410000 */
[----:B------:R0:W-:Y:S01]  /*4eb0*/  SHFL.UP PT, R36, R217, 0x1, RZ ;  /* 0x04200000d9247989 */ /* 0x0001e200000e00ff */
[-C--:B------:R-:W-:Y:S01]  /*4ec0*/  FFMA.FTZ R37, R180, R227.reuse, -R37 ;  /* 0x000000e3b4257223 */ /* 0x080fe20000010825 */
[----:B------:R-:W-:Y:S01]  /*4ed0*/  FMUL.FTZ R227, R179, R227 ;  /* 0x000000e3b3e37220 */ /* 0x000fe20000410000 */
[-C--:B------:R-:W-:Y:S01]  /*4ee0*/  FMUL.FTZ R220, R181, R228.reuse ;  /* 0x000000e4b5dc7220 */ /* 0x080fe20000410000 */
[----:B------:R-:W-:Y:S01]  /*4ef0*/  SHFL.UP PT, R205, R205, 0x1, RZ ;  /* 0x04200000cdcd7989 */ /* 0x000fe200000e00ff */
[----:B------:R-:W-:Y:S01]  /*4f00*/  FFMA.FTZ R219, R182, R228, -R219 ;  /* 0x000000e4b6db7223 */ /* 0x000fe200000108db */
[----:B------:R-:W-:Y:S01]  /*4f10*/  FFMA.FTZ R227, R180, R223, R227 ;  /* 0x000000dfb4e37223 */ /* 0x000fe200000100e3 */
[----:B------:R-:W-:Y:S01]  /*4f20*/  FFMA.FTZ R220, R182, R229, R220 ;  /* 0x000000e5b6dc7223 */ /* 0x000fe200000100dc */
[----:B------:R-:W-:Y:S01]  /*4f30*/  SHFL.UP PT, R196, R196, 0x1, RZ ;  /* 0x04200000c4c47989 */ /* 0x000fe200000e00ff */
[----:B------:R-:W-:Y:S01]  /*4f40*/  FADD.FTZ R37, R166, R37 ;  /* 0x00000025a6257221 */ /* 0x000fe20000010000 */
[----:B------:R-:W-:Y:S01]  /*4f50*/  FADD.FTZ R227, R168, R227 ;  /* 0x000000e3a8e37221 */ /* 0x000fe20000010000 */
[C---:B------:R-:W-:Y:S01]  /*4f60*/  FMUL.FTZ R221, R183.reuse, R219 ;  /* 0x000000dbb7dd7220 */ /* 0x040fe20000410000 */
[----:B------:R-:W-:Y:S01]  /*4f70*/  SHFL.UP PT, R198, R198, 0x1, RZ ;  /* 0x04200000c6c67989 */ /* 0x000fe200000e00ff */
[-C--:B------:R-:W-:Y:S01]  /*4f80*/  FMUL.FTZ R226, R183, R220.reuse ;  /* 0x000000dcb7e27220 */ /* 0x080fe20000410000 */
[C---:B------:R-:W-:Y:S01]  /*4f90*/  FMUL.FTZ R222, R181.reuse, R227 ;  /* 0x000000e3b5de7220 */ /* 0x040fe20000410000 */
[-C--:B0-----:R-:W-:Y:S01]  /*4fa0*/  FMUL.FTZ R217, R181, R37.reuse ;  /* 0x00000025b5d97220 */ /* 0x081fe20000410000 */
[----:B----4-:R-:W0:Y:S01]  /*4fb0*/  SHFL.IDX PT, R7, R7, RZ, 0x1f ;  /* 0x00001fff07077589 */ /* 0x010e2200000e0000 */
[----:B------:R-:W-:Y:S01]  /*4fc0*/  FFMA.FTZ R224, R184, R220, R221 ;  /* 0x000000dcb8e07223 */ /* 0x000fe200000100dd */
[C---:B------:R-:W-:Y:S01]  /*4fd0*/  FFMA.FTZ R222, R182.reuse, R37, -R222 ;  /* 0x00000025b6de7223 */ /* 0x040fe200000108de */
[----:B------:R-:W-:Y:S01]  /*4fe0*/  FFMA.FTZ R227, R182, R227, R217 ;  /* 0x000000e3b6e37223 */ /* 0x000fe200000100d9 */
[----:B------:R-:W1:Y:S01]  /*4ff0*/  SHFL.IDX PT, R6, R6, RZ, 0x1f ;  /* 0x00001fff06067589 */ /* 0x000e6200000e0000 */
[----:B------:R-:W-:Y:S01]  /*5000*/  FFMA.FTZ R226, R184, R219, -R226 ;  /* 0x000000dbb8e27223 */ /* 0x000fe200000108e2 */
[----:B------:R-:W-:Y:S01]  /*5010*/  FADD.FTZ R222, R169, R222 ;  /* 0x000000dea9de7221 */ /* 0x000fe20000010000 */
[----:B------:R-:W-:Y:S01]  /*5020*/  FADD.FTZ R227, R170, R227 ;  /* 0x000000e3aae37221 */ /* 0x000fe20000010000 */
[C---:B------:R-:W-:Y:S01]  /*5030*/  FMUL.FTZ R219, R185.reuse, R224 ;  /* 0x000000e0b9db7220 */ /* 0x040fe20000410000 */
[----:B------:R-:W-:Y:S01]  /*5040*/  FMUL.FTZ R228, R185, R226 ;  /* 0x000000e2b9e47220 */ /* 0x000fe20000410000 */
[----:B------:R-:W-:-:S02]  /*5050*/  ISETP.GT.U32.AND P1, PT, R210, 0x1d, PT ;  /* 0x0000001dd200780c */ /* 0x000fc40003f24070 */
[C---:B------:R-:W-:Y:S01]  /*5060*/  FFMA.FTZ R219, R187.reuse, R226, -R219 ;  /* 0x000000e2bbdb7223 */ /* 0x040fe200000108db */
[----:B------:R-:W-:Y:S01]  /*5070*/  FFMA.FTZ R217, R187, R224, R228 ;  /* 0x000000e0bbd97223 */ /* 0x000fe200000100e4 */
[----:B------:R-:W-:-:S04]  /*5080*/  ISETP.GT.U32.AND P2, PT, R210, 0x1b, PT ;  /* 0x0000001bd200780c */ /* 0x000fc80003f44070 */
[----:B------:R2:W3:Y:S01]  /*5090*/  SHFL.DOWN PT, R225, R217, 0x1, 0x1f ;  /* 0x08201f00d9e17f89 */ /* 0x0004e200000e0000 */
[-C--:B0-----:R-:W-:Y:S01]  /*50a0*/  FMUL.FTZ R220, R36, R7.reuse ;  /* 0x0000000724dc7220 */ /* 0x081fe20000410000 */
[----:B------:R-:W-:-:S03]  /*50b0*/  FMUL.FTZ R37, R205, R7 ;  /* 0x00000007cd257220 */ /* 0x000fc60000410000 */
[-C--:B-1----:R-:W-:Y:S01]  /*50c0*/  FFMA.FTZ R205, R205, R6.reuse, R220 ;  /* 0x00000006cdcd7223 */ /* 0x082fe200000100dc */
[----:B------:R-:W-:-:S03]  /*50d0*/  FFMA.FTZ R37, R36, R6, -R37 ;  /* 0x0000000624257223 */ /* 0x000fc60000010825 */
[----:B------:R-:W-:Y:S01]  /*50e0*/  @P0 FADD.FTZ R7, R196, R205 ;  /* 0x000000cdc4070221 */ /* 0x000fe20000010000 */
[----:B------:R-:W-:Y:S01]  /*50f0*/  @P0 FADD.FTZ R6, R198, R37 ;  /* 0x00000025c6060221 */ /* 0x000fe20000010000 */
[----:B------:R-:W-:Y:S01]  /*5100*/  FMUL.FTZ R205, R183, R222 ;  /* 0x000000deb7cd7220 */ /* 0x000fe20000410000 */
[----:B------:R-:W-:Y:S01]  /*5110*/  ISETP.GE.AND P0, PT, R146, UR8, PT ;  /* 0x0000000892007c0c */ /* 0x000fe2000bf06270 */
[C---:B------:R-:W-:Y:S01]  /*5120*/  FMUL.FTZ R37, R5.reuse, R7 ;  /* 0x0000000705257220 */ /* 0x040fe20000410000 */
[-C--:B------:R-:W-:Y:S01]  /*5130*/  FMUL.FTZ R36, R5, R6.reuse ;  /* 0x0000000605247220 */ /* 0x080fe20000410000 */
[-C--:B------:R-:W-:Y:S01]  /*5140*/  FMUL.FTZ R5, R183, R227.reuse ;  /* 0x000000e3b7057220 */ /* 0x080fe20000410000 */
[----:B------:R-:W-:Y:S01]  /*5150*/  FFMA.FTZ R205, R184, R227, R205 ;  /* 0x000000e3b8cd7223 */ /* 0x000fe200000100cd */
[C---:B------:R-:W-:Y:S01]  /*5160*/  FFMA.FTZ R37, R4.reuse, R6, -R37 ;  /* 0x0000000604257223 */ /* 0x040fe20000010825 */
[----:B------:R-:W-:Y:S01]  /*5170*/  FFMA.FTZ R36, R4, R7, R36 ;  /* 0x0000000704247223 */ /* 0x000fe20000010024 */
[----:B------:R-:W-:Y:S01]  /*5180*/  FFMA.FTZ R222, R184, R222, -R5 ;  /* 0x000000deb8de7223 */ /* 0x000fe20000010805 */
[----:B------:R-:W-:Y:S01]  /*5190*/  ISETP.NE.OR P0, PT, R159, RZ, P0 ;  /* 0x000000ff9f00720c */ /* 0x000fe20000705670 */
[----:B------:R-:W-:Y:S01]  /*51a0*/  FADD.FTZ R200, R200, R37 ;  /* 0x00000025c8c87221 */ /* 0x000fe20000010000 */
[----:B------:R-:W-:Y:S01]  /*51b0*/  FADD.FTZ R196, RZ, R36 ;  /* 0x00000024ffc47221 */ /* 0x000fe20000010000 */
[----:B------:R-:W-:Y:S01]  /*51c0*/  FADD.FTZ R222, R171, R222 ;  /* 0x000000deabde7221 */ /* 0x000fe20000010000 */
        /* <DEDUP_REMOVED lines=8> */
[----:B------:R-:W-:Y:S01]  /*5250*/  FADD.FTZ R220, R172, R205 ;  /* 0x000000cdacdc7221 */ /* 0x000fe20000010000 */
[----:B------:R-:W-:Y:S01]  /*5260*/  FADD.FTZ R36, RZ, R36 ;  /* 0x00000024ff247221 */ /* 0x000fe20000010000 */
[----:B------:R-:W-:Y:S01]  /*5270*/  FFMA.FTZ R198, R87, R94, R198 ;  /* 0x0000005e57c67223 */ /* 0x000fe200000100c6 */
[----:B------:R-:W-:Y:S01]  /*5280*/  FFMA.FTZ R226, R0, R199, RZ ;  /* 0x000000c700e27223 */ /* 0x000fe200000100ff */
[----:B------:R-:W-:Y:S01]  /*5290*/  CS2R R6, SRZ ;  /* 0x0000000000067805 */ /* 0x000fe2000001ff00 */
[C---:B------:R-:W-:Y:S01]  /*52a0*/  FMUL.FTZ R224, R203.reuse, R36 ;  /* 0x00000024cbe07220 */ /* 0x040fe20000410000 */
[----:B------:R-:W-:Y:S01]  /*52b0*/  FMUL.FTZ R223, R203, R198 ;  /* 0x000000c6cbdf7220 */ /* 0x000fe20000410000 */
[----:B------:R-:W-:Y:S01]  /*52c0*/  FFMA.FTZ R203, R197, R196, R37 ;  /* 0x000000c4c5cb7223 */ /* 0x000fe20000010025 */
[C---:B------:R-:W-:Y:S01]  /*52d0*/  FMUL.FTZ R197, R183.reuse, R198 ;  /* 0x000000c6b7c57220 */ /* 0x040fe20000410000 */
[----:B------:R-:W-:Y:S01]  /*52e0*/  FMUL.FTZ R37, R183, R36 ;  /* 0x00000024b7257220 */ /* 0x000fe20000410000 */
[C---:B------:R-:W-:Y:S01]  /*52f0*/  FFMA.FTZ R221, R201.reuse, R198, -R224 ;  /* 0x000000c6c9dd7223 */ /* 0x040fe200000108e0 */
[-C--:B------:R-:W-:Y:S01]  /*5300*/  FFMA.FTZ R223, R201, R36.reuse, R223 ;  /* 0x00000024c9df7223 */ /* 0x080fe200000100df */
[C---:B------:R-:W-:Y:S01]  /*5310*/  FFMA.FTZ R197, R184.reuse, R36, R197 ;  /* 0x00000024b8c57223 */ /* 0x040fe200000100c5 */
[----:B------:R-:W-:Y:S01]  /*5320*/  FFMA.FTZ R201, R184, R198, -R37 ;  /* 0x000000c6b8c97223 */ /* 0x000fe20000010825 */
[----:B------:R-:W-:Y:S01]  /*5330*/  FMUL.FTZ R224, R185, R222 ;  /* 0x000000deb9e07220 */ /* 0x000fe20000410000 */
[----:B------:R-:W-:Y:S01]  /*5340*/  FFMA.FTZ R221, R71, R221, R226 ;  /* 0x000000dd47dd7223 */ /* 0x000fe200000100e2 */
[----:B------:R-:W-:Y:S01]  /*5350*/  FADD.FTZ R37, RZ, R197 ;  /* 0x000000c5ff257221 */ /* 0x000fe20000010000 */
[----:B------:R-:W-:Y:S01]  /*5360*/  FFMA.FTZ R201, R86, R97, R201 ;  /* 0x0000006156c97223 */ /* 0x000fe200000100c9 */
[-C--:B------:R-:W-:Y:S01]  /*5370*/  FFMA.FTZ R199, R187, R220.reuse, R224 ;  /* 0x000000dcbbc77223 */ /* 0x080fe200000100e0 */
[----:B------:R-:W-:Y:S01]  /*5380*/  FFMA.FTZ R224, -R0, R203, RZ ;  /* 0x000000cb00e07223 */ /* 0x000fe200000101ff */
[C---:B------:R-:W-:Y:S01]  /*5390*/  FMUL.FTZ R197, R216.reuse, R37 ;  /* 0x00000025d8c57220 */ /* 0x040fe20000410000 */
[----:B------:R-:W-:Y:S01]  /*53a0*/  FMUL.FTZ R216, R216, R201 ;  /* 0x000000c9d8d87220 */ /* 0x000fe20000410000 */
[----:B------:R-:W-:Y:S01]  /*53b0*/  MOV R5, RZ ;  /* 0x000000ff00057202 */ /* 0x000fe20000000f00 */
[----:B------:R-:W-:Y:S01]  /*53c0*/  FFMA.FTZ R223, -R71, R223, R224 ;  /* 0x000000df47df7223 */ /* 0x000fe200000101e0 */
[C---:B------:R-:W-:Y:S01]  /*53d0*/  FFMA.FTZ R197, R214.reuse, R201, -R197 ;  /* 0x000000c9d6c57223 */ /* 0x040fe200000108c5 */
[-C--:B------:R-:W-:Y:S01]  /*53e0*/  FFMA.FTZ R216, R214, R37.reuse, R216 ;  /* 0x00000025d6d87223 */ /* 0x080fe200000100d8 */
[----:B------:R-:W-:Y:S01]  /*53f0*/  FMUL.FTZ R214, R181, R37 ;  /* 0x00000025b5d67220 */ /* 0x000fe20000410000 */
[----:B------:R-:W-:Y:S01]  /*5400*/  FMUL.FTZ R220, R185, R220 ;  /* 0x000000dcb9dc7220 */ /* 0x000fe20000410000 */
[----:B------:R-:W-:Y:S01]  /*5410*/  FFMA.FTZ R224, R70, R197, R221 ;  /* 0x000000c546e07223 */ /* 0x000fe200000100dd */
[-C--:B------:R-:W-:Y:S01]  /*5420*/  FMUL.FTZ R197, R181, R201.reuse ;  /* 0x000000c9b5c57220 */ /* 0x080fe20000410000 */
[----:B------:R-:W-:Y:S01]  /*5430*/  FFMA.FTZ R203, R182, R201, -R214 ;  /* 0x000000c9b6cb7223 */ /* 0x000fe200000108d6 */
[----:B------:R-:W0:Y:S01]  /*5440*/  @!P0 LDS.128 R4, [UR7+0x21b0] ;  /* 0x0021b007ff048984 */ /* 0x000e220008000c00 */
[----:B------:R-:W-:Y:S01]  /*5450*/  ISETP.NE.AND P0, PT, R210, 0x1f, PT ;  /* 0x0000001fd200780c */ /* 0x000fe20003f05270 */
[----:B------:R-:W-:Y:S01]  /*5460*/  FFMA.FTZ R197, R182, R37, R197 ;  /* 0x00000025b6c57223 */ /* 0x000fe200000100c5 */
[----:B------:R-:W-:Y:S01]  /*5470*/  FFMA.FTZ R203, R84, R95, R203 ;  /* 0x0000005f54cb7223 */ /* 0x000fe200000100cb */
[----:B------:R-:W-:Y:S01]  /*5480*/  FFMA.FTZ R220, R187, R222, -R220 ;  /* 0x000000debbdc7223 */ /* 0x000fe200000108dc */
[----:B------:R-:W-:Y:S01]  /*5490*/  FFMA.FTZ R226, -R70, R216, R223 ;  /* 0x000000d846e27223 */ /* 0x000fe200000101df */
[----:B------:R-:W-:Y:S01]  /*54a0*/  FADD.FTZ R197, RZ, R197 ;  /* 0x000000c5ffc57221 */ /* 0x000fe20000010000 */
[----:B------:R-:W-:Y:S01]  /*54b0*/  FADD.FTZ R214, R174, R199 ;  /* 0x000000c7aed67221 */ /* 0x000fe20000010000 */
[----:B------:R-:W-:-:S02]  /*54c0*/  FADD.FTZ R216, R173, R220 ;  /* 0x000000dcadd87221 */ /* 0x000fc40000010000 */
[C---:B------:R-:W-:Y:S01]  /*54d0*/  FMUL.FTZ R205, R218.reuse, R197 ;  /* 0x000000c5dacd7220 */ /* 0x040fe20000410000 */
[-C--:B------:R-:W-:Y:S02]  /*54e0*/  FMUL.FTZ R218, R218, R203.reuse ;  /* 0x000000cbdada7220 */ /* 0x080fe40000410000 */
[----:B------:R2:W1:Y:S01]  /*54f0*/  SHFL.DOWN PT, R222, R216, 0x1, 0x1f ;  /* 0x08201f00d8de7f89 */ /* 0x00046200000e0000 */
[C---:B------:R-:W-:Y:S01]  /*5500*/  FFMA.FTZ R223, R204.reuse, R203, -R205 ;  /* 0x000000cbccdf7223 */ /* 0x040fe200000108cd */
[----:B------:R-:W-:Y:S02]  /*5510*/  FFMA.FTZ R221, R204, R197, R218 ;  /* 0x000000c5ccdd7223 */ /* 0x000fe400000100da */
[----:B------:R2:W4:Y:S04]  /*5520*/  SHFL.DOWN PT, R218, R219, 0x1, 0x1f ;  /* 0x08201f00dbda7f89 */ /* 0x00052800000e0000 */
[----:B------:R2:W0:Y:S01]  /*5530*/  SHFL.DOWN PT, R205, R214, 0x1, 0x1f ;  /* 0x08201f00d6cd7f89 */ /* 0x00042200000e0000 */
[----:B---3--:R-:W-:Y:S05]  /*5540*/  @!P0 BRA `(.L_x_15640) ;  /* 0x0000000000288947 */ /* 0x008fea0003800000 */
[-C--:B-1----:R-:W-:Y:S01]  /*5550*/  FMUL.FTZ R220, R219, R222.reuse ;  /* 0x000000dedbdc7220 */ /* 0x082fe20000410000 */
[----:B------:R-:W-:Y:S01]  /*5560*/  FMUL.FTZ R222, R217, R222 ;  /* 0x000000ded9de7220 */ /* 0x000fe20000410000 */
[-C--:B----4-:R-:W-:Y:S01]  /*5570*/  FMUL.FTZ R204, R219, R218.reuse ;  /* 0x000000dadbcc7220 */ /* 0x090fe20000410000 */
[C---:B------:R-:W-:Y:S01]  /*5580*/  FMUL.FTZ R218, R217.reuse, R218 ;  /* 0x000000dad9da7220 */ /* 0x040fe20000410000 */
[-C--:B0-----:R-:W-:Y:S01]  /*5590*/  FFMA.FTZ R199, R217, R205.reuse, -R220 ;  /* 0x000000cdd9c77223 */ /* 0x081fe200000108dc */
[----:B------:R-:W-:Y:S01]  /*55a0*/  FFMA.FTZ R205, R219, R205, R222 ;  /* 0x000000cddbcd7223 */ /* 0x000fe200000100de */
[C---:B--2---:R-:W-:Y:S01]  /*55b0*/  FFMA.FTZ R217, R225.reuse, R217, -R204 ;  /* 0x000000d9e1d97223 */ /* 0x044fe200000108cc */
[----:B------:R-:W-:Y:S01]  /*55c0*/  FFMA.FTZ R219, R225, R219, R218 ;  /* 0x000000dbe1db7223 */ /* 0x000fe200000100da */
[----:B------:R-:W-:Y:S01]  /*55d0*/  FADD.FTZ R214, R214, R199 ;  /* 0x000000c7d6d67221 */ /* 0x000fe20000010000 */
[----:B------:R-:W-:-:S07]  /*55e0*/  FADD.FTZ R216, R216, R205 ;  /* 0x000000cdd8d87221 */ /* 0x000fce0000010000 */
.L_x_15640:
[----:B------:R-:W-:Y:S05]  /*55f0*/  BSYNC.RECONVERGENT B0 ;  /* 0x0000000000007941 */ /* 0x000fea0003800200 */
.L_x_15639:
[----:B------:R3:W2:Y:S01]  /*5600*/  SHFL.DOWN PT, R225, R217, 0x2, 0x1f ;  /* 0x08401f00d9e17f89 */ /* 0x0006a200000e0000 */
[----:B------:R-:W-:Y:S01]  /*5610*/  BSSY.RECONVERGENT B0, `(.L_x_15641) ;  /* 0x0000011000007945 */ /* 0x000fe20003800200 */
[C---:B------:R-:W-:Y:S01]  /*5620*/  FFMA.FTZ R223, R69.reuse, R223, R224 ;  /* 0x000000df45df7223 */ /* 0x040fe200000100e0 */
[----:B------:R-:W-:Y:S01]  /*5630*/  FFMA.FTZ R221, -R69, R221, R226 ;  /* 0x000000dd45dd7223 */ /* 0x000fe200000101e2 */
[----:B----4-:R3:W4:Y:S04]  /*5640*/  SHFL.DOWN PT, R218, R219, 0x2, 0x1f ;  /* 0x08401f00dbda7f89 */ /* 0x01072800000e0000 */
[----:B0-----:R3:W0:Y:S04]  /*5650*/  SHFL.DOWN PT, R205, R214, 0x2, 0x1f ;  /* 0x08401f00d6cd7f89 */ /* 0x00162800000e0000 */
[----:B-1----:R3:W1:Y:S01]  /*5660*/  SHFL.DOWN PT, R222, R216, 0x2, 0x1f ;  /* 0x08401f00d8de7f89 */ /* 0x00266200000e0000 */
[----:B------:R-:W-:Y:S05]  /*5670*/  @P1 BRA `(.L_x_15642) ;  /* 0x0000000000281947 */ /* 0x000fea0003800000 */
[-C--:B-1----:R-:W-:Y:S01]  /*5680*/  FMUL.FTZ R220, R219, R222.reuse ;  /* 0x000000dedbdc7220 */ /* 0x082fe20000410000 */
[----:B------:R-:W-:Y:S01]  /*5690*/  FMUL.FTZ R222, R217, R222 ;  /* 0x000000ded9de7220 */ /* 0x000fe20000410000 */
[-C--:B----4-:R-:W-:Y:S01]  /*56a0*/  FMUL.FTZ R204, R219, R218.reuse ;  /* 0x000000dadbcc7220 */ /* 0x090fe20000410000 */
[C---:B------:R-:W-:Y:S01]  /*56b0*/  FMUL.FTZ R218, R217.reuse, R218 ;  /* 0x000000dad9da7220 */ /* 0x040fe20000410000 */
[-C--:B0-----:R-:W-:Y:S01]  /*56c0*/  FFMA.FTZ R199, R217, R205.reuse, -R220 ;  /* 0x000000cdd9c77223 */ /* 0x081fe200000108dc */
[----:B------:R-:W-:Y:S01]  /*56d0*/  FFMA.FTZ R205, R219, R205, R222 ;  /* 0x000000cddbcd7223 */ /* 0x000fe200000100de */
[-C--:B--23--:R-:W-:Y:S01]  /*56e0*/  FFMA.FTZ R217, R217, R225.reuse, -R204 ;  /* 0x000000e1d9d97223 */ /* 0x08cfe200000108cc */
[----:B------:R-:W-:Y:S01]  /*56f0*/  FFMA.FTZ R219, R219, R225, R218 ;  /* 0x000000e1dbdb7223 */ /* 0x000fe200000100da */
[----:B------:R-:W-:Y:S01]  /*5700*/  FADD.FTZ R214, R214, R199 ;  /* 0x000000c7d6d67221 */ /* 0x000fe20000010000 */
[----:B------:R-:W-:-:S07]  /*5710*/  FADD.FTZ R216, R216, R205 ;  /* 0x000000cdd8d87221 */ /* 0x000fce0000010000 */
.L_x_15642:
[----:B------:R-:W-:Y:S05]  /*5720*/  BSYNC.RECONVERGENT B0 ;  /* 0x0000000000007941 */ /* 0x000fea0003800200 */
.L_x_15641:
[----:B--2---:R2:W2:Y:S01]  /*5730*/  SHFL.DOWN PT, R225, R217, 0x4, 0x1f ;  /* 0x08801f00d9e17f89 */ /* 0x0044a200000e0000 */
[----:B------:R-:W-:Y:S03]  /*5740*/  BSSY.RECONVERGENT B0, `(.L_x_15643) ;  /* 0x000000f000007945 */ /* 0x000fe60003800200 */
[----:B----4-:R4:W2:Y:S04]  /*5750*/  SHFL.DOWN PT, R218, R219, 0x4, 0x1f ;  /* 0x08801f00dbda7f89 */ /* 0x0108a800000e0000 */
[----:B0-----:R4:W0:Y:S04]  /*5760*/  SHFL.DOWN PT, R205, R214, 0x4, 0x1f ;  /* 0x08801f00d6cd7f89 */ /* 0x00182800000e0000 */
[----:B-1----:R4:W1:Y:S01]  /*5770*/  SHFL.DOWN PT, R222, R216, 0x4, 0x1f ;  /* 0x08801f00d8de7f89 */ /* 0x00286200000e0000 */
[----:B------:R-:W-:Y:S05]  /*5780*/  @P2 BRA `(.L_x_15644) ;  /* 0x0000000000282947 */ /* 0x000fea0003800000 */
[-C--:B-1----:R-:W-:Y:S01]  /*5790*/  FMUL.FTZ R220, R219, R222.reuse ;  /* 0x000000dedbdc7220 */ /* 0x082fe20000410000 */
[----:B------:R-:W-:Y:S01]  /*57a0*/  FMUL.FTZ R222, R217, R222 ;  /* 0x000000ded9de7220 */ /* 0x000fe20000410000 */
[-C--:B--2---:R-:W-:Y:S01]  /*57b0*/  FMUL.FTZ R204, R219, R218.reuse ;  /* 0x000000dadbcc7220 */ /* 0x084fe20000410000 */
[C---:B------:R-:W-:Y:S01]  /*57c0*/  FMUL.FTZ R218, R217.reuse, R218 ;  /* 0x000000dad9da7220 */ /* 0x040fe20000410000 */
[-C--:B0-----:R-:W-:Y:S01]  /*57d0*/  FFMA.FTZ R199, R217, R205.reuse, -R220 ;  /* 0x000000cdd9c77223 */ /* 0x081fe200000108dc */
[----:B------:R-:W-:Y:S01]  /*57e0*/  FFMA.FTZ R205, R219, R205, R222 ;  /* 0x000000cddbcd7223 */ /* 0x000fe200000100de */
[-C--:B---3--:R-:W-:Y:S01]  /*57f0*/  FFMA.FTZ R217, R217, R225.reuse, -R204 ;  /* 0x000000e1d9d97223 */ /* 0x088fe200000108cc */
[----:B----4-:R-:W-:Y:S01]  /*5800*/  FFMA.FTZ R219, R219, R225, R218 ;  /* 0x000000e1dbdb7223 */ /* 0x010fe200000100da */
[----:B------:R-:W-:Y:S01]  /*5810*/  FADD.FTZ R214, R214, R199 ;  /* 0x000000c7d6d67221 */ /* 0x000fe20000010000 */
[----:B------:R-:W-:-:S07]  /*5820*/  FADD.FTZ R216, R216, R205 ;  /* 0x000000cdd8d87221 */ /* 0x000fce0000010000 */
.L_x_15644:
[----:B------:R-:W-:Y:S05]  /*5830*/  BSYNC.RECONVERGENT B0 ;  /* 0x0000000000007941 */ /* 0x000fea0003800200 */
.L_x_15643:
[----:B--2---:R2:W2:Y:S01]  /*5840*/  SHFL.DOWN PT, R225, R217, 0x8, 0x1f ;  /* 0x09001f00d9e17f89 */ /* 0x0044a200000e0000 */
[----:B------:R-:W-:Y:S03]  /*5850*/  BSSY.RECONVERGENT B0, `(.L_x_15645) ;  /* 0x000000f000007945 */ /* 0x000fe60003800200 */
[----:B------:R1:W2:Y:S04]  /*5860*/  SHFL.DOWN PT, R218, R219, 0x8, 0x1f ;  /* 0x09001f00dbda7f89 */ /* 0x0002a800000e0000 */
[----:B0-----:R0:W0:Y:S04]  /*5870*/  SHFL.DOWN PT, R205, R214, 0x8, 0x1f ;  /* 0x09001f00d6cd7f89 */ /* 0x00102800000e0000 */
[----:B-1----:R1:W0:Y:S01]  /*5880*/  SHFL.DOWN PT, R222, R216, 0x8, 0x1f ;  /* 0x09001f00d8de7f89 */ /* 0x00222200000e0000 */
[----:B------:R-:W-:Y:S05]  /*5890*/  @P3 BRA `(.L_x_15646) ;  /* 0x0000000000283947 */ /* 0x000fea0003800000 */
[-C--:B0-----:R-:W-:Y:S01]  /*58a0*/  FMUL.FTZ R220, R219, R222.reuse ;  /* 0x000000dedbdc7220 */ /* 0x081fe20000410000 */
[----:B------:R-:W-:Y:S01]  /*58b0*/  FMUL.FTZ R222, R217, R222 ;  /* 0x000000ded9de7220 */ /* 0x000fe20000410000 */
[-C--:B--2---:R-:W-:Y:S01]  /*58c0*/  FMUL.FTZ R204, R219, R218.reuse ;  /* 0x000000dadbcc7220 */ /* 0x084fe20000410000 */
[C---:B------:R-:W-:Y:S01]  /*58d0*/  FMUL.FTZ R218, R217.reuse, R218 ;  /* 0x000000dad9da7220 */ /* 0x040fe20000410000 */
[-C--:B------:R-:W-:Y:S01]  /*58e0*/  FFMA.FTZ R199, R217, R205.reuse, -R220 ;  /* 0x000000cdd9c77223 */ /* 0x080fe200000108dc */
[----:B------:R-:W-:Y:S01]  /*58f0*/  FFMA.FTZ R205, R219, R205, R222 ;  /* 0x000000cddbcd7223 */ /* 0x000fe200000100de */
[-C--:B---3--:R-:W-:Y:S01]  /*5900*/  FFMA.FTZ R217, R217, R225.reuse, -R204 ;  /* 0x000000e1d9d97223 */ /* 0x088fe200000108cc */
[----:B----4-:R-:W-:Y:S01]  /*5910*/  FFMA.FTZ R219, R219, R225, R218 ;  /* 0x000000e1dbdb7223 */ /* 0x010fe200000100da */
[----:B------:R-:W-:Y:S01]  /*5920*/  FADD.FTZ R214, R214, R199 ;  /* 0x000000c7d6d67221 */ /* 0x000fe20000010000 */
[----:B-1----:R-:W-:-:S07]  /*5930*/  FADD.FTZ R216, R216, R205 ;  /* 0x000000cdd8d87221 */ /* 0x002fce0000010000 */
.L_x_15646:
[----:B------:R-:W-:Y:S05]  /*5940*/  BSYNC.RECONVERGENT B0 ;  /* 0x0000000000007941 */ /* 0x000fea0003800200 */
.L_x_15645:
[----:B------:R0:W0:Y:S01]  /*5950*/  SHFL.DOWN PT, R227, R217, 0x10, 0x1f ;  /* 0x0a001f00d9e37f89 */ /* 0x00002200000e0000 */
[----:B------:R-:W-:Y:S01]  /*5960*/  BSSY.RECONVERGENT B0, `(.L_x_15647) ;  /* 0x0000011000007945 */ /* 0x000fe20003800200 */
[C---:B------:R-:W-:Y:S01]  /*5970*/  FMUL.FTZ R199, R179.reuse, R197 ;  /* 0x000000c5b3c77220 */ /* 0x040fe20000410000 */
[----:B--2---:R-:W-:Y:S01]  /*5980*/  FMUL.FTZ R218, R179, R203 ;  /* 0x000000cbb3da7220 */ /* 0x004fe20000410000 */
[----:B------:R2:W0:Y:S04]  /*5990*/  SHFL.DOWN PT, R220, R219, 0x10, 0x1f ;  /* 0x0a001f00dbdc7f89 */ /* 0x00042800000e0000 */
[----:B------:R2:W0:Y:S04]  /*59a0*/  SHFL.DOWN PT, R225, R214, 0x10, 0x1f ;  /* 0x0a001f00d6e17f89 */ /* 0x00042800000e0000 */
        /* <DEDUP_REMOVED lines=8> */
[-C--:B---3--:R-:W-:Y:S01]  /*5a30*/  FFMA.FTZ R217, R217, R227.reuse, -R204 ;  /* 0x000000e3d9d97223 */ /* 0x088fe200000108cc */
[----:B--2-4-:R-:W-:Y:S01]  /*5a40*/  FFMA.FTZ R219, R219, R227, R220 ;  /* 0x000000e3dbdb7223 */ /* 0x014fe200000100dc */
[----:B------:R-:W-:Y:S01]  /*5a50*/  FADD.FTZ R214, R214, R205 ;  /* 0x000000cdd6d67221 */ /* 0x000fe20000010000 */
[----:B-1----:R-:W-:-:S07]  /*5a60*/  FADD.FTZ R216, R216, R225 ;  /* 0x000000e1d8d87221 */ /* 0x002fce0000010000 */
.L_x_15648:
[----:B------:R-:W-:Y:S05]  /*5a70*/  BSYNC.RECONVERGENT B0 ;  /* 0x0000000000007941 */ /* 0x000fea0003800200 */
.L_x_15647:
[C---:B------:R-:W-:Y:S01]  /*5a80*/  FFMA.FTZ R204, R180.reuse, R203, -R199 ;  /* 0x000000cbb4cc7223 */ /* 0x040fe200000108c7 */
[----:B------:R-:W-:Y:S01]  /*5a90*/  FFMA.FTZ R199, R180, R197, R218 ;  /* 0x000000c5b4c77223 */ /* 0x000fe200000100da */
[----:B------:R-:W-:Y:S01]  /*5aa0*/  SHFL.DOWN PT, R228, R219, 0x1, 0x1f ;  /* 0x08201f00dbe47f89 */ /* 0x000fe200000e0000 */
[----:B------:R-:W-:Y:S01]  /*5ab0*/  ISETP.NE.AND P0, PT, R159, 0x1f, PT ;  /* 0x0000001f9f00780c */ /* 0x000fe20003f05270 */
[----:B------:R-:W-:Y:S01]  /*5ac0*/  FFMA.FTZ R204, R83, R92, R204 ;  /* 0x0000005c53cc7223 */ /* 0x000fe200000100cc */
[----:B------:R-:W-:Y:S01]  /*5ad0*/  FADD.FTZ R199, RZ, R199 ;  /* 0x000000c7ffc77221 */ /* 0x000fe20000010000 */
[----:B------:R-:W5:Y:S01]  /*5ae0*/  SHFL.IDX PT, R218, R7, RZ, 0x1f ;  /* 0x00001fff07da7589 */ /* 0x000f6200000e0000 */
[----:B------:R-:W-:Y:S01]  /*5af0*/  ISETP.NE.AND P5, PT, R159, RZ, PT ;  /* 0x000000ff9f00720c */ /* 0x000fe20003fa5270 */
[CC--:B0-----:R-:W-:Y:S01]  /*5b00*/  FMUL.FTZ R225, R177.reuse, R204.reuse ;  /* 0x000000ccb1e17220 */ /* 0x0c1fe20000410000 */
[-C--:B------:R-:W-:Y:S01]  /*5b10*/  FMUL.FTZ R205, R177, R199.reuse ;  /* 0x000000c7b1cd7220 */ /* 0x080fe20000410000 */
[----:B------:R-:W0:Y:S01]  /*5b20*/  SHFL.DOWN PT, R226, R217, 0x1, 0x1f ;  /* 0x08201f00d9e27f89 */ /* 0x000e2200000e0000 */
[-C--:B------:R-:W-:Y:S01]  /*5b30*/  FMUL.FTZ R227, R202, R199.reuse ;  /* 0x000000c7cae37220 */ /* 0x080fe20000410000 */
[C---:B------:R-:W-:Y:S01]  /*5b40*/  FFMA.FTZ R225, R178.reuse, R199, R225 ;  /* 0x000000c7b2e17223 */ /* 0x040fe200000100e1 */
[-C--:B------:R-:W-:Y:S01]  /*5b50*/  FFMA.FTZ R205, R178, R204.reuse, -R205 ;  /* 0x000000ccb2cd7223 */ /* 0x080fe200000108cd */
[----:B------:R-:W1:Y:S01]  /*5b60*/  SHFL.IDX PT, R220, R6, RZ, 0x1f ;  /* 0x00001fff06dc7589 */ /* 0x000e6200000e0000 */
[-C--:B------:R-:W-:Y:S01]  /*5b70*/  FMUL.FTZ R222, R202, R204.reuse ;  /* 0x000000cccade7220 */ /* 0x080fe20000410000 */
[----:B------:R-:W-:Y:S01]  /*5b80*/  FADD.FTZ R202, RZ, R225 ;  /* 0x000000e1ffca7221 */ /* 0x000fe20000010000 */
[----:B------:R-:W-:Y:S01]  /*5b90*/  FFMA.FTZ R205, R82, R93, R205 ;  /* 0x0000005d52cd7223 */ /* 0x000fe200000100cd */
[----:B------:R-:W1:Y:S01]  /*5ba0*/  SHFL.DOWN PT, R230, R216, 0x1, 0x1f ;  /* 0x08201f00d8e67f89 */ /* 0x000e6200000e0000 */
[C---:B------:R-:W-:Y:S01]  /*5bb0*/  FFMA.FTZ R227, R206.reuse, R204, -R227 ;  /* 0x000000cccee37223 */ /* 0x040fe200000108e3 */
[----:B------:R-:W-:Y:S01]  /*5bc0*/  FFMA.FTZ R222, R206, R199, R222 ;  /* 0x000000c7cede7223 */ /* 0x000fe200000100de */
[C---:B------:R-:W-:Y:S01]  /*5bd0*/  FMUL.FTZ R224, R208.reuse, R202 ;  /* 0x000000cad0e07220 */ /* 0x040fe20000410000 */
[----:B------:R-:W1:Y:S01]  /*5be0*/  SHFL.DOWN PT, R229, R214, 0x1, 0x1f ;  /* 0x08201f00d6e57f89 */ /* 0x000e6200000e0000 */
[----:B------:R-:W-:Y:S01]  /*5bf0*/  FMUL.FTZ R225, R208, R205 ;  /* 0x000000cdd0e17220 */ /* 0x000fe20000410000 */
[C---:B------:R-:W-:Y:S01]  /*5c00*/  FFMA.FTZ R206, R68.reuse, R227, R223 ;  /* 0x000000e344ce7223 */ /* 0x040fe200000100df */
[----:B------:R-:W-:Y:S01]  /*5c10*/  FFMA.FTZ R222, -R68, R222, R221 ;  /* 0x000000de44de7223 */ /* 0x000fe200000101dd */
[C---:B------:R-:W-:Y:S01]  /*5c20*/  FFMA.FTZ R221, R207.reuse, R205, -R224 ;  /* 0x000000cdcfdd7223 */ /* 0x040fe200000108e0 */
[----:B------:R-:W-:Y:S01]  /*5c30*/  FFMA.FTZ R207, R207, R202, R225 ;  /* 0x000000cacfcf7223 */ /* 0x000fe200000100e1 */
[----:B--234-:R-:W2:Y:S01]  /*5c40*/  SHFL.IDX PT, R219, R219, RZ, 0x1f ;  /* 0x00001fffdbdb7589 */ /* 0x01cea200000e0000 */
[----:B------:R-:W-:Y:S01]  /*5c50*/  BSSY.RECONVERGENT B0, `(.L_x_15649) ;  /* 0x00000e8000007945 */ /* 0x000fe20003800200 */
[----:B-----5:R-:W-:Y:S01]  /*5c60*/  @P0 FMUL.FTZ R223, R228, R218 ;  /* 0x000000dae4df0220 */ /* 0x020fe20000410000 */
[----:B------:R-:W-:Y:S01]  /*5c70*/  FFMA.FTZ R221, R67, R221, R206 ;  /* 0x000000dd43dd7223 */ /* 0x000fe200000100ce */
[----:B------:R-:W-:Y:S01]  /*5c80*/  FMUL.FTZ R206, R189, R202 ;  /* 0x000000cabdce7220 */ /* 0x000fe20000410000 */
[----:B------:R-:W-:Y:S01]  /*5c90*/  FFMA.FTZ R207, -R67, R207, R222 ;  /* 0x000000cf43cf7223 */ /* 0x000fe200000101de */
[C---:B0-----:R-:W-:Y:S01]  /*5ca0*/  @P0 FMUL.FTZ R225, R226.reuse, R218 ;  /* 0x000000dae2e10220 */ /* 0x041fe20000410000 */
[----:B------:R-:W0:Y:S01]  /*5cb0*/  SHFL.IDX PT, R217, R217, RZ, 0x1f ;  /* 0x00001fffd9d97589 */ /* 0x000e2200000e0000 */
[-C--:B-1----:R-:W-:Y:S01]  /*5cc0*/  @P0 FFMA.FTZ R208, R226, R220.reuse, -R223 ;  /* 0x000000dce2d00223 */ /* 0x082fe200000108df */
[-C--:B------:R-:W-:Y:S01]  /*5cd0*/  FMUL.FTZ R223, R189, R205.reuse ;  /* 0x000000cdbddf7220 */ /* 0x080fe20000410000 */
[----:B------:R-:W-:Y:S01]  /*5ce0*/  @P0 FFMA.FTZ R225, R228, R220, R225 ;  /* 0x000000dce4e10223 */ /* 0x000fe200000100e1 */
[----:B------:R-:W1:Y:S02]  /*5cf0*/  SHFL.IDX PT, R214, R214, RZ, 0x1f ;  /* 0x00001fffd6d67589 */ /* 0x000e6400000e0000 */
[----:B------:R-:W-:Y:S01]  /*5d00*/  FFMA.FTZ R223, R190, R202, R223 ;  /* 0x000000cabedf7223 */ /* 0x000fe200000100df */
[----:B------:R-:W-:Y:S01]  /*5d10*/  @P0 FADD.FTZ R218, R230, R225 ;  /* 0x000000e1e6da0221 */ /* 0x000fe20000010000 */
[----:B------:R-:W3:Y:S01]  /*5d20*/  SHFL.IDX PT, R216, R216, RZ, 0x1f ;  /* 0x00001fffd8d87589 */ /* 0x000ee200000e0000 */
[----:B------:R-:W-:Y:S01]  /*5d30*/  @P0 FADD.FTZ R220, R229, R208 ;  /* 0x000000d0e5dc0221 */ /* 0x000fe20000010000 */
[----:B------:R-:W-:Y:S01]  /*5d40*/  FFMA.FTZ R208, R190, R205, -R206 ;  /* 0x000000cdbed07223 */ /* 0x000fe200000108ce */
[----:B------:R-:W-:Y:S01]  /*5d50*/  FADD.FTZ R206, RZ, R223 ;  /* 0x000000dfffce7221 */ /* 0x000fe20000010000 */
[-C--:B------:R-:W-:Y:S01]  /*5d60*/  FMUL.FTZ R223, R218, R35.reuse ;  /* 0x00000023dadf7220 */ /* 0x080fe20000410000 */
[C---:B------:R-:W-:Y:S01]  /*5d70*/  FMUL.FTZ R35, R220.reuse, R35 ;  /* 0x00000023dc237220 */ /* 0x040fe20000410000 */
[----:B------:R-:W-:Y:S01]  /*5d80*/  FFMA.FTZ R208, R81, R88, R208 ;  /* 0x0000005851d07223 */ /* 0x000fe200000100d0 */
[C---:B------:R-:W-:Y:S01]  /*5d90*/  FMUL.FTZ R222, R213.reuse, R206 ;  /* 0x000000ced5de7220 */ /* 0x040fe20000410000 */
[-C--:B------:R-:W-:Y:S01]  /*5da0*/  FFMA.FTZ R223, R220, R34.reuse, R223 ;  /* 0x00000022dcdf7223 */ /* 0x080fe200000100df */
[----:B------:R-:W-:Y:S01]  /*5db0*/  FFMA.FTZ R218, R218, R34, -R35 ;  /* 0x00000022dada7223 */ /* 0x000fe20000010823 */
[-C--:B------:R-:W-:Y:S01]  /*5dc0*/  FMUL.FTZ R213, R213, R208.reuse ;  /* 0x000000d0d5d57220 */ /* 0x080fe20000410000 */
[----:B------:R-:W-:Y:S01]  /*5dd0*/  FFMA.FTZ R222, R215, R208, -R222 ;  /* 0x000000d0d7de7223 */ /* 0x000fe200000108de */
[----:B------:R-:W-:Y:S01]  /*5de0*/  FADD.FTZ R34, R212, R223 ;  /* 0x000000dfd4227221 */ /* 0x000fe20000010000 */
[----:B------:R-:W-:Y:S01]  /*5df0*/  FADD.FTZ R212, R195, R218 ;  /* 0x000000dac3d47221 */ /* 0x000fe20000010000 */
[-C--:B------:R-:W-:Y:S01]  /*5e00*/  FFMA.FTZ R215, R215, R206.reuse, R213 ;  /* 0x000000ced7d77223 */ /* 0x080fe200000100d5 */
[C---:B------:R-:W-:Y:S01]  /*5e10*/  FMUL.FTZ R35, R193.reuse, R206 ;  /* 0x000000cec1237220 */ /* 0x040fe20000410000 */
[C---:B------:R-:W-:Y:S01]  /*5e20*/  FMUL.FTZ R223, R193.reuse, R34 ;  /* 0x00000022c1df7220 */ /* 0x040fe20000410000 */
[C---:B------:R-:W-:Y:S01]  /*5e30*/  FMUL.FTZ R213, R193.reuse, R212 ;  /* 0x000000d4c1d57220 */ /* 0x040fe20000410000 */
[-C--:B------:R-:W-:Y:S01]  /*5e40*/  FMUL.FTZ R195, R193, R208.reuse ;  /* 0x000000d0c1c37220 */ /* 0x080fe20000410000 */
[C---:B------:R-:W-:Y:S01]  /*5e50*/  FFMA.FTZ R193, R194.reuse, R208, -R35 ;  /* 0x000000d0c2c17223 */ /* 0x040fe20000010823 */
[C---:B------:R-:W-:Y:S01]  /*5e60*/  FFMA.FTZ R35, R194.reuse, R212, -R223 ;  /* 0x000000d4c2237223 */ /* 0x040fe200000108df */
[C---:B------:R-:W-:Y:S01]  /*5e70*/  FFMA.FTZ R220, R194.reuse, R34, R213 ;  /* 0x00000022c2dc7223 */ /* 0x040fe200000100d5 */
[----:B------:R-:W-:Y:S01]  /*5e80*/  FFMA.FTZ R195, R194, R206, R195 ;  /* 0x000000cec2c37223 */ /* 0x000fe200000100c3 */
[----:B------:R-:W-:Y:S01]  /*5e90*/  FFMA.FTZ R194, R66, R222, R221 ;  /* 0x000000de42c27223 */ /* 0x000fe200000100dd */
[----:B------:R-:W-:Y:S01]  /*5ea0*/  FADD.FTZ R35, R192, R35 ;  /* 0x00000023c0237221 */ /* 0x000fe20000010000 */
[----:B------:R-:W-:Y:S01]  /*5eb0*/  FADD.FTZ R191, R191, R220 ;  /* 0x000000dcbfbf7221 */ /* 0x000fe20000010000 */
[C---:B--2---:R-:W-:Y:S01]  /*5ec0*/  FMUL.FTZ R218, R219.reuse, R7 ;  /* 0x00000007dbda7220 */ /* 0x044fe20000410000 */
[----:B------:R-:W-:Y:S01]  /*5ed0*/  FMUL.FTZ R192, R219, R4 ;  /* 0x00000004dbc07220 */ /* 0x000fe20000410000 */
[C---:B------:R-:W-:Y:S01]  /*5ee0*/  FMUL.FTZ R221, R189.reuse, R35 ;  /* 0x00000023bddd7220 */ /* 0x040fe20000410000 */
[-C--:B------:R-:W-:Y:S01]  /*5ef0*/  FMUL.FTZ R220, R189, R191.reuse ;  /* 0x000000bfbddc7220 */ /* 0x080fe20000410000 */
[-C--:B0-----:R-:W-:Y:S01]  /*5f00*/  FFMA.FTZ R213, R217, R6.reuse, -R218 ;  /* 0x00000006d9d57223 */ /* 0x081fe200000108da */
[C---:B------:R-:W-:Y:S01]  /*5f10*/  FMUL.FTZ R218, R219.reuse, R6 ;  /* 0x00000006dbda7220 */ /* 0x040fe20000410000 */
[C---:B------:R-:W-:Y:S01]  /*5f20*/  FFMA.FTZ R221, R190.reuse, R191, R221 ;  /* 0x000000bfbedd7223 */ /* 0x040fe200000100dd */
[----:B------:R-:W-:Y:S01]  /*5f30*/  FFMA.FTZ R189, R190, R35, -R220 ;  /* 0x00000023bebd7223 */ /* 0x000fe200000108dc */
[-C--:B------:R-:W-:Y:S01]  /*5f40*/  FMUL.FTZ R190, R32, R196.reuse ;  /* 0x000000c420be7220 */ /* 0x080fe20000410000 */
[----:B------:R-:W-:Y:S01]  /*5f50*/  FMUL.FTZ R6, R219, R5 ;  /* 0x00000005db067220 */ /* 0x000fe20000410000 */
[----:B------:R-:W-:Y:S01]  /*5f60*/  FFMA.FTZ R7, R217, R7, R218 ;  /* 0x00000007d9077223 */ /* 0x000fe200000100da */
[----:B------:R-:W-:Y:S01]  /*5f70*/  FADD.FTZ R186, R186, R189 ;  /* 0x000000bdbaba7221 */ /* 0x000fe20000010000 */
[C---:B------:R-:W-:Y:S01]  /*5f80*/  FMUL.FTZ R189, R33.reuse, R196 ;  /* 0x000000c421bd7220 */ /* 0x040fe20000410000 */
[----:B------:R-:W-:Y:S01]  /*5f90*/  FFMA.FTZ R227, R33, R200, R190 ;  /* 0x000000c821e37223 */ /* 0x000fe200000100be */
[C---:B------:R-:W-:Y:S01]  /*5fa0*/  FMUL.FTZ R190, R32.reuse, R36 ;  /* 0x0000002420be7220 */ /* 0x040fe20000410000 */
[C---:B------:R-:W-:Y:S01]  /*5fb0*/  FFMA.FTZ R4, R217.reuse, R4, -R6 ;  /* 0x00000004d9047223 */ /* 0x040fe20000010806 */
[----:B------:R-:W-:Y:S01]  /*5fc0*/  FFMA.FTZ R189, R32, R200, -R189 ;  /* 0x000000c820bd7223 */ /* 0x000fe200000108bd */
[----:B------:R-:W-:Y:S01]  /*5fd0*/  FFMA.FTZ R5, R217, R5, R192 ;  /* 0x00000005d9057223 */ /* 0x000fe200000100c0 */
[----:B-1----:R-:W-:Y:S01]  /*5fe0*/  FADD.FTZ R6, R214, R213 ;  /* 0x000000d5d6067221 */ /* 0x002fe20000010000 */
[C---:B------:R-:W-:Y:S01]  /*5ff0*/  FMUL.FTZ R213, R33.reuse, R36 ;  /* 0x0000002421d57220 */ /* 0x040fe20000410000 */
[----:B------:R-:W-:Y:S01]  /*6000*/  FMUL.FTZ R229, R0, R189 ;  /* 0x000000bd00e57220 */ /* 0x000fe20000410000 */
[C---:B------:R-:W-:Y:S01]  /*6010*/  FMUL.FTZ R189, R33.reuse, R197 ;  /* 0x000000c521bd7220 */ /* 0x040fe20000410000 */
[CC--:B------:R-:W-:Y:S01]  /*6020*/  FMUL.FTZ R192, R33.reuse, R37.reuse ;  /* 0x0000002521c07220 */ /* 0x0c0fe20000410000 */
[C---:B------:R-:W-:Y:S01]  /*6030*/  FMUL.FTZ R214, R32.reuse, R37 ;  /* 0x0000002520d67220 */ /* 0x040fe20000410000 */
[C---:B------:R-:W-:Y:S01]  /*6040*/  FFMA.FTZ R222, R33.reuse, R198, R190 ;  /* 0x000000c621de7223 */ /* 0x040fe200000100be */
[----:B------:R-:W-:Y:S01]  /*6050*/  FFMA.FTZ R218, R32, R203, -R189 ;  /* 0x000000cb20da7223 */ /* 0x000fe200000108bd */
[----:B------:R-:W-:Y:S01]  /*6060*/  FADD.FTZ R189, RZ, R195 ;  /* 0x000000c3ffbd7221 */ /* 0x000fe20000010000 */
[C---:B------:R-:W-:Y:S01]  /*6070*/  FMUL.FTZ R217, R33.reuse, R199 ;  /* 0x000000c721d97220 */ /* 0x040fe20000410000 */
[C---:B------:R-:W-:Y:S01]  /*6080*/  FMUL.FTZ R223, R33.reuse, R202 ;  /* 0x000000ca21df7220 */ /* 0x040fe20000410000 */
[C---:B------:R-:W-:Y:S01]  /*6090*/  FMUL.FTZ R195, R33.reuse, R206 ;  /* 0x000000ce21c37220 */ /* 0x040fe20000410000 */
[----:B------:R-:W-:Y:S01]  /*60a0*/  FFMA.FTZ R193, R80, R85, R193 ;  /* 0x0000005550c17223 */ /* 0x000fe200000100c1 */
[C---:B------:R-:W-:Y:S01]  /*60b0*/  FMUL.FTZ R190, R33.reuse, R189 ;  /* 0x000000bd21be7220 */ /* 0x040fe20000410000 */
[----:B------:R-:W-:Y:S01]  /*60c0*/  FADD.FTZ R188, R188, R221 ;  /* 0x000000ddbcbc7221 */ /* 0x000fe20000010000 */
[----:B---3--:R-:W-:Y:S01]  /*60d0*/  FADD.FTZ R7, R216, R7 ;  /* 0x00000007d8077221 */ /* 0x008fe20000010000 */
[C---:B------:R-:W-:Y:S01]  /*60e0*/  FFMA.FTZ R220, R32.reuse, R198, -R213 ;  /* 0x000000c620dc7223 */ /* 0x040fe200000108d5 */
[CC--:B------:R-:W-:Y:S01]  /*60f0*/  FFMA.FTZ R219, R32.reuse, R201.reuse, -R192 ;  /* 0x000000c920db7223 */ /* 0x0c0fe200000108c0 */
[----:B------:R-:W-:Y:S01]  /*6100*/  FFMA.FTZ R221, R33, R201, R214 ;  /* 0x000000c921dd7223 */ /* 0x000fe200000100d6 */
[C---:B------:R-:W-:Y:S01]  /*6110*/  FMUL.FTZ R216, R32.reuse, R197 ;  /* 0x000000c520d87220 */ /* 0x040fe20000410000 */
[C---:B------:R-:W-:Y:S01]  /*6120*/  FMUL.FTZ R213, R32.reuse, R199 ;  /* 0x000000c720d57220 */ /* 0x040fe20000410000 */
[C---:B------:R-:W-:Y:S01]  /*6130*/  FFMA.FTZ R217, R32.reuse, R204, -R217 ;  /* 0x000000cc20d97223 */ /* 0x040fe200000108d9 */
        /* <DEDUP_REMOVED lines=10> */
[C---:B------:R-:W-:Y:S01]  /*61e0*/  FFMA.FTZ R214, R33.reuse, R205, R214 ;  /* 0x000000cd21d67223 */ /* 0x040fe200000100d6 */
[C---:B------:R-:W-:Y:S01]  /*61f0*/  FFMA.FTZ R177, R33.reuse, R208, R224 ;  /* 0x000000d021b17223 */ /* 0x040fe200000100e0 */
[----:B------:R-:W-:Y:S01]  /*6200*/  FFMA.FTZ R32, R33, R193, R32 ;  /* 0x000000c121207223 */ /* 0x000fe20000010020 */
[C---:B------:R-:W-:Y:S01]  /*6210*/  FFMA.FTZ R223, R178.reuse, R188, R223 ;  /* 0x000000bcb2df7223 */ /* 0x040fe200000100df */
[----:B------:R-:W-:Y:S01]  /*6220*/  FFMA.FTZ R33, R178, R186, -R225 ;  /* 0x000000bab2217223 */ /* 0x000fe200000108e1 */
[----:B------:R0:W-:Y:S01]  /*6230*/  @!P5 STS.128 [UR7+0x21b0], R4 ;  /* 0x0021b004ff00d988 */ /* 0x0001e20008000c07 */
[----:B------:R-:W-:Y:S01]  /*6240*/  FMUL.FTZ R192, R67, R192 ;  /* 0x000000c043c07220 */ /* 0x000fe20000410000 */
[----:B------:R-:W-:Y:S01]  /*6250*/  FADD.FTZ R164, R164, R223 ;  /* 0x000000dfa4a47221 */ /* 0x000fe20000010000 */
[----:B------:R-:W-:Y:S01]  /*6260*/  FADD.FTZ R33, R162, R33 ;  /* 0x00000021a2217221 */ /* 0x000fe20000010000 */
[----:B------:R-:W-:Y:S01]  /*6270*/  FMUL.FTZ R162, R0, -R227 ;  /* 0x800000e300a27220 */ /* 0x000fe20000410000 */
[----:B------:R-:W-:Y:S01]  /*6280*/  STS [R142+0x420], R229 ;  /* 0x000420e58e007388 */ /* 0x000fe20000000800 */
[C---:B------:R-:W-:Y:S01]  /*6290*/  FMUL.FTZ R223, R179.reuse, R164 ;  /* 0x000000a4b3df7220 */ /* 0x040fe20000410000 */
[-C--:B------:R-:W-:Y:S01]  /*62a0*/  FMUL.FTZ R179, R179, R33.reuse ;  /* 0x00000021b3b37220 */ /* 0x080fe20000410000 */
[----:B------:R-:W-:Y:S01]  /*62b0*/  FMUL.FTZ R220, R71, R220 ;  /* 0x000000dc47dc7220 */ /* 0x000fe20000410000 */
[----:B------:R1:W-:Y:S01]  /*62c0*/  STS [R141+0x4], R162 ;  /* 0x000004a28d007388 */ /* 0x0003e20000000800 */
[C---:B------:R-:W-:Y:S01]  /*62d0*/  FFMA.FTZ R223, R180.reuse, R33, -R223 ;  /* 0x00000021b4df7223 */ /* 0x040fe200000108df */
[----:B------:R-:W-:Y:S01]  /*62e0*/  FFMA.FTZ R179, R180, R164, R179 ;  /* 0x000000a4b4b37223 */ /* 0x000fe200000100b3 */
[----:B------:R-:W-:Y:S01]  /*62f0*/  FMUL.FTZ R180, R68, R217 ;  /* 0x000000d944b47220 */ /* 0x000fe20000410000 */
[----:B------:R-:W-:Y:S01]  /*6300*/  STS [R141+0x28], R192 ;  /* 0x000028c08d007388 */ /* 0x000fe20000000800 */
[----:B------:R-:W-:Y:S01]  /*6310*/  FADD.FTZ R166, R166, R223 ;  /* 0x000000dfa6a67221 */ /* 0x000fe20000010000 */
[----:B------:R-:W-:Y:S01]  /*6320*/  FADD.FTZ R168, R168, R179 ;  /* 0x000000b3a8a87221 */ /* 0x000fe20000010000 */
[C---:B0-----:R-:W-:Y:S01]  /*6330*/  FMUL.FTZ R4, R70.reuse, R219 ;  /* 0x000000db46047220 */ /* 0x041fe20000410000 */
[----:B------:R-:W-:Y:S01]  /*6340*/  FMUL.FTZ R6, R70, -R221 ;  /* 0x800000dd46067220 */ /* 0x000fe20000410000 */
[C---:B------:R-:W-:Y:S01]  /*6350*/  FMUL.FTZ R5, R181.reuse, R166 ;  /* 0x000000a6b5057220 */ /* 0x040fe20000410000 */
[----:B------:R-:W-:Y:S01]  /*6360*/  FMUL.FTZ R181, R181, R168 ;  /* 0x000000a8b5b57220 */ /* 0x000fe20000410000 */
[----:B------:R0:W-:Y:S01]  /*6370*/  STS [R141+0x20], R180 ;  /* 0x000020b48d007388 */ /* 0x0001e20000000800 */
[----:B------:R-:W-:Y:S01]  /*6380*/  FMUL.FTZ R222, R71, -R222 ;  /* 0x800000de47de7220 */ /* 0x000fe20000410000 */
[C---:B------:R-:W-:Y:S01]  /*6390*/  FFMA.FTZ R5, R182.reuse, R168, R5 ;  /* 0x000000a8b6057223 */ /* 0x040fe20000010005 */
[----:B-1----:R-:W-:Y:S01]  /*63a0*/  FFMA.FTZ R162, R182, R166, -R181 ;  /* 0x000000a6b6a27223 */ /* 0x002fe200000108b5 */
[----:B------:R-:W-:Y:S01]  /*63b0*/  STS [R141+0x10], R4 ;  /* 0x000010048d007388 */ /* 0x000fe20000000800 */
[----:B------:R-:W-:Y:S01]  /*63c0*/  FMUL.FTZ R218, R69, R218 ;  /* 0x000000da45da7220 */ /* 0x000fe20000410000 */
[----:B------:R-:W-:Y:S01]  /*63d0*/  FADD.FTZ R170, R170, R5 ;  /* 0x00000005aaaa7221 */ /* 0x000fe20000010000 */
[----:B------:R-:W-:Y:S01]  /*63e0*/  FADD.FTZ R162, R169, R162 ;  /* 0x000000a2a9a27221 */ /* 0x000fe20000010000 */
[----:B------:R1:W-:Y:S01]  /*63f0*/  STS [R141+0x14], R6 ;  /* 0x000014068d007388 */ /* 0x0003e20000000800 */
[----:B------:R-:W-:Y:S01]  /*6400*/  FMUL.FTZ R216, R69, -R216 ;  /* 0x800000d845d87220 */ /* 0x000fe20000410000 */
[C---:B------:R-:W-:Y:S01]  /*6410*/  FMUL.FTZ R5, R183.reuse, R170 ;  /* 0x000000aab7057220 */ /* 0x040fe20000410000 */
[----:B------:R-:W-:Y:S01]  /*6420*/  FMUL.FTZ R183, R183, R162 ;  /* 0x000000a2b7b77220 */ /* 0x000fe20000410000 */
[----:B------:R-:W-:Y:S01]  /*6430*/  FMUL.FTZ R182, R68, -R213 ;  /* 0x800000d544b67220 */ /* 0x000fe20000410000 */
[----:B------:R-:W-:Y:S01]  /*6440*/  FMUL.FTZ R214, R67, -R214 ;  /* 0x800000d643d67220 */ /* 0x000fe20000410000 */
[C---:B------:R-:W-:Y:S01]  /*6450*/  FFMA.FTZ R178, R184.reuse, R162, -R5 ;  /* 0x000000a2b8b27223 */ /* 0x040fe20000010805 */
[----:B------:R-:W-:Y:S01]  /*6460*/  FFMA.FTZ R183, R184, R170, R183 ;  /* 0x000000aab8b77223 */ /* 0x000fe200000100b7 */
[----:B0-----:R-:W-:Y:S01]  /*6470*/  FMUL.FTZ R180, R66, -R177 ;  /* 0x800000b142b47220 */ /* 0x001fe20000410000 */
[----:B------:R-:W-:Y:S01]  /*6480*/  FMUL.FTZ R190, R65, R190 ;  /* 0x000000be41be7220 */ /* 0x000fe20000410000 */
[----:B------:R-:W-:Y:S01]  /*6490*/  FADD.FTZ R178, R171, R178 ;  /* 0x000000b2abb27221 */ /* 0x000fe20000010000 */
[----:B------:R-:W-:Y:S01]  /*64a0*/  FADD.FTZ R172, R172, R183 ;  /* 0x000000b7acac7221 */ /* 0x000fe20000010000 */
[----:B-1----:R-:W-:Y:S01]  /*64b0*/  FMUL.FTZ R6, R66, R195 ;  /* 0x000000c342067220 */ /* 0x002fe20000410000 */
[----:B------:R-:W-:Y:S01]  /*64c0*/  FMUL.FTZ R192, R65, -R32 ;  /* 0x8000002041c07220 */ /* 0x000fe20000410000 */
[C---:B------:R-:W-:Y:S01]  /*64d0*/  FMUL.FTZ R4, R185.reuse, R178 ;  /* 0x000000b2b9047220 */ /* 0x040fe20000410000 */
[----:B------:R-:W-:Y:S01]  /*64e0*/  FMUL.FTZ R185, R185, R172 ;  /* 0x000000acb9b97220 */ /* 0x000fe20000410000 */
[----:B------:R-:W-:Y:S01]  /*64f0*/  STS [R141+0x8], R220 ;  /* 0x000008dc8d007388 */ /* 0x000fe20000000800 */
[----:B------:R-:W-:Y:S01]  /*6500*/  FMUL.FTZ R171, R172, R94 ;  /* 0x0000005eacab7220 */ /* 0x000fe20000410000 */
[C---:B------:R-:W-:Y:S01]  /*6510*/  FFMA.FTZ R5, R187.reuse, R172, R4 ;  /* 0x000000acbb057223 */ /* 0x040fe20000010004 */
[----:B------:R-:W-:Y:S01]  /*6520*/  FFMA.FTZ R4, R187, R178, -R185 ;  /* 0x000000b2bb047223 */ /* 0x000fe200000108b9 */
[----:B------:R-:W-:Y:S01]  /*6530*/  STS [R141+0xc], R222 ;  /* 0x00000cde8d007388 */ /* 0x000fe20000000800 */
[-C--:B------:R-:W-:Y:S01]  /*6540*/  FFMA.FTZ R198, R87, -R94.reuse, R198 ;  /* 0x8000005e57c67223 */ /* 0x080fe200000100c6 */
[----:B------:R-:W-:Y:S01]  /*6550*/  FADD.FTZ R174, R174, R5 ;  /* 0x00000005aeae7221 */ /* 0x000fe20000010000 */
[----:B------:R-:W-:Y:S01]  /*6560*/  FADD.FTZ R173, R173, R4 ;  /* 0x00000004adad7221 */ /* 0x000fe20000010000 */
[----:B------:R-:W-:Y:S01]  /*6570*/  STS [R141+0x18], R218 ;  /* 0x000018da8d007388 */ /* 0x000fe20000000800 */
[----:B------:R-:W-:Y:S01]  /*6580*/  FMUL.FTZ R177, R178, R94 ;  /* 0x0000005eb2b17220 */ /* 0x000fe20000410000 */
[----:B------:R-:W-:Y:S01]  /*6590*/  FMUL.FTZ R179, R36, R171 ;  /* 0x000000ab24b37220 */ /* 0x000fe20000410000 */
[-C--:B------:R-:W-:Y:S01]  /*65a0*/  FMUL.FTZ R5, R173, R96.reuse ;  /* 0x00000060ad057220 */ /* 0x080fe20000410000 */
[----:B------:R-:W-:Y:S01]  /*65b0*/  STS [R141+0x1c], R216 ;  /* 0x00001cd88d007388 */ /* 0x000fe20000000800 */
[-C--:B------:R-:W-:Y:S01]  /*65c0*/  FFMA.FTZ R200, R89, -R96.reuse, R200 ;  /* 0x8000006059c87223 */ /* 0x080fe200000100c8 */
[----:B------:R-:W-:Y:S01]  /*65d0*/  FMUL.FTZ R169, R174, R96 ;  /* 0x00000060aea97220 */ /* 0x000fe20000410000 */
[----:B------:R-:W-:Y:S01]  /*65e0*/  FMUL.FTZ R4, R196, R5 ;  /* 0x00000005c4047220 */ /* 0x000fe20000410000 */
[----:B------:R0:W-:Y:S01]  /*65f0*/  STS [R141+0x24], R182 ;  /* 0x000024b68d007388 */ /* 0x0001e20000000800 */
[----:B------:R-:W-:Y:S01]  /*6600*/  FMUL.FTZ R32, R170, R97 ;  /* 0x00000061aa207220 */ /* 0x000fe20000410000 */
[-C--:B------:R-:W-:Y:S01]  /*6610*/  FMUL.FTZ R7, R196, R169.reuse ;  /* 0x000000a9c4077220 */ /* 0x080fe20000410000 */
[----:B------:R-:W-:Y:S01]  /*6620*/  FFMA.FTZ R4, R200, R169, R4 ;  /* 0x000000a9c8047223 */ /* 0x000fe20000010004 */
[----:B------:R1:W-:Y:S01]  /*6630*/  STS [R141+0x2c], R214 ;  /* 0x00002cd68d007388 */ /* 0x0003e20000000800 */
[----:B------:R-:W-:Y:S01]  /*6640*/  FFMA.FTZ R201, R86, -R97, R201 ;  /* 0x8000006156c97223 */ /* 0x000fe200000100c9 */
[----:B------:R-:W-:Y:S01]  /*6650*/  FFMA.FTZ R7, R200, R5, -R7 ;  /* 0x00000005c8077223 */ /* 0x000fe20000010807 */
[----:B------:R-:W-:Y:S01]  /*6660*/  FADD.FTZ R4, RZ, R4 ;  /* 0x00000004ff047221 */ /* 0x000fe20000010000 */
[----:B------:R2:W-:Y:S01]  /*6670*/  STS [R141+0x30], R6 ;  /* 0x000030068d007388 */ /* 0x0005e20000000800 */
[----:B------:R-:W-:Y:S01]  /*6680*/  FMUL.FTZ R184, R37, R32 ;  /* 0x0000002025b87220 */ /* 0x000fe20000410000 */
[----:B------:R-:W-:Y:S01]  /*6690*/  FADD.FTZ R7, RZ, R7 ;  /* 0x00000007ff077221 */ /* 0x000fe20000010000 */
[----:B0-----:R-:W-:Y:S01]  /*66a0*/  FMUL.FTZ R182, R162, R97 ;  /* 0x00000061a2b67220 */ /* 0x001fe20000410000 */
[----:B------:R0:W-:Y:S01]  /*66b0*/  STS [R141+0x34], R180 ;  /* 0x000034b48d007388 */ /* 0x0001e20000000800 */
[-C--:B------:R-:W-:Y:S01]  /*66c0*/  FFMA.FTZ R204, R83, -R92.reuse, R204 ;  /* 0x8000005c53cc7223 */ /* 0x080fe200000100cc */
[----:B------:R-:W-:Y:S01]  /*66d0*/  FMUL.FTZ R183, R33, R92 ;  /* 0x0000005c21b77220 */ /* 0x000fe20000410000 */
[----:B-1----:R-:W-:Y:S01]  /*66e0*/  IADD3 R214, PT, PT, R64, R159, RZ ;  /* 0x0000009f40d67210 */ /* 0x002fe20007ffe0ff */
[----:B------:R-:W-:Y:S01]  /*66f0*/  STS [R141+0x38], R190 ;  /* 0x000038be8d007388 */ /* 0x000fe20000000800 */
[----:B------:R-:W-:Y:S01]  /*6700*/  FFMA.FTZ R208, R81, -R88, R208 ;  /* 0x8000005851d07223 */ /* 0x000fe200000100d0 */
[-C--:B--2---:R-:W-:Y:S01]  /*6710*/  FFMA.FTZ R6, R198, R177.reuse, -R179 ;  /* 0x000000b1c6067223 */ /* 0x084fe200000108b3 */
[----:B------:R-:W-:Y:S01]  /*6720*/  FMUL.FTZ R177, R36, R177 ;  /* 0x000000b124b17220 */ /* 0x000fe20000410000 */
[----:B------:R1:W-:Y:S01]  /*6730*/  STS [R141+0x3c], R192 ;  /* 0x00003cc08d007388 */ /* 0x0003e20000000800 */
[----:B------:R-:W-:Y:S01]  /*6740*/  FMUL.FTZ R179, R166, R95 ;  /* 0x0000005fa6b37220 */ /* 0x000fe20000410000 */
[----:B------:R-:W-:Y:S01]  /*6750*/  FADD.FTZ R6, R7, R6 ;  /* 0x0000000607067221 */ /* 0x000fe20000010000 */
[----:B------:R-:W-:Y:S01]  /*6760*/  FFMA.FTZ R177, R198, R171, R177 ;  /* 0x000000abc6b17223 */ /* 0x000fe200000100b1 */
[----:B------:R-:W-:Y:S01]  /*6770*/  BAR.SYNC.DEFER_BLOCKING 0x0 ;  /* 0x0000000000007b1d */ /* 0x000fe20000010000 */
[-C--:B0-----:R-:W-:Y:S01]  /*6780*/  FFMA.FTZ R180, R84, -R95.reuse, R203 ;  /* 0x8000005f54b47223 */ /* 0x081fe200000100cb */
[-C--:B------:R-:W-:Y:S01]  /*6790*/  FFMA.FTZ R7, R201, R182.reuse, -R184 ;  /* 0x000000b6c9077223 */ /* 0x080fe200000108b8 */
[----:B------:R-:W-:Y:S01]  /*67a0*/  FADD.FTZ R4, R4, R177 ;  /* 0x000000b104047221 */ /* 0x000fe20000010000 */
[----:B------:R-:W-:Y:S01]  /*67b0*/  FMUL.FTZ R177, R168, R95 ;  /* 0x0000005fa8b17220 */ /* 0x000fe20000410000 */
[----:B------:R-:W-:Y:S01]  /*67c0*/  FMUL.FTZ R184, R37, R182 ;  /* 0x000000b625b87220 */ /* 0x000fe20000410000 */
[----:B------:R-:W-:Y:S01]  /*67d0*/  FMUL.FTZ R182, R164, R92 ;  /* 0x0000005ca4b67220 */ /* 0x000fe20000410000 */
[----:B------:R-:W-:Y:S01]  /*67e0*/  FADD.FTZ R6, R6, R7 ;  /* 0x0000000706067221 */ /* 0x000fe20000010000 */
[----:B------:R-:W-:Y:S01]  /*67f0*/  FMUL.FTZ R5, R197, R177 ;  /* 0x000000b1c5057220 */ /* 0x000fe20000410000 */
[----:B------:R-:W-:Y:S01]  /*6800*/  LEA R214, R63, -R214, 0x1 ;  /* 0x800000d63fd67211 */ /* 0x000fe200078e08ff */
[----:B------:R-:W-:Y:S01]  /*6810*/  FMUL.FTZ R185, R199, R182 ;  /* 0x000000b6c7b97220 */ /* 0x000fe20000410000 */
[----:B-1----:R-:W-:Y:S01]  /*6820*/  FMUL.FTZ R192, R175, R193 ;  /* 0x000000c1afc07220 */ /* 0x002fe20000410000 */
[-C--:B------:R-:W-:Y:S01]  /*6830*/  FFMA.FTZ R181, R180, R179.reuse, -R5 ;  /* 0x000000b3b4b57223 */ /* 0x080fe20000010805 */
[----:B------:R-:W-:Y:S01]  /*6840*/  FFMA.FTZ R5, R201, R32, R184 ;  /* 0x00000020c9057223 */ /* 0x000fe200000100b8 */
[----:B------:R-:W-:Y:S01]  /*6850*/  FMUL.FTZ R179, R197, R179 ;  /* 0x000000b3c5b37220 */ /* 0x000fe20000410000 */
[-C--:B------:R-:W-:Y:S01]  /*6860*/  FFMA.FTZ R185, R204, R183.reuse, -R185 ;  /* 0x000000b7ccb97223 */ /* 0x080fe200000108b9 */
[----:B------:R-:W-:Y:S01]  /*6870*/  FMUL.FTZ R183, R199, R183 ;  /* 0x000000b7c7b77220 */ /* 0x000fe20000410000 */
[----:B------:R-:W-:Y:S01]  /*6880*/  FADD.FTZ R4, R4, R5 ;  /* 0x0000000504047221 */ /* 0x000fe20000010000 */
[----:B------:R-:W-:Y:S01]  /*6890*/  FFMA.FTZ R179, R180, R177, R179 ;  /* 0x000000b1b4b37223 */ /* 0x000fe200000100b3 */
[----:B------:R-:W-:Y:S01]  /*68a0*/  FADD.FTZ R6, R6, R181 ;  /* 0x000000b506067221 */ /* 0x000fe20000010000 */
[----:B------:R-:W-:Y:S01]  /*68b0*/  FFMA.FTZ R183, R204, R182, R183 ;  /* 0x000000b6ccb77223 */ /* 0x000fe200000100b7 */
[-C--:B------:R-:W-:Y:S01]  /*68c0*/  FFMA.FTZ R184, R82, -R93.reuse, R205 ;  /* 0x8000005d52b87223 */ /* 0x080fe200000100cd */
[----:B------:R-:W-:Y:S01]  /*68d0*/  FADD.FTZ R4, R4, R179 ;  /* 0x000000b304047221 */ /* 0x000fe20000010000 */
[-C--:B------:R-:W-:Y:S01]  /*68e0*/  FMUL.FTZ R179, R188, R93.reuse ;  /* 0x0000005dbcb37220 */ /* 0x080fe20000410000 */
[----:B------:R0:W1:Y:S01]  /*68f0*/  LDS R187, [R140+0x4a0] ;  /* 0x0004a0008cbb7984 */ /* 0x0000620000000800 */
[----:B------:R-:W-:Y:S01]  /*6900*/  FMUL.FTZ R5, R186, R93 ;  /* 0x0000005dba057220 */ /* 0x000fe20000410000 */
[-C--:B------:R-:W-:Y:S01]  /*6910*/  FMUL.FTZ R181, R191, R88.reuse ;  /* 0x00000058bfb57220 */ /* 0x080fe20000410000 */
[----:B------:R-:W-:Y:S01]  /*6920*/  FMUL.FTZ R7, R202, R179 ;  /* 0x000000b3ca077220 */ /* 0x000fe20000410000 */
[----:B------:R-:W-:Y:S01]  /*6930*/  ISETP.GE.AND P6, PT, R214, 0x1, PT ;  /* 0x00000001d600780c */ /* 0x000fe20003fc6270 */
[----:B------:R-:W-:Y:S01]  /*6940*/  FADD.FTZ R4, R4, R183 ;  /* 0x000000b704047221 */ /* 0x000fe20000010000 */
[----:B------:R-:W-:Y:S01]  /*6950*/  FADD.FTZ R6, R6, R185 ;  /* 0x000000b906067221 */ /* 0x000fe20000010000 */
[-C--:B------:R-:W-:Y:S01]  /*6960*/  FFMA.FTZ R7, R184, R5.reuse, -R7 ;  /* 0x00000005b8077223 */ /* 0x080fe20000010807 */
[----:B------:R-:W-:Y:S01]  /*6970*/  FMUL.FTZ R5, R202, R5 ;  /* 0x00000005ca057220 */ /* 0x000fe20000410000 */
[----:B------:R-:W-:Y:S01]  /*6980*/  FMUL.FTZ R183, R35, R88 ;  /* 0x0000005823b77220 */ /* 0x000fe20000410000 */
[----:B------:R-:W-:Y:S01]  /*6990*/  FMUL.FTZ R185, R206, R181 ;  /* 0x000000b5ceb97220 */ /* 0x000fe20000410000 */
[----:B------:R-:W-:Y:S01]  /*69a0*/  FADD.FTZ R6, R6, R7 ;  /* 0x0000000706067221 */ /* 0x000fe20000010000 */
[----:B------:R-:W-:Y:S01]  /*69b0*/  FFMA.FTZ R5, R184, R179, R5 ;  /* 0x000000b3b8057223 */ /* 0x000fe20000010005 */
[----:B------:R-:W-:Y:S01]  /*69c0*/  FFMA.FTZ R190, -R66, R215, R207 ;  /* 0x000000d742be7223 */ /* 0x000fe200000101cf */
[-C--:B------:R-:W-:Y:S01]  /*69d0*/  FFMA.FTZ R185, R208, R183.reuse, -R185 ;  /* 0x000000b7d0b97223 */ /* 0x080fe200000108b9 */
[----:B------:R-:W-:Y:S01]  /*69e0*/  FMUL.FTZ R183, R206, R183 ;  /* 0x000000b7ceb77220 */ /* 0x000fe20000410000 */
[----:B------:R-:W-:Y:S01]  /*69f0*/  FADD.FTZ R4, R4, R5 ;  /* 0x0000000504047221 */ /* 0x000fe20000010000 */
[-C--:B------:R-:W-:Y:S01]  /*6a00*/  FMUL.FTZ R5, R175, R189.reuse ;  /* 0x000000bdaf057220 */ /* 0x080fe20000410000 */
[----:B------:R-:W-:Y:S01]  /*6a10*/  FFMA.FTZ R192, R176, R189, R192 ;  /* 0x000000bdb0c07223 */ /* 0x000fe200000100c0 */
[----:B------:R-:W-:Y:S01]  /*6a20*/  FFMA.FTZ R183, R208, R181, R183 ;  /* 0x000000b5d0b77223 */ /* 0x000fe200000100b7 */
[----:B------:R-:W-:Y:S01]  /*6a30*/  FADD.FTZ R185, R6, R185 ;  /* 0x000000b906b97221 */ /* 0x000fe20000010000 */
[----:B------:R-:W-:Y:S01]  /*6a40*/  FFMA.FTZ R5, R176, R193, -R5 ;  /* 0x000000c1b0057223 */ /* 0x000fe20000010805 */
[----:B------:R-:W-:Y:S01]  /*6a50*/  ISETP.GE.AND P3, PT, R214, 0x21, PT ;  /* 0x00000021d600780c */ /* 0x000fe20003f66270 */
[----:B------:R-:W-:Y:S01]  /*6a60*/  FADD.FTZ R4, R4, R183 ;  /* 0x000000b704047221 */ /* 0x000fe20000010000 */
[----:B------:R-:W-:-:S02]  /*6a70*/  ISETP.GE.AND P2, PT, R214, 0x41, PT ;  /* 0x00000041d600780c */ /* 0x000fc40003f46270 */
[C---:B------:R-:W-:Y:S02]  /*6a80*/  ISETP.GE.AND P1, PT, R214.reuse, 0x61, PT ;  /* 0x00000061d600780c */ /* 0x040fe40003f26270 */
[----:B------:R-:W-:Y:S01]  /*6a90*/  ISETP.GE.AND P0, PT, R214, 0x81, PT ;  /* 0x00000081d600780c */ /* 0x000fe20003f06270 */
[----:B0-----:R-:W-:-:S12]  /*6aa0*/  @!P6 BRA `(.L_x_15650) ;  /* 0x000000000008e947 */ /* 0x001fd80003800000 */
[----:B------:R-:W0:Y:S04]  /*6ab0*/  LDS R7, [R144+0x420] ;  /* 0x0004200090077984 */ /* 0x000e280000000800 */
[----:B0-----:R0:W-:Y:S02]  /*6ac0*/  REDG.E.ADD.F32.FTZ.RN.STRONG.GPU desc[UR16][R2.64], R7 ;  /* 0x00000007020079a6 */ /* 0x0011e4000c12f310 */
.L_x_15650:
[----:B------:R-:W-:Y:S05]  /*6ad0*/  BSYNC.RECONVERGENT B0 ;  /* 0x0000000000007941 */ /* 0x000fea0003800200 */
.L_x_15649:
[----:B------:R-:W-:Y:S01]  /*6ae0*/  BSSY.RECONVERGENT B0, `(.L_x_15651) ;  /* 0x0000004000007945 */ /* 0x000fe20003800200 */
[----:B------:R-:W-:-:S03]  /*6af0*/  ISETP.GE.AND P6, PT, R214, 0xa1, PT ;  /* 0x000000a1d600780c */ /* 0x000fc60003fc6270 */
[----:B------:R-:W-:Y:S10]  /*6b00*/  @!P3 BRA `(.L_x_15652) ;  /* 0x000000000004b947 */ /* 0x000ff40003800000 */
[----:B-1----:R2:W-:Y:S02]  /*6b10*/  REDG.E.ADD.F32.FTZ.RN.STRONG.GPU desc[UR16][R2.64+0x80], R187 ;  /* 0x000080bb020079a6 */ /* 0x0025e4000c12f310 */
.L_x_15652:
[----:B------:R-:W-:Y:S05]  /*6b20*/  BSYNC.RECONVERGENT B0 ;  /* 0x0000000000007941 */ /* 0x000fea0003800200 */
.L_x_15651:
[----:B0-----:R0:W3:Y:S01]  /*6b30*/  LDS R7, [R139+0x520] ;  /* 0x000520008b077984 */ /* 0x0010e20000000800 */
[----:B------:R-:W-:Y:S04]  /*6b40*/  BSSY.RECONVERGENT B0, `(.L_x_15653) ;  /* 0x0000003000007945 */ /* 0x000fe80003800200 */
[----:B------:R-:W-:Y:S05]  /*6b50*/  @!P2 BRA `(.L_x_15654) ;  /* 0x000000000004a947 */ /* 0x000fea0003800000 */
[----:B---3--:R4:W-:Y:S02]  /*6b60*/  REDG.E.ADD.F32.FTZ.RN.STRONG.GPU desc[UR16][R2.64+0x100], R7 ;  /* 0x00010007020079a6 */ /* 0x0089e4000c12f310 */
.L_x_15654:
[----:B------:R-:W-:Y:S05]  /*6b70*/  BSYNC.RECONVERGENT B0 ;  /* 0x0000000000007941 */ /* 0x000fea0003800200 */
.L_x_15653:
[----:B---34-:R3:W4:Y:S01]  /*6b80*/  LDS R7, [R138+0x5a0] ;  /* 0x0005a0008a077984 */ /* 0x0187220000000800 */
[----:B------:R-:W-:Y:S04]  /*6b90*/  BSSY.RECONVERGENT B0, `(.L_x_15655) ;  /* 0x0000003000007945 */ /* 0x000fe80003800200 */
[----:B------:R-:W-:Y:S05]  /*6ba0*/  @!P1 BRA `(.L_x_15656) ;  /* 0x0000000000049947 */ /* 0x000fea0003800000 */
[----:B----4-:R4:W-:Y:S02]  /*6bb0*/  REDG.E.ADD.F32.FTZ.RN.STRONG.GPU desc[UR16][R2.64+0x180], R7 ;  /* 0x00018007020079a6 */ /* 0x0109e4000c12f310 */
.L_x_15656:
[----:B------:R-:W-:Y:S05]  /*6bc0*/  BSYNC.RECONVERGENT B0 ;  /* 0x0000000000007941 */ /* 0x000fea0003800200 */
.L_x_15655:
[----:B----4-:R4:W0:Y:S01]  /*6bd0*/  LDS R7, [R137+0x620] ;  /* 0x0006200089077984 */ /* 0x0108220000000800 */
[----:B------:R-:W-:Y:S04]  /*6be0*/  BSSY.RECONVERGENT B0, `(.L_x_15657) ;  /* 0x0000003000007945 */ /* 0x000fe80003800200 */
[----:B------:R-:W-:Y:S05]  /*6bf0*/  @!P0 BRA `(.L_x_15658) ;  /* 0x0000000000048947 */ /* 0x000fea0003800000 */
[----:B0-----:R0:W-:Y:S02]  /*6c00*/  REDG.E.ADD.F32.FTZ.RN.STRONG.GPU desc[UR16][R2.64+0x200], R7 ;  /* 0x00020007020079a6 */ /* 0x0011e4000c12f310 */
.L_x_15658:
[----:B------:R-:W-:Y:S05]  /*6c10*/  BSYNC.RECONVERGENT B0 ;  /* 0x0000000000007941 */ /* 0x000fea0003800200 */
.L_x_15657:
[----:B0-----:R0:W0:Y:S01]  /*6c20*/  LDS R7, [R136+0x6a0] ;  /* 0x0006a00088077984 */ /* 0x0010220000000800 */
[----:B------:R-:W-:Y:S04]  /*6c30*/  BSSY.RECONVERGENT B0, `(.L_x_15659) ;  /* 0x0000003000007945 */ /* 0x000fe80003800200 */
[----:B------:R-:W-:Y:S05]  /*6c40*/  @!P6 BRA `(.L_x_15660) ;  /* 0x000000000004e947 */ /* 0x000fea0003800000 */
[----:B0-----:R0:W-:Y:S02]  /*6c50*/  REDG.E.ADD.F32.FTZ.RN.STRONG.GPU desc[UR16][R2.64+0x280], R7 ;  /* 0x00028007020079a6 */ /* 0x0011e4000c12f310 */
.L_x_15660:
[----:B------:R-:W-:Y:S05]  /*6c60*/  BSYNC.RECONVERGENT B0 ;  /* 0x0000000000007941 */ /* 0x000fea0003800200 */
.L_x_15659:
        /* <DEDUP_REMOVED lines=9> */
.L_x_15662:
[----:B------:R-:W-:Y:S05]  /*6d00*/  BSYNC.RECONVERGENT B0 ;  /* 0x0000000000007941 */ /* 0x000fea0003800200 */
.L_x_15661:
[----:B0-----:R0:W0:Y:S01]  /*6d10*/  LDS R7, [R134+0x7a0] ;  /* 0x0007a00086077984 */ /* 0x0010220000000800 */
[----:B------:R-:W-:Y:S04]  /*6d20*/  BSSY.RECONVERGENT B0, `(.L_x_15663) ;  /* 0x0000003000007945 */ /* 0x000fe80003800200 */
[----:B------:R-:W-:Y:S05]  /*6d30*/  @!P0 BRA `(.L_x_15664) ;  /* 0x0000000000048947 */ /* 0x000fea0003800000 */
[----:B0-----:R0:W-:Y:S02]  /*6d40*/  REDG.E.ADD.F32.FTZ.RN.STRONG.GPU desc[UR16][R2.64+0x380], R7 ;  /* 0x00038007020079a6 */ /* 0x0011e4000c12f310 */
.L_x_15664:
[----:B------:R-:W-:Y:S05]  /*6d50*/  BSYNC.RECONVERGENT B0 ;  /* 0x0000000000007941 */ /* 0x000fea0003800200 */
.L_x_15663:
[----:B0-----:R0:W0:Y:S01]  /*6d60*/  LDS R7, [R133+0x820] ;  /* 0x0008200085077984 */ /* 0x0010220000000800 */
[----:B------:R-:W-:Y:S04]  /*6d70*/  BSSY.RECONVERGENT B0, `(.L_x_15665) ;  /* 0x0000003000007945 */ /* 0x000fe80003800200 */
[----:B------:R-:W-:Y:S05]  /*6d80*/  @!P1 BRA `(.L_x_15666) ;  /* 0x0000000000049947 */ /* 0x000fea0003800000 */
[----:B0-----:R0:W-:Y:S02]  /*6d90*/  REDG.E.ADD.F32.FTZ.RN.STRONG.GPU desc[UR16][R2.64+0x400], R7 ;  /* 0x00040007020079a6 */ /* 0x0011e4000c12f310 */
.L_x_15666:
[----:B------:R-:W-:Y:S05]  /*6da0*/  BSYNC.RECONVERGENT B0 ;  /* 0x0000000000007941 */ /* 0x000fea0003800200 */
.L_x_15665:
[----:B0-----:R0:W0:Y:S01]  /*6db0*/  LDS R7, [R131+0x8a0] ;  /* 0x0008a00083077984 */ /* 0x0010220000000800 */
[----:B------:R-:W-:Y:S04]  /*6dc0*/  BSSY.RECONVERGENT B0, `(.L_x_15667) ;  /* 0x0000003000007945 */ /* 0x000fe80003800200 */
[----:B------:R-:W-:Y:S05]  /*6dd0*/  @!P2 BRA `(.L_x_15668) ;  /* 0x000000000004a947 */ /* 0x000fea0003800000 */
[----:B0-----:R0:W-:Y:S02]  /*6de0*/  REDG.E.ADD.F32.FTZ.RN.STRONG.GPU desc[UR16][R2.64+0x480], R7 ;  /* 0x00048007020079a6 */ /* 0x0011e4000c12f310 */
.L_x_15668:
[----:B------:R-:W-:Y:S05]  /*6df0*/  BSYNC.RECONVERGENT B0 ;  /* 0x0000000000007941 */ /* 0x000fea0003800200 */
.L_x_15667:
[----:B0-----:R0:W0:Y:S01]  /*6e00*/  LDS R7, [R129+0x920] ;  /* 0x0009200081077984 */ /* 0x0010220000000800 */
[----:B------:R-:W-:Y:S04]  /*6e10*/  BSSY.RECONVERGENT B0, `(.L_x_15669) ;  /* 0x0000003000007945 */ /* 0x000fe80003800200 */
[----:B------:R-:W-:Y:S05]  /*6e20*/  @!P3 BRA `(.L_x_15670) ;  /* 0x000000000004b947 */ /* 0x000fea0003800000 */
[----:B0-----:R0:W-:Y:S02]  /*6e30*/  REDG.E.ADD.F32.FTZ.RN.STRONG.GPU desc[UR16][R2.64+0x500], R7 ;  /* 0x00050007020079a6 */ /* 0x0011e4000c12f310 */
.L_x_15670:
[----:B------:R-:W-:Y:S05]  /*6e40*/  BSYNC.RECONVERGENT B0 ;  /* 0x0000000000007941 */ /* 0x000fea0003800200 */
.L_x_15669:
        /* <DEDUP_REMOVED lines=10> */
.L_x_15672:
[----:B------:R-:W-:Y:S05]  /*6ef0*/  BSYNC.RECONVERGENT B0 ;  /* 0x0000000000007941 */ /* 0x000fea0003800200 */
.L_x_15671:
[----:B0-----:R0:W0:Y:S01]  /*6f00*/  LDS R7, [R125+0xa20] ;  /* 0x000a20007d077984 */ /* 0x0010220000000800 */
[----:B------:R-:W-:Y:S01]  /*6f10*/  BSSY.RECONVERGENT B0, `(.L_x_15673) ;  /* 0x0000006000007945 */ /* 0x000fe20003800200 */
[-C--:B------:R-:W-:Y:S01]  /*6f20*/  FMUL.FTZ R6, R212, R85.reuse ;  /* 0x00000055d4067220 */ /* 0x080fe20000410000 */
[----:B------:R-:W-:Y:S01]  /*6f30*/  FFMA.FTZ R193, R80, -R85, R193 ;  /* 0x8000005550c17223 */ /* 0x000fe200000100c1 */
[----:B------:R-:W-:Y:S01]  /*6f40*/  FMUL.FTZ R214, R189, R176 ;  /* 0x000000b0bdd67220 */ /* 0x000fe20000410000 */
[----:B------:R-:W-:Y:S06]  /*6f50*/  @!P0 BRA `(.L_x_15674) ;  /* 0x0000000000048947 */ /* 0x000fec0003800000 */
[----:B0-----:R0:W-:Y:S02]  /*6f60*/  REDG.E.ADD.F32.FTZ.RN.STRONG.GPU desc[UR16][R2.64+0x600], R7 ;  /* 0x00060007020079a6 */ /* 0x0011e4000c12f310 */
.L_x_15674:
[----:B------:R-:W-:Y:S05]  /*6f70*/  BSYNC.RECONVERGENT B0 ;  /* 0x0000000000007941 */ /* 0x000fea0003800200 */
.L_x_15673:
[----:B0-----:R0:W0:Y:S01]  /*6f80*/  LDS R7, [R123+0xaa0] ;  /* 0x000aa0007b077984 */ /* 0x0010220000000800 */
[----:B------:R-:W-:Y:S01]  /*6f90*/  BSSY.RECONVERGENT B0, `(.L_x_15675) ;  /* 0x0000005000007945 */ /* 0x000fe20003800200 */
[-C--:B------:R-:W-:Y:S01]  /*6fa0*/  FFMA.FTZ R214, R193, R6.reuse, -R214 ;  /* 0x00000006c1d67223 */ /* 0x080fe200000108d6 */
[----:B------:R-:W-:Y:S02]  /*6fb0*/  FMUL.FTZ R6, R189, R6 ;  /* 0x00000006bd067220 */ /* 0x000fe40000410000 */
[----:B------:R-:W-:Y:S05]  /*6fc0*/  @!P1 BRA `(.L_x_15676) ;  /* 0x0000000000049947 */ /* 0x000fea0003800000 */
[----:B0-----:R0:W-:Y:S02]  /*6fd0*/  REDG.E.ADD.F32.FTZ.RN.STRONG.GPU desc[UR16][R2.64+0x680], R7 ;  /* 0x00068007020079a6 */ /* 0x0011e4000c12f310 */
.L_x_15676:
[----:B------:R-:W-:Y:S05]  /*6fe0*/  BSYNC.RECONVERGENT B0 ;  /* 0x0000000000007941 */ /* 0x000fea0003800200 */
.L_x_15675:
[----:B------:R1:W1:Y:S01]  /*6ff0*/  LDS R175, [R121+0xb20] ;  /* 0x000b200079af7984 */ /* 0x0002620000000800 */
[----:B------:R-:W-:Y:S01]  /*7000*/  BSSY.RECONVERGENT B0, `(.L_x_15677) ;  /* 0x0000004000007945 */ /* 0x000fe20003800200 */
[----:B0-----:R-:W-:-:S03]  /*7010*/  FFMA.FTZ R7, R193, R176, R6 ;  /* 0x000000b0c1077223 */ /* 0x001fc60000010006 */
[----:B------:R-:W-:Y:S05]  /*7020*/  @!P2 BRA `(.L_x_15678) ;  /* 0x000000000004a947 */ /* 0x000fea0003800000 */
[----:B-1----:R0:W-:Y:S02]  /*7030*/  REDG.E.ADD.F32.FTZ.RN.STRONG.GPU desc[UR16][R2.64+0x700], R175 ;  /* 0x000700af020079a6 */ /* 0x0021e4000c12f310 */
.L_x_15678:
[----:B------:R-:W-:Y:S05]  /*7040*/  BSYNC.RECONVERGENT B0 ;  /* 0x0000000000007941 */ /* 0x000fea0003800200 */
.L_x_15677:
[----:B------:R-:W-:Y:S01]  /*7050*/  FADD.FTZ R4, R4, R7 ;  /* 0x0000000704047221 */ /* 0x000fe20000010000 */
[----:B------:R-:W-:Y:S01]  /*7060*/  BSSY.RECONVERGENT B0, `(.L_x_15679) ;  /* 0x0000006000007945 */ /* 0x000fe20003800200 */
[----:B------:R0:W0:Y:S01]  /*7070*/  LDS R7, [R119+0xba0] ;  /* 0x000ba00077077984 */ /* 0x0000220000000800 */
[----:B------:R-:W-:Y:S01]  /*7080*/  FFMA.FTZ R6, R65, R5, R194 ;  /* 0x0000000541067223 */ /* 0x000fe200000100c2 */
[----:B------:R-:W-:Y:S01]  /*7090*/  FADD.FTZ R5, R185, R214 ;  /* 0x000000d6b9057221 */ /* 0x000fe20000010000 */
[----:B------:R-:W-:Y:S06]  /*70a0*/  @!P3 BRA `(.L_x_15680) ;  /* 0x000000000004b947 */ /* 0x000fec0003800000 */
[----:B0-----:R0:W-:Y:S02]  /*70b0*/  REDG.E.ADD.F32.FTZ.RN.STRONG.GPU desc[UR16][R2.64+0x780], R7 ;  /* 0x00078007020079a6 */ /* 0x0011e4000c12f310 */
.L_x_15680:
[----:B------:R-:W-:Y:S05]  /*70c0*/  BSYNC.RECONVERGENT B0 ;  /* 0x0000000000007941 */ /* 0x000fea0003800200 */
.L_x_15679:
[----:B0-----:R-:W-:Y:S01]  /*70d0*/  FFMA.FTZ R7, -R65, R192, R190 ;  /* 0x000000c041077223 */ /* 0x001fe200000101be */
[----:B--2---:R-:W0:Y:S01]  /*70e0*/  SHFL.DOWN PT, R3, R4, 0x1, 0x1f ;  /* 0x08201f0004037f89 */ /* 0x004e2200000e0000 */
[----:B------:R-:W-:Y:S01]  /*70f0*/  ISETP.GT.AND P0, PT, R114, 0x1e, PT ;  /* 0x0000001e7200780c */ /* 0x000fe20003f04270 */
[----:B------:R-:W-:Y:S01]  /*7100*/  FADD.FTZ R72, R176, R72 ;  /* 0x00000048b0487221 */ /* 0x000fe20000010000 */
[----:B------:R-:W-:Y:S01]  /*7110*/  FADD.FTZ R74, R179, R74 ;  /* 0x0000004ab34a7221 */ /* 0x000fe20000010000 */
[----:B------:R-:W2:Y:S01]  /*7120*/  SHFL.DOWN PT, R2, R5, 0x1, 0x1f ;  /* 0x08201f0005027f89 */ /* 0x000ea200000e0000 */
[----:B------:R-:W-:Y:S01]  /*7130*/  ISETP.GT.AND P1, PT, R114, 0xf, PT ;  /* 0x0000000f7200780c */ /* 0x000fe20003f24270 */
[----:B------:R-:W-:Y:S01]  /*7140*/  FADD.FTZ R77, R32, R77 ;  /* 0x0000004d204d7221 */ /* 0x000fe20000010000 */
[----:B------:R-:W-:Y:S01]  /*7150*/  BSSY.RECONVERGENT B0, `(.L_x_15681) ;  /* 0x000005d000007945 */ /* 0x000fe20003800200 */
[----:B-1----:R-:W1:Y:S01]  /*7160*/  SHFL.DOWN PT, R175, R6, 0x1, 0x1f ;  /* 0x08201f0006af7f89 */ /* 0x002e6200000e0000 */
[----:B------:R-:W-:Y:S01]  /*7170*/  FADD.FTZ R73, R181, R73 ;  /* 0x00000049b5497221 */ /* 0x000fe20000010000 */
[----:B------:R-:W-:Y:S01]  /*7180*/  FADD.FTZ R75, R182, R75 ;  /* 0x0000004bb64b7221 */ /* 0x000fe20000010000 */
[----:B------:R-:W-:Y:S01]  /*7190*/  FADD.FTZ R76, R177, R76 ;  /* 0x0000004cb14c7221 */ /* 0x000fe20000010000 */
[----:B------:R-:W5:Y:S02]  /*71a0*/  SHFL.DOWN PT, R190, R7, 0x1, 0x1f ;  /* 0x08201f0007be7f89 */ /* 0x000f6400000e0000 */
[----:B0-----:R-:W-:Y:S01]  /*71b0*/  @!P0 FADD.FTZ R4, R4, R3 ;  /* 0x0000000304048221 */ /* 0x001fe20000010000 */
[----:B------:R-:W-:Y:S01]  /*71c0*/  FMUL.FTZ R3, R31, R212 ;  /* 0x000000d41f037220 */ /* 0x000fe20000410000 */
[----:B--2---:R-:W-:-:S03]  /*71d0*/  @!P0 FADD.FTZ R5, R5, R2 ;  /* 0x0000000205058221 */ /* 0x004fc60000010000 */
[----:B------:R-:W0:Y:S01]  /*71e0*/  SHFL.DOWN PT, R183, R4, 0x2, 0x1f ;  /* 0x08401f0004b77f89 */ /* 0x000e2200000e0000 */
[-C--:B------:R-:W-:Y:S01]  /*71f0*/  FFMA.FTZ R2, R30, R34.reuse, R3 ;  /* 0x000000221e027223 */ /* 0x080fe20000010003 */
[C---:B------:R-:W-:Y:S01]  /*7200*/  FMUL.FTZ R3, R31.reuse, R191 ;  /* 0x000000bf1f037220 */ /* 0x040fe20000410000 */
[----:B-1----:R-:W-:Y:S01]  /*7210*/  @!P0 FADD.FTZ R6, R6, R175 ;  /* 0x000000af06068221 */ /* 0x002fe20000010000 */
[----:B------:R-:W-:Y:S01]  /*7220*/  FMUL.FTZ R175, R31, R34 ;  /* 0x000000221faf7220 */ /* 0x000fe20000410000 */
[----:B------:R-:W-:Y:S01]  /*7230*/  FMUL.FTZ R2, R193, R2 ;  /* 0x00000002c1027220 */ /* 0x000fe20000410000 */
[----:B-----5:R-:W-:Y:S02]  /*7240*/  @!P0 FADD.FTZ R7, R7, R190 ;  /* 0x000000be07078221 */ /* 0x020fe40000010000 */
[----:B------:R-:W1:Y:S01]  /*7250*/  SHFL.DOWN PT, R185, R6, 0x2, 0x1f ;  /* 0x08401f0006b97f89 */ /* 0x000e6200000e0000 */
[----:B------:R-:W-:Y:S01]  /*7260*/  ISETP.GT.AND P0, PT, R114, 0x1d, PT ;  /* 0x0000001d7200780c */ /* 0x000fe20003f04270 */
[C---:B------:R-:W-:Y:S01]  /*7270*/  FFMA.FTZ R212, R30.reuse, R212, -R175 ;  /* 0x000000d41ed47223 */ /* 0x040fe200000108af */
[CC--:B------:R-:W-:Y:S01]  /*7280*/  FFMA.FTZ R175, R30.reuse, R35.reuse, -R3 ;  /* 0x000000231eaf7223 */ /* 0x0c0fe20000010803 */
[----:B------:R-:W2:Y:S01]  /*7290*/  SHFL.DOWN PT, R190, R5, 0x2, 0x1f ;  /* 0x08401f0005be7f89 */ /* 0x000ea200000e0000 */
[C---:B------:R-:W-:Y:S01]  /*72a0*/  FMUL.FTZ R35, R31.reuse, R35 ;  /* 0x000000231f237220 */ /* 0x040fe20000410000 */
[----:B------:R-:W-:Y:S01]  /*72b0*/  FMUL.FTZ R3, R31, R186 ;  /* 0x000000ba1f037220 */ /* 0x000fe20000410000 */
[----:B------:R-:W-:Y:S01]  /*72c0*/  FFMA.FTZ R189, R189, R212, R2 ;  /* 0x000000d4bdbd7223 */ /* 0x000fe20000010002 */
[----:B------:R-:W5:Y:S01]  /*72d0*/  SHFL.DOWN PT, R192, R7, 0x2, 0x1f ;  /* 0x08401f0007c07f89 */ /* 0x000f6200000e0000 */
[C---:B------:R-:W-:Y:S01]  /*72e0*/  FFMA.FTZ R35, R30.reuse, R191, R35 ;  /* 0x000000bf1e237223 */ /* 0x040fe20000010023 */
[----:B------:R-:W-:Y:S01]  /*72f0*/  FFMA.FTZ R3, R30, R188, R3 ;  /* 0x000000bc1e037223 */ /* 0x000fe20000010003 */
[----:B------:R-:W-:-:S02]  /*7300*/  FFMA.FTZ R34, R80, R34, R189 ;  /* 0x0000002250227223 */ /* 0x000fc400000100bd */
[----:B------:R-:W-:Y:S02]  /*7310*/  FMUL.FTZ R35, R208, R35 ;  /* 0x00000023d0237220 */ /* 0x000fe40000410000 */
[----:B------:R-:W-:Y:S01]  /*7320*/  FADD.FTZ R103, R34, R103 ;  /* 0x0000006722677221 */ /* 0x000fe20000010000 */
[----:B0-----:R-:W-:Y:S01]  /*7330*/  @!P0 FADD.FTZ R4, R4, R183 ;  /* 0x000000b704048221 */ /* 0x001fe20000010000 */
[----:B------:R-:W-:Y:S01]  /*7340*/  FFMA.FTZ R206, R206, R175, R35 ;  /* 0x000000afcece7223 */ /* 0x000fe20000010023 */
[C---:B------:R-:W-:Y:S01]  /*7350*/  FMUL.FTZ R35, R31.reuse, R188 ;  /* 0x000000bc1f237220 */ /* 0x040fe20000410000 */
[----:B------:R-:W-:Y:S01]  /*7360*/  FMUL.FTZ R175, R184, R3 ;  /* 0x00000003b8af7220 */ /* 0x000fe20000410000 */
[----:B------:R-:W-:Y:S01]  /*7370*/  FMUL.FTZ R3, R31, R164 ;  /* 0x000000a41f037220 */ /* 0x000fe20000410000 */
[----:B------:R-:W0:Y:S01]  /*7380*/  SHFL.DOWN PT, R183, R4, 0x4, 0x1f ;  /* 0x08801f0004b77f89 */ /* 0x000e2200000e0000 */
[----:B------:R-:W-:Y:S01]  /*7390*/  FFMA.FTZ R35, R30, R186, -R35 ;  /* 0x000000ba1e237223 */ /* 0x000fe20000010823 */
[----:B------:R-:W-:Y:S01]  /*73a0*/  FFMA.FTZ R191, R81, R191, R206 ;  /* 0x000000bf51bf7223 */ /* 0x000fe200000100ce */
[----:B-1----:R-:W-:Y:S01]  /*73b0*/  @!P0 FADD.FTZ R6, R6, R185 ;  /* 0x000000b906068221 */ /* 0x002fe20000010000 */
[----:B------:R-:W-:Y:S01]  /*73c0*/  FFMA.FTZ R2, R30, R33, -R3 ;  /* 0x000000211e027223 */ /* 0x000fe20000010803 */
[----:B------:R-:W-:Y:S01]  /*73d0*/  FFMA.FTZ R35, R202, R35, R175 ;  /* 0x00000023ca237223 */ /* 0x000fe200000100af */
        /* <DEDUP_REMOVED lines=8> */
[----:B------:R-:W-:Y:S01]  /*7460*/  FMUL.FTZ R204, R204, R33 ;  /* 0x00000021cccc7220 */ /* 0x000fe20000410000 */
[-C--:B------:R-:W-:Y:S01]  /*7470*/  FFMA.FTZ R3, R30, R168.reuse, R3 ;  /* 0x000000a81e037223 */ /* 0x080fe20000010003 */
[----:B------:R-:W5:Y:S01]  /*7480*/  SHFL.DOWN PT, R190, R7, 0x4, 0x1f ;  /* 0x08801f0007be7f89 */ /* 0x000f6200000e0000 */
[----:B------:R-:W-:Y:S01]  /*7490*/  FMUL.FTZ R33, R31, R168 ;  /* 0x000000a81f217220 */ /* 0x000fe20000410000 */
[----:B------:R-:W-:Y:S01]  /*74a0*/  FFMA.FTZ R2, R199, R2, R204 ;  /* 0x00000002c7027223 */ /* 0x000fe200000100cc */
[----:B------:R-:W-:Y:S01]  /*74b0*/  FMUL.FTZ R180, R180, R3 ;  /* 0x00000003b4b47220 */ /* 0x000fe20000410000 */
[----:B------:R-:W-:Y:S01]  /*74c0*/  FMUL.FTZ R3, R31, R162 ;  /* 0x000000a21f037220 */ /* 0x000fe20000410000 */
[----:B------:R-:W-:Y:S01]  /*74d0*/  FFMA.FTZ R188, R82, R188, R35 ;  /* 0x000000bc52bc7223 */ /* 0x000fe20000010023 */
[----:B------:R-:W-:Y:S01]  /*74e0*/  FFMA.FTZ R35, R83, R164, R2 ;  /* 0x000000a453237223 */ /* 0x000fe20000010002 */
[C---:B------:R-:W-:Y:S01]  /*74f0*/  FFMA.FTZ R166, R30.reuse, R166, -R33 ;  /* 0x000000a61ea67223 */ /* 0x040fe20000010821 */
[-C--:B------:R-:W-:Y:S01]  /*7500*/  FFMA.FTZ R2, R30, R170.reuse, R3 ;  /* 0x000000aa1e027223 */ /* 0x080fe20000010003 */
[----:B------:R-:W-:Y:S01]  /*7510*/  FMUL.FTZ R33, R31, R170 ;  /* 0x000000aa1f217220 */ /* 0x000fe20000410000 */
[----:B0-----:R-:W-:Y:S01]  /*7520*/  @!P0 FADD.FTZ R4, R4, R183 ;  /* 0x000000b704048221 */ /* 0x001fe20000010000 */
[----:B------:R-:W-:Y:S01]  /*7530*/  FADD.FTZ R100, R35, R100 ;  /* 0x0000006423647221 */ /* 0x000fe20000010000 */
[----:B------:R-:W-:Y:S01]  /*7540*/  FFMA.FTZ R197, R197, R166, R180 ;  /* 0x000000a6c5c57223 */ /* 0x000fe200000100b4 */
[----:B------:R-:W-:Y:S01]  /*7550*/  FMUL.FTZ R32, R201, R2 ;  /* 0x00000002c9207220 */ /* 0x000fe20000410000 */
[----:B------:R-:W-:Y:S01]  /*7560*/  FFMA.FTZ R162, R30, R162, -R33 ;  /* 0x000000a21ea27223 */ /* 0x000fe20000010821 */
[----:B------:R-:W0:Y:S01]  /*7570*/  SHFL.DOWN PT, R175, R4, 0x8, 0x1f ;  /* 0x09001f0004af7f89 */ /* 0x000e2200000e0000 */
[----:B-1----:R-:W-:Y:S01]  /*7580*/  @!P0 FADD.FTZ R6, R6, R185 ;  /* 0x000000b906068221 */ /* 0x002fe20000010000 */
[----:B------:R-:W-:Y:S01]  /*7590*/  FADD.FTZ R102, R191, R102 ;  /* 0x00000066bf667221 */ /* 0x000fe20000010000 */
[----:B------:R-:W-:Y:S01]  /*75a0*/  FADD.FTZ R101, R188, R101 ;  /* 0x00000065bc657221 */ /* 0x000fe20000010000 */
[----:B------:R-:W-:Y:S01]  /*75b0*/  FFMA.FTZ R168, R84, R168, R197 ;  /* 0x000000a854a87223 */ /* 0x000fe200000100c5 */
[----:B--2---:R-:W-:Y:S01]  /*75c0*/  @!P0 FADD.FTZ R5, R5, R176 ;  /* 0x000000b005058221 */ /* 0x004fe20000010000 */
[----:B------:R-:W1:Y:S01]  /*75d0*/  SHFL.DOWN PT, R179, R6, 0x8, 0x1f ;  /* 0x09001f0006b37f89 */ /* 0x000e6200000e0000 */
[----:B------:R-:W-:Y:S01]  /*75e0*/  FMUL.FTZ R33, R31, R178 ;  /* 0x000000b21f217220 */ /* 0x000fe20000410000 */
[----:B-----5:R-:W-:-:S02]  /*75f0*/  @!P0 FADD.FTZ R7, R7, R190 ;  /* 0x000000be07078221 */ /* 0x020fc40000010000 */
        /* <DEDUP_REMOVED lines=17> */
[----:B------:R0:W-:Y:S02]  /*7710*/  @!P0 STS.128 [UR6+0xc70], R4 ;  /* 0x000c7004ff008988 */ /* 0x0001e40008000c06 */
.L_x_15682:
[----:B------:R-:W-:Y:S05]  /*7720*/  BSYNC.RECONVERGENT B0 ;  /* 0x0000000000007941 */ /* 0x000fea0003800200 */
.L_x_15681:
        /* <DEDUP_REMOVED lines=34> */
.L_x_15684:
[----:B------:R-:W-:Y:S05]  /*7950*/  BSYNC.RECONVERGENT B0 ;  /* 0x0000000000007941 */ /* 0x000fea0003800200 */
.L_x_15683:
[----:B------:R-:W-:-:S04]  /*7960*/  UIADD3 UR4, UPT, UPT, UR4, 0x1, URZ ;  /* 0x0000000104047890 */ /* 0x000fc8000fffe0ff */
[----:B------:R-:W-:-:S09]  /*7970*/  UISETP.GE.AND UP0, UPT, UR4, UR9, UPT ;  /* 0x000000090400728c */ /* 0x000fd2000bf06270 */
[----:B------:R-:W-:Y:S05]  /*7980*/  BRA.U !UP0, `(.L_x_15685) ;  /* 0xffffffb508f87547 */ /* 0x000fea000b83ffff */
.L_x_15635:
[----:B------:R-:W-:Y:S01]  /*7990*/  BAR.SYNC.DEFER_BLOCKING 0x0 ;  /* 0x0000000000007b1d */ /* 0x000fe20000010000 */
[-C--:B------:R-:W-:Y:S02]  /*79a0*/  ISETP.GE.AND P6, PT, R132, R115.reuse, PT ;  /* 0x000000738400720c */ /* 0x080fe40003fc6270 */
[----:B------:R-:W-:Y:S02]  /*79b0*/  PRMT R0, RZ, 0x7610, R0 ;  /* 0x00007610ff007816 */ /* 0x000fe40000000000 */
[----:B------:R-:W-:-:S03]  /*79c0*/  ISETP.GE.AND P5, PT, R130, R115, PT ;  /* 0x000000738200720c */ /* 0x000fc60003fa6270 */
[----:B------:R-:W2:Y:S01]  /*79d0*/  LDC.64 R36, c[0x0][0x4f8] ;  /* 0x00013e00ff247b82 */ /* 0x000ea20000000a00 */
[-C--:B------:R-:W-:Y:S01]  /*79e0*/  ISETP.GE.AND P4, PT, R128, R115.reuse, PT ;  /* 0x000000738000720c */ /* 0x080fe20003f86270 */
[----:B------:R-:W5:Y:S01]  /*79f0*/  LDCU.64 UR8, c[0x0][0x500] ;  /* 0x0000a000ff0877ac */ /* 0x000f620008000a00 */
[-C--:B------:R-:W-:Y:S02]  /*7a00*/  ISETP.GE.AND P3, PT, R126, R115.reuse, PT ;  /* 0x000000737e00720c */ /* 0x080fe40003f66270 */
[-C--:B------:R-:W-:Y:S01]  /*7a10*/  ISETP.GE.AND P2, PT, R124, R115.reuse, PT ;  /* 0x000000737c00720c */ /* 0x080fe20003f46270 */
[----:B------:R-:W3:Y:S01]  /*7a20*/  LDCU.64 UR10, c[0x0][0x550] ;  /* 0x0000aa00ff0a77ac */ /* 0x000ee20008000a00 */
[-C--:B------:R-:W-:Y:S02]  /*7a30*/  ISETP.GE.AND P1, PT, R122, R115.reuse, PT ;  /* 0x000000737a00720c */ /* 0x080fe40003f26270 */
[----:B------:R-:W-:Y:S02]  /*7a40*/  ISETP.GE.AND P0, PT, R120, R115, PT ;  /* 0x000000737800720c */ /* 0x000fe40003f06270 */
[----:B------:R-:W-:-:S02]  /*7a50*/  PRMT R3, RZ, 0x7610, R3 ;  /* 0x00007610ff037816 */ /* 0x000fc40000000003 */
[----:B------:R-:W-:Y:S01]  /*7a60*/  PRMT R2, RZ, 0x7610, R2 ;  /* 0x00007610ff027816 */ /* 0x000fe20000000002 */
[----:B------:R-:W4:Y:S01]  /*7a70*/  @!P6 LDG.E.U16 R0, desc[UR16][R16.64] ;  /* 0x000000101000e981 */ /* 0x000f22000c1e1500 */
[----:B------:R-:W-:Y:S02]  /*7a80*/  ISETP.GE.AND P6, PT, R118, R115, PT ;  /* 0x000000737600720c */ /* 0x000fe40003fc6270 */
[----:B01----:R-:W-:Y:S01]  /*7a90*/  PRMT R5, RZ, 0x7610, R5 ;  /* 0x00007610ff057816 */ /* 0x003fe20000000005 */
[----:B------:R-:W5:Y:S01]  /*7aa0*/  @!P5 LDG.E.U16 R3, desc[UR16][R16.64+0x40] ;  /* 0x000040101003d981 */ /* 0x000f62000c1e1500 */
[----:B------:R-:W-:Y:S02]  /*7ab0*/  PRMT R4, RZ, 0x7610, R4 ;  /* 0x00007610ff047816 */ /* 0x000fe40000000004 */
[----:B------:R-:W-:Y:S01]  /*7ac0*/  PRMT R7, RZ, 0x7610, R7 ;  /* 0x00007610ff077816 */ /* 0x000fe20000000007 */
[----:B------:R-:W3:Y:S01]  /*7ad0*/  @!P4 LDG.E.U16 R2, desc[UR16][R16.64+0x80] ;  /* 0x000080101002c981 */ /* 0x000ee2000c1e1500 */
[----:B------:R-:W-:-:S03]  /*7ae0*/  PRMT R15, RZ, 0x7610, R15 ;  /* 0x00007610ff0f7816 */ /* 0x000fc6000000000f */
[----:B------:R-:W2:Y:S04]  /*7af0*/  @!P3 LDG.E.U16 R5, desc[UR16][R16.64+0xc0] ;  /* 0x0000c0101005b981 */ /* 0x000ea8000c1e1500 */
[----:B------:R-:W2:Y:S04]  /*7b00*/  @!P2 LDG.E.U16 R4, desc[UR16][R16.64+0x100] ;  /* 0x000100101004a981 */ /* 0x000ea8000c1e1500 */
[----:B------:R-:W2:Y:S04]  /*7b10*/  @!P1 LDG.E.U16 R7, desc[UR16][R16.64+0x140] ;  /* 0x0001401010079981 */ /* 0x000ea8000c1e1500 */
[----:B------:R-:W2:Y:S04]  /*7b20*/  @!P0 LDG.E.U16 R15, desc[UR16][R16.64+0x180] ;  /* 0x00018010100f8981 */ /* 0x000ea8000c1e1500 */
[----:B------:R-:W2:Y:S01]  /*7b30*/  @!P6 LDG.E.U16 R104, desc[UR16][R16.64+0x1c0] ;  /* 0x0001c0101068e981 */ /* 0x000ea2000c1e1500 */
[----:B------:R-:W-:-:S02]  /*7b40*/  F2FP.F16.F32.PACK_AB R78, R78, R79 ;  /* 0x0000004f4e4e723e */ /* 0x000fc400000000ff */
[----:B------:R-:W-:Y:S02]  /*7b50*/  F2FP.F16.F32.PACK_AB R76, R76, R77 ;  /* 0x0000004d4c4c723e */ /* 0x000fe400000000ff */
[----:B------:R-:W-:Y:S02]  /*7b60*/  F2FP.F16.F32.PACK_AB R74, R74, R75 ;  /* 0x0000004b4a4a723e */ /* 0x000fe400000000ff */
[----:B------:R-:W-:-:S04]  /*7b70*/  F2FP.F16.F32.PACK_AB R72, R72, R73 ;  /* 0x000000494848723e */ /* 0x000fc800000000ff */
[----:B------:R-:W-:Y:S01]  /*7b80*/  PRMT R18, R72, 0x7632, R18 ;  /* 0x0000763248127816 */ /* 0x000fe20000000012 */
[----:B----4-:R-:W-:Y:S04]  /*7b90*/  STS.U16 [R113], R0 ;  /* 0x0000000071007388 */ /* 0x010fe80000000400 */
[----:B-----5:R-:W-:Y:S04]  /*7ba0*/  STS.U16 [R112+0x40], R3 ;  /* 0x0000400370007388 */ /* 0x020fe80000000400 */
[----:B---3--:R-:W-:Y:S04]  /*7bb0*/  STS.U16 [R111+0x80], R2 ;  /* 0x000080026f007388 */ /* 0x008fe80000000400 */
[----:B--2---:R-:W-:Y:S04]  /*7bc0*/  STS.U16 [R110+0xc0], R5 ;  /* 0x0000c0056e007388 */ /* 0x004fe80000000400 */
        /* <DEDUP_REMOVED lines=10> */
[----:B------:R-:W-:Y:S01]  /*7c70*/  LDS.U16 R5, [R105+0xc] ;  /* 0x00000c0069057984 */ /* 0x000fe20000000400 */
[----:B0-----:R-:W-:-:S02]  /*7c80*/  HADD2.F32 R17, -RZ, R6.H0_H0 ;  /* 0x20000006ff117230 */ /* 0x001fc40000004100 */
[----:B-1----:R-:W-:-:S03]  /*7c90*/  HADD2.F32 R3, -RZ, R16.H0_H0 ;  /* 0x20000010ff037230 */ /* 0x002fc60000004100 */
[--C-:B------:R-:W-:Y:S02]  /*7ca0*/  FADD.FTZ R17, R17, R158.reuse ;  /* 0x0000009e11117221 */ /* 0x100fe40000010000 */
[----:B------:R-:W-:-:S03]  /*7cb0*/  FADD.FTZ R3, R3, R158 ;  /* 0x0000009e03037221 */ /* 0x000fc60000010000 */
[----:B------:R-:W-:Y:S02]  /*7cc0*/  FSETP.GTU.FTZ.AND P0, PT, R17, 20, PT ;  /* 0x41a000001100780b */ /* 0x000fe40003f1c000 */
[----:B------:R-:W-:-:S11]  /*7cd0*/  FSETP.GTU.FTZ.AND P1, PT, R3, 20, PT ;  /* 0x41a000000300780b */ /* 0x000fd60003f3c000 */
[----:B------:R-:W-:Y:S02]  /*7ce0*/  @!P0 FMUL.FTZ R6, R17, -1.4426950216293334961 ;  /* 0xbfb8aa3b11068820 */ /* 0x000fe40000410000 */
[----:B------:R-:W-:-:S04]  /*7cf0*/  @!P1 FMUL.FTZ R15, R3, -1.4426950216293334961 ;  /* 0xbfb8aa3b030f9820 */ /* 0x000fc80000410000 */
[----:B------:R-:W0:Y:S01]  /*7d00*/  @!P0 MUFU.EX2 R6, R6 ;  /* 0x0000000600068308 */ /* 0x000e220000000800 */
[----:B------:R-:W1:Y:S03]  /*7d10*/  LDS.U16 R3, [R105+0x8] ;  /* 0x0000080069037984 */ /* 0x000e660000000400 */
[----:B------:R-:W3:Y:S01]  /*7d20*/  @!P1 MUFU.EX2 R15, R15 ;  /* 0x0000000f000f9308 */ /* 0x000ee20000000800 */
[----:B0-----:R-:W-:Y:S02]  /*7d30*/  @!P0 FADD.FTZ R7, R6, 1 ;  /* 0x3f80000006078421 */ /* 0x001fe40000010000 */
[----:B------:R-:W0:Y:S01]  /*7d40*/  LDS.U16 R6, [R105+0xe] ;  /* 0x00000e0069067984 */ /* 0x000e220000000400 */
[----:B---3--:R-:W-:Y:S01]  /*7d50*/  @!P1 FADD.FTZ R16, R15, 1 ;  /* 0x3f8000000f109421 */ /* 0x008fe20000010000 */
[----:B------:R-:W-:Y:S06]  /*7d60*/  BAR.SYNC.DEFER_BLOCKING 0x0 ;  /* 0x0000000000007b1d */ /* 0x000fec0000010000 */
[----:B------:R-:W3:Y:S08]  /*7d70*/  @!P0 MUFU.RCP R7, R7 ;  /* 0x0000000700078308 */ /* 0x000ef00000001000 */
[----:B------:R-:W4:Y:S01]  /*7d80*/  @!P1 MUFU.RCP R16, R16 ;  /* 0x0000001000109308 */ /* 0x000f220000001000 */
[----:B------:R-:W-:Y:S01]  /*7d90*/  PRMT R17, R78, 0x7632, R17 ;  /* 0x000076324e117816 */ /* 0x000fe20000000011 */
[----:B--2---:R-:W-:-:S02]  /*7da0*/  HADD2.F32 R15, -RZ, R2.H0_H0 ;  /* 0x20000002ff0f7230 */ /* 0x004fc40000004100 */
[----:B---3--:R-:W-:Y:S01]  /*7db0*/  @!P0 FMUL.FTZ R90, R90, R7 ;  /* 0x000000075a5a8220 */ /* 0x008fe20000410000 */
[----:B------:R-:W-:Y:S01]  /*7dc0*/  ISETP.NE.AND P0, PT, R159, RZ, PT ;  /* 0x000000ff9f00720c */ /* 0x000fe20003f05270 */
[----:B------:R-:W-:Y:S01]  /*7dd0*/  HADD2.F32 R7, -RZ, R0.H0_H0 ;  /* 0x20000000ff077230 */ /* 0x000fe20000004100 */
[----:B------:R2:W-:Y:S01]  /*7de0*/  STS.U16 [R105+0x2], R17 ;  /* 0x0000021169007388 */ /* 0x0005e20000000400 */
[----:B----4-:R-:W-:Y:S01]  /*7df0*/  @!P1 FMUL.FTZ R91, R91, R16 ;  /* 0x000000105b5b9220 */ /* 0x010fe20000410000 */
[----:B------:R-:W-:Y:S02]  /*7e00*/  PRMT R16, R76, 0x7632, R16 ;  /* 0x000076324c107816 */ /* 0x000fe40000000010 */
[----:B------:R-:W-:Y:S01]  /*7e10*/  FADD.FTZ R0, R7, R158 ;  /* 0x0000009e07007221 */ /* 0x000fe20000010000 */
[----:B--2---:R-:W-:Y:S01]  /*7e20*/  PRMT R17, R74, 0x7632, R17 ;  /* 0x000076324a117816 */ /* 0x004fe20000000011 */
[----:B------:R-:W-:Y:S01]  /*7e30*/  STS.U16 [R105], R78 ;  /* 0x0000004e69007388 */ /* 0x000fe20000000400 */
[----:B-1----:R-:W-:-:S02]  /*7e40*/  HADD2.F32 R3, -RZ, R3.H0_H0 ;  /* 0x20000003ff037230 */ /* 0x002fc40000004100 */
[----:B------:R-:W-:Y:S01]  /*7e50*/  FADD.FTZ R15, R15, R158 ;  /* 0x0000009e0f0f7221 */ /* 0x000fe20000010000 */
[----:B------:R-:W-:Y:S01]  /*7e60*/  STS.U16 [R105+0x4], R76 ;  /* 0x0000044c69007388 */ /* 0x000fe20000000400 */
[----:B------:R-:W-:-:S03]  /*7e70*/  FSETP.GTU.FTZ.AND P6, PT, R0, 20, PT ;  /* 0x41a000000000780b */ /* 0x000fc60003fdc000 */
[----:B------:R1:W-:Y:S04]  /*7e80*/  STS.U16 [R105+0x6], R16 ;  /* 0x0000061069007388 */ /* 0x0003e80000000400 */
[----:B------:R-:W-:Y:S04]  /*7e90*/  STS.U16 [R105+0x8], R74 ;  /* 0x0000084a69007388 */ /* 0x000fe80000000400 */
[----:B------:R-:W-:Y:S04]  /*7ea0*/  STS.U16 [R105+0xa], R17 ;  /* 0x00000a1169007388 */ /* 0x000fe80000000400 */
[----:B------:R-:W-:Y:S04]  /*7eb0*/  STS.U16 [R105+0xc], R72 ;  /* 0x00000c4869007388 */ /* 0x000fe80000000400 */
[----:B------:R-:W-:Y:S01]  /*7ec0*/  STS.U16 [R105+0xe], R18 ;  /* 0x00000e1269007388 */ /* 0x000fe20000000400 */
[----:B------:R-:W-:-:S03]  /*7ed0*/  NOP ;  /* 0x0000000000007918 */ /* 0x000fc60000000000 */
[----:B------:R-:W-:Y:S01]  /*7ee0*/  LDS.U16 R17, [R113] ;  /* 0x0000000071117984 */ /* 0x000fe20000000400 */
[----:B------:R-:W-:-:S03]  /*7ef0*/  HADD2.F32 R7, -RZ, R4.H0_H0 ;  /* 0x20000004ff077230 */ /* 0x000fc60000004100 */
        /* <DEDUP_REMOVED lines=12> */
[----:B0-----:R-:W-:-:S02]  /*7fc0*/  HADD2.F32 R3, -RZ, R6.H0_H0 ;  /* 0x20000006ff037230 */ /* 0x001fc40000004100 */
[--C-:B------:R-:W-:Y:S01]  /*7fd0*/  FADD.FTZ R7, R7, R158.reuse ;  /* 0x0000009e07077221 */ /* 0x100fe20000010000 */
[----:B------:R-:W-:Y:S02]  /*7fe0*/  HADD2.F32 R5, -RZ, R5.H0_H0 ;  /* 0x20000005ff057230 */ /* 0x000fe40000004100 */
[----:B------:R-:W-:Y:S01]  /*7ff0*/  @!P6 FMUL.FTZ R0, R0, -1.4426950216293334961 ;  /* 0xbfb8aa3b0000e820 */ /* 0x000fe20000410000 */
[----:B------:R-:W-:Y:S01]  /*8000*/  @!P2 FMUL.FTZ R2, R15, -1.4426950216293334961 ;  /* 0xbfb8aa3b0f02a820 */ /* 0x000fe20000410000 */
[--C-:B-1----:R-:W-:Y:S01]  /*8010*/  FADD.FTZ R16, R3, R158.reuse ;  /* 0x0000009e03107221 */ /* 0x102fe20000010000 */
[----:B------:R-:W-:Y:S01]  /*8020*/  FSETP.GTU.FTZ.AND P3, PT, R7, 20, PT ;  /* 0x41a000000700780b */ /* 0x000fe20003f7c000 */
[----:B------:R-:W-:Y:S02]  /*8030*/  FADD.FTZ R5, R5, R158 ;  /* 0x0000009e05057221 */ /* 0x000fe40000010000 */
[----:B------:R-:W0:Y:S01]  /*8040*/  @!P6 MUFU.EX2 R0, R0 ;  /* 0x000000000000e308 */ /* 0x000e220000000800 */
[----:B------:R-:W-:Y:S01]  /*8050*/  FSETP.GTU.FTZ.AND P5, PT, R16, 20, PT ;  /* 0x41a000001000780b */ /* 0x000fe20003fbc000 */
[----:B------:R-:W-:-:S02]  /*8060*/  @!P1 FMUL.FTZ R3, R4, -1.4426950216293334961 ;  /* 0xbfb8aa3b04039820 */ /* 0x000fc40000410000 */
[----:B------:R-:W1:Y:S01]  /*8070*/  @!P2 MUFU.EX2 R2, R2 ;  /* 0x000000020002a308 */ /* 0x000e620000000800 */
[----:B------:R-:W-:-:S03]  /*8080*/  FSETP.GTU.FTZ.AND P4, PT, R5, 20, PT ;  /* 0x41a000000500780b */ /* 0x000fc60003f9c000 */
[----:B------:R-:W2:Y:S01]  /*8090*/  @!P1 MUFU.EX2 R3, R3 ;  /* 0x0000000300039308 */ /* 0x000ea20000000800 */
[----:B------:R-:W3:Y:S01]  /*80a0*/  LDS R33, [UR6+0x210] ;  /* 0x00021006ff217984 */ /* 0x000ee20008000800 */
[----:B------:R-:W-:-:S04]  /*80b0*/  @!P3 FMUL.FTZ R4, R7, -1.4426950216293334961 ;  /* 0xbfb8aa3b0704b820 */ /* 0x000fc80000410000 */
[----:B------:R-:W-:Y:S01]  /*80c0*/  @!P5 FMUL.FTZ R15, R16, -1.4426950216293334961 ;  /* 0xbfb8aa3b100fd820 */ /* 0x000fe20000410000 */
[----:B0-----:R-:W-:Y:S01]  /*80d0*/  @!P6 FADD.FTZ R0, R0, 1 ;  /* 0x3f8000000000e421 */ /* 0x001fe20000010000 */
[----:B------:R1:W0:Y:S02]  /*80e0*/  @!P3 MUFU.EX2 R6, R4 ;  /* 0x000000040006b308 */ /* 0x0002240000000800 */
[----:B------:R-:W-:Y:S02]  /*80f0*/  @!P4 FMUL.FTZ R5, R5, -1.4426950216293334961 ;  /* 0xbfb8aa3b0505c820 */ /* 0x000fe40000410000 */
[----:B------:R4:W-:Y:S01]  /*8100*/  @!P5 MUFU.EX2 R16, R15 ;  /* 0x0000000f0010d308 */ /* 0x0009e20000000800 */
[----:B-1----:R-:W-:-:S03]  /*8110*/  @!P2 FADD.FTZ R4, R2, 1 ;  /* 0x3f8000000204a421 */ /* 0x002fc60000010000 */
[----:B------:R-:W1:Y:S01]  /*8120*/  @!P6 MUFU.RCP R35, R0 ;  /* 0x000000000023e308 */ /* 0x000e620000001000 */
[----:B----4-:R-:W-:-:S07]  /*8130*/  SHF.R.S32.HI R15, RZ, 0x1f, R14 ;  /* 0x0000001fff0f7819 */ /* 0x010fce000001140e */
[----:B------:R2:W4:Y:S04]  /*8140*/  @!P4 MUFU.EX2 R7, R5 ;  /* 0x000000050007c308 */ /* 0x0005280000000800 */
[----:B------:R-:W5:Y:S01]  /*8150*/  @!P2 MUFU.RCP R4, R4 ;  /* 0x000000040004a308 */ /* 0x000f620000001000 */
[----:B--2---:R-:W-:Y:S01]  /*8160*/  @!P1 FADD.FTZ R5, R3, 1 ;  /* 0x3f80000003059421 */ /* 0x004fe20000010000 */
[----:B------:R-:W-:-:S04]  /*8170*/  IMAD.WIDE.U32 R2, R36, UR18, R14 ;  /* 0x0000001224027c25 */ /* 0x000fc8000f8e000e */
[----:B------:R-:W-:Y:S02]  /*8180*/  IMAD R3, R37, UR18, R3 ;  /* 0x0000001225037c24 */ /* 0x000fe4000f8e0203 */
[----:B------:R-:W2:Y:S01]  /*8190*/  @!P1 MUFU.RCP R5, R5 ;  /* 0x0000000500059308 */ /* 0x000ea20000001000 */
[----:B------:R-:W-:-:S04]  /*81a0*/  IMAD.WIDE.U32 R2, R167, UR8, R2 ;  /* 0x00000008a7027c25 */ /* 0x000fc8000f8e0002 */
[----:B0-----:R-:W-:Y:S01]  /*81b0*/  @!P3 FADD.FTZ R6, R6, 1 ;  /* 0x3f8000000606b421 */ /* 0x001fe20000010000 */
[----:B----4-:R-:W-:Y:S01]  /*81c0*/  @!P4 FADD.FTZ R7, R7, 1 ;  /* 0x3f8000000707c421 */ /* 0x010fe20000010000 */
[----:B------:R-:W-:Y:S01]  /*81d0*/  @!P5 FADD.FTZ R16, R16, 1 ;  /* 0x3f8000001010d421 */ /* 0x000fe20000010000 */
[----:B-1----:R-:W-:Y:S01]  /*81e0*/  @!P6 FMUL.FTZ R98, R98, R35 ;  /* 0x000000236262e220 */ /* 0x002fe20000410000 */
[----:B------:R-:W-:Y:S01]  /*81f0*/  IMAD R0, R167, UR9, R3 ;  /* 0x00000009a7007c24 */ /* 0x000fe2000f8e0203 */
[----:B------:R-:W-:Y:S01]  /*8200*/  IADD3 R3, P6, PT, R132, R2, RZ ;  /* 0x0000000284037210 */ /* 0x000fe20007fde0ff */
[----:B-----5:R-:W-:Y:S01]  /*8210*/  @!P2 FMUL.FTZ R99, R99, R4 ;  /* 0x000000046363a220 */ /* 0x020fe20000410000 */
[----:B------:R-:W0:Y:S01]  /*8220*/  @!P3 MUFU.RCP R6, R6 ;  /* 0x000000060006b308 */ /* 0x000e220000001000 */
[----:B------:R-:W1:Y:S01]  /*8230*/  LDCU.64 UR8, c[0x0][0x560] ;  /* 0x0000ac00ff0877ac */ /* 0x000e620008000a00 */
[----:B------:R-:W-:Y:S02]  /*8240*/  IADD3.X R0, PT, PT, RZ, R0, RZ, P6, !PT ;  /* 0x00000000ff007210 */ /* 0x000fe400037fe4ff */
[----:B------:R-:W-:-:S04]  /*8250*/  LEA R2, P2, R3, UR10, 0x1 ;  /* 0x0000000a03027c11 */ /* 0x000fc8000f8408ff */
[----:B------:R-:W4:Y:S01]  /*8260*/  @!P4 MUFU.RCP R7, R7 ;  /* 0x000000070007c308 */ /* 0x000f220000001000 */
[----:B--2---:R-:W-:Y:S01]  /*8270*/  @!P1 FMUL.FTZ R100, R100, R5 ;  /* 0x0000000564649220 */ /* 0x004fe20000410000 */
[----:B------:R-:W-:-:S06]  /*8280*/  LEA.HI.X R3, R3, UR11, R0, 0x1, P2 ;  /* 0x0000000b03037c11 */ /* 0x000fcc00090f0c00 */
[----:B------:R-:W2:Y:S01]  /*8290*/  @!P5 MUFU.RCP R16, R16 ;  /* 0x000000100010d308 */ /* 0x000ea20000001000 */
[-C--:B---3--:R-:W-:Y:S02]  /*82a0*/  ISETP.GE.AND P1, PT, R132, R33.reuse, PT ;  /* 0x000000218400720c */ /* 0x088fe40003f26270 */
[-C--:B------:R-:W-:Y:S01]  /*82b0*/  ISETP.GE.AND P2, PT, R130, R33.reuse, PT ;  /* 0x000000218200720c */ /* 0x080fe20003f46270 */
[----:B0-----:R-:W-:Y:S01]  /*82c0*/  @!P3 FMUL.FTZ R101, R101, R6 ;  /* 0x000000066565b220 */ /* 0x001fe20000410000 */
[-C--:B------:R-:W-:Y:S02]  /*82d0*/  ISETP.GE.AND P3, PT, R128, R33.reuse, PT ;  /* 0x000000218000720c */ /* 0x080fe40003f66270 */
[----:B------:R-:W-:Y:S01]  /*82e0*/  ISETP.GE.AND P6, PT, R122, R33, PT ;  /* 0x000000217a00720c */ /* 0x000fe20003fc6270 */
[----:B----4-:R-:W-:Y:S01]  /*82f0*/  @!P4 FMUL.FTZ R102, R102, R7 ;  /* 0x000000076666c220 */ /* 0x010fe20000410000 */
[----:B------:R-:W-:-:S05]  /*8300*/  ISETP.GE.AND P4, PT, R124, R33, PT ;  /* 0x000000217c00720c */ /* 0x000fca0003f86270 */
[----:B------:R-:W-:Y:S01]  /*8310*/  @!P1 STG.E.U16 desc[UR16][R2.64], R17 ;  /* 0x0000001102009986 */ /* 0x000fe2000c101510 */
[-C--:B------:R-:W-:Y:S01]  /*8320*/  ISETP.GE.AND P1, PT, R120, R33.reuse, PT ;  /* 0x000000217800720c */ /* 0x080fe20003f26270 */
[----:B--2---:R-:W-:Y:S02]  /*8330*/  @!P5 FMUL.FTZ R103, R103, R16 ;  /* 0x000000106767d220 */ /* 0x004fe40000410000 */
[----:B------:R-:W-:Y:S01]  /*8340*/  @!P2 STG.E.U16 desc[UR16][R2.64+0x40], R19 ;  /* 0x000040130200a986 */ /* 0x000fe2000c101510 */
[-C--:B------:R-:W-:Y:S02]  /*8350*/  ISETP.GE.AND P5, PT, R126, R33.reuse, PT ;  /* 0x000000217e00720c */ /* 0x080fe40003fa6270 */
[----:B------:R-:W-:Y:S01]  /*8360*/  ISETP.GE.AND P2, PT, R118, R33, PT ;  /* 0x000000217600720c */ /* 0x000fe20003f46270 */
        /* <DEDUP_REMOVED lines=51> */
[-C--:B------:R-:W-:Y:S01]  /*86a0*/  ISETP.GE.AND P0, PT, R130, R21.reuse, PT ;  /* 0x000000158200720c */ /* 0x080fe20003f06270 */
[----:B------:R-:W-:Y:S01]  /*86b0*/  FADD.FTZ R91, R90, R91 ;  /* 0x0000005b5a5b7221 */ /* 0x000fe20000010000 */
[----:B------:R-:W-:-:S03]  /*86c0*/  ISETP.GE.AND P2, PT, R126, R21, PT ;  /* 0x000000157e00720c */ /* 0x000fc60003f46270 */
[----:B------:R-:W-:Y:S02]  /*86d0*/  FADD.FTZ R98, R91, R98 ;  /* 0x000000625b627221 */ /* 0x000fe40000010000 */
[----:B------:R0:W-:Y:S01]  /*86e0*/  @!P5 STG.E.U16 desc[UR16][R2.64+0x180], R19 ;  /* 0x000180130200d986 */ /* 0x0001e2000c101510 */
[----:B------:R-:W-:-:S03]  /*86f0*/  ISETP.GE.AND P3, PT, R124, R21, PT ;  /* 0x000000157c00720c */ /* 0x000fc60003f66270 */
[----:B------:R0:W-:Y:S01]  /*8700*/  @!P6 STG.E.U16 desc[UR16][R2.64+0x1c0], R107 ;  /* 0x0001c06b0200e986 */ /* 0x0001e2000c101510 */
[----:B------:R-:W-:-:S03]  /*8710*/  ISETP.GE.AND P4, PT, R122, R21, PT ;  /* 0x000000157a00720c */ /* 0x000fc60003f86270 */
[----:B------:R0:W-:Y:S01]  /*8720*/  @!P1 STG.E.U16 desc[UR16][R2.64], R113 ;  /* 0x0000007102009986 */ /* 0x0001e2000c101510 */
[----:B------:R-:W-:Y:S01]  /*8730*/  ISETP.GE.AND P1, PT, R128, R21, PT ;  /* 0x000000158000720c */ /* 0x000fe20003f26270 */
[----:B------:R-:W-:Y:S02]  /*8740*/  FADD.FTZ R99, R98, R99 ;  /* 0x0000006362637221 */ /* 0x000fe40000010000 */
        /* <DEDUP_REMOVED lines=17> */
[----:B------:R-:W-:Y:S02]  /*8860*/  IADD3.X R148, PT, PT, R148, -0x1, RZ, P3, !PT ;  /* 0xffffffff94947810 */ /* 0x000fe40001ffe4ff */
[----:B------:R-:W-:Y:S01]  /*8870*/  IADD3.X R151, PT, PT, R151, -0x1, RZ, P4, !PT ;  /* 0xffffffff97977810 */ /* 0x000fe200027fe4ff */
[----:B0-----:R-:W-:Y:S06]  /*8880*/  @P0 BRA `(.L_x_15686) ;  /* 0xffffff84001c0947 */ /* 0x001fec000383ffff */
.L_x_15618:
[----:B------:R-:W0:Y:S01]  /*8890*/  LDC.64 R8, c[0x0][0x548] ;  /* 0x00015200ff087b82 */ /* 0x000e220000000a00 */
        /* <DEDUP_REMOVED lines=33> */
.L_x_15688:
[----:B------:R-:W-:Y:S05]  /*8ab0*/  BSYNC.RECONVERGENT B0 ;  /* 0x0000000000007941 */ /* 0x000fea0003800200 */
.L_x_15687:
        /* <DEDUP_REMOVED lines=26> */
.L_x_15690:
[----:B------:R-:W-:Y:S05]  /*8c60*/  BSYNC.RECONVERGENT B0 ;  /* 0x0000000000007941 */ /* 0x000fea0003800200 */
.L_x_15689:
[----:B------:R-:W-:Y:S05]  /*8c70*/  @P2 EXIT ;  /* 0x000000000000294d */ /* 0x000fea0003800000 */
[----:B------:R-:W2:Y:S01]  /*8c80*/  S2UR UR12, SR_CTAID.Y ;  /* 0x00000000000c79c3 */ /* 0x000ea20000002600 */
[----:B------:R-:W2:Y:S01]  /*8c90*/  LDCU.64 UR8, c[0x0][0x4a8] ;  /* 0x00009500ff0877ac */ /* 0x000ea20008000a00 */
[----:B------:R-:W-:Y:S01]  /*8ca0*/  BSSY.RECONVERGENT B0, `(.L_x_15691) ;  /* 0x0000027000007945 */ /* 0x000fe20003800200 */
[----:B------:R-:W-:Y:S01]  /*8cb0*/  MOV R0, R12 ;  /* 0x0000000c00007202 */ /* 0x000fe20000000f00 */
[----:B------:R-:W3:Y:S04]  /*8cc0*/  LDCU.64 UR10, c[0x0][0x4c8] ;  /* 0x00009900ff0a77ac */ /* 0x000ee80008000a00 */
[----:B------:R-:W4:Y:S01]  /*8cd0*/  S2UR UR13, SR_CgaCtaId ;  /* 0x00000000000d79c3 */ /* 0x000f220000008800 */
[----:B------:R-:W0:Y:S01]  /*8ce0*/  LDCU UR14, c[0x0][0x360] ;  /* 0x00006c00ff0e77ac */ /* 0x000e220008000800 */
[----:B------:R-:W0:Y:S06]  /*8cf0*/  LDCU.128 UR20, c[0x0][0x530] ;  /* 0x0000a600ff1477ac */ /* 0x000e2c0008000c00 */
[----:B------:R-:W0:Y:S08]  /*8d00*/  LDC.64 R14, c[0x0][0x4b0] ;  /* 0x00012c00ff0e7b82 */ /* 0x000e300000000a00 */
[----:B------:R-:W0:Y:S01]  /*8d10*/  LDC.64 R16, c[0x0][0x4d0] ;  /* 0x00013400ff107b82 */ /* 0x000e220000000a00 */
[----:B--2---:R-:W-:-:S02]  /*8d20*/  UIMAD.WIDE.U32 UR4, UR12, UR8, URZ ;  /* 0x000000080c0472a5 */ /* 0x004fc4000f8e00ff */
[----:B---3--:R-:W-:Y:S01]  /*8d30*/  UIMAD.WIDE.U32 UR6, UR12, UR10, URZ ;  /* 0x0000000a0c0672a5 */ /* 0x008fe2000f8e00ff */
[----:B------:R-:W-:Y:S01]  /*8d40*/  UMOV UR8, 0x400 ;  /* 0x0000040000087882 */ /* 0x000fe20000000000 */
[----:B------:R-:W-:Y:S02]  /*8d50*/  UIMAD UR9, UR12, UR9, UR5 ;  /* 0x000000090c0972a4 */ /* 0x000fe4000f8e0205 */
[----:B------:R-:W-:Y:S02]  /*8d60*/  UIMAD UR11, UR12, UR11, UR7 ;  /* 0x0000000b0c0b72a4 */ /* 0x000fe4000f8e0207 */
[----:B----4-:R-:W-:-:S12]  /*8d70*/  ULEA UR13, UR13, UR8, 0x18 ;  /* 0x000000080d0d7291 */ /* 0x010fd8000f8ec0ff */
.L_x_15692:
[C---:B01-3--:R-:W-:Y:S01]  /*8d80*/  LEA R4, R0.reuse, UR13, 0x3 ;  /* 0x0000000d00047c11 */ /* 0x04bfe2000f8e18ff */
        /* <DEDUP_REMOVED lines=25> */
.L_x_15691:
[----:B------:R-:W-:Y:S05]  /*8f20*/  EXIT ;  /* 0x000000000000794d */ /* 0x000fea0003800000 */
.L_x_15693:
        /* <DEDUP_REMOVED lines=13> */
.L_x_18765:


//--------------------- .text._Z25selective_scan_bwd_kernelI32Selective_Scan_bwd_kernel_traitsILi32ELi8ELb0ELb0ELb1ELb1ELb1EN3c104HalfENS1_7complexIfEEEEv12SSMParamsBwd --------------------------
	.section	.text._Z25selective_scan_bwd_kernelI32Selective_Scan_bwd_kernel_traitsILi32ELi8ELb0ELb0ELb1ELb1ELb1EN3c104HalfENS1_7complexIfEEEEv12SSMParamsBwd,"ax",@progbits
	.align	128
        .global         _Z25selective_scan_bwd_kernelI32Selective_Scan_bwd_kernel_traitsILi32ELi8ELb0ELb0ELb1ELb1ELb1EN3c104HalfENS1_7complexIfEEEEv12SSMParamsBwd
        .type           _Z25selective_scan_bwd_kernelI32Selective_Scan_bwd_kernel_traitsILi32ELi8ELb0ELb0ELb1ELb1ELb1EN3c104HalfENS1_7complexIfEEEEv12SSMParamsBwd,@function
        .size           _Z25selective_scan_bwd_kernelI32Selective_Scan_bwd_kernel_traitsILi32ELi8ELb0ELb0ELb1ELb1ELb1EN3c104HalfENS1_7complexIfEEEEv12SSMParamsBwd,(.L_x_18766 - _Z25selective_scan_bwd_kernelI32Selective_Scan_bwd_kernel_traitsILi32ELi8ELb0ELb0ELb1ELb1ELb1EN3c104HalfENS1_7complexIfEEEEv12SSMParamsBwd)
        .other          _Z25selective_scan_bwd_kernelI32Selective_Scan_bwd_kernel_traitsILi32ELi8ELb0ELb0ELb1ELb1ELb1EN3c104HalfENS1_7complexIfEEEEv12SSMParamsBwd,@"STO_CUDA_ENTRY STV_DEFAULT"
_Z25selective_scan_bwd_kernelI32Selective_Scan_bwd_kernel_traitsILi32ELi8ELb0ELb0ELb1ELb1ELb1EN3c104HalfENS1_7complexIfEEEEv12SSMParamsBwd:
.text._Z25selective_scan_bwd_kernelI32Selective_Scan_bwd_kernel_traitsILi32ELi8ELb0ELb0ELb1ELb1ELb1EN3c104HalfENS1_7complexIfEEEEv12SSMParamsBwd:
        /* <DEDUP_REMOVED lines=68> */
[--C-:B-1----:R-:W-:Y:S02]  /*0440*/  SHF.R.U64 R15, R22, 0x1, R23.reuse ;  /* 0x00000001160f7819 */ /* 0x102fe40000001217 */
[----:B------:R-:W-:Y:S01]  /*0450*/  SHF.R.U32.HI R0, RZ, 0x1, R23 ;  /* 0x00000001ff007819 */ /* 0x000fe20000011617 */
[----:B------:R-:W-:-:S02]  /*0460*/  UIMAD UR9, UR18, UR9, UR5 ;  /* 0x00000009120972a4 */ /* 0x000fc4000f8e0205 */
[----:B------:R-:W-:Y:S01]  /*0470*/  IMAD.WIDE.U32 R6, R16, UR18, RZ ;  /* 0x0000001210067c25 */ /* 0x000fe2000f8e00ff */
[----:B------:R-:W-:Y:S01]  /*0480*/  MOV R3, UR5 ;  /* 0x0000000500037c02 */ /* 0x000fe20008000f00 */
[----:B------:R-:W1:Y:S02]  /*0490*/  LDC.64 R22, c[0x0][0x528] ;  /* 0x00014a00ff167b82 */ /* 0x000e640000000a00 */
[----:B------:R-:W-:-:S04]  /*04a0*/  IMAD.WIDE.U32 R4, R79, UR14, R4 ;  /* 0x0000000e4f047c25 */ /* 0x000fc8000f8e0004 */
[----:B------:R-:W-:Y:S02]  /*04b0*/  IMAD.WIDE.U32 R8, R15, UR18, R8 ;  /* 0x000000120f087c25 */ /* 0x000fe4000f8e0008 */
[----:B------:R-:W1:Y:S02]  /*04c0*/  LDC.64 R14, c[0x0][0x4a0] ;  /* 0x00012800ff0e7b82 */ /* 0x000e640000000a00 */
[----:B------:R-:W-:Y:S02]  /*04d0*/  IMAD R75, R0, UR18, RZ ;  /* 0x00000012004b7c24 */ /* 0x000fe4000f8e02ff */
[----:B------:R-:W-:Y:S01]  /*04e0*/  IMAD R7, R17, UR18, R7 ;  /* 0x0000001211077c24 */ /* 0x000fe2000f8e0207 */
[----:B------:R-:W-:Y:S01]  /*04f0*/  MOV R2, UR4 ;  /* 0x0000000400027c02 */ /* 0x000fe20008000f00 */
[----:B------:R-:W-:Y:S01]  /*0500*/  IMAD R65, R79, UR15, R5 ;  /* 0x0000000f4f417c24 */ /* 0x000fe2000f8e0205 */
[----:B------:R-:W-:Y:S01]  /*0510*/  MOV R3, UR9 ;  /* 0x0000000900037c02 */ /* 0x000fe20008000f00 */
[----:B------:R-:W1:Y:S01]  /*0520*/  @P0 LDC R5, c[0x0][0x38c] ;  /* 0x0000e300ff050b82 */ /* 0x000e620000000800 */
[----:B------:R-:W-:Y:S01]  /*0530*/  IMAD R0, R11, R20, RZ ;  /* 0x000000140b007224 */ /* 0x000fe200078e02ff */
[----:B------:R-:W-:-:S02]  /*0540*/  IADD3 R75, PT, PT, R9, R75, RZ ;  /* 0x0000004b094b7210 */ /* 0x000fc40007ffe0ff */
[----:B---3--:R-:W-:Y:S01]  /*0550*/  LEA R77, P1, R8, R24, 0x3 ;  /* 0x00000018084d7211 */ /* 0x008fe200078218ff */
[----:B------:R-:W-:-:S03]  /*0560*/  IMAD.WIDE.U32 R10, R13, R20, R6 ;  /* 0x000000140d0a7225 */ /* 0x000fc600078e0006 */
[----:B------:R-:W3:Y:S01]  /*0570*/  @P0 LDC.64 R6, c[0x0][0x480] ;  /* 0x00012000ff060b82 */ /* 0x000ee20000000a00 */
[----:B------:R-:W-:Y:S01]  /*0580*/  IMAD.WIDE.U32 R2, R79, UR10, R2 ;  /* 0x0000000a4f027c25 */ /* 0x000fe2000f8e0002 */
[----:B------:R-:W-:-:S03]  /*0590*/  LEA.HI.X R75, R8, R25, R75, 0x3, P1 ;  /* 0x00000019084b7211 */ /* 0x000fc600008f1c4b */
[----:B------:R-:W-:-:S03]  /*05a0*/  IMAD R13, R13, R21, R0 ;  /* 0x000000150d0d7224 */ /* 0x000fc600078e0200 */
[----:B------:R-:W3:Y:S01]  /*05b0*/  LDC.64 R20, c[0x0][0x468] ;  /* 0x00011a00ff147b82 */ /* 0x000ee20000000a00 */
[----:B------:R-:W-:Y:S01]  /*05c0*/  IMAD R19, R79, UR11, R3 ;  /* 0x0000000b4f137c24 */ /* 0x000fe2000f8e0203 */
[C---:B0-----:R-:W-:Y:S01]  /*05d0*/  LEA R9, R27.reuse, 0xffffff00, 0x8 ;  /* 0xffffff001b097811 */ /* 0x041fe200078e40ff */
[----:B--2---:R-:W-:Y:S01]  /*05e0*/  UIMAD.WIDE.U32 UR4, UR18, UR6, URZ ;  /* 0x00000006120472a5 */ /* 0x004fe2000f8e00ff */
[----:B------:R-:W-:-:S04]  /*05f0*/  LEA R3, R27, 0xfffffe00, 0x9 ;  /* 0xfffffe001b037811 */ /* 0x000fc800078e48ff */
[----:B------:R-:W0:Y:S01]  /*0600*/  LDC.64 R24, c[0x0][0x450] ;  /* 0x00011400ff187b82 */ /* 0x000e220000000a00 */
        /* <DEDUP_REMOVED lines=15> */
[----:B---3--:R-:W-:Y:S01]  /*0700*/  @P0 IMAD.WIDE R16, R5, 0x10, R6 ;  /* 0x0000001005100825 */ /* 0x008fe200078e0206 */
[----:B------:R-:W-:-:S02]  /*0710*/  IADD3.X R6, PT, PT, R0, R19, RZ, P2, !PT ;  /* 0x0000001300067210 */ /* 0x000fc400017fe4ff */
[C---:B------:R-:W-:Y:S02]  /*0720*/  IADD3.X R65, PT, PT, R0.reuse, R65, RZ, P3, !PT ;  /* 0x0000004100417210 */ /* 0x040fe40001ffe4ff */
[----:B------:R-:W-:Y:S02]  /*0730*/  IADD3.X R62, PT, PT, R0, R3, RZ, P4, !PT ;  /* 0x00000003003e7210 */ /* 0x000fe400027fe4ff */
[----:B------:R-:W-:Y:S02]  /*0740*/  LEA R68, P0, R67, R68, 0x1 ;  /* 0x0000004443447211 */ /* 0x000fe400078008ff */
[----:B------:R-:W-:Y:S02]  /*0750*/  LEA R66, P2, R4, R20, 0x1 ;  /* 0x0000001404427211 */ /* 0x000fe400078408ff */
[----:B------:R-:W-:Y:S02]  /*0760*/  LEA R64, P3, R2, R22, 0x1 ;  /* 0x0000001602407211 */ /* 0x000fe400078608ff */
[----:B0-----:R-:W-:-:S02]  /*0770*/  LEA R63, P4, R10, R24, 0x1 ;  /* 0x000000180a3f7211 */ /* 0x001fc400078808ff */
[----:B------:R-:W-:Y:S02]  /*0780*/  CS2R R72, SRZ ;  /* 0x0000000000487805 */ /* 0x000fe4000001ff00 */
[----:B------:R-:W-:Y:S02]  /*0790*/  LEA.HI.X R67, R67, R69, R6, 0x1, P0 ;  /* 0x0000004543437211 */ /* 0x000fe400000f0c06 */
[----:B------:R-:W-:Y:S02]  /*07a0*/  LEA.HI.X R65, R4, R21, R65, 0x1, P2 ;  /* 0x0000001504417211 */ /* 0x000fe400010f0c41 */
[----:B------:R-:W-:Y:S02]  /*07b0*/  LEA.HI.X R62, R2, R23, R62, 0x1, P3 ;  /* 0x00000017023e7211 */ /* 0x000fe400018f0c3e */
[----:B------:R-:W-:Y:S01]  /*07c0*/  LEA.HI.X R61, R10, R25, R61, 0x1, P4 ;  /* 0x000000190a3d7211 */ /* 0x000fe200020f0c3d */
[----:B------:R-:W-:Y:S06]  /*07d0*/  @!P1 BRA `(.L_x_15694) ;  /* 0x0000009400609947 */ /* 0x000fec0003800000 */
[----:B------:R-:W0:Y:S01]  /*07e0*/  S2R R70, SR_TID.X ;  /* 0x0000000000467919 */ /* 0x000e220000002100 */
[----:B------:R-:W1:Y:S01]  /*07f0*/  LDCU.64 UR6, c[0x0][0x3a0] ;  /* 0x00007400ff0677ac */ /* 0x000e620008000a00 */
[----:B------:R-:W2:Y:S01]  /*0800*/  S2UR UR5, SR_CgaCtaId ;  /* 0x00000000000579c3 */ /* 0x000ea20000008800 */
[----:B------:R-:W-:Y:S01]  /*0810*/  CS2R R72, SRZ ;  /* 0x0000000000487805 */ /* 0x000fe2000001ff00 */
[----:B------:R-:W3:Y:S01]  /*0820*/  LDCU.64 UR8, c[0x0][0x3b8] ;  /* 0x00007700ff0877ac */ /* 0x000ee20008000a00 */
        /* <DEDUP_REMOVED lines=8> */
[C---:B0-----:R-:W-:Y:S02]  /*08b0*/  IADD3 R31, PT, PT, R70.reuse, 0x160, RZ ;  /* 0x00000160461f7810 */ /* 0x041fe40007ffe0ff */
[----:B------:R-:W-:Y:S02]  /*08c0*/  SHF.L.U32 R196, R70, 0x3, RZ ;  /* 0x0000000346c47819 */ /* 0x000fe400000006ff */
[----:B------:R-:W-:Y:S02]  /*08d0*/  LEA.HI R44, R31, R70, RZ, 0x1b ;  /* 0x000000461f2c7211 */ /* 0x000fe400078fd8ff */
[----:B------:R-:W-:-:S02]  /*08e0*/  LOP3.LUT R31, R196, 0x1f00, RZ, 0xc0, !PT ;  /* 0x00001f00c41f7812 */ /* 0x000fc400078ec0ff */
[C---:B------:R-:W-:Y:S02]  /*08f0*/  IADD3 R33, PT, PT, R70.reuse, 0x180, RZ ;  /* 0x0000018046217810 */ /* 0x040fe40007ffe0ff */
[C---:B------:R-:W-:Y:S02]  /*0900*/  IADD3 R35, PT, PT, R70.reuse, 0x1a0, RZ ;  /* 0x000001a046237810 */ /* 0x040fe40007ffe0ff */
[C---:B------:R-:W-:Y:S02]  /*0910*/  IADD3 R37, PT, PT, R70.reuse, 0x1c0, RZ ;  /* 0x000001c046257810 */ /* 0x040fe40007ffe0ff */
[C---:B------:R-:W-:Y:S02]  /*0920*/  SHF.L.U32 R3, R70.reuse, 0x4, RZ ;  /* 0x0000000446037819 */ /* 0x040fe400000006ff */
        /* <DEDUP_REMOVED lines=11> */
[----:B------:R-:W-:Y:S02]  /*09e0*/  LOP3.LUT R42, R31, 0x1f, R70, 0xf8, !PT ;  /* 0x0000001f1f2a7812 */ /* 0x000fe400078ef846 */
[-C--:B------:R-:W-:Y:S02]  /*09f0*/  LEA.HI R33, R33, R70.reuse, RZ, 0x1b ;  /* 0x0000004621217211 */ /* 0x080fe400078fd8ff */
[----:B------:R-:W-:-:S02]  /*0a00*/  LEA.HI R35, R35, R70, RZ, 0x1b ;  /* 0x0000004623237211 */ /* 0x000fc400078fd8ff */
[-C--:B------:R-:W-:Y:S02]  /*0a10*/  LEA.HI R37, R37, R70.reuse, RZ, 0x1b ;  /* 0x0000004625257211 */ /* 0x080fe400078fd8ff */
[CC--:B------:R-:W-:Y:S02]  /*0a20*/  LEA.HI R58, R70.reuse, R70.reuse, RZ, 0x1b ;  /* 0x00000046463a7211 */ /* 0x0c0fe400078fd8ff */
[C---:B------:R-:W-:Y:S02]  /*0a30*/  LOP3.LUT R57, R3.reuse, 0x3e00, RZ, 0xc0, !PT ;  /* 0x00003e0003397812 */ /* 0x040fe400078ec0ff */
[-C--:B------:R-:W-:Y:S02]  /*0a40*/  LEA.HI R56, R70, R3.reuse, RZ, 0x1f ;  /* 0x0000000346387211 */ /* 0x080fe400078ff8ff */
[----:B------:R-:W-:Y:S02]  /*0a50*/  LEA.HI R55, R3, R3, RZ, 0x1b ;  /* 0x0000000303377211 */ /* 0x000fe400078fd8ff */
        /* <DEDUP_REMOVED lines=12> */
[----:B------:R-:W-:-:S02]  /*0b20*/  LEA R43, R33, UR4, 0x2 ;  /* 0x00000004212b7c11 */ /* 0x000fc4000f8e10ff */
[----:B------:R-:W-:Y:S02]  /*0b30*/  LEA R41, R35, UR4, 0x2 ;  /* 0x0000000423297c11 */ /* 0x000fe4000f8e10ff */
[----:B------:R-:W-:Y:S02]  /*0b40*/  LEA R40, R37, UR4, 0x2 ;  /* 0x0000000425287c11 */ /* 0x000fe4000f8e10ff */
[----:B-1----:R-:W-:Y:S02]  /*0b50*/  MOV R60, UR6 ;  /* 0x00000006003c7c02 */ /* 0x002fe40008000f00 */
[C---:B------:R-:W-:Y:S02]  /*0b60*/  LOP3.LUT R195, R70.reuse, 0x1f, RZ, 0xc0, !PT ;  /* 0x0000001f46c37812 */ /* 0x040fe400078ec0ff */
[----:B------:R-:W-:Y:S02]  /*0b70*/  IADD3 R59, PT, PT, R70, 0x200, RZ ;  /* 0x00000200463b7810 */ /* 0x000fe40007ffe0ff */
[----:B------:R-:W-:-:S02]  /*0b80*/  LEA R58, R58, UR4, 0x2 ;  /* 0x000000043a3a7c11 */ /* 0x000fc4000f8e10ff */
[----:B------:R-:W-:Y:S02]  /*0b90*/  LOP3.LUT R57, R57, 0x1f, R70, 0xf8, !PT ;  /* 0x0000001f39397812 */ /* 0x000fe400078ef846 */
        /* <DEDUP_REMOVED lines=21> */
.L_x_15763:
[----:B------:R-:W0:Y:S01]  /*0cf0*/  LDC.64 R6, c[0x0][0x410] ;  /* 0x00010400ff067b82 */ /* 0x000e220000000a00 */
[----:B------:R-:W-:Y:S01]  /*0d00*/  IADD3 R30, PT, PT, R60, -0x1, RZ ;  /* 0xffffffff3c1e7810 */ /* 0x000fe20007ffe0ff */
[----:B------:R-:W-:Y:S01]  /*0d10*/  HFMA2 R11, -RZ, RZ, 0, 0 ;  /* 0x00000000ff0b7431 */ /* 0x000fe200000001ff */
[----:B------:R-:W-:Y:S02]  /*0d20*/  PRMT R23, RZ, 0x7610, R23 ;  /* 0x00007610ff177816 */ /* 0x000fe40000000017 */
[----:B------:R-:W-:Y:S02]  /*0d30*/  SHF.L.U32 R10, R30, 0x8, RZ ;  /* 0x000000081e0a7819 */ /* 0x000fe400000006ff */
[----:B------:R-:W-:Y:S01]  /*0d40*/  PRMT R25, RZ, 0x7610, R25 ;  /* 0x00007610ff197816 */ /* 0x000fe20000000019 */
[----:B------:R-:W1:Y:S01]  /*0d50*/  LDC.64 R8, c[0x0][0x418] ;  /* 0x00010600ff087b82 */ /* 0x000e620000000a00 */
[----:B------:R-:W-:-:S07]  /*0d60*/  PRMT R27, RZ, 0x7610, R27 ;  /* 0x00007610ff1b7816 */ /* 0x000fce000000001b */
[----:B------:R-:W2:Y:S08]  /*0d70*/  LDC.64 R18, c[0x0][0x420] ;  /* 0x00010800ff127b82 */ /* 0x000eb00000000a00 */
[----:B------:R-:W3:Y:S01]  /*0d80*/  LDC R158, c[0x0][0x388] ;  /* 0x0000e200ff9e7b82 */ /* 0x000ee20000000800 */
[----:B0-----:R-:W-:-:S04]  /*0d90*/  IMAD.WIDE.U32 R2, R6, UR18, R10 ;  /* 0x0000001206027c25 */ /* 0x001fc8000f8e000a */
[----:B------:R-:W-:-:S03]  /*0da0*/  IMAD R3, R7, UR18, R3 ;  /* 0x0000001207037c24 */ /* 0x000fc6000f8e0203 */
[----:B------:R-:W0:Y:S01]  /*0db0*/  LDC.64 R20, c[0x0][0x428] ;  /* 0x00010a00ff147b82 */ /* 0x000e220000000a00 */
[----:B-1----:R-:W-:-:S04]  /*0dc0*/  IMAD.WIDE.U32 R2, R79, R8, R2 ;  /* 0x000000084f027225 */ /* 0x002fc800078e0002 */
[----:B------:R-:W-:Y:S01]  /*0dd0*/  IMAD R7, R79, R9, R3 ;  /* 0x000000094f077224 */ /* 0x000fe200078e0203 */
[----:B------:R-:W-:Y:S01]  /*0de0*/  SHF.L.U32 R3, R42, 0x1, RZ ;  /* 0x000000012a037819 */ /* 0x000fe200000006ff */
[----:B--2---:R-:W-:Y:S01]  /*0df0*/  IMAD.WIDE.U32 R4, R18, UR18, R10 ;  /* 0x0000001212047c25 */ /* 0x004fe2000f8e000a */
[----:B------:R-:W-:Y:S02]  /*0e00*/  IADD3 R0, P2, PT, R42, R2, RZ ;  /* 0x000000022a007210 */ /* 0x000fe40007f5e0ff */
[----:B------:R-:W-:Y:S01]  /*0e10*/  IADD3 R2, P4, PT, R3, R64, RZ ;  /* 0x0000004003027210 */ /* 0x000fe20007f9e0ff */
[----:B------:R-:W-:Y:S01]  /*0e20*/  IMAD R5, R19, UR18, R5 ;  /* 0x0000001213057c24 */ /* 0x000fe2000f8e0205 */
[C---:B------:R-:W-:Y:S02]  /*0e30*/  IADD3 R18, P0, PT, R3.reuse, R68, RZ ;  /* 0x0000004403127210 */ /* 0x040fe40007f1e0ff */
[----:B------:R-:W-:Y:S02]  /*0e40*/  IADD3 R8, P1, PT, R3, R66, RZ ;  /* 0x0000004203087210 */ /* 0x000fe40007f3e0ff */
[----:B---3--:R-:W-:-:S02]  /*0e50*/  IADD3 R81, PT, PT, -R10, R158, RZ ;  /* 0x0000009e0a517210 */ /* 0x008fc40007ffe1ff */
[----:B------:R-:W-:Y:S02]  /*0e60*/  IADD3.X R3, PT, PT, RZ, R62, RZ, P4, !PT ;  /* 0x0000003eff037210 */ /* 0x000fe400027fe4ff */
[-C--:B------:R-:W-:Y:S02]  /*0e70*/  ISETP.GE.AND P4, PT, R42, R81.reuse, PT ;  /* 0x000000512a00720c */ /* 0x080fe40003f86270 */
[-C--:B------:R-:W-:Y:S01]  /*0e80*/  ISETP.GE.AND P6, PT, R38, R81.reuse, PT ;  /* 0x000000512600720c */ /* 0x080fe20003fc6270 */
[----:B0-----:R-:W-:Y:S01]  /*0e90*/  IMAD.WIDE.U32 R4, R79, R20, R4 ;  /* 0x000000144f047225 */ /* 0x001fe200078e0004 */
[----:B------:R-:W-:Y:S02]  /*0ea0*/  ISETP.GE.AND P5, PT, R37, R81, PT ;  /* 0x000000512500720c */ /* 0x000fe40003fa6270 */
[----:B------:R-:W-:Y:S01]  /*0eb0*/  IADD3.X R19, PT, PT, RZ, R67, RZ, P0, !PT ;  /* 0x00000043ff137210 */ /* 0x000fe200007fe4ff */
[----:B------:R-:W-:Y:S01]  /*0ec0*/  BAR.SYNC.DEFER_BLOCKING 0x0 ;  /* 0x0000000000007b1d */ /* 0x000fe20000010000 */
[----:B------:R-:W-:Y:S01]  /*0ed0*/  IMAD R6, R79, R21, R5 ;  /* 0x000000154f067224 */ /* 0x000fe200078e0205 */
[----:B------:R-:W-:-:S02]  /*0ee0*/  PRMT R21, RZ, 0x7610, R21 ;  /* 0x00007610ff157816 */ /* 0x000fc40000000015 */
[----:B------:R-:W-:Y:S02]  /*0ef0*/  IADD3 R5, P3, PT, R42, R4, RZ ;  /* 0x000000042a057210 */ /* 0x000fe40007f7e0ff */
[----:B------:R-:W-:Y:S02]  /*0f00*/  PRMT R4, RZ, 0x7610, R4 ;  /* 0x00007610ff047816 */ /* 0x000fe40000000004 */
[----:B------:R-:W-:Y:S02]  /*0f10*/  IADD3.X R9, PT, PT, RZ, R65, RZ, P1, !PT ;  /* 0x00000041ff097210 */ /* 0x000fe40000ffe4ff */
[-C--:B------:R-:W-:Y:S02]  /*0f20*/  ISETP.GE.AND P0, PT, R36, R81.reuse, PT ;  /* 0x000000512400720c */ /* 0x080fe40003f06270 */
[----:B------:R-:W-:Y:S02]  /*0f30*/  ISETP.GE.AND P1, PT, R35, R81, PT ;  /* 0x000000512300720c */ /* 0x000fe40003f26270 */
[----:B------:R-:W-:-:S02]  /*0f40*/  IADD3.X R7, PT, PT, RZ, R7, RZ, P2, !PT ;  /* 0x00000007ff077210 */ /* 0x000fc400017fe4ff */
[-C--:B------:R-:W-:Y:S02]  /*0f50*/  ISETP.GE.AND P2, PT, R34, R81.reuse, PT ;  /* 0x000000512200720c */ /* 0x080fe40003f46270 */
[----:B------:R-:W-:Y:S02]  /*0f60*/  IADD3.X R6, PT, PT, RZ, R6, RZ, P3, !PT ;  /* 0x00000006ff067210 */ /* 0x000fe40001ffe4ff */
[----:B------:R-:W-:Y:S02]  /*0f70*/  P2R R105, PR, RZ, 0x10 ;  /* 0x00000010ff697803 */ /* 0x000fe40000000000 */
[-C--:B------:R-:W-:Y:S01]  /*0f80*/  ISETP.GE.AND P3, PT, R33, R81.reuse, PT ;  /* 0x000000512100720c */ /* 0x080fe20003f66270 */
[----:B------:R-:W2:Y:S01]  /*0f90*/  @!P4 LDG.E.U16 R21, desc[UR16][R18.64] ;  /* 0x000000101215c981 */ /* 0x000ea2000c1e1500 */
[----:B------:R-:W-:Y:S02]  /*0fa0*/  ISETP.GE.AND P4, PT, R32, R81, PT ;  /* 0x000000512000720c */ /* 0x000fe40003f86270 */
[----:B------:R-:W-:Y:S01]  /*0fb0*/  PRMT R20, RZ, 0x7610, R20 ;  /* 0x00007610ff147816 */ /* 0x000fe20000000014 */
[----:B------:R-:W3:Y:S01]  /*0fc0*/  @!P6 LDG.E.U16 R23, desc[UR16][R18.64+0x40] ;  /* 0x000040101217e981 */ /* 0x000ee2000c1e1500 */
[----:B------:R-:W-:-:S02]  /*0fd0*/  PRMT R22, RZ, 0x7610, R22 ;  /* 0x00007610ff167816 */ /* 0x000fc40000000016 */
[----:B------:R-:W-:Y:S01]  /*0fe0*/  PRMT R29, RZ, 0x7610, R29 ;  /* 0x00007610ff1d7816 */ /* 0x000fe2000000001d */
[----:B------:R-:W4:Y:S01]  /*0ff0*/  @!P5 LDG.E.U16 R4, desc[UR16][R18.64+0x80] ;  /* 0x000080101204d981 */ /* 0x000f22000c1e1500 */
[----:B------:R-:W0:Y:S01]  /*1000*/  S2R R78, SR_LANEID ;  /* 0x00000000004e7919 */ /* 0x000e220000000000 */
[----:B------:R-:W1:Y:S01]  /*1010*/  S2UR UR6, SR_CgaCtaId ;  /* 0x00000000000679c3 */ /* 0x000e620000008800 */
[----:B------:R-:W-:Y:S01]  /*1020*/  UMOV UR5, 0x400 ;  /* 0x0000040000057882 */ /* 0x000fe20000000000 */
[----:B------:R-:W-:Y:S01]  /*1030*/  P2R R106, PR, RZ, 0x40 ;  /* 0x00000040ff6a7803 */ /* 0x000fe20000000000 */
[----:B------:R-:W4:Y:S01]  /*1040*/  @!P0 LDG.E.U16 R25, desc[UR16][R18.64+0xc0] ;  /* 0x0000c01012198981 */ /* 0x000f22000c1e1500 */
[----:B------:R-:W-:Y:S02]  /*1050*/  P2R R26, PR, RZ, 0x40 ;  /* 0x00000040ff1a7803 */ /* 0x000fe40000000000 */
[----:B------:R-:W-:Y:S01]  /*1060*/  PRMT R24, RZ, 0x7610, R24 ;  /* 0x00007610ff187816 */ /* 0x000fe20000000018 */
        /* <DEDUP_REMOVED lines=10> */
[----:B------:R-:W-:Y:S01]  /*1110*/  P2R R108, PR, RZ, 0x20 ;  /* 0x00000020ff6c7803 */ /* 0x000fe20000000000 */
        /* <DEDUP_REMOVED lines=8> */
[----:B------:R-:W-:Y:S02]  /*11a0*/  LEA R83, R83, UR5, 0x1 ;  /* 0x0000000553537c11 */ /* 0x000fe4000f8e08ff */
[C---:B------:R-:W-:Y:S02]  /*11b0*/  IADD3 R19, PT, PT, R78.reuse, 0x60, RZ ;  /* 0x000000604e137810 */ /* 0x040fe40007ffe0ff */
        /* <DEDUP_REMOVED lines=14> */
[----:B------:R-:W-:Y:S02]  /*12a0*/  ISETP.NE.AND P6, PT, R105, RZ, PT ;  /* 0x000000ff6900720c */ /* 0x000fe40003fc5270 */
[----:B------:R-:W-:-:S02]  /*12b0*/  PRMT R19, RZ, 0x7610, R19 ;  /* 0x00007610ff137816 */ /* 0x000fc40000000013 */
[----:B------:R-:W-:Y:S01]  /*12c0*/  PRMT R18, RZ, 0x7610, R18 ;  /* 0x00007610ff127816 */ /* 0x000fe20000000012 */
[----:B--2---:R-:W-:Y:S04]  /*12d0*/  STS.U16 [R80], R21 ;  /* 0x0000001550007388 */ /* 0x004fe80000000400 */
[----:B---3--:R-:W-:Y:S04]  /*12e0*/  STS.U16 [R82+0x40], R23 ;  /* 0x0000401752007388 */ /* 0x008fe80000000400 */
[----:B----4-:R0:W-:Y:S02]  /*12f0*/  STS.U16 [R83+0x80], R4 ;  /* 0x0000800453007388 */ /* 0x0101e40000000400 */
[----:B0-----:R-:W-:-:S02]  /*1300*/  SHF.L.U32 R4, R78, 0x3, RZ ;  /* 0x000000034e047819 */ /* 0x001fc400000006ff */
[----:B------:R0:W-:Y:S02]  /*1310*/  STS.U16 [R84+0xc0], R25 ;  /* 0x0000c01954007388 */ /* 0x0001e40000000400 */
[----:B------:R-:W-:Y:S02]  /*1320*/  LEA.HI.SX32 R89, R4, R4, 0x1b ;  /* 0x0000000404597211 */ /* 0x000fe400078fdaff */
[----:B------:R1:W-:Y:S02]  /*1330*/  STS.U16 [R85+0x100], R20 ;  /* 0x0001001455007388 */ /* 0x0003e40000000400 */
[----:B------:R-:W-:Y:S02]  /*1340*/  LEA R89, R89, UR5, 0x1 ;  /* 0x0000000559597c11 */ /* 0x000fe4000f8e08ff */
        /* <DEDUP_REMOVED lines=14> */
[----:B------:R-:W-:Y:S02]  /*1430*/  PRMT R23, RZ, 0x7610, R23 ;  /* 0x00007610ff177816 */ /* 0x000fe40000000017 */
[----:B0-----:R-:W-:Y:S02]  /*1440*/  PRMT R25, RZ, 0x7610, R25 ;  /* 0x00007610ff197816 */ /* 0x001fe40000000019 */
[----:B-1----:R-:W-:Y:S02]  /*1450*/  PRMT R20, RZ, 0x7610, R20 ;  /* 0x00007610ff147816 */ /* 0x002fe40000000014 */
        /* <DEDUP_REMOVED lines=12> */
[----:B---3--:R-:W-:Y:S02]  /*1520*/  PRMT R29, RZ, 0x7610, R29 ;  /* 0x00007610ff1d7816 */ /* 0x008fe4000000001d */
[----:B------:R-:W-:Y:S01]  /*1530*/  PRMT R26, RZ, 0x7610, R26 ;  /* 0x00007610ff1a7816 */ /* 0x000fe2000000001a */
[----:B--2---:R-:W-:Y:S04]  /*1540*/  STS.U16 [R80], R19 ;  /* 0x0000001350007388 */ /* 0x004fe80000000400 */
        /* <DEDUP_REMOVED lines=13> */
[----:B------:R-:W4:Y:S04]  /*1620*/  LDS.U16 R23, [R89+0xa] ;  /* 0x00000a0059177984 */ /* 0x000f280000000400 */
[----:B------:R-:W-:Y:S04]  /*1630*/  LDS.U16 R24, [R89+0xc] ;  /* 0x00000c0059187984 */ /* 0x000fe80000000400 */
        /* <DEDUP_REMOVED lines=11> */
[----:B0-----:R-:W-:-:S05]  /*16f0*/  HADD2.F32 R27, -RZ, R18.H0_H0 ;  /* 0x20000012ff1b7230 */ /* 0x001fca0000004100 */
[----:B-----5:R-:W-:-:S05]  /*1700*/  FADD.FTZ R90, R27, R74 ;  /* 0x0000004a1b5a7221 */ /* 0x020fca0000010000 */
[----:B------:R-:W-:Y:S01]  /*1710*/  FSETP.GTU.FTZ.AND P5, PT, R90, 20, PT ;  /* 0x41a000005a00780b */ /* 0x000fe20003fbc000 */
[----:B-1----:R-:W-:Y:S02]  /*1720*/  HADD2.F32 R19, -RZ, R19.H0_H0 ;  /* 0x20000013ff137230 */ /* 0x002fe40000004100 */
[----:B--2---:R-:W-:Y:S02]  /*1730*/  HADD2.F32 R3, -RZ, R20.H0_H0 ;  /* 0x20000014ff037230 */ /* 0x004fe40000004100 */
[----:B---3--:R-:W-:Y:S02]  /*1740*/  HADD2.F32 R21, -RZ, R21.H0_H0 ;  /* 0x20000015ff157230 */ /* 0x008fe40000004100 */
[----:B----4-:R-:W-:Y:S02]  /*1750*/  HADD2.F32 R23, -RZ, R23.H0_H0 ;  /* 0x20000017ff177230 */ /* 0x010fe40000004100 */
[----:B------:R-:W-:Y:S01]  /*1760*/  HADD2.F32 R25, -RZ, R25.H0_H0 ;  /* 0x20000019ff197230 */ /* 0x000fe20000004100 */
[----:B------:R-:W-:Y:S01]  /*1770*/  BSSY.RECONVERGENT B0, `(.L_x_15695) ;  /* 0x0000032000007945 */ /* 0x000fe20003800200 */
[--C-:B------:R-:W-:Y:S01]  /*1780*/  FADD.FTZ R94, R3, R74.reuse ;  /* 0x0000004a035e7221 */ /* 0x100fe20000010000 */
[--C-:B------:R-:W-:Y:S01]  /*1790*/  FADD.FTZ R96, R21, R74.reuse ;  /* 0x0000004a15607221 */ /* 0x100fe20000010000 */
[--C-:B------:R-:W-:Y:S01]  /*17a0*/  FADD.FTZ R100, R23, R74.reuse ;  /* 0x0000004a17647221 */ /* 0x100fe20000010000 */
[----:B------:R-:W-:Y:S01]  /*17b0*/  FADD.FTZ R104, R25, R74 ;  /* 0x0000004a19687221 */ /* 0x000fe20000010000 */
[----:B------:R0:W-:Y:S02]  /*17c0*/  STS.U16 [R80], R29 ;  /* 0x0000001d50007388 */ /* 0x0001e40000000400 */
[----:B0-----:R-:W-:-:S02]  /*17d0*/  HADD2.F32 R29, -RZ, R22.H0_H0 ;  /* 0x20000016ff1d7230 */ /* 0x001fc40000004100 */
[----:B------:R0:W-:Y:S04]  /*17e0*/  STS.U16 [R82+0x40], R93 ;  /* 0x0000405d52007388 */ /* 0x0001e80000000400 */
[----:B------:R-:W-:Y:S04]  /*17f0*/  STS.U16 [R83+0x80], R26 ;  /* 0x0000801a53007388 */ /* 0x000fe80000000400 */
[----:B------:R-:W-:Y:S01]  /*1800*/  STS.U16 [R84+0xc0], R95 ;  /* 0x0000c05f54007388 */ /* 0x000fe20000000400 */
[----:B0-----:R-:W-:-:S03]  /*1810*/  HADD2.F32 R93, -RZ, R24.H0_H0 ;  /* 0x20000018ff5d7230 */ /* 0x001fc60000004100 */
[----:B------:R-:W-:Y:S04]  /*1820*/  STS.U16 [R85+0x100], R28 ;  /* 0x0001001c55007388 */ /* 0x000fe80000000400 */
[----:B------:R-:W-:Y:S04]  /*1830*/  STS.U16 [R86+0x140], R97 ;  /* 0x0001406156007388 */ /* 0x000fe80000000400 */
[----:B------:R0:W-:Y:S04]  /*1840*/  STS.U16 [R87+0x180], R92 ;  /* 0x0001805c57007388 */ /* 0x0001e80000000400 */
[----:B------:R1:W-:Y:S01]  /*1850*/  STS.U16 [R88+0x1c0], R101 ;  /* 0x0001c06558007388 */ /* 0x0003e20000000400 */
[--C-:B------:R-:W-:Y:S01]  /*1860*/  FADD.FTZ R98, R29, R74.reuse ;  /* 0x0000004a1d627221 */ /* 0x100fe20000010000 */
[--C-:B------:R-:W-:Y:S01]  /*1870*/  FADD.FTZ R102, R93, R74.reuse ;  /* 0x0000004a5d667221 */ /* 0x100fe20000010000 */
[----:B0-----:R-:W-:Y:S01]  /*1880*/  FADD.FTZ R92, R19, R74 ;  /* 0x0000004a135c7221 */ /* 0x001fe20000010000 */
        /* <DEDUP_REMOVED lines=32> */
.L_x_15696:
[----:B------:R-:W-:Y:S05]  /*1a90*/  BSYNC.RECONVERGENT B0 ;  /* 0x0000000000007941 */ /* 0x000fea0003800200 */
.L_x_15695:
        /* <DEDUP_REMOVED lines=33> */
.L_x_15698:
[----:B------:R-:W-:Y:S05]  /*1cb0*/  BSYNC.RECONVERGENT B0 ;  /* 0x0000000000007941 */ /* 0x000fea0003800200 */
.L_x_15697:
        /* <DEDUP_REMOVED lines=33> */
.L_x_15700:
[----:B------:R-:W-:Y:S05]  /*1ed0*/  BSYNC.RECONVERGENT B0 ;  /* 0x0000000000007941 */ /* 0x000fea0003800200 */
.L_x_15699:
        /* <DEDUP_REMOVED lines=33> */
.L_x_15702:
[----:B------:R-:W-:Y:S05]  /*20f0*/  BSYNC.RECONVERGENT B0 ;  /* 0x0000000000007941 */ /* 0x000fea0003800200 */
.L_x_15701:
        /* <DEDUP_REMOVED lines=33> */
.L_x_15704:
[----:B------:R-:W-:Y:S05]  /*2310*/  BSYNC.RECONVERGENT B0 ;  /* 0x0000000000007941 */ /* 0x000fea0003800200 */
.L_x_15703:
        /* <DEDUP_REMOVED lines=33> */
.L_x_15706:
[----:B------:R-:W-:Y:S05]  /*2530*/  BSYNC.RECONVERGENT B0 ;  /* 0x0000000000007941 */ /* 0x000fea0003800200 */
.L_x_15705:
        /* <DEDUP_REMOVED lines=33> */
.L_x_15708:
[----:B------:R-:W-:Y:S05]  /*2750*/  BSYNC.RECONVERGENT B0 ;  /* 0x0000000000007941 */ /* 0x000fea0003800200 */
.L_x_15707:
        /* <DEDUP_REMOVED lines=33> */
.L_x_15710:
[----:B------:R-:W-:Y:S05]  /*2970*/  BSYNC.RECONVERGENT B0 ;  /* 0x0000000000007941 */ /* 0x000fea0003800200 */
.L_x_15709:
[----:B------:R-:W0:Y:S01]  /*2980*/  LDCU.64 UR6, c[0x0][0x488] ;  /* 0x00009100ff0677ac */ /* 0x000e220008000a00 */
[----:B------:R-:W2:Y:S01]  /*2990*/  LDS.U16 R20, [R89+0x8] ;  /* 0x0000080059147984 */ /* 0x000ea20000000400 */
[----:B------:R-:W-:Y:S02]  /*29a0*/  P2R R97, PR, RZ, 0x10 ;  /* 0x00000010ff617803 */ /* 0x000fe40000000000 */
        /* <DEDUP_REMOVED lines=26> */
[----:B--2---:R-:W-:Y:S01]  /*2b50*/  HADD2.F32 R20, -RZ, R20.H0_H0 ;  /* 0x20000014ff147230 */ /* 0x004fe20000004100 */
[----:B------:R-:W0:Y:S01]  /*2b60*/  LDCU.64 UR6, c[0x0][0x510] ;  /* 0x0000a200ff0677ac */ /* 0x000e220008000a00 */
[----:B------:R-:W-:Y:S06]  /*2b70*/  BAR.SYNC.DEFER_BLOCKING 0x0 ;  /* 0x0000000000007b1d */ /* 0x000fec0000010000 */
[----:B------:R-:W2:Y:S01]  /*2b80*/  @!P4 LDG.E.U16 R25, desc[UR16][R2.64] ;  /* 0x000000100219c981 */ /* 0x000ea2000c1e1500 */
[----:B------:R-:W-:-:S03]  /*2b90*/  ISETP.NE.AND P4, PT, R97, RZ, PT ;  /* 0x000000ff6100720c */ /* 0x000fc60003f85270 */
[----:B------:R-:W4:Y:S01]  /*2ba0*/  @!P5 LDG.E.U16 R27, desc[UR16][R2.64+0x40] ;  /* 0x00004010021bd981 */ /* 0x000f22000c1e1500 */
[----:B-1----:R-:W-:Y:S02]  /*2bb0*/  P2R R101, PR, RZ, 0x20 ;  /* 0x00000020ff657803 */ /* 0x002fe40000000000 */
[----:B------:R-:W-:Y:S01]  /*2bc0*/  ISETP.NE.AND P5, PT, R105, RZ, PT ;  /* 0x000000ff6900720c */ /* 0x000fe20003fa5270 */
[----:B------:R-:W5:Y:S04]  /*2bd0*/  @!P6 LDG.E.U16 R24, desc[UR16][R2.64+0x80] ;  /* 0x000080100218e981 */ /* 0x000f68000c1e1500 */
[----:B------:R-:W3:Y:S04]  /*2be0*/  @!P0 LDG.E.U16 R29, desc[UR16][R2.64+0xc0] ;  /* 0x0000c010021d8981 */ /* 0x000ee8000c1e1500 */
[----:B------:R-:W3:Y:S04]  /*2bf0*/  @!P1 LDG.E.U16 R26, desc[UR16][R2.64+0x100] ;  /* 0x00010010021a9981 */ /* 0x000ee8000c1e1500 */
[----:B------:R-:W3:Y:S04]  /*2c00*/  @!P2 LDG.E.U16 R93, desc[UR16][R2.64+0x140] ;  /* 0x00014010025da981 */ /* 0x000ee8000c1e1500 */
[----:B------:R-:W3:Y:S04]  /*2c10*/  @!P3 LDG.E.U16 R28, desc[UR16][R2.64+0x180] ;  /* 0x00018010021cb981 */ /* 0x000ee8000c1e1500 */
[----:B------:R-:W3:Y:S01]  /*2c20*/  @!P4 LDG.E.U16 R95, desc[UR16][R2.64+0x1c0] ;  /* 0x0001c010025fc981 */ /* 0x000ee2000c1e1500 */
[----:B------:R-:W-:-:S02]  /*2c30*/  PRMT R97, RZ, 0x7610, R97 ;  /* 0x00007610ff617816 */ /* 0x000fc40000000061 */
[----:B------:R-:W-:Y:S02]  /*2c40*/  PRMT R106, RZ, 0x7610, R106 ;  /* 0x00007610ff6a7816 */ /* 0x000fe4000000006a */
[----:B------:R-:W-:Y:S01]  /*2c50*/  PRMT R105, RZ, 0x7610, R105 ;  /* 0x00007610ff697816 */ /* 0x000fe20000000069 */
[----:B--2---:R-:W-:Y:S04]  /*2c60*/  STS.U16 [R80], R25 ;  /* 0x0000001950007388 */ /* 0x004fe80000000400 */
[----:B----4-:R-:W-:Y:S04]  /*2c70*/  STS.U16 [R82+0x40], R27 ;  /* 0x0000401b52007388 */ /* 0x010fe80000000400 */
[----:B-----5:R-:W-:Y:S04]  /*2c80*/  STS.U16 [R83+0x80], R24 ;  /* 0x0000801853007388 */ /* 0x020fe80000000400 */
[----:B---3--:R-:W-:Y:S04]  /*2c90*/  STS.U16 [R84+0xc0], R29 ;  /* 0x0000c01d54007388 */ /* 0x008fe80000000400 */
[----:B------:R-:W-:Y:S04]  /*2ca0*/  STS.U16 [R85+0x100], R26 ;  /* 0x0001001a55007388 */ /* 0x000fe80000000400 */
[----:B------:R1:W-:Y:S04]  /*2cb0*/  STS.U16 [R86+0x140], R93 ;  /* 0x0001405d56007388 */ /* 0x0003e80000000400 */
[----:B------:R-:W-:Y:S04]  /*2cc0*/  STS.U16 [R87+0x180], R28 ;  /* 0x0001801c57007388 */ /* 0x000fe80000000400 */
[----:B------:R2:W-:Y:S01]  /*2cd0*/  STS.U16 [R88+0x1c0], R95 ;  /* 0x0001c05f58007388 */ /* 0x0005e20000000400 */
[----:B------:R-:W-:-:S03]  /*2ce0*/  NOP ;  /* 0x0000000000007918 */ /* 0x000fc60000000000 */
[----:B------:R-:W3:Y:S04]  /*2cf0*/  LDS.U16 R2, [R89] ;  /* 0x0000000059027984 */ /* 0x000ee80000000400 */
[----:B------:R-:W4:Y:S04]  /*2d00*/  LDS.U16 R3, [R89+0x2] ;  /* 0x0000020059037984 */ /* 0x000f280000000400 */
[----:B------:R-:W5:Y:S04]  /*2d10*/  LDS.U16 R25, [R89+0x4] ;  /* 0x0000040059197984 */ /* 0x000f680000000400 */
[----:B------:R-:W0:Y:S04]  /*2d20*/  LDS.U16 R24, [R89+0x6] ;  /* 0x0000060059187984 */ /* 0x000e280000000400 */
[----:B------:R-:W-:Y:S04]  /*2d30*/  LDS.U16 R27, [R89+0x8] ;  /* 0x00000800591b7984 */ /* 0x000fe80000000400 */
[----:B------:R-:W0:Y:S04]  /*2d40*/  LDS.U16 R26, [R89+0xa] ;  /* 0x00000a00591a7984 */ /* 0x000e280000000400 */
[----:B------:R-:W-:Y:S04]  /*2d50*/  LDS.U16 R29, [R89+0xc] ;  /* 0x00000c00591d7984 */ /* 0x000fe80000000400 */
[----:B------:R-:W0:Y:S01]  /*2d60*/  LDS.U16 R28, [R89+0xe] ;  /* 0x00000e00591c7984 */ /* 0x000e220000000400 */
[----:B------:R-:W-:Y:S01]  /*2d70*/  BAR.SYNC.DEFER_BLOCKING 0x0 ;  /* 0x0000000000007b1d */ /* 0x000fe20000010000 */
[----:B-1----:R-:W-:-:S02]  /*2d80*/  PRMT R93, RZ, 0x7610, R93 ;  /* 0x00007610ff5d7816 */ /* 0x002fc4000000005d */
[----:B--2---:R-:W-:-:S03]  /*2d90*/  PRMT R95, RZ, 0x7610, R95 ;  /* 0x00007610ff5f7816 */ /* 0x004fc6000000005f */
[----:B------:R-:W2:Y:S01]  /*2da0*/  @!P5 LDG.E.U16 R97, desc[UR16][R18.64] ;  /* 0x000000101261d981 */ /* 0x000ea2000c1e1500 */
[----:B------:R-:W-:Y:S02]  /*2db0*/  ISETP.NE.AND P5, PT, R101, RZ, PT ;  /* 0x000000ff6500720c */ /* 0x000fe40003fa5270 */
[----:B------:R-:W-:Y:S01]  /*2dc0*/  PRMT R101, RZ, 0x7610, R101 ;  /* 0x00007610ff657816 */ /* 0x000fe20000000065 */
[----:B------:R-:W2:Y:S04]  /*2dd0*/  @!P6 LDG.E.U16 R106, desc[UR16][R18.64+0x80] ;  /* 0x00008010126ae981 */ /* 0x000ea8000c1e1500 */
[----:B------:R-:W2:Y:S04]  /*2de0*/  @!P0 LDG.E.U16 R95, desc[UR16][R18.64+0xc0] ;  /* 0x0000c010125f8981 */ /* 0x000ea8000c1e1500 */
[----:B------:R-:W2:Y:S04]  /*2df0*/  @!P1 LDG.E.U16 R108, desc[UR16][R18.64+0x100] ;  /* 0x00010010126c9981 */ /* 0x000ea8000c1e1500 */
[----:B------:R-:W2:Y:S04]  /*2e00*/  @!P5 LDG.E.U16 R93, desc[UR16][R18.64+0x40] ;  /* 0x00004010125dd981 */ /* 0x000ea8000c1e1500 */
[----:B------:R-:W2:Y:S04]  /*2e10*/  @!P2 LDG.E.U16 R101, desc[UR16][R18.64+0x140] ;  /* 0x000140101265a981 */ /* 0x000ea8000c1e1500 */
[----:B------:R-:W2:Y:S04]  /*2e20*/  @!P3 LDG.E.U16 R110, desc[UR16][R18.64+0x180] ;  /* 0x00018010126eb981 */ /* 0x000ea8000c1e1500 */
[----:B------:R1:W2:Y:S01]  /*2e30*/  @!P4 LDG.E.U16 R105, desc[UR16][R18.64+0x1c0] ;  /* 0x0001c0101269c981 */ /* 0x0002a2000c1e1500 */
[----:B---3--:R-:W-:-:S02]  /*2e40*/  HADD2.F32 R109, -RZ, R2.H0_H0 ;  /* 0x20000002ff6d7230 */ /* 0x008fc40000004100 */
[----:B----4-:R-:W-:-:S03]  /*2e50*/  HADD2.F32 R112, -RZ, R3.H0_H0 ;  /* 0x20000003ff707230 */ /* 0x010fc60000004100 */
[----:B------:R-:W-:Y:S02]  /*2e60*/  FMUL.FTZ R2, R109, -1.4426950216293334961 ;  /* 0xbfb8aa3b6d027820 */ /* 0x000fe40000410000 */
[----:B------:R-:W-:Y:S02]  /*2e70*/  FMUL.FTZ R3, R112, -1.4426950216293334961 ;  /* 0xbfb8aa3b70037820 */ /* 0x000fe40000410000 */
[----:B-1----:R-:W1:Y:S04]  /*2e80*/  MUFU.EX2 R18, R2 ;  /* 0x0000000200127308 */ /* 0x002e680000000800 */
[----:B------:R-:W-:Y:S01]  /*2e90*/  MUFU.EX2 R19, R3 ;  /* 0x0000000300137308 */ /* 0x000fe20000000800 */
[----:B-----5:R-:W-:Y:S02]  /*2ea0*/  HADD2.F32 R114, -RZ, R25.H0_H0 ;  /* 0x20000019ff727230 */ /* 0x020fe40000004100 */
[----:B0-----:R-:W-:-:S03]  /*2eb0*/  HADD2.F32 R116, -RZ, R24.H0_H0 ;  /* 0x20000018ff747230 */ /* 0x001fc60000004100 */
[----:B------:R-:W-:Y:S01]  /*2ec0*/  FMUL.FTZ R24, R114, -1.4426950216293334961 ;  /* 0xbfb8aa3b72187820 */ /* 0x000fe20000410000 */
[----:B------:R-:W-:-:S05]  /*2ed0*/  HADD2.F32 R120, -RZ, R26.H0_H0 ;  /* 0x2000001aff787230 */ /* 0x000fca0000004100 */
[----:B------:R-:W0:Y:S01]  /*2ee0*/  MUFU.EX2 R24, R24 ;  /* 0x0000001800187308 */ /* 0x000e220000000800 */
[----:B------:R-:W-:Y:S01]  /*2ef0*/  FMUL.FTZ R25, R116, -1.4426950216293334961 ;  /* 0xbfb8aa3b74197820 */ /* 0x000fe20000410000 */
[----:B-1----:R-:W-:Y:S01]  /*2f00*/  FADD.FTZ R18, R18, 1 ;  /* 0x3f80000012127421 */ /* 0x002fe20000010000 */
[----:B------:R-:W-:Y:S02]  /*2f10*/  HADD2.F32 R118, -RZ, R27.H0_H0 ;  /* 0x2000001bff767230 */ /* 0x000fe40000004100 */
[----:B------:R-:W-:Y:S01]  /*2f20*/  HADD2.F32 R126, -RZ, R28.H0_H0 ;  /* 0x2000001cff7e7230 */ /* 0x000fe20000004100 */
[----:B------:R1:W-:Y:S04]  /*2f30*/  MUFU.EX2 R27, R25 ;  /* 0x00000019001b7308 */ /* 0x0003e80000000800 */
[----:B------:R-:W3:Y:S01]  /*2f40*/  MUFU.RCP R28, R18 ;  /* 0x00000012001c7308 */ /* 0x000ee20000001000 */
[----:B------:R-:W-:Y:S01]  /*2f50*/  FMUL.FTZ R26, R118, -1.4426950216293334961 ;  /* 0xbfb8aa3b761a7820 */ /* 0x000fe20000410000 */
[----:B------:R-:W-:-:S02]  /*2f60*/  HADD2.F32 R122, -RZ, R29.H0_H0 ;  /* 0x2000001dff7a7230 */ /* 0x000fc40000004100 */
[----:B0-----:R-:W-:Y:S01]  /*2f70*/  FADD.FTZ R29, R24, 1 ;  /* 0x3f800000181d7421 */ /* 0x001fe20000010000 */
[----:B------:R-:W-:Y:S02]  /*2f80*/  HADD2.F32 R0, -RZ, R0.H0_H0 ;  /* 0x20000000ff007230 */ /* 0x000fe40000004100 */
[----:B------:R-:W-:Y:S01]  /*2f90*/  FADD.FTZ R19, R19, 1 ;  /* 0x3f80000013137421 */ /* 0x000fe20000010000 */
[----:B---3--:R-:W-:Y:S01]  /*2fa0*/  FADD.FTZ R18, -R28, 1 ;  /* 0x3f8000001c127421 */ /* 0x008fe20000010100 */
[----:B------:R-:W-:Y:S02]  /*2fb0*/  HADD2.F32 R5, -RZ, R5.H0_H0 ;  /* 0x20000005ff057230 */ /* 0x000fe40000004100 */
[----:B------:R-:W-:Y:S02]  /*2fc0*/  HADD2.F32 R21, -RZ, R21.H0_H0 ;  /* 0x20000015ff157230 */ /* 0x000fe40000004100 */
[----:B------:R-:W-:Y:S02]  /*2fd0*/  HADD2.F32 R22, -RZ, R22.H0_H0 ;  /* 0x20000016ff167230 */ /* 0x000fe40000004100 */
[----:B------:R-:W-:Y:S01]  /*2fe0*/  HADD2.F32 R23, -RZ, R23.H0_H0 ;  /* 0x20000017ff177230 */ /* 0x000fe20000004100 */
[----:B------:R-:W-:Y:S01]  /*2ff0*/  ISETP.NE.AND P4, PT, R70, RZ, PT ;  /* 0x000000ff4600720c */ /* 0x000fe20003f85270 */
[----:B--2---:R0:W-:Y:S04]  /*3000*/  STS.U16 [R80], R97 ;  /* 0x0000006150007388 */ /* 0x0041e80000000400 */
        /* <DEDUP_REMOVED lines=8> */
[----:B------:R-:W4:Y:S04]  /*3090*/  LDS.U16 R2, [R89] ;  /* 0x0000000059027984 */ /* 0x000f280000000400 */
[----:B------:R-:W5:Y:S01]  /*30a0*/  LDS.U16 R3, [R89+0x2] ;  /* 0x0000020059037984 */ /* 0x000f620000000400 */
[----:B0-----:R-:W-:-:S03]  /*30b0*/  FMUL.FTZ R97, R120, -1.4426950216293334961 ;  /* 0xbfb8aa3b78617820 */ /* 0x001fc60000410000 */
[----:B-1----:R-:W0:Y:S03]  /*30c0*/  LDS.U16 R25, [R89+0x6] ;  /* 0x0000060059197984 */ /* 0x002e260000000400 */
[----:B------:R-:W1:Y:S01]  /*30d0*/  MUFU.EX2 R97, R97 ;  /* 0x0000006100617308 */ /* 0x000e620000000800 */
[----:B------:R-:W0:Y:S01]  /*30e0*/  LDS.U16 R24, [R89+0x4] ;  /* 0x0000040059187984 */ /* 0x000e220000000400 */
[----:B--2---:R-:W-:Y:S02]  /*30f0*/  FMUL.FTZ R101, R122, -1.4426950216293334961 ;  /* 0xbfb8aa3b7a657820 */ /* 0x004fe40000410000 */
[----:B------:R2:W0:Y:S04]  /*3100*/  MUFU.EX2 R93, R26 ;  /* 0x0000001a005d7308 */ /* 0x0004280000000800 */
[----:B---3--:R4:W-:Y:S01]  /*3110*/  MUFU.RCP R105, R29 ;  /* 0x0000001d00697308 */ /* 0x0089e20000001000 */
[----:B--2---:R-:W2:Y:S07]  /*3120*/  LDS.U16 R26, [R89+0x8] ;  /* 0x00000800591a7984 */ /* 0x004eae0000000400 */
[----:B------:R3:W-:Y:S01]  /*3130*/  MUFU.EX2 R121, R101 ;  /* 0x0000006500797308 */ /* 0x0007e20000000800 */
[----:B-1----:R-:W-:Y:S01]  /*3140*/  FADD.FTZ R110, R97, 1 ;  /* 0x3f800000616e7421 */ /* 0x002fe20000010000 */
[----:B---3--:R-:W-:-:S02]  /*3150*/  FADD.FTZ R101, R27, 1 ;  /* 0x3f8000001b657421 */ /* 0x008fc40000010000 */
[----:B------:R-:W1:Y:S01]  /*3160*/  LDS.U16 R27, [R89+0xa] ;  /* 0x00000a00591b7984 */ /* 0x000e620000000400 */
[----:B----4-:R-:W-:-:S03]  /*3170*/  HADD2.F32 R29, -RZ, R2.H0_H0 ;  /* 0x20000002ff1d7230 */ /* 0x010fc60000004100 */
[----:B------:R-:W3:Y:S01]  /*3180*/  LDS.U16 R2, [R89+0xc] ;  /* 0x00000c0059027984 */ /* 0x000ee20000000400 */
[----:B-----5:R-:W-:Y:S02]  /*3190*/  HADD2.F32 R97, -RZ, R3.H0_H0 ;  /* 0x20000003ff617230 */ /* 0x020fe40000004100 */
[----:B------:R-:W-:Y:S01]  /*31a0*/  FMUL.FTZ R3, R0, R29 ;  /* 0x0000001d00037220 */ /* 0x000fe20000410000 */
[----:B------:R4:W5:Y:S01]  /*31b0*/  MUFU.RCP R95, R19 ;  /* 0x00000013005f7308 */ /* 0x0009620000001000 */
[----:B------:R-:W-:Y:S01]  /*31c0*/  FMUL.FTZ R106, R126, -1.4426950216293334961 ;  /* 0xbfb8aa3b7e6a7820 */ /* 0x000fe20000410000 */
[----:B----4-:R-:W-:Y:S01]  /*31d0*/  FFMA.FTZ R19, R109, R18, 1 ;  /* 0x3f8000006d137423 */ /* 0x010fe20000010012 */
[----:B------:R-:W-:Y:S02]  /*31e0*/  FMUL.FTZ R18, R28, R3 ;  /* 0x000000031c127220 */ /* 0x000fe40000410000 */
[----:B------:R-:W4:Y:S03]  /*31f0*/  LDS.U16 R3, [R89+0xe] ;  /* 0x00000e0059037984 */ /* 0x000f260000000400 */
[----:B------:R2:W1:Y:S04]  /*3200*/  MUFU.EX2 R125, R106 ;  /* 0x0000006a007d7308 */ /* 0x0004680000000800 */
[----:B------:R1:W3:Y:S01]  /*3210*/  MUFU.RCP R117, R101 ;  /* 0x0000006500757308 */ /* 0x0002e20000001000 */
[----:B0-----:R-:W-:Y:S01]  /*3220*/  FADD.FTZ R108, R93, 1 ;  /* 0x3f8000005d6c7421 */ /* 0x001fe20000010000 */
[----:B-----5:R-:W-:Y:S01]  /*3230*/  FADD.FTZ R93, -R95, 1 ;  /* 0x3f8000005f5d7421 */ /* 0x020fe20000010100 */
[----:B--2---:R-:W-:-:S05]  /*3240*/  FMUL.FTZ R106, R5, R97 ;  /* 0x00000061056a7220 */ /* 0x004fca0000410000 */
[----:B------:R0:W2:Y:S01]  /*3250*/  MUFU.RCP R119, R108 ;  /* 0x0000006c00777308 */ /* 0x0000a20000001000 */
[----:B-1----:R-:W-:Y:S01]  /*3260*/  FFMA.FTZ R101, R112, R93, 1 ;  /* 0x3f80000070657423 */ /* 0x002fe2000001005d */
[----:B------:R-:W-:Y:S01]  /*3270*/  FMUL.FTZ R93, R18, R19 ;  /* 0x00000013125d7220 */ /* 0x000fe20000410000 */
[----:B------:R-:W-:Y:S01]  /*3280*/  FMUL.FTZ R106, R95, R106 ;  /* 0x0000006a5f6a7220 */ /* 0x000fe20000410000 */
[----:B------:R-:W-:Y:S02]  /*3290*/  HADD2.F32 R19, -RZ, R7.H0_H0 ;  /* 0x20000007ff137230 */ /* 0x000fe40000004100 */
[----:B------:R-:W-:Y:S02]  /*32a0*/  FADD.FTZ R127, R125, 1 ;  /* 0x3f8000007d7f7421 */ /* 0x000fe40000010000 */
[----:B------:R1:W5:Y:S01]  /*32b0*/  MUFU.RCP R123, R110 ;  /* 0x0000006e007b7308 */ /* 0x0003620000001000 */
[----:B------:R-:W-:Y:S02]  /*32c0*/  HADD2.F32 R25, -RZ, R25.H0_H0 ;  /* 0x20000019ff197230 */ /* 0x000fe40000004100 */
[----:B------:R-:W-:Y:S01]  /*32d0*/  FADD.FTZ R124, R121, 1 ;  /* 0x3f800000797c7421 */ /* 0x000fe20000010000 */
[----:B------:R-:W-:-:S02]  /*32e0*/  HADD2.F32 R18, -RZ, R6.H0_H0 ;  /* 0x20000006ff127230 */ /* 0x000fc40000004100 */
[----:B------:R-:W-:Y:S02]  /*32f0*/  HADD2.F32 R24, -RZ, R24.H0_H0 ;  /* 0x20000018ff187230 */ /* 0x000fe40000004100 */
[----:B------:R-:W-:Y:S01]  /*3300*/  FMUL.FTZ R106, R106, R101 ;  /* 0x000000656a6a7220 */ /* 0x000fe20000410000 */
[----:B0-----:R-:W-:Y:S02]  /*3310*/  HADD2.F32 R108, -RZ, R26.H0_H0 ;  /* 0x2000001aff6c7230 */ /* 0x001fe40000004100 */
[----:B---3--:R-:W-:Y:S01]  /*3320*/  FADD.FTZ R101, -R117, 1 ;  /* 0x3f80000075657421 */ /* 0x008fe20000010100 */
[----:B------:R-:W-:Y:S01]  /*3330*/  FMUL.FTZ R26, R19, R25 ;  /* 0x00000019131a7220 */ /* 0x000fe20000410000 */
[----:B------:R-:W0:Y:S01]  /*3340*/  MUFU.RCP R125, R124 ;  /* 0x0000007c007d7308 */ /* 0x000e220000001000 */
[----:B------:R-:W-:Y:S01]  /*3350*/  FADD.FTZ R7, -R105, 1 ;  /* 0x3f80000069077421 */ /* 0x000fe20000010100 */
[----:B------:R-:W-:Y:S01]  /*3360*/  FMUL.FTZ R6, R18, R24 ;  /* 0x0000001812067220 */ /* 0x000fe20000410000 */
[----:B------:R-:W-:Y:S01]  /*3370*/  FFMA.FTZ R101, R116, R101, 1 ;  /* 0x3f80000074657423 */ /* 0x000fe20000010065 */
[----:B------:R-:W-:-:S04]  /*3380*/  FMUL.FTZ R26, R117, R26 ;  /* 0x0000001a751a7220 */ /* 0x000fc80000410000 */
[----:B------:R-:W3:Y:S01]  /*3390*/  MUFU.RCP R127, R127 ;  /* 0x0000007f007f7308 */ /* 0x000ee20000001000 */
[----:B------:R-:W-:Y:S01]  /*33a0*/  FFMA.FTZ R7, R114, R7, 1 ;  /* 0x3f80000072077423 */ /* 0x000fe20000010007 */
[----:B------:R-:W-:Y:S01]  /*33b0*/  FMUL.FTZ R6, R105, R6 ;  /* 0x0000000669067220 */ /* 0x000fe20000410000 */
[----:B------:R-:W-:Y:S02]  /*33c0*/  HADD2.F32 R27, -RZ, R27.H0_H0 ;  /* 0x2000001bff1b7230 */ /* 0x000fe40000004100 */
[----:B------:R-:W-:Y:S01]  /*33d0*/  FMUL.FTZ R101, R26, R101 ;  /* 0x000000651a657220 */ /* 0x000fe20000410000 */
[----:B------:R-:W-:Y:S02]  /*33e0*/  HADD2.F32 R26, -RZ, R2.H0_H0 ;  /* 0x20000002ff1a7230 */ /* 0x000fe40000004100 */
[----:B------:R-:W-:Y:S01]  /*33f0*/  FMUL.FTZ R6, R6, R7 ;  /* 0x0000000706067220 */ /* 0x000fe20000410000 */
[----:B--2---:R-:W-:Y:S01]  /*3400*/  FADD.FTZ R121, -R119, 1 ;  /* 0x3f80000077797421 */ /* 0x004fe20000010100 */
[----:B-1----:R-:W-:Y:S01]  /*3410*/  FMUL.FTZ R110, R20, R108 ;  /* 0x0000006c146e7220 */ /* 0x002fe20000410000 */
[----:B-----5:R-:W-:Y:S01]  /*3420*/  FADD.FTZ R7, -R123, 1 ;  /* 0x3f8000007b077421 */ /* 0x020fe20000010100 */
[----:B------:R-:W-:Y:S01]  /*3430*/  FMUL.FTZ R2, R21, R27 ;  /* 0x0000001b15027220 */ /* 0x000fe20000410000 */
[----:B------:R-:W-:Y:S01]  /*3440*/  FFMA.FTZ R121, R118, R121, 1 ;  /* 0x3f80000076797423 */ /* 0x000fe20000010079 */
[----:B------:R-:W-:Y:S01]  /*3450*/  FMUL.FTZ R110, R119, R110 ;  /* 0x0000006e776e7220 */ /* 0x000fe20000410000 */
[----:B------:R-:W-:Y:S01]  /*3460*/  FFMA.FTZ R7, R120, R7, 1 ;  /* 0x3f80000078077423 */ /* 0x000fe20000010007 */
[----:B------:R-:W-:Y:S01]  /*3470*/  FMUL.FTZ R2, R123, R2 ;  /* 0x000000027b027220 */ /* 0x000fe20000410000 */
[----:B----4-:R-:W-:-:S02]  /*3480*/  HADD2.F32 R128, -RZ, R3.H0_H0 ;  /* 0x20000003ff807230 */ /* 0x010fc40000004100 */
[----:B------:R-:W-:Y:S01]  /*3490*/  FMUL.FTZ R110, R110, R121 ;  /* 0x000000796e6e7220 */ /* 0x000fe20000410000 */
[----:B0-----:R-:W-:Y:S01]  /*34a0*/  FADD.FTZ R121, -R125, 1 ;  /* 0x3f8000007d797421 */ /* 0x001fe20000010100 */
[----:B------:R-:W-:Y:S01]  /*34b0*/  FMUL.FTZ R7, R2, R7 ;  /* 0x0000000702077220 */ /* 0x000fe20000410000 */
[----:B------:R-:W-:Y:S01]  /*34c0*/  FMUL.FTZ R124, R22, R26 ;  /* 0x0000001a167c7220 */ /* 0x000fe20000410000 */
[----:B---3--:R-:W-:Y:S01]  /*34d0*/  FADD.FTZ R3, -R127, 1 ;  /* 0x3f8000007f037421 */ /* 0x008fe20000010100 */
        /* <DEDUP_REMOVED lines=73> */
[----:B------:R-:W-:Y:S02]  /*3970*/  HADD2.F32 R91, -RZ, R91.H0_H0 ;  /* 0x2000005bff5b7230 */ /* 0x000fe40000004100 */
        /* <DEDUP_REMOVED lines=8> */
[----:B0-----:R-:W-:Y:S06]  /*3a00*/  BRA.U !UP0, `(.L_x_15711) ;  /* 0x0000000508007547 */ /* 0x001fec000b800000 */
        /* <DEDUP_REMOVED lines=17> */
[C---:B------:R-:W-:Y:S02]  /*3b20*/  PRMT R26, R27.reuse, 0x7610, R26 ;  /* 0x000076101b1a7816 */ /* 0x040fe4000000001a */
[----:B------:R-:W-:Y:S01]  /*3b30*/  PRMT R28, R27, 0x7632, R28 ;  /* 0x000076321b1c7816 */ /* 0x000fe2000000001c */
[----:B------:R-:W-:Y:S01]  /*3b40*/  STS.U16 [R89], R29 ;  /* 0x0000001d59007388 */ /* 0x000fe20000000400 */
[----:B------:R-:W-:-:S03]  /*3b50*/  PRMT R105, R3, 0x7632, R105 ;  /* 0x0000763203697816 */ /* 0x000fc60000000069 */
        /* <DEDUP_REMOVED lines=9> */
[----:B-1----:R-:W-:-:S03]  /*3bf0*/  IMAD.WIDE.U32 R2, R108, UR18, R10 ;  /* 0x000000126c027c25 */ /* 0x002fc6000f8e000a */
[----:B------:R-:W-:Y:S01]  /*3c00*/  LDS.U16 R25, [R82+0x40] ;  /* 0x0000400052197984 */ /* 0x000fe20000000400 */
[----:B------:R-:W-:-:S03]  /*3c10*/  IMAD R3, R109, UR18, R3 ;  /* 0x000000126d037c24 */ /* 0x000fc6000f8e0203 */
[----:B------:R-:W-:Y:S01]  /*3c20*/  LDS.U16 R27, [R83+0x80] ;  /* 0x00008000531b7984 */ /* 0x000fe20000000400 */
[----:B0-----:R-:W-:-:S03]  /*3c30*/  IMAD.WIDE.U32 R2, R79, R116, R2 ;  /* 0x000000744f027225 */ /* 0x001fc600078e0002 */
        /* <DEDUP_REMOVED lines=29> */
.L_x_15711:
[----:B------:R-:W-:Y:S01]  /*3e10*/  HADD2.F32 R99, -RZ, R99.H0_H0 ;  /* 0x20000063ff637230 */ /* 0x000fe20000004100 */
[----:B------:R-:W1:Y:S01]  /*3e20*/  LDCU UR6, c[0x0][0x38c] ;  /* 0x00007180ff0677ac */ /* 0x000e620008000800 */
        /* <DEDUP_REMOVED lines=13> */
[----:B------:R-:W-:-:S02]  /*3f00*/  PRMT R95, RZ, 0x7610, R95 ;  /* 0x00007610ff5f7816 */ /* 0x000fc4000000005f */
[----:B------:R-:W-:Y:S02]  /*3f10*/  CS2R R108, SRZ ;  /* 0x00000000006c7805 */ /* 0x000fe4000001ff00 */
[----:B------:R-:W-:Y:S01]  /*3f20*/  MOV R106, RZ ;  /* 0x000000ff006a7202 */ /* 0x000fe20000000f00 */
[----:B------:R-:W-:Y:S01]  /*3f30*/  FFMA.FTZ R2, R20, R111, R3 ;  /* 0x0000006f14027223 */ /* 0x000fe20000010003 */
[----:B-1----:R-:W-:Y:S01]  /*3f40*/  UISETP.GE.AND UP0, UPT, UR6, 0x1, UPT ;  /* 0x000000010600788c */ /* 0x002fe2000bf06270 */
[----:B------:R-:W-:Y:S01]  /*3f50*/  MOV R101, RZ ;  /* 0x000000ff00657202 */ /* 0x000fe20000000f00 */
[-C--:B------:R-:W-:Y:S01]  /*3f60*/  FMUL.FTZ R128, R0, R76.reuse ;  /* 0x0000004c00807220 */ /* 0x080fe20000410000 */
        /* <DEDUP_REMOVED lines=17> */
[----:B------:R-:W0:Y:S01]  /*4080*/  LDC R130, c[0x0][0x388] ;  /* 0x0000e200ff827b82 */ /* 0x000e220000000800 */
[----:B------:R-:W-:Y:S01]  /*4090*/  IADD3 R149, PT, PT, R4, 0x7, R4 ;  /* 0x0000000704957810 */ /* 0x000fe20007ffe004 */
[----:B------:R-:W-:Y:S01]  /*40a0*/  FADD.FTZ R120, R5, R5 ;  /* 0x0000000505787221 */ /* 0x000fe20000010000 */
[----:B------:R-:W-:Y:S01]  /*40b0*/  SHF.L.U32 R2, R78, 0x4, RZ ;  /* 0x000000044e027819 */ /* 0x000fe200000006ff */
[----:B------:R-:W-:Y:S01]  /*40c0*/  FADD.FTZ R112, R23, R23 ;  /* 0x0000001717707221 */ /* 0x000fe20000010000 */
[----:B------:R-:W-:Y:S01]  /*40d0*/  SHF.L.U32 R133, R30, 0x9, RZ ;  /* 0x000000091e857819 */ /* 0x000fe200000006ff */
[----:B------:R-:W-:Y:S01]  /*40e0*/  FADD.FTZ R0, R0, R0 ;  /* 0x0000000000007221 */ /* 0x000fe20000010000 */
[----:B------:R-:W-:Y:S01]  /*40f0*/  IADD3 R141, PT, PT, R4, 0x3, R4 ;  /* 0x00000003048d7810 */ /* 0x000fe20007ffe004 */
[----:B------:R-:W1:Y:S01]  /*4100*/  LDC.64 R18, c[0x0][0x440] ;  /* 0x00011000ff127b82 */ /* 0x000e620000000a00 */
[----:B------:R-:W-:Y:S01]  /*4110*/  LEA.HI.SX32 R150, R149, R2, 0x1b ;  /* 0x0000000295967211 */ /* 0x000fe200078fdaff */
[----:B------:R-:W-:Y:S01]  /*4120*/  FADD.FTZ R114, R22, R22 ;  /* 0x0000001616727221 */ /* 0x000fe20000010000 */
[C-C-:B------:R-:W-:Y:S01]  /*4130*/  IADD3 R137, PT, PT, R4.reuse, 0x1, R4.reuse ;  /* 0x0000000104897810 */ /* 0x140fe20007ffe004 */
[----:B------:R-:W2:Y:S01]  /*4140*/  LDCU UR7, c[0x0][0x394] ;  /* 0x00007280ff0777ac */ /* 0x000ea20008000800 */
[----:B------:R-:W-:-:S02]  /*4150*/  IADD3 R139, PT, PT, R4, 0x2, R4 ;  /* 0x00000002048b7810 */ /* 0x000fc40007ffe004 */
[C-C-:B------:R-:W-:Y:S01]  /*4160*/  IADD3 R143, PT, PT, R4.reuse, 0x4, R4.reuse ;  /* 0x00000004048f7810 */ /* 0x140fe20007ffe004 */
[----:B------:R-:W3:Y:S01]  /*4170*/  LDC.64 R20, c[0x0][0x448] ;  /* 0x00011200ff147b82 */ /* 0x000ee20000000a00 */
[C-C-:B------:R-:W-:Y:S01]  /*4180*/  IADD3 R145, PT, PT, R4.reuse, 0x5, R4.reuse ;  /* 0x0000000504917810 */ /* 0x140fe20007ffe004 */
[----:B------:R-:W4:Y:S01]  /*4190*/  LDCU UR19, c[0x0][0x38c] ;  /* 0x00007180ff1377ac */ /* 0x000f220008000800 */
[----:B------:R-:W-:Y:S02]  /*41a0*/  IADD3 R147, PT, PT, R4, 0x6, R4 ;  /* 0x0000000604937810 */ /* 0x000fe40007ffe004 */
[----:B------:R-:W-:Y:S01]  /*41b0*/  IADD3 R135, PT, PT, R78, 0x1e0, RZ ;  /* 0x000001e04e877810 */ /* 0x000fe20007ffe0ff */
[----:B------:R-:W0:Y:S01]  /*41c0*/  LDCU.64 UR8, c[0x0][0x3a8] ;  /* 0x00007500ff0877ac */ /* 0x000e220008000a00 */
[----:B------:R-:W-:Y:S02]  /*41d0*/  IADD3 R149, PT, PT, R2, 0x8, RZ ;  /* 0x0000000802957810 */ /* 0x000fe40007ffe0ff */
[C---:B------:R-:W-:Y:S01]  /*41e0*/  IADD3 R3, PT, PT, R78.reuse, 0x100, RZ ;  /* 0x000001004e037810 */ /* 0x040fe20007ffe0ff */
[----:B------:R-:W0:Y:S01]  /*41f0*/  LDCU.64 UR10, c[0x0][0x3c0] ;  /* 0x00007800ff0a77ac */ /* 0x000e220008000a00 */
[----:B------:R-:W-:-:S02]  /*4200*/  IADD3 R5, PT, PT, R78, 0x120, RZ ;  /* 0x000001204e057810 */ /* 0x000fc40007ffe0ff */
[C---:B------:R-:W-:Y:S01]  /*4210*/  IADD3 R7, PT, PT, R78.reuse, 0x140, RZ ;  /* 0x000001404e077810 */ /* 0x040fe20007ffe0ff */
[----:B------:R-:W0:Y:S01]  /*4220*/  LDCU.64 UR12, c[0x0][0x3e0] ;  /* 0x00007c00ff0c77ac */ /* 0x000e220008000a00 */
[C---:B------:R-:W-:Y:S02]  /*4230*/  IADD3 R23, PT, PT, R78.reuse, 0x160, RZ ;  /* 0x000001604e177810 */ /* 0x040fe40007ffe0ff */
[C---:B------:R-:W-:Y:S01]  /*4240*/  IADD3 R25, PT, PT, R78.reuse, 0x180, RZ ;  /* 0x000001804e197810 */ /* 0x040fe20007ffe0ff */
[----:B------:R-:W0:Y:S01]  /*4250*/  LDCU.64 UR14, c[0x0][0x4f0] ;  /* 0x00009e00ff0e77ac */ /* 0x000e220008000a00 */
[C---:B------:R-:W-:Y:S02]  /*4260*/  IADD3 R27, PT, PT, R78.reuse, 0x1a0, RZ ;  /* 0x000001a04e1b7810 */ /* 0x040fe40007ffe0ff */
[----:B------:R-:W-:Y:S02]  /*4270*/  IADD3 R29, PT, PT, R78, 0x1c0, RZ ;  /* 0x000001c04e1d7810 */ /* 0x000fe40007ffe0ff */
[----:B------:R-:W-:-:S02]  /*4280*/  IADD3 R151, PT, PT, R2, 0x9, RZ ;  /* 0x0000000902977810 */ /* 0x000fc40007ffe0ff */
[C---:B------:R-:W-:Y:S02]  /*4290*/  IADD3 R153, PT, PT, R2.reuse, 0xa, RZ ;  /* 0x0000000a02997810 */ /* 0x040fe40007ffe0ff */
[C---:B------:R-:W-:Y:S02]  /*42a0*/  IADD3 R155, PT, PT, R2.reuse, 0xb, RZ ;  /* 0x0000000b029b7810 */ /* 0x040fe40007ffe0ff */
[C---:B------:R-:W-:Y:S02]  /*42b0*/  IADD3 R157, PT, PT, R2.reuse, 0xc, RZ ;  /* 0x0000000c029d7810 */ /* 0x040fe40007ffe0ff */
[C---:B------:R-:W-:Y:S02]  /*42c0*/  IADD3 R159, PT, PT, R2.reuse, 0xd, RZ ;  /* 0x0000000d029f7810 */ /* 0x040fe40007ffe0ff */
[C---:B------:R-:W-:Y:S02]  /*42d0*/  IADD3 R161, PT, PT, R2.reuse, 0xe, RZ ;  /* 0x0000000e02a17810 */ /* 0x040fe40007ffe0ff */
[----:B------:R-:W-:-:S02]  /*42e0*/  IADD3 R163, PT, PT, R2, 0xf, RZ ;  /* 0x0000000f02a37810 */ /* 0x000fc40007ffe0ff */
[----:B------:R-:W-:Y:S02]  /*42f0*/  LEA R158, R158, -R133, 0x1 ;  /* 0x800000859e9e7211 */ /* 0x000fe400078e08ff */
[-C--:B------:R-:W-:Y:S02]  /*4300*/  LEA.HI.SX32 R141, R141, R2.reuse, 0x1b ;  /* 0x000000028d8d7211 */ /* 0x080fe400078fdaff */
[-C--:B------:R-:W-:Y:S02]  /*4310*/  LEA.HI.SX32 R137, R137, R2.reuse, 0x1b ;  /* 0x0000000289897211 */ /* 0x080fe400078fdaff */
[-C--:B------:R-:W-:Y:S02]  /*4320*/  LEA.HI.SX32 R139, R139, R2.reuse, 0x1b ;  /* 0x000000028b8b7211 */ /* 0x080fe400078fdaff */
[-C--:B------:R-:W-:Y:S02]  /*4330*/  LEA.HI.SX32 R143, R143, R2.reuse, 0x1b ;  /* 0x000000028f8f7211 */ /* 0x080fe400078fdaff */
[----:B------:R-:W-:-:S02]  /*4340*/  LEA.HI.SX32 R145, R145, R2, 0x1b ;  /* 0x0000000291917211 */ /* 0x000fc400078fdaff */
[-C--:B------:R-:W-:Y:S02]  /*4350*/  LEA.HI.SX32 R147, R147, R2.reuse, 0x1b ;  /* 0x0000000293937211 */ /* 0x080fe400078fdaff */
[----:B------:R-:W-:Y:S02]  /*4360*/  LEA.HI.SX32 R140, R149, R2, 0x1b ;  /* 0x00000002958c7211 */ /* 0x000fe400078fdaff */
[----:B------:R-:W-:Y:S02]  /*4370*/  LEA.HI.SX32 R135, R135, R78, 0x1b ;  /* 0x0000004e87877211 */ /* 0x000fe400078fdaff */
[----:B------:R-:W-:Y:S02]  /*4380*/  ISETP.NE.AND P5, PT, R60, 0x1, PT ;  /* 0x000000013c00780c */ /* 0x000fe40003fa5270 */
        /* <DEDUP_REMOVED lines=22> */
[----:B------:R-:W-:Y:S02]  /*44f0*/  LEA R141, R135, UR5, 0x1 ;  /* 0x00000005878d7c11 */ /* 0x000fe4000f8e08ff */
[----:B------:R-:W-:Y:S02]  /*4500*/  MOV R131, RZ ;  /* 0x000000ff00837202 */ /* 0x000fe40000000f00 */
[----:B------:R-:W-:Y:S02]  /*4510*/  MOV R93, RZ ;  /* 0x000000ff005d7202 */ /* 0x000fe40000000f00 */
[----:B------:R-:W-:-:S02]  /*4520*/  ISETP.EQ.AND P5, PT, R70, RZ, P5 ;  /* 0x000000ff4600720c */ /* 0x000fc40002fa2270 */
        /* <DEDUP_REMOVED lines=16> */
[----:B------:R-:W-:Y:S02]  /*4630*/  LEA R134, R134, UR5, 0x1 ;  /* 0x0000000586867c11 */ /* 0x000fe4000f8e08ff */
[----:B01234-:R-:W-:-:S07]  /*4640*/  LEA R132, R132, UR5, 0x1 ;  /* 0x0000000584847c11 */ /* 0x01ffce000f8e08ff */
.L_x_15762:
        /* <DEDUP_REMOVED lines=10> */
[----:B0-----:R-:W-:Y:S01]  /*46f0*/  IADD3 R5, PT, PT, R31, 0x20, RZ ;  /* 0x000000201f057810 */ /* 0x001fe20007ffe0ff */
        /* <DEDUP_REMOVED lines=11> */
[----:B---3--:R-:W3:Y:S01]  /*47b0*/  @!P0 LDG.E.U16 R27, desc[UR16][R4.64+0x40] ;  /* 0x00004010041b8981 */ /* 0x008ee2000c1e1500 */
        /* <DEDUP_REMOVED lines=34> */
[----:B-1----:R-:W-:Y:S01]  /*49e0*/  IADD3 R25, PT, PT, R31, 0x1a0, RZ ;  /* 0x000001a01f197810 */ /* 0x002fe20007ffe0ff */
        /* <DEDUP_REMOVED lines=31> */
[----:B------:R-:W-:Y:S01]  /*4be0*/  FMUL.FTZ R2, R23, R90 ;  /* 0x0000005a17027220 */ /* 0x000fe20000410000 */
[----:B------:R-:W-:-:S02]  /*4bf0*/  FMUL.FTZ R3, R22, 1.4426950216293334961 ;  /* 0x3fb8aa3b16037820 */ /* 0x000fc40000410000 */
[----:B------:R-:W-:Y:S01]  /*4c00*/  FMUL.RZ R174, R168, 0.15915493667125701904 ;  /* 0x3e22f983a8ae7820 */ /* 0x000fe2000040c000 */
[----:B------:R-:W-:Y:S01]  /*4c10*/  FMUL.RZ R172, R2, 0.15915493667125701904 ;  /* 0x3e22f98302ac7820 */ /* 0x000fe2000040c000 */
[C---:B------:R-:W-:Y:S01]  /*4c20*/  FMUL.FTZ R168, R3.reuse, R92 ;  /* 0x0000005c03a87220 */ /* 0x040fe20000410000 */
[----:B------:R-:W-:Y:S01]  /*4c30*/  FMUL.FTZ R2, R3, R90 ;  /* 0x0000005a03027220 */ /* 0x000fe20000410000 */
[----:B------:R-:W-:Y:S08]  /*4c40*/  MUFU.SIN R169, R174 ;  /* 0x000000ae00a97308 */ /* 0x000ff00000000400 */
[----:B------:R1:W2:Y:S08]  /*4c50*/  MUFU.COS R179, R174 ;  /* 0x000000ae00b37308 */ /* 0x0002b00000000000 */
[----:B0-----:R0:W-:Y:S04]  /*4c60*/  MUFU.EX2 R5, R2 ;  /* 0x0000000200057308 */ /* 0x0011e80000000800 */
[----:B------:R-:W2:Y:S01]  /*4c70*/  MUFU.EX2 R168, R168 ;  /* 0x000000a800a87308 */ /* 0x000ea20000000800 */
[----:B0-----:R-:W-:-:S03]  /*4c80*/  FMUL.FTZ R2, R23, R96 ;  /* 0x0000006017027220 */ /* 0x001fc60000410000 */
[----:B------:R-:W-:Y:S01]  /*4c90*/  MUFU.SIN R180, R172 ;  /* 0x000000ac00b47308 */ /* 0x000fe20000000400 */
[----:B------:R-:W-:-:S07]  /*4ca0*/  FMUL.RZ R178, R2, 0.15915493667125701904 ;  /* 0x3e22f98302b27820 */ /* 0x000fce000040c000 */
[----:B------:R0:W-:Y:S01]  /*4cb0*/  MUFU.COS R4, R172 ;  /* 0x000000ac00047308 */ /* 0x0001e20000000000 */
[C---:B-1----:R-:W-:Y:S01]  /*4cc0*/  FMUL.FTZ R174, R23.reuse, R100 ;  /* 0x0000006417ae7220 */ /* 0x042fe20000410000 */
[----:B0-----:R-:W-:-:S06]  /*4cd0*/  FMUL.FTZ R172, R23, R98 ;  /* 0x0000006217ac7220 */ /* 0x001fcc0000410000 */
[----:B------:R-:W-:Y:S01]  /*4ce0*/  MUFU.SIN R173, R178 ;  /* 0x000000b200ad7308 */ /* 0x000fe20000000400 */
[----:B------:R-:W-:Y:S01]  /*4cf0*/  FMUL.RZ R181, R172, 0.15915493667125701904 ;  /* 0x3e22f983acb57820 */ /* 0x000fe2000040c000 */
[----:B---3--:R0:W-:Y:S04]  /*4d00*/  STS.U16 [R80], R7 ;  /* 0x0000000750007388 */ /* 0x0081e80000000400 */
[----:B------:R1:W-:Y:S04]  /*4d10*/  STS.U16 [R82+0x40], R27 ;  /* 0x0000401b52007388 */ /* 0x0003e80000000400 */
[----:B----4-:R3:W-:Y:S04]  /*4d20*/  STS.U16 [R83+0x80], R6 ;  /* 0x0000800653007388 */ /* 0x0107e80000000400 */
[----:B-----5:R-:W-:Y:S04]  /*4d30*/  STS.U16 [R84+0xc0], R29 ;  /* 0x0000c01d54007388 */ /* 0x020fe80000000400 */
[----:B------:R4:W-:Y:S04]  /*4d40*/  STS.U16 [R85+0x100], R26 ;  /* 0x0001001a55007388 */ /* 0x0009e80000000400 */
[----:B------:R-:W-:Y:S04]  /*4d50*/  STS.U16 [R86+0x140], R157 ;  /* 0x0001409d56007388 */ /* 0x000fe80000000400 */
[----:B------:R-:W-:Y:S04]  /*4d60*/  STS.U16 [R87+0x180], R28 ;  /* 0x0001801c57007388 */ /* 0x000fe80000000400 */
[----:B------:R-:W-:Y:S04]  /*4d70*/  STS.U16 [R88+0x1c0], R159 ;  /* 0x0001c09f58007388 */ /* 0x000fe80000000400 */
[----:B------:R-:W-:Y:S01]  /*4d80*/  STS.U16 [R148+0x200], R161 ;  /* 0x000200a194007388 */ /* 0x000fe20000000400 */
[----:B------:R5:W4:Y:S03]  /*4d90*/  MUFU.COS R175, R178 ;  /* 0x000000b200af7308 */ /* 0x000b260000000000 */
[----:B------:R-:W-:Y:S04]  /*4da0*/  STS.U16 [R147+0x240], R160 ;  /* 0x000240a093007388 */ /* 0x000fe80000000400 */
[----:B------:R-:W-:Y:S01]  /*4db0*/  STS.U16 [R146+0x280], R163 ;  /* 0x000280a392007388 */ /* 0x000fe20000000400 */
[----:B-----5:R-:W-:-:S03]  /*4dc0*/  FMUL.FTZ R178, R23, R102 ;  /* 0x0000006617b27220 */ /* 0x020fc60000410000 */
[----:B------:R-:W-:Y:S04]  /*4dd0*/  STS.U16 [R145+0x2c0], R162 ;  /* 0x0002c0a291007388 */ /* 0x000fe80000000400 */
[----:B------:R-:W-:Y:S01]  /*4de0*/  STS.U16 [R144+0x300], R165 ;  /* 0x000300a590007388 */ /* 0x000fe20000000400 */
[----:B------:R-:W-:Y:S03]  /*4df0*/  MUFU.SIN R193, R181 ;  /* 0x000000b500c17308 */ /* 0x000fe60000000400 */
[----:B------:R-:W-:Y:S01]  /*4e00*/  STS.U16 [R143+0x340], R164 ;  /* 0x000340a48f007388 */ /* 0x000fe20000000400 */
[----:B------:R-:W-:-:S03]  /*4e10*/  FMUL.RZ R183, R174, 0.15915493667125701904 ;  /* 0x3e22f983aeb77820 */ /* 0x000fc6000040c000 */
[----:B------:R-:W-:Y:S01]  /*4e20*/  STS.U16 [R142+0x380], R167 ;  /* 0x000380a78e007388 */ /* 0x000fe20000000400 */
[----:B------:R5:W-:Y:S03]  /*4e30*/  MUFU.COS R197, R181 ;  /* 0x000000b500c57308 */ /* 0x000be60000000000 */
[----:B------:R-:W-:Y:S01]  /*4e40*/  STS.U16 [R141+0x3c0], R166 ;  /* 0x0003c0a68d007388 */ /* 0x000fe20000000400 */
[----:B------:R-:W-:Y:S01]  /*4e50*/  NOP ;  /* 0x0000000000007918 */ /* 0x000fe20000000000 */
[----:B-----5:R-:W-:Y:S02]  /*4e60*/  FMUL.RZ R181, R178, 0.15915493667125701904 ;  /* 0x3e22f983b2b57820 */ /* 0x020fe4000040c000 */
[----:B------:R-:W5:Y:S01]  /*4e70*/  LDS.U16 R194, [R137+0x16] ;  /* 0x0000160089c27984 */ /* 0x000f620000000400 */
[C---:B--2---:R-:W-:Y:S01]  /*4e80*/  FMUL.FTZ R179, R168.reuse, R179 ;  /* 0x000000b3a8b37220 */ /* 0x044fe20000410000 */
[----:B------:R-:W-:-:S02]  /*4e90*/  FMUL.FTZ R178, R168, R169 ;  /* 0x000000a9a8b27220 */ /* 0x000fc40000410000 */
[----:B------:R-:W2:Y:S01]  /*4ea0*/  LDS.U16 R207, [R156+0x2] ;  /* 0x000002009ccf7984 */ /* 0x000ea20000000400 */
[----:B------:R-:W-:Y:S03]  /*4eb0*/  MUFU.SIN R199, R183 ;  /* 0x000000b700c77308 */ /* 0x000fe60000000400 */
[----:B------:R-:W2:Y:S04]  /*4ec0*/  LDS.U16 R188, [R152+0xa] ;  /* 0x00000a0098bc7984 */ /* 0x000ea80000000400 */
[----:B------:R-:W2:Y:S01]  /*4ed0*/  LDS.U16 R203, [R154+0x6] ;  /* 0x000006009acb7984 */ /* 0x000ea20000000400 */
[----:B------:R3:W-:Y:S03]  /*4ee0*/  MUFU.COS R209, R183 ;  /* 0x000000b700d17308 */ /* 0x0007e60000000000 */
[----:B------:R-:W2:Y:S04]  /*4ef0*/  LDS.U16 R190, [R150+0xe] ;  /* 0x00000e0096be7984 */ /* 0x000ea80000000400 */
[----:B------:R-:W2:Y:S01]  /*4f00*/  LDS.U16 R192, [R139+0x12] ;  /* 0x000012008bc07984 */ /* 0x000ea20000000400 */
[----:B0-----:R-:W-:Y:S03]  /*4f10*/  MUFU.SIN R7, R181 ;  /* 0x000000b500077308 */ /* 0x001fe60000000400 */
[----:B------:R-:W0:Y:S04]  /*4f20*/  LDS.U16 R201, [R135+0x1a] ;  /* 0x00001a0087c97984 */ /* 0x000e280000000400 */
[----:B------:R-:W0:Y:S01]  /*4f30*/  LDS.U16 R168, [R132+0x1e] ;  /* 0x00001e0084a87984 */ /* 0x000e220000000400 */
[----:B-1----:R1:W-:Y:S03]  /*4f40*/  MUFU.COS R27, R181 ;  /* 0x000000b5001b7308 */ /* 0x0023e60000000000 */
[----:B------:R-:W0:Y:S01]  /*4f50*/  LDS.U16 R189, [R138+0x14] ;  /* 0x000014008abd7984 */ /* 0x000e220000000400 */
[----:B------:R-:W-:-:S03]  /*4f60*/  FMUL.FTZ R2, R3, R96 ;  /* 0x0000006003027220 */ /* 0x000fc60000410000 */
[----:B------:R-:W0:Y:S04]  /*4f70*/  LDS.U16 R205, [R149] ;  /* 0x0000000095cd7984 */ /* 0x000e280000000400 */
[----:B---3--:R-:W3:Y:S04]  /*4f80*/  LDS.U16 R183, [R153+0x8] ;  /* 0x0000080099b77984 */ /* 0x008ee80000000400 */
[----:B-1----:R-:W1:Y:S04]  /*4f90*/  LDS.U16 R181, [R155+0x4] ;  /* 0x000004009bb57984 */ /* 0x002e680000000400 */
[----:B------:R-:W1:Y:S04]  /*4fa0*/  LDS.U16 R185, [R151+0xc] ;  /* 0x00000c0097b97984 */ /* 0x000e680000000400 */
[----:B------:R-:W1:Y:S04]  /*4fb0*/  LDS.U16 R187, [R140+0x10] ;  /* 0x000010008cbb7984 */ /* 0x000e680000000400 */
[----:B------:R-:W1:Y:S04]  /*4fc0*/  LDS.U16 R191, [R136+0x18] ;  /* 0x0000180088bf7984 */ /* 0x000e680000000400 */
[----:B------:R-:W1:Y:S01]  /*4fd0*/  LDS.U16 R169, [R134+0x1c] ;  /* 0x00001c0086a97984 */ /* 0x000e620000000400 */
[----:B------:R-:W5:Y:S01]  /*4fe0*/  MUFU.EX2 R2, R2 ;  /* 0x0000000200027308 */ /* 0x000f620000000800 */
[C---:B------:R-:W-:Y:S01]  /*4ff0*/  FMUL.FTZ R170, R23.reuse, R94 ;  /* 0x0000005e17aa7220 */ /* 0x040fe20000410000 */
[----:B------:R-:W-:Y:S01]  /*5000*/  FMUL.FTZ R6, R23, R104 ;  /* 0x0000006817067220 */ /* 0x000fe20000410000 */
[----:B------:R-:W-:-:S02]  /*5010*/  FMUL.FTZ R174, R3, R100 ;  /* 0x0000006403ae7220 */ /* 0x000fc40000410000 */
[----:B------:R-:W-:Y:S01]  /*5020*/  FMUL.RZ R176, R170, 0.15915493667125701904 ;  /* 0x3e22f983aab07820 */ /* 0x000fe2000040c000 */
[----:B------:R-:W-:Y:S01]  /*5030*/  FMUL.RZ R6, R6, 0.15915493667125701904 ;  /* 0x3e22f98306067820 */ /* 0x000fe2000040c000 */
[C---:B------:R-:W-:Y:S01]  /*5040*/  FMUL.FTZ R170, R3.reuse, R94 ;  /* 0x0000005e03aa7220 */ /* 0x040fe20000410000 */
[----:B------:R-:W-:Y:S01]  /*5050*/  FMUL.FTZ R172, R3, R98 ;  /* 0x0000006203ac7220 */ /* 0x000fe20000410000 */
[----:B------:R-:W-:Y:S01]  /*5060*/  MUFU.SIN R171, R176 ;  /* 0x000000b000ab7308 */ /* 0x000fe20000000400 */
[----:B----4-:R-:W-:Y:S01]  /*5070*/  SHF.L.U32 R26, R30, 0x8, RZ ;  /* 0x000000081e1a7819 */ /* 0x010fe200000006ff */
[----:B-----5:R-:W-:-:S06]  /*5080*/  FMUL.FTZ R175, R2, R175 ;  /* 0x000000af02af7220 */ /* 0x020fcc0000410000 */
[----:B------:R4:W5:Y:S08]  /*5090*/  MUFU.COS R177, R176 ;  /* 0x000000b000b17308 */ /* 0x0009700000000000 */
[----:B------:R2:W-:Y:S01]  /*50a0*/  MUFU.EX2 R182, R174 ;  /* 0x000000ae00b67308 */ /* 0x0005e20000000800 */
[C---:B----4-:R-:W-:Y:S01]  /*50b0*/  FMUL.FTZ R176, R3.reuse, R102 ;  /* 0x0000006603b07220 */ /* 0x050fe20000410000 */
[----:B------:R-:W-:-:S02]  /*50c0*/  FMUL.FTZ R3, R3, R104 ;  /* 0x0000006803037220 */ /* 0x000fc40000410000 */
[----:B------:R-:W-:Y:S01]  /*50d0*/  MUFU.SIN R200, R6 ;  /* 0x0000000600c87308 */ /* 0x000fe20000000400 */
[----:B--2---:R-:W-:Y:S01]  /*50e0*/  FMUL.FTZ R174, R2, R173 ;  /* 0x000000ad02ae7220 */ /* 0x004fe20000410000 */
[----:B------:R-:W-:-:S06]  /*50f0*/  LOP3.LUT R2, R26, 0x100, RZ, 0xc0, !PT ;  /* 0x000001001a027812 */ /* 0x000fcc00078ec0ff */
[----:B------:R-:W2:Y:S01]  /*5100*/  MUFU.COS R6, R6 ;  /* 0x0000000600067308 */ /* 0x000ea20000000000 */
[----:B------:R-:W-:-:S07]  /*5110*/  IADD3 R2, PT, PT, R2, R131, RZ ;  /* 0x0000008302027210 */ /* 0x000fce0007ffe0ff */
[----:B------:R-:W5:Y:S04]  /*5120*/  MUFU.EX2 R170, R170 ;  /* 0x000000aa00aa7308 */ /* 0x000f680000000800 */
[----:B------:R-:W4:Y:S04]  /*5130*/  MUFU.EX2 R172, R172 ;  /* 0x000000ac00ac7308 */ /* 0x000f280000000800 */
[----:B------:R0:W3:Y:S04]  /*5140*/  MUFU.EX2 R184, R176 ;  /* 0x000000b000b87308 */ /* 0x0000e80000000800 */
[----:B------:R-:W2:Y:S01]  /*5150*/  MUFU.EX2 R3, R3 ;  /* 0x0000000300037308 */ /* 0x000ea20000000800 */
[----:B------:R-:W-:Y:S01]  /*5160*/  SEL R2, R2, R59, !P0 ;  /* 0x0000003b02027207 */ /* 0x000fe20004000000 */
[C---:B------:R-:W-:Y:S01]  /*5170*/  FMUL.FTZ R4, R5.reuse, R4 ;  /* 0x0000000405047220 */ /* 0x040fe20000410000 */
[----:B------:R-:W-:Y:S01]  /*5180*/  FMUL.FTZ R5, R5, R180 ;  /* 0x000000b405057220 */ /* 0x000fe20000410000 */
[----:B------:R-:W-:Y:S01]  /*5190*/  HADD2.F32 R194, -RZ, R194.H0_H0 ;  /* 0x200000c2ffc27230 */ /* 0x000fe20000004100 */
[----:B------:R-:W-:Y:S01]  /*51a0*/  LEA R2, R2, UR5, 0x3 ;  /* 0x0000000502027c11 */ /* 0x000fe2000f8e18ff */
[----:B------:R-:W-:-:S02]  /*51b0*/  HADD2.F32 R207, -RZ, R207.H0_H0 ;  /* 0x200000cfffcf7230 */ /* 0x000fc40000004100 */
[----:B------:R-:W-:Y:S02]  /*51c0*/  HADD2.F32 R188, -RZ, R188.H0_H0 ;  /* 0x200000bcffbc7230 */ /* 0x000fe40000004100 */
[C---:B-----5:R-:W-:Y:S01]  /*51d0*/  FMUL.FTZ R177, R170.reuse, R177 ;  /* 0x000000b1aab17220 */ /* 0x060fe20000410000 */
[----:B------:R-:W-:Y:S02]  /*51e0*/  HADD2.F32 R203, -RZ, R203.H0_H0 ;  /* 0x200000cbffcb7230 */ /* 0x000fe40000004100 */
[----:B0-----:R-:W-:Y:S01]  /*51f0*/  FMUL.FTZ R176, R170, R171 ;  /* 0x000000abaab07220 */ /* 0x001fe20000410000 */
[----:B------:R-:W-:Y:S02]  /*5200*/  HADD2.F32 R190, -RZ, R190.H0_H0 ;  /* 0x200000beffbe7230 */ /* 0x000fe40000004100 */
[----:B------:R-:W-:Y:S02]  /*5210*/  HADD2.F32 R192, -RZ, R192.H0_H0 ;  /* 0x200000c0ffc07230 */ /* 0x000fe40000004100 */
[----:B------:R-:W-:-:S02]  /*5220*/  HADD2.F32 R201, -RZ, R201.H0_H0 ;  /* 0x200000c9ffc97230 */ /* 0x000fc40000004100 */
[----:B------:R-:W-:Y:S02]  /*5230*/  HADD2.F32 R168, -RZ, R168.H0_H0 ;  /* 0x200000a8ffa87230 */ /* 0x000fe40000004100 */
[----:B----4-:R-:W-:Y:S01]  /*5240*/  FMUL.FTZ R173, R172, R197 ;  /* 0x000000c5acad7220 */ /* 0x010fe20000410000 */
[C---:B------:R-:W-:Y:S01]  /*5250*/  FMUL.FTZ R171, R182.reuse, R209 ;  /* 0x000000d1b6ab7220 */ /* 0x040fe20000410000 */
[----:B------:R-:W-:Y:S01]  /*5260*/  FMUL.FTZ R170, R182, R199 ;  /* 0x000000c7b6aa7220 */ /* 0x000fe20000410000 */
[----:B------:R-:W-:Y:S02]  /*5270*/  HADD2.F32 R189, -RZ, R189.H0_H0 ;  /* 0x200000bdffbd7230 */ /* 0x000fe40000004100 */
[C---:B---3--:R-:W-:Y:S01]  /*5280*/  FMUL.FTZ R198, R184.reuse, R27 ;  /* 0x0000001bb8c67220 */ /* 0x048fe20000410000 */
[----:B------:R-:W-:Y:S01]  /*5290*/  FMUL.FTZ R197, R184, R7 ;  /* 0x00000007b8c57220 */ /* 0x000fe20000410000 */
[----:B------:R0:W-:Y:S01]  /*52a0*/  STS.64 [R2+0x10b0], R4 ;  /* 0x0010b00402007388 */ /* 0x0001e20000000a00 */
[----:B------:R-:W-:-:S02]  /*52b0*/  HADD2.F32 R205, -RZ, R205.H0_H0 ;  /* 0x200000cdffcd7230 */ /* 0x000fc40000004100 */
[----:B------:R-:W-:Y:S01]  /*52c0*/  FMUL.FTZ R182, R25, R194 ;  /* 0x000000c219b67220 */ /* 0x000fe20000410000 */
[----:B------:R-:W-:Y:S02]  /*52d0*/  HADD2.F32 R183, -RZ, R183.H0_H0 ;  /* 0x200000b7ffb77230 */ /* 0x000fe40000004100 */
[C---:B--2---:R-:W-:Y:S01]  /*52e0*/  FMUL.FTZ R199, R3.reuse, R6 ;  /* 0x0000000603c77220 */ /* 0x044fe20000410000 */
[----:B------:R-:W-:Y:S01]  /*52f0*/  FMUL.FTZ R200, R3, R200 ;  /* 0x000000c803c87220 */ /* 0x000fe20000410000 */
[----:B-1----:R-:W-:Y:S02]  /*5300*/  HADD2.F32 R181, -RZ, R181.H0_H0 ;  /* 0x200000b5ffb57230 */ /* 0x002fe40000004100 */
[C---:B------:R-:W-:Y:S01]  /*5310*/  FMUL.FTZ R160, R24.reuse, R188 ;  /* 0x000000bc18a07220 */ /* 0x040fe20000410000 */
[----:B------:R-:W-:Y:S02]  /*5320*/  HADD2.F32 R185, -RZ, R185.H0_H0 ;  /* 0x200000b9ffb97230 */ /* 0x000fe40000004100 */
[----:B------:R-:W-:Y:S01]  /*5330*/  FMUL.FTZ R184, R24, R194 ;  /* 0x000000c218b87220 */ /* 0x000fe20000410000 */
[----:B------:R-:W-:-:S02]  /*5340*/  HADD2.F32 R187, -RZ, R187.H0_H0 ;  /* 0x200000bbffbb7230 */ /* 0x000fc40000004100 */
[CC--:B------:R-:W-:Y:S01]  /*5350*/  FMUL.FTZ R3, R25.reuse, R207.reuse ;  /* 0x000000cf19037220 */ /* 0x0c0fe20000410000 */
[----:B------:R-:W-:Y:S02]  /*5360*/  HADD2.F32 R191, -RZ, R191.H0_H0 ;  /* 0x200000bfffbf7230 */ /* 0x000fe40000004100 */
[C---:B0-----:R-:W-:Y:S01]  /*5370*/  FMUL.FTZ R2, R24.reuse, R207 ;  /* 0x000000cf18027220 */ /* 0x041fe20000410000 */
[----:B------:R-:W-:Y:S02]  /*5380*/  HADD2.F32 R169, -RZ, R169.H0_H0 ;  /* 0x200000a9ffa97230 */ /* 0x000fe40000004100 */
[CC--:B------:R-:W-:Y:S01]  /*5390*/  FMUL.FTZ R6, R25.reuse, R203.reuse ;  /* 0x000000cb19067220 */ /* 0x0c0fe20000410000 */
[C---:B------:R-:W-:Y:S01]  /*53a0*/  FMUL.FTZ R26, R24.reuse, R203 ;  /* 0x000000cb181a7220 */ /* 0x040fe20000410000 */
[C---:B------:R-:W-:Y:S01]  /*53b0*/  FMUL.FTZ R28, R25.reuse, R188 ;  /* 0x000000bc191c7220 */ /* 0x040fe20000410000 */
[CC--:B------:R-:W-:Y:S01]  /*53c0*/  FMUL.FTZ R162, R25.reuse, R190.reuse ;  /* 0x000000be19a27220 */ /* 0x0c0fe20000410000 */
        /* <DEDUP_REMOVED lines=8> */
[C---:B------:R-:W-:Y:S01]  /*5450*/  FFMA.FTZ R193, R24.reuse, R189, -R182 ;  /* 0x000000bd18c17223 */ /* 0x040fe200000108b6 */
[C---:B------:R-:W-:Y:S01]  /*5460*/  FFMA.FTZ R7, R25.reuse, R205, R2 ;  /* 0x000000cd19077223 */ /* 0x040fe20000010002 */
[C---:B------:R-:W-:Y:S01]  /*5470*/  FFMA.FTZ R160, R25.reuse, R183, R160 ;  /* 0x000000b719a07223 */ /* 0x040fe200000100a0 */
[C---:B------:R-:W-:Y:S01]  /*5480*/  FFMA.FTZ R209, R25.reuse, R189, R184 ;  /* 0x000000bd19d17223 */ /* 0x040fe200000100b8 */
[C---:B------:R-:W-:Y:S01]  /*5490*/  FFMA.FTZ R3, R24.reuse, R205, -R3 ;  /* 0x000000cd18037223 */ /* 0x040fe20000010803 */
[CC--:B------:R-:W-:Y:S01]  /*54a0*/  FFMA.FTZ R165, R24.reuse, R181.reuse, -R6 ;  /* 0x000000b518a57223 */ /* 0x0c0fe20000010806 */
[C---:B------:R-:W-:Y:S01]  /*54b0*/  FFMA.FTZ R27, R25.reuse, R181, R26 ;  /* 0x000000b5191b7223 */ /* 0x040fe2000001001a */
[C---:B------:R-:W-:Y:S01]  /*54c0*/  FFMA.FTZ R28, R24.reuse, R183, -R28 ;  /* 0x000000b7181c7223 */ /* 0x040fe2000001081c */
[CC--:B------:R-:W-:Y:S01]  /*54d0*/  FFMA.FTZ R161, R24.reuse, R185.reuse, -R162 ;  /* 0x000000b918a17223 */ /* 0x0c0fe200000108a2 */
[C---:B------:R-:W-:Y:S01]  /*54e0*/  FFMA.FTZ R29, R25.reuse, R185, R164 ;  /* 0x000000b9191d7223 */ /* 0x040fe200000100a4 */
[CC--:B------:R-:W-:Y:S01]  /*54f0*/  FFMA.FTZ R2, R24.reuse, R187.reuse, -R166 ;  /* 0x000000bb18027223 */ /* 0x0c0fe200000108a6 */
[C---:B------:R-:W-:Y:S01]  /*5500*/  FFMA.FTZ R180, R25.reuse, R187, R180 ;  /* 0x000000bb19b47223 */ /* 0x040fe200000100b4 */
[CC--:B------:R-:W-:Y:S01]  /*5510*/  FFMA.FTZ R211, R24.reuse, R191.reuse, -R186 ;  /* 0x000000bf18d37223 */ /* 0x0c0fe200000108ba */
[C---:B------:R-:W-:Y:S01]  /*5520*/  FFMA.FTZ R213, R25.reuse, R191, R204 ;  /* 0x000000bf19d57223 */ /* 0x040fe200000100cc */
[-C--:B------:R-:W-:Y:S01]  /*5530*/  FFMA.FTZ R215, R24, R169.reuse, -R206 ;  /* 0x000000a918d77223 */ /* 0x080fe200000108ce */
[----:B------:R-:W-:Y:S01]  /*5540*/  FFMA.FTZ R217, R25, R169, R208 ;  /* 0x000000a919d97223 */ /* 0x000fe200000100d0 */
[C---:B------:R-:W-:Y:S01]  /*5550*/  FMUL.FTZ R204, R116.reuse, R193 ;  /* 0x000000c174cc7220 */ /* 0x040fe20000410000 */
[C---:B------:R-:W-:Y:S01]  /*5560*/  FMUL.FTZ R162, R119.reuse, -R160 ;  /* 0x800000a077a27220 */ /* 0x040fe20000410000 */
        /* <DEDUP_REMOVED lines=22> */
[----:B------:R-:W-:-:S04]  /*56d0*/  IADD3 R2, PT, PT, R2, R131, RZ ;  /* 0x0000008302027210 */ /* 0x000fc80007ffe0ff */
[----:B------:R-:W-:-:S05]  /*56e0*/  LEA R2, R2, UR5, 0x3 ;  /* 0x0000000502027c11 */ /* 0x000fca000f8e18ff */
[----:B------:R2:W3:Y:S01]  /*56f0*/  LDS.64 R28, [R2+0x10b0] ;  /* 0x0010b000021c7984 */ /* 0x0004e20000000a00 */
[----:B------:R-:W-:Y:S05]  /*5700*/  BRA `(.L_x_15715) ;  /* 0x0000000000047947 */ /* 0x000fea0003800000 */
.L_x_15714:
[----:B------:R0:W1:Y:S02]  /*5710*/  LDS.64 R28, [R196+UR4+0x20b8] ;  /* 0x0020b804c41c7984 */ /* 0x0000640008000a00 */
.L_x_15715:
[----:B------:R-:W-:Y:S05]  /*5720*/  BSYNC.RECONVERGENT B0 ;  /* 0x0000000000007941 */ /* 0x000fea0003800200 */
.L_x_15713:
[----:B------:R-:W4:Y:S01]  /*5730*/  @P5 LDC R27, c[0x0][0x38c] ;  /* 0x0000e300ff1b5b82 */ /* 0x000f220000000800 */
[----:B--2---:R-:W-:Y:S02]  /*5740*/  @P5 IADD3 R2, PT, PT, R60, -0x2, RZ ;  /* 0xfffffffe3c025810 */ /* 0x004fe40007ffe0ff */
[----:B------:R-:W-:-:S03]  /*5750*/  CS2R R6, SRZ ;  /* 0x0000000000067805 */ /* 0x000fc6000001ff00 */
[----:B----4-:R-:W-:-:S04]  /*5760*/  @P5 IMAD R27, R2, R27, R131 ;  /* 0x0000001b021b5224 */ /* 0x010fc800078e0283 */
[----:B------:R-:W-:-:S05]  /*5770*/  @P5 IMAD.WIDE R26, R27, 0x10, R16 ;  /* 0x000000101b1a5825 */ /* 0x000fca00078e0210 */
[----:B------:R2:W4:Y:S01]  /*5780*/  @P5 LDG.E.64 R6, desc[UR16][R26.64+0x8] ;  /* 0x000008101a065981 */ /* 0x000522000c1e1b00 */
[----:B------:R-:W-:Y:S01]  /*5790*/  FMUL.FTZ R182, R91, R90 ;  /* 0x0000005a5bb67220 */ /* 0x000fe20000410000 */
[----:B------:R-:W-:Y:S01]  /*57a0*/  FMUL.FTZ R180, RZ, R178 ;  /* 0x000000b2ffb47220 */ /* 0x000fe20000410000 */
[----:B------:R-:W-:Y:S01]  /*57b0*/  ISETP.GE.AND P1, PT, R78, 0x1, PT ;  /* 0x000000014e00780c */ /* 0x000fe20003f26270 */
[----:B------:R-:W-:Y:S01]  /*57c0*/  BSSY.RECONVERGENT B0, `(.L_x_15716) ;  /* 0x00000fb000007945 */ /* 0x000fe20003800200 */
[-C--:B------:R-:W-:Y:S01]  /*57d0*/  FMUL.FTZ R2, R178, R182.reuse ;  /* 0x000000b6b2027220 */ /* 0x080fe20000410000 */
[----:B------:R-:W-:-:S03]  /*57e0*/  FFMA.FTZ R180, R179, R182, -R180 ;  /* 0x000000b6b3b47223 */ /* 0x000fc600000108b4 */
        /* <DEDUP_REMOVED lines=13> */
[----:B------:R-:W-:Y:S01]  /*58c0*/  FMUL.FTZ R3, R5, R178 ;  /* 0x000000b205037220 */ /* 0x000fe20000410000 */
[----:B------:R-:W-:Y:S02]  /*58d0*/  FFMA.FTZ R184, R107, R96, R184 ;  /* 0x000000606bb87223 */ /* 0x000fe400000100b8 */
[----:B------:R-:W-:Y:S01]  /*58e0*/  FADD.FTZ R180, RZ, R2 ;  /* 0x00000002ffb47221 */ /* 0x000fe20000010000 */
[C---:B------:R-:W-:Y:S01]  /*58f0*/  FMUL.FTZ R2, R4.reuse, R178 ;  /* 0x000000b204027220 */ /* 0x040fe20000410000 */
[-C--:B------:R-:W-:Y:S01]  /*5900*/  FFMA.FTZ R3, R4, R179.reuse, -R3 ;  /* 0x000000b304037223 */ /* 0x080fe20000010803 */
[C---:B------:R-:W-:Y:S01]  /*5910*/  FMUL.FTZ R211, R172.reuse, R184 ;  /* 0x000000b8acd37220 */ /* 0x040fe20000410000 */
[-C--:B------:R-:W-:Y:S01]  /*5920*/  FMUL.FTZ R26, R172, R180.reuse ;  /* 0x000000b4ac1a7220 */ /* 0x080fe20000410000 */
[----:B------:R-:W-:Y:S01]  /*5930*/  FFMA.FTZ R2, R5, R179, R2 ;  /* 0x000000b305027223 */ /* 0x000fe20000010002 */
[CC--:B------:R-:W-:Y:S01]  /*5940*/  FMUL.FTZ R27, R176.reuse, R3.reuse ;  /* 0x00000003b01b7220 */ /* 0x0c0fe20000410000 */
[C---:B------:R-:W-:Y:S01]  /*5950*/  FFMA.FTZ R211, R173.reuse, R180, R211 ;  /* 0x000000b4add37223 */ /* 0x040fe200000100d3 */
[----:B------:R-:W-:Y:S01]  /*5960*/  FFMA.FTZ R184, R173, R184, -R26 ;  /* 0x000000b8adb87223 */ /* 0x000fe2000001081a */
[-C--:B------:R-:W-:Y:S01]  /*5970*/  FMUL.FTZ R26, R176, R2.reuse ;  /* 0x00000002b01a7220 */ /* 0x080fe20000410000 */
[----:B------:R-:W-:Y:S01]  /*5980*/  FFMA.FTZ R27, R177, R2, R27 ;  /* 0x00000002b11b7223 */ /* 0x000fe2000001001b */
[----:B------:R-:W-:Y:S01]  /*5990*/  FADD.FTZ R211, RZ, R211 ;  /* 0x000000d3ffd37221 */ /* 0x000fe20000010000 */
[----:B------:R-:W-:Y:S01]  /*59a0*/  FFMA.FTZ R184, R111, R98, R184 ;  /* 0x000000626fb87223 */ /* 0x000fe200000100b8 */
[----:B------:R-:W-:Y:S01]  /*59b0*/  FFMA.FTZ R26, R177, R3, -R26 ;  /* 0x00000003b11a7223 */ /* 0x000fe2000001081a */
        /* <DEDUP_REMOVED lines=12> */
[----:B------:R-:W-:Y:S01]  /*5a80*/  FFMA.FTZ R27, R173, R2, R27 ;  /* 0x00000002ad1b7223 */ /* 0x000fe2000001001b */
[C---:B------:R-:W-:Y:S01]  /*5a90*/  FMUL.FTZ R213, R197.reuse, R184 ;  /* 0x000000b8c5d57220 */ /* 0x040fe20000410000 */
[-C--:B------:R-:W-:Y:S01]  /*5aa0*/  FMUL.FTZ R211, R197, R180.reuse ;  /* 0x000000b4c5d37220 */ /* 0x080fe20000410000 */
[----:B------:R-:W-:Y:S01]  /*5ab0*/  FFMA.FTZ R26, R173, R3, -R26 ;  /* 0x00000003ad1a7223 */ /* 0x000fe2000001081a */
[-C--:B------:R-:W-:Y:S01]  /*5ac0*/  FMUL.FTZ R3, R170, R27.reuse ;  /* 0x0000001baa037220 */ /* 0x080fe20000410000 */
[C---:B------:R-:W-:Y:S01]  /*5ad0*/  FFMA.FTZ R213, R198.reuse, R180, R213 ;  /* 0x000000b4c6d57223 */ /* 0x040fe200000100d5 */
[----:B------:R-:W-:Y:S01]  /*5ae0*/  FFMA.FTZ R184, R198, R184, -R211 ;  /* 0x000000b8c6b87223 */ /* 0x000fe200000108d3 */
[-C--:B------:R-:W-:Y:S01]  /*5af0*/  FMUL.FTZ R2, R170, R26.reuse ;  /* 0x0000001aaa027220 */ /* 0x080fe20000410000 */
[----:B------:R-:W-:Y:S01]  /*5b00*/  FFMA.FTZ R3, R171, R26, -R3 ;  /* 0x0000001aab037223 */ /* 0x000fe20000010803 */
[----:B------:R-:W-:Y:S01]  /*5b10*/  FADD.FTZ R213, RZ, R213 ;  /* 0x000000d5ffd57221 */ /* 0x000fe20000010000 */
[----:B------:R-:W-:Y:S01]  /*5b20*/  FFMA.FTZ R184, R115, R102, R184 ;  /* 0x0000006673b87223 */ /* 0x000fe200000100b8 */
[----:B------:R-:W-:-:S02]  /*5b30*/  FFMA.FTZ R2, R171, R27, R2 ;  /* 0x0000001bab027223 */ /* 0x000fc40000010002 */
[CC--:B------:R-:W-:Y:S01]  /*5b40*/  FMUL.FTZ R211, R200.reuse, R213.reuse ;  /* 0x000000d5c8d37220 */ /* 0x0c0fe20000410000 */
[----:B------:R-:W-:Y:S01]  /*5b50*/  FMUL.FTZ R26, R200, R184 ;  /* 0x000000b8c81a7220 */ /* 0x000fe20000410000 */
[----:B------:R-:W-:Y:S02]  /*5b60*/  FMUL.FTZ R27, R197, R2 ;  /* 0x00000002c51b7220 */ /* 0x000fe40000410000 */
[C---:B------:R-:W-:Y:S01]  /*5b70*/  FFMA.FTZ R184, R199.reuse, R184, -R211 ;  /* 0x000000b8c7b87223 */ /* 0x040fe200000108d3 */
[----:B------:R-:W-:Y:S01]  /*5b80*/  FFMA.FTZ R26, R199, R213, R26 ;  /* 0x000000d5c71a7223 */ /* 0x000fe2000001001a */
[-C--:B------:R-:W-:Y:S01]  /*5b90*/  FFMA.FTZ R27, R198, R3.reuse, -R27 ;  /* 0x00000003c61b7223 */ /* 0x080fe2000001081b */
[----:B------:R-:W-:Y:S01]  /*5ba0*/  FMUL.FTZ R3, R197, R3 ;  /* 0x00000003c5037220 */ /* 0x000fe20000410000 */
[----:B------:R-:W-:Y:S01]  /*5bb0*/  FFMA.FTZ R184, R129, R104, R184 ;  /* 0x0000006881b87223 */ /* 0x000fe200000100b8 */
[----:B------:R-:W-:Y:S01]  /*5bc0*/  FADD.FTZ R180, RZ, R26 ;  /* 0x0000001affb47221 */ /* 0x000fe20000010000 */
[----:B------:R-:W-:Y:S01]  /*5bd0*/  FMUL.FTZ R186, R200, R27 ;  /* 0x0000001bc8ba7220 */ /* 0x000fe20000410000 */
[----:B------:R-:W-:-:S02]  /*5be0*/  FFMA.FTZ R3, R198, R2, R3 ;  /* 0x00000002c6037223 */ /* 0x000fc40000010003 */
[----:B------:R-:W-:Y:S02]  /*5bf0*/  SHFL.UP PT, R26, R184, 0x1, RZ ;  /* 0x04200000b81a7989 */ /* 0x000fe400000e00ff */
[CC--:B------:R-:W-:Y:S01]  /*5c00*/  FFMA.FTZ R186, R199.reuse, R3.reuse, R186 ;  /* 0x00000003c7ba7223 */ /* 0x0c0fe200000100ba */
[----:B------:R-:W-:Y:S01]  /*5c10*/  FMUL.FTZ R2, R200, R3 ;  /* 0x00000003c8027220 */ /* 0x000fe20000410000 */
[----:B------:R-:W2:Y:S03]  /*5c20*/  SHFL.UP PT, R212, R180, 0x1, RZ ;  /* 0x04200000b4d47989 */ /* 0x000ea600000e00ff */
[----:B------:R-:W-:Y:S01]  /*5c30*/  FFMA.FTZ R211, R199, R27, -R2 ;  /* 0x0000001bc7d37223 */ /* 0x000fe20000010802 */
[----:B------:R-:W5:Y:S04]  /*5c40*/  SHFL.UP PT, R3, R186, 0x1, RZ ;  /* 0x04200000ba037989 */ /* 0x000f6800000e00ff */
[----:B------:R-:W0:Y:S01]  /*5c50*/  SHFL.UP PT, R2, R211, 0x1, RZ ;  /* 0x04200000d3027989 */ /* 0x000e2200000e00ff */
[-C--:B--2---:R-:W-:Y:S01]  /*5c60*/  FMUL.FTZ R27, R211, R212.reuse ;  /* 0x000000d4d31b7220 */ /* 0x084fe20000410000 */
[----:B------:R-:W-:-:S03]  /*5c70*/  FMUL.FTZ R212, R186, R212 ;  /* 0x000000d4bad47220 */ /* 0x000fc60000410000 */
[CC--:B------:R-:W-:Y:S01]  /*5c80*/  FFMA.FTZ R27, R186.reuse, R26.reuse, R27 ;  /* 0x0000001aba1b7223 */ /* 0x0c0fe2000001001b */
[C---:B------:R-:W-:Y:S01]  /*5c90*/  FFMA.FTZ R213, R211.reuse, R26, -R212 ;  /* 0x0000001ad3d57223 */ /* 0x040fe200000108d4 */
[-C--:B-----5:R-:W-:Y:S02]  /*5ca0*/  FMUL.FTZ R26, R186, R3.reuse ;  /* 0x00000003ba1a7220 */ /* 0x0a0fe40000410000 */
[----:B------:R-:W-:Y:S01]  /*5cb0*/  @P1 FADD.FTZ R180, R180, R27 ;  /* 0x0000001bb4b41221 */ /* 0x000fe20000010000 */
[C---:B------:R-:W-:Y:S01]  /*5cc0*/  FMUL.FTZ R27, R211.reuse, R3 ;  /* 0x00000003d31b7220 */ /* 0x040fe20000410000 */
[----:B------:R-:W-:Y:S01]  /*5cd0*/  @P1 FADD.FTZ R184, R184, R213 ;  /* 0x000000d5b8b81221 */ /* 0x000fe20000010000 */
[-C--:B0-----:R-:W-:Y:S02]  /*5ce0*/  @P1 FFMA.FTZ R211, R211, R2.reuse, -R26 ;  /* 0x00000002d3d31223 */ /* 0x081fe4000001081a */
[----:B------:R-:W0:Y:S01]  /*5cf0*/  SHFL.UP PT, R212, R180, 0x2, RZ ;  /* 0x04400000b4d47989 */ /* 0x000e2200000e00ff */
[----:B------:R-:W-:Y:S01]  /*5d00*/  @P1 FFMA.FTZ R186, R186, R2, R27 ;  /* 0x00000002baba1223 */ /* 0x000fe2000001001b */
[----:B------:R-:W-:-:S02]  /*5d10*/  ISETP.GE.AND P1, PT, R78, 0x2, PT ;  /* 0x000000024e00780c */ /* 0x000fc40003f26270 */
[----:B------:R-:W2:Y:S04]  /*5d20*/  SHFL.UP PT, R27, R184, 0x2, RZ ;  /* 0x04400000b81b7989 */ /* 0x000ea800000e00ff */
[----:B------:R-:W5:Y:S04]  /*5d30*/  SHFL.UP PT, R3, R186, 0x2, RZ ;  /* 0x04400000ba037989 */ /* 0x000f6800000e00ff */
[----:B------:R-:W3:Y:S01]  /*5d40*/  SHFL.UP PT, R2, R211, 0x2, RZ ;  /* 0x04400000d3027989 */ /* 0x000ee200000e00ff */
[-C--:B0-----:R-:W-:Y:S01]  /*5d50*/  FMUL.FTZ R213, R211, R212.reuse ;  /* 0x000000d4d3d57220 */ /* 0x081fe20000410000 */
[----:B------:R-:W-:-:S03]  /*5d60*/  FMUL.FTZ R212, R186, R212 ;  /* 0x000000d4bad47220 */ /* 0x000fc60000410000 */
[-C--:B--2---:R-:W-:Y:S01]  /*5d70*/  FFMA.FTZ R215, R186, R27.reuse, R213 ;  /* 0x0000001bbad77223 */ /* 0x084fe200000100d5 */
[----:B------:R-:W-:-:S03]  /*5d80*/  FFMA.FTZ R27, R211, R27, -R212 ;  /* 0x0000001bd31b7223 */ /* 0x000fc600000108d4 */
[----:B------:R-:W-:Y:S01]  /*5d90*/  @P1 FADD.FTZ R180, R180, R215 ;  /* 0x000000d7b4b41221 */ /* 0x000fe20000010000 */
[CC--:B-----5:R-:W-:Y:S01]  /*5da0*/  FMUL.FTZ R213, R211.reuse, R3.reuse ;  /* 0x00000003d3d57220 */ /* 0x0e0fe20000410000 */
[----:B------:R-:W-:Y:S01]  /*5db0*/  FMUL.FTZ R26, R186, R3 ;  /* 0x00000003ba1a7220 */ /* 0x000fe20000410000 */
[----:B------:R-:W-:Y:S02]  /*5dc0*/  @P1 FADD.FTZ R184, R184, R27 ;  /* 0x0000001bb8b81221 */ /* 0x000fe40000010000 */
[----:B------:R-:W0:Y:S01]  /*5dd0*/  SHFL.UP PT, R27, R180, 0x4, RZ ;  /* 0x04800000b41b7989 */ /* 0x000e2200000e00ff */
[-C--:B---3--:R-:W-:Y:S01]  /*5de0*/  @P1 FFMA.FTZ R186, R186, R2.reuse, R213 ;  /* 0x00000002baba1223 */ /* 0x088fe200000100d5 */
        /* <DEDUP_REMOVED lines=9> */
[C---:B-1----:R-:W-:Y:S01]  /*5e80*/  FMUL.FTZ R26, R200.reuse, R29 ;  /* 0x0000001dc81a7220 */ /* 0x042fe20000410000 */
[----:B------:R-:W-:Y:S01]  /*5e90*/  FMUL.FTZ R212, R200, R210 ;  /* 0x000000d2c8d47220 */ /* 0x000fe20000410000 */
[-C--:B---3--:R-:W-:Y:S01]  /*5ea0*/  FMUL.FTZ R27, R186, R3.reuse ;  /* 0x00000003ba1b7220 */ /* 0x088fe20000410000 */
[C---:B------:R-:W-:Y:S01]  /*5eb0*/  FMUL.FTZ R3, R211.reuse, R3 ;  /* 0x00000003d3037220 */ /* 0x040fe20000410000 */
[----:B------:R-:W-:Y:S01]  /*5ec0*/  @P1 FADD.FTZ R180, R180, R215 ;  /* 0x000000d7b4b41221 */ /* 0x000fe20000010000 */
[----:B------:R-:W-:Y:S01]  /*5ed0*/  @P1 FADD.FTZ R184, R184, R213 ;  /* 0x000000d5b8b81221 */ /* 0x000fe20000010000 */
[----:B------:R-:W-:Y:S01]  /*5ee0*/  FMUL.FTZ R213, R200, R209 ;  /* 0x000000d1c8d57220 */ /* 0x000fe20000410000 */
[-C--:B-----5:R-:W-:Y:S01]  /*5ef0*/  @P1 FFMA.FTZ R186, R186, R2.reuse, R3 ;  /* 0x00000002baba1223 */ /* 0x0a0fe20000010003 */
[----:B------:R-:W-:Y:S01]  /*5f00*/  @P1 FFMA.FTZ R211, R211, R2, -R27 ;  /* 0x00000002d3d31223 */ /* 0x000fe2000001081b */
[----:B------:R-:W0:Y:S01]  /*5f10*/  SHFL.UP PT, R215, R180, 0x8, RZ ;  /* 0x05000000b4d77989 */ /* 0x000e2200000e00ff */
[C---:B------:R-:W-:Y:S01]  /*5f20*/  FFMA.FTZ R219, R199.reuse, R210, -R213 ;  /* 0x000000d2c7db7223 */ /* 0x040fe200000108d5 */
[C---:B------:R-:W-:Y:S01]  /*5f30*/  FMUL.FTZ R3, R199.reuse, R29 ;  /* 0x0000001dc7037220 */ /* 0x040fe20000410000 */
[C---:B------:R-:W-:Y:S01]  /*5f40*/  FFMA.FTZ R26, R199.reuse, R28, -R26 ;  /* 0x0000001cc71a7223 */ /* 0x040fe2000001081a */
[----:B------:R-:W1:Y:S01]  /*5f50*/  SHFL.UP PT, R213, R186, 0x8, RZ ;  /* 0x05000000bad57989 */ /* 0x000e6200000e00ff */
[----:B------:R-:W-:Y:S01]  /*5f60*/  FFMA.FTZ R217, R199, R209, R212 ;  /* 0x000000d1c7d97223 */ /* 0x000fe200000100d4 */
[----:B------:R-:W-:Y:S01]  /*5f70*/  IADD3 R2, P1, PT, R133, R70, RZ ;  /* 0x0000004685027210 */ /* 0x000fe20007f3e0ff */
[----:B------:R-:W-:Y:S01]  /*5f80*/  FFMA.FTZ R27, -R200, R28, -R3 ;  /* 0x0000001cc81b7223 */ /* 0x000fe20000010903 */
[----:B------:R-:W2:Y:S01]  /*5f90*/  SHFL.UP PT, R214, R184, 0x8, RZ ;  /* 0x05000000b8d67989 */ /* 0x000ea200000e00ff */
[----:B------:R-:W-:Y:S01]  /*5fa0*/  FMUL.FTZ R216, R197, R26 ;  /* 0x0000001ac5d87220 */ /* 0x000fe20000410000 */
[----:B------:R-:W-:Y:S01]  /*5fb0*/  FADD.FTZ R219, R208, R219 ;  /* 0x000000dbd0db7221 */ /* 0x000fe20000010000 */
[----:B------:R-:W-:Y:S01]  /*5fc0*/  LEA.HI.X.SX32 R3, R133, RZ, 0x1, P1 ;  /* 0x000000ff85037211 */ /* 0x000fe200008f0eff */
[----:B------:R-:W3:Y:S01]  /*5fd0*/  SHFL.UP PT, R212, R211, 0x8, RZ ;  /* 0x05000000d3d47989 */ /* 0x000ee200000e00ff */
[CC--:B------:R-:W-:Y:S01]  /*5fe0*/  FMUL.FTZ R221, R197.reuse, R27.reuse ;  /* 0x0000001bc5dd7220 */ /* 0x0c0fe20000410000 */
[----:B------:R-:W-:Y:S01]  /*5ff0*/  FFMA.FTZ R216, R198, R27, -R216 ;  /* 0x0000001bc6d87223 */ /* 0x000fe200000108d8 */
[----:B------:R-:W-:Y:S01]  /*6000*/  FADD.FTZ R217, R206, R217 ;  /* 0x000000d9ced97221 */ /* 0x000fe20000010000 */
[----:B------:R-:W-:Y:S01]  /*6010*/  FMUL.FTZ R27, R197, R219 ;  /* 0x000000dbc51b7220 */ /* 0x000fe20000410000 */
[----:B------:R-:W-:-:S04]  /*6020*/  IMAD.WIDE.U32 R2, R131, UR14, R2 ;  /* 0x0000000e83027c25 */ /* 0x000fc8000f8e0002 */
[----:B------:R-:W-:Y:S01]  /*6030*/  FFMA.FTZ R221, R198, R26, R221 ;  /* 0x0000001ac6dd7223 */ /* 0x000fe200000100dd */
[----:B------:R-:W-:Y:S01]  /*6040*/  ISETP.GE.AND P1, PT, R78, 0x8, PT ;  /* 0x000000084e00780c */ /* 0x000fe20003f26270 */
[-C--:B------:R-:W-:Y:S01]  /*6050*/  FFMA.FTZ R223, R198, R217.reuse, R27 ;  /* 0x000000d9c6df7223 */ /* 0x080fe2000001001b */
[----:B------:R-:W-:Y:S01]  /*6060*/  FMUL.FTZ R217, R197, R217 ;  /* 0x000000d9c5d97220 */ /* 0x000fe20000410000 */
[----:B------:R-:W-:Y:S02]  /*6070*/  IMAD R27, R131, UR15, R3 ;  /* 0x0000000f831b7c24 */ /* 0x000fe4000f8e0203 */
[----:B------:R-:W-:Y:S01]  /*6080*/  FMUL.FTZ R3, R170, R221 ;  /* 0x000000ddaa037220 */ /* 0x000fe20000410000 */
[----:B------:R-:W-:Y:S01]  /*6090*/  LEA R26, P2, R2, R77, 0x2 ;  /* 0x0000004d021a7211 */ /* 0x000fe200078410ff */
[----:B------:R-:W-:Y:S01]  /*60a0*/  FFMA.FTZ R218, R198, R219, -R217 ;  /* 0x000000dbc6da7223 */ /* 0x000fe200000108d9 */
[----:B0-----:R-:W-:Y:S01]  /*60b0*/  FMUL.FTZ R217, R211, R215 ;  /* 0x000000d7d3d97220 */ /* 0x001fe20000410000 */
[-C--:B------:R-:W-:Y:S01]  /*60c0*/  FMUL.FTZ R220, R170, R216.reuse ;  /* 0x000000d8aadc7220 */ /* 0x080fe20000410000 */
[----:B------:R-:W-:Y:S01]  /*60d0*/  FFMA.FTZ R216, R171, R216, -R3 ;  /* 0x000000d8abd87223 */ /* 0x000fe20000010803 */
[----:B------:R-:W-:Y:S01]  /*60e0*/  LEA.HI.X R27, R2, R75, R27, 0x2, P2 ;  /* 0x0000004b021b7211 */ /* 0x000fe200010f141b */
[C---:B-1----:R-:W-:Y:S01]  /*60f0*/  FMUL.FTZ R3, R186.reuse, R213 ;  /* 0x000000d5ba037220 */ /* 0x042fe20000410000 */
[C---:B------:R-:W-:Y:S01]  /*6100*/  FMUL.FTZ R2, R186.reuse, R215 ;  /* 0x000000d7ba027220 */ /* 0x040fe20000410000 */
[-C--:B--2---:R-:W-:Y:S01]  /*6110*/  FFMA.FTZ R217, R186, R214.reuse, R217 ;  /* 0x000000d6bad97223 */ /* 0x084fe200000100d9 */
[----:B------:R-:W-:Y:S01]  /*6120*/  FMUL.FTZ R213, R211, R213 ;  /* 0x000000d5d3d57220 */ /* 0x000fe20000410000 */
[----:B------:R-:W-:Y:S01]  /*6130*/  FADD.FTZ R218, R193, R218 ;  /* 0x000000dac1da7221 */ /* 0x000fe20000010000 */
[C---:B------:R-:W-:Y:S01]  /*6140*/  FFMA.FTZ R215, R211.reuse, R214, -R2 ;  /* 0x000000d6d3d77223 */ /* 0x040fe20000010802 */
[----:B------:R-:W-:Y:S01]  /*6150*/  @P1 FADD.FTZ R180, R180, R217 ;  /* 0x000000d9b4b41221 */ /* 0x000fe20000010000 */
[-C--:B---3--:R-:W-:Y:S01]  /*6160*/  @P1 FFMA.FTZ R186, R186, R212.reuse, R213 ;  /* 0x000000d4baba1223 */ /* 0x088fe200000100d5 */
[----:B------:R-:W-:Y:S01]  /*6170*/  @P1 FFMA.FTZ R211, R211, R212, -R3 ;  /* 0x000000d4d3d31223 */ /* 0x000fe20000010803 */
[----:B------:R-:W-:Y:S01]  /*6180*/  @P1 FADD.FTZ R184, R184, R215 ;  /* 0x000000d7b8b81221 */ /* 0x000fe20000010000 */
[----:B------:R-:W-:Y:S01]  /*6190*/  FADD.FTZ R223, R204, R223 ;  /* 0x000000dfccdf7221 */ /* 0x000fe20000010000 */
[----:B------:R-:W0:Y:S01]  /*61a0*/  SHFL.UP PT, R213, R180, 0x10, RZ ;  /* 0x06000000b4d57989 */ /* 0x000e2200000e00ff */
[C---:B------:R-:W-:Y:S01]  /*61b0*/  FMUL.FTZ R214, R170.reuse, R218 ;  /* 0x000000daaad67220 */ /* 0x040fe20000410000 */
[C---:B------:R-:W-:Y:S01]  /*61c0*/  FFMA.FTZ R220, R171.reuse, R221, R220 ;  /* 0x000000ddabdc7223 */ /* 0x040fe200000100dc */
[-C--:B------:R-:W-:Y:S01]  /*61d0*/  FMUL.FTZ R215, R170, R223.reuse ;  /* 0x000000dfaad77220 */ /* 0x080fe20000410000 */
[----:B------:R-:W1:Y:S01]  /*61e0*/  SHFL.UP PT, R3, R186, 0x10, RZ ;  /* 0x06000000ba037989 */ /* 0x000e6200000e00ff */
[C---:B------:R-:W-:Y:S01]  /*61f0*/  FFMA.FTZ R214, R171.reuse, R223, R214 ;  /* 0x000000dfabd67223 */ /* 0x040fe200000100d6 */
[C---:B------:R-:W-:Y:S01]  /*6200*/  FMUL.FTZ R222, R172.reuse, R216 ;  /* 0x000000d8acde7220 */ /* 0x040fe20000410000 */
[----:B------:R-:W-:Y:S01]  /*6210*/  FFMA.FTZ R218, R171, R218, -R215 ;  /* 0x000000daabda7223 */ /* 0x000fe200000108d7 */
[----:B------:R-:W2:Y:S01]  /*6220*/  SHFL.UP PT, R212, R184, 0x10, RZ ;  /* 0x06000000b8d47989 */ /* 0x000ea200000e00ff */
[-C--:B------:R-:W-:Y:S01]  /*6230*/  FMUL.FTZ R217, R172, R220.reuse ;  /* 0x000000dcacd97220 */ /* 0x080fe20000410000 */
[----:B------:R-:W-:Y:S01]  /*6240*/  FADD.FTZ R214, R159, R214 ;  /* 0x000000d69fd67221 */ /* 0x000fe20000010000 */
[----:B------:R-:W-:Y:S01]  /*6250*/  FFMA.FTZ R222, R173, R220, R222 ;  /* 0x000000dcadde7223 */ /* 0x000fe200000100de */
[----:B------:R-:W3:Y:S01]  /*6260*/  SHFL.UP PT, R2, R211, 0x10, RZ ;  /* 0x06000000d3027989 */ /* 0x000ee200000e00ff */
[----:B------:R-:W-:Y:S01]  /*6270*/  FADD.FTZ R218, R157, R218 ;  /* 0x000000da9dda7221 */ /* 0x000fe20000010000 */
[----:B------:R-:W-:Y:S01]  /*6280*/  ISETP.GE.AND P1, PT, R78, 0x10, PT ;  /* 0x000000104e00780c */ /* 0x000fe20003f26270 */
[C---:B------:R-:W-:Y:S01]  /*6290*/  FFMA.FTZ R217, R173.reuse, R216, -R217 ;  /* 0x000000d8add97223 */ /* 0x040fe200000108d9 */
        /* <DEDUP_REMOVED lines=8> */
[-C--:B0-----:R-:W-:Y:S01]  /*6320*/  FMUL.FTZ R217, R211, R213.reuse ;  /* 0x000000d5d3d97220 */ /* 0x081fe20000410000 */
[----:B------:R-:W-:Y:S01]  /*6330*/  FMUL.FTZ R214, R186, R213 ;  /* 0x000000d5bad67220 */ /* 0x000fe20000410000 */
[----:B------:R-:W-:Y:S01]  /*6340*/  FADD.FTZ R219, R160, R219 ;  /* 0x000000dba0db7221 */ /* 0x000fe20000010000 */
[----:B------:R-:W-:Y:S01]  /*6350*/  FADD.FTZ R216, R161, R216 ;  /* 0x000000d8a1d87221 */ /* 0x000fe20000010000 */
[CC--:B-1----:R-:W-:Y:S01]  /*6360*/  FMUL.FTZ R215, R186.reuse, R3.reuse ;  /* 0x00000003bad77220 */ /* 0x0c2fe20000410000 */
[C---:B------:R-:W-:Y:S01]  /*6370*/  FMUL.FTZ R3, R211.reuse, R3 ;  /* 0x00000003d3037220 */ /* 0x040fe20000410000 */
[-C--:B--2---:R-:W-:Y:S01]  /*6380*/  FFMA.FTZ R217, R186, R212.reuse, R217 ;  /* 0x000000d4bad97223 */ /* 0x084fe200000100d9 */
[C---:B------:R-:W-:Y:S01]  /*6390*/  FFMA.FTZ R213, R211.reuse, R212, -R214 ;  /* 0x000000d4d3d57223 */ /* 0x040fe200000108d6 */
[-C--:B------:R-:W-:Y:S01]  /*63a0*/  FMUL.FTZ R214, R174, R219.reuse ;  /* 0x000000dbaed67220 */ /* 0x080fe20000410000 */
[----:B------:R-:W-:Y:S01]  /*63b0*/  FMUL.FTZ R212, R176, R220 ;  /* 0x000000dcb0d47220 */ /* 0x000fe20000410000 */
[-C--:B---3--:R-:W-:Y:S01]  /*63c0*/  @P1 FFMA.FTZ R186, R186, R2.reuse, R3 ;  /* 0x00000002baba1223 */ /* 0x088fe20000010003 */
[----:B------:R-:W-:Y:S01]  /*63d0*/  @P1 FFMA.FTZ R211, R211, R2, -R215 ;  /* 0x00000002d3d31223 */ /* 0x000fe200000108d7 */
[----:B------:R-:W-:Y:S01]  /*63e0*/  @P1 FADD.FTZ R180, R180, R217 ;  /* 0x000000d9b4b41221 */ /* 0x000fe20000010000 */
[----:B------:R-:W-:Y:S01]  /*63f0*/  @P1 FADD.FTZ R184, R184, R213 ;  /* 0x000000d5b8b81221 */ /* 0x000fe20000010000 */
[-C--:B------:R-:W-:Y:S01]  /*6400*/  FFMA.FTZ R214, R175, R216.reuse, R214 ;  /* 0x000000d8afd67223 */ /* 0x080fe200000100d6 */
[----:B------:R-:W-:Y:S01]  /*6410*/  FMUL.FTZ R216, R174, R216 ;  /* 0x000000d8aed87220 */ /* 0x000fe20000410000 */
[----:B------:R0:W-:Y:S01]  /*6420*/  SHFL.UP PT, R2, R211, 0x1, RZ ;  /* 0x04200000d3027989 */ /* 0x0001e200000e00ff */
[----:B------:R-:W-:Y:S01]  /*6430*/  FMUL.FTZ R213, R176, R224 ;  /* 0x000000e0b0d57220 */ /* 0x000fe20000410000 */
[----:B------:R-:W-:Y:S01]  /*6440*/  FADD.FTZ R214, R163, R214 ;  /* 0x000000d6a3d67221 */ /* 0x000fe20000010000 */
[----:B------:R-:W-:Y:S01]  /*6450*/  FFMA.FTZ R219, R175, R219, -R216 ;  /* 0x000000dbafdb7223 */ /* 0x000fe200000108d8 */
[----:B------:R-:W-:Y:S01]  /*6460*/  SHFL.UP PT, R186, R186, 0x1, RZ ;  /* 0x04200000baba7989 */ /* 0x000fe200000e00ff */
[----:B------:R-:W-:-:S02]  /*6470*/  FFMA.FTZ R213, R177, R220, R213 ;  /* 0x000000dcb1d57223 */ /* 0x000fc400000100d5 */
[----:B------:R-:W-:Y:S01]  /*6480*/  FADD.FTZ R219, R162, R219 ;  /* 0x000000dba2db7221 */ /* 0x000fe20000010000 */
[----:B------:R-:W-:Y:S01]  /*6490*/  SHFL.UP PT, R180, R180, 0x1, RZ ;  /* 0x04200000b4b47989 */ /* 0x000fe200000e00ff */
[----:B0-----:R-:W-:Y:S01]  /*64a0*/  FFMA.FTZ R211, R177, R224, -R212 ;  /* 0x000000e0b1d37223 */ /* 0x001fe200000108d4 */
[----:B------:R-:W-:Y:S01]  /*64b0*/  FMUL.FTZ R216, R178, R213 ;  /* 0x000000d5b2d87220 */ /* 0x000fe20000410000 */
[----:B------:R-:W-:Y:S01]  /*64c0*/  FMUL.FTZ R215, R176, R219 ;  /* 0x000000dbb0d77220 */ /* 0x000fe20000410000 */
[----:B----4-:R-:W0:Y:S01]  /*64d0*/  SHFL.IDX PT, R7, R7, RZ, 0x1f ;  /* 0x00001fff07077589 */ /* 0x010e2200000e0000 */
[-C--:B------:R-:W-:Y:S01]  /*64e0*/  FMUL.FTZ R212, R178, R211.reuse ;  /* 0x000000d3b2d47220 */ /* 0x080fe20000410000 */
[C---:B------:R-:W-:Y:S02]  /*64f0*/  FFMA.FTZ R211, R179.reuse, R211, -R216 ;  /* 0x000000d3b3d37223 */ /* 0x040fe400000108d8 */
[----:B------:R1:W2:Y:S01]  /*6500*/  SHFL.IDX PT, R3, R6, RZ, 0x1f ;  /* 0x00001fff06037589 */ /* 0x0002a200000e0000 */
[----:B------:R-:W-:-:S03]  /*6510*/  FFMA.FTZ R212, R179, R213, R212 ;  /* 0x000000d5b3d47223 */ /* 0x000fc600000100d4 */
[----:B------:R-:W3:Y:S01]  /*6520*/  SHFL.UP PT, R184, R184, 0x1, RZ ;  /* 0x04200000b8b87989 */ /* 0x000ee200000e00ff */
[-C--:B-1----:R-:W-:Y:S01]  /*6530*/  FMUL.FTZ R6, R176, R214.reuse ;  /* 0x000000d6b0067220 */ /* 0x082fe20000410000 */
[----:B------:R-:W-:-:S03]  /*6540*/  FFMA.FTZ R214, R177, R214, R215 ;  /* 0x000000d6b1d67223 */ /* 0x000fc600000100d7 */
[----:B------:R-:W-:Y:S01]  /*6550*/  FFMA.FTZ R219, R177, R219, -R6 ;  /* 0x000000dbb1db7223 */ /* 0x000fe20000010806 */
[----:B------:R-:W-:-:S03]  /*6560*/  FADD.FTZ R214, R165, R214 ;  /* 0x000000d6a5d67221 */ /* 0x000fc60000010000 */
[----:B------:R-:W-:Y:S01]  /*6570*/  FADD.FTZ R219, R164, R219 ;  /* 0x000000dba4db7221 */ /* 0x000fe20000010000 */
[-C--:B0-----:R-:W-:Y:S01]  /*6580*/  FMUL.FTZ R215, R2, R7.reuse ;  /* 0x0000000702d77220 */ /* 0x081fe20000410000 */
[----:B------:R-:W-:Y:S02]  /*6590*/  FMUL.FTZ R213, R186, R7 ;  /* 0x00000007bad57220 */ /* 0x000fe40000410000 */
[----:B------:R-:W-:Y:S01]  /*65a0*/  FMUL.FTZ R6, R178, R219 ;  /* 0x000000dbb2067220 */ /* 0x000fe20000410000 */
[-C--:B--2---:R-:W-:Y:S01]  /*65b0*/  FFMA.FTZ R215, R186, R3.reuse, R215 ;  /* 0x00000003bad77223 */ /* 0x084fe200000100d7 */
[----:B------:R-:W-:Y:S01]  /*65c0*/  FFMA.FTZ R213, R2, R3, -R213 ;  /* 0x0000000302d57223 */ /* 0x000fe200000108d5 */
[-C--:B------:R-:W-:Y:S01]  /*65d0*/  FMUL.FTZ R186, R178, R214.reuse ;  /* 0x000000d6b2ba7220 */ /* 0x080fe20000410000 */
[----:B------:R-:W-:Y:S01]  /*65e0*/  FFMA.FTZ R6, R179, R214, R6 ;  /* 0x000000d6b3067223 */ /* 0x000fe20000010006 */
[----:B------:R-:W-:Y:S01]  /*65f0*/  @P0 FADD.FTZ R7, R180, R215 ;  /* 0x000000d7b4070221 */ /* 0x000fe20000010000 */
[----:B---3--:R-:W-:Y:S01]  /*6600*/  @P0 FADD.FTZ R3, R184, R213 ;  /* 0x000000d5b8030221 */ /* 0x008fe20000010000 */
[----:B------:R-:W-:Y:S01]  /*6610*/  ISETP.NE.AND P0, PT, R195, 0x1f, PT ;  /* 0x0000001fc300780c */ /* 0x000fe20003f05270 */
[----:B------:R-:W-:Y:S01]  /*6620*/  FFMA.FTZ R219, R179, R219, -R186 ;  /* 0x000000dbb3db7223 */ /* 0x000fe200000108ba */
[----:B------:R-:W-:Y:S01]  /*6630*/  FADD.FTZ R213, R167, R6 ;  /* 0x00000006a7d57221 */ /* 0x000fe20000010000 */
[C---:B------:R-:W-:Y:S01]  /*6640*/  FMUL.FTZ R215, R5.reuse, R7 ;  /* 0x0000000705d77220 */ /* 0x040fe20000410000 */
[----:B------:R0:W1:Y:S01]  /*6650*/  SHFL.DOWN PT, R184, R212, 0x1, 0x1f ;  /* 0x08201f00d4b87f89 */ /* 0x00006200000e0000 */
[----:B------:R-:W-:Y:S01]  /*6660*/  FADD.FTZ R214, R166, R219 ;  /* 0x000000dba6d67221 */ /* 0x000fe20000010000 */
[-C--:B------:R-:W-:Y:S01]  /*6670*/  FMUL.FTZ R5, R5, R3.reuse ;  /* 0x0000000305057220 */ /* 0x080fe20000410000 */
[----:B------:R-:W-:Y:S01]  /*6680*/  FFMA.FTZ R215, R4, R3, -R215 ;  /* 0x0000000304d77223 */ /* 0x000fe200000108d7 */
[----:B------:R0:W2:Y:S04]  /*6690*/  SHFL.DOWN PT, R2, R211, 0x1, 0x1f ;  /* 0x08201f00d3027f89 */ /* 0x0000a800000e0000 */
[----:B------:R0:W3:Y:S04]  /*66a0*/  SHFL.DOWN PT, R186, R213, 0x1, 0x1f ;  /* 0x08201f00d5ba7f89 */ /* 0x0000e800000e0000 */
[----:B------:R0:W4:Y:S01]  /*66b0*/  SHFL.DOWN PT, R180, R214, 0x1, 0x1f ;  /* 0x08201f00d6b47f89 */ /* 0x00012200000e0000 */
[----:B------:R-:W-:Y:S05]  /*66c0*/  @!P0 BRA `(.L_x_15717) ;  /* 0x0000000000288947 */ /* 0x000fea0003800000 */
[CC--:B----4-:R-:W-:Y:S01]  /*66d0*/  FMUL.FTZ R217, R211.reuse, R180.reuse ;  /* 0x000000b4d3d97220 */ /* 0x0d0fe20000410000 */
[C---:B------:R-:W-:Y:S01]  /*66e0*/  FMUL.FTZ R180, R212.reuse, R180 ;  /* 0x000000b4d4b47220 */ /* 0x040fe20000410000 */
[CC--:B--2---:R-:W-:Y:S01]  /*66f0*/  FMUL.FTZ R3, R211.reuse, R2.reuse ;  /* 0x00000002d3037220 */ /* 0x0c4fe20000410000 */
[C---:B------:R-:W-:Y:S01]  /*6700*/  FMUL.FTZ R2, R212.reuse, R2 ;  /* 0x00000002d4027220 */ /* 0x040fe20000410000 */
[-C--:B---3--:R-:W-:Y:S01]  /*6710*/  FFMA.FTZ R6, R212, R186.reuse, -R217 ;  /* 0x000000bad4067223 */ /* 0x088fe200000108d9 */
[----:B------:R-:W-:Y:S01]  /*6720*/  FFMA.FTZ R217, R211, R186, R180 ;  /* 0x000000bad3d97223 */ /* 0x000fe200000100b4 */
[C---:B01----:R-:W-:Y:S01]  /*6730*/  FFMA.FTZ R212, R184.reuse, R212, -R3 ;  /* 0x000000d4b8d47223 */ /* 0x043fe20000010803 */
[----:B------:R-:W-:Y:S01]  /*6740*/  FFMA.FTZ R211, R184, R211, R2 ;  /* 0x000000d3b8d37223 */ /* 0x000fe20000010002 */
[----:B------:R-:W-:Y:S01]  /*6750*/  FADD.FTZ R213, R213, R6 ;  /* 0x00000006d5d57221 */ /* 0x000fe20000010000 */
[----:B------:R-:W-:-:S07]  /*6760*/  FADD.FTZ R214, R214, R217 ;  /* 0x000000d9d6d67221 */ /* 0x000fce0000010000 */
.L_x_15717:
[----:B------:R-:W-:Y:S05]  /*6770*/  BSYNC.RECONVERGENT B0 ;  /* 0x0000000000007941 */ /* 0x000fea0003800200 */
.L_x_15716:
[----:B------:R-:W-:Y:S01]  /*6780*/  ISETP.GT.U32.AND P1, PT, R195, 0x1d, PT ;  /* 0x0000001dc300780c */ /* 0x000fe20003f24070 */
[----:B--2---:R-:W-:Y:S01]  /*6790*/  FFMA.FTZ R2, R4, R7, R5 ;  /* 0x0000000704027223 */ /* 0x004fe20000010005 */
[----:B------:R-:W-:Y:S01]  /*67a0*/  ISETP.GE.AND P0, PT, R60, UR7, PT ;  /* 0x000000073c007c0c */ /* 0x000fe2000bf06270 */
[----:B------:R-:W-:Y:S01]  /*67b0*/  FADD.FTZ R182, R182, R215 ;  /* 0x000000d7b6b67221 */ /* 0x000fe20000010000 */
[----:B---3--:R2:W3:Y:S01]  /*67c0*/  SHFL.DOWN PT, R186, R212, 0x2, 0x1f ;  /* 0x08401f00d4ba7f89 */ /* 0x0084e200000e0000 */
[----:B------:R-:W-:Y:S01]  /*67d0*/  FADD.FTZ R2, RZ, R2 ;  /* 0x00000002ff027221 */ /* 0x000fe20000010000 */
[----:B------:R-:W-:Y:S01]  /*67e0*/  BSSY.RECONVERGENT B0, `(.L_x_15718) ;  /* 0x0000012000007945 */ /* 0x000fe20003800200 */
[----:B------:R-:W-:Y:S01]  /*67f0*/  ISETP.NE.OR P0, PT, R70, RZ, P0 ;  /* 0x000000ff4600720c */ /* 0x000fe20000705670 */
[----:B------:R2:W0:Y:S01]  /*6800*/  SHFL.DOWN PT, R4, R211, 0x2, 0x1f ;  /* 0x08401f00d3047f89 */ /* 0x00042200000e0000 */
[C---:B-1----:R-:W-:Y:S01]  /*6810*/  FMUL.FTZ R184, R207.reuse, R2 ;  /* 0x00000002cfb87220 */ /* 0x042fe20000410000 */
[----:B------:R-:W-:-:S02]  /*6820*/  FMUL.FTZ R207, R207, R182 ;  /* 0x000000b6cfcf7220 */ /* 0x000fc40000410000 */
[----:B------:R2:W1:Y:S04]  /*6830*/  SHFL.DOWN PT, R7, R213, 0x2, 0x1f ;  /* 0x08401f00d5077f89 */ /* 0x00046800000e0000 */
[----:B----4-:R2:W4:Y:S01]  /*6840*/  SHFL.DOWN PT, R180, R214, 0x2, 0x1f ;  /* 0x08401f00d6b47f89 */ /* 0x01052200000e0000 */
[----:B------:R-:W-:Y:S05]  /*6850*/  @P1 BRA `(.L_x_15719) ;  /* 0x0000000000281947 */ /* 0x000fea0003800000 */
[CC--:B----4-:R-:W-:Y:S01]  /*6860*/  FMUL.FTZ R5, R211.reuse, R180.reuse ;  /* 0x000000b4d3057220 */ /* 0x0d0fe20000410000 */
[C---:B------:R-:W-:Y:S01]  /*6870*/  FMUL.FTZ R180, R212.reuse, R180 ;  /* 0x000000b4d4b47220 */ /* 0x040fe20000410000 */
[CC--:B0-----:R-:W-:Y:S01]  /*6880*/  FMUL.FTZ R3, R211.reuse, R4.reuse ;  /* 0x00000004d3037220 */ /* 0x0c1fe20000410000 */
[C---:B------:R-:W-:Y:S01]  /*6890*/  FMUL.FTZ R4, R212.reuse, R4 ;  /* 0x00000004d4047220 */ /* 0x040fe20000410000 */
[CC--:B-1----:R-:W-:Y:S01]  /*68a0*/  FFMA.FTZ R6, R212.reuse, R7.reuse, -R5 ;  /* 0x00000007d4067223 */ /* 0x0c2fe20000010805 */
[C---:B------:R-:W-:Y:S01]  /*68b0*/  FFMA.FTZ R5, R211.reuse, R7, R180 ;  /* 0x00000007d3057223 */ /* 0x040fe200000100b4 */
[-C--:B--23--:R-:W-:Y:S01]  /*68c0*/  FFMA.FTZ R212, R212, R186.reuse, -R3 ;  /* 0x000000bad4d47223 */ /* 0x08cfe20000010803 */
[----:B------:R-:W-:Y:S01]  /*68d0*/  FFMA.FTZ R211, R211, R186, R4 ;  /* 0x000000bad3d37223 */ /* 0x000fe20000010004 */
[----:B------:R-:W-:Y:S01]  /*68e0*/  FADD.FTZ R213, R213, R6 ;  /* 0x00000006d5d57221 */ /* 0x000fe20000010000 */
[----:B------:R-:W-:-:S07]  /*68f0*/  FADD.FTZ R214, R214, R5 ;  /* 0x00000005d6d67221 */ /* 0x000fce0000010000 */
.L_x_15719:
[----:B------:R-:W-:Y:S05]  /*6900*/  BSYNC.RECONVERGENT B0 ;  /* 0x0000000000007941 */ /* 0x000fea0003800200 */
.L_x_15718:
[----:B------:R-:W-:Y:S01]  /*6910*/  ISETP.GT.U32.AND P1, PT, R195, 0x1b, PT ;  /* 0x0000001bc300780c */ /* 0x000fe20003f24070 */
[C---:B------:R-:W-:Y:S01]  /*6920*/  FFMA.FTZ R217, R205.reuse, R182, -R184 ;  /* 0x000000b6cdd97223 */ /* 0x040fe200000108b8 */
[-C--:B------:R-:W-:Y:S01]  /*6930*/  FFMA.FTZ R3, R205, R2.reuse, R207 ;  /* 0x00000002cd037223 */ /* 0x080fe200000100cf */
[C---:B----4-:R-:W-:Y:S01]  /*6940*/  FMUL.FTZ R180, R178.reuse, R2 ;  /* 0x00000002b2b47220 */ /* 0x050fe20000410000 */
[-C--:B------:R-:W-:Y:S01]  /*6950*/  FMUL.FTZ R205, R178, R182.reuse ;  /* 0x000000b6b2cd7220 */ /* 0x080fe20000410000 */
[----:B------:R4:W2:Y:S01]  /*6960*/  SHFL.DOWN PT, R220, R212, 0x4, 0x1f ;  /* 0x08801f00d4dc7f89 */ /* 0x0008a200000e0000 */
[----:B------:R-:W-:Y:S01]  /*6970*/  BSSY.RECONVERGENT B0, `(.L_x_15720) ;  /* 0x0000017000007945 */ /* 0x000fe20003800200 */
[C---:B------:R-:W-:Y:S01]  /*6980*/  FFMA.FTZ R180, R179.reuse, R182, -R180 ;  /* 0x000000b6b3b47223 */ /* 0x040fe200000108b4 */
[----:B------:R-:W-:Y:S01]  /*6990*/  FFMA.FTZ R205, R179, R2, R205 ;  /* 0x00000002b3cd7223 */ /* 0x000fe200000100cd */
[----:B------:R4:W2:Y:S01]  /*69a0*/  SHFL.DOWN PT, R184, R211, 0x4, 0x1f ;  /* 0x08801f00d3b87f89 */ /* 0x0008a200000e0000 */
[----:B0-----:R-:W-:-:S02]  /*69b0*/  HFMA2 R4, -RZ, RZ, 1.875, 0 ;  /* 0x3f800000ff047431 */ /* 0x001fc400000001ff */
[----:B---3--:R-:W-:Y:S01]  /*69c0*/  FFMA.FTZ R186, R99, R92, R180 ;  /* 0x0000005c63ba7223 */ /* 0x008fe200000100b4 */
[----:B-1----:R-:W-:Y:S01]  /*69d0*/  CS2R R6, SRZ ;  /* 0x0000000000067805 */ /* 0x002fe2000001ff00 */
[----:B------:R4:W0:Y:S01]  /*69e0*/  SHFL.DOWN PT, R219, R213, 0x4, 0x1f ;  /* 0x08801f00d5db7f89 */ /* 0x00082200000e0000 */
[----:B------:R-:W-:Y:S01]  /*69f0*/  MOV R5, RZ ;  /* 0x000000ff00057202 */ /* 0x000fe20000000f00 */
[----:B------:R-:W-:Y:S01]  /*6a00*/  FADD.FTZ R180, RZ, R205 ;  /* 0x000000cdffb47221 */ /* 0x000fe20000010000 */
[----:B------:R-:W-:Y:S01]  /*6a10*/  @!P0 LEA R207, R131, UR5, 0x4 ;  /* 0x0000000583cf8c11 */ /* 0x000fe2000f8e20ff */
[----:B------:R4:W1:Y:S01]  /*6a20*/  SHFL.DOWN PT, R218, R214, 0x4, 0x1f ;  /* 0x08801f00d6da7f89 */ /* 0x00086200000e0000 */
[----:B------:R-:W-:Y:S05]  /*6a30*/  @P1 BRA `(.L_x_15721) ;  /* 0x0000000000281947 */ /* 0x000fea0003800000 */
[CC--:B-1----:R-:W-:Y:S01]  /*6a40*/  FMUL.FTZ R215, R211.reuse, R218.reuse ;  /* 0x000000dad3d77220 */ /* 0x0c2fe20000410000 */
[C---:B------:R-:W-:Y:S01]  /*6a50*/  FMUL.FTZ R218, R212.reuse, R218 ;  /* 0x000000dad4da7220 */ /* 0x040fe20000410000 */
[CC--:B--2---:R-:W-:Y:S01]  /*6a60*/  FMUL.FTZ R205, R211.reuse, R184.reuse ;  /* 0x000000b8d3cd7220 */ /* 0x0c4fe20000410000 */
[C---:B------:R-:W-:Y:S01]  /*6a70*/  FMUL.FTZ R184, R212.reuse, R184 ;  /* 0x000000b8d4b87220 */ /* 0x040fe20000410000 */
[CC--:B0-----:R-:W-:Y:S01]  /*6a80*/  FFMA.FTZ R216, R212.reuse, R219.reuse, -R215 ;  /* 0x000000dbd4d87223 */ /* 0x0c1fe200000108d7 */
[C---:B------:R-:W-:Y:S01]  /*6a90*/  FFMA.FTZ R215, R211.reuse, R219, R218 ;  /* 0x000000dbd3d77223 */ /* 0x040fe200000100da */
[-C--:B----4-:R-:W-:Y:S01]  /*6aa0*/  FFMA.FTZ R212, R212, R220.reuse, -R205 ;  /* 0x000000dcd4d47223 */ /* 0x090fe200000108cd */
[----:B------:R-:W-:Y:S01]  /*6ab0*/  FFMA.FTZ R211, R211, R220, R184 ;  /* 0x000000dcd3d37223 */ /* 0x000fe200000100b8 */
[----:B------:R-:W-:Y:S01]  /*6ac0*/  FADD.FTZ R213, R213, R216 ;  /* 0x000000d8d5d57221 */ /* 0x000fe20000010000 */
[----:B------:R-:W-:-:S07]  /*6ad0*/  FADD.FTZ R214, R214, R215 ;  /* 0x000000d7d6d67221 */ /* 0x000fce0000010000 */
.L_x_15721:
[----:B------:R-:W-:Y:S05]  /*6ae0*/  BSYNC.RECONVERGENT B0 ;  /* 0x0000000000007941 */ /* 0x000fea0003800200 */
.L_x_15720:
[C---:B--2---:R-:W-:Y:S01]  /*6af0*/  FMUL.FTZ R184, R176.reuse, R180 ;  /* 0x000000b4b0b87220 */ /* 0x044fe20000410000 */
[----:B------:R-:W-:Y:S01]  /*6b00*/  FMUL.FTZ R205, R176, R186 ;  /* 0x000000bab0cd7220 */ /* 0x000fe20000410000 */
[C---:B------:R-:W-:Y:S01]  /*6b10*/  FMUL.FTZ R216, R203.reuse, R180 ;  /* 0x000000b4cbd87220 */ /* 0x040fe20000410000 */
[-C--:B------:R-:W-:Y:S01]  /*6b20*/  FMUL.FTZ R203, R203, R186.reuse ;  /* 0x000000bacbcb7220 */ /* 0x080fe20000410000 */
[C---:B------:R-:W-:Y:S01]  /*6b30*/  FFMA.FTZ R184, R177.reuse, R186, -R184 ;  /* 0x000000bab1b87223 */ /* 0x040fe200000108b8 */
[----:B------:R-:W-:Y:S01]  /*6b40*/  FFMA.FTZ R205, R177, R180, R205 ;  /* 0x000000b4b1cd7223 */ /* 0x000fe200000100cd */
[C---:B------:R-:W-:Y:S01]  /*6b50*/  FFMA.FTZ R216, R181.reuse, R186, -R216 ;  /* 0x000000bab5d87223 */ /* 0x040fe200000108d8 */
[C---:B------:R-:W-:Y:S01]  /*6b60*/  FFMA.FTZ R217, R0.reuse, R217, RZ ;  /* 0x000000d900d97223 */ /* 0x040fe200000100ff */
[----:B-1----:R-:W-:Y:S01]  /*6b70*/  FFMA.FTZ R218, R181, R180, R203 ;  /* 0x000000b4b5da7223 */ /* 0x002fe200000100cb */
[----:B------:R-:W-:Y:S01]  /*6b80*/  FFMA.FTZ R184, R103, R94, R184 ;  /* 0x0000005e67b87223 */ /* 0x000fe200000100b8 */
[----:B------:R-:W-:Y:S01]  /*6b90*/  FADD.FTZ R181, RZ, R205 ;  /* 0x000000cdffb57221 */ /* 0x000fe20000010000 */
[----:B------:R-:W-:Y:S01]  /*6ba0*/  FFMA.FTZ R203, -R0, R3, RZ ;  /* 0x0000000300cb7223 */ /* 0x000fe200000101ff */
[----:B------:R-:W-:Y:S01]  /*6bb0*/  FFMA.FTZ R220, R120, R216, R217 ;  /* 0x000000d878dc7223 */ /* 0x000fe200000100d9 */
[C---:B------:R-:W-:Y:S01]  /*6bc0*/  FMUL.FTZ R216, R174.reuse, R184 ;  /* 0x000000b8aed87220 */ /* 0x040fe20000410000 */
[-C--:B------:R-:W-:Y:S01]  /*6bd0*/  FMUL.FTZ R3, R174, R181.reuse ;  /* 0x000000b5ae037220 */ /* 0x080fe20000410000 */
[----:B------:R-:W-:Y:S01]  /*6be0*/  FFMA.FTZ R218, -R120, R218, R203 ;  /* 0x000000da78da7223 */ /* 0x000fe200000101cb */
[----:B------:R1:W2:Y:S01]  /*6bf0*/  @!P0 LDS.128 R4, [R207+0x21b0] ;  /* 0x0021b000cf048984 */ /* 0x0002a20000000c00 */
[CC--:B------:R-:W-:Y:S01]  /*6c00*/  FFMA.FTZ R203, R175.reuse, R181.reuse, R216 ;  /* 0x000000b5afcb7223 */ /* 0x0c0fe200000100d8 */
[-C--:B------:R-:W-:Y:S01]  /*6c10*/  FFMA.FTZ R216, R175, R184.reuse, -R3 ;  /* 0x000000b8afd87223 */ /* 0x080fe20000010803 */
[----:B------:R-:W-:Y:S01]  /*6c20*/  ISETP.GT.U32.AND P0, PT, R195, 0x17, PT ;  /* 0x00000017c300780c */ /* 0x000fe20003f04070 */
        /* <DEDUP_REMOVED lines=8> */
[C---:B------:R-:W-:Y:S01]  /*6cb0*/  FFMA.FTZ R203, R119.reuse, R222, R220 ;  /* 0x000000de77cb7223 */ /* 0x040fe200000100dc */
[----:B------:R-:W-:Y:S01]  /*6cc0*/  FFMA.FTZ R205, -R119, R183, R218 ;  /* 0x000000b777cd7223 */ /* 0x000fe200000101da */
[----:B------:R3:W0:Y:S01]  /*6cd0*/  SHFL.DOWN PT, R222, R212, 0x8, 0x1f ;  /* 0x09001f00d4de7f89 */ /* 0x00062200000e0000 */
[C---:B------:R-:W-:Y:S01]  /*6ce0*/  FFMA.FTZ R220, R185.reuse, R3, R190 ;  /* 0x00000003b9dc7223 */ /* 0x040fe200000100be */
[----:B------:R-:W-:Y:S01]  /*6cf0*/  BSSY.RECONVERGENT B0, `(.L_x_15722) ;  /* 0x0000010000007945 */ /* 0x000fe20003800200 */
[----:B-1----:R-:W-:Y:S01]  /*6d00*/  FFMA.FTZ R207, R185, R188, -R216 ;  /* 0x000000bcb9cf7223 */ /* 0x002fe200000108d8 */
[----:B------:R3:W1:Y:S04]  /*6d10*/  SHFL.DOWN PT, R190, R211, 0x8, 0x1f ;  /* 0x09001f00d3be7f89 */ /* 0x00066800000e0000 */
        /* <DEDUP_REMOVED lines=9> */
[-C--:B---34-:R-:W-:Y:S01]  /*6db0*/  FFMA.FTZ R212, R212, R222.reuse, -R183 ;  /* 0x000000ded4d47223 */ /* 0x098fe200000108b7 */
[----:B------:R-:W-:Y:S01]  /*6dc0*/  FFMA.FTZ R211, R211, R222, R190 ;  /* 0x000000ded3d37223 */ /* 0x000fe200000100be */
[----:B------:R-:W-:Y:S01]  /*6dd0*/  FADD.FTZ R213, R213, R216 ;  /* 0x000000d8d5d57221 */ /* 0x000fe20000010000 */
[----:B------:R-:W-:-:S07]  /*6de0*/  FADD.FTZ R214, R214, R185 ;  /* 0x000000b9d6d67221 */ /* 0x000fce0000010000 */
.L_x_15723:
[----:B------:R-:W-:Y:S05]  /*6df0*/  BSYNC.RECONVERGENT B0 ;  /* 0x0000000000007941 */ /* 0x000fea0003800200 */
.L_x_15722:
[----:B------:R-:W-:Y:S01]  /*6e00*/  ISETP.GT.U32.AND P0, PT, R195, 0xf, PT ;  /* 0x0000000fc300780c */ /* 0x000fe20003f04070 */
[C---:B------:R-:W-:Y:S01]  /*6e10*/  FFMA.FTZ R224, R118.reuse, R207, R203 ;  /* 0x000000cf76e07223 */ /* 0x040fe200000100cb */
[----:B------:R2:W2:Y:S01]  /*6e20*/  SHFL.DOWN PT, R228, R212, 0x10, 0x1f ;  /* 0x0a001f00d4e47f89 */ /* 0x0004a200000e0000 */
[----:B------:R-:W-:Y:S01]  /*6e30*/  BSSY.RECONVERGENT B0, `(.L_x_15724) ;  /* 0x0000012000007945 */ /* 0x000fe20003800200 */
[----:B------:R-:W-:Y:S01]  /*6e40*/  FFMA.FTZ R226, -R118, R220, R205 ;  /* 0x000000dc76e27223 */ /* 0x000fe200000101cd */
[C---:B-1----:R-:W-:Y:S01]  /*6e50*/  FMUL.FTZ R190, R172.reuse, R3 ;  /* 0x00000003acbe7220 */ /* 0x042fe20000410000 */
[----:B0-----:R0:W1:Y:S01]  /*6e60*/  SHFL.DOWN PT, R218, R211, 0x10, 0x1f ;  /* 0x0a001f00d3da7f89 */ /* 0x00106200000e0000 */
[----:B------:R-:W-:-:S03]  /*6e70*/  FMUL.FTZ R216, R172, R188 ;  /* 0x000000bcacd87220 */ /* 0x000fc60000410000 */
        /* <DEDUP_REMOVED lines=9> */
[-C--:B--234-:R-:W-:Y:S01]  /*6f10*/  FFMA.FTZ R212, R212, R228.reuse, -R183 ;  /* 0x000000e4d4d47223 */ /* 0x09cfe200000108b7 */
[----:B------:R-:W-:Y:S01]  /*6f20*/  FFMA.FTZ R211, R211, R228, R218 ;  /* 0x000000e4d3d37223 */ /* 0x000fe200000100da */
[----:B------:R-:W-:Y:S01]  /*6f30*/  FADD.FTZ R213, R213, R220 ;  /* 0x000000dcd5d57221 */ /* 0x000fe20000010000 */
[----:B------:R-:W-:-:S07]  /*6f40*/  FADD.FTZ R214, R214, R185 ;  /* 0x000000b9d6d67221 */ /* 0x000fce0000010000 */
.L_x_15725:
[----:B------:R-:W-:Y:S05]  /*6f50*/  BSYNC.RECONVERGENT B0 ;  /* 0x0000000000007941 */ /* 0x000fea0003800200 */
.L_x_15724:
[C---:B------:R-:W-:Y:S01]  /*6f60*/  FFMA.FTZ R190, R173.reuse, R188, -R190 ;  /* 0x000000bcadbe7223 */ /* 0x040fe200000108be */
[----:B------:R-:W-:Y:S01]  /*6f70*/  FFMA.FTZ R183, R173, R3, R216 ;  /* 0x00000003adb77223 */ /* 0x000fe200000100d8 */
[----:B------:R-:W-:Y:S01]  /*6f80*/  SHFL.DOWN PT, R221, R211, 0x1, 0x1f ;  /* 0x08201f00d3dd7f89 */ /* 0x000fe200000e0000 */
[C---:B------:R-:W-:Y:S01]  /*6f90*/  ISETP.NE.AND P0, PT, R70.reuse, 0x1f, PT ;  /* 0x0000001f4600780c */ /* 0x040fe20003f05270 */
[----:B------:R-:W-:Y:S01]  /*6fa0*/  FFMA.FTZ R190, R111, R98, R190 ;  /* 0x000000626fbe7223 */ /* 0x000fe200000100be */
[----:B------:R-:W-:Y:S01]  /*6fb0*/  FADD.FTZ R183, RZ, R183 ;  /* 0x000000b7ffb77221 */ /* 0x000fe20000010000 */
[----:B0-2---:R-:W0:Y:S01]  /*6fc0*/  SHFL.IDX PT, R203, R7, RZ, 0x1f ;  /* 0x00001fff07cb7589 */ /* 0x005e2200000e0000 */
[----:B------:R-:W-:Y:S01]  /*6fd0*/  ISETP.NE.AND P4, PT, R70, RZ, PT ;  /* 0x000000ff4600720c */ /* 0x000fe20003f85270 */
[CC--:B------:R-:W-:Y:S01]  /*6fe0*/  FMUL.FTZ R216, R170.reuse, R190.reuse ;  /* 0x000000beaad87220 */ /* 0x0c0fe20000410000 */
[-C--:B------:R-:W-:Y:S01]  /*6ff0*/  FMUL.FTZ R185, R170, R183.reuse ;  /* 0x000000b7aab97220 */ /* 0x080fe20000410000 */
[----:B------:R-:W2:Y:S01]  /*7000*/  SHFL.DOWN PT, R219, R212, 0x1, 0x1f ;  /* 0x08201f00d4db7f89 */ /* 0x000ea200000e0000 */
[CC--:B-1----:R-:W-:Y:S01]  /*7010*/  FMUL.FTZ R218, R192.reuse, R183.reuse ;  /* 0x000000b7c0da7220 */ /* 0x0c2fe20000410000 */
[C---:B------:R-:W-:Y:S01]  /*7020*/  FFMA.FTZ R205, R171.reuse, R183, R216 ;  /* 0x000000b7abcd7223 */ /* 0x040fe200000100d8 */
[-C--:B------:R-:W-:Y:S01]  /*7030*/  FFMA.FTZ R216, R171, R190.reuse, -R185 ;  /* 0x000000beabd87223 */ /* 0x080fe200000108b9 */
[----:B------:R-:W1:Y:S01]  /*7040*/  SHFL.IDX PT, R215, R6, RZ, 0x1f ;  /* 0x00001fff06d77589 */ /* 0x000e6200000e0000 */
[----:B------:R-:W-:Y:S01]  /*7050*/  FMUL.FTZ R220, R192, R190 ;  /* 0x000000bec0dc7220 */ /* 0x000fe20000410000 */
[----:B------:R-:W-:Y:S01]  /*7060*/  FADD.FTZ R185, RZ, R205 ;  /* 0x000000cdffb97221 */ /* 0x000fe20000010000 */
[----:B------:R-:W-:Y:S01]  /*7070*/  FFMA.FTZ R192, R113, R100, R216 ;  /* 0x0000006471c07223 */ /* 0x000fe200000100d8 */
[----:B------:R-:W5:Y:S01]  /*7080*/  SHFL.DOWN PT, R223, R213, 0x1, 0x1f ;  /* 0x08201f00d5df7f89 */ /* 0x000f6200000e0000 */
[----:B------:R-:W-:Y:S01]  /*7090*/  FFMA.FTZ R218, R187, R190, -R218 ;  /* 0x000000bebbda7223 */ /* 0x000fe200000108da */
[CC--:B------:R-:W-:Y:S01]  /*70a0*/  FMUL.FTZ R216, R194.reuse, R185.reuse ;  /* 0x000000b9c2d87220 */ /* 0x0c0fe20000410000 */
[----:B------:R-:W-:Y:S01]  /*70b0*/  FMUL.FTZ R194, R194, R192 ;  /* 0x000000c0c2c27220 */ /* 0x000fe20000410000 */
[----:B------:R-:W5:Y:S01]  /*70c0*/  SHFL.DOWN PT, R225, R214, 0x1, 0x1f ;  /* 0x08201f00d6e17f89 */ /* 0x000f6200000e0000 */
[----:B------:R-:W-:Y:S01]  /*70d0*/  FFMA.FTZ R205, R117, R218, R224 ;  /* 0x000000da75cd7223 */ /* 0x000fe200000100e0 */
[CC--:B------:R-:W-:Y:S01]  /*70e0*/  FFMA.FTZ R207, R189.reuse, R192.reuse, -R216 ;  /* 0x000000c0bdcf7223 */ /* 0x0c0fe200000108d8 */
[----:B------:R-:W-:Y:S01]  /*70f0*/  FFMA.FTZ R218, R189, R185, R194 ;  /* 0x000000b9bdda7223 */ /* 0x000fe200000100c2 */
[----:B------:R-:W-:Y:S01]  /*7100*/  FFMA.FTZ R187, R187, R183, R220 ;  /* 0x000000b7bbbb7223 */ /* 0x000fe200000100dc */
[----:B---34-:R-:W3:Y:S01]  /*7110*/  SHFL.IDX PT, R211, R211, RZ, 0x1f ;  /* 0x00001fffd3d37589 */ /* 0x018ee200000e0000 */
[----:B------:R-:W-:Y:S01]  /*7120*/  FFMA.FTZ R217, R116, R207, R205 ;  /* 0x000000cf74d97223 */ /* 0x000fe200000100cd */
[----:B------:R-:W-:Y:S01]  /*7130*/  FMUL.FTZ R205, R197, R192 ;  /* 0x000000c0c5cd7220 */ /* 0x000fe20000410000 */
[----:B0-----:R-:W-:Y:S01]  /*7140*/  @P0 FMUL.FTZ R194, R221, R203 ;  /* 0x000000cbddc20220 */ /* 0x001fe20000410000 */
[----:B------:R-:W-:Y:S01]  /*7150*/  FFMA.FTZ R187, -R117, R187, R226 ;  /* 0x000000bb75bb7223 */ /* 0x000fe200000101e2 */
[----:B------:R0:W4:Y:S01]  /*7160*/  SHFL.IDX PT, R207, R212, RZ, 0x1f ;  /* 0x00001fffd4cf7589 */ /* 0x00012200000e0000 */
[----:B------:R-:W-:Y:S01]  /*7170*/  FFMA.FTZ R205, R198, R185, R205 ;  /* 0x000000b9c6cd7223 */ /* 0x000fe200000100cd */
[----:B--2---:R-:W-:Y:S01]  /*7180*/  @P0 FMUL.FTZ R216, R219, R203 ;  /* 0x000000cbdbd80220 */ /* 0x004fe20000410000 */
[----:B------:R-:W-:Y:S01]  /*7190*/  FFMA.FTZ R189, -R116, R218, R187 ;  /* 0x000000da74bd7223 */ /* 0x000fe200000101bb */
[----:B------:R-:W-:Y:S01]  /*71a0*/  FMUL.FTZ R187, R197, R185 ;  /* 0x000000b9c5bb7220 */ /* 0x000fe20000410000 */
[----:B------:R-:W2:Y:S01]  /*71b0*/  SHFL.IDX PT, R214, R214, RZ, 0x1f ;  /* 0x00001fffd6d67589 */ /* 0x000ea200000e0000 */
[-C--:B-1----:R-:W-:Y:S01]  /*71c0*/  @P0 FFMA.FTZ R194, R219, R215.reuse, -R194 ;  /* 0x000000d7dbc20223 */ /* 0x082fe200000108c2 */
[----:B------:R-:W-:Y:S01]  /*71d0*/  @P0 FFMA.FTZ R216, R221, R215, R216 ;  /* 0x000000d7ddd80223 */ /* 0x000fe200000100d8 */
[----:B------:R-:W-:Y:S01]  /*71e0*/  BSSY.RECONVERGENT B0, `(.L_x_15726) ;  /* 0x00000de000007945 */ /* 0x000fe20003800200 */
[----:B------:R-:W1:Y:S01]  /*71f0*/  SHFL.IDX PT, R213, R213, RZ, 0x1f ;  /* 0x00001fffd5d57589 */ /* 0x000e6200000e0000 */
[----:B-----5:R-:W-:Y:S01]  /*7200*/  @P0 FADD.FTZ R215, R223, R194 ;  /* 0x000000c2dfd70221 */ /* 0x020fe20000010000 */
[----:B------:R-:W-:Y:S01]  /*7210*/  FFMA.FTZ R194, R198, R192, -R187 ;  /* 0x000000c0c6c27223 */ /* 0x000fe200000108bb */
[----:B------:R-:W-:Y:S01]  /*7220*/  FADD.FTZ R187, RZ, R205 ;  /* 0x000000cdffbb7221 */ /* 0x000fe20000010000 */
[----:B------:R-:W-:Y:S01]  /*7230*/  @P0 FADD.FTZ R203, R225, R216 ;  /* 0x000000d8e1cb0221 */ /* 0x000fe20000010000 */
[----:B------:R-:W-:Y:S01]  /*7240*/  FMUL.FTZ R218, R215, R29 ;  /* 0x0000001dd7da7220 */ /* 0x000fe20000410000 */
[----:B------:R-:W-:Y:S01]  /*7250*/  FFMA.FTZ R194, R115, R102, R194 ;  /* 0x0000006673c27223 */ /* 0x000fe200000100c2 */
[----:B------:R-:W-:Y:S01]  /*7260*/  FMUL.FTZ R220, R201, R187 ;  /* 0x000000bbc9dc7220 */ /* 0x000fe20000410000 */
[C---:B------:R-:W-:Y:S01]  /*7270*/  FMUL.FTZ R216, R203.reuse, R29 ;  /* 0x0000001dcbd87220 */ /* 0x040fe20000410000 */
[----:B------:R-:W-:Y:S01]  /*7280*/  FFMA.FTZ R29, R203, R28, -R218 ;  /* 0x0000001ccb1d7223 */ /* 0x000fe200000108da */
[-C--:B------:R-:W-:Y:S01]  /*7290*/  FMUL.FTZ R222, R201, R194.reuse ;  /* 0x000000c2c9de7220 */ /* 0x080fe20000410000 */
[----:B0-----:R-:W-:Y:S01]  /*72a0*/  FMUL.FTZ R212, R200, R194 ;  /* 0x000000c2c8d47220 */ /* 0x001fe20000410000 */
[----:B------:R-:W-:Y:S01]  /*72b0*/  FFMA.FTZ R216, R215, R28, R216 ;  /* 0x0000001cd7d87223 */ /* 0x000fe200000100d8 */
[----:B------:R-:W-:Y:S01]  /*72c0*/  FADD.FTZ R29, R210, R29 ;  /* 0x0000001dd21d7221 */ /* 0x000fe20000010000 */
[CC--:B------:R-:W-:Y:S01]  /*72d0*/  FMUL.FTZ R210, R200.reuse, R187.reuse ;  /* 0x000000bbc8d27220 */ /* 0x0c0fe20000410000 */
[----:B------:R-:W-:Y:S01]  /*72e0*/  FFMA.FTZ R203, R199, R187, R212 ;  /* 0x000000bbc7cb7223 */ /* 0x000fe200000100d4 */
[----:B------:R-:W-:Y:S01]  /*72f0*/  FADD.FTZ R28, R209, R216 ;  /* 0x000000d8d11c7221 */ /* 0x000fe20000010000 */
[CC--:B------:R-:W-:Y:S01]  /*7300*/  FMUL.FTZ R201, R200.reuse, R29.reuse ;  /* 0x0000001dc8c97220 */ /* 0x0c0fe20000410000 */
[----:B------:R-:W-:Y:S01]  /*7310*/  FFMA.FTZ R220, R191, R194, -R220 ;  /* 0x000000c2bfdc7223 */ /* 0x000fe200000108dc */
[----:B---3--:R-:W-:Y:S01]  /*7320*/  FMUL.FTZ R212, R211, R6 ;  /* 0x00000006d3d47220 */ /* 0x008fe20000410000 */
[----:B------:R-:W-:Y:S01]  /*7330*/  FMUL.FTZ R216, R200, R28 ;  /* 0x0000001cc8d87220 */ /* 0x000fe20000410000 */
[C---:B------:R-:W-:Y:S01]  /*7340*/  FFMA.FTZ R200, R199.reuse, R194, -R210 ;  /* 0x000000c2c7c87223 */ /* 0x040fe200000108d2 */
[C---:B------:R-:W-:Y:S01]  /*7350*/  FFMA.FTZ R205, R199.reuse, R28, R201 ;  /* 0x0000001cc7cd7223 */ /* 0x040fe200000100c9 */
[----:B------:R-:W-:Y:S01]  /*7360*/  FFMA.FTZ R201, R114, R220, R217 ;  /* 0x000000dc72c97223 */ /* 0x000fe200000100d9 */
[----:B------:R-:W-:Y:S01]  /*7370*/  FFMA.FTZ R199, R199, R29, -R216 ;  /* 0x0000001dc7c77223 */ /* 0x000fe200000108d8 */
[-C--:B------:R-:W-:Y:S01]  /*7380*/  FMUL.FTZ R210, R211, R7.reuse ;  /* 0x00000007d3d27220 */ /* 0x080fe20000410000 */
[----:B------:R-:W-:Y:S01]  /*7390*/  FADD.FTZ R206, R206, R205 ;  /* 0x000000cdcece7221 */ /* 0x000fe20000010000 */
[C---:B----4-:R-:W-:Y:S01]  /*73a0*/  FFMA.FTZ R7, R207.reuse, R7, R212 ;  /* 0x00000007cf077223 */ /* 0x050fe200000100d4 */
[----:B------:R-:W-:Y:S01]  /*73b0*/  FADD.FTZ R199, R208, R199 ;  /* 0x000000c7d0c77221 */ /* 0x000fe20000010000 */
[----:B------:R-:W-:Y:S01]  /*73c0*/  FFMA.FTZ R210, R207, R6, -R210 ;  /* 0x00000006cfd27223 */ /* 0x000fe200000108d2 */
[C---:B------:R-:W-:Y:S01]  /*73d0*/  FMUL.FTZ R216, R197.reuse, R206 ;  /* 0x000000cec5d87220 */ /* 0x040fe20000410000 */
[----:B--2---:R-:W-:Y:S01]  /*73e0*/  FADD.FTZ R7, R214, R7 ;  /* 0x00000007d6077221 */ /* 0x004fe20000010000 */
[-C--:B------:R-:W-:Y:S01]  /*73f0*/  FMUL.FTZ R205, R197, R199.reuse ;  /* 0x000000c7c5cd7220 */ /* 0x080fe20000410000 */
[----:B------:R-:W-:Y:S01]  /*7400*/  FMUL.FTZ R197, R25, R2 ;  /* 0x0000000219c57220 */ /* 0x000fe20000410000 */
[C---:B------:R-:W-:Y:S01]  /*7410*/  FFMA.FTZ R216, R198.reuse, R199, -R216 ;  /* 0x000000c7c6d87223 */ /* 0x040fe200000108d8 */
[C---:B------:R-:W-:Y:S01]  /*7420*/  FMUL.FTZ R6, R211.reuse, R5 ;  /* 0x00000005d3067220 */ /* 0x040fe20000410000 */
[----:B------:R-:W-:Y:S01]  /*7430*/  FFMA.FTZ R205, R198, R206, R205 ;  /* 0x000000cec6cd7223 */ /* 0x000fe200000100cd */
[C---:B------:R-:W-:Y:S01]  /*7440*/  FFMA.FTZ R197, R24.reuse, R182, -R197 ;  /* 0x000000b618c57223 */ /* 0x040fe200000108c5 */
[----:B------:R-:W-:Y:S01]  /*7450*/  FMUL.FTZ R198, R24, R2 ;  /* 0x0000000218c67220 */ /* 0x000fe20000410000 */
[----:B------:R-:W-:Y:S01]  /*7460*/  FMUL.FTZ R208, R211, R4 ;  /* 0x00000004d3d07220 */ /* 0x000fe20000410000 */
[----:B------:R-:W-:Y:S01]  /*7470*/  FADD.FTZ R204, R204, R205 ;  /* 0x000000cdcccc7221 */ /* 0x000fe20000010000 */
[----:B------:R-:W-:Y:S01]  /*7480*/  FMUL.FTZ R217, R0, R197 ;  /* 0x000000c500d97220 */ /* 0x000fe20000410000 */
[C---:B------:R-:W-:Y:S01]  /*7490*/  FMUL.FTZ R197, R25.reuse, R181 ;  /* 0x000000b519c57220 */ /* 0x040fe20000410000 */
[C---:B------:R-:W-:Y:S01]  /*74a0*/  FFMA.FTZ R215, R25.reuse, R182, R198 ;  /* 0x000000b619d77223 */ /* 0x040fe200000100c6 */
[CC--:B------:R-:W-:Y:S01]  /*74b0*/  FMUL.FTZ R205, R25.reuse, R180.reuse ;  /* 0x000000b419cd7220 */ /* 0x0c0fe20000410000 */
[C---:B------:R-:W-:Y:S01]  /*74c0*/  FMUL.FTZ R198, R24.reuse, R180 ;  /* 0x000000b418c67220 */ /* 0x040fe20000410000 */
[C---:B------:R-:W-:Y:S01]  /*74d0*/  FFMA.FTZ R214, R24.reuse, R184, -R197 ;  /* 0x000000b818d67223 */ /* 0x040fe200000108c5 */
[C---:B------:R-:W-:Y:S01]  /*74e0*/  FMUL.FTZ R197, R25.reuse, R3 ;  /* 0x0000000319c57220 */ /* 0x040fe20000410000 */
[CC--:B------:R-:W-:Y:S01]  /*74f0*/  FFMA.FTZ R219, R24.reuse, R186.reuse, -R205 ;  /* 0x000000ba18db7223 */ /* 0x0c0fe200000108cd */
[----:B------:R-:W-:Y:S01]  /*7500*/  FFMA.FTZ R221, R25, R186, R198 ;  /* 0x000000ba19dd7223 */ /* 0x000fe200000100c6 */
[C---:B------:R-:W-:Y:S01]  /*7510*/  FMUL.FTZ R205, R24.reuse, R181 ;  /* 0x000000b518cd7220 */ /* 0x040fe20000410000 */
[C---:B------:R-:W-:Y:S01]  /*7520*/  FMUL.FTZ R198, R24.reuse, R3 ;  /* 0x0000000318c67220 */ /* 0x040fe20000410000 */
[C---:B------:R-:W-:Y:S01]  /*7530*/  FFMA.FTZ R223, R24.reuse, R188, -R197 ;  /* 0x000000bc18df7223 */ /* 0x040fe200000108c5 */
[----:B------:R-:W-:Y:S01]  /*7540*/  FADD.FTZ R197, RZ, R203 ;  /* 0x000000cbffc57221 */ /* 0x000fe20000010000 */
[----:B------:R-:W-:Y:S01]  /*7550*/  FFMA.FTZ R4, R207, R4, -R6 ;  /* 0x00000004cf047223 */ /* 0x000fe20000010806 */
[----:B------:R-:W-:Y:S01]  /*7560*/  FADD.FTZ R193, R193, R216 ;  /* 0x000000d8c1c17221 */ /* 0x000fe20000010000 */
[----:B-1----:R-:W-:Y:S01]  /*7570*/  FADD.FTZ R6, R213, R210 ;  /* 0x000000d2d5067221 */ /* 0x002fe20000010000 */
[----:B------:R-:W-:Y:S01]  /*7580*/  FFMA.FTZ R5, R207, R5, R208 ;  /* 0x00000005cf057223 */ /* 0x000fe200000100d0 */
[C---:B------:R-:W-:Y:S01]  /*7590*/  FFMA.FTZ R216, R25.reuse, R184, R205 ;  /* 0x000000b819d87223 */ /* 0x040fe200000100cd */
[C---:B------:R-:W-:Y:S01]  /*75a0*/  FFMA.FTZ R213, R25.reuse, R188, R198 ;  /* 0x000000bc19d57223 */ /* 0x040fe200000100c6 */
[C---:B------:R-:W-:Y:S01]  /*75b0*/  FMUL.FTZ R205, R25.reuse, R183 ;  /* 0x000000b719cd7220 */ /* 0x040fe20000410000 */
[C---:B------:R-:W-:Y:S01]  /*75c0*/  FMUL.FTZ R209, R25.reuse, R185 ;  /* 0x000000b919d17220 */ /* 0x040fe20000410000 */
[----:B------:R-:W-:Y:S01]  /*75d0*/  FMUL.FTZ R207, R25, R187 ;  /* 0x000000bb19cf7220 */ /* 0x000fe20000410000 */
[----:B------:R-:W-:Y:S01]  /*75e0*/  FFMA.FTZ R198, R129, R104, R200 ;  /* 0x0000006881c67223 */ /* 0x000fe200000100c8 */
[----:B------:R-:W-:Y:S01]  /*75f0*/  FMUL.FTZ R203, R25, R197 ;  /* 0x000000c519cb7220 */ /* 0x000fe20000410000 */
        /* <DEDUP_REMOVED lines=8> */
[CC--:B------:R-:W-:Y:S01]  /*7680*/  FMUL.FTZ R24, R170.reuse, R193.reuse ;  /* 0x000000c1aa187220 */ /* 0x0c0fe20000410000 */
[----:B------:R-:W-:Y:S01]  /*7690*/  FMUL.FTZ R170, R170, R204 ;  /* 0x000000ccaaaa7220 */ /* 0x000fe20000410000 */
[----:B------:R-:W-:Y:S01]  /*76a0*/  @!P4 LEA R218, R131, UR5, 0x4 ;  /* 0x0000000583dacc11 */ /* 0x000fe2000f8e20ff */
[----:B------:R-:W-:Y:S01]  /*76b0*/  FFMA.FTZ R208, R25, R190, R208 ;  /* 0x000000be19d07223 */ /* 0x000fe200000100d0 */
[C---:B------:R-:W-:Y:S01]  /*76c0*/  FFMA.FTZ R24, R171.reuse, R204, R24 ;  /* 0x000000ccab187223 */ /* 0x040fe20000010018 */
[----:B------:R-:W-:Y:S01]  /*76d0*/  FFMA.FTZ R170, R171, R193, -R170 ;  /* 0x000000c1abaa7223 */ /* 0x000fe200000108aa */
[----:B------:R-:W-:Y:S01]  /*76e0*/  FFMA.FTZ R211, R25, R192, R212 ;  /* 0x000000c019d37223 */ /* 0x000fe200000100d4 */
[----:B------:R0:W-:Y:S01]  /*76f0*/  @!P4 STS.128 [R218+0x21b0], R4 ;  /* 0x0021b004da00c388 */ /* 0x0001e20000000c00 */
[----:B------:R-:W-:Y:S01]  /*7700*/  FADD.FTZ R159, R159, R24 ;  /* 0x000000189f9f7221 */ /* 0x000fe20000010000 */
[----:B------:R-:W-:Y:S01]  /*7710*/  FADD.FTZ R157, R157, R170 ;  /* 0x000000aa9d9d7221 */ /* 0x000fe20000010000 */
[----:B------:R-:W-:Y:S01]  /*7720*/  FMUL.FTZ R170, R0, -R215 ;  /* 0x800000d700aa7220 */ /* 0x000fe20000410000 */
[C---:B------:R-:W-:Y:S01]  /*7730*/  FFMA.FTZ R205, R25.reuse, R194, R200 ;  /* 0x000000c219cd7223 */ /* 0x040fe200000100c8 */
[C---:B------:R-:W-:Y:S01]  /*7740*/  FMUL.FTZ R24, R172.reuse, R159 ;  /* 0x0000009fac187220 */ /* 0x040fe20000410000 */
[-C--:B------:R-:W-:Y:S01]  /*7750*/  FMUL.FTZ R172, R172, R157.reuse ;  /* 0x0000009dacac7220 */ /* 0x080fe20000410000 */
[----:B------:R-:W-:Y:S01]  /*7760*/  FFMA.FTZ R25, R25, R198, R225 ;  /* 0x000000c619197223 */ /* 0x000fe200000100e1 */
[----:B------:R-:W-:Y:S01]  /*7770*/  STS [R56+0x420], R217 ;  /* 0x000420d938007388 */ /* 0x000fe20000000800 */
[C---:B------:R-:W-:Y:S01]  /*7780*/  FFMA.FTZ R171, R173.reuse, R157, -R24 ;  /* 0x0000009dadab7223 */ /* 0x040fe20000010818 */
[----:B------:R-:W-:Y:S01]  /*7790*/  FFMA.FTZ R172, R173, R159, R172 ;  /* 0x0000009fadac7223 */ /* 0x000fe200000100ac */
[----:B------:R-:W-:Y:S01]  /*77a0*/  FMUL.FTZ R200, R120, R219 ;  /* 0x000000db78c87220 */ /* 0x000fe20000410000 */
[----:B------:R-:W-:Y:S01]  /*77b0*/  STS [R55+0x4], R170 ;  /* 0x000004aa37007388 */ /* 0x000fe20000000800 */
[----:B------:R-:W-:Y:S01]  /*77c0*/  FADD.FTZ R171, R160, R171 ;  /* 0x000000aba0ab7221 */ /* 0x000fe20000010000 */
[----:B------:R-:W-:Y:S01]  /*77d0*/  FADD.FTZ R161, R161, R172 ;  /* 0x000000aca1a17221 */ /* 0x000fe20000010000 */
[----:B------:R-:W-:Y:S01]  /*77e0*/  FMUL.FTZ R212, R120, -R221 ;  /* 0x800000dd78d47220 */ /* 0x000fe20000410000 */
[----:B0-----:R-:W-:Y:S01]  /*77f0*/  FMUL.FTZ R6, R118, R223 ;  /* 0x000000df76067220 */ /* 0x001fe20000410000 */
[C---:B------:R-:W-:Y:S01]  /*7800*/  FMUL.FTZ R4, R174.reuse, R171 ;  /* 0x000000abae047220 */ /* 0x040fe20000410000 */
[-C--:B------:R-:W-:Y:S01]  /*7810*/  FMUL.FTZ R174, R174, R161.reuse ;  /* 0x000000a1aeae7220 */ /* 0x080fe20000410000 */
[C---:B------:R-:W-:Y:S01]  /*7820*/  FMUL.FTZ R214, R119.reuse, R214 ;  /* 0x000000d677d67220 */ /* 0x040fe20000410000 */
[----:B------:R-:W-:Y:S01]  /*7830*/  FMUL.FTZ R216, R119, -R216 ;  /* 0x800000d877d87220 */ /* 0x000fe20000410000 */
[C---:B------:R-:W-:Y:S01]  /*7840*/  FFMA.FTZ R4, R175.reuse, R161, R4 ;  /* 0x000000a1af047223 */ /* 0x040fe20000010004 */
[----:B------:R-:W-:Y:S01]  /*7850*/  FFMA.FTZ R173, R175, R171, -R174 ;  /* 0x000000abafad7223 */ /* 0x000fe200000108ae */
[----:B------:R0:W-:Y:S01]  /*7860*/  STS [R55+0x18], R6 ;  /* 0x0000180637007388 */ /* 0x0001e20000000800 */
[----:B------:R-:W-:Y:S01]  /*7870*/  FMUL.FTZ R24, R118, -R213 ;  /* 0x800000d576187220 */ /* 0x000fe20000410000 */
[----:B------:R-:W-:Y:S01]  /*7880*/  FADD.FTZ R163, R163, R4 ;  /* 0x00000004a3a37221 */ /* 0x000fe20000010000 */
[----:B------:R-:W-:Y:S01]  /*7890*/  FADD.FTZ R173, R162, R173 ;  /* 0x000000ada2ad7221 */ /* 0x000fe20000010000 */
[C---:B------:R-:W-:Y:S01]  /*78a0*/  FMUL.FTZ R210, R117.reuse, R210 ;  /* 0x000000d275d27220 */ /* 0x040fe20000410000 */
[----:B------:R-:W-:Y:S01]  /*78b0*/  FMUL.FTZ R208, R117, -R208 ;  /* 0x800000d075d07220 */ /* 0x000fe20000410000 */
[C---:B------:R-:W-:Y:S01]  /*78c0*/  FMUL.FTZ R4, R176.reuse, R163 ;  /* 0x000000a3b0047220 */ /* 0x040fe20000410000 */
[----:B------:R-:W-:Y:S01]  /*78d0*/  FMUL.FTZ R176, R176, R173 ;  /* 0x000000adb0b07220 */ /* 0x000fe20000410000 */
[----:B------:R-:W-:Y:S01]  /*78e0*/  FMUL.FTZ R160, R116, -R211 ;  /* 0x800000d374a07220 */ /* 0x000fe20000410000 */
[----:B------:R-:W-:Y:S01]  /*78f0*/  FMUL.FTZ R162, R114, R207 ;  /* 0x000000cf72a27220 */ /* 0x000fe20000410000 */
[C---:B------:R-:W-:Y:S01]  /*7900*/  FFMA.FTZ R175, R177.reuse, R173, -R4 ;  /* 0x000000adb1af7223 */ /* 0x040fe20000010804 */
[----:B------:R-:W-:Y:S01]  /*7910*/  FFMA.FTZ R176, R177, R163, R176 ;  /* 0x000000a3b1b07223 */ /* 0x000fe200000100b0 */
[----:B0-----:R-:W-:Y:S01]  /*7920*/  FMUL.FTZ R6, R116, R209 ;  /* 0x000000d174067220 */ /* 0x001fe20000410000 */
[----:B------:R-:W-:Y:S01]  /*7930*/  FMUL.FTZ R170, R112, -R25 ;  /* 0x8000001970aa7220 */ /* 0x000fe20000410000 */
[----:B------:R-:W-:Y:S01]  /*7940*/  FADD.FTZ R175, R164, R175 ;  /* 0x000000afa4af7221 */ /* 0x000fe20000010000 */
[----:B------:R-:W-:Y:S01]  /*7950*/  FADD.FTZ R165, R165, R176 ;  /* 0x000000b0a5a57221 */ /* 0x000fe20000010000 */
[----:B------:R-:W-:Y:S01]  /*7960*/  FMUL.FTZ R164, R114, -R205 ;  /* 0x800000cd72a47220 */ /* 0x000fe20000410000 */
[----:B------:R-:W-:Y:S01]  /*7970*/  STS [R55+0x8], R200 ;  /* 0x000008c837007388 */ /* 0x000fe20000000800 */
[C---:B------:R-:W-:Y:S01]  /*7980*/  FMUL.FTZ R4, R178.reuse, R175 ;  /* 0x000000afb2047220 */ /* 0x040fe20000410000 */
[-C--:B------:R-:W-:Y:S01]  /*7990*/  FMUL.FTZ R178, R178, R165.reuse ;  /* 0x000000a5b2b27220 */ /* 0x080fe20000410000 */
[----:B------:R-:W-:Y:S01]  /*79a0*/  FFMA.FTZ R207, R99, -R92, R186 ;  /* 0x8000005c63cf7223 */ /* 0x000fe200000100ba */
[----:B------:R-:W-:Y:S01]  /*79b0*/  STS [R55+0xc], R212 ;  /* 0x00000cd437007388 */ /* 0x000fe20000000800 */
[C---:B------:R-:W-:Y:S01]  /*79c0*/  FFMA.FTZ R4, R179.reuse, R165, R4 ;  /* 0x000000a5b3047223 */ /* 0x040fe20000010004 */
[----:B------:R-:W-:Y:S01]  /*79d0*/  FFMA.FTZ R179, R179, R175, -R178 ;  /* 0x000000afb3b37223 */ /* 0x000fe200000108b2 */
[-C--:B------:R-:W-:Y:S01]  /*79e0*/  FFMA.FTZ R182, R91, -R90.reuse, R182 ;  /* 0x8000005a5bb67223 */ /* 0x080fe200000100b6 */
[----:B------:R-:W-:Y:S01]  /*79f0*/  STS [R55+0x10], R214 ;  /* 0x000010d637007388 */ /* 0x000fe20000000800 */
[----:B------:R-:W-:Y:S01]  /*7a00*/  FADD.FTZ R167, R167, R4 ;  /* 0x00000004a7a77221 */ /* 0x000fe20000010000 */
[----:B------:R-:W-:Y:S01]  /*7a10*/  FADD.FTZ R179, R166, R179 ;  /* 0x000000b3a6b37221 */ /* 0x000fe20000010000 */
[----:B------:R-:W-:Y:S01]  /*7a20*/  FMUL.FTZ R166, R112, R203 ;  /* 0x000000cb70a67220 */ /* 0x000fe20000410000 */
[----:B------:R-:W-:Y:S01]  /*7a30*/  STS [R55+0x14], R216 ;  /* 0x000014d837007388 */ /* 0x000fe20000000800 */
[-C--:B------:R-:W-:Y:S01]  /*7a40*/  FMUL.FTZ R177, R167, R90.reuse ;  /* 0x0000005aa7b17220 */ /* 0x080fe20000410000 */
[----:B------:R-:W-:Y:S01]  /*7a50*/  FMUL.FTZ R5, R179, R90 ;  /* 0x0000005ab3057220 */ /* 0x000fe20000410000 */
[-C--:B------:R-:W-:Y:S01]  /*7a60*/  FMUL.FTZ R25, R163, R94.reuse ;  /* 0x0000005ea3197220 */ /* 0x080fe20000410000 */
[----:B------:R0:W-:Y:S01]  /*7a70*/  STS [R55+0x1c], R24 ;  /* 0x00001c1837007388 */ /* 0x0001e20000000800 */
[C---:B------:R-:W-:Y:S01]  /*7a80*/  FMUL.FTZ R7, R2.reuse, R177 ;  /* 0x000000b102077220 */ /* 0x040fe20000410000 */
[-C--:B------:R-:W-:Y:S01]  /*7a90*/  FMUL.FTZ R4, R2, R5.reuse ;  /* 0x0000000502047220 */ /* 0x080fe20000410000 */
[----:B------:R-:W-:Y:S01]  /*7aa0*/  FFMA.FTZ R184, R103, -R94, R184 ;  /* 0x8000005e67b87223 */ /* 0x000fe200000100b8 */
[----:B------:R-:W-:Y:S01]  /*7ab0*/  STS [R55+0x20], R210 ;  /* 0x000020d237007388 */ /* 0x000fe20000000800 */
[C---:B------:R-:W-:Y:S01]  /*7ac0*/  FFMA.FTZ R7, R182.reuse, R5, -R7 ;  /* 0x00000005b6077223 */ /* 0x040fe20000010807 */
[----:B------:R-:W-:Y:S01]  /*7ad0*/  FFMA.FTZ R4, R182, R177, R4 ;  /* 0x000000b1b6047223 */ /* 0x000fe20000010004 */
[----:B------:R-:W-:Y:S01]  /*7ae0*/  FMUL.FTZ R205, R181, R25 ;  /* 0x00000019b5cd7220 */ /* 0x000fe20000410000 */
[----:B------:R-:W-:Y:S01]  /*7af0*/  STS [R55+0x24], R208 ;  /* 0x000024d037007388 */ /* 0x000fe20000000800 */
[----:B------:R-:W-:Y:S01]  /*7b00*/  FADD.FTZ R7, RZ, R7 ;  /* 0x00000007ff077221 */ /* 0x000fe20000010000 */
[----:B0-----:R-:W-:Y:S01]  /*7b10*/  FMUL.FTZ R24, R165, R92 ;  /* 0x0000005ca5187220 */ /* 0x001fe20000410000 */
[----:B------:R-:W-:Y:S01]  /*7b20*/  FADD.FTZ R4, RZ, R4 ;  /* 0x00000004ff047221 */ /* 0x000fe20000010000 */
[----:B------:R0:W-:Y:S01]  /*7b30*/  STS [R55+0x28], R6 ;  /* 0x0000280637007388 */ /* 0x0001e20000000800 */
[----:B------:R-:W-:Y:S01]  /*7b40*/  FFMA.FTZ R203, R107, -R96, R188 ;  /* 0x800000606bcb7223 */ /* 0x000fe200000100bc */
[----:B------:R-:W-:Y:S01]  /*7b50*/  FFMA.FTZ R191, R191, R187, R222 ;  /* 0x000000bbbfbf7223 */ /* 0x000fe200000100de */
[----:B------:R-:W-:Y:S01]  /*7b60*/  FFMA.FTZ R190, R111, -R98, R190 ;  /* 0x800000626fbe7223 */ /* 0x000fe200000100be */
[----:B------:R1:W-:Y:S02]  /*7b70*/  STS [R55+0x2c], R160 ;  /* 0x00002ca037007388 */ /* 0x0003e40000000800 */
[----:B------:R-:W-:Y:S01]  /*7b80*/  FFMA.FTZ R189, -R114, R191, R189 ;  /* 0x000000bf72bd7223 */ /* 0x000fe200000101bd */
[----:B------:R-:W-:Y:S01]  /*7b90*/  IADD3 R191, PT, PT, R133, R70, RZ ;  /* 0x0000004685bf7210 */ /* 0x000fe20007ffe0ff */
[----:B------:R2:W-:Y:S01]  /*7ba0*/  STS [R55+0x30], R162 ;  /* 0x000030a237007388 */ /* 0x0005e20000000800 */
[----:B0-----:R-:W-:-:S02]  /*7bb0*/  FMUL.FTZ R6, R175, R92 ;  /* 0x0000005caf067220 */ /* 0x001fc40000410000 */
[----:B------:R-:W-:Y:S01]  /*7bc0*/  LEA R191, R130, -R191, 0x1 ;  /* 0x800000bf82bf7211 */ /* 0x000fe200078e08ff */
[----:B------:R0:W-:Y:S01]  /*7bd0*/  STS [R55+0x34], R164 ;  /* 0x000034a437007388 */ /* 0x0001e20000000800 */
[C---:B-1----:R-:W-:Y:S02]  /*7be0*/  FMUL.FTZ R160, R180.reuse, R24 ;  /* 0x00000018b4a07220 */ /* 0x042fe40000410000 */
[C---:B------:R-:W-:Y:S01]  /*7bf0*/  ISETP.GE.AND P6, PT, R191.reuse, 0x1, PT ;  /* 0x00000001bf00780c */ /* 0x040fe20003fc6270 */
[----:B------:R1:W-:Y:S01]  /*7c00*/  STS [R55+0x38], R166 ;  /* 0x000038a637007388 */ /* 0x0003e20000000800 */
[----:B------:R-:W-:Y:S01]  /*7c10*/  ISETP.GE.AND P3, PT, R191, 0x21, PT ;  /* 0x00000021bf00780c */ /* 0x000fe20003f66270 */
[-C--:B------:R-:W-:Y:S01]  /*7c20*/  FFMA.FTZ R160, R207, R6.reuse, -R160 ;  /* 0x00000006cfa07223 */ /* 0x080fe200000108a0 */
[----:B------:R-:W-:Y:S01]  /*7c30*/  FMUL.FTZ R6, R180, R6 ;  /* 0x00000006b4067220 */ /* 0x000fe20000410000 */
[----:B------:R3:W-:Y:S01]  /*7c40*/  STS [R55+0x3c], R170 ;  /* 0x00003caa37007388 */ /* 0x0007e20000000800 */
[----:B--2---:R-:W-:Y:S01]  /*7c50*/  FMUL.FTZ R162, R171, R96 ;  /* 0x00000060aba27220 */ /* 0x004fe20000410000 */
[----:B------:R-:W-:Y:S01]  /*7c60*/  FADD.FTZ R7, R7, R160 ;  /* 0x000000a007077221 */ /* 0x000fe20000010000 */
[----:B------:R-:W-:Y:S01]  /*7c70*/  FFMA.FTZ R5, R207, R24, R6 ;  /* 0x00000018cf057223 */ /* 0x000fe20000010006 */
[----:B------:R-:W-:Y:S01]  /*7c80*/  BAR.SYNC.DEFER_BLOCKING 0x0 ;  /* 0x0000000000007b1d */ /* 0x000fe20000010000 */
[----:B------:R-:W-:Y:S01]  /*7c90*/  FMUL.FTZ R160, R161, R96 ;  /* 0x00000060a1a07220 */ /* 0x000fe20000410000 */
[----:B------:R-:W-:Y:S01]  /*7ca0*/  ISETP.GE.AND P2, PT, R191, 0x41, PT ;  /* 0x00000041bf00780c */ /* 0x000fe20003f46270 */
[----:B------:R-:W-:Y:S01]  /*7cb0*/  FADD.FTZ R4, R4, R5 ;  /* 0x0000000504047221 */ /* 0x000fe20000010000 */
[----:B------:R-:W-:Y:S01]  /*7cc0*/  FMUL.FTZ R5, R173, R94 ;  /* 0x0000005ead057220 */ /* 0x000fe20000410000 */
[----:B0-----:R-:W-:Y:S01]  /*7cd0*/  FMUL.FTZ R164, R3, R160 ;  /* 0x000000a003a47220 */ /* 0x001fe20000410000 */
[----:B------:R-:W-:-:S02]  /*7ce0*/  ISETP.GE.AND P1, PT, R191, 0x61, PT ;  /* 0x00000061bf00780c */ /* 0x000fc40003f26270 */
[CC--:B------:R-:W-:Y:S01]  /*7cf0*/  FFMA.FTZ R6, R184.reuse, R5.reuse, -R205 ;  /* 0x00000005b8067223 */ /* 0x0c0fe200000108cd */
[----:B------:R-:W-:Y:S01]  /*7d00*/  FMUL.FTZ R5, R181, R5 ;  /* 0x00000005b5057220 */ /* 0x000fe20000410000 */
[----:B------:R-:W-:Y:S01]  /*7d10*/  FFMA.FTZ R209, R203, R162, -R164 ;  /* 0x000000a2cbd17223 */ /* 0x000fe200000108a4 */
[----:B------:R-:W-:Y:S01]  /*7d20*/  FMUL.FTZ R205, R159, R98 ;  /* 0x000000629fcd7220 */ /* 0x000fe20000410000 */
[----:B------:R-:W-:Y:S01]  /*7d30*/  FMUL.FTZ R162, R3, R162 ;  /* 0x000000a203a27220 */ /* 0x000fe20000410000 */
[----:B------:R-:W-:Y:S01]  /*7d40*/  FFMA.FTZ R5, R184, R25, R5 ;  /* 0x00000019b8057223 */ /* 0x000fe20000010005 */
[----:B------:R-:W-:Y:S01]  /*7d50*/  FMUL.FTZ R164, R157, R98 ;  /* 0x000000629da47220 */ /* 0x000fe20000410000 */
[----:B------:R-:W-:Y:S01]  /*7d60*/  FADD.FTZ R6, R7, R6 ;  /* 0x0000000607067221 */ /* 0x000fe20000010000 */
[-C--:B------:R-:W-:Y:S01]  /*7d70*/  FMUL.FTZ R211, R183, R205.reuse ;  /* 0x000000cdb7d37220 */ /* 0x080fe20000410000 */
[----:B------:R-:W-:Y:S01]  /*7d80*/  FADD.FTZ R4, R4, R5 ;  /* 0x0000000504047221 */ /* 0x000fe20000010000 */
[----:B------:R-:W-:Y:S01]  /*7d90*/  FFMA.FTZ R5, R203, R160, R162 ;  /* 0x000000a0cb057223 */ /* 0x000fe200000100a2 */
[----:B------:R-:W-:Y:S01]  /*7da0*/  FMUL.FTZ R7, R183, R164 ;  /* 0x000000a4b7077220 */ /* 0x000fe20000410000 */
[----:B------:R-:W-:Y:S01]  /*7db0*/  FMUL.FTZ R162, R204, R100 ;  /* 0x00000064cca27220 */ /* 0x000fe20000410000 */
[----:B------:R-:W-:Y:S01]  /*7dc0*/  FFMA.FTZ R211, R190, R164, -R211 ;  /* 0x000000a4bed37223 */ /* 0x000fe200000108d3 */
[----:B------:R-:W-:Y:S01]  /*7dd0*/  FADD.FTZ R4, R4, R5 ;  /* 0x0000000504047221 */ /* 0x000fe20000010000 */
[----:B------:R-:W-:Y:S01]  /*7de0*/  FADD.FTZ R6, R6, R209 ;  /* 0x000000d106067221 */ /* 0x000fe20000010000 */
[----:B------:R0:W2:Y:S01]  /*7df0*/  LDS R213, [R54+0x4a0] ;  /* 0x0004a00036d57984 */ /* 0x0000a20000000800 */
[----:B------:R-:W-:Y:S01]  /*7e00*/  FFMA.FTZ R7, R190, R205, R7 ;  /* 0x000000cdbe077223 */ /* 0x000fe20000010007 */
[-C--:B------:R-:W-:Y:S01]  /*7e10*/  FFMA.FTZ R209, R113, -R100.reuse, R192 ;  /* 0x8000006471d17223 */ /* 0x080fe200000100c0 */
[----:B------:R-:W-:Y:S01]  /*7e20*/  FMUL.FTZ R164, R193, R100 ;  /* 0x00000064c1a47220 */ /* 0x000fe20000410000 */
[----:B-1----:R-:W-:Y:S01]  /*7e30*/  FMUL.FTZ R166, R185, R162 ;  /* 0x000000a2b9a67220 */ /* 0x002fe20000410000 */
[----:B------:R-:W-:Y:S01]  /*7e40*/  FADD.FTZ R4, R4, R7 ;  /* 0x0000000704047221 */ /* 0x000fe20000010000 */
[----:B------:R-:W-:Y:S01]  /*7e50*/  FADD.FTZ R6, R6, R211 ;  /* 0x000000d306067221 */ /* 0x000fe20000010000 */
[----:B------:R-:W-:Y:S01]  /*7e60*/  FFMA.FTZ R211, R115, -R102, R194 ;  /* 0x8000006673d37223 */ /* 0x000fe200000100c2 */
[-C--:B------:R-:W-:Y:S01]  /*7e70*/  FFMA.FTZ R7, R209, R164.reuse, -R166 ;  /* 0x000000a4d1077223 */ /* 0x080fe200000108a6 */
[----:B------:R-:W-:Y:S01]  /*7e80*/  FMUL.FTZ R166, R185, R164 ;  /* 0x000000a4b9a67220 */ /* 0x000fe20000410000 */
[----:B------:R-:W-:Y:S01]  /*7e90*/  FMUL.FTZ R164, R206, R102 ;  /* 0x00000066cea47220 */ /* 0x000fe20000410000 */
[----:B------:R-:W-:Y:S01]  /*7ea0*/  ISETP.GE.AND P0, PT, R191, 0x81, PT ;  /* 0x00000081bf00780c */ /* 0x000fe20003f06270 */
[----:B------:R-:W-:Y:S01]  /*7eb0*/  FADD.FTZ R6, R6, R7 ;  /* 0x0000000706067221 */ /* 0x000fe20000010000 */
[----:B------:R-:W-:Y:S01]  /*7ec0*/  FFMA.FTZ R5, R209, R162, R166 ;  /* 0x000000a2d1057223 */ /* 0x000fe200000100a6 */
[----:B------:R-:W-:Y:S01]  /*7ed0*/  FMUL.FTZ R166, R199, R102 ;  /* 0x00000066c7a67220 */ /* 0x000fe20000410000 */
[----:B---3--:R-:W-:-:S02]  /*7ee0*/  FMUL.FTZ R170, R187, R164 ;  /* 0x000000a4bbaa7220 */ /* 0x008fc40000410000 */
[----:B------:R-:W-:Y:S02]  /*7ef0*/  FADD.FTZ R4, R4, R5 ;  /* 0x0000000504047221 */ /* 0x000fe40000010000 */
[-C--:B------:R-:W-:Y:S01]  /*7f00*/  FFMA.FTZ R7, R211, R166.reuse, -R170 ;  /* 0x000000a6d3077223 */ /* 0x080fe200000108aa */
[----:B------:R-:W-:Y:S01]  /*7f10*/  FMUL.FTZ R166, R187, R166 ;  /* 0x000000a6bba67220 */ /* 0x000fe20000410000 */
[CC--:B------:R-:W-:Y:S01]  /*7f20*/  FMUL.FTZ R170, R168.reuse, R197.reuse ;  /* 0x000000c5a8aa7220 */ /* 0x0c0fe20000410000 */
[----:B------:R-:W-:Y:S01]  /*7f30*/  FMUL.FTZ R168, R168, R198 ;  /* 0x000000c6a8a87220 */ /* 0x000fe20000410000 */
[----:B------:R-:W-:Y:S01]  /*7f40*/  FADD.FTZ R7, R6, R7 ;  /* 0x0000000706077221 */ /* 0x000fe20000010000 */
[----:B------:R-:W-:Y:S01]  /*7f50*/  FFMA.FTZ R5, R211, R164, R166 ;  /* 0x000000a4d3057223 */ /* 0x000fe200000100a6 */
[C---:B------:R-:W-:Y:S01]  /*7f60*/  FFMA.FTZ R170, R169.reuse, R198, -R170 ;  /* 0x000000c6a9aa7223 */ /* 0x040fe200000108aa */
[----:B------:R-:W-:Y:S02]  /*7f70*/  FFMA.FTZ R168, R169, R197, R168 ;  /* 0x000000c5a9a87223 */ /* 0x000fe400000100a8 */
[----:B------:R-:W-:Y:S01]  /*7f80*/  FADD.FTZ R4, R4, R5 ;  /* 0x0000000504047221 */ /* 0x000fe20000010000 */
[----:B0-----:R-:W-:Y:S06]  /*7f90*/  @!P6 BRA `(.L_x_15727) ;  /* 0x000000000008e947 */ /* 0x001fec0003800000 */
[----:B------:R-:W0:Y:S04]  /*7fa0*/  LDS R5, [R58+0x420] ;  /* 0x000420003a057984 */ /* 0x000e280000000800 */
[----:B0-----:R0:W-:Y:S02]  /*7fb0*/  REDG.E.ADD.F32.FTZ.RN.STRONG.GPU desc[UR16][R26.64], R5 ;  /* 0x000000051a0079a6 */ /* 0x0011e4000c12f310 */
.L_x_15727:
[----:B------:R-:W-:Y:S05]  /*7fc0*/  BSYNC.RECONVERGENT B0 ;  /* 0x0000000000007941 */ /* 0x000fea0003800200 */
.L_x_15726:
[----:B------:R-:W-:Y:S01]  /*7fd0*/  BSSY.RECONVERGENT B0, `(.L_x_15728) ;  /* 0x0000004000007945 */ /* 0x000fe20003800200 */
[----:B------:R-:W-:-:S03]  /*7fe0*/  ISETP.GE.AND P6, PT, R191, 0xa1, PT ;  /* 0x000000a1bf00780c */ /* 0x000fc60003fc6270 */
[----:B------:R-:W-:Y:S10]  /*7ff0*/  @!P3 BRA `(.L_x_15729) ;  /* 0x000000000004b947 */ /* 0x000ff40003800000 */
[----:B--2---:R1:W-:Y:S02]  /*8000*/  REDG.E.ADD.F32.FTZ.RN.STRONG.GPU desc[UR16][R26.64+0x80], R213 ;  /* 0x000080d51a0079a6 */ /* 0x0043e4000c12f310 */
.L_x_15729:
[----:B------:R-:W-:Y:S05]  /*8010*/  BSYNC.RECONVERGENT B0 ;  /* 0x0000000000007941 */ /* 0x000fea0003800200 */
.L_x_15728:
[----:B0-----:R0:W3:Y:S01]  /*8020*/  LDS R5, [R53+0x520] ;  /* 0x0005200035057984 */ /* 0x0010e20000000800 */
[----:B------:R-:W-:Y:S04]  /*8030*/  BSSY.RECONVERGENT B0, `(.L_x_15730) ;  /* 0x0000003000007945 */ /* 0x000fe80003800200 */
[----:B------:R-:W-:Y:S05]  /*8040*/  @!P2 BRA `(.L_x_15731) ;  /* 0x000000000004a947 */ /* 0x000fea0003800000 */
[----:B---3--:R4:W-:Y:S02]  /*8050*/  REDG.E.ADD.F32.FTZ.RN.STRONG.GPU desc[UR16][R26.64+0x100], R5 ;  /* 0x000100051a0079a6 */ /* 0x0089e4000c12f310 */
.L_x_15731:
[----:B------:R-:W-:Y:S05]  /*8060*/  BSYNC.RECONVERGENT B0 ;  /* 0x0000000000007941 */ /* 0x000fea0003800200 */
.L_x_15730:
[----:B---34-:R3:W4:Y:S01]  /*8070*/  LDS R5, [R52+0x5a0] ;  /* 0x0005a00034057984 */ /* 0x0187220000000800 */
[----:B------:R-:W-:Y:S04]  /*8080*/  BSSY.RECONVERGENT B0, `(.L_x_15732) ;  /* 0x0000003000007945 */ /* 0x000fe80003800200 */
[----:B------:R-:W-:Y:S05]  /*8090*/  @!P1 BRA `(.L_x_15733) ;  /* 0x0000000000049947 */ /* 0x000fea0003800000 */
[----:B----4-:R4:W-:Y:S02]  /*80a0*/  REDG.E.ADD.F32.FTZ.RN.STRONG.GPU desc[UR16][R26.64+0x180], R5 ;  /* 0x000180051a0079a6 */ /* 0x0109e4000c12f310 */
.L_x_15733:
[----:B------:R-:W-:Y:S05]  /*80b0*/  BSYNC.RECONVERGENT B0 ;  /* 0x0000000000007941 */ /* 0x000fea0003800200 */
.L_x_15732:
[----:B----4-:R4:W0:Y:S01]  /*80c0*/  LDS R5, [R51+0x620] ;  /* 0x0006200033057984 */ /* 0x0108220000000800 */
[----:B------:R-:W-:Y:S04]  /*80d0*/  BSSY.RECONVERGENT B0, `(.L_x_15734) ;  /* 0x0000003000007945 */ /* 0x000fe80003800200 */
[----:B------:R-:W-:Y:S05]  /*80e0*/  @!P0 BRA `(.L_x_15735) ;  /* 0x0000000000048947 */ /* 0x000fea0003800000 */
[----:B0-----:R0:W-:Y:S02]  /*80f0*/  REDG.E.ADD.F32.FTZ.RN.STRONG.GPU desc[UR16][R26.64+0x200], R5 ;  /* 0x000200051a0079a6 */ /* 0x0011e4000c12f310 */
.L_x_15735:
[----:B------:R-:W-:Y:S05]  /*8100*/  BSYNC.RECONVERGENT B0 ;  /* 0x0000000000007941 */ /* 0x000fea0003800200 */
.L_x_15734:
[----:B0-----:R0:W0:Y:S01]  /*8110*/  LDS R5, [R50+0x6a0] ;  /* 0x0006a00032057984 */ /* 0x0010220000000800 */
[----:B------:R-:W-:Y:S04]  /*8120*/  BSSY.RECONVERGENT B0, `(.L_x_15736) ;  /* 0x0000003000007945 */ /* 0x000fe80003800200 */
[----:B------:R-:W-:Y:S05]  /*8130*/  @!P6 BRA `(.L_x_15737) ;  /* 0x000000000004e947 */ /* 0x000fea0003800000 */
[----:B0-----:R0:W-:Y:S02]  /*8140*/  REDG.E.ADD.F32.FTZ.RN.STRONG.GPU desc[UR16][R26.64+0x280], R5 ;  /* 0x000280051a0079a6 */ /* 0x0011e4000c12f310 */
.L_x_15737:
[----:B------:R-:W-:Y:S05]  /*8150*/  BSYNC.RECONVERGENT B0 ;  /* 0x0000000000007941 */ /* 0x000fea0003800200 */
.L_x_15736:
        /* <DEDUP_REMOVED lines=9> */
.L_x_15739:
[----:B------:R-:W-:Y:S05]  /*81f0*/  BSYNC.RECONVERGENT B0 ;  /* 0x0000000000007941 */ /* 0x000fea0003800200 */
.L_x_15738:
[----:B0-----:R0:W0:Y:S01]  /*8200*/  LDS R5, [R48+0x7a0] ;  /* 0x0007a00030057984 */ /* 0x0010220000000800 */
[----:B------:R-:W-:Y:S04]  /*8210*/  BSSY.RECONVERGENT B0, `(.L_x_15740) ;  /* 0x0000003000007945 */ /* 0x000fe80003800200 */
[----:B------:R-:W-:Y:S05]  /*8220*/  @!P0 BRA `(.L_x_15741) ;  /* 0x0000000000048947 */ /* 0x000fea0003800000 */
[----:B0-----:R0:W-:Y:S02]  /*8230*/  REDG.E.ADD.F32.FTZ.RN.STRONG.GPU desc[UR16][R26.64+0x380], R5 ;  /* 0x000380051a0079a6 */ /* 0x0011e4000c12f310 */
.L_x_15741:
[----:B------:R-:W-:Y:S05]  /*8240*/  BSYNC.RECONVERGENT B0 ;  /* 0x0000000000007941 */ /* 0x000fea0003800200 */
.L_x_15740:
[----:B0-----:R0:W0:Y:S01]  /*8250*/  LDS R5, [R47+0x820] ;  /* 0x000820002f057984 */ /* 0x0010220000000800 */
[----:B------:R-:W-:Y:S04]  /*8260*/  BSSY.RECONVERGENT B0, `(.L_x_15742) ;  /* 0x0000003000007945 */ /* 0x000fe80003800200 */
[----:B------:R-:W-:Y:S05]  /*8270*/  @!P1 BRA `(.L_x_15743) ;  /* 0x0000000000049947 */ /* 0x000fea0003800000 */
[----:B0-----:R0:W-:Y:S02]  /*8280*/  REDG.E.ADD.F32.FTZ.RN.STRONG.GPU desc[UR16][R26.64+0x400], R5 ;  /* 0x000400051a0079a6 */ /* 0x0011e4000c12f310 */
.L_x_15743:
[----:B------:R-:W-:Y:S05]  /*8290*/  BSYNC.RECONVERGENT B0 ;  /* 0x0000000000007941 */ /* 0x000fea0003800200 */
.L_x_15742:
[----:B0-----:R0:W0:Y:S01]  /*82a0*/  LDS R5, [R46+0x8a0] ;  /* 0x0008a0002e057984 */ /* 0x0010220000000800 */
[----:B------:R-:W-:Y:S04]  /*82b0*/  BSSY.RECONVERGENT B0, `(.L_x_15744) ;  /* 0x0000003000007945 */ /* 0x000fe80003800200 */
[----:B------:R-:W-:Y:S05]  /*82c0*/  @!P2 BRA `(.L_x_15745) ;  /* 0x000000000004a947 */ /* 0x000fea0003800000 */
[----:B0-----:R0:W-:Y:S02]  /*82d0*/  REDG.E.ADD.F32.FTZ.RN.STRONG.GPU desc[UR16][R26.64+0x480], R5 ;  /* 0x000480051a0079a6 */ /* 0x0011e4000c12f310 */
.L_x_15745:
[----:B------:R-:W-:Y:S05]  /*82e0*/  BSYNC.RECONVERGENT B0 ;  /* 0x0000000000007941 */ /* 0x000fea0003800200 */
.L_x_15744:
[----:B0-----:R0:W0:Y:S01]  /*82f0*/  LDS R5, [R45+0x920] ;  /* 0x000920002d057984 */ /* 0x0010220000000800 */
[----:B------:R-:W-:Y:S04]  /*8300*/  BSSY.RECONVERGENT B0, `(.L_x_15746) ;  /* 0x0000003000007945 */ /* 0x000fe80003800200 */
[----:B------:R-:W-:Y:S05]  /*8310*/  @!P3 BRA `(.L_x_15747) ;  /* 0x000000000004b947 */ /* 0x000fea0003800000 */
[----:B0-----:R0:W-:Y:S02]  /*8320*/  REDG.E.ADD.F32.FTZ.RN.STRONG.GPU desc[UR16][R26.64+0x500], R5 ;  /* 0x000500051a0079a6 */ /* 0x0011e4000c12f310 */
.L_x_15747:
[----:B------:R-:W-:Y:S05]  /*8330*/  BSYNC.RECONVERGENT B0 ;  /* 0x0000000000007941 */ /* 0x000fea0003800200 */
.L_x_15746:
[----:B0-----:R0:W0:Y:S01]  /*8340*/  LDS R5, [R44+0x9a0] ;  /* 0x0009a0002c057984 */ /* 0x0010220000000800 */
[C---:B------:R-:W-:Y:S01]  /*8350*/  ISETP.GE.AND P6, PT, R191.reuse, 0x161, PT ;  /* 0x00000161bf00780c */ /* 0x040fe20003fc6270 */
[----:B------:R-:W-:Y:S01]  /*8360*/  BSSY.RECONVERGENT B0, `(.L_x_15748) ;  /* 0x0000008000007945 */ /* 0x000fe20003800200 */
[C---:B------:R-:W-:Y:S01]  /*8370*/  ISETP.GE.AND P0, PT, R191.reuse, 0x181, PT ;  /* 0x00000181bf00780c */ /* 0x040fe20003f06270 */
[----:B------:R-:W-:Y:S01]  /*8380*/  FMUL.FTZ R166, R28, R104 ;  /* 0x000000681ca67220 */ /* 0x000fe20000410000 */
[C---:B------:R-:W-:Y:S02]  /*8390*/  ISETP.GE.AND P1, PT, R191.reuse, 0x1a1, PT ;  /* 0x000001a1bf00780c */ /* 0x040fe40003f26270 */
[C---:B------:R-:W-:Y:S02]  /*83a0*/  ISETP.GE.AND P2, PT, R191.reuse, 0x1c1, PT ;  /* 0x000001c1bf00780c */ /* 0x040fe40003f46270 */
[----:B------:R-:W-:-:S05]  /*83b0*/  ISETP.GE.AND P3, PT, R191, 0x1e1, PT ;  /* 0x000001e1bf00780c */ /* 0x000fca0003f66270 */
[----:B------:R-:W-:Y:S08]  /*83c0*/  @!P6 BRA `(.L_x_15749) ;  /* 0x000000000004e947 */ /* 0x000ff00003800000 */
[----:B0-----:R0:W-:Y:S02]  /*83d0*/  REDG.E.ADD.F32.FTZ.RN.STRONG.GPU desc[UR16][R26.64+0x580], R5 ;  /* 0x000580051a0079a6 */ /* 0x0011e4000c12f310 */
.L_x_15749:
[----:B------:R-:W-:Y:S05]  /*83e0*/  BSYNC.RECONVERGENT B0 ;  /* 0x0000000000007941 */ /* 0x000fea0003800200 */
.L_x_15748:
[----:B------:R1:W1:Y:S01]  /*83f0*/  LDS R191, [R43+0xa20] ;  /* 0x000a20002bbf7984 */ /* 0x0002620000000800 */
[----:B------:R-:W-:Y:S01]  /*8400*/  BSSY.RECONVERGENT B0, `(.L_x_15750) ;  /* 0x0000006000007945 */ /* 0x000fe20003800200 */
[-C--:B0-----:R-:W-:Y:S01]  /*8410*/  FMUL.FTZ R5, R29, R104.reuse ;  /* 0x000000681d057220 */ /* 0x081fe20000410000 */
[----:B------:R-:W-:Y:S01]  /*8420*/  FFMA.FTZ R198, R129, -R104, R198 ;  /* 0x8000006881c67223 */ /* 0x000fe200000100c6 */
[----:B------:R-:W-:Y:S01]  /*8430*/  FMUL.FTZ R169, R197, R166 ;  /* 0x000000a6c5a97220 */ /* 0x000fe20000410000 */
[----:B------:R-:W-:Y:S06]  /*8440*/  @!P0 BRA `(.L_x_15751) ;  /* 0x0000000000048947 */ /* 0x000fec0003800000 */
[----:B-1----:R0:W-:Y:S02]  /*8450*/  REDG.E.ADD.F32.FTZ.RN.STRONG.GPU desc[UR16][R26.64+0x600], R191 ;  /* 0x000600bf1a0079a6 */ /* 0x0021e4000c12f310 */
.L_x_15751:
[----:B------:R-:W-:Y:S05]  /*8460*/  BSYNC.RECONVERGENT B0 ;  /* 0x0000000000007941 */ /* 0x000fea0003800200 */
.L_x_15750:
[-C--:B------:R-:W-:Y:S01]  /*8470*/  FFMA.FTZ R172, R198, R5.reuse, -R169 ;  /* 0x00000005c6ac7223 */ /* 0x080fe200000108a9 */
[----:B------:R-:W-:Y:S01]  /*8480*/  BSSY.RECONVERGENT B0, `(.L_x_15752) ;  /* 0x0000005000007945 */ /* 0x000fe20003800200 */
[----:B------:R0:W0:Y:S01]  /*8490*/  LDS R169, [R41+0xaa0] ;  /* 0x000aa00029a97984 */ /* 0x0000220000000800 */
[----:B------:R-:W-:Y:S02]  /*84a0*/  FMUL.FTZ R5, R197, R5 ;  /* 0x00000005c5057220 */ /* 0x000fe40000410000 */
[----:B------:R-:W-:Y:S05]  /*84b0*/  @!P1 BRA `(.L_x_15753) ;  /* 0x0000000000049947 */ /* 0x000fea0003800000 */
[----:B0-----:R0:W-:Y:S02]  /*84c0*/  REDG.E.ADD.F32.FTZ.RN.STRONG.GPU desc[UR16][R26.64+0x680], R169 ;  /* 0x000680a91a0079a6 */ /* 0x0011e4000c12f310 */
.L_x_15753:
[----:B------:R-:W-:Y:S05]  /*84d0*/  BSYNC.RECONVERGENT B0 ;  /* 0x0000000000007941 */ /* 0x000fea0003800200 */
.L_x_15752:
[----:B0-----:R0:W0:Y:S01]  /*84e0*/  LDS R169, [R40+0xb20] ;  /* 0x000b200028a97984 */ /* 0x0010220000000800 */
[----:B------:R-:W-:Y:S01]  /*84f0*/  BSSY.RECONVERGENT B0, `(.L_x_15754) ;  /* 0x0000004000007945 */ /* 0x000fe20003800200 */
[----:B------:R-:W-:-:S03]  /*8500*/  FFMA.FTZ R5, R198, R166, R5 ;  /* 0x000000a6c6057223 */ /* 0x000fc60000010005 */
[----:B------:R-:W-:Y:S05]  /*8510*/  @!P2 BRA `(.L_x_15755) ;  /* 0x000000000004a947 */ /* 0x000fea0003800000 */
[----:B0-----:R0:W-:Y:S02]  /*8520*/  REDG.E.ADD.F32.FTZ.RN.STRONG.GPU desc[UR16][R26.64+0x700], R169 ;  /* 0x000700a91a0079a6 */ /* 0x0011e4000c12f310 */
.L_x_15755:
[----:B------:R-:W-:Y:S05]  /*8530*/  BSYNC.RECONVERGENT B0 ;  /* 0x0000000000007941 */ /* 0x000fea0003800200 */
.L_x_15754:
[----:B------:R-:W-:Y:S01]  /*8540*/  FADD.FTZ R4, R4, R5 ;  /* 0x0000000504047221 */ /* 0x000fe20000010000 */
[----:B------:R-:W-:Y:S01]  /*8550*/  FADD.FTZ R5, R7, R172 ;  /* 0x000000ac07057221 */ /* 0x000fe20000010000 */
[----:B------:R-:W-:Y:S01]  /*8560*/  BSSY.RECONVERGENT B0, `(.L_x_15756) ;  /* 0x0000005000007945 */ /* 0x000fe20003800200 */
[----:B------:R0:W0:Y:S01]  /*8570*/  LDS R7, [R39+0xba0] ;  /* 0x000ba00027077984 */ /* 0x0000220000000800 */
[----:B------:R-:W-:Y:S02]  /*8580*/  FFMA.FTZ R6, R112, R170, R201 ;  /* 0x000000aa70067223 */ /* 0x000fe400000100c9 */
[----:B------:R-:W-:Y:S05]  /*8590*/  @!P3 BRA `(.L_x_15757) ;  /* 0x000000000004b947 */ /* 0x000fea0003800000 */
[----:B0-----:R0:W-:Y:S02]  /*85a0*/  REDG.E.ADD.F32.FTZ.RN.STRONG.GPU desc[UR16][R26.64+0x780], R7 ;  /* 0x000780071a0079a6 */ /* 0x0011e4000c12f310 */
.L_x_15757:
[----:B------:R-:W-:Y:S05]  /*85b0*/  BSYNC.RECONVERGENT B0 ;  /* 0x0000000000007941 */ /* 0x000fea0003800200 */
.L_x_15756:
[----:B0-----:R-:W-:Y:S01]  /*85c0*/  FFMA.FTZ R7, -R112, R168, R189 ;  /* 0x000000a870077223 */ /* 0x001fe200000101bd */
[----:B-1----:R-:W0:Y:S01]  /*85d0*/  SHFL.DOWN PT, R27, R4, 0x1, 0x1f ;  /* 0x08201f00041b7f89 */ /* 0x002e2200000e0000 */
[----:B------:R-:W-:Y:S01]  /*85e0*/  ISETP.GT.AND P0, PT, R78, 0x1e, PT ;  /* 0x0000001e4e00780c */ /* 0x000fe20003f04270 */
[----:B------:R-:W-:Y:S01]  /*85f0*/  FADD.FTZ R121, R166, R121 ;  /* 0x00000079a6797221 */ /* 0x000fe20000010000 */
[----:B------:R-:W-:Y:S01]  /*8600*/  FADD.FTZ R123, R162, R123 ;  /* 0x0000007ba27b7221 */ /* 0x000fe20000010000 */
[----:B------:R-:W1:Y:S01]  /*8610*/  SHFL.DOWN PT, R26, R5, 0x1, 0x1f ;  /* 0x08201f00051a7f89 */ /* 0x000e6200000e0000 */
[----:B------:R-:W-:Y:S01]  /*8620*/  ISETP.GT.AND P1, PT, R78, 0xf, PT ;  /* 0x0000000f4e00780c */ /* 0x000fe20003f24270 */
[----:B------:R-:W-:Y:S01]  /*8630*/  FADD.FTZ R125, R160, R125 ;  /* 0x0000007da07d7221 */ /* 0x000fe20000010000 */
[----:B------:R-:W-:Y:S01]  /*8640*/  FADD.FTZ R122, R164, R122 ;  /* 0x0000007aa47a7221 */ /* 0x000fe20000010000 */
[----:B------:R-:W5:Y:S01]  /*8650*/  SHFL.DOWN PT, R169, R6, 0x1, 0x1f ;  /* 0x08201f0006a97f89 */ /* 0x000f6200000e0000 */
[----:B------:R-:W-:Y:S01]  /*8660*/  FADD.FTZ R126, R25, R126 ;  /* 0x0000007e197e7221 */ /* 0x000fe20000010000 */
[----:B------:R-:W-:Y:S01]  /*8670*/  BSSY.RECONVERGENT B0, `(.L_x_15758) ;  /* 0x000005a000007945 */ /* 0x000fe20003800200 */
[----:B------:R-:W-:Y:S01]  /*8680*/  FADD.FTZ R124, R205, R124 ;  /* 0x0000007ccd7c7221 */ /* 0x000fe20000010000 */
[----:B------:R-:W2:Y:S02]  /*8690*/  SHFL.DOWN PT, R168, R7, 0x1, 0x1f ;  /* 0x08201f0007a87f89 */ /* 0x000ea400000e0000 */
[----:B0-----:R-:W-:Y:S01]  /*86a0*/  @!P0 FADD.FTZ R4, R4, R27 ;  /* 0x0000001b04048221 */ /* 0x001fe20000010000 */
[----:B------:R-:W-:Y:S01]  /*86b0*/  FMUL.FTZ R27, R23, R29 ;  /* 0x0000001d171b7220 */ /* 0x000fe20000410000 */
[----:B-1----:R-:W-:-:S03]  /*86c0*/  @!P0 FADD.FTZ R5, R5, R26 ;  /* 0x0000001a05058221 */ /* 0x002fc60000010000 */
[-C--:B------:R-:W-:Y:S01]  /*86d0*/  FFMA.FTZ R27, R22, R28.reuse, R27 ;  /* 0x0000001c161b7223 */ /* 0x080fe2000001001b */
[C---:B------:R-:W-:Y:S01]  /*86e0*/  FMUL.FTZ R26, R23.reuse, R28 ;  /* 0x0000001c171a7220 */ /* 0x040fe20000410000 */
[----:B-----5:R-:W-:Y:S02]  /*86f0*/  @!P0 FADD.FTZ R6, R6, R169 ;  /* 0x000000a906068221 */ /* 0x020fe40000010000 */
[----:B------:R-:W-:Y:S01]  /*8700*/  FMUL.FTZ R198, R198, R27 ;  /* 0x0000001bc6c67220 */ /* 0x000fe20000410000 */
[----:B------:R-:W0:Y:S01]  /*8710*/  SHFL.DOWN PT, R169, R4, 0x2, 0x1f ;  /* 0x08401f0004a97f89 */ /* 0x000e2200000e0000 */
[----:B------:R-:W-:Y:S01]  /*8720*/  FMUL.FTZ R27, R23, R206 ;  /* 0x000000ce171b7220 */ /* 0x000fe20000410000 */
[----:B--2---:R-:W-:Y:S01]  /*8730*/  @!P0 FADD.FTZ R7, R7, R168 ;  /* 0x000000a807078221 */ /* 0x004fe20000010000 */
[----:B------:R-:W-:Y:S01]  /*8740*/  ISETP.GT.AND P0, PT, R78, 0x1d, PT ;  /* 0x0000001d4e00780c */ /* 0x000fe20003f04270 */
[----:B------:R-:W1:Y:S01]  /*8750*/  SHFL.DOWN PT, R168, R5, 0x2, 0x1f ;  /* 0x08401f0005a87f89 */ /* 0x000e6200000e0000 */
[C---:B------:R-:W-:Y:S01]  /*8760*/  FFMA.FTZ R26, R22.reuse, R29, -R26 ;  /* 0x0000001d161a7223 */ /* 0x040fe2000001081a */
[CC--:B------:R-:W-:Y:S01]  /*8770*/  FFMA.FTZ R166, R22.reuse, R199.reuse, -R27 ;  /* 0x000000c716a67223 */ /* 0x0c0fe2000001081b */
[----:B------:R-:W-:Y:S01]  /*8780*/  FMUL.FTZ R199, R23, R199 ;  /* 0x000000c717c77220 */ /* 0x000fe20000410000 */
[----:B------:R-:W2:Y:S01]  /*8790*/  SHFL.DOWN PT, R189, R6, 0x2, 0x1f ;  /* 0x08401f0006bd7f89 */ /* 0x000ea200000e0000 */
[----:B------:R-:W-:Y:S01]  /*87a0*/  FFMA.FTZ R198, R197, R26, R198 ;  /* 0x0000001ac5c67223 */ /* 0x000fe200000100c6 */
[----:B------:R-:W-:Y:S01]  /*87b0*/  FMUL.FTZ R27, R23, R193 ;  /* 0x000000c1171b7220 */ /* 0x000fe20000410000 */
[----:B------:R-:W-:Y:S01]  /*87c0*/  FFMA.FTZ R26, R22, R206, R199 ;  /* 0x000000ce161a7223 */ /* 0x000fe200000100c7 */
[----:B------:R-:W5:Y:S01]  /*87d0*/  SHFL.DOWN PT, R170, R7, 0x2, 0x1f ;  /* 0x08401f0007aa7f89 */ /* 0x000f6200000e0000 */
[----:B------:R-:W-:Y:S01]  /*87e0*/  FFMA.FTZ R198, R129, R28, R198 ;  /* 0x0000001c81c67223 */ /* 0x000fe200000100c6 */
[----:B------:R-:W-:Y:S01]  /*87f0*/  FMUL.FTZ R28, R23, R204 ;  /* 0x000000cc171c7220 */ /* 0x000fe20000410000 */
[----:B------:R-:W-:-:S02]  /*8800*/  FMUL.FTZ R26, R211, R26 ;  /* 0x0000001ad31a7220 */ /* 0x000fc40000410000 */
[----:B------:R-:W-:Y:S01]  /*8810*/  FADD.FTZ R93, R198, R93 ;  /* 0x0000005dc65d7221 */ /* 0x000fe20000010000 */
[C---:B------:R-:W-:Y:S01]  /*8820*/  FFMA.FTZ R28, R22.reuse, R193, -R28 ;  /* 0x000000c1161c7223 */ /* 0x040fe2000001081c */
[----:B------:R-:W-:Y:S01]  /*8830*/  FFMA.FTZ R166, R187, R166, R26 ;  /* 0x000000a6bba67223 */ /* 0x000fe2000001001a */
[----:B------:R-:W-:Y:S01]  /*8840*/  FFMA.FTZ R26, R22, R204, R27 ;  /* 0x000000cc161a7223 */ /* 0x000fe2000001001b */
[----:B------:R-:W-:Y:S02]  /*8850*/  FMUL.FTZ R27, R23, R159 ;  /* 0x0000009f171b7220 */ /* 0x000fe40000410000 */
[----:B------:R-:W-:Y:S01]  /*8860*/  FFMA.FTZ R29, R115, R206, R166 ;  /* 0x000000ce731d7223 */ /* 0x000fe200000100a6 */
[----:B0-----:R-:W-:Y:S01]  /*8870*/  @!P0 FADD.FTZ R4, R4, R169 ;  /* 0x000000a904048221 */ /* 0x001fe20000010000 */
[----:B------:R-:W-:Y:S02]  /*8880*/  FMUL.FTZ R26, R209, R26 ;  /* 0x0000001ad11a7220 */ /* 0x000fe40000410000 */
[----:B------:R-:W-:Y:S01]  /*8890*/  FADD.FTZ R106, R29, R106 ;  /* 0x0000006a1d6a7221 */ /* 0x000fe20000010000 */
[----:B-1----:R-:W-:Y:S01]  /*88a0*/  @!P0 FADD.FTZ R5, R5, R168 ;  /* 0x000000a805058221 */ /* 0x002fe20000010000 */
[----:B------:R-:W0:Y:S01]  /*88b0*/  SHFL.DOWN PT, R169, R4, 0x4, 0x1f ;  /* 0x08801f0004a97f89 */ /* 0x000e2200000e0000 */
[----:B------:R-:W-:Y:S01]  /*88c0*/  FFMA.FTZ R26, R185, R28, R26 ;  /* 0x0000001cb91a7223 */ /* 0x000fe2000001001a */
[-C--:B------:R-:W-:Y:S01]  /*88d0*/  FFMA.FTZ R28, R22, R157.reuse, -R27 ;  /* 0x0000009d161c7223 */ /* 0x080fe2000001081b */
        /* <DEDUP_REMOVED lines=8> */
[C---:B------:R-:W-:Y:S01]  /*8960*/  FMUL.FTZ R26, R23.reuse, R171 ;  /* 0x000000ab171a7220 */ /* 0x040fe20000410000 */
[----:B------:R-:W5:Y:S01]  /*8970*/  SHFL.DOWN PT, R170, R7, 0x4, 0x1f ;  /* 0x08801f0007aa7f89 */ /* 0x000f6200000e0000 */
[----:B------:R-:W-:Y:S01]  /*8980*/  FMUL.FTZ R27, R23, R161 ;  /* 0x000000a1171b7220 */ /* 0x000fe20000410000 */
[----:B------:R-:W-:Y:S01]  /*8990*/  FMUL.FTZ R190, R190, R157 ;  /* 0x0000009dbebe7220 */ /* 0x000fe20000410000 */
[----:B------:R-:W-:Y:S01]  /*89a0*/  FFMA.FTZ R26, R22, R161, R26 ;  /* 0x000000a1161a7223 */ /* 0x000fe2000001001a */
[----:B------:R-:W-:-:S02]  /*89b0*/  FADD.FTZ R97, R204, R97 ;  /* 0x00000061cc617221 */ /* 0x000fc40000010000 */
[----:B------:R-:W-:Y:S01]  /*89c0*/  FFMA.FTZ R190, R183, R28, R190 ;  /* 0x0000001cb7be7223 */ /* 0x000fe200000100be */
[----:B------:R-:W-:Y:S01]  /*89d0*/  FFMA.FTZ R28, R22, R171, -R27 ;  /* 0x000000ab161c7223 */ /* 0x000fe2000001081b */
[----:B------:R-:W-:Y:S01]  /*89e0*/  FMUL.FTZ R160, R203, R26 ;  /* 0x0000001acba07220 */ /* 0x000fe20000410000 */
[C---:B------:R-:W-:Y:S01]  /*89f0*/  FMUL.FTZ R27, R23.reuse, R173 ;  /* 0x000000ad171b7220 */ /* 0x040fe20000410000 */
[----:B------:R-:W-:Y:S01]  /*8a00*/  FMUL.FTZ R26, R23, R163 ;  /* 0x000000a3171a7220 */ /* 0x000fe20000410000 */
[----:B------:R-:W-:Y:S01]  /*8a10*/  FFMA.FTZ R159, R111, R159, R190 ;  /* 0x0000009f6f9f7223 */ /* 0x000fe200000100be */
[----:B0-----:R-:W-:Y:S01]  /*8a20*/  @!P0 FADD.FTZ R4, R4, R169 ;  /* 0x000000a904048221 */ /* 0x001fe20000010000 */
[----:B------:R-:W-:Y:S01]  /*8a30*/  FFMA.FTZ R28, R3, R28, R160 ;  /* 0x0000001c031c7223 */ /* 0x000fe200000100a0 */
[C---:B------:R-:W-:Y:S01]  /*8a40*/  FFMA.FTZ R27, R22.reuse, R163, R27 ;  /* 0x000000a3161b7223 */ /* 0x040fe2000001001b */
[----:B------:R-:W-:Y:S01]  /*8a50*/  FFMA.FTZ R164, R22, R173, -R26 ;  /* 0x000000ad16a47223 */ /* 0x000fe2000001081a */
[----:B-1----:R-:W-:Y:S01]  /*8a60*/  @!P0 FADD.FTZ R5, R5, R168 ;  /* 0x000000a805058221 */ /* 0x002fe20000010000 */
[----:B------:R-:W0:Y:S01]  /*8a70*/  SHFL.DOWN PT, R29, R4, 0x8, 0x1f ;  /* 0x09001f00041d7f89 */ /* 0x000e2200000e0000 */
[----:B------:R-:W-:Y:S01]  /*8a80*/  FFMA.FTZ R166, R107, R161, R28 ;  /* 0x000000a16ba67223 */ /* 0x000fe2000001001c */
[----:B------:R-:W-:Y:S01]  /*8a90*/  FMUL.FTZ R184, R184, R27 ;  /* 0x0000001bb8b87220 */ /* 0x000fe20000410000 */
[----:B--2---:R-:W-:Y:S01]  /*8aa0*/  @!P0 FADD.FTZ R6, R6, R189 ;  /* 0x000000bd06068221 */ /* 0x004fe20000010000 */
[----:B------:R-:W1:Y:S01]  /*8ab0*/  SHFL.DOWN PT, R162, R5, 0x8, 0x1f ;  /* 0x09001f0005a27f89 */ /* 0x000e6200000e0000 */
[----:B------:R-:W-:Y:S01]  /*8ac0*/  FADD.FTZ R108, R159, R108 ;  /* 0x0000006c9f6c7221 */ /* 0x000fe20000010000 */
[----:B------:R-:W-:Y:S01]  /*8ad0*/  FMUL.FTZ R3, R23, R175 ;  /* 0x000000af17037220 */ /* 0x000fe20000410000 */
[----:B-----5:R-:W-:Y:S01]  /*8ae0*/  @!P0 FADD.FTZ R7, R7, R170 ;  /* 0x000000aa07078221 */ /* 0x020fe20000010000 */
        /* <DEDUP_REMOVED lines=18> */
.L_x_15759:
[----:B------:R-:W-:Y:S05]  /*8c10*/  BSYNC.RECONVERGENT B0 ;  /* 0x0000000000007941 */ /* 0x000fea0003800200 */
.L_x_15758:
[C---:B--2---:R-:W-:Y:S01]  /*8c20*/  FMUL.FTZ R26, R23.reuse, R179 ;  /* 0x000000b3171a7220 */ /* 0x044fe20000410000 */
[CC--:B------:R-:W-:Y:S01]  /*8c30*/  FFMA.FTZ R160, R22.reuse, R165.reuse, R3 ;  /* 0x000000a516a07223 */ /* 0x0c0fe20000010003 */
[C---:B------:R-:W-:Y:S01]  /*8c40*/  FMUL.FTZ R162, R23.reuse, R165 ;  /* 0x000000a517a27220 */ /* 0x040fe20000410000 */
[-C--:B0-----:R-:W-:Y:S01]  /*8c50*/  FMUL.FTZ R28, R23, R167.reuse ;  /* 0x000000a7171c7220 */ /* 0x081fe20000410000 */
        /* <DEDUP_REMOVED lines=20> */
[----:B------:R-:W-:Y:S02]  /*8da0*/  ISETP.NE.AND P0, PT, R60, UR7, PT ;  /* 0x000000073c007c0c */ /* 0x000fe4000bf05270 */
[----:B------:R-:W-:-:S11]  /*8db0*/  LEA R24, R131, UR5, 0x3 ;  /* 0x0000000583187c11 */ /* 0x000fd6000f8e18ff */
        /* <DEDUP_REMOVED lines=8> */
.L_x_15761:
[----:B------:R-:W-:Y:S05]  /*8e40*/  BSYNC.RECONVERGENT B0 ;  /* 0x0000000000007941 */ /* 0x000fea0003800200 */
.L_x_15760:
[----:B------:R-:W-:-:S04]  /*8e50*/  IADD3 R131, PT, PT, R131, 0x1, RZ ;  /* 0x0000000183837810 */ /* 0x000fc80007ffe0ff */
[----:B------:R-:W-:-:S13]  /*8e60*/  ISETP.GE.AND P0, PT, R131, UR19, PT ;  /* 0x0000001383007c0c */ /* 0x000fda000bf06270 */
[----:B------:R-:W-:Y:S05]  /*8e70*/  @!P0 BRA `(.L_x_15762) ;  /* 0xffffffb400f48947 */ /* 0x000fea000383ffff */
.L_x_15712:
[----:B------:R-:W-:Y:S01]  /*8e80*/  BAR.SYNC.DEFER_BLOCKING 0x0 ;  /* 0x0000000000007b1d */ /* 0x000fe20000010000 */
[-C--:B------:R-:W-:Y:S02]  /*8e90*/  ISETP.GE.AND P6, PT, R42, R81.reuse, PT ;  /* 0x000000512a00720c */ /* 0x080fe40003fc6270 */
[----:B------:R-:W-:Y:S02]  /*8ea0*/  ISETP.GE.AND P0, PT, R38, R81, PT ;  /* 0x000000512600720c */ /* 0x000fe40003f06270 */
[----:B------:R-:W-:-:S03]  /*8eb0*/  PRMT R3, RZ, 0x7610, R3 ;  /* 0x00007610ff037816 */ /* 0x000fc60000000003 */
[----:B------:R-:W2:Y:S01]  /*8ec0*/  LDC.64 R102, c[0x0][0x4f8] ;  /* 0x00013e00ff667b82 */ /* 0x000ea20000000a00 */
[----:B0-----:R-:W-:Y:S01]  /*8ed0*/  PRMT R5, RZ, 0x7610, R5 ;  /* 0x00007610ff057816 */ /* 0x001fe20000000005 */
[----:B------:R-:W0:Y:S01]  /*8ee0*/  LDCU.64 UR6, c[0x0][0x500] ;  /* 0x0000a000ff0677ac */ /* 0x000e220008000a00 */
[-C--:B------:R-:W-:Y:S02]  /*8ef0*/  ISETP.GE.AND P1, PT, R37, R81.reuse, PT ;  /* 0x000000512500720c */ /* 0x080fe40003f26270 */
[-C--:B------:R-:W-:Y:S01]  /*8f00*/  ISETP.GE.AND P2, PT, R36, R81.reuse, PT ;  /* 0x000000512400720c */ /* 0x080fe20003f46270 */
[----:B------:R-:W5:Y:S01]  /*8f10*/  LDCU.64 UR8, c[0x0][0x550] ;  /* 0x0000aa00ff0877ac */ /* 0x000f620008000a00 */
[-C--:B------:R-:W-:Y:S02]  /*8f20*/  ISETP.GE.AND P3, PT, R35, R81.reuse, PT ;  /* 0x000000512300720c */ /* 0x080fe40003f66270 */
[----:B------:R-:W-:Y:S02]  /*8f30*/  ISETP.GE.AND P5, PT, R34, R81, PT ;  /* 0x000000512200720c */ /* 0x000fe40003fa6270 */
[----:B------:R-:W-:-:S02]  /*8f40*/  PRMT R0, RZ, 0x7610, R0 ;  /* 0x00007610ff007816 */ /* 0x000fc40000000000 */
[----:B------:R-:W-:Y:S01]  /*8f50*/  PRMT R7, RZ, 0x7610, R7 ;  /* 0x00007610ff077816 */ /* 0x000fe20000000007 */
[----:B------:R-:W3:Y:S01]  /*8f60*/  @!P6 LDG.E.U16 R3, desc[UR16][R8.64] ;  /* 0x000000100803e981 */ /* 0x000ee2000c1e1500 */
[----:B------:R-:W-:-:S03]  /*8f70*/  ISETP.GE.AND P6, PT, R33, R81, PT ;  /* 0x000000512100720c */ /* 0x000fc60003fc6270 */
[----:B------:R-:W4:Y:S01]  /*8f80*/  @!P0 LDG.E.U16 R5, desc[UR16][R8.64+0x40] ;  /* 0x0000401008058981 */ /* 0x000f22000c1e1500 */
[----:B------:R-:W-:Y:S02]  /*8f90*/  ISETP.GE.AND P0, PT, R32, R81, PT ;  /* 0x000000512000720c */ /* 0x000fe40003f06270 */
[----:B------:R-:W-:Y:S01]  /*8fa0*/  PRMT R2, RZ, 0x7610, R2 ;  /* 0x00007610ff027816 */ /* 0x000fe20000000002 */
[----:B------:R-:W5:Y:S01]  /*8fb0*/  @!P1 LDG.E.U16 R0, desc[UR16][R8.64+0x80] ;  /* 0x0000801008009981 */ /* 0x000f62000c1e1500 */
[----:B------:R-:W-:Y:S02]  /*8fc0*/  PRMT R11, RZ, 0x7610, R11 ;  /* 0x00007610ff0b7816 */ /* 0x000fe4000000000b */
[----:B------:R-:W-:Y:S01]  /*8fd0*/  PRMT R4, RZ, 0x7610, R4 ;  /* 0x00007610ff047816 */ /* 0x000fe20000000004 */
        /* <DEDUP_REMOVED lines=8> */
[----:B------:R-:W-:Y:S01]  /*9060*/  F2FP.F16.F32.PACK_AB R121, R121, R122 ;  /* 0x0000007a7979723e */ /* 0x000fe200000000ff */
[----:B---3--:R-:W-:Y:S04]  /*9070*/  STS.U16 [R80], R3 ;  /* 0x0000000350007388 */ /* 0x008fe80000000400 */
[----:B----4-:R-:W-:Y:S04]  /*9080*/  STS.U16 [R82+0x40], R5 ;  /* 0x0000400552007388 */ /* 0x010fe80000000400 */
[----:B-----5:R-:W-:Y:S04]  /*9090*/  STS.U16 [R83+0x80], R0 ;  /* 0x0000800053007388 */ /* 0x020fe80000000400 */
[----:B--2---:R-:W-:Y:S04]  /*90a0*/  STS.U16 [R84+0xc0], R7 ;  /* 0x0000c00754007388 */ /* 0x004fe80000000400 */
        /* <DEDUP_REMOVED lines=12> */
[----:B------:R-:W-:Y:S01]  /*9170*/  FADD.FTZ R6, R3, R74 ;  /* 0x0000004a03067221 */ /* 0x000fe20000010000 */
[----:B---3--:R-:W-:-:S05]  /*9180*/  HADD2.F32 R3, -RZ, R8.H0_H0 ;  /* 0x20000008ff037230 */ /* 0x008fca0000004100 */
[----:B------:R-:W-:-:S05]  /*9190*/  FADD.FTZ R3, R3, R74 ;  /* 0x0000004a03037221 */ /* 0x000fca0000010000 */
[----:B------:R-:W-:Y:S02]  /*91a0*/  FSETP.GTU.FTZ.AND P1, PT, R3, 20, PT ;  /* 0x41a000000300780b */ /* 0x000fe40003f3c000 */
[----:B------:R-:W-:-:S11]  /*91b0*/  FSETP.GTU.FTZ.AND P0, PT, R6, 20, PT ;  /* 0x41a000000600780b */ /* 0x000fd60003f1c000 */
[----:B------:R-:W-:Y:S02]  /*91c0*/  @!P1 FMUL.FTZ R8, R3, -1.4426950216293334961 ;  /* 0xbfb8aa3b03089820 */ /* 0x000fe40000410000 */
[----:B------:R-:W-:Y:S01]  /*91d0*/  @!P0 FMUL.FTZ R6, R6, -1.4426950216293334961 ;  /* 0xbfb8aa3b06068820 */ /* 0x000fe20000410000 */
[----:B------:R-:W2:Y:S03]  /*91e0*/  LDS.U16 R3, [R89+0x8] ;  /* 0x0000080059037984 */ /* 0x000ea60000000400 */
[----:B------:R-:W3:Y:S04]  /*91f0*/  @!P1 MUFU.EX2 R8, R8 ;  /* 0x0000000800089308 */ /* 0x000ee80000000800 */
[----:B------:R-:W1:Y:S01]  /*9200*/  @!P0 MUFU.EX2 R6, R6 ;  /* 0x0000000600068308 */ /* 0x000e620000000800 */
[----:B---3--:R-:W-:-:S04]  /*9210*/  @!P1 FADD.FTZ R9, R8, 1 ;  /* 0x3f80000008099421 */ /* 0x008fc80000010000 */
[----:B------:R4:W3:Y:S01]  /*9220*/  @!P1 MUFU.RCP R20, R9 ;  /* 0x0000000900149308 */ /* 0x0008e20000001000 */
[----:B-1----:R-:W-:Y:S02]  /*9230*/  @!P0 FADD.FTZ R7, R6, 1 ;  /* 0x3f80000006078421 */ /* 0x002fe40000010000 */
[----:B------:R-:W1:Y:S01]  /*9240*/  LDS.U16 R6, [R89+0xe] ;  /* 0x00000e0059067984 */ /* 0x000e620000000400 */
[----:B------:R-:W-:Y:S01]  /*9250*/  BAR.SYNC.DEFER_BLOCKING 0x0 ;  /* 0x0000000000007b1d */ /* 0x000fe20000010000 */
[----:B----4-:R-:W-:-:S05]  /*9260*/  HADD2.F32 R9, -RZ, R2.H0_H0 ;  /* 0x20000002ff097230 */ /* 0x010fca0000004100 */
[----:B------:R5:W4:Y:S01]  /*9270*/  @!P0 MUFU.RCP R18, R7 ;  /* 0x0000000700128308 */ /* 0x000b220000001000 */
[----:B------:R-:W-:Y:S01]  /*9280*/  FADD.FTZ R9, R9, R74 ;  /* 0x0000004a09097221 */ /* 0x000fe20000010000 */
[----:B---3--:R-:W-:-:S04]  /*9290*/  @!P1 FMUL.FTZ R105, R105, R20 ;  /* 0x0000001469699220 */ /* 0x008fc80000410000 */
[----:B------:R-:W-:Y:S01]  /*92a0*/  FSETP.GTU.FTZ.AND P1, PT, R9, 20, PT ;  /* 0x41a000000900780b */ /* 0x000fe20003f3c000 */
[----:B-----5:R-:W-:Y:S01]  /*92b0*/  HADD2.F32 R7, -RZ, R0.H0_H0 ;  /* 0x20000000ff077230 */ /* 0x020fe20000004100 */
[----:B------:R-:W-:Y:S02]  /*92c0*/  PRMT R8, R127, 0x7632, R8 ;  /* 0x000076327f087816 */ /* 0x000fe40000000008 */
[----:B------:R-:W-:Y:S02]  /*92d0*/  PRMT R2, R125, 0x7632, R2 ;  /* 0x000076327d027816 */ /* 0x000fe40000000002 */
[----:B------:R-:W-:Y:S01]  /*92e0*/  PRMT R11, R123, 0x7632, R11 ;  /* 0x000076327b0b7816 */ /* 0x000fe2000000000b */
[----:B----4-:R-:W-:Y:S01]  /*92f0*/  @!P0 FMUL.FTZ R109, R109, R18 ;  /* 0x000000126d6d8220 */ /* 0x010fe20000410000 */
[----:B------:R-:W-:Y:S01]  /*9300*/  PRMT R18, R121, 0x7632, R18 ;  /* 0x0000763279127816 */ /* 0x000fe20000000012 */
[----:B------:R-:W-:Y:S01]  /*9310*/  FADD.FTZ R0, R7, R74 ;  /* 0x0000004a07007221 */ /* 0x000fe20000010000 */
[----:B------:R-:W-:Y:S01]  /*9320*/  STS.U16 [R89], R127 ;  /* 0x0000007f59007388 */ /* 0x000fe20000000400 */
[----:B--2---:R-:W-:-:S03]  /*9330*/  HADD2.F32 R3, -RZ, R3.H0_H0 ;  /* 0x20000003ff037230 */ /* 0x004fc60000004100 */
[----:B------:R-:W-:Y:S01]  /*9340*/  STS.U16 [R89+0x2], R8 ;  /* 0x0000020859007388 */ /* 0x000fe20000000400 */
[----:B------:R-:W-:-:S03]  /*9350*/  FSETP.GTU.FTZ.AND P6, PT, R0, 20, PT ;  /* 0x41a000000000780b */ /* 0x000fc60003fdc000 */
[----:B------:R-:W-:Y:S04]  /*9360*/  STS.U16 [R89+0x4], R125 ;  /* 0x0000047d59007388 */ /* 0x000fe80000000400 */
[----:B------:R2:W-:Y:S04]  /*9370*/  STS.U16 [R89+0x6], R2 ;  /* 0x0000060259007388 */ /* 0x0005e80000000400 */
[----:B------:R-:W-:Y:S04]  /*9380*/  STS.U16 [R89+0x8], R123 ;  /* 0x0000087b59007388 */ /* 0x000fe80000000400 */
[----:B------:R3:W-:Y:S01]  /*9390*/  STS.U16 [R89+0xa], R11 ;  /* 0x00000a0b59007388 */ /* 0x0007e20000000400 */
[----:B--2---:R-:W-:-:S03]  /*93a0*/  @!P1 FMUL.FTZ R2, R9, -1.4426950216293334961 ;  /* 0xbfb8aa3b09029820 */ /* 0x004fc60000410000 */
[----:B------:R-:W-:Y:S04]  /*93b0*/  STS.U16 [R89+0xc], R121 ;  /* 0x00000c7959007388 */ /* 0x000fe80000000400 */
[----:B------:R-:W-:Y:S01]  /*93c0*/  STS.U16 [R89+0xe], R18 ;  /* 0x00000e1259007388 */ /* 0x000fe20000000400 */
[----:B------:R-:W-:-:S03]  /*93d0*/  NOP ;  /* 0x0000000000007918 */ /* 0x000fc60000000000 */
[----:B------:R-:W-:Y:S01]  /*93e0*/  LDS.U16 R9, [R80] ;  /* 0x0000000050097984 */ /* 0x000fe20000000400 */
[----:B------:R-:W-:-:S03]  /*93f0*/  HADD2.F32 R7, -RZ, R4.H0_H0 ;  /* 0x20000004ff077230 */ /* 0x000fc60000004100 */
        /* <DEDUP_REMOVED lines=11> */
[----:B-1----:R-:W-:-:S02]  /*94b0*/  HADD2.F32 R3, -RZ, R6.H0_H0 ;  /* 0x20000006ff037230 */ /* 0x002fc40000004100 */
[--C-:B------:R-:W-:Y:S01]  /*94c0*/  FADD.FTZ R7, R7, R74.reuse ;  /* 0x0000004a07077221 */ /* 0x100fe20000010000 */
[----:B------:R-:W-:Y:S02]  /*94d0*/  HADD2.F32 R5, -RZ, R5.H0_H0 ;  /* 0x20000005ff057230 */ /* 0x000fe40000004100 */
[----:B------:R-:W-:Y:S01]  /*94e0*/  @!P6 FMUL.FTZ R0, R0, -1.4426950216293334961 ;  /* 0xbfb8aa3b0000e820 */ /* 0x000fe20000410000 */
[--C-:B------:R-:W-:Y:S01]  /*94f0*/  FADD.FTZ R8, R3, R74.reuse ;  /* 0x0000004a03087221 */ /* 0x100fe20000010000 */
[----:B------:R-:W-:Y:S01]  /*9500*/  FSETP.GTU.FTZ.AND P2, PT, R7, 20, PT ;  /* 0x41a000000700780b */ /* 0x000fe20003f5c000 */
[----:B------:R-:W-:-:S03]  /*9510*/  FADD.FTZ R5, R5, R74 ;  /* 0x0000004a05057221 */ /* 0x000fc60000010000 */
[----:B------:R-:W1:Y:S01]  /*9520*/  @!P6 MUFU.EX2 R0, R0 ;  /* 0x000000000000e308 */ /* 0x000e620000000800 */
[----:B------:R-:W-:Y:S01]  /*9530*/  FSETP.GTU.FTZ.AND P5, PT, R8, 20, PT ;  /* 0x41a000000800780b */ /* 0x000fe20003fbc000 */
[----:B------:R-:W-:Y:S02]  /*9540*/  @!P0 FMUL.FTZ R3, R4, -1.4426950216293334961 ;  /* 0xbfb8aa3b04038820 */ /* 0x000fe40000410000 */
[----:B------:R-:W2:Y:S01]  /*9550*/  @!P1 MUFU.EX2 R2, R2 ;  /* 0x0000000200029308 */ /* 0x000ea20000000800 */
[----:B------:R-:W-:-:S03]  /*9560*/  FSETP.GTU.FTZ.AND P3, PT, R5, 20, PT ;  /* 0x41a000000500780b */ /* 0x000fc60003f7c000 */
[----:B------:R-:W4:Y:S01]  /*9570*/  @!P0 MUFU.EX2 R3, R3 ;  /* 0x0000000300038308 */ /* 0x000f220000000800 */
[----:B------:R-:W5:Y:S01]  /*9580*/  LDS R95, [UR5+0x210] ;  /* 0x00021005ff5f7984 */ /* 0x000f620008000800 */
[----:B------:R-:W-:Y:S01]  /*9590*/  @!P2 FMUL.FTZ R4, R7, -1.4426950216293334961 ;  /* 0xbfb8aa3b0704a820 */ /* 0x000fe20000410000 */
[----:B-1----:R-:W-:-:S03]  /*95a0*/  @!P6 FADD.FTZ R0, R0, 1 ;  /* 0x3f8000000000e421 */ /* 0x002fc60000010000 */
[----:B------:R-:W-:Y:S01]  /*95b0*/  @!P5 FMUL.FTZ R8, R8, -1.4426950216293334961 ;  /* 0xbfb8aa3b0808d820 */ /* 0x000fe20000410000 */
[----:B------:R2:W1:Y:S03]  /*95c0*/  @!P2 MUFU.EX2 R6, R4 ;  /* 0x000000040006a308 */ /* 0x0004660000000800 */
[----:B------:R-:W-:Y:S01]  /*95d0*/  @!P3 FMUL.FTZ R5, R5, -1.4426950216293334961 ;  /* 0xbfb8aa3b0505b820 */ /* 0x000fe20000410000 */
[----:B---3--:R-:W-:Y:S01]  /*95e0*/  MOV R11, RZ ;  /* 0x000000ff000b7202 */ /* 0x008fe20000000f00 */
[----:B------:R-:W3:Y:S01]  /*95f0*/  @!P6 MUFU.RCP R99, R0 ;  /* 0x000000000063e308 */ /* 0x000ee20000001000 */
[----:B--2---:R-:W-:-:S07]  /*9600*/  @!P1 FADD.FTZ R4, R2, 1 ;  /* 0x3f80000002049421 */ /* 0x004fce0000010000 */
[----:B------:R4:W2:Y:S04]  /*9610*/  @!P3 MUFU.EX2 R7, R5 ;  /* 0x000000050007b308 */ /* 0x0008a80000000800 */
[----:B------:R-:W3:Y:S04]  /*9620*/  @!P5 MUFU.EX2 R8, R8 ;  /* 0x000000080008d308 */ /* 0x000ee80000000800 */
[----:B------:R-:W5:Y:S01]  /*9630*/  @!P1 MUFU.RCP R4, R4 ;  /* 0x0000000400049308 */ /* 0x000f620000001000 */
[----:B----4-:R-:W-:Y:S01]  /*9640*/  @!P0 FADD.FTZ R5, R3, 1 ;  /* 0x3f80000003058421 */ /* 0x010fe20000010000 */
[----:B------:R-:W-:-:S04]  /*9650*/  IMAD.WIDE.U32 R2, R102, UR18, R10 ;  /* 0x0000001266027c25 */ /* 0x000fc8000f8e000a */
[----:B------:R-:W-:Y:S02]  /*9660*/  IMAD R3, R103, UR18, R3 ;  /* 0x0000001267037c24 */ /* 0x000fe4000f8e0203 */
[----:B------:R-:W4:Y:S01]  /*9670*/  @!P0 MUFU.RCP R5, R5 ;  /* 0x0000000500058308 */ /* 0x000f220000001000 */
[----:B0-----:R-:W-:-:S04]  /*9680*/  IMAD.WIDE.U32 R2, R79, UR6, R2 ;  /* 0x000000064f027c25 */ /* 0x001fc8000f8e0002 */
[----:B-1----:R-:W-:Y:S01]  /*9690*/  @!P2 FADD.FTZ R6, R6, 1 ;  /* 0x3f8000000606a421 */ /* 0x002fe20000010000 */
[----:B--2---:R-:W-:Y:S01]  /*96a0*/  @!P3 FADD.FTZ R7, R7, 1 ;  /* 0x3f8000000707b421 */ /* 0x004fe20000010000 */
[----:B---3--:R-:W-:Y:S01]  /*96b0*/  @!P5 FADD.FTZ R8, R8, 1 ;  /* 0x3f8000000808d421 */ /* 0x008fe20000010000 */
[----:B------:R-:W-:Y:S01]  /*96c0*/  @!P6 FMUL.FTZ R110, R110, R99 ;  /* 0x000000636e6ee220 */ /* 0x000fe20000410000 */
[----:B------:R-:W-:Y:S01]  /*96d0*/  IMAD R0, R79, UR7, R3 ;  /* 0x000000074f007c24 */ /* 0x000fe2000f8e0203 */
[----:B------:R-:W-:Y:S01]  /*96e0*/  IADD3 R3, P6, PT, R42, R2, RZ ;  /* 0x000000022a037210 */ /* 0x000fe20007fde0ff */
[----:B------:R-:W0:Y:S01]  /*96f0*/  @!P2 MUFU.RCP R6, R6 ;  /* 0x000000060006a308 */ /* 0x000e220000001000 */
[----:B-----5:R-:W-:Y:S01]  /*9700*/  @!P1 FMUL.FTZ R101, R101, R4 ;  /* 0x0000000465659220 */ /* 0x020fe20000410000 */
[----:B------:R-:W1:Y:S01]  /*9710*/  LDCU.64 UR6, c[0x0][0x520] ;  /* 0x0000a400ff0677ac */ /* 0x000e620008000a00 */
[----:B------:R-:W-:Y:S02]  /*9720*/  IADD3.X R0, PT, PT, RZ, R0, RZ, P6, !PT ;  /* 0x00000000ff007210 */ /* 0x000fe400037fe4ff */
[----:B------:R-:W-:-:S03]  /*9730*/  LEA R2, P1, R3, UR8, 0x1 ;  /* 0x0000000803027c11 */ /* 0x000fc6000f8208ff */
[----:B------:R-:W2:Y:S01]  /*9740*/  @!P3 MUFU.RCP R7, R7 ;  /* 0x000000070007b308 */ /* 0x000ea20000001000 */
[----:B----4-:R-:W-:Y:S01]  /*9750*/  @!P0 FMUL.FTZ R108, R108, R5 ;  /* 0x000000056c6c8220 */ /* 0x010fe20000410000 */
[----:B------:R-:W-:Y:S01]  /*9760*/  LEA.HI.X R3, R3, UR9, R0, 0x1, P1 ;  /* 0x0000000903037c11 */ /* 0x000fe200088f0c00 */
[----:B------:R-:W3:Y:S05]  /*9770*/  LDCU.64 UR8, c[0x0][0x560] ;  /* 0x0000ac00ff0877ac */ /* 0x000eea0008000a00 */
[----:B------:R-:W4:Y:S01]  /*9780*/  @!P5 MUFU.RCP R8, R8 ;  /* 0x000000080008d308 */ /* 0x000f220000001000 */
[-C--:B------:R-:W-:Y:S02]  /*9790*/  ISETP.GE.AND P0, PT, R42, R95.reuse, PT ;  /* 0x0000005f2a00720c */ /* 0x080fe40003f06270 */
[-C--:B------:R-:W-:Y:S01]  /*97a0*/  ISETP.GE.AND P1, PT, R38, R95.reuse, PT ;  /* 0x0000005f2600720c */ /* 0x080fe20003f26270 */
[----:B0-----:R-:W-:Y:S01]  /*97b0*/  @!P2 FMUL.FTZ R97, R97, R6 ;  /* 0x000000066161a220 */ /* 0x001fe20000410000 */
[----:B------:R-:W-:-:S02]  /*97c0*/  ISETP.GE.AND P2, PT, R37, R95, PT ;  /* 0x0000005f2500720c */ /* 0x000fc40003f46270 */
[----:B------:R-:W-:Y:S01]  /*97d0*/  ISETP.GE.AND P6, PT, R34, R95, PT ;  /* 0x0000005f2200720c */ /* 0x000fe20003fc6270 */
[----:B--2---:R-:W-:Y:S01]  /*97e0*/  @!P3 FMUL.FTZ R106, R106, R7 ;  /* 0x000000076a6ab220 */ /* 0x004fe20000410000 */
[----:B------:R-:W-:-:S05]  /*97f0*/  ISETP.GE.AND P3, PT, R35, R95, PT ;  /* 0x0000005f2300720c */ /* 0x000fca0003f66270 */
[----:B------:R-:W-:Y:S01]  /*9800*/  @!P0 STG.E.U16 desc[UR16][R2.64], R9 ;  /* 0x0000000902008986 */ /* 0x000fe2000c101510 */
[-C--:B------:R-:W-:Y:S01]  /*9810*/  ISETP.GE.AND P0, PT, R33, R95.reuse, PT ;  /* 0x0000005f2100720c */ /* 0x080fe20003f06270 */
[----:B----4-:R-:W-:Y:S02]  /*9820*/  @!P5 FMUL.FTZ R93, R93, R8 ;  /* 0x000000085d5dd220 */ /* 0x010fe40000410000 */
[----:B------:R-:W-:Y:S01]  /*9830*/  @!P1 STG.E.U16 desc[UR16][R2.64+0x40], R19 ;  /* 0x0000401302009986 */ /* 0x000fe2000c101510 */
[-C--:B------:R-:W-:Y:S02]  /*9840*/  ISETP.GE.AND P5, PT, R36, R95.reuse, PT ;  /* 0x0000005f2400720c */ /* 0x080fe40003fa6270 */
[----:B------:R-:W-:Y:S01]  /*9850*/  ISETP.GE.AND P1, PT, R32, R95, PT ;  /* 0x0000005f2000720c */ /* 0x000fe20003f26270 */
[----:B------:R-:W-:Y:S04]  /*9860*/  @!P2 STG.E.U16 desc[UR16][R2.64+0x80], R21 ;  /* 0x000080150200a986 */ /* 0x000fe8000c101510 */
[----:B------:R0:W-:Y:S04]  /*9870*/  @!P3 STG.E.U16 desc[UR16][R2.64+0x100], R25 ;  /* 0x000100190200b986 */ /* 0x0001e8000c101510 */
        /* <DEDUP_REMOVED lines=37> */
[----:B-1----:R-:W-:-:S04]  /*9ad0*/  IMAD.WIDE.U32 R2, R79, UR6, R2 ;  /* 0x000000064f027c25 */ /* 0x002fc8000f8e0002 */
[----:B------:R-:W-:Y:S01]  /*9ae0*/  IMAD R0, R79, UR7, R3 ;  /* 0x000000074f007c24 */ /* 0x000fe2000f8e0203 */
[----:B------:R-:W-:-:S04]  /*9af0*/  IADD3 R3, P0, PT, R42, R2, RZ ;  /* 0x000000022a037210 */ /* 0x000fc80007f1e0ff */
[----:B------:R-:W-:Y:S02]  /*9b00*/  IADD3.X R0, PT, PT, RZ, R0, RZ, P0, !PT ;  /* 0x00000000ff007210 */ /* 0x000fe400007fe4ff */
[----:B---3--:R-:W-:Y:S01]  /*9b10*/  LEA R2, P0, R3, UR8, 0x1 ;  /* 0x0000000803027c11 */ /* 0x008fe2000f8008ff */
[----:B------:R-:W-:-:S03]  /*9b20*/  FADD.FTZ R72, R109, R72 ;  /* 0x000000486d487221 */ /* 0x000fc60000010000 */
[----:B------:R-:W-:Y:S01]  /*9b30*/  LEA.HI.X R3, R3, UR9, R0, 0x1, P0 ;  /* 0x0000000903037c11 */ /* 0x000fe200080f0c00 */
[----:B------:R-:W-:-:S04]  /*9b40*/  FADD.FTZ R105, R72, R105 ;  /* 0x0000006948697221 */ /* 0x000fc80000010000 */
[----:B------:R-:W-:Y:S01]  /*9b50*/  FADD.FTZ R110, R105, R110 ;  /* 0x0000006e696e7221 */ /* 0x000fe20000010000 */
[-C--:B0-----:R-:W-:Y:S02]  /*9b60*/  ISETP.GE.AND P5, PT, R33, R23.reuse, PT ;  /* 0x000000172100720c */ /* 0x081fe40003fa6270 */
        /* <DEDUP_REMOVED lines=31> */
.L_x_15694:
        /* <DEDUP_REMOVED lines=34> */
.L_x_15765:
[----:B------:R-:W-:Y:S05]  /*9f80*/  BSYNC.RECONVERGENT B0 ;  /* 0x0000000000007941 */ /* 0x000fea0003800200 */
.L_x_15764:
        /* <DEDUP_REMOVED lines=26> */
.L_x_15767:
[----:B------:R-:W-:Y:S05]  /*a130*/  BSYNC.RECONVERGENT B0 ;  /* 0x0000000000007941 */ /* 0x000fea0003800200 */
.L_x_15766:
        /* <DEDUP_REMOVED lines=17> */
.L_x_15769:
        /* <DEDUP_REMOVED lines=26> */
.L_x_15768:
[----:B------:R-:W-:Y:S05]  /*a3f0*/  EXIT ;  /* 0x000000000000794d */ /* 0x000fea0003800000 */
.L_x_15770:
        /* <DEDUP_REMOVED lines=16> */
.L_x_18766:


//--------------------- .text._Z25selective_scan_bwd_kernelI32Selective_Scan_bwd_kernel_traitsILi32ELi8ELb0ELb1ELb0ELb0ELb0EN3c104HalfENS1_7complexIfEEEEv12SSMParamsBwd --------------------------
	.section	.text._Z25selective_scan_bwd_kernelI32Selective_Scan_bwd_kernel_traitsILi32ELi8ELb0ELb1ELb0ELb0ELb0EN3c104HalfENS1_7complexIfEEEEv12SSMParamsBwd,"ax",@progbits
	.align	128
        .global         _Z25selective_scan_bwd_kernelI32Selective_Scan_bwd_kernel_traitsILi32ELi8ELb0ELb1ELb0ELb0ELb0EN3c104HalfENS1_7complexIfEEEEv12SSMParamsBwd
        .type           _Z25selective_scan_bwd_kernelI32Selective_Scan_bwd_kernel_traitsILi32ELi8ELb0ELb1ELb0ELb0ELb0EN3c104HalfENS1_7complexIfEEEEv12SSMParamsBwd,@function
        .size           _Z25selective_scan_bwd_kernelI32Selective_Scan_bwd_kernel_traitsILi32ELi8ELb0ELb1ELb0ELb0ELb0EN3c104HalfENS1_7complexIfEEEEv12SSMParamsBwd,(.L_x_18767 - _Z25selective_scan_bwd_kernelI32Selective_Scan_bwd_kernel_traitsILi32ELi8ELb0ELb1ELb0ELb0ELb0EN3c104HalfENS1_7complexIfEEEEv12SSMParamsBwd)
        .other          _Z25selective_scan_bwd_kernelI32Selective_Scan_bwd_kernel_traitsILi32ELi8ELb0ELb1ELb0ELb0ELb0EN3c104HalfENS1_7complexIfEEEEv12SSMParamsBwd,@"STO_CUDA_ENTRY STV_DEFAULT"
_Z25selective_scan_bwd_kernelI32Selective_Scan_bwd_kernel_traitsILi32ELi8ELb0ELb1ELb0ELb0ELb0EN3c104HalfENS1_7complexIfEEEEv12SSMParamsBwd:
.text._Z25selective_scan_bwd_kernelI32Selective_Scan_bwd_kernel_traitsILi32ELi8ELb0ELb1ELb0ELb0ELb0EN3c104HalfENS1_7complexIfEEEEv12SSMParamsBwd:
        /* <DEDUP_REMOVED lines=32> */
[----:B0-----:R-:W-:-:S05]  /*0200*/  HFMA2 R6, -RZ, RZ, 0, 0 ;  /* 0x00000000ff067431 */ /* 0x001fca00000001ff */
        /* <DEDUP_REMOVED lines=11> */
[----:B------:R-:W-:-:S13]  /*02c0*/  ISETP.GT.U32.AND P1, PT, R9, R0, PT ;  /* 0x000000000900720c */ /* 0x000fda0003f24070 */
        /* <DEDUP_REMOVED lines=9> */
[----:B------:R-:W-:Y:S01]  /*0360*/  UIMAD UR6, UR18, UR9, UR5 ;  /* 0x00000009120672a4 */ /* 0x000fe2000f8e0205 */
[----:B------:R-:W-:Y:S02]  /*0370*/  ISETP.NE.U32.AND P0, PT, R16, RZ, PT ;  /* 0x000000ff1000720c */ /* 0x000fe40003f05070 */
[----:B------:R-:W-:Y:S02]  /*0380*/  @!P2 IADD3 R13, PT, PT, -R13, RZ, RZ ;  /* 0x000000ff0d0da210 */ /* 0x000fe40007ffe1ff */
[----:B------:R-:W-:Y:S02]  /*0390*/  @!P1 LOP3.LUT R13, RZ, R8, RZ, 0x33, !PT ;  /* 0x00000008ff0d9212 */ /* 0x000fe400078e33ff */
[----:B------:R-:W-:Y:S02]  /*03a0*/  MOV R2, UR4 ;  /* 0x0000000400027c02 */ /* 0x000fe40008000f00 */
[----:B------:R-:W-:-:S02]  /*03b0*/  SHF.R.S32.HI R11, RZ, 0x1f, R13 ;  /* 0x0000001fff0b7819 */ /* 0x000fc4000001140d */
        /* <DEDUP_REMOVED lines=8> */
[----:B------:R-:W-:Y:S01]  /*0440*/  IMAD R9, R13, R5, R0 ;  /* 0x000000050d097224 */ /* 0x000fe200078e0200 */
[----:B------:R-:W-:Y:S02]  /*0450*/  MOV R5, UR5 ;  /* 0x0000000500057c02 */ /* 0x000fe40008000f00 */
[----:B------:R-:W-:Y:S01]  /*0460*/  MOV R5, UR6 ;  /* 0x0000000600057c02 */ /* 0x000fe20008000f00 */
[----:B------:R-:W-:Y:S01]  /*0470*/  IMAD.WIDE.U32 R2, R165, UR10, R2 ;  /* 0x0000000aa5027c25 */ /* 0x000fe2000f8e0002 */
[----:B------:R-:W3:Y:S01]  /*0480*/  @P0 LDC R12, c[0x0][0x384] ;  /* 0x0000e100ff0c0b82 */ /* 0x000ee20000000800 */
[----:B------:R-:W-:Y:S01]  /*0490*/  IADD3 R9, PT, PT, R7, R9, RZ ;  /* 0x0000000907097210 */ /* 0x000fe20007ffe0ff */
[----:B------:R-:W4:Y:S01]  /*04a0*/  LDCU.64 UR6, c[0x0][0x498] ;  /* 0x00009300ff0677ac */ /* 0x000f220008000a00 */
[C---:B------:R-:W-:Y:S01]  /*04b0*/  IMAD.WIDE.U32 R4, R165.reuse, UR14, R4 ;  /* 0x0000000ea5047c25 */ /* 0x040fe2000f8e0004 */
[----:B------:R-:W-:Y:S02]  /*04c0*/  MOV R8, R6 ;  /* 0x0000000600087202 */ /* 0x000fe40000000f00 */
[----:B--2---:R-:W-:Y:S01]  /*04d0*/  SHF.R.U32.HI R0, RZ, 0x1, R19 ;  /* 0x00000001ff007819 */ /* 0x004fe20000011613 */
[C---:B------:R-:W-:Y:S01]  /*04e0*/  IMAD R17, R165.reuse, UR11, R3 ;  /* 0x0000000ba5117c24 */ /* 0x040fe2000f8e0203 */
[----:B------:R-:W-:Y:S01]  /*04f0*/  SHF.R.U64 R3, R18, 0x1, R19 ;  /* 0x0000000112037819 */ /* 0x000fe20000001213 */
[----:B------:R-:W-:Y:S01]  /*0500*/  IMAD R149, R165, UR15, R5 ;  /* 0x0000000fa5957c24 */ /* 0x000fe2000f8e0205 */
[----:B------:R-:W2:Y:S01]  /*0510*/  LDC.64 R18, c[0x0][0x4a0] ;  /* 0x00012800ff127b82 */ /* 0x000ea20000000a00 */
[----:B-1----:R-:W-:-:S04]  /*0520*/  IMAD.WIDE.U32 R6, R14, UR18, RZ ;  /* 0x000000120e067c25 */ /* 0x002fc8000f8e00ff */
[----:B------:R-:W-:-:S03]  /*0530*/  IMAD.WIDE.U32 R8, R3, UR18, R8 ;  /* 0x0000001203087c25 */ /* 0x000fc6000f8e0008 */
[----:B------:R-:W1:Y:S01]  /*0540*/  @P0 LDC R5, c[0x0][0x38c] ;  /* 0x0000e300ff050b82 */ /* 0x000e620000000800 */
[----:B------:R-:W-:Y:S02]  /*0550*/  IMAD R161, R0, UR18, RZ ;  /* 0x0000001200a17c24 */ /* 0x000fe4000f8e02ff */
[----:B------:R-:W-:Y:S01]  /*0560*/  IMAD R7, R15, UR18, R7 ;  /* 0x000000120f077c24 */ /* 0x000fe2000f8e0207 */
[C---:B------:R-:W-:Y:S01]  /*0570*/  LEA R163, P1, R8.reuse, R22, 0x3 ;  /* 0x0000001608a37211 */ /* 0x040fe200078218ff */
[-C--:B------:R-:W-:Y:S01]  /*0580*/  IMAD R0, R11, R20.reuse, RZ ;  /* 0x000000140b007224 */ /* 0x080fe200078e02ff */
[----:B------:R-:W-:Y:S01]  /*0590*/  IADD3 R161, PT, PT, R9, R161, RZ ;  /* 0x000000a109a17210 */ /* 0x000fe20007ffe0ff */
[C---:B------:R-:W-:Y:S02]  /*05a0*/  IMAD.WIDE.U32 R10, R13.reuse, R20, R6 ;  /* 0x000000140d0a7225 */ /* 0x040fe400078e0006 */
[----:B------:R-:W2:Y:S01]  /*05b0*/  @P0 LDC.64 R6, c[0x0][0x480] ;  /* 0x00012000ff060b82 */ /* 0x000ea20000000a00 */
[----:B------:R-:W-:Y:S01]  /*05c0*/  LEA.HI.X R161, R8, R23, R161, 0x3, P1 ;  /* 0x0000001708a17211 */ /* 0x000fe200008f1ca1 */
[----:B------:R-:W-:Y:S01]  /*05d0*/  IMAD R13, R13, R21, R0 ;  /* 0x000000150d0d7224 */ /* 0x000fe200078e0200 */
[----:B0-----:R-:W-:-:S05]  /*05e0*/  LEA R9, R25, 0xffffff00, 0x8 ;  /* 0xffffff0019097811 */ /* 0x001fca00078e40ff */
[----:B------:R-:W0:Y:S01]  /*05f0*/  LDC.64 R22, c[0x0][0x468] ;  /* 0x00011a00ff167b82 */ /* 0x000e220000000a00 */
[----:B----4-:R-:W-:Y:S02]  /*0600*/  UIMAD.WIDE.U32 UR4, UR18, UR6, URZ ;  /* 0x00000006120472a5 */ /* 0x010fe4000f8e00ff */
[----:B---3--:R-:W-:-:S05]  /*0610*/  @P0 IMAD R0, R12, UR18, R165 ;  /* 0x000000120c000c24 */ /* 0x008fca000f8e02a5 */
[----:B------:R-:W3:Y:S01]  /*0620*/  LDC.64 R20, c[0x0][0x4a8] ;  /* 0x00012a00ff147b82 */ /* 0x000ee20000000a00 */
[----:B------:R-:W-:Y:S01]  /*0630*/  LEA R3, R25, 0xfffffe00, 0x9 ;  /* 0xfffffe0019037811 */ /* 0x000fe200078e48ff */
[----:B------:R-:W-:Y:S01]  /*0640*/  UIMAD UR5, UR18, UR7, UR5 ;  /* 0x00000007120572a4 */ /* 0x000fe2000f8e0205 */
[----:B------:R-:W-:Y:S01]  /*0650*/  IADD3 R151, P2, PT, R9, R2, RZ ;  /* 0x0000000209977210 */ /* 0x000fe20007f5e0ff */
[----:B------:R-:W-:Y:S01]  /*0660*/  @P0 IMAD R0, R0, R25, RZ ;  /* 0x0000001900000224 */ /* 0x000fe200078e02ff */
[----:B------:R-:W-:Y:S02]  /*0670*/  IADD3 R2, PT, PT, R11, R13, RZ ;  /* 0x0000000d0b027210 */ /* 0x000fe40007ffe0ff */
[----:B------:R-:W-:Y:S01]  /*0680*/  IADD3 R10, P4, PT, R3, R10, RZ ;  /* 0x0000000a030a7210 */ /* 0x000fe20007f9e0ff */
[----:B-1----:R-:W-:Y:S01]  /*0690*/  @P0 IMAD R5, R0, R5, RZ ;  /* 0x0000000500050224 */ /* 0x002fe200078e02ff */
[----:B------:R-:W-:Y:S02]  /*06a0*/  ISETP.GE.AND P1, PT, R25, 0x1, PT ;  /* 0x000000011900780c */ /* 0x000fe40003f26270 */
[----:B------:R-:W-:Y:S01]  /*06b0*/  LEA.HI.X.SX32 R145, R3, R2, 0x1, P4 ;  /* 0x0000000203917211 */ /* 0x000fe200020f0eff */
[----:B--2---:R-:W-:Y:S01]  /*06c0*/  IMAD.WIDE.U32 R2, R165, R18, UR4 ;  /* 0x00000004a5027e25 */ /* 0x004fe2000f8e0012 */
[----:B------:R-:W-:-:S02]  /*06d0*/  SHF.R.S32.HI R0, RZ, 0x1f, R9 ;  /* 0x0000001fff007819 */ /* 0x000fc40000011409 */
[----:B------:R-:W-:Y:S01]  /*06e0*/  IADD3 R4, P3, PT, R9, R4, RZ ;  /* 0x0000000409047210 */ /* 0x000fe20007f7e0ff */
[----:B------:R-:W-:Y:S01]  /*06f0*/  IMAD R3, R165, R19, R3 ;  /* 0x00000013a5037224 */ /* 0x000fe200078e0203 */
[C---:B------:R-:W-:Y:S02]  /*0700*/  IADD3.X R8, PT, PT, R0.reuse, R17, RZ, P2, !PT ;  /* 0x0000001100087210 */ /* 0x040fe400017fe4ff */
[----:B------:R-:W-:Y:S02]  /*0710*/  LEA R152, P2, R151, R152, 0x1 ;  /* 0x0000009897987211 */ /* 0x000fe400078408ff */
[----:B------:R-:W-:Y:S02]  /*0720*/  CS2R R14, SRZ ;  /* 0x00000000000e7805 */ /* 0x000fe4000001ff00 */
[----:B------:R-:W-:Y:S01]  /*0730*/  IADD3 R2, P4, PT, R9, R2, RZ ;  /* 0x0000000209027210 */ /* 0x000fe20007f9e0ff */
[----:B------:R-:W-:Y:S01]  /*0740*/  @P0 IMAD.WIDE R14, R5, 0x10, R6 ;  /* 0x00000010050e0825 */ /* 0x000fe200078e0206 */
[----:B------:R-:W-:-:S02]  /*0750*/  IADD3.X R149, PT, PT, R0, R149, RZ, P3, !PT ;  /* 0x0000009500957210 */ /* 0x000fc40001ffe4ff */
[----:B------:R-:W-:Y:S01]  /*0760*/  LEA.HI.X R151, R151, R153, R8, 0x1, P2 ;  /* 0x0000009997977211 */ /* 0x000fe200010f0c08 */
[C---:B---3--:R-:W-:Y:S01]  /*0770*/  IMAD.WIDE.U32 R12, R165.reuse, R20, RZ ;  /* 0x00000014a50c7225 */ /* 0x048fe200078e00ff */
[----:B------:R-:W-:Y:S02]  /*0780*/  IADD3.X R146, PT, PT, R0, R3, RZ, P4, !PT ;  /* 0x0000000300927210 */ /* 0x000fe400027fe4ff */
[----:B0-----:R-:W-:Y:S02]  /*0790*/  LEA R150, P0, R4, R22, 0x1 ;  /* 0x0000001604967211 */ /* 0x001fe400078008ff */
[----:B------:R-:W-:Y:S02]  /*07a0*/  LEA R148, P2, R2, R26, 0x1 ;  /* 0x0000001a02947211 */ /* 0x000fe400078408ff */
[----:B------:R-:W-:Y:S01]  /*07b0*/  LEA R147, P3, R10, R28, 0x1 ;  /* 0x0000001c0a937211 */ /* 0x000fe200078608ff */
[----:B------:R-:W-:Y:S01]  /*07c0*/  IMAD R159, R165, R21, R13 ;  /* 0x00000015a59f7224 */ /* 0x000fe200078e020d */
[----:B------:R-:W-:-:S02]  /*07d0*/  LEA.HI.X R149, R4, R23, R149, 0x1, P0 ;  /* 0x0000001704957211 */ /* 0x000fc400000f0c95 */
[----:B------:R-:W-:Y:S02]  /*07e0*/  CS2R R156, SRZ ;  /* 0x00000000009c7805 */ /* 0x000fe4000001ff00 */
        /* <DEDUP_REMOVED lines=84> */
.L_x_15823:
        /* <DEDUP_REMOVED lines=26> */
[----:B--2---:R-:W2:Y:S01]  /*0ed0*/  @!P6 LDG.E.U16 R19, desc[UR16][R4.64] ;  /* 0x000000100413e981 */ /* 0x004ea2000c1e1500 */
        /* <DEDUP_REMOVED lines=16> */
[----:B0-----:R-:W-:-:S02]  /*0fe0*/  IADD3 R35, PT, PT, R106, 0x20, RZ ;  /* 0x000000206a237810 */ /* 0x001fc40007ffe0ff */
[C---:B------:R-:W-:Y:S02]  /*0ff0*/  IADD3 R37, PT, PT, R106.reuse, 0x40, RZ ;  /* 0x000000406a257810 */ /* 0x040fe40007ffe0ff */
[-C--:B------:R-:W-:Y:S02]  /*1000*/  LEA.HI.SX32 R35, R35, R106.reuse, 0x1b ;  /* 0x0000006a23237211 */ /* 0x080fe400078fdaff */
[-C--:B------:R-:W-:Y:S02]  /*1010*/  LEA.HI.SX32 R37, R37, R106.reuse, 0x1b ;  /* 0x0000006a25257211 */ /* 0x080fe400078fdaff */
[----:B------:R-:W-:Y:S02]  /*1020*/  LEA R102, R35, UR6, 0x1 ;  /* 0x0000000623667c11 */ /* 0x000fe4000f8e08ff */
[C---:B------:R-:W-:Y:S02]  /*1030*/  IADD3 R5, PT, PT, R106.reuse, 0x60, RZ ;  /* 0x000000606a057810 */ /* 0x040fe40007ffe0ff */
[----:B------:R-:W-:-:S02]  /*1040*/  LEA.HI.SX32 R104, R106, R106, 0x1b ;  /* 0x0000006a6a687211 */ /* 0x000fc400078fdaff */
[----:B------:R-:W-:Y:S02]  /*1050*/  LEA R100, R37, UR6, 0x1 ;  /* 0x0000000625647c11 */ /* 0x000fe4000f8e08ff */
[C---:B------:R-:W-:Y:S02]  /*1060*/  IADD3 R35, PT, PT, R106.reuse, 0x80, RZ ;  /* 0x000000806a237810 */ /* 0x040fe40007ffe0ff */
[C---:B------:R-:W-:Y:S02]  /*1070*/  IADD3 R37, PT, PT, R106.reuse, 0xa0, RZ ;  /* 0x000000a06a257810 */ /* 0x040fe40007ffe0ff */
[C---:B------:R-:W-:Y:S02]  /*1080*/  IADD3 R39, PT, PT, R106.reuse, 0xc0, RZ ;  /* 0x000000c06a277810 */ /* 0x040fe40007ffe0ff */
[----:B------:R-:W-:Y:S02]  /*1090*/  IADD3 R41, PT, PT, R106, 0xe0, RZ ;  /* 0x000000e06a297810 */ /* 0x000fe40007ffe0ff */
[----:B------:R-:W-:-:S02]  /*10a0*/  LEA.HI.SX32 R5, R5, R106, 0x1b ;  /* 0x0000006a05057211 */ /* 0x000fc400078fdaff */
[----:B------:R-:W-:Y:S02]  /*10b0*/  LEA R104, R104, UR6, 0x1 ;  /* 0x0000000668687c11 */ /* 0x000fe4000f8e08ff */
[-C--:B------:R-:W-:Y:S02]  /*10c0*/  LEA.HI.SX32 R35, R35, R106.reuse, 0x1b ;  /* 0x0000006a23237211 */ /* 0x080fe400078fdaff */
[-C--:B------:R-:W-:Y:S02]  /*10d0*/  LEA.HI.SX32 R37, R37, R106.reuse, 0x1b ;  /* 0x0000006a25257211 */ /* 0x080fe400078fdaff */
[----:B------:R-:W-:Y:S02]  /*10e0*/  SHF.L.U32 R4, R106, 0x3, RZ ;  /* 0x000000036a047819 */ /* 0x000fe400000006ff */
[-C--:B------:R-:W-:Y:S02]  /*10f0*/  LEA.HI.SX32 R39, R39, R106.reuse, 0x1b ;  /* 0x0000006a27277211 */ /* 0x080fe400078fdaff */
[----:B------:R-:W-:-:S02]  /*1100*/  LEA.HI.SX32 R41, R41, R106, 0x1b ;  /* 0x0000006a29297211 */ /* 0x000fc400078fdaff */
[----:B------:R-:W-:Y:S02]  /*1110*/  LEA R98, R5, UR6, 0x1 ;  /* 0x0000000605627c11 */ /* 0x000fe4000f8e08ff */
[----:B------:R-:W-:Y:S02]  /*1120*/  LEA R96, R35, UR6, 0x1 ;  /* 0x0000000623607c11 */ /* 0x000fe4000f8e08ff */
[----:B------:R-:W-:Y:S02]  /*1130*/  LEA R94, R37, UR6, 0x1 ;  /* 0x00000006255e7c11 */ /* 0x000fe4000f8e08ff */
[----:B------:R-:W-:Y:S02]  /*1140*/  LEA.HI.SX32 R88, R4, R4, 0x1b ;  /* 0x0000000404587211 */ /* 0x000fe400078fdaff */
[----:B------:R-:W-:Y:S02]  /*1150*/  LEA R92, R39, UR6, 0x1 ;  /* 0x00000006275c7c11 */ /* 0x000fe4000f8e08ff */
[----:B------:R-:W-:-:S02]  /*1160*/  LEA R90, R41, UR6, 0x1 ;  /* 0x00000006295a7c11 */ /* 0x000fc4000f8e08ff */
[----:B------:R-:W-:Y:S02]  /*1170*/  LEA R88, R88, UR6, 0x1 ;  /* 0x0000000658587c11 */ /* 0x000fe4000f8e08ff */
[----:B------:R-:W-:Y:S02]  /*1180*/  PRMT R5, RZ, 0x7610, R5 ;  /* 0x00007610ff057816 */ /* 0x000fe40000000005 */
        /* <DEDUP_REMOVED lines=149> */
[--C-:B------:R-:W-:Y:S01]  /*1ae0*/  FADD.FTZ R76, R3, R158.reuse ;  /* 0x0000009e034c7221 */ /* 0x100fe20000010000 */
[----:B------:R-:W1:Y:S01]  /*1af0*/  LDC.64 R18, c[0x0][0x3a8] ;  /* 0x0000ea00ff127b82 */ /* 0x000e620000000a00 */
[--C-:B------:R-:W-:Y:S01]  /*1b00*/  FADD.FTZ R74, R5, R158.reuse ;  /* 0x0000009e054a7221 */ /* 0x100fe20000010000 */
[--C-:B------:R-:W-:Y:S01]  /*1b10*/  FADD.FTZ R72, R31, R158.reuse ;  /* 0x0000009e1f487221 */ /* 0x100fe20000010000 */
[--C-:B------:R-:W-:Y:S01]  /*1b20*/  FADD.FTZ R70, R7, R158.reuse ;  /* 0x0000009e07467221 */ /* 0x100fe20000010000 */
[--C-:B------:R-:W-:Y:S01]  /*1b30*/  FADD.FTZ R68, R33, R158.reuse ;  /* 0x0000009e21447221 */ /* 0x100fe20000010000 */
[--C-:B------:R-:W-:Y:S01]  /*1b40*/  FADD.FTZ R66, R35, R158.reuse ;  /* 0x0000009e23427221 */ /* 0x100fe20000010000 */
[--C-:B------:R-:W-:Y:S01]  /*1b50*/  FADD.FTZ R64, R37, R158.reuse ;  /* 0x0000009e25407221 */ /* 0x100fe20000010000 */
[----:B------:R-:W-:Y:S01]  /*1b60*/  FADD.FTZ R62, R39, R158 ;  /* 0x0000009e273e7221 */ /* 0x000fe20000010000 */
[----:B------:R-:W2:Y:S01]  /*1b70*/  LDC.64 R20, c[0x0][0x440] ;  /* 0x00011000ff147b82 */ /* 0x000ea20000000a00 */
[C-C-:B------:R-:W-:Y:S01]  /*1b80*/  IADD3 R57, PT, PT, R4.reuse, 0x1, R4.reuse ;  /* 0x0000000104397810 */ /* 0x140fe20007ffe004 */
[----:B------:R-:W-:Y:S01]  /*1b90*/  FADD.FTZ R77, R77, R77 ;  /* 0x0000004d4d4d7221 */ /* 0x000fe20000010000 */
[C-C-:B------:R-:W-:Y:S01]  /*1ba0*/  IADD3 R59, PT, PT, R4.reuse, 0x2, R4.reuse ;  /* 0x00000002043b7810 */ /* 0x140fe20007ffe004 */
[----:B------:R-:W3:Y:S01]  /*1bb0*/  LDCU UR8, c[0x0][0x394] ;  /* 0x00007280ff0877ac */ /* 0x000ee20008000800 */
[----:B------:R-:W-:-:S02]  /*1bc0*/  IADD3 R167, PT, PT, R4, 0x3, R4 ;  /* 0x0000000304a77810 */ /* 0x000fc40007ffe004 */
[C-C-:B------:R-:W-:Y:S01]  /*1bd0*/  IADD3 R169, PT, PT, R4.reuse, 0x4, R4.reuse ;  /* 0x0000000404a97810 */ /* 0x140fe20007ffe004 */
[----:B------:R-:W4:Y:S01]  /*1be0*/  LDC.64 R22, c[0x0][0x3c0] ;  /* 0x0000f000ff167b82 */ /* 0x000f220000000a00 */
[C-C-:B------:R-:W-:Y:S01]  /*1bf0*/  IADD3 R171, PT, PT, R4.reuse, 0x5, R4.reuse ;  /* 0x0000000504ab7810 */ /* 0x140fe20007ffe004 */
[----:B------:R-:W0:Y:S01]  /*1c00*/  LDCU UR9, c[0x0][0x38c] ;  /* 0x00007180ff0977ac */ /* 0x000e220008000800 */
[C-C-:B------:R-:W-:Y:S02]  /*1c10*/  IADD3 R173, PT, PT, R4.reuse, 0x6, R4.reuse ;  /* 0x0000000604ad7810 */ /* 0x140fe40007ffe004 */
[----:B------:R-:W-:Y:S01]  /*1c20*/  IADD3 R175, PT, PT, R4, 0x7, R4 ;  /* 0x0000000704af7810 */ /* 0x000fe20007ffe004 */
[----:B------:R-:W-:Y:S01]  /*1c30*/  UMOV UR4, URZ ;  /* 0x000000ff00047c82 */ /* 0x000fe20008000000 */
[C---:B------:R-:W-:Y:S01]  /*1c40*/  IADD3 R41, PT, PT, R106.reuse, 0x100, RZ ;  /* 0x000001006a297810 */ /* 0x040fe20007ffe0ff */
[----:B------:R-:W0:Y:S01]  /*1c50*/  LDC.64 R24, c[0x0][0x450] ;  /* 0x00011400ff187b82 */ /* 0x000e220000000a00 */
[----:B------:R-:W-:-:S02]  /*1c60*/  IADD3 R43, PT, PT, R106, 0x120, RZ ;  /* 0x000001206a2b7810 */ /* 0x000fc40007ffe0ff */
[C---:B------:R-:W-:Y:S02]  /*1c70*/  IADD3 R45, PT, PT, R106.reuse, 0x140, RZ ;  /* 0x000001406a2d7810 */ /* 0x040fe40007ffe0ff */
[----:B------:R-:W-:Y:S02]  /*1c80*/  IADD3 R47, PT, PT, R106, 0x160, RZ ;  /* 0x000001606a2f7810 */ /* 0x000fe40007ffe0ff */
        /* <DEDUP_REMOVED lines=9> */
[----:B------:R-:W-:Y:S02]  /*1d20*/  IADD3 R39, PT, PT, R2, 0xf, RZ ;  /* 0x0000000f02277810 */ /* 0x000fe40007ffe0ff */
[C---:B------:R-:W-:Y:S02]  /*1d30*/  IADD3 R49, PT, PT, R106.reuse, 0x180, RZ ;  /* 0x000001806a317810 */ /* 0x040fe40007ffe0ff */
        /* <DEDUP_REMOVED lines=23> */
[----:B------:R-:W-:Y:S02]  /*1eb0*/  LEA.HI.SX32 R47, R47, R106, 0x1b ;  /* 0x0000006a2f2f7211 */ /* 0x000fe400078fdaff */
[----:B------:R-:W-:-:S02]  /*1ec0*/  ISETP.NE.AND P4, PT, R144, 0x1, PT ;  /* 0x000000019000780c */ /* 0x000fc40003f85270 */
        /* <DEDUP_REMOVED lines=10> */
[----:B------:R-:W-:Y:S02]  /*1f70*/  LOP3.LUT R209, R16, 0x100, RZ, 0xc0, !PT ;  /* 0x0000010010d17812 */ /* 0x000fe400078ec0ff */
[----:B------:R-:W-:-:S02]  /*1f80*/  MOV R117, RZ ;  /* 0x000000ff00757202 */ /* 0x000fc40000000f00 */
[----:B------:R-:W-:Y:S02]  /*1f90*/  ISETP.EQ.AND P4, PT, R154, RZ, P4 ;  /* 0x000000ff9a00720c */ /* 0x000fe40002782270 */
[----:B------:R-:W-:Y:S02]  /*1fa0*/  IADD3 R60, PT, PT, R65, R154, RZ ;  /* 0x0000009a413c7210 */ /* 0x000fe40007ffe0ff */
[----:B------:R-:W-:Y:S02]  /*1fb0*/  LEA R58, R58, UR6, 0x1 ;  /* 0x000000063a3a7c11 */ /* 0x000fe4000f8e08ff */
[----:B------:R-:W-:Y:S02]  /*1fc0*/  LEA R57, R167, UR6, 0x1 ;  /* 0x00000006a7397c11 */ /* 0x000fe4000f8e08ff */
[----:B------:R-:W-:Y:S02]  /*1fd0*/  LEA R56, R56, UR6, 0x1 ;  /* 0x0000000638387c11 */ /* 0x000fe4000f8e08ff */
[----:B------:R-:W-:-:S02]  /*1fe0*/  LEA R55, R171, UR6, 0x1 ;  /* 0x00000006ab377c11 */ /* 0x000fc4000f8e08ff */
[----:B------:R-:W-:Y:S02]  /*1ff0*/  LEA R54, R54, UR6, 0x1 ;  /* 0x0000000636367c11 */ /* 0x000fe4000f8e08ff */
[----:B------:R-:W-:Y:S02]  /*2000*/  LEA R53, R175, UR6, 0x1 ;  /* 0x00000006af357c11 */ /* 0x000fe4000f8e08ff */
[----:B------:R-:W-:Y:S02]  /*2010*/  LEA R52, R52, UR6, 0x1 ;  /* 0x0000000634347c11 */ /* 0x000fe4000f8e08ff */
[----:B------:R-:W-:Y:S02]  /*2020*/  P2R R207, PR, RZ, 0x1 ;  /* 0x00000001ffcf7803 */ /* 0x000fe40000000000 */
        /* <DEDUP_REMOVED lines=11> */
[----:B01234-:R-:W-:-:S07]  /*20e0*/  LEA R36, R36, UR6, 0x1 ;  /* 0x0000000624247c11 */ /* 0x01ffce000f8e08ff */
.L_x_15822:
[----:B------:R-:W-:Y:S01]  /*20f0*/  MOV R2, R142 ;  /* 0x0000008e00027202 */ /* 0x000fe20000000f00 */
[----:B------:R-:W-:Y:S01]  /*2100*/  HFMA2 R3, -RZ, RZ, 0, 0 ;  /* 0x00000000ff037431 */ /* 0x000fe200000001ff */
[C---:B0-----:R-:W-:Y:S02]  /*2110*/  IADD3 R4, PT, PT, R112.reuse, 0x20, RZ ;  /* 0x0000002070047810 */ /* 0x041fe40007ffe0ff */
[-C--:B------:R-:W-:Y:S01]  /*2120*/  ISETP.GE.AND P0, PT, R112, R61.reuse, PT ;  /* 0x0000003d7000720c */ /* 0x080fe20003f06270 */
[----:B------:R-:W-:Y:S01]  /*2130*/  IMAD.WIDE.U32 R2, R22, UR4, R2 ;  /* 0x0000000416027c25 */ /* 0x000fe2000f8e0002 */
[----:B------:R-:W-:Y:S02]  /*2140*/  ISETP.GE.AND P1, PT, R4, R61, PT ;  /* 0x0000003d0400720c */ /* 0x000fe40003f26270 */
[----:B------:R-:W-:Y:S01]  /*2150*/  IADD3 R4, PT, PT, R112, 0x40, RZ ;  /* 0x0000004070047810 */ /* 0x000fe20007ffe0ff */
[----:B------:R-:W-:Y:S01]  /*2160*/  IMAD R3, R23, UR4, R3 ;  /* 0x0000000417037c24 */ /* 0x000fe2000f8e0203 */
[----:B------:R-:W-:-:S02]  /*2170*/  LEA R6, P5, R2, R147, 0x1 ;  /* 0x0000009302067211 */ /* 0x000fc400078a08ff */
[----:B------:R-:W-:Y:S02]  /*2180*/  ISETP.GE.AND P2, PT, R4, R61, PT ;  /* 0x0000003d0400720c */ /* 0x000fe40003f46270 */
[C---:B------:R-:W-:Y:S02]  /*2190*/  IADD3 R32, PT, PT, R112.reuse, 0x80, RZ ;  /* 0x0000008070207810 */ /* 0x040fe40007ffe0ff */
[----:B------:R-:W-:Y:S02]  /*21a0*/  IADD3 R30, PT, PT, R112, 0x60, RZ ;  /* 0x00000060701e7810 */ /* 0x000fe40007ffe0ff */
[----:B------:R-:W-:Y:S02]  /*21b0*/  PRMT R35, RZ, 0x7610, R35 ;  /* 0x00007610ff237816 */ /* 0x000fe40000000023 */
[----:B------:R-:W-:Y:S02]  /*21c0*/  LEA.HI.X R7, R2, R145, R3, 0x1, P5 ;  /* 0x0000009102077211 */ /* 0x000fe400028f0c03 */
[----:B------:R-:W-:-:S02]  /*21d0*/  ISETP.GE.AND P5, PT, R32, R61, PT ;  /* 0x0000003d2000720c */ /* 0x000fc40003fa6270 */
[----:B------:R-:W-:Y:S01]  /*21e0*/  IADD3 R2, PT, PT, R112, 0xa0, RZ ;  /* 0x000000a070027810 */ /* 0x000fe20007ffe0ff */
[----:B--2---:R-:W2:Y:S01]  /*21f0*/  @!P0 LDG.E.U16 R35, desc[UR16][R6.64+0x40] ;  /* 0x0000401006238981 */ /* 0x004ea2000c1e1500 */
[-C--:B------:R-:W-:Y:S02]  /*2200*/  ISETP.GE.AND P3, PT, R30, R61.reuse, PT ;  /* 0x0000003d1e00720c */ /* 0x080fe40003f66270 */
[----:B------:R-:W-:Y:S02]  /*2210*/  PRMT R169, RZ, 0x7610, R169 ;  /* 0x00007610ffa97816 */ /* 0x000fe400000000a9 */
[----:B------:R-:W-:Y:S02]  /*2220*/  PRMT R167, RZ, 0x7610, R167 ;  /* 0x00007610ffa77816 */ /* 0x000fe400000000a7 */
[----:B------:R-:W-:Y:S02]  /*2230*/  ISETP.GE.AND P0, PT, R2, R61, PT ;  /* 0x0000003d0200720c */ /* 0x000fe40003f06270 */
[C---:B------:R-:W-:Y:S01]  /*2240*/  IADD3 R2, PT, PT, R112.reuse, 0xe0, RZ ;  /* 0x000000e070027810 */ /* 0x040fe20007ffe0ff */
[----:B------:R-:W3:Y:S01]  /*2250*/  @!P2 LDG.E.U16 R169, desc[UR16][R6.64+0xc0] ;  /* 0x0000c01006a9a981 */ /* 0x000ee2000c1e1500 */
[----:B------:R-:W-:-:S02]  /*2260*/  IADD3 R4, PT, PT, R112, 0xc0, RZ ;  /* 0x000000c070047810 */ /* 0x000fc40007ffe0ff */
[----:B------:R-:W-:Y:S01]  /*2270*/  PRMT R173, RZ, 0x7610, R173 ;  /* 0x00007610ffad7816 */ /* 0x000fe200000000ad */
[----:B----4-:R-:W4:Y:S01]  /*2280*/  @!P1 LDG.E.U16 R167, desc[UR16][R6.64+0x80] ;  /* 0x0000801006a79981 */ /* 0x010f22000c1e1500 */
[----:B------:R-:W-:Y:S02]  /*2290*/  PRMT R171, RZ, 0x7610, R171 ;  /* 0x00007610ffab7816 */ /* 0x000fe400000000ab */
[-C--:B------:R-:W-:Y:S02]  /*22a0*/  ISETP.GE.AND P2, PT, R2, R61.reuse, PT ;  /* 0x0000003d0200720c */ /* 0x080fe40003f46270 */
[----:B------:R-:W-:Y:S01]  /*22b0*/  ISETP.GE.AND P1, PT, R4, R61, PT ;  /* 0x0000003d0400720c */ /* 0x000fe20003f26270 */
[----:B------:R-:W5:Y:S01]  /*22c0*/  @!P5 LDG.E.U16 R173, desc[UR16][R6.64+0x140] ;  /* 0x0001401006add981 */ /* 0x000f62000c1e1500 */
[C---:B------:R-:W-:Y:S02]  /*22d0*/  IADD3 R2, PT, PT, R112.reuse, 0x120, RZ ;  /* 0x0000012070027810 */ /* 0x040fe40007ffe0ff */
[----:B------:R-:W-:Y:S01]  /*22e0*/  IADD3 R4, PT, PT, R112, 0x100, RZ ;  /* 0x0000010070047810 */ /* 0x000fe20007ffe0ff */
[----:B------:R-:W5:Y:S01]  /*22f0*/  @!P3 LDG.E.U16 R171, desc[UR16][R6.64+0x100] ;  /* 0x0001001006abb981 */ /* 0x000f62000c1e1500 */
[----:B------:R-:W-:-:S02]  /*2300*/  PRMT R175, RZ, 0x7610, R175 ;  /* 0x00007610ffaf7816 */ /* 0x000fc400000000af */
[-C--:B------:R-:W-:Y:S02]  /*2310*/  ISETP.GE.AND P5, PT, R2, R61.reuse, PT ;  /* 0x0000003d0200720c */ /* 0x080fe40003fa6270 */
[----:B------:R-:W-:Y:S02]  /*2320*/  ISETP.NE.AND P6, PT, R207, RZ, PT ;  /* 0x000000ffcf00720c */ /* 0x000fe40003fc5270 */
[----:B------:R-:W-:Y:S01]  /*2330*/  ISETP.GE.AND P3, PT, R4, R61, PT ;  /* 0x0000003d0400720c */ /* 0x000fe20003f66270 */
[----:B------:R-:W5:Y:S01]  /*2340*/  @!P0 LDG.E.U16 R175, desc[UR16][R6.64+0x180] ;  /* 0x0001801006af8981 */ /* 0x000f62000c1e1500 */
[----:B------:R-:W-:Y:S02]  /*2350*/  IADD3 R2, PT, PT, R112, 0x140, RZ ;  /* 0x0000014070027810 */ /* 0x000fe40007ffe0ff */
[----:B------:R-:W-:Y:S02]  /*2360*/  PRMT R32, RZ, 0x7610, R32 ;  /* 0x00007610ff207816 */ /* 0x000fe40000000020 */
[----:B------:R-:W-:-:S02]  /*2370*/  PRMT R177, RZ, 0x7610, R177 ;  /* 0x00007610ffb17816 */ /* 0x000fc400000000b1 */
[----:B------:R-:W-:Y:S02]  /*2380*/  ISETP.GE.AND P0, PT, R2, R61, PT ;  /* 0x0000003d0200720c */ /* 0x000fe40003f06270 */
[C---:B------:R-:W-:Y:S01]  /*2390*/  IADD3 R2, PT, PT, R112.reuse, 0x180, RZ ;  /* 0x0000018070027810 */ /* 0x040fe20007ffe0ff */
[----:B------:R-:W5:Y:S01]  /*23a0*/  @!P2 LDG.E.U16 R32, desc[UR16][R6.64+0x200] ;  /* 0x000200100620a981 */ /* 0x000f62000c1e1500 */
[----:B------:R-:W-:Y:S02]  /*23b0*/  IADD3 R4, PT, PT, R112, 0x160, RZ ;  /* 0x0000016070047810 */ /* 0x000fe40007ffe0ff */
[----:B------:R-:W-:Y:S01]  /*23c0*/  PRMT R179, RZ, 0x7610, R179 ;  /* 0x00007610ffb37816 */ /* 0x000fe200000000b3 */
[----:B------:R-:W5:Y:S01]  /*23d0*/  @!P1 LDG.E.U16 R177, desc[UR16][R6.64+0x1c0] ;  /* 0x0001c01006b19981 */ /* 0x000f62000c1e1500 */
[----:B------:R-:W-:Y:S02]  /*23e0*/  PRMT R33, RZ, 0x7610, R33 ;  /* 0x00007610ff217816 */ /* 0x000fe40000000021 */
[----:B------:R-:W-:-:S02]  /*23f0*/  PRMT R34, RZ, 0x7610, R34 ;  /* 0x00007610ff227816 */ /* 0x000fc40000000022 */
[-C--:B------:R-:W-:Y:S01]  /*2400*/  ISETP.GE.AND P2, PT, R2, R61.reuse, PT ;  /* 0x0000003d0200720c */ /* 0x080fe20003f46270 */
[----:B------:R-:W5:Y:S01]  /*2410*/  @!P3 LDG.E.U16 R179, desc[UR16][R6.64+0x240] ;  /* 0x0002401006b3b981 */ /* 0x000f62000c1e1500 */
[-C--:B------:R-:W-:Y:S02]  /*2420*/  ISETP.GE.AND P1, PT, R4, R61.reuse, PT ;  /* 0x0000003d0400720c */ /* 0x080fe40003f26270 */
[C---:B------:R-:W-:Y:S01]  /*2430*/  IADD3 R2, PT, PT, R112.reuse, 0x1a0, RZ ;  /* 0x000001a070027810 */ /* 0x040fe20007ffe0ff */
[----:B------:R-:W2:Y:S01]  /*2440*/  @!P6 LDG.E.U16 R33, desc[UR16][R6.64] ;  /* 0x000000100621e981 */ /* 0x000ea2000c1e1500 */
[----:B------:R-:W-:Y:S02]  /*2450*/  IADD3 R4, PT, PT, R112, 0x1c0, RZ ;  /* 0x000001c070047810 */ /* 0x000fe40007ffe0ff */
[-C--:B------:R-:W-:Y:S01]  /*2460*/  ISETP.GE.AND P3, PT, R2, R61.reuse, PT ;  /* 0x0000003d0200720c */ /* 0x080fe20003f66270 */
[----:B------:R-:W5:Y:S01]  /*2470*/  @!P5 LDG.E.U16 R34, desc[UR16][R6.64+0x280] ;  /* 0x000280100622d981 */ /* 0x000f62000c1e1500 */
[----:B------:R-:W-:-:S02]  /*2480*/  ISETP.GE.AND P5, PT, R4, R61, PT ;  /* 0x0000003d0400720c */ /* 0x000fc40003fa6270 */
        /* <DEDUP_REMOVED lines=9> */
[----:B------:R-:W5:Y:S01]  /*2520*/  @!P5 LDG.E.U16 R185, desc[UR16][R6.64+0x3c0] ;  /* 0x0003c01006b9d981 */ /* 0x000f62000c1e1500 */
[----:B------:R-:W-:-:S02]  /*2530*/  MOV R2, R10 ;  /* 0x0000000a00027202 */ /* 0x000fc40000000f00 */
[----:B------:R-:W-:-:S03]  /*2540*/  MOV R3, R155 ;  /* 0x0000009b00037202 */ /* 0x000fc60000000f00 */
[----:B------:R-:W-:-:S04]  /*2550*/  IMAD.WIDE.U32 R2, R18, UR4, R2 ;  /* 0x0000000412027c25 */ /* 0x000fc8000f8e0002 */
[----:B------:R-:W-:Y:S01]  /*2560*/  IMAD R3, R19, UR4, R3 ;  /* 0x0000000413037c24 */ /* 0x000fe2000f8e0203 */
[----:B------:R-:W-:-:S04]  /*2570*/  LEA R30, P0, R2, R20, 0x3 ;  /* 0x00000014021e7211 */ /* 0x000fc800078018ff */
[----:B------:R-:W-:-:S06]  /*2580*/  LEA.HI.X R31, R2, R21, R3, 0x3, P0 ;  /* 0x00000015021f7211 */ /* 0x000fcc00000f1c03 */
[----:B------:R-:W5:Y:S01]  /*2590*/  LDG.E.64 R30, desc[UR16][R30.64] ;  /* 0x000000101e1e7981 */ /* 0x000f62000c1e1b00 */
[----:B------:R-:W-:Y:S02]  /*25a0*/  MOV R2, R8 ;  /* 0x0000000800027202 */ /* 0x000fe40000000f00 */
[----:B------:R-:W-:-:S03]  /*25b0*/  MOV R3, R153 ;  /* 0x0000009900037202 */ /* 0x000fc60000000f00 */
[----:B------:R-:W-:-:S04]  /*25c0*/  IMAD.WIDE.U32 R2, R26, UR4, R2 ;  /* 0x000000041a027c25 */ /* 0x000fc8000f8e0002 */
[----:B------:R-:W-:Y:S01]  /*25d0*/  IMAD R3, R27, UR4, R3 ;  /* 0x000000041b037c24 */ /* 0x000fe2000f8e0203 */
[----:B------:R-:W-:-:S04]  /*25e0*/  LEA R4, P0, R2, R24, 0x3 ;  /* 0x0000001802047211 */ /* 0x000fc800078018ff */
[----:B------:R-:W-:Y:S01]  /*25f0*/  LEA.HI.X R5, R2, R25, R3, 0x3, P0 ;  /* 0x0000001902057211 */ /* 0x000fe200000f1c03 */
[----:B--2---:R-:W-:Y:S04]  /*2600*/  STS.U16 [R104], R33 ;  /* 0x0000002168007388 */ /* 0x004fe80000000400 */
[----:B------:R-:W-:Y:S04]  /*2610*/  STS.U16 [R102+0x40], R35 ;  /* 0x0000402366007388 */ /* 0x000fe80000000400 */
        /* <DEDUP_REMOVED lines=15> */
[----:B------:R-:W3:Y:S01]  /*2710*/  LDG.E.64 R4, desc[UR16][R4.64] ;  /* 0x0000001004047981 */ /* 0x000ee2000c1e1b00 */
[-C--:B------:R-:W-:Y:S01]  /*2720*/  FMUL.FTZ R2, R76, R31.reuse ;  /* 0x0000001f4c027220 */ /* 0x080fe20000410000 */
[----:B------:R-:W-:Y:S01]  /*2730*/  FMUL.FTZ R3, R30, 1.4426950216293334961 ;  /* 0x3fb8aa3b1e037820 */ /* 0x000fe20000410000 */
[-C--:B------:R-:W-:Y:S01]  /*2740*/  FMUL.FTZ R7, R74, R31.reuse ;  /* 0x0000001f4a077220 */ /* 0x080fe20000410000 */
[----:B0-----:R-:W-:Y:S01]  /*2750*/  FMUL.FTZ R34, R72, R31 ;  /* 0x0000001f48227220 */ /* 0x001fe20000410000 */
[----:B------:R-:W-:Y:S01]  /*2760*/  FMUL.RZ R166, R2, 0.15915493667125701904 ;  /* 0x3e22f98302a67820 */ /* 0x000fe2000040c000 */
[----:B------:R-:W-:Y:S01]  /*2770*/  FMUL.FTZ R2, R76, R3 ;  /* 0x000000034c027220 */ /* 0x000fe20000410000 */
[----:B-1----:R-:W-:Y:S01]  /*2780*/  FMUL.RZ R162, R7, 0.15915493667125701904 ;  /* 0x3e22f98307a27820 */ /* 0x002fe2000040c000 */
[----:B--2---:R-:W-:Y:S01]  /*2790*/  FMUL.RZ R164, R34, 0.15915493667125701904 ;  /* 0x3e22f98322a47820 */ /* 0x004fe2000040c000 */
[----:B------:R-:W0:Y:S01]  /*27a0*/  LDS.U16 R195, [R52] ;  /* 0x0000000034c37984 */ /* 0x000e220000000400 */
[----:B------:R1:W-:Y:S01]  /*27b0*/  MUFU.EX2 R33, R2 ;  /* 0x0000000200217308 */ /* 0x0003e20000000800 */
[----:B------:R-:W2:Y:S02]  /*27c0*/  S2UR UR7, SR_CgaCtaId ;  /* 0x00000000000779c3 */ /* 0x000ea40000008800 */
[----:B------:R-:W-:Y:S01]  /*27d0*/  LDS.U16 R193, [R58+0x4] ;  /* 0x000004003ac17984 */ /* 0x000fe20000000400 */
[----:B------:R-:W-:Y:S03]  /*27e0*/  MUFU.SIN R200, R162 ;  /* 0x000000a200c87308 */ /* 0x000fe60000000400 */
[----:B------:R-:W-:Y:S01]  /*27f0*/  LDS.U16 R191, [R57+0x6] ;  /* 0x0000060039bf7984 */ /* 0x000fe20000000400 */
[----:B-1----:R-:W-:-:S03]  /*2800*/  FMUL.FTZ R2, R70, R31 ;  /* 0x0000001f46027220 */ /* 0x002fc60000410000 */
[----:B------:R-:W-:Y:S01]  /*2810*/  LDS.U16 R189, [R56+0x8] ;  /* 0x0000080038bd7984 */ /* 0x000fe20000000400 */
[----:B------:R1:W-:Y:S03]  /*2820*/  MUFU.COS R202, R162 ;  /* 0x000000a200ca7308 */ /* 0x0003e60000000000 */
[----:B------:R-:W-:Y:S04]  /*2830*/  LDS.U16 R187, [R55+0xa] ;  /* 0x00000a0037bb7984 */ /* 0x000fe80000000400 */
[----:B------:R-:W-:Y:S01]  /*2840*/  LDS.U16 R185, [R54+0xc] ;  /* 0x00000c0036b97984 */ /* 0x000fe20000000400 */
[----:B------:R-:W-:Y:S01]  /*2850*/  MUFU.SIN R35, R164 ;  /* 0x000000a400237308 */ /* 0x000fe20000000400 */
[----:B-1----:R-:W-:-:S02]  /*2860*/  FMUL.FTZ R162, R68, R31 ;  /* 0x0000001f44a27220 */ /* 0x002fc40000410000 */
[----:B------:R-:W-:Y:S04]  /*2870*/  LDS.U16 R183, [R53+0xe] ;  /* 0x00000e0035b77984 */ /* 0x000fe80000000400 */
[----:B------:R-:W-:Y:S01]  /*2880*/  LDS.U16 R181, [R43+0x10] ;  /* 0x000010002bb57984 */ /* 0x000fe20000000400 */
[----:B------:R1:W-:Y:S01]  /*2890*/  MUFU.COS R199, R164 ;  /* 0x000000a400c77308 */ /* 0x0003e20000000000 */
[----:B------:R-:W-:Y:S01]  /*28a0*/  FMUL.RZ R170, R162, 0.15915493667125701904 ;  /* 0x3e22f983a2aa7820 */ /* 0x000fe2000040c000 */
[----:B------:R-:W-:Y:S01]  /*28b0*/  FMUL.FTZ R162, R68, R3 ;  /* 0x0000000344a27220 */ /* 0x000fe20000410000 */
[----:B------:R-:W-:Y:S04]  /*28c0*/  LDS.U16 R179, [R42+0x12] ;  /* 0x000012002ab37984 */ /* 0x000fe80000000400 */
[----:B------:R-:W-:Y:S01]  /*28d0*/  LDS.U16 R177, [R41+0x14] ;  /* 0x0000140029b17984 */ /* 0x000fe20000000400 */
[----:B-1----:R-:W-:Y:S01]  /*28e0*/  FMUL.FTZ R164, R66, R31 ;  /* 0x0000001f42a47220 */ /* 0x002fe20000410000 */
[----:B------:R-:W-:Y:S03]  /*28f0*/  MUFU.SIN R6, R166 ;  /* 0x000000a600067308 */ /* 0x000fe60000000400 */
[----:B------:R-:W-:Y:S01]  /*2900*/  FMUL.RZ R172, R164, 0.15915493667125701904 ;  /* 0x3e22f983a4ac7820 */ /* 0x000fe2000040c000 */
[----:B------:R-:W-:-:S04]  /*2910*/  FMUL.FTZ R164, R66, R3 ;  /* 0x0000000342a47220 */ /* 0x000fc80000410000 */
[----:B------:R1:W-:Y:S02]  /*2920*/  MUFU.COS R32, R166 ;  /* 0x000000a600207308 */ /* 0x0003e40000000000 */
[----:B-1----:R-:W-:Y:S01]  /*2930*/  FMUL.RZ R166, R2, 0.15915493667125701904 ;  /* 0x3e22f98302a67820 */ /* 0x002fe2000040c000 */
[----:B------:R-:W-:-:S05]  /*2940*/  FMUL.FTZ R2, R70, R3 ;  /* 0x0000000346027220 */ /* 0x000fca0000410000 */
[----:B------:R-:W-:Y:S08]  /*2950*/  MUFU.SIN R169, R170 ;  /* 0x000000aa00a97308 */ /* 0x000ff00000000400 */
[----:B------:R-:W1:Y:S08]  /*2960*/  MUFU.SIN R167, R166 ;  /* 0x000000a600a77308 */ /* 0x000e700000000400 */
[----:B------:R-:W4:Y:S08]  /*2970*/  MUFU.COS R171, R170 ;  /* 0x000000aa00ab7308 */ /* 0x000f300000000000 */
[----:B------:R-:W-:Y:S08]  /*2980*/  MUFU.SIN R173, R172 ;  /* 0x000000ac00ad7308 */ /* 0x000ff00000000400 */
[----:B------:R-:W5:Y:S01]  /*2990*/  MUFU.COS R175, R172 ;  /* 0x000000ac00af7308 */ /* 0x000f620000000000 */
[----:B------:R-:W-:-:S07]  /*29a0*/  FMUL.FTZ R34, R72, R3 ;  /* 0x0000000348227220 */ /* 0x000fce0000410000 */
[----:B------:R-:W1:Y:S04]  /*29b0*/  MUFU.EX2 R2, R2 ;  /* 0x0000000200027308 */ /* 0x000e680000000800 */
[----:B------:R-:W4:Y:S04]  /*29c0*/  MUFU.EX2 R162, R162 ;  /* 0x000000a200a27308 */ /* 0x000f280000000800 */
[----:B------:R-:W5:Y:S01]  /*29d0*/  MUFU.EX2 R164, R164 ;  /* 0x000000a400a47308 */ /* 0x000f620000000800 */
[----:B------:R-:W-:-:S03]  /*29e0*/  FMUL.FTZ R7, R74, R3 ;  /* 0x000000034a077220 */ /* 0x000fc60000410000 */
[----:B------:R-:W2:Y:S01]  /*29f0*/  MUFU.EX2 R34, R34 ;  /* 0x0000002200227308 */ /* 0x000ea20000000800 */
[----:B-1----:R-:W-:Y:S02]  /*2a00*/  FMUL.FTZ R196, R2, R167 ;  /* 0x000000a702c47220 */ /* 0x002fe40000410000 */
[----:B------:R-:W-:Y:S01]  /*2a10*/  LDS.U16 R167, [R36+0x1e] ;  /* 0x00001e0024a77984 */ /* 0x000fe20000000400 */
[C---:B----4-:R-:W-:Y:S01]  /*2a20*/  FMUL.FTZ R194, R162.reuse, R171 ;  /* 0x000000aba2c27220 */ /* 0x050fe20000410000 */
[----:B------:R-:W-:Y:S02]  /*2a30*/  FMUL.FTZ R192, R162, R169 ;  /* 0x000000a9a2c07220 */ /* 0x000fe40000410000 */
[----:B------:R-:W-:Y:S01]  /*2a40*/  LDS.U16 R171, [R38+0x1a] ;  /* 0x00001a0026ab7984 */ /* 0x000fe20000000400 */
[C---:B-----5:R-:W-:Y:S01]  /*2a50*/  FMUL.FTZ R190, R164.reuse, R175 ;  /* 0x000000afa4be7220 */ /* 0x060fe20000410000 */
[----:B------:R-:W-:Y:S02]  /*2a60*/  FMUL.FTZ R188, R164, R173 ;  /* 0x000000ada4bc7220 */ /* 0x000fe40000410000 */
[----:B------:R-:W1:Y:S04]  /*2a70*/  LDS.U16 R162, [R59+0x2] ;  /* 0x000002003ba27984 */ /* 0x000e680000000400 */
[----:B------:R-:W4:Y:S04]  /*2a80*/  LDS.U16 R175, [R40+0x16] ;  /* 0x0000160028af7984 */ /* 0x000f280000000400 */
[----:B------:R-:W5:Y:S04]  /*2a90*/  LDS.U16 R173, [R39+0x18] ;  /* 0x0000180027ad7984 */ /* 0x000f680000000400 */
[----:B------:R-:W5:Y:S01]  /*2aa0*/  LDS.U16 R169, [R37+0x1c] ;  /* 0x00001c0025a97984 */ /* 0x000f620000000400 */
[----:B------:R0:W0:Y:S01]  /*2ab0*/  MUFU.COS R197, R166 ;  /* 0x000000a600c57308 */ /* 0x0000220000000000 */
[C---:B--2---:R-:W-:Y:S01]  /*2ac0*/  FMUL.FTZ R199, R34.reuse, R199 ;  /* 0x000000c722c77220 */ /* 0x044fe20000410000 */
[----:B------:R-:W-:-:S06]  /*2ad0*/  FMUL.FTZ R198, R34, R35 ;  /* 0x0000002322c67220 */ /* 0x000fcc0000410000 */
[----:B------:R-:W2:Y:S01]  /*2ae0*/  MUFU.EX2 R7, R7 ;  /* 0x0000000700077308 */ /* 0x000ea20000000800 */
[-C--:B0-----:R-:W-:Y:S01]  /*2af0*/  FMUL.FTZ R166, R64, R3.reuse ;  /* 0x0000000340a67220 */ /* 0x081fe20000410000 */
[C---:B------:R-:W-:Y:S01]  /*2b00*/  FMUL.FTZ R168, R62.reuse, R3 ;  /* 0x000000033ea87220 */ /* 0x040fe20000410000 */
[-C--:B------:R-:W-:Y:S01]  /*2b10*/  FMUL.FTZ R34, R62, R31.reuse ;  /* 0x0000001f3e227220 */ /* 0x080fe20000410000 */
[----:B------:R-:W-:-:S03]  /*2b20*/  FMUL.FTZ R3, R64, R31 ;  /* 0x0000001f40037220 */ /* 0x000fc60000410000 */
[----:B------:R-:W-:Y:S01]  /*2b30*/  FMUL.RZ R34, R34, 0.15915493667125701904 ;  /* 0x3e22f98322227820 */ /* 0x000fe2000040c000 */
[----:B------:R-:W-:Y:S01]  /*2b40*/  FMUL.RZ R170, R3, 0.15915493667125701904 ;  /* 0x3e22f98303aa7820 */ /* 0x000fe2000040c000 */
[----:B------:R-:W-:Y:S01]  /*2b50*/  UMOV UR6, 0x400 ;  /* 0x0000040000067882 */ /* 0x000fe20000000000 */
[----:B------:R-:W-:Y:S01]  /*2b60*/  FMUL.FTZ R197, R2, R197 ;  /* 0x000000c502c57220 */ /* 0x000fe20000410000 */
[----:B------:R-:W0:Y:S01]  /*2b70*/  MUFU.COS R201, R34 ;  /* 0x0000002200c97308 */ /* 0x000e220000000000 */
[----:B------:R-:W-:Y:S01]  /*2b80*/  ISETP.NE.AND P1, PT, R154, RZ, PT ;  /* 0x000000ff9a00720c */ /* 0x000fe20003f25270 */
[C---:B--2---:R-:W-:Y:S01]  /*2b90*/  FMUL.FTZ R202, R7.reuse, R202 ;  /* 0x000000ca07ca7220 */ /* 0x044fe20000410000 */
[----:B------:R-:W-:Y:S01]  /*2ba0*/  FMUL.FTZ R200, R7, R200 ;  /* 0x000000c807c87220 */ /* 0x000fe20000410000 */
[----:B------:R-:W-:-:S04]  /*2bb0*/  IADD3 R2, PT, PT, R209, UR4, RZ ;  /* 0x00000004d1027c10 */ /* 0x000fc8000fffe0ff */
[----:B------:R-:W-:Y:S01]  /*2bc0*/  MUFU.SIN R3, R170 ;  /* 0x000000aa00037308 */ /* 0x000fe20000000400 */
[----:B------:R-:W-:Y:S01]  /*2bd0*/  ULEA UR6, UR7, UR6, 0x18 ;  /* 0x0000000607067291 */ /* 0x000fe2000f8ec0ff */
[----:B------:R-:W-:-:S06]  /*2be0*/  ISETP.NE.AND P0, PT, R154, 0x1f, PT ;  /* 0x0000001f9a00780c */ /* 0x000fcc0003f05270 */
[----:B------:R-:W-:Y:S01]  /*2bf0*/  MUFU.COS R7, R170 ;  /* 0x000000aa00077308 */ /* 0x000fe20000000000 */
[----:B------:R-:W-:-:S07]  /*2c00*/  SEL R2, R2, R143, !P1 ;  /* 0x0000008f02027207 */ /* 0x000fce0004800000 */
[----:B------:R-:W2:Y:S01]  /*2c10*/  MUFU.SIN R35, R34 ;  /* 0x0000002200237308 */ /* 0x000ea20000000400 */
[C---:B------:R-:W-:Y:S01]  /*2c20*/  FMUL.FTZ R32, R33.reuse, R32 ;  /* 0x0000002021207220 */ /* 0x040fe20000410000 */
[----:B------:R-:W-:-:S06]  /*2c30*/  FMUL.FTZ R33, R33, R6 ;  /* 0x0000000621217220 */ /* 0x000fcc0000410000 */
[----:B------:R-:W0:Y:S04]  /*2c40*/  MUFU.EX2 R168, R168 ;  /* 0x000000a800a87308 */ /* 0x000e280000000800 */
[----:B------:R-:W4:Y:S01]  /*2c50*/  MUFU.EX2 R166, R166 ;  /* 0x000000a600a67308 */ /* 0x000f220000000800 */
[----:B------:R-:W-:Y:S01]  /*2c60*/  LEA R2, R2, UR6, 0x3 ;  /* 0x0000000602027c11 */ /* 0x000fe2000f8e18ff */
[----:B------:R-:W-:Y:S04]  /*2c70*/  BSSY.RECONVERGENT B0, `(.L_x_15773) ;  /* 0x0000033000007945 */ /* 0x000fe80003800200 */
[----:B------:R3:W-:Y:S01]  /*2c80*/  STS.64 [R2+0x10b0], R32 ;  /* 0x0010b02002007388 */ /* 0x0007e20000000a00 */
[----:B------:R-:W-:-:S02]  /*2c90*/  HADD2.F32 R195, -RZ, R195.H0_H0 ;  /* 0x200000c3ffc37230 */ /* 0x000fc40000004100 */
[----:B-1----:R-:W-:Y:S02]  /*2ca0*/  HADD2.F32 R162, -RZ, R162.H0_H0 ;  /* 0x200000a2ffa27230 */ /* 0x002fe40000004100 */
[C---:B0-----:R-:W-:Y:S01]  /*2cb0*/  FMUL.FTZ R182, R168.reuse, R201 ;  /* 0x000000c9a8b67220 */ /* 0x041fe20000410000 */
[----:B--2---:R-:W-:Y:S01]  /*2cc0*/  FMUL.FTZ R180, R168, R35 ;  /* 0x00000023a8b47220 */ /* 0x004fe20000410000 */
[----:B------:R-:W-:Y:S02]  /*2cd0*/  HADD2.F32 R193, -RZ, R193.H0_H0 ;  /* 0x200000c1ffc17230 */ /* 0x000fe40000004100 */
[C---:B----4-:R-:W-:Y:S01]  /*2ce0*/  FMUL.FTZ R186, R166.reuse, R7 ;  /* 0x00000007a6ba7220 */ /* 0x050fe20000410000 */
[----:B------:R-:W-:Y:S01]  /*2cf0*/  FMUL.FTZ R184, R166, R3 ;  /* 0x00000003a6b87220 */ /* 0x000fe20000410000 */
        /* <DEDUP_REMOVED lines=9> */
[----:B-----5:R-:W-:Y:S02]  /*2d90*/  HADD2.F32 R173, -RZ, R173.H0_H0 ;  /* 0x200000adffad7230 */ /* 0x020fe40000004100 */
[----:B------:R-:W-:Y:S02]  /*2da0*/  HADD2.F32 R171, -RZ, R171.H0_H0 ;  /* 0x200000abffab7230 */ /* 0x000fe40000004100 */
[----:B------:R-:W-:Y:S02]  /*2db0*/  HADD2.F32 R169, -RZ, R169.H0_H0 ;  /* 0x200000a9ffa97230 */ /* 0x000fe40000004100 */
[----:B------:R-:W-:Y:S02]  /*2dc0*/  HADD2.F32 R167, -RZ, R167.H0_H0 ;  /* 0x200000a7ffa77230 */ /* 0x000fe40000004100 */
[-C--:B---3--:R-:W-:Y:S01]  /*2dd0*/  FMUL.FTZ R178, R0, R4.reuse ;  /* 0x0000000400b27220 */ /* 0x088fe20000410000 */
        /* <DEDUP_REMOVED lines=24> */
[----:B------:R-:W-:-:S06]  /*2f60*/  LEA R2, R2, UR6, 0x3 ;  /* 0x0000000602027c11 */ /* 0x000fcc000f8e18ff */
[----:B------:R-:W2:Y:S01]  /*2f70*/  LDS.64 R2, [R2+0x10b0] ;  /* 0x0010b00002027984 */ /* 0x000ea20000000a00 */
[----:B------:R-:W-:Y:S05]  /*2f80*/  BRA `(.L_x_15775) ;  /* 0x0000000000047947 */ /* 0x000fea0003800000 */
.L_x_15774:
[----:B------:R0:W1:Y:S02]  /*2f90*/  LDS.64 R2, [R211+UR5+0x20b8] ;  /* 0x0020b805d3027984 */ /* 0x0000640008000a00 */
.L_x_15775:
[----:B------:R-:W-:Y:S05]  /*2fa0*/  BSYNC.RECONVERGENT B0 ;  /* 0x0000000000007941 */ /* 0x000fea0003800200 */
.L_x_15773:
        /* <DEDUP_REMOVED lines=15> */
[----:B------:R-:W3:Y:S01]  /*30a0*/  @P4 LDC R219, c[0x0][0x38c] ;  /* 0x0000e300ffdb4b82 */ /* 0x000ee20000000800 */
[C---:B------:R-:W-:Y:S01]  /*30b0*/  FFMA.FTZ R6, R107.reuse, R224, R6 ;  /* 0x000000e06b067223 */ /* 0x040fe20000010006 */
[----:B------:R-:W-:Y:S01]  /*30c0*/  FFMA.FTZ R5, R107, R232, R5 ;  /* 0x000000e86b057223 */ /* 0x000fe20000010005 */
[----:B------:R-:W-:Y:S01]  /*30d0*/  FMUL.FTZ R218, R68, R179 ;  /* 0x000000b344da7220 */ /* 0x000fe20000410000 */
[----:B------:R-:W-:Y:S01]  /*30e0*/  FMUL.FTZ R214, R66, R175 ;  /* 0x000000af42d67220 */ /* 0x000fe20000410000 */
[CC--:B------:R-:W-:Y:S01]  /*30f0*/  FMUL.FTZ R4, R198.reuse, R6.reuse ;  /* 0x00000006c6047220 */ /* 0x0c0fe20000410000 */
[----:B------:R-:W-:Y:S01]  /*3100*/  FMUL.FTZ R7, R198, R5 ;  /* 0x00000005c6077220 */ /* 0x000fe20000410000 */
[----:B------:R-:W-:Y:S01]  /*3110*/  FMUL.FTZ R212, R66, R177 ;  /* 0x000000b142d47220 */ /* 0x000fe20000410000 */
[C---:B------:R-:W-:Y:S01]  /*3120*/  FMUL.FTZ R208, R64.reuse, R173 ;  /* 0x000000ad40d07220 */ /* 0x040fe20000410000 */
[C---:B------:R-:W-:Y:S01]  /*3130*/  FFMA.FTZ R5, R199.reuse, R5, -R4 ;  /* 0x00000005c7057223 */ /* 0x040fe20000010804 */
[----:B------:R-:W-:Y:S01]  /*3140*/  FFMA.FTZ R6, R199, R6, R7 ;  /* 0x00000006c7067223 */ /* 0x000fe20000010007 */
[----:B------:R-:W-:-:S02]  /*3150*/  FMUL.FTZ R206, R64, R171 ;  /* 0x000000ab40ce7220 */ /* 0x000fc40000410000 */
        /* <DEDUP_REMOVED lines=11> */
[----:B------:R-:W-:Y:S02]  /*3210*/  FFMA.FTZ R5, R32, R202, -R5 ;  /* 0x000000ca20057223 */ /* 0x000fe40000010805 */
        /* <DEDUP_REMOVED lines=8> */
[-C--:B------:R-:W-:Y:S01]  /*32a0*/  FMUL.FTZ R35, R188, R7.reuse ;  /* 0x00000007bc237220 */ /* 0x080fe20000410000 */
[-C--:B------:R-:W-:Y:S01]  /*32b0*/  FMUL.FTZ R6, R198, R4.reuse ;  /* 0x00000004c6067220 */ /* 0x080fe20000410000 */
[C---:B------:R-:W-:Y:S01]  /*32c0*/  FFMA.FTZ R34, R199.reuse, R4, R34 ;  /* 0x00000004c7227223 */ /* 0x040fe20000010022 */
[C---:B------:R-:W-:Y:S01]  /*32d0*/  FFMA.FTZ R166, R190.reuse, R7, R166 ;  /* 0x00000007bea67223 */ /* 0x040fe200000100a6 */
[----:B------:R-:W-:Y:S01]  /*32e0*/  FFMA.FTZ R35, R190, R213, -R35 ;  /* 0x000000d5be237223 */ /* 0x000fe20000010823 */
[----:B------:R-:W-:Y:S01]  /*32f0*/  FFMA.FTZ R6, R199, R5, -R6 ;  /* 0x00000005c7067223 */ /* 0x000fe20000010806 */
[----:B------:R-:W-:Y:S01]  /*3300*/  @P4 IADD3 R4, PT, PT, R144, -0x2, RZ ;  /* 0xfffffffe90044810 */ /* 0x000fe20007ffe0ff */
[C---:B------:R-:W-:Y:S01]  /*3310*/  FFMA.FTZ R215, R99.reuse, R214, R166 ;  /* 0x000000d663d77223 */ /* 0x040fe200000100a6 */
[----:B------:R-:W-:Y:S01]  /*3320*/  FFMA.FTZ R7, R99, R212, R35 ;  /* 0x000000d463077223 */ /* 0x000fe20000010023 */
[C---:B------:R-:W-:Y:S01]  /*3330*/  FMUL.FTZ R5, R196.reuse, R6 ;  /* 0x00000006c4057220 */ /* 0x040fe20000410000 */
[-C--:B------:R-:W-:Y:S01]  /*3340*/  FMUL.FTZ R166, R196, R34.reuse ;  /* 0x00000022c4a67220 */ /* 0x080fe20000410000 */
[C---:B------:R-:W-:Y:S01]  /*3350*/  FMUL.FTZ R217, R184.reuse, R215 ;  /* 0x000000d7b8d97220 */ /* 0x040fe20000410000 */
[-C--:B------:R-:W-:Y:S01]  /*3360*/  FMUL.FTZ R168, R184, R7.reuse ;  /* 0x00000007b8a87220 */ /* 0x080fe20000410000 */
[C---:B------:R-:W-:Y:S01]  /*3370*/  FFMA.FTZ R213, R197.reuse, R34, R5 ;  /* 0x00000022c5d57223 */ /* 0x040fe20000010005 */
[----:B------:R-:W-:Y:S01]  /*3380*/  FFMA.FTZ R35, R197, R6, -R166 ;  /* 0x00000006c5237223 */ /* 0x000fe200000108a6 */
[----:B------:R-:W-:Y:S01]  /*3390*/  FFMA.FTZ R217, R186, R7, -R217 ;  /* 0x00000007bad97223 */ /* 0x000fe200000108d9 */
[----:B---3--:R-:W-:Y:S01]  /*33a0*/  @P4 IMAD R7, R4, R219, UR4 ;  /* 0x0000000404074e24 */ /* 0x008fe2000f8e02db */
[----:B------:R-:W-:Y:S01]  /*33b0*/  CS2R R4, SRZ ;  /* 0x0000000000047805 */ /* 0x000fe2000001ff00 */
[----:B------:R-:W-:Y:S01]  /*33c0*/  FFMA.FTZ R168, R186, R215, R168 ;  /* 0x000000d7baa87223 */ /* 0x000fe200000100a8 */
[----:B------:R-:W-:Y:S01]  /*33d0*/  FMUL.FTZ R215, R192, R213 ;  /* 0x000000d5c0d77220 */ /* 0x000fe20000410000 */
[----:B------:R-:W-:-:S04]  /*33e0*/  @P4 IMAD.WIDE R6, R7, 0x10, R14 ;  /* 0x0000001007064825 */ /* 0x000fc800078e020e */
[C---:B------:R-:W-:Y:S01]  /*33f0*/  FFMA.FTZ R217, R97.reuse, R208, R217 ;  /* 0x000000d061d97223 */ /* 0x040fe200000100d9 */
[----:B------:R-:W-:Y:S01]  /*3400*/  FFMA.FTZ R219, R97, R206, R168 ;  /* 0x000000ce61db7223 */ /* 0x000fe200000100a8 */
[-C--:B------:R-:W-:Y:S01]  /*3410*/  FFMA.FTZ R215, R194, R35.reuse, -R215 ;  /* 0x00000023c2d77223 */ /* 0x080fe200000108d7 */
[----:B------:R-:W-:Y:S01]  /*3420*/  FMUL.FTZ R35, R192, R35 ;  /* 0x00000023c0237220 */ /* 0x000fe20000410000 */
[----:B------:R3:W4:Y:S01]  /*3430*/  @P4 LDG.E.64 R4, desc[UR16][R6.64+0x8] ;  /* 0x0000081006044981 */ /* 0x000722000c1e1b00 */
[C---:B------:R-:W-:Y:S01]  /*3440*/  FMUL.FTZ R34, R180.reuse, R217 ;  /* 0x000000d9b4227220 */ /* 0x040fe20000410000 */
[----:B------:R-:W-:Y:S01]  /*3450*/  FMUL.FTZ R235, R180, R219 ;  /* 0x000000dbb4eb7220 */ /* 0x000fe20000410000 */
[----:B------:R-:W-:Y:S01]  /*3460*/  FFMA.FTZ R35, R194, R213, R35 ;  /* 0x000000d5c2237223 */ /* 0x000fe20000010023 */
[----:B------:R-:W-:Y:S01]  /*3470*/  FMUL.FTZ R168, R62, R167 ;  /* 0x000000a73ea87220 */ /* 0x000fe20000410000 */
[----:B------:R-:W-:Y:S01]  /*3480*/  FFMA.FTZ R34, R182, R219, R34 ;  /* 0x000000dbb6227223 */ /* 0x000fe20000010022 */
[----:B------:R-:W-:Y:S01]  /*3490*/  FMUL.FTZ R213, R188, R215 ;  /* 0x000000d7bcd57220 */ /* 0x000fe20000410000 */
[----:B------:R-:W-:Y:S01]  /*34a0*/  FFMA.FTZ R235, R182, R217, -R235 ;  /* 0x000000d9b6eb7223 */ /* 0x000fe200000108eb */
[----:B------:R-:W-:Y:S01]  /*34b0*/  FMUL.FTZ R166, R62, R169 ;  /* 0x000000a93ea67220 */ /* 0x000fe20000410000 */
[----:B------:R-:W-:Y:S01]  /*34c0*/  ISETP.GE.AND P0, PT, R106, 0x1, PT ;  /* 0x000000016a00780c */ /* 0x000fe20003f06270 */
[C---:B---3--:R-:W-:Y:S01]  /*34d0*/  FFMA.FTZ R6, R95.reuse, R168, R34 ;  /* 0x000000a85f067223 */ /* 0x048fe20000010022 */
[-C--:B------:R-:W-:Y:S01]  /*34e0*/  FFMA.FTZ R213, R190, R35.reuse, R213 ;  /* 0x00000023bed57223 */ /* 0x080fe200000100d5 */
[----:B------:R-:W-:Y:S01]  /*34f0*/  FMUL.FTZ R35, R188, R35 ;  /* 0x00000023bc237220 */ /* 0x000fe20000410000 */
[----:B------:R-:W-:Y:S01]  /*3500*/  FFMA.FTZ R7, R95, R166, R235 ;  /* 0x000000a65f077223 */ /* 0x000fe200000100eb */
[----:B------:R-:W-:Y:S01]  /*3510*/  FMUL.FTZ R238, R180, R221 ;  /* 0x000000ddb4ee7220 */ /* 0x000fe20000410000 */
[----:B------:R-:W3:Y:S01]  /*3520*/  SHFL.UP PT, R219, R6, 0x1, RZ ;  /* 0x0420000006db7989 */ /* 0x000ee200000e00ff */
[----:B------:R-:W-:Y:S01]  /*3530*/  FFMA.FTZ R35, R190, R215, -R35 ;  /* 0x000000d7be237223 */ /* 0x000fe20000010823 */
[----:B------:R-:W-:Y:S01]  /*3540*/  FMUL.FTZ R215, R184, R213 ;  /* 0x000000d5b8d77220 */ /* 0x000fe20000410000 */
[----:B------:R-:W-:Y:S01]  /*3550*/  FFMA.FTZ R238, R182, R231, -R238 ;  /* 0x000000e7b6ee7223 */ /* 0x000fe200000108ee */
[----:B------:R-:W5:Y:S01]  /*3560*/  SHFL.UP PT, R217, R7, 0x1, RZ ;  /* 0x0420000007d97989 */ /* 0x000f6200000e00ff */
[-C--:B------:R-:W-:Y:S01]  /*3570*/  FMUL.FTZ R34, R184, R35.reuse ;  /* 0x00000023b8227220 */ /* 0x080fe20000410000 */
[C---:B------:R-:W-:Y:S01]  /*3580*/  FFMA.FTZ R215, R186.reuse, R35, -R215 ;  /* 0x00000023bad77223 */ /* 0x040fe200000108d7 */
[----:B------:R-:W-:Y:S01]  /*3590*/  ULEA UR7, UR4, UR6, 0x4 ;  /* 0x0000000604077291 */ /* 0x000fe2000f8e20ff */
[----:B------:R-:W-:Y:S01]  /*35a0*/  BSSY.RECONVERGENT B0, `(.L_x_15776) ;  /* 0x00000a8000007945 */ /* 0x000fe20003800200 */
[----:B------:R-:W-:Y:S01]  /*35b0*/  FFMA.FTZ R213, R186, R213, R34 ;  /* 0x000000d5bad57223 */ /* 0x000fe20000010022 */
[----:B------:R-:W-:-:S03]  /*35c0*/  FMUL.FTZ R35, R180, R215 ;  /* 0x000000d7b4237220 */ /* 0x000fc60000410000 */
[-C--:B------:R-:W-:Y:S01]  /*35d0*/  FMUL.FTZ R234, R180, R213.reuse ;  /* 0x000000d5b4ea7220 */ /* 0x080fe20000410000 */
[----:B------:R-:W-:-:S03]  /*35e0*/  FFMA.FTZ R34, R182, R213, R35 ;  /* 0x000000d5b6227223 */ /* 0x000fc60000010023 */
[----:B------:R-:W-:Y:S02]  /*35f0*/  FFMA.FTZ R35, R182, R215, -R234 ;  /* 0x000000d7b6237223 */ /* 0x000fe400000108ea */
[----:B------:R-:W0:Y:S04]  /*3600*/  SHFL.UP PT, R215, R34, 0x1, RZ ;  /* 0x0420000022d77989 */ /* 0x000e2800000e00ff */
[----:B------:R-:W2:Y:S01]  /*3610*/  SHFL.UP PT, R213, R35, 0x1, RZ ;  /* 0x0420000023d57989 */ /* 0x000ea200000e00ff */
[-C--:B---3--:R-:W-:Y:S01]  /*3620*/  FMUL.FTZ R235, R35, R219.reuse ;  /* 0x000000db23eb7220 */ /* 0x088fe20000410000 */
[----:B------:R-:W-:-:S03]  /*3630*/  FMUL.FTZ R234, R34, R219 ;  /* 0x000000db22ea7220 */ /* 0x000fc60000410000 */
[-C--:B-----5:R-:W-:Y:S01]  /*3640*/  FFMA.FTZ R235, R34, R217.reuse, R235 ;  /* 0x000000d922eb7223 */ /* 0x0a0fe200000100eb */
[----:B------:R-:W-:-:S03]  /*3650*/  FFMA.FTZ R234, R35, R217, -R234 ;  /* 0x000000d923ea7223 */ /* 0x000fc600000108ea */
[----:B------:R-:W-:Y:S01]  /*3660*/  @P0 FADD.FTZ R6, R6, R235 ;  /* 0x000000eb06060221 */ /* 0x000fe20000010000 */
[----:B------:R-:W-:-:S04]  /*3670*/  @P0 FADD.FTZ R7, R7, R234 ;  /* 0x000000ea07070221 */ /* 0x000fc80000010000 */
[----:B------:R-:W3:Y:S04]  /*3680*/  SHFL.UP PT, R235, R6, 0x2, RZ ;  /* 0x0440000006eb7989 */ /* 0x000ee800000e00ff */
[----:B------:R-:W5:Y:S01]  /*3690*/  SHFL.UP PT, R219, R7, 0x2, RZ ;  /* 0x0440000007db7989 */ /* 0x000f6200000e00ff */
[-C--:B0-----:R-:W-:Y:S01]  /*36a0*/  FMUL.FTZ R217, R35, R215.reuse ;  /* 0x000000d723d97220 */ /* 0x081fe20000410000 */
[----:B------:R-:W-:-:S03]  /*36b0*/  FMUL.FTZ R234, R34, R215 ;  /* 0x000000d722ea7220 */ /* 0x000fc60000410000 */
[-C--:B--2---:R-:W-:Y:S01]  /*36c0*/  @P0 FFMA.FTZ R34, R34, R213.reuse, R217 ;  /* 0x000000d522220223 */ /* 0x084fe200000100d9 */
[----:B------:R-:W-:Y:S01]  /*36d0*/  @P0 FFMA.FTZ R35, R35, R213, -R234 ;  /* 0x000000d523230223 */ /* 0x000fe200000108ea */
[----:B------:R-:W-:-:S03]  /*36e0*/  ISETP.GE.AND P0, PT, R106, 0x2, PT ;  /* 0x000000026a00780c */ /* 0x000fc60003f06270 */
        /* <DEDUP_REMOVED lines=8> */
[----:B------:R-:W3:Y:S01]  /*3770*/  SHFL.UP PT, R235, R6, 0x4, RZ ;  /* 0x0480000006eb7989 */ /* 0x000ee200000e00ff */
[CC--:B0-----:R-:W-:Y:S01]  /*3780*/  FMUL.FTZ R217, R35.reuse, R215.reuse ;  /* 0x000000d723d97220 */ /* 0x0c1fe20000410000 */
[C---:B------:R-:W-:Y:S02]  /*3790*/  FMUL.FTZ R234, R34.reuse, R215 ;  /* 0x000000d722ea7220 */ /* 0x040fe40000410000 */
[----:B------:R-:W0:Y:S01]  /*37a0*/  SHFL.UP PT, R219, R7, 0x4, RZ ;  /* 0x0480000007db7989 */ /* 0x000e2200000e00ff */
[-C--:B--2---:R-:W-:Y:S01]  /*37b0*/  @P0 FFMA.FTZ R34, R34, R213.reuse, R217 ;  /* 0x000000d522220223 */ /* 0x084fe200000100d9 */
[----:B------:R-:W-:Y:S01]  /*37c0*/  @P0 FFMA.FTZ R35, R35, R213, -R234 ;  /* 0x000000d523230223 */ /* 0x000fe200000108ea */
[----:B------:R-:W-:-:S03]  /*37d0*/  ISETP.GE.AND P0, PT, R106, 0x4, PT ;  /* 0x000000046a00780c */ /* 0x000fc60003f06270 */
[----:B------:R-:W2:Y:S04]  /*37e0*/  SHFL.UP PT, R215, R34, 0x4, RZ ;  /* 0x0480000022d77989 */ /* 0x000ea800000e00ff */
[----:B------:R-:W5:Y:S01]  /*37f0*/  SHFL.UP PT, R213, R35, 0x4, RZ ;  /* 0x0480000023d57989 */ /* 0x000f6200000e00ff */
[-C--:B---3--:R-:W-:Y:S01]  /*3800*/  FMUL.FTZ R217, R35, R235.reuse ;  /* 0x000000eb23d97220 */ /* 0x088fe20000410000 */
[----:B------:R-:W-:-:S03]  /*3810*/  FMUL.FTZ R234, R34, R235 ;  /* 0x000000eb22ea7220 */ /* 0x000fc60000410000 */
[-C--:B0-----:R-:W-:Y:S01]  /*3820*/  FFMA.FTZ R217, R34, R219.reuse, R217 ;  /* 0x000000db22d97223 */ /* 0x081fe200000100d9 */
[----:B------:R-:W-:-:S03]  /*3830*/  FFMA.FTZ R234, R35, R219, -R234 ;  /* 0x000000db23ea7223 */ /* 0x000fc600000108ea */
[----:B------:R-:W-:Y:S01]  /*3840*/  @P0 FADD.FTZ R6, R6, R217 ;  /* 0x000000d906060221 */ /* 0x000fe20000010000 */
[----:B------:R-:W-:Y:S01]  /*3850*/  @P0 FADD.FTZ R7, R7, R234 ;  /* 0x000000ea07070221 */ /* 0x000fe20000010000 */
[CC--:B--2---:R-:W-:Y:S01]  /*3860*/  FMUL.FTZ R217, R35.reuse, R215.reuse ;  /* 0x000000d723d97220 */ /* 0x0c4fe20000410000 */
        /* <DEDUP_REMOVED lines=16> */
[-C--:B-----5:R-:W-:Y:S02]  /*3970*/  @P0 FFMA.FTZ R34, R34, R213.reuse, R219 ;  /* 0x000000d522220223 */ /* 0x0a0fe400000100db */
[----:B------:R-:W0:Y:S01]  /*3980*/  SHFL.UP PT, R219, R6, 0x10, RZ ;  /* 0x0600000006db7989 */ /* 0x000e2200000e00ff */
[----:B------:R-:W-:Y:S01]  /*3990*/  @P0 FFMA.FTZ R35, R35, R213, -R234 ;  /* 0x000000d523230223 */ /* 0x000fe200000108ea */
[----:B------:R-:W-:-:S02]  /*39a0*/  ISETP.GE.AND P0, PT, R106, 0x10, PT ;  /* 0x000000106a00780c */ /* 0x000fc40003f06270 */
[----:B------:R-:W2:Y:S04]  /*39b0*/  SHFL.UP PT, R215, R34, 0x10, RZ ;  /* 0x0600000022d77989 */ /* 0x000ea800000e00ff */
[----:B------:R-:W3:Y:S04]  /*39c0*/  SHFL.UP PT, R217, R7, 0x10, RZ ;  /* 0x0600000007d97989 */ /* 0x000ee800000e00ff */
[----:B------:R-:W5:Y:S01]  /*39d0*/  SHFL.UP PT, R213, R35, 0x10, RZ ;  /* 0x0600000023d57989 */ /* 0x000f6200000e00ff */
[CC--:B0-----:R-:W-:Y:S01]  /*39e0*/  FMUL.FTZ R234, R34.reuse, R219.reuse ;  /* 0x000000db22ea7220 */ /* 0x0c1fe20000410000 */
[C---:B------:R-:W-:Y:S01]  /*39f0*/  FMUL.FTZ R219, R35.reuse, R219 ;  /* 0x000000db23db7220 */ /* 0x040fe20000410000 */
[CC--:B--2---:R-:W-:Y:S01]  /*3a00*/  FMUL.FTZ R236, R34.reuse, R215.reuse ;  /* 0x000000d722ec7220 */ /* 0x0c4fe20000410000 */
[C---:B------:R-:W-:Y:S01]  /*3a10*/  FMUL.FTZ R215, R35.reuse, R215 ;  /* 0x000000d723d77220 */ /* 0x040fe20000410000 */
[CC--:B---3--:R-:W-:Y:S01]  /*3a20*/  FFMA.FTZ R234, R35.reuse, R217.reuse, -R234 ;  /* 0x000000d923ea7223 */ /* 0x0c8fe200000108ea */
[----:B------:R-:W-:Y:S01]  /*3a30*/  FFMA.FTZ R217, R34, R217, R219 ;  /* 0x000000d922d97223 */ /* 0x000fe200000100db */
[----:B-1----:R-:W-:Y:S01]  /*3a40*/  FMUL.FTZ R219, R182, R3 ;  /* 0x00000003b6db7220 */ /* 0x002fe20000410000 */
[-C--:B-----5:R-:W-:Y:S01]  /*3a50*/  @P0 FFMA.FTZ R35, R35, R213.reuse, -R236 ;  /* 0x000000d523230223 */ /* 0x0a0fe200000108ec */
[----:B------:R-:W-:Y:S01]  /*3a60*/  @P0 FFMA.FTZ R34, R34, R213, R215 ;  /* 0x000000d522220223 */ /* 0x000fe200000100d7 */
[C---:B------:R-:W-:Y:S01]  /*3a70*/  FMUL.FTZ R213, R180.reuse, R3 ;  /* 0x00000003b4d57220 */ /* 0x040fe20000410000 */
[CC--:B------:R-:W-:Y:S01]  /*3a80*/  FFMA.FTZ R219, -R180.reuse, R2.reuse, -R219 ;  /* 0x00000002b4db7223 */ /* 0x0c0fe200000109db */
[----:B------:R-:W-:Y:S01]  /*3a90*/  FMUL.FTZ R236, R180, R231 ;  /* 0x000000e7b4ec7220 */ /* 0x000fe20000410000 */
[----:B------:R-:W-:Y:S01]  /*3aa0*/  @P0 FADD.FTZ R7, R7, R234 ;  /* 0x000000ea07070221 */ /* 0x000fe20000010000 */
[----:B------:R-:W-:Y:S01]  /*3ab0*/  FFMA.FTZ R213, R182, R2, -R213 ;  /* 0x00000002b6d57223 */ /* 0x000fe200000108d5 */
[----:B------:R-:W-:Y:S01]  /*3ac0*/  FMUL.FTZ R215, R184, R219 ;  /* 0x000000dbb8d77220 */ /* 0x000fe20000410000 */
[----:B------:R-:W-:Y:S01]  /*3ad0*/  FFMA.FTZ R236, R182, R221, R236 ;  /* 0x000000ddb6ec7223 */ /* 0x000fe200000100ec */
[----:B------:R-:W-:Y:S01]  /*3ae0*/  @P0 FADD.FTZ R6, R6, R217 ;  /* 0x000000d906060221 */ /* 0x000fe20000010000 */
[-C--:B------:R-:W-:Y:S01]  /*3af0*/  FMUL.FTZ R237, R184, R213.reuse ;  /* 0x000000d5b8ed7220 */ /* 0x080fe20000410000 */
[C---:B------:R-:W-:Y:S01]  /*3b00*/  FFMA.FTZ R235, R186.reuse, R213, R215 ;  /* 0x000000d5baeb7223 */ /* 0x040fe200000100d7 */
[----:B------:R-:W-:Y:S01]  /*3b10*/  FADD.FTZ R215, R225, R238 ;  /* 0x000000eee1d77221 */ /* 0x000fe20000010000 */
[----:B------:R-:W-:Y:S01]  /*3b20*/  FADD.FTZ R213, R223, R236 ;  /* 0x000000ecdfd57221 */ /* 0x000fe20000010000 */
[----:B------:R-:W-:Y:S01]  /*3b30*/  FFMA.FTZ R237, R186, R219, -R237 ;  /* 0x000000dbbaed7223 */ /* 0x000fe200000108ed */
[----:B------:R-:W-:Y:S01]  /*3b40*/  ISETP.NE.AND P0, PT, R210, 0x1f, PT ;  /* 0x0000001fd200780c */ /* 0x000fe20003f05270 */
[C---:B------:R-:W-:Y:S01]  /*3b50*/  FMUL.FTZ R236, R184.reuse, R215 ;  /* 0x000000d7b8ec7220 */ /* 0x040fe20000410000 */
[-C--:B------:R-:W-:Y:S01]  /*3b60*/  FMUL.FTZ R238, R184, R213.reuse ;  /* 0x000000d5b8ee7220 */ /* 0x080fe20000410000 */
[----:B------:R-:W0:Y:S02]  /*3b70*/  SHFL.UP PT, R35, R35, 0x1, RZ ;  /* 0x0420000023237989 */ /* 0x000e2400000e00ff */
[----:B------:R-:W-:Y:S01]  /*3b80*/  FFMA.FTZ R236, R186, R213, R236 ;  /* 0x000000d5baec7223 */ /* 0x000fe200000100ec */
[----:B------:R-:W-:Y:S01]  /*3b90*/  FMUL.FTZ R213, R188, R237 ;  /* 0x000000edbcd57220 */ /* 0x000fe20000410000 */
[----:B------:R-:W-:Y:S01]  /*3ba0*/  FFMA.FTZ R215, R186, R215, -R238 ;  /* 0x000000d7bad77223 */ /* 0x000fe200000108ee */
[----:B------:R-:W1:Y:S02]  /*3bb0*/  SHFL.UP PT, R34, R34, 0x1, RZ ;  /* 0x0420000022227989 */ /* 0x000e6400000e00ff */
[-C--:B------:R-:W-:Y:S01]  /*3bc0*/  FFMA.FTZ R219, R190, R235.reuse, R213 ;  /* 0x000000ebbedb7223 */ /* 0x080fe200000100d5 */
[----:B------:R-:W-:Y:S01]  /*3bd0*/  FADD.FTZ R213, R227, R236 ;  /* 0x000000ece3d57221 */ /* 0x000fe20000010000 */
[----:B------:R-:W-:Y:S01]  /*3be0*/  FMUL.FTZ R235, R188, R235 ;  /* 0x000000ebbceb7220 */ /* 0x000fe20000410000 */
[----:B------:R-:W-:-:S02]  /*3bf0*/  FADD.FTZ R215, R226, R215 ;  /* 0x000000d7e2d77221 */ /* 0x000fc40000010000 */
[----:B------:R-:W-:Y:S01]  /*3c00*/  FMUL.FTZ R238, R188, R213 ;  /* 0x000000d5bcee7220 */ /* 0x000fe20000410000 */
[----:B------:R-:W-:Y:S01]  /*3c10*/  FFMA.FTZ R235, R190, R237, -R235 ;  /* 0x000000edbeeb7223 */ /* 0x000fe200000108eb */
[-C--:B------:R-:W-:Y:S02]  /*3c20*/  FMUL.FTZ R236, R188, R215.reuse ;  /* 0x000000d7bcec7220 */ /* 0x080fe40000410000 */
[----:B------:R-:W-:Y:S01]  /*3c30*/  FFMA.FTZ R238, R190, R215, -R238 ;  /* 0x000000d7beee7223 */ /* 0x000fe200000108ee */
[----:B------:R-:W-:Y:S01]  /*3c40*/  FMUL.FTZ R215, R192, R235 ;  /* 0x000000ebc0d77220 */ /* 0x000fe20000410000 */
[----:B------:R-:W-:-:S03]  /*3c50*/  FFMA.FTZ R213, R190, R213, R236 ;  /* 0x000000d5bed57223 */ /* 0x000fc600000100ec */
[-C--:B------:R-:W-:Y:S01]  /*3c60*/  FFMA.FTZ R236, R194, R219.reuse, R215 ;  /* 0x000000dbc2ec7223 */ /* 0x080fe200000100d7 */
[----:B------:R-:W-:Y:S01]  /*3c70*/  FADD.FTZ R215, R201, R238 ;  /* 0x000000eec9d77221 */ /* 0x000fe20000010000 */
[----:B------:R-:W-:Y:S01]  /*3c80*/  FMUL.FTZ R219, R192, R219 ;  /* 0x000000dbc0db7220 */ /* 0x000fe20000410000 */
[----:B------:R-:W-:Y:S02]  /*3c90*/  FADD.FTZ R213, R170, R213 ;  /* 0x000000d5aad57221 */ /* 0x000fe40000010000 */
[----:B------:R-:W-:Y:S01]  /*3ca0*/  FMUL.FTZ R238, R192, R215 ;  /* 0x000000d7c0ee7220 */ /* 0x000fe20000410000 */
[----:B------:R-:W-:Y:S01]  /*3cb0*/  FFMA.FTZ R219, R194, R235, -R219 ;  /* 0x000000ebc2db7223 */ /* 0x000fe200000108db */
[-C--:B------:R-:W-:Y:S02]  /*3cc0*/  FMUL.FTZ R240, R192, R213.reuse ;  /* 0x000000d5c0f07220 */ /* 0x080fe40000410000 */
[----:B------:R-:W-:Y:S01]  /*3cd0*/  FFMA.FTZ R213, R194, R213, R238 ;  /* 0x000000d5c2d57223 */ /* 0x000fe200000100ee */
[----:B------:R-:W-:Y:S01]  /*3ce0*/  FMUL.FTZ R238, R196, R219 ;  /* 0x000000dbc4ee7220 */ /* 0x000fe20000410000 */
[----:B------:R-:W-:-:S02]  /*3cf0*/  FFMA.FTZ R240, R194, R215, -R240 ;  /* 0x000000d7c2f07223 */ /* 0x000fc400000108f0 */
[----:B------:R-:W-:Y:S01]  /*3d00*/  FADD.FTZ R213, R172, R213 ;  /* 0x000000d5acd57221 */ /* 0x000fe20000010000 */
[-C--:B------:R-:W-:Y:S01]  /*3d10*/  FFMA.FTZ R238, R197, R236.reuse, R238 ;  /* 0x000000ecc5ee7223 */ /* 0x080fe200000100ee */
[C---:B------:R-:W-:Y:S01]  /*3d20*/  FMUL.FTZ R236, R196.reuse, R236 ;  /* 0x000000ecc4ec7220 */ /* 0x040fe20000410000 */
[----:B------:R-:W-:Y:S01]  /*3d30*/  FADD.FTZ R240, R203, R240 ;  /* 0x000000f0cbf07221 */ /* 0x000fe20000010000 */
[C---:B------:R-:W-:Y:S02]  /*3d40*/  FMUL.FTZ R215, R196.reuse, R213 ;  /* 0x000000d5c4d77220 */ /* 0x040fe40000410000 */
[C---:B------:R-:W-:Y:S01]  /*3d50*/  FFMA.FTZ R236, R197.reuse, R219, -R236 ;  /* 0x000000dbc5ec7223 */ /* 0x040fe200000108ec */
[-C--:B------:R-:W-:Y:S01]  /*3d60*/  FMUL.FTZ R242, R196, R240.reuse ;  /* 0x000000f0c4f27220 */ /* 0x080fe20000410000 */
[C---:B------:R-:W-:Y:S02]  /*3d70*/  FFMA.FTZ R215, R197.reuse, R240, -R215 ;  /* 0x000000f0c5d77223 */ /* 0x040fe400000108d7 */
[----:B------:R-:W-:Y:S01]  /*3d80*/  FMUL.FTZ R240, R198, R236 ;  /* 0x000000ecc6f07220 */ /* 0x000fe20000410000 */
[----:B------:R-:W-:Y:S01]  /*3d90*/  FFMA.FTZ R213, R197, R213, R242 ;  /* 0x000000d5c5d57223 */ /* 0x000fe200000100f2 */
[----:B------:R-:W-:-:S02]  /*3da0*/  FADD.FTZ R215, R204, R215 ;  /* 0x000000d7ccd77221 */ /* 0x000fc40000010000 */
[CC--:B------:R-:W-:Y:S01]  /*3db0*/  FFMA.FTZ R219, R199.reuse, R238.reuse, R240 ;  /* 0x000000eec7db7223 */ /* 0x0c0fe200000100f0 */
[----:B------:R-:W-:Y:S01]  /*3dc0*/  FMUL.FTZ R238, R198, R238 ;  /* 0x000000eec6ee7220 */ /* 0x000fe20000410000 */
[----:B------:R-:W-:Y:S02]  /*3dd0*/  FADD.FTZ R213, R174, R213 ;  /* 0x000000d5aed57221 */ /* 0x000fe40000010000 */
[----:B------:R-:W-:Y:S01]  /*3de0*/  FMUL.FTZ R239, R200, R219 ;  /* 0x000000dbc8ef7220 */ /* 0x000fe20000410000 */
[----:B------:R-:W-:Y:S01]  /*3df0*/  FFMA.FTZ R235, R199, R236, -R238 ;  /* 0x000000ecc7eb7223 */ /* 0x000fe200000108ee */
[C---:B------:R-:W-:Y:S01]  /*3e00*/  FMUL.FTZ R238, R198.reuse, R213 ;  /* 0x000000d5c6ee7220 */ /* 0x040fe20000410000 */
[----:B------:R-:W-:-:S03]  /*3e10*/  FMUL.FTZ R236, R198, R215 ;  /* 0x000000d7c6ec7220 */ /* 0x000fc60000410000 */
[C---:B------:R-:W-:Y:S01]  /*3e20*/  FFMA.FTZ R238, R199.reuse, R215, -R238 ;  /* 0x000000d7c7ee7223 */ /* 0x040fe200000108ee */
[----:B------:R-:W-:Y:S01]  /*3e30*/  FMUL.FTZ R215, R200, R235 ;  /* 0x000000ebc8d77220 */ /* 0x000fe20000410000 */
[----:B------:R-:W-:Y:S02]  /*3e40*/  FFMA.FTZ R213, R199, R213, R236 ;  /* 0x000000d5c7d57223 */ /* 0x000fe400000100ec */
[----:B------:R-:W-:Y:S01]  /*3e50*/  FADD.FTZ R237, R205, R238 ;  /* 0x000000eecded7221 */ /* 0x000fe20000010000 */
[----:B------:R-:W-:Y:S01]  /*3e60*/  FFMA.FTZ R215, R202, R219, R215 ;  /* 0x000000dbcad77223 */ /* 0x000fe200000100d7 */
[----:B------:R-:W-:Y:S01]  /*3e70*/  FADD.FTZ R219, R176, R213 ;  /* 0x000000d5b0db7221 */ /* 0x000fe20000010000 */
[----:B------:R-:W-:Y:S01]  /*3e80*/  FFMA.FTZ R213, R202, R235, -R239 ;  /* 0x000000ebcad57223 */ /* 0x000fe200000108ef */
[C---:B------:R-:W-:Y:S02]  /*3e90*/  FMUL.FTZ R236, R200.reuse, R237 ;  /* 0x000000edc8ec7220 */ /* 0x040fe40000410000 */
[-C--:B------:R-:W-:Y:S01]  /*3ea0*/  FMUL.FTZ R238, R200, R219.reuse ;  /* 0x000000dbc8ee7220 */ /* 0x080fe20000410000 */
[----:B------:R2:W3:Y:S01]  /*3eb0*/  SHFL.DOWN PT, R239, R215, 0x1, 0x1f ;  /* 0x08201f00d7ef7f89 */ /* 0x0004e200000e0000 */
[----:B------:R-:W-:-:S02]  /*3ec0*/  FFMA.FTZ R219, R202, R219, R236 ;  /* 0x000000dbcadb7223 */ /* 0x000fc400000100ec */
[----:B------:R-:W-:Y:S01]  /*3ed0*/  FFMA.FTZ R237, R202, R237, -R238 ;  /* 0x000000edcaed7223 */ /* 0x000fe200000108ee */
[----:B------:R2:W0:Y:S01]  /*3ee0*/  SHFL.DOWN PT, R242, R213, 0x1, 0x1f ;  /* 0x08201f00d5f27f89 */ /* 0x00042200000e0000 */
[----:B------:R-:W-:Y:S02]  /*3ef0*/  FADD.FTZ R219, R178, R219 ;  /* 0x000000dbb2db7221 */ /* 0x000fe40000010000 */
[----:B------:R-:W-:Y:S01]  /*3f00*/  FADD.FTZ R217, R164, R237 ;  /* 0x000000eda4d97221 */ /* 0x000fe20000010000 */
[----:B------:R2:W0:Y:S04]  /*3f10*/  SHFL.UP PT, R236, R7, 0x1, RZ ;  /* 0x0420000007ec7989 */ /* 0x00042800000e00ff */
[----:B------:R2:W0:Y:S04]  /*3f20*/  SHFL.UP PT, R237, R6, 0x1, RZ ;  /* 0x0420000006ed7989 */ /* 0x00042800000e00ff */
[----:B----4-:R2:W4:Y:S04]  /*3f30*/  SHFL.IDX PT, R234, R4, RZ, 0x1f ;  /* 0x00001fff04ea7589 */ /* 0x01052800000e0000 */
[----:B------:R2:W0:Y:S04]  /*3f40*/  SHFL.IDX PT, R235, R5, RZ, 0x1f ;  /* 0x00001fff05eb7589 */ /* 0x00042800000e0000 */
[----:B------:R2:W0:Y:S04]  /*3f50*/  SHFL.DOWN PT, R240, R219, 0x1, 0x1f ;  /* 0x08201f00dbf07f89 */ /* 0x00042800000e0000 */
[----:B------:R2:W0:Y:S01]  /*3f60*/  SHFL.DOWN PT, R238, R217, 0x1, 0x1f ;  /* 0x08201f00d9ee7f89 */ /* 0x00042200000e0000 */
[----:B-1-3--:R-:W-:Y:S05]  /*3f70*/  @!P0 BRA `(.L_x_15777) ;  /* 0x0000000000288947 */ /* 0x00afea0003800000 */
[-C--:B0-2---:R-:W-:Y:S01]  /*3f80*/  FMUL.FTZ R4, R213, R238.reuse ;  /* 0x000000eed5047220 */ /* 0x085fe20000410000 */
[----:B------:R-:W-:-:S03]  /*3f90*/  FMUL.FTZ R6, R215, R238 ;  /* 0x000000eed7067220 */ /* 0x000fc60000410000 */
[-C--:B------:R-:W-:Y:S01]  /*3fa0*/  FFMA.FTZ R238, R215, R240.reuse, -R4 ;  /* 0x000000f0d7ee7223 */ /* 0x080fe20000010804 */
[C---:B------:R-:W-:Y:S01]  /*3fb0*/  FFMA.FTZ R240, R213.reuse, R240, R6 ;  /* 0x000000f0d5f07223 */ /* 0x040fe20000010006 */
[-C--:B------:R-:W-:Y:S01]  /*3fc0*/  FMUL.FTZ R4, R213, R242.reuse ;  /* 0x000000f2d5047220 */ /* 0x080fe20000410000 */
[----:B------:R-:W-:Y:S01]  /*3fd0*/  FMUL.FTZ R6, R215, R242 ;  /* 0x000000f2d7067220 */ /* 0x000fe20000410000 */
[----:B------:R-:W-:Y:S01]  /*3fe0*/  FADD.FTZ R219, R219, R238 ;  /* 0x000000eedbdb7221 */ /* 0x000fe20000010000 */
[----:B------:R-:W-:Y:S01]  /*3ff0*/  FADD.FTZ R217, R217, R240 ;  /* 0x000000f0d9d97221 */ /* 0x000fe20000010000 */
[C---:B------:R-:W-:Y:S01]  /*4000*/  FFMA.FTZ R215, R239.reuse, R215, -R4 ;  /* 0x000000d7efd77223 */ /* 0x040fe20000010804 */
[----:B------:R-:W-:-:S07]  /*4010*/  FFMA.FTZ R213, R239, R213, R6 ;  /* 0x000000d5efd57223 */ /* 0x000fce0000010006 */
.L_x_15777:
[----:B------:R-:W-:Y:S05]  /*4020*/  BSYNC.RECONVERGENT B0 ;  /* 0x0000000000007941 */ /* 0x000fea0003800200 */
.L_x_15776:
[----:B------:R-:W-:Y:S01]  /*4030*/  ISETP.GE.AND P0, PT, R144, UR8, PT ;  /* 0x0000000890007c0c */ /* 0x000fe2000bf06270 */
[----:B--2---:R-:W-:Y:S01]  /*4040*/  HFMA2 R4, -RZ, RZ, 1.875, 0 ;  /* 0x3f800000ff047431 */ /* 0x004fe200000001ff */
[----:B------:R-:W-:Y:S02]  /*4050*/  CS2R R6, SRZ ;  /* 0x0000000000067805 */ /* 0x000fe4000001ff00 */
[----:B------:R-:W-:Y:S01]  /*4060*/  MOV R5, RZ ;  /* 0x000000ff00057202 */ /* 0x000fe20000000f00 */
[----:B------:R1:W2:Y:S01]  /*4070*/  SHFL.DOWN PT, R239, R215, 0x2, 0x1f ;  /* 0x08401f00d7ef7f89 */ /* 0x0002a200000e0000 */
[----:B------:R-:W-:Y:S01]  /*4080*/  ISETP.NE.OR P0, PT, R154, RZ, P0 ;  /* 0x000000ff9a00720c */ /* 0x000fe20000705670 */
[----:B------:R-:W-:Y:S01]  /*4090*/  BSSY.RECONVERGENT B0, `(.L_x_15778) ;  /* 0x0000011000007945 */ /* 0x000fe20003800200 */
[----:B------:R-:W-:Y:S01]  /*40a0*/  ISETP.GT.U32.AND P2, PT, R210, 0x1d, PT ;  /* 0x0000001dd200780c */ /* 0x000fe20003f44070 */
[----:B------:R1:W3:Y:S04]  /*40b0*/  SHFL.DOWN PT, R246, R213, 0x2, 0x1f ;  /* 0x08401f00d5f67f89 */ /* 0x0002e800000e0000 */
[----:B------:R1:W1:Y:S04]  /*40c0*/  SHFL.DOWN PT, R244, R219, 0x2, 0x1f ;  /* 0x08401f00dbf47f89 */ /* 0x00026800000e0000 */
[----:B0-----:R0:W0:Y:S04]  /*40d0*/  SHFL.DOWN PT, R240, R217, 0x2, 0x1f ;  /* 0x08401f00d9f07f89 */ /* 0x00102800000e0000 */
[----:B------:R-:W0:Y:S01]  /*40e0*/  @!P0 LDS.128 R4, [UR7+0x21b0] ;  /* 0x0021b007ff048984 */ /* 0x000e220008000c00 */
[----:B------:R-:W-:Y:S05]  /*40f0*/  @P2 BRA `(.L_x_15779) ;  /* 0x0000000000282947 */ /* 0x000fea0003800000 */
[-C--:B0-----:R-:W-:Y:S01]  /*4100*/  FMUL.FTZ R238, R213, R240.reuse ;  /* 0x000000f0d5ee7220 */ /* 0x081fe20000410000 */
[----:B------:R-:W-:-:S03]  /*4110*/  FMUL.FTZ R240, R215, R240 ;  /* 0x000000f0d7f07220 */ /* 0x000fc60000410000 */
[-C--:B-1----:R-:W-:Y:S01]  /*4120*/  FFMA.FTZ R242, R215, R244.reuse, -R238 ;  /* 0x000000f4d7f27223 */ /* 0x082fe200000108ee */
[C---:B------:R-:W-:Y:S01]  /*4130*/  FFMA.FTZ R244, R213.reuse, R244, R240 ;  /* 0x000000f4d5f47223 */ /* 0x040fe200000100f0 */
[-C--:B---3--:R-:W-:Y:S01]  /*4140*/  FMUL.FTZ R238, R213, R246.reuse ;  /* 0x000000f6d5ee7220 */ /* 0x088fe20000410000 */
[----:B------:R-:W-:Y:S01]  /*4150*/  FMUL.FTZ R240, R215, R246 ;  /* 0x000000f6d7f07220 */ /* 0x000fe20000410000 */
[----:B------:R-:W-:Y:S01]  /*4160*/  FADD.FTZ R219, R219, R242 ;  /* 0x000000f2dbdb7221 */ /* 0x000fe20000010000 */
[----:B------:R-:W-:Y:S01]  /*4170*/  FADD.FTZ R217, R217, R244 ;  /* 0x000000f4d9d97221 */ /* 0x000fe20000010000 */
[-C--:B--2---:R-:W-:Y:S01]  /*4180*/  FFMA.FTZ R215, R215, R239.reuse, -R238 ;  /* 0x000000efd7d77223 */ /* 0x084fe200000108ee */
[----:B------:R-:W-:-:S07]  /*4190*/  FFMA.FTZ R213, R213, R239, R240 ;  /* 0x000000efd5d57223 */ /* 0x000fce00000100f0 */
.L_x_15779:
[----:B------:R-:W-:Y:S05]  /*41a0*/  BSYNC.RECONVERGENT B0 ;  /* 0x0000000000007941 */ /* 0x000fea0003800200 */
.L_x_15778:
[----:B------:R-:W-:Y:S01]  /*41b0*/  ISETP.GT.U32.AND P0, PT, R210, 0x1b, PT ;  /* 0x0000001bd200780c */ /* 0x000fe20003f04070 */
[----:B--2---:R2:W2:Y:S01]  /*41c0*/  SHFL.DOWN PT, R239, R215, 0x4, 0x1f ;  /* 0x08801f00d7ef7f89 */ /* 0x0044a200000e0000 */
[----:B------:R-:W-:Y:S03]  /*41d0*/  BSSY.RECONVERGENT B0, `(.L_x_15780) ;  /* 0x000000f000007945 */ /* 0x000fe60003800200 */
[----:B---3--:R3:W2:Y:S04]  /*41e0*/  SHFL.DOWN PT, R246, R213, 0x4, 0x1f ;  /* 0x08801f00d5f67f89 */ /* 0x0086a800000e0000 */
[----:B-1----:R3:W1:Y:S04]  /*41f0*/  SHFL.DOWN PT, R244, R219, 0x4, 0x1f ;  /* 0x08801f00dbf47f89 */ /* 0x00266800000e0000 */
[----:B0-----:R3:W0:Y:S01]  /*4200*/  SHFL.DOWN PT, R240, R217, 0x4, 0x1f ;  /* 0x08801f00d9f07f89 */ /* 0x00162200000e0000 */
[----:B------:R-:W-:Y:S05]  /*4210*/  @P0 BRA `(.L_x_15781) ;  /* 0x0000000000280947 */ /* 0x000fea0003800000 */
[-C--:B0-----:R-:W-:Y:S01]  /*4220*/  FMUL.FTZ R238, R213, R240.reuse ;  /* 0x000000f0d5ee7220 */ /* 0x081fe20000410000 */
[----:B------:R-:W-:-:S03]  /*4230*/  FMUL.FTZ R240, R215, R240 ;  /* 0x000000f0d7f07220 */ /* 0x000fc60000410000 */
[-C--:B-1----:R-:W-:Y:S01]  /*4240*/  FFMA.FTZ R242, R215, R244.reuse, -R238 ;  /* 0x000000f4d7f27223 */ /* 0x082fe200000108ee */
[C---:B------:R-:W-:Y:S01]  /*4250*/  FFMA.FTZ R244, R213.reuse, R244, R240 ;  /* 0x000000f4d5f47223 */ /* 0x040fe200000100f0 */
[-C--:B--2---:R-:W-:Y:S01]  /*4260*/  FMUL.FTZ R238, R213, R246.reuse ;  /* 0x000000f6d5ee7220 */ /* 0x084fe20000410000 */
[----:B------:R-:W-:Y:S01]  /*4270*/  FMUL.FTZ R240, R215, R246 ;  /* 0x000000f6d7f07220 */ /* 0x000fe20000410000 */
[----:B---3--:R-:W-:Y:S01]  /*4280*/  FADD.FTZ R219, R219, R242 ;  /* 0x000000f2dbdb7221 */ /* 0x008fe20000010000 */
[----:B------:R-:W-:Y:S01]  /*4290*/  FADD.FTZ R217, R217, R244 ;  /* 0x000000f4d9d97221 */ /* 0x000fe20000010000 */
[-C--:B------:R-:W-:Y:S01]  /*42a0*/  FFMA.FTZ R215, R215, R239.reuse, -R238 ;  /* 0x000000efd7d77223 */ /* 0x080fe200000108ee */
[----:B------:R-:W-:-:S07]  /*42b0*/  FFMA.FTZ R213, R213, R239, R240 ;  /* 0x000000efd5d57223 */ /* 0x000fce00000100f0 */
.L_x_15781:
[----:B------:R-:W-:Y:S05]  /*42c0*/  BSYNC.RECONVERGENT B0 ;  /* 0x0000000000007941 */ /* 0x000fea0003800200 */
.L_x_15780:
[----:B------:R-:W-:Y:S01]  /*42d0*/  ISETP.GT.U32.AND P0, PT, R210, 0x17, PT ;  /* 0x00000017d200780c */ /* 0x000fe20003f04070 */
[----:B--2---:R2:W2:Y:S01]  /*42e0*/  SHFL.DOWN PT, R239, R215, 0x8, 0x1f ;  /* 0x09001f00d7ef7f89 */ /* 0x0044a200000e0000 */
[----:B------:R-:W-:Y:S03]  /*42f0*/  BSSY.RECONVERGENT B0, `(.L_x_15782) ;  /* 0x000000f000007945 */ /* 0x000fe60003800200 */
[----:B------:R0:W2:Y:S04]  /*4300*/  SHFL.DOWN PT, R246, R213, 0x8, 0x1f ;  /* 0x09001f00d5f67f89 */ /* 0x0000a800000e0000 */
        /* <DEDUP_REMOVED lines=13> */
.L_x_15783:
[----:B------:R-:W-:Y:S05]  /*43e0*/  BSYNC.RECONVERGENT B0 ;  /* 0x0000000000007941 */ /* 0x000fea0003800200 */
.L_x_15782:
        /* <DEDUP_REMOVED lines=17> */
.L_x_15785:
[----:B------:R-:W-:Y:S05]  /*4500*/  BSYNC.RECONVERGENT B0 ;  /* 0x0000000000007941 */ /* 0x000fea0003800200 */
.L_x_15784:
[CC--:B--2---:R-:W-:Y:S01]  /*4510*/  FMUL.FTZ R239, R35.reuse, R235.reuse ;  /* 0x000000eb23ef7220 */ /* 0x0c4fe20000410000 */
[----:B------:R-:W-:Y:S01]  /*4520*/  FMUL.FTZ R238, R34, R235 ;  /* 0x000000eb22ee7220 */ /* 0x000fe20000410000 */
[----:B0-----:R-:W-:Y:S01]  /*4530*/  SHFL.DOWN PT, R240, R215, 0x1, 0x1f ;  /* 0x08201f00d7f07f89 */ /* 0x001fe200000e0000 */
[----:B------:R-:W-:Y:S01]  /*4540*/  ISETP.NE.AND P0, PT, R154, 0x1f, PT ;  /* 0x0000001f9a00780c */ /* 0x000fe20003f05270 */
[-C--:B----4-:R-:W-:Y:S01]  /*4550*/  FFMA.FTZ R34, R34, R234.reuse, R239 ;  /* 0x000000ea22227223 */ /* 0x090fe200000100ef */
[----:B------:R-:W-:Y:S01]  /*4560*/  FFMA.FTZ R35, R35, R234, -R238 ;  /* 0x000000ea23237223 */ /* 0x000fe200000108ee */
[----:B------:R-:W-:Y:S01]  /*4570*/  SHFL.DOWN PT, R242, R213, 0x1, 0x1f ;  /* 0x08201f00d5f27f89 */ /* 0x000fe200000e0000 */
[----:B------:R-:W-:Y:S01]  /*4580*/  ISETP.NE.AND P5, PT, R154, RZ, PT ;  /* 0x000000ff9a00720c */ /* 0x000fe20003fa5270 */
[----:B------:R-:W-:Y:S01]  /*4590*/  @P1 FADD.FTZ R235, R237, R34 ;  /* 0x00000022edeb1221 */ /* 0x000fe20000010000 */
[----:B------:R-:W-:Y:S01]  /*45a0*/  @P1 FADD.FTZ R234, R236, R35 ;  /* 0x00000023ecea1221 */ /* 0x000fe20000010000 */
[----:B------:R-:W0:Y:S01]  /*45b0*/  SHFL.IDX PT, R237, R7, RZ, 0x1f ;  /* 0x00001fff07ed7589 */ /* 0x000e2200000e0000 */
[----:B------:R-:W-:Y:S01]  /*45c0*/  BSSY.RECONVERGENT B0, `(.L_x_15786) ;  /* 0x000010e000007945 */ /* 0x000fe20003800200 */
[CC--:B------:R-:W-:Y:S01]  /*45d0*/  FMUL.FTZ R35, R33.reuse, R235.reuse ;  /* 0x000000eb21237220 */ /* 0x0c0fe20000410000 */
[-C--:B------:R-:W-:Y:S01]  /*45e0*/  FMUL.FTZ R34, R33, R234.reuse ;  /* 0x000000ea21227220 */ /* 0x080fe20000410000 */
[----:B------:R-:W2:Y:S02]  /*45f0*/  SHFL.IDX PT, R236, R6, RZ, 0x1f ;  /* 0x00001fff06ec7589 */ /* 0x000ea400000e0000 */
[C---:B------:R-:W-:Y:S01]  /*4600*/  FFMA.FTZ R234, R32.reuse, R234, -R35 ;  /* 0x000000ea20ea7223 */ /* 0x040fe20000010823 */
[----:B------:R-:W-:Y:S01]  /*4610*/  FFMA.FTZ R238, R32, R235, R34 ;  /* 0x000000eb20ee7223 */ /* 0x000fe20000010022 */
[----:B-1----:R-:W1:Y:S01]  /*4620*/  SHFL.DOWN PT, R244, R219, 0x1, 0x1f ;  /* 0x08201f00dbf47f89 */ /* 0x002e6200000e0000 */
[----:B------:R-:W-:-:S03]  /*4630*/  IADD3 R34, P1, PT, R65, R154, RZ ;  /* 0x0000009a41227210 */ /* 0x000fc60007f3e0ff */
[----:B------:R-:W4:Y:S04]  /*4640*/  SHFL.DOWN PT, R235, R217, 0x1, 0x1f ;  /* 0x08201f00d9eb7f89 */ /* 0x000f2800000e0000 */
[----:B---3--:R-:W3:Y:S04]  /*4650*/  SHFL.IDX PT, R213, R213, RZ, 0x1f ;  /* 0x00001fffd5d57589 */ /* 0x008ee800000e0000 */
[----:B------:R-:W5:Y:S01]  /*4660*/  SHFL.IDX PT, R215, R215, RZ, 0x1f ;  /* 0x00001fffd7d77589 */ /* 0x000f6200000e0000 */
[-C--:B0-----:R-:W-:Y:S01]  /*4670*/  @P0 FMUL.FTZ R35, R240, R237.reuse ;  /* 0x000000edf0230220 */ /* 0x081fe20000410000 */
[----:B------:R-:W-:-:S02]  /*4680*/  @P0 FMUL.FTZ R33, R242, R237 ;  /* 0x000000edf2210220 */ /* 0x000fc40000410000 */
[----:B------:R-:W-:Y:S01]  /*4690*/  SHFL.IDX PT, R217, R217, RZ, 0x1f ;  /* 0x00001fffd9d97589 */ /* 0x000fe200000e0000 */
[-C--:B--2---:R-:W-:Y:S01]  /*46a0*/  @P0 FFMA.FTZ R32, R242, R236.reuse, R35 ;  /* 0x000000ecf2200223 */ /* 0x084fe20000010023 */
[----:B------:R-:W-:Y:S01]  /*46b0*/  LEA.HI.X.SX32 R35, R65, RZ, 0x1, P1 ;  /* 0x000000ff41237211 */ /* 0x000fe200008f0eff */
[----:B------:R-:W-:Y:S01]  /*46c0*/  @P0 FFMA.FTZ R33, R240, R236, -R33 ;  /* 0x000000ecf0210223 */ /* 0x000fe20000010821 */
[----:B------:R-:W-:Y:S01]  /*46d0*/  FMUL.FTZ R242, R74, R107 ;  /* 0x0000006b4af27220 */ /* 0x000fe20000410000 */
[----:B------:R-:W0:Y:S01]  /*46e0*/  SHFL.IDX PT, R219, R219, RZ, 0x1f ;  /* 0x00001fffdbdb7589 */ /* 0x000e2200000e0000 */
[----:B------:R-:W-:-:S04]  /*46f0*/  IMAD.WIDE.U32 R34, R28, UR4, R34 ;  /* 0x000000041c227c25 */ /* 0x000fc8000f8e0022 */
[----:B-1----:R-:W-:Y:S01]  /*4700*/  @P0 FADD.FTZ R236, R244, R33 ;  /* 0x00000021f4ec0221 */ /* 0x002fe20000010000 */
[----:B----4-:R-:W-:Y:S01]  /*4710*/  @P0 FADD.FTZ R237, R235, R32 ;  /* 0x00000020ebed0221 */ /* 0x010fe20000010000 */
[----:B------:R-:W-:Y:S01]  /*4720*/  IMAD R33, R29, UR4, R35 ;  /* 0x000000041d217c24 */ /* 0x000fe2000f8e0223 */
[C---:B------:R-:W-:Y:S02]  /*4730*/  LEA R32, P0, R34.reuse, R163, 0x2 ;  /* 0x000000a322207211 */ /* 0x040fe400078010ff */
[----:B------:R-:W-:Y:S02]  /*4740*/  FMUL.FTZ R35, R237, R3 ;  /* 0x00000003ed237220 */ /* 0x000fe40000410000 */
[----:B------:R-:W-:Y:S01]  /*4750*/  LEA.HI.X R33, R34, R161, R33, 0x2, P0 ;  /* 0x000000a122217211 */ /* 0x000fe200000f1421 */
[----:B------:R-:W-:Y:S01]  /*4760*/  FMUL.FTZ R34, R236, R3 ;  /* 0x00000003ec227220 */ /* 0x000fe20000410000 */
[----:B------:R-:W-:Y:S01]  /*4770*/  FADD.FTZ R3, R233, R238 ;  /* 0x000000eee9037221 */ /* 0x000fe20000010000 */
[----:B------:R-:W-:-:S02]  /*4780*/  FADD.FTZ R233, R229, R234 ;  /* 0x000000eae5e97221 */ /* 0x000fc40000010000 */
[-C--:B------:R-:W-:Y:S01]  /*4790*/  FFMA.FTZ R34, R237, R2.reuse, -R34 ;  /* 0x00000002ed227223 */ /* 0x080fe20000010822 */
[----:B------:R-:W-:Y:S01]  /*47a0*/  FFMA.FTZ R2, R236, R2, R35 ;  /* 0x00000002ec027223 */ /* 0x000fe20000010023 */
[C---:B------:R-:W-:Y:S02]  /*47b0*/  FMUL.FTZ R229, R200.reuse, R3 ;  /* 0x00000003c8e57220 */ /* 0x040fe40000410000 */
[----:B------:R-:W-:Y:S01]  /*47c0*/  FADD.FTZ R35, R231, R34 ;  /* 0x00000022e7237221 */ /* 0x000fe20000010000 */
[-C--:B------:R-:W-:Y:S01]  /*47d0*/  FMUL.FTZ R34, R200, R233.reuse ;  /* 0x000000e9c8227220 */ /* 0x080fe20000410000 */
[----:B------:R-:W-:Y:S01]  /*47e0*/  FADD.FTZ R221, R221, R2 ;  /* 0x00000002dddd7221 */ /* 0x000fe20000010000 */
[----:B------:R-:W-:Y:S01]  /*47f0*/  FFMA.FTZ R2, R202, R233, -R229 ;  /* 0x000000e9ca027223 */ /* 0x000fe200000108e5 */
[----:B------:R-:W-:Y:S01]  /*4800*/  FMUL.FTZ R231, R180, R35 ;  /* 0x00000023b4e77220 */ /* 0x000fe20000410000 */
[----:B------:R-:W-:Y:S01]  /*4810*/  FFMA.FTZ R229, R202, R3, R34 ;  /* 0x00000003cae57223 */ /* 0x000fe20000010022 */
[-C--:B------:R-:W-:Y:S01]  /*4820*/  FMUL.FTZ R234, R180, R221.reuse ;  /* 0x000000ddb4ea7220 */ /* 0x080fe20000410000 */
[C---:B------:R-:W-:Y:S01]  /*4830*/  FFMA.FTZ R236, R107.reuse, R232, R2 ;  /* 0x000000e86bec7223 */ /* 0x040fe20000010002 */
[----:B------:R-:W-:Y:S01]  /*4840*/  FFMA.FTZ R2, R182, R221, R231 ;  /* 0x000000ddb6027223 */ /* 0x000fe200000100e7 */
[----:B------:R-:W-:Y:S01]  /*4850*/  FFMA.FTZ R244, R107, R224, R229 ;  /* 0x000000e06bf47223 */ /* 0x000fe200000100e5 */
[----:B------:R-:W-:Y:S01]  /*4860*/  FMUL.FTZ R224, R76, R109 ;  /* 0x0000006d4ce07220 */ /* 0x000fe20000410000 */
[----:B------:R-:W-:Y:S01]  /*4870*/  FFMA.FTZ R234, R182, R35, -R234 ;  /* 0x00000023b6ea7223 */ /* 0x000fe200000108ea */
[----:B------:R-:W-:Y:S01]  /*4880*/  FADD.FTZ R223, R223, R2 ;  /* 0x00000002dfdf7221 */ /* 0x000fe20000010000 */
[----:B------:R-:W-:Y:S01]  /*4890*/  FFMA.FTZ R229, R0, R233, RZ ;  /* 0x000000e900e57223 */ /* 0x000fe200000100ff */
[-C--:B------:R-:W-:Y:S01]  /*48a0*/  FFMA.FTZ R34, -R195, R224.reuse, R233 ;  /* 0x000000e0c3227223 */ /* 0x080fe200000101e9 */
[----:B------:R-:W-:Y:S01]  /*48b0*/  FFMA.FTZ R2, R162, -R224, R3 ;  /* 0x800000e0a2027223 */ /* 0x000fe20000010003 */
[C---:B------:R-:W-:Y:S01]  /*48c0*/  FMUL.FTZ R224, R198.reuse, R244 ;  /* 0x000000f4c6e07220 */ /* 0x040fe20000410000 */
[----:B------:R-:W-:Y:S01]  /*48d0*/  FADD.FTZ R225, R225, R234 ;  /* 0x000000eae1e17221 */ /* 0x000fe20000010000 */
[-C--:B------:R-:W-:Y:S01]  /*48e0*/  FMUL.FTZ R234, R198, R236.reuse ;  /* 0x000000ecc6ea7220 */ /* 0x080fe20000410000 */
[-C--:B------:R-:W-:Y:S01]  /*48f0*/  FFMA.FTZ R238, R78, R236.reuse, R229 ;  /* 0x000000ec4eee7223 */ /* 0x080fe200000100e5 */
[----:B------:R-:W-:Y:S01]  /*4900*/  FFMA.FTZ R232, R199, R236, -R224 ;  /* 0x000000ecc7e87223 */ /* 0x000fe200000108e0 */
[----:B------:R-:W-:Y:S01]  /*4910*/  FFMA.FTZ R224, -R193, R242, R236 ;  /* 0x000000f2c1e07223 */ /* 0x000fe200000101ec */
[C---:B------:R-:W-:Y:S01]  /*4920*/  FMUL.FTZ R231, R184.reuse, R225 ;  /* 0x000000e1b8e77220 */ /* 0x040fe20000410000 */
[-C--:B------:R-:W-:Y:S01]  /*4930*/  FMUL.FTZ R236, R184, R223.reuse ;  /* 0x000000dfb8ec7220 */ /* 0x080fe20000410000 */
[----:B------:R-:W-:Y:S01]  /*4940*/  FFMA.FTZ R229, R199, R244, R234 ;  /* 0x000000f4c7e57223 */ /* 0x000fe200000100ea */
[C---:B------:R-:W-:Y:S01]  /*4950*/  FFMA.FTZ R228, R105.reuse, R228, R232 ;  /* 0x000000e469e47223 */ /* 0x040fe200000100e8 */
[C---:B------:R-:W-:Y:S01]  /*4960*/  FFMA.FTZ R234, R186.reuse, R223, R231 ;  /* 0x000000dfbaea7223 */ /* 0x040fe200000100e7 */
[----:B------:R-:W-:Y:S01]  /*4970*/  FFMA.FTZ R231, R186, R225, -R236 ;  /* 0x000000e1bae77223 */ /* 0x000fe200000108ec */
[----:B------:R-:W-:Y:S01]  /*4980*/  FFMA.FTZ R235, R105, R230, R229 ;  /* 0x000000e669eb7223 */ /* 0x000fe200000100e5 */
[-C--:B------:R-:W-:Y:S01]  /*4990*/  FMUL.FTZ R232, R196, R228.reuse ;  /* 0x000000e4c4e87220 */ /* 0x080fe20000410000 */
[----:B------:R-:W-:Y:S01]  /*49a0*/  FADD.FTZ R227, R227, R234 ;  /* 0x000000eae3e37221 */ /* 0x000fe20000010000 */
[----:B------:R-:W-:Y:S01]  /*49b0*/  FADD.FTZ R229, R226, R231 ;  /* 0x000000e7e2e57221 */ /* 0x000fe20000010000 */
[-C--:B------:R-:W-:Y:S01]  /*49c0*/  FMUL.FTZ R226, R196, R235.reuse ;  /* 0x000000ebc4e27220 */ /* 0x080fe20000410000 */
[C---:B------:R-:W-:Y:S01]  /*49d0*/  FFMA.FTZ R231, R197.reuse, R235, R232 ;  /* 0x000000ebc5e77223 */ /* 0x040fe200000100e8 */
[----:B------:R-:W-:Y:S01]  /*49e0*/  FFMA.FTZ R3, R0, -R3, RZ ;  /* 0x8000000300037223 */ /* 0x000fe200000100ff */
[C---:B------:R-:W-:Y:S01]  /*49f0*/  FMUL.FTZ R233, R188.reuse, R229 ;  /* 0x000000e5bce97220 */ /* 0x040fe20000410000 */
[-C--:B------:R-:W-:Y:S01]  /*4a00*/  FMUL.FTZ R234, R188, R227.reuse ;  /* 0x000000e3bcea7220 */ /* 0x080fe20000410000 */
[----:B------:R-:W-:Y:S01]  /*4a10*/  FFMA.FTZ R230, R197, R228, -R226 ;  /* 0x000000e4c5e67223 */ /* 0x000fe200000108e2 */
[C---:B------:R-:W-:Y:S01]  /*4a20*/  FFMA.FTZ R237, R103.reuse, R222, R231 ;  /* 0x000000de67ed7223 */ /* 0x040fe200000100e7 */
[----:B------:R-:W-:Y:S01]  /*4a30*/  FFMA.FTZ R233, R190, R227, R233 ;  /* 0x000000e3bee97223 */ /* 0x000fe200000100e9 */
[----:B------:R-:W-:Y:S01]  /*4a40*/  FFMA.FTZ R240, R78, -R244, R3 ;  /* 0x800000f44ef07223 */ /* 0x000fe20000010003 */
[----:B------:R-:W-:Y:S01]  /*4a50*/  FMUL.FTZ R236, R72, R105 ;  /* 0x0000006948ec7220 */ /* 0x000fe20000410000 */
[----:B------:R-:W-:Y:S01]  /*4a60*/  FFMA.FTZ R234, R190, R229, -R234 ;  /* 0x000000e5beea7223 */ /* 0x000fe200000108ea */
[----:B------:R-:W-:Y:S01]  /*4a70*/  FFMA.FTZ R230, R103, R220, R230 ;  /* 0x000000dc67e67223 */ /* 0x000fe200000100e6 */
[----:B------:R-:W-:Y:S01]  /*4a80*/  FADD.FTZ R231, R170, R233 ;  /* 0x000000e9aae77221 */ /* 0x000fe20000010000 */
[C---:B------:R-:W-:Y:S01]  /*4a90*/  FFMA.FTZ R238, R77.reuse, R228, R238 ;  /* 0x000000e44dee7223 */ /* 0x040fe200000100ee */
[----:B------:R-:W-:Y:S01]  /*4aa0*/  FMUL.FTZ R232, R70, R103 ;  /* 0x0000006746e87220 */ /* 0x000fe20000410000 */
[C---:B------:R-:W-:Y:S01]  /*4ab0*/  FMUL.FTZ R233, R192.reuse, R237 ;  /* 0x000000edc0e97220 */ /* 0x040fe20000410000 */
[----:B------:R-:W-:Y:S01]  /*4ac0*/  FFMA.FTZ R240, R77, -R235, R240 ;  /* 0x800000eb4df07223 */ /* 0x000fe200000100f0 */
[----:B------:R-:W-:Y:S01]  /*4ad0*/  FFMA.FTZ R226, R187, -R236, R235 ;  /* 0x800000ecbbe27223 */ /* 0x000fe200000100eb */
[----:B------:R-:W-:Y:S01]  /*4ae0*/  FADD.FTZ R201, R201, R234 ;  /* 0x000000eac9c97221 */ /* 0x000fe20000010000 */
[-C--:B------:R-:W-:Y:S01]  /*4af0*/  FMUL.FTZ R235, R192, R230.reuse ;  /* 0x000000e6c0eb7220 */ /* 0x080fe20000410000 */
[-C--:B------:R-:W-:Y:S01]  /*4b00*/  FFMA.FTZ R238, R75, R230.reuse, R238 ;  /* 0x000000e64bee7223 */ /* 0x080fe200000100ee */
[----:B------:R-:W-:Y:S01]  /*4b10*/  FFMA.FTZ R220, R194, R230, -R233 ;  /* 0x000000e6c2dc7223 */ /* 0x000fe200000108e9 */
[-C--:B------:R-:W-:Y:S01]  /*4b20*/  FFMA.FTZ R170, -R185, R232.reuse, R230 ;  /* 0x000000e8b9aa7223 */ /* 0x080fe200000101e6 */
[C---:B------:R-:W-:Y:S01]  /*4b30*/  FMUL.FTZ R222, R192.reuse, R201 ;  /* 0x000000c9c0de7220 */ /* 0x040fe20000410000 */
[----:B------:R-:W-:Y:S01]  /*4b40*/  FMUL.FTZ R230, R192, R231 ;  /* 0x000000e7c0e67220 */ /* 0x000fe20000410000 */
[CC--:B------:R-:W-:Y:S01]  /*4b50*/  FFMA.FTZ R235, R194.reuse, R237.reuse, R235 ;  /* 0x000000edc2eb7223 */ /* 0x0c0fe200000100eb */
[----:B------:R-:W-:Y:S01]  /*4b60*/  FFMA.FTZ R240, R75, -R237, R240 ;  /* 0x800000ed4bf07223 */ /* 0x000fe200000100f0 */
[----:B------:R-:W-:Y:S01]  /*4b70*/  FFMA.FTZ R192, R183, -R232, R237 ;  /* 0x800000e8b7c07223 */ /* 0x000fe200000100ed */
[C---:B------:R-:W-:Y:S01]  /*4b80*/  FFMA.FTZ R233, R194.reuse, R231, R222 ;  /* 0x000000e7c2e97223 */ /* 0x040fe200000100de */
[----:B------:R-:W-:Y:S01]  /*4b90*/  FFMA.FTZ R230, R194, R201, -R230 ;  /* 0x000000c9c2e67223 */ /* 0x000fe200000108e6 */
[C---:B------:R-:W-:Y:S01]  /*4ba0*/  FFMA.FTZ R237, R101.reuse, R218, R235 ;  /* 0x000000da65ed7223 */ /* 0x040fe200000100eb */
[----:B------:R-:W-:Y:S01]  /*4bb0*/  FFMA.FTZ R220, R101, R216, R220 ;  /* 0x000000d865dc7223 */ /* 0x000fe200000100dc */
[----:B------:R-:W-:Y:S01]  /*4bc0*/  FADD.FTZ R172, R172, R233 ;  /* 0x000000e9acac7221 */ /* 0x000fe20000010000 */
[----:B------:R-:W-:Y:S01]  /*4bd0*/  FADD.FTZ R203, R203, R230 ;  /* 0x000000e6cbcb7221 */ /* 0x000fe20000010000 */
[C---:B------:R-:W-:Y:S01]  /*4be0*/  FMUL.FTZ R233, R188.reuse, R237 ;  /* 0x000000edbce97220 */ /* 0x040fe20000410000 */
[-C--:B------:R-:W-:Y:S01]  /*4bf0*/  FMUL.FTZ R235, R188, R220.reuse ;  /* 0x000000dcbceb7220 */ /* 0x080fe20000410000 */
[----:B------:R-:W-:Y:S01]  /*4c00*/  FMUL.FTZ R194, R68, R101 ;  /* 0x0000006544c27220 */ /* 0x000fe20000410000 */
[----:B------:R-:W-:Y:S01]  /*4c10*/  FMUL.FTZ R218, R196, R203 ;  /* 0x000000cbc4da7220 */ /* 0x000fe20000410000 */
[----:B------:R-:W-:Y:S01]  /*4c20*/  FFMA.FTZ R216, R190, R220, -R233 ;  /* 0x000000dcbed87223 */ /* 0x000fe200000108e9 */
[-C--:B------:R-:W-:Y:S01]  /*4c30*/  FMUL.FTZ R196, R196, R172.reuse ;  /* 0x000000acc4c47220 */ /* 0x080fe20000410000 */
[-C--:B------:R-:W-:Y:S01]  /*4c40*/  FFMA.FTZ R235, R190, R237.reuse, R235 ;  /* 0x000000edbeeb7223 */ /* 0x080fe200000100eb */
[----:B------:R-:W-:Y:S01]  /*4c50*/  FFMA.FTZ R233, R197, R172, R218 ;  /* 0x000000acc5e97223 */ /* 0x000fe200000100da */
[----:B------:R-:W-:Y:S01]  /*4c60*/  FFMA.FTZ R188, -R181, R194, R220 ;  /* 0x000000c2b5bc7223 */ /* 0x000fe200000101dc */
[----:B------:R-:W-:Y:S01]  /*4c70*/  FFMA.FTZ R216, R99, R212, R216 ;  /* 0x000000d463d87223 */ /* 0x000fe200000100d8 */
[----:B------:R-:W-:Y:S01]  /*4c80*/  FFMA.FTZ R240, R73, -R237, R240 ;  /* 0x800000ed49f07223 */ /* 0x000fe200000100f0 */
[----:B------:R-:W-:Y:S01]  /*4c90*/  FFMA.FTZ R194, R179, -R194, R237 ;  /* 0x800000c2b3c27223 */ /* 0x000fe200000100ed */
[----:B------:R-:W-:Y:S01]  /*4ca0*/  FFMA.FTZ R197, R197, R203, -R196 ;  /* 0x000000cbc5c57223 */ /* 0x000fe200000108c4 */
[----:B------:R-:W-:Y:S01]  /*4cb0*/  FFMA.FTZ R237, R99, R214, R235 ;  /* 0x000000d663ed7223 */ /* 0x000fe200000100eb */
[----:B------:R-:W-:Y:S01]  /*4cc0*/  FADD.FTZ R174, R174, R233 ;  /* 0x000000e9aeae7221 */ /* 0x000fe20000010000 */
[----:B------:R-:W-:Y:S01]  /*4cd0*/  FMUL.FTZ R233, R184, R216 ;  /* 0x000000d8b8e97220 */ /* 0x000fe20000410000 */
[----:B------:R-:W-:Y:S01]  /*4ce0*/  FADD.FTZ R204, R204, R197 ;  /* 0x000000c5cccc7221 */ /* 0x000fe20000010000 */
[-C--:B------:R-:W-:Y:S01]  /*4cf0*/  FMUL.FTZ R197, R184, R237.reuse ;  /* 0x000000edb8c57220 */ /* 0x080fe20000410000 */
[----:B------:R-:W-:Y:S01]  /*4d00*/  FMUL.FTZ R235, R198, R174 ;  /* 0x000000aec6eb7220 */ /* 0x000fe20000410000 */
[----:B------:R-:W-:Y:S01]  /*4d10*/  FFMA.FTZ R233, R186, R237, R233 ;  /* 0x000000edbae97223 */ /* 0x000fe200000100e9 */
[----:B------:R-:W-:Y:S01]  /*4d20*/  FMUL.FTZ R212, R198, R204 ;  /* 0x000000ccc6d47220 */ /* 0x000fe20000410000 */
[----:B------:R-:W-:Y:S01]  /*4d30*/  FFMA.FTZ R196, R186, R216, -R197 ;  /* 0x000000d8bac47223 */ /* 0x000fe200000108c5 */
[----:B------:R-:W-:Y:S01]  /*4d40*/  FFMA.FTZ R186, R199, R204, -R235 ;  /* 0x000000ccc7ba7223 */ /* 0x000fe200000108eb */
[----:B------:R-:W-:Y:S01]  /*4d50*/  FFMA.FTZ R235, R97, R206, R233 ;  /* 0x000000ce61eb7223 */ /* 0x000fe200000100e9 */
[----:B------:R-:W-:Y:S01]  /*4d60*/  FFMA.FTZ R197, R199, R174, R212 ;  /* 0x000000aec7c57223 */ /* 0x000fe200000100d4 */
[----:B------:R-:W-:Y:S01]  /*4d70*/  FFMA.FTZ R208, R97, R208, R196 ;  /* 0x000000d061d07223 */ /* 0x000fe200000100c4 */
[----:B------:R-:W-:Y:S01]  /*4d80*/  FADD.FTZ R205, R205, R186 ;  /* 0x000000bacdcd7221 */ /* 0x000fe20000010000 */
[----:B------:R-:W-:Y:S01]  /*4d90*/  FMUL.FTZ R199, R180, R235 ;  /* 0x000000ebb4c77220 */ /* 0x000fe20000410000 */
[----:B------:R-:W-:Y:S01]  /*4da0*/  FADD.FTZ R197, R176, R197 ;  /* 0x000000c5b0c57221 */ /* 0x000fe20000010000 */
[----:B------:R-:W-:Y:S01]  /*4db0*/  FMUL.FTZ R186, R64, R97 ;  /* 0x0000006140ba7220 */ /* 0x000fe20000410000 */
[----:B------:R-:W-:Y:S01]  /*4dc0*/  FFMA.FTZ R240, R71, -R237, R240 ;  /* 0x800000ed47f07223 */ /* 0x000fe200000100f0 */
[-C--:B------:R-:W-:Y:S01]  /*4dd0*/  FFMA.FTZ R198, R182, R208.reuse, -R199 ;  /* 0x000000d0b6c67223 */ /* 0x080fe200000108c7 */
[----:B------:R-:W-:Y:S01]  /*4de0*/  FMUL.FTZ R233, R180, R208 ;  /* 0x000000d0b4e97220 */ /* 0x000fe20000410000 */
[C---:B------:R-:W-:Y:S01]  /*4df0*/  FMUL.FTZ R199, R200.reuse, R205 ;  /* 0x000000cdc8c77220 */ /* 0x040fe20000410000 */
[----:B------:R-:W-:Y:S01]  /*4e00*/  FMUL.FTZ R200, R200, R197 ;  /* 0x000000c5c8c87220 */ /* 0x000fe20000410000 */
[----:B---3--:R-:W-:Y:S01]  /*4e10*/  FMUL.FTZ R206, R213, R7 ;  /* 0x00000007d5ce7220 */ /* 0x008fe20000410000 */
[-C--:B------:R-:W-:Y:S01]  /*4e20*/  FFMA.FTZ R180, -R173, R186.reuse, R208 ;  /* 0x000000baadb47223 */ /* 0x080fe200000101d0 */
[-C--:B------:R-:W-:Y:S01]  /*4e30*/  FFMA.FTZ R176, R69, -R235.reuse, R240 ;  /* 0x800000eb45b07223 */ /* 0x080fe200000100f0 */
[----:B------:R-:W-:Y:S01]  /*4e40*/  FFMA.FTZ R186, R171, -R186, R235 ;  /* 0x800000baabba7223 */ /* 0x000fe200000100eb */
[----:B------:R-:W-:Y:S01]  /*4e50*/  FFMA.FTZ R233, R182, R235, R233 ;  /* 0x000000ebb6e97223 */ /* 0x000fe200000100e9 */
[C---:B------:R-:W-:Y:S01]  /*4e60*/  FFMA.FTZ R199, R202.reuse, R197, R199 ;  /* 0x000000c5cac77223 */ /* 0x040fe200000100c7 */
[----:B------:R-:W-:Y:S01]  /*4e70*/  FFMA.FTZ R235, R202, R205, -R200 ;  /* 0x000000cdcaeb7223 */ /* 0x000fe200000108c8 */
[-C--:B-----5:R-:W-:Y:S01]  /*4e80*/  FFMA.FTZ R206, R215, R6.reuse, -R206 ;  /* 0x00000006d7ce7223 */ /* 0x0a0fe200000108ce */
[C---:B------:R-:W-:Y:S01]  /*4e90*/  FMUL.FTZ R200, R213.reuse, R6 ;  /* 0x00000006d5c87220 */ /* 0x040fe20000410000 */
[CC--:B------:R-:W-:Y:S01]  /*4ea0*/  FMUL.FTZ R6, R213.reuse, R5.reuse ;  /* 0x00000005d5067220 */ /* 0x0c0fe20000410000 */
[-C--:B------:R-:W-:Y:S01]  /*4eb0*/  FMUL.FTZ R182, R213, R4.reuse ;  /* 0x00000004d5b67220 */ /* 0x080fe20000410000 */
[----:B------:R-:W-:Y:S01]  /*4ec0*/  FADD.FTZ R178, R178, R199 ;  /* 0x000000c7b2b27221 */ /* 0x000fe20000010000 */
[----:B------:R-:W-:Y:S01]  /*4ed0*/  FADD.FTZ R199, R164, R235 ;  /* 0x000000eba4c77221 */ /* 0x000fe20000010000 */
[C---:B------:R-:W-:Y:S01]  /*4ee0*/  FFMA.FTZ R4, R215.reuse, R4, -R6 ;  /* 0x00000004d7047223 */ /* 0x040fe20000010806 */
[C---:B------:R-:W-:Y:S01]  /*4ef0*/  FFMA.FTZ R5, R215.reuse, R5, R182 ;  /* 0x00000005d7057223 */ /* 0x040fe200000100b6 */
[----:B------:R-:W-:Y:S01]  /*4f00*/  FFMA.FTZ R200, R215, R7, R200 ;  /* 0x00000007d7c87223 */ /* 0x000fe200000100c8 */
[C---:B------:R-:W-:Y:S01]  /*4f10*/  FMUL.FTZ R215, R76.reuse, R199 ;  /* 0x000000c74cd77220 */ /* 0x040fe20000410000 */
[----:B------:R-:W-:Y:S01]  /*4f20*/  FMUL.FTZ R213, R76, R178 ;  /* 0x000000b24cd57220 */ /* 0x000fe20000410000 */
[----:B0-----:R-:W-:Y:S01]  /*4f30*/  FADD.FTZ R6, R219, R206 ;  /* 0x000000cedb067221 */ /* 0x001fe20000010000 */
[----:B------:R-:W-:Y:S01]  /*4f40*/  FADD.FTZ R7, R217, R200 ;  /* 0x000000c8d9077221 */ /* 0x000fe20000010000 */
[----:B------:R-:W-:Y:S01]  /*4f50*/  FMUL.FTZ R217, R2, R215 ;  /* 0x000000d702d97220 */ /* 0x000fe20000410000 */
[-C--:B------:R-:W-:Y:S01]  /*4f60*/  FMUL.FTZ R219, R109, R213.reuse ;  /* 0x000000d56ddb7220 */ /* 0x080fe20000410000 */
[----:B------:R-:W-:Y:S01]  /*4f70*/  FFMA.FTZ R166, R95, R166, R198 ;  /* 0x000000a65fa67223 */ /* 0x000fe200000100c6 */
[----:B------:R-:W-:Y:S01]  /*4f80*/  FFMA.FTZ R3, R191, -R242, R244 ;  /* 0x800000f2bf037223 */ /* 0x000fe200000100f4 */
[-C--:B------:R-:W-:Y:S01]  /*4f90*/  FFMA.FTZ R164, R34, R213.reuse, R217 ;  /* 0x000000d522a47223 */ /* 0x080fe200000100d9 */
[----:B------:R-:W-:Y:S01]  /*4fa0*/  FMUL.FTZ R213, R2, R213 ;  /* 0x000000d502d57220 */ /* 0x000fe20000410000 */
[----:B------:R0:W-:Y:S01]  /*4fb0*/  @!P5 STS.128 [UR7+0x21b0], R4 ;  /* 0x0021b004ff00d988 */ /* 0x0001e20008000c07 */
[C---:B------:R-:W-:Y:S01]  /*4fc0*/  FMUL.FTZ R198, R74.reuse, R197 ;  /* 0x000000c54ac67220 */ /* 0x040fe20000410000 */
[----:B------:R-:W-:Y:S01]  /*4fd0*/  FMUL.FTZ R200, R74, R205 ;  /* 0x000000cd4ac87220 */ /* 0x000fe20000410000 */
[----:B------:R-:W-:Y:S01]  /*4fe0*/  FFMA.FTZ R228, -R189, R236, R228 ;  /* 0x000000ecbde47223 */ /* 0x000fe200000101e4 */
[----:B------:R-:W-:Y:S01]  /*4ff0*/  FFMA.FTZ R238, R73, R220, R238 ;  /* 0x000000dc49ee7223 */ /* 0x000fe200000100ee */
[----:B------:R-:W-:Y:S01]  /*5000*/  FMUL.FTZ R217, R3, R198 ;  /* 0x000000c603d97220 */ /* 0x000fe20000410000 */
[----:B------:R-:W-:Y:S01]  /*5010*/  FFMA.FTZ R168, R95, R168, R233 ;  /* 0x000000a85fa87223 */ /* 0x000fe200000100e9 */
[----:B------:R-:W-:Y:S01]  /*5020*/  FMUL.FTZ R235, R72, R174 ;  /* 0x000000ae48eb7220 */ /* 0x000fe20000410000 */
[----:B------:R-:W-:Y:S01]  /*5030*/  FMUL.FTZ R233, R3, R200 ;  /* 0x000000c803e97220 */ /* 0x000fe20000410000 */
[----:B------:R-:W-:Y:S01]  /*5040*/  FFMA.FTZ R238, R71, R216, R238 ;  /* 0x000000d847ee7223 */ /* 0x000fe200000100ee */
[----:B------:R1:W-:Y:S01]  /*5050*/  STS [R140+0x420], R219 ;  /* 0x000420db8c007388 */ /* 0x0003e20000000800 */
[----:B------:R-:W-:Y:S01]  /*5060*/  FMUL.FTZ R190, R66, R99 ;  /* 0x0000006342be7220 */ /* 0x000fe20000410000 */
[-C--:B------:R-:W-:Y:S01]  /*5070*/  FFMA.FTZ R182, R224, R198.reuse, R233 ;  /* 0x000000c6e0b67223 */ /* 0x080fe200000100e9 */
[----:B------:R-:W-:Y:S01]  /*5080*/  FMUL.FTZ R198, R107, R198 ;  /* 0x000000c66bc67220 */ /* 0x000fe20000410000 */
[-C--:B0-----:R-:W-:Y:S01]  /*5090*/  FFMA.FTZ R4, R34, R215.reuse, -R213 ;  /* 0x000000d722047223 */ /* 0x081fe200000108d5 */
[----:B------:R-:W-:Y:S01]  /*50a0*/  FMUL.FTZ R213, R72, R204 ;  /* 0x000000cc48d57220 */ /* 0x000fe20000410000 */
[----:B------:R-:W-:Y:S01]  /*50b0*/  FMUL.FTZ R6, R109, R215 ;  /* 0x000000d76d067220 */ /* 0x000fe20000410000 */
[----:B------:R-:W-:Y:S01]  /*50c0*/  FFMA.FTZ R5, R224, R200, -R217 ;  /* 0x000000c8e0057223 */ /* 0x000fe200000108d9 */
[----:B------:R-:W-:Y:S01]  /*50d0*/  FMUL.FTZ R217, R70, R203 ;  /* 0x000000cb46d97220 */ /* 0x000fe20000410000 */
[----:B------:R-:W-:Y:S01]  /*50e0*/  FMUL.FTZ R7, R226, R213 ;  /* 0x000000d5e2077220 */ /* 0x000fe20000410000 */
[----:B------:R-:W-:Y:S01]  /*50f0*/  FMUL.FTZ R215, R70, R172 ;  /* 0x000000ac46d77220 */ /* 0x000fe20000410000 */
[----:B------:R-:W-:Y:S01]  /*5100*/  FFMA.FTZ R196, R69, R208, R238 ;  /* 0x000000d045c47223 */ /* 0x000fe200000100ee */
[----:B------:R0:W-:Y:S01]  /*5110*/  STS [R139+0x4], R6 ;  /* 0x000004068b007388 */ /* 0x0001e20000000800 */
[-C--:B------:R-:W-:Y:S01]  /*5120*/  FFMA.FTZ R202, R228, R235.reuse, R7 ;  /* 0x000000ebe4ca7223 */ /* 0x080fe20000010007 */
[----:B------:R-:W-:Y:S01]  /*5130*/  FMUL.FTZ R7, R226, R235 ;  /* 0x000000ebe2077220 */ /* 0x000fe20000410000 */
[----:B-1----:R-:W-:Y:S01]  /*5140*/  FMUL.FTZ R219, R192, R217 ;  /* 0x000000d9c0db7220 */ /* 0x002fe20000410000 */
[----:B------:R-:W-:Y:S01]  /*5150*/  FMUL.FTZ R208, R105, R213 ;  /* 0x000000d569d07220 */ /* 0x000fe20000410000 */
[----:B------:R-:W-:Y:S01]  /*5160*/  FMUL.FTZ R233, R68, R201 ;  /* 0x000000c944e97220 */ /* 0x000fe20000410000 */
[----:B------:R-:W-:Y:S01]  /*5170*/  FFMA.FTZ R7, R228, R213, -R7 ;  /* 0x000000d5e4077223 */ /* 0x000fe20000010807 */
[----:B------:R-:W-:Y:S01]  /*5180*/  FMUL.FTZ R213, R68, R231 ;  /* 0x000000e744d57220 */ /* 0x000fe20000410000 */
[----:B------:R1:W-:Y:S01]  /*5190*/  STS [R139+0x8], R198 ;  /* 0x000008c68b007388 */ /* 0x0003e20000000800 */
[----:B------:R-:W-:Y:S01]  /*51a0*/  FMUL.FTZ R200, R107, R200 ;  /* 0x000000c86bc87220 */ /* 0x000fe20000410000 */
[----:B0-----:R-:W-:Y:S01]  /*51b0*/  FMUL.FTZ R6, R192, R215 ;  /* 0x000000d7c0067220 */ /* 0x001fe20000410000 */
[----:B------:R-:W-:Y:S01]  /*51c0*/  FMUL.FTZ R206, R105, R235 ;  /* 0x000000eb69ce7220 */ /* 0x000fe20000410000 */
[C---:B------:R-:W-:Y:S01]  /*51d0*/  FMUL.FTZ R212, R103.reuse, R215 ;  /* 0x000000d767d47220 */ /* 0x040fe20000410000 */
[-C--:B------:R-:W-:Y:S01]  /*51e0*/  FMUL.FTZ R214, R103, R217.reuse ;  /* 0x000000d967d67220 */ /* 0x080fe20000410000 */
[----:B------:R-:W-:Y:S01]  /*51f0*/  FFMA.FTZ R6, R170, R217, -R6 ;  /* 0x000000d9aa067223 */ /* 0x000fe20000010806 */
[----:B------:R-:W-:Y:S01]  /*5200*/  FMUL.FTZ R217, R194, R213 ;  /* 0x000000d5c2d97220 */ /* 0x000fe20000410000 */
[----:B------:R-:W-:Y:S01]  /*5210*/  FFMA.FTZ R184, -R177, R190, R216 ;  /* 0x000000beb1b87223 */ /* 0x000fe200000101d8 */
[----:B------:R0:W-:Y:S01]  /*5220*/  STS [R139+0xc], R200 ;  /* 0x00000cc88b007388 */ /* 0x0001e20000000800 */
[----:B-1----:R-:W-:Y:S01]  /*5230*/  FFMA.FTZ R198, R170, R215, R219 ;  /* 0x000000d7aac67223 */ /* 0x002fe200000100db */
[----:B------:R-:W-:Y:S01]  /*5240*/  FMUL.FTZ R219, R66, R227 ;  /* 0x000000e342db7220 */ /* 0x000fe20000410000 */
[----:B------:R-:W-:Y:S01]  /*5250*/  FMUL.FTZ R215, R194, R233 ;  /* 0x000000e9c2d77220 */ /* 0x000fe20000410000 */
[----:B------:R1:W-:Y:S01]  /*5260*/  STS [R139+0x10], R206 ;  /* 0x000010ce8b007388 */ /* 0x0003e20000000800 */
[C---:B------:R-:W-:Y:S01]  /*5270*/  FMUL.FTZ R216, R101.reuse, R213 ;  /* 0x000000d565d87220 */ /* 0x040fe20000410000 */
[----:B------:R-:W-:Y:S01]  /*5280*/  FMUL.FTZ R218, R101, R233 ;  /* 0x000000e965da7220 */ /* 0x000fe20000410000 */
[C---:B------:R-:W-:Y:S01]  /*5290*/  FMUL.FTZ R220, R99.reuse, R219 ;  /* 0x000000db63dc7220 */ /* 0x040fe20000410000 */
[----:B------:R2:W-:Y:S01]  /*52a0*/  STS [R139+0x1c], R214 ;  /* 0x00001cd68b007388 */ /* 0x0005e20000000800 */
[----:B------:R-:W-:Y:S01]  /*52b0*/  FMUL.FTZ R230, R62, R221 ;  /* 0x000000dd3ee67220 */ /* 0x000fe20000410000 */
[----:B0-----:R-:W-:Y:S01]  /*52c0*/  FFMA.FTZ R200, R188, R213, R215 ;  /* 0x000000d5bcc87223 */ /* 0x001fe200000100d7 */
[----:B------:R-:W-:Y:S01]  /*52d0*/  FMUL.FTZ R213, R66, R229 ;  /* 0x000000e542d57220 */ /* 0x000fe20000410000 */
[----:B------:R-:W-:Y:S01]  /*52e0*/  FMUL.FTZ R215, R64, R223 ;  /* 0x000000df40d77220 */ /* 0x000fe20000410000 */
[----:B------:R0:W-:Y:S01]  /*52f0*/  STS [R139+0x20], R216 ;  /* 0x000020d88b007388 */ /* 0x0001e20000000800 */
[----:B-1----:R-:W-:Y:S01]  /*5300*/  FFMA.FTZ R206, R188, R233, -R217 ;  /* 0x000000e9bcce7223 */ /* 0x002fe200000108d9 */
[----:B------:R-:W-:Y:S01]  /*5310*/  FMUL.FTZ R217, R64, R225 ;  /* 0x000000e140d97220 */ /* 0x000fe20000410000 */
[----:B------:R-:W-:Y:S01]  /*5320*/  FMUL.FTZ R222, R99, R213 ;  /* 0x000000d563de7220 */ /* 0x000fe20000410000 */
[----:B------:R1:W-:Y:S01]  /*5330*/  STS [R139+0x24], R218 ;  /* 0x000024da8b007388 */ /* 0x0003e20000000800 */
[----:B--2---:R-:W-:Y:S01]  /*5340*/  FMUL.FTZ R214, R62, R35 ;  /* 0x000000233ed67220 */ /* 0x004fe20000410000 */
[----:B------:R-:W-:Y:S01]  /*5350*/  FMUL.FTZ R232, R95, R230 ;  /* 0x000000e65fe87220 */ /* 0x000fe20000410000 */
[C---:B------:R-:W-:Y:S01]  /*5360*/  FMUL.FTZ R233, R186.reuse, R217 ;  /* 0x000000d9bae97220 */ /* 0x040fe20000410000 */
[----:B------:R2:W-:Y:S01]  /*5370*/  STS [R139+0x28], R220 ;  /* 0x000028dc8b007388 */ /* 0x0005e20000000800 */
[-C--:B------:R-:W-:Y:S01]  /*5380*/  FMUL.FTZ R235, R186, R215.reuse ;  /* 0x000000d7baeb7220 */ /* 0x080fe20000410000 */
[----:B0-----:R-:W-:Y:S01]  /*5390*/  FMUL.FTZ R216, R97, R215 ;  /* 0x000000d761d87220 */ /* 0x001fe20000410000 */
[----:B------:R-:W-:Y:S01]  /*53a0*/  FADD.FTZ R4, RZ, R4 ;  /* 0x00000004ff047221 */ /* 0x000fe20000010000 */
[----:B------:R0:W-:Y:S01]  /*53b0*/  STS [R139+0x14], R208 ;  /* 0x000014d08b007388 */ /* 0x0001e20000000800 */
[----:B------:R-:W-:Y:S01]  /*53c0*/  FFMA.FTZ R190, R175, -R190, R237 ;  /* 0x800000beafbe7223 */ /* 0x000fe200000100ed */
[----:B-1----:R-:W-:Y:S01]  /*53d0*/  FMUL.FTZ R218, R97, R217 ;  /* 0x000000d961da7220 */ /* 0x002fe20000410000 */
[----:B------:R-:W-:Y:S01]  /*53e0*/  FADD.FTZ R4, R4, R5 ;  /* 0x0000000504047221 */ /* 0x000fe20000010000 */
[----:B------:R1:W-:Y:S01]  /*53f0*/  STS [R139+0x18], R212 ;  /* 0x000018d48b007388 */ /* 0x0003e20000000800 */
[----:B--2---:R-:W-:-:S02]  /*5400*/  FMUL.FTZ R220, R95, R214 ;  /* 0x000000d65fdc7220 */ /* 0x004fc40000410000 */
[----:B------:R-:W-:Y:S01]  /*5410*/  FADD.FTZ R7, R4, R7 ;  /* 0x0000000704077221 */ /* 0x000fe20000010000 */
[----:B------:R2:W-:Y:S01]  /*5420*/  STS [R139+0x2c], R222 ;  /* 0x00002cde8b007388 */ /* 0x0005e20000000800 */
[----:B0-----:R-:W-:Y:S01]  /*5430*/  FFMA.FTZ R208, R180, R215, R233 ;  /* 0x000000d7b4d07223 */ /* 0x001fe200000100e9 */
[----:B------:R-:W-:Y:S02]  /*5440*/  FADD.FTZ R215, RZ, R164 ;  /* 0x000000a4ffd77221 */ /* 0x000fe40000010000 */
[----:B------:R2:W-:Y:S01]  /*5450*/  STS [R139+0x30], R216 ;  /* 0x000030d88b007388 */ /* 0x0005e20000000800 */
[----:B------:R-:W-:Y:S01]  /*5460*/  FMUL.FTZ R164, R62, R95 ;  /* 0x0000005f3ea47220 */ /* 0x000fe20000410000 */
[----:B-1----:R-:W-:Y:S01]  /*5470*/  FFMA.FTZ R212, R180, R217, -R235 ;  /* 0x000000d9b4d47223 */ /* 0x002fe200000108eb */
[----:B------:R-:W-:Y:S01]  /*5480*/  FADD.FTZ R215, R215, R182 ;  /* 0x000000b6d7d77221 */ /* 0x000fe20000010000 */
[----:B------:R2:W-:Y:S01]  /*5490*/  STS [R139+0x34], R218 ;  /* 0x000034da8b007388 */ /* 0x0005e20000000800 */
[----:B------:R-:W-:Y:S01]  /*54a0*/  FMUL.FTZ R217, R190, R213 ;  /* 0x000000d5bed97220 */ /* 0x000fe20000410000 */
[----:B------:R-:W-:Y:S01]  /*54b0*/  FADD.FTZ R7, R7, R6 ;  /* 0x0000000607077221 */ /* 0x000fe20000010000 */
[----:B------:R-:W-:Y:S01]  /*54c0*/  FADD.FTZ R215, R215, R202 ;  /* 0x000000cad7d77221 */ /* 0x000fe20000010000 */
[----:B------:R2:W-:Y:S01]  /*54d0*/  STS [R139+0x38], R232 ;  /* 0x000038e88b007388 */ /* 0x0005e20000000800 */
[-C--:B------:R-:W-:Y:S01]  /*54e0*/  FFMA.FTZ R4, R184, R219.reuse, R217 ;  /* 0x000000dbb8047223 */ /* 0x080fe200000100d9 */
[----:B------:R-:W-:Y:S01]  /*54f0*/  FMUL.FTZ R219, R190, R219 ;  /* 0x000000dbbedb7220 */ /* 0x000fe20000410000 */
[----:B------:R-:W-:Y:S01]  /*5500*/  FADD.FTZ R5, R215, R198 ;  /* 0x000000c6d7057221 */ /* 0x000fe20000010000 */
[----:B------:R2:W-:Y:S01]  /*5510*/  STS [R139+0x3c], R220 ;  /* 0x00003cdc8b007388 */ /* 0x0005e20000000800 */
[-C--:B------:R-:W-:Y:S01]  /*5520*/  FFMA.FTZ R215, R167, -R164.reuse, R168 ;  /* 0x800000a4a7d77223 */ /* 0x080fe200000100a8 */
[----:B------:R-:W-:Y:S01]  /*5530*/  FFMA.FTZ R217, -R169, R164, R166 ;  /* 0x000000a4a9d97223 */ /* 0x000fe200000101a6 */
[----:B------:R-:W-:Y:S01]  /*5540*/  FADD.FTZ R5, R5, R200 ;  /* 0x000000c805057221 */ /* 0x000fe20000010000 */
[----:B------:R-:W-:Y:S01]  /*5550*/  BAR.SYNC.DEFER_BLOCKING 0x0 ;  /* 0x0000000000007b1d */ /* 0x000fe20000010000 */
[----:B------:R-:W-:Y:S01]  /*5560*/  FMUL.FTZ R164, R215, R214 ;  /* 0x000000d6d7a47220 */ /* 0x000fe20000410000 */
[----:B------:R-:W-:Y:S01]  /*5570*/  FFMA.FTZ R6, R184, R213, -R219 ;  /* 0x000000d5b8067223 */ /* 0x000fe200000108db */
[----:B------:R-:W-:Y:S01]  /*5580*/  FADD.FTZ R5, R5, R4 ;  /* 0x0000000405057221 */ /* 0x000fe20000010000 */
[----:B------:R-:W-:Y:S01]  /*5590*/  LEA R4, R63, -R60, 0x1 ;  /* 0x8000003c3f047211 */ /* 0x000fe200078e08ff */
[----:B------:R-:W-:Y:S01]  /*55a0*/  FADD.FTZ R7, R7, R206 ;  /* 0x000000ce07077221 */ /* 0x000fe20000010000 */
[-C--:B------:R-:W-:Y:S01]  /*55b0*/  FFMA.FTZ R164, R217, R230.reuse, R164 ;  /* 0x000000e6d9a47223 */ /* 0x080fe200000100a4 */
[----:B------:R-:W-:Y:S01]  /*55c0*/  FMUL.FTZ R230, R215, R230 ;  /* 0x000000e6d7e67220 */ /* 0x000fe20000410000 */
[C---:B------:R-:W-:Y:S01]  /*55d0*/  ISETP.GE.AND P6, PT, R4.reuse, 0x1, PT ;  /* 0x000000010400780c */ /* 0x040fe20003fc6270 */
[----:B------:R-:W-:Y:S01]  /*55e0*/  FADD.FTZ R7, R7, R6 ;  /* 0x0000000607077221 */ /* 0x000fe20000010000 */
[----:B------:R-:W-:Y:S01]  /*55f0*/  FADD.FTZ R5, R5, R208 ;  /* 0x000000d005057221 */ /* 0x000fe20000010000 */
[----:B------:R-:W-:Y:S01]  /*5600*/  FFMA.FTZ R230, R217, R214, -R230 ;  /* 0x000000d6d9e67223 */ /* 0x000fe200000108e6 */
[C---:B------:R-:W-:Y:S01]  /*5610*/  ISETP.GE.AND P3, PT, R4.reuse, 0x21, PT ;  /* 0x000000210400780c */ /* 0x040fe20003f66270 */
[----:B------:R-:W-:Y:S01]  /*5620*/  FADD.FTZ R7, R7, R212 ;  /* 0x000000d407077221 */ /* 0x000fe20000010000 */
[----:B------:R-:W-:-:S02]  /*5630*/  ISETP.GE.AND P2, PT, R4, 0x41, PT ;  /* 0x000000410400780c */ /* 0x000fc40003f46270 */
[C---:B------:R-:W-:Y:S02]  /*5640*/  ISETP.GE.AND P1, PT, R4.reuse, 0x61, PT ;  /* 0x000000610400780c */ /* 0x040fe40003f26270 */
[----:B------:R-:W-:Y:S01]  /*5650*/  ISETP.GE.AND P0, PT, R4, 0x81, PT ;  /* 0x000000810400780c */ /* 0x000fe20003f06270 */
[----:B------:R2:W0:Y:S02]  /*5660*/  LDS R233, [R138+0x4a0] ;  /* 0x0004a0008ae97984 */ /* 0x0004240000000800 */
[----:B------:R-:W-:Y:S10]  /*5670*/  @!P6 BRA `(.L_x_15787) ;  /* 0x000000000008e947 */ /* 0x000ff40003800000 */
[----:B------:R-:W1:Y:S04]  /*5680*/  LDS R213, [R141+0x420] ;  /* 0x000420008dd57984 */ /* 0x000e680000000800 */
[----:B-1----:R1:W-:Y:S02]  /*5690*/  REDG.E.ADD.F32.FTZ.RN.STRONG.GPU desc[UR16][R32.64], R213 ;  /* 0x000000d5200079a6 */ /* 0x0023e4000c12f310 */
.L_x_15787:
[----:B------:R-:W-:Y:S05]  /*56a0*/  BSYNC.RECONVERGENT B0 ;  /* 0x0000000000007941 */ /* 0x000fea0003800200 */
.L_x_15786:
[----:B------:R-:W-:Y:S01]  /*56b0*/  BSSY.RECONVERGENT B0, `(.L_x_15788) ;  /* 0x0000004000007945 */ /* 0x000fe20003800200 */
[----:B------:R-:W-:-:S03]  /*56c0*/  ISETP.GE.AND P6, PT, R4, 0xa1, PT ;  /* 0x000000a10400780c */ /* 0x000fc60003fc6270 */
[----:B------:R-:W-:Y:S10]  /*56d0*/  @!P3 BRA `(.L_x_15789) ;  /* 0x000000000004b947 */ /* 0x000ff40003800000 */
[----:B0-----:R3:W-:Y:S02]  /*56e0*/  REDG.E.ADD.F32.FTZ.RN.STRONG.GPU desc[UR16][R32.64+0x80], R233 ;  /* 0x000080e9200079a6 */ /* 0x0017e4000c12f310 */
.L_x_15789:
[----:B------:R-:W-:Y:S05]  /*56f0*/  BSYNC.RECONVERGENT B0 ;  /* 0x0000000000007941 */ /* 0x000fea0003800200 */
.L_x_15788:
[----:B-1----:R1:W4:Y:S01]  /*5700*/  LDS R213, [R137+0x520] ;  /* 0x0005200089d57984 */ /* 0x0023220000000800 */
[----:B------:R-:W-:Y:S04]  /*5710*/  BSSY.RECONVERGENT B0, `(.L_x_15790) ;  /* 0x0000003000007945 */ /* 0x000fe80003800200 */
[----:B------:R-:W-:Y:S05]  /*5720*/  @!P2 BRA `(.L_x_15791) ;  /* 0x000000000004a947 */ /* 0x000fea0003800000 */
[----:B----4-:R4:W-:Y:S02]  /*5730*/  REDG.E.ADD.F32.FTZ.RN.STRONG.GPU desc[UR16][R32.64+0x100], R213 ;  /* 0x000100d5200079a6 */ /* 0x0109e4000c12f310 */
.L_x_15791:
[----:B------:R-:W-:Y:S05]  /*5740*/  BSYNC.RECONVERGENT B0 ;  /* 0x0000000000007941 */ /* 0x000fea0003800200 */
.L_x_15790:
[----:B----4-:R4:W0:Y:S01]  /*5750*/  LDS R213, [R136+0x5a0] ;  /* 0x0005a00088d57984 */ /* 0x0108220000000800 */
[----:B------:R-:W-:Y:S04]  /*5760*/  BSSY.RECONVERGENT B0, `(.L_x_15792) ;  /* 0x0000003000007945 */ /* 0x000fe80003800200 */
[----:B------:R-:W-:Y:S05]  /*5770*/  @!P1 BRA `(.L_x_15793) ;  /* 0x0000000000049947 */ /* 0x000fea0003800000 */
[----:B0-----:R0:W-:Y:S02]  /*5780*/  REDG.E.ADD.F32.FTZ.RN.STRONG.GPU desc[UR16][R32.64+0x180], R213 ;  /* 0x000180d5200079a6 */ /* 0x0011e4000c12f310 */
.L_x_15793:
[----:B------:R-:W-:Y:S05]  /*5790*/  BSYNC.RECONVERGENT B0 ;  /* 0x0000000000007941 */ /* 0x000fea0003800200 */
.L_x_15792:
[----:B0-----:R0:W0:Y:S01]  /*57a0*/  LDS R213, [R135+0x620] ;  /* 0x0006200087d57984 */ /* 0x0010220000000800 */
[----:B------:R-:W-:Y:S04]  /*57b0*/  BSSY.RECONVERGENT B0, `(.L_x_15794) ;  /* 0x0000003000007945 */ /* 0x000fe80003800200 */
[----:B------:R-:W-:Y:S05]  /*57c0*/  @!P0 BRA `(.L_x_15795) ;  /* 0x0000000000048947 */ /* 0x000fea0003800000 */
[----:B0-----:R0:W-:Y:S02]  /*57d0*/  REDG.E.ADD.F32.FTZ.RN.STRONG.GPU desc[UR16][R32.64+0x200], R213 ;  /* 0x000200d5200079a6 */ /* 0x0011e4000c12f310 */
.L_x_15795:
[----:B------:R-:W-:Y:S05]  /*57e0*/  BSYNC.RECONVERGENT B0 ;  /* 0x0000000000007941 */ /* 0x000fea0003800200 */
.L_x_15794:
[----:B0-----:R0:W0:Y:S01]  /*57f0*/  LDS R213, [R134+0x6a0] ;  /* 0x0006a00086d57984 */ /* 0x0010220000000800 */
[----:B------:R-:W-:Y:S04]  /*5800*/  BSSY.RECONVERGENT B0, `(.L_x_15796) ;  /* 0x0000003000007945 */ /* 0x000fe80003800200 */
[----:B------:R-:W-:Y:S05]  /*5810*/  @!P6 BRA `(.L_x_15797) ;  /* 0x000000000004e947 */ /* 0x000fea0003800000 */
[----:B0-----:R0:W-:Y:S02]  /*5820*/  REDG.E.ADD.F32.FTZ.RN.STRONG.GPU desc[UR16][R32.64+0x280], R213 ;  /* 0x000280d5200079a6 */ /* 0x0011e4000c12f310 */
.L_x_15797:
[----:B------:R-:W-:Y:S05]  /*5830*/  BSYNC.RECONVERGENT B0 ;  /* 0x0000000000007941 */ /* 0x000fea0003800200 */
.L_x_15796:
        /* <DEDUP_REMOVED lines=9> */
.L_x_15799:
[----:B------:R-:W-:Y:S05]  /*58d0*/  BSYNC.RECONVERGENT B0 ;  /* 0x0000000000007941 */ /* 0x000fea0003800200 */
.L_x_15798:
[----:B0-----:R0:W0:Y:S01]  /*58e0*/  LDS R213, [R130+0x7a0] ;  /* 0x0007a00082d57984 */ /* 0x0010220000000800 */
[----:B------:R-:W-:Y:S04]  /*58f0*/  BSSY.RECONVERGENT B0, `(.L_x_15800) ;  /* 0x0000003000007945 */ /* 0x000fe80003800200 */
[----:B------:R-:W-:Y:S05]  /*5900*/  @!P0 BRA `(.L_x_15801) ;  /* 0x0000000000048947 */ /* 0x000fea0003800000 */
[----:B0-----:R0:W-:Y:S02]  /*5910*/  REDG.E.ADD.F32.FTZ.RN.STRONG.GPU desc[UR16][R32.64+0x380], R213 ;  /* 0x000380d5200079a6 */ /* 0x0011e4000c12f310 */
.L_x_15801:
[----:B------:R-:W-:Y:S05]  /*5920*/  BSYNC.RECONVERGENT B0 ;  /* 0x0000000000007941 */ /* 0x000fea0003800200 */
.L_x_15800:
[----:B0-----:R0:W0:Y:S01]  /*5930*/  LDS R213, [R128+0x820] ;  /* 0x0008200080d57984 */ /* 0x0010220000000800 */
[----:B------:R-:W-:Y:S04]  /*5940*/  BSSY.RECONVERGENT B0, `(.L_x_15802) ;  /* 0x0000003000007945 */ /* 0x000fe80003800200 */
[----:B------:R-:W-:Y:S05]  /*5950*/  @!P1 BRA `(.L_x_15803) ;  /* 0x0000000000049947 */ /* 0x000fea0003800000 */
[----:B0-----:R0:W-:Y:S02]  /*5960*/  REDG.E.ADD.F32.FTZ.RN.STRONG.GPU desc[UR16][R32.64+0x400], R213 ;  /* 0x000400d5200079a6 */ /* 0x0011e4000c12f310 */
.L_x_15803:
[----:B------:R-:W-:Y:S05]  /*5970*/  BSYNC.RECONVERGENT B0 ;  /* 0x0000000000007941 */ /* 0x000fea0003800200 */
.L_x_15802:
[----:B0-----:R0:W0:Y:S01]  /*5980*/  LDS R213, [R126+0x8a0] ;  /* 0x0008a0007ed57984 */ /* 0x0010220000000800 */
[----:B------:R-:W-:Y:S04]  /*5990*/  BSSY.RECONVERGENT B0, `(.L_x_15804) ;  /* 0x0000003000007945 */ /* 0x000fe80003800200 */
[----:B------:R-:W-:Y:S05]  /*59a0*/  @!P2 BRA `(.L_x_15805) ;  /* 0x000000000004a947 */ /* 0x000fea0003800000 */
[----:B0-----:R0:W-:Y:S02]  /*59b0*/  REDG.E.ADD.F32.FTZ.RN.STRONG.GPU desc[UR16][R32.64+0x480], R213 ;  /* 0x000480d5200079a6 */ /* 0x0011e4000c12f310 */
.L_x_15805:
[----:B------:R-:W-:Y:S05]  /*59c0*/  BSYNC.RECONVERGENT B0 ;  /* 0x0000000000007941 */ /* 0x000fea0003800200 */
.L_x_15804:
[----:B0-----:R0:W0:Y:S01]  /*59d0*/  LDS R213, [R124+0x920] ;  /* 0x000920007cd57984 */ /* 0x0010220000000800 */
[----:B------:R-:W-:Y:S04]  /*59e0*/  BSSY.RECONVERGENT B0, `(.L_x_15806) ;  /* 0x0000003000007945 */ /* 0x000fe80003800200 */
[----:B------:R-:W-:Y:S05]  /*59f0*/  @!P3 BRA `(.L_x_15807) ;  /* 0x000000000004b947 */ /* 0x000fea0003800000 */
[----:B0-----:R0:W-:Y:S02]  /*5a00*/  REDG.E.ADD.F32.FTZ.RN.STRONG.GPU desc[UR16][R32.64+0x500], R213 ;  /* 0x000500d5200079a6 */ /* 0x0011e4000c12f310 */
.L_x_15807:
[----:B------:R-:W-:Y:S05]  /*5a10*/  BSYNC.RECONVERGENT B0 ;  /* 0x0000000000007941 */ /* 0x000fea0003800200 */
.L_x_15806:
        /* <DEDUP_REMOVED lines=9> */
.L_x_15809:
[----:B------:R-:W-:Y:S05]  /*5ab0*/  BSYNC.RECONVERGENT B0 ;  /* 0x0000000000007941 */ /* 0x000fea0003800200 */
.L_x_15808:
[----:B0-----:R0:W0:Y:S01]  /*5ac0*/  LDS R213, [R120+0xa20] ;  /* 0x000a200078d57984 */ /* 0x0010220000000800 */
[----:B------:R-:W-:Y:S04]  /*5ad0*/  BSSY.RECONVERGENT B0, `(.L_x_15810) ;  /* 0x0000003000007945 */ /* 0x000fe80003800200 */
[----:B------:R-:W-:Y:S05]  /*5ae0*/  @!P0 BRA `(.L_x_15811) ;  /* 0x0000000000048947 */ /* 0x000fea0003800000 */
[----:B0-----:R0:W-:Y:S02]  /*5af0*/  REDG.E.ADD.F32.FTZ.RN.STRONG.GPU desc[UR16][R32.64+0x600], R213 ;  /* 0x000600d5200079a6 */ /* 0x0011e4000c12f310 */
.L_x_15811:
[----:B------:R-:W-:Y:S05]  /*5b00*/  BSYNC.RECONVERGENT B0 ;  /* 0x0000000000007941 */ /* 0x000fea0003800200 */
.L_x_15810:
[----:B0-----:R0:W0:Y:S01]  /*5b10*/  LDS R213, [R118+0xaa0] ;  /* 0x000aa00076d57984 */ /* 0x0010220000000800 */
[----:B------:R-:W-:Y:S04]  /*5b20*/  BSSY.RECONVERGENT B0, `(.L_x_15812) ;  /* 0x0000003000007945 */ /* 0x000fe80003800200 */
[----:B------:R-:W-:Y:S05]  /*5b30*/  @!P1 BRA `(.L_x_15813) ;  /* 0x0000000000049947 */ /* 0x000fea0003800000 */
[----:B0-----:R0:W-:Y:S02]  /*5b40*/  REDG.E.ADD.F32.FTZ.RN.STRONG.GPU desc[UR16][R32.64+0x680], R213 ;  /* 0x000680d5200079a6 */ /* 0x0011e4000c12f310 */
.L_x_15813:
[----:B------:R-:W-:Y:S05]  /*5b50*/  BSYNC.RECONVERGENT B0 ;  /* 0x0000000000007941 */ /* 0x000fea0003800200 */
.L_x_15812:
[----:B0-----:R0:W0:Y:S01]  /*5b60*/  LDS R213, [R116+0xb20] ;  /* 0x000b200074d57984 */ /* 0x0010220000000800 */
[----:B------:R-:W-:Y:S04]  /*5b70*/  BSSY.RECONVERGENT B0, `(.L_x_15814) ;  /* 0x0000003000007945 */ /* 0x000fe80003800200 */
[----:B------:R-:W-:Y:S05]  /*5b80*/  @!P2 BRA `(.L_x_15815) ;  /* 0x000000000004a947 */ /* 0x000fea0003800000 */
[----:B0-----:R0:W-:Y:S02]  /*5b90*/  REDG.E.ADD.F32.FTZ.RN.STRONG.GPU desc[UR16][R32.64+0x700], R213 ;  /* 0x000700d5200079a6 */ /* 0x0011e4000c12f310 */
.L_x_15815:
[----:B------:R-:W-:Y:S05]  /*5ba0*/  BSYNC.RECONVERGENT B0 ;  /* 0x0000000000007941 */ /* 0x000fea0003800200 */
.L_x_15814:
[----:B------:R-:W-:Y:S01]  /*5bb0*/  FADD.FTZ R4, R5, R164 ;  /* 0x000000a405047221 */ /* 0x000fe20000010000 */
[----:B------:R-:W-:Y:S01]  /*5bc0*/  FADD.FTZ R5, R7, R230 ;  /* 0x000000e607057221 */ /* 0x000fe20000010000 */
[----:B------:R-:W-:Y:S01]  /*5bd0*/  BSSY.RECONVERGENT B0, `(.L_x_15816) ;  /* 0x0000004000007945 */ /* 0x000fe20003800200 */
[----:B------:R0:W0:Y:S03]  /*5be0*/  LDS R7, [R114+0xba0] ;  /* 0x000ba00072077984 */ /* 0x0000260000000800 */
[----:B------:R-:W-:Y:S05]  /*5bf0*/  @!P3 BRA `(.L_x_15817) ;  /* 0x000000000004b947 */ /* 0x000fea0003800000 */
[----:B0-----:R0:W-:Y:S02]  /*5c00*/  REDG.E.ADD.F32.FTZ.RN.STRONG.GPU desc[UR16][R32.64+0x780], R7 ;  /* 0x00078007200079a6 */ /* 0x0011e4000c12f310 */
.L_x_15817:
[----:B------:R-:W-:Y:S05]  /*5c10*/  BSYNC.RECONVERGENT B0 ;  /* 0x0000000000007941 */ /* 0x000fea0003800200 */
.L_x_15816:
[C---:B------:R-:W-:Y:S01]  /*5c20*/  FFMA.FTZ R6, R67.reuse, R166, R196 ;  /* 0x000000a643067223 */ /* 0x040fe200000100c4 */
[----:B0-----:R-:W-:Y:S01]  /*5c30*/  FFMA.FTZ R7, R67, -R168, R176 ;  /* 0x800000a843077223 */ /* 0x001fe200000100b0 */
[----:B---3--:R-:W0:Y:S01]  /*5c40*/  SHFL.DOWN PT, R33, R4, 0x1, 0x1f ;  /* 0x08201f0004217f89 */ /* 0x008e2200000e0000 */
[C---:B------:R-:W-:Y:S01]  /*5c50*/  ISETP.GT.AND P0, PT, R106.reuse, 0x1e, PT ;  /* 0x0000001e6a00780c */ /* 0x040fe20003f04270 */
[----:B------:R-:W-:Y:S01]  /*5c60*/  BSSY.RECONVERGENT B0, `(.L_x_15818) ;  /* 0x0000071000007945 */ /* 0x000fe20003800200 */
[----:B------:R-:W-:Y:S01]  /*5c70*/  ISETP.GT.AND P1, PT, R106, 0xf, PT ;  /* 0x0000000f6a00780c */ /* 0x000fe20003f24270 */
[----:B------:R-:W3:Y:S04]  /*5c80*/  SHFL.DOWN PT, R32, R5, 0x1, 0x1f ;  /* 0x08201f0005207f89 */ /* 0x000ee800000e0000 */
[----:B------:R-:W5:Y:S04]  /*5c90*/  SHFL.DOWN PT, R213, R6, 0x1, 0x1f ;  /* 0x08201f0006d57f89 */ /* 0x000f6800000e0000 */
[----:B------:R-:W1:Y:S02]  /*5ca0*/  SHFL.DOWN PT, R164, R7, 0x1, 0x1f ;  /* 0x08201f0007a47f89 */ /* 0x000e6400000e0000 */
[----:B0-----:R-:W-:Y:S01]  /*5cb0*/  @!P0 FADD.FTZ R4, R4, R33 ;  /* 0x0000002104048221 */ /* 0x001fe20000010000 */
[----:B------:R-:W-:Y:S01]  /*5cc0*/  FMUL.FTZ R33, R31, R221 ;  /* 0x000000dd1f217220 */ /* 0x000fe20000410000 */
[----:B---3--:R-:W-:Y:S01]  /*5cd0*/  @!P0 FADD.FTZ R5, R5, R32 ;  /* 0x0000002005058221 */ /* 0x008fe20000010000 */
[----:B------:R-:W-:-:S02]  /*5ce0*/  FMUL.FTZ R32, R167, R35 ;  /* 0x00000023a7207220 */ /* 0x000fc40000410000 */
[----:B------:R-:W0:Y:S01]  /*5cf0*/  SHFL.DOWN PT, R167, R4, 0x2, 0x1f ;  /* 0x08401f0004a77f89 */ /* 0x000e2200000e0000 */
[----:B-----5:R-:W-:Y:S01]  /*5d00*/  @!P0 FADD.FTZ R6, R6, R213 ;  /* 0x000000d506068221 */ /* 0x020fe20000010000 */
[----:B------:R-:W-:Y:S02]  /*5d10*/  FFMA.FTZ R32, R169, R221, R32 ;  /* 0x000000dda9207223 */ /* 0x000fe40000010020 */
[----:B------:R-:W3:Y:S01]  /*5d20*/  SHFL.DOWN PT, R176, R5, 0x2, 0x1f ;  /* 0x08401f0005b07f89 */ /* 0x000ee200000e0000 */
[----:B-1----:R-:W-:Y:S01]  /*5d30*/  @!P0 FADD.FTZ R7, R7, R164 ;  /* 0x000000a407078221 */ /* 0x002fe20000010000 */
[-C--:B------:R-:W-:Y:S01]  /*5d40*/  FFMA.FTZ R164, R30, R35.reuse, -R33 ;  /* 0x000000231ea47223 */ /* 0x080fe20000010821 */
[----:B------:R-:W-:Y:S01]  /*5d50*/  FMUL.FTZ R35, R31, R35 ;  /* 0x000000231f237220 */ /* 0x000fe20000410000 */
[----:B------:R-:W1:Y:S01]  /*5d60*/  SHFL.DOWN PT, R213, R6, 0x2, 0x1f ;  /* 0x08401f0006d57f89 */ /* 0x000e6200000e0000 */
[----:B------:R-:W-:Y:S01]  /*5d70*/  ISETP.GT.AND P0, PT, R106, 0x1d, PT ;  /* 0x0000001d6a00780c */ /* 0x000fe20003f04270 */
[----:B------:R-:W-:Y:S01]  /*5d80*/  FMUL.FTZ R166, R215, R164 ;  /* 0x000000a4d7a67220 */ /* 0x000fe20000410000 */
[----:B------:R-:W-:Y:S01]  /*5d90*/  FFMA.FTZ R164, R30, R221, R35 ;  /* 0x000000dd1ea47223 */ /* 0x000fe20000010023 */
[----:B------:R-:W5:Y:S01]  /*5da0*/  SHFL.DOWN PT, R182, R7, 0x2, 0x1f ;  /* 0x08401f0007b67f89 */ /* 0x000f6200000e0000 */
[----:B------:R-:W-:Y:S01]  /*5db0*/  FMUL.FTZ R33, R31, R223 ;  /* 0x000000df1f217220 */ /* 0x000fe20000410000 */
[----:B------:R-:W-:Y:S01]  /*5dc0*/  FFMA.FTZ R79, R62, R32, R79 ;  /* 0x000000203e4f7223 */ /* 0x000fe2000001004f */
[----:B------:R-:W-:Y:S01]  /*5dd0*/  FFMA.FTZ R166, R217, R164, R166 ;  /* 0x000000a4d9a67223 */ /* 0x000fe200000100a6 */
[-C--:B------:R-:W-:Y:S01]  /*5de0*/  FMUL.FTZ R164, R171, R225.reuse ;  /* 0x000000e1aba47220 */ /* 0x080fe20000410000 */
[-C--:B------:R-:W-:Y:S01]  /*5df0*/  FFMA.FTZ R33, R30, R225.reuse, -R33 ;  /* 0x000000e11e217223 */ /* 0x080fe20000010821 */
[----:B------:R-:W-:Y:S01]  /*5e00*/  FMUL.FTZ R225, R31, R225 ;  /* 0x000000e11fe17220 */ /* 0x000fe20000410000 */
[----:B------:R-:W-:Y:S01]  /*5e10*/  FFMA.FTZ R168, R95, R32, R166 ;  /* 0x000000205fa87223 */ /* 0x000fe200000100a6 */
[----:B------:R-:W-:Y:S01]  /*5e20*/  FFMA.FTZ R166, R173, R223, R164 ;  /* 0x000000dfada67223 */ /* 0x000fe200000100a4 */
[----:B------:R-:W-:Y:S01]  /*5e30*/  FMUL.FTZ R33, R186, R33 ;  /* 0x00000021ba217220 */ /* 0x000fe20000410000 */
[----:B------:R-:W-:Y:S01]  /*5e40*/  FFMA.FTZ R225, R30, R223, R225 ;  /* 0x000000df1ee17223 */ /* 0x000fe200000100e1 */
[----:B------:R-:W-:Y:S01]  /*5e50*/  FADD.FTZ R117, R168, R117 ;  /* 0x00000075a8757221 */ /* 0x000fe20000010000 */
[----:B0-----:R-:W-:Y:S01]  /*5e60*/  @!P0 FADD.FTZ R4, R4, R167 ;  /* 0x000000a704048221 */ /* 0x001fe20000010000 */
[----:B------:R-:W-:Y:S01]  /*5e70*/  FMUL.FTZ R32, R175, R229 ;  /* 0x000000e5af207220 */ /* 0x000fe20000410000 */
[----:B------:R-:W-:Y:S01]  /*5e80*/  FFMA.FTZ R180, R180, R225, R33 ;  /* 0x000000e1b4b47223 */ /* 0x000fe20000010021 */
[-C--:B------:R-:W-:Y:S01]  /*5e90*/  FMUL.FTZ R33, R31, R227.reuse ;  /* 0x000000e31f217220 */ /* 0x080fe20000410000 */
[----:B---3--:R-:W-:Y:S01]  /*5ea0*/  @!P0 FADD.FTZ R5, R5, R176 ;  /* 0x000000b005058221 */ /* 0x008fe20000010000 */
[----:B------:R-:W0:Y:S01]  /*5eb0*/  SHFL.DOWN PT, R171, R4, 0x4, 0x1f ;  /* 0x08801f0004ab7f89 */ /* 0x000e2200000e0000 */
[----:B------:R-:W-:Y:S01]  /*5ec0*/  FFMA.FTZ R164, R177, R227, R32 ;  /* 0x000000e3b1a47223 */ /* 0x000fe20000010020 */
[----:B------:R-:W-:Y:S01]  /*5ed0*/  FFMA.FTZ R35, R30, R229, -R33 ;  /* 0x000000e51e237223 */ /* 0x000fe20000010821 */
[----:B-1----:R-:W-:Y:S01]  /*5ee0*/  @!P0 FADD.FTZ R6, R6, R213 ;  /* 0x000000d506068221 */ /* 0x002fe20000010000 */
[----:B------:R-:W1:Y:S01]  /*5ef0*/  SHFL.DOWN PT, R168, R5, 0x4, 0x1f ;  /* 0x08801f0005a87f89 */ /* 0x000e6200000e0000 */
[----:B------:R-:W-:Y:S01]  /*5f00*/  FMUL.FTZ R33, R31, R231 ;  /* 0x000000e71f217220 */ /* 0x000fe20000410000 */
[----:B------:R-:W-:Y:S01]  /*5f10*/  FMUL.FTZ R167, R190, R35 ;  /* 0x00000023bea77220 */ /* 0x000fe20000410000 */
[----:B-----5:R-:W-:Y:S01]  /*5f20*/  @!P0 FADD.FTZ R7, R7, R182 ;  /* 0x000000b607078221 */ /* 0x020fe20000010000 */
[----:B------:R-:W3:Y:S01]  /*5f30*/  SHFL.DOWN PT, R173, R6, 0x4, 0x1f ;  /* 0x08801f0006ad7f89 */ /* 0x000ee200000e0000 */
[----:B------:R-:W-:Y:S01]  /*5f40*/  ISETP.GT.AND P0, PT, R106, 0x1b, PT ;  /* 0x0000001b6a00780c */ /* 0x000fe20003f04270 */
[-C--:B------:R-:W-:Y:S01]  /*5f50*/  FFMA.FTZ R35, R30, R201.reuse, -R33 ;  /* 0x000000c91e237223 */ /* 0x080fe20000010821 */
[C---:B------:R-:W-:Y:S01]  /*5f60*/  FMUL.FTZ R33, R31.reuse, R201 ;  /* 0x000000c91f217220 */ /* 0x040fe20000410000 */
[----:B------:R-:W5:Y:S01]  /*5f70*/  SHFL.DOWN PT, R176, R7, 0x4, 0x1f ;  /* 0x08801f0007b07f89 */ /* 0x000f6200000e0000 */
[----:B------:R-:W-:Y:S01]  /*5f80*/  FMUL.FTZ R229, R31, R229 ;  /* 0x000000e51fe57220 */ /* 0x000fe20000410000 */
[-C--:B------:R-:W-:Y:S01]  /*5f90*/  FFMA.FTZ R169, R97, R166.reuse, R180 ;  /* 0x000000a661a97223 */ /* 0x080fe200000100b4 */
[----:B------:R-:W-:Y:S01]  /*5fa0*/  FMUL.FTZ R32, R179, R201 ;  /* 0x000000c9b3207220 */ /* 0x000fe20000410000 */
[----:B------:R-:W-:Y:S01]  /*5fb0*/  FMUL.FTZ R35, R194, R35 ;  /* 0x00000023c2237220 */ /* 0x000fe20000410000 */
[C---:B------:R-:W-:Y:S01]  /*5fc0*/  FFMA.FTZ R33, R30.reuse, R231, R33 ;  /* 0x000000e71e217223 */ /* 0x040fe20000010021 */
[----:B------:R-:W-:Y:S01]  /*5fd0*/  FFMA.FTZ R229, R30, R227, R229 ;  /* 0x000000e31ee57223 */ /* 0x000fe200000100e5 */
[----:B------:R-:W-:Y:S01]  /*5fe0*/  FFMA.FTZ R32, R181, R231, R32 ;  /* 0x000000e7b5207223 */ /* 0x000fe20000010020 */
[----:B------:R-:W-:Y:S01]  /*5ff0*/  FFMA.FTZ R81, R64, R166, R81 ;  /* 0x000000a640517223 */ /* 0x000fe20000010051 */
[----:B------:R-:W-:Y:S01]  /*6000*/  FFMA.FTZ R188, R188, R33, R35 ;  /* 0x00000021bcbc7223 */ /* 0x000fe20000010023 */
[----:B------:R-:W-:Y:S01]  /*6010*/  FADD.FTZ R86, R169, R86 ;  /* 0x00000056a9567221 */ /* 0x000fe20000010000 */
[----:B------:R-:W-:Y:S01]  /*6020*/  FMUL.FTZ R33, R31, R172 ;  /* 0x000000ac1f217220 */ /* 0x000fe20000410000 */
[----:B0-----:R-:W-:Y:S01]  /*6030*/  @!P0 FADD.FTZ R4, R4, R171 ;  /* 0x000000ab04048221 */ /* 0x001fe20000010000 */
[----:B------:R-:W-:Y:S01]  /*6040*/  FFMA.FTZ R184, R184, R229, R167 ;  /* 0x000000e5b8b87223 */ /* 0x000fe200000100a7 */
[-C--:B------:R-:W-:Y:S01]  /*6050*/  FFMA.FTZ R85, R68, R32.reuse, R85 ;  /* 0x0000002044557223 */ /* 0x080fe20000010055 */
[----:B------:R-:W-:Y:S01]  /*6060*/  FFMA.FTZ R167, R101, R32, R188 ;  /* 0x0000002065a77223 */ /* 0x000fe200000100bc */
[----:B-1----:R-:W-:Y:S01]  /*6070*/  @!P0 FADD.FTZ R5, R5, R168 ;  /* 0x000000a805058221 */ /* 0x002fe20000010000 */
[----:B------:R-:W0:Y:S01]  /*6080*/  SHFL.DOWN PT, R169, R4, 0x8, 0x1f ;  /* 0x09001f0004a97f89 */ /* 0x000e2200000e0000 */
[-C--:B------:R-:W-:Y:S01]  /*6090*/  FMUL.FTZ R32, R183, R203.reuse ;  /* 0x000000cbb7207220 */ /* 0x080fe20000410000 */
[-C--:B------:R-:W-:Y:S01]  /*60a0*/  FFMA.FTZ R33, R30, R203.reuse, -R33 ;  /* 0x000000cb1e217223 */ /* 0x080fe20000010821 */
[----:B---3--:R-:W-:Y:S01]  /*60b0*/  @!P0 FADD.FTZ R6, R6, R173 ;  /* 0x000000ad06068221 */ /* 0x008fe20000010000 */
[----:B------:R-:W1:Y:S01]  /*60c0*/  SHFL.DOWN PT, R166, R5, 0x8, 0x1f ;  /* 0x09001f0005a67f89 */ /* 0x000e6200000e0000 */
[----:B------:R-:W-:Y:S01]  /*60d0*/  FMUL.FTZ R203, R31, R203 ;  /* 0x000000cb1fcb7220 */ /* 0x000fe20000410000 */
[----:B------:R-:W-:Y:S01]  /*60e0*/  FMUL.FTZ R35, R192, R33 ;  /* 0x00000021c0237220 */ /* 0x000fe20000410000 */
[----:B-----5:R-:W-:Y:S01]  /*60f0*/  @!P0 FADD.FTZ R7, R7, R176 ;  /* 0x000000b007078221 */ /* 0x020fe20000010000 */
[----:B------:R-:W3:Y:S01]  /*6100*/  SHFL.DOWN PT, R171, R6, 0x8, 0x1f ;  /* 0x09001f0006ab7f89 */ /* 0x000ee200000e0000 */
[----:B------:R-:W-:Y:S01]  /*6110*/  FFMA.FTZ R203, R30, R172, R203 ;  /* 0x000000ac1ecb7223 */ /* 0x000fe200000100cb */
[C---:B------:R-:W-:Y:S01]  /*6120*/  FMUL.FTZ R33, R31.reuse, R174 ;  /* 0x000000ae1f217220 */ /* 0x040fe20000410000 */
[----:B------:R-:W-:Y:S01]  /*6130*/  ISETP.GT.AND P0, PT, R106, 0x17, PT ;  /* 0x000000176a00780c */ /* 0x000fe20003f04270 */
[----:B------:R-:W5:Y:S01]  /*6140*/  SHFL.DOWN PT, R168, R7, 0x8, 0x1f ;  /* 0x09001f0007a87f89 */ /* 0x000f6200000e0000 */
[----:B------:R-:W-:Y:S01]  /*6150*/  FFMA.FTZ R170, R170, R203, R35 ;  /* 0x000000cbaaaa7223 */ /* 0x000fe20000010023 */
[-C--:B------:R-:W-:Y:S01]  /*6160*/  FFMA.FTZ R35, R30, R204.reuse, -R33 ;  /* 0x000000cc1e237223 */ /* 0x080fe20000010821 */
[----:B------:R-:W-:Y:S01]  /*6170*/  FMUL.FTZ R33, R31, R204 ;  /* 0x000000cc1f217220 */ /* 0x000fe20000410000 */
[-C--:B------:R-:W-:Y:S01]  /*6180*/  FFMA.FTZ R83, R66, R164.reuse, R83 ;  /* 0x000000a442537223 */ /* 0x080fe20000010053 */
[----:B------:R-:W-:Y:S01]  /*6190*/  FFMA.FTZ R184, R99, R164, R184 ;  /* 0x000000a463b87223 */ /* 0x000fe200000100b8 */
[----:B------:R-:W-:Y:S01]  /*61a0*/  FADD.FTZ R84, R167, R84 ;  /* 0x00000054a7547221 */ /* 0x000fe20000010000 */
[----:B------:R-:W-:Y:S01]  /*61b0*/  FFMA.FTZ R164, R185, R172, R32 ;  /* 0x000000acb9a47223 */ /* 0x000fe20000010020 */
[----:B------:R-:W-:Y:S01]  /*61c0*/  FMUL.FTZ R167, R226, R35 ;  /* 0x00000023e2a77220 */ /* 0x000fe20000410000 */
[----:B------:R-:W-:Y:S01]  /*61d0*/  FMUL.FTZ R32, R187, R204 ;  /* 0x000000ccbb207220 */ /* 0x000fe20000410000 */
[-C--:B------:R-:W-:Y:S01]  /*61e0*/  FFMA.FTZ R35, R30, R174.reuse, R33 ;  /* 0x000000ae1e237223 */ /* 0x080fe20000010021 */
[----:B------:R-:W-:Y:S01]  /*61f0*/  FMUL.FTZ R33, R31, R197 ;  /* 0x000000c51f217220 */ /* 0x000fe20000410000 */
[----:B0-----:R-:W-:Y:S01]  /*6200*/  @!P0 FADD.FTZ R4, R4, R169 ;  /* 0x000000a904048221 */ /* 0x001fe20000010000 */
[----:B------:R-:W-:Y:S01]  /*6210*/  FFMA.FTZ R174, R189, R174, R32 ;  /* 0x000000aebdae7223 */ /* 0x000fe20000010020 */
[----:B------:R-:W-:Y:S01]  /*6220*/  FFMA.FTZ R228, R228, R35, R167 ;  /* 0x00000023e4e47223 */ /* 0x000fe200000100a7 */
[----:B------:R-:W-:Y:S01]  /*6230*/  FFMA.FTZ R32, R30, R205, -R33 ;  /* 0x000000cd1e207223 */ /* 0x000fe20000010821 */
[----:B-1----:R-:W-:Y:S01]  /*6240*/  @!P0 FADD.FTZ R5, R5, R166 ;  /* 0x000000a605058221 */ /* 0x002fe20000010000 */
[-C--:B------:R-:W-:Y:S01]  /*6250*/  FFMA.FTZ R87, R70, R164.reuse, R87 ;  /* 0x000000a446577223 */ /* 0x080fe20000010057 */
[----:B------:R-:W-:Y:S01]  /*6260*/  FFMA.FTZ R170, R103, R164, R170 ;  /* 0x000000a467aa7223 */ /* 0x000fe200000100aa */
[----:B------:R-:W-:Y:S01]  /*6270*/  FMUL.FTZ R35, R3, R32 ;  /* 0x0000002003237220 */ /* 0x000fe20000410000 */
[----:B---3--:R-:W-:Y:S01]  /*6280*/  @!P0 FADD.FTZ R6, R6, R171 ;  /* 0x000000ab06068221 */ /* 0x008fe20000010000 */
[----:B------:R0:W1:Y:S01]  /*6290*/  SHFL.DOWN PT, R3, R4, 0x10, 0x1f ;  /* 0x0a001f0004037f89 */ /* 0x00006200000e0000 */
[----:B------:R-:W-:Y:S01]  /*62a0*/  FADD.FTZ R115, R184, R115 ;  /* 0x00000073b8737221 */ /* 0x000fe20000010000 */
[----:B------:R-:W-:Y:S01]  /*62b0*/  FADD.FTZ R113, R170, R113 ;  /* 0x00000071aa717221 */ /* 0x000fe20000010000 */
[----:B-----5:R-:W-:Y:S01]  /*62c0*/  @!P0 FADD.FTZ R7, R7, R168 ;  /* 0x000000a807078221 */ /* 0x020fe20000010000 */
[----:B------:R0:W3:Y:S04]  /*62d0*/  SHFL.DOWN PT, R32, R5, 0x10, 0x1f ;  /* 0x0a001f0005207f89 */ /* 0x0000e800000e0000 */
        /* <DEDUP_REMOVED lines=9> */
.L_x_15819:
[----:B------:R-:W-:Y:S05]  /*6370*/  BSYNC.RECONVERGENT B0 ;  /* 0x0000000000007941 */ /* 0x000fea0003800200 */
.L_x_15818:
[CC--:B-1----:R-:W-:Y:S01]  /*6380*/  FMUL.FTZ R3, R31.reuse, R178.reuse ;  /* 0x000000b21f037220 */ /* 0x0c2fe20000410000 */
[C---:B0-----:R-:W-:Y:S01]  /*6390*/  FMUL.FTZ R164, R31.reuse, R205 ;  /* 0x000000cd1fa47220 */ /* 0x041fe20000410000 */
[----:B------:R-:W-:Y:S01]  /*63a0*/  FMUL.FTZ R31, R31, R199 ;  /* 0x000000c71f1f7220 */ /* 0x000fe20000410000 */
[----:B---3--:R-:W-:Y:S01]  /*63b0*/  FMUL.FTZ R32, R191, R205 ;  /* 0x000000cdbf207220 */ /* 0x008fe20000410000 */
[-C--:B------:R-:W-:Y:S01]  /*63c0*/  FFMA.FTZ R3, R30, R199.reuse, -R3 ;  /* 0x000000c71e037223 */ /* 0x080fe20000010803 */
[----:B------:R-:W-:Y:S01]  /*63d0*/  FMUL.FTZ R162, R162, R199 ;  /* 0x000000c7a2a27220 */ /* 0x000fe20000410000 */
[C---:B------:R-:W-:Y:S01]  /*63e0*/  FFMA.FTZ R33, R30.reuse, R197, R164 ;  /* 0x000000c51e217223 */ /* 0x040fe200000100a4 */
[-C--:B------:R-:W-:Y:S01]  /*63f0*/  FFMA.FTZ R31, R30, R178.reuse, R31 ;  /* 0x000000b21e1f7223 */ /* 0x080fe2000001001f */
        /* <DEDUP_REMOVED lines=27> */
.L_x_15821:
[----:B------:R-:W-:Y:S05]  /*65b0*/  BSYNC.RECONVERGENT B0 ;  /* 0x0000000000007941 */ /* 0x000fea0003800200 */
.L_x_15820:
[----:B------:R-:W-:-:S04]  /*65c0*/  UIADD3 UR4, UPT, UPT, UR4, 0x1, URZ ;  /* 0x0000000104047890 */ /* 0x000fc8000fffe0ff */
[----:B------:R-:W-:-:S09]  /*65d0*/  UISETP.GE.AND UP0, UPT, UR4, UR9, UPT ;  /* 0x000000090400728c */ /* 0x000fd2000bf06270 */
[----:B------:R-:W-:Y:S05]  /*65e0*/  BRA.U !UP0, `(.L_x_15822) ;  /* 0xffffffb908c07547 */ /* 0x000fea000b83ffff */
.L_x_15772:
[----:B------:R-:W-:Y:S01]  /*65f0*/  BAR.SYNC.DEFER_BLOCKING 0x0 ;  /* 0x0000000000007b1d */ /* 0x000fe20000010000 */
[----:B------:R-:W-:Y:S02]  /*6600*/  ISETP.NE.AND P0, PT, R154, RZ, PT ;  /* 0x000000ff9a00720c */ /* 0x000fe40003f05270 */
[----:B------:R-:W-:Y:S02]  /*6610*/  F2FP.F16.F32.PACK_AB R91, R91, R93 ;  /* 0x0000005d5b5b723e */ /* 0x000fe400000000ff */
[----:B------:R-:W-:-:S03]  /*6620*/  F2FP.F16.F32.PACK_AB R87, R87, R89 ;  /* 0x000000595757723e */ /* 0x000fc600000000ff */
[----:B------:R-:W1:Y:S01]  /*6630*/  LDC.64 R30, c[0x0][0x4f8] ;  /* 0x00013e00ff1e7b82 */ /* 0x000e620000000a00 */
[----:B------:R-:W-:Y:S01]  /*6640*/  F2FP.F16.F32.PACK_AB R83, R83, R85 ;  /* 0x000000555353723e */ /* 0x000fe200000000ff */
[----:B------:R-:W3:Y:S01]  /*6650*/  LDCU.64 UR8, c[0x0][0x500] ;  /* 0x0000a000ff0877ac */ /* 0x000ee20008000a00 */
[----:B------:R-:W-:Y:S02]  /*6660*/  F2FP.F16.F32.PACK_AB R79, R79, R81 ;  /* 0x000000514f4f723e */ /* 0x000fe400000000ff */
[----:B------:R-:W-:Y:S01]  /*6670*/  PRMT R44, R91, 0x7632, R44 ;  /* 0x000076325b2c7816 */ /* 0x000fe2000000002c */
[----:B------:R-:W5:Y:S01]  /*6680*/  LDCU.64 UR10, c[0x0][0x550] ;  /* 0x0000aa00ff0a77ac */ /* 0x000f620008000a00 */
        /* <DEDUP_REMOVED lines=26> */
[C---:B-----5:R-:W-:Y:S01]  /*6830*/  LEA R2, P2, R3.reuse, UR10, 0x1 ;  /* 0x0000000a03027c11 */ /* 0x060fe2000f8408ff */
        /* <DEDUP_REMOVED lines=64> */
[----:B------:R-:W5:Y:S02]  /*6c40*/  LDCU.64 UR6, c[0x0][0x520] ;  /* 0x0000a400ff0677ac */ /* 0x000f640008000a00 */
[----:B-----5:R-:W-:-:S04]  /*6c50*/  IMAD.WIDE.U32 R2, R165, UR6, R16 ;  /* 0x00000006a5027c25 */ /* 0x020fc8000f8e0010 */
[----:B---3--:R-:W-:Y:S01]  /*6c60*/  IMAD R4, R165, UR7, R3 ;  /* 0x00000007a5047c24 */ /* 0x008fe2000f8e0203 */
        /* <DEDUP_REMOVED lines=31> */
.L_x_15771:
[----:B------:R-:W1:Y:S01]  /*6e60*/  LDC.64 R8, c[0x0][0x548] ;  /* 0x00015200ff087b82 */ /* 0x000e620000000a00 */
[----:B------:R-:W3:Y:S01]  /*6e70*/  S2R R15, SR_TID.X ;  /* 0x00000000000f7919 */ /* 0x000ee20000002100 */
[----:B------:R-:W3:Y:S06]  /*6e80*/  LDCU UR7, c[0x0][0x38c] ;  /* 0x00007180ff0777ac */ /* 0x000eec0008000800 */
[----:B------:R-:W0:Y:S01]  /*6e90*/  LDC.64 R10, c[0x0][0x568] ;  /* 0x00015a00ff0a7b82 */ /* 0x000e220000000a00 */
[----:B-1----:R-:W-:-:S04]  /*6ea0*/  ISETP.NE.U32.AND P1, PT, R8, RZ, PT ;  /* 0x000000ff0800720c */ /* 0x002fc80003f25070 */
[----:B------:R-:W-:Y:S02]  /*6eb0*/  ISETP.NE.AND.EX P1, PT, R9, RZ, PT, P1 ;  /* 0x000000ff0900720c */ /* 0x000fe40003f25310 */
[----:B0-----:R-:W-:Y:S02]  /*6ec0*/  ISETP.NE.U32.AND P0, PT, R10, RZ, PT ;  /* 0x000000ff0a00720c */ /* 0x001fe40003f05070 */
[----:B---3--:R-:W-:Y:S02]  /*6ed0*/  ISETP.GE.AND P2, PT, R15, UR7, PT ;  /* 0x000000070f007c0c */ /* 0x008fe4000bf46270 */
[----:B------:R-:W-:-:S07]  /*6ee0*/  ISETP.NE.AND.EX P0, PT, R11, RZ, PT, P0 ;  /* 0x000000ff0b00720c */ /* 0x000fce0003f05300 */
[----:B------:R-:W-:Y:S06]  /*6ef0*/  @!P1 BRA `(.L_x_15824) ;  /* 0x0000000000649947 */ /* 0x000fec0003800000 */
        /* <DEDUP_REMOVED lines=24> */
.L_x_15825:
[----:B------:R-:W-:Y:S05]  /*7080*/  BSYNC.RECONVERGENT B0 ;  /* 0x0000000000007941 */ /* 0x000fea0003800200 */
.L_x_15824:
[----:B------:R-:W-:Y:S05]  /*7090*/  @!P0 BRA `(.L_x_15826) ;  /* 0x0000000000688947 */ /* 0x000fea0003800000 */
[----:B------:R-:W-:Y:S06]  /*70a0*/  BAR.SYNC.DEFER_BLOCKING 0x0 ;  /* 0x0000000000007b1d */ /* 0x000fec0000010000 */
[----:B------:R-:W-:Y:S01]  /*70b0*/  BSSY.RECONVERGENT B0, `(.L_x_15826) ;  /* 0x0000018000007945 */ /* 0x000fe20003800200 */
[----:B------:R-:W3:Y:S01]  /*70c0*/  SHFL.DOWN P0, R0, R157, 0x1, 0x1f ;  /* 0x08201f009d007f89 */ /* 0x000ee20000000000 */
[----:B0-----:R-:W0:Y:S01]  /*70d0*/  S2R R4, SR_LANEID ;  /* 0x0000000000047919 */ /* 0x001e220000000000 */
[----:B------:R-:W2:Y:S01]  /*70e0*/  S2R R6, SR_TID.X ;  /* 0x0000000000067919 */ /* 0x000ea20000002100 */
[----:B---3--:R-:W-:-:S05]  /*70f0*/  @P0 FADD R0, R0, R157 ;  /* 0x0000009d00000221 */ /* 0x008fca0000000000 */
        /* <DEDUP_REMOVED lines=19> */
.L_x_15827:
[----:B------:R-:W-:Y:S05]  /*7230*/  BSYNC.RECONVERGENT B0 ;  /* 0x0000000000007941 */ /* 0x000fea0003800200 */
.L_x_15826:
[----:B------:R-:W-:Y:S05]  /*7240*/  @P2 EXIT ;  /* 0x000000000000294d */ /* 0x000fea0003800000 */
[----:B------:R-:W0:Y:S01]  /*7250*/  LDCU.64 UR8, c[0x0][0x4e8] ;  /* 0x00009d00ff0877ac */ /* 0x000e220008000a00 */
[----:B------:R-:W3:Y:S01]  /*7260*/  S2UR UR5, SR_CgaCtaId ;  /* 0x00000000000579c3 */ /* 0x000ee20000008800 */
[----:B------:R-:W-:Y:S01]  /*7270*/  BSSY.RECONVERGENT B0, `(.L_x_15828) ;  /* 0x0000024000007945 */ /* 0x000fe20003800200 */
[----:B------:R-:W-:Y:S01]  /*7280*/  UMOV UR4, 0x400 ;  /* 0x0000040000047882 */ /* 0x000fe20000000000 */
[----:B------:R-:W2:Y:S01]  /*7290*/  LDCU UR6, c[0x0][0x360] ;  /* 0x00006c00ff0677ac */ /* 0x000ea20008000800 */
[----:B------:R-:W2:Y:S01]  /*72a0*/  LDCU.64 UR10, c[0x0][0x4b0] ;  /* 0x00009600ff0a77ac */ /* 0x000ea20008000a00 */
[----:B------:R-:W2:Y:S01]  /*72b0*/  LDCU.64 UR12, c[0x0][0x530] ;  /* 0x0000a600ff0c77ac */ /* 0x000ea20008000a00 */
[----:B------:R-:W2:Y:S01]  /*72c0*/  LDCU.64 UR14, c[0x0][0x4f0] ;  /* 0x00009e00ff0e77ac */ /* 0x000ea20008000a00 */
[C---:B01----:R-:W-:Y:S01]  /*72d0*/  IMAD.WIDE.U32 R6, R165.reuse, UR8, RZ ;  /* 0x00000008a5067c25 */ /* 0x043fe2000f8e00ff */
[----:B------:R-:W0:Y:S03]  /*72e0*/  LDCU.64 UR18, c[0x0][0x540] ;  /* 0x0000a800ff1277ac */ /* 0x000e260008000a00 */
[----:B------:R-:W-:Y:S01]  /*72f0*/  IMAD R165, R165, UR9, R7 ;  /* 0x00000009a5a57c24 */ /* 0x000fe2000f8e0207 */
[----:B--23--:R-:W-:-:S12]  /*7300*/  ULEA UR4, UR5, UR4, 0x18 ;  /* 0x0000000405047291 */ /* 0x00cfd8000f8ec0ff */
.L_x_15829:
[----:B------:R-:W-:Y:S02]  /*7310*/  LEA R0, R15, UR4, 0x3 ;  /* 0x000000040f007c11 */ /* 0x000fe4000f8e18ff */
[----:B-1----:R-:W-:Y:S02]  /*7320*/  SHF.R.S32.HI R4, RZ, 0x1f, R15 ;  /* 0x0000001fff047819 */ /* 0x002fe4000001140f */
[----:B------:R-:W-:Y:S01]  /*7330*/  MOV R2, R6 ;  /* 0x0000000600027202 */ /* 0x000fe20000000f00 */
[----:B------:R-:W1:Y:S01]  /*7340*/  LDS.64 R16, [R0+0x31b0] ;  /* 0x0031b00000107984 */ /* 0x000e620000000a00 */
[----:B------:R-:W-:Y:S01]  /*7350*/  MOV R3, R165 ;  /* 0x000000a500037202 */ /* 0x000fe20000000f00 */
[C---:B------:R-:W-:Y:S01]  /*7360*/  IMAD R14, R4.reuse, UR10, RZ ;  /* 0x0000000a040e7c24 */ /* 0x040fe2000f8e02ff */
[----:B-----5:R-:W-:Y:S01]  /*7370*/  MOV R158, R12 ;  /* 0x0000000c009e7202 */ /* 0x020fe20000000f00 */
[----:B------:R-:W2:Y:S01]  /*7380*/  LDS.64 R18, [R0+0x39b0] ;  /* 0x0039b00000127984 */ /* 0x000ea20000000a00 */
[----:B------:R-:W-:-:S02]  /*7390*/  IMAD R4, R4, UR14, RZ ;  /* 0x0000000e04047c24 */ /* 0x000fc4000f8e02ff */
[----:B------:R-:W-:-:S04]  /*73a0*/  IMAD.WIDE.U32 R10, R15, UR14, R2 ;  /* 0x0000000e0f0a7c25 */ /* 0x000fc8000f8e0002 */
[----:B------:R-:W-:-:S04]  /*73b0*/  IMAD.WIDE.U32 R8, R15, UR10, R158 ;  /* 0x0000000a0f087c25 */ /* 0x000fc8000f8e009e */
[C---:B------:R-:W-:Y:S01]  /*73c0*/  IMAD R3, R15.reuse, UR11, R14 ;  /* 0x0000000b0f037c24 */ /* 0x040fe2000f8e020e */
[----:B------:R-:W-:Y:S01]  /*73d0*/  LEA R2, P0, R8, UR12, 0x3 ;  /* 0x0000000c08027c11 */ /* 0x000fe2000f8018ff */
[C---:B------:R-:W-:Y:S01]  /*73e0*/  IMAD R5, R15.reuse, UR15, R4 ;  /* 0x0000000f0f057c24 */ /* 0x040fe2000f8e0204 */
[----:B------:R-:W-:Y:S02]  /*73f0*/  IADD3 R15, PT, PT, R15, UR6, RZ ;  /* 0x000000060f0f7c10 */ /* 0x000fe4000fffe0ff */
[----:B------:R-:W-:Y:S02]  /*7400*/  IADD3 R3, PT, PT, R9, R3, RZ ;  /* 0x0000000309037210 */ /* 0x000fe40007ffe0ff */
[----:B0-----:R-:W-:Y:S02]  /*7410*/  LEA R4, P1, R10, UR18, 0x3 ;  /* 0x000000120a047c11 */ /* 0x001fe4000f8218ff */
[----:B------:R-:W-:Y:S02]  /*7420*/  LEA.HI.X R3, R8, UR13, R3, 0x3, P0 ;  /* 0x0000000d08037c11 */ /* 0x000fe400080f1c03 */
[----:B------:R-:W-:-:S02]  /*7430*/  ISETP.GE.AND P0, PT, R15, UR7, PT ;  /* 0x000000070f007c0c */ /* 0x000fc4000bf06270 */
        /* <DEDUP_REMOVED lines=8> */
.L_x_15828:
[----:B------:R-:W-:Y:S05]  /*74c0*/  EXIT ;  /* 0x000000000000794d */ /* 0x000fea0003800000 */
.L_x_15830:
        /* <DEDUP_REMOVED lines=11> */
.L_x_18767:


//--------------------- .text._Z25selective_scan_bwd_kernelI32Selective_Scan_bwd_kernel_traitsILi32ELi8ELb0ELb1ELb0ELb0ELb1EN3c104HalfENS1_7complexIfEEEEv12SSMParamsBwd --------------------------
	.section	.text._Z25selective_scan_bwd_kernelI32Selective_Scan_bwd_kernel_traitsILi32ELi8ELb0ELb1ELb0ELb0ELb1EN3c104HalfENS1_7complexIfEEEEv12SSMParamsBwd,"ax",@progbits
	.align	128
        .global         _Z25selective_scan_bwd_kernelI32Selective_Scan_bwd_kernel_traitsILi32ELi8ELb0ELb1ELb0ELb0ELb1EN3c104HalfENS1_7complexIfEEEEv12SSMParamsBwd
        .type           _Z25selective_scan_bwd_kernelI32Selective_Scan_bwd_kernel_traitsILi32ELi8ELb0ELb1ELb0ELb0ELb1EN3c104HalfENS1_7complexIfEEEEv12SSMParamsBwd,@function
        .size           _Z25selective_scan_bwd_kernelI32Selective_Scan_bwd_kernel_traitsILi32ELi8ELb0ELb1ELb0ELb0ELb1EN3c104HalfENS1_7complexIfEEEEv12SSMParamsBwd,(.L_x_18768 - _Z25selective_scan_bwd_kernelI32Selective_Scan_bwd_kernel_traitsILi32ELi8ELb0ELb1ELb0ELb0ELb1EN3c104HalfENS1_7complexIfEEEEv12SSMParamsBwd)
        .other          _Z25selective_scan_bwd_kernelI32Selective_Scan_bwd_kernel_traitsILi32ELi8ELb0ELb1ELb0ELb0ELb1EN3c104HalfENS1_7complexIfEEEEv12SSMParamsBwd,@"STO_CUDA_ENTRY STV_DEFAULT"
_Z25selective_scan_bwd_kernelI32Selective_Scan_bwd_kernel_traitsILi32ELi8ELb0ELb1ELb0ELb0ELb1EN3c104HalfENS1_7complexIfEEEEv12SSMParamsBwd:
.text._Z25selective_scan_bwd_kernelI32Selective_Scan_bwd_kernel_traitsILi32ELi8ELb0ELb1ELb0ELb0ELb1EN3c104HalfENS1_7complexIfEEEEv12SSMParamsBwd:
        /* <DEDUP_REMOVED lines=119> */
[C---:B------:R-:W-:Y:S01]  /*0770*/  IMAD.WIDE.U32 R12, R167.reuse, R160, RZ ;  /* 0x000000a0a70c7225 */ /* 0x040fe200078e00ff */
[----:B------:R-:W-:Y:S02]  /*0780*/  IADD3.X R146, PT, PT, R0, R3, RZ, P4, !PT ;  /* 0x0000000300927210 */ /* 0x000fe400027fe4ff */
[----:B0-----:R-:W-:Y:S02]  /*0790*/  LEA R150, P0, R4, R20, 0x1 ;  /* 0x0000001404967211 */ /* 0x001fe400078008ff */
[----:B---3--:R-:W-:Y:S02]  /*07a0*/  LEA R148, P2, R2, R22, 0x1 ;  /* 0x0000001602947211 */ /* 0x008fe400078408ff */
        /* <DEDUP_REMOVED lines=89> */
.L_x_15884:
[----:B0-----:R-:W0:Y:S01]  /*0d40*/  LDC.64 R6, c[0x0][0x410] ;  /* 0x00010400ff067b82 */ /* 0x001e220000000a00 */
[----:B------:R-:W-:Y:S01]  /*0d50*/  IADD3 R114, PT, PT, R144, -0x1, RZ ;  /* 0xffffffff90727810 */ /* 0x000fe20007ffe0ff */
[----:B------:R-:W1:Y:S01]  /*0d60*/  LDCU.64 UR6, c[0x0][0x488] ;  /* 0x00009100ff0677ac */ /* 0x000e620008000a00 */
[----:B------:R-:W-:Y:S02]  /*0d70*/  MOV R17, RZ ;  /* 0x000000ff00117202 */ /* 0x000fe40000000f00 */
[----:B------:R-:W-:Y:S01]  /*0d80*/  SHF.L.U32 R16, R114, 0x8, RZ ;  /* 0x0000000872107819 */ /* 0x000fe200000006ff */
[----:B--2---:R-:W2:Y:S01]  /*0d90*/  LDCU.64 UR8, c[0x0][0x478] ;  /* 0x00008f00ff0877ac */ /* 0x004ea20008000a00 */
[----:B------:R-:W-:Y:S01]  /*0da0*/  PRMT R25, RZ, 0x7610, R25 ;  /* 0x00007610ff197816 */ /* 0x000fe20000000019 */
[----:B------:R-:W3:Y:S01]  /*0db0*/  LDC.64 R20, c[0x0][0x420] ;  /* 0x00010800ff147b82 */ /* 0x000ee20000000a00 */
[----:B------:R-:W-:Y:S02]  /*0dc0*/  PRMT R24, RZ, 0x7610, R24 ;  /* 0x00007610ff187816 */ /* 0x000fe40000000018 */
[----:B------:R-:W-:-:S05]  /*0dd0*/  PRMT R27, RZ, 0x7610, R27 ;  /* 0x00007610ff1b7816 */ /* 0x000fca000000001b */
[----:B----4-:R-:W4:Y:S08]  /*0de0*/  LDC.64 R18, c[0x0][0x418] ;  /* 0x00010600ff127b82 */ /* 0x010f300000000a00 */
[----:B------:R-:W1:Y:S01]  /*0df0*/  LDC.64 R22, c[0x0][0x428] ;  /* 0x00010a00ff167b82 */ /* 0x000e620000000a00 */
[----:B0-----:R-:W-:-:S07]  /*0e00*/  IMAD.WIDE.U32 R2, R6, UR18, R16 ;  /* 0x0000001206027c25 */ /* 0x001fce000f8e0010 */
[----:B------:R-:W0:Y:S01]  /*0e10*/  LDC R61, c[0x0][0x388] ;  /* 0x0000e200ff3d7b82 */ /* 0x000e220000000800 */
[----:B---3--:R-:W-:Y:S01]  /*0e20*/  IMAD.WIDE.U32 R4, R20, UR18, R16 ;  /* 0x0000001214047c25 */ /* 0x008fe2000f8e0010 */
[----:B------:R-:W-:Y:S02]  /*0e30*/  PRMT R26, RZ, 0x7610, R26 ;  /* 0x00007610ff1a7816 */ /* 0x000fe4000000001a */
[----:B------:R-:W-:Y:S01]  /*0e40*/  PRMT R29, RZ, 0x7610, R29 ;  /* 0x00007610ff1d7816 */ /* 0x000fe2000000001d */
[----:B------:R-:W-:Y:S01]  /*0e50*/  IMAD R3, R7, UR18, R3 ;  /* 0x0000001207037c24 */ /* 0x000fe2000f8e0203 */
[----:B------:R-:W-:Y:S01]  /*0e60*/  SHF.L.U32 R7, R132, 0x1, RZ ;  /* 0x0000000184077819 */ /* 0x000fe200000006ff */
[----:B------:R-:W-:Y:S01]  /*0e70*/  IMAD R5, R21, UR18, R5 ;  /* 0x0000001215057c24 */ /* 0x000fe2000f8e0205 */
[----:B------:R-:W-:Y:S01]  /*0e80*/  BAR.SYNC.DEFER_BLOCKING 0x0 ;  /* 0x0000000000007b1d */ /* 0x000fe20000010000 */
[----:B----4-:R-:W-:Y:S01]  /*0e90*/  IMAD.WIDE.U32 R2, R167, R18, R2 ;  /* 0x00000012a7027225 */ /* 0x010fe200078e0002 */
[----:B------:R-:W-:-:S03]  /*0ea0*/  IADD3 R20, P2, PT, R7, R150, RZ ;  /* 0x0000009607147210 */ /* 0x000fc60007f5e0ff */
[C---:B------:R-:W-:Y:S01]  /*0eb0*/  IMAD R6, R167.reuse, R19, R3 ;  /* 0x00000013a7067224 */ /* 0x040fe200078e0203 */
[C---:B------:R-:W-:Y:S01]  /*0ec0*/  IADD3 R3, P0, PT, R132.reuse, R2, RZ ;  /* 0x0000000284037210 */ /* 0x040fe20007f1e0ff */
[----:B------:R-:W3:Y:S01]  /*0ed0*/  S2R R112, SR_LANEID ;  /* 0x0000000000707919 */ /* 0x000ee20000000000 */
[----:B-1----:R-:W-:Y:S02]  /*0ee0*/  IMAD.WIDE.U32 R4, R167, R22, R4 ;  /* 0x00000016a7047225 */ /* 0x002fe400078e0004 */
[----:B------:R-:W-:Y:S01]  /*0ef0*/  IADD3.X R6, PT, PT, RZ, R6, RZ, P0, !PT ;  /* 0x00000006ff067210 */ /* 0x000fe200007fe4ff */
[----:B------:R-:W-:Y:S01]  /*0f00*/  UMOV UR4, 0x400 ;  /* 0x0000040000047882 */ /* 0x000fe20000000000 */
[----:B------:R-:W-:Y:S01]  /*0f10*/  LEA R2, P0, R3, UR6, 0x1 ;  /* 0x0000000603027c11 */ /* 0x000fe2000f8008ff */
[----:B------:R-:W-:Y:S01]  /*0f20*/  IMAD R0, R167, R23, R5 ;  /* 0x00000017a7007224 */ /* 0x000fe200078e0205 */
[----:B------:R-:W-:Y:S01]  /*0f30*/  IADD3 R5, P1, PT, R132, R4, RZ ;  /* 0x0000000484057210 */ /* 0x000fe20007f3e0ff */
[----:B------:R-:W1:Y:S01]  /*0f40*/  LDCU.64 UR10, c[0x0][0x558] ;  /* 0x0000ab00ff0a77ac */ /* 0x000e620008000a00 */
[----:B0-----:R-:W-:-:S02]  /*0f50*/  IADD3 R113, PT, PT, -R16, R61, RZ ;  /* 0x0000003d10717210 */ /* 0x001fc40007ffe1ff */
[----:B------:R-:W-:Y:S02]  /*0f60*/  IADD3.X R0, PT, PT, RZ, R0, RZ, P1, !PT ;  /* 0x00000000ff007210 */ /* 0x000fe40000ffe4ff */
[----:B------:R-:W-:Y:S02]  /*0f70*/  ISETP.GE.AND P6, PT, R132, R113, PT ;  /* 0x000000718400720c */ /* 0x000fe40003fc6270 */
[----:B--2---:R-:W-:Y:S02]  /*0f80*/  LEA R4, P1, R5, UR8, 0x1 ;  /* 0x0000000805047c11 */ /* 0x004fe4000f8208ff */
[----:B------:R-:W-:Y:S02]  /*0f90*/  LEA.HI.X R3, R3, UR7, R6, 0x1, P0 ;  /* 0x0000000703037c11 */ /* 0x000fe400080f0c06 */
[----:B------:R-:W-:Y:S02]  /*0fa0*/  IADD3 R18, P0, PT, R7, R152, RZ ;  /* 0x0000009807127210 */ /* 0x000fe40007f1e0ff */
[----:B------:R-:W-:-:S02]  /*0fb0*/  LEA.HI.X R5, R5, UR9, R0, 0x1, P1 ;  /* 0x0000000905057c11 */ /* 0x000fc400088f0c00 */
[----:B------:R-:W-:Y:S02]  /*0fc0*/  IADD3.X R21, PT, PT, RZ, R149, RZ, P2, !PT ;  /* 0x00000095ff157210 */ /* 0x000fe400017fe4ff */
[----:B------:R-:W-:Y:S01]  /*0fd0*/  PRMT R22, RZ, 0x7610, R22 ;  /* 0x00007610ff167816 */ /* 0x000fe20000000016 */
[----:B------:R-:W0:Y:S01]  /*0fe0*/  S2UR UR6, SR_CgaCtaId ;  /* 0x00000000000679c3 */ /* 0x000e220000008800 */
[----:B------:R-:W-:Y:S01]  /*0ff0*/  IADD3 R6, P3, PT, R7, R148, RZ ;  /* 0x0000009407067210 */ /* 0x000fe20007f7e0ff */
[----:B------:R-:W2:Y:S01]  /*1000*/  LDCU.64 UR8, c[0x0][0x510] ;  /* 0x0000a200ff0877ac */ /* 0x000ea20008000a00 */
[----:B------:R-:W-:Y:S02]  /*1010*/  PRMT R0, RZ, 0x7610, R0 ;  /* 0x00007610ff007816 */ /* 0x000fe40000000000 */
[----:B------:R-:W-:Y:S02]  /*1020*/  IADD3.X R19, PT, PT, RZ, R151, RZ, P0, !PT ;  /* 0x00000097ff137210 */ /* 0x000fe400007fe4ff */
[----:B------:R-:W-:-:S02]  /*1030*/  ISETP.GE.AND P0, PT, R130, R113, PT ;  /* 0x000000718200720c */ /* 0x000fc40003f06270 */
[-C--:B------:R-:W-:Y:S01]  /*1040*/  ISETP.GE.AND P1, PT, R128, R113.reuse, PT ;  /* 0x000000718000720c */ /* 0x080fe20003f26270 */
[----:B------:R-:W4:Y:S01]  /*1050*/  @!P6 LDG.E.U16 R0, desc[UR16][R18.64] ;  /* 0x000000101200e981 */ /* 0x000f22000c1e1500 */
[----:B------:R-:W-:Y:S02]  /*1060*/  IADD3.X R7, PT, PT, RZ, R146, RZ, P3, !PT ;  /* 0x00000092ff077210 */ /* 0x000fe40001ffe4ff */
[-C--:B------:R-:W-:Y:S02]  /*1070*/  ISETP.GE.AND P2, PT, R126, R113.reuse, PT ;  /* 0x000000717e00720c */ /* 0x080fe40003f46270 */
[-C--:B------:R-:W-:Y:S02]  /*1080*/  ISETP.GE.AND P3, PT, R124, R113.reuse, PT ;  /* 0x000000717c00720c */ /* 0x080fe40003f66270 */
[-C--:B------:R-:W-:Y:S02]  /*1090*/  ISETP.GE.AND P4, PT, R122, R113.reuse, PT ;  /* 0x000000717a00720c */ /* 0x080fe40003f86270 */
[----:B------:R-:W-:-:S02]  /*10a0*/  ISETP.GE.AND P5, PT, R120, R113, PT ;  /* 0x000000717800720c */ /* 0x000fc40003fa6270 */
[----:B------:R-:W-:Y:S01]  /*10b0*/  ISETP.GE.AND P6, PT, R118, R113, PT ;  /* 0x000000717600720c */ /* 0x000fe20003fc6270 */
[----:B------:R-:W2:Y:S01]  /*10c0*/  @!P1 LDG.E.U16 R22, desc[UR16][R18.64+0x80] ;  /* 0x0000801012169981 */ /* 0x000ea2000c1e1500 */
[----:B------:R-:W-:-:S03]  /*10d0*/  PRMT R23, RZ, 0x7610, R23 ;  /* 0x00007610ff177816 */ /* 0x000fc60000000017 */
[----:B------:R-:W2:Y:S04]  /*10e0*/  @!P2 LDG.E.U16 R25, desc[UR16][R18.64+0xc0] ;  /* 0x0000c0101219a981 */ /* 0x000ea8000c1e1500 */
[----:B------:R-:W2:Y:S04]  /*10f0*/  @!P0 LDG.E.U16 R23, desc[UR16][R18.64+0x40] ;  /* 0x0000401012178981 */ /* 0x000ea8000c1e1500 */
[----:B------:R-:W2:Y:S04]  /*1100*/  @!P3 LDG.E.U16 R24, desc[UR16][R18.64+0x100] ;  /* 0x000100101218b981 */ /* 0x000ea8000c1e1500 */
[----:B------:R-:W2:Y:S04]  /*1110*/  @!P4 LDG.E.U16 R27, desc[UR16][R18.64+0x140] ;  /* 0x00014010121bc981 */ /* 0x000ea8000c1e1500 */
[----:B------:R-:W2:Y:S04]  /*1120*/  @!P5 LDG.E.U16 R26, desc[UR16][R18.64+0x180] ;  /* 0x00018010121ad981 */ /* 0x000ea8000c1e1500 */
[----:B------:R1:W2:Y:S01]  /*1130*/  @!P6 LDG.E.U16 R29, desc[UR16][R18.64+0x1c0] ;  /* 0x0001c010121de981 */ /* 0x0002a2000c1e1500 */
[C---:B---3--:R-:W-:Y:S01]  /*1140*/  IADD3 R31, PT, PT, R112.reuse, 0x20, RZ ;  /* 0x00000020701f7810 */ /* 0x048fe20007ffe0ff */
[----:B0-----:R-:W-:Y:S01]  /*1150*/  ULEA UR6, UR6, UR4, 0x18 ;  /* 0x0000000406067291 */ /* 0x001fe2000f8ec0ff */
[----:B------:R-:W-:Y:S01]  /*1160*/  IADD3 R33, PT, PT, R112, 0x40, RZ ;  /* 0x0000004070217810 */ /* 0x000fe20007ffe0ff */
[----:B------:R-:W0:Y:S01]  /*1170*/  LDCU UR4, c[0x0][0x38c] ;  /* 0x00007180ff0477ac */ /* 0x000e220008000800 */
[----:B------:R-:W-:-:S02]  /*1180*/  LEA.HI.SX32 R31, R31, R112, 0x1b ;  /* 0x000000701f1f7211 */ /* 0x000fc400078fdaff */
[-C--:B------:R-:W-:Y:S02]  /*1190*/  LEA.HI.SX32 R33, R33, R112.reuse, 0x1b ;  /* 0x0000007021217211 */ /* 0x080fe400078fdaff */
[----:B------:R-:W-:Y:S02]  /*11a0*/  LEA R110, R31, UR6, 0x1 ;  /* 0x000000061f6e7c11 */ /* 0x000fe4000f8e08ff */
[C---:B-1----:R-:W-:Y:S02]  /*11b0*/  IADD3 R19, PT, PT, R112.reuse, 0x60, RZ ;  /* 0x0000006070137810 */ /* 0x042fe40007ffe0ff */
[C---:B------:R-:W-:Y:S02]  /*11c0*/  LEA.HI.SX32 R111, R112.reuse, R112, 0x1b ;  /* 0x00000070706f7211 */ /* 0x040fe400078fdaff */
[----:B------:R-:W-:Y:S02]  /*11d0*/  LEA R109, R33, UR6, 0x1 ;  /* 0x00000006216d7c11 */ /* 0x000fe4000f8e08ff */
[----:B------:R-:W-:-:S02]  /*11e0*/  IADD3 R31, PT, PT, R112, 0x80, RZ ;  /* 0x00000080701f7810 */ /* 0x000fc40007ffe0ff */
[C---:B------:R-:W-:Y:S02]  /*11f0*/  IADD3 R33, PT, PT, R112.reuse, 0xa0, RZ ;  /* 0x000000a070217810 */ /* 0x040fe40007ffe0ff */
[C---:B------:R-:W-:Y:S02]  /*1200*/  IADD3 R35, PT, PT, R112.reuse, 0xc0, RZ ;  /* 0x000000c070237810 */ /* 0x040fe40007ffe0ff */
[----:B------:R-:W-:Y:S02]  /*1210*/  IADD3 R37, PT, PT, R112, 0xe0, RZ ;  /* 0x000000e070257810 */ /* 0x000fe40007ffe0ff */
[-C--:B------:R-:W-:Y:S02]  /*1220*/  LEA.HI.SX32 R19, R19, R112.reuse, 0x1b ;  /* 0x0000007013137211 */ /* 0x080fe400078fdaff */
[----:B------:R-:W-:Y:S02]  /*1230*/  LEA R111, R111, UR6, 0x1 ;  /* 0x000000066f6f7c11 */ /* 0x000fe4000f8e08ff */
[----:B------:R-:W-:-:S02]  /*1240*/  LEA.HI.SX32 R31, R31, R112, 0x1b ;  /* 0x000000701f1f7211 */ /* 0x000fc400078fdaff */
[-C--:B------:R-:W-:Y:S02]  /*1250*/  LEA.HI.SX32 R33, R33, R112.reuse, 0x1b ;  /* 0x0000007021217211 */ /* 0x080fe400078fdaff */
[----:B------:R-:W-:Y:S02]  /*1260*/  SHF.L.U32 R18, R112, 0x3, RZ ;  /* 0x0000000370127819 */ /* 0x000fe400000006ff */
[-C--:B------:R-:W-:Y:S02]  /*1270*/  LEA.HI.SX32 R35, R35, R112.reuse, 0x1b ;  /* 0x0000007023237211 */ /* 0x080fe400078fdaff */
[----:B------:R-:W-:Y:S02]  /*1280*/  LEA.HI.SX32 R37, R37, R112, 0x1b ;  /* 0x0000007025257211 */ /* 0x000fe400078fdaff */
[----:B------:R-:W-:Y:S02]  /*1290*/  LEA R108, R19, UR6, 0x1 ;  /* 0x00000006136c7c11 */ /* 0x000fe4000f8e08ff */
        /* <DEDUP_REMOVED lines=10> */
[----:B----4-:R1:W-:Y:S04]  /*1340*/  STS.U16 [R111], R0 ;  /* 0x000000006f007388 */ /* 0x0103e80000000400 */
[----:B--2---:R-:W-:Y:S04]  /*1350*/  STS.U16 [R110+0x40], R23 ;  /* 0x000040176e007388 */ /* 0x004fe80000000400 */
        /* <DEDUP_REMOVED lines=18> */
[----:B------:R-:W-:Y:S02]  /*1480*/  PRMT R23, RZ, 0x7610, R23 ;  /* 0x00007610ff177816 */ /* 0x000fe40000000017 */
        /* <DEDUP_REMOVED lines=88> */
[----:B------:R-:W-:Y:S01]  /*1a10*/  PRMT R44, RZ, 0x7610, R44 ;  /* 0x00007610ff2c7816 */ /* 0x000fe2000000002c */
[----:B--2---:R-:W-:Y:S04]  /*1a20*/  STS.U16 [R111], R36 ;  /* 0x000000246f007388 */ /* 0x004fe80000000400 */
[----:B---3--:R-:W-:Y:S04]  /*1a30*/  STS.U16 [R110+0x40], R37 ;  /* 0x000040256e007388 */ /* 0x008fe80000000400 */
[----:B------:R-:W-:Y:S04]  /*1a40*/  STS.U16 [R109+0x80], R38 ;  /* 0x000080266d007388 */ /* 0x000fe80000000400 */
[----:B----4-:R0:W-:Y:S04]  /*1a50*/  STS.U16 [R108+0xc0], R39 ;  /* 0x0000c0276c007388 */ /* 0x0101e80000000400 */
[----:B------:R-:W-:Y:S04]  /*1a60*/  STS.U16 [R107+0x100], R40 ;  /* 0x000100286b007388 */ /* 0x000fe80000000400 */
[----:B------:R1:W-:Y:S04]  /*1a70*/  STS.U16 [R106+0x140], R41 ;  /* 0x000140296a007388 */ /* 0x0003e80000000400 */
[----:B------:R-:W-:Y:S04]  /*1a80*/  STS.U16 [R105+0x180], R42 ;  /* 0x0001802a69007388 */ /* 0x000fe80000000400 */
[----:B------:R2:W-:Y:S01]  /*1a90*/  STS.U16 [R104+0x1c0], R43 ;  /* 0x0001c02b68007388 */ /* 0x0005e20000000400 */
[----:B------:R-:W-:-:S03]  /*1aa0*/  NOP ;  /* 0x0000000000007918 */ /* 0x000fc60000000000 */
[----:B------:R-:W-:Y:S04]  /*1ab0*/  LDS.U16 R2, [R103] ;  /* 0x0000000067027984 */ /* 0x000fe80000000400 */
[----:B------:R-:W3:Y:S04]  /*1ac0*/  LDS.U16 R3, [R103+0x2] ;  /* 0x0000020067037984 */ /* 0x000ee80000000400 */
[----:B------:R-:W4:Y:S04]  /*1ad0*/  LDS.U16 R32, [R103+0x4] ;  /* 0x0000040067207984 */ /* 0x000f280000000400 */
        /* <DEDUP_REMOVED lines=8> */
[----:B-1----:R-:W-:Y:S02]  /*1b60*/  PRMT R41, RZ, 0x7610, R41 ;  /* 0x00007610ff297816 */ /* 0x002fe40000000029 */
[----:B------:R-:W-:Y:S02]  /*1b70*/  PRMT R40, RZ, 0x7610, R40 ;  /* 0x00007610ff287816 */ /* 0x000fe40000000028 */
[----:B--2---:R-:W-:Y:S02]  /*1b80*/  PRMT R43, RZ, 0x7610, R43 ;  /* 0x00007610ff2b7816 */ /* 0x004fe4000000002b */
[----:B------:R-:W-:Y:S01]  /*1b90*/  PRMT R42, RZ, 0x7610, R42 ;  /* 0x00007610ff2a7816 */ /* 0x000fe2000000002a */
[----:B------:R-:W2:Y:S01]  /*1ba0*/  @!P0 LDG.E.U16 R44, desc[UR16][R4.64] ;  /* 0x00000010042c8981 */ /* 0x000ea2000c1e1500 */
[----:B------:R-:W-:-:S02]  /*1bb0*/  ISETP.NE.AND P0, PT, R45, RZ, PT ;  /* 0x000000ff2d00720c */ /* 0x000fc40003f05270 */
        /* <DEDUP_REMOVED lines=9> */
[----:B------:R-:W-:-:S03]  /*1c50*/  HADD2.F32 R46, -RZ, R2.H0_H0 ;  /* 0x20000002ff2e7230 */ /* 0x000fc60000004100 */
[----:B------:R-:W-:Y:S02]  /*1c60*/  FMUL.FTZ R3, R47, -1.4426950216293334961 ;  /* 0xbfb8aa3b2f037820 */ /* 0x000fe40000410000 */
[----:B------:R-:W-:Y:S02]  /*1c70*/  FMUL.FTZ R2, R46, -1.4426950216293334961 ;  /* 0xbfb8aa3b2e027820 */ /* 0x000fe40000410000 */
[----:B0-----:R-:W-:Y:S04]  /*1c80*/  MUFU.EX2 R5, R3 ;  /* 0x0000000300057308 */ /* 0x001fe80000000800 */
[----:B------:R-:W-:Y:S01]  /*1c90*/  MUFU.EX2 R4, R2 ;  /* 0x0000000200047308 */ /* 0x000fe20000000800 */
[----:B----4-:R-:W-:-:S05]  /*1ca0*/  HADD2.F32 R48, -RZ, R32.H0_H0 ;  /* 0x20000020ff307230 */ /* 0x010fca0000004100 */
[----:B------:R-:W-:Y:S01]  /*1cb0*/  FMUL.FTZ R32, R48, -1.4426950216293334961 ;  /* 0xbfb8aa3b30207820 */ /* 0x000fe20000410000 */
[----:B------:R-:W-:-:S05]  /*1cc0*/  HADD2.F32 R50, -RZ, R34.H0_H0 ;  /* 0x20000022ff327230 */ /* 0x000fca0000004100 */
[----:B------:R-:W0:Y:S01]  /*1cd0*/  MUFU.EX2 R32, R32 ;  /* 0x0000002000207308 */ /* 0x000e220000000800 */
[----:B------:R-:W-:Y:S02]  /*1ce0*/  HADD2.F32 R54, -RZ, R35.H0_H0 ;  /* 0x20000023ff367230 */ /* 0x000fe40000004100 */
[----:B------:R-:W-:Y:S01]  /*1cf0*/  FMUL.FTZ R34, R50, -1.4426950216293334961 ;  /* 0xbfb8aa3b32227820 */ /* 0x000fe20000410000 */
[----:B------:R-:W-:Y:S02]  /*1d00*/  HADD2.F32 R56, -RZ, R36.H0_H0 ;  /* 0x20000024ff387230 */ /* 0x000fe40000004100 */
[----:B------:R-:W-:Y:S02]  /*1d10*/  HADD2.F32 R60, -RZ, R37.H0_H0 ;  /* 0x20000025ff3c7230 */ /* 0x000fe40000004100 */
[----:B------:R-:W-:Y:S01]  /*1d20*/  FMUL.FTZ R37, R54, -1.4426950216293334961 ;  /* 0xbfb8aa3b36257820 */ /* 0x000fe20000410000 */
[----:B0-----:R-:W-:Y:S02]  /*1d30*/  FADD.FTZ R36, R32, 1 ;  /* 0x3f80000020247421 */ /* 0x001fe40000010000 */
[----:B------:R-:W-:-:S04]  /*1d40*/  FMUL.FTZ R49, R60, -1.4426950216293334961 ;  /* 0xbfb8aa3b3c317820 */ /* 0x000fc80000410000 */
[----:B------:R-:W0:Y:S01]  /*1d50*/  MUFU.EX2 R51, R49 ;  /* 0x0000003100337308 */ /* 0x000e220000000800 */
[----:B------:R-:W-:Y:S02]  /*1d60*/  HADD2.F32 R7, -RZ, R7.H0_H0 ;  /* 0x20000007ff077230 */ /* 0x000fe40000004100 */
        /* <DEDUP_REMOVED lines=19> */
[----:B------:R-:W2:Y:S04]  /*1ea0*/  LDS.U16 R3, [R103+0x2] ;  /* 0x0000020067037984 */ /* 0x000ea80000000400 */
[----:B------:R-:W3:Y:S01]  /*1eb0*/  LDS.U16 R2, [R103] ;  /* 0x0000000067027984 */ /* 0x000ee20000000400 */
[----:B0-----:R-:W-:Y:S01]  /*1ec0*/  HADD2.F32 R44, -RZ, R33.H0_H0 ;  /* 0x20000021ff2c7230 */ /* 0x001fe20000004100 */
[----:B-1----:R0:W-:Y:S02]  /*1ed0*/  MUFU.EX2 R40, R34 ;  /* 0x0000002200287308 */ /* 0x0021e40000000800 */
[----:B------:R-:W-:Y:S02]  /*1ee0*/  LDS.U16 R32, [R103+0x8] ;  /* 0x0000080067207984 */ /* 0x000fe40000000400 */
[----:B------:R-:W-:-:S04]  /*1ef0*/  FMUL.FTZ R33, R44, -1.4426950216293334961 ;  /* 0xbfb8aa3b2c217820 */ /* 0x000fc80000410000 */
[----:B------:R1:W4:Y:S01]  /*1f00*/  MUFU.EX2 R39, R33 ;  /* 0x0000002100277308 */ /* 0x0003220000000800 */
[----:B0-----:R-:W-:Y:S02]  /*1f10*/  FADD.FTZ R34, R5, 1 ;  /* 0x3f80000005227421 */ /* 0x001fe40000010000 */
[----:B------:R-:W0:Y:S01]  /*1f20*/  LDS.U16 R5, [R103+0x6] ;  /* 0x0000060067057984 */ /* 0x000e220000000400 */
[----:B-1----:R-:W-:Y:S01]  /*1f30*/  FADD.FTZ R33, R4, 1 ;  /* 0x3f80000004217421 */ /* 0x002fe20000010000 */
[----:B------:R4:W1:Y:S02]  /*1f40*/  MUFU.EX2 R41, R37 ;  /* 0x0000002500297308 */ /* 0x0008640000000800 */
[----:B------:R-:W0:Y:S02]  /*1f50*/  LDS.U16 R4, [R103+0x4] ;  /* 0x0000040067047984 */ /* 0x000e240000000400 */
[----:B------:R1:W3:Y:S01]  /*1f60*/  MUFU.RCP R35, R33 ;  /* 0x0000002100237308 */ /* 0x0002e20000001000 */
[----:B----4-:R-:W-:Y:S01]  /*1f70*/  FADD.FTZ R37, R39, 1 ;  /* 0x3f80000027257421 */ /* 0x010fe20000010000 */
[----:B-1----:R-:W1:Y:S06]  /*1f80*/  LDS.U16 R33, [R103+0xa] ;  /* 0x00000a0067217984 */ /* 0x002e6c0000000400 */
[----:B------:R4:W0:Y:S01]  /*1f90*/  MUFU.RCP R38, R34 ;  /* 0x0000002200267308 */ /* 0x0008220000001000 */
[----:B--2---:R-:W-:-:S02]  /*1fa0*/  HADD2.F32 R39, -RZ, R3.H0_H0 ;  /* 0x20000003ff277230 */ /* 0x004fc40000004100 */
[----:B---3--:R-:W-:Y:S01]  /*1fb0*/  FADD.FTZ R3, -R35, 1 ;  /* 0x3f80000023037421 */ /* 0x008fe20000010100 */
[----:B----4-:R-:W-:Y:S02]  /*1fc0*/  HADD2.F32 R34, -RZ, R2.H0_H0 ;  /* 0x20000002ff227230 */ /* 0x010fe40000004100 */
[----:B------:R-:W2:Y:S02]  /*1fd0*/  LDS.U16 R2, [R103+0xc] ;  /* 0x00000c0067027984 */ /* 0x000ea40000000400 */
[----:B------:R3:W4:Y:S01]  /*1fe0*/  MUFU.RCP R49, R37 ;  /* 0x0000002500317308 */ /* 0x0007220000001000 */
[----:B------:R-:W-:Y:S01]  /*1ff0*/  FMUL.FTZ R42, R56, -1.4426950216293334961 ;  /* 0xbfb8aa3b382a7820 */ /* 0x000fe20000410000 */
[----:B---3--:R-:W-:Y:S02]  /*2000*/  FFMA.FTZ R37, R46, R3, 1 ;  /* 0x3f8000002e257423 */ /* 0x008fe40000010003 */
[----:B------:R-:W3:Y:S04]  /*2010*/  LDS.U16 R3, [R103+0xe] ;  /* 0x00000e0067037984 */ /* 0x000ee80000000400 */
[----:B------:R0:W4:Y:S01]  /*2020*/  MUFU.EX2 R45, R42 ;  /* 0x0000002a002d7308 */ /* 0x0001220000000800 */
[----:B------:R-:W-:Y:S01]  /*2030*/  FADD.FTZ R52, R41, 1 ;  /* 0x3f80000029347421 */ /* 0x000fe20000010000 */
[----:B------:R-:W-:Y:S01]  /*2040*/  FMUL.FTZ R41, R7, R39 ;  /* 0x0000002707297220 */ /* 0x000fe20000410000 */
[----:B0-----:R-:W-:Y:S01]  /*2050*/  FADD.FTZ R42, R40, 1 ;  /* 0x3f800000282a7421 */ /* 0x001fe20000010000 */
[----:B------:R-:W-:-:S03]  /*2060*/  FADD.FTZ R40, -R38, 1 ;  /* 0x3f80000026287421 */ /* 0x000fc60000010100 */
[----:B------:R-:W0:Y:S01]  /*2070*/  MUFU.RCP R53, R42 ;  /* 0x0000002a00357308 */ /* 0x000e220000001000 */
[----:B------:R-:W-:Y:S01]  /*2080*/  FFMA.FTZ R40, R47, R40, 1 ;  /* 0x3f8000002f287423 */ /* 0x000fe20000010028 */
[----:B------:R-:W-:Y:S01]  /*2090*/  FMUL.FTZ R41, R38, R41 ;  /* 0x0000002926297220 */ /* 0x000fe20000410000 */
[----:B----4-:R-:W-:-:S03]  /*20a0*/  FADD.FTZ R58, R45, 1 ;  /* 0x3f8000002d3a7421 */ /* 0x010fc60000010000 */
[----:B------:R-:W-:Y:S02]  /*20b0*/  FMUL.FTZ R41, R41, R40 ;  /* 0x0000002829297220 */ /* 0x000fe40000410000 */
[----:B------:R4:W3:Y:S01]  /*20c0*/  MUFU.RCP R43, R36 ;  /* 0x00000024002b7308 */ /* 0x0008e20000001000 */
[----:B------:R-:W-:-:S07]  /*20d0*/  HADD2.F32 R40, -RZ, R5.H0_H0 ;  /* 0x20000005ff287230 */ /* 0x000fce0000004100 */
[----:B------:R1:W3:Y:S01]  /*20e0*/  MUFU.RCP R57, R52 ;  /* 0x0000003400397308 */ /* 0x0002e20000001000 */
[----:B----4-:R-:W-:Y:S01]  /*20f0*/  FMUL.FTZ R36, R6, R34 ;  /* 0x0000002206247220 */ /* 0x010fe20000410000 */
[----:B------:R-:W-:Y:S02]  /*2100*/  HADD2.F32 R42, -RZ, R32.H0_H0 ;  /* 0x20000020ff2a7230 */ /* 0x000fe40000004100 */
[----:B------:R-:W-:Y:S01]  /*2110*/  FADD.FTZ R51, -R49, 1 ;  /* 0x3f80000031337421 */ /* 0x000fe20000010100 */
[----:B------:R-:W-:Y:S01]  /*2120*/  FMUL.FTZ R32, R27, R40 ;  /* 0x000000281b207220 */ /* 0x000fe20000410000 */
[----:B------:R-:W-:Y:S02]  /*2130*/  FMUL.FTZ R36, R35, R36 ;  /* 0x0000002423247220 */ /* 0x000fe40000410000 */
[----:B------:R-:W4:Y:S02]  /*2140*/  MUFU.RCP R59, R58 ;  /* 0x0000003a003b7308 */ /* 0x000f240000001000 */
[----:B------:R-:W-:Y:S01]  /*2150*/  FMUL.FTZ R36, R36, R37 ;  /* 0x0000002524247220 */ /* 0x000fe20000410000 */
[----:B------:R-:W-:Y:S01]  /*2160*/  FFMA.FTZ R51, R44, R51, 1 ;  /* 0x3f8000002c337423 */ /* 0x000fe20000010033 */
[----:B------:R-:W-:Y:S01]  /*2170*/  FMUL.FTZ R32, R49, R32 ;  /* 0x0000002031207220 */ /* 0x000fe20000410000 */
[----:B------:R-:W-:-:S02]  /*2180*/  HADD2.F32 R37, -RZ, R4.H0_H0 ;  /* 0x20000004ff257230 */ /* 0x000fc40000004100 */
[C---:B0-----:R-:W-:Y:S01]  /*2190*/  FADD.FTZ R55, -R53.reuse, 1 ;  /* 0x3f80000035377421 */ /* 0x041fe20000010100 */
[----:B-1----:R-:W-:Y:S01]  /*21a0*/  FMUL.FTZ R52, R28, R42 ;  /* 0x0000002a1c347220 */ /* 0x002fe20000410000 */
[----:B------:R-:W-:Y:S02]  /*21b0*/  HADD2.F32 R33, -RZ, R33.H0_H0 ;  /* 0x20000021ff217230 */ /* 0x000fe40000004100 */
[----:B------:R-:W-:Y:S01]  /*21c0*/  FMUL.FTZ R51, R32, R51 ;  /* 0x0000003320337220 */ /* 0x000fe20000410000 */
[----:B------:R-:W-:Y:S01]  /*21d0*/  FFMA.FTZ R55, R50, R55, 1 ;  /* 0x3f80000032377423 */ /* 0x000fe20000010037 */
[----:B------:R-:W-:Y:S01]  /*21e0*/  FMUL.FTZ R52, R53, R52 ;  /* 0x0000003435347220 */ /* 0x000fe20000410000 */
[----:B--2---:R-:W-:Y:S02]  /*21f0*/  HADD2.F32 R32, -RZ, R2.H0_H0 ;  /* 0x20000002ff207230 */ /* 0x004fe40000004100 */
[----:B---3--:R-:W-:Y:S01]  /*2200*/  FADD.FTZ R45, -R43, 1 ;  /* 0x3f8000002b2d7421 */ /* 0x008fe20000010100 */
        /* <DEDUP_REMOVED lines=8> */
[----:B------:R-:W-:-:S02]  /*2290*/  HADD2.F32 R55, -RZ, R3.H0_H0 ;  /* 0x20000003ff377230 */ /* 0x000fc40000004100 */
[----:B------:R-:W-:Y:S01]  /*22a0*/  FMUL.FTZ R4, R4, R45 ;  /* 0x0000002d04047220 */ /* 0x000fe20000410000 */
[----:B----4-:R-:W-:Y:S01]  /*22b0*/  FADD.FTZ R45, -R59, 1 ;  /* 0x3f8000003b2d7421 */ /* 0x010fe20000010100 */
[----:B------:R-:W-:Y:S01]  /*22c0*/  FMUL.FTZ R5, R2, R5 ;  /* 0x0000000502057220 */ /* 0x000fe20000410000 */
        /* <DEDUP_REMOVED lines=107> */
[----:B------:R0:W-:Y:S04]  /*2980*/  STS.U16 [R103+0x6], R3 ;  /* 0x0000060367007388 */ /* 0x0001e80000000400 */
[----:B------:R2:W-:Y:S04]  /*2990*/  STS.U16 [R103+0x8], R4 ;  /* 0x0000080467007388 */ /* 0x0005e80000000400 */
[----:B------:R-:W-:Y:S01]  /*29a0*/  STS.U16 [R103+0xa], R26 ;  /* 0x00000a1a67007388 */ /* 0x000fe20000000400 */
[----:B0-----:R-:W-:-:S03]  /*29b0*/  IMAD.WIDE.U32 R2, R44, UR18, R16 ;  /* 0x000000122c027c25 */ /* 0x001fc6000f8e0010 */
[----:B------:R-:W-:Y:S01]  /*29c0*/  STS.U16 [R103+0xc], R32 ;  /* 0x00000c2067007388 */ /* 0x000fe20000000400 */
[----:B------:R-:W-:-:S03]  /*29d0*/  IMAD R3, R45, UR18, R3 ;  /* 0x000000122d037c24 */ /* 0x000fc6000f8e0203 */
[----:B------:R-:W-:Y:S01]  /*29e0*/  STS.U16 [R103+0xe], R28 ;  /* 0x00000e1c67007388 */ /* 0x000fe20000000400 */
[----:B------:R-:W-:-:S03]  /*29f0*/  NOP ;  /* 0x0000000000007918 */ /* 0x000fc60000000000 */
[----:B------:R-:W-:Y:S01]  /*2a00*/  LDS.U16 R5, [R111] ;  /* 0x000000006f057984 */ /* 0x000fe20000000400 */
[----:B-1----:R-:W-:-:S03]  /*2a10*/  IMAD.WIDE.U32 R2, R167, R46, R2 ;  /* 0x0000002ea7027225 */ /* 0x002fc600078e0002 */
[----:B------:R-:W-:Y:S01]  /*2a20*/  LDS.U16 R7, [R110+0x40] ;  /* 0x000040006e077984 */ /* 0x000fe20000000400 */
[----:B--2---:R-:W-:Y:S01]  /*2a30*/  IMAD R4, R167, R47, R3 ;  /* 0x0000002fa7047224 */ /* 0x004fe200078e0203 */
        /* <DEDUP_REMOVED lines=29> */
.L_x_15832:
[----:B------:R-:W-:Y:S01]  /*2c10*/  HADD2.F32 R94, -RZ, R94.H0_H0 ;  /* 0x2000005eff5e7230 */ /* 0x000fe20000004100 */
[----:B------:R-:W-:Y:S01]  /*2c20*/  BAR.SYNC.DEFER_BLOCKING 0x0 ;  /* 0x0000000000007b1d */ /* 0x000fe20000010000 */
[----:B------:R-:W-:Y:S01]  /*2c30*/  HADD2.F32 R93, -RZ, R93.H0_H0 ;  /* 0x2000005dff5d7230 */ /* 0x000fe20000004100 */
[----:B------:R-:W-:Y:S01]  /*2c40*/  UISETP.GE.AND UP0, UPT, UR4, 0x1, UPT ;  /* 0x000000010400788c */ /* 0x000fe2000bf06270 */
[----:B0-----:R-:W-:Y:S02]  /*2c50*/  HADD2.F32 R3, -RZ, R24.H0_H0 ;  /* 0x20000018ff037230 */ /* 0x001fe40000004100 */
[----:B------:R-:W-:Y:S01]  /*2c60*/  FFMA.FTZ R159, R6, R94, R159 ;  /* 0x0000005e069f7223 */ /* 0x000fe2000001009f */
[----:B------:R-:W-:Y:S02]  /*2c70*/  HADD2.F32 R92, -RZ, R92.H0_H0 ;  /* 0x2000005cff5c7230 */ /* 0x000fe40000004100 */
[----:B------:R-:W-:Y:S02]  /*2c80*/  HFMA2 R102, -RZ, RZ, 0, 0 ;  /* 0x00000000ff667431 */ /* 0x000fe400000001ff */
[----:B------:R-:W-:-:S02]  /*2c90*/  HADD2.F32 R91, -RZ, R91.H0_H0 ;  /* 0x2000005bff5b7230 */ /* 0x000fc40000004100 */
[----:B------:R-:W-:Y:S01]  /*2ca0*/  FFMA.FTZ R2, R70, R93, R159 ;  /* 0x0000005d46027223 */ /* 0x000fe2000001009f */
[----:B-----5:R-:W-:Y:S01]  /*2cb0*/  FADD.FTZ R86, R3, R156 ;  /* 0x0000009c03567221 */ /* 0x020fe20000010000 */
[----:B------:R-:W-:Y:S01]  /*2cc0*/  HADD2.F32 R90, -RZ, R90.H0_H0 ;  /* 0x2000005aff5a7230 */ /* 0x000fe20000004100 */
[----:B------:R-:W-:Y:S01]  /*2cd0*/  CS2R R100, SRZ ;  /* 0x0000000000647805 */ /* 0x000fe2000001ff00 */
        /* <DEDUP_REMOVED lines=36> */
[C-C-:B------:R-:W-:Y:S01]  /*2f20*/  IADD3 R41, PT, PT, R18.reuse, 0x1, R18.reuse ;  /* 0x0000000112297810 */ /* 0x140fe20007ffe012 */
[----:B------:R-:W0:Y:S01]  /*2f30*/  LDC R63, c[0x0][0x388] ;  /* 0x0000e200ff3f7b82 */ /* 0x000e220000000800 */
[C-C-:B------:R-:W-:Y:S01]  /*2f40*/  IADD3 R43, PT, PT, R18.reuse, 0x2, R18.reuse ;  /* 0x00000002122b7810 */ /* 0x140fe20007ffe012 */
[----:B------:R-:W-:Y:S01]  /*2f50*/  FADD.FTZ R64, R31, R31 ;  /* 0x0000001f1f407221 */ /* 0x000fe20000010000 */
[----:B------:R-:W-:Y:S01]  /*2f60*/  IADD3 R45, PT, PT, R18, 0x3, R18 ;  /* 0x00000003122d7810 */ /* 0x000fe20007ffe012 */
[----:B------:R-:W-:Y:S01]  /*2f70*/  FADD.FTZ R0, R6, R6 ;  /* 0x0000000606007221 */ /* 0x000fe20000010000 */
[----:B------:R-:W-:Y:S01]  /*2f80*/  IADD3 R47, PT, PT, R18, 0x4, R18 ;  /* 0x00000004122f7810 */ /* 0x000fe20007ffe012 */
[----:B------:R-:W-:Y:S01]  /*2f90*/  FADD.FTZ R70, R70, R70 ;  /* 0x0000004646467221 */ /* 0x000fe20000010000 */
[C-C-:B------:R-:W-:Y:S01]  /*2fa0*/  IADD3 R49, PT, PT, R18.reuse, 0x5, R18.reuse ;  /* 0x0000000512317810 */ /* 0x140fe20007ffe012 */
[----:B------:R-:W1:Y:S01]  /*2fb0*/  LDC.64 R20, c[0x0][0x440] ;  /* 0x00011000ff147b82 */ /* 0x000e620000000a00 */
[C-C-:B------:R-:W-:Y:S01]  /*2fc0*/  IADD3 R51, PT, PT, R18.reuse, 0x6, R18.reuse ;  /* 0x0000000612337810 */ /* 0x140fe20007ffe012 */
[----:B------:R-:W-:Y:S01]  /*2fd0*/  FADD.FTZ R69, R69, R69 ;  /* 0x0000004545457221 */ /* 0x000fe20000010000 */
[----:B------:R-:W-:Y:S01]  /*2fe0*/  IADD3 R53, PT, PT, R18, 0x7, R18 ;  /* 0x0000000712357810 */ /* 0x000fe20007ffe012 */
[----:B------:R-:W-:Y:S01]  /*2ff0*/  FADD.FTZ R68, R68, R68 ;  /* 0x0000004444447221 */ /* 0x000fe20000010000 */
[----:B------:R-:W-:Y:S01]  /*3000*/  SHF.L.U32 R2, R112, 0x4, RZ ;  /* 0x0000000470027819 */ /* 0x000fe200000006ff */
[----:B------:R-:W-:Y:S01]  /*3010*/  FADD.FTZ R67, R67, R67 ;  /* 0x0000004343437221 */ /* 0x000fe20000010000 */
[----:B------:R-:W-:Y:S01]  /*3020*/  SHF.L.U32 R62, R114, 0x9, RZ ;  /* 0x00000009723e7819 */ /* 0x000fe200000006ff */
[----:B------:R-:W2:Y:S01]  /*3030*/  LDC.64 R18, c[0x0][0x3a8] ;  /* 0x0000ea00ff127b82 */ /* 0x000ea20000000a00 */
[C---:B------:R-:W-:Y:S01]  /*3040*/  IADD3 R37, PT, PT, R112.reuse, 0x1c0, RZ ;  /* 0x000001c070257810 */ /* 0x040fe20007ffe0ff */
[----:B------:R-:W-:Y:S01]  /*3050*/  FADD.FTZ R65, R65, R65 ;  /* 0x0000004141417221 */ /* 0x000fe20000010000 */
[C---:B------:R-:W-:Y:S01]  /*3060*/  IADD3 R39, PT, PT, R112.reuse, 0x1e0, RZ ;  /* 0x000001e070277810 */ /* 0x040fe20007ffe0ff */
[----:B------:R-:W3:Y:S01]  /*3070*/  LDCU UR8, c[0x0][0x394] ;  /* 0x00007280ff0877ac */ /* 0x000ee20008000800 */
[----:B------:R-:W-:-:S02]  /*3080*/  IADD3 R3, PT, PT, R112, 0x100, RZ ;  /* 0x0000010070037810 */ /* 0x000fc40007ffe0ff */
[C---:B------:R-:W-:Y:S01]  /*3090*/  IADD3 R5, PT, PT, R112.reuse, 0x120, RZ ;  /* 0x0000012070057810 */ /* 0x040fe20007ffe0ff */
[----:B------:R-:W4:Y:S01]  /*30a0*/  LDC.64 R22, c[0x0][0x3c0] ;  /* 0x0000f000ff167b82 */ /* 0x000f220000000a00 */
[C---:B------:R-:W-:Y:S01]  /*30b0*/  IADD3 R7, PT, PT, R112.reuse, 0x140, RZ ;  /* 0x0000014070077810 */ /* 0x040fe20007ffe0ff */
[----:B------:R-:W0:Y:S01]  /*30c0*/  LDCU UR9, c[0x0][0x38c] ;  /* 0x00007180ff0977ac */ /* 0x000e220008000800 */
[C---:B------:R-:W-:Y:S02]  /*30d0*/  IADD3 R31, PT, PT, R112.reuse, 0x160, RZ ;  /* 0x00000160701f7810 */ /* 0x040fe40007ffe0ff */
[C---:B------:R-:W-:Y:S01]  /*30e0*/  IADD3 R33, PT, PT, R112.reuse, 0x180, RZ ;  /* 0x0000018070217810 */ /* 0x040fe20007ffe0ff */
[----:B------:R-:W-:Y:S01]  /*30f0*/  UMOV UR4, URZ ;  /* 0x000000ff00047c82 */ /* 0x000fe20008000000 */
[----:B------:R-:W-:Y:S01]  /*3100*/  IADD3 R35, PT, PT, R112, 0x1a0, RZ ;  /* 0x000001a070237810 */ /* 0x000fe20007ffe0ff */
        /* <DEDUP_REMOVED lines=9> */
[----:B------:R-:W-:Y:S01]  /*31a0*/  IADD3 R177, PT, PT, R2, 0xf, RZ ;  /* 0x0000000f02b17810 */ /* 0x000fe20007ffe0ff */
[----:B------:R-:W0:Y:S01]  /*31b0*/  LDC.64 R28, c[0x0][0x4d0] ;  /* 0x00013400ff1c7b82 */ /* 0x000e220000000a00 */
[----:B------:R-:W-:Y:S02]  /*31c0*/  LEA R61, R61, -R62, 0x1 ;  /* 0x8000003e3d3d7211 */ /* 0x000fe400078e08ff */
[-C--:B------:R-:W-:Y:S02]  /*31d0*/  LEA.HI.SX32 R45, R45, R2.reuse, 0x1b ;  /* 0x000000022d2d7211 */ /* 0x080fe400078fdaff */
[-C--:B------:R-:W-:Y:S02]  /*31e0*/  LEA.HI.SX32 R41, R41, R2.reuse, 0x1b ;  /* 0x0000000229297211 */ /* 0x080fe400078fdaff */
[-C--:B------:R-:W-:Y:S02]  /*31f0*/  LEA.HI.SX32 R43, R43, R2.reuse, 0x1b ;  /* 0x000000022b2b7211 */ /* 0x080fe400078fdaff */
[----:B------:R-:W-:-:S02]  /*3200*/  LEA.HI.SX32 R47, R47, R2, 0x1b ;  /* 0x000000022f2f7211 */ /* 0x000fc400078fdaff */
[-C--:B------:R-:W-:Y:S02]  /*3210*/  LEA.HI.SX32 R49, R49, R2.reuse, 0x1b ;  /* 0x0000000231317211 */ /* 0x080fe400078fdaff */
[----:B------:R-:W-:Y:S02]  /*3220*/  LEA.HI.SX32 R51, R51, R2, 0x1b ;  /* 0x0000000233337211 */ /* 0x000fe400078fdaff */
[-C--:B------:R-:W-:Y:S02]  /*3230*/  LEA.HI.SX32 R37, R37, R112.reuse, 0x1b ;  /* 0x0000007025257211 */ /* 0x080fe400078fdaff */
[----:B------:R-:W-:Y:S02]  /*3240*/  LEA.HI.SX32 R39, R39, R112, 0x1b ;  /* 0x0000007027277211 */ /* 0x000fe400078fdaff */
[----:B------:R-:W-:Y:S02]  /*3250*/  ISETP.NE.AND P5, PT, R144, 0x1, PT ;  /* 0x000000019000780c */ /* 0x000fe40003fa5270 */
        /* <DEDUP_REMOVED lines=9> */
[----:B------:R-:W-:Y:S02]  /*32f0*/  LEA.HI.SX32 R52, R2, R2, 0x1b ;  /* 0x0000000202347211 */ /* 0x000fe400078fdaff */
[-C--:B------:R-:W-:Y:S02]  /*3300*/  LEA.HI.SX32 R3, R3, R112.reuse, 0x1b ;  /* 0x0000007003037211 */ /* 0x080fe400078fdaff */
[-C--:B------:R-:W-:Y:S02]  /*3310*/  LEA.HI.SX32 R5, R5, R112.reuse, 0x1b ;  /* 0x0000007005057211 */ /* 0x080fe400078fdaff */
[----:B------:R-:W-:-:S02]  /*3320*/  LEA.HI.SX32 R7, R7, R112, 0x1b ;  /* 0x0000007007077211 */ /* 0x000fc400078fdaff */
[-C--:B------:R-:W-:Y:S02]  /*3330*/  LEA.HI.SX32 R31, R31, R112.reuse, 0x1b ;  /* 0x000000701f1f7211 */ /* 0x080fe400078fdaff */
[-C--:B------:R-:W-:Y:S02]  /*3340*/  LEA.HI.SX32 R33, R33, R112.reuse, 0x1b ;  /* 0x0000007021217211 */ /* 0x080fe400078fdaff */
[----:B------:R-:W-:Y:S02]  /*3350*/  LEA.HI.SX32 R35, R35, R112, 0x1b ;  /* 0x0000007023237211 */ /* 0x000fe400078fdaff */
[----:B------:R-:W-:Y:S02]  /*3360*/  ISETP.GE.AND P0, PT, R142, R61, PT ;  /* 0x0000003d8e00720c */ /* 0x000fe40003f06270 */
        /* <DEDUP_REMOVED lines=8> */
[----:B------:R-:W-:Y:S02]  /*33f0*/  MOV R102, RZ ;  /* 0x000000ff00667202 */ /* 0x000fe40000000f00 */
[----:B------:R-:W-:Y:S02]  /*3400*/  ISETP.EQ.AND P5, PT, R157, RZ, P5 ;  /* 0x000000ff9d00720c */ /* 0x000fe40002fa2270 */
[----:B------:R-:W-:Y:S02]  /*3410*/  IADD3 R60, PT, PT, R62, R157, RZ ;  /* 0x0000009d3e3c7210 */ /* 0x000fe40007ffe0ff */
        /* <DEDUP_REMOVED lines=16> */
[----:B01234-:R-:W-:-:S07]  /*3520*/  LEA R36, R36, UR6, 0x1 ;  /* 0x0000000624247c11 */ /* 0x01ffce000f8e08ff */
.L_x_15883:
        /* <DEDUP_REMOVED lines=82> */
[----:B------:R0:W-:Y:S04]  /*3a50*/  STS.U16 [R110+0x40], R33 ;  /* 0x000040216e007388 */ /* 0x0001e80000000400 */
[----:B----4-:R-:W-:Y:S04]  /*3a60*/  STS.U16 [R109+0x80], R34 ;  /* 0x000080226d007388 */ /* 0x010fe80000000400 */
[----:B---3--:R1:W-:Y:S04]  /*3a70*/  STS.U16 [R108+0xc0], R35 ;  /* 0x0000c0236c007388 */ /* 0x0083e80000000400 */
        /* <DEDUP_REMOVED lines=13> */
[----:B------:R-:W5:Y:S01]  /*3b50*/  LDG.E.64 R4, desc[UR16][R4.64] ;  /* 0x0000001004047981 */ /* 0x000f62000c1e1b00 */
[-C--:B------:R-:W-:Y:S01]  /*3b60*/  FMUL.FTZ R2, R85, R31.reuse ;  /* 0x0000001f55027220 */ /* 0x080fe20000410000 */
[-C--:B0-----:R-:W-:Y:S01]  /*3b70*/  FMUL.FTZ R33, R83, R31.reuse ;  /* 0x0000001f53217220 */ /* 0x081fe20000410000 */
[-C--:B------:R-:W-:Y:S01]  /*3b80*/  FMUL.FTZ R7, R86, R31.reuse ;  /* 0x0000001f56077220 */ /* 0x080fe20000410000 */
[-C--:B-1----:R-:W-:Y:S01]  /*3b90*/  FMUL.FTZ R35, R84, R31.reuse ;  /* 0x0000001f54237220 */ /* 0x082fe20000410000 */
[----:B------:R-:W-:Y:S01]  /*3ba0*/  FMUL.RZ R34, R2, 0.15915493667125701904 ;  /* 0x3e22f98302227820 */ /* 0x000fe2000040c000 */
[----:B--2---:R-:W-:Y:S01]  /*3bb0*/  FMUL.RZ R164, R33, 0.15915493667125701904 ;  /* 0x3e22f98321a47820 */ /* 0x004fe2000040c000 */
[----:B------:R-:W-:Y:S01]  /*3bc0*/  FMUL.FTZ R162, R81, R31 ;  /* 0x0000001f51a27220 */ /* 0x000fe20000410000 */
[----:B------:R-:W0:Y:S01]  /*3bd0*/  LDS.U16 R174, [R52] ;  /* 0x0000000034ae7984 */ /* 0x000e220000000400 */
[----:B------:R-:W-:Y:S01]  /*3be0*/  MUFU.SIN R6, R34 ;  /* 0x0000002200067308 */ /* 0x000fe20000000400 */
[----:B------:R-:W-:Y:S01]  /*3bf0*/  FMUL.FTZ R2, R30, 1.4426950216293334961 ;  /* 0x3fb8aa3b1e027820 */ /* 0x000fe20000410000 */
[----:B------:R-:W-:Y:S01]  /*3c00*/  FMUL.RZ R160, R7, 0.15915493667125701904 ;  /* 0x3e22f98307a07820 */ /* 0x000fe2000040c000 */
[----:B------:R-:W-:Y:S01]  /*3c10*/  LDS.U16 R183, [R58+0x4] ;  /* 0x000004003ab77984 */ /* 0x000fe20000000400 */
[----:B------:R-:W1:Y:S03]  /*3c20*/  S2UR UR7, SR_CgaCtaId ;  /* 0x00000000000779c3 */ /* 0x000e660000008800 */
[----:B------:R-:W-:Y:S01]  /*3c30*/  LDS.U16 R181, [R57+0x6] ;  /* 0x0000060039b57984 */ /* 0x000fe20000000400 */
[----:B------:R-:W-:Y:S01]  /*3c40*/  MUFU.COS R32, R34 ;  /* 0x0000002200207308 */ /* 0x000fe20000000000 */
[----:B---3--:R-:W-:Y:S01]  /*3c50*/  FMUL.RZ R166, R35, 0.15915493667125701904 ;  /* 0x3e22f98323a67820 */ /* 0x008fe2000040c000 */
[----:B----4-:R-:W-:Y:S01]  /*3c60*/  FMUL.RZ R170, R162, 0.15915493667125701904 ;  /* 0x3e22f983a2aa7820 */ /* 0x010fe2000040c000 */
[----:B------:R-:W-:Y:S04]  /*3c70*/  LDS.U16 R179, [R54+0xc] ;  /* 0x00000c0036b37984 */ /* 0x000fe80000000400 */
[----:B------:R-:W-:Y:S01]  /*3c80*/  LDS.U16 R177, [R53+0xe] ;  /* 0x00000e0035b17984 */ /* 0x000fe20000000400 */
[----:B------:R-:W-:Y:S01]  /*3c90*/  MUFU.SIN R198, R164 ;  /* 0x000000a400c67308 */ /* 0x000fe20000000400 */
[----:B------:R-:W-:-:S02]  /*3ca0*/  FMUL.FTZ R35, R84, R2 ;  /* 0x0000000254237220 */ /* 0x000fc40000410000 */
[----:B------:R-:W-:Y:S04]  /*3cb0*/  LDS.U16 R175, [R41+0x14] ;  /* 0x0000140029af7984 */ /* 0x000fe80000000400 */
[----:B------:R-:W-:Y:S01]  /*3cc0*/  LDS.U16 R173, [R40+0x16] ;  /* 0x0000160028ad7984 */ /* 0x000fe20000000400 */
[----:B------:R2:W-:Y:S01]  /*3cd0*/  MUFU.COS R34, R164 ;  /* 0x000000a400227308 */ /* 0x0005e20000000000 */
[----:B------:R-:W-:Y:S01]  /*3ce0*/  FMUL.FTZ R162, R81, R2 ;  /* 0x0000000251a27220 */ /* 0x000fe20000410000 */
[----:B--2---:R-:W-:-:S06]  /*3cf0*/  FMUL.FTZ R164, R82, R31 ;  /* 0x0000001f52a47220 */ /* 0x004fcc0000410000 */
[----:B------:R-:W-:Y:S01]  /*3d00*/  MUFU.SIN R200, R160 ;  /* 0x000000a000c87308 */ /* 0x000fe20000000400 */
[----:B------:R-:W-:Y:S01]  /*3d10*/  FMUL.RZ R172, R164, 0.15915493667125701904 ;  /* 0x3e22f983a4ac7820 */ /* 0x000fe2000040c000 */
[----:B------:R-:W-:-:S06]  /*3d20*/  FMUL.FTZ R164, R82, R2 ;  /* 0x0000000252a47220 */ /* 0x000fcc0000410000 */
[----:B------:R-:W-:Y:S08]  /*3d30*/  MUFU.COS R202, R160 ;  /* 0x000000a000ca7308 */ /* 0x000ff00000000000 */
[----:B------:R-:W2:Y:S08]  /*3d40*/  MUFU.COS R160, R166 ;  /* 0x000000a600a07308 */ /* 0x000eb00000000000 */
[----:B------:R-:W-:Y:S08]  /*3d50*/  MUFU.SIN R169, R170 ;  /* 0x000000aa00a97308 */ /* 0x000ff00000000400 */
[----:B------:R-:W3:Y:S08]  /*3d60*/  MUFU.COS R195, R170 ;  /* 0x000000aa00c37308 */ /* 0x000ef00000000000 */
[----:B------:R-:W-:Y:S08]  /*3d70*/  MUFU.SIN R171, R172 ;  /* 0x000000ac00ab7308 */ /* 0x000ff00000000400 */
[----:B------:R4:W1:Y:S01]  /*3d80*/  MUFU.COS R193, R172 ;  /* 0x000000ac00c17308 */ /* 0x0008620000000000 */
[-C--:B------:R-:W-:Y:S01]  /*3d90*/  FMUL.FTZ R3, R85, R2.reuse ;  /* 0x0000000255037220 */ /* 0x080fe20000410000 */
[-C--:B------:R-:W-:Y:S01]  /*3da0*/  FMUL.FTZ R7, R86, R2.reuse ;  /* 0x0000000256077220 */ /* 0x080fe20000410000 */
[-C--:B------:R-:W-:Y:S01]  /*3db0*/  FMUL.FTZ R33, R83, R2.reuse ;  /* 0x0000000253217220 */ /* 0x080fe20000410000 */
[----:B------:R-:W-:-:S04]  /*3dc0*/  FMUL.FTZ R168, R80, R2 ;  /* 0x0000000250a87220 */ /* 0x000fc80000410000 */
[----:B------:R-:W2:Y:S01]  /*3dd0*/  MUFU.EX2 R35, R35 ;  /* 0x0000002300237308 */ /* 0x000ea20000000800 */
[----:B----4-:R-:W4:Y:S03]  /*3de0*/  LDS.U16 R172, [R59+0x2] ;  /* 0x000002003bac7984 */ /* 0x010f260000000400 */
[----:B------:R-:W3:Y:S04]  /*3df0*/  MUFU.EX2 R162, R162 ;  /* 0x000000a200a27308 */ /* 0x000ee80000000800 */
[----:B------:R-:W1:Y:S04]  /*3e00*/  MUFU.EX2 R164, R164 ;  /* 0x000000a400a47308 */ /* 0x000e680000000800 */
[----:B------:R0:W-:Y:S02]  /*3e10*/  MUFU.SIN R196, R166 ;  /* 0x000000a600c47308 */ /* 0x0001e40000000400 */
[C---:B0-----:R-:W-:Y:S01]  /*3e20*/  FMUL.FTZ R166, R79.reuse, R2 ;  /* 0x000000024fa67220 */ /* 0x041fe20000410000 */
[----:B------:R-:W-:-:S04]  /*3e30*/  FMUL.FTZ R2, R79, R31 ;  /* 0x0000001f4f027220 */ /* 0x000fc80000410000 */
[----:B------:R-:W-:Y:S01]  /*3e40*/  FMUL.RZ R170, R2, 0.15915493667125701904 ;  /* 0x3e22f98302aa7820 */ /* 0x000fe2000040c000 */
[----:B------:R0:W-:Y:S01]  /*3e50*/  MUFU.EX2 R190, R166 ;  /* 0x000000a600be7308 */ /* 0x0001e20000000800 */
[----:B--2---:R-:W-:Y:S01]  /*3e60*/  FMUL.FTZ R197, R35, R160 ;  /* 0x000000a023c57220 */ /* 0x004fe20000410000 */
[C---:B---3--:R-:W-:Y:S01]  /*3e70*/  FMUL.FTZ R195, R162.reuse, R195 ;  /* 0x000000c3a2c37220 */ /* 0x048fe20000410000 */
[----:B------:R-:W-:Y:S01]  /*3e80*/  FMUL.FTZ R194, R162, R169 ;  /* 0x000000a9a2c27220 */ /* 0x000fe20000410000 */
[----:B------:R2:W-:Y:S01]  /*3e90*/  MUFU.EX2 R188, R168 ;  /* 0x000000a800bc7308 */ /* 0x0005e20000000800 */
[C---:B-1----:R-:W-:Y:S01]  /*3ea0*/  FMUL.FTZ R193, R164.reuse, R193 ;  /* 0x000000c1a4c17220 */ /* 0x042fe20000410000 */
[----:B------:R-:W-:Y:S01]  /*3eb0*/  FMUL.FTZ R192, R164, R171 ;  /* 0x000000aba4c07220 */ /* 0x000fe20000410000 */
[----:B------:R-:W-:Y:S01]  /*3ec0*/  LDS.U16 R162, [R39+0x18] ;  /* 0x0000180027a27984 */ /* 0x000fe20000000400 */
[----:B------:R-:W-:Y:S03]  /*3ed0*/  MUFU.SIN R185, R170 ;  /* 0x000000aa00b97308 */ /* 0x000fe60000000400 */
[----:B0-----:R-:W-:Y:S04]  /*3ee0*/  LDS.U16 R166, [R43+0x10] ;  /* 0x000010002ba67984 */ /* 0x001fe80000000400 */
[----:B--2---:R-:W-:Y:S01]  /*3ef0*/  LDS.U16 R168, [R55+0xa] ;  /* 0x00000a0037a87984 */ /* 0x004fe20000000400 */
[----:B------:R0:W1:Y:S03]  /*3f00*/  MUFU.COS R191, R170 ;  /* 0x000000aa00bf7308 */ /* 0x0000660000000000 */
[----:B------:R-:W-:Y:S04]  /*3f10*/  LDS.U16 R164, [R42+0x12] ;  /* 0x000012002aa47984 */ /* 0x000fe80000000400 */
[----:B------:R-:W-:Y:S01]  /*3f20*/  LDS.U16 R160, [R38+0x1a] ;  /* 0x00001a0026a07984 */ /* 0x000fe20000000400 */
[----:B------:R-:W2:Y:S03]  /*3f30*/  MUFU.EX2 R7, R7 ;  /* 0x0000000700077308 */ /* 0x000ea60000000800 */
[----:B0-----:R-:W0:Y:S01]  /*3f40*/  LDS.U16 R170, [R56+0x8] ;  /* 0x0000080038aa7984 */ /* 0x001e220000000400 */
[----:B------:R-:W3:Y:S03]  /*3f50*/  MUFU.EX2 R33, R33 ;  /* 0x0000002100217308 */ /* 0x000ee60000000800 */
[----:B------:R-:W0:Y:S04]  /*3f60*/  LDS.U16 R171, [R37+0x1c] ;  /* 0x00001c0025ab7984 */ /* 0x000e280000000400 */
[----:B------:R-:W0:Y:S01]  /*3f70*/  LDS.U16 R169, [R36+0x1e] ;  /* 0x00001e0024a97984 */ /* 0x000e220000000400 */
[----:B------:R-:W-:Y:S01]  /*3f80*/  FMUL.FTZ R2, R80, R31 ;  /* 0x0000001f50027220 */ /* 0x000fe20000410000 */
[C---:B--2---:R-:W-:Y:S01]  /*3f90*/  FMUL.FTZ R202, R7.reuse, R202 ;  /* 0x000000ca07ca7220 */ /* 0x044fe20000410000 */
[----:B------:R-:W-:Y:S01]  /*3fa0*/  FMUL.FTZ R200, R7, R200 ;  /* 0x000000c807c87220 */ /* 0x000fe20000410000 */
[----:B------:R-:W-:Y:S01]  /*3fb0*/  SHF.L.U32 R7, R114, 0x8, RZ ;  /* 0x0000000872077819 */ /* 0x000fe200000006ff */
[----:B------:R-:W2:Y:S01]  /*3fc0*/  MUFU.EX2 R3, R3 ;  /* 0x0000000300037308 */ /* 0x000ea20000000800 */
[----:B---3--:R-:W-:Y:S01]  /*3fd0*/  FMUL.FTZ R199, R33, R34 ;  /* 0x0000002221c77220 */ /* 0x008fe20000410000 */
[----:B------:R-:W-:Y:S01]  /*3fe0*/  FMUL.RZ R34, R2, 0.15915493667125701904 ;  /* 0x3e22f98302227820 */ /* 0x000fe2000040c000 */
[----:B------:R-:W-:Y:S01]  /*3ff0*/  LOP3.LUT R2, R7, 0x100, RZ, 0xc0, !PT ;  /* 0x0000010007027812 */ /* 0x000fe200078ec0ff */
[----:B------:R-:W-:-:S02]  /*4000*/  UMOV UR6, 0x400 ;  /* 0x0000040000067882 */ /* 0x000fc40000000000 */
[----:B------:R-:W3:Y:S01]  /*4010*/  MUFU.COS R189, R34 ;  /* 0x0000002200bd7308 */ /* 0x000ee20000000000 */
[C---:B------:R-:W-:Y:S02]  /*4020*/  ISETP.NE.AND P1, PT, R157.reuse, RZ, PT ;  /* 0x000000ff9d00720c */ /* 0x040fe40003f25270 */
[----:B------:R-:W-:Y:S01]  /*4030*/  IADD3 R2, PT, PT, R2, UR4, RZ ;  /* 0x0000000402027c10 */ /* 0x000fe2000fffe0ff */
[----:B------:R-:W-:Y:S01]  /*4040*/  ULEA UR6, UR7, UR6, 0x18 ;  /* 0x0000000607067291 */ /* 0x000fe2000f8ec0ff */
[----:B------:R-:W-:-:S03]  /*4050*/  ISETP.NE.AND P0, PT, R157, 0x1f, PT ;  /* 0x0000001f9d00780c */ /* 0x000fc60003f05270 */
[----:B------:R-:W0:Y:S01]  /*4060*/  MUFU.SIN R7, R34 ;  /* 0x0000002200077308 */ /* 0x000e220000000400 */
[----:B------:R-:W-:Y:S01]  /*4070*/  SEL R2, R2, R143, !P1 ;  /* 0x0000008f02027207 */ /* 0x000fe20004800000 */
[----:B------:R-:W-:Y:S01]  /*4080*/  FMUL.FTZ R198, R33, R198 ;  /* 0x000000c621c67220 */ /* 0x000fe20000410000 */
[C---:B--2---:R-:W-:Y:S01]  /*4090*/  FMUL.FTZ R32, R3.reuse, R32 ;  /* 0x0000002003207220 */ /* 0x044fe20000410000 */
[----:B------:R-:W-:Y:S01]  /*40a0*/  FMUL.FTZ R33, R3, R6 ;  /* 0x0000000603217220 */ /* 0x000fe20000410000 */
[----:B------:R-:W-:Y:S01]  /*40b0*/  LEA R2, R2, UR6, 0x3 ;  /* 0x0000000602027c11 */ /* 0x000fe2000f8e18ff */
[----:B------:R-:W-:Y:S01]  /*40c0*/  BSSY.RECONVERGENT B0, `(.L_x_15834) ;  /* 0x0000034000007945 */ /* 0x000fe20003800200 */
[----:B-1----:R-:W-:-:S03]  /*40d0*/  FMUL.FTZ R191, R190, R191 ;  /* 0x000000bfbebf7220 */ /* 0x002fc60000410000 */
[----:B------:R1:W-:Y:S01]  /*40e0*/  STS.64 [R2+0x10b0], R32 ;  /* 0x0010b02002007388 */ /* 0x0003e20000000a00 */
[----:B------:R-:W-:Y:S01]  /*40f0*/  FMUL.FTZ R190, R190, R185 ;  /* 0x000000b9bebe7220 */ /* 0x000fe20000410000 */
[C---:B---3--:R-:W-:Y:S01]  /*4100*/  FMUL.FTZ R189, R188.reuse, R189 ;  /* 0x000000bdbcbd7220 */ /* 0x048fe20000410000 */
[----:B------:R-:W-:Y:S01]  /*4110*/  FMUL.FTZ R196, R35, R196 ;  /* 0x000000c423c47220 */ /* 0x000fe20000410000 */
[----:B------:R-:W-:Y:S02]  /*4120*/  HADD2.F32 R174, -RZ, R174.H0_H0 ;  /* 0x200000aeffae7230 */ /* 0x000fe40000004100 */
[----:B----4-:R-:W-:Y:S02]  /*4130*/  HADD2.F32 R172, -RZ, R172.H0_H0 ;  /* 0x200000acffac7230 */ /* 0x010fe40000004100 */
[----:B0-----:R-:W-:Y:S01]  /*4140*/  FMUL.FTZ R188, R188, R7 ;  /* 0x00000007bcbc7220 */ /* 0x001fe20000410000 */
        /* <DEDUP_REMOVED lines=14> */
[-C--:B-----5:R-:W-:Y:S01]  /*4230*/  FMUL.FTZ R187, R0, R4.reuse ;  /* 0x0000000400bb7220 */ /* 0x0a0fe20000410000 */
        /* <DEDUP_REMOVED lines=16> */
[----:B-1----:R-:W-:Y:S05]  /*4340*/  @P0 BRA `(.L_x_15835) ;  /* 0x0000000000280947 */ /* 0x002fea0003800000 */
        /* <DEDUP_REMOVED lines=10> */
.L_x_15835:
[----:B------:R0:W1:Y:S02]  /*43f0*/  LDS.64 R2, [R211+UR5+0x20b8] ;  /* 0x0020b805d3027984 */ /* 0x0000640008000a00 */
.L_x_15836:
[----:B------:R-:W-:Y:S05]  /*4400*/  BSYNC.RECONVERGENT B0 ;  /* 0x0000000000007941 */ /* 0x000fea0003800200 */
.L_x_15834:
        /* <DEDUP_REMOVED lines=10> */
[----:B------:R-:W3:Y:S01]  /*44b0*/  @P5 LDC R35, c[0x0][0x38c] ;  /* 0x0000e300ff235b82 */ /* 0x000ee20000000800 */
[----:B------:R-:W-:Y:S01]  /*44c0*/  FMUL.FTZ R206, R84, R177 ;  /* 0x000000b154ce7220 */ /* 0x000fe20000410000 */
[C---:B------:R-:W-:Y:S01]  /*44d0*/  FFMA.FTZ R6, R202.reuse, R233, R5 ;  /* 0x000000e9ca067223 */ /* 0x040fe20000010005 */
[----:B------:R-:W-:Y:S01]  /*44e0*/  FFMA.FTZ R5, R202, R231, -R4 ;  /* 0x000000e7ca057223 */ /* 0x000fe20000010804 */
[----:B------:R-:W-:Y:S01]  /*44f0*/  FMUL.FTZ R208, R84, R179 ;  /* 0x000000b354d07220 */ /* 0x000fe20000410000 */
[----:B------:R-:W-:Y:S01]  /*4500*/  FMUL.FTZ R207, R81, R164 ;  /* 0x000000a451cf7220 */ /* 0x000fe20000410000 */
[C---:B------:R-:W-:Y:S01]  /*4510*/  FFMA.FTZ R6, R93.reuse, R222, R6 ;  /* 0x000000de5d067223 */ /* 0x040fe20000010006 */
[----:B------:R-:W-:Y:S01]  /*4520*/  FFMA.FTZ R5, R93, R226, R5 ;  /* 0x000000e25d057223 */ /* 0x000fe20000010005 */
[----:B------:R-:W-:-:S02]  /*4530*/  FMUL.FTZ R213, R81, R166 ;  /* 0x000000a651d57220 */ /* 0x000fc40000410000 */
        /* <DEDUP_REMOVED lines=10> */
[----:B------:R-:W-:Y:S02]  /*45e0*/  @P5 IADD3 R4, PT, PT, R144, -0x2, RZ ;  /* 0xfffffffe90045810 */ /* 0x000fe40007ffe0ff */
[C---:B------:R-:W-:Y:S01]  /*45f0*/  FFMA.FTZ R34, R91.reuse, R206, R34 ;  /* 0x000000ce5b227223 */ /* 0x040fe20000010022 */
[----:B------:R-:W-:-:S03]  /*4600*/  FFMA.FTZ R5, R91, R208, R5 ;  /* 0x000000d05b057223 */ /* 0x000fc60000010005 */
[C---:B------:R-:W-:Y:S01]  /*4610*/  FMUL.FTZ R6, R194.reuse, R34 ;  /* 0x00000022c2067220 */ /* 0x040fe20000410000 */
[----:B------:R-:W-:-:S03]  /*4620*/  FMUL.FTZ R7, R194, R5 ;  /* 0x00000005c2077220 */ /* 0x000fc60000410000 */
[C---:B------:R-:W-:Y:S01]  /*4630*/  FFMA.FTZ R6, R195.reuse, R5, -R6 ;  /* 0x00000005c3067223 */ /* 0x040fe20000010806 */
[----:B------:R-:W-:Y:S01]  /*4640*/  FFMA.FTZ R5, R195, R34, R7 ;  /* 0x00000022c3057223 */ /* 0x000fe20000010007 */
[----:B---3--:R-:W-:Y:S02]  /*4650*/  @P5 IMAD R7, R4, R35, UR4 ;  /* 0x0000000404075e24 */ /* 0x008fe4000f8e0223 */
[-C--:B------:R-:W-:Y:S01]  /*4660*/  FMUL.FTZ R34, R32, R200.reuse ;  /* 0x000000c820227220 */ /* 0x080fe20000410000 */
[C---:B------:R-:W-:Y:S01]  /*4670*/  FFMA.FTZ R178, R90.reuse, R213, R6 ;  /* 0x000000d55ab27223 */ /* 0x040fe20000010006 */
[----:B------:R-:W-:Y:S01]  /*4680*/  FFMA.FTZ R180, R90, R207, R5 ;  /* 0x000000cf5ab47223 */ /* 0x000fe20000010005 */
[----:B------:R-:W-:Y:S01]  /*4690*/  CS2R R4, SRZ ;  /* 0x0000000000047805 */ /* 0x000fe2000001ff00 */
[----:B------:R-:W-:Y:S01]  /*46a0*/  FMUL.FTZ R35, R33, R200 ;  /* 0x000000c821237220 */ /* 0x000fe20000410000 */
[----:B------:R-:W-:-:S04]  /*46b0*/  @P5 IMAD.WIDE R6, R7, 0x10, R14 ;  /* 0x0000001007065825 */ /* 0x000fc800078e020e */
[C---:B------:R-:W-:Y:S01]  /*46c0*/  FMUL.FTZ R212, R192.reuse, R180 ;  /* 0x000000b4c0d47220 */ /* 0x040fe20000410000 */
[----:B------:R-:W-:Y:S01]  /*46d0*/  FFMA.FTZ R34, R33, R202, R34 ;  /* 0x000000ca21227223 */ /* 0x000fe20000010022 */
[----:B------:R-:W-:Y:S01]  /*46e0*/  FMUL.FTZ R215, R192, R178 ;  /* 0x000000b2c0d77220 */ /* 0x000fe20000410000 */
[----:B------:R-:W-:Y:S01]  /*46f0*/  FFMA.FTZ R35, R32, R202, -R35 ;  /* 0x000000ca20237223 */ /* 0x000fe20000010823 */
[C---:B------:R-:W-:Y:S01]  /*4700*/  FFMA.FTZ R217, R193.reuse, R178, -R212 ;  /* 0x000000b2c1d97223 */ /* 0x040fe200000108d4 */
[----:B------:R3:W4:Y:S01]  /*4710*/  @P5 LDG.E.64 R4, desc[UR16][R6.64+0x8] ;  /* 0x0000081006045981 */ /* 0x000722000c1e1b00 */
[----:B------:R-:W-:Y:S01]  /*4720*/  FMUL.FTZ R178, R198, R34 ;  /* 0x00000022c6b27220 */ /* 0x000fe20000410000 */
[----:B------:R-:W-:Y:S01]  /*4730*/  FFMA.FTZ R180, R193, R180, R215 ;  /* 0x000000b4c1b47223 */ /* 0x000fe200000100d7 */
[----:B------:R-:W-:Y:S01]  /*4740*/  FMUL.FTZ R218, R82, R173 ;  /* 0x000000ad52da7220 */ /* 0x000fe20000410000 */
[----:B------:R-:W-:Y:S01]  /*4750*/  FMUL.FTZ R215, R198, R35 ;  /* 0x00000023c6d77220 */ /* 0x000fe20000410000 */
[----:B------:R-:W-:Y:S01]  /*4760*/  FMUL.FTZ R216, R82, R175 ;  /* 0x000000af52d87220 */ /* 0x000fe20000410000 */
[----:B------:R-:W-:Y:S01]  /*4770*/  FFMA.FTZ R178, R199, R35, -R178 ;  /* 0x00000023c7b27223 */ /* 0x000fe200000108b2 */
[----:B------:R-:W-:Y:S01]  /*4780*/  FFMA.FTZ R180, R89, R218, R180 ;  /* 0x000000da59b47223 */ /* 0x000fe200000100b4 */
[----:B------:R-:W-:Y:S01]  /*4790*/  FFMA.FTZ R215, R199, R34, R215 ;  /* 0x00000022c7d77223 */ /* 0x000fe200000100d7 */
[----:B------:R-:W-:Y:S01]  /*47a0*/  FFMA.FTZ R217, R89, R216, R217 ;  /* 0x000000d859d97223 */ /* 0x000fe200000100d9 */
[----:B------:R-:W-:Y:S01]  /*47b0*/  FMUL.FTZ R34, R196, R178 ;  /* 0x000000b2c4227220 */ /* 0x000fe20000410000 */
[----:B------:R-:W-:Y:S01]  /*47c0*/  FMUL.FTZ R212, R190, R180 ;  /* 0x000000b4bed47220 */ /* 0x000fe20000410000 */
[----:B---3--:R-:W-:Y:S01]  /*47d0*/  FMUL.FTZ R6, R196, R215 ;  /* 0x000000d7c4067220 */ /* 0x008fe20000410000 */
[----:B------:R-:W-:Y:S01]  /*47e0*/  FMUL.FTZ R7, R190, R217 ;  /* 0x000000d9be077220 */ /* 0x000fe20000410000 */
[----:B------:R-:W-:Y:S01]  /*47f0*/  FFMA.FTZ R34, R197, R215, R34 ;  /* 0x000000d7c5227223 */ /* 0x000fe20000010022 */
[----:B------:R-:W-:Y:S01]  /*4800*/  FFMA.FTZ R212, R191, R217, -R212 ;  /* 0x000000d9bfd47223 */ /* 0x000fe200000108d4 */
[----:B------:R-:W-:Y:S01]  /*4810*/  FMUL.FTZ R215, R79, R162 ;  /* 0x000000a24fd77220 */ /* 0x000fe20000410000 */
[----:B------:R-:W-:Y:S01]  /*4820*/  FFMA.FTZ R7, R191, R180, R7 ;  /* 0x000000b4bf077223 */ /* 0x000fe20000010007 */
[----:B------:R-:W-:Y:S01]  /*4830*/  FMUL.FTZ R217, R79, R160 ;  /* 0x000000a04fd97220 */ /* 0x000fe20000410000 */
[----:B------:R-:W-:Y:S01]  /*4840*/  FFMA.FTZ R6, R197, R178, -R6 ;  /* 0x000000b2c5067223 */ /* 0x000fe20000010806 */
[----:B------:R-:W-:Y:S01]  /*4850*/  FMUL.FTZ R178, R194, R34 ;  /* 0x00000022c2b27220 */ /* 0x000fe20000410000 */
[C---:B------:R-:W-:Y:S01]  /*4860*/  FFMA.FTZ R212, R88.reuse, R215, R212 ;  /* 0x000000d758d47223 */ /* 0x040fe200000100d4 */
[----:B------:R-:W-:Y:S01]  /*4870*/  FFMA.FTZ R180, R88, R217, R7 ;  /* 0x000000d958b47223 */ /* 0x000fe20000010007 */
[-C--:B------:R-:W-:Y:S01]  /*4880*/  FMUL.FTZ R35, R194, R6.reuse ;  /* 0x00000006c2237220 */ /* 0x080fe20000410000 */
[C---:B------:R-:W-:Y:S01]  /*4890*/  FFMA.FTZ R7, R195.reuse, R6, -R178 ;  /* 0x00000006c3077223 */ /* 0x040fe200000108b2 */
[C---:B------:R-:W-:Y:S01]  /*48a0*/  FMUL.FTZ R235, R188.reuse, R212 ;  /* 0x000000d4bceb7220 */ /* 0x040fe20000410000 */
[----:B------:R-:W-:Y:S01]  /*48b0*/  FMUL.FTZ R178, R188, R180 ;  /* 0x000000b4bcb27220 */ /* 0x000fe20000410000 */
[----:B------:R-:W-:Y:S01]  /*48c0*/  FFMA.FTZ R35, R195, R34, R35 ;  /* 0x00000022c3237223 */ /* 0x000fe20000010023 */
[----:B------:R-:W-:Y:S01]  /*48d0*/  FMUL.FTZ R6, R192, R7 ;  /* 0x00000007c0067220 */ /* 0x000fe20000410000 */
[C---:B------:R-:W-:Y:S01]  /*48e0*/  FFMA.FTZ R214, R189.reuse, R180, R235 ;  /* 0x000000b4bdd67223 */ /* 0x040fe200000100eb */
[----:B------:R-:W-:Y:S01]  /*48f0*/  FMUL.FTZ R180, R80, R169 ;  /* 0x000000a950b47220 */ /* 0x000fe20000410000 */
[----:B------:R-:W-:Y:S01]  /*4900*/  FFMA.FTZ R219, R189, R212, -R178 ;  /* 0x000000d4bddb7223 */ /* 0x000fe200000108b2 */
[-C--:B------:R-:W-:Y:S01]  /*4910*/  FFMA.FTZ R212, R193, R35.reuse, R6 ;  /* 0x00000023c1d47223 */ /* 0x080fe20000010006 */
[----:B------:R-:W-:Y:S01]  /*4920*/  FMUL.FTZ R34, R192, R35 ;  /* 0x00000023c0227220 */ /* 0x000fe20000410000 */
[----:B------:R-:W-:Y:S01]  /*4930*/  FMUL.FTZ R178, R80, R171 ;  /* 0x000000ab50b27220 */ /* 0x000fe20000410000 */
[----:B------:R-:W-:-:S02]  /*4940*/  FFMA.FTZ R6, R87, R180, R214 ;  /* 0x000000b457067223 */ /* 0x000fc400000100d6 */
[----:B------:R-:W-:Y:S01]  /*4950*/  FFMA.FTZ R34, R193, R7, -R34 ;  /* 0x00000007c1227223 */ /* 0x000fe20000010822 */
[----:B------:R-:W-:Y:S01]  /*4960*/  FFMA.FTZ R7, R87, R178, R219 ;  /* 0x000000b257077223 */ /* 0x000fe200000100db */
[C---:B------:R-:W-:Y:S01]  /*4970*/  FMUL.FTZ R214, R190.reuse, R212 ;  /* 0x000000d4bed67220 */ /* 0x040fe20000410000 */
[----:B------:R-:W3:Y:S01]  /*4980*/  SHFL.UP PT, R220, R6, 0x1, RZ ;  /* 0x0420000006dc7989 */ /* 0x000ee200000e00ff */
[-C--:B------:R-:W-:Y:S02]  /*4990*/  FMUL.FTZ R35, R190, R34.reuse ;  /* 0x00000022be237220 */ /* 0x080fe40000410000 */
[C---:B------:R-:W-:Y:S01]  /*49a0*/  FFMA.FTZ R214, R191.reuse, R34, -R214 ;  /* 0x00000022bfd67223 */ /* 0x040fe200000108d6 */
[----:B------:R-:W5:Y:S01]  /*49b0*/  SHFL.UP PT, R219, R7, 0x1, RZ ;  /* 0x0420000007db7989 */ /* 0x000f6200000e00ff */
[----:B------:R-:W-:Y:S02]  /*49c0*/  FFMA.FTZ R35, R191, R212, R35 ;  /* 0x000000d4bf237223 */ /* 0x000fe40000010023 */
[----:B------:R-:W-:-:S04]  /*49d0*/  FMUL.FTZ R34, R188, R214 ;  /* 0x000000d6bc227220 */ /* 0x000fc80000410000 */
[-C--:B------:R-:W-:Y:S01]  /*49e0*/  FFMA.FTZ R34, R189, R35.reuse, R34 ;  /* 0x00000023bd227223 */ /* 0x080fe20000010022 */
[----:B------:R-:W-:Y:S01]  /*49f0*/  FMUL.FTZ R35, R188, R35 ;  /* 0x00000023bc237220 */ /* 0x000fe20000410000 */
[----:B------:R-:W-:-:S03]  /*4a00*/  ISETP.GE.AND P0, PT, R112, 0x1, PT ;  /* 0x000000017000780c */ /* 0x000fc60003f06270 */
        /* <DEDUP_REMOVED lines=14> */
[----:B------:R-:W-:-:S04]  /*4af0*/  @P0 FFMA.FTZ R35, R35, R212, -R214 ;  /* 0x000000d423230223 */ /* 0x000fc800000108d6 */
[----:B------:R-:W0:Y:S01]  /*4b00*/  SHFL.UP PT, R214, R34, 0x2, RZ ;  /* 0x0440000022d67989 */ /* 0x000e2200000e00ff */
[----:B------:R-:W-:-:S03]  /*4b10*/  ISETP.GE.AND P0, PT, R112, 0x2, PT ;  /* 0x000000027000780c */ /* 0x000fc60003f06270 */
[----:B------:R-:W2:Y:S01]  /*4b20*/  SHFL.UP PT, R212, R35, 0x2, RZ ;  /* 0x0440000023d47989 */ /* 0x000ea200000e00ff */
[-C--:B---3--:R-:W-:Y:S01]  /*4b30*/  FMUL.FTZ R219, R35, R232.reuse ;  /* 0x000000e823db7220 */ /* 0x088fe20000410000 */
[----:B------:R-:W-:-:S03]  /*4b40*/  FMUL.FTZ R232, R34, R232 ;  /* 0x000000e822e87220 */ /* 0x000fc60000410000 */
[-C--:B-----5:R-:W-:Y:S01]  /*4b50*/  FFMA.FTZ R219, R34, R220.reuse, R219 ;  /* 0x000000dc22db7223 */ /* 0x0a0fe200000100db */
[----:B------:R-:W-:-:S04]  /*4b60*/  FFMA.FTZ R232, R35, R220, -R232 ;  /* 0x000000dc23e87223 */ /* 0x000fc800000108e8 */
[----:B------:R-:W-:Y:S01]  /*4b70*/  @P0 FADD.FTZ R6, R6, R219 ;  /* 0x000000db06060221 */ /* 0x000fe20000010000 */
[----:B------:R-:W-:-:S04]  /*4b80*/  @P0 FADD.FTZ R7, R7, R232 ;  /* 0x000000e807070221 */ /* 0x000fc80000010000 */
[----:B------:R-:W3:Y:S01]  /*4b90*/  SHFL.UP PT, R232, R6, 0x4, RZ ;  /* 0x0480000006e87989 */ /* 0x000ee200000e00ff */
[CC--:B0-----:R-:W-:Y:S01]  /*4ba0*/  FMUL.FTZ R219, R35.reuse, R214.reuse ;  /* 0x000000d623db7220 */ /* 0x0c1fe20000410000 */
[C---:B------:R-:W-:Y:S02]  /*4bb0*/  FMUL.FTZ R214, R34.reuse, R214 ;  /* 0x000000d622d67220 */ /* 0x040fe40000410000 */
[----:B------:R-:W0:Y:S01]  /*4bc0*/  SHFL.UP PT, R220, R7, 0x4, RZ ;  /* 0x0480000007dc7989 */ /* 0x000e2200000e00ff */
[-C--:B--2---:R-:W-:Y:S01]  /*4bd0*/  @P0 FFMA.FTZ R34, R34, R212.reuse, R219 ;  /* 0x000000d422220223 */ /* 0x084fe200000100db */
[----:B------:R-:W-:-:S04]  /*4be0*/  @P0 FFMA.FTZ R35, R35, R212, -R214 ;  /* 0x000000d423230223 */ /* 0x000fc800000108d6 */
[----:B------:R-:W2:Y:S04]  /*4bf0*/  SHFL.UP PT, R214, R34, 0x4, RZ ;  /* 0x0480000022d67989 */ /* 0x000ea800000e00ff */
[----:B------:R-:W5:Y:S01]  /*4c00*/  SHFL.UP PT, R212, R35, 0x4, RZ ;  /* 0x0480000023d47989 */ /* 0x000f6200000e00ff */
[----:B------:R-:W-:Y:S01]  /*4c10*/  ISETP.GE.AND P0, PT, R112, 0x4, PT ;  /* 0x000000047000780c */ /* 0x000fe20003f06270 */
[-C--:B---3--:R-:W-:Y:S01]  /*4c20*/  FMUL.FTZ R219, R35, R232.reuse ;  /* 0x000000e823db7220 */ /* 0x088fe20000410000 */
[----:B------:R-:W-:-:S03]  /*4c30*/  FMUL.FTZ R232, R34, R232 ;  /* 0x000000e822e87220 */ /* 0x000fc60000410000 */
[-C--:B0-----:R-:W-:Y:S01]  /*4c40*/  FFMA.FTZ R219, R34, R220.reuse, R219 ;  /* 0x000000dc22db7223 */ /* 0x081fe200000100db */
[----:B------:R-:W-:-:S07]  /*4c50*/  FFMA.FTZ R232, R35, R220, -R232 ;  /* 0x000000dc23e87223 */ /* 0x000fce00000108e8 */
[----:B------:R-:W-:Y:S01]  /*4c60*/  @P0 FADD.FTZ R6, R6, R219 ;  /* 0x000000db06060221 */ /* 0x000fe20000010000 */
[-C--:B--2---:R-:W-:Y:S01]  /*4c70*/  FMUL.FTZ R219, R35, R214.reuse ;  /* 0x000000d623db7220 */ /* 0x084fe20000410000 */
[----:B------:R-:W-:Y:S01]  /*4c80*/  @P0 FADD.FTZ R7, R7, R232 ;  /* 0x000000e807070221 */ /* 0x000fe20000010000 */
[C---:B------:R-:W-:Y:S02]  /*4c90*/  FMUL.FTZ R214, R34.reuse, R214 ;  /* 0x000000d622d67220 */ /* 0x040fe40000410000 */
[----:B------:R-:W0:Y:S01]  /*4ca0*/  SHFL.UP PT, R220, R6, 0x8, RZ ;  /* 0x0500000006dc7989 */ /* 0x000e2200000e00ff */
[-C--:B-----5:R-:W-:Y:S01]  /*4cb0*/  @P0 FFMA.FTZ R34, R34, R212.reuse, R219 ;  /* 0x000000d422220223 */ /* 0x0a0fe200000100db */
[----:B------:R-:W-:Y:S02]  /*4cc0*/  @P0 FFMA.FTZ R35, R35, R212, -R214 ;  /* 0x000000d423230223 */ /* 0x000fe400000108d6 */
[----:B------:R-:W2:Y:S04]  /*4cd0*/  SHFL.UP PT, R219, R7, 0x8, RZ ;  /* 0x0500000007db7989 */ /* 0x000ea800000e00ff */
[----:B------:R-:W3:Y:S04]  /*4ce0*/  SHFL.UP PT, R214, R34, 0x8, RZ ;  /* 0x0500000022d67989 */ /* 0x000ee800000e00ff */
[----:B------:R-:W5:Y:S01]  /*4cf0*/  SHFL.UP PT, R212, R35, 0x8, RZ ;  /* 0x0500000023d47989 */ /* 0x000f6200000e00ff */
[----:B------:R-:W-:Y:S01]  /*4d00*/  ISETP.GE.AND P0, PT, R112, 0x8, PT ;  /* 0x000000087000780c */ /* 0x000fe20003f06270 */
[-C--:B0-----:R-:W-:Y:S01]  /*4d10*/  FMUL.FTZ R235, R35, R220.reuse ;  /* 0x000000dc23eb7220 */ /* 0x081fe20000410000 */
[----:B------:R-:W-:-:S03]  /*4d20*/  FMUL.FTZ R220, R34, R220 ;  /* 0x000000dc22dc7220 */ /* 0x000fc60000410000 */
[-C--:B--2---:R-:W-:Y:S01]  /*4d30*/  FFMA.FTZ R237, R34, R219.reuse, R235 ;  /* 0x000000db22ed7223 */ /* 0x084fe200000100eb */
[C---:B------:R-:W-:Y:S01]  /*4d40*/  FFMA.FTZ R220, R35.reuse, R219, -R220 ;  /* 0x000000db23dc7223 */ /* 0x040fe200000108dc */
[----:B---3--:R-:W-:-:S06]  /*4d50*/  FMUL.FTZ R235, R35, R214 ;  /* 0x000000d623eb7220 */ /* 0x008fcc0000410000 */
[----:B------:R-:W-:Y:S01]  /*4d60*/  @P0 FADD.FTZ R6, R6, R237 ;  /* 0x000000ed06060221 */ /* 0x000fe20000010000 */
[C---:B------:R-:W-:Y:S01]  /*4d70*/  FMUL.FTZ R214, R34.reuse, R214 ;  /* 0x000000d622d67220 */ /* 0x040fe20000410000 */
[-C--:B-----5:R-:W-:Y:S01]  /*4d80*/  @P0 FFMA.FTZ R34, R34, R212.reuse, R235 ;  /* 0x000000d422220223 */ /* 0x0a0fe200000100eb */
[----:B------:R-:W-:Y:S02]  /*4d90*/  @P0 FADD.FTZ R7, R7, R220 ;  /* 0x000000dc07070221 */ /* 0x000fe40000010000 */
[----:B------:R-:W-:Y:S01]  /*4da0*/  @P0 FFMA.FTZ R35, R35, R212, -R214 ;  /* 0x000000d423230223 */ /* 0x000fe200000108d6 */
[----:B------:R-:W0:Y:S04]  /*4db0*/  SHFL.UP PT, R220, R6, 0x10, RZ ;  /* 0x0600000006dc7989 */ /* 0x000e2800000e00ff */
[----:B------:R-:W2:Y:S04]  /*4dc0*/  SHFL.UP PT, R214, R34, 0x10, RZ ;  /* 0x0600000022d67989 */ /* 0x000ea800000e00ff */
[----:B------:R-:W3:Y:S04]  /*4dd0*/  SHFL.UP PT, R219, R7, 0x10, RZ ;  /* 0x0600000007db7989 */ /* 0x000ee800000e00ff */
[----:B------:R-:W5:Y:S01]  /*4de0*/  SHFL.UP PT, R212, R35, 0x10, RZ ;  /* 0x0600000023d47989 */ /* 0x000f6200000e00ff */
[----:B------:R-:W-:Y:S01]  /*4df0*/  ISETP.GE.AND P0, PT, R112, 0x10, PT ;  /* 0x000000107000780c */ /* 0x000fe20003f06270 */
[CC--:B0-----:R-:W-:Y:S01]  /*4e00*/  FMUL.FTZ R232, R34.reuse, R220.reuse ;  /* 0x000000dc22e87220 */ /* 0x0c1fe20000410000 */
[C---:B------:R-:W-:Y:S01]  /*4e10*/  FMUL.FTZ R239, R35.reuse, R220 ;  /* 0x000000dc23ef7220 */ /* 0x040fe20000410000 */
[CC--:B--2---:R-:W-:Y:S01]  /*4e20*/  FMUL.FTZ R235, R34.reuse, R214.reuse ;  /* 0x000000d622eb7220 */ /* 0x0c4fe20000410000 */
[C---:B------:R-:W-:Y:S01]  /*4e30*/  FMUL.FTZ R237, R35.reuse, R214 ;  /* 0x000000d623ed7220 */ /* 0x040fe20000410000 */
[-C--:B---3--:R-:W-:Y:S01]  /*4e40*/  FFMA.FTZ R220, R35, R219.reuse, -R232 ;  /* 0x000000db23dc7223 */ /* 0x088fe200000108e8 */
[----:B------:R-:W-:Y:S01]  /*4e50*/  FFMA.FTZ R219, R34, R219, R239 ;  /* 0x000000db22db7223 */ /* 0x000fe200000100ef */
[----:B------:R-:W-:-:S06]  /*4e60*/  FMUL.FTZ R239, R188, R228 ;  /* 0x000000e4bcef7220 */ /* 0x000fcc0000410000 */
[-C--:B-----5:R-:W-:Y:S01]  /*4e70*/  @P0 FFMA.FTZ R35, R35, R212.reuse, -R235 ;  /* 0x000000d423230223 */ /* 0x0a0fe200000108eb */
[----:B------:R-:W-:Y:S01]  /*4e80*/  @P0 FFMA.FTZ R34, R34, R212, R237 ;  /* 0x000000d422220223 */ /* 0x000fe200000100ed */
[CC--:B-1----:R-:W-:Y:S01]  /*4e90*/  FMUL.FTZ R212, R188.reuse, R3.reuse ;  /* 0x00000003bcd47220 */ /* 0x0c2fe20000410000 */
[CC--:B------:R-:W-:Y:S01]  /*4ea0*/  FMUL.FTZ R237, R188.reuse, R230.reuse ;  /* 0x000000e6bced7220 */ /* 0x0c0fe20000410000 */
[C---:B------:R-:W-:Y:S01]  /*4eb0*/  FMUL.FTZ R235, R189.reuse, R3 ;  /* 0x00000003bdeb7220 */ /* 0x040fe20000410000 */
[C---:B------:R-:W-:Y:S01]  /*4ec0*/  FFMA.FTZ R232, R189.reuse, R230, -R239 ;  /* 0x000000e6bde87223 */ /* 0x040fe200000108ef */
[C---:B------:R-:W-:Y:S01]  /*4ed0*/  FFMA.FTZ R212, R189.reuse, R2, -R212 ;  /* 0x00000002bdd47223 */ /* 0x040fe200000108d4 */
[----:B------:R-:W-:Y:S01]  /*4ee0*/  FFMA.FTZ R214, R189, R228, R237 ;  /* 0x000000e4bdd67223 */ /* 0x000fe200000100ed */
[----:B------:R-:W-:Y:S01]  /*4ef0*/  FFMA.FTZ R235, -R188, R2, -R235 ;  /* 0x00000002bceb7223 */ /* 0x000fe200000109eb */
[----:B------:R-:W-:Y:S01]  /*4f00*/  FADD.FTZ R232, R223, R232 ;  /* 0x000000e8dfe87221 */ /* 0x000fe20000010000 */
[C---:B------:R-:W-:Y:S01]  /*4f10*/  FMUL.FTZ R236, R190.reuse, R212 ;  /* 0x000000d4beec7220 */ /* 0x040fe20000410000 */
[----:B------:R-:W-:Y:S01]  /*4f20*/  FADD.FTZ R214, R221, R214 ;  /* 0x000000d6ddd67221 */ /* 0x000fe20000010000 */
[----:B------:R-:W-:-:S02]  /*4f30*/  FMUL.FTZ R234, R190, R235 ;  /* 0x000000ebbeea7220 */ /* 0x000fc40000410000 */
[----:B------:R-:W-:Y:S01]  /*4f40*/  FFMA.FTZ R236, R191, R235, -R236 ;  /* 0x000000ebbfec7223 */ /* 0x000fe200000108ec */
[C---:B------:R-:W-:Y:S01]  /*4f50*/  FMUL.FTZ R237, R190.reuse, R214 ;  /* 0x000000d6beed7220 */ /* 0x040fe20000410000 */
[----:B------:R-:W-:-:S03]  /*4f60*/  FMUL.FTZ R235, R190, R232 ;  /* 0x000000e8beeb7220 */ /* 0x000fc60000410000 */
[C---:B------:R-:W-:Y:S01]  /*4f70*/  FFMA.FTZ R237, R191.reuse, R232, -R237 ;  /* 0x000000e8bfed7223 */ /* 0x040fe200000108ed */
[C---:B------:R-:W-:Y:S01]  /*4f80*/  FFMA.FTZ R214, R191.reuse, R214, R235 ;  /* 0x000000d6bfd67223 */ /* 0x040fe200000100eb */
[----:B------:R-:W-:Y:S02]  /*4f90*/  FFMA.FTZ R234, R191, R212, R234 ;  /* 0x000000d4bfea7223 */ /* 0x000fe400000100ea */
[----:B------:R-:W-:Y:S01]  /*4fa0*/  FADD.FTZ R237, R224, R237 ;  /* 0x000000ede0ed7221 */ /* 0x000fe20000010000 */
[----:B------:R-:W-:Y:S01]  /*4fb0*/  FADD.FTZ R214, R225, R214 ;  /* 0x000000d6e1d67221 */ /* 0x000fe20000010000 */
[C---:B------:R-:W-:Y:S01]  /*4fc0*/  FMUL.FTZ R212, R192.reuse, R236 ;  /* 0x000000ecc0d47220 */ /* 0x040fe20000410000 */
[C---:B------:R-:W-:Y:S01]  /*4fd0*/  FMUL.FTZ R235, R192.reuse, R234 ;  /* 0x000000eac0eb7220 */ /* 0x040fe20000410000 */
[CC--:B------:R-:W-:Y:S01]  /*4fe0*/  FMUL.FTZ R239, R192.reuse, R237.reuse ;  /* 0x000000edc0ef7220 */ /* 0x0c0fe20000410000 */
[----:B------:R-:W-:Y:S01]  /*4ff0*/  FMUL.FTZ R232, R192, R214 ;  /* 0x000000d6c0e87220 */ /* 0x000fe20000410000 */
[C---:B------:R-:W-:Y:S01]  /*5000*/  FFMA.FTZ R212, R193.reuse, R234, R212 ;  /* 0x000000eac1d47223 */ /* 0x040fe200000100d4 */
[C---:B------:R-:W-:Y:S01]  /*5010*/  FFMA.FTZ R235, R193.reuse, R236, -R235 ;  /* 0x000000ecc1eb7223 */ /* 0x040fe200000108eb */
[C---:B------:R-:W-:Y:S01]  /*5020*/  FFMA.FTZ R239, R193.reuse, R214, R239 ;  /* 0x000000d6c1ef7223 */ /* 0x040fe200000100ef */
        /* <DEDUP_REMOVED lines=14> */
[CC--:B------:R-:W-:Y:S01]  /*5110*/  FMUL.FTZ R235, R196.reuse, R214.reuse ;  /* 0x000000d6c4eb7220 */ /* 0x0c0fe20000410000 */
        /* <DEDUP_REMOVED lines=8> */
[----:B------:R-:W-:Y:S01]  /*51a0*/  FADD.FTZ R237, R204, R237 ;  /* 0x000000edcced7221 */ /* 0x000fe20000010000 */
[CC--:B------:R-:W-:Y:S01]  /*51b0*/  FMUL.FTZ R234, R198.reuse, R212.reuse ;  /* 0x000000d4c6ea7220 */ /* 0x0c0fe20000410000 */
[----:B------:R-:W-:Y:S01]  /*51c0*/  FFMA.FTZ R239, R199, R212, R232 ;  /* 0x000000d4c7ef7223 */ /* 0x000fe200000100e8 */
[C---:B------:R-:W-:Y:S01]  /*51d0*/  FMUL.FTZ R212, R198.reuse, R214 ;  /* 0x000000d6c6d47220 */ /* 0x040fe20000410000 */
[----:B------:R-:W-:-:S03]  /*51e0*/  FMUL.FTZ R241, R198, R237 ;  /* 0x000000edc6f17220 */ /* 0x000fc60000410000 */
[C---:B------:R-:W-:Y:S01]  /*51f0*/  FFMA.FTZ R212, R199.reuse, R237, -R212 ;  /* 0x000000edc7d47223 */ /* 0x040fe200000108d4 */
[C---:B------:R-:W-:Y:S01]  /*5200*/  FFMA.FTZ R241, R199.reuse, R214, R241 ;  /* 0x000000d6c7f17223 */ /* 0x040fe200000100f1 */
[----:B------:R-:W-:Y:S01]  /*5210*/  FFMA.FTZ R235, R199, R235, -R234 ;  /* 0x000000ebc7eb7223 */ /* 0x000fe200000108ea */
[----:B------:R-:W-:Y:S01]  /*5220*/  FMUL.FTZ R232, R200, R239 ;  /* 0x000000efc8e87220 */ /* 0x000fe20000410000 */
[----:B------:R-:W-:Y:S01]  /*5230*/  FADD.FTZ R237, R205, R212 ;  /* 0x000000d4cded7221 */ /* 0x000fe20000010000 */
[----:B------:R-:W-:Y:S02]  /*5240*/  FADD.FTZ R241, R186, R241 ;  /* 0x000000f1baf17221 */ /* 0x000fe40000010000 */
[----:B------:R-:W-:Y:S01]  /*5250*/  FFMA.FTZ R212, R202, R235, -R232 ;  /* 0x000000ebcad47223 */ /* 0x000fe200000108e8 */
[C---:B------:R-:W-:Y:S01]  /*5260*/  FMUL.FTZ R232, R200.reuse, R237 ;  /* 0x000000edc8e87220 */ /* 0x040fe20000410000 */
[----:B------:R-:W-:Y:S01]  /*5270*/  FMUL.FTZ R234, R200, R241 ;  /* 0x000000f1c8ea7220 */ /* 0x000fe20000410000 */
[----:B------:R-:W-:Y:S01]  /*5280*/  ISETP.NE.AND P2, PT, R210, 0x1f, PT ;  /* 0x0000001fd200780c */ /* 0x000fe20003f45270 */
[----:B------:R-:W-:Y:S01]  /*5290*/  FMUL.FTZ R243, R200, R235 ;  /* 0x000000ebc8f37220 */ /* 0x000fe20000410000 */
[C---:B------:R-:W-:Y:S01]  /*52a0*/  FFMA.FTZ R236, R202.reuse, R241, R232 ;  /* 0x000000f1caec7223 */ /* 0x040fe200000100e8 */
[----:B------:R-:W-:Y:S01]  /*52b0*/  FFMA.FTZ R237, R202, R237, -R234 ;  /* 0x000000edcaed7223 */ /* 0x000fe200000108ea */
[----:B------:R-:W-:Y:S01]  /*52c0*/  @P0 FADD.FTZ R7, R7, R220 ;  /* 0x000000dc07070221 */ /* 0x000fe20000010000 */
[----:B------:R-:W-:Y:S01]  /*52d0*/  @P0 FADD.FTZ R6, R6, R219 ;  /* 0x000000db06060221 */ /* 0x000fe20000010000 */
[----:B------:R-:W-:Y:S01]  /*52e0*/  FFMA.FTZ R214, R202, R239, R243 ;  /* 0x000000efcad67223 */ /* 0x000fe200000100f3 */
[----:B------:R-:W-:Y:S01]  /*52f0*/  FADD.FTZ R220, R187, R236 ;  /* 0x000000ecbbdc7221 */ /* 0x000fe20000010000 */
[----:B------:R-:W-:Y:S01]  /*5300*/  FADD.FTZ R219, R176, R237 ;  /* 0x000000edb0db7221 */ /* 0x000fe20000010000 */
[----:B------:R-:W-:Y:S01]  /*5310*/  ISETP.GE.AND P0, PT, R144, UR8, PT ;  /* 0x0000000890007c0c */ /* 0x000fe2000bf06270 */
[----:B----4-:R0:W1:Y:S01]  /*5320*/  SHFL.IDX PT, R232, R4, RZ, 0x1f ;  /* 0x00001fff04e87589 */ /* 0x01006200000e0000 */
[----:B------:R-:W-:Y:S01]  /*5330*/  ULEA UR7, UR4, UR6, 0x4 ;  /* 0x0000000604077291 */ /* 0x000fe2000f8e20ff */
[----:B------:R-:W-:Y:S02]  /*5340*/  BSSY.RECONVERGENT B0, `(.L_x_15837) ;  /* 0x0000016000007945 */ /* 0x000fe40003800200 */
[----:B------:R0:W2:Y:S01]  /*5350*/  SHFL.IDX PT, R234, R5, RZ, 0x1f ;  /* 0x00001fff05ea7589 */ /* 0x0000a200000e0000 */
[----:B------:R-:W-:-:S03]  /*5360*/  ISETP.NE.OR P0, PT, R157, RZ, P0 ;  /* 0x000000ff9d00720c */ /* 0x000fc60000705670 */
[----:B------:R0:W3:Y:S04]  /*5370*/  SHFL.DOWN PT, R238, R214, 0x1, 0x1f ;  /* 0x08201f00d6ee7f89 */ /* 0x0000e800000e0000 */
[----:B------:R0:W4:Y:S04]  /*5380*/  SHFL.DOWN PT, R241, R212, 0x1, 0x1f ;  /* 0x08201f00d4f17f89 */ /* 0x00012800000e0000 */
[----:B------:R0:W0:Y:S04]  /*5390*/  SHFL.DOWN PT, R240, R220, 0x1, 0x1f ;  /* 0x08201f00dcf07f89 */ /* 0x00002800000e0000 */
[----:B------:R-:W0:Y:S04]  /*53a0*/  SHFL.UP PT, R35, R35, 0x1, RZ ;  /* 0x0420000023237989 */ /* 0x000e2800000e00ff */
[----:B------:R0:W0:Y:S04]  /*53b0*/  SHFL.UP PT, R235, R34, 0x1, RZ ;  /* 0x0420000022eb7989 */ /* 0x00002800000e00ff */
[----:B------:R0:W0:Y:S04]  /*53c0*/  SHFL.UP PT, R236, R7, 0x1, RZ ;  /* 0x0420000007ec7989 */ /* 0x00002800000e00ff */
[----:B------:R0:W0:Y:S04]  /*53d0*/  SHFL.UP PT, R237, R6, 0x1, RZ ;  /* 0x0420000006ed7989 */ /* 0x00002800000e00ff */
[----:B------:R0:W0:Y:S01]  /*53e0*/  SHFL.DOWN PT, R239, R219, 0x1, 0x1f ;  /* 0x08201f00dbef7f89 */ /* 0x00002200000e0000 */
[----:B-1234-:R-:W-:Y:S05]  /*53f0*/  @!P2 BRA `(.L_x_15838) ;  /* 0x000000000028a947 */ /* 0x01efea0003800000 */
[-C--:B0-----:R-:W-:Y:S01]  /*5400*/  FMUL.FTZ R5, R212, R239.reuse ;  /* 0x000000efd4057220 */ /* 0x081fe20000410000 */
        /* <DEDUP_REMOVED lines=9> */
.L_x_15838:
[----:B------:R-:W-:Y:S05]  /*54a0*/  BSYNC.RECONVERGENT B0 ;  /* 0x0000000000007941 */ /* 0x000fea0003800200 */
.L_x_15837:
[----:B0-----:R-:W-:Y:S01]  /*54b0*/  HFMA2 R4, -RZ, RZ, 1.875, 0 ;  /* 0x3f800000ff047431 */ /* 0x001fe200000001ff */
[----:B------:R-:W-:Y:S02]  /*54c0*/  CS2R R6, SRZ ;  /* 0x0000000000067805 */ /* 0x000fe4000001ff00 */
[----:B------:R-:W-:Y:S01]  /*54d0*/  MOV R5, RZ ;  /* 0x000000ff00057202 */ /* 0x000fe20000000f00 */
[----:B------:R0:W1:Y:S01]  /*54e0*/  SHFL.DOWN PT, R238, R214, 0x2, 0x1f ;  /* 0x08401f00d6ee7f89 */ /* 0x00006200000e0000 */
[----:B------:R-:W-:Y:S01]  /*54f0*/  ISETP.GT.U32.AND P2, PT, R210, 0x1d, PT ;  /* 0x0000001dd200780c */ /* 0x000fe20003f44070 */
[----:B------:R-:W-:Y:S02]  /*5500*/  BSSY.RECONVERGENT B0, `(.L_x_15839) ;  /* 0x0000010000007945 */ /* 0x000fe40003800200 */
[----:B------:R0:W2:Y:S04]  /*5510*/  SHFL.DOWN PT, R245, R212, 0x2, 0x1f ;  /* 0x08401f00d4f57f89 */ /* 0x0000a800000e0000 */
[----:B------:R-:W3:Y:S04]  /*5520*/  @!P0 LDS.128 R4, [UR7+0x21b0] ;  /* 0x0021b007ff048984 */ /* 0x000ee80008000c00 */
[----:B------:R0:W4:Y:S04]  /*5530*/  SHFL.DOWN PT, R34, R220, 0x2, 0x1f ;  /* 0x08401f00dc227f89 */ /* 0x00012800000e0000 */
[----:B------:R0:W0:Y:S01]  /*5540*/  SHFL.DOWN PT, R241, R219, 0x2, 0x1f ;  /* 0x08401f00dbf17f89 */ /* 0x00002200000e0000 */
[----:B------:R-:W-:Y:S05]  /*5550*/  @P2 BRA `(.L_x_15840) ;  /* 0x0000000000282947 */ /* 0x000fea0003800000 */
[-C--:B0-----:R-:W-:Y:S01]  /*5560*/  FMUL.FTZ R239, R212, R241.reuse ;  /* 0x000000f1d4ef7220 */ /* 0x081fe20000410000 */
[----:B------:R-:W-:-:S03]  /*5570*/  FMUL.FTZ R241, R214, R241 ;  /* 0x000000f1d6f17220 */ /* 0x000fc60000410000 */
[-C--:B----4-:R-:W-:Y:S01]  /*5580*/  FFMA.FTZ R243, R214, R34.reuse, -R239 ;  /* 0x00000022d6f37223 */ /* 0x090fe200000108ef */
[C---:B------:R-:W-:Y:S01]  /*5590*/  FFMA.FTZ R34, R212.reuse, R34, R241 ;  /* 0x00000022d4227223 */ /* 0x040fe200000100f1 */
[-C--:B--2---:R-:W-:Y:S01]  /*55a0*/  FMUL.FTZ R239, R212, R245.reuse ;  /* 0x000000f5d4ef7220 */ /* 0x084fe20000410000 */
[----:B------:R-:W-:Y:S01]  /*55b0*/  FMUL.FTZ R241, R214, R245 ;  /* 0x000000f5d6f17220 */ /* 0x000fe20000410000 */
[----:B------:R-:W-:Y:S01]  /*55c0*/  FADD.FTZ R220, R220, R243 ;  /* 0x000000f3dcdc7221 */ /* 0x000fe20000010000 */
[----:B------:R-:W-:Y:S01]  /*55d0*/  FADD.FTZ R219, R219, R34 ;  /* 0x00000022dbdb7221 */ /* 0x000fe20000010000 */
[-C--:B-1----:R-:W-:Y:S01]  /*55e0*/  FFMA.FTZ R214, R214, R238.reuse, -R239 ;  /* 0x000000eed6d67223 */ /* 0x082fe200000108ef */
[----:B------:R-:W-:-:S07]  /*55f0*/  FFMA.FTZ R212, R212, R238, R241 ;  /* 0x000000eed4d47223 */ /* 0x000fce00000100f1 */
.L_x_15840:
[----:B------:R-:W-:Y:S05]  /*5600*/  BSYNC.RECONVERGENT B0 ;  /* 0x0000000000007941 */ /* 0x000fea0003800200 */
.L_x_15839:
[----:B------:R-:W-:Y:S01]  /*5610*/  ISETP.GT.U32.AND P0, PT, R210, 0x1b, PT ;  /* 0x0000001bd200780c */ /* 0x000fe20003f04070 */
[----:B-1----:R1:W1:Y:S01]  /*5620*/  SHFL.DOWN PT, R238, R214, 0x4, 0x1f ;  /* 0x08801f00d6ee7f89 */ /* 0x00226200000e0000 */
[----:B------:R-:W-:Y:S03]  /*5630*/  BSSY.RECONVERGENT B0, `(.L_x_15841) ;  /* 0x000000f000007945 */ /* 0x000fe60003800200 */
[----:B--2---:R2:W1:Y:S04]  /*5640*/  SHFL.DOWN PT, R245, R212, 0x4, 0x1f ;  /* 0x08801f00d4f57f89 */ /* 0x00446800000e0000 */
[----:B----4-:R2:W4:Y:S04]  /*5650*/  SHFL.DOWN PT, R34, R220, 0x4, 0x1f ;  /* 0x08801f00dc227f89 */ /* 0x01052800000e0000 */
[----:B0-----:R2:W0:Y:S01]  /*5660*/  SHFL.DOWN PT, R241, R219, 0x4, 0x1f ;  /* 0x08801f00dbf17f89 */ /* 0x00142200000e0000 */
[----:B------:R-:W-:Y:S05]  /*5670*/  @P0 BRA `(.L_x_15842) ;  /* 0x0000000000280947 */ /* 0x000fea0003800000 */
[-C--:B0-----:R-:W-:Y:S01]  /*5680*/  FMUL.FTZ R239, R212, R241.reuse ;  /* 0x000000f1d4ef7220 */ /* 0x081fe20000410000 */
[----:B------:R-:W-:-:S03]  /*5690*/  FMUL.FTZ R241, R214, R241 ;  /* 0x000000f1d6f17220 */ /* 0x000fc60000410000 */
[-C--:B----4-:R-:W-:Y:S01]  /*56a0*/  FFMA.FTZ R243, R214, R34.reuse, -R239 ;  /* 0x00000022d6f37223 */ /* 0x090fe200000108ef */
[C---:B------:R-:W-:Y:S01]  /*56b0*/  FFMA.FTZ R34, R212.reuse, R34, R241 ;  /* 0x00000022d4227223 */ /* 0x040fe200000100f1 */
[-C--:B-1----:R-:W-:Y:S01]  /*56c0*/  FMUL.FTZ R239, R212, R245.reuse ;  /* 0x000000f5d4ef7220 */ /* 0x082fe20000410000 */
[----:B------:R-:W-:Y:S01]  /*56d0*/  FMUL.FTZ R241, R214, R245 ;  /* 0x000000f5d6f17220 */ /* 0x000fe20000410000 */
[----:B--2---:R-:W-:Y:S01]  /*56e0*/  FADD.FTZ R220, R220, R243 ;  /* 0x000000f3dcdc7221 */ /* 0x004fe20000010000 */
[----:B------:R-:W-:Y:S01]  /*56f0*/  FADD.FTZ R219, R219, R34 ;  /* 0x00000022dbdb7221 */ /* 0x000fe20000010000 */
[-C--:B------:R-:W-:Y:S01]  /*5700*/  FFMA.FTZ R214, R214, R238.reuse, -R239 ;  /* 0x000000eed6d67223 */ /* 0x080fe200000108ef */
[----:B------:R-:W-:-:S07]  /*5710*/  FFMA.FTZ R212, R212, R238, R241 ;  /* 0x000000eed4d47223 */ /* 0x000fce00000100f1 */
.L_x_15842:
[----:B------:R-:W-:Y:S05]  /*5720*/  BSYNC.RECONVERGENT B0 ;  /* 0x0000000000007941 */ /* 0x000fea0003800200 */
.L_x_15841:
        /* <DEDUP_REMOVED lines=13> */
[----:B--2-4-:R-:W-:Y:S01]  /*5800*/  FADD.FTZ R220, R220, R243 ;  /* 0x000000f3dcdc7221 */ /* 0x014fe20000010000 */
[----:B------:R-:W-:Y:S01]  /*5810*/  FADD.FTZ R219, R219, R34 ;  /* 0x00000022dbdb7221 */ /* 0x000fe20000010000 */
[-C--:B------:R-:W-:Y:S01]  /*5820*/  FFMA.FTZ R214, R214, R238.reuse, -R239 ;  /* 0x000000eed6d67223 */ /* 0x080fe200000108ef */
[----:B------:R-:W-:-:S07]  /*5830*/  FFMA.FTZ R212, R212, R238, R241 ;  /* 0x000000eed4d47223 */ /* 0x000fce00000100f1 */
.L_x_15844:
[----:B------:R-:W-:Y:S05]  /*5840*/  BSYNC.RECONVERGENT B0 ;  /* 0x0000000000007941 */ /* 0x000fea0003800200 */
.L_x_15843:
        /* <DEDUP_REMOVED lines=17> */
.L_x_15846:
[----:B------:R-:W-:Y:S05]  /*5960*/  BSYNC.RECONVERGENT B0 ;  /* 0x0000000000007941 */ /* 0x000fea0003800200 */
.L_x_15845:
[----:B-1----:R-:W-:Y:S01]  /*5970*/  FMUL.FTZ R34, R235, R234 ;  /* 0x000000eaeb227220 */ /* 0x002fe20000410000 */
[----:B------:R-:W-:Y:S01]  /*5980*/  SHFL.DOWN PT, R238, R212, 0x1, 0x1f ;  /* 0x08201f00d4ee7f89 */ /* 0x000fe200000e0000 */
[----:B------:R-:W-:Y:S01]  /*5990*/  ISETP.NE.AND P0, PT, R157, 0x1f, PT ;  /* 0x0000001f9d00780c */ /* 0x000fe20003f05270 */
[----:B------:R-:W-:Y:S01]  /*59a0*/  BSSY.RECONVERGENT B0, `(.L_x_15847) ;  /* 0x0000116000007945 */ /* 0x000fe20003800200 */
[C---:B------:R-:W-:Y:S01]  /*59b0*/  FFMA.FTZ R239, R35.reuse, R232, -R34 ;  /* 0x000000e823ef7223 */ /* 0x040fe20000010822 */
[----:B------:R-:W-:Y:S01]  /*59c0*/  FMUL.FTZ R34, R35, R234 ;  /* 0x000000ea23227220 */ /* 0x000fe20000410000 */
[----:B------:R-:W-:Y:S01]  /*59d0*/  SHFL.DOWN PT, R240, R220, 0x1, 0x1f ;  /* 0x08201f00dcf07f89 */ /* 0x000fe200000e0000 */
[----:B------:R-:W-:Y:S02]  /*59e0*/  ISETP.NE.AND P4, PT, R157, RZ, PT ;  /* 0x000000ff9d00720c */ /* 0x000fe40003f85270 */
[----:B------:R-:W-:Y:S01]  /*59f0*/  FFMA.FTZ R34, R235, R232, R34 ;  /* 0x000000e8eb227223 */ /* 0x000fe20000010022 */
[----:B------:R-:W-:Y:S01]  /*5a00*/  @P1 FADD.FTZ R232, R236, R239 ;  /* 0x000000efece81221 */ /* 0x000fe20000010000 */
[----:B---3--:R-:W1:Y:S02]  /*5a10*/  SHFL.IDX PT, R235, R7, RZ, 0x1f ;  /* 0x00001fff07eb7589 */ /* 0x008e6400000e0000 */
[----:B------:R-:W-:-:S02]  /*5a20*/  @P1 FADD.FTZ R234, R237, R34 ;  /* 0x00000022edea1221 */ /* 0x000fc40000010000 */
[----:B------:R-:W3:Y:S02]  /*5a30*/  SHFL.DOWN PT, R34, R214, 0x1, 0x1f ;  /* 0x08201f00d6227f89 */ /* 0x000ee400000e0000 */
[C---:B------:R-:W-:Y:S01]  /*5a40*/  FMUL.FTZ R35, R33.reuse, R234 ;  /* 0x000000ea21237220 */ /* 0x040fe20000410000 */
[-C--:B------:R-:W-:Y:S01]  /*5a50*/  FMUL.FTZ R33, R33, R232.reuse ;  /* 0x000000e821217220 */ /* 0x080fe20000410000 */
[----:B------:R-:W5:Y:S02]  /*5a60*/  SHFL.IDX PT, R236, R6, RZ, 0x1f ;  /* 0x00001fff06ec7589 */ /* 0x000f6400000e0000 */
[C---:B------:R-:W-:Y:S01]  /*5a70*/  FFMA.FTZ R232, R32.reuse, R232, -R35 ;  /* 0x000000e820e87223 */ /* 0x040fe20000010823 */
[----:B------:R-:W-:Y:S01]  /*5a80*/  FFMA.FTZ R234, R32, R234, R33 ;  /* 0x000000ea20ea7223 */ /* 0x000fe20000010021 */
[----:B------:R-:W5:Y:S04]  /*5a90*/  SHFL.DOWN PT, R237, R219, 0x1, 0x1f ;  /* 0x08201f00dbed7f89 */ /* 0x000f6800000e0000 */
[----:B--2---:R-:W2:Y:S04]  /*5aa0*/  SHFL.IDX PT, R212, R212, RZ, 0x1f ;  /* 0x00001fffd4d47589 */ /* 0x004ea800000e0000 */
[----:B------:R-:W2:Y:S01]  /*5ab0*/  SHFL.IDX PT, R214, R214, RZ, 0x1f ;  /* 0x00001fffd6d67589 */ /* 0x000ea200000e0000 */
[----:B-1----:R-:W-:-:S03]  /*5ac0*/  @P0 FMUL.FTZ R33, R238, R235 ;  /* 0x000000ebee210220 */ /* 0x002fc60000410000 */
[----:B----4-:R-:W1:Y:S01]  /*5ad0*/  SHFL.IDX PT, R220, R220, RZ, 0x1f ;  /* 0x00001fffdcdc7589 */ /* 0x010e6200000e0000 */
[----:B---3--:R-:W-:-:S03]  /*5ae0*/  @P0 FMUL.FTZ R35, R34, R235 ;  /* 0x000000eb22230220 */ /* 0x008fc60000410000 */
[----:B0-----:R-:W0:Y:S01]  /*5af0*/  SHFL.IDX PT, R219, R219, RZ, 0x1f ;  /* 0x00001fffdbdb7589 */ /* 0x001e2200000e0000 */
[-C--:B-----5:R-:W-:Y:S01]  /*5b00*/  @P0 FFMA.FTZ R33, R34, R236.reuse, -R33 ;  /* 0x000000ec22210223 */ /* 0x0a0fe20000010821 */
[----:B------:R-:W-:Y:S01]  /*5b10*/  IADD3 R34, P1, PT, R62, R157, RZ ;  /* 0x0000009d3e227210 */ /* 0x000fe20007f3e0ff */
[----:B------:R-:W-:Y:S01]  /*5b20*/  @P0 FFMA.FTZ R32, R238, R236, R35 ;  /* 0x000000ecee200223 */ /* 0x000fe20000010023 */
[----:B------:R-:W-:Y:S01]  /*5b30*/  FMUL.FTZ R238, R86, R93 ;  /* 0x0000005d56ee7220 */ /* 0x000fe20000410000 */
[----:B------:R-:W-:Y:S01]  /*5b40*/  @P0 FADD.FTZ R236, R240, R33 ;  /* 0x00000021f0ec0221 */ /* 0x000fe20000010000 */
[----:B------:R-:W-:Y:S01]  /*5b50*/  LEA.HI.X.SX32 R35, R62, RZ, 0x1, P1 ;  /* 0x000000ff3e237211 */ /* 0x000fe200008f0eff */
[----:B------:R-:W-:Y:S01]  /*5b60*/  @P0 FADD.FTZ R235, R237, R32 ;  /* 0x00000020edeb0221 */ /* 0x000fe20000010000 */
[----:B------:R-:W-:Y:S01]  /*5b70*/  FADD.FTZ R237, R231, R232 ;  /* 0x000000e8e7ed7221 */ /* 0x000fe20000010000 */
[----:B------:R-:W-:-:S04]  /*5b80*/  IMAD.WIDE.U32 R34, R28, UR4, R34 ;  /* 0x000000041c227c25 */ /* 0x000fc8000f8e0022 */
[----:B------:R-:W-:Y:S01]  /*5b90*/  IMAD R33, R29, UR4, R35 ;  /* 0x000000041d217c24 */ /* 0x000fe2000f8e0223 */
[----:B------:R-:W-:Y:S01]  /*5ba0*/  LEA R32, P0, R34, R165, 0x2 ;  /* 0x000000a522207211 */ /* 0x000fe200078010ff */
[----:B------:R-:W-:-:S03]  /*5bb0*/  FMUL.FTZ R35, R235, R3 ;  /* 0x00000003eb237220 */ /* 0x000fc60000410000 */
[----:B------:R-:W-:Y:S01]  /*5bc0*/  LEA.HI.X R33, R34, R163, R33, 0x2, P0 ;  /* 0x000000a322217211 */ /* 0x000fe200000f1421 */
[C---:B------:R-:W-:Y:S01]  /*5bd0*/  FMUL.FTZ R34, R236.reuse, R3 ;  /* 0x00000003ec227220 */ /* 0x040fe20000410000 */
[----:B------:R-:W-:Y:S01]  /*5be0*/  FADD.FTZ R3, R233, R234 ;  /* 0x000000eae9037221 */ /* 0x000fe20000010000 */
[-C--:B------:R-:W-:Y:S02]  /*5bf0*/  FFMA.FTZ R233, R236, R2.reuse, R35 ;  /* 0x00000002ece97223 */ /* 0x080fe40000010023 */
[----:B------:R-:W-:Y:S01]  /*5c00*/  FFMA.FTZ R235, R235, R2, -R34 ;  /* 0x00000002ebeb7223 */ /* 0x000fe20000010822 */
[----:B------:R-:W-:Y:S01]  /*5c10*/  FMUL.FTZ R35, R200, R3 ;  /* 0x00000003c8237220 */ /* 0x000fe20000410000 */
[----:B------:R-:W-:Y:S01]  /*5c20*/  FADD.FTZ R34, R228, R233 ;  /* 0x000000e9e4227221 */ /* 0x000fe20000010000 */
[----:B------:R-:W-:Y:S01]  /*5c30*/  FMUL.FTZ R233, R85, R94 ;  /* 0x0000005e55e97220 */ /* 0x000fe20000410000 */
[----:B------:R-:W-:Y:S01]  /*5c40*/  FADD.FTZ R2, R230, R235 ;  /* 0x000000ebe6027221 */ /* 0x000fe20000010000 */
[-C--:B------:R-:W-:Y:S01]  /*5c50*/  FMUL.FTZ R230, R200, R237.reuse ;  /* 0x000000edc8e67220 */ /* 0x080fe20000410000 */
[----:B------:R-:W-:Y:S01]  /*5c60*/  FFMA.FTZ R228, R202, R237, -R35 ;  /* 0x000000edcae47223 */ /* 0x000fe20000010823 */
[C---:B------:R-:W-:Y:S01]  /*5c70*/  FMUL.FTZ R231, R188.reuse, R34 ;  /* 0x00000022bce77220 */ /* 0x040fe20000410000 */
[----:B------:R-:W-:Y:S01]  /*5c80*/  FMUL.FTZ R232, R188, R2 ;  /* 0x00000002bce87220 */ /* 0x000fe20000410000 */
[----:B------:R-:W-:Y:S01]  /*5c90*/  FFMA.FTZ R35, R202, R3, R230 ;  /* 0x00000003ca237223 */ /* 0x000fe200000100e6 */
[----:B------:R-:W-:Y:S01]  /*5ca0*/  FFMA.FTZ R230, R93, R226, R228 ;  /* 0x000000e25de67223 */ /* 0x000fe200000100e4 */
[C---:B------:R-:W-:Y:S01]  /*5cb0*/  FFMA.FTZ R226, R189.reuse, R2, -R231 ;  /* 0x00000002bde27223 */ /* 0x040fe200000108e7 */
[----:B------:R-:W-:Y:S01]  /*5cc0*/  FFMA.FTZ R232, R189, R34, R232 ;  /* 0x00000022bde87223 */ /* 0x000fe200000100e8 */
[----:B------:R-:W-:Y:S01]  /*5cd0*/  FFMA.FTZ R240, R93, R222, R35 ;  /* 0x000000de5df07223 */ /* 0x000fe20000010023 */
[----:B------:R-:W-:Y:S01]  /*5ce0*/  FFMA.FTZ R231, R0, R237, RZ ;  /* 0x000000ed00e77223 */ /* 0x000fe200000100ff */
[----:B------:R-:W-:Y:S01]  /*5cf0*/  FADD.FTZ R223, R223, R226 ;  /* 0x000000e2dfdf7221 */ /* 0x000fe20000010000 */
[----:B------:R-:W-:Y:S01]  /*5d00*/  FADD.FTZ R35, R221, R232 ;  /* 0x000000e8dd237221 */ /* 0x000fe20000010000 */
[C---:B------:R-:W-:Y:S01]  /*5d10*/  FMUL.FTZ R226, R198.reuse, R240 ;  /* 0x000000f0c6e27220 */ /* 0x040fe20000410000 */
[-C--:B------:R-:W-:Y:S01]  /*5d20*/  FMUL.FTZ R228, R198, R230.reuse ;  /* 0x000000e6c6e47220 */ /* 0x080fe20000410000 */
[-C--:B------:R-:W-:Y:S01]  /*5d30*/  FFMA.FTZ R234, R70, R230.reuse, R231 ;  /* 0x000000e646ea7223 */ /* 0x080fe200000100e7 */
[----:B------:R-:W-:Y:S01]  /*5d40*/  FMUL.FTZ R232, R190, R35 ;  /* 0x00000023bee87220 */ /* 0x000fe20000410000 */
[C---:B------:R-:W-:Y:S01]  /*5d50*/  FFMA.FTZ R231, R199.reuse, R230, -R226 ;  /* 0x000000e6c7e77223 */ /* 0x040fe200000108e2 */
[----:B------:R-:W-:Y:S01]  /*5d60*/  FFMA.FTZ R228, R199, R240, R228 ;  /* 0x000000f0c7e47223 */ /* 0x000fe200000100e4 */
[-C--:B------:R-:W-:Y:S01]  /*5d70*/  FFMA.FTZ R222, -R174, R233.reuse, R237 ;  /* 0x000000e9aede7223 */ /* 0x080fe200000101ed */
[----:B------:R-:W-:Y:S01]  /*5d80*/  FFMA.FTZ R221, R172, -R233, R3 ;  /* 0x800000e9acdd7223 */ /* 0x000fe20000010003 */
[----:B------:R-:W-:Y:S01]  /*5d90*/  FFMA.FTZ R226, -R183, R238, R230 ;  /* 0x000000eeb7e27223 */ /* 0x000fe200000101e6 */
[-C--:B------:R-:W-:Y:S01]  /*5da0*/  FMUL.FTZ R230, R190, R223.reuse ;  /* 0x000000dfbee67220 */ /* 0x080fe20000410000 */
[C---:B------:R-:W-:Y:S01]  /*5db0*/  FFMA.FTZ R233, R191.reuse, R223, -R232 ;  /* 0x000000dfbfe97223 */ /* 0x040fe200000108e8 */
[C---:B------:R-:W-:Y:S01]  /*5dc0*/  FFMA.FTZ R227, R92.reuse, R227, R231 ;  /* 0x000000e35ce37223 */ /* 0x040fe200000100e7 */
[----:B------:R-:W-:Y:S01]  /*5dd0*/  FFMA.FTZ R231, R92, R229, R228 ;  /* 0x000000e55ce77223 */ /* 0x000fe200000100e4 */
[----:B------:R-:W-:Y:S01]  /*5de0*/  FFMA.FTZ R3, R0, -R3, RZ ;  /* 0x8000000300037223 */ /* 0x000fe200000100ff */
[----:B------:R-:W-:Y:S01]  /*5df0*/  FFMA.FTZ R230, R191, R35, R230 ;  /* 0x00000023bfe67223 */ /* 0x000fe200000100e6 */
[----:B------:R-:W-:Y:S01]  /*5e00*/  FADD.FTZ R228, R224, R233 ;  /* 0x000000e9e0e47221 */ /* 0x000fe20000010000 */
[C---:B------:R-:W-:Y:S01]  /*5e10*/  FMUL.FTZ R224, R196.reuse, R231 ;  /* 0x000000e7c4e07220 */ /* 0x040fe20000410000 */
[----:B------:R-:W-:Y:S01]  /*5e20*/  FMUL.FTZ R229, R83, R92 ;  /* 0x0000005c53e57220 */ /* 0x000fe20000410000 */
[-C--:B------:R-:W-:Y:S01]  /*5e30*/  FMUL.FTZ R232, R196, R227.reuse ;  /* 0x000000e3c4e87220 */ /* 0x080fe20000410000 */
[----:B------:R-:W-:Y:S01]  /*5e40*/  FFMA.FTZ R236, R70, -R240, R3 ;  /* 0x800000f046ec7223 */ /* 0x000fe20000010003 */
[----:B------:R-:W-:Y:S01]  /*5e50*/  FADD.FTZ R225, R225, R230 ;  /* 0x000000e6e1e17221 */ /* 0x000fe20000010000 */
[-C--:B------:R-:W-:Y:S01]  /*5e60*/  FFMA.FTZ R235, R69, R227.reuse, R234 ;  /* 0x000000e345eb7223 */ /* 0x080fe200000100ea */
[C---:B------:R-:W-:Y:S01]  /*5e70*/  FFMA.FTZ R230, R197.reuse, R227, -R224 ;  /* 0x000000e3c5e67223 */ /* 0x040fe200000108e0 */
[----:B------:R-:W-:Y:S01]  /*5e80*/  FMUL.FTZ R234, R192, R228 ;  /* 0x000000e4c0ea7220 */ /* 0x000fe20000410000 */
[-C--:B------:R-:W-:Y:S01]  /*5e90*/  FFMA.FTZ R227, -R170, R229.reuse, R227 ;  /* 0x000000e5aae37223 */ /* 0x080fe200000101e3 */
[----:B------:R-:W-:Y:S01]  /*5ea0*/  FFMA.FTZ R224, R168, -R229, R231 ;  /* 0x800000e5a8e07223 */ /* 0x000fe200000100e7 */
[-C--:B------:R-:W-:Y:S01]  /*5eb0*/  FFMA.FTZ R229, R197, R231.reuse, R232 ;  /* 0x000000e7c5e57223 */ /* 0x080fe200000100e8 */
[----:B------:R-:W-:Y:S01]  /*5ec0*/  FFMA.FTZ R237, R69, -R231, R236 ;  /* 0x800000e745ed7223 */ /* 0x000fe200000100ec */
[-C--:B------:R-:W-:Y:S01]  /*5ed0*/  FMUL.FTZ R233, R192, R225.reuse ;  /* 0x000000e1c0e97220 */ /* 0x080fe20000410000 */
[----:B------:R-:W-:Y:S01]  /*5ee0*/  FFMA.FTZ R3, R181, -R238, R240 ;  /* 0x800000eeb5037223 */ /* 0x000fe200000100f0 */
[----:B------:R-:W-:Y:S01]  /*5ef0*/  FFMA.FTZ R231, R193, R225, R234 ;  /* 0x000000e1c1e77223 */ /* 0x000fe200000100ea */
[C---:B------:R-:W-:Y:S01]  /*5f00*/  FFMA.FTZ R238, R91.reuse, R208, R230 ;  /* 0x000000d05bee7223 */ /* 0x040fe200000100e6 */
[----:B------:R-:W-:Y:S01]  /*5f10*/  FFMA.FTZ R240, R91, R206, R229 ;  /* 0x000000ce5bf07223 */ /* 0x000fe200000100e5 */
[----:B------:R-:W-:Y:S01]  /*5f20*/  FFMA.FTZ R232, R193, R228, -R233 ;  /* 0x000000e4c1e87223 */ /* 0x000fe200000108e9 */
[----:B------:R-:W-:Y:S01]  /*5f30*/  FADD.FTZ R182, R182, R231 ;  /* 0x000000e7b6b67221 */ /* 0x000fe20000010000 */
[C---:B------:R-:W-:Y:S01]  /*5f40*/  FMUL.FTZ R230, R194.reuse, R238 ;  /* 0x000000eec2e67220 */ /* 0x040fe20000410000 */
[C---:B------:R-:W-:Y:S01]  /*5f50*/  FMUL.FTZ R208, R194.reuse, R240 ;  /* 0x000000f0c2d07220 */ /* 0x040fe20000410000 */
[----:B------:R-:W-:Y:S01]  /*5f60*/  FADD.FTZ R206, R201, R232 ;  /* 0x000000e8c9ce7221 */ /* 0x000fe20000010000 */
[C---:B------:R-:W-:Y:S01]  /*5f70*/  FMUL.FTZ R233, R194.reuse, R182 ;  /* 0x000000b6c2e97220 */ /* 0x040fe20000410000 */
[C---:B------:R-:W-:Y:S01]  /*5f80*/  FFMA.FTZ R230, R195.reuse, R240, R230 ;  /* 0x000000f0c3e67223 */ /* 0x040fe200000100e6 */
[C---:B------:R-:W-:Y:S01]  /*5f90*/  FFMA.FTZ R229, R195.reuse, R238, -R208 ;  /* 0x000000eec3e57223 */ /* 0x040fe200000108d0 */
[-C--:B------:R-:W-:Y:S01]  /*5fa0*/  FMUL.FTZ R231, R194, R206.reuse ;  /* 0x000000cec2e77220 */ /* 0x080fe20000410000 */
[C---:B------:R-:W-:Y:S01]  /*5fb0*/  FFMA.FTZ R208, R195.reuse, R206, -R233 ;  /* 0x000000cec3d07223 */ /* 0x040fe200000108e9 */
[C---:B------:R-:W-:Y:S01]  /*5fc0*/  FFMA.FTZ R233, R90.reuse, R207, R230 ;  /* 0x000000cf5ae97223 */ /* 0x040fe200000100e6 */
[----:B------:R-:W-:Y:S01]  /*5fd0*/  FFMA.FTZ R229, R90, R213, R229 ;  /* 0x000000d55ae57223 */ /* 0x000fe200000100e5 */
[----:B------:R-:W-:Y:S01]  /*5fe0*/  FFMA.FTZ R231, R195, R182, R231 ;  /* 0x000000b6c3e77223 */ /* 0x000fe200000100e7 */
[----:B------:R-:W-:Y:S01]  /*5ff0*/  FADD.FTZ R203, R203, R208 ;  /* 0x000000d0cbcb7221 */ /* 0x000fe20000010000 */
[----:B------:R-:W-:Y:S01]  /*6000*/  FFMA.FTZ R232, R68, R238, R235 ;  /* 0x000000ee44e87223 */ /* 0x000fe200000100eb */
[C---:B------:R-:W-:Y:S01]  /*6010*/  FMUL.FTZ R208, R192.reuse, R233 ;  /* 0x000000e9c0d07220 */ /* 0x040fe20000410000 */
[----:B------:R-:W-:Y:S01]  /*6020*/  FMUL.FTZ R230, R192, R229 ;  /* 0x000000e5c0e67220 */ /* 0x000fe20000410000 */
[----:B------:R-:W-:Y:S01]  /*6030*/  FADD.FTZ R184, R184, R231 ;  /* 0x000000e7b8b87221 */ /* 0x000fe20000010000 */
[----:B------:R-:W-:Y:S01]  /*6040*/  FMUL.FTZ R236, R84, R91 ;  /* 0x0000005b54ec7220 */ /* 0x000fe20000410000 */
[-C--:B------:R-:W-:Y:S01]  /*6050*/  FFMA.FTZ R207, R67, R229.reuse, R232 ;  /* 0x000000e543cf7223 */ /* 0x080fe200000100e8 */
[C---:B------:R-:W-:Y:S01]  /*6060*/  FFMA.FTZ R208, R193.reuse, R229, -R208 ;  /* 0x000000e5c1d07223 */ /* 0x040fe200000108d0 */
[----:B------:R-:W-:Y:S01]  /*6070*/  FMUL.FTZ R232, R196, R203 ;  /* 0x000000cbc4e87220 */ /* 0x000fe20000410000 */
[-C--:B------:R-:W-:Y:S01]  /*6080*/  FFMA.FTZ R193, R193, R233.reuse, R230 ;  /* 0x000000e9c1c17223 */ /* 0x080fe200000100e6 */
[----:B------:R-:W-:Y:S01]  /*6090*/  FFMA.FTZ R234, R68, -R240, R237 ;  /* 0x800000f044ea7223 */ /* 0x000fe200000100ed */
[----:B------:R-:W-:Y:S01]  /*60a0*/  FMUL.FTZ R196, R196, R184 ;  /* 0x000000b8c4c47220 */ /* 0x000fe20000410000 */
[-C--:B------:R-:W-:Y:S01]  /*60b0*/  FFMA.FTZ R201, -R179, R236.reuse, R238 ;  /* 0x000000ecb3c97223 */ /* 0x080fe200000101ee */
[----:B------:R-:W-:Y:S01]  /*60c0*/  FFMA.FTZ R194, R177, -R236, R240 ;  /* 0x800000ecb1c27223 */ /* 0x000fe200000100f0 */
[----:B------:R-:W-:Y:S01]  /*60d0*/  FFMA.FTZ R232, R197, R184, R232 ;  /* 0x000000b8c5e87223 */ /* 0x000fe200000100e8 */
[----:B------:R-:W-:Y:S01]  /*60e0*/  FFMA.FTZ R236, R89, R218, R193 ;  /* 0x000000da59ec7223 */ /* 0x000fe200000100c1 */
[----:B------:R-:W-:Y:S01]  /*60f0*/  FFMA.FTZ R213, R67, -R233, R234 ;  /* 0x800000e943d57223 */ /* 0x000fe200000100ea */
[----:B------:R-:W-:Y:S01]  /*6100*/  FFMA.FTZ R197, R197, R203, -R196 ;  /* 0x000000cbc5c57223 */ /* 0x000fe200000108c4 */
[----:B------:R-:W-:Y:S01]  /*6110*/  FFMA.FTZ R234, R89, R216, R208 ;  /* 0x000000d859ea7223 */ /* 0x000fe200000100d0 */
[----:B------:R-:W-:Y:S01]  /*6120*/  FMUL.FTZ R196, R190, R236 ;  /* 0x000000ecbec47220 */ /* 0x000fe20000410000 */
[----:B------:R-:W-:Y:S01]  /*6130*/  FADD.FTZ R185, R185, R232 ;  /* 0x000000e8b9b97221 */ /* 0x000fe20000010000 */
[----:B------:R-:W-:Y:S01]  /*6140*/  FADD.FTZ R204, R204, R197 ;  /* 0x000000c5cccc7221 */ /* 0x000fe20000010000 */
[-C--:B------:R-:W-:Y:S01]  /*6150*/  FMUL.FTZ R208, R190, R234.reuse ;  /* 0x000000eabed07220 */ /* 0x080fe20000410000 */
[CC--:B------:R-:W-:Y:S01]  /*6160*/  FFMA.FTZ R197, R191.reuse, R234.reuse, -R196 ;  /* 0x000000eabfc57223 */ /* 0x0c0fe200000108c4 */
[----:B------:R-:W-:Y:S01]  /*6170*/  FFMA.FTZ R216, R66, R234, R207 ;  /* 0x000000ea42d87223 */ /* 0x000fe200000100cf */
[C---:B------:R-:W-:Y:S01]  /*6180*/  FMUL.FTZ R196, R198.reuse, R204 ;  /* 0x000000ccc6c47220 */ /* 0x040fe20000410000 */
[-C--:B------:R-:W-:Y:S01]  /*6190*/  FFMA.FTZ R208, R191, R236.reuse, R208 ;  /* 0x000000ecbfd07223 */ /* 0x080fe200000100d0 */
[-C--:B------:R-:W-:Y:S01]  /*61a0*/  FMUL.FTZ R207, R198, R185.reuse ;  /* 0x000000b9c6cf7220 */ /* 0x080fe20000410000 */
[----:B------:R-:W-:Y:S01]  /*61b0*/  FFMA.FTZ R218, R66, -R236, R213 ;  /* 0x800000ec42da7223 */ /* 0x000fe200000100d5 */
[C---:B------:R-:W-:Y:S01]  /*61c0*/  FFMA.FTZ R191, R199.reuse, R185, R196 ;  /* 0x000000b9c7bf7223 */ /* 0x040fe200000100c4 */
[C---:B------:R-:W-:Y:S01]  /*61d0*/  FFMA.FTZ R217, R88.reuse, R217, R208 ;  /* 0x000000d958d97223 */ /* 0x040fe200000100d0 */
[----:B------:R-:W-:Y:S01]  /*61e0*/  FFMA.FTZ R196, R199, R204, -R207 ;  /* 0x000000ccc7c47223 */ /* 0x000fe200000108cf */
[----:B------:R-:W-:Y:S01]  /*61f0*/  FFMA.FTZ R213, R88, R215, R197 ;  /* 0x000000d758d57223 */ /* 0x000fe200000100c5 */
[----:B------:R-:W-:Y:S01]  /*6200*/  FADD.FTZ R191, R186, R191 ;  /* 0x000000bfbabf7221 */ /* 0x000fe20000010000 */
[C---:B------:R-:W-:Y:S01]  /*6210*/  FMUL.FTZ R186, R188.reuse, R217 ;  /* 0x000000d9bcba7220 */ /* 0x040fe20000410000 */
[----:B------:R-:W-:Y:S01]  /*6220*/  FMUL.FTZ R215, R79, R88 ;  /* 0x000000584fd77220 */ /* 0x000fe20000410000 */
[----:B------:R-:W-:Y:S01]  /*6230*/  FADD.FTZ R205, R205, R196 ;  /* 0x000000c4cdcd7221 */ /* 0x000fe20000010000 */
[-C--:B------:R-:W-:Y:S01]  /*6240*/  FMUL.FTZ R198, R188, R213.reuse ;  /* 0x000000d5bcc67220 */ /* 0x080fe20000410000 */
[-C--:B------:R-:W-:Y:S01]  /*6250*/  FFMA.FTZ R196, R189, R213.reuse, -R186 ;  /* 0x000000d5bdc47223 */ /* 0x080fe200000108ba */
[----:B------:R-:W-:Y:S01]  /*6260*/  FFMA.FTZ R199, R65, R213, R216 ;  /* 0x000000d541c77223 */ /* 0x000fe200000100d8 */
[----:B------:R-:W-:Y:S01]  /*6270*/  FFMA.FTZ R186, -R162, R215, R213 ;  /* 0x000000d7a2ba7223 */ /* 0x000fe200000101d5 */
[----:B------:R-:W-:Y:S01]  /*6280*/  FMUL.FTZ R213, R200, R205 ;  /* 0x000000cdc8d57220 */ /* 0x000fe20000410000 */
[----:B--2---:R-:W-:Y:S01]  /*6290*/  FMUL.FTZ R207, R212, R7 ;  /* 0x00000007d4cf7220 */ /* 0x004fe20000410000 */
[----:B------:R-:W-:Y:S01]  /*62a0*/  FMUL.FTZ R200, R200, R191 ;  /* 0x000000bfc8c87220 */ /* 0x000fe20000410000 */
[----:B------:R-:W-:Y:S01]  /*62b0*/  FFMA.FTZ R189, R189, R217, R198 ;  /* 0x000000d9bdbd7223 */ /* 0x000fe200000100c6 */
[----:B------:R-:W-:Y:S01]  /*62c0*/  FFMA.FTZ R198, R202, R191, R213 ;  /* 0x000000bfcac67223 */ /* 0x000fe200000100d5 */
[----:B------:R-:W-:Y:S01]  /*62d0*/  FFMA.FTZ R188, R160, -R215, R217 ;  /* 0x800000d7a0bc7223 */ /* 0x000fe200000100d9 */
[-C--:B------:R-:W-:Y:S01]  /*62e0*/  FFMA.FTZ R213, R214, R6.reuse, -R207 ;  /* 0x00000006d6d57223 */ /* 0x080fe200000108cf */
[----:B------:R-:W-:Y:S01]  /*62f0*/  FFMA.FTZ R215, R202, R205, -R200 ;  /* 0x000000cdcad77223 */ /* 0x000fe200000108c8 */
        /* <DEDUP_REMOVED lines=8> */
[----:B-1----:R-:W-:Y:S01]  /*6380*/  FADD.FTZ R6, R220, R213 ;  /* 0x000000d5dc067221 */ /* 0x002fe20000010000 */
[----:B------:R-:W-:Y:S01]  /*6390*/  FMUL.FTZ R213, R85, R176 ;  /* 0x000000b055d57220 */ /* 0x000fe20000410000 */
[----:B------:R-:W-:Y:S01]  /*63a0*/  FFMA.FTZ R180, R87, R180, R189 ;  /* 0x000000b457b47223 */ /* 0x000fe200000100bd */
[----:B------:R-:W-:Y:S01]  /*63b0*/  FMUL.FTZ R207, R85, R187 ;  /* 0x000000bb55cf7220 */ /* 0x000fe20000410000 */
[----:B------:R-:W-:Y:S01]  /*63c0*/  FMUL.FTZ R195, R81, R90 ;  /* 0x0000005a51c37220 */ /* 0x000fe20000410000 */
[----:B------:R-:W-:Y:S01]  /*63d0*/  FMUL.FTZ R189, R221, R213 ;  /* 0x000000d5ddbd7220 */ /* 0x000fe20000410000 */
[----:B0-----:R-:W-:Y:S01]  /*63e0*/  FADD.FTZ R7, R219, R214 ;  /* 0x000000d6db077221 */ /* 0x001fe20000010000 */
[----:B------:R-:W-:Y:S01]  /*63f0*/  FMUL.FTZ R198, R86, R191 ;  /* 0x000000bf56c67220 */ /* 0x000fe20000410000 */
[-C--:B------:R-:W-:Y:S01]  /*6400*/  FMUL.FTZ R215, R94, R207.reuse ;  /* 0x000000cf5ed77220 */ /* 0x080fe20000410000 */
[----:B------:R-:W-:Y:S01]  /*6410*/  FFMA.FTZ R189, R222, R207, R189 ;  /* 0x000000cfdebd7223 */ /* 0x000fe200000100bd */
[----:B------:R-:W-:Y:S01]  /*6420*/  FFMA.FTZ R192, -R166, R195, R229 ;  /* 0x000000c3a6c07223 */ /* 0x000fe200000101e5 */
[----:B------:R-:W-:Y:S01]  /*6430*/  FMUL.FTZ R207, R221, R207 ;  /* 0x000000cfddcf7220 */ /* 0x000fe20000410000 */
[----:B------:R-:W-:Y:S01]  /*6440*/  FMUL.FTZ R229, R83, R185 ;  /* 0x000000b953e57220 */ /* 0x000fe20000410000 */
[----:B------:R-:W-:Y:S01]  /*6450*/  FMUL.FTZ R200, R86, R205 ;  /* 0x000000cd56c87220 */ /* 0x000fe20000410000 */
[----:B------:R-:W-:Y:S01]  /*6460*/  FMUL.FTZ R219, R3, R198 ;  /* 0x000000c603db7220 */ /* 0x000fe20000410000 */
[----:B------:R0:W-:Y:S01]  /*6470*/  @!P4 STS.128 [UR7+0x21b0], R4 ;  /* 0x0021b004ff00c988 */ /* 0x0001e20008000c07 */
[C---:B------:R-:W-:Y:S01]  /*6480*/  FMUL.FTZ R214, R84.reuse, R184 ;  /* 0x000000b854d67220 */ /* 0x040fe20000410000 */
[----:B------:R-:W-:Y:S01]  /*6490*/  FFMA.FTZ R197, R65, -R217, R218 ;  /* 0x800000d941c57223 */ /* 0x000fe200000100da */
[----:B------:R-:W-:Y:S01]  /*64a0*/  FMUL.FTZ R216, R84, R203 ;  /* 0x000000cb54d87220 */ /* 0x000fe20000410000 */
[-C--:B------:R-:W-:Y:S01]  /*64b0*/  FMUL.FTZ R202, R224, R229.reuse ;  /* 0x000000e5e0ca7220 */ /* 0x080fe20000410000 */
[----:B------:R-:W-:Y:S01]  /*64c0*/  FMUL.FTZ R217, R3, R200 ;  /* 0x000000c803d97220 */ /* 0x000fe20000410000 */
[----:B------:R-:W-:Y:S01]  /*64d0*/  FMUL.FTZ R212, R92, R229 ;  /* 0x000000e55cd47220 */ /* 0x000fe20000410000 */
[----:B------:R1:W-:Y:S01]  /*64e0*/  STS [R140+0x420], R215 ;  /* 0x000420d78c007388 */ /* 0x0003e20000000800 */
[----:B------:R-:W-:Y:S01]  /*64f0*/  FMUL.FTZ R218, R194, R216 ;  /* 0x000000d8c2da7220 */ /* 0x000fe20000410000 */
[----:B------:R-:W-:Y:S01]  /*6500*/  FFMA.FTZ R195, R164, -R195, R233 ;  /* 0x800000c3a4c37223 */ /* 0x000fe200000100e9 */
[----:B------:R-:W-:Y:S01]  /*6510*/  FFMA.FTZ R178, R87, R178, R196 ;  /* 0x000000b257b27223 */ /* 0x000fe200000100c4 */
[-C--:B------:R-:W-:Y:S01]  /*6520*/  FFMA.FTZ R196, R226, R198.reuse, R217 ;  /* 0x000000c6e2c47223 */ /* 0x080fe200000100d9 */
[----:B------:R-:W-:Y:S01]  /*6530*/  FMUL.FTZ R198, R93, R198 ;  /* 0x000000c65dc67220 */ /* 0x000fe20000410000 */
[----:B------:R2:W-:Y:S01]  /*6540*/  STS [R139+0x10], R212 ;  /* 0x000010d48b007388 */ /* 0x0005e20000000800 */
[-C--:B0-----:R-:W-:Y:S01]  /*6550*/  FFMA.FTZ R4, R222, R213.reuse, -R207 ;  /* 0x000000d5de047223 */ /* 0x081fe200000108cf */
[----:B------:R-:W-:Y:S01]  /*6560*/  FMUL.FTZ R6, R94, R213 ;  /* 0x000000d55e067220 */ /* 0x000fe20000410000 */
[----:B------:R-:W-:Y:S01]  /*6570*/  FMUL.FTZ R207, R83, R204 ;  /* 0x000000cc53cf7220 */ /* 0x000fe20000410000 */
[-C--:B------:R-:W-:Y:S01]  /*6580*/  FFMA.FTZ R5, R226, R200.reuse, -R219 ;  /* 0x000000c8e2057223 */ /* 0x080fe200000108db */
[----:B------:R-:W-:Y:S01]  /*6590*/  FMUL.FTZ R200, R93, R200 ;  /* 0x000000c85dc87220 */ /* 0x000fe20000410000 */
[----:B------:R-:W-:Y:S01]  /*65a0*/  FMUL.FTZ R213, R194, R214 ;  /* 0x000000d6c2d57220 */ /* 0x000fe20000410000 */
[-C--:B------:R-:W-:Y:S01]  /*65b0*/  FFMA.FTZ R7, R227, R207.reuse, -R202 ;  /* 0x000000cfe3077223 */ /* 0x080fe200000108ca */
[----:B------:R0:W-:Y:S01]  /*65c0*/  STS [R139+0x4], R6 ;  /* 0x000004068b007388 */ /* 0x0001e20000000800 */
[-C--:B------:R-:W-:Y:S01]  /*65d0*/  FMUL.FTZ R208, R224, R207.reuse ;  /* 0x000000cfe0d07220 */ /* 0x080fe20000410000 */
[C---:B-1----:R-:W-:Y:S01]  /*65e0*/  FMUL.FTZ R215, R81.reuse, R206 ;  /* 0x000000ce51d77220 */ /* 0x042fe20000410000 */
[----:B------:R-:W-:Y:S01]  /*65f0*/  FMUL.FTZ R202, R92, R207 ;  /* 0x000000cf5cca7220 */ /* 0x000fe20000410000 */
[----:B------:R-:W-:Y:S01]  /*6600*/  FMUL.FTZ R207, R81, R182 ;  /* 0x000000b651cf7220 */ /* 0x000fe20000410000 */
[----:B------:R1:W-:Y:S01]  /*6610*/  STS [R139+0xc], R200 ;  /* 0x00000cc88b007388 */ /* 0x0003e20000000800 */
[C---:B--2---:R-:W-:Y:S01]  /*6620*/  FMUL.FTZ R212, R82.reuse, R228 ;  /* 0x000000e452d47220 */ /* 0x044fe20000410000 */
[----:B------:R-:W-:Y:S01]  /*6630*/  FMUL.FTZ R230, R82, R89 ;  /* 0x0000005952e67220 */ /* 0x000fe20000410000 */
[----:B------:R-:W-:Y:S01]  /*6640*/  FMUL.FTZ R217, R195, R207 ;  /* 0x000000cfc3d97220 */ /* 0x000fe20000410000 */
[----:B------:R2:W-:Y:S01]  /*6650*/  STS [R139+0x8], R198 ;  /* 0x000008c68b007388 */ /* 0x0005e20000000800 */
[-C--:B0-----:R-:W-:Y:S01]  /*6660*/  FFMA.FTZ R6, R201, R216.reuse, -R213 ;  /* 0x000000d8c9067223 */ /* 0x081fe200000108d5 */
[----:B------:R-:W-:Y:S01]  /*6670*/  FMUL.FTZ R216, R91, R216 ;  /* 0x000000d85bd87220 */ /* 0x000fe20000410000 */
[-C--:B------:R-:W-:Y:S01]  /*6680*/  FMUL.FTZ R213, R195, R215.reuse ;  /* 0x000000d7c3d57220 */ /* 0x080fe20000410000 */
[C---:B------:R-:W-:Y:S01]  /*6690*/  FMUL.FTZ R220, R90.reuse, R215 ;  /* 0x000000d75adc7220 */ /* 0x040fe20000410000 */
[----:B------:R-:W-:Y:S01]  /*66a0*/  FFMA.FTZ R190, -R175, R230, R234 ;  /* 0x000000e6afbe7223 */ /* 0x000fe200000101ea */
[-C--:B-1----:R-:W-:Y:S01]  /*66b0*/  FFMA.FTZ R200, R201, R214.reuse, R218 ;  /* 0x000000d6c9c87223 */ /* 0x082fe200000100da */
[----:B------:R-:W-:Y:S01]  /*66c0*/  FMUL.FTZ R214, R91, R214 ;  /* 0x000000d65bd67220 */ /* 0x000fe20000410000 */
[----:B------:R0:W-:Y:S01]  /*66d0*/  STS [R139+0x1c], R216 ;  /* 0x00001cd88b007388 */ /* 0x0001e20000000800 */
[-C--:B------:R-:W-:Y:S01]  /*66e0*/  FMUL.FTZ R218, R90, R207.reuse ;  /* 0x000000cf5ada7220 */ /* 0x080fe20000410000 */
[C---:B--2---:R-:W-:Y:S01]  /*66f0*/  FFMA.FTZ R198, R192.reuse, R207, R213 ;  /* 0x000000cfc0c67223 */ /* 0x044fe200000100d5 */
[----:B------:R-:W-:Y:S01]  /*6700*/  FFMA.FTZ R193, R173, -R230, R236 ;  /* 0x800000e6adc17223 */ /* 0x000fe200000100ec */
[----:B------:R1:W-:Y:S01]  /*6710*/  STS [R139+0x18], R214 ;  /* 0x000018d68b007388 */ /* 0x0003e20000000800 */
[----:B------:R-:W-:Y:S01]  /*6720*/  FFMA.FTZ R207, R192, R215, -R217 ;  /* 0x000000d7c0cf7223 */ /* 0x000fe200000108d9 */
[----:B------:R-:W-:Y:S01]  /*6730*/  FMUL.FTZ R230, R82, R225 ;  /* 0x000000e152e67220 */ /* 0x000fe20000410000 */
[C---:B------:R-:W-:Y:S01]  /*6740*/  FMUL.FTZ R215, R79.reuse, R223 ;  /* 0x000000df4fd77220 */ /* 0x040fe20000410000 */
[----:B------:R-:W-:Y:S01]  /*6750*/  FMUL.FTZ R213, R79, R35 ;  /* 0x000000234fd57220 */ /* 0x000fe20000410000 */
[C---:B------:R-:W-:Y:S01]  /*6760*/  FMUL.FTZ R234, R80.reuse, R34 ;  /* 0x0000002250ea7220 */ /* 0x040fe20000410000 */
[C---:B0-----:R-:W-:Y:S01]  /*6770*/  FMUL.FTZ R216, R89.reuse, R212 ;  /* 0x000000d459d87220 */ /* 0x041fe20000410000 */
[----:B------:R0:W-:Y:S01]  /*6780*/  STS [R139+0x20], R218 ;  /* 0x000020da8b007388 */ /* 0x0001e20000000800 */
[----:B------:R-:W-:Y:S01]  /*6790*/  FMUL.FTZ R232, R89, R230 ;  /* 0x000000e659e87220 */ /* 0x000fe20000410000 */
[----:B------:R-:W-:Y:S01]  /*67a0*/  FMUL.FTZ R236, R87, R234 ;  /* 0x000000ea57ec7220 */ /* 0x000fe20000410000 */
[----:B-1----:R-:W-:Y:S01]  /*67b0*/  FMUL.FTZ R214, R80, R2 ;  /* 0x0000000250d67220 */ /* 0x002fe20000410000 */
[----:B------:R1:W-:Y:S01]  /*67c0*/  STS [R139+0x24], R220 ;  /* 0x000024dc8b007388 */ /* 0x0003e20000000800 */
[C---:B------:R-:W-:Y:S01]  /*67d0*/  FMUL.FTZ R217, R188.reuse, R215 ;  /* 0x000000d7bcd97220 */ /* 0x040fe20000410000 */
[----:B------:R-:W-:Y:S01]  /*67e0*/  FMUL.FTZ R219, R188, R213 ;  /* 0x000000d5bcdb7220 */ /* 0x000fe20000410000 */
[----:B------:R-:W-:Y:S01]  /*67f0*/  FADD.FTZ R189, RZ, R189 ;  /* 0x000000bdffbd7221 */ /* 0x000fe20000010000 */
[----:B------:R2:W-:Y:S01]  /*6800*/  STS [R139+0x2c], R216 ;  /* 0x00002cd88b007388 */ /* 0x0005e20000000800 */
[----:B------:R-:W-:Y:S01]  /*6810*/  FFMA.FTZ R208, R227, R229, R208 ;  /* 0x000000e5e3d07223 */ /* 0x000fe200000100d0 */
[C---:B0-----:R-:W-:Y:S01]  /*6820*/  FMUL.FTZ R218, R88.reuse, R213 ;  /* 0x000000d558da7220 */ /* 0x041fe20000410000 */
[----:B------:R-:W-:Y:S01]  /*6830*/  FADD.FTZ R189, R189, R196 ;  /* 0x000000c4bdbd7221 */ /* 0x000fe20000010000 */
[----:B------:R0:W-:Y:S01]  /*6840*/  STS [R139+0x14], R202 ;  /* 0x000014ca8b007388 */ /* 0x0001e20000000800 */
[----:B------:R-:W-:Y:S01]  /*6850*/  FADD.FTZ R4, RZ, R4 ;  /* 0x00000004ff047221 */ /* 0x000fe20000010000 */
[----:B-1----:R-:W-:Y:S01]  /*6860*/  FMUL.FTZ R220, R88, R215 ;  /* 0x000000d758dc7220 */ /* 0x002fe20000410000 */
[----:B------:R-:W-:Y:S01]  /*6870*/  FADD.FTZ R189, R189, R208 ;  /* 0x000000d0bdbd7221 */ /* 0x000fe20000010000 */
[----:B------:R1:W-:Y:S01]  /*6880*/  STS [R139+0x28], R232 ;  /* 0x000028e88b007388 */ /* 0x0003e20000000800 */
[----:B------:R-:W-:Y:S01]  /*6890*/  FADD.FTZ R4, R4, R5 ;  /* 0x0000000504047221 */ /* 0x000fe20000010000 */
[----:B--2---:R-:W-:Y:S01]  /*68a0*/  FMUL.FTZ R216, R87, R214 ;  /* 0x000000d657d87220 */ /* 0x004fe20000410000 */
[----:B------:R-:W-:Y:S01]  /*68b0*/  FADD.FTZ R5, R189, R200 ;  /* 0x000000c8bd057221 */ /* 0x000fe20000010000 */
[----:B------:R1:W-:Y:S01]  /*68c0*/  STS [R139+0x30], R218 ;  /* 0x000030da8b007388 */ /* 0x0003e20000000800 */
[----:B------:R-:W-:Y:S01]  /*68d0*/  FADD.FTZ R7, R4, R7 ;  /* 0x0000000704077221 */ /* 0x000fe20000010000 */
[C---:B0-----:R-:W-:Y:S01]  /*68e0*/  FFMA.FTZ R202, R186.reuse, R213, R217 ;  /* 0x000000d5baca7223 */ /* 0x041fe200000100d9 */
[----:B------:R-:W-:Y:S01]  /*68f0*/  FFMA.FTZ R213, R186, R215, -R219 ;  /* 0x000000d7bad57223 */ /* 0x000fe200000108db */
[----:B------:R1:W-:Y:S01]  /*6900*/  STS [R139+0x34], R220 ;  /* 0x000034dc8b007388 */ /* 0x0003e20000000800 */
[----:B------:R-:W-:Y:S01]  /*6910*/  FMUL.FTZ R215, R193, R212 ;  /* 0x000000d4c1d77220 */ /* 0x000fe20000410000 */
[----:B------:R-:W-:Y:S01]  /*6920*/  FADD.FTZ R5, R5, R198 ;  /* 0x000000c605057221 */ /* 0x000fe20000010000 */
[----:B------:R-:W-:Y:S01]  /*6930*/  FMUL.FTZ R196, R80, R87 ;  /* 0x0000005750c47220 */ /* 0x000fe20000410000 */
[----:B------:R1:W-:Y:S01]  /*6940*/  STS [R139+0x38], R236 ;  /* 0x000038ec8b007388 */ /* 0x0003e20000000800 */
[-C--:B------:R-:W-:Y:S01]  /*6950*/  FFMA.FTZ R4, R190, R230.reuse, R215 ;  /* 0x000000e6be047223 */ /* 0x080fe200000100d7 */
[----:B------:R-:W-:Y:S01]  /*6960*/  FMUL.FTZ R217, R193, R230 ;  /* 0x000000e6c1d97220 */ /* 0x000fe20000410000 */
[----:B------:R-:W-:Y:S01]  /*6970*/  FFMA.FTZ R189, R169, -R196, R180 ;  /* 0x800000c4a9bd7223 */ /* 0x000fe200000100b4 */
[----:B------:R1:W-:Y:S01]  /*6980*/  STS [R139+0x3c], R216 ;  /* 0x00003cd88b007388 */ /* 0x0003e20000000800 */
[----:B------:R-:W-:Y:S01]  /*6990*/  FADD.FTZ R5, R5, R4 ;  /* 0x0000000405057221 */ /* 0x000fe20000010000 */
[----:B------:R-:W-:Y:S01]  /*69a0*/  LEA R4, R63, -R60, 0x1 ;  /* 0x8000003c3f047211 */ /* 0x000fe200078e08ff */
[----:B------:R-:W-:Y:S01]  /*69b0*/  FADD.FTZ R6, R7, R6 ;  /* 0x0000000607067221 */ /* 0x000fe20000010000 */
[----:B------:R-:W-:Y:S01]  /*69c0*/  BAR.SYNC.DEFER_BLOCKING 0x0 ;  /* 0x0000000000007b1d */ /* 0x000fe20000010000 */
[----:B------:R-:W-:Y:S01]  /*69d0*/  FFMA.FTZ R215, -R171, R196, R178 ;  /* 0x000000c4abd77223 */ /* 0x000fe200000101b2 */
[----:B------:R-:W-:Y:S01]  /*69e0*/  ISETP.GE.AND P6, PT, R4, 0x1, PT ;  /* 0x000000010400780c */ /* 0x000fe20003fc6270 */
[----:B------:R-:W-:Y:S01]  /*69f0*/  FMUL.FTZ R196, R189, R214 ;  /* 0x000000d6bdc47220 */ /* 0x000fe20000410000 */
[----:B------:R-:W-:Y:S01]  /*6a00*/  FFMA.FTZ R217, R190, R212, -R217 ;  /* 0x000000d4bed97223 */ /* 0x000fe200000108d9 */
[----:B------:R-:W-:Y:S01]  /*6a10*/  FADD.FTZ R6, R6, R207 ;  /* 0x000000cf06067221 */ /* 0x000fe20000010000 */
[----:B------:R-:W-:Y:S01]  /*6a20*/  FADD.FTZ R5, R5, R202 ;  /* 0x000000ca05057221 */ /* 0x000fe20000010000 */
[-C--:B------:R-:W-:Y:S01]  /*6a30*/  FFMA.FTZ R196, R215, R234.reuse, R196 ;  /* 0x000000ead7c47223 */ /* 0x080fe200000100c4 */
[----:B------:R-:W-:Y:S01]  /*6a40*/  FMUL.FTZ R234, R189, R234 ;  /* 0x000000eabdea7220 */ /* 0x000fe20000410000 */
[----:B------:R-:W-:Y:S01]  /*6a50*/  FADD.FTZ R6, R6, R217 ;  /* 0x000000d906067221 */ /* 0x000fe20000010000 */
[----:B------:R-:W-:-:S02]  /*6a60*/  ISETP.GE.AND P3, PT, R4, 0x21, PT ;  /* 0x000000210400780c */ /* 0x000fc40003f66270 */
[----:B------:R-:W-:Y:S01]  /*6a70*/  FFMA.FTZ R7, R215, R214, -R234 ;  /* 0x000000d6d7077223 */ /* 0x000fe200000108ea */
[----:B------:R-:W-:Y:S01]  /*6a80*/  FADD.FTZ R6, R6, R213 ;  /* 0x000000d506067221 */ /* 0x000fe20000010000 */
[C---:B------:R-:W-:Y:S02]  /*6a90*/  ISETP.GE.AND P2, PT, R4.reuse, 0x41, PT ;  /* 0x000000410400780c */ /* 0x040fe40003f46270 */
[C---:B------:R-:W-:Y:S02]  /*6aa0*/  ISETP.GE.AND P1, PT, R4.reuse, 0x61, PT ;  /* 0x000000610400780c */ /* 0x040fe40003f26270 */
[----:B------:R-:W-:Y:S01]  /*6ab0*/  ISETP.GE.AND P0, PT, R4, 0x81, PT ;  /* 0x000000810400780c */ /* 0x000fe20003f06270 */
[----:B------:R1:W0:Y:S01]  /*6ac0*/  LDS R219, [R138+0x4a0] ;  /* 0x0004a0008adb7984 */ /* 0x0002220000000800 */
[----:B------:R-:W-:Y:S11]  /*6ad0*/  @!P6 BRA `(.L_x_15848) ;  /* 0x000000000008e947 */ /* 0x000ff60003800000 */
[----:B------:R-:W2:Y:S04]  /*6ae0*/  LDS R207, [R141+0x420] ;  /* 0x000420008dcf7984 */ /* 0x000ea80000000800 */
[----:B--2---:R2:W-:Y:S02]  /*6af0*/  REDG.E.ADD.F32.FTZ.RN.STRONG.GPU desc[UR16][R32.64], R207 ;  /* 0x000000cf200079a6 */ /* 0x0045e4000c12f310 */
.L_x_15848:
[----:B------:R-:W-:Y:S05]  /*6b00*/  BSYNC.RECONVERGENT B0 ;  /* 0x0000000000007941 */ /* 0x000fea0003800200 */
.L_x_15847:
[----:B------:R-:W-:Y:S01]  /*6b10*/  BSSY.RECONVERGENT B0, `(.L_x_15849) ;  /* 0x0000004000007945 */ /* 0x000fe20003800200 */
[----:B------:R-:W-:-:S03]  /*6b20*/  ISETP.GE.AND P6, PT, R4, 0xa1, PT ;  /* 0x000000a10400780c */ /* 0x000fc60003fc6270 */
[----:B------:R-:W-:Y:S10]  /*6b30*/  @!P3 BRA `(.L_x_15850) ;  /* 0x000000000004b947 */ /* 0x000ff40003800000 */
[----:B0-----:R3:W-:Y:S02]  /*6b40*/  REDG.E.ADD.F32.FTZ.RN.STRONG.GPU desc[UR16][R32.64+0x80], R219 ;  /* 0x000080db200079a6 */ /* 0x0017e4000c12f310 */
.L_x_15850:
[----:B------:R-:W-:Y:S05]  /*6b50*/  BSYNC.RECONVERGENT B0 ;  /* 0x0000000000007941 */ /* 0x000fea0003800200 */
.L_x_15849:
[----:B--2---:R2:W4:Y:S01]  /*6b60*/  LDS R207, [R137+0x520] ;  /* 0x0005200089cf7984 */ /* 0x0045220000000800 */
[----:B------:R-:W-:Y:S04]  /*6b70*/  BSSY.RECONVERGENT B0, `(.L_x_15851) ;  /* 0x0000003000007945 */ /* 0x000fe80003800200 */
[----:B------:R-:W-:Y:S05]  /*6b80*/  @!P2 BRA `(.L_x_15852) ;  /* 0x000000000004a947 */ /* 0x000fea0003800000 */
[----:B----4-:R4:W-:Y:S02]  /*6b90*/  REDG.E.ADD.F32.FTZ.RN.STRONG.GPU desc[UR16][R32.64+0x100], R207 ;  /* 0x000100cf200079a6 */ /* 0x0109e4000c12f310 */
.L_x_15852:
[----:B------:R-:W-:Y:S05]  /*6ba0*/  BSYNC.RECONVERGENT B0 ;  /* 0x0000000000007941 */ /* 0x000fea0003800200 */
.L_x_15851:
[----:B----4-:R4:W0:Y:S01]  /*6bb0*/  LDS R207, [R136+0x5a0] ;  /* 0x0005a00088cf7984 */ /* 0x0108220000000800 */
[----:B------:R-:W-:Y:S04]  /*6bc0*/  BSSY.RECONVERGENT B0, `(.L_x_15853) ;  /* 0x0000003000007945 */ /* 0x000fe80003800200 */
[----:B------:R-:W-:Y:S05]  /*6bd0*/  @!P1 BRA `(.L_x_15854) ;  /* 0x0000000000049947 */ /* 0x000fea0003800000 */
[----:B0-----:R0:W-:Y:S02]  /*6be0*/  REDG.E.ADD.F32.FTZ.RN.STRONG.GPU desc[UR16][R32.64+0x180], R207 ;  /* 0x000180cf200079a6 */ /* 0x0011e4000c12f310 */
.L_x_15854:
[----:B------:R-:W-:Y:S05]  /*6bf0*/  BSYNC.RECONVERGENT B0 ;  /* 0x0000000000007941 */ /* 0x000fea0003800200 */
.L_x_15853:
[----:B0-----:R0:W0:Y:S01]  /*6c00*/  LDS R207, [R135+0x620] ;  /* 0x0006200087cf7984 */ /* 0x0010220000000800 */
[----:B------:R-:W-:Y:S04]  /*6c10*/  BSSY.RECONVERGENT B0, `(.L_x_15855) ;  /* 0x0000003000007945 */ /* 0x000fe80003800200 */
[----:B------:R-:W-:Y:S05]  /*6c20*/  @!P0 BRA `(.L_x_15856) ;  /* 0x0000000000048947 */ /* 0x000fea0003800000 */
[----:B0-----:R0:W-:Y:S02]  /*6c30*/  REDG.E.ADD.F32.FTZ.RN.STRONG.GPU desc[UR16][R32.64+0x200], R207 ;  /* 0x000200cf200079a6 */ /* 0x0011e4000c12f310 */
.L_x_15856:
[----:B------:R-:W-:Y:S05]  /*6c40*/  BSYNC.RECONVERGENT B0 ;  /* 0x0000000000007941 */ /* 0x000fea0003800200 */
.L_x_15855:
[----:B0-----:R0:W0:Y:S01]  /*6c50*/  LDS R207, [R134+0x6a0] ;  /* 0x0006a00086cf7984 */ /* 0x0010220000000800 */
[----:B------:R-:W-:Y:S04]  /*6c60*/  BSSY.RECONVERGENT B0, `(.L_x_15857) ;  /* 0x0000003000007945 */ /* 0x000fe80003800200 */
[----:B------:R-:W-:Y:S05]  /*6c70*/  @!P6 BRA `(.L_x_15858) ;  /* 0x000000000004e947 */ /* 0x000fea0003800000 */
[----:B0-----:R0:W-:Y:S02]  /*6c80*/  REDG.E.ADD.F32.FTZ.RN.STRONG.GPU desc[UR16][R32.64+0x280], R207 ;  /* 0x000280cf200079a6 */ /* 0x0011e4000c12f310 */
.L_x_15858:
[----:B------:R-:W-:Y:S05]  /*6c90*/  BSYNC.RECONVERGENT B0 ;  /* 0x0000000000007941 */ /* 0x000fea0003800200 */
.L_x_15857:
        /* <DEDUP_REMOVED lines=9> */
.L_x_15860:
[----:B------:R-:W-:Y:S05]  /*6d30*/  BSYNC.RECONVERGENT B0 ;  /* 0x0000000000007941 */ /* 0x000fea0003800200 */
.L_x_15859:
[----:B0-----:R0:W0:Y:S01]  /*6d40*/  LDS R207, [R131+0x7a0] ;  /* 0x0007a00083cf7984 */ /* 0x0010220000000800 */
[----:B------:R-:W-:Y:S04]  /*6d50*/  BSSY.RECONVERGENT B0, `(.L_x_15861) ;  /* 0x0000003000007945 */ /* 0x000fe80003800200 */
[----:B------:R-:W-:Y:S05]  /*6d60*/  @!P0 BRA `(.L_x_15862) ;  /* 0x0000000000048947 */ /* 0x000fea0003800000 */
[----:B0-----:R0:W-:Y:S02]  /*6d70*/  REDG.E.ADD.F32.FTZ.RN.STRONG.GPU desc[UR16][R32.64+0x380], R207 ;  /* 0x000380cf200079a6 */ /* 0x0011e4000c12f310 */
.L_x_15862:
[----:B------:R-:W-:Y:S05]  /*6d80*/  BSYNC.RECONVERGENT B0 ;  /* 0x0000000000007941 */ /* 0x000fea0003800200 */
.L_x_15861:
[----:B0-----:R0:W0:Y:S01]  /*6d90*/  LDS R207, [R129+0x820] ;  /* 0x0008200081cf7984 */ /* 0x0010220000000800 */
[----:B------:R-:W-:Y:S04]  /*6da0*/  BSSY.RECONVERGENT B0, `(.L_x_15863) ;  /* 0x0000003000007945 */ /* 0x000fe80003800200 */
[----:B------:R-:W-:Y:S05]  /*6db0*/  @!P1 BRA `(.L_x_15864) ;  /* 0x0000000000049947 */ /* 0x000fea0003800000 */
[----:B0-----:R0:W-:Y:S02]  /*6dc0*/  REDG.E.ADD.F32.FTZ.RN.STRONG.GPU desc[UR16][R32.64+0x400], R207 ;  /* 0x000400cf200079a6 */ /* 0x0011e4000c12f310 */
.L_x_15864:
[----:B------:R-:W-:Y:S05]  /*6dd0*/  BSYNC.RECONVERGENT B0 ;  /* 0x0000000000007941 */ /* 0x000fea0003800200 */
.L_x_15863:
[----:B0-----:R0:W0:Y:S01]  /*6de0*/  LDS R207, [R127+0x8a0] ;  /* 0x0008a0007fcf7984 */ /* 0x0010220000000800 */
[----:B------:R-:W-:Y:S04]  /*6df0*/  BSSY.RECONVERGENT B0, `(.L_x_15865) ;  /* 0x0000003000007945 */ /* 0x000fe80003800200 */
[----:B------:R-:W-:Y:S05]  /*6e00*/  @!P2 BRA `(.L_x_15866) ;  /* 0x000000000004a947 */ /* 0x000fea0003800000 */
[----:B0-----:R0:W-:Y:S02]  /*6e10*/  REDG.E.ADD.F32.FTZ.RN.STRONG.GPU desc[UR16][R32.64+0x480], R207 ;  /* 0x000480cf200079a6 */ /* 0x0011e4000c12f310 */
.L_x_15866:
[----:B------:R-:W-:Y:S05]  /*6e20*/  BSYNC.RECONVERGENT B0 ;  /* 0x0000000000007941 */ /* 0x000fea0003800200 */
.L_x_15865:
[----:B0-----:R0:W0:Y:S01]  /*6e30*/  LDS R207, [R125+0x920] ;  /* 0x000920007dcf7984 */ /* 0x0010220000000800 */
[----:B------:R-:W-:Y:S04]  /*6e40*/  BSSY.RECONVERGENT B0, `(.L_x_15867) ;  /* 0x0000003000007945 */ /* 0x000fe80003800200 */
[----:B------:R-:W-:Y:S05]  /*6e50*/  @!P3 BRA `(.L_x_15868) ;  /* 0x000000000004b947 */ /* 0x000fea0003800000 */
[----:B0-----:R0:W-:Y:S02]  /*6e60*/  REDG.E.ADD.F32.FTZ.RN.STRONG.GPU desc[UR16][R32.64+0x500], R207 ;  /* 0x000500cf200079a6 */ /* 0x0011e4000c12f310 */
.L_x_15868:
[----:B------:R-:W-:Y:S05]  /*6e70*/  BSYNC.RECONVERGENT B0 ;  /* 0x0000000000007941 */ /* 0x000fea0003800200 */
.L_x_15867:
        /* <DEDUP_REMOVED lines=9> */
.L_x_15870:
[----:B------:R-:W-:Y:S05]  /*6f10*/  BSYNC.RECONVERGENT B0 ;  /* 0x0000000000007941 */ /* 0x000fea0003800200 */
.L_x_15869:
[----:B0-----:R0:W0:Y:S01]  /*6f20*/  LDS R207, [R121+0xa20] ;  /* 0x000a200079cf7984 */ /* 0x0010220000000800 */
[----:B------:R-:W-:Y:S04]  /*6f30*/  BSSY.RECONVERGENT B0, `(.L_x_15871) ;  /* 0x0000003000007945 */ /* 0x000fe80003800200 */
[----:B------:R-:W-:Y:S05]  /*6f40*/  @!P0 BRA `(.L_x_15872) ;  /* 0x0000000000048947 */ /* 0x000fea0003800000 */
[----:B0-----:R0:W-:Y:S02]  /*6f50*/  REDG.E.ADD.F32.FTZ.RN.STRONG.GPU desc[UR16][R32.64+0x600], R207 ;  /* 0x000600cf200079a6 */ /* 0x0011e4000c12f310 */
.L_x_15872:
[----:B------:R-:W-:Y:S05]  /*6f60*/  BSYNC.RECONVERGENT B0 ;  /* 0x0000000000007941 */ /* 0x000fea0003800200 */
.L_x_15871:
[----:B0-----:R0:W0:Y:S01]  /*6f70*/  LDS R207, [R119+0xaa0] ;  /* 0x000aa00077cf7984 */ /* 0x0010220000000800 */
[----:B------:R-:W-:Y:S04]  /*6f80*/  BSSY.RECONVERGENT B0, `(.L_x_15873) ;  /* 0x0000003000007945 */ /* 0x000fe80003800200 */
[----:B------:R-:W-:Y:S05]  /*6f90*/  @!P1 BRA `(.L_x_15874) ;  /* 0x0000000000049947 */ /* 0x000fea0003800000 */
[----:B0-----:R0:W-:Y:S02]  /*6fa0*/  REDG.E.ADD.F32.FTZ.RN.STRONG.GPU desc[UR16][R32.64+0x680], R207 ;  /* 0x000680cf200079a6 */ /* 0x0011e4000c12f310 */
.L_x_15874:
[----:B------:R-:W-:Y:S05]  /*6fb0*/  BSYNC.RECONVERGENT B0 ;  /* 0x0000000000007941 */ /* 0x000fea0003800200 */
.L_x_15873:
[----:B0-----:R0:W0:Y:S01]  /*6fc0*/  LDS R207, [R117+0xb20] ;  /* 0x000b200075cf7984 */ /* 0x0010220000000800 */
[----:B------:R-:W-:Y:S04]  /*6fd0*/  BSSY.RECONVERGENT B0, `(.L_x_15875) ;  /* 0x0000003000007945 */ /* 0x000fe80003800200 */
[----:B------:R-:W-:Y:S05]  /*6fe0*/  @!P2 BRA `(.L_x_15876) ;  /* 0x000000000004a947 */ /* 0x000fea0003800000 */
[----:B0-----:R0:W-:Y:S02]  /*6ff0*/  REDG.E.ADD.F32.FTZ.RN.STRONG.GPU desc[UR16][R32.64+0x700], R207 ;  /* 0x000700cf200079a6 */ /* 0x0011e4000c12f310 */
.L_x_15876:
[----:B------:R-:W-:Y:S05]  /*7000*/  BSYNC.RECONVERGENT B0 ;  /* 0x0000000000007941 */ /* 0x000fea0003800200 */
.L_x_15875:
[----:B------:R-:W-:Y:S01]  /*7010*/  FADD.FTZ R4, R5, R196 ;  /* 0x000000c405047221 */ /* 0x000fe20000010000 */
[----:B------:R-:W-:Y:S01]  /*7020*/  FADD.FTZ R5, R6, R7 ;  /* 0x0000000706057221 */ /* 0x000fe20000010000 */
[----:B------:R-:W-:Y:S01]  /*7030*/  BSSY.RECONVERGENT B0, `(.L_x_15877) ;  /* 0x0000004000007945 */ /* 0x000fe20003800200 */
[----:B------:R0:W0:Y:S03]  /*7040*/  LDS R7, [R115+0xba0] ;  /* 0x000ba00073077984 */ /* 0x0000260000000800 */
[----:B------:R-:W-:Y:S05]  /*7050*/  @!P3 BRA `(.L_x_15878) ;  /* 0x000000000004b947 */ /* 0x000fea0003800000 */
[----:B0-----:R0:W-:Y:S02]  /*7060*/  REDG.E.ADD.F32.FTZ.RN.STRONG.GPU desc[UR16][R32.64+0x780], R7 ;  /* 0x00078007200079a6 */ /* 0x0011e4000c12f310 */
.L_x_15878:
[----:B------:R-:W-:Y:S05]  /*7070*/  BSYNC.RECONVERGENT B0 ;  /* 0x0000000000007941 */ /* 0x000fea0003800200 */
.L_x_15877:
        /* <DEDUP_REMOVED lines=12> */
[----:B------:R-:W-:Y:S01]  /*7140*/  FMUL.FTZ R32, R169, R2 ;  /* 0x00000002a9207220 */ /* 0x000fe20000410000 */
[----:B------:R-:W-:Y:S01]  /*7150*/  FMUL.FTZ R169, R31, R35 ;  /* 0x000000231fa97220 */ /* 0x000fe20000410000 */
[----:B-----5:R-:W-:-:S02]  /*7160*/  @!P0 FADD.FTZ R6, R6, R197 ;  /* 0x000000c506068221 */ /* 0x020fc40000010000 */
[----:B------:R-:W0:Y:S01]  /*7170*/  SHFL.DOWN PT, R180, R5, 0x2, 0x1f ;  /* 0x08401f0005b47f89 */ /* 0x000e2200000e0000 */
[----:B------:R-:W-:Y:S01]  /*7180*/  FFMA.FTZ R32, R171, R34, R32 ;  /* 0x00000022ab207223 */ /* 0x000fe20000010020 */
[CC--:B------:R-:W-:Y:S01]  /*7190*/  FFMA.FTZ R169, R30.reuse, R223.reuse, -R169 ;  /* 0x000000df1ea97223 */ /* 0x0c0fe200000108a9 */
[----:B-1----:R-:W-:Y:S01]  /*71a0*/  @!P0 FADD.FTZ R7, R7, R178 ;  /* 0x000000b207078221 */ /* 0x002fe20000010000 */
[----:B------:R-:W1:Y:S01]  /*71b0*/  SHFL.DOWN PT, R197, R4, 0x2, 0x1f ;  /* 0x08401f0004c57f89 */ /* 0x000e6200000e0000 */
[-C--:B------:R-:W-:Y:S01]  /*71c0*/  FFMA.FTZ R178, R30, R2.reuse, -R33 ;  /* 0x000000021eb27223 */ /* 0x080fe20000010821 */
[----:B------:R-:W-:Y:S01]  /*71d0*/  FMUL.FTZ R33, R31, R2 ;  /* 0x000000021f217220 */ /* 0x000fe20000410000 */
[----:B------:R-:W-:Y:S01]  /*71e0*/  ISETP.GT.AND P0, PT, R112, 0x1d, PT ;  /* 0x0000001d7000780c */ /* 0x000fe20003f04270 */
[----:B------:R-:W3:Y:S01]  /*71f0*/  SHFL.DOWN PT, R199, R6, 0x2, 0x1f ;  /* 0x08401f0006c77f89 */ /* 0x000ee200000e0000 */
[----:B------:R-:W-:Y:S01]  /*7200*/  FMUL.FTZ R178, R189, R178 ;  /* 0x000000b2bdb27220 */ /* 0x000fe20000410000 */
[----:B------:R-:W-:Y:S01]  /*7210*/  FFMA.FTZ R2, R30, R34, R33 ;  /* 0x000000221e027223 */ /* 0x000fe20000010021 */
[-C--:B------:R-:W-:Y:S01]  /*7220*/  FMUL.FTZ R33, R160, R223.reuse ;  /* 0x000000dfa0217220 */ /* 0x080fe20000410000 */
[----:B------:R-:W5:Y:S01]  /*7230*/  SHFL.DOWN PT, R196, R7, 0x2, 0x1f ;  /* 0x08401f0007c47f89 */ /* 0x000f6200000e0000 */
[----:B------:R-:W-:Y:S01]  /*7240*/  FMUL.FTZ R223, R31, R223 ;  /* 0x000000df1fdf7220 */ /* 0x000fe20000410000 */
[----:B------:R-:W-:Y:S01]  /*7250*/  FFMA.FTZ R2, R215, R2, R178 ;  /* 0x00000002d7027223 */ /* 0x000fe200000100b2 */
[-C--:B------:R-:W-:Y:S01]  /*7260*/  FFMA.FTZ R71, R80, R32.reuse, R71 ;  /* 0x0000002050477223 */ /* 0x080fe20000010047 */
[----:B------:R-:W-:Y:S01]  /*7270*/  FMUL.FTZ R169, R188, R169 ;  /* 0x000000a9bca97220 */ /* 0x000fe20000410000 */
[-C--:B------:R-:W-:Y:S01]  /*7280*/  FFMA.FTZ R223, R30, R35.reuse, R223 ;  /* 0x000000231edf7223 */ /* 0x080fe200000100df */
[----:B------:R-:W-:Y:S01]  /*7290*/  FFMA.FTZ R171, R87, R32, R2 ;  /* 0x0000002057ab7223 */ /* 0x000fe20000010002 */
[-C--:B------:R-:W-:Y:S01]  /*72a0*/  FMUL.FTZ R2, R173, R228.reuse ;  /* 0x000000e4ad027220 */ /* 0x080fe20000410000 */
[----:B------:R-:W-:Y:S01]  /*72b0*/  FFMA.FTZ R35, R162, R35, R33 ;  /* 0x00000023a2237223 */ /* 0x000fe20000010021 */
[-C--:B------:R-:W-:Y:S01]  /*72c0*/  FMUL.FTZ R33, R31, R225.reuse ;  /* 0x000000e11f217220 */ /* 0x080fe20000410000 */
[----:B------:R-:W-:Y:S01]  /*72d0*/  FADD.FTZ R102, R171, R102 ;  /* 0x00000066ab667221 */ /* 0x000fe20000010000 */
[----:B------:R-:W-:Y:S01]  /*72e0*/  FFMA.FTZ R32, R175, R225, R2 ;  /* 0x000000e1af207223 */ /* 0x000fe20000010002 */
[----:B0-----:R-:W-:Y:S01]  /*72f0*/  @!P0 FADD.FTZ R5, R5, R180 ;  /* 0x000000b405058221 */ /* 0x001fe20000010000 */
[-C--:B------:R-:W-:Y:S01]  /*7300*/  FFMA.FTZ R2, R30, R228.reuse, -R33 ;  /* 0x000000e41e027223 */ /* 0x080fe20000010821 */
[C---:B------:R-:W-:Y:S01]  /*7310*/  FMUL.FTZ R33, R31.reuse, R228 ;  /* 0x000000e41f217220 */ /* 0x040fe20000410000 */
[----:B------:R-:W-:Y:S01]  /*7320*/  FFMA.FTZ R169, R186, R223, R169 ;  /* 0x000000dfbaa97223 */ /* 0x000fe200000100a9 */
[----:B-1----:R-:W-:Y:S01]  /*7330*/  @!P0 FADD.FTZ R4, R4, R197 ;  /* 0x000000c504048221 */ /* 0x002fe20000010000 */
[----:B------:R-:W0:Y:S01]  /*7340*/  SHFL.DOWN PT, R160, R5, 0x4, 0x1f ;  /* 0x08801f0005a07f89 */ /* 0x000e2200000e0000 */
[----:B------:R-:W-:Y:S01]  /*7350*/  FFMA.FTZ R225, R30, R225, R33 ;  /* 0x000000e11ee17223 */ /* 0x000fe20000010021 */
[----:B------:R-:W-:Y:S01]  /*7360*/  FMUL.FTZ R33, R31, R182 ;  /* 0x000000b61f217220 */ /* 0x000fe20000410000 */
[----:B---3--:R-:W-:Y:S01]  /*7370*/  @!P0 FADD.FTZ R6, R6, R199 ;  /* 0x000000c706068221 */ /* 0x008fe20000010000 */
[----:B------:R-:W1:Y:S01]  /*7380*/  SHFL.DOWN PT, R171, R4, 0x4, 0x1f ;  /* 0x08801f0004ab7f89 */ /* 0x000e6200000e0000 */
[-C--:B------:R-:W-:Y:S01]  /*7390*/  FFMA.FTZ R72, R79, R35.reuse, R72 ;  /* 0x000000234f487223 */ /* 0x080fe20000010048 */
[----:B------:R-:W-:Y:S01]  /*73a0*/  FFMA.FTZ R34, R88, R35, R169 ;  /* 0x0000002358227223 */ /* 0x000fe200000100a9 */
[----:B-----5:R-:W-:Y:S01]  /*73b0*/  @!P0 FADD.FTZ R7, R7, R196 ;  /* 0x000000c407078221 */ /* 0x020fe20000010000 */
[----:B------:R-:W3:Y:S01]  /*73c0*/  SHFL.DOWN PT, R173, R6, 0x4, 0x1f ;  /* 0x08801f0006ad7f89 */ /* 0x000ee200000e0000 */
[----:B------:R-:W-:Y:S01]  /*73d0*/  ISETP.GT.AND P0, PT, R112, 0x1b, PT ;  /* 0x0000001b7000780c */ /* 0x000fe20003f04270 */
[----:B------:R-:W-:Y:S01]  /*73e0*/  FMUL.FTZ R193, R193, R2 ;  /* 0x00000002c1c17220 */ /* 0x000fe20000410000 */
[-C--:B------:R-:W-:Y:S01]  /*73f0*/  FFMA.FTZ R2, R30, R206.reuse, -R33 ;  /* 0x000000ce1e027223 */ /* 0x080fe20000010821 */
[----:B------:R-:W5:Y:S01]  /*7400*/  SHFL.DOWN PT, R162, R7, 0x4, 0x1f ;  /* 0x08801f0007a27f89 */ /* 0x000f6200000e0000 */
[-C--:B------:R-:W-:Y:S01]  /*7410*/  FMUL.FTZ R35, R31, R206.reuse ;  /* 0x000000ce1f237220 */ /* 0x080fe20000410000 */
[----:B------:R-:W-:Y:S01]  /*7420*/  FMUL.FTZ R33, R164, R206 ;  /* 0x000000cea4217220 */ /* 0x000fe20000410000 */
[----:B------:R-:W-:Y:S01]  /*7430*/  FMUL.FTZ R195, R195, R2 ;  /* 0x00000002c3c37220 */ /* 0x000fe20000410000 */
[----:B------:R-:W-:Y:S01]  /*7440*/  FFMA.FTZ R190, R190, R225, R193 ;  /* 0x000000e1bebe7223 */ /* 0x000fe200000100c1 */
[-C--:B------:R-:W-:Y:S01]  /*7450*/  FFMA.FTZ R35, R30, R182.reuse, R35 ;  /* 0x000000b61e237223 */ /* 0x080fe20000010023 */
[----:B------:R-:W-:Y:S01]  /*7460*/  FFMA.FTZ R33, R166, R182, R33 ;  /* 0x000000b6a6217223 */ /* 0x000fe20000010021 */
[-C--:B------:R-:W-:Y:S01]  /*7470*/  FFMA.FTZ R73, R82, R32.reuse, R73 ;  /* 0x0000002052497223 */ /* 0x080fe20000010049 */
[----:B------:R-:W-:Y:S01]  /*7480*/  FFMA.FTZ R169, R89, R32, R190 ;  /* 0x0000002059a97223 */ /* 0x000fe200000100be */
[----:B------:R-:W-:Y:S01]  /*7490*/  FFMA.FTZ R35, R192, R35, R195 ;  /* 0x00000023c0237223 */ /* 0x000fe200000100c3 */
[-C--:B------:R-:W-:Y:S01]  /*74a0*/  FFMA.FTZ R74, R81, R33.reuse, R74 ;  /* 0x00000021514a7223 */ /* 0x080fe2000001004a */
[----:B------:R-:W-:Y:S01]  /*74b0*/  FADD.FTZ R101, R34, R101 ;  /* 0x0000006522657221 */ /* 0x000fe20000010000 */
[----:B0-----:R-:W-:Y:S01]  /*74c0*/  @!P0 FADD.FTZ R5, R5, R160 ;  /* 0x000000a005058221 */ /* 0x001fe20000010000 */
[----:B------:R-:W-:Y:S01]  /*74d0*/  FFMA.FTZ R32, R90, R33, R35 ;  /* 0x000000215a207223 */ /* 0x000fe20000010023 */
[-C--:B------:R-:W-:Y:S01]  /*74e0*/  FMUL.FTZ R33, R31, R184.reuse ;  /* 0x000000b81f217220 */ /* 0x080fe20000410000 */
[-C--:B------:R-:W-:Y:S01]  /*74f0*/  FMUL.FTZ R2, R177, R203.reuse ;  /* 0x000000cbb1027220 */ /* 0x080fe20000410000 */
[----:B-1----:R-:W-:Y:S01]  /*7500*/  @!P0 FADD.FTZ R4, R4, R171 ;  /* 0x000000ab04048221 */ /* 0x002fe20000010000 */
[----:B------:R-:W0:Y:S01]  /*7510*/  SHFL.DOWN PT, R34, R5, 0x8, 0x1f ;  /* 0x09001f0005227f89 */ /* 0x000e2200000e0000 */
[-C--:B------:R-:W-:Y:S01]  /*7520*/  FFMA.FTZ R33, R30, R203.reuse, -R33 ;  /* 0x000000cb1e217223 */ /* 0x080fe20000010821 */
[----:B------:R-:W-:Y:S01]  /*7530*/  FMUL.FTZ R203, R31, R203 ;  /* 0x000000cb1fcb7220 */ /* 0x000fe20000410000 */
[----:B---3--:R-:W-:Y:S01]  /*7540*/  @!P0 FADD.FTZ R6, R6, R173 ;  /* 0x000000ad06068221 */ /* 0x008fe20000010000 */
[-C--:B------:R-:W-:Y:S01]  /*7550*/  FFMA.FTZ R2, R179, R184.reuse, R2 ;  /* 0x000000b8b3027223 */ /* 0x080fe20000010002 */
[----:B------:R-:W1:Y:S01]  /*7560*/  SHFL.DOWN PT, R173, R4, 0x8, 0x1f ;  /* 0x09001f0004ad7f89 */ /* 0x000e6200000e0000 */
[----:B------:R-:W-:Y:S01]  /*7570*/  FFMA.FTZ R184, R30, R184, R203 ;  /* 0x000000b81eb87223 */ /* 0x000fe200000100cb */
[----:B-----5:R-:W-:Y:S01]  /*7580*/  @!P0 FADD.FTZ R7, R7, R162 ;  /* 0x000000a207078221 */ /* 0x020fe20000010000 */
[----:B------:R-:W-:Y:S01]  /*7590*/  FMUL.FTZ R194, R194, R33 ;  /* 0x00000021c2c27220 */ /* 0x000fe20000410000 */
[----:B------:R-:W3:Y:S01]  /*75a0*/  SHFL.DOWN PT, R175, R6, 0x8, 0x1f ;  /* 0x09001f0006af7f89 */ /* 0x000ee200000e0000 */
[-C--:B------:R-:W-:Y:S01]  /*75b0*/  FMUL.FTZ R35, R31, R185.reuse ;  /* 0x000000b91f237220 */ /* 0x080fe20000410000 */
[----:B------:R-:W-:Y:S01]  /*75c0*/  FADD.FTZ R100, R169, R100 ;  /* 0x00000064a9647221 */ /* 0x000fe20000010000 */
[----:B------:R-:W-:Y:S01]  /*75d0*/  ISETP.GT.AND P0, PT, R112, 0x17, PT ;  /* 0x000000177000780c */ /* 0x000fe20003f04270 */
[----:B------:R-:W5:Y:S01]  /*75e0*/  SHFL.DOWN PT, R160, R7, 0x8, 0x1f ;  /* 0x09001f0007a07f89 */ /* 0x000f6200000e0000 */
[----:B------:R-:W-:Y:S01]  /*75f0*/  FFMA.FTZ R184, R201, R184, R194 ;  /* 0x000000b8c9b87223 */ /* 0x000fe200000100c2 */
[-C--:B------:R-:W-:Y:S01]  /*7600*/  FFMA.FTZ R169, R30, R204.reuse, -R35 ;  /* 0x000000cc1ea97223 */ /* 0x080fe20000010823 */
[-C--:B------:R-:W-:Y:S01]  /*7610*/  FMUL.FTZ R35, R31, R204.reuse ;  /* 0x000000cc1f237220 */ /* 0x080fe20000410000 */
[----:B------:R-:W-:Y:S01]  /*7620*/  FMUL.FTZ R33, R168, R204 ;  /* 0x000000cca8217220 */ /* 0x000fe20000410000 */
[-C--:B------:R-:W-:Y:S01]  /*7630*/  FFMA.FTZ R75, R84, R2.reuse, R75 ;  /* 0x00000002544b7223 */ /* 0x080fe2000001004b */
[----:B------:R-:W-:Y:S01]  /*7640*/  FFMA.FTZ R171, R91, R2, R184 ;  /* 0x000000025bab7223 */ /* 0x000fe200000100b8 */
[----:B------:R-:W-:Y:S01]  /*7650*/  FFMA.FTZ R2, R30, R185, R35 ;  /* 0x000000b91e027223 */ /* 0x000fe20000010023 */
[----:B------:R-:W-:Y:S01]  /*7660*/  FMUL.FTZ R224, R224, R169 ;  /* 0x000000a9e0e07220 */ /* 0x000fe20000410000 */
[----:B------:R-:W-:Y:S01]  /*7670*/  FFMA.FTZ R185, R170, R185, R33 ;  /* 0x000000b9aab97223 */ /* 0x000fe20000010021 */
[----:B------:R-:W-:Y:S01]  /*7680*/  FMUL.FTZ R33, R31, R191 ;  /* 0x000000bf1f217220 */ /* 0x000fe20000410000 */
[----:B------:R-:W-:Y:S01]  /*7690*/  FADD.FTZ R99, R32, R99 ;  /* 0x0000006320637221 */ /* 0x000fe20000010000 */
[----:B------:R-:W-:Y:S01]  /*76a0*/  FFMA.FTZ R227, R227, R2, R224 ;  /* 0x00000002e3e37223 */ /* 0x000fe200000100e0 */
[----:B0-----:R-:W-:Y:S01]  /*76b0*/  @!P0 FADD.FTZ R5, R5, R34 ;  /* 0x0000002205058221 */ /* 0x001fe20000010000 */
[----:B------:R-:W-:Y:S01]  /*76c0*/  FFMA.FTZ R2, R30, R205, -R33 ;  /* 0x000000cd1e027223 */ /* 0x000fe20000010821 */
[----:B------:R-:W-:Y:S01]  /*76d0*/  FADD.FTZ R98, R171, R98 ;  /* 0x00000062ab627221 */ /* 0x000fe20000010000 */
[----:B-1----:R-:W-:-:S02]  /*76e0*/  @!P0 FADD.FTZ R4, R4, R173 ;  /* 0x000000ad04048221 */ /* 0x002fc40000010000 */
[----:B------:R-:W-:Y:S01]  /*76f0*/  FMUL.FTZ R35, R3, R2 ;  /* 0x0000000203237220 */ /* 0x000fe20000410000 */
[----:B---3--:R-:W-:Y:S02]  /*7700*/  @!P0 FADD.FTZ R6, R6, R175 ;  /* 0x000000af06068221 */ /* 0x008fe40000010000 */
[----:B------:R0:W1:Y:S01]  /*7710*/  SHFL.DOWN PT, R3, R4, 0x10, 0x1f ;  /* 0x0a001f0004037f89 */ /* 0x00006200000e0000 */
[----:B-----5:R-:W-:-:S03]  /*7720*/  @!P0 FADD.FTZ R7, R7, R160 ;  /* 0x000000a007078221 */ /* 0x020fc60000010000 */
        /* <DEDUP_REMOVED lines=10> */
.L_x_15880:
[----:B------:R-:W-:Y:S05]  /*77d0*/  BSYNC.RECONVERGENT B0 ;  /* 0x0000000000007941 */ /* 0x000fea0003800200 */
.L_x_15879:
[C---:B-1----:R-:W-:Y:S01]  /*77e0*/  FMUL.FTZ R3, R31.reuse, R187 ;  /* 0x000000bb1f037220 */ /* 0x042fe20000410000 */
[CC--:B------:R-:W-:Y:S01]  /*77f0*/  FMUL.FTZ R160, R31.reuse, R205.reuse ;  /* 0x000000cd1fa07220 */ /* 0x0c0fe20000410000 */
[-C--:B---3--:R-:W-:Y:S01]  /*7800*/  FMUL.FTZ R2, R31, R176.reuse ;  /* 0x000000b01f027220 */ /* 0x088fe20000410000 */
[----:B------:R-:W-:Y:S01]  /*7810*/  FMUL.FTZ R34, R181, R205 ;  /* 0x000000cdb5227220 */ /* 0x000fe20000410000 */
[-C--:B0-----:R-:W-:Y:S01]  /*7820*/  FFMA.FTZ R32, R30, R176.reuse, -R3 ;  /* 0x000000b01e207223 */ /* 0x081fe20000010803 */
[----:B------:R-:W-:Y:S01]  /*7830*/  FMUL.FTZ R3, R172, R176 ;  /* 0x000000b0ac037220 */ /* 0x000fe20000410000 */
[C---:B------:R-:W-:Y:S01]  /*7840*/  FFMA.FTZ R33, R30.reuse, R191, R160 ;  /* 0x000000bf1e217223 */ /* 0x040fe200000100a0 */
[----:B------:R-:W-:Y:S01]  /*7850*/  FFMA.FTZ R31, R30, R187, R2 ;  /* 0x000000bb1e1f7223 */ /* 0x000fe20000010002 */
        /* <DEDUP_REMOVED lines=27> */
.L_x_15882:
[----:B------:R-:W-:Y:S05]  /*7a10*/  BSYNC.RECONVERGENT B0 ;  /* 0x0000000000007941 */ /* 0x000fea0003800200 */
.L_x_15881:
[----:B------:R-:W-:-:S04]  /*7a20*/  UIADD3 UR4, UPT, UPT, UR4, 0x1, URZ ;  /* 0x0000000104047890 */ /* 0x000fc8000fffe0ff */
[----:B------:R-:W-:-:S09]  /*7a30*/  UISETP.GE.AND UP0, UPT, UR4, UR9, UPT ;  /* 0x000000090400728c */ /* 0x000fd2000bf06270 */
[----:B------:R-:W-:Y:S05]  /*7a40*/  BRA.U !UP0, `(.L_x_15883) ;  /* 0xffffffb908b87547 */ /* 0x000fea000b83ffff */
.L_x_15833:
[----:B------:R-:W-:Y:S01]  /*7a50*/  BAR.SYNC.DEFER_BLOCKING 0x0 ;  /* 0x0000000000007b1d */ /* 0x000fe20000010000 */
[----:B------:R-:W-:Y:S02]  /*7a60*/  F2FP.F16.F32.PACK_AB R77, R77, R78 ;  /* 0x0000004e4d4d723e */ /* 0x000fe400000000ff */
[----:B------:R-:W-:Y:S02]  /*7a70*/  F2FP.F16.F32.PACK_AB R75, R75, R76 ;  /* 0x0000004c4b4b723e */ /* 0x000fe400000000ff */
[----:B------:R-:W-:-:S03]  /*7a80*/  F2FP.F16.F32.PACK_AB R73, R73, R74 ;  /* 0x0000004a4949723e */ /* 0x000fc600000000ff */
[----:B------:R-:W1:Y:S01]  /*7a90*/  LDC.64 R32, c[0x0][0x4f8] ;  /* 0x00013e00ff207b82 */ /* 0x000e620000000a00 */
[----:B------:R-:W-:Y:S01]  /*7aa0*/  F2FP.F16.F32.PACK_AB R71, R71, R72 ;  /* 0x000000484747723e */ /* 0x000fe200000000ff */
[----:B------:R-:W3:Y:S01]  /*7ab0*/  LDCU.64 UR8, c[0x0][0x500] ;  /* 0x0000a000ff0877ac */ /* 0x000ee20008000a00 */
[----:B------:R-:W-:Y:S02]  /*7ac0*/  PRMT R0, R77, 0x7632, R0 ;  /* 0x000076324d007816 */ /* 0x000fe40000000000 */
[----:B------:R-:W-:Y:S01]  /*7ad0*/  PRMT R2, R75, 0x7632, R2 ;  /* 0x000076324b027816 */ /* 0x000fe20000000002 */
[----:B------:R-:W5:Y:S01]  /*7ae0*/  LDCU.64 UR10, c[0x0][0x550] ;  /* 0x0000aa00ff0a77ac */ /* 0x000f620008000a00 */
[----:B------:R-:W-:Y:S02]  /*7af0*/  PRMT R3, R73, 0x7632, R3 ;  /* 0x0000763249037816 */ /* 0x000fe40000000003 */
[----:B0-----:R-:W-:Y:S02]  /*7b00*/  PRMT R4, R71, 0x7632, R4 ;  /* 0x0000763247047816 */ /* 0x001fe40000000004 */
[----:B------:R-:W-:Y:S01]  /*7b10*/  MOV R17, RZ ;  /* 0x000000ff00117202 */ /* 0x000fe20000000f00 */
[----:B------:R-:W-:Y:S04]  /*7b20*/  STS.U16 [R103], R77 ;  /* 0x0000004d67007388 */ /* 0x000fe80000000400 */
        /* <DEDUP_REMOVED lines=8> */
[----:B------:R-:W-:Y:S01]  /*7bb0*/  LDS.U16 R5, [R111] ;  /* 0x000000006f057984 */ /* 0x000fe20000000400 */
[----:B-1----:R-:W-:Y:S01]  /*7bc0*/  IMAD.WIDE.U32 R2, R32, UR18, R16 ;  /* 0x0000001220027c25 */ /* 0x002fe2000f8e0010 */
[----:B0-----:R-:W-:Y:S02]  /*7bd0*/  F2FP.F16.F32.PACK_AB R4, R98, R97 ;  /* 0x000000616204723e */ /* 0x001fe400000000ff */
[----:B------:R-:W-:Y:S01]  /*7be0*/  LDS.U16 R7, [R110+0x40] ;  /* 0x000040006e077984 */ /* 0x000fe20000000400 */
[----:B------:R-:W-:Y:S01]  /*7bf0*/  IMAD R3, R33, UR18, R3 ;  /* 0x0000001221037c24 */ /* 0x000fe2000f8e0203 */
[----:B------:R-:W-:Y:S02]  /*7c00*/  PRMT R18, R4, 0x7632, R18 ;  /* 0x0000763204127816 */ /* 0x000fe40000000012 */
[----:B------:R-:W-:Y:S01]  /*7c10*/  LDS.U16 R19, [R109+0x80] ;  /* 0x000080006d137984 */ /* 0x000fe20000000400 */
[----:B---3--:R-:W-:-:S03]  /*7c20*/  IMAD.WIDE.U32 R2, R167, UR8, R2 ;  /* 0x00000008a7027c25 */ /* 0x008fc6000f8e0002 */
[----:B------:R-:W-:Y:S01]  /*7c30*/  LDS.U16 R21, [R108+0xc0] ;  /* 0x0000c0006c157984 */ /* 0x000fe20000000400 */
[----:B------:R-:W-:Y:S01]  /*7c40*/  IMAD R0, R167, UR9, R3 ;  /* 0x00000009a7007c24 */ /* 0x000fe2000f8e0203 */
[----:B------:R-:W-:Y:S01]  /*7c50*/  IADD3 R3, P0, PT, R132, R2, RZ ;  /* 0x0000000284037210 */ /* 0x000fe20007f1e0ff */
[----:B------:R-:W0:Y:S01]  /*7c60*/  LDCU.64 UR8, c[0x0][0x560] ;  /* 0x0000ac00ff0877ac */ /* 0x000e220008000a00 */
[----:B------:R-:W-:Y:S02]  /*7c70*/  LDS.U16 R23, [R107+0x100] ;  /* 0x000100006b177984 */ /* 0x000fe40000000400 */
[----:B------:R-:W-:Y:S02]  /*7c80*/  IADD3.X R0, PT, PT, RZ, R0, RZ, P0, !PT ;  /* 0x00000000ff007210 */ /* 0x000fe400007fe4ff */
[----:B------:R-:W-:Y:S01]  /*7c90*/  LDS.U16 R25, [R106+0x140] ;  /* 0x000140006a197984 */ /* 0x000fe20000000400 */
[----:B-----5:R-:W-:-:S03]  /*7ca0*/  LEA R2, P0, R3, UR10, 0x1 ;  /* 0x0000000a03027c11 */ /* 0x020fc6000f8008ff */
[----:B------:R-:W-:Y:S01]  /*7cb0*/  LDS.U16 R27, [R105+0x180] ;  /* 0x00018000691b7984 */ /* 0x000fe20000000400 */
[----:B------:R-:W-:Y:S02]  /*7cc0*/  LEA.HI.X R3, R3, UR11, R0, 0x1, P0 ;  /* 0x0000000b03037c11 */ /* 0x000fe400080f0c00 */
[----:B------:R-:W-:Y:S01]  /*7cd0*/  F2FP.F16.F32.PACK_AB R0, R96, R95 ;  /* 0x0000005f6000723e */ /* 0x000fe200000000ff */
[----:B------:R-:W-:Y:S01]  /*7ce0*/  LDS.U16 R29, [R104+0x1c0] ;  /* 0x0001c000681d7984 */ /* 0x000fe20000000400 */
[----:B------:R-:W-:Y:S02]  /*7cf0*/  FADD.FTZ R95, R95, R154 ;  /* 0x0000009a5f5f7221 */ /* 0x000fe40000010000 */
[----:B------:R-:W-:Y:S01]  /*7d00*/  PRMT R6, R0, 0x7632, R6 ;  /* 0x0000763200067816 */ /* 0x000fe20000000006 */
[----:B------:R-:W-:Y:S01]  /*7d10*/  @!P4 STS [UR6+0x210], R113 ;  /* 0x00021071ff00c988 */ /* 0x000fe20008000806 */
[----:B------:R-:W-:Y:S01]  /*7d20*/  FADD.FTZ R96, R95, R96 ;  /* 0x000000605f607221 */ /* 0x000fe20000010000 */
[----:B------:R-:W-:Y:S03]  /*7d30*/  BAR.SYNC.DEFER_BLOCKING 0x0 ;  /* 0x0000000000007b1d */ /* 0x000fe60000010000 */
[----:B------:R-:W-:-:S04]  /*7d40*/  FADD.FTZ R97, R96, R97 ;  /* 0x0000006160617221 */ /* 0x000fc80000010000 */
[----:B------:R-:W-:Y:S01]  /*7d50*/  FADD.FTZ R98, R97, R98 ;  /* 0x0000006261627221 */ /* 0x000fe20000010000 */
[----:B------:R-:W1:Y:S02]  /*7d60*/  LDS R31, [UR6+0x210] ;  /* 0x00021006ff1f7984 */ /* 0x000e640008000800 */
[-C--:B-1----:R-:W-:Y:S02]  /*7d70*/  ISETP.GE.AND P5, PT, R132, R31.reuse, PT ;  /* 0x0000001f8400720c */ /* 0x082fe40003fa6270 */
[-C--:B------:R-:W-:Y:S02]  /*7d80*/  ISETP.GE.AND P0, PT, R130, R31.reuse, PT ;  /* 0x0000001f8200720c */ /* 0x080fe40003f06270 */
[-C--:B------:R-:W-:Y:S02]  /*7d90*/  ISETP.GE.AND P1, PT, R128, R31.reuse, PT ;  /* 0x0000001f8000720c */ /* 0x080fe40003f26270 */
[-C--:B------:R-:W-:Y:S02]  /*7da0*/  ISETP.GE.AND P2, PT, R126, R31.reuse, PT ;  /* 0x0000001f7e00720c */ /* 0x080fe40003f46270 */
[----:B------:R-:W-:-:S02]  /*7db0*/  ISETP.GE.AND P3, PT, R124, R31, PT ;  /* 0x0000001f7c00720c */ /* 0x000fc40003f66270 */
[----:B------:R-:W-:-:S03]  /*7dc0*/  ISETP.GE.AND P6, PT, R122, R31, PT ;  /* 0x0000001f7a00720c */ /* 0x000fc60003fc6270 */
[----:B------:R1:W-:Y:S01]  /*7dd0*/  @!P5 STG.E.U16 desc[UR16][R2.64], R5 ;  /* 0x000000050200d986 */ /* 0x0003e2000c101510 */
[----:B------:R-:W-:-:S03]  /*7de0*/  ISETP.GE.AND P5, PT, R120, R31, PT ;  /* 0x0000001f7800720c */ /* 0x000fc60003fa6270 */
[----:B------:R-:W-:Y:S01]  /*7df0*/  @!P0 STG.E.U16 desc[UR16][R2.64+0x40], R7 ;  /* 0x0000400702008986 */ /* 0x000fe2000c101510 */
[----:B------:R-:W-:-:S03]  /*7e00*/  ISETP.GE.AND P0, PT, R118, R31, PT ;  /* 0x0000001f7600720c */ /* 0x000fc60003f06270 */
[----:B------:R-:W-:Y:S04]  /*7e10*/  @!P1 STG.E.U16 desc[UR16][R2.64+0x80], R19 ;  /* 0x0000801302009986 */ /* 0x000fe8000c101510 */
[----:B------:R-:W-:Y:S01]  /*7e20*/  @!P2 STG.E.U16 desc[UR16][R2.64+0xc0], R21 ;  /* 0x0000c0150200a986 */ /* 0x000fe2000c101510 */
[----:B-1----:R-:W-:Y:S02]  /*7e30*/  PRMT R5, R0, 0x7610, R5 ;  /* 0x0000761000057816 */ /* 0x002fe40000000005 */
[----:B------:R-:W-:Y:S01]  /*7e40*/  F2FP.F16.F32.PACK_AB R0, R100, R99 ;  /* 0x000000636400723e */ /* 0x000fe200000000ff */
[----:B------:R-:W-:Y:S01]  /*7e50*/  @!P3 STG.E.U16 desc[UR16][R2.64+0x100], R23 ;  /* 0x000100170200b986 */ /* 0x000fe2000c101510 */
[----:B------:R-:W-:Y:S02]  /*7e60*/  FADD.FTZ R99, R98, R99 ;  /* 0x0000006362637221 */ /* 0x000fe40000010000 */
[----:B------:R-:W-:Y:S01]  /*7e70*/  PRMT R20, R0, 0x7632, R20 ;  /* 0x0000763200147816 */ /* 0x000fe20000000014 */
[----:B------:R1:W-:Y:S01]  /*7e80*/  @!P6 STG.E.U16 desc[UR16][R2.64+0x140], R25 ;  /* 0x000140190200e986 */ /* 0x0003e2000c101510 */
[----:B------:R-:W-:-:S03]  /*7e90*/  FADD.FTZ R100, R99, R100 ;  /* 0x0000006463647221 */ /* 0x000fc60000010000 */
[----:B------:R-:W-:Y:S04]  /*7ea0*/  @!P5 STG.E.U16 desc[UR16][R2.64+0x180], R27 ;  /* 0x0001801b0200d986 */ /* 0x000fe8000c101510 */
[----:B------:R3:W-:Y:S01]  /*7eb0*/  @!P0 STG.E.U16 desc[UR16][R2.64+0x1c0], R29 ;  /* 0x0001c01d02008986 */ /* 0x0007e2000c101510 */
[----:B------:R-:W-:Y:S08]  /*7ec0*/  BAR.SYNC.DEFER_BLOCKING 0x0 ;  /* 0x0000000000007b1d */ /* 0x000ff00000010000 */
[----:B-1----:R-:W1:Y:S01]  /*7ed0*/  LDC.64 R24, c[0x0][0x518] ;  /* 0x00014600ff187b82 */ /* 0x002e620000000a00 */
[----:B---3--:R-:W-:Y:S01]  /*7ee0*/  F2FP.F16.F32.PACK_AB R3, R102, R101 ;  /* 0x000000656603723e */ /* 0x008fe200000000ff */
        /* <DEDUP_REMOVED lines=59> */
.L_x_15831:
[----:B0-----:R-:W0:Y:S01]  /*82a0*/  LDC.64 R6, c[0x0][0x548] ;  /* 0x00015200ff067b82 */ /* 0x001e220000000a00 */
[----:B------:R-:W1:Y:S01]  /*82b0*/  S2R R15, SR_TID.X ;  /* 0x00000000000f7919 */ /* 0x000e620000002100 */
[----:B------:R-:W1:Y:S06]  /*82c0*/  LDCU UR7, c[0x0][0x38c] ;  /* 0x00007180ff0777ac */ /* 0x000e6c0008000800 */
[----:B------:R-:W3:Y:S01]  /*82d0*/  LDC.64 R8, c[0x0][0x568] ;  /* 0x00015a00ff087b82 */ /* 0x000ee20000000a00 */
[----:B0-----:R-:W-:-:S04]  /*82e0*/  ISETP.NE.U32.AND P1, PT, R6, RZ, PT ;  /* 0x000000ff0600720c */ /* 0x001fc80003f25070 */
[----:B------:R-:W-:Y:S02]  /*82f0*/  ISETP.NE.AND.EX P1, PT, R7, RZ, PT, P1 ;  /* 0x000000ff0700720c */ /* 0x000fe40003f25310 */
[----:B---3--:R-:W-:Y:S02]  /*8300*/  ISETP.NE.U32.AND P0, PT, R8, RZ, PT ;  /* 0x000000ff0800720c */ /* 0x008fe40003f05070 */
[----:B-1----:R-:W-:Y:S02]  /*8310*/  ISETP.GE.AND P2, PT, R15, UR7, PT ;  /* 0x000000070f007c0c */ /* 0x002fe4000bf46270 */
        /* <DEDUP_REMOVED lines=26> */
.L_x_15886:
[----:B------:R-:W-:Y:S05]  /*84c0*/  BSYNC.RECONVERGENT B0 ;  /* 0x0000000000007941 */ /* 0x000fea0003800200 */
.L_x_15885:
[----:B------:R-:W-:Y:S05]  /*84d0*/  @!P0 BRA `(.L_x_15887) ;  /* 0x0000000000688947 */ /* 0x000fea0003800000 */
[----:B------:R-:W-:Y:S06]  /*84e0*/  BAR.SYNC.DEFER_BLOCKING 0x0 ;  /* 0x0000000000007b1d */ /* 0x000fec0000010000 */
[----:B------:R-:W-:Y:S01]  /*84f0*/  BSSY.RECONVERGENT B0, `(.L_x_15887) ;  /* 0x0000018000007945 */ /* 0x000fe20003800200 */
[----:B-1----:R-:W1:Y:S01]  /*8500*/  SHFL.DOWN P0, R3, R154, 0x1, 0x1f ;  /* 0x08201f009a037f89 */ /* 0x002e620000000000 */
        /* <DEDUP_REMOVED lines=22> */
.L_x_15888:
[----:B------:R-:W-:Y:S05]  /*8670*/  BSYNC.RECONVERGENT B0 ;  /* 0x0000000000007941 */ /* 0x000fea0003800200 */
.L_x_15887:
        /* <DEDUP_REMOVED lines=13> */
.L_x_15890:
[----:B------:R-:W-:Y:S02]  /*8750*/  LEA R0, R15, UR4, 0x3 ;  /* 0x000000040f007c11 */ /* 0x000fe4000f8e18ff */
[----:B-1----:R-:W-:Y:S02]  /*8760*/  SHF.R.S32.HI R4, RZ, 0x1f, R15 ;  /* 0x0000001fff047819 */ /* 0x002fe4000001140f */
[----:B------:R-:W-:Y:S01]  /*8770*/  MOV R2, R6 ;  /* 0x0000000600027202 */ /* 0x000fe20000000f00 */
[----:B------:R-:W1:Y:S01]  /*8780*/  LDS.64 R16, [R0+0x31b0] ;  /* 0x0031b00000107984 */ /* 0x000e620000000a00 */
[----:B------:R-:W-:Y:S01]  /*8790*/  MOV R3, R167 ;  /* 0x000000a700037202 */ /* 0x000fe20000000f00 */
[C---:B------:R-:W-:Y:S01]  /*87a0*/  IMAD R14, R4.reuse, UR10, RZ ;  /* 0x0000000a040e7c24 */ /* 0x040fe2000f8e02ff */
[----:B------:R-:W-:Y:S01]  /*87b0*/  MOV R160, R12 ;  /* 0x0000000c00a07202 */ /* 0x000fe20000000f00 */
        /* <DEDUP_REMOVED lines=20> */
.L_x_15889:
[----:B------:R-:W-:Y:S05]  /*8900*/  EXIT ;  /* 0x000000000000794d */ /* 0x000fea0003800000 */
.L_x_15891:
        /* <DEDUP_REMOVED lines=15> */
.L_x_18768:


//--------------------- .text._Z25selective_scan_bwd_kernelI32Selective_Scan_bwd_kernel_traitsILi32ELi8ELb0ELb1ELb0ELb1ELb0EN3c104HalfENS1_7complexIfEEEEv12SSMParamsBwd --------------------------
	.section	.text._Z25selective_scan_bwd_kernelI32Selective_Scan_bwd_kernel_traitsILi32ELi8ELb0ELb1ELb0ELb1ELb0EN3c104HalfENS1_7complexIfEEEEv12SSMParamsBwd,"ax",@progbits
	.align	128
        .global         _Z25selective_scan_bwd_kernelI32Selective_Scan_bwd_kernel_traitsILi32ELi8ELb0ELb1ELb0ELb1ELb0EN3c104HalfENS1_7complexIfEEEEv12SSMParamsBwd
        .type           _Z25selective_scan_bwd_kernelI32Selective_Scan_bwd_kernel_traitsILi32ELi8ELb0ELb1ELb0ELb1ELb0EN3c104HalfENS1_7complexIfEEEEv12SSMParamsBwd,@function
        .size           _Z25selective_scan_bwd_kernelI32Selective_Scan_bwd_kernel_traitsILi32ELi8ELb0ELb1ELb0ELb1ELb0EN3c104HalfENS1_7complexIfEEEEv12SSMParamsBwd,(.L_x_18769 - _Z25selective_scan_bwd_kernelI32Selective_Scan_bwd_kernel_traitsILi32ELi8ELb0ELb1ELb0ELb1ELb0EN3c104HalfENS1_7complexIfEEEEv12SSMParamsBwd)
        .other          _Z25selective_scan_bwd_kernelI32Selective_Scan_bwd_kernel_traitsILi32ELi8ELb0ELb1ELb0ELb1ELb0EN3c104HalfENS1_7complexIfEEEEv12SSMParamsBwd,@"STO_CUDA_ENTRY STV_DEFAULT"
_Z25selective_scan_bwd_kernelI32Selective_Scan_bwd_kernel_traitsILi32ELi8ELb0ELb1ELb0ELb1ELb0EN3c104HalfENS1_7complexIfEEEEv12SSMParamsBwd:
.text._Z25selective_scan_bwd_kernelI32Selective_Scan_bwd_kernel_traitsILi32ELi8ELb0ELb1ELb0ELb1ELb0EN3c104HalfENS1_7complexIfEEEEv12SSMParamsBwd:
        /* <DEDUP_REMOVED lines=75> */
[----:B------:R-:W0:Y:S01]  /*04b0*/  LDCU.64 UR6, c[0x0][0x498] ;  /* 0x00009300ff0677ac */ /* 0x000e220008000a00 */
[C---:B------:R-:W-:Y:S01]  /*04c0*/  IMAD.WIDE.U32 R4, R171.reuse, UR14, R4 ;  /* 0x0000000eab047c25 */ /* 0x040fe2000f8e0004 */
[----:B------:R-:W-:Y:S02]  /*04d0*/  MOV R8, R6 ;  /* 0x0000000600087202 */ /* 0x000fe40000000f00 */
[----:B--2---:R-:W-:Y:S01]  /*04e0*/  SHF.R.U32.HI R0, RZ, 0x1, R17 ;  /* 0x00000001ff007819 */ /* 0x004fe20000011611 */
[----:B------:R-:W-:Y:S01]  /*04f0*/  IMAD R19, R171, UR11, R3 ;  /* 0x0000000bab137c24 */ /* 0x000fe2000f8e0203 */
[----:B------:R-:W-:Y:S01]  /*0500*/  SHF.R.U64 R3, R16, 0x1, R17 ;  /* 0x0000000110037819 */ /* 0x000fe20000001211 */
[----:B-1----:R-:W-:-:S04]  /*0510*/  IMAD.WIDE.U32 R6, R14, UR18, RZ ;  /* 0x000000120e067c25 */ /* 0x002fc8000f8e00ff */
[----:B------:R-:W-:Y:S02]  /*0520*/  IMAD R17, R171, UR15, R5 ;  /* 0x0000000fab117c24 */ /* 0x000fe4000f8e0205 */
[----:B------:R-:W-:Y:S01]  /*0530*/  IMAD R7, R15, UR18, R7 ;  /* 0x000000120f077c24 */ /* 0x000fe2000f8e0207 */
[----:B------:R-:W1:Y:S01]  /*0540*/  @P0 LDC R5, c[0x0][0x38c] ;  /* 0x0000e300ff050b82 */ /* 0x000e620000000800 */
[----:B------:R-:W-:Y:S02]  /*0550*/  IMAD R167, R0, UR18, RZ ;  /* 0x0000001200a77c24 */ /* 0x000fe4000f8e02ff */
[----:B------:R-:W-:-:S04]  /*0560*/  IMAD.WIDE.U32 R8, R3, UR18, R8 ;  /* 0x0000001203087c25 */ /* 0x000fc8000f8e0008 */
[-C--:B------:R-:W-:Y:S02]  /*0570*/  IMAD R0, R11, R22.reuse, RZ ;  /* 0x000000160b007224 */ /* 0x080fe400078e02ff */
[----:B------:R-:W-:Y:S01]  /*0580*/  IMAD.WIDE.U32 R10, R13, R22, R6 ;  /* 0x000000160d0a7225 */ /* 0x000fe200078e0006 */
[----:B------:R-:W-:Y:S01]  /*0590*/  IADD3 R167, PT, PT, R9, R167, RZ ;  /* 0x000000a709a77210 */ /* 0x000fe20007ffe0ff */
[----:B------:R-:W2:Y:S01]  /*05a0*/  @P0 LDC.64 R6, c[0x0][0x480] ;  /* 0x00012000ff060b82 */ /* 0x000ea20000000a00 */
[----:B------:R-:W-:Y:S01]  /*05b0*/  LEA R169, P1, R8, R24, 0x3 ;  /* 0x0000001808a97211 */ /* 0x000fe200078218ff */
[----:B------:R-:W-:-:S06]  /*05c0*/  IMAD R13, R13, R23, R0 ;  /* 0x000000170d0d7224 */ /* 0x000fcc00078e0200 */
[----:B------:R-:W2:Y:S01]  /*05d0*/  LDC.64 R22, c[0x0][0x460] ;  /* 0x00011800ff167b82 */ /* 0x000ea20000000a00 */
[----:B------:R-:W-:Y:S01]  /*05e0*/  LEA.HI.X R167, R8, R25, R167, 0x3, P1 ;  /* 0x0000001908a77211 */ /* 0x000fe200008f1ca7 */
[----:B0-----:R-:W-:Y:S01]  /*05f0*/  UIMAD.WIDE.U32 UR4, UR18, UR6, URZ ;  /* 0x00000006120472a5 */ /* 0x001fe2000f8e00ff */
[----:B------:R-:W-:-:S05]  /*0600*/  LEA R9, R27, 0xffffff00, 0x8 ;  /* 0xffffff001b097811 */ /* 0x000fca00078e40ff */
[----:B------:R-:W0:Y:S01]  /*0610*/  LDC.64 R24, c[0x0][0x468] ;  /* 0x00011a00ff187b82 */ /* 0x000e220000000a00 */
[----:B------:R-:W-:Y:S01]  /*0620*/  LEA R3, R27, 0xfffffe00, 0x9 ;  /* 0xfffffe001b037811 */ /* 0x000fe200078e48ff */
        /* <DEDUP_REMOVED lines=9> */
[----:B----4-:R-:W-:Y:S01]  /*06c0*/  IMAD.WIDE.U32 R2, R171, R20, UR4 ;  /* 0x00000004ab027e25 */ /* 0x010fe2000f8e0014 */
        /* <DEDUP_REMOVED lines=13> */
[----:B------:R-:W-:Y:S02]  /*07a0*/  LEA R150, P2, R2, R28, 0x1 ;  /* 0x0000001c02967211 */ /* 0x000fe400078408ff */
[----:B------:R-:W-:Y:S01]  /*07b0*/  LEA R151, P3, R10, R30, 0x1 ;  /* 0x0000001e0a977211 */ /* 0x000fe200078608ff */
[----:B------:R-:W-:Y:S01]  /*07c0*/  HFMA2 R163, -RZ, RZ, 0, 0 ;  /* 0x00000000ffa37431 */ /* 0x000fe200000001ff */
[----:B------:R-:W-:Y:S01]  /*07d0*/  LEA.HI.X R152, R4, R25, R152, 0x1, P0 ;  /* 0x0000001904987211 */ /* 0x000fe200000f0c98 */
[----:B------:R-:W-:Y:S01]  /*07e0*/  IMAD R165, R171, R165, R13 ;  /* 0x000000a5aba57224 */ /* 0x000fe200078e020d */
[----:B------:R-:W-:-:S02]  /*07f0*/  LEA.HI.X R148, R2, R29, R148, 0x1, P2 ;  /* 0x0000001d02947211 */ /* 0x000fc400010f0c94 */
        /* <DEDUP_REMOVED lines=85> */
.L_x_15960:
[----:B------:R-:W0:Y:S01]  /*0d50*/  LDC R63, c[0x0][0x388] ;  /* 0x0000e200ff3f7b82 */ /* 0x000e220000000800 */
        /* <DEDUP_REMOVED lines=41> */
[C---:B0-----:R-:W-:Y:S02]  /*0ff0*/  IADD3 R24, PT, PT, R115.reuse, 0x20, RZ ;  /* 0x0000002073187810 */ /* 0x041fe40007ffe0ff */
[C---:B------:R-:W-:Y:S02]  /*1000*/  IADD3 R26, PT, PT, R115.reuse, 0x40, RZ ;  /* 0x00000040731a7810 */ /* 0x040fe40007ffe0ff */
[-C--:B------:R-:W-:Y:S02]  /*1010*/  LEA.HI.SX32 R24, R24, R115.reuse, 0x1b ;  /* 0x0000007318187211 */ /* 0x080fe400078fdaff */
[----:B------:R-:W-:Y:S02]  /*1020*/  LEA.HI.SX32 R26, R26, R115, 0x1b ;  /* 0x000000731a1a7211 */ /* 0x000fe400078fdaff */
[----:B------:R-:W-:Y:S02]  /*1030*/  IADD3 R4, PT, PT, R115, 0x60, RZ ;  /* 0x0000006073047810 */ /* 0x000fe40007ffe0ff */
[----:B------:R-:W-:-:S02]  /*1040*/  LEA R113, R24, UR6, 0x1 ;  /* 0x0000000618717c11 */ /* 0x000fc4000f8e08ff */
[CC--:B------:R-:W-:Y:S02]  /*1050*/  LEA.HI.SX32 R114, R115.reuse, R115.reuse, 0x1b ;  /* 0x0000007373727211 */ /* 0x0c0fe400078fdaff */
[----:B------:R-:W-:Y:S02]  /*1060*/  LEA R112, R26, UR6, 0x1 ;  /* 0x000000061a707c11 */ /* 0x000fe4000f8e08ff */
[C---:B------:R-:W-:Y:S02]  /*1070*/  IADD3 R24, PT, PT, R115.reuse, 0x80, RZ ;  /* 0x0000008073187810 */ /* 0x040fe40007ffe0ff */
[----:B------:R-:W-:Y:S02]  /*1080*/  LEA.HI.SX32 R4, R4, R115, 0x1b ;  /* 0x0000007304047211 */ /* 0x000fe400078fdaff */
[C---:B------:R-:W-:Y:S02]  /*1090*/  IADD3 R26, PT, PT, R115.reuse, 0xa0, RZ ;  /* 0x000000a0731a7810 */ /* 0x040fe40007ffe0ff */
[----:B------:R-:W-:-:S02]  /*10a0*/  IADD3 R28, PT, PT, R115, 0xc0, RZ ;  /* 0x000000c0731c7810 */ /* 0x000fc40007ffe0ff */
[C---:B------:R-:W-:Y:S02]  /*10b0*/  IADD3 R30, PT, PT, R115.reuse, 0xe0, RZ ;  /* 0x000000e0731e7810 */ /* 0x040fe40007ffe0ff */
[----:B------:R-:W-:Y:S02]  /*10c0*/  LEA R114, R114, UR6, 0x1 ;  /* 0x0000000672727c11 */ /* 0x000fe4000f8e08ff */
[-C--:B------:R-:W-:Y:S02]  /*10d0*/  LEA.HI.SX32 R24, R24, R115.reuse, 0x1b ;  /* 0x0000007318187211 */ /* 0x080fe400078fdaff */
        /* <DEDUP_REMOVED lines=19> */
[----:B------:R2:W-:Y:S01]  /*1210*/  STS.U16 [R110+0x100], R23 ;  /* 0x000100176e007388 */ /* 0x0005e20000000400 */
[----:B0-----:R-:W-:-:S03]  /*1220*/  PRMT R21, RZ, 0x7610, R21 ;  /* 0x00007610ff157816 */ /* 0x001fc60000000015 */
[----:B------:R0:W-:Y:S01]  /*1230*/  STS.U16 [R109+0x140], R20 ;  /* 0x000140146d007388 */ /* 0x0001e20000000400 */
[----:B-1----:R-:W-:-:S03]  /*1240*/  PRMT R6, RZ, 0x7610, R6 ;  /* 0x00007610ff067816 */ /* 0x002fc60000000006 */
[----:B------:R-:W-:Y:S01]  /*1250*/  STS.U16 [R107+0x180], R22 ;  /* 0x000180166b007388 */ /* 0x000fe20000000400 */
[----:B--2---:R-:W-:-:S03]  /*1260*/  PRMT R23, RZ, 0x7610, R23 ;  /* 0x00007610ff177816 */ /* 0x004fc60000000017 */
[----:B------:R-:W-:Y:S01]  /*1270*/  STS.U16 [R108+0x1c0], R25 ;  /* 0x0001c0196c007388 */ /* 0x000fe20000000400 */
[----:B------:R-:W-:-:S03]  /*1280*/  NOP ;  /* 0x0000000000007918 */ /* 0x000fc60000000000 */
[----:B------:R-:W-:Y:S01]  /*1290*/  LDS.U16 R90, [R105] ;  /* 0x00000000695a7984 */ /* 0x000fe20000000400 */
[----:B0-----:R-:W-:-:S03]  /*12a0*/  PRMT R20, RZ, 0x7610, R20 ;  /* 0x00007610ff147816 */ /* 0x001fc60000000014 */
        /* <DEDUP_REMOVED lines=22> */
[----:B------:R-:W-:Y:S01]  /*1410*/  PRMT R29, RZ, 0x7610, R29 ;  /* 0x00007610ff1d7816 */ /* 0x000fe2000000001d */
[----:B--2---:R-:W-:Y:S04]  /*1420*/  STS.U16 [R114], R5 ;  /* 0x0000000572007388 */ /* 0x004fe80000000400 */
[----:B---3--:R0:W-:Y:S04]  /*1430*/  STS.U16 [R113+0x40], R0 ;  /* 0x0000400071007388 */ /* 0x0081e80000000400 */
[----:B------:R-:W-:Y:S04]  /*1440*/  STS.U16 [R112+0x80], R7 ;  /* 0x0000800770007388 */ /* 0x000fe80000000400 */
[----:B----4-:R-:W-:Y:S04]  /*1450*/  STS.U16 [R111+0xc0], R24 ;  /* 0x0000c0186f007388 */ /* 0x010fe80000000400 */
[----:B------:R-:W-:Y:S04]  /*1460*/  STS.U16 [R110+0x100], R21 ;  /* 0x000100156e007388 */ /* 0x000fe80000000400 */
[----:B------:R-:W-:Y:S04]  /*1470*/  STS.U16 [R109+0x140], R6 ;  /* 0x000140066d007388 */ /* 0x000fe80000000400 */
[----:B------:R-:W-:Y:S04]  /*1480*/  STS.U16 [R107+0x180], R20 ;  /* 0x000180146b007388 */ /* 0x000fe80000000400 */
[----:B------:R1:W-:Y:S01]  /*1490*/  STS.U16 [R108+0x1c0], R23 ;  /* 0x0001c0176c007388 */ /* 0x0003e20000000400 */
[----:B------:R-:W-:-:S03]  /*14a0*/  NOP ;  /* 0x0000000000007918 */ /* 0x000fc60000000000 */
[----:B------:R-:W2:Y:S04]  /*14b0*/  LDS.U16 R22, [R105] ;  /* 0x0000000069167984 */ /* 0x000ea80000000400 */
[----:B------:R-:W3:Y:S04]  /*14c0*/  LDS.U16 R25, [R105+0x2] ;  /* 0x0000020069197984 */ /* 0x000ee80000000400 */
[----:B------:R-:W-:Y:S04]  /*14d0*/  LDS.U16 R26, [R105+0x4] ;  /* 0x00000400691a7984 */ /* 0x000fe80000000400 */
[----:B------:R-:W4:Y:S04]  /*14e0*/  LDS.U16 R7, [R105+0x6] ;  /* 0x0000060069077984 */ /* 0x000f280000000400 */
[----:B------:R-:W4:Y:S04]  /*14f0*/  LDS.U16 R24, [R105+0x8] ;  /* 0x0000080069187984 */ /* 0x000f280000000400 */
[----:B------:R-:W4:Y:S04]  /*1500*/  LDS.U16 R21, [R105+0xa] ;  /* 0x00000a0069157984 */ /* 0x000f280000000400 */
[----:B------:R-:W4:Y:S04]  /*1510*/  LDS.U16 R6, [R105+0xc] ;  /* 0x00000c0069067984 */ /* 0x000f280000000400 */
[----:B------:R-:W4:Y:S01]  /*1520*/  LDS.U16 R20, [R105+0xe] ;  /* 0x00000e0069147984 */ /* 0x000f220000000400 */
[----:B------:R-:W-:Y:S01]  /*1530*/  BAR.SYNC.DEFER_BLOCKING 0x0 ;  /* 0x0000000000007b1d */ /* 0x000fe20000010000 */
[----:B0-----:R-:W-:-:S02]  /*1540*/  PRMT R0, RZ, 0x7610, R0 ;  /* 0x00007610ff007816 */ /* 0x001fc40000000000 */
[----:B------:R-:W-:Y:S02]  /*1550*/  PRMT R5, RZ, 0x7610, R5 ;  /* 0x00007610ff057816 */ /* 0x000fe40000000005 */
[----:B-1----:R-:W-:Y:S01]  /*1560*/  PRMT R23, RZ, 0x7610, R23 ;  /* 0x00007610ff177816 */ /* 0x002fe20000000017 */
        /* <DEDUP_REMOVED lines=17> */
[--C-:B------:R-:W-:Y:S01]  /*1680*/  FADD.FTZ R100, R25, R158.reuse ;  /* 0x0000009e19647221 */ /* 0x100fe20000010000 */
[--C-:B------:R-:W-:Y:S01]  /*1690*/  FADD.FTZ R96, R7, R158.reuse ;  /* 0x0000009e07607221 */ /* 0x100fe20000010000 */
[----:B------:R-:W-:Y:S01]  /*16a0*/  FADD.FTZ R93, R93, R158 ;  /* 0x0000009e5d5d7221 */ /* 0x000fe20000010000 */
[----:B------:R-:W-:-:S02]  /*16b0*/  HADD2.F32 R89, -RZ, R6.H0_H0 ;  /* 0x20000006ff597230 */ /* 0x000fc40000004100 */
[--C-:B------:R-:W-:Y:S01]  /*16c0*/  FADD.FTZ R94, R21, R158.reuse ;  /* 0x0000009e155e7221 */ /* 0x100fe20000010000 */
[----:B------:R-:W-:Y:S01]  /*16d0*/  BSSY.RECONVERGENT B0, `(.L_x_15893) ;  /* 0x0000044000007945 */ /* 0x000fe20003800200 */
[----:B------:R-:W-:Y:S02]  /*16e0*/  HFMA2 R106, -RZ, RZ, 0, 0 ;  /* 0x00000000ff6a7431 */ /* 0x000fe400000001ff */
[----:B------:R-:W-:Y:S02]  /*16f0*/  HFMA2 R104, -RZ, RZ, 0, 0 ;  /* 0x00000000ff687431 */ /* 0x000fe400000001ff */
[----:B------:R-:W-:Y:S02]  /*1700*/  HFMA2 R102, -RZ, RZ, 0, 0 ;  /* 0x00000000ff667431 */ /* 0x000fe400000001ff */
[----:B------:R-:W-:Y:S01]  /*1710*/  HFMA2 R92, -RZ, RZ, 0, 0 ;  /* 0x00000000ff5c7431 */ /* 0x000fe200000001ff */
[----:B------:R-:W-:Y:S01]  /*1720*/  PRMT R103, RZ, 0x7610, R103 ;  /* 0x00007610ff677816 */ /* 0x000fe20000000067 */
[----:B------:R-:W-:Y:S01]  /*1730*/  HADD2.F32 R90, -RZ, R90.H0_H0 ;  /* 0x2000005aff5a7230 */ /* 0x000fe20000004100 */
[----:B------:R-:W-:Y:S01]  /*1740*/  MOV R101, RZ ;  /* 0x000000ff00657202 */ /* 0x000fe20000000f00 */
[----:B------:R-:W-:Y:S01]  /*1750*/  HADD2.F32 R21, -RZ, R20.H0_H0 ;  /* 0x20000014ff157230 */ /* 0x000fe20000004100 */
[----:B------:R-:W-:Y:S01]  /*1760*/  MOV R99, RZ ;  /* 0x000000ff00637202 */ /* 0x000fe20000000f00 */
[----:B------:R-:W-:Y:S01]  /*1770*/  FADD.FTZ R89, R89, R158 ;  /* 0x0000009e59597221 */ /* 0x000fe20000010000 */
[----:B------:R-:W-:-:S02]  /*1780*/  MOV R97, RZ ;  /* 0x000000ff00617202 */ /* 0x000fc40000000f00 */
[----:B------:R-:W-:Y:S02]  /*1790*/  FSETP.GTU.FTZ.AND P5, PT, R100, 20, PT ;  /* 0x41a000006400780b */ /* 0x000fe40003fbc000 */
[----:B------:R-:W-:Y:S02]  /*17a0*/  FSETP.GTU.FTZ.AND P1, PT, R96, 20, PT ;  /* 0x41a000006000780b */ /* 0x000fe40003f3c000 */
[----:B------:R-:W-:Y:S02]  /*17b0*/  FSETP.GTU.FTZ.AND P2, PT, R93, 20, PT ;  /* 0x41a000005d00780b */ /* 0x000fe40003f5c000 */
[----:B------:R-:W-:Y:S02]  /*17c0*/  FSETP.GTU.FTZ.AND P3, PT, R94, 20, PT ;  /* 0x41a000005e00780b */ /* 0x000fe40003f7c000 */
[----:B------:R-:W-:Y:S01]  /*17d0*/  MOV R91, RZ ;  /* 0x000000ff005b7202 */ /* 0x000fe20000000f00 */
[----:B------:R-:W-:Y:S04]  /*17e0*/  STS.U16 [R114], R27 ;  /* 0x0000001b72007388 */ /* 0x000fe80000000400 */
        /* <DEDUP_REMOVED lines=19> */
[----:B--2---:R-:W-:-:S12]  /*1920*/  @P4 BRA `(.L_x_15894) ;  /* 0x0000000000784947 */ /* 0x004fd80003800000 */
        /* <DEDUP_REMOVED lines=30> */
.L_x_15894:
[----:B------:R-:W-:Y:S05]  /*1b10*/  BSYNC.RECONVERGENT B0 ;  /* 0x0000000000007941 */ /* 0x000fea0003800200 */
.L_x_15893:
[----:B------:R-:W-:Y:S01]  /*1b20*/  HADD2.F32 R6, -RZ, R31.H0_H0 ;  /* 0x2000001fff067230 */ /* 0x000fe20000004100 */
        /* <DEDUP_REMOVED lines=38> */
.L_x_15896:
[----:B------:R-:W-:Y:S05]  /*1d90*/  BSYNC.RECONVERGENT B0 ;  /* 0x0000000000007941 */ /* 0x000fea0003800200 */
.L_x_15895:
        /* <DEDUP_REMOVED lines=39> */
.L_x_15898:
[----:B------:R-:W-:Y:S05]  /*2010*/  BSYNC.RECONVERGENT B0 ;  /* 0x0000000000007941 */ /* 0x000fea0003800200 */
.L_x_15897:
        /* <DEDUP_REMOVED lines=32> */
.L_x_15900:
[----:B------:R-:W-:Y:S05]  /*2220*/  BSYNC.RECONVERGENT B0 ;  /* 0x0000000000007941 */ /* 0x000fea0003800200 */
.L_x_15899:
        /* <DEDUP_REMOVED lines=32> */
.L_x_15902:
[----:B------:R-:W-:Y:S05]  /*2430*/  BSYNC.RECONVERGENT B0 ;  /* 0x0000000000007941 */ /* 0x000fea0003800200 */
.L_x_15901:
        /* <DEDUP_REMOVED lines=32> */
.L_x_15904:
[----:B------:R-:W-:Y:S05]  /*2640*/  BSYNC.RECONVERGENT B0 ;  /* 0x0000000000007941 */ /* 0x000fea0003800200 */
.L_x_15903:
        /* <DEDUP_REMOVED lines=32> */
.L_x_15906:
[----:B------:R-:W-:Y:S05]  /*2850*/  BSYNC.RECONVERGENT B0 ;  /* 0x0000000000007941 */ /* 0x000fea0003800200 */
.L_x_15905:
        /* <DEDUP_REMOVED lines=32> */
.L_x_15908:
[----:B------:R-:W-:Y:S05]  /*2a60*/  BSYNC.RECONVERGENT B0 ;  /* 0x0000000000007941 */ /* 0x000fea0003800200 */
.L_x_15907:
        /* <DEDUP_REMOVED lines=10> */
[----:B------:R-:W-:Y:S01]  /*2b10*/  FFMA.FTZ R20, R3, R83, R20 ;  /* 0x0000005303147223 */ /* 0x000fe20000010014 */
[----:B------:R-:W-:Y:S02]  /*2b20*/  HADD2.F32 R81, -RZ, R81.H0_H0 ;  /* 0x20000051ff517230 */ /* 0x000fe40000004100 */
[----:B------:R-:W-:Y:S01]  /*2b30*/  FMUL.FTZ R78, R71, R160 ;  /* 0x000000a0474e7220 */ /* 0x000fe20000410000 */
[----:B------:R-:W-:Y:S02]  /*2b40*/  HADD2.F32 R2, -RZ, R2.H0_H0 ;  /* 0x20000002ff027230 */ /* 0x000fe40000004100 */
[----:B------:R-:W-:Y:S01]  /*2b50*/  FFMA.FTZ R163, R67, R82, R20 ;  /* 0x0000005243a37223 */ /* 0x000fe20000010014 */
        /* <DEDUP_REMOVED lines=9> */
[----:B------:R-:W0:Y:S01]  /*2bf0*/  LDC R65, c[0x0][0x388] ;  /* 0x0000e200ff417b82 */ /* 0x000e220000000800 */
[----:B------:R-:W-:Y:S01]  /*2c00*/  FADD.FTZ R66, R2, R2 ;  /* 0x0000000202427221 */ /* 0x000fe20000010000 */
[----:B------:R-:W-:Y:S01]  /*2c10*/  SHF.L.U32 R2, R115, 0x4, RZ ;  /* 0x0000000473027819 */ /* 0x000fe200000006ff */
[----:B------:R-:W-:Y:S01]  /*2c20*/  FADD.FTZ R72, R7, R7 ;  /* 0x0000000707487221 */ /* 0x000fe20000010000 */
[----:B------:R-:W-:Y:S01]  /*2c30*/  SHF.L.U32 R64, R117, 0x9, RZ ;  /* 0x0000000975407819 */ /* 0x000fe200000006ff */
[----:B------:R-:W-:Y:S01]  /*2c40*/  FADD.FTZ R69, R5, R5 ;  /* 0x0000000505457221 */ /* 0x000fe20000010000 */
[----:B------:R-:W-:Y:S01]  /*2c50*/  FADD.FTZ R68, R3, R3 ;  /* 0x0000000303447221 */ /* 0x000fe20000010000 */
[----:B------:R-:W-:Y:S01]  /*2c60*/  FADD.FTZ R0, R6, R6 ;  /* 0x0000000606007221 */ /* 0x000fe20000010000 */
[----:B------:R-:W1:Y:S01]  /*2c70*/  LDC.64 R20, c[0x0][0x3a8] ;  /* 0x0000ea00ff147b82 */ /* 0x000e620000000a00 */
[C-C-:B------:R-:W-:Y:S01]  /*2c80*/  IADD3 R3, PT, PT, R4.reuse, 0x1, R4.reuse ;  /* 0x0000000104037810 */ /* 0x140fe20007ffe004 */
[----:B------:R-:W-:Y:S01]  /*2c90*/  HFMA2 R106, -RZ, RZ, 0, 0 ;  /* 0x00000000ff6a7431 */ /* 0x000fe200000001ff */
[C-C-:B------:R-:W-:Y:S01]  /*2ca0*/  IADD3 R5, PT, PT, R4.reuse, 0x2, R4.reuse ;  /* 0x0000000204057810 */ /* 0x140fe20007ffe004 */
[----:B------:R-:W-:Y:S01]  /*2cb0*/  FADD.FTZ R71, R71, R71 ;  /* 0x0000004747477221 */ /* 0x000fe20000010000 */
[----:B------:R-:W-:Y:S01]  /*2cc0*/  IADD3 R7, PT, PT, R4, 0x3, R4 ;  /* 0x0000000304077810 */ /* 0x000fe20007ffe004 */
[----:B------:R-:W-:Y:S01]  /*2cd0*/  FADD.FTZ R70, R70, R70 ;  /* 0x0000004646467221 */ /* 0x000fe20000010000 */
[C-C-:B------:R-:W-:Y:S01]  /*2ce0*/  IADD3 R33, PT, PT, R4.reuse, 0x4, R4.reuse ;  /* 0x0000000404217810 */ /* 0x140fe20007ffe004 */
[----:B------:R-:W2:Y:S01]  /*2cf0*/  LDC.64 R22, c[0x0][0x440] ;  /* 0x00011000ff167b82 */ /* 0x000ea20000000a00 */
[C-C-:B------:R-:W-:Y:S01]  /*2d00*/  IADD3 R35, PT, PT, R4.reuse, 0x5, R4.reuse ;  /* 0x0000000504237810 */ /* 0x140fe20007ffe004 */
[----:B------:R-:W-:Y:S01]  /*2d10*/  FADD.FTZ R67, R67, R67 ;  /* 0x0000004343437221 */ /* 0x000fe20000010000 */
[C-C-:B------:R-:W-:Y:S01]  /*2d20*/  IADD3 R37, PT, PT, R4.reuse, 0x6, R4.reuse ;  /* 0x0000000604257810 */ /* 0x140fe20007ffe004 */
[----:B------:R-:W3:Y:S01]  /*2d30*/  LDCU UR8, c[0x0][0x394] ;  /* 0x00007280ff0877ac */ /* 0x000ee20008000800 */
[----:B------:R-:W-:-:S02]  /*2d40*/  IADD3 R39, PT, PT, R4, 0x7, R4 ;  /* 0x0000000704277810 */ /* 0x000fc40007ffe004 */
        /* <DEDUP_REMOVED lines=14> */
[----:B------:R-:W-:Y:S02]  /*2e30*/  IADD3 R36, PT, PT, R115, 0x180, RZ ;  /* 0x0000018073247810 */ /* 0x000fe40007ffe0ff */
[C---:B------:R-:W-:Y:S02]  /*2e40*/  IADD3 R45, PT, PT, R2.reuse, 0xa, RZ ;  /* 0x0000000a022d7810 */ /* 0x040fe40007ffe0ff */
[----:B------:R-:W-:-:S02]  /*2e50*/  IADD3 R47, PT, PT, R2, 0xb, RZ ;  /* 0x0000000b022f7810 */ /* 0x000fc40007ffe0ff */
[C---:B------:R-:W-:Y:S01]  /*2e60*/  IADD3 R49, PT, PT, R2.reuse, 0xc, RZ ;  /* 0x0000000c02317810 */ /* 0x040fe20007ffe0ff */
[----:B------:R-:W0:Y:S01]  /*2e70*/  LDC.64 R30, c[0x0][0x4d0] ;  /* 0x00013400ff1e7b82 */ /* 0x000e220000000a00 */
[C---:B------:R-:W-:Y:S02]  /*2e80*/  IADD3 R51, PT, PT, R2.reuse, 0xd, RZ ;  /* 0x0000000d02337810 */ /* 0x040fe40007ffe0ff */
[C---:B------:R-:W-:Y:S02]  /*2e90*/  IADD3 R53, PT, PT, R2.reuse, 0xe, RZ ;  /* 0x0000000e02357810 */ /* 0x040fe40007ffe0ff */
[----:B------:R-:W-:Y:S02]  /*2ea0*/  IADD3 R55, PT, PT, R2, 0xf, RZ ;  /* 0x0000000f02377810 */ /* 0x000fe40007ffe0ff */
[----:B------:R-:W-:Y:S02]  /*2eb0*/  LEA R63, R63, -R64, 0x1 ;  /* 0x800000403f3f7211 */ /* 0x000fe400078e08ff */
[----:B------:R-:W-:-:S02]  /*2ec0*/  LEA.HI.SX32 R39, R39, R2, 0x1b ;  /* 0x0000000227277211 */ /* 0x000fc400078fdaff */
[-C--:B------:R-:W-:Y:S02]  /*2ed0*/  LEA.HI.SX32 R41, R41, R2.reuse, 0x1b ;  /* 0x0000000229297211 */ /* 0x080fe400078fdaff */
[----:B------:R-:W-:Y:S02]  /*2ee0*/  LEA.HI.SX32 R43, R43, R2, 0x1b ;  /* 0x000000022b2b7211 */ /* 0x000fe400078fdaff */
[-C--:B------:R-:W-:Y:S02]  /*2ef0*/  LEA.HI.SX32 R38, R38, R115.reuse, 0x1b ;  /* 0x0000007326267211 */ /* 0x080fe400078fdaff */
[-C--:B------:R-:W-:Y:S02]  /*2f00*/  LEA.HI.SX32 R40, R40, R115.reuse, 0x1b ;  /* 0x0000007328287211 */ /* 0x080fe400078fdaff */
[----:B------:R-:W-:Y:S02]  /*2f10*/  LEA.HI.SX32 R42, R42, R115, 0x1b ;  /* 0x000000732a2a7211 */ /* 0x000fe400078fdaff */
[----:B------:R-:W-:-:S02]  /*2f20*/  ISETP.NE.AND P4, PT, R147, 0x1, PT ;  /* 0x000000019300780c */ /* 0x000fc40003f85270 */
        /* <DEDUP_REMOVED lines=25> */
[----:B------:R-:W-:Y:S02]  /*30c0*/  ISETP.EQ.AND P4, PT, R161, RZ, P4 ;  /* 0x000000ffa100720c */ /* 0x000fe40002782270 */
[----:B------:R-:W-:Y:S02]  /*30d0*/  IADD3 R62, PT, PT, R64, R161, RZ ;  /* 0x000000a1403e7210 */ /* 0x000fe40007ffe0ff */
        /* <DEDUP_REMOVED lines=9> */
[----:B------:R-:W-:Y:S02]  /*3170*/  P2R R209, PR, RZ, 0x1 ;  /* 0x00000001ffd17803 */ /* 0x000fe40000000000 */
        /* <DEDUP_REMOVED lines=9> */
.L_x_15959:
[----:B------:R-:W-:Y:S02]  /*3210*/  MOV R2, R144 ;  /* 0x0000009000027202 */ /* 0x000fe40000000f00 */
[----:B------:R-:W-:Y:S02]  /*3220*/  MOV R3, RZ ;  /* 0x000000ff00037202 */ /* 0x000fe40000000f00 */
[C---:B0-----:R-:W-:Y:S02]  /*3230*/  IADD3 R4, PT, PT, R118.reuse, 0x20, RZ ;  /* 0x0000002076047810 */ /* 0x041fe40007ffe0ff */
[-C--:B------:R-:W-:Y:S01]  /*3240*/  ISETP.GE.AND P0, PT, R118, R63.reuse, PT ;  /* 0x0000003f7600720c */ /* 0x080fe20003f06270 */
[----:B------:R-:W-:Y:S01]  /*3250*/  IMAD.WIDE.U32 R2, R24, UR4, R2 ;  /* 0x0000000418027c25 */ /* 0x000fe2000f8e0002 */
[----:B------:R-:W-:Y:S02]  /*3260*/  ISETP.GE.AND P1, PT, R4, R63, PT ;  /* 0x0000003f0400720c */ /* 0x000fe40003f26270 */
[----:B------:R-:W-:Y:S01]  /*3270*/  IADD3 R4, PT, PT, R118, 0x40, RZ ;  /* 0x0000004076047810 */ /* 0x000fe20007ffe0ff */
[----:B------:R-:W-:Y:S01]  /*3280*/  IMAD R3, R25, UR4, R3 ;  /* 0x0000000419037c24 */ /* 0x000fe2000f8e0203 */
[----:B------:R-:W-:-:S02]  /*3290*/  LEA R6, P5, R2, R151, 0x1 ;  /* 0x0000009702067211 */ /* 0x000fc400078a08ff */
[----:B------:R-:W-:Y:S02]  /*32a0*/  IADD3 R34, PT, PT, R118, 0x80, RZ ;  /* 0x0000008076227810 */ /* 0x000fe40007ffe0ff */
[----:B------:R-:W-:Y:S02]  /*32b0*/  ISETP.GE.AND P2, PT, R4, R63, PT ;  /* 0x0000003f0400720c */ /* 0x000fe40003f46270 */
[----:B------:R-:W-:Y:S02]  /*32c0*/  LEA.HI.X R7, R2, R149, R3, 0x1, P5 ;  /* 0x0000009502077211 */ /* 0x000fe400028f0c03 */
[----:B------:R-:W-:Y:S02]  /*32d0*/  ISETP.GE.AND P5, PT, R34, R63, PT ;  /* 0x0000003f2200720c */ /* 0x000fe40003fa6270 */
[----:B------:R-:W-:Y:S02]  /*32e0*/  IADD3 R32, PT, PT, R118, 0x60, RZ ;  /* 0x0000006076207810 */ /* 0x000fe40007ffe0ff */
[----:B------:R-:W-:-:S02]  /*32f0*/  PRMT R34, RZ, 0x7610, R34 ;  /* 0x00007610ff227816 */ /* 0x000fc40000000022 */
[----:B------:R-:W-:Y:S02]  /*3300*/  IADD3 R2, PT, PT, R118, 0xa0, RZ ;  /* 0x000000a076027810 */ /* 0x000fe40007ffe0ff */
[-C--:B------:R-:W-:Y:S02]  /*3310*/  ISETP.GE.AND P3, PT, R32, R63.reuse, PT ;  /* 0x0000003f2000720c */ /* 0x080fe40003f66270 */
[----:B------:R-:W-:Y:S01]  /*3320*/  PRMT R36, RZ, 0x7610, R36 ;  /* 0x00007610ff247816 */ /* 0x000fe20000000024 */
[----:B--2---:R-:W2:Y:S01]  /*3330*/  @!P0 LDG.E.U16 R34, desc[UR16][R6.64+0x40] ;  /* 0x0000401006228981 */ /* 0x004ea2000c1e1500 */
        /* <DEDUP_REMOVED lines=79> */
[----:B------:R-:W5:Y:S01]  /*3830*/  LDG.E.64 R4, desc[UR16][R4.64] ;  /* 0x0000001004047981 */ /* 0x000f62000c1e1b00 */
[CC--:B------:R-:W-:Y:S01]  /*3840*/  FMUL.FTZ R2, R33.reuse, R95.reuse ;  /* 0x0000005f21027220 */ /* 0x0c0fe20000410000 */
[----:B------:R-:W-:Y:S01]  /*3850*/  FMUL.FTZ R3, R32, 1.4426950216293334961 ;  /* 0x3fb8aa3b20037820 */ /* 0x000fe20000410000 */
[C---:B------:R-:W-:Y:S01]  /*3860*/  FMUL.FTZ R7, R33.reuse, R100 ;  /* 0x0000006421077220 */ /* 0x040fe20000410000 */
[-C--:B0-----:R-:W-:Y:S01]  /*3870*/  FMUL.FTZ R34, R33, R98.reuse ;  /* 0x0000006221227220 */ /* 0x081fe20000410000 */
[----:B-1----:R-:W-:Y:S01]  /*3880*/  FMUL.RZ R36, R2, 0.15915493667125701904 ;  /* 0x3e22f98302247820 */ /* 0x002fe2000040c000 */
[----:B------:R-:W-:Y:S01]  /*3890*/  FMUL.FTZ R2, R3, R95 ;  /* 0x0000005f03027220 */ /* 0x000fe20000410000 */
[----:B--2---:R-:W-:Y:S01]  /*38a0*/  FMUL.RZ R162, R7, 0.15915493667125701904 ;  /* 0x3e22f98307a27820 */ /* 0x004fe2000040c000 */
[----:B------:R-:W0:Y:S01]  /*38b0*/  LDS.U16 R172, [R54] ;  /* 0x0000000036ac7984 */ /* 0x000e220000000400 */
[----:B------:R-:W-:Y:S01]  /*38c0*/  MUFU.SIN R35, R36 ;  /* 0x0000002400237308 */ /* 0x000fe20000000400 */
[----:B---3--:R-:W-:Y:S01]  /*38d0*/  FMUL.RZ R164, R34, 0.15915493667125701904 ;  /* 0x3e22f98322a47820 */ /* 0x008fe2000040c000 */
[----:B------:R-:W1:Y:S01]  /*38e0*/  S2UR UR7, SR_CgaCtaId ;  /* 0x00000000000779c3 */ /* 0x000e620000008800 */
[----:B------:R-:W-:Y:S04]  /*38f0*/  LDS.U16 R191, [R60+0x4] ;  /* 0x000004003cbf7984 */ /* 0x000fe80000000400 */
[----:B------:R-:W-:Y:S01]  /*3900*/  LDS.U16 R189, [R59+0x6] ;  /* 0x000006003bbd7984 */ /* 0x000fe20000000400 */
[----:B------:R2:W-:Y:S01]  /*3910*/  MUFU.COS R37, R36 ;  /* 0x0000002400257308 */ /* 0x0005e20000000000 */
[----:B------:R-:W-:-:S02]  /*3920*/  FMUL.FTZ R34, R3, R98 ;  /* 0x0000006203227220 */ /* 0x000fc40000410000 */
[----:B------:R-:W-:Y:S04]  /*3930*/  LDS.U16 R187, [R58+0x8] ;  /* 0x000008003abb7984 */ /* 0x000fe80000000400 */
[----:B------:R-:W-:Y:S01]  /*3940*/  LDS.U16 R185, [R57+0xa] ;  /* 0x00000a0039b97984 */ /* 0x000fe20000000400 */
[----:B------:R3:W-:Y:S01]  /*3950*/  MUFU.EX2 R6, R2 ;  /* 0x0000000200067308 */ /* 0x0007e20000000800 */
[----:B--2---:R-:W-:Y:S02]  /*3960*/  FMUL.FTZ R36, R33, R93 ;  /* 0x0000005d21247220 */ /* 0x004fe40000410000 */
[----:B------:R-:W-:Y:S01]  /*3970*/  LDS.U16 R183, [R56+0xc] ;  /* 0x00000c0038b77984 */ /* 0x000fe20000000400 */
[----:B------:R-:W-:Y:S01]  /*3980*/  MUFU.SIN R204, R162 ;  /* 0x000000a200cc7308 */ /* 0x000fe20000000400 */
[----:B----4-:R-:W-:-:S02]  /*3990*/  FMUL.RZ R168, R36, 0.15915493667125701904 ;  /* 0x3e22f98324a87820 */ /* 0x010fc4000040c000 */
[----:B------:R-:W-:Y:S01]  /*39a0*/  LDS.U16 R181, [R55+0xe] ;  /* 0x00000e0037b57984 */ /* 0x000fe20000000400 */
[----:B---3--:R-:W-:-:S04]  /*39b0*/  FMUL.FTZ R2, R33, R96 ;  /* 0x0000006021027220 */ /* 0x008fc80000410000 */
[----:B------:R2:W-:Y:S01]  /*39c0*/  MUFU.COS R206, R162 ;  /* 0x000000a200ce7308 */ /* 0x0005e20000000000 */
[----:B------:R-:W-:Y:S01]  /*39d0*/  FMUL.RZ R166, R2, 0.15915493667125701904 ;  /* 0x3e22f98302a67820 */ /* 0x000fe2000040c000 */
[C---:B------:R-:W-:Y:S01]  /*39e0*/  FMUL.FTZ R2, R3.reuse, R96 ;  /* 0x0000006003027220 */ /* 0x040fe20000410000 */
[----:B------:R-:W-:Y:S01]  /*39f0*/  FMUL.FTZ R36, R3, R93 ;  /* 0x0000005d03247220 */ /* 0x000fe20000410000 */
[----:B--2---:R-:W-:-:S04]  /*3a00*/  FMUL.FTZ R162, R33, R94 ;  /* 0x0000005e21a27220 */ /* 0x004fc80000410000 */
[----:B-----5:R-:W-:Y:S01]  /*3a10*/  FMUL.RZ R170, R162, 0.15915493667125701904 ;  /* 0x3e22f983a2aa7820 */ /* 0x020fe2000040c000 */
[C---:B------:R-:W-:Y:S01]  /*3a20*/  FMUL.FTZ R162, R3.reuse, R94 ;  /* 0x0000005e03a27220 */ /* 0x040fe20000410000 */
[----:B------:R-:W2:Y:S08]  /*3a30*/  MUFU.COS R173, R164 ;  /* 0x000000a400ad7308 */ /* 0x000eb00000000000 */
[----:B------:R-:W3:Y:S08]  /*3a40*/  MUFU.COS R175, R166 ;  /* 0x000000a600af7308 */ /* 0x000ef00000000000 */
[----:B------:R-:W4:Y:S08]  /*3a50*/  MUFU.COS R177, R168 ;  /* 0x000000a800b17308 */ /* 0x000f300000000000 */
[----:B------:R-:W-:Y:S08]  /*3a60*/  MUFU.SIN R195, R170 ;  /* 0x000000aa00c37308 */ /* 0x000ff00000000400 */
[----:B------:R5:W1:Y:S08]  /*3a70*/  MUFU.COS R179, R170 ;  /* 0x000000aa00b37308 */ /* 0x000a700000000000 */
[----:B------:R-:W2:Y:S01]  /*3a80*/  MUFU.EX2 R34, R34 ;  /* 0x0000002200227308 */ /* 0x000ea20000000800 */
[C---:B------:R-:W-:Y:S01]  /*3a90*/  FMUL.FTZ R7, R3.reuse, R100 ;  /* 0x0000006403077220 */ /* 0x040fe20000410000 */
[----:B-----5:R-:W5:Y:S02]  /*3aa0*/  LDS.U16 R170, [R61+0x2] ;  /* 0x000002003daa7984 */ /* 0x020f640000000400 */
[----:B------:R-:W3:Y:S04]  /*3ab0*/  MUFU.EX2 R2, R2 ;  /* 0x0000000200027308 */ /* 0x000ee80000000800 */
[----:B------:R-:W4:Y:S04]  /*3ac0*/  MUFU.EX2 R36, R36 ;  /* 0x0000002400247308 */ /* 0x000f280000000800 */
[----:B------:R-:W1:Y:S04]  /*3ad0*/  MUFU.EX2 R162, R162 ;  /* 0x000000a200a27308 */ /* 0x000e680000000800 */
[----:B------:R0:W-:Y:S01]  /*3ae0*/  MUFU.SIN R201, R164 ;  /* 0x000000a400c97308 */ /* 0x0001e20000000400 */
[----:B--2---:R-:W-:Y:S01]  /*3af0*/  FMUL.FTZ R202, R34, R173 ;  /* 0x000000ad22ca7220 */ /* 0x004fe20000410000 */
[----:B---3--:R-:W-:Y:S01]  /*3b00*/  FMUL.FTZ R200, R2, R175 ;  /* 0x000000af02c87220 */ /* 0x008fe20000410000 */
[----:B------:R-:W-:Y:S05]  /*3b10*/  LDS.U16 R173, [R38+0x1e] ;  /* 0x00001e0026ad7984 */ /* 0x000fea0000000400 */
[----:B------:R2:W3:Y:S01]  /*3b20*/  MUFU.SIN R199, R166 ;  /* 0x000000a600c77308 */ /* 0x0004e20000000400 */
[C---:B0-----:R-:W-:Y:S01]  /*3b30*/  FMUL.FTZ R164, R3.reuse, R89 ;  /* 0x0000005903a47220 */ /* 0x041fe20000410000 */
[----:B----4-:R-:W-:Y:S01]  /*3b40*/  FMUL.FTZ R198, R36, R177 ;  /* 0x000000b124c67220 */ /* 0x010fe20000410000 */
[C---:B-1----:R-:W-:Y:S01]  /*3b50*/  FMUL.FTZ R196, R162.reuse, R179 ;  /* 0x000000b3a2c47220 */ /* 0x042fe20000410000 */
[----:B------:R-:W-:Y:S01]  /*3b60*/  FMUL.FTZ R195, R162, R195 ;  /* 0x000000c3a2c37220 */ /* 0x000fe20000410000 */
[----:B------:R-:W-:Y:S01]  /*3b70*/  LDS.U16 R179, [R43+0x14] ;  /* 0x000014002bb37984 */ /* 0x000fe20000000400 */
[----:B--2---:R-:W-:-:S02]  /*3b80*/  FMUL.FTZ R166, R3, R86 ;  /* 0x0000005603a67220 */ /* 0x004fc40000410000 */
[----:B------:R0:W-:Y:S01]  /*3b90*/  MUFU.SIN R197, R168 ;  /* 0x000000a800c57308 */ /* 0x0001e20000000400 */
[----:B------:R-:W-:Y:S04]  /*3ba0*/  LDS.U16 R177, [R42+0x16] ;  /* 0x000016002ab17984 */ /* 0x000fe80000000400 */
[----:B------:R-:W-:Y:S03]  /*3bb0*/  LDS.U16 R162, [R40+0x1a] ;  /* 0x00001a0028a27984 */ /* 0x000fe60000000400 */
[----:B------:R1:W-:Y:S01]  /*3bc0*/  MUFU.EX2 R193, R164 ;  /* 0x000000a400c17308 */ /* 0x0003e20000000800 */
[----:B0-----:R-:W0:Y:S03]  /*3bd0*/  LDS.U16 R168, [R45+0x10] ;  /* 0x000010002da87984 */ /* 0x001e260000000400 */
[----:B------:R2:W-:Y:S01]  /*3be0*/  MUFU.EX2 R190, R166 ;  /* 0x000000a600be7308 */ /* 0x0005e20000000800 */
[----:B------:R-:W-:Y:S03]  /*3bf0*/  LDS.U16 R175, [R39+0x1c] ;  /* 0x00001c0027af7984 */ /* 0x000fe60000000400 */
[----:B------:R-:W4:Y:S01]  /*3c00*/  MUFU.EX2 R7, R7 ;  /* 0x0000000700077308 */ /* 0x000f220000000800 */
[----:B-1----:R-:W-:Y:S04]  /*3c10*/  LDS.U16 R164, [R41+0x18] ;  /* 0x0000180029a47984 */ /* 0x002fe80000000400 */
[----:B--2---:R-:W1:Y:S01]  /*3c20*/  LDS.U16 R166, [R44+0x12] ;  /* 0x000012002ca67984 */ /* 0x004e620000000400 */
[C---:B------:R-:W-:Y:S01]  /*3c30*/  FMUL.FTZ R3, R33.reuse, R89 ;  /* 0x0000005921037220 */ /* 0x040fe20000410000 */
[----:B---3--:R-:W-:Y:S01]  /*3c40*/  FMUL.FTZ R199, R2, R199 ;  /* 0x000000c702c77220 */ /* 0x008fe20000410000 */
[----:B------:R-:W-:Y:S01]  /*3c50*/  FMUL.FTZ R2, R33, R86 ;  /* 0x0000005621027220 */ /* 0x000fe20000410000 */
[----:B------:R-:W-:Y:S01]  /*3c60*/  FMUL.FTZ R201, R34, R201 ;  /* 0x000000c922c97220 */ /* 0x000fe20000410000 */
[----:B------:R-:W-:-:S02]  /*3c70*/  FMUL.RZ R3, R3, 0.15915493667125701904 ;  /* 0x3e22f98303037820 */ /* 0x000fc4000040c000 */
[----:B------:R-:W-:Y:S01]  /*3c80*/  FMUL.RZ R34, R2, 0.15915493667125701904 ;  /* 0x3e22f98302227820 */ /* 0x000fe2000040c000 */
[C---:B----4-:R-:W-:Y:S01]  /*3c90*/  FMUL.FTZ R206, R7.reuse, R206 ;  /* 0x000000ce07ce7220 */ /* 0x050fe20000410000 */
[----:B------:R-:W-:Y:S01]  /*3ca0*/  FMUL.FTZ R204, R7, R204 ;  /* 0x000000cc07cc7220 */ /* 0x000fe20000410000 */
[----:B------:R-:W-:Y:S01]  /*3cb0*/  SHF.L.U32 R7, R117, 0x8, RZ ;  /* 0x0000000875077819 */ /* 0x000fe200000006ff */
[----:B------:R-:W-:Y:S03]  /*3cc0*/  MUFU.SIN R174, R3 ;  /* 0x0000000300ae7308 */ /* 0x000fe60000000400 */
[----:B------:R-:W-:-:S05]  /*3cd0*/  LOP3.LUT R2, R7, 0x100, RZ, 0xc0, !PT ;  /* 0x0000010007027812 */ /* 0x000fca00078ec0ff */
[----:B------:R2:W3:Y:S01]  /*3ce0*/  MUFU.COS R194, R3 ;  /* 0x0000000300c27308 */ /* 0x0004e20000000000 */
[----:B------:R-:W-:Y:S01]  /*3cf0*/  UMOV UR6, 0x400 ;  /* 0x0000040000067882 */ /* 0x000fe20000000000 */
[----:B------:R-:W-:Y:S02]  /*3d00*/  ISETP.NE.AND P1, PT, R161, RZ, PT ;  /* 0x000000ffa100720c */ /* 0x000fe40003f25270 */
[----:B------:R-:W-:Y:S01]  /*3d10*/  IADD3 R7, PT, PT, R2, UR4, RZ ;  /* 0x0000000402077c10 */ /* 0x000fe2000fffe0ff */
[----:B--2---:R-:W-:-:S03]  /*3d20*/  FMUL.FTZ R3, R6, R35 ;  /* 0x0000002306037220 */ /* 0x004fc60000410000 */
[----:B------:R-:W-:Y:S01]  /*3d30*/  MUFU.SIN R203, R34 ;  /* 0x0000002200cb7308 */ /* 0x000fe20000000400 */
[----:B------:R-:W-:Y:S01]  /*3d40*/  ULEA UR6, UR7, UR6, 0x18 ;  /* 0x0000000607067291 */ /* 0x000fe2000f8ec0ff */
[----:B------:R-:W-:-:S06]  /*3d50*/  ISETP.NE.AND P0, PT, R161, 0x1f, PT ;  /* 0x0000001fa100780c */ /* 0x000fcc0003f05270 */
[----:B------:R-:W2:Y:S01]  /*3d60*/  MUFU.COS R35, R34 ;  /* 0x0000002200237308 */ /* 0x000ea20000000000 */
[----:B------:R-:W-:Y:S01]  /*3d70*/  SEL R7, R7, R146, !P1 ;  /* 0x0000009207077207 */ /* 0x000fe20004800000 */
[----:B------:R-:W-:-:S03]  /*3d80*/  FMUL.FTZ R2, R6, R37 ;  /* 0x0000002506027220 */ /* 0x000fc60000410000 */
[----:B------:R-:W-:Y:S01]  /*3d90*/  LEA R7, R7, UR6, 0x3 ;  /* 0x0000000607077c11 */ /* 0x000fe2000f8e18ff */
[----:B------:R-:W-:Y:S01]  /*3da0*/  BSSY.RECONVERGENT B0, `(.L_x_15910) ;  /* 0x0000034000007945 */ /* 0x000fe20003800200 */
[----:B---3--:R-:W-:-:S03]  /*3db0*/  FMUL.FTZ R194, R193, R194 ;  /* 0x000000c2c1c27220 */ /* 0x008fc60000410000 */
[----:B------:R3:W-:Y:S01]  /*3dc0*/  STS.64 [R7+0x10b0], R2 ;  /* 0x0010b00207007388 */ /* 0x0007e20000000a00 */
[----:B------:R-:W-:Y:S01]  /*3dd0*/  FMUL.FTZ R197, R36, R197 ;  /* 0x000000c524c57220 */ /* 0x000fe20000410000 */
[----:B------:R-:W-:Y:S01]  /*3de0*/  FMUL.FTZ R193, R193, R174 ;  /* 0x000000aec1c17220 */ /* 0x000fe20000410000 */
[----:B------:R-:W-:Y:S02]  /*3df0*/  HADD2.F32 R172, -RZ, R172.H0_H0 ;  /* 0x200000acffac7230 */ /* 0x000fe40000004100 */
[----:B-----5:R-:W-:Y:S02]  /*3e00*/  HADD2.F32 R170, -RZ, R170.H0_H0 ;  /* 0x200000aaffaa7230 */ /* 0x020fe40000004100 */
[C---:B--2---:R-:W-:Y:S01]  /*3e10*/  FMUL.FTZ R192, R190.reuse, R35 ;  /* 0x00000023bec07220 */ /* 0x044fe20000410000 */
[----:B------:R-:W-:Y:S01]  /*3e20*/  FMUL.FTZ R190, R190, R203 ;  /* 0x000000cbbebe7220 */ /* 0x000fe20000410000 */
[----:B------:R-:W-:Y:S02]  /*3e30*/  HADD2.F32 R191, -RZ, R191.H0_H0 ;  /* 0x200000bfffbf7230 */ /* 0x000fe40000004100 */
[----:B------:R-:W-:-:S02]  /*3e40*/  HADD2.F32 R189, -RZ, R189.H0_H0 ;  /* 0x200000bdffbd7230 */ /* 0x000fc40000004100 */
[----:B------:R-:W-:Y:S02]  /*3e50*/  HADD2.F32 R187, -RZ, R187.H0_H0 ;  /* 0x200000bbffbb7230 */ /* 0x000fe40000004100 */
[----:B------:R-:W-:Y:S02]  /*3e60*/  HADD2.F32 R185, -RZ, R185.H0_H0 ;  /* 0x200000b9ffb97230 */ /* 0x000fe40000004100 */
[----:B------:R-:W-:Y:S02]  /*3e70*/  HADD2.F32 R183, -RZ, R183.H0_H0 ;  /* 0x200000b7ffb77230 */ /* 0x000fe40000004100 */
[----:B------:R-:W-:Y:S02]  /*3e80*/  HADD2.F32 R181, -RZ, R181.H0_H0 ;  /* 0x200000b5ffb57230 */ /* 0x000fe40000004100 */
[----:B0-----:R-:W-:Y:S02]  /*3e90*/  HADD2.F32 R168, -RZ, R168.H0_H0 ;  /* 0x200000a8ffa87230 */ /* 0x001fe40000004100 */
[----:B-1----:R-:W-:-:S02]  /*3ea0*/  HADD2.F32 R166, -RZ, R166.H0_H0 ;  /* 0x200000a6ffa67230 */ /* 0x002fc40000004100 */
[----:B------:R-:W-:Y:S02]  /*3eb0*/  HADD2.F32 R179, -RZ, R179.H0_H0 ;  /* 0x200000b3ffb37230 */ /* 0x000fe40000004100 */
[----:B------:R-:W-:Y:S02]  /*3ec0*/  HADD2.F32 R177, -RZ, R177.H0_H0 ;  /* 0x200000b1ffb17230 */ /* 0x000fe40000004100 */
[----:B------:R-:W-:Y:S02]  /*3ed0*/  HADD2.F32 R164, -RZ, R164.H0_H0 ;  /* 0x200000a4ffa47230 */ /* 0x000fe40000004100 */
[----:B------:R-:W-:Y:S02]  /*3ee0*/  HADD2.F32 R162, -RZ, R162.H0_H0 ;  /* 0x200000a2ffa27230 */ /* 0x000fe40000004100 */
[----:B------:R-:W-:Y:S02]  /*3ef0*/  HADD2.F32 R175, -RZ, R175.H0_H0 ;  /* 0x200000afffaf7230 */ /* 0x000fe40000004100 */
[----:B------:R-:W-:-:S02]  /*3f00*/  HADD2.F32 R173, -RZ, R173.H0_H0 ;  /* 0x200000adffad7230 */ /* 0x000fc40000004100 */
        /* <DEDUP_REMOVED lines=28> */
.L_x_15911:
[----:B------:R0:W1:Y:S02]  /*40d0*/  LDS.64 R34, [R211+UR5+0x20b8] ;  /* 0x0020b805d3227984 */ /* 0x0000640008000a00 */
.L_x_15912:
[----:B------:R-:W-:Y:S05]  /*40e0*/  BSYNC.RECONVERGENT B0 ;  /* 0x0000000000007941 */ /* 0x000fea0003800200 */
.L_x_15910:
        /* <DEDUP_REMOVED lines=9> */
[-C--:B--2---:R-:W-:Y:S01]  /*4180*/  FMUL.FTZ R4, R204, R237.reuse ;  /* 0x000000edcc047220 */ /* 0x084fe20000410000 */
        /* <DEDUP_REMOVED lines=8> */
[----:B------:R-:W2:Y:S01]  /*4210*/  @P4 LDC R223, c[0x0][0x38c] ;  /* 0x0000e300ffdf4b82 */ /* 0x000ea20000000800 */
[----:B------:R-:W-:Y:S01]  /*4220*/  FMUL.FTZ R216, R177, R94 ;  /* 0x0000005eb1d87220 */ /* 0x000fe20000410000 */
[CC--:B------:R-:W-:Y:S01]  /*4230*/  FMUL.FTZ R7, R201.reuse, R5.reuse ;  /* 0x00000005c9077220 */ /* 0x0c0fe20000410000 */
[----:B------:R-:W-:Y:S01]  /*4240*/  FMUL.FTZ R6, R201, R4 ;  /* 0x00000004c9067220 */ /* 0x000fe20000410000 */
[----:B------:R-:W-:Y:S01]  /*4250*/  FMUL.FTZ R218, R179, R94 ;  /* 0x0000005eb3da7220 */ /* 0x000fe20000410000 */
[----:B------:R-:W-:Y:S01]  /*4260*/  FMUL.FTZ R174, R173, R86 ;  /* 0x00000056adae7220 */ /* 0x000fe20000410000 */
        /* <DEDUP_REMOVED lines=13> */
[----:B------:R-:W-:Y:S01]  /*4340*/  FMUL.FTZ R37, R197, R4 ;  /* 0x00000004c5257220 */ /* 0x000fe20000410000 */
[----:B------:R-:W-:Y:S02]  /*4350*/  FFMA.FTZ R5, R2, R206, -R5 ;  /* 0x000000ce02057223 */ /* 0x000fe40000010805 */
[C---:B------:R-:W-:Y:S01]  /*4360*/  FFMA.FTZ R36, R198.reuse, R4, -R7 ;  /* 0x00000004c6247223 */ /* 0x040fe20000010807 */
[----:B------:R-:W-:Y:S01]  /*4370*/  FFMA.FTZ R37, R198, R6, R37 ;  /* 0x00000006c6257223 */ /* 0x000fe20000010025 */
[----:B------:R-:W-:-:S02]  /*4380*/  FMUL.FTZ R4, R2, R204 ;  /* 0x000000cc02047220 */ /* 0x000fc40000410000 */
        /* <DEDUP_REMOVED lines=14> */
[----:B------:R-:W-:Y:S01]  /*4470*/  @P4 IADD3 R4, PT, PT, R147, -0x2, RZ ;  /* 0xfffffffe93044810 */ /* 0x000fe20007ffe0ff */
[CC--:B------:R-:W-:Y:S01]  /*4480*/  FFMA.FTZ R6, R200.reuse, R7.reuse, -R5 ;  /* 0x00000007c8067223 */ /* 0x0c0fe20000010805 */
[----:B------:R-:W-:Y:S01]  /*4490*/  FMUL.FTZ R7, R199, R7 ;  /* 0x00000007c7077220 */ /* 0x000fe20000410000 */
[C---:B------:R-:W-:Y:S01]  /*44a0*/  FMUL.FTZ R5, R193.reuse, R36 ;  /* 0x00000024c1057220 */ /* 0x040fe20000410000 */
[----:B------:R-:W-:Y:S01]  /*44b0*/  FMUL.FTZ R219, R193, R217 ;  /* 0x000000d9c1db7220 */ /* 0x000fe20000410000 */
[----:B------:R-:W-:Y:S01]  /*44c0*/  FMUL.FTZ R225, R197, R6 ;  /* 0x00000006c5e17220 */ /* 0x000fe20000410000 */
[----:B------:R-:W-:Y:S01]  /*44d0*/  FFMA.FTZ R37, R200, R37, R7 ;  /* 0x00000025c8257223 */ /* 0x000fe20000010007 */
[----:B------:R-:W-:Y:S01]  /*44e0*/  FFMA.FTZ R5, R194, R217, -R5 ;  /* 0x000000d9c2057223 */ /* 0x000fe20000010805 */
[----:B------:R-:W-:Y:S01]  /*44f0*/  FMUL.FTZ R217, R164, R89 ;  /* 0x00000059a4d97220 */ /* 0x000fe20000410000 */
[----:B--2---:R-:W-:-:S02]  /*4500*/  @P4 IMAD R7, R4, R223, UR4 ;  /* 0x0000000404074e24 */ /* 0x004fc4000f8e02df */
[----:B------:R-:W-:Y:S01]  /*4510*/  FMUL.FTZ R223, R197, R37 ;  /* 0x00000025c5df7220 */ /* 0x000fe20000410000 */
[----:B------:R-:W-:Y:S01]  /*4520*/  FFMA.FTZ R36, R194, R36, R219 ;  /* 0x00000024c2247223 */ /* 0x000fe200000100db */
[----:B------:R-:W-:Y:S01]  /*4530*/  FFMA.FTZ R239, R82, R217, R5 ;  /* 0x000000d952ef7223 */ /* 0x000fe20000010005 */
[----:B------:R-:W-:Y:S01]  /*4540*/  CS2R R4, SRZ ;  /* 0x0000000000047805 */ /* 0x000fe2000001ff00 */
[----:B------:R-:W-:Y:S01]  /*4550*/  FFMA.FTZ R223, R198, R6, -R223 ;  /* 0x00000006c6df7223 */ /* 0x000fe200000108df */
[----:B------:R-:W-:-:S04]  /*4560*/  @P4 IMAD.WIDE R6, R7, 0x10, R14 ;  /* 0x0000001007064825 */ /* 0x000fc800078e020e */
[----:B------:R-:W-:Y:S01]  /*4570*/  FMUL.FTZ R219, R162, R89 ;  /* 0x00000059a2db7220 */ /* 0x000fe20000410000 */
[----:B------:R-:W-:Y:S01]  /*4580*/  FMUL.FTZ R243, R190, R239 ;  /* 0x000000efbef37220 */ /* 0x000fe20000410000 */
[----:B------:R-:W-:Y:S01]  /*4590*/  FFMA.FTZ R225, R198, R37, R225 ;  /* 0x00000025c6e17223 */ /* 0x000fe200000100e1 */
[----:B------:R2:W4:Y:S01]  /*45a0*/  @P4 LDG.E.64 R4, desc[UR16][R6.64+0x8] ;  /* 0x0000081006044981 */ /* 0x000522000c1e1b00 */
[----:B------:R-:W-:-:S04]  /*45b0*/  FFMA.FTZ R241, R82, R219, R36 ;  /* 0x000000db52f17223 */ /* 0x000fc80000010024 */
[-C--:B------:R-:W-:Y:S01]  /*45c0*/  FFMA.FTZ R36, R192, R241.reuse, R243 ;  /* 0x000000f1c0247223 */ /* 0x080fe200000100f3 */
[----:B------:R-:W-:-:S03]  /*45d0*/  FMUL.FTZ R241, R190, R241 ;  /* 0x000000f1bef17220 */ /* 0x000fc60000410000 */
[----:B------:R-:W-:Y:S01]  /*45e0*/  FFMA.FTZ R36, R81, R174, R36 ;  /* 0x000000ae51247223 */ /* 0x000fe20000010024 */
[----:B------:R-:W-:Y:S01]  /*45f0*/  FFMA.FTZ R224, R192, R239, -R241 ;  /* 0x000000efc0e07223 */ /* 0x000fe200000108f1 */
[C---:B------:R-:W-:Y:S01]  /*4600*/  FMUL.FTZ R239, R195.reuse, R223 ;  /* 0x000000dfc3ef7220 */ /* 0x040fe20000410000 */
[-C--:B------:R-:W-:Y:S02]  /*4610*/  FMUL.FTZ R222, R195, R225.reuse ;  /* 0x000000e1c3de7220 */ /* 0x080fe40000410000 */
[----:B------:R-:W-:Y:S01]  /*4620*/  FFMA.FTZ R37, R81, R176, R224 ;  /* 0x000000b051257223 */ /* 0x000fe200000100e0 */
[----:B------:R-:W5:Y:S01]  /*4630*/  SHFL.UP PT, R234, R36, 0x1, RZ ;  /* 0x0420000024ea7989 */ /* 0x000f6200000e00ff */
[C---:B------:R-:W-:Y:S01]  /*4640*/  FFMA.FTZ R239, R196.reuse, R225, R239 ;  /* 0x000000e1c4ef7223 */ /* 0x040fe200000100ef */
[----:B------:R-:W-:Y:S02]  /*4650*/  FFMA.FTZ R222, R196, R223, -R222 ;  /* 0x000000dfc4de7223 */ /* 0x000fe400000108de */
[----:B------:R-:W0:Y:S01]  /*4660*/  SHFL.UP PT, R225, R37, 0x1, RZ ;  /* 0x0420000025e17989 */ /* 0x000e2200000e00ff */
[C---:B------:R-:W-:Y:S01]  /*4670*/  FMUL.FTZ R223, R193.reuse, R239 ;  /* 0x000000efc1df7220 */ /* 0x040fe20000410000 */
[----:B------:R-:W-:-:S03]  /*4680*/  FMUL.FTZ R224, R193, R222 ;  /* 0x000000dec1e07220 */ /* 0x000fc60000410000 */
[C---:B------:R-:W-:Y:S01]  /*4690*/  FFMA.FTZ R223, R194.reuse, R222, -R223 ;  /* 0x000000dec2df7223 */ /* 0x040fe200000108df */
[----:B------:R-:W-:-:S03]  /*46a0*/  FFMA.FTZ R239, R194, R239, R224 ;  /* 0x000000efc2ef7223 */ /* 0x000fc600000100e0 */
[C---:B--2---:R-:W-:Y:S01]  /*46b0*/  FMUL.FTZ R7, R190.reuse, R223 ;  /* 0x000000dfbe077220 */ /* 0x044fe20000410000 */
[----:B------:R-:W-:-:S03]  /*46c0*/  FMUL.FTZ R222, R190, R239 ;  /* 0x000000efbede7220 */ /* 0x000fc60000410000 */
[C---:B------:R-:W-:Y:S01]  /*46d0*/  FFMA.FTZ R6, R192.reuse, R239, R7 ;  /* 0x000000efc0067223 */ /* 0x040fe20000010007 */
[----:B------:R-:W-:Y:S01]  /*46e0*/  ISETP.GE.AND P0, PT, R115, 0x1, PT ;  /* 0x000000017300780c */ /* 0x000fe20003f06270 */
[----:B------:R-:W-:-:S03]  /*46f0*/  FFMA.FTZ R7, R192, R223, -R222 ;  /* 0x000000dfc0077223 */ /* 0x000fc600000108de */
[----:B------:R-:W2:Y:S01]  /*4700*/  SHFL.UP PT, R223, R6, 0x1, RZ ;  /* 0x0420000006df7989 */ /* 0x000ea200000e00ff */
[----:B-----5:R-:W-:-:S03]  /*4710*/  FMUL.FTZ R239, R7, R234 ;  /* 0x000000ea07ef7220 */ /* 0x020fc60000410000 */
[----:B------:R-:W5:Y:S01]  /*4720*/  SHFL.UP PT, R222, R7, 0x1, RZ ;  /* 0x0420000007de7989 */ /* 0x000f6200000e00ff */
[C---:B------:R-:W-:Y:S01]  /*4730*/  FMUL.FTZ R234, R6.reuse, R234 ;  /* 0x000000ea06ea7220 */ /* 0x040fe20000410000 */
[----:B0-----:R-:W-:-:S03]  /*4740*/  FFMA.FTZ R239, R6, R225, R239 ;  /* 0x000000e106ef7223 */ /* 0x001fc600000100ef */
[----:B------:R-:W-:Y:S01]  /*4750*/  FFMA.FTZ R234, R7, R225, -R234 ;  /* 0x000000e107ea7223 */ /* 0x000fe200000108ea */
[----:B------:R-:W-:-:S03]  /*4760*/  @P0 FADD.FTZ R36, R36, R239 ;  /* 0x000000ef24240221 */ /* 0x000fc60000010000 */
[----:B------:R-:W-:Y:S02]  /*4770*/  @P0 FADD.FTZ R37, R37, R234 ;  /* 0x000000ea25250221 */ /* 0x000fe40000010000 */
[----:B------:R-:W0:Y:S04]  /*4780*/  SHFL.UP PT, R236, R36, 0x2, RZ ;  /* 0x0440000024ec7989 */ /* 0x000e2800000e00ff */
[----:B------:R-:W3:Y:S01]  /*4790*/  SHFL.UP PT, R234, R37, 0x2, RZ ;  /* 0x0440000025ea7989 */ /* 0x000ee200000e00ff */
[-C--:B--2---:R-:W-:Y:S01]  /*47a0*/  FMUL.FTZ R225, R7, R223.reuse ;  /* 0x000000df07e17220 */ /* 0x084fe20000410000 */
[----:B------:R-:W-:-:S03]  /*47b0*/  FMUL.FTZ R224, R6, R223 ;  /* 0x000000df06e07220 */ /* 0x000fc60000410000 */
[-C--:B-----5:R-:W-:Y:S01]  /*47c0*/  @P0 FFMA.FTZ R6, R6, R222.reuse, R225 ;  /* 0x000000de06060223 */ /* 0x0a0fe200000100e1 */
[----:B------:R-:W-:Y:S01]  /*47d0*/  @P0 FFMA.FTZ R7, R7, R222, -R224 ;  /* 0x000000de07070223 */ /* 0x000fe200000108e0 */
[----:B------:R-:W-:-:S03]  /*47e0*/  ISETP.GE.AND P0, PT, R115, 0x2, PT ;  /* 0x000000027300780c */ /* 0x000fc60003f06270 */
[----:B------:R-:W2:Y:S04]  /*47f0*/  SHFL.UP PT, R223, R6, 0x2, RZ ;  /* 0x0440000006df7989 */ /* 0x000ea800000e00ff */
[----:B------:R-:W5:Y:S01]  /*4800*/  SHFL.UP PT, R222, R7, 0x2, RZ ;  /* 0x0440000007de7989 */ /* 0x000f6200000e00ff */
[-C--:B0-----:R-:W-:Y:S01]  /*4810*/  FMUL.FTZ R225, R7, R236.reuse ;  /* 0x000000ec07e17220 */ /* 0x081fe20000410000 */
[----:B------:R-:W-:-:S03]  /*4820*/  FMUL.FTZ R236, R6, R236 ;  /* 0x000000ec06ec7220 */ /* 0x000fc60000410000 */
[-C--:B---3--:R-:W-:Y:S01]  /*4830*/  FFMA.FTZ R225, R6, R234.reuse, R225 ;  /* 0x000000ea06e17223 */ /* 0x088fe200000100e1 */
[----:B------:R-:W-:-:S03]  /*4840*/  FFMA.FTZ R236, R7, R234, -R236 ;  /* 0x000000ea07ec7223 */ /* 0x000fc600000108ec */
[----:B------:R-:W-:Y:S01]  /*4850*/  @P0 FADD.FTZ R36, R36, R225 ;  /* 0x000000e124240221 */ /* 0x000fe20000010000 */
[----:B------:R-:W-:-:S04]  /*4860*/  @P0 FADD.FTZ R37, R37, R236 ;  /* 0x000000ec25250221 */ /* 0x000fc80000010000 */
[----:B------:R-:W0:Y:S04]  /*4870*/  SHFL.UP PT, R236, R36, 0x4, RZ ;  /* 0x0480000024ec7989 */ /* 0x000e2800000e00ff */
[----:B------:R-:W3:Y:S01]  /*4880*/  SHFL.UP PT, R234, R37, 0x4, RZ ;  /* 0x0480000025ea7989 */ /* 0x000ee200000e00ff */
[-C--:B--2---:R-:W-:Y:S01]  /*4890*/  FMUL.FTZ R225, R7, R223.reuse ;  /* 0x000000df07e17220 */ /* 0x084fe20000410000 */
[----:B------:R-:W-:-:S03]  /*48a0*/  FMUL.FTZ R224, R6, R223 ;  /* 0x000000df06e07220 */ /* 0x000fc60000410000 */
[-C--:B-----5:R-:W-:Y:S01]  /*48b0*/  @P0 FFMA.FTZ R6, R6, R222.reuse, R225 ;  /* 0x000000de06060223 */ /* 0x0a0fe200000100e1 */
[----:B------:R-:W-:-:S04]  /*48c0*/  @P0 FFMA.FTZ R7, R7, R222, -R224 ;  /* 0x000000de07070223 */ /* 0x000fc800000108e0 */
[----:B------:R-:W2:Y:S01]  /*48d0*/  SHFL.UP PT, R223, R6, 0x4, RZ ;  /* 0x0480000006df7989 */ /* 0x000ea200000e00ff */
[----:B------:R-:W-:-:S03]  /*48e0*/  ISETP.GE.AND P0, PT, R115, 0x4, PT ;  /* 0x000000047300780c */ /* 0x000fc60003f06270 */
[----:B------:R-:W5:Y:S01]  /*48f0*/  SHFL.UP PT, R222, R7, 0x4, RZ ;  /* 0x0480000007de7989 */ /* 0x000f6200000e00ff */
[-C--:B0-----:R-:W-:Y:S01]  /*4900*/  FMUL.FTZ R225, R7, R236.reuse ;  /* 0x000000ec07e17220 */ /* 0x081fe20000410000 */
[----:B------:R-:W-:-:S03]  /*4910*/  FMUL.FTZ R236, R6, R236 ;  /* 0x000000ec06ec7220 */ /* 0x000fc60000410000 */
[-C--:B---3--:R-:W-:Y:S01]  /*4920*/  FFMA.FTZ R225, R6, R234.reuse, R225 ;  /* 0x000000ea06e17223 */ /* 0x088fe200000100e1 */
[----:B------:R-:W-:-:S04]  /*4930*/  FFMA.FTZ R236, R7, R234, -R236 ;  /* 0x000000ea07ec7223 */ /* 0x000fc800000108ec */
[----:B------:R-:W-:Y:S01]  /*4940*/  @P0 FADD.FTZ R36, R36, R225 ;  /* 0x000000e124240221 */ /* 0x000fe20000010000 */
[----:B------:R-:W-:-:S04]  /*4950*/  @P0 FADD.FTZ R37, R37, R236 ;  /* 0x000000ec25250221 */ /* 0x000fc80000010000 */
[----:B------:R-:W0:Y:S01]  /*4960*/  SHFL.UP PT, R236, R36, 0x8, RZ ;  /* 0x0500000024ec7989 */ /* 0x000e2200000e00ff */
[CC--:B--2---:R-:W-:Y:S01]  /*4970*/  FMUL.FTZ R225, R7.reuse, R223.reuse ;  /* 0x000000df07e17220 */ /* 0x0c4fe20000410000 */
[C---:B------:R-:W-:Y:S02]  /*4980*/  FMUL.FTZ R224, R6.reuse, R223 ;  /* 0x000000df06e07220 */ /* 0x040fe40000410000 */
[----:B------:R-:W2:Y:S01]  /*4990*/  SHFL.UP PT, R234, R37, 0x8, RZ ;  /* 0x0500000025ea7989 */ /* 0x000ea200000e00ff */
[-C--:B-----5:R-:W-:Y:S01]  /*49a0*/  @P0 FFMA.FTZ R6, R6, R222.reuse, R225 ;  /* 0x000000de06060223 */ /* 0x0a0fe200000100e1 */
[----:B------:R-:W-:-:S04]  /*49b0*/  @P0 FFMA.FTZ R7, R7, R222, -R224 ;  /* 0x000000de07070223 */ /* 0x000fc800000108e0 */
[----:B------:R-:W3:Y:S04]  /*49c0*/  SHFL.UP PT, R223, R6, 0x8, RZ ;  /* 0x0500000006df7989 */ /* 0x000ee800000e00ff */
[----:B------:R-:W5:Y:S01]  /*49d0*/  SHFL.UP PT, R222, R7, 0x8, RZ ;  /* 0x0500000007de7989 */ /* 0x000f6200000e00ff */
[----:B------:R-:W-:Y:S01]  /*49e0*/  ISETP.GE.AND P0, PT, R115, 0x8, PT ;  /* 0x000000087300780c */ /* 0x000fe20003f06270 */
[----:B0-----:R-:W-:-:S04]  /*49f0*/  FMUL.FTZ R225, R7, R236 ;  /* 0x000000ec07e17220 */ /* 0x001fc80000410000 */
[C---:B--2---:R-:W-:Y:S01]  /*4a00*/  FFMA.FTZ R225, R6.reuse, R234, R225 ;  /* 0x000000ea06e17223 */ /* 0x044fe200000100e1 */
[----:B------:R-:W-:-:S07]  /*4a10*/  FMUL.FTZ R236, R6, R236 ;  /* 0x000000ec06ec7220 */ /* 0x000fce0000410000 */
[----:B------:R-:W-:Y:S01]  /*4a20*/  @P0 FADD.FTZ R36, R36, R225 ;  /* 0x000000e124240221 */ /* 0x000fe20000010000 */
[CC--:B---3--:R-:W-:Y:S01]  /*4a30*/  FMUL.FTZ R225, R7.reuse, R223.reuse ;  /* 0x000000df07e17220 */ /* 0x0c8fe20000410000 */
[----:B------:R-:W-:Y:S01]  /*4a40*/  FFMA.FTZ R236, R7, R234, -R236 ;  /* 0x000000ea07ec7223 */ /* 0x000fe200000108ec */
[C---:B------:R-:W-:Y:S02]  /*4a50*/  FMUL.FTZ R224, R6.reuse, R223 ;  /* 0x000000df06e07220 */ /* 0x040fe40000410000 */
[-C--:B-----5:R-:W-:Y:S01]  /*4a60*/  @P0 FFMA.FTZ R6, R6, R222.reuse, R225 ;  /* 0x000000de06060223 */ /* 0x0a0fe200000100e1 */
[----:B------:R-:W-:Y:S01]  /*4a70*/  @P0 FADD.FTZ R37, R37, R236 ;  /* 0x000000ec25250221 */ /* 0x000fe20000010000 */
[----:B------:R-:W0:Y:S01]  /*4a80*/  SHFL.UP PT, R234, R36, 0x10, RZ ;  /* 0x0600000024ea7989 */ /* 0x000e2200000e00ff */
[----:B------:R-:W-:-:S03]  /*4a90*/  @P0 FFMA.FTZ R7, R7, R222, -R224 ;  /* 0x000000de07070223 */ /* 0x000fc600000108e0 */
        /* <DEDUP_REMOVED lines=10> */
[----:B-1----:R-:W-:-:S06]  /*4b40*/  FMUL.FTZ R239, R192, R35 ;  /* 0x00000023c0ef7220 */ /* 0x002fcc0000410000 */
[----:B-----5:R-:W-:Y:S01]  /*4b50*/  @P0 FFMA.FTZ R6, R6, R222, R223 ;  /* 0x000000de06060223 */ /* 0x020fe200000100df */
[C---:B------:R-:W-:Y:S01]  /*4b60*/  FMUL.FTZ R223, R190.reuse, R35 ;  /* 0x00000023bedf7220 */ /* 0x040fe20000410000 */
[----:B------:R-:W-:-:S03]  /*4b70*/  FFMA.FTZ R239, -R190, R34, -R239 ;  /* 0x00000022beef7223 */ /* 0x000fc600000109ef */
[----:B------:R-:W-:Y:S01]  /*4b80*/  FFMA.FTZ R223, R192, R34, -R223 ;  /* 0x00000022c0df7223 */ /* 0x000fe200000108df */
[----:B------:R-:W-:Y:S01]  /*4b90*/  @P0 FFMA.FTZ R7, R7, R222, -R234 ;  /* 0x000000de07070223 */ /* 0x000fe200000108ea */
[C---:B------:R-:W-:Y:S02]  /*4ba0*/  FMUL.FTZ R241, R193.reuse, R239 ;  /* 0x000000efc1f17220 */ /* 0x040fe40000410000 */
[-C--:B------:R-:W-:Y:S02]  /*4bb0*/  FMUL.FTZ R222, R193, R223.reuse ;  /* 0x000000dfc1de7220 */ /* 0x080fe40000410000 */
[----:B------:R-:W-:Y:S01]  /*4bc0*/  FFMA.FTZ R241, R194, R223, R241 ;  /* 0x000000dfc2f17223 */ /* 0x000fe200000100f1 */
[----:B------:R-:W-:Y:S01]  /*4bd0*/  FMUL.FTZ R223, R190, R227 ;  /* 0x000000e3bedf7220 */ /* 0x000fe20000410000 */
[----:B------:R-:W-:Y:S01]  /*4be0*/  FFMA.FTZ R234, R194, R239, -R222 ;  /* 0x000000efc2ea7223 */ /* 0x000fe200000108de */
[-C--:B------:R-:W-:Y:S02]  /*4bf0*/  FMUL.FTZ R222, R190, R235.reuse ;  /* 0x000000ebbede7220 */ /* 0x080fe40000410000 */
[----:B------:R-:W-:-:S02]  /*4c00*/  FFMA.FTZ R239, R192, R235, -R223 ;  /* 0x000000ebc0ef7223 */ /* 0x000fc400000108df */
[----:B------:R-:W-:Y:S02]  /*4c10*/  FFMA.FTZ R223, R192, R227, R222 ;  /* 0x000000e3c0df7223 */ /* 0x000fe400000100de */
[----:B------:R-:W-:Y:S02]  /*4c20*/  FADD.FTZ R239, R228, R239 ;  /* 0x000000efe4ef7221 */ /* 0x000fe40000010000 */
[----:B------:R-:W-:Y:S02]  /*4c30*/  FADD.FTZ R223, R226, R223 ;  /* 0x000000dfe2df7221 */ /* 0x000fe40000010000 */
[C---:B------:R-:W-:Y:S02]  /*4c40*/  FMUL.FTZ R243, R193.reuse, R239 ;  /* 0x000000efc1f37220 */ /* 0x040fe40000410000 */
[-C--:B------:R-:W-:Y:S02]  /*4c50*/  FMUL.FTZ R236, R193, R223.reuse ;  /* 0x000000dfc1ec7220 */ /* 0x080fe40000410000 */
[----:B------:R-:W-:-:S02]  /*4c60*/  FFMA.FTZ R222, R194, R223, R243 ;  /* 0x000000dfc2de7223 */ /* 0x000fc400000100f3 */
        /* <DEDUP_REMOVED lines=19> */
[C---:B------:R-:W-:Y:S01]  /*4da0*/  FFMA.FTZ R223, R198.reuse, R241, R223 ;  /* 0x000000f1c6df7223 */ /* 0x040fe200000100df */
[----:B------:R-:W-:Y:S01]  /*4db0*/  FFMA.FTZ R234, R198, R234, -R243 ;  /* 0x000000eac6ea7223 */ /* 0x000fe200000108f3 */
        /* <DEDUP_REMOVED lines=28> */
[----:B------:R-:W-:Y:S01]  /*4f80*/  @P0 FADD.FTZ R37, R37, R224 ;  /* 0x000000e025250221 */ /* 0x000fe20000010000 */
[----:B------:R-:W-:Y:S01]  /*4f90*/  @P0 FADD.FTZ R36, R36, R225 ;  /* 0x000000e124240221 */ /* 0x000fe20000010000 */
[----:B------:R-:W-:Y:S01]  /*4fa0*/  ISETP.NE.AND P0, PT, R210, 0x1f, PT ;  /* 0x0000001fd200780c */ /* 0x000fe20003f05270 */
[C---:B------:R-:W-:Y:S01]  /*4fb0*/  FFMA.FTZ R239, R206.reuse, R241, R239 ;  /* 0x000000f1ceef7223 */ /* 0x040fe200000100ef */
[----:B------:R-:W-:-:S03]  /*4fc0*/  FFMA.FTZ R245, R206, R245, -R234 ;  /* 0x000000f5cef57223 */ /* 0x000fc600000108ea */
[----:B------:R-:W-:Y:S01]  /*4fd0*/  FADD.FTZ R225, R188, R239 ;  /* 0x000000efbce17221 */ /* 0x000fe20000010000 */
[----:B------:R-:W-:Y:S01]  /*4fe0*/  FADD.FTZ R224, R178, R245 ;  /* 0x000000f5b2e07221 */ /* 0x000fe20000010000 */
[----:B------:R-:W-:Y:S01]  /*4ff0*/  ULEA UR7, UR4, UR6, 0x4 ;  /* 0x0000000604077291 */ /* 0x000fe2000f8e20ff */
[----:B------:R0:W1:Y:S01]  /*5000*/  SHFL.UP PT, R239, R7, 0x1, RZ ;  /* 0x0420000007ef7989 */ /* 0x00006200000e00ff */
[----:B------:R-:W-:Y:S03]  /*5010*/  BSSY.RECONVERGENT B0, `(.L_x_15913) ;  /* 0x0000015000007945 */ /* 0x000fe60003800200 */
[----:B----4-:R0:W2:Y:S04]  /*5020*/  SHFL.IDX PT, R236, R4, RZ, 0x1f ;  /* 0x00001fff04ec7589 */ /* 0x0100a800000e0000 */
[----:B------:R0:W3:Y:S04]  /*5030*/  SHFL.IDX PT, R234, R5, RZ, 0x1f ;  /* 0x00001fff05ea7589 */ /* 0x0000e800000e0000 */
[----:B------:R0:W4:Y:S04]  /*5040*/  SHFL.UP PT, R241, R6, 0x1, RZ ;  /* 0x0420000006f17989 */ /* 0x00012800000e00ff */
[----:B------:R-:W0:Y:S04]  /*5050*/  SHFL.UP PT, R37, R37, 0x1, RZ ;  /* 0x0420000025257989 */ /* 0x000e2800000e00ff */
[----:B------:R-:W0:Y:S04]  /*5060*/  SHFL.UP PT, R36, R36, 0x1, RZ ;  /* 0x0420000024247989 */ /* 0x000e2800000e00ff */
[----:B------:R0:W0:Y:S04]  /*5070*/  SHFL.DOWN PT, R238, R222, 0x1, 0x1f ;  /* 0x08201f00deee7f89 */ /* 0x00002800000e0000 */
[----:B------:R0:W0:Y:S04]  /*5080*/  SHFL.DOWN PT, R240, R223, 0x1, 0x1f ;  /* 0x08201f00dff07f89 */ /* 0x00002800000e0000 */
[----:B------:R0:W0:Y:S04]  /*5090*/  SHFL.DOWN PT, R242, R225, 0x1, 0x1f ;  /* 0x08201f00e1f27f89 */ /* 0x00002800000e0000 */
[----:B------:R0:W0:Y:S01]  /*50a0*/  SHFL.DOWN PT, R4, R224, 0x1, 0x1f ;  /* 0x08201f00e0047f89 */ /* 0x00002200000e0000 */
[----:B-1234-:R-:W-:Y:S05]  /*50b0*/  @!P0 BRA `(.L_x_15914) ;  /* 0x0000000000288947 */ /* 0x01efea0003800000 */
[-C--:B0-----:R-:W-:Y:S01]  /*50c0*/  FMUL.FTZ R5, R223, R4.reuse ;  /* 0x00000004df057220 */ /* 0x081fe20000410000 */
        /* <DEDUP_REMOVED lines=9> */
.L_x_15914:
[----:B------:R-:W-:Y:S05]  /*5160*/  BSYNC.RECONVERGENT B0 ;  /* 0x0000000000007941 */ /* 0x000fea0003800200 */
.L_x_15913:
[----:B------:R-:W-:Y:S01]  /*5170*/  ISETP.GE.AND P0, PT, R147, UR8, PT ;  /* 0x0000000893007c0c */ /* 0x000fe2000bf06270 */
[----:B0-----:R-:W-:Y:S01]  /*5180*/  HFMA2 R4, -RZ, RZ, 1.875, 0 ;  /* 0x3f800000ff047431 */ /* 0x001fe200000001ff */
[----:B------:R-:W-:Y:S02]  /*5190*/  CS2R R6, SRZ ;  /* 0x0000000000067805 */ /* 0x000fe4000001ff00 */
[----:B------:R-:W-:Y:S01]  /*51a0*/  MOV R5, RZ ;  /* 0x000000ff00057202 */ /* 0x000fe20000000f00 */
[----:B------:R0:W1:Y:S01]  /*51b0*/  SHFL.DOWN PT, R242, R222, 0x2, 0x1f ;  /* 0x08401f00def27f89 */ /* 0x00006200000e0000 */
[----:B------:R-:W-:Y:S01]  /*51c0*/  ISETP.NE.OR P0, PT, R161, RZ, P0 ;  /* 0x000000ffa100720c */ /* 0x000fe20000705670 */
[----:B------:R-:W-:Y:S01]  /*51d0*/  BSSY.RECONVERGENT B0, `(.L_x_15915) ;  /* 0x0000011000007945 */ /* 0x000fe20003800200 */
[----:B------:R-:W-:Y:S01]  /*51e0*/  ISETP.GT.U32.AND P2, PT, R210, 0x1d, PT ;  /* 0x0000001dd200780c */ /* 0x000fe20003f44070 */
[----:B------:R0:W2:Y:S04]  /*51f0*/  SHFL.DOWN PT, R244, R223, 0x2, 0x1f ;  /* 0x08401f00dff47f89 */ /* 0x0000a800000e0000 */
[----:B------:R0:W3:Y:S04]  /*5200*/  SHFL.DOWN PT, R245, R225, 0x2, 0x1f ;  /* 0x08401f00e1f57f89 */ /* 0x0000e800000e0000 */
[----:B------:R0:W4:Y:S04]  /*5210*/  SHFL.DOWN PT, R238, R224, 0x2, 0x1f ;  /* 0x08401f00e0ee7f89 */ /* 0x00012800000e0000 */
[----:B------:R-:W0:Y:S01]  /*5220*/  @!P0 LDS.128 R4, [UR7+0x21b0] ;  /* 0x0021b007ff048984 */ /* 0x000e220008000c00 */
[----:B------:R-:W-:Y:S05]  /*5230*/  @P2 BRA `(.L_x_15916) ;  /* 0x0000000000282947 */ /* 0x000fea0003800000 */
[-C--:B----4-:R-:W-:Y:S01]  /*5240*/  FMUL.FTZ R243, R223, R238.reuse ;  /* 0x000000eedff37220 */ /* 0x090fe20000410000 */
[----:B------:R-:W-:-:S03]  /*5250*/  FMUL.FTZ R238, R222, R238 ;  /* 0x000000eedeee7220 */ /* 0x000fc60000410000 */
[CC--:B---3--:R-:W-:Y:S01]  /*5260*/  FFMA.FTZ R240, R222.reuse, R245.reuse, -R243 ;  /* 0x000000f5def07223 */ /* 0x0c8fe200000108f3 */
[C---:B------:R-:W-:Y:S01]  /*5270*/  FFMA.FTZ R245, R223.reuse, R245, R238 ;  /* 0x000000f5dff57223 */ /* 0x040fe200000100ee */
[-C--:B--2---:R-:W-:Y:S01]  /*5280*/  FMUL.FTZ R243, R223, R244.reuse ;  /* 0x000000f4dff37220 */ /* 0x084fe20000410000 */
[----:B------:R-:W-:Y:S01]  /*5290*/  FMUL.FTZ R238, R222, R244 ;  /* 0x000000f4deee7220 */ /* 0x000fe20000410000 */
[----:B0-----:R-:W-:Y:S01]  /*52a0*/  FADD.FTZ R225, R225, R240 ;  /* 0x000000f0e1e17221 */ /* 0x001fe20000010000 */
[----:B------:R-:W-:Y:S01]  /*52b0*/  FADD.FTZ R224, R224, R245 ;  /* 0x000000f5e0e07221 */ /* 0x000fe20000010000 */
[-C--:B-1----:R-:W-:Y:S01]  /*52c0*/  FFMA.FTZ R222, R222, R242.reuse, -R243 ;  /* 0x000000f2dede7223 */ /* 0x082fe200000108f3 */
[----:B------:R-:W-:-:S07]  /*52d0*/  FFMA.FTZ R223, R223, R242, R238 ;  /* 0x000000f2dfdf7223 */ /* 0x000fce00000100ee */
.L_x_15916:
[----:B------:R-:W-:Y:S05]  /*52e0*/  BSYNC.RECONVERGENT B0 ;  /* 0x0000000000007941 */ /* 0x000fea0003800200 */
.L_x_15915:
[----:B------:R-:W-:Y:S01]  /*52f0*/  ISETP.GT.U32.AND P0, PT, R210, 0x1b, PT ;  /* 0x0000001bd200780c */ /* 0x000fe20003f04070 */
[----:B-1----:R1:W0:Y:S01]  /*5300*/  SHFL.DOWN PT, R242, R222, 0x4, 0x1f ;  /* 0x08801f00def27f89 */ /* 0x00222200000e0000 */
[----:B------:R-:W-:Y:S03]  /*5310*/  BSSY.RECONVERGENT B0, `(.L_x_15917) ;  /* 0x000000f000007945 */ /* 0x000fe60003800200 */
[----:B--2---:R1:W2:Y:S04]  /*5320*/  SHFL.DOWN PT, R244, R223, 0x4, 0x1f ;  /* 0x08801f00dff47f89 */ /* 0x0042a800000e0000 */
[----:B---3--:R1:W3:Y:S04]  /*5330*/  SHFL.DOWN PT, R245, R225, 0x4, 0x1f ;  /* 0x08801f00e1f57f89 */ /* 0x0082e800000e0000 */
[----:B----4-:R1:W4:Y:S01]  /*5340*/  SHFL.DOWN PT, R238, R224, 0x4, 0x1f ;  /* 0x08801f00e0ee7f89 */ /* 0x01032200000e0000 */
[----:B------:R-:W-:Y:S05]  /*5350*/  @P0 BRA `(.L_x_15918) ;  /* 0x0000000000280947 */ /* 0x000fea0003800000 */
[-C--:B----4-:R-:W-:Y:S01]  /*5360*/  FMUL.FTZ R243, R223, R238.reuse ;  /* 0x000000eedff37220 */ /* 0x090fe20000410000 */
[----:B------:R-:W-:-:S03]  /*5370*/  FMUL.FTZ R238, R222, R238 ;  /* 0x000000eedeee7220 */ /* 0x000fc60000410000 */
[CC--:B---3--:R-:W-:Y:S01]  /*5380*/  FFMA.FTZ R240, R222.reuse, R245.reuse, -R243 ;  /* 0x000000f5def07223 */ /* 0x0c8fe200000108f3 */
[C---:B------:R-:W-:Y:S01]  /*5390*/  FFMA.FTZ R245, R223.reuse, R245, R238 ;  /* 0x000000f5dff57223 */ /* 0x040fe200000100ee */
[-C--:B--2---:R-:W-:Y:S01]  /*53a0*/  FMUL.FTZ R243, R223, R244.reuse ;  /* 0x000000f4dff37220 */ /* 0x084fe20000410000 */
[----:B------:R-:W-:Y:S01]  /*53b0*/  FMUL.FTZ R238, R222, R244 ;  /* 0x000000f4deee7220 */ /* 0x000fe20000410000 */
[----:B01----:R-:W-:Y:S01]  /*53c0*/  FADD.FTZ R225, R225, R240 ;  /* 0x000000f0e1e17221 */ /* 0x003fe20000010000 */
[----:B------:R-:W-:Y:S01]  /*53d0*/  FADD.FTZ R224, R224, R245 ;  /* 0x000000f5e0e07221 */ /* 0x000fe20000010000 */
[-C--:B------:R-:W-:Y:S01]  /*53e0*/  FFMA.FTZ R222, R222, R242.reuse, -R243 ;  /* 0x000000f2dede7223 */ /* 0x080fe200000108f3 */
[----:B------:R-:W-:-:S07]  /*53f0*/  FFMA.FTZ R223, R223, R242, R238 ;  /* 0x000000f2dfdf7223 */ /* 0x000fce00000100ee */
.L_x_15918:
[----:B------:R-:W-:Y:S05]  /*5400*/  BSYNC.RECONVERGENT B0 ;  /* 0x0000000000007941 */ /* 0x000fea0003800200 */
.L_x_15917:
[----:B------:R-:W-:Y:S01]  /*5410*/  ISETP.GT.U32.AND P0, PT, R210, 0x17, PT ;  /* 0x00000017d200780c */ /* 0x000fe20003f04070 */
[----:B0-----:R0:W0:Y:S01]  /*5420*/  SHFL.DOWN PT, R242, R222, 0x8, 0x1f ;  /* 0x09001f00def27f89 */ /* 0x00102200000e0000 */
[----:B------:R-:W-:Y:S03]  /*5430*/  BSSY.RECONVERGENT B0, `(.L_x_15919) ;  /* 0x000000f000007945 */ /* 0x000fe60003800200 */
[----:B--2---:R2:W0:Y:S04]  /*5440*/  SHFL.DOWN PT, R244, R223, 0x8, 0x1f ;  /* 0x09001f00dff47f89 */ /* 0x00442800000e0000 */
[----:B---3--:R2:W3:Y:S04]  /*5450*/  SHFL.DOWN PT, R245, R225, 0x8, 0x1f ;  /* 0x09001f00e1f57f89 */ /* 0x0084e800000e0000 */
[----:B----4-:R2:W4:Y:S01]  /*5460*/  SHFL.DOWN PT, R238, R224, 0x8, 0x1f ;  /* 0x09001f00e0ee7f89 */ /* 0x01052200000e0000 */
[----:B------:R-:W-:Y:S05]  /*5470*/  @P0 BRA `(.L_x_15920) ;  /* 0x0000000000280947 */ /* 0x000fea0003800000 */
[-C--:B----4-:R-:W-:Y:S01]  /*5480*/  FMUL.FTZ R243, R223, R238.reuse ;  /* 0x000000eedff37220 */ /* 0x090fe20000410000 */
[----:B------:R-:W-:-:S03]  /*5490*/  FMUL.FTZ R238, R222, R238 ;  /* 0x000000eedeee7220 */ /* 0x000fc60000410000 */
[CC--:B---3--:R-:W-:Y:S01]  /*54a0*/  FFMA.FTZ R240, R222.reuse, R245.reuse, -R243 ;  /* 0x000000f5def07223 */ /* 0x0c8fe200000108f3 */
[C---:B------:R-:W-:Y:S01]  /*54b0*/  FFMA.FTZ R245, R223.reuse, R245, R238 ;  /* 0x000000f5dff57223 */ /* 0x040fe200000100ee */
[-C--:B0-----:R-:W-:Y:S01]  /*54c0*/  FMUL.FTZ R243, R223, R244.reuse ;  /* 0x000000f4dff37220 */ /* 0x081fe20000410000 */
[----:B------:R-:W-:Y:S01]  /*54d0*/  FMUL.FTZ R238, R222, R244 ;  /* 0x000000f4deee7220 */ /* 0x000fe20000410000 */
[----:B-12---:R-:W-:Y:S01]  /*54e0*/  FADD.FTZ R225, R225, R240 ;  /* 0x000000f0e1e17221 */ /* 0x006fe20000010000 */
[----:B------:R-:W-:Y:S01]  /*54f0*/  FADD.FTZ R224, R224, R245 ;  /* 0x000000f5e0e07221 */ /* 0x000fe20000010000 */
[-C--:B------:R-:W-:Y:S01]  /*5500*/  FFMA.FTZ R222, R222, R242.reuse, -R243 ;  /* 0x000000f2dede7223 */ /* 0x080fe200000108f3 */
[----:B------:R-:W-:-:S07]  /*5510*/  FFMA.FTZ R223, R223, R242, R238 ;  /* 0x000000f2dfdf7223 */ /* 0x000fce00000100ee */
.L_x_15920:
[----:B------:R-:W-:Y:S05]  /*5520*/  BSYNC.RECONVERGENT B0 ;  /* 0x0000000000007941 */ /* 0x000fea0003800200 */
.L_x_15919:
[----:B------:R-:W-:Y:S01]  /*5530*/  ISETP.GT.U32.AND P0, PT, R210, 0xf, PT ;  /* 0x0000000fd200780c */ /* 0x000fe20003f04070 */
        /* <DEDUP_REMOVED lines=8> */
[CC--:B0-----:R-:W-:Y:S01]  /*55c0*/  FFMA.FTZ R240, R222.reuse, R245.reuse, -R243 ;  /* 0x000000f5def07223 */ /* 0x0c1fe200000108f3 */
[C---:B------:R-:W-:Y:S01]  /*55d0*/  FFMA.FTZ R245, R223.reuse, R245, R238 ;  /* 0x000000f5dff57223 */ /* 0x040fe200000100ee */
[-C--:B------:R-:W-:Y:S01]  /*55e0*/  FMUL.FTZ R243, R223, R244.reuse ;  /* 0x000000f4dff37220 */ /* 0x080fe20000410000 */
[----:B------:R-:W-:Y:S01]  /*55f0*/  FMUL.FTZ R238, R222, R244 ;  /* 0x000000f4deee7220 */ /* 0x000fe20000410000 */
[----:B-123--:R-:W-:Y:S01]  /*5600*/  FADD.FTZ R225, R225, R240 ;  /* 0x000000f0e1e17221 */ /* 0x00efe20000010000 */
[----:B------:R-:W-:Y:S01]  /*5610*/  FADD.FTZ R224, R224, R245 ;  /* 0x000000f5e0e07221 */ /* 0x000fe20000010000 */
[-C--:B------:R-:W-:Y:S01]  /*5620*/  FFMA.FTZ R222, R222, R242.reuse, -R243 ;  /* 0x000000f2dede7223 */ /* 0x080fe200000108f3 */
[----:B------:R-:W-:-:S07]  /*5630*/  FFMA.FTZ R223, R223, R242, R238 ;  /* 0x000000f2dfdf7223 */ /* 0x000fce00000100ee */
.L_x_15922:
[----:B------:R-:W-:Y:S05]  /*5640*/  BSYNC.RECONVERGENT B0 ;  /* 0x0000000000007941 */ /* 0x000fea0003800200 */
.L_x_15921:
[-C--:B----4-:R-:W-:Y:S01]  /*5650*/  FMUL.FTZ R238, R241, R234.reuse ;  /* 0x000000eaf1ee7220 */ /* 0x090fe20000410000 */
[----:B------:R-:W-:Y:S01]  /*5660*/  FMUL.FTZ R240, R239, R234 ;  /* 0x000000eaeff07220 */ /* 0x000fe20000410000 */
[----:B------:R-:W-:Y:S01]  /*5670*/  SHFL.DOWN PT, R243, R222, 0x1, 0x1f ;  /* 0x08201f00def37f89 */ /* 0x000fe200000e0000 */
[----:B------:R-:W-:Y:S01]  /*5680*/  ISETP.NE.AND P0, PT, R161, 0x1f, PT ;  /* 0x0000001fa100780c */ /* 0x000fe20003f05270 */
[-C--:B------:R-:W-:Y:S01]  /*5690*/  FFMA.FTZ R238, R239, R236.reuse, -R238 ;  /* 0x000000ecefee7223 */ /* 0x080fe200000108ee */
[----:B------:R-:W-:Y:S01]  /*56a0*/  FFMA.FTZ R241, R241, R236, R240 ;  /* 0x000000ecf1f17223 */ /* 0x000fe200000100f0 */
[----:B0-----:R-:W-:Y:S01]  /*56b0*/  SHFL.DOWN PT, R245, R223, 0x1, 0x1f ;  /* 0x08201f00dff57f89 */ /* 0x001fe200000e0000 */
[----:B------:R-:W-:Y:S01]  /*56c0*/  ISETP.NE.AND P5, PT, R161, RZ, PT ;  /* 0x000000ffa100720c */ /* 0x000fe20003fa5270 */
[----:B------:R-:W-:Y:S01]  /*56d0*/  @P1 FADD.FTZ R236, R37, R238 ;  /* 0x000000ee25ec1221 */ /* 0x000fe20000010000 */
[----:B------:R-:W-:Y:S01]  /*56e0*/  @P1 FADD.FTZ R234, R36, R241 ;  /* 0x000000f124ea1221 */ /* 0x000fe20000010000 */
[----:B------:R-:W0:Y:S01]  /*56f0*/  SHFL.IDX PT, R238, R7, RZ, 0x1f ;  /* 0x00001fff07ee7589 */ /* 0x000e2200000e0000 */
[----:B------:R-:W-:Y:S03]  /*5700*/  BSSY.RECONVERGENT B0, `(.L_x_15923) ;  /* 0x000010e000007945 */ /* 0x000fe60003800200 */
[----:B------:R-:W4:Y:S04]  /*5710*/  SHFL.IDX PT, R37, R6, RZ, 0x1f ;  /* 0x00001fff06257589 */ /* 0x000f2800000e0000 */
[----:B------:R-:W5:Y:S04]  /*5720*/  SHFL.DOWN PT, R240, R224, 0x1, 0x1f ;  /* 0x08201f00e0f07f89 */ /* 0x000f6800000e0000 */
[----:B------:R-:W5:Y:S04]  /*5730*/  SHFL.DOWN PT, R247, R225, 0x1, 0x1f ;  /* 0x08201f00e1f77f89 */ /* 0x000f6800000e0000 */
[----:B-12---:R-:W1:Y:S04]  /*5740*/  SHFL.IDX PT, R223, R223, RZ, 0x1f ;  /* 0x00001fffdfdf7589 */ /* 0x006e6800000e0000 */
[----:B------:R-:W2:Y:S01]  /*5750*/  SHFL.IDX PT, R222, R222, RZ, 0x1f ;  /* 0x00001fffdede7589 */ /* 0x000ea200000e0000 */
[----:B0-----:R-:W-:-:S03]  /*5760*/  @P0 FMUL.FTZ R36, R243, R238 ;  /* 0x000000eef3240220 */ /* 0x001fc60000410000 */
[----:B---3--:R-:W0:Y:S01]  /*5770*/  SHFL.IDX PT, R225, R225, RZ, 0x1f ;  /* 0x00001fffe1e17589 */ /* 0x008e2200000e0000 */
[CC--:B----4-:R-:W-:Y:S01]  /*5780*/  @P0 FFMA.FTZ R239, R245.reuse, R37.reuse, R36 ;  /* 0x00000025f5ef0223 */ /* 0x0d0fe20000010024 */
[----:B------:R-:W-:Y:S02]  /*5790*/  @P0 FMUL.FTZ R36, R245, R238 ;  /* 0x000000eef5240220 */ /* 0x000fe40000410000 */
[----:B------:R-:W3:Y:S01]  /*57a0*/  SHFL.IDX PT, R224, R224, RZ, 0x1f ;  /* 0x00001fffe0e07589 */ /* 0x000ee200000e0000 */
[----:B-----5:R-:W-:Y:S01]  /*57b0*/  @P0 FADD.FTZ R238, R240, R239 ;  /* 0x000000eff0ee0221 */ /* 0x020fe20000010000 */
[----:B------:R-:W-:Y:S01]  /*57c0*/  @P0 FFMA.FTZ R36, R243, R37, -R36 ;  /* 0x00000025f3240223 */ /* 0x000fe20000010824 */
[C---:B------:R-:W-:Y:S01]  /*57d0*/  FMUL.FTZ R239, R3.reuse, R234 ;  /* 0x000000ea03ef7220 */ /* 0x040fe20000410000 */
[-C--:B------:R-:W-:Y:S02]  /*57e0*/  FMUL.FTZ R3, R3, R236.reuse ;  /* 0x000000ec03037220 */ /* 0x080fe40000410000 */
[----:B------:R-:W-:Y:S01]  /*57f0*/  @P0 FADD.FTZ R37, R247, R36 ;  /* 0x00000024f7250221 */ /* 0x000fe20000010000 */
[-C--:B------:R-:W-:Y:S01]  /*5800*/  FMUL.FTZ R36, R238, R35.reuse ;  /* 0x00000023ee247220 */ /* 0x080fe20000410000 */
[C---:B------:R-:W-:Y:S01]  /*5810*/  FFMA.FTZ R236, R2.reuse, R236, -R239 ;  /* 0x000000ec02ec7223 */ /* 0x040fe200000108ef */
[----:B------:R-:W-:Y:S01]  /*5820*/  FFMA.FTZ R2, R2, R234, R3 ;  /* 0x000000ea02027223 */ /* 0x000fe20000010003 */
[C---:B------:R-:W-:Y:S01]  /*5830*/  FMUL.FTZ R35, R37.reuse, R35 ;  /* 0x0000002325237220 */ /* 0x040fe20000410000 */
[-C--:B------:R-:W-:Y:S01]  /*5840*/  FFMA.FTZ R234, R37, R34.reuse, R36 ;  /* 0x0000002225ea7223 */ /* 0x080fe20000010024 */
[----:B------:R-:W-:Y:S01]  /*5850*/  IADD3 R36, P0, PT, R64, R161, RZ ;  /* 0x000000a140247210 */ /* 0x000fe20007f1e0ff */
[----:B------:R-:W-:Y:S01]  /*5860*/  FADD.FTZ R3, R237, R2 ;  /* 0x00000002ed037221 */ /* 0x000fe20000010000 */
[----:B------:R-:W-:Y:S01]  /*5870*/  FFMA.FTZ R238, R238, R34, -R35 ;  /* 0x00000022eeee7223 */ /* 0x000fe20000010823 */
[----:B------:R-:W-:Y:S01]  /*5880*/  FADD.FTZ R237, R233, R236 ;  /* 0x000000ece9ed7221 */ /* 0x000fe20000010000 */
[----:B------:R-:W-:Y:S01]  /*5890*/  LEA.HI.X.SX32 R37, R64, RZ, 0x1, P0 ;  /* 0x000000ff40257211 */ /* 0x000fe200000f0eff */
[----:B------:R-:W-:Y:S01]  /*58a0*/  FMUL.FTZ R233, R204, R3 ;  /* 0x00000003cce97220 */ /* 0x000fe20000410000 */
[----:B------:R-:W-:Y:S01]  /*58b0*/  FADD.FTZ R227, R227, R234 ;  /* 0x000000eae3e37221 */ /* 0x000fe20000010000 */
[----:B------:R-:W-:Y:S01]  /*58c0*/  FMUL.FTZ R236, R88, R100 ;  /* 0x0000006458ec7220 */ /* 0x000fe20000410000 */
[----:B------:R-:W-:-:S04]  /*58d0*/  IMAD.WIDE.U32 R36, R30, UR4, R36 ;  /* 0x000000041e247c25 */ /* 0x000fc8000f8e0024 */
[----:B------:R-:W-:Y:S01]  /*58e0*/  FFMA.FTZ R233, R206, R237, -R233 ;  /* 0x000000edcee97223 */ /* 0x000fe200000108e9 */
[----:B------:R-:W-:Y:S01]  /*58f0*/  IMAD R2, R31, UR4, R37 ;  /* 0x000000041f027c24 */ /* 0x000fe2000f8e0225 */
[----:B------:R-:W-:Y:S01]  /*5900*/  LEA R34, P0, R36, R169, 0x2 ;  /* 0x000000a924227211 */ /* 0x000fe200078010ff */
[----:B------:R-:W-:Y:S01]  /*5910*/  FADD.FTZ R37, R235, R238 ;  /* 0x000000eeeb257221 */ /* 0x000fe20000010000 */
[----:B------:R-:W-:Y:S01]  /*5920*/  FFMA.FTZ R242, R88, R231, R233 ;  /* 0x000000e758f27223 */ /* 0x000fe200000100e9 */
[----:B------:R-:W-:Y:S01]  /*5930*/  FMUL.FTZ R233, R90, R95 ;  /* 0x0000005f5ae97220 */ /* 0x000fe20000410000 */
[----:B------:R-:W-:Y:S01]  /*5940*/  LEA.HI.X R35, R36, R167, R2, 0x2, P0 ;  /* 0x000000a724237211 */ /* 0x000fe200000f1402 */
[----:B------:R-:W-:Y:S01]  /*5950*/  FMUL.FTZ R2, R204, R237 ;  /* 0x000000edcc027220 */ /* 0x000fe20000410000 */
[C---:B------:R-:W-:Y:S01]  /*5960*/  FMUL.FTZ R36, R190.reuse, R227 ;  /* 0x000000e3be247220 */ /* 0x040fe20000410000 */
[----:B------:R-:W-:Y:S02]  /*5970*/  FMUL.FTZ R235, R190, R37 ;  /* 0x00000025beeb7220 */ /* 0x000fe40000410000 */
[----:B------:R-:W-:Y:S01]  /*5980*/  FFMA.FTZ R2, R206, R3, R2 ;  /* 0x00000003ce027223 */ /* 0x000fe20000010002 */
[----:B------:R-:W-:Y:S01]  /*5990*/  FFMA.FTZ R231, R192, R37, -R36 ;  /* 0x00000025c0e77223 */ /* 0x000fe20000010824 */
[----:B------:R-:W-:Y:S01]  /*59a0*/  FFMA.FTZ R36, R170, -R233, R3 ;  /* 0x800000e9aa247223 */ /* 0x000fe20000010003 */
[----:B------:R-:W-:Y:S01]  /*59b0*/  FFMA.FTZ R235, R192, R227, R235 ;  /* 0x000000e3c0eb7223 */ /* 0x000fe200000100eb */
[----:B------:R-:W-:Y:S01]  /*59c0*/  FFMA.FTZ R244, R88, R229, R2 ;  /* 0x000000e558f47223 */ /* 0x000fe20000010002 */
[----:B------:R-:W-:Y:S01]  /*59d0*/  FADD.FTZ R228, R228, R231 ;  /* 0x000000e7e4e47221 */ /* 0x000fe20000010000 */
[C---:B------:R-:W-:Y:S01]  /*59e0*/  FFMA.FTZ R231, R0.reuse, -R3, RZ ;  /* 0x8000000300e77223 */ /* 0x040fe200000100ff */
[----:B------:R-:W-:Y:S01]  /*59f0*/  FFMA.FTZ R229, R0, R237, RZ ;  /* 0x000000ed00e57223 */ /* 0x000fe200000100ff */
[CC--:B------:R-:W-:Y:S01]  /*5a00*/  FMUL.FTZ R3, R201.reuse, R244.reuse ;  /* 0x000000f4c9037220 */ /* 0x0c0fe20000410000 */
[----:B------:R-:W-:Y:S01]  /*5a10*/  FADD.FTZ R2, R226, R235 ;  /* 0x000000ebe2027221 */ /* 0x000fe20000010000 */
[C---:B------:R-:W-:Y:S01]  /*5a20*/  FFMA.FTZ R240, R72.reuse, -R244, R231 ;  /* 0x800000f448f07223 */ /* 0x040fe200000100e7 */
[-C--:B------:R-:W-:Y:S01]  /*5a30*/  FMUL.FTZ R231, R201, R242.reuse ;  /* 0x000000f2c9e77220 */ /* 0x080fe20000410000 */
[-C--:B------:R-:W-:Y:S01]  /*5a40*/  FFMA.FTZ R238, R72, R242.reuse, R229 ;  /* 0x000000f248ee7223 */ /* 0x080fe200000100e5 */
[C---:B------:R-:W-:Y:S01]  /*5a50*/  FFMA.FTZ R234, R202.reuse, R242, -R3 ;  /* 0x000000f2caea7223 */ /* 0x040fe20000010803 */
[-C--:B------:R-:W-:Y:S01]  /*5a60*/  FFMA.FTZ R229, -R191, R236.reuse, R242 ;  /* 0x000000ecbfe57223 */ /* 0x080fe200000101f2 */
[----:B------:R-:W-:Y:S01]  /*5a70*/  FFMA.FTZ R3, R189, -R236, R244 ;  /* 0x800000ecbd037223 */ /* 0x000fe200000100f4 */
[----:B------:R-:W-:Y:S01]  /*5a80*/  FFMA.FTZ R236, R202, R244, R231 ;  /* 0x000000f4caec7223 */ /* 0x000fe200000100e7 */
[----:B------:R-:W-:Y:S01]  /*5a90*/  FFMA.FTZ R226, -R172, R233, R237 ;  /* 0x000000e9ace27223 */ /* 0x000fe200000101ed */
[C---:B------:R-:W-:Y:S01]  /*5aa0*/  FMUL.FTZ R231, R193.reuse, R228 ;  /* 0x000000e4c1e77220 */ /* 0x040fe20000410000 */
        /* <DEDUP_REMOVED lines=9> */
[C---:B------:R-:W-:Y:S01]  /*5b40*/  FFMA.FTZ R232, R200.reuse, R234, -R233 ;  /* 0x000000eac8e87223 */ /* 0x040fe200000108e9 */
[----:B------:R-:W-:Y:S01]  /*5b50*/  FMUL.FTZ R220, R87, R98 ;  /* 0x0000006257dc7220 */ /* 0x000fe20000410000 */
[C---:B------:R-:W-:Y:S01]  /*5b60*/  FFMA.FTZ R237, R71.reuse, R234, R238 ;  /* 0x000000ea47ed7223 */ /* 0x040fe200000100ee */
[----:B------:R-:W-:Y:S01]  /*5b70*/  FFMA.FTZ R239, R71, -R236, R240 ;  /* 0x800000ec47ef7223 */ /* 0x000fe200000100f0 */
[----:B------:R-:W-:Y:S01]  /*5b80*/  FFMA.FTZ R238, R85, R214, R232 ;  /* 0x000000d655ee7223 */ /* 0x000fe200000100e8 */
[----:B------:R-:W-:Y:S01]  /*5b90*/  FFMA.FTZ R230, -R187, R220, R234 ;  /* 0x000000dcbbe67223 */ /* 0x000fe200000101ea */
[C---:B------:R-:W-:Y:S01]  /*5ba0*/  FMUL.FTZ R214, R195.reuse, R221 ;  /* 0x000000ddc3d67220 */ /* 0x040fe20000410000 */
[----:B------:R-:W-:Y:S01]  /*5bb0*/  FFMA.FTZ R234, R200, R236, R235 ;  /* 0x000000ecc8ea7223 */ /* 0x000fe200000100eb */
[-C--:B------:R-:W-:Y:S01]  /*5bc0*/  FMUL.FTZ R233, R195, R231.reuse ;  /* 0x000000e7c3e97220 */ /* 0x080fe20000410000 */
[C---:B------:R-:W-:Y:S01]  /*5bd0*/  FMUL.FTZ R232, R85.reuse, R96 ;  /* 0x0000006055e87220 */ /* 0x040fe20000410000 */
[C---:B------:R-:W-:Y:S01]  /*5be0*/  FFMA.FTZ R214, R196.reuse, R231, -R214 ;  /* 0x000000e7c4d67223 */ /* 0x040fe200000108d6 */
[----:B------:R-:W-:Y:S01]  /*5bf0*/  FFMA.FTZ R240, R85, R212, R234 ;  /* 0x000000d455f07223 */ /* 0x000fe200000100ea */
[----:B------:R-:W-:Y:S01]  /*5c00*/  FFMA.FTZ R233, R196, R221, R233 ;  /* 0x000000ddc4e97223 */ /* 0x000fe200000100e9 */
[----:B------:R-:W-:Y:S01]  /*5c10*/  FMUL.FTZ R235, R197, R238 ;  /* 0x000000eec5eb7220 */ /* 0x000fe20000410000 */
[----:B------:R-:W-:Y:S01]  /*5c20*/  FADD.FTZ R214, R203, R214 ;  /* 0x000000d6cbd67221 */ /* 0x000fe20000010000 */
[----:B------:R-:W-:Y:S01]  /*5c30*/  FMUL.FTZ R203, R197, R240 ;  /* 0x000000f0c5cb7220 */ /* 0x000fe20000410000 */
[----:B------:R-:W-:Y:S01]  /*5c40*/  FADD.FTZ R180, R180, R233 ;  /* 0x000000e9b4b47221 */ /* 0x000fe20000010000 */
[----:B------:R-:W-:Y:S01]  /*5c50*/  FFMA.FTZ R212, -R183, R232, R238 ;  /* 0x000000e8b7d47223 */ /* 0x000fe200000101ee */
[----:B------:R-:W-:Y:S01]  /*5c60*/  FFMA.FTZ R220, R185, -R220, R236 ;  /* 0x800000dcb9dc7223 */ /* 0x000fe200000100ec */
[C---:B------:R-:W-:Y:S01]  /*5c70*/  FFMA.FTZ R233, R198.reuse, R238, -R203 ;  /* 0x000000eec6e97223 */ /* 0x040fe200000108cb */
[----:B------:R-:W-:Y:S01]  /*5c80*/  FFMA.FTZ R203, R181, -R232, R240 ;  /* 0x800000e8b5cb7223 */ /* 0x000fe200000100f0 */
[----:B------:R-:W-:Y:S01]  /*5c90*/  FFMA.FTZ R232, R198, R240, R235 ;  /* 0x000000f0c6e87223 */ /* 0x000fe200000100eb */
[C---:B------:R-:W-:Y:S01]  /*5ca0*/  FMUL.FTZ R235, R197.reuse, R214 ;  /* 0x000000d6c5eb7220 */ /* 0x040fe20000410000 */
[C---:B------:R-:W-:Y:S01]  /*5cb0*/  FFMA.FTZ R236, R70.reuse, -R240, R239 ;  /* 0x800000f046ec7223 */ /* 0x040fe200000100ef */
[----:B------:R-:W-:Y:S01]  /*5cc0*/  FMUL.FTZ R197, R197, R180 ;  /* 0x000000b4c5c57220 */ /* 0x000fe20000410000 */
[----:B------:R-:W-:Y:S01]  /*5cd0*/  FFMA.FTZ R234, R70, R238, R237 ;  /* 0x000000ee46ea7223 */ /* 0x000fe200000100ed */
[C---:B------:R-:W-:Y:S01]  /*5ce0*/  FFMA.FTZ R239, R84.reuse, R215, R232 ;  /* 0x000000d754ef7223 */ /* 0x040fe200000100e8 */
[----:B------:R-:W-:Y:S01]  /*5cf0*/  FFMA.FTZ R237, R84, R213, R233 ;  /* 0x000000d554ed7223 */ /* 0x000fe200000100e9 */
[C---:B------:R-:W-:Y:S01]  /*5d00*/  FFMA.FTZ R235, R198.reuse, R180, R235 ;  /* 0x000000b4c6eb7223 */ /* 0x040fe200000100eb */
[----:B------:R-:W-:Y:S01]  /*5d10*/  FFMA.FTZ R198, R198, R214, -R197 ;  /* 0x000000d6c6c67223 */ /* 0x000fe200000108c5 */
[C---:B------:R-:W-:Y:S01]  /*5d20*/  FMUL.FTZ R197, R195.reuse, R239 ;  /* 0x000000efc3c57220 */ /* 0x040fe20000410000 */
[----:B------:R-:W-:Y:S01]  /*5d30*/  FMUL.FTZ R213, R195, R237 ;  /* 0x000000edc3d57220 */ /* 0x000fe20000410000 */
[----:B------:R-:W-:Y:S01]  /*5d40*/  FMUL.FTZ R215, R84, R93 ;  /* 0x0000005d54d77220 */ /* 0x000fe20000410000 */
[----:B------:R-:W-:Y:S01]  /*5d50*/  FADD.FTZ R205, R205, R198 ;  /* 0x000000c6cdcd7221 */ /* 0x000fe20000010000 */
[----:B------:R-:W-:Y:S01]  /*5d60*/  FADD.FTZ R182, R182, R235 ;  /* 0x000000ebb6b67221 */ /* 0x000fe20000010000 */
[C---:B------:R-:W-:Y:S01]  /*5d70*/  FFMA.FTZ R198, R196.reuse, R237, -R197 ;  /* 0x000000edc4c67223 */ /* 0x040fe200000108c5 */
[----:B------:R-:W-:Y:S01]  /*5d80*/  FFMA.FTZ R213, R196, R239, R213 ;  /* 0x000000efc4d57223 */ /* 0x000fe200000100d5 */
[-C--:B------:R-:W-:Y:S01]  /*5d90*/  FFMA.FTZ R195, -R168, R215.reuse, R237 ;  /* 0x000000d7a8c37223 */ /* 0x080fe200000101ed */
[----:B------:R-:W-:Y:S01]  /*5da0*/  FFMA.FTZ R197, R166, -R215, R239 ;  /* 0x800000d7a6c57223 */ /* 0x000fe200000100ef */
[CC--:B------:R-:W-:Y:S01]  /*5db0*/  FMUL.FTZ R215, R199.reuse, R205.reuse ;  /* 0x000000cdc7d77220 */ /* 0x0c0fe20000410000 */
[----:B------:R-:W-:Y:S01]  /*5dc0*/  FMUL.FTZ R232, R199, R182 ;  /* 0x000000b6c7e87220 */ /* 0x000fe20000410000 */
[C---:B------:R-:W-:Y:S01]  /*5dd0*/  FFMA.FTZ R198, R83.reuse, R218, R198 ;  /* 0x000000da53c67223 */ /* 0x040fe200000100c6 */
[----:B------:R-:W-:Y:S01]  /*5de0*/  FFMA.FTZ R218, R83, R216, R213 ;  /* 0x000000d853da7223 */ /* 0x000fe200000100d5 */
[C---:B------:R-:W-:Y:S01]  /*5df0*/  FFMA.FTZ R215, R200.reuse, R182, R215 ;  /* 0x000000b6c8d77223 */ /* 0x040fe200000100d7 */
[----:B------:R-:W-:Y:S01]  /*5e00*/  FFMA.FTZ R232, R200, R205, -R232 ;  /* 0x000000cdc8e87223 */ /* 0x000fe200000108e8 */
[----:B------:R-:W-:Y:S01]  /*5e10*/  FFMA.FTZ R233, R69, R237, R234 ;  /* 0x000000ed45e97223 */ /* 0x000fe200000100ea */
[----:B------:R-:W-:Y:S01]  /*5e20*/  FMUL.FTZ R199, R193, R218 ;  /* 0x000000dac1c77220 */ /* 0x000fe20000410000 */
[----:B------:R-:W-:Y:S01]  /*5e30*/  FMUL.FTZ R196, R83, R94 ;  /* 0x0000005e53c47220 */ /* 0x000fe20000410000 */
[-C--:B------:R-:W-:Y:S01]  /*5e40*/  FMUL.FTZ R213, R193, R198.reuse ;  /* 0x000000c6c1d57220 */ /* 0x080fe20000410000 */
[----:B------:R-:W-:Y:S01]  /*5e50*/  FADD.FTZ R184, R184, R215 ;  /* 0x000000d7b8b87221 */ /* 0x000fe20000010000 */
[----:B------:R-:W-:Y:S01]  /*5e60*/  FADD.FTZ R207, R207, R232 ;  /* 0x000000e8cfcf7221 */ /* 0x000fe20000010000 */
[-C--:B------:R-:W-:Y:S01]  /*5e70*/  FFMA.FTZ R199, R194, R198.reuse, -R199 ;  /* 0x000000c6c2c77223 */ /* 0x080fe200000108c7 */
[----:B------:R-:W-:Y:S01]  /*5e80*/  FFMA.FTZ R200, R68, R198, R233 ;  /* 0x000000c644c87223 */ /* 0x000fe200000100e9 */
[----:B------:R-:W-:Y:S01]  /*5e90*/  FFMA.FTZ R193, -R179, R196, R198 ;  /* 0x000000c4b3c17223 */ /* 0x000fe200000101c6 */
[----:B------:R-:W-:Y:S01]  /*5ea0*/  FFMA.FTZ R194, R194, R218, R213 ;  /* 0x000000dac2c27223 */ /* 0x000fe200000100d5 */
[CC--:B------:R-:W-:Y:S01]  /*5eb0*/  FMUL.FTZ R198, R201.reuse, R184.reuse ;  /* 0x000000b8c9c67220 */ /* 0x0c0fe20000410000 */
[----:B------:R-:W-:Y:S01]  /*5ec0*/  FMUL.FTZ R215, R201, R207 ;  /* 0x000000cfc9d77220 */ /* 0x000fe20000410000 */
[----:B------:R-:W-:Y:S01]  /*5ed0*/  FFMA.FTZ R235, R69, -R239, R236 ;  /* 0x800000ef45eb7223 */ /* 0x000fe200000100ec */
        /* <DEDUP_REMOVED lines=8> */
[----:B------:R-:W-:Y:S01]  /*5f60*/  FFMA.FTZ R194, R192, R237, -R217 ;  /* 0x000000edc0c27223 */ /* 0x000fe200000108d9 */
[----:B------:R-:W-:Y:S01]  /*5f70*/  FMUL.FTZ R235, R82, R89 ;  /* 0x0000005952eb7220 */ /* 0x000fe20000410000 */
[C---:B------:R-:W-:Y:S01]  /*5f80*/  FMUL.FTZ R217, R204.reuse, R201 ;  /* 0x000000c9ccd97220 */ /* 0x040fe20000410000 */
[----:B------:R-:W-:Y:S01]  /*5f90*/  FMUL.FTZ R204, R204, R199 ;  /* 0x000000c7cccc7220 */ /* 0x000fe20000410000 */
[-C--:B------:R-:W-:Y:S01]  /*5fa0*/  FMUL.FTZ R219, R190, R237.reuse ;  /* 0x000000edbedb7220 */ /* 0x080fe20000410000 */
[----:B------:R-:W-:Y:S01]  /*5fb0*/  FFMA.FTZ R215, R67, R237, R200 ;  /* 0x000000ed43d77223 */ /* 0x000fe200000100c8 */
[----:B------:R-:W-:Y:S01]  /*5fc0*/  FFMA.FTZ R186, -R164, R235, R237 ;  /* 0x000000eba4ba7223 */ /* 0x000fe200000101ed */
[----:B------:R-:W-:Y:S01]  /*5fd0*/  FFMA.FTZ R237, R206, R201, -R204 ;  /* 0x000000c9ceed7223 */ /* 0x000fe200000108cc */
[----:B------:R-:W-:Y:S01]  /*5fe0*/  FFMA.FTZ R190, R162, -R235, R239 ;  /* 0x800000eba2be7223 */ /* 0x000fe200000100ef */
[----:B------:R-:W-:Y:S01]  /*5ff0*/  FFMA.FTZ R219, R192, R239, R219 ;  /* 0x000000efc0db7223 */ /* 0x000fe200000100db */
[----:B------:R-:W-:Y:S01]  /*6000*/  FFMA.FTZ R235, R206, R199, R217 ;  /* 0x000000c7ceeb7223 */ /* 0x000fe200000100d9 */
[----:B------:R-:W-:Y:S01]  /*6010*/  FADD.FTZ R178, R178, R237 ;  /* 0x000000edb2b27221 */ /* 0x000fe20000010000 */
[C---:B-1----:R-:W-:Y:S01]  /*6020*/  FMUL.FTZ R233, R223.reuse, R7 ;  /* 0x00000007dfe97220 */ /* 0x042fe20000410000 */
[----:B------:R-:W-:Y:S01]  /*6030*/  FMUL.FTZ R217, R223, R5 ;  /* 0x00000005dfd97220 */ /* 0x000fe20000410000 */
[----:B------:R-:W-:Y:S01]  /*6040*/  FFMA.FTZ R174, R81, R174, R219 ;  /* 0x000000ae51ae7223 */ /* 0x000fe200000100db */
[----:B------:R-:W-:Y:S01]  /*6050*/  FADD.FTZ R188, R188, R235 ;  /* 0x000000ebbcbc7221 */ /* 0x000fe20000010000 */
[-C--:B------:R-:W-:Y:S01]  /*6060*/  FMUL.FTZ R219, R178, R95.reuse ;  /* 0x0000005fb2db7220 */ /* 0x080fe20000410000 */
[CC--:B--2---:R-:W-:Y:S01]  /*6070*/  FFMA.FTZ R192, R222.reuse, R6.reuse, -R233 ;  /* 0x00000006dec07223 */ /* 0x0c4fe200000108e9 */
[C---:B------:R-:W-:Y:S01]  /*6080*/  FMUL.FTZ R198, R223.reuse, R6 ;  /* 0x00000006dfc67220 */ /* 0x040fe20000410000 */
[-C--:B------:R-:W-:Y:S01]  /*6090*/  FMUL.FTZ R6, R223, R4.reuse ;  /* 0x00000004df067220 */ /* 0x080fe20000410000 */
[----:B------:R-:W-:Y:S01]  /*60a0*/  FFMA.FTZ R4, R222, R4, -R217 ;  /* 0x00000004de047223 */ /* 0x000fe200000108d9 */
[----:B------:R-:W-:Y:S01]  /*60b0*/  FMUL.FTZ R217, R188, R95 ;  /* 0x0000005fbcd97220 */ /* 0x000fe20000410000 */
[----:B------:R-:W-:Y:S01]  /*60c0*/  FMUL.FTZ R223, R36, R219 ;  /* 0x000000db24df7220 */ /* 0x000fe20000410000 */
[C---:B------:R-:W-:Y:S01]  /*60d0*/  FFMA.FTZ R7, R222.reuse, R7, R198 ;  /* 0x00000007de077223 */ /* 0x040fe200000100c6 */
[----:B------:R-:W-:Y:S01]  /*60e0*/  FFMA.FTZ R5, R222, R5, R6 ;  /* 0x00000005de057223 */ /* 0x000fe20000010006 */
[----:B0-----:R-:W-:Y:S01]  /*60f0*/  FADD.FTZ R6, R225, R192 ;  /* 0x000000c0e1067221 */ /* 0x001fe20000010000 */
[----:B------:R-:W-:Y:S01]  /*6100*/  FMUL.FTZ R200, R199, R100 ;  /* 0x00000064c7c87220 */ /* 0x000fe20000410000 */
[-C--:B------:R-:W-:Y:S01]  /*6110*/  FFMA.FTZ R192, R226, R217.reuse, R223 ;  /* 0x000000d9e2c07223 */ /* 0x080fe200000100df */
[----:B---3--:R-:W-:Y:S01]  /*6120*/  FADD.FTZ R7, R224, R7 ;  /* 0x00000007e0077221 */ /* 0x008fe20000010000 */
[----:B------:R-:W-:Y:S01]  /*6130*/  FMUL.FTZ R223, R207, R98 ;  /* 0x00000062cfdf7220 */ /* 0x000fe20000410000 */
[-C--:B------:R-:W-:Y:S01]  /*6140*/  FMUL.FTZ R198, R90, R217.reuse ;  /* 0x000000d95ac67220 */ /* 0x080fe20000410000 */
[----:B------:R-:W-:Y:S01]  /*6150*/  FMUL.FTZ R217, R36, R217 ;  /* 0x000000d924d97220 */ /* 0x000fe20000410000 */
[----:B------:R-:W-:Y:S01]  /*6160*/  FMUL.FTZ R202, R201, R100 ;  /* 0x00000064c9ca7220 */ /* 0x000fe20000410000 */
[----:B------:R-:W-:Y:S01]  /*6170*/  FMUL.FTZ R204, R3, R200 ;  /* 0x000000c803cc7220 */ /* 0x000fe20000410000 */
[----:B------:R-:W-:Y:S01]  /*6180*/  FMUL.FTZ R225, R184, R98 ;  /* 0x00000062b8e17220 */ /* 0x000fe20000410000 */
[----:B------:R-:W-:Y:S01]  /*6190*/  FMUL.FTZ R233, R220, R223 ;  /* 0x000000dfdce97220 */ /* 0x000fe20000410000 */
[----:B------:R0:W-:Y:S01]  /*61a0*/  @!P5 STS.128 [UR7+0x21b0], R4 ;  /* 0x0021b004ff00d988 */ /* 0x0001e20008000c07 */
[----:B------:R-:W-:Y:S01]  /*61b0*/  FFMA.FTZ R176, R81, R176, R194 ;  /* 0x000000b051b07223 */ /* 0x000fe200000100c2 */
[----:B------:R-:W-:Y:S01]  /*61c0*/  FMUL.FTZ R194, R3, R202 ;  /* 0x000000ca03c27220 */ /* 0x000fe20000410000 */
[----:B------:R-:W-:Y:S01]  /*61d0*/  FMUL.FTZ R235, R87, R225 ;  /* 0x000000e157eb7220 */ /* 0x000fe20000410000 */
[----:B------:R1:W-:Y:S01]  /*61e0*/  STS [R143+0x420], R198 ;  /* 0x000420c68f007388 */ /* 0x0003e20000000800 */
[----:B------:R-:W-:Y:S01]  /*61f0*/  FMUL.FTZ R208, R214, R93 ;  /* 0x0000005dd6d07220 */ /* 0x000fe20000410000 */
[----:B------:R-:W-:Y:S01]  /*6200*/  FFMA.FTZ R194, R229, R200, R194 ;  /* 0x000000c8e5c27223 */ /* 0x000fe200000100c2 */
[----:B------:R-:W-:Y:S01]  /*6210*/  FFMA.FTZ R213, R67, -R239, R216 ;  /* 0x800000ef43d57223 */ /* 0x000fe200000100d8 */
[----:B------:R2:W-:Y:S01]  /*6220*/  STS [R142+0x10], R235 ;  /* 0x000010eb8e007388 */ /* 0x0005e20000000800 */
[----:B------:R-:W-:Y:S01]  /*6230*/  FFMA.FTZ R196, R177, -R196, R218 ;  /* 0x800000c4b1c47223 */ /* 0x000fe200000100da */
[-C--:B------:R-:W-:Y:S01]  /*6240*/  FMUL.FTZ R222, R221, R94.reuse ;  /* 0x0000005eddde7220 */ /* 0x080fe20000410000 */
[----:B------:R-:W-:Y:S01]  /*6250*/  FMUL.FTZ R206, R231, R94 ;  /* 0x0000005ee7ce7220 */ /* 0x000fe20000410000 */
[-C--:B------:R-:W-:Y:S01]  /*6260*/  FMUL.FTZ R224, R227, R86.reuse ;  /* 0x00000056e3e07220 */ /* 0x080fe20000410000 */
[----:B------:R-:W-:Y:S01]  /*6270*/  FMUL.FTZ R218, R37, R86 ;  /* 0x0000005625da7220 */ /* 0x000fe20000410000 */
[-C--:B0-----:R-:W-:Y:S01]  /*6280*/  FFMA.FTZ R4, R226, R219.reuse, -R217 ;  /* 0x000000dbe2047223 */ /* 0x081fe200000108d9 */
[----:B------:R-:W-:Y:S01]  /*6290*/  FMUL.FTZ R7, R88, R200 ;  /* 0x000000c858077220 */ /* 0x000fe20000410000 */
[----:B------:R-:W-:Y:S01]  /*62a0*/  FMUL.FTZ R219, R90, R219 ;  /* 0x000000db5adb7220 */ /* 0x000fe20000410000 */
[-C--:B------:R-:W-:Y:S01]  /*62b0*/  FFMA.FTZ R5, R229, R202.reuse, -R204 ;  /* 0x000000cae5057223 */ /* 0x080fe200000108cc */
[----:B------:R-:W-:Y:S01]  /*62c0*/  FMUL.FTZ R217, R88, R202 ;  /* 0x000000ca58d97220 */ /* 0x000fe20000410000 */
[-C--:B------:R-:W-:Y:S01]  /*62d0*/  FMUL.FTZ R202, R205, R96.reuse ;  /* 0x00000060cdca7220 */ /* 0x080fe20000410000 */
[-C--:B-1----:R-:W-:Y:S01]  /*62e0*/  FFMA.FTZ R198, R230, R225.reuse, R233 ;  /* 0x000000e1e6c67223 */ /* 0x082fe200000100e9 */
[----:B------:R-:W-:Y:S01]  /*62f0*/  FMUL.FTZ R6, R182, R96 ;  /* 0x00000060b6067220 */ /* 0x000fe20000410000 */
[----:B------:R-:W-:Y:S01]  /*6300*/  FMUL.FTZ R225, R220, R225 ;  /* 0x000000e1dce17220 */ /* 0x000fe20000410000 */
[----:B------:R0:W-:Y:S01]  /*6310*/  STS [R142+0x4], R219 ;  /* 0x000004db8e007388 */ /* 0x0001e20000000800 */
[----:B------:R-:W-:Y:S01]  /*6320*/  FMUL.FTZ R233, R203, R202 ;  /* 0x000000cacbe97220 */ /* 0x000fe20000410000 */
[----:B------:R-:W-:Y:S01]  /*6330*/  FMUL.FTZ R204, R180, R93 ;  /* 0x0000005db4cc7220 */ /* 0x000fe20000410000 */
[-C--:B--2---:R-:W-:Y:S01]  /*6340*/  FMUL.FTZ R235, R228, R89.reuse ;  /* 0x00000059e4eb7220 */ /* 0x084fe20000410000 */
[----:B------:R1:W-:Y:S01]  /*6350*/  STS [R142+0x8], R7 ;  /* 0x000008078e007388 */ /* 0x0003e20000000800 */
[----:B------:R-:W-:Y:S01]  /*6360*/  FFMA.FTZ R200, R212, R6, R233 ;  /* 0x00000006d4c87223 */ /* 0x000fe200000100e9 */
[----:B------:R-:W-:Y:S01]  /*6370*/  FMUL.FTZ R233, R2, R89 ;  /* 0x0000005902e97220 */ /* 0x000fe20000410000 */
[----:B------:R-:W-:Y:S01]  /*6380*/  FMUL.FTZ R216, R197, R204 ;  /* 0x000000ccc5d87220 */ /* 0x000fe20000410000 */
[----:B------:R2:W-:Y:S01]  /*6390*/  STS [R142+0xc], R217 ;  /* 0x00000cd98e007388 */ /* 0x0005e20000000800 */
[C---:B------:R-:W-:Y:S01]  /*63a0*/  FMUL.FTZ R237, R190.reuse, R235 ;  /* 0x000000ebbeed7220 */ /* 0x040fe20000410000 */
[----:B0-----:R-:W-:Y:S01]  /*63b0*/  FMUL.FTZ R219, R203, R6 ;  /* 0x00000006cbdb7220 */ /* 0x001fe20000410000 */
[----:B------:R-:W-:Y:S01]  /*63c0*/  FMUL.FTZ R239, R190, R233 ;  /* 0x000000e9beef7220 */ /* 0x000fe20000410000 */
[----:B------:R-:W-:Y:S01]  /*63d0*/  FADD.FTZ R4, RZ, R4 ;  /* 0x00000004ff047221 */ /* 0x000fe20000010000 */
[-C--:B-1----:R-:W-:Y:S01]  /*63e0*/  FFMA.FTZ R7, R230, R223.reuse, -R225 ;  /* 0x000000dfe6077223 */ /* 0x082fe200000108e1 */
[----:B------:R-:W-:Y:S01]  /*63f0*/  FMUL.FTZ R223, R87, R223 ;  /* 0x000000df57df7220 */ /* 0x000fe20000410000 */
[----:B------:R-:W-:Y:S01]  /*6400*/  FMUL.FTZ R225, R84, R204 ;  /* 0x000000cc54e17220 */ /* 0x000fe20000410000 */
[----:B------:R-:W-:Y:S01]  /*6410*/  FADD.FTZ R4, R4, R5 ;  /* 0x0000000504047221 */ /* 0x000fe20000010000 */
[C---:B--2---:R-:W-:Y:S01]  /*6420*/  FMUL.FTZ R217, R85.reuse, R6 ;  /* 0x0000000655d97220 */ /* 0x044fe20000410000 */
[-C--:B------:R-:W-:Y:S01]  /*6430*/  FFMA.FTZ R6, R212, R202.reuse, -R219 ;  /* 0x000000cad4067223 */ /* 0x080fe200000108db */
[----:B------:R-:W-:Y:S01]  /*6440*/  FMUL.FTZ R219, R85, R202 ;  /* 0x000000ca55db7220 */ /* 0x000fe20000410000 */
[----:B------:R0:W-:Y:S01]  /*6450*/  STS [R142+0x14], R223 ;  /* 0x000014df8e007388 */ /* 0x0001e20000000800 */
[----:B------:R-:W-:Y:S01]  /*6460*/  FMUL.FTZ R202, R197, R208 ;  /* 0x000000d0c5ca7220 */ /* 0x000fe20000410000 */
[----:B------:R-:W-:-:S02]  /*6470*/  FADD.FTZ R7, R4, R7 ;  /* 0x0000000704077221 */ /* 0x000fc40000010000 */
[----:B------:R1:W-:Y:S01]  /*6480*/  STS [R142+0x18], R217 ;  /* 0x000018d98e007388 */ /* 0x0003e20000000800 */
[C---:B------:R-:W-:Y:S01]  /*6490*/  FFMA.FTZ R202, R195.reuse, R204, R202 ;  /* 0x000000ccc3ca7223 */ /* 0x040fe200000100ca */
[-C--:B------:R-:W-:Y:S01]  /*64a0*/  FFMA.FTZ R204, R195, R208.reuse, -R216 ;  /* 0x000000d0c3cc7223 */ /* 0x080fe200000108d8 */
[-C--:B------:R-:W-:Y:S01]  /*64b0*/  FFMA.FTZ R216, R186, R235.reuse, -R239 ;  /* 0x000000ebbad87223 */ /* 0x080fe200000108ef */
[----:B------:R2:W-:Y:S01]  /*64c0*/  STS [R142+0x1c], R219 ;  /* 0x00001cdb8e007388 */ /* 0x0005e20000000800 */
[----:B------:R-:W-:Y:S01]  /*64d0*/  FMUL.FTZ R235, R82, R235 ;  /* 0x000000eb52eb7220 */ /* 0x000fe20000410000 */
[----:B0-----:R-:W-:Y:S01]  /*64e0*/  FMUL.FTZ R223, R84, R208 ;  /* 0x000000d054df7220 */ /* 0x001fe20000410000 */
[-C--:B------:R-:W-:Y:S01]  /*64f0*/  FFMA.FTZ R208, R186, R233.reuse, R237 ;  /* 0x000000e9bad07223 */ /* 0x080fe200000100ed */
[----:B------:R0:W-:Y:S01]  /*6500*/  STS [R142+0x20], R225 ;  /* 0x000020e18e007388 */ /* 0x0001e20000000800 */
[----:B------:R-:W-:Y:S01]  /*6510*/  FMUL.FTZ R233, R82, R233 ;  /* 0x000000e952e97220 */ /* 0x000fe20000410000 */
[----:B-1----:R-:W-:Y:S01]  /*6520*/  FMUL.FTZ R217, R83, R222 ;  /* 0x000000de53d97220 */ /* 0x002fe20000410000 */
[----:B------:R-:W-:Y:S01]  /*6530*/  FADD.FTZ R7, R7, R6 ;  /* 0x0000000607077221 */ /* 0x000fe20000010000 */
[----:B------:R1:W-:Y:S01]  /*6540*/  STS [R142+0x24], R223 ;  /* 0x000024df8e007388 */ /* 0x0003e20000000800 */
[----:B------:R-:W-:Y:S01]  /*6550*/  LEA R6, R65, -R62, 0x1 ;  /* 0x8000003e41067211 */ /* 0x000fe200078e08ff */
[----:B--2---:R-:W-:Y:S01]  /*6560*/  FMUL.FTZ R219, R83, R206 ;  /* 0x000000ce53db7220 */ /* 0x004fe20000410000 */
[----:B------:R-:W-:Y:S01]  /*6570*/  FADD.FTZ R7, R7, R204 ;  /* 0x000000cc07077221 */ /* 0x000fe20000010000 */
[----:B------:R2:W-:Y:S01]  /*6580*/  STS [R142+0x28], R217 ;  /* 0x000028d98e007388 */ /* 0x0005e20000000800 */
[C---:B------:R-:W-:Y:S01]  /*6590*/  ISETP.GE.AND P6, PT, R6.reuse, 0x1, PT ;  /* 0x000000010600780c */ /* 0x040fe20003fc6270 */
[C---:B0-----:R-:W-:Y:S01]  /*65a0*/  FMUL.FTZ R225, R81.reuse, R218 ;  /* 0x000000da51e17220 */ /* 0x041fe20000410000 */
[C---:B------:R-:W-:Y:S01]  /*65b0*/  ISETP.GE.AND P3, PT, R6.reuse, 0x21, PT ;  /* 0x000000210600780c */ /* 0x040fe20003f66270 */
[----:B------:R0:W-:Y:S01]  /*65c0*/  STS [R142+0x2c], R219 ;  /* 0x00002cdb8e007388 */ /* 0x0001e20000000800 */
[C---:B------:R-:W-:Y:S01]  /*65d0*/  ISETP.GE.AND P2, PT, R6.reuse, 0x41, PT ;  /* 0x000000410600780c */ /* 0x040fe20003f46270 */
[----:B-1----:R-:W-:Y:S01]  /*65e0*/  FMUL.FTZ R223, R81, R224 ;  /* 0x000000e051df7220 */ /* 0x002fe20000410000 */
[C---:B------:R-:W-:Y:S01]  /*65f0*/  ISETP.GE.AND P1, PT, R6.reuse, 0x61, PT ;  /* 0x000000610600780c */ /* 0x040fe20003f26270 */
[----:B------:R1:W-:Y:S01]  /*6600*/  STS [R142+0x30], R233 ;  /* 0x000030e98e007388 */ /* 0x0003e20000000800 */
[----:B------:R-:W-:Y:S01]  /*6610*/  ISETP.GE.AND P0, PT, R6, 0x81, PT ;  /* 0x000000810600780c */ /* 0x000fe20003f06270 */
[----:B--2---:R-:W-:Y:S01]  /*6620*/  FADD.FTZ R217, RZ, R192 ;  /* 0x000000c0ffd97221 */ /* 0x004fe20000010000 */
[C---:B------:R-:W-:Y:S01]  /*6630*/  FMUL.FTZ R192, R196.reuse, R206 ;  /* 0x000000cec4c07220 */ /* 0x040fe20000410000 */
[----:B------:R1:W-:Y:S02]  /*6640*/  STS [R142+0x34], R235 ;  /* 0x000034eb8e007388 */ /* 0x0003e40000000800 */
[----:B------:R-:W-:Y:S01]  /*6650*/  FADD.FTZ R217, R217, R194 ;  /* 0x000000c2d9d97221 */ /* 0x000fe20000010000 */
[----:B0-----:R-:W-:Y:S01]  /*6660*/  FMUL.FTZ R219, R81, R86 ;  /* 0x0000005651db7220 */ /* 0x001fe20000410000 */
[----:B------:R1:W-:Y:S01]  /*6670*/  STS [R142+0x38], R223 ;  /* 0x000038df8e007388 */ /* 0x0003e20000000800 */
[-C--:B------:R-:W-:Y:S01]  /*6680*/  FFMA.FTZ R192, R193, R222.reuse, R192 ;  /* 0x000000dec1c07223 */ /* 0x080fe200000100c0 */
[----:B------:R-:W-:Y:S01]  /*6690*/  FADD.FTZ R217, R217, R198 ;  /* 0x000000c6d9d97221 */ /* 0x000fe20000010000 */
[----:B------:R-:W-:Y:S01]  /*66a0*/  FMUL.FTZ R222, R196, R222 ;  /* 0x000000dec4de7220 */ /* 0x000fe20000410000 */
[----:B------:R1:W-:Y:S02]  /*66b0*/  STS [R142+0x3c], R225 ;  /* 0x00003ce18e007388 */ /* 0x0003e40000000800 */
[----:B------:R-:W-:Y:S01]  /*66c0*/  FADD.FTZ R5, R217, R200 ;  /* 0x000000c8d9057221 */ /* 0x000fe20000010000 */
[-C--:B------:R-:W-:Y:S01]  /*66d0*/  FFMA.FTZ R217, R173, -R219.reuse, R174 ;  /* 0x800000dbadd97223 */ /* 0x080fe200000100ae */
[----:B------:R-:W-:Y:S01]  /*66e0*/  BAR.SYNC.DEFER_BLOCKING 0x0 ;  /* 0x0000000000007b1d */ /* 0x000fe20000010000 */
[----:B------:R-:W-:Y:S01]  /*66f0*/  FFMA.FTZ R219, -R175, R219, R176 ;  /* 0x000000dbafdb7223 */ /* 0x000fe200000101b0 */
[----:B------:R-:W-:Y:S01]  /*6700*/  FFMA.FTZ R222, R193, R206, -R222 ;  /* 0x000000cec1de7223 */ /* 0x000fe200000108de */
[----:B------:R-:W-:Y:S01]  /*6710*/  FMUL.FTZ R4, R217, R218 ;  /* 0x000000dad9047220 */ /* 0x000fe20000410000 */
[----:B------:R-:W-:-:S02]  /*6720*/  FADD.FTZ R5, R5, R202 ;  /* 0x000000ca05057221 */ /* 0x000fc40000010000 */
[----:B------:R-:W-:Y:S01]  /*6730*/  FADD.FTZ R7, R7, R222 ;  /* 0x000000de07077221 */ /* 0x000fe20000010000 */
[-C--:B------:R-:W-:Y:S01]  /*6740*/  FFMA.FTZ R4, R219, R224.reuse, R4 ;  /* 0x000000e0db047223 */ /* 0x080fe20000010004 */
[----:B------:R-:W-:Y:S01]  /*6750*/  FMUL.FTZ R224, R217, R224 ;  /* 0x000000e0d9e07220 */ /* 0x000fe20000410000 */
[----:B------:R-:W-:Y:S01]  /*6760*/  FADD.FTZ R5, R5, R192 ;  /* 0x000000c005057221 */ /* 0x000fe20000010000 */
[----:B------:R-:W-:Y:S02]  /*6770*/  FADD.FTZ R7, R7, R216 ;  /* 0x000000d807077221 */ /* 0x000fe40000010000 */
[----:B------:R-:W-:Y:S01]  /*6780*/  FFMA.FTZ R224, R219, R218, -R224 ;  /* 0x000000dadbe07223 */ /* 0x000fe200000108e0 */
[----:B------:R-:W-:Y:S01]  /*6790*/  FADD.FTZ R5, R5, R208 ;  /* 0x000000d005057221 */ /* 0x000fe20000010000 */
[----:B------:R1:W0:Y:S01]  /*67a0*/  LDS R233, [R141+0x4a0] ;  /* 0x0004a0008de97984 */ /* 0x0002220000000800 */
[----:B------:R-:W-:Y:S05]  /*67b0*/  @!P6 BRA `(.L_x_15924) ;  /* 0x000000000008e947 */ /* 0x000fea0003800000 */
[----:B-1----:R-:W1:Y:S04]  /*67c0*/  LDS R223, [R145+0x420] ;  /* 0x0004200091df7984 */ /* 0x002e680000000800 */
[----:B-1----:R2:W-:Y:S02]  /*67d0*/  REDG.E.ADD.F32.FTZ.RN.STRONG.GPU desc[UR16][R34.64], R223 ;  /* 0x000000df220079a6 */ /* 0x0025e4000c12f310 */
.L_x_15924:
[----:B------:R-:W-:Y:S05]  /*67e0*/  BSYNC.RECONVERGENT B0 ;  /* 0x0000000000007941 */ /* 0x000fea0003800200 */
.L_x_15923:
[----:B------:R-:W-:Y:S01]  /*67f0*/  BSSY.RECONVERGENT B0, `(.L_x_15925) ;  /* 0x0000004000007945 */ /* 0x000fe20003800200 */
[----:B------:R-:W-:-:S03]  /*6800*/  ISETP.GE.AND P6, PT, R6, 0xa1, PT ;  /* 0x000000a10600780c */ /* 0x000fc60003fc6270 */
[----:B------:R-:W-:Y:S10]  /*6810*/  @!P3 BRA `(.L_x_15926) ;  /* 0x000000000004b947 */ /* 0x000ff40003800000 */
[----:B0-----:R3:W-:Y:S02]  /*6820*/  REDG.E.ADD.F32.FTZ.RN.STRONG.GPU desc[UR16][R34.64+0x80], R233 ;  /* 0x000080e9220079a6 */ /* 0x0017e4000c12f310 */
.L_x_15926:
[----:B------:R-:W-:Y:S05]  /*6830*/  BSYNC.RECONVERGENT B0 ;  /* 0x0000000000007941 */ /* 0x000fea0003800200 */
.L_x_15925:
[----:B-12---:R1:W2:Y:S01]  /*6840*/  LDS R223, [R140+0x520] ;  /* 0x000520008cdf7984 */ /* 0x0062a20000000800 */
[----:B------:R-:W-:Y:S04]  /*6850*/  BSSY.RECONVERGENT B0, `(.L_x_15927) ;  /* 0x0000003000007945 */ /* 0x000fe80003800200 */
[----:B------:R-:W-:Y:S05]  /*6860*/  @!P2 BRA `(.L_x_15928) ;  /* 0x000000000004a947 */ /* 0x000fea0003800000 */
[----:B--2---:R4:W-:Y:S02]  /*6870*/  REDG.E.ADD.F32.FTZ.RN.STRONG.GPU desc[UR16][R34.64+0x100], R223 ;  /* 0x000100df220079a6 */ /* 0x0049e4000c12f310 */
.L_x_15928:
[----:B------:R-:W-:Y:S05]  /*6880*/  BSYNC.RECONVERGENT B0 ;  /* 0x0000000000007941 */ /* 0x000fea0003800200 */
.L_x_15927:
[----:B--2-4-:R2:W4:Y:S01]  /*6890*/  LDS R223, [R139+0x5a0] ;  /* 0x0005a0008bdf7984 */ /* 0x0145220000000800 */
[----:B------:R-:W-:Y:S04]  /*68a0*/  BSSY.RECONVERGENT B0, `(.L_x_15929) ;  /* 0x0000003000007945 */ /* 0x000fe80003800200 */
[----:B------:R-:W-:Y:S05]  /*68b0*/  @!P1 BRA `(.L_x_15930) ;  /* 0x0000000000049947 */ /* 0x000fea0003800000 */
[----:B----4-:R4:W-:Y:S02]  /*68c0*/  REDG.E.ADD.F32.FTZ.RN.STRONG.GPU desc[UR16][R34.64+0x180], R223 ;  /* 0x000180df220079a6 */ /* 0x0109e4000c12f310 */
.L_x_15930:
[----:B------:R-:W-:Y:S05]  /*68d0*/  BSYNC.RECONVERGENT B0 ;  /* 0x0000000000007941 */ /* 0x000fea0003800200 */
.L_x_15929:
[----:B----4-:R4:W0:Y:S01]  /*68e0*/  LDS R223, [R138+0x620] ;  /* 0x000620008adf7984 */ /* 0x0108220000000800 */
[----:B------:R-:W-:Y:S04]  /*68f0*/  BSSY.RECONVERGENT B0, `(.L_x_15931) ;  /* 0x0000003000007945 */ /* 0x000fe80003800200 */
[----:B------:R-:W-:Y:S05]  /*6900*/  @!P0 BRA `(.L_x_15932) ;  /* 0x0000000000048947 */ /* 0x000fea0003800000 */
[----:B0-----:R0:W-:Y:S02]  /*6910*/  REDG.E.ADD.F32.FTZ.RN.STRONG.GPU desc[UR16][R34.64+0x200], R223 ;  /* 0x000200df220079a6 */ /* 0x0011e4000c12f310 */
.L_x_15932:
[----:B------:R-:W-:Y:S05]  /*6920*/  BSYNC.RECONVERGENT B0 ;  /* 0x0000000000007941 */ /* 0x000fea0003800200 */
.L_x_15931:
[----:B0-----:R0:W0:Y:S01]  /*6930*/  LDS R223, [R137+0x6a0] ;  /* 0x0006a00089df7984 */ /* 0x0010220000000800 */
[----:B------:R-:W-:Y:S04]  /*6940*/  BSSY.RECONVERGENT B0, `(.L_x_15933) ;  /* 0x0000003000007945 */ /* 0x000fe80003800200 */
[----:B------:R-:W-:Y:S05]  /*6950*/  @!P6 BRA `(.L_x_15934) ;  /* 0x000000000004e947 */ /* 0x000fea0003800000 */
[----:B0-----:R0:W-:Y:S02]  /*6960*/  REDG.E.ADD.F32.FTZ.RN.STRONG.GPU desc[UR16][R34.64+0x280], R223 ;  /* 0x000280df220079a6 */ /* 0x0011e4000c12f310 */
.L_x_15934:
[----:B------:R-:W-:Y:S05]  /*6970*/  BSYNC.RECONVERGENT B0 ;  /* 0x0000000000007941 */ /* 0x000fea0003800200 */
.L_x_15933:
        /* <DEDUP_REMOVED lines=9> */
.L_x_15936:
[----:B------:R-:W-:Y:S05]  /*6a10*/  BSYNC.RECONVERGENT B0 ;  /* 0x0000000000007941 */ /* 0x000fea0003800200 */
.L_x_15935:
[----:B0-----:R0:W0:Y:S01]  /*6a20*/  LDS R223, [R135+0x7a0] ;  /* 0x0007a00087df7984 */ /* 0x0010220000000800 */
[----:B------:R-:W-:Y:S04]  /*6a30*/  BSSY.RECONVERGENT B0, `(.L_x_15937) ;  /* 0x0000003000007945 */ /* 0x000fe80003800200 */
[----:B------:R-:W-:Y:S05]  /*6a40*/  @!P0 BRA `(.L_x_15938) ;  /* 0x0000000000048947 */ /* 0x000fea0003800000 */
[----:B0-----:R0:W-:Y:S02]  /*6a50*/  REDG.E.ADD.F32.FTZ.RN.STRONG.GPU desc[UR16][R34.64+0x380], R223 ;  /* 0x000380df220079a6 */ /* 0x0011e4000c12f310 */
.L_x_15938:
[----:B------:R-:W-:Y:S05]  /*6a60*/  BSYNC.RECONVERGENT B0 ;  /* 0x0000000000007941 */ /* 0x000fea0003800200 */
.L_x_15937:
[----:B0-----:R0:W0:Y:S01]  /*6a70*/  LDS R223, [R134+0x820] ;  /* 0x0008200086df7984 */ /* 0x0010220000000800 */
[----:B------:R-:W-:Y:S04]  /*6a80*/  BSSY.RECONVERGENT B0, `(.L_x_15939) ;  /* 0x0000003000007945 */ /* 0x000fe80003800200 */
[----:B------:R-:W-:Y:S05]  /*6a90*/  @!P1 BRA `(.L_x_15940) ;  /* 0x0000000000049947 */ /* 0x000fea0003800000 */
[----:B0-----:R0:W-:Y:S02]  /*6aa0*/  REDG.E.ADD.F32.FTZ.RN.STRONG.GPU desc[UR16][R34.64+0x400], R223 ;  /* 0x000400df220079a6 */ /* 0x0011e4000c12f310 */
.L_x_15940:
[----:B------:R-:W-:Y:S05]  /*6ab0*/  BSYNC.RECONVERGENT B0 ;  /* 0x0000000000007941 */ /* 0x000fea0003800200 */
.L_x_15939:
[----:B0-----:R0:W0:Y:S01]  /*6ac0*/  LDS R223, [R132+0x8a0] ;  /* 0x0008a00084df7984 */ /* 0x0010220000000800 */
[----:B------:R-:W-:Y:S04]  /*6ad0*/  BSSY.RECONVERGENT B0, `(.L_x_15941) ;  /* 0x0000003000007945 */ /* 0x000fe80003800200 */
[----:B------:R-:W-:Y:S05]  /*6ae0*/  @!P2 BRA `(.L_x_15942) ;  /* 0x000000000004a947 */ /* 0x000fea0003800000 */
[----:B0-----:R0:W-:Y:S02]  /*6af0*/  REDG.E.ADD.F32.FTZ.RN.STRONG.GPU desc[UR16][R34.64+0x480], R223 ;  /* 0x000480df220079a6 */ /* 0x0011e4000c12f310 */
.L_x_15942:
[----:B------:R-:W-:Y:S05]  /*6b00*/  BSYNC.RECONVERGENT B0 ;  /* 0x0000000000007941 */ /* 0x000fea0003800200 */
.L_x_15941:
[----:B0-----:R0:W0:Y:S01]  /*6b10*/  LDS R223, [R130+0x920] ;  /* 0x0009200082df7984 */ /* 0x0010220000000800 */
[----:B------:R-:W-:Y:S04]  /*6b20*/  BSSY.RECONVERGENT B0, `(.L_x_15943) ;  /* 0x0000003000007945 */ /* 0x000fe80003800200 */
[----:B------:R-:W-:Y:S05]  /*6b30*/  @!P3 BRA `(.L_x_15944) ;  /* 0x000000000004b947 */ /* 0x000fea0003800000 */
[----:B0-----:R0:W-:Y:S02]  /*6b40*/  REDG.E.ADD.F32.FTZ.RN.STRONG.GPU desc[UR16][R34.64+0x500], R223 ;  /* 0x000500df220079a6 */ /* 0x0011e4000c12f310 */
.L_x_15944:
[----:B------:R-:W-:Y:S05]  /*6b50*/  BSYNC.RECONVERGENT B0 ;  /* 0x0000000000007941 */ /* 0x000fea0003800200 */
.L_x_15943:
        /* <DEDUP_REMOVED lines=9> */
.L_x_15946:
[----:B------:R-:W-:Y:S05]  /*6bf0*/  BSYNC.RECONVERGENT B0 ;  /* 0x0000000000007941 */ /* 0x000fea0003800200 */
.L_x_15945:
[----:B0-----:R0:W0:Y:S01]  /*6c00*/  LDS R223, [R126+0xa20] ;  /* 0x000a20007edf7984 */ /* 0x0010220000000800 */
[----:B------:R-:W-:Y:S04]  /*6c10*/  BSSY.RECONVERGENT B0, `(.L_x_15947) ;  /* 0x0000003000007945 */ /* 0x000fe80003800200 */
[----:B------:R-:W-:Y:S05]  /*6c20*/  @!P0 BRA `(.L_x_15948) ;  /* 0x0000000000048947 */ /* 0x000fea0003800000 */
[----:B0-----:R0:W-:Y:S02]  /*6c30*/  REDG.E.ADD.F32.FTZ.RN.STRONG.GPU desc[UR16][R34.64+0x600], R223 ;  /* 0x000600df220079a6 */ /* 0x0011e4000c12f310 */
.L_x_15948:
[----:B------:R-:W-:Y:S05]  /*6c40*/  BSYNC.RECONVERGENT B0 ;  /* 0x0000000000007941 */ /* 0x000fea0003800200 */
.L_x_15947:
[----:B0-----:R0:W0:Y:S01]  /*6c50*/  LDS R223, [R124+0xaa0] ;  /* 0x000aa0007cdf7984 */ /* 0x0010220000000800 */
[----:B------:R-:W-:Y:S04]  /*6c60*/  BSSY.RECONVERGENT B0, `(.L_x_15949) ;  /* 0x0000003000007945 */ /* 0x000fe80003800200 */
[----:B------:R-:W-:Y:S05]  /*6c70*/  @!P1 BRA `(.L_x_15950) ;  /* 0x0000000000049947 */ /* 0x000fea0003800000 */
[----:B0-----:R0:W-:Y:S02]  /*6c80*/  REDG.E.ADD.F32.FTZ.RN.STRONG.GPU desc[UR16][R34.64+0x680], R223 ;  /* 0x000680df220079a6 */ /* 0x0011e4000c12f310 */
.L_x_15950:
[----:B------:R-:W-:Y:S05]  /*6c90*/  BSYNC.RECONVERGENT B0 ;  /* 0x0000000000007941 */ /* 0x000fea0003800200 */
.L_x_15949:
[----:B0-----:R0:W0:Y:S01]  /*6ca0*/  LDS R223, [R122+0xb20] ;  /* 0x000b20007adf7984 */ /* 0x0010220000000800 */
[----:B------:R-:W-:Y:S04]  /*6cb0*/  BSSY.RECONVERGENT B0, `(.L_x_15951) ;  /* 0x0000003000007945 */ /* 0x000fe80003800200 */
[----:B------:R-:W-:Y:S05]  /*6cc0*/  @!P2 BRA `(.L_x_15952) ;  /* 0x000000000004a947 */ /* 0x000fea0003800000 */
[----:B0-----:R0:W-:Y:S02]  /*6cd0*/  REDG.E.ADD.F32.FTZ.RN.STRONG.GPU desc[UR16][R34.64+0x700], R223 ;  /* 0x000700df220079a6 */ /* 0x0011e4000c12f310 */
.L_x_15952:
[----:B------:R-:W-:Y:S05]  /*6ce0*/  BSYNC.RECONVERGENT B0 ;  /* 0x0000000000007941 */ /* 0x000fea0003800200 */
.L_x_15951:
[----:B------:R-:W-:Y:S01]  /*6cf0*/  FADD.FTZ R4, R5, R4 ;  /* 0x0000000405047221 */ /* 0x000fe20000010000 */
[----:B------:R-:W-:Y:S01]  /*6d00*/  FADD.FTZ R5, R7, R224 ;  /* 0x000000e007057221 */ /* 0x000fe20000010000 */
[----:B------:R-:W-:Y:S01]  /*6d10*/  BSSY.RECONVERGENT B0, `(.L_x_15953) ;  /* 0x0000004000007945 */ /* 0x000fe20003800200 */
[----:B------:R0:W0:Y:S03]  /*6d20*/  LDS R7, [R120+0xba0] ;  /* 0x000ba00078077984 */ /* 0x0000260000000800 */
[----:B------:R-:W-:Y:S05]  /*6d30*/  @!P3 BRA `(.L_x_15954) ;  /* 0x000000000004b947 */ /* 0x000fea0003800000 */
[----:B0-----:R0:W-:Y:S02]  /*6d40*/  REDG.E.ADD.F32.FTZ.RN.STRONG.GPU desc[UR16][R34.64+0x780], R7 ;  /* 0x00078007220079a6 */ /* 0x0011e4000c12f310 */
.L_x_15954:
[----:B------:R-:W-:Y:S05]  /*6d50*/  BSYNC.RECONVERGENT B0 ;  /* 0x0000000000007941 */ /* 0x000fea0003800200 */
.L_x_15953:
        /* <DEDUP_REMOVED lines=11> */
[----:B---3--:R-:W-:-:S03]  /*6e10*/  @!P0 FADD.FTZ R5, R5, R34 ;  /* 0x0000002205058221 */ /* 0x008fc60000010000 */
[----:B------:R-:W0:Y:S01]  /*6e20*/  SHFL.DOWN PT, R215, R4, 0x2, 0x1f ;  /* 0x08401f0004d77f89 */ /* 0x000e2200000e0000 */
[----:B------:R-:W-:Y:S01]  /*6e30*/  FMUL.FTZ R34, R173, R37 ;  /* 0x00000025ad227220 */ /* 0x000fe20000410000 */
[----:B-----5:R-:W-:Y:S02]  /*6e40*/  @!P0 FADD.FTZ R6, R6, R213 ;  /* 0x000000d506068221 */ /* 0x020fe40000010000 */
[----:B------:R-:W3:Y:S01]  /*6e50*/  SHFL.DOWN PT, R192, R5, 0x2, 0x1f ;  /* 0x08401f0005c07f89 */ /* 0x000ee200000e0000 */
[----:B------:R-:W-:Y:S01]  /*6e60*/  FFMA.FTZ R34, R175, R227, R34 ;  /* 0x000000e3af227223 */ /* 0x000fe20000010022 */
[----:B-1----:R-:W-:Y:S02]  /*6e70*/  @!P0 FADD.FTZ R7, R7, R174 ;  /* 0x000000ae07078221 */ /* 0x002fe40000010000 */
[----:B------:R-:W1:Y:S01]  /*6e80*/  SHFL.DOWN PT, R223, R6, 0x2, 0x1f ;  /* 0x08401f0006df7f89 */ /* 0x000e6200000e0000 */
[CC--:B------:R-:W-:Y:S01]  /*6e90*/  FFMA.FTZ R174, R32.reuse, R37.reuse, -R35 ;  /* 0x0000002520ae7223 */ /* 0x0c0fe20000010823 */
[----:B------:R-:W-:Y:S01]  /*6ea0*/  FMUL.FTZ R37, R33, R37 ;  /* 0x0000002521257220 */ /* 0x000fe20000410000 */
[----:B------:R-:W-:Y:S01]  /*6eb0*/  ISETP.GT.AND P0, PT, R115, 0x1d, PT ;  /* 0x0000001d7300780c */ /* 0x000fe20003f04270 */
[----:B------:R-:W5:Y:S01]  /*6ec0*/  SHFL.DOWN PT, R194, R7, 0x2, 0x1f ;  /* 0x08401f0007c27f89 */ /* 0x000f6200000e0000 */
[----:B------:R-:W-:Y:S01]  /*6ed0*/  FMUL.FTZ R176, R217, R174 ;  /* 0x000000aed9b07220 */ /* 0x000fe20000410000 */
[----:B------:R-:W-:Y:S01]  /*6ee0*/  FFMA.FTZ R174, R32, R227, R37 ;  /* 0x000000e320ae7223 */ /* 0x000fe20000010025 */
[----:B------:R-:W-:Y:S01]  /*6ef0*/  FFMA.FTZ R73, R34, R86, R73 ;  /* 0x0000005622497223 */ /* 0x000fe20000010049 */
[----:B------:R-:W-:Y:S01]  /*6f00*/  FMUL.FTZ R35, R162, R228 ;  /* 0x000000e4a2237220 */ /* 0x000fe20000410000 */
[----:B------:R-:W-:Y:S01]  /*6f10*/  FMUL.FTZ R37, R33, R2 ;  /* 0x0000000221257220 */ /* 0x000fe20000410000 */
[----:B------:R-:W-:-:S03]  /*6f20*/  FFMA.FTZ R174, R219, R174, R176 ;  /* 0x000000aedbae7223 */ /* 0x000fc600000100b0 */
[----:B------:R-:W-:Y:S01]  /*6f30*/  FFMA.FTZ R173, R32, R228, -R37 ;  /* 0x000000e420ad7223 */ /* 0x000fe20000010825 */
[----:B------:R-:W-:Y:S01]  /*6f40*/  FFMA.FTZ R213, R81, R34, R174 ;  /* 0x0000002251d57223 */ /* 0x000fe200000100ae */
[----:B------:R-:W-:Y:S01]  /*6f50*/  FMUL.FTZ R34, R177, R231 ;  /* 0x000000e7b1227220 */ /* 0x000fe20000410000 */
[----:B0-----:R-:W-:Y:S01]  /*6f60*/  @!P0 FADD.FTZ R4, R4, R215 ;  /* 0x000000d704048221 */ /* 0x001fe20000010000 */
[----:B------:R-:W-:Y:S01]  /*6f70*/  FMUL.FTZ R37, R33, R228 ;  /* 0x000000e421257220 */ /* 0x000fe20000410000 */
[----:B------:R-:W-:Y:S01]  /*6f80*/  FMUL.FTZ R175, R190, R173 ;  /* 0x000000adbeaf7220 */ /* 0x000fe20000410000 */
[-C--:B------:R-:W-:Y:S01]  /*6f90*/  FFMA.FTZ R162, R179, R221.reuse, R34 ;  /* 0x000000ddb3a27223 */ /* 0x080fe20000010022 */
[----:B---3--:R-:W-:Y:S01]  /*6fa0*/  @!P0 FADD.FTZ R5, R5, R192 ;  /* 0x000000c005058221 */ /* 0x008fe20000010000 */
[----:B------:R-:W0:Y:S01]  /*6fb0*/  SHFL.DOWN PT, R177, R4, 0x4, 0x1f ;  /* 0x08801f0004b17f89 */ /* 0x000e2200000e0000 */
[-C--:B------:R-:W-:Y:S01]  /*6fc0*/  FFMA.FTZ R37, R32, R2.reuse, R37 ;  /* 0x0000000220257223 */ /* 0x080fe20000010025 */
[----:B------:R-:W-:Y:S01]  /*6fd0*/  FFMA.FTZ R173, R164, R2, R35 ;  /* 0x00000002a4ad7223 */ /* 0x000fe20000010023 */
[----:B-1----:R-:W-:Y:S01]  /*6fe0*/  @!P0 FADD.FTZ R6, R6, R223 ;  /* 0x000000df06068221 */ /* 0x002fe20000010000 */
[----:B------:R-:W1:Y:S01]  /*6ff0*/  SHFL.DOWN PT, R174, R5, 0x4, 0x1f ;  /* 0x08801f0005ae7f89 */ /* 0x000e6200000e0000 */
[----:B------:R-:W-:Y:S01]  /*7000*/  FMUL.FTZ R35, R33, R221 ;  /* 0x000000dd21237220 */ /* 0x000fe20000410000 */
[----:B------:R-:W-:Y:S01]  /*7010*/  FFMA.FTZ R175, R186, R37, R175 ;  /* 0x00000025baaf7223 */ /* 0x000fe200000100af */
[----:B-----5:R-:W-:Y:S01]  /*7020*/  @!P0 FADD.FTZ R7, R7, R194 ;  /* 0x000000c207078221 */ /* 0x020fe20000010000 */
[----:B------:R-:W3:Y:S01]  /*7030*/  SHFL.DOWN PT, R179, R6, 0x4, 0x1f ;  /* 0x08801f0006b37f89 */ /* 0x000ee200000e0000 */
[----:B------:R-:W-:Y:S01]  /*7040*/  ISETP.GT.AND P0, PT, R115, 0x1b, PT ;  /* 0x0000001b7300780c */ /* 0x000fe20003f04270 */
[-C--:B------:R-:W-:Y:S01]  /*7050*/  FFMA.FTZ R37, R32, R231.reuse, -R35 ;  /* 0x000000e720257223 */ /* 0x080fe20000010823 */
[C---:B------:R-:W-:Y:S01]  /*7060*/  FMUL.FTZ R231, R33.reuse, R231 ;  /* 0x000000e721e77220 */ /* 0x040fe20000410000 */
[----:B------:R-:W5:Y:S01]  /*7070*/  SHFL.DOWN PT, R176, R7, 0x4, 0x1f ;  /* 0x08801f0007b07f89 */ /* 0x000f6200000e0000 */
[C---:B------:R-:W-:Y:S01]  /*7080*/  FMUL.FTZ R35, R33.reuse, R180 ;  /* 0x000000b421237220 */ /* 0x040fe20000410000 */
[----:B------:R-:W-:Y:S01]  /*7090*/  FMUL.FTZ R196, R196, R37 ;  /* 0x00000025c4c47220 */ /* 0x000fe20000410000 */
[C---:B------:R-:W-:Y:S01]  /*70a0*/  FFMA.FTZ R34, R32.reuse, R221, R231 ;  /* 0x000000dd20227223 */ /* 0x040fe200000100e7 */
[-C--:B------:R-:W-:Y:S01]  /*70b0*/  FMUL.FTZ R37, R33, R214.reuse ;  /* 0x000000d621257220 */ /* 0x080fe20000410000 */
[-C--:B------:R-:W-:Y:S01]  /*70c0*/  FFMA.FTZ R2, R32, R214.reuse, -R35 ;  /* 0x000000d620027223 */ /* 0x080fe20000010823 */
[----:B------:R-:W-:Y:S01]  /*70d0*/  FMUL.FTZ R35, R166, R214 ;  /* 0x000000d6a6237220 */ /* 0x000fe20000410000 */
[----:B------:R-:W-:Y:S01]  /*70e0*/  FFMA.FTZ R196, R193, R34, R196 ;  /* 0x00000022c1c47223 */ /* 0x000fe200000100c4 */
[----:B------:R-:W-:Y:S01]  /*70f0*/  FFMA.FTZ R164, R82, R173, R175 ;  /* 0x000000ad52a47223 */ /* 0x000fe200000100af */
[----:B------:R-:W-:Y:S01]  /*7100*/  FMUL.FTZ R34, R197, R2 ;  /* 0x00000002c5227220 */ /* 0x000fe20000410000 */
[-C--:B------:R-:W-:Y:S01]  /*7110*/  FFMA.FTZ R2, R32, R180.reuse, R37 ;  /* 0x000000b420027223 */ /* 0x080fe20000010025 */
[----:B------:R-:W-:Y:S01]  /*7120*/  FFMA.FTZ R35, R168, R180, R35 ;  /* 0x000000b4a8237223 */ /* 0x000fe20000010023 */
[----:B0-----:R-:W-:Y:S01]  /*7130*/  @!P0 FADD.FTZ R4, R4, R177 ;  /* 0x000000b104048221 */ /* 0x001fe20000010000 */
[----:B------:R-:W-:Y:S01]  /*7140*/  FADD.FTZ R101, R164, R101 ;  /* 0x00000065a4657221 */ /* 0x000fe20000010000 */
[----:B------:R-:W-:Y:S01]  /*7150*/  FFMA.FTZ R195, R195, R2, R34 ;  /* 0x00000002c3c37223 */ /* 0x000fe20000010022 */
        /* <DEDUP_REMOVED lines=8> */
[----:B------:R-:W-:Y:S01]  /*71e0*/  FFMA.FTZ R37, R83, R162, R196 ;  /* 0x000000a253257223 */ /* 0x000fe200000100c4 */
[----:B-----5:R-:W-:Y:S01]  /*71f0*/  @!P0 FADD.FTZ R7, R7, R176 ;  /* 0x000000b007078221 */ /* 0x020fe20000010000 */
[----:B------:R-:W3:Y:S01]  /*7200*/  SHFL.DOWN PT, R177, R6, 0x8, 0x1f ;  /* 0x09001f0006b17f89 */ /* 0x000ee200000e0000 */
[CC--:B------:R-:W-:Y:S01]  /*7210*/  FFMA.FTZ R162, R32.reuse, R205.reuse, -R35 ;  /* 0x000000cd20a27223 */ /* 0x0c0fe20000010823 */
[----:B------:R-:W-:Y:S01]  /*7220*/  FMUL.FTZ R35, R33, R184 ;  /* 0x000000b821237220 */ /* 0x000fe20000410000 */
[----:B------:R-:W-:Y:S01]  /*7230*/  ISETP.GT.AND P0, PT, R115, 0x17, PT ;  /* 0x000000177300780c */ /* 0x000fe20003f04270 */
[----:B------:R-:W5:Y:S01]  /*7240*/  SHFL.DOWN PT, R168, R7, 0x8, 0x1f ;  /* 0x09001f0007a87f89 */ /* 0x000f6200000e0000 */
[----:B------:R-:W-:Y:S01]  /*7250*/  FMUL.FTZ R2, R181, R205 ;  /* 0x000000cdb5027220 */ /* 0x000fe20000410000 */
[----:B------:R-:W-:Y:S01]  /*7260*/  FFMA.FTZ R35, R32, R207, -R35 ;  /* 0x000000cf20237223 */ /* 0x000fe20000010823 */
[----:B------:R-:W-:Y:S01]  /*7270*/  FMUL.FTZ R205, R33, R205 ;  /* 0x000000cd21cd7220 */ /* 0x000fe20000410000 */
[----:B------:R-:W-:Y:S01]  /*7280*/  FADD.FTZ R104, R37, R104 ;  /* 0x0000006825687221 */ /* 0x000fe20000010000 */
[-C--:B------:R-:W-:Y:S01]  /*7290*/  FFMA.FTZ R34, R183, R182.reuse, R2 ;  /* 0x000000b6b7227223 */ /* 0x080fe20000010002 */
[----:B------:R-:W-:Y:S01]  /*72a0*/  FMUL.FTZ R2, R185, R207 ;  /* 0x000000cfb9027220 */ /* 0x000fe20000410000 */
[----:B------:R-:W-:Y:S01]  /*72b0*/  FMUL.FTZ R37, R220, R35 ;  /* 0x00000023dc257220 */ /* 0x000fe20000410000 */
[----:B------:R-:W-:Y:S01]  /*72c0*/  FMUL.FTZ R35, R33, R199 ;  /* 0x000000c721237220 */ /* 0x000fe20000410000 */
[C---:B------:R-:W-:Y:S01]  /*72d0*/  FFMA.FTZ R205, R32.reuse, R182, R205 ;  /* 0x000000b620cd7223 */ /* 0x040fe200000100cd */
[----:B------:R-:W-:Y:S01]  /*72e0*/  FMUL.FTZ R203, R203, R162 ;  /* 0x000000a2cbcb7220 */ /* 0x000fe20000410000 */
[----:B------:R-:W-:Y:S01]  /*72f0*/  FFMA.FTZ R187, R187, R184, R2 ;  /* 0x000000b8bbbb7223 */ /* 0x000fe20000010002 */
[----:B------:R-:W-:Y:S01]  /*7300*/  FFMA.FTZ R2, R32, R201, -R35 ;  /* 0x000000c920027223 */ /* 0x000fe20000010823 */
[----:B------:R-:W-:Y:S01]  /*7310*/  FMUL.FTZ R207, R33, R207 ;  /* 0x000000cf21cf7220 */ /* 0x000fe20000410000 */
[----:B------:R-:W-:Y:S01]  /*7320*/  FFMA.FTZ R212, R212, R205, R203 ;  /* 0x000000cdd4d47223 */ /* 0x000fe200000100cb */
[----:B0-----:R-:W-:Y:S01]  /*7330*/  @!P0 FADD.FTZ R4, R4, R175 ;  /* 0x000000af04048221 */ /* 0x001fe20000010000 */
[----:B-1----:R-:W-:Y:S01]  /*7340*/  @!P0 FADD.FTZ R5, R5, R166 ;  /* 0x000000a605058221 */ /* 0x002fe20000010000 */
[----:B------:R-:W-:Y:S01]  /*7350*/  FFMA.FTZ R74, R173, R89, R74 ;  /* 0x00000059ad4a7223 */ /* 0x000fe2000001004a */
[----:B------:R-:W-:Y:S01]  /*7360*/  FFMA.FTZ R77, R34, R96, R77 ;  /* 0x00000060224d7223 */ /* 0x000fe2000001004d */
[----:B------:R-:W-:Y:S01]  /*7370*/  FFMA.FTZ R173, R85, R34, R212 ;  /* 0x0000002255ad7223 */ /* 0x000fe200000100d4 */
[----:B---3--:R-:W-:Y:S01]  /*7380*/  @!P0 FADD.FTZ R6, R6, R177 ;  /* 0x000000b106068221 */ /* 0x008fe20000010000 */
[----:B------:R-:W-:Y:S01]  /*7390*/  FFMA.FTZ R207, R32, R184, R207 ;  /* 0x000000b820cf7223 */ /* 0x000fe200000100cf */
[----:B------:R-:W-:Y:S01]  /*73a0*/  FMUL.FTZ R162, R3, R2 ;  /* 0x0000000203a27220 */ /* 0x000fe20000410000 */
[----:B------:R-:W-:Y:S01]  /*73b0*/  FADD.FTZ R106, R213, R106 ;  /* 0x0000006ad56a7221 */ /* 0x000fe20000010000 */
[----:B-----5:R-:W-:Y:S01]  /*73c0*/  @!P0 FADD.FTZ R7, R7, R168 ;  /* 0x000000a807078221 */ /* 0x020fe20000010000 */
[----:B------:R0:W1:Y:S01]  /*73d0*/  SHFL.DOWN PT, R3, R4, 0x10, 0x1f ;  /* 0x0a001f0004037f89 */ /* 0x00006200000e0000 */
[----:B------:R-:W-:Y:S01]  /*73e0*/  FADD.FTZ R99, R164, R99 ;  /* 0x00000063a4637221 */ /* 0x000fe20000010000 */
[----:B------:R-:W-:Y:S01]  /*73f0*/  FADD.FTZ R102, R173, R102 ;  /* 0x00000066ad667221 */ /* 0x000fe20000010000 */
[----:B------:R-:W-:Y:S01]  /*7400*/  FFMA.FTZ R230, R230, R207, R37 ;  /* 0x000000cfe6e67223 */ /* 0x000fe20000010025 */
        /* <DEDUP_REMOVED lines=10> */
.L_x_15956:
[----:B------:R-:W-:Y:S05]  /*74b0*/  BSYNC.RECONVERGENT B0 ;  /* 0x0000000000007941 */ /* 0x000fea0003800200 */
.L_x_15955:
[C---:B-1----:R-:W-:Y:S01]  /*74c0*/  FMUL.FTZ R3, R33.reuse, R188 ;  /* 0x000000bc21037220 */ /* 0x042fe20000410000 */
[CC--:B0-----:R-:W-:Y:S01]  /*74d0*/  FMUL.FTZ R34, R33.reuse, R201.reuse ;  /* 0x000000c921227220 */ /* 0x0c1fe20000410000 */
[-C--:B------:R-:W-:Y:S01]  /*74e0*/  FMUL.FTZ R33, R33, R178.reuse ;  /* 0x000000b221217220 */ /* 0x080fe20000410000 */
[----:B---3--:R-:W-:Y:S01]  /*74f0*/  FMUL.FTZ R2, R189, R201 ;  /* 0x000000c9bd027220 */ /* 0x008fe20000410000 */
[CC--:B------:R-:W-:Y:S01]  /*7500*/  FFMA.FTZ R35, R32.reuse, R178.reuse, -R3 ;  /* 0x000000b220237223 */ /* 0x0c0fe20000010803 */
[----:B------:R-:W-:Y:S01]  /*7510*/  FFMA.FTZ R34, R32, R199, R34 ;  /* 0x000000c720227223 */ /* 0x000fe20000010022 */
[----:B------:R-:W-:Y:S01]  /*7520*/  FMUL.FTZ R3, R170, R178 ;  /* 0x000000b2aa037220 */ /* 0x000fe20000410000 */
[----:B------:R-:W-:Y:S01]  /*7530*/  FFMA.FTZ R33, R32, R188, R33 ;  /* 0x000000bc20217223 */ /* 0x000fe20000010021 */
        /* <DEDUP_REMOVED lines=27> */
.L_x_15958:
[----:B------:R-:W-:Y:S05]  /*76f0*/  BSYNC.RECONVERGENT B0 ;  /* 0x0000000000007941 */ /* 0x000fea0003800200 */
.L_x_15957:
[----:B------:R-:W-:-:S04]  /*7700*/  UIADD3 UR4, UPT, UPT, UR4, 0x1, URZ ;  /* 0x0000000104047890 */ /* 0x000fc8000fffe0ff */
[----:B------:R-:W-:-:S09]  /*7710*/  UISETP.GE.AND UP0, UPT, UR4, UR9, UPT ;  /* 0x000000090400728c */ /* 0x000fd2000bf06270 */
[----:B------:R-:W-:Y:S05]  /*7720*/  BRA.U !UP0, `(.L_x_15959) ;  /* 0xffffffb908b87547 */ /* 0x000fea000b83ffff */
.L_x_15909:
[----:B------:R-:W-:Y:S01]  /*7730*/  BAR.SYNC.DEFER_BLOCKING 0x0 ;  /* 0x0000000000007b1d */ /* 0x000fe20000010000 */
[-C--:B------:R-:W-:Y:S02]  /*7740*/  ISETP.GE.AND P6, PT, R133, R116.reuse, PT ;  /* 0x000000748500720c */ /* 0x080fe40003fc6270 */
[----:B------:R-:W-:Y:S02]  /*7750*/  PRMT R3, RZ, 0x7610, R3 ;  /* 0x00007610ff037816 */ /* 0x000fe40000000003 */
[----:B------:R-:W-:-:S03]  /*7760*/  ISETP.GE.AND P5, PT, R131, R116, PT ;  /* 0x000000748300720c */ /* 0x000fc60003fa6270 */
[----:B------:R-:W1:Y:S01]  /*7770*/  LDC.64 R38, c[0x0][0x4f8] ;  /* 0x00013e00ff267b82 */ /* 0x000e620000000a00 */
[-C--:B------:R-:W-:Y:S01]  /*7780*/  ISETP.GE.AND P4, PT, R129, R116.reuse, PT ;  /* 0x000000748100720c */ /* 0x080fe20003f86270 */
[----:B------:R-:W3:Y:S01]  /*7790*/  LDCU.64 UR8, c[0x0][0x500] ;  /* 0x0000a000ff0877ac */ /* 0x000ee20008000a00 */
[-C--:B------:R-:W-:Y:S02]  /*77a0*/  ISETP.GE.AND P3, PT, R127, R116.reuse, PT ;  /* 0x000000747f00720c */ /* 0x080fe40003f66270 */
[-C--:B------:R-:W-:Y:S01]  /*77b0*/  ISETP.GE.AND P2, PT, R125, R116.reuse, PT ;  /* 0x000000747d00720c */ /* 0x080fe20003f46270 */
[----:B------:R-:W5:Y:S01]  /*77c0*/  LDCU.64 UR10, c[0x0][0x550] ;  /* 0x0000aa00ff0a77ac */ /* 0x000f620008000a00 */
[-C--:B------:R-:W-:Y:S02]  /*77d0*/  ISETP.GE.AND P1, PT, R123, R116.reuse, PT ;  /* 0x000000747b00720c */ /* 0x080fe40003f26270 */
[----:B------:R-:W-:Y:S02]  /*77e0*/  ISETP.GE.AND P0, PT, R121, R116, PT ;  /* 0x000000747900720c */ /* 0x000fe40003f06270 */
[----:B------:R-:W-:-:S02]  /*77f0*/  PRMT R0, RZ, 0x7610, R0 ;  /* 0x00007610ff007816 */ /* 0x000fc40000000000 */
[----:B0-----:R-:W-:Y:S01]  /*7800*/  PRMT R5, RZ, 0x7610, R5 ;  /* 0x00007610ff057816 */ /* 0x001fe20000000005 */
[----:B------:R-:W2:Y:S01]  /*7810*/  @!P6 LDG.E.U16 R3, desc[UR16][R18.64] ;  /* 0x000000101203e981 */ /* 0x000ea2000c1e1500 */
[----:B------:R-:W-:Y:S02]  /*7820*/  ISETP.GE.AND P6, PT, R119, R116, PT ;  /* 0x000000747700720c */ /* 0x000fe40003fc6270 */
[----:B------:R-:W-:Y:S01]  /*7830*/  PRMT R2, RZ, 0x7610, R2 ;  /* 0x00007610ff027816 */ /* 0x000fe20000000002 */
[----:B------:R-:W4:Y:S01]  /*7840*/  @!P5 LDG.E.U16 R0, desc[UR16][R18.64+0x40] ;  /* 0x000040101200d981 */ /* 0x000f22000c1e1500 */
[----:B------:R-:W-:Y:S02]  /*7850*/  PRMT R7, RZ, 0x7610, R7 ;  /* 0x00007610ff077816 */ /* 0x000fe40000000007 */
[----:B------:R-:W-:Y:S01]  /*7860*/  PRMT R4, RZ, 0x7610, R4 ;  /* 0x00007610ff047816 */ /* 0x000fe20000000004 */
[----:B------:R-:W3:Y:S01]  /*7870*/  @!P4 LDG.E.U16 R5, desc[UR16][R18.64+0x80] ;  /* 0x000080101205c981 */ /* 0x000ee2000c1e1500 */
[----:B------:R-:W-:-:S03]  /*7880*/  PRMT R6, RZ, 0x7610, R6 ;  /* 0x00007610ff067816 */ /* 0x000fc60000000006 */
[----:B------:R-:W5:Y:S04]  /*7890*/  @!P3 LDG.E.U16 R2, desc[UR16][R18.64+0xc0] ;  /* 0x0000c0101202b981 */ /* 0x000f68000c1e1500 */
[----:B------:R-:W5:Y:S04]  /*78a0*/  @!P2 LDG.E.U16 R7, desc[UR16][R18.64+0x100] ;  /* 0x000100101207a981 */ /* 0x000f68000c1e1500 */
[----:B------:R-:W5:Y:S04]  /*78b0*/  @!P1 LDG.E.U16 R4, desc[UR16][R18.64+0x140] ;  /* 0x0001401012049981 */ /* 0x000f68000c1e1500 */
[----:B------:R-:W5:Y:S04]  /*78c0*/  @!P0 LDG.E.U16 R6, desc[UR16][R18.64+0x180] ;  /* 0x0001801012068981 */ /* 0x000f68000c1e1500 */
[----:B------:R-:W5:Y:S01]  /*78d0*/  @!P6 LDG.E.U16 R103, desc[UR16][R18.64+0x1c0] ;  /* 0x0001c0101267e981 */ /* 0x000f62000c1e1500 */
[----:B------:R-:W-:-:S02]  /*78e0*/  F2FP.F16.F32.PACK_AB R79, R79, R80 ;  /* 0x000000504f4f723e */ /* 0x000fc400000000ff */
[----:B------:R-:W-:Y:S02]  /*78f0*/  F2FP.F16.F32.PACK_AB R77, R77, R78 ;  /* 0x0000004e4d4d723e */ /* 0x000fe400000000ff */
[----:B------:R-:W-:Y:S02]  /*7900*/  F2FP.F16.F32.PACK_AB R75, R75, R76 ;  /* 0x0000004c4b4b723e */ /* 0x000fe400000000ff */
[----:B------:R-:W-:Y:S01]  /*7910*/  F2FP.F16.F32.PACK_AB R73, R73, R74 ;  /* 0x0000004a4949723e */ /* 0x000fe200000000ff */
[----:B--2---:R-:W-:Y:S04]  /*7920*/  STS.U16 [R114], R3 ;  /* 0x0000000372007388 */ /* 0x004fe80000000400 */
[----:B----4-:R-:W-:Y:S04]  /*7930*/  STS.U16 [R113+0x40], R0 ;  /* 0x0000400071007388 */ /* 0x010fe80000000400 */
[----:B---3--:R-:W-:Y:S04]  /*7940*/  STS.U16 [R112+0x80], R5 ;  /* 0x0000800570007388 */ /* 0x008fe80000000400 */
[----:B-----5:R-:W-:Y:S04]  /*7950*/  STS.U16 [R111+0xc0], R2 ;  /* 0x0000c0026f007388 */ /* 0x020fe80000000400 */
        /* <DEDUP_REMOVED lines=9> */
[----:B------:R-:W-:Y:S04]  /*79f0*/  LDS.U16 R4, [R105+0xa] ;  /* 0x00000a0069047984 */ /* 0x000fe80000000400 */
[----:B------:R-:W-:Y:S01]  /*7a00*/  LDS.U16 R5, [R105+0xc] ;  /* 0x00000c0069057984 */ /* 0x000fe20000000400 */
[----:B0-----:R-:W-:-:S02]  /*7a10*/  HADD2.F32 R17, -RZ, R17.H0_H0 ;  /* 0x20000011ff117230 */ /* 0x001fc40000004100 */
[----:B--2---:R-:W-:-:S03]  /*7a20*/  HADD2.F32 R3, -RZ, R18.H0_H0 ;  /* 0x20000012ff037230 */ /* 0x004fc60000004100 */
[--C-:B------:R-:W-:Y:S02]  /*7a30*/  FADD.FTZ R17, R17, R158.reuse ;  /* 0x0000009e11117221 */ /* 0x100fe40000010000 */
[----:B------:R-:W-:-:S03]  /*7a40*/  FADD.FTZ R3, R3, R158 ;  /* 0x0000009e03037221 */ /* 0x000fc60000010000 */
[----:B------:R-:W-:Y:S02]  /*7a50*/  FSETP.GTU.FTZ.AND P0, PT, R17, 20, PT ;  /* 0x41a000001100780b */ /* 0x000fe40003f1c000 */
[----:B------:R-:W-:-:S11]  /*7a60*/  FSETP.GTU.FTZ.AND P1, PT, R3, 20, PT ;  /* 0x41a000000300780b */ /* 0x000fd60003f3c000 */
[----:B------:R-:W-:Y:S02]  /*7a70*/  @!P0 FMUL.FTZ R6, R17, -1.4426950216293334961 ;  /* 0xbfb8aa3b11068820 */ /* 0x000fe40000410000 */
[----:B------:R-:W-:-:S04]  /*7a80*/  @!P1 FMUL.FTZ R17, R3, -1.4426950216293334961 ;  /* 0xbfb8aa3b03119820 */ /* 0x000fc80000410000 */
[----:B------:R-:W0:Y:S01]  /*7a90*/  @!P0 MUFU.EX2 R6, R6 ;  /* 0x0000000600068308 */ /* 0x000e220000000800 */
[----:B------:R-:W2:Y:S03]  /*7aa0*/  LDS.U16 R3, [R105+0x8] ;  /* 0x0000080069037984 */ /* 0x000ea60000000400 */
[----:B------:R-:W5:Y:S01]  /*7ab0*/  @!P1 MUFU.EX2 R17, R17 ;  /* 0x0000001100119308 */ /* 0x000f620000000800 */
[----:B0-----:R-:W-:Y:S02]  /*7ac0*/  @!P0 FADD.FTZ R7, R6, 1 ;  /* 0x3f80000006078421 */ /* 0x001fe40000010000 */
[----:B------:R-:W0:Y:S02]  /*7ad0*/  LDS.U16 R6, [R105+0xe] ;  /* 0x00000e0069067984 */ /* 0x000e240000000400 */
[----:B------:R3:W1:Y:S01]  /*7ae0*/  @!P0 MUFU.RCP R20, R7 ;  /* 0x0000000700148308 */ /* 0x0006620000001000 */
[----:B------:R-:W-:Y:S01]  /*7af0*/  BAR.SYNC.DEFER_BLOCKING 0x0 ;  /* 0x0000000000007b1d */ /* 0x000fe20000010000 */
[----:B-----5:R-:W-:-:S06]  /*7b00*/  @!P1 FADD.FTZ R18, R17, 1 ;  /* 0x3f80000011129421 */ /* 0x020fcc0000010000 */
[----:B------:R5:W4:Y:S01]  /*7b10*/  @!P1 MUFU.RCP R19, R18 ;  /* 0x0000001200139308 */ /* 0x000b220000001000 */
[----:B---3--:R-:W-:Y:S02]  /*7b20*/  HADD2.F32 R7, -RZ, R0.H0_H0 ;  /* 0x20000000ff077230 */ /* 0x008fe40000004100 */
[----:B-1----:R-:W-:Y:S01]  /*7b30*/  @!P0 FMUL.FTZ R91, R91, R20 ;  /* 0x000000145b5b8220 */ /* 0x002fe20000410000 */
[----:B------:R-:W-:Y:S02]  /*7b40*/  PRMT R20, R79, 0x7632, R20 ;  /* 0x000076324f147816 */ /* 0x000fe40000000014 */
[----:B------:R-:W-:Y:S01]  /*7b50*/  ISETP.NE.AND P0, PT, R161, RZ, PT ;  /* 0x000000ffa100720c */ /* 0x000fe20003f05270 */
[----:B------:R-:W-:Y:S01]  /*7b60*/  FADD.FTZ R0, R7, R158 ;  /* 0x0000009e07007221 */ /* 0x000fe20000010000 */
[----:B-----5:R-:W-:Y:S01]  /*7b70*/  PRMT R18, R77, 0x7632, R18 ;  /* 0x000076324d127816 */ /* 0x020fe20000000012 */
[----:B----4-:R-:W-:Y:S01]  /*7b80*/  @!P1 FMUL.FTZ R92, R92, R19 ;  /* 0x000000135c5c9220 */ /* 0x010fe20000410000 */
[----:B------:R1:W-:Y:S01]  /*7b90*/  STS.U16 [R105+0x2], R20 ;  /* 0x0000021469007388 */ /* 0x0003e20000000400 */
[----:B------:R-:W-:Y:S01]  /*7ba0*/  PRMT R19, R75, 0x7632, R19 ;  /* 0x000076324b137816 */ /* 0x000fe20000000013 */
[----:B------:R-:W-:Y:S01]  /*7bb0*/  HADD2.F32 R17, -RZ, R2.H0_H0 ;  /* 0x20000002ff117230 */ /* 0x000fe20000004100 */
[----:B------:R-:W-:Y:S01]  /*7bc0*/  FSETP.GTU.FTZ.AND P6, PT, R0, 20, PT ;  /* 0x41a000000000780b */ /* 0x000fe20003fdc000 */
[----:B------:R-:W-:Y:S01]  /*7bd0*/  STS.U16 [R105], R79 ;  /* 0x0000004f69007388 */ /* 0x000fe20000000400 */
[----:B-1----:R-:W-:-:S03]  /*7be0*/  PRMT R20, R73, 0x7632, R20 ;  /* 0x0000763249147816 */ /* 0x002fc60000000014 */
[----:B------:R-:W-:Y:S01]  /*7bf0*/  STS.U16 [R105+0x4], R77 ;  /* 0x0000044d69007388 */ /* 0x000fe20000000400 */
[----:B--2---:R-:W-:Y:S02]  /*7c00*/  HADD2.F32 R3, -RZ, R3.H0_H0 ;  /* 0x20000003ff037230 */ /* 0x004fe40000004100 */
[----:B------:R-:W-:Y:S01]  /*7c10*/  FADD.FTZ R17, R17, R158 ;  /* 0x0000009e11117221 */ /* 0x000fe20000010000 */
        /* <DEDUP_REMOVED lines=14> */
[----:B------:R-:W-:-:S03]  /*7d00*/  HADD2.F32 R7, -RZ, R4.H0_H0 ;  /* 0x20000004ff077230 */ /* 0x000fc60000004100 */
[----:B------:R-:W-:Y:S01]  /*7d10*/  @!P0 STS [UR6+0x210], R116 ;  /* 0x00021074ff008988 */ /* 0x000fe20008000806 */
[--C-:B------:R-:W-:Y:S01]  /*7d20*/  FADD.FTZ R4, R3, R158.reuse ;  /* 0x0000009e03047221 */ /* 0x100fe20000010000 */
[----:B------:R-:W-:Y:S01]  /*7d30*/  BAR.SYNC.DEFER_BLOCKING 0x0 ;  /* 0x0000000000007b1d */ /* 0x000fe20000010000 */
[----:B------:R-:W-:Y:S01]  /*7d40*/  FSETP.GTU.FTZ.AND P2, PT, R17, 20, PT ;  /* 0x41a000001100780b */ /* 0x000fe20003f5c000 */
[----:B0-----:R-:W-:Y:S02]  /*7d50*/  HADD2.F32 R3, -RZ, R6.H0_H0 ;  /* 0x20000006ff037230 */ /* 0x001fe40000004100 */
[----:B------:R-:W-:Y:S01]  /*7d60*/  FSETP.GTU.FTZ.AND P1, PT, R4, 20, PT ;  /* 0x41a000000400780b */ /* 0x000fe20003f3c000 */
[----:B------:R-:W-:Y:S01]  /*7d70*/  @!P6 FMUL.FTZ R0, R0, -1.4426950216293334961 ;  /* 0xbfb8aa3b0000e820 */ /* 0x000fe20000410000 */
[----:B------:R-:W-:Y:S02]  /*7d80*/  HADD2.F32 R5, -RZ, R5.H0_H0 ;  /* 0x20000005ff057230 */ /* 0x000fe40000004100 */
[--C-:B------:R-:W-:Y:S01]  /*7d90*/  FADD.FTZ R7, R7, R158.reuse ;  /* 0x0000009e07077221 */ /* 0x100fe20000010000 */
[----:B-1----:R-:W-:-:S02]  /*7da0*/  FADD.FTZ R18, R3, R158 ;  /* 0x0000009e03127221 */ /* 0x002fc40000010000 */
[----:B------:R-:W0:Y:S01]  /*7db0*/  @!P6 MUFU.EX2 R0, R0 ;  /* 0x000000000000e308 */ /* 0x000e220000000800 */
[----:B------:R-:W-:Y:S01]  /*7dc0*/  FADD.FTZ R5, R5, R158 ;  /* 0x0000009e05057221 */ /* 0x000fe20000010000 */
[----:B------:R-:W-:Y:S01]  /*7dd0*/  FSETP.GTU.FTZ.AND P3, PT, R7, 20, PT ;  /* 0x41a000000700780b */ /* 0x000fe20003f7c000 */
[----:B------:R-:W-:Y:S01]  /*7de0*/  @!P2 FMUL.FTZ R2, R17, -1.4426950216293334961 ;  /* 0xbfb8aa3b1102a820 */ /* 0x000fe20000410000 */
[----:B------:R-:W-:Y:S02]  /*7df0*/  FSETP.GTU.FTZ.AND P5, PT, R18, 20, PT ;  /* 0x41a000001200780b */ /* 0x000fe40003fbc000 */
[----:B------:R-:W-:Y:S01]  /*7e00*/  @!P1 FMUL.FTZ R3, R4, -1.4426950216293334961 ;  /* 0xbfb8aa3b04039820 */ /* 0x000fe20000410000 */
[----:B------:R-:W-:Y:S02]  /*7e10*/  FSETP.GTU.FTZ.AND P4, PT, R5, 20, PT ;  /* 0x41a000000500780b */ /* 0x000fe40003f9c000 */
[----:B------:R-:W1:Y:S01]  /*7e20*/  @!P2 MUFU.EX2 R2, R2 ;  /* 0x000000020002a308 */ /* 0x000e620000000800 */
[----:B------:R-:W2:Y:S03]  /*7e30*/  LDS R20, [UR6+0x210] ;  /* 0x00021006ff147984 */ /* 0x000ea60008000800 */
[----:B------:R-:W3:Y:S01]  /*7e40*/  @!P1 MUFU.EX2 R3, R3 ;  /* 0x0000000300039308 */ /* 0x000ee20000000800 */
[----:B0-----:R-:W-:Y:S01]  /*7e50*/  @!P6 FADD.FTZ R0, R0, 1 ;  /* 0x3f8000000000e421 */ /* 0x001fe20000010000 */
[----:B------:R-:W-:-:S02]  /*7e60*/  @!P3 FMUL.FTZ R4, R7, -1.4426950216293334961 ;  /* 0xbfb8aa3b0704b820 */ /* 0x000fc40000410000 */
[----:B------:R-:W-:-:S03]  /*7e70*/  @!P5 FMUL.FTZ R17, R18, -1.4426950216293334961 ;  /* 0xbfb8aa3b1211d820 */ /* 0x000fc60000410000 */
[----:B------:R-:W-:Y:S01]  /*7e80*/  @!P4 FMUL.FTZ R5, R5, -1.4426950216293334961 ;  /* 0xbfb8aa3b0505c820 */ /* 0x000fe20000410000 */
[----:B------:R1:W0:Y:S04]  /*7e90*/  @!P3 MUFU.EX2 R6, R4 ;  /* 0x000000040006b308 */ /* 0x0002280000000800 */
[----:B------:R-:W4:Y:S01]  /*7ea0*/  @!P6 MUFU.RCP R0, R0 ;  /* 0x000000000000e308 */ /* 0x000f220000001000 */
[----:B-1----:R-:W-:-:S07]  /*7eb0*/  @!P2 FADD.FTZ R4, R2, 1 ;  /* 0x3f8000000204a421 */ /* 0x002fce0000010000 */
[----:B------:R1:W-:Y:S04]  /*7ec0*/  @!P5 MUFU.EX2 R18, R17 ;  /* 0x000000110012d308 */ /* 0x0003e80000000800 */
[----:B------:R3:W5:Y:S01]  /*7ed0*/  @!P4 MUFU.EX2 R7, R5 ;  /* 0x000000050007c308 */ /* 0x0007620000000800 */
[----:B-1----:R-:W-:-:S03]  /*7ee0*/  SHF.R.S32.HI R17, RZ, 0x1f, R16 ;  /* 0x0000001fff117819 */ /* 0x002fc60000011410 */
[----:B------:R-:W1:Y:S01]  /*7ef0*/  @!P2 MUFU.RCP R35, R4 ;  /* 0x000000040023a308 */ /* 0x000e620000001000 */
[----:B---3--:R-:W-:Y:S01]  /*7f00*/  @!P1 FADD.FTZ R5, R3, 1 ;  /* 0x3f80000003059421 */ /* 0x008fe20000010000 */
[----:B------:R-:W-:-:S06]  /*7f10*/  IMAD.WIDE.U32 R2, R38, UR18, R16 ;  /* 0x0000001226027c25 */ /* 0x000fcc000f8e0010 */
[----:B------:R-:W3:Y:S01]  /*7f20*/  @!P1 MUFU.RCP R22, R5 ;  /* 0x0000000500169308 */ /* 0x000ee20000001000 */
[----:B------:R-:W-:Y:S02]  /*7f30*/  IMAD R3, R39, UR18, R3 ;  /* 0x0000001227037c24 */ /* 0x000fe4000f8e0203 */
[----:B----4-:R-:W-:Y:S01]  /*7f40*/  @!P6 FMUL.FTZ R97, R97, R0 ;  /* 0x000000006161e220 */ /* 0x010fe20000410000 */
[----:B------:R-:W-:-:S04]  /*7f50*/  IMAD.WIDE.U32 R2, R171, UR8, R2 ;  /* 0x00000008ab027c25 */ /* 0x000fc8000f8e0002 */
[----:B0-----:R-:W-:Y:S01]  /*7f60*/  @!P3 FADD.FTZ R6, R6, 1 ;  /* 0x3f8000000606b421 */ /* 0x001fe20000010000 */
[----:B-----5:R-:W-:Y:S01]  /*7f70*/  @!P4 FADD.FTZ R7, R7, 1 ;  /* 0x3f8000000707c421 */ /* 0x020fe20000010000 */
[----:B------:R-:W-:Y:S01]  /*7f80*/  @!P5 FADD.FTZ R18, R18, 1 ;  /* 0x3f8000001212d421 */ /* 0x000fe20000010000 */
[----:B------:R-:W-:Y:S01]  /*7f90*/  IMAD R0, R171, UR9, R3 ;  /* 0x00000009ab007c24 */ /* 0x000fe2000f8e0203 */
[----:B------:R-:W-:Y:S01]  /*7fa0*/  IADD3 R3, P6, PT, R133, R2, RZ ;  /* 0x0000000285037210 */ /* 0x000fe20007fde0ff */
[----:B-1----:R-:W-:Y:S01]  /*7fb0*/  @!P2 FMUL.FTZ R102, R102, R35 ;  /* 0x000000236666a220 */ /* 0x002fe20000410000 */
[----:B------:R-:W0:Y:S01]  /*7fc0*/  @!P3 MUFU.RCP R37, R6 ;  /* 0x000000060025b308 */ /* 0x000e220000001000 */
[----:B------:R-:W1:Y:S01]  /*7fd0*/  LDCU.64 UR8, c[0x0][0x560] ;  /* 0x0000ac00ff0877ac */ /* 0x000e620008000a00 */
[----:B------:R-:W-:Y:S02]  /*7fe0*/  IADD3.X R0, PT, PT, RZ, R0, RZ, P6, !PT ;  /* 0x00000000ff007210 */ /* 0x000fe400037fe4ff */
[----:B------:R-:W-:-:S04]  /*7ff0*/  LEA R2, P2, R3, UR10, 0x1 ;  /* 0x0000000a03027c11 */ /* 0x000fc8000f8408ff */
[----:B------:R-:W4:Y:S01]  /*8000*/  @!P4 MUFU.RCP R24, R7 ;  /* 0x000000070018c308 */ /* 0x000f220000001000 */
[----:B---3--:R-:W-:Y:S01]  /*8010*/  @!P1 FMUL.FTZ R99, R99, R22 ;  /* 0x0000001663639220 */ /* 0x008fe20000410000 */
[----:B------:R-:W-:-:S06]  /*8020*/  LEA.HI.X R3, R3, UR11, R0, 0x1, P2 ;  /* 0x0000000b03037c11 */ /* 0x000fcc00090f0c00 */
[----:B------:R-:W3:Y:S01]  /*8030*/  @!P5 MUFU.RCP R5, R18 ;  /* 0x000000120005d308 */ /* 0x000ee20000001000 */
[-C--:B--2---:R-:W-:Y:S02]  /*8040*/  ISETP.GE.AND P1, PT, R133, R20.reuse, PT ;  /* 0x000000148500720c */ /* 0x084fe40003f26270 */
        /* <DEDUP_REMOVED lines=8> */
[----:B---3--:R-:W-:Y:S02]  /*80d0*/  @!P5 FMUL.FTZ R106, R106, R5 ;  /* 0x000000056a6ad220 */ /* 0x008fe40000410000 */
        /* <DEDUP_REMOVED lines=85> */
.L_x_15892:
        /* <DEDUP_REMOVED lines=34> */
.L_x_15962:
[----:B------:R-:W-:Y:S05]  /*8850*/  BSYNC.RECONVERGENT B0 ;  /* 0x0000000000007941 */ /* 0x000fea0003800200 */
.L_x_15961:
        /* <DEDUP_REMOVED lines=26> */
.L_x_15964:
[----:B------:R-:W-:Y:S05]  /*8a00*/  BSYNC.RECONVERGENT B0 ;  /* 0x0000000000007941 */ /* 0x000fea0003800200 */
.L_x_15963:
[----:B------:R-:W-:Y:S05]  /*8a10*/  @P2 EXIT ;  /* 0x000000000000294d */ /* 0x000fea0003800000 */
[----:B------:R-:W0:Y:S01]  /*8a20*/  LDCU.64 UR8, c[0x0][0x4e8] ;  /* 0x00009d00ff0877ac */ /* 0x000e220008000a00 */
[----:B------:R-:W2:Y:S01]  /*8a30*/  S2UR UR5, SR_CgaCtaId ;  /* 0x00000000000579c3 */ /* 0x000ea20000008800 */
[----:B------:R-:W-:Y:S01]  /*8a40*/  BSSY.RECONVERGENT B0, `(.L_x_15965) ;  /* 0x0000024000007945 */ /* 0x000fe20003800200 */
[----:B------:R-:W-:Y:S01]  /*8a50*/  UMOV UR4, 0x400 ;  /* 0x0000040000047882 */ /* 0x000fe20000000000 */
[----:B------:R-:W3:Y:S01]  /*8a60*/  LDCU UR6, c[0x0][0x360] ;  /* 0x00006c00ff0677ac */ /* 0x000ee20008000800 */
[----:B------:R-:W4:Y:S01]  /*8a70*/  LDCU.64 UR10, c[0x0][0x4b0] ;  /* 0x00009600ff0a77ac */ /* 0x000f220008000a00 */
[----:B------:R-:W2:Y:S01]  /*8a80*/  LDCU.64 UR12, c[0x0][0x530] ;  /* 0x0000a600ff0c77ac */ /* 0x000ea20008000a00 */
[----:B------:R-:W2:Y:S01]  /*8a90*/  LDCU.64 UR14, c[0x0][0x4f0] ;  /* 0x00009e00ff0e77ac */ /* 0x000ea20008000a00 */
[C---:B01----:R-:W-:Y:S01]  /*8aa0*/  IMAD.WIDE.U32 R6, R171.reuse, UR8, RZ ;  /* 0x00000008ab067c25 */ /* 0x043fe2000f8e00ff */
[----:B------:R-:W0:Y:S03]  /*8ab0*/  LDCU.64 UR18, c[0x0][0x540] ;  /* 0x0000a800ff1277ac */ /* 0x000e260008000a00 */
[----:B------:R-:W-:Y:S01]  /*8ac0*/  IMAD R171, R171, UR9, R7 ;  /* 0x00000009abab7c24 */ /* 0x000fe2000f8e0207 */
[----:B--234-:R-:W-:-:S12]  /*8ad0*/  ULEA UR4, UR5, UR4, 0x18 ;  /* 0x0000000405047291 */ /* 0x01cfd8000f8ec0ff */
.L_x_15966:
        /* <DEDUP_REMOVED lines=27> */
.L_x_15965:
[----:B------:R-:W-:Y:S05]  /*8c90*/  EXIT ;  /* 0x000000000000794d */ /* 0x000fea0003800000 */
.L_x_15967:
        /* <DEDUP_REMOVED lines=14> */
.L_x_18769:


//--------------------- .text._Z25selective_scan_bwd_kernelI32Selective_Scan_bwd_kernel_traitsILi32ELi8ELb0ELb1ELb0ELb1ELb1EN3c104HalfENS1_7complexIfEEEEv12SSMParamsBwd --------------------------
	.section	.text._Z25selective_scan_bwd_kernelI32Selective_Scan_bwd_kernel_traitsILi32ELi8ELb0ELb1ELb0ELb1ELb1EN3c104HalfENS1_7complexIfEEEEv12SSMParamsBwd,"ax",@progbits
	.align	128
        .global         _Z25selective_scan_bwd_kernelI32Selective_Scan_bwd_kernel_traitsILi32ELi8ELb0ELb1ELb0ELb1ELb1EN3c104HalfENS1_7complexIfEEEEv12SSMParamsBwd
        .type           _Z25selective_scan_bwd_kernelI32Selective_Scan_bwd_kernel_traitsILi32ELi8ELb0ELb1ELb0ELb1ELb1EN3c104HalfENS1_7complexIfEEEEv12SSMParamsBwd,@function
        .size           _Z25selective_scan_bwd_kernelI32Selective_Scan_bwd_kernel_traitsILi32ELi8ELb0ELb1ELb0ELb1ELb1EN3c104HalfENS1_7complexIfEEEEv12SSMParamsBwd,(.L_x_18770 - _Z25selective_scan_bwd_kernelI32Selective_Scan_bwd_kernel_traitsILi32ELi8ELb0ELb1ELb0ELb1ELb1EN3c104HalfENS1_7complexIfEEEEv12SSMParamsBwd)
        .other          _Z25selective_scan_bwd_kernelI32Selective_Scan_bwd_kernel_traitsILi32ELi8ELb0ELb1ELb0ELb1ELb1EN3c104HalfENS1_7complexIfEEEEv12SSMParamsBwd,@"STO_CUDA_ENTRY STV_DEFAULT"
_Z25selective_scan_bwd_kernelI32Selective_Scan_bwd_kernel_traitsILi32ELi8ELb0ELb1ELb0ELb1ELb1EN3c104HalfENS1_7complexIfEEEEv12SSMParamsBwd:
.text._Z25selective_scan_bwd_kernelI32Selective_Scan_bwd_kernel_traitsILi32ELi8ELb0ELb1ELb0ELb1ELb1EN3c104HalfENS1_7complexIfEEEEv12SSMParamsBwd:
        /* <DEDUP_REMOVED lines=208> */
.L_x_16037:
[----:B------:R-:W0:Y:S01]  /*0d00*/  LDC.64 R16, c[0x0][0x410] ;  /* 0x00010400ff107b82 */ /* 0x000e220000000a00 */
[----:B------:R-:W-:Y:S02]  /*0d10*/  IADD3 R114, PT, PT, R144, -0x1, RZ ;  /* 0xffffffff90727810 */ /* 0x000fe40007ffe0ff */
[----:B------:R-:W-:Y:S02]  /*0d20*/  MOV R15, RZ ;  /* 0x000000ff000f7202 */ /* 0x000fe40000000f00 */
[----:B------:R-:W-:Y:S02]  /*0d30*/  SHF.L.U32 R14, R114, 0x8, RZ ;  /* 0x00000008720e7819 */ /* 0x000fe400000006ff */
[----:B------:R-:W-:Y:S01]  /*0d40*/  PRMT R4, RZ, 0x7610, R4 ;  /* 0x00007610ff047816 */ /* 0x000fe20000000004 */
[----:B------:R-:W1:Y:S01]  /*0d50*/  LDC.64 R18, c[0x0][0x418] ;  /* 0x00010600ff127b82 */ /* 0x000e620000000a00 */
[----:B------:R-:W-:Y:S02]  /*0d60*/  PRMT R24, RZ, 0x7610, R24 ;  /* 0x00007610ff187816 */ /* 0x000fe40000000018 */
[----:B------:R-:W-:-:S05]  /*0d70*/  PRMT R26, RZ, 0x7610, R26 ;  /* 0x00007610ff1a7816 */ /* 0x000fca000000001a */
[----:B------:R-:W2:Y:S08]  /*0d80*/  LDC.64 R20, c[0x0][0x420] ;  /* 0x00010800ff147b82 */ /* 0x000eb00000000a00 */
[----:B------:R-:W3:Y:S01]  /*0d90*/  LDC R5, c[0x0][0x388] ;  /* 0x0000e200ff057b82 */ /* 0x000ee20000000800 */
[----:B0-----:R-:W-:-:S04]  /*0da0*/  IMAD.WIDE.U32 R2, R16, UR18, R14 ;  /* 0x0000001210027c25 */ /* 0x001fc8000f8e000e */
[----:B------:R-:W-:-:S03]  /*0db0*/  IMAD R3, R17, UR18, R3 ;  /* 0x0000001211037c24 */ /* 0x000fc6000f8e0203 */
[----:B------:R-:W0:Y:S01]  /*0dc0*/  LDC.64 R22, c[0x0][0x428] ;  /* 0x00010a00ff167b82 */ /* 0x000e220000000a00 */
[----:B-1----:R-:W-:Y:S01]  /*0dd0*/  IMAD.WIDE.U32 R2, R165, R18, R2 ;  /* 0x00000012a5027225 */ /* 0x002fe200078e0002 */
[----:B------:R-:W-:-:S03]  /*0de0*/  PRMT R18, RZ, 0x7610, R18 ;  /* 0x00007610ff127816 */ /* 0x000fc60000000012 */
[----:B------:R-:W-:Y:S01]  /*0df0*/  IMAD R19, R165, R19, R3 ;  /* 0x00000013a5137224 */ /* 0x000fe200078e0203 */
[C---:B------:R-:W-:Y:S02]  /*0e00*/  SHF.L.U32 R3, R130.reuse, 0x1, RZ ;  /* 0x0000000182037819 */ /* 0x040fe400000006ff */
[----:B------:R-:W-:Y:S01]  /*0e10*/  IADD3 R0, P2, PT, R130, R2, RZ ;  /* 0x0000000282007210 */ /* 0x000fe20007f5e0ff */
[----:B--2---:R-:W-:Y:S01]  /*0e20*/  IMAD.WIDE.U32 R6, R20, UR18, R14 ;  /* 0x0000001214067c25 */ /* 0x004fe2000f8e000e */
[C---:B------:R-:W-:Y:S02]  /*0e30*/  IADD3 R2, P4, PT, R3.reuse, R148, RZ ;  /* 0x0000009403027210 */ /* 0x040fe40007f9e0ff */
[----:B------:R-:W-:Y:S01]  /*0e40*/  IADD3 R20, P0, PT, R3, R152, RZ ;  /* 0x0000009803147210 */ /* 0x000fe20007f1e0ff */
[----:B------:R-:W-:Y:S01]  /*0e50*/  IMAD R7, R21, UR18, R7 ;  /* 0x0000001215077c24 */ /* 0x000fe2000f8e0207 */
[----:B------:R-:W-:Y:S02]  /*0e60*/  IADD3 R16, P1, PT, R3, R150, RZ ;  /* 0x0000009603107210 */ /* 0x000fe40007f3e0ff */
[----:B---3--:R-:W-:-:S02]  /*0e70*/  IADD3 R113, PT, PT, -R14, R5, RZ ;  /* 0x000000050e717210 */ /* 0x008fc40007ffe1ff */
[----:B------:R-:W-:Y:S02]  /*0e80*/  IADD3.X R3, PT, PT, RZ, R146, RZ, P4, !PT ;  /* 0x00000092ff037210 */ /* 0x000fe400027fe4ff */
[----:B------:R-:W-:Y:S02]  /*0e90*/  ISETP.GE.AND P4, PT, R130, R113, PT ;  /* 0x000000718200720c */ /* 0x000fe40003f86270 */
[----:B------:R-:W-:Y:S01]  /*0ea0*/  IADD3.X R21, PT, PT, RZ, R151, RZ, P0, !PT ;  /* 0x00000097ff157210 */ /* 0x000fe200007fe4ff */
[----:B------:R-:W-:Y:S01]  /*0eb0*/  BAR.SYNC.DEFER_BLOCKING 0x0 ;  /* 0x0000000000007b1d */ /* 0x000fe20000010000 */
[C---:B0-----:R-:W-:Y:S01]  /*0ec0*/  IMAD.WIDE.U32 R6, R165.reuse, R22, R6 ;  /* 0x00000016a5067225 */ /* 0x041fe200078e0006 */
[-C--:B------:R-:W-:Y:S02]  /*0ed0*/  ISETP.GE.AND P6, PT, R128, R113.reuse, PT ;  /* 0x000000718000720c */ /* 0x080fe40003fc6270 */
[----:B------:R-:W-:Y:S01]  /*0ee0*/  ISETP.GE.AND P5, PT, R126, R113, PT ;  /* 0x000000717e00720c */ /* 0x000fe20003fa6270 */
[----:B------:R-:W-:Y:S01]  /*0ef0*/  IMAD R7, R165, R23, R7 ;  /* 0x00000017a5077224 */ /* 0x000fe200078e0207 */
[----:B------:R-:W-:-:S02]  /*0f00*/  IADD3 R6, P3, PT, R130, R6, RZ ;  /* 0x0000000682067210 */ /* 0x000fc40007f7e0ff */
[----:B------:R-:W-:Y:S02]  /*0f10*/  IADD3.X R17, PT, PT, RZ, R149, RZ, P1, !PT ;  /* 0x00000095ff117210 */ /* 0x000fe40000ffe4ff */
[-C--:B------:R-:W-:Y:S02]  /*0f20*/  ISETP.GE.AND P0, PT, R124, R113.reuse, PT ;  /* 0x000000717c00720c */ /* 0x080fe40003f06270 */
[----:B------:R-:W-:Y:S02]  /*0f30*/  ISETP.GE.AND P1, PT, R122, R113, PT ;  /* 0x000000717a00720c */ /* 0x000fe40003f26270 */
[----:B------:R-:W-:Y:S02]  /*0f40*/  IADD3.X R19, PT, PT, RZ, R19, RZ, P2, !PT ;  /* 0x00000013ff137210 */ /* 0x000fe400017fe4ff */
[----:B------:R-:W-:Y:S02]  /*0f50*/  ISETP.GE.AND P2, PT, R120, R113, PT ;  /* 0x000000717800720c */ /* 0x000fe40003f46270 */
[----:B------:R-:W-:-:S02]  /*0f60*/  IADD3.X R7, PT, PT, RZ, R7, RZ, P3, !PT ;  /* 0x00000007ff077210 */ /* 0x000fc40001ffe4ff */
[----:B------:R-:W-:Y:S02]  /*0f70*/  P2R R35, PR, RZ, 0x10 ;  /* 0x00000010ff237803 */ /* 0x000fe40000000000 */
[-C--:B------:R-:W-:Y:S01]  /*0f80*/  ISETP.GE.AND P3, PT, R118, R113.reuse, PT ;  /* 0x000000717600720c */ /* 0x080fe20003f66270 */
[----:B------:R-:W2:Y:S01]  /*0f90*/  @!P4 LDG.E.U16 R4, desc[UR16][R20.64] ;  /* 0x000000101404c981 */ /* 0x000ea2000c1e1500 */
[----:B------:R-:W-:Y:S02]  /*0fa0*/  ISETP.GE.AND P4, PT, R116, R113, PT ;  /* 0x000000717400720c */ /* 0x000fe40003f86270 */
[----:B------:R-:W-:Y:S01]  /*0fb0*/  PRMT R23, RZ, 0x7610, R23 ;  /* 0x00007610ff177816 */ /* 0x000fe20000000017 */
[----:B------:R-:W3:Y:S01]  /*0fc0*/  @!P5 LDG.E.U16 R18, desc[UR16][R20.64+0x80] ;  /* 0x000080101412d981 */ /* 0x000ee2000c1e1500 */
[----:B------:R-:W-:Y:S02]  /*0fd0*/  PRMT R22, RZ, 0x7610, R22 ;  /* 0x00007610ff167816 */ /* 0x000fe40000000016 */
[----:B------:R-:W-:Y:S01]  /*0fe0*/  PRMT R28, RZ, 0x7610, R28 ;  /* 0x00007610ff1c7816 */ /* 0x000fe2000000001c */
[----:B------:R-:W4:Y:S01]  /*0ff0*/  @!P1 LDG.E.U16 R24, desc[UR16][R20.64+0x100] ;  /* 0x0001001014189981 */ /* 0x000f22000c1e1500 */
[----:B------:R-:W-:Y:S01]  /*1000*/  PRMT R25, RZ, 0x7610, R25 ;  /* 0x00007610ff197816 */ /* 0x000fe20000000019 */
[----:B------:R-:W0:Y:S01]  /*1010*/  S2R R112, SR_LANEID ;  /* 0x0000000000707919 */ /* 0x000e220000000000 */
[----:B------:R-:W1:Y:S01]  /*1020*/  S2UR UR6, SR_CgaCtaId ;  /* 0x00000000000679c3 */ /* 0x000e620000008800 */
[----:B------:R-:W-:Y:S01]  /*1030*/  UMOV UR4, 0x400 ;  /* 0x0000040000047882 */ /* 0x000fe20000000000 */
[----:B------:R-:W-:Y:S01]  /*1040*/  P2R R37, PR, RZ, 0x40 ;  /* 0x00000040ff257803 */ /* 0x000fe20000000000 */
[----:B------:R-:W3:Y:S01]  /*1050*/  @!P6 LDG.E.U16 R23, desc[UR16][R20.64+0x40] ;  /* 0x000040101417e981 */ /* 0x000ee2000c1e1500 */
[----:B------:R-:W-:-:S02]  /*1060*/  P2R R34, PR, RZ, 0x40 ;  /* 0x00000040ff227803 */ /* 0x000fc40000000000 */
[----:B------:R-:W-:Y:S01]  /*1070*/  PRMT R30, RZ, 0x7610, R30 ;  /* 0x00007610ff1e7816 */ /* 0x000fe2000000001e */
[----:B------:R-:W4:Y:S01]  /*1080*/  @!P0 LDG.E.U16 R22, desc[UR16][R20.64+0xc0] ;  /* 0x0000c01014168981 */ /* 0x000f22000c1e1500 */
[----:B------:R-:W-:Y:S02]  /*1090*/  PRMT R32, RZ, 0x7610, R32 ;  /* 0x00007610ff207816 */ /* 0x000fe40000000020 */
[----:B------:R-:W-:Y:S01]  /*10a0*/  PRMT R36, RZ, 0x7610, R36 ;  /* 0x00007610ff247816 */ /* 0x000fe20000000024 */
[----:B------:R-:W4:Y:S01]  /*10b0*/  @!P2 LDG.E.U16 R26, desc[UR16][R20.64+0x140] ;  /* 0x00014010141aa981 */ /* 0x000f22000c1e1500 */
[----:B------:R-:W-:Y:S02]  /*10c0*/  PRMT R38, RZ, 0x7610, R38 ;  /* 0x00007610ff267816 */ /* 0x000fe40000000026 */
[----:B------:R-:W-:Y:S01]  /*10d0*/  PRMT R40, RZ, 0x7610, R40 ;  /* 0x00007610ff287816 */ /* 0x000fe20000000028 */
[----:B------:R-:W4:Y:S01]  /*10e0*/  @!P3 LDG.E.U16 R28, desc[UR16][R20.64+0x180] ;  /* 0x00018010141cb981 */ /* 0x000f22000c1e1500 */
[----:B------:R-:W-:-:S03]  /*10f0*/  P2R R39, PR, RZ, 0x20 ;  /* 0x00000020ff277803 */ /* 0x000fc60000000000 */
[----:B------:R0:W4:Y:S01]  /*1100*/  @!P4 LDG.E.U16 R25, desc[UR16][R20.64+0x1c0] ;  /* 0x0001c0101419c981 */ /* 0x000122000c1e1500 */
[----:B-1----:R-:W-:Y:S01]  /*1110*/  ULEA UR6, UR6, UR4, 0x18 ;  /* 0x0000000406067291 */ /* 0x002fe2000f8ec0ff */
[C---:B0-----:R-:W-:Y:S02]  /*1120*/  IADD3 R27, PT, PT, R112.reuse, 0x20, RZ ;  /* 0x00000020701b7810 */ /* 0x041fe40007ffe0ff */
[C---:B------:R-:W-:Y:S02]  /*1130*/  IADD3 R29, PT, PT, R112.reuse, 0x40, RZ ;  /* 0x00000040701d7810 */ /* 0x040fe40007ffe0ff */
[-C--:B------:R-:W-:Y:S02]  /*1140*/  LEA.HI.SX32 R111, R112, R112.reuse, 0x1b ;  /* 0x00000070706f7211 */ /* 0x080fe400078fdaff */
[-C--:B------:R-:W-:Y:S02]  /*1150*/  LEA.HI.SX32 R27, R27, R112.reuse, 0x1b ;  /* 0x000000701b1b7211 */ /* 0x080fe400078fdaff */
[----:B------:R-:W-:-:S02]  /*1160*/  LEA.HI.SX32 R29, R29, R112, 0x1b ;  /* 0x000000701d1d7211 */ /* 0x000fc400078fdaff */
[----:B------:R-:W-:Y:S02]  /*1170*/  LEA R111, R111, UR6, 0x1 ;  /* 0x000000066f6f7c11 */ /* 0x000fe4000f8e08ff */
[----:B------:R-:W-:Y:S02]  /*1180*/  LEA R110, R27, UR6, 0x1 ;  /* 0x000000061b6e7c11 */ /* 0x000fe4000f8e08ff */
[C---:B------:R-:W-:Y:S02]  /*1190*/  IADD3 R21, PT, PT, R112.reuse, 0x60, RZ ;  /* 0x0000006070157810 */ /* 0x040fe40007ffe0ff */
[----:B------:R-:W-:Y:S02]  /*11a0*/  LEA R109, R29, UR6, 0x1 ;  /* 0x000000061d6d7c11 */ /* 0x000fe4000f8e08ff */
        /* <DEDUP_REMOVED lines=14> */
[----:B------:R-:W-:Y:S02]  /*1290*/  ISETP.NE.AND P6, PT, R35, RZ, PT ;  /* 0x000000ff2300720c */ /* 0x000fe40003fc5270 */
[----:B------:R-:W-:Y:S02]  /*12a0*/  PRMT R21, RZ, 0x7610, R21 ;  /* 0x00007610ff157816 */ /* 0x000fe40000000015 */
[----:B------:R-:W-:Y:S01]  /*12b0*/  PRMT R20, RZ, 0x7610, R20 ;  /* 0x00007610ff147816 */ /* 0x000fe20000000014 */
[----:B--2---:R0:W-:Y:S02]  /*12c0*/  STS.U16 [R111], R4 ;  /* 0x000000046f007388 */ /* 0x0041e40000000400 */
[----:B0-----:R-:W-:-:S04]  /*12d0*/  SHF.L.U32 R4, R112, 0x3, RZ ;  /* 0x0000000370047819 */ /* 0x001fc800000006ff */
[----:B------:R-:W-:Y:S01]  /*12e0*/  LEA.HI.SX32 R99, R4, R4, 0x1b ;  /* 0x0000000404637211 */ /* 0x000fe200078fdaff */
[----:B---3--:R-:W-:Y:S03]  /*12f0*/  STS.U16 [R110+0x40], R23 ;  /* 0x000040176e007388 */ /* 0x008fe60000000400 */
[----:B------:R-:W-:Y:S01]  /*1300*/  LEA R99, R99, UR6, 0x1 ;  /* 0x0000000663637c11 */ /* 0x000fe2000f8e08ff */
[----:B------:R0:W-:Y:S04]  /*1310*/  STS.U16 [R109+0x80], R18 ;  /* 0x000080126d007388 */ /* 0x0001e80000000400 */
[----:B----4-:R1:W-:Y:S04]  /*1320*/  STS.U16 [R107+0xc0], R22 ;  /* 0x0000c0166b007388 */ /* 0x0103e80000000400 */
        /* <DEDUP_REMOVED lines=16> */
[----:B--2---:R-:W-:Y:S02]  /*1430*/  PRMT R24, RZ, 0x7610, R24 ;  /* 0x00007610ff187816 */ /* 0x004fe40000000018 */
[----:B------:R-:W-:Y:S01]  /*1440*/  PRMT R23, RZ, 0x7610, R23 ;  /* 0x00007610ff177816 */ /* 0x000fe20000000017 */
        /* <DEDUP_REMOVED lines=12> */
[----:B------:R-:W-:Y:S02]  /*1510*/  PRMT R27, RZ, 0x7610, R27 ;  /* 0x00007610ff1b7816 */ /* 0x000fe4000000001b */
[----:B------:R-:W-:Y:S02]  /*1520*/  PRMT R34, RZ, 0x7610, R34 ;  /* 0x00007610ff227816 */ /* 0x000fe40000000022 */
[----:B------:R-:W-:Y:S01]  /*1530*/  PRMT R29, RZ, 0x7610, R29 ;  /* 0x00007610ff1d7816 */ /* 0x000fe2000000001d */
[----:B--2---:R-:W-:Y:S04]  /*1540*/  STS.U16 [R111], R18 ;  /* 0x000000126f007388 */ /* 0x004fe80000000400 */
[----:B----4-:R-:W-:Y:S04]  /*1550*/  STS.U16 [R110+0x40], R21 ;  /* 0x000040156e007388 */ /* 0x010fe80000000400 */
[----:B------:R-:W-:Y:S04]  /*1560*/  STS.U16 [R109+0x80], R20 ;  /* 0x000080146d007388 */ /* 0x000fe80000000400 */
[----:B------:R0:W-:Y:S04]  /*1570*/  STS.U16 [R107+0xc0], R30 ;  /* 0x0000c01e6b007388 */ /* 0x0001e80000000400 */
        /* <DEDUP_REMOVED lines=9> */
[----:B------:R-:W4:Y:S04]  /*1610*/  LDS.U16 R23, [R99+0x8] ;  /* 0x0000080063177984 */ /* 0x000f280000000400 */
[----:B------:R-:W4:Y:S04]  /*1620*/  LDS.U16 R24, [R99+0xa] ;  /* 0x00000a0063187984 */ /* 0x000f280000000400 */
[----:B------:R-:W4:Y:S04]  /*1630*/  LDS.U16 R25, [R99+0xc] ;  /* 0x00000c0063197984 */ /* 0x000f280000000400 */
[----:B------:R-:W4:Y:S01]  /*1640*/  LDS.U16 R26, [R99+0xe] ;  /* 0x00000e00631a7984 */ /* 0x000f220000000400 */
[----:B------:R-:W-:Y:S01]  /*1650*/  BAR.SYNC.DEFER_BLOCKING 0x0 ;  /* 0x0000000000007b1d */ /* 0x000fe20000010000 */
[----:B0-----:R-:W-:-:S05]  /*1660*/  PRMT R30, RZ, 0x7610, R30 ;  /* 0x00007610ff1e7816 */ /* 0x001fca000000001e */
        /* <DEDUP_REMOVED lines=9> */
[----:B-1----:R-:W-:-:S05]  /*1700*/  HADD2.F32 R31, -RZ, R18.H0_H0 ;  /* 0x20000012ff1f7230 */ /* 0x002fca0000004100 */
[----:B-----5:R-:W-:-:S05]  /*1710*/  FADD.FTZ R106, R31, R156 ;  /* 0x0000009c1f6a7221 */ /* 0x020fca0000010000 */
[----:B------:R-:W-:Y:S01]  /*1720*/  FSETP.GTU.FTZ.AND P5, PT, R106, 20, PT ;  /* 0x41a000006a00780b */ /* 0x000fe20003fbc000 */
[----:B--2---:R-:W-:Y:S02]  /*1730*/  HADD2.F32 R33, -RZ, R20.H0_H0 ;  /* 0x20000014ff217230 */ /* 0x004fe40000004100 */
[----:B---3--:R-:W-:Y:S02]  /*1740*/  HADD2.F32 R21, -RZ, R21.H0_H0 ;  /* 0x20000015ff157230 */ /* 0x008fe40000004100 */
[----:B----4-:R-:W-:Y:S02]  /*1750*/  HADD2.F32 R3, -RZ, R22.H0_H0 ;  /* 0x20000016ff037230 */ /* 0x010fe40000004100 */
[----:B------:R-:W-:Y:S02]  /*1760*/  HADD2.F32 R23, -RZ, R23.H0_H0 ;  /* 0x20000017ff177230 */ /* 0x000fe40000004100 */
[----:B------:R-:W-:Y:S02]  /*1770*/  HADD2.F32 R97, -RZ, R24.H0_H0 ;  /* 0x20000018ff617230 */ /* 0x000fe40000004100 */
[----:B------:R-:W-:-:S02]  /*1780*/  HADD2.F32 R25, -RZ, R25.H0_H0 ;  /* 0x20000019ff197230 */ /* 0x000fc40000004100 */
        /* <DEDUP_REMOVED lines=49> */
.L_x_15970:
[----:B------:R-:W-:Y:S05]  /*1aa0*/  BSYNC.RECONVERGENT B0 ;  /* 0x0000000000007941 */ /* 0x000fea0003800200 */
.L_x_15969:
        /* <DEDUP_REMOVED lines=33> */
.L_x_15972:
[----:B------:R-:W-:Y:S05]  /*1cc0*/  BSYNC.RECONVERGENT B0 ;  /* 0x0000000000007941 */ /* 0x000fea0003800200 */
.L_x_15971:
        /* <DEDUP_REMOVED lines=33> */
.L_x_15974:
[----:B------:R-:W-:Y:S05]  /*1ee0*/  BSYNC.RECONVERGENT B0 ;  /* 0x0000000000007941 */ /* 0x000fea0003800200 */
.L_x_15973:
        /* <DEDUP_REMOVED lines=33> */
.L_x_15976:
[----:B------:R-:W-:Y:S05]  /*2100*/  BSYNC.RECONVERGENT B0 ;  /* 0x0000000000007941 */ /* 0x000fea0003800200 */
.L_x_15975:
        /* <DEDUP_REMOVED lines=33> */
.L_x_15978:
[----:B------:R-:W-:Y:S05]  /*2320*/  BSYNC.RECONVERGENT B0 ;  /* 0x0000000000007941 */ /* 0x000fea0003800200 */
.L_x_15977:
        /* <DEDUP_REMOVED lines=33> */
.L_x_15980:
[----:B------:R-:W-:Y:S05]  /*2540*/  BSYNC.RECONVERGENT B0 ;  /* 0x0000000000007941 */ /* 0x000fea0003800200 */
.L_x_15979:
        /* <DEDUP_REMOVED lines=33> */
.L_x_15982:
[----:B------:R-:W-:Y:S05]  /*2760*/  BSYNC.RECONVERGENT B0 ;  /* 0x0000000000007941 */ /* 0x000fea0003800200 */
.L_x_15981:
        /* <DEDUP_REMOVED lines=33> */
.L_x_15984:
[----:B------:R-:W-:Y:S05]  /*2980*/  BSYNC.RECONVERGENT B0 ;  /* 0x0000000000007941 */ /* 0x000fea0003800200 */
.L_x_15983:
[----:B------:R-:W1:Y:S01]  /*2990*/  LDCU.64 UR8, c[0x0][0x488] ;  /* 0x00009100ff0877ac */ /* 0x000e620008000a00 */
[----:B------:R-:W-:Y:S01]  /*29a0*/  LDS.U16 R20, [R99+0x6] ;  /* 0x0000060063147984 */ /* 0x000fe20000000400 */
[----:B0-----:R-:W-:Y:S02]  /*29b0*/  P2R R29, PR, RZ, 0x10 ;  /* 0x00000010ff1d7803 */ /* 0x001fe40000000000 */
[----:B------:R-:W-:Y:S01]  /*29c0*/  ISETP.NE.AND P4, PT, R35, RZ, PT ;  /* 0x000000ff2300720c */ /* 0x000fe20003f85270 */
[----:B------:R-:W0:Y:S01]  /*29d0*/  LDS.U16 R21, [R99+0x8] ;  /* 0x0000080063157984 */ /* 0x000e220000000400 */
[----:B------:R-:W-:Y:S01]  /*29e0*/  PRMT R26, RZ, 0x7610, R26 ;  /* 0x00007610ff1a7816 */ /* 0x000fe2000000001a */
[----:B------:R-:W2:Y:S01]  /*29f0*/  LDCU.64 UR10, c[0x0][0x558] ;  /* 0x0000ab00ff0a77ac */ /* 0x000ea20008000a00 */
[----:B------:R-:W-:Y:S01]  /*2a00*/  ISETP.NE.AND P6, PT, R39, RZ, PT ;  /* 0x000000ff2700720c */ /* 0x000fe20003fc5270 */
[----:B------:R-:W-:Y:S01]  /*2a10*/  LDS.U16 R22, [R99+0xa] ;  /* 0x00000a0063167984 */ /* 0x000fe20000000400 */
[----:B------:R-:W-:-:S02]  /*2a20*/  PRMT R25, RZ, 0x7610, R25 ;  /* 0x00007610ff197816 */ /* 0x000fc40000000019 */
[----:B------:R-:W-:Y:S01]  /*2a30*/  PRMT R28, RZ, 0x7610, R28 ;  /* 0x00007610ff1c7816 */ /* 0x000fe2000000001c */
[----:B------:R-:W-:Y:S01]  /*2a40*/  LDS.U16 R23, [R99+0xc] ;  /* 0x00000c0063177984 */ /* 0x000fe20000000400 */
[----:B------:R-:W-:Y:S02]  /*2a50*/  PRMT R30, RZ, 0x7610, R30 ;  /* 0x00007610ff1e7816 */ /* 0x000fe4000000001e */
[----:B------:R-:W-:Y:S01]  /*2a60*/  PRMT R32, RZ, 0x7610, R32 ;  /* 0x00007610ff207816 */ /* 0x000fe20000000020 */
[----:B------:R-:W-:Y:S01]  /*2a70*/  LDS.U16 R24, [R99+0xe] ;  /* 0x00000e0063187984 */ /* 0x000fe20000000400 */
[C---:B-1----:R-:W-:Y:S02]  /*2a80*/  LEA R2, P5, R0.reuse, UR8, 0x1 ;  /* 0x0000000800027c11 */ /* 0x042fe4000f8a08ff */
[----:B------:R-:W-:Y:S02]  /*2a90*/  PRMT R34, RZ, 0x7610, R34 ;  /* 0x00007610ff227816 */ /* 0x000fe40000000022 */
[----:B------:R-:W-:Y:S01]  /*2aa0*/  LEA.HI.X R3, R0, UR9, R19, 0x1, P5 ;  /* 0x0000000900037c11 */ /* 0x000fe2000a8f0c13 */
[----:B------:R-:W1:Y:S01]  /*2ab0*/  LDCU.64 UR8, c[0x0][0x478] ;  /* 0x00008f00ff0877ac */ /* 0x000e620008000a00 */
[----:B------:R-:W-:Y:S01]  /*2ac0*/  LDS.U16 R0, [R99] ;  /* 0x0000000063007984 */ /* 0x000fe20000000400 */
[----:B------:R-:W-:-:S02]  /*2ad0*/  PRMT R36, RZ, 0x7610, R36 ;  /* 0x00007610ff247816 */ /* 0x000fc40000000024 */
[----:B------:R-:W-:Y:S02]  /*2ae0*/  PRMT R27, RZ, 0x7610, R27 ;  /* 0x00007610ff1b7816 */ /* 0x000fe4000000001b */
[----:B-1----:R-:W-:-:S04]  /*2af0*/  LEA R18, P5, R6, UR8, 0x1 ;  /* 0x0000000806127c11 */ /* 0x002fc8000f8a08ff */
[----:B------:R-:W-:Y:S02]  /*2b00*/  LEA.HI.X R19, R6, UR9, R7, 0x1, P5 ;  /* 0x0000000906137c11 */ /* 0x000fe4000a8f0c07 */
[----:B------:R-:W-:Y:S01]  /*2b10*/  PRMT R38, RZ, 0x7610, R38 ;  /* 0x00007610ff267816 */ /* 0x000fe20000000026 */
[----:B------:R-:W-:Y:S01]  /*2b20*/  LDS.U16 R6, [R99+0x2] ;  /* 0x0000020063067984 */ /* 0x000fe20000000400 */
[----:B------:R-:W-:Y:S02]  /*2b30*/  ISETP.NE.AND P5, PT, R37, RZ, PT ;  /* 0x000000ff2500720c */ /* 0x000fe40003fa5270 */
[----:B------:R-:W-:Y:S01]  /*2b40*/  PRMT R40, RZ, 0x7610, R40 ;  /* 0x00007610ff287816 */ /* 0x000fe20000000028 */
[----:B------:R-:W-:Y:S01]  /*2b50*/  LDS.U16 R7, [R99+0x4] ;  /* 0x0000040063077984 */ /* 0x000fe20000000400 */
[----:B------:R-:W-:Y:S01]  /*2b60*/  PRMT R42, RZ, 0x7610, R42 ;  /* 0x00007610ff2a7816 */ /* 0x000fe2000000002a */
[----:B0-----:R-:W-:Y:S01]  /*2b70*/  HADD2.F32 R21, -RZ, R21.H0_H0 ;  /* 0x20000015ff157230 */ /* 0x001fe20000004100 */
[----:B------:R-:W0:Y:S01]  /*2b80*/  LDCU.64 UR8, c[0x0][0x510] ;  /* 0x0000a200ff0877ac */ /* 0x000e220008000a00 */
[----:B------:R-:W-:Y:S06]  /*2b90*/  BAR.SYNC.DEFER_BLOCKING 0x0 ;  /* 0x0000000000007b1d */ /* 0x000fec0000010000 */
[----:B------:R-:W3:Y:S01]  /*2ba0*/  @!P4 LDG.E.U16 R26, desc[UR16][R2.64] ;  /* 0x00000010021ac981 */ /* 0x000ee2000c1e1500 */
[----:B------:R-:W-:-:S03]  /*2bb0*/  ISETP.NE.AND P4, PT, R29, RZ, PT ;  /* 0x000000ff1d00720c */ /* 0x000fc60003f85270 */
[----:B------:R-:W4:Y:S01]  /*2bc0*/  @!P5 LDG.E.U16 R25, desc[UR16][R2.64+0x40] ;  /* 0x000040100219d981 */ /* 0x000f22000c1e1500 */
[----:B------:R-:W-:Y:S02]  /*2bd0*/  P2R R33, PR, RZ, 0x20 ;  /* 0x00000020ff217803 */ /* 0x000fe40000000000 */
[----:B------:R-:W-:Y:S01]  /*2be0*/  ISETP.NE.AND P5, PT, R35, RZ, PT ;  /* 0x000000ff2300720c */ /* 0x000fe20003fa5270 */
[----:B------:R-:W5:Y:S04]  /*2bf0*/  @!P6 LDG.E.U16 R28, desc[UR16][R2.64+0x80] ;  /* 0x00008010021ce981 */ /* 0x000f68000c1e1500 */
        /* <DEDUP_REMOVED lines=8> */
[----:B--2---:R-:W-:Y:S04]  /*2c80*/  STS.U16 [R107+0xc0], R30 ;  /* 0x0000c01e6b007388 */ /* 0x004fe80000000400 */
        /* <DEDUP_REMOVED lines=8> */
[----:B------:R-:W-:Y:S04]  /*2d10*/  LDS.U16 R26, [R99+0x6] ;  /* 0x00000600631a7984 */ /* 0x000fe80000000400 */
[----:B------:R-:W-:Y:S04]  /*2d20*/  LDS.U16 R28, [R99+0x8] ;  /* 0x00000800631c7984 */ /* 0x000fe80000000400 */
[----:B------:R-:W5:Y:S04]  /*2d30*/  LDS.U16 R29, [R99+0xa] ;  /* 0x00000a00631d7984 */ /* 0x000f680000000400 */
[----:B------:R-:W-:Y:S04]  /*2d40*/  LDS.U16 R30, [R99+0xc] ;  /* 0x00000c00631e7984 */ /* 0x000fe80000000400 */
[----:B------:R-:W0:Y:S01]  /*2d50*/  LDS.U16 R31, [R99+0xe] ;  /* 0x00000e00631f7984 */ /* 0x000e220000000400 */
[----:B------:R-:W-:Y:S01]  /*2d60*/  BAR.SYNC.DEFER_BLOCKING 0x0 ;  /* 0x0000000000007b1d */ /* 0x000fe20000010000 */
[----:B-1----:R-:W-:-:S02]  /*2d70*/  PRMT R27, RZ, 0x7610, R27 ;  /* 0x00007610ff1b7816 */ /* 0x002fc4000000001b */
[----:B------:R-:W-:Y:S02]  /*2d80*/  PRMT R32, RZ, 0x7610, R32 ;  /* 0x00007610ff207816 */ /* 0x000fe40000000020 */
[----:B------:R-:W-:Y:S02]  /*2d90*/  PRMT R34, RZ, 0x7610, R34 ;  /* 0x00007610ff227816 */ /* 0x000fe40000000022 */
[----:B------:R-:W-:Y:S01]  /*2da0*/  PRMT R36, RZ, 0x7610, R36 ;  /* 0x00007610ff247816 */ /* 0x000fe20000000024 */
[----:B------:R-:W5:Y:S01]  /*2db0*/  @!P5 LDG.E.U16 R38, desc[UR16][R18.64] ;  /* 0x000000101226d981 */ /* 0x000f62000c1e1500 */
[----:B------:R-:W-:Y:S02]  /*2dc0*/  ISETP.NE.AND P5, PT, R33, RZ, PT ;  /* 0x000000ff2100720c */ /* 0x000fe40003fa5270 */
[----:B------:R-:W-:Y:S01]  /*2dd0*/  PRMT R33, RZ, 0x7610, R33 ;  /* 0x00007610ff217816 */ /* 0x000fe20000000021 */
[----:B------:R-:W5:Y:S04]  /*2de0*/  @!P6 LDG.E.U16 R32, desc[UR16][R18.64+0x80] ;  /* 0x000080101220e981 */ /* 0x000f68000c1e1500 */
[----:B------:R-:W5:Y:S04]  /*2df0*/  @!P0 LDG.E.U16 R34, desc[UR16][R18.64+0xc0] ;  /* 0x0000c01012228981 */ /* 0x000f68000c1e1500 */
[----:B------:R-:W5:Y:S04]  /*2e00*/  @!P1 LDG.E.U16 R36, desc[UR16][R18.64+0x100] ;  /* 0x0001001012249981 */ /* 0x000f68000c1e1500 */
[----:B------:R-:W5:Y:S04]  /*2e10*/  @!P5 LDG.E.U16 R27, desc[UR16][R18.64+0x40] ;  /* 0x00004010121bd981 */ /* 0x000f68000c1e1500 */
[----:B------:R-:W5:Y:S04]  /*2e20*/  @!P2 LDG.E.U16 R40, desc[UR16][R18.64+0x140] ;  /* 0x000140101228a981 */ /* 0x000f68000c1e1500 */
[----:B------:R-:W5:Y:S04]  /*2e30*/  @!P3 LDG.E.U16 R42, desc[UR16][R18.64+0x180] ;  /* 0x00018010122ab981 */ /* 0x000f68000c1e1500 */
[----:B------:R1:W5:Y:S01]  /*2e40*/  @!P4 LDG.E.U16 R33, desc[UR16][R18.64+0x1c0] ;  /* 0x0001c0101221c981 */ /* 0x000362000c1e1500 */
[----:B--2---:R-:W-:-:S02]  /*2e50*/  HADD2.F32 R35, -RZ, R2.H0_H0 ;  /* 0x20000002ff237230 */ /* 0x004fc40000004100 */
[----:B---3--:R-:W-:-:S03]  /*2e60*/  HADD2.F32 R37, -RZ, R3.H0_H0 ;  /* 0x20000003ff257230 */ /* 0x008fc60000004100 */
[----:B------:R-:W-:Y:S02]  /*2e70*/  FMUL.FTZ R2, R35, -1.4426950216293334961 ;  /* 0xbfb8aa3b23027820 */ /* 0x000fe40000410000 */
[----:B------:R-:W-:Y:S02]  /*2e80*/  FMUL.FTZ R3, R37, -1.4426950216293334961 ;  /* 0xbfb8aa3b25037820 */ /* 0x000fe40000410000 */
[----:B-1----:R-:W1:Y:S01]  /*2e90*/  MUFU.EX2 R18, R2 ;  /* 0x0000000200127308 */ /* 0x002e620000000800 */
[----:B----4-:R-:W-:-:S03]  /*2ea0*/  HADD2.F32 R39, -RZ, R25.H0_H0 ;  /* 0x20000019ff277230 */ /* 0x010fc60000004100 */
[----:B------:R-:W-:Y:S02]  /*2eb0*/  MUFU.EX2 R19, R3 ;  /* 0x0000000300137308 */ /* 0x000fe40000000800 */
[----:B------:R-:W-:Y:S01]  /*2ec0*/  FMUL.FTZ R25, R39, -1.4426950216293334961 ;  /* 0xbfb8aa3b27197820 */ /* 0x000fe20000410000 */
[----:B-----5:R-:W-:-:S05]  /*2ed0*/  HADD2.F32 R46, -RZ, R29.H0_H0 ;  /* 0x2000001dff2e7230 */ /* 0x020fca0000004100 */
[----:B------:R-:W2:Y:S01]  /*2ee0*/  MUFU.EX2 R25, R25 ;  /* 0x0000001900197308 */ /* 0x000ea20000000800 */
[----:B------:R-:W-:Y:S02]  /*2ef0*/  HADD2.F32 R44, -RZ, R28.H0_H0 ;  /* 0x2000001cff2c7230 */ /* 0x000fe40000004100 */
[----:B0-----:R-:W-:Y:S02]  /*2f00*/  HADD2.F32 R52, -RZ, R31.H0_H0 ;  /* 0x2000001fff347230 */ /* 0x001fe40000004100 */
[----:B------:R-:W-:Y:S01]  /*2f10*/  FMUL.FTZ R31, R46, -1.4426950216293334961 ;  /* 0xbfb8aa3b2e1f7820 */ /* 0x000fe20000410000 */
[----:B-1----:R-:W-:Y:S01]  /*2f20*/  FADD.FTZ R18, R18, 1 ;  /* 0x3f80000012127421 */ /* 0x002fe20000010000 */
[----:B------:R-:W-:-:S04]  /*2f30*/  HADD2.F32 R48, -RZ, R30.H0_H0 ;  /* 0x2000001eff307230 */ /* 0x000fc80000004100 */
[----:B------:R-:W0:Y:S01]  /*2f40*/  MUFU.EX2 R31, R31 ;  /* 0x0000001f001f7308 */ /* 0x000e220000000800 */
[----:B--2---:R-:W-:-:S03]  /*2f50*/  FADD.FTZ R29, R25, 1 ;  /* 0x3f800000191d7421 */ /* 0x004fc60000010000 */
[----:B------:R1:W2:Y:S01]  /*2f60*/  MUFU.RCP R28, R18 ;  /* 0x00000012001c7308 */ /* 0x0002a20000001000 */
[----:B------:R-:W-:Y:S02]  /*2f70*/  HADD2.F32 R0, -RZ, R0.H0_H0 ;  /* 0x20000000ff007230 */ /* 0x000fe40000004100 */
[----:B------:R-:W-:Y:S01]  /*2f80*/  FADD.FTZ R19, R19, 1 ;  /* 0x3f80000013137421 */ /* 0x000fe20000010000 */
[----:B-1----:R-:W-:Y:S02]  /*2f90*/  HADD2.F32 R18, -RZ, R6.H0_H0 ;  /* 0x20000006ff127230 */ /* 0x002fe40000004100 */
[----:B------:R-:W-:Y:S02]  /*2fa0*/  HADD2.F32 R20, -RZ, R20.H0_H0 ;  /* 0x20000014ff147230 */ /* 0x000fe40000004100 */
[----:B------:R-:W-:Y:S02]  /*2fb0*/  HADD2.F32 R22, -RZ, R22.H0_H0 ;  /* 0x20000016ff167230 */ /* 0x000fe40000004100 */
[----:B------:R-:W-:-:S02]  /*2fc0*/  HADD2.F32 R23, -RZ, R23.H0_H0 ;  /* 0x20000017ff177230 */ /* 0x000fc40000004100 */
[----:B------:R-:W-:Y:S01]  /*2fd0*/  HADD2.F32 R24, -RZ, R24.H0_H0 ;  /* 0x20000018ff187230 */ /* 0x000fe20000004100 */
[----:B------:R-:W-:Y:S01]  /*2fe0*/  ISETP.NE.AND P4, PT, R157, RZ, PT ;  /* 0x000000ff9d00720c */ /* 0x000fe20003f85270 */
[----:B------:R1:W-:Y:S04]  /*2ff0*/  STS.U16 [R111], R38 ;  /* 0x000000266f007388 */ /* 0x0003e80000000400 */
[----:B------:R3:W-:Y:S04]  /*3000*/  STS.U16 [R110+0x40], R27 ;  /* 0x0000401b6e007388 */ /* 0x0007e80000000400 */
[----:B------:R-:W-:Y:S04]  /*3010*/  STS.U16 [R109+0x80], R32 ;  /* 0x000080206d007388 */ /* 0x000fe80000000400 */
[----:B------:R4:W-:Y:S04]  /*3020*/  STS.U16 [R107+0xc0], R34 ;  /* 0x0000c0226b007388 */ /* 0x0009e80000000400 */
[----:B------:R5:W-:Y:S04]  /*3030*/  STS.U16 [R105+0x100], R36 ;  /* 0x0001002469007388 */ /* 0x000be80000000400 */
[----:B------:R-:W-:Y:S04]  /*3040*/  STS.U16 [R103+0x140], R40 ;  /* 0x0001402867007388 */ /* 0x000fe80000000400 */
[----:B------:R0:W-:Y:S04]  /*3050*/  STS.U16 [R101+0x180], R42 ;  /* 0x0001802a65007388 */ /* 0x0001e80000000400 */
[----:B------:R2:W-:Y:S01]  /*3060*/  STS.U16 [R108+0x1c0], R33 ;  /* 0x0001c0216c007388 */ /* 0x0005e20000000400 */
[----:B------:R-:W-:-:S03]  /*3070*/  NOP ;  /* 0x0000000000007918 */ /* 0x000fc60000000000 */
[----:B------:R-:W2:Y:S04]  /*3080*/  LDS.U16 R2, [R99] ;  /* 0x0000000063027984 */ /* 0x000ea80000000400 */
[----:B------:R-:W2:Y:S01]  /*3090*/  LDS.U16 R3, [R99+0x2] ;  /* 0x0000020063037984 */ /* 0x000ea20000000400 */
[----:B-1----:R-:W-:Y:S02]  /*30a0*/  HADD2.F32 R38, -RZ, R26.H0_H0 ;  /* 0x2000001aff267230 */ /* 0x002fe40000004100 */
[----:B---3--:R-:W-:Y:S01]  /*30b0*/  FMUL.FTZ R27, R44, -1.4426950216293334961 ;  /* 0xbfb8aa3b2c1b7820 */ /* 0x008fe20000410000 */
[----:B------:R-:W1:Y:S02]  /*30c0*/  LDS.U16 R25, [R99+0x4] ;  /* 0x0000040063197984 */ /* 0x000e640000000400 */
[----:B------:R-:W-:Y:S01]  /*30d0*/  FMUL.FTZ R26, R38, -1.4426950216293334961 ;  /* 0xbfb8aa3b261a7820 */ /* 0x000fe20000410000 */
[----:B------:R3:W1:Y:S01]  /*30e0*/  MUFU.EX2 R30, R27 ;  /* 0x0000001b001e7308 */ /* 0x0006620000000800 */
[----:B------:R-:W-:Y:S03]  /*30f0*/  LDS.U16 R6, [R99+0xa] ;  /* 0x00000a0063067984 */ /* 0x000fe60000000400 */
[----:B----4-:R4:W1:Y:S01]  /*3100*/  MUFU.EX2 R34, R26 ;  /* 0x0000001a00227308 */ /* 0x0108620000000800 */
[----:B---3--:R-:W3:Y:S04]  /*3110*/  LDS.U16 R27, [R99+0x8] ;  /* 0x00000800631b7984 */ /* 0x008ee80000000400 */
[----:B----4-:R-:W4:Y:S01]  /*3120*/  LDS.U16 R26, [R99+0x6] ;  /* 0x00000600631a7984 */ /* 0x010f220000000400 */
[----:B-----5:R5:W-:Y:S01]  /*3130*/  MUFU.RCP R36, R29 ;  /* 0x0000001d00247308 */ /* 0x020be20000001000 */
[----:B0-----:R-:W-:Y:S01]  /*3140*/  FADD.FTZ R42, R31, 1 ;  /* 0x3f8000001f2a7421 */ /* 0x001fe20000010000 */
[----:B------:R-:W-:Y:S01]  /*3150*/  FMUL.FTZ R40, R52, -1.4426950216293334961 ;  /* 0xbfb8aa3b34287820 */ /* 0x000fe20000410000 */
[----:B--2---:R-:W-:-:S05]  /*3160*/  FMUL.FTZ R33, R48, -1.4426950216293334961 ;  /* 0xbfb8aa3b30217820 */ /* 0x004fca0000410000 */
[----:B------:R0:W2:Y:S01]  /*3170*/  MUFU.RCP R32, R19 ;  /* 0x0000001300207308 */ /* 0x0000a20000001000 */
[----:B-----5:R-:W-:Y:S02]  /*3180*/  HADD2.F32 R29, -RZ, R2.H0_H0 ;  /* 0x20000002ff1d7230 */ /* 0x020fe40000004100 */
[----:B------:R-:W5:Y:S01]  /*3190*/  LDS.U16 R2, [R99+0xc] ;  /* 0x00000c0063027984 */ /* 0x000f620000000400 */
[----:B------:R-:W-:Y:S02]  /*31a0*/  HADD2.F32 R31, -RZ, R3.H0_H0 ;  /* 0x20000003ff1f7230 */ /* 0x000fe40000004100 */
[----:B------:R-:W-:-:S04]  /*31b0*/  FMUL.FTZ R3, R0, R29 ;  /* 0x0000001d00037220 */ /* 0x000fc80000410000 */
[----:B0-----:R-:W-:Y:S02]  /*31c0*/  FMUL.FTZ R19, R28, R3 ;  /* 0x000000031c137220 */ /* 0x001fe40000410000 */
[----:B------:R-:W0:Y:S01]  /*31d0*/  LDS.U16 R3, [R99+0xe] ;  /* 0x00000e0063037984 */ /* 0x000e220000000400 */
[----:B------:R1:W-:Y:S04]  /*31e0*/  MUFU.EX2 R47, R40 ;  /* 0x00000028002f7308 */ /* 0x0003e80000000800 */
[----:B------:R2:W4:Y:S01]  /*31f0*/  MUFU.EX2 R43, R33 ;  /* 0x00000021002b7308 */ /* 0x0005220000000800 */
[----:B-1----:R-:W-:Y:S01]  /*3200*/  FADD.FTZ R40, R30, 1 ;  /* 0x3f8000001e287421 */ /* 0x002fe20000010000 */
[----:B------:R-:W-:Y:S01]  /*3210*/  FADD.FTZ R30, -R28, 1 ;  /* 0x3f8000001c1e7421 */ /* 0x000fe20000010100 */
[----:B--2---:R-:W-:-:S02]  /*3220*/  FADD.FTZ R33, R34, 1 ;  /* 0x3f80000022217421 */ /* 0x004fc40000010000 */
[----:B------:R-:W1:Y:S01]  /*3230*/  MUFU.RCP R45, R40 ;  /* 0x00000028002d7308 */ /* 0x000e620000001000 */
[----:B------:R-:W-:Y:S01]  /*3240*/  FFMA.FTZ R30, R35, R30, 1 ;  /* 0x3f800000231e7423 */ /* 0x000fe2000001001e */
[----:B------:R-:W-:-:S06]  /*3250*/  FADD.FTZ R34, -R32, 1 ;  /* 0x3f80000020227421 */ /* 0x000fcc0000010100 */
[----:B------:R2:W5:Y:S01]  /*3260*/  MUFU.RCP R41, R33 ;  /* 0x0000002100297308 */ /* 0x0005620000001000 */
[----:B------:R-:W-:Y:S01]  /*3270*/  FMUL.FTZ R30, R19, R30 ;  /* 0x0000001e131e7220 */ /* 0x000fe20000410000 */
[----:B------:R-:W-:Y:S01]  /*3280*/  FFMA.FTZ R34, R37, R34, 1 ;  /* 0x3f80000025227423 */ /* 0x000fe20000010022 */
[----:B------:R-:W-:Y:S02]  /*3290*/  HADD2.F32 R19, -RZ, R7.H0_H0 ;  /* 0x20000007ff137230 */ /* 0x000fe40000004100 */
[----:B------:R-:W-:Y:S02]  /*32a0*/  HADD2.F32 R25, -RZ, R25.H0_H0 ;  /* 0x20000019ff197230 */ /* 0x000fe40000004100 */
[----:B--2---:R-:W-:Y:S01]  /*32b0*/  FMUL.FTZ R33, R18, R31 ;  /* 0x0000001f12217220 */ /* 0x004fe20000410000 */
[----:B------:R2:W0:Y:S03]  /*32c0*/  MUFU.RCP R49, R42 ;  /* 0x0000002a00317308 */ /* 0x0004260000001000 */
[----:B------:R-:W-:Y:S01]  /*32d0*/  FMUL.FTZ R33, R32, R33 ;  /* 0x0000002120217220 */ /* 0x000fe20000410000 */
[----:B---3--:R-:W-:-:S02]  /*32e0*/  HADD2.F32 R27, -RZ, R27.H0_H0 ;  /* 0x2000001bff1b7230 */ /* 0x008fc40000004100 */
[----:B------:R-:W-:Y:S01]  /*32f0*/  FMUL.FTZ R7, R19, R25 ;  /* 0x0000001913077220 */ /* 0x000fe20000410000 */
[----:B----4-:R-:W-:Y:S02]  /*3300*/  HADD2.F32 R26, -RZ, R26.H0_H0 ;  /* 0x2000001aff1a7230 */ /* 0x010fe40000004100 */
[----:B------:R-:W-:Y:S01]  /*3310*/  FMUL.FTZ R33, R33, R34 ;  /* 0x0000002221217220 */ /* 0x000fe20000410000 */
[C---:B------:R-:W-:Y:S01]  /*3320*/  FADD.FTZ R34, -R36.reuse, 1 ;  /* 0x3f80000024227421 */ /* 0x040fe20000010100 */
[----:B------:R-:W-:Y:S01]  /*3330*/  FADD.FTZ R50, R43, 1 ;  /* 0x3f8000002b327421 */ /* 0x000fe20000010000 */
[----:B------:R-:W-:Y:S01]  /*3340*/  FADD.FTZ R54, R47, 1 ;  /* 0x3f8000002f367421 */ /* 0x000fe20000010000 */
[----:B-1----:R-:W-:Y:S01]  /*3350*/  FADD.FTZ R47, -R45, 1 ;  /* 0x3f8000002d2f7421 */ /* 0x002fe20000010100 */
[----:B------:R-:W-:Y:S01]  /*3360*/  FFMA.FTZ R34, R39, R34, 1 ;  /* 0x3f80000027227423 */ /* 0x000fe20000010022 */
[----:B--2---:R-:W-:Y:S01]  /*3370*/  FMUL.FTZ R42, R21, R27 ;  /* 0x0000001b152a7220 */ /* 0x004fe20000410000 */
[----:B------:R-:W-:Y:S01]  /*3380*/  FMUL.FTZ R7, R36, R7 ;  /* 0x0000000724077220 */ /* 0x000fe20000410000 */
[----:B------:R1:W2:Y:S01]  /*3390*/  MUFU.RCP R51, R50 ;  /* 0x0000003200337308 */ /* 0x0002a20000001000 */
[----:B-----5:R-:W-:Y:S01]  /*33a0*/  FADD.FTZ R43, -R41, 1 ;  /* 0x3f800000292b7421 */ /* 0x020fe20000010100 */
[----:B------:R-:W-:Y:S01]  /*33b0*/  FMUL.FTZ R40, R20, R26 ;  /* 0x0000001a14287220 */ /* 0x000fe20000410000 */
[----:B------:R-:W-:Y:S01]  /*33c0*/  FFMA.FTZ R47, R44, R47, 1 ;  /* 0x3f8000002c2f7423 */ /* 0x000fe2000001002f */
[----:B------:R-:W-:Y:S01]  /*33d0*/  FMUL.FTZ R42, R45, R42 ;  /* 0x0000002a2d2a7220 */ /* 0x000fe20000410000 */
[----:B------:R-:W-:-:S03]  /*33e0*/  FMUL.FTZ R7, R7, R34 ;  /* 0x0000002207077220 */ /* 0x000fc60000410000 */
[----:B------:R-:W3:Y:S01]  /*33f0*/  MUFU.RCP R55, R54 ;  /* 0x0000003600377308 */ /* 0x000ee20000001000 */
[----:B------:R-:W-:Y:S01]  /*3400*/  FFMA.FTZ R43, R38, R43, 1 ;  /* 0x3f800000262b7423 */ /* 0x000fe2000001002b */
[----:B------:R-:W-:Y:S01]  /*3410*/  FMUL.FTZ R40, R41, R40 ;  /* 0x0000002829287220 */ /* 0x000fe20000410000 */
[----:B------:R-:W-:Y:S02]  /*3420*/  HADD2.F32 R34, -RZ, R6.H0_H0 ;  /* 0x20000006ff227230 */ /* 0x000fe40000004100 */
[----:B------:R-:W-:Y:S01]  /*3430*/  FMUL.FTZ R42, R42, R47 ;  /* 0x0000002f2a2a7220 */ /* 0x000fe20000410000 */
[----:B------:R-:W-:Y:S02]  /*3440*/  HADD2.F32 R47, -RZ, R2.H0_H0 ;  /* 0x20000002ff2f7230 */ /* 0x000fe40000004100 */
[----:B------:R-:W-:Y:S01]  /*3450*/  FMUL.FTZ R40, R40, R43 ;  /* 0x0000002b28287220 */ /* 0x000fe20000410000 */
[----:B0-----:R-:W-:Y:S01]  /*3460*/  FADD.FTZ R43, -R49, 1 ;  /* 0x3f800000312b7421 */ /* 0x001fe20000010100 */
[----:B------:R-:W-:Y:S01]  /*3470*/  FMUL.FTZ R2, R22, R34 ;  /* 0x0000002216027220 */ /* 0x000fe20000410000 */
[----:B-1----:R-:W-:-:S02]  /*3480*/  HADD2.F32 R50, -RZ, R3.H0_H0 ;  /* 0x20000003ff327230 */ /* 0x002fc40000004100 */
[----:B------:R-:W-:Y:S01]  /*3490*/  FFMA.FTZ R43, R46, R43, 1 ;  /* 0x3f8000002e2b7423 */ /* 0x000fe2000001002b */
[----:B------:R-:W-:Y:S01]  /*34a0*/  FMUL.FTZ R2, R49, R2 ;  /* 0x0000000231027220 */ /* 0x000fe20000410000 */
[----:B--2---:R-:W-:Y:S01]  /*34b0*/  FADD.FTZ R53, -R51, 1 ;  /* 0x3f80000033357421 */ /* 0x004fe20000010100 */
[----:B------:R-:W-:Y:S02]  /*34c0*/  FMUL.FTZ R6, R23, R47 ;  /* 0x0000002f17067220 */ /* 0x000fe40000410000 */
[----:B------:R-:W-:Y:S01]  /*34d0*/  FMUL.FTZ R43, R2, R43 ;  /* 0x0000002b022b7220 */ /* 0x000fe20000410000 */
[----:B------:R-:W-:Y:S01]  /*34e0*/  FMUL.FTZ R2, R24, R50 ;  /* 0x0000003218027220 */ /* 0x000fe20000410000 */
[----:B---3--:R-:W-:Y:S01]  /*34f0*/  FADD.FTZ R3, -R55, 1 ;  /* 0x3f80000037037421 */ /* 0x008fe20000010100 */
[----:B------:R-:W-:Y:S01]  /*3500*/  FFMA.FTZ R53, R48, R53, 1 ;  /* 0x3f80000030357423 */ /* 0x000fe20000010035 */
[----:B------:R-:W-:Y:S01]  /*3510*/  FMUL.FTZ R6, R51, R6 ;  /* 0x0000000633067220 */ /* 0x000fe20000410000 */
[----:B------:R-:W-:Y:S01]  /*3520*/  FMUL.FTZ R2, R55, R2 ;  /* 0x0000000237027220 */ /* 0x000fe20000410000 */
[----:B------:R-:W-:-:S02]  /*3530*/  FFMA.FTZ R3, R52, R3, 1 ;  /* 0x3f80000034037423 */ /* 0x000fc40000010003 */
        /* <DEDUP_REMOVED lines=99> */
[----:B------:R0:W-:Y:S04]  /*3b70*/  STS.U16 [R99+0x2], R3 ;  /* 0x0000020363007388 */ /* 0x0001e80000000400 */
[----:B------:R-:W-:Y:S04]  /*3b80*/  STS.U16 [R99+0x4], R25 ;  /* 0x0000041963007388 */ /* 0x000fe80000000400 */
[----:B------:R2:W-:Y:S01]  /*3b90*/  STS.U16 [R99+0x6], R6 ;  /* 0x0000060663007388 */ /* 0x0005e20000000400 */
[----:B0-----:R-:W-:-:S03]  /*3ba0*/  IMAD.WIDE.U32 R2, R40, UR18, R14 ;  /* 0x0000001228027c25 */ /* 0x001fc6000f8e000e */
[----:B------:R-:W-:Y:S01]  /*3bb0*/  STS.U16 [R99+0x8], R22 ;  /* 0x0000081663007388 */ /* 0x000fe20000000400 */
[----:B------:R-:W-:-:S03]  /*3bc0*/  IMAD R3, R41, UR18, R3 ;  /* 0x0000001229037c24 */ /* 0x000fc6000f8e0203 */
[----:B------:R-:W-:Y:S01]  /*3bd0*/  STS.U16 [R99+0xa], R24 ;  /* 0x00000a1863007388 */ /* 0x000fe20000000400 */
[----:B-1----:R-:W-:-:S03]  /*3be0*/  IMAD.WIDE.U32 R2, R165, R42, R2 ;  /* 0x0000002aa5027225 */ /* 0x002fc600078e0002 */
[----:B------:R-:W-:Y:S01]  /*3bf0*/  STS.U16 [R99+0xc], R47 ;  /* 0x00000c2f63007388 */ /* 0x000fe20000000400 */
[----:B--2---:R-:W-:Y:S01]  /*3c00*/  IMAD R6, R165, R43, R3 ;  /* 0x0000002ba5067224 */ /* 0x004fe200078e0203 */
[----:B------:R-:W-:Y:S02]  /*3c10*/  IADD3 R3, P0, PT, R130, R2, RZ ;  /* 0x0000000282037210 */ /* 0x000fe40007f1e0ff */
[----:B------:R-:W-:Y:S01]  /*3c20*/  STS.U16 [R99+0xe], R26 ;  /* 0x00000e1a63007388 */ /* 0x000fe20000000400 */
[----:B------:R-:W-:-:S03]  /*3c30*/  NOP ;  /* 0x0000000000007918 */ /* 0x000fc60000000000 */
[----:B------:R-:W-:Y:S01]  /*3c40*/  LDS.U16 R7, [R111] ;  /* 0x000000006f077984 */ /* 0x000fe20000000400 */
[----:B------:R-:W-:Y:S02]  /*3c50*/  IADD3.X R6, PT, PT, RZ, R6, RZ, P0, !PT ;  /* 0x00000006ff067210 */ /* 0x000fe400007fe4ff */
        /* <DEDUP_REMOVED lines=28> */
.L_x_15985:
[----:B------:R-:W-:Y:S01]  /*3e20*/  HADD2.F32 R91, -RZ, R91.H0_H0 ;  /* 0x2000005bff5b7230 */ /* 0x000fe20000004100 */
[----:B------:R-:W1:Y:S01]  /*3e30*/  LDCU UR4, c[0x0][0x38c] ;  /* 0x00007180ff0477ac */ /* 0x000e620008000800 */
[----:B------:R-:W-:Y:S01]  /*3e40*/  FFMA.FTZ R159, R0, R94, R159 ;  /* 0x0000005e009f7223 */ /* 0x000fe2000001009f */
[----:B------:R-:W-:Y:S02]  /*3e50*/  HADD2.F32 R88, -RZ, R88.H0_H0 ;  /* 0x20000058ff587230 */ /* 0x000fe40000004100 */
[----:B------:R-:W-:Y:S02]  /*3e60*/  HFMA2 R92, -RZ, RZ, 0, 0 ;  /* 0x00000000ff5c7431 */ /* 0x000fe400000001ff */
[----:B------:R-:W-:Y:S02]  /*3e70*/  HADD2.F32 R85, -RZ, R85.H0_H0 ;  /* 0x20000055ff557230 */ /* 0x000fe40000004100 */
[----:B0-----:R-:W-:Y:S01]  /*3e80*/  FFMA.FTZ R2, R18, R91, R159 ;  /* 0x0000005b12027223 */ /* 0x001fe2000001009f */
        /* <DEDUP_REMOVED lines=40> */
[C-C-:B------:R-:W-:Y:S01]  /*4110*/  IADD3 R43, PT, PT, R4.reuse, 0x1, R4.reuse ;  /* 0x00000001042b7810 */ /* 0x140fe20007ffe004 */
[----:B------:R-:W1:Y:S01]  /*4120*/  LDC.64 R18, c[0x0][0x3a8] ;  /* 0x0000ea00ff127b82 */ /* 0x000e620000000a00 */
[C-C-:B------:R-:W-:Y:S01]  /*4130*/  IADD3 R45, PT, PT, R4.reuse, 0x2, R4.reuse ;  /* 0x00000002042d7810 */ /* 0x140fe20007ffe004 */
[----:B------:R-:W2:Y:S01]  /*4140*/  LDCU UR8, c[0x0][0x394] ;  /* 0x00007280ff0877ac */ /* 0x000ea20008000800 */
[----:B------:R-:W-:-:S02]  /*4150*/  IADD3 R47, PT, PT, R4, 0x3, R4 ;  /* 0x00000003042f7810 */ /* 0x000fc40007ffe004 */
[C-C-:B------:R-:W-:Y:S01]  /*4160*/  IADD3 R49, PT, PT, R4.reuse, 0x4, R4.reuse ;  /* 0x0000000404317810 */ /* 0x140fe20007ffe004 */
[----:B------:R-:W3:Y:S01]  /*4170*/  LDCU UR9, c[0x0][0x38c] ;  /* 0x00007180ff0977ac */ /* 0x000ee20008000800 */
[C-C-:B------:R-:W-:Y:S01]  /*4180*/  IADD3 R51, PT, PT, R4.reuse, 0x5, R4.reuse ;  /* 0x0000000504337810 */ /* 0x140fe20007ffe004 */
[----:B------:R-:W4:Y:S01]  /*4190*/  LDC.64 R20, c[0x0][0x440] ;  /* 0x00011000ff147b82 */ /* 0x000f220000000a00 */
[----:B------:R-:W-:Y:S01]  /*41a0*/  IADD3 R53, PT, PT, R4, 0x6, R4 ;  /* 0x0000000604357810 */ /* 0x000fe20007ffe004 */
[----:B------:R-:W-:Y:S01]  /*41b0*/  UMOV UR4, URZ ;  /* 0x000000ff00047c82 */ /* 0x000fe20008000000 */
[C---:B------:R-:W-:Y:S02]  /*41c0*/  IADD3 R37, PT, PT, R112.reuse, 0x1a0, RZ ;  /* 0x000001a070257810 */ /* 0x040fe40007ffe0ff */
[C---:B------:R-:W-:Y:S02]  /*41d0*/  IADD3 R39, PT, PT, R112.reuse, 0x1c0, RZ ;  /* 0x000001c070277810 */ /* 0x040fe40007ffe0ff */
[----:B------:R-:W-:Y:S01]  /*41e0*/  IADD3 R41, PT, PT, R112, 0x1e0, RZ ;  /* 0x000001e070297810 */ /* 0x000fe20007ffe0ff */
[----:B------:R-:W0:Y:S01]  /*41f0*/  LDC.64 R22, c[0x0][0x3c0] ;  /* 0x0000f000ff167b82 */ /* 0x000e220000000a00 */
[----:B------:R-:W-:-:S02]  /*4200*/  LEA.HI.SX32 R4, R55, R2, 0x1b ;  /* 0x0000000237047211 */ /* 0x000fc400078fdaff */
[C---:B------:R-:W-:Y:S02]  /*4210*/  IADD3 R3, PT, PT, R112.reuse, 0x100, RZ ;  /* 0x0000010070037810 */ /* 0x040fe40007ffe0ff */
[C---:B------:R-:W-:Y:S02]  /*4220*/  IADD3 R7, PT, PT, R112.reuse, 0x120, RZ ;  /* 0x0000012070077810 */ /* 0x040fe40007ffe0ff */
[C---:B------:R-:W-:Y:S01]  /*4230*/  IADD3 R31, PT, PT, R112.reuse, 0x140, RZ ;  /* 0x00000140701f7810 */ /* 0x040fe20007ffe0ff */
[----:B------:R-:W0:Y:S01]  /*4240*/  LDC.64 R24, c[0x0][0x450] ;  /* 0x00011400ff187b82 */ /* 0x000e220000000a00 */
[C---:B------:R-:W-:Y:S02]  /*4250*/  IADD3 R33, PT, PT, R112.reuse, 0x160, RZ ;  /* 0x0000016070217810 */ /* 0x040fe40007ffe0ff */
[----:B------:R-:W-:Y:S02]  /*4260*/  IADD3 R35, PT, PT, R112, 0x180, RZ ;  /* 0x0000018070237810 */ /* 0x000fe40007ffe0ff */
[----:B------:R-:W-:-:S02]  /*4270*/  IADD3 R55, PT, PT, R2, 0x8, RZ ;  /* 0x0000000802377810 */ /* 0x000fc40007ffe0ff */
        /* <DEDUP_REMOVED lines=8> */
[----:B------:R-:W-:Y:S02]  /*4300*/  IADD3 R175, PT, PT, R2, 0xf, RZ ;  /* 0x0000000f02af7810 */ /* 0x000fe40007ffe0ff */
        /* <DEDUP_REMOVED lines=24> */
[----:B------:R-:W-:Y:S02]  /*4490*/  LEA.HI.SX32 R35, R35, R112, 0x1b ;  /* 0x0000007023237211 */ /* 0x000fe400078fdaff */
[----:B------:R-:W-:Y:S02]  /*44a0*/  ISETP.GE.AND P0, PT, R141, R60, PT ;  /* 0x0000003c8d00720c */ /* 0x000fe40003f06270 */
        /* <DEDUP_REMOVED lines=27> */
.L_x_16036:
        /* <DEDUP_REMOVED lines=8> */
[----:B------:R-:W-:-:S02]  /*46e0*/  IADD3 R7, PT, PT, R115, 0x60, RZ ;  /* 0x0000006073077810 */ /* 0x000fc40007ffe0ff */
[C---:B------:R-:W-:Y:S02]  /*46f0*/  LEA R6, P4, R2.reuse, R147, 0x1 ;  /* 0x0000009302067211 */ /* 0x040fe400078808ff */
[----:B------:R-:W-:Y:S02]  /*4700*/  IADD3 R3, PT, PT, R115, 0x80, RZ ;  /* 0x0000008073037810 */ /* 0x000fe40007ffe0ff */
[-C--:B------:R-:W-:Y:S02]  /*4710*/  ISETP.GE.AND P2, PT, R5, R60.reuse, PT ;  /* 0x0000003c0500720c */ /* 0x080fe40003f46270 */
[----:B------:R-:W-:Y:S02]  /*4720*/  ISETP.GE.AND P3, PT, R7, R60, PT ;  /* 0x0000003c0700720c */ /* 0x000fe40003f66270 */
[----:B------:R-:W-:Y:S02]  /*4730*/  PRMT R33, RZ, 0x7610, R33 ;  /* 0x00007610ff217816 */ /* 0x000fe40000000021 */
[----:B------:R-:W-:-:S02]  /*4740*/  LEA.HI.X R7, R2, R145, R4, 0x1, P4 ;  /* 0x0000009102077211 */ /* 0x000fc400020f0c04 */
[-C--:B------:R-:W-:Y:S02]  /*4750*/  ISETP.GE.AND P4, PT, R3, R60.reuse, PT ;  /* 0x0000003c0300720c */ /* 0x080fe40003f86270 */
[----:B------:R-:W-:Y:S01]  /*4760*/  IADD3 R3, PT, PT, R115, 0xa0, RZ ;  /* 0x000000a073037810 */ /* 0x000fe20007ffe0ff */
[----:B--2---:R-:W2:Y:S01]  /*4770*/  @!P0 LDG.E.U16 R33, desc[UR16][R6.64+0x40] ;  /* 0x0000401006218981 */ /* 0x004ea2000c1e1500 */
        /* <DEDUP_REMOVED lines=65> */
[----:B----4-:R0:W-:Y:S04]  /*4b90*/  STS.U16 [R109+0x80], R34 ;  /* 0x000080226d007388 */ /* 0x0101e80000000400 */
[----:B---3--:R1:W-:Y:S04]  /*4ba0*/  STS.U16 [R107+0xc0], R160 ;  /* 0x0000c0a06b007388 */ /* 0x0083e80000000400 */
[----:B-----5:R2:W-:Y:S04]  /*4bb0*/  STS.U16 [R105+0x100], R162 ;  /* 0x000100a269007388 */ /* 0x0205e80000000400 */
        /* <DEDUP_REMOVED lines=8> */
[----:B------:R5:W-:Y:S04]  /*4c40*/  STS.U16 [R46+0x340], R171 ;  /* 0x000340ab2e007388 */ /* 0x000be80000000400 */
[----:B------:R-:W-:Y:S04]  /*4c50*/  STS.U16 [R45+0x380], R174 ;  /* 0x000380ae2d007388 */ /* 0x000fe80000000400 */
[----:B------:R-:W-:Y:S01]  /*4c60*/  STS.U16 [R44+0x3c0], R173 ;  /* 0x0003c0ad2c007388 */ /* 0x000fe20000000400 */
[----:B------:R-:W-:-:S03]  /*4c70*/  NOP ;  /* 0x0000000000007918 */ /* 0x000fc60000000000 */
[----:B------:R-:W5:Y:S01]  /*4c80*/  LDG.E.64 R4, desc[UR16][R4.64] ;  /* 0x0000001004047981 */ /* 0x000f62000c1e1b00 */
[C---:B------:R-:W-:Y:S01]  /*4c90*/  FMUL.FTZ R2, R31.reuse, R106 ;  /* 0x0000006a1f027220 */ /* 0x040fe20000410000 */
[----:B------:R-:W-:Y:S01]  /*4ca0*/  FMUL.FTZ R3, R30, 1.4426950216293334961 ;  /* 0x3fb8aa3b1e037820 */ /* 0x000fe20000410000 */
[C---:B------:R-:W-:Y:S01]  /*4cb0*/  FMUL.FTZ R7, R31.reuse, R104 ;  /* 0x000000681f077220 */ /* 0x040fe20000410000 */
[----:B0-----:R-:W-:Y:S01]  /*4cc0*/  FMUL.FTZ R34, R31, R102 ;  /* 0x000000661f227220 */ /* 0x001fe20000410000 */
[----:B-1----:R-:W-:Y:S01]  /*4cd0*/  FMUL.RZ R160, R2, 0.15915493667125701904 ;  /* 0x3e22f98302a07820 */ /* 0x002fe2000040c000 */
[----:B------:R-:W-:Y:S01]  /*4ce0*/  FMUL.FTZ R2, R3, R106 ;  /* 0x0000006a03027220 */ /* 0x000fe20000410000 */
[----:B--2---:R-:W-:Y:S01]  /*4cf0*/  FMUL.RZ R162, R7, 0.15915493667125701904 ;  /* 0x3e22f98307a27820 */ /* 0x004fe2000040c000 */
[----:B------:R-:W0:Y:S01]  /*4d00*/  LDS.U16 R187, [R52] ;  /* 0x0000000034bb7984 */ /* 0x000e220000000400 */
[----:B------:R-:W-:Y:S01]  /*4d10*/  MUFU.SIN R6, R160 ;  /* 0x000000a000067308 */ /* 0x000fe20000000400 */
[----:B------:R-:W-:Y:S01]  /*4d20*/  FMUL.FTZ R7, R3, R104 ;  /* 0x0000006803077220 */ /* 0x000fe20000410000 */
[----:B------:R-:W1:Y:S01]  /*4d30*/  S2UR UR7, SR_CgaCtaId ;  /* 0x00000000000779c3 */ /* 0x000e620000008800 */
[----:B------:R-:W-:Y:S04]  /*4d40*/  LDS.U16 R185, [R58+0x4] ;  /* 0x000004003ab97984 */ /* 0x000fe80000000400 */
[----:B------:R-:W-:Y:S01]  /*4d50*/  LDS.U16 R183, [R57+0x6] ;  /* 0x0000060039b77984 */ /* 0x000fe20000000400 */
[----:B------:R2:W-:Y:S03]  /*4d60*/  MUFU.COS R32, R160 ;  /* 0x000000a000207308 */ /* 0x0005e60000000000 */
[----:B------:R-:W-:Y:S04]  /*4d70*/  LDS.U16 R181, [R56+0x8] ;  /* 0x0000080038b57984 */ /* 0x000fe80000000400 */
[----:B------:R-:W-:Y:S01]  /*4d80*/  LDS.U16 R179, [R55+0xa] ;  /* 0x00000a0037b37984 */ /* 0x000fe20000000400 */
[----:B------:R4:W-:Y:S01]  /*4d90*/  MUFU.EX2 R33, R2 ;  /* 0x0000000200217308 */ /* 0x0009e20000000800 */
[----:B--2---:R-:W-:-:S02]  /*4da0*/  FMUL.FTZ R160, R31, R98 ;  /* 0x000000621fa07220 */ /* 0x004fc40000410000 */
[----:B------:R-:W-:Y:S01]  /*4db0*/  LDS.U16 R177, [R54+0xc] ;  /* 0x00000c0036b17984 */ /* 0x000fe20000000400 */
[----:B------:R-:W-:Y:S01]  /*4dc0*/  MUFU.SIN R196, R162 ;  /* 0x000000a200c47308 */ /* 0x000fe20000000400 */
[----:B---3--:R-:W-:Y:S02]  /*4dd0*/  FMUL.RZ R168, R160, 0.15915493667125701904 ;  /* 0x3e22f983a0a87820 */ /* 0x008fe4000040c000 */
[----:B------:R-:W-:Y:S01]  /*4de0*/  LDS.U16 R175, [R53+0xe] ;  /* 0x00000e0035af7984 */ /* 0x000fe20000000400 */
[----:B----4-:R-:W-:-:S03]  /*4df0*/  FMUL.FTZ R2, R31, R100 ;  /* 0x000000641f027220 */ /* 0x010fc60000410000 */
[----:B------:R-:W-:Y:S01]  /*4e00*/  LDS.U16 R173, [R43+0x10] ;  /* 0x000010002bad7984 */ /* 0x000fe20000000400 */
[----:B------:R2:W3:Y:S01]  /*4e10*/  MUFU.COS R198, R162 ;  /* 0x000000a200c67308 */ /* 0x0004e20000000000 */
[----:B------:R-:W-:Y:S01]  /*4e20*/  FMUL.RZ R166, R2, 0.15915493667125701904 ;  /* 0x3e22f98302a67820 */ /* 0x000fe2000040c000 */
[C---:B------:R-:W-:Y:S01]  /*4e30*/  FMUL.FTZ R2, R3.reuse, R100 ;  /* 0x0000006403027220 */ /* 0x040fe20000410000 */
[----:B------:R-:W-:Y:S01]  /*4e40*/  FMUL.FTZ R160, R3, R98 ;  /* 0x0000006203a07220 */ /* 0x000fe20000410000 */
[----:B--2---:R-:W-:-:S04]  /*4e50*/  FMUL.FTZ R162, R31, R97 ;  /* 0x000000611fa27220 */ /* 0x004fc80000410000 */
[----:B------:R-:W-:Y:S01]  /*4e60*/  FMUL.RZ R170, R162, 0.15915493667125701904 ;  /* 0x3e22f983a2aa7820 */ /* 0x000fe2000040c000 */
[----:B------:R-:W-:Y:S01]  /*4e70*/  FMUL.FTZ R162, R3, R97 ;  /* 0x0000006103a27220 */ /* 0x000fe20000410000 */
[----:B------:R-:W2:Y:S01]  /*4e80*/  MUFU.SIN R167, R166 ;  /* 0x000000a600a77308 */ /* 0x000ea20000000400 */
[----:B------:R-:W-:-:S07]  /*4e90*/  FMUL.RZ R164, R34, 0.15915493667125701904 ;  /* 0x3e22f98322a47820 */ /* 0x000fce000040c000 */
[----:B-----5:R-:W-:Y:S08]  /*4ea0*/  MUFU.SIN R169, R168 ;  /* 0x000000a800a97308 */ /* 0x020ff00000000400 */
[----:B------:R-:W4:Y:S08]  /*4eb0*/  MUFU.COS R191, R168 ;  /* 0x000000a800bf7308 */ /* 0x000f300000000000 */
[----:B------:R-:W-:Y:S08]  /*4ec0*/  MUFU.SIN R171, R170 ;  /* 0x000000aa00ab7308 */ /* 0x000ff00000000400 */
[----:B------:R-:W5:Y:S01]  /*4ed0*/  MUFU.COS R189, R170 ;  /* 0x000000aa00bd7308 */ /* 0x000f620000000000 */
[----:B------:R-:W-:-:S07]  /*4ee0*/  FMUL.FTZ R34, R3, R102 ;  /* 0x0000006603227220 */ /* 0x000fce0000410000 */
[----:B------:R-:W3:Y:S04]  /*4ef0*/  MUFU.EX2 R7, R7 ;  /* 0x0000000700077308 */ /* 0x000ee80000000800 */
[----:B------:R-:W2:Y:S04]  /*4f00*/  MUFU.EX2 R2, R2 ;  /* 0x0000000200027308 */ /* 0x000ea80000000800 */
[----:B------:R-:W4:Y:S04]  /*4f10*/  MUFU.EX2 R160, R160 ;  /* 0x000000a000a07308 */ /* 0x000f280000000800 */
[----:B------:R-:W5:Y:S04]  /*4f20*/  MUFU.EX2 R162, R162 ;  /* 0x000000a200a27308 */ /* 0x000f680000000800 */
[----:B------:R-:W-:Y:S08]  /*4f30*/  MUFU.SIN R35, R164 ;  /* 0x000000a400237308 */ /* 0x000ff00000000400 */
[----:B------:R1:W-:Y:S08]  /*4f40*/  MUFU.COS R195, R164 ;  /* 0x000000a400c37308 */ /* 0x0003f00000000000 */
[----:B------:R0:W5:Y:S01]  /*4f50*/  MUFU.COS R193, R166 ;  /* 0x000000a600c17308 */ /* 0x0001620000000000 */
[CC--:B-1----:R-:W-:Y:S01]  /*4f60*/  FMUL.FTZ R164, R3.reuse, R96.reuse ;  /* 0x0000006003a47220 */ /* 0x0c2fe20000410000 */
[----:B0-----:R-:W-:Y:S01]  /*4f70*/  FMUL.FTZ R166, R3, R95 ;  /* 0x0000005f03a67220 */ /* 0x001fe20000410000 */
[----:B------:R-:W-:-:S04]  /*4f80*/  FMUL.FTZ R3, R31, R96 ;  /* 0x000000601f037220 */ /* 0x000fc80000410000 */
[----:B------:R-:W-:Y:S01]  /*4f90*/  FMUL.RZ R168, R3, 0.15915493667125701904 ;  /* 0x3e22f98303a87820 */ /* 0x000fe2000040c000 */
[C---:B---3--:R-:W-:Y:S01]  /*4fa0*/  FMUL.FTZ R198, R7.reuse, R198 ;  /* 0x000000c607c67220 */ /* 0x048fe20000410000 */
[----:B------:R-:W-:Y:S01]  /*4fb0*/  FMUL.FTZ R196, R7, R196 ;  /* 0x000000c407c47220 */ /* 0x000fe20000410000 */
[----:B------:R-:W-:Y:S01]  /*4fc0*/  MUFU.EX2 R184, R164 ;  /* 0x000000a400b87308 */ /* 0x000fe20000000800 */
[----:B--2---:R-:W-:Y:S01]  /*4fd0*/  FMUL.FTZ R192, R2, R167 ;  /* 0x000000a702c07220 */ /* 0x004fe20000410000 */
[C---:B----4-:R-:W-:Y:S01]  /*4fe0*/  FMUL.FTZ R191, R160.reuse, R191 ;  /* 0x000000bfa0bf7220 */ /* 0x050fe20000410000 */
[----:B------:R-:W-:Y:S01]  /*4ff0*/  FMUL.FTZ R190, R160, R169 ;  /* 0x000000a9a0be7220 */ /* 0x000fe20000410000 */
[----:B------:R0:W-:Y:S01]  /*5000*/  MUFU.EX2 R180, R166 ;  /* 0x000000a600b47308 */ /* 0x0001e20000000800 */
[C---:B-----5:R-:W-:Y:S01]  /*5010*/  FMUL.FTZ R189, R162.reuse, R189 ;  /* 0x000000bda2bd7220 */ /* 0x060fe20000410000 */
[----:B------:R-:W-:Y:S01]  /*5020*/  FMUL.FTZ R188, R162, R171 ;  /* 0x000000aba2bc7220 */ /* 0x000fe20000410000 */
[----:B------:R-:W-:Y:S01]  /*5030*/  LDS.U16 R169, [R39+0x18] ;  /* 0x0000180027a97984 */ /* 0x000fe20000000400 */
[----:B------:R-:W-:Y:S03]  /*5040*/  MUFU.SIN R3, R168 ;  /* 0x000000a800037308 */ /* 0x000fe60000000400 */
[----:B------:R-:W-:Y:S04]  /*5050*/  LDS.U16 R171, [R42+0x12] ;  /* 0x000012002aab7984 */ /* 0x000fe80000000400 */
[----:B0-----:R-:W-:Y:S01]  /*5060*/  LDS.U16 R166, [R41+0x14] ;  /* 0x0000140029a67984 */ /* 0x001fe20000000400 */
[----:B------:R0:W1:Y:S03]  /*5070*/  MUFU.COS R7, R168 ;  /* 0x000000a800077308 */ /* 0x0000660000000000 */
[----:B------:R-:W-:Y:S04]  /*5080*/  LDS.U16 R164, [R40+0x16] ;  /* 0x0000160028a47984 */ /* 0x000fe80000000400 */
[----:B------:R-:W-:Y:S01]  /*5090*/  LDS.U16 R167, [R38+0x1a] ;  /* 0x00001a0026a77984 */ /* 0x000fe20000000400 */
[----:B------:R-:W2:Y:S03]  /*50a0*/  MUFU.EX2 R34, R34 ;  /* 0x0000002200227308 */ /* 0x000ea60000000800 */
[----:B0-----:R-:W0:Y:S04]  /*50b0*/  LDS.U16 R168, [R59+0x2] ;  /* 0x000002003ba87984 */ /* 0x001e280000000400 */
[----:B------:R-:W3:Y:S04]  /*50c0*/  LDS.U16 R162, [R37+0x1c] ;  /* 0x00001c0025a27984 */ /* 0x000ee80000000400 */
[----:B------:R-:W4:Y:S01]  /*50d0*/  LDS.U16 R160, [R36+0x1e] ;  /* 0x00001e0024a07984 */ /* 0x000f220000000400 */
[----:B------:R-:W-:Y:S01]  /*50e0*/  FMUL.FTZ R193, R2, R193 ;  /* 0x000000c102c17220 */ /* 0x000fe20000410000 */
[----:B------:R-:W-:Y:S01]  /*50f0*/  FMUL.FTZ R2, R31, R95 ;  /* 0x0000005f1f027220 */ /* 0x000fe20000410000 */
[----:B--2---:R-:W-:Y:S01]  /*5100*/  FMUL.FTZ R194, R34, R35 ;  /* 0x0000002322c27220 */ /* 0x004fe20000410000 */
[----:B------:R-:W-:Y:S01]  /*5110*/  SHF.L.U32 R35, R114, 0x8, RZ ;  /* 0x0000000872237819 */ /* 0x000fe200000006ff */
[----:B------:R-:W-:Y:S01]  /*5120*/  FMUL.FTZ R195, R34, R195 ;  /* 0x000000c322c37220 */ /* 0x000fe20000410000 */
[----:B------:R-:W-:-:S02]  /*5130*/  FMUL.RZ R34, R2, 0.15915493667125701904 ;  /* 0x3e22f98302227820 */ /* 0x000fc4000040c000 */
[----:B------:R-:W-:Y:S02]  /*5140*/  LOP3.LUT R2, R35, 0x100, RZ, 0xc0, !PT ;  /* 0x0000010023027812 */ /* 0x000fe400078ec0ff */
[----:B------:R-:W2:Y:S01]  /*5150*/  MUFU.COS R197, R34 ;  /* 0x0000002200c57308 */ /* 0x000ea20000000000 */
[----:B------:R-:W-:Y:S01]  /*5160*/  UMOV UR6, 0x400 ;  /* 0x0000040000067882 */ /* 0x000fe20000000000 */
[----:B------:R-:W-:Y:S02]  /*5170*/  ISETP.NE.AND P1, PT, R157, RZ, PT ;  /* 0x000000ff9d00720c */ /* 0x000fe40003f25270 */
[----:B------:R-:W-:Y:S01]  /*5180*/  IADD3 R2, PT, PT, R2, UR4, RZ ;  /* 0x0000000402027c10 */ /* 0x000fe2000fffe0ff */
[----:B------:R-:W-:-:S03]  /*5190*/  ULEA UR6, UR7, UR6, 0x18 ;  /* 0x0000000607067291 */ /* 0x000fc6000f8ec0ff */
[----:B------:R-:W5:Y:S01]  /*51a0*/  MUFU.SIN R35, R34 ;  /* 0x0000002200237308 */ /* 0x000f620000000400 */
[----:B------:R-:W-:Y:S02]  /*51b0*/  ISETP.NE.AND P0, PT, R157, 0x1f, PT ;  /* 0x0000001f9d00780c */ /* 0x000fe40003f05270 */
[----:B------:R-:W-:Y:S01]  /*51c0*/  SEL R2, R2, R143, !P1 ;  /* 0x0000008f02027207 */ /* 0x000fe20004800000 */
[C---:B------:R-:W-:Y:S01]  /*51d0*/  FMUL.FTZ R32, R33.reuse, R32 ;  /* 0x0000002021207220 */ /* 0x040fe20000410000 */
[----:B------:R-:W-:Y:S02]  /*51e0*/  FMUL.FTZ R33, R33, R6 ;  /* 0x0000000621217220 */ /* 0x000fe40000410000 */
[----:B------:R-:W-:Y:S01]  /*51f0*/  LEA R2, R2, UR6, 0x3 ;  /* 0x0000000602027c11 */ /* 0x000fe2000f8e18ff */
[----:B------:R-:W-:Y:S01]  /*5200*/  BSSY.RECONVERGENT B0, `(.L_x_15987) ;  /* 0x0000033000007945 */ /* 0x000fe20003800200 */
[----:B-1----:R-:W-:-:S03]  /*5210*/  FMUL.FTZ R186, R184, R7 ;  /* 0x00000007b8ba7220 */ /* 0x002fc60000410000 */
[----:B------:R1:W-:Y:S01]  /*5220*/  STS.64 [R2+0x10b0], R32 ;  /* 0x0010b02002007388 */ /* 0x0003e20000000a00 */
[----:B--2---:R-:W-:Y:S01]  /*5230*/  FMUL.FTZ R182, R180, R197 ;  /* 0x000000c5b4b67220 */ /* 0x004fe20000410000 */
[----:B------:R-:W-:Y:S01]  /*5240*/  FMUL.FTZ R184, R184, R3 ;  /* 0x00000003b8b87220 */ /* 0x000fe20000410000 */
[----:B------:R-:W-:Y:S02]  /*5250*/  HADD2.F32 R187, -RZ, R187.H0_H0 ;  /* 0x200000bbffbb7230 */ /* 0x000fe40000004100 */
[----:B0-----:R-:W-:Y:S02]  /*5260*/  HADD2.F32 R168, -RZ, R168.H0_H0 ;  /* 0x200000a8ffa87230 */ /* 0x001fe40000004100 */
[----:B-----5:R-:W-:Y:S01]  /*5270*/  FMUL.FTZ R180, R180, R35 ;  /* 0x00000023b4b47220 */ /* 0x020fe20000410000 */
        /* <DEDUP_REMOVED lines=12> */
[----:B---3--:R-:W-:Y:S02]  /*5340*/  HADD2.F32 R162, -RZ, R162.H0_H0 ;  /* 0x200000a2ffa27230 */ /* 0x008fe40000004100 */
[----:B----4-:R-:W-:-:S02]  /*5350*/  HADD2.F32 R160, -RZ, R160.H0_H0 ;  /* 0x200000a0ffa07230 */ /* 0x010fc40000004100 */
        /* <DEDUP_REMOVED lines=28> */
.L_x_15988:
[----:B------:R0:W1:Y:S02]  /*5520*/  LDS.64 R2, [R211+UR5+0x20b8] ;  /* 0x0020b805d3027984 */ /* 0x0000640008000a00 */
.L_x_15989:
[----:B------:R-:W-:Y:S05]  /*5530*/  BSYNC.RECONVERGENT B0 ;  /* 0x0000000000007941 */ /* 0x000fea0003800200 */
.L_x_15987:
[----:B------:R-:W3:Y:S01]  /*5540*/  @P5 LDC R7, c[0x0][0x38c] ;  /* 0x0000e300ff075b82 */ /* 0x000ee20000000800 */
[----:B------:R-:W-:Y:S01]  /*5550*/  @P5 IADD3 R4, PT, PT, R144, -0x2, RZ ;  /* 0xfffffffe90045810 */ /* 0x000fe20007ffe0ff */
[-C--:B------:R-:W-:Y:S01]  /*5560*/  FMUL.FTZ R233, R187, R106.reuse ;  /* 0x0000006abbe97220 */ /* 0x080fe20000410000 */
[----:B------:R-:W-:-:S03]  /*5570*/  FMUL.FTZ R235, R168, R106 ;  /* 0x0000006aa8eb7220 */ /* 0x000fc60000410000 */
[C---:B------:R-:W-:Y:S01]  /*5580*/  FMUL.FTZ R233, R94.reuse, R233 ;  /* 0x000000e95ee97220 */ /* 0x040fe20000410000 */
[----:B------:R-:W-:-:S03]  /*5590*/  FMUL.FTZ R235, R94, R235 ;  /* 0x000000eb5eeb7220 */ /* 0x000fc60000410000 */
[C---:B------:R-:W-:Y:S01]  /*55a0*/  FMUL.FTZ R35, R196.reuse, R233 ;  /* 0x000000e9c4237220 */ /* 0x040fe20000410000 */
[----:B------:R-:W-:Y:S01]  /*55b0*/  FMUL.FTZ R34, R196, R235 ;  /* 0x000000ebc4227220 */ /* 0x000fe20000410000 */
[----:B---3--:R-:W-:Y:S01]  /*55c0*/  @P5 IMAD R7, R4, R7, UR4 ;  /* 0x0000000404075e24 */ /* 0x008fe2000f8e0207 */
[----:B------:R-:W-:-:S03]  /*55d0*/  CS2R R4, SRZ ;  /* 0x0000000000047805 */ /* 0x000fc6000001ff00 */
[----:B------:R-:W-:-:S05]  /*55e0*/  @P5 IMAD.WIDE R6, R7, 0x10, R12 ;  /* 0x0000001007065825 */ /* 0x000fca00078e020c */
[----:B------:R3:W4:Y:S01]  /*55f0*/  @P5 LDG.E.64 R4, desc[UR16][R6.64+0x8] ;  /* 0x0000081006045981 */ /* 0x000722000c1e1b00 */
[-C--:B------:R-:W-:Y:S01]  /*5600*/  FMUL.FTZ R226, R183, R104.reuse ;  /* 0x00000068b7e27220 */ /* 0x080fe20000410000 */
[C---:B------:R-:W-:Y:S01]  /*5610*/  FFMA.FTZ R204, R198.reuse, R235, R35 ;  /* 0x000000ebc6cc7223 */ /* 0x040fe20000010023 */
[----:B------:R-:W-:Y:S01]  /*5620*/  FMUL.FTZ R224, R185, R104 ;  /* 0x00000068b9e07220 */ /* 0x000fe20000410000 */
[----:B------:R-:W-:Y:S01]  /*5630*/  FFMA.FTZ R35, R198, R233, -R34 ;  /* 0x000000e9c6237223 */ /* 0x000fe20000010822 */
[----:B------:R-:W-:Y:S01]  /*5640*/  FMUL.FTZ R229, R181, R102 ;  /* 0x00000066b5e57220 */ /* 0x000fe20000410000 */
[----:B------:R-:W-:Y:S01]  /*5650*/  FFMA.FTZ R204, R91, R226, R204 ;  /* 0x000000e25bcc7223 */ /* 0x000fe200000100cc */
[----:B------:R-:W-:Y:S01]  /*5660*/  FMUL.FTZ R227, R179, R102 ;  /* 0x00000066b3e37220 */ /* 0x000fe20000410000 */
[----:B------:R-:W-:Y:S01]  /*5670*/  FFMA.FTZ R35, R91, R224, R35 ;  /* 0x000000e05b237223 */ /* 0x000fe20000010023 */
[----:B------:R-:W-:Y:S01]  /*5680*/  FMUL.FTZ R218, R175, R100 ;  /* 0x00000064afda7220 */ /* 0x000fe20000410000 */
[C---:B------:R-:W-:Y:S01]  /*5690*/  FMUL.FTZ R34, R194.reuse, R204 ;  /* 0x000000ccc2227220 */ /* 0x040fe20000410000 */
[----:B------:R-:W-:Y:S01]  /*56a0*/  FMUL.FTZ R216, R177, R100 ;  /* 0x00000064b1d87220 */ /* 0x000fe20000410000 */
[-C--:B------:R-:W-:Y:S01]  /*56b0*/  FMUL.FTZ R203, R194, R35.reuse ;  /* 0x00000023c2cb7220 */ /* 0x080fe20000410000 */
[-C--:B------:R-:W-:Y:S01]  /*56c0*/  FMUL.FTZ R217, R173, R98.reuse ;  /* 0x00000062add97220 */ /* 0x080fe20000410000 */
        /* <DEDUP_REMOVED lines=8> */
[C---:B------:R-:W-:Y:S01]  /*5750*/  FMUL.FTZ R204, R192.reuse, R34 ;  /* 0x00000022c0cc7220 */ /* 0x040fe20000410000 */
[----:B------:R-:W-:Y:S01]  /*5760*/  FMUL.FTZ R206, R169, R96 ;  /* 0x00000060a9ce7220 */ /* 0x000fe20000410000 */
[----:B---3--:R-:W-:Y:S01]  /*5770*/  FMUL.FTZ R6, R192, R203 ;  /* 0x000000cbc0067220 */ /* 0x008fe20000410000 */
[----:B------:R-:W-:Y:S01]  /*5780*/  FMUL.FTZ R207, R160, R95 ;  /* 0x0000005fa0cf7220 */ /* 0x000fe20000410000 */
[C---:B------:R-:W-:Y:S01]  /*5790*/  FFMA.FTZ R204, R193.reuse, R203, R204 ;  /* 0x000000cbc1cc7223 */ /* 0x040fe200000100cc */
[----:B------:R-:W-:Y:S01]  /*57a0*/  ISETP.GE.AND P0, PT, R112, 0x1, PT ;  /* 0x000000017000780c */ /* 0x000fe20003f06270 */
[----:B------:R-:W-:Y:S01]  /*57b0*/  FFMA.FTZ R7, R193, R34, -R6 ;  /* 0x00000022c1077223 */ /* 0x000fe20000010806 */
[----:B------:R-:W-:Y:S01]  /*57c0*/  ISETP.NE.AND P2, PT, R210, 0x1f, PT ;  /* 0x0000001fd200780c */ /* 0x000fe20003f45270 */
[C---:B------:R-:W-:Y:S01]  /*57d0*/  FFMA.FTZ R204, R85.reuse, R218, R204 ;  /* 0x000000da55cc7223 */ /* 0x040fe200000100cc */
[----:B------:R-:W-:Y:S01]  /*57e0*/  ULEA UR7, UR4, UR6, 0x4 ;  /* 0x0000000604077291 */ /* 0x000fe2000f8e20ff */
[----:B------:R-:W-:Y:S01]  /*57f0*/  FFMA.FTZ R7, R85, R216, R7 ;  /* 0x000000d855077223 */ /* 0x000fe20000010007 */
[----:B------:R-:W-:Y:S01]  /*5800*/  BSSY.RECONVERGENT B0, `(.L_x_15990) ;  /* 0x00000dd000007945 */ /* 0x000fe20003800200 */
[----:B------:R-:W-:-:S02]  /*5810*/  FMUL.FTZ R6, R190, R204 ;  /* 0x000000ccbe067220 */ /* 0x000fc40000410000 */
[-C--:B------:R-:W-:Y:S02]  /*5820*/  FMUL.FTZ R35, R190, R7.reuse ;  /* 0x00000007be237220 */ /* 0x080fe40000410000 */
[----:B------:R-:W-:Y:S01]  /*5830*/  FFMA.FTZ R6, R191, R7, -R6 ;  /* 0x00000007bf067223 */ /* 0x000fe20000010806 */
[----:B------:R-:W-:Y:S01]  /*5840*/  FMUL.FTZ R7, R33, R196 ;  /* 0x000000c421077220 */ /* 0x000fe20000410000 */
[----:B------:R-:W-:Y:S02]  /*5850*/  FFMA.FTZ R35, R191, R204, R35 ;  /* 0x000000ccbf237223 */ /* 0x000fe40000010023 */
[----:B------:R-:W-:Y:S01]  /*5860*/  FFMA.FTZ R6, R82, R217, R6 ;  /* 0x000000d952067223 */ /* 0x000fe20000010006 */
[----:B------:R-:W-:Y:S01]  /*5870*/  FFMA.FTZ R7, R32, R198, -R7 ;  /* 0x000000c620077223 */ /* 0x000fe20000010807 */
[----:B------:R-:W-:Y:S02]  /*5880*/  FFMA.FTZ R35, R82, R219, R35 ;  /* 0x000000db52237223 */ /* 0x000fe40000010023 */
[----:B------:R-:W-:-:S02]  /*5890*/  FMUL.FTZ R204, R188, R6 ;  /* 0x00000006bccc7220 */ /* 0x000fc40000410000 */
[-C--:B------:R-:W-:Y:S02]  /*58a0*/  FMUL.FTZ R34, R188, R35.reuse ;  /* 0x00000023bc227220 */ /* 0x080fe40000410000 */
[C---:B------:R-:W-:Y:S02]  /*58b0*/  FFMA.FTZ R35, R189.reuse, R35, R204 ;  /* 0x00000023bd237223 */ /* 0x040fe400000100cc */
[----:B------:R-:W-:Y:S01]  /*58c0*/  FFMA.FTZ R34, R189, R6, -R34 ;  /* 0x00000006bd227223 */ /* 0x000fe20000010822 */
[----:B------:R-:W-:Y:S01]  /*58d0*/  FMUL.FTZ R6, R32, R196 ;  /* 0x000000c420067220 */ /* 0x000fe20000410000 */
[C---:B------:R-:W-:Y:S02]  /*58e0*/  FFMA.FTZ R203, R80.reuse, R215, R35 ;  /* 0x000000d750cb7223 */ /* 0x040fe40000010023 */
[----:B------:R-:W-:Y:S01]  /*58f0*/  FFMA.FTZ R35, R80, R213, R34 ;  /* 0x000000d550237223 */ /* 0x000fe20000010022 */
[----:B------:R-:W-:Y:S01]  /*5900*/  FFMA.FTZ R6, R33, R198, R6 ;  /* 0x000000c621067223 */ /* 0x000fe20000010006 */
[----:B------:R-:W-:Y:S01]  /*5910*/  FMUL.FTZ R34, R194, R7 ;  /* 0x00000007c2227220 */ /* 0x000fe20000410000 */
[C---:B------:R-:W-:Y:S01]  /*5920*/  FMUL.FTZ R205, R184.reuse, R203 ;  /* 0x000000cbb8cd7220 */ /* 0x040fe20000410000 */
[----:B------:R-:W-:-:S02]  /*5930*/  FMUL.FTZ R204, R184, R35 ;  /* 0x00000023b8cc7220 */ /* 0x000fc40000410000 */
[CC--:B------:R-:W-:Y:S01]  /*5940*/  FFMA.FTZ R34, R195.reuse, R6.reuse, R34 ;  /* 0x00000006c3227223 */ /* 0x0c0fe20000010022 */
[----:B------:R-:W-:Y:S01]  /*5950*/  FMUL.FTZ R6, R194, R6 ;  /* 0x00000006c2067220 */ /* 0x000fe20000410000 */
[C---:B------:R-:W-:Y:S01]  /*5960*/  FFMA.FTZ R212, R186.reuse, R203, R204 ;  /* 0x000000cbbad47223 */ /* 0x040fe200000100cc */
[----:B------:R-:W-:Y:S01]  /*5970*/  FFMA.FTZ R205, R186, R35, -R205 ;  /* 0x00000023bacd7223 */ /* 0x000fe200000108cd */
[C---:B------:R-:W-:Y:S01]  /*5980*/  FMUL.FTZ R204, R192.reuse, R34 ;  /* 0x00000022c0cc7220 */ /* 0x040fe20000410000 */
[----:B------:R-:W-:Y:S01]  /*5990*/  FFMA.FTZ R6, R195, R7, -R6 ;  /* 0x00000007c3067223 */ /* 0x000fe20000010806 */
[C---:B------:R-:W-:Y:S01]  /*59a0*/  FFMA.FTZ R35, R79.reuse, R208, R212 ;  /* 0x000000d04f237223 */ /* 0x040fe200000100d4 */
[----:B------:R-:W-:Y:S02]  /*59b0*/  FFMA.FTZ R205, R79, R206, R205 ;  /* 0x000000ce4fcd7223 */ /* 0x000fe400000100cd */
[-C--:B------:R-:W-:Y:S01]  /*59c0*/  FMUL.FTZ R7, R192, R6.reuse ;  /* 0x00000006c0077220 */ /* 0x080fe20000410000 */
[C---:B------:R-:W-:Y:S01]  /*59d0*/  FFMA.FTZ R204, R193.reuse, R6, -R204 ;  /* 0x00000006c1cc7223 */ /* 0x040fe200000108cc */
[C---:B------:R-:W-:Y:S01]  /*59e0*/  FMUL.FTZ R203, R180.reuse, R35 ;  /* 0x00000023b4cb7220 */ /* 0x040fe20000410000 */
[-C--:B------:R-:W-:Y:S01]  /*59f0*/  FMUL.FTZ R214, R180, R205.reuse ;  /* 0x000000cdb4d67220 */ /* 0x080fe20000410000 */
[----:B------:R-:W-:Y:S01]  /*5a00*/  FFMA.FTZ R7, R193, R34, R7 ;  /* 0x00000022c1077223 */ /* 0x000fe20000010007 */
[-C--:B------:R-:W-:Y:S01]  /*5a10*/  FMUL.FTZ R6, R190, R204.reuse ;  /* 0x000000ccbe067220 */ /* 0x080fe20000410000 */
[C---:B------:R-:W-:Y:S01]  /*5a20*/  FFMA.FTZ R212, R182.reuse, R205, -R203 ;  /* 0x000000cdb6d47223 */ /* 0x040fe200000108cb */
[----:B------:R-:W-:Y:S01]  /*5a30*/  FFMA.FTZ R203, R182, R35, R214 ;  /* 0x00000023b6cb7223 */ /* 0x000fe200000100d6 */
[-C--:B------:R-:W-:Y:S01]  /*5a40*/  FMUL.FTZ R34, R190, R7.reuse ;  /* 0x00000007be227220 */ /* 0x080fe20000410000 */
[C---:B------:R-:W-:Y:S01]  /*5a50*/  FFMA.FTZ R35, R191.reuse, R7, R6 ;  /* 0x00000007bf237223 */ /* 0x040fe20000010006 */
[----:B------:R-:W-:Y:S01]  /*5a60*/  FMUL.FTZ R205, R162, R95 ;  /* 0x0000005fa2cd7220 */ /* 0x000fe20000410000 */
[----:B------:R-:W-:Y:S01]  /*5a70*/  FFMA.FTZ R6, R78, R207, R203 ;  /* 0x000000cf4e067223 */ /* 0x000fe200000100cb */
[----:B------:R-:W-:Y:S01]  /*5a80*/  FFMA.FTZ R34, R191, R204, -R34 ;  /* 0x000000ccbf227223 */ /* 0x000fe20000010822 */
[----:B------:R-:W-:Y:S01]  /*5a90*/  FMUL.FTZ R204, R188, R35 ;  /* 0x00000023bccc7220 */ /* 0x000fe20000410000 */
[----:B------:R-:W-:-:S02]  /*5aa0*/  FFMA.FTZ R7, R78, R205, R212 ;  /* 0x000000cd4e077223 */ /* 0x000fc400000100d4 */
[----:B------:R-:W3:Y:S01]  /*5ab0*/  SHFL.UP PT, R228, R6, 0x1, RZ ;  /* 0x0420000006e47989 */ /* 0x000ee200000e00ff */
[-C--:B------:R-:W-:Y:S01]  /*5ac0*/  FMUL.FTZ R212, R188, R34.reuse ;  /* 0x00000022bcd47220 */ /* 0x080fe20000410000 */
[C---:B------:R-:W-:Y:S02]  /*5ad0*/  FFMA.FTZ R203, R189.reuse, R34, -R204 ;  /* 0x00000022bdcb7223 */ /* 0x040fe400000108cc */
[----:B------:R-:W5:Y:S01]  /*5ae0*/  SHFL.UP PT, R214, R7, 0x1, RZ ;  /* 0x0420000007d67989 */ /* 0x000f6200000e00ff */
        /* <DEDUP_REMOVED lines=8> */
[----:B------:R-:W-:Y:S02]  /*5b70*/  FFMA.FTZ R35, R182, R35, R204 ;  /* 0x00000023b6237223 */ /* 0x000fe400000100cc */
[----:B------:R-:W-:Y:S01]  /*5b80*/  SHFL.UP PT, R212, R34, 0x1, RZ ;  /* 0x0420000022d47989 */ /* 0x000fe200000e00ff */
[CC--:B---3--:R-:W-:Y:S01]  /*5b90*/  FMUL.FTZ R204, R34.reuse, R228.reuse ;  /* 0x000000e422cc7220 */ /* 0x0c8fe20000410000 */
[C---:B------:R-:W-:Y:S02]  /*5ba0*/  FMUL.FTZ R237, R35.reuse, R228 ;  /* 0x000000e423ed7220 */ /* 0x040fe40000410000 */
[----:B------:R-:W3:Y:S01]  /*5bb0*/  SHFL.UP PT, R203, R35, 0x1, RZ ;  /* 0x0420000023cb7989 */ /* 0x000ee200000e00ff */
[-C--:B-----5:R-:W-:Y:S01]  /*5bc0*/  FFMA.FTZ R239, R35, R214.reuse, R204 ;  /* 0x000000d623ef7223 */ /* 0x0a0fe200000100cc */
[----:B------:R-:W-:Y:S01]  /*5bd0*/  FFMA.FTZ R214, R34, R214, -R237 ;  /* 0x000000d622d67223 */ /* 0x000fe200000108ed */
[-C--:B-12---:R-:W-:Y:S02]  /*5be0*/  FMUL.FTZ R237, R180, R3.reuse ;  /* 0x00000003b4ed7220 */ /* 0x086fe40000410000 */
[----:B------:R-:W-:Y:S01]  /*5bf0*/  @P0 FADD.FTZ R6, R6, R239 ;  /* 0x000000ef06060221 */ /* 0x000fe20000010000 */
[----:B------:R-:W-:Y:S01]  /*5c00*/  @P0 FADD.FTZ R7, R7, R214 ;  /* 0x000000d607070221 */ /* 0x000fe20000010000 */
[C---:B------:R-:W-:Y:S01]  /*5c10*/  FMUL.FTZ R239, R182.reuse, R3 ;  /* 0x00000003b6ef7220 */ /* 0x040fe20000410000 */
[----:B------:R-:W-:-:S02]  /*5c20*/  FFMA.FTZ R237, R182, R2, -R237 ;  /* 0x00000002b6ed7223 */ /* 0x000fc400000108ed */
[----:B------:R-:W1:Y:S01]  /*5c30*/  SHFL.UP PT, R230, R6, 0x2, RZ ;  /* 0x0440000006e67989 */ /* 0x000e6200000e00ff */
[----:B------:R-:W-:Y:S01]  /*5c40*/  FFMA.FTZ R239, -R180, R2, -R239 ;  /* 0x00000002b4ef7223 */ /* 0x000fe200000109ef */
[C---:B------:R-:W-:Y:S02]  /*5c50*/  FMUL.FTZ R241, R184.reuse, R237 ;  /* 0x000000edb8f17220 */ /* 0x040fe40000410000 */
[----:B------:R-:W2:Y:S01]  /*5c60*/  SHFL.UP PT, R228, R7, 0x2, RZ ;  /* 0x0440000007e47989 */ /* 0x000ea200000e00ff */
[-C--:B------:R-:W-:Y:S01]  /*5c70*/  FMUL.FTZ R204, R184, R239.reuse ;  /* 0x000000efb8cc7220 */ /* 0x080fe20000410000 */
[----:B------:R-:W-:Y:S01]  /*5c80*/  FFMA.FTZ R241, R186, R239, -R241 ;  /* 0x000000efbaf17223 */ /* 0x000fe200000108f1 */
[----:B------:R-:W-:Y:S02]  /*5c90*/  FMUL.FTZ R239, R180, R221 ;  /* 0x000000ddb4ef7220 */ /* 0x000fe40000410000 */
[----:B------:R-:W-:Y:S01]  /*5ca0*/  FFMA.FTZ R204, R186, R237, R204 ;  /* 0x000000edbacc7223 */ /* 0x000fe200000100cc */
[----:B------:R-:W-:-:S03]  /*5cb0*/  FMUL.FTZ R232, R188, R241 ;  /* 0x000000f1bce87220 */ /* 0x000fc60000410000 */
[-C--:B------:R-:W-:Y:S01]  /*5cc0*/  FMUL.FTZ R234, R188, R204.reuse ;  /* 0x000000ccbcea7220 */ /* 0x080fe20000410000 */
[-C--:B---3--:R-:W-:Y:S01]  /*5cd0*/  FMUL.FTZ R214, R34, R203.reuse ;  /* 0x000000cb22d67220 */ /* 0x088fe20000410000 */
[----:B------:R-:W-:Y:S01]  /*5ce0*/  FMUL.FTZ R237, R35, R203 ;  /* 0x000000cb23ed7220 */ /* 0x000fe20000410000 */
[----:B------:R-:W-:Y:S01]  /*5cf0*/  FFMA.FTZ R203, R189, R204, R232 ;  /* 0x000000ccbdcb7223 */ /* 0x000fe200000100e8 */
[----:B------:R-:W-:Y:S01]  /*5d00*/  FMUL.FTZ R232, R180, R231 ;  /* 0x000000e7b4e87220 */ /* 0x000fe20000410000 */
[-C--:B------:R-:W-:Y:S01]  /*5d10*/  @P0 FFMA.FTZ R35, R35, R212.reuse, R214 ;  /* 0x000000d423230223 */ /* 0x080fe200000100d6 */
[----:B------:R-:W-:Y:S01]  /*5d20*/  @P0 FFMA.FTZ R34, R34, R212, -R237 ;  /* 0x000000d422220223 */ /* 0x000fe200000108ed */
[----:B------:R-:W-:Y:S01]  /*5d30*/  ISETP.GE.AND P0, PT, R112, 0x2, PT ;  /* 0x000000027000780c */ /* 0x000fe20003f06270 */
[----:B------:R-:W-:Y:S01]  /*5d40*/  FFMA.FTZ R232, R182, R221, R232 ;  /* 0x000000ddb6e87223 */ /* 0x000fe200000100e8 */
[----:B------:R-:W-:Y:S01]  /*5d50*/  FFMA.FTZ R204, R189, R241, -R234 ;  /* 0x000000f1bdcc7223 */ /* 0x000fe200000108ea */
[----:B------:R-:W3:Y:S01]  /*5d60*/  SHFL.UP PT, R212, R35, 0x2, RZ ;  /* 0x0440000023d47989 */ /* 0x000ee200000e00ff */
[-C--:B-1----:R-:W-:Y:S01]  /*5d70*/  FMUL.FTZ R237, R35, R230.reuse ;  /* 0x000000e623ed7220 */ /* 0x082fe20000410000 */
[----:B------:R-:W-:-:S03]  /*5d80*/  FMUL.FTZ R230, R34, R230 ;  /* 0x000000e622e67220 */ /* 0x000fc60000410000 */
[-C--:B--2---:R-:W-:Y:S01]  /*5d90*/  FFMA.FTZ R214, R34, R228.reuse, -R237 ;  /* 0x000000e422d67223 */ /* 0x084fe200000108ed */
[----:B------:R-:W-:Y:S01]  /*5da0*/  FFMA.FTZ R237, R35, R228, R230 ;  /* 0x000000e423ed7223 */ /* 0x000fe200000100e6 */
[----:B------:R-:W-:Y:S01]  /*5db0*/  FFMA.FTZ R230, R182, R231, -R239 ;  /* 0x000000e7b6e67223 */ /* 0x000fe200000108ef */
[----:B------:R-:W1:Y:S01]  /*5dc0*/  SHFL.UP PT, R228, R34, 0x2, RZ ;  /* 0x0440000022e47989 */ /* 0x000e6200000e00ff */
[----:B------:R-:W-:Y:S01]  /*5dd0*/  FADD.FTZ R239, R223, R232 ;  /* 0x000000e8dfef7221 */ /* 0x000fe20000010000 */
[----:B------:R-:W-:Y:S01]  /*5de0*/  @P0 FADD.FTZ R6, R6, R237 ;  /* 0x000000ed06060221 */ /* 0x000fe20000010000 */
[----:B------:R-:W-:Y:S01]  /*5df0*/  FADD.FTZ R241, R225, R230 ;  /* 0x000000e6e1f17221 */ /* 0x000fe20000010000 */
[----:B------:R-:W-:Y:S01]  /*5e00*/  @P0 FADD.FTZ R7, R7, R214 ;  /* 0x000000d607070221 */ /* 0x000fe20000010000 */
[C---:B------:R-:W-:Y:S02]  /*5e10*/  FMUL.FTZ R230, R184.reuse, R239 ;  /* 0x000000efb8e67220 */ /* 0x040fe40000410000 */
[-C--:B------:R-:W-:Y:S01]  /*5e20*/  FMUL.FTZ R237, R184, R241.reuse ;  /* 0x000000f1b8ed7220 */ /* 0x080fe20000410000 */
[----:B------:R-:W2:Y:S01]  /*5e30*/  SHFL.UP PT, R214, R6, 0x4, RZ ;  /* 0x0480000006d67989 */ /* 0x000ea200000e00ff */
[----:B------:R-:W-:Y:S01]  /*5e40*/  FFMA.FTZ R241, R186, R241, -R230 ;  /* 0x000000f1baf17223 */ /* 0x000fe200000108e6 */
[----:B------:R-:W-:Y:S01]  /*5e50*/  FMUL.FTZ R230, R190, R204 ;  /* 0x000000ccbee67220 */ /* 0x000fe20000410000 */
[----:B------:R-:W-:Y:S01]  /*5e60*/  FFMA.FTZ R237, R186, R239, R237 ;  /* 0x000000efbaed7223 */ /* 0x000fe200000100ed */
[-C--:B------:R-:W-:Y:S01]  /*5e70*/  FMUL.FTZ R239, R190, R203.reuse ;  /* 0x000000cbbeef7220 */ /* 0x080fe20000410000 */
[----:B------:R-:W-:Y:S01]  /*5e80*/  FADD.FTZ R241, R220, R241 ;  /* 0x000000f1dcf17221 */ /* 0x000fe20000010000 */
[----:B------:R-:W-:Y:S01]  /*5e90*/  FFMA.FTZ R234, R191, R203, R230 ;  /* 0x000000cbbfea7223 */ /* 0x000fe200000100e6 */
[----:B------:R-:W-:Y:S01]  /*5ea0*/  FADD.FTZ R237, R222, R237 ;  /* 0x000000eddeed7221 */ /* 0x000fe20000010000 */
[-C--:B---3--:R-:W-:Y:S01]  /*5eb0*/  FMUL.FTZ R203, R35, R212.reuse ;  /* 0x000000d423cb7220 */ /* 0x088fe20000410000 */
[----:B------:R-:W-:Y:S01]  /*5ec0*/  FMUL.FTZ R212, R34, R212 ;  /* 0x000000d422d47220 */ /* 0x000fe20000410000 */
[----:B------:R-:W3:Y:S01]  /*5ed0*/  SHFL.UP PT, R230, R7, 0x4, RZ ;  /* 0x0480000007e67989 */ /* 0x000ee200000e00ff */
[----:B------:R-:W-:Y:S01]  /*5ee0*/  FFMA.FTZ R239, R191, R204, -R239 ;  /* 0x000000ccbfef7223 */ /* 0x000fe200000108ef */
[C---:B------:R-:W-:Y:S01]  /*5ef0*/  FMUL.FTZ R204, R188.reuse, R241 ;  /* 0x000000f1bccc7220 */ /* 0x040fe20000410000 */
[-C--:B-1----:R-:W-:Y:S01]  /*5f00*/  @P0 FFMA.FTZ R35, R35, R228.reuse, R212 ;  /* 0x000000e423230223 */ /* 0x082fe200000100d4 */
[----:B------:R-:W-:Y:S01]  /*5f10*/  FMUL.FTZ R212, R188, R237 ;  /* 0x000000edbcd47220 */ /* 0x000fe20000410000 */
[----:B------:R-:W-:Y:S01]  /*5f20*/  @P0 FFMA.FTZ R34, R34, R228, -R203 ;  /* 0x000000e422220223 */ /* 0x000fe200000108cb */
[----:B------:R-:W-:Y:S01]  /*5f30*/  FMUL.FTZ R228, R192, R239 ;  /* 0x000000efc0e47220 */ /* 0x000fe20000410000 */
[C---:B------:R-:W-:Y:S01]  /*5f40*/  FFMA.FTZ R243, R189.reuse, R237, R204 ;  /* 0x000000edbdf37223 */ /* 0x040fe200000100cc */
[----:B------:R-:W-:Y:S01]  /*5f50*/  FFMA.FTZ R232, R189, R241, -R212 ;  /* 0x000000f1bde87223 */ /* 0x000fe200000108d4 */
[----:B------:R-:W-:Y:S01]  /*5f60*/  ISETP.GE.AND P0, PT, R112, 0x4, PT ;  /* 0x000000047000780c */ /* 0x000fe20003f06270 */
[----:B------:R-:W1:Y:S01]  /*5f70*/  SHFL.UP PT, R212, R35, 0x4, RZ ;  /* 0x0480000023d47989 */ /* 0x000e6200000e00ff */
[-C--:B------:R-:W-:Y:S01]  /*5f80*/  FFMA.FTZ R203, R193, R234.reuse, R228 ;  /* 0x000000eac1cb7223 */ /* 0x080fe200000100e4 */
[----:B------:R-:W-:Y:S01]  /*5f90*/  FMUL.FTZ R234, R192, R234 ;  /* 0x000000eac0ea7220 */ /* 0x000fe20000410000 */
[-C--:B--2---:R-:W-:Y:S01]  /*5fa0*/  FMUL.FTZ R228, R34, R214.reuse ;  /* 0x000000d622e47220 */ /* 0x084fe20000410000 */
[----:B------:R-:W2:Y:S01]  /*5fb0*/  SHFL.UP PT, R204, R34, 0x4, RZ ;  /* 0x0480000022cc7989 */ /* 0x000ea200000e00ff */
[----:B------:R-:W-:Y:S01]  /*5fc0*/  FADD.FTZ R232, R197, R232 ;  /* 0x000000e8c5e87221 */ /* 0x000fe20000010000 */
[----:B------:R-:W-:Y:S01]  /*5fd0*/  FFMA.FTZ R237, R193, R239, -R234 ;  /* 0x000000efc1ed7223 */ /* 0x000fe200000108ea */
[----:B------:R-:W-:Y:S01]  /*5fe0*/  FMUL.FTZ R239, R35, R214 ;  /* 0x000000d623ef7220 */ /* 0x000fe20000410000 */
[----:B------:R-:W-:-:S03]  /*5ff0*/  FADD.FTZ R243, R170, R243 ;  /* 0x000000f3aaf37221 */ /* 0x000fc60000010000 */
[-C--:B---3--:R-:W-:Y:S01]  /*6000*/  FFMA.FTZ R214, R34, R230.reuse, -R239 ;  /* 0x000000e622d67223 */ /* 0x088fe200000108ef */
[----:B------:R-:W-:Y:S01]  /*6010*/  FFMA.FTZ R239, R35, R230, R228 ;  /* 0x000000e623ef7223 */ /* 0x000fe200000100e4 */
[----:B------:R-:W-:Y:S01]  /*6020*/  FMUL.FTZ R228, R190, R232 ;  /* 0x000000e8bee47220 */ /* 0x000fe20000410000 */
[----:B------:R-:W-:Y:S01]  /*6030*/  FMUL.FTZ R230, R194, R203 ;  /* 0x000000cbc2e67220 */ /* 0x000fe20000410000 */
[----:B------:R-:W-:Y:S01]  /*6040*/  @P0 FADD.FTZ R7, R7, R214 ;  /* 0x000000d607070221 */ /* 0x000fe20000010000 */
[----:B------:R-:W-:Y:S01]  /*6050*/  @P0 FADD.FTZ R6, R6, R239 ;  /* 0x000000ef06060221 */ /* 0x000fe20000010000 */
[-C--:B------:R-:W-:Y:S01]  /*6060*/  FMUL.FTZ R239, R190, R243.reuse ;  /* 0x000000f3beef7220 */ /* 0x080fe20000410000 */
[----:B------:R-:W-:-:S03]  /*6070*/  FFMA.FTZ R243, R191, R243, R228 ;  /* 0x000000f3bff37223 */ /* 0x000fc600000100e4 */
[----:B------:R-:W3:Y:S01]  /*6080*/  SHFL.UP PT, R228, R6, 0x8, RZ ;  /* 0x0500000006e47989 */ /* 0x000ee200000e00ff */
[----:B------:R-:W-:Y:S01]  /*6090*/  FFMA.FTZ R232, R191, R232, -R239 ;  /* 0x000000e8bfe87223 */ /* 0x000fe200000108ef */
[----:B------:R-:W-:Y:S01]  /*60a0*/  FADD.FTZ R243, R172, R243 ;  /* 0x000000f3acf37221 */ /* 0x000fe20000010000 */
[-C--:B-1----:R-:W-:Y:S01]  /*60b0*/  FMUL.FTZ R214, R34, R212.reuse ;  /* 0x000000d422d67220 */ /* 0x082fe20000410000 */
[----:B------:R-:W-:Y:S01]  /*60c0*/  FMUL.FTZ R239, R35, R212 ;  /* 0x000000d423ef7220 */ /* 0x000fe20000410000 */
[----:B------:R-:W-:Y:S01]  /*60d0*/  FMUL.FTZ R212, R194, R237 ;  /* 0x000000edc2d47220 */ /* 0x000fe20000410000 */
[----:B------:R-:W-:Y:S01]  /*60e0*/  FADD.FTZ R232, R199, R232 ;  /* 0x000000e8c7e87221 */ /* 0x000fe20000010000 */
[-C--:B--2---:R-:W-:Y:S01]  /*60f0*/  @P0 FFMA.FTZ R35, R35, R204.reuse, R214 ;  /* 0x000000cc23230223 */ /* 0x084fe200000100d6 */
[----:B------:R-:W-:Y:S01]  /*6100*/  @P0 FFMA.FTZ R34, R34, R204, -R239 ;  /* 0x000000cc22220223 */ /* 0x000fe200000108ef */
[----:B------:R-:W1:Y:S01]  /*6110*/  SHFL.UP PT, R214, R7, 0x8, RZ ;  /* 0x0500000007d67989 */ /* 0x000e6200000e00ff */
[C---:B------:R-:W-:Y:S01]  /*6120*/  FFMA.FTZ R203, R195.reuse, R203, R212 ;  /* 0x000000cbc3cb7223 */ /* 0x040fe200000100d4 */
[----:B------:R-:W-:Y:S01]  /*6130*/  FFMA.FTZ R237, R195, R237, -R230 ;  /* 0x000000edc3ed7223 */ /* 0x000fe200000108e6 */
[----:B------:R-:W-:Y:S01]  /*6140*/  ISETP.GE.AND P0, PT, R112, 0x8, PT ;  /* 0x000000087000780c */ /* 0x000fe20003f06270 */
[----:B------:R-:W2:Y:S01]  /*6150*/  SHFL.UP PT, R204, R35, 0x8, RZ ;  /* 0x0500000023cc7989 */ /* 0x000ea200000e00ff */
[C---:B------:R-:W-:Y:S01]  /*6160*/  FMUL.FTZ R230, R192.reuse, R232 ;  /* 0x000000e8c0e67220 */ /* 0x040fe20000410000 */
[----:B------:R-:W-:-:S02]  /*6170*/  FMUL.FTZ R239, R192, R243 ;  /* 0x000000f3c0ef7220 */ /* 0x000fc40000410000 */
[----:B------:R-:W5:Y:S01]  /*6180*/  SHFL.UP PT, R212, R34, 0x8, RZ ;  /* 0x0500000022d47989 */ /* 0x000f6200000e00ff */
[C---:B------:R-:W-:Y:S01]  /*6190*/  FFMA.FTZ R243, R193.reuse, R243, R230 ;  /* 0x000000f3c1f37223 */ /* 0x040fe200000100e6 */
[----:B------:R-:W-:-:S03]  /*61a0*/  FFMA.FTZ R245, R193, R232, -R239 ;  /* 0x000000e8c1f57223 */ /* 0x000fc600000108ef */
[----:B------:R-:W-:Y:S01]  /*61b0*/  FADD.FTZ R243, R174, R243 ;  /* 0x000000f3aef37221 */ /* 0x000fe20000010000 */
[----:B------:R-:W-:Y:S01]  /*61c0*/  FADD.FTZ R245, R200, R245 ;  /* 0x000000f5c8f57221 */ /* 0x000fe20000010000 */
[-C--:B---3--:R-:W-:Y:S01]  /*61d0*/  FMUL.FTZ R230, R34, R228.reuse ;  /* 0x000000e422e67220 */ /* 0x088fe20000410000 */
[----:B------:R-:W-:-:S03]  /*61e0*/  FMUL.FTZ R239, R35, R228 ;  /* 0x000000e423ef7220 */ /* 0x000fc60000410000 */
[CC--:B-1----:R-:W-:Y:S01]  /*61f0*/  FFMA.FTZ R241, R35.reuse, R214.reuse, R230 ;  /* 0x000000d623f17223 */ /* 0x0c2fe200000100e6 */
[----:B------:R-:W-:Y:S01]  /*6200*/  FMUL.FTZ R230, R194, R245 ;  /* 0x000000f5c2e67220 */ /* 0x000fe20000410000 */
[----:B------:R-:W-:Y:S02]  /*6210*/  FFMA.FTZ R228, R34, R214, -R239 ;  /* 0x000000d622e47223 */ /* 0x000fe400000108ef */
[----:B------:R-:W-:Y:S01]  /*6220*/  @P0 FADD.FTZ R6, R6, R241 ;  /* 0x000000f106060221 */ /* 0x000fe20000010000 */
[-C--:B--2---:R-:W-:Y:S01]  /*6230*/  FMUL.FTZ R214, R34, R204.reuse ;  /* 0x000000cc22d67220 */ /* 0x084fe20000410000 */
[----:B------:R-:W-:Y:S01]  /*6240*/  FMUL.FTZ R239, R35, R204 ;  /* 0x000000cc23ef7220 */ /* 0x000fe20000410000 */
[----:B------:R-:W-:Y:S01]  /*6250*/  @P0 FADD.FTZ R7, R7, R228 ;  /* 0x000000e407070221 */ /* 0x000fe20000010000 */
[-C--:B------:R-:W-:Y:S01]  /*6260*/  FFMA.FTZ R241, R195, R243.reuse, R230 ;  /* 0x000000f3c3f17223 */ /* 0x080fe200000100e6 */
[-C--:B-----5:R-:W-:Y:S01]  /*6270*/  @P0 FFMA.FTZ R35, R35, R212.reuse, R214 ;  /* 0x000000d423230223 */ /* 0x0a0fe200000100d6 */
[----:B------:R-:W1:Y:S01]  /*6280*/  SHFL.UP PT, R230, R6, 0x10, RZ ;  /* 0x0600000006e67989 */ /* 0x000e6200000e00ff */
[----:B------:R-:W-:Y:S01]  /*6290*/  FMUL.FTZ R204, R194, R243 ;  /* 0x000000f3c2cc7220 */ /* 0x000fe20000410000 */
[----:B------:R-:W-:Y:S01]  /*62a0*/  @P0 FFMA.FTZ R34, R34, R212, -R239 ;  /* 0x000000d422220223 */ /* 0x000fe200000108ef */
[----:B------:R-:W-:Y:S01]  /*62b0*/  FMUL.FTZ R239, R196, R237 ;  /* 0x000000edc4ef7220 */ /* 0x000fe20000410000 */
[----:B------:R-:W2:Y:S01]  /*62c0*/  SHFL.UP PT, R228, R7, 0x10, RZ ;  /* 0x0600000007e47989 */ /* 0x000ea200000e00ff */
[----:B------:R-:W-:Y:S01]  /*62d0*/  FFMA.FTZ R212, R195, R245, -R204 ;  /* 0x000000f5c3d47223 */ /* 0x000fe200000108cc */
[----:B------:R-:W-:Y:S01]  /*62e0*/  FADD.FTZ R241, R176, R241 ;  /* 0x000000f1b0f17221 */ /* 0x000fe20000010000 */
[-C--:B------:R-:W-:Y:S01]  /*62f0*/  FFMA.FTZ R204, R198, R203.reuse, R239 ;  /* 0x000000cbc6cc7223 */ /* 0x080fe200000100ef */
[----:B------:R-:W3:Y:S01]  /*6300*/  SHFL.UP PT, R214, R35, 0x10, RZ ;  /* 0x0600000023d67989 */ /* 0x000ee200000e00ff */
[----:B------:R-:W-:Y:S01]  /*6310*/  FADD.FTZ R239, R201, R212 ;  /* 0x000000d4c9ef7221 */ /* 0x000fe20000010000 */
[----:B------:R-:W-:Y:S01]  /*6320*/  FMUL.FTZ R203, R196, R203 ;  /* 0x000000cbc4cb7220 */ /* 0x000fe20000410000 */
[----:B------:R-:W-:Y:S01]  /*6330*/  ISETP.GE.AND P0, PT, R112, 0x10, PT ;  /* 0x000000107000780c */ /* 0x000fe20003f06270 */
[----:B------:R-:W5:Y:S01]  /*6340*/  SHFL.UP PT, R212, R34, 0x10, RZ ;  /* 0x0600000022d47989 */ /* 0x000f6200000e00ff */
[----:B------:R-:W-:Y:S01]  /*6350*/  FMUL.FTZ R232, R196, R239 ;  /* 0x000000efc4e87220 */ /* 0x000fe20000410000 */
[----:B------:R-:W-:-:S02]  /*6360*/  FFMA.FTZ R203, R198, R237, -R203 ;  /* 0x000000edc6cb7223 */ /* 0x000fc400000108cb */
[----:B------:R0:W0:Y:S01]  /*6370*/  SHFL.DOWN PT, R236, R204, 0x1, 0x1f ;  /* 0x08201f00ccec7f89 */ /* 0x00002200000e0000 */
[-C--:B------:R-:W-:Y:S01]  /*6380*/  FFMA.FTZ R243, R198, R241.reuse, R232 ;  /* 0x000000f1c6f37223 */ /* 0x080fe200000100e8 */
[----:B------:R-:W-:Y:S02]  /*6390*/  FMUL.FTZ R232, R196, R241 ;  /* 0x000000f1c4e87220 */ /* 0x000fe40000410000 */
[----:B------:R0:W0:Y:S02]  /*63a0*/  SHFL.DOWN PT, R238, R203, 0x1, 0x1f ;  /* 0x08201f00cbee7f89 */ /* 0x00002400000e0000 */
[----:B------:R-:W-:Y:S01]  /*63b0*/  FFMA.FTZ R241, R198, R239, -R232 ;  /* 0x000000efc6f17223 */ /* 0x000fe200000108e8 */
[-C--:B-1----:R-:W-:Y:S01]  /*63c0*/  FMUL.FTZ R237, R35, R230.reuse ;  /* 0x000000e623ed7220 */ /* 0x082fe20000410000 */
[----:B------:R-:W-:-:S03]  /*63d0*/  FMUL.FTZ R232, R34, R230 ;  /* 0x000000e622e87220 */ /* 0x000fc60000410000 */
[CC--:B--2---:R-:W-:Y:S01]  /*63e0*/  FFMA.FTZ R230, R34.reuse, R228.reuse, -R237 ;  /* 0x000000e422e67223 */ /* 0x0c4fe200000108ed */
[C---:B------:R-:W-:Y:S01]  /*63f0*/  FFMA.FTZ R239, R35.reuse, R228, R232 ;  /* 0x000000e423ef7223 */ /* 0x040fe200000100e8 */
[-C--:B---3--:R-:W-:Y:S01]  /*6400*/  FMUL.FTZ R237, R35, R214.reuse ;  /* 0x000000d623ed7220 */ /* 0x088fe20000410000 */
[----:B------:R-:W-:Y:S01]  /*6410*/  FMUL.FTZ R214, R34, R214 ;  /* 0x000000d622d67220 */ /* 0x000fe20000410000 */
[----:B------:R-:W-:Y:S01]  /*6420*/  @P0 FADD.FTZ R7, R7, R230 ;  /* 0x000000e607070221 */ /* 0x000fe20000010000 */
[----:B------:R-:W-:Y:S01]  /*6430*/  @P0 FADD.FTZ R6, R6, R239 ;  /* 0x000000ef06060221 */ /* 0x000fe20000010000 */
[-C--:B-----5:R-:W-:Y:S01]  /*6440*/  @P0 FFMA.FTZ R34, R34, R212.reuse, -R237 ;  /* 0x000000d422220223 */ /* 0x0a0fe200000108ed */
[----:B------:R-:W-:Y:S01]  /*6450*/  @P0 FFMA.FTZ R35, R35, R212, R214 ;  /* 0x000000d423230223 */ /* 0x000fe200000100d6 */
[----:B------:R-:W-:Y:S01]  /*6460*/  FADD.FTZ R214, R178, R243 ;  /* 0x000000f3b2d67221 */ /* 0x000fe20000010000 */
[----:B------:R-:W-:Y:S01]  /*6470*/  FADD.FTZ R212, R202, R241 ;  /* 0x000000f1cad47221 */ /* 0x000fe20000010000 */
[----:B------:R-:W-:Y:S01]  /*6480*/  ISETP.GE.AND P0, PT, R144, UR8, PT ;  /* 0x0000000890007c0c */ /* 0x000fe2000bf06270 */
[----:B------:R1:W2:Y:S03]  /*6490*/  SHFL.UP PT, R237, R34, 0x1, RZ ;  /* 0x0420000022ed7989 */ /* 0x0002a600000e00ff */
[----:B------:R-:W-:Y:S01]  /*64a0*/  ISETP.NE.OR P0, PT, R157, RZ, P0 ;  /* 0x000000ff9d00720c */ /* 0x000fe20000705670 */
[----:B------:R1:W3:Y:S04]  /*64b0*/  SHFL.DOWN PT, R239, R214, 0x1, 0x1f ;  /* 0x08201f00d6ef7f89 */ /* 0x0002e800000e0000 */
[----:B------:R-:W0:Y:S04]  /*64c0*/  SHFL.UP PT, R35, R35, 0x1, RZ ;  /* 0x0420000023237989 */ /* 0x000e2800000e00ff */
[----:B----4-:R1:W4:Y:S04]  /*64d0*/  SHFL.IDX PT, R228, R4, RZ, 0x1f ;  /* 0x00001fff04e47589 */ /* 0x01032800000e0000 */
[----:B------:R1:W0:Y:S04]  /*64e0*/  SHFL.IDX PT, R230, R5, RZ, 0x1f ;  /* 0x00001fff05e67589 */ /* 0x00022800000e0000 */
[----:B------:R1:W0:Y:S04]  /*64f0*/  SHFL.DOWN PT, R4, R212, 0x1, 0x1f ;  /* 0x08201f00d4047f89 */ /* 0x00022800000e0000 */
[----:B------:R1:W0:Y:S04]  /*6500*/  SHFL.UP PT, R232, R7, 0x1, RZ ;  /* 0x0420000007e87989 */ /* 0x00022800000e00ff */
[----:B------:R1:W0:Y:S01]  /*6510*/  SHFL.UP PT, R234, R6, 0x1, RZ ;  /* 0x0420000006ea7989 */ /* 0x00022200000e00ff */
[----:B--23--:R-:W-:Y:S05]  /*6520*/  @!P2 BRA `(.L_x_15991) ;  /* 0x000000000028a947 */ /* 0x00cfea0003800000 */
[-C--:B01----:R-:W-:Y:S01]  /*6530*/  FMUL.FTZ R5, R203, R4.reuse ;  /* 0x00000004cb057220 */ /* 0x083fe20000410000 */
        /* <DEDUP_REMOVED lines=9> */
.L_x_15991:
[----:B------:R-:W-:Y:S05]  /*65d0*/  BSYNC.RECONVERGENT B0 ;  /* 0x0000000000007941 */ /* 0x000fea0003800200 */
.L_x_15990:
[----:B01----:R-:W-:Y:S01]  /*65e0*/  HFMA2 R4, -RZ, RZ, 1.875, 0 ;  /* 0x3f800000ff047431 */ /* 0x003fe200000001ff */
[----:B------:R-:W-:Y:S02]  /*65f0*/  CS2R R6, SRZ ;  /* 0x0000000000067805 */ /* 0x000fe4000001ff00 */
[----:B------:R-:W-:Y:S01]  /*6600*/  MOV R5, RZ ;  /* 0x000000ff00057202 */ /* 0x000fe20000000f00 */
[----:B------:R0:W1:Y:S01]  /*6610*/  SHFL.DOWN PT, R236, R204, 0x2, 0x1f ;  /* 0x08401f00ccec7f89 */ /* 0x00006200000e0000 */
[----:B------:R-:W-:Y:S01]  /*6620*/  ISETP.GT.U32.AND P2, PT, R210, 0x1d, PT ;  /* 0x0000001dd200780c */ /* 0x000fe20003f44070 */
[----:B------:R-:W-:Y:S02]  /*6630*/  BSSY.RECONVERGENT B0, `(.L_x_15992) ;  /* 0x0000010000007945 */ /* 0x000fe40003800200 */
[----:B------:R0:W2:Y:S04]  /*6640*/  SHFL.DOWN PT, R238, R203, 0x2, 0x1f ;  /* 0x08401f00cbee7f89 */ /* 0x0000a800000e0000 */
[----:B------:R-:W3:Y:S04]  /*6650*/  @!P0 LDS.128 R4, [UR7+0x21b0] ;  /* 0x0021b007ff048984 */ /* 0x000ee80008000c00 */
[----:B------:R0:W0:Y:S04]  /*6660*/  SHFL.DOWN PT, R243, R214, 0x2, 0x1f ;  /* 0x08401f00d6f37f89 */ /* 0x00002800000e0000 */
[----:B------:R0:W0:Y:S01]  /*6670*/  SHFL.DOWN PT, R34, R212, 0x2, 0x1f ;  /* 0x08401f00d4227f89 */ /* 0x00002200000e0000 */
[----:B------:R-:W-:Y:S05]  /*6680*/  @P2 BRA `(.L_x_15993) ;  /* 0x0000000000282947 */ /* 0x000fea0003800000 */
[-C--:B0-----:R-:W-:Y:S01]  /*6690*/  FMUL.FTZ R239, R203, R34.reuse ;  /* 0x00000022cbef7220 */ /* 0x081fe20000410000 */
[----:B------:R-:W-:-:S03]  /*66a0*/  FMUL.FTZ R34, R204, R34 ;  /* 0x00000022cc227220 */ /* 0x000fc60000410000 */
[CC--:B------:R-:W-:Y:S01]  /*66b0*/  FFMA.FTZ R241, R204.reuse, R243.reuse, -R239 ;  /* 0x000000f3ccf17223 */ /* 0x0c0fe200000108ef */
[C---:B------:R-:W-:Y:S01]  /*66c0*/  FFMA.FTZ R243, R203.reuse, R243, R34 ;  /* 0x000000f3cbf37223 */ /* 0x040fe20000010022 */
[CC--:B--2---:R-:W-:Y:S01]  /*66d0*/  FMUL.FTZ R239, R203.reuse, R238.reuse ;  /* 0x000000eecbef7220 */ /* 0x0c4fe20000410000 */
[----:B------:R-:W-:Y:S01]  /*66e0*/  FMUL.FTZ R34, R204, R238 ;  /* 0x000000eecc227220 */ /* 0x000fe20000410000 */
[----:B------:R-:W-:Y:S01]  /*66f0*/  FADD.FTZ R214, R214, R241 ;  /* 0x000000f1d6d67221 */ /* 0x000fe20000010000 */
[----:B------:R-:W-:Y:S01]  /*6700*/  FADD.FTZ R212, R212, R243 ;  /* 0x000000f3d4d47221 */ /* 0x000fe20000010000 */
[-C--:B-1----:R-:W-:Y:S01]  /*6710*/  FFMA.FTZ R204, R204, R236.reuse, -R239 ;  /* 0x000000eccccc7223 */ /* 0x082fe200000108ef */
[----:B------:R-:W-:-:S07]  /*6720*/  FFMA.FTZ R203, R203, R236, R34 ;  /* 0x000000eccbcb7223 */ /* 0x000fce0000010022 */
.L_x_15993:
[----:B------:R-:W-:Y:S05]  /*6730*/  BSYNC.RECONVERGENT B0 ;  /* 0x0000000000007941 */ /* 0x000fea0003800200 */
.L_x_15992:
[----:B------:R-:W-:Y:S01]  /*6740*/  ISETP.GT.U32.AND P0, PT, R210, 0x1b, PT ;  /* 0x0000001bd200780c */ /* 0x000fe20003f04070 */
[----:B-1----:R1:W1:Y:S01]  /*6750*/  SHFL.DOWN PT, R236, R204, 0x4, 0x1f ;  /* 0x08801f00ccec7f89 */ /* 0x00226200000e0000 */
[----:B------:R-:W-:Y:S03]  /*6760*/  BSSY.RECONVERGENT B0, `(.L_x_15994) ;  /* 0x000000f000007945 */ /* 0x000fe60003800200 */
[----:B--2---:R2:W1:Y:S04]  /*6770*/  SHFL.DOWN PT, R238, R203, 0x4, 0x1f ;  /* 0x08801f00cbee7f89 */ /* 0x00446800000e0000 */
[----:B0-----:R2:W0:Y:S04]  /*6780*/  SHFL.DOWN PT, R243, R214, 0x4, 0x1f ;  /* 0x08801f00d6f37f89 */ /* 0x00142800000e0000 */
[----:B------:R2:W0:Y:S01]  /*6790*/  SHFL.DOWN PT, R34, R212, 0x4, 0x1f ;  /* 0x08801f00d4227f89 */ /* 0x00042200000e0000 */
[----:B------:R-:W-:Y:S05]  /*67a0*/  @P0 BRA `(.L_x_15995) ;  /* 0x0000000000280947 */ /* 0x000fea0003800000 */
[-C--:B0-----:R-:W-:Y:S01]  /*67b0*/  FMUL.FTZ R239, R203, R34.reuse ;  /* 0x00000022cbef7220 */ /* 0x081fe20000410000 */
[----:B------:R-:W-:-:S03]  /*67c0*/  FMUL.FTZ R34, R204, R34 ;  /* 0x00000022cc227220 */ /* 0x000fc60000410000 */
[CC--:B------:R-:W-:Y:S01]  /*67d0*/  FFMA.FTZ R241, R204.reuse, R243.reuse, -R239 ;  /* 0x000000f3ccf17223 */ /* 0x0c0fe200000108ef */
[C---:B------:R-:W-:Y:S01]  /*67e0*/  FFMA.FTZ R243, R203.reuse, R243, R34 ;  /* 0x000000f3cbf37223 */ /* 0x040fe20000010022 */
[CC--:B-1----:R-:W-:Y:S01]  /*67f0*/  FMUL.FTZ R239, R203.reuse, R238.reuse ;  /* 0x000000eecbef7220 */ /* 0x0c2fe20000410000 */
[----:B------:R-:W-:Y:S01]  /*6800*/  FMUL.FTZ R34, R204, R238 ;  /* 0x000000eecc227220 */ /* 0x000fe20000410000 */
[----:B--2---:R-:W-:Y:S01]  /*6810*/  FADD.FTZ R214, R214, R241 ;  /* 0x000000f1d6d67221 */ /* 0x004fe20000010000 */
[----:B------:R-:W-:Y:S01]  /*6820*/  FADD.FTZ R212, R212, R243 ;  /* 0x000000f3d4d47221 */ /* 0x000fe20000010000 */
[-C--:B------:R-:W-:Y:S01]  /*6830*/  FFMA.FTZ R204, R204, R236.reuse, -R239 ;  /* 0x000000eccccc7223 */ /* 0x080fe200000108ef */
[----:B------:R-:W-:-:S07]  /*6840*/  FFMA.FTZ R203, R203, R236, R34 ;  /* 0x000000eccbcb7223 */ /* 0x000fce0000010022 */
.L_x_15995:
[----:B------:R-:W-:Y:S05]  /*6850*/  BSYNC.RECONVERGENT B0 ;  /* 0x0000000000007941 */ /* 0x000fea0003800200 */
.L_x_15994:
[----:B------:R-:W-:Y:S01]  /*6860*/  ISETP.GT.U32.AND P0, PT, R210, 0x17, PT ;  /* 0x00000017d200780c */ /* 0x000fe20003f04070 */
[----:B-1----:R1:W1:Y:S01]  /*6870*/  SHFL.DOWN PT, R236, R204, 0x8, 0x1f ;  /* 0x09001f00ccec7f89 */ /* 0x00226200000e0000 */
[----:B------:R-:W-:Y:S03]  /*6880*/  BSSY.RECONVERGENT B0, `(.L_x_15996) ;  /* 0x000000f000007945 */ /* 0x000fe60003800200 */
[----:B------:R1:W1:Y:S04]  /*6890*/  SHFL.DOWN PT, R238, R203, 0x8, 0x1f ;  /* 0x09001f00cbee7f89 */ /* 0x00026800000e0000 */
        /* <DEDUP_REMOVED lines=13> */
.L_x_15997:
[----:B------:R-:W-:Y:S05]  /*6970*/  BSYNC.RECONVERGENT B0 ;  /* 0x0000000000007941 */ /* 0x000fea0003800200 */
.L_x_15996:
        /* <DEDUP_REMOVED lines=17> */
.L_x_15999:
[----:B------:R-:W-:Y:S05]  /*6a90*/  BSYNC.RECONVERGENT B0 ;  /* 0x0000000000007941 */ /* 0x000fea0003800200 */
.L_x_15998:
[----:B0-----:R-:W-:Y:S01]  /*6aa0*/  FMUL.FTZ R34, R237, R230 ;  /* 0x000000e6ed227220 */ /* 0x001fe20000410000 */
[----:B-1----:R-:W-:Y:S01]  /*6ab0*/  SHFL.DOWN PT, R238, R203, 0x1, 0x1f ;  /* 0x08201f00cbee7f89 */ /* 0x002fe200000e0000 */
[----:B------:R-:W-:Y:S01]  /*6ac0*/  ISETP.NE.AND P0, PT, R157, 0x1f, PT ;  /* 0x0000001f9d00780c */ /* 0x000fe20003f05270 */
[----:B------:R-:W-:Y:S01]  /*6ad0*/  FMUL.FTZ R240, R88, R102 ;  /* 0x0000006658f07220 */ /* 0x000fe20000410000 */
[C---:B----4-:R-:W-:Y:S01]  /*6ae0*/  FFMA.FTZ R239, R35.reuse, R228, R34 ;  /* 0x000000e423ef7223 */ /* 0x050fe20000010022 */
[----:B------:R-:W-:Y:S01]  /*6af0*/  FMUL.FTZ R34, R35, R230 ;  /* 0x000000e623227220 */ /* 0x000fe20000410000 */
[----:B---3--:R-:W0:Y:S01]  /*6b00*/  SHFL.IDX PT, R236, R7, RZ, 0x1f ;  /* 0x00001fff07ec7589 */ /* 0x008e2200000e0000 */
[----:B------:R-:W-:Y:S01]  /*6b10*/  ISETP.NE.AND P4, PT, R157, RZ, PT ;  /* 0x000000ff9d00720c */ /* 0x000fe20003f85270 */
[----:B------:R-:W-:Y:S01]  /*6b20*/  @P1 FADD.FTZ R230, R234, R239 ;  /* 0x000000efeae61221 */ /* 0x000fe20000010000 */
[----:B------:R-:W-:Y:S01]  /*6b30*/  FFMA.FTZ R237, R237, R228, -R34 ;  /* 0x000000e4eded7223 */ /* 0x000fe20000010822 */
[----:B------:R-:W-:Y:S01]  /*6b40*/  SHFL.IDX PT, R234, R6, RZ, 0x1f ;  /* 0x00001fff06ea7589 */ /* 0x000fe200000e0000 */
[----:B------:R-:W-:Y:S01]  /*6b50*/  BSSY.RECONVERGENT B0, `(.L_x_16000) ;  /* 0x000010f000007945 */ /* 0x000fe20003800200 */
[C---:B------:R-:W-:Y:S01]  /*6b60*/  FMUL.FTZ R35, R33.reuse, R230 ;  /* 0x000000e621237220 */ /* 0x040fe20000410000 */
[----:B------:R-:W-:Y:S01]  /*6b70*/  @P1 FADD.FTZ R228, R232, R237 ;  /* 0x000000ede8e41221 */ /* 0x000fe20000010000 */
[----:B------:R-:W1:Y:S03]  /*6b80*/  SHFL.DOWN PT, R34, R204, 0x1, 0x1f ;  /* 0x08201f00cc227f89 */ /* 0x000e6600000e0000 */
[-C--:B------:R-:W-:Y:S01]  /*6b90*/  FMUL.FTZ R33, R33, R228.reuse ;  /* 0x000000e421217220 */ /* 0x080fe20000410000 */
[----:B------:R-:W3:Y:S01]  /*6ba0*/  SHFL.DOWN PT, R232, R214, 0x1, 0x1f ;  /* 0x08201f00d6e87f89 */ /* 0x000ee200000e0000 */
[----:B------:R-:W-:-:S02]  /*6bb0*/  FFMA.FTZ R228, R32, R228, -R35 ;  /* 0x000000e420e47223 */ /* 0x000fc40000010823 */
[----:B------:R-:W-:Y:S01]  /*6bc0*/  FFMA.FTZ R230, R32, R230, R33 ;  /* 0x000000e620e67223 */ /* 0x000fe20000010021 */
[----:B------:R-:W4:Y:S04]  /*6bd0*/  SHFL.DOWN PT, R237, R212, 0x1, 0x1f ;  /* 0x08201f00d4ed7f89 */ /* 0x000f2800000e0000 */
[----:B--2---:R-:W2:Y:S01]  /*6be0*/  SHFL.IDX PT, R203, R203, RZ, 0x1f ;  /* 0x00001fffcbcb7589 */ /* 0x004ea200000e0000 */
[----:B0-----:R-:W-:-:S03]  /*6bf0*/  @P0 FMUL.FTZ R33, R238, R236 ;  /* 0x000000ecee210220 */ /* 0x001fc60000410000 */
[----:B------:R-:W0:Y:S04]  /*6c00*/  SHFL.IDX PT, R204, R204, RZ, 0x1f ;  /* 0x00001fffcccc7589 */ /* 0x000e2800000e0000 */
[----:B------:R-:W5:Y:S01]  /*6c10*/  SHFL.IDX PT, R214, R214, RZ, 0x1f ;  /* 0x00001fffd6d67589 */ /* 0x000f6200000e0000 */
[C---:B-1----:R-:W-:Y:S01]  /*6c20*/  @P0 FMUL.FTZ R35, R34.reuse, R236 ;  /* 0x000000ec22230220 */ /* 0x042fe20000410000 */
[-C--:B------:R-:W-:Y:S01]  /*6c30*/  @P0 FFMA.FTZ R33, R34, R234.reuse, -R33 ;  /* 0x000000ea22210223 */ /* 0x080fe20000010821 */
[----:B------:R-:W-:Y:S01]  /*6c40*/  IADD3 R34, P1, PT, R62, R157, RZ ;  /* 0x0000009d3e227210 */ /* 0x000fe20007f3e0ff */
[----:B------:R-:W1:Y:S01]  /*6c50*/  SHFL.IDX PT, R212, R212, RZ, 0x1f ;  /* 0x00001fffd4d47589 */ /* 0x000e6200000e0000 */
[----:B------:R-:W-:Y:S01]  /*6c60*/  @P0 FFMA.FTZ R32, R238, R234, R35 ;  /* 0x000000eaee200223 */ /* 0x000fe20000010023 */
[----:B---3--:R-:W-:Y:S01]  /*6c70*/  @P0 FADD.FTZ R234, R232, R33 ;  /* 0x00000021e8ea0221 */ /* 0x008fe20000010000 */
[----:B------:R-:W-:-:S02]  /*6c80*/  LEA.HI.X.SX32 R35, R62, RZ, 0x1, P1 ;  /* 0x000000ff3e237211 */ /* 0x000fc400008f0eff */
[----:B----4-:R-:W-:Y:S01]  /*6c90*/  @P0 FADD.FTZ R236, R237, R32 ;  /* 0x00000020edec0221 */ /* 0x010fe20000010000 */
[----:B------:R-:W-:Y:S01]  /*6ca0*/  FMUL.FTZ R237, R234, R3 ;  /* 0x00000003eaed7220 */ /* 0x000fe20000410000 */
[----:B------:R-:W-:-:S04]  /*6cb0*/  IMAD.WIDE.U32 R34, R28, UR4, R34 ;  /* 0x000000041c227c25 */ /* 0x000fc8000f8e0022 */
[----:B------:R-:W-:Y:S02]  /*6cc0*/  IMAD R33, R29, UR4, R35 ;  /* 0x000000041d217c24 */ /* 0x000fe4000f8e0223 */
[C---:B------:R-:W-:Y:S01]  /*6cd0*/  FMUL.FTZ R35, R236.reuse, R3 ;  /* 0x00000003ec237220 */ /* 0x040fe20000410000 */
[-C--:B------:R-:W-:Y:S01]  /*6ce0*/  FFMA.FTZ R236, R236, R2.reuse, -R237 ;  /* 0x00000002ecec7223 */ /* 0x080fe200000108ed */
[----:B------:R-:W-:Y:S01]  /*6cf0*/  LEA R32, P0, R34, R163, 0x2 ;  /* 0x000000a322207211 */ /* 0x000fe200078010ff */
[----:B------:R-:W-:Y:S01]  /*6d00*/  FADD.FTZ R3, R235, R230 ;  /* 0x000000e6eb037221 */ /* 0x000fe20000010000 */
[----:B------:R-:W-:Y:S01]  /*6d10*/  FFMA.FTZ R2, R234, R2, R35 ;  /* 0x00000002ea027223 */ /* 0x000fe20000010023 */
[----:B------:R-:W-:Y:S01]  /*6d20*/  FADD.FTZ R230, R233, R228 ;  /* 0x000000e4e9e67221 */ /* 0x000fe20000010000 */
[----:B------:R-:W-:Y:S01]  /*6d30*/  LEA.HI.X R33, R34, R161, R33, 0x2, P0 ;  /* 0x000000a122217211 */ /* 0x000fe200000f1421 */
[C---:B------:R-:W-:Y:S01]  /*6d40*/  FMUL.FTZ R233, R196.reuse, R3 ;  /* 0x00000003c4e97220 */ /* 0x040fe20000410000 */
        /* <DEDUP_REMOVED lines=8> */
[C---:B------:R-:W-:Y:S01]  /*6dd0*/  FFMA.FTZ R228, R182.reuse, R35, -R228 ;  /* 0x00000023b6e47223 */ /* 0x040fe200000108e4 */
[----:B------:R-:W-:Y:S01]  /*6de0*/  FFMA.FTZ R235, R91, R226, R231 ;  /* 0x000000e25beb7223 */ /* 0x000fe200000100e7 */
[----:B------:R-:W-:Y:S01]  /*6df0*/  FFMA.FTZ R2, R182, R221, R233 ;  /* 0x000000ddb6027223 */ /* 0x000fe200000100e9 */
[----:B------:R-:W-:Y:S01]  /*6e00*/  FFMA.FTZ R226, R0, R230, RZ ;  /* 0x000000e600e27223 */ /* 0x000fe200000100ff */
[----:B------:R-:W-:Y:S01]  /*6e10*/  FMUL.FTZ R224, R94, R106 ;  /* 0x0000006a5ee07220 */ /* 0x000fe20000410000 */
[----:B------:R-:W-:Y:S01]  /*6e20*/  FADD.FTZ R225, R225, R228 ;  /* 0x000000e4e1e17221 */ /* 0x000fe20000010000 */
[----:B------:R-:W-:Y:S01]  /*6e30*/  FFMA.FTZ R228, R0, -R3, RZ ;  /* 0x8000000300e47223 */ /* 0x000fe200000100ff */
[----:B------:R-:W-:Y:S01]  /*6e40*/  FADD.FTZ R223, R223, R2 ;  /* 0x00000002dfdf7221 */ /* 0x000fe20000010000 */
[-C--:B------:R-:W-:Y:S01]  /*6e50*/  FFMA.FTZ R237, R69, R232.reuse, R226 ;  /* 0x000000e845ed7223 */ /* 0x080fe200000100e2 */
[----:B------:R-:W-:Y:S01]  /*6e60*/  FMUL.FTZ R226, R194, R232 ;  /* 0x000000e8c2e27220 */ /* 0x000fe20000410000 */
[----:B------:R-:W-:Y:S01]  /*6e70*/  FFMA.FTZ R34, -R187, R224, R230 ;  /* 0x000000e0bb227223 */ /* 0x000fe200000101e6 */
[----:B------:R-:W-:Y:S01]  /*6e80*/  FMUL.FTZ R230, R91, R104 ;  /* 0x000000685be67220 */ /* 0x000fe20000410000 */
[----:B------:R-:W-:Y:S01]  /*6e90*/  FFMA.FTZ R239, R69, -R235, R228 ;  /* 0x800000eb45ef7223 */ /* 0x000fe200000100e4 */
[----:B------:R-:W-:Y:S01]  /*6ea0*/  FFMA.FTZ R2, R168, -R224, R3 ;  /* 0x800000e0a8027223 */ /* 0x000fe20000010003 */
[----:B------:R-:W-:Y:S01]  /*6eb0*/  FMUL.FTZ R228, R184, R223 ;  /* 0x000000dfb8e47220 */ /* 0x000fe20000410000 */
[-C--:B------:R-:W-:Y:S01]  /*6ec0*/  FMUL.FTZ R224, R194, R235.reuse ;  /* 0x000000ebc2e07220 */ /* 0x080fe20000410000 */
[----:B------:R-:W-:Y:S01]  /*6ed0*/  FFMA.FTZ R226, R195, R235, R226 ;  /* 0x000000ebc3e27223 */ /* 0x000fe200000100e2 */
[----:B------:R-:W-:Y:S01]  /*6ee0*/  FFMA.FTZ R3, R183, -R230, R235 ;  /* 0x800000e6b7037223 */ /* 0x000fe200000100eb */
[-C--:B------:R-:W-:Y:S01]  /*6ef0*/  FFMA.FTZ R235, R186, R225.reuse, -R228 ;  /* 0x000000e1baeb7223 */ /* 0x080fe200000108e4 */
[----:B------:R-:W-:Y:S01]  /*6f00*/  FFMA.FTZ R231, R195, R232, -R224 ;  /* 0x000000e8c3e77223 */ /* 0x000fe200000108e0 */
[----:B------:R-:W-:Y:S01]  /*6f10*/  FMUL.FTZ R233, R184, R225 ;  /* 0x000000e1b8e97220 */ /* 0x000fe20000410000 */
[----:B------:R-:W-:Y:S01]  /*6f20*/  FFMA.FTZ R242, R88, R227, R226 ;  /* 0x000000e358f27223 */ /* 0x000fe200000100e2 */
[----:B------:R-:W-:Y:S01]  /*6f30*/  FFMA.FTZ R224, -R185, R230, R232 ;  /* 0x000000e6b9e07223 */ /* 0x000fe200000101e8 */
[----:B------:R-:W-:Y:S01]  /*6f40*/  FADD.FTZ R227, R220, R235 ;  /* 0x000000ebdce37221 */ /* 0x000fe20000010000 */
[----:B------:R-:W-:Y:S01]  /*6f50*/  FFMA.FTZ R233, R186, R223, R233 ;  /* 0x000000dfbae97223 */ /* 0x000fe200000100e9 */
[----:B------:R-:W-:Y:S01]  /*6f60*/  FFMA.FTZ R232, R88, R229, R231 ;  /* 0x000000e558e87223 */ /* 0x000fe200000100e7 */
[-C--:B------:R-:W-:Y:S01]  /*6f70*/  FMUL.FTZ R220, R192, R242.reuse ;  /* 0x000000f2c0dc7220 */ /* 0x080fe20000410000 */
[----:B------:R-:W-:Y:S01]  /*6f80*/  FFMA.FTZ R238, R68, -R242, R239 ;  /* 0x800000f244ee7223 */ /* 0x000fe200000100ef */
[----:B------:R-:W-:Y:S01]  /*6f90*/  FADD.FTZ R222, R222, R233 ;  /* 0x000000e9dede7221 */ /* 0x000fe20000010000 */
[-C--:B------:R-:W-:Y:S01]  /*6fa0*/  FFMA.FTZ R236, R68, R232.reuse, R237 ;  /* 0x000000e844ec7223 */ /* 0x080fe200000100ed */
[-C--:B------:R-:W-:Y:S01]  /*6fb0*/  FMUL.FTZ R230, R192, R232.reuse ;  /* 0x000000e8c0e67220 */ /* 0x080fe20000410000 */
[----:B------:R-:W-:Y:S01]  /*6fc0*/  FFMA.FTZ R228, R193, R232, -R220 ;  /* 0x000000e8c1e47223 */ /* 0x000fe200000108dc */
[----:B------:R-:W-:Y:S01]  /*6fd0*/  FFMA.FTZ R226, -R181, R240, R232 ;  /* 0x000000f0b5e27223 */ /* 0x000fe200000101e8 */
[CC--:B------:R-:W-:Y:S01]  /*6fe0*/  FMUL.FTZ R232, R188.reuse, R227.reuse ;  /* 0x000000e3bce87220 */ /* 0x0c0fe20000410000 */
[----:B------:R-:W-:Y:S01]  /*6ff0*/  FMUL.FTZ R234, R188, R222 ;  /* 0x000000debcea7220 */ /* 0x000fe20000410000 */
[----:B------:R-:W-:Y:S01]  /*7000*/  FFMA.FTZ R229, R193, R242, R230 ;  /* 0x000000f2c1e57223 */ /* 0x000fe200000100e6 */
[----:B------:R-:W-:Y:S01]  /*7010*/  FMUL.FTZ R230, R85, R100 ;  /* 0x0000006455e67220 */ /* 0x000fe20000410000 */
[----:B------:R-:W-:Y:S01]  /*7020*/  FFMA.FTZ R231, R189, R222, R232 ;  /* 0x000000debde77223 */ /* 0x000fe200000100e8 */
[----:B------:R-:W-:Y:S01]  /*7030*/  FFMA.FTZ R232, R85, R216, R228 ;  /* 0x000000d855e87223 */ /* 0x000fe200000100e4 */
[----:B------:R-:W-:Y:S01]  /*7040*/  FFMA.FTZ R234, R189, R227, -R234 ;  /* 0x000000e3bdea7223 */ /* 0x000fe200000108ea */
[----:B------:R-:W-:Y:S01]  /*7050*/  FFMA.FTZ R239, R85, R218, R229 ;  /* 0x000000da55ef7223 */ /* 0x000fe200000100e5 */
[----:B------:R-:W-:Y:S01]  /*7060*/  FADD.FTZ R170, R170, R231 ;  /* 0x000000e7aaaa7221 */ /* 0x000fe20000010000 */
[C---:B------:R-:W-:Y:S01]  /*7070*/  FMUL.FTZ R228, R190.reuse, R232 ;  /* 0x000000e8bee47220 */ /* 0x040fe20000410000 */
[----:B------:R-:W-:Y:S01]  /*7080*/  FADD.FTZ R216, R197, R234 ;  /* 0x000000eac5d87221 */ /* 0x000fe20000010000 */
[CC--:B------:R-:W-:Y:S01]  /*7090*/  FMUL.FTZ R218, R190.reuse, R239.reuse ;  /* 0x000000efbeda7220 */ /* 0x0c0fe20000410000 */
[C---:B------:R-:W-:Y:S01]  /*70a0*/  FMUL.FTZ R233, R190.reuse, R170 ;  /* 0x000000aabee97220 */ /* 0x040fe20000410000 */
[CC--:B------:R-:W-:Y:S01]  /*70b0*/  FFMA.FTZ R228, R191.reuse, R239.reuse, R228 ;  /* 0x000000efbfe47223 */ /* 0x0c0fe200000100e4 */
[----:B------:R-:W-:Y:S01]  /*70c0*/  FMUL.FTZ R231, R190, R216 ;  /* 0x000000d8bee77220 */ /* 0x000fe20000410000 */
[----:B------:R-:W-:Y:S01]  /*70d0*/  FFMA.FTZ R229, R191, R232, -R218 ;  /* 0x000000e8bfe57223 */ /* 0x000fe200000108da */
[----:B------:R-:W-:Y:S01]  /*70e0*/  FFMA.FTZ R237, R67, -R239, R238 ;  /* 0x800000ef43ed7223 */ /* 0x000fe200000100ee */
[C---:B------:R-:W-:Y:S01]  /*70f0*/  FFMA.FTZ R218, R191.reuse, R216, -R233 ;  /* 0x000000d8bfda7223 */ /* 0x040fe200000108e9 */
[C---:B------:R-:W-:Y:S01]  /*7100*/  FFMA.FTZ R238, R82.reuse, R219, R228 ;  /* 0x000000db52ee7223 */ /* 0x040fe200000100e4 */
[----:B------:R-:W-:Y:S01]  /*7110*/  FFMA.FTZ R231, R191, R170, R231 ;  /* 0x000000aabfe77223 */ /* 0x000fe200000100e7 */
[----:B------:R-:W-:Y:S01]  /*7120*/  FFMA.FTZ R235, R67, R232, R236 ;  /* 0x000000e843eb7223 */ /* 0x000fe200000100ec */
[----:B------:R-:W-:Y:S01]  /*7130*/  FADD.FTZ R199, R199, R218 ;  /* 0x000000dac7c77221 */ /* 0x000fe20000010000 */
[----:B------:R-:W-:Y:S01]  /*7140*/  FFMA.FTZ R236, R82, R217, R229 ;  /* 0x000000d952ec7223 */ /* 0x000fe200000100e5 */
[----:B------:R-:W-:Y:S01]  /*7150*/  FMUL.FTZ R218, R188, R238 ;  /* 0x000000eebcda7220 */ /* 0x000fe20000410000 */
[----:B------:R-:W-:Y:S01]  /*7160*/  FADD.FTZ R172, R172, R231 ;  /* 0x000000e7acac7221 */ /* 0x000fe20000010000 */
[----:B------:R-:W-:Y:S01]  /*7170*/  FFMA.FTZ R197, -R177, R230, R232 ;  /* 0x000000e6b1c57223 */ /* 0x000fe200000101e8 */
        /* <DEDUP_REMOVED lines=8> */
[C---:B------:R-:W-:Y:S01]  /*7200*/  FFMA.FTZ R231, R80.reuse, R215, R228 ;  /* 0x000000d750e77223 */ /* 0x040fe200000100e4 */
[----:B------:R-:W-:Y:S01]  /*7210*/  FMUL.FTZ R213, R80, R97 ;  /* 0x0000006150d57220 */ /* 0x000fe20000410000 */
[----:B------:R-:W-:Y:S01]  /*7220*/  FADD.FTZ R174, R174, R189 ;  /* 0x000000bdaeae7221 */ /* 0x000fe20000010000 */
[----:B------:R-:W-:Y:S01]  /*7230*/  FADD.FTZ R200, R200, R193 ;  /* 0x000000c1c8c87221 */ /* 0x000fe20000010000 */
[C---:B------:R-:W-:Y:S01]  /*7240*/  FMUL.FTZ R193, R184.reuse, R229 ;  /* 0x000000e5b8c17220 */ /* 0x040fe20000410000 */
[-C--:B------:R-:W-:Y:S01]  /*7250*/  FMUL.FTZ R189, R184, R231.reuse ;  /* 0x000000e7b8bd7220 */ /* 0x080fe20000410000 */
[C---:B------:R-:W-:Y:S01]  /*7260*/  FMUL.FTZ R215, R194.reuse, R174 ;  /* 0x000000aec2d77220 */ /* 0x040fe20000410000 */
[-C--:B------:R-:W-:Y:S01]  /*7270*/  FMUL.FTZ R218, R194, R200.reuse ;  /* 0x000000c8c2da7220 */ /* 0x080fe20000410000 */
[C---:B------:R-:W-:Y:S01]  /*7280*/  FFMA.FTZ R193, R186.reuse, R231, R193 ;  /* 0x000000e7bac17223 */ /* 0x040fe200000100c1 */
[----:B------:R-:W-:Y:S01]  /*7290*/  FFMA.FTZ R192, R186, R229, -R189 ;  /* 0x000000e5bac07223 */ /* 0x000fe200000108bd */
[----:B------:R-:W-:Y:S01]  /*72a0*/  FFMA.FTZ R186, R195, R200, -R215 ;  /* 0x000000c8c3ba7223 */ /* 0x000fe200000108d7 */
[-C--:B------:R-:W-:Y:S01]  /*72b0*/  FFMA.FTZ R184, -R166, R213.reuse, R229 ;  /* 0x000000d5a6b87223 */ /* 0x080fe200000101e5 */
[----:B------:R-:W-:Y:S01]  /*72c0*/  FFMA.FTZ R208, R79, R208, R193 ;  /* 0x000000d04fd07223 */ /* 0x000fe200000100c1 */
[----:B------:R-:W-:Y:S01]  /*72d0*/  FFMA.FTZ R189, R164, -R213, R231 ;  /* 0x800000d5a4bd7223 */ /* 0x000fe200000100e7 */
[----:B------:R-:W-:Y:S01]  /*72e0*/  FFMA.FTZ R213, R195, R174, R218 ;  /* 0x000000aec3d57223 */ /* 0x000fe200000100da */
[----:B------:R-:W-:Y:S01]  /*72f0*/  FADD.FTZ R201, R201, R186 ;  /* 0x000000bac9c97221 */ /* 0x000fe20000010000 */
[----:B------:R-:W-:Y:S01]  /*7300*/  FFMA.FTZ R206, R79, R206, R192 ;  /* 0x000000ce4fce7223 */ /* 0x000fe200000100c0 */
[----:B------:R-:W-:Y:S01]  /*7310*/  FMUL.FTZ R195, R180, R208 ;  /* 0x000000d0b4c37220 */ /* 0x000fe20000410000 */
[----:B------:R-:W-:Y:S01]  /*7320*/  FFMA.FTZ R190, R175, -R230, R239 ;  /* 0x800000e6afbe7223 */ /* 0x000fe200000100ef */
[----:B------:R-:W-:Y:S01]  /*7330*/  FFMA.FTZ R230, R66, R236, R235 ;  /* 0x000000ec42e67223 */ /* 0x000fe200000100eb */
[----:B------:R-:W-:Y:S01]  /*7340*/  FADD.FTZ R193, R176, R213 ;  /* 0x000000d5b0c17221 */ /* 0x000fe20000010000 */
[----:B------:R-:W-:Y:S01]  /*7350*/  FMUL.FTZ R215, R196, R201 ;  /* 0x000000c9c4d77220 */ /* 0x000fe20000410000 */
[-C--:B------:R-:W-:Y:S01]  /*7360*/  FFMA.FTZ R195, R182, R206.reuse, -R195 ;  /* 0x000000ceb6c37223 */ /* 0x080fe200000108c3 */
[----:B------:R-:W-:Y:S01]  /*7370*/  FMUL.FTZ R213, R180, R206 ;  /* 0x000000ceb4d57220 */ /* 0x000fe20000410000 */
[----:B------:R-:W-:Y:S01]  /*7380*/  FFMA.FTZ R217, R65, R229, R230 ;  /* 0x000000e541d97223 */ /* 0x000fe200000100e6 */
[-C--:B------:R-:W-:Y:S01]  /*7390*/  FMUL.FTZ R196, R196, R193.reuse ;  /* 0x000000c1c4c47220 */ /* 0x080fe20000410000 */
[----:B------:R-:W-:Y:S01]  /*73a0*/  FFMA.FTZ R215, R198, R193, R215 ;  /* 0x000000c1c6d77223 */ /* 0x000fe200000100d7 */
[----:B------:R-:W-:Y:S01]  /*73b0*/  FFMA.FTZ R205, R78, R205, R195 ;  /* 0x000000cd4ecd7223 */ /* 0x000fe200000100c3 */
[----:B------:R-:W-:Y:S01]  /*73c0*/  FFMA.FTZ R213, R182, R208, R213 ;  /* 0x000000d0b6d57223 */ /* 0x000fe200000100d5 */
[C---:B--2---:R-:W-:Y:S01]  /*73d0*/  FMUL.FTZ R195, R203.reuse, R7 ;  /* 0x00000007cbc37220 */ /* 0x044fe20000410000 */
[----:B------:R-:W-:Y:S01]  /*73e0*/  FFMA.FTZ R192, R64, R206, R217 ;  /* 0x000000ce40c07223 */ /* 0x000fe200000100d9 */
[----:B------:R-:W-:Y:S01]  /*73f0*/  FFMA.FTZ R217, R198, R201, -R196 ;  /* 0x000000c9c6d97223 */ /* 0x000fe200000108c4 */
[----:B------:R-:W-:Y:S01]  /*7400*/  FADD.FTZ R178, R178, R215 ;  /* 0x000000d7b2b27221 */ /* 0x000fe20000010000 */
[----:B------:R-:W-:Y:S01]  /*7410*/  FFMA.FTZ R207, R78, R207, R213 ;  /* 0x000000cf4ecf7223 */ /* 0x000fe200000100d5 */
[-C--:B0-----:R-:W-:Y:S01]  /*7420*/  FFMA.FTZ R215, R204, R6.reuse, -R195 ;  /* 0x00000006ccd77223 */ /* 0x081fe200000108c3 */
[C---:B------:R-:W-:Y:S01]  /*7430*/  FMUL.FTZ R182, R203.reuse, R6 ;  /* 0x00000006cbb67220 */ /* 0x040fe20000410000 */
[C---:B------:R-:W-:Y:S01]  /*7440*/  FMUL.FTZ R213, R203.reuse, R5 ;  /* 0x00000005cbd57220 */ /* 0x040fe20000410000 */
[----:B------:R-:W-:Y:S01]  /*7450*/  FMUL.FTZ R6, R203, R4 ;  /* 0x00000004cb067220 */ /* 0x000fe20000410000 */
[----:B------:R-:W-:Y:S01]  /*7460*/  FADD.FTZ R195, R202, R217 ;  /* 0x000000d9cac37221 */ /* 0x000fe20000010000 */
[----:B------:R-:W-:Y:S01]  /*7470*/  FMUL.FTZ R203, R178, R106 ;  /* 0x0000006ab2cb7220 */ /* 0x000fe20000410000 */
[C---:B------:R-:W-:Y:S01]  /*7480*/  FFMA.FTZ R4, R204.reuse, R4, -R213 ;  /* 0x00000004cc047223 */ /* 0x040fe200000108d5 */
[----:B------:R-:W-:Y:S01]  /*7490*/  FFMA.FTZ R7, R204, R7, R182 ;  /* 0x00000007cc077223 */ /* 0x000fe200000100b6 */
[----:B------:R-:W-:Y:S01]  /*74a0*/  FMUL.FTZ R213, R195, R106 ;  /* 0x0000006ac3d57220 */ /* 0x000fe20000410000 */
[----:B------:R-:W-:Y:S01]  /*74b0*/  FMUL.FTZ R194, R2, R203 ;  /* 0x000000cb02c27220 */ /* 0x000fe20000410000 */
[----:B------:R-:W-:Y:S01]  /*74c0*/  FFMA.FTZ R5, R204, R5, R6 ;  /* 0x00000005cc057223 */ /* 0x000fe20000010006 */
[----:B------:R-:W-:Y:S01]  /*74d0*/  FFMA.FTZ R232, R66, -R238, R237 ;  /* 0x800000ee42e87223 */ /* 0x000fe200000100ed */
[----:B-----5:R-:W-:Y:S01]  /*74e0*/  FADD.FTZ R6, R214, R215 ;  /* 0x000000d7d6067221 */ /* 0x020fe20000010000 */
[----:B-1----:R-:W-:Y:S01]  /*74f0*/  FADD.FTZ R7, R212, R7 ;  /* 0x00000007d4077221 */ /* 0x002fe20000010000 */
[----:B------:R-:W-:Y:S01]  /*7500*/  FMUL.FTZ R215, R2, R213 ;  /* 0x000000d502d77220 */ /* 0x000fe20000410000 */
[C---:B------:R-:W-:Y:S01]  /*7510*/  FMUL.FTZ R217, R94.reuse, R203 ;  /* 0x000000cb5ed97220 */ /* 0x040fe20000410000 */
[-C--:B------:R-:W-:Y:S01]  /*7520*/  FMUL.FTZ R196, R94, R213.reuse ;  /* 0x000000d55ec47220 */ /* 0x080fe20000410000 */
[----:B------:R-:W-:Y:S01]  /*7530*/  FFMA.FTZ R194, R34, R213, -R194 ;  /* 0x000000d522c27223 */ /* 0x000fe200000108c2 */
[----:B------:R-:W-:Y:S01]  /*7540*/  FFMA.FTZ R220, R179, -R240, R242 ;  /* 0x800000f0b3dc7223 */ /* 0x000fe200000100f2 */
[----:B------:R-:W-:Y:S01]  /*7550*/  FMUL.FTZ R213, R174, R102 ;  /* 0x00000066aed57220 */ /* 0x000fe20000410000 */
[----:B------:R-:W-:Y:S01]  /*7560*/  FMUL.FTZ R186, R79, R96 ;  /* 0x000000604fba7220 */ /* 0x000fe20000410000 */
[----:B------:R-:W-:Y:S01]  /*7570*/  FMUL.FTZ R202, R201, R104 ;  /* 0x00000068c9ca7220 */ /* 0x000fe20000410000 */
[----:B------:R-:W-:Y:S01]  /*7580*/  FFMA.FTZ R219, R65, -R231, R232 ;  /* 0x800000e741db7223 */ /* 0x000fe200000100e8 */
[----:B------:R0:W-:Y:S01]  /*7590*/  @!P4 STS.128 [UR7+0x21b0], R4 ;  /* 0x0021b004ff00c988 */ /* 0x0001e20008000c07 */
[----:B------:R-:W-:Y:S01]  /*75a0*/  FFMA.FTZ R182, R34, R203, R215 ;  /* 0x000000cb22b67223 */ /* 0x000fe200000100d7 */
[----:B------:R-:W-:Y:S01]  /*75b0*/  FMUL.FTZ R212, R199, R100 ;  /* 0x00000064c7d47220 */ /* 0x000fe20000410000 */
[----:B------:R-:W-:Y:S01]  /*75c0*/  FMUL.FTZ R215, R200, R102 ;  /* 0x00000066c8d77220 */ /* 0x000fe20000410000 */
[----:B------:R1:W-:Y:S01]  /*75d0*/  STS [R140+0x420], R217 ;  /* 0x000420d98c007388 */ /* 0x0003e20000000800 */
[----:B------:R-:W-:Y:S01]  /*75e0*/  FFMA.FTZ R180, -R169, R186, R206 ;  /* 0x000000baa9b47223 */ /* 0x000fe200000101ce */
[----:B------:R-:W-:Y:S01]  /*75f0*/  FMUL.FTZ R198, R193, R104 ;  /* 0x00000068c1c67220 */ /* 0x000fe20000410000 */
[----:B------:R-:W-:Y:S01]  /*7600*/  FMUL.FTZ R203, R3, R202 ;  /* 0x000000ca03cb7220 */ /* 0x000fe20000410000 */
[----:B------:R-:W-:Y:S01]  /*7610*/  FFMA.FTZ R176, R64, -R208, R219 ;  /* 0x800000d040b07223 */ /* 0x000fe200000100db */
[----:B------:R-:W-:Y:S01]  /*7620*/  FFMA.FTZ R186, R167, -R186, R208 ;  /* 0x800000baa7ba7223 */ /* 0x000fe200000100d0 */
[----:B------:R2:W-:Y:S01]  /*7630*/  STS [R139+0x4], R196 ;  /* 0x000004c48b007388 */ /* 0x0005e20000000800 */
[----:B------:R-:W-:Y:S01]  /*7640*/  FMUL.FTZ R204, R88, R213 ;  /* 0x000000d558cc7220 */ /* 0x000fe20000410000 */
[----:B------:R-:W-:Y:S01]  /*7650*/  FMUL.FTZ R208, R172, R100 ;  /* 0x00000064acd07220 */ /* 0x000fe20000410000 */
[C---:B------:R-:W-:Y:S01]  /*7660*/  FMUL.FTZ R219, R220.reuse, R215 ;  /* 0x000000d7dcdb7220 */ /* 0x040fe20000410000 */
[----:B0-----:R-:W-:Y:S01]  /*7670*/  FMUL.FTZ R5, R220, R213 ;  /* 0x000000d5dc057220 */ /* 0x001fe20000410000 */
[----:B-1----:R-:W-:Y:S01]  /*7680*/  FMUL.FTZ R217, R227, R97 ;  /* 0x00000061e3d97220 */ /* 0x002fe20000410000 */
[-C--:B------:R-:W-:Y:S01]  /*7690*/  FMUL.FTZ R206, R88, R215.reuse ;  /* 0x000000d758ce7220 */ /* 0x080fe20000410000 */
[-C--:B------:R-:W-:Y:S01]  /*76a0*/  FMUL.FTZ R7, R3, R198.reuse ;  /* 0x000000c603077220 */ /* 0x080fe20000410000 */
[----:B------:R-:W-:Y:S01]  /*76b0*/  FFMA.FTZ R5, R226, R215, -R5 ;  /* 0x000000d7e2057223 */ /* 0x000fe20000010805 */
[----:B------:R-:W-:Y:S01]  /*76c0*/  FFMA.FTZ R6, R224, R198, R203 ;  /* 0x000000c6e0067223 */ /* 0x000fe200000100cb */
[----:B--2---:R-:W-:Y:S01]  /*76d0*/  FMUL.FTZ R196, R190, R212 ;  /* 0x000000d4bec47220 */ /* 0x004fe20000410000 */
[----:B------:R-:W-:Y:S01]  /*76e0*/  FMUL.FTZ R215, R222, R97 ;  /* 0x00000061ded77220 */ /* 0x000fe20000410000 */
[----:B------:R-:W-:Y:S01]  /*76f0*/  FMUL.FTZ R229, R189, R217 ;  /* 0x000000d9bde57220 */ /* 0x000fe20000410000 */
[----:B------:R-:W-:Y:S01]  /*7700*/  FMUL.FTZ R198, R91, R198 ;  /* 0x000000c65bc67220 */ /* 0x000fe20000410000 */
[-C--:B------:R-:W-:Y:S01]  /*7710*/  FMUL.FTZ R203, R190, R208.reuse ;  /* 0x000000d0becb7220 */ /* 0x080fe20000410000 */
[-C--:B------:R-:W-:Y:S01]  /*7720*/  FFMA.FTZ R196, R197, R208.reuse, R196 ;  /* 0x000000d0c5c47223 */ /* 0x080fe200000100c4 */
[----:B------:R0:W-:Y:S01]  /*7730*/  STS [R139+0x10], R204 ;  /* 0x000010cc8b007388 */ /* 0x0001e20000000800 */
[----:B------:R-:W-:Y:S01]  /*7740*/  FMUL.FTZ R208, R85, R208 ;  /* 0x000000d055d07220 */ /* 0x000fe20000410000 */
[----:B------:R-:W-:Y:S01]  /*7750*/  FMUL.FTZ R214, R80, R215 ;  /* 0x000000d750d67220 */ /* 0x000fe20000410000 */
[-C--:B------:R-:W-:Y:S01]  /*7760*/  FFMA.FTZ R7, R224, R202.reuse, -R7 ;  /* 0x000000cae0077223 */ /* 0x080fe20000010807 */
[----:B------:R1:W-:Y:S01]  /*7770*/  STS [R139+0x8], R198 ;  /* 0x000008c68b007388 */ /* 0x0003e20000000800 */
[----:B------:R-:W-:Y:S01]  /*7780*/  FMUL.FTZ R202, R91, R202 ;  /* 0x000000ca5bca7220 */ /* 0x000fe20000410000 */
[----:B------:R-:W-:Y:S01]  /*7790*/  FFMA.FTZ R4, R226, R213, R219 ;  /* 0x000000d5e2047223 */ /* 0x000fe200000100db */
[-C--:B------:R-:W-:Y:S01]  /*77a0*/  FMUL.FTZ R219, R170, R98.reuse ;  /* 0x00000062aadb7220 */ /* 0x080fe20000410000 */
[----:B------:R2:W-:Y:S01]  /*77b0*/  STS [R139+0x18], R208 ;  /* 0x000018d08b007388 */ /* 0x0005e20000000800 */
[----:B------:R-:W-:Y:S01]  /*77c0*/  FMUL.FTZ R213, R216, R98 ;  /* 0x00000062d8d57220 */ /* 0x000fe20000410000 */
[CC--:B0-----:R-:W-:Y:S01]  /*77d0*/  FFMA.FTZ R204, R184.reuse, R215.reuse, R229 ;  /* 0x000000d7b8cc7223 */ /* 0x0c1fe200000100e5 */
[----:B------:R-:W-:Y:S01]  /*77e0*/  FMUL.FTZ R215, R189, R215 ;  /* 0x000000d7bdd77220 */ /* 0x000fe20000410000 */
[-C--:B------:R-:W-:Y:S01]  /*77f0*/  FMUL.FTZ R233, R225, R96.reuse ;  /* 0x00000060e1e97220 */ /* 0x080fe20000410000 */
[----:B------:R-:W-:Y:S01]  /*7800*/  FMUL.FTZ R231, R223, R96 ;  /* 0x00000060dfe77220 */ /* 0x000fe20000410000 */
[-C--:B-1----:R-:W-:Y:S01]  /*7810*/  FFMA.FTZ R198, R197, R212.reuse, -R203 ;  /* 0x000000d4c5c67223 */ /* 0x082fe200000108cb */
[----:B------:R-:W-:Y:S01]  /*7820*/  FMUL.FTZ R212, R85, R212 ;  /* 0x000000d455d47220 */ /* 0x000fe20000410000 */
[----:B------:R-:W-:Y:S01]  /*7830*/  FMUL.FTZ R203, R221, R95 ;  /* 0x0000005fddcb7220 */ /* 0x000fe20000410000 */
[----:B------:R0:W-:Y:S01]  /*7840*/  STS [R139+0xc], R202 ;  /* 0x00000cca8b007388 */ /* 0x0001e20000000800 */
[----:B--2---:R-:W-:Y:S01]  /*7850*/  FFMA.FTZ R208, R184, R217, -R215 ;  /* 0x000000d9b8d07223 */ /* 0x004fe200000108d7 */
        /* <DEDUP_REMOVED lines=8> */
[----:B0-----:R-:W-:Y:S01]  /*78e0*/  FMUL.FTZ R202, R82, R219 ;  /* 0x000000db52ca7220 */ /* 0x001fe20000410000 */
[-C--:B------:R-:W-:Y:S01]  /*78f0*/  FFMA.FTZ R191, R171, -R234.reuse, R238 ;  /* 0x800000eaabbf7223 */ /* 0x080fe200000100ee */
[----:B------:R0:W-:Y:S01]  /*7900*/  STS [R139+0x28], R214 ;  /* 0x000028d68b007388 */ /* 0x0001e20000000800 */
[----:B------:R-:W-:Y:S01]  /*7910*/  FMUL.FTZ R235, R186, R233 ;  /* 0x000000e9baeb7220 */ /* 0x000fe20000410000 */
[----:B-1----:R-:W-:Y:S01]  /*7920*/  FMUL.FTZ R206, R82, R213 ;  /* 0x000000d552ce7220 */ /* 0x002fe20000410000 */
[----:B------:R-:W-:Y:S01]  /*7930*/  FADD.FTZ R194, RZ, R194 ;  /* 0x000000c2ffc27221 */ /* 0x000fe20000010000 */
[----:B------:R1:W-:Y:S01]  /*7940*/  STS [R139+0x20], R202 ;  /* 0x000020ca8b007388 */ /* 0x0003e20000000800 */
[----:B------:R-:W-:Y:S01]  /*7950*/  FFMA.FTZ R188, -R173, R234, R236 ;  /* 0x000000eaadbc7223 */ /* 0x000fe200000101ec */
[----:B--2---:R-:W-:Y:S01]  /*7960*/  FMUL.FTZ R212, R80, R217 ;  /* 0x000000d950d47220 */ /* 0x004fe20000410000 */
[----:B------:R-:W-:Y:S01]  /*7970*/  FADD.FTZ R217, RZ, R182 ;  /* 0x000000b6ffd97221 */ /* 0x000fe20000010000 */
[----:B------:R2:W-:Y:S01]  /*7980*/  STS [R139+0x24], R206 ;  /* 0x000024ce8b007388 */ /* 0x0005e20000000800 */
[----:B------:R-:W-:Y:S01]  /*7990*/  FADD.FTZ R194, R194, R7 ;  /* 0x00000007c2c27221 */ /* 0x000fe20000010000 */
[----:B0-----:R-:W-:Y:S01]  /*79a0*/  FMUL.FTZ R214, R79, R233 ;  /* 0x000000e94fd67220 */ /* 0x001fe20000410000 */
[----:B------:R-:W-:Y:S01]  /*79b0*/  FADD.FTZ R217, R217, R6 ;  /* 0x00000006d9d97221 */ /* 0x000fe20000010000 */
[----:B------:R0:W-:Y:S01]  /*79c0*/  STS [R139+0x2c], R212 ;  /* 0x00002cd48b007388 */ /* 0x0001e20000000800 */
[----:B------:R-:W-:Y:S01]  /*79d0*/  FADD.FTZ R5, R194, R5 ;  /* 0x00000005c2057221 */ /* 0x000fe20000010000 */
[C---:B-1----:R-:W-:Y:S01]  /*79e0*/  FFMA.FTZ R202, R180.reuse, R231, R235 ;  /* 0x000000e7b4ca7223 */ /* 0x042fe200000100eb */
[----:B------:R-:W-:Y:S01]  /*79f0*/  FADD.FTZ R217, R217, R4 ;  /* 0x00000004d9d97221 */ /* 0x000fe20000010000 */
[----:B------:R0:W-:Y:S01]  /*7a00*/  STS [R139+0x30], R218 ;  /* 0x000030da8b007388 */ /* 0x0001e20000000800 */
[----:B------:R-:W-:Y:S01]  /*7a10*/  FADD.FTZ R5, R5, R198 ;  /* 0x000000c605057221 */ /* 0x000fe20000010000 */
[----:B--2---:R-:W-:Y:S01]  /*7a20*/  FFMA.FTZ R206, R180, R233, -R229 ;  /* 0x000000e9b4ce7223 */ /* 0x004fe200000108e5 */
[----:B------:R-:W-:Y:S01]  /*7a30*/  FMUL.FTZ R229, R191, R213 ;  /* 0x000000d5bfe57220 */ /* 0x000fe20000410000 */
[----:B------:R0:W-:Y:S01]  /*7a40*/  STS [R139+0x34], R214 ;  /* 0x000034d68b007388 */ /* 0x0001e20000000800 */
[----:B------:R-:W-:Y:S01]  /*7a50*/  FMUL.FTZ R6, R78, R95 ;  /* 0x0000005f4e067220 */ /* 0x000fe20000410000 */
[----:B------:R-:W-:Y:S01]  /*7a60*/  FADD.FTZ R196, R217, R196 ;  /* 0x000000c4d9c47221 */ /* 0x000fe20000010000 */
[-C--:B------:R-:W-:Y:S01]  /*7a70*/  FFMA.FTZ R229, R188, R219.reuse, R229 ;  /* 0x000000dbbce57223 */ /* 0x080fe200000100e5 */
[----:B------:R0:W-:Y:S01]  /*7a80*/  STS [R139+0x38], R228 ;  /* 0x000038e48b007388 */ /* 0x0001e20000000800 */
[----:B------:R-:W-:Y:S01]  /*7a90*/  FMUL.FTZ R219, R191, R219 ;  /* 0x000000dbbfdb7220 */ /* 0x000fe20000410000 */
[-C--:B------:R-:W-:Y:S01]  /*7aa0*/  FFMA.FTZ R182, R160, -R6.reuse, R207 ;  /* 0x80000006a0b67223 */ /* 0x080fe200000100cf */
[----:B------:R-:W-:Y:S01]  /*7ab0*/  FFMA.FTZ R194, -R162, R6, R205 ;  /* 0x00000006a2c27223 */ /* 0x000fe200000101cd */
[----:B------:R0:W-:Y:S01]  /*7ac0*/  STS [R139+0x3c], R230 ;  /* 0x00003ce68b007388 */ /* 0x0001e20000000800 */
[----:B------:R-:W-:Y:S01]  /*7ad0*/  FFMA.FTZ R4, R188, R213, -R219 ;  /* 0x000000d5bc047223 */ /* 0x000fe200000108db */
[----:B------:R-:W-:Y:S01]  /*7ae0*/  FMUL.FTZ R7, R182, R215 ;  /* 0x000000d7b6077220 */ /* 0x000fe20000410000 */
[----:B------:R-:W-:Y:S01]  /*7af0*/  FADD.FTZ R229, R196, R229 ;  /* 0x000000e5c4e57221 */ /* 0x000fe20000010000 */
[----:B------:R-:W-:Y:S01]  /*7b00*/  BAR.SYNC.DEFER_BLOCKING 0x0 ;  /* 0x0000000000007b1d */ /* 0x000fe20000010000 */
[----:B------:R-:W-:Y:S01]  /*7b10*/  FADD.FTZ R5, R5, R4 ;  /* 0x0000000405057221 */ /* 0x000fe20000010000 */
[----:B------:R-:W-:Y:S01]  /*7b20*/  IADD3 R4, PT, PT, R62, R157, RZ ;  /* 0x0000009d3e047210 */ /* 0x000fe20007ffe0ff */
[-C--:B------:R-:W-:Y:S01]  /*7b30*/  FFMA.FTZ R7, R194, R203.reuse, R7 ;  /* 0x000000cbc2077223 */ /* 0x080fe20000010007 */
[----:B------:R-:W-:Y:S01]  /*7b40*/  FMUL.FTZ R203, R182, R203 ;  /* 0x000000cbb6cb7220 */ /* 0x000fe20000410000 */
[----:B------:R-:W-:Y:S01]  /*7b50*/  FADD.FTZ R229, R229, R204 ;  /* 0x000000cce5e57221 */ /* 0x000fe20000010000 */
[----:B------:R-:W-:Y:S01]  /*7b60*/  LEA R4, R61, -R4, 0x1 ;  /* 0x800000043d047211 */ /* 0x000fe200078e08ff */
[----:B------:R-:W-:Y:S01]  /*7b70*/  FADD.FTZ R5, R5, R208 ;  /* 0x000000d005057221 */ /* 0x000fe20000010000 */
[----:B------:R-:W-:Y:S01]  /*7b80*/  FFMA.FTZ R6, R194, R215, -R203 ;  /* 0x000000d7c2067223 */ /* 0x000fe200000108cb */
[----:B------:R-:W-:Y:S01]  /*7b90*/  FADD.FTZ R202, R229, R202 ;  /* 0x000000cae5ca7221 */ /* 0x000fe20000010000 */
[C---:B------:R-:W-:Y:S01]  /*7ba0*/  ISETP.GE.AND P6, PT, R4.reuse, 0x1, PT ;  /* 0x000000010400780c */ /* 0x040fe20003fc6270 */
[----:B------:R-:W-:Y:S01]  /*7bb0*/  FADD.FTZ R5, R5, R206 ;  /* 0x000000ce05057221 */ /* 0x000fe20000010000 */
[----:B------:R-:W-:-:S02]  /*7bc0*/  ISETP.GE.AND P3, PT, R4, 0x21, PT ;  /* 0x000000210400780c */ /* 0x000fc40003f66270 */
[C---:B------:R-:W-:Y:S02]  /*7bd0*/  ISETP.GE.AND P2, PT, R4.reuse, 0x41, PT ;  /* 0x000000410400780c */ /* 0x040fe40003f46270 */
[C---:B------:R-:W-:Y:S02]  /*7be0*/  ISETP.GE.AND P1, PT, R4.reuse, 0x61, PT ;  /* 0x000000610400780c */ /* 0x040fe40003f26270 */
[----:B------:R-:W-:Y:S01]  /*7bf0*/  ISETP.GE.AND P0, PT, R4, 0x81, PT ;  /* 0x000000810400780c */ /* 0x000fe20003f06270 */
[----:B------:R0:W1:Y:S04]  /*7c00*/  LDS R231, [R138+0x4a0] ;  /* 0x0004a0008ae77984 */ /* 0x0000680000000800 */
[----:B------:R-:W-:Y:S08]  /*7c10*/  @!P6 BRA `(.L_x_16001) ;  /* 0x000000000008e947 */ /* 0x000ff00003800000 */
[----:B------:R-:W2:Y:S04]  /*7c20*/  LDS R203, [R142+0x420] ;  /* 0x000420008ecb7984 */ /* 0x000ea80000000800 */
[----:B--2---:R2:W-:Y:S02]  /*7c30*/  REDG.E.ADD.F32.FTZ.RN.STRONG.GPU desc[UR16][R32.64], R203 ;  /* 0x000000cb200079a6 */ /* 0x0045e4000c12f310 */
.L_x_16001:
[----:B------:R-:W-:Y:S05]  /*7c40*/  BSYNC.RECONVERGENT B0 ;  /* 0x0000000000007941 */ /* 0x000fea0003800200 */
.L_x_16000:
[----:B------:R-:W-:Y:S01]  /*7c50*/  BSSY.RECONVERGENT B0, `(.L_x_16002) ;  /* 0x0000004000007945 */ /* 0x000fe20003800200 */
[----:B------:R-:W-:-:S03]  /*7c60*/  ISETP.GE.AND P6, PT, R4, 0xa1, PT ;  /* 0x000000a10400780c */ /* 0x000fc60003fc6270 */
[----:B------:R-:W-:Y:S10]  /*7c70*/  @!P3 BRA `(.L_x_16003) ;  /* 0x000000000004b947 */ /* 0x000ff40003800000 */
[----:B-1----:R3:W-:Y:S02]  /*7c80*/  REDG.E.ADD.F32.FTZ.RN.STRONG.GPU desc[UR16][R32.64+0x80], R231 ;  /* 0x000080e7200079a6 */ /* 0x0027e4000c12f310 */
.L_x_16003:
[----:B------:R-:W-:Y:S05]  /*7c90*/  BSYNC.RECONVERGENT B0 ;  /* 0x0000000000007941 */ /* 0x000fea0003800200 */
.L_x_16002:
[----:B--2---:R2:W4:Y:S01]  /*7ca0*/  LDS R203, [R137+0x520] ;  /* 0x0005200089cb7984 */ /* 0x0045220000000800 */
[----:B------:R-:W-:Y:S04]  /*7cb0*/  BSSY.RECONVERGENT B0, `(.L_x_16004) ;  /* 0x0000003000007945 */ /* 0x000fe80003800200 */
[----:B------:R-:W-:Y:S05]  /*7cc0*/  @!P2 BRA `(.L_x_16005) ;  /* 0x000000000004a947 */ /* 0x000fea0003800000 */
[----:B----4-:R4:W-:Y:S02]  /*7cd0*/  REDG.E.ADD.F32.FTZ.RN.STRONG.GPU desc[UR16][R32.64+0x100], R203 ;  /* 0x000100cb200079a6 */ /* 0x0109e4000c12f310 */
.L_x_16005:
[----:B------:R-:W-:Y:S05]  /*7ce0*/  BSYNC.RECONVERGENT B0 ;  /* 0x0000000000007941 */ /* 0x000fea0003800200 */
.L_x_16004:
[----:B----4-:R4:W0:Y:S01]  /*7cf0*/  LDS R203, [R136+0x5a0] ;  /* 0x0005a00088cb7984 */ /* 0x0108220000000800 */
[----:B------:R-:W-:Y:S04]  /*7d00*/  BSSY.RECONVERGENT B0, `(.L_x_16006) ;  /* 0x0000003000007945 */ /* 0x000fe80003800200 */
[----:B------:R-:W-:Y:S05]  /*7d10*/  @!P1 BRA `(.L_x_16007) ;  /* 0x0000000000049947 */ /* 0x000fea0003800000 */
[----:B0-----:R0:W-:Y:S02]  /*7d20*/  REDG.E.ADD.F32.FTZ.RN.STRONG.GPU desc[UR16][R32.64+0x180], R203 ;  /* 0x000180cb200079a6 */ /* 0x0011e4000c12f310 */
.L_x_16007:
[----:B------:R-:W-:Y:S05]  /*7d30*/  BSYNC.RECONVERGENT B0 ;  /* 0x0000000000007941 */ /* 0x000fea0003800200 */
.L_x_16006:
[----:B0-----:R0:W0:Y:S01]  /*7d40*/  LDS R203, [R135+0x620] ;  /* 0x0006200087cb7984 */ /* 0x0010220000000800 */
[----:B------:R-:W-:Y:S04]  /*7d50*/  BSSY.RECONVERGENT B0, `(.L_x_16008) ;  /* 0x0000003000007945 */ /* 0x000fe80003800200 */
[----:B------:R-:W-:Y:S05]  /*7d60*/  @!P0 BRA `(.L_x_16009) ;  /* 0x0000000000048947 */ /* 0x000fea0003800000 */
[----:B0-----:R0:W-:Y:S02]  /*7d70*/  REDG.E.ADD.F32.FTZ.RN.STRONG.GPU desc[UR16][R32.64+0x200], R203 ;  /* 0x000200cb200079a6 */ /* 0x0011e4000c12f310 */
.L_x_16009:
[----:B------:R-:W-:Y:S05]  /*7d80*/  BSYNC.RECONVERGENT B0 ;  /* 0x0000000000007941 */ /* 0x000fea0003800200 */
.L_x_16008:
[----:B0-----:R0:W0:Y:S01]  /*7d90*/  LDS R203, [R134+0x6a0] ;  /* 0x0006a00086cb7984 */ /* 0x0010220000000800 */
[----:B------:R-:W-:Y:S04]  /*7da0*/  BSSY.RECONVERGENT B0, `(.L_x_16010) ;  /* 0x0000003000007945 */ /* 0x000fe80003800200 */
[----:B------:R-:W-:Y:S05]  /*7db0*/  @!P6 BRA `(.L_x_16011) ;  /* 0x000000000004e947 */ /* 0x000fea0003800000 */
[----:B0-----:R0:W-:Y:S02]  /*7dc0*/  REDG.E.ADD.F32.FTZ.RN.STRONG.GPU desc[UR16][R32.64+0x280], R203 ;  /* 0x000280cb200079a6 */ /* 0x0011e4000c12f310 */
.L_x_16011:
[----:B------:R-:W-:Y:S05]  /*7dd0*/  BSYNC.RECONVERGENT B0 ;  /* 0x0000000000007941 */ /* 0x000fea0003800200 */
.L_x_16010:
        /* <DEDUP_REMOVED lines=9> */
.L_x_16013:
[----:B------:R-:W-:Y:S05]  /*7e70*/  BSYNC.RECONVERGENT B0 ;  /* 0x0000000000007941 */ /* 0x000fea0003800200 */
.L_x_16012:
[----:B0-----:R0:W0:Y:S01]  /*7e80*/  LDS R203, [R132+0x7a0] ;  /* 0x0007a00084cb7984 */ /* 0x0010220000000800 */
[----:B------:R-:W-:Y:S04]  /*7e90*/  BSSY.RECONVERGENT B0, `(.L_x_16014) ;  /* 0x0000003000007945 */ /* 0x000fe80003800200 */
[----:B------:R-:W-:Y:S05]  /*7ea0*/  @!P0 BRA `(.L_x_16015) ;  /* 0x0000000000048947 */ /* 0x000fea0003800000 */
[----:B0-----:R0:W-:Y:S02]  /*7eb0*/  REDG.E.ADD.F32.FTZ.RN.STRONG.GPU desc[UR16][R32.64+0x380], R203 ;  /* 0x000380cb200079a6 */ /* 0x0011e4000c12f310 */
.L_x_16015:
[----:B------:R-:W-:Y:S05]  /*7ec0*/  BSYNC.RECONVERGENT B0 ;  /* 0x0000000000007941 */ /* 0x000fea0003800200 */
.L_x_16014:
[----:B0-----:R0:W0:Y:S01]  /*7ed0*/  LDS R203, [R131+0x820] ;  /* 0x0008200083cb7984 */ /* 0x0010220000000800 */
[----:B------:R-:W-:Y:S04]  /*7ee0*/  BSSY.RECONVERGENT B0, `(.L_x_16016) ;  /* 0x0000003000007945 */ /* 0x000fe80003800200 */
[----:B------:R-:W-:Y:S05]  /*7ef0*/  @!P1 BRA `(.L_x_16017) ;  /* 0x0000000000049947 */ /* 0x000fea0003800000 */
[----:B0-----:R0:W-:Y:S02]  /*7f00*/  REDG.E.ADD.F32.FTZ.RN.STRONG.GPU desc[UR16][R32.64+0x400], R203 ;  /* 0x000400cb200079a6 */ /* 0x0011e4000c12f310 */
.L_x_16017:
[----:B------:R-:W-:Y:S05]  /*7f10*/  BSYNC.RECONVERGENT B0 ;  /* 0x0000000000007941 */ /* 0x000fea0003800200 */
.L_x_16016:
[----:B0-----:R0:W0:Y:S01]  /*7f20*/  LDS R203, [R129+0x8a0] ;  /* 0x0008a00081cb7984 */ /* 0x0010220000000800 */
[----:B------:R-:W-:Y:S04]  /*7f30*/  BSSY.RECONVERGENT B0, `(.L_x_16018) ;  /* 0x0000003000007945 */ /* 0x000fe80003800200 */
[----:B------:R-:W-:Y:S05]  /*7f40*/  @!P2 BRA `(.L_x_16019) ;  /* 0x000000000004a947 */ /* 0x000fea0003800000 */
[----:B0-----:R0:W-:Y:S02]  /*7f50*/  REDG.E.ADD.F32.FTZ.RN.STRONG.GPU desc[UR16][R32.64+0x480], R203 ;  /* 0x000480cb200079a6 */ /* 0x0011e4000c12f310 */
.L_x_16019:
[----:B------:R-:W-:Y:S05]  /*7f60*/  BSYNC.RECONVERGENT B0 ;  /* 0x0000000000007941 */ /* 0x000fea0003800200 */
.L_x_16018:
[----:B0-----:R0:W0:Y:S01]  /*7f70*/  LDS R203, [R127+0x920] ;  /* 0x000920007fcb7984 */ /* 0x0010220000000800 */
[----:B------:R-:W-:Y:S04]  /*7f80*/  BSSY.RECONVERGENT B0, `(.L_x_16020) ;  /* 0x0000003000007945 */ /* 0x000fe80003800200 */
[----:B------:R-:W-:Y:S05]  /*7f90*/  @!P3 BRA `(.L_x_16021) ;  /* 0x000000000004b947 */ /* 0x000fea0003800000 */
[----:B0-----:R0:W-:Y:S02]  /*7fa0*/  REDG.E.ADD.F32.FTZ.RN.STRONG.GPU desc[UR16][R32.64+0x500], R203 ;  /* 0x000500cb200079a6 */ /* 0x0011e4000c12f310 */
.L_x_16021:
[----:B------:R-:W-:Y:S05]  /*7fb0*/  BSYNC.RECONVERGENT B0 ;  /* 0x0000000000007941 */ /* 0x000fea0003800200 */
.L_x_16020:
        /* <DEDUP_REMOVED lines=9> */
.L_x_16023:
[----:B------:R-:W-:Y:S05]  /*8050*/  BSYNC.RECONVERGENT B0 ;  /* 0x0000000000007941 */ /* 0x000fea0003800200 */
.L_x_16022:
[----:B0-----:R0:W0:Y:S01]  /*8060*/  LDS R203, [R123+0xa20] ;  /* 0x000a20007bcb7984 */ /* 0x0010220000000800 */
[----:B------:R-:W-:Y:S04]  /*8070*/  BSSY.RECONVERGENT B0, `(.L_x_16024) ;  /* 0x0000003000007945 */ /* 0x000fe80003800200 */
[----:B------:R-:W-:Y:S05]  /*8080*/  @!P0 BRA `(.L_x_16025) ;  /* 0x0000000000048947 */ /* 0x000fea0003800000 */
[----:B0-----:R0:W-:Y:S02]  /*8090*/  REDG.E.ADD.F32.FTZ.RN.STRONG.GPU desc[UR16][R32.64+0x600], R203 ;  /* 0x000600cb200079a6 */ /* 0x0011e4000c12f310 */
.L_x_16025:
[----:B------:R-:W-:Y:S05]  /*80a0*/  BSYNC.RECONVERGENT B0 ;  /* 0x0000000000007941 */ /* 0x000fea0003800200 */
.L_x_16024:
[----:B0-----:R0:W0:Y:S01]  /*80b0*/  LDS R203, [R121+0xaa0] ;  /* 0x000aa00079cb7984 */ /* 0x0010220000000800 */
[----:B------:R-:W-:Y:S04]  /*80c0*/  BSSY.RECONVERGENT B0, `(.L_x_16026) ;  /* 0x0000003000007945 */ /* 0x000fe80003800200 */
[----:B------:R-:W-:Y:S05]  /*80d0*/  @!P1 BRA `(.L_x_16027) ;  /* 0x0000000000049947 */ /* 0x000fea0003800000 */
[----:B0-----:R0:W-:Y:S02]  /*80e0*/  REDG.E.ADD.F32.FTZ.RN.STRONG.GPU desc[UR16][R32.64+0x680], R203 ;  /* 0x000680cb200079a6 */ /* 0x0011e4000c12f310 */
.L_x_16027:
[----:B------:R-:W-:Y:S05]  /*80f0*/  BSYNC.RECONVERGENT B0 ;  /* 0x0000000000007941 */ /* 0x000fea0003800200 */
.L_x_16026:
[----:B0-----:R0:W0:Y:S01]  /*8100*/  LDS R203, [R119+0xb20] ;  /* 0x000b200077cb7984 */ /* 0x0010220000000800 */
[----:B------:R-:W-:Y:S04]  /*8110*/  BSSY.RECONVERGENT B0, `(.L_x_16028) ;  /* 0x0000003000007945 */ /* 0x000fe80003800200 */
[----:B------:R-:W-:Y:S05]  /*8120*/  @!P2 BRA `(.L_x_16029) ;  /* 0x000000000004a947 */ /* 0x000fea0003800000 */
[----:B0-----:R0:W-:Y:S02]  /*8130*/  REDG.E.ADD.F32.FTZ.RN.STRONG.GPU desc[UR16][R32.64+0x700], R203 ;  /* 0x000700cb200079a6 */ /* 0x0011e4000c12f310 */
.L_x_16029:
[----:B------:R-:W-:Y:S05]  /*8140*/  BSYNC.RECONVERGENT B0 ;  /* 0x0000000000007941 */ /* 0x000fea0003800200 */
.L_x_16028:
[----:B------:R-:W-:Y:S01]  /*8150*/  FADD.FTZ R4, R202, R7 ;  /* 0x00000007ca047221 */ /* 0x000fe20000010000 */
[----:B------:R-:W-:Y:S01]  /*8160*/  BSSY.RECONVERGENT B0, `(.L_x_16030) ;  /* 0x0000005000007945 */ /* 0x000fe20003800200 */
[----:B------:R0:W0:Y:S01]  /*8170*/  LDS R7, [R117+0xba0] ;  /* 0x000ba00075077984 */ /* 0x0000220000000800 */
[----:B------:R-:W-:Y:S02]  /*8180*/  FADD.FTZ R5, R5, R6 ;  /* 0x0000000605057221 */ /* 0x000fe40000010000 */
[----:B------:R-:W-:Y:S05]  /*8190*/  @!P3 BRA `(.L_x_16031) ;  /* 0x000000000004b947 */ /* 0x000fea0003800000 */
[----:B0-----:R0:W-:Y:S02]  /*81a0*/  REDG.E.ADD.F32.FTZ.RN.STRONG.GPU desc[UR16][R32.64+0x780], R7 ;  /* 0x00078007200079a6 */ /* 0x0011e4000c12f310 */
.L_x_16031:
[----:B------:R-:W-:Y:S05]  /*81b0*/  BSYNC.RECONVERGENT B0 ;  /* 0x0000000000007941 */ /* 0x000fea0003800200 */
.L_x_16030:
[C---:B------:R-:W-:Y:S01]  /*81c0*/  FFMA.FTZ R6, R63.reuse, R205, R192 ;  /* 0x000000cd3f067223 */ /* 0x040fe200000100c0 */
[----:B0-----:R-:W-:Y:S01]  /*81d0*/  FFMA.FTZ R7, R63, -R207, R176 ;  /* 0x800000cf3f077223 */ /* 0x001fe200000100b0 */
[----:B---3--:R-:W0:Y:S01]  /*81e0*/  SHFL.DOWN PT, R33, R4, 0x1, 0x1f ;  /* 0x08201f0004217f89 */ /* 0x008e2200000e0000 */
[C---:B------:R-:W-:Y:S01]  /*81f0*/  ISETP.GT.AND P0, PT, R112.reuse, 0x1e, PT ;  /* 0x0000001e7000780c */ /* 0x040fe20003f04270 */
[----:B------:R-:W-:Y:S01]  /*8200*/  FMUL.FTZ R203, R31, R221 ;  /* 0x000000dd1fcb7220 */ /* 0x000fe20000410000 */
[----:B------:R-:W-:Y:S01]  /*8210*/  ISETP.GT.AND P1, PT, R112, 0xf, PT ;  /* 0x0000000f7000780c */ /* 0x000fe20003f24270 */
[----:B------:R-:W3:Y:S01]  /*8220*/  SHFL.DOWN PT, R32, R5, 0x1, 0x1f ;  /* 0x08201f0005207f89 */ /* 0x000ee200000e0000 */
[----:B------:R-:W-:Y:S01]  /*8230*/  BSSY.RECONVERGENT B0, `(.L_x_16032) ;  /* 0x000006e000007945 */ /* 0x000fe20003800200 */
[----:B------:R-:W-:Y:S02]  /*8240*/  FFMA.FTZ R203, R30, R35, -R203 ;  /* 0x000000231ecb7223 */ /* 0x000fe400000108cb */
[----:B------:R-:W5:Y:S02]  /*8250*/  SHFL.DOWN PT, R205, R6, 0x1, 0x1f ;  /* 0x08201f0006cd7f89 */ /* 0x000f6400000e0000 */
[----:B------:R-:W-:-:S02]  /*8260*/  FMUL.FTZ R203, R182, R203 ;  /* 0x000000cbb6cb7220 */ /* 0x000fc40000410000 */
[----:B------:R-:W1:Y:S02]  /*8270*/  SHFL.DOWN PT, R176, R7, 0x1, 0x1f ;  /* 0x08201f0007b07f89 */ /* 0x000e6400000e0000 */
[----:B0-----:R-:W-:Y:S01]  /*8280*/  @!P0 FADD.FTZ R4, R4, R33 ;  /* 0x0000002104048221 */ /* 0x001fe20000010000 */
[-C--:B------:R-:W-:Y:S01]  /*8290*/  FMUL.FTZ R33, R160, R35.reuse ;  /* 0x00000023a0217220 */ /* 0x080fe20000410000 */
[----:B------:R-:W-:Y:S01]  /*82a0*/  FMUL.FTZ R35, R31, R35 ;  /* 0x000000231f237220 */ /* 0x000fe20000410000 */
[----:B---3--:R-:W-:Y:S01]  /*82b0*/  @!P0 FADD.FTZ R5, R5, R32 ;  /* 0x0000002005058221 */ /* 0x008fe20000010000 */
[----:B------:R-:W-:Y:S02]  /*82c0*/  FMUL.FTZ R32, R167, R225 ;  /* 0x000000e1a7207220 */ /* 0x000fe40000410000 */
[-C--:B------:R-:W-:Y:S01]  /*82d0*/  FFMA.FTZ R35, R30, R221.reuse, R35 ;  /* 0x000000dd1e237223 */ /* 0x080fe20000010023 */
[----:B------:R-:W-:Y:S01]  /*82e0*/  FFMA.FTZ R221, R162, R221, R33 ;  /* 0x000000dda2dd7223 */ /* 0x000fe20000010021 */
[----:B-----5:R-:W-:Y:S01]  /*82f0*/  @!P0 FADD.FTZ R6, R6, R205 ;  /* 0x000000cd06068221 */ /* 0x020fe20000010000 */
[----:B------:R-:W-:Y:S01]  /*8300*/  FMUL.FTZ R33, R31, R223 ;  /* 0x000000df1f217220 */ /* 0x000fe20000410000 */
[----:B------:R-:W0:Y:S01]  /*8310*/  SHFL.DOWN PT, R205, R4, 0x2, 0x1f ;  /* 0x08401f0004cd7f89 */ /* 0x000e2200000e0000 */
[----:B------:R-:W-:Y:S01]  /*8320*/  FFMA.FTZ R35, R194, R35, R203 ;  /* 0x00000023c2237223 */ /* 0x000fe200000100cb */
[----:B-1----:R-:W-:Y:S01]  /*8330*/  @!P0 FADD.FTZ R7, R7, R176 ;  /* 0x000000b007078221 */ /* 0x002fe20000010000 */
[----:B------:R-:W-:Y:S01]  /*8340*/  ISETP.GT.AND P0, PT, R112, 0x1d, PT ;  /* 0x0000001d7000780c */ /* 0x000fe20003f04270 */
[----:B------:R-:W1:Y:S01]  /*8350*/  SHFL.DOWN PT, R176, R5, 0x2, 0x1f ;  /* 0x08401f0005b07f89 */ /* 0x000e6200000e0000 */
[-C--:B------:R-:W-:Y:S01]  /*8360*/  FFMA.FTZ R33, R30, R225.reuse, -R33 ;  /* 0x000000e11e217223 */ /* 0x080fe20000010821 */
[----:B------:R-:W-:Y:S01]  /*8370*/  FMUL.FTZ R225, R31, R225 ;  /* 0x000000e11fe17220 */ /* 0x000fe20000410000 */
[----:B------:R-:W-:Y:S01]  /*8380*/  FFMA.FTZ R70, R221, R95, R70 ;  /* 0x0000005fdd467223 */ /* 0x000fe20000010046 */
[----:B------:R-:W3:Y:S01]  /*8390*/  SHFL.DOWN PT, R207, R6, 0x2, 0x1f ;  /* 0x08401f0006cf7f89 */ /* 0x000ee200000e0000 */
[----:B------:R-:W-:Y:S01]  /*83a0*/  FFMA.FTZ R221, R78, R221, R35 ;  /* 0x000000dd4edd7223 */ /* 0x000fe20000010023 */
[----:B------:R-:W-:Y:S01]  /*83b0*/  FMUL.FTZ R35, R186, R33 ;  /* 0x00000021ba237220 */ /* 0x000fe20000410000 */
[----:B------:R-:W-:Y:S01]  /*83c0*/  FMUL.FTZ R33, R164, R227 ;  /* 0x000000e3a4217220 */ /* 0x000fe20000410000 */
[----:B------:R-:W5:Y:S01]  /*83d0*/  SHFL.DOWN PT, R192, R7, 0x2, 0x1f ;  /* 0x08401f0007c07f89 */ /* 0x000f6200000e0000 */
[-C--:B------:R-:W-:Y:S01]  /*83e0*/  FFMA.FTZ R160, R169, R223.reuse, R32 ;  /* 0x000000dfa9a07223 */ /* 0x080fe20000010020 */
[----:B------:R-:W-:Y:S01]  /*83f0*/  FFMA.FTZ R225, R30, R223, R225 ;  /* 0x000000df1ee17223 */ /* 0x000fe200000100e1 */
[----:B------:R-:W-:-:S02]  /*8400*/  FADD.FTZ R92, R221, R92 ;  /* 0x0000005cdd5c7221 */ /* 0x000fc40000010000 */
[----:B------:R-:W-:Y:S01]  /*8410*/  FFMA.FTZ R71, R160, R96, R71 ;  /* 0x00000060a0477223 */ /* 0x000fe20000010047 */
[----:B------:R-:W-:Y:S01]  /*8420*/  FFMA.FTZ R180, R180, R225, R35 ;  /* 0x000000e1b4b47223 */ /* 0x000fe20000010023 */
[-C--:B------:R-:W-:Y:S01]  /*8430*/  FFMA.FTZ R35, R166, R222.reuse, R33 ;  /* 0x000000dea6237223 */ /* 0x080fe20000010021 */
[----:B------:R-:W-:Y:S02]  /*8440*/  FMUL.FTZ R33, R31, R222 ;  /* 0x000000de1f217220 */ /* 0x000fe40000410000 */
[----:B------:R-:W-:Y:S01]  /*8450*/  FFMA.FTZ R180, R79, R160, R180 ;  /* 0x000000a04fb47223 */ /* 0x000fe200000100b4 */
[----:B------:R-:W-:Y:S01]  /*8460*/  FFMA.FTZ R72, R35, R97, R72 ;  /* 0x0000006123487223 */ /* 0x000fe20000010048 */
[----:B0-----:R-:W-:Y:S01]  /*8470*/  @!P0 FADD.FTZ R4, R4, R205 ;  /* 0x000000cd04048221 */ /* 0x001fe20000010000 */
[CC--:B------:R-:W-:Y:S01]  /*8480*/  FFMA.FTZ R32, R30.reuse, R227.reuse, -R33 ;  /* 0x000000e31e207223 */ /* 0x0c0fe20000010821 */
[C---:B------:R-:W-:Y:S01]  /*8490*/  FMUL.FTZ R33, R31.reuse, R170 ;  /* 0x000000aa1f217220 */ /* 0x040fe20000410000 */
[----:B------:R-:W-:Y:S01]  /*84a0*/  FMUL.FTZ R227, R31, R227 ;  /* 0x000000e31fe37220 */ /* 0x000fe20000410000 */
[----:B-1----:R-:W-:Y:S01]  /*84b0*/  @!P0 FADD.FTZ R5, R5, R176 ;  /* 0x000000b005058221 */ /* 0x002fe20000010000 */
[----:B------:R-:W0:Y:S01]  /*84c0*/  SHFL.DOWN PT, R167, R4, 0x4, 0x1f ;  /* 0x08801f0004a77f89 */ /* 0x000e2200000e0000 */
[----:B------:R-:W-:Y:S01]  /*84d0*/  FMUL.FTZ R189, R189, R32 ;  /* 0x00000020bdbd7220 */ /* 0x000fe20000410000 */
[-C--:B------:R-:W-:Y:S01]  /*84e0*/  FFMA.FTZ R32, R30, R216.reuse, -R33 ;  /* 0x000000d81e207223 */ /* 0x080fe20000010821 */
[----:B---3--:R-:W-:Y:S01]  /*84f0*/  @!P0 FADD.FTZ R6, R6, R207 ;  /* 0x000000cf06068221 */ /* 0x008fe20000010000 */
[----:B------:R-:W1:Y:S01]  /*8500*/  SHFL.DOWN PT, R162, R5, 0x4, 0x1f ;  /* 0x08801f0005a27f89 */ /* 0x000e6200000e0000 */
[-C--:B------:R-:W-:Y:S01]  /*8510*/  FMUL.FTZ R33, R31, R216.reuse ;  /* 0x000000d81f217220 */ /* 0x080fe20000410000 */
[----:B------:R-:W-:Y:S01]  /*8520*/  FMUL.FTZ R216, R171, R216 ;  /* 0x000000d8abd87220 */ /* 0x000fe20000410000 */
[----:B-----5:R-:W-:Y:S01]  /*8530*/  @!P0 FADD.FTZ R7, R7, R192 ;  /* 0x000000c007078221 */ /* 0x020fe20000010000 */
[----:B------:R-:W3:Y:S01]  /*8540*/  SHFL.DOWN PT, R169, R6, 0x4, 0x1f ;  /* 0x08801f0006a97f89 */ /* 0x000ee200000e0000 */
[----:B------:R-:W-:Y:S01]  /*8550*/  ISETP.GT.AND P0, PT, R112, 0x1b, PT ;  /* 0x0000001b7000780c */ /* 0x000fe20003f04270 */
[----:B------:R-:W-:Y:S01]  /*8560*/  FMUL.FTZ R191, R191, R32 ;  /* 0x00000020bfbf7220 */ /* 0x000fe20000410000 */
[CC--:B------:R-:W-:Y:S01]  /*8570*/  FFMA.FTZ R33, R30.reuse, R170.reuse, R33 ;  /* 0x000000aa1e217223 */ /* 0x0c0fe20000010021 */
[----:B------:R-:W5:Y:S01]  /*8580*/  SHFL.DOWN PT, R164, R7, 0x4, 0x1f ;  /* 0x08801f0007a47f89 */ /* 0x000f6200000e0000 */
[----:B------:R-:W-:Y:S01]  /*8590*/  FFMA.FTZ R216, R173, R170, R216 ;  /* 0x000000aaadd87223 */ /* 0x000fe200000100d8 */
[----:B------:R-:W-:Y:S01]  /*85a0*/  FFMA.FTZ R227, R30, R222, R227 ;  /* 0x000000de1ee37223 */ /* 0x000fe200000100e3 */
[----:B------:R-:W-:Y:S01]  /*85b0*/  FFMA.FTZ R33, R188, R33, R191 ;  /* 0x00000021bc217223 */ /* 0x000fe200000100bf */
[----:B------:R-:W-:Y:S01]  /*85c0*/  FMUL.FTZ R32, R175, R199 ;  /* 0x000000c7af207220 */ /* 0x000fe20000410000 */
[----:B------:R-:W-:Y:S01]  /*85d0*/  FFMA.FTZ R73, R216, R98, R73 ;  /* 0x00000062d8497223 */ /* 0x000fe20000010049 */
[----:B------:R-:W-:Y:S01]  /*85e0*/  FFMA.FTZ R189, R184, R227, R189 ;  /* 0x000000e3b8bd7223 */ /* 0x000fe200000100bd */
[----:B------:R-:W-:Y:S01]  /*85f0*/  FFMA.FTZ R216, R82, R216, R33 ;  /* 0x000000d852d87223 */ /* 0x000fe20000010021 */
[-C--:B------:R-:W-:Y:S01]  /*8600*/  FMUL.FTZ R33, R31, R172.reuse ;  /* 0x000000ac1f217220 */ /* 0x080fe20000410000 */
[----:B------:R-:W-:Y:S01]  /*8610*/  FFMA.FTZ R177, R177, R172, R32 ;  /* 0x000000acb1b17223 */ /* 0x000fe20000010020 */
[----:B------:R-:W-:Y:S01]  /*8620*/  FFMA.FTZ R189, R80, R35, R189 ;  /* 0x0000002350bd7223 */ /* 0x000fe200000100bd */
[----:B------:R-:W-:Y:S01]  /*8630*/  FMUL.FTZ R32, R179, R200 ;  /* 0x000000c8b3207220 */ /* 0x000fe20000410000 */
[----:B0-----:R-:W-:Y:S01]  /*8640*/  @!P0 FADD.FTZ R4, R4, R167 ;  /* 0x000000a704048221 */ /* 0x001fe20000010000 */
[-C--:B------:R-:W-:Y:S01]  /*8650*/  FFMA.FTZ R33, R30, R199.reuse, -R33 ;  /* 0x000000c71e217223 */ /* 0x080fe20000010821 */
[----:B------:R-:W-:Y:S01]  /*8660*/  FMUL.FTZ R199, R31, R199 ;  /* 0x000000c71fc77220 */ /* 0x000fe20000410000 */
[----:B------:R-:W-:Y:S01]  /*8670*/  FFMA.FTZ R74, R177, R100, R74 ;  /* 0x00000064b14a7223 */ /* 0x000fe2000001004a */
[----:B-1----:R-:W-:Y:S01]  /*8680*/  @!P0 FADD.FTZ R5, R5, R162 ;  /* 0x000000a205058221 */ /* 0x002fe20000010000 */
[----:B------:R-:W-:Y:S01]  /*8690*/  FMUL.FTZ R190, R190, R33 ;  /* 0x00000021bebe7220 */ /* 0x000fe20000410000 */
[C---:B------:R-:W-:Y:S01]  /*86a0*/  FMUL.FTZ R33, R31.reuse, R174 ;  /* 0x000000ae1f217220 */ /* 0x040fe20000410000 */
[----:B------:R-:W-:Y:S01]  /*86b0*/  FFMA.FTZ R172, R30, R172, R199 ;  /* 0x000000ac1eac7223 */ /* 0x000fe200000100c7 */
[----:B---3--:R-:W-:Y:S01]  /*86c0*/  @!P0 FADD.FTZ R6, R6, R169 ;  /* 0x000000a906068221 */ /* 0x008fe20000010000 */
[----:B------:R-:W0:Y:S01]  /*86d0*/  SHFL.DOWN PT, R160, R5, 0x8, 0x1f ;  /* 0x09001f0005a07f89 */ /* 0x000e2200000e0000 */
[-C--:B------:R-:W-:Y:S01]  /*86e0*/  FFMA.FTZ R35, R30, R200.reuse, -R33 ;  /* 0x000000c81e237223 */ /* 0x080fe20000010821 */
[----:B------:R-:W-:Y:S01]  /*86f0*/  FMUL.FTZ R33, R31, R200 ;  /* 0x000000c81f217220 */ /* 0x000fe20000410000 */
[----:B-----5:R-:W-:Y:S01]  /*8700*/  @!P0 FADD.FTZ R7, R7, R164 ;  /* 0x000000a407078221 */ /* 0x020fe20000010000 */
[----:B------:R-:W1:Y:S01]  /*8710*/  SHFL.DOWN PT, R169, R4, 0x8, 0x1f ;  /* 0x09001f0004a97f89 */ /* 0x000e6200000e0000 */
[----:B------:R-:W-:Y:S01]  /*8720*/  ISETP.GT.AND P0, PT, R112, 0x17, PT ;  /* 0x000000177000780c */ /* 0x000fe20003f04270 */
[----:B------:R-:W-:Y:S01]  /*8730*/  FMUL.FTZ R167, R220, R35 ;  /* 0x00000023dca77220 */ /* 0x000fe20000410000 */
[CC--:B------:R-:W-:Y:S01]  /*8740*/  FFMA.FTZ R35, R30.reuse, R174.reuse, R33 ;  /* 0x000000ae1e237223 */ /* 0x0c0fe20000010021 */
[----:B------:R-:W3:Y:S01]  /*8750*/  SHFL.DOWN PT, R171, R6, 0x8, 0x1f ;  /* 0x09001f0006ab7f89 */ /* 0x000ee200000e0000 */
[----:B------:R-:W-:Y:S01]  /*8760*/  FMUL.FTZ R33, R31, R193 ;  /* 0x000000c11f217220 */ /* 0x000fe20000410000 */
[----:B------:R-:W-:Y:S01]  /*8770*/  FFMA.FTZ R174, R181, R174, R32 ;  /* 0x000000aeb5ae7223 */ /* 0x000fe20000010020 */
[----:B------:R-:W-:Y:S01]  /*8780*/  FFMA.FTZ R172, R197, R172, R190 ;  /* 0x000000acc5ac7223 */ /* 0x000fe200000100be */
[----:B------:R-:W5:Y:S01]  /*8790*/  SHFL.DOWN PT, R162, R7, 0x8, 0x1f ;  /* 0x09001f0007a27f89 */ /* 0x000f6200000e0000 */
[----:B------:R-:W-:Y:S01]  /*87a0*/  FFMA.FTZ R32, R30, R201, -R33 ;  /* 0x000000c91e207223 */ /* 0x000fe20000010821 */
[----:B------:R-:W-:Y:S01]  /*87b0*/  FFMA.FTZ R167, R226, R35, R167 ;  /* 0x00000023e2a77223 */ /* 0x000fe200000100a7 */
[----:B------:R-:W-:Y:S01]  /*87c0*/  FFMA.FTZ R177, R85, R177, R172 ;  /* 0x000000b155b17223 */ /* 0x000fe200000100ac */
[----:B------:R-:W-:Y:S01]  /*87d0*/  FADD.FTZ R89, R180, R89 ;  /* 0x00000059b4597221 */ /* 0x000fe20000010000 */
[----:B------:R-:W-:Y:S01]  /*87e0*/  FMUL.FTZ R35, R3, R32 ;  /* 0x0000002003237220 */ /* 0x000fe20000410000 */
[----:B------:R-:W-:Y:S01]  /*87f0*/  FADD.FTZ R90, R189, R90 ;  /* 0x0000005abd5a7221 */ /* 0x000fe20000010000 */
[----:B------:R-:W-:Y:S01]  /*8800*/  FADD.FTZ R87, R216, R87 ;  /* 0x00000057d8577221 */ /* 0x000fe20000010000 */
[----:B------:R-:W-:Y:S01]  /*8810*/  FADD.FTZ R86, R177, R86 ;  /* 0x00000056b1567221 */ /* 0x000fe20000010000 */
        /* <DEDUP_REMOVED lines=15> */
.L_x_16033:
[----:B------:R-:W-:Y:S05]  /*8910*/  BSYNC.RECONVERGENT B0 ;  /* 0x0000000000007941 */ /* 0x000fea0003800200 */
.L_x_16032:
[CC--:B---3--:R-:W-:Y:S01]  /*8920*/  FMUL.FTZ R3, R31.reuse, R178.reuse ;  /* 0x000000b21f037220 */ /* 0x0c8fe20000410000 */
[C---:B0-----:R-:W-:Y:S01]  /*8930*/  FMUL.FTZ R160, R31.reuse, R201 ;  /* 0x000000c91fa07220 */ /* 0x041fe20000410000 */
[----:B------:R-:W-:Y:S01]  /*8940*/  FMUL.FTZ R31, R31, R195 ;  /* 0x000000c31f1f7220 */ /* 0x000fe20000410000 */
[----:B-1----:R-:W-:Y:S01]  /*8950*/  FMUL.FTZ R32, R183, R201 ;  /* 0x000000c9b7207220 */ /* 0x002fe20000410000 */
        /* <DEDUP_REMOVED lines=15> */
[----:B------:R-:W-:Y:S01]  /*8a50*/  FADD.FTZ R83, R174, R83 ;  /* 0x00000053ae537221 */ /* 0x000fe20000010000 */
[----:B------:R-:W-:Y:S01]  /*8a60*/  FFMA.FTZ R77, R168, R106, R77 ;  /* 0x0000006aa84d7223 */ /* 0x000fe2000001004d */
[----:B------:R-:W-:Y:S01]  /*8a70*/  FADD.FTZ R84, R185, R84 ;  /* 0x00000054b9547221 */ /* 0x000fe20000010000 */
[----:B------:R-:W-:-:S02]  /*8a80*/  FADD.FTZ R81, R2, R81 ;  /* 0x0000005102517221 */ /* 0x000fc40000010000 */
        /* <DEDUP_REMOVED lines=12> */
.L_x_16035:
[----:B------:R-:W-:Y:S05]  /*8b50*/  BSYNC.RECONVERGENT B0 ;  /* 0x0000000000007941 */ /* 0x000fea0003800200 */
.L_x_16034:
[----:B------:R-:W-:-:S04]  /*8b60*/  UIADD3 UR4, UPT, UPT, UR4, 0x1, URZ ;  /* 0x0000000104047890 */ /* 0x000fc8000fffe0ff */
[----:B------:R-:W-:-:S09]  /*8b70*/  UISETP.GE.AND UP0, UPT, UR4, UR9, UPT ;  /* 0x000000090400728c */ /* 0x000fd2000bf06270 */
[----:B------:R-:W-:Y:S05]  /*8b80*/  BRA.U !UP0, `(.L_x_16036) ;  /* 0xffffffb908b47547 */ /* 0x000fea000b83ffff */
.L_x_15986:
[----:B------:R-:W-:Y:S01]  /*8b90*/  BAR.SYNC.DEFER_BLOCKING 0x0 ;  /* 0x0000000000007b1d */ /* 0x000fe20000010000 */
[-C--:B------:R-:W-:Y:S02]  /*8ba0*/  ISETP.GE.AND P6, PT, R130, R113.reuse, PT ;  /* 0x000000718200720c */ /* 0x080fe40003fc6270 */
[----:B------:R-:W-:Y:S02]  /*8bb0*/  ISETP.GE.AND P0, PT, R128, R113, PT ;  /* 0x000000718000720c */ /* 0x000fe40003f06270 */
[----:B------:R-:W-:-:S03]  /*8bc0*/  PRMT R0, RZ, 0x7610, R0 ;  /* 0x00007610ff007816 */ /* 0x000fc60000000000 */
[----:B------:R-:W1:Y:S01]  /*8bd0*/  LDC.64 R38, c[0x0][0x4f8] ;  /* 0x00013e00ff267b82 */ /* 0x000e620000000a00 */
[----:B------:R-:W-:Y:S01]  /*8be0*/  PRMT R3, RZ, 0x7610, R3 ;  /* 0x00007610ff037816 */ /* 0x000fe20000000003 */
        /* <DEDUP_REMOVED lines=9> */
[----:B------:R-:W-:-:S03]  /*8c80*/  ISETP.GE.AND P6, PT, R118, R113, PT ;  /* 0x000000717600720c */ /* 0x000fc60003fc6270 */
[----:B------:R-:W4:Y:S01]  /*8c90*/  @!P0 LDG.E.U16 R3, desc[UR16][R16.64+0x40] ;  /* 0x0000401010038981 */ /* 0x000f22000c1e1500 */
[----:B------:R-:W-:Y:S02]  /*8ca0*/  ISETP.GE.AND P0, PT, R116, R113, PT ;  /* 0x000000717400720c */ /* 0x000fe40003f06270 */
[----:B------:R-:W-:Y:S01]  /*8cb0*/  PRMT R6, RZ, 0x7610, R6 ;  /* 0x00007610ff067816 */ /* 0x000fe20000000006 */
[----:B------:R-:W3:Y:S01]  /*8cc0*/  @!P1 LDG.E.U16 R2, desc[UR16][R16.64+0x80] ;  /* 0x0000801010029981 */ /* 0x000ee2000c1e1500 */
[----:B------:R-:W-:Y:S02]  /*8cd0*/  PRMT R18, RZ, 0x7610, R18 ;  /* 0x00007610ff127816 */ /* 0x000fe40000000012 */
[----:B------:R-:W-:Y:S01]  /*8ce0*/  PRMT R20, RZ, 0x7610, R20 ;  /* 0x00007610ff147816 */ /* 0x000fe20000000014 */
        /* <DEDUP_REMOVED lines=22> */
[----:B------:R-:W5:Y:S04]  /*8e50*/  LDS.U16 R3, [R99+0x8] ;  /* 0x0000080063037984 */ /* 0x000f680000000400 */
[----:B------:R-:W1:Y:S01]  /*8e60*/  LDS.U16 R4, [R99+0xa] ;  /* 0x00000a0063047984 */ /* 0x000e620000000400 */
[----:B0-----:R-:W-:-:S02]  /*8e70*/  HADD2.F32 R5, -RZ, R5.H0_H0 ;  /* 0x20000005ff057230 */ /* 0x001fc40000004100 */
[----:B--2---:R-:W-:-:S03]  /*8e80*/  HADD2.F32 R7, -RZ, R7.H0_H0 ;  /* 0x20000007ff077230 */ /* 0x004fc60000004100 */
[--C-:B------:R-:W-:Y:S02]  /*8e90*/  FADD.FTZ R5, R5, R156.reuse ;  /* 0x0000009c05057221 */ /* 0x100fe40000010000 */
[----:B------:R-:W-:-:S03]  /*8ea0*/  FADD.FTZ R7, R7, R156 ;  /* 0x0000009c07077221 */ /* 0x000fc60000010000 */
[----:B------:R-:W-:Y:S02]  /*8eb0*/  FSETP.GTU.FTZ.AND P0, PT, R5, 20, PT ;  /* 0x41a000000500780b */ /* 0x000fe40003f1c000 */
[----:B------:R-:W-:-:S11]  /*8ec0*/  FSETP.GTU.FTZ.AND P1, PT, R7, 20, PT ;  /* 0x41a000000700780b */ /* 0x000fd60003f3c000 */
[----:B------:R-:W-:Y:S02]  /*8ed0*/  @!P0 FMUL.FTZ R6, R5, -1.4426950216293334961 ;  /* 0xbfb8aa3b05068820 */ /* 0x000fe40000410000 */
[----:B------:R-:W-:Y:S01]  /*8ee0*/  LDS.U16 R5, [R99+0xc] ;  /* 0x00000c0063057984 */ /* 0x000fe20000000400 */
[----:B------:R-:W-:-:S03]  /*8ef0*/  @!P1 FMUL.FTZ R15, R7, -1.4426950216293334961 ;  /* 0xbfb8aa3b070f9820 */ /* 0x000fc60000410000 */
[----:B------:R-:W0:Y:S04]  /*8f00*/  @!P0 MUFU.EX2 R6, R6 ;  /* 0x0000000600068308 */ /* 0x000e280000000800 */
[----:B------:R-:W2:Y:S01]  /*8f10*/  @!P1 MUFU.EX2 R15, R15 ;  /* 0x0000000f000f9308 */ /* 0x000ea20000000800 */
[----:B0-----:R-:W-:Y:S02]  /*8f20*/  @!P0 FADD.FTZ R7, R6, 1 ;  /* 0x3f80000006078421 */ /* 0x001fe40000010000 */
[----:B------:R-:W0:Y:S01]  /*8f30*/  LDS.U16 R6, [R99+0xe] ;  /* 0x00000e0063067984 */ /* 0x000e220000000400 */
[----:B--2---:R-:W-:Y:S01]  /*8f40*/  @!P1 FADD.FTZ R16, R15, 1 ;  /* 0x3f8000000f109421 */ /* 0x004fe20000010000 */
[----:B------:R3:W2:Y:S01]  /*8f50*/  @!P0 MUFU.RCP R18, R7 ;  /* 0x0000000700128308 */ /* 0x0006a20000001000 */
[----:B------:R-:W-:Y:S07]  /*8f60*/  BAR.SYNC.DEFER_BLOCKING 0x0 ;  /* 0x0000000000007b1d */ /* 0x000fee0000010000 */
[----:B------:R-:W5:Y:S01]  /*8f70*/  @!P1 MUFU.RCP R17, R16 ;  /* 0x0000001000119308 */ /* 0x000f620000001000 */
[----:B---3--:R-:W-:Y:S01]  /*8f80*/  HADD2.F32 R7, -RZ, R0.H0_H0 ;  /* 0x20000000ff077230 */ /* 0x008fe20000004100 */
[----:B------:R-:W-:Y:S01]  /*8f90*/  PRMT R20, R70, 0x7632, R20 ;  /* 0x0000763246147816 */ /* 0x000fe20000000014 */
[----:B----4-:R-:W-:Y:S01]  /*8fa0*/  HADD2.F32 R15, -RZ, R2.H0_H0 ;  /* 0x20000002ff0f7230 */ /* 0x010fe20000004100 */
[----:B------:R-:W-:-:S02]  /*8fb0*/  PRMT R2, R74, 0x7632, R2 ;  /* 0x000076324a027816 */ /* 0x000fc40000000002 */
[----:B------:R-:W-:Y:S01]  /*8fc0*/  FADD.FTZ R0, R7, R156 ;  /* 0x0000009c07007221 */ /* 0x000fe20000010000 */
[----:B--2---:R-:W-:Y:S01]  /*8fd0*/  @!P0 FMUL.FTZ R81, R81, R18 ;  /* 0x0000001251518220 */ /* 0x004fe20000410000 */
[----:B------:R-:W-:Y:S01]  /*8fe0*/  PRMT R18, R72, 0x7632, R18 ;  /* 0x0000763248127816 */ /* 0x000fe20000000012 */
[----:B-----5:R-:W-:Y:S01]  /*8ff0*/  @!P1 FMUL.FTZ R84, R84, R17 ;  /* 0x0000001154549220 */ /* 0x020fe20000410000 */
[----:B------:R-:W-:Y:S01]  /*9000*/  PRMT R17, R76, 0x7632, R17 ;  /* 0x000076324c117816 */ /* 0x000fe20000000011 */
[----:B------:R-:W-:Y:S01]  /*9010*/  STS.U16 [R99], R76 ;  /* 0x0000004c63007388 */ /* 0x000fe20000000400 */
[----:B------:R-:W-:Y:S01]  /*9020*/  FSETP.GTU.FTZ.AND P6, PT, R0, 20, PT ;  /* 0x41a000000000780b */ /* 0x000fe20003fdc000 */
[----:B------:R-:W-:Y:S02]  /*9030*/  HADD2.F32 R3, -RZ, R3.H0_H0 ;  /* 0x20000003ff037230 */ /* 0x000fe40000004100 */
[----:B------:R-:W-:Y:S01]  /*9040*/  STS.U16 [R99+0x2], R17 ;  /* 0x0000021163007388 */ /* 0x000fe20000000400 */
[----:B------:R-:W-:-:S03]  /*9050*/  FADD.FTZ R15, R15, R156 ;  /* 0x0000009c0f0f7221 */ /* 0x000fc60000010000 */
        /* <DEDUP_REMOVED lines=15> */
[----:B-1----:R-:W-:-:S03]  /*9150*/  HADD2.F32 R7, -RZ, R4.H0_H0 ;  /* 0x20000004ff077230 */ /* 0x002fc60000004100 */
        /* <DEDUP_REMOVED lines=9> */
[----:B------:R-:W-:-:S02]  /*91f0*/  FADD.FTZ R16, R3, R156 ;  /* 0x0000009c03107221 */ /* 0x000fc40000010000 */
[----:B------:R-:W0:Y:S01]  /*9200*/  @!P6 MUFU.EX2 R0, R0 ;  /* 0x000000000000e308 */ /* 0x000e220000000800 */
[----:B------:R-:W-:Y:S01]  /*9210*/  FADD.FTZ R5, R5, R156 ;  /* 0x0000009c05057221 */ /* 0x000fe20000010000 */
[----:B------:R-:W-:Y:S01]  /*9220*/  FSETP.GTU.FTZ.AND P2, PT, R7, 20, PT ;  /* 0x41a000000700780b */ /* 0x000fe20003f5c000 */
[----:B--2---:R-:W-:Y:S01]  /*9230*/  @!P1 FMUL.FTZ R2, R15, -1.4426950216293334961 ;  /* 0xbfb8aa3b0f029820 */ /* 0x004fe20000410000 */
[----:B------:R-:W-:Y:S02]  /*9240*/  FSETP.GTU.FTZ.AND P5, PT, R16, 20, PT ;  /* 0x41a000001000780b */ /* 0x000fe40003fbc000 */
[----:B------:R-:W-:Y:S01]  /*9250*/  @!P0 FMUL.FTZ R3, R4, -1.4426950216293334961 ;  /* 0xbfb8aa3b04038820 */ /* 0x000fe20000410000 */
[----:B------:R-:W-:Y:S02]  /*9260*/  FSETP.GTU.FTZ.AND P3, PT, R5, 20, PT ;  /* 0x41a000000500780b */ /* 0x000fe40003f7c000 */
[----:B------:R-:W1:Y:S01]  /*9270*/  @!P1 MUFU.EX2 R2, R2 ;  /* 0x0000000200029308 */ /* 0x000e620000000800 */
[----:B------:R-:W2:Y:S03]  /*9280*/  LDS R33, [UR6+0x210] ;  /* 0x00021006ff217984 */ /* 0x000ea60008000800 */
[----:B------:R-:W5:Y:S01]  /*9290*/  @!P0 MUFU.EX2 R3, R3 ;  /* 0x0000000300038308 */ /* 0x000f620000000800 */
        /* <DEDUP_REMOVED lines=8> */
[----:B------:R5:W2:Y:S01]  /*9320*/  @!P3 MUFU.EX2 R7, R5 ;  /* 0x000000050007b308 */ /* 0x000aa20000000800 */
[----:B-1----:R-:W-:-:S03]  /*9330*/  MOV R15, RZ ;  /* 0x000000ff000f7202 */ /* 0x002fc60000000f00 */
[----:B------:R-:W1:Y:S01]  /*9340*/  @!P1 MUFU.RCP R35, R4 ;  /* 0x0000000400239308 */ /* 0x000e620000001000 */
[----:B-----5:R-:W-:Y:S01]  /*9350*/  @!P0 FADD.FTZ R5, R3, 1 ;  /* 0x3f80000003058421 */ /* 0x020fe20000010000 */
[----:B------:R-:W-:-:S06]  /*9360*/  IMAD.WIDE.U32 R2, R38, UR18, R14 ;  /* 0x0000001226027c25 */ /* 0x000fcc000f8e000e */
[----:B---3--:R-:W3:Y:S01]  /*9370*/  @!P0 MUFU.RCP R18, R5 ;  /* 0x0000000500128308 */ /* 0x008ee20000001000 */
[----:B------:R-:W-:Y:S02]  /*9380*/  IMAD R3, R39, UR18, R3 ;  /* 0x0000001227037c24 */ /* 0x000fe4000f8e0203 */
[----:B----4-:R-:W-:Y:S01]  /*9390*/  @!P6 FMUL.FTZ R83, R83, R0 ;  /* 0x000000005353e220 */ /* 0x010fe20000410000 */
[----:B------:R-:W-:-:S04]  /*93a0*/  IMAD.WIDE.U32 R2, R165, UR8, R2 ;  /* 0x00000008a5027c25 */ /* 0x000fc8000f8e0002 */
[----:B0-----:R-:W-:Y:S01]  /*93b0*/  @!P2 FADD.FTZ R6, R6, 1 ;  /* 0x3f8000000606a421 */ /* 0x001fe20000010000 */
[----:B--2---:R-:W-:Y:S01]  /*93c0*/  @!P3 FADD.FTZ R7, R7, 1 ;  /* 0x3f8000000707b421 */ /* 0x004fe20000010000 */
        /* <DEDUP_REMOVED lines=22> */
[----:B------:R0:W-:Y:S01]  /*9530*/  @!P1 STG.E.U16 desc[UR16][R2.64+0x40], R19 ;  /* 0x0000401302009986 */ /* 0x0001e2000c101510 */
[-C--:B------:R-:W-:Y:S02]  /*9540*/  ISETP.GE.AND P5, PT, R124, R33.reuse, PT ;  /* 0x000000217c00720c */ /* 0x080fe40003fa6270 */
[----:B------:R-:W-:Y:S01]  /*9550*/  ISETP.GE.AND P1, PT, R116, R33, PT ;  /* 0x000000217400720c */ /* 0x000fe20003f26270 */
[----:B------:R-:W-:Y:S04]  /*9560*/  @!P2 STG.E.U16 desc[UR16][R2.64+0x80], R21 ;  /* 0x000080150200a986 */ /* 0x000fe8000c101510 */
[----:B------:R-:W-:Y:S04]  /*9570*/  @!P3 STG.E.U16 desc[UR16][R2.64+0x100], R25 ;  /* 0x000100190200b986 */ /* 0x000fe8000c101510 */
[----:B------:R-:W-:Y:S01]  /*9580*/  @!P6 STG.E.U16 desc[UR16][R2.64+0x140], R27 ;  /* 0x0001401b0200e986 */ /* 0x000fe2000c101510 */
[----:B------:R-:W-:Y:S01]  /*9590*/  F2FP.F16.F32.PACK_AB R0, R84, R81 ;  /* 0x000000515400723e */ /* 0x000fe200000000ff */
[----:B0-----:R-:W0:Y:S02]  /*95a0*/  LDC.64 R18, c[0x0][0x518] ;  /* 0x00014600ff127b82 */ /* 0x001e240000000a00 */
[----:B------:R-:W-:Y:S04]  /*95b0*/  @!P5 STG.E.U16 desc[UR16][R2.64+0xc0], R23 ;  /* 0x0000c0170200d986 */ /* 0x000fe8000c101510 */
[----:B------:R-:W-:Y:S04]  /*95c0*/  @!P0 STG.E.U16 desc[UR16][R2.64+0x180], R29 ;  /* 0x0001801d02008986 */ /* 0x000fe8000c101510 */
[----:B------:R2:W-:Y:S01]  /*95d0*/  @!P1 STG.E.U16 desc[UR16][R2.64+0x1c0], R31 ;  /* 0x0001c01f02009986 */ /* 0x0005e2000c101510 */
[C---:B------:R-:W-:Y:S01]  /*95e0*/  PRMT R5, R0.reuse, 0x7610, R5 ;  /* 0x0000761000057816 */ /* 0x040fe20000000005 */
[----:B------:R-:W-:Y:S01]  /*95f0*/  BAR.SYNC.DEFER_BLOCKING 0x0 ;  /* 0x0000000000007b1d */ /* 0x000fe20000010000 */
[----:B------:R-:W-:-:S02]  /*9600*/  PRMT R6, R0, 0x7632, R6 ;  /* 0x0000763200067816 */ /* 0x000fc40000000006 */
[----:B------:R-:W-:Y:S02]  /*9610*/  F2FP.F16.F32.PACK_AB R4, R86, R83 ;  /* 0x000000535604723e */ /* 0x000fe400000000ff */
[----:B------:R-:W-:Y:S02]  /*9620*/  F2FP.F16.F32.PACK_AB R0, R90, R87 ;  /* 0x000000575a00723e */ /* 0x000fe400000000ff */
[----:B--2---:R-:W-:Y:S02]  /*9630*/  F2FP.F16.F32.PACK_AB R3, R92, R89 ;  /* 0x000000595c03723e */ /* 0x004fe400000000ff */
[----:B------:R-:W-:Y:S02]  /*9640*/  PRMT R7, R4, 0x7632, R7 ;  /* 0x0000763204077816 */ /* 0x000fe40000000007 */
        /* <DEDUP_REMOVED lines=66> */
.L_x_15968:
        /* <DEDUP_REMOVED lines=34> */
.L_x_16039:
[----:B------:R-:W-:Y:S05]  /*9c90*/  BSYNC.RECONVERGENT B0 ;  /* 0x0000000000007941 */ /* 0x000fea0003800200 */
.L_x_16038:
        /* <DEDUP_REMOVED lines=26> */
.L_x_16041:
[----:B------:R-:W-:Y:S05]  /*9e40*/  BSYNC.RECONVERGENT B0 ;  /* 0x0000000000007941 */ /* 0x000fea0003800200 */
.L_x_16040:
        /* <DEDUP_REMOVED lines=17> */
.L_x_16043:
        /* <DEDUP_REMOVED lines=27> */
.L_x_16042:
[----:B------:R-:W-:Y:S05]  /*a110*/  EXIT ;  /* 0x000000000000794d */ /* 0x000fea0003800000 */
.L_x_16044:
        /* <DEDUP_REMOVED lines=14> */
.L_x_18770:


//--------------------- .text._Z25selective_scan_bwd_kernelI32Selective_Scan_bwd_kernel_traitsILi32ELi8ELb0ELb1ELb1ELb0ELb0EN3c104HalfENS1_7complexIfEEEEv12SSMParamsBwd --------------------------
	.section	.text._Z25selective_scan_bwd_kernelI32Selective_Scan_bwd_kernel_traitsILi32ELi8ELb0ELb1ELb1ELb0ELb0EN3c104HalfENS1_7complexIfEEEEv12SSMParamsBwd,"ax",@progbits
	.align	128
        .global         _Z25selective_scan_bwd_kernelI32Selective_Scan_bwd_kernel_traitsILi32ELi8ELb0ELb1ELb1ELb0ELb0EN3c104HalfENS1_7complexIfEEEEv12SSMParamsBwd
        .type           _Z25selective_scan_bwd_kernelI32Selective_Scan_bwd_kernel_traitsILi32ELi8ELb0ELb1ELb1ELb0ELb0EN3c104HalfENS1_7complexIfEEEEv12SSMParamsBwd,@function
        .size           _Z25selective_scan_bwd_kernelI32Selective_Scan_bwd_kernel_traitsILi32ELi8ELb0ELb1ELb1ELb0ELb0EN3c104HalfENS1_7complexIfEEEEv12SSMParamsBwd,(.L_x_18771 - _Z25selective_scan_bwd_kernelI32Selective_Scan_bwd_kernel_traitsILi32ELi8ELb0ELb1ELb1ELb0ELb0EN3c104HalfENS1_7complexIfEEEEv12SSMParamsBwd)
        .other          _Z25selective_scan_bwd_kernelI32Selective_Scan_bwd_kernel_traitsILi32ELi8ELb0ELb1ELb1ELb0ELb0EN3c104HalfENS1_7complexIfEEEEv12SSMParamsBwd,@"STO_CUDA_ENTRY STV_DEFAULT"
_Z25selective_scan_bwd_kernelI32Selective_Scan_bwd_kernel_traitsILi32ELi8ELb0ELb1ELb1ELb0ELb0EN3c104HalfENS1_7complexIfEEEEv12SSMParamsBwd:
.text._Z25selective_scan_bwd_kernelI32Selective_Scan_bwd_kernel_traitsILi32ELi8ELb0ELb1ELb1ELb0ELb0EN3c104HalfENS1_7complexIfEEEEv12SSMParamsBwd:
        /* <DEDUP_REMOVED lines=25> */
[----:B------:R-:W1:Y:S01]  /*0190*/  LDC R25, c[0x0][0x394] ;  /* 0x0000e500ff197b82 */ /* 0x000e620000000800 */
[----:B0-----:R-:W-:Y:S02]  /*01a0*/  IADD3 R6, PT, PT, R0, 0xffffffe, RZ ;  /* 0x0ffffffe00067810 */ /* 0x001fe40007ffe0ff */
[----:B------:R-:W-:Y:S02]  /*01b0*/  @P1 LEA.HI.X R5, R169, R5, RZ, 0x2, P3 ;  /* 0x00000005a9051211 */ /* 0x000fe400018f14ff */
[----:B------:R0:W4:Y:S03]  /*01c0*/  F2I.FTZ.U32.TRUNC.NTZ R7, R6 ;  /* 0x0000000600077305 */ /* 0x000126000021f000 */
[----:B------:R-:W1:Y:S01]  /*01d0*/  LDC.64 R12, c[0x0][0x3c8] ;  /* 0x0000f200ff0c7b82 */ /* 0x000e620000000a00 */
[----:B---3--:R-:W-:Y:S01]  /*01e0*/  IABS R2, R169 ;  /* 0x000000a900027213 */ /* 0x008fe20000000000 */
[----:B------:R3:W5:Y:S01]  /*01f0*/  @P1 LDG.E R158, desc[UR16][R4.64] ;  /* 0x00000010049e1981 */ /* 0x000762000c1e1900 */
[----:B0-----:R-:W-:-:S05]  /*0200*/  HFMA2 R6, -RZ, RZ, 0, 0 ;  /* 0x00000000ff067431 */ /* 0x001fca00000001ff */
[----:B------:R-:W0:Y:S01]  /*0210*/  LDC.64 R18, c[0x0][0x3e8] ;  /* 0x0000fa00ff127b82 */ /* 0x000e220000000a00 */
[----:B----4-:R-:W-:-:S07]  /*0220*/  IADD3 R10, PT, PT, RZ, -R7, RZ ;  /* 0x80000007ff0a7210 */ /* 0x010fce0007ffe0ff */
[----:B---3--:R-:W3:Y:S01]  /*0230*/  LDC.64 R4, c[0x0][0x4c0] ;  /* 0x00013000ff047b82 */ /* 0x008ee20000000a00 */
[----:B------:R-:W-:-:S04]  /*0240*/  IMAD R3, R10, R9, RZ ;  /* 0x000000090a037224 */ /* 0x000fc800078e02ff */
[----:B------:R-:W-:-:S03]  /*0250*/  IMAD.HI.U32 R7, R7, R3, R6 ;  /* 0x0000000307077227 */ /* 0x000fc600078e0006 */
[----:B------:R-:W4:Y:S03]  /*0260*/  LDC.64 R22, c[0x0][0x4e0] ;  /* 0x00013800ff167b82 */ /* 0x000f260000000a00 */
[----:B------:R-:W-:-:S05]  /*0270*/  IMAD.HI.U32 R7, R7, R2, RZ ;  /* 0x0000000207077227 */ /* 0x000fca00078e00ff */
[----:B------:R-:W0:Y:S01]  /*0280*/  LDC.64 R150, c[0x0][0x468] ;  /* 0x00011a00ff967b82 */ /* 0x000e220000000a00 */
[----:B------:R-:W-:-:S05]  /*0290*/  IADD3 R0, PT, PT, -R7, RZ, RZ ;  /* 0x000000ff07007210 */ /* 0x000fca0007ffe1ff */
[C---:B------:R-:W-:Y:S02]  /*02a0*/  IMAD R0, R9.reuse, R0, R2 ;  /* 0x0000000009007224 */ /* 0x040fe400078e0202 */
[----:B------:R-:W0:Y:S03]  /*02b0*/  LDC.64 R28, c[0x0][0x448] ;  /* 0x00011200ff1c7b82 */ /* 0x000e260000000a00 */
[----:B------:R-:W-:-:S05]  /*02c0*/  ISETP.GT.U32.AND P1, PT, R9, R0, PT ;  /* 0x000000000900720c */ /* 0x000fca0003f24070 */
[----:B------:R-:W0:Y:S08]  /*02d0*/  LDC.64 R30, c[0x0][0x450] ;  /* 0x00011400ff1e7b82 */ /* 0x000e300000000a00 */
        /* <DEDUP_REMOVED lines=9> */
[----:B------:R-:W-:-:S04]  /*0370*/  @!P1 LOP3.LUT R0, RZ, R8, RZ, 0x33, !PT ;  /* 0x00000008ff009212 */ /* 0x000fc800078e33ff */
[----:B------:R-:W-:Y:S01]  /*0380*/  SHF.R.S32.HI R11, RZ, 0x1f, R0 ;  /* 0x0000001fff0b7819 */ /* 0x000fe20000011400 */
[----:B------:R-:W-:Y:S02]  /*0390*/  UIMAD.WIDE.U32 UR6, UR18, UR12, URZ ;  /* 0x0000000c120672a5 */ /* 0x000fe4000f8e00ff */
[----:B------:R-:W-:Y:S02]  /*03a0*/  UIMAD.WIDE.U32 UR4, UR18, UR8, URZ ;  /* 0x00000008120472a5 */ /* 0x000fe4000f8e00ff */
[-C--:B---3--:R-:W-:Y:S01]  /*03b0*/  IMAD R2, R11, R4.reuse, RZ ;  /* 0x000000040b027224 */ /* 0x088fe200078e02ff */
[----:B------:R-:W-:Y:S01]  /*03c0*/  UIMAD UR8, UR18, UR13, UR7 ;  /* 0x0000000d120872a4 */ /* 0x000fe2000f8e0207 */
[C---:B------:R-:W-:Y:S01]  /*03d0*/  IMAD.WIDE.U32 R6, R0.reuse, R4, RZ ;  /* 0x0000000400067225 */ /* 0x040fe200078e00ff */
[----:B------:R-:W-:Y:S01]  /*03e0*/  UIMAD UR9, UR18, UR9, UR5 ;  /* 0x00000009120972a4 */ /* 0x000fe2000f8e0205 */
[----:B------:R-:W3:Y:S02]  /*03f0*/  LDCU.64 UR12, c[0x0][0x3b0] ;  /* 0x00007600ff0c77ac */ /* 0x000ee40008000a00 */
[----:B------:R-:W-:Y:S01]  /*0400*/  IMAD R9, R0, R5, R2 ;  /* 0x0000000500097224 */ /* 0x000fe200078e0202 */
[----:B------:R-:W-:-:S04]  /*0410*/  SHF.R.U32.HI R8, RZ, 0x1, R15 ;  /* 0x00000001ff087819 */ /* 0x000fc8000001160f */
[----:B------:R-:W-:Y:S02]  /*0420*/  IADD3 R7, PT, PT, R7, R9, RZ ;  /* 0x0000000907077210 */ /* 0x000fe40007ffe0ff */
[----:B------:R-:W-:Y:S01]  /*0430*/  SHF.R.U64 R9, R14, 0x1, R15 ;  /* 0x000000010e097819 */ /* 0x000fe2000000120f */
[----:B------:R-:W-:Y:S01]  /*0440*/  IMAD R165, R8, UR18, RZ ;  /* 0x0000001208a57c24 */ /* 0x000fe2000f8e02ff */
[----:B------:R-:W-:Y:S02]  /*0450*/  MOV R3, UR5 ;  /* 0x0000000500037c02 */ /* 0x000fe40008000f00 */
[----:B------:R-:W-:Y:S01]  /*0460*/  MOV R5, UR7 ;  /* 0x0000000700057c02 */ /* 0x000fe20008000f00 */
[----:B------:R-:W-:Y:S01]  /*0470*/  IMAD.WIDE.U32 R6, R9, UR18, R6 ;  /* 0x0000001209067c25 */ /* 0x000fe2000f8e0006 */
[----:B------:R-:W-:Y:S02]  /*0480*/  MOV R3, UR9 ;  /* 0x0000000900037c02 */ /* 0x000fe40008000f00 */
[----:B------:R-:W-:Y:S01]  /*0490*/  MOV R5, UR8 ;  /* 0x0000000800057c02 */ /* 0x000fe20008000f00 */
[----:B------:R-:W4:Y:S01]  /*04a0*/  LDCU.64 UR8, c[0x0][0x3d0] ;  /* 0x00007a00ff0877ac */ /* 0x000f220008000a00 */
[----:B------:R-:W-:-:S02]  /*04b0*/  MOV R2, UR4 ;  /* 0x0000000400027c02 */ /* 0x000fc40008000f00 */
[----:B------:R-:W-:Y:S02]  /*04c0*/  IADD3 R165, PT, PT, R7, R165, RZ ;  /* 0x000000a507a57210 */ /* 0x000fe40007ffe0ff */
[C---:B--2---:R-:W-:Y:S01]  /*04d0*/  LEA R167, P0, R6.reuse, R20, 0x3 ;  /* 0x0000001406a77211 */ /* 0x044fe200078018ff */
[C---:B------:R-:W-:Y:S01]  /*04e0*/  IMAD.WIDE.U32 R2, R169.reuse, UR10, R2 ;  /* 0x0000000aa9027c25 */ /* 0x040fe2000f8e0002 */
[----:B------:R-:W-:Y:S01]  /*04f0*/  MOV R4, UR6 ;  /* 0x0000000600047c02 */ /* 0x000fe20008000f00 */
[----:B---3--:R-:W-:Y:S01]  /*0500*/  UIMAD.WIDE.U32 UR4, UR18, UR12, URZ ;  /* 0x0000000c120472a5 */ /* 0x008fe2000f8e00ff */
[----:B------:R-:W-:Y:S02]  /*0510*/  LEA.HI.X R165, R6, R21, R165, 0x3, P0 ;  /* 0x0000001506a57211 */ /* 0x000fe400000f1ca5 */
[----:B-1----:R-:W-:Y:S01]  /*0520*/  ISETP.NE.U32.AND P0, PT, R26, RZ, PT ;  /* 0x000000ff1a00720c */ /* 0x002fe20003f05070 */
[----:B------:R-:W-:Y:S01]  /*0530*/  IMAD.WIDE.U32 R4, R169, UR14, R4 ;  /* 0x0000000ea9047c25 */ /* 0x000fe2000f8e0004 */
[----:B------:R-:W-:Y:S01]  /*0540*/  UIMAD UR5, UR18, UR13, UR5 ;  /* 0x0000000d120572a4 */ /* 0x000fe2000f8e0205 */
[----:B------:R-:W-:Y:S01]  /*0550*/  LEA R9, R25, 0xffffff00, 0x8 ;  /* 0xffffff0019097811 */ /* 0x000fe200078e40ff */
[----:B------:R-:W1:Y:S01]  /*0560*/  LDC.64 R20, c[0x0][0x4d8] ;  /* 0x00013600ff147b82 */ /* 0x000e620000000a00 */
[----:B------:R-:W-:Y:S01]  /*0570*/  IMAD R17, R169, UR11, R3 ;  /* 0x0000000ba9117c24 */ /* 0x000fe2000f8e0203 */
[----:B------:R-:W-:Y:S01]  /*0580*/  ISETP.NE.AND.EX P0, PT, R27, RZ, PT, P0 ;  /* 0x000000ff1b00720c */ /* 0x000fe20003f05300 */
[----:B------:R-:W-:Y:S01]  /*0590*/  IMAD R3, R11, R12, RZ ;  /* 0x0000000c0b037224 */ /* 0x000fe200078e02ff */
[----:B------:R-:W-:Y:S01]  /*05a0*/  IADD3 R152, P2, PT, R9, R2, RZ ;  /* 0x0000000209987210 */ /* 0x000fe20007f5e0ff */
[----:B------:R-:W-:-:S02]  /*05b0*/  IMAD R15, R169, UR15, R5 ;  /* 0x0000000fa90f7c24 */ /* 0x000fc4000f8e0205 */
[C---:B------:R-:W-:Y:S01]  /*05c0*/  IMAD R5, R0.reuse, R13, R3 ;  /* 0x0000000d00057224 */ /* 0x040fe200078e0203 */
[----:B----4-:R-:W-:Y:S01]  /*05d0*/  UIMAD.WIDE.U32 UR6, UR18, UR8, URZ ;  /* 0x00000008120672a5 */ /* 0x010fe2000f8e00ff */
[C---:B------:R-:W-:Y:S01]  /*05e0*/  IMAD.WIDE.U32 R2, R0.reuse, R12, UR4 ;  /* 0x0000000400027e25 */ /* 0x040fe2000f8e000c */
[----:B------:R-:W-:Y:S01]  /*05f0*/  LEA R7, R25, 0xfffffe00, 0x9 ;  /* 0xfffffe0019077811 */ /* 0x000fe200078e48ff */
[----:B------:R-:W2:Y:S01]  /*0600*/  LDC.64 R26, c[0x0][0x528] ;  /* 0x00014a00ff1a7b82 */ /* 0x000ea20000000a00 */
[----:B------:R-:W-:Y:S02]  /*0610*/  UIMAD UR7, UR18, UR9, UR7 ;  /* 0x00000009120772a4 */ /* 0x000fe4000f8e0207 */
[----:B------:R-:W-:Y:S01]  /*0620*/  IADD3 R14, PT, PT, R3, R5, RZ ;  /* 0x00000005030e7210 */ /* 0x000fe20007ffe0ff */
[----:B------:R-:W-:Y:S01]  /*0630*/  IMAD R3, R11, R22, RZ ;  /* 0x000000160b037224 */ /* 0x000fe200078e02ff */
[----:B------:R-:W-:Y:S01]  /*0640*/  IADD3 R149, P1, PT, R7, R2, RZ ;  /* 0x0000000207957210 */ /* 0x000fe20007f3e0ff */
[----:B0-----:R-:W-:Y:S01]  /*0650*/  IMAD R2, R11, R18, RZ ;  /* 0x000000120b027224 */ /* 0x001fe200078e02ff */
[----:B------:R-:W-:Y:S01]  /*0660*/  IADD3 R148, P3, PT, R9, R4, RZ ;  /* 0x0000000409947210 */ /* 0x000fe20007f7e0ff */
[----:B------:R-:W0:Y:S01]  /*0670*/  @P0 LDC R8, c[0x0][0x384] ;  /* 0x0000e100ff080b82 */ /* 0x000e220000000800 */
[C---:B------:R-:W-:Y:S01]  /*0680*/  IMAD R13, R0.reuse, R23, R3 ;  /* 0x00000017000d7224 */ /* 0x040fe200078e0203 */
[----:B------:R-:W3:Y:S01]  /*0690*/  LDCU.64 UR8, c[0x0][0x498] ;  /* 0x00009300ff0877ac */ /* 0x000ee20008000a00 */
[----:B------:R-:W-:-:S02]  /*06a0*/  IMAD R11, R0, R19, R2 ;  /* 0x00000013000b7224 */ /* 0x000fc400078e0202 */
[----:B------:R-:W-:-:S03]  /*06b0*/  IMAD.WIDE.U32 R4, R0, R18, UR6 ;  /* 0x0000000600047e25 */ /* 0x000fc6000f8e0012 */
[----:B------:R-:W4:Y:S01]  /*06c0*/  LDC.64 R18, c[0x0][0x4a8] ;  /* 0x00012a00ff127b82 */ /* 0x000f220000000a00 */
[----:B------:R-:W-:Y:S01]  /*06d0*/  IMAD.WIDE.U32 R2, R0, R22, RZ ;  /* 0x0000001600027225 */ /* 0x000fe200078e00ff */
[----:B------:R-:W-:-:S04]  /*06e0*/  IADD3 R12, PT, PT, R5, R11, RZ ;  /* 0x0000000b050c7210 */ /* 0x000fc80007ffe0ff */
[----:B------:R-:W-:Y:S02]  /*06f0*/  IADD3 R3, PT, PT, R3, R13, RZ ;  /* 0x0000000d03037210 */ /* 0x000fe40007ffe0ff */
[----:B------:R-:W2:Y:S01]  /*0700*/  LDC.64 R22, c[0x0][0x540] ;  /* 0x00015000ff167b82 */ /* 0x000ea20000000a00 */
[----:B------:R-:W-:Y:S02]  /*0710*/  IADD3 R145, P4, PT, R7, R4, RZ ;  /* 0x0000000407917210 */ /* 0x000fe40007f9e0ff */
[----:B------:R-:W-:-:S05]  /*0720*/  SHF.R.S32.HI R7, RZ, 0x1f, R7 ;  /* 0x0000001fff077819 */ /* 0x000fca0000011407 */
[----:B------:R-:W4:Y:S01]  /*0730*/  LDC.64 R10, c[0x0][0x4a0] ;  /* 0x00012800ff0a7b82 */ /* 0x000f220000000a00 */
[--C-:B-1----:R-:W-:Y:S02]  /*0740*/  SHF.R.U64 R5, R20, 0x1, R21.reuse ;  /* 0x0000000114057819 */ /* 0x102fe40000001215 */
[----:B------:R-:W-:-:S05]  /*0750*/  SHF.R.U32.HI R0, RZ, 0x1, R21 ;  /* 0x00000001ff007819 */ /* 0x000fca0000011615 */
[----:B------:R-:W1:Y:S01]  /*0760*/  @P0 LDC R13, c[0x0][0x38c] ;  /* 0x0000e300ff0d0b82 */ /* 0x000e620000000800 */
[C---:B------:R-:W-:Y:S02]  /*0770*/  IADD3.X R14, PT, PT, R7.reuse, R14, RZ, P1, !PT ;  /* 0x0000000e070e7210 */ /* 0x040fe40000ffe4ff */
[----:B------:R-:W-:-:S05]  /*0780*/  IADD3.X R12, PT, PT, R7, R12, RZ, P4, !PT ;  /* 0x0000000c070c7210 */ /* 0x000fca00027fe4ff */
[----:B------:R-:W1:Y:S01]  /*0790*/  LDC.64 R20, c[0x0][0x460] ;  /* 0x00011800ff147b82 */ /* 0x000e620000000a00 */
[----:B---3--:R-:W-:Y:S02]  /*07a0*/  UIMAD.WIDE.U32 UR4, UR18, UR8, URZ ;  /* 0x00000008120472a5 */ /* 0x008fe4000f8e00ff */
[----:B------:R-:W-:-:S05]  /*07b0*/  IMAD R161, R0, UR18, RZ ;  /* 0x0000001200a17c24 */ /* 0x000fca000f8e02ff */
[----:B------:R-:W3:Y:S01]  /*07c0*/  @P0 LDC.64 R6, c[0x0][0x480] ;  /* 0x00012000ff060b82 */ /* 0x000ee20000000a00 */
[----:B0-----:R-:W-:Y:S01]  /*07d0*/  @P0 IMAD R0, R8, UR18, R169 ;  /* 0x0000001208000c24 */ /* 0x001fe2000f8e02a9 */
[----:B------:R-:W-:Y:S02]  /*07e0*/  UIMAD UR5, UR18, UR9, UR5 ;  /* 0x00000009120572a4 */ /* 0x000fe4000f8e0205 */
[----:B------:R-:W-:-:S04]  /*07f0*/  IMAD.WIDE.U32 R4, R5, UR18, R2 ;  /* 0x0000001205047c25 */ /* 0x000fc8000f8e0002 */
[----:B------:R-:W-:Y:S01]  /*0800*/  @P0 IMAD R0, R0, R25, RZ ;  /* 0x0000001900000224 */ /* 0x000fe200078e02ff */
[----:B------:R-:W-:Y:S01]  /*0810*/  IADD3 R161, PT, PT, R5, R161, RZ ;  /* 0x000000a105a17210 */ /* 0x000fe20007ffe0ff */
[----:B----4-:R-:W-:Y:S01]  /*0820*/  IMAD.WIDE.U32 R2, R169, R10, UR4 ;  /* 0x00000004a9027e25 */ /* 0x010fe2000f8e000a */
[----:B------:R-:W-:Y:S02]  /*0830*/  ISETP.GE.AND P1, PT, R25, 0x1, PT ;  /* 0x000000011900780c */ /* 0x000fe40003f26270 */
[----:B--2---:R-:W-:Y:S01]  /*0840*/  LEA R163, P4, R4, R22, 0x3 ;  /* 0x0000001604a37211 */ /* 0x004fe200078818ff */
[----:B-1----:R-:W-:Y:S01]  /*0850*/  @P0 IMAD R5, R0, R13, RZ ;  /* 0x0000000d00050224 */ /* 0x002fe200078e02ff */
[----:B------:R-:W-:Y:S01]  /*0860*/  SHF.R.S32.HI R0, RZ, 0x1f, R9 ;  /* 0x0000001fff007819 */ /* 0x000fe20000011409 */
[----:B------:R-:W-:Y:S01]  /*0870*/  IMAD R13, R169, R11, R3 ;  /* 0x0000000ba90d7224 */ /* 0x000fe200078e0203 */
[----:B------:R-:W-:Y:S02]  /*0880*/  LEA.HI.X R161, R4, R23, R161, 0x3, P4 ;  /* 0x0000001704a17211 */ /* 0x000fe400020f1ca1 */
[----:B------:R-:W-:-:S02]  /*0890*/  IADD3.X R4, PT, PT, R0, R17, RZ, P2, !PT ;  /* 0x0000001100047210 */ /* 0x000fc400017fe4ff */
[----:B------:R-:W-:Y:S02]  /*08a0*/  IADD3.X R3, PT, PT, R0, R15, RZ, P3, !PT ;  /* 0x0000000f00037210 */ /* 0x000fe40001ffe4ff */
[----:B------:R-:W-:Y:S02]  /*08b0*/  LEA R153, P2, R152, R20, 0x1 ;  /* 0x0000001498997211 */ /* 0x000fe400078408ff */
[----:B------:R-:W-:Y:S02]  /*08c0*/  LEA R150, P3, R148, R150, 0x1 ;  /* 0x0000009694967211 */ /* 0x000fe400078608ff */
[----:B------:R-:W-:Y:S02]  /*08d0*/  CS2R R10, SRZ ;  /* 0x00000000000a7805 */ /* 0x000fe4000001ff00 */
[----:B------:R-:W-:Y:S01]  /*08e0*/  IADD3 R2, P4, PT, R9, R2, RZ ;  /* 0x0000000209027210 */ /* 0x000fe20007f9e0ff */
[----:B---3--:R-:W-:Y:S01]  /*08f0*/  @P0 IMAD.WIDE R10, R5, 0x10, R6 ;  /* 0x00000010050a0825 */ /* 0x008fe200078e0206 */
[----:B------:R-:W-:-:S02]  /*0900*/  LEA.HI.X R152, R152, R21, R4, 0x1, P2 ;  /* 0x0000001598987211 */ /* 0x000fc400010f0c04 */
[----:B------:R-:W-:Y:S01]  /*0910*/  LEA.HI.X R148, R148, R151, R3, 0x1, P3 ;  /* 0x0000009794947211 */ /* 0x000fe200018f0c03 */
[----:B------:R-:W-:Y:S01]  /*0920*/  IMAD.WIDE.U32 R8, R169, R18, RZ ;  /* 0x00000012a9087225 */ /* 0x000fe200078e00ff */
[----:B------:R-:W-:Y:S02]  /*0930*/  IADD3.X R144, PT, PT, R0, R13, RZ, P4, !PT ;  /* 0x0000000d00907210 */ /* 0x000fe400027fe4ff */
[C---:B------:R-:W-:Y:S02]  /*0940*/  LEA R146, P0, R2.reuse, R26, 0x1 ;  /* 0x0000001a02927211 */ /* 0x040fe400078008ff */
        /* <DEDUP_REMOVED lines=12> */
[----:B------:R-:W-:Y:S01]  /*0a10*/  UMOV UR4, 0x400 ;  /* 0x0000040000047882 */ /* 0x000fe20000000000 */
[C---:B-1----:R-:W-:Y:S01]  /*0a20*/  IMAD.WIDE.U32 R2, R169.reuse, UR6, RZ ;  /* 0x00000006a9027c25 */ /* 0x042fe2000f8e00ff */
[----:B------:R-:W1:Y:S03]  /*0a30*/  LDCU UR6, c[0x0][0x394] ;  /* 0x00007280ff0677ac */ /* 0x000e660008000800 */
[----:B------:R-:W-:Y:S01]  /*0a40*/  IMAD R155, R169, UR7, R3 ;  /* 0x00000007a99b7c24 */ /* 0x000fe2000f8e0203 */
[----:B--2---:R-:W-:-:S04]  /*0a50*/  ULEA UR5, UR5, UR4, 0x18 ;  /* 0x0000000405057291 */ /* 0x004fc8000f8ec0ff */
[----:B------:R-:W-:Y:S01]  /*0a60*/  UIADD3 UR4, UPT, UPT, UR5, 0x840, URZ ;  /* 0x0000084005047890 */ /* 0x000fe2000fffe0ff */
[C---:B0-----:R-:W-:Y:S02]  /*0a70*/  SHF.L.U32 R214, R154.reuse, 0x3, RZ ;  /* 0x000000039ad67819 */ /* 0x041fe400000006ff */
[----:B------:R-:W-:Y:S02]  /*0a80*/  SHF.L.U32 R5, R154, 0x4, RZ ;  /* 0x000000049a057819 */ /* 0x000fe400000006ff */
[----:B------:R-:W-:Y:S02]  /*0a90*/  LOP3.LUT R118, R214, 0x1f00, RZ, 0xc0, !PT ;  /* 0x00001f00d6767812 */ /* 0x000fe400078ec0ff */
[----:B------:R-:W-:Y:S02]  /*0aa0*/  IADD3 R13, PT, PT, R154, 0x20, RZ ;  /* 0x000000209a0d7810 */ /* 0x000fe40007ffe0ff */
[----:B------:R-:W-:Y:S02]  /*0ab0*/  LOP3.LUT R125, R118, 0x1f, R154, 0xf8, !PT ;  /* 0x0000001f767d7812 */ /* 0x000fe400078ef89a */
        /* <DEDUP_REMOVED lines=14> */
[----:B------:R-:W-:Y:S02]  /*0ba0*/  LOP3.LUT R121, R125, 0x20, RZ, 0xfc, !PT ;  /* 0x000000207d797812 */ /* 0x000fe400078efcff */
[C---:B------:R-:W-:Y:S02]  /*0bb0*/  LEA.HI R122, R154.reuse, R154, RZ, 0x1b ;  /* 0x0000009a9a7a7211 */ /* 0x040fe400078fd8ff */
[C---:B------:R-:W-:Y:S02]  /*0bc0*/  LOP3.LUT R7, R5.reuse, 0x3e00, RZ, 0xc0, !PT ;  /* 0x00003e0005077812 */ /* 0x040fe400078ec0ff */
        /* <DEDUP_REMOVED lines=17> */
[----:B------:R-:W-:Y:S02]  /*0ce0*/  IADD3 R118, PT, PT, R118, R121, RZ ;  /* 0x0000007976767210 */ /* 0x000fe40007ffe0ff */
[----:B-1----:R-:W-:Y:S02]  /*0cf0*/  MOV R143, UR6 ;  /* 0x00000006008f7c02 */ /* 0x002fe40008000f00 */
[----:B------:R-:W-:-:S02]  /*0d00*/  LOP3.LUT R213, R154, 0x1f, RZ, 0xc0, !PT ;  /* 0x0000001f9ad57812 */ /* 0x000fc400078ec0ff */
[----:B------:R-:W-:Y:S02]  /*0d10*/  IADD3 R141, PT, PT, R154, 0x200, RZ ;  /* 0x000002009a8d7810 */ /* 0x000fe40007ffe0ff */
[----:B------:R-:W-:Y:S02]  /*0d20*/  LOP3.LUT R142, R7, 0x1f, R154, 0xf8, !PT ;  /* 0x0000001f078e7812 */ /* 0x000fe400078ef89a */
        /* <DEDUP_REMOVED lines=18> */
[C---:B------:R-:W-:Y:S02]  /*0e50*/  LOP3.LUT R120, R125.reuse, 0x40, RZ, 0xfc, !PT ;  /* 0x000000407d787812 */ /* 0x040fe400078efcff */
[C---:B------:R-:W-:Y:S02]  /*0e60*/  LOP3.LUT R119, R125.reuse, 0x60, RZ, 0xfc, !PT ;  /* 0x000000607d777812 */ /* 0x040fe400078efcff */
[C---:B------:R-:W-:Y:S02]  /*0e70*/  LOP3.LUT R117, R125.reuse, 0x80, RZ, 0xfc, !PT ;  /* 0x000000807d757812 */ /* 0x040fe400078efcff */
[----:B------:R-:W-:-:S02]  /*0e80*/  LOP3.LUT R116, R125, 0xa0, RZ, 0xfc, !PT ;  /* 0x000000a07d747812 */ /* 0x000fc400078efcff */
[C---:B------:R-:W-:Y:S02]  /*0e90*/  LOP3.LUT R114, R125.reuse, 0xc0, RZ, 0xfc, !PT ;  /* 0x000000c07d727812 */ /* 0x040fe400078efcff */
[----:B------:R-:W-:Y:S02]  /*0ea0*/  LOP3.LUT R112, R125, 0xe0, RZ, 0xfc, !PT ;  /* 0x000000e07d707812 */ /* 0x000fe400078efcff */
[C---:B------:R-:W-:Y:S02]  /*0eb0*/  IADD3 R110, PT, PT, R118.reuse, 0x20, RZ ;  /* 0x00000020766e7810 */ /* 0x040fe40007ffe0ff */
[C---:B------:R-:W-:Y:S02]  /*0ec0*/  IADD3 R108, PT, PT, R118.reuse, 0x40, RZ ;  /* 0x00000040766c7810 */ /* 0x040fe40007ffe0ff */
[----:B------:R-:W-:-:S07]  /*0ed0*/  IADD3 R106, PT, PT, R118, 0x60, RZ ;  /* 0x00000060766a7810 */ /* 0x000fce0007ffe0ff */
.L_x_16095:
[----:B0-----:R-:W0:Y:S01]  /*0ee0*/  LDCU UR4, c[0x0][0x388] ;  /* 0x00007100ff0477ac */ /* 0x001e220008000800 */
        /* <DEDUP_REMOVED lines=9> */
[----:B0-----:R-:W-:Y:S02]  /*0f80*/  MOV R207, UR4 ;  /* 0x0000000400cf7c02 */ /* 0x001fe40008000f00 */
[----:B------:R-:W-:Y:S02]  /*0f90*/  IADD3.X R5, PT, PT, RZ, R144, RZ, P3, !PT ;  /* 0x00000090ff057210 */ /* 0x000fe40001ffe4ff */
[----:B------:R-:W-:-:S02]  /*0fa0*/  IADD3 R18, PT, PT, -R12, R207, RZ ;  /* 0x000000cf0c127210 */ /* 0x000fc40007ffe1ff */
[----:B------:R-:W-:Y:S02]  /*0fb0*/  PRMT R19, RZ, 0x7610, R19 ;  /* 0x00007610ff137816 */ /* 0x000fe40000000013 */
[-C--:B------:R-:W-:Y:S01]  /*0fc0*/  ISETP.GE.AND P6, PT, R125, R18.reuse, PT ;  /* 0x000000127d00720c */ /* 0x080fe20003fc6270 */
[----:B------:R-:W-:Y:S01]  /*0fd0*/  BAR.SYNC.DEFER_BLOCKING 0x0 ;  /* 0x0000000000007b1d */ /* 0x000fe20000010000 */
[-C--:B------:R-:W-:Y:S02]  /*0fe0*/  ISETP.GE.AND P0, PT, R121, R18.reuse, PT ;  /* 0x000000127900720c */ /* 0x080fe40003f06270 */
[-C--:B------:R-:W-:Y:S02]  /*0ff0*/  ISETP.GE.AND P1, PT, R120, R18.reuse, PT ;  /* 0x000000127800720c */ /* 0x080fe40003f26270 */
[-C--:B------:R-:W-:Y:S02]  /*1000*/  ISETP.GE.AND P2, PT, R119, R18.reuse, PT ;  /* 0x000000127700720c */ /* 0x080fe40003f46270 */
[----:B------:R-:W-:-:S02]  /*1010*/  ISETP.GE.AND P3, PT, R117, R18, PT ;  /* 0x000000127500720c */ /* 0x000fc40003f66270 */
[-C--:B------:R-:W-:Y:S02]  /*1020*/  ISETP.GE.AND P4, PT, R116, R18.reuse, PT ;  /* 0x000000127400720c */ /* 0x080fe40003f86270 */
[-C--:B------:R-:W-:Y:S02]  /*1030*/  ISETP.GE.AND P5, PT, R114, R18.reuse, PT ;  /* 0x000000127200720c */ /* 0x080fe40003fa6270 */
[----:B------:R-:W-:Y:S02]  /*1040*/  PRMT R21, RZ, 0x7610, R21 ;  /* 0x00007610ff157816 */ /* 0x000fe40000000015 */
[----:B------:R-:W-:Y:S02]  /*1050*/  PRMT R23, RZ, 0x7610, R23 ;  /* 0x00007610ff177816 */ /* 0x000fe40000000017 */
[----:B------:R-:W-:Y:S02]  /*1060*/  PRMT R25, RZ, 0x7610, R25 ;  /* 0x00007610ff197816 */ /* 0x000fe40000000019 */
[----:B------:R-:W-:Y:S01]  /*1070*/  PRMT R27, RZ, 0x7610, R27 ;  /* 0x00007610ff1b7816 */ /* 0x000fe2000000001b */
[----:B--2---:R-:W2:Y:S01]  /*1080*/  @!P6 LDG.E.U16 R17, desc[UR16][R6.64] ;  /* 0x000000100611e981 */ /* 0x004ea2000c1e1500 */
[----:B------:R-:W-:-:S02]  /*1090*/  ISETP.GE.AND P6, PT, R112, R18, PT ;  /* 0x000000127000720c */ /* 0x000fc40003fc6270 */
[----:B------:R-:W-:Y:S01]  /*10a0*/  PRMT R29, RZ, 0x7610, R29 ;  /* 0x00007610ff1d7816 */ /* 0x000fe2000000001d */
[----:B---3--:R-:W3:Y:S01]  /*10b0*/  @!P0 LDG.E.U16 R19, desc[UR16][R6.64+0x40] ;  /* 0x0000401006138981 */ /* 0x008ee2000c1e1500 */
        /* <DEDUP_REMOVED lines=172> */
[C-C-:B------:R-:W-:Y:S01]  /*1b80*/  IADD3 R55, PT, PT, R0.reuse, 0x1, R0.reuse ;  /* 0x0000000100377810 */ /* 0x140fe20007ffe000 */
[----:B------:R-:W-:Y:S01]  /*1b90*/  HADD2.F32 R27, -RZ, R14.H0_H0 ;  /* 0x2000000eff1b7230 */ /* 0x000fe20000004100 */
        /* <DEDUP_REMOVED lines=10> */
[----:B------:R-:W-:Y:S01]  /*1c40*/  IADD3 R179, PT, PT, R0, 0x7, R0 ;  /* 0x0000000700b37810 */ /* 0x000fe20007ffe000 */
[----:B------:R-:W-:Y:S01]  /*1c50*/  FADD.FTZ R71, R21, R21 ;  /* 0x0000001515477221 */ /* 0x000fe20000010000 */
[----:B------:R-:W-:Y:S01]  /*1c60*/  SHF.L.U32 R0, R102, 0x4, RZ ;  /* 0x0000000466007819 */ /* 0x000fe200000006ff */
[----:B------:R-:W-:Y:S01]  /*1c70*/  FADD.FTZ R69, R22, R22 ;  /* 0x0000001616457221 */ /* 0x000fe20000010000 */
[----:B------:R-:W-:Y:S01]  /*1c80*/  FADD.FTZ R67, R23, R23 ;  /* 0x0000001717437221 */ /* 0x000fe20000010000 */
[----:B------:R-:W-:Y:S01]  /*1c90*/  FADD.FTZ R65, R24, R24 ;  /* 0x0000001818417221 */ /* 0x000fe20000010000 */
[----:B------:R-:W-:Y:S01]  /*1ca0*/  FADD.FTZ R63, R25, R25 ;  /* 0x00000019193f7221 */ /* 0x000fe20000010000 */
[----:B------:R-:W-:Y:S01]  /*1cb0*/  SHF.L.U32 R61, R104, 0x9, RZ ;  /* 0x00000009683d7819 */ /* 0x000fe200000006ff */
[----:B------:R-:W0:Y:S01]  /*1cc0*/  LDC R59, c[0x0][0x388] ;  /* 0x0000e200ff3b7b82 */ /* 0x000e220000000800 */
[----:B------:R-:W-:Y:S01]  /*1cd0*/  HADD2.F32 R5, -RZ, R6.H0_H0 ;  /* 0x20000006ff057230 */ /* 0x000fe20000004100 */
[----:B------:R-:W-:Y:S01]  /*1ce0*/  LEA.HI.SX32 R6, R57, R0, 0x1b ;  /* 0x0000000039067211 */ /* 0x000fe200078fdaff */
[----:B------:R-:W-:Y:S01]  /*1cf0*/  HADD2.F32 R7, -RZ, R7.H0_H0 ;  /* 0x20000007ff077230 */ /* 0x000fe20000004100 */
[----:B------:R-:W-:Y:S01]  /*1d00*/  LEA R57, R207, -R61, 0x1 ;  /* 0x8000003dcf397211 */ /* 0x000fe200078e08ff */
[--C-:B------:R-:W-:Y:S01]  /*1d10*/  FADD.FTZ R68, R27, R158.reuse ;  /* 0x0000009e1b447221 */ /* 0x100fe20000010000 */
[--C-:B------:R-:W-:Y:S01]  /*1d20*/  FADD.FTZ R72, R5, R158.reuse ;  /* 0x0000009e05487221 */ /* 0x100fe20000010000 */
[--C-:B------:R-:W-:Y:S01]  /*1d30*/  FADD.FTZ R66, R29, R158.reuse ;  /* 0x0000009e1d427221 */ /* 0x100fe20000010000 */
[----:B------:R-:W1:Y:S01]  /*1d40*/  LDC.64 R14, c[0x0][0x3a8] ;  /* 0x0000ea00ff0e7b82 */ /* 0x000e620000000a00 */
[----:B------:R-:W-:Y:S01]  /*1d50*/  ISETP.GE.AND P1, PT, R142, R57, PT ;  /* 0x000000398e00720c */ /* 0x000fe20003f26270 */
[--C-:B------:R-:W-:Y:S01]  /*1d60*/  FADD.FTZ R70, R7, R158.reuse ;  /* 0x0000009e07467221 */ /* 0x100fe20000010000 */
[--C-:B------:R-:W-:Y:S01]  /*1d70*/  FADD.FTZ R64, R31, R158.reuse ;  /* 0x0000009e1f407221 */ /* 0x100fe20000010000 */
[--C-:B------:R-:W-:Y:S01]  /*1d80*/  FADD.FTZ R62, R33, R158.reuse ;  /* 0x0000009e213e7221 */ /* 0x100fe20000010000 */
[--C-:B------:R-:W-:Y:S01]  /*1d90*/  FADD.FTZ R60, R35, R158.reuse ;  /* 0x0000009e233c7221 */ /* 0x100fe20000010000 */
[----:B------:R-:W-:Y:S01]  /*1da0*/  FADD.FTZ R58, R37, R158 ;  /* 0x0000009e253a7221 */ /* 0x000fe20000010000 */
[----:B------:R-:W-:Y:S01]  /*1db0*/  IADD3 R5, PT, PT, R0, 0x8, RZ ;  /* 0x0000000800057810 */ /* 0x000fe20007ffe0ff */
[----:B------:R-:W2:Y:S01]  /*1dc0*/  LDC.64 R16, c[0x0][0x440] ;  /* 0x00011000ff107b82 */ /* 0x000ea20000000a00 */
[----:B------:R-:W-:Y:S01]  /*1dd0*/  IADD3 R43, PT, PT, R102, 0x140, RZ ;  /* 0x00000140662b7810 */ /* 0x000fe20007ffe0ff */
[----:B------:R-:W-:Y:S01]  /*1de0*/  FADD.FTZ R74, R4, R4 ;  /* 0x00000004044a7221 */ /* 0x000fe20000010000 */
[C---:B------:R-:W-:Y:S01]  /*1df0*/  IADD3 R7, PT, PT, R0.reuse, 0x9, RZ ;  /* 0x0000000900077810 */ /* 0x040fe20007ffe0ff */
[----:B------:R-:W-:Y:S01]  /*1e00*/  FADD.FTZ R75, R75, R75 ;  /* 0x0000004b4b4b7221 */ /* 0x000fe20000010000 */
[C---:B------:R-:W-:Y:S01]  /*1e10*/  IADD3 R27, PT, PT, R0.reuse, 0xa, RZ ;  /* 0x0000000a001b7810 */ /* 0x040fe20007ffe0ff */
[----:B------:R-:W-:Y:S01]  /*1e20*/  FADD.FTZ R73, R73, R73 ;  /* 0x0000004949497221 */ /* 0x000fe20000010000 */
[C---:B------:R-:W-:Y:S01]  /*1e30*/  IADD3 R29, PT, PT, R0.reuse, 0xb, RZ ;  /* 0x0000000b001d7810 */ /* 0x040fe20007ffe0ff */
[----:B------:R-:W3:Y:S01]  /*1e40*/  LDC.64 R18, c[0x0][0x3c0] ;  /* 0x0000f000ff127b82 */ /* 0x000ee20000000a00 */
[C---:B------:R-:W-:Y:S01]  /*1e50*/  IADD3 R31, PT, PT, R0.reuse, 0xc, RZ ;  /* 0x0000000c001f7810 */ /* 0x040fe20007ffe0ff */
[----:B------:R-:W4:Y:S01]  /*1e60*/  LDCU UR8, c[0x0][0x394] ;  /* 0x00007280ff0877ac */ /* 0x000f220008000800 */
[----:B------:R-:W-:-:S02]  /*1e70*/  IADD3 R33, PT, PT, R0, 0xd, RZ ;  /* 0x0000000d00217810 */ /* 0x000fc40007ffe0ff */
[C---:B------:R-:W-:Y:S01]  /*1e80*/  IADD3 R35, PT, PT, R0.reuse, 0xe, RZ ;  /* 0x0000000e00237810 */ /* 0x040fe20007ffe0ff */
[----:B------:R-:W0:Y:S01]  /*1e90*/  LDCU UR9, c[0x0][0x38c] ;  /* 0x00007180ff0977ac */ /* 0x000e220008000800 */
[----:B------:R-:W-:Y:S01]  /*1ea0*/  IADD3 R37, PT, PT, R0, 0xf, RZ ;  /* 0x0000000f00257810 */ /* 0x000fe20007ffe0ff */
[----:B------:R-:W0:Y:S01]  /*1eb0*/  LDC.64 R20, c[0x0][0x3e0] ;  /* 0x0000f800ff147b82 */ /* 0x000e220000000a00 */
[C---:B------:R-:W-:Y:S01]  /*1ec0*/  IADD3 R39, PT, PT, R102.reuse, 0x100, RZ ;  /* 0x0000010066277810 */ /* 0x040fe20007ffe0ff */
[----:B------:R-:W-:Y:S01]  /*1ed0*/  UMOV UR4, URZ ;  /* 0x000000ff00047c82 */ /* 0x000fe20008000000 */
[C---:B------:R-:W-:Y:S02]  /*1ee0*/  IADD3 R41, PT, PT, R102.reuse, 0x120, RZ ;  /* 0x0000012066297810 */ /* 0x040fe40007ffe0ff */
[C---:B------:R-:W-:Y:S02]  /*1ef0*/  IADD3 R49, PT, PT, R102.reuse, 0x1a0, RZ ;  /* 0x000001a066317810 */ /* 0x040fe40007ffe0ff */
[C---:B------:R-:W-:Y:S01]  /*1f00*/  IADD3 R45, PT, PT, R102.reuse, 0x160, RZ ;  /* 0x00000160662d7810 */ /* 0x040fe20007ffe0ff */
[----:B------:R-:W0:Y:S01]  /*1f10*/  LDC.64 R22, c[0x0][0x4d0] ;  /* 0x00013400ff167b82 */ /* 0x000e220000000a00 */
[----:B------:R-:W-:-:S02]  /*1f20*/  IADD3 R47, PT, PT, R102, 0x180, RZ ;  /* 0x00000180662f7810 */ /* 0x000fc40007ffe0ff */
[C---:B------:R-:W-:Y:S02]  /*1f30*/  IADD3 R51, PT, PT, R102.reuse, 0x1c0, RZ ;  /* 0x000001c066337810 */ /* 0x040fe40007ffe0ff */
[----:B------:R-:W-:Y:S02]  /*1f40*/  IADD3 R53, PT, PT, R102, 0x1e0, RZ ;  /* 0x000001e066357810 */ /* 0x000fe40007ffe0ff */
[-C--:B------:R-:W-:Y:S01]  /*1f50*/  LEA.HI.SX32 R40, R5, R0.reuse, 0x1b ;  /* 0x0000000005287211 */ /* 0x080fe200078fdaff */
[----:B------:R-:W0:Y:S01]  /*1f60*/  LDC.64 R24, c[0x0][0x4f0] ;  /* 0x00013c00ff187b82 */ /* 0x000e220000000a00 */
        /* <DEDUP_REMOVED lines=14> */
[----:B------:R-:W-:-:S02]  /*2050*/  LEA.HI.SX32 R43, R43, R102, 0x1b ;  /* 0x000000662b2b7211 */ /* 0x000fc400078fdaff */
[-C--:B------:R-:W-:Y:S02]  /*2060*/  LEA.HI.SX32 R39, R39, R102.reuse, 0x1b ;  /* 0x0000006627277211 */ /* 0x080fe400078fdaff */
[-C--:B------:R-:W-:Y:S02]  /*2070*/  LEA.HI.SX32 R41, R41, R102.reuse, 0x1b ;  /* 0x0000006629297211 */ /* 0x080fe400078fdaff */
[-C--:B------:R-:W-:Y:S02]  /*2080*/  LEA.HI.SX32 R0, R49, R102.reuse, 0x1b ;  /* 0x0000006631007211 */ /* 0x080fe400078fdaff */
[----:B------:R-:W-:Y:S02]  /*2090*/  ISETP.NE.AND P0, PT, R143, 0x1, PT ;  /* 0x000000018f00780c */ /* 0x000fe40003f05270 */
[-C--:B------:R-:W-:Y:S02]  /*20a0*/  LEA.HI.SX32 R45, R45, R102.reuse, 0x1b ;  /* 0x000000662d2d7211 */ /* 0x080fe400078fdaff */
[----:B------:R-:W-:-:S02]  /*20b0*/  LEA.HI.SX32 R44, R47, R102, 0x1b ;  /* 0x000000662f2c7211 */ /* 0x000fc400078fdaff */
[-C--:B------:R-:W-:Y:S02]  /*20c0*/  LEA.HI.SX32 R42, R51, R102.reuse, 0x1b ;  /* 0x00000066332a7211 */ /* 0x080fe400078fdaff */
[----:B------:R-:W-:Y:S02]  /*20d0*/  LEA.HI.SX32 R4, R53, R102, 0x1b ;  /* 0x0000006635047211 */ /* 0x000fe400078fdaff */
[----:B------:R-:W-:Y:S02]  /*20e0*/  LOP3.LUT R212, R212, 0xfffffbff, RZ, 0xc0, !PT ;  /* 0xfffffbffd4d47812 */ /* 0x000fe400078ec0ff */
        /* <DEDUP_REMOVED lines=20> */
[----:B------:R-:W-:-:S02]  /*2230*/  @P1 LOP3.LUT R212, R212, 0x400, RZ, 0xfc, !PT ;  /* 0x00000400d4d41812 */ /* 0x000fc400078efcff */
[----:B------:R-:W-:Y:S02]  /*2240*/  LEA R38, R27, UR6, 0x1 ;  /* 0x000000061b267c11 */ /* 0x000fe4000f8e08ff */
[----:B------:R-:W-:Y:S02]  /*2250*/  LEA R37, R29, UR6, 0x1 ;  /* 0x000000061d257c11 */ /* 0x000fe4000f8e08ff */
[----:B------:R-:W-:Y:S02]  /*2260*/  LEA R36, R31, UR6, 0x1 ;  /* 0x000000061f247c11 */ /* 0x000fe4000f8e08ff */
[----:B------:R-:W-:Y:S02]  /*2270*/  LEA R35, R33, UR6, 0x1 ;  /* 0x0000000621237c11 */ /* 0x000fe4000f8e08ff */
[----:B------:R-:W-:Y:S02]  /*2280*/  LEA R34, R34, UR6, 0x1 ;  /* 0x0000000622227c11 */ /* 0x000fe4000f8e08ff */
[----:B01234-:R-:W-:-:S07]  /*2290*/  LEA R0, R26, UR6, 0x1 ;  /* 0x000000061a007c11 */ /* 0x01ffce000f8e08ff */
.L_x_16094:
[----:B0-----:R-:W-:Y:S01]  /*22a0*/  MOV R6, R142 ;  /* 0x0000008e00067202 */ /* 0x001fe20000000f00 */
[----:B------:R-:W-:Y:S01]  /*22b0*/  HFMA2 R7, -RZ, RZ, 0, 0 ;  /* 0x00000000ff077431 */ /* 0x000fe200000001ff */
[----:B------:R-:W-:Y:S02]  /*22c0*/  P2R R188, PR, RZ, 0x1 ;  /* 0x00000001ffbc7803 */ /* 0x000fe40000000000 */
[----:B------:R-:W-:Y:S01]  /*22d0*/  ISETP.GE.AND P0, PT, R110, R57, PT ;  /* 0x000000396e00720c */ /* 0x000fe20003f06270 */
[----:B------:R-:W-:Y:S01]  /*22e0*/  IMAD.WIDE.U32 R4, R18, UR4, R6 ;  /* 0x0000000412047c25 */ /* 0x000fe2000f8e0006 */
[----:B------:R-:W-:Y:S02]  /*22f0*/  PRMT R171, RZ, 0x7610, R171 ;  /* 0x00007610ffab7816 */ /* 0x000fe400000000ab */
[----:B------:R-:W-:Y:S01]  /*2300*/  PRMT R179, RZ, 0x7610, R179 ;  /* 0x00007610ffb37816 */ /* 0x000fe200000000b3 */
[----:B------:R-:W-:Y:S01]  /*2310*/  IMAD R29, R19, UR4, R5 ;  /* 0x00000004131d7c24 */ /* 0x000fe2000f8e0205 */
[----:B------:R-:W-:Y:S01]  /*2320*/  LEA R30, P2, R4, R151, 0x1 ;  /* 0x00000097041e7211 */ /* 0x000fe200078408ff */
[----:B------:R-:W-:Y:S01]  /*2330*/  IMAD.WIDE.U32 R6, R20, UR4, R6 ;  /* 0x0000000414067c25 */ /* 0x000fe2000f8e0006 */
[----:B------:R-:W-:-:S02]  /*2340*/  PRMT R181, RZ, 0x7610, R181 ;  /* 0x00007610ffb57816 */ /* 0x000fc400000000b5 */
[----:B------:R-:W-:Y:S01]  /*2350*/  LEA.HI.X R31, R4, R149, R29, 0x1, P2 ;  /* 0x00000095041f7211 */ /* 0x000fe200010f0c1d */
[----:B------:R-:W-:Y:S01]  /*2360*/  IMAD R5, R21, UR4, R7 ;  /* 0x0000000415057c24 */ /* 0x000fe2000f8e0207 */
[----:B------:R-:W-:Y:S02]  /*2370*/  IADD3 R4, PT, PT, R118, 0xa0, RZ ;  /* 0x000000a076047810 */ /* 0x000fe40007ffe0ff */
[----:B------:R-:W-:Y:S01]  /*2380*/  LEA R28, P3, R6, R147, 0x1 ;  /* 0x00000093061c7211 */ /* 0x000fe200078608ff */
[----:B--2---:R-:W2:Y:S01]  /*2390*/  @!P0 LDG.E.U16 R171, desc[UR16][R30.64+0x80] ;  /* 0x000080101eab8981 */ /* 0x004ea2000c1e1500 */
[----:B------:R-:W-:Y:S02]  /*23a0*/  ISETP.GE.AND P0, PT, R4, R57, PT ;  /* 0x000000390400720c */ /* 0x000fe40003f06270 */
[----:B------:R-:W-:Y:S02]  /*23b0*/  LEA.HI.X R29, R6, R145, R5, 0x1, P3 ;  /* 0x00000091061d7211 */ /* 0x000fe400018f0c05 */
[----:B------:R-:W-:-:S02]  /*23c0*/  IADD3 R6, PT, PT, R118, 0xc0, RZ ;  /* 0x000000c076067810 */ /* 0x000fc40007ffe0ff */
[----:B------:R-:W-:Y:S02]  /*23d0*/  MOV R26, R2 ;  /* 0x00000002001a7202 */ /* 0x000fe40000000f00 */
[----:B------:R-:W-:Y:S02]  /*23e0*/  MOV R27, R155 ;  /* 0x0000009b001b7202 */ /* 0x000fe40000000f00 */
[C---:B------:R-:W-:Y:S02]  /*23f0*/  IADD3 R164, PT, PT, R118.reuse, 0xe0, RZ ;  /* 0x000000e076a47810 */ /* 0x040fe40007ffe0ff */
[----:B------:R-:W-:Y:S01]  /*2400*/  IADD3 R162, PT, PT, R118, 0x80, RZ ;  /* 0x0000008076a27810 */ /* 0x000fe20007ffe0ff */
[----:B---3--:R-:W3:Y:S01]  /*2410*/  @!P0 LDG.E.U16 R179, desc[UR16][R30.64+0x180] ;  /* 0x000180101eb38981 */ /* 0x008ee2000c1e1500 */
[-C--:B------:R-:W-:Y:S01]  /*2420*/  ISETP.GE.AND P0, PT, R6, R57.reuse, PT ;  /* 0x000000390600720c */ /* 0x080fe20003f06270 */
[----:B------:R-:W-:Y:S01]  /*2430*/  IMAD.WIDE.U32 R26, R14, UR4, R26 ;  /* 0x000000040e1a7c25 */ /* 0x000fe2000f8e001a */
[----:B------:R-:W-:-:S02]  /*2440*/  ISETP.GE.AND P2, PT, R118, R57, PT ;  /* 0x000000397600720c */ /* 0x000fc40003f46270 */
[----:B------:R-:W-:Y:S01]  /*2450*/  LOP3.LUT P3, RZ, R212, 0x400, RZ, 0xc0, !PT ;  /* 0x00000400d4ff7812 */ /* 0x000fe2000786c0ff */
[----:B------:R-:W-:Y:S01]  /*2460*/  IMAD R7, R15, UR4, R27 ;  /* 0x000000040f077c24 */ /* 0x000fe2000f8e021b */
[----:B------:R-:W-:Y:S02]  /*2470*/  LEA R32, P1, R26, R16, 0x3 ;  /* 0x000000101a207211 */ /* 0x000fe400078218ff */
[-C--:B------:R-:W-:Y:S02]  /*2480*/  ISETP.GE.AND P4, PT, R162, R57.reuse, PT ;  /* 0x00000039a200720c */ /* 0x080fe40003f86270 */
[-C--:B------:R-:W-:Y:S02]  /*2490*/  ISETP.GE.AND P5, PT, R106, R57.reuse, PT ;  /* 0x000000396a00720c */ /* 0x080fe40003fa6270 */
[-C--:B------:R-:W-:Y:S01]  /*24a0*/  ISETP.GE.AND P6, PT, R108, R57.reuse, PT ;  /* 0x000000396c00720c */ /* 0x080fe20003fc6270 */
[----:B------:R-:W4:Y:S01]  /*24b0*/  @!P0 LDG.E.U16 R181, desc[UR16][R30.64+0x1c0] ;  /* 0x0001c0101eb58981 */ /* 0x000f22000c1e1500 */
[----:B------:R-:W-:-:S02]  /*24c0*/  ISETP.GE.AND P0, PT, R164, R57, PT ;  /* 0x00000039a400720c */ /* 0x000fc40003f06270 */
[----:B------:R-:W-:Y:S02]  /*24d0*/  PRMT R183, RZ, 0x7610, R183 ;  /* 0x00007610ffb77816 */ /* 0x000fe400000000b7 */
[--C-:B------:R-:W-:Y:S02]  /*24e0*/  LEA.HI.X R33, R26, R17, R7.reuse, 0x3, P1 ;  /* 0x000000111a217211 */ /* 0x100fe400008f1c07 */
[----:B------:R-:W-:Y:S02]  /*24f0*/  PRMT R7, RZ, 0x7610, R7 ;  /* 0x00007610ff077816 */ /* 0x000fe40000000007 */
[----:B------:R-:W-:Y:S02]  /*2500*/  PRMT R5, RZ, 0x7610, R5 ;  /* 0x00007610ff057816 */ /* 0x000fe40000000005 */
[C---:B------:R-:W-:Y:S02]  /*2510*/  IADD3 R26, PT, PT, R118.reuse, 0x100, RZ ;  /* 0x00000100761a7810 */ /* 0x040fe40007ffe0ff */
[----:B------:R-:W-:Y:S01]  /*2520*/  PRMT R177, RZ, 0x7610, R177 ;  /* 0x00007610ffb17816 */ /* 0x000fe200000000b1 */
[----:B------:R-:W5:Y:S01]  /*2530*/  @!P0 LDG.E.U16 R183, desc[UR16][R30.64+0x200] ;  /* 0x000200101eb78981 */ /* 0x000f62000c1e1500 */
[----:B------:R-:W-:-:S02]  /*2540*/  IADD3 R168, PT, PT, R118, 0x120, RZ ;  /* 0x0000012076a87810 */ /* 0x000fc40007ffe0ff */
[----:B------:R-:W-:Y:S01]  /*2550*/  PRMT R175, RZ, 0x7610, R175 ;  /* 0x00007610ffaf7816 */ /* 0x000fe200000000af */
[----:B------:R-:W2:Y:S01]  /*2560*/  @!P2 LDG.E.U16 R7, desc[UR16][R30.64+0x40] ;  /* 0x000040101e07a981 */ /* 0x000ea2000c1e1500 */
[C---:B------:R-:W-:Y:S02]  /*2570*/  IADD3 R170, PT, PT, R118.reuse, 0x140, RZ ;  /* 0x0000014076aa7810 */ /* 0x040fe40007ffe0ff */
[----:B------:R-:W-:Y:S01]  /*2580*/  PRMT R173, RZ, 0x7610, R173 ;  /* 0x00007610ffad7816 */ /* 0x000fe200000000ad */
[----:B------:R-:W3:Y:S01]  /*2590*/  @!P3 LDG.E.U16 R5, desc[UR16][R30.64] ;  /* 0x000000101e05b981 */ /* 0x000ee2000c1e1500 */
[C---:B------:R-:W-:Y:S02]  /*25a0*/  IADD3 R174, PT, PT, R118.reuse, 0x160, RZ ;  /* 0x0000016076ae7810 */ /* 0x040fe40007ffe0ff */
[----:B------:R-:W-:Y:S01]  /*25b0*/  IADD3 R176, PT, PT, R118, 0x180, RZ ;  /* 0x0000018076b07810 */ /* 0x000fe20007ffe0ff */
[----:B------:R-:W4:Y:S01]  /*25c0*/  @!P4 LDG.E.U16 R177, desc[UR16][R30.64+0x140] ;  /* 0x000140101eb1c981 */ /* 0x000f22000c1e1500 */
[----:B------:R-:W-:-:S02]  /*25d0*/  ISETP.GE.AND P0, PT, R26, R57, PT ;  /* 0x000000391a00720c */ /* 0x000fc40003f06270 */
[----:B------:R-:W-:Y:S01]  /*25e0*/  IADD3 R180, PT, PT, R118, 0x1a0, RZ ;  /* 0x000001a076b47810 */ /* 0x000fe20007ffe0ff */
[----:B------:R-:W5:Y:S01]  /*25f0*/  @!P5 LDG.E.U16 R175, desc[UR16][R30.64+0x100] ;  /* 0x000100101eafd981 */ /* 0x000f62000c1e1500 */
[-C--:B------:R-:W-:Y:S02]  /*2600*/  ISETP.GE.AND P1, PT, R168, R57.reuse, PT ;  /* 0x00000039a800720c */ /* 0x080fe40003f26270 */
[----:B------:R-:W-:Y:S01]  /*2610*/  IADD3 R182, PT, PT, R118, 0x1c0, RZ ;  /* 0x000001c076b67810 */ /* 0x000fe20007ffe0ff */
[----:B------:R-:W4:Y:S01]  /*2620*/  @!P6 LDG.E.U16 R173, desc[UR16][R30.64+0xc0] ;  /* 0x0000c0101eade981 */ /* 0x000f22000c1e1500 */
[-C--:B------:R-:W-:Y:S02]  /*2630*/  ISETP.GE.AND P2, PT, R170, R57.reuse, PT ;  /* 0x00000039aa00720c */ /* 0x080fe40003f46270 */
[-C--:B------:R-:W-:Y:S01]  /*2640*/  ISETP.GE.AND P3, PT, R174, R57.reuse, PT ;  /* 0x00000039ae00720c */ /* 0x080fe20003f66270 */
[----:B------:R0:W5:Y:S01]  /*2650*/  LDG.E.64 R26, desc[UR16][R32.64] ;  /* 0x00000010201a7981 */ /* 0x000162000c1e1b00 */
[----:B------:R-:W-:-:S02]  /*2660*/  ISETP.GE.AND P4, PT, R176, R57, PT ;  /* 0x00000039b000720c */ /* 0x000fc40003f86270 */
[-C--:B------:R-:W-:Y:S02]  /*2670*/  ISETP.GE.AND P5, PT, R180, R57.reuse, PT ;  /* 0x00000039b400720c */ /* 0x080fe40003fa6270 */
[----:B------:R-:W-:Y:S02]  /*2680*/  ISETP.GE.AND P6, PT, R182, R57, PT ;  /* 0x00000039b600720c */ /* 0x000fe40003fc6270 */
[----:B------:R-:W-:Y:S02]  /*2690*/  PRMT R166, RZ, 0x7610, R166 ;  /* 0x00007610ffa67816 */ /* 0x000fe400000000a6 */
[----:B------:R-:W-:Y:S02]  /*26a0*/  PRMT R185, RZ, 0x7610, R185 ;  /* 0x00007610ffb97816 */ /* 0x000fe400000000b9 */
[----:B------:R-:W-:Y:S02]  /*26b0*/  PRMT R172, RZ, 0x7610, R172 ;  /* 0x00007610ffac7816 */ /* 0x000fe400000000ac */
[----:B------:R-:W-:Y:S01]  /*26c0*/  PRMT R187, RZ, 0x7610, R187 ;  /* 0x00007610ffbb7816 */ /* 0x000fe200000000bb */
[----:B------:R-:W5:Y:S01]  /*26d0*/  @!P0 LDG.E.U16 R166, desc[UR16][R30.64+0x240] ;  /* 0x000240101ea68981 */ /* 0x000f62000c1e1500 */
        /* <DEDUP_REMOVED lines=9> */
[----:B------:R-:W-:-:S02]  /*2770*/  P2R R186, PR, RZ, 0x1 ;  /* 0x00000001ffba7803 */ /* 0x000fc40000000000 */
[-C--:B------:R-:W-:Y:S02]  /*2780*/  ISETP.GE.AND P0, PT, R142, R57.reuse, PT ;  /* 0x000000398e00720c */ /* 0x080fe40003f06270 */
[----:B------:R-:W-:Y:S02]  /*2790*/  P2R R168, PR, RZ, 0x2 ;  /* 0x00000002ffa87803 */ /* 0x000fe40000000000 */
[----:B------:R-:W-:Y:S02]  /*27a0*/  ISETP.GE.AND P1, PT, R118, R57, PT ;  /* 0x000000397600720c */ /* 0x000fe40003f26270 */
[----:B------:R-:W-:Y:S02]  /*27b0*/  PRMT R217, RZ, 0x7610, R217 ;  /* 0x00007610ffd97816 */ /* 0x000fe400000000d9 */
[----:B0-----:R-:W-:Y:S02]  /*27c0*/  PRMT R33, RZ, 0x7610, R33 ;  /* 0x00007610ff217816 */ /* 0x001fe40000000021 */
        /* <DEDUP_REMOVED lines=10> */
[----:B---3--:R-:W-:Y:S04]  /*2870*/  STS.U16 [R100], R5 ;  /* 0x0000000564007388 */ /* 0x008fe80000000400 */
[----:B--2---:R0:W-:Y:S04]  /*2880*/  STS.U16 [R98+0x40], R7 ;  /* 0x0000400762007388 */ /* 0x0041e80000000400 */
[----:B------:R1:W-:Y:S04]  /*2890*/  STS.U16 [R96+0x80], R171 ;  /* 0x000080ab60007388 */ /* 0x0003e80000000400 */
[----:B----4-:R-:W-:Y:S04]  /*28a0*/  STS.U16 [R94+0xc0], R173 ;  /* 0x0000c0ad5e007388 */ /* 0x010fe80000000400 */
[----:B-----5:R-:W-:Y:S04]  /*28b0*/  STS.U16 [R92+0x100], R175 ;  /* 0x000100af5c007388 */ /* 0x020fe80000000400 */
[----:B------:R-:W-:Y:S04]  /*28c0*/  STS.U16 [R90+0x140], R177 ;  /* 0x000140b15a007388 */ /* 0x000fe80000000400 */
[----:B------:R-:W-:Y:S04]  /*28d0*/  STS.U16 [R88+0x180], R179 ;  /* 0x000180b358007388 */ /* 0x000fe80000000400 */
[----:B------:R-:W-:Y:S01]  /*28e0*/  STS.U16 [R86+0x1c0], R181 ;  /* 0x0001c0b556007388 */ /* 0x000fe20000000400 */
[----:B0-----:R-:W-:-:S03]  /*28f0*/  PRMT R7, RZ, 0x7610, R7 ;  /* 0x00007610ff077816 */ /* 0x001fc60000000007 */
        /* <DEDUP_REMOVED lines=9> */
[----:B------:R-:W3:Y:S01]  /*2990*/  @!P0 LDG.E.U16 R7, desc[UR16][R28.64] ;  /* 0x000000101c078981 */ /* 0x000ee2000c1e1500 */
[----:B------:R-:W-:-:S03]  /*29a0*/  ISETP.GE.AND P0, PT, R110, R57, PT ;  /* 0x000000396e00720c */ /* 0x000fc60003f06270 */
[----:B------:R-:W4:Y:S01]  /*29b0*/  @!P1 LDG.E.U16 R33, desc[UR16][R28.64+0x40] ;  /* 0x000040101c219981 */ /* 0x000f22000c1e1500 */
[-C--:B------:R-:W-:Y:S02]  /*29c0*/  ISETP.GE.AND P1, PT, R108, R57.reuse, PT ;  /* 0x000000396c00720c */ /* 0x080fe40003f26270 */
[----:B------:R-:W-:Y:S01]  /*29d0*/  PRMT R5, RZ, 0x7610, R5 ;  /* 0x00007610ff057816 */ /* 0x000fe20000000005 */
[----:B------:R-:W5:Y:S04]  /*29e0*/  @!P2 LDG.E.U16 R30, desc[UR16][R28.64+0x2c0] ;  /* 0x0002c0101c1ea981 */ /* 0x000f68000c1e1500 */
[----:B------:R-:W5:Y:S04]  /*29f0*/  @!P3 LDG.E.U16 R231, desc[UR16][R28.64+0x300] ;  /* 0x000300101ce7b981 */ /* 0x000f68000c1e1500 */
[----:B------:R-:W5:Y:S01]  /*2a00*/  @!P0 LDG.E.U16 R217, desc[UR16][R28.64+0x80] ;  /* 0x000080101cd98981 */ /* 0x000f62000c1e1500 */
[----:B------:R-:W-:-:S03]  /*2a10*/  ISETP.GE.AND P0, PT, R106, R57, PT ;  /* 0x000000396a00720c */ /* 0x000fc60003f06270 */
[----:B------:R-:W5:Y:S01]  /*2a20*/  @!P1 LDG.E.U16 R219, desc[UR16][R28.64+0xc0] ;  /* 0x0000c0101cdb9981 */ /* 0x000f62000c1e1500 */
[----:B------:R-:W-:-:S03]  /*2a30*/  ISETP.GE.AND P1, PT, R162, R57, PT ;  /* 0x00000039a200720c */ /* 0x000fc60003f26270 */
[----:B------:R-:W5:Y:S04]  /*2a40*/  @!P4 LDG.E.U16 R32, desc[UR16][R28.64+0x340] ;  /* 0x000340101c20c981 */ /* 0x000f68000c1e1500 */
[----:B------:R-:W5:Y:S04]  /*2a50*/  @!P5 LDG.E.U16 R233, desc[UR16][R28.64+0x380] ;  /* 0x000380101ce9d981 */ /* 0x000f68000c1e1500 */
[----:B------:R-:W5:Y:S01]  /*2a60*/  @!P0 LDG.E.U16 R5, desc[UR16][R28.64+0x100] ;  /* 0x000100101c058981 */ /* 0x000f62000c1e1500 */
[----:B------:R-:W-:-:S03]  /*2a70*/  ISETP.GE.AND P0, PT, R4, R57, PT ;  /* 0x000000390400720c */ /* 0x000fc60003f06270 */
[----:B------:R-:W5:Y:S01]  /*2a80*/  @!P1 LDG.E.U16 R221, desc[UR16][R28.64+0x140] ;  /* 0x000140101cdd9981 */ /* 0x000f62000c1e1500 */
[----:B------:R-:W-:Y:S01]  /*2a90*/  ISETP.GE.AND P1, PT, R6, R57, PT ;  /* 0x000000390600720c */ /* 0x000fe20003f26270 */
[-C--:B------:R-:W-:Y:S01]  /*2aa0*/  FMUL.FTZ R31, R70, R27.reuse ;  /* 0x0000001b461f7220 */ /* 0x080fe20000410000 */
[----:B-1----:R-:W-:Y:S01]  /*2ab0*/  FMUL.FTZ R171, R26, 1.4426950216293334961 ;  /* 0x3fb8aa3b1aab7820 */ /* 0x002fe20000410000 */
[----:B0-----:R-:W-:Y:S01]  /*2ac0*/  FMUL.FTZ R166, R68, R27 ;  /* 0x0000001b44a67220 */ /* 0x001fe20000410000 */
[----:B------:R-:W-:Y:S04]  /*2ad0*/  LDS.U16 R201, [R55+0x4] ;  /* 0x0000040037c97984 */ /* 0x000fe80000000400 */
[----:B------:R-:W-:Y:S04]  /*2ae0*/  LDS.U16 R199, [R54+0x6] ;  /* 0x0000060036c77984 */ /* 0x000fe80000000400 */
[----:B------:R-:W5:Y:S01]  /*2af0*/  @!P0 LDG.E.U16 R223, desc[UR16][R28.64+0x180] ;  /* 0x000180101cdf8981 */ /* 0x000f62000c1e1500 */
[----:B------:R-:W-:-:S03]  /*2b00*/  ISETP.GE.AND P0, PT, R164, R57, PT ;  /* 0x00000039a400720c */ /* 0x000fc60003f06270 */
[----:B------:R-:W5:Y:S01]  /*2b10*/  @!P1 LDG.E.U16 R225, desc[UR16][R28.64+0x1c0] ;  /* 0x0001c0101ce19981 */ /* 0x000f62000c1e1500 */
[----:B------:R-:W-:-:S03]  /*2b20*/  ISETP.NE.AND P1, PT, R168, RZ, PT ;  /* 0x000000ffa800720c */ /* 0x000fc60003f25270 */
[----:B------:R-:W-:Y:S04]  /*2b30*/  LDS.U16 R197, [R53+0x8] ;  /* 0x0000080035c57984 */ /* 0x000fe80000000400 */
[----:B------:R-:W-:Y:S04]  /*2b40*/  LDS.U16 R195, [R52+0xa] ;  /* 0x00000a0034c37984 */ /* 0x000fe80000000400 */
[----:B------:R-:W5:Y:S01]  /*2b50*/  @!P0 LDG.E.U16 R227, desc[UR16][R28.64+0x200] ;  /* 0x000200101ce38981 */ /* 0x000f62000c1e1500 */
[----:B------:R-:W-:Y:S02]  /*2b60*/  ISETP.NE.AND P0, PT, R186, RZ, PT ;  /* 0x000000ffba00720c */ /* 0x000fe40003f05270 */
[----:B------:R-:W-:Y:S01]  /*2b70*/  PRMT R6, RZ, 0x7610, R6 ;  /* 0x00007610ff067816 */ /* 0x000fe20000000006 */
[----:B------:R-:W5:Y:S01]  /*2b80*/  @!P1 LDG.E.U16 R229, desc[UR16][R28.64+0x280] ;  /* 0x000280101ce59981 */ /* 0x000f62000c1e1500 */
[----:B------:R-:W-:-:S03]  /*2b90*/  PRMT R4, RZ, 0x7610, R4 ;  /* 0x00007610ff047816 */ /* 0x000fc60000000004 */
[----:B------:R-:W-:Y:S04]  /*2ba0*/  LDS.U16 R193, [R51+0xc] ;  /* 0x00000c0033c17984 */ /* 0x000fe80000000400 */
[----:B------:R-:W5:Y:S04]  /*2bb0*/  @!P6 LDG.E.U16 R4, desc[UR16][R28.64+0x3c0] ;  /* 0x0003c0101c04e981 */ /* 0x000f68000c1e1500 */
[----:B------:R0:W5:Y:S01]  /*2bc0*/  @!P0 LDG.E.U16 R6, desc[UR16][R28.64+0x240] ;  /* 0x000240101c068981 */ /* 0x000162000c1e1500 */
[----:B------:R-:W-:Y:S01]  /*2bd0*/  FMUL.RZ R170, R31, 0.15915493667125701904 ;  /* 0x3e22f9831faa7820 */ /* 0x000fe2000040c000 */
[-C--:B------:R-:W-:Y:S01]  /*2be0*/  FMUL.FTZ R31, R70, R171.reuse ;  /* 0x000000ab461f7220 */ /* 0x080fe20000410000 */
[----:B--2---:R-:W-:Y:S01]  /*2bf0*/  FMUL.RZ R172, R166, 0.15915493667125701904 ;  /* 0x3e22f983a6ac7820 */ /* 0x004fe2000040c000 */
[----:B------:R-:W-:Y:S02]  /*2c00*/  LDS.U16 R191, [R50+0xe] ;  /* 0x00000e0032bf7984 */ /* 0x000fe40000000400 */
[----:B------:R1:W2:Y:S02]  /*2c10*/  MUFU.EX2 R211, R31 ;  /* 0x0000001f00d37308 */ /* 0x0002a40000000800 */
[----:B------:R-:W-:Y:S01]  /*2c20*/  LDS.U16 R189, [R40+0x10] ;  /* 0x0000100028bd7984 */ /* 0x000fe20000000400 */
[----:B0-----:R-:W-:-:S03]  /*2c30*/  FMUL.FTZ R28, R68, R171 ;  /* 0x000000ab441c7220 */ /* 0x001fc60000410000 */
[----:B------:R-:W-:Y:S01]  /*2c40*/  LDS.U16 R187, [R39+0x12] ;  /* 0x0000120027bb7984 */ /* 0x000fe20000000400 */
[----:B------:R0:W2:Y:S01]  /*2c50*/  MUFU.EX2 R209, R28 ;  /* 0x0000001c00d17308 */ /* 0x0000a20000000800 */
[-C--:B-1----:R-:W-:Y:S02]  /*2c60*/  FMUL.FTZ R31, R64, R27.reuse ;  /* 0x0000001b401f7220 */ /* 0x082fe40000410000 */
[----:B------:R-:W-:Y:S01]  /*2c70*/  LDS.U16 R185, [R38+0x14] ;  /* 0x0000140026b97984 */ /* 0x000fe20000000400 */
[----:B------:R-:W-:Y:S01]  /*2c80*/  MUFU.SIN R162, R170 ;  /* 0x000000aa00a27308 */ /* 0x000fe20000000400 */
[----:B------:R-:W-:Y:S02]  /*2c90*/  FMUL.RZ R176, R31, 0.15915493667125701904 ;  /* 0x3e22f9831fb07820 */ /* 0x000fe4000040c000 */
[----:B------:R-:W-:Y:S01]  /*2ca0*/  LDS.U16 R183, [R37+0x16] ;  /* 0x0000160025b77984 */ /* 0x000fe20000000400 */
[----:B0-----:R-:W-:-:S03]  /*2cb0*/  FMUL.FTZ R28, R62, R27 ;  /* 0x0000001b3e1c7220 */ /* 0x001fc60000410000 */
[----:B------:R-:W-:Y:S01]  /*2cc0*/  LDS.U16 R181, [R36+0x18] ;  /* 0x0000180024b57984 */ /* 0x000fe20000000400 */
[----:B------:R0:W2:Y:S01]  /*2cd0*/  MUFU.COS R164, R170 ;  /* 0x000000aa00a47308 */ /* 0x0000a20000000000 */
[----:B------:R-:W-:Y:S02]  /*2ce0*/  FMUL.RZ R177, R28, 0.15915493667125701904 ;  /* 0x3e22f9831cb17820 */ /* 0x000fe4000040c000 */
[----:B------:R-:W-:Y:S05]  /*2cf0*/  LDS.U16 R179, [R35+0x1a] ;  /* 0x00001a0023b37984 */ /* 0x000fea0000000400 */
[----:B------:R-:W-:Y:S01]  /*2d00*/  MUFU.SIN R166, R172 ;  /* 0x000000ac00a67308 */ /* 0x000fe20000000400 */
[----:B0-----:R-:W-:-:S07]  /*2d10*/  FMUL.FTZ R170, R64, R171 ;  /* 0x000000ab40aa7220 */ /* 0x001fce0000410000 */
[----:B------:R0:W1:Y:S02]  /*2d20*/  MUFU.COS R210, R172 ;  /* 0x000000ac00d27308 */ /* 0x0000640000000000 */
[----:B0-----:R-:W-:-:S06]  /*2d30*/  FMUL.FTZ R172, R62, R171 ;  /* 0x000000ab3eac7220 */ /* 0x001fcc0000410000 */
[----:B------:R-:W0:Y:S01]  /*2d40*/  MUFU.COS R173, R176 ;  /* 0x000000b000ad7308 */ /* 0x000e220000000000 */
[----:B------:R-:W-:-:S07]  /*2d50*/  FMUL.FTZ R29, R66, R27 ;  /* 0x0000001b421d7220 */ /* 0x000fce0000410000 */
[----:B------:R-:W0:Y:S01]  /*2d60*/  MUFU.COS R175, R177 ;  /* 0x000000b100af7308 */ /* 0x000e220000000000 */
[----:B------:R-:W-:-:S07]  /*2d70*/  FMUL.RZ R174, R29, 0.15915493667125701904 ;  /* 0x3e22f9831dae7820 */ /* 0x000fce000040c000 */
[----:B------:R-:W0:Y:S04]  /*2d80*/  MUFU.EX2 R170, R170 ;  /* 0x000000aa00aa7308 */ /* 0x000e280000000800 */
[----:B------:R-:W0:Y:S01]  /*2d90*/  MUFU.EX2 R172, R172 ;  /* 0x000000ac00ac7308 */ /* 0x000e220000000800 */
[----:B------:R-:W-:Y:S01]  /*2da0*/  FMUL.FTZ R28, R72, R27 ;  /* 0x0000001b481c7220 */ /* 0x000fe20000410000 */
[-C--:B------:R-:W-:Y:S01]  /*2db0*/  FMUL.FTZ R29, R66, R171.reuse ;  /* 0x000000ab421d7220 */ /* 0x080fe20000410000 */
[----:B--2---:R-:W-:Y:S01]  /*2dc0*/  FMUL.FTZ R215, R211, R164 ;  /* 0x000000a4d3d77220 */ /* 0x004fe20000410000 */
[----:B------:R-:W-:Y:S01]  /*2dd0*/  MUFU.SIN R168, R174 ;  /* 0x000000ae00a87308 */ /* 0x000fe20000000400 */
[----:B-1----:R-:W-:Y:S01]  /*2de0*/  FMUL.FTZ R210, R209, R210 ;  /* 0x000000d2d1d27220 */ /* 0x002fe20000410000 */
[----:B------:R-:W-:Y:S01]  /*2df0*/  FMUL.FTZ R211, R211, R162 ;  /* 0x000000a2d3d37220 */ /* 0x000fe20000410000 */
[----:B------:R-:W-:Y:S01]  /*2e00*/  FMUL.FTZ R209, R209, R166 ;  /* 0x000000a6d1d17220 */ /* 0x000fe20000410000 */
[-C--:B------:R-:W-:Y:S01]  /*2e10*/  FMUL.FTZ R162, R60, R171.reuse ;  /* 0x000000ab3ca27220 */ /* 0x080fe20000410000 */
[----:B------:R-:W-:-:S03]  /*2e20*/  FMUL.FTZ R166, R58, R171 ;  /* 0x000000ab3aa67220 */ /* 0x000fc60000410000 */
[----:B------:R1:W2:Y:S01]  /*2e30*/  MUFU.COS R208, R174 ;  /* 0x000000ae00d07308 */ /* 0x0002a20000000000 */
[----:B0-----:R-:W-:Y:S01]  /*2e40*/  FMUL.FTZ R206, R170, R173 ;  /* 0x000000adaace7220 */ /* 0x001fe20000410000 */
[----:B------:R-:W-:Y:S01]  /*2e50*/  FMUL.FTZ R204, R172, R175 ;  /* 0x000000afaccc7220 */ /* 0x000fe20000410000 */
[----:B------:R-:W-:Y:S04]  /*2e60*/  LDS.U16 R173, [R56+0x2] ;  /* 0x0000020038ad7984 */ /* 0x000fe80000000400 */
[----:B------:R-:W-:Y:S01]  /*2e70*/  LDS.U16 R175, [R0+0x1e] ;  /* 0x00001e0000af7984 */ /* 0x000fe20000000400 */
[----:B-1----:R-:W-:Y:S01]  /*2e80*/  FMUL.RZ R174, R28, 0.15915493667125701904 ;  /* 0x3e22f9831cae7820 */ /* 0x002fe2000040c000 */
[----:B------:R0:W-:Y:S01]  /*2e90*/  MUFU.SIN R203, R177 ;  /* 0x000000b100cb7308 */ /* 0x0001e20000000400 */
[----:B------:R-:W-:-:S02]  /*2ea0*/  FMUL.FTZ R28, R72, R171 ;  /* 0x000000ab481c7220 */ /* 0x000fc40000410000 */
[----:B------:R-:W-:Y:S05]  /*2eb0*/  LDS.U16 R171, [R49] ;  /* 0x0000000031ab7984 */ /* 0x000fea0000000400 */
[----:B------:R1:W2:Y:S01]  /*2ec0*/  MUFU.EX2 R207, R29 ;  /* 0x0000001d00cf7308 */ /* 0x0002a20000000800 */
[----:B0-----:R-:W-:Y:S03]  /*2ed0*/  LDS.U16 R177, [R34+0x1c] ;  /* 0x00001c0022b17984 */ /* 0x001fe60000000400 */
[----:B------:R0:W2:Y:S08]  /*2ee0*/  MUFU.SIN R205, R176 ;  /* 0x000000b000cd7308 */ /* 0x0000b00000000400 */
[----:B------:R-:W2:Y:S08]  /*2ef0*/  MUFU.SIN R31, R174 ;  /* 0x000000ae001f7308 */ /* 0x000eb00000000400 */
[----:B-1----:R-:W1:Y:S01]  /*2f00*/  MUFU.COS R29, R174 ;  /* 0x000000ae001d7308 */ /* 0x002e620000000000 */
[----:B------:R-:W-:-:S07]  /*2f10*/  FMUL.FTZ R164, R60, R27 ;  /* 0x0000001b3ca47220 */ /* 0x000fce0000410000 */
[----:B0-----:R0:W1:Y:S01]  /*2f20*/  MUFU.EX2 R176, R28 ;  /* 0x0000001c00b07308 */ /* 0x0010620000000800 */
[----:B------:R-:W-:Y:S01]  /*2f30*/  FMUL.RZ R164, R164, 0.15915493667125701904 ;  /* 0x3e22f983a4a47820 */ /* 0x000fe2000040c000 */
[----:B0-----:R-:W-:Y:S02]  /*2f40*/  SHF.L.U32 R28, R104, 0x8, RZ ;  /* 0x00000008681c7819 */ /* 0x001fe400000006ff */
[----:B------:R0:W0:Y:S01]  /*2f50*/  MUFU.EX2 R200, R162 ;  /* 0x000000a200c87308 */ /* 0x0000220000000800 */
[----:B------:R-:W-:Y:S01]  /*2f60*/  ISETP.NE.AND P2, PT, R154, RZ, PT ;  /* 0x000000ff9a00720c */ /* 0x000fe20003f45270 */
[C---:B--2---:R-:W-:Y:S01]  /*2f70*/  FMUL.FTZ R208, R207.reuse, R208 ;  /* 0x000000d0cfd07220 */ /* 0x044fe20000410000 */
[----:B------:R-:W-:Y:S01]  /*2f80*/  FMUL.FTZ R207, R207, R168 ;  /* 0x000000a8cfcf7220 */ /* 0x000fe20000410000 */
[----:B------:R-:W-:Y:S01]  /*2f90*/  FMUL.FTZ R205, R170, R205 ;  /* 0x000000cdaacd7220 */ /* 0x000fe20000410000 */
[----:B------:R-:W-:Y:S01]  /*2fa0*/  FMUL.FTZ R203, R172, R203 ;  /* 0x000000cbaccb7220 */ /* 0x000fe20000410000 */
[----:B------:R2:W2:Y:S01]  /*2fb0*/  MUFU.EX2 R196, R166 ;  /* 0x000000a600c47308 */ /* 0x0004a20000000800 */
[----:B-1----:R-:W-:-:S03]  /*2fc0*/  FMUL.FTZ R31, R176, R31 ;  /* 0x0000001fb01f7220 */ /* 0x002fc60000410000 */
[----:B------:R-:W-:Y:S01]  /*2fd0*/  MUFU.SIN R235, R164 ;  /* 0x000000a400eb7308 */ /* 0x000fe20000000400 */
[----:B------:R-:W1:Y:S01]  /*2fe0*/  S2UR UR7, SR_CgaCtaId ;  /* 0x00000000000779c3 */ /* 0x000e620000008800 */
[----:B------:R-:W-:Y:S01]  /*2ff0*/  UMOV UR6, 0x400 ;  /* 0x0000040000067882 */ /* 0x000fe20000000000 */
[----:B------:R-:W-:Y:S01]  /*3000*/  ISETP.NE.AND P1, PT, R154, 0x1f, PT ;  /* 0x0000001f9a00780c */ /* 0x000fe20003f25270 */
[----:B------:R-:W-:Y:S01]  /*3010*/  BSSY.RECONVERGENT B0, `(.L_x_16047) ;  /* 0x0000070000007945 */ /* 0x000fe20003800200 */
[----:B------:R-:W-:Y:S01]  /*3020*/  ISETP.NE.AND P0, PT, R188, RZ, PT ;  /* 0x000000ffbc00720c */ /* 0x000fe20003f05270 */
[----:B---3--:R3:W-:Y:S04]  /*3030*/  STS.U16 [R100+0x420], R7 ;  /* 0x0004200764007388 */ /* 0x0087e80000000400 */
[----:B----4-:R-:W-:Y:S04]  /*3040*/  STS.U16 [R98+0x460], R33 ;  /* 0x0004602162007388 */ /* 0x010fe80000000400 */
[----:B-----5:R-:W-:Y:S04]  /*3050*/  STS.U16 [R96+0x4a0], R217 ;  /* 0x0004a0d960007388 */ /* 0x020fe80000000400 */
[----:B------:R-:W-:Y:S01]  /*3060*/  STS.U16 [R94+0x4e0], R219 ;  /* 0x0004e0db5e007388 */ /* 0x000fe20000000400 */
[----:B---3--:R-:W-:-:S03]  /*3070*/  FMUL.FTZ R7, R58, R27 ;  /* 0x0000001b3a077220 */ /* 0x008fc60000410000 */
[----:B------:R3:W-:Y:S04]  /*3080*/  STS.U16 [R92+0x520], R5 ;  /* 0x000520055c007388 */ /* 0x0007e80000000400 */
[----:B------:R-:W-:Y:S01]  /*3090*/  STS.U16 [R90+0x560], R221 ;  /* 0x000560dd5a007388 */ /* 0x000fe20000000400 */
[----:B0-----:R-:W-:Y:S01]  /*30a0*/  FMUL.RZ R162, R7, 0.15915493667125701904 ;  /* 0x3e22f98307a27820 */ /* 0x001fe2000040c000 */
[----:B---3--:R-:W-:Y:S02]  /*30b0*/  LOP3.LUT R5, R28, 0x100, RZ, 0xc0, !PT ;  /* 0x000001001c057812 */ /* 0x008fe400078ec0ff */
[----:B------:R-:W-:Y:S04]  /*30c0*/  STS.U16 [R88+0x5a0], R223 ;  /* 0x0005a0df58007388 */ /* 0x000fe80000000400 */
[----:B------:R-:W-:Y:S01]  /*30d0*/  STS.U16 [R86+0x5e0], R225 ;  /* 0x0005e0e156007388 */ /* 0x000fe20000000400 */
[----:B------:R-:W0:Y:S03]  /*30e0*/  MUFU.COS R217, R164 ;  /* 0x000000a400d97308 */ /* 0x000e260000000000 */
[----:B------:R-:W-:Y:S05]  /*30f0*/  STS.U16 [R48+0x620], R227 ;  /* 0x000620e330007388 */ /* 0x000fea0000000400 */
[----:B------:R-:W-:Y:S01]  /*3100*/  MUFU.SIN R219, R162 ;  /* 0x000000a200db7308 */ /* 0x000fe20000000400 */
[----:B------:R3:W-:Y:S04]  /*3110*/  STS.U16 [R47+0x660], R6 ;  /* 0x000660062f007388 */ /* 0x0007e80000000400 */
[----:B------:R-:W-:Y:S04]  /*3120*/  STS.U16 [R46+0x6a0], R229 ;  /* 0x0006a0e52e007388 */ /* 0x000fe80000000400 */
[----:B------:R4:W-:Y:S01]  /*3130*/  STS.U16 [R45+0x6e0], R30 ;  /* 0x0006e01e2d007388 */ /* 0x0009e20000000400 */
[----:B---3--:R-:W-:-:S03]  /*3140*/  IADD3 R6, PT, PT, R5, UR4, RZ ;  /* 0x0000000405067c10 */ /* 0x008fc6000fffe0ff */
[----:B------:R-:W-:Y:S04]  /*3150*/  STS.U16 [R44+0x720], R231 ;  /* 0x000720e72c007388 */ /* 0x000fe80000000400 */
[----:B------:R-:W-:Y:S04]  /*3160*/  STS.U16 [R43+0x760], R32 ;  /* 0x000760202b007388 */ /* 0x000fe80000000400 */
[----:B------:R-:W-:Y:S01]  /*3170*/  STS.U16 [R42+0x7a0], R233 ;  /* 0x0007a0e92a007388 */ /* 0x000fe20000000400 */
[----:B------:R-:W-:-:S03]  /*3180*/  SEL R178, R6, R141, !P2 ;  /* 0x0000008d06b27207 */ /* 0x000fc60005000000 */
[----:B------:R-:W-:Y:S01]  /*3190*/  STS.U16 [R41+0x7e0], R4 ;  /* 0x0007e00429007388 */ /* 0x000fe20000000400 */
[----:B------:R-:W-:-:S03]  /*31a0*/  NOP ;  /* 0x0000000000007918 */ /* 0x000fc60000000000 */
[----:B------:R-:W-:Y:S01]  /*31b0*/  LDS.U16 R5, [R49+0x420] ;  /* 0x0004200031057984 */ /* 0x000fe20000000400 */
[----:B------:R3:W5:Y:S01]  /*31c0*/  MUFU.COS R221, R162 ;  /* 0x000000a200dd7308 */ /* 0x0007620000000000 */
[----:B----4-:R-:W-:Y:S02]  /*31d0*/  FMUL.FTZ R30, R176, R29 ;  /* 0x0000001db01e7220 */ /* 0x010fe40000410000 */
[----:B------:R-:W-:Y:S04]  /*31e0*/  LDS.U16 R28, [R54+0x426] ;  /* 0x00042600361c7984 */ /* 0x000fe80000000400 */
[----:B------:R-:W4:Y:S04]  /*31f0*/  LDS.U16 R6, [R56+0x422] ;  /* 0x0004220038067984 */ /* 0x000f280000000400 */
[----:B------:R-:W0:Y:S04]  /*3200*/  LDS.U16 R7, [R55+0x424] ;  /* 0x0004240037077984 */ /* 0x000e280000000400 */
[----:B------:R-:W5:Y:S04]  /*3210*/  LDS.U16 R29, [R53+0x428] ;  /* 0x00042800351d7984 */ /* 0x000f680000000400 */
[----:B------:R-:W5:Y:S04]  /*3220*/  LDS.U16 R4, [R52+0x42a] ;  /* 0x00042a0034047984 */ /* 0x000f680000000400 */
[----:B------:R-:W5:Y:S04]  /*3230*/  LDS.U16 R32, [R51+0x42c] ;  /* 0x00042c0033207984 */ /* 0x000f680000000400 */
[----:B------:R-:W5:Y:S04]  /*3240*/  LDS.U16 R33, [R50+0x42e] ;  /* 0x00042e0032217984 */ /* 0x000f680000000400 */
[----:B---3--:R-:W3:Y:S04]  /*3250*/  LDS.U16 R162, [R40+0x430] ;  /* 0x0004300028a27984 */ /* 0x008ee80000000400 */
[----:B------:R-:W3:Y:S04]  /*3260*/  LDS.U16 R164, [R39+0x432] ;  /* 0x0004320027a47984 */ /* 0x000ee80000000400 */
[----:B--2---:R-:W2:Y:S04]  /*3270*/  LDS.U16 R166, [R38+0x434] ;  /* 0x0004340026a67984 */ /* 0x004ea80000000400 */
[----:B------:R-:W2:Y:S04]  /*3280*/  LDS.U16 R168, [R37+0x436] ;  /* 0x0004360025a87984 */ /* 0x000ea80000000400 */
[----:B------:R-:W2:Y:S04]  /*3290*/  LDS.U16 R170, [R36+0x438] ;  /* 0x0004380024aa7984 */ /* 0x000ea80000000400 */
[----:B------:R-:W2:Y:S04]  /*32a0*/  LDS.U16 R172, [R35+0x43a] ;  /* 0x00043a0023ac7984 */ /* 0x000ea80000000400 */
[----:B------:R-:W2:Y:S04]  /*32b0*/  LDS.U16 R174, [R34+0x43c] ;  /* 0x00043c0022ae7984 */ /* 0x000ea80000000400 */
[----:B------:R-:W2:Y:S01]  /*32c0*/  LDS.U16 R176, [R0+0x43e] ;  /* 0x00043e0000b07984 */ /* 0x000ea20000000400 */
[----:B-1----:R-:W-:-:S06]  /*32d0*/  ULEA UR6, UR7, UR6, 0x18 ;  /* 0x0000000607067291 */ /* 0x002fcc000f8ec0ff */
[----:B------:R-:W-:Y:S01]  /*32e0*/  LEA R178, R178, UR6, 0x3 ;  /* 0x00000006b2b27c11 */ /* 0x000fe2000f8e18ff */
[----:B----4-:R-:W-:-:S04]  /*32f0*/  HADD2.F32 R6, -RZ, R6.H0_H0 ;  /* 0x20000006ff067230 */ /* 0x010fc80000004100 */
[----:B------:R1:W-:Y:S01]  /*3300*/  STS.64 [R178+0x1d10], R30 ;  /* 0x001d101eb2007388 */ /* 0x0003e20000000a00 */
[----:B0-----:R-:W-:Y:S02]  /*3310*/  HADD2.F32 R7, -RZ, R7.H0_H0 ;  /* 0x20000007ff077230 */ /* 0x001fe40000004100 */
[----:B-----5:R-:W-:Y:S02]  /*3320*/  HADD2.F32 R190, -RZ, R29.H0_H0 ;  /* 0x2000001dffbe7230 */ /* 0x020fe40000004100 */
[----:B------:R-:W-:Y:S02]  /*3330*/  HADD2.F32 R4, -RZ, R4.H0_H0 ;  /* 0x20000004ff047230 */ /* 0x000fe40000004100 */
[----:B------:R-:W-:Y:S02]  /*3340*/  HADD2.F32 R32, -RZ, R32.H0_H0 ;  /* 0x20000020ff207230 */ /* 0x000fe40000004100 */
[----:B------:R-:W-:Y:S02]  /*3350*/  HADD2.F32 R184, -RZ, R33.H0_H0 ;  /* 0x20000021ffb87230 */ /* 0x000fe40000004100 */
[----:B-1----:R-:W-:-:S02]  /*3360*/  HADD2.F32 R178, -RZ, R5.H0_H0 ;  /* 0x20000005ffb27230 */ /* 0x002fc40000004100 */
[----:B------:R-:W-:Y:S02]  /*3370*/  HADD2.F32 R5, -RZ, R28.H0_H0 ;  /* 0x2000001cff057230 */ /* 0x000fe40000004100 */
[----:B---3--:R-:W-:Y:S02]  /*3380*/  HADD2.F32 R162, -RZ, R162.H0_H0 ;  /* 0x200000a2ffa27230 */ /* 0x008fe40000004100 */
[----:B------:R-:W-:Y:S02]  /*3390*/  HADD2.F32 R180, -RZ, R164.H0_H0 ;  /* 0x200000a4ffb47230 */ /* 0x000fe40000004100 */
[----:B--2---:R-:W-:Y:S02]  /*33a0*/  HADD2.F32 R28, -RZ, R166.H0_H0 ;  /* 0x200000a6ff1c7230 */ /* 0x004fe40000004100 */
[----:B------:R-:W-:Y:S02]  /*33b0*/  HADD2.F32 R168, -RZ, R168.H0_H0 ;  /* 0x200000a8ffa87230 */ /* 0x000fe40000004100 */
[----:B------:R-:W-:-:S02]  /*33c0*/  HADD2.F32 R170, -RZ, R170.H0_H0 ;  /* 0x200000aaffaa7230 */ /* 0x000fc40000004100 */
[----:B------:R-:W-:Y:S02]  /*33d0*/  HADD2.F32 R172, -RZ, R172.H0_H0 ;  /* 0x200000acffac7230 */ /* 0x000fe40000004100 */
[----:B------:R-:W-:Y:S02]  /*33e0*/  HADD2.F32 R174, -RZ, R174.H0_H0 ;  /* 0x200000aeffae7230 */ /* 0x000fe40000004100 */
[----:B------:R-:W-:Y:S02]  /*33f0*/  HADD2.F32 R176, -RZ, R176.H0_H0 ;  /* 0x200000b0ffb07230 */ /* 0x000fe40000004100 */
[----:B------:R-:W-:Y:S01]  /*3400*/  FMUL.FTZ R202, R200, R217 ;  /* 0x000000d9c8ca7220 */ /* 0x000fe20000410000 */
[----:B------:R-:W-:Y:S01]  /*3410*/  FMUL.FTZ R198, R196, R221 ;  /* 0x000000ddc4c67220 */ /* 0x000fe20000410000 */
[----:B------:R-:W-:Y:S01]  /*3420*/  FMUL.FTZ R200, R200, R235 ;  /* 0x000000ebc8c87220 */ /* 0x000fe20000410000 */
        /* <DEDUP_REMOVED lines=45> */
.L_x_16048:
[----:B------:R0:W1:Y:S02]  /*3700*/  LDS.64 R28, [R214+UR5+0x2d18] ;  /* 0x002d1805d61c7984 */ /* 0x0000640008000a00 */
.L_x_16049:
[----:B------:R-:W-:Y:S05]  /*3710*/  BSYNC.RECONVERGENT B0 ;  /* 0x0000000000007941 */ /* 0x000fea0003800200 */
.L_x_16047:
        /* <DEDUP_REMOVED lines=8> */
[C---:B--2---:R-:W-:Y:S01]  /*37a0*/  FMUL.FTZ R4, R211.reuse, R222 ;  /* 0x000000ded3047220 */ /* 0x044fe20000410000 */
[-C--:B------:R-:W-:Y:S01]  /*37b0*/  FMUL.FTZ R5, R211, R224.reuse ;  /* 0x000000e0d3057220 */ /* 0x080fe20000410000 */
[C---:B------:R-:W-:Y:S01]  /*37c0*/  FMUL.FTZ R228, R66.reuse, R191 ;  /* 0x000000bf42e47220 */ /* 0x040fe20000410000 */
[----:B------:R-:W-:Y:S01]  /*37d0*/  FMUL.FTZ R230, R66, R193 ;  /* 0x000000c142e67220 */ /* 0x000fe20000410000 */
[C---:B------:R-:W-:Y:S01]  /*37e0*/  FFMA.FTZ R4, R215.reuse, R224, R4 ;  /* 0x000000e0d7047223 */ /* 0x040fe20000010004 */
[----:B------:R-:W-:Y:S01]  /*37f0*/  FFMA.FTZ R5, R215, R222, -R5 ;  /* 0x000000ded7057223 */ /* 0x000fe20000010805 */
[C---:B------:R-:W-:Y:S01]  /*3800*/  FMUL.FTZ R178, R64.reuse, R187 ;  /* 0x000000bb40b27220 */ /* 0x040fe20000410000 */
[----:B------:R-:W2:Y:S01]  /*3810*/  @P0 LDC R235, c[0x0][0x38c] ;  /* 0x0000e300ffeb0b82 */ /* 0x000ea20000000800 */
[C---:B------:R-:W-:Y:S01]  /*3820*/  FFMA.FTZ R4, R105.reuse, R226, R4 ;  /* 0x000000e269047223 */ /* 0x040fe20000010004 */
[----:B------:R-:W-:Y:S01]  /*3830*/  FFMA.FTZ R5, R105, R236, R5 ;  /* 0x000000ec69057223 */ /* 0x000fe20000010005 */
[----:B------:R-:W-:Y:S01]  /*3840*/  FMUL.FTZ R176, R64, R189 ;  /* 0x000000bd40b07220 */ /* 0x000fe20000410000 */
[C---:B------:R-:W-:Y:S01]  /*3850*/  FMUL.FTZ R172, R62.reuse, R185 ;  /* 0x000000b93eac7220 */ /* 0x040fe20000410000 */
        /* <DEDUP_REMOVED lines=19> */
[----:B------:R-:W-:Y:S01]  /*3990*/  FFMA.FTZ R7, R206, R4, -R7 ;  /* 0x00000004ce077223 */ /* 0x000fe20000010807 */
[----:B------:R-:W-:Y:S01]  /*39a0*/  FMUL.FTZ R4, R30, R211 ;  /* 0x000000d31e047220 */ /* 0x000fe20000410000 */
[----:B------:R-:W-:-:S03]  /*39b0*/  FFMA.FTZ R6, R206, R6, R33 ;  /* 0x00000006ce067223 */ /* 0x000fc60000010021 */
        /* <DEDUP_REMOVED lines=9> */
[----:B------:R-:W-:Y:S01]  /*3a50*/  FFMA.FTZ R32, R204, R32, R217 ;  /* 0x00000020cc207223 */ /* 0x000fe200000100d9 */
[----:B------:R-:W-:Y:S01]  /*3a60*/  FMUL.FTZ R6, R207, R7 ;  /* 0x00000007cf067220 */ /* 0x000fe20000410000 */
[----:B------:R-:W-:Y:S01]  /*3a70*/  FFMA.FTZ R5, R210, R4, R5 ;  /* 0x00000004d2057223 */ /* 0x000fe20000010005 */
[----:B------:R-:W-:Y:S01]  /*3a80*/  FFMA.FTZ R217, R97, R172, R33 ;  /* 0x000000ac61d97223 */ /* 0x000fe20000010021 */
[----:B------:R-:W-:Y:S01]  /*3a90*/  @P0 IADD3 R4, PT, PT, R143, -0x2, RZ ;  /* 0xfffffffe8f040810 */ /* 0x000fe20007ffe0ff */
[----:B------:R-:W-:Y:S01]  /*3aa0*/  FFMA.FTZ R219, R97, R174, R32 ;  /* 0x000000ae61db7223 */ /* 0x000fe20000010020 */
[-C--:B------:R-:W-:Y:S01]  /*3ab0*/  FMUL.FTZ R33, R207, R5.reuse ;  /* 0x00000005cf217220 */ /* 0x080fe20000410000 */
[----:B------:R-:W-:Y:S01]  /*3ac0*/  FFMA.FTZ R32, R208, R5, R6 ;  /* 0x00000005d0207223 */ /* 0x000fe20000010006 */
[C---:B------:R-:W-:Y:S01]  /*3ad0*/  FMUL.FTZ R162, R200.reuse, R217 ;  /* 0x000000d9c8a27220 */ /* 0x040fe20000410000 */
[----:B------:R-:W-:Y:S01]  /*3ae0*/  FMUL.FTZ R233, R200, R219 ;  /* 0x000000dbc8e97220 */ /* 0x000fe20000410000 */
[----:B------:R-:W-:Y:S01]  /*3af0*/  FFMA.FTZ R33, R208, R7, -R33 ;  /* 0x00000007d0217223 */ /* 0x000fe20000010821 */
[----:B--2---:R-:W-:Y:S01]  /*3b00*/  @P0 IMAD R7, R4, R235, UR4 ;  /* 0x0000000404070e24 */ /* 0x004fe2000f8e02eb */
[----:B------:R-:W-:Y:S01]  /*3b10*/  CS2R R4, SRZ ;  /* 0x0000000000047805 */ /* 0x000fe2000001ff00 */
[----:B------:R-:W-:Y:S01]  /*3b20*/  FFMA.FTZ R233, R202, R217, -R233 ;  /* 0x000000d9cae97223 */ /* 0x000fe200000108e9 */
[----:B------:R-:W-:Y:S01]  /*3b30*/  FMUL.FTZ R217, R205, R32 ;  /* 0x00000020cdd97220 */ /* 0x000fe20000410000 */
[----:B------:R-:W-:-:S04]  /*3b40*/  @P0 IMAD.WIDE R6, R7, 0x10, R10 ;  /* 0x0000001007060825 */ /* 0x000fc800078e020a */
[----:B------:R-:W-:Y:S01]  /*3b50*/  FFMA.FTZ R162, R202, R219, R162 ;  /* 0x000000dbcaa27223 */ /* 0x000fe200000100a2 */
[----:B------:R-:W-:Y:S01]  /*3b60*/  FFMA.FTZ R233, R95, R170, R233 ;  /* 0x000000aa5fe97223 */ /* 0x000fe200000100e9 */
[-C--:B------:R-:W-:Y:S01]  /*3b70*/  FFMA.FTZ R217, R206, R33.reuse, -R217 ;  /* 0x00000021ced97223 */ /* 0x080fe200000108d9 */
[----:B------:R-:W-:Y:S01]  /*3b80*/  FMUL.FTZ R33, R205, R33 ;  /* 0x00000021cd217220 */ /* 0x000fe20000410000 */
[----:B------:R2:W4:Y:S01]  /*3b90*/  @P0 LDG.E.64 R4, desc[UR16][R6.64+0x8] ;  /* 0x0000081006040981 */ /* 0x000522000c1e1b00 */
[----:B------:R-:W-:Y:S01]  /*3ba0*/  FFMA.FTZ R219, R95, R168, R162 ;  /* 0x000000a85fdb7223 */ /* 0x000fe200000100a2 */
[----:B------:R-:W-:Y:S01]  /*3bb0*/  FMUL.FTZ R162, R196, R233 ;  /* 0x000000e9c4a27220 */ /* 0x000fe20000410000 */
[----:B------:R-:W-:Y:S02]  /*3bc0*/  FFMA.FTZ R33, R206, R32, R33 ;  /* 0x00000020ce217223 */ /* 0x000fe40000010021 */
        /* <DEDUP_REMOVED lines=8> */
[----:B------:R-:W-:Y:S01]  /*3c50*/  FFMA.FTZ R219, R204, R33, R219 ;  /* 0x00000021ccdb7223 */ /* 0x000fe200000100db */
[----:B------:R-:W-:-:S02]  /*3c60*/  FFMA.FTZ R33, R93, R218, R235 ;  /* 0x000000da5d217223 */ /* 0x000fc400000100eb */
[----:B------:R-:W5:Y:S01]  /*3c70*/  SHFL.UP PT, R235, R32, 0x1, RZ ;  /* 0x0420000020eb7989 */ /* 0x000f6200000e00ff */
[----:B------:R-:W-:Y:S01]  /*3c80*/  FFMA.FTZ R217, R204, R217, -R216 ;  /* 0x000000d9ccd97223 */ /* 0x000fe200000108d8 */
[C---:B------:R-:W-:Y:S02]  /*3c90*/  FMUL.FTZ R233, R200.reuse, R219 ;  /* 0x000000dbc8e97220 */ /* 0x040fe40000410000 */
[----:B------:R-:W0:Y:S01]  /*3ca0*/  SHFL.UP PT, R220, R33, 0x1, RZ ;  /* 0x0420000021dc7989 */ /* 0x000e2200000e00ff */
[-C--:B--2---:R-:W-:Y:S01]  /*3cb0*/  FMUL.FTZ R6, R200, R217.reuse ;  /* 0x000000d9c8067220 */ /* 0x084fe20000410000 */
[----:B------:R-:W-:-:S03]  /*3cc0*/  FFMA.FTZ R233, R202, R217, -R233 ;  /* 0x000000d9cae97223 */ /* 0x000fc600000108e9 */
[----:B------:R-:W-:Y:S01]  /*3cd0*/  FFMA.FTZ R219, R202, R219, R6 ;  /* 0x000000dbcadb7223 */ /* 0x000fe20000010006 */
[----:B------:R-:W-:-:S03]  /*3ce0*/  FMUL.FTZ R7, R196, R233 ;  /* 0x000000e9c4077220 */ /* 0x000fc60000410000 */
[-C--:B------:R-:W-:Y:S01]  /*3cf0*/  FMUL.FTZ R216, R196, R219.reuse ;  /* 0x000000dbc4d87220 */ /* 0x080fe20000410000 */
[----:B------:R-:W-:-:S03]  /*3d00*/  FFMA.FTZ R6, R198, R219, R7 ;  /* 0x000000dbc6067223 */ /* 0x000fc60000010007 */
[----:B------:R-:W-:Y:S02]  /*3d10*/  FFMA.FTZ R7, R198, R233, -R216 ;  /* 0x000000e9c6077223 */ /* 0x000fe400000108d8 */
[----:B------:R-:W2:Y:S01]  /*3d20*/  SHFL.UP PT, R217, R6, 0x1, RZ ;  /* 0x0420000006d97989 */ /* 0x000ea200000e00ff */
[----:B------:R-:W-:-:S03]  /*3d30*/  ISETP.GE.AND P1, PT, R102, 0x1, PT ;  /* 0x000000016600780c */ /* 0x000fc60003f26270 */
[----:B------:R-:W3:Y:S01]  /*3d40*/  SHFL.UP PT, R216, R7, 0x1, RZ ;  /* 0x0420000007d87989 */ /* 0x000ee200000e00ff */
[-C--:B-----5:R-:W-:Y:S01]  /*3d50*/  FMUL.FTZ R219, R7, R235.reuse ;  /* 0x000000eb07db7220 */ /* 0x0a0fe20000410000 */
[----:B------:R-:W-:-:S03]  /*3d60*/  FMUL.FTZ R238, R6, R235 ;  /* 0x000000eb06ee7220 */ /* 0x000fc60000410000 */
[-C--:B0-----:R-:W-:Y:S01]  /*3d70*/  FFMA.FTZ R219, R6, R220.reuse, R219 ;  /* 0x000000dc06db7223 */ /* 0x081fe200000100db */
[----:B------:R-:W-:-:S04]  /*3d80*/  FFMA.FTZ R238, R7, R220, -R238 ;  /* 0x000000dc07ee7223 */ /* 0x000fc800000108ee */
[----:B------:R-:W-:Y:S01]  /*3d90*/  @P1 FADD.FTZ R32, R32, R219 ;  /* 0x000000db20201221 */ /* 0x000fe20000010000 */
[----:B------:R-:W-:-:S04]  /*3da0*/  @P1 FADD.FTZ R33, R33, R238 ;  /* 0x000000ee21211221 */ /* 0x000fc80000010000 */
[----:B------:R-:W0:Y:S04]  /*3db0*/  SHFL.UP PT, R235, R32, 0x2, RZ ;  /* 0x0440000020eb7989 */ /* 0x000e2800000e00ff */
[----:B------:R-:W5:Y:S01]  /*3dc0*/  SHFL.UP PT, R233, R33, 0x2, RZ ;  /* 0x0440000021e97989 */ /* 0x000f6200000e00ff */
[-C--:B--2---:R-:W-:Y:S01]  /*3dd0*/  FMUL.FTZ R219, R7, R217.reuse ;  /* 0x000000d907db7220 */ /* 0x084fe20000410000 */
[----:B------:R-:W-:-:S03]  /*3de0*/  FMUL.FTZ R220, R6, R217 ;  /* 0x000000d906dc7220 */ /* 0x000fc60000410000 */
[-C--:B---3--:R-:W-:Y:S01]  /*3df0*/  @P1 FFMA.FTZ R6, R6, R216.reuse, R219 ;  /* 0x000000d806061223 */ /* 0x088fe200000100db */
[----:B------:R-:W-:-:S04]  /*3e00*/  @P1 FFMA.FTZ R7, R7, R216, -R220 ;  /* 0x000000d807071223 */ /* 0x000fc800000108dc */
[----:B------:R-:W2:Y:S01]  /*3e10*/  SHFL.UP PT, R217, R6, 0x2, RZ ;  /* 0x0440000006d97989 */ /* 0x000ea200000e00ff */
[----:B------:R-:W-:-:S03]  /*3e20*/  ISETP.GE.AND P1, PT, R102, 0x2, PT ;  /* 0x000000026600780c */ /* 0x000fc60003f26270 */
[----:B------:R-:W3:Y:S01]  /*3e30*/  SHFL.UP PT, R216, R7, 0x2, RZ ;  /* 0x0440000007d87989 */ /* 0x000ee200000e00ff */
[-C--:B0-----:R-:W-:Y:S01]  /*3e40*/  FMUL.FTZ R219, R7, R235.reuse ;  /* 0x000000eb07db7220 */ /* 0x081fe20000410000 */
[----:B------:R-:W-:-:S03]  /*3e50*/  FMUL.FTZ R220, R6, R235 ;  /* 0x000000eb06dc7220 */ /* 0x000fc60000410000 */
[-C--:B-----5:R-:W-:Y:S01]  /*3e60*/  FFMA.FTZ R219, R6, R233.reuse, R219 ;  /* 0x000000e906db7223 */ /* 0x0a0fe200000100db */
[----:B------:R-:W-:-:S04]  /*3e70*/  FFMA.FTZ R220, R7, R233, -R220 ;  /* 0x000000e907dc7223 */ /* 0x000fc800000108dc */
[----:B------:R-:W-:Y:S01]  /*3e80*/  @P1 FADD.FTZ R32, R32, R219 ;  /* 0x000000db20201221 */ /* 0x000fe20000010000 */
[----:B------:R-:W-:-:S04]  /*3e90*/  @P1 FADD.FTZ R33, R33, R220 ;  /* 0x000000dc21211221 */ /* 0x000fc80000010000 */
[----:B------:R-:W0:Y:S01]  /*3ea0*/  SHFL.UP PT, R235, R32, 0x4, RZ ;  /* 0x0480000020eb7989 */ /* 0x000e2200000e00ff */
[CC--:B--2---:R-:W-:Y:S01]  /*3eb0*/  FMUL.FTZ R219, R7.reuse, R217.reuse ;  /* 0x000000d907db7220 */ /* 0x0c4fe20000410000 */
[C---:B------:R-:W-:Y:S02]  /*3ec0*/  FMUL.FTZ R220, R6.reuse, R217 ;  /* 0x000000d906dc7220 */ /* 0x040fe40000410000 */
[----:B------:R-:W2:Y:S01]  /*3ed0*/  SHFL.UP PT, R233, R33, 0x4, RZ ;  /* 0x0480000021e97989 */ /* 0x000ea200000e00ff */
[-C--:B---3--:R-:W-:Y:S01]  /*3ee0*/  @P1 FFMA.FTZ R6, R6, R216.reuse, R219 ;  /* 0x000000d806061223 */ /* 0x088fe200000100db */
[----:B------:R-:W-:-:S04]  /*3ef0*/  @P1 FFMA.FTZ R7, R7, R216, -R220 ;  /* 0x000000d807071223 */ /* 0x000fc800000108dc */
[----:B------:R-:W3:Y:S04]  /*3f00*/  SHFL.UP PT, R217, R6, 0x4, RZ ;  /* 0x0480000006d97989 */ /* 0x000ee800000e00ff */
[----:B------:R-:W5:Y:S01]  /*3f10*/  SHFL.UP PT, R216, R7, 0x4, RZ ;  /* 0x0480000007d87989 */ /* 0x000f6200000e00ff */
[----:B------:R-:W-:Y:S01]  /*3f20*/  ISETP.GE.AND P1, PT, R102, 0x4, PT ;  /* 0x000000046600780c */ /* 0x000fe20003f26270 */
[-C--:B0-----:R-:W-:Y:S01]  /*3f30*/  FMUL.FTZ R219, R7, R235.reuse ;  /* 0x000000eb07db7220 */ /* 0x081fe20000410000 */
[----:B------:R-:W-:-:S03]  /*3f40*/  FMUL.FTZ R220, R6, R235 ;  /* 0x000000eb06dc7220 */ /* 0x000fc60000410000 */
[-C--:B--2---:R-:W-:Y:S01]  /*3f50*/  FFMA.FTZ R219, R6, R233.reuse, R219 ;  /* 0x000000e906db7223 */ /* 0x084fe200000100db */
[----:B------:R-:W-:-:S07]  /*3f60*/  FFMA.FTZ R220, R7, R233, -R220 ;  /* 0x000000e907dc7223 */ /* 0x000fce00000108dc */
[----:B------:R-:W-:Y:S01]  /*3f70*/  @P1 FADD.FTZ R32, R32, R219 ;  /* 0x000000db20201221 */ /* 0x000fe20000010000 */
[-C--:B---3--:R-:W-:Y:S01]  /*3f80*/  FMUL.FTZ R219, R7, R217.reuse ;  /* 0x000000d907db7220 */ /* 0x088fe20000410000 */
        /* <DEDUP_REMOVED lines=29> */
[----:B------:R-:W-:-:S07]  /*4160*/  FFMA.FTZ R219, R6, R219, R235 ;  /* 0x000000db06db7223 */ /* 0x000fce00000100eb */
[----:B-----5:R-:W-:Y:S01]  /*4170*/  @P1 FFMA.FTZ R7, R7, R216, -R233 ;  /* 0x000000d807071223 */ /* 0x020fe200000108e9 */
[-C--:B-1----:R-:W-:Y:S01]  /*4180*/  FMUL.FTZ R233, R196, R29.reuse ;  /* 0x0000001dc4e97220 */ /* 0x082fe20000410000 */
[----:B------:R-:W-:-:S03]  /*4190*/  FMUL.FTZ R235, R198, R29 ;  /* 0x0000001dc6eb7220 */ /* 0x000fc60000410000 */
[-C--:B------:R-:W-:Y:S01]  /*41a0*/  FFMA.FTZ R233, R198, R28.reuse, -R233 ;  /* 0x0000001cc6e97223 */ /* 0x080fe200000108e9 */
[----:B------:R-:W-:Y:S01]  /*41b0*/  FFMA.FTZ R235, -R196, R28, -R235 ;  /* 0x0000001cc4eb7223 */ /* 0x000fe200000109eb */
[----:B------:R-:W-:Y:S02]  /*41c0*/  @P1 FFMA.FTZ R6, R6, R216, R217 ;  /* 0x000000d806061223 */ /* 0x000fe400000100d9 */
[C---:B------:R-:W-:Y:S01]  /*41d0*/  FMUL.FTZ R216, R200.reuse, R233 ;  /* 0x000000e9c8d87220 */ /* 0x040fe20000410000 */
[----:B------:R-:W-:-:S03]  /*41e0*/  FMUL.FTZ R217, R200, R235 ;  /* 0x000000ebc8d97220 */ /* 0x000fc60000410000 */
[----:B------:R-:W-:Y:S01]  /*41f0*/  FFMA.FTZ R235, R202, R235, -R216 ;  /* 0x000000ebcaeb7223 */ /* 0x000fe200000108d8 */
[----:B------:R-:W-:Y:S01]  /*4200*/  FMUL.FTZ R216, R196, R229 ;  /* 0x000000e5c4d87220 */ /* 0x000fe20000410000 */
[----:B------:R-:W-:Y:S01]  /*4210*/  FFMA.FTZ R237, R202, R233, R217 ;  /* 0x000000e9caed7223 */ /* 0x000fe200000100d9 */
[-C--:B------:R-:W-:Y:S02]  /*4220*/  FMUL.FTZ R217, R196, R231.reuse ;  /* 0x000000e7c4d97220 */ /* 0x080fe40000410000 */
[C---:B------:R-:W-:Y:S02]  /*4230*/  FFMA.FTZ R216, R198.reuse, R231, R216 ;  /* 0x000000e7c6d87223 */ /* 0x040fe400000100d8 */
[----:B------:R-:W-:Y:S02]  /*4240*/  FFMA.FTZ R238, R198, R229, -R217 ;  /* 0x000000e5c6ee7223 */ /* 0x000fe400000108d9 */
[----:B------:R-:W-:Y:S02]  /*4250*/  FADD.FTZ R217, R225, R216 ;  /* 0x000000d8e1d97221 */ /* 0x000fe40000010000 */
[----:B------:R-:W-:-:S02]  /*4260*/  FADD.FTZ R233, R227, R238 ;  /* 0x000000eee3e97221 */ /* 0x000fc40000010000 */
[C---:B------:R-:W-:Y:S02]  /*4270*/  FMUL.FTZ R238, R200.reuse, R217 ;  /* 0x000000d9c8ee7220 */ /* 0x040fe40000410000 */
[-C--:B------:R-:W-:Y:S02]  /*4280*/  FMUL.FTZ R239, R200, R233.reuse ;  /* 0x000000e9c8ef7220 */ /* 0x080fe40000410000 */
[C---:B------:R-:W-:Y:S02]  /*4290*/  FFMA.FTZ R238, R202.reuse, R233, -R238 ;  /* 0x000000e9caee7223 */ /* 0x040fe400000108ee */
[----:B------:R-:W-:Y:S01]  /*42a0*/  FFMA.FTZ R216, R202, R217, R239 ;  /* 0x000000d9cad87223 */ /* 0x000fe200000100ef */
[----:B------:R-:W-:Y:S01]  /*42b0*/  FMUL.FTZ R240, R203, R237 ;  /* 0x000000edcbf07220 */ /* 0x000fe20000410000 */
[----:B------:R-:W-:Y:S02]  /*42c0*/  FADD.FTZ R238, R221, R238 ;  /* 0x000000eeddee7221 */ /* 0x000fe40000010000 */
[----:B------:R-:W-:Y:S01]  /*42d0*/  FADD.FTZ R216, R223, R216 ;  /* 0x000000d8dfd87221 */ /* 0x000fe20000010000 */
[CC--:B------:R-:W-:Y:S01]  /*42e0*/  FMUL.FTZ R217, R203.reuse, R235.reuse ;  /* 0x000000ebcbd97220 */ /* 0x0c0fe20000410000 */
[C---:B------:R-:W-:Y:S01]  /*42f0*/  FMUL.FTZ R233, R203.reuse, R238 ;  /* 0x000000eecbe97220 */ /* 0x040fe20000410000 */
[----:B------:R-:W-:Y:S01]  /*4300*/  FFMA.FTZ R240, R204, R235, -R240 ;  /* 0x000000ebccf07223 */ /* 0x000fe200000108f0 */
[----:B------:R-:W-:-:S02]  /*4310*/  FMUL.FTZ R235, R203, R216 ;  /* 0x000000d8cbeb7220 */ /* 0x000fc40000410000 */
[C---:B------:R-:W-:Y:S01]  /*4320*/  FFMA.FTZ R233, R204.reuse, R216, R233 ;  /* 0x000000d8cce97223 */ /* 0x040fe200000100e9 */
[C---:B------:R-:W-:Y:S01]  /*4330*/  FFMA.FTZ R217, R204.reuse, R237, R217 ;  /* 0x000000edccd97223 */ /* 0x040fe200000100d9 */
[----:B------:R-:W-:Y:S01]  /*4340*/  FFMA.FTZ R235, R204, R238, -R235 ;  /* 0x000000eecceb7223 */ /* 0x000fe200000108eb */
[CC--:B------:R-:W-:Y:S01]  /*4350*/  FMUL.FTZ R237, R205.reuse, R240.reuse ;  /* 0x000000f0cded7220 */ /* 0x0c0fe20000410000 */
[----:B------:R-:W-:Y:S01]  /*4360*/  FADD.FTZ R233, R182, R233 ;  /* 0x000000e9b6e97221 */ /* 0x000fe20000010000 */
[CC--:B------:R-:W-:Y:S01]  /*4370*/  FMUL.FTZ R239, R205.reuse, R217.reuse ;  /* 0x000000d9cdef7220 */ /* 0x0c0fe20000410000 */
        /* <DEDUP_REMOVED lines=9> */
[CC--:B------:R-:W-:Y:S01]  /*4410*/  FMUL.FTZ R216, R207.reuse, R237.reuse ;  /* 0x000000edcfd87220 */ /* 0x0c0fe20000410000 */
[----:B------:R-:W-:Y:S01]  /*4420*/  FADD.FTZ R217, R186, R217 ;  /* 0x000000d9bad97221 */ /* 0x000fe20000010000 */
[C---:B------:R-:W-:Y:S01]  /*4430*/  FFMA.FTZ R233, R208.reuse, R237, R233 ;  /* 0x000000edd0e97223 */ /* 0x040fe200000100e9 */
[C---:B------:R-:W-:Y:S02]  /*4440*/  FMUL.FTZ R237, R207.reuse, R235 ;  /* 0x000000ebcfed7220 */ /* 0x040fe40000410000 */
[----:B------:R-:W-:Y:S01]  /*4450*/  FMUL.FTZ R238, R207, R217 ;  /* 0x000000d9cfee7220 */ /* 0x000fe20000410000 */
[C---:B------:R-:W-:Y:S01]  /*4460*/  FFMA.FTZ R216, R208.reuse, R239, -R216 ;  /* 0x000000efd0d87223 */ /* 0x040fe200000108d8 */
[----:B------:R-:W-:-:S02]  /*4470*/  FFMA.FTZ R237, R208, R217, R237 ;  /* 0x000000d9d0ed7223 */ /* 0x000fc400000100ed */
[----:B------:R-:W-:Y:S01]  /*4480*/  FFMA.FTZ R235, R208, R235, -R238 ;  /* 0x000000ebd0eb7223 */ /* 0x000fe200000108ee */
[CC--:B------:R-:W-:Y:S01]  /*4490*/  FMUL.FTZ R217, R209.reuse, R216.reuse ;  /* 0x000000d8d1d97220 */ /* 0x0c0fe20000410000 */
[----:B------:R-:W-:Y:S01]  /*44a0*/  FADD.FTZ R237, R190, R237 ;  /* 0x000000edbeed7221 */ /* 0x000fe20000010000 */
[CC--:B------:R-:W-:Y:S01]  /*44b0*/  FMUL.FTZ R239, R209.reuse, R233.reuse ;  /* 0x000000e9d1ef7220 */ /* 0x0c0fe20000410000 */
[----:B------:R-:W-:Y:S01]  /*44c0*/  FADD.FTZ R235, R188, R235 ;  /* 0x000000ebbceb7221 */ /* 0x000fe20000010000 */
[C---:B------:R-:W-:Y:S01]  /*44d0*/  FFMA.FTZ R238, R210.reuse, R233, R217 ;  /* 0x000000e9d2ee7223 */ /* 0x040fe200000100d9 */
[C---:B------:R-:W-:Y:S01]  /*44e0*/  FMUL.FTZ R240, R209.reuse, R237 ;  /* 0x000000edd1f07220 */ /* 0x040fe20000410000 */
[C---:B------:R-:W-:Y:S01]  /*44f0*/  FFMA.FTZ R216, R210.reuse, R216, -R239 ;  /* 0x000000d8d2d87223 */ /* 0x040fe200000108ef */
[-C--:B------:R-:W-:Y:S02]  /*4500*/  FMUL.FTZ R217, R209, R235.reuse ;  /* 0x000000ebd1d97220 */ /* 0x080fe40000410000 */
[C---:B------:R-:W-:Y:S01]  /*4510*/  FFMA.FTZ R235, R210.reuse, R235, -R240 ;  /* 0x000000ebd2eb7223 */ /* 0x040fe200000108f0 */
[C---:B------:R-:W-:Y:S01]  /*4520*/  FMUL.FTZ R240, R211.reuse, R216 ;  /* 0x000000d8d3f07220 */ /* 0x040fe20000410000 */
[----:B------:R-:W-:Y:S01]  /*4530*/  FFMA.FTZ R237, R210, R237, R217 ;  /* 0x000000edd2ed7223 */ /* 0x000fe200000100d9 */
[----:B------:R-:W-:-:S02]  /*4540*/  FMUL.FTZ R233, R211, R238 ;  /* 0x000000eed3e97220 */ /* 0x000fc40000410000 */
[C---:B------:R-:W-:Y:S01]  /*4550*/  FFMA.FTZ R217, R215.reuse, R238, R240 ;  /* 0x000000eed7d97223 */ /* 0x040fe200000100f0 */
[----:B------:R-:W-:Y:S01]  /*4560*/  FADD.FTZ R240, R192, R235 ;  /* 0x000000ebc0f07221 */ /* 0x000fe20000010000 */
[----:B------:R-:W-:Y:S01]  /*4570*/  FADD.FTZ R238, R194, R237 ;  /* 0x000000edc2ee7221 */ /* 0x000fe20000010000 */
[----:B------:R-:W-:Y:S01]  /*4580*/  FFMA.FTZ R216, R215, R216, -R233 ;  /* 0x000000d8d7d87223 */ /* 0x000fe200000108e9 */
[----:B------:R-:W-:Y:S01]  /*4590*/  @P1 FADD.FTZ R33, R33, R220 ;  /* 0x000000dc21211221 */ /* 0x000fe20000010000 */
[C---:B------:R-:W-:Y:S01]  /*45a0*/  FMUL.FTZ R242, R211.reuse, R240 ;  /* 0x000000f0d3f27220 */ /* 0x040fe20000410000 */
[-C--:B------:R-:W-:Y:S01]  /*45b0*/  FMUL.FTZ R233, R211, R238.reuse ;  /* 0x000000eed3e97220 */ /* 0x080fe20000410000 */
[----:B------:R-:W-:Y:S01]  /*45c0*/  @P1 FADD.FTZ R32, R32, R219 ;  /* 0x000000db20201221 */ /* 0x000fe20000010000 */
[----:B------:R-:W-:Y:S01]  /*45d0*/  ISETP.NE.AND P1, PT, R213, 0x1f, PT ;  /* 0x0000001fd500780c */ /* 0x000fe20003f25270 */
[C---:B------:R-:W-:Y:S01]  /*45e0*/  FFMA.FTZ R237, R215.reuse, R238, R242 ;  /* 0x000000eed7ed7223 */ /* 0x040fe200000100f2 */
[----:B------:R-:W-:-:S03]  /*45f0*/  FFMA.FTZ R239, R215, R240, -R233 ;  /* 0x000000f0d7ef7223 */ /* 0x000fc600000108e9 */
[----:B------:R-:W-:Y:S01]  /*4600*/  FADD.FTZ R220, R166, R237 ;  /* 0x000000eda6dc7221 */ /* 0x000fe20000010000 */
[----:B------:R-:W-:Y:S01]  /*4610*/  FADD.FTZ R219, R164, R239 ;  /* 0x000000efa4db7221 */ /* 0x000fe20000010000 */
[----:B----4-:R0:W1:Y:S01]  /*4620*/  SHFL.IDX PT, R233, R5, RZ, 0x1f ;  /* 0x00001fff05e97589 */ /* 0x01006200000e0000 */
[----:B------:R-:W-:Y:S01]  /*4630*/  ULEA UR7, UR4, UR6, 0x4 ;  /* 0x0000000604077291 */ /* 0x000fe2000f8e20ff */
[----:B------:R-:W-:Y:S02]  /*4640*/  BSSY.RECONVERGENT B0, `(.L_x_16050) ;  /* 0x0000015000007945 */ /* 0x000fe40003800200 */
[----:B------:R0:W2:Y:S04]  /*4650*/  SHFL.IDX PT, R235, R4, RZ, 0x1f ;  /* 0x00001fff04eb7589 */ /* 0x0000a800000e0000 */
[----:B------:R0:W3:Y:S04]  /*4660*/  SHFL.DOWN PT, R241, R217, 0x1, 0x1f ;  /* 0x08201f00d9f17f89 */ /* 0x0000e800000e0000 */
[----:B------:R0:W4:Y:S04]  /*4670*/  SHFL.UP PT, R238, R7, 0x1, RZ ;  /* 0x0420000007ee7989 */ /* 0x00012800000e00ff */
[----:B------:R0:W0:Y:S04]  /*4680*/  SHFL.UP PT, R240, R6, 0x1, RZ ;  /* 0x0420000006f07989 */ /* 0x00002800000e00ff */
[----:B------:R-:W0:Y:S04]  /*4690*/  SHFL.UP PT, R33, R33, 0x1, RZ ;  /* 0x0420000021217989 */ /* 0x000e2800000e00ff */
[----:B------:R-:W0:Y:S04]  /*46a0*/  SHFL.UP PT, R32, R32, 0x1, RZ ;  /* 0x0420000020207989 */ /* 0x000e2800000e00ff */
        /* <DEDUP_REMOVED lines=14> */
.L_x_16051:
[----:B------:R-:W-:Y:S05]  /*4790*/  BSYNC.RECONVERGENT B0 ;  /* 0x0000000000007941 */ /* 0x000fea0003800200 */
.L_x_16050:
        /* <DEDUP_REMOVED lines=23> */
.L_x_16053:
[----:B------:R-:W-:Y:S05]  /*4910*/  BSYNC.RECONVERGENT B0 ;  /* 0x0000000000007941 */ /* 0x000fea0003800200 */
.L_x_16052:
        /* <DEDUP_REMOVED lines=17> */
.L_x_16055:
[----:B------:R-:W-:Y:S05]  /*4a30*/  BSYNC.RECONVERGENT B0 ;  /* 0x0000000000007941 */ /* 0x000fea0003800200 */
.L_x_16054:
        /* <DEDUP_REMOVED lines=17> */
.L_x_16057:
[----:B------:R-:W-:Y:S05]  /*4b50*/  BSYNC.RECONVERGENT B0 ;  /* 0x0000000000007941 */ /* 0x000fea0003800200 */
.L_x_16056:
        /* <DEDUP_REMOVED lines=17> */
.L_x_16059:
[----:B------:R-:W-:Y:S05]  /*4c70*/  BSYNC.RECONVERGENT B0 ;  /* 0x0000000000007941 */ /* 0x000fea0003800200 */
.L_x_16058:
[----:B----4-:R-:W-:Y:S01]  /*4c80*/  FMUL.FTZ R237, R240, R233 ;  /* 0x000000e9f0ed7220 */ /* 0x010fe20000410000 */
[----:B0-----:R-:W-:Y:S01]  /*4c90*/  SHFL.DOWN PT, R244, R216, 0x1, 0x1f ;  /* 0x08201f00d8f47f89 */ /* 0x001fe200000e0000 */
[----:B------:R-:W-:Y:S01]  /*4ca0*/  ISETP.NE.AND P1, PT, R154, 0x1f, PT ;  /* 0x0000001f9a00780c */ /* 0x000fe20003f25270 */
[----:B------:R-:W-:Y:S01]  /*4cb0*/  BSSY.RECONVERGENT B0, `(.L_x_16060) ;  /* 0x000013d000007945 */ /* 0x000fe20003800200 */
[C---:B------:R-:W-:Y:S01]  /*4cc0*/  FFMA.FTZ R242, R238.reuse, R235, -R237 ;  /* 0x000000ebeef27223 */ /* 0x040fe200000108ed */
[----:B------:R-:W-:Y:S01]  /*4cd0*/  FMUL.FTZ R237, R238, R233 ;  /* 0x000000e9eeed7220 */ /* 0x000fe20000410000 */
[----:B------:R-:W-:Y:S03]  /*4ce0*/  SHFL.DOWN PT, R239, R219, 0x1, 0x1f ;  /* 0x08201f00dbef7f89 */ /* 0x000fe600000e0000 */
[----:B------:R-:W-:Y:S01]  /*4cf0*/  FFMA.FTZ R237, R240, R235, R237 ;  /* 0x000000ebf0ed7223 */ /* 0x000fe200000100ed */
[----:B------:R-:W-:Y:S01]  /*4d00*/  @P2 FADD.FTZ R235, R33, R242 ;  /* 0x000000f221eb2221 */ /* 0x000fe20000010000 */
[----:B------:R-:W-:Y:S02]  /*4d10*/  SHFL.IDX PT, R240, R7, RZ, 0x1f ;  /* 0x00001fff07f07589 */ /* 0x000fe400000e0000 */
[----:B------:R-:W-:-:S02]  /*4d20*/  @P2 FADD.FTZ R233, R32, R237 ;  /* 0x000000ed20e92221 */ /* 0x000fc40000010000 */
[----:B------:R-:W0:Y:S04]  /*4d30*/  SHFL.DOWN PT, R242, R217, 0x1, 0x1f ;  /* 0x08201f00d9f27f89 */ /* 0x000e2800000e0000 */
[----:B------:R-:W4:Y:S04]  /*4d40*/  SHFL.IDX PT, R238, R6, RZ, 0x1f ;  /* 0x00001fff06ee7589 */ /* 0x000f2800000e0000 */
[----:B------:R-:W5:Y:S04]  /*4d50*/  SHFL.DOWN PT, R246, R220, 0x1, 0x1f ;  /* 0x08201f00dcf67f89 */ /* 0x000f6800000e0000 */
[----:B-12---:R-:W1:Y:S04]  /*4d60*/  SHFL.IDX PT, R216, R216, RZ, 0x1f ;  /* 0x00001fffd8d87589 */ /* 0x006e6800000e0000 */
[----:B------:R-:W2:Y:S04]  /*4d70*/  SHFL.IDX PT, R217, R217, RZ, 0x1f ;  /* 0x00001fffd9d97589 */ /* 0x000ea800000e0000 */
[----:B---3--:R-:W3:Y:S01]  /*4d80*/  SHFL.IDX PT, R220, R220, RZ, 0x1f ;  /* 0x00001fffdcdc7589 */ /* 0x008ee200000e0000 */
[----:B0-----:R-:W-:-:S03]  /*4d90*/  @P1 FMUL.FTZ R33, R242, R240 ;  /* 0x000000f0f2211220 */ /* 0x001fc60000410000 */
[----:B------:R-:W0:Y:S01]  /*4da0*/  SHFL.IDX PT, R219, R219, RZ, 0x1f ;  /* 0x00001fffdbdb7589 */ /* 0x000e2200000e0000 */
[C---:B----4-:R-:W-:Y:S01]  /*4db0*/  @P1 FFMA.FTZ R32, R244.reuse, R238, R33 ;  /* 0x000000eef4201223 */ /* 0x050fe20000010021 */
[----:B------:R-:W-:-:S03]  /*4dc0*/  @P1 FMUL.FTZ R33, R244, R240 ;  /* 0x000000f0f4211220 */ /* 0x000fc60000410000 */
[----:B------:R-:W-:Y:S01]  /*4dd0*/  @P1 FADD.FTZ R240, R239, R32 ;  /* 0x00000020eff01221 */ /* 0x000fe20000010000 */
[----:B------:R-:W-:Y:S01]  /*4de0*/  @P1 FFMA.FTZ R237, R242, R238, -R33 ;  /* 0x000000eef2ed1223 */ /* 0x000fe20000010821 */
[C---:B------:R-:W-:Y:S01]  /*4df0*/  FMUL.FTZ R33, R31.reuse, R233 ;  /* 0x000000e91f217220 */ /* 0x040fe20000410000 */
[----:B------:R-:W-:Y:S01]  /*4e00*/  FMUL.FTZ R32, R31, R235 ;  /* 0x000000eb1f207220 */ /* 0x000fe20000410000 */
[----:B------:R-:W-:Y:S01]  /*4e10*/  FMUL.FTZ R31, R240, R29 ;  /* 0x0000001df01f7220 */ /* 0x000fe20000410000 */
[----:B-----5:R-:W-:Y:S01]  /*4e20*/  @P1 FADD.FTZ R238, R246, R237 ;  /* 0x000000edf6ee1221 */ /* 0x020fe20000010000 */
[C---:B------:R-:W-:Y:S01]  /*4e30*/  FFMA.FTZ R235, R30.reuse, R235, -R33 ;  /* 0x000000eb1eeb7223 */ /* 0x040fe20000010821 */
[----:B------:R-:W-:Y:S01]  /*4e40*/  FFMA.FTZ R233, R30, R233, R32 ;  /* 0x000000e91ee97223 */ /* 0x000fe20000010020 */
[C---:B------:R-:W-:Y:S01]  /*4e50*/  IADD3 R30, P1, PT, R61.reuse, R154, RZ ;  /* 0x0000009a3d1e7210 */ /* 0x040fe20007f3e0ff */
[C---:B------:R-:W-:Y:S01]  /*4e60*/  FMUL.FTZ R29, R238.reuse, R29 ;  /* 0x0000001dee1d7220 */ /* 0x040fe20000410000 */
[-C--:B------:R-:W-:Y:S01]  /*4e70*/  FFMA.FTZ R238, R238, R28.reuse, R31 ;  /* 0x0000001ceeee7223 */ /* 0x080fe2000001001f */
[----:B------:R-:W-:Y:S01]  /*4e80*/  FADD.FTZ R222, R222, R235 ;  /* 0x000000ebdede7221 */ /* 0x000fe20000010000 */
[----:B------:R-:W-:Y:S01]  /*4e90*/  LEA.HI.X.SX32 R31, R61, RZ, 0x1, P1 ;  /* 0x000000ff3d1f7211 */ /* 0x000fe200008f0eff */
[----:B------:R-:W-:Y:S01]  /*4ea0*/  FFMA.FTZ R240, R240, R28, -R29 ;  /* 0x0000001cf0f07223 */ /* 0x000fe2000001081d */
[----:B------:R-:W-:Y:S01]  /*4eb0*/  FADD.FTZ R224, R224, R233 ;  /* 0x000000e9e0e07221 */ /* 0x000fe20000010000 */
[----:B------:R-:W-:-:S04]  /*4ec0*/  IMAD.WIDE.U32 R32, R22, UR4, R30 ;  /* 0x0000000416207c25 */ /* 0x000fc8000f8e001e */
[----:B------:R-:W-:Y:S01]  /*4ed0*/  FADD.FTZ R229, R229, R240 ;  /* 0x000000f0e5e57221 */ /* 0x000fe20000010000 */
[----:B------:R-:W-:Y:S01]  /*4ee0*/  IMAD R29, R23, UR4, R33 ;  /* 0x00000004171d7c24 */ /* 0x000fe2000f8e0221 */
[----:B------:R-:W-:-:S04]  /*4ef0*/  LEA R28, P1, R32, R167, 0x2 ;  /* 0x000000a7201c7211 */ /* 0x000fc800078210ff */
[----:B------:R-:W-:Y:S01]  /*4f00*/  LEA.HI.X R29, R32, R165, R29, 0x2, P1 ;  /* 0x000000a5201d7211 */ /* 0x000fe200008f141d */
[----:B------:R-:W-:-:S04]  /*4f10*/  IMAD.WIDE.U32 R32, R24, UR4, R30 ;  /* 0x0000000418207c25 */ /* 0x000fc8000f8e001e */
[----:B------:R-:W-:Y:S01]  /*4f20*/  IMAD R31, R25, UR4, R33 ;  /* 0x00000004191f7c24 */ /* 0x000fe2000f8e0221 */
[----:B------:R-:W-:Y:S01]  /*4f30*/  LEA R30, P1, R32, R163, 0x2 ;  /* 0x000000a3201e7211 */ /* 0x000fe200078210ff */
[----:B------:R-:W-:-:S03]  /*4f40*/  FMUL.FTZ R33, R211, R222 ;  /* 0x000000ded3217220 */ /* 0x000fc60000410000 */
[----:B------:R-:W-:Y:S01]  /*4f50*/  LEA.HI.X R31, R32, R161, R31, 0x2, P1 ;  /* 0x000000a1201f7211 */ /* 0x000fe200008f141f */
[-C--:B------:R-:W-:Y:S01]  /*4f60*/  FMUL.FTZ R32, R211, R224.reuse ;  /* 0x000000e0d3207220 */ /* 0x080fe20000410000 */
[C---:B------:R-:W-:Y:S01]  /*4f70*/  FFMA.FTZ R33, R215.reuse, R224, R33 ;  /* 0x000000e0d7217223 */ /* 0x040fe20000010021 */
[----:B------:R-:W-:Y:S02]  /*4f80*/  ISETP.NE.AND P1, PT, R154, RZ, PT ;  /* 0x000000ff9a00720c */ /* 0x000fe40003f25270 */
[----:B------:R-:W-:Y:S01]  /*4f90*/  FFMA.FTZ R32, R215, R222, -R32 ;  /* 0x000000ded7207223 */ /* 0x000fe20000010820 */
[----:B------:R-:W-:Y:S01]  /*4fa0*/  FFMA.FTZ R226, R105, R226, R33 ;  /* 0x000000e269e27223 */ /* 0x000fe20000010021 */
[----:B------:R-:W-:Y:S02]  /*4fb0*/  FADD.FTZ R33, R231, R238 ;  /* 0x000000eee7217221 */ /* 0x000fe40000010000 */
[----:B------:R-:W-:Y:S01]  /*4fc0*/  FFMA.FTZ R32, R105, R236, R32 ;  /* 0x000000ec69207223 */ /* 0x000fe20000010020 */
[----:B------:R-:W-:Y:S01]  /*4fd0*/  FMUL.FTZ R231, R209, R226 ;  /* 0x000000e2d1e77220 */ /* 0x000fe20000410000 */
[----:B------:R-:W-:-:S02]  /*4fe0*/  FMUL.FTZ R235, R196, R33 ;  /* 0x00000021c4eb7220 */ /* 0x000fc40000410000 */
[-C--:B------:R-:W-:Y:S01]  /*4ff0*/  FMUL.FTZ R233, R209, R32.reuse ;  /* 0x00000020d1e97220 */ /* 0x080fe20000410000 */
[----:B------:R-:W-:Y:S01]  /*5000*/  FFMA.FTZ R231, R210, R32, -R231 ;  /* 0x00000020d2e77223 */ /* 0x000fe200000108e7 */
[-C--:B------:R-:W-:Y:S01]  /*5010*/  FFMA.FTZ R238, R198, R229.reuse, -R235 ;  /* 0x000000e5c6ee7223 */ /* 0x080fe200000108eb */
[----:B------:R-:W-:Y:S01]  /*5020*/  FMUL.FTZ R235, R196, R229 ;  /* 0x000000e5c4eb7220 */ /* 0x000fe20000410000 */
[----:B------:R-:W-:Y:S01]  /*5030*/  FFMA.FTZ R236, R210, R226, R233 ;  /* 0x000000e2d2ec7223 */ /* 0x000fe200000100e9 */
[----:B------:R-:W-:Y:S01]  /*5040*/  FFMA.FTZ R232, R103, R232, R231 ;  /* 0x000000e867e87223 */ /* 0x000fe200000100e7 */
[----:B------:R-:W-:Y:S01]  /*5050*/  FADD.FTZ R227, R227, R238 ;  /* 0x000000eee3e37221 */ /* 0x000fe20000010000 */
[----:B------:R-:W-:Y:S01]  /*5060*/  FFMA.FTZ R238, R198, R33, R235 ;  /* 0x00000021c6ee7223 */ /* 0x000fe200000100eb */
[----:B------:R-:W-:Y:S01]  /*5070*/  FFMA.FTZ R234, R103, R234, R236 ;  /* 0x000000ea67ea7223 */ /* 0x000fe200000100ec */
[----:B------:R-:W-:Y:S02]  /*5080*/  FMUL.FTZ R233, R207, R232 ;  /* 0x000000e8cfe97220 */ /* 0x000fe40000410000 */
[----:B------:R-:W-:Y:S01]  /*5090*/  FADD.FTZ R225, R225, R238 ;  /* 0x000000eee1e17221 */ /* 0x000fe20000010000 */
[-C--:B------:R-:W-:Y:S01]  /*50a0*/  FMUL.FTZ R231, R207, R234.reuse ;  /* 0x000000eacfe77220 */ /* 0x080fe20000410000 */
[----:B------:R-:W-:-:S03]  /*50b0*/  FFMA.FTZ R233, R208, R234, R233 ;  /* 0x000000ead0e97223 */ /* 0x000fc600000100e9 */
[----:B------:R-:W-:Y:S01]  /*50c0*/  FFMA.FTZ R236, R208, R232, -R231 ;  /* 0x000000e8d0ec7223 */ /* 0x000fe200000108e7 */
[C---:B------:R-:W-:Y:S01]  /*50d0*/  FFMA.FTZ R228, R101.reuse, R228, R233 ;  /* 0x000000e465e47223 */ /* 0x040fe200000100e9 */
[C---:B------:R-:W-:Y:S02]  /*50e0*/  FMUL.FTZ R233, R200.reuse, R227 ;  /* 0x000000e3c8e97220 */ /* 0x040fe40000410000 */
[----:B------:R-:W-:Y:S01]  /*50f0*/  FFMA.FTZ R230, R101, R230, R236 ;  /* 0x000000e665e67223 */ /* 0x000fe200000100ec */
[-C--:B------:R-:W-:Y:S01]  /*5100*/  FMUL.FTZ R236, R200, R225.reuse ;  /* 0x000000e1c8ec7220 */ /* 0x080fe20000410000 */
[C---:B------:R-:W-:Y:S02]  /*5110*/  FFMA.FTZ R238, R202.reuse, R225, R233 ;  /* 0x000000e1caee7223 */ /* 0x040fe400000100e9 */
[----:B------:R-:W-:Y:S01]  /*5120*/  FMUL.FTZ R231, R205, R230 ;  /* 0x000000e6cde77220 */ /* 0x000fe20000410000 */
[----:B------:R-:W-:Y:S01]  /*5130*/  FFMA.FTZ R240, R202, R227, -R236 ;  /* 0x000000e3caf07223 */ /* 0x000fe200000108ec */
[----:B------:R-:W-:-:S02]  /*5140*/  FADD.FTZ R223, R223, R238 ;  /* 0x000000eedfdf7221 */ /* 0x000fc40000010000 */
[CC--:B------:R-:W-:Y:S01]  /*5150*/  FFMA.FTZ R236, R206.reuse, R228.reuse, R231 ;  /* 0x000000e4ceec7223 */ /* 0x0c0fe200000100e7 */
[----:B------:R-:W-:Y:S01]  /*5160*/  FADD.FTZ R221, R221, R240 ;  /* 0x000000f0dddd7221 */ /* 0x000fe20000010000 */
[----:B------:R-:W-:Y:S01]  /*5170*/  FMUL.FTZ R231, R205, R228 ;  /* 0x000000e4cde77220 */ /* 0x000fe20000410000 */
[----:B------:R-:W-:Y:S01]  /*5180*/  FMUL.FTZ R233, R203, R223 ;  /* 0x000000dfcbe97220 */ /* 0x000fe20000410000 */
[----:B------:R-:W-:Y:S01]  /*5190*/  FFMA.FTZ R178, R99, R178, R236 ;  /* 0x000000b263b27223 */ /* 0x000fe200000100ec */
[-C--:B------:R-:W-:Y:S01]  /*51a0*/  FMUL.FTZ R238, R203, R221.reuse ;  /* 0x000000ddcbee7220 */ /* 0x080fe20000410000 */
[----:B------:R-:W-:Y:S01]  /*51b0*/  FFMA.FTZ R236, R206, R230, -R231 ;  /* 0x000000e6ceec7223 */ /* 0x000fe200000108e7 */
[-C--:B------:R-:W-:Y:S01]  /*51c0*/  FFMA.FTZ R233, R204, R221.reuse, -R233 ;  /* 0x000000ddcce97223 */ /* 0x080fe200000108e9 */
[----:B------:R-:W-:Y:S01]  /*51d0*/  FMUL.FTZ R246, R62, R221 ;  /* 0x000000dd3ef67220 */ /* 0x000fe20000410000 */
[----:B------:R-:W-:Y:S01]  /*51e0*/  FFMA.FTZ R231, R204, R223, R238 ;  /* 0x000000dfcce77223 */ /* 0x000fe200000100ee */
[----:B------:R-:W-:Y:S01]  /*51f0*/  FFMA.FTZ R176, R99, R176, R236 ;  /* 0x000000b063b07223 */ /* 0x000fe200000100ec */
[----:B------:R-:W-:-:S02]  /*5200*/  FADD.FTZ R180, R180, R233 ;  /* 0x000000e9b4b47221 */ /* 0x000fc40000010000 */
[----:B------:R-:W-:Y:S01]  /*5210*/  FADD.FTZ R182, R182, R231 ;  /* 0x000000e7b6b67221 */ /* 0x000fe20000010000 */
        /* <DEDUP_REMOVED lines=8> */
[C---:B------:R-:W-:Y:S01]  /*52a0*/  FFMA.FTZ R172, R97.reuse, R172, R236 ;  /* 0x000000ac61ac7223 */ /* 0x040fe200000100ec */
[----:B------:R-:W-:Y:S01]  /*52b0*/  FADD.FTZ R186, R186, R233 ;  /* 0x000000e9baba7221 */ /* 0x000fe20000010000 */
[----:B------:R-:W-:Y:S01]  /*52c0*/  FFMA.FTZ R174, R97, R174, R203 ;  /* 0x000000ae61ae7223 */ /* 0x000fe200000100cb */
[----:B------:R-:W-:Y:S01]  /*52d0*/  FADD.FTZ R184, R184, R205 ;  /* 0x000000cdb8b87221 */ /* 0x000fe20000010000 */
[----:B------:R-:W-:Y:S01]  /*52e0*/  FMUL.FTZ R205, R200, R172 ;  /* 0x000000acc8cd7220 */ /* 0x000fe20000410000 */
[----:B------:R-:W-:Y:S01]  /*52f0*/  FMUL.FTZ R204, R72, R107 ;  /* 0x0000006b48cc7220 */ /* 0x000fe20000410000 */
        /* <DEDUP_REMOVED lines=9> */
[----:B------:R-:W-:Y:S01]  /*5390*/  FADD.FTZ R190, R190, R231 ;  /* 0x000000e7bebe7221 */ /* 0x000fe20000010000 */
[----:B------:R-:W-:Y:S01]  /*53a0*/  FMUL.FTZ R203, R196, R168 ;  /* 0x000000a8c4cb7220 */ /* 0x000fe20000410000 */
[----:B------:R-:W-:Y:S01]  /*53b0*/  FADD.FTZ R188, R188, R207 ;  /* 0x000000cfbcbc7221 */ /* 0x000fe20000010000 */
[----:B------:R-:W-:Y:S01]  /*53c0*/  FMUL.FTZ R205, R196, R170 ;  /* 0x000000aac4cd7220 */ /* 0x000fe20000410000 */
[----:B------:R-:W-:Y:S01]  /*53d0*/  FMUL.FTZ R242, R64, R180 ;  /* 0x000000b440f27220 */ /* 0x000fe20000410000 */
[C---:B------:R-:W-:Y:S01]  /*53e0*/  FFMA.FTZ R196, R198.reuse, R170, -R203 ;  /* 0x000000aac6c47223 */ /* 0x040fe200000108cb */
[C---:B------:R-:W-:Y:S01]  /*53f0*/  FMUL.FTZ R203, R209.reuse, R190 ;  /* 0x000000bed1cb7220 */ /* 0x040fe20000410000 */
[----:B------:R-:W-:Y:S01]  /*5400*/  FMUL.FTZ R209, R209, R188 ;  /* 0x000000bcd1d17220 */ /* 0x000fe20000410000 */
[----:B------:R-:W-:Y:S01]  /*5410*/  FFMA.FTZ R200, R198, R168, R205 ;  /* 0x000000a8c6c87223 */ /* 0x000fe200000100cd */
[----:B-1----:R-:W-:Y:S01]  /*5420*/  FMUL.FTZ R198, R216, R7 ;  /* 0x00000007d8c67220 */ /* 0x002fe20000410000 */
[C---:B------:R-:W-:Y:S01]  /*5430*/  FFMA.FTZ R203, R210.reuse, R188, -R203 ;  /* 0x000000bcd2cb7223 */ /* 0x040fe200000108cb */
[----:B------:R-:W-:Y:S01]  /*5440*/  FFMA.FTZ R209, R210, R190, R209 ;  /* 0x000000bed2d17223 */ /* 0x000fe200000100d1 */
[----:B------:R-:W-:Y:S01]  /*5450*/  FFMA.FTZ R218, R93, R218, R196 ;  /* 0x000000da5dda7223 */ /* 0x000fe200000100c4 */
[-C--:B------:R-:W-:Y:S01]  /*5460*/  FMUL.FTZ R196, R216, R6.reuse ;  /* 0x00000006d8c47220 */ /* 0x080fe20000410000 */
[----:B------:R-:W-:Y:S01]  /*5470*/  FADD.FTZ R192, R192, R203 ;  /* 0x000000cbc0c07221 */ /* 0x000fe20000010000 */
[----:B------:R-:W-:Y:S01]  /*5480*/  FADD.FTZ R194, R194, R209 ;  /* 0x000000d1c2c27221 */ /* 0x000fe20000010000 */
[----:B--2---:R-:W-:Y:S01]  /*5490*/  FFMA.FTZ R203, R217, R6, -R198 ;  /* 0x00000006d9cb7223 */ /* 0x004fe200000108c6 */
[C---:B------:R-:W-:Y:S01]  /*54a0*/  FMUL.FTZ R6, R216.reuse, R5 ;  /* 0x00000005d8067220 */ /* 0x040fe20000410000 */
[C---:B------:R-:W-:Y:S01]  /*54b0*/  FMUL.FTZ R198, R211.reuse, R192 ;  /* 0x000000c0d3c67220 */ /* 0x040fe20000410000 */
[----:B------:R-:W-:Y:S01]  /*54c0*/  FMUL.FTZ R211, R211, R194 ;  /* 0x000000c2d3d37220 */ /* 0x000fe20000410000 */
[----:B------:R-:W-:Y:S01]  /*54d0*/  FMUL.FTZ R216, R216, R4 ;  /* 0x00000004d8d87220 */ /* 0x000fe20000410000 */
[----:B------:R-:W-:Y:S01]  /*54e0*/  FFMA.FTZ R202, R217, R7, R196 ;  /* 0x00000007d9ca7223 */ /* 0x000fe200000100c4 */
[C---:B------:R-:W-:Y:S01]  /*54f0*/  FFMA.FTZ R205, R215.reuse, R194, R198 ;  /* 0x000000c2d7cd7223 */ /* 0x040fe200000100c6 */
[----:B------:R-:W-:Y:S01]  /*5500*/  FFMA.FTZ R211, R215, R192, -R211 ;  /* 0x000000c0d7d37223 */ /* 0x000fe200000108d3 */
[----:B------:R-:W-:Y:S01]  /*5510*/  FFMA.FTZ R196, R173, -R204, R224 ;  /* 0x800000ccadc47223 */ /* 0x000fe200000100e0 */
[C---:B------:R-:W-:Y:S01]  /*5520*/  FFMA.FTZ R4, R217.reuse, R4, -R6 ;  /* 0x00000004d9047223 */ /* 0x040fe20000010806 */
[----:B------:R-:W-:Y:S01]  /*5530*/  FADD.FTZ R198, R166, R205 ;  /* 0x000000cda6c67221 */ /* 0x000fe20000010000 */
[----:B------:R-:W-:Y:S01]  /*5540*/  FADD.FTZ R164, R164, R211 ;  /* 0x000000d3a4a47221 */ /* 0x000fe20000010000 */
[----:B------:R-:W-:Y:S01]  /*5550*/  FFMA.FTZ R5, R217, R5, R216 ;  /* 0x00000005d9057223 */ /* 0x000fe200000100d8 */
[----:B---3--:R-:W-:Y:S01]  /*5560*/  FADD.FTZ R6, R220, R203 ;  /* 0x000000cbdc067221 */ /* 0x008fe20000010000 */
[----:B0-----:R-:W-:Y:S01]  /*5570*/  FADD.FTZ R7, R219, R202 ;  /* 0x000000cadb077221 */ /* 0x001fe20000010000 */
[C---:B------:R-:W-:Y:S01]  /*5580*/  FMUL.FTZ R205, R72.reuse, R164 ;  /* 0x000000a448cd7220 */ /* 0x040fe20000410000 */
[----:B------:R-:W-:Y:S01]  /*5590*/  FFMA.FTZ R166, -R171, R204, R222 ;  /* 0x000000ccaba67223 */ /* 0x000fe200000101de */
[----:B------:R-:W-:Y:S01]  /*55a0*/  FMUL.FTZ R203, R72, R198 ;  /* 0x000000c648cb7220 */ /* 0x000fe20000410000 */
[----:B------:R-:W-:Y:S01]  /*55b0*/  FFMA.FTZ R162, R93, R162, R200 ;  /* 0x000000a25da27223 */ /* 0x000fe200000100c8 */
[----:B------:R-:W-:Y:S01]  /*55c0*/  FMUL.FTZ R207, R196, R205 ;  /* 0x000000cdc4cf7220 */ /* 0x000fe20000410000 */
[----:B------:R-:W-:Y:S01]  /*55d0*/  FMUL.FTZ R200, R70, R105 ;  /* 0x0000006946c87220 */ /* 0x000fe20000410000 */
[----:B------:R0:W-:Y:S01]  /*55e0*/  @!P1 STS.128 [UR7+0x2e10], R4 ;  /* 0x002e1004ff009988 */ /* 0x0001e20008000c07 */
[-C--:B------:R-:W-:Y:S01]  /*55f0*/  FMUL.FTZ R209, R196, R203.reuse ;  /* 0x000000cbc4d17220 */ /* 0x080fe20000410000 */
[-C--:B------:R-:W-:Y:S01]  /*5600*/  FFMA.FTZ R207, R166, R203.reuse, R207 ;  /* 0x000000cba6cf7223 */ /* 0x080fe200000100cf */
[C---:B------:R-:W-:Y:S01]  /*5610*/  FMUL.FTZ R203, R107.reuse, R203 ;  /* 0x000000cb6bcb7220 */ /* 0x040fe20000410000 */
[-C--:B------:R-:W-:Y:S01]  /*5620*/  FMUL.FTZ R202, R107, R205.reuse ;  /* 0x000000cd6bca7220 */ /* 0x080fe20000410000 */
[----:B------:R-:W-:Y:S01]  /*5630*/  FMUL.FTZ R204, R70, R194 ;  /* 0x000000c246cc7220 */ /* 0x000fe20000410000 */
[----:B------:R-:W-:Y:S01]  /*5640*/  FFMA.FTZ R208, R166, R205, -R209 ;  /* 0x000000cda6d07223 */ /* 0x000fe200000108d1 */
[----:B------:R-:W-:Y:S01]  /*5650*/  FMUL.FTZ R205, R68, R190 ;  /* 0x000000be44cd7220 */ /* 0x000fe20000410000 */
[----:B------:R1:W-:Y:S01]  /*5660*/  STS [R140], R203 ;  /* 0x000000cb8c007388 */ /* 0x0003e20000000800 */
[----:B------:R-:W-:Y:S01]  /*5670*/  FMUL.FTZ R216, R105, R204 ;  /* 0x000000cc69d87220 */ /* 0x000fe20000410000 */
[----:B------:R-:W-:Y:S01]  /*5680*/  FMUL.FTZ R238, R64, R182 ;  /* 0x000000b640ee7220 */ /* 0x000fe20000410000 */
[----:B------:R-:W-:Y:S01]  /*5690*/  FMUL.FTZ R236, R66, R184 ;  /* 0x000000b842ec7220 */ /* 0x000fe20000410000 */
[----:B------:R2:W-:Y:S01]  /*56a0*/  STS [R139+0x4], R202 ;  /* 0x000004ca8b007388 */ /* 0x0005e20000000800 */
[----:B------:R-:W-:Y:S01]  /*56b0*/  FMUL.FTZ R224, R75, -R224 ;  /* 0x800000e04be07220 */ /* 0x000fe20000410000 */
[----:B0-----:R-:W-:Y:S01]  /*56c0*/  FFMA.FTZ R6, R199, -R200, R226 ;  /* 0x800000c8c7067223 */ /* 0x001fe200000100e2 */
[----:B------:R-:W-:Y:S01]  /*56d0*/  FMUL.FTZ R4, R70, R192 ;  /* 0x000000c046047220 */ /* 0x000fe20000410000 */
[C---:B------:R-:W-:Y:S01]  /*56e0*/  FMUL.FTZ R5, R68.reuse, R103 ;  /* 0x0000006744057220 */ /* 0x040fe20000410000 */
[----:B------:R-:W-:Y:S01]  /*56f0*/  FFMA.FTZ R7, -R201, R200, R32 ;  /* 0x000000c8c9077223 */ /* 0x000fe20000010120 */
[----:B-1----:R-:W-:Y:S01]  /*5700*/  FMUL.FTZ R203, R68, R188 ;  /* 0x000000bc44cb7220 */ /* 0x002fe20000410000 */
[C---:B------:R-:W-:Y:S01]  /*5710*/  FMUL.FTZ R206, R6.reuse, R4 ;  /* 0x0000000406ce7220 */ /* 0x040fe20000410000 */
[-C--:B------:R-:W-:Y:S01]  /*5720*/  FFMA.FTZ R200, R195, -R5.reuse, R234 ;  /* 0x80000005c3c87223 */ /* 0x080fe200000100ea */
[-C--:B------:R-:W-:Y:S01]  /*5730*/  FMUL.FTZ R210, R6, R204.reuse ;  /* 0x000000cc06d27220 */ /* 0x080fe20000410000 */
[----:B--2---:R-:W-:Y:S01]  /*5740*/  FFMA.FTZ R202, -R197, R5, R232 ;  /* 0x00000005c5ca7223 */ /* 0x004fe200000101e8 */
[C---:B------:R-:W-:Y:S01]  /*5750*/  FFMA.FTZ R209, R7.reuse, R204, R206 ;  /* 0x000000cc07d17223 */ /* 0x040fe200000100ce */
[C---:B------:R-:W-:Y:S01]  /*5760*/  FMUL.FTZ R204, R200.reuse, R205 ;  /* 0x000000cdc8cc7220 */ /* 0x040fe20000410000 */
[----:B------:R-:W-:Y:S01]  /*5770*/  FMUL.FTZ R211, R200, R203 ;  /* 0x000000cbc8d37220 */ /* 0x000fe20000410000 */
[----:B------:R-:W-:Y:S01]  /*5780*/  FMUL.FTZ R206, R64, R99 ;  /* 0x0000006340ce7220 */ /* 0x000fe20000410000 */
[----:B------:R0:W-:Y:S01]  /*5790*/  STS [R139+0x8], R216 ;  /* 0x000008d88b007388 */ /* 0x0001e20000000800 */
[-C--:B------:R-:W-:Y:S01]  /*57a0*/  FFMA.FTZ R210, R7, R4.reuse, -R210 ;  /* 0x0000000407d27223 */ /* 0x080fe200000108d2 */
[C---:B------:R-:W-:Y:S01]  /*57b0*/  FFMA.FTZ R215, R202.reuse, R203, -R204 ;  /* 0x000000cbcad77223 */ /* 0x040fe200000108cc */
[----:B------:R-:W-:Y:S01]  /*57c0*/  FMUL.FTZ R4, R105, R4 ;  /* 0x0000000469047220 */ /* 0x000fe20000410000 */
[----:B------:R-:W-:Y:S01]  /*57d0*/  FFMA.FTZ R211, R202, R205, R211 ;  /* 0x000000cdcad37223 */ /* 0x000fe200000100d3 */
[C---:B------:R-:W-:Y:S01]  /*57e0*/  FMUL.FTZ R204, R66.reuse, R101 ;  /* 0x0000006542cc7220 */ /* 0x040fe20000410000 */
[----:B------:R-:W-:Y:S01]  /*57f0*/  FMUL.FTZ R220, R103, R203 ;  /* 0x000000cb67dc7220 */ /* 0x000fe20000410000 */
[----:B------:R-:W-:Y:S01]  /*5800*/  FMUL.FTZ R244, R99, R238 ;  /* 0x000000ee63f47220 */ /* 0x000fe20000410000 */
[----:B------:R1:W-:Y:S01]  /*5810*/  STS [R139+0xc], R4 ;  /* 0x00000c048b007388 */ /* 0x0003e20000000800 */
[----:B------:R-:W-:Y:S01]  /*5820*/  FFMA.FTZ R203, -R193, R204, R230 ;  /* 0x000000ccc1cb7223 */ /* 0x000fe200000101e6 */
[----:B0-----:R-:W-:Y:S01]  /*5830*/  FMUL.FTZ R216, R103, R205 ;  /* 0x000000cd67d87220 */ /* 0x001fe20000410000 */
[----:B------:R-:W-:Y:S01]  /*5840*/  FFMA.FTZ R205, R187, -R206, R178 ;  /* 0x800000cebbcd7223 */ /* 0x000fe200000100b2 */
[----:B------:R-:W-:Y:S01]  /*5850*/  FFMA.FTZ R204, R191, -R204, R228 ;  /* 0x800000ccbfcc7223 */ /* 0x000fe200000100e4 */
[----:B------:R-:W-:Y:S01]  /*5860*/  FFMA.FTZ R206, -R189, R206, R176 ;  /* 0x000000cebdce7223 */ /* 0x000fe200000101b0 */
[----:B------:R0:W-:Y:S01]  /*5870*/  STS [R139+0x14], R220 ;  /* 0x000014dc8b007388 */ /* 0x0001e20000000800 */
[C---:B------:R-:W-:Y:S01]  /*5880*/  FMUL.FTZ R5, R205.reuse, R242 ;  /* 0x000000f2cd057220 */ /* 0x040fe20000410000 */
[----:B------:R-:W-:Y:S01]  /*5890*/  FMUL.FTZ R219, R205, R238 ;  /* 0x000000eecddb7220 */ /* 0x000fe20000410000 */
[----:B------:R-:W-:Y:S01]  /*58a0*/  FMUL.FTZ R240, R101, R236 ;  /* 0x000000ec65f07220 */ /* 0x000fe20000410000 */
[----:B-1----:R-:W-:Y:S01]  /*58b0*/  FMUL.FTZ R4, R66, R186 ;  /* 0x000000ba42047220 */ /* 0x002fe20000410000 */
[----:B------:R1:W-:Y:S01]  /*58c0*/  STS [R139+0x10], R216 ;  /* 0x000010d88b007388 */ /* 0x0003e20000000800 */
[-C--:B------:R-:W-:Y:S01]  /*58d0*/  FFMA.FTZ R219, R206, R242.reuse, -R219 ;  /* 0x000000f2cedb7223 */ /* 0x080fe200000108db */
[----:B------:R-:W-:Y:S01]  /*58e0*/  FMUL.FTZ R242, R99, R242 ;  /* 0x000000f263f27220 */ /* 0x000fe20000410000 */
[----:B------:R-:W-:Y:S01]  /*58f0*/  FMUL.FTZ R32, R74, R32 ;  /* 0x000000204a207220 */ /* 0x000fe20000410000 */
[----:B------:R2:W-:Y:S01]  /*5900*/  STS [R139+0x1c], R240 ;  /* 0x00001cf08b007388 */ /* 0x0005e20000000800 */
[----:B0-----:R-:W-:Y:S01]  /*5910*/  FMUL.FTZ R220, R204, R236 ;  /* 0x000000ecccdc7220 */ /* 0x001fe20000410000 */
[----:B------:R-:W-:Y:S01]  /*5920*/  FMUL.FTZ R226, R74, -R226 ;  /* 0x800000e24ae27220 */ /* 0x000fe20000410000 */
[----:B------:R-:W-:Y:S01]  /*5930*/  FMUL.FTZ R232, R73, R232 ;  /* 0x000000e849e87220 */ /* 0x000fe20000410000 */
[----:B------:R-:W-:Y:S01]  /*5940*/  STS [R139+0x24], R242 ;  /* 0x000024f28b007388 */ /* 0x000fe20000000800 */
[----:B------:R-:W-:Y:S01]  /*5950*/  FFMA.FTZ R217, R203, R4, R220 ;  /* 0x00000004cbd97223 */ /* 0x000fe200000100dc */
[----:B-1----:R-:W-:Y:S01]  /*5960*/  FFMA.FTZ R216, R206, R238, R5 ;  /* 0x000000eeced87223 */ /* 0x002fe20000010005 */
[-C--:B------:R-:W-:Y:S01]  /*5970*/  FMUL.FTZ R5, R204, R4.reuse ;  /* 0x00000004cc057220 */ /* 0x080fe20000410000 */
[----:B------:R-:W-:Y:S01]  /*5980*/  FMUL.FTZ R238, R101, R4 ;  /* 0x0000000465ee7220 */ /* 0x000fe20000410000 */
[----:B------:R-:W-:Y:S01]  /*5990*/  FMUL.FTZ R4, R62, R97 ;  /* 0x000000613e047220 */ /* 0x000fe20000410000 */
[----:B------:R-:W-:Y:S01]  /*59a0*/  STS [R139+0x20], R244 ;  /* 0x000020f48b007388 */ /* 0x000fe20000000800 */
[----:B------:R-:W-:Y:S01]  /*59b0*/  FFMA.FTZ R220, R203, R236, -R5 ;  /* 0x000000eccbdc7223 */ /* 0x000fe20000010805 */
[----:B------:R-:W-:Y:S01]  /*59c0*/  FADD.FTZ R236, RZ, R207 ;  /* 0x000000cfffec7221 */ /* 0x000fe20000010000 */
[----:B------:R-:W-:Y:S01]  /*59d0*/  FADD.FTZ R207, RZ, R208 ;  /* 0x000000d0ffcf7221 */ /* 0x000fe20000010000 */
[-C--:B------:R-:W-:Y:S01]  /*59e0*/  FFMA.FTZ R5, -R185, R4.reuse, R172 ;  /* 0x00000004b9057223 */ /* 0x080fe200000101ac */
[----:B------:R-:W-:Y:S01]  /*59f0*/  FFMA.FTZ R4, R183, -R4, R174 ;  /* 0x80000004b7047223 */ /* 0x000fe200000100ae */
[----:B------:R-:W-:Y:S01]  /*5a00*/  FADD.FTZ R236, R236, R209 ;  /* 0x000000d1ecec7221 */ /* 0x000fe20000010000 */
[----:B------:R-:W-:Y:S01]  /*5a10*/  FADD.FTZ R210, R207, R210 ;  /* 0x000000d2cfd27221 */ /* 0x000fe20000010000 */
[----:B------:R0:W-:Y:S01]  /*5a20*/  STS [R139+0x18], R238 ;  /* 0x000018ee8b007388 */ /* 0x0001e20000000800 */
[----:B------:R-:W-:Y:S01]  /*5a30*/  FMUL.FTZ R208, R62, R223 ;  /* 0x000000df3ed07220 */ /* 0x000fe20000410000 */
[----:B------:R-:W-:Y:S01]  /*5a40*/  FADD.FTZ R236, R236, R211 ;  /* 0x000000d3ecec7221 */ /* 0x000fe20000010000 */
[----:B------:R-:W-:Y:S01]  /*5a50*/  FADD.FTZ R215, R210, R215 ;  /* 0x000000d7d2d77221 */ /* 0x000fe20000010000 */
[----:B------:R-:W-:Y:S01]  /*5a60*/  FMUL.FTZ R211, R60, R95 ;  /* 0x0000005f3cd37220 */ /* 0x000fe20000410000 */
[----:B--2---:R-:W-:Y:S01]  /*5a70*/  FMUL.FTZ R240, R4, R208 ;  /* 0x000000d004f07220 */ /* 0x004fe20000410000 */
[----:B------:R-:W-:Y:S01]  /*5a80*/  FADD.FTZ R217, R236, R217 ;  /* 0x000000d9ecd97221 */ /* 0x000fe20000010000 */
[----:B------:R-:W-:Y:S01]  /*5a90*/  FADD.FTZ R220, R215, R220 ;  /* 0x000000dcd7dc7221 */ /* 0x000fe20000010000 */
[----:B------:R-:W-:Y:S01]  /*5aa0*/  FFMA.FTZ R210, R179, -R211, R168 ;  /* 0x800000d3b3d27223 */ /* 0x000fe200000100a8 */
[-C--:B------:R-:W-:Y:S01]  /*5ab0*/  FFMA.FTZ R240, R5, R246.reuse, -R240 ;  /* 0x000000f605f07223 */ /* 0x080fe200000108f0 */
[----:B0-----:R-:W-:Y:S01]  /*5ac0*/  FMUL.FTZ R238, R4, R246 ;  /* 0x000000f604ee7220 */ /* 0x001fe20000410000 */
[----:B------:R-:W-:Y:S01]  /*5ad0*/  FADD.FTZ R216, R217, R216 ;  /* 0x000000d8d9d87221 */ /* 0x000fe20000010000 */
[----:B------:R-:W-:Y:S01]  /*5ae0*/  FADD.FTZ R219, R220, R219 ;  /* 0x000000dbdcdb7221 */ /* 0x000fe20000010000 */
[C---:B------:R-:W-:Y:S01]  /*5af0*/  FMUL.FTZ R220, R60.reuse, R227 ;  /* 0x000000e33cdc7220 */ /* 0x040fe20000410000 */
[-C--:B------:R-:W-:Y:S01]  /*5b00*/  FFMA.FTZ R207, R5, R208.reuse, R238 ;  /* 0x000000d005cf7223 */ /* 0x080fe200000100ee */
[----:B------:R-:W-:Y:S01]  /*5b10*/  FMUL.FTZ R238, R97, R208 ;  /* 0x000000d061ee7220 */ /* 0x000fe20000410000 */
[----:B------:R-:W-:Y:S01]  /*5b20*/  FMUL.FTZ R208, R60, R225 ;  /* 0x000000e13cd07220 */ /* 0x000fe20000410000 */
[----:B------:R-:W-:Y:S01]  /*5b30*/  FMUL.FTZ R209, R58, R93 ;  /* 0x0000005d3ad17220 */ /* 0x000fe20000410000 */
[----:B------:R-:W-:Y:S01]  /*5b40*/  FADD.FTZ R207, R216, R207 ;  /* 0x000000cfd8cf7221 */ /* 0x000fe20000010000 */
[----:B------:R-:W-:Y:S01]  /*5b50*/  FFMA.FTZ R211, -R181, R211, R170 ;  /* 0x000000d3b5d37223 */ /* 0x000fe200000101aa */
[----:B------:R-:W-:Y:S01]  /*5b60*/  FMUL.FTZ R236, R95, R208 ;  /* 0x000000d05fec7220 */ /* 0x000fe20000410000 */
[----:B------:R-:W-:Y:S01]  /*5b70*/  FMUL.FTZ R216, R210, R220 ;  /* 0x000000dcd2d87220 */ /* 0x000fe20000410000 */
[----:B------:R0:W-:Y:S01]  /*5b80*/  STS [R139+0x28], R238 ;  /* 0x000028ee8b007388 */ /* 0x0001e20000000800 */
[----:B------:R-:W-:Y:S01]  /*5b90*/  FADD.FTZ R219, R219, R240 ;  /* 0x000000f0dbdb7221 */ /* 0x000fe20000010000 */
[C---:B------:R-:W-:Y:S01]  /*5ba0*/  FMUL.FTZ R240, R58.reuse, R229 ;  /* 0x000000e53af07220 */ /* 0x040fe20000410000 */
[----:B------:R-:W-:Y:S01]  /*5bb0*/  FFMA.FTZ R215, R175, -R209, R162 ;  /* 0x800000d1afd77223 */ /* 0x000fe200000100a2 */
[----:B------:R1:W-:Y:S01]  /*5bc0*/  STS [R139+0x30], R236 ;  /* 0x000030ec8b007388 */ /* 0x0003e20000000800 */
[----:B------:R-:W-:Y:S01]  /*5bd0*/  FMUL.FTZ R246, R97, R246 ;  /* 0x000000f661f67220 */ /* 0x000fe20000410000 */
[----:B------:R-:W-:Y:S01]  /*5be0*/  FMUL.FTZ R234, R73, -R234 ;  /* 0x800000ea49ea7220 */ /* 0x000fe20000410000 */
[C---:B------:R-:W-:Y:S01]  /*5bf0*/  FMUL.FTZ R230, R71.reuse, R230 ;  /* 0x000000e647e67220 */ /* 0x040fe20000410000 */
[----:B------:R-:W-:Y:S01]  /*5c00*/  FMUL.FTZ R228, R71, -R228 ;  /* 0x800000e447e47220 */ /* 0x000fe20000410000 */
[C---:B------:R-:W-:Y:S01]  /*5c10*/  FMUL.FTZ R176, R69.reuse, R176 ;  /* 0x000000b045b07220 */ /* 0x040fe20000410000 */
[----:B0-----:R-:W-:Y:S01]  /*5c20*/  FMUL.FTZ R238, R58, R33 ;  /* 0x000000213aee7220 */ /* 0x001fe20000410000 */
[----:B------:R-:W-:Y:S01]  /*5c30*/  STS [R139+0x2c], R246 ;  /* 0x00002cf68b007388 */ /* 0x000fe20000000800 */
[----:B------:R-:W-:Y:S01]  /*5c40*/  FMUL.FTZ R178, R69, -R178 ;  /* 0x800000b245b27220 */ /* 0x000fe20000410000 */
[----:B------:R-:W-:Y:S01]  /*5c50*/  FMUL.FTZ R172, R67, R172 ;  /* 0x000000ac43ac7220 */ /* 0x000fe20000410000 */
[-C--:B-1----:R-:W-:Y:S01]  /*5c60*/  FFMA.FTZ R236, R211, R208.reuse, R216 ;  /* 0x000000d0d3ec7223 */ /* 0x082fe200000100d8 */
[----:B------:R-:W-:Y:S01]  /*5c70*/  FFMA.FTZ R216, -R177, R209, R218 ;  /* 0x000000d1b1d87223 */ /* 0x000fe200000101da */
[----:B------:R-:W-:Y:S01]  /*5c80*/  FMUL.FTZ R208, R210, R208 ;  /* 0x000000d0d2d07220 */ /* 0x000fe20000410000 */
[C---:B------:R-:W-:Y:S01]  /*5c90*/  FMUL.FTZ R209, R215.reuse, R240 ;  /* 0x000000f0d7d17220 */ /* 0x040fe20000410000 */
[----:B------:R-:W-:Y:S01]  /*5ca0*/  FMUL.FTZ R217, R215, R238 ;  /* 0x000000eed7d97220 */ /* 0x000fe20000410000 */
[----:B------:R-:W-:Y:S01]  /*5cb0*/  FADD.FTZ R207, R207, R236 ;  /* 0x000000eccfcf7221 */ /* 0x000fe20000010000 */
[----:B------:R-:W-:Y:S01]  /*5cc0*/  FFMA.FTZ R208, R211, R220, -R208 ;  /* 0x000000dcd3d07223 */ /* 0x000fe200000108d0 */
[C---:B------:R-:W-:Y:S01]  /*5cd0*/  FFMA.FTZ R242, R216.reuse, R238, R209 ;  /* 0x000000eed8f27223 */ /* 0x040fe200000100d1 */
[----:B------:R-:W-:Y:S01]  /*5ce0*/  FFMA.FTZ R217, R216, R240, -R217 ;  /* 0x000000f0d8d97223 */ /* 0x000fe200000108d9 */
[----:B------:R-:W-:Y:S01]  /*5cf0*/  FMUL.FTZ R220, R95, R220 ;  /* 0x000000dc5fdc7220 */ /* 0x000fe20000410000 */
[C---:B------:R-:W-:Y:S01]  /*5d00*/  FMUL.FTZ R238, R93.reuse, R238 ;  /* 0x000000ee5dee7220 */ /* 0x040fe20000410000 */
[----:B------:R-:W-:Y:S01]  /*5d10*/  FMUL.FTZ R240, R93, R240 ;  /* 0x000000f05df07220 */ /* 0x000fe20000410000 */
[----:B------:R-:W-:Y:S01]  /*5d20*/  FADD.FTZ R208, R219, R208 ;  /* 0x000000d0dbd07221 */ /* 0x000fe20000010000 */
[----:B------:R-:W-:Y:S01]  /*5d30*/  FADD.FTZ R209, R207, R242 ;  /* 0x000000f2cfd17221 */ /* 0x000fe20000010000 */
[----:B------:R-:W-:Y:S01]  /*5d40*/  STS [R139+0x34], R220 ;  /* 0x000034dc8b007388 */ /* 0x000fe20000000800 */
[----:B------:R-:W-:Y:S01]  /*5d50*/  FMUL.FTZ R207, R75, R222 ;  /* 0x000000de4bcf7220 */ /* 0x000fe20000410000 */
[----:B------:R-:W-:Y:S01]  /*5d60*/  FADD.FTZ R208, R208, R217 ;  /* 0x000000d9d0d07221 */ /* 0x000fe20000010000 */
[----:B------:R-:W-:Y:S01]  /*5d70*/  FMUL.FTZ R174, R67, -R174 ;  /* 0x800000ae43ae7220 */ /* 0x000fe20000410000 */
[----:B------:R-:W-:Y:S01]  /*5d80*/  STS [R139+0x38], R238 ;  /* 0x000038ee8b007388 */ /* 0x000fe20000000800 */
[C---:B------:R-:W-:Y:S01]  /*5d90*/  FMUL.FTZ R170, R65.reuse, R170 ;  /* 0x000000aa41aa7220 */ /* 0x040fe20000410000 */
[----:B------:R-:W-:Y:S01]  /*5da0*/  FMUL.FTZ R168, R65, -R168 ;  /* 0x800000a841a87220 */ /* 0x000fe20000410000 */
[C---:B------:R-:W-:Y:S01]  /*5db0*/  FMUL.FTZ R218, R63.reuse, R218 ;  /* 0x000000da3fda7220 */ /* 0x040fe20000410000 */
[----:B------:R-:W-:Y:S01]  /*5dc0*/  STS [R139+0x3c], R240 ;  /* 0x00003cf08b007388 */ /* 0x000fe20000000800 */
[----:B------:R-:W-:Y:S01]  /*5dd0*/  FMUL.FTZ R162, R63, -R162 ;  /* 0x800000a23fa27220 */ /* 0x000fe20000410000 */
[----:B------:R-:W-:Y:S06]  /*5de0*/  BAR.SYNC.DEFER_BLOCKING 0x0 ;  /* 0x0000000000007b1d */ /* 0x000fec0000010000 */
[----:B------:R-:W0:Y:S04]  /*5df0*/  LDS R217, [R122] ;  /* 0x000000007ad97984 */ /* 0x000e280000000800 */
[----:B------:R-:W1:Y:S04]  /*5e00*/  LDS R219, [R138+0x80] ;  /* 0x000080008adb7984 */ /* 0x000e680000000800 */
[----:B------:R-:W2:Y:S04]  /*5e10*/  LDS R231, [R137+0x100] ;  /* 0x0001000089e77984 */ /* 0x000ea80000000800 */
[----:B------:R-:W3:Y:S04]  /*5e20*/  LDS R233, [R136+0x180] ;  /* 0x0001800088e97984 */ /* 0x000ee80000000800 */
[----:B------:R-:W4:Y:S04]  /*5e30*/  LDS R235, [R135+0x200] ;  /* 0x0002000087eb7984 */ /* 0x000f280000000800 */
        /* <DEDUP_REMOVED lines=14> */
[----:B-----5:R-:W-:-:S03]  /*5f20*/  MOV R207, R59 ;  /* 0x0000003b00cf7202 */ /* 0x020fc60000000f00 */
[----:B------:R0:W-:Y:S01]  /*5f30*/  STS [R139+0x84c], R226 ;  /* 0x00084ce28b007388 */ /* 0x0001e20000000800 */
[----:B-1----:R-:W-:-:S03]  /*5f40*/  IADD3 R32, PT, PT, R61, R154, RZ ;  /* 0x0000009a3d207210 */ /* 0x002fc60007ffe0ff */
[----:B------:R1:W-:Y:S01]  /*5f50*/  STS [R139+0x850], R232 ;  /* 0x000850e88b007388 */ /* 0x0003e20000000800 */
[----:B------:R-:W-:-:S03]  /*5f60*/  LEA R32, R207, -R32, 0x1 ;  /* 0x80000020cf207211 */ /* 0x000fc600078e08ff */
[----:B------:R1:W-:Y:S01]  /*5f70*/  STS [R139+0x854], R234 ;  /* 0x000854ea8b007388 */ /* 0x0003e20000000800 */
[----:B------:R-:W-:-:S03]  /*5f80*/  ISETP.GE.AND P2, PT, R32, 0x1, PT ;  /* 0x000000012000780c */ /* 0x000fc60003f46270 */
[----:B------:R1:W-:Y:S04]  /*5f90*/  STS [R139+0x858], R230 ;  /* 0x000858e68b007388 */ /* 0x0003e80000000800 */
        /* <DEDUP_REMOVED lines=8> */
[----:B------:R1:W-:Y:S01]  /*6020*/  STS [R139+0x87c], R162 ;  /* 0x00087ca28b007388 */ /* 0x0003e20000000800 */
[----:B------:R-:W-:Y:S06]  /*6030*/  BAR.SYNC.DEFER_BLOCKING 0x0 ;  /* 0x0000000000007b1d */ /* 0x000fec0000010000 */
[----:B0-234-:R-:W-:Y:S05]  /*6040*/  @!P2 BRA `(.L_x_16061) ;  /* 0x00000000000ca947 */ /* 0x01dfea0003800000 */
[----:B-1----:R-:W0:Y:S04]  /*6050*/  LDS R162, [R122+0x840] ;  /* 0x000840007aa27984 */ /* 0x002e280000000800 */
[----:B------:R2:W-:Y:S04]  /*6060*/  REDG.E.ADD.F32.FTZ.RN.STRONG.GPU desc[UR16][R28.64], R217 ;  /* 0x000000d91c0079a6 */ /* 0x0005e8000c12f310 */
[----:B0-----:R2:W-:Y:S02]  /*6070*/  REDG.E.ADD.F32.FTZ.RN.STRONG.GPU desc[UR16][R30.64], R162 ;  /* 0x000000a21e0079a6 */ /* 0x0015e4000c12f310 */
.L_x_16061:
[----:B------:R-:W-:Y:S05]  /*6080*/  BSYNC.RECONVERGENT B0 ;  /* 0x0000000000007941 */ /* 0x000fea0003800200 */
.L_x_16060:
[----:B--2---:R0:W2:Y:S01]  /*6090*/  LDS R217, [R138+0x8c0] ;  /* 0x0008c0008ad97984 */ /* 0x0040a20000000800 */
[C---:B------:R-:W-:Y:S01]  /*60a0*/  ISETP.GE.AND P6, PT, R32.reuse, 0x21, PT ;  /* 0x000000212000780c */ /* 0x040fe20003fc6270 */
[----:B------:R-:W-:Y:S01]  /*60b0*/  BSSY.RECONVERGENT B0, `(.L_x_16062) ;  /* 0x0000008000007945 */ /* 0x000fe20003800200 */
[C---:B------:R-:W-:Y:S02]  /*60c0*/  ISETP.GE.AND P2, PT, R32.reuse, 0x41, PT ;  /* 0x000000412000780c */ /* 0x040fe40003f46270 */
[C---:B------:R-:W-:Y:S02]  /*60d0*/  ISETP.GE.AND P3, PT, R32.reuse, 0x61, PT ;  /* 0x000000612000780c */ /* 0x040fe40003f66270 */
[C---:B------:R-:W-:Y:S02]  /*60e0*/  ISETP.GE.AND P4, PT, R32.reuse, 0x81, PT ;  /* 0x000000812000780c */ /* 0x040fe40003f86270 */
[----:B------:R-:W-:-:S05]  /*60f0*/  ISETP.GE.AND P5, PT, R32, 0xa1, PT ;  /* 0x000000a12000780c */ /* 0x000fca0003fa6270 */
[----:B0-----:R-:W-:Y:S08]  /*6100*/  @!P6 BRA `(.L_x_16063) ;  /* 0x000000000008e947 */ /* 0x001ff00003800000 */
[----:B------:R0:W-:Y:S04]  /*6110*/  REDG.E.ADD.F32.FTZ.RN.STRONG.GPU desc[UR16][R28.64+0x80], R219 ;  /* 0x000080db1c0079a6 */ /* 0x0001e8000c12f310 */
[----:B--2---:R0:W-:Y:S02]  /*6120*/  REDG.E.ADD.F32.FTZ.RN.STRONG.GPU desc[UR16][R30.64+0x80], R217 ;  /* 0x000080d91e0079a6 */ /* 0x0041e4000c12f310 */
.L_x_16063:
[----:B------:R-:W-:Y:S05]  /*6130*/  BSYNC.RECONVERGENT B0 ;  /* 0x0000000000007941 */ /* 0x000fea0003800200 */
.L_x_16062:
[----:B0-2---:R0:W2:Y:S01]  /*6140*/  LDS R217, [R137+0x940] ;  /* 0x0009400089d97984 */ /* 0x0050a20000000800 */
[----:B------:R-:W-:Y:S04]  /*6150*/  BSSY.RECONVERGENT B0, `(.L_x_16064) ;  /* 0x0000004000007945 */ /* 0x000fe80003800200 */
[----:B------:R-:W-:Y:S05]  /*6160*/  @!P2 BRA `(.L_x_16065) ;  /* 0x000000000008a947 */ /* 0x000fea0003800000 */
[----:B------:R3:W-:Y:S04]  /*6170*/  REDG.E.ADD.F32.FTZ.RN.STRONG.GPU desc[UR16][R28.64+0x100], R231 ;  /* 0x000100e71c0079a6 */ /* 0x0007e8000c12f310 */
[----:B--2---:R3:W-:Y:S02]  /*6180*/  REDG.E.ADD.F32.FTZ.RN.STRONG.GPU desc[UR16][R30.64+0x100], R217 ;  /* 0x000100d91e0079a6 */ /* 0x0047e4000c12f310 */
.L_x_16065:
[----:B------:R-:W-:Y:S05]  /*6190*/  BSYNC.RECONVERGENT B0 ;  /* 0x0000000000007941 */ /* 0x000fea0003800200 */
.L_x_16064:
[----:B--23--:R2:W3:Y:S01]  /*61a0*/  LDS R217, [R136+0x9c0] ;  /* 0x0009c00088d97984 */ /* 0x00c4e20000000800 */
[----:B------:R-:W-:Y:S04]  /*61b0*/  BSSY.RECONVERGENT B0, `(.L_x_16066) ;  /* 0x0000004000007945 */ /* 0x000fe80003800200 */
[----:B------:R-:W-:Y:S05]  /*61c0*/  @!P3 BRA `(.L_x_16067) ;  /* 0x000000000008b947 */ /* 0x000fea0003800000 */
[----:B------:R4:W-:Y:S04]  /*61d0*/  REDG.E.ADD.F32.FTZ.RN.STRONG.GPU desc[UR16][R28.64+0x180], R233 ;  /* 0x000180e91c0079a6 */ /* 0x0009e8000c12f310 */
[----:B---3--:R4:W-:Y:S02]  /*61e0*/  REDG.E.ADD.F32.FTZ.RN.STRONG.GPU desc[UR16][R30.64+0x180], R217 ;  /* 0x000180d91e0079a6 */ /* 0x0089e4000c12f310 */
.L_x_16067:
[----:B------:R-:W-:Y:S05]  /*61f0*/  BSYNC.RECONVERGENT B0 ;  /* 0x0000000000007941 */ /* 0x000fea0003800200 */
.L_x_16066:
[----:B---34-:R3:W4:Y:S01]  /*6200*/  LDS R217, [R135+0xa40] ;  /* 0x000a400087d97984 */ /* 0x0187220000000800 */
[----:B------:R-:W-:Y:S04]  /*6210*/  BSSY.RECONVERGENT B0, `(.L_x_16068) ;  /* 0x0000004000007945 */ /* 0x000fe80003800200 */
[----:B------:R-:W-:Y:S05]  /*6220*/  @!P4 BRA `(.L_x_16069) ;  /* 0x000000000008c947 */ /* 0x000fea0003800000 */
[----:B------:R0:W-:Y:S04]  /*6230*/  REDG.E.ADD.F32.FTZ.RN.STRONG.GPU desc[UR16][R28.64+0x200], R235 ;  /* 0x000200eb1c0079a6 */ /* 0x0001e8000c12f310 */
[----:B----4-:R0:W-:Y:S02]  /*6240*/  REDG.E.ADD.F32.FTZ.RN.STRONG.GPU desc[UR16][R30.64+0x200], R217 ;  /* 0x000200d91e0079a6 */ /* 0x0101e4000c12f310 */
.L_x_16069:
[----:B------:R-:W-:Y:S05]  /*6250*/  BSYNC.RECONVERGENT B0 ;  /* 0x0000000000007941 */ /* 0x000fea0003800200 */
.L_x_16068:
[----:B0---4-:R0:W4:Y:S01]  /*6260*/  LDS R217, [R134+0xac0] ;  /* 0x000ac00086d97984 */ /* 0x0111220000000800 */
[----:B------:R-:W-:Y:S04]  /*6270*/  BSSY.RECONVERGENT B0, `(.L_x_16070) ;  /* 0x0000004000007945 */ /* 0x000fe80003800200 */
[----:B------:R-:W-:Y:S05]  /*6280*/  @!P5 BRA `(.L_x_16071) ;  /* 0x000000000008d947 */ /* 0x000fea0003800000 */
[----:B------:R0:W-:Y:S04]  /*6290*/  REDG.E.ADD.F32.FTZ.RN.STRONG.GPU desc[UR16][R28.64+0x280], R237 ;  /* 0x000280ed1c0079a6 */ /* 0x0001e8000c12f310 */
[----:B----4-:R0:W-:Y:S02]  /*62a0*/  REDG.E.ADD.F32.FTZ.RN.STRONG.GPU desc[UR16][R30.64+0x280], R217 ;  /* 0x000280d91e0079a6 */ /* 0x0101e4000c12f310 */
.L_x_16071:
[----:B------:R-:W-:Y:S05]  /*62b0*/  BSYNC.RECONVERGENT B0 ;  /* 0x0000000000007941 */ /* 0x000fea0003800200 */
.L_x_16070:
[----:B0---4-:R0:W4:Y:S01]  /*62c0*/  LDS R217, [R133+0xb40] ;  /* 0x000b400085d97984 */ /* 0x0111220000000800 */
        /* <DEDUP_REMOVED lines=8> */
[----:B----4-:R0:W-:Y:S02]  /*6350*/  REDG.E.ADD.F32.FTZ.RN.STRONG.GPU desc[UR16][R30.64+0x300], R217 ;  /* 0x000300d91e0079a6 */ /* 0x0101e4000c12f310 */
.L_x_16073:
[----:B------:R-:W-:Y:S05]  /*6360*/  BSYNC.RECONVERGENT B0 ;  /* 0x0000000000007941 */ /* 0x000fea0003800200 */
.L_x_16072:
[----:B0---4-:R0:W4:Y:S01]  /*6370*/  LDS R217, [R132+0xbc0] ;  /* 0x000bc00084d97984 */ /* 0x0111220000000800 */
[----:B------:R-:W-:Y:S04]  /*6380*/  BSSY.RECONVERGENT B0, `(.L_x_16074) ;  /* 0x0000004000007945 */ /* 0x000fe80003800200 */
[----:B------:R-:W-:Y:S05]  /*6390*/  @!P2 BRA `(.L_x_16075) ;  /* 0x000000000008a947 */ /* 0x000fea0003800000 */
[----:B------:R0:W-:Y:S04]  /*63a0*/  REDG.E.ADD.F32.FTZ.RN.STRONG.GPU desc[UR16][R28.64+0x380], R241 ;  /* 0x000380f11c0079a6 */ /* 0x0001e8000c12f310 */
[----:B----4-:R0:W-:Y:S02]  /*63b0*/  REDG.E.ADD.F32.FTZ.RN.STRONG.GPU desc[UR16][R30.64+0x380], R217 ;  /* 0x000380d91e0079a6 */ /* 0x0101e4000c12f310 */
.L_x_16075:
[----:B------:R-:W-:Y:S05]  /*63c0*/  BSYNC.RECONVERGENT B0 ;  /* 0x0000000000007941 */ /* 0x000fea0003800200 */
.L_x_16074:
[----:B0---4-:R0:W4:Y:S01]  /*63d0*/  LDS R217, [R131+0xc40] ;  /* 0x000c400083d97984 */ /* 0x0111220000000800 */
[----:B------:R-:W-:Y:S04]  /*63e0*/  BSSY.RECONVERGENT B0, `(.L_x_16076) ;  /* 0x0000004000007945 */ /* 0x000fe80003800200 */
[----:B------:R-:W-:Y:S05]  /*63f0*/  @!P3 BRA `(.L_x_16077) ;  /* 0x000000000008b947 */ /* 0x000fea0003800000 */
[----:B------:R0:W-:Y:S04]  /*6400*/  REDG.E.ADD.F32.FTZ.RN.STRONG.GPU desc[UR16][R28.64+0x400], R243 ;  /* 0x000400f31c0079a6 */ /* 0x0001e8000c12f310 */
[----:B----4-:R0:W-:Y:S02]  /*6410*/  REDG.E.ADD.F32.FTZ.RN.STRONG.GPU desc[UR16][R30.64+0x400], R217 ;  /* 0x000400d91e0079a6 */ /* 0x0101e4000c12f310 */
.L_x_16077:
[----:B------:R-:W-:Y:S05]  /*6420*/  BSYNC.RECONVERGENT B0 ;  /* 0x0000000000007941 */ /* 0x000fea0003800200 */
.L_x_16076:
[----:B0---4-:R0:W4:Y:S01]  /*6430*/  LDS R217, [R130+0xcc0] ;  /* 0x000cc00082d97984 */ /* 0x0111220000000800 */
[----:B------:R-:W-:Y:S04]  /*6440*/  BSSY.RECONVERGENT B0, `(.L_x_16078) ;  /* 0x0000004000007945 */ /* 0x000fe80003800200 */
[----:B------:R-:W-:Y:S05]  /*6450*/  @!P4 BRA `(.L_x_16079) ;  /* 0x000000000008c947 */ /* 0x000fea0003800000 */
[----:B------:R0:W-:Y:S04]  /*6460*/  REDG.E.ADD.F32.FTZ.RN.STRONG.GPU desc[UR16][R28.64+0x480], R245 ;  /* 0x000480f51c0079a6 */ /* 0x0001e8000c12f310 */
[----:B----4-:R0:W-:Y:S02]  /*6470*/  REDG.E.ADD.F32.FTZ.RN.STRONG.GPU desc[UR16][R30.64+0x480], R217 ;  /* 0x000480d91e0079a6 */ /* 0x0101e4000c12f310 */
.L_x_16079:
[----:B------:R-:W-:Y:S05]  /*6480*/  BSYNC.RECONVERGENT B0 ;  /* 0x0000000000007941 */ /* 0x000fea0003800200 */
.L_x_16078:
[----:B0---4-:R0:W4:Y:S01]  /*6490*/  LDS R217, [R129+0xd40] ;  /* 0x000d400081d97984 */ /* 0x0111220000000800 */
[----:B------:R-:W-:Y:S04]  /*64a0*/  BSSY.RECONVERGENT B0, `(.L_x_16080) ;  /* 0x0000004000007945 */ /* 0x000fe80003800200 */
[----:B------:R-:W-:Y:S05]  /*64b0*/  @!P5 BRA `(.L_x_16081) ;  /* 0x000000000008d947 */ /* 0x000fea0003800000 */
[----:B------:R0:W-:Y:S04]  /*64c0*/  REDG.E.ADD.F32.FTZ.RN.STRONG.GPU desc[UR16][R28.64+0x500], R247 ;  /* 0x000500f71c0079a6 */ /* 0x0001e8000c12f310 */
[----:B----4-:R0:W-:Y:S02]  /*64d0*/  REDG.E.ADD.F32.FTZ.RN.STRONG.GPU desc[UR16][R30.64+0x500], R217 ;  /* 0x000500d91e0079a6 */ /* 0x0101e4000c12f310 */
.L_x_16081:
[----:B------:R-:W-:Y:S05]  /*64e0*/  BSYNC.RECONVERGENT B0 ;  /* 0x0000000000007941 */ /* 0x000fea0003800200 */
.L_x_16080:
        /* <DEDUP_REMOVED lines=10> */
.L_x_16083:
[----:B------:R-:W-:Y:S05]  /*6590*/  BSYNC.RECONVERGENT B0 ;  /* 0x0000000000007941 */ /* 0x000fea0003800200 */
.L_x_16082:
[----:B0---4-:R0:W4:Y:S01]  /*65a0*/  LDS R217, [R127+0xe40] ;  /* 0x000e40007fd97984 */ /* 0x0111220000000800 */
[----:B------:R-:W-:Y:S04]  /*65b0*/  BSSY.RECONVERGENT B0, `(.L_x_16084) ;  /* 0x0000004000007945 */ /* 0x000fe80003800200 */
[----:B------:R-:W-:Y:S05]  /*65c0*/  @!P2 BRA `(.L_x_16085) ;  /* 0x000000000008a947 */ /* 0x000fea0003800000 */
[----:B------:R0:W-:Y:S04]  /*65d0*/  REDG.E.ADD.F32.FTZ.RN.STRONG.GPU desc[UR16][R28.64+0x600], R251 ;  /* 0x000600fb1c0079a6 */ /* 0x0001e8000c12f310 */
[----:B----4-:R0:W-:Y:S02]  /*65e0*/  REDG.E.ADD.F32.FTZ.RN.STRONG.GPU desc[UR16][R30.64+0x600], R217 ;  /* 0x000600d91e0079a6 */ /* 0x0101e4000c12f310 */
.L_x_16085:
[----:B------:R-:W-:Y:S05]  /*65f0*/  BSYNC.RECONVERGENT B0 ;  /* 0x0000000000007941 */ /* 0x000fea0003800200 */
.L_x_16084:
[----:B0---4-:R0:W4:Y:S01]  /*6600*/  LDS R217, [R126+0xec0] ;  /* 0x000ec0007ed97984 */ /* 0x0111220000000800 */
[----:B------:R-:W-:Y:S04]  /*6610*/  BSSY.RECONVERGENT B0, `(.L_x_16086) ;  /* 0x0000004000007945 */ /* 0x000fe80003800200 */
[----:B------:R-:W-:Y:S05]  /*6620*/  @!P3 BRA `(.L_x_16087) ;  /* 0x000000000008b947 */ /* 0x000fea0003800000 */
[----:B------:R0:W-:Y:S04]  /*6630*/  REDG.E.ADD.F32.FTZ.RN.STRONG.GPU desc[UR16][R28.64+0x680], R220 ;  /* 0x000680dc1c0079a6 */ /* 0x0001e8000c12f310 */
[----:B----4-:R0:W-:Y:S02]  /*6640*/  REDG.E.ADD.F32.FTZ.RN.STRONG.GPU desc[UR16][R30.64+0x680], R217 ;  /* 0x000680d91e0079a6 */ /* 0x0101e4000c12f310 */
.L_x_16087:
[----:B------:R-:W-:Y:S05]  /*6650*/  BSYNC.RECONVERGENT B0 ;  /* 0x0000000000007941 */ /* 0x000fea0003800200 */
.L_x_16086:
[----:B0---4-:R0:W4:Y:S01]  /*6660*/  LDS R217, [R124+0xf40] ;  /* 0x000f40007cd97984 */ /* 0x0111220000000800 */
[----:B------:R-:W-:Y:S04]  /*6670*/  BSSY.RECONVERGENT B0, `(.L_x_16088) ;  /* 0x0000004000007945 */ /* 0x000fe80003800200 */
[----:B------:R-:W-:Y:S05]  /*6680*/  @!P4 BRA `(.L_x_16089) ;  /* 0x000000000008c947 */ /* 0x000fea0003800000 */
[----:B------:R0:W-:Y:S04]  /*6690*/  REDG.E.ADD.F32.FTZ.RN.STRONG.GPU desc[UR16][R28.64+0x700], R222 ;  /* 0x000700de1c0079a6 */ /* 0x0001e8000c12f310 */
[----:B----4-:R0:W-:Y:S02]  /*66a0*/  REDG.E.ADD.F32.FTZ.RN.STRONG.GPU desc[UR16][R30.64+0x700], R217 ;  /* 0x000700d91e0079a6 */ /* 0x0101e4000c12f310 */
.L_x_16089:
[----:B------:R-:W-:Y:S05]  /*66b0*/  BSYNC.RECONVERGENT B0 ;  /* 0x0000000000007941 */ /* 0x000fea0003800200 */
.L_x_16088:
[----:B0---4-:R0:W4:Y:S01]  /*66c0*/  LDS R217, [R123+0xfc0] ;  /* 0x000fc0007bd97984 */ /* 0x0111220000000800 */
[----:B------:R-:W-:Y:S04]  /*66d0*/  BSSY.RECONVERGENT B0, `(.L_x_16090) ;  /* 0x0000004000007945 */ /* 0x000fe80003800200 */
[----:B------:R-:W-:Y:S05]  /*66e0*/  @!P5 BRA `(.L_x_16091) ;  /* 0x000000000008d947 */ /* 0x000fea0003800000 */
[----:B------:R0:W-:Y:S04]  /*66f0*/  REDG.E.ADD.F32.FTZ.RN.STRONG.GPU desc[UR16][R28.64+0x780], R236 ;  /* 0x000780ec1c0079a6 */ /* 0x0001e8000c12f310 */
[----:B----4-:R0:W-:Y:S02]  /*6700*/  REDG.E.ADD.F32.FTZ.RN.STRONG.GPU desc[UR16][R30.64+0x780], R217 ;  /* 0x000780d91e0079a6 */ /* 0x0101e4000c12f310 */
.L_x_16091:
[----:B------:R-:W-:Y:S05]  /*6710*/  BSYNC.RECONVERGENT B0 ;  /* 0x0000000000007941 */ /* 0x000fea0003800200 */
.L_x_16090:
[----:B0-----:R-:W0:Y:S01]  /*6720*/  SHFL.DOWN PT, R28, R209, 0x1, 0x1f ;  /* 0x08201f00d11c7f89 */ /* 0x001e2200000e0000 */
[----:B------:R-:W-:Y:S01]  /*6730*/  ISETP.GT.AND P2, PT, R102, 0x1e, PT ;  /* 0x0000001e6600780c */ /* 0x000fe20003f44270 */
[----:B------:R-:W-:Y:S02]  /*6740*/  BSSY.RECONVERGENT B0, `(.L_x_16092) ;  /* 0x000007c000007945 */ /* 0x000fe40003800200 */
[----:B------:R-:W5:Y:S10]  /*6750*/  SHFL.DOWN PT, R29, R208, 0x1, 0x1f ;  /* 0x08201f00d01d7f89 */ /* 0x000f7400000e0000 */
[----:B0-----:R-:W-:Y:S01]  /*6760*/  @!P2 FADD.FTZ R209, R209, R28 ;  /* 0x0000001cd1d1a221 */ /* 0x001fe20000010000 */
[----:B-----5:R-:W-:-:S04]  /*6770*/  @!P2 FADD.FTZ R208, R208, R29 ;  /* 0x0000001dd0d0a221 */ /* 0x020fc80000010000 */
[----:B------:R-:W0:Y:S01]  /*6780*/  SHFL.DOWN PT, R28, R209, 0x2, 0x1f ;  /* 0x08401f00d11c7f89 */ /* 0x000e2200000e0000 */
[----:B------:R-:W-:-:S03]  /*6790*/  ISETP.GT.AND P2, PT, R102, 0x1d, PT ;  /* 0x0000001d6600780c */ /* 0x000fc60003f44270 */
[----:B------:R-:W5:Y:S10]  /*67a0*/  SHFL.DOWN PT, R29, R208, 0x2, 0x1f ;  /* 0x08401f00d01d7f89 */ /* 0x000f7400000e0000 */
[----:B0-----:R-:W-:Y:S01]  /*67b0*/  @!P2 FADD.FTZ R209, R209, R28 ;  /* 0x0000001cd1d1a221 */ /* 0x001fe20000010000 */
[----:B------:R-:W-:Y:S01]  /*67c0*/  FMUL.FTZ R28, R175, R229 ;  /* 0x000000e5af1c7220 */ /* 0x000fe20000410000 */
[----:B-----5:R-:W-:-:S03]  /*67d0*/  @!P2 FADD.FTZ R208, R208, R29 ;  /* 0x0000001dd0d0a221 */ /* 0x020fc60000010000 */
[----:B-1----:R-:W0:Y:S01]  /*67e0*/  SHFL.DOWN PT, R162, R209, 0x4, 0x1f ;  /* 0x08801f00d1a27f89 */ /* 0x002e2200000e0000 */
[----:B------:R-:W-:Y:S01]  /*67f0*/  ISETP.GT.AND P2, PT, R102, 0x1b, PT ;  /* 0x0000001b6600780c */ /* 0x000fe20003f44270 */
[C---:B------:R-:W-:Y:S02]  /*6800*/  FMUL.FTZ R29, R27.reuse, R33 ;  /* 0x000000211b1d7220 */ /* 0x040fe40000410000 */
[----:B----4-:R-:W1:Y:S02]  /*6810*/  SHFL.DOWN PT, R217, R208, 0x4, 0x1f ;  /* 0x08801f00d0d97f89 */ /* 0x010e6400000e0000 */
[-C--:B------:R-:W-:Y:S01]  /*6820*/  FFMA.FTZ R30, R26, R229.reuse, -R29 ;  /* 0x000000e51a1e7223 */ /* 0x080fe2000001081d */
[----:B------:R-:W-:-:S03]  /*6830*/  FMUL.FTZ R29, R27, R229 ;  /* 0x000000e51b1d7220 */ /* 0x000fc60000410000 */
[----:B------:R-:W-:Y:S01]  /*6840*/  FMUL.FTZ R215, R215, R30 ;  /* 0x0000001ed7d77220 */ /* 0x000fe20000410000 */
[----:B------:R-:W-:Y:S01]  /*6850*/  FFMA.FTZ R31, R26, R33, R29 ;  /* 0x000000211a1f7223 */ /* 0x000fe2000001001d */
[----:B------:R-:W-:Y:S01]  /*6860*/  FMUL.FTZ R29, R27, R225 ;  /* 0x000000e11b1d7220 */ /* 0x000fe20000410000 */
[----:B------:R-:W-:Y:S01]  /*6870*/  FFMA.FTZ R30, R177, R33, R28 ;  /* 0x00000021b11e7223 */ /* 0x000fe2000001001c */
[----:B------:R-:W-:Y:S01]  /*6880*/  FMUL.FTZ R28, R179, R227 ;  /* 0x000000e3b31c7220 */ /* 0x000fe20000410000 */
[----:B------:R-:W-:Y:S01]  /*6890*/  FFMA.FTZ R216, R216, R31, R215 ;  /* 0x0000001fd8d87223 */ /* 0x000fe200000100d7 */
[-C--:B------:R-:W-:Y:S01]  /*68a0*/  FFMA.FTZ R29, R26, R227.reuse, -R29 ;  /* 0x000000e31a1d7223 */ /* 0x080fe2000001081d */
[C---:B------:R-:W-:Y:S01]  /*68b0*/  FMUL.FTZ R227, R27.reuse, R227 ;  /* 0x000000e31be37220 */ /* 0x040fe20000410000 */
[----:B------:R-:W-:Y:S01]  /*68c0*/  FMUL.FTZ R31, R27, R223 ;  /* 0x000000df1b1f7220 */ /* 0x000fe20000410000 */
[-C--:B------:R-:W-:Y:S01]  /*68d0*/  FFMA.FTZ R77, R58, R30.reuse, R77 ;  /* 0x0000001e3a4d7223 */ /* 0x080fe2000001004d */
[----:B------:R-:W-:Y:S01]  /*68e0*/  FFMA.FTZ R216, R93, R30, R216 ;  /* 0x0000001e5dd87223 */ /* 0x000fe200000100d8 */
[-C--:B------:R-:W-:Y:S01]  /*68f0*/  FFMA.FTZ R32, R181, R225.reuse, R28 ;  /* 0x000000e1b5207223 */ /* 0x080fe2000001001c */
[----:B------:R-:W-:Y:S01]  /*6900*/  FFMA.FTZ R30, R26, R225, R227 ;  /* 0x000000e11a1e7223 */ /* 0x000fe200000100e3 */
[----:B------:R-:W-:Y:S01]  /*6910*/  FMUL.FTZ R210, R210, R29 ;  /* 0x0000001dd2d27220 */ /* 0x000fe20000410000 */
[----:B0-----:R-:W-:Y:S01]  /*6920*/  @!P2 FADD.FTZ R209, R209, R162 ;  /* 0x000000a2d1d1a221 */ /* 0x001fe20000010000 */
[-C--:B------:R-:W-:Y:S01]  /*6930*/  FMUL.FTZ R28, R183, R221.reuse ;  /* 0x000000ddb71c7220 */ /* 0x080fe20000410000 */
[-C--:B------:R-:W-:Y:S01]  /*6940*/  FMUL.FTZ R29, R27, R221.reuse ;  /* 0x000000dd1b1d7220 */ /* 0x080fe20000410000 */
[----:B------:R-:W-:Y:S01]  /*6950*/  FFMA.FTZ R31, R26, R221, -R31 ;  /* 0x000000dd1a1f7223 */ /* 0x000fe2000001081f */
[----:B-1----:R-:W-:Y:S01]  /*6960*/  @!P2 FADD.FTZ R208, R208, R217 ;  /* 0x000000d9d0d0a221 */ /* 0x002fe20000010000 */
[----:B------:R-:W0:Y:S01]  /*6970*/  SHFL.DOWN PT, R162, R209, 0x8, 0x1f ;  /* 0x09001f00d1a27f89 */ /* 0x000e2200000e0000 */
[----:B------:R-:W-:Y:S01]  /*6980*/  FFMA.FTZ R210, R211, R30, R210 ;  /* 0x0000001ed3d27223 */ /* 0x000fe200000100d2 */
[-C--:B------:R-:W-:Y:S01]  /*6990*/  FFMA.FTZ R30, R185, R223.reuse, R28 ;  /* 0x000000dfb91e7223 */ /* 0x080fe2000001001c */
[----:B------:R-:W-:Y:S01]  /*69a0*/  FFMA.FTZ R28, R26, R223, R29 ;  /* 0x000000df1a1c7223 */ /* 0x000fe2000001001d */
[----:B------:R-:W1:Y:S01]  /*69b0*/  SHFL.DOWN PT, R33, R208, 0x8, 0x1f ;  /* 0x09001f00d0217f89 */ /* 0x000e6200000e0000 */
[----:B------:R-:W-:Y:S01]  /*69c0*/  FMUL.FTZ R4, R4, R31 ;  /* 0x0000001f04047220 */ /* 0x000fe20000410000 */
[----:B------:R-:W-:Y:S01]  /*69d0*/  FMUL.FTZ R29, R27, R182 ;  /* 0x000000b61b1d7220 */ /* 0x000fe20000410000 */
[-C--:B------:R-:W-:Y:S01]  /*69e0*/  FFMA.FTZ R79, R60, R32.reuse, R79 ;  /* 0x000000203c4f7223 */ /* 0x080fe2000001004f */
[----:B------:R-:W-:Y:S01]  /*69f0*/  FFMA.FTZ R31, R95, R32, R210 ;  /* 0x000000205f1f7223 */ /* 0x000fe200000100d2 */
[----:B------:R-:W-:Y:S01]  /*6a00*/  ISETP.GT.AND P2, PT, R102, 0x17, PT ;  /* 0x000000176600780c */ /* 0x000fe20003f44270 */
[----:B------:R-:W-:Y:S01]  /*6a10*/  FFMA.FTZ R32, R5, R28, R4 ;  /* 0x0000001c05207223 */ /* 0x000fe20000010004 */
[-C--:B------:R-:W-:Y:S01]  /*6a20*/  FFMA.FTZ R28, R26, R180.reuse, -R29 ;  /* 0x000000b41a1c7223 */ /* 0x080fe2000001081d */
[-C--:B------:R-:W-:Y:S01]  /*6a30*/  FMUL.FTZ R5, R27, R180.reuse ;  /* 0x000000b41b057220 */ /* 0x080fe20000410000 */
[----:B------:R-:W-:Y:S01]  /*6a40*/  FMUL.FTZ R4, R187, R180 ;  /* 0x000000b4bb047220 */ /* 0x000fe20000410000 */
[----:B------:R-:W-:Y:S01]  /*6a50*/  FFMA.FTZ R81, R62, R30, R81 ;  /* 0x0000001e3e517223 */ /* 0x000fe20000010051 */
[----:B------:R-:W-:Y:S01]  /*6a60*/  FMUL.FTZ R205, R205, R28 ;  /* 0x0000001ccdcd7220 */ /* 0x000fe20000410000 */
[----:B------:R-:W-:Y:S01]  /*6a70*/  FFMA.FTZ R5, R26, R182, R5 ;  /* 0x000000b61a057223 */ /* 0x000fe20000010005 */
[----:B------:R-:W-:Y:S01]  /*6a80*/  FFMA.FTZ R32, R97, R30, R32 ;  /* 0x0000001e61207223 */ /* 0x000fe20000010020 */
[----:B------:R-:W-:Y:S01]  /*6a90*/  FFMA.FTZ R182, R189, R182, R4 ;  /* 0x000000b6bdb67223 */ /* 0x000fe20000010004 */
[----:B------:R-:W-:Y:S01]  /*6aa0*/  FADD.FTZ R82, R31, R82 ;  /* 0x000000521f527221 */ /* 0x000fe20000010000 */
[----:B------:R-:W-:Y:S01]  /*6ab0*/  FFMA.FTZ R206, R206, R5, R205 ;  /* 0x00000005cece7223 */ /* 0x000fe200000100cd */
[----:B------:R-:W-:Y:S01]  /*6ac0*/  FMUL.FTZ R5, R27, R186 ;  /* 0x000000ba1b057220 */ /* 0x000fe20000410000 */
[-C--:B------:R-:W-:Y:S01]  /*6ad0*/  FMUL.FTZ R4, R191, R184.reuse ;  /* 0x000000b8bf047220 */ /* 0x080fe20000410000 */
[----:B------:R-:W-:Y:S01]  /*6ae0*/  FADD.FTZ R113, R32, R113 ;  /* 0x0000007120717221 */ /* 0x000fe20000010000 */
[----:B0-----:R-:W-:Y:S01]  /*6af0*/  @!P2 FADD.FTZ R209, R209, R162 ;  /* 0x000000a2d1d1a221 */ /* 0x001fe20000010000 */
[-C--:B------:R-:W-:Y:S01]  /*6b00*/  FFMA.FTZ R29, R26, R184.reuse, -R5 ;  /* 0x000000b81a1d7223 */ /* 0x080fe20000010805 */
[----:B------:R-:W-:Y:S01]  /*6b10*/  FMUL.FTZ R5, R27, R184 ;  /* 0x000000b81b057220 */ /* 0x000fe20000410000 */
[----:B------:R-:W-:Y:S01]  /*6b20*/  FFMA.FTZ R31, R99, R182, R206 ;  /* 0x000000b6631f7223 */ /* 0x000fe200000100ce */
[----:B-1----:R-:W-:Y:S01]  /*6b30*/  @!P2 FADD.FTZ R208, R208, R33 ;  /* 0x00000021d0d0a221 */ /* 0x002fe20000010000 */
[----:B------:R-:W0:Y:S01]  /*6b40*/  SHFL.DOWN PT, R30, R209, 0x10, 0x1f ;  /* 0x0a001f00d11e7f89 */ /* 0x000e2200000e0000 */
[----:B------:R-:W-:Y:S01]  /*6b50*/  FFMA.FTZ R28, R26, R186, R5 ;  /* 0x000000ba1a1c7223 */ /* 0x000fe20000010005 */
[----:B------:R-:W-:Y:S01]  /*6b60*/  FMUL.FTZ R5, R27, R190 ;  /* 0x000000be1b057220 */ /* 0x000fe20000410000 */
[----:B------:R-:W-:Y:S01]  /*6b70*/  FMUL.FTZ R204, R204, R29 ;  /* 0x0000001dcccc7220 */ /* 0x000fe20000410000 */
[----:B------:R-:W1:Y:S01]  /*6b80*/  SHFL.DOWN PT, R175, R208, 0x10, 0x1f ;  /* 0x0a001f00d0af7f89 */ /* 0x000e6200000e0000 */
[----:B------:R-:W-:Y:S01]  /*6b90*/  FADD.FTZ R80, R31, R80 ;  /* 0x000000501f507221 */ /* 0x000fe20000010000 */
[-C--:B------:R-:W-:Y:S01]  /*6ba0*/  FFMA.FTZ R29, R26, R188.reuse, -R5 ;  /* 0x000000bc1a1d7223 */ /* 0x080fe20000010805 */
        /* <DEDUP_REMOVED lines=11> */
[----:B------:R-:W-:Y:S01]  /*6c60*/  FMUL.FTZ R29, R27, R198 ;  /* 0x000000c61b1d7220 */ /* 0x000fe20000410000 */
[-C--:B------:R-:W-:Y:S01]  /*6c70*/  FMUL.FTZ R4, R199, R192.reuse ;  /* 0x000000c0c7047220 */ /* 0x080fe20000410000 */
[----:B------:R-:W-:Y:S01]  /*6c80*/  ISETP.NE.AND P2, PT, R102, RZ, PT ;  /* 0x000000ff6600720c */ /* 0x000fe20003f45270 */
[C---:B------:R-:W-:Y:S01]  /*6c90*/  FMUL.FTZ R5, R27.reuse, R192 ;  /* 0x000000c01b057220 */ /* 0x040fe20000410000 */
[----:B------:R-:W-:Y:S01]  /*6ca0*/  FADD.FTZ R111, R28, R111 ;  /* 0x0000006f1c6f7221 */ /* 0x000fe20000010000 */
[-C--:B------:R-:W-:Y:S01]  /*6cb0*/  FMUL.FTZ R27, R27, R164.reuse ;  /* 0x000000a41b1b7220 */ /* 0x080fe20000410000 */
[----:B------:R-:W-:Y:S01]  /*6cc0*/  FFMA.FTZ R29, R26, R164, -R29 ;  /* 0x000000a41a1d7223 */ /* 0x000fe2000001081d */
[----:B------:R-:W-:Y:S01]  /*6cd0*/  FFMA.FTZ R28, R201, R194, R4 ;  /* 0x000000c2c91c7223 */ /* 0x000fe20000010004 */
[----:B0-----:R-:W-:Y:S01]  /*6ce0*/  FADD.FTZ R4, R209, R30 ;  /* 0x0000001ed1047221 */ /* 0x001fe20000010000 */
[----:B------:R-:W-:Y:S01]  /*6cf0*/  FMUL.FTZ R30, R6, R31 ;  /* 0x0000001f061e7220 */ /* 0x000fe20000410000 */
[----:B------:R-:W-:Y:S01]  /*6d00*/  FMUL.FTZ R6, R173, R164 ;  /* 0x000000a4ad067220 */ /* 0x000fe20000410000 */
[----:B------:R-:W-:Y:S01]  /*6d10*/  FFMA.FTZ R27, R26, R198, R27 ;  /* 0x000000c61a1b7223 */ /* 0x000fe2000001001b */
[----:B------:R-:W-:Y:S01]  /*6d20*/  FMUL.FTZ R29, R196, R29 ;  /* 0x0000001dc41d7220 */ /* 0x000fe20000410000 */
[----:B------:R-:W-:Y:S01]  /*6d30*/  FFMA.FTZ R194, R26, R194, R5 ;  /* 0x000000c21ac27223 */ /* 0x000fe20000010005 */
[----:B-1----:R-:W-:Y:S01]  /*6d40*/  FADD.FTZ R5, R208, R175 ;  /* 0x000000afd0057221 */ /* 0x002fe20000010000 */
[----:B------:R-:W-:Y:S01]  /*6d50*/  FFMA.FTZ R6, R171, R198, R6 ;  /* 0x000000c6ab067223 */ /* 0x000fe20000010006 */
[----:B------:R-:W-:Y:S01]  /*6d60*/  FFMA.FTZ R166, R166, R27, R29 ;  /* 0x0000001ba6a67223 */ /* 0x000fe2000001001d */
[----:B------:R-:W-:Y:S01]  /*6d70*/  FFMA.FTZ R30, R7, R194, R30 ;  /* 0x000000c2071e7223 */ /* 0x000fe2000001001e */
[----:B------:R-:W-:Y:S01]  /*6d80*/  FFMA.FTZ R31, R103, R32, R202 ;  /* 0x00000020671f7223 */ /* 0x000fe200000100ca */
[----:B------:R0:W-:Y:S01]  /*6d90*/  @!P2 STS.64 [UR6+0x18c8], R4 ;  /* 0x0018c804ff00a988 */ /* 0x0001e20008000a06 */
[----:B------:R-:W-:Y:S01]  /*6da0*/  FFMA.FTZ R7, R107, R6, R166 ;  /* 0x000000066b077223 */ /* 0x000fe200000100a6 */
[----:B------:R-:W-:Y:S01]  /*6db0*/  FFMA.FTZ R30, R105, R28, R30 ;  /* 0x0000001c691e7223 */ /* 0x000fe2000001001e */
[----:B------:R-:W-:Y:S01]  /*6dc0*/  ISETP.GT.AND P2, PT, R102, 0xf, PT ;  /* 0x0000000f6600780c */ /* 0x000fe20003f44270 */
[----:B------:R-:W-:Y:S01]  /*6dd0*/  FFMA.FTZ R91, R72, R6, R91 ;  /* 0x00000006485b7223 */ /* 0x000fe2000001005b */
[----:B------:R-:W-:Y:S01]  /*6de0*/  FADD.FTZ R76, R7, R76 ;  /* 0x0000004c074c7221 */ /* 0x000fe20000010000 */
[----:B------:R-:W-:Y:S01]  /*6df0*/  FADD.FTZ R115, R216, R115 ;  /* 0x00000073d8737221 */ /* 0x000fe20000010000 */
[----:B------:R-:W-:Y:S01]  /*6e00*/  FFMA.FTZ R83, R64, R182, R83 ;  /* 0x000000b640537223 */ /* 0x000fe20000010053 */
[----:B------:R-:W-:Y:S01]  /*6e10*/  FFMA.FTZ R85, R66, R186, R85 ;  /* 0x000000ba42557223 */ /* 0x000fe20000010055 */
[----:B------:R-:W-:Y:S01]  /*6e20*/  FFMA.FTZ R87, R68, R32, R87 ;  /* 0x0000002044577223 */ /* 0x000fe20000010057 */
[----:B------:R-:W-:Y:S01]  /*6e30*/  FFMA.FTZ R89, R70, R28, R89 ;  /* 0x0000001c46597223 */ /* 0x000fe20000010059 */
[----:B------:R-:W-:Y:S01]  /*6e40*/  FADD.FTZ R78, R31, R78 ;  /* 0x0000004e1f4e7221 */ /* 0x000fe20000010000 */
[----:B------:R-:W-:Y:S01]  /*6e50*/  FADD.FTZ R109, R30, R109 ;  /* 0x0000006d1e6d7221 */ /* 0x000fe20000010000 */
[----:B------:R-:W-:-:S02]  /*6e60*/  FSEL R6, R209, R4, P2 ;  /* 0x00000004d1067208 */ /* 0x000fc40001000000 */
[----:B------:R-:W-:Y:S01]  /*6e70*/  FSEL R7, R208, R5, P2 ;  /* 0x00000005d0077208 */ /* 0x000fe20001000000 */
[----:B------:R-:W-:Y:S06]  /*6e80*/  BAR.SYNC.DEFER_BLOCKING 0x0 ;  /* 0x0000000000007b1d */ /* 0x000fec0000010000 */
[----:B0-----:R-:W-:Y:S05]  /*6e90*/  @P1 BRA `(.L_x_16093) ;  /* 0x0000000000181947 */ /* 0x001fea0003800000 */
[----:B------:R-:W-:Y:S01]  /*6ea0*/  ISETP.NE.AND P1, PT, R143, UR8, PT ;  /* 0x000000088f007c0c */ /* 0x000fe2000bf25270 */
[----:B------:R-:W-:-:S12]  /*6eb0*/  ULEA UR7, UR4, UR6, 0x3 ;  /* 0x0000000604077291 */ /* 0x000fd8000f8e18ff */
[----:B------:R-:W0:Y:S02]  /*6ec0*/  @P1 LDS.64 R4, [UR7+0x3e10] ;  /* 0x003e1007ff041984 */ /* 0x000e240008000a00 */
[----:B0-----:R-:W-:Y:S01]  /*6ed0*/  @P1 FADD.FTZ R6, R6, R4 ;  /* 0x0000000406061221 */ /* 0x001fe20000010000 */
[----:B------:R-:W-:-:S05]  /*6ee0*/  @P1 FADD.FTZ R7, R7, R5 ;  /* 0x0000000507071221 */ /* 0x000fca0000010000 */
[----:B------:R0:W-:Y:S02]  /*6ef0*/  STS.64 [UR7+0x3e10], R6 ;  /* 0x003e1006ff007988 */ /* 0x0001e40008000a07 */
.L_x_16093:
[----:B------:R-:W-:Y:S05]  /*6f00*/  BSYNC.RECONVERGENT B0 ;  /* 0x0000000000007941 */ /* 0x000fea0003800200 */
.L_x_16092:
[----:B------:R-:W-:-:S04]  /*6f10*/  UIADD3 UR4, UPT, UPT, UR4, 0x1, URZ ;  /* 0x0000000104047890 */ /* 0x000fc8000fffe0ff */
[----:B------:R-:W-:-:S09]  /*6f20*/  UISETP.GE.AND UP0, UPT, UR4, UR9, UPT ;  /* 0x000000090400728c */ /* 0x000fd2000bf06270 */
[----:B------:R-:W-:Y:S05]  /*6f30*/  BRA.U !UP0, `(.L_x_16094) ;  /* 0xffffffb108d87547 */ /* 0x000fea000b83ffff */
.L_x_16046:
[----:B------:R-:W-:Y:S01]  /*6f40*/  BAR.SYNC.DEFER_BLOCKING 0x0 ;  /* 0x0000000000007b1d */ /* 0x000fe20000010000 */
[----:B------:R-:W-:Y:S02]  /*6f50*/  ISETP.NE.AND P0, PT, R154, RZ, PT ;  /* 0x000000ff9a00720c */ /* 0x000fe40003f05270 */
[----:B------:R-:W-:Y:S02]  /*6f60*/  F2FP.F16.F32.PACK_AB R89, R89, R91 ;  /* 0x0000005b5959723e */ /* 0x000fe400000000ff */
[----:B------:R-:W-:-:S03]  /*6f70*/  F2FP.F16.F32.PACK_AB R85, R85, R87 ;  /* 0x000000575555723e */ /* 0x000fc600000000ff */
[----:B------:R-:W1:Y:S01]  /*6f80*/  LDC.64 R28, c[0x0][0x4f8] ;  /* 0x00013e00ff1c7b82 */ /* 0x000e620000000a00 */
[----:B------:R-:W-:Y:S01]  /*6f90*/  F2FP.F16.F32.PACK_AB R81, R81, R83 ;  /* 0x000000535151723e */ /* 0x000fe200000000ff */
[----:B------:R-:W4:Y:S01]  /*6fa0*/  LDCU.64 UR8, c[0x0][0x500] ;  /* 0x0000a000ff0877ac */ /* 0x000f220008000a00 */
[----:B------:R-:W-:Y:S02]  /*6fb0*/  F2FP.F16.F32.PACK_AB R77, R77, R79 ;  /* 0x0000004f4d4d723e */ /* 0x000fe400000000ff */
[----:B------:R-:W-:Y:S01]  /*6fc0*/  PRMT R42, R89, 0x7632, R42 ;  /* 0x00007632592a7816 */ /* 0x000fe2000000002a */
[----:B------:R-:W5:Y:S01]  /*6fd0*/  LDCU.64 UR10, c[0x0][0x550] ;  /* 0x0000aa00ff0a77ac */ /* 0x000f620008000a00 */
[----:B------:R-:W-:Y:S02]  /*6fe0*/  PRMT R0, R85, 0x7632, R0 ;  /* 0x0000763255007816 */ /* 0x000fe40000000000 */
[----:B------:R-:W-:Y:S02]  /*6ff0*/  PRMT R4, R81, 0x7632, R4 ;  /* 0x0000763251047816 */ /* 0x000fe40000000004 */
[----:B------:R-:W-:-:S02]  /*7000*/  PRMT R5, R77, 0x7632, R5 ;  /* 0x000076324d057816 */ /* 0x000fc40000000005 */
[----:B------:R-:W-:Y:S02]  /*7010*/  IADD3 R207, PT, PT, -R12, R207, RZ ;  /* 0x000000cf0ccf7210 */ /* 0x000fe40007ffe1ff */
        /* <DEDUP_REMOVED lines=15> */
[----:B----4-:R-:W-:-:S03]  /*7110*/  IMAD.WIDE.U32 R4, R169, UR8, R4 ;  /* 0x00000008a9047c25 */ /* 0x010fc6000f8e0004 */
        /* <DEDUP_REMOVED lines=74> */
[----:B----4-:R-:W-:Y:S01]  /*75c0*/  IMAD R6, R169, UR7, R5 ;  /* 0x00000007a9067c24 */ /* 0x010fe2000f8e0205 */
        /* <DEDUP_REMOVED lines=27> */
[----:B------:R-:W-:Y:S01]  /*7780*/  IADD3.X R149, PT, PT, R149, -0x1, RZ, P1, !PT ;  /* 0xffffffff95957810 */ /* 0x000fe20000ffe4ff */
[----:B------:R0:W-:Y:S01]  /*7790*/  @!P5 STG.E.U16 desc[UR16][R4.64+0x180], R25 ;  /* 0x000180190400d986 */ /* 0x0001e2000c101510 */
[----:B------:R-:W-:-:S02]  /*77a0*/  IADD3 R146, P5, PT, R146, -0x200, RZ ;  /* 0xfffffe0092927810 */ /* 0x000fc40007fbe0ff */
[----:B------:R-:W-:Y:S02]  /*77b0*/  IADD3.X R148, PT, PT, R148, -0x1, RZ, P4, !PT ;  /* 0xffffffff94947810 */ /* 0x000fe400027fe4ff */
[----:B------:R-:W-:Y:S01]  /*77c0*/  IADD3.X R144, PT, PT, R144, -0x1, RZ, P5, !PT ;  /* 0xffffffff90907810 */ /* 0x000fe20002ffe4ff */
[----:B------:R-:W-:Y:S08]  /*77d0*/  @P0 BRA `(.L_x_16095) ;  /* 0xffffff9400c00947 */ /* 0x000ff0000383ffff */
.L_x_16045:
[----:B------:R-:W1:Y:S01]  /*77e0*/  LDC.64 R10, c[0x0][0x548] ;  /* 0x00015200ff0a7b82 */ /* 0x000e620000000a00 */
[----:B------:R-:W4:Y:S01]  /*77f0*/  S2R R14, SR_TID.X ;  /* 0x00000000000e7919 */ /* 0x000f220000002100 */
[----:B------:R-:W4:Y:S06]  /*7800*/  LDCU UR7, c[0x0][0x38c] ;  /* 0x00007180ff0777ac */ /* 0x000f2c0008000800 */
[----:B------:R-:W0:Y:S01]  /*7810*/  LDC.64 R12, c[0x0][0x568] ;  /* 0x00015a00ff0c7b82 */ /* 0x000e220000000a00 */
[----:B-1----:R-:W-:-:S04]  /*7820*/  ISETP.NE.U32.AND P1, PT, R10, RZ, PT ;  /* 0x000000ff0a00720c */ /* 0x002fc80003f25070 */
[----:B------:R-:W-:Y:S02]  /*7830*/  ISETP.NE.AND.EX P1, PT, R11, RZ, PT, P1 ;  /* 0x000000ff0b00720c */ /* 0x000fe40003f25310 */
[----:B0-----:R-:W-:Y:S02]  /*7840*/  ISETP.NE.U32.AND P0, PT, R12, RZ, PT ;  /* 0x000000ff0c00720c */ /* 0x001fe40003f05070 */
[----:B----4-:R-:W-:Y:S02]  /*7850*/  ISETP.GE.AND P2, PT, R14, UR7, PT ;  /* 0x000000070e007c0c */ /* 0x010fe4000bf46270 */
[----:B------:R-:W-:-:S07]  /*7860*/  ISETP.NE.AND.EX P0, PT, R13, RZ, PT, P0 ;  /* 0x000000ff0d00720c */ /* 0x000fce0003f05300 */
[----:B------:R-:W-:Y:S06]  /*7870*/  @!P1 BRA `(.L_x_16096) ;  /* 0x0000000000649947 */ /* 0x000fec0003800000 */
        /* <DEDUP_REMOVED lines=21> */
[----:B------:R-:W-:-:S04]  /*79d0*/  LEA R2, P1, R169, R10, 0x2 ;  /* 0x0000000aa9027211 */ /* 0x000fc800078210ff */
[----:B------:R-:W-:-:S05]  /*79e0*/  LEA.HI.X R3, R169, R11, RZ, 0x2, P1 ;  /* 0x0000000ba9037211 */ /* 0x000fca00008f14ff */
[----:B------:R1:W-:Y:S04]  /*79f0*/  REDG.E.ADD.F32.FTZ.RN.STRONG.GPU desc[UR16][R2.64], R7 ;  /* 0x00000007020079a6 */ /* 0x0003e8000c12f310 */
.L_x_16097:
[----:B------:R-:W-:Y:S05]  /*7a00*/  BSYNC.RECONVERGENT B0 ;  /* 0x0000000000007941 */ /* 0x000fea0003800200 */
.L_x_16096:
[----:B------:R-:W-:Y:S05]  /*7a10*/  @!P0 BRA `(.L_x_16098) ;  /* 0x0000000000688947 */ /* 0x000fea0003800000 */
[----:B------:R-:W-:Y:S06]  /*7a20*/  BAR.SYNC.DEFER_BLOCKING 0x0 ;  /* 0x0000000000007b1d */ /* 0x000fec0000010000 */
[----:B------:R-:W-:Y:S01]  /*7a30*/  BSSY.RECONVERGENT B0, `(.L_x_16098) ;  /* 0x0000018000007945 */ /* 0x000fe20003800200 */
[----:B------:R-:W4:Y:S01]  /*7a40*/  SHFL.DOWN P0, R0, R157, 0x1, 0x1f ;  /* 0x08201f009d007f89 */ /* 0x000f220000000000 */
[----:B0-----:R-:W0:Y:S01]  /*7a50*/  S2R R4, SR_LANEID ;  /* 0x0000000000047919 */ /* 0x001e220000000000 */
[----:B------:R-:W2:Y:S01]  /*7a60*/  S2R R6, SR_TID.X ;  /* 0x0000000000067919 */ /* 0x000ea20000002100 */
[----:B----4-:R-:W-:-:S05]  /*7a70*/  @P0 FADD R0, R0, R157 ;  /* 0x0000009d00000221 */ /* 0x010fca0000000000 */
        /* <DEDUP_REMOVED lines=19> */
.L_x_16099:
[----:B------:R-:W-:Y:S05]  /*7bb0*/  BSYNC.RECONVERGENT B0 ;  /* 0x0000000000007941 */ /* 0x000fea0003800200 */
.L_x_16098:
[----:B------:R-:W-:Y:S05]  /*7bc0*/  @P2 EXIT ;  /* 0x000000000000294d */ /* 0x000fea0003800000 */
[----:B------:R-:W4:Y:S01]  /*7bd0*/  S2UR UR5, SR_CgaCtaId ;  /* 0x00000000000579c3 */ /* 0x000f220000008800 */
[----:B01----:R-:W-:Y:S01]  /*7be0*/  MOV R7, R14 ;  /* 0x0000000e00077202 */ /* 0x003fe20000000f00 */
[----:B------:R-:W-:Y:S01]  /*7bf0*/  UMOV UR4, 0x400 ;  /* 0x0000040000047882 */ /* 0x000fe20000000000 */
[----:B------:R-:W0:Y:S01]  /*7c00*/  LDCU UR6, c[0x0][0x360] ;  /* 0x00006c00ff0677ac */ /* 0x000e220008000800 */
[----:B------:R-:W1:Y:S01]  /*7c10*/  LDCU.64 UR8, c[0x0][0x4b0] ;  /* 0x00009600ff0877ac */ /* 0x000e620008000a00 */
[----:B------:R-:W0:Y:S02]  /*7c20*/  LDCU.64 UR10, c[0x0][0x530] ;  /* 0x0000a600ff0a77ac */ /* 0x000e240008000a00 */
[----:B01--4-:R-:W-:-:S12]  /*7c30*/  ULEA UR4, UR5, UR4, 0x18 ;  /* 0x0000000405047291 */ /* 0x013fd8000f8ec0ff */
.L_x_16100:
[C---:B------:R-:W-:Y:S02]  /*7c40*/  LEA R0, R7.reuse, UR4, 0x3 ;  /* 0x0000000407007c11 */ /* 0x040fe4000f8e18ff */
[----:B0-----:R-:W-:Y:S02]  /*7c50*/  SHF.R.S32.HI R2, RZ, 0x1f, R7 ;  /* 0x0000001fff027819 */ /* 0x001fe40000011407 */
[----:B-----5:R-:W-:Y:S01]  /*7c60*/  MOV R158, R8 ;  /* 0x00000008009e7202 */ /* 0x020fe20000000f00 */
[----:B------:R-:W0:Y:S02]  /*7c70*/  LDS.64 R10, [R0+0x3e10] ;  /* 0x003e1000000a7984 */ /* 0x000e240000000a00 */
[----:B------:R-:W-:Y:S02]  /*7c80*/  IMAD R2, R2, UR8, RZ ;  /* 0x0000000802027c24 */ /* 0x000fe4000f8e02ff */
[----:B------:R-:W-:-:S04]  /*7c90*/  IMAD.WIDE.U32 R4, R7, UR8, R158 ;  /* 0x0000000807047c25 */ /* 0x000fc8000f8e009e */
[C---:B------:R-:W-:Y:S01]  /*7ca0*/  IMAD R3, R7.reuse, UR9, R2 ;  /* 0x0000000907037c24 */ /* 0x040fe2000f8e0202 */
[----:B------:R-:W-:Y:S02]  /*7cb0*/  LEA R2, P0, R4, UR10, 0x3 ;  /* 0x0000000a04027c11 */ /* 0x000fe4000f8018ff */
[----:B------:R-:W-:Y:S02]  /*7cc0*/  IADD3 R7, PT, PT, R7, UR6, RZ ;  /* 0x0000000607077c10 */ /* 0x000fe4000fffe0ff */
[----:B------:R-:W-:-:S04]  /*7cd0*/  IADD3 R3, PT, PT, R5, R3, RZ ;  /* 0x0000000305037210 */ /* 0x000fc80007ffe0ff */
[----:B------:R-:W-:Y:S02]  /*7ce0*/  LEA.HI.X R3, R4, UR11, R3, 0x3, P0 ;  /* 0x0000000b04037c11 */ /* 0x000fe400080f1c03 */
[----:B------:R-:W-:-:S03]  /*7cf0*/  ISETP.GE.AND P0, PT, R7, UR7, PT ;  /* 0x0000000707007c0c */ /* 0x000fc6000bf06270 */
[----:B0-----:R0:W-:Y:S04]  /*7d00*/  REDG.E.ADD.F32.FTZ.RN.STRONG.GPU desc[UR16][R2.64], R10 ;  /* 0x0000000a020079a6 */ /* 0x0011e8000c12f310 */
[----:B------:R0:W-:Y:S06]  /*7d10*/  REDG.E.ADD.F32.FTZ.RN.STRONG.GPU desc[UR16][R2.64+0x4], R11 ;  /* 0x0000040b020079a6 */ /* 0x0001ec000c12f310 */
[----:B------:R-:W-:Y:S05]  /*7d20*/  @!P0 BRA `(.L_x_16100) ;  /* 0xfffffffc00c48947 */ /* 0x000fea000383ffff */
[----:B------:R-:W-:Y:S05]  /*7d30*/  EXIT ;  /* 0x000000000000794d */ /* 0x000fea0003800000 */
.L_x_16101:
        /* <DEDUP_REMOVED lines=12> */
.L_x_18771:


//--------------------- .text._Z25selective_scan_bwd_kernelI32Selective_Scan_bwd_kernel_traitsILi32ELi8ELb0ELb1ELb1ELb0ELb1EN3c104HalfENS1_7complexIfEEEEv12SSMParamsBwd --------------------------
	.section	.text._Z25selective_scan_bwd_kernelI32Selective_Scan_bwd_kernel_traitsILi32ELi8ELb0ELb1ELb1ELb0ELb1EN3c104HalfENS1_7complexIfEEEEv12SSMParamsBwd,"ax",@progbits
	.align	128
        .global         _Z25selective_scan_bwd_kernelI32Selective_Scan_bwd_kernel_traitsILi32ELi8ELb0ELb1ELb1ELb0ELb1EN3c104HalfENS1_7complexIfEEEEv12SSMParamsBwd
        .type           _Z25selective_scan_bwd_kernelI32Selective_Scan_bwd_kernel_traitsILi32ELi8ELb0ELb1ELb1ELb0ELb1EN3c104HalfENS1_7complexIfEEEEv12SSMParamsBwd,@function
        .size           _Z25selective_scan_bwd_kernelI32Selective_Scan_bwd_kernel_traitsILi32ELi8ELb0ELb1ELb1ELb0ELb1EN3c104HalfENS1_7complexIfEEEEv12SSMParamsBwd,(.L_x_18772 - _Z25selective_scan_bwd_kernelI32Selective_Scan_bwd_kernel_traitsILi32ELi8ELb0ELb1ELb1ELb0ELb1EN3c104HalfENS1_7complexIfEEEEv12SSMParamsBwd)
        .other          _Z25selective_scan_bwd_kernelI32Selective_Scan_bwd_kernel_traitsILi32ELi8ELb0ELb1ELb1ELb0ELb1EN3c104HalfENS1_7complexIfEEEEv12SSMParamsBwd,@"STO_CUDA_ENTRY STV_DEFAULT"
_Z25selective_scan_bwd_kernelI32Selective_Scan_bwd_kernel_traitsILi32ELi8ELb0ELb1ELb1ELb0ELb1EN3c104HalfENS1_7complexIfEEEEv12SSMParamsBwd:
.text._Z25selective_scan_bwd_kernelI32Selective_Scan_bwd_kernel_traitsILi32ELi8ELb0ELb1ELb1ELb0ELb1EN3c104HalfENS1_7complexIfEEEEv12SSMParamsBwd:
        /* <DEDUP_REMOVED lines=168> */
[C---:B------:R-:W-:Y:S02]  /*0a80*/  SHF.L.U32 R5, R154.reuse, 0x4, RZ ;  /* 0x000000049a057819 */ /* 0x040fe400000006ff */
        /* <DEDUP_REMOVED lines=66> */
[----:B------:R-:W-:-:S07]  /*0eb0*/  IADD3 R114, PT, PT, R118, 0x40, RZ ;  /* 0x0000004076727810 */ /* 0x000fce0007ffe0ff */
.L_x_16153:
[----:B0-----:R-:W0:Y:S01]  /*0ec0*/  LDC.64 R14, c[0x0][0x410] ;  /* 0x00010400ff0e7b82 */ /* 0x001e220000000a00 */
[----:B------:R-:W-:Y:S01]  /*0ed0*/  IADD3 R112, PT, PT, R143, -0x1, RZ ;  /* 0xffffffff8f707810 */ /* 0x000fe20007ffe0ff */
[----:B------:R-:W-:Y:S01]  /*0ee0*/  HFMA2 R13, -RZ, RZ, 0, 0 ;  /* 0x00000000ff0d7431 */ /* 0x000fe200000001ff */
[----:B------:R-:W1:Y:S01]  /*0ef0*/  LDCU.64 UR6, c[0x0][0x488] ;  /* 0x00009100ff0677ac */ /* 0x000e620008000a00 */
[----:B------:R-:W-:Y:S02]  /*0f00*/  PRMT R23, RZ, 0x7610, R23 ;  /* 0x00007610ff177816 */ /* 0x000fe40000000017 */
[----:B------:R-:W-:Y:S01]  /*0f10*/  SHF.L.U32 R12, R112, 0x8, RZ ;  /* 0x00000008700c7819 */ /* 0x000fe200000006ff */
[----:B--2---:R-:W2:Y:S01]  /*0f20*/  LDCU UR4, c[0x0][0x388] ;  /* 0x00007100ff0477ac */ /* 0x004ea20008000800 */
[----:B---3--:R-:W3:Y:S01]  /*0f30*/  LDC.64 R16, c[0x0][0x418] ;  /* 0x00010600ff107b82 */ /* 0x008ee20000000a00 */
[----:B------:R-:W-:Y:S01]  /*0f40*/  PRMT R22, RZ, 0x7610, R22 ;  /* 0x00007610ff167816 */ /* 0x000fe20000000016 */
[----:B------:R-:W4:Y:S01]  /*0f50*/  LDCU.64 UR8, c[0x0][0x478] ;  /* 0x00008f00ff0877ac */ /* 0x000f220008000a00 */
[----:B------:R-:W-:-:S02]  /*0f60*/  PRMT R25, RZ, 0x7610, R25 ;  /* 0x00007610ff197816 */ /* 0x000fc40000000019 */
[----:B------:R-:W-:-:S03]  /*0f70*/  PRMT R24, RZ, 0x7610, R24 ;  /* 0x00007610ff187816 */ /* 0x000fc60000000018 */
[----:B------:R-:W1:Y:S08]  /*0f80*/  LDC.64 R18, c[0x0][0x420] ;  /* 0x00010800ff127b82 */ /* 0x000e700000000a00 */
[----:B------:R-:W4:Y:S01]  /*0f90*/  LDC.64 R20, c[0x0][0x428] ;  /* 0x00010a00ff147b82 */ /* 0x000f220000000a00 */
[----:B0-----:R-:W-:Y:S01]  /*0fa0*/  IMAD.WIDE.U32 R4, R14, UR18, R12 ;  /* 0x000000120e047c25 */ /* 0x001fe2000f8e000c */
[----:B--2---:R-:W-:-:S02]  /*0fb0*/  MOV R33, UR4 ;  /* 0x0000000400217c02 */ /* 0x004fc40008000f00 */
[----:B------:R-:W-:Y:S01]  /*0fc0*/  PRMT R27, RZ, 0x7610, R27 ;  /* 0x00007610ff1b7816 */ /* 0x000fe2000000001b */
[----:B------:R-:W-:Y:S01]  /*0fd0*/  IMAD R5, R15, UR18, R5 ;  /* 0x000000120f057c24 */ /* 0x000fe2000f8e0205 */
[----:B------:R-:W-:Y:S02]  /*0fe0*/  PRMT R26, RZ, 0x7610, R26 ;  /* 0x00007610ff1a7816 */ /* 0x000fe4000000001a */
[----:B------:R-:W-:Y:S01]  /*0ff0*/  BAR.SYNC.DEFER_BLOCKING 0x0 ;  /* 0x0000000000007b1d */ /* 0x000fe20000010000 */
[----:B---3--:R-:W-:Y:S01]  /*1000*/  IMAD.WIDE.U32 R4, R169, R16, R4 ;  /* 0x00000010a9047225 */ /* 0x008fe200078e0004 */
[----:B------:R-:W-:-:S03]  /*1010*/  IADD3 R16, PT, PT, -R12, R33, RZ ;  /* 0x000000210c107210 */ /* 0x000fc60007ffe1ff */
[----:B------:R-:W-:Y:S01]  /*1020*/  IMAD R5, R169, R17, R5 ;  /* 0x00000011a9057224 */ /* 0x000fe200078e0205 */
[C---:B------:R-:W-:Y:S01]  /*1030*/  IADD3 R4, P0, PT, R125.reuse, R4, RZ ;  /* 0x000000047d047210 */ /* 0x040fe20007f1e0ff */
[----:B------:R-:W0:Y:S01]  /*1040*/  S2R R111, SR_LANEID ;  /* 0x00000000006f7919 */ /* 0x000e220000000000 */
[----:B-1----:R-:W-:Y:S01]  /*1050*/  IMAD.WIDE.U32 R6, R18, UR18, R12 ;  /* 0x0000001212067c25 */ /* 0x002fe2000f8e000c */
[----:B------:R-:W-:Y:S01]  /*1060*/  ISETP.GE.AND P6, PT, R125, R16, PT ;  /* 0x000000107d00720c */ /* 0x000fe20003fc6270 */
[----:B------:R-:W1:Y:S01]  /*1070*/  LDCU.64 UR10, c[0x0][0x558] ;  /* 0x0000ab00ff0a77ac */ /* 0x000e620008000a00 */
[----:B------:R-:W-:Y:S01]  /*1080*/  IADD3.X R5, PT, PT, RZ, R5, RZ, P0, !PT ;  /* 0x00000005ff057210 */ /* 0x000fe200007fe4ff */
[----:B------:R-:W-:Y:S01]  /*1090*/  IMAD R7, R19, UR18, R7 ;  /* 0x0000001213077c24 */ /* 0x000fe2000f8e0207 */
[C---:B------:R-:W-:Y:S02]  /*10a0*/  LEA R14, P0, R4.reuse, UR6, 0x1 ;  /* 0x00000006040e7c11 */ /* 0x040fe4000f8008ff */
[----:B------:R-:W-:Y:S01]  /*10b0*/  PRMT R17, RZ, 0x7610, R17 ;  /* 0x00007610ff117816 */ /* 0x000fe20000000011 */
[----:B----4-:R-:W-:Y:S01]  /*10c0*/  IMAD.WIDE.U32 R6, R169, R20, R6 ;  /* 0x00000014a9067225 */ /* 0x010fe200078e0006 */
[----:B------:R-:W-:-:S02]  /*10d0*/  LEA.HI.X R15, R4, UR7, R5, 0x1, P0 ;  /* 0x00000007040f7c11 */ /* 0x000fc400080f0c05 */
[----:B------:R-:W-:Y:S01]  /*10e0*/  SHF.L.U32 R5, R125, 0x1, RZ ;  /* 0x000000017d057819 */ /* 0x000fe200000006ff */
[----:B------:R-:W-:Y:S01]  /*10f0*/  IMAD R0, R169, R21, R7 ;  /* 0x00000015a9007224 */ /* 0x000fe200078e0207 */
[----:B------:R-:W-:Y:S02]  /*1100*/  IADD3 R7, P1, PT, R125, R6, RZ ;  /* 0x000000067d077210 */ /* 0x000fe40007f3e0ff */
[----:B------:R-:W-:Y:S02]  /*1110*/  IADD3 R18, P0, PT, R5, R153, RZ ;  /* 0x0000009905127210 */ /* 0x000fe40007f1e0ff */
[----:B------:R-:W-:Y:S02]  /*1120*/  IADD3.X R0, PT, PT, RZ, R0, RZ, P1, !PT ;  /* 0x00000000ff007210 */ /* 0x000fe40000ffe4ff */
[----:B------:R-:W-:Y:S02]  /*1130*/  IADD3.X R19, PT, PT, RZ, R152, RZ, P0, !PT ;  /* 0x00000098ff137210 */ /* 0x000fe400007fe4ff */
[----:B------:R-:W-:-:S02]  /*1140*/  ISETP.GE.AND P0, PT, R121, R16, PT ;  /* 0x000000107900720c */ /* 0x000fc40003f06270 */
[----:B------:R-:W-:Y:S01]  /*1150*/  LEA R6, P1, R7, UR8, 0x1 ;  /* 0x0000000807067c11 */ /* 0x000fe2000f8208ff */
[----:B------:R-:W2:Y:S01]  /*1160*/  @!P6 LDG.E.U16 R17, desc[UR16][R18.64] ;  /* 0x000000101211e981 */ /* 0x000ea2000c1e1500 */
[C---:B------:R-:W-:Y:S02]  /*1170*/  IADD3 R20, P2, PT, R5.reuse, R150, RZ ;  /* 0x0000009605147210 */ /* 0x040fe40007f5e0ff */
[----:B------:R-:W-:Y:S02]  /*1180*/  IADD3 R4, P3, PT, R5, R146, RZ ;  /* 0x0000009205047210 */ /* 0x000fe40007f7e0ff */
[--C-:B------:R-:W-:Y:S02]  /*1190*/  LEA.HI.X R7, R7, UR9, R0.reuse, 0x1, P1 ;  /* 0x0000000907077c11 */ /* 0x100fe400088f0c00 */
[-C--:B------:R-:W-:Y:S02]  /*11a0*/  ISETP.GE.AND P4, PT, R116, R16.reuse, PT ;  /* 0x000000107400720c */ /* 0x080fe40003f86270 */
[-C--:B------:R-:W-:Y:S01]  /*11b0*/  ISETP.GE.AND P5, PT, R115, R16.reuse, PT ;  /* 0x000000107300720c */ /* 0x080fe20003fa6270 */
[----:B------:R-:W3:Y:S01]  /*11c0*/  S2UR UR6, SR_CgaCtaId ;  /* 0x00000000000679c3 */ /* 0x000ee20000008800 */
[----:B------:R-:W-:Y:S01]  /*11d0*/  PRMT R0, RZ, 0x7610, R0 ;  /* 0x00007610ff007816 */ /* 0x000fe20000000000 */
[----:B------:R-:W-:Y:S01]  /*11e0*/  UMOV UR4, 0x400 ;  /* 0x0000040000047882 */ /* 0x000fe20000000000 */
[----:B------:R-:W-:Y:S01]  /*11f0*/  ISETP.GE.AND P1, PT, R120, R16, PT ;  /* 0x000000107800720c */ /* 0x000fe20003f26270 */
[----:B------:R-:W4:Y:S01]  /*1200*/  LDCU.64 UR8, c[0x0][0x510] ;  /* 0x0000a200ff0877ac */ /* 0x000f220008000a00 */
[----:B------:R-:W-:-:S02]  /*1210*/  IADD3.X R21, PT, PT, RZ, R148, RZ, P2, !PT ;  /* 0x00000094ff157210 */ /* 0x000fc400017fe4ff */
[----:B------:R-:W-:Y:S01]  /*1220*/  IADD3.X R5, PT, PT, RZ, R144, RZ, P3, !PT ;  /* 0x00000090ff057210 */ /* 0x000fe20001ffe4ff */
[----:B------:R-:W4:Y:S01]  /*1230*/  @!P0 LDG.E.U16 R0, desc[UR16][R18.64+0x40] ;  /* 0x0000401012008981 */ /* 0x000f22000c1e1500 */
[-C--:B------:R-:W-:Y:S02]  /*1240*/  ISETP.GE.AND P2, PT, R119, R16.reuse, PT ;  /* 0x000000107700720c */ /* 0x080fe40003f46270 */
[-C--:B------:R-:W-:Y:S01]  /*1250*/  ISETP.GE.AND P3, PT, R117, R16.reuse, PT ;  /* 0x000000107500720c */ /* 0x080fe20003f66270 */
[----:B------:R-:W4:Y:S01]  /*1260*/  @!P4 LDG.E.U16 R24, desc[UR16][R18.64+0x140] ;  /* 0x000140101218c981 */ /* 0x000f22000c1e1500 */
[----:B------:R-:W-:-:S03]  /*1270*/  ISETP.GE.AND P6, PT, R113, R16, PT ;  /* 0x000000107100720c */ /* 0x000fc60003fc6270 */
[----:B------:R-:W4:Y:S04]  /*1280*/  @!P1 LDG.E.U16 R23, desc[UR16][R18.64+0x80] ;  /* 0x0000801012179981 */ /* 0x000f28000c1e1500 */
[----:B------:R-:W4:Y:S04]  /*1290*/  @!P5 LDG.E.U16 R27, desc[UR16][R18.64+0x180] ;  /* 0x00018010121bd981 */ /* 0x000f28000c1e1500 */
[----:B------:R-:W4:Y:S04]  /*12a0*/  @!P2 LDG.E.U16 R22, desc[UR16][R18.64+0xc0] ;  /* 0x0000c0101216a981 */ /* 0x000f28000c1e1500 */
[----:B------:R-:W4:Y:S04]  /*12b0*/  @!P3 LDG.E.U16 R25, desc[UR16][R18.64+0x100] ;  /* 0x000100101219b981 */ /* 0x000f28000c1e1500 */
[----:B------:R1:W4:Y:S01]  /*12c0*/  @!P6 LDG.E.U16 R26, desc[UR16][R18.64+0x1c0] ;  /* 0x0001c010121ae981 */ /* 0x000322000c1e1500 */
[C---:B0-----:R-:W-:Y:S01]  /*12d0*/  IADD3 R28, PT, PT, R111.reuse, 0x20, RZ ;  /* 0x000000206f1c7810 */ /* 0x041fe20007ffe0ff */
[----:B---3--:R-:W-:Y:S01]  /*12e0*/  ULEA UR6, UR6, UR4, 0x18 ;  /* 0x0000000406067291 */ /* 0x008fe2000f8ec0ff */
[C---:B------:R-:W-:Y:S01]  /*12f0*/  IADD3 R30, PT, PT, R111.reuse, 0x40, RZ ;  /* 0x000000406f1e7810 */ /* 0x040fe20007ffe0ff */
[----:B------:R-:W0:Y:S01]  /*1300*/  LDCU UR4, c[0x0][0x38c] ;  /* 0x00007180ff0477ac */ /* 0x000e220008000800 */
[----:B------:R-:W-:-:S02]  /*1310*/  LEA.HI.SX32 R110, R111, R111, 0x1b ;  /* 0x0000006f6f6e7211 */ /* 0x000fc400078fdaff */
[-C--:B------:R-:W-:Y:S02]  /*1320*/  LEA.HI.SX32 R28, R28, R111.reuse, 0x1b ;  /* 0x0000006f1c1c7211 */ /* 0x080fe400078fdaff */
[----:B------:R-:W-:Y:S02]  /*1330*/  LEA.HI.SX32 R30, R30, R111, 0x1b ;  /* 0x0000006f1e1e7211 */ /* 0x000fe400078fdaff */
[----:B------:R-:W-:Y:S02]  /*1340*/  LEA R110, R110, UR6, 0x1 ;  /* 0x000000066e6e7c11 */ /* 0x000fe4000f8e08ff */
[----:B------:R-:W-:Y:S02]  /*1350*/  LEA R109, R28, UR6, 0x1 ;  /* 0x000000061c6d7c11 */ /* 0x000fe4000f8e08ff */
[----:B-1----:R-:W-:Y:S02]  /*1360*/  IADD3 R18, PT, PT, R111, 0x60, RZ ;  /* 0x000000606f127810 */ /* 0x002fe40007ffe0ff */
        /* <DEDUP_REMOVED lines=20> */
[----:B------:R-:W-:Y:S01]  /*14b0*/  PRMT R30, RZ, 0x7610, R30 ;  /* 0x00007610ff1e7816 */ /* 0x000fe2000000001e */
[----:B--2---:R-:W-:Y:S04]  /*14c0*/  STS.U16 [R110], R17 ;  /* 0x000000116e007388 */ /* 0x004fe80000000400 */
[----:B----4-:R1:W-:Y:S02]  /*14d0*/  STS.U16 [R109+0x40], R0 ;  /* 0x000040006d007388 */ /* 0x0103e40000000400 */
[----:B-1----:R-:W-:Y:S02]  /*14e0*/  SHF.L.U32 R0, R111, 0x3, RZ ;  /* 0x000000036f007819 */ /* 0x002fe400000006ff */
[----:B------:R1:W-:Y:S02]  /*14f0*/  STS.U16 [R108+0x80], R23 ;  /* 0x000080176c007388 */ /* 0x0003e40000000400 */
[----:B------:R-:W-:-:S02]  /*1500*/  LEA.HI.SX32 R102, R0, R0, 0x1b ;  /* 0x0000000000667211 */ /* 0x000fc400078fdaff */
[----:B------:R2:W-:Y:S02]  /*1510*/  STS.U16 [R107+0xc0], R22 ;  /* 0x0000c0166b007388 */ /* 0x0005e40000000400 */
[----:B------:R-:W-:Y:S02]  /*1520*/  LEA R102, R102, UR6, 0x1 ;  /* 0x0000000666667c11 */ /* 0x000fe4000f8e08ff */
        /* <DEDUP_REMOVED lines=30> */
[----:B0-----:R-:W-:Y:S02]  /*1710*/  PRMT R26, RZ, 0x7610, R26 ;  /* 0x00007610ff1a7816 */ /* 0x001fe4000000001a */
[----:B------:R-:W-:Y:S02]  /*1720*/  PRMT R29, RZ, 0x7610, R29 ;  /* 0x00007610ff1d7816 */ /* 0x000fe4000000001d */
[----:B------:R-:W-:Y:S02]  /*1730*/  PRMT R32, RZ, 0x7610, R32 ;  /* 0x00007610ff207816 */ /* 0x000fe40000000020 */
[----:B------:R-:W-:-:S02]  /*1740*/  PRMT R31, RZ, 0x7610, R31 ;  /* 0x00007610ff1f7816 */ /* 0x000fc4000000001f */
[----:B------:R-:W-:Y:S02]  /*1750*/  PRMT R34, RZ, 0x7610, R34 ;  /* 0x00007610ff227816 */ /* 0x000fe40000000022 */
[----:B------:R-:W-:Y:S01]  /*1760*/  PRMT R35, RZ, 0x7610, R35 ;  /* 0x00007610ff237816 */ /* 0x000fe20000000023 */
[----:B--2---:R-:W-:Y:S04]  /*1770*/  STS.U16 [R110], R17 ;  /* 0x000000116e007388 */ /* 0x004fe80000000400 */
[----:B---3--:R-:W-:Y:S04]  /*1780*/  STS.U16 [R109+0x40], R18 ;  /* 0x000040126d007388 */ /* 0x008fe80000000400 */
        /* <DEDUP_REMOVED lines=78> */
[----:B------:R-:W1:Y:S04]  /*1c70*/  LDS.U16 R31, [R102+0x4] ;  /* 0x00000400661f7984 */ /* 0x000e680000000400 */
[----:B------:R-:W-:Y:S04]  /*1c80*/  LDS.U16 R34, [R102+0x6] ;  /* 0x0000060066227984 */ /* 0x000fe80000000400 */
[----:B------:R-:W2:Y:S04]  /*1c90*/  LDS.U16 R35, [R102+0x8] ;  /* 0x0000080066237984 */ /* 0x000ea80000000400 */
[----:B------:R-:W-:Y:S04]  /*1ca0*/  LDS.U16 R36, [R102+0xa] ;  /* 0x00000a0066247984 */ /* 0x000fe80000000400 */
[----:B------:R-:W3:Y:S04]  /*1cb0*/  LDS.U16 R37, [R102+0xc] ;  /* 0x00000c0066257984 */ /* 0x000ee80000000400 */
[----:B------:R-:W4:Y:S01]  /*1cc0*/  LDS.U16 R38, [R102+0xe] ;  /* 0x00000e0066267984 */ /* 0x000f220000000400 */
[----:B------:R-:W-:Y:S01]  /*1cd0*/  BAR.SYNC.DEFER_BLOCKING 0x0 ;  /* 0x0000000000007b1d */ /* 0x000fe20000010000 */
[----:B0-----:R-:W-:-:S02]  /*1ce0*/  PRMT R32, RZ, 0x7610, R32 ;  /* 0x00007610ff207816 */ /* 0x001fc40000000020 */
[----:B------:R-:W-:Y:S02]  /*1cf0*/  PRMT R39, RZ, 0x7610, R39 ;  /* 0x00007610ff277816 */ /* 0x000fe40000000027 */
        /* <DEDUP_REMOVED lines=14> */
[----:B------:R-:W-:Y:S02]  /*1de0*/  HADD2.F32 R14, -RZ, R14.H0_H0 ;  /* 0x2000000eff0e7230 */ /* 0x000fe40000004100 */
[----:B------:R-:W-:Y:S02]  /*1df0*/  HADD2.F32 R46, -RZ, R15.H0_H0 ;  /* 0x2000000fff2e7230 */ /* 0x000fe40000004100 */
[----:B0-----:R-:W-:Y:S01]  /*1e00*/  FMUL.FTZ R7, R47, -1.4426950216293334961 ;  /* 0xbfb8aa3b2f077820 */ /* 0x001fe20000410000 */
[----:B------:R-:W-:-:S06]  /*1e10*/  FMUL.FTZ R15, R14, -1.4426950216293334961 ;  /* 0xbfb8aa3b0e0f7820 */ /* 0x000fcc0000410000 */
[----:B------:R-:W0:Y:S01]  /*1e20*/  MUFU.EX2 R15, R15 ;  /* 0x0000000f000f7308 */ /* 0x000e220000000800 */
[----:B------:R-:W-:Y:S01]  /*1e30*/  FMUL.FTZ R31, R46, -1.4426950216293334961 ;  /* 0xbfb8aa3b2e1f7820 */ /* 0x000fe20000410000 */
[----:B--2---:R-:W-:-:S05]  /*1e40*/  HADD2.F32 R49, -RZ, R35.H0_H0 ;  /* 0x20000023ff317230 */ /* 0x004fca0000004100 */
[----:B------:R-:W1:Y:S01]  /*1e50*/  MUFU.EX2 R31, R31 ;  /* 0x0000001f001f7308 */ /* 0x000e620000000800 */
[----:B------:R-:W-:Y:S01]  /*1e60*/  FMUL.FTZ R35, R49, -1.4426950216293334961 ;  /* 0xbfb8aa3b31237820 */ /* 0x000fe20000410000 */
[----:B---3--:R-:W-:Y:S02]  /*1e70*/  HADD2.F32 R55, -RZ, R37.H0_H0 ;  /* 0x20000025ff377230 */ /* 0x008fe40000004100 */
[----:B----4-:R-:W-:Y:S02]  /*1e80*/  HADD2.F32 R59, -RZ, R38.H0_H0 ;  /* 0x20000026ff3b7230 */ /* 0x010fe40000004100 */
[----:B0-----:R-:W-:-:S04]  /*1e90*/  FADD.FTZ R15, R15, 1 ;  /* 0x3f8000000f0f7421 */ /* 0x001fc80000010000 */
[----:B------:R0:W2:Y:S01]  /*1ea0*/  MUFU.RCP R37, R15 ;  /* 0x0000000f00257308 */ /* 0x0000a20000001000 */
[----:B------:R-:W-:Y:S02]  /*1eb0*/  HADD2.F32 R53, -RZ, R36.H0_H0 ;  /* 0x20000024ff357230 */ /* 0x000fe40000004100 */
[----:B-1----:R-:W-:Y:S01]  /*1ec0*/  FADD.FTZ R36, R31, 1 ;  /* 0x3f8000001f247421 */ /* 0x002fe20000010000 */
[----:B------:R-:W-:Y:S02]  /*1ed0*/  HADD2.F32 R31, -RZ, R5.H0_H0 ;  /* 0x20000005ff1f7230 */ /* 0x000fe40000004100 */
[----:B0-----:R-:W-:Y:S02]  /*1ee0*/  HADD2.F32 R15, -RZ, R4.H0_H0 ;  /* 0x20000004ff0f7230 */ /* 0x001fe40000004100 */
[----:B------:R-:W-:-:S04]  /*1ef0*/  FMUL.FTZ R48, R59, -1.4426950216293334961 ;  /* 0xbfb8aa3b3b307820 */ /* 0x000fc80000410000 */
[----:B------:R-:W0:Y:S01]  /*1f00*/  MUFU.EX2 R58, R48 ;  /* 0x00000030003a7308 */ /* 0x000e220000000800 */
[----:B------:R-:W-:Y:S02]  /*1f10*/  HADD2.F32 R25, -RZ, R25.H0_H0 ;  /* 0x20000019ff197230 */ /* 0x000fe40000004100 */
[----:B------:R-:W-:Y:S02]  /*1f20*/  HADD2.F32 R26, -RZ, R26.H0_H0 ;  /* 0x2000001aff1a7230 */ /* 0x000fe40000004100 */
[----:B0-----:R-:W-:Y:S01]  /*1f30*/  FADD.FTZ R60, R58, 1 ;  /* 0x3f8000003a3c7421 */ /* 0x001fe20000010000 */
[----:B------:R-:W-:-:S05]  /*1f40*/  HADD2.F32 R27, -RZ, R27.H0_H0 ;  /* 0x2000001bff1b7230 */ /* 0x000fca0000004100 */
[----:B------:R-:W-:Y:S01]  /*1f50*/  MUFU.RCP R60, R60 ;  /* 0x0000003c003c7308 */ /* 0x000fe20000001000 */
[----:B------:R-:W-:Y:S02]  /*1f60*/  HADD2.F32 R28, -RZ, R28.H0_H0 ;  /* 0x2000001cff1c7230 */ /* 0x000fe40000004100 */
[----:B------:R-:W-:Y:S02]  /*1f70*/  HADD2.F32 R29, -RZ, R29.H0_H0 ;  /* 0x2000001dff1d7230 */ /* 0x000fe40000004100 */
[----:B------:R-:W-:Y:S01]  /*1f80*/  HADD2.F32 R30, -RZ, R30.H0_H0 ;  /* 0x2000001eff1e7230 */ /* 0x000fe20000004100 */
[----:B------:R-:W-:Y:S01]  /*1f90*/  ISETP.NE.AND P1, PT, R154, RZ, PT ;  /* 0x000000ff9a00720c */ /* 0x000fe20003f25270 */
[----:B------:R-:W-:Y:S04]  /*1fa0*/  STS.U16 [R110], R45 ;  /* 0x0000002d6e007388 */ /* 0x000fe80000000400 */
[----:B------:R0:W-:Y:S04]  /*1fb0*/  STS.U16 [R109+0x40], R32 ;  /* 0x000040206d007388 */ /* 0x0001e80000000400 */
[----:B------:R-:W-:Y:S04]  /*1fc0*/  STS.U16 [R108+0x80], R39 ;  /* 0x000080276c007388 */ /* 0x000fe80000000400 */
[----:B------:R-:W-:Y:S04]  /*1fd0*/  STS.U16 [R107+0xc0], R40 ;  /* 0x0000c0286b007388 */ /* 0x000fe80000000400 */
[----:B------:R1:W-:Y:S04]  /*1fe0*/  STS.U16 [R106+0x100], R41 ;  /* 0x000100296a007388 */ /* 0x0003e80000000400 */
[----:B------:R3:W-:Y:S04]  /*1ff0*/  STS.U16 [R105+0x140], R42 ;  /* 0x0001402a69007388 */ /* 0x0007e80000000400 */
[----:B------:R-:W-:Y:S04]  /*2000*/  STS.U16 [R104+0x180], R43 ;  /* 0x0001802b68007388 */ /* 0x000fe80000000400 */
[----:B------:R-:W-:Y:S01]  /*2010*/  STS.U16 [R103+0x1c0], R44 ;  /* 0x0001c02c67007388 */ /* 0x000fe20000000400 */
[----:B------:R-:W-:-:S03]  /*2020*/  NOP ;  /* 0x0000000000007918 */ /* 0x000fc60000000000 */
[----:B------:R-:W4:Y:S01]  /*2030*/  LDS.U16 R6, [R102] ;  /* 0x0000000066067984 */ /* 0x000f220000000400 */
[----:B0-----:R0:W2:Y:S01]  /*2040*/  MUFU.EX2 R32, R7 ;  /* 0x0000000700207308 */ /* 0x0010a20000000800 */
[----:B------:R-:W-:-:S03]  /*2050*/  HADD2.F32 R45, -RZ, R34.H0_H0 ;  /* 0x20000022ff2d7230 */ /* 0x000fc60000004100 */
[----:B-1----:R1:W-:Y:S01]  /*2060*/  MUFU.EX2 R41, R35 ;  /* 0x0000002300297308 */ /* 0x0023e20000000800 */
[----:B---3--:R-:W-:Y:S01]  /*2070*/  FMUL.FTZ R42, R53, -1.4426950216293334961 ;  /* 0xbfb8aa3b352a7820 */ /* 0x008fe20000410000 */
[----:B------:R-:W-:Y:S04]  /*2080*/  LDS.U16 R4, [R102+0xa] ;  /* 0x00000a0066047984 */ /* 0x000fe80000000400 */
[----:B0-----:R-:W0:Y:S01]  /*2090*/  LDS.U16 R7, [R102+0x2] ;  /* 0x0000020066077984 */ /* 0x001e220000000400 */
[----:B------:R-:W-:Y:S01]  /*20a0*/  FMUL.FTZ R34, R45, -1.4426950216293334961 ;  /* 0xbfb8aa3b2d227820 */ /* 0x000fe20000410000 */
[----:B--2---:R-:W-:-:S03]  /*20b0*/  FADD.FTZ R38, R32, 1 ;  /* 0x3f80000020267421 */ /* 0x004fc60000010000 */
[----:B------:R2:W3:Y:S01]  /*20c0*/  MUFU.EX2 R40, R34 ;  /* 0x0000002200287308 */ /* 0x0004e20000000800 */
[----:B------:R-:W0:Y:S04]  /*20d0*/  LDS.U16 R32, [R102+0x4] ;  /* 0x0000040066207984 */ /* 0x000e280000000400 */
[----:B-1----:R-:W-:Y:S04]  /*20e0*/  LDS.U16 R35, [R102+0x8] ;  /* 0x0000080066237984 */ /* 0x002fe80000000400 */
[----:B--2---:R-:W1:Y:S01]  /*20f0*/  LDS.U16 R34, [R102+0x6] ;  /* 0x0000060066227984 */ /* 0x004e620000000400 */
[----:B------:R4:W2:Y:S03]  /*2100*/  MUFU.RCP R39, R36 ;  /* 0x0000002400277308 */ /* 0x0008a60000001000 */
[----:B------:R-:W1:Y:S05]  /*2110*/  LDS.U16 R5, [R102+0xc] ;  /* 0x00000c0066057984 */ /* 0x000e6a0000000400 */
[----:B------:R3:W2:Y:S01]  /*2120*/  MUFU.EX2 R50, R42 ;  /* 0x0000002a00327308 */ /* 0x0006a20000000800 */
[----:B----4-:R-:W-:-:S02]  /*2130*/  HADD2.F32 R36, -RZ, R6.H0_H0 ;  /* 0x20000006ff247230 */ /* 0x010fc40000004100 */
[----:B---3--:R-:W-:-:S03]  /*2140*/  FADD.FTZ R42, R40, 1 ;  /* 0x3f800000282a7421 */ /* 0x008fc60000010000 */
[----:B------:R-:W-:Y:S01]  /*2150*/  FMUL.FTZ R6, R15, R36 ;  /* 0x000000240f067220 */ /* 0x000fe20000410000 */
[----:B------:R3:W4:Y:S01]  /*2160*/  MUFU.RCP R44, R38 ;  /* 0x00000026002c7308 */ /* 0x0007220000001000 */
[----:B0-----:R-:W-:Y:S02]  /*2170*/  HADD2.F32 R40, -RZ, R7.H0_H0 ;  /* 0x20000007ff287230 */ /* 0x001fe40000004100 */
[----:B------:R-:W-:-:S04]  /*2180*/  FADD.FTZ R7, -R37, 1 ;  /* 0x3f80000025077421 */ /* 0x000fc80000010100 */
[----:B---3--:R-:W-:Y:S01]  /*2190*/  FFMA.FTZ R38, R14, R7, 1 ;  /* 0x3f8000000e267423 */ /* 0x008fe20000010007 */
[----:B------:R-:W-:Y:S02]  /*21a0*/  FMUL.FTZ R7, R37, R6 ;  /* 0x0000000625077220 */ /* 0x000fe40000410000 */
[----:B------:R-:W0:Y:S01]  /*21b0*/  LDS.U16 R6, [R102+0xe] ;  /* 0x00000e0066067984 */ /* 0x000e220000000400 */
[----:B------:R-:W-:Y:S01]  /*21c0*/  FMUL.FTZ R43, R55, -1.4426950216293334961 ;  /* 0xbfb8aa3b372b7820 */ /* 0x000fe20000410000 */
[----:B------:R3:W4:Y:S01]  /*21d0*/  MUFU.RCP R48, R42 ;  /* 0x0000002a00307308 */ /* 0x0007220000001000 */
[----:B--2---:R-:W-:-:S07]  /*21e0*/  FADD.FTZ R51, R50, 1 ;  /* 0x3f80000032337421 */ /* 0x004fce0000010000 */
[----:B------:R2:W4:Y:S01]  /*21f0*/  MUFU.EX2 R54, R43 ;  /* 0x0000002b00367308 */ /* 0x0005220000000800 */
[----:B---3--:R-:W-:Y:S01]  /*2200*/  FMUL.FTZ R42, R31, R40 ;  /* 0x000000281f2a7220 */ /* 0x008fe20000410000 */
[----:B------:R-:W-:Y:S02]  /*2210*/  HADD2.F32 R32, -RZ, R32.H0_H0 ;  /* 0x20000020ff207230 */ /* 0x000fe40000004100 */
[----:B------:R-:W-:Y:S01]  /*2220*/  MUFU.RCP R56, R51 ;  /* 0x0000003300387308 */ /* 0x000fe20000001000 */
[----:B--2---:R-:W-:Y:S01]  /*2230*/  FADD.FTZ R43, R41, 1 ;  /* 0x3f800000292b7421 */ /* 0x004fe20000010000 */
[----:B------:R-:W-:-:S06]  /*2240*/  FADD.FTZ R41, -R39, 1 ;  /* 0x3f80000027297421 */ /* 0x000fcc0000010100 */
[----:B------:R2:W3:Y:S01]  /*2250*/  MUFU.RCP R52, R43 ;  /* 0x0000002b00347308 */ /* 0x0004e20000001000 */
[----:B------:R-:W-:Y:S01]  /*2260*/  FFMA.FTZ R41, R46, R41, 1 ;  /* 0x3f8000002e297423 */ /* 0x000fe20000010029 */
[----:B------:R-:W-:Y:S01]  /*2270*/  FMUL.FTZ R42, R39, R42 ;  /* 0x0000002a272a7220 */ /* 0x000fe20000410000 */
[----:B------:R-:W-:Y:S01]  /*2280*/  FMUL.FTZ R7, R7, R38 ;  /* 0x0000002607077220 */ /* 0x000fe20000410000 */
[----:B-1----:R-:W-:Y:S02]  /*2290*/  HADD2.F32 R34, -RZ, R34.H0_H0 ;  /* 0x20000022ff227230 */ /* 0x002fe40000004100 */
[----:B----4-:R-:W-:Y:S01]  /*22a0*/  FADD.FTZ R38, -R44, 1 ;  /* 0x3f8000002c267421 */ /* 0x010fe20000010100 */
[----:B------:R-:W-:Y:S01]  /*22b0*/  FADD.FTZ R57, R54, 1 ;  /* 0x3f80000036397421 */ /* 0x000fe20000010000 */
[----:B--2---:R-:W-:Y:S02]  /*22c0*/  HADD2.F32 R43, -RZ, R35.H0_H0 ;  /* 0x20000023ff2b7230 */ /* 0x004fe40000004100 */
[----:B------:R-:W-:Y:S01]  /*22d0*/  FMUL.FTZ R35, R25, R32 ;  /* 0x0000002019237220 */ /* 0x000fe20000410000 */
[----:B------:R-:W-:Y:S01]  /*22e0*/  FMUL.FTZ R42, R42, R41 ;  /* 0x000000292a2a7220 */ /* 0x000fe20000410000 */
[----:B------:R-:W-:Y:S01]  /*22f0*/  FADD.FTZ R50, -R48, 1 ;  /* 0x3f80000030327421 */ /* 0x000fe20000010100 */
[----:B------:R-:W-:Y:S01]  /*2300*/  FFMA.FTZ R38, R47, R38, 1 ;  /* 0x3f8000002f267423 */ /* 0x000fe20000010026 */
[----:B------:R-:W-:Y:S01]  /*2310*/  FMUL.FTZ R41, R26, R34 ;  /* 0x000000221a297220 */ /* 0x000fe20000410000 */
[----:B------:R-:W-:Y:S01]  /*2320*/  FMUL.FTZ R35, R44, R35 ;  /* 0x000000232c237220 */ /* 0x000fe20000410000 */
[----:B------:R-:W1:Y:S01]  /*2330*/  MUFU.RCP R58, R57 ;  /* 0x00000039003a7308 */ /* 0x000e620000001000 */
[----:B------:R-:W-:Y:S01]  /*2340*/  FFMA.FTZ R50, R45, R50, 1 ;  /* 0x3f8000002d327423 */ /* 0x000fe20000010032 */
[----:B------:R-:W-:Y:S01]  /*2350*/  FMUL.FTZ R41, R48, R41 ;  /* 0x0000002930297220 */ /* 0x000fe20000410000 */
[----:B------:R-:W-:Y:S01]  /*2360*/  FMUL.FTZ R35, R35, R38 ;  /* 0x0000002623237220 */ /* 0x000fe20000410000 */
[----:B------:R-:W-:-:S02]  /*2370*/  HADD2.F32 R38, -RZ, R4.H0_H0 ;  /* 0x20000004ff267230 */ /* 0x000fc40000004100 */
        /* <DEDUP_REMOVED lines=12> */
[----:B-1----:R-:W-:Y:S01]  /*2440*/  FADD.FTZ R54, -R58, 1 ;  /* 0x3f8000003a367421 */ /* 0x002fe20000010100 */
        /* <DEDUP_REMOVED lines=8> */
[----:B------:R-:W-:Y:S01]  /*24d0*/  FMUL.FTZ R54, R57, R54 ;  /* 0x0000003639367220 */ /* 0x000fe20000410000 */
[----:B------:R-:W-:Y:S01]  /*24e0*/  BAR.SYNC.DEFER_BLOCKING 0x0 ;  /* 0x0000000000007b1d */ /* 0x000fe20000010000 */
[----:B------:R-:W-:Y:S01]  /*24f0*/  FMUL.FTZ R5, R5, R6 ;  /* 0x0000000605057220 */ /* 0x000fe20000410000 */
[----:B------:R-:W-:-:S02]  /*2500*/  F2FP.F16.F32.PACK_AB R7, R42, R7 ;  /* 0x000000072a07723e */ /* 0x000fc400000000ff */
[----:B------:R-:W-:Y:S02]  /*2510*/  F2FP.F16.F32.PACK_AB R35, R50, R35 ;  /* 0x000000233223723e */ /* 0x000fe400000000ff */
[----:B------:R-:W-:Y:S02]  /*2520*/  F2FP.F16.F32.PACK_AB R4, R4, R51 ;  /* 0x000000330404723e */ /* 0x000fe400000000ff */
[----:B------:R-:W-:Y:S02]  /*2530*/  F2FP.F16.F32.PACK_AB R5, R5, R54 ;  /* 0x000000360505723e */ /* 0x000fe400000000ff */
[----:B------:R-:W-:Y:S02]  /*2540*/  PRMT R42, R7, 0x7632, R42 ;  /* 0x00007632072a7816 */ /* 0x000fe4000000002a */
        /* <DEDUP_REMOVED lines=84> */
[----:B------:R-:W-:Y:S02]  /*2a90*/  PRMT R51, R5, 0x7632, R51 ;  /* 0x0000763205337816 */ /* 0x000fe40000000033 */
[----:B------:R-:W-:Y:S02]  /*2aa0*/  PRMT R6, R32, 0x7632, R6 ;  /* 0x0000763220067816 */ /* 0x000fe40000000006 */
[----:B------:R-:W-:Y:S02]  /*2ab0*/  PRMT R14, R38, 0x7632, R14 ;  /* 0x00007632260e7816 */ /* 0x000fe4000000000e */
[----:B------:R-:W-:Y:S01]  /*2ac0*/  PRMT R26, R4, 0x7632, R26 ;  /* 0x00007632041a7816 */ /* 0x000fe2000000001a */
[----:B------:R-:W-:Y:S04]  /*2ad0*/  STS.U16 [R102], R5 ;  /* 0x0000000566007388 */ /* 0x000fe80000000400 */
[----:B------:R1:W-:Y:S04]  /*2ae0*/  STS.U16 [R102+0x2], R51 ;  /* 0x0000023366007388 */ /* 0x0003e80000000400 */
[----:B------:R-:W-:Y:S04]  /*2af0*/  STS.U16 [R102+0x4], R32 ;  /* 0x0000042066007388 */ /* 0x000fe80000000400 */
[----:B------:R-:W-:Y:S01]  /*2b00*/  STS.U16 [R102+0x6], R6 ;  /* 0x0000060666007388 */ /* 0x000fe20000000400 */
[----:B-1----:R-:W1:Y:S03]  /*2b10*/  LDC.64 R50, c[0x0][0x430] ;  /* 0x00010c00ff327b82 */ /* 0x002e660000000a00 */
        /* <DEDUP_REMOVED lines=12> */
[----:B------:R-:W-:-:S03]  /*2be0*/  IMAD R14, R169, R53, R5 ;  /* 0x00000035a90e7224 */ /* 0x000fc600078e0205 */
[----:B------:R-:W-:Y:S01]  /*2bf0*/  LDS.U16 R43, [R106+0x100] ;  /* 0x000100006a2b7984 */ /* 0x000fe20000000400 */
[----:B------:R-:W-:-:S03]  /*2c00*/  IADD3 R5, P0, PT, R125, R4, RZ ;  /* 0x000000047d057210 */ /* 0x000fc60007f1e0ff */
[----:B------:R-:W-:Y:S01]  /*2c10*/  LDS.U16 R45, [R105+0x140] ;  /* 0x00014000692d7984 */ /* 0x000fe20000000400 */
[----:B------:R-:W-:Y:S02]  /*2c20*/  IADD3.X R14, PT, PT, RZ, R14, RZ, P0, !PT ;  /* 0x0000000eff0e7210 */ /* 0x000fe400007fe4ff */
[C---:B------:R-:W-:Y:S01]  /*2c30*/  LEA R4, P0, R5.reuse, UR8, 0x1 ;  /* 0x0000000805047c11 */ /* 0x040fe2000f8008ff */
[----:B------:R-:W-:Y:S03]  /*2c40*/  LDS.U16 R47, [R104+0x180] ;  /* 0x00018000682f7984 */ /* 0x000fe60000000400 */
[----:B------:R-:W-:Y:S01]  /*2c50*/  LEA.HI.X R5, R5, UR9, R14, 0x1, P0 ;  /* 0x0000000905057c11 */ /* 0x000fe200080f0c0e */
        /* <DEDUP_REMOVED lines=20> */
.L_x_16103:
        /* <DEDUP_REMOVED lines=16> */
[----:B0-----:R-:W-:Y:S02]  /*2ea0*/  HADD2.F32 R5, -RZ, R24.H0_H0 ;  /* 0x20000018ff057230 */ /* 0x001fe40000004100 */
        /* <DEDUP_REMOVED lines=30> */
[----:B------:R-:W-:Y:S01]  /*3090*/  SHF.L.U32 R61, R112, 0x9, RZ ;  /* 0x00000009703d7819 */ /* 0x000fe200000006ff */
[----:B------:R-:W0:Y:S01]  /*30a0*/  LDC R60, c[0x0][0x388] ;  /* 0x0000e200ff3c7b82 */ /* 0x000e220000000800 */
[----:B------:R-:W-:Y:S01]  /*30b0*/  FADD.FTZ R68, R31, R31 ;  /* 0x0000001f1f447221 */ /* 0x000fe20000010000 */
[----:B------:R-:W-:Y:S01]  /*30c0*/  FADD.FTZ R66, R35, R35 ;  /* 0x0000002323427221 */ /* 0x000fe20000010000 */
[----:B------:R-:W-:Y:S01]  /*30d0*/  LEA R59, R33, -R61, 0x1 ;  /* 0x8000003d213b7211 */ /* 0x000fe200078e08ff */
[----:B------:R-:W-:Y:S01]  /*30e0*/  FADD.FTZ R65, R27, R27 ;  /* 0x0000001b1b417221 */ /* 0x000fe20000010000 */
[----:B------:R-:W-:Y:S01]  /*30f0*/  FADD.FTZ R64, R37, R37 ;  /* 0x0000002525407221 */ /* 0x000fe20000010000 */
[----:B------:R-:W-:Y:S01]  /*3100*/  FADD.FTZ R63, R29, R29 ;  /* 0x0000001d1d3f7221 */ /* 0x000fe20000010000 */
[C-C-:B------:R-:W-:Y:S01]  /*3110*/  IADD3 R5, PT, PT, R0.reuse, 0x1, R0.reuse ;  /* 0x0000000100057810 */ /* 0x140fe20007ffe000 */
[----:B------:R-:W1:Y:S01]  /*3120*/  LDC.64 R14, c[0x0][0x3a8] ;  /* 0x0000ea00ff0e7b82 */ /* 0x000e620000000a00 */
[C-C-:B------:R-:W-:Y:S01]  /*3130*/  IADD3 R7, PT, PT, R0.reuse, 0x2, R0.reuse ;  /* 0x0000000200077810 */ /* 0x140fe20007ffe000 */
[----:B------:R-:W-:Y:S01]  /*3140*/  FADD.FTZ R62, R39, R39 ;  /* 0x00000027273e7221 */ /* 0x000fe20000010000 */
[C-C-:B------:R-:W-:Y:S01]  /*3150*/  IADD3 R27, PT, PT, R0.reuse, 0x3, R0.reuse ;  /* 0x00000003001b7810 */ /* 0x140fe20007ffe000 */
[----:B------:R-:W-:Y:S01]  /*3160*/  FADD.FTZ R69, R69, R69 ;  /* 0x0000004545457221 */ /* 0x000fe20000010000 */
[C-C-:B------:R-:W-:Y:S01]  /*3170*/  IADD3 R29, PT, PT, R0.reuse, 0x4, R0.reuse ;  /* 0x00000004001d7810 */ /* 0x140fe20007ffe000 */
[----:B------:R-:W-:Y:S01]  /*3180*/  FADD.FTZ R67, R67, R67 ;  /* 0x0000004343437221 */ /* 0x000fe20000010000 */
[C-C-:B------:R-:W-:Y:S01]  /*3190*/  IADD3 R31, PT, PT, R0.reuse, 0x5, R0.reuse ;  /* 0x00000005001f7810 */ /* 0x140fe20007ffe000 */
[----:B------:R-:W2:Y:S01]  /*31a0*/  LDC.64 R16, c[0x0][0x440] ;  /* 0x00011000ff107b82 */ /* 0x000ea20000000a00 */
[C-C-:B------:R-:W-:Y:S01]  /*31b0*/  IADD3 R35, PT, PT, R0.reuse, 0x6, R0.reuse ;  /* 0x0000000600237810 */ /* 0x140fe20007ffe000 */
[----:B------:R-:W3:Y:S01]  /*31c0*/  LDCU UR8, c[0x0][0x394] ;  /* 0x00007280ff0877ac */ /* 0x000ee20008000800 */
[----:B------:R-:W-:-:S02]  /*31d0*/  IADD3 R37, PT, PT, R0, 0x7, R0 ;  /* 0x0000000700257810 */ /* 0x000fc40007ffe000 */
[C---:B------:R-:W-:Y:S01]  /*31e0*/  SHF.L.U32 R0, R111.reuse, 0x4, RZ ;  /* 0x000000046f007819 */ /* 0x040fe200000006ff */
[----:B------:R-:W4:Y:S01]  /*31f0*/  LDCU UR9, c[0x0][0x38c] ;  /* 0x00007180ff0977ac */ /* 0x000f220008000800 */
[----:B------:R-:W-:Y:S01]  /*3200*/  ISETP.GE.AND P1, PT, R142, R59, PT ;  /* 0x0000003b8e00720c */ /* 0x000fe20003f26270 */
[----:B------:R-:W0:Y:S01]  /*3210*/  LDC.64 R18, c[0x0][0x3c0] ;  /* 0x0000f000ff127b82 */ /* 0x000e220000000a00 */
[C---:B------:R-:W-:Y:S01]  /*3220*/  IADD3 R39, PT, PT, R0.reuse, 0x8, RZ ;  /* 0x0000000800277810 */ /* 0x040fe20007ffe0ff */
[----:B------:R-:W-:Y:S01]  /*3230*/  UMOV UR4, URZ ;  /* 0x000000ff00047c82 */ /* 0x000fe20008000000 */
[C---:B------:R-:W-:Y:S02]  /*3240*/  IADD3 R36, PT, PT, R111.reuse, 0x1e0, RZ ;  /* 0x000001e06f247810 */ /* 0x040fe40007ffe0ff */
[C---:B------:R-:W-:Y:S02]  /*3250*/  IADD3 R45, PT, PT, R0.reuse, 0xb, RZ ;  /* 0x0000000b002d7810 */ /* 0x040fe40007ffe0ff */
        /* <DEDUP_REMOVED lines=38> */
[-C--:B------:R-:W-:Y:S02]  /*34c0*/  LEA.HI.SX32 R30, R30, R111.reuse, 0x1b ;  /* 0x0000006f1e1e7211 */ /* 0x080fe400078fdaff */
[-C--:B------:R-:W-:Y:S02]  /*34d0*/  LEA.HI.SX32 R32, R32, R111.reuse, 0x1b ;  /* 0x0000006f20207211 */ /* 0x080fe400078fdaff */
[----:B------:R-:W-:-:S02]  /*34e0*/  LEA.HI.SX32 R34, R34, R111, 0x1b ;  /* 0x0000006f22227211 */ /* 0x000fc400078fdaff */
[----:B------:R-:W-:Y:S02]  /*34f0*/  LOP3.LUT R213, R213, 0xfffffbff, RZ, 0xc0, !PT ;  /* 0xfffffbffd5d57812 */ /* 0x000fe400078ec0ff */
[----:B------:R-:W-:Y:S02]  /*3500*/  LEA R42, R39, UR6, 0x1 ;  /* 0x00000006272a7c11 */ /* 0x000fe4000f8e08ff */
[----:B------:R-:W-:Y:S02]  /*3510*/  LEA R52, R37, UR6, 0x1 ;  /* 0x0000000625347c11 */ /* 0x000fe4000f8e08ff */
[----:B------:R-:W-:Y:S02]  /*3520*/  LEA R43, R36, UR6, 0x1 ;  /* 0x00000006242b7c11 */ /* 0x000fe4000f8e08ff */
[----:B------:R-:W-:Y:S02]  /*3530*/  LEA R39, R38, UR6, 0x1 ;  /* 0x0000000626277c11 */ /* 0x000fe4000f8e08ff */
[----:B------:R-:W-:-:S02]  /*3540*/  MOV R101, RZ ;  /* 0x000000ff00657202 */ /* 0x000fc40000000f00 */
[----:B------:R-:W-:Y:S02]  /*3550*/  ISETP.EQ.AND P0, PT, R154, RZ, P0 ;  /* 0x000000ff9a00720c */ /* 0x000fe40000702270 */
        /* <DEDUP_REMOVED lines=15> */
[----:B------:R-:W-:Y:S02]  /*3650*/  @P1 LOP3.LUT R213, R213, 0x400, RZ, 0xfc, !PT ;  /* 0x00000400d5d51812 */ /* 0x000fe400078efcff */
[----:B------:R-:W-:-:S02]  /*3660*/  LEA R40, R40, UR6, 0x1 ;  /* 0x0000000628287c11 */ /* 0x000fc4000f8e08ff */
[----:B------:R-:W-:Y:S02]  /*3670*/  LEA R38, R162, UR6, 0x1 ;  /* 0x00000006a2267c11 */ /* 0x000fe4000f8e08ff */
[----:B------:R-:W-:Y:S02]  /*3680*/  LEA R37, R164, UR6, 0x1 ;  /* 0x00000006a4257c11 */ /* 0x000fe4000f8e08ff */
[----:B------:R-:W-:Y:S02]  /*3690*/  LEA R36, R166, UR6, 0x1 ;  /* 0x00000006a6247c11 */ /* 0x000fe4000f8e08ff */
[----:B01234-:R-:W-:-:S07]  /*36a0*/  LEA R0, R168, UR6, 0x1 ;  /* 0x00000006a8007c11 */ /* 0x01ffce000f8e08ff */
.L_x_16152:
[----:B0-----:R-:W-:Y:S01]  /*36b0*/  MOV R6, R142 ;  /* 0x0000008e00067202 */ /* 0x001fe20000000f00 */
[----:B------:R-:W-:Y:S01]  /*36c0*/  HFMA2 R7, -RZ, RZ, 0, 0 ;  /* 0x00000000ff077431 */ /* 0x000fe200000001ff */
[----:B------:R-:W-:Y:S02]  /*36d0*/  IADD3 R164, PT, PT, R118, 0x80, RZ ;  /* 0x0000008076a47810 */ /* 0x000fe40007ffe0ff */
[----:B------:R-:W-:Y:S01]  /*36e0*/  P2R R185, PR, RZ, 0x1 ;  /* 0x00000001ffb97803 */ /* 0x000fe20000000000 */
[----:B------:R-:W-:Y:S01]  /*36f0*/  IMAD.WIDE.U32 R4, R18, UR4, R6 ;  /* 0x0000000412047c25 */ /* 0x000fe2000f8e0006 */
[----:B------:R-:W-:Y:S02]  /*3700*/  ISETP.GE.AND P0, PT, R164, R59, PT ;  /* 0x0000003ba400720c */ /* 0x000fe40003f06270 */
[----:B------:R-:W-:Y:S01]  /*3710*/  MOV R26, R2 ;  /* 0x00000002001a7202 */ /* 0x000fe20000000f00 */
[----:B------:R-:W-:Y:S01]  /*3720*/  IMAD R29, R19, UR4, R5 ;  /* 0x00000004131d7c24 */ /* 0x000fe2000f8e0205 */
[----:B------:R-:W-:Y:S01]  /*3730*/  LEA R30, P3, R4, R151, 0x1 ;  /* 0x00000097041e7211 */ /* 0x000fe200078608ff */
[----:B------:R-:W-:Y:S01]  /*3740*/  IMAD.WIDE.U32 R6, R20, UR4, R6 ;  /* 0x0000000414067c25 */ /* 0x000fe2000f8e0006 */
[----:B------:R-:W-:-:S02]  /*3750*/  MOV R27, R155 ;  /* 0x0000009b001b7202 */ /* 0x000fc40000000f00 */
[----:B------:R-:W-:Y:S01]  /*3760*/  PRMT R164, RZ, 0x7610, R164 ;  /* 0x00007610ffa47816 */ /* 0x000fe200000000a4 */
[----:B------:R-:W-:Y:S01]  /*3770*/  IMAD R5, R21, UR4, R7 ;  /* 0x0000000415057c24 */ /* 0x000fe2000f8e0207 */
[----:B------:R-:W-:Y:S01]  /*3780*/  LEA.HI.X R31, R4, R149, R29, 0x1, P3 ;  /* 0x00000095041f7211 */ /* 0x000fe200018f0c1d */
[----:B------:R-:W-:Y:S01]  /*3790*/  IMAD.WIDE.U32 R26, R14, UR4, R26 ;  /* 0x000000040e1a7c25 */ /* 0x000fe2000f8e001a */
[C---:B------:R-:W-:Y:S02]  /*37a0*/  IADD3 R182, PT, PT, R118.reuse, 0x160, RZ ;  /* 0x0000016076b67810 */ /* 0x040fe40007ffe0ff */
[----:B------:R-:W-:Y:S01]  /*37b0*/  IADD3 R34, PT, PT, R118, 0x20, RZ ;  /* 0x0000002076227810 */ /* 0x000fe20007ffe0ff */
[----:B--2---:R-:W2:Y:S01]  /*37c0*/  @!P0 LDG.E.U16 R164, desc[UR16][R30.64+0x140] ;  /* 0x000140101ea48981 */ /* 0x004ea2000c1e1500 */
[----:B------:R-:W-:Y:S01]  /*37d0*/  P2R R183, PR, RZ, 0x1 ;  /* 0x00000001ffb77803 */ /* 0x000fe20000000000 */
[----:B------:R-:W-:Y:S01]  /*37e0*/  IMAD R7, R15, UR4, R27 ;  /* 0x000000040f077c24 */ /* 0x000fe2000f8e021b */
[----:B------:R-:W-:-:S02]  /*37f0*/  ISETP.GE.AND P0, PT, R182, R59, PT ;  /* 0x0000003bb600720c */ /* 0x000fc40003f06270 */
[----:B------:R-:W-:Y:S02]  /*3800*/  ISETP.GE.AND P6, PT, R34, R59, PT ;  /* 0x0000003b2200720c */ /* 0x000fe40003fc6270 */
[----:B------:R-:W-:Y:S02]  /*3810*/  IADD3 R162, PT, PT, R118, 0x60, RZ ;  /* 0x0000006076a27810 */ /* 0x000fe40007ffe0ff */
[----:B------:R-:W-:Y:S02]  /*3820*/  LEA R32, P2, R26, R16, 0x3 ;  /* 0x000000101a207211 */ /* 0x000fe400078418ff */
[----:B------:R-:W-:Y:S02]  /*3830*/  LEA R28, P1, R6, R147, 0x1 ;  /* 0x00000093061c7211 */ /* 0x000fe400078208ff */
[-C--:B------:R-:W-:Y:S02]  /*3840*/  ISETP.GE.AND P5, PT, R114, R59.reuse, PT ;  /* 0x0000003b7200720c */ /* 0x080fe40003fa6270 */
[----:B------:R-:W-:-:S02]  /*3850*/  ISETP.GE.AND P4, PT, R162, R59, PT ;  /* 0x0000003ba200720c */ /* 0x000fc40003f86270 */
[----:B------:R-:W-:Y:S02]  /*3860*/  LEA.HI.X R33, R26, R17, R7, 0x3, P2 ;  /* 0x000000111a217211 */ /* 0x000fe400010f1c07 */
[----:B------:R-:W-:Y:S02]  /*3870*/  PRMT R177, RZ, 0x7610, R177 ;  /* 0x00007610ffb17816 */ /* 0x000fe400000000b1 */
[----:B------:R-:W-:Y:S02]  /*3880*/  ISETP.GE.AND P3, PT, R118, R59, PT ;  /* 0x0000003b7600720c */ /* 0x000fe40003f66270 */
[----:B------:R-:W-:Y:S02]  /*3890*/  PRMT R7, RZ, 0x7610, R7 ;  /* 0x00007610ff077816 */ /* 0x000fe40000000007 */
[----:B------:R-:W-:Y:S01]  /*38a0*/  LEA.HI.X R29, R6, R145, R5, 0x1, P1 ;  /* 0x00000091061d7211 */ /* 0x000fe200008f0c05 */
[----:B---3--:R-:W3:Y:S01]  /*38b0*/  @!P0 LDG.E.U16 R177, desc[UR16][R30.64+0x300] ;  /* 0x000300101eb18981 */ /* 0x008ee2000c1e1500 */
[----:B------:R-:W-:-:S02]  /*38c0*/  LOP3.LUT P1, RZ, R213, 0x400, RZ, 0xc0, !PT ;  /* 0x00000400d5ff7812 */ /* 0x000fc4000782c0ff */
[C---:B------:R-:W-:Y:S01]  /*38d0*/  IADD3 R184, PT, PT, R118.reuse, 0x180, RZ ;  /* 0x0000018076b87810 */ /* 0x040fe20007ffe0ff */
[----:B------:R-:W4:Y:S01]  /*38e0*/  @!P6 LDG.E.U16 R7, desc[UR16][R30.64+0x80] ;  /* 0x000080101e07e981 */ /* 0x000f22000c1e1500 */
[----:B------:R-:W-:Y:S02]  /*38f0*/  IADD3 R178, PT, PT, R118, 0x140, RZ ;  /* 0x0000014076b27810 */ /* 0x000fe40007ffe0ff */
[----:B------:R-:W-:Y:S02]  /*3900*/  PRMT R6, RZ, 0x7610, R6 ;  /* 0x00007610ff067816 */ /* 0x000fe40000000006 */
[----:B------:R-:W-:Y:S02]  /*3910*/  PRMT R35, RZ, 0x7610, R35 ;  /* 0x00007610ff237816 */ /* 0x000fe40000000023 */
[-C--:B------:R-:W-:Y:S02]  /*3920*/  ISETP.GE.AND P0, PT, R184, R59.reuse, PT ;  /* 0x0000003bb800720c */ /* 0x080fe40003f06270 */
[----:B------:R-:W-:Y:S01]  /*3930*/  PRMT R4, RZ, 0x7610, R4 ;  /* 0x00007610ff047816 */ /* 0x000fe20000000004 */
[----:B------:R-:W5:Y:S01]  /*3940*/  @!P5 LDG.E.U16 R6, desc[UR16][R30.64+0xc0] ;  /* 0x0000c0101e06d981 */ /* 0x000f62000c1e1500 */
[----:B------:R-:W-:-:S02]  /*3950*/  ISETP.GE.AND P6, PT, R178, R59, PT ;  /* 0x0000003bb200720c */ /* 0x000fc40003fc6270 */
[C---:B------:R-:W-:Y:S01]  /*3960*/  IADD3 R26, PT, PT, R118.reuse, 0xa0, RZ ;  /* 0x000000a0761a7810 */ /* 0x040fe20007ffe0ff */
[----:B------:R-:W2:Y:S01]  /*3970*/  @!P4 LDG.E.U16 R35, desc[UR16][R30.64+0x100] ;  /* 0x000100101e23c981 */ /* 0x000ea2000c1e1500 */
[----:B------:R-:W-:Y:S02]  /*3980*/  PRMT R5, RZ, 0x7610, R5 ;  /* 0x00007610ff057816 */ /* 0x000fe40000000005 */
[C---:B------:R-:W-:Y:S01]  /*3990*/  IADD3 R166, PT, PT, R118.reuse, 0xc0, RZ ;  /* 0x000000c076a67810 */ /* 0x040fe20007ffe0ff */
[----:B------:R-:W3:Y:S01]  /*39a0*/  @!P3 LDG.E.U16 R4, desc[UR16][R30.64+0x40] ;  /* 0x000040101e04b981 */ /* 0x000ee2000c1e1500 */
[C---:B------:R-:W-:Y:S02]  /*39b0*/  IADD3 R170, PT, PT, R118.reuse, 0xe0, RZ ;  /* 0x000000e076aa7810 */ /* 0x040fe40007ffe0ff */
[C---:B------:R-:W-:Y:S01]  /*39c0*/  IADD3 R172, PT, PT, R118.reuse, 0x100, RZ ;  /* 0x0000010076ac7810 */ /* 0x040fe20007ffe0ff */
[----:B------:R-:W4:Y:S01]  /*39d0*/  @!P1 LDG.E.U16 R5, desc[UR16][R30.64] ;  /* 0x000000101e059981 */ /* 0x000f22000c1e1500 */
[----:B------:R-:W-:-:S02]  /*39e0*/  IADD3 R176, PT, PT, R118, 0x120, RZ ;  /* 0x0000012076b07810 */ /* 0x000fc40007ffe0ff */
[-C--:B------:R-:W-:Y:S02]  /*39f0*/  ISETP.GE.AND P5, PT, R26, R59.reuse, PT ;  /* 0x0000003b1a00720c */ /* 0x080fe40003fa6270 */
[----:B------:R-:W-:Y:S01]  /*3a00*/  PRMT R186, RZ, 0x7610, R186 ;  /* 0x00007610ffba7816 */ /* 0x000fe200000000ba */
[----:B------:R0:W2:Y:S01]  /*3a10*/  LDG.E.64 R26, desc[UR16][R32.64] ;  /* 0x00000010201a7981 */ /* 0x0000a2000c1e1b00 */
[-C--:B------:R-:W-:Y:S02]  /*3a20*/  ISETP.GE.AND P4, PT, R166, R59.reuse, PT ;  /* 0x0000003ba600720c */ /* 0x080fe40003f86270 */
[----:B------:R-:W-:Y:S02]  /*3a30*/  PRMT R180, RZ, 0x7610, R180 ;  /* 0x00007610ffb47816 */ /* 0x000fe400000000b4 */
[-C--:B------:R-:W-:Y:S01]  /*3a40*/  ISETP.GE.AND P3, PT, R170, R59.reuse, PT ;  /* 0x0000003baa00720c */ /* 0x080fe20003f66270 */
[----:B------:R-:W2:Y:S01]  /*3a50*/  @!P0 LDG.E.U16 R186, desc[UR16][R30.64+0x340] ;  /* 0x000340101eba8981 */ /* 0x000ea2000c1e1500 */
[----:B------:R-:W-:-:S02]  /*3a60*/  ISETP.GE.AND P2, PT, R172, R59, PT ;  /* 0x0000003bac00720c */ /* 0x000fc40003f46270 */
[----:B------:R-:W-:Y:S01]  /*3a70*/  IADD3 R188, PT, PT, R118, 0x1a0, RZ ;  /* 0x000001a076bc7810 */ /* 0x000fe20007ffe0ff */
[----:B------:R-:W2:Y:S01]  /*3a80*/  @!P6 LDG.E.U16 R180, desc[UR16][R30.64+0x2c0] ;  /* 0x0002c0101eb4e981 */ /* 0x000ea2000c1e1500 */
[-C--:B------:R-:W-:Y:S02]  /*3a90*/  ISETP.GE.AND P1, PT, R176, R59.reuse, PT ;  /* 0x0000003bb000720c */ /* 0x080fe40003f26270 */
[----:B------:R-:W-:Y:S02]  /*3aa0*/  IADD3 R190, PT, PT, R118, 0x1c0, RZ ;  /* 0x000001c076be7810 */ /* 0x000fe40007ffe0ff */
[----:B------:R-:W-:Y:S02]  /*3ab0*/  PRMT R171, RZ, 0x7610, R171 ;  /* 0x00007610ffab7816 */ /* 0x000fe400000000ab */
[----:B------:R-:W-:Y:S02]  /*3ac0*/  PRMT R168, RZ, 0x7610, R168 ;  /* 0x00007610ffa87816 */ /* 0x000fe400000000a8 */
[----:B------:R-:W-:-:S02]  /*3ad0*/  ISETP.GE.AND P0, PT, R188, R59, PT ;  /* 0x0000003bbc00720c */ /* 0x000fc40003f06270 */
[----:B------:R-:W-:Y:S01]  /*3ae0*/  PRMT R173, RZ, 0x7610, R173 ;  /* 0x00007610ffad7816 */ /* 0x000fe200000000ad */
[----:B------:R-:W2:Y:S01]  /*3af0*/  @!P5 LDG.E.U16 R171, desc[UR16][R30.64+0x180] ;  /* 0x000180101eabd981 */ /* 0x000ea2000c1e1500 */
[----:B------:R-:W-:Y:S02]  /*3b00*/  ISETP.GE.AND P6, PT, R190, R59, PT ;  /* 0x0000003bbe00720c */ /* 0x000fe40003fc6270 */
        /* <DEDUP_REMOVED lines=9> */
[----:B-1----:R1:W2:Y:S01]  /*3ba0*/  @!P6 LDG.E.U16 R192, desc[UR16][R30.64+0x3c0] ;  /* 0x0003c0101ec0e981 */ /* 0x0022a2000c1e1500 */
[----:B------:R-:W-:-:S02]  /*3bb0*/  P2R R181, PR, RZ, 0x20 ;  /* 0x00000020ffb57803 */ /* 0x000fc40000000000 */
[-C--:B------:R-:W-:Y:S02]  /*3bc0*/  ISETP.GE.AND P5, PT, R118, R59.reuse, PT ;  /* 0x0000003b7600720c */ /* 0x080fe40003fa6270 */
[----:B------:R-:W-:Y:S02]  /*3bd0*/  ISETP.GE.AND P0, PT, R142, R59, PT ;  /* 0x0000003b8e00720c */ /* 0x000fe40003f06270 */
[----:B0-----:R-:W-:Y:S02]  /*3be0*/  PRMT R33, RZ, 0x7610, R33 ;  /* 0x00007610ff217816 */ /* 0x001fe40000000021 */
[----:B-1----:R-:W-:Y:S02]  /*3bf0*/  PRMT R31, RZ, 0x7610, R31 ;  /* 0x00007610ff1f7816 */ /* 0x002fe4000000001f */
[----:B------:R-:W-:Y:S02]  /*3c00*/  PRMT R32, RZ, 0x7610, R32 ;  /* 0x00007610ff207816 */ /* 0x000fe40000000020 */
[----:B------:R-:W-:-:S02]  /*3c10*/  PRMT R30, RZ, 0x7610, R30 ;  /* 0x00007610ff1e7816 */ /* 0x000fc4000000001e */
[----:B------:R-:W-:Y:S02]  /*3c20*/  PRMT R187, RZ, 0x7610, R187 ;  /* 0x00007610ffbb7816 */ /* 0x000fe400000000bb */
[----:B------:R-:W-:Y:S02]  /*3c30*/  PRMT R189, RZ, 0x7610, R189 ;  /* 0x00007610ffbd7816 */ /* 0x000fe400000000bd */
[----:B------:R-:W-:Y:S01]  /*3c40*/  PRMT R191, RZ, 0x7610, R191 ;  /* 0x00007610ffbf7816 */ /* 0x000fe200000000bf */
[----:B----4-:R-:W-:Y:S04]  /*3c50*/  STS.U16 [R110], R5 ;  /* 0x000000056e007388 */ /* 0x010fe80000000400 */
[----:B---3--:R0:W-:Y:S04]  /*3c60*/  STS.U16 [R109+0x40], R4 ;  /* 0x000040046d007388 */ /* 0x0081e80000000400 */
[----:B------:R-:W-:Y:S04]  /*3c70*/  STS.U16 [R108+0x80], R7 ;  /* 0x000080076c007388 */ /* 0x000fe80000000400 */
[----:B-----5:R1:W-:Y:S04]  /*3c80*/  STS.U16 [R107+0xc0], R6 ;  /* 0x0000c0066b007388 */ /* 0x0203e80000000400 */
[----:B--2---:R2:W-:Y:S04]  /*3c90*/  STS.U16 [R106+0x100], R35 ;  /* 0x000100236a007388 */ /* 0x0045e80000000400 */
[----:B------:R-:W-:Y:S01]  /*3ca0*/  STS.U16 [R105+0x140], R164 ;  /* 0x000140a469007388 */ /* 0x000fe20000000400 */
[----:B0-----:R-:W-:-:S03]  /*3cb0*/  PRMT R4, RZ, 0x7610, R4 ;  /* 0x00007610ff047816 */ /* 0x001fc60000000004 */
[----:B------:R-:W-:Y:S04]  /*3cc0*/  STS.U16 [R104+0x180], R171 ;  /* 0x000180ab68007388 */ /* 0x000fe80000000400 */
[----:B------:R-:W-:Y:S04]  /*3cd0*/  STS.U16 [R103+0x1c0], R168 ;  /* 0x0001c0a867007388 */ /* 0x000fe80000000400 */
[----:B------:R-:W-:Y:S04]  /*3ce0*/  STS.U16 [R50+0x200], R173 ;  /* 0x000200ad32007388 */ /* 0x000fe80000000400 */
[----:B------:R-:W-:Y:S04]  /*3cf0*/  STS.U16 [R49+0x240], R174 ;  /* 0x000240ae31007388 */ /* 0x000fe80000000400 */
[----:B------:R-:W-:Y:S04]  /*3d00*/  STS.U16 [R48+0x280], R175 ;  /* 0x000280af30007388 */ /* 0x000fe80000000400 */
[----:B------:R0:W-:Y:S04]  /*3d10*/  STS.U16 [R47+0x2c0], R180 ;  /* 0x0002c0b42f007388 */ /* 0x0001e80000000400 */
[----:B------:R3:W-:Y:S01]  /*3d20*/  STS.U16 [R46+0x300], R177 ;  /* 0x000300b12e007388 */ /* 0x0007e20000000400 */
[----:B------:R-:W-:-:S03]  /*3d30*/  PRMT R5, RZ, 0x7610, R5 ;  /* 0x00007610ff057816 */ /* 0x000fc60000000005 */
[----:B------:R-:W-:Y:S04]  /*3d40*/  STS.U16 [R45+0x340], R186 ;  /* 0x000340ba2d007388 */ /* 0x000fe80000000400 */
[----:B------:R-:W-:Y:S04]  /*3d50*/  STS.U16 [R44+0x380], R179 ;  /* 0x000380b32c007388 */ /* 0x000fe80000000400 */
[----:B------:R4:W-:Y:S01]  /*3d60*/  STS.U16 [R43+0x3c0], R192 ;  /* 0x0003c0c02b007388 */ /* 0x0009e20000000400 */
[----:B------:R-:W-:-:S03]  /*3d70*/  NOP ;  /* 0x0000000000007918 */ /* 0x000fc60000000000 */
[----:B------:R-:W5:Y:S01]  /*3d80*/  @!P5 LDG.E.U16 R4, desc[UR16][R28.64+0x40] ;  /* 0x000040101c04d981 */ /* 0x000f62000c1e1500 */
[----:B------:R-:W-:-:S03]  /*3d90*/  ISETP.GE.AND P5, PT, R114, R59, PT ;  /* 0x0000003b7200720c */ /* 0x000fc60003fa6270 */
[----:B------:R-:W5:Y:S01]  /*3da0*/  @!P0 LDG.E.U16 R5, desc[UR16][R28.64] ;  /* 0x000000101c058981 */ /* 0x000f62000c1e1500 */
[----:B------:R-:W-:Y:S02]  /*3db0*/  ISETP.GE.AND P0, PT, R34, R59, PT ;  /* 0x0000003b2200720c */ /* 0x000fe40003f06270 */
[----:B-1----:R-:W-:Y:S01]  /*3dc0*/  PRMT R6, RZ, 0x7610, R6 ;  /* 0x00007610ff067816 */ /* 0x002fe20000000006 */
[----:B------:R-:W5:Y:S01]  /*3dd0*/  @!P4 LDG.E.U16 R32, desc[UR16][R28.64+0x1c0] ;  /* 0x0001c0101c20c981 */ /* 0x000f62000c1e1500 */
[----:B------:R-:W-:Y:S02]  /*3de0*/  PRMT R7, RZ, 0x7610, R7 ;  /* 0x00007610ff077816 */ /* 0x000fe40000000007 */
[----:B--2---:R-:W-:Y:S01]  /*3df0*/  PRMT R35, RZ, 0x7610, R35 ;  /* 0x00007610ff237816 */ /* 0x004fe20000000023 */
[----:B------:R-:W2:Y:S04]  /*3e00*/  @!P1 LDG.E.U16 R187, desc[UR16][R28.64+0x280] ;  /* 0x000280101cbb9981 */ /* 0x000ea8000c1e1500 */
[----:B------:R-:W2:Y:S01]  /*3e10*/  @!P5 LDG.E.U16 R6, desc[UR16][R28.64+0xc0] ;  /* 0x0000c0101c06d981 */ /* 0x000ea2000c1e1500 */
[----:B------:R-:W-:-:S03]  /*3e20*/  ISETP.NE.AND P5, PT, R181, RZ, PT ;  /* 0x000000ffb500720c */ /* 0x000fc60003fa5270 */
[----:B------:R-:W2:Y:S01]  /*3e30*/  @!P0 LDG.E.U16 R7, desc[UR16][R28.64+0x80] ;  /* 0x000080101c078981 */ /* 0x000ea2000c1e1500 */
[----:B------:R-:W-:-:S03]  /*3e40*/  ISETP.GE.AND P0, PT, R162, R59, PT ;  /* 0x0000003ba200720c */ /* 0x000fc60003f06270 */
[----:B------:R-:W2:Y:S01]  /*3e50*/  @!P3 LDG.E.U16 R35, desc[UR16][R28.64+0x200] ;  /* 0x000200101c23b981 */ /* 0x000ea2000c1e1500 */
[----:B------:R-:W-:Y:S02]  /*3e60*/  ISETP.GE.AND P4, PT, R184, R59, PT ;  /* 0x0000003bb800720c */ /* 0x000fe40003f86270 */
[----:B------:R-:W-:Y:S01]  /*3e70*/  PRMT R34, RZ, 0x7610, R34 ;  /* 0x00007610ff227816 */ /* 0x000fe20000000022 */
[----:B------:R-:W-:Y:S01]  /*3e80*/  FMUL.FTZ R166, R82, R27 ;  /* 0x0000001b52a67220 */ /* 0x000fe20000410000 */
[----:B0-----:R-:W-:Y:S01]  /*3e90*/  PRMT R180, RZ, 0x7610, R180 ;  /* 0x00007610ffb47816 */ /* 0x001fe200000000b4 */
[----:B------:R-:W2:Y:S01]  /*3ea0*/  @!P5 LDG.E.U16 R33, desc[UR16][R28.64+0x180] ;  /* 0x000180101c21d981 */ /* 0x000ea2000c1e1500 */
[----:B------:R-:W-:-:S03]  /*3eb0*/  ISETP.GE.AND P5, PT, R178, R59, PT ;  /* 0x0000003bb200720c */ /* 0x000fc60003fa6270 */
[----:B------:R-:W2:Y:S01]  /*3ec0*/  @!P0 LDG.E.U16 R31, desc[UR16][R28.64+0x100] ;  /* 0x000100101c1f8981 */ /* 0x000ea2000c1e1500 */
[----:B------:R-:W-:Y:S02]  /*3ed0*/  ISETP.NE.AND P0, PT, R183, RZ, PT ;  /* 0x000000ffb700720c */ /* 0x000fe40003f05270 */
[----:B------:R-:W-:Y:S01]  /*3ee0*/  PRMT R178, RZ, 0x7610, R178 ;  /* 0x00007610ffb27816 */ /* 0x000fe200000000b2 */
[----:B------:R-:W2:Y:S01]  /*3ef0*/  @!P2 LDG.E.U16 R34, desc[UR16][R28.64+0x240] ;  /* 0x000240101c22a981 */ /* 0x000ea2000c1e1500 */
[----:B------:R-:W-:-:S03]  /*3f00*/  ISETP.GE.AND P3, PT, R182, R59, PT ;  /* 0x0000003bb600720c */ /* 0x000fc60003f66270 */
[----:B------:R-:W2:Y:S04]  /*3f10*/  @!P4 LDG.E.U16 R180, desc[UR16][R28.64+0x340] ;  /* 0x000340101cb4c981 */ /* 0x000ea8000c1e1500 */
[----:B------:R-:W2:Y:S01]  /*3f20*/  @!P5 LDG.E.U16 R178, desc[UR16][R28.64+0x2c0] ;  /* 0x0002c0101cb2d981 */ /* 0x000ea2000c1e1500 */
[----:B------:R-:W-:-:S03]  /*3f30*/  ISETP.GE.AND P5, PT, R188, R59, PT ;  /* 0x0000003bbc00720c */ /* 0x000fc60003fa6270 */
[----:B------:R-:W2:Y:S01]  /*3f40*/  @!P0 LDG.E.U16 R30, desc[UR16][R28.64+0x140] ;  /* 0x000140101c1e8981 */ /* 0x000ea2000c1e1500 */
[----:B------:R-:W-:-:S03]  /*3f50*/  PRMT R182, RZ, 0x7610, R182 ;  /* 0x00007610ffb67816 */ /* 0x000fc600000000b6 */
[----:B------:R-:W2:Y:S04]  /*3f60*/  @!P3 LDG.E.U16 R189, desc[UR16][R28.64+0x300] ;  /* 0x000300101cbdb981 */ /* 0x000ea8000c1e1500 */
[----:B------:R-:W2:Y:S04]  /*3f70*/  @!P6 LDG.E.U16 R182, desc[UR16][R28.64+0x3c0] ;  /* 0x0003c0101cb6e981 */ /* 0x000ea8000c1e1500 */
[----:B------:R0:W2:Y:S01]  /*3f80*/  @!P5 LDG.E.U16 R191, desc[UR16][R28.64+0x380] ;  /* 0x000380101cbfd981 */ /* 0x0000a2000c1e1500 */
[----:B------:R-:W-:Y:S01]  /*3f90*/  FMUL.FTZ R162, R85, R27 ;  /* 0x0000001b55a27220 */ /* 0x000fe20000410000 */
[----:B------:R-:W-:-:S02]  /*3fa0*/  FMUL.RZ R172, R166, 0.15915493667125701904 ;  /* 0x3e22f983a6ac7820 */ /* 0x000fc4000040c000 */
[----:B------:R-:W-:Y:S01]  /*3fb0*/  LDS.U16 R183, [R54+0xa] ;  /* 0x00000a0036b77984 */ /* 0x000fe20000000400 */
[----:B------:R-:W-:Y:S01]  /*3fc0*/  FMUL.RZ R170, R162, 0.15915493667125701904 ;  /* 0x3e22f983a2aa7820 */ /* 0x000fe2000040c000 */
[----:B------:R-:W-:Y:S02]  /*3fd0*/  FMUL.FTZ R162, R26, 1.4426950216293334961 ;  /* 0x3fb8aa3b1aa27820 */ /* 0x000fe40000410000 */
[----:B------:R-:W-:Y:S02]  /*3fe0*/  LDS.U16 R181, [R42+0x10] ;  /* 0x000010002ab57984 */ /* 0x000fe40000000400 */
[-C--:B0-----:R-:W-:Y:S01]  /*3ff0*/  FMUL.FTZ R28, R82, R162.reuse ;  /* 0x000000a2521c7220 */ /* 0x081fe20000410000 */
[----:B------:R-:W-:Y:S01]  /*4000*/  MUFU.SIN R203, R170 ;  /* 0x000000aa00cb7308 */ /* 0x000fe20000000400 */
[----:B------:R-:W-:Y:S01]  /*4010*/  FMUL.FTZ R164, R85, R162 ;  /* 0x000000a255a47220 */ /* 0x000fe20000410000 */
[----:B------:R-:W-:Y:S01]  /*4020*/  FMUL.FTZ R29, R83, R27 ;  /* 0x0000001b531d7220 */ /* 0x000fe20000410000 */
[----:B------:R-:W-:Y:S05]  /*4030*/  LDS.U16 R179, [R41+0x12] ;  /* 0x0000120029b37984 */ /* 0x000fea0000000400 */
[----:B------:R0:W1:Y:S01]  /*4040*/  MUFU.COS R171, R170 ;  /* 0x000000aa00ab7308 */ /* 0x0000620000000000 */
[----:B------:R-:W-:-:S07]  /*4050*/  FMUL.RZ R174, R29, 0.15915493667125701904 ;  /* 0x3e22f9831dae7820 */ /* 0x000fce000040c000 */
[----:B------:R3:W-:Y:S01]  /*4060*/  MUFU.EX2 R201, R28 ;  /* 0x0000001c00c97308 */ /* 0x0007e20000000800 */
[-C--:B0-----:R-:W-:Y:S01]  /*4070*/  FMUL.FTZ R170, R80, R27.reuse ;  /* 0x0000001b50aa7220 */ /* 0x081fe20000410000 */
[-C--:B------:R-:W-:Y:S02]  /*4080*/  FMUL.FTZ R29, R83, R162.reuse ;  /* 0x000000a2531d7220 */ /* 0x080fe40000410000 */
[----:B------:R-:W1:Y:S01]  /*4090*/  MUFU.EX2 R164, R164 ;  /* 0x000000a400a47308 */ /* 0x000e620000000800 */
[----:B------:R-:W-:Y:S01]  /*40a0*/  FMUL.RZ R176, R170, 0.15915493667125701904 ;  /* 0x3e22f983aab07820 */ /* 0x000fe2000040c000 */
[----:B---3--:R-:W-:Y:S02]  /*40b0*/  FMUL.FTZ R28, R81, R27 ;  /* 0x0000001b511c7220 */ /* 0x008fe40000410000 */
[----:B------:R-:W-:Y:S01]  /*40c0*/  MUFU.SIN R166, R172 ;  /* 0x000000ac00a67308 */ /* 0x000fe20000000400 */
[----:B------:R-:W-:Y:S01]  /*40d0*/  FMUL.FTZ R170, R80, R162 ;  /* 0x000000a250aa7220 */ /* 0x000fe20000410000 */
[----:B------:R-:W-:-:S06]  /*40e0*/  FMUL.RZ R177, R28, 0.15915493667125701904 ;  /* 0x3e22f9831cb17820 */ /* 0x000fcc000040c000 */
[----:B------:R0:W3:Y:S08]  /*40f0*/  MUFU.COS R202, R172 ;  /* 0x000000ac00ca7308 */ /* 0x0000f00000000000 */
[----:B------:R-:W4:Y:S01]  /*4100*/  MUFU.COS R200, R174 ;  /* 0x000000ae00c87308 */ /* 0x000f220000000000 */
[----:B0-----:R-:W-:-:S07]  /*4110*/  FMUL.FTZ R172, R81, R162 ;  /* 0x000000a251ac7220 */ /* 0x001fce0000410000 */
[----:B------:R0:W4:Y:S01]  /*4120*/  MUFU.SIN R168, R174 ;  /* 0x000000ae00a87308 */ /* 0x0001220000000400 */
[----:B------:R-:W-:-:S07]  /*4130*/  FMUL.FTZ R28, R84, R27 ;  /* 0x0000001b541c7220 */ /* 0x000fce0000410000 */
[----:B------:R-:W-:Y:S08]  /*4140*/  MUFU.SIN R197, R176 ;  /* 0x000000b000c57308 */ /* 0x000ff00000000400 */
[----:B------:R-:W4:Y:S08]  /*4150*/  MUFU.COS R173, R176 ;  /* 0x000000b000ad7308 */ /* 0x000f300000000000 */
[----:B------:R-:W-:Y:S08]  /*4160*/  MUFU.SIN R195, R177 ;  /* 0x000000b100c37308 */ /* 0x000ff00000000400 */
[----:B------:R-:W4:Y:S08]  /*4170*/  MUFU.COS R175, R177 ;  /* 0x000000b100af7308 */ /* 0x000f300000000000 */
[----:B------:R-:W4:Y:S04]  /*4180*/  MUFU.EX2 R199, R29 ;  /* 0x0000001d00c77308 */ /* 0x000f280000000800 */
[----:B------:R-:W4:Y:S04]  /*4190*/  MUFU.EX2 R170, R170 ;  /* 0x000000aa00aa7308 */ /* 0x000f280000000800 */
[----:B------:R-:W4:Y:S01]  /*41a0*/  MUFU.EX2 R172, R172 ;  /* 0x000000ac00ac7308 */ /* 0x000f220000000800 */
[----:B0-----:R-:W-:Y:S01]  /*41b0*/  FMUL.RZ R174, R28, 0.15915493667125701904 ;  /* 0x3e22f9831cae7820 */ /* 0x001fe2000040c000 */
[C---:B-1----:R-:W-:Y:S01]  /*41c0*/  FMUL.FTZ R204, R164.reuse, R171 ;  /* 0x000000aba4cc7220 */ /* 0x042fe20000410000 */
[----:B------:R-:W-:Y:S01]  /*41d0*/  FMUL.FTZ R203, R164, R203 ;  /* 0x000000cba4cb7220 */ /* 0x000fe20000410000 */
[-C--:B------:R-:W-:Y:S01]  /*41e0*/  FMUL.FTZ R28, R84, R162.reuse ;  /* 0x000000a2541c7220 */ /* 0x080fe20000410000 */
[-C--:B------:R-:W-:Y:S01]  /*41f0*/  FMUL.FTZ R164, R78, R162.reuse ;  /* 0x000000a24ea47220 */ /* 0x080fe20000410000 */
[----:B------:R-:W-:Y:S01]  /*4200*/  FMUL.FTZ R162, R79, R162 ;  /* 0x000000a24fa27220 */ /* 0x000fe20000410000 */
[----:B---3--:R-:W-:Y:S01]  /*4210*/  FMUL.FTZ R202, R201, R202 ;  /* 0x000000cac9ca7220 */ /* 0x008fe20000410000 */
[----:B----4-:R-:W-:Y:S01]  /*4220*/  FMUL.FTZ R200, R199, R200 ;  /* 0x000000c8c7c87220 */ /* 0x010fe20000410000 */
[----:B------:R-:W-:Y:S01]  /*4230*/  ISETP.NE.AND P0, PT, R185, RZ, PT ;  /* 0x000000ffb900720c */ /* 0x000fe20003f05270 */
[----:B------:R-:W-:Y:S01]  /*4240*/  MUFU.SIN R193, R174 ;  /* 0x000000ae00c17308 */ /* 0x000fe20000000400 */
[----:B------:R-:W-:Y:S01]  /*4250*/  FMUL.FTZ R201, R201, R166 ;  /* 0x000000a6c9c97220 */ /* 0x000fe20000410000 */
[----:B------:R-:W-:Y:S01]  /*4260*/  FMUL.FTZ R199, R199, R168 ;  /* 0x000000a8c7c77220 */ /* 0x000fe20000410000 */
[C---:B------:R-:W-:Y:S01]  /*4270*/  FMUL.FTZ R198, R170.reuse, R173 ;  /* 0x000000adaac67220 */ /* 0x040fe20000410000 */
[----:B------:R-:W-:Y:S01]  /*4280*/  FMUL.FTZ R197, R170, R197 ;  /* 0x000000c5aac57220 */ /* 0x000fe20000410000 */
[C---:B------:R-:W-:Y:S01]  /*4290*/  FMUL.FTZ R196, R172.reuse, R175 ;  /* 0x000000afacc47220 */ /* 0x040fe20000410000 */
[----:B------:R-:W-:Y:S01]  /*42a0*/  FMUL.FTZ R195, R172, R195 ;  /* 0x000000c3acc37220 */ /* 0x000fe20000410000 */
[----:B------:R-:W-:Y:S01]  /*42b0*/  LDS.U16 R173, [R51] ;  /* 0x0000000033ad7984 */ /* 0x000fe20000000400 */
[----:B------:R0:W1:Y:S03]  /*42c0*/  MUFU.COS R29, R174 ;  /* 0x000000ae001d7308 */ /* 0x0000660000000000 */
[----:B------:R-:W-:Y:S04]  /*42d0*/  LDS.U16 R171, [R58+0x2] ;  /* 0x000002003aab7984 */ /* 0x000fe80000000400 */
[----:B------:R-:W-:Y:S01]  /*42e0*/  LDS.U16 R176, [R57+0x4] ;  /* 0x0000040039b07984 */ /* 0x000fe20000000400 */
[----:B------:R3:W-:Y:S03]  /*42f0*/  MUFU.EX2 R192, R164 ;  /* 0x000000a400c07308 */ /* 0x0007e60000000800 */
[----:B0-----:R-:W-:Y:S01]  /*4300*/  LDS.U16 R174, [R56+0x6] ;  /* 0x0000060038ae7984 */ /* 0x001fe20000000400 */
[----:B------:R0:W-:Y:S03]  /*4310*/  MUFU.EX2 R206, R162 ;  /* 0x000000a200ce7308 */ /* 0x0001e60000000800 */
[----:B------:R-:W-:Y:S04]  /*4320*/  LDS.U16 R185, [R55+0x8] ;  /* 0x0000080037b97984 */ /* 0x000fe80000000400 */
[----:B------:R-:W-:Y:S04]  /*4330*/  LDS.U16 R172, [R53+0xc] ;  /* 0x00000c0035ac7984 */ /* 0x000fe80000000400 */
[----:B------:R-:W-:Y:S04]  /*4340*/  LDS.U16 R170, [R52+0xe] ;  /* 0x00000e0034aa7984 */ /* 0x000fe80000000400 */
[----:B------:R-:W-:Y:S04]  /*4350*/  LDS.U16 R168, [R40+0x14] ;  /* 0x0000140028a87984 */ /* 0x000fe80000000400 */
[----:B------:R-:W-:Y:S04]  /*4360*/  LDS.U16 R166, [R39+0x16] ;  /* 0x0000160027a67984 */ /* 0x000fe80000000400 */
[----:B------:R-:W-:Y:S04]  /*4370*/  LDS.U16 R177, [R38+0x18] ;  /* 0x0000180026b17984 */ /* 0x000fe80000000400 */
[----:B------:R-:W-:Y:S04]  /*4380*/  LDS.U16 R175, [R37+0x1a] ;  /* 0x00001a0025af7984 */ /* 0x000fe80000000400 */
[----:B---3--:R-:W-:Y:S04]  /*4390*/  LDS.U16 R164, [R36+0x1c] ;  /* 0x00001c0024a47984 */ /* 0x008fe80000000400 */
[----:B0-----:R-:W-:Y:S01]  /*43a0*/  LDS.U16 R162, [R0+0x1e] ;  /* 0x00001e0000a27984 */ /* 0x001fe20000000400 */
[----:B------:R-:W1:Y:S01]  /*43b0*/  MUFU.EX2 R188, R28 ;  /* 0x0000001c00bc7308 */ /* 0x000e620000000800 */
[----:B------:R-:W-:Y:S01]  /*43c0*/  FMUL.FTZ R184, R78, R27 ;  /* 0x0000001b4eb87220 */ /* 0x000fe20000410000 */
[----:B------:R-:W-:-:S03]  /*43d0*/  ISETP.NE.AND P2, PT, R154, RZ, PT ;  /* 0x000000ff9a00720c */ /* 0x000fc60003f45270 */
[----:B------:R-:W-:-:S04]  /*43e0*/  FMUL.RZ R184, R184, 0.15915493667125701904 ;  /* 0x3e22f983b8b87820 */ /* 0x000fc8000040c000 */
[----:B------:R-:W-:Y:S01]  /*43f0*/  MUFU.SIN R205, R184 ;  /* 0x000000b800cd7308 */ /* 0x000fe20000000400 */
[----:B------:R-:W0:Y:S07]  /*4400*/  S2UR UR7, SR_CgaCtaId ;  /* 0x00000000000779c3 */ /* 0x000e2e0000008800 */
[----:B------:R3:W4:Y:S01]  /*4410*/  MUFU.COS R207, R184 ;  /* 0x000000b800cf7308 */ /* 0x0007220000000000 */
[----:B------:R-:W-:Y:S01]  /*4420*/  UMOV UR6, 0x400 ;  /* 0x0000040000067882 */ /* 0x000fe20000000000 */
[----:B-----5:R5:W-:Y:S04]  /*4430*/  STS.U16 [R110+0x420], R5 ;  /* 0x000420056e007388 */ /* 0x020be80000000400 */
[----:B------:R1:W-:Y:S01]  /*4440*/  STS.U16 [R109+0x460], R4 ;  /* 0x000460046d007388 */ /* 0x0003e20000000400 */
[----:B-----5:R-:W-:-:S03]  /*4450*/  SHF.L.U32 R5, R112, 0x8, RZ ;  /* 0x0000000870057819 */ /* 0x020fc600000006ff */
[----:B--2---:R-:W-:Y:S01]  /*4460*/  STS.U16 [R108+0x4a0], R7 ;  /* 0x0004a0076c007388 */ /* 0x004fe20000000400 */
[----:B-1----:R-:W-:-:S03]  /*4470*/  FMUL.FTZ R4, R79, R27 ;  /* 0x0000001b4f047220 */ /* 0x002fc60000410000 */
[----:B------:R-:W-:Y:S04]  /*4480*/  STS.U16 [R107+0x4e0], R6 ;  /* 0x0004e0066b007388 */ /* 0x000fe80000000400 */
[----:B------:R1:W-:Y:S02]  /*4490*/  STS.U16 [R106+0x520], R31 ;  /* 0x0005201f6a007388 */ /* 0x0003e40000000400 */
[----:B-1----:R-:W-:Y:S02]  /*44a0*/  FMUL.RZ R31, R4, 0.15915493667125701904 ;  /* 0x3e22f983041f7820 */ /* 0x002fe4000040c000 */
[----:B------:R1:W-:Y:S04]  /*44b0*/  STS.U16 [R105+0x560], R30 ;  /* 0x0005601e69007388 */ /* 0x0003e80000000400 */
[----:B------:R-:W-:Y:S04]  /*44c0*/  STS.U16 [R104+0x5a0], R33 ;  /* 0x0005a02168007388 */ /* 0x000fe80000000400 */
[----:B------:R-:W-:Y:S01]  /*44d0*/  STS.U16 [R103+0x5e0], R32 ;  /* 0x0005e02067007388 */ /* 0x000fe20000000400 */
[----:B------:R-:W-:-:S03]  /*44e0*/  LOP3.LUT R4, R5, 0x100, RZ, 0xc0, !PT ;  /* 0x0000010005047812 */ /* 0x000fc600078ec0ff */
[----:B------:R-:W-:Y:S04]  /*44f0*/  STS.U16 [R50+0x620], R35 ;  /* 0x0006202332007388 */ /* 0x000fe80000000400 */
[----:B------:R-:W-:Y:S04]  /*4500*/  STS.U16 [R49+0x660], R34 ;  /* 0x0006602231007388 */ /* 0x000fe80000000400 */
[----:B------:R-:W-:Y:S04]  /*4510*/  STS.U16 [R48+0x6a0], R187 ;  /* 0x0006a0bb30007388 */ /* 0x000fe80000000400 */
[----:B------:R-:W-:Y:S01]  /*4520*/  STS.U16 [R47+0x6e0], R178 ;  /* 0x0006e0b22f007388 */ /* 0x000fe20000000400 */
[----:B------:R-:W-:-:S03]  /*4530*/  IADD3 R4, PT, PT, R4, UR4, RZ ;  /* 0x0000000404047c10 */ /* 0x000fc6000fffe0ff */
[----:B------:R2:W-:Y:S04]  /*4540*/  STS.U16 [R46+0x720], R189 ;  /* 0x000720bd2e007388 */ /* 0x0005e80000000400 */
[----:B------:R-:W-:Y:S04]  /*4550*/  STS.U16 [R45+0x760], R180 ;  /* 0x000760b42d007388 */ /* 0x000fe80000000400 */
[----:B------:R-:W-:Y:S01]  /*4560*/  STS.U16 [R44+0x7a0], R191 ;  /* 0x0007a0bf2c007388 */ /* 0x000fe20000000400 */
[----:B-1----:R-:W-:-:S03]  /*4570*/  FMUL.FTZ R30, R188, R29 ;  /* 0x0000001dbc1e7220 */ /* 0x002fc60000410000 */
[----:B------:R-:W-:Y:S01]  /*4580*/  STS.U16 [R43+0x7e0], R182 ;  /* 0x0007e0b62b007388 */ /* 0x000fe20000000400 */
[----:B------:R-:W-:-:S03]  /*4590*/  NOP ;  /* 0x0000000000007918 */ /* 0x000fc60000000000 */
[----:B------:R-:W-:Y:S01]  /*45a0*/  LDS.U16 R5, [R58+0x422] ;  /* 0x000422003a057984 */ /* 0x000fe20000000400 */
[----:B------:R-:W-:-:S03]  /*45b0*/  SEL R190, R4, R141, !P2 ;  /* 0x0000008d04be7207 */ /* 0x000fc60005000000 */
[----:B------:R-:W-:Y:S04]  /*45c0*/  LDS.U16 R6, [R57+0x424] ;  /* 0x0004240039067984 */ /* 0x000fe80000000400 */
[----:B------:R-:W-:Y:S04]  /*45d0*/  LDS.U16 R29, [R54+0x42a] ;  /* 0x00042a00361d7984 */ /* 0x000fe80000000400 */
[----:B------:R-:W-:Y:S04]  /*45e0*/  LDS.U16 R32, [R53+0x42c] ;  /* 0x00042c0035207984 */ /* 0x000fe80000000400 */
[----:B------:R-:W1:Y:S04]  /*45f0*/  LDS.U16 R4, [R51+0x420] ;  /* 0x0004200033047984 */ /* 0x000e680000000400 */
[----:B------:R-:W5:Y:S04]  /*4600*/  LDS.U16 R7, [R56+0x426] ;  /* 0x0004260038077984 */ /* 0x000f680000000400 */
[----:B------:R-:W4:Y:S04]  /*4610*/  LDS.U16 R28, [R55+0x428] ;  /* 0x00042800371c7984 */ /* 0x000f280000000400 */
[----:B------:R-:W4:Y:S04]  /*4620*/  LDS.U16 R33, [R52+0x42e] ;  /* 0x00042e0034217984 */ /* 0x000f280000000400 */
[----:B------:R-:W4:Y:S04]  /*4630*/  LDS.U16 R34, [R42+0x430] ;  /* 0x000430002a227984 */ /* 0x000f280000000400 */
[----:B------:R-:W4:Y:S04]  /*4640*/  LDS.U16 R35, [R41+0x432] ;  /* 0x0004320029237984 */ /* 0x000f280000000400 */
[----:B------:R-:W4:Y:S04]  /*4650*/  LDS.U16 R178, [R40+0x434] ;  /* 0x0004340028b27984 */ /* 0x000f280000000400 */
[----:B------:R-:W4:Y:S04]  /*4660*/  LDS.U16 R180, [R39+0x436] ;  /* 0x0004360027b47984 */ /* 0x000f280000000400 */
[----:B------:R-:W4:Y:S04]  /*4670*/  LDS.U16 R182, [R38+0x438] ;  /* 0x0004380026b67984 */ /* 0x000f280000000400 */
[----:B---3--:R-:W3:Y:S04]  /*4680*/  LDS.U16 R184, [R37+0x43a] ;  /* 0x00043a0025b87984 */ /* 0x008ee80000000400 */
[----:B------:R-:W3:Y:S04]  /*4690*/  LDS.U16 R186, [R36+0x43c] ;  /* 0x00043c0024ba7984 */ /* 0x000ee80000000400 */
[----:B------:R-:W3:Y:S01]  /*46a0*/  LDS.U16 R187, [R0+0x43e] ;  /* 0x00043e0000bb7984 */ /* 0x000ee20000000400 */
[----:B--2---:R-:W2:Y:S01]  /*46b0*/  MUFU.COS R189, R31 ;  /* 0x0000001f00bd7308 */ /* 0x004ea20000000000 */
[----:B0-----:R-:W-:Y:S01]  /*46c0*/  ULEA UR6, UR7, UR6, 0x18 ;  /* 0x0000000607067291 */ /* 0x001fe2000f8ec0ff */
[----:B------:R-:W-:-:S06]  /*46d0*/  ISETP.NE.AND P1, PT, R154, 0x1f, PT ;  /* 0x0000001f9a00780c */ /* 0x000fcc0003f25270 */
[----:B------:R0:W2:Y:S01]  /*46e0*/  MUFU.SIN R209, R31 ;  /* 0x0000001f00d17308 */ /* 0x0000a20000000400 */
[----:B------:R-:W-:Y:S01]  /*46f0*/  LEA R190, R190, UR6, 0x3 ;  /* 0x00000006bebe7c11 */ /* 0x000fe2000f8e18ff */
[----:B-1----:R-:W-:Y:S02]  /*4700*/  HADD2.F32 R4, -RZ, R4.H0_H0 ;  /* 0x20000004ff047230 */ /* 0x002fe40000004100 */
[----:B-----5:R-:W-:Y:S02]  /*4710*/  HADD2.F32 R7, -RZ, R7.H0_H0 ;  /* 0x20000007ff077230 */ /* 0x020fe40000004100 */
[----:B0-----:R-:W-:Y:S01]  /*4720*/  FMUL.FTZ R31, R188, R193 ;  /* 0x000000c1bc1f7220 */ /* 0x001fe20000410000 */
[----:B------:R-:W-:Y:S02]  /*4730*/  HADD2.F32 R188, -RZ, R5.H0_H0 ;  /* 0x20000005ffbc7230 */ /* 0x000fe40000004100 */
[----:B------:R-:W-:Y:S02]  /*4740*/  HADD2.F32 R5, -RZ, R6.H0_H0 ;  /* 0x20000006ff057230 */ /* 0x000fe40000004100 */
[----:B------:R-:W-:-:S02]  /*4750*/  HADD2.F32 R6, -RZ, R29.H0_H0 ;  /* 0x2000001dff067230 */ /* 0x000fc40000004100 */
[----:B------:R-:W-:Y:S01]  /*4760*/  HADD2.F32 R29, -RZ, R32.H0_H0 ;  /* 0x20000020ff1d7230 */ /* 0x000fe20000004100 */
[----:B------:R0:W-:Y:S01]  /*4770*/  STS.64 [R190+0x1d10], R30 ;  /* 0x001d101ebe007388 */ /* 0x0001e20000000a00 */
[----:B----4-:R-:W-:Y:S02]  /*4780*/  HADD2.F32 R28, -RZ, R28.H0_H0 ;  /* 0x2000001cff1c7230 */ /* 0x010fe40000004100 */
[----:B------:R-:W-:Y:S02]  /*4790*/  HADD2.F32 R33, -RZ, R33.H0_H0 ;  /* 0x20000021ff217230 */ /* 0x000fe40000004100 */
[----:B------:R-:W-:Y:S02]  /*47a0*/  HADD2.F32 R34, -RZ, R34.H0_H0 ;  /* 0x20000022ff227230 */ /* 0x000fe40000004100 */
[----:B------:R-:W-:Y:S02]  /*47b0*/  HADD2.F32 R218, -RZ, R35.H0_H0 ;  /* 0x20000023ffda7230 */ /* 0x000fe40000004100 */
[----:B------:R-:W-:-:S02]  /*47c0*/  HADD2.F32 R223, -RZ, R178.H0_H0 ;  /* 0x200000b2ffdf7230 */ /* 0x000fc40000004100 */
[----:B------:R-:W-:Y:S02]  /*47d0*/  HADD2.F32 R221, -RZ, R180.H0_H0 ;  /* 0x200000b4ffdd7230 */ /* 0x000fe40000004100 */
[----:B------:R-:W-:Y:S02]  /*47e0*/  HADD2.F32 R224, -RZ, R182.H0_H0 ;  /* 0x200000b6ffe07230 */ /* 0x000fe40000004100 */
[----:B---3--:R-:W-:Y:S02]  /*47f0*/  HADD2.F32 R32, -RZ, R184.H0_H0 ;  /* 0x200000b8ff207230 */ /* 0x008fe40000004100 */
[----:B------:R-:W-:Y:S02]  /*4800*/  HADD2.F32 R231, -RZ, R186.H0_H0 ;  /* 0x200000baffe77230 */ /* 0x000fe40000004100 */
[----:B------:R-:W-:Y:S01]  /*4810*/  HADD2.F32 R187, -RZ, R187.H0_H0 ;  /* 0x200000bbffbb7230 */ /* 0x000fe20000004100 */
[----:B------:R-:W-:Y:S01]  /*4820*/  BSSY.RECONVERGENT B0, `(.L_x_16105) ;  /* 0x0000032000007945 */ /* 0x000fe20003800200 */
[C---:B------:R-:W-:Y:S01]  /*4830*/  FMUL.FTZ R194, R192.reuse, R207 ;  /* 0x000000cfc0c27220 */ /* 0x040fe20000410000 */
[----:B------:R-:W-:Y:S01]  /*4840*/  FMUL.FTZ R193, R192, R205 ;  /* 0x000000cdc0c17220 */ /* 0x000fe20000410000 */
[C---:B--2---:R-:W-:Y:S01]  /*4850*/  FMUL.FTZ R192, R206.reuse, R189 ;  /* 0x000000bdcec07220 */ /* 0x044fe20000410000 */
[----:B------:R-:W-:Y:S01]  /*4860*/  FMUL.FTZ R178, R69, -R188 ;  /* 0x800000bc45b27220 */ /* 0x000fe20000410000 */
[----:B------:R-:W-:Y:S01]  /*4870*/  FMUL.FTZ R191, R206, R209 ;  /* 0x000000d1cebf7220 */ /* 0x000fe20000410000 */
[----:B------:R-:W-:-:S02]  /*4880*/  HADD2.F32 R173, -RZ, R173.H0_H0 ;  /* 0x200000adffad7230 */ /* 0x000fc40000004100 */
[----:B------:R-:W-:Y:S01]  /*4890*/  FMUL.FTZ R180, R69, R4 ;  /* 0x0000000445b47220 */ /* 0x000fe20000410000 */
[----:B------:R-:W-:Y:S02]  /*48a0*/  HADD2.F32 R171, -RZ, R171.H0_H0 ;  /* 0x200000abffab7230 */ /* 0x000fe40000004100 */
[C---:B0-----:R-:W-:Y:S01]  /*48b0*/  FMUL.FTZ R190, R68.reuse, R5 ;  /* 0x0000000544be7220 */ /* 0x041fe20000410000 */
        /* <DEDUP_REMOVED lines=26> */
[----:B------:R-:W-:Y:S01]  /*4a60*/  HADD2.F32 R162, -RZ, R162.H0_H0 ;  /* 0x200000a2ffa27230 */ /* 0x000fe20000004100 */
        /* <DEDUP_REMOVED lines=12> */
.L_x_16106:
[----:B------:R0:W1:Y:S02]  /*4b30*/  LDS.64 R28, [R215+UR5+0x2d18] ;  /* 0x002d1805d71c7984 */ /* 0x0000640008000a00 */
.L_x_16107:
[----:B------:R-:W-:Y:S05]  /*4b40*/  BSYNC.RECONVERGENT B0 ;  /* 0x0000000000007941 */ /* 0x000fea0003800200 */
.L_x_16105:
        /* <DEDUP_REMOVED lines=10> */
[----:B------:R-:W4:Y:S01]  /*4bf0*/  @P0 LDC R35, c[0x0][0x38c] ;  /* 0x0000e300ff230b82 */ /* 0x000f220000000800 */
[C---:B------:R-:W-:Y:S01]  /*4c00*/  FMUL.FTZ R225, R83.reuse, R170 ;  /* 0x000000aa53e17220 */ /* 0x040fe20000410000 */
[C---:B------:R-:W-:Y:S01]  /*4c10*/  FFMA.FTZ R7, R204.reuse, R212, R7 ;  /* 0x000000d4cc077223 */ /* 0x040fe20000010007 */
[----:B--2---:R-:W-:Y:S01]  /*4c20*/  FFMA.FTZ R4, R204, R232, -R5 ;  /* 0x000000e8cc047223 */ /* 0x004fe20000010805 */
[----:B------:R-:W-:Y:S01]  /*4c30*/  FMUL.FTZ R227, R83, R172 ;  /* 0x000000ac53e37220 */ /* 0x000fe20000410000 */
[----:B------:R-:W-:Y:S01]  /*4c40*/  FMUL.FTZ R220, R80, R181 ;  /* 0x000000b550dc7220 */ /* 0x000fe20000410000 */
[C---:B------:R-:W-:Y:S01]  /*4c50*/  FFMA.FTZ R7, R92.reuse, R233, R7 ;  /* 0x000000e95c077223 */ /* 0x040fe20000010007 */
[----:B------:R-:W-:Y:S01]  /*4c60*/  FFMA.FTZ R4, R92, R235, R4 ;  /* 0x000000eb5c047223 */ /* 0x000fe20000010004 */
[----:B------:R-:W-:Y:S01]  /*4c70*/  FMUL.FTZ R222, R80, R179 ;  /* 0x000000b350de7220 */ /* 0x000fe20000410000 */
[----:B------:R-:W-:Y:S01]  /*4c80*/  FMUL.FTZ R32, R30, R203 ;  /* 0x000000cb1e207220 */ /* 0x000fe20000410000 */
[C---:B------:R-:W-:Y:S01]  /*4c90*/  FMUL.FTZ R5, R201.reuse, R7 ;  /* 0x00000007c9057220 */ /* 0x040fe20000410000 */
[----:B------:R-:W-:-:S02]  /*4ca0*/  FMUL.FTZ R6, R201, R4 ;  /* 0x00000004c9067220 */ /* 0x000fc40000410000 */
[----:B------:R-:W-:Y:S01]  /*4cb0*/  FFMA.FTZ R32, R31, R204, R32 ;  /* 0x000000cc1f207223 */ /* 0x000fe20000010020 */
        /* <DEDUP_REMOVED lines=10> */
[----:B------:R-:W-:Y:S02]  /*4d60*/  @P0 IADD3 R4, PT, PT, R143, -0x2, RZ ;  /* 0xfffffffe8f040810 */ /* 0x000fe40007ffe0ff */
[C---:B------:R-:W-:Y:S01]  /*4d70*/  FMUL.FTZ R7, R197.reuse, R33 ;  /* 0x00000021c5077220 */ /* 0x040fe20000410000 */
[----:B------:R-:W-:-:S03]  /*4d80*/  FMUL.FTZ R6, R197, R5 ;  /* 0x00000005c5067220 */ /* 0x000fc60000410000 */
[C---:B------:R-:W-:Y:S01]  /*4d90*/  FFMA.FTZ R5, R198.reuse, R5, -R7 ;  /* 0x00000005c6057223 */ /* 0x040fe20000010807 */
[----:B------:R-:W-:Y:S01]  /*4da0*/  FFMA.FTZ R6, R198, R33, R6 ;  /* 0x00000021c6067223 */ /* 0x000fe20000010006 */
[----:B----4-:R-:W-:Y:S02]  /*4db0*/  @P0 IMAD R7, R4, R35, UR4 ;  /* 0x0000000404070e24 */ /* 0x010fe4000f8e0223 */
[----:B------:R-:W-:Y:S01]  /*4dc0*/  FMUL.FTZ R33, R31, R203 ;  /* 0x000000cb1f217220 */ /* 0x000fe20000410000 */
[C---:B------:R-:W-:Y:S01]  /*4dd0*/  FFMA.FTZ R34, R89.reuse, R220, R5 ;  /* 0x000000dc59227223 */ /* 0x040fe20000010005 */
[----:B------:R-:W-:Y:S01]  /*4de0*/  FFMA.FTZ R35, R89, R222, R6 ;  /* 0x000000de59237223 */ /* 0x000fe20000010006 */
[----:B------:R-:W-:Y:S01]  /*4df0*/  CS2R R4, SRZ ;  /* 0x0000000000047805 */ /* 0x000fe2000001ff00 */
[----:B------:R-:W-:-:S04]  /*4e00*/  @P0 IMAD.WIDE R6, R7, 0x10, R10 ;  /* 0x0000001007060825 */ /* 0x000fc800078e020a */
[C---:B------:R-:W-:Y:S01]  /*4e10*/  FMUL.FTZ R206, R195.reuse, R34 ;  /* 0x00000022c3ce7220 */ /* 0x040fe20000410000 */
[-C--:B------:R-:W-:Y:S01]  /*4e20*/  FMUL.FTZ R187, R195, R35.reuse ;  /* 0x00000023c3bb7220 */ /* 0x080fe20000410000 */
[----:B------:R-:W-:Y:S02]  /*4e30*/  FFMA.FTZ R33, R30, R204, -R33 ;  /* 0x000000cc1e217223 */ /* 0x000fe40000010821 */
[C---:B------:R-:W-:Y:S01]  /*4e40*/  FFMA.FTZ R205, R196.reuse, R35, R206 ;  /* 0x00000023c4cd7223 */ /* 0x040fe200000100ce */
[----:B------:R-:W-:Y:S01]  /*4e50*/  FMUL.FTZ R35, R201, R32 ;  /* 0x00000020c9237220 */ /* 0x000fe20000410000 */
[----:B------:R2:W4:Y:S01]  /*4e60*/  @P0 LDG.E.64 R4, desc[UR16][R6.64+0x8] ;  /* 0x0000081006040981 */ /* 0x000522000c1e1b00 */
[----:B------:R-:W-:Y:S01]  /*4e70*/  FFMA.FTZ R34, R196, R34, -R187 ;  /* 0x00000022c4227223 */ /* 0x000fe200000108bb */
        /* <DEDUP_REMOVED lines=8> */
[C---:B--2---:R-:W-:Y:S01]  /*4f00*/  FMUL.FTZ R6, R193.reuse, R34 ;  /* 0x00000022c1067220 */ /* 0x044fe20000410000 */
[----:B------:R-:W-:-:S02]  /*4f10*/  FMUL.FTZ R207, R193, R205 ;  /* 0x000000cdc1cf7220 */ /* 0x000fc40000410000 */
[-C--:B------:R-:W-:Y:S01]  /*4f20*/  FFMA.FTZ R33, R200, R187.reuse, R33 ;  /* 0x000000bbc8217223 */ /* 0x080fe20000010021 */
[----:B------:R-:W-:Y:S01]  /*4f30*/  FMUL.FTZ R187, R199, R187 ;  /* 0x000000bbc7bb7220 */ /* 0x000fe20000410000 */
[----:B------:R-:W-:Y:S01]  /*4f40*/  FFMA.FTZ R6, R194, R205, R6 ;  /* 0x000000cdc2067223 */ /* 0x000fe20000010006 */
[----:B------:R-:W-:Y:S01]  /*4f50*/  FMUL.FTZ R208, R78, R175 ;  /* 0x000000af4ed07220 */ /* 0x000fe20000410000 */
[----:B------:R-:W-:Y:S01]  /*4f60*/  FFMA.FTZ R207, R194, R34, -R207 ;  /* 0x00000022c2cf7223 */ /* 0x000fe200000108cf */
[----:B------:R-:W-:Y:S01]  /*4f70*/  FMUL.FTZ R210, R78, R177 ;  /* 0x000000b14ed27220 */ /* 0x000fe20000410000 */
[----:B------:R-:W-:Y:S01]  /*4f80*/  FFMA.FTZ R187, R200, R35, -R187 ;  /* 0x00000023c8bb7223 */ /* 0x000fe200000108bb */
[----:B------:R-:W-:Y:S01]  /*4f90*/  FMUL.FTZ R7, R197, R33 ;  /* 0x00000021c5077220 */ /* 0x000fe20000410000 */
[C---:B------:R-:W-:Y:S01]  /*4fa0*/  FFMA.FTZ R32, R87.reuse, R208, R6 ;  /* 0x000000d057207223 */ /* 0x040fe20000010006 */
[----:B------:R-:W-:Y:S01]  /*4fb0*/  FFMA.FTZ R207, R87, R210, R207 ;  /* 0x000000d257cf7223 */ /* 0x000fe200000100cf */
[-C--:B------:R-:W-:Y:S01]  /*4fc0*/  FMUL.FTZ R6, R197, R187.reuse ;  /* 0x000000bbc5067220 */ /* 0x080fe20000410000 */
[C---:B------:R-:W-:Y:S01]  /*4fd0*/  FFMA.FTZ R7, R198.reuse, R187, -R7 ;  /* 0x000000bbc6077223 */ /* 0x040fe20000010807 */
[CC--:B------:R-:W-:Y:S01]  /*4fe0*/  FMUL.FTZ R35, R191.reuse, R32.reuse ;  /* 0x00000020bf237220 */ /* 0x0c0fe20000410000 */
[----:B------:R-:W-:Y:S01]  /*4ff0*/  FMUL.FTZ R187, R191, R207 ;  /* 0x000000cfbfbb7220 */ /* 0x000fe20000410000 */
[----:B------:R-:W-:Y:S01]  /*5000*/  FFMA.FTZ R6, R198, R33, R6 ;  /* 0x00000021c6067223 */ /* 0x000fe20000010006 */
[----:B------:R-:W-:Y:S01]  /*5010*/  FMUL.FTZ R33, R195, R7 ;  /* 0x00000007c3217220 */ /* 0x000fe20000410000 */
[C---:B------:R-:W-:Y:S01]  /*5020*/  FFMA.FTZ R34, R192.reuse, R207, -R35 ;  /* 0x000000cfc0227223 */ /* 0x040fe20000010823 */
        /* <DEDUP_REMOVED lines=8> */
[----:B------:R-:W-:-:S02]  /*50b0*/  FFMA.FTZ R7, R86, R207, R34 ;  /* 0x000000cf56077223 */ /* 0x000fc40000010022 */
[----:B------:R-:W2:Y:S01]  /*50c0*/  SHFL.UP PT, R209, R6, 0x1, RZ ;  /* 0x0420000006d17989 */ /* 0x000ea200000e00ff */
[CC--:B------:R-:W-:Y:S01]  /*50d0*/  FFMA.FTZ R35, R194.reuse, R33.reuse, -R35 ;  /* 0x00000021c2237223 */ /* 0x0c0fe20000010823 */
[----:B------:R-:W-:Y:S02]  /*50e0*/  FMUL.FTZ R33, R193, R33 ;  /* 0x00000021c1217220 */ /* 0x000fe40000410000 */
[----:B------:R-:W5:Y:S01]  /*50f0*/  SHFL.UP PT, R206, R7, 0x1, RZ ;  /* 0x0420000007ce7989 */ /* 0x000f6200000e00ff */
[----:B------:R-:W-:Y:S01]  /*5100*/  FMUL.FTZ R205, R191, R35 ;  /* 0x00000023bfcd7220 */ /* 0x000fe20000410000 */
[----:B------:R-:W-:-:S04]  /*5110*/  FFMA.FTZ R33, R194, R32, R33 ;  /* 0x00000020c2217223 */ /* 0x000fc80000010021 */
[-C--:B------:R-:W-:Y:S01]  /*5120*/  FFMA.FTZ R32, R192, R33.reuse, R205 ;  /* 0x00000021c0207223 */ /* 0x080fe200000100cd */
[----:B------:R-:W-:Y:S01]  /*5130*/  FMUL.FTZ R34, R191, R33 ;  /* 0x00000021bf227220 */ /* 0x000fe20000410000 */
[----:B------:R-:W-:-:S03]  /*5140*/  ISETP.GE.AND P1, PT, R111, 0x1, PT ;  /* 0x000000016f00780c */ /* 0x000fc60003f26270 */
[----:B------:R-:W-:Y:S02]  /*5150*/  FFMA.FTZ R33, R192, R35, -R34 ;  /* 0x00000023c0217223 */ /* 0x000fe40000010822 */
        /* <DEDUP_REMOVED lines=8> */
[----:B------:R-:W2:Y:S04]  /*51e0*/  SHFL.UP PT, R211, R6, 0x2, RZ ;  /* 0x0440000006d37989 */ /* 0x000ea800000e00ff */
[----:B------:R-:W5:Y:S01]  /*51f0*/  SHFL.UP PT, R209, R7, 0x2, RZ ;  /* 0x0440000007d17989 */ /* 0x000f6200000e00ff */
[-C--:B0-----:R-:W-:Y:S01]  /*5200*/  FMUL.FTZ R205, R33, R35.reuse ;  /* 0x0000002321cd7220 */ /* 0x081fe20000410000 */
[----:B------:R-:W-:-:S03]  /*5210*/  FMUL.FTZ R206, R32, R35 ;  /* 0x0000002320ce7220 */ /* 0x000fc60000410000 */
[-C--:B---3--:R-:W-:Y:S01]  /*5220*/  @P1 FFMA.FTZ R32, R32, R34.reuse, R205 ;  /* 0x0000002220201223 */ /* 0x088fe200000100cd */
[----:B------:R-:W-:-:S04]  /*5230*/  @P1 FFMA.FTZ R33, R33, R34, -R206 ;  /* 0x0000002221211223 */ /* 0x000fc800000108ce */
[----:B------:R-:W0:Y:S01]  /*5240*/  SHFL.UP PT, R35, R32, 0x2, RZ ;  /* 0x0440000020237989 */ /* 0x000e2200000e00ff */
[----:B------:R-:W-:-:S03]  /*5250*/  ISETP.GE.AND P1, PT, R111, 0x2, PT ;  /* 0x000000026f00780c */ /* 0x000fc60003f26270 */
[----:B------:R-:W3:Y:S01]  /*5260*/  SHFL.UP PT, R34, R33, 0x2, RZ ;  /* 0x0440000021227989 */ /* 0x000ee200000e00ff */
[-C--:B--2---:R-:W-:Y:S01]  /*5270*/  FMUL.FTZ R205, R33, R211.reuse ;  /* 0x000000d321cd7220 */ /* 0x084fe20000410000 */
[----:B------:R-:W-:-:S03]  /*5280*/  FMUL.FTZ R206, R32, R211 ;  /* 0x000000d320ce7220 */ /* 0x000fc60000410000 */
[-C--:B-----5:R-:W-:Y:S01]  /*5290*/  FFMA.FTZ R205, R32, R209.reuse, R205 ;  /* 0x000000d120cd7223 */ /* 0x0a0fe200000100cd */
[----:B------:R-:W-:-:S04]  /*52a0*/  FFMA.FTZ R206, R33, R209, -R206 ;  /* 0x000000d121ce7223 */ /* 0x000fc800000108ce */
[----:B------:R-:W-:Y:S01]  /*52b0*/  @P1 FADD.FTZ R6, R6, R205 ;  /* 0x000000cd06061221 */ /* 0x000fe20000010000 */
[----:B------:R-:W-:-:S04]  /*52c0*/  @P1 FADD.FTZ R7, R7, R206 ;  /* 0x000000ce07071221 */ /* 0x000fc80000010000 */
[----:B------:R-:W2:Y:S01]  /*52d0*/  SHFL.UP PT, R211, R6, 0x4, RZ ;  /* 0x0480000006d37989 */ /* 0x000ea200000e00ff */
[CC--:B0-----:R-:W-:Y:S01]  /*52e0*/  FMUL.FTZ R205, R33.reuse, R35.reuse ;  /* 0x0000002321cd7220 */ /* 0x0c1fe20000410000 */
[C---:B------:R-:W-:Y:S02]  /*52f0*/  FMUL.FTZ R206, R32.reuse, R35 ;  /* 0x0000002320ce7220 */ /* 0x040fe40000410000 */
[----:B------:R-:W0:Y:S01]  /*5300*/  SHFL.UP PT, R209, R7, 0x4, RZ ;  /* 0x0480000007d17989 */ /* 0x000e2200000e00ff */
[-C--:B---3--:R-:W-:Y:S01]  /*5310*/  @P1 FFMA.FTZ R32, R32, R34.reuse, R205 ;  /* 0x0000002220201223 */ /* 0x088fe200000100cd */
[----:B------:R-:W-:-:S04]  /*5320*/  @P1 FFMA.FTZ R33, R33, R34, -R206 ;  /* 0x0000002221211223 */ /* 0x000fc800000108ce */
[----:B------:R-:W3:Y:S04]  /*5330*/  SHFL.UP PT, R35, R32, 0x4, RZ ;  /* 0x0480000020237989 */ /* 0x000ee800000e00ff */
[----:B------:R-:W5:Y:S01]  /*5340*/  SHFL.UP PT, R34, R33, 0x4, RZ ;  /* 0x0480000021227989 */ /* 0x000f6200000e00ff */
[----:B------:R-:W-:Y:S01]  /*5350*/  ISETP.GE.AND P1, PT, R111, 0x4, PT ;  /* 0x000000046f00780c */ /* 0x000fe20003f26270 */
[-C--:B--2---:R-:W-:Y:S01]  /*5360*/  FMUL.FTZ R205, R33, R211.reuse ;  /* 0x000000d321cd7220 */ /* 0x084fe20000410000 */
[----:B------:R-:W-:-:S03]  /*5370*/  FMUL.FTZ R206, R32, R211 ;  /* 0x000000d320ce7220 */ /* 0x000fc60000410000 */
[-C--:B0-----:R-:W-:Y:S01]  /*5380*/  FFMA.FTZ R205, R32, R209.reuse, R205 ;  /* 0x000000d120cd7223 */ /* 0x081fe200000100cd */
        /* <DEDUP_REMOVED lines=37> */
[C---:B------:R-:W-:Y:S01]  /*55e0*/  FMUL.FTZ R205, R191.reuse, R29 ;  /* 0x0000001dbfcd7220 */ /* 0x040fe20000410000 */
[CC--:B------:R-:W-:Y:S01]  /*55f0*/  FMUL.FTZ R211, R191.reuse, R231.reuse ;  /* 0x000000e7bfd37220 */ /* 0x0c0fe20000410000 */
[C---:B------:R-:W-:Y:S01]  /*5600*/  FFMA.FTZ R209, R192.reuse, R231, R234 ;  /* 0x000000e7c0d17223 */ /* 0x040fe200000100ea */
[-C--:B------:R-:W-:Y:S01]  /*5610*/  FFMA.FTZ R206, -R191, R28.reuse, -R206 ;  /* 0x0000001cbfce7223 */ /* 0x080fe200000109ce */
[C---:B------:R-:W-:Y:S01]  /*5620*/  FFMA.FTZ R205, R192.reuse, R28, -R205 ;  /* 0x0000001cc0cd7223 */ /* 0x040fe200000108cd */
[----:B------:R-:W-:Y:S01]  /*5630*/  FFMA.FTZ R234, R192, R226, -R211 ;  /* 0x000000e2c0ea7223 */ /* 0x000fe200000108d3 */
[----:B------:R-:W-:Y:S01]  /*5640*/  FADD.FTZ R209, R224, R209 ;  /* 0x000000d1e0d17221 */ /* 0x000fe20000010000 */
[C---:B------:R-:W-:Y:S01]  /*5650*/  FMUL.FTZ R211, R193.reuse, R206 ;  /* 0x000000cec1d37220 */ /* 0x040fe20000410000 */
[----:B------:R-:W-:Y:S01]  /*5660*/  FMUL.FTZ R237, R193, R205 ;  /* 0x000000cdc1ed7220 */ /* 0x000fe20000410000 */
[----:B------:R-:W-:-:S02]  /*5670*/  FADD.FTZ R234, R229, R234 ;  /* 0x000000eae5ea7221 */ /* 0x000fc40000010000 */
        /* <DEDUP_REMOVED lines=10> */
[----:B------:R-:W-:Y:S01]  /*5720*/  FFMA.FTZ R205, R196, R211, R205 ;  /* 0x000000d3c4cd7223 */ /* 0x000fe200000100cd */
[C---:B------:R-:W-:Y:S01]  /*5730*/  FMUL.FTZ R209, R195.reuse, R234 ;  /* 0x000000eac3d17220 */ /* 0x040fe20000410000 */
[----:B------:R-:W-:-:S03]  /*5740*/  FMUL.FTZ R211, R195, R206 ;  /* 0x000000cec3d37220 */ /* 0x000fc60000410000 */
[C---:B------:R-:W-:Y:S01]  /*5750*/  FFMA.FTZ R209, R196.reuse, R206, R209 ;  /* 0x000000cec4d17223 */ /* 0x040fe200000100d1 */
[----:B------:R-:W-:-:S03]  /*5760*/  FFMA.FTZ R211, R196, R234, -R211 ;  /* 0x000000eac4d37223 */ /* 0x000fc600000108d3 */
[----:B------:R-:W-:Y:S01]  /*5770*/  FADD.FTZ R209, R216, R209 ;  /* 0x000000d1d8d17221 */ /* 0x000fe20000010000 */
[----:B------:R-:W-:-:S03]  /*5780*/  FADD.FTZ R211, R218, R211 ;  /* 0x000000d3dad37221 */ /* 0x000fc60000010000 */
[C---:B------:R-:W-:Y:S01]  /*5790*/  FMUL.FTZ R234, R197.reuse, R209 ;  /* 0x000000d1c5ea7220 */ /* 0x040fe20000410000 */
[C---:B------:R-:W-:Y:S01]  /*57a0*/  FMUL.FTZ R206, R197.reuse, R211 ;  /* 0x000000d3c5ce7220 */ /* 0x040fe20000410000 */
[----:B------:R-:W-:Y:S01]  /*57b0*/  FFMA.FTZ R236, R196, R237, -R236 ;  /* 0x000000edc4ec7223 */ /* 0x000fe200000108ec */
[C---:B------:R-:W-:Y:S01]  /*57c0*/  FMUL.FTZ R239, R197.reuse, R205 ;  /* 0x000000cdc5ef7220 */ /* 0x040fe20000410000 */
[C---:B------:R-:W-:Y:S01]  /*57d0*/  FFMA.FTZ R211, R198.reuse, R211, -R234 ;  /* 0x000000d3c6d37223 */ /* 0x040fe200000108ea */
[C---:B------:R-:W-:Y:S01]  /*57e0*/  FFMA.FTZ R209, R198.reuse, R209, R206 ;  /* 0x000000d1c6d17223 */ /* 0x040fe200000100ce */
[-C--:B------:R-:W-:Y:S01]  /*57f0*/  FMUL.FTZ R237, R197, R236.reuse ;  /* 0x000000ecc5ed7220 */ /* 0x080fe20000410000 */
[----:B------:R-:W-:Y:S01]  /*5800*/  FFMA.FTZ R239, R198, R236, -R239 ;  /* 0x000000ecc6ef7223 */ /* 0x000fe200000108ef */
[----:B------:R-:W-:Y:S01]  /*5810*/  FADD.FTZ R211, R182, R211 ;  /* 0x000000d3b6d37221 */ /* 0x000fe20000010000 */
[----:B------:R-:W-:Y:S01]  /*5820*/  FADD.FTZ R209, R184, R209 ;  /* 0x000000d1b8d17221 */ /* 0x000fe20000010000 */
[----:B------:R-:W-:Y:S01]  /*5830*/  FFMA.FTZ R237, R198, R205, R237 ;  /* 0x000000cdc6ed7223 */ /* 0x000fe200000100ed */
[C---:B------:R-:W-:Y:S01]  /*5840*/  FMUL.FTZ R205, R199.reuse, R239 ;  /* 0x000000efc7cd7220 */ /* 0x040fe20000410000 */
[C---:B------:R-:W-:Y:S01]  /*5850*/  FMUL.FTZ R234, R199.reuse, R211 ;  /* 0x000000d3c7ea7220 */ /* 0x040fe20000410000 */
[C---:B------:R-:W-:Y:S01]  /*5860*/  FMUL.FTZ R236, R199.reuse, R209 ;  /* 0x000000d1c7ec7220 */ /* 0x040fe20000410000 */
[-C--:B------:R-:W-:Y:S01]  /*5870*/  FMUL.FTZ R206, R199, R237.reuse ;  /* 0x000000edc7ce7220 */ /* 0x080fe20000410000 */
[C---:B------:R-:W-:Y:S01]  /*5880*/  FFMA.FTZ R205, R200.reuse, R237, R205 ;  /* 0x000000edc8cd7223 */ /* 0x040fe200000100cd */
[C---:B------:R-:W-:Y:S01]  /*5890*/  FFMA.FTZ R209, R200.reuse, R209, R234 ;  /* 0x000000d1c8d17223 */ /* 0x040fe200000100ea */
[C---:B------:R-:W-:Y:S01]  /*58a0*/  FFMA.FTZ R211, R200.reuse, R211, -R236 ;  /* 0x000000d3c8d37223 */ /* 0x040fe200000108ec */
[----:B------:R-:W-:Y:S01]  /*58b0*/  FFMA.FTZ R206, R200, R239, -R206 ;  /* 0x000000efc8ce7223 */ /* 0x000fe200000108ce */
[C---:B------:R-:W-:Y:S01]  /*58c0*/  FMUL.FTZ R239, R201.reuse, R205 ;  /* 0x000000cdc9ef7220 */ /* 0x040fe20000410000 */
[----:B------:R-:W-:Y:S01]  /*58d0*/  FADD.FTZ R209, R188, R209 ;  /* 0x000000d1bcd17221 */ /* 0x000fe20000010000 */
[----:B------:R-:W-:Y:S01]  /*58e0*/  FADD.FTZ R211, R186, R211 ;  /* 0x000000d3bad37221 */ /* 0x000fe20000010000 */
[CC--:B------:R-:W-:Y:S01]  /*58f0*/  FMUL.FTZ R237, R201.reuse, R206.reuse ;  /* 0x000000cec9ed7220 */ /* 0x0c0fe20000410000 */
[C---:B------:R-:W-:Y:S01]  /*5900*/  FFMA.FTZ R239, R202.reuse, R206, -R239 ;  /* 0x000000cecaef7223 */ /* 0x040fe200000108ef */
[C---:B------:R-:W-:Y:S01]  /*5910*/  FMUL.FTZ R234, R201.reuse, R209 ;  /* 0x000000d1c9ea7220 */ /* 0x040fe20000410000 */
[----:B------:R-:W-:Y:S01]  /*5920*/  FMUL.FTZ R206, R201, R211 ;  /* 0x000000d3c9ce7220 */ /* 0x000fe20000410000 */
[----:B------:R-:W-:-:S02]  /*5930*/  FFMA.FTZ R237, R202, R205, R237 ;  /* 0x000000cdcaed7223 */ /* 0x000fc400000100ed */
        /* <DEDUP_REMOVED lines=10> */
[----:B------:R-:W-:-:S02]  /*59e0*/  ISETP.NE.AND P3, PT, R214, 0x1f, PT ;  /* 0x0000001fd600780c */ /* 0x000fc40003f65270 */
[C---:B------:R-:W-:Y:S01]  /*59f0*/  FFMA.FTZ R209, R204.reuse, R209, R236 ;  /* 0x000000d1ccd17223 */ /* 0x040fe200000100ec */
[----:B------:R-:W-:Y:S01]  /*5a00*/  FFMA.FTZ R237, R204, R234, -R211 ;  /* 0x000000eacced7223 */ /* 0x000fe200000108d3 */
[----:B------:R-:W-:Y:S01]  /*5a10*/  @P1 FADD.FTZ R7, R7, R34 ;  /* 0x0000002207071221 */ /* 0x000fe20000010000 */
[----:B------:R-:W-:Y:S01]  /*5a20*/  @P1 FADD.FTZ R6, R6, R35 ;  /* 0x0000002306061221 */ /* 0x000fe20000010000 */
[----:B------:R-:W-:Y:S01]  /*5a30*/  FADD.FTZ R211, R180, R209 ;  /* 0x000000d1b4d37221 */ /* 0x000fe20000010000 */
[----:B------:R-:W-:Y:S01]  /*5a40*/  FADD.FTZ R209, R178, R237 ;  /* 0x000000edb2d17221 */ /* 0x000fe20000010000 */
[----:B----4-:R0:W1:Y:S01]  /*5a50*/  SHFL.IDX PT, R34, R4, RZ, 0x1f ;  /* 0x00001fff04227589 */ /* 0x01006200000e0000 */
[----:B------:R-:W-:Y:S01]  /*5a60*/  ISETP.GE.AND P1, PT, R143, UR8, PT ;  /* 0x000000088f007c0c */ /* 0x000fe2000bf26270 */
[----:B------:R-:W-:Y:S01]  /*5a70*/  ULEA UR7, UR4, UR6, 0x4 ;  /* 0x0000000604077291 */ /* 0x000fe2000f8e20ff */
[----:B------:R-:W-:Y:S01]  /*5a80*/  BSSY.RECONVERGENT B0, `(.L_x_16108) ;  /* 0x0000016000007945 */ /* 0x000fe20003800200 */
[----:B------:R0:W2:Y:S01]  /*5a90*/  SHFL.IDX PT, R35, R5, RZ, 0x1f ;  /* 0x00001fff05237589 */ /* 0x0000a200000e0000 */
[----:B------:R-:W-:-:S03]  /*5aa0*/  ISETP.NE.OR P1, PT, R154, RZ, P1 ;  /* 0x000000ff9a00720c */ /* 0x000fc60000f25670 */
[----:B------:R0:W3:Y:S04]  /*5ab0*/  SHFL.DOWN PT, R240, R206, 0x1, 0x1f ;  /* 0x08201f00cef07f89 */ /* 0x0000e800000e0000 */
[----:B------:R0:W4:Y:S04]  /*5ac0*/  SHFL.DOWN PT, R239, R205, 0x1, 0x1f ;  /* 0x08201f00cdef7f89 */ /* 0x00012800000e0000 */
[----:B------:R0:W0:Y:S04]  /*5ad0*/  SHFL.DOWN PT, R238, R211, 0x1, 0x1f ;  /* 0x08201f00d3ee7f89 */ /* 0x00002800000e0000 */
[----:B------:R-:W0:Y:S04]  /*5ae0*/  SHFL.UP PT, R33, R33, 0x1, RZ ;  /* 0x0420000021217989 */ /* 0x000e2800000e00ff */
[----:B------:R-:W0:Y:S04]  /*5af0*/  SHFL.UP PT, R32, R32, 0x1, RZ ;  /* 0x0420000020207989 */ /* 0x000e2800000e00ff */
[----:B------:R0:W0:Y:S04]  /*5b00*/  SHFL.UP PT, R234, R7, 0x1, RZ ;  /* 0x0420000007ea7989 */ /* 0x00002800000e00ff */
[----:B------:R0:W0:Y:S04]  /*5b10*/  SHFL.UP PT, R236, R6, 0x1, RZ ;  /* 0x0420000006ec7989 */ /* 0x00002800000e00ff */
        /* <DEDUP_REMOVED lines=12> */
.L_x_16109:
[----:B------:R-:W-:Y:S05]  /*5be0*/  BSYNC.RECONVERGENT B0 ;  /* 0x0000000000007941 */ /* 0x000fea0003800200 */
.L_x_16108:
        /* <DEDUP_REMOVED lines=13> */
[CC--:B----4-:R-:W-:Y:S01]  /*5cc0*/  FFMA.FTZ R240, R206.reuse, R242.reuse, -R237 ;  /* 0x000000f2cef07223 */ /* 0x0d0fe200000108ed */
[C---:B------:R-:W-:Y:S01]  /*5cd0*/  FFMA.FTZ R242, R205.reuse, R242, R238 ;  /* 0x000000f2cdf27223 */ /* 0x040fe200000100ee */
[-C--:B--2---:R-:W-:Y:S01]  /*5ce0*/  FMUL.FTZ R237, R205, R241.reuse ;  /* 0x000000f1cded7220 */ /* 0x084fe20000410000 */
[C---:B------:R-:W-:Y:S01]  /*5cf0*/  FMUL.FTZ R238, R206.reuse, R241 ;  /* 0x000000f1ceee7220 */ /* 0x040fe20000410000 */
[----:B------:R-:W-:Y:S01]  /*5d00*/  FADD.FTZ R211, R211, R240 ;  /* 0x000000f0d3d37221 */ /* 0x000fe20000010000 */
[----:B------:R-:W-:Y:S01]  /*5d10*/  FADD.FTZ R209, R209, R242 ;  /* 0x000000f2d1d17221 */ /* 0x000fe20000010000 */
[-C--:B-1----:R-:W-:Y:S01]  /*5d20*/  FFMA.FTZ R206, R206, R239.reuse, -R237 ;  /* 0x000000efcece7223 */ /* 0x082fe200000108ed */
[----:B------:R-:W-:-:S07]  /*5d30*/  FFMA.FTZ R205, R205, R239, R238 ;  /* 0x000000efcdcd7223 */ /* 0x000fce00000100ee */
.L_x_16111:
[----:B------:R-:W-:Y:S05]  /*5d40*/  BSYNC.RECONVERGENT B0 ;  /* 0x0000000000007941 */ /* 0x000fea0003800200 */
.L_x_16110:
        /* <DEDUP_REMOVED lines=12> */
[C---:B------:R-:W-:Y:S01]  /*5e10*/  FMUL.FTZ R238, R206.reuse, R241 ;  /* 0x000000f1ceee7220 */ /* 0x040fe20000410000 */
[----:B--2---:R-:W-:Y:S01]  /*5e20*/  FADD.FTZ R211, R211, R240 ;  /* 0x000000f0d3d37221 */ /* 0x004fe20000010000 */
[----:B------:R-:W-:Y:S01]  /*5e30*/  FADD.FTZ R209, R209, R242 ;  /* 0x000000f2d1d17221 */ /* 0x000fe20000010000 */
[-C--:B------:R-:W-:Y:S01]  /*5e40*/  FFMA.FTZ R206, R206, R239.reuse, -R237 ;  /* 0x000000efcece7223 */ /* 0x080fe200000108ed */
[----:B------:R-:W-:-:S07]  /*5e50*/  FFMA.FTZ R205, R205, R239, R238 ;  /* 0x000000efcdcd7223 */ /* 0x000fce00000100ee */
.L_x_16113:
[----:B------:R-:W-:Y:S05]  /*5e60*/  BSYNC.RECONVERGENT B0 ;  /* 0x0000000000007941 */ /* 0x000fea0003800200 */
.L_x_16112:
        /* <DEDUP_REMOVED lines=12> */
[C---:B------:R-:W-:Y:S01]  /*5f30*/  FMUL.FTZ R238, R206.reuse, R241 ;  /* 0x000000f1ceee7220 */ /* 0x040fe20000410000 */
[----:B--2-4-:R-:W-:Y:S01]  /*5f40*/  FADD.FTZ R211, R211, R240 ;  /* 0x000000f0d3d37221 */ /* 0x014fe20000010000 */
[----:B------:R-:W-:Y:S01]  /*5f50*/  FADD.FTZ R209, R209, R242 ;  /* 0x000000f2d1d17221 */ /* 0x000fe20000010000 */
[-C--:B------:R-:W-:Y:S01]  /*5f60*/  FFMA.FTZ R206, R206, R239.reuse, -R237 ;  /* 0x000000efcece7223 */ /* 0x080fe200000108ed */
[----:B------:R-:W-:-:S07]  /*5f70*/  FFMA.FTZ R205, R205, R239, R238 ;  /* 0x000000efcdcd7223 */ /* 0x000fce00000100ee */
.L_x_16115:
[----:B------:R-:W-:Y:S05]  /*5f80*/  BSYNC.RECONVERGENT B0 ;  /* 0x0000000000007941 */ /* 0x000fea0003800200 */
.L_x_16114:
        /* <DEDUP_REMOVED lines=17> */
.L_x_16117:
[----:B------:R-:W-:Y:S05]  /*60a0*/  BSYNC.RECONVERGENT B0 ;  /* 0x0000000000007941 */ /* 0x000fea0003800200 */
.L_x_16116:
[-C--:B0-----:R-:W-:Y:S01]  /*60b0*/  FMUL.FTZ R238, R32, R35.reuse ;  /* 0x0000002320ee7220 */ /* 0x081fe20000410000 */
[----:B------:R-:W-:Y:S01]  /*60c0*/  SHFL.DOWN PT, R240, R205, 0x1, 0x1f ;  /* 0x08201f00cdf07f89 */ /* 0x000fe200000e0000 */
[----:B------:R-:W-:Y:S01]  /*60d0*/  ISETP.NE.AND P1, PT, R154, 0x1f, PT ;  /* 0x0000001f9a00780c */ /* 0x000fe20003f25270 */
[----:B------:R-:W-:Y:S01]  /*60e0*/  BSSY.RECONVERGENT B0, `(.L_x_16118) ;  /* 0x000013d000007945 */ /* 0x000fe20003800200 */
[CC--:B------:R-:W-:Y:S01]  /*60f0*/  FFMA.FTZ R237, R33.reuse, R34.reuse, -R238 ;  /* 0x0000002221ed7223 */ /* 0x0c0fe200000108ee */
[----:B------:R-:W-:Y:S01]  /*6100*/  FMUL.FTZ R33, R33, R35 ;  /* 0x0000002321217220 */ /* 0x000fe20000410000 */
[----:B------:R-:W-:Y:S03]  /*6110*/  SHFL.DOWN PT, R238, R206, 0x1, 0x1f ;  /* 0x08201f00ceee7f89 */ /* 0x000fe600000e0000 */
[----:B------:R-:W-:Y:S01]  /*6120*/  FFMA.FTZ R33, R32, R34, R33 ;  /* 0x0000002220217223 */ /* 0x000fe20000010021 */
[----:B------:R-:W-:Y:S01]  /*6130*/  @P2 FADD.FTZ R34, R234, R237 ;  /* 0x000000edea222221 */ /* 0x000fe20000010000 */
[----:B-1----:R-:W-:Y:S02]  /*6140*/  SHFL.DOWN PT, R242, R211, 0x1, 0x1f ;  /* 0x08201f00d3f27f89 */ /* 0x002fe400000e0000 */
[----:B------:R-:W-:Y:S01]  /*6150*/  @P2 FADD.FTZ R35, R236, R33 ;  /* 0x00000021ec232221 */ /* 0x000fe20000010000 */
[C---:B------:R-:W-:Y:S01]  /*6160*/  FMUL.FTZ R32, R31.reuse, R34 ;  /* 0x000000221f207220 */ /* 0x040fe20000410000 */
[----:B---3--:R-:W0:Y:S02]  /*6170*/  SHFL.IDX PT, R234, R7, RZ, 0x1f ;  /* 0x00001fff07ea7589 */ /* 0x008e2400000e0000 */
[-C--:B------:R-:W-:Y:S01]  /*6180*/  FMUL.FTZ R33, R31, R35.reuse ;  /* 0x000000231f217220 */ /* 0x080fe20000410000 */
[C---:B------:R-:W-:Y:S01]  /*6190*/  FFMA.FTZ R239, R30.reuse, R35, R32 ;  /* 0x000000231eef7223 */ /* 0x040fe20000010020 */
[----:B------:R-:W1:Y:S01]  /*61a0*/  SHFL.IDX PT, R236, R6, RZ, 0x1f ;  /* 0x00001fff06ec7589 */ /* 0x000e6200000e0000 */
[----:B------:R-:W-:Y:S01]  /*61b0*/  IADD3 R32, P2, PT, R61, R154, RZ ;  /* 0x0000009a3d207210 */ /* 0x000fe20007f5e0ff */
[----:B------:R-:W-:Y:S01]  /*61c0*/  FFMA.FTZ R237, R30, R34, -R33 ;  /* 0x000000221eed7223 */ /* 0x000fe20000010821 */
[----:B------:R-:W-:Y:S01]  /*61d0*/  FADD.FTZ R212, R212, R239 ;  /* 0x000000efd4d47221 */ /* 0x000fe20000010000 */
[----:B------:R-:W3:Y:S04]  /*61e0*/  SHFL.DOWN PT, R35, R209, 0x1, 0x1f ;  /* 0x08201f00d1237f89 */ /* 0x000ee800000e0000 */
[----:B--2---:R-:W2:Y:S04]  /*61f0*/  SHFL.IDX PT, R205, R205, RZ, 0x1f ;  /* 0x00001fffcdcd7589 */ /* 0x004ea800000e0000 */
[----:B------:R-:W5:Y:S04]  /*6200*/  SHFL.IDX PT, R206, R206, RZ, 0x1f ;  /* 0x00001fffcece7589 */ /* 0x000f6800000e0000 */
[----:B----4-:R-:W4:Y:S01]  /*6210*/  SHFL.IDX PT, R211, R211, RZ, 0x1f ;  /* 0x00001fffd3d37589 */ /* 0x010f2200000e0000 */
[-C--:B0-----:R-:W-:Y:S01]  /*6220*/  @P1 FMUL.FTZ R33, R238, R234.reuse ;  /* 0x000000eaee211220 */ /* 0x081fe20000410000 */
[----:B------:R-:W-:-:S02]  /*6230*/  @P1 FMUL.FTZ R31, R240, R234 ;  /* 0x000000eaf01f1220 */ /* 0x000fc40000410000 */
[----:B------:R-:W0:Y:S01]  /*6240*/  SHFL.IDX PT, R209, R209, RZ, 0x1f ;  /* 0x00001fffd1d17589 */ /* 0x000e2200000e0000 */
[-C--:B-1----:R-:W-:Y:S01]  /*6250*/  @P1 FFMA.FTZ R30, R240, R236.reuse, R33 ;  /* 0x000000ecf01e1223 */ /* 0x082fe20000010021 */
[----:B------:R-:W-:Y:S01]  /*6260*/  LEA.HI.X.SX32 R33, R61, RZ, 0x1, P2 ;  /* 0x000000ff3d217211 */ /* 0x000fe200010f0eff */
[----:B------:R-:W-:Y:S02]  /*6270*/  @P1 FFMA.FTZ R31, R238, R236, -R31 ;  /* 0x000000ecee1f1223 */ /* 0x000fe4000001081f */
[----:B---3--:R-:W-:Y:S01]  /*6280*/  @P1 FADD.FTZ R234, R35, R30 ;  /* 0x0000001e23ea1221 */ /* 0x008fe20000010000 */
[----:B------:R-:W-:-:S04]  /*6290*/  IMAD.WIDE.U32 R34, R22, UR4, R32 ;  /* 0x0000000416227c25 */ /* 0x000fc8000f8e0020 */
[----:B------:R-:W-:Y:S01]  /*62a0*/  @P1 FADD.FTZ R236, R242, R31 ;  /* 0x0000001ff2ec1221 */ /* 0x000fe20000010000 */
[----:B------:R-:W-:Y:S01]  /*62b0*/  IMAD R31, R23, UR4, R35 ;  /* 0x00000004171f7c24 */ /* 0x000fe2000f8e0223 */
[----:B------:R-:W-:Y:S01]  /*62c0*/  LEA R30, P1, R34, R167, 0x2 ;  /* 0x000000a7221e7211 */ /* 0x000fe200078210ff */
[-C--:B------:R-:W-:Y:S01]  /*62d0*/  FMUL.FTZ R35, R234, R29.reuse ;  /* 0x0000001dea237220 */ /* 0x080fe20000410000 */
[----:B------:R-:W-:Y:S01]  /*62e0*/  FMUL.FTZ R29, R236, R29 ;  /* 0x0000001dec1d7220 */ /* 0x000fe20000410000 */
[----:B------:R-:W-:Y:S01]  /*62f0*/  IMAD.WIDE.U32 R32, R24, UR4, R32 ;  /* 0x0000000418207c25 */ /* 0x000fe2000f8e0020 */
[----:B------:R-:W-:-:S03]  /*6300*/  LEA.HI.X R31, R34, R165, R31, 0x2, P1 ;  /* 0x000000a5221f7211 */ /* 0x000fc600008f141f */
[----:B------:R-:W-:Y:S01]  /*6310*/  FADD.FTZ R34, R232, R237 ;  /* 0x000000ede8227221 */ /* 0x000fe20000010000 */
[-C--:B------:R-:W-:Y:S01]  /*6320*/  FFMA.FTZ R237, R234, R28.reuse, -R29 ;  /* 0x0000001ceaed7223 */ /* 0x080fe2000001081d */
[----:B------:R-:W-:Y:S01]  /*6330*/  FFMA.FTZ R236, R236, R28, R35 ;  /* 0x0000001cecec7223 */ /* 0x000fe20000010023 */
[C---:B------:R-:W-:Y:S01]  /*6340*/  FMUL.FTZ R29, R203.reuse, R212 ;  /* 0x000000d4cb1d7220 */ /* 0x040fe20000410000 */
[-C--:B------:R-:W-:Y:S01]  /*6350*/  FMUL.FTZ R35, R203, R34.reuse ;  /* 0x00000022cb237220 */ /* 0x080fe20000410000 */
[----:B------:R-:W-:Y:S01]  /*6360*/  IMAD R234, R25, UR4, R33 ;  /* 0x0000000419ea7c24 */ /* 0x000fe2000f8e0221 */
[----:B------:R-:W-:Y:S01]  /*6370*/  LEA R28, P1, R32, R163, 0x2 ;  /* 0x000000a3201c7211 */ /* 0x000fe200078210ff */
[C---:B------:R-:W-:Y:S01]  /*6380*/  FFMA.FTZ R33, R204.reuse, R34, -R29 ;  /* 0x00000022cc217223 */ /* 0x040fe2000001081d */
[----:B------:R-:W-:Y:S01]  /*6390*/  FFMA.FTZ R232, R204, R212, R35 ;  /* 0x000000d4cce87223 */ /* 0x000fe20000010023 */
[----:B------:R-:W-:Y:S01]  /*63a0*/  FADD.FTZ R226, R226, R237 ;  /* 0x000000ede2e27221 */ /* 0x000fe20000010000 */
[----:B------:R-:W-:Y:S01]  /*63b0*/  LEA.HI.X R29, R32, R161, R234, 0x2, P1 ;  /* 0x000000a1201d7211 */ /* 0x000fe200008f14ea */
        /* <DEDUP_REMOVED lines=31> */
[----:B------:R-:W-:Y:S01]  /*65b0*/  ISETP.NE.AND P1, PT, R154, RZ, PT ;  /* 0x000000ff9a00720c */ /* 0x000fe20003f25270 */
        /* <DEDUP_REMOVED lines=14> */
[C---:B------:R-:W-:Y:S01]  /*66a0*/  FFMA.FTZ R233, R198.reuse, R216, R233 ;  /* 0x000000d8c6e97223 */ /* 0x040fe200000100e9 */
[-C--:B------:R-:W-:Y:S01]  /*66b0*/  FFMA.FTZ R197, R198, R218.reuse, -R197 ;  /* 0x000000dac6c57223 */ /* 0x080fe200000108c5 */
[C---:B------:R-:W-:Y:S01]  /*66c0*/  FFMA.FTZ R219, R88.reuse, R219, R231 ;  /* 0x000000db58db7223 */ /* 0x040fe200000100e7 */
[----:B------:R-:W-:Y:S01]  /*66d0*/  FFMA.FTZ R217, R88, R217, R196 ;  /* 0x000000d958d97223 */ /* 0x000fe200000100c4 */
[----:B------:R-:W-:Y:S01]  /*66e0*/  FADD.FTZ R184, R184, R233 ;  /* 0x000000e9b8b87221 */ /* 0x000fe20000010000 */
[----:B------:R-:W-:Y:S01]  /*66f0*/  FADD.FTZ R182, R182, R197 ;  /* 0x000000c5b6b67221 */ /* 0x000fe20000010000 */
[C---:B------:R-:W-:Y:S01]  /*6700*/  FMUL.FTZ R195, R193.reuse, R219 ;  /* 0x000000dbc1c37220 */ /* 0x040fe20000410000 */
[-C--:B------:R-:W-:Y:S01]  /*6710*/  FMUL.FTZ R196, R193, R217.reuse ;  /* 0x000000d9c1c47220 */ /* 0x080fe20000410000 */
[----:B------:R-:W-:Y:S01]  /*6720*/  FMUL.FTZ R238, R80, R218 ;  /* 0x000000da50ee7220 */ /* 0x000fe20000410000 */
[C---:B------:R-:W-:Y:S01]  /*6730*/  FMUL.FTZ R197, R199.reuse, R182 ;  /* 0x000000b6c7c57220 */ /* 0x040fe20000410000 */
[-C--:B------:R-:W-:Y:S01]  /*6740*/  FMUL.FTZ R199, R199, R184.reuse ;  /* 0x000000b8c7c77220 */ /* 0x080fe20000410000 */
[C---:B------:R-:W-:Y:S01]  /*6750*/  FFMA.FTZ R198, R194.reuse, R217, R195 ;  /* 0x000000d9c2c67223 */ /* 0x040fe200000100c3 */
[----:B------:R-:W-:Y:S01]  /*6760*/  FFMA.FTZ R193, R194, R219, -R196 ;  /* 0x000000dbc2c17223 */ /* 0x000fe200000108c4 */
[C---:B------:R-:W-:Y:S01]  /*6770*/  FFMA.FTZ R197, R200.reuse, R184, R197 ;  /* 0x000000b8c8c57223 */ /* 0x040fe200000100c5 */
[----:B------:R-:W-:Y:S01]  /*6780*/  FFMA.FTZ R199, R200, R182, -R199 ;  /* 0x000000b6c8c77223 */ /* 0x000fe200000108c7 */
        /* <DEDUP_REMOVED lines=12> */
[----:B--2---:R-:W-:Y:S01]  /*6850*/  FMUL.FTZ R191, R205, R7 ;  /* 0x00000007cdbf7220 */ /* 0x004fe20000410000 */
[----:B------:R-:W-:Y:S01]  /*6860*/  FFMA.FTZ R207, R86, R207, R193 ;  /* 0x000000cf56cf7223 */ /* 0x000fe200000100c1 */
[----:B------:R-:W-:Y:S01]  /*6870*/  FADD.FTZ R189, R189, R192 ;  /* 0x000000c0bdbd7221 */ /* 0x000fe20000010000 */
[----:B------:R-:W-:Y:S01]  /*6880*/  FADD.FTZ R190, R190, R201 ;  /* 0x000000c9bebe7221 */ /* 0x000fe20000010000 */
[-C--:B-----5:R-:W-:Y:S01]  /*6890*/  FFMA.FTZ R194, R206, R6.reuse, -R191 ;  /* 0x00000006cec27223 */ /* 0x0a0fe200000108bf */
        /* <DEDUP_REMOVED lines=9> */
[----:B------:R-:W-:Y:S01]  /*6930*/  FMUL.FTZ R196, R84, R93 ;  /* 0x0000005d54c47220 */ /* 0x000fe20000410000 */
[----:B------:R-:W-:Y:S01]  /*6940*/  FADD.FTZ R178, R178, R197 ;  /* 0x000000c5b2b27221 */ /* 0x000fe20000010000 */
[----:B------:R-:W-:Y:S01]  /*6950*/  FFMA.FTZ R206, R206, R7, R192 ;  /* 0x00000007cece7223 */ /* 0x000fe200000100c0 */
[----:B------:R-:W-:Y:S01]  /*6960*/  FADD.FTZ R192, R180, R193 ;  /* 0x000000c1b4c07221 */ /* 0x000fe20000010000 */
[----:B------:R-:W-:Y:S01]  /*6970*/  FFMA.FTZ R191, R171, -R196, R212 ;  /* 0x800000c4abbf7223 */ /* 0x000fe200000100d4 */
[C---:B------:R-:W-:Y:S01]  /*6980*/  FMUL.FTZ R200, R84.reuse, R178 ;  /* 0x000000b254c87220 */ /* 0x040fe20000410000 */
[----:B----4-:R-:W-:Y:S01]  /*6990*/  FADD.FTZ R6, R211, R194 ;  /* 0x000000c2d3067221 */ /* 0x010fe20000010000 */
[----:B------:R-:W-:Y:S01]  /*69a0*/  FMUL.FTZ R194, R84, R192 ;  /* 0x000000c054c27220 */ /* 0x000fe20000410000 */
[----:B------:R-:W-:Y:S01]  /*69b0*/  FFMA.FTZ R180, -R173, R196, R34 ;  /* 0x000000c4adb47223 */ /* 0x000fe20000010122 */
[C---:B------:R-:W-:Y:S01]  /*69c0*/  FMUL.FTZ R199, R191.reuse, R200 ;  /* 0x000000c8bfc77220 */ /* 0x040fe20000410000 */
[----:B------:R-:W-:Y:S01]  /*69d0*/  FFMA.FTZ R187, R86, R187, R195 ;  /* 0x000000bb56bb7223 */ /* 0x000fe200000100c3 */
[-C--:B------:R-:W-:Y:S01]  /*69e0*/  FMUL.FTZ R193, R191, R194.reuse ;  /* 0x000000c2bfc17220 */ /* 0x080fe20000410000 */
[-C--:B------:R-:W-:Y:S01]  /*69f0*/  FMUL.FTZ R195, R93, R194.reuse ;  /* 0x000000c25dc37220 */ /* 0x080fe20000410000 */
[C---:B------:R-:W-:Y:S01]  /*6a00*/  FFMA.FTZ R199, R180.reuse, R194, R199 ;  /* 0x000000c2b4c77223 */ /* 0x040fe200000100c7 */
[----:B0-----:R-:W-:Y:S01]  /*6a10*/  FADD.FTZ R7, R209, R206 ;  /* 0x000000ced1077221 */ /* 0x001fe20000010000 */
[-C--:B------:R-:W-:Y:S01]  /*6a20*/  FMUL.FTZ R194, R93, R200.reuse ;  /* 0x000000c85dc27220 */ /* 0x080fe20000410000 */
[----:B------:R-:W-:Y:S01]  /*6a30*/  FFMA.FTZ R200, R180, R200, -R193 ;  /* 0x000000c8b4c87223 */ /* 0x000fe200000108c1 */
[C---:B------:R-:W-:Y:S01]  /*6a40*/  FMUL.FTZ R193, R85.reuse, R92 ;  /* 0x0000005c55c17220 */ /* 0x040fe20000410000 */
[----:B------:R-:W-:Y:S01]  /*6a50*/  FMUL.FTZ R197, R85, R190 ;  /* 0x000000be55c57220 */ /* 0x000fe20000410000 */
[----:B------:R0:W-:Y:S01]  /*6a60*/  @!P1 STS.128 [UR7+0x2e10], R4 ;  /* 0x002e1004ff009988 */ /* 0x0001e20008000c07 */
[C---:B------:R-:W-:Y:S01]  /*6a70*/  FMUL.FTZ R206, R82.reuse, R186 ;  /* 0x000000ba52ce7220 */ /* 0x040fe20000410000 */
[----:B------:R-:W-:Y:S01]  /*6a80*/  FMUL.FTZ R204, R82, R188 ;  /* 0x000000bc52cc7220 */ /* 0x000fe20000410000 */
[----:B------:R-:W-:Y:S01]  /*6a90*/  FMUL.FTZ R196, R92, R197 ;  /* 0x000000c55cc47220 */ /* 0x000fe20000410000 */
[----:B------:R-:W-:Y:S01]  /*6aa0*/  STS [R140], R195 ;  /* 0x000000c38c007388 */ /* 0x000fe20000000800 */
[----:B------:R-:W-:Y:S01]  /*6ab0*/  FMUL.FTZ R234, R80, R216 ;  /* 0x000000d850ea7220 */ /* 0x000fe20000410000 */
[----:B------:R-:W-:Y:S01]  /*6ac0*/  FMUL.FTZ R232, R91, R204 ;  /* 0x000000cc5be87220 */ /* 0x000fe20000410000 */
[----:B------:R-:W-:Y:S01]  /*6ad0*/  FMUL.FTZ R209, R83, R182 ;  /* 0x000000b653d17220 */ /* 0x000fe20000410000 */
[----:B------:R1:W-:Y:S01]  /*6ae0*/  STS [R139+0x4], R194 ;  /* 0x000004c28b007388 */ /* 0x0003e20000000800 */
[----:B------:R-:W-:Y:S01]  /*6af0*/  FMUL.FTZ R240, R89, R234 ;  /* 0x000000ea59f07220 */ /* 0x000fe20000410000 */
[C---:B------:R-:W-:Y:S01]  /*6b00*/  FMUL.FTZ R233, R81.reuse, R221 ;  /* 0x000000dd51e97220 */ /* 0x040fe20000410000 */
[----:B------:R-:W-:Y:S01]  /*6b10*/  FMUL.FTZ R236, R90, R209 ;  /* 0x000000d15aec7220 */ /* 0x000fe20000410000 */
[----:B------:R2:W-:Y:S01]  /*6b20*/  STS [R139+0x8], R196 ;  /* 0x000008c48b007388 */ /* 0x0005e20000000800 */
[----:B------:R-:W-:Y:S01]  /*6b30*/  FMUL.FTZ R231, R81, R223 ;  /* 0x000000df51e77220 */ /* 0x000fe20000410000 */
[----:B0-----:R-:W-:Y:S01]  /*6b40*/  FFMA.FTZ R7, R174, -R193, R35 ;  /* 0x800000c1ae077223 */ /* 0x001fe20000010023 */
[----:B------:R-:W-:Y:S01]  /*6b50*/  FMUL.FTZ R5, R85, R189 ;  /* 0x000000bd55057220 */ /* 0x000fe20000410000 */
[----:B------:R-:W-:Y:S01]  /*6b60*/  FMUL.FTZ R4, R82, R91 ;  /* 0x0000005b52047220 */ /* 0x000fe20000410000 */
[----:B------:R-:W-:Y:S01]  /*6b70*/  FFMA.FTZ R6, -R176, R193, R33 ;  /* 0x000000c1b0067223 */ /* 0x000fe20000010121 */
[C---:B------:R-:W-:Y:S01]  /*6b80*/  FMUL.FTZ R193, R7.reuse, R197 ;  /* 0x000000c507c17220 */ /* 0x040fe20000410000 */
[-C--:B------:R-:W-:Y:S01]  /*6b90*/  FMUL.FTZ R201, R7, R5.reuse ;  /* 0x0000000507c97220 */ /* 0x080fe20000410000 */
[-C--:B------:R-:W-:Y:S01]  /*6ba0*/  FFMA.FTZ R198, R183, -R4.reuse, R228 ;  /* 0x80000004b7c67223 */ /* 0x080fe200000100e4 */
[----:B------:R0:W-:Y:S01]  /*6bb0*/  STS [R139+0x10], R232 ;  /* 0x000010e88b007388 */ /* 0x0001e20000000800 */
[C---:B------:R-:W-:Y:S01]  /*6bc0*/  FFMA.FTZ R202, R6.reuse, R5, -R193 ;  /* 0x0000000506ca7223 */ /* 0x040fe200000108c1 */
[----:B------:R-:W-:Y:S01]  /*6bd0*/  FFMA.FTZ R201, R6, R197, R201 ;  /* 0x000000c506c97223 */ /* 0x000fe200000100c9 */
[----:B------:R-:W-:Y:S01]  /*6be0*/  FFMA.FTZ R197, -R185, R4, R230 ;  /* 0x00000004b9c57223 */ /* 0x000fe200000101e6 */
[C---:B-1----:R-:W-:Y:S01]  /*6bf0*/  FMUL.FTZ R194, R198.reuse, R206 ;  /* 0x000000cec6c27220 */ /* 0x042fe20000410000 */
[-C--:B------:R-:W-:Y:S01]  /*6c00*/  FMUL.FTZ R195, R198, R204.reuse ;  /* 0x000000ccc6c37220 */ /* 0x080fe20000410000 */
[----:B------:R-:W-:Y:S01]  /*6c10*/  FMUL.FTZ R193, R80, R89 ;  /* 0x0000005950c17220 */ /* 0x000fe20000410000 */
[----:B------:R-:W-:Y:S01]  /*6c20*/  FMUL.FTZ R4, R92, R5 ;  /* 0x000000055c047220 */ /* 0x000fe20000410000 */
[C---:B------:R-:W-:Y:S01]  /*6c30*/  FFMA.FTZ R203, R197.reuse, R204, R194 ;  /* 0x000000ccc5cb7223 */ /* 0x040fe200000100c2 */
[----:B------:R-:W-:Y:S01]  /*6c40*/  FFMA.FTZ R204, R197, R206, -R195 ;  /* 0x000000cec5cc7223 */ /* 0x000fe200000108c3 */
[----:B------:R-:W-:Y:S01]  /*6c50*/  FMUL.FTZ R195, R83, R90 ;  /* 0x0000005a53c37220 */ /* 0x000fe20000410000 */
[-C--:B------:R-:W-:Y:S01]  /*6c60*/  FFMA.FTZ R194, R179, -R193.reuse, R222 ;  /* 0x800000c1b3c27223 */ /* 0x080fe200000100de */
[----:B------:R1:W-:Y:S01]  /*6c70*/  STS [R139+0xc], R4 ;  /* 0x00000c048b007388 */ /* 0x0003e20000000800 */
[----:B------:R-:W-:Y:S01]  /*6c80*/  FFMA.FTZ R193, -R181, R193, R220 ;  /* 0x000000c1b5c17223 */ /* 0x000fe200000101dc */
[-C--:B--2---:R-:W-:Y:S01]  /*6c90*/  FFMA.FTZ R196, -R172, R195.reuse, R227 ;  /* 0x000000c3acc47223 */ /* 0x084fe200000101e3 */
[----:B------:R-:W-:Y:S01]  /*6ca0*/  FFMA.FTZ R195, R170, -R195, R225 ;  /* 0x800000c3aac37223 */ /* 0x000fe200000100e1 */
[----:B------:R-:W-:Y:S01]  /*6cb0*/  FMUL.FTZ R5, R83, R184 ;  /* 0x000000b853057220 */ /* 0x000fe20000410000 */
[----:B------:R-:W-:Y:S01]  /*6cc0*/  FMUL.FTZ R206, R91, R206 ;  /* 0x000000ce5bce7220 */ /* 0x000fe20000410000 */
[C---:B0-----:R-:W-:Y:S01]  /*6cd0*/  FMUL.FTZ R232, R194.reuse, R234 ;  /* 0x000000eac2e87220 */ /* 0x041fe20000410000 */
[----:B------:R-:W-:Y:S01]  /*6ce0*/  FMUL.FTZ R211, R195, R209 ;  /* 0x000000d1c3d37220 */ /* 0x000fe20000410000 */
[----:B------:R-:W-:Y:S01]  /*6cf0*/  STS [R139+0x1c], R236 ;  /* 0x00001cec8b007388 */ /* 0x000fe20000000800 */
[----:B------:R-:W-:Y:S01]  /*6d00*/  FMUL.FTZ R212, R69, -R212 ;  /* 0x800000d445d47220 */ /* 0x000fe20000410000 */
[----:B-1----:R-:W-:Y:S01]  /*6d10*/  FMUL.FTZ R4, R194, R238 ;  /* 0x000000eec2047220 */ /* 0x002fe20000410000 */
[C---:B------:R-:W-:Y:S01]  /*6d20*/  FMUL.FTZ R230, R67.reuse, R230 ;  /* 0x000000e643e67220 */ /* 0x040fe20000410000 */
[----:B------:R0:W-:Y:S01]  /*6d30*/  STS [R139+0x14], R206 ;  /* 0x000014ce8b007388 */ /* 0x0001e20000000800 */
[----:B------:R-:W-:Y:S01]  /*6d40*/  FMUL.FTZ R228, R67, -R228 ;  /* 0x800000e443e47220 */ /* 0x000fe20000410000 */
[----:B------:R-:W-:Y:S01]  /*6d50*/  FFMA.FTZ R205, R193, R234, R4 ;  /* 0x000000eac1cd7223 */ /* 0x000fe20000010004 */
[-C--:B------:R-:W-:Y:S01]  /*6d60*/  FMUL.FTZ R4, R195, R5.reuse ;  /* 0x00000005c3047220 */ /* 0x080fe20000410000 */
[----:B------:R-:W-:Y:S01]  /*6d70*/  FMUL.FTZ R234, R90, R5 ;  /* 0x000000055aea7220 */ /* 0x000fe20000410000 */
[----:B------:R-:W-:Y:S01]  /*6d80*/  STS [R139+0x20], R240 ;  /* 0x000020f08b007388 */ /* 0x000fe20000000800 */
[C---:B------:R-:W-:Y:S01]  /*6d90*/  FMUL.FTZ R220, R65.reuse, R220 ;  /* 0x000000dc41dc7220 */ /* 0x040fe20000410000 */
[----:B------:R-:W-:-:S02]  /*6da0*/  FMUL.FTZ R222, R65, -R222 ;  /* 0x800000de41de7220 */ /* 0x000fc40000410000 */
[----:B------:R1:W-:Y:S01]  /*6db0*/  STS [R139+0x18], R234 ;  /* 0x000018ea8b007388 */ /* 0x0003e20000000800 */
[C---:B0-----:R-:W-:Y:S01]  /*6dc0*/  FFMA.FTZ R206, R196.reuse, R5, R211 ;  /* 0x00000005c4ce7223 */ /* 0x041fe200000100d3 */
[----:B------:R-:W-:Y:S01]  /*6dd0*/  FFMA.FTZ R211, R196, R209, -R4 ;  /* 0x000000d1c4d37223 */ /* 0x000fe20000010804 */
[----:B------:R-:W-:Y:S01]  /*6de0*/  FFMA.FTZ R209, R193, R238, -R232 ;  /* 0x000000eec1d17223 */ /* 0x000fe200000108e8 */
[----:B------:R-:W-:Y:S01]  /*6df0*/  FMUL.FTZ R4, R81, R88 ;  /* 0x0000005851047220 */ /* 0x000fe20000410000 */
[----:B------:R-:W-:Y:S01]  /*6e00*/  FADD.FTZ R232, RZ, R199 ;  /* 0x000000c7ffe87221 */ /* 0x000fe20000010000 */
[----:B------:R-:W-:Y:S01]  /*6e10*/  FADD.FTZ R199, RZ, R200 ;  /* 0x000000c8ffc77221 */ /* 0x000fe20000010000 */
[----:B------:R-:W-:Y:S01]  /*6e20*/  FMUL.FTZ R238, R89, R238 ;  /* 0x000000ee59ee7220 */ /* 0x000fe20000410000 */
[-C--:B------:R-:W-:Y:S01]  /*6e30*/  FFMA.FTZ R5, -R168, R4.reuse, R219 ;  /* 0x00000004a8057223 */ /* 0x080fe200000101db */
[----:B------:R-:W-:Y:S01]  /*6e40*/  FFMA.FTZ R4, R166, -R4, R217 ;  /* 0x80000004a6047223 */ /* 0x000fe200000100d9 */
[----:B------:R-:W-:Y:S01]  /*6e50*/  FADD.FTZ R232, R232, R201 ;  /* 0x000000c9e8e87221 */ /* 0x000fe20000010000 */
[----:B------:R-:W-:Y:S01]  /*6e60*/  FADD.FTZ R199, R199, R202 ;  /* 0x000000cac7c77221 */ /* 0x000fe20000010000 */
[----:B-1----:R-:W-:Y:S01]  /*6e70*/  FMUL.FTZ R234, R88, R231 ;  /* 0x000000e758ea7220 */ /* 0x002fe20000410000 */
[----:B------:R-:W-:Y:S01]  /*6e80*/  FMUL.FTZ R200, R4, R233 ;  /* 0x000000e904c87220 */ /* 0x000fe20000410000 */
[----:B------:R-:W-:Y:S01]  /*6e90*/  FADD.FTZ R203, R232, R203 ;  /* 0x000000cbe8cb7221 */ /* 0x000fe20000010000 */
[-C--:B------:R-:W-:Y:S01]  /*6ea0*/  FMUL.FTZ R202, R4, R231.reuse ;  /* 0x000000e704ca7220 */ /* 0x080fe20000410000 */
[----:B------:R-:W-:Y:S01]  /*6eb0*/  FADD.FTZ R204, R199, R204 ;  /* 0x000000ccc7cc7221 */ /* 0x000fe20000010000 */
[----:B------:R-:W-:Y:S01]  /*6ec0*/  FFMA.FTZ R200, R5, R231, R200 ;  /* 0x000000e705c87223 */ /* 0x000fe200000100c8 */
[----:B------:R-:W-:Y:S01]  /*6ed0*/  FADD.FTZ R206, R203, R206 ;  /* 0x000000cecbce7221 */ /* 0x000fe20000010000 */
[----:B------:R-:W-:Y:S01]  /*6ee0*/  FFMA.FTZ R231, R5, R233, -R202 ;  /* 0x000000e905e77223 */ /* 0x000fe200000108ca */
[----:B------:R-:W-:Y:S01]  /*6ef0*/  FMUL.FTZ R199, R78, R87 ;  /* 0x000000574ec77220 */ /* 0x000fe20000410000 */
[----:B------:R-:W-:Y:S01]  /*6f00*/  FMUL.FTZ R202, R88, R233 ;  /* 0x000000e958ca7220 */ /* 0x000fe20000410000 */
[----:B------:R-:W-:Y:S01]  /*6f10*/  FADD.FTZ R205, R206, R205 ;  /* 0x000000cdcecd7221 */ /* 0x000fe20000010000 */
[C---:B------:R-:W-:Y:S01]  /*6f20*/  FMUL.FTZ R206, R78.reuse, R229 ;  /* 0x000000e54ece7220 */ /* 0x040fe20000410000 */
[----:B------:R-:W-:Y:S01]  /*6f30*/  FFMA.FTZ R201, R175, -R199, R208 ;  /* 0x800000c7afc97223 */ /* 0x000fe200000100d0 */
[----:B------:R-:W-:Y:S01]  /*6f40*/  FMUL.FTZ R232, R78, R224 ;  /* 0x000000e04ee87220 */ /* 0x000fe20000410000 */
[----:B------:R-:W-:Y:S01]  /*6f50*/  FADD.FTZ R204, R204, R211 ;  /* 0x000000d3cccc7221 */ /* 0x000fe20000010000 */
[----:B------:R0:W-:Y:S01]  /*6f60*/  STS [R139+0x2c], R202 ;  /* 0x00002cca8b007388 */ /* 0x0001e20000000800 */
[----:B------:R-:W-:Y:S01]  /*6f70*/  FADD.FTZ R200, R205, R200 ;  /* 0x000000c8cdc87221 */ /* 0x000fe20000010000 */
[----:B------:R-:W-:Y:S01]  /*6f80*/  FMUL.FTZ R205, R201, R232 ;  /* 0x000000e8c9cd7220 */ /* 0x000fe20000410000 */
[----:B------:R-:W-:Y:S01]  /*6f90*/  FADD.FTZ R204, R204, R209 ;  /* 0x000000d1cccc7221 */ /* 0x000fe20000010000 */
[C---:B------:R-:W-:Y:S01]  /*6fa0*/  FMUL.FTZ R209, R79.reuse, R32 ;  /* 0x000000204fd17220 */ /* 0x040fe20000410000 */
[----:B------:R-:W-:Y:S01]  /*6fb0*/  FMUL.FTZ R211, R79, R226 ;  /* 0x000000e24fd37220 */ /* 0x000fe20000410000 */
[----:B------:R-:W-:Y:S01]  /*6fc0*/  FMUL.FTZ R236, R87, R232 ;  /* 0x000000e857ec7220 */ /* 0x000fe20000410000 */
[----:B------:R1:W-:Y:S01]  /*6fd0*/  STS [R139+0x24], R238 ;  /* 0x000024ee8b007388 */ /* 0x0003e20000000800 */
[----:B------:R-:W-:Y:S01]  /*6fe0*/  FADD.FTZ R231, R204, R231 ;  /* 0x000000e7cce77221 */ /* 0x000fe20000010000 */
[----:B------:R-:W-:Y:S01]  /*6ff0*/  FMUL.FTZ R240, R86, R211 ;  /* 0x000000d356f07220 */ /* 0x000fe20000410000 */
[----:B0-----:R-:W-:Y:S01]  /*7000*/  FFMA.FTZ R202, -R177, R199, R210 ;  /* 0x000000c7b1ca7223 */ /* 0x001fe200000101d2 */
[----:B------:R-:W-:Y:S01]  /*7010*/  FMUL.FTZ R199, R201, R206 ;  /* 0x000000cec9c77220 */ /* 0x000fe20000410000 */
[----:B------:R0:W-:Y:S01]  /*7020*/  STS [R139+0x28], R234 ;  /* 0x000028ea8b007388 */ /* 0x0001e20000000800 */
[----:B------:R-:W-:Y:S01]  /*7030*/  FMUL.FTZ R204, R79, R86 ;  /* 0x000000564fcc7220 */ /* 0x000fe20000410000 */
[----:B------:R-:W-:Y:S01]  /*7040*/  FMUL.FTZ R210, R63, R210 ;  /* 0x000000d23fd27220 */ /* 0x000fe20000410000 */
[C---:B------:R-:W-:Y:S01]  /*7050*/  FFMA.FTZ R199, R202.reuse, R232, R199 ;  /* 0x000000e8cac77223 */ /* 0x040fe200000100c7 */
[-C--:B------:R-:W-:Y:S01]  /*7060*/  FFMA.FTZ R232, R202, R206.reuse, -R205 ;  /* 0x000000cecae87223 */ /* 0x080fe200000108cd */
[----:B------:R-:W-:Y:S01]  /*7070*/  FMUL.FTZ R206, R87, R206 ;  /* 0x000000ce57ce7220 */ /* 0x000fe20000410000 */
[----:B-1----:R-:W-:Y:S01]  /*7080*/  FMUL.FTZ R238, R86, R209 ;  /* 0x000000d156ee7220 */ /* 0x002fe20000410000 */
[----:B------:R1:W-:Y:S01]  /*7090*/  STS [R139+0x30], R236 ;  /* 0x000030ec8b007388 */ /* 0x0003e20000000800 */
[-C--:B------:R-:W-:Y:S01]  /*70a0*/  FFMA.FTZ R203, R162, -R204.reuse, R187 ;  /* 0x800000cca2cb7223 */ /* 0x080fe200000100bb */
[----:B------:R-:W-:Y:S01]  /*70b0*/  FFMA.FTZ R204, -R164, R204, R207 ;  /* 0x000000cca4cc7223 */ /* 0x000fe200000101cf */
[----:B------:R-:W-:Y:S01]  /*70c0*/  FADD.FTZ R231, R231, R232 ;  /* 0x000000e8e7e77221 */ /* 0x000fe20000010000 */
[----:B------:R-:W-:Y:S01]  /*70d0*/  STS [R139+0x34], R206 ;  /* 0x000034ce8b007388 */ /* 0x000fe20000000800 */
[----:B------:R-:W-:Y:S01]  /*70e0*/  FMUL.FTZ R233, R203, R211 ;  /* 0x000000d3cbe97220 */ /* 0x000fe20000410000 */
[----:B------:R-:W-:Y:S01]  /*70f0*/  FADD.FTZ R199, R200, R199 ;  /* 0x000000c7c8c77221 */ /* 0x000fe20000010000 */
[----:B------:R-:W-:Y:S01]  /*7100*/  FMUL.FTZ R232, R69, R34 ;  /* 0x0000002245e87220 */ /* 0x000fe20000410000 */
[----:B------:R2:W-:Y:S01]  /*7110*/  STS [R139+0x38], R238 ;  /* 0x000038ee8b007388 */ /* 0x0005e20000000800 */
[CC--:B0-----:R-:W-:Y:S01]  /*7120*/  FFMA.FTZ R234, R204.reuse, R209.reuse, R233 ;  /* 0x000000d1ccea7223 */ /* 0x0c1fe200000100e9 */
[----:B-1----:R-:W-:Y:S01]  /*7130*/  FMUL.FTZ R236, R203, R209 ;  /* 0x000000d1cbec7220 */ /* 0x002fe20000410000 */
[----:B------:R-:W-:Y:S01]  /*7140*/  FMUL.FTZ R208, R63, -R208 ;  /* 0x800000d03fd07220 */ /* 0x000fe20000410000 */
[----:B------:R0:W-:Y:S01]  /*7150*/  STS [R139+0x3c], R240 ;  /* 0x00003cf08b007388 */ /* 0x0001e20000000800 */
[----:B------:R-:W-:Y:S01]  /*7160*/  FADD.FTZ R199, R199, R234 ;  /* 0x000000eac7c77221 */ /* 0x000fe20000010000 */
[----:B------:R-:W-:Y:S01]  /*7170*/  FFMA.FTZ R236, R204, R211, -R236 ;  /* 0x000000d3ccec7223 */ /* 0x000fe200000108ec */
[C---:B------:R-:W-:Y:S01]  /*7180*/  FMUL.FTZ R234, R68.reuse, R33 ;  /* 0x0000002144ea7220 */ /* 0x040fe20000410000 */
[----:B------:R-:W-:Y:S01]  /*7190*/  BAR.SYNC.DEFER_BLOCKING 0x0 ;  /* 0x0000000000007b1d */ /* 0x000fe20000010000 */
[----:B------:R-:W-:Y:S01]  /*71a0*/  MOV R33, R60 ;  /* 0x0000003c00217202 */ /* 0x000fe20000000f00 */
[----:B------:R-:W-:Y:S01]  /*71b0*/  FADD.FTZ R200, R231, R236 ;  /* 0x000000ece7c87221 */ /* 0x000fe20000010000 */
[----:B------:R-:W-:Y:S01]  /*71c0*/  FMUL.FTZ R236, R68, -R35 ;  /* 0x8000002344ec7220 */ /* 0x000fe20000410000 */
[C---:B--2---:R-:W-:Y:S01]  /*71d0*/  FMUL.FTZ R238, R66.reuse, R227 ;  /* 0x000000e342ee7220 */ /* 0x044fe20000410000 */
[----:B0-----:R-:W-:Y:S01]  /*71e0*/  FMUL.FTZ R240, R66, -R225 ;  /* 0x800000e142f07220 */ /* 0x001fe20000410000 */
        /* <DEDUP_REMOVED lines=19> */
[----:B-----5:R-:W-:-:S03]  /*7320*/  IADD3 R232, PT, PT, R61, R154, RZ ;  /* 0x0000009a3de87210 */ /* 0x020fc60007ffe0ff */
[----:B------:R5:W-:Y:S01]  /*7330*/  STS [R139+0x854], R228 ;  /* 0x000854e48b007388 */ /* 0x000be20000000800 */
[----:B------:R-:W-:Y:S01]  /*7340*/  LEA R232, R33, -R232, 0x1 ;  /* 0x800000e821e87211 */ /* 0x000fe200078e08ff */
[----:B-1----:R-:W-:Y:S02]  /*7350*/  FMUL.FTZ R212, R64, R219 ;  /* 0x000000db40d47220 */ /* 0x002fe40000410000 */
[----:B------:R1:W-:Y:S01]  /*7360*/  STS [R139+0x860], R220 ;  /* 0x000860dc8b007388 */ /* 0x0003e20000000800 */
[----:B------:R-:W-:Y:S01]  /*7370*/  ISETP.GE.AND P2, PT, R232, 0x1, PT ;  /* 0x00000001e800780c */ /* 0x000fe20003f46270 */
[----:B--2---:R-:W-:Y:S02]  /*7380*/  FMUL.FTZ R230, R62, -R187 ;  /* 0x800000bb3ee67220 */ /* 0x004fe40000410000 */
[----:B------:R2:W-:Y:S01]  /*7390*/  STS [R139+0x848], R234 ;  /* 0x000848ea8b007388 */ /* 0x0005e20000000800 */
[----:B-----5:R-:W-:-:S03]  /*73a0*/  FMUL.FTZ R228, R64, -R217 ;  /* 0x800000d940e47220 */ /* 0x020fc60000410000 */
[----:B------:R2:W-:Y:S01]  /*73b0*/  STS [R139+0x84c], R236 ;  /* 0x00084cec8b007388 */ /* 0x0005e20000000800 */
[----:B-1----:R-:W-:-:S03]  /*73c0*/  FMUL.FTZ R220, R62, R207 ;  /* 0x000000cf3edc7220 */ /* 0x002fc60000410000 */
        /* <DEDUP_REMOVED lines=10> */
[----:B0--34-:R-:W-:Y:S05]  /*7470*/  @!P2 BRA `(.L_x_16119) ;  /* 0x00000000000ca947 */ /* 0x019fea0003800000 */
[----:B------:R-:W0:Y:S04]  /*7480*/  LDS R35, [R122+0x840] ;  /* 0x000840007a237984 */ /* 0x000e280000000800 */
[----:B------:R1:W-:Y:S04]  /*7490*/  REDG.E.ADD.F32.FTZ.RN.STRONG.GPU desc[UR16][R30.64], R205 ;  /* 0x000000cd1e0079a6 */ /* 0x0003e8000c12f310 */
[----:B0-----:R1:W-:Y:S02]  /*74a0*/  REDG.E.ADD.F32.FTZ.RN.STRONG.GPU desc[UR16][R28.64], R35 ;  /* 0x000000231c0079a6 */ /* 0x0013e4000c12f310 */
.L_x_16119:
[----:B------:R-:W-:Y:S05]  /*74b0*/  BSYNC.RECONVERGENT B0 ;  /* 0x0000000000007941 */ /* 0x000fea0003800200 */
.L_x_16118:
[----:B-1----:R0:W1:Y:S01]  /*74c0*/  LDS R35, [R138+0x8c0] ;  /* 0x0008c0008a237984 */ /* 0x0020620000000800 */
        /* <DEDUP_REMOVED lines=8> */
[----:B-1----:R0:W-:Y:S02]  /*7550*/  REDG.E.ADD.F32.FTZ.RN.STRONG.GPU desc[UR16][R28.64+0x80], R35 ;  /* 0x000080231c0079a6 */ /* 0x0021e4000c12f310 */
.L_x_16121:
[----:B------:R-:W-:Y:S05]  /*7560*/  BSYNC.RECONVERGENT B0 ;  /* 0x0000000000007941 */ /* 0x000fea0003800200 */
.L_x_16120:
[----:B01----:R0:W1:Y:S01]  /*7570*/  LDS R35, [R137+0x940] ;  /* 0x0009400089237984 */ /* 0x0030620000000800 */
[----:B------:R-:W-:Y:S04]  /*7580*/  BSSY.RECONVERGENT B0, `(.L_x_16122) ;  /* 0x0000004000007945 */ /* 0x000fe80003800200 */
[----:B------:R-:W-:Y:S05]  /*7590*/  @!P2 BRA `(.L_x_16123) ;  /* 0x000000000008a947 */ /* 0x000fea0003800000 */
[----:B------:R3:W-:Y:S04]  /*75a0*/  REDG.E.ADD.F32.FTZ.RN.STRONG.GPU desc[UR16][R30.64+0x100], R211 ;  /* 0x000100d31e0079a6 */ /* 0x0007e8000c12f310 */
[----:B-1----:R3:W-:Y:S02]  /*75b0*/  REDG.E.ADD.F32.FTZ.RN.STRONG.GPU desc[UR16][R28.64+0x100], R35 ;  /* 0x000100231c0079a6 */ /* 0x0027e4000c12f310 */
.L_x_16123:
[----:B------:R-:W-:Y:S05]  /*75c0*/  BSYNC.RECONVERGENT B0 ;  /* 0x0000000000007941 */ /* 0x000fea0003800200 */
.L_x_16122:
[----:B-1-3--:R1:W3:Y:S01]  /*75d0*/  LDS R35, [R136+0x9c0] ;  /* 0x0009c00088237984 */ /* 0x00a2e20000000800 */
[----:B------:R-:W-:Y:S04]  /*75e0*/  BSSY.RECONVERGENT B0, `(.L_x_16124) ;  /* 0x0000004000007945 */ /* 0x000fe80003800200 */
[----:B------:R-:W-:Y:S05]  /*75f0*/  @!P3 BRA `(.L_x_16125) ;  /* 0x000000000008b947 */ /* 0x000fea0003800000 */
[----:B------:R4:W-:Y:S04]  /*7600*/  REDG.E.ADD.F32.FTZ.RN.STRONG.GPU desc[UR16][R30.64+0x180], R231 ;  /* 0x000180e71e0079a6 */ /* 0x0009e8000c12f310 */
[----:B---3--:R4:W-:Y:S02]  /*7610*/  REDG.E.ADD.F32.FTZ.RN.STRONG.GPU desc[UR16][R28.64+0x180], R35 ;  /* 0x000180231c0079a6 */ /* 0x0089e4000c12f310 */
.L_x_16125:
[----:B------:R-:W-:Y:S05]  /*7620*/  BSYNC.RECONVERGENT B0 ;  /* 0x0000000000007941 */ /* 0x000fea0003800200 */
.L_x_16124:
[----:B---34-:R3:W4:Y:S01]  /*7630*/  LDS R35, [R135+0xa40] ;  /* 0x000a400087237984 */ /* 0x0187220000000800 */
[----:B------:R-:W-:Y:S04]  /*7640*/  BSSY.RECONVERGENT B0, `(.L_x_16126) ;  /* 0x0000004000007945 */ /* 0x000fe80003800200 */
[----:B------:R-:W-:Y:S05]  /*7650*/  @!P4 BRA `(.L_x_16127) ;  /* 0x000000000008c947 */ /* 0x000fea0003800000 */
[----:B------:R0:W-:Y:S04]  /*7660*/  REDG.E.ADD.F32.FTZ.RN.STRONG.GPU desc[UR16][R30.64+0x200], R233 ;  /* 0x000200e91e0079a6 */ /* 0x0001e8000c12f310 */
[----:B----4-:R0:W-:Y:S02]  /*7670*/  REDG.E.ADD.F32.FTZ.RN.STRONG.GPU desc[UR16][R28.64+0x200], R35 ;  /* 0x000200231c0079a6 */ /* 0x0101e4000c12f310 */
.L_x_16127:
[----:B------:R-:W-:Y:S05]  /*7680*/  BSYNC.RECONVERGENT B0 ;  /* 0x0000000000007941 */ /* 0x000fea0003800200 */
.L_x_16126:
[----:B0---4-:R0:W4:Y:S01]  /*7690*/  LDS R35, [R134+0xac0] ;  /* 0x000ac00086237984 */ /* 0x0111220000000800 */
[----:B------:R-:W-:Y:S04]  /*76a0*/  BSSY.RECONVERGENT B0, `(.L_x_16128) ;  /* 0x0000004000007945 */ /* 0x000fe80003800200 */
[----:B------:R-:W-:Y:S05]  /*76b0*/  @!P5 BRA `(.L_x_16129) ;  /* 0x000000000008d947 */ /* 0x000fea0003800000 */
[----:B------:R0:W-:Y:S04]  /*76c0*/  REDG.E.ADD.F32.FTZ.RN.STRONG.GPU desc[UR16][R30.64+0x280], R235 ;  /* 0x000280eb1e0079a6 */ /* 0x0001e8000c12f310 */
[----:B----4-:R0:W-:Y:S02]  /*76d0*/  REDG.E.ADD.F32.FTZ.RN.STRONG.GPU desc[UR16][R28.64+0x280], R35 ;  /* 0x000280231c0079a6 */ /* 0x0101e4000c12f310 */
.L_x_16129:
[----:B------:R-:W-:Y:S05]  /*76e0*/  BSYNC.RECONVERGENT B0 ;  /* 0x0000000000007941 */ /* 0x000fea0003800200 */
.L_x_16128:
        /* <DEDUP_REMOVED lines=10> */
.L_x_16131:
[----:B------:R-:W-:Y:S05]  /*7790*/  BSYNC.RECONVERGENT B0 ;  /* 0x0000000000007941 */ /* 0x000fea0003800200 */
.L_x_16130:
[----:B0---4-:R0:W4:Y:S01]  /*77a0*/  LDS R35, [R132+0xbc0] ;  /* 0x000bc00084237984 */ /* 0x0111220000000800 */
[----:B------:R-:W-:Y:S04]  /*77b0*/  BSSY.RECONVERGENT B0, `(.L_x_16132) ;  /* 0x0000004000007945 */ /* 0x000fe80003800200 */
[----:B------:R-:W-:Y:S05]  /*77c0*/  @!P2 BRA `(.L_x_16133) ;  /* 0x000000000008a947 */ /* 0x000fea0003800000 */
[----:B------:R0:W-:Y:S04]  /*77d0*/  REDG.E.ADD.F32.FTZ.RN.STRONG.GPU desc[UR16][R30.64+0x380], R239 ;  /* 0x000380ef1e0079a6 */ /* 0x0001e8000c12f310 */
[----:B----4-:R0:W-:Y:S02]  /*77e0*/  REDG.E.ADD.F32.FTZ.RN.STRONG.GPU desc[UR16][R28.64+0x380], R35 ;  /* 0x000380231c0079a6 */ /* 0x0101e4000c12f310 */
.L_x_16133:
[----:B------:R-:W-:Y:S05]  /*77f0*/  BSYNC.RECONVERGENT B0 ;  /* 0x0000000000007941 */ /* 0x000fea0003800200 */
.L_x_16132:
[----:B0---4-:R0:W4:Y:S01]  /*7800*/  LDS R35, [R131+0xc40] ;  /* 0x000c400083237984 */ /* 0x0111220000000800 */
[----:B------:R-:W-:Y:S04]  /*7810*/  BSSY.RECONVERGENT B0, `(.L_x_16134) ;  /* 0x0000004000007945 */ /* 0x000fe80003800200 */
[----:B------:R-:W-:Y:S05]  /*7820*/  @!P3 BRA `(.L_x_16135) ;  /* 0x000000000008b947 */ /* 0x000fea0003800000 */
[----:B------:R0:W-:Y:S04]  /*7830*/  REDG.E.ADD.F32.FTZ.RN.STRONG.GPU desc[UR16][R30.64+0x400], R241 ;  /* 0x000400f11e0079a6 */ /* 0x0001e8000c12f310 */
[----:B----4-:R0:W-:Y:S02]  /*7840*/  REDG.E.ADD.F32.FTZ.RN.STRONG.GPU desc[UR16][R28.64+0x400], R35 ;  /* 0x000400231c0079a6 */ /* 0x0101e4000c12f310 */
.L_x_16135:
[----:B------:R-:W-:Y:S05]  /*7850*/  BSYNC.RECONVERGENT B0 ;  /* 0x0000000000007941 */ /* 0x000fea0003800200 */
.L_x_16134:
[----:B0---4-:R0:W4:Y:S01]  /*7860*/  LDS R35, [R130+0xcc0] ;  /* 0x000cc00082237984 */ /* 0x0111220000000800 */
[----:B------:R-:W-:Y:S04]  /*7870*/  BSSY.RECONVERGENT B0, `(.L_x_16136) ;  /* 0x0000004000007945 */ /* 0x000fe80003800200 */
[----:B------:R-:W-:Y:S05]  /*7880*/  @!P4 BRA `(.L_x_16137) ;  /* 0x000000000008c947 */ /* 0x000fea0003800000 */
[----:B------:R0:W-:Y:S04]  /*7890*/  REDG.E.ADD.F32.FTZ.RN.STRONG.GPU desc[UR16][R30.64+0x480], R243 ;  /* 0x000480f31e0079a6 */ /* 0x0001e8000c12f310 */
[----:B----4-:R0:W-:Y:S02]  /*78a0*/  REDG.E.ADD.F32.FTZ.RN.STRONG.GPU desc[UR16][R28.64+0x480], R35 ;  /* 0x000480231c0079a6 */ /* 0x0101e4000c12f310 */
.L_x_16137:
[----:B------:R-:W-:Y:S05]  /*78b0*/  BSYNC.RECONVERGENT B0 ;  /* 0x0000000000007941 */ /* 0x000fea0003800200 */
.L_x_16136:
[----:B0---4-:R0:W4:Y:S01]  /*78c0*/  LDS R35, [R129+0xd40] ;  /* 0x000d400081237984 */ /* 0x0111220000000800 */
[----:B------:R-:W-:Y:S04]  /*78d0*/  BSSY.RECONVERGENT B0, `(.L_x_16138) ;  /* 0x0000004000007945 */ /* 0x000fe80003800200 */
[----:B------:R-:W-:Y:S05]  /*78e0*/  @!P5 BRA `(.L_x_16139) ;  /* 0x000000000008d947 */ /* 0x000fea0003800000 */
[----:B------:R0:W-:Y:S04]  /*78f0*/  REDG.E.ADD.F32.FTZ.RN.STRONG.GPU desc[UR16][R30.64+0x500], R245 ;  /* 0x000500f51e0079a6 */ /* 0x0001e8000c12f310 */
[----:B----4-:R0:W-:Y:S02]  /*7900*/  REDG.E.ADD.F32.FTZ.RN.STRONG.GPU desc[UR16][R28.64+0x500], R35 ;  /* 0x000500231c0079a6 */ /* 0x0101e4000c12f310 */
.L_x_16139:
[----:B------:R-:W-:Y:S05]  /*7910*/  BSYNC.RECONVERGENT B0 ;  /* 0x0000000000007941 */ /* 0x000fea0003800200 */
.L_x_16138:
        /* <DEDUP_REMOVED lines=10> */
.L_x_16141:
[----:B------:R-:W-:Y:S05]  /*79c0*/  BSYNC.RECONVERGENT B0 ;  /* 0x0000000000007941 */ /* 0x000fea0003800200 */
.L_x_16140:
[----:B0---4-:R0:W4:Y:S01]  /*79d0*/  LDS R35, [R127+0xe40] ;  /* 0x000e40007f237984 */ /* 0x0111220000000800 */
[----:B------:R-:W-:Y:S04]  /*79e0*/  BSSY.RECONVERGENT B0, `(.L_x_16142) ;  /* 0x0000004000007945 */ /* 0x000fe80003800200 */
[----:B------:R-:W-:Y:S05]  /*79f0*/  @!P2 BRA `(.L_x_16143) ;  /* 0x000000000008a947 */ /* 0x000fea0003800000 */
[----:B------:R0:W-:Y:S04]  /*7a00*/  REDG.E.ADD.F32.FTZ.RN.STRONG.GPU desc[UR16][R30.64+0x600], R249 ;  /* 0x000600f91e0079a6 */ /* 0x0001e8000c12f310 */
[----:B----4-:R0:W-:Y:S02]  /*7a10*/  REDG.E.ADD.F32.FTZ.RN.STRONG.GPU desc[UR16][R28.64+0x600], R35 ;  /* 0x000600231c0079a6 */ /* 0x0101e4000c12f310 */
.L_x_16143:
[----:B------:R-:W-:Y:S05]  /*7a20*/  BSYNC.RECONVERGENT B0 ;  /* 0x0000000000007941 */ /* 0x000fea0003800200 */
.L_x_16142:
[----:B0---4-:R0:W4:Y:S01]  /*7a30*/  LDS R35, [R126+0xec0] ;  /* 0x000ec0007e237984 */ /* 0x0111220000000800 */
[----:B------:R-:W-:Y:S04]  /*7a40*/  BSSY.RECONVERGENT B0, `(.L_x_16144) ;  /* 0x0000004000007945 */ /* 0x000fe80003800200 */
[----:B------:R-:W-:Y:S05]  /*7a50*/  @!P3 BRA `(.L_x_16145) ;  /* 0x000000000008b947 */ /* 0x000fea0003800000 */
[----:B------:R0:W-:Y:S04]  /*7a60*/  REDG.E.ADD.F32.FTZ.RN.STRONG.GPU desc[UR16][R30.64+0x680], R251 ;  /* 0x000680fb1e0079a6 */ /* 0x0001e8000c12f310 */
[----:B----4-:R0:W-:Y:S02]  /*7a70*/  REDG.E.ADD.F32.FTZ.RN.STRONG.GPU desc[UR16][R28.64+0x680], R35 ;  /* 0x000680231c0079a6 */ /* 0x0101e4000c12f310 */
.L_x_16145:
[----:B------:R-:W-:Y:S05]  /*7a80*/  BSYNC.RECONVERGENT B0 ;  /* 0x0000000000007941 */ /* 0x000fea0003800200 */
.L_x_16144:
[----:B0---4-:R0:W4:Y:S01]  /*7a90*/  LDS R35, [R124+0xf40] ;  /* 0x000f40007c237984 */ /* 0x0111220000000800 */
[----:B------:R-:W-:Y:S04]  /*7aa0*/  BSSY.RECONVERGENT B0, `(.L_x_16146) ;  /* 0x0000004000007945 */ /* 0x000fe80003800200 */
[----:B------:R-:W-:Y:S05]  /*7ab0*/  @!P4 BRA `(.L_x_16147) ;  /* 0x000000000008c947 */ /* 0x000fea0003800000 */
[----:B------:R0:W-:Y:S04]  /*7ac0*/  REDG.E.ADD.F32.FTZ.RN.STRONG.GPU desc[UR16][R30.64+0x700], R34 ;  /* 0x000700221e0079a6 */ /* 0x0001e8000c12f310 */
[----:B----4-:R0:W-:Y:S02]  /*7ad0*/  REDG.E.ADD.F32.FTZ.RN.STRONG.GPU desc[UR16][R28.64+0x700], R35 ;  /* 0x000700231c0079a6 */ /* 0x0101e4000c12f310 */
.L_x_16147:
[----:B------:R-:W-:Y:S05]  /*7ae0*/  BSYNC.RECONVERGENT B0 ;  /* 0x0000000000007941 */ /* 0x000fea0003800200 */
.L_x_16146:
[----:B0---4-:R0:W4:Y:S01]  /*7af0*/  LDS R35, [R123+0xfc0] ;  /* 0x000fc0007b237984 */ /* 0x0111220000000800 */
[----:B------:R-:W-:Y:S04]  /*7b00*/  BSSY.RECONVERGENT B0, `(.L_x_16148) ;  /* 0x0000004000007945 */ /* 0x000fe80003800200 */
[----:B------:R-:W-:Y:S05]  /*7b10*/  @!P5 BRA `(.L_x_16149) ;  /* 0x000000000008d947 */ /* 0x000fea0003800000 */
[----:B------:R0:W-:Y:S04]  /*7b20*/  REDG.E.ADD.F32.FTZ.RN.STRONG.GPU desc[UR16][R30.64+0x780], R206 ;  /* 0x000780ce1e0079a6 */ /* 0x0001e8000c12f310 */
[----:B----4-:R0:W-:Y:S02]  /*7b30*/  REDG.E.ADD.F32.FTZ.RN.STRONG.GPU desc[UR16][R28.64+0x780], R35 ;  /* 0x000780231c0079a6 */ /* 0x0101e4000c12f310 */
.L_x_16149:
[----:B------:R-:W-:Y:S05]  /*7b40*/  BSYNC.RECONVERGENT B0 ;  /* 0x0000000000007941 */ /* 0x000fea0003800200 */
.L_x_16148:
[----:B0-----:R-:W0:Y:S01]  /*7b50*/  SHFL.DOWN PT, R28, R199, 0x1, 0x1f ;  /* 0x08201f00c71c7f89 */ /* 0x001e2200000e0000 */
[----:B------:R-:W-:Y:S01]  /*7b60*/  ISETP.GT.AND P2, PT, R111, 0x1e, PT ;  /* 0x0000001e6f00780c */ /* 0x000fe20003f44270 */
[----:B------:R-:W-:Y:S01]  /*7b70*/  FMUL.FTZ R31, R162, R226 ;  /* 0x000000e2a21f7220 */ /* 0x000fe20000410000 */
[----:B------:R-:W-:Y:S01]  /*7b80*/  BSSY.RECONVERGENT B0, `(.L_x_16150) ;  /* 0x000007b000007945 */ /* 0x000fe20003800200 */
[----:B------:R-:W5:Y:S02]  /*7b90*/  SHFL.DOWN PT, R29, R200, 0x1, 0x1f ;  /* 0x08201f00c81d7f89 */ /* 0x000f6400000e0000 */
[----:B------:R-:W-:-:S04]  /*7ba0*/  FFMA.FTZ R31, R164, R32, R31 ;  /* 0x00000020a41f7223 */ /* 0x000fc8000001001f */
[----:B------:R-:W-:-:S04]  /*7bb0*/  FFMA.FTZ R70, R79, R31, R70 ;  /* 0x0000001f4f467223 */ /* 0x000fc80000010046 */
[----:B0-----:R-:W-:Y:S01]  /*7bc0*/  @!P2 FADD.FTZ R199, R199, R28 ;  /* 0x0000001cc7c7a221 */ /* 0x001fe20000010000 */
[----:B-----5:R-:W-:-:S04]  /*7bd0*/  @!P2 FADD.FTZ R200, R200, R29 ;  /* 0x0000001dc8c8a221 */ /* 0x020fc80000010000 */
[----:B------:R-:W0:Y:S01]  /*7be0*/  SHFL.DOWN PT, R28, R199, 0x2, 0x1f ;  /* 0x08401f00c71c7f89 */ /* 0x000e2200000e0000 */
[----:B------:R-:W-:-:S03]  /*7bf0*/  ISETP.GT.AND P2, PT, R111, 0x1d, PT ;  /* 0x0000001d6f00780c */ /* 0x000fc60003f44270 */
[----:B------:R-:W5:Y:S10]  /*7c00*/  SHFL.DOWN PT, R29, R200, 0x2, 0x1f ;  /* 0x08401f00c81d7f89 */ /* 0x000f7400000e0000 */
[----:B0-----:R-:W-:Y:S01]  /*7c10*/  @!P2 FADD.FTZ R199, R199, R28 ;  /* 0x0000001cc7c7a221 */ /* 0x001fe20000010000 */
[----:B-----5:R-:W-:-:S04]  /*7c20*/  @!P2 FADD.FTZ R200, R200, R29 ;  /* 0x0000001dc8c8a221 */ /* 0x020fc80000010000 */
[----:B------:R-:W0:Y:S01]  /*7c30*/  SHFL.DOWN PT, R206, R199, 0x4, 0x1f ;  /* 0x08801f00c7ce7f89 */ /* 0x000e2200000e0000 */
[----:B------:R-:W-:Y:S01]  /*7c40*/  FMUL.FTZ R29, R27, R32 ;  /* 0x000000201b1d7220 */ /* 0x000fe20000410000 */
[----:B------:R-:W-:Y:S02]  /*7c50*/  ISETP.GT.AND P2, PT, R111, 0x1b, PT ;  /* 0x0000001b6f00780c */ /* 0x000fe40003f44270 */
[----:B------:R-:W5:Y:S01]  /*7c60*/  SHFL.DOWN PT, R187, R200, 0x4, 0x1f ;  /* 0x08801f00c8bb7f89 */ /* 0x000f6200000e0000 */
[-C--:B------:R-:W-:Y:S01]  /*7c70*/  FFMA.FTZ R28, R26, R226.reuse, -R29 ;  /* 0x000000e21a1c7223 */ /* 0x080fe2000001081d */
[----:B------:R-:W-:-:S03]  /*7c80*/  FMUL.FTZ R29, R27, R226 ;  /* 0x000000e21b1d7220 */ /* 0x000fc60000410000 */
[----:B------:R-:W-:Y:S01]  /*7c90*/  FMUL.FTZ R203, R203, R28 ;  /* 0x0000001ccbcb7220 */ /* 0x000fe20000410000 */
[----:B----4-:R-:W-:Y:S01]  /*7ca0*/  FFMA.FTZ R35, R26, R32, R29 ;  /* 0x000000201a237223 */ /* 0x010fe2000001001d */
[-C--:B------:R-:W-:Y:S01]  /*7cb0*/  FMUL.FTZ R29, R27, R224.reuse ;  /* 0x000000e01b1d7220 */ /* 0x080fe20000410000 */
[----:B------:R-:W-:Y:S02]  /*7cc0*/  FMUL.FTZ R28, R175, R229 ;  /* 0x000000e5af1c7220 */ /* 0x000fe40000410000 */
[----:B------:R-:W-:Y:S01]  /*7cd0*/  FFMA.FTZ R35, R204, R35, R203 ;  /* 0x00000023cc237223 */ /* 0x000fe200000100cb */
[----:B------:R-:W-:Y:S01]  /*7ce0*/  FFMA.FTZ R32, R26, R229, -R29 ;  /* 0x000000e51a207223 */ /* 0x000fe2000001081d */
[----:B------:R-:W-:Y:S01]  /*7cf0*/  FFMA.FTZ R30, R177, R224, R28 ;  /* 0x000000e0b11e7223 */ /* 0x000fe2000001001c */
[----:B------:R-:W-:Y:S01]  /*7d00*/  FMUL.FTZ R29, R166, R221 ;  /* 0x000000dda61d7220 */ /* 0x000fe20000410000 */
[----:B------:R-:W-:Y:S01]  /*7d10*/  FFMA.FTZ R34, R86, R31, R35 ;  /* 0x0000001f56227223 */ /* 0x000fe20000010023 */
[----:B------:R-:W-:Y:S01]  /*7d20*/  FMUL.FTZ R201, R201, R32 ;  /* 0x00000020c9c97220 */ /* 0x000fe20000410000 */
[C---:B------:R-:W-:Y:S01]  /*7d30*/  FMUL.FTZ R31, R27.reuse, R223 ;  /* 0x000000df1b1f7220 */ /* 0x040fe20000410000 */
[C---:B------:R-:W-:Y:S01]  /*7d40*/  FMUL.FTZ R28, R27.reuse, R221 ;  /* 0x000000dd1b1c7220 */ /* 0x040fe20000410000 */
[----:B------:R-:W-:Y:S01]  /*7d50*/  FMUL.FTZ R229, R27, R229 ;  /* 0x000000e51be57220 */ /* 0x000fe20000410000 */
[----:B------:R-:W-:Y:S01]  /*7d60*/  FFMA.FTZ R71, R78, R30, R71 ;  /* 0x0000001e4e477223 */ /* 0x000fe20000010047 */
[----:B0-----:R-:W-:Y:S01]  /*7d70*/  @!P2 FADD.FTZ R199, R199, R206 ;  /* 0x000000cec7c7a221 */ /* 0x001fe20000010000 */
[----:B------:R-:W-:Y:S01]  /*7d80*/  FFMA.FTZ R221, R26, R221, -R31 ;  /* 0x000000dd1add7223 */ /* 0x000fe2000001081f */
[-C--:B------:R-:W-:Y:S01]  /*7d90*/  FFMA.FTZ R31, R168, R223.reuse, R29 ;  /* 0x000000dfa81f7223 */ /* 0x080fe2000001001d */
[----:B------:R-:W-:Y:S01]  /*7da0*/  FMUL.FTZ R29, R27, R216 ;  /* 0x000000d81b1d7220 */ /* 0x000fe20000410000 */
[----:B-----5:R-:W-:Y:S01]  /*7db0*/  @!P2 FADD.FTZ R200, R200, R187 ;  /* 0x000000bbc8c8a221 */ /* 0x020fe20000010000 */
[----:B------:R-:W0:Y:S01]  /*7dc0*/  SHFL.DOWN PT, R32, R199, 0x8, 0x1f ;  /* 0x09001f00c7207f89 */ /* 0x000e2200000e0000 */
[----:B------:R-:W-:Y:S01]  /*7dd0*/  FFMA.FTZ R28, R26, R223, R28 ;  /* 0x000000df1a1c7223 */ /* 0x000fe2000001001c */
[----:B------:R-:W-:Y:S01]  /*7de0*/  FMUL.FTZ R4, R4, R221 ;  /* 0x000000dd04047220 */ /* 0x000fe20000410000 */
[----:B------:R-:W-:Y:S01]  /*7df0*/  ISETP.GT.AND P2, PT, R111, 0x17, PT ;  /* 0x000000176f00780c */ /* 0x000fe20003f44270 */
[----:B------:R-:W4:Y:S01]  /*7e00*/  SHFL.DOWN PT, R177, R200, 0x8, 0x1f ;  /* 0x09001f00c8b17f89 */ /* 0x000f2200000e0000 */
        /* <DEDUP_REMOVED lines=8> */
[CC--:B------:R-:W-:Y:S01]  /*7e90*/  FFMA.FTZ R28, R26.reuse, R216.reuse, R5 ;  /* 0x000000d81a1c7223 */ /* 0x0c0fe20000010005 */
[----:B------:R-:W-:Y:S01]  /*7ea0*/  FFMA.FTZ R216, R181, R216, R4 ;  /* 0x000000d8b5d87223 */ /* 0x000fe20000010004 */
[----:B------:R-:W-:Y:S01]  /*7eb0*/  FFMA.FTZ R4, R26, R182, -R29 ;  /* 0x000000b61a047223 */ /* 0x000fe2000001081d */
[----:B------:R-:W-:Y:S01]  /*7ec0*/  FFMA.FTZ R175, R87, R30, R202 ;  /* 0x0000001e57af7223 */ /* 0x000fe200000100ca */
[-C--:B------:R-:W-:Y:S01]  /*7ed0*/  FMUL.FTZ R5, R170, R182.reuse ;  /* 0x000000b6aa057220 */ /* 0x080fe20000410000 */
[----:B------:R-:W-:Y:S01]  /*7ee0*/  FMUL.FTZ R29, R27, R182 ;  /* 0x000000b61b1d7220 */ /* 0x000fe20000410000 */
[-C--:B------:R-:W-:Y:S01]  /*7ef0*/  FFMA.FTZ R72, R81, R31.reuse, R72 ;  /* 0x0000001f51487223 */ /* 0x080fe20000010048 */
[----:B------:R-:W-:Y:S01]  /*7f00*/  FFMA.FTZ R30, R88, R31, R35 ;  /* 0x0000001f581e7223 */ /* 0x000fe20000010023 */
[----:B------:R-:W-:Y:S01]  /*7f10*/  FFMA.FTZ R28, R193, R28, R194 ;  /* 0x0000001cc11c7223 */ /* 0x000fe200000100c2 */
[----:B------:R-:W-:Y:S01]  /*7f20*/  FMUL.FTZ R195, R195, R4 ;  /* 0x00000004c3c37220 */ /* 0x000fe20000410000 */
[-C--:B------:R-:W-:Y:S01]  /*7f30*/  FFMA.FTZ R29, R26, R184.reuse, R29 ;  /* 0x000000b81a1d7223 */ /* 0x080fe2000001001d */
[----:B0-----:R-:W-:Y:S01]  /*7f40*/  @!P2 FADD.FTZ R199, R199, R32 ;  /* 0x00000020c7c7a221 */ /* 0x001fe20000010000 */
[----:B------:R-:W-:Y:S01]  /*7f50*/  FFMA.FTZ R31, R172, R184, R5 ;  /* 0x000000b8ac1f7223 */ /* 0x000fe20000010005 */
[----:B------:R-:W-:Y:S01]  /*7f60*/  FADD.FTZ R100, R175, R100 ;  /* 0x00000064af647221 */ /* 0x000fe20000010000 */
[----:B------:R-:W-:Y:S01]  /*7f70*/  FMUL.FTZ R5, R27, R188 ;  /* 0x000000bc1b057220 */ /* 0x000fe20000410000 */
[----:B----4-:R-:W-:Y:S01]  /*7f80*/  @!P2 FADD.FTZ R200, R200, R177 ;  /* 0x000000b1c8c8a221 */ /* 0x010fe20000010000 */
[----:B------:R-:W0:Y:S01]  /*7f90*/  SHFL.DOWN PT, R32, R199, 0x10, 0x1f ;  /* 0x0a001f00c7207f89 */ /* 0x000e2200000e0000 */
[----:B------:R-:W-:Y:S01]  /*7fa0*/  FFMA.FTZ R35, R89, R216, R28 ;  /* 0x000000d859237223 */ /* 0x000fe2000001001c */
[----:B------:R-:W-:Y:S01]  /*7fb0*/  FFMA.FTZ R195, R196, R29, R195 ;  /* 0x0000001dc4c37223 */ /* 0x000fe200000100c3 */
[----:B------:R-:W-:Y:S01]  /*7fc0*/  FFMA.FTZ R29, R26, R186, -R5 ;  /* 0x000000ba1a1d7223 */ /* 0x000fe20000010805 */
[----:B------:R-:W4:Y:S01]  /*7fd0*/  SHFL.DOWN PT, R175, R200, 0x10, 0x1f ;  /* 0x0a001f00c8af7f89 */ /* 0x000f2200000e0000 */
[----:B------:R-:W-:Y:S01]  /*7fe0*/  FADD.FTZ R98, R35, R98 ;  /* 0x0000006223627221 */ /* 0x000fe20000010000 */
[----:B------:R-:W-:Y:S01]  /*7ff0*/  FFMA.FTZ R28, R90, R31, R195 ;  /* 0x0000001f5a1c7223 */ /* 0x000fe200000100c3 */
[----:B------:R-:W-:Y:S01]  /*8000*/  FMUL.FTZ R198, R198, R29 ;  /* 0x0000001dc6c67220 */ /* 0x000fe20000410000 */
[C---:B------:R-:W-:Y:S01]  /*8010*/  FMUL.FTZ R35, R27.reuse, R190 ;  /* 0x000000be1b237220 */ /* 0x040fe20000410000 */
[-C--:B------:R-:W-:Y:S01]  /*8020*/  FMUL.FTZ R29, R27, R189.reuse ;  /* 0x000000bd1b1d7220 */ /* 0x080fe20000410000 */
[----:B------:R-:W-:Y:S01]  /*8030*/  FADD.FTZ R97, R28, R97 ;  /* 0x000000611c617221 */ /* 0x000fe20000010000 */
[----:B------:R-:W-:Y:S01]  /*8040*/  FMUL.FTZ R4, R183, R186 ;  /* 0x000000bab7047220 */ /* 0x000fe20000410000 */
[CC--:B------:R-:W-:Y:S01]  /*8050*/  FFMA.FTZ R28, R26.reuse, R189.reuse, -R35 ;  /* 0x000000bd1a1c7223 */ /* 0x0c0fe20000010823 */
[----:B------:R-:W-:Y:S01]  /*8060*/  FFMA.FTZ R35, R26, R190, R29 ;  /* 0x000000be1a237223 */ /* 0x000fe2000001001d */
[C---:B------:R-:W-:Y:S01]  /*8070*/  FMUL.FTZ R29, R27.reuse, R192 ;  /* 0x000000c01b1d7220 */ /* 0x040fe20000410000 */
[----:B------:R-:W-:Y:S01]  /*8080*/  FMUL.FTZ R5, R27, R186 ;  /* 0x000000ba1b057220 */ /* 0x000fe20000410000 */
[----:B------:R-:W-:Y:S01]  /*8090*/  FMUL.FTZ R7, R7, R28 ;  /* 0x0000001c07077220 */ /* 0x000fe20000410000 */
[----:B------:R-:W-:Y:S01]  /*80a0*/  FADD.FTZ R99, R30, R99 ;  /* 0x000000631e637221 */ /* 0x000fe20000010000 */
[----:B------:R-:W-:Y:S01]  /*80b0*/  ISETP.NE.AND P2, PT, R111, RZ, PT ;  /* 0x000000ff6f00720c */ /* 0x000fe20003f45270 */
[-C--:B------:R-:W-:Y:S01]  /*80c0*/  FMUL.FTZ R28, R171, R178.reuse ;  /* 0x000000b2ab1c7220 */ /* 0x080fe20000410000 */
[----:B------:R-:W-:Y:S01]  /*80d0*/  FMUL.FTZ R27, R27, R178 ;  /* 0x000000b21b1b7220 */ /* 0x000fe20000410000 */
[----:B------:R-:W-:Y:S01]  /*80e0*/  FFMA.FTZ R30, R185, R188, R4 ;  /* 0x000000bcb91e7223 */ /* 0x000fe20000010004 */
[C---:B------:R-:W-:Y:S01]  /*80f0*/  FFMA.FTZ R178, R26.reuse, R178, -R29 ;  /* 0x000000b21ab27223 */ /* 0x040fe2000001081d */
[----:B------:R-:W-:Y:S01]  /*8100*/  FFMA.FTZ R188, R26, R188, R5 ;  /* 0x000000bc1abc7223 */ /* 0x000fe20000010005 */
[----:B------:R-:W-:Y:S01]  /*8110*/  FMUL.FTZ R5, R174, R189 ;  /* 0x000000bdae057220 */ /* 0x000fe20000410000 */
[----:B------:R-:W-:Y:S01]  /*8120*/  FFMA.FTZ R27, R26, R192, R27 ;  /* 0x000000c01a1b7223 */ /* 0x000fe2000001001b */
[----:B------:R-:W-:Y:S01]  /*8130*/  FMUL.FTZ R191, R191, R178 ;  /* 0x000000b2bfbf7220 */ /* 0x000fe20000410000 */
[----:B------:R-:W-:Y:S01]  /*8140*/  FFMA.FTZ R74, R83, R31, R74 ;  /* 0x0000001f534a7223 */ /* 0x000fe2000001004a */
[----:B------:R-:W-:Y:S01]  /*8150*/  FFMA.FTZ R31, R176, R190, R5 ;  /* 0x000000beb01f7223 */ /* 0x000fe20000010005 */
[----:B0-----:R-:W-:Y:S01]  /*8160*/  FADD.FTZ R4, R199, R32 ;  /* 0x00000020c7047221 */ /* 0x001fe20000010000 */
[----:B----4-:R-:W-:Y:S01]  /*8170*/  FADD.FTZ R5, R200, R175 ;  /* 0x000000afc8057221 */ /* 0x010fe20000010000 */
[----:B------:R-:W-:Y:S01]  /*8180*/  FFMA.FTZ R7, R6, R35, R7 ;  /* 0x0000002306077223 */ /* 0x000fe20000010007 */
[----:B------:R-:W-:Y:S01]  /*8190*/  FFMA.FTZ R28, R173, R192, R28 ;  /* 0x000000c0ad1c7223 */ /* 0x000fe2000001001c */
[----:B------:R-:W-:Y:S01]  /*81a0*/  FFMA.FTZ R180, R180, R27, R191 ;  /* 0x0000001bb4b47223 */ /* 0x000fe200000100bf */
[----:B------:R-:W-:Y:S01]  /*81b0*/  FFMA.FTZ R188, R197, R188, R198 ;  /* 0x000000bcc5bc7223 */ /* 0x000fe200000100c6 */
[-C--:B------:R-:W-:Y:S01]  /*81c0*/  FFMA.FTZ R6, R92, R31.reuse, R7 ;  /* 0x0000001f5c067223 */ /* 0x080fe20000010007 */
[----:B------:R0:W-:Y:S01]  /*81d0*/  @!P2 STS.64 [UR6+0x18c8], R4 ;  /* 0x0018c804ff00a988 */ /* 0x0001e20008000a06 */
[----:B------:R-:W-:Y:S01]  /*81e0*/  FFMA.FTZ R7, R93, R28, R180 ;  /* 0x0000001c5d077223 */ /* 0x000fe200000100b4 */
[----:B------:R-:W-:Y:S01]  /*81f0*/  FFMA.FTZ R29, R91, R30, R188 ;  /* 0x0000001e5b1d7223 */ /* 0x000fe200000100bc */
[----:B------:R-:W-:Y:S01]  /*8200*/  ISETP.GT.AND P2, PT, R111, 0xf, PT ;  /* 0x0000000f6f00780c */ /* 0x000fe20003f44270 */
[----:B------:R-:W-:Y:S01]  /*8210*/  FADD.FTZ R95, R6, R95 ;  /* 0x0000005f065f7221 */ /* 0x000fe20000010000 */
[----:B------:R-:W-:Y:S01]  /*8220*/  FADD.FTZ R94, R7, R94 ;  /* 0x0000005e075e7221 */ /* 0x000fe20000010000 */
[----:B------:R-:W-:Y:S01]  /*8230*/  FADD.FTZ R101, R34, R101 ;  /* 0x0000006522657221 */ /* 0x000fe20000010000 */
[----:B------:R-:W-:Y:S01]  /*8240*/  FFMA.FTZ R73, R80, R216, R73 ;  /* 0x000000d850497223 */ /* 0x000fe20000010049 */
[----:B------:R-:W-:Y:S01]  /*8250*/  FFMA.FTZ R75, R82, R30, R75 ;  /* 0x0000001e524b7223 */ /* 0x000fe2000001004b */
[----:B------:R-:W-:Y:S01]  /*8260*/  FFMA.FTZ R76, R85, R31, R76 ;  /* 0x0000001f554c7223 */ /* 0x000fe2000001004c */
[----:B------:R-:W-:Y:S01]  /*8270*/  FADD.FTZ R96, R29, R96 ;  /* 0x000000601d607221 */ /* 0x000fe20000010000 */
[----:B------:R-:W-:Y:S01]  /*8280*/  FFMA.FTZ R77, R84, R28, R77 ;  /* 0x0000001c544d7223 */ /* 0x000fe2000001004d */
        /* <DEDUP_REMOVED lines=10> */
.L_x_16151:
[----:B------:R-:W-:Y:S05]  /*8330*/  BSYNC.RECONVERGENT B0 ;  /* 0x0000000000007941 */ /* 0x000fea0003800200 */
.L_x_16150:
[----:B------:R-:W-:-:S04]  /*8340*/  UIADD3 UR4, UPT, UPT, UR4, 0x1, URZ ;  /* 0x0000000104047890 */ /* 0x000fc8000fffe0ff */
[----:B------:R-:W-:-:S09]  /*8350*/  UISETP.GE.AND UP0, UPT, UR4, UR9, UPT ;  /* 0x000000090400728c */ /* 0x000fd2000bf06270 */
[----:B------:R-:W-:Y:S05]  /*8360*/  BRA.U !UP0, `(.L_x_16152) ;  /* 0xffffffb108d07547 */ /* 0x000fea000b83ffff */
.L_x_16104:
[----:B------:R-:W-:Y:S01]  /*8370*/  BAR.SYNC.DEFER_BLOCKING 0x0 ;  /* 0x0000000000007b1d */ /* 0x000fe20000010000 */
[----:B------:R-:W-:Y:S01]  /*8380*/  F2FP.F16.F32.PACK_AB R76, R76, R77 ;  /* 0x0000004d4c4c723e */ /* 0x000fe200000000ff */
[----:B------:R-:W-:Y:S01]  /*8390*/  HFMA2 R13, -RZ, RZ, 0, 0 ;  /* 0x00000000ff0d7431 */ /* 0x000fe200000001ff */
[----:B------:R-:W-:Y:S02]  /*83a0*/  F2FP.F16.F32.PACK_AB R74, R74, R75 ;  /* 0x0000004b4a4a723e */ /* 0x000fe400000000ff */
[----:B------:R-:W-:-:S03]  /*83b0*/  F2FP.F16.F32.PACK_AB R72, R72, R73 ;  /* 0x000000494848723e */ /* 0x000fc600000000ff */
[----:B------:R-:W4:Y:S01]  /*83c0*/  LDC.64 R28, c[0x0][0x4f8] ;  /* 0x00013e00ff1c7b82 */ /* 0x000f220000000a00 */
[----:B------:R-:W-:Y:S01]  /*83d0*/  F2FP.F16.F32.PACK_AB R70, R70, R71 ;  /* 0x000000474646723e */ /* 0x000fe200000000ff */
[----:B------:R-:W5:Y:S01]  /*83e0*/  LDCU.64 UR8, c[0x0][0x500] ;  /* 0x0000a000ff0877ac */ /* 0x000f620008000a00 */
[----:B------:R-:W-:Y:S02]  /*83f0*/  PRMT R51, R76, 0x7632, R51 ;  /* 0x000076324c337816 */ /* 0x000fe40000000033 */
[----:B------:R-:W-:Y:S01]  /*8400*/  PRMT R0, R74, 0x7632, R0 ;  /* 0x000076324a007816 */ /* 0x000fe20000000000 */
[----:B------:R-:W1:Y:S01]  /*8410*/  LDCU.64 UR10, c[0x0][0x550] ;  /* 0x0000aa00ff0a77ac */ /* 0x000e620008000a00 */
[----:B------:R-:W-:Y:S02]  /*8420*/  PRMT R4, R72, 0x7632, R4 ;  /* 0x0000763248047816 */ /* 0x000fe40000000004 */
[----:B------:R-:W-:Y:S02]  /*8430*/  PRMT R5, R70, 0x7632, R5 ;  /* 0x0000763246057816 */ /* 0x000fe40000000005 */
[----:B------:R-:W-:Y:S01]  /*8440*/  IADD3 R33, PT, PT, -R12, R33, RZ ;  /* 0x000000210c217210 */ /* 0x000fe20007ffe1ff */
        /* <DEDUP_REMOVED lines=10> */
[----:B----4-:R-:W-:-:S03]  /*84f0*/  IMAD.WIDE.U32 R4, R28, UR18, R12 ;  /* 0x000000121c047c25 */ /* 0x010fc6000f8e000c */
        /* <DEDUP_REMOVED lines=11> */
[C---:B-1----:R-:W-:Y:S01]  /*85b0*/  LEA R4, P0, R5.reuse, UR10, 0x1 ;  /* 0x0000000a05047c11 */ /* 0x042fe2000f8008ff */
        /* <DEDUP_REMOVED lines=37> */
[----:B----4-:R-:W-:Y:S01]  /*8810*/  F2FP.F16.F32.PACK_AB R5, R101, R100 ;  /* 0x000000646505723e */ /* 0x010fe200000000ff */
        /* <DEDUP_REMOVED lines=61> */
.L_x_16102:
        /* <DEDUP_REMOVED lines=34> */
.L_x_16155:
[----:B------:R-:W-:Y:S05]  /*8e10*/  BSYNC.RECONVERGENT B0 ;  /* 0x0000000000007941 */ /* 0x000fea0003800200 */
.L_x_16154:
        /* <DEDUP_REMOVED lines=26> */
.L_x_16157:
[----:B------:R-:W-:Y:S05]  /*8fc0*/  BSYNC.RECONVERGENT B0 ;  /* 0x0000000000007941 */ /* 0x000fea0003800200 */
.L_x_16156:
        /* <DEDUP_REMOVED lines=8> */
.L_x_16158:
        /* <DEDUP_REMOVED lines=16> */
.L_x_16159:
        /* <DEDUP_REMOVED lines=11> */
.L_x_18772:


//--------------------- .text._Z25selective_scan_bwd_kernelI32Selective_Scan_bwd_kernel_traitsILi32ELi8ELb0ELb1ELb1ELb1ELb0EN3c104HalfENS1_7complexIfEEEEv12SSMParamsBwd --------------------------
	.section	.text._Z25selective_scan_bwd_kernelI32Selective_Scan_bwd_kernel_traitsILi32ELi8ELb0ELb1ELb1ELb1ELb0EN3c104HalfENS1_7complexIfEEEEv12SSMParamsBwd,"ax",@progbits
	.align	128
        .global         _Z25selective_scan_bwd_kernelI32Selective_Scan_bwd_kernel_traitsILi32ELi8ELb0ELb1ELb1ELb1ELb0EN3c104HalfENS1_7complexIfEEEEv12SSMParamsBwd
        .type           _Z25selective_scan_bwd_kernelI32Selective_Scan_bwd_kernel_traitsILi32ELi8ELb0ELb1ELb1ELb1ELb0EN3c104HalfENS1_7complexIfEEEEv12SSMParamsBwd,@function
        .size           _Z25selective_scan_bwd_kernelI32Selective_Scan_bwd_kernel_traitsILi32ELi8ELb0ELb1ELb1ELb1ELb0EN3c104HalfENS1_7complexIfEEEEv12SSMParamsBwd,(.L_x_18773 - _Z25selective_scan_bwd_kernelI32Selective_Scan_bwd_kernel_traitsILi32ELi8ELb0ELb1ELb1ELb1ELb0EN3c104HalfENS1_7complexIfEEEEv12SSMParamsBwd)
        .other          _Z25selective_scan_bwd_kernelI32Selective_Scan_bwd_kernel_traitsILi32ELi8ELb0ELb1ELb1ELb1ELb0EN3c104HalfENS1_7complexIfEEEEv12SSMParamsBwd,@"STO_CUDA_ENTRY STV_DEFAULT"
_Z25selective_scan_bwd_kernelI32Selective_Scan_bwd_kernel_traitsILi32ELi8ELb0ELb1ELb1ELb1ELb0EN3c104HalfENS1_7complexIfEEEEv12SSMParamsBwd:
.text._Z25selective_scan_bwd_kernelI32Selective_Scan_bwd_kernel_traitsILi32ELi8ELb0ELb1ELb1ELb1ELb0EN3c104HalfENS1_7complexIfEEEEv12SSMParamsBwd:
        /* <DEDUP_REMOVED lines=115> */
[----:B------:R-:W4:Y:S01]  /*0730*/  @P0 LDC R13, c[0x0][0x38c] ;  /* 0x0000e300ff0d0b82 */ /* 0x000f220000000800 */
[--C-:B-1----:R-:W-:Y:S02]  /*0740*/  SHF.R.U64 R5, R20, 0x1, R21.reuse ;  /* 0x0000000114057819 */ /* 0x102fe40000001215 */
[----:B------:R-:W-:Y:S02]  /*0750*/  SHF.R.U32.HI R0, RZ, 0x1, R21 ;  /* 0x00000001ff007819 */ /* 0x000fe40000011615 */
[----:B------:R-:W-:-:S03]  /*0760*/  IADD3.X R14, PT, PT, R7, R14, RZ, P1, !PT ;  /* 0x0000000e070e7210 */ /* 0x000fc60000ffe4ff */
[----:B------:R-:W1:Y:S01]  /*0770*/  LDC.64 R20, c[0x0][0x468] ;  /* 0x00011a00ff147b82 */ /* 0x000e620000000a00 */
[----:B------:R-:W-:Y:S01]  /*0780*/  IADD3.X R12, PT, PT, R7, R12, RZ, P4, !PT ;  /* 0x0000000c070c7210 */ /* 0x000fe200027fe4ff */
[----:B---3--:R-:W-:Y:S02]  /*0790*/  UIMAD.WIDE.U32 UR4, UR18, UR8, URZ ;  /* 0x00000008120472a5 */ /* 0x008fe4000f8e00ff */
[----:B------:R-:W-:-:S04]  /*07a0*/  IMAD R161, R0, UR18, RZ ;  /* 0x0000001200a17c24 */ /* 0x000fc8000f8e02ff */
[----:B------:R-:W3:Y:S01]  /*07b0*/  @P0 LDC.64 R6, c[0x0][0x480] ;  /* 0x00012000ff060b82 */ /* 0x000ee20000000a00 */
[----:B0-----:R-:W-:-:S07]  /*07c0*/  @P0 IMAD R0, R8, UR18, R169 ;  /* 0x0000001208000c24 */ /* 0x001fce000f8e02a9 */
[----:B------:R-:W0:Y:S01]  /*07d0*/  LDC.64 R22, c[0x0][0x528] ;  /* 0x00014a00ff167b82 */ /* 0x000e220000000a00 */
[----:B------:R-:W-:Y:S01]  /*07e0*/  IMAD.WIDE.U32 R4, R5, UR18, R2 ;  /* 0x0000001205047c25 */ /* 0x000fe2000f8e0002 */
[----:B------:R-:W-:-:S03]  /*07f0*/  UIMAD UR5, UR18, UR9, UR5 ;  /* 0x00000009120572a4 */ /* 0x000fc6000f8e0205 */
[----:B------:R-:W-:Y:S01]  /*0800*/  @P0 IMAD R0, R0, R25, RZ ;  /* 0x0000001900000224 */ /* 0x000fe200078e02ff */
[----:B------:R-:W-:Y:S02]  /*0810*/  IADD3 R161, PT, PT, R5, R161, RZ ;  /* 0x000000a105a17210 */ /* 0x000fe40007ffe0ff */
[----:B------:R-:W-:Y:S01]  /*0820*/  ISETP.GE.AND P1, PT, R25, 0x1, PT ;  /* 0x000000011900780c */ /* 0x000fe20003f26270 */
[----:B--2---:R-:W-:Y:S01]  /*0830*/  IMAD.WIDE.U32 R2, R169, R10, UR4 ;  /* 0x00000004a9027e25 */ /* 0x004fe2000f8e000a */
[----:B----4-:R-:W-:-:S03]  /*0840*/  LEA R163, P4, R4, R18, 0x3 ;  /* 0x0000001204a37211 */ /* 0x010fc600078818ff */
[----:B------:R-:W-:Y:S01]  /*0850*/  @P0 IMAD R5, R0, R13, RZ ;  /* 0x0000000d00050224 */ /* 0x000fe200078e02ff */
[----:B------:R-:W-:Y:S01]  /*0860*/  SHF.R.S32.HI R0, RZ, 0x1f, R9 ;  /* 0x0000001fff007819 */ /* 0x000fe20000011409 */
[----:B------:R-:W-:Y:S01]  /*0870*/  IMAD R13, R169, R11, R3 ;  /* 0x0000000ba90d7224 */ /* 0x000fe200078e0203 */
[----:B------:R-:W-:Y:S02]  /*0880*/  LEA.HI.X R161, R4, R19, R161, 0x3, P4 ;  /* 0x0000001304a17211 */ /* 0x000fe400020f1ca1 */
[C---:B------:R-:W-:Y:S02]  /*0890*/  IADD3.X R4, PT, PT, R0.reuse, R17, RZ, P2, !PT ;  /* 0x0000001100047210 */ /* 0x040fe400017fe4ff */
[----:B------:R-:W-:Y:S02]  /*08a0*/  IADD3.X R3, PT, PT, R0, R15, RZ, P3, !PT ;  /* 0x0000000f00037210 */ /* 0x000fe40001ffe4ff */
[----:B------:R-:W-:Y:S02]  /*08b0*/  LEA R154, P2, R153, R154, 0x1 ;  /* 0x0000009a999a7211 */ /* 0x000fe400078408ff */
[----:B-1----:R-:W-:-:S02]  /*08c0*/  LEA R152, P3, R150, R20, 0x1 ;  /* 0x0000001496987211 */ /* 0x002fc400078608ff */
[----:B------:R-:W-:Y:S02]  /*08d0*/  CS2R R10, SRZ ;  /* 0x00000000000a7805 */ /* 0x000fe4000001ff00 */
[----:B------:R-:W-:Y:S01]  /*08e0*/  IADD3 R2, P4, PT, R9, R2, RZ ;  /* 0x0000000209027210 */ /* 0x000fe20007f9e0ff */
[----:B---3--:R-:W-:Y:S01]  /*08f0*/  @P0 IMAD.WIDE R10, R5, 0x10, R6 ;  /* 0x00000010050a0825 */ /* 0x008fe200078e0206 */
[----:B------:R-:W-:Y:S02]  /*0900*/  LEA.HI.X R153, R153, R155, R4, 0x1, P2 ;  /* 0x0000009b99997211 */ /* 0x000fe400010f0c04 */
[----:B------:R-:W-:Y:S01]  /*0910*/  LEA.HI.X R150, R150, R21, R3, 0x1, P3 ;  /* 0x0000001596967211 */ /* 0x000fe200018f0c03 */
[----:B------:R-:W-:Y:S01]  /*0920*/  IMAD.WIDE.U32 R8, R169, R158, RZ ;  /* 0x0000009ea9087225 */ /* 0x000fe200078e00ff */
[----:B------:R-:W-:Y:S02]  /*0930*/  IADD3.X R146, PT, PT, R0, R13, RZ, P4, !PT ;  /* 0x0000000d00927210 */ /* 0x000fe400027fe4ff */
[----:B0-----:R-:W-:-:S02]  /*0940*/  LEA R148, P0, R2, R22, 0x1 ;  /* 0x0000001602947211 */ /* 0x001fc400078008ff */
[----:B------:R-:W-:Y:S02]  /*0950*/  LEA R151, P2, R149, R26, 0x1 ;  /* 0x0000001a95977211 */ /* 0x000fe400078408ff */
[----:B------:R-:W-:Y:S01]  /*0960*/  LEA R147, P3, R145, R28, 0x1 ;  /* 0x0000001c91937211 */ /* 0x000fe200078608ff */
[----:B------:R-:W-:Y:S01]  /*0970*/  HFMA2 R158, -RZ, RZ, 0, 0 ;  /* 0x00000000ff9e7431 */ /* 0x000fe200000001ff */
[----:B------:R-:W-:Y:S01]  /*0980*/  LEA.HI.X R146, R2, R23, R146, 0x1, P0 ;  /* 0x0000001702927211 */ /* 0x000fe200000f0c92 */
[----:B------:R-:W-:Y:S01]  /*0990*/  IMAD R159, R169, R159, R9 ;  /* 0x0000009fa99f7224 */ /* 0x000fe200078e0209 */
        /* <DEDUP_REMOVED lines=8> */
[----:B------:R-:W-:Y:S01]  /*0a20*/  UMOV UR4, 0x400 ;  /* 0x0000040000047882 */ /* 0x000fe20000000000 */
[----:B------:R-:W-:Y:S01]  /*0a30*/  MOV R158, RZ ;  /* 0x000000ff009e7202 */ /* 0x000fe20000000f00 */
[C---:B-1----:R-:W-:Y:S01]  /*0a40*/  IMAD.WIDE.U32 R2, R169.reuse, UR6, RZ ;  /* 0x00000006a9027c25 */ /* 0x042fe2000f8e00ff */
[----:B------:R-:W1:Y:S03]  /*0a50*/  LDCU UR6, c[0x0][0x394] ;  /* 0x00007280ff0677ac */ /* 0x000e660008000800 */
[----:B------:R-:W-:Y:S01]  /*0a60*/  IMAD R155, R169, UR7, R3 ;  /* 0x00000007a99b7c24 */ /* 0x000fe2000f8e0203 */
[----:B--2---:R-:W-:-:S04]  /*0a70*/  ULEA UR5, UR5, UR4, 0x18 ;  /* 0x0000000405057291 */ /* 0x004fc8000f8ec0ff */
[----:B------:R-:W-:Y:S01]  /*0a80*/  UIADD3 UR4, UPT, UPT, UR5, 0x840, URZ ;  /* 0x0000084005047890 */ /* 0x000fe2000fffe0ff */
[C---:B0-----:R-:W-:Y:S02]  /*0a90*/  SHF.L.U32 R5, R156.reuse, 0x4, RZ ;  /* 0x000000049c057819 */ /* 0x041fe400000006ff */
[C---:B------:R-:W-:Y:S02]  /*0aa0*/  SHF.L.U32 R214, R156.reuse, 0x3, RZ ;  /* 0x000000039cd67819 */ /* 0x040fe400000006ff */
[C---:B------:R-:W-:Y:S02]  /*0ab0*/  LOP3.LUT R7, R5.reuse, 0x3e00, RZ, 0xc0, !PT ;  /* 0x00003e0005077812 */ /* 0x040fe400078ec0ff */
[-C--:B------:R-:W-:Y:S02]  /*0ac0*/  LEA.HI R141, R156, R5.reuse, RZ, 0x1f ;  /* 0x000000059c8d7211 */ /* 0x080fe400078ff8ff */
[----:B------:R-:W-:Y:S02]  /*0ad0*/  LEA.HI R140, R5, R5, RZ, 0x1b ;  /* 0x00000005058c7211 */ /* 0x000fe400078fd8ff */
[----:B------:R-:W-:-:S02]  /*0ae0*/  LOP3.LUT R5, R214, 0x1f00, RZ, 0xc0, !PT ;  /* 0x00001f00d6057812 */ /* 0x000fc400078ec0ff */
[C---:B------:R-:W-:Y:S02]  /*0af0*/  IADD3 R13, PT, PT, R156.reuse, 0x20, RZ ;  /* 0x000000209c0d7810 */ /* 0x040fe40007ffe0ff */
[----:B------:R-:W-:Y:S02]  /*0b00*/  LOP3.LUT R126, R5, 0x1f, R156, 0xf8, !PT ;  /* 0x0000001f057e7812 */ /* 0x000fe400078ef89c */
        /* <DEDUP_REMOVED lines=13> */
[----:B------:R-:W-:Y:S02]  /*0be0*/  IADD3 R41, PT, PT, R156, 0x1e0, RZ ;  /* 0x000001e09c297810 */ /* 0x000fe40007ffe0ff */
[----:B------:R-:W-:Y:S02]  /*0bf0*/  LOP3.LUT R122, R126, 0x20, RZ, 0xfc, !PT ;  /* 0x000000207e7a7812 */ /* 0x000fe400078efcff */
        /* <DEDUP_REMOVED lines=46> */
.L_x_16226:
[----:B------:R-:W0:Y:S01]  /*0ee0*/  LDCU UR4, c[0x0][0x388] ;  /* 0x00007100ff0477ac */ /* 0x000e220008000800 */
        /* <DEDUP_REMOVED lines=25> */
[----:B------:R-:W2:Y:S01]  /*1080*/  @!P6 LDG.E.U16 R0, desc[UR16][R6.64] ;  /* 0x000000100600e981 */ /* 0x000ea2000c1e1500 */
[----:B------:R-:W-:-:S02]  /*1090*/  ISETP.GE.AND P6, PT, R115, R28, PT ;  /* 0x0000001c7300720c */ /* 0x000fc40003fc6270 */
[----:B------:R-:W-:Y:S01]  /*10a0*/  PRMT R20, RZ, 0x7610, R20 ;  /* 0x00007610ff147816 */ /* 0x000fe20000000014 */
        /* <DEDUP_REMOVED lines=42> */
[----:B0-----:R-:W-:-:S03]  /*1350*/  SHF.L.U32 R0, R112, 0x3, RZ ;  /* 0x0000000370007819 */ /* 0x001fc600000006ff */
[----:B----4-:R0:W-:Y:S01]  /*1360*/  STS.U16 [R109+0x80], R16 ;  /* 0x000080106d007388 */ /* 0x0101e20000000400 */
[----:B------:R-:W-:-:S03]  /*1370*/  LEA.HI.SX32 R103, R0, R0, 0x1b ;  /* 0x0000000000677211 */ /* 0x000fc600078fdaff */
[----:B------:R2:W-:Y:S01]  /*1380*/  STS.U16 [R108+0xc0], R19 ;  /* 0x0000c0136c007388 */ /* 0x0005e20000000400 */
[----:B-1----:R-:W-:Y:S02]  /*1390*/  PRMT R17, RZ, 0x7610, R17 ;  /* 0x00007610ff117816 */ /* 0x002fe40000000011 */
[----:B------:R-:W-:Y:S01]  /*13a0*/  LEA R103, R103, UR6, 0x1 ;  /* 0x0000000667677c11 */ /* 0x000fe2000f8e08ff */
[----:B------:R1:W-:Y:S01]  /*13b0*/  STS.U16 [R107+0x100], R18 ;  /* 0x000100126b007388 */ /* 0x0003e20000000400 */
[----:B0-----:R-:W-:-:S03]  /*13c0*/  PRMT R16, RZ, 0x7610, R16 ;  /* 0x00007610ff107816 */ /* 0x001fc60000000010 */
[----:B------:R0:W-:Y:S01]  /*13d0*/  STS.U16 [R106+0x140], R21 ;  /* 0x000140156a007388 */ /* 0x0001e20000000400 */
[----:B--2---:R-:W-:-:S03]  /*13e0*/  PRMT R19, RZ, 0x7610, R19 ;  /* 0x00007610ff137816 */ /* 0x004fc60000000013 */
[----:B------:R-:W-:Y:S01]  /*13f0*/  STS.U16 [R105+0x180], R20 ;  /* 0x0001801469007388 */ /* 0x000fe20000000400 */
[----:B-1----:R-:W-:-:S03]  /*1400*/  PRMT R18, RZ, 0x7610, R18 ;  /* 0x00007610ff127816 */ /* 0x002fc60000000012 */
        /* <DEDUP_REMOVED lines=37> */
[----:B------:R-:W2:Y:S04]  /*1660*/  LDS.U16 R23, [R103+0x2] ;  /* 0x0000020067177984 */ /* 0x000ea80000000400 */
[----:B------:R-:W-:Y:S04]  /*1670*/  LDS.U16 R24, [R103+0x4] ;  /* 0x0000040067187984 */ /* 0x000fe80000000400 */
[----:B------:R-:W3:Y:S04]  /*1680*/  LDS.U16 R16, [R103+0x6] ;  /* 0x0000060067107984 */ /* 0x000ee80000000400 */
        /* <DEDUP_REMOVED lines=28> */
[----:B------:R-:W-:-:S02]  /*1850*/  HFMA2 R102, -RZ, RZ, 0, 0 ;  /* 0x00000000ff667431 */ /* 0x000fc400000001ff */
[----:B------:R-:W-:Y:S01]  /*1860*/  HFMA2 R97, -RZ, RZ, 0, 0 ;  /* 0x00000000ff617431 */ /* 0x000fe200000001ff */
[----:B------:R-:W-:Y:S02]  /*1870*/  PRMT R101, RZ, 0x7610, R101 ;  /* 0x00007610ff657816 */ /* 0x000fe40000000065 */
[----:B------:R-:W-:Y:S02]  /*1880*/  CS2R R98, SRZ ;  /* 0x0000000000627805 */ /* 0x000fe4000001ff00 */
[----:B------:R-:W-:Y:S02]  /*1890*/  MOV R100, RZ ;  /* 0x000000ff00647202 */ /* 0x000fe40000000f00 */
[----:B------:R-:W-:Y:S02]  /*18a0*/  CS2R R88, SRZ ;  /* 0x0000000000587805 */ /* 0x000fe4000001ff00 */
[----:B------:R-:W-:Y:S01]  /*18b0*/  MOV R95, RZ ;  /* 0x000000ff005f7202 */ /* 0x000fe20000000f00 */
[----:B------:R-:W-:Y:S01]  /*18c0*/  HADD2.F32 R87, -RZ, R87.H0_H0 ;  /* 0x20000057ff577230 */ /* 0x000fe20000004100 */
[----:B------:R-:W-:Y:S01]  /*18d0*/  FSETP.GTU.FTZ.AND P5, PT, R94, 20, PT ;  /* 0x41a000005e00780b */ /* 0x000fe20003fbc000 */
[----:B------:R-:W-:Y:S01]  /*18e0*/  HADD2.F32 R83, -RZ, R18.H0_H0 ;  /* 0x20000012ff537230 */ /* 0x000fe20000004100 */
[----:B------:R-:W-:Y:S01]  /*18f0*/  FSETP.GTU.FTZ.AND P1, PT, R93, 20, PT ;  /* 0x41a000005d00780b */ /* 0x000fe20003f3c000 */
[----:B------:R-:W-:Y:S01]  /*1900*/  FADD.FTZ R86, R19, R160 ;  /* 0x000000a013567221 */ /* 0x000fe20000010000 */
[----:B------:R-:W-:-:S02]  /*1910*/  FSETP.GTU.FTZ.AND P2, PT, R90, 20, PT ;  /* 0x41a000005a00780b */ /* 0x000fc40003f5c000 */
[----:B------:R-:W-:Y:S01]  /*1920*/  FSETP.GTU.FTZ.AND P3, PT, R91, 20, PT ;  /* 0x41a000005b00780b */ /* 0x000fe20003f7c000 */
[----:B------:R-:W-:Y:S04]  /*1930*/  STS.U16 [R111], R26 ;  /* 0x0000001a6f007388 */ /* 0x000fe80000000400 */
        /* <DEDUP_REMOVED lines=53> */
.L_x_16162:
[----:B------:R-:W-:Y:S05]  /*1c90*/  BSYNC.RECONVERGENT B0 ;  /* 0x0000000000007941 */ /* 0x000fea0003800200 */
.L_x_16161:
        /* <DEDUP_REMOVED lines=39> */
.L_x_16164:
[----:B------:R-:W-:Y:S05]  /*1f10*/  BSYNC.RECONVERGENT B0 ;  /* 0x0000000000007941 */ /* 0x000fea0003800200 */
.L_x_16163:
        /* <DEDUP_REMOVED lines=39> */
.L_x_16166:
[----:B------:R-:W-:Y:S05]  /*2190*/  BSYNC.RECONVERGENT B0 ;  /* 0x0000000000007941 */ /* 0x000fea0003800200 */
.L_x_16165:
        /* <DEDUP_REMOVED lines=32> */
.L_x_16168:
[----:B------:R-:W-:Y:S05]  /*23a0*/  BSYNC.RECONVERGENT B0 ;  /* 0x0000000000007941 */ /* 0x000fea0003800200 */
.L_x_16167:
        /* <DEDUP_REMOVED lines=32> */
.L_x_16170:
[----:B------:R-:W-:Y:S05]  /*25b0*/  BSYNC.RECONVERGENT B0 ;  /* 0x0000000000007941 */ /* 0x000fea0003800200 */
.L_x_16169:
        /* <DEDUP_REMOVED lines=32> */
.L_x_16172:
[----:B------:R-:W-:Y:S05]  /*27c0*/  BSYNC.RECONVERGENT B0 ;  /* 0x0000000000007941 */ /* 0x000fea0003800200 */
.L_x_16171:
        /* <DEDUP_REMOVED lines=32> */
.L_x_16174:
[----:B------:R-:W-:Y:S05]  /*29d0*/  BSYNC.RECONVERGENT B0 ;  /* 0x0000000000007941 */ /* 0x000fea0003800200 */
.L_x_16173:
        /* <DEDUP_REMOVED lines=32> */
.L_x_16176:
[----:B------:R-:W-:Y:S05]  /*2be0*/  BSYNC.RECONVERGENT B0 ;  /* 0x0000000000007941 */ /* 0x000fea0003800200 */
.L_x_16175:
        /* <DEDUP_REMOVED lines=8> */
[----:B------:R-:W-:Y:S01]  /*2c70*/  FMUL.FTZ R76, R68, R162 ;  /* 0x000000a2444c7220 */ /* 0x000fe20000410000 */
[----:B------:R-:W-:Y:S02]  /*2c80*/  HADD2.F32 R4, -RZ, R4.H0_H0 ;  /* 0x20000004ff047230 */ /* 0x000fe40000004100 */
[----:B------:R-:W-:Y:S01]  /*2c90*/  FFMA.FTZ R21, R19, R80, R16 ;  /* 0x0000005013157223 */ /* 0x000fe20000010010 */
[----:B------:R-:W-:Y:S02]  /*2ca0*/  HADD2.F32 R78, -RZ, R78.H0_H0 ;  /* 0x2000004eff4e7230 */ /* 0x000fe40000004100 */
[-C--:B------:R-:W-:Y:S01]  /*2cb0*/  FMUL.FTZ R75, R67, R162.reuse ;  /* 0x000000a2434b7220 */ /* 0x080fe20000410000 */
[----:B------:R-:W-:Y:S02]  /*2cc0*/  HADD2.F32 R5, -RZ, R5.H0_H0 ;  /* 0x20000005ff057230 */ /* 0x000fe40000004100 */
[C---:B------:R-:W-:Y:S01]  /*2cd0*/  FFMA.FTZ R158, R4.reuse, R79, R21 ;  /* 0x0000004f049e7223 */ /* 0x040fe20000010015 */
        /* <DEDUP_REMOVED lines=9> */
[C-C-:B------:R-:W-:Y:S01]  /*2d70*/  IADD3 R41, PT, PT, R0.reuse, 0x1, R0.reuse ;  /* 0x0000000100297810 */ /* 0x140fe20007ffe000 */
[----:B------:R-:W-:Y:S01]  /*2d80*/  FADD.FTZ R66, R17, R17 ;  /* 0x0000001111427221 */ /* 0x000fe20000010000 */
[C-C-:B------:R-:W-:Y:S01]  /*2d90*/  IADD3 R43, PT, PT, R0.reuse, 0x2, R0.reuse ;  /* 0x00000002002b7810 */ /* 0x140fe20007ffe000 */
[----:B------:R-:W-:Y:S01]  /*2da0*/  FADD.FTZ R64, R19, R19 ;  /* 0x0000001313407221 */ /* 0x000fe20000010000 */
[C-C-:B------:R-:W-:Y:S01]  /*2db0*/  IADD3 R45, PT, PT, R0.reuse, 0x3, R0.reuse ;  /* 0x00000003002d7810 */ /* 0x140fe20007ffe000 */
[----:B------:R-:W0:Y:S01]  /*2dc0*/  LDC R60, c[0x0][0x388] ;  /* 0x0000e200ff3c7b82 */ /* 0x000e220000000800 */
[C-C-:B------:R-:W-:Y:S01]  /*2dd0*/  IADD3 R47, PT, PT, R0.reuse, 0x4, R0.reuse ;  /* 0x00000004002f7810 */ /* 0x140fe20007ffe000 */
[----:B------:R-:W-:Y:S01]  /*2de0*/  FADD.FTZ R65, R7, R7 ;  /* 0x0000000707417221 */ /* 0x000fe20000010000 */
[C-C-:B------:R-:W-:Y:S01]  /*2df0*/  IADD3 R49, PT, PT, R0.reuse, 0x5, R0.reuse ;  /* 0x0000000500317810 */ /* 0x140fe20007ffe000 */
[----:B------:R-:W-:Y:S01]  /*2e00*/  FADD.FTZ R62, R5, R5 ;  /* 0x00000005053e7221 */ /* 0x000fe20000010000 */
[----:B------:R-:W-:Y:S01]  /*2e10*/  IADD3 R51, PT, PT, R0, 0x6, R0 ;  /* 0x0000000600337810 */ /* 0x000fe20007ffe000 */
[----:B------:R-:W-:Y:S01]  /*2e20*/  FADD.FTZ R63, R4, R4 ;  /* 0x00000004043f7221 */ /* 0x000fe20000010000 */
[----:B------:R-:W-:Y:S01]  /*2e30*/  IADD3 R55, PT, PT, R0, 0x7, R0 ;  /* 0x0000000700377810 */ /* 0x000fe20007ffe000 */
[----:B------:R-:W1:Y:S01]  /*2e40*/  LDC.64 R16, c[0x0][0x3a8] ;  /* 0x0000ea00ff107b82 */ /* 0x000e620000000a00 */
[----:B------:R-:W-:Y:S01]  /*2e50*/  SHF.L.U32 R0, R112, 0x4, RZ ;  /* 0x0000000470007819 */ /* 0x000fe200000006ff */
[----:B------:R-:W-:Y:S01]  /*2e60*/  HFMA2 R102, -RZ, RZ, 0, 0 ;  /* 0x00000000ff667431 */ /* 0x000fe200000001ff */
[----:B------:R-:W-:Y:S01]  /*2e70*/  SHF.L.U32 R61, R113, 0x9, RZ ;  /* 0x00000009713d7819 */ /* 0x000fe200000006ff */
[----:B------:R-:W-:Y:S01]  /*2e80*/  FADD.FTZ R69, R69, R69 ;  /* 0x0000004545457221 */ /* 0x000fe20000010000 */
[----:B------:R-:W-:Y:S01]  /*2e90*/  IADD3 R59, PT, PT, R0, 0xb, RZ ;  /* 0x0000000b003b7810 */ /* 0x000fe20007ffe0ff */
[----:B------:R-:W-:Y:S01]  /*2ea0*/  FADD.FTZ R68, R68, R68 ;  /* 0x0000004444447221 */ /* 0x000fe20000010000 */
[-C--:B------:R-:W-:Y:S01]  /*2eb0*/  LEA.HI.SX32 R53, R51, R0.reuse, 0x1b ;  /* 0x0000000033357211 */ /* 0x080fe200078fdaff */
[----:B------:R-:W2:Y:S01]  /*2ec0*/  LDC.64 R18, c[0x0][0x440] ;  /* 0x00011000ff127b82 */ /* 0x000ea20000000a00 */
[----:B------:R-:W-:Y:S01]  /*2ed0*/  LEA.HI.SX32 R6, R59, R0, 0x1b ;  /* 0x000000003b067211 */ /* 0x000fe200078fdaff */
[----:B------:R-:W-:Y:S01]  /*2ee0*/  FADD.FTZ R67, R67, R67 ;  /* 0x0000004343437221 */ /* 0x000fe20000010000 */
[----:B------:R-:W-:Y:S01]  /*2ef0*/  LEA R59, R195, -R61, 0x1 ;  /* 0x8000003dc33b7211 */ /* 0x000fe200078e08ff */
[----:B------:R-:W3:Y:S01]  /*2f00*/  LDCU UR8, c[0x0][0x394] ;  /* 0x00007280ff0877ac */ /* 0x000ee20008000800 */
[----:B------:R-:W-:-:S02]  /*2f10*/  IADD3 R37, PT, PT, R112, 0x1c0, RZ ;  /* 0x000001c070257810 */ /* 0x000fc40007ffe0ff */
[----:B------:R-:W-:Y:S01]  /*2f20*/  ISETP.GE.AND P1, PT, R142, R59, PT ;  /* 0x0000003b8e00720c */ /* 0x000fe20003f26270 */
[----:B------:R-:W4:Y:S01]  /*2f30*/  LDC.64 R20, c[0x0][0x3c0] ;  /* 0x0000f000ff147b82 */ /* 0x000f220000000a00 */
[----:B------:R-:W-:Y:S01]  /*2f40*/  IADD3 R39, PT, PT, R112, 0x1e0, RZ ;  /* 0x000001e070277810 */ /* 0x000fe20007ffe0ff */
[----:B------:R-:W0:Y:S01]  /*2f50*/  LDCU UR9, c[0x0][0x38c] ;  /* 0x00007180ff0977ac */ /* 0x000e220008000800 */
[----:B------:R-:W-:Y:S02]  /*2f60*/  LEA.HI.SX32 R52, R55, R0, 0x1b ;  /* 0x0000000037347211 */ /* 0x000fe400078fdaff */
        /* <DEDUP_REMOVED lines=45> */
[----:B------:R-:W-:Y:S02]  /*3240*/  LEA R44, R37, UR6, 0x1 ;  /* 0x00000006252c7c11 */ /* 0x000fe4000f8e08ff */
[----:B------:R-:W-:Y:S02]  /*3250*/  LEA R43, R39, UR6, 0x1 ;  /* 0x00000006272b7c11 */ /* 0x000fe4000f8e08ff */
[----:B------:R-:W-:Y:S02]  /*3260*/  ISETP.EQ.AND P0, PT, R156, RZ, P0 ;  /* 0x000000ff9c00720c */ /* 0x000fe40000702270 */
        /* <DEDUP_REMOVED lines=16> */
[----:B------:R-:W-:Y:S02]  /*3370*/  LEA R36, R36, UR6, 0x1 ;  /* 0x0000000624247c11 */ /* 0x000fe4000f8e08ff */
[----:B01234-:R-:W-:-:S07]  /*3380*/  LEA R0, R177, UR6, 0x1 ;  /* 0x00000006b1007c11 */ /* 0x01ffce000f8e08ff */
.L_x_16225:
[----:B0-----:R-:W-:Y:S02]  /*3390*/  MOV R6, R142 ;  /* 0x0000008e00067202 */ /* 0x001fe40000000f00 */
[----:B------:R-:W-:Y:S02]  /*33a0*/  MOV R7, RZ ;  /* 0x000000ff00077202 */ /* 0x000fe40000000f00 */
[----:B------:R-:W-:Y:S02]  /*33b0*/  IADD3 R164, PT, PT, R118, 0x20, RZ ;  /* 0x0000002076a47810 */ /* 0x000fe40007ffe0ff */
[----:B------:R-:W-:Y:S01]  /*33c0*/  P2R R185, PR, RZ, 0x1 ;  /* 0x00000001ffb97803 */ /* 0x000fe20000000000 */
[--C-:B------:R-:W-:Y:S01]  /*33d0*/  IMAD.WIDE.U32 R4, R20, UR4, R6.reuse ;  /* 0x0000000414047c25 */ /* 0x100fe2000f8e0006 */
[----:B------:R-:W-:Y:S02]  /*33e0*/  ISETP.GE.AND P0, PT, R164, R59, PT ;  /* 0x0000003ba400720c */ /* 0x000fe40003f06270 */
[----:B------:R-:W-:Y:S01]  /*33f0*/  IADD3 R172, PT, PT, R118, 0xa0, RZ ;  /* 0x000000a076ac7810 */ /* 0x000fe20007ffe0ff */
[----:B------:R-:W-:Y:S01]  /*3400*/  IMAD.WIDE.U32 R6, R22, UR4, R6 ;  /* 0x0000000416067c25 */ /* 0x000fe2000f8e0006 */
[----:B------:R-:W-:-:S02]  /*3410*/  LEA R32, P3, R4, R151, 0x1 ;  /* 0x0000009704207211 */ /* 0x000fc400078608ff */
[----:B------:R-:W-:Y:S01]  /*3420*/  PRMT R174, RZ, 0x7610, R174 ;  /* 0x00007610ffae7816 */ /* 0x000fe200000000ae */
[----:B------:R-:W-:Y:S01]  /*3430*/  IMAD R31, R21, UR4, R5 ;  /* 0x00000004151f7c24 */ /* 0x000fe2000f8e0205 */
[----:B------:R-:W-:Y:S01]  /*3440*/  LEA R30, P1, R6, R147, 0x1 ;  /* 0x00000093061e7211 */ /* 0x000fe200078208ff */
[----:B------:R-:W-:Y:S01]  /*3450*/  IMAD R5, R23, UR4, R7 ;  /* 0x0000000417057c24 */ /* 0x000fe2000f8e0207 */
[----:B------:R-:W-:Y:S02]  /*3460*/  IADD3 R176, PT, PT, R118, 0xc0, RZ ;  /* 0x000000c076b07810 */ /* 0x000fe40007ffe0ff */
[----:B------:R-:W-:Y:S02]  /*3470*/  LEA.HI.X R33, R4, R149, R31, 0x1, P3 ;  /* 0x0000009504217211 */ /* 0x000fe400018f0c1f */
[----:B------:R-:W-:Y:S02]  /*3480*/  LEA.HI.X R31, R6, R145, R5, 0x1, P1 ;  /* 0x00000091061f7211 */ /* 0x000fe400008f0c05 */
[----:B------:R-:W-:-:S02]  /*3490*/  PRMT R6, RZ, 0x7610, R6 ;  /* 0x00007610ff067816 */ /* 0x000fc40000000006 */
[----:B------:R-:W-:Y:S02]  /*34a0*/  PRMT R173, RZ, 0x7610, R173 ;  /* 0x00007610ffad7816 */ /* 0x000fe400000000ad */
[----:B------:R-:W-:Y:S02]  /*34b0*/  MOV R28, R2 ;  /* 0x00000002001c7202 */ /* 0x000fe40000000f00 */
[----:B--2---:R-:W2:Y:S01]  /*34c0*/  @!P0 LDG.E.U16 R6, desc[UR16][R32.64+0x80] ;  /* 0x0000801020068981 */ /* 0x004ea2000c1e1500 */
[----:B------:R-:W-:Y:S02]  /*34d0*/  ISETP.GE.AND P0, PT, R172, R59, PT ;  /* 0x0000003bac00720c */ /* 0x000fe40003f06270 */
[----:B------:R-:W-:Y:S02]  /*34e0*/  MOV R29, R155 ;  /* 0x0000009b001d7202 */ /* 0x000fe40000000f00 */
[C---:B------:R-:W-:Y:S02]  /*34f0*/  IADD3 R178, PT, PT, R118.reuse, 0xe0, RZ ;  /* 0x000000e076b27810 */ /* 0x040fe40007ffe0ff */
[----:B------:R-:W-:Y:S01]  /*3500*/  IADD3 R170, PT, PT, R118, 0x80, RZ ;  /* 0x0000008076aa7810 */ /* 0x000fe20007ffe0ff */
[----:B------:R-:W-:Y:S01]  /*3510*/  IMAD.WIDE.U32 R28, R16, UR4, R28 ;  /* 0x00000004101c7c25 */ /* 0x000fe2000f8e001c */
[----:B------:R-:W-:-:S02]  /*3520*/  IADD3 R166, PT, PT, R118, 0x60, RZ ;  /* 0x0000006076a67810 */ /* 0x000fc40007ffe0ff */
[----:B------:R-:W-:Y:S01]  /*3530*/  LOP3.LUT P1, RZ, R212, 0x400, RZ, 0xc0, !PT ;  /* 0x00000400d4ff7812 */ /* 0x000fe2000782c0ff */
[----:B------:R-:W-:Y:S01]  /*3540*/  IMAD R7, R17, UR4, R29 ;  /* 0x0000000411077c24 */ /* 0x000fe2000f8e021d */
[-C--:B------:R-:W-:Y:S01]  /*3550*/  ISETP.GE.AND P3, PT, R118, R59.reuse, PT ;  /* 0x0000003b7600720c */ /* 0x080fe20003f66270 */
[----:B---3--:R-:W3:Y:S01]  /*3560*/  @!P0 LDG.E.U16 R174, desc[UR16][R32.64+0x180] ;  /* 0x0001801020ae8981 */ /* 0x008ee2000c1e1500 */
[-C--:B------:R-:W-:Y:S02]  /*3570*/  ISETP.GE.AND P0, PT, R176, R59.reuse, PT ;  /* 0x0000003bb000720c */ /* 0x080fe40003f06270 */
[-C--:B------:R-:W-:Y:S02]  /*3580*/  ISETP.GE.AND P4, PT, R170, R59.reuse, PT ;  /* 0x0000003baa00720c */ /* 0x080fe40003f86270 */
[----:B------:R-:W-:Y:S02]  /*3590*/  ISETP.GE.AND P5, PT, R166, R59, PT ;  /* 0x0000003ba600720c */ /* 0x000fe40003fa6270 */
[----:B------:R-:W-:-:S02]  /*35a0*/  LEA R34, P2, R28, R18, 0x3 ;  /* 0x000000121c227211 */ /* 0x000fc400078418ff */
[-C--:B------:R-:W-:Y:S02]  /*35b0*/  ISETP.GE.AND P6, PT, R114, R59.reuse, PT ;  /* 0x0000003b7200720c */ /* 0x080fe40003fc6270 */
[----:B------:R-:W-:Y:S02]  /*35c0*/  PRMT R175, RZ, 0x7610, R175 ;  /* 0x00007610ffaf7816 */ /* 0x000fe400000000af */
[----:B------:R-:W-:Y:S01]  /*35d0*/  PRMT R4, RZ, 0x7610, R4 ;  /* 0x00007610ff047816 */ /* 0x000fe20000000004 */
[----:B------:R-:W4:Y:S01]  /*35e0*/  @!P0 LDG.E.U16 R173, desc[UR16][R32.64+0x1c0] ;  /* 0x0001c01020ad8981 */ /* 0x000f22000c1e1500 */
[----:B------:R-:W-:Y:S02]  /*35f0*/  ISETP.GE.AND P0, PT, R178, R59, PT ;  /* 0x0000003bb200720c */ /* 0x000fe40003f06270 */
[----:B------:R-:W-:Y:S02]  /*3600*/  LEA.HI.X R35, R28, R19, R7, 0x3, P2 ;  /* 0x000000131c237211 */ /* 0x000fe400010f1c07 */
[----:B------:R-:W-:Y:S01]  /*3610*/  PRMT R5, RZ, 0x7610, R5 ;  /* 0x00007610ff057816 */ /* 0x000fe20000000005 */
[----:B------:R-:W5:Y:S01]  /*3620*/  @!P1 LDG.E.U16 R4, desc[UR16][R32.64] ;  /* 0x0000001020049981 */ /* 0x000f62000c1e1500 */
[----:B------:R-:W-:-:S02]  /*3630*/  IADD3 R28, PT, PT, R118, 0x100, RZ ;  /* 0x00000100761c7810 */ /* 0x000fc40007ffe0ff */
[----:B------:R-:W-:Y:S02]  /*3640*/  PRMT R171, RZ, 0x7610, R171 ;  /* 0x00007610ffab7816 */ /* 0x000fe400000000ab */
[C---:B------:R-:W-:Y:S01]  /*3650*/  IADD3 R182, PT, PT, R118.reuse, 0x120, RZ ;  /* 0x0000012076b67810 */ /* 0x040fe20007ffe0ff */
[----:B------:R-:W2:Y:S01]  /*3660*/  @!P3 LDG.E.U16 R5, desc[UR16][R32.64+0x40] ;  /* 0x000040102005b981 */ /* 0x000ea2000c1e1500 */
[----:B------:R-:W-:Y:S02]  /*3670*/  PRMT R168, RZ, 0x7610, R168 ;  /* 0x00007610ffa87816 */ /* 0x000fe400000000a8 */
[C---:B------:R-:W-:Y:S01]  /*3680*/  IADD3 R184, PT, PT, R118.reuse, 0x140, RZ ;  /* 0x0000014076b87810 */ /* 0x040fe20007ffe0ff */
[----:B------:R-:W4:Y:S01]  /*3690*/  @!P0 LDG.E.U16 R175, desc[UR16][R32.64+0x200] ;  /* 0x0002001020af8981 */ /* 0x000f22000c1e1500 */
[----:B------:R-:W-:Y:S02]  /*36a0*/  PRMT R7, RZ, 0x7610, R7 ;  /* 0x00007610ff077816 */ /* 0x000fe40000000007 */
[C---:B------:R-:W-:Y:S01]  /*36b0*/  IADD3 R188, PT, PT, R118.reuse, 0x160, RZ ;  /* 0x0000016076bc7810 */ /* 0x040fe20007ffe0ff */
[----:B------:R-:W3:Y:S01]  /*36c0*/  @!P4 LDG.E.U16 R171, desc[UR16][R32.64+0x140] ;  /* 0x0001401020abc981 */ /* 0x000ee2000c1e1500 */
[----:B------:R-:W-:-:S02]  /*36d0*/  IADD3 R190, PT, PT, R118, 0x180, RZ ;  /* 0x0000018076be7810 */ /* 0x000fc40007ffe0ff */
[-C--:B------:R-:W-:Y:S01]  /*36e0*/  ISETP.GE.AND P0, PT, R28, R59.reuse, PT ;  /* 0x0000003b1c00720c */ /* 0x080fe20003f06270 */
[----:B------:R-:W4:Y:S01]  /*36f0*/  @!P5 LDG.E.U16 R168, desc[UR16][R32.64+0x100] ;  /* 0x0001001020a8d981 */ /* 0x000f22000c1e1500 */
[----:B------:R-:W-:Y:S02]  /*3700*/  IADD3 R194, PT, PT, R118, 0x1a0, RZ ;  /* 0x000001a076c27810 */ /* 0x000fe40007ffe0ff */
[-C--:B------:R-:W-:Y:S01]  /*3710*/  ISETP.GE.AND P1, PT, R182, R59.reuse, PT ;  /* 0x0000003bb600720c */ /* 0x080fe20003f26270 */
[----:B------:R-:W3:Y:S01]  /*3720*/  @!P6 LDG.E.U16 R7, desc[UR16][R32.64+0xc0] ;  /* 0x0000c0102007e981 */ /* 0x000ee2000c1e1500 */
[----:B------:R-:W-:Y:S02]  /*3730*/  IADD3 R196, PT, PT, R118, 0x1c0, RZ ;  /* 0x000001c076c47810 */ /* 0x000fe40007ffe0ff */
[-C--:B------:R-:W-:Y:S01]  /*3740*/  ISETP.GE.AND P2, PT, R184, R59.reuse, PT ;  /* 0x0000003bb800720c */ /* 0x080fe20003f46270 */
[----:B------:R-:W4:Y:S01]  /*3750*/  LDG.E.64 R28, desc[UR16][R34.64] ;  /* 0x00000010221c7981 */ /* 0x000f22000c1e1b00 */
[----:B------:R-:W-:-:S02]  /*3760*/  ISETP.GE.AND P3, PT, R188, R59, PT ;  /* 0x0000003bbc00720c */ /* 0x000fc40003f66270 */
[-C--:B------:R-:W-:Y:S02]  /*3770*/  ISETP.GE.AND P4, PT, R190, R59.reuse, PT ;  /* 0x0000003bbe00720c */ /* 0x080fe40003f86270 */
[-C--:B------:R-:W-:Y:S02]  /*3780*/  ISETP.GE.AND P5, PT, R194, R59.reuse, PT ;  /* 0x0000003bc200720c */ /* 0x080fe40003fa6270 */
[----:B------:R-:W-:Y:S02]  /*3790*/  ISETP.GE.AND P6, PT, R196, R59, PT ;  /* 0x0000003bc400720c */ /* 0x000fe40003fc6270 */
[----:B------:R-:W-:Y:S02]  /*37a0*/  PRMT R180, RZ, 0x7610, R180 ;  /* 0x00007610ffb47816 */ /* 0x000fe400000000b4 */
[----:B------:R-:W-:Y:S02]  /*37b0*/  PRMT R177, RZ, 0x7610, R177 ;  /* 0x00007610ffb17816 */ /* 0x000fe400000000b1 */
[----:B------:R-:W-:-:S02]  /*37c0*/  PRMT R186, RZ, 0x7610, R186 ;  /* 0x00007610ffba7816 */ /* 0x000fc400000000ba */
        /* <DEDUP_REMOVED lines=12> */
[-C--:B------:R-:W-:Y:S02]  /*3890*/  ISETP.GE.AND P0, PT, R142, R59.reuse, PT ;  /* 0x0000003b8e00720c */ /* 0x080fe40003f06270 */
[----:B------:R-:W-:Y:S02]  /*38a0*/  P2R R182, PR, RZ, 0x2 ;  /* 0x00000002ffb67803 */ /* 0x000fe40000000000 */
[----:B------:R-:W-:Y:S02]  /*38b0*/  ISETP.GE.AND P1, PT, R118, R59, PT ;  /* 0x0000003b7600720c */ /* 0x000fe40003f26270 */
[----:B0-----:R-:W-:Y:S02]  /*38c0*/  PRMT R32, RZ, 0x7610, R32 ;  /* 0x00007610ff207816 */ /* 0x001fe40000000020 */
[----:B------:R-:W-:Y:S02]  /*38d0*/  PRMT R34, RZ, 0x7610, R34 ;  /* 0x00007610ff227816 */ /* 0x000fe40000000022 */
[----:B------:R-:W-:-:S02]  /*38e0*/  PRMT R35, RZ, 0x7610, R35 ;  /* 0x00007610ff237816 */ /* 0x000fc40000000023 */
[----:B------:R-:W-:Y:S02]  /*38f0*/  PRMT R195, RZ, 0x7610, R195 ;  /* 0x00007610ffc37816 */ /* 0x000fe400000000c3 */
[----:B------:R-:W-:Y:S02]  /*3900*/  PRMT R184, RZ, 0x7610, R184 ;  /* 0x00007610ffb87816 */ /* 0x000fe400000000b8 */
[----:B------:R-:W-:Y:S01]  /*3910*/  PRMT R197, RZ, 0x7610, R197 ;  /* 0x00007610ffc57816 */ /* 0x000fe200000000c5 */
[----:B-----5:R-:W-:Y:S04]  /*3920*/  STS.U16 [R111], R4 ;  /* 0x000000046f007388 */ /* 0x020fe80000000400 */
[----:B--2---:R-:W-:Y:S04]  /*3930*/  STS.U16 [R110+0x40], R5 ;  /* 0x000040056e007388 */ /* 0x004fe80000000400 */
[----:B------:R0:W-:Y:S04]  /*3940*/  STS.U16 [R109+0x80], R6 ;  /* 0x000080066d007388 */ /* 0x0001e80000000400 */
[----:B-1-3--:R1:W-:Y:S04]  /*3950*/  STS.U16 [R108+0xc0], R7 ;  /* 0x0000c0076c007388 */ /* 0x00a3e80000000400 */
[----:B----4-:R-:W-:Y:S04]  /*3960*/  STS.U16 [R107+0x100], R168 ;  /* 0x000100a86b007388 */ /* 0x010fe80000000400 */
[----:B------:R2:W-:Y:S04]  /*3970*/  STS.U16 [R106+0x140], R171 ;  /* 0x000140ab6a007388 */ /* 0x0005e80000000400 */
[----:B------:R-:W-:Y:S04]  /*3980*/  STS.U16 [R105+0x180], R174 ;  /* 0x000180ae69007388 */ /* 0x000fe80000000400 */
[----:B------:R-:W-:Y:S01]  /*3990*/  STS.U16 [R104+0x1c0], R173 ;  /* 0x0001c0ad68007388 */ /* 0x000fe20000000400 */
[----:B0-----:R-:W-:-:S03]  /*39a0*/  PRMT R6, RZ, 0x7610, R6 ;  /* 0x00007610ff067816 */ /* 0x001fc60000000006 */
[----:B------:R-:W-:Y:S04]  /*39b0*/  STS.U16 [R50+0x200], R175 ;  /* 0x000200af32007388 */ /* 0x000fe80000000400 */
[----:B------:R-:W-:Y:S04]  /*39c0*/  STS.U16 [R49+0x240], R180 ;  /* 0x000240b431007388 */ /* 0x000fe80000000400 */
[----:B------:R0:W-:Y:S04]  /*39d0*/  STS.U16 [R48+0x280], R177 ;  /* 0x000280b130007388 */ /* 0x0001e80000000400 */
[----:B------:R3:W-:Y:S04]  /*39e0*/  STS.U16 [R47+0x2c0], R186 ;  /* 0x0002c0ba2f007388 */ /* 0x0007e80000000400 */
[----:B------:R4:W-:Y:S04]  /*39f0*/  STS.U16 [R46+0x300], R179 ;  /* 0x000300b32e007388 */ /* 0x0009e80000000400 */
[----:B------:R-:W-:Y:S04]  /*3a00*/  STS.U16 [R45+0x340], R192 ;  /* 0x000340c02d007388 */ /* 0x000fe80000000400 */
[----:B------:R5:W-:Y:S04]  /*3a10*/  STS.U16 [R44+0x380], R181 ;  /* 0x000380b52c007388 */ /* 0x000be80000000400 */
[----:B------:R-:W-:Y:S01]  /*3a20*/  STS.U16 [R43+0x3c0], R198 ;  /* 0x0003c0c62b007388 */ /* 0x000fe20000000400 */
[----:B------:R-:W-:-:S03]  /*3a30*/  NOP ;  /* 0x0000000000007918 */ /* 0x000fc60000000000 */
[----:B------:R-:W5:Y:S01]  /*3a40*/  @!P0 LDG.E.U16 R6, desc[UR16][R30.64] ;  /* 0x000000101e068981 */ /* 0x000f62000c1e1500 */
[-C--:B------:R-:W-:Y:S02]  /*3a50*/  ISETP.GE.AND P0, PT, R164, R59.reuse, PT ;  /* 0x0000003ba400720c */ /* 0x080fe40003f06270 */
[----:B-1----:R-:W-:Y:S01]  /*3a60*/  PRMT R7, RZ, 0x7610, R7 ;  /* 0x00007610ff077816 */ /* 0x002fe20000000007 */
[----:B------:R-:W5:Y:S01]  /*3a70*/  @!P2 LDG.E.U16 R184, desc[UR16][R30.64+0x2c0] ;  /* 0x0002c0101eb8a981 */ /* 0x000f62000c1e1500 */
[----:B--2---:R-:W-:Y:S02]  /*3a80*/  PRMT R171, RZ, 0x7610, R171 ;  /* 0x00007610ffab7816 */ /* 0x004fe400000000ab */
[----:B0-----:R-:W-:Y:S01]  /*3a90*/  PRMT R177, RZ, 0x7610, R177 ;  /* 0x00007610ffb17816 */ /* 0x001fe200000000b1 */
[----:B------:R-:W2:Y:S04]  /*3aa0*/  @!P3 LDG.E.U16 R197, desc[UR16][R30.64+0x300] ;  /* 0x000300101ec5b981 */ /* 0x000ea8000c1e1500 */
[----:B------:R-:W2:Y:S01]  /*3ab0*/  @!P1 LDG.E.U16 R7, desc[UR16][R30.64+0x40] ;  /* 0x000040101e079981 */ /* 0x000ea2000c1e1500 */
[----:B------:R-:W-:-:S03]  /*3ac0*/  ISETP.GE.AND P1, PT, R114, R59, PT ;  /* 0x0000003b7200720c */ /* 0x000fc60003f26270 */
[----:B------:R-:W2:Y:S01]  /*3ad0*/  @!P0 LDG.E.U16 R32, desc[UR16][R30.64+0x80] ;  /* 0x000080101e208981 */ /* 0x000ea2000c1e1500 */
[-C--:B------:R-:W-:Y:S02]  /*3ae0*/  ISETP.GE.AND P0, PT, R166, R59.reuse, PT ;  /* 0x0000003ba600720c */ /* 0x080fe40003f06270 */
[----:B------:R-:W-:Y:S02]  /*3af0*/  PRMT R164, RZ, 0x7610, R164 ;  /* 0x00007610ffa47816 */ /* 0x000fe400000000a4 */
[----:B------:R-:W-:Y:S02]  /*3b00*/  PRMT R5, RZ, 0x7610, R5 ;  /* 0x00007610ff057816 */ /* 0x000fe40000000005 */
[----:B------:R-:W-:Y:S01]  /*3b10*/  PRMT R4, RZ, 0x7610, R4 ;  /* 0x00007610ff047816 */ /* 0x000fe20000000004 */
[----:B------:R-:W-:Y:S01]  /*3b20*/  FMUL.FTZ R33, R29, R94 ;  /* 0x0000005e1d217220 */ /* 0x000fe20000410000 */
[----:B------:R-:W-:Y:S01]  /*3b30*/  PRMT R175, RZ, 0x7610, R175 ;  /* 0x00007610ffaf7816 */ /* 0x000fe200000000af */
[----:B------:R-:W2:Y:S01]  /*3b40*/  @!P1 LDG.E.U16 R35, desc[UR16][R30.64+0xc0] ;  /* 0x0000c0101e239981 */ /* 0x000ea2000c1e1500 */
[----:B------:R-:W-:-:S03]  /*3b50*/  ISETP.GE.AND P1, PT, R170, R59, PT ;  /* 0x0000003baa00720c */ /* 0x000fc60003f26270 */
[----:B------:R-:W2:Y:S01]  /*3b60*/  @!P0 LDG.E.U16 R34, desc[UR16][R30.64+0x100] ;  /* 0x000100101e228981 */ /* 0x000ea2000c1e1500 */
[-C--:B------:R-:W-:Y:S02]  /*3b70*/  ISETP.GE.AND P0, PT, R172, R59.reuse, PT ;  /* 0x0000003bac00720c */ /* 0x080fe40003f06270 */
[----:B---3--:R-:W-:Y:S01]  /*3b80*/  PRMT R186, RZ, 0x7610, R186 ;  /* 0x00007610ffba7816 */ /* 0x008fe200000000ba */
[----:B------:R-:W3:Y:S04]  /*3b90*/  @!P5 LDG.E.U16 R5, desc[UR16][R30.64+0x380] ;  /* 0x000380101e05d981 */ /* 0x000ee8000c1e1500 */
[----:B------:R-:W3:Y:S04]  /*3ba0*/  @!P6 LDG.E.U16 R4, desc[UR16][R30.64+0x3c0] ;  /* 0x0003c0101e04e981 */ /* 0x000ee8000c1e1500 */
[----:B------:R-:W3:Y:S01]  /*3bb0*/  @!P1 LDG.E.U16 R171, desc[UR16][R30.64+0x140] ;  /* 0x000140101eab9981 */ /* 0x000ee2000c1e1500 */
[----:B------:R-:W-:-:S03]  /*3bc0*/  ISETP.GE.AND P1, PT, R176, R59, PT ;  /* 0x0000003bb000720c */ /* 0x000fc60003f26270 */
[----:B------:R-:W3:Y:S01]  /*3bd0*/  @!P0 LDG.E.U16 R164, desc[UR16][R30.64+0x180] ;  /* 0x000180101ea48981 */ /* 0x000ee2000c1e1500 */
[----:B------:R-:W-:-:S03]  /*3be0*/  ISETP.GE.AND P0, PT, R178, R59, PT ;  /* 0x0000003bb200720c */ /* 0x000fc60003f06270 */
[----:B------:R-:W3:Y:S01]  /*3bf0*/  @!P4 LDG.E.U16 R186, desc[UR16][R30.64+0x340] ;  /* 0x000340101ebac981 */ /* 0x000ee2000c1e1500 */
[----:B------:R-:W-:Y:S01]  /*3c00*/  FMUL.FTZ R173, R28, 1.4426950216293334961 ;  /* 0x3fb8aa3b1cad7820 */ /* 0x000fe20000410000 */
[----:B------:R-:W-:Y:S01]  /*3c10*/  FMUL.RZ R168, R33, 0.15915493667125701904 ;  /* 0x3e22f98321a87820 */ /* 0x000fe2000040c000 */
[----:B------:R-:W-:Y:S01]  /*3c20*/  FMUL.FTZ R166, R29, R92 ;  /* 0x0000005c1da67220 */ /* 0x000fe20000410000 */
[----:B------:R-:W-:Y:S04]  /*3c30*/  LDS.U16 R193, [R57+0x4] ;  /* 0x0000040039c17984 */ /* 0x000fe80000000400 */
[----:B------:R-:W3:Y:S01]  /*3c40*/  @!P1 LDG.E.U16 R175, desc[UR16][R30.64+0x1c0] ;  /* 0x0001c0101eaf9981 */ /* 0x000ee2000c1e1500 */
[----:B------:R-:W-:-:S03]  /*3c50*/  ISETP.NE.AND P1, PT, R182, RZ, PT ;  /* 0x000000ffb600720c */ /* 0x000fc60003f25270 */
[----:B------:R-:W3:Y:S01]  /*3c60*/  @!P0 LDG.E.U16 R177, desc[UR16][R30.64+0x200] ;  /* 0x000200101eb18981 */ /* 0x000ee2000c1e1500 */
[----:B------:R-:W-:Y:S02]  /*3c70*/  ISETP.NE.AND P0, PT, R183, RZ, PT ;  /* 0x000000ffb700720c */ /* 0x000fe40003f05270 */
[----:B------:R-:W-:Y:S01]  /*3c80*/  PRMT R182, RZ, 0x7610, R182 ;  /* 0x00007610ffb67816 */ /* 0x000fe200000000b6 */
[----:B------:R-:W-:Y:S04]  /*3c90*/  LDS.U16 R191, [R56+0x6] ;  /* 0x0000060038bf7984 */ /* 0x000fe80000000400 */
[----:B------:R-:W-:Y:S04]  /*3ca0*/  LDS.U16 R189, [R55+0x8] ;  /* 0x0000080037bd7984 */ /* 0x000fe80000000400 */
[----:B------:R-:W3:Y:S04]  /*3cb0*/  @!P1 LDG.E.U16 R195, desc[UR16][R30.64+0x280] ;  /* 0x000280101ec39981 */ /* 0x000ee8000c1e1500 */
[----:B------:R0:W3:Y:S01]  /*3cc0*/  @!P0 LDG.E.U16 R182, desc[UR16][R30.64+0x240] ;  /* 0x000240101eb68981 */ /* 0x0000e2000c1e1500 */
[----:B------:R-:W-:Y:S01]  /*3cd0*/  FMUL.FTZ R33, R173, R94 ;  /* 0x0000005ead217220 */ /* 0x000fe20000410000 */
[----:B------:R-:W-:-:S02]  /*3ce0*/  FMUL.RZ R166, R166, 0.15915493667125701904 ;  /* 0x3e22f983a6a67820 */ /* 0x000fc4000040c000 */
[----:B------:R-:W-:Y:S01]  /*3cf0*/  LDS.U16 R176, [R53+0xc] ;  /* 0x00000c0035b07984 */ /* 0x000fe20000000400 */
[----:B------:R1:W-:Y:S01]  /*3d00*/  MUFU.EX2 R180, R33 ;  /* 0x0000002100b47308 */ /* 0x0003e20000000800 */
[----:B0-----:R-:W-:Y:S01]  /*3d10*/  FMUL.FTZ R30, R173, R92 ;  /* 0x0000005cad1e7220 */ /* 0x001fe20000410000 */
[C---:B-1----:R-:W-:Y:S02]  /*3d20*/  FMUL.FTZ R33, R29.reuse, R90 ;  /* 0x0000005a1d217220 */ /* 0x042fe40000410000 */
[----:B------:R-:W-:Y:S01]  /*3d30*/  MUFU.SIN R183, R166 ;  /* 0x000000a600b77308 */ /* 0x000fe20000000400 */
[----:B------:R-:W-:Y:S01]  /*3d40*/  FMUL.FTZ R31, R29, R93 ;  /* 0x0000005d1d1f7220 */ /* 0x000fe20000410000 */
[----:B------:R-:W-:-:S06]  /*3d50*/  FMUL.RZ R172, R33, 0.15915493667125701904 ;  /* 0x3e22f98321ac7820 */ /* 0x000fcc000040c000 */
[----:B------:R0:W1:Y:S01]  /*3d60*/  MUFU.COS R219, R166 ;  /* 0x000000a600db7308 */ /* 0x0000620000000000 */
[----:B------:R-:W-:-:S07]  /*3d70*/  FMUL.RZ R170, R31, 0.15915493667125701904 ;  /* 0x3e22f9831faa7820 */ /* 0x000fce000040c000 */
[----:B------:R4:W1:Y:S01]  /*3d80*/  MUFU.EX2 R218, R30 ;  /* 0x0000001e00da7308 */ /* 0x0008620000000800 */
[----:B0-----:R-:W-:-:S03]  /*3d90*/  FMUL.FTZ R166, R173, R90 ;  /* 0x0000005aada67220 */ /* 0x001fc60000410000 */
[----:B------:R-:W-:Y:S01]  /*3da0*/  MUFU.SIN R211, R172 ;  /* 0x000000ac00d37308 */ /* 0x000fe20000000400 */
[----:B----4-:R-:W-:-:S07]  /*3db0*/  FMUL.FTZ R30, R29, R91 ;  /* 0x0000005b1d1e7220 */ /* 0x010fce0000410000 */
[----:B------:R-:W0:Y:S01]  /*3dc0*/  MUFU.COS R215, R172 ;  /* 0x000000ac00d77308 */ /* 0x000e220000000000 */
[----:B------:R-:W-:Y:S01]  /*3dd0*/  FMUL.RZ R174, R30, 0.15915493667125701904 ;  /* 0x3e22f9831eae7820 */ /* 0x000fe2000040c000 */
[----:B------:R-:W-:Y:S01]  /*3de0*/  ISETP.NE.AND P0, PT, R185, RZ, PT ;  /* 0x000000ffb900720c */ /* 0x000fe20003f05270 */
[----:B------:R-:W-:-:S05]  /*3df0*/  FMUL.FTZ R31, R173, R93 ;  /* 0x0000005dad1f7220 */ /* 0x000fca0000410000 */
[----:B------:R-:W-:Y:S08]  /*3e00*/  MUFU.SIN R179, R168 ;  /* 0x000000a800b37308 */ /* 0x000ff00000000400 */
[----:B-----5:R4:W5:Y:S08]  /*3e10*/  MUFU.COS R181, R168 ;  /* 0x000000a800b57308 */ /* 0x0209700000000000 */
[----:B------:R-:W5:Y:S01]  /*3e20*/  MUFU.COS R217, R170 ;  /* 0x000000aa00d97308 */ /* 0x000f620000000000 */
[----:B----4-:R-:W-:Y:S01]  /*3e30*/  FMUL.FTZ R168, R173, R91 ;  /* 0x0000005bada87220 */ /* 0x010fe20000410000 */
[----:B-1----:R-:W-:Y:S01]  /*3e40*/  FMUL.FTZ R219, R218, R219 ;  /* 0x000000dbdadb7220 */ /* 0x002fe20000410000 */
[----:B------:R-:W-:Y:S05]  /*3e50*/  LDS.U16 R172, [R40+0x14] ;  /* 0x0000140028ac7984 */ /* 0x000fea0000000400 */
[----:B------:R-:W0:Y:S04]  /*3e60*/  MUFU.EX2 R166, R166 ;  /* 0x000000a600a67308 */ /* 0x000e280000000800 */
[----:B------:R1:W4:Y:S08]  /*3e70*/  MUFU.SIN R185, R170 ;  /* 0x000000aa00b97308 */ /* 0x0003300000000400 */
[----:B------:R-:W-:Y:S08]  /*3e80*/  MUFU.SIN R209, R174 ;  /* 0x000000ae00d17308 */ /* 0x000ff00000000400 */
[----:B------:R-:W4:Y:S01]  /*3e90*/  MUFU.COS R187, R174 ;  /* 0x000000ae00bb7308 */ /* 0x000f220000000000 */
[----:B------:R-:W-:-:S07]  /*3ea0*/  FMUL.FTZ R30, R29, R96 ;  /* 0x000000601d1e7220 */ /* 0x000fce0000410000 */
[----:B------:R-:W4:Y:S04]  /*3eb0*/  MUFU.EX2 R216, R31 ;  /* 0x0000001f00d87308 */ /* 0x000f280000000800 */
[----:B------:R-:W4:Y:S01]  /*3ec0*/  MUFU.EX2 R168, R168 ;  /* 0x000000a800a87308 */ /* 0x000f220000000800 */
[C---:B0-----:R-:W-:Y:S01]  /*3ed0*/  FMUL.FTZ R215, R166.reuse, R215 ;  /* 0x000000d7a6d77220 */ /* 0x041fe20000410000 */
[----:B------:R-:W-:Y:S01]  /*3ee0*/  FMUL.FTZ R211, R166, R211 ;  /* 0x000000d3a6d37220 */ /* 0x000fe20000410000 */
[----:B------:R-:W-:Y:S01]  /*3ef0*/  FMUL.RZ R30, R30, 0.15915493667125701904 ;  /* 0x3e22f9831e1e7820 */ /* 0x000fe2000040c000 */
[C---:B-1----:R-:W-:Y:S01]  /*3f00*/  FMUL.FTZ R170, R173.reuse, R86 ;  /* 0x00000056adaa7220 */ /* 0x042fe20000410000 */
[C---:B------:R-:W-:Y:S01]  /*3f10*/  FMUL.FTZ R166, R173.reuse, R83 ;  /* 0x00000053ada67220 */ /* 0x040fe20000410000 */
[C---:B-----5:R-:W-:Y:S01]  /*3f20*/  FMUL.FTZ R178, R180.reuse, R181 ;  /* 0x000000b5b4b27220 */ /* 0x060fe20000410000 */
[----:B------:R-:W0:Y:S01]  /*3f30*/  MUFU.SIN R33, R30 ;  /* 0x0000001e00217308 */ /* 0x000e220000000400 */
[----:B------:R-:W-:Y:S01]  /*3f40*/  FMUL.FTZ R180, R180, R179 ;  /* 0x000000b3b4b47220 */ /* 0x000fe20000410000 */
[----:B------:R-:W-:Y:S01]  /*3f50*/  FMUL.FTZ R218, R218, R183 ;  /* 0x000000b7dada7220 */ /* 0x000fe20000410000 */
[C---:B----4-:R-:W-:Y:S01]  /*3f60*/  FMUL.FTZ R217, R216.reuse, R217 ;  /* 0x000000d9d8d97220 */ /* 0x050fe20000410000 */
[----:B------:R-:W-:Y:S01]  /*3f70*/  FMUL.FTZ R31, R173, R96 ;  /* 0x00000060ad1f7220 */ /* 0x000fe20000410000 */
[----:B------:R-:W-:Y:S01]  /*3f80*/  FMUL.FTZ R216, R216, R185 ;  /* 0x000000b9d8d87220 */ /* 0x000fe20000410000 */
[----:B------:R-:W-:Y:S01]  /*3f90*/  LDS.U16 R173, [R51] ;  /* 0x0000000033ad7984 */ /* 0x000fe20000000400 */
[C---:B------:R-:W-:Y:S01]  /*3fa0*/  FMUL.FTZ R210, R168.reuse, R187 ;  /* 0x000000bba8d27220 */ /* 0x040fe20000410000 */
[----:B------:R1:W4:Y:S01]  /*3fb0*/  MUFU.COS R199, R30 ;  /* 0x0000001e00c77308 */ /* 0x0003220000000000 */
[----:B------:R-:W-:Y:S01]  /*3fc0*/  FMUL.FTZ R209, R168, R209 ;  /* 0x000000d1a8d17220 */ /* 0x000fe20000410000 */
[----:B------:R-:W-:Y:S04]  /*3fd0*/  LDS.U16 R187, [R54+0xa] ;  /* 0x00000a0036bb7984 */ /* 0x000fe80000000400 */
[----:B------:R-:W-:Y:S02]  /*3fe0*/  LDS.U16 R174, [R52+0xe] ;  /* 0x00000e0034ae7984 */ /* 0x000fe40000000400 */
[----:B------:R5:W-:Y:S02]  /*3ff0*/  MUFU.EX2 R207, R170 ;  /* 0x000000aa00cf7308 */ /* 0x000be40000000800 */
[----:B-1----:R-:W-:Y:S02]  /*4000*/  LDS.U16 R30, [R58+0x2] ;  /* 0x000002003a1e7984 */ /* 0x002fe40000000400 */
[----:B------:R1:W-:Y:S02]  /*4010*/  MUFU.EX2 R205, R166 ;  /* 0x000000a600cd7308 */ /* 0x0003e40000000800 */
[----:B------:R-:W-:Y:S04]  /*4020*/  LDS.U16 R185, [R42+0x10] ;  /* 0x000010002ab97984 */ /* 0x000fe80000000400 */
[----:B------:R-:W-:Y:S04]  /*4030*/  LDS.U16 R183, [R41+0x12] ;  /* 0x0000120029b77984 */ /* 0x000fe80000000400 */
[----:B-----5:R-:W-:Y:S04]  /*4040*/  LDS.U16 R170, [R39+0x16] ;  /* 0x0000160027aa7984 */ /* 0x020fe80000000400 */
[----:B------:R-:W-:Y:S04]  /*4050*/  LDS.U16 R181, [R38+0x18] ;  /* 0x0000180026b57984 */ /* 0x000fe80000000400 */
[----:B------:R-:W-:Y:S04]  /*4060*/  LDS.U16 R179, [R37+0x1a] ;  /* 0x00001a0025b37984 */ /* 0x000fe80000000400 */
[----:B------:R-:W-:Y:S04]  /*4070*/  LDS.U16 R168, [R36+0x1c] ;  /* 0x00001c0024a87984 */ /* 0x000fe80000000400 */
[----:B-1----:R-:W-:Y:S01]  /*4080*/  LDS.U16 R166, [R0+0x1e] ;  /* 0x00001e0000a67984 */ /* 0x002fe20000000400 */
[----:B------:R-:W0:Y:S01]  /*4090*/  MUFU.EX2 R192, R31 ;  /* 0x0000001f00c07308 */ /* 0x000e220000000800 */
[----:B------:R-:W-:Y:S01]  /*40a0*/  FMUL.FTZ R188, R29, R86 ;  /* 0x000000561dbc7220 */ /* 0x000fe20000410000 */
[----:B------:R-:W-:-:S03]  /*40b0*/  ISETP.NE.AND P2, PT, R156, RZ, PT ;  /* 0x000000ff9c00720c */ /* 0x000fc60003f45270 */
[----:B------:R-:W-:-:S04]  /*40c0*/  FMUL.RZ R188, R188, 0.15915493667125701904 ;  /* 0x3e22f983bcbc7820 */ /* 0x000fc8000040c000 */
[----:B------:R-:W-:Y:S01]  /*40d0*/  MUFU.SIN R196, R188 ;  /* 0x000000bc00c47308 */ /* 0x000fe20000000400 */
[----:B0-----:R-:W-:-:S07]  /*40e0*/  FMUL.FTZ R33, R192, R33 ;  /* 0x00000021c0217220 */ /* 0x001fce0000410000 */
[----:B------:R0:W1:Y:S01]  /*40f0*/  MUFU.COS R208, R188 ;  /* 0x000000bc00d07308 */ /* 0x0000620000000000 */
[----:B------:R-:W5:Y:S01]  /*4100*/  S2UR UR7, SR_CgaCtaId ;  /* 0x00000000000779c3 */ /* 0x000f620000008800 */
[----:B------:R4:W-:Y:S02]  /*4110*/  STS.U16 [R111+0x420], R6 ;  /* 0x000420066f007388 */ /* 0x0009e40000000400 */
[----:B----4-:R-:W-:Y:S02]  /*4120*/  FMUL.FTZ R6, R29, R83 ;  /* 0x000000531d067220 */ /* 0x010fe40000410000 */
[----:B--2---:R2:W-:Y:S04]  /*4130*/  STS.U16 [R110+0x460], R7 ;  /* 0x000460076e007388 */ /* 0x0045e80000000400 */
[----:B------:R4:W-:Y:S01]  /*4140*/  STS.U16 [R109+0x4a0], R32 ;  /* 0x0004a0206d007388 */ /* 0x0009e20000000400 */
[----:B------:R-:W-:Y:S01]  /*4150*/  FMUL.RZ R190, R6, 0.15915493667125701904 ;  /* 0x3e22f98306be7820 */ /* 0x000fe2000040c000 */
[----:B--2---:R-:W-:-:S02]  /*4160*/  SHF.L.U32 R7, R113, 0x8, RZ ;  /* 0x0000000871077819 */ /* 0x004fc400000006ff */
[----:B------:R-:W-:Y:S04]  /*4170*/  STS.U16 [R108+0x4e0], R35 ;  /* 0x0004e0236c007388 */ /* 0x000fe80000000400 */
[----:B------:R-:W-:Y:S01]  /*4180*/  STS.U16 [R107+0x520], R34 ;  /* 0x000520226b007388 */ /* 0x000fe20000000400 */
[----:B------:R-:W-:-:S04]  /*4190*/  LOP3.LUT R6, R7, 0x100, RZ, 0xc0, !PT ;  /* 0x0000010007067812 */ /* 0x000fc800078ec0ff */
[----:B------:R-:W-:Y:S01]  /*41a0*/  IADD3 R6, PT, PT, R6, UR4, RZ ;  /* 0x0000000406067c10 */ /* 0x000fe2000fffe0ff */
[----:B---3--:R2:W-:Y:S04]  /*41b0*/  STS.U16 [R106+0x560], R171 ;  /* 0x000560ab6a007388 */ /* 0x0085e80000000400 */
[----:B------:R-:W-:Y:S01]  /*41c0*/  STS.U16 [R105+0x5a0], R164 ;  /* 0x0005a0a469007388 */ /* 0x000fe20000000400 */
[----:B------:R-:W-:Y:S01]  /*41d0*/  MUFU.SIN R198, R190 ;  /* 0x000000be00c67308 */ /* 0x000fe20000000400 */
[----:B----4-:R-:W-:Y:S02]  /*41e0*/  FMUL.FTZ R32, R192, R199 ;  /* 0x000000c7c0207220 */ /* 0x010fe40000410000 */
[----:B------:R-:W-:Y:S04]  /*41f0*/  STS.U16 [R104+0x5e0], R175 ;  /* 0x0005e0af68007388 */ /* 0x000fe80000000400 */
[----:B------:R-:W-:Y:S01]  /*4200*/  STS.U16 [R50+0x620], R177 ;  /* 0x000620b132007388 */ /* 0x000fe20000000400 */
[----:B--2---:R-:W-:Y:S01]  /*4210*/  SEL R171, R6, R143, !P2 ;  /* 0x0000008f06ab7207 */ /* 0x004fe20005000000 */
[----:B------:R2:W3:Y:S02]  /*4220*/  MUFU.COS R206, R190 ;  /* 0x000000be00ce7308 */ /* 0x0004e40000000000 */
        /* <DEDUP_REMOVED lines=8> */
[----:B------:R-:W-:Y:S04]  /*42b0*/  LDS.U16 R5, [R58+0x422] ;  /* 0x000422003a057984 */ /* 0x000fe80000000400 */
[----:B------:R-:W4:Y:S04]  /*42c0*/  LDS.U16 R175, [R42+0x430] ;  /* 0x000430002aaf7984 */ /* 0x000f280000000400 */
[----:B------:R-:W1:Y:S04]  /*42d0*/  LDS.U16 R6, [R51+0x420] ;  /* 0x0004200033067984 */ /* 0x000e680000000400 */
        /* <DEDUP_REMOVED lines=10> */
[----:B0-----:R-:W0:Y:S04]  /*4380*/  LDS.U16 R188, [R37+0x43a] ;  /* 0x00043a0025bc7984 */ /* 0x001e280000000400 */
[----:B--2---:R-:W2:Y:S04]  /*4390*/  LDS.U16 R190, [R36+0x43c] ;  /* 0x00043c0024be7984 */ /* 0x004ea80000000400 */
[----:B------:R-:W2:Y:S01]  /*43a0*/  LDS.U16 R192, [R0+0x43e] ;  /* 0x00043e0000c07984 */ /* 0x000ea20000000400 */
[----:B------:R-:W-:Y:S01]  /*43b0*/  UMOV UR6, 0x400 ;  /* 0x0000040000067882 */ /* 0x000fe20000000000 */
[----:B------:R-:W-:Y:S01]  /*43c0*/  ISETP.NE.AND P1, PT, R156, 0x1f, PT ;  /* 0x0000001f9c00780c */ /* 0x000fe20003f25270 */
[----:B-----5:R-:W-:Y:S01]  /*43d0*/  ULEA UR6, UR7, UR6, 0x18 ;  /* 0x0000000607067291 */ /* 0x020fe2000f8ec0ff */
[----:B----4-:R-:W-:-:S05]  /*43e0*/  HADD2.F32 R220, -RZ, R175.H0_H0 ;  /* 0x200000afffdc7230 */ /* 0x010fca0000004100 */
[----:B------:R-:W-:Y:S01]  /*43f0*/  LEA R194, R171, UR6, 0x3 ;  /* 0x00000006abc27c11 */ /* 0x000fe2000f8e18ff */
[----:B------:R-:W-:Y:S02]  /*4400*/  HADD2.F32 R171, -RZ, R30.H0_H0 ;  /* 0x2000001effab7230 */ /* 0x000fe40000004100 */
[----:B------:R-:W-:Y:S02]  /*4410*/  HADD2.F32 R30, -RZ, R5.H0_H0 ;  /* 0x20000005ff1e7230 */ /* 0x000fe40000004100 */
[----:B-1----:R-:W-:Y:S01]  /*4420*/  HADD2.F32 R6, -RZ, R6.H0_H0 ;  /* 0x20000006ff067230 */ /* 0x002fe20000004100 */
[----:B------:R1:W-:Y:S01]  /*4430*/  STS.64 [R194+0x1d10], R32 ;  /* 0x001d1020c2007388 */ /* 0x0003e20000000a00 */
        /* <DEDUP_REMOVED lines=10> */
[----:B0-----:R-:W-:Y:S02]  /*44e0*/  HADD2.F32 R188, -RZ, R188.H0_H0 ;  /* 0x200000bcffbc7230 */ /* 0x001fe40000004100 */
[----:B--2---:R-:W-:Y:S02]  /*44f0*/  HADD2.F32 R235, -RZ, R190.H0_H0 ;  /* 0x200000beffeb7230 */ /* 0x004fe40000004100 */
[----:B------:R-:W-:Y:S01]  /*4500*/  HADD2.F32 R175, -RZ, R192.H0_H0 ;  /* 0x200000c0ffaf7230 */ /* 0x000fe20000004100 */
[----:B------:R-:W-:Y:S01]  /*4510*/  BSSY.RECONVERGENT B0, `(.L_x_16178) ;  /* 0x0000031000007945 */ /* 0x000fe20003800200 */
        /* <DEDUP_REMOVED lines=19> */
[----:B-1----:R-:W-:Y:S01]  /*4650*/  FMUL.FTZ R194, R66, -R5 ;  /* 0x8000000542c27220 */ /* 0x002fe20000410000 */
        /* <DEDUP_REMOVED lines=27> */
.L_x_16179:
[----:B------:R0:W1:Y:S02]  /*4810*/  LDS.64 R30, [R214+UR5+0x2d18] ;  /* 0x002d1805d61e7984 */ /* 0x0000640008000a00 */
.L_x_16180:
[----:B------:R-:W-:Y:S05]  /*4820*/  BSYNC.RECONVERGENT B0 ;  /* 0x0000000000007941 */ /* 0x000fea0003800200 */
.L_x_16178:
[-C--:B--2---:R-:W-:Y:S01]  /*4830*/  FMUL.FTZ R4, R173, R96.reuse ;  /* 0x00000060ad047220 */ /* 0x084fe20000410000 */
        /* <DEDUP_REMOVED lines=14> */
[----:B------:R-:W2:Y:S01]  /*4920*/  @P0 LDC R177, c[0x0][0x38c] ;  /* 0x0000e300ffb10b82 */ /* 0x000ea20000000800 */
[C---:B------:R-:W-:Y:S01]  /*4930*/  FFMA.FTZ R6, R85.reuse, R230, R6 ;  /* 0x000000e655067223 */ /* 0x040fe20000010006 */
[----:B------:R-:W-:Y:S01]  /*4940*/  FFMA.FTZ R5, R85, R228, R5 ;  /* 0x000000e455057223 */ /* 0x000fe20000010005 */
[----:B------:R-:W-:Y:S01]  /*4950*/  FMUL.FTZ R186, R183, R90 ;  /* 0x0000005ab7ba7220 */ /* 0x000fe20000410000 */
[----:B------:R-:W-:Y:S01]  /*4960*/  FMUL.FTZ R197, R170, R91 ;  /* 0x0000005baac57220 */ /* 0x000fe20000410000 */
[C---:B------:R-:W-:Y:S01]  /*4970*/  FMUL.FTZ R4, R218.reuse, R6 ;  /* 0x00000006da047220 */ /* 0x040fe20000410000 */
[----:B------:R-:W-:Y:S01]  /*4980*/  FMUL.FTZ R7, R218, R5 ;  /* 0x00000005da077220 */ /* 0x000fe20000410000 */
[----:B------:R-:W-:-:S02]  /*4990*/  FMUL.FTZ R195, R172, R91 ;  /* 0x0000005bacc37220 */ /* 0x000fc40000410000 */
        /* <DEDUP_REMOVED lines=17> */
[----:B------:R-:W-:Y:S01]  /*4ab0*/  FFMA.FTZ R34, R81, R188, R7 ;  /* 0x000000bc51227223 */ /* 0x000fe20000010007 */
[C---:B------:R-:W-:Y:S01]  /*4ac0*/  FMUL.FTZ R7, R218.reuse, R5 ;  /* 0x00000005da077220 */ /* 0x040fe20000410000 */
[----:B------:R-:W-:Y:S01]  /*4ad0*/  FFMA.FTZ R4, R33, R178, R4 ;  /* 0x000000b221047223 */ /* 0x000fe20000010004 */
[----:B------:R-:W-:Y:S01]  /*4ae0*/  FFMA.FTZ R35, R81, R186, R6 ;  /* 0x000000ba51237223 */ /* 0x000fe20000010006 */
[----:B------:R-:W-:Y:S02]  /*4af0*/  FMUL.FTZ R184, R209, R34 ;  /* 0x00000022d1b87220 */ /* 0x000fe40000410000 */
        /* <DEDUP_REMOVED lines=8> */
[----:B------:R-:W-:Y:S01]  /*4b80*/  FMUL.FTZ R184, R181, R86 ;  /* 0x00000056b5b87220 */ /* 0x000fe20000410000 */
[-C--:B------:R-:W-:Y:S01]  /*4b90*/  FFMA.FTZ R34, R217, R6.reuse, -R4 ;  /* 0x00000006d9227223 */ /* 0x080fe20000010804 */
[----:B------:R-:W-:Y:S01]  /*4ba0*/  FMUL.FTZ R6, R216, R6 ;  /* 0x00000006d8067220 */ /* 0x000fe20000410000 */
[----:B------:R-:W-:Y:S01]  /*4bb0*/  @P0 IADD3 R4, PT, PT, R144, -0x2, RZ ;  /* 0xfffffffe90040810 */ /* 0x000fe20007ffe0ff */
[----:B------:R-:W-:Y:S01]  /*4bc0*/  FFMA.FTZ R182, R80, R195, R182 ;  /* 0x000000c350b67223 */ /* 0x000fe200000100b6 */
[----:B------:R-:W-:Y:S01]  /*4bd0*/  FMUL.FTZ R5, R207, R35 ;  /* 0x00000023cf057220 */ /* 0x000fe20000410000 */
[----:B------:R-:W-:-:S02]  /*4be0*/  FFMA.FTZ R220, R217, R7, R6 ;  /* 0x00000007d9dc7223 */ /* 0x000fc40000010006 */
[----:B--2---:R-:W-:Y:S02]  /*4bf0*/  @P0 IMAD R7, R4, R177, UR4 ;  /* 0x0000000404070e24 */ /* 0x004fe4000f8e02b1 */
[----:B------:R-:W-:Y:S01]  /*4c00*/  FFMA.FTZ R6, R208, R182, -R5 ;  /* 0x000000b6d0067223 */ /* 0x000fe20000010805 */
[----:B------:R-:W-:Y:S01]  /*4c10*/  FMUL.FTZ R4, R211, R220 ;  /* 0x000000dcd3047220 */ /* 0x000fe20000410000 */
[----:B------:R-:W-:Y:S01]  /*4c20*/  FMUL.FTZ R222, R207, R182 ;  /* 0x000000b6cfde7220 */ /* 0x000fe20000410000 */
[----:B------:R-:W-:Y:S01]  /*4c30*/  FMUL.FTZ R182, R179, R86 ;  /* 0x00000056b3b67220 */ /* 0x000fe20000410000 */
[----:B------:R-:W-:Y:S01]  /*4c40*/  FFMA.FTZ R175, R79, R184, R6 ;  /* 0x000000b84faf7223 */ /* 0x000fe20000010006 */
[----:B------:R-:W-:Y:S01]  /*4c50*/  FFMA.FTZ R221, R215, R34, -R4 ;  /* 0x00000022d7dd7223 */ /* 0x000fe20000010804 */
[----:B------:R-:W-:Y:S01]  /*4c60*/  CS2R R4, SRZ ;  /* 0x0000000000047805 */ /* 0x000fe2000001ff00 */
[----:B------:R-:W-:-:S04]  /*4c70*/  @P0 IMAD.WIDE R6, R7, 0x10, R10 ;  /* 0x0000001007060825 */ /* 0x000fc800078e020a */
[----:B------:R-:W-:Y:S01]  /*4c80*/  FFMA.FTZ R35, R208, R35, R222 ;  /* 0x00000023d0237223 */ /* 0x000fe200000100de */
[----:B------:R-:W-:Y:S01]  /*4c90*/  FMUL.FTZ R223, R205, R175 ;  /* 0x000000afcddf7220 */ /* 0x000fe20000410000 */
[----:B------:R-:W-:Y:S01]  /*4ca0*/  FMUL.FTZ R34, R211, R34 ;  /* 0x00000022d3227220 */ /* 0x000fe20000410000 */
[----:B------:R-:W-:Y:S01]  /*4cb0*/  FMUL.FTZ R177, R166, R83 ;  /* 0x00000053a6b17220 */ /* 0x000fe20000410000 */
[----:B------:R2:W4:Y:S01]  /*4cc0*/  @P0 LDG.E.64 R4, desc[UR16][R6.64+0x8] ;  /* 0x0000081006040981 */ /* 0x000522000c1e1b00 */
[----:B------:R-:W-:Y:S01]  /*4cd0*/  FFMA.FTZ R35, R79, R182, R35 ;  /* 0x000000b64f237223 */ /* 0x000fe20000010023 */
[----:B------:R-:W-:-:S03]  /*4ce0*/  FFMA.FTZ R220, R215, R220, R34 ;  /* 0x000000dcd7dc7223 */ /* 0x000fc60000010022 */
[-C--:B------:R-:W-:Y:S01]  /*4cf0*/  FFMA.FTZ R223, R206, R35.reuse, R223 ;  /* 0x00000023cedf7223 */ /* 0x080fe200000100df */
[----:B------:R-:W-:-:S03]  /*4d00*/  FMUL.FTZ R35, R205, R35 ;  /* 0x00000023cd237220 */ /* 0x000fc60000410000 */
[----:B------:R-:W-:Y:S01]  /*4d10*/  FFMA.FTZ R34, R78, R177, R223 ;  /* 0x000000b14e227223 */ /* 0x000fe200000100df */
[----:B------:R-:W-:Y:S01]  /*4d20*/  FFMA.FTZ R35, R206, R175, -R35 ;  /* 0x000000afce237223 */ /* 0x000fe20000010823 */
[----:B------:R-:W-:Y:S01]  /*4d30*/  FMUL.FTZ R175, R168, R83 ;  /* 0x00000053a8af7220 */ /* 0x000fe20000410000 */
[C---:B------:R-:W-:Y:S01]  /*4d40*/  FMUL.FTZ R223, R209.reuse, R221 ;  /* 0x000000ddd1df7220 */ /* 0x040fe20000410000 */
[-C--:B------:R-:W-:Y:S01]  /*4d50*/  FMUL.FTZ R222, R209, R220.reuse ;  /* 0x000000dcd1de7220 */ /* 0x080fe20000410000 */
[----:B------:R-:W5:Y:S01]  /*4d60*/  SHFL.UP PT, R226, R34, 0x1, RZ ;  /* 0x0420000022e27989 */ /* 0x000f6200000e00ff */
[----:B------:R-:W-:Y:S01]  /*4d70*/  FFMA.FTZ R35, R78, R175, R35 ;  /* 0x000000af4e237223 */ /* 0x000fe20000010023 */
[C---:B------:R-:W-:Y:S01]  /*4d80*/  FFMA.FTZ R223, R210.reuse, R220, R223 ;  /* 0x000000dcd2df7223 */ /* 0x040fe200000100df */
[----:B------:R-:W-:-:S03]  /*4d90*/  FFMA.FTZ R222, R210, R221, -R222 ;  /* 0x000000ddd2de7223 */ /* 0x000fc600000108de */
[----:B------:R-:W0:Y:S01]  /*4da0*/  SHFL.UP PT, R224, R35, 0x1, RZ ;  /* 0x0420000023e07989 */ /* 0x000e2200000e00ff */
[C---:B------:R-:W-:Y:S01]  /*4db0*/  FMUL.FTZ R221, R207.reuse, R223 ;  /* 0x000000dfcfdd7220 */ /* 0x040fe20000410000 */
[----:B------:R-:W-:-:S03]  /*4dc0*/  FMUL.FTZ R220, R207, R222 ;  /* 0x000000decfdc7220 */ /* 0x000fc60000410000 */
[C---:B------:R-:W-:Y:S01]  /*4dd0*/  FFMA.FTZ R221, R208.reuse, R222, -R221 ;  /* 0x000000ded0dd7223 */ /* 0x040fe200000108dd */
[----:B------:R-:W-:-:S03]  /*4de0*/  FFMA.FTZ R220, R208, R223, R220 ;  /* 0x000000dfd0dc7223 */ /* 0x000fc600000100dc */
[C---:B--2---:R-:W-:Y:S01]  /*4df0*/  FMUL.FTZ R7, R205.reuse, R221 ;  /* 0x000000ddcd077220 */ /* 0x044fe20000410000 */
[----:B------:R-:W-:-:S03]  /*4e00*/  FMUL.FTZ R222, R205, R220 ;  /* 0x000000dccdde7220 */ /* 0x000fc60000410000 */
[----:B------:R-:W-:Y:S01]  /*4e10*/  FFMA.FTZ R6, R206, R220, R7 ;  /* 0x000000dcce067223 */ /* 0x000fe20000010007 */
[----:B------:R-:W-:Y:S01]  /*4e20*/  ISETP.GE.AND P1, PT, R112, 0x1, PT ;  /* 0x000000017000780c */ /* 0x000fe20003f26270 */
[----:B------:R-:W-:-:S03]  /*4e30*/  FFMA.FTZ R7, R206, R221, -R222 ;  /* 0x000000ddce077223 */ /* 0x000fc600000108de */
[----:B------:R-:W2:Y:S01]  /*4e40*/  SHFL.UP PT, R221, R6, 0x1, RZ ;  /* 0x0420000006dd7989 */ /* 0x000ea200000e00ff */
[CC--:B-----5:R-:W-:Y:S01]  /*4e50*/  FMUL.FTZ R223, R7.reuse, R226.reuse ;  /* 0x000000e207df7220 */ /* 0x0e0fe20000410000 */
[C---:B------:R-:W-:Y:S02]  /*4e60*/  FMUL.FTZ R226, R6.reuse, R226 ;  /* 0x000000e206e27220 */ /* 0x040fe40000410000 */
[----:B------:R-:W5:Y:S01]  /*4e70*/  SHFL.UP PT, R220, R7, 0x1, RZ ;  /* 0x0420000007dc7989 */ /* 0x000f6200000e00ff */
[-C--:B0-----:R-:W-:Y:S01]  /*4e80*/  FFMA.FTZ R223, R6, R224.reuse, R223 ;  /* 0x000000e006df7223 */ /* 0x081fe200000100df */
        /* <DEDUP_REMOVED lines=63> */
[-C--:B-----5:R-:W-:Y:S01]  /*5280*/  @P1 FFMA.FTZ R7, R7, R220.reuse, -R224 ;  /* 0x000000dc07071223 */ /* 0x0a0fe200000108e0 */
[----:B------:R-:W-:Y:S01]  /*5290*/  @P1 FFMA.FTZ R6, R6, R220, R221 ;  /* 0x000000dc06061223 */ /* 0x000fe200000100dd */
[-C--:B-1----:R-:W-:Y:S01]  /*52a0*/  FMUL.FTZ R220, R206, R31.reuse ;  /* 0x0000001fcedc7220 */ /* 0x082fe20000410000 */
[----:B------:R-:W-:-:S03]  /*52b0*/  FMUL.FTZ R221, R205, R31 ;  /* 0x0000001fcddd7220 */ /* 0x000fc60000410000 */
[-C--:B------:R-:W-:Y:S01]  /*52c0*/  FFMA.FTZ R220, -R205, R30.reuse, -R220 ;  /* 0x0000001ecddc7223 */ /* 0x080fe200000109dc */
[----:B------:R-:W-:-:S03]  /*52d0*/  FFMA.FTZ R221, R206, R30, -R221 ;  /* 0x0000001ecedd7223 */ /* 0x000fc600000108dd */
        /* <DEDUP_REMOVED lines=26> */
[----:B------:R-:W-:Y:S02]  /*5480*/  FADD.FTZ R224, R190, R241 ;  /* 0x000000f1bee07221 */ /* 0x000fe40000010000 */
[C---:B------:R-:W-:Y:S01]  /*5490*/  FFMA.FTZ R226, R215.reuse, R226, R220 ;  /* 0x000000e2d7e27223 */ /* 0x040fe200000100dc */
[----:B------:R-:W-:Y:S01]  /*54a0*/  FADD.FTZ R220, R192, R221 ;  /* 0x000000ddc0dc7221 */ /* 0x000fe20000010000 */
[----:B------:R-:W-:Y:S01]  /*54b0*/  FFMA.FTZ R243, R215, R236, -R243 ;  /* 0x000000ecd7f37223 */ /* 0x000fe200000108f3 */
[C---:B------:R-:W-:Y:S02]  /*54c0*/  FMUL.FTZ R236, R211.reuse, R224 ;  /* 0x000000e0d3ec7220 */ /* 0x040fe40000410000 */
[----:B------:R-:W-:-:S02]  /*54d0*/  FMUL.FTZ R241, R211, R220 ;  /* 0x000000dcd3f17220 */ /* 0x000fc40000410000 */
        /* <DEDUP_REMOVED lines=20> */
[C---:B------:R-:W-:Y:S01]  /*5620*/  FFMA.FTZ R224, R219.reuse, R221, R220 ;  /* 0x000000dddbe07223 */ /* 0x040fe200000100dc */
[C---:B------:R-:W-:Y:S01]  /*5630*/  FMUL.FTZ R221, R180.reuse, R245 ;  /* 0x000000f5b4dd7220 */ /* 0x040fe20000410000 */
[----:B------:R-:W-:Y:S01]  /*5640*/  FFMA.FTZ R241, R219, R241, -R226 ;  /* 0x000000f1dbf17223 */ /* 0x000fe200000108e2 */
[-C--:B------:R-:W-:Y:S02]  /*5650*/  FMUL.FTZ R226, R180, R243.reuse ;  /* 0x000000f3b4e27220 */ /* 0x080fe40000410000 */
[----:B------:R-:W-:Y:S01]  /*5660*/  FFMA.FTZ R220, R178, R243, R221 ;  /* 0x000000f3b2dc7223 */ /* 0x000fe200000100dd */
        /* <DEDUP_REMOVED lines=16> */
[----:B------:R0:W3:Y:S04]  /*5770*/  SHFL.UP PT, R241, R7, 0x1, RZ ;  /* 0x0420000007f17989 */ /* 0x0000e800000e00ff */
        /* <DEDUP_REMOVED lines=18> */
.L_x_16182:
[----:B------:R-:W-:Y:S05]  /*58a0*/  BSYNC.RECONVERGENT B0 ;  /* 0x0000000000007941 */ /* 0x000fea0003800200 */
.L_x_16181:
        /* <DEDUP_REMOVED lines=23> */
.L_x_16184:
[----:B------:R-:W-:Y:S05]  /*5a20*/  BSYNC.RECONVERGENT B0 ;  /* 0x0000000000007941 */ /* 0x000fea0003800200 */
.L_x_16183:
        /* <DEDUP_REMOVED lines=17> */
.L_x_16186:
[----:B------:R-:W-:Y:S05]  /*5b40*/  BSYNC.RECONVERGENT B0 ;  /* 0x0000000000007941 */ /* 0x000fea0003800200 */
.L_x_16185:
        /* <DEDUP_REMOVED lines=17> */
.L_x_16188:
[----:B------:R-:W-:Y:S05]  /*5c60*/  BSYNC.RECONVERGENT B0 ;  /* 0x0000000000007941 */ /* 0x000fea0003800200 */
.L_x_16187:
        /* <DEDUP_REMOVED lines=17> */
.L_x_16190:
[----:B------:R-:W-:Y:S05]  /*5d80*/  BSYNC.RECONVERGENT B0 ;  /* 0x0000000000007941 */ /* 0x000fea0003800200 */
.L_x_16189:
[-C--:B----4-:R-:W-:Y:S01]  /*5d90*/  FMUL.FTZ R236, R243, R224.reuse ;  /* 0x000000e0f3ec7220 */ /* 0x090fe20000410000 */
[C---:B------:R-:W-:Y:S01]  /*5da0*/  FMUL.FTZ R238, R241.reuse, R224 ;  /* 0x000000e0f1ee7220 */ /* 0x040fe20000410000 */
[----:B0-----:R-:W-:Y:S01]  /*5db0*/  SHFL.DOWN PT, R240, R221, 0x1, 0x1f ;  /* 0x08201f00ddf07f89 */ /* 0x001fe200000e0000 */
[----:B------:R-:W-:Y:S01]  /*5dc0*/  ISETP.NE.AND P1, PT, R156, 0x1f, PT ;  /* 0x0000001f9c00780c */ /* 0x000fe20003f25270 */
[-C--:B------:R-:W-:Y:S01]  /*5dd0*/  FFMA.FTZ R236, R241, R226.reuse, -R236 ;  /* 0x000000e2f1ec7223 */ /* 0x080fe200000108ec */
[----:B------:R-:W-:Y:S01]  /*5de0*/  FFMA.FTZ R243, R243, R226, R238 ;  /* 0x000000e2f3f37223 */ /* 0x000fe200000100ee */
[----:B------:R-:W-:Y:S01]  /*5df0*/  SHFL.DOWN PT, R247, R222, 0x1, 0x1f ;  /* 0x08201f00def77f89 */ /* 0x000fe200000e0000 */
[----:B------:R-:W-:Y:S01]  /*5e00*/  BSSY.RECONVERGENT B0, `(.L_x_16191) ;  /* 0x0000139000007945 */ /* 0x000fe20003800200 */
[----:B------:R-:W-:Y:S01]  /*5e10*/  @P2 FADD.FTZ R226, R35, R236 ;  /* 0x000000ec23e22221 */ /* 0x000fe20000010000 */
[----:B------:R-:W-:Y:S01]  /*5e20*/  @P2 FADD.FTZ R224, R34, R243 ;  /* 0x000000f322e02221 */ /* 0x000fe20000010000 */
[----:B------:R-:W-:Y:S04]  /*5e30*/  SHFL.DOWN PT, R238, R220, 0x1, 0x1f ;  /* 0x08201f00dcee7f89 */ /* 0x000fe800000e0000 */
[----:B------:R-:W0:Y:S04]  /*5e40*/  SHFL.IDX PT, R35, R7, RZ, 0x1f ;  /* 0x00001fff07237589 */ /* 0x000e2800000e0000 */
        /* <DEDUP_REMOVED lines=12> */
[-C--:B------:R-:W-:Y:S02]  /*5f10*/  FMUL.FTZ R33, R33, R226.reuse ;  /* 0x000000e221217220 */ /* 0x080fe40000410000 */
[----:B-----5:R-:W-:Y:S01]  /*5f20*/  @P1 FADD.FTZ R236, R245, R34 ;  /* 0x00000022f5ec1221 */ /* 0x020fe20000010000 */
[C---:B------:R-:W-:Y:S01]  /*5f30*/  FFMA.FTZ R226, R32.reuse, R226, -R241 ;  /* 0x000000e220e27223 */ /* 0x040fe200000108f1 */
[----:B------:R-:W-:Y:S01]  /*5f40*/  FFMA.FTZ R238, R32, R224, R33 ;  /* 0x000000e020ee7223 */ /* 0x000fe20000010021 */
[-C--:B------:R-:W-:Y:S01]  /*5f50*/  FMUL.FTZ R33, R35, R31.reuse ;  /* 0x0000001f23217220 */ /* 0x080fe20000410000 */
[----:B------:R-:W-:Y:S01]  /*5f60*/  IADD3 R32, P1, PT, R61, R156, RZ ;  /* 0x0000009c3d207210 */ /* 0x000fe20007f3e0ff */
[C---:B------:R-:W-:Y:S01]  /*5f70*/  FMUL.FTZ R34, R236.reuse, R31 ;  /* 0x0000001fec227220 */ /* 0x040fe20000410000 */
[----:B------:R-:W-:Y:S01]  /*5f80*/  FADD.FTZ R224, R239, R226 ;  /* 0x000000e2efe07221 */ /* 0x000fe20000010000 */
[-C--:B------:R-:W-:Y:S01]  /*5f90*/  FFMA.FTZ R236, R236, R30.reuse, R33 ;  /* 0x0000001eecec7223 */ /* 0x080fe20000010021 */
[----:B------:R-:W-:Y:S01]  /*5fa0*/  LEA.HI.X.SX32 R33, R61, RZ, 0x1, P1 ;  /* 0x000000ff3d217211 */ /* 0x000fe200008f0eff */
[----:B------:R-:W-:Y:S01]  /*5fb0*/  FFMA.FTZ R241, R35, R30, -R34 ;  /* 0x0000001e23f17223 */ /* 0x000fe20000010822 */
[----:B------:R-:W-:Y:S01]  /*5fc0*/  FADD.FTZ R226, R237, R238 ;  /* 0x000000eeede27221 */ /* 0x000fe20000010000 */
[----:B------:R-:W-:-:S04]  /*5fd0*/  IMAD.WIDE.U32 R34, R24, UR4, R32 ;  /* 0x0000000418227c25 */ /* 0x000fc8000f8e0020 */
        /* <DEDUP_REMOVED lines=8> */
[----:B------:R-:W-:Y:S01]  /*6060*/  FADD.FTZ R34, R235, R236 ;  /* 0x000000eceb227221 */ /* 0x000fe20000010000 */
[-C--:B------:R-:W-:Y:S01]  /*6070*/  FMUL.FTZ R235, R180, R224.reuse ;  /* 0x000000e0b4eb7220 */ /* 0x080fe20000410000 */
[----:B------:R-:W-:Y:S01]  /*6080*/  FFMA.FTZ R236, R178, R224, -R35 ;  /* 0x000000e0b2ec7223 */ /* 0x000fe20000010823 */
[----:B------:R-:W-:Y:S01]  /*6090*/  FADD.FTZ R35, R234, R241 ;  /* 0x000000f1ea237221 */ /* 0x000fe20000010000 */
[----:B------:R-:W-:Y:S01]  /*60a0*/  FMUL.FTZ R237, R205, R34 ;  /* 0x00000022cded7220 */ /* 0x000fe20000410000 */
[----:B------:R-:W-:Y:S01]  /*60b0*/  FFMA.FTZ R235, R178, R226, R235 ;  /* 0x000000e2b2eb7223 */ /* 0x000fe200000100eb */
[C---:B------:R-:W-:Y:S01]  /*60c0*/  FFMA.FTZ R228, R85.reuse, R228, R236 ;  /* 0x000000e455e47223 */ /* 0x040fe200000100ec */
[----:B------:R-:W-:Y:S01]  /*60d0*/  ISETP.NE.AND P1, PT, R156, RZ, PT ;  /* 0x000000ff9c00720c */ /* 0x000fe20003f25270 */
[-C--:B------:R-:W-:Y:S01]  /*60e0*/  FFMA.FTZ R236, R206, R35.reuse, -R237 ;  /* 0x00000023ceec7223 */ /* 0x080fe200000108ed */
[----:B------:R-:W-:Y:S01]  /*60f0*/  FFMA.FTZ R230, R85, R230, R235 ;  /* 0x000000e655e67223 */ /* 0x000fe200000100eb */
[----:B------:R-:W-:Y:S01]  /*6100*/  FMUL.FTZ R235, R205, R35 ;  /* 0x00000023cdeb7220 */ /* 0x000fe20000410000 */
[C---:B------:R-:W-:Y:S01]  /*6110*/  FMUL.FTZ R234, R218.reuse, R228 ;  /* 0x000000e4daea7220 */ /* 0x040fe20000410000 */
[----:B------:R-:W-:Y:S01]  /*6120*/  FADD.FTZ R233, R233, R236 ;  /* 0x000000ece9e97221 */ /* 0x000fe20000010000 */
[----:B------:R-:W-:Y:S01]  /*6130*/  FMUL.FTZ R236, R218, R230 ;  /* 0x000000e6daec7220 */ /* 0x000fe20000410000 */
[----:B------:R-:W-:Y:S01]  /*6140*/  FFMA.FTZ R237, R206, R34, R235 ;  /* 0x00000022ceed7223 */ /* 0x000fe200000100eb */
[----:B------:R-:W-:-:S03]  /*6150*/  FFMA.FTZ R235, R219, R230, R234 ;  /* 0x000000e6dbeb7223 */ /* 0x000fc600000100ea */
[----:B------:R-:W-:Y:S01]  /*6160*/  FADD.FTZ R232, R232, R237 ;  /* 0x000000ede8e87221 */ /* 0x000fe20000010000 */
[----:B------:R-:W-:Y:S01]  /*6170*/  FFMA.FTZ R234, R84, R231, R235 ;  /* 0x000000e754ea7223 */ /* 0x000fe200000100eb */
[----:B------:R-:W-:Y:S01]  /*6180*/  FMUL.FTZ R235, R207, R233 ;  /* 0x000000e9cfeb7220 */ /* 0x000fe20000410000 */
[----:B------:R-:W-:Y:S01]  /*6190*/  FFMA.FTZ R231, R219, R228, -R236 ;  /* 0x000000e4dbe77223 */ /* 0x000fe200000108ec */
[-C--:B------:R-:W-:Y:S02]  /*61a0*/  FMUL.FTZ R240, R207, R232.reuse ;  /* 0x000000e8cff07220 */ /* 0x080fe40000410000 */
[----:B------:R-:W-:Y:S01]  /*61b0*/  FFMA.FTZ R238, R208, R232, R235 ;  /* 0x000000e8d0ee7223 */ /* 0x000fe200000100eb */
[----:B------:R-:W-:Y:S01]  /*61c0*/  FFMA.FTZ R236, R84, R229, R231 ;  /* 0x000000e554ec7223 */ /* 0x000fe200000100e7 */
[----:B------:R-:W-:Y:S02]  /*61d0*/  FFMA.FTZ R240, R208, R233, -R240 ;  /* 0x000000e9d0f07223 */ /* 0x000fe400000108f0 */
[----:B------:R-:W-:Y:S01]  /*61e0*/  FADD.FTZ R227, R227, R238 ;  /* 0x000000eee3e37221 */ /* 0x000fe20000010000 */
[C---:B------:R-:W-:Y:S01]  /*61f0*/  FMUL.FTZ R238, R216.reuse, R234 ;  /* 0x000000ead8ee7220 */ /* 0x040fe20000410000 */
[-C--:B------:R-:W-:Y:S01]  /*6200*/  FMUL.FTZ R231, R216, R236.reuse ;  /* 0x000000ecd8e77220 */ /* 0x080fe20000410000 */
[----:B------:R-:W-:Y:S01]  /*6210*/  FADD.FTZ R225, R225, R240 ;  /* 0x000000f0e1e17221 */ /* 0x000fe20000010000 */
[----:B------:R-:W-:Y:S01]  /*6220*/  FMUL.FTZ R235, R209, R227 ;  /* 0x000000e3d1eb7220 */ /* 0x000fe20000410000 */
[C---:B------:R-:W-:Y:S01]  /*6230*/  FFMA.FTZ R229, R217.reuse, R236, -R238 ;  /* 0x000000ecd9e57223 */ /* 0x040fe200000108ee */
[----:B------:R-:W-:Y:S01]  /*6240*/  FFMA.FTZ R238, R217, R234, R231 ;  /* 0x000000ead9ee7223 */ /* 0x000fe200000100e7 */
[----:B------:R-:W-:Y:S01]  /*6250*/  FMUL.FTZ R239, R225, R91 ;  /* 0x0000005be1ef7220 */ /* 0x000fe20000410000 */
[----:B------:R-:W-:Y:S01]  /*6260*/  FFMA.FTZ R235, R210, R225, -R235 ;  /* 0x000000e1d2eb7223 */ /* 0x000fe200000108eb */
[C---:B------:R-:W-:Y:S01]  /*6270*/  FFMA.FTZ R199, R82.reuse, R199, R229 ;  /* 0x000000c752c77223 */ /* 0x040fe200000100e5 */
[----:B------:R-:W-:Y:S01]  /*6280*/  FFMA.FTZ R201, R82, R201, R238 ;  /* 0x000000c952c97223 */ /* 0x000fe200000100ee */
[----:B------:R-:W-:Y:S01]  /*6290*/  FMUL.FTZ R229, R209, R225 ;  /* 0x000000e1d1e57220 */ /* 0x000fe20000410000 */
[----:B------:R-:W-:Y:S01]  /*62a0*/  FADD.FTZ R190, R190, R235 ;  /* 0x000000ebbebe7221 */ /* 0x000fe20000010000 */
[C---:B------:R-:W-:Y:S01]  /*62b0*/  FMUL.FTZ R240, R211.reuse, R199 ;  /* 0x000000c7d3f07220 */ /* 0x040fe20000410000 */
[----:B------:R-:W-:Y:S01]  /*62c0*/  FMUL.FTZ R238, R211, R201 ;  /* 0x000000c9d3ee7220 */ /* 0x000fe20000410000 */
[----:B------:R-:W-:-:S02]  /*62d0*/  FFMA.FTZ R231, R210, R227, R229 ;  /* 0x000000e3d2e77223 */ /* 0x000fc400000100e5 */
[C---:B------:R-:W-:Y:S01]  /*62e0*/  FFMA.FTZ R240, R215.reuse, R201, R240 ;  /* 0x000000c9d7f07223 */ /* 0x040fe200000100f0 */
[----:B------:R-:W-:Y:S01]  /*62f0*/  FFMA.FTZ R229, R215, R199, -R238 ;  /* 0x000000c7d7e57223 */ /* 0x000fe200000108ee */
        /* <DEDUP_REMOVED lines=25> */
[C---:B------:R-:W-:Y:S01]  /*6490*/  FMUL.FTZ R208, R218.reuse, R198 ;  /* 0x000000c6dad07220 */ /* 0x040fe20000410000 */
[C---:B------:R-:W-:Y:S01]  /*64a0*/  FFMA.FTZ R182, R79.reuse, R182, R216 ;  /* 0x000000b64fb67223 */ /* 0x040fe200000100d8 */
[----:B------:R-:W-:Y:S01]  /*64b0*/  FFMA.FTZ R184, R79, R184, R210 ;  /* 0x000000b84fb87223 */ /* 0x000fe200000100d2 */
[-C--:B------:R-:W-:Y:S01]  /*64c0*/  FMUL.FTZ R207, R218, R200.reuse ;  /* 0x000000c8dacf7220 */ /* 0x080fe20000410000 */
[----:B------:R-:W-:Y:S01]  /*64d0*/  FFMA.FTZ R208, R219, R200, R208 ;  /* 0x000000c8dbd07223 */ /* 0x000fe200000100d0 */
[C---:B------:R-:W-:Y:S01]  /*64e0*/  FMUL.FTZ R209, R205.reuse, R182 ;  /* 0x000000b6cdd17220 */ /* 0x040fe20000410000 */
[----:B------:R-:W-:Y:S01]  /*64f0*/  FMUL.FTZ R205, R205, R184 ;  /* 0x000000b8cdcd7220 */ /* 0x000fe20000410000 */
[----:B------:R-:W-:Y:S01]  /*6500*/  FFMA.FTZ R207, R219, R198, -R207 ;  /* 0x000000c6dbcf7223 */ /* 0x000fe200000108cf */
[C---:B-1----:R-:W-:Y:S01]  /*6510*/  FMUL.FTZ R211, R221.reuse, R7 ;  /* 0x00000007ddd37220 */ /* 0x042fe20000410000 */
[C---:B------:R-:W-:Y:S01]  /*6520*/  FFMA.FTZ R209, R206.reuse, R184, -R209 ;  /* 0x000000b8ced17223 */ /* 0x040fe200000108d1 */
[----:B------:R-:W-:Y:S01]  /*6530*/  FFMA.FTZ R206, R206, R182, R205 ;  /* 0x000000b6cece7223 */ /* 0x000fe200000100cd */
[----:B------:R-:W-:Y:S01]  /*6540*/  FMUL.FTZ R205, R221, R5 ;  /* 0x00000005ddcd7220 */ /* 0x000fe20000410000 */
[----:B------:R-:W-:Y:S01]  /*6550*/  FADD.FTZ R203, R203, R208 ;  /* 0x000000d0cbcb7221 */ /* 0x000fe20000010000 */
[----:B------:R-:W-:Y:S01]  /*6560*/  FADD.FTZ R207, R202, R207 ;  /* 0x000000cfcacf7221 */ /* 0x000fe20000010000 */
[CC--:B--2---:R-:W-:Y:S01]  /*6570*/  FFMA.FTZ R202, R220.reuse, R6.reuse, -R211 ;  /* 0x00000006dcca7223 */ /* 0x0c4fe200000108d3 */
[C---:B------:R-:W-:Y:S01]  /*6580*/  FMUL.FTZ R208, R221.reuse, R6 ;  /* 0x00000006ddd07220 */ /* 0x040fe20000410000 */
[-C--:B------:R-:W-:Y:S01]  /*6590*/  FMUL.FTZ R6, R221, R4.reuse ;  /* 0x00000004dd067220 */ /* 0x080fe20000410000 */
[----:B------:R-:W-:Y:S01]  /*65a0*/  FFMA.FTZ R4, R220, R4, -R205 ;  /* 0x00000004dc047223 */ /* 0x000fe200000108cd */
[C---:B------:R-:W-:Y:S01]  /*65b0*/  FMUL.FTZ R205, R180.reuse, R203 ;  /* 0x000000cbb4cd7220 */ /* 0x040fe20000410000 */
[----:B------:R-:W-:Y:S01]  /*65c0*/  FMUL.FTZ R215, R180, R207 ;  /* 0x000000cfb4d77220 */ /* 0x000fe20000410000 */
[C---:B------:R-:W-:Y:S01]  /*65d0*/  FFMA.FTZ R7, R220.reuse, R7, R208 ;  /* 0x00000007dc077223 */ /* 0x040fe200000100d0 */
[----:B------:R-:W-:Y:S01]  /*65e0*/  FFMA.FTZ R5, R220, R5, R6 ;  /* 0x00000005dc057223 */ /* 0x000fe20000010006 */
[C---:B------:R-:W-:Y:S01]  /*65f0*/  FFMA.FTZ R205, R178.reuse, R207, -R205 ;  /* 0x000000cfb2cd7223 */ /* 0x040fe200000108cd */
[----:B------:R-:W-:Y:S01]  /*6600*/  FFMA.FTZ R215, R178, R203, R215 ;  /* 0x000000cbb2d77223 */ /* 0x000fe200000100d7 */
[----:B---3--:R-:W-:Y:S01]  /*6610*/  FADD.FTZ R6, R223, R202 ;  /* 0x000000cadf067221 */ /* 0x008fe20000010000 */
[----:B0-----:R-:W-:Y:S01]  /*6620*/  FADD.FTZ R7, R222, R7 ;  /* 0x00000007de077221 */ /* 0x001fe20000010000 */
[----:B------:R-:W-:Y:S01]  /*6630*/  FFMA.FTZ R177, R78, R177, R206 ;  /* 0x000000b14eb17223 */ /* 0x000fe200000100ce */
[----:B------:R-:W-:Y:S01]  /*6640*/  FMUL.FTZ R178, R87, R96 ;  /* 0x0000006057b27220 */ /* 0x000fe20000410000 */
[----:B------:R-:W-:Y:S01]  /*6650*/  FADD.FTZ R202, R164, R205 ;  /* 0x000000cda4ca7221 */ /* 0x000fe20000010000 */
[----:B------:R-:W-:Y:S01]  /*6660*/  FADD.FTZ R204, R204, R215 ;  /* 0x000000d7cccc7221 */ /* 0x000fe20000010000 */
[----:B------:R-:W-:Y:S01]  /*6670*/  FMUL.FTZ R206, R85, R94 ;  /* 0x0000005e55ce7220 */ /* 0x000fe20000410000 */
[----:B------:R-:W-:Y:S01]  /*6680*/  FFMA.FTZ R175, R78, R175, R209 ;  /* 0x000000af4eaf7223 */ /* 0x000fe200000100d1 */
[----:B------:R-:W-:Y:S01]  /*6690*/  FFMA.FTZ R180, R171, -R178, R226 ;  /* 0x800000b2abb47223 */ /* 0x000fe200000100e2 */
[-C--:B------:R-:W-:Y:S01]  /*66a0*/  FMUL.FTZ R205, R202, R96.reuse ;  /* 0x00000060cacd7220 */ /* 0x080fe20000410000 */
[----:B------:R-:W-:Y:S01]  /*66b0*/  FMUL.FTZ R211, R204, R96 ;  /* 0x00000060ccd37220 */ /* 0x000fe20000410000 */
[----:B------:R0:W-:Y:S01]  /*66c0*/  @!P1 STS.128 [UR7+0x2e10], R4 ;  /* 0x002e1004ff009988 */ /* 0x0001e20008000c07 */
[----:B------:R-:W-:Y:S01]  /*66d0*/  FFMA.FTZ R164, R191, -R206, R230 ;  /* 0x800000cebfa47223 */ /* 0x000fe200000100e6 */
[----:B------:R-:W-:Y:S01]  /*66e0*/  FMUL.FTZ R209, R207, R94 ;  /* 0x0000005ecfd17220 */ /* 0x000fe20000410000 */
[----:B------:R-:W-:Y:S01]  /*66f0*/  FFMA.FTZ R178, -R173, R178, R224 ;  /* 0x000000b2adb27223 */ /* 0x000fe200000101e0 */
[----:B------:R-:W-:Y:S01]  /*6700*/  FMUL.FTZ R215, R180, R205 ;  /* 0x000000cdb4d77220 */ /* 0x000fe20000410000 */
[----:B------:R-:W-:Y:S01]  /*6710*/  FMUL.FTZ R208, R87, R211 ;  /* 0x000000d357d07220 */ /* 0x000fe20000410000 */
[----:B------:R-:W-:Y:S01]  /*6720*/  FMUL.FTZ R217, R164, R209 ;  /* 0x000000d1a4d97220 */ /* 0x000fe20000410000 */
[----:B------:R-:W-:Y:S01]  /*6730*/  FMUL.FTZ R229, R194, R93 ;  /* 0x0000005dc2e57220 */ /* 0x000fe20000410000 */
[----:B------:R-:W-:Y:S01]  /*6740*/  FFMA.FTZ R215, R178, R211, R215 ;  /* 0x000000d3b2d77223 */ /* 0x000fe200000100d7 */
[----:B------:R-:W-:Y:S01]  /*6750*/  FMUL.FTZ R221, R200, R92 ;  /* 0x0000005cc8dd7220 */ /* 0x000fe20000410000 */
[----:B------:R1:W-:Y:S01]  /*6760*/  STS [R141], R208 ;  /* 0x000000d08d007388 */ /* 0x0003e20000000800 */
[-C--:B------:R-:W-:Y:S01]  /*6770*/  FMUL.FTZ R238, R190, R90.reuse ;  /* 0x0000005abeee7220 */ /* 0x080fe20000410000 */
[----:B------:R-:W-:Y:S01]  /*6780*/  FMUL.FTZ R222, R192, R90 ;  /* 0x0000005ac0de7220 */ /* 0x000fe20000410000 */
[----:B------:R-:W-:Y:S01]  /*6790*/  FMUL.FTZ R223, R84, R221 ;  /* 0x000000dd54df7220 */ /* 0x000fe20000410000 */
[----:B0-----:R-:W-:Y:S01]  /*67a0*/  FMUL.FTZ R7, R203, R94 ;  /* 0x0000005ecb077220 */ /* 0x001fe20000410000 */
[----:B------:R-:W-:Y:S01]  /*67b0*/  FFMA.FTZ R6, -R193, R206, R228 ;  /* 0x000000cec1067223 */ /* 0x000fe200000101e4 */
[----:B------:R-:W-:Y:S01]  /*67c0*/  FMUL.FTZ R5, R180, R211 ;  /* 0x000000d3b4057220 */ /* 0x000fe20000410000 */
[----:B------:R-:W-:Y:S01]  /*67d0*/  FMUL.FTZ R206, R82, R93 ;  /* 0x0000005d52ce7220 */ /* 0x000fe20000410000 */
[-C--:B------:R-:W-:Y:S01]  /*67e0*/  FMUL.FTZ R219, R164, R7.reuse ;  /* 0x00000007a4db7220 */ /* 0x080fe20000410000 */
[----:B------:R-:W-:Y:S01]  /*67f0*/  FFMA.FTZ R211, R6, R7, R217 ;  /* 0x0000000706d37223 */ /* 0x000fe200000100d9 */
[----:B------:R-:W-:Y:S01]  /*6800*/  FFMA.FTZ R216, R178, R205, -R5 ;  /* 0x000000cdb2d87223 */ /* 0x000fe20000010805 */
[CC--:B------:R-:W-:Y:S01]  /*6810*/  FMUL.FTZ R5, R85.reuse, R209.reuse ;  /* 0x000000d155057220 */ /* 0x0c0fe20000410000 */
[----:B------:R-:W-:Y:S01]  /*6820*/  FFMA.FTZ R217, R6, R209, -R219 ;  /* 0x000000d106d97223 */ /* 0x000fe200000108db */
[----:B------:R-:W-:Y:S01]  /*6830*/  FMUL.FTZ R7, R85, R7 ;  /* 0x0000000755077220 */ /* 0x000fe20000410000 */
[----:B------:R-:W-:Y:S01]  /*6840*/  FMUL.FTZ R209, R84, R92 ;  /* 0x0000005c54d17220 */ /* 0x000fe20000410000 */
[----:B-1----:R-:W-:Y:S01]  /*6850*/  FFMA.FTZ R208, R174, -R206, R201 ;  /* 0x800000ceaed07223 */ /* 0x002fe200000100c9 */
[----:B------:R-:W-:Y:S01]  /*6860*/  FMUL.FTZ R205, R87, R205 ;  /* 0x000000cd57cd7220 */ /* 0x000fe20000410000 */
[----:B------:R-:W-:Y:S01]  /*6870*/  FMUL.FTZ R219, R198, R92 ;  /* 0x0000005cc6db7220 */ /* 0x000fe20000410000 */
[-C--:B------:R-:W-:Y:S01]  /*6880*/  FFMA.FTZ R210, R187, -R209.reuse, R234 ;  /* 0x800000d1bbd27223 */ /* 0x080fe200000100ea */
[----:B------:R0:W-:Y:S01]  /*6890*/  STS [R140+0x8], R7 ;  /* 0x000008078c007388 */ /* 0x0001e20000000800 */
[----:B------:R-:W-:Y:S01]  /*68a0*/  FFMA.FTZ R206, -R176, R206, R199 ;  /* 0x000000ceb0ce7223 */ /* 0x000fe200000101c7 */
[----:B------:R-:W-:Y:S01]  /*68b0*/  FFMA.FTZ R209, -R189, R209, R236 ;  /* 0x000000d1bdd17223 */ /* 0x000fe200000101ec */
[C---:B------:R-:W-:Y:S01]  /*68c0*/  FMUL.FTZ R220, R210.reuse, R219 ;  /* 0x000000dbd2dc7220 */ /* 0x040fe20000410000 */
[----:B------:R1:W-:Y:S01]  /*68d0*/  STS [R140+0xc], R5 ;  /* 0x00000c058c007388 */ /* 0x0003e20000000800 */
[-C--:B------:R-:W-:Y:S01]  /*68e0*/  FMUL.FTZ R4, R210, R221.reuse ;  /* 0x000000ddd2047220 */ /* 0x080fe20000410000 */
[----:B------:R-:W-:Y:S01]  /*68f0*/  FMUL.FTZ R235, R81, R222 ;  /* 0x000000de51eb7220 */ /* 0x000fe20000410000 */
[C---:B------:R-:W-:Y:S01]  /*6900*/  FFMA.FTZ R220, R209.reuse, R221, R220 ;  /* 0x000000ddd1dc7223 */ /* 0x040fe200000100dc */
[----:B------:R2:W-:Y:S01]  /*6910*/  STS [R140+0x4], R205 ;  /* 0x000004cd8c007388 */ /* 0x0005e20000000800 */
[----:B------:R-:W-:Y:S01]  /*6920*/  FFMA.FTZ R221, R209, R219, -R4 ;  /* 0x000000dbd1dd7223 */ /* 0x000fe20000010804 */
[----:B0-----:R-:W-:Y:S01]  /*6930*/  FMUL.FTZ R7, R196, R93 ;  /* 0x0000005dc4077220 */ /* 0x001fe20000410000 */
[----:B------:R-:W-:Y:S01]  /*6940*/  FMUL.FTZ R4, R80, R91 ;  /* 0x0000005b50047220 */ /* 0x000fe20000410000 */
[----:B------:R0:W-:Y:S01]  /*6950*/  STS [R140+0x10], R223 ;  /* 0x000010df8c007388 */ /* 0x0001e20000000800 */
[C---:B------:R-:W-:Y:S01]  /*6960*/  FMUL.FTZ R237, R81.reuse, R238 ;  /* 0x000000ee51ed7220 */ /* 0x040fe20000410000 */
[----:B-1----:R-:W-:Y:S01]  /*6970*/  FMUL.FTZ R5, R208, R229 ;  /* 0x000000e5d0057220 */ /* 0x002fe20000410000 */
[-C--:B------:R-:W-:Y:S01]  /*6980*/  FMUL.FTZ R231, R82, R7.reuse ;  /* 0x0000000752e77220 */ /* 0x080fe20000410000 */
[----:B------:R-:W-:Y:S01]  /*6990*/  FADD.FTZ R216, RZ, R216 ;  /* 0x000000d8ffd87221 */ /* 0x000fe20000010000 */
[----:B------:R-:W-:Y:S01]  /*69a0*/  STS [R140+0x20], R235 ;  /* 0x000020eb8c007388 */ /* 0x000fe20000000800 */
[-C--:B--2---:R-:W-:Y:S01]  /*69b0*/  FMUL.FTZ R205, R208, R7.reuse ;  /* 0x00000007d0cd7220 */ /* 0x084fe20000410000 */
[----:B------:R-:W-:Y:S01]  /*69c0*/  FFMA.FTZ R218, R206, R7, R5 ;  /* 0x00000007ceda7223 */ /* 0x000fe20000010005 */
[----:B------:R-:W-:Y:S01]  /*69d0*/  FMUL.FTZ R7, R81, R90 ;  /* 0x0000005a51077220 */ /* 0x000fe20000410000 */
[-C--:B------:R-:W-:Y:S01]  /*69e0*/  FFMA.FTZ R5, R170, -R4.reuse, R197 ;  /* 0x80000004aa057223 */ /* 0x080fe200000100c5 */
[----:B0-----:R-:W-:Y:S01]  /*69f0*/  FMUL.FTZ R223, R84, R219 ;  /* 0x000000db54df7220 */ /* 0x001fe20000410000 */
[----:B------:R-:W-:Y:S01]  /*6a00*/  FFMA.FTZ R219, R206, R229, -R205 ;  /* 0x000000e5cedb7223 */ /* 0x000fe200000108cd */
[-C--:B------:R-:W-:Y:S01]  /*6a10*/  FFMA.FTZ R205, -R185, R7.reuse, R188 ;  /* 0x00000007b9cd7223 */ /* 0x080fe200000101bc */
[----:B------:R-:W-:Y:S01]  /*6a20*/  FFMA.FTZ R7, R183, -R7, R186 ;  /* 0x80000007b7077223 */ /* 0x000fe200000100ba */
[----:B------:R-:W-:Y:S01]  /*6a30*/  FMUL.FTZ R229, R82, R229 ;  /* 0x000000e552e57220 */ /* 0x000fe20000410000 */
[----:B------:R0:W-:Y:S01]  /*6a40*/  STS [R140+0x18], R231 ;  /* 0x000018e78c007388 */ /* 0x0001e20000000800 */
[----:B------:R-:W-:Y:S01]  /*6a50*/  FFMA.FTZ R4, -R172, R4, R195 ;  /* 0x00000004ac047223 */ /* 0x000fe200000101c3 */
[----:B------:R-:W-:Y:S01]  /*6a60*/  FMUL.FTZ R240, R7, R238 ;  /* 0x000000ee07f07220 */ /* 0x000fe20000410000 */
[----:B------:R-:W-:Y:S01]  /*6a70*/  FADD.FTZ R216, R216, R217 ;  /* 0x000000d9d8d87221 */ /* 0x000fe20000010000 */
[----:B------:R1:W-:Y:S01]  /*6a80*/  STS [R140+0x1c], R229 ;  /* 0x00001ce58c007388 */ /* 0x0003e20000000800 */
[----:B------:R-:W-:Y:S01]  /*6a90*/  FMUL.FTZ R226, R69, -R226 ;  /* 0x800000e245e27220 */ /* 0x000fe20000410000 */
[----:B------:R-:W-:Y:S01]  /*6aa0*/  FMUL.FTZ R228, R68, R228 ;  /* 0x000000e444e47220 */ /* 0x000fe20000410000 */
[C---:B------:R-:W-:Y:S01]  /*6ab0*/  FMUL.FTZ R199, R66.reuse, R199 ;  /* 0x000000c742c77220 */ /* 0x040fe20000410000 */
[----:B------:R2:W-:Y:S01]  /*6ac0*/  STS [R140+0x14], R223 ;  /* 0x000014df8c007388 */ /* 0x0005e20000000800 */
[----:B------:R-:W-:Y:S01]  /*6ad0*/  FMUL.FTZ R201, R66, -R201 ;  /* 0x800000c942c97220 */ /* 0x000fe20000410000 */
[----:B0-----:R-:W-:Y:S01]  /*6ae0*/  FMUL.FTZ R231, R227, R91 ;  /* 0x0000005be3e77220 */ /* 0x001fe20000410000 */
[----:B------:R-:W-:Y:S01]  /*6af0*/  FMUL.FTZ R230, R68, -R230 ;  /* 0x800000e644e67220 */ /* 0x000fe20000410000 */
[----:B------:R0:W-:Y:S01]  /*6b00*/  STS [R140+0x24], R237 ;  /* 0x000024ed8c007388 */ /* 0x0001e20000000800 */
[----:B------:R-:W-:Y:S01]  /*6b10*/  FMUL.FTZ R236, R67, R236 ;  /* 0x000000ec43ec7220 */ /* 0x000fe20000410000 */
[----:B-1----:R-:W-:Y:S01]  /*6b20*/  FMUL.FTZ R229, R5, R239 ;  /* 0x000000ef05e57220 */ /* 0x002fe20000410000 */
[-C--:B------:R-:W-:Y:S01]  /*6b30*/  FMUL.FTZ R241, R80, R231.reuse ;  /* 0x000000e750f17220 */ /* 0x080fe20000410000 */
[----:B------:R-:W-:Y:S01]  /*6b40*/  FMUL.FTZ R234, R67, -R234 ;  /* 0x800000ea43ea7220 */ /* 0x000fe20000410000 */
[----:B------:R-:W-:Y:S01]  /*6b50*/  FMUL.FTZ R188, R65, R188 ;  /* 0x000000bc41bc7220 */ /* 0x000fe20000410000 */
[-C--:B--2---:R-:W-:Y:S01]  /*6b60*/  FFMA.FTZ R223, R205, R222.reuse, R240 ;  /* 0x000000decddf7223 */ /* 0x084fe200000100f0 */
[----:B------:R-:W-:Y:S01]  /*6b70*/  FMUL.FTZ R240, R7, R222 ;  /* 0x000000de07f07220 */ /* 0x000fe20000410000 */
[CC--:B------:R-:W-:Y:S01]  /*6b80*/  FFMA.FTZ R222, R4.reuse, R231.reuse, R229 ;  /* 0x000000e704de7223 */ /* 0x0c0fe200000100e5 */
[----:B------:R-:W-:Y:S01]  /*6b90*/  FMUL.FTZ R229, R5, R231 ;  /* 0x000000e705e57220 */ /* 0x000fe20000410000 */
[----:B------:R-:W-:Y:S01]  /*6ba0*/  STS [R140+0x28], R241 ;  /* 0x000028f18c007388 */ /* 0x000fe20000000800 */
[----:B------:R-:W-:Y:S01]  /*6bb0*/  FFMA.FTZ R231, R205, R238, -R240 ;  /* 0x000000eecde77223 */ /* 0x000fe200000108f0 */
[----:B------:R-:W-:Y:S01]  /*6bc0*/  FADD.FTZ R238, RZ, R215 ;  /* 0x000000d7ffee7221 */ /* 0x000fe20000010000 */
[-C--:B------:R-:W-:Y:S01]  /*6bd0*/  FMUL.FTZ R215, R79, R86.reuse ;  /* 0x000000564fd77220 */ /* 0x080fe20000410000 */
[-C--:B------:R-:W-:Y:S01]  /*6be0*/  FMUL.FTZ R240, R233, R86.reuse ;  /* 0x00000056e9f07220 */ /* 0x080fe20000410000 */
[-C--:B------:R-:W-:Y:S01]  /*6bf0*/  FFMA.FTZ R229, R4, R239.reuse, -R229 ;  /* 0x000000ef04e57223 */ /* 0x080fe200000108e5 */
[----:B------:R-:W-:Y:S01]  /*6c00*/  FADD.FTZ R211, R238, R211 ;  /* 0x000000d3eed37221 */ /* 0x000fe20000010000 */
[----:B------:R-:W-:Y:S01]  /*6c10*/  FMUL.FTZ R238, R232, R86 ;  /* 0x00000056e8ee7220 */ /* 0x000fe20000410000 */
[----:B------:R-:W-:Y:S01]  /*6c20*/  FMUL.FTZ R239, R80, R239 ;  /* 0x000000ef50ef7220 */ /* 0x000fe20000410000 */
[----:B------:R-:W-:Y:S01]  /*6c30*/  FMUL.FTZ R186, R65, -R186 ;  /* 0x800000ba41ba7220 */ /* 0x000fe20000410000 */
[----:B------:R-:W-:Y:S01]  /*6c40*/  FADD.FTZ R235, R211, R220 ;  /* 0x000000dcd3eb7221 */ /* 0x000fe20000010000 */
[----:B------:R-:W-:Y:S01]  /*6c50*/  FADD.FTZ R220, R216, R221 ;  /* 0x000000ddd8dc7221 */ /* 0x000fe20000010000 */
[-C--:B------:R-:W-:Y:S01]  /*6c60*/  FFMA.FTZ R211, R179, -R215.reuse, R182 ;  /* 0x800000d7b3d37223 */ /* 0x080fe200000100b6 */
[----:B------:R-:W-:Y:S01]  /*6c70*/  FFMA.FTZ R215, -R181, R215, R184 ;  /* 0x000000d7b5d77223 */ /* 0x000fe200000101b8 */
[----:B------:R-:W-:Y:S01]  /*6c80*/  FADD.FTZ R218, R235, R218 ;  /* 0x000000daebda7221 */ /* 0x000fe20000010000 */
[----:B------:R-:W-:Y:S01]  /*6c90*/  FADD.FTZ R220, R220, R219 ;  /* 0x000000dbdcdc7221 */ /* 0x000fe20000010000 */
[C---:B------:R-:W-:Y:S01]  /*6ca0*/  FMUL.FTZ R216, R211.reuse, R240 ;  /* 0x000000f0d3d87220 */ /* 0x040fe20000410000 */
[-C--:B------:R-:W-:Y:S01]  /*6cb0*/  FMUL.FTZ R221, R211, R238.reuse ;  /* 0x000000eed3dd7220 */ /* 0x080fe20000410000 */
[----:B------:R-:W-:Y:S01]  /*6cc0*/  FADD.FTZ R223, R218, R223 ;  /* 0x000000dfdadf7221 */ /* 0x000fe20000010000 */
[----:B------:R-:W-:Y:S01]  /*6cd0*/  FADD.FTZ R220, R220, R231 ;  /* 0x000000e7dcdc7221 */ /* 0x000fe20000010000 */
[-C--:B------:R-:W-:Y:S01]  /*6ce0*/  FMUL.FTZ R231, R35, R83.reuse ;  /* 0x0000005323e77220 */ /* 0x080fe20000410000 */
[----:B------:R-:W-:Y:S01]  /*6cf0*/  FFMA.FTZ R217, R215, R238, R216 ;  /* 0x000000eed7d97223 */ /* 0x000fe200000100d8 */
[----:B------:R-:W-:Y:S01]  /*6d00*/  FADD.FTZ R222, R223, R222 ;  /* 0x000000dedfde7221 */ /* 0x000fe20000010000 */
[----:B------:R-:W-:Y:S01]  /*6d10*/  FMUL.FTZ R223, R34, R83 ;  /* 0x0000005322df7220 */ /* 0x000fe20000410000 */
[----:B------:R-:W-:Y:S01]  /*6d20*/  FFMA.FTZ R216, R215, R240, -R221 ;  /* 0x000000f0d7d87223 */ /* 0x000fe200000108dd */
[C---:B------:R-:W-:Y:S01]  /*6d30*/  FMUL.FTZ R243, R79.reuse, R238 ;  /* 0x000000ee4ff37220 */ /* 0x040fe20000410000 */
[----:B------:R-:W-:Y:S01]  /*6d40*/  FMUL.FTZ R221, R79, R240 ;  /* 0x000000f04fdd7220 */ /* 0x000fe20000410000 */
[C---:B------:R-:W-:Y:S01]  /*6d50*/  FMUL.FTZ R235, R78.reuse, R223 ;  /* 0x000000df4eeb7220 */ /* 0x040fe20000410000 */
[C---:B0-----:R-:W-:Y:S01]  /*6d60*/  FMUL.FTZ R237, R78.reuse, R231 ;  /* 0x000000e74eed7220 */ /* 0x041fe20000410000 */
[----:B------:R-:W-:Y:S01]  /*6d70*/  STS [R140+0x2c], R239 ;  /* 0x00002cef8c007388 */ /* 0x000fe20000000800 */
[----:B------:R-:W-:Y:S01]  /*6d80*/  FMUL.FTZ R219, R78, R83 ;  /* 0x000000534edb7220 */ /* 0x000fe20000410000 */
[----:B------:R-:W-:Y:S01]  /*6d90*/  FADD.FTZ R229, R220, R229 ;  /* 0x000000e5dce57221 */ /* 0x000fe20000010000 */
[----:B------:R-:W-:Y:S01]  /*6da0*/  FADD.FTZ R217, R222, R217 ;  /* 0x000000d9ded97221 */ /* 0x000fe20000010000 */
[----:B------:R-:W-:Y:S01]  /*6db0*/  STS [R140+0x30], R243 ;  /* 0x000030f38c007388 */ /* 0x000fe20000000800 */
[-C--:B------:R-:W-:Y:S01]  /*6dc0*/  FFMA.FTZ R218, R166, -R219.reuse, R177 ;  /* 0x800000dba6da7223 */ /* 0x080fe200000100b1 */
[----:B------:R-:W-:Y:S01]  /*6dd0*/  FFMA.FTZ R219, -R168, R219, R175 ;  /* 0x000000dba8db7223 */ /* 0x000fe200000101af */
[----:B------:R-:W-:Y:S01]  /*6de0*/  FADD.FTZ R216, R229, R216 ;  /* 0x000000d8e5d87221 */ /* 0x000fe20000010000 */
[----:B------:R0:W-:Y:S01]  /*6df0*/  STS [R140+0x34], R221 ;  /* 0x000034dd8c007388 */ /* 0x0001e20000000800 */
[C---:B------:R-:W-:Y:S01]  /*6e00*/  FMUL.FTZ R238, R218.reuse, R231 ;  /* 0x000000e7daee7220 */ /* 0x040fe20000410000 */
[----:B------:R-:W-:Y:S01]  /*6e10*/  FMUL.FTZ R220, R218, R223 ;  /* 0x000000dfdadc7220 */ /* 0x000fe20000410000 */
[----:B------:R-:W-:Y:S01]  /*6e20*/  FMUL.FTZ R197, R64, -R197 ;  /* 0x800000c540c57220 */ /* 0x000fe20000410000 */
[----:B------:R-:W-:Y:S01]  /*6e30*/  STS [R140+0x38], R235 ;  /* 0x000038eb8c007388 */ /* 0x000fe20000000800 */
[----:B------:R-:W-:Y:S01]  /*6e40*/  FFMA.FTZ R238, R219, R223, R238 ;  /* 0x000000dfdbee7223 */ /* 0x000fe200000100ee */
[C---:B------:R-:W-:Y:S01]  /*6e50*/  FMUL.FTZ R175, R62.reuse, R175 ;  /* 0x000000af3eaf7220 */ /* 0x040fe20000410000 */
[----:B------:R-:W-:Y:S01]  /*6e60*/  FMUL.FTZ R177, R62, -R177 ;  /* 0x800000b13eb17220 */ /* 0x000fe20000410000 */
[----:B------:R-:W-:Y:S01]  /*6e70*/  STS [R140+0x3c], R237 ;  /* 0x00003ced8c007388 */ /* 0x000fe20000000800 */
[----:B------:R-:W-:Y:S01]  /*6e80*/  FADD.FTZ R217, R217, R238 ;  /* 0x000000eed9d97221 */ /* 0x000fe20000010000 */
[----:B0-----:R-:W-:Y:S01]  /*6e90*/  FFMA.FTZ R221, R219, R231, -R220 ;  /* 0x000000e7dbdd7223 */ /* 0x001fe200000108dc */
[----:B------:R-:W-:Y:S01]  /*6ea0*/  FMUL.FTZ R238, R69, R224 ;  /* 0x000000e045ee7220 */ /* 0x000fe20000410000 */
[----:B------:R-:W-:Y:S02]  /*6eb0*/  BAR.SYNC.DEFER_BLOCKING 0x0 ;  /* 0x0000000000007b1d */ /* 0x000fe40000010000 */
[----:B------:R-:W-:-:S04]  /*6ec0*/  FADD.FTZ R216, R216, R221 ;  /* 0x000000ddd8d87221 */ /* 0x000fc80000010000 */
        /* <DEDUP_REMOVED lines=16> */
[----:B------:R-:W-:Y:S04]  /*6fd0*/  STS [R141+0x840], R238 ;  /* 0x000840ee8d007388 */ /* 0x000fe80000000800 */
[----:B------:R5:W-:Y:S04]  /*6fe0*/  STS [R140+0x844], R226 ;  /* 0x000844e28c007388 */ /* 0x000be80000000800 */
[----:B------:R1:W-:Y:S04]  /*6ff0*/  STS [R140+0x848], R228 ;  /* 0x000848e48c007388 */ /* 0x0003e80000000800 */
[----:B------:R2:W-:Y:S01]  /*7000*/  STS [R140+0x858], R199 ;  /* 0x000858c78c007388 */ /* 0x0005e20000000800 */
[----:B-----5:R-:W-:Y:S01]  /*7010*/  FMUL.FTZ R226, R64, R195 ;  /* 0x000000c340e27220 */ /* 0x020fe20000410000 */
[----:B------:R-:W-:-:S02]  /*7020*/  MOV R195, R60 ;  /* 0x0000003c00c37202 */ /* 0x000fc40000000f00 */
[----:B------:R5:W-:Y:S01]  /*7030*/  STS [R140+0x85c], R201 ;  /* 0x00085cc98c007388 */ /* 0x000be20000000800 */
[----:B-1----:R-:W-:-:S03]  /*7040*/  IADD3 R228, PT, PT, R61, R156, RZ ;  /* 0x0000009c3de47210 */ /* 0x002fc60007ffe0ff */
[----:B------:R1:W-:Y:S01]  /*7050*/  STS [R140+0x84c], R230 ;  /* 0x00084ce68c007388 */ /* 0x0003e20000000800 */
[----:B------:R-:W-:Y:S01]  /*7060*/  LEA R228, R195, -R228, 0x1 ;  /* 0x800000e4c3e47211 */ /* 0x000fe200078e08ff */
[C---:B--2---:R-:W-:Y:S02]  /*7070*/  FMUL.FTZ R199, R63.reuse, R184 ;  /* 0x000000b83fc77220 */ /* 0x044fe40000410000 */
[----:B------:R1:W-:Y:S01]  /*7080*/  STS [R140+0x850], R236 ;  /* 0x000850ec8c007388 */ /* 0x0003e20000000800 */
[----:B------:R-:W-:Y:S01]  /*7090*/  ISETP.GE.AND P2, PT, R228, 0x1, PT ;  /* 0x00000001e400780c */ /* 0x000fe20003f46270 */
[----:B-----5:R-:W-:Y:S02]  /*70a0*/  FMUL.FTZ R201, R63, -R182 ;  /* 0x800000b63fc97220 */ /* 0x020fe40000410000 */
        /* <DEDUP_REMOVED lines=11> */
[----:B-1----:R-:W0:Y:S04]  /*7160*/  LDS R175, [R123+0x840] ;  /* 0x000840007baf7984 */ /* 0x002e280000000800 */
[----:B------:R2:W-:Y:S04]  /*7170*/  REDG.E.ADD.F32.FTZ.RN.STRONG.GPU desc[UR16][R30.64], R221 ;  /* 0x000000dd1e0079a6 */ /* 0x0005e8000c12f310 */
[----:B0-----:R2:W-:Y:S02]  /*7180*/  REDG.E.ADD.F32.FTZ.RN.STRONG.GPU desc[UR16][R32.64], R175 ;  /* 0x000000af200079a6 */ /* 0x0015e4000c12f310 */
.L_x_16192:
[----:B------:R-:W-:Y:S05]  /*7190*/  BSYNC.RECONVERGENT B0 ;  /* 0x0000000000007941 */ /* 0x000fea0003800200 */
.L_x_16191:
[----:B-12---:R0:W1:Y:S01]  /*71a0*/  LDS R175, [R139+0x8c0] ;  /* 0x0008c0008baf7984 */ /* 0x0060620000000800 */
        /* <DEDUP_REMOVED lines=9> */
.L_x_16194:
[----:B------:R-:W-:Y:S05]  /*7240*/  BSYNC.RECONVERGENT B0 ;  /* 0x0000000000007941 */ /* 0x000fea0003800200 */
.L_x_16193:
[----:B01----:R0:W1:Y:S01]  /*7250*/  LDS R175, [R138+0x940] ;  /* 0x000940008aaf7984 */ /* 0x0030620000000800 */
[----:B------:R-:W-:Y:S04]  /*7260*/  BSSY.RECONVERGENT B0, `(.L_x_16195) ;  /* 0x0000004000007945 */ /* 0x000fe80003800200 */
[----:B------:R-:W-:Y:S05]  /*7270*/  @!P2 BRA `(.L_x_16196) ;  /* 0x000000000008a947 */ /* 0x000fea0003800000 */
[----:B------:R2:W-:Y:S04]  /*7280*/  REDG.E.ADD.F32.FTZ.RN.STRONG.GPU desc[UR16][R30.64+0x100], R229 ;  /* 0x000100e51e0079a6 */ /* 0x0005e8000c12f310 */
[----:B-1----:R2:W-:Y:S02]  /*7290*/  REDG.E.ADD.F32.FTZ.RN.STRONG.GPU desc[UR16][R32.64+0x100], R175 ;  /* 0x000100af200079a6 */ /* 0x0025e4000c12f310 */
.L_x_16196:
[----:B------:R-:W-:Y:S05]  /*72a0*/  BSYNC.RECONVERGENT B0 ;  /* 0x0000000000007941 */ /* 0x000fea0003800200 */
.L_x_16195:
[----:B-12---:R1:W2:Y:S01]  /*72b0*/  LDS R175, [R137+0x9c0] ;  /* 0x0009c00089af7984 */ /* 0x0062a20000000800 */
[----:B------:R-:W-:Y:S04]  /*72c0*/  BSSY.RECONVERGENT B0, `(.L_x_16197) ;  /* 0x0000004000007945 */ /* 0x000fe80003800200 */
[----:B------:R-:W-:Y:S05]  /*72d0*/  @!P3 BRA `(.L_x_16198) ;  /* 0x000000000008b947 */ /* 0x000fea0003800000 */
[----:B------:R3:W-:Y:S04]  /*72e0*/  REDG.E.ADD.F32.FTZ.RN.STRONG.GPU desc[UR16][R30.64+0x180], R231 ;  /* 0x000180e71e0079a6 */ /* 0x0007e8000c12f310 */
[----:B--2---:R3:W-:Y:S02]  /*72f0*/  REDG.E.ADD.F32.FTZ.RN.STRONG.GPU desc[UR16][R32.64+0x180], R175 ;  /* 0x000180af200079a6 */ /* 0x0047e4000c12f310 */
.L_x_16198:
[----:B------:R-:W-:Y:S05]  /*7300*/  BSYNC.RECONVERGENT B0 ;  /* 0x0000000000007941 */ /* 0x000fea0003800200 */
.L_x_16197:
[----:B--23--:R2:W3:Y:S01]  /*7310*/  LDS R175, [R136+0xa40] ;  /* 0x000a400088af7984 */ /* 0x00c4e20000000800 */
[----:B------:R-:W-:Y:S04]  /*7320*/  BSSY.RECONVERGENT B0, `(.L_x_16199) ;  /* 0x0000004000007945 */ /* 0x000fe80003800200 */
[----:B------:R-:W-:Y:S05]  /*7330*/  @!P4 BRA `(.L_x_16200) ;  /* 0x000000000008c947 */ /* 0x000fea0003800000 */
[----:B------:R4:W-:Y:S04]  /*7340*/  REDG.E.ADD.F32.FTZ.RN.STRONG.GPU desc[UR16][R30.64+0x200], R235 ;  /* 0x000200eb1e0079a6 */ /* 0x0009e8000c12f310 */
[----:B---3--:R4:W-:Y:S02]  /*7350*/  REDG.E.ADD.F32.FTZ.RN.STRONG.GPU desc[UR16][R32.64+0x200], R175 ;  /* 0x000200af200079a6 */ /* 0x0089e4000c12f310 */
.L_x_16200:
[----:B------:R-:W-:Y:S05]  /*7360*/  BSYNC.RECONVERGENT B0 ;  /* 0x0000000000007941 */ /* 0x000fea0003800200 */
.L_x_16199:
[----:B---34-:R3:W4:Y:S01]  /*7370*/  LDS R175, [R135+0xac0] ;  /* 0x000ac00087af7984 */ /* 0x0187220000000800 */
[----:B------:R-:W-:Y:S04]  /*7380*/  BSSY.RECONVERGENT B0, `(.L_x_16201) ;  /* 0x0000004000007945 */ /* 0x000fe80003800200 */
[----:B------:R-:W-:Y:S05]  /*7390*/  @!P5 BRA `(.L_x_16202) ;  /* 0x000000000008d947 */ /* 0x000fea0003800000 */
[----:B------:R0:W-:Y:S04]  /*73a0*/  REDG.E.ADD.F32.FTZ.RN.STRONG.GPU desc[UR16][R30.64+0x280], R237 ;  /* 0x000280ed1e0079a6 */ /* 0x0001e8000c12f310 */
[----:B----4-:R0:W-:Y:S02]  /*73b0*/  REDG.E.ADD.F32.FTZ.RN.STRONG.GPU desc[UR16][R32.64+0x280], R175 ;  /* 0x000280af200079a6 */ /* 0x0101e4000c12f310 */
.L_x_16202:
[----:B------:R-:W-:Y:S05]  /*73c0*/  BSYNC.RECONVERGENT B0 ;  /* 0x0000000000007941 */ /* 0x000fea0003800200 */
.L_x_16201:
        /* <DEDUP_REMOVED lines=10> */
.L_x_16204:
[----:B------:R-:W-:Y:S05]  /*7470*/  BSYNC.RECONVERGENT B0 ;  /* 0x0000000000007941 */ /* 0x000fea0003800200 */
.L_x_16203:
[----:B0---4-:R0:W4:Y:S01]  /*7480*/  LDS R175, [R133+0xbc0] ;  /* 0x000bc00085af7984 */ /* 0x0111220000000800 */
[----:B------:R-:W-:Y:S04]  /*7490*/  BSSY.RECONVERGENT B0, `(.L_x_16205) ;  /* 0x0000004000007945 */ /* 0x000fe80003800200 */
[----:B------:R-:W-:Y:S05]  /*74a0*/  @!P2 BRA `(.L_x_16206) ;  /* 0x000000000008a947 */ /* 0x000fea0003800000 */
[----:B------:R0:W-:Y:S04]  /*74b0*/  REDG.E.ADD.F32.FTZ.RN.STRONG.GPU desc[UR16][R30.64+0x380], R241 ;  /* 0x000380f11e0079a6 */ /* 0x0001e8000c12f310 */
[----:B----4-:R0:W-:Y:S02]  /*74c0*/  REDG.E.ADD.F32.FTZ.RN.STRONG.GPU desc[UR16][R32.64+0x380], R175 ;  /* 0x000380af200079a6 */ /* 0x0101e4000c12f310 */
.L_x_16206:
[----:B------:R-:W-:Y:S05]  /*74d0*/  BSYNC.RECONVERGENT B0 ;  /* 0x0000000000007941 */ /* 0x000fea0003800200 */
.L_x_16205:
[----:B0---4-:R0:W4:Y:S01]  /*74e0*/  LDS R175, [R132+0xc40] ;  /* 0x000c400084af7984 */ /* 0x0111220000000800 */
[----:B------:R-:W-:Y:S04]  /*74f0*/  BSSY.RECONVERGENT B0, `(.L_x_16207) ;  /* 0x0000004000007945 */ /* 0x000fe80003800200 */
[----:B------:R-:W-:Y:S05]  /*7500*/  @!P3 BRA `(.L_x_16208) ;  /* 0x000000000008b947 */ /* 0x000fea0003800000 */
[----:B------:R0:W-:Y:S04]  /*7510*/  REDG.E.ADD.F32.FTZ.RN.STRONG.GPU desc[UR16][R30.64+0x400], R243 ;  /* 0x000400f31e0079a6 */ /* 0x0001e8000c12f310 */
[----:B----4-:R0:W-:Y:S02]  /*7520*/  REDG.E.ADD.F32.FTZ.RN.STRONG.GPU desc[UR16][R32.64+0x400], R175 ;  /* 0x000400af200079a6 */ /* 0x0101e4000c12f310 */
.L_x_16208:
[----:B------:R-:W-:Y:S05]  /*7530*/  BSYNC.RECONVERGENT B0 ;  /* 0x0000000000007941 */ /* 0x000fea0003800200 */
.L_x_16207:
[----:B0---4-:R0:W4:Y:S01]  /*7540*/  LDS R175, [R131+0xcc0] ;  /* 0x000cc00083af7984 */ /* 0x0111220000000800 */
[----:B------:R-:W-:Y:S04]  /*7550*/  BSSY.RECONVERGENT B0, `(.L_x_16209) ;  /* 0x0000004000007945 */ /* 0x000fe80003800200 */
[----:B------:R-:W-:Y:S05]  /*7560*/  @!P4 BRA `(.L_x_16210) ;  /* 0x000000000008c947 */ /* 0x000fea0003800000 */
[----:B------:R0:W-:Y:S04]  /*7570*/  REDG.E.ADD.F32.FTZ.RN.STRONG.GPU desc[UR16][R30.64+0x480], R245 ;  /* 0x000480f51e0079a6 */ /* 0x0001e8000c12f310 */
[----:B----4-:R0:W-:Y:S02]  /*7580*/  REDG.E.ADD.F32.FTZ.RN.STRONG.GPU desc[UR16][R32.64+0x480], R175 ;  /* 0x000480af200079a6 */ /* 0x0101e4000c12f310 */
.L_x_16210:
[----:B------:R-:W-:Y:S05]  /*7590*/  BSYNC.RECONVERGENT B0 ;  /* 0x0000000000007941 */ /* 0x000fea0003800200 */
.L_x_16209:
[----:B0---4-:R0:W4:Y:S01]  /*75a0*/  LDS R175, [R130+0xd40] ;  /* 0x000d400082af7984 */ /* 0x0111220000000800 */
[----:B------:R-:W-:Y:S04]  /*75b0*/  BSSY.RECONVERGENT B0, `(.L_x_16211) ;  /* 0x0000004000007945 */ /* 0x000fe80003800200 */
[----:B------:R-:W-:Y:S05]  /*75c0*/  @!P5 BRA `(.L_x_16212) ;  /* 0x000000000008d947 */ /* 0x000fea0003800000 */
[----:B------:R0:W-:Y:S04]  /*75d0*/  REDG.E.ADD.F32.FTZ.RN.STRONG.GPU desc[UR16][R30.64+0x500], R247 ;  /* 0x000500f71e0079a6 */ /* 0x0001e8000c12f310 */
[----:B----4-:R0:W-:Y:S02]  /*75e0*/  REDG.E.ADD.F32.FTZ.RN.STRONG.GPU desc[UR16][R32.64+0x500], R175 ;  /* 0x000500af200079a6 */ /* 0x0101e4000c12f310 */
.L_x_16212:
[----:B------:R-:W-:Y:S05]  /*75f0*/  BSYNC.RECONVERGENT B0 ;  /* 0x0000000000007941 */ /* 0x000fea0003800200 */
.L_x_16211:
        /* <DEDUP_REMOVED lines=10> */
.L_x_16214:
[----:B------:R-:W-:Y:S05]  /*76a0*/  BSYNC.RECONVERGENT B0 ;  /* 0x0000000000007941 */ /* 0x000fea0003800200 */
.L_x_16213:
[----:B0---4-:R0:W4:Y:S01]  /*76b0*/  LDS R175, [R128+0xe40] ;  /* 0x000e400080af7984 */ /* 0x0111220000000800 */
[----:B------:R-:W-:Y:S04]  /*76c0*/  BSSY.RECONVERGENT B0, `(.L_x_16215) ;  /* 0x0000004000007945 */ /* 0x000fe80003800200 */
[----:B------:R-:W-:Y:S05]  /*76d0*/  @!P2 BRA `(.L_x_16216) ;  /* 0x000000000008a947 */ /* 0x000fea0003800000 */
[----:B------:R0:W-:Y:S04]  /*76e0*/  REDG.E.ADD.F32.FTZ.RN.STRONG.GPU desc[UR16][R30.64+0x600], R251 ;  /* 0x000600fb1e0079a6 */ /* 0x0001e8000c12f310 */
[----:B----4-:R0:W-:Y:S02]  /*76f0*/  REDG.E.ADD.F32.FTZ.RN.STRONG.GPU desc[UR16][R32.64+0x600], R175 ;  /* 0x000600af200079a6 */ /* 0x0101e4000c12f310 */
.L_x_16216:
[----:B------:R-:W-:Y:S05]  /*7700*/  BSYNC.RECONVERGENT B0 ;  /* 0x0000000000007941 */ /* 0x000fea0003800200 */
.L_x_16215:
[----:B0---4-:R0:W4:Y:S01]  /*7710*/  LDS R175, [R127+0xec0] ;  /* 0x000ec0007faf7984 */ /* 0x0111220000000800 */
[----:B------:R-:W-:Y:S04]  /*7720*/  BSSY.RECONVERGENT B0, `(.L_x_16217) ;  /* 0x0000004000007945 */ /* 0x000fe80003800200 */
[----:B------:R-:W-:Y:S05]  /*7730*/  @!P3 BRA `(.L_x_16218) ;  /* 0x000000000008b947 */ /* 0x000fea0003800000 */
[----:B------:R0:W-:Y:S04]  /*7740*/  REDG.E.ADD.F32.FTZ.RN.STRONG.GPU desc[UR16][R30.64+0x680], R220 ;  /* 0x000680dc1e0079a6 */ /* 0x0001e8000c12f310 */
[----:B----4-:R0:W-:Y:S02]  /*7750*/  REDG.E.ADD.F32.FTZ.RN.STRONG.GPU desc[UR16][R32.64+0x680], R175 ;  /* 0x000680af200079a6 */ /* 0x0101e4000c12f310 */
.L_x_16218:
[----:B------:R-:W-:Y:S05]  /*7760*/  BSYNC.RECONVERGENT B0 ;  /* 0x0000000000007941 */ /* 0x000fea0003800200 */
.L_x_16217:
[----:B0---4-:R0:W4:Y:S01]  /*7770*/  LDS R175, [R125+0xf40] ;  /* 0x000f40007daf7984 */ /* 0x0111220000000800 */
[----:B------:R-:W-:Y:S04]  /*7780*/  BSSY.RECONVERGENT B0, `(.L_x_16219) ;  /* 0x0000004000007945 */ /* 0x000fe80003800200 */
[----:B------:R-:W-:Y:S05]  /*7790*/  @!P4 BRA `(.L_x_16220) ;  /* 0x000000000008c947 */ /* 0x000fea0003800000 */
[----:B------:R0:W-:Y:S04]  /*77a0*/  REDG.E.ADD.F32.FTZ.RN.STRONG.GPU desc[UR16][R30.64+0x700], R222 ;  /* 0x000700de1e0079a6 */ /* 0x0001e8000c12f310 */
[----:B----4-:R0:W-:Y:S02]  /*77b0*/  REDG.E.ADD.F32.FTZ.RN.STRONG.GPU desc[UR16][R32.64+0x700], R175 ;  /* 0x000700af200079a6 */ /* 0x0101e4000c12f310 */
.L_x_16220:
[----:B------:R-:W-:Y:S05]  /*77c0*/  BSYNC.RECONVERGENT B0 ;  /* 0x0000000000007941 */ /* 0x000fea0003800200 */
.L_x_16219:
[----:B0---4-:R0:W4:Y:S01]  /*77d0*/  LDS R175, [R124+0xfc0] ;  /* 0x000fc0007caf7984 */ /* 0x0111220000000800 */
[----:B------:R-:W-:Y:S04]  /*77e0*/  BSSY.RECONVERGENT B0, `(.L_x_16221) ;  /* 0x0000004000007945 */ /* 0x000fe80003800200 */
[----:B------:R-:W-:Y:S05]  /*77f0*/  @!P5 BRA `(.L_x_16222) ;  /* 0x000000000008d947 */ /* 0x000fea0003800000 */
[----:B------:R0:W-:Y:S04]  /*7800*/  REDG.E.ADD.F32.FTZ.RN.STRONG.GPU desc[UR16][R30.64+0x780], R224 ;  /* 0x000780e01e0079a6 */ /* 0x0001e8000c12f310 */
[----:B----4-:R0:W-:Y:S02]  /*7810*/  REDG.E.ADD.F32.FTZ.RN.STRONG.GPU desc[UR16][R32.64+0x780], R175 ;  /* 0x000780af200079a6 */ /* 0x0101e4000c12f310 */
.L_x_16222:
[----:B------:R-:W-:Y:S05]  /*7820*/  BSYNC.RECONVERGENT B0 ;  /* 0x0000000000007941 */ /* 0x000fea0003800200 */
.L_x_16221:
        /* <DEDUP_REMOVED lines=12> */
[CC--:B------:R-:W-:Y:S01]  /*78f0*/  FMUL.FTZ R31, R29.reuse, R34.reuse ;  /* 0x000000221d1f7220 */ /* 0x0c0fe20000410000 */
[----:B------:R-:W-:Y:S02]  /*7900*/  ISETP.GT.AND P2, PT, R112, 0x1b, PT ;  /* 0x0000001b7000780c */ /* 0x000fe40003f44270 */
[----:B----4-:R-:W4:Y:S01]  /*7910*/  SHFL.DOWN PT, R175, R216, 0x4, 0x1f ;  /* 0x08801f00d8af7f89 */ /* 0x010f2200000e0000 */
[-C--:B------:R-:W-:Y:S01]  /*7920*/  FFMA.FTZ R33, R28, R35.reuse, -R31 ;  /* 0x000000231c217223 */ /* 0x080fe2000001081f */
[CC--:B------:R-:W-:Y:S01]  /*7930*/  FMUL.FTZ R31, R29.reuse, R35.reuse ;  /* 0x000000231d1f7220 */ /* 0x0c0fe20000410000 */
[----:B------:R-:W-:Y:S02]  /*7940*/  FMUL.FTZ R35, R166, R35 ;  /* 0x00000023a6237220 */ /* 0x000fe40000410000 */
[----:B------:R-:W-:Y:S01]  /*7950*/  FMUL.FTZ R218, R218, R33 ;  /* 0x00000021dada7220 */ /* 0x000fe20000410000 */
[-C--:B------:R-:W-:Y:S01]  /*7960*/  FFMA.FTZ R30, R28, R34.reuse, R31 ;  /* 0x000000221c1e7223 */ /* 0x080fe2000001001f */
[----:B------:R-:W-:Y:S01]  /*7970*/  FFMA.FTZ R35, R168, R34, R35 ;  /* 0x00000022a8237223 */ /* 0x000fe20000010023 */
[C---:B------:R-:W-:Y:S01]  /*7980*/  FMUL.FTZ R31, R29.reuse, R232 ;  /* 0x000000e81d1f7220 */ /* 0x040fe20000410000 */
[----:B------:R-:W-:Y:S01]  /*7990*/  FMUL.FTZ R33, R29, R227 ;  /* 0x000000e31d217220 */ /* 0x000fe20000410000 */
[----:B------:R-:W-:Y:S01]  /*79a0*/  FFMA.FTZ R219, R219, R30, R218 ;  /* 0x0000001edbdb7223 */ /* 0x000fe200000100da */
[----:B------:R-:W-:Y:S01]  /*79b0*/  FFMA.FTZ R70, R35, R83, R70 ;  /* 0x0000005323467223 */ /* 0x000fe20000010046 */
[-C--:B------:R-:W-:Y:S01]  /*79c0*/  FFMA.FTZ R32, R28, R233.reuse, -R31 ;  /* 0x000000e91c207223 */ /* 0x080fe2000001081f */
[----:B------:R-:W-:Y:S01]  /*79d0*/  FMUL.FTZ R30, R179, R233 ;  /* 0x000000e9b31e7220 */ /* 0x000fe20000410000 */
[----:B------:R-:W-:Y:S01]  /*79e0*/  FFMA.FTZ R219, R78, R35, R219 ;  /* 0x000000234edb7223 */ /* 0x000fe200000100db */
[-C--:B------:R-:W-:Y:S01]  /*79f0*/  FMUL.FTZ R31, R170, R225.reuse ;  /* 0x000000e1aa1f7220 */ /* 0x080fe20000410000 */
[----:B------:R-:W-:Y:S01]  /*7a00*/  FMUL.FTZ R166, R211, R32 ;  /* 0x00000020d3a67220 */ /* 0x000fe20000410000 */
[-C--:B------:R-:W-:Y:S01]  /*7a10*/  FFMA.FTZ R32, R28, R225.reuse, -R33 ;  /* 0x000000e11c207223 */ /* 0x080fe20000010821 */
[----:B------:R-:W-:Y:S01]  /*7a20*/  FFMA.FTZ R34, R181, R232, R30 ;  /* 0x000000e8b5227223 */ /* 0x000fe2000001001e */
[----:B------:R-:W-:Y:S01]  /*7a30*/  FMUL.FTZ R30, R29, R225 ;  /* 0x000000e11d1e7220 */ /* 0x000fe20000410000 */
[----:B0-----:R-:W-:Y:S01]  /*7a40*/  @!P2 FADD.FTZ R217, R217, R182 ;  /* 0x000000b6d9d9a221 */ /* 0x001fe20000010000 */
[----:B------:R-:W-:Y:S01]  /*7a50*/  FMUL.FTZ R33, R5, R32 ;  /* 0x0000002005217220 */ /* 0x000fe20000410000 */
[C---:B------:R-:W-:Y:S01]  /*7a60*/  FMUL.FTZ R5, R29.reuse, R192 ;  /* 0x000000c01d057220 */ /* 0x040fe20000410000 */
[-C--:B------:R-:W-:Y:S01]  /*7a70*/  FFMA.FTZ R31, R172, R227.reuse, R31 ;  /* 0x000000e3ac1f7223 */ /* 0x080fe2000001001f */
[----:B----4-:R-:W-:Y:S01]  /*7a80*/  @!P2 FADD.FTZ R216, R216, R175 ;  /* 0x000000afd8d8a221 */ /* 0x010fe20000010000 */
[----:B------:R-:W0:Y:S01]  /*7a90*/  SHFL.DOWN PT, R168, R217, 0x8, 0x1f ;  /* 0x09001f00d9a87f89 */ /* 0x000e2200000e0000 */
[----:B------:R-:W-:Y:S01]  /*7aa0*/  ISETP.GT.AND P2, PT, R112, 0x17, PT ;  /* 0x000000177000780c */ /* 0x000fe20003f44270 */
[C---:B------:R-:W-:Y:S01]  /*7ab0*/  FFMA.FTZ R227, R28.reuse, R227, R30 ;  /* 0x000000e31ce37223 */ /* 0x040fe2000001001e */
[----:B------:R-:W-:Y:S01]  /*7ac0*/  FFMA.FTZ R30, R28, R190, -R5 ;  /* 0x000000be1c1e7223 */ /* 0x000fe20000010805 */
[----:B------:R-:W4:Y:S01]  /*7ad0*/  SHFL.DOWN PT, R35, R216, 0x8, 0x1f ;  /* 0x09001f00d8237f89 */ /* 0x000f2200000e0000 */
[----:B------:R-:W-:Y:S01]  /*7ae0*/  FMUL.FTZ R233, R29, R233 ;  /* 0x000000e91de97220 */ /* 0x000fe20000410000 */
[----:B------:R-:W-:Y:S01]  /*7af0*/  FFMA.FTZ R33, R4, R227, R33 ;  /* 0x000000e304217223 */ /* 0x000fe20000010021 */
[----:B------:R-:W-:Y:S01]  /*7b00*/  FMUL.FTZ R32, R7, R30 ;  /* 0x0000001e07207220 */ /* 0x000fe20000410000 */
[C---:B------:R-:W-:Y:S01]  /*7b10*/  FMUL.FTZ R5, R29.reuse, R190 ;  /* 0x000000be1d057220 */ /* 0x040fe20000410000 */
[----:B------:R-:W-:Y:S01]  /*7b20*/  FMUL.FTZ R7, R29, R196 ;  /* 0x000000c41d077220 */ /* 0x000fe20000410000 */
[----:B------:R-:W-:Y:S01]  /*7b30*/  FFMA.FTZ R232, R28, R232, R233 ;  /* 0x000000e81ce87223 */ /* 0x000fe200000100e9 */
[----:B------:R-:W-:Y:S01]  /*7b40*/  FFMA.FTZ R72, R31, R91, R72 ;  /* 0x0000005b1f487223 */ /* 0x000fe20000010048 */
[----:B------:R-:W-:Y:S01]  /*7b50*/  FFMA.FTZ R33, R80, R31, R33 ;  /* 0x0000001f50217223 */ /* 0x000fe20000010021 */
[C---:B------:R-:W-:Y:S01]  /*7b60*/  FFMA.FTZ R30, R28.reuse, R192, R5 ;  /* 0x000000c01c1e7223 */ /* 0x040fe20000010005 */
[-C--:B------:R-:W-:Y:S01]  /*7b70*/  FFMA.FTZ R31, R28, R194.reuse, -R7 ;  /* 0x000000c21c1f7223 */ /* 0x080fe20000010807 */
[-C--:B------:R-:W-:Y:S01]  /*7b80*/  FMUL.FTZ R5, R174, R194.reuse ;  /* 0x000000c2ae057220 */ /* 0x080fe20000410000 */
[----:B------:R-:W-:Y:S01]  /*7b90*/  FMUL.FTZ R7, R29, R194 ;  /* 0x000000c21d077220 */ /* 0x000fe20000410000 */
[----:B------:R-:W-:Y:S01]  /*7ba0*/  FFMA.FTZ R166, R215, R232, R166 ;  /* 0x000000e8d7a67223 */ /* 0x000fe200000100a6 */
[----:B------:R-:W-:Y:S01]  /*7bb0*/  FMUL.FTZ R4, R183, R190 ;  /* 0x000000beb7047220 */ /* 0x000fe20000410000 */
[----:B------:R-:W-:Y:S01]  /*7bc0*/  FADD.FTZ R100, R33, R100 ;  /* 0x0000006421647221 */ /* 0x000fe20000010000 */
[----:B------:R-:W-:Y:S01]  /*7bd0*/  FMUL.FTZ R33, R208, R31 ;  /* 0x0000001fd0217220 */ /* 0x000fe20000410000 */
[-C--:B------:R-:W-:Y:S01]  /*7be0*/  FFMA.FTZ R7, R28, R196.reuse, R7 ;  /* 0x000000c41c077223 */ /* 0x080fe20000010007 */
[----:B------:R-:W-:Y:S01]  /*7bf0*/  FFMA.FTZ R31, R176, R196, R5 ;  /* 0x000000c4b01f7223 */ /* 0x000fe20000010005 */
[----:B------:R-:W-:Y:S01]  /*7c00*/  FFMA.FTZ R71, R34, R86, R71 ;  /* 0x0000005622477223 */ /* 0x000fe20000010047 */
[----:B0-----:R-:W-:Y:S01]  /*7c10*/  @!P2 FADD.FTZ R217, R217, R168 ;  /* 0x000000a8d9d9a221 */ /* 0x001fe20000010000 */
[----:B------:R-:W-:Y:S01]  /*7c20*/  FFMA.FTZ R166, R79, R34, R166 ;  /* 0x000000224fa67223 */ /* 0x000fe200000100a6 */
[----:B------:R-:W-:Y:S01]  /*7c30*/  FMUL.FTZ R5, R29, R200 ;  /* 0x000000c81d057220 */ /* 0x000fe20000410000 */
[----:B------:R-:W-:Y:S01]  /*7c40*/  FFMA.FTZ R4, R185, R192, R4 ;  /* 0x000000c0b9047223 */ /* 0x000fe20000010004 */
[----:B----4-:R-:W-:Y:S01]  /*7c50*/  @!P2 FADD.FTZ R216, R216, R35 ;  /* 0x00000023d8d8a221 */ /* 0x010fe20000010000 */
[----:B------:R-:W-:Y:S01]  /*7c60*/  FFMA.FTZ R30, R205, R30, R32 ;  /* 0x0000001ecd1e7223 */ /* 0x000fe20000010020 */
[----:B------:R-:W0:Y:S01]  /*7c70*/  SHFL.DOWN PT, R34, R217, 0x10, 0x1f ;  /* 0x0a001f00d9227f89 */ /* 0x000e2200000e0000 */
[----:B------:R-:W-:Y:S01]  /*7c80*/  FFMA.FTZ R33, R206, R7, R33 ;  /* 0x00000007ce217223 */ /* 0x000fe20000010021 */
[----:B------:R-:W-:Y:S01]  /*7c90*/  FFMA.FTZ R7, R28, R198, -R5 ;  /* 0x000000c61c077223 */ /* 0x000fe20000010805 */
[----:B------:R-:W-:Y:S01]  /*7ca0*/  FFMA.FTZ R73, R4, R90, R73 ;  /* 0x0000005a04497223 */ /* 0x000fe20000010049 */
[----:B------:R-:W4:Y:S01]  /*7cb0*/  SHFL.DOWN PT, R35, R216, 0x10, 0x1f ;  /* 0x0a001f00d8237f89 */ /* 0x000f2200000e0000 */
[----:B------:R-:W-:Y:S01]  /*7cc0*/  FFMA.FTZ R30, R81, R4, R30 ;  /* 0x00000004511e7223 */ /* 0x000fe2000001001e */
[-C--:B------:R-:W-:Y:S01]  /*7cd0*/  FMUL.FTZ R4, R187, R198.reuse ;  /* 0x000000c6bb047220 */ /* 0x080fe20000410000 */
[C---:B------:R-:W-:Y:S01]  /*7ce0*/  FMUL.FTZ R5, R29.reuse, R198 ;  /* 0x000000c61d057220 */ /* 0x040fe20000410000 */
[----:B------:R-:W-:Y:S01]  /*7cf0*/  FMUL.FTZ R210, R210, R7 ;  /* 0x00000007d2d27220 */ /* 0x000fe20000410000 */
[----:B------:R-:W-:Y:S01]  /*7d00*/  FMUL.FTZ R7, R29, R203 ;  /* 0x000000cb1d077220 */ /* 0x000fe20000410000 */
[-C--:B------:R-:W-:Y:S01]  /*7d10*/  FFMA.FTZ R32, R189, R200.reuse, R4 ;  /* 0x000000c8bd207223 */ /* 0x080fe20000010004 */
[C---:B------:R-:W-:Y:S01]  /*7d20*/  FFMA.FTZ R200, R28.reuse, R200, R5 ;  /* 0x000000c81cc87223 */ /* 0x040fe20000010005 */
[-C--:B------:R-:W-:Y:S01]  /*7d30*/  FMUL.FTZ R4, R191, R207.reuse ;  /* 0x000000cfbf047220 */ /* 0x080fe20000410000 */
[CC--:B------:R-:W-:Y:S01]  /*7d40*/  FMUL.FTZ R5, R29.reuse, R207.reuse ;  /* 0x000000cf1d057220 */ /* 0x0c0fe20000410000 */
[----:B------:R-:W-:Y:S01]  /*7d50*/  FFMA.FTZ R207, R28, R207, -R7 ;  /* 0x000000cf1ccf7223 */ /* 0x000fe20000010807 */
[C---:B------:R-:W-:Y:S01]  /*7d60*/  FMUL.FTZ R7, R29.reuse, R204 ;  /* 0x000000cc1d077220 */ /* 0x040fe20000410000 */
[----:B------:R-:W-:Y:S01]  /*7d70*/  ISETP.NE.AND P2, PT, R112, RZ, PT ;  /* 0x000000ff7000720c */ /* 0x000fe20003f45270 */
[-C--:B------:R-:W-:Y:S01]  /*7d80*/  FMUL.FTZ R29, R29, R202.reuse ;  /* 0x000000ca1d1d7220 */ /* 0x080fe20000410000 */
[----:B------:R-:W-:Y:S01]  /*7d90*/  FADD.FTZ R97, R30, R97 ;  /* 0x000000611e617221 */ /* 0x000fe20000010000 */
[CC--:B------:R-:W-:Y:S01]  /*7da0*/  FFMA.FTZ R7, R28.reuse, R202.reuse, -R7 ;  /* 0x000000ca1c077223 */ /* 0x0c0fe20000010807 */
[-C--:B------:R-:W-:Y:S01]  /*7db0*/  FFMA.FTZ R193, R193, R203.reuse, R4 ;  /* 0x000000cbc1c17223 */ /* 0x080fe20000010004 */
[----:B------:R-:W-:Y:S01]  /*7dc0*/  FFMA.FTZ R203, R28, R203, R5 ;  /* 0x000000cb1ccb7223 */ /* 0x000fe20000010005 */
[----:B------:R-:W-:Y:S01]  /*7dd0*/  FMUL.FTZ R207, R164, R207 ;  /* 0x000000cfa4cf7220 */ /* 0x000fe20000410000 */
[----:B------:R-:W-:Y:S01]  /*7de0*/  FMUL.FTZ R30, R171, R202 ;  /* 0x000000caab1e7220 */ /* 0x000fe20000410000 */
[-C--:B------:R-:W-:Y:S01]  /*7df0*/  FFMA.FTZ R29, R28, R204.reuse, R29 ;  /* 0x000000cc1c1d7223 */ /* 0x080fe2000001001d */
[----:B------:R-:W-:Y:S01]  /*7e00*/  FMUL.FTZ R7, R180, R7 ;  /* 0x00000007b4077220 */ /* 0x000fe20000410000 */
[----:B0-----:R-:W-:Y:S01]  /*7e10*/  FADD.FTZ R4, R217, R34 ;  /* 0x00000022d9047221 */ /* 0x001fe20000010000 */
[----:B------:R-:W-:Y:S01]  /*7e20*/  FFMA.FTZ R6, R6, R203, R207 ;  /* 0x000000cb06067223 */ /* 0x000fe200000100cf */
[----:B----4-:R-:W-:Y:S01]  /*7e30*/  FADD.FTZ R5, R216, R35 ;  /* 0x00000023d8057221 */ /* 0x010fe20000010000 */
[----:B------:R-:W-:Y:S01]  /*7e40*/  FFMA.FTZ R30, R173, R204, R30 ;  /* 0x000000ccad1e7223 */ /* 0x000fe2000001001e */
[----:B------:R-:W-:Y:S01]  /*7e50*/  FFMA.FTZ R178, R178, R29, R7 ;  /* 0x0000001db2b27223 */ /* 0x000fe20000010007 */
[----:B------:R-:W-:Y:S01]  /*7e60*/  FFMA.FTZ R209, R209, R200, R210 ;  /* 0x000000c8d1d17223 */ /* 0x000fe200000100d2 */
[----:B------:R-:W-:Y:S01]  /*7e70*/  FFMA.FTZ R75, R32, R92, R75 ;  /* 0x0000005c204b7223 */ /* 0x000fe2000001004b */
[----:B------:R0:W-:Y:S01]  /*7e80*/  @!P2 STS.64 [UR6+0x18c8], R4 ;  /* 0x0018c804ff00a988 */ /* 0x0001e20008000a06 */
[----:B------:R-:W-:Y:S01]  /*7e90*/  FFMA.FTZ R6, R85, R193, R6 ;  /* 0x000000c155067223 */ /* 0x000fe20000010006 */
[----:B------:R-:W-:Y:S01]  /*7ea0*/  FFMA.FTZ R7, R87, R30, R178 ;  /* 0x0000001e57077223 */ /* 0x000fe200000100b2 */
[----:B------:R-:W-:Y:S01]  /*7eb0*/  FFMA.FTZ R33, R82, R31, R33 ;  /* 0x0000001f52217223 */ /* 0x000fe20000010021 */
[----:B------:R-:W-:Y:S01]  /*7ec0*/  FFMA.FTZ R32, R84, R32, R209 ;  /* 0x0000002054207223 */ /* 0x000fe200000100d1 */
[----:B------:R-:W-:Y:S01]  /*7ed0*/  ISETP.GT.AND P2, PT, R112, 0xf, PT ;  /* 0x0000000f7000780c */ /* 0x000fe20003f44270 */
[----:B------:R-:W-:Y:S01]  /*7ee0*/  FADD.FTZ R89, R6, R89 ;  /* 0x0000005906597221 */ /* 0x000fe20000010000 */
[----:B------:R-:W-:Y:S01]  /*7ef0*/  FADD.FTZ R88, R7, R88 ;  /* 0x0000005807587221 */ /* 0x000fe20000010000 */
[----:B------:R-:W-:Y:S01]  /*7f00*/  FADD.FTZ R102, R219, R102 ;  /* 0x00000066db667221 */ /* 0x000fe20000010000 */
[----:B------:R-:W-:Y:S01]  /*7f10*/  FADD.FTZ R99, R166, R99 ;  /* 0x00000063a6637221 */ /* 0x000fe20000010000 */
[----:B------:R-:W-:Y:S01]  /*7f20*/  FFMA.FTZ R74, R31, R93, R74 ;  /* 0x0000005d1f4a7223 */ /* 0x000fe2000001004a */
[----:B------:R-:W-:Y:S01]  /*7f30*/  FADD.FTZ R98, R33, R98 ;  /* 0x0000006221627221 */ /* 0x000fe20000010000 */
        /* <DEDUP_REMOVED lines=13> */
.L_x_16224:
[----:B------:R-:W-:Y:S05]  /*8010*/  BSYNC.RECONVERGENT B0 ;  /* 0x0000000000007941 */ /* 0x000fea0003800200 */
.L_x_16223:
[----:B------:R-:W-:-:S04]  /*8020*/  UIADD3 UR4, UPT, UPT, UR4, 0x1, URZ ;  /* 0x0000000104047890 */ /* 0x000fc8000fffe0ff */
[----:B------:R-:W-:-:S09]  /*8030*/  UISETP.GE.AND UP0, UPT, UR4, UR9, UPT ;  /* 0x000000090400728c */ /* 0x000fd2000bf06270 */
[----:B------:R-:W-:Y:S05]  /*8040*/  BRA.U !UP0, `(.L_x_16225) ;  /* 0xffffffb108d07547 */ /* 0x000fea000b83ffff */
.L_x_16177:
[----:B------:R-:W-:Y:S01]  /*8050*/  BAR.SYNC.DEFER_BLOCKING 0x0 ;  /* 0x0000000000007b1d */ /* 0x000fe20000010000 */
[----:B------:R-:W-:Y:S02]  /*8060*/  IADD3 R195, PT, PT, -R12, R195, RZ ;  /* 0x000000c30cc37210 */ /* 0x000fe40007ffe1ff */
[----:B------:R-:W-:Y:S02]  /*8070*/  PRMT R0, RZ, 0x7610, R0 ;  /* 0x00007610ff007816 */ /* 0x000fe40000000000 */
[----:B------:R-:W-:-:S03]  /*8080*/  ISETP.GE.AND P6, PT, R126, R195, PT ;  /* 0x000000c37e00720c */ /* 0x000fc60003fc6270 */
[----:B------:R-:W4:Y:S01]  /*8090*/  LDC.64 R36, c[0x0][0x4f8] ;  /* 0x00013e00ff247b82 */ /* 0x000f220000000a00 */
[-C--:B------:R-:W-:Y:S01]  /*80a0*/  ISETP.GE.AND P5, PT, R122, R195.reuse, PT ;  /* 0x000000c37a00720c */ /* 0x080fe20003fa6270 */
[----:B------:R-:W5:Y:S01]  /*80b0*/  LDCU.64 UR8, c[0x0][0x500] ;  /* 0x0000a000ff0877ac */ /* 0x000f620008000a00 */
[-C--:B------:R-:W-:Y:S02]  /*80c0*/  ISETP.GE.AND P4, PT, R121, R195.reuse, PT ;  /* 0x000000c37900720c */ /* 0x080fe40003f86270 */
[-C--:B------:R-:W-:Y:S01]  /*80d0*/  ISETP.GE.AND P3, PT, R120, R195.reuse, PT ;  /* 0x000000c37800720c */ /* 0x080fe20003f66270 */
[----:B------:R-:W1:Y:S01]  /*80e0*/  LDCU.64 UR10, c[0x0][0x550] ;  /* 0x0000aa00ff0a77ac */ /* 0x000e620008000a00 */
[-C--:B------:R-:W-:Y:S02]  /*80f0*/  ISETP.GE.AND P2, PT, R119, R195.reuse, PT ;  /* 0x000000c37700720c */ /* 0x080fe40003f46270 */
[-C--:B------:R-:W-:Y:S02]  /*8100*/  ISETP.GE.AND P1, PT, R117, R195.reuse, PT ;  /* 0x000000c37500720c */ /* 0x080fe40003f26270 */
[----:B------:R-:W-:-:S02]  /*8110*/  ISETP.GE.AND P0, PT, R116, R195, PT ;  /* 0x000000c37400720c */ /* 0x000fc40003f06270 */
[----:B------:R-:W-:Y:S02]  /*8120*/  PRMT R5, RZ, 0x7610, R5 ;  /* 0x00007610ff057816 */ /* 0x000fe40000000005 */
[----:B------:R-:W-:Y:S01]  /*8130*/  PRMT R4, RZ, 0x7610, R4 ;  /* 0x00007610ff047816 */ /* 0x000fe20000000004 */
[----:B------:R-:W2:Y:S01]  /*8140*/  @!P6 LDG.E.U16 R0, desc[UR16][R14.64] ;  /* 0x000000100e00e981 */ /* 0x000ea2000c1e1500 */
[----:B------:R-:W-:Y:S02]  /*8150*/  ISETP.GE.AND P6, PT, R115, R195, PT ;  /* 0x000000c37300720c */ /* 0x000fe40003fc6270 */
[----:B0-----:R-:W-:Y:S01]  /*8160*/  PRMT R7, RZ, 0x7610, R7 ;  /* 0x00007610ff077816 */ /* 0x001fe20000000007 */
[----:B------:R-:W3:Y:S01]  /*8170*/  @!P5 LDG.E.U16 R5, desc[UR16][R14.64+0x40] ;  /* 0x000040100e05d981 */ /* 0x000ee2000c1e1500 */
[----:B------:R-:W-:Y:S02]  /*8180*/  PRMT R6, RZ, 0x7610, R6 ;  /* 0x00007610ff067816 */ /* 0x000fe40000000006 */
[----:B------:R-:W-:Y:S01]  /*8190*/  PRMT R13, RZ, 0x7610, R13 ;  /* 0x00007610ff0d7816 */ /* 0x000fe2000000000d */
[----:B------:R-:W5:Y:S01]  /*81a0*/  @!P4 LDG.E.U16 R4, desc[UR16][R14.64+0x80] ;  /* 0x000080100e04c981 */ /* 0x000f62000c1e1500 */
        /* <DEDUP_REMOVED lines=8> */
[----:B------:R-:W-:Y:S02]  /*8230*/  PRMT R18, R76, 0x7632, R18 ;  /* 0x000076324c127816 */ /* 0x000fe40000000012 */
[----:B------:R-:W-:Y:S02]  /*8240*/  F2FP.F16.F32.PACK_AB R72, R72, R73 ;  /* 0x000000494848723e */ /* 0x000fe400000000ff */
[----:B------:R-:W-:Y:S01]  /*8250*/  F2FP.F16.F32.PACK_AB R70, R70, R71 ;  /* 0x000000474646723e */ /* 0x000fe200000000ff */
[----:B--2---:R-:W-:Y:S04]  /*8260*/  STS.U16 [R111], R0 ;  /* 0x000000006f007388 */ /* 0x004fe80000000400 */
[----:B---3--:R-:W-:Y:S04]  /*8270*/  STS.U16 [R110+0x40], R5 ;  /* 0x000040056e007388 */ /* 0x008fe80000000400 */
[----:B-----5:R-:W-:Y:S04]  /*8280*/  STS.U16 [R109+0x80], R4 ;  /* 0x000080046d007388 */ /* 0x020fe80000000400 */
[----:B----4-:R-:W-:Y:S04]  /*8290*/  STS.U16 [R108+0xc0], R7 ;  /* 0x0000c0076c007388 */ /* 0x010fe80000000400 */
        /* <DEDUP_REMOVED lines=11> */
[----:B0-----:R-:W-:-:S05]  /*8350*/  HADD2.F32 R17, -RZ, R17.H0_H0 ;  /* 0x20000011ff117230 */ /* 0x001fca0000004100 */
[----:B------:R-:W-:-:S05]  /*8360*/  FADD.FTZ R17, R17, R160 ;  /* 0x000000a011117221 */ /* 0x000fca0000010000 */
[----:B------:R-:W-:Y:S01]  /*8370*/  FSETP.GTU.FTZ.AND P0, PT, R17, 20, PT ;  /* 0x41a000001100780b */ /* 0x000fe20003f1c000 */
[----:B--2---:R-:W-:-:S05]  /*8380*/  HADD2.F32 R5, -RZ, R14.H0_H0 ;  /* 0x2000000eff057230 */ /* 0x004fca0000004100 */
[----:B------:R-:W-:-:S05]  /*8390*/  FADD.FTZ R5, R5, R160 ;  /* 0x000000a005057221 */ /* 0x000fca0000010000 */
[----:B------:R-:W-:Y:S02]  /*83a0*/  FSETP.GTU.FTZ.AND P1, PT, R5, 20, PT ;  /* 0x41a000000500780b */ /* 0x000fe40003f3c000 */
[----:B------:R-:W-:-:S06]  /*83b0*/  @!P0 FMUL.FTZ R13, R17, -1.4426950216293334961 ;  /* 0xbfb8aa3b110d8820 */ /* 0x000fcc0000410000 */
[----:B------:R-:W0:Y:S05]  /*83c0*/  @!P0 MUFU.EX2 R13, R13 ;  /* 0x0000000d000d8308 */ /* 0x000e2a0000000800 */
[----:B------:R-:W-:Y:S02]  /*83d0*/  @!P1 FMUL.FTZ R15, R5, -1.4426950216293334961 ;  /* 0xbfb8aa3b050f9820 */ /* 0x000fe40000410000 */
[----:B------:R-:W2:Y:S04]  /*83e0*/  LDS.U16 R5, [R103+0x8] ;  /* 0x0000080067057984 */ /* 0x000ea80000000400 */
[----:B------:R-:W5:Y:S01]  /*83f0*/  @!P1 MUFU.EX2 R15, R15 ;  /* 0x0000000f000f9308 */ /* 0x000f620000000800 */
[----:B0-----:R-:W-:-:S02]  /*8400*/  @!P0 FADD.FTZ R14, R13, 1 ;  /* 0x3f8000000d0e8421 */ /* 0x001fc40000010000 */
[----:B------:R-:W0:Y:S02]  /*8410*/  LDS.U16 R13, [R103+0xe] ;  /* 0x00000e00670d7984 */ /* 0x000e240000000400 */
[----:B------:R-:W1:Y:S01]  /*8420*/  @!P0 MUFU.RCP R17, R14 ;  /* 0x0000000e00118308 */ /* 0x000e620000001000 */
[----:B------:R-:W-:Y:S01]  /*8430*/  BAR.SYNC.DEFER_BLOCKING 0x0 ;  /* 0x0000000000007b1d */ /* 0x000fe20000010000 */
[----:B-----5:R-:W-:-:S06]  /*8440*/  @!P1 FADD.FTZ R16, R15, 1 ;  /* 0x3f8000000f109421 */ /* 0x020fcc0000010000 */
[----:B------:R-:W5:Y:S01]  /*8450*/  @!P1 MUFU.RCP R16, R16 ;  /* 0x0000001000109308 */ /* 0x000f620000001000 */
[----:B-1----:R-:W-:Y:S01]  /*8460*/  @!P0 FMUL.FTZ R88, R88, R17 ;  /* 0x0000001158588220 */ /* 0x002fe20000410000 */
[----:B---3--:R-:W-:-:S05]  /*8470*/  HADD2.F32 R17, -RZ, R4.H0_H0 ;  /* 0x20000004ff117230 */ /* 0x008fca0000004100 */
[----:B------:R-:W-:Y:S01]  /*8480*/  FADD.FTZ R17, R17, R160 ;  /* 0x000000a011117221 */ /* 0x000fe20000010000 */
[----:B----4-:R-:W-:Y:S01]  /*8490*/  HADD2.F32 R15, -RZ, R0.H0_H0 ;  /* 0x20000000ff0f7230 */ /* 0x010fe20000004100 */
[----:B------:R-:W-:-:S03]  /*84a0*/  ISETP.NE.AND P0, PT, R156, RZ, PT ;  /* 0x000000ff9c00720c */ /* 0x000fc60003f05270 */
[----:B------:R-:W-:Y:S01]  /*84b0*/  FSETP.GTU.FTZ.AND P2, PT, R17, 20, PT ;  /* 0x41a000001100780b */ /* 0x000fe20003f5c000 */
[----:B------:R1:W-:Y:S01]  /*84c0*/  STS.U16 [R103+0x2], R18 ;  /* 0x0000021267007388 */ /* 0x0003e20000000400 */
[----:B-----5:R-:W-:Y:S01]  /*84d0*/  @!P1 FMUL.FTZ R89, R89, R16 ;  /* 0x0000001059599220 */ /* 0x020fe20000410000 */
[----:B------:R-:W-:Y:S01]  /*84e0*/  PRMT R14, R74, 0x7632, R14 ;  /* 0x000076324a0e7816 */ /* 0x000fe2000000000e */
[----:B------:R-:W-:Y:S01]  /*84f0*/  FADD.FTZ R0, R15, R160 ;  /* 0x000000a00f007221 */ /* 0x000fe20000010000 */
[----:B------:R-:W-:Y:S01]  /*8500*/  PRMT R16, R72, 0x7632, R16 ;  /* 0x0000763248107816 */ /* 0x000fe20000000010 */
[----:B------:R-:W-:Y:S01]  /*8510*/  STS.U16 [R103], R76 ;  /* 0x0000004c67007388 */ /* 0x000fe20000000400 */
[----:B-1----:R-:W-:-:S03]  /*8520*/  PRMT R18, R70, 0x7632, R18 ;  /* 0x0000763246127816 */ /* 0x002fc60000000012 */
[----:B------:R-:W-:Y:S01]  /*8530*/  STS.U16 [R103+0x4], R74 ;  /* 0x0000044a67007388 */ /* 0x000fe20000000400 */
[----:B------:R-:W-:Y:S02]  /*8540*/  FSETP.GTU.FTZ.AND P6, PT, R0, 20, PT ;  /* 0x41a000000000780b */ /* 0x000fe40003fdc000 */
[----:B------:R-:W-:Y:S01]  /*8550*/  @!P2 FMUL.FTZ R4, R17, -1.4426950216293334961 ;  /* 0xbfb8aa3b1104a820 */ /* 0x000fe20000410000 */
[----:B------:R1:W-:Y:S01]  /*8560*/  STS.U16 [R103+0x6], R14 ;  /* 0x0000060e67007388 */ /* 0x0003e20000000400 */
[----:B--2---:R-:W-:-:S03]  /*8570*/  HADD2.F32 R5, -RZ, R5.H0_H0 ;  /* 0x20000005ff057230 */ /* 0x004fc60000004100 */
        /* <DEDUP_REMOVED lines=14> */
[----:B------:R-:W-:Y:S01]  /*8660*/  FADD.FTZ R5, R5, R160 ;  /* 0x000000a005057221 */ /* 0x000fe20000010000 */
[----:B------:R-:W-:Y:S01]  /*8670*/  BAR.SYNC.DEFER_BLOCKING 0x0 ;  /* 0x0000000000007b1d */ /* 0x000fe20000010000 */
[----:B------:R-:W-:-:S03]  /*8680*/  HADD2.F32 R15, -RZ, R6.H0_H0 ;  /* 0x20000006ff0f7230 */ /* 0x000fc60000004100 */
[----:B------:R-:W-:Y:S01]  /*8690*/  FSETP.GTU.FTZ.AND P1, PT, R5, 20, PT ;  /* 0x41a000000500780b */ /* 0x000fe20003f3c000 */
[----:B0-----:R-:W-:Y:S02]  /*86a0*/  HADD2.F32 R13, -RZ, R13.H0_H0 ;  /* 0x2000000dff0d7230 */ /* 0x001fe40000004100 */
[----:B------:R-:W-:Y:S01]  /*86b0*/  @!P6 FMUL.FTZ R0, R0, -1.4426950216293334961 ;  /* 0xbfb8aa3b0000e820 */ /* 0x000fe20000410000 */
[----:B------:R-:W-:Y:S02]  /*86c0*/  HADD2.F32 R7, -RZ, R7.H0_H0 ;  /* 0x20000007ff077230 */ /* 0x000fe40000004100 */
[--C-:B------:R-:W-:Y:S01]  /*86d0*/  FADD.FTZ R15, R15, R160.reuse ;  /* 0x000000a00f0f7221 */ /* 0x100fe20000010000 */
[--C-:B------:R-:W-:Y:S02]  /*86e0*/  FADD.FTZ R13, R13, R160.reuse ;  /* 0x000000a00d0d7221 */ /* 0x100fe40000010000 */
[----:B------:R-:W0:Y:S01]  /*86f0*/  @!P6 MUFU.EX2 R0, R0 ;  /* 0x000000000000e308 */ /* 0x000e220000000800 */
[----:B------:R-:W-:Y:S01]  /*8700*/  FADD.FTZ R7, R7, R160 ;  /* 0x000000a007077221 */ /* 0x000fe20000010000 */
[----:B------:R-:W-:-:S02]  /*8710*/  FSETP.GTU.FTZ.AND P3, PT, R15, 20, PT ;  /* 0x41a000000f00780b */ /* 0x000fc40003f7c000 */
[----:B------:R-:W-:Y:S01]  /*8720*/  FSETP.GTU.FTZ.AND P5, PT, R13, 20, PT ;  /* 0x41a000000d00780b */ /* 0x000fe20003fbc000 */
[----:B------:R-:W-:Y:S01]  /*8730*/  @!P1 FMUL.FTZ R5, R5, -1.4426950216293334961 ;  /* 0xbfb8aa3b05059820 */ /* 0x000fe20000410000 */
[----:B------:R-:W3:Y:S01]  /*8740*/  @!P2 MUFU.EX2 R4, R4 ;  /* 0x000000040004a308 */ /* 0x000ee20000000800 */
[----:B------:R-:W-:-:S04]  /*8750*/  FSETP.GTU.FTZ.AND P4, PT, R7, 20, PT ;  /* 0x41a000000700780b */ /* 0x000fc80003f9c000 */
[----:B------:R-:W4:Y:S01]  /*8760*/  @!P1 MUFU.EX2 R5, R5 ;  /* 0x0000000500059308 */ /* 0x000f220000000800 */
[----:B------:R-:W5:Y:S01]  /*8770*/  LDS R18, [UR6+0x210] ;  /* 0x00021006ff127984 */ /* 0x000f620008000800 */
[----:B0-----:R-:W-:Y:S02]  /*8780*/  @!P6 FADD.FTZ R0, R0, 1 ;  /* 0x3f8000000000e421 */ /* 0x001fe40000010000 */
[----:B------:R-:W-:Y:S02]  /*8790*/  @!P3 FMUL.FTZ R6, R15, -1.4426950216293334961 ;  /* 0xbfb8aa3b0f06b820 */ /* 0x000fe40000410000 */
[----:B------:R-:W-:Y:S02]  /*87a0*/  @!P5 FMUL.FTZ R13, R13, -1.4426950216293334961 ;  /* 0xbfb8aa3b0d0dd820 */ /* 0x000fe40000410000 */
[----:B-1----:R3:W0:Y:S01]  /*87b0*/  @!P3 MUFU.EX2 R14, R6 ;  /* 0x00000006000eb308 */ /* 0x0026220000000800 */
[----:B------:R-:W-:-:S03]  /*87c0*/  @!P4 FMUL.FTZ R7, R7, -1.4426950216293334961 ;  /* 0xbfb8aa3b0707c820 */ /* 0x000fc60000410000 */
[----:B------:R-:W1:Y:S01]  /*87d0*/  @!P6 MUFU.RCP R0, R0 ;  /* 0x000000000000e308 */ /* 0x000e620000001000 */
[----:B---3--:R-:W-:-:S07]  /*87e0*/  @!P2 FADD.FTZ R6, R4, 1 ;  /* 0x3f8000000406a421 */ /* 0x008fce0000010000 */
[----:B--2---:R2:W-:Y:S04]  /*87f0*/  @!P5 MUFU.EX2 R16, R13 ;  /* 0x0000000d0010d308 */ /* 0x0045e80000000800 */
[----:B------:R4:W3:Y:S01]  /*8800*/  @!P4 MUFU.EX2 R15, R7 ;  /* 0x00000007000fc308 */ /* 0x0008e20000000800 */
[----:B--2---:R-:W-:-:S03]  /*8810*/  SHF.R.S32.HI R13, RZ, 0x1f, R12 ;  /* 0x0000001fff0d7819 */ /* 0x004fc6000001140c */
[----:B------:R-:W2:Y:S01]  /*8820*/  @!P2 MUFU.RCP R33, R6 ;  /* 0x000000060021a308 */ /* 0x000ea20000001000 */
[----:B----4-:R-:W-:Y:S01]  /*8830*/  @!P1 FADD.FTZ R7, R5, 1 ;  /* 0x3f80000005079421 */ /* 0x010fe20000010000 */
[----:B------:R-:W-:-:S06]  /*8840*/  IMAD.WIDE.U32 R4, R36, UR18, R12 ;  /* 0x0000001224047c25 */ /* 0x000fcc000f8e000c */
[----:B------:R-:W4:Y:S01]  /*8850*/  @!P1 MUFU.RCP R20, R7 ;  /* 0x0000000700149308 */ /* 0x000f220000001000 */
[----:B------:R-:W-:Y:S02]  /*8860*/  IMAD R5, R37, UR18, R5 ;  /* 0x0000001225057c24 */ /* 0x000fe4000f8e0205 */
[----:B-1----:R-:W-:Y:S01]  /*8870*/  @!P6 FMUL.FTZ R95, R95, R0 ;  /* 0x000000005f5fe220 */ /* 0x002fe20000410000 */
[----:B------:R-:W-:-:S04]  /*8880*/  IMAD.WIDE.U32 R4, R169, UR8, R4 ;  /* 0x00000008a9047c25 */ /* 0x000fc8000f8e0004 */
[----:B0-----:R-:W-:Y:S01]  /*8890*/  @!P3 FADD.FTZ R14, R14, 1 ;  /* 0x3f8000000e0eb421 */ /* 0x001fe20000010000 */
[----:B---3--:R-:W-:Y:S01]  /*88a0*/  @!P4 FADD.FTZ R15, R15, 1 ;  /* 0x3f8000000f0fc421 */ /* 0x008fe20000010000 */
[----:B------:R-:W-:Y:S01]  /*88b0*/  @!P5 FADD.FTZ R16, R16, 1 ;  /* 0x3f8000001010d421 */ /* 0x000fe20000010000 */
[----:B------:R-:W-:Y:S01]  /*88c0*/  IMAD R0, R169, UR9, R5 ;  /* 0x00000009a9007c24 */ /* 0x000fe2000f8e0205 */
[----:B------:R-:W-:Y:S01]  /*88d0*/  IADD3 R5, P6, PT, R126, R4, RZ ;  /* 0x000000047e057210 */ /* 0x000fe20007fde0ff */
[----:B--2---:R-:W-:Y:S01]  /*88e0*/  @!P2 FMUL.FTZ R98, R98, R33 ;  /* 0x000000216262a220 */ /* 0x004fe20000410000 */
[----:B------:R-:W0:Y:S01]  /*88f0*/  @!P3 MUFU.RCP R35, R14 ;  /* 0x0000000e0023b308 */ /* 0x000e220000001000 */
[----:B------:R-:W1:Y:S01]  /*8900*/  LDCU.64 UR8, c[0x0][0x560] ;  /* 0x0000ac00ff0877ac */ /* 0x000e620008000a00 */
[----:B------:R-:W-:Y:S02]  /*8910*/  IADD3.X R0, PT, PT, RZ, R0, RZ, P6, !PT ;  /* 0x00000000ff007210 */ /* 0x000fe400037fe4ff */
[----:B------:R-:W-:-:S04]  /*8920*/  LEA R4, P2, R5, UR10, 0x1 ;  /* 0x0000000a05047c11 */ /* 0x000fc8000f8408ff */
[----:B------:R-:W2:Y:S01]  /*8930*/  @!P4 MUFU.RCP R22, R15 ;  /* 0x0000000f0016c308 */ /* 0x000ea20000001000 */
[----:B----4-:R-:W-:Y:S01]  /*8940*/  @!P1 FMUL.FTZ R97, R97, R20 ;  /* 0x0000001461619220 */ /* 0x010fe20000410000 */
[----:B------:R-:W-:-:S06]  /*8950*/  LEA.HI.X R5, R5, UR11, R0, 0x1, P2 ;  /* 0x0000000b05057c11 */ /* 0x000fcc00090f0c00 */
[----:B------:R-:W3:Y:S01]  /*8960*/  @!P5 MUFU.RCP R7, R16 ;  /* 0x000000100007d308 */ /* 0x000ee20000001000 */
[-C--:B-----5:R-:W-:Y:S02]  /*8970*/  ISETP.GE.AND P1, PT, R126, R18.reuse, PT ;  /* 0x000000127e00720c */ /* 0x0a0fe40003f26270 */
[-C--:B------:R-:W-:Y:S01]  /*8980*/  ISETP.GE.AND P2, PT, R122, R18.reuse, PT ;  /* 0x000000127a00720c */ /* 0x080fe20003f46270 */
[----:B0-----:R-:W-:Y:S01]  /*8990*/  @!P3 FMUL.FTZ R100, R100, R35 ;  /* 0x000000236464b220 */ /* 0x001fe20000410000 */
[-C--:B------:R-:W-:Y:S02]  /*89a0*/  ISETP.GE.AND P3, PT, R121, R18.reuse, PT ;  /* 0x000000127900720c */ /* 0x080fe40003f66270 */
[----:B------:R-:W-:Y:S01]  /*89b0*/  ISETP.GE.AND P6, PT, R117, R18, PT ;  /* 0x000000127500720c */ /* 0x000fe20003fc6270 */
[----:B--2---:R-:W-:Y:S01]  /*89c0*/  @!P4 FMUL.FTZ R99, R99, R22 ;  /* 0x000000166363c220 */ /* 0x004fe20000410000 */
        /* <DEDUP_REMOVED lines=57> */
[-C--:B------:R-:W-:Y:S01]  /*8d60*/  ISETP.GE.AND P0, PT, R122, R0.reuse, PT ;  /* 0x000000007a00720c */ /* 0x080fe20003f06270 */
[----:B------:R-:W-:Y:S01]  /*8d70*/  FADD.FTZ R88, R88, R89 ;  /* 0x0000005958587221 */ /* 0x000fe20000010000 */
[----:B------:R-:W-:-:S03]  /*8d80*/  ISETP.GE.AND P2, PT, R120, R0, PT ;  /* 0x000000007800720c */ /* 0x000fc60003f46270 */
[----:B------:R-:W-:Y:S01]  /*8d90*/  FADD.FTZ R95, R88, R95 ;  /* 0x0000005f585f7221 */ /* 0x000fe20000010000 */
[----:B------:R-:W-:-:S03]  /*8da0*/  ISETP.GE.AND P3, PT, R119, R0, PT ;  /* 0x000000007700720c */ /* 0x000fc60003f66270 */
[----:B------:R0:W-:Y:S01]  /*8db0*/  @!P6 STG.E.U16 desc[UR16][R4.64+0x1c0], R19 ;  /* 0x0001c0130400e986 */ /* 0x0001e2000c101510 */
[-C--:B------:R-:W-:Y:S02]  /*8dc0*/  ISETP.GE.AND P4, PT, R117, R0.reuse, PT ;  /* 0x000000007500720c */ /* 0x080fe40003f86270 */
[-C--:B------:R-:W-:Y:S01]  /*8dd0*/  ISETP.GE.AND P5, PT, R116, R0.reuse, PT ;  /* 0x000000007400720c */ /* 0x080fe20003fa6270 */
        /* <DEDUP_REMOVED lines=23> */
[----:B------:R-:W-:-:S02]  /*8f50*/  IADD3.X R146, PT, PT, R146, -0x1, RZ, P4, !PT ;  /* 0xffffffff92927810 */ /* 0x000fc400027fe4ff */
[----:B------:R-:W-:Y:S01]  /*8f60*/  IADD3.X R150, PT, PT, R150, -0x1, RZ, P5, !PT ;  /* 0xffffffff96967810 */ /* 0x000fe20002ffe4ff */
[----:B0-----:R-:W-:Y:S06]  /*8f70*/  @P0 BRA `(.L_x_16226) ;  /* 0xffffff7c00d80947 */ /* 0x001fec000383ffff */
.L_x_16160:
        /* <DEDUP_REMOVED lines=34> */
.L_x_16228:
[----:B------:R-:W-:Y:S05]  /*91a0*/  BSYNC.RECONVERGENT B0 ;  /* 0x0000000000007941 */ /* 0x000fea0003800200 */
.L_x_16227:
        /* <DEDUP_REMOVED lines=26> */
.L_x_16230:
[----:B------:R-:W-:Y:S05]  /*9350*/  BSYNC.RECONVERGENT B0 ;  /* 0x0000000000007941 */ /* 0x000fea0003800200 */
.L_x_16229:
[----:B------:R-:W-:Y:S05]  /*9360*/  @P2 EXIT ;  /* 0x000000000000294d */ /* 0x000fea0003800000 */
[----:B------:R-:W2:Y:S01]  /*9370*/  S2UR UR5, SR_CgaCtaId ;  /* 0x00000000000579c3 */ /* 0x000ea20000008800 */
[----:B01----:R-:W-:Y:S01]  /*9380*/  MOV R7, R14 ;  /* 0x0000000e00077202 */ /* 0x003fe20000000f00 */
[----:B------:R-:W-:Y:S01]  /*9390*/  UMOV UR4, 0x400 ;  /* 0x0000040000047882 */ /* 0x000fe20000000000 */
[----:B------:R-:W0:Y:S01]  /*93a0*/  LDCU UR6, c[0x0][0x360] ;  /* 0x00006c00ff0677ac */ /* 0x000e220008000800 */
[----:B------:R-:W1:Y:S01]  /*93b0*/  LDCU.64 UR8, c[0x0][0x4b0] ;  /* 0x00009600ff0877ac */ /* 0x000e620008000a00 */
[----:B------:R-:W3:Y:S02]  /*93c0*/  LDCU.64 UR10, c[0x0][0x530] ;  /* 0x0000a600ff0a77ac */ /* 0x000ee40008000a00 */
[----:B0123--:R-:W-:-:S12]  /*93d0*/  ULEA UR4, UR5, UR4, 0x18 ;  /* 0x0000000405047291 */ /* 0x00ffd8000f8ec0ff */
.L_x_16231:
[C---:B------:R-:W-:Y:S02]  /*93e0*/  LEA R0, R7.reuse, UR4, 0x3 ;  /* 0x0000000407007c11 */ /* 0x040fe4000f8e18ff */
[----:B0-----:R-:W-:Y:S02]  /*93f0*/  SHF.R.S32.HI R2, RZ, 0x1f, R7 ;  /* 0x0000001fff027819 */ /* 0x001fe40000011407 */
[----:B------:R-:W-:Y:S01]  /*9400*/  MOV R158, R8 ;  /* 0x00000008009e7202 */ /* 0x000fe20000000f00 */
        /* <DEDUP_REMOVED lines=13> */
.L_x_16232:
        /* <DEDUP_REMOVED lines=10> */
.L_x_18773:


//--------------------- .text._Z25selective_scan_bwd_kernelI32Selective_Scan_bwd_kernel_traitsILi32ELi8ELb0ELb1ELb1ELb1ELb1EN3c104HalfENS1_7complexIfEEEEv12SSMParamsBwd --------------------------
	.section	.text._Z25selective_scan_bwd_kernelI32Selective_Scan_bwd_kernel_traitsILi32ELi8ELb0ELb1ELb1ELb1ELb1EN3c104HalfENS1_7complexIfEEEEv12SSMParamsBwd,"ax",@progbits
	.align	128
        .global         _Z25selective_scan_bwd_kernelI32Selective_Scan_bwd_kernel_traitsILi32ELi8ELb0ELb1ELb1ELb1ELb1EN3c104HalfENS1_7complexIfEEEEv12SSMParamsBwd
        .type           _Z25selective_scan_bwd_kernelI32Selective_Scan_bwd_kernel_traitsILi32ELi8ELb0ELb1ELb1ELb1ELb1EN3c104HalfENS1_7complexIfEEEEv12SSMParamsBwd,@function
        .size           _Z25selective_scan_bwd_kernelI32Selective_Scan_bwd_kernel_traitsILi32ELi8ELb0ELb1ELb1ELb1ELb1EN3c104HalfENS1_7complexIfEEEEv12SSMParamsBwd,(.L_x_18774 - _Z25selective_scan_bwd_kernelI32Selective_Scan_bwd_kernel_traitsILi32ELi8ELb0ELb1ELb1ELb1ELb1EN3c104HalfENS1_7complexIfEEEEv12SSMParamsBwd)
        .other          _Z25selective_scan_bwd_kernelI32Selective_Scan_bwd_kernel_traitsILi32ELi8ELb0ELb1ELb1ELb1ELb1EN3c104HalfENS1_7complexIfEEEEv12SSMParamsBwd,@"STO_CUDA_ENTRY STV_DEFAULT"
_Z25selective_scan_bwd_kernelI32Selective_Scan_bwd_kernel_traitsILi32ELi8ELb0ELb1ELb1ELb1ELb1EN3c104HalfENS1_7complexIfEEEEv12SSMParamsBwd:
.text._Z25selective_scan_bwd_kernelI32Selective_Scan_bwd_kernel_traitsILi32ELi8ELb0ELb1ELb1ELb1ELb1EN3c104HalfENS1_7complexIfEEEEv12SSMParamsBwd:
        /* <DEDUP_REMOVED lines=29> */
[----:B------:R-:W1:Y:S01]  /*01d0*/  LDC R25, c[0x0][0x394] ;  /* 0x0000e500ff197b82 */ /* 0x000e620000000800 */
[----:B---3--:R-:W-:Y:S01]  /*01e0*/  IABS R2, R167 ;  /* 0x000000a700027213 */ /* 0x008fe20000000000 */
[----:B------:R3:W5:Y:S01]  /*01f0*/  @P1 LDG.E R158, desc[UR16][R4.64] ;  /* 0x00000010049e1981 */ /* 0x000762000c1e1900 */
[----:B0-----:R-:W-:-:S05]  /*0200*/  HFMA2 R6, -RZ, RZ, 0, 0 ;  /* 0x00000000ff067431 */ /* 0x001fca00000001ff */
[----:B------:R-:W0:Y:S01]  /*0210*/  LDC.64 R18, c[0x0][0x3e8] ;  /* 0x0000fa00ff127b82 */ /* 0x000e220000000a00 */
[----:B----4-:R-:W-:-:S07]  /*0220*/  IADD3 R10, PT, PT, RZ, -R7, RZ ;  /* 0x80000007ff0a7210 */ /* 0x010fce0007ffe0ff */
[----:B------:R-:W4:Y:S01]  /*0230*/  LDC.64 R22, c[0x0][0x4e0] ;  /* 0x00013800ff167b82 */ /* 0x000f220000000a00 */
[----:B------:R-:W-:-:S04]  /*0240*/  IMAD R3, R10, R9, RZ ;  /* 0x000000090a037224 */ /* 0x000fc800078e02ff */
[----:B------:R-:W-:-:S03]  /*0250*/  IMAD.HI.U32 R7, R7, R3, R6 ;  /* 0x0000000307077227 */ /* 0x000fc600078e0006 */
[----:B------:R-:W3:Y:S03]  /*0260*/  LDC.64 R10, c[0x0][0x4c0] ;  /* 0x00013000ff0a7b82 */ /* 0x000ee60000000a00 */
[----:B------:R-:W-:-:S05]  /*0270*/  IMAD.HI.U32 R7, R7, R2, RZ ;  /* 0x0000000207077227 */ /* 0x000fca00078e00ff */
[----:B------:R-:W4:Y:S01]  /*0280*/  LDC.64 R28, c[0x0][0x468] ;  /* 0x00011a00ff1c7b82 */ /* 0x000f220000000a00 */
[----:B------:R-:W-:-:S05]  /*0290*/  IADD3 R0, PT, PT, -R7, RZ, RZ ;  /* 0x000000ff07007210 */ /* 0x000fca0007ffe1ff */
[C---:B------:R-:W-:Y:S02]  /*02a0*/  IMAD R0, R9.reuse, R0, R2 ;  /* 0x0000000009007224 */ /* 0x040fe400078e0202 */
[----:B------:R-:W4:Y:S03]  /*02b0*/  LDC.64 R30, c[0x0][0x528] ;  /* 0x00014a00ff1e7b82 */ /* 0x000f260000000a00 */
[----:B------:R-:W-:-:S05]  /*02c0*/  ISETP.GT.U32.AND P1, PT, R9, R0, PT ;  /* 0x000000000900720c */ /* 0x000fca0003f24070 */
[----:B------:R-:W4:Y:S08]  /*02d0*/  LDC.64 R32, c[0x0][0x448] ;  /* 0x00011200ff207b82 */ /* 0x000f300000000a00 */
[-C--:B------:R-:W-:Y:S01]  /*02e0*/  @!P1 IADD3 R0, PT, PT, R0, -R9.reuse, RZ ;  /* 0x8000000900009210 */ /* 0x080fe20007ffe0ff */
[----:B------:R-:W4:Y:S03]  /*02f0*/  LDC.64 R34, c[0x0][0x450] ;  /* 0x00011400ff227b82 */ /* 0x000f260000000a00 */
[----:B------:R-:W-:-:S02]  /*0300*/  ISETP.GE.U32.AND P0, PT, R0, R9, PT ;  /* 0x000000090000720c */ /* 0x000fc40003f06070 */
        /* <DEDUP_REMOVED lines=9> */
[----:B------:R-:W-:-:S04]  /*03a0*/  UIMAD.WIDE.U32 UR6, UR18, UR12, URZ ;  /* 0x0000000c120672a5 */ /* 0x000fc8000f8e00ff */
[-C--:B---3--:R-:W-:Y:S01]  /*03b0*/  IMAD R2, R9, R10.reuse, RZ ;  /* 0x0000000a09027224 */ /* 0x088fe200078e02ff */
[----:B------:R-:W-:Y:S01]  /*03c0*/  UIMAD.WIDE.U32 UR4, UR18, UR8, URZ ;  /* 0x00000008120472a5 */ /* 0x000fe2000f8e00ff */
[----:B------:R-:W-:-:S04]  /*03d0*/  IMAD.WIDE.U32 R6, R0, R10, RZ ;  /* 0x0000000a00067225 */ /* 0x000fc800078e00ff */
[----:B------:R-:W-:Y:S01]  /*03e0*/  IMAD R11, R0, R11, R2 ;  /* 0x0000000b000b7224 */ /* 0x000fe200078e0202 */
[----:B------:R-:W-:Y:S01]  /*03f0*/  UIMAD UR8, UR18, UR13, UR7 ;  /* 0x0000000d120872a4 */ /* 0x000fe2000f8e0207 */
[--C-:B------:R-:W-:Y:S01]  /*0400*/  SHF.R.U32.HI R8, RZ, 0x1, R15.reuse ;  /* 0x00000001ff087819 */ /* 0x100fe2000001160f */
[----:B------:R-:W-:Y:S01]  /*0410*/  UIMAD UR9, UR18, UR9, UR5 ;  /* 0x00000009120972a4 */ /* 0x000fe2000f8e0205 */
[----:B------:R-:W3:Y:S01]  /*0420*/  LDCU.64 UR12, c[0x0][0x3b0] ;  /* 0x00007600ff0c77ac */ /* 0x000ee20008000a00 */
[----:B------:R-:W-:Y:S02]  /*0430*/  IADD3 R7, PT, PT, R7, R11, RZ ;  /* 0x0000000b07077210 */ /* 0x000fe40007ffe0ff */
[----:B------:R-:W-:Y:S01]  /*0440*/  SHF.R.U64 R11, R14, 0x1, R15 ;  /* 0x000000010e0b7819 */ /* 0x000fe2000000120f */
[----:B------:R-:W-:Y:S01]  /*0450*/  IMAD R163, R8, UR18, RZ ;  /* 0x0000001208a37c24 */ /* 0x000fe2000f8e02ff */
[----:B------:R-:W-:-:S03]  /*0460*/  MOV R3, UR5 ;  /* 0x0000000500037c02 */ /* 0x000fc60008000f00 */
[----:B------:R-:W-:Y:S01]  /*0470*/  IMAD.WIDE.U32 R6, R11, UR18, R6 ;  /* 0x000000120b067c25 */ /* 0x000fe2000f8e0006 */
[----:B------:R-:W-:Y:S02]  /*0480*/  MOV R5, UR7 ;  /* 0x0000000700057c02 */ /* 0x000fe40008000f00 */
[----:B------:R-:W-:Y:S02]  /*0490*/  MOV R3, UR9 ;  /* 0x0000000900037c02 */ /* 0x000fe40008000f00 */
[----:B------:R-:W-:Y:S01]  /*04a0*/  MOV R5, UR8 ;  /* 0x0000000800057c02 */ /* 0x000fe20008000f00 */
[----:B------:R-:W0:Y:S01]  /*04b0*/  LDCU.64 UR8, c[0x0][0x3d0] ;  /* 0x00007a00ff0877ac */ /* 0x000e220008000a00 */
[----:B------:R-:W-:Y:S02]  /*04c0*/  IADD3 R163, PT, PT, R7, R163, RZ ;  /* 0x000000a307a37210 */ /* 0x000fe40007ffe0ff */
[----:B--2---:R-:W-:Y:S02]  /*04d0*/  LEA R165, P0, R6, R20, 0x3 ;  /* 0x0000001406a57211 */ /* 0x004fe400078018ff */
[----:B------:R-:W-:-:S02]  /*04e0*/  MOV R2, UR4 ;  /* 0x0000000400027c02 */ /* 0x000fc40008000f00 */
[----:B------:R-:W-:Y:S02]  /*04f0*/  LEA.HI.X R163, R6, R21, R163, 0x3, P0 ;  /* 0x0000001506a37211 */ /* 0x000fe400000f1ca3 */
[----:B-1----:R-:W-:Y:S01]  /*0500*/  ISETP.NE.U32.AND P0, PT, R26, RZ, PT ;  /* 0x000000ff1a00720c */ /* 0x002fe20003f05070 */
[----:B------:R-:W-:Y:S01]  /*0510*/  IMAD.WIDE.U32 R2, R167, UR10, R2 ;  /* 0x0000000aa7027c25 */ /* 0x000fe2000f8e0002 */
[----:B------:R-:W-:Y:S01]  /*0520*/  MOV R4, UR6 ;  /* 0x0000000600047c02 */ /* 0x000fe20008000f00 */
[----:B---3--:R-:W-:Y:S01]  /*0530*/  UIMAD.WIDE.U32 UR4, UR18, UR12, URZ ;  /* 0x0000000c120472a5 */ /* 0x008fe2000f8e00ff */
[----:B------:R-:W-:Y:S01]  /*0540*/  ISETP.NE.AND.EX P0, PT, R27, RZ, PT, P0 ;  /* 0x000000ff1b00720c */ /* 0x000fe20003f05300 */
[C---:B------:R-:W-:Y:S01]  /*0550*/  IMAD R17, R167.reuse, UR11, R3 ;  /* 0x0000000ba7117c24 */ /* 0x040fe2000f8e0203 */
[----:B------:R-:W1:Y:S01]  /*0560*/  LDC.64 R20, c[0x0][0x4d8] ;  /* 0x00013600ff147b82 */ /* 0x000e620000000a00 */
[----:B------:R-:W-:Y:S01]  /*0570*/  IMAD.WIDE.U32 R4, R167, UR14, R4 ;  /* 0x0000000ea7047c25 */ /* 0x000fe2000f8e0004 */
[----:B------:R-:W-:Y:S01]  /*0580*/  UIMAD UR5, UR18, UR13, UR5 ;  /* 0x0000000d120572a4 */ /* 0x000fe2000f8e0205 */
[----:B------:R-:W-:Y:S01]  /*0590*/  LEA R11, R25, 0xffffff00, 0x8 ;  /* 0xffffff00190b7811 */ /* 0x000fe200078e40ff */
[----:B------:R-:W2:Y:S01]  /*05a0*/  LDCU.64 UR6, c[0x0][0x498] ;  /* 0x00009300ff0677ac */ /* 0x000ea20008000a00 */
[----:B------:R-:W-:-:S02]  /*05b0*/  IMAD R3, R9, R12, RZ ;  /* 0x0000000c09037224 */ /* 0x000fc400078e02ff */
[----:B------:R-:W-:Y:S01]  /*05c0*/  IMAD R15, R167, UR15, R5 ;  /* 0x0000000fa70f7c24 */ /* 0x000fe2000f8e0205 */
[C---:B------:R-:W-:Y:S01]  /*05d0*/  IADD3 R152, P3, PT, R11.reuse, R2, RZ ;  /* 0x000000020b987210 */ /* 0x040fe20007f7e0ff */
[C---:B------:R-:W-:Y:S01]  /*05e0*/  IMAD R5, R0.reuse, R13, R3 ;  /* 0x0000000d00057224 */ /* 0x040fe200078e0203 */
[----:B------:R-:W-:Y:S01]  /*05f0*/  IADD3 R148, P2, PT, R11, R4, RZ ;  /* 0x000000040b947210 */ /* 0x000fe20007f5e0ff */
[C---:B------:R-:W-:Y:S01]  /*0600*/  IMAD.WIDE.U32 R2, R0.reuse, R12, UR4 ;  /* 0x0000000400027e25 */ /* 0x040fe2000f8e000c */
[----:B0-----:R-:W-:Y:S01]  /*0610*/  UIMAD.WIDE.U32 UR4, UR18, UR8, URZ ;  /* 0x00000008120472a5 */ /* 0x001fe2000f8e00ff */
[----:B------:R-:W-:Y:S01]  /*0620*/  LEA R7, R25, 0xfffffe00, 0x9 ;  /* 0xfffffe0019077811 */ /* 0x000fe200078e48ff */
[----:B------:R-:W0:Y:S01]  /*0630*/  @P0 LDC R6, c[0x0][0x384] ;  /* 0x0000e100ff060b82 */ /* 0x000e220000000800 */
[C---:B------:R-:W-:Y:S02]  /*0640*/  IMAD R4, R9.reuse, R18, RZ ;  /* 0x0000001209047224 */ /* 0x040fe400078e02ff */
[----:B----4-:R-:W-:Y:S01]  /*0650*/  IMAD R9, R9, R22, RZ ;  /* 0x0000001609097224 */ /* 0x010fe200078e02ff */
[----:B------:R-:W-:Y:S01]  /*0660*/  IADD3 R10, PT, PT, R3, R5, RZ ;  /* 0x00000005030a7210 */ /* 0x000fe20007ffe0ff */
[----:B------:R-:W-:Y:S01]  /*0670*/  UIMAD UR5, UR18, UR9, UR5 ;  /* 0x00000009120572a4 */ /* 0x000fe2000f8e0205 */
[----:B------:R-:W-:Y:S01]  /*0680*/  IADD3 R149, P1, PT, R7, R2, RZ ;  /* 0x0000000207957210 */ /* 0x000fe20007f3e0ff */
[C---:B------:R-:W-:Y:S01]  /*0690*/  IMAD R9, R0.reuse, R23, R9 ;  /* 0x0000001700097224 */ /* 0x040fe200078e0209 */
[----:B------:R-:W3:Y:S01]  /*06a0*/  @P0 LDC R27, c[0x0][0x38c] ;  /* 0x0000e300ff1b0b82 */ /* 0x000ee20000000800 */
[----:B------:R-:W-:-:S04]  /*06b0*/  IMAD.WIDE.U32 R2, R0, R22, RZ ;  /* 0x0000001600027225 */ /* 0x000fc800078e00ff */
[----:B------:R-:W-:-:S03]  /*06c0*/  IMAD R13, R0, R19, R4 ;  /* 0x00000013000d7224 */ /* 0x000fc600078e0204 */
[----:B------:R-:W4:Y:S01]  /*06d0*/  LDC.64 R22, c[0x0][0x540] ;  /* 0x00015000ff167b82 */ /* 0x000f220000000a00 */
[----:B------:R-:W-:Y:S01]  /*06e0*/  IMAD.WIDE.U32 R4, R0, R18, UR4 ;  /* 0x0000000400047e25 */ /* 0x000fe2000f8e0012 */
[----:B------:R-:W-:-:S06]  /*06f0*/  IADD3 R3, PT, PT, R3, R9, RZ ;  /* 0x0000000903037210 */ /* 0x000fcc0007ffe0ff */
[----:B------:R-:W3:Y:S01]  /*0700*/  LDC.64 R18, c[0x0][0x4a0] ;  /* 0x00012800ff127b82 */ /* 0x000ee20000000a00 */
[--C-:B-1----:R-:W-:Y:S02]  /*0710*/  SHF.R.U64 R9, R20, 0x1, R21.reuse ;  /* 0x0000000114097819 */ /* 0x102fe40000001215 */
[----:B------:R-:W-:Y:S02]  /*0720*/  SHF.R.U32.HI R0, RZ, 0x1, R21 ;  /* 0x00000001ff007819 */ /* 0x000fe40000011615 */
[----:B------:R-:W-:-:S03]  /*0730*/  IADD3 R145, P5, PT, R7, R4, RZ ;  /* 0x0000000407917210 */ /* 0x000fc60007fbe0ff */
[----:B------:R-:W1:Y:S01]  /*0740*/  LDC.64 R20, c[0x0][0x460] ;  /* 0x00011800ff147b82 */ /* 0x000e620000000a00 */
[----:B------:R-:W-:Y:S01]  /*0750*/  IADD3 R8, PT, PT, R5, R13, RZ ;  /* 0x0000000d05087210 */ /* 0x000fe20007ffe0ff */
[----:B--2---:R-:W-:Y:S02]  /*0760*/  UIMAD.WIDE.U32 UR4, UR18, UR6, URZ ;  /* 0x00000006120472a5 */ /* 0x004fe4000f8e00ff */
[----:B------:R-:W-:-:S04]  /*0770*/  IMAD.WIDE.U32 R2, R9, UR18, R2 ;  /* 0x0000001209027c25 */ /* 0x000fc8000f8e0002 */
[----:B------:R-:W2:Y:S01]  /*0780*/  @P0 LDC.64 R4, c[0x0][0x480] ;  /* 0x00012000ff040b82 */ /* 0x000ea20000000a00 */
[----:B------:R-:W-:Y:S01]  /*0790*/  IMAD R159, R0, UR18, RZ ;  /* 0x00000012009f7c24 */ /* 0x000fe2000f8e02ff */
[----:B------:R-:W-:Y:S02]  /*07a0*/  UIMAD UR5, UR18, UR7, UR5 ;  /* 0x00000007120572a4 */ /* 0x000fe4000f8e0205 */
[----:B0-----:R-:W-:Y:S01]  /*07b0*/  @P0 IMAD R0, R6, UR18, R167 ;  /* 0x0000001206000c24 */ /* 0x001fe2000f8e02a7 */
[----:B----4-:R-:W-:Y:S02]  /*07c0*/  LEA R161, P4, R2, R22, 0x3 ;  /* 0x0000001602a17211 */ /* 0x010fe400078818ff */
[----:B------:R-:W-:Y:S01]  /*07d0*/  IADD3 R159, PT, PT, R3, R159, RZ ;  /* 0x0000009f039f7210 */ /* 0x000fe20007ffe0ff */
[----:B------:R-:W-:Y:S01]  /*07e0*/  @P0 IMAD R0, R0, R25, RZ ;  /* 0x0000001900000224 */ /* 0x000fe200078e02ff */
[----:B------:R-:W-:Y:S02]  /*07f0*/  SHF.R.S32.HI R7, RZ, 0x1f, R7 ;  /* 0x0000001fff077819 */ /* 0x000fe40000011407 */
[----:B------:R-:W-:Y:S01]  /*0800*/  LEA.HI.X R159, R2, R23, R159, 0x3, P4 ;  /* 0x00000017029f7211 */ /* 0x000fe200020f1c9f */
[----:B---3--:R-:W-:Y:S01]  /*0810*/  IMAD.WIDE.U32 R2, R167, R18, UR4 ;  /* 0x00000004a7027e25 */ /* 0x008fe2000f8e0012 */
[----:B------:R-:W-:-:S02]  /*0820*/  IADD3.X R10, PT, PT, R7, R10, RZ, P1, !PT ;  /* 0x0000000a070a7210 */ /* 0x000fc40000ffe4ff */
[----:B------:R-:W-:Y:S01]  /*0830*/  IADD3.X R6, PT, PT, R7, R8, RZ, P5, !PT ;  /* 0x0000000807067210 */ /* 0x000fe20002ffe4ff */
[----:B------:R-:W-:Y:S01]  /*0840*/  @P0 IMAD R7, R0, R27, RZ ;  /* 0x0000001b00070224 */ /* 0x000fe200078e02ff */
[----:B------:R-:W-:Y:S02]  /*0850*/  ISETP.GE.AND P1, PT, R25, 0x1, PT ;  /* 0x000000011900780c */ /* 0x000fe40003f26270 */
[----:B------:R-:W-:Y:S01]  /*0860*/  SHF.R.S32.HI R0, RZ, 0x1f, R11 ;  /* 0x0000001fff007819 */ /* 0x000fe2000001140b */
[----:B------:R-:W-:Y:S01]  /*0870*/  IMAD R13, R167, R19, R3 ;  /* 0x00000013a70d7224 */ /* 0x000fe200078e0203 */
[----:B------:R-:W-:Y:S02]  /*0880*/  IADD3 R2, P4, PT, R11, R2, RZ ;  /* 0x000000020b027210 */ /* 0x000fe40007f9e0ff */
[----:B------:R-:W-:Y:S02]  /*0890*/  IADD3.X R11, PT, PT, R0, R17, RZ, P3, !PT ;  /* 0x00000011000b7210 */ /* 0x000fe40001ffe4ff */
[----:B-1----:R-:W-:-:S02]  /*08a0*/  LEA R153, P3, R152, R20, 0x1 ;  /* 0x0000001498997211 */ /* 0x002fc400078608ff */
[----:B------:R-:W-:Y:S02]  /*08b0*/  CS2R R8, SRZ ;  /* 0x0000000000087805 */ /* 0x000fe4000001ff00 */
[C---:B------:R-:W-:Y:S01]  /*08c0*/  IADD3.X R3, PT, PT, R0.reuse, R15, RZ, P2, !PT ;  /* 0x0000000f00037210 */ /* 0x040fe200017fe4ff */
[----:B--2---:R-:W-:Y:S01]  /*08d0*/  @P0 IMAD.WIDE R8, R7, 0x10, R4 ;  /* 0x0000001007080825 */ /* 0x004fe200078e0204 */
[----:B------:R-:W-:Y:S02]  /*08e0*/  IADD3.X R144, PT, PT, R0, R13, RZ, P4, !PT ;  /* 0x0000000d00907210 */ /* 0x000fe400027fe4ff */
[----:B------:R-:W-:Y:S02]  /*08f0*/  LEA.HI.X R152, R152, R21, R11, 0x1, P3 ;  /* 0x0000001598987211 */ /* 0x000fe400018f0c0b */
[----:B------:R-:W-:Y:S02]  /*0900*/  LEA R150, P0, R148, R28, 0x1 ;  /* 0x0000001c94967211 */ /* 0x000fe400078008ff */
[----:B------:R-:W-:-:S02]  /*0910*/  LEA R146, P2, R2, R30, 0x1 ;  /* 0x0000001e02927211 */ /* 0x000fc400078408ff */
[----:B------:R-:W-:Y:S02]  /*0920*/  LEA R151, P3, R149, R32, 0x1 ;  /* 0x0000002095977211 */ /* 0x000fe400078608ff */
[----:B------:R-:W-:Y:S02]  /*0930*/  LEA R147, P4, R145, R34, 0x1 ;  /* 0x0000002291937211 */ /* 0x000fe400078808ff */
        /* <DEDUP_REMOVED lines=34> */
[----:B------:R-:W-:Y:S02]  /*0b60*/  LOP3.LUT R125, R114, 0x1f, R154, 0xf8, !PT ;  /* 0x0000001f727d7812 */ /* 0x000fe400078ef89a */
        /* <DEDUP_REMOVED lines=19> */
[----:B------:R-:W-:Y:S02]  /*0ca0*/  LOP3.LUT R121, R125, 0x20, RZ, 0xfc, !PT ;  /* 0x000000207d797812 */ /* 0x000fe400078efcff */
[----:B-1----:R-:W-:Y:S02]  /*0cb0*/  MOV R143, UR6 ;  /* 0x00000006008f7c02 */ /* 0x002fe40008000f00 */
[C---:B------:R-:W-:Y:S02]  /*0cc0*/  LOP3.LUT R215, R154.reuse, 0x1f, RZ, 0xc0, !PT ;  /* 0x0000001f9ad77812 */ /* 0x040fe400078ec0ff */
[----:B------:R-:W-:-:S02]  /*0cd0*/  IADD3 R141, PT, PT, R154, 0x200, RZ ;  /* 0x000002009a8d7810 */ /* 0x000fc40007ffe0ff */
        /* <DEDUP_REMOVED lines=19> */
[C---:B------:R-:W-:Y:S02]  /*0e10*/  LOP3.LUT R120, R125.reuse, 0x40, RZ, 0xfc, !PT ;  /* 0x000000407d787812 */ /* 0x040fe400078efcff */
[C---:B------:R-:W-:Y:S02]  /*0e20*/  LOP3.LUT R119, R125.reuse, 0x60, RZ, 0xfc, !PT ;  /* 0x000000607d777812 */ /* 0x040fe400078efcff */
[C---:B------:R-:W-:Y:S02]  /*0e30*/  LOP3.LUT R118, R125.reuse, 0x80, RZ, 0xfc, !PT ;  /* 0x000000807d767812 */ /* 0x040fe400078efcff */
[C---:B------:R-:W-:Y:S02]  /*0e40*/  LOP3.LUT R117, R125.reuse, 0xa0, RZ, 0xfc, !PT ;  /* 0x000000a07d757812 */ /* 0x040fe400078efcff */
[----:B------:R-:W-:-:S02]  /*0e50*/  LOP3.LUT R116, R125, 0xc0, RZ, 0xfc, !PT ;  /* 0x000000c07d747812 */ /* 0x000fc400078efcff */
[----:B------:R-:W-:Y:S02]  /*0e60*/  LOP3.LUT R115, R125, 0xe0, RZ, 0xfc, !PT ;  /* 0x000000e07d737812 */ /* 0x000fe400078efcff */
[----:B------:R-:W-:-:S07]  /*0e70*/  IADD3 R114, PT, PT, R114, R121, RZ ;  /* 0x0000007972727210 */ /* 0x000fce0007ffe0ff */
.L_x_16300:
[----:B------:R-:W0:Y:S01]  /*0e80*/  LDC.64 R12, c[0x0][0x410] ;  /* 0x00010400ff0c7b82 */ /* 0x000e220000000a00 */
[----:B------:R-:W-:Y:S01]  /*0e90*/  IADD3 R113, PT, PT, R143, -0x1, RZ ;  /* 0xffffffff8f717810 */ /* 0x000fe20007ffe0ff */
[----:B------:R-:W-:Y:S01]  /*0ea0*/  HFMA2 R11, -RZ, RZ, 0, 0 ;  /* 0x00000000ff0b7431 */ /* 0x000fe200000001ff */
[----:B------:R-:W1:Y:S01]  /*0eb0*/  LDCU UR4, c[0x0][0x388] ;  /* 0x00007100ff0477ac */ /* 0x000e620008000800 */
[----:B------:R-:W-:Y:S02]  /*0ec0*/  PRMT R0, RZ, 0x7610, R0 ;  /* 0x00007610ff007816 */ /* 0x000fe40000000000 */
[----:B------:R-:W-:Y:S02]  /*0ed0*/  SHF.L.U32 R10, R113, 0x8, RZ ;  /* 0x00000008710a7819 */ /* 0x000fe400000006ff */
[----:B------:R-:W2:Y:S01]  /*0ee0*/  LDC.64 R14, c[0x0][0x420] ;  /* 0x00010800ff0e7b82 */ /* 0x000ea20000000a00 */
[----:B------:R-:W-:Y:S02]  /*0ef0*/  PRMT R20, RZ, 0x7610, R20 ;  /* 0x00007610ff147816 */ /* 0x000fe40000000014 */
[----:B------:R-:W-:-:S02]  /*0f00*/  PRMT R22, RZ, 0x7610, R22 ;  /* 0x00007610ff167816 */ /* 0x000fc40000000016 */
[----:B------:R-:W-:Y:S02]  /*0f10*/  PRMT R24, RZ, 0x7610, R24 ;  /* 0x00007610ff187816 */ /* 0x000fe40000000018 */
[----:B------:R-:W-:Y:S01]  /*0f20*/  PRMT R26, RZ, 0x7610, R26 ;  /* 0x00007610ff1a7816 */ /* 0x000fe2000000001a */
[----:B------:R-:W3:Y:S01]  /*0f30*/  LDC.64 R16, c[0x0][0x418] ;  /* 0x00010600ff107b82 */ /* 0x000ee20000000a00 */
[----:B-1----:R-:W-:-:S07]  /*0f40*/  MOV R193, UR4 ;  /* 0x0000000400c17c02 */ /* 0x002fce0008000f00 */
[----:B------:R-:W1:Y:S01]  /*0f50*/  LDC.64 R18, c[0x0][0x428] ;  /* 0x00010a00ff127b82 */ /* 0x000e620000000a00 */
[----:B0-----:R-:W-:-:S04]  /*0f60*/  IMAD.WIDE.U32 R4, R12, UR18, R10 ;  /* 0x000000120c047c25 */ /* 0x001fc8000f8e000a */
[----:B------:R-:W-:Y:S02]  /*0f70*/  IMAD R5, R13, UR18, R5 ;  /* 0x000000120d057c24 */ /* 0x000fe4000f8e0205 */
[----:B--2---:R-:W-:-:S04]  /*0f80*/  IMAD.WIDE.U32 R6, R14, UR18, R10 ;  /* 0x000000120e067c25 */ /* 0x004fc8000f8e000a */
[----:B------:R-:W-:Y:S02]  /*0f90*/  IMAD R7, R15, UR18, R7 ;  /* 0x000000120f077c24 */ /* 0x000fe4000f8e0207 */
[----:B---3--:R-:W-:-:S04]  /*0fa0*/  IMAD.WIDE.U32 R4, R167, R16, R4 ;  /* 0x00000010a7047225 */ /* 0x008fc800078e0004 */
[----:B------:R-:W-:Y:S01]  /*0fb0*/  IMAD R16, R167, R17, R5 ;  /* 0x00000011a7107224 */ /* 0x000fe200078e0205 */
[----:B------:R-:W-:Y:S02]  /*0fc0*/  SHF.L.U32 R5, R125, 0x1, RZ ;  /* 0x000000017d057819 */ /* 0x000fe400000006ff */
[----:B------:R-:W-:Y:S01]  /*0fd0*/  PRMT R17, RZ, 0x7610, R17 ;  /* 0x00007610ff117816 */ /* 0x000fe20000000011 */
[----:B-1----:R-:W-:Y:S01]  /*0fe0*/  IMAD.WIDE.U32 R14, R167, R18, R6 ;  /* 0x00000012a70e7225 */ /* 0x002fe200078e0006 */
[----:B------:R-:W-:Y:S02]  /*0ff0*/  IADD3 R7, P2, PT, R125, R4, RZ ;  /* 0x000000047d077210 */ /* 0x000fe40007f5e0ff */
[----:B------:R-:W-:Y:S01]  /*1000*/  IADD3 R4, P4, PT, R5, R146, RZ ;  /* 0x0000009205047210 */ /* 0x000fe20007f9e0ff */
[----:B------:R-:W-:Y:S01]  /*1010*/  IMAD R15, R167, R19, R15 ;  /* 0x00000013a70f7224 */ /* 0x000fe200078e020f */
[----:B------:R-:W-:Y:S02]  /*1020*/  IADD3 R6, PT, PT, -R10, R193, RZ ;  /* 0x000000c10a067210 */ /* 0x000fe40007ffe1ff */
[----:B------:R-:W-:-:S02]  /*1030*/  IADD3 R18, P0, PT, R5, R153, RZ ;  /* 0x0000009905127210 */ /* 0x000fc40007f1e0ff */
[----:B------:R-:W-:Y:S02]  /*1040*/  IADD3 R12, P1, PT, R5, R150, RZ ;  /* 0x00000096050c7210 */ /* 0x000fe40007f3e0ff */
[----:B------:R-:W-:Y:S02]  /*1050*/  IADD3.X R5, PT, PT, RZ, R144, RZ, P4, !PT ;  /* 0x00000090ff057210 */ /* 0x000fe400027fe4ff */
[C---:B------:R-:W-:Y:S02]  /*1060*/  ISETP.GE.AND P4, PT, R125.reuse, R6, PT ;  /* 0x000000067d00720c */ /* 0x040fe40003f86270 */
[----:B------:R-:W-:Y:S02]  /*1070*/  IADD3 R14, P3, PT, R125, R14, RZ ;  /* 0x0000000e7d0e7210 */ /* 0x000fe40007f7e0ff */
[----:B------:R-:W-:Y:S01]  /*1080*/  IADD3.X R19, PT, PT, RZ, R152, RZ, P0, !PT ;  /* 0x00000098ff137210 */ /* 0x000fe200007fe4ff */
[----:B------:R-:W-:Y:S01]  /*1090*/  BAR.SYNC.DEFER_BLOCKING 0x0 ;  /* 0x0000000000007b1d */ /* 0x000fe20000010000 */
[----:B------:R-:W-:-:S02]  /*10a0*/  ISETP.GE.AND P6, PT, R121, R6, PT ;  /* 0x000000067900720c */ /* 0x000fc40003fc6270 */
[----:B------:R-:W-:Y:S02]  /*10b0*/  ISETP.GE.AND P5, PT, R120, R6, PT ;  /* 0x000000067800720c */ /* 0x000fe40003fa6270 */
[----:B------:R-:W-:Y:S02]  /*10c0*/  IADD3.X R13, PT, PT, RZ, R148, RZ, P1, !PT ;  /* 0x00000094ff0d7210 */ /* 0x000fe40000ffe4ff */
[-C--:B------:R-:W-:Y:S02]  /*10d0*/  ISETP.GE.AND P0, PT, R119, R6.reuse, PT ;  /* 0x000000067700720c */ /* 0x080fe40003f06270 */
[----:B------:R-:W-:Y:S02]  /*10e0*/  ISETP.GE.AND P1, PT, R118, R6, PT ;  /* 0x000000067600720c */ /* 0x000fe40003f26270 */
[----:B------:R-:W-:Y:S02]  /*10f0*/  IADD3.X R16, PT, PT, RZ, R16, RZ, P2, !PT ;  /* 0x00000010ff107210 */ /* 0x000fe400017fe4ff */
[----:B------:R-:W-:-:S02]  /*1100*/  ISETP.GE.AND P2, PT, R117, R6, PT ;  /* 0x000000067500720c */ /* 0x000fc40003f46270 */
[----:B------:R-:W-:Y:S02]  /*1110*/  IADD3.X R15, PT, PT, RZ, R15, RZ, P3, !PT ;  /* 0x0000000fff0f7210 */ /* 0x000fe40001ffe4ff */
[----:B------:R-:W-:Y:S02]  /*1120*/  P2R R31, PR, RZ, 0x10 ;  /* 0x00000010ff1f7803 */ /* 0x000fe40000000000 */
[-C--:B------:R-:W-:Y:S02]  /*1130*/  ISETP.GE.AND P3, PT, R116, R6.reuse, PT ;  /* 0x000000067400720c */ /* 0x080fe40003f66270 */
[----:B------:R-:W-:Y:S02]  /*1140*/  PRMT R28, RZ, 0x7610, R28 ;  /* 0x00007610ff1c7816 */ /* 0x000fe4000000001c */
[----:B------:R-:W-:Y:S01]  /*1150*/  PRMT R21, RZ, 0x7610, R21 ;  /* 0x00007610ff157816 */ /* 0x000fe20000000015 */
[----:B------:R-:W2:Y:S01]  /*1160*/  @!P4 LDG.E.U16 R0, desc[UR16][R18.64] ;  /* 0x000000101200c981 */ /* 0x000ea2000c1e1500 */
[----:B------:R-:W-:Y:S01]  /*1170*/  ISETP.GE.AND P4, PT, R115, R6, PT ;  /* 0x000000067300720c */ /* 0x000fe20003f86270 */
        /* <DEDUP_REMOVED lines=12> */
[----:B------:R-:W-:Y:S01]  /*1240*/  P2R R35, PR, RZ, 0x20 ;  /* 0x00000020ff237803 */ /* 0x000fe20000000000 */
        /* <DEDUP_REMOVED lines=31> */
[----:B--2---:R0:W-:Y:S02]  /*1440*/  STS.U16 [R111], R0 ;  /* 0x000000006f007388 */ /* 0x0041e40000000400 */
[----:B0-----:R-:W-:Y:S02]  /*1450*/  SHF.L.U32 R0, R112, 0x3, RZ ;  /* 0x0000000370007819 */ /* 0x001fe400000006ff */
[----:B---3--:R0:W-:Y:S02]  /*1460*/  STS.U16 [R110+0x40], R17 ;  /* 0x000040116e007388 */ /* 0x0081e40000000400 */
[----:B------:R-:W-:Y:S02]  /*1470*/  LEA.HI.SX32 R99, R0, R0, 0x1b ;  /* 0x0000000000637211 */ /* 0x000fe400078fdaff */
[----:B----4-:R1:W-:Y:S02]  /*1480*/  STS.U16 [R109+0x80], R20 ;  /* 0x000080146d007388 */ /* 0x0103e40000000400 */
[----:B------:R-:W-:-:S02]  /*1490*/  LEA R99, R99, UR6, 0x1 ;  /* 0x0000000663637c11 */ /* 0x000fc4000f8e08ff */
        /* <DEDUP_REMOVED lines=30> */
[----:B----4-:R-:W-:Y:S02]  /*1680*/  PRMT R26, RZ, 0x7610, R26 ;  /* 0x00007610ff1a7816 */ /* 0x010fe4000000001a */
[----:B------:R-:W-:Y:S02]  /*1690*/  PRMT R25, RZ, 0x7610, R25 ;  /* 0x00007610ff197816 */ /* 0x000fe40000000019 */
[----:B------:R-:W-:Y:S02]  /*16a0*/  PRMT R28, RZ, 0x7610, R28 ;  /* 0x00007610ff1c7816 */ /* 0x000fe4000000001c */
        /* <DEDUP_REMOVED lines=88> */
.L_x_16235:
[----:B------:R-:W-:Y:S05]  /*1c30*/  BSYNC.RECONVERGENT B0 ;  /* 0x0000000000007941 */ /* 0x000fea0003800200 */
.L_x_16234:
[----:B------:R-:W-:Y:S01]  /*1c40*/  FSETP.GTU.FTZ.AND P5, PT, R104, 20, PT ;  /* 0x41a000006800780b */ /* 0x000fe20003fbc000 */
[----:B------:R-:W-:-:S12]  /*1c50*/  BSSY.RECONVERGENT B0, `(.L_x_16236) ;  /* 0x0000020000007945 */ /* 0x000fd80003800200 */
[----:B------:R-:W-:Y:S05]  /*1c60*/  @P5 BRA `(.L_x_16237) ;  /* 0x0000000000785947 */ /* 0x000fea0003800000 */
[----:B------:R-:W-:Y:S01]  /*1c70*/  FMUL.FTZ R104, R104, 1.4426950216293334961 ;  /* 0x3fb8aa3b68687820 */ /* 0x000fe20000410000 */
[----:B------:R-:W-:Y:S01]  /*1c80*/  MOV R18, 0x3e800000 ;  /* 0x3e80000000127802 */ /* 0x000fe20000000f00 */
[----:B------:R-:W-:Y:S02]  /*1c90*/  HFMA2 R20, -RZ, RZ, 1.3056640625, -1.8671875 ;  /* 0x3d39bf78ff147431 */ /* 0x000fe400000001ff */
        /* <DEDUP_REMOVED lines=27> */
.L_x_16237:
[----:B------:R-:W-:Y:S05]  /*1e50*/  BSYNC.RECONVERGENT B0 ;  /* 0x0000000000007941 */ /* 0x000fea0003800200 */
.L_x_16236:
        /* <DEDUP_REMOVED lines=33> */
.L_x_16239:
[----:B------:R-:W-:Y:S05]  /*2070*/  BSYNC.RECONVERGENT B0 ;  /* 0x0000000000007941 */ /* 0x000fea0003800200 */
.L_x_16238:
        /* <DEDUP_REMOVED lines=33> */
.L_x_16241:
[----:B------:R-:W-:Y:S05]  /*2290*/  BSYNC.RECONVERGENT B0 ;  /* 0x0000000000007941 */ /* 0x000fea0003800200 */
.L_x_16240:
        /* <DEDUP_REMOVED lines=33> */
.L_x_16243:
[----:B------:R-:W-:Y:S05]  /*24b0*/  BSYNC.RECONVERGENT B0 ;  /* 0x0000000000007941 */ /* 0x000fea0003800200 */
.L_x_16242:
        /* <DEDUP_REMOVED lines=33> */
.L_x_16245:
[----:B------:R-:W-:Y:S05]  /*26d0*/  BSYNC.RECONVERGENT B0 ;  /* 0x0000000000007941 */ /* 0x000fea0003800200 */
.L_x_16244:
        /* <DEDUP_REMOVED lines=33> */
.L_x_16247:
[----:B------:R-:W-:Y:S05]  /*28f0*/  BSYNC.RECONVERGENT B0 ;  /* 0x0000000000007941 */ /* 0x000fea0003800200 */
.L_x_16246:
        /* <DEDUP_REMOVED lines=33> */
.L_x_16249:
[----:B------:R-:W-:Y:S05]  /*2b10*/  BSYNC.RECONVERGENT B0 ;  /* 0x0000000000007941 */ /* 0x000fea0003800200 */
.L_x_16248:
[----:B------:R-:W1:Y:S01]  /*2b20*/  LDCU.64 UR8, c[0x0][0x488] ;  /* 0x00009100ff0877ac */ /* 0x000e620008000a00 */
[----:B------:R-:W2:Y:S01]  /*2b30*/  LDS.U16 R17, [R99+0x8] ;  /* 0x0000080063117984 */ /* 0x000ea20000000400 */
[----:B0-----:R-:W-:Y:S02]  /*2b40*/  P2R R27, PR, RZ, 0x10 ;  /* 0x00000010ff1b7803 */ /* 0x001fe40000000000 */
[----:B------:R-:W-:Y:S01]  /*2b50*/  ISETP.NE.AND P4, PT, R31, RZ, PT ;  /* 0x000000ff1f00720c */ /* 0x000fe20003f85270 */
[----:B------:R-:W-:Y:S01]  /*2b60*/  LDS.U16 R20, [R99+0xa] ;  /* 0x00000a0063147984 */ /* 0x000fe20000000400 */
[----:B------:R-:W-:Y:S01]  /*2b70*/  PRMT R24, RZ, 0x7610, R24 ;  /* 0x00007610ff187816 */ /* 0x000fe20000000018 */
[----:B------:R-:W0:Y:S01]  /*2b80*/  LDCU.64 UR10, c[0x0][0x558] ;  /* 0x0000ab00ff0a77ac */ /* 0x000e220008000a00 */
[----:B------:R-:W-:Y:S01]  /*2b90*/  ISETP.NE.AND P6, PT, R35, RZ, PT ;  /* 0x000000ff2300720c */ /* 0x000fe20003fc5270 */
[----:B------:R-:W-:Y:S01]  /*2ba0*/  LDS.U16 R21, [R99+0xc] ;  /* 0x00000c0063157984 */ /* 0x000fe20000000400 */
[----:B------:R-:W-:-:S02]  /*2bb0*/  PRMT R23, RZ, 0x7610, R23 ;  /* 0x00007610ff177816 */ /* 0x000fc40000000017 */
[----:B------:R-:W-:Y:S01]  /*2bc0*/  PRMT R26, RZ, 0x7610, R26 ;  /* 0x00007610ff1a7816 */ /* 0x000fe2000000001a */
[----:B------:R-:W-:Y:S01]  /*2bd0*/  LDS.U16 R22, [R99+0xe] ;  /* 0x00000e0063167984 */ /* 0x000fe20000000400 */
[----:B------:R-:W-:Y:S02]  /*2be0*/  PRMT R28, RZ, 0x7610, R28 ;  /* 0x00007610ff1c7816 */ /* 0x000fe4000000001c */
[----:B------:R-:W-:Y:S02]  /*2bf0*/  PRMT R30, RZ, 0x7610, R30 ;  /* 0x00007610ff1e7816 */ /* 0x000fe4000000001e */
[C---:B-1----:R-:W-:Y:S02]  /*2c00*/  LEA R18, P5, R7.reuse, UR8, 0x1 ;  /* 0x0000000807127c11 */ /* 0x042fe4000f8a08ff */
[----:B------:R-:W-:Y:S02]  /*2c10*/  PRMT R32, RZ, 0x7610, R32 ;  /* 0x00007610ff207816 */ /* 0x000fe40000000020 */
[----:B------:R-:W-:Y:S01]  /*2c20*/  LEA.HI.X R19, R7, UR9, R16, 0x1, P5 ;  /* 0x0000000907137c11 */ /* 0x000fe2000a8f0c10 */
[----:B------:R-:W1:Y:S01]  /*2c30*/  LDCU.64 UR8, c[0x0][0x478] ;  /* 0x00008f00ff0877ac */ /* 0x000e620008000a00 */
[----:B------:R-:W-:Y:S01]  /*2c40*/  LDS.U16 R7, [R99] ;  /* 0x0000000063077984 */ /* 0x000fe20000000400 */
[----:B------:R-:W-:-:S02]  /*2c50*/  PRMT R34, RZ, 0x7610, R34 ;  /* 0x00007610ff227816 */ /* 0x000fc40000000022 */
[----:B------:R-:W-:Y:S01]  /*2c60*/  PRMT R25, RZ, 0x7610, R25 ;  /* 0x00007610ff197816 */ /* 0x000fe20000000019 */
[----:B------:R-:W-:Y:S01]  /*2c70*/  LDS.U16 R16, [R99+0x6] ;  /* 0x0000060063107984 */ /* 0x000fe20000000400 */
        /* <DEDUP_REMOVED lines=8> */
[----:B--2---:R-:W-:Y:S01]  /*2d00*/  HADD2.F32 R17, -RZ, R17.H0_H0 ;  /* 0x20000011ff117230 */ /* 0x004fe20000004100 */
[----:B------:R-:W1:Y:S01]  /*2d10*/  LDCU.64 UR8, c[0x0][0x510] ;  /* 0x0000a200ff0877ac */ /* 0x000e620008000a00 */
[----:B------:R-:W-:Y:S06]  /*2d20*/  BAR.SYNC.DEFER_BLOCKING 0x0 ;  /* 0x0000000000007b1d */ /* 0x000fec0000010000 */
[----:B------:R-:W2:Y:S01]  /*2d30*/  @!P4 LDG.E.U16 R24, desc[UR16][R18.64] ;  /* 0x000000101218c981 */ /* 0x000ea2000c1e1500 */
[----:B------:R-:W-:-:S03]  /*2d40*/  ISETP.NE.AND P4, PT, R27, RZ, PT ;  /* 0x000000ff1b00720c */ /* 0x000fc60003f85270 */
[----:B------:R-:W3:Y:S01]  /*2d50*/  @!P5 LDG.E.U16 R23, desc[UR16][R18.64+0x40] ;  /* 0x000040101217d981 */ /* 0x000ee2000c1e1500 */
[----:B------:R-:W-:Y:S02]  /*2d60*/  P2R R33, PR, RZ, 0x20 ;  /* 0x00000020ff217803 */ /* 0x000fe40000000000 */
[----:B------:R-:W-:Y:S01]  /*2d70*/  ISETP.NE.AND P5, PT, R31, RZ, PT ;  /* 0x000000ff1f00720c */ /* 0x000fe20003fa5270 */
[----:B------:R-:W4:Y:S04]  /*2d80*/  @!P6 LDG.E.U16 R26, desc[UR16][R18.64+0x80] ;  /* 0x00008010121ae981 */ /* 0x000f28000c1e1500 */
[----:B------:R-:W5:Y:S04]  /*2d90*/  @!P0 LDG.E.U16 R28, desc[UR16][R18.64+0xc0] ;  /* 0x0000c010121c8981 */ /* 0x000f68000c1e1500 */
[----:B------:R-:W5:Y:S04]  /*2da0*/  @!P1 LDG.E.U16 R30, desc[UR16][R18.64+0x100] ;  /* 0x00010010121e9981 */ /* 0x000f68000c1e1500 */
[----:B------:R-:W5:Y:S04]  /*2db0*/  @!P2 LDG.E.U16 R32, desc[UR16][R18.64+0x140] ;  /* 0x000140101220a981 */ /* 0x000f68000c1e1500 */
[----:B------:R-:W5:Y:S04]  /*2dc0*/  @!P3 LDG.E.U16 R34, desc[UR16][R18.64+0x180] ;  /* 0x000180101222b981 */ /* 0x000f68000c1e1500 */
[----:B------:R-:W5:Y:S01]  /*2dd0*/  @!P4 LDG.E.U16 R25, desc[UR16][R18.64+0x1c0] ;  /* 0x0001c0101219c981 */ /* 0x000f62000c1e1500 */
[----:B------:R-:W-:-:S03]  /*2de0*/  PRMT R31, RZ, 0x7610, R31 ;  /* 0x00007610ff1f7816 */ /* 0x000fc6000000001f */
[----:B--2---:R-:W-:Y:S04]  /*2df0*/  STS.U16 [R111], R24 ;  /* 0x000000186f007388 */ /* 0x004fe80000000400 */
[----:B---3--:R-:W-:Y:S04]  /*2e00*/  STS.U16 [R110+0x40], R23 ;  /* 0x000040176e007388 */ /* 0x008fe80000000400 */
[----:B----4-:R-:W-:Y:S04]  /*2e10*/  STS.U16 [R109+0x80], R26 ;  /* 0x0000801a6d007388 */ /* 0x010fe80000000400 */
[----:B-----5:R-:W-:Y:S04]  /*2e20*/  STS.U16 [R107+0xc0], R28 ;  /* 0x0000c01c6b007388 */ /* 0x020fe80000000400 */
[----:B------:R-:W-:Y:S04]  /*2e30*/  STS.U16 [R105+0x100], R30 ;  /* 0x0001001e69007388 */ /* 0x000fe80000000400 */
[----:B------:R-:W-:Y:S04]  /*2e40*/  STS.U16 [R103+0x140], R32 ;  /* 0x0001402067007388 */ /* 0x000fe80000000400 */
[----:B------:R-:W-:Y:S04]  /*2e50*/  STS.U16 [R101+0x180], R34 ;  /* 0x0001802265007388 */ /* 0x000fe80000000400 */
[----:B------:R2:W-:Y:S01]  /*2e60*/  STS.U16 [R108+0x1c0], R25 ;  /* 0x0001c0196c007388 */ /* 0x0005e20000000400 */
[----:B------:R-:W-:-:S03]  /*2e70*/  NOP ;  /* 0x0000000000007918 */ /* 0x000fc60000000000 */
[----:B------:R-:W-:Y:S04]  /*2e80*/  LDS.U16 R18, [R99] ;  /* 0x0000000063127984 */ /* 0x000fe80000000400 */
[----:B------:R-:W-:Y:S04]  /*2e90*/  LDS.U16 R19, [R99+0x2] ;  /* 0x0000020063137984 */ /* 0x000fe80000000400 */
[----:B------:R-:W3:Y:S04]  /*2ea0*/  LDS.U16 R23, [R99+0x4] ;  /* 0x0000040063177984 */ /* 0x000ee80000000400 */
[----:B------:R-:W-:Y:S04]  /*2eb0*/  LDS.U16 R24, [R99+0x6] ;  /* 0x0000060063187984 */ /* 0x000fe80000000400 */
[----:B------:R-:W-:Y:S04]  /*2ec0*/  LDS.U16 R26, [R99+0x8] ;  /* 0x00000800631a7984 */ /* 0x000fe80000000400 */
[----:B------:R-:W4:Y:S04]  /*2ed0*/  LDS.U16 R27, [R99+0xa] ;  /* 0x00000a00631b7984 */ /* 0x000f280000000400 */
[----:B------:R-:W-:Y:S04]  /*2ee0*/  LDS.U16 R28, [R99+0xc] ;  /* 0x00000c00631c7984 */ /* 0x000fe80000000400 */
[----:B------:R-:W5:Y:S01]  /*2ef0*/  LDS.U16 R29, [R99+0xe] ;  /* 0x00000e00631d7984 */ /* 0x000f620000000400 */
[----:B------:R-:W-:Y:S01]  /*2f00*/  BAR.SYNC.DEFER_BLOCKING 0x0 ;  /* 0x0000000000007b1d */ /* 0x000fe20000010000 */
[----:B--2---:R-:W-:-:S02]  /*2f10*/  PRMT R25, RZ, 0x7610, R25 ;  /* 0x00007610ff197816 */ /* 0x004fc40000000019 */
[----:B------:R-:W-:Y:S02]  /*2f20*/  PRMT R30, RZ, 0x7610, R30 ;  /* 0x00007610ff1e7816 */ /* 0x000fe4000000001e */
[----:B------:R-:W-:Y:S02]  /*2f30*/  PRMT R32, RZ, 0x7610, R32 ;  /* 0x00007610ff207816 */ /* 0x000fe40000000020 */
[----:B------:R-:W-:Y:S01]  /*2f40*/  PRMT R34, RZ, 0x7610, R34 ;  /* 0x00007610ff227816 */ /* 0x000fe20000000022 */
[----:B------:R-:W2:Y:S01]  /*2f50*/  @!P5 LDG.E.U16 R36, desc[UR16][R4.64] ;  /* 0x000000100424d981 */ /* 0x000ea2000c1e1500 */
[----:B------:R-:W-:-:S03]  /*2f60*/  ISETP.NE.AND P5, PT, R33, RZ, PT ;  /* 0x000000ff2100720c */ /* 0x000fc60003fa5270 */
        /* <DEDUP_REMOVED lines=9> */
[----:B0-----:R-:W-:-:S04]  /*3000*/  FMUL.FTZ R5, R37, -1.4426950216293334961 ;  /* 0xbfb8aa3b25057820 */ /* 0x001fc80000410000 */
[----:B------:R-:W0:Y:S01]  /*3010*/  MUFU.EX2 R23, R5 ;  /* 0x0000000500177308 */ /* 0x000e220000000800 */
[----:B------:R-:W-:Y:S01]  /*3020*/  FMUL.FTZ R18, R33, -1.4426950216293334961 ;  /* 0xbfb8aa3b21127820 */ /* 0x000fe20000410000 */
[----:B------:R-:W-:-:S05]  /*3030*/  HADD2.F32 R35, -RZ, R19.H0_H0 ;  /* 0x20000013ff237230 */ /* 0x000fca0000004100 */
[----:B------:R-:W3:Y:S01]  /*3040*/  MUFU.EX2 R18, R18 ;  /* 0x0000001200127308 */ /* 0x000ee20000000800 */
[----:B----4-:R-:W-:Y:S02]  /*3050*/  HADD2.F32 R44, -RZ, R27.H0_H0 ;  /* 0x2000001bff2c7230 */ /* 0x010fe40000004100 */
[----:B------:R-:W-:Y:S01]  /*3060*/  FMUL.FTZ R19, R35, -1.4426950216293334961 ;  /* 0xbfb8aa3b23137820 */ /* 0x000fe20000410000 */
[----:B------:R-:W-:Y:S02]  /*3070*/  HADD2.F32 R42, -RZ, R26.H0_H0 ;  /* 0x2000001aff2a7230 */ /* 0x000fe40000004100 */
[----:B-----5:R-:W-:Y:S02]  /*3080*/  HADD2.F32 R50, -RZ, R29.H0_H0 ;  /* 0x2000001dff327230 */ /* 0x020fe40000004100 */
[----:B------:R-:W-:Y:S01]  /*3090*/  FMUL.FTZ R29, R44, -1.4426950216293334961 ;  /* 0xbfb8aa3b2c1d7820 */ /* 0x000fe20000410000 */
[----:B0-----:R-:W-:Y:S01]  /*30a0*/  FADD.FTZ R27, R23, 1 ;  /* 0x3f800000171b7421 */ /* 0x001fe20000010000 */
[----:B------:R-:W0:Y:S01]  /*30b0*/  MUFU.EX2 R19, R19 ;  /* 0x0000001300137308 */ /* 0x000e220000000800 */
[----:B------:R-:W-:-:S03]  /*30c0*/  HADD2.F32 R46, -RZ, R28.H0_H0 ;  /* 0x2000001cff2e7230 */ /* 0x000fc60000004100 */
[----:B------:R-:W4:Y:S01]  /*30d0*/  MUFU.EX2 R29, R29 ;  /* 0x0000001d001d7308 */ /* 0x000f220000000800 */
[----:B---3--:R-:W-:-:S04]  /*30e0*/  FADD.FTZ R18, R18, 1 ;  /* 0x3f80000012127421 */ /* 0x008fc80000010000 */
[----:B------:R3:W5:Y:S01]  /*30f0*/  MUFU.RCP R26, R18 ;  /* 0x00000012001a7308 */ /* 0x0007620000001000 */
[----:B------:R-:W-:Y:S02]  /*3100*/  HADD2.F32 R7, -RZ, R7.H0_H0 ;  /* 0x20000007ff077230 */ /* 0x000fe40000004100 */
[----:B0-----:R-:W-:Y:S01]  /*3110*/  FADD.FTZ R19, R19, 1 ;  /* 0x3f80000013137421 */ /* 0x001fe20000010000 */
[----:B---3--:R-:W-:Y:S02]  /*3120*/  HADD2.F32 R18, -RZ, R14.H0_H0 ;  /* 0x2000000eff127230 */ /* 0x008fe40000004100 */
[----:B------:R-:W-:Y:S02]  /*3130*/  HADD2.F32 R16, -RZ, R16.H0_H0 ;  /* 0x20000010ff107230 */ /* 0x000fe40000004100 */
[----:B------:R-:W-:Y:S02]  /*3140*/  HADD2.F32 R20, -RZ, R20.H0_H0 ;  /* 0x20000014ff147230 */ /* 0x000fe40000004100 */
[----:B------:R-:W-:-:S02]  /*3150*/  HADD2.F32 R21, -RZ, R21.H0_H0 ;  /* 0x20000015ff157230 */ /* 0x000fc40000004100 */
[----:B------:R-:W-:Y:S01]  /*3160*/  HADD2.F32 R22, -RZ, R22.H0_H0 ;  /* 0x20000016ff167230 */ /* 0x000fe20000004100 */
[----:B------:R-:W-:Y:S01]  /*3170*/  ISETP.NE.AND P1, PT, R154, RZ, PT ;  /* 0x000000ff9a00720c */ /* 0x000fe20003f25270 */
[----:B--2---:R0:W-:Y:S04]  /*3180*/  STS.U16 [R111], R36 ;  /* 0x000000246f007388 */ /* 0x0041e80000000400 */
        /* <DEDUP_REMOVED lines=8> */
[----:B------:R-:W5:Y:S04]  /*3210*/  LDS.U16 R4, [R99] ;  /* 0x0000000063047984 */ /* 0x000f680000000400 */
[----:B------:R-:W5:Y:S01]  /*3220*/  LDS.U16 R5, [R99+0x2] ;  /* 0x0000020063057984 */ /* 0x000f620000000400 */
[----:B0-----:R-:W-:Y:S02]  /*3230*/  HADD2.F32 R36, -RZ, R24.H0_H0 ;  /* 0x20000018ff247230 */ /* 0x001fe40000004100 */
[----:B--2---:R-:W-:Y:S01]  /*3240*/  FMUL.FTZ R25, R42, -1.4426950216293334961 ;  /* 0xbfb8aa3b2a197820 */ /* 0x004fe20000410000 */
[----:B------:R-:W0:Y:S02]  /*3250*/  LDS.U16 R23, [R99+0x4] ;  /* 0x0000040063177984 */ /* 0x000e240000000400 */
[----:B------:R-:W-:Y:S01]  /*3260*/  FMUL.FTZ R24, R36, -1.4426950216293334961 ;  /* 0xbfb8aa3b24187820 */ /* 0x000fe20000410000 */
[----:B------:R2:W0:Y:S01]  /*3270*/  MUFU.EX2 R28, R25 ;  /* 0x00000019001c7308 */ /* 0x0004220000000800 */
[----:B------:R-:W-:Y:S03]  /*3280*/  LDS.U16 R14, [R99+0xa] ;  /* 0x00000a00630e7984 */ /* 0x000fe60000000400 */
[----:B---3--:R3:W0:Y:S01]  /*3290*/  MUFU.EX2 R32, R24 ;  /* 0x0000001800207308 */ /* 0x0086220000000800 */
[----:B--2---:R-:W2:Y:S04]  /*32a0*/  LDS.U16 R25, [R99+0x8] ;  /* 0x0000080063197984 */ /* 0x004ea80000000400 */
[----:B---3--:R-:W3:Y:S01]  /*32b0*/  LDS.U16 R24, [R99+0x6] ;  /* 0x0000060063187984 */ /* 0x008ee20000000400 */
[----:B-1----:R1:W-:Y:S01]  /*32c0*/  MUFU.RCP R34, R27 ;  /* 0x0000001b00227308 */ /* 0x0023e20000001000 */
[----:B----4-:R-:W-:Y:S01]  /*32d0*/  FADD.FTZ R40, R29, 1 ;  /* 0x3f8000001d287421 */ /* 0x010fe20000010000 */
[----:B------:R-:W-:Y:S01]  /*32e0*/  FMUL.FTZ R38, R50, -1.4426950216293334961 ;  /* 0xbfb8aa3b32267820 */ /* 0x000fe20000410000 */
[----:B-----5:R-:W-:-:S05]  /*32f0*/  FMUL.FTZ R31, R46, -1.4426950216293334961 ;  /* 0xbfb8aa3b2e1f7820 */ /* 0x020fca0000410000 */
[----:B------:R4:W5:Y:S01]  /*3300*/  MUFU.RCP R30, R19 ;  /* 0x00000013001e7308 */ /* 0x0009620000001000 */
[----:B-1----:R-:W-:Y:S02]  /*3310*/  HADD2.F32 R27, -RZ, R4.H0_H0 ;  /* 0x20000004ff1b7230 */ /* 0x002fe40000004100 */
[----:B------:R-:W1:Y:S01]  /*3320*/  LDS.U16 R4, [R99+0xc] ;  /* 0x00000c0063047984 */ /* 0x000e620000000400 */
[----:B------:R-:W-:Y:S02]  /*3330*/  HADD2.F32 R29, -RZ, R5.H0_H0 ;  /* 0x20000005ff1d7230 */ /* 0x000fe40000004100 */
[----:B------:R-:W-:-:S04]  /*3340*/  FMUL.FTZ R5, R7, R27 ;  /* 0x0000001b07057220 */ /* 0x000fc80000410000 */
[----:B----4-:R-:W-:Y:S02]  /*3350*/  FMUL.FTZ R19, R26, R5 ;  /* 0x000000051a137220 */ /* 0x010fe40000410000 */
[----:B------:R-:W4:Y:S01]  /*3360*/  LDS.U16 R5, [R99+0xe] ;  /* 0x00000e0063057984 */ /* 0x000f220000000400 */
[----:B------:R0:W-:Y:S04]  /*3370*/  MUFU.EX2 R45, R38 ;  /* 0x00000026002d7308 */ /* 0x0001e80000000800 */
[----:B------:R5:W3:Y:S01]  /*3380*/  MUFU.EX2 R41, R31 ;  /* 0x0000001f00297308 */ /* 0x000ae20000000800 */
[----:B0-----:R-:W-:Y:S01]  /*3390*/  FADD.FTZ R38, R28, 1 ;  /* 0x3f8000001c267421 */ /* 0x001fe20000010000 */
[----:B------:R-:W-:Y:S01]  /*33a0*/  FADD.FTZ R28, -R26, 1 ;  /* 0x3f8000001a1c7421 */ /* 0x000fe20000010100 */
[----:B-----5:R-:W-:-:S02]  /*33b0*/  FADD.FTZ R31, R32, 1 ;  /* 0x3f800000201f7421 */ /* 0x020fc40000010000 */
[----:B------:R-:W0:Y:S01]  /*33c0*/  MUFU.RCP R43, R38 ;  /* 0x00000026002b7308 */ /* 0x000e220000001000 */
[----:B------:R-:W-:Y:S01]  /*33d0*/  FFMA.FTZ R28, R33, R28, 1 ;  /* 0x3f800000211c7423 */ /* 0x000fe2000001001c */
[----:B------:R-:W-:-:S06]  /*33e0*/  FADD.FTZ R32, -R30, 1 ;  /* 0x3f8000001e207421 */ /* 0x000fcc0000010100 */
[----:B------:R5:W1:Y:S01]  /*33f0*/  MUFU.RCP R39, R31 ;  /* 0x0000001f00277308 */ /* 0x000a620000001000 */
[----:B------:R-:W-:Y:S01]  /*3400*/  FMUL.FTZ R28, R19, R28 ;  /* 0x0000001c131c7220 */ /* 0x000fe20000410000 */
[----:B------:R-:W-:Y:S01]  /*3410*/  FFMA.FTZ R32, R35, R32, 1 ;  /* 0x3f80000023207423 */ /* 0x000fe20000010020 */
[----:B------:R-:W-:Y:S02]  /*3420*/  HADD2.F32 R19, -RZ, R15.H0_H0 ;  /* 0x2000000fff137230 */ /* 0x000fe40000004100 */
[----:B------:R-:W-:Y:S02]  /*3430*/  HADD2.F32 R23, -RZ, R23.H0_H0 ;  /* 0x20000017ff177230 */ /* 0x000fe40000004100 */
[----:B-----5:R-:W-:Y:S01]  /*3440*/  FMUL.FTZ R31, R18, R29 ;  /* 0x0000001d121f7220 */ /* 0x020fe20000410000 */
[----:B------:R5:W4:Y:S03]  /*3450*/  MUFU.RCP R47, R40 ;  /* 0x00000028002f7308 */ /* 0x000b260000001000 */
[----:B------:R-:W-:Y:S01]  /*3460*/  FMUL.FTZ R31, R30, R31 ;  /* 0x0000001f1e1f7220 */ /* 0x000fe20000410000 */
[----:B--2---:R-:W-:-:S02]  /*3470*/  HADD2.F32 R25, -RZ, R25.H0_H0 ;  /* 0x20000019ff197230 */ /* 0x004fc40000004100 */
[----:B------:R-:W-:Y:S01]  /*3480*/  FMUL.FTZ R15, R19, R23 ;  /* 0x00000017130f7220 */ /* 0x000fe20000410000 */
[----:B---3--:R-:W-:Y:S02]  /*3490*/  HADD2.F32 R24, -RZ, R24.H0_H0 ;  /* 0x20000018ff187230 */ /* 0x008fe40000004100 */
[----:B------:R-:W-:Y:S01]  /*34a0*/  FMUL.FTZ R31, R31, R32 ;  /* 0x000000201f1f7220 */ /* 0x000fe20000410000 */
[C---:B------:R-:W-:Y:S01]  /*34b0*/  FADD.FTZ R32, -R34.reuse, 1 ;  /* 0x3f80000022207421 */ /* 0x040fe20000010100 */
[----:B------:R-:W-:Y:S01]  /*34c0*/  FADD.FTZ R48, R41, 1 ;  /* 0x3f80000029307421 */ /* 0x000fe20000010000 */
[----:B------:R-:W-:Y:S01]  /*34d0*/  FADD.FTZ R52, R45, 1 ;  /* 0x3f8000002d347421 */ /* 0x000fe20000010000 */
[----:B0-----:R-:W-:Y:S01]  /*34e0*/  FADD.FTZ R45, -R43, 1 ;  /* 0x3f8000002b2d7421 */ /* 0x001fe20000010100 */
[----:B------:R-:W-:Y:S01]  /*34f0*/  FFMA.FTZ R32, R37, R32, 1 ;  /* 0x3f80000025207423 */ /* 0x000fe20000010020 */
[----:B-----5:R-:W-:Y:S01]  /*3500*/  FMUL.FTZ R40, R17, R25 ;  /* 0x0000001911287220 */ /* 0x020fe20000410000 */
[----:B------:R-:W-:Y:S01]  /*3510*/  FMUL.FTZ R15, R34, R15 ;  /* 0x0000000f220f7220 */ /* 0x000fe20000410000 */
[----:B------:R0:W2:Y:S01]  /*3520*/  MUFU.RCP R49, R48 ;  /* 0x0000003000317308 */ /* 0x0000a20000001000 */
[----:B-1----:R-:W-:Y:S01]  /*3530*/  FADD.FTZ R41, -R39, 1 ;  /* 0x3f80000027297421 */ /* 0x002fe20000010100 */
[----:B------:R-:W-:Y:S01]  /*3540*/  FMUL.FTZ R38, R16, R24 ;  /* 0x0000001810267220 */ /* 0x000fe20000410000 */
[----:B------:R-:W-:Y:S01]  /*3550*/  FFMA.FTZ R45, R42, R45, 1 ;  /* 0x3f8000002a2d7423 */ /* 0x000fe2000001002d */
[----:B------:R-:W-:Y:S01]  /*3560*/  FMUL.FTZ R40, R43, R40 ;  /* 0x000000282b287220 */ /* 0x000fe20000410000 */
[----:B------:R-:W-:-:S03]  /*3570*/  FMUL.FTZ R15, R15, R32 ;  /* 0x000000200f0f7220 */ /* 0x000fc60000410000 */
[----:B------:R-:W1:Y:S01]  /*3580*/  MUFU.RCP R53, R52 ;  /* 0x0000003400357308 */ /* 0x000e620000001000 */
[----:B------:R-:W-:Y:S01]  /*3590*/  FFMA.FTZ R41, R36, R41, 1 ;  /* 0x3f80000024297423 */ /* 0x000fe20000010029 */
[----:B------:R-:W-:Y:S01]  /*35a0*/  FMUL.FTZ R38, R39, R38 ;  /* 0x0000002627267220 */ /* 0x000fe20000410000 */
[----:B------:R-:W-:Y:S02]  /*35b0*/  HADD2.F32 R32, -RZ, R14.H0_H0 ;  /* 0x2000000eff207230 */ /* 0x000fe40000004100 */
[----:B------:R-:W-:Y:S01]  /*35c0*/  FMUL.FTZ R40, R40, R45 ;  /* 0x0000002d28287220 */ /* 0x000fe20000410000 */
[----:B------:R-:W-:Y:S02]  /*35d0*/  HADD2.F32 R45, -RZ, R4.H0_H0 ;  /* 0x20000004ff2d7230 */ /* 0x000fe40000004100 */
[----:B------:R-:W-:Y:S01]  /*35e0*/  FMUL.FTZ R38, R38, R41 ;  /* 0x0000002926267220 */ /* 0x000fe20000410000 */
[----:B----4-:R-:W-:Y:S01]  /*35f0*/  FADD.FTZ R41, -R47, 1 ;  /* 0x3f8000002f297421 */ /* 0x010fe20000010100 */
[----:B------:R-:W-:Y:S01]  /*3600*/  FMUL.FTZ R4, R20, R32 ;  /* 0x0000002014047220 */ /* 0x000fe20000410000 */
[----:B0-----:R-:W-:-:S02]  /*3610*/  HADD2.F32 R48, -RZ, R5.H0_H0 ;  /* 0x20000005ff307230 */ /* 0x001fc40000004100 */
[----:B------:R-:W-:Y:S01]  /*3620*/  FFMA.FTZ R41, R44, R41, 1 ;  /* 0x3f8000002c297423 */ /* 0x000fe20000010029 */
[----:B------:R-:W-:Y:S01]  /*3630*/  FMUL.FTZ R4, R47, R4 ;  /* 0x000000042f047220 */ /* 0x000fe20000410000 */
[----:B--2---:R-:W-:Y:S01]  /*3640*/  FADD.FTZ R51, -R49, 1 ;  /* 0x3f80000031337421 */ /* 0x004fe20000010100 */
[----:B------:R-:W-:Y:S02]  /*3650*/  FMUL.FTZ R14, R21, R45 ;  /* 0x0000002d150e7220 */ /* 0x000fe40000410000 */
[----:B------:R-:W-:Y:S01]  /*3660*/  FMUL.FTZ R41, R4, R41 ;  /* 0x0000002904297220 */ /* 0x000fe20000410000 */
[----:B------:R-:W-:Y:S01]  /*3670*/  FMUL.FTZ R4, R22, R48 ;  /* 0x0000003016047220 */ /* 0x000fe20000410000 */
[----:B-1----:R-:W-:Y:S01]  /*3680*/  FADD.FTZ R5, -R53, 1 ;  /* 0x3f80000035057421 */ /* 0x002fe20000010100 */
        /* <DEDUP_REMOVED lines=106> */
[----:B------:R-:W-:Y:S04]  /*3d30*/  STS.U16 [R99+0x8], R20 ;  /* 0x0000081463007388 */ /* 0x000fe80000000400 */
[----:B------:R2:W-:Y:S01]  /*3d40*/  STS.U16 [R99+0xa], R22 ;  /* 0x00000a1663007388 */ /* 0x0005e20000000400 */
        /* <DEDUP_REMOVED lines=38> */
.L_x_16250:
        /* <DEDUP_REMOVED lines=35> */
[----:B------:R-:W-:Y:S01]  /*41e0*/  IADD3 R39, PT, PT, R0, 0x1, R0 ;  /* 0x0000000100277810 */ /* 0x000fe20007ffe000 */
[----:B------:R-:W-:Y:S01]  /*41f0*/  FADD.FTZ R69, R14, R14 ;  /* 0x0000000e0e457221 */ /* 0x000fe20000010000 */
[----:B------:R-:W-:Y:S01]  /*4200*/  IADD3 R41, PT, PT, R0, 0x2, R0 ;  /* 0x0000000200297810 */ /* 0x000fe20007ffe000 */
[----:B------:R-:W-:Y:S01]  /*4210*/  FADD.FTZ R68, R18, R18 ;  /* 0x0000001212447221 */ /* 0x000fe20000010000 */
[C-C-:B------:R-:W-:Y:S01]  /*4220*/  IADD3 R43, PT, PT, R0.reuse, 0x3, R0.reuse ;  /* 0x00000003002b7810 */ /* 0x140fe20007ffe000 */
[----:B------:R-:W-:Y:S01]  /*4230*/  FADD.FTZ R67, R19, R19 ;  /* 0x0000001313437221 */ /* 0x000fe20000010000 */
[----:B------:R-:W-:Y:S01]  /*4240*/  IADD3 R45, PT, PT, R0, 0x4, R0 ;  /* 0x00000004002d7810 */ /* 0x000fe20007ffe000 */
[----:B------:R-:W-:Y:S01]  /*4250*/  FADD.FTZ R66, R16, R16 ;  /* 0x0000001010427221 */ /* 0x000fe20000010000 */
[C-C-:B------:R-:W-:Y:S01]  /*4260*/  IADD3 R47, PT, PT, R0.reuse, 0x5, R0.reuse ;  /* 0x00000005002f7810 */ /* 0x140fe20007ffe000 */
[----:B------:R-:W-:Y:S01]  /*4270*/  FADD.FTZ R65, R17, R17 ;  /* 0x0000001111417221 */ /* 0x000fe20000010000 */
[C-C-:B------:R-:W-:Y:S01]  /*4280*/  IADD3 R49, PT, PT, R0.reuse, 0x6, R0.reuse ;  /* 0x0000000600317810 */ /* 0x140fe20007ffe000 */
[----:B------:R-:W-:Y:S01]  /*4290*/  FADD.FTZ R63, R21, R21 ;  /* 0x00000015153f7221 */ /* 0x000fe20000010000 */
[----:B------:R-:W-:Y:S01]  /*42a0*/  IADD3 R51, PT, PT, R0, 0x7, R0 ;  /* 0x0000000700337810 */ /* 0x000fe20007ffe000 */
[----:B------:R-:W-:Y:S01]  /*42b0*/  FADD.FTZ R62, R15, R15 ;  /* 0x0000000f0f3e7221 */ /* 0x000fe20000010000 */
[----:B------:R-:W-:Y:S01]  /*42c0*/  SHF.L.U32 R0, R112, 0x4, RZ ;  /* 0x0000000470007819 */ /* 0x000fe200000006ff */
[----:B------:R-:W0:Y:S01]  /*42d0*/  LDC R60, c[0x0][0x388] ;  /* 0x0000e200ff3c7b82 */ /* 0x000e220000000800 */
[----:B------:R-:W-:Y:S01]  /*42e0*/  SHF.L.U32 R61, R113, 0x9, RZ ;  /* 0x00000009713d7819 */ /* 0x000fe200000006ff */
[----:B------:R-:W-:Y:S01]  /*42f0*/  FADD.FTZ R64, R7, R7 ;  /* 0x0000000707407221 */ /* 0x000fe20000010000 */
[----:B------:R-:W-:Y:S01]  /*4300*/  IADD3 R59, PT, PT, R0, 0xc, RZ ;  /* 0x0000000c003b7810 */ /* 0x000fe20007ffe0ff */
[----:B------:R-:W1:Y:S01]  /*4310*/  LDCU UR8, c[0x0][0x394] ;  /* 0x00007280ff0877ac */ /* 0x000e620008000800 */
[----:B------:R-:W-:-:S02]  /*4320*/  LEA.HI.SX32 R52, R51, R0, 0x1b ;  /* 0x0000000033347211 */ /* 0x000fc400078fdaff */
[----:B------:R-:W-:Y:S01]  /*4330*/  LEA.HI.SX32 R38, R59, R0, 0x1b ;  /* 0x000000003b267211 */ /* 0x000fe200078fdaff */
[----:B------:R-:W2:Y:S01]  /*4340*/  LDC.64 R14, c[0x0][0x3a8] ;  /* 0x0000ea00ff0e7b82 */ /* 0x000ea20000000a00 */
[----:B------:R-:W-:Y:S01]  /*4350*/  LEA R59, R193, -R61, 0x1 ;  /* 0x8000003dc13b7211 */ /* 0x000fe200078e08ff */
[----:B------:R-:W3:Y:S01]  /*4360*/  LDCU UR9, c[0x0][0x38c] ;  /* 0x00007180ff0977ac */ /* 0x000ee20008000800 */
[----:B------:R-:W-:Y:S02]  /*4370*/  IADD3 R37, PT, PT, R112, 0x1e0, RZ ;  /* 0x000001e070257810 */ /* 0x000fe40007ffe0ff */
[----:B------:R-:W-:Y:S01]  /*4380*/  ISETP.GE.AND P1, PT, R142, R59, PT ;  /* 0x0000003b8e00720c */ /* 0x000fe20003f26270 */
[----:B------:R-:W-:Y:S01]  /*4390*/  UMOV UR4, URZ ;  /* 0x000000ff00047c82 */ /* 0x000fe20008000000 */
[----:B------:R-:W-:Y:S01]  /*43a0*/  IADD3 R51, PT, PT, R0, 0x8, RZ ;  /* 0x0000000800337810 */ /* 0x000fe20007ffe0ff */
[----:B------:R-:W4:Y:S01]  /*43b0*/  LDC.64 R16, c[0x0][0x440] ;  /* 0x00011000ff107b82 */ /* 0x000f220000000a00 */
        /* <DEDUP_REMOVED lines=16> */
[-C--:B------:R-:W-:Y:S02]  /*44c0*/  LEA.HI.SX32 R43, R43, R0.reuse, 0x1b ;  /* 0x000000002b2b7211 */ /* 0x080fe400078fdaff */
[-C--:B------:R-:W-:Y:S02]  /*44d0*/  LEA.HI.SX32 R39, R39, R0.reuse, 0x1b ;  /* 0x0000000027277211 */ /* 0x080fe400078fdaff */
[-C--:B------:R-:W-:Y:S01]  /*44e0*/  LEA.HI.SX32 R41, R41, R0.reuse, 0x1b ;  /* 0x0000000029297211 */ /* 0x080fe200078fdaff */
[----:B------:R-:W0:Y:S01]  /*44f0*/  LDC.64 R24, c[0x0][0x4f0] ;  /* 0x00013c00ff187b82 */ /* 0x000e220000000a00 */
[-C--:B------:R-:W-:Y:S02]  /*4500*/  LEA.HI.SX32 R45, R45, R0.reuse, 0x1b ;  /* 0x000000002d2d7211 */ /* 0x080fe400078fdaff */
[-C--:B------:R-:W-:Y:S02]  /*4510*/  LEA.HI.SX32 R47, R47, R0.reuse, 0x1b ;  /* 0x000000002f2f7211 */ /* 0x080fe400078fdaff */
[----:B------:R-:W-:-:S02]  /*4520*/  LEA.HI.SX32 R49, R49, R0, 0x1b ;  /* 0x0000000031317211 */ /* 0x000fc400078fdaff */
[----:B------:R-:W-:Y:S02]  /*4530*/  LEA.HI.SX32 R42, R51, R0, 0x1b ;  /* 0x00000000332a7211 */ /* 0x000fe400078fdaff */
[----:B------:R-:W-:Y:S02]  /*4540*/  LEA.HI.SX32 R37, R37, R112, 0x1b ;  /* 0x0000007025257211 */ /* 0x000fe400078fdaff */
[----:B------:R-:W-:Y:S02]  /*4550*/  ISETP.NE.AND P0, PT, R143, 0x1, PT ;  /* 0x000000018f00780c */ /* 0x000fe40003f05270 */
        /* <DEDUP_REMOVED lines=12> */
[-C--:B------:R-:W-:Y:S02]  /*4620*/  LEA.HI.SX32 R33, R33, R112.reuse, 0x1b ;  /* 0x0000007021217211 */ /* 0x080fe400078fdaff */
[----:B------:R-:W-:Y:S02]  /*4630*/  LEA.HI.SX32 R35, R35, R112, 0x1b ;  /* 0x0000007023237211 */ /* 0x000fe400078fdaff */
[----:B------:R-:W-:-:S02]  /*4640*/  LOP3.LUT R214, R214, 0xfffffbff, RZ, 0xc0, !PT ;  /* 0xfffffbffd6d67812 */ /* 0x000fc400078ec0ff */
[----:B------:R-:W-:Y:S02]  /*4650*/  LEA R56, R43, UR6, 0x1 ;  /* 0x000000062b387c11 */ /* 0x000fe4000f8e08ff */
[----:B------:R-:W-:Y:S02]  /*4660*/  LEA R58, R39, UR6, 0x1 ;  /* 0x00000006273a7c11 */ /* 0x000fe4000f8e08ff */
[----:B------:R-:W-:Y:S02]  /*4670*/  LEA R57, R41, UR6, 0x1 ;  /* 0x0000000629397c11 */ /* 0x000fe4000f8e08ff */
[----:B------:R-:W-:Y:S02]  /*4680*/  LEA R55, R45, UR6, 0x1 ;  /* 0x000000062d377c11 */ /* 0x000fe4000f8e08ff */
[----:B------:R-:W-:Y:S02]  /*4690*/  LEA R54, R47, UR6, 0x1 ;  /* 0x000000062f367c11 */ /* 0x000fe4000f8e08ff */
[----:B------:R-:W-:-:S02]  /*46a0*/  LEA R53, R49, UR6, 0x1 ;  /* 0x0000000631357c11 */ /* 0x000fc4000f8e08ff */
[----:B------:R-:W-:Y:S02]  /*46b0*/  LEA R43, R37, UR6, 0x1 ;  /* 0x00000006252b7c11 */ /* 0x000fe4000f8e08ff */
[----:B------:R-:W-:Y:S02]  /*46c0*/  MOV R92, RZ ;  /* 0x000000ff005c7202 */ /* 0x000fe40000000f00 */
[----:B------:R-:W-:Y:S02]  /*46d0*/  ISETP.EQ.AND P0, PT, R154, RZ, P0 ;  /* 0x000000ff9a00720c */ /* 0x000fe40000702270 */
        /* <DEDUP_REMOVED lines=11> */
[----:B------:R-:W-:Y:S02]  /*4790*/  @P1 LOP3.LUT R214, R214, 0x400, RZ, 0xfc, !PT ;  /* 0x00000400d6d61812 */ /* 0x000fe400078efcff */
[----:B------:R-:W-:Y:S02]  /*47a0*/  LEA R40, R40, UR6, 0x1 ;  /* 0x0000000628287c11 */ /* 0x000fe4000f8e08ff */
[----:B------:R-:W-:Y:S02]  /*47b0*/  LEA R39, R6, UR6, 0x1 ;  /* 0x0000000606277c11 */ /* 0x000fe4000f8e08ff */
[----:B------:R-:W-:-:S02]  /*47c0*/  LEA R38, R38, UR6, 0x1 ;  /* 0x0000000626267c11 */ /* 0x000fc4000f8e08ff */
[----:B------:R-:W-:Y:S02]  /*47d0*/  LEA R37, R169, UR6, 0x1 ;  /* 0x00000006a9257c11 */ /* 0x000fe4000f8e08ff */
[----:B------:R-:W-:Y:S02]  /*47e0*/  LEA R36, R36, UR6, 0x1 ;  /* 0x0000000624247c11 */ /* 0x000fe4000f8e08ff */
[----:B01234-:R-:W-:-:S07]  /*47f0*/  LEA R0, R173, UR6, 0x1 ;  /* 0x00000006ad007c11 */ /* 0x01ffce000f8e08ff */
.L_x_16299:
[----:B0-----:R-:W-:Y:S01]  /*4800*/  MOV R6, R142 ;  /* 0x0000008e00067202 */ /* 0x001fe20000000f00 */
[----:B------:R-:W-:Y:S01]  /*4810*/  HFMA2 R7, -RZ, RZ, 0, 0 ;  /* 0x00000000ff077431 */ /* 0x000fe200000001ff */
[----:B------:R-:W-:Y:S02]  /*4820*/  IADD3 R34, PT, PT, R114, 0x80, RZ ;  /* 0x0000008072227810 */ /* 0x000fe40007ffe0ff */
[----:B------:R-:W-:Y:S01]  /*4830*/  P2R R179, PR, RZ, 0x1 ;  /* 0x00000001ffb37803 */ /* 0x000fe20000000000 */
[----:B------:R-:W-:Y:S01]  /*4840*/  IMAD.WIDE.U32 R26, R18, UR4, R6 ;  /* 0x00000004121a7c25 */ /* 0x000fe2000f8e0006 */
[----:B------:R-:W-:Y:S02]  /*4850*/  ISETP.GE.AND P0, PT, R34, R59, PT ;  /* 0x0000003b2200720c */ /* 0x000fe40003f06270 */
[----:B------:R-:W-:Y:S01]  /*4860*/  PRMT R170, RZ, 0x7610, R170 ;  /* 0x00007610ffaa7816 */ /* 0x000fe200000000aa */
[----:B------:R-:W-:Y:S01]  /*4870*/  IMAD R5, R19, UR4, R27 ;  /* 0x0000000413057c24 */ /* 0x000fe2000f8e021b */
[----:B------:R-:W-:Y:S01]  /*4880*/  LEA R4, P1, R26, R151, 0x1 ;  /* 0x000000971a047211 */ /* 0x000fe200078208ff */
[----:B------:R-:W-:Y:S01]  /*4890*/  IMAD.WIDE.U32 R6, R20, UR4, R6 ;  /* 0x0000000414067c25 */ /* 0x000fe2000f8e0006 */
[----:B------:R-:W-:-:S02]  /*48a0*/  IADD3 R188, PT, PT, R114, 0x160, RZ ;  /* 0x0000016072bc7810 */ /* 0x000fc40007ffe0ff */
[----:B------:R-:W-:Y:S01]  /*48b0*/  LEA.HI.X R5, R26, R149, R5, 0x1, P1 ;  /* 0x000000951a057211 */ /* 0x000fe200008f0c05 */
[----:B------:R-:W-:Y:S01]  /*48c0*/  IMAD R7, R21, UR4, R7 ;  /* 0x0000000415077c24 */ /* 0x000fe2000f8e0207 */
[----:B------:R-:W-:Y:S02]  /*48d0*/  P2R R177, PR, RZ, 0x1 ;  /* 0x00000001ffb17803 */ /* 0x000fe40000000000 */
[----:B------:R-:W-:Y:S01]  /*48e0*/  MOV R26, R2 ;  /* 0x00000002001a7202 */ /* 0x000fe20000000f00 */
[----:B--2---:R-:W2:Y:S01]  /*48f0*/  @!P0 LDG.E.U16 R170, desc[UR16][R4.64+0x140] ;  /* 0x0001401004aa8981 */ /* 0x004ea2000c1e1500 */
[----:B------:R-:W-:Y:S02]  /*4900*/  ISETP.GE.AND P0, PT, R188, R59, PT ;  /* 0x0000003bbc00720c */ /* 0x000fe40003f06270 */
[----:B------:R-:W-:Y:S02]  /*4910*/  MOV R27, R155 ;  /* 0x0000009b001b7202 */ /* 0x000fe40000000f00 */
[----:B------:R-:W-:-:S02]  /*4920*/  ISETP.GE.AND P6, PT, R114, R59, PT ;  /* 0x0000003b7200720c */ /* 0x000fc40003fc6270 */
[----:B------:R-:W-:Y:S01]  /*4930*/  IADD3 R32, PT, PT, R114, 0x20, RZ ;  /* 0x0000002072207810 */ /* 0x000fe20007ffe0ff */
[----:B------:R-:W-:Y:S01]  /*4940*/  IMAD.WIDE.U32 R26, R14, UR4, R26 ;  /* 0x000000040e1a7c25 */ /* 0x000fe2000f8e001a */
[----:B------:R-:W-:Y:S02]  /*4950*/  IADD3 R162, PT, PT, R114, 0x40, RZ ;  /* 0x0000004072a27810 */ /* 0x000fe40007ffe0ff */
[----:B------:R-:W-:Y:S01]  /*4960*/  LEA R28, P2, R6, R147, 0x1 ;  /* 0x00000093061c7211 */ /* 0x000fe200078408ff */
[----:B------:R-:W-:Y:S01]  /*4970*/  IMAD R27, R15, UR4, R27 ;  /* 0x000000040f1b7c24 */ /* 0x000fe2000f8e021b */
[----:B------:R-:W-:Y:S02]  /*4980*/  IADD3 R166, PT, PT, R114, 0x60, RZ ;  /* 0x0000006072a67810 */ /* 0x000fe40007ffe0ff */
[-C--:B------:R-:W-:Y:S02]  /*4990*/  ISETP.GE.AND P5, PT, R32, R59.reuse, PT ;  /* 0x0000003b2000720c */ /* 0x080fe40003fa6270 */
[----:B------:R-:W-:-:S02]  /*49a0*/  ISETP.GE.AND P4, PT, R162, R59, PT ;  /* 0x0000003ba200720c */ /* 0x000fc40003f86270 */
[----:B------:R-:W-:Y:S02]  /*49b0*/  LEA.HI.X R29, R6, R145, R7, 0x1, P2 ;  /* 0x00000091061d7211 */ /* 0x000fe400010f0c07 */
[----:B------:R-:W-:Y:S02]  /*49c0*/  PRMT R171, RZ, 0x7610, R171 ;  /* 0x00007610ffab7816 */ /* 0x000fe400000000ab */
[----:B------:R-:W-:Y:S02]  /*49d0*/  ISETP.GE.AND P3, PT, R166, R59, PT ;  /* 0x0000003ba600720c */ /* 0x000fe40003f66270 */
[----:B------:R-:W-:Y:S02]  /*49e0*/  PRMT R7, RZ, 0x7610, R7 ;  /* 0x00007610ff077816 */ /* 0x000fe40000000007 */
[----:B------:R-:W-:Y:S01]  /*49f0*/  LOP3.LUT P2, RZ, R214, 0x400, RZ, 0xc0, !PT ;  /* 0x00000400d6ff7812 */ /* 0x000fe2000784c0ff */
[----:B---3--:R-:W3:Y:S01]  /*4a00*/  @!P0 LDG.E.U16 R171, desc[UR16][R4.64+0x300] ;  /* 0x0003001004ab8981 */ /* 0x008ee2000c1e1500 */
[----:B------:R-:W-:-:S02]  /*4a10*/  IADD3 R190, PT, PT, R114, 0x180, RZ ;  /* 0x0000018072be7810 */ /* 0x000fc40007ffe0ff */
[----:B------:R-:W-:Y:S01]  /*4a20*/  LEA R30, P1, R26, R16, 0x3 ;  /* 0x000000101a1e7211 */ /* 0x000fe200078218ff */
[----:B------:R-:W4:Y:S01]  /*4a30*/  @!P6 LDG.E.U16 R7, desc[UR16][R4.64+0x40] ;  /* 0x000040100407e981 */ /* 0x000f22000c1e1500 */
[----:B------:R-:W-:Y:S02]  /*4a40*/  IADD3 R184, PT, PT, R114, 0x140, RZ ;  /* 0x0000014072b87810 */ /* 0x000fe40007ffe0ff */
[----:B------:R-:W-:Y:S02]  /*4a50*/  PRMT R34, RZ, 0x7610, R34 ;  /* 0x00007610ff227816 */ /* 0x000fe40000000022 */
[----:B------:R-:W-:Y:S02]  /*4a60*/  PRMT R164, RZ, 0x7610, R164 ;  /* 0x00007610ffa47816 */ /* 0x000fe400000000a4 */
[----:B------:R-:W-:Y:S02]  /*4a70*/  ISETP.GE.AND P0, PT, R190, R59, PT ;  /* 0x0000003bbe00720c */ /* 0x000fe40003f06270 */
[----:B------:R-:W-:Y:S01]  /*4a80*/  LEA.HI.X R31, R26, R17, R27, 0x3, P1 ;  /* 0x000000111a1f7211 */ /* 0x000fe200008f1c1b */
[----:B------:R-:W5:Y:S01]  /*4a90*/  @!P5 LDG.E.U16 R34, desc[UR16][R4.64+0x80] ;  /* 0x000080100422d981 */ /* 0x000f62000c1e1500 */
[----:B------:R-:W-:-:S02]  /*4aa0*/  PRMT R168, RZ, 0x7610, R168 ;  /* 0x00007610ffa87816 */ /* 0x000fc400000000a8 */
[----:B------:R-:W-:Y:S01]  /*4ab0*/  ISETP.GE.AND P6, PT, R184, R59, PT ;  /* 0x0000003bb800720c */ /* 0x000fe20003fc6270 */
        /* <DEDUP_REMOVED lines=8> */
[----:B------:R-:W-:Y:S02]  /*4b40*/  IADD3 R182, PT, PT, R114, 0x120, RZ ;  /* 0x0000012072b67810 */ /* 0x000fe40007ffe0ff */
[-C--:B------:R-:W-:Y:S02]  /*4b50*/  ISETP.GE.AND P5, PT, R26, R59.reuse, PT ;  /* 0x0000003b1a00720c */ /* 0x080fe40003fa6270 */
[----:B------:R-:W-:Y:S01]  /*4b60*/  PRMT R192, RZ, 0x7610, R192 ;  /* 0x00007610ffc07816 */ /* 0x000fe200000000c0 */
[----:B------:R-:W3:Y:S01]  /*4b70*/  LDG.E.64 R26, desc[UR16][R30.64] ;  /* 0x000000101e1a7981 */ /* 0x000ee2000c1e1b00 */
[-C--:B------:R-:W-:Y:S02]  /*4b80*/  ISETP.GE.AND P4, PT, R174, R59.reuse, PT ;  /* 0x0000003bae00720c */ /* 0x080fe40003f86270 */
[----:B------:R-:W-:Y:S02]  /*4b90*/  PRMT R186, RZ, 0x7610, R186 ;  /* 0x00007610ffba7816 */ /* 0x000fe400000000ba */
[-C--:B------:R-:W-:Y:S01]  /*4ba0*/  ISETP.GE.AND P3, PT, R176, R59.reuse, PT ;  /* 0x0000003bb000720c */ /* 0x080fe20003f66270 */
[----:B------:R-:W3:Y:S01]  /*4bb0*/  @!P0 LDG.E.U16 R192, desc[UR16][R4.64+0x340] ;  /* 0x0003401004c08981 */ /* 0x000ee2000c1e1500 */
[----:B------:R-:W-:-:S02]  /*4bc0*/  ISETP.GE.AND P2, PT, R178, R59, PT ;  /* 0x0000003bb200720c */ /* 0x000fc40003f46270 */
[----:B------:R-:W-:Y:S01]  /*4bd0*/  IADD3 R194, PT, PT, R114, 0x1a0, RZ ;  /* 0x000001a072c27810 */ /* 0x000fe20007ffe0ff */
[----:B------:R-:W3:Y:S01]  /*4be0*/  @!P6 LDG.E.U16 R186, desc[UR16][R4.64+0x2c0] ;  /* 0x0002c01004bae981 */ /* 0x000ee2000c1e1500 */
[-C--:B------:R-:W-:Y:S02]  /*4bf0*/  ISETP.GE.AND P1, PT, R182, R59.reuse, PT ;  /* 0x0000003bb600720c */ /* 0x080fe40003f26270 */
[----:B------:R-:W-:Y:S02]  /*4c00*/  IADD3 R196, PT, PT, R114, 0x1c0, RZ ;  /* 0x000001c072c47810 */ /* 0x000fe40007ffe0ff */
[----:B------:R-:W-:Y:S02]  /*4c10*/  PRMT R172, RZ, 0x7610, R172 ;  /* 0x00007610ffac7816 */ /* 0x000fe400000000ac */
[----:B------:R-:W-:Y:S02]  /*4c20*/  PRMT R33, RZ, 0x7610, R33 ;  /* 0x00007610ff217816 */ /* 0x000fe40000000021 */
[----:B------:R-:W-:-:S02]  /*4c30*/  ISETP.GE.AND P0, PT, R194, R59, PT ;  /* 0x0000003bc200720c */ /* 0x000fc40003f06270 */
[----:B------:R-:W-:Y:S01]  /*4c40*/  PRMT R35, RZ, 0x7610, R35 ;  /* 0x00007610ff237816 */ /* 0x000fe20000000023 */
[----:B------:R-:W3:Y:S01]  /*4c50*/  @!P5 LDG.E.U16 R172, desc[UR16][R4.64+0x180] ;  /* 0x0001801004acd981 */ /* 0x000ee2000c1e1500 */
[----:B------:R-:W-:Y:S02]  /*4c60*/  ISETP.GE.AND P6, PT, R196, R59, PT ;  /* 0x0000003bc400720c */ /* 0x000fe40003fc6270 */
[----:B------:R-:W-:Y:S01]  /*4c70*/  PRMT R180, RZ, 0x7610, R180 ;  /* 0x00007610ffb47816 */ /* 0x000fe200000000b4 */
[----:B------:R-:W3:Y:S01]  /*4c80*/  @!P4 LDG.E.U16 R33, desc[UR16][R4.64+0x1c0] ;  /* 0x0001c0100421c981 */ /* 0x000ee2000c1e1500 */
[----:B------:R-:W-:Y:S02]  /*4c90*/  PRMT R169, RZ, 0x7610, R169 ;  /* 0x00007610ffa97816 */ /* 0x000fe400000000a9 */
[----:B------:R-:W-:Y:S01]  /*4ca0*/  PRMT R173, RZ, 0x7610, R173 ;  /* 0x00007610ffad7816 */ /* 0x000fe200000000ad */
[----:B------:R-:W3:Y:S01]  /*4cb0*/  @!P3 LDG.E.U16 R35, desc[UR16][R4.64+0x200] ;  /* 0x000200100423b981 */ /* 0x000ee2000c1e1500 */
[----:B------:R-:W-:-:S03]  /*4cc0*/  PRMT R198, RZ, 0x7610, R198 ;  /* 0x00007610ffc67816 */ /* 0x000fc600000000c6 */
[----:B------:R-:W3:Y:S04]  /*4cd0*/  @!P2 LDG.E.U16 R180, desc[UR16][R4.64+0x240] ;  /* 0x0002401004b4a981 */ /* 0x000ee8000c1e1500 */
[----:B------:R-:W3:Y:S04]  /*4ce0*/  @!P1 LDG.E.U16 R169, desc[UR16][R4.64+0x280] ;  /* 0x0002801004a99981 */ /* 0x000ee8000c1e1500 */
[----:B------:R-:W3:Y:S04]  /*4cf0*/  @!P0 LDG.E.U16 R173, desc[UR16][R4.64+0x380] ;  /* 0x0003801004ad8981 */ /* 0x000ee8000c1e1500 */
[----:B------:R0:W3:Y:S01]  /*4d00*/  @!P6 LDG.E.U16 R198, desc[UR16][R4.64+0x3c0] ;  /* 0x0003c01004c6e981 */ /* 0x0000e2000c1e1500 */
[----:B------:R-:W-:-:S02]  /*4d10*/  P2R R175, PR, RZ, 0x20 ;  /* 0x00000020ffaf7803 */ /* 0x000fc40000000000 */
[-C--:B------:R-:W-:Y:S02]  /*4d20*/  ISETP.GE.AND P5, PT, R114, R59.reuse, PT ;  /* 0x0000003b7200720c */ /* 0x080fe40003fa6270 */
[----:B------:R-:W-:Y:S02]  /*4d30*/  ISETP.GE.AND P0, PT, R142, R59, PT ;  /* 0x0000003b8e00720c */ /* 0x000fe40003f06270 */
[----:B0-----:R-:W-:Y:S02]  /*4d40*/  PRMT R5, RZ, 0x7610, R5 ;  /* 0x00007610ff057816 */ /* 0x001fe40000000005 */
        /* <DEDUP_REMOVED lines=9> */
[----:B-----5:R-:W-:Y:S04]  /*4de0*/  STS.U16 [R109+0x80], R34 ;  /* 0x000080226d007388 */ /* 0x020fe80000000400 */
[----:B--2---:R-:W-:Y:S04]  /*4df0*/  STS.U16 [R107+0xc0], R164 ;  /* 0x0000c0a46b007388 */ /* 0x004fe80000000400 */
[----:B---3--:R-:W-:Y:S04]  /*4e00*/  STS.U16 [R105+0x100], R168 ;  /* 0x000100a869007388 */ /* 0x008fe80000000400 */
        /* <DEDUP_REMOVED lines=9> */
[----:B------:R5:W-:Y:S04]  /*4ea0*/  STS.U16 [R44+0x380], R173 ;  /* 0x000380ad2c007388 */ /* 0x000be80000000400 */
[----:B------:R5:W-:Y:S01]  /*4eb0*/  STS.U16 [R43+0x3c0], R198 ;  /* 0x0003c0c62b007388 */ /* 0x000be20000000400 */
[----:B------:R-:W-:-:S03]  /*4ec0*/  NOP ;  /* 0x0000000000007918 */ /* 0x000fc60000000000 */
[----:B------:R-:W5:Y:S01]  /*4ed0*/  @!P5 LDG.E.U16 R5, desc[UR16][R28.64+0x40] ;  /* 0x000040101c05d981 */ /* 0x000f62000c1e1500 */
[----:B------:R-:W-:-:S03]  /*4ee0*/  ISETP.GE.AND P5, PT, R162, R59, PT ;  /* 0x0000003ba200720c */ /* 0x000fc60003fa6270 */
[----:B------:R-:W5:Y:S01]  /*4ef0*/  @!P0 LDG.E.U16 R4, desc[UR16][R28.64] ;  /* 0x000000101c048981 */ /* 0x000f62000c1e1500 */
[----:B------:R-:W-:Y:S02]  /*4f00*/  ISETP.GE.AND P0, PT, R32, R59, PT ;  /* 0x0000003b2000720c */ /* 0x000fe40003f06270 */
[----:B0-----:R-:W-:Y:S01]  /*4f10*/  PRMT R6, RZ, 0x7610, R6 ;  /* 0x00007610ff067816 */ /* 0x001fe20000000006 */
[----:B------:R-:W5:Y:S01]  /*4f20*/  @!P3 LDG.E.U16 R31, desc[UR16][R28.64+0x200] ;  /* 0x000200101c1fb981 */ /* 0x000f62000c1e1500 */
[----:B-1----:R-:W-:Y:S02]  /*4f30*/  PRMT R170, RZ, 0x7610, R170 ;  /* 0x00007610ffaa7816 */ /* 0x002fe400000000aa */
[----:B------:R-:W-:Y:S01]  /*4f40*/  PRMT R7, RZ, 0x7610, R7 ;  /* 0x00007610ff077816 */ /* 0x000fe20000000007 */
[----:B------:R-:W5:Y:S04]  /*4f50*/  @!P6 LDG.E.U16 R178, desc[UR16][R28.64+0x3c0] ;  /* 0x0003c0101cb2e981 */ /* 0x000f68000c1e1500 */
[----:B------:R-:W5:Y:S01]  /*4f60*/  @!P5 LDG.E.U16 R30, desc[UR16][R28.64+0xc0] ;  /* 0x0000c0101c1ed981 */ /* 0x000f62000c1e1500 */
[----:B------:R-:W-:-:S03]  /*4f70*/  ISETP.NE.AND P5, PT, R175, RZ, PT ;  /* 0x000000ffaf00720c */ /* 0x000fc60003fa5270 */
[----:B------:R-:W5:Y:S01]  /*4f80*/  @!P0 LDG.E.U16 R6, desc[UR16][R28.64+0x80] ;  /* 0x000080101c068981 */ /* 0x000f62000c1e1500 */
[-C--:B------:R-:W-:Y:S02]  /*4f90*/  ISETP.GE.AND P0, PT, R166, R59.reuse, PT ;  /* 0x0000003ba600720c */ /* 0x080fe40003f06270 */
[----:B------:R-:W-:Y:S01]  /*4fa0*/  PRMT R32, RZ, 0x7610, R32 ;  /* 0x00007610ff207816 */ /* 0x000fe20000000020 */
[----:B------:R-:W5:Y:S01]  /*4fb0*/  @!P4 LDG.E.U16 R7, desc[UR16][R28.64+0x1c0] ;  /* 0x0001c0101c07c981 */ /* 0x000f62000c1e1500 */
[----:B------:R-:W-:Y:S02]  /*4fc0*/  PRMT R34, RZ, 0x7610, R34 ;  /* 0x00007610ff227816 */ /* 0x000fe40000000022 */
[----:B--2---:R-:W-:Y:S02]  /*4fd0*/  PRMT R172, RZ, 0x7610, R172 ;  /* 0x00007610ffac7816 */ /* 0x004fe400000000ac */
[----:B---3--:R-:W-:Y:S01]  /*4fe0*/  PRMT R33, RZ, 0x7610, R33 ;  /* 0x00007610ff217816 */ /* 0x008fe20000000021 */
[----:B------:R-:W2:Y:S01]  /*4ff0*/  @!P5 LDG.E.U16 R170, desc[UR16][R28.64+0x180] ;  /* 0x000180101caad981 */ /* 0x000ea2000c1e1500 */
[----:B------:R-:W-:-:S03]  /*5000*/  ISETP.GE.AND P5, PT, R184, R59, PT ;  /* 0x0000003bb800720c */ /* 0x000fc60003fa6270 */
[----:B------:R-:W3:Y:S01]  /*5010*/  @!P0 LDG.E.U16 R32, desc[UR16][R28.64+0x100] ;  /* 0x000100101c208981 */ /* 0x000ee2000c1e1500 */
[----:B------:R-:W-:Y:S02]  /*5020*/  ISETP.NE.AND P0, PT, R177, RZ, PT ;  /* 0x000000ffb100720c */ /* 0x000fe40003f05270 */
[-C--:B------:R-:W-:Y:S01]  /*5030*/  ISETP.GE.AND P3, PT, R188, R59.reuse, PT ;  /* 0x0000003bbc00720c */ /* 0x080fe20003f66270 */
[----:B------:R-:W2:Y:S01]  /*5040*/  @!P2 LDG.E.U16 R172, desc[UR16][R28.64+0x240] ;  /* 0x000240101caca981 */ /* 0x000ea2000c1e1500 */
[-C--:B------:R-:W-:Y:S02]  /*5050*/  ISETP.GE.AND P4, PT, R190, R59.reuse, PT ;  /* 0x0000003bbe00720c */ /* 0x080fe40003f86270 */
[----:B----4-:R-:W-:Y:S01]  /*5060*/  PRMT R35, RZ, 0x7610, R35 ;  /* 0x00007610ff237816 */ /* 0x010fe20000000023 */
[----:B------:R-:W4:Y:S04]  /*5070*/  @!P1 LDG.E.U16 R33, desc[UR16][R28.64+0x280] ;  /* 0x000280101c219981 */ /* 0x000f28000c1e1500 */
[----:B------:R-:W4:Y:S01]  /*5080*/  @!P5 LDG.E.U16 R174, desc[UR16][R28.64+0x2c0] ;  /* 0x0002c0101caed981 */ /* 0x000f22000c1e1500 */
[----:B------:R-:W-:-:S03]  /*5090*/  ISETP.GE.AND P5, PT, R194, R59, PT ;  /* 0x0000003bc200720c */ /* 0x000fc60003fa6270 */
[----:B------:R-:W2:Y:S04]  /*50a0*/  @!P0 LDG.E.U16 R34, desc[UR16][R28.64+0x140] ;  /* 0x000140101c228981 */ /* 0x000ea8000c1e1500 */
[----:B------:R-:W4:Y:S04]  /*50b0*/  @!P3 LDG.E.U16 R35, desc[UR16][R28.64+0x300] ;  /* 0x000300101c23b981 */ /* 0x000f28000c1e1500 */
[----:B------:R-:W4:Y:S04]  /*50c0*/  @!P4 LDG.E.U16 R176, desc[UR16][R28.64+0x340] ;  /* 0x000340101cb0c981 */ /* 0x000f28000c1e1500 */
[----:B------:R0:W4:Y:S01]  /*50d0*/  @!P5 LDG.E.U16 R193, desc[UR16][R28.64+0x380] ;  /* 0x000380101cc1d981 */ /* 0x000122000c1e1500 */
[C---:B------:R-:W-:Y:S01]  /*50e0*/  FMUL.FTZ R162, R27.reuse, R104 ;  /* 0x000000681ba27220 */ /* 0x040fe20000410000 */
[----:B-----5:R-:W-:Y:S01]  /*50f0*/  FMUL.FTZ R169, R26, 1.4426950216293334961 ;  /* 0x3fb8aa3b1aa97820 */ /* 0x020fe20000410000 */
[----:B------:R-:W-:Y:S01]  /*5100*/  FMUL.FTZ R164, R27, R102 ;  /* 0x000000661ba47220 */ /* 0x000fe20000410000 */
[----:B------:R-:W-:Y:S01]  /*5110*/  LDS.U16 R191, [R57+0x4] ;  /* 0x0000040039bf7984 */ /* 0x000fe20000000400 */
[----:B------:R-:W-:-:S02]  /*5120*/  FMUL.RZ R168, R162, 0.15915493667125701904 ;  /* 0x3e22f983a2a87820 */ /* 0x000fc4000040c000 */
[----:B------:R-:W-:Y:S01]  /*5130*/  FMUL.RZ R173, R164, 0.15915493667125701904 ;  /* 0x3e22f983a4ad7820 */ /* 0x000fe2000040c000 */
[----:B------:R-:W-:Y:S01]  /*5140*/  LDS.U16 R189, [R56+0x6] ;  /* 0x0000060038bd7984 */ /* 0x000fe20000000400 */
[----:B0-----:R-:W-:Y:S01]  /*5150*/  FMUL.FTZ R28, R169, R102 ;  /* 0x00000066a91c7220 */ /* 0x001fe20000410000 */
[----:B------:R-:W-:Y:S01]  /*5160*/  FMUL.FTZ R29, R27, R100 ;  /* 0x000000641b1d7220 */ /* 0x000fe20000410000 */
[----:B------:R-:W-:Y:S01]  /*5170*/  MUFU.SIN R203, R168 ;  /* 0x000000a800cb7308 */ /* 0x000fe20000000400 */
[----:B------:R-:W-:Y:S01]  /*5180*/  FMUL.FTZ R162, R169, R104 ;  /* 0x00000068a9a27220 */ /* 0x000fe20000410000 */
[----:B------:R-:W-:Y:S01]  /*5190*/  LDS.U16 R187, [R55+0x8] ;  /* 0x0000080037bb7984 */ /* 0x000fe20000000400 */
[----:B------:R-:W-:Y:S01]  /*51a0*/  FMUL.RZ R175, R29, 0.15915493667125701904 ;  /* 0x3e22f9831daf7820 */ /* 0x000fe2000040c000 */
[----:B------:R-:W-:Y:S02]  /*51b0*/  ISETP.NE.AND P0, PT, R179, RZ, PT ;  /* 0x000000ffb300720c */ /* 0x000fe40003f05270 */
[----:B------:R-:W-:Y:S02]  /*51c0*/  LDS.U16 R185, [R54+0xa] ;  /* 0x00000a0036b97984 */ /* 0x000fe40000000400 */
[----:B------:R0:W-:Y:S02]  /*51d0*/  MUFU.COS R171, R168 ;  /* 0x000000a800ab7308 */ /* 0x0001e40000000000 */
[----:B------:R-:W-:Y:S04]  /*51e0*/  LDS.U16 R183, [R53+0xc] ;  /* 0x00000c0035b77984 */ /* 0x000fe80000000400 */
[----:B------:R-:W-:Y:S02]  /*51f0*/  LDS.U16 R181, [R52+0xe] ;  /* 0x00000e0034b57984 */ /* 0x000fe40000000400 */
[----:B------:R1:W5:Y:S01]  /*5200*/  MUFU.EX2 R201, R28 ;  /* 0x0000001c00c97308 */ /* 0x0003620000000800 */
[----:B0-----:R-:W-:-:S03]  /*5210*/  FMUL.FTZ R168, R27, R98 ;  /* 0x000000621ba87220 */ /* 0x001fc60000410000 */
[----:B------:R-:W5:Y:S01]  /*5220*/  MUFU.COS R202, R173 ;  /* 0x000000ad00ca7308 */ /* 0x000f620000000000 */
[----:B------:R-:W-:Y:S01]  /*5230*/  FMUL.RZ R179, R168, 0.15915493667125701904 ;  /* 0x3e22f983a8b37820 */ /* 0x000fe2000040c000 */
[----:B-1----:R-:W-:-:S06]  /*5240*/  FMUL.FTZ R28, R27, R97 ;  /* 0x000000611b1c7220 */ /* 0x002fcc0000410000 */
[----:B------:R-:W0:Y:S01]  /*5250*/  MUFU.SIN R164, R173 ;  /* 0x000000ad00a47308 */ /* 0x000e220000000400 */
[----:B------:R-:W-:Y:S01]  /*5260*/  FMUL.RZ R180, R28, 0.15915493667125701904 ;  /* 0x3e22f9831cb47820 */ /* 0x000fe2000040c000 */
[C---:B------:R-:W-:Y:S01]  /*5270*/  FMUL.FTZ R168, R169.reuse, R98 ;  /* 0x00000062a9a87220 */ /* 0x040fe20000410000 */
[----:B------:R-:W-:-:S05]  /*5280*/  FMUL.FTZ R29, R169, R100 ;  /* 0x00000064a91d7220 */ /* 0x000fca0000410000 */
[----:B------:R-:W-:Y:S08]  /*5290*/  MUFU.SIN R166, R175 ;  /* 0x000000af00a67308 */ /* 0x000ff00000000400 */
[----:B------:R1:W0:Y:S08]  /*52a0*/  MUFU.COS R200, R175 ;  /* 0x000000af00c87308 */ /* 0x0002300000000000 */
[----:B------:R-:W0:Y:S01]  /*52b0*/  MUFU.EX2 R162, R162 ;  /* 0x000000a200a27308 */ /* 0x000e220000000800 */
[----:B-1----:R-:W-:-:S03]  /*52c0*/  FMUL.FTZ R175, R169, R97 ;  /* 0x00000061a9af7220 */ /* 0x002fc60000410000 */
[----:B------:R-:W-:Y:S08]  /*52d0*/  MUFU.SIN R197, R179 ;  /* 0x000000b300c57308 */ /* 0x000ff00000000400 */
[----:B------:R-:W1:Y:S08]  /*52e0*/  MUFU.COS R173, R179 ;  /* 0x000000b300ad7308 */ /* 0x000e700000000000 */
[----:B------:R-:W-:Y:S08]  /*52f0*/  MUFU.SIN R182, R180 ;  /* 0x000000b400b67308 */ /* 0x000ff00000000400 */
[----:B------:R-:W1:Y:S01]  /*5300*/  MUFU.COS R196, R180 ;  /* 0x000000b400c47308 */ /* 0x000e620000000000 */
[----:B------:R-:W-:-:S07]  /*5310*/  FMUL.FTZ R28, R27, R106 ;  /* 0x0000006a1b1c7220 */ /* 0x000fce0000410000 */
[----:B------:R-:W1:Y:S04]  /*5320*/  MUFU.EX2 R199, R29 ;  /* 0x0000001d00c77308 */ /* 0x000e680000000800 */
[----:B------:R-:W1:Y:S04]  /*5330*/  MUFU.EX2 R168, R168 ;  /* 0x000000a800a87308 */ /* 0x000e680000000800 */
[----:B------:R-:W1:Y:S01]  /*5340*/  MUFU.EX2 R175, R175 ;  /* 0x000000af00af7308 */ /* 0x000e620000000800 */
[C---:B-----5:R-:W-:Y:S01]  /*5350*/  FMUL.FTZ R202, R201.reuse, R202 ;  /* 0x000000cac9ca7220 */ /* 0x060fe20000410000 */
[C---:B0-----:R-:W-:Y:S01]  /*5360*/  FMUL.FTZ R204, R162.reuse, R171 ;  /* 0x000000aba2cc7220 */ /* 0x041fe20000410000 */
[----:B------:R-:W-:Y:S01]  /*5370*/  FMUL.FTZ R203, R162, R203 ;  /* 0x000000cba2cb7220 */ /* 0x000fe20000410000 */
[----:B------:R-:W-:Y:S01]  /*5380*/  FMUL.FTZ R201, R201, R164 ;  /* 0x000000a4c9c97220 */ /* 0x000fe20000410000 */
[----:B------:R-:W-:Y:S01]  /*5390*/  FMUL.RZ R177, R28, 0.15915493667125701904 ;  /* 0x3e22f9831cb17820 */ /* 0x000fe2000040c000 */
[C---:B------:R-:W-:Y:S01]  /*53a0*/  FMUL.FTZ R162, R169.reuse, R96 ;  /* 0x00000060a9a27220 */ /* 0x040fe20000410000 */
[----:B------:R-:W-:Y:S01]  /*53b0*/  FMUL.FTZ R164, R169, R95 ;  /* 0x0000005fa9a47220 */ /* 0x000fe20000410000 */
[----:B-1----:R-:W-:Y:S01]  /*53c0*/  FMUL.FTZ R200, R199, R200 ;  /* 0x000000c8c7c87220 */ /* 0x002fe20000410000 */
        /* <DEDUP_REMOVED lines=11> */
[----:B------:R-:W-:Y:S03]  /*5480*/  MUFU.EX2 R192, R162 ;  /* 0x000000a200c07308 */ /* 0x000fe60000000800 */
[----:B0-----:R-:W-:Y:S01]  /*5490*/  LDS.U16 R177, [R41+0x12] ;  /* 0x0000120029b17984 */ /* 0x001fe20000000400 */
[----:B------:R0:W-:Y:S03]  /*54a0*/  MUFU.EX2 R188, R164 ;  /* 0x000000a400bc7308 */ /* 0x0001e60000000800 */
[----:B------:R-:W-:Y:S04]  /*54b0*/  LDS.U16 R168, [R40+0x14] ;  /* 0x0000140028a87984 */ /* 0x000fe80000000400 */
[----:B------:R-:W-:Y:S04]  /*54c0*/  LDS.U16 R166, [R39+0x16] ;  /* 0x0000160027a67984 */ /* 0x000fe80000000400 */
[----:B------:R-:W-:Y:S04]  /*54d0*/  LDS.U16 R175, [R38+0x18] ;  /* 0x0000180026af7984 */ /* 0x000fe80000000400 */
[----:B------:R-:W-:Y:S04]  /*54e0*/  LDS.U16 R173, [R37+0x1a] ;  /* 0x00001a0025ad7984 */ /* 0x000fe80000000400 */
[----:B0-----:R-:W-:Y:S04]  /*54f0*/  LDS.U16 R164, [R36+0x1c] ;  /* 0x00001c0024a47984 */ /* 0x001fe80000000400 */
[----:B------:R-:W-:Y:S01]  /*5500*/  LDS.U16 R162, [R0+0x1e] ;  /* 0x00001e0000a27984 */ /* 0x000fe20000000400 */
[----:B------:R-:W1:Y:S01]  /*5510*/  MUFU.EX2 R180, R28 ;  /* 0x0000001c00b47308 */ /* 0x000e620000000800 */
[----:B------:R-:W-:Y:S01]  /*5520*/  FMUL.FTZ R182, R27, R96 ;  /* 0x000000601bb67220 */ /* 0x000fe20000410000 */
[----:B------:R-:W-:-:S03]  /*5530*/  ISETP.NE.AND P2, PT, R154, RZ, PT ;  /* 0x000000ff9a00720c */ /* 0x000fc60003f45270 */
[----:B------:R-:W-:Y:S01]  /*5540*/  FMUL.RZ R182, R182, 0.15915493667125701904 ;  /* 0x3e22f983b6b67820 */ /* 0x000fe2000040c000 */
[----:B------:R-:W0:Y:S03]  /*5550*/  S2UR UR7, SR_CgaCtaId ;  /* 0x00000000000779c3 */ /* 0x000e260000008800 */
[----:B------:R-:W-:Y:S08]  /*5560*/  MUFU.SIN R207, R182 ;  /* 0x000000b600cf7308 */ /* 0x000ff00000000400 */
[----:B------:R5:W-:Y:S01]  /*5570*/  MUFU.COS R209, R182 ;  /* 0x000000b600d17308 */ /* 0x000be20000000000 */
[----:B------:R-:W-:Y:S01]  /*5580*/  UMOV UR6, 0x400 ;  /* 0x0000040000067882 */ /* 0x000fe20000000000 */
[----:B------:R-:W-:Y:S01]  /*5590*/  ISETP.NE.AND P1, PT, R154, 0x1f, PT ;  /* 0x0000001f9a00780c */ /* 0x000fe20003f25270 */
[----:B0-----:R-:W-:Y:S01]  /*55a0*/  ULEA UR6, UR7, UR6, 0x18 ;  /* 0x0000000607067291 */ /* 0x001fe2000f8ec0ff */
[----:B------:R0:W-:Y:S04]  /*55b0*/  STS.U16 [R111+0x420], R4 ;  /* 0x000420046f007388 */ /* 0x0001e80000000400 */
[----:B------:R1:W-:Y:S01]  /*55c0*/  STS.U16 [R110+0x460], R5 ;  /* 0x000460056e007388 */ /* 0x0003e20000000400 */
[----:B0-----:R-:W-:-:S03]  /*55d0*/  FMUL.FTZ R4, R27, R95 ;  /* 0x0000005f1b047220 */ /* 0x001fc60000410000 */
[----:B------:R-:W-:Y:S04]  /*55e0*/  STS.U16 [R109+0x4a0], R6 ;  /* 0x0004a0066d007388 */ /* 0x000fe80000000400 */
[----:B------:R0:W-:Y:S01]  /*55f0*/  STS.U16 [R107+0x4e0], R30 ;  /* 0x0004e01e6b007388 */ /* 0x0001e20000000400 */
[----:B-1----:R-:W-:Y:S01]  /*5600*/  SHF.L.U32 R5, R113, 0x8, RZ ;  /* 0x0000000871057819 */ /* 0x002fe200000006ff */
[----:B------:R-:W-:Y:S02]  /*5610*/  FMUL.RZ R184, R4, 0.15915493667125701904 ;  /* 0x3e22f98304b87820 */ /* 0x000fe4000040c000 */
[----:B---3--:R-:W-:Y:S01]  /*5620*/  STS.U16 [R105+0x520], R32 ;  /* 0x0005202069007388 */ /* 0x008fe20000000400 */
[----:B------:R-:W-:Y:S01]  /*5630*/  LOP3.LUT R4, R5, 0x100, RZ, 0xc0, !PT ;  /* 0x0000010005047812 */ /* 0x000fe200078ec0ff */
[----:B0-----:R-:W-:-:S03]  /*5640*/  FMUL.FTZ R30, R180, R29 ;  /* 0x0000001db41e7220 */ /* 0x001fc60000410000 */
[----:B------:R-:W-:Y:S01]  /*5650*/  IADD3 R4, PT, PT, R4, UR4, RZ ;  /* 0x0000000404047c10 */ /* 0x000fe2000fffe0ff */
[----:B--2---:R-:W-:Y:S04]  /*5660*/  STS.U16 [R103+0x560], R34 ;  /* 0x0005602267007388 */ /* 0x004fe80000000400 */
[----:B------:R-:W-:Y:S04]  /*5670*/  STS.U16 [R101+0x5a0], R170 ;  /* 0x0005a0aa65007388 */ /* 0x000fe80000000400 */
[----:B------:R-:W-:Y:S04]  /*5680*/  STS.U16 [R108+0x5e0], R7 ;  /* 0x0005e0076c007388 */ /* 0x000fe80000000400 */
[----:B------:R0:W-:Y:S04]  /*5690*/  STS.U16 [R50+0x620], R31 ;  /* 0x0006201f32007388 */ /* 0x0001e80000000400 */
[----:B------:R-:W-:Y:S04]  /*56a0*/  STS.U16 [R49+0x660], R172 ;  /* 0x000660ac31007388 */ /* 0x000fe80000000400 */
[----:B----4-:R-:W-:Y:S04]  /*56b0*/  STS.U16 [R48+0x6a0], R33 ;  /* 0x0006a02130007388 */ /* 0x010fe80000000400 */
[----:B------:R-:W-:Y:S04]  /*56c0*/  STS.U16 [R47+0x6e0], R174 ;  /* 0x0006e0ae2f007388 */ /* 0x000fe80000000400 */
[----:B------:R-:W-:Y:S04]  /*56d0*/  STS.U16 [R46+0x720], R35 ;  /* 0x000720232e007388 */ /* 0x000fe80000000400 */
[----:B------:R-:W-:Y:S04]  /*56e0*/  STS.U16 [R45+0x760], R176 ;  /* 0x000760b02d007388 */ /* 0x000fe80000000400 */
[----:B------:R-:W-:Y:S04]  /*56f0*/  STS.U16 [R44+0x7a0], R193 ;  /* 0x0007a0c12c007388 */ /* 0x000fe80000000400 */
[----:B------:R-:W-:Y:S01]  /*5700*/  STS.U16 [R43+0x7e0], R178 ;  /* 0x0007e0b22b007388 */ /* 0x000fe20000000400 */
[----:B------:R-:W-:-:S03]  /*5710*/  NOP ;  /* 0x0000000000007918 */ /* 0x000fc60000000000 */
[----:B------:R-:W-:Y:S01]  /*5720*/  LDS.U16 R5, [R58+0x422] ;  /* 0x000422003a057984 */ /* 0x000fe20000000400 */
[----:B-----5:R-:W-:-:S03]  /*5730*/  SEL R182, R4, R141, !P2 ;  /* 0x0000008d04b67207 */ /* 0x020fc60005000000 */
[----:B------:R-:W-:Y:S01]  /*5740*/  LDS.U16 R6, [R57+0x424] ;  /* 0x0004240039067984 */ /* 0x000fe20000000400 */
[----:B0-----:R-:W-:-:S03]  /*5750*/  FMUL.FTZ R31, R180, R205 ;  /* 0x000000cdb41f7220 */ /* 0x001fc60000410000 */
[----:B------:R-:W-:Y:S04]  /*5760*/  LDS.U16 R29, [R54+0x42a] ;  /* 0x00042a00361d7984 */ /* 0x000fe80000000400 */
[----:B------:R-:W-:Y:S04]  /*5770*/  LDS.U16 R32, [R53+0x42c] ;  /* 0x00042c0035207984 */ /* 0x000fe80000000400 */
[----:B------:R-:W-:Y:S04]  /*5780*/  LDS.U16 R35, [R41+0x432] ;  /* 0x0004320029237984 */ /* 0x000fe80000000400 */
[----:B------:R-:W0:Y:S04]  /*5790*/  LDS.U16 R4, [R51+0x420] ;  /* 0x0004200033047984 */ /* 0x000e280000000400 */
        /* <DEDUP_REMOVED lines=10> */
[----:B------:R-:W4:Y:S01]  /*5840*/  MUFU.COS R213, R184 ;  /* 0x000000b800d57308 */ /* 0x000f220000000000 */
[----:B------:R-:W-:-:S07]  /*5850*/  LEA R182, R182, UR6, 0x3 ;  /* 0x00000006b6b67c11 */ /* 0x000fce000f8e18ff */
[----:B------:R-:W5:Y:S01]  /*5860*/  MUFU.SIN R211, R184 ;  /* 0x000000b800d37308 */ /* 0x000f620000000400 */
[----:B------:R4:W-:Y:S01]  /*5870*/  STS.64 [R182+0x1d10], R30 ;  /* 0x001d101eb6007388 */ /* 0x0009e20000000a00 */
[----:B0-----:R-:W-:Y:S02]  /*5880*/  HADD2.F32 R4, -RZ, R4.H0_H0 ;  /* 0x20000004ff047230 */ /* 0x001fe40000004100 */
[----:B-1----:R-:W-:Y:S02]  /*5890*/  HADD2.F32 R7, -RZ, R7.H0_H0 ;  /* 0x20000007ff077230 */ /* 0x002fe40000004100 */
[----:B--2---:R-:W-:Y:S02]  /*58a0*/  HADD2.F32 R28, -RZ, R28.H0_H0 ;  /* 0x2000001cff1c7230 */ /* 0x004fe40000004100 */
[----:B---3--:R-:W-:Y:S02]  /*58b0*/  HADD2.F32 R33, -RZ, R33.H0_H0 ;  /* 0x20000021ff217230 */ /* 0x008fe40000004100 */
[----:B----4-:R-:W-:-:S02]  /*58c0*/  HADD2.F32 R182, -RZ, R5.H0_H0 ;  /* 0x20000005ffb67230 */ /* 0x010fc40000004100 */
[----:B------:R-:W-:Y:S02]  /*58d0*/  HADD2.F32 R5, -RZ, R6.H0_H0 ;  /* 0x20000006ff057230 */ /* 0x000fe40000004100 */
[----:B------:R-:W-:Y:S02]  /*58e0*/  HADD2.F32 R6, -RZ, R29.H0_H0 ;  /* 0x2000001dff067230 */ /* 0x000fe40000004100 */
[----:B------:R-:W-:Y:S01]  /*58f0*/  FMUL.FTZ R190, R188, R213 ;  /* 0x000000d5bcbe7220 */ /* 0x000fe20000410000 */
[----:B------:R-:W-:Y:S02]  /*5900*/  HADD2.F32 R29, -RZ, R32.H0_H0 ;  /* 0x20000020ff1d7230 */ /* 0x000fe40000004100 */
[----:B------:R-:W-:Y:S02]  /*5910*/  HADD2.F32 R32, -RZ, R35.H0_H0 ;  /* 0x20000023ff207230 */ /* 0x000fe40000004100 */
[----:B------:R-:W-:Y:S02]  /*5920*/  HADD2.F32 R34, -RZ, R34.H0_H0 ;  /* 0x20000022ff227230 */ /* 0x000fe40000004100 */
[----:B-----5:R-:W-:-:S02]  /*5930*/  HADD2.F32 R35, -RZ, R170.H0_H0 ;  /* 0x200000aaff237230 */ /* 0x020fc40000004100 */
[----:B------:R-:W-:Y:S02]  /*5940*/  HADD2.F32 R213, -RZ, R172.H0_H0 ;  /* 0x200000acffd57230 */ /* 0x000fe40000004100 */
[----:B------:R-:W-:Y:S02]  /*5950*/  HADD2.F32 R206, -RZ, R174.H0_H0 ;  /* 0x200000aeffce7230 */ /* 0x000fe40000004100 */
[----:B------:R-:W-:Y:S02]  /*5960*/  HADD2.F32 R208, -RZ, R176.H0_H0 ;  /* 0x200000b0ffd07230 */ /* 0x000fe40000004100 */
[----:B------:R-:W-:Y:S02]  /*5970*/  HADD2.F32 R231, -RZ, R178.H0_H0 ;  /* 0x200000b2ffe77230 */ /* 0x000fe40000004100 */
[----:B------:R-:W-:Y:S01]  /*5980*/  HADD2.F32 R229, -RZ, R180.H0_H0 ;  /* 0x200000b4ffe57230 */ /* 0x000fe20000004100 */
[----:B------:R-:W-:Y:S01]  /*5990*/  BSSY.RECONVERGENT B0, `(.L_x_16252) ;  /* 0x0000031000007945 */ /* 0x000fe20003800200 */
[C---:B------:R-:W-:Y:S01]  /*59a0*/  FMUL.FTZ R194, R192.reuse, R209 ;  /* 0x000000d1c0c27220 */ /* 0x040fe20000410000 */
        /* <DEDUP_REMOVED lines=46> */
.L_x_16253:
[----:B------:R0:W1:Y:S02]  /*5c90*/  LDS.64 R28, [R216+UR5+0x2d18] ;  /* 0x002d1805d81c7984 */ /* 0x0000640008000a00 */
.L_x_16254:
[----:B------:R-:W-:Y:S05]  /*5ca0*/  BSYNC.RECONVERGENT B0 ;  /* 0x0000000000007941 */ /* 0x000fea0003800200 */
.L_x_16252:
[----:B------:R-:W4:Y:S01]  /*5cb0*/  @P0 LDC R7, c[0x0][0x38c] ;  /* 0x0000e300ff070b82 */ /* 0x000f220000000800 */
[----:B--2---:R-:W-:Y:S01]  /*5cc0*/  @P0 IADD3 R4, PT, PT, R143, -0x2, RZ ;  /* 0xfffffffe8f040810 */ /* 0x004fe20007ffe0ff */
[-C--:B------:R-:W-:Y:S01]  /*5cd0*/  FMUL.FTZ R35, R171, R106.reuse ;  /* 0x0000006aab237220 */ /* 0x080fe20000410000 */
[----:B------:R-:W-:-:S03]  /*5ce0*/  FMUL.FTZ R33, R169, R106 ;  /* 0x0000006aa9217220 */ /* 0x000fc60000410000 */
[C---:B------:R-:W-:Y:S01]  /*5cf0*/  FMUL.FTZ R226, R94.reuse, R35 ;  /* 0x000000235ee27220 */ /* 0x040fe20000410000 */
[----:B------:R-:W-:-:S03]  /*5d00*/  FMUL.FTZ R222, R94, R33 ;  /* 0x000000215ede7220 */ /* 0x000fc60000410000 */
[C---:B------:R-:W-:Y:S01]  /*5d10*/  FMUL.FTZ R33, R203.reuse, R226 ;  /* 0x000000e2cb217220 */ /* 0x040fe20000410000 */
[----:B------:R-:W-:Y:S01]  /*5d20*/  FMUL.FTZ R35, R203, R222 ;  /* 0x000000decb237220 */ /* 0x000fe20000410000 */
[----:B----4-:R-:W-:Y:S01]  /*5d30*/  @P0 IMAD R7, R4, R7, UR4 ;  /* 0x0000000404070e24 */ /* 0x010fe2000f8e0207 */
[----:B------:R-:W-:-:S03]  /*5d40*/  CS2R R4, SRZ ;  /* 0x0000000000047805 */ /* 0x000fc6000001ff00 */
[----:B------:R-:W-:-:S05]  /*5d50*/  @P0 IMAD.WIDE R6, R7, 0x10, R8 ;  /* 0x0000001007060825 */ /* 0x000fca00078e0208 */
[----:B------:R2:W4:Y:S01]  /*5d60*/  @P0 LDG.E.64 R4, desc[UR16][R6.64+0x8] ;  /* 0x0000081006040981 */ /* 0x000522000c1e1b00 */
[----:B------:R-:W-:Y:S01]  /*5d70*/  FMUL.FTZ R228, R191, R104 ;  /* 0x00000068bfe47220 */ /* 0x000fe20000410000 */
[C---:B------:R-:W-:Y:S01]  /*5d80*/  FFMA.FTZ R33, R204.reuse, R222, -R33 ;  /* 0x000000decc217223 */ /* 0x040fe20000010821 */
[----:B------:R-:W-:Y:S01]  /*5d90*/  FMUL.FTZ R224, R189, R104 ;  /* 0x00000068bde07220 */ /* 0x000fe20000410000 */
[----:B------:R-:W-:Y:S01]  /*5da0*/  FFMA.FTZ R32, R204, R226, R35 ;  /* 0x000000e2cc207223 */ /* 0x000fe20000010023 */
[----:B------:R-:W-:Y:S01]  /*5db0*/  FMUL.FTZ R233, R185, R102 ;  /* 0x00000066b9e97220 */ /* 0x000fe20000410000 */
[----:B------:R-:W-:Y:S01]  /*5dc0*/  FFMA.FTZ R33, R91, R228, R33 ;  /* 0x000000e45b217223 */ /* 0x000fe20000010021 */
[----:B------:R-:W-:Y:S01]  /*5dd0*/  FMUL.FTZ R227, R187, R102 ;  /* 0x00000066bbe37220 */ /* 0x000fe20000410000 */
[----:B------:R-:W-:Y:S01]  /*5de0*/  FFMA.FTZ R32, R91, R224, R32 ;  /* 0x000000e05b207223 */ /* 0x000fe20000010020 */
[-C--:B------:R-:W-:Y:S01]  /*5df0*/  FMUL.FTZ R230, R183, R100.reuse ;  /* 0x00000064b7e67220 */ /* 0x080fe20000410000 */
[-C--:B------:R-:W-:Y:S01]  /*5e00*/  FMUL.FTZ R193, R201, R33.reuse ;  /* 0x00000021c9c17220 */ /* 0x080fe20000410000 */
[----:B------:R-:W-:Y:S01]  /*5e10*/  FMUL.FTZ R232, R181, R100 ;  /* 0x00000064b5e87220 */ /* 0x000fe20000410000 */
[----:B------:R-:W-:Y:S01]  /*5e20*/  FMUL.FTZ R35, R201, R32 ;  /* 0x00000020c9237220 */ /* 0x000fe20000410000 */
[----:B------:R-:W-:Y:S01]  /*5e30*/  FMUL.FTZ R221, R177, R98 ;  /* 0x00000062b1dd7220 */ /* 0x000fe20000410000 */
[C---:B------:R-:W-:Y:S01]  /*5e40*/  FFMA.FTZ R193, R202.reuse, R32, R193 ;  /* 0x00000020cac17223 */ /* 0x040fe200000100c1 */
[----:B------:R-:W-:Y:S01]  /*5e50*/  FMUL.FTZ R217, R179, R98 ;  /* 0x00000062b3d97220 */ /* 0x000fe20000410000 */
[----:B------:R-:W-:Y:S01]  /*5e60*/  FFMA.FTZ R34, R202, R33, -R35 ;  /* 0x00000021ca227223 */ /* 0x000fe20000010823 */
[----:B------:R-:W-:Y:S01]  /*5e70*/  FMUL.FTZ R207, R166, R97 ;  /* 0x00000061a6cf7220 */ /* 0x000fe20000410000 */
[----:B------:R-:W-:Y:S01]  /*5e80*/  FFMA.FTZ R193, R88, R233, R193 ;  /* 0x000000e958c17223 */ /* 0x000fe200000100c1 */
[----:B------:R-:W-:Y:S01]  /*5e90*/  FMUL.FTZ R209, R168, R97 ;  /* 0x00000061a8d17220 */ /* 0x000fe20000410000 */
[----:B------:R-:W-:Y:S01]  /*5ea0*/  FFMA.FTZ R34, R88, R227, R34 ;  /* 0x000000e358227223 */ /* 0x000fe20000010022 */
[-C--:B------:R-:W-:Y:S01]  /*5eb0*/  FMUL.FTZ R206, R173, R96.reuse ;  /* 0x00000060adce7220 */ /* 0x080fe20000410000 */
[-C--:B--2---:R-:W-:Y:S01]  /*5ec0*/  FMUL.FTZ R7, R199, R193.reuse ;  /* 0x000000c1c7077220 */ /* 0x084fe20000410000 */
[----:B------:R-:W-:Y:S01]  /*5ed0*/  FMUL.FTZ R208, R175, R96 ;  /* 0x00000060afd07220 */ /* 0x000fe20000410000 */
[-C--:B------:R-:W-:Y:S01]  /*5ee0*/  FMUL.FTZ R6, R199, R34.reuse ;  /* 0x00000022c7067220 */ /* 0x080fe20000410000 */
[----:B------:R-:W-:Y:S01]  /*5ef0*/  ISETP.GE.AND P1, PT, R112, 0x1, PT ;  /* 0x000000017000780c */ /* 0x000fe20003f26270 */
[C---:B------:R-:W-:Y:S01]  /*5f00*/  FFMA.FTZ R7, R200.reuse, R34, -R7 ;  /* 0x00000022c8077223 */ /* 0x040fe20000010807 */
[----:B------:R-:W-:Y:S01]  /*5f10*/  ISETP.NE.AND P3, PT, R215, 0x1f, PT ;  /* 0x0000001fd700780c */ /* 0x000fe20003f65270 */
[----:B------:R-:W-:Y:S01]  /*5f20*/  FFMA.FTZ R6, R200, R193, R6 ;  /* 0x000000c1c8067223 */ /* 0x000fe20000010006 */
[----:B------:R-:W-:Y:S01]  /*5f30*/  ULEA UR7, UR4, UR6, 0x4 ;  /* 0x0000000604077291 */ /* 0x000fe2000f8e20ff */
[C---:B------:R-:W-:Y:S01]  /*5f40*/  FFMA.FTZ R7, R85.reuse, R230, R7 ;  /* 0x000000e655077223 */ /* 0x040fe20000010007 */
[----:B------:R-:W-:Y:S01]  /*5f50*/  BSSY.RECONVERGENT B0, `(.L_x_16255) ;  /* 0x00000df000007945 */ /* 0x000fe20003800200 */
        /* <DEDUP_REMOVED lines=9> */
[C---:B------:R-:W-:Y:S01]  /*5ff0*/  FFMA.FTZ R32, R196.reuse, R32, -R7 ;  /* 0x00000020c4207223 */ /* 0x040fe20000010807 */
[C---:B------:R-:W-:Y:S01]  /*6000*/  FMUL.FTZ R7, R31.reuse, R203 ;  /* 0x000000cb1f077220 */ /* 0x040fe20000410000 */
[----:B------:R-:W-:Y:S01]  /*6010*/  FFMA.FTZ R35, R196, R35, R6 ;  /* 0x00000023c4237223 */ /* 0x000fe20000010006 */
[C---:B------:R-:W-:Y:S02]  /*6020*/  FMUL.FTZ R6, R30.reuse, R203 ;  /* 0x000000cb1e067220 */ /* 0x040fe40000410000 */
[-C--:B------:R-:W-:Y:S01]  /*6030*/  FFMA.FTZ R7, R30, R204.reuse, -R7 ;  /* 0x000000cc1e077223 */ /* 0x080fe20000010807 */
        /* <DEDUP_REMOVED lines=8> */
[C---:B------:R-:W-:Y:S01]  /*60c0*/  FFMA.FTZ R34, R194.reuse, R193, R34 ;  /* 0x000000c1c2227223 */ /* 0x040fe20000010022 */
[----:B------:R-:W-:Y:S02]  /*60d0*/  FFMA.FTZ R211, R194, R35, -R211 ;  /* 0x00000023c2d37223 */ /* 0x000fe400000108d3 */
[----:B------:R-:W-:Y:S01]  /*60e0*/  FFMA.FTZ R33, R202, R7, -R33 ;  /* 0x00000007ca217223 */ /* 0x000fe20000010821 */
[----:B------:R-:W-:Y:S01]  /*60f0*/  FFMA.FTZ R193, R79, R206, R34 ;  /* 0x000000ce4fc17223 */ /* 0x000fe20000010022 */
[----:B------:R-:W-:Y:S01]  /*6100*/  FMUL.FTZ R7, R199, R32 ;  /* 0x00000020c7077220 */ /* 0x000fe20000410000 */
[----:B------:R-:W-:Y:S01]  /*6110*/  FFMA.FTZ R211, R79, R208, R211 ;  /* 0x000000d04fd37223 */ /* 0x000fe200000100d3 */
[----:B------:R-:W-:Y:S01]  /*6120*/  FMUL.FTZ R35, R199, R33 ;  /* 0x00000021c7237220 */ /* 0x000fe20000410000 */
[----:B------:R-:W-:Y:S01]  /*6130*/  FMUL.FTZ R219, R188, R193 ;  /* 0x000000c1bcdb7220 */ /* 0x000fe20000410000 */
[----:B------:R-:W-:Y:S01]  /*6140*/  FFMA.FTZ R7, R200, R33, -R7 ;  /* 0x00000021c8077223 */ /* 0x000fe20000010807 */
[-C--:B------:R-:W-:Y:S01]  /*6150*/  FMUL.FTZ R6, R188, R211.reuse ;  /* 0x000000d3bc067220 */ /* 0x080fe20000410000 */
[----:B------:R-:W-:Y:S01]  /*6160*/  FFMA.FTZ R35, R200, R32, R35 ;  /* 0x00000020c8237223 */ /* 0x000fe20000010023 */
[C---:B------:R-:W-:Y:S01]  /*6170*/  FFMA.FTZ R32, R190.reuse, R211, -R219 ;  /* 0x000000d3be207223 */ /* 0x040fe200000108db */
[C---:B------:R-:W-:Y:S01]  /*6180*/  FMUL.FTZ R33, R197.reuse, R7 ;  /* 0x00000007c5217220 */ /* 0x040fe20000410000 */
[----:B------:R-:W-:Y:S01]  /*6190*/  FFMA.FTZ R219, R190, R193, R6 ;  /* 0x000000c1bedb7223 */ /* 0x000fe20000010006 */
[-C--:B------:R-:W-:Y:S01]  /*61a0*/  FMUL.FTZ R193, R162, R95.reuse ;  /* 0x0000005fa2c17220 */ /* 0x080fe20000410000 */
[----:B------:R-:W-:Y:S01]  /*61b0*/  FMUL.FTZ R211, R164, R95 ;  /* 0x0000005fa4d37220 */ /* 0x000fe20000410000 */
[-C--:B------:R-:W-:Y:S01]  /*61c0*/  FFMA.FTZ R33, R198, R35.reuse, R33 ;  /* 0x00000023c6217223 */ /* 0x080fe20000010021 */
[----:B------:R-:W-:Y:S01]  /*61d0*/  FMUL.FTZ R35, R197, R35 ;  /* 0x00000023c5237220 */ /* 0x000fe20000410000 */
[----:B------:R-:W-:-:S02]  /*61e0*/  FFMA.FTZ R6, R78, R193, R219 ;  /* 0x000000c14e067223 */ /* 0x000fc400000100db */
[C---:B------:R-:W-:Y:S01]  /*61f0*/  FMUL.FTZ R219, R195.reuse, R33 ;  /* 0x00000021c3db7220 */ /* 0x040fe20000410000 */
[----:B------:R-:W-:Y:S01]  /*6200*/  FFMA.FTZ R35, R198, R7, -R35 ;  /* 0x00000007c6237223 */ /* 0x000fe20000010823 */
[----:B------:R-:W-:Y:S01]  /*6210*/  FFMA.FTZ R7, R78, R211, R32 ;  /* 0x000000d34e077223 */ /* 0x000fe20000010020 */
[----:B------:R-:W2:Y:S02]  /*6220*/  SHFL.UP PT, R212, R6, 0x1, RZ ;  /* 0x0420000006d47989 */ /* 0x000ea400000e00ff */
[-C--:B------:R-:W-:Y:S01]  /*6230*/  FMUL.FTZ R32, R195, R35.reuse ;  /* 0x00000023c3207220 */ /* 0x080fe20000410000 */
[C---:B------:R-:W-:Y:S01]  /*6240*/  FFMA.FTZ R219, R196.reuse, R35, -R219 ;  /* 0x00000023c4db7223 */ /* 0x040fe200000108db */
[----:B------:R-:W5:Y:S02]  /*6250*/  SHFL.UP PT, R210, R7, 0x1, RZ ;  /* 0x0420000007d27989 */ /* 0x000f6400000e00ff */
        /* <DEDUP_REMOVED lines=9> */
[----:B--2---:R-:W-:-:S03]  /*62f0*/  FMUL.FTZ R34, R32, R212 ;  /* 0x000000d420227220 */ /* 0x004fc60000410000 */
[C---:B------:R-:W-:Y:S01]  /*6300*/  FMUL.FTZ R35, R33.reuse, R212 ;  /* 0x000000d421237220 */ /* 0x040fe20000410000 */
[-C--:B-----5:R-:W-:Y:S02]  /*6310*/  FFMA.FTZ R219, R33, R210.reuse, R34 ;  /* 0x000000d221db7223 */ /* 0x0a0fe40000010022 */
[----:B------:R-:W2:Y:S01]  /*6320*/  SHFL.UP PT, R34, R33, 0x1, RZ ;  /* 0x0420000021227989 */ /* 0x000ea200000e00ff */
[----:B------:R-:W-:Y:S01]  /*6330*/  FFMA.FTZ R212, R32, R210, -R35 ;  /* 0x000000d220d47223 */ /* 0x000fe20000010823 */
[----:B------:R-:W-:Y:S01]  /*6340*/  @P1 FADD.FTZ R6, R6, R219 ;  /* 0x000000db06061221 */ /* 0x000fe20000010000 */
[-C--:B-1-3--:R-:W-:Y:S01]  /*6350*/  FMUL.FTZ R219, R190, R29.reuse ;  /* 0x0000001dbedb7220 */ /* 0x08afe20000410000 */
[----:B------:R-:W1:Y:S01]  /*6360*/  SHFL.UP PT, R210, R32, 0x1, RZ ;  /* 0x0420000020d27989 */ /* 0x000e6200000e00ff */
[----:B------:R-:W-:Y:S01]  /*6370*/  @P1 FADD.FTZ R7, R7, R212 ;  /* 0x000000d407071221 */ /* 0x000fe20000010000 */
[C---:B------:R-:W-:Y:S01]  /*6380*/  FMUL.FTZ R35, R188.reuse, R29 ;  /* 0x0000001dbc237220 */ /* 0x040fe20000410000 */
[-C--:B------:R-:W-:Y:S01]  /*6390*/  FFMA.FTZ R219, -R188, R28.reuse, -R219 ;  /* 0x0000001cbcdb7223 */ /* 0x080fe200000109db */
[----:B------:R-:W3:Y:S02]  /*63a0*/  SHFL.UP PT, R234, R6, 0x2, RZ ;  /* 0x0440000006ea7989 */ /* 0x000ee400000e00ff */
[----:B------:R-:W-:Y:S01]  /*63b0*/  FFMA.FTZ R35, R190, R28, -R35 ;  /* 0x0000001cbe237223 */ /* 0x000fe20000010823 */
[C---:B------:R-:W-:Y:S01]  /*63c0*/  FMUL.FTZ R212, R192.reuse, R219 ;  /* 0x000000dbc0d47220 */ /* 0x040fe20000410000 */
[----:B------:R-:W5:Y:S02]  /*63d0*/  SHFL.UP PT, R218, R7, 0x2, RZ ;  /* 0x0440000007da7989 */ /* 0x000f6400000e00ff */
[-C--:B------:R-:W-:Y:S01]  /*63e0*/  FMUL.FTZ R235, R192, R35.reuse ;  /* 0x00000023c0eb7220 */ /* 0x080fe20000410000 */
[----:B------:R-:W-:-:S03]  /*63f0*/  FFMA.FTZ R35, R194, R35, R212 ;  /* 0x00000023c2237223 */ /* 0x000fc600000100d4 */
[----:B------:R-:W-:Y:S01]  /*6400*/  FFMA.FTZ R235, R194, R219, -R235 ;  /* 0x000000dbc2eb7223 */ /* 0x000fe200000108eb */
[----:B------:R-:W-:-:S03]  /*6410*/  FMUL.FTZ R236, R195, R35 ;  /* 0x00000023c3ec7220 */ /* 0x000fc60000410000 */
[----:B------:R-:W-:Y:S01]  /*6420*/  FMUL.FTZ R237, R195, R235 ;  /* 0x000000ebc3ed7220 */ /* 0x000fe20000410000 */
[-C--:B--2---:R-:W-:Y:S01]  /*6430*/  FMUL.FTZ R212, R32, R34.reuse ;  /* 0x0000002220d47220 */ /* 0x084fe20000410000 */
[C---:B------:R-:W-:Y:S02]  /*6440*/  FMUL.FTZ R219, R33.reuse, R34 ;  /* 0x0000002221db7220 */ /* 0x040fe40000410000 */
[C---:B------:R-:W-:Y:S01]  /*6450*/  FFMA.FTZ R34, R196.reuse, R35, R237 ;  /* 0x00000023c4227223 */ /* 0x040fe200000100ed */
[----:B------:R-:W-:Y:S01]  /*6460*/  FFMA.FTZ R35, R196, R235, -R236 ;  /* 0x000000ebc4237223 */ /* 0x000fe200000108ec */
[-C--:B-1----:R-:W-:Y:S01]  /*6470*/  @P1 FFMA.FTZ R33, R33, R210.reuse, R212 ;  /* 0x000000d221211223 */ /* 0x082fe200000100d4 */
[----:B------:R-:W-:Y:S01]  /*6480*/  @P1 FFMA.FTZ R32, R32, R210, -R219 ;  /* 0x000000d220201223 */ /* 0x000fe200000108db */
[----:B------:R-:W-:Y:S01]  /*6490*/  ISETP.GE.AND P1, PT, R112, 0x2, PT ;  /* 0x000000027000780c */ /* 0x000fe20003f26270 */
[----:B------:R-:W-:Y:S01]  /*64a0*/  FMUL.FTZ R235, R188, R231 ;  /* 0x000000e7bceb7220 */ /* 0x000fe20000410000 */
[CC--:B---3--:R-:W-:Y:S01]  /*64b0*/  FMUL.FTZ R219, R33.reuse, R234.reuse ;  /* 0x000000ea21db7220 */ /* 0x0c8fe20000410000 */
[----:B------:R-:W-:Y:S01]  /*64c0*/  FMUL.FTZ R234, R32, R234 ;  /* 0x000000ea20ea7220 */ /* 0x000fe20000410000 */
[----:B------:R-:W1:Y:S01]  /*64d0*/  SHFL.UP PT, R210, R33, 0x2, RZ ;  /* 0x0440000021d27989 */ /* 0x000e6200000e00ff */
[-C--:B------:R-:W-:Y:S01]  /*64e0*/  FMUL.FTZ R236, R188, R229.reuse ;  /* 0x000000e5bcec7220 */ /* 0x080fe20000410000 */
[-C--:B-----5:R-:W-:Y:S01]  /*64f0*/  FFMA.FTZ R212, R32, R218.reuse, -R219 ;  /* 0x000000da20d47223 */ /* 0x0a0fe200000108db */
[----:B------:R-:W-:Y:S01]  /*6500*/  FFMA.FTZ R219, R33, R218, R234 ;  /* 0x000000da21db7223 */ /* 0x000fe200000100ea */
[C---:B------:R-:W-:Y:S01]  /*6510*/  FFMA.FTZ R234, R190.reuse, R229, -R235 ;  /* 0x000000e5beea7223 */ /* 0x040fe200000108eb */
[----:B------:R-:W2:Y:S01]  /*6520*/  SHFL.UP PT, R218, R32, 0x2, RZ ;  /* 0x0440000020da7989 */ /* 0x000ea200000e00ff */
[----:B------:R-:W-:-:S02]  /*6530*/  FFMA.FTZ R236, R190, R231, R236 ;  /* 0x000000e7beec7223 */ /* 0x000fc400000100ec */
[----:B------:R-:W-:Y:S01]  /*6540*/  FADD.FTZ R237, R223, R234 ;  /* 0x000000eadfed7221 */ /* 0x000fe20000010000 */
[----:B------:R-:W-:Y:S01]  /*6550*/  @P1 FADD.FTZ R6, R6, R219 ;  /* 0x000000db06061221 */ /* 0x000fe20000010000 */
[----:B------:R-:W-:Y:S01]  /*6560*/  FADD.FTZ R235, R225, R236 ;  /* 0x000000ece1eb7221 */ /* 0x000fe20000010000 */
[----:B------:R-:W-:Y:S01]  /*6570*/  @P1 FADD.FTZ R7, R7, R212 ;  /* 0x000000d407071221 */ /* 0x000fe20000010000 */
[C---:B------:R-:W-:Y:S01]  /*6580*/  FMUL.FTZ R219, R192.reuse, R237 ;  /* 0x000000edc0db7220 */ /* 0x040fe20000410000 */
[CC--:B------:R-:W-:Y:S01]  /*6590*/  FMUL.FTZ R236, R197.reuse, R34.reuse ;  /* 0x00000022c5ec7220 */ /* 0x0c0fe20000410000 */
[-C--:B------:R-:W-:Y:S01]  /*65a0*/  FMUL.FTZ R234, R192, R235.reuse ;  /* 0x000000ebc0ea7220 */ /* 0x080fe20000410000 */
[----:B------:R-:W3:Y:S01]  /*65b0*/  SHFL.UP PT, R212, R6, 0x4, RZ ;  /* 0x0480000006d47989 */ /* 0x000ee200000e00ff */
[----:B------:R-:W-:Y:S01]  /*65c0*/  FFMA.FTZ R235, R194, R235, R219 ;  /* 0x000000ebc2eb7223 */ /* 0x000fe200000100db */
[-C--:B------:R-:W-:Y:S01]  /*65d0*/  FMUL.FTZ R219, R197, R35.reuse ;  /* 0x00000023c5db7220 */ /* 0x080fe20000410000 */
[----:B------:R-:W-:Y:S01]  /*65e0*/  FFMA.FTZ R240, R198, R35, -R236 ;  /* 0x00000023c6f07223 */ /* 0x000fe200000108ec */
[----:B------:R-:W-:Y:S01]  /*65f0*/  FFMA.FTZ R234, R194, R237, -R234 ;  /* 0x000000edc2ea7223 */ /* 0x000fe200000108ea */
[----:B------:R-:W-:Y:S01]  /*6600*/  FADD.FTZ R235, R220, R235 ;  /* 0x000000ebdceb7221 */ /* 0x000fe20000010000 */
[----:B------:R-:W-:Y:S01]  /*6610*/  FFMA.FTZ R238, R198, R34, R219 ;  /* 0x00000022c6ee7223 */ /* 0x000fe200000100db */
[----:B------:R-:W-:Y:S01]  /*6620*/  FMUL.FTZ R241, R199, R240 ;  /* 0x000000f0c7f17220 */ /* 0x000fe20000410000 */
[----:B------:R-:W5:Y:S01]  /*6630*/  SHFL.UP PT, R219, R7, 0x4, RZ ;  /* 0x0480000007db7989 */ /* 0x000f6200000e00ff */
[-C--:B-1----:R-:W-:Y:S01]  /*6640*/  FMUL.FTZ R35, R33, R210.reuse ;  /* 0x000000d221237220 */ /* 0x082fe20000410000 */
[----:B------:R-:W-:Y:S01]  /*6650*/  FMUL.FTZ R210, R32, R210 ;  /* 0x000000d220d27220 */ /* 0x000fe20000410000 */
[----:B------:R-:W-:Y:S01]  /*6660*/  FADD.FTZ R234, R213, R234 ;  /* 0x000000ead5ea7221 */ /* 0x000fe20000010000 */
[-C--:B------:R-:W-:Y:S01]  /*6670*/  FMUL.FTZ R239, R195, R235.reuse ;  /* 0x000000ebc3ef7220 */ /* 0x080fe20000410000 */
[----:B------:R-:W-:Y:S01]  /*6680*/  FFMA.FTZ R34, R200, R238, R241 ;  /* 0x000000eec8227223 */ /* 0x000fe200000100f1 */
[-C--:B--2---:R-:W-:Y:S01]  /*6690*/  @P1 FFMA.FTZ R33, R33, R218.reuse, R210 ;  /* 0x000000da21211223 */ /* 0x084fe200000100d2 */
[----:B------:R-:W-:Y:S01]  /*66a0*/  @P1 FFMA.FTZ R32, R32, R218, -R35 ;  /* 0x000000da20201223 */ /* 0x000fe20000010823 */
[-C--:B------:R-:W-:Y:S01]  /*66b0*/  FMUL.FTZ R35, R195, R234.reuse ;  /* 0x000000eac3237220 */ /* 0x080fe20000410000 */
[----:B------:R-:W-:Y:S01]  /*66c0*/  ISETP.GE.AND P1, PT, R112, 0x4, PT ;  /* 0x000000047000780c */ /* 0x000fe20003f26270 */
[C---:B------:R-:W-:Y:S01]  /*66d0*/  FFMA.FTZ R236, R196.reuse, R234, -R239 ;  /* 0x000000eac4ec7223 */ /* 0x040fe200000108ef */
[----:B------:R-:W1:Y:S01]  /*66e0*/  SHFL.UP PT, R218, R33, 0x4, RZ ;  /* 0x0480000021da7989 */ /* 0x000e6200000e00ff */
[----:B------:R-:W-:Y:S01]  /*66f0*/  FFMA.FTZ R237, R196, R235, R35 ;  /* 0x000000ebc4ed7223 */ /* 0x000fe20000010023 */
[----:B------:R-:W-:Y:S01]  /*6700*/  FMUL.FTZ R35, R199, R238 ;  /* 0x000000eec7237220 */ /* 0x000fe20000410000 */
[----:B------:R-:W-:Y:S01]  /*6710*/  FADD.FTZ R236, R205, R236 ;  /* 0x000000eccdec7221 */ /* 0x000fe20000010000 */
[----:B------:R-:W2:Y:S01]  /*6720*/  SHFL.UP PT, R210, R32, 0x4, RZ ;  /* 0x0480000020d27989 */ /* 0x000ea200000e00ff */
[CC--:B---3--:R-:W-:Y:S01]  /*6730*/  FMUL.FTZ R235, R33.reuse, R212.reuse ;  /* 0x000000d421eb7220 */ /* 0x0c8fe20000410000 */
[----:B------:R-:W-:Y:S01]  /*6740*/  FMUL.FTZ R234, R32, R212 ;  /* 0x000000d420ea7220 */ /* 0x000fe20000410000 */
[----:B------:R-:W-:Y:S01]  /*6750*/  FADD.FTZ R237, R174, R237 ;  /* 0x000000edaeed7221 */ /* 0x000fe20000010000 */
[----:B------:R-:W-:Y:S01]  /*6760*/  FFMA.FTZ R35, R200, R240, -R35 ;  /* 0x000000f0c8237223 */ /* 0x000fe20000010823 */
[-C--:B-----5:R-:W-:Y:S01]  /*6770*/  FFMA.FTZ R212, R32, R219.reuse, -R235 ;  /* 0x000000db20d47223 */ /* 0x0a0fe200000108eb */
[----:B------:R-:W-:Y:S01]  /*6780*/  FFMA.FTZ R219, R33, R219, R234 ;  /* 0x000000db21db7223 */ /* 0x000fe200000100ea */
[----:B------:R-:W-:-:S02]  /*6790*/  FMUL.FTZ R235, R197, R237 ;  /* 0x000000edc5eb7220 */ /* 0x000fc40000410000 */
[----:B------:R-:W-:Y:S01]  /*67a0*/  @P1 FADD.FTZ R7, R7, R212 ;  /* 0x000000d407071221 */ /* 0x000fe20000010000 */
[----:B------:R-:W-:Y:S01]  /*67b0*/  @P1 FADD.FTZ R6, R6, R219 ;  /* 0x000000db06061221 */ /* 0x000fe20000010000 */
[-C--:B------:R-:W-:Y:S01]  /*67c0*/  FMUL.FTZ R219, R197, R236.reuse ;  /* 0x000000ecc5db7220 */ /* 0x080fe20000410000 */
[----:B------:R-:W-:-:S03]  /*67d0*/  FFMA.FTZ R235, R198, R236, -R235 ;  /* 0x000000ecc6eb7223 */ /* 0x000fc600000108eb */
[----:B------:R-:W3:Y:S01]  /*67e0*/  SHFL.UP PT, R234, R6, 0x8, RZ ;  /* 0x0500000006ea7989 */ /* 0x000ee200000e00ff */
[-C--:B-1----:R-:W-:Y:S01]  /*67f0*/  FMUL.FTZ R212, R32, R218.reuse ;  /* 0x000000da20d47220 */ /* 0x082fe20000410000 */
[----:B------:R-:W-:Y:S01]  /*6800*/  FFMA.FTZ R237, R198, R237, R219 ;  /* 0x000000edc6ed7223 */ /* 0x000fe200000100db */
[C---:B------:R-:W-:Y:S01]  /*6810*/  FMUL.FTZ R219, R33.reuse, R218 ;  /* 0x000000da21db7220 */ /* 0x040fe20000410000 */
[----:B------:R-:W-:Y:S01]  /*6820*/  FADD.FTZ R235, R176, R235 ;  /* 0x000000ebb0eb7221 */ /* 0x000fe20000010000 */
[-C--:B--2---:R-:W-:Y:S01]  /*6830*/  @P1 FFMA.FTZ R33, R33, R210.reuse, R212 ;  /* 0x000000d221211223 */ /* 0x084fe200000100d4 */
[----:B------:R-:W1:Y:S01]  /*6840*/  SHFL.UP PT, R218, R7, 0x8, RZ ;  /* 0x0500000007da7989 */ /* 0x000e6200000e00ff */
[----:B------:R-:W-:Y:S01]  /*6850*/  @P1 FFMA.FTZ R32, R32, R210, -R219 ;  /* 0x000000d220201223 */ /* 0x000fe200000108db */
[CC--:B------:R-:W-:Y:S01]  /*6860*/  FMUL.FTZ R212, R201.reuse, R34.reuse ;  /* 0x00000022c9d47220 */ /* 0x0c0fe20000410000 */
[-C--:B------:R-:W-:Y:S01]  /*6870*/  FMUL.FTZ R219, R201, R35.reuse ;  /* 0x00000023c9db7220 */ /* 0x080fe20000410000 */
[----:B------:R-:W2:Y:S01]  /*6880*/  SHFL.UP PT, R210, R33, 0x8, RZ ;  /* 0x0500000021d27989 */ /* 0x000ea200000e00ff */
[----:B------:R-:W-:Y:S01]  /*6890*/  FADD.FTZ R237, R178, R237 ;  /* 0x000000edb2ed7221 */ /* 0x000fe20000010000 */
[----:B------:R-:W-:Y:S01]  /*68a0*/  FFMA.FTZ R212, R202, R35, -R212 ;  /* 0x00000023cad47223 */ /* 0x000fe200000108d4 */
[----:B------:R-:W-:Y:S01]  /*68b0*/  ISETP.GE.AND P1, PT, R112, 0x8, PT ;  /* 0x000000087000780c */ /* 0x000fe20003f26270 */
[----:B------:R-:W5:Y:S01]  /*68c0*/  SHFL.UP PT, R35, R32, 0x8, RZ ;  /* 0x0500000020237989 */ /* 0x000f6200000e00ff */
[C---:B------:R-:W-:Y:S01]  /*68d0*/  FMUL.FTZ R236, R199.reuse, R237 ;  /* 0x000000edc7ec7220 */ /* 0x040fe20000410000 */
[----:B------:R-:W-:Y:S01]  /*68e0*/  FFMA.FTZ R34, R202, R34, R219 ;  /* 0x00000022ca227223 */ /* 0x000fe200000100db */
[----:B------:R-:W-:-:S02]  /*68f0*/  FMUL.FTZ R219, R199, R235 ;  /* 0x000000ebc7db7220 */ /* 0x000fc40000410000 */
[C---:B------:R-:W-:Y:S02]  /*6900*/  FFMA.FTZ R239, R200.reuse, R235, -R236 ;  /* 0x000000ebc8ef7223 */ /* 0x040fe400000108ec */
[----:B------:R-:W-:Y:S02]  /*6910*/  FFMA.FTZ R237, R200, R237, R219 ;  /* 0x000000edc8ed7223 */ /* 0x000fe400000100db */
[----:B------:R-:W-:Y:S01]  /*6920*/  FADD.FTZ R239, R180, R239 ;  /* 0x000000efb4ef7221 */ /* 0x000fe20000010000 */
[-C--:B---3--:R-:W-:Y:S01]  /*6930*/  FMUL.FTZ R236, R32, R234.reuse ;  /* 0x000000ea20ec7220 */ /* 0x088fe20000410000 */
[C---:B------:R-:W-:Y:S01]  /*6940*/  FMUL.FTZ R219, R33.reuse, R234 ;  /* 0x000000ea21db7220 */ /* 0x040fe20000410000 */
[----:B------:R-:W-:Y:S02]  /*6950*/  FADD.FTZ R237, R182, R237 ;  /* 0x000000edb6ed7221 */ /* 0x000fe40000010000 */
[-C--:B-1----:R-:W-:Y:S01]  /*6960*/  FFMA.FTZ R235, R33, R218.reuse, R236 ;  /* 0x000000da21eb7223 */ /* 0x082fe200000100ec */
[----:B------:R-:W-:-:S03]  /*6970*/  FFMA.FTZ R234, R32, R218, -R219 ;  /* 0x000000da20ea7223 */ /* 0x000fc600000108db */
[----:B------:R-:W-:Y:S01]  /*6980*/  @P1 FADD.FTZ R6, R6, R235 ;  /* 0x000000eb06061221 */ /* 0x000fe20000010000 */
[-C--:B--2---:R-:W-:Y:S01]  /*6990*/  FMUL.FTZ R218, R32, R210.reuse ;  /* 0x000000d220da7220 */ /* 0x084fe20000410000 */
[----:B------:R-:W-:Y:S01]  /*69a0*/  FMUL.FTZ R235, R201, R239 ;  /* 0x000000efc9eb7220 */ /* 0x000fe20000410000 */
[----:B------:R-:W-:Y:S01]  /*69b0*/  FMUL.FTZ R219, R33, R210 ;  /* 0x000000d221db7220 */ /* 0x000fe20000410000 */
[----:B------:R-:W-:Y:S01]  /*69c0*/  @P1 FADD.FTZ R7, R7, R234 ;  /* 0x000000ea07071221 */ /* 0x000fe20000010000 */
[----:B-----5:R-:W-:Y:S01]  /*69d0*/  @P1 FFMA.FTZ R33, R33, R35, R218 ;  /* 0x0000002321211223 */ /* 0x020fe200000100da */
[----:B------:R-:W1:Y:S01]  /*69e0*/  SHFL.UP PT, R234, R6, 0x10, RZ ;  /* 0x0600000006ea7989 */ /* 0x000e6200000e00ff */
[-C--:B------:R-:W-:Y:S01]  /*69f0*/  FFMA.FTZ R235, R202, R237.reuse, R235 ;  /* 0x000000edcaeb7223 */ /* 0x080fe200000100eb */
[----:B------:R-:W-:Y:S01]  /*6a00*/  FMUL.FTZ R237, R201, R237 ;  /* 0x000000edc9ed7220 */ /* 0x000fe20000410000 */
[----:B------:R-:W-:Y:S01]  /*6a10*/  @P1 FFMA.FTZ R32, R32, R35, -R219 ;  /* 0x0000002320201223 */ /* 0x000fe200000108db */
[C---:B------:R-:W-:Y:S01]  /*6a20*/  FMUL.FTZ R219, R203.reuse, R212 ;  /* 0x000000d4cbdb7220 */ /* 0x040fe20000410000 */
[----:B------:R-:W2:Y:S01]  /*6a30*/  SHFL.UP PT, R218, R7, 0x10, RZ ;  /* 0x0600000007da7989 */ /* 0x000ea200000e00ff */
[----:B------:R-:W-:Y:S01]  /*6a40*/  FFMA.FTZ R237, R202, R239, -R237 ;  /* 0x000000efcaed7223 */ /* 0x000fe200000108ed */
[----:B------:R-:W-:Y:S01]  /*6a50*/  FADD.FTZ R235, R186, R235 ;  /* 0x000000ebbaeb7221 */ /* 0x000fe20000010000 */
[-C--:B------:R-:W-:Y:S01]  /*6a60*/  FFMA.FTZ R210, R204, R34.reuse, R219 ;  /* 0x00000022ccd27223 */ /* 0x080fe200000100db */
[----:B------:R-:W3:Y:S01]  /*6a70*/  SHFL.UP PT, R35, R33, 0x10, RZ ;  /* 0x0600000021237989 */ /* 0x000ee200000e00ff */
[C---:B------:R-:W-:Y:S01]  /*6a80*/  FMUL.FTZ R219, R203.reuse, R34 ;  /* 0x00000022cbdb7220 */ /* 0x040fe20000410000 */
[----:B------:R-:W-:Y:S01]  /*6a90*/  FADD.FTZ R237, R184, R237 ;  /* 0x000000edb8ed7221 */ /* 0x000fe20000010000 */
[----:B------:R-:W-:Y:S01]  /*6aa0*/  ISETP.GE.AND P1, PT, R112, 0x10, PT ;  /* 0x000000107000780c */ /* 0x000fe20003f26270 */
[----:B------:R-:W5:Y:S01]  /*6ab0*/  SHFL.UP PT, R34, R32, 0x10, RZ ;  /* 0x0600000020227989 */ /* 0x000f6200000e00ff */
[----:B------:R-:W-:Y:S01]  /*6ac0*/  FFMA.FTZ R212, R204, R212, -R219 ;  /* 0x000000d4ccd47223 */ /* 0x000fe200000108db */
[----:B------:R-:W-:-:S04]  /*6ad0*/  FMUL.FTZ R236, R203, R237 ;  /* 0x000000edcbec7220 */ /* 0x000fc80000410000 */
[-C--:B------:R-:W-:Y:S01]  /*6ae0*/  FFMA.FTZ R239, R204, R235.reuse, R236 ;  /* 0x000000ebccef7223 */ /* 0x080fe200000100ec */
[----:B------:R-:W-:-:S04]  /*6af0*/  FMUL.FTZ R236, R203, R235 ;  /* 0x000000ebcbec7220 */ /* 0x000fc80000410000 */
[----:B------:R-:W-:Y:S01]  /*6b00*/  FFMA.FTZ R237, R204, R237, -R236 ;  /* 0x000000edcced7223 */ /* 0x000fe200000108ec */
[-C--:B-1----:R-:W-:Y:S01]  /*6b10*/  FMUL.FTZ R219, R33, R234.reuse ;  /* 0x000000ea21db7220 */ /* 0x082fe20000410000 */
[----:B------:R-:W-:-:S03]  /*6b20*/  FMUL.FTZ R236, R32, R234 ;  /* 0x000000ea20ec7220 */ /* 0x000fc60000410000 */
[CC--:B--2---:R-:W-:Y:S01]  /*6b30*/  FFMA.FTZ R234, R32.reuse, R218.reuse, -R219 ;  /* 0x000000da20ea7223 */ /* 0x0c4fe200000108db */
[C---:B------:R-:W-:Y:S02]  /*6b40*/  FFMA.FTZ R235, R33.reuse, R218, R236 ;  /* 0x000000da21eb7223 */ /* 0x040fe400000100ec */
[----:B------:R1:W2:Y:S01]  /*6b50*/  SHFL.DOWN PT, R236, R210, 0x1, 0x1f ;  /* 0x08201f00d2ec7f89 */ /* 0x0002a200000e0000 */
        /* <DEDUP_REMOVED lines=9> */
[----:B------:R1:W3:Y:S03]  /*6bf0*/  SHFL.DOWN PT, R239, R212, 0x1, 0x1f ;  /* 0x08201f00d4ef7f89 */ /* 0x0002e600000e0000 */
[----:B------:R-:W-:Y:S01]  /*6c00*/  ISETP.NE.OR P1, PT, R154, RZ, P1 ;  /* 0x000000ff9a00720c */ /* 0x000fe20000f25670 */
[----:B------:R1:W0:Y:S04]  /*6c10*/  SHFL.DOWN PT, R238, R218, 0x1, 0x1f ;  /* 0x08201f00daee7f89 */ /* 0x00022800000e0000 */
[----:B----4-:R1:W4:Y:S04]  /*6c20*/  SHFL.IDX PT, R34, R4, RZ, 0x1f ;  /* 0x00001fff04227589 */ /* 0x01032800000e0000 */
[----:B------:R1:W0:Y:S04]  /*6c30*/  SHFL.IDX PT, R35, R5, RZ, 0x1f ;  /* 0x00001fff05237589 */ /* 0x00022800000e0000 */
[----:B------:R1:W0:Y:S04]  /*6c40*/  SHFL.DOWN PT, R237, R219, 0x1, 0x1f ;  /* 0x08201f00dbed7f89 */ /* 0x00022800000e0000 */
[----:B------:R-:W0:Y:S04]  /*6c50*/  SHFL.UP PT, R32, R32, 0x1, RZ ;  /* 0x0420000020207989 */ /* 0x000e2800000e00ff */
[----:B------:R-:W0:Y:S04]  /*6c60*/  SHFL.UP PT, R33, R33, 0x1, RZ ;  /* 0x0420000021217989 */ /* 0x000e2800000e00ff */
[----:B------:R1:W0:Y:S04]  /*6c70*/  SHFL.UP PT, R234, R7, 0x1, RZ ;  /* 0x0420000007ea7989 */ /* 0x00022800000e00ff */
[----:B------:R1:W0:Y:S01]  /*6c80*/  SHFL.UP PT, R235, R6, 0x1, RZ ;  /* 0x0420000006eb7989 */ /* 0x00022200000e00ff */
[----:B--234-:R-:W-:Y:S05]  /*6c90*/  @!P3 BRA `(.L_x_16256) ;  /* 0x000000000028b947 */ /* 0x01cfea0003800000 */
[-C--:B01----:R-:W-:Y:S01]  /*6ca0*/  FMUL.FTZ R5, R212, R237.reuse ;  /* 0x000000edd4057220 */ /* 0x083fe20000410000 */
        /* <DEDUP_REMOVED lines=9> */
.L_x_16256:
[----:B------:R-:W-:Y:S05]  /*6d40*/  BSYNC.RECONVERGENT B0 ;  /* 0x0000000000007941 */ /* 0x000fea0003800200 */
.L_x_16255:
[----:B-1----:R-:W-:Y:S01]  /*6d50*/  HFMA2 R4, -RZ, RZ, 1.875, 0 ;  /* 0x3f800000ff047431 */ /* 0x002fe200000001ff */
[----:B------:R-:W-:Y:S02]  /*6d60*/  CS2R R6, SRZ ;  /* 0x0000000000067805 */ /* 0x000fe4000001ff00 */
[----:B------:R-:W-:Y:S01]  /*6d70*/  MOV R5, RZ ;  /* 0x000000ff00057202 */ /* 0x000fe20000000f00 */
[----:B0-----:R0:W1:Y:S01]  /*6d80*/  SHFL.DOWN PT, R238, R210, 0x2, 0x1f ;  /* 0x08401f00d2ee7f89 */ /* 0x00106200000e0000 */
        /* <DEDUP_REMOVED lines=17> */
.L_x_16258:
[----:B------:R-:W-:Y:S05]  /*6ea0*/  BSYNC.RECONVERGENT B0 ;  /* 0x0000000000007941 */ /* 0x000fea0003800200 */
.L_x_16257:
        /* <DEDUP_REMOVED lines=17> */
.L_x_16260:
[----:B------:R-:W-:Y:S05]  /*6fc0*/  BSYNC.RECONVERGENT B0 ;  /* 0x0000000000007941 */ /* 0x000fea0003800200 */
.L_x_16259:
        /* <DEDUP_REMOVED lines=17> */
.L_x_16262:
[----:B------:R-:W-:Y:S05]  /*70e0*/  BSYNC.RECONVERGENT B0 ;  /* 0x0000000000007941 */ /* 0x000fea0003800200 */
.L_x_16261:
        /* <DEDUP_REMOVED lines=17> */
.L_x_16264:
[----:B------:R-:W-:Y:S05]  /*7200*/  BSYNC.RECONVERGENT B0 ;  /* 0x0000000000007941 */ /* 0x000fea0003800200 */
.L_x_16263:
[CC--:B------:R-:W-:Y:S01]  /*7210*/  FMUL.FTZ R237, R33.reuse, R35.reuse ;  /* 0x0000002321ed7220 */ /* 0x0c0fe20000410000 */
[----:B-1----:R-:W-:Y:S01]  /*7220*/  SHFL.DOWN PT, R236, R210, 0x1, 0x1f ;  /* 0x08201f00d2ec7f89 */ /* 0x002fe200000e0000 */
[----:B------:R-:W-:Y:S01]  /*7230*/  ISETP.NE.AND P1, PT, R154, 0x1f, PT ;  /* 0x0000001f9a00780c */ /* 0x000fe20003f25270 */
[----:B------:R-:W-:Y:S01]  /*7240*/  BSSY.RECONVERGENT B0, `(.L_x_16265) ;  /* 0x000013d000007945 */ /* 0x000fe20003800200 */
[CC--:B------:R-:W-:Y:S01]  /*7250*/  FFMA.FTZ R237, R32.reuse, R34.reuse, -R237 ;  /* 0x0000002220ed7223 */ /* 0x0c0fe200000108ed */
[----:B------:R-:W-:Y:S01]  /*7260*/  FMUL.FTZ R32, R32, R35 ;  /* 0x0000002320207220 */ /* 0x000fe20000410000 */
[----:B------:R-:W-:Y:S03]  /*7270*/  SHFL.DOWN PT, R241, R212, 0x1, 0x1f ;  /* 0x08201f00d4f17f89 */ /* 0x000fe600000e0000 */
[----:B------:R-:W-:Y:S01]  /*7280*/  FFMA.FTZ R32, R33, R34, R32 ;  /* 0x0000002221207223 */ /* 0x000fe20000010020 */
[----:B------:R-:W-:Y:S01]  /*7290*/  @P2 FADD.FTZ R34, R234, R237 ;  /* 0x000000edea222221 */ /* 0x000fe20000010000 */
[----:B------:R-:W-:Y:S02]  /*72a0*/  SHFL.DOWN PT, R33, R219, 0x1, 0x1f ;  /* 0x08201f00db217f89 */ /* 0x000fe400000e0000 */
[----:B------:R-:W-:Y:S01]  /*72b0*/  @P2 FADD.FTZ R35, R235, R32 ;  /* 0x00000020eb232221 */ /* 0x000fe20000010000 */
[C---:B------:R-:W-:Y:S01]  /*72c0*/  FMUL.FTZ R32, R31.reuse, R34 ;  /* 0x000000221f207220 */ /* 0x040fe20000410000 */
[----:B---3--:R-:W1:Y:S02]  /*72d0*/  SHFL.IDX PT, R234, R7, RZ, 0x1f ;  /* 0x00001fff07ea7589 */ /* 0x008e6400000e0000 */
[-C--:B------:R-:W-:Y:S01]  /*72e0*/  FMUL.FTZ R237, R31, R35.reuse ;  /* 0x000000231fed7220 */ /* 0x080fe20000410000 */
[C---:B0-----:R-:W-:Y:S01]  /*72f0*/  FFMA.FTZ R239, R30.reuse, R35, R32 ;  /* 0x000000231eef7223 */ /* 0x041fe20000010020 */
[----:B------:R-:W0:Y:S01]  /*7300*/  SHFL.IDX PT, R235, R6, RZ, 0x1f ;  /* 0x00001fff06eb7589 */ /* 0x000e2200000e0000 */
[----:B------:R-:W-:Y:S01]  /*7310*/  IADD3 R32, P2, PT, R61, R154, RZ ;  /* 0x0000009a3d207210 */ /* 0x000fe20007f5e0ff */
[----:B------:R-:W-:-:S02]  /*7320*/  FFMA.FTZ R237, R30, R34, -R237 ;  /* 0x000000221eed7223 */ /* 0x000fc400000108ed */
[----:B------:R-:W3:Y:S02]  /*7330*/  SHFL.DOWN PT, R238, R218, 0x1, 0x1f ;  /* 0x08201f00daee7f89 */ /* 0x000ee400000e0000 */
[----:B------:R-:W-:Y:S02]  /*7340*/  FADD.FTZ R222, R222, R237 ;  /* 0x000000eddede7221 */ /* 0x000fe40000010000 */
[----:B--2---:R-:W2:Y:S02]  /*7350*/  SHFL.IDX PT, R212, R212, RZ, 0x1f ;  /* 0x00001fffd4d47589 */ /* 0x004ea400000e0000 */
[----:B------:R-:W-:Y:S02]  /*7360*/  FMUL.FTZ R237, R203, R222 ;  /* 0x000000decbed7220 */ /* 0x000fe40000410000 */
[----:B------:R-:W5:Y:S04]  /*7370*/  SHFL.IDX PT, R210, R210, RZ, 0x1f ;  /* 0x00001fffd2d27589 */ /* 0x000f6800000e0000 */
[----:B----4-:R-:W4:Y:S01]  /*7380*/  SHFL.IDX PT, R218, R218, RZ, 0x1f ;  /* 0x00001fffdada7589 */ /* 0x010f2200000e0000 */
[----:B-1----:R-:W-:-:S03]  /*7390*/  @P1 FMUL.FTZ R30, R236, R234 ;  /* 0x000000eaec1e1220 */ /* 0x002fc60000410000 */
[----:B------:R-:W1:Y:S01]  /*73a0*/  SHFL.IDX PT, R219, R219, RZ, 0x1f ;  /* 0x00001fffdbdb7589 */ /* 0x000e6200000e0000 */
[C---:B0-----:R-:W-:Y:S01]  /*73b0*/  @P1 FFMA.FTZ R30, R241.reuse, R235, R30 ;  /* 0x000000ebf11e1223 */ /* 0x041fe2000001001e */
[----:B------:R-:W-:-:S03]  /*73c0*/  @P1 FMUL.FTZ R241, R241, R234 ;  /* 0x000000eaf1f11220 */ /* 0x000fc60000410000 */
[----:B------:R-:W-:Y:S01]  /*73d0*/  @P1 FADD.FTZ R234, R33, R30 ;  /* 0x0000001e21ea1221 */ /* 0x000fe20000010000 */
[----:B------:R-:W-:Y:S01]  /*73e0*/  LEA.HI.X.SX32 R33, R61, RZ, 0x1, P2 ;  /* 0x000000ff3d217211 */ /* 0x000fe200010f0eff */
[----:B------:R-:W-:Y:S02]  /*73f0*/  @P1 FFMA.FTZ R241, R236, R235, -R241 ;  /* 0x000000ebecf11223 */ /* 0x000fe400000108f1 */
[----:B------:R-:W-:-:S04]  /*7400*/  IMAD.WIDE.U32 R34, R22, UR4, R32 ;  /* 0x0000000416227c25 */ /* 0x000fc8000f8e0020 */
[----:B---3--:R-:W-:Y:S01]  /*7410*/  @P1 FADD.FTZ R235, R238, R241 ;  /* 0x000000f1eeeb1221 */ /* 0x008fe20000010000 */
[----:B------:R-:W-:Y:S01]  /*7420*/  ISETP.NE.AND P1, PT, R154, RZ, PT ;  /* 0x000000ff9a00720c */ /* 0x000fe20003f25270 */
[----:B------:R-:W-:Y:S01]  /*7430*/  IMAD R31, R23, UR4, R35 ;  /* 0x00000004171f7c24 */ /* 0x000fe2000f8e0223 */
[----:B------:R-:W-:-:S04]  /*7440*/  LEA R30, P2, R34, R165, 0x2 ;  /* 0x000000a5221e7211 */ /* 0x000fc800078410ff */
[----:B------:R-:W-:Y:S01]  /*7450*/  LEA.HI.X R31, R34, R163, R31, 0x2, P2 ;  /* 0x000000a3221f7211 */ /* 0x000fe200010f141f */
[----:B------:R-:W-:-:S04]  /*7460*/  IMAD.WIDE.U32 R34, R24, UR4, R32 ;  /* 0x0000000418227c25 */ /* 0x000fc8000f8e0020 */
[----:B------:R-:W-:Y:S01]  /*7470*/  IMAD R33, R25, UR4, R35 ;  /* 0x0000000419217c24 */ /* 0x000fe2000f8e0223 */
[----:B------:R-:W-:-:S04]  /*7480*/  LEA R32, P2, R34, R161, 0x2 ;  /* 0x000000a122207211 */ /* 0x000fc800078410ff */
[----:B------:R-:W-:Y:S01]  /*7490*/  LEA.HI.X R33, R34, R159, R33, 0x2, P2 ;  /* 0x0000009f22217211 */ /* 0x000fe200010f1421 */
[----:B------:R-:W-:Y:S01]  /*74a0*/  FADD.FTZ R34, R226, R239 ;  /* 0x000000efe2227221 */ /* 0x000fe20000010000 */
[-C--:B------:R-:W-:Y:S01]  /*74b0*/  FMUL.FTZ R226, R234, R29.reuse ;  /* 0x0000001deae27220 */ /* 0x080fe20000410000 */
[----:B------:R-:W-:Y:S02]  /*74c0*/  FMUL.FTZ R29, R235, R29 ;  /* 0x0000001deb1d7220 */ /* 0x000fe40000410000 */
[----:B------:R-:W-:Y:S01]  /*74d0*/  FMUL.FTZ R35, R203, R34 ;  /* 0x00000022cb237220 */ /* 0x000fe20000410000 */
[----:B------:R-:W-:Y:S01]  /*74e0*/  FFMA.FTZ R236, R235, R28, R226 ;  /* 0x0000001cebec7223 */ /* 0x000fe200000100e2 */
[----:B------:R-:W-:Y:S01]  /*74f0*/  FFMA.FTZ R237, R204, R34, R237 ;  /* 0x00000022cced7223 */ /* 0x000fe200000100ed */
[----:B------:R-:W-:Y:S01]  /*7500*/  FFMA.FTZ R234, R234, R28, -R29 ;  /* 0x0000001ceaea7223 */ /* 0x000fe2000001081d */
[----:B------:R-:W-:Y:S01]  /*7510*/  FFMA.FTZ R226, R204, R222, -R35 ;  /* 0x000000decce27223 */ /* 0x000fe20000010823 */
[----:B------:R-:W-:Y:S01]  /*7520*/  FADD.FTZ R29, R231, R236 ;  /* 0x000000ece71d7221 */ /* 0x000fe20000010000 */
[----:B------:R-:W-:Y:S01]  /*7530*/  FFMA.FTZ R224, R91, R224, R237 ;  /* 0x000000e05be07223 */ /* 0x000fe200000100ed */
[----:B------:R-:W-:Y:S01]  /*7540*/  FADD.FTZ R35, R229, R234 ;  /* 0x000000eae5237221 */ /* 0x000fe20000010000 */
[----:B------:R-:W-:Y:S01]  /*7550*/  FFMA.FTZ R28, R91, R228, R226 ;  /* 0x000000e45b1c7223 */ /* 0x000fe200000100e2 */
        /* <DEDUP_REMOVED lines=8> */
[----:B------:R-:W-:Y:S01]  /*75e0*/  FADD.FTZ R223, R223, R236 ;  /* 0x000000ecdfdf7221 */ /* 0x000fe20000010000 */
[C---:B------:R-:W-:Y:S01]  /*75f0*/  FFMA.FTZ R228, R88.reuse, R227, R228 ;  /* 0x000000e358e47223 */ /* 0x040fe200000100e4 */
[----:B------:R-:W-:Y:S01]  /*7600*/  FADD.FTZ R225, R225, R234 ;  /* 0x000000eae1e17221 */ /* 0x000fe20000010000 */
[----:B------:R-:W-:Y:S01]  /*7610*/  FFMA.FTZ R226, R88, R233, R231 ;  /* 0x000000e958e27223 */ /* 0x000fe200000100e7 */
        /* <DEDUP_REMOVED lines=27> */
[C---:B------:R-:W-:Y:S01]  /*77d0*/  FMUL.FTZ R217, R195.reuse, R234 ;  /* 0x000000eac3d97220 */ /* 0x040fe20000410000 */
[----:B------:R-:W-:Y:S01]  /*77e0*/  FMUL.FTZ R195, R195, R236 ;  /* 0x000000ecc3c37220 */ /* 0x000fe20000410000 */
[----:B------:R-:W-:-:S02]  /*77f0*/  FFMA.FTZ R221, R198, R174, R221 ;  /* 0x000000aec6dd7223 */ /* 0x000fc400000100dd */
        /* <DEDUP_REMOVED lines=24> */
[----:B------:R-:W-:Y:S01]  /*7980*/  FFMA.FTZ R195, R190, R208, -R195 ;  /* 0x000000d0bec37223 */ /* 0x000fe200000108c3 */
[----:B------:R-:W-:Y:S01]  /*7990*/  FMUL.FTZ R192, R94, R106 ;  /* 0x0000006a5ec07220 */ /* 0x000fe20000410000 */
[C---:B------:R-:W-:Y:S01]  /*79a0*/  FFMA.FTZ R217, R202.reuse, R180, -R199 ;  /* 0x000000b4cad97223 */ /* 0x040fe200000108c7 */
[----:B------:R-:W-:Y:S01]  /*79b0*/  FFMA.FTZ R201, R202, R182, R201 ;  /* 0x000000b6cac97223 */ /* 0x000fe200000100c9 */
[----:B--2---:R-:W-:Y:S01]  /*79c0*/  FMUL.FTZ R199, R212, R7 ;  /* 0x00000007d4c77220 */ /* 0x004fe20000410000 */
[----:B------:R-:W-:Y:S01]  /*79d0*/  FFMA.FTZ R211, R78, R211, R195 ;  /* 0x000000d34ed37223 */ /* 0x000fe200000100c3 */
[----:B------:R-:W-:Y:S01]  /*79e0*/  FADD.FTZ R184, R184, R217 ;  /* 0x000000d9b8b87221 */ /* 0x000fe20000010000 */
[----:B------:R-:W-:Y:S01]  /*79f0*/  FADD.FTZ R186, R186, R201 ;  /* 0x000000c9baba7221 */ /* 0x000fe20000010000 */
[-C--:B-----5:R-:W-:Y:S01]  /*7a00*/  FFMA.FTZ R199, R210, R6.reuse, -R199 ;  /* 0x00000006d2c77223 */ /* 0x0a0fe200000108c7 */
[C---:B------:R-:W-:Y:S01]  /*7a10*/  FMUL.FTZ R6, R212.reuse, R6 ;  /* 0x00000006d4067220 */ /* 0x040fe20000410000 */
        /* <DEDUP_REMOVED lines=8> */
[----:B------:R-:W-:Y:S01]  /*7aa0*/  FFMA.FTZ R197, R190, R206, R197 ;  /* 0x000000cebec57223 */ /* 0x000fe200000100c5 */
[----:B------:R-:W-:Y:S01]  /*7ab0*/  FADD.FTZ R170, R170, R203 ;  /* 0x000000cbaaaa7221 */ /* 0x000fe20000010000 */
[----:B------:R-:W-:Y:S01]  /*7ac0*/  FFMA.FTZ R210, R210, R7, R6 ;  /* 0x00000007d2d27223 */ /* 0x000fe20000010006 */
[----:B------:R-:W-:Y:S01]  /*7ad0*/  FADD.FTZ R190, R172, R201 ;  /* 0x000000c9acbe7221 */ /* 0x000fe20000010000 */
[----:B------:R-:W-:Y:S01]  /*7ae0*/  FFMA.FTZ R188, R171, -R192, R34 ;  /* 0x800000c0abbc7223 */ /* 0x000fe20000010022 */
[----:B------:R-:W-:Y:S01]  /*7af0*/  FMUL.FTZ R201, R170, R106 ;  /* 0x0000006aaac97220 */ /* 0x000fe20000410000 */
[----:B----4-:R-:W-:Y:S01]  /*7b00*/  FADD.FTZ R6, R218, R199 ;  /* 0x000000c7da067221 */ /* 0x010fe20000010000 */
[----:B-1----:R-:W-:Y:S01]  /*7b10*/  FADD.FTZ R7, R219, R210 ;  /* 0x000000d2db077221 */ /* 0x002fe20000010000 */
[----:B------:R-:W-:Y:S01]  /*7b20*/  FFMA.FTZ R172, -R169, R192, R222 ;  /* 0x000000c0a9ac7223 */ /* 0x000fe200000101de */
[----:B------:R-:W-:Y:S01]  /*7b30*/  FMUL.FTZ R199, R190, R106 ;  /* 0x0000006abec77220 */ /* 0x000fe20000410000 */
[----:B------:R-:W-:Y:S01]  /*7b40*/  FMUL.FTZ R203, R188, R201 ;  /* 0x000000c9bccb7220 */ /* 0x000fe20000410000 */
[----:B------:R-:W-:Y:S01]  /*7b50*/  FFMA.FTZ R195, R78, R193, R197 ;  /* 0x000000c14ec37223 */ /* 0x000fe200000100c5 */
[----:B------:R0:W-:Y:S01]  /*7b60*/  @!P1 STS.128 [UR7+0x2e10], R4 ;  /* 0x002e1004ff009988 */ /* 0x0001e20008000c07 */
[-C--:B------:R-:W-:Y:S01]  /*7b70*/  FMUL.FTZ R193, R188, R199.reuse ;  /* 0x000000c7bcc17220 */ /* 0x080fe20000410000 */
[-C--:B------:R-:W-:Y:S01]  /*7b80*/  FFMA.FTZ R192, R172, R199.reuse, R203 ;  /* 0x000000c7acc07223 */ /* 0x080fe200000100cb */
[C---:B------:R-:W-:Y:S01]  /*7b90*/  FMUL.FTZ R199, R94.reuse, R199 ;  /* 0x000000c75ec77220 */ /* 0x040fe20000410000 */
[CC--:B------:R-:W-:Y:S01]  /*7ba0*/  FMUL.FTZ R196, R91.reuse, R104.reuse ;  /* 0x000000685bc47220 */ /* 0x0c0fe20000410000 */
[-C--:B------:R-:W-:Y:S01]  /*7bb0*/  FMUL.FTZ R194, R94, R201.reuse ;  /* 0x000000c95ec27220 */ /* 0x080fe20000410000 */
[----:B------:R-:W-:Y:S01]  /*7bc0*/  FMUL.FTZ R198, R186, R104 ;  /* 0x00000068bac67220 */ /* 0x000fe20000410000 */
[----:B------:R-:W-:Y:S01]  /*7bd0*/  FFMA.FTZ R193, R172, R201, -R193 ;  /* 0x000000c9acc17223 */ /* 0x000fe200000108c1 */
[-C--:B------:R-:W-:Y:S01]  /*7be0*/  FMUL.FTZ R217, R180, R102.reuse ;  /* 0x00000066b4d97220 */ /* 0x080fe20000410000 */
[----:B------:R-:W-:Y:S01]  /*7bf0*/  FMUL.FTZ R201, R182, R102 ;  /* 0x00000066b6c97220 */ /* 0x000fe20000410000 */
[----:B------:R1:W-:Y:S01]  /*7c00*/  STS [R140], R199 ;  /* 0x000000c78c007388 */ /* 0x0003e20000000800 */
[----:B------:R-:W-:Y:S01]  /*7c10*/  FMUL.FTZ R202, R91, R198 ;  /* 0x000000c65bca7220 */ /* 0x000fe20000410000 */
[----:B------:R-:W-:Y:S01]  /*7c20*/  FMUL.FTZ R200, R184, R104 ;  /* 0x00000068b8c87220 */ /* 0x000fe20000410000 */
[C---:B------:R-:W-:Y:S01]  /*7c30*/  FMUL.FTZ R212, R88.reuse, R217 ;  /* 0x000000d958d47220 */ /* 0x040fe20000410000 */
[----:B0-----:R-:W-:Y:S01]  /*7c40*/  FMUL.FTZ R5, R88, R102 ;  /* 0x0000006658057220 */ /* 0x001fe20000410000 */
[-C--:B------:R-:W-:Y:S01]  /*7c50*/  FFMA.FTZ R7, R189, -R196.reuse, R224 ;  /* 0x800000c4bd077223 */ /* 0x080fe200000100e0 */
[----:B------:R0:W-:Y:S01]  /*7c60*/  STS [R139+0x4], R194 ;  /* 0x000004c28b007388 */ /* 0x0001e20000000800 */
[----:B------:R-:W-:Y:S01]  /*7c70*/  FFMA.FTZ R6, -R191, R196, R28 ;  /* 0x000000c4bf067223 */ /* 0x000fe2000001011c */
[-C--:B------:R-:W-:Y:S01]  /*7c80*/  FFMA.FTZ R4, R185, -R5.reuse, R226 ;  /* 0x80000005b9047223 */ /* 0x080fe200000100e2 */
[----:B------:R-:W-:Y:S01]  /*7c90*/  FFMA.FTZ R5, -R187, R5, R228 ;  /* 0x00000005bb057223 */ /* 0x000fe200000101e4 */
[----:B-1----:R-:W-:Y:S01]  /*7ca0*/  FMUL.FTZ R199, R7, R198 ;  /* 0x000000c607c77220 */ /* 0x002fe20000410000 */
[----:B------:R-:W-:Y:S01]  /*7cb0*/  FMUL.FTZ R196, R85, R100 ;  /* 0x0000006455c47220 */ /* 0x000fe20000410000 */
[-C--:B------:R-:W-:Y:S01]  /*7cc0*/  FMUL.FTZ R204, R4, R201.reuse ;  /* 0x000000c904cc7220 */ /* 0x080fe20000410000 */
[----:B------:R1:W-:Y:S01]  /*7cd0*/  STS [R139+0x8], R202 ;  /* 0x000008ca8b007388 */ /* 0x0003e20000000800 */
[----:B------:R-:W-:Y:S01]  /*7ce0*/  FMUL.FTZ R197, R7, R200 ;  /* 0x000000c807c57220 */ /* 0x000fe20000410000 */
[----:B------:R-:W-:Y:S01]  /*7cf0*/  FMUL.FTZ R210, R88, R201 ;  /* 0x000000c958d27220 */ /* 0x000fe20000410000 */
[-C--:B0-----:R-:W-:Y:S01]  /*7d00*/  FMUL.FTZ R194, R4, R217.reuse ;  /* 0x000000d904c27220 */ /* 0x081fe20000410000 */
[C---:B------:R-:W-:Y:S01]  /*7d10*/  FFMA.FTZ R204, R5.reuse, R217, -R204 ;  /* 0x000000d905cc7223 */ /* 0x040fe200000108cc */
[----:B------:R-:W-:Y:S01]  /*7d20*/  FMUL.FTZ R217, R176, R100 ;  /* 0x00000064b0d97220 */ /* 0x000fe20000410000 */
[C---:B------:R-:W-:Y:S01]  /*7d30*/  FFMA.FTZ R197, R6.reuse, R198, R197 ;  /* 0x000000c606c57223 */ /* 0x040fe200000100c5 */
[----:B------:R-:W-:Y:S01]  /*7d40*/  FFMA.FTZ R203, R5, R201, R194 ;  /* 0x000000c905cb7223 */ /* 0x000fe200000100c2 */
[-C--:B------:R-:W-:Y:S01]  /*7d50*/  FFMA.FTZ R194, -R183, R196.reuse, R230 ;  /* 0x000000c4b7c27223 */ /* 0x080fe200000101e6 */
[----:B------:R-:W-:Y:S01]  /*7d60*/  FFMA.FTZ R196, R181, -R196, R232 ;  /* 0x800000c4b5c47223 */ /* 0x000fe200000100e8 */
[----:B-1----:R-:W-:Y:S01]  /*7d70*/  FFMA.FTZ R202, R6, R200, -R199 ;  /* 0x000000c806ca7223 */ /* 0x002fe200000108c7 */
[----:B------:R-:W-:Y:S01]  /*7d80*/  FMUL.FTZ R199, R82, R98 ;  /* 0x0000006252c77220 */ /* 0x000fe20000410000 */
[----:B------:R-:W-:Y:S01]  /*7d90*/  FMUL.FTZ R200, R91, R200 ;  /* 0x000000c85bc87220 */ /* 0x000fe20000410000 */
[----:B------:R-:W-:Y:S01]  /*7da0*/  FMUL.FTZ R201, R178, R100 ;  /* 0x00000064b2c97220 */ /* 0x000fe20000410000 */
[C---:B------:R-:W-:Y:S01]  /*7db0*/  FMUL.FTZ R219, R196.reuse, R217 ;  /* 0x000000d9c4db7220 */ /* 0x040fe20000410000 */
[-C--:B------:R-:W-:Y:S01]  /*7dc0*/  FFMA.FTZ R198, R177, -R199.reuse, R234 ;  /* 0x800000c7b1c67223 */ /* 0x080fe200000100ea */
[----:B------:R-:W-:Y:S01]  /*7dd0*/  FADD.FTZ R192, RZ, R192 ;  /* 0x000000c0ffc07221 */ /* 0x000fe20000010000 */
[----:B------:R0:W-:Y:S01]  /*7de0*/  STS [R139+0xc], R200 ;  /* 0x00000cc88b007388 */ /* 0x0001e20000000800 */
[----:B------:R-:W-:Y:S01]  /*7df0*/  FFMA.FTZ R199, -R179, R199, R236 ;  /* 0x000000c7b3c77223 */ /* 0x000fe200000101ec */
[-C--:B------:R-:W-:Y:S01]  /*7e00*/  FMUL.FTZ R218, R196, R201.reuse ;  /* 0x000000c9c4da7220 */ /* 0x080fe20000410000 */
[----:B------:R-:W-:Y:S01]  /*7e10*/  FMUL.FTZ R238, R85, R201 ;  /* 0x000000c955ee7220 */ /* 0x000fe20000410000 */
[----:B------:R1:W-:Y:S01]  /*7e20*/  STS [R139+0x14], R212 ;  /* 0x000014d48b007388 */ /* 0x0003e20000000800 */
[----:B------:R-:W-:Y:S01]  /*7e30*/  FADD.FTZ R193, RZ, R193 ;  /* 0x000000c1ffc17221 */ /* 0x000fe20000010000 */
[----:B------:R-:W-:Y:S01]  /*7e40*/  FADD.FTZ R192, R192, R197 ;  /* 0x000000c5c0c07221 */ /* 0x000fe20000010000 */
[C---:B------:R-:W-:Y:S01]  /*7e50*/  FMUL.FTZ R242, R198.reuse, R221 ;  /* 0x000000ddc6f27220 */ /* 0x040fe20000410000 */
[----:B------:R2:W-:Y:S01]  /*7e60*/  STS [R139+0x10], R210 ;  /* 0x000010d28b007388 */ /* 0x0005e20000000800 */
[----:B------:R-:W-:Y:S01]  /*7e70*/  FADD.FTZ R193, R193, R202 ;  /* 0x000000cac1c17221 */ /* 0x000fe20000010000 */
[----:B0-----:R-:W-:Y:S01]  /*7e80*/  FMUL.FTZ R200, R198, R227 ;  /* 0x000000e3c6c87220 */ /* 0x001fe20000410000 */
[----:B------:R-:W-:Y:S01]  /*7e90*/  FMUL.FTZ R244, R82, R221 ;  /* 0x000000dd52f47220 */ /* 0x000fe20000410000 */
[----:B------:R-:W-:Y:S01]  /*7ea0*/  FADD.FTZ R203, R192, R203 ;  /* 0x000000cbc0cb7221 */ /* 0x000fe20000010000 */
[C---:B------:R-:W-:Y:S01]  /*7eb0*/  FFMA.FTZ R218, R194.reuse, R217, -R218 ;  /* 0x000000d9c2da7223 */ /* 0x040fe200000108da */
[----:B-1----:R-:W-:Y:S01]  /*7ec0*/  FFMA.FTZ R212, R194, R201, R219 ;  /* 0x000000c9c2d47223 */ /* 0x002fe200000100db */
[-C--:B------:R-:W-:Y:S01]  /*7ed0*/  FMUL.FTZ R201, R80, R97.reuse ;  /* 0x0000006150c97220 */ /* 0x080fe20000410000 */
[----:B------:R-:W-:Y:S01]  /*7ee0*/  FMUL.FTZ R219, R220, R97 ;  /* 0x00000061dcdb7220 */ /* 0x000fe20000410000 */
[----:B------:R-:W-:Y:S01]  /*7ef0*/  FMUL.FTZ R240, R85, R217 ;  /* 0x000000d955f07220 */ /* 0x000fe20000410000 */
[----:B--2---:R-:W-:Y:S01]  /*7f00*/  FFMA.FTZ R210, R199, R221, R200 ;  /* 0x000000ddc7d27223 */ /* 0x004fe200000100c8 */
[-C--:B------:R-:W-:Y:S01]  /*7f10*/  FFMA.FTZ R200, -R168, R201.reuse, R209 ;  /* 0x000000c9a8c87223 */ /* 0x080fe200000101d1 */
[----:B------:R-:W-:Y:S01]  /*7f20*/  FFMA.FTZ R201, R166, -R201, R207 ;  /* 0x800000c9a6c97223 */ /* 0x000fe200000100cf */
[----:B------:R-:W-:Y:S01]  /*7f30*/  FMUL.FTZ R221, R213, R97 ;  /* 0x00000061d5dd7220 */ /* 0x000fe20000410000 */
[-C--:B------:R-:W-:Y:S01]  /*7f40*/  FFMA.FTZ R217, R199, R227.reuse, -R242 ;  /* 0x000000e3c7d97223 */ /* 0x080fe200000108f2 */
[----:B------:R-:W-:Y:S01]  /*7f50*/  FADD.FTZ R193, R193, R204 ;  /* 0x000000ccc1c17221 */ /* 0x000fe20000010000 */
[----:B------:R-:W-:Y:S01]  /*7f60*/  FMUL.FTZ R242, R82, R227 ;  /* 0x000000e352f27220 */ /* 0x000fe20000410000 */
[C---:B------:R-:W-:Y:S01]  /*7f70*/  FMUL.FTZ R227, R201.reuse, R221 ;  /* 0x000000ddc9e37220 */ /* 0x040fe20000410000 */
[-C--:B------:R-:W-:Y:S01]  /*7f80*/  FMUL.FTZ R197, R201, R219.reuse ;  /* 0x000000dbc9c57220 */ /* 0x080fe20000410000 */
[----:B------:R-:W-:Y:S01]  /*7f90*/  FADD.FTZ R203, R203, R212 ;  /* 0x000000d4cbcb7221 */ /* 0x000fe20000010000 */
[----:B------:R-:W-:Y:S01]  /*7fa0*/  FADD.FTZ R218, R193, R218 ;  /* 0x000000dac1da7221 */ /* 0x000fe20000010000 */
[C---:B------:R-:W-:Y:S01]  /*7fb0*/  FFMA.FTZ R202, R200.reuse, R219, R227 ;  /* 0x000000dbc8ca7223 */ /* 0x040fe200000100e3 */
[----:B------:R-:W-:Y:S01]  /*7fc0*/  FFMA.FTZ R192, R200, R221, -R197 ;  /* 0x000000ddc8c07223 */ /* 0x000fe200000108c5 */
[----:B------:R-:W-:Y:S01]  /*7fd0*/  FADD.FTZ R203, R203, R210 ;  /* 0x000000d2cbcb7221 */ /* 0x000fe20000010000 */
[-C--:B------:R-:W-:Y:S01]  /*7fe0*/  FMUL.FTZ R197, R79, R96.reuse ;  /* 0x000000604fc57220 */ /* 0x080fe20000410000 */
[----:B------:R-:W-:Y:S01]  /*7ff0*/  FADD.FTZ R217, R218, R217 ;  /* 0x000000d9dad97221 */ /* 0x000fe20000010000 */
[----:B------:R-:W-:Y:S01]  /*8000*/  FMUL.FTZ R212, R223, R96 ;  /* 0x00000060dfd47220 */ /* 0x000fe20000410000 */
[----:B------:R-:W-:Y:S01]  /*8010*/  FADD.FTZ R193, R203, R202 ;  /* 0x000000cacbc17221 */ /* 0x000fe20000010000 */
[----:B------:R-:W-:Y:S01]  /*8020*/  FFMA.FTZ R202, R173, -R197, R206 ;  /* 0x800000c5adca7223 */ /* 0x000fe200000100ce */
[----:B------:R-:W-:Y:S01]  /*8030*/  FADD.FTZ R192, R217, R192 ;  /* 0x000000c0d9c07221 */ /* 0x000fe20000010000 */
[----:B------:R-:W-:Y:S01]  /*8040*/  FMUL.FTZ R217, R78, R95 ;  /* 0x0000005f4ed97220 */ /* 0x000fe20000410000 */
[----:B------:R0:W-:Y:S01]  /*8050*/  STS [R139+0x24], R242 ;  /* 0x000024f28b007388 */ /* 0x0001e20000000800 */
[----:B------:R-:W-:Y:S01]  /*8060*/  FFMA.FTZ R203, -R175, R197, R208 ;  /* 0x000000c5afcb7223 */ /* 0x000fe200000101d0 */
[----:B------:R-:W-:Y:S01]  /*8070*/  FMUL.FTZ R204, R202, R212 ;  /* 0x000000d4cacc7220 */ /* 0x000fe20000410000 */
[----:B------:R-:W-:Y:S01]  /*8080*/  FFMA.FTZ R210, R162, -R217, R195 ;  /* 0x800000d9a2d27223 */ /* 0x000fe200000100c3 */
[----:B------:R1:W-:Y:S01]  /*8090*/  STS [R139+0x1c], R240 ;  /* 0x00001cf08b007388 */ /* 0x0003e20000000800 */
[----:B------:R-:W-:Y:S01]  /*80a0*/  FMUL.FTZ R34, R69, -R34 ;  /* 0x8000002245227220 */ /* 0x000fe20000410000 */
[C---:B------:R-:W-:Y:S01]  /*80b0*/  FMUL.FTZ R28, R68.reuse, R28 ;  /* 0x0000001c441c7220 */ /* 0x040fe20000410000 */
[----:B------:R-:W-:Y:S01]  /*80c0*/  FMUL.FTZ R224, R68, -R224 ;  /* 0x800000e044e07220 */ /* 0x000fe20000410000 */
[----:B------:R2:W-:Y:S01]  /*80d0*/  STS [R139+0x18], R238 ;  /* 0x000018ee8b007388 */ /* 0x0005e20000000800 */
[----:B------:R-:W-:Y:S01]  /*80e0*/  FMUL.FTZ R228, R67, R228 ;  /* 0x000000e443e47220 */ /* 0x000fe20000410000 */
[----:B0-----:R-:W-:Y:S01]  /*80f0*/  FMUL.FTZ R242, R225, R96 ;  /* 0x00000060e1f27220 */ /* 0x001fe20000410000 */
[----:B------:R-:W-:Y:S01]  /*8100*/  FMUL.FTZ R226, R67, -R226 ;  /* 0x800000e243e27220 */ /* 0x000fe20000410000 */
[----:B------:R0:W-:Y:S01]  /*8110*/  STS [R139+0x20], R244 ;  /* 0x000020f48b007388 */ /* 0x0001e20000000800 */
[----:B------:R-:W-:Y:S01]  /*8120*/  FMUL.FTZ R230, R66, R230 ;  /* 0x000000e642e67220 */ /* 0x000fe20000410000 */
[----:B-1----:R-:W-:Y:S01]  /*8130*/  FMUL.FTZ R240, R80, R221 ;  /* 0x000000dd50f07220 */ /* 0x002fe20000410000 */
[----:B------:R-:W-:Y:S01]  /*8140*/  FMUL.FTZ R221, R35, R95 ;  /* 0x0000005f23dd7220 */ /* 0x000fe20000410000 */
[-C--:B------:R-:W-:Y:S01]  /*8150*/  FFMA.FTZ R218, R203, R242.reuse, R204 ;  /* 0x000000f2cbda7223 */ /* 0x080fe200000100cc */
[----:B------:R-:W-:Y:S01]  /*8160*/  FFMA.FTZ R204, -R164, R217, R211 ;  /* 0x000000d9a4cc7223 */ /* 0x000fe200000101d3 */
[----:B--2---:R-:W-:Y:S01]  /*8170*/  FMUL.FTZ R238, R80, R219 ;  /* 0x000000db50ee7220 */ /* 0x004fe20000410000 */
[----:B------:R-:W-:Y:S01]  /*8180*/  FMUL.FTZ R219, R29, R95 ;  /* 0x0000005f1ddb7220 */ /* 0x000fe20000410000 */
[----:B------:R1:W-:Y:S01]  /*8190*/  STS [R139+0x2c], R240 ;  /* 0x00002cf08b007388 */ /* 0x0003e20000000800 */
[----:B------:R-:W-:Y:S01]  /*81a0*/  FMUL.FTZ R217, R210, R221 ;  /* 0x000000ddd2d97220 */ /* 0x000fe20000410000 */
[-C--:B0-----:R-:W-:Y:S01]  /*81b0*/  FMUL.FTZ R244, R79, R242.reuse ;  /* 0x000000f24ff47220 */ /* 0x081fe20000410000 */
[----:B------:R-:W-:Y:S01]  /*81c0*/  FMUL.FTZ R242, R202, R242 ;  /* 0x000000f2caf27220 */ /* 0x000fe20000410000 */
[----:B------:R0:W-:Y:S01]  /*81d0*/  STS [R139+0x28], R238 ;  /* 0x000028ee8b007388 */ /* 0x0001e20000000800 */
[----:B------:R-:W-:Y:S01]  /*81e0*/  FADD.FTZ R193, R193, R218 ;  /* 0x000000dac1c17221 */ /* 0x000fe20000010000 */
[----:B------:R-:W-:Y:S01]  /*81f0*/  FMUL.FTZ R232, R66, -R232 ;  /* 0x800000e842e87220 */ /* 0x000fe20000410000 */
[-C--:B------:R-:W-:Y:S01]  /*8200*/  FFMA.FTZ R197, R203, R212.reuse, -R242 ;  /* 0x000000d4cbc57223 */ /* 0x080fe200000108f2 */
[----:B------:R-:W-:Y:S01]  /*8210*/  FMUL.FTZ R212, R79, R212 ;  /* 0x000000d44fd47220 */ /* 0x000fe20000410000 */
[-C--:B------:R-:W-:Y:S01]  /*8220*/  FMUL.FTZ R242, R78, R219.reuse ;  /* 0x000000db4ef27220 */ /* 0x080fe20000410000 */
[-C--:B-1----:R-:W-:Y:S01]  /*8230*/  FMUL.FTZ R240, R210, R219.reuse ;  /* 0x000000dbd2f07220 */ /* 0x082fe20000410000 */
[----:B------:R-:W-:Y:S01]  /*8240*/  STS [R139+0x30], R244 ;  /* 0x000030f48b007388 */ /* 0x000fe20000000800 */
[----:B------:R-:W-:Y:S01]  /*8250*/  FADD.FTZ R192, R192, R197 ;  /* 0x000000c5c0c07221 */ /* 0x000fe20000010000 */
[----:B------:R-:W-:Y:S01]  /*8260*/  FMUL.FTZ R236, R65, R236 ;  /* 0x000000ec41ec7220 */ /* 0x000fe20000410000 */
[C---:B0-----:R-:W-:Y:S01]  /*8270*/  FFMA.FTZ R238, R204.reuse, R219, R217 ;  /* 0x000000dbccee7223 */ /* 0x041fe200000100d9 */
[-C--:B------:R-:W-:Y:S01]  /*8280*/  FFMA.FTZ R217, R204, R221.reuse, -R240 ;  /* 0x000000ddccd97223 */ /* 0x080fe200000108f0 */
[----:B------:R-:W-:Y:S01]  /*8290*/  FMUL.FTZ R240, R78, R221 ;  /* 0x000000dd4ef07220 */ /* 0x000fe20000410000 */
[----:B------:R0:W-:Y:S01]  /*82a0*/  STS [R139+0x34], R212 ;  /* 0x000034d48b007388 */ /* 0x0001e20000000800 */
[----:B------:R-:W-:Y:S01]  /*82b0*/  FADD.FTZ R197, R193, R238 ;  /* 0x000000eec1c57221 */ /* 0x000fe20000010000 */
[----:B------:R-:W-:Y:S01]  /*82c0*/  FMUL.FTZ R193, R69, R222 ;  /* 0x000000de45c17220 */ /* 0x000fe20000410000 */
[----:B------:R-:W-:Y:S01]  /*82d0*/  FADD.FTZ R192, R192, R217 ;  /* 0x000000d9c0c07221 */ /* 0x000fe20000010000 */
[----:B------:R-:W-:Y:S01]  /*82e0*/  STS [R139+0x38], R242 ;  /* 0x000038f28b007388 */ /* 0x000fe20000000800 */
[----:B------:R-:W-:Y:S01]  /*82f0*/  FMUL.FTZ R234, R65, -R234 ;  /* 0x800000ea41ea7220 */ /* 0x000fe20000410000 */
[C---:B------:R-:W-:Y:S01]  /*8300*/  FMUL.FTZ R208, R63.reuse, R208 ;  /* 0x000000d03fd07220 */ /* 0x040fe20000410000 */
[----:B------:R-:W-:Y:S01]  /*8310*/  FMUL.FTZ R206, R63, -R206 ;  /* 0x800000ce3fce7220 */ /* 0x000fe20000410000 */
[----:B------:R-:W-:Y:S01]  /*8320*/  STS [R139+0x3c], R240 ;  /* 0x00003cf08b007388 */ /* 0x000fe20000000800 */
[C---:B------:R-:W-:Y:S01]  /*8330*/  FMUL.FTZ R218, R62.reuse, -R195 ;  /* 0x800000c33eda7220 */ /* 0x040fe20000410000 */
[----:B0-----:R-:W-:Y:S01]  /*8340*/  FMUL.FTZ R212, R62, R211 ;  /* 0x000000d33ed47220 */ /* 0x001fe20000410000 */
        /* <DEDUP_REMOVED lines=24> */
[C---:B--2---:R-:W-:Y:S01]  /*84d0*/  FMUL.FTZ R28, R64.reuse, R209 ;  /* 0x000000d1401c7220 */ /* 0x044fe20000410000 */
[----:B------:R-:W-:Y:S01]  /*84e0*/  LEA R209, R193, -R34, 0x1 ;  /* 0x80000022c1d17211 */ /* 0x000fe200078e08ff */
[----:B------:R-:W-:Y:S01]  /*84f0*/  FMUL.FTZ R34, R64, -R207 ;  /* 0x800000cf40227220 */ /* 0x000fe20000410000 */
[----:B------:R1:W-:Y:S02]  /*8500*/  STS [R139+0x854], R226 ;  /* 0x000854e28b007388 */ /* 0x0003e40000000800 */
[----:B------:R-:W-:Y:S02]  /*8510*/  ISETP.GE.AND P2, PT, R209, 0x1, PT ;  /* 0x00000001d100780c */ /* 0x000fe40003f46270 */
        /* <DEDUP_REMOVED lines=15> */
.L_x_16266:
[----:B------:R-:W-:Y:S05]  /*8610*/  BSYNC.RECONVERGENT B0 ;  /* 0x0000000000007941 */ /* 0x000fea0003800200 */
.L_x_16265:
        /* <DEDUP_REMOVED lines=10> */
.L_x_16268:
[----:B------:R-:W-:Y:S05]  /*86c0*/  BSYNC.RECONVERGENT B0 ;  /* 0x0000000000007941 */ /* 0x000fea0003800200 */
.L_x_16267:
[----:B0-2---:R0:W2:Y:S01]  /*86d0*/  LDS R195, [R137+0x940] ;  /* 0x0009400089c37984 */ /* 0x0050a20000000800 */
[----:B------:R-:W-:Y:S04]  /*86e0*/  BSSY.RECONVERGENT B0, `(.L_x_16269) ;  /* 0x0000004000007945 */ /* 0x000fe80003800200 */
[----:B------:R-:W-:Y:S05]  /*86f0*/  @!P2 BRA `(.L_x_16270) ;  /* 0x000000000008a947 */ /* 0x000fea0003800000 */
[----:B------:R3:W-:Y:S04]  /*8700*/  REDG.E.ADD.F32.FTZ.RN.STRONG.GPU desc[UR16][R30.64+0x100], R221 ;  /* 0x000100dd1e0079a6 */ /* 0x0007e8000c12f310 */
[----:B--2---:R3:W-:Y:S02]  /*8710*/  REDG.E.ADD.F32.FTZ.RN.STRONG.GPU desc[UR16][R32.64+0x100], R195 ;  /* 0x000100c3200079a6 */ /* 0x0047e4000c12f310 */
.L_x_16270:
[----:B------:R-:W-:Y:S05]  /*8720*/  BSYNC.RECONVERGENT B0 ;  /* 0x0000000000007941 */ /* 0x000fea0003800200 */
.L_x_16269:
[----:B--23--:R2:W3:Y:S01]  /*8730*/  LDS R195, [R136+0x9c0] ;  /* 0x0009c00088c37984 */ /* 0x00c4e20000000800 */
[----:B------:R-:W-:Y:S04]  /*8740*/  BSSY.RECONVERGENT B0, `(.L_x_16271) ;  /* 0x0000004000007945 */ /* 0x000fe80003800200 */
[----:B------:R-:W-:Y:S05]  /*8750*/  @!P3 BRA `(.L_x_16272) ;  /* 0x000000000008b947 */ /* 0x000fea0003800000 */
[----:B------:R4:W-:Y:S04]  /*8760*/  REDG.E.ADD.F32.FTZ.RN.STRONG.GPU desc[UR16][R30.64+0x180], R227 ;  /* 0x000180e31e0079a6 */ /* 0x0009e8000c12f310 */
[----:B---3--:R4:W-:Y:S02]  /*8770*/  REDG.E.ADD.F32.FTZ.RN.STRONG.GPU desc[UR16][R32.64+0x180], R195 ;  /* 0x000180c3200079a6 */ /* 0x0089e4000c12f310 */
.L_x_16272:
[----:B------:R-:W-:Y:S05]  /*8780*/  BSYNC.RECONVERGENT B0 ;  /* 0x0000000000007941 */ /* 0x000fea0003800200 */
.L_x_16271:
[----:B---34-:R3:W4:Y:S01]  /*8790*/  LDS R195, [R135+0xa40] ;  /* 0x000a400087c37984 */ /* 0x0187220000000800 */
[----:B------:R-:W-:Y:S04]  /*87a0*/  BSSY.RECONVERGENT B0, `(.L_x_16273) ;  /* 0x0000004000007945 */ /* 0x000fe80003800200 */
[----:B------:R-:W-:Y:S05]  /*87b0*/  @!P4 BRA `(.L_x_16274) ;  /* 0x000000000008c947 */ /* 0x000fea0003800000 */
[----:B------:R0:W-:Y:S04]  /*87c0*/  REDG.E.ADD.F32.FTZ.RN.STRONG.GPU desc[UR16][R30.64+0x200], R229 ;  /* 0x000200e51e0079a6 */ /* 0x0001e8000c12f310 */
[----:B----4-:R0:W-:Y:S02]  /*87d0*/  REDG.E.ADD.F32.FTZ.RN.STRONG.GPU desc[UR16][R32.64+0x200], R195 ;  /* 0x000200c3200079a6 */ /* 0x0101e4000c12f310 */
.L_x_16274:
[----:B------:R-:W-:Y:S05]  /*87e0*/  BSYNC.RECONVERGENT B0 ;  /* 0x0000000000007941 */ /* 0x000fea0003800200 */
.L_x_16273:
[----:B0---4-:R0:W4:Y:S01]  /*87f0*/  LDS R195, [R134+0xac0] ;  /* 0x000ac00086c37984 */ /* 0x0111220000000800 */
[----:B------:R-:W-:Y:S04]  /*8800*/  BSSY.RECONVERGENT B0, `(.L_x_16275) ;  /* 0x0000004000007945 */ /* 0x000fe80003800200 */
[----:B------:R-:W-:Y:S05]  /*8810*/  @!P5 BRA `(.L_x_16276) ;  /* 0x000000000008d947 */ /* 0x000fea0003800000 */
[----:B------:R0:W-:Y:S04]  /*8820*/  REDG.E.ADD.F32.FTZ.RN.STRONG.GPU desc[UR16][R30.64+0x280], R231 ;  /* 0x000280e71e0079a6 */ /* 0x0001e8000c12f310 */
[----:B----4-:R0:W-:Y:S02]  /*8830*/  REDG.E.ADD.F32.FTZ.RN.STRONG.GPU desc[UR16][R32.64+0x280], R195 ;  /* 0x000280c3200079a6 */ /* 0x0101e4000c12f310 */
.L_x_16276:
[----:B------:R-:W-:Y:S05]  /*8840*/  BSYNC.RECONVERGENT B0 ;  /* 0x0000000000007941 */ /* 0x000fea0003800200 */
.L_x_16275:
        /* <DEDUP_REMOVED lines=10> */
.L_x_16278:
[----:B------:R-:W-:Y:S05]  /*88f0*/  BSYNC.RECONVERGENT B0 ;  /* 0x0000000000007941 */ /* 0x000fea0003800200 */
.L_x_16277:
[----:B0---4-:R0:W4:Y:S01]  /*8900*/  LDS R195, [R132+0xbc0] ;  /* 0x000bc00084c37984 */ /* 0x0111220000000800 */
[----:B------:R-:W-:Y:S04]  /*8910*/  BSSY.RECONVERGENT B0, `(.L_x_16279) ;  /* 0x0000004000007945 */ /* 0x000fe80003800200 */
[----:B------:R-:W-:Y:S05]  /*8920*/  @!P2 BRA `(.L_x_16280) ;  /* 0x000000000008a947 */ /* 0x000fea0003800000 */
[----:B------:R0:W-:Y:S04]  /*8930*/  REDG.E.ADD.F32.FTZ.RN.STRONG.GPU desc[UR16][R30.64+0x380], R235 ;  /* 0x000380eb1e0079a6 */ /* 0x0001e8000c12f310 */
[----:B----4-:R0:W-:Y:S02]  /*8940*/  REDG.E.ADD.F32.FTZ.RN.STRONG.GPU desc[UR16][R32.64+0x380], R195 ;  /* 0x000380c3200079a6 */ /* 0x0101e4000c12f310 */
.L_x_16280:
[----:B------:R-:W-:Y:S05]  /*8950*/  BSYNC.RECONVERGENT B0 ;  /* 0x0000000000007941 */ /* 0x000fea0003800200 */
.L_x_16279:
[----:B0---4-:R0:W4:Y:S01]  /*8960*/  LDS R195, [R131+0xc40] ;  /* 0x000c400083c37984 */ /* 0x0111220000000800 */
[----:B------:R-:W-:Y:S04]  /*8970*/  BSSY.RECONVERGENT B0, `(.L_x_16281) ;  /* 0x0000004000007945 */ /* 0x000fe80003800200 */
[----:B------:R-:W-:Y:S05]  /*8980*/  @!P3 BRA `(.L_x_16282) ;  /* 0x000000000008b947 */ /* 0x000fea0003800000 */
[----:B------:R0:W-:Y:S04]  /*8990*/  REDG.E.ADD.F32.FTZ.RN.STRONG.GPU desc[UR16][R30.64+0x400], R237 ;  /* 0x000400ed1e0079a6 */ /* 0x0001e8000c12f310 */
[----:B----4-:R0:W-:Y:S02]  /*89a0*/  REDG.E.ADD.F32.FTZ.RN.STRONG.GPU desc[UR16][R32.64+0x400], R195 ;  /* 0x000400c3200079a6 */ /* 0x0101e4000c12f310 */
.L_x_16282:
[----:B------:R-:W-:Y:S05]  /*89b0*/  BSYNC.RECONVERGENT B0 ;  /* 0x0000000000007941 */ /* 0x000fea0003800200 */
.L_x_16281:
[----:B0---4-:R0:W4:Y:S01]  /*89c0*/  LDS R195, [R130+0xcc0] ;  /* 0x000cc00082c37984 */ /* 0x0111220000000800 */
[----:B------:R-:W-:Y:S04]  /*89d0*/  BSSY.RECONVERGENT B0, `(.L_x_16283) ;  /* 0x0000004000007945 */ /* 0x000fe80003800200 */
[----:B------:R-:W-:Y:S05]  /*89e0*/  @!P4 BRA `(.L_x_16284) ;  /* 0x000000000008c947 */ /* 0x000fea0003800000 */
[----:B------:R0:W-:Y:S04]  /*89f0*/  REDG.E.ADD.F32.FTZ.RN.STRONG.GPU desc[UR16][R30.64+0x480], R239 ;  /* 0x000480ef1e0079a6 */ /* 0x0001e8000c12f310 */
[----:B----4-:R0:W-:Y:S02]  /*8a00*/  REDG.E.ADD.F32.FTZ.RN.STRONG.GPU desc[UR16][R32.64+0x480], R195 ;  /* 0x000480c3200079a6 */ /* 0x0101e4000c12f310 */
.L_x_16284:
[----:B------:R-:W-:Y:S05]  /*8a10*/  BSYNC.RECONVERGENT B0 ;  /* 0x0000000000007941 */ /* 0x000fea0003800200 */
.L_x_16283:
[----:B0---4-:R0:W4:Y:S01]  /*8a20*/  LDS R195, [R129+0xd40] ;  /* 0x000d400081c37984 */ /* 0x0111220000000800 */
[----:B------:R-:W-:Y:S04]  /*8a30*/  BSSY.RECONVERGENT B0, `(.L_x_16285) ;  /* 0x0000004000007945 */ /* 0x000fe80003800200 */
[----:B------:R-:W-:Y:S05]  /*8a40*/  @!P5 BRA `(.L_x_16286) ;  /* 0x000000000008d947 */ /* 0x000fea0003800000 */
[----:B------:R0:W-:Y:S04]  /*8a50*/  REDG.E.ADD.F32.FTZ.RN.STRONG.GPU desc[UR16][R30.64+0x500], R241 ;  /* 0x000500f11e0079a6 */ /* 0x0001e8000c12f310 */
[----:B----4-:R0:W-:Y:S02]  /*8a60*/  REDG.E.ADD.F32.FTZ.RN.STRONG.GPU desc[UR16][R32.64+0x500], R195 ;  /* 0x000500c3200079a6 */ /* 0x0101e4000c12f310 */
.L_x_16286:
[----:B------:R-:W-:Y:S05]  /*8a70*/  BSYNC.RECONVERGENT B0 ;  /* 0x0000000000007941 */ /* 0x000fea0003800200 */
.L_x_16285:
        /* <DEDUP_REMOVED lines=10> */
.L_x_16288:
[----:B------:R-:W-:Y:S05]  /*8b20*/  BSYNC.RECONVERGENT B0 ;  /* 0x0000000000007941 */ /* 0x000fea0003800200 */
.L_x_16287:
[----:B0---4-:R0:W4:Y:S01]  /*8b30*/  LDS R195, [R127+0xe40] ;  /* 0x000e40007fc37984 */ /* 0x0111220000000800 */
[----:B------:R-:W-:Y:S04]  /*8b40*/  BSSY.RECONVERGENT B0, `(.L_x_16289) ;  /* 0x0000004000007945 */ /* 0x000fe80003800200 */
[----:B------:R-:W-:Y:S05]  /*8b50*/  @!P2 BRA `(.L_x_16290) ;  /* 0x000000000008a947 */ /* 0x000fea0003800000 */
[----:B------:R0:W-:Y:S04]  /*8b60*/  REDG.E.ADD.F32.FTZ.RN.STRONG.GPU desc[UR16][R30.64+0x600], R245 ;  /* 0x000600f51e0079a6 */ /* 0x0001e8000c12f310 */
[----:B----4-:R0:W-:Y:S02]  /*8b70*/  REDG.E.ADD.F32.FTZ.RN.STRONG.GPU desc[UR16][R32.64+0x600], R195 ;  /* 0x000600c3200079a6 */ /* 0x0101e4000c12f310 */
.L_x_16290:
[----:B------:R-:W-:Y:S05]  /*8b80*/  BSYNC.RECONVERGENT B0 ;  /* 0x0000000000007941 */ /* 0x000fea0003800200 */
.L_x_16289:
[----:B0---4-:R0:W4:Y:S01]  /*8b90*/  LDS R195, [R126+0xec0] ;  /* 0x000ec0007ec37984 */ /* 0x0111220000000800 */
[----:B------:R-:W-:Y:S04]  /*8ba0*/  BSSY.RECONVERGENT B0, `(.L_x_16291) ;  /* 0x0000004000007945 */ /* 0x000fe80003800200 */
[----:B------:R-:W-:Y:S05]  /*8bb0*/  @!P3 BRA `(.L_x_16292) ;  /* 0x000000000008b947 */ /* 0x000fea0003800000 */
[----:B------:R0:W-:Y:S04]  /*8bc0*/  REDG.E.ADD.F32.FTZ.RN.STRONG.GPU desc[UR16][R30.64+0x680], R247 ;  /* 0x000680f71e0079a6 */ /* 0x0001e8000c12f310 */
[----:B----4-:R0:W-:Y:S02]  /*8bd0*/  REDG.E.ADD.F32.FTZ.RN.STRONG.GPU desc[UR16][R32.64+0x680], R195 ;  /* 0x000680c3200079a6 */ /* 0x0101e4000c12f310 */
.L_x_16292:
[----:B------:R-:W-:Y:S05]  /*8be0*/  BSYNC.RECONVERGENT B0 ;  /* 0x0000000000007941 */ /* 0x000fea0003800200 */
.L_x_16291:
[----:B0---4-:R0:W4:Y:S01]  /*8bf0*/  LDS R195, [R124+0xf40] ;  /* 0x000f40007cc37984 */ /* 0x0111220000000800 */
[----:B------:R-:W-:Y:S04]  /*8c00*/  BSSY.RECONVERGENT B0, `(.L_x_16293) ;  /* 0x0000004000007945 */ /* 0x000fe80003800200 */
[----:B------:R-:W-:Y:S05]  /*8c10*/  @!P4 BRA `(.L_x_16294) ;  /* 0x000000000008c947 */ /* 0x000fea0003800000 */
[----:B------:R0:W-:Y:S04]  /*8c20*/  REDG.E.ADD.F32.FTZ.RN.STRONG.GPU desc[UR16][R30.64+0x700], R249 ;  /* 0x000700f91e0079a6 */ /* 0x0001e8000c12f310 */
[----:B----4-:R0:W-:Y:S02]  /*8c30*/  REDG.E.ADD.F32.FTZ.RN.STRONG.GPU desc[UR16][R32.64+0x700], R195 ;  /* 0x000700c3200079a6 */ /* 0x0101e4000c12f310 */
.L_x_16294:
[----:B------:R-:W-:Y:S05]  /*8c40*/  BSYNC.RECONVERGENT B0 ;  /* 0x0000000000007941 */ /* 0x000fea0003800200 */
.L_x_16293:
[----:B0---4-:R0:W4:Y:S01]  /*8c50*/  LDS R195, [R123+0xfc0] ;  /* 0x000fc0007bc37984 */ /* 0x0111220000000800 */
[----:B------:R-:W-:Y:S04]  /*8c60*/  BSSY.RECONVERGENT B0, `(.L_x_16295) ;  /* 0x0000004000007945 */ /* 0x000fe80003800200 */
[----:B------:R-:W-:Y:S05]  /*8c70*/  @!P5 BRA `(.L_x_16296) ;  /* 0x000000000008d947 */ /* 0x000fea0003800000 */
[----:B------:R0:W-:Y:S04]  /*8c80*/  REDG.E.ADD.F32.FTZ.RN.STRONG.GPU desc[UR16][R30.64+0x780], R251 ;  /* 0x000780fb1e0079a6 */ /* 0x0001e8000c12f310 */
[----:B----4-:R0:W-:Y:S02]  /*8c90*/  REDG.E.ADD.F32.FTZ.RN.STRONG.GPU desc[UR16][R32.64+0x780], R195 ;  /* 0x000780c3200079a6 */ /* 0x0101e4000c12f310 */
.L_x_16296:
[----:B------:R-:W-:Y:S05]  /*8ca0*/  BSYNC.RECONVERGENT B0 ;  /* 0x0000000000007941 */ /* 0x000fea0003800200 */
.L_x_16295:
[----:B-1----:R-:W1:Y:S01]  /*8cb0*/  SHFL.DOWN PT, R28, R197, 0x1, 0x1f ;  /* 0x08201f00c51c7f89 */ /* 0x002e6200000e0000 */
[----:B------:R-:W-:Y:S01]  /*8cc0*/  ISETP.GT.AND P2, PT, R112, 0x1e, PT ;  /* 0x0000001e7000780c */ /* 0x000fe20003f44270 */
[----:B------:R-:W-:Y:S02]  /*8cd0*/  BSSY.RECONVERGENT B0, `(.L_x_16297) ;  /* 0x000007c000007945 */ /* 0x000fe40003800200 */
[----:B0-----:R-:W0:Y:S10]  /*8ce0*/  SHFL.DOWN PT, R31, R192, 0x1, 0x1f ;  /* 0x08201f00c01f7f89 */ /* 0x001e3400000e0000 */
[----:B-1----:R-:W-:Y:S01]  /*8cf0*/  @!P2 FADD.FTZ R197, R197, R28 ;  /* 0x0000001cc5c5a221 */ /* 0x002fe20000010000 */
[----:B0-----:R-:W-:-:S04]  /*8d00*/  @!P2 FADD.FTZ R192, R192, R31 ;  /* 0x0000001fc0c0a221 */ /* 0x001fc80000010000 */
[----:B------:R-:W0:Y:S01]  /*8d10*/  SHFL.DOWN PT, R28, R197, 0x2, 0x1f ;  /* 0x08401f00c51c7f89 */ /* 0x000e2200000e0000 */
[----:B------:R-:W-:-:S03]  /*8d20*/  ISETP.GT.AND P2, PT, R112, 0x1d, PT ;  /* 0x0000001d7000780c */ /* 0x000fc60003f44270 */
[----:B------:R-:W1:Y:S10]  /*8d30*/  SHFL.DOWN PT, R31, R192, 0x2, 0x1f ;  /* 0x08401f00c01f7f89 */ /* 0x000e7400000e0000 */
[----:B0-----:R-:W-:Y:S01]  /*8d40*/  @!P2 FADD.FTZ R197, R197, R28 ;  /* 0x0000001cc5c5a221 */ /* 0x001fe20000010000 */
[----:B------:R-:W-:Y:S01]  /*8d50*/  FMUL.FTZ R28, R173, R223 ;  /* 0x000000dfad1c7220 */ /* 0x000fe20000410000 */
[----:B-1----:R-:W-:-:S03]  /*8d60*/  @!P2 FADD.FTZ R192, R192, R31 ;  /* 0x0000001fc0c0a221 */ /* 0x002fc60000010000 */
[----:B------:R-:W0:Y:S01]  /*8d70*/  SHFL.DOWN PT, R34, R197, 0x4, 0x1f ;  /* 0x08801f00c5227f89 */ /* 0x000e2200000e0000 */
[----:B------:R-:W-:Y:S01]  /*8d80*/  FMUL.FTZ R31, R27, R29 ;  /* 0x0000001d1b1f7220 */ /* 0x000fe20000410000 */
[----:B------:R-:W-:Y:S01]  /*8d90*/  ISETP.GT.AND P2, PT, R112, 0x1b, PT ;  /* 0x0000001b7000780c */ /* 0x000fe20003f44270 */
[----:B------:R-:W-:Y:S01]  /*8da0*/  FFMA.FTZ R30, R175, R225, R28 ;  /* 0x000000e1af1e7223 */ /* 0x000fe2000001001c */
[----:B------:R-:W1:Y:S01]  /*8db0*/  SHFL.DOWN PT, R207, R192, 0x4, 0x1f ;  /* 0x08801f00c0cf7f89 */ /* 0x000e6200000e0000 */
[-C--:B------:R-:W-:Y:S01]  /*8dc0*/  FFMA.FTZ R33, R26, R35.reuse, -R31 ;  /* 0x000000231a217223 */ /* 0x080fe2000001081f */
[CC--:B------:R-:W-:Y:S01]  /*8dd0*/  FMUL.FTZ R31, R27.reuse, R35.reuse ;  /* 0x000000231b1f7220 */ /* 0x0c0fe20000410000 */
[----:B------:R-:W-:Y:S01]  /*8de0*/  FMUL.FTZ R35, R162, R35 ;  /* 0x00000023a2237220 */ /* 0x000fe20000410000 */
[----:B------:R-:W-:Y:S01]  /*8df0*/  FFMA.FTZ R71, R30, R96, R71 ;  /* 0x000000601e477223 */ /* 0x000fe20000010047 */
[----:B----4-:R-:W-:Y:S01]  /*8e00*/  FMUL.FTZ R195, R210, R33 ;  /* 0x00000021d2c37220 */ /* 0x010fe20000410000 */
[----:B------:R-:W-:Y:S01]  /*8e10*/  FFMA.FTZ R33, R26, R29, R31 ;  /* 0x0000001d1a217223 */ /* 0x000fe2000001001f */
[----:B------:R-:W-:Y:S01]  /*8e20*/  FMUL.FTZ R31, R27, R225 ;  /* 0x000000e11b1f7220 */ /* 0x000fe20000410000 */
[----:B------:R-:W-:Y:S01]  /*8e30*/  FFMA.FTZ R35, R164, R29, R35 ;  /* 0x0000001da4237223 */ /* 0x000fe20000010023 */
[----:B------:R-:W-:Y:S01]  /*8e40*/  FMUL.FTZ R29, R166, R213 ;  /* 0x000000d5a61d7220 */ /* 0x000fe20000410000 */
[----:B------:R-:W-:Y:S01]  /*8e50*/  FFMA.FTZ R33, R204, R33, R195 ;  /* 0x00000021cc217223 */ /* 0x000fe200000100c3 */
[----:B------:R-:W-:Y:S01]  /*8e60*/  FFMA.FTZ R31, R26, R223, -R31 ;  /* 0x000000df1a1f7223 */ /* 0x000fe2000001081f */
[----:B------:R-:W-:Y:S01]  /*8e70*/  FFMA.FTZ R70, R35, R95, R70 ;  /* 0x0000005f23467223 */ /* 0x000fe20000010046 */
[C---:B------:R-:W-:Y:S01]  /*8e80*/  FMUL.FTZ R223, R27.reuse, R223 ;  /* 0x000000df1bdf7220 */ /* 0x040fe20000410000 */
[----:B------:R-:W-:Y:S01]  /*8e90*/  FFMA.FTZ R33, R78, R35, R33 ;  /* 0x000000234e217223 */ /* 0x000fe20000010021 */
[----:B------:R-:W-:Y:S01]  /*8ea0*/  FMUL.FTZ R202, R202, R31 ;  /* 0x0000001fcaca7220 */ /* 0x000fe20000410000 */
[-C--:B------:R-:W-:Y:S01]  /*8eb0*/  FMUL.FTZ R31, R27, R220.reuse ;  /* 0x000000dc1b1f7220 */ /* 0x080fe20000410000 */
[C---:B------:R-:W-:Y:S01]  /*8ec0*/  FFMA.FTZ R32, R26.reuse, R225, R223 ;  /* 0x000000e11a207223 */ /* 0x040fe200000100df */
[----:B------:R-:W-:Y:S01]  /*8ed0*/  FADD.FTZ R92, R33, R92 ;  /* 0x0000005c215c7221 */ /* 0x000fe20000010000 */
[-C--:B------:R-:W-:Y:S01]  /*8ee0*/  FMUL.FTZ R33, R27, R213.reuse ;  /* 0x000000d51b217220 */ /* 0x080fe20000410000 */
[----:B0-----:R-:W-:Y:S01]  /*8ef0*/  @!P2 FADD.FTZ R197, R197, R34 ;  /* 0x00000022c5c5a221 */ /* 0x001fe20000010000 */
[----:B------:R-:W-:Y:S01]  /*8f00*/  FFMA.FTZ R28, R26, R213, -R31 ;  /* 0x000000d51a1c7223 */ /* 0x000fe2000001081f */
[----:B------:R-:W-:Y:S01]  /*8f10*/  FFMA.FTZ R31, R168, R220, R29 ;  /* 0x000000dca81f7223 */ /* 0x000fe2000001001d */
[----:B------:R-:W-:Y:S01]  /*8f20*/  FMUL.FTZ R29, R27, R174 ;  /* 0x000000ae1b1d7220 */ /* 0x000fe20000410000 */
[----:B-1----:R-:W-:Y:S01]  /*8f30*/  @!P2 FADD.FTZ R192, R192, R207 ;  /* 0x000000cfc0c0a221 */ /* 0x002fe20000010000 */
[----:B------:R-:W0:Y:S01]  /*8f40*/  SHFL.DOWN PT, R34, R197, 0x8, 0x1f ;  /* 0x09001f00c5227f89 */ /* 0x000e2200000e0000 */
[----:B------:R-:W-:Y:S01]  /*8f50*/  ISETP.GT.AND P2, PT, R112, 0x17, PT ;  /* 0x000000177000780c */ /* 0x000fe20003f44270 */
[C---:B------:R-:W-:Y:S01]  /*8f60*/  FFMA.FTZ R33, R26.reuse, R220, R33 ;  /* 0x000000dc1a217223 */ /* 0x040fe20000010021 */
[----:B------:R-:W-:Y:S01]  /*8f70*/  FMUL.FTZ R201, R201, R28 ;  /* 0x0000001cc9c97220 */ /* 0x000fe20000410000 */
[----:B------:R-:W1:Y:S01]  /*8f80*/  SHFL.DOWN PT, R35, R192, 0x8, 0x1f ;  /* 0x09001f00c0237f89 */ /* 0x000e6200000e0000 */
[----:B------:R-:W-:Y:S01]  /*8f90*/  FFMA.FTZ R29, R26, R205, -R29 ;  /* 0x000000cd1a1d7223 */ /* 0x000fe2000001081d */
[----:B------:R-:W-:Y:S01]  /*8fa0*/  FFMA.FTZ R32, R203, R32, R202 ;  /* 0x00000020cb207223 */ /* 0x000fe200000100ca */
[----:B------:R-:W-:Y:S01]  /*8fb0*/  FFMA.FTZ R33, R200, R33, R201 ;  /* 0x00000021c8217223 */ /* 0x000fe200000100c9 */
[----:B------:R-:W-:Y:S01]  /*8fc0*/  FMUL.FTZ R28, R177, R205 ;  /* 0x000000cdb11c7220 */ /* 0x000fe20000410000 */
[----:B------:R-:W-:Y:S01]  /*8fd0*/  FMUL.FTZ R198, R198, R29 ;  /* 0x0000001dc6c67220 */ /* 0x000fe20000410000 */
[C---:B------:R-:W-:Y:S01]  /*8fe0*/  FMUL.FTZ R29, R27.reuse, R178 ;  /* 0x000000b21b1d7220 */ /* 0x040fe20000410000 */
[----:B------:R-:W-:Y:S01]  /*8ff0*/  FMUL.FTZ R205, R27, R205 ;  /* 0x000000cd1bcd7220 */ /* 0x000fe20000410000 */
[----:B------:R-:W-:Y:S01]  /*9000*/  FFMA.FTZ R72, R31, R97, R72 ;  /* 0x000000611f487223 */ /* 0x000fe20000010048 */
[----:B------:R-:W-:Y:S01]  /*9010*/  FFMA.FTZ R33, R80, R31, R33 ;  /* 0x0000001f50217223 */ /* 0x000fe20000010021 */
[C---:B------:R-:W-:Y:S01]  /*9020*/  FFMA.FTZ R31, R26.reuse, R176, -R29 ;  /* 0x000000b01a1f7223 */ /* 0x040fe2000001081d */
[----:B------:R-:W-:Y:S01]  /*9030*/  FFMA.FTZ R32, R79, R30, R32 ;  /* 0x0000001e4f207223 */ /* 0x000fe20000010020 */
[----:B------:R-:W-:Y:S01]  /*9040*/  FMUL.FTZ R29, R27, R176 ;  /* 0x000000b01b1d7220 */ /* 0x000fe20000410000 */
[-C--:B------:R-:W-:Y:S01]  /*9050*/  FFMA.FTZ R30, R26, R174.reuse, R205 ;  /* 0x000000ae1a1e7223 */ /* 0x080fe200000100cd */
[----:B------:R-:W-:Y:S01]  /*9060*/  FFMA.FTZ R174, R179, R174, R28 ;  /* 0x000000aeb3ae7223 */ /* 0x000fe2000001001c */
[----:B------:R-:W-:Y:S01]  /*9070*/  FADD.FTZ R90, R33, R90 ;  /* 0x0000005a215a7221 */ /* 0x000fe20000010000 */
[----:B------:R-:W-:Y:S01]  /*9080*/  FMUL.FTZ R28, R181, R176 ;  /* 0x000000b0b51c7220 */ /* 0x000fe20000410000 */
[----:B------:R-:W-:Y:S01]  /*9090*/  FMUL.FTZ R33, R196, R31 ;  /* 0x0000001fc4217220 */ /* 0x000fe20000410000 */
[----:B------:R-:W-:Y:S01]  /*90a0*/  FFMA.FTZ R31, R26, R178, R29 ;  /* 0x000000b21a1f7223 */ /* 0x000fe2000001001d */
[----:B------:R-:W-:Y:S01]  /*90b0*/  FMUL.FTZ R29, R27, R182 ;  /* 0x000000b61b1d7220 */ /* 0x000fe20000410000 */
[----:B0-----:R-:W-:Y:S01]  /*90c0*/  @!P2 FADD.FTZ R197, R197, R34 ;  /* 0x00000022c5c5a221 */ /* 0x001fe20000010000 */
[----:B------:R-:W-:Y:S01]  /*90d0*/  FADD.FTZ R89, R32, R89 ;  /* 0x0000005920597221 */ /* 0x000fe20000010000 */
[----:B------:R-:W-:Y:S01]  /*90e0*/  FFMA.FTZ R183, R183, R178, R28 ;  /* 0x000000b2b7b77223 */ /* 0x000fe2000001001c */
[----:B------:R-:W-:Y:S01]  /*90f0*/  FFMA.FTZ R194, R194, R31, R33 ;  /* 0x0000001fc2c27223 */ /* 0x000fe20000010021 */
[----:B-1----:R-:W-:Y:S01]  /*9100*/  @!P2 FADD.FTZ R192, R192, R35 ;  /* 0x00000023c0c0a221 */ /* 0x002fe20000010000 */
[----:B------:R-:W0:Y:S01]  /*9110*/  SHFL.DOWN PT, R32, R197, 0x10, 0x1f ;  /* 0x0a001f00c5207f89 */ /* 0x000e2200000e0000 */
[-C--:B------:R-:W-:Y:S01]  /*9120*/  FMUL.FTZ R28, R185, R180.reuse ;  /* 0x000000b4b91c7220 */ /* 0x080fe20000410000 */
[-C--:B------:R-:W-:Y:S01]  /*9130*/  FFMA.FTZ R31, R26, R180.reuse, -R29 ;  /* 0x000000b41a1f7223 */ /* 0x080fe2000001081d */
[----:B------:R-:W-:Y:S01]  /*9140*/  FMUL.FTZ R29, R27, R180 ;  /* 0x000000b41b1d7220 */ /* 0x000fe20000410000 */
[----:B------:R-:W1:Y:S01]  /*9150*/  SHFL.DOWN PT, R35, R192, 0x10, 0x1f ;  /* 0x0a001f00c0237f89 */ /* 0x000e6200000e0000 */
[----:B------:R-:W-:Y:S01]  /*9160*/  FFMA.FTZ R199, R199, R30, R198 ;  /* 0x0000001ec7c77223 */ /* 0x000fe200000100c6 */
[-C--:B------:R-:W-:Y:S01]  /*9170*/  FFMA.FTZ R30, R187, R182.reuse, R28 ;  /* 0x000000b6bb1e7223 */ /* 0x080fe2000001001c */
[----:B------:R-:W-:Y:S01]  /*9180*/  FMUL.FTZ R28, R4, R31 ;  /* 0x0000001f041c7220 */ /* 0x000fe20000410000 */
[----:B------:R-:W-:Y:S01]  /*9190*/  FFMA.FTZ R182, R26, R182, R29 ;  /* 0x000000b61ab67223 */ /* 0x000fe2000001001d */
[C---:B------:R-:W-:Y:S01]  /*91a0*/  FMUL.FTZ R31, R27.reuse, R186 ;  /* 0x000000ba1b1f7220 */ /* 0x040fe20000410000 */
[-C--:B------:R-:W-:Y:S01]  /*91b0*/  FMUL.FTZ R29, R27, R184.reuse ;  /* 0x000000b81b1d7220 */ /* 0x080fe20000410000 */
[-C--:B------:R-:W-:Y:S01]  /*91c0*/  FMUL.FTZ R4, R189, R184.reuse ;  /* 0x000000b8bd047220 */ /* 0x080fe20000410000 */
[----:B------:R-:W-:Y:S01]  /*91d0*/  ISETP.NE.AND P2, PT, R112, RZ, PT ;  /* 0x000000ff7000720c */ /* 0x000fe20003f45270 */
[C---:B------:R-:W-:Y:S01]  /*91e0*/  FFMA.FTZ R184, R26.reuse, R184, -R31 ;  /* 0x000000b81ab87223 */ /* 0x040fe2000001081f */
[C---:B------:R-:W-:Y:S01]  /*91f0*/  FFMA.FTZ R31, R26.reuse, R186, R29 ;  /* 0x000000ba1a1f7223 */ /* 0x040fe2000001001d */
[C---:B------:R-:W-:Y:S01]  /*9200*/  FMUL.FTZ R29, R27.reuse, R190 ;  /* 0x000000be1b1d7220 */ /* 0x040fe20000410000 */
[----:B------:R-:W-:Y:S01]  /*9210*/  FMUL.FTZ R27, R27, R170 ;  /* 0x000000aa1b1b7220 */ /* 0x000fe20000410000 */
[----:B------:R-:W-:Y:S01]  /*9220*/  FFMA.FTZ R33, R5, R182, R28 ;  /* 0x000000b605217223 */ /* 0x000fe2000001001c */
[----:B------:R-:W-:Y:S01]  /*9230*/  FMUL.FTZ R7, R7, R184 ;  /* 0x000000b807077220 */ /* 0x000fe20000410000 */
[CC--:B------:R-:W-:Y:S01]  /*9240*/  FFMA.FTZ R29, R26.reuse, R170.reuse, -R29 ;  /* 0x000000aa1a1d7223 */ /* 0x0c0fe2000001081d */
[----:B------:R-:W-:Y:S01]  /*9250*/  FMUL.FTZ R28, R171, R170 ;  /* 0x000000aaab1c7220 */ /* 0x000fe20000410000 */
[----:B------:R-:W-:Y:S01]  /*9260*/  FFMA.FTZ R27, R26, R190, R27 ;  /* 0x000000be1a1b7223 */ /* 0x000fe2000001001b */
[----:B------:R-:W-:Y:S01]  /*9270*/  FFMA.FTZ R191, R191, R186, R4 ;  /* 0x000000babfbf7223 */ /* 0x000fe20000010004 */
[----:B------:R-:W-:Y:S01]  /*9280*/  FMUL.FTZ R29, R188, R29 ;  /* 0x0000001dbc1d7220 */ /* 0x000fe20000410000 */
[----:B0-----:R-:W-:Y:S01]  /*9290*/  FADD.FTZ R4, R197, R32 ;  /* 0x00000020c5047221 */ /* 0x001fe20000010000 */
[----:B------:R-:W-:Y:S01]  /*92a0*/  FFMA.FTZ R6, R6, R31, R7 ;  /* 0x0000001f06067223 */ /* 0x000fe20000010007 */
[----:B------:R-:W-:Y:S01]  /*92b0*/  FFMA.FTZ R28, R169, R190, R28 ;  /* 0x000000bea91c7223 */ /* 0x000fe2000001001c */
        /* <DEDUP_REMOVED lines=11> */
[----:B------:R-:W-:Y:S01]  /*9370*/  FFMA.FTZ R30, R88, R30, R33 ;  /* 0x0000001e581e7223 */ /* 0x000fe20000010021 */
[----:B------:R-:W-:Y:S01]  /*9380*/  BAR.SYNC.DEFER_BLOCKING 0x0 ;  /* 0x0000000000007b1d */ /* 0x000fe20000010000 */
[----:B------:R-:W-:Y:S01]  /*9390*/  ISETP.GT.AND P2, PT, R112, 0xf, PT ;  /* 0x0000000f7000780c */ /* 0x000fe20003f44270 */
[----:B------:R-:W-:Y:S01]  /*93a0*/  FADD.FTZ R81, R6, R81 ;  /* 0x0000005106517221 */ /* 0x000fe20000010000 */
[----:B------:R-:W-:Y:S01]  /*93b0*/  FADD.FTZ R87, R174, R87 ;  /* 0x00000057ae577221 */ /* 0x000fe20000010000 */
[----:B------:R-:W-:Y:S01]  /*93c0*/  FADD.FTZ R86, R183, R86 ;  /* 0x00000056b7567221 */ /* 0x000fe20000010000 */
[----:B------:R-:W-:Y:S01]  /*93d0*/  FADD.FTZ R83, R30, R83 ;  /* 0x000000531e537221 */ /* 0x000fe20000010000 */
[----:B------:R-:W-:Y:S01]  /*93e0*/  FFMA.FTZ R77, R28, R106, R77 ;  /* 0x0000006a1c4d7223 */ /* 0x000fe2000001004d */
[----:B------:R-:W-:Y:S01]  /*93f0*/  FADD.FTZ R84, R191, R84 ;  /* 0x00000054bf547221 */ /* 0x000fe20000010000 */
[----:B------:R-:W-:-:S02]  /*9400*/  FSEL R6, R197, R4, P2 ;  /* 0x00000004c5067208 */ /* 0x000fc40001000000 */
[----:B------:R-:W-:Y:S01]  /*9410*/  FSEL R7, R192, R5, P2 ;  /* 0x00000005c0077208 */ /* 0x000fe20001000000 */
[----:B0-----:R-:W-:Y:S06]  /*9420*/  @P1 BRA `(.L_x_16298) ;  /* 0x0000000000181947 */ /* 0x001fec0003800000 */
[----:B------:R-:W-:Y:S01]  /*9430*/  ISETP.NE.AND P2, PT, R143, UR8, PT ;  /* 0x000000088f007c0c */ /* 0x000fe2000bf45270 */
[----:B------:R-:W-:-:S12]  /*9440*/  ULEA UR7, UR4, UR6, 0x3 ;  /* 0x0000000604077291 */ /* 0x000fd8000f8e18ff */
[----:B------:R-:W0:Y:S02]  /*9450*/  @P2 LDS.64 R4, [UR7+0x3e10] ;  /* 0x003e1007ff042984 */ /* 0x000e240008000a00 */
[----:B0-----:R-:W-:Y:S01]  /*9460*/  @P2 FADD.FTZ R6, R6, R4 ;  /* 0x0000000406062221 */ /* 0x001fe20000010000 */
[----:B------:R-:W-:-:S05]  /*9470*/  @P2 FADD.FTZ R7, R7, R5 ;  /* 0x0000000507072221 */ /* 0x000fca0000010000 */
[----:B------:R0:W-:Y:S02]  /*9480*/  STS.64 [UR7+0x3e10], R6 ;  /* 0x003e1006ff007988 */ /* 0x0001e40008000a07 */
.L_x_16298:
[----:B------:R-:W-:Y:S05]  /*9490*/  BSYNC.RECONVERGENT B0 ;  /* 0x0000000000007941 */ /* 0x000fea0003800200 */
.L_x_16297:
[----:B------:R-:W-:-:S04]  /*94a0*/  UIADD3 UR4, UPT, UPT, UR4, 0x1, URZ ;  /* 0x0000000104047890 */ /* 0x000fc8000fffe0ff */
[----:B------:R-:W-:-:S09]  /*94b0*/  UISETP.GE.AND UP0, UPT, UR4, UR9, UPT ;  /* 0x000000090400728c */ /* 0x000fd2000bf06270 */
[----:B------:R-:W-:Y:S05]  /*94c0*/  BRA.U !UP0, `(.L_x_16299) ;  /* 0xffffffb108cc7547 */ /* 0x000fea000b83ffff */
.L_x_16251:
[----:B------:R-:W-:Y:S01]  /*94d0*/  BAR.SYNC.DEFER_BLOCKING 0x0 ;  /* 0x0000000000007b1d */ /* 0x000fe20000010000 */
[----:B------:R-:W-:Y:S02]  /*94e0*/  IADD3 R20, PT, PT, -R10, R193, RZ ;  /* 0x000000c10a147210 */ /* 0x000fe40007ffe1ff */
[----:B------:R-:W-:Y:S02]  /*94f0*/  PRMT R0, RZ, 0x7610, R0 ;  /* 0x00007610ff007816 */ /* 0x000fe40000000000 */
[----:B------:R-:W-:-:S03]  /*9500*/  ISETP.GE.AND P6, PT, R125, R20, PT ;  /* 0x000000147d00720c */ /* 0x000fc60003fc6270 */
[----:B------:R-:W1:Y:S01]  /*9510*/  LDC.64 R34, c[0x0][0x4f8] ;  /* 0x00013e00ff227b82 */ /* 0x000e620000000a00 */
[-C--:B------:R-:W-:Y:S01]  /*9520*/  ISETP.GE.AND P0, PT, R121, R20.reuse, PT ;  /* 0x000000147900720c */ /* 0x080fe20003f06270 */
[----:B------:R-:W4:Y:S01]  /*9530*/  LDCU.64 UR8, c[0x0][0x500] ;  /* 0x0000a000ff0877ac */ /* 0x000f220008000a00 */
[----:B------:R-:W-:Y:S02]  /*9540*/  PRMT R5, RZ, 0x7610, R5 ;  /* 0x00007610ff057816 */ /* 0x000fe40000000005 */
[-C--:B------:R-:W-:Y:S01]  /*9550*/  ISETP.GE.AND P2, PT, R120, R20.reuse, PT ;  /* 0x000000147800720c */ /* 0x080fe20003f46270 */
[----:B------:R-:W5:Y:S01]  /*9560*/  LDCU.64 UR10, c[0x0][0x550] ;  /* 0x0000aa00ff0a77ac */ /* 0x000f620008000a00 */
[-C--:B------:R-:W-:Y:S02]  /*9570*/  ISETP.GE.AND P3, PT, R119, R20.reuse, PT ;  /* 0x000000147700720c */ /* 0x080fe40003f66270 */
[-C--:B------:R-:W-:Y:S02]  /*9580*/  ISETP.GE.AND P4, PT, R118, R20.reuse, PT ;  /* 0x000000147600720c */ /* 0x080fe40003f86270 */
[----:B------:R-:W-:-:S02]  /*9590*/  ISETP.GE.AND P5, PT, R117, R20, PT ;  /* 0x000000147500720c */ /* 0x000fc40003fa6270 */
[----:B------:R-:W-:Y:S01]  /*95a0*/  PRMT R4, RZ, 0x7610, R4 ;  /* 0x00007610ff047816 */ /* 0x000fe20000000004 */
[----:B------:R-:W2:Y:S01]  /*95b0*/  @!P6 LDG.E.U16 R0, desc[UR16][R12.64] ;  /* 0x000000100c00e981 */ /* 0x000ea2000c1e1500 */
[----:B------:R-:W-:-:S03]  /*95c0*/  ISETP.GE.AND P6, PT, R116, R20, PT ;  /* 0x000000147400720c */ /* 0x000fc60003fc6270 */
[----:B------:R-:W3:Y:S01]  /*95d0*/  @!P0 LDG.E.U16 R5, desc[UR16][R12.64+0x40] ;  /* 0x000040100c058981 */ /* 0x000ee2000c1e1500 */
[----:B------:R-:W-:Y:S02]  /*95e0*/  ISETP.GE.AND P0, PT, R115, R20, PT ;  /* 0x000000147300720c */ /* 0x000fe40003f06270 */
[----:B0-----:R-:W-:Y:S01]  /*95f0*/  PRMT R6, RZ, 0x7610, R6 ;  /* 0x00007610ff067816 */ /* 0x001fe20000000006 */
[----:B------:R-:W4:Y:S01]  /*9600*/  @!P2 LDG.E.U16 R4, desc[UR16][R12.64+0x80] ;  /* 0x000080100c04a981 */ /* 0x000f22000c1e1500 */
[----:B------:R-:W-:Y:S02]  /*9610*/  PRMT R14, RZ, 0x7610, R14 ;  /* 0x00007610ff0e7816 */ /* 0x000fe4000000000e */
        /* <DEDUP_REMOVED lines=18> */
[----:B------:R-:W-:Y:S01]  /*9740*/  STS.U16 [R108+0x1c0], R93 ;  /* 0x0001c05d6c007388 */ /* 0x000fe20000000400 */
[----:B------:R-:W-:-:S03]  /*9750*/  NOP ;  /* 0x0000000000007918 */ /* 0x000fc60000000000 */
[----:B------:R-:W0:Y:S04]  /*9760*/  LDS.U16 R11, [R99+0x2] ;  /* 0x00000200630b7984 */ /* 0x000e280000000400 */
[----:B------:R-:W2:Y:S04]  /*9770*/  LDS.U16 R7, [R99] ;  /* 0x0000000063077984 */ /* 0x000ea80000000400 */
[----:B------:R-:W3:Y:S04]  /*9780*/  LDS.U16 R4, [R99+0x6] ;  /* 0x0000060063047984 */ /* 0x000ee80000000400 */
[----:B------:R-:W4:Y:S04]  /*9790*/  LDS.U16 R0, [R99+0x4] ;  /* 0x0000040063007984 */ /* 0x000f280000000400 */
[----:B------:R-:W5:Y:S04]  /*97a0*/  LDS.U16 R6, [R99+0xa] ;  /* 0x00000a0063067984 */ /* 0x000f680000000400 */
[----:B------:R-:W1:Y:S01]  /*97b0*/  LDS.U16 R5, [R99+0x8] ;  /* 0x0000080063057984 */ /* 0x000e620000000400 */
        /* <DEDUP_REMOVED lines=9> */
[----:B------:R-:W-:Y:S04]  /*9850*/  LDS.U16 R7, [R99+0xc] ;  /* 0x00000c0063077984 */ /* 0x000fe80000000400 */
[----:B------:R-:W2:Y:S01]  /*9860*/  @!P0 MUFU.EX2 R11, R11 ;  /* 0x0000000b000b8308 */ /* 0x000ea20000000800 */
[----:B0-----:R-:W-:-:S04]  /*9870*/  @!P2 FADD.FTZ R14, R13, 1 ;  /* 0x3f8000000d0ea421 */ /* 0x001fc80000010000 */
[----:B------:R-:W0:Y:S01]  /*9880*/  @!P2 MUFU.RCP R15, R14 ;  /* 0x0000000e000fa308 */ /* 0x000e220000001000 */
[----:B--2---:R-:W-:Y:S02]  /*9890*/  @!P0 FADD.FTZ R12, R11, 1 ;  /* 0x3f8000000b0c8421 */ /* 0x004fe40000010000 */
[----:B------:R-:W2:Y:S05]  /*98a0*/  LDS.U16 R11, [R99+0xe] ;  /* 0x00000e00630b7984 */ /* 0x000eaa0000000400 */
[----:B------:R-:W5:Y:S01]  /*98b0*/  @!P0 MUFU.RCP R12, R12 ;  /* 0x0000000c000c8308 */ /* 0x000f620000001000 */
[----:B------:R-:W-:Y:S01]  /*98c0*/  BAR.SYNC.DEFER_BLOCKING 0x0 ;  /* 0x0000000000007b1d */ /* 0x000fe20000010000 */
[----:B0-----:R-:W-:Y:S01]  /*98d0*/  @!P2 FMUL.FTZ R84, R84, R15 ;  /* 0x0000000f5454a220 */ /* 0x001fe20000410000 */
[----:B---3--:R-:W-:-:S05]  /*98e0*/  HADD2.F32 R15, -RZ, R4.H0_H0 ;  /* 0x20000004ff0f7230 */ /* 0x008fca0000004100 */
[----:B------:R-:W-:Y:S01]  /*98f0*/  FADD.FTZ R15, R15, R158 ;  /* 0x0000009e0f0f7221 */ /* 0x000fe20000010000 */
[----:B----4-:R-:W-:-:S04]  /*9900*/  HADD2.F32 R13, -RZ, R0.H0_H0 ;  /* 0x20000000ff0d7230 */ /* 0x010fc80000004100 */
[----:B------:R-:W-:Y:S01]  /*9910*/  FSETP.GTU.FTZ.AND P2, PT, R15, 20, PT ;  /* 0x41a000000f00780b */ /* 0x000fe20003f5c000 */
[----:B------:R-:W-:Y:S01]  /*9920*/  FADD.FTZ R0, R13, R158 ;  /* 0x0000009e0d007221 */ /* 0x000fe20000010000 */
[----:B-----5:R-:W-:Y:S01]  /*9930*/  @!P0 FMUL.FTZ R81, R81, R12 ;  /* 0x0000000c51518220 */ /* 0x020fe20000410000 */
[----:B------:R-:W-:Y:S01]  /*9940*/  PRMT R12, R76, 0x7632, R12 ;  /* 0x000076324c0c7816 */ /* 0x000fe2000000000c */
[----:B------:R-:W-:Y:S01]  /*9950*/  HADD2.F32 R13, -RZ, R6.H0_H0 ;  /* 0x20000006ff0d7230 */ /* 0x000fe20000004100 */
[----:B------:R-:W-:Y:S02]  /*9960*/  PRMT R4, R74, 0x7632, R4 ;  /* 0x000076324a047816 */ /* 0x000fe40000000004 */
[----:B------:R-:W-:Y:S02]  /*9970*/  PRMT R14, R72, 0x7632, R14 ;  /* 0x00007632480e7816 */ /* 0x000fe4000000000e */
[----:B------:R-:W-:Y:S01]  /*9980*/  PRMT R16, R70, 0x7632, R16 ;  /* 0x0000763246107816 */ /* 0x000fe20000000010 */
[----:B------:R-:W-:Y:S01]  /*9990*/  STS.U16 [R99], R76 ;  /* 0x0000004c63007388 */ /* 0x000fe20000000400 */
[----:B------:R-:W-:Y:S01]  /*99a0*/  FSETP.GTU.FTZ.AND P6, PT, R0, 20, PT ;  /* 0x41a000000000780b */ /* 0x000fe20003fdc000 */
[----:B------:R-:W-:-:S02]  /*99b0*/  FADD.FTZ R13, R13, R158 ;  /* 0x0000009e0d0d7221 */ /* 0x000fc40000010000 */
[----:B------:R-:W-:Y:S01]  /*99c0*/  STS.U16 [R99+0x2], R12 ;  /* 0x0000020c63007388 */ /* 0x000fe20000000400 */
[----:B-1----:R-:W-:-:S03]  /*99d0*/  HADD2.F32 R5, -RZ, R5.H0_H0 ;  /* 0x20000005ff057230 */ /* 0x002fc60000004100 */
[----:B------:R-:W-:Y:S04]  /*99e0*/  STS.U16 [R99+0x4], R74 ;  /* 0x0000044a63007388 */ /* 0x000fe80000000400 */
[----:B------:R0:W-:Y:S04]  /*99f0*/  STS.U16 [R99+0x6], R4 ;  /* 0x0000060463007388 */ /* 0x0001e80000000400 */
[----:B------:R-:W-:Y:S04]  /*9a00*/  STS.U16 [R99+0x8], R72 ;  /* 0x0000084863007388 */ /* 0x000fe80000000400 */
[----:B------:R-:W-:Y:S01]  /*9a10*/  STS.U16 [R99+0xa], R14 ;  /* 0x00000a0e63007388 */ /* 0x000fe20000000400 */
[----:B0-----:R-:W-:-:S03]  /*9a20*/  @!P2 FMUL.FTZ R4, R15, -1.4426950216293334961 ;  /* 0xbfb8aa3b0f04a820 */ /* 0x001fc60000410000 */
[----:B------:R-:W-:Y:S04]  /*9a30*/  STS.U16 [R99+0xc], R70 ;  /* 0x00000c4663007388 */ /* 0x000fe80000000400 */
[----:B------:R0:W-:Y:S01]  /*9a40*/  STS.U16 [R99+0xe], R16 ;  /* 0x00000e1063007388 */ /* 0x0001e20000000400 */
        /* <DEDUP_REMOVED lines=13> */
[----:B------:R-:W-:-:S03]  /*9b20*/  @!P6 FMUL.FTZ R0, R0, -1.4426950216293334961 ;  /* 0xbfb8aa3b0000e820 */ /* 0x000fc60000410000 */
[----:B------:R-:W-:Y:S01]  /*9b30*/  FSETP.GTU.FTZ.AND P0, PT, R5, 20, PT ;  /* 0x41a000000500780b */ /* 0x000fe20003f1c000 */
[----:B--2---:R-:W-:Y:S02]  /*9b40*/  HADD2.F32 R11, -RZ, R11.H0_H0 ;  /* 0x2000000bff0b7230 */ /* 0x004fe40000004100 */
[----:B------:R-:W-:Y:S02]  /*9b50*/  HADD2.F32 R7, -RZ, R7.H0_H0 ;  /* 0x20000007ff077230 */ /* 0x000fe40000004100 */
[----:B------:R-:W-:Y:S01]  /*9b60*/  @!P3 FMUL.FTZ R6, R13, -1.4426950216293334961 ;  /* 0xbfb8aa3b0d06b820 */ /* 0x000fe20000410000 */
[----:B------:R-:W1:Y:S01]  /*9b70*/  @!P6 MUFU.EX2 R0, R0 ;  /* 0x000000000000e308 */ /* 0x000e620000000800 */
[--C-:B------:R-:W-:Y:S01]  /*9b80*/  FADD.FTZ R12, R11, R158.reuse ;  /* 0x0000009e0b0c7221 */ /* 0x100fe20000010000 */
[----:B------:R-:W-:Y:S02]  /*9b90*/  FADD.FTZ R7, R7, R158 ;  /* 0x0000009e07077221 */ /* 0x000fe40000010000 */
[----:B------:R-:W2:Y:S02]  /*9ba0*/  @!P3 MUFU.EX2 R11, R6 ;  /* 0x00000006000bb308 */ /* 0x000ea40000000800 */
[----:B------:R-:W-:Y:S01]  /*9bb0*/  FSETP.GTU.FTZ.AND P5, PT, R12, 20, PT ;  /* 0x41a000000c00780b */ /* 0x000fe20003fbc000 */
[----:B------:R-:W-:Y:S01]  /*9bc0*/  @!P0 FMUL.FTZ R5, R5, -1.4426950216293334961 ;  /* 0xbfb8aa3b05058820 */ /* 0x000fe20000410000 */
[----:B------:R-:W-:Y:S01]  /*9bd0*/  FSETP.GTU.FTZ.AND P4, PT, R7, 20, PT ;  /* 0x41a000000700780b */ /* 0x000fe20003f9c000 */
[----:B------:R-:W3:Y:S04]  /*9be0*/  @!P2 MUFU.EX2 R4, R4 ;  /* 0x000000040004a308 */ /* 0x000ee80000000800 */
[----:B------:R-:W4:Y:S01]  /*9bf0*/  @!P0 MUFU.EX2 R5, R5 ;  /* 0x0000000500058308 */ /* 0x000f220000000800 */
[----:B------:R-:W5:Y:S01]  /*9c00*/  LDS R14, [UR6+0x210] ;  /* 0x00021006ff0e7984 */ /* 0x000f620008000800 */
[----:B-1----:R-:W-:Y:S01]  /*9c10*/  @!P6 FADD.FTZ R0, R0, 1 ;  /* 0x3f8000000000e421 */ /* 0x002fe20000010000 */
[----:B--2---:R-:W-:-:S03]  /*9c20*/  @!P3 FADD.FTZ R11, R11, 1 ;  /* 0x3f8000000b0bb421 */ /* 0x004fc60000010000 */
[----:B------:R-:W-:Y:S02]  /*9c30*/  @!P5 FMUL.FTZ R13, R12, -1.4426950216293334961 ;  /* 0xbfb8aa3b0c0dd820 */ /* 0x000fe40000410000 */
[----:B------:R-:W-:Y:S01]  /*9c40*/  @!P4 FMUL.FTZ R7, R7, -1.4426950216293334961 ;  /* 0xbfb8aa3b0707c820 */ /* 0x000fe20000410000 */
[----:B------:R1:W-:Y:S01]  /*9c50*/  @!P3 MUFU.RCP R33, R11 ;  /* 0x0000000b0021b308 */ /* 0x0003e20000001000 */
[----:B---3--:R-:W-:-:S07]  /*9c60*/  @!P2 FADD.FTZ R6, R4, 1 ;  /* 0x3f8000000406a421 */ /* 0x008fce0000010000 */
[----:B------:R-:W2:Y:S01]  /*9c70*/  @!P6 MUFU.RCP R0, R0 ;  /* 0x000000000000e308 */ /* 0x000ea20000001000 */
[----:B-1----:R-:W-:-:S07]  /*9c80*/  MOV R11, RZ ;  /* 0x000000ff000b7202 */ /* 0x002fce0000000f00 */
[----:B------:R4:W1:Y:S04]  /*9c90*/  @!P4 MUFU.EX2 R12, R7 ;  /* 0x00000007000cc308 */ /* 0x0008680000000800 */
[----:B------:R-:W3:Y:S04]  /*9ca0*/  @!P5 MUFU.EX2 R13, R13 ;  /* 0x0000000d000dd308 */ /* 0x000ee80000000800 */
[----:B------:R-:W5:Y:S01]  /*9cb0*/  @!P2 MUFU.RCP R31, R6 ;  /* 0x00000006001fa308 */ /* 0x000f620000001000 */
[----:B----4-:R-:W-:Y:S01]  /*9cc0*/  @!P0 FADD.FTZ R7, R5, 1 ;  /* 0x3f80000005078421 */ /* 0x010fe20000010000 */
[----:B------:R-:W-:-:S04]  /*9cd0*/  IMAD.WIDE.U32 R4, R34, UR18, R10 ;  /* 0x0000001222047c25 */ /* 0x000fc8000f8e000a */
[----:B------:R-:W-:Y:S02]  /*9ce0*/  IMAD R5, R35, UR18, R5 ;  /* 0x0000001223057c24 */ /* 0x000fe4000f8e0205 */
[----:B0-----:R-:W0:Y:S01]  /*9cf0*/  @!P0 MUFU.RCP R16, R7 ;  /* 0x0000000700108308 */ /* 0x001e220000001000 */
[----:B------:R-:W-:-:S04]  /*9d00*/  IMAD.WIDE.U32 R4, R167, UR8, R4 ;  /* 0x00000008a7047c25 */ /* 0x000fc8000f8e0004 */
[----:B-1----:R-:W-:Y:S01]  /*9d10*/  @!P4 FADD.FTZ R12, R12, 1 ;  /* 0x3f8000000c0cc421 */ /* 0x002fe20000010000 */
[----:B---3--:R-:W-:Y:S01]  /*9d20*/  @!P5 FADD.FTZ R13, R13, 1 ;  /* 0x3f8000000d0dd421 */ /* 0x008fe20000010000 */
[----:B--2---:R-:W-:Y:S01]  /*9d30*/  @!P6 FMUL.FTZ R83, R83, R0 ;  /* 0x000000005353e220 */ /* 0x004fe20000410000 */
[----:B------:R-:W-:Y:S01]  /*9d40*/  IMAD R0, R167, UR9, R5 ;  /* 0x00000009a7007c24 */ /* 0x000fe2000f8e0205 */
[----:B------:R-:W-:Y:S01]  /*9d50*/  IADD3 R5, P6, PT, R125, R4, RZ ;  /* 0x000000047d057210 */ /* 0x000fe20007fde0ff */
[----:B------:R-:W-:Y:S01]  /*9d60*/  @!P3 FMUL.FTZ R90, R90, R33 ;  /* 0x000000215a5ab220 */ /* 0x000fe20000410000 */
[----:B------:R-:W1:Y:S01]  /*9d70*/  @!P4 MUFU.RCP R12, R12 ;  /* 0x0000000c000cc308 */ /* 0x000e620000001000 */
[----:B-----5:R-:W-:Y:S01]  /*9d80*/  @!P2 FMUL.FTZ R86, R86, R31 ;  /* 0x0000001f5656a220 */ /* 0x020fe20000410000 */
[----:B------:R-:W-:Y:S01]  /*9d90*/  IADD3.X R0, PT, PT, RZ, R0, RZ, P6, !PT ;  /* 0x00000000ff007210 */ /* 0x000fe200037fe4ff */
[----:B------:R-:W2:Y:S01]  /*9da0*/  LDCU.64 UR8, c[0x0][0x560] ;  /* 0x0000ac00ff0877ac */ /* 0x000ea20008000a00 */
[----:B------:R-:W-:-:S04]  /*9db0*/  LEA R4, P2, R5, UR10, 0x1 ;  /* 0x0000000a05047c11 */ /* 0x000fc8000f8408ff */
[----:B------:R-:W3:Y:S01]  /*9dc0*/  @!P5 MUFU.RCP R13, R13 ;  /* 0x0000000d000dd308 */ /* 0x000ee20000001000 */
[----:B0-----:R-:W-:Y:S01]  /*9dd0*/  @!P0 FMUL.FTZ R87, R87, R16 ;  /* 0x0000001057578220 */ /* 0x001fe20000410000 */
[----:B------:R-:W-:Y:S02]  /*9de0*/  LEA.HI.X R5, R5, UR11, R0, 0x1, P2 ;  /* 0x0000000b05057c11 */ /* 0x000fe400090f0c00 */
[-C--:B------:R-:W-:Y:S02]  /*9df0*/  ISETP.GE.AND P0, PT, R125, R14.reuse, PT ;  /* 0x0000000e7d00720c */ /* 0x080fe40003f06270 */
[-C--:B------:R-:W-:Y:S02]  /*9e00*/  ISETP.GE.AND P2, PT, R121, R14.reuse, PT ;  /* 0x0000000e7900720c */ /* 0x080fe40003f46270 */
[----:B------:R-:W-:Y:S01]  /*9e10*/  ISETP.GE.AND P3, PT, R120, R14, PT ;  /* 0x0000000e7800720c */ /* 0x000fe20003f66270 */
[----:B-1----:R-:W-:Y:S01]  /*9e20*/  @!P4 FMUL.FTZ R89, R89, R12 ;  /* 0x0000000c5959c220 */ /* 0x002fe20000410000 */
[----:B------:R-:W-:-:S02]  /*9e30*/  ISETP.GE.AND P4, PT, R118, R14, PT ;  /* 0x0000000e7600720c */ /* 0x000fc40003f86270 */
[----:B------:R-:W-:-:S05]  /*9e40*/  ISETP.GE.AND P6, PT, R117, R14, PT ;  /* 0x0000000e7500720c */ /* 0x000fca0003fc6270 */
[----:B------:R0:W-:Y:S01]  /*9e50*/  @!P0 STG.E.U16 desc[UR16][R4.64], R15 ;  /* 0x0000000f04008986 */ /* 0x0001e2000c101510 */
[----:B---3--:R-:W-:Y:S01]  /*9e60*/  @!P5 FMUL.FTZ R92, R92, R13 ;  /* 0x0000000d5c5cd220 */ /* 0x008fe20000410000 */
[-C--:B------:R-:W-:Y:S02]  /*9e70*/  ISETP.GE.AND P5, PT, R119, R14.reuse, PT ;  /* 0x0000000e7700720c */ /* 0x080fe40003fa6270 */
[----:B------:R-:W-:Y:S01]  /*9e80*/  @!P2 STG.E.U16 desc[UR16][R4.64+0x40], R17 ;  /* 0x000040110400a986 */ /* 0x000fe2000c101510 */
[-C--:B------:R-:W-:Y:S02]  /*9e90*/  ISETP.GE.AND P0, PT, R116, R14.reuse, PT ;  /* 0x0000000e7400720c */ /* 0x080fe40003f06270 */
[----:B------:R-:W-:Y:S01]  /*9ea0*/  ISETP.GE.AND P2, PT, R115, R14, PT ;  /* 0x0000000e7300720c */ /* 0x000fe20003f46270 */
[----:B------:R-:W-:Y:S04]  /*9eb0*/  @!P3 STG.E.U16 desc[UR16][R4.64+0x80], R19 ;  /* 0x000080130400b986 */ /* 0x000fe8000c101510 */
[----:B------:R-:W-:Y:S01]  /*9ec0*/  @!P4 STG.E.U16 desc[UR16][R4.64+0x100], R23 ;  /* 0x000100170400c986 */ /* 0x000fe2000c101510 */
[----:B------:R-:W-:Y:S01]  /*9ed0*/  F2FP.F16.F32.PACK_AB R0, R84, R81 ;  /* 0x000000515400723e */ /* 0x000fe200000000ff */
[----:B0-----:R-:W0:Y:S02]  /*9ee0*/  LDC.64 R14, c[0x0][0x518] ;  /* 0x00014600ff0e7b82 */ /* 0x001e240000000a00 */
[----:B------:R-:W-:Y:S04]  /*9ef0*/  @!P5 STG.E.U16 desc[UR16][R4.64+0xc0], R21 ;  /* 0x0000c0150400d986 */ /* 0x000fe8000c101510 */
        /* <DEDUP_REMOVED lines=8> */
[----:B-1----:R-:W-:Y:S02]  /*9f80*/  F2FP.F16.F32.PACK_AB R5, R92, R89 ;  /* 0x000000595c05723e */ /* 0x002fe400000000ff */
        /* <DEDUP_REMOVED lines=24> */
[----:B------:R-:W1:Y:S01]  /*a110*/  LDCU.64 UR6, c[0x0][0x520] ;  /* 0x0000a400ff0677ac */ /* 0x000e620008000a00 */
[----:B------:R-:W-:Y:S02]  /*a120*/  IMAD R5, R15, UR18, R5 ;  /* 0x000000120f057c24 */ /* 0x000fe4000f8e0205 */
[----:B------:R-:W-:Y:S01]  /*a130*/  FADD.FTZ R81, R81, R156 ;  /* 0x0000009c51517221 */ /* 0x000fe20000010000 */
[----:B-1----:R-:W-:-:S04]  /*a140*/  IMAD.WIDE.U32 R4, R167, UR6, R4 ;  /* 0x00000006a7047c25 */ /* 0x002fc8000f8e0004 */
[----:B------:R-:W-:Y:S01]  /*a150*/  IMAD R6, R167, UR7, R5 ;  /* 0x00000007a7067c24 */ /* 0x000fe2000f8e0205 */
[----:B------:R-:W-:-:S04]  /*a160*/  IADD3 R5, P0, PT, R125, R4, RZ ;  /* 0x000000047d057210 */ /* 0x000fc80007f1e0ff */
[----:B------:R-:W-:Y:S02]  /*a170*/  IADD3.X R6, PT, PT, RZ, R6, RZ, P0, !PT ;  /* 0x00000006ff067210 */ /* 0x000fe400007fe4ff */
[----:B--2---:R-:W-:-:S04]  /*a180*/  LEA R4, P0, R5, UR8, 0x1 ;  /* 0x0000000805047c11 */ /* 0x004fc8000f8008ff */
        /* <DEDUP_REMOVED lines=37> */
.L_x_16233:
        /* <DEDUP_REMOVED lines=34> */
.L_x_16302:
[----:B------:R-:W-:Y:S05]  /*a600*/  BSYNC.RECONVERGENT B0 ;  /* 0x0000000000007941 */ /* 0x000fea0003800200 */
.L_x_16301:
        /* <DEDUP_REMOVED lines=26> */
.L_x_16304:
[----:B------:R-:W-:Y:S05]  /*a7b0*/  BSYNC.RECONVERGENT B0 ;  /* 0x0000000000007941 */ /* 0x000fea0003800200 */
.L_x_16303:
[----:B------:R-:W-:Y:S05]  /*a7c0*/  @P2 EXIT ;  /* 0x000000000000294d */ /* 0x000fea0003800000 */
[----:B------:R-:W2:Y:S01]  /*a7d0*/  S2UR UR8, SR_CTAID.Y ;  /* 0x00000000000879c3 */ /* 0x000ea20000002600 */
[----:B------:R-:W2:Y:S01]  /*a7e0*/  LDCU.64 UR6, c[0x0][0x4a8] ;  /* 0x00009500ff0677ac */ /* 0x000ea20008000a00 */
[----:B------:R-:W-:Y:S01]  /*a7f0*/  MOV R0, R12 ;  /* 0x0000000c00007202 */ /* 0x000fe20000000f00 */
[----:B------:R-:W3:Y:S05]  /*a800*/  LDCU UR10, c[0x0][0x360] ;  /* 0x00006c00ff0a77ac */ /* 0x000eea0008000800 */
[----:B------:R-:W4:Y:S01]  /*a810*/  S2UR UR9, SR_CgaCtaId ;  /* 0x00000000000979c3 */ /* 0x000f220000008800 */
[----:B------:R-:W0:Y:S07]  /*a820*/  LDCU.64 UR12, c[0x0][0x530] ;  /* 0x0000a600ff0c77ac */ /* 0x000e2e0008000a00 */
[----:B------:R-:W0:Y:S01]  /*a830*/  LDC.64 R8, c[0x0][0x4b0] ;  /* 0x00012c00ff087b82 */ /* 0x000e220000000a00 */
[----:B--2---:R-:W-:-:S03]  /*a840*/  UIMAD.WIDE.U32 UR4, UR8, UR6, URZ ;  /* 0x00000006080472a5 */ /* 0x004fc6000f8e00ff */
[----:B------:R-:W-:Y:S01]  /*a850*/  UMOV UR6, 0x400 ;  /* 0x0000040000067882 */ /* 0x000fe20000000000 */
[----:B------:R-:W-:Y:S02]  /*a860*/  UIMAD UR7, UR8, UR7, UR5 ;  /* 0x00000007080772a4 */ /* 0x000fe4000f8e0205 */
[----:B---34-:R-:W-:-:S12]  /*a870*/  ULEA UR9, UR9, UR6, 0x18 ;  /* 0x0000000609097291 */ /* 0x018fd8000f8ec0ff */
.L_x_16305:
[C---:B--2---:R-:W-:Y:S01]  /*a880*/  LEA R6, R0.reuse, UR9, 0x3 ;  /* 0x0000000900067c11 */ /* 0x044fe2000f8e18ff */
[----:B------:R-:W-:Y:S01]  /*a890*/  UMOV UR6, UR4 ;  /* 0x0000000400067c82 */ /* 0x000fe20008000000 */
[----:B-1----:R-:W-:Y:S01]  /*a8a0*/  SHF.R.S32.HI R3, RZ, 0x1f, R0 ;  /* 0x0000001fff037819 */ /* 0x002fe20000011400 */
[----:B0-----:R-:W-:-:S03]  /*a8b0*/  IMAD.WIDE.U32 R4, R0, R8, UR6 ;  /* 0x0000000600047e25 */ /* 0x001fc6000f8e0008 */
[----:B------:R-:W0:Y:S01]  /*a8c0*/  LDS.64 R6, [R6+0x3e10] ;  /* 0x003e100006067984 */ /* 0x000e220000000a00 */
[----:B------:R-:W-:Y:S01]  /*a8d0*/  IMAD R3, R3, R8, RZ ;  /* 0x0000000803037224 */ /* 0x000fe200078e02ff */
[----:B------:R-:W-:-:S03]  /*a8e0*/  LEA R2, P0, R4, UR12, 0x3 ;  /* 0x0000000c04027c11 */ /* 0x000fc6000f8018ff */
[C---:B------:R-:W-:Y:S01]  /*a8f0*/  IMAD R3, R0.reuse, R9, R3 ;  /* 0x0000000900037224 */ /* 0x040fe200078e0203 */
[----:B------:R-:W-:-:S04]  /*a900*/  IADD3 R0, PT, PT, R0, UR10, RZ ;  /* 0x0000000a00007c10 */ /* 0x000fc8000fffe0ff */
[----:B------:R-:W-:-:S04]  /*a910*/  IADD3 R3, PT, PT, R5, R3, RZ ;  /* 0x0000000305037210 */ /* 0x000fc80007ffe0ff */
[----:B------:R-:W-:Y:S02]  /*a920*/  LEA.HI.X R3, R4, UR13, R3, 0x3, P0 ;  /* 0x0000000d04037c11 */ /* 0x000fe400080f1c03 */
[----:B------:R-:W-:-:S03]  /*a930*/  ISETP.GE.AND P0, PT, R0, UR11, PT ;  /* 0x0000000b00007c0c */ /* 0x000fc6000bf06270 */
[----:B0-----:R2:W-:Y:S04]  /*a940*/  REDG.E.ADD.F32.FTZ.RN.STRONG.GPU desc[UR16][R2.64], R6 ;  /* 0x00000006020079a6 */ /* 0x0015e8000c12f310 */
[----:B------:R2:W-:Y:S06]  /*a950*/  REDG.E.ADD.F32.FTZ.RN.STRONG.GPU desc[UR16][R2.64+0x4], R7 ;  /* 0x00000407020079a6 */ /* 0x0005ec000c12f310 */
[----:B------:R-:W-:Y:S05]  /*a960*/  @!P0 BRA `(.L_x_16305) ;  /* 0xfffffffc00c48947 */ /* 0x000fea000383ffff */
[----:B------:R-:W-:Y:S05]  /*a970*/  EXIT ;  /* 0x000000000000794d */ /* 0x000fea0003800000 */
.L_x_16306:
        /* <DEDUP_REMOVED lines=16> */
.L_x_18774:


//--------------------- .text._Z25selective_scan_bwd_kernelI32Selective_Scan_bwd_kernel_traitsILi32ELi8ELb1ELb0ELb0ELb0ELb0EN3c104HalfENS1_7complexIfEEEEv12SSMParamsBwd --------------------------
	.section	.text._Z25selective_scan_bwd_kernelI32Selective_Scan_bwd_kernel_traitsILi32ELi8ELb1ELb0ELb0ELb0ELb0EN3c104HalfENS1_7complexIfEEEEv12SSMParamsBwd,"ax",@progbits
	.align	128
        .global         _Z25selective_scan_bwd_kernelI32Selective_Scan_bwd_kernel_traitsILi32ELi8ELb1ELb0ELb0ELb0ELb0EN3c104HalfENS1_7complexIfEEEEv12SSMParamsBwd
        .type           _Z25selective_scan_bwd_kernelI32Selective_Scan_bwd_kernel_traitsILi32ELi8ELb1ELb0ELb0ELb0ELb0EN3c104HalfENS1_7complexIfEEEEv12SSMParamsBwd,@function
        .size           _Z25selective_scan_bwd_kernelI32Selective_Scan_bwd_kernel_traitsILi32ELi8ELb1ELb0ELb0ELb0ELb0EN3c104HalfENS1_7complexIfEEEEv12SSMParamsBwd,(.L_x_18775 - _Z25selective_scan_bwd_kernelI32Selective_Scan_bwd_kernel_traitsILi32ELi8ELb1ELb0ELb0ELb0ELb0EN3c104HalfENS1_7complexIfEEEEv12SSMParamsBwd)
        .other          _Z25selective_scan_bwd_kernelI32Selective_Scan_bwd_kernel_traitsILi32ELi8ELb1ELb0ELb0ELb0ELb0EN3c104HalfENS1_7complexIfEEEEv12SSMParamsBwd,@"STO_CUDA_ENTRY STV_DEFAULT"
_Z25selective_scan_bwd_kernelI32Selective_Scan_bwd_kernel_traitsILi32ELi8ELb1ELb0ELb0ELb0ELb0EN3c104HalfENS1_7complexIfEEEEv12SSMParamsBwd:
.text._Z25selective_scan_bwd_kernelI32Selective_Scan_bwd_kernel_traitsILi32ELi8ELb1ELb0ELb0ELb0ELb0EN3c104HalfENS1_7complexIfEEEEv12SSMParamsBwd:
[----:B------:R-:W-:Y:S08]  /*0000*/  LDC R1, c[0x0][0x37c] ;  /* 0x0000df00ff017b82 */ /* 0x000ff00000000800 */
[----:B------:R-:W0:Y:S01]  /*0010*/  LDC.64 R2, c[0x0][0x458] ;  /* 0x00011600ff027b82 */ /* 0x000e220000000a00 */
[----:B------:R-:W1:Y:S01]  /*0020*/  S2R R35, SR_CTAID.Y ;  /* 0x0000000000237919 */ /* 0x000e620000002600 */
[----:B------:R-:W2:Y:S01]  /*0030*/  LDCU.64 UR16, c[0x0][0x358] ;  /* 0x00006b00ff1077ac */ /* 0x000ea20008000a00 */
[----:B------:R-:W-:Y:S01]  /*0040*/  HFMA2 R32, -RZ, RZ, 0, 0 ;  /* 0x00000000ff207431 */ /* 0x000fe200000001ff */
[----:B------:R-:W-:Y:S01]  /*0050*/  MOV R34, RZ ;  /* 0x000000ff00227202 */ /* 0x000fe20000000f00 */
[----:B------:R-:W3:Y:S03]  /*0060*/  LDCU.128 UR12, c[0x0][0x400] ;  /* 0x00008000ff0c77ac */ /* 0x000ee60008000c00 */
        /* <DEDUP_REMOVED lines=50> */
[----:B0-----:R-:W-:-:S04]  /*0390*/  IMAD.WIDE.U32 R6, R35, UR8, RZ ;  /* 0x0000000823067c25 */ /* 0x001fc8000f8e00ff */
[----:B-1----:R-:W-:Y:S02]  /*03a0*/  @P0 IMAD R5, R0, R15, RZ ;  /* 0x0000000f00050224 */ /* 0x002fe400078e02ff */
[----:B------:R-:W-:Y:S01]  /*03b0*/  IMAD.WIDE.U32 R2, R35, R16, UR4 ;  /* 0x0000000423027e25 */ /* 0x000fe2000f8e0010 */
[----:B------:R-:W-:Y:S02]  /*03c0*/  CS2R R14, SRZ ;  /* 0x00000000000e7805 */ /* 0x000fe4000001ff00 */
[----:B------:R-:W-:Y:S01]  /*03d0*/  IADD3 R4, P4, PT, R11, R4, RZ ;  /* 0x000000040b047210 */ /* 0x000fe20007f9e0ff */
[----:B------:R-:W-:Y:S01]  /*03e0*/  IMAD R39, R35, UR9, R7 ;  /* 0x0000000923277c24 */ /* 0x000fe2000f8e0207 */
[----:B------:R-:W-:Y:S01]  /*03f0*/  LEA R37, P2, R6, R18, 0x3 ;  /* 0x0000001206257211 */ /* 0x000fe200078418ff */
[----:B---3--:R-:W-:Y:S01]  /*0400*/  @P0 IMAD.WIDE R14, R5, 0x10, R8 ;  /* 0x00000010050e0825 */ /* 0x008fe200078e0208 */
[----:B------:R-:W-:Y:S02]  /*0410*/  SHF.R.S32.HI R0, RZ, 0x1f, R11 ;  /* 0x0000001fff007819 */ /* 0x000fe4000001140b */
[----:B------:R-:W-:Y:S01]  /*0420*/  IADD3 R11, P0, PT, R11, R2, RZ ;  /* 0x000000020b0b7210 */ /* 0x000fe20007f1e0ff */
[----:B------:R-:W-:-:S02]  /*0430*/  IMAD R5, R35, R17, R3 ;  /* 0x0000001123057224 */ /* 0x000fc400078e0203 */
[C---:B------:R-:W-:Y:S01]  /*0440*/  IMAD.WIDE.U32 R2, R35.reuse, UR10, RZ ;  /* 0x0000000a23027c25 */ /* 0x040fe2000f8e00ff */
[----:B------:R-:W-:Y:S02]  /*0450*/  LEA.HI.X R39, R6, R19, R39, 0x3, P2 ;  /* 0x0000001306277211 */ /* 0x000fe400010f1c27 */
[C---:B------:R-:W-:Y:S01]  /*0460*/  IADD3.X R6, PT, PT, R0.reuse, R13, RZ, P3, !PT ;  /* 0x0000000d00067210 */ /* 0x040fe20001ffe4ff */
[----:B------:R-:W-:Y:S01]  /*0470*/  IMAD R43, R35, UR11, R3 ;  /* 0x0000000b232b7c24 */ /* 0x000fe2000f8e0203 */
[C---:B------:R-:W-:Y:S02]  /*0480*/  IADD3.X R49, PT, PT, R0.reuse, R49, RZ, P4, !PT ;  /* 0x0000003100317210 */ /* 0x040fe400027fe4ff */
        /* <DEDUP_REMOVED lines=13> */
[----:B------:R-:W1:Y:S01]  /*0560*/  S2UR UR5, SR_CgaCtaId ;  /* 0x00000000000579c3 */ /* 0x000e620000008800 */
[----:B------:R-:W2:Y:S01]  /*0570*/  LDCU.64 UR6, c[0x0][0x3a0] ;  /* 0x00007400ff0677ac */ /* 0x000ea20008000a00 */
[----:B------:R-:W-:Y:S02]  /*0580*/  MOV R38, RZ ;  /* 0x000000ff00267202 */ /* 0x000fe40000000f00 */
[----:B------:R-:W-:Y:S01]  /*0590*/  MOV R36, RZ ;  /* 0x000000ff00247202 */ /* 0x000fe20000000f00 */
[----:B------:R-:W3:Y:S01]  /*05a0*/  LDCU UR8, c[0x0][0x394] ;  /* 0x00007280ff0877ac */ /* 0x000ee20008000800 */
[----:B------:R-:W-:Y:S01]  /*05b0*/  UMOV UR4, 0x400 ;  /* 0x0000040000047882 */ /* 0x000fe20000000000 */
[----:B--2---:R-:W-:-:S04]  /*05c0*/  IMAD.WIDE.U32 R12, R35, UR6, RZ ;  /* 0x00000006230c7c25 */ /* 0x004fc8000f8e00ff */
[----:B------:R-:W-:Y:S01]  /*05d0*/  IMAD R45, R35, UR7, R13 ;  /* 0x00000007232d7c24 */ /* 0x000fe2000f8e020d */
[----:B-1----:R-:W-:Y:S01]  /*05e0*/  ULEA UR5, UR5, UR4, 0x18 ;  /* 0x0000000405057291 */ /* 0x002fe2000f8ec0ff */
[----:B---3--:R-:W-:Y:S02]  /*05f0*/  MOV R48, UR8 ;  /* 0x0000000800307c02 */ /* 0x008fe40008000f00 */
[C---:B0-----:R-:W-:Y:S02]  /*0600*/  LOP3.LUT R127, R40.reuse, 0x1f, RZ, 0xc0, !PT ;  /* 0x0000001f287f7812 */ /* 0x041fe400078ec0ff */
[C---:B------:R-:W-:Y:S02]  /*0610*/  IADD3 R50, PT, PT, R40.reuse, 0x200, RZ ;  /* 0x0000020028327810 */ /* 0x040fe40007ffe0ff */
[----:B------:R-:W-:-:S07]  /*0620*/  LEA R128, R40, UR5, 0x3 ;  /* 0x0000000528807c11 */ /* 0x000fce000f8e18ff */
.L_x_16327:
[----:B------:R-:W-:Y:S01]  /*0630*/  BAR.SYNC.DEFER_BLOCKING 0x0 ;  /* 0x0000000000007b1d */ /* 0x000fe20000010000 */
[----:B0-----:R-:W-:Y:S02]  /*0640*/  MOV R2, R42 ;  /* 0x0000002a00027202 */ /* 0x001fe40000000f00 */
[----:B------:R-:W-:-:S03]  /*0650*/  MOV R3, R47 ;  /* 0x0000002f00037202 */ /* 0x000fc60000000f00 */
[----:B------:R-:W0:Y:S01]  /*0660*/  LDCU UR4, c[0x0][0x38c] ;  /* 0x00007180ff0477ac */ /* 0x000e220008000800 */
[----:B------:R-:W-:-:S05]  /*0670*/  IMAD.WIDE.U32 R2, R40, 0x10, R2 ;  /* 0x0000001028027825 */ /* 0x000fca00078e0002 */
[----:B------:R1:W2:Y:S01]  /*0680*/  LDG.E.128 R8, desc[UR16][R2.64] ;  /* 0x0000001002087981 */ /* 0x0002a2000c1e1d00 */
[----:B------:R-:W3:Y:S01]  /*0690*/  S2R R52, SR_LANEID ;  /* 0x0000000000347919 */ /* 0x000ee20000000000 */
[----:B-1----:R-:W-:Y:S02]  /*06a0*/  MOV R2, R44 ;  /* 0x0000002c00027202 */ /* 0x002fe40000000f00 */
[----:B------:R-:W-:-:S03]  /*06b0*/  MOV R3, R49 ;  /* 0x0000003100037202 */ /* 0x000fc60000000f00 */
[----:B------:R-:W-:Y:S01]  /*06c0*/  IMAD.WIDE.U32 R16, R40, 0x10, R2 ;  /* 0x0000001028107825 */ /* 0x000fe200078e0002 */
[----:B---3--:R-:W-:-:S05]  /*06d0*/  LEA R53, R52, UR5, 0x4 ;  /* 0x0000000534357c11 */ /* 0x008fca000f8e20ff */
[----:B--2---:R-:W-:Y:S01]  /*06e0*/  STS.128 [R53], R8 ;  /* 0x0000000835007388 */ /* 0x004fe20000000c00 */
[----:B------:R-:W-:-:S03]  /*06f0*/  NOP ;  /* 0x0000000000007918 */ /* 0x000fc60000000000 */
[----:B------:R-:W1:Y:S01]  /*0700*/  LDS.128 R20, [R53] ;  /* 0x0000000035147984 */ /* 0x000e620000000c00 */
[----:B------:R-:W-:Y:S06]  /*0710*/  BAR.SYNC.DEFER_BLOCKING 0x0 ;  /* 0x0000000000007b1d */ /* 0x000fec0000010000 */
[----:B------:R-:W2:Y:S01]  /*0720*/  LDG.E.128 R16, desc[UR16][R16.64] ;  /* 0x0000001010107981 */ /* 0x000ea2000c1e1d00 */
[----:B------:R-:W-:Y:S02]  /*0730*/  MOV R2, R46 ;  /* 0x0000002e00027202 */ /* 0x000fe40000000f00 */
[----:B------:R-:W-:-:S03]  /*0740*/  MOV R3, R51 ;  /* 0x0000003300037202 */ /* 0x000fc60000000f00 */
[----:B------:R-:W-:Y:S01]  /*0750*/  IMAD.WIDE.U32 R2, R40, 0x10, R2 ;  /* 0x0000001028027825 */ /* 0x000fe200078e0002 */
[----:B--2---:R-:W-:Y:S01]  /*0760*/  STS.128 [R53], R16 ;  /* 0x0000001035007388 */ /* 0x004fe20000000c00 */
[----:B------:R-:W-:-:S03]  /*0770*/  NOP ;  /* 0x0000000000007918 */ /* 0x000fc60000000000 */
[----:B------:R-:W-:Y:S01]  /*0780*/  LDS.128 R4, [R53] ;  /* 0x0000000035047984 */ /* 0x000fe20000000c00 */
[----:B------:R-:W-:Y:S06]  /*0790*/  BAR.SYNC.DEFER_BLOCKING 0x0 ;  /* 0x0000000000007b1d */ /* 0x000fec0000010000 */
[----:B------:R-:W2:Y:S01]  /*07a0*/  LDG.E.128 R24, desc[UR16][R2.64] ;  /* 0x0000001002187981 */ /* 0x000ea2000c1e1d00 */
[--C-:B-1----:R-:W-:Y:S01]  /*07b0*/  HADD2.F32 R55, -RZ, R20.reuse.H0_H0 ;  /* 0x20000014ff377230 */ /* 0x102fe20000004100 */
[----:B0-----:R-:W-:Y:S01]  /*07c0*/  UISETP.GE.AND UP0, UPT, UR4, 0x1, UPT ;  /* 0x000000010400788c */ /* 0x001fe2000bf06270 */
[----:B------:R-:W-:-:S02]  /*07d0*/  HADD2.F32 R54, -RZ, R20.H1_H1 ;  /* 0x30000014ff367230 */ /* 0x000fc40000004100 */
[----:B------:R-:W-:Y:S02]  /*07e0*/  HFMA2 R31, -RZ, RZ, 0, 0 ;  /* 0x00000000ff1f7431 */ /* 0x000fe400000001ff */
[--C-:B------:R-:W-:Y:S02]  /*07f0*/  HADD2.F32 R56, -RZ, R21.reuse.H0_H0 ;  /* 0x20000015ff387230 */ /* 0x100fe40000004100 */
[----:B------:R-:W-:Y:S02]  /*0800*/  HFMA2 R63, -RZ, RZ, 0, 0 ;  /* 0x00000000ff3f7431 */ /* 0x000fe400000001ff */
[----:B------:R-:W-:Y:S01]  /*0810*/  HADD2.F32 R57, -RZ, R21.H1_H1 ;  /* 0x30000015ff397230 */ /* 0x000fe20000004100 */
[----:B------:R-:W-:Y:S01]  /*0820*/  IADD3 R62, PT, PT, R48, -0x1, RZ ;  /* 0xffffffff303e7810 */ /* 0x000fe20007ffe0ff */
[--C-:B------:R-:W-:Y:S01]  /*0830*/  HADD2.F32 R58, -RZ, R22.reuse.H0_H0 ;  /* 0x20000016ff3a7230 */ /* 0x100fe20000004100 */
[----:B------:R-:W-:Y:S01]  /*0840*/  MOV R28, RZ ;  /* 0x000000ff001c7202 */ /* 0x000fe20000000f00 */
[----:B------:R-:W-:Y:S01]  /*0850*/  HADD2.F32 R59, -RZ, R22.H1_H1 ;  /* 0x30000016ff3b7230 */ /* 0x000fe20000004100 */
[----:B------:R-:W-:Y:S01]  /*0860*/  CS2R R64, SRZ ;  /* 0x0000000000407805 */ /* 0x000fe2000001ff00 */
[--C-:B------:R-:W-:Y:S01]  /*0870*/  HADD2.F32 R60, -RZ, R23.reuse.H0_H0 ;  /* 0x20000017ff3c7230 */ /* 0x100fe20000004100 */
[----:B------:R-:W-:Y:S01]  /*0880*/  MOV R66, RZ ;  /* 0x000000ff00427202 */ /* 0x000fe20000000f00 */
[----:B------:R-:W-:Y:S01]  /*0890*/  HADD2.F32 R61, -RZ, R23.H1_H1 ;  /* 0x30000017ff3d7230 */ /* 0x000fe20000004100 */
[----:B--2---:R0:W-:Y:S01]  /*08a0*/  STS.128 [R53], R24 ;  /* 0x0000001835007388 */ /* 0x0041e20000000c00 */
[----:B------:R-:W-:-:S03]  /*08b0*/  NOP ;  /* 0x0000000000007918 */ /* 0x000fc60000000000 */
[----:B------:R-:W1:Y:S01]  /*08c0*/  LDS.128 R8, [R53] ;  /* 0x0000000035087984 */ /* 0x000e620000000c00 */
[----:B0-----:R-:W-:Y:S01]  /*08d0*/  HFMA2 R27, -RZ, RZ, 0, 0 ;  /* 0x00000000ff1b7431 */ /* 0x001fe200000001ff */
[----:B------:R-:W-:Y:S01]  /*08e0*/  MOV R24, RZ ;  /* 0x000000ff00187202 */ /* 0x000fe20000000f00 */
[--C-:B-1----:R-:W-:Y:S02]  /*08f0*/  HADD2.F32 R3, -RZ, R8.reuse.H0_H0 ;  /* 0x20000008ff037230 */ /* 0x102fe40000004100 */
[----:B------:R-:W-:Y:S02]  /*0900*/  HADD2.F32 R99, -RZ, R8.H1_H1 ;  /* 0x30000008ff637230 */ /* 0x000fe40000004100 */
[--C-:B------:R-:W-:Y:S02]  /*0910*/  HADD2.F32 R17, -RZ, R9.reuse.H0_H0 ;  /* 0x20000009ff117230 */ /* 0x100fe40000004100 */
[----:B------:R-:W-:Y:S01]  /*0920*/  FFMA.FTZ R36, R3, R55, R36 ;  /* 0x0000003703247223 */ /* 0x000fe20000010024 */
[----:B------:R-:W-:-:S02]  /*0930*/  HADD2.F32 R97, -RZ, R9.H1_H1 ;  /* 0x30000009ff617230 */ /* 0x000fc40000004100 */
[----:B-----5:R-:W-:Y:S01]  /*0940*/  FMUL.FTZ R67, R3, R32 ;  /* 0x0000002003437220 */ /* 0x020fe20000410000 */
        /* <DEDUP_REMOVED lines=14> */
[----:B------:R-:W-:-:S03]  /*0a30*/  FMUL.FTZ R33, R93, R32 ;  /* 0x000000205d217220 */ /* 0x000fc60000410000 */
        /* <DEDUP_REMOVED lines=8> */
[----:B------:R-:W-:Y:S01]  /*0ac0*/  HADD2.F32 R89, -RZ, R5.H0_H0 ;  /* 0x20000005ff597230 */ /* 0x000fe20000004100 */
[----:B------:R-:W-:Y:S01]  /*0ad0*/  ISETP.NE.AND P0, PT, R48, 0x1, PT ;  /* 0x000000013000780c */ /* 0x000fe20003f05270 */
[----:B------:R-:W-:Y:S01]  /*0ae0*/  HADD2.F32 R85, -RZ, R7.H0_H0 ;  /* 0x20000007ff557230 */ /* 0x000fe20000004100 */
[----:B------:R-:W-:Y:S01]  /*0af0*/  SHF.L.U32 R83, R62, 0x8, RZ ;  /* 0x000000083e537819 */ /* 0x000fe200000006ff */
[--C-:B------:R-:W-:Y:S01]  /*0b00*/  HADD2.F32 R9, -RZ, R4.reuse.H0_H0 ;  /* 0x20000004ff097230 */ /* 0x100fe20000004100 */
[----:B------:R-:W-:Y:S01]  /*0b10*/  SHF.L.U32 R82, R48, 0x8, RZ ;  /* 0x0000000830527819 */ /* 0x000fe200000006ff */
[----:B------:R-:W-:Y:S01]  /*0b20*/  HADD2.F32 R11, -RZ, R4.H1_H1 ;  /* 0x30000004ff0b7230 */ /* 0x000fe20000004100 */
[----:B------:R-:W1:Y:S01]  /*0b30*/  LDC.64 R78, c[0x0][0x3c0] ;  /* 0x0000f000ff4e7b82 */ /* 0x000e620000000a00 */
[----:B------:R-:W-:-:S02]  /*0b40*/  HADD2.F32 R5, -RZ, R5.H1_H1 ;  /* 0x30000005ff057230 */ /* 0x000fc40000004100 */
[--C-:B------:R-:W-:Y:S01]  /*0b50*/  FADD.FTZ R92, R9, R34.reuse ;  /* 0x00000022095c7221 */ /* 0x100fe20000010000 */
[--C-:B------:R-:W-:Y:S02]  /*0b60*/  HADD2.F32 R87, -RZ, R6.reuse.H0_H0 ;  /* 0x20000006ff577230 */ /* 0x100fe40000004100 */
[--C-:B------:R-:W-:Y:S01]  /*0b70*/  FADD.FTZ R90, R11, R34.reuse ;  /* 0x000000220b5a7221 */ /* 0x100fe20000010000 */
[----:B------:R-:W-:Y:S02]  /*0b80*/  HADD2.F32 R21, -RZ, R6.H1_H1 ;  /* 0x30000006ff157230 */ /* 0x000fe40000004100 */
[--C-:B------:R-:W-:Y:S01]  /*0b90*/  FADD.FTZ R89, R89, R34.reuse ;  /* 0x0000002259597221 */ /* 0x100fe20000010000 */
[----:B------:R-:W-:Y:S01]  /*0ba0*/  HADD2.F32 R7, -RZ, R7.H1_H1 ;  /* 0x30000007ff077230 */ /* 0x000fe20000004100 */
[----:B------:R-:W2:Y:S01]  /*0bb0*/  LDC.64 R18, c[0x0][0x440] ;  /* 0x00011000ff127b82 */ /* 0x000ea20000000a00 */
[--C-:B------:R-:W-:Y:S01]  /*0bc0*/  FADD.FTZ R88, R5, R34.reuse ;  /* 0x0000002205587221 */ /* 0x100fe20000010000 */
[--C-:B------:R-:W-:Y:S01]  /*0bd0*/  FADD.FTZ R87, R87, R34.reuse ;  /* 0x0000002257577221 */ /* 0x100fe20000010000 */
[--C-:B------:R-:W-:Y:S01]  /*0be0*/  FADD.FTZ R86, R21, R34.reuse ;  /* 0x0000002215567221 */ /* 0x100fe20000010000 */
[--C-:B------:R-:W-:Y:S01]  /*0bf0*/  FADD.FTZ R85, R85, R34.reuse ;  /* 0x0000002255557221 */ /* 0x100fe20000010000 */
[----:B------:R-:W-:Y:S01]  /*0c00*/  FADD.FTZ R84, R7, R34 ;  /* 0x0000002207547221 */ /* 0x000fe20000010000 */
[----:B------:R-:W-:Y:S01]  /*0c10*/  FADD.FTZ R0, R3, R3 ;  /* 0x0000000303007221 */ /* 0x000fe20000010000 */
[----:B------:R-:W-:Y:S01]  /*0c20*/  FADD.FTZ R99, R99, R99 ;  /* 0x0000006363637221 */ /* 0x000fe20000010000 */
[----:B------:R-:W3:Y:S01]  /*0c30*/  LDC.64 R16, c[0x0][0x3a8] ;  /* 0x0000ea00ff107b82 */ /* 0x000ee20000000a00 */
[----:B------:R-:W-:Y:S01]  /*0c40*/  FADD.FTZ R97, R97, R97 ;  /* 0x0000006161617221 */ /* 0x000fe20000010000 */
[----:B------:R-:W-:Y:S01]  /*0c50*/  FADD.FTZ R95, R10, R10 ;  /* 0x0000000a0a5f7221 */ /* 0x000fe20000010000 */
[----:B------:R-:W-:Y:S01]  /*0c60*/  FADD.FTZ R94, R23, R23 ;  /* 0x00000017175e7221 */ /* 0x000fe20000010000 */
[----:B------:R-:W-:Y:S01]  /*0c70*/  FADD.FTZ R93, R93, R93 ;  /* 0x0000005d5d5d7221 */ /* 0x000fe20000010000 */
[----:B------:R-:W-:Y:S01]  /*0c80*/  IADD3 R91, PT, PT, R48, -0x2, RZ ;  /* 0xfffffffe305b7810 */ /* 0x000fe20007ffe0ff */
[----:B------:R-:W-:Y:S01]  /*0c90*/  FMUL.FTZ R77, R92, R55 ;  /* 0x000000375c4d7220 */ /* 0x000fe20000410000 */
[----:B------:R-:W-:Y:S01]  /*0ca0*/  MOV R31, RZ ;  /* 0x000000ff001f7202 */ /* 0x000fe20000000f00 */
[----:B------:R-:W-:Y:S01]  /*0cb0*/  FMUL.FTZ R76, R90, R54 ;  /* 0x000000365a4c7220 */ /* 0x000fe20000410000 */
[----:B------:R-:W-:Y:S01]  /*0cc0*/  ISETP.EQ.AND P0, PT, R40, RZ, P0 ;  /* 0x000000ff2800720c */ /* 0x000fe20000702270 */
[----:B------:R-:W-:Y:S01]  /*0cd0*/  FMUL.FTZ R75, R89, R56 ;  /* 0x00000038594b7220 */ /* 0x000fe20000410000 */
[----:B------:R-:W-:Y:S01]  /*0ce0*/  LOP3.LUT R83, R83, 0x100, RZ, 0xc0, !PT ;  /* 0x0000010053537812 */ /* 0x000fe200078ec0ff */
[----:B------:R-:W-:Y:S01]  /*0cf0*/  FMUL.FTZ R74, R88, R57 ;  /* 0x00000039584a7220 */ /* 0x000fe20000410000 */
[----:B------:R-:W-:Y:S01]  /*0d00*/  LOP3.LUT R82, R82, 0x100, RZ, 0xc0, !PT ;  /* 0x0000010052527812 */ /* 0x000fe200078ec0ff */
[----:B------:R-:W-:Y:S01]  /*0d10*/  FMUL.FTZ R73, R87, R58 ;  /* 0x0000003a57497220 */ /* 0x000fe20000410000 */
[----:B------:R-:W-:Y:S01]  /*0d20*/  FMUL.FTZ R72, R86, R59 ;  /* 0x0000003b56487220 */ /* 0x000fe20000410000 */
[----:B------:R-:W-:Y:S01]  /*0d30*/  FMUL.FTZ R71, R85, R60 ;  /* 0x0000003c55477220 */ /* 0x000fe20000410000 */
[----:B------:R-:W-:Y:S01]  /*0d40*/  FMUL.FTZ R69, R84, R61 ;  /* 0x0000003d54457220 */ /* 0x000fe20000410000 */
[----:B------:R-:W4:Y:S01]  /*0d50*/  LDCU UR7, c[0x0][0x394] ;  /* 0x00007280ff0777ac */ /* 0x000f220008000800 */
[----:B------:R-:W0:Y:S01]  /*0d60*/  LDCU UR8, c[0x0][0x38c] ;  /* 0x00007180ff0877ac */ /* 0x000e220008000800 */
[----:B------:R-:W-:-:S05]  /*0d70*/  UMOV UR4, URZ ;  /* 0x000000ff00047c82 */ /* 0x000fca0008000000 */
.L_x_16326:
[----:B------:R-:W-:Y:S02]  /*0d80*/  MOV R2, R12 ;  /* 0x0000000c00027202 */ /* 0x000fe40000000f00 */
[----:B------:R-:W-:-:S03]  /*0d90*/  MOV R3, R45 ;  /* 0x0000002d00037202 */ /* 0x000fc60000000f00 */
[----:B---3--:R-:W-:-:S04]  /*0da0*/  IMAD.WIDE.U32 R2, R16, UR4, R2 ;  /* 0x0000000410027c25 */ /* 0x008fc8000f8e0002 */
[----:B------:R-:W-:Y:S01]  /*0db0*/  IMAD R3, R17, UR4, R3 ;  /* 0x0000000411037c24 */ /* 0x000fe2000f8e0203 */
[----:B--2---:R-:W-:-:S04]  /*0dc0*/  LEA R20, P1, R2, R18, 0x3 ;  /* 0x0000001202147211 */ /* 0x004fc800078218ff */
[----:B------:R-:W-:-:S06]  /*0dd0*/  LEA.HI.X R21, R2, R19, R3, 0x3, P1 ;  /* 0x0000001302157211 */ /* 0x000fcc00008f1c03 */
[----:B------:R-:W2:Y:S01]  /*0de0*/  LDG.E.64 R20, desc[UR16][R20.64] ;  /* 0x0000001014147981 */ /* 0x000ea2000c1e1b00 */
[----:B01----:R-:W-:-:S04]  /*0df0*/  IMAD.WIDE.U32 R4, R78, UR4, RZ ;  /* 0x000000044e047c25 */ /* 0x003fc8000f8e00ff */
[----:B0-----:R-:W-:Y:S01]  /*0e00*/  IMAD.WIDE.U32 R6, R80, UR4, RZ ;  /* 0x0000000450067c25 */ /* 0x001fe2000f8e00ff */
[----:B------:R-:W-:-:S03]  /*0e10*/  LEA R8, P1, R4, R37, 0x3 ;  /* 0x0000002504087211 */ /* 0x000fc600078218ff */
[----:B------:R-:W-:Y:S01]  /*0e20*/  IMAD R5, R79, UR4, R5 ;  /* 0x000000044f057c24 */ /* 0x000fe2000f8e0205 */
[----:B------:R-:W-:Y:S01]  /*0e30*/  LEA R2, P2, R6, R41, 0x3 ;  /* 0x0000002906027211 */ /* 0x000fe200078418ff */
[----:B------:R-:W-:-:S03]  /*0e40*/  IMAD R3, R81, UR4, R7 ;  /* 0x0000000451037c24 */ /* 0x000fc6000f8e0207 */
[----:B------:R-:W-:Y:S02]  /*0e50*/  LEA.HI.X R9, R4, R39, R5, 0x3, P1 ;  /* 0x0000002704097211 */ /* 0x000fe400008f1c05 */
[----:B------:R-:W-:-:S04]  /*0e60*/  LEA.HI.X R3, R6, R43, R3, 0x3, P2 ;  /* 0x0000002b06037211 */ /* 0x000fc800010f1c03 */
[----:B------:R-:W3:Y:S04]  /*0e70*/  LDG.E.64 R8, desc[UR16][R8.64] ;  /* 0x0000001008087981 */ /* 0x000ee8000c1e1b00 */
[----:B------:R-:W3:Y:S01]  /*0e80*/  LDG.E.64 R2, desc[UR16][R2.64] ;  /* 0x0000001002027981 */ /* 0x000ee2000c1e1b00 */
[----:B------:R-:W0:Y:S01]  /*0e90*/  S2UR UR6, SR_CgaCtaId ;  /* 0x00000000000679c3 */ /* 0x000e220000008800 */
[C---:B------:R-:W-:Y:S01]  /*0ea0*/  ISETP.NE.AND P3, PT, R40.reuse, RZ, PT ;  /* 0x000000ff2800720c */ /* 0x040fe20003f65270 */
[----:B------:R-:W-:Y:S01]  /*0eb0*/  UMOV UR5, 0x400 ;  /* 0x0000040000057882 */ /* 0x000fe20000000000 */
[----:B------:R-:W-:Y:S01]  /*0ec0*/  ISETP.NE.AND P1, PT, R40, 0x1f, PT ;  /* 0x0000001f2800780c */ /* 0x000fe20003f25270 */
[----:B------:R-:W-:Y:S01]  /*0ed0*/  BSSY.RECONVERGENT B0, `(.L_x_16309) ;  /* 0x0000067000007945 */ /* 0x000fe20003800200 */
[----:B0-----:R-:W-:Y:S01]  /*0ee0*/  ULEA UR5, UR6, UR5, 0x18 ;  /* 0x0000000506057291 */ /* 0x001fe2000f8ec0ff */
[-C--:B--2---:R-:W-:Y:S01]  /*0ef0*/  FMUL.FTZ R4, R92, R21.reuse ;  /* 0x000000155c047220 */ /* 0x084fe20000410000 */
[----:B------:R-:W-:Y:S01]  /*0f00*/  FMUL.FTZ R5, R20, 1.4426950216293334961 ;  /* 0x3fb8aa3b14057820 */ /* 0x000fe20000410000 */
[-C--:B------:R-:W-:Y:S01]  /*0f10*/  FMUL.FTZ R7, R90, R21.reuse ;  /* 0x000000155a077220 */ /* 0x080fe20000410000 */
[----:B------:R-:W-:Y:S01]  /*0f20*/  FMUL.FTZ R10, R89, R21 ;  /* 0x00000015590a7220 */ /* 0x000fe20000410000 */
[----:B------:R-:W-:Y:S01]  /*0f30*/  FMUL.RZ R22, R4, 0.15915493667125701904 ;  /* 0x3e22f98304167820 */ /* 0x000fe2000040c000 */
[-C--:B------:R-:W-:Y:S01]  /*0f40*/  FMUL.FTZ R4, R92, R5.reuse ;  /* 0x000000055c047220 */ /* 0x080fe20000410000 */
[----:B------:R-:W-:Y:S01]  /*0f50*/  FMUL.RZ R100, R7, 0.15915493667125701904 ;  /* 0x3e22f98307647820 */ /* 0x000fe2000040c000 */
[-C--:B------:R-:W-:Y:S01]  /*0f60*/  FMUL.FTZ R7, R90, R5.reuse ;  /* 0x000000055a077220 */ /* 0x080fe20000410000 */
[----:B------:R-:W-:Y:S01]  /*0f70*/  FMUL.RZ R102, R10, 0.15915493667125701904 ;  /* 0x3e22f9830a667820 */ /* 0x000fe2000040c000 */
[----:B------:R0:W-:Y:S01]  /*0f80*/  MUFU.EX2 R6, R4 ;  /* 0x0000000400067308 */ /* 0x0001e20000000800 */
[----:B------:R-:W-:-:S03]  /*0f90*/  FMUL.FTZ R10, R89, R5 ;  /* 0x00000005590a7220 */ /* 0x000fc60000410000 */
[----:B------:R1:W2:Y:S04]  /*0fa0*/  MUFU.EX2 R106, R7 ;  /* 0x00000007006a7308 */ /* 0x0002a80000000800 */
[----:B------:R-:W-:Y:S01]  /*0fb0*/  MUFU.SIN R11, R22 ;  /* 0x00000016000b7308 */ /* 0x000fe20000000400 */
[----:B0-----:R-:W-:-:S04]  /*0fc0*/  FMUL.FTZ R4, R88, R21 ;  /* 0x0000001558047220 */ /* 0x001fc80000410000 */
[----:B------:R-:W-:Y:S01]  /*0fd0*/  FMUL.RZ R104, R4, 0.15915493667125701904 ;  /* 0x3e22f98304687820 */ /* 0x000fe2000040c000 */
[----:B------:R-:W-:Y:S01]  /*0fe0*/  FMUL.FTZ R4, R88, R5 ;  /* 0x0000000558047220 */ /* 0x000fe20000410000 */
[----:B-1----:R-:W-:Y:S01]  /*0ff0*/  FMUL.FTZ R7, R87, R21 ;  /* 0x0000001557077220 */ /* 0x002fe20000410000 */
[----:B------:R-:W-:Y:S03]  /*1000*/  MUFU.COS R23, R22 ;  /* 0x0000001600177308 */ /* 0x000fe60000000000 */
[----:B------:R-:W-:Y:S01]  /*1010*/  FMUL.RZ R110, R7, 0.15915493667125701904 ;  /* 0x3e22f983076e7820 */ /* 0x000fe2000040c000 */
[----:B------:R-:W-:-:S04]  /*1020*/  FMUL.FTZ R7, R87, R5 ;  /* 0x0000000557077220 */ /* 0x000fc80000410000 */
[----:B------:R0:W-:Y:S04]  /*1030*/  MUFU.EX2 R132, R4 ;  /* 0x0000000400847308 */ /* 0x0001e80000000800 */
[----:B------:R-:W-:Y:S01]  /*1040*/  MUFU.SIN R101, R100 ;  /* 0x0000006400657308 */ /* 0x000fe20000000400 */
[----:B0-----:R-:W-:-:S07]  /*1050*/  FMUL.FTZ R4, R85, R21 ;  /* 0x0000001555047220 */ /* 0x001fce0000410000 */
[----:B------:R-:W2:Y:S08]  /*1060*/  MUFU.COS R105, R100 ;  /* 0x0000006400697308 */ /* 0x000eb00000000000 */
[----:B------:R-:W-:Y:S08]  /*1070*/  MUFU.SIN R22, R110 ;  /* 0x0000006e00167308 */ /* 0x000ff00000000400 */
[----:B------:R0:W1:Y:S01]  /*1080*/  MUFU.COS R100, R110 ;  /* 0x0000006e00647308 */ /* 0x0000620000000000 */
[C---:B--2---:R-:W-:Y:S01]  /*1090*/  FMUL.FTZ R105, R106.reuse, R105 ;  /* 0x000000696a697220 */ /* 0x044fe20000410000 */
[----:B------:R-:W-:-:S06]  /*10a0*/  FMUL.FTZ R106, R106, R101 ;  /* 0x000000656a6a7220 */ /* 0x000fcc0000410000 */
[----:B------:R-:W-:Y:S01]  /*10b0*/  MUFU.SIN R113, R102 ;  /* 0x0000006600717308 */ /* 0x000fe20000000400 */
[----:B0-----:R-:W-:Y:S01]  /*10c0*/  FMUL.RZ R110, R4, 0.15915493667125701904 ;  /* 0x3e22f983046e7820 */ /* 0x001fe2000040c000 */
[----:B------:R-:W-:-:S04]  /*10d0*/  FMUL.FTZ R4, R84, R21 ;  /* 0x0000001554047220 */ /* 0x000fc80000410000 */
[----:B------:R-:W-:Y:S01]  /*10e0*/  FMUL.RZ R116, R4, 0.15915493667125701904 ;  /* 0x3e22f98304747820 */ /* 0x000fe2000040c000 */
[----:B---3--:R-:W-:Y:S01]  /*10f0*/  FMUL.FTZ R4, R8, R3 ;  /* 0x0000000308047220 */ /* 0x008fe20000410000 */
[----:B------:R0:W-:Y:S08]  /*1100*/  MUFU.COS R103, R102 ;  /* 0x0000006600677308 */ /* 0x0001f00000000000 */
[----:B------:R2:W1:Y:S01]  /*1110*/  MUFU.EX2 R129, R7 ;  /* 0x0000000700817308 */ /* 0x0004620000000800 */
[----:B0-----:R-:W-:-:S03]  /*1120*/  FMUL.FTZ R102, R86, R21 ;  /* 0x0000001556667220 */ /* 0x001fc60000410000 */
[----:B------:R-:W-:Y:S01]  /*1130*/  MUFU.SIN R107, R104 ;  /* 0x00000068006b7308 */ /* 0x000fe20000000400 */
[----:B------:R-:W-:Y:S01]  /*1140*/  FMUL.RZ R112, R102, 0.15915493667125701904 ;  /* 0x3e22f98366707820 */ /* 0x000fe2000040c000 */
[----:B------:R-:W-:Y:S01]  /*1150*/  FMUL.FTZ R102, R86, R5 ;  /* 0x0000000556667220 */ /* 0x000fe20000410000 */
[----:B--2---:R-:W-:Y:S01]  /*1160*/  FMUL.FTZ R7, R9, R3 ;  /* 0x0000000309077220 */ /* 0x004fe20000410000 */
[----:B------:R-:W-:-:S04]  /*1170*/  IADD3 R3, PT, PT, R83, UR4, RZ ;  /* 0x0000000453037c10 */ /* 0x000fc8000fffe0ff */
[----:B------:R0:W2:Y:S01]  /*1180*/  MUFU.COS R109, R104 ;  /* 0x00000068006d7308 */ /* 0x0000a20000000000 */
[-C--:B------:R-:W-:Y:S01]  /*1190*/  FFMA.FTZ R7, R8, R2.reuse, -R7 ;  /* 0x0000000208077223 */ /* 0x080fe20000010807 */
[----:B------:R-:W-:Y:S01]  /*11a0*/  FMUL.FTZ R8, R84, R5 ;  /* 0x0000000554087220 */ /* 0x000fe20000410000 */
[----:B------:R-:W-:Y:S01]  /*11b0*/  FFMA.FTZ R2, R9, R2, R4 ;  /* 0x0000000209027223 */ /* 0x000fe20000010004 */
[----:B------:R-:W-:Y:S01]  /*11c0*/  SEL R3, R3, R50, !P3 ;  /* 0x0000003203037207 */ /* 0x000fe20005800000 */
[----:B-1----:R-:W-:Y:S01]  /*11d0*/  FMUL.FTZ R131, R129, R100 ;  /* 0x0000006481837220 */ /* 0x002fe20000410000 */
[----:B------:R-:W-:Y:S01]  /*11e0*/  P2R R4, PR, RZ, 0x8 ;  /* 0x00000008ff047803 */ /* 0x000fe20000000000 */
[C---:B------:R-:W-:Y:S01]  /*11f0*/  FMUL.FTZ R4, R6.reuse, R23 ;  /* 0x0000001706047220 */ /* 0x040fe20000410000 */
[----:B------:R-:W-:Y:S01]  /*1200*/  MUFU.SIN R111, R112 ;  /* 0x00000070006f7308 */ /* 0x000fe20000000400 */
[----:B0-----:R-:W-:Y:S01]  /*1210*/  FMUL.FTZ R104, R85, R5 ;  /* 0x0000000555687220 */ /* 0x001fe20000410000 */
[----:B------:R-:W-:Y:S01]  /*1220*/  FMUL.FTZ R5, R6, R11 ;  /* 0x0000000b06057220 */ /* 0x000fe20000410000 */
[----:B------:R-:W-:Y:S01]  /*1230*/  LEA R3, R3, UR5, 0x3 ;  /* 0x0000000503037c11 */ /* 0x000fe2000f8e18ff */
[----:B------:R-:W-:Y:S01]  /*1240*/  FMUL.FTZ R129, R129, R22 ;  /* 0x0000001681817220 */ /* 0x000fe20000410000 */
[-C--:B------:R-:W-:Y:S01]  /*1250*/  FMUL.FTZ R100, R0, R7.reuse ;  /* 0x0000000700647220 */ /* 0x080fe20000410000 */
[-C--:B------:R-:W-:Y:S01]  /*1260*/  FMUL.FTZ R135, R98, R7.reuse ;  /* 0x0000000762877220 */ /* 0x080fe20000410000 */
[----:B------:R-:W-:Y:S01]  /*1270*/  FMUL.FTZ R126, R97, R7 ;  /* 0x00000007617e7220 */ /* 0x000fe20000410000 */
[----:B------:R-:W0:Y:S01]  /*1280*/  MUFU.COS R115, R112 ;  /* 0x0000007000737308 */ /* 0x000e220000000000 */
[----:B------:R1:W-:Y:S01]  /*1290*/  STS.64 [R3+0x670], R4 ;  /* 0x0006700403007388 */ /* 0x0003e20000000a00 */
[C---:B--2---:R-:W-:Y:S01]  /*12a0*/  FMUL.FTZ R134, R132.reuse, R109 ;  /* 0x0000006d84867220 */ /* 0x044fe20000410000 */
[----:B------:R-:W-:Y:S01]  /*12b0*/  FMUL.FTZ R132, R132, R107 ;  /* 0x0000006b84847220 */ /* 0x000fe20000410000 */
[-C--:B------:R-:W-:Y:S01]  /*12c0*/  FMUL.FTZ R109, R99, R7.reuse ;  /* 0x00000007636d7220 */ /* 0x080fe20000410000 */
[----:B------:R-:W-:Y:S01]  /*12d0*/  FMUL.FTZ R122, R96, R7 ;  /* 0x00000007607a7220 */ /* 0x000fe20000410000 */
[-C--:B------:R-:W-:Y:S01]  /*12e0*/  FMUL.FTZ R133, R98, -R2.reuse ;  /* 0x8000000262857220 */ /* 0x080fe20000410000 */
[-C--:B------:R-:W-:Y:S01]  /*12f0*/  FMUL.FTZ R125, R97, -R2.reuse ;  /* 0x80000002617d7220 */ /* 0x080fe20000410000 */
[----:B------:R-:W-:Y:S01]  /*1300*/  MUFU.SIN R117, R110 ;  /* 0x0000006e00757308 */ /* 0x000fe20000000400 */
[-C--:B------:R-:W-:Y:S01]  /*1310*/  FMUL.FTZ R124, R96, -R2.reuse ;  /* 0x80000002607c7220 */ /* 0x080fe20000410000 */
[-C--:B------:R-:W-:Y:S01]  /*1320*/  FMUL.FTZ R118, R94, -R2.reuse ;  /* 0x800000025e767220 */ /* 0x080fe20000410000 */
[----:B-1----:R-:W-:-:S05]  /*1330*/  FMUL.FTZ R3, R0, -R2 ;  /* 0x8000000200037220 */ /* 0x002fca0000410000 */
[----:B------:R1:W2:Y:S08]  /*1340*/  MUFU.COS R119, R110 ;  /* 0x0000006e00777308 */ /* 0x0002b00000000000 */
[----:B------:R-:W3:Y:S01]  /*1350*/  MUFU.SIN R121, R116 ;  /* 0x0000007400797308 */ /* 0x000ee20000000400 */
[----:B-1----:R-:W-:-:S07]  /*1360*/  FMUL.FTZ R110, R99, -R2 ;  /* 0x80000002636e7220 */ /* 0x002fce0000410000 */
[----:B------:R1:W5:Y:S08]  /*1370*/  MUFU.COS R9, R116 ;  /* 0x0000007400097308 */ /* 0x0003700000000000 */
[----:B------:R-:W4:Y:S01]  /*1380*/  MUFU.EX2 R10, R10 ;  /* 0x0000000a000a7308 */ /* 0x000f220000000800 */
[----:B-1----:R-:W-:-:S03]  /*1390*/  FMUL.FTZ R116, R94, R7 ;  /* 0x000000075e747220 */ /* 0x002fc60000410000 */
[----:B------:R-:W0:Y:S04]  /*13a0*/  MUFU.EX2 R102, R102 ;  /* 0x0000006600667308 */ /* 0x000e280000000800 */
[----:B------:R-:W2:Y:S04]  /*13b0*/  MUFU.EX2 R108, R104 ;  /* 0x00000068006c7308 */ /* 0x000ea80000000800 */
[----:B------:R-:W3:Y:S01]  /*13c0*/  MUFU.EX2 R8, R8 ;  /* 0x0000000800087308 */ /* 0x000ee20000000800 */
[C---:B----4-:R-:W-:Y:S01]  /*13d0*/  FMUL.FTZ R114, R10.reuse, R103 ;  /* 0x000000670a727220 */ /* 0x050fe20000410000 */
[----:B------:R-:W-:Y:S01]  /*13e0*/  FMUL.FTZ R113, R10, R113 ;  /* 0x000000710a717220 */ /* 0x000fe20000410000 */
[C---:B0-----:R-:W-:Y:S01]  /*13f0*/  FMUL.FTZ R112, R102.reuse, R115 ;  /* 0x0000007366707220 */ /* 0x041fe20000410000 */
[----:B------:R-:W-:Y:S01]  /*1400*/  FMUL.FTZ R111, R102, R111 ;  /* 0x0000006f666f7220 */ /* 0x000fe20000410000 */
[----:B------:R-:W-:Y:S01]  /*1410*/  FMUL.FTZ R115, R93, R7 ;  /* 0x000000075d737220 */ /* 0x000fe20000410000 */
[C---:B--2---:R-:W-:Y:S01]  /*1420*/  FMUL.FTZ R104, R108.reuse, R119 ;  /* 0x000000776c687220 */ /* 0x044fe20000410000 */
[----:B------:R-:W-:Y:S01]  /*1430*/  FMUL.FTZ R103, R108, R117 ;  /* 0x000000756c677220 */ /* 0x000fe20000410000 */
[-C--:B------:R-:W-:Y:S01]  /*1440*/  FMUL.FTZ R119, R95, -R2.reuse ;  /* 0x800000025f777220 */ /* 0x080fe20000410000 */
[----:B------:R-:W-:Y:S01]  /*1450*/  FMUL.FTZ R117, R93, -R2 ;  /* 0x800000025d757220 */ /* 0x000fe20000410000 */
[C---:B---3--:R-:W-:Y:S01]  /*1460*/  FMUL.FTZ R101, R8.reuse, R121 ;  /* 0x0000007908657220 */ /* 0x048fe20000410000 */
[----:B-----5:R-:W-:Y:S01]  /*1470*/  FMUL.FTZ R102, R8, R9 ;  /* 0x0000000908667220 */ /* 0x020fe20000410000 */
[----:B------:R-:W-:Y:S01]  /*1480*/  FMUL.FTZ R121, R95, R7 ;  /* 0x000000075f797220 */ /* 0x000fe20000410000 */
        /* <DEDUP_REMOVED lines=10> */
.L_x_16310:
[----:B------:R0:W1:Y:S02]  /*1530*/  LDS.64 R6, [R128+0x1678] ;  /* 0x0016780080067984 */ /* 0x0000640000000a00 */
.L_x_16311:
[----:B------:R-:W-:Y:S05]  /*1540*/  BSYNC.RECONVERGENT B0 ;  /* 0x0000000000007941 */ /* 0x000fea0003800200 */
.L_x_16309:
        /* <DEDUP_REMOVED lines=15> */
[----:B------:R-:W-:-:S02]  /*1640*/  ISETP.GE.AND P4, PT, R48, UR7, PT ;  /* 0x0000000730007c0c */ /* 0x000fc4000bf86270 */
[CC--:B------:R-:W-:Y:S01]  /*1650*/  FMUL.FTZ R107, R113.reuse, R2.reuse ;  /* 0x00000002716b7220 */ /* 0x0c0fe20000410000 */
[-C--:B------:R-:W-:Y:S01]  /*1660*/  FMUL.FTZ R123, R113, R11.reuse ;  /* 0x0000000b717b7220 */ /* 0x080fe20000410000 */
[C---:B------:R-:W-:Y:S02]  /*1670*/  ISETP.GT.U32.AND P2, PT, R127.reuse, 0x1b, PT ;  /* 0x0000001b7f00780c */ /* 0x040fe40003f44070 */
[C---:B------:R-:W-:Y:S01]  /*1680*/  FFMA.FTZ R10, R114.reuse, R11, -R107 ;  /* 0x0000000b720a7223 */ /* 0x040fe2000001086b */
[----:B------:R-:W-:Y:S01]  /*1690*/  FFMA.FTZ R123, R114, R2, R123 ;  /* 0x00000002727b7223 */ /* 0x000fe2000001007b */
[----:B------:R-:W-:Y:S02]  /*16a0*/  ISETP.GT.U32.AND P3, PT, R127, 0x17, PT ;  /* 0x000000177f00780c */ /* 0x000fe40003f64070 */
[----:B--2---:R-:W-:Y:S01]  /*16b0*/  FADD.FTZ R9, R75, R10 ;  /* 0x0000000a4b097221 */ /* 0x004fe20000010000 */
[----:B------:R-:W-:Y:S01]  /*16c0*/  FADD.FTZ R123, RZ, R123 ;  /* 0x0000007bff7b7221 */ /* 0x000fe20000010000 */
[----:B------:R-:W-:-:S02]  /*16d0*/  ISETP.NE.OR P4, PT, R40, RZ, P4 ;  /* 0x000000ff2800720c */ /* 0x000fc40002785670 */
[C---:B------:R-:W-:Y:S01]  /*16e0*/  FMUL.FTZ R11, R132.reuse, R9 ;  /* 0x00000009840b7220 */ /* 0x040fe20000410000 */
[-C--:B------:R-:W-:Y:S01]  /*16f0*/  FMUL.FTZ R2, R132, R123.reuse ;  /* 0x0000007b84027220 */ /* 0x080fe20000410000 */
[----:B------:R-:W-:Y:S02]  /*1700*/  ISETP.GT.U32.AND P5, PT, R127, 0xf, PT ;  /* 0x0000000f7f00780c */ /* 0x000fe40003fa4070 */
        /* <DEDUP_REMOVED lines=36> */
[----:B------:R-:W-:Y:S01]  /*1950*/  FFMA.FTZ R8, R104, R139, R8 ;  /* 0x0000008b68087223 */ /* 0x000fe20000010008 */
[-C--:B------:R-:W-:Y:S01]  /*1960*/  FMUL.FTZ R11, R111, R9.reuse ;  /* 0x000000096f0b7220 */ /* 0x080fe20000410000 */
[C---:B------:R-:W-:Y:S01]  /*1970*/  FFMA.FTZ R107, R112.reuse, R9, R107 ;  /* 0x00000009706b7223 */ /* 0x040fe2000001006b */
[----:B------:R-:W-:Y:S01]  /*1980*/  FADD.FTZ R108, R71, R2 ;  /* 0x00000002476c7221 */ /* 0x000fe20000010000 */
[----:B------:R-:W-:Y:S01]  /*1990*/  FADD.FTZ R8, RZ, R8 ;  /* 0x00000008ff087221 */ /* 0x000fe20000010000 */
        /* <DEDUP_REMOVED lines=10> */
[----:B------:R-:W-:Y:S01]  /*1a40*/  FADD.FTZ R120, RZ, R137 ;  /* 0x00000089ff787221 */ /* 0x000fe20000010000 */
[----:B------:R-:W-:Y:S01]  /*1a50*/  FADD.FTZ R130, R69, R108 ;  /* 0x0000006c45827221 */ /* 0x000fe20000010000 */
[-C--:B------:R-:W-:Y:S01]  /*1a60*/  FMUL.FTZ R11, R101, R2.reuse ;  /* 0x00000002650b7220 */ /* 0x080fe20000410000 */
[----:B------:R-:W-:-:S02]  /*1a70*/  FFMA.FTZ R123, R102, R2, R123 ;  /* 0x00000002667b7223 */ /* 0x000fc4000001007b */
[----:B------:R-:W2:Y:S01]  /*1a80*/  SHFL.UP PT, R107, R120, 0x1, RZ ;  /* 0x04200000786b7989 */ /* 0x000ea200000e00ff */
[----:B------:R-:W-:-:S03]  /*1a90*/  FFMA.FTZ R136, R102, R9, -R11 ;  /* 0x0000000966887223 */ /* 0x000fc6000001080b */
[----:B------:R-:W5:Y:S04]  /*1aa0*/  SHFL.UP PT, R10, R130, 0x1, RZ ;  /* 0x04200000820a7989 */ /* 0x000f6800000e00ff */
[----:B------:R-:W0:Y:S04]  /*1ab0*/  SHFL.UP PT, R8, R123, 0x1, RZ ;  /* 0x042000007b087989 */ /* 0x000e2800000e00ff */
[----:B------:R-:W3:Y:S01]  /*1ac0*/  SHFL.UP PT, R2, R136, 0x1, RZ ;  /* 0x0420000088027989 */ /* 0x000ee200000e00ff */
[-C--:B--2---:R-:W-:Y:S01]  /*1ad0*/  FMUL.FTZ R108, R136, R107.reuse ;  /* 0x0000006b886c7220 */ /* 0x084fe20000410000 */
[----:B------:R-:W-:-:S03]  /*1ae0*/  FMUL.FTZ R107, R123, R107 ;  /* 0x0000006b7b6b7220 */ /* 0x000fc60000410000 */
[-C--:B-----5:R-:W-:Y:S01]  /*1af0*/  FFMA.FTZ R9, R123, R10.reuse, R108 ;  /* 0x0000000a7b097223 */ /* 0x0a0fe2000001006c */
[----:B------:R-:W-:-:S03]  /*1b00*/  FFMA.FTZ R107, R136, R10, -R107 ;  /* 0x0000000a886b7223 */ /* 0x000fc6000001086b */
[----:B------:R-:W-:Y:S01]  /*1b10*/  @P1 FADD.FTZ R120, R120, R9 ;  /* 0x0000000978781221 */ /* 0x000fe20000010000 */
[-C--:B0-----:R-:W-:Y:S01]  /*1b20*/  FMUL.FTZ R108, R136, R8.reuse ;  /* 0x00000008886c7220 */ /* 0x081fe20000410000 */
[C---:B------:R-:W-:Y:S01]  /*1b30*/  FMUL.FTZ R9, R123.reuse, R8 ;  /* 0x000000087b097220 */ /* 0x040fe20000410000 */
[----:B------:R-:W-:Y:S02]  /*1b40*/  @P1 FADD.FTZ R130, R130, R107 ;  /* 0x0000006b82821221 */ /* 0x000fe40000010000 */
[----:B------:R-:W0:Y:S01]  /*1b50*/  SHFL.UP PT, R10, R120, 0x2, RZ ;  /* 0x04400000780a7989 */ /* 0x000e2200000e00ff */
[-C--:B---3--:R-:W-:Y:S01]  /*1b60*/  @P1 FFMA.FTZ R123, R123, R2.reuse, R108 ;  /* 0x000000027b7b1223 */ /* 0x088fe2000001006c */
[----:B------:R-:W-:Y:S01]  /*1b70*/  @P1 FFMA.FTZ R136, R136, R2, -R9 ;  /* 0x0000000288881223 */ /* 0x000fe20000010809 */
[----:B------:R-:W-:Y:S01]  /*1b80*/  ISETP.GE.AND P1, PT, R52, 0x2, PT ;  /* 0x000000023400780c */ /* 0x000fe20003f26270 */
[----:B------:R-:W2:Y:S01]  /*1b90*/  SHFL.UP PT, R9, R130, 0x2, RZ ;  /* 0x0440000082097989 */ /* 0x000ea200000e00ff */
[----:B------:R-:W-:-:S03]  /*1ba0*/  FMUL.FTZ R108, R101, R115 ;  /* 0x00000073656c7220 */ /* 0x000fc60000410000 */
[----:B------:R-:W3:Y:S01]  /*1bb0*/  SHFL.UP PT, R8, R123, 0x2, RZ ;  /* 0x044000007b087989 */ /* 0x000ee200000e00ff */
[----:B------:R-:W-:-:S03]  /*1bc0*/  FFMA.FTZ R139, R102, R117, -R108 ;  /* 0x00000075668b7223 */ /* 0x000fc6000001086c */
[----:B------:R-:W5:Y:S01]  /*1bd0*/  SHFL.UP PT, R2, R136, 0x2, RZ ;  /* 0x0440000088027989 */ /* 0x000f6200000e00ff */
[----:B------:R-:W-:-:S04]  /*1be0*/  FADD.FTZ R139, R118, R139 ;  /* 0x0000008b768b7221 */ /* 0x000fc80000010000 */
[----:B------:R-:W-:Y:S01]  /*1bf0*/  FMUL.FTZ R138, R103, R139 ;  /* 0x0000008b678a7220 */ /* 0x000fe20000410000 */
[-C--:B0-----:R-:W-:Y:S01]  /*1c00*/  FMUL.FTZ R107, R123, R10.reuse ;  /* 0x0000000a7b6b7220 */ /* 0x081fe20000410000 */
[----:B------:R-:W-:-:S03]  /*1c10*/  FMUL.FTZ R10, R136, R10 ;  /* 0x0000000a880a7220 */ /* 0x000fc60000410000 */
[CC--:B--2---:R-:W-:Y:S01]  /*1c20*/  FFMA.FTZ R107, R136.reuse, R9.reuse, -R107 ;  /* 0x00000009886b7223 */ /* 0x0c4fe2000001086b */
[C---:B------:R-:W-:Y:S01]  /*1c30*/  FFMA.FTZ R9, R123.reuse, R9, R10 ;  /* 0x000000097b097223 */ /* 0x040fe2000001000a */
[-C--:B---3--:R-:W-:Y:S01]  /*1c40*/  FMUL.FTZ R11, R123, R8.reuse ;  /* 0x000000087b0b7220 */ /* 0x088fe20000410000 */
[----:B------:R-:W-:Y:S02]  /*1c50*/  FMUL.FTZ R8, R136, R8 ;  /* 0x0000000888087220 */ /* 0x000fe40000410000 */
[----:B------:R-:W-:Y:S01]  /*1c60*/  @P1 FADD.FTZ R120, R120, R9 ;  /* 0x0000000978781221 */ /* 0x000fe20000010000 */
[----:B-1----:R-:W-:Y:S01]  /*1c70*/  FMUL.FTZ R9, R101, R7 ;  /* 0x0000000765097220 */ /* 0x002fe20000410000 */
[----:B------:R-:W-:Y:S01]  /*1c80*/  @P1 FADD.FTZ R130, R130, R107 ;  /* 0x0000006b82821221 */ /* 0x000fe20000010000 */
[-C--:B-----5:R-:W-:Y:S01]  /*1c90*/  @P1 FFMA.FTZ R123, R123, R2.reuse, R8 ;  /* 0x000000027b7b1223 */ /* 0x0a0fe20000010008 */
[----:B------:R-:W-:Y:S01]  /*1ca0*/  FMUL.FTZ R8, R101, R117 ;  /* 0x0000007565087220 */ /* 0x000fe20000410000 */
[----:B------:R-:W0:Y:S01]  /*1cb0*/  SHFL.UP PT, R10, R120, 0x4, RZ ;  /* 0x04800000780a7989 */ /* 0x000e2200000e00ff */
[----:B------:R-:W-:Y:S01]  /*1cc0*/  @P1 FFMA.FTZ R136, R136, R2, -R11 ;  /* 0x0000000288881223 */ /* 0x000fe2000001080b */
[CC--:B------:R-:W-:Y:S01]  /*1cd0*/  FFMA.FTZ R11, R102.reuse, R6.reuse, -R9 ;  /* 0x00000006660b7223 */ /* 0x0c0fe20000010809 */
[C---:B------:R-:W-:Y:S01]  /*1ce0*/  FFMA.FTZ R137, R102.reuse, R115, R8 ;  /* 0x0000007366897223 */ /* 0x040fe20000010008 */
[----:B------:R-:W1:Y:S01]  /*1cf0*/  SHFL.UP PT, R9, R130, 0x4, RZ ;  /* 0x0480000082097989 */ /* 0x000e6200000e00ff */
[----:B------:R-:W-:Y:S01]  /*1d00*/  FMUL.FTZ R2, R102, R7 ;  /* 0x0000000766027220 */ /* 0x000fe20000410000 */
[----:B------:R-:W-:Y:S01]  /*1d10*/  FMUL.FTZ R141, R103, R11 ;  /* 0x0000000b678d7220 */ /* 0x000fe20000410000 */
[----:B------:R-:W-:Y:S01]  /*1d20*/  FADD.FTZ R137, R116, R137 ;  /* 0x0000008974897221 */ /* 0x000fe20000010000 */
[----:B------:R-:W2:Y:S01]  /*1d30*/  SHFL.UP PT, R8, R123, 0x4, RZ ;  /* 0x048000007b087989 */ /* 0x000ea200000e00ff */
[----:B------:R-:W-:Y:S01]  /*1d40*/  FFMA.FTZ R107, -R101, R6, -R2 ;  /* 0x00000006656b7223 */ /* 0x000fe20000010902 */
[----:B------:R-:W-:Y:S01]  /*1d50*/  ISETP.GE.AND P1, PT, R52, 0x4, PT ;  /* 0x000000043400780c */ /* 0x000fe20003f26270 */
[C---:B------:R-:W-:Y:S01]  /*1d60*/  FMUL.FTZ R140, R103.reuse, R137 ;  /* 0x00000089678c7220 */ /* 0x040fe20000410000 */
[----:B------:R-:W3:Y:S01]  /*1d70*/  SHFL.UP PT, R2, R136, 0x4, RZ ;  /* 0x0480000088027989 */ /* 0x000ee200000e00ff */
[-C--:B------:R-:W-:Y:S01]  /*1d80*/  FMUL.FTZ R108, R103, R107.reuse ;  /* 0x0000006b676c7220 */ /* 0x080fe20000410000 */
[C---:B------:R-:W-:Y:S01]  /*1d90*/  FFMA.FTZ R141, R104.reuse, R107, -R141 ;  /* 0x0000006b688d7223 */ /* 0x040fe2000001088d */
[C---:B------:R-:W-:Y:S01]  /*1da0*/  FFMA.FTZ R140, R104.reuse, R139, -R140 ;  /* 0x0000008b688c7223 */ /* 0x040fe2000001088c */
[C---:B------:R-:W-:Y:S01]  /*1db0*/  FFMA.FTZ R138, R104.reuse, R137, R138 ;  /* 0x00000089688a7223 */ /* 0x040fe2000001008a */
[----:B------:R-:W-:Y:S01]  /*1dc0*/  FFMA.FTZ R108, R104, R11, R108 ;  /* 0x0000000b686c7223 */ /* 0x000fe2000001006c */
[----:B------:R-:W-:Y:S01]  /*1dd0*/  FMUL.FTZ R11, R111, R141 ;  /* 0x0000008d6f0b7220 */ /* 0x000fe20000410000 */
[----:B------:R-:W-:Y:S01]  /*1de0*/  FADD.FTZ R140, R119, R140 ;  /* 0x0000008c778c7221 */ /* 0x000fe20000010000 */
[----:B------:R-:W-:-:S02]  /*1df0*/  FADD.FTZ R138, R121, R138 ;  /* 0x0000008a798a7221 */ /* 0x000fc40000010000 */
[-C--:B------:R-:W-:Y:S01]  /*1e00*/  FFMA.FTZ R142, R112, R108.reuse, R11 ;  /* 0x0000006c708e7223 */ /* 0x080fe2000001000b */
[C---:B------:R-:W-:Y:S01]  /*1e10*/  FMUL.FTZ R11, R111.reuse, R108 ;  /* 0x0000006c6f0b7220 */ /* 0x040fe20000410000 */
[C---:B------:R-:W-:Y:S01]  /*1e20*/  FMUL.FTZ R107, R111.reuse, R140 ;  /* 0x0000008c6f6b7220 */ /* 0x040fe20000410000 */
[----:B0-----:R-:W-:Y:S01]  /*1e30*/  FMUL.FTZ R108, R136, R10 ;  /* 0x0000000a886c7220 */ /* 0x001fe20000410000 */
[-C--:B------:R-:W-:Y:S01]  /*1e40*/  FMUL.FTZ R139, R111, R138.reuse ;  /* 0x0000008a6f8b7220 */ /* 0x080fe20000410000 */
[C---:B------:R-:W-:Y:S01]  /*1e50*/  FFMA.FTZ R144, R112.reuse, R141, -R11 ;  /* 0x0000008d70907223 */ /* 0x040fe2000001080b */
[C---:B------:R-:W-:Y:S01]  /*1e60*/  FFMA.FTZ R137, R112.reuse, R138, R107 ;  /* 0x0000008a70897223 */ /* 0x040fe2000001006b */
[C---:B------:R-:W-:Y:S01]  /*1e70*/  FMUL.FTZ R11, R123.reuse, R10 ;  /* 0x0000000a7b0b7220 */ /* 0x040fe20000410000 */
[CC--:B-1----:R-:W-:Y:S01]  /*1e80*/  FFMA.FTZ R107, R123.reuse, R9.reuse, R108 ;  /* 0x000000097b6b7223 */ /* 0x0c2fe2000001006c */
[----:B------:R-:W-:Y:S01]  /*1e90*/  FFMA.FTZ R139, R112, R140, -R139 ;  /* 0x0000008c708b7223 */ /* 0x000fe2000001088b */
[CC--:B--2---:R-:W-:Y:S01]  /*1ea0*/  FMUL.FTZ R10, R136.reuse, R8.reuse ;  /* 0x00000008880a7220 */ /* 0x0c4fe20000410000 */
[----:B------:R-:W-:Y:S01]  /*1eb0*/  FFMA.FTZ R11, R136, R9, -R11 ;  /* 0x00000009880b7223 */ /* 0x000fe2000001080b */
[----:B------:R-:W-:Y:S01]  /*1ec0*/  @P1 FADD.FTZ R120, R120, R107 ;  /* 0x0000006b78781221 */ /* 0x000fe20000010000 */
[C---:B------:R-:W-:Y:S01]  /*1ed0*/  FMUL.FTZ R9, R123.reuse, R8 ;  /* 0x000000087b097220 */ /* 0x040fe20000410000 */
[-C--:B---3--:R-:W-:Y:S01]  /*1ee0*/  @P1 FFMA.FTZ R123, R123, R2.reuse, R10 ;  /* 0x000000027b7b1223 */ /* 0x088fe2000001000a */
[----:B------:R-:W-:Y:S01]  /*1ef0*/  @P1 FADD.FTZ R130, R130, R11 ;  /* 0x0000000b82821221 */ /* 0x000fe20000010000 */
[----:B------:R-:W-:Y:S01]  /*1f00*/  FADD.FTZ R108, R122, R137 ;  /* 0x000000897a6c7221 */ /* 0x000fe20000010000 */
[----:B------:R-:W0:Y:S01]  /*1f10*/  SHFL.UP PT, R10, R120, 0x8, RZ ;  /* 0x05000000780a7989 */ /* 0x000e2200000e00ff */
[----:B------:R-:W-:Y:S01]  /*1f20*/  @P1 FFMA.FTZ R136, R136, R2, -R9 ;  /* 0x0000000288881223 */ /* 0x000fe20000010809 */
[----:B------:R-:W-:Y:S01]  /*1f30*/  FADD.FTZ R138, R124, R139 ;  /* 0x0000008b7c8a7221 */ /* 0x000fe20000010000 */
[C---:B------:R-:W-:Y:S01]  /*1f40*/  FMUL.FTZ R140, R129.reuse, R144 ;  /* 0x00000090818c7220 */ /* 0x040fe20000410000 */
[----:B------:R-:W1:Y:S01]  /*1f50*/  SHFL.UP PT, R9, R130, 0x8, RZ ;  /* 0x0500000082097989 */ /* 0x000e6200000e00ff */
[C---:B------:R-:W-:Y:S01]  /*1f60*/  FMUL.FTZ R139, R129.reuse, R108 ;  /* 0x0000006c818b7220 */ /* 0x040fe20000410000 */
[C---:B------:R-:W-:Y:S01]  /*1f70*/  FMUL.FTZ R137, R129.reuse, R138 ;  /* 0x0000008a81897220 */ /* 0x040fe20000410000 */
[-C--:B------:R-:W-:Y:S01]  /*1f80*/  FMUL.FTZ R107, R129, R142.reuse ;  /* 0x0000008e816b7220 */ /* 0x080fe20000410000 */
[----:B------:R-:W2:Y:S01]  /*1f90*/  SHFL.UP PT, R8, R123, 0x8, RZ ;  /* 0x050000007b087989 */ /* 0x000ea200000e00ff */
[C---:B------:R-:W-:Y:S01]  /*1fa0*/  FFMA.FTZ R11, R131.reuse, R142, R140 ;  /* 0x0000008e830b7223 */ /* 0x040fe2000001008c */
[C---:B------:R-:W-:Y:S01]  /*1fb0*/  FFMA.FTZ R138, R131.reuse, R138, -R139 ;  /* 0x0000008a838a7223 */ /* 0x040fe2000001088b */
[C---:B------:R-:W-:Y:S01]  /*1fc0*/  FFMA.FTZ R137, R131.reuse, R108, R137 ;  /* 0x0000006c83897223 */ /* 0x040fe20000010089 */
[----:B------:R-:W3:Y:S01]  /*1fd0*/  SHFL.UP PT, R2, R136, 0x8, RZ ;  /* 0x0500000088027989 */ /* 0x000ee200000e00ff */
[----:B------:R-:W-:Y:S01]  /*1fe0*/  FFMA.FTZ R107, R131, R144, -R107 ;  /* 0x00000090836b7223 */ /* 0x000fe2000001086b */
[----:B------:R-:W-:Y:S01]  /*1ff0*/  ISETP.GE.AND P1, PT, R52, 0x8, PT ;  /* 0x000000083400780c */ /* 0x000fe20003f26270 */
[----:B------:R-:W-:Y:S01]  /*2000*/  FADD.FTZ R139, R125, R138 ;  /* 0x0000008a7d8b7221 */ /* 0x000fe20000010000 */
[----:B------:R-:W-:Y:S01]  /*2010*/  FMUL.FTZ R108, R132, R11 ;  /* 0x0000000b846c7220 */ /* 0x000fe20000410000 */
[----:B------:R-:W-:Y:S01]  /*2020*/  FADD.FTZ R137, R126, R137 ;  /* 0x000000897e897221 */ /* 0x000fe20000010000 */
[C---:B------:R-:W-:Y:S01]  /*2030*/  FMUL.FTZ R141, R132.reuse, R107 ;  /* 0x0000006b848d7220 */ /* 0x040fe20000410000 */
[----:B------:R-:W-:Y:S01]  /*2040*/  FMUL.FTZ R140, R132, R139 ;  /* 0x0000008b848c7220 */ /* 0x000fe20000410000 */
[----:B------:R-:W-:Y:S01]  /*2050*/  FFMA.FTZ R138, R134, R107, -R108 ;  /* 0x0000006b868a7223 */ /* 0x000fe2000001086c */
[----:B------:R-:W-:Y:S01]  /*2060*/  FMUL.FTZ R142, R132, R137 ;  /* 0x00000089848e7220 */ /* 0x000fe20000410000 */
[C---:B------:R-:W-:Y:S01]  /*2070*/  FFMA.FTZ R141, R134.reuse, R11, R141 ;  /* 0x0000000b868d7223 */ /* 0x040fe2000001008d */
[----:B------:R-:W-:Y:S01]  /*2080*/  FFMA.FTZ R140, R134, R137, R140 ;  /* 0x00000089868c7223 */ /* 0x000fe2000001008c */
[-C--:B0-----:R-:W-:Y:S01]  /*2090*/  FMUL.FTZ R108, R136, R10.reuse ;  /* 0x0000000a886c7220 */ /* 0x081fe20000410000 */
[----:B------:R-:W-:Y:S01]  /*20a0*/  FMUL.FTZ R107, R123, R10 ;  /* 0x0000000a7b6b7220 */ /* 0x000fe20000410000 */
[----:B------:R-:W-:Y:S01]  /*20b0*/  FFMA.FTZ R142, R134, R139, -R142 ;  /* 0x0000008b868e7223 */ /* 0x000fe2000001088e */
[----:B------:R-:W-:Y:S01]  /*20c0*/  FADD.FTZ R140, R135, R140 ;  /* 0x0000008c878c7221 */ /* 0x000fe20000010000 */
[-C--:B-1----:R-:W-:Y:S01]  /*20d0*/  FFMA.FTZ R137, R123, R9.reuse, R108 ;  /* 0x000000097b897223 */ /* 0x082fe2000001006c */
[----:B------:R-:W-:Y:S01]  /*20e0*/  FFMA.FTZ R107, R136, R9, -R107 ;  /* 0x00000009886b7223 */ /* 0x000fe2000001086b */
[----:B------:R-:W-:Y:S01]  /*20f0*/  FADD.FTZ R142, R133, R142 ;  /* 0x0000008e858e7221 */ /* 0x000fe20000010000 */
[----:B------:R-:W-:Y:S01]  /*2100*/  FMUL.FTZ R139, R113, R140 ;  /* 0x0000008c718b7220 */ /* 0x000fe20000410000 */
[-C--:B--2---:R-:W-:Y:S01]  /*2110*/  FMUL.FTZ R11, R123, R8.reuse ;  /* 0x000000087b0b7220 */ /* 0x084fe20000410000 */
[----:B------:R-:W-:Y:S01]  /*2120*/  @P1 FADD.FTZ R120, R120, R137 ;  /* 0x0000008978781221 */ /* 0x000fe20000010000 */
[----:B------:R-:W-:Y:S01]  /*2130*/  FMUL.FTZ R8, R136, R8 ;  /* 0x0000000888087220 */ /* 0x000fe20000410000 */
[----:B------:R-:W-:Y:S01]  /*2140*/  @P1 FADD.FTZ R130, R130, R107 ;  /* 0x0000006b82821221 */ /* 0x000fe20000010000 */
[----:B---3--:R-:W-:Y:S01]  /*2150*/  @P1 FFMA.FTZ R136, R136, R2, -R11 ;  /* 0x0000000288881223 */ /* 0x008fe2000001080b */
[----:B------:R-:W-:Y:S01]  /*2160*/  FMUL.FTZ R137, R113, R142 ;  /* 0x0000008e71897220 */ /* 0x000fe20000410000 */
[----:B------:R-:W-:Y:S01]  /*2170*/  @P1 FFMA.FTZ R123, R123, R2, R8 ;  /* 0x000000027b7b1223 */ /* 0x000fe20000010008 */
[----:B------:R-:W0:Y:S01]  /*2180*/  SHFL.UP PT, R10, R120, 0x10, RZ ;  /* 0x06000000780a7989 */ /* 0x000e2200000e00ff */
[C---:B------:R-:W-:Y:S01]  /*2190*/  FFMA.FTZ R139, R114.reuse, R142, -R139 ;  /* 0x0000008e728b7223 */ /* 0x040fe2000001088b */
[----:B------:R-:W-:Y:S01]  /*21a0*/  FFMA.FTZ R140, R114, R140, R137 ;  /* 0x0000008c728c7223 */ /* 0x000fe20000010089 */
[C---:B------:R-:W-:Y:S01]  /*21b0*/  FMUL.FTZ R107, R113.reuse, R141 ;  /* 0x0000008d716b7220 */ /* 0x040fe20000410000 */
[----:B------:R-:W1:Y:S01]  /*21c0*/  SHFL.UP PT, R9, R130, 0x10, RZ ;  /* 0x0600000082097989 */ /* 0x000e6200000e00ff */
[----:B------:R-:W-:Y:S01]  /*21d0*/  FADD.FTZ R139, R110, R139 ;  /* 0x0000008b6e8b7221 */ /* 0x000fe20000010000 */
[-C--:B------:R-:W-:Y:S01]  /*21e0*/  FMUL.FTZ R11, R113, R138.reuse ;  /* 0x0000008a710b7220 */ /* 0x080fe20000410000 */
[----:B------:R-:W-:Y:S01]  /*21f0*/  FADD.FTZ R140, R109, R140 ;  /* 0x0000008c6d8c7221 */ /* 0x000fe20000010000 */
[----:B------:R-:W2:Y:S01]  /*2200*/  SHFL.UP PT, R8, R123, 0x10, RZ ;  /* 0x060000007b087989 */ /* 0x000ea200000e00ff */
[----:B------:R-:W-:Y:S01]  /*2210*/  FMUL.FTZ R137, R106, R139 ;  /* 0x0000008b6a897220 */ /* 0x000fe20000410000 */
[----:B------:R-:W-:Y:S01]  /*2220*/  FFMA.FTZ R107, R114, R138, -R107 ;  /* 0x0000008a726b7223 */ /* 0x000fe2000001086b */
[----:B------:R-:W-:Y:S01]  /*2230*/  ISETP.GE.AND P1, PT, R52, 0x10, PT ;  /* 0x000000103400780c */ /* 0x000fe20003f26270 */
[----:B------:R-:W3:Y:S01]  /*2240*/  SHFL.UP PT, R2, R136, 0x10, RZ ;  /* 0x0600000088027989 */ /* 0x000ee200000e00ff */
[----:B------:R-:W-:Y:S01]  /*2250*/  FFMA.FTZ R11, R114, R141, R11 ;  /* 0x0000008d720b7223 */ /* 0x000fe2000001000b */
[-C--:B------:R-:W-:Y:S01]  /*2260*/  FFMA.FTZ R141, R105, R140.reuse, R137 ;  /* 0x0000008c698d7223 */ /* 0x080fe20000010089 */
[C---:B------:R-:W-:Y:S01]  /*2270*/  FMUL.FTZ R108, R106.reuse, R107 ;  /* 0x0000006b6a6c7220 */ /* 0x040fe20000410000 */
[C---:B------:R-:W-:Y:S01]  /*2280*/  FMUL.FTZ R142, R106.reuse, R140 ;  /* 0x0000008c6a8e7220 */ /* 0x040fe20000410000 */
[----:B------:R-:W-:-:S02]  /*2290*/  FMUL.FTZ R138, R106, R11 ;  /* 0x0000000b6a8a7220 */ /* 0x000fc40000410000 */
[C---:B------:R-:W-:Y:S01]  /*22a0*/  FFMA.FTZ R108, R105.reuse, R11, R108 ;  /* 0x0000000b696c7223 */ /* 0x040fe2000001006c */
[C---:B------:R-:W-:Y:S01]  /*22b0*/  FFMA.FTZ R142, R105.reuse, R139, -R142 ;  /* 0x0000008b698e7223 */ /* 0x040fe2000001088e */
[----:B------:R-:W-:Y:S01]  /*22c0*/  FFMA.FTZ R107, R105, R107, -R138 ;  /* 0x0000006b696b7223 */ /* 0x000fe2000001088a */
[CC--:B0-----:R-:W-:Y:S01]  /*22d0*/  FMUL.FTZ R137, R123.reuse, R10.reuse ;  /* 0x0000000a7b897220 */ /* 0x0c1fe20000410000 */
[C---:B------:R-:W-:Y:S01]  /*22e0*/  FMUL.FTZ R10, R136.reuse, R10 ;  /* 0x0000000a880a7220 */ /* 0x040fe20000410000 */
[----:B------:R-:W0:Y:S02]  /*22f0*/  SHFL.DOWN PT, R144, R108, 0x1, 0x1f ;  /* 0x08201f006c907f89 */ /* 0x000e2400000e0000 */
[CC--:B-1----:R-:W-:Y:S01]  /*2300*/  FFMA.FTZ R137, R136.reuse, R9.reuse, -R137 ;  /* 0x0000000988897223 */ /* 0x0c2fe20000010889 */
[C---:B------:R-:W-:Y:S01]  /*2310*/  FFMA.FTZ R9, R123.reuse, R9, R10 ;  /* 0x000000097b097223 */ /* 0x040fe2000001000a */
[----:B------:R-:W1:Y:S01]  /*2320*/  SHFL.DOWN PT, R140, R107, 0x1, 0x1f ;  /* 0x08201f006b8c7f89 */ /* 0x000e6200000e0000 */
[CC--:B--2---:R-:W-:Y:S01]  /*2330*/  FMUL.FTZ R11, R123.reuse, R8.reuse ;  /* 0x000000087b0b7220 */ /* 0x0c4fe20000410000 */
[----:B------:R-:W-:Y:S01]  /*2340*/  FMUL.FTZ R8, R136, R8 ;  /* 0x0000000888087220 */ /* 0x000fe20000410000 */
[----:B------:R-:W-:Y:S01]  /*2350*/  @P1 FADD.FTZ R130, R130, R137 ;  /* 0x0000008982821221 */ /* 0x000fe20000010000 */
[----:B------:R-:W-:Y:S01]  /*2360*/  @P1 FADD.FTZ R120, R120, R9 ;  /* 0x0000000978781221 */ /* 0x000fe20000010000 */
[-C--:B---3--:R-:W-:Y:S01]  /*2370*/  @P1 FFMA.FTZ R136, R136, R2.reuse, -R11 ;  /* 0x0000000288881223 */ /* 0x088fe2000001080b */
[----:B------:R-:W-:Y:S01]  /*2380*/  @P1 FFMA.FTZ R123, R123, R2, R8 ;  /* 0x000000027b7b1223 */ /* 0x000fe20000010008 */
[----:B------:R-:W-:Y:S01]  /*2390*/  FADD.FTZ R2, R3, R142 ;  /* 0x0000008e03027221 */ /* 0x000fe20000010000 */
[----:B------:R-:W-:Y:S01]  /*23a0*/  HFMA2 R8, -RZ, RZ, 1.875, 0 ;  /* 0x3f800000ff087431 */ /* 0x000fe200000001ff */
[----:B------:R-:W2:Y:S01]  /*23b0*/  SHFL.UP PT, R130, R130, 0x1, RZ ;  /* 0x0420000082827989 */ /* 0x000ea200000e00ff */
[----:B------:R-:W-:-:S02]  /*23c0*/  ISETP.GT.U32.AND P1, PT, R127, 0x1d, PT ;  /* 0x0000001d7f00780c */ /* 0x000fc40003f24070 */
[----:B------:R-:W-:Y:S02]  /*23d0*/  CS2R R10, SRZ ;  /* 0x00000000000a7805 */ /* 0x000fe4000001ff00 */
[----:B------:R-:W-:Y:S01]  /*23e0*/  MOV R9, RZ ;  /* 0x000000ff00097202 */ /* 0x000fe20000000f00 */
[----:B------:R-:W3:Y:S04]  /*23f0*/  SHFL.DOWN PT, R142, R2, 0x1, 0x1f ;  /* 0x08201f00028e7f89 */ /* 0x000ee800000e0000 */
[----:B------:R-:W0:Y:S04]  /*2400*/  SHFL.UP PT, R136, R136, 0x1, RZ ;  /* 0x0420000088887989 */ /* 0x000e2800000e00ff */
[----:B------:R-:W0:Y:S04]  /*2410*/  SHFL.UP PT, R123, R123, 0x1, RZ ;  /* 0x042000007b7b7989 */ /* 0x000e2800000e00ff */
[----:B------:R-:W0:Y:S04]  /*2420*/  SHFL.UP PT, R120, R120, 0x1, RZ ;  /* 0x0420000078787989 */ /* 0x000e2800000e00ff */
[----:B----4-:R4:W0:Y:S04]  /*2430*/  SHFL.IDX PT, R137, R22, RZ, 0x1f ;  /* 0x00001fff16897589 */ /* 0x01082800000e0000 */
[----:B------:R0:W0:Y:S01]  /*2440*/  SHFL.IDX PT, R138, R23, RZ, 0x1f ;  /* 0x00001fff178a7589 */ /* 0x00002200000e0000 */
[----:B----4-:R-:W-:-:S05]  /*2450*/  FADD.FTZ R22, R100, R141 ;  /* 0x0000008d64167221 */ /* 0x010fca0000010000 */
[----:B------:R4:W0:Y:S01]  /*2460*/  SHFL.DOWN PT, R141, R22, 0x1, 0x1f ;  /* 0x08201f00168d7f89 */ /* 0x00082200000e0000 */
[----:B-123--:R-:W-:Y:S05]  /*2470*/  @!P6 BRA `(.L_x_16313) ;  /* 0x000000000028e947 */ /* 0x00efea0003800000 */
[CC--:B------:R-:W-:Y:S01]  /*2480*/  FMUL.FTZ R139, R107.reuse, R142.reuse ;  /* 0x0000008e6b8b7220 */ /* 0x0c0fe20000410000 */
[C---:B------:R-:W-:Y:S01]  /*2490*/  FMUL.FTZ R142, R108.reuse, R142 ;  /* 0x0000008e6c8e7220 */ /* 0x040fe20000410000 */
[CC--:B0-----:R-:W-:Y:S01]  /*24a0*/  FMUL.FTZ R23, R107.reuse, R140.reuse ;  /* 0x0000008c6b177220 */ /* 0x0c1fe20000410000 */
[C---:B------:R-:W-:Y:S01]  /*24b0*/  FMUL.FTZ R140, R108.reuse, R140 ;  /* 0x0000008c6c8c7220 */ /* 0x040fe20000410000 */
[-C--:B------:R-:W-:Y:S01]  /*24c0*/  FFMA.FTZ R139, R108, R141.reuse, -R139 ;  /* 0x0000008d6c8b7223 */ /* 0x080fe2000001088b */
[----:B------:R-:W-:Y:S01]  /*24d0*/  FFMA.FTZ R141, R107, R141, R142 ;  /* 0x0000008d6b8d7223 */ /* 0x000fe2000001008e */
[C---:B------:R-:W-:Y:S01]  /*24e0*/  FFMA.FTZ R108, R144.reuse, R108, -R23 ;  /* 0x0000006c906c7223 */ /* 0x040fe20000010817 */
[----:B------:R-:W-:Y:S01]  /*24f0*/  FFMA.FTZ R107, R144, R107, R140 ;  /* 0x0000006b906b7223 */ /* 0x000fe2000001008c */
[----:B----4-:R-:W-:Y:S01]  /*2500*/  FADD.FTZ R22, R22, R139 ;  /* 0x0000008b16167221 */ /* 0x010fe20000010000 */
[----:B------:R-:W-:-:S07]  /*2510*/  FADD.FTZ R2, R2, R141 ;  /* 0x0000008d02027221 */ /* 0x000fce0000010000 */
.L_x_16313:
[----:B------:R-:W-:Y:S05]  /*2520*/  BSYNC.RECONVERGENT B0 ;  /* 0x0000000000007941 */ /* 0x000fea0003800200 */
.L_x_16312:
        /* <DEDUP_REMOVED lines=17> */
.L_x_16315:
[----:B------:R-:W-:Y:S05]  /*2640*/  BSYNC.RECONVERGENT B0 ;  /* 0x0000000000007941 */ /* 0x000fea0003800200 */
.L_x_16314:
        /* <DEDUP_REMOVED lines=16> */
.L_x_16317:
[----:B------:R-:W-:Y:S05]  /*2750*/  BSYNC.RECONVERGENT B0 ;  /* 0x0000000000007941 */ /* 0x000fea0003800200 */
.L_x_16316:
        /* <DEDUP_REMOVED lines=16> */
.L_x_16319:
[----:B------:R-:W-:Y:S05]  /*2860*/  BSYNC.RECONVERGENT B0 ;  /* 0x0000000000007941 */ /* 0x000fea0003800200 */
.L_x_16318:
        /* <DEDUP_REMOVED lines=16> */
.L_x_16321:
[----:B------:R-:W-:Y:S05]  /*2970*/  BSYNC.RECONVERGENT B0 ;  /* 0x0000000000007941 */ /* 0x000fea0003800200 */
.L_x_16320:
        /* <DEDUP_REMOVED lines=22> */
[----:B------:R-:W-:Y:S01]  /*2ae0*/  ISETP.GT.AND P1, PT, R52, 0x1e, PT ;  /* 0x0000001e3400780c */ /* 0x000fe20003f24270 */
[----:B------:R-:W-:Y:S01]  /*2af0*/  FMUL.FTZ R142, R139, R7 ;  /* 0x000000078b8e7220 */ /* 0x000fe20000410000 */
[----:B------:R-:W-:Y:S01]  /*2b00*/  FMUL.FTZ R7, R123, R138 ;  /* 0x0000008a7b077220 */ /* 0x000fe20000410000 */
[-C--:B------:R-:W-:Y:S01]  /*2b10*/  FFMA.FTZ R144, R139, R6.reuse, -R144 ;  /* 0x000000068b907223 */ /* 0x080fe20000010890 */
[-C--:B------:R-:W-:Y:S01]  /*2b20*/  FFMA.FTZ R123, R123, R137.reuse, R140 ;  /* 0x000000897b7b7223 */ /* 0x080fe2000001008c */
[----:B------:R-:W-:Y:S01]  /*2b30*/  FFMA.FTZ R142, R23, R6, R142 ;  /* 0x00000006178e7223 */ /* 0x000fe2000001008e */
[----:B------:R-:W-:Y:S01]  /*2b40*/  FFMA.FTZ R7, R136, R137, -R7 ;  /* 0x0000008988077223 */ /* 0x000fe20000010807 */
[----:B------:R-:W-:Y:S01]  /*2b50*/  FADD.FTZ R23, R117, R144 ;  /* 0x0000009075177221 */ /* 0x000fe20000010000 */
[----:B------:R-:W-:Y:S01]  /*2b60*/  @P2 FADD.FTZ R138, R120, R123 ;  /* 0x0000007b788a2221 */ /* 0x000fe20000010000 */
[----:B------:R-:W-:Y:S01]  /*2b70*/  FADD.FTZ R115, R115, R142 ;  /* 0x0000008e73737221 */ /* 0x000fe20000010000 */
[----:B------:R-:W-:Y:S01]  /*2b80*/  @P2 FADD.FTZ R137, R130, R7 ;  /* 0x0000000782892221 */ /* 0x000fe20000010000 */
[----:B------:R-:W-:Y:S01]  /*2b90*/  FMUL.FTZ R117, R101, R23 ;  /* 0x0000001765757220 */ /* 0x000fe20000410000 */
[-C--:B------:R-:W-:Y:S01]  /*2ba0*/  FMUL.FTZ R7, R5, R138.reuse ;  /* 0x0000008a05077220 */ /* 0x080fe20000410000 */
[----:B------:R-:W-:Y:S01]  /*2bb0*/  FMUL.FTZ R6, R101, R115 ;  /* 0x0000007365067220 */ /* 0x000fe20000410000 */
[----:B------:R-:W-:Y:S01]  /*2bc0*/  FMUL.FTZ R5, R5, R137 ;  /* 0x0000008905057220 */ /* 0x000fe20000410000 */
[----:B------:R-:W-:Y:S01]  /*2bd0*/  FFMA.FTZ R117, R102, R115, R117 ;  /* 0x0000007366757223 */ /* 0x000fe20000010075 */
[-C--:B------:R-:W-:Y:S01]  /*2be0*/  FMUL.FTZ R146, R84, R23.reuse ;  /* 0x0000001754927220 */ /* 0x080fe20000410000 */
        /* <DEDUP_REMOVED lines=72> */
[----:B------:R-:W-:Y:S01]  /*3070*/  FFMA.FTZ R134, R0, R4, RZ ;  /* 0x0000000400867223 */ /* 0x000fe200000100ff */
[----:B------:R-:W-:Y:S01]  /*3080*/  FFMA.FTZ R112, R104, R114, -R113 ;  /* 0x0000007268707223 */ /* 0x000fe20000010871 */
[----:B------:R-:W-:Y:S01]  /*3090*/  FFMA.FTZ R106, R105, R111, -R106 ;  /* 0x0000006f696a7223 */ /* 0x000fe2000001086a */
[----:B------:R-:W-:Y:S01]  /*30a0*/  FADD.FTZ R100, R100, R135 ;  /* 0x0000008764647221 */ /* 0x000fe20000010000 */
[----:B------:R-:W-:Y:S01]  /*30b0*/  FFMA.FTZ R105, R104, R110, R103 ;  /* 0x0000006e68697223 */ /* 0x000fe20000010067 */
[----:B------:R-:W-:Y:S01]  /*30c0*/  FFMA.FTZ R113, R99, R5, R134 ;  /* 0x0000000563717223 */ /* 0x000fe20000010086 */
[----:B------:R-:W-:Y:S01]  /*30d0*/  FADD.FTZ R103, -R77, R4 ;  /* 0x000000044d677221 */ /* 0x000fe20000010100 */
[----:B------:R-:W-:Y:S01]  /*30e0*/  FADD.FTZ R4, R71, R112 ;  /* 0x0000007047047221 */ /* 0x000fe20000010000 */
[----:B------:R-:W-:Y:S01]  /*30f0*/  FADD.FTZ R3, R3, R106 ;  /* 0x0000006a03037221 */ /* 0x000fe20000010000 */
[----:B------:R-:W-:Y:S01]  /*3100*/  FMUL.FTZ R112, R92, R100 ;  /* 0x000000645c707220 */ /* 0x000fe20000410000 */
[----:B------:R-:W-:Y:S01]  /*3110*/  FFMA.FTZ R140, R98, R7, R113 ;  /* 0x00000007628c7223 */ /* 0x000fe20000010071 */
[----:B------:R-:W-:Y:S01]  /*3120*/  FADD.FTZ R105, RZ, R105 ;  /* 0x00000069ff697221 */ /* 0x000fe20000010000 */
[----:B------:R-:W-:Y:S01]  /*3130*/  FMUL.FTZ R113, R90, R109 ;  /* 0x0000006d5a717220 */ /* 0x000fe20000410000 */
[----:B------:R-:W-:Y:S01]  /*3140*/  FMUL.FTZ R134, R92, R3 ;  /* 0x000000035c867220 */ /* 0x000fe20000410000 */
[----:B------:R-:W-:Y:S01]  /*3150*/  FMUL.FTZ R136, R117, R112 ;  /* 0x0000007075887220 */ /* 0x000fe20000410000 */
[----:B------:R-:W-:Y:S01]  /*3160*/  FADD.FTZ R104, -R76, R5 ;  /* 0x000000054c687221 */ /* 0x000fe20000010100 */
[----:B------:R-:W-:Y:S01]  /*3170*/  FADD.FTZ R106, -R75, R7 ;  /* 0x000000074b6a7221 */ /* 0x000fe20000010100 */
[C---:B------:R-:W-:Y:S01]  /*3180*/  FMUL.FTZ R5, R101.reuse, R105 ;  /* 0x0000006965057220 */ /* 0x040fe20000410000 */
[----:B------:R-:W-:Y:S01]  /*3190*/  FMUL.FTZ R7, R101, R4 ;  /* 0x0000000465077220 */ /* 0x000fe20000410000 */
[----:B------:R-:W-:Y:S01]  /*31a0*/  FMUL.FTZ R101, R90, R111 ;  /* 0x0000006f5a657220 */ /* 0x000fe20000410000 */
[----:B------:R-:W-:Y:S01]  /*31b0*/  FMUL.FTZ R137, R120, R113 ;  /* 0x0000007178897220 */ /* 0x000fe20000410000 */
[-C--:B------:R-:W-:Y:S01]  /*31c0*/  FFMA.FTZ R135, R103, R134.reuse, -R136 ;  /* 0x0000008667877223 */ /* 0x080fe20000010888 */
[----:B------:R-:W-:Y:S01]  /*31d0*/  FMUL.FTZ R136, R117, R134 ;  /* 0x0000008675887220 */ /* 0x000fe20000410000 */
[----:B------:R-:W-:Y:S01]  /*31e0*/  FFMA.FTZ R134, R102, R4, -R5 ;  /* 0x0000000466867223 */ /* 0x000fe20000010805 */
[-C--:B------:R-:W-:Y:S01]  /*31f0*/  FFMA.FTZ R138, R104, R101.reuse, -R137 ;  /* 0x00000065688a7223 */ /* 0x080fe20000010889 */
[----:B------:R-:W-:Y:S01]  /*3200*/  FMUL.FTZ R5, R120, R101 ;  /* 0x0000006578057220 */ /* 0x000fe20000410000 */
[C---:B------:R-:W-:Y:S01]  /*3210*/  FMUL.FTZ R101, R89.reuse, R129 ;  /* 0x0000008159657220 */ /* 0x040fe20000410000 */
[----:B------:R-:W-:Y:S01]  /*3220*/  FMUL.FTZ R139, R89, R132 ;  /* 0x00000084598b7220 */ /* 0x000fe20000410000 */
[----:B------:R-:W-:Y:S01]  /*3230*/  FADD.FTZ R135, RZ, R135 ;  /* 0x00000087ff877221 */ /* 0x000fe20000010000 */
[----:B------:R-:W-:Y:S01]  /*3240*/  FFMA.FTZ R137, R104, R113, R5 ;  /* 0x0000007168897223 */ /* 0x000fe20000010005 */
[----:B------:R-:W-:Y:S01]  /*3250*/  FMUL.FTZ R141, R123, R101 ;  /* 0x000000657b8d7220 */ /* 0x000fe20000410000 */
[----:B------:R-:W-:Y:S01]  /*3260*/  FFMA.FTZ R136, R103, R112, R136 ;  /* 0x0000007067887223 */ /* 0x000fe20000010088 */
[----:B------:R-:W-:Y:S01]  /*3270*/  FFMA.FTZ R5, R102, R105, R7 ;  /* 0x0000006966057223 */ /* 0x000fe20000010007 */
[----:B------:R-:W-:Y:S01]  /*3280*/  FMUL.FTZ R102, R88, R126 ;  /* 0x0000007e58667220 */ /* 0x000fe20000410000 */
[----:B------:R-:W-:Y:S01]  /*3290*/  FADD.FTZ R138, R135, R138 ;  /* 0x0000008a878a7221 */ /* 0x000fe20000010000 */
[-C--:B------:R-:W-:Y:S01]  /*32a0*/  FFMA.FTZ R141, R106, R139.reuse, -R141 ;  /* 0x0000008b6a8d7223 */ /* 0x080fe2000001088d */
[----:B------:R-:W-:Y:S01]  /*32b0*/  FADD.FTZ R136, RZ, R136 ;  /* 0x00000088ff887221 */ /* 0x000fe20000010000 */
        /* <DEDUP_REMOVED lines=8> */
[-C--:B------:R-:W-:Y:S01]  /*3340*/  FFMA.FTZ R139, R135, R6.reuse, -R142 ;  /* 0x00000006878b7223 */ /* 0x080fe2000001088e */
[----:B------:R-:W-:Y:S01]  /*3350*/  FMUL.FTZ R6, R130, R6 ;  /* 0x0000000682067220 */ /* 0x000fe20000410000 */
[----:B------:R-:W-:Y:S01]  /*3360*/  FMUL.FTZ R142, R87, R124 ;  /* 0x0000007c578e7220 */ /* 0x000fe20000410000 */
[----:B------:R-:W-:Y:S01]  /*3370*/  FADD.FTZ R137, R137, R140 ;  /* 0x0000008c89897221 */ /* 0x000fe20000010000 */
[----:B------:R-:W-:Y:S01]  /*3380*/  FFMA.FTZ R7, R99, -R120, R136 ;  /* 0x8000007863077223 */ /* 0x000fe20000010088 */
[----:B------:R-:W-:Y:S01]  /*3390*/  FFMA.FTZ R140, R96, R133, R143 ;  /* 0x00000085608c7223 */ /* 0x000fe2000001008f */
[----:B------:R-:W-:Y:S01]  /*33a0*/  FMUL.FTZ R136, R87, R122 ;  /* 0x0000007a57887220 */ /* 0x000fe20000410000 */
[----:B------:R-:W-:Y:S01]  /*33b0*/  FFMA.FTZ R6, R135, R102, R6 ;  /* 0x0000006687067223 */ /* 0x000fe20000010006 */
[----:B------:R-:W-:Y:S01]  /*33c0*/  FADD.FTZ R133, -R73, R133 ;  /* 0x0000008549857221 */ /* 0x000fe20000010100 */
[----:B------:R-:W-:Y:S01]  /*33d0*/  FMUL.FTZ R144, R131, R142 ;  /* 0x0000008e83907220 */ /* 0x000fe20000410000 */
[----:B------:R-:W-:Y:S01]  /*33e0*/  FADD.FTZ R138, R138, R141 ;  /* 0x0000008d8a8a7221 */ /* 0x000fe20000010000 */
[----:B------:R-:W-:Y:S01]  /*33f0*/  FADD.FTZ R137, R137, R6 ;  /* 0x0000000689897221 */ /* 0x000fe20000010000 */
[----:B------:R-:W-:Y:S01]  /*3400*/  FFMA.FTZ R6, R98, -R123, R7 ;  /* 0x8000007b62067223 */ /* 0x000fe20000010007 */
[-C--:B------:R-:W-:Y:S01]  /*3410*/  FFMA.FTZ R144, R133, R136.reuse, R144 ;  /* 0x0000008885907223 */ /* 0x080fe20000010090 */
[----:B------:R-:W-:Y:S01]  /*3420*/  FMUL.FTZ R141, R131, R136 ;  /* 0x00000088838d7220 */ /* 0x000fe20000410000 */
[----:B------:R-:W-:Y:S01]  /*3430*/  FADD.FTZ R138, R138, R139 ;  /* 0x0000008b8a8a7221 */ /* 0x000fe20000010000 */
[----:B------:R-:W-:Y:S01]  /*3440*/  FFMA.FTZ R7, R97, -R130, R6 ;  /* 0x8000008261077223 */ /* 0x000fe20000010006 */
[----:B------:R-:W-:Y:S01]  /*3450*/  FADD.FTZ R144, R137, R144 ;  /* 0x0000009089907221 */ /* 0x000fe20000010000 */
[----:B------:R-:W-:Y:S01]  /*3460*/  FFMA.FTZ R137, R95, R114, R140 ;  /* 0x000000725f897223 */ /* 0x000fe2000001008c */
[----:B------:R-:W-:Y:S01]  /*3470*/  FFMA.FTZ R141, R133, R142, -R141 ;  /* 0x0000008e858d7223 */ /* 0x000fe2000001088d */
[----:B------:R-:W-:Y:S01]  /*3480*/  FADD.FTZ R150, R69, R134 ;  /* 0x0000008645967221 */ /* 0x000fe20000010000 */
[----:B------:R-:W-:Y:S01]  /*3490*/  FFMA.FTZ R142, R96, -R131, R7 ;  /* 0x80000083608e7223 */ /* 0x000fe20000010007 */
[----:B------:R-:W-:Y:S01]  /*34a0*/  FFMA.FTZ R6, R94, R4, R137 ;  /* 0x000000045e067223 */ /* 0x000fe20000010089 */
[----:B------:R-:W-:Y:S01]  /*34b0*/  FMUL.FTZ R137, R86, R121 ;  /* 0x0000007956897220 */ /* 0x000fe20000410000 */
[----:B------:R-:W-:Y:S01]  /*34c0*/  FADD.FTZ R134, RZ, R5 ;  /* 0x00000005ff867221 */ /* 0x000fe20000010000 */
[----:B------:R-:W-:Y:S01]  /*34d0*/  FADD.FTZ R114, -R72, R114 ;  /* 0x0000007248727221 */ /* 0x000fe20000010100 */
[----:B------:R-:W-:Y:S01]  /*34e0*/  FMUL.FTZ R5, R86, R119 ;  /* 0x0000007756057220 */ /* 0x000fe20000410000 */
[----:B------:R-:W-:Y:S01]  /*34f0*/  FMUL.FTZ R7, R110, R137 ;  /* 0x000000896e077220 */ /* 0x000fe20000410000 */
[----:B------:R-:W-:Y:S01]  /*3500*/  FMUL.FTZ R139, R85, R116 ;  /* 0x00000074558b7220 */ /* 0x000fe20000410000 */
[----:B------:R-:W-:Y:S01]  /*3510*/  FADD.FTZ R143, R138, R141 ;  /* 0x0000008d8a8f7221 */ /* 0x000fe20000010000 */
[----:B------:R-:W-:Y:S01]  /*3520*/  FADD.FTZ R138, -R71, R4 ;  /* 0x00000004478a7221 */ /* 0x000fe20000010100 */
[----:B------:R-:W-:Y:S01]  /*3530*/  FFMA.FTZ R4, R114, R5, -R7 ;  /* 0x0000000572047223 */ /* 0x000fe20000010807 */
[----:B------:R-:W-:Y:S01]  /*3540*/  FMUL.FTZ R140, R84, R115 ;  /* 0x00000073548c7220 */ /* 0x000fe20000410000 */
[----:B------:R-:W-:Y:S01]  /*3550*/  FMUL.FTZ R145, R85, R118 ;  /* 0x0000007655917220 */ /* 0x000fe20000410000 */
[----:B------:R-:W-:Y:S01]  /*3560*/  FMUL.FTZ R5, R110, R5 ;  /* 0x000000056e057220 */ /* 0x000fe20000410000 */
[----:B------:R-:W-:Y:S01]  /*3570*/  FMUL.FTZ R7, R105, R139 ;  /* 0x0000008b69077220 */ /* 0x000fe20000410000 */
[----:B------:R-:W-:Y:S01]  /*3580*/  FADD.FTZ R141, -R69, R150 ;  /* 0x00000096458d7221 */ /* 0x000fe20000010100 */
[----:B------:R-:W-:Y:S01]  /*3590*/  FMUL.FTZ R148, R134, R140 ;  /* 0x0000008c86947220 */ /* 0x000fe20000410000 */
[----:B------:R-:W-:Y:S01]  /*35a0*/  FFMA.FTZ R5, R114, R137, R5 ;  /* 0x0000008972057223 */ /* 0x000fe20000010005 */
[-C--:B------:R-:W-:Y:S01]  /*35b0*/  FFMA.FTZ R7, R138, R145.reuse, -R7 ;  /* 0x000000918a077223 */ /* 0x080fe20000010807 */
[----:B------:R-:W-:Y:S01]  /*35c0*/  FMUL.FTZ R145, R105, R145 ;  /* 0x0000009169917220 */ /* 0x000fe20000410000 */
[----:B------:R-:W-:Y:S01]  /*35d0*/  FFMA.FTZ R148, R141, R146, -R148 ;  /* 0x000000928d947223 */ /* 0x000fe20000010894 */
[----:B------:R-:W-:Y:S01]  /*35e0*/  FADD.FTZ R144, R144, R5 ;  /* 0x0000000590907221 */ /* 0x000fe20000010000 */
[----:B------:R-:W-:Y:S01]  /*35f0*/  FFMA.FTZ R5, R95, -R110, R142 ;  /* 0x8000006e5f057223 */ /* 0x000fe2000001008e */
[----:B------:R-:W-:Y:S01]  /*3600*/  FFMA.FTZ R145, R138, R139, R145 ;  /* 0x0000008b8a917223 */ /* 0x000fe20000010091 */
[----:B------:R-:W-:Y:S01]  /*3610*/  FMUL.FTZ R146, R134, R146 ;  /* 0x0000009286927220 */ /* 0x000fe20000410000 */
[----:B------:R-:W-:Y:S01]  /*3620*/  FADD.FTZ R4, R143, R4 ;  /* 0x000000048f047221 */ /* 0x000fe20000010000 */
[----:B------:R-:W-:Y:S01]  /*3630*/  FFMA.FTZ R5, R94, -R105, R5 ;  /* 0x800000695e057223 */ /* 0x000fe20000010005 */
[----:B------:R-:W-:Y:S01]  /*3640*/  FADD.FTZ R144, R144, R145 ;  /* 0x0000009190907221 */ /* 0x000fe20000010000 */
[----:B------:R-:W-:Y:S01]  /*3650*/  FFMA.FTZ R143, R141, R140, R146 ;  /* 0x0000008c8d8f7223 */ /* 0x000fe20000010092 */
[----:B------:R-:W-:Y:S01]  /*3660*/  FADD.FTZ R7, R4, R7 ;  /* 0x0000000704077221 */ /* 0x000fe20000010000 */
[C---:B------:R-:W-:Y:S01]  /*3670*/  FFMA.FTZ R6, R93.reuse, R150, R6 ;  /* 0x000000965d067223 */ /* 0x040fe20000010006 */
[----:B------:R-:W-:Y:S01]  /*3680*/  FFMA.FTZ R142, R93, -R134, R5 ;  /* 0x800000865d8e7223 */ /* 0x000fe20000010005 */
        /* <DEDUP_REMOVED lines=15> */
[C---:B-1----:R-:W-:Y:S01]  /*3780*/  FMUL.FTZ R142, R107.reuse, R8 ;  /* 0x000000086b8e7220 */ /* 0x042fe20000410000 */
[----:B0-----:R-:W-:Y:S01]  /*3790*/  @!P1 FADD.FTZ R6, R6, R145 ;  /* 0x0000009106069221 */ /* 0x001fe20000010000 */
[----:B------:R-:W-:Y:S01]  /*37a0*/  FMUL.FTZ R145, R107, R11 ;  /* 0x0000000b6b917220 */ /* 0x000fe20000410000 */
[----:B--2---:R-:W-:-:S03]  /*37b0*/  @!P1 FADD.FTZ R7, R7, R146 ;  /* 0x0000009207079221 */ /* 0x004fc60000010000 */
[----:B------:R-:W0:Y:S01]  /*37c0*/  SHFL.DOWN PT, R149, R6, 0x2, 0x1f ;  /* 0x08401f0006957f89 */ /* 0x000e2200000e0000 */
[CC--:B------:R-:W-:Y:S01]  /*37d0*/  FFMA.FTZ R145, R108.reuse, R10.reuse, -R145 ;  /* 0x0000000a6c917223 */ /* 0x0c0fe20000010891 */
[----:B---3--:R-:W-:Y:S02]  /*37e0*/  @!P1 FADD.FTZ R4, R143, R4 ;  /* 0x000000048f049221 */ /* 0x008fe40000010000 */
[----:B------:R-:W1:Y:S01]  /*37f0*/  SHFL.DOWN PT, R148, R7, 0x2, 0x1f ;  /* 0x08401f0007947f89 */ /* 0x000e6200000e0000 */
[-C--:B------:R-:W-:Y:S01]  /*3800*/  FMUL.FTZ R143, R107, R9.reuse ;  /* 0x000000096b8f7220 */ /* 0x080fe20000410000 */
[----:B------:R-:W-:Y:S01]  /*3810*/  FFMA.FTZ R9, R108, R9, R142 ;  /* 0x000000096c097223 */ /* 0x000fe2000001008e */
[----:B----4-:R-:W-:Y:S01]  /*3820*/  @!P1 FADD.FTZ R5, R5, R144 ;  /* 0x0000009005059221 */ /* 0x010fe20000010000 */
[----:B------:R-:W2:Y:S01]  /*3830*/  SHFL.DOWN PT, R147, R4, 0x2, 0x1f ;  /* 0x08401f0004937f89 */ /* 0x000ea200000e0000 */
[----:B------:R-:W-:Y:S01]  /*3840*/  FMUL.FTZ R144, R107, R10 ;  /* 0x0000000a6b907220 */ /* 0x000fe20000410000 */
[----:B------:R-:W-:Y:S01]  /*3850*/  ISETP.NE.AND P1, PT, R40, RZ, PT ;  /* 0x000000ff2800720c */ /* 0x000fe20003f25270 */
[C---:B------:R-:W-:Y:S01]  /*3860*/  FMUL.FTZ R107, R21.reuse, R23 ;  /* 0x00000017156b7220 */ /* 0x040fe20000410000 */
[----:B------:R-:W3:Y:S01]  /*3870*/  SHFL.DOWN PT, R146, R5, 0x2, 0x1f ;  /* 0x08401f0005927f89 */ /* 0x000ee200000e0000 */
[----:B------:R-:W-:Y:S01]  /*3880*/  FADD.FTZ R10, R22, R145 ;  /* 0x00000091160a7221 */ /* 0x000fe20000010000 */
[C---:B------:R-:W-:Y:S01]  /*3890*/  FFMA.FTZ R8, R108.reuse, R8, -R143 ;  /* 0x000000086c087223 */ /* 0x040fe2000001088f */
[----:B------:R-:W-:Y:S01]  /*38a0*/  FFMA.FTZ R11, R108, R11, R144 ;  /* 0x0000000b6c0b7223 */ /* 0x000fe20000010090 */
[-C--:B------:R-:W-:Y:S01]  /*38b0*/  FFMA.FTZ R22, R20, R115.reuse, R107 ;  /* 0x0000007314167223 */ /* 0x080fe2000001006b */
[C---:B------:R-:W-:Y:S01]  /*38c0*/  FMUL.FTZ R108, R21.reuse, R115 ;  /* 0x00000073156c7220 */ /* 0x040fe20000410000 */
[----:B------:R-:W-:Y:S01]  /*38d0*/  FMUL.FTZ R107, R21, R116 ;  /* 0x00000074156b7220 */ /* 0x000fe20000410000 */
[----:B------:R-:W-:Y:S01]  /*38e0*/  FADD.FTZ R11, R2, R11 ;  /* 0x0000000b020b7221 */ /* 0x000fe20000010000 */
[----:B------:R-:W-:Y:S01]  /*38f0*/  FMUL.FTZ R141, R141, R22 ;  /* 0x000000168d8d7220 */ /* 0x000fe20000410000 */
[----:B------:R-:W-:Y:S01]  /*3900*/  FFMA.FTZ R23, R20, R23, -R108 ;  /* 0x0000001714177223 */ /* 0x000fe2000001086c */
[C---:B------:R-:W-:Y:S01]  /*3910*/  FMUL.FTZ R2, R21.reuse, R121 ;  /* 0x0000007915027220 */ /* 0x040fe20000410000 */
[----:B0-----:R-:W-:Y:S01]  /*3920*/  @!P2 FADD.FTZ R6, R6, R149 ;  /* 0x000000950606a221 */ /* 0x001fe20000010000 */
[----:B------:R0:W-:Y:S01]  /*3930*/  @!P1 STS.128 [UR6+0x1770], R8 ;  /* 0x00177008ff009988 */ /* 0x0001e20008000c06 */
[----:B------:R-:W-:Y:S01]  /*3940*/  FFMA.FTZ R134, R134, R23, R141 ;  /* 0x0000001786867223 */ /* 0x000fe2000001008d */
[-C--:B------:R-:W-:Y:S01]  /*3950*/  FMUL.FTZ R23, R21, R118.reuse ;  /* 0x0000007615177220 */ /* 0x080fe20000410000 */
[----:B-1----:R-:W-:Y:S01]  /*3960*/  @!P2 FADD.FTZ R7, R7, R148 ;  /* 0x000000940707a221 */ /* 0x002fe20000010000 */
[----:B------:R-:W1:Y:S01]  /*3970*/  SHFL.DOWN PT, R143, R6, 0x4, 0x1f ;  /* 0x08801f00068f7f89 */ /* 0x000e6200000e0000 */
[C---:B------:R-:W-:Y:S01]  /*3980*/  FFMA.FTZ R118, R20.reuse, R118, -R107 ;  /* 0x0000007614767223 */ /* 0x040fe2000001086b */
[----:B------:R-:W-:Y:S01]  /*3990*/  FFMA.FTZ R23, R20, R116, R23 ;  /* 0x0000007414177223 */ /* 0x000fe20000010017 */
[----:B--2---:R-:W-:Y:S01]  /*39a0*/  @!P2 FADD.FTZ R4, R4, R147 ;  /* 0x000000930404a221 */ /* 0x004fe20000010000 */
[----:B------:R-:W2:Y:S01]  /*39b0*/  SHFL.DOWN PT, R22, R7, 0x4, 0x1f ;  /* 0x08801f0007167f89 */ /* 0x000ea200000e0000 */
[----:B------:R-:W-:Y:S01]  /*39c0*/  FFMA.FTZ R134, R61, R115, R134 ;  /* 0x000000733d867223 */ /* 0x000fe20000010086 */
[----:B------:R-:W-:Y:S01]  /*39d0*/  FMUL.FTZ R138, R138, R23 ;  /* 0x000000178a8a7220 */ /* 0x000fe20000410000 */
[----:B---3--:R-:W-:Y:S01]  /*39e0*/  @!P2 FADD.FTZ R5, R5, R146 ;  /* 0x000000920505a221 */ /* 0x008fe20000010000 */
[----:B------:R-:W3:Y:S01]  /*39f0*/  SHFL.DOWN PT, R141, R4, 0x4, 0x1f ;  /* 0x08801f00048d7f89 */ /* 0x000ee200000e0000 */
[----:B------:R-:W-:Y:S01]  /*3a00*/  ISETP.GT.AND P2, PT, R52, 0x1b, PT ;  /* 0x0000001b3400780c */ /* 0x000fe20003f44270 */
[-C--:B0-----:R-:W-:Y:S01]  /*3a10*/  FMUL.FTZ R9, R21, R119.reuse ;  /* 0x0000007715097220 */ /* 0x081fe20000410000 */
[C---:B------:R-:W-:Y:S01]  /*3a20*/  FFMA.FTZ R119, R20.reuse, R119, -R2 ;  /* 0x0000007714777223 */ /* 0x040fe20000010802 */
[----:B------:R-:W0:Y:S01]  /*3a30*/  SHFL.DOWN PT, R8, R5, 0x4, 0x1f ;  /* 0x08801f0005087f89 */ /* 0x000e2200000e0000 */
[----:B------:R-:W-:Y:S01]  /*3a40*/  FFMA.FTZ R105, R105, R118, R138 ;  /* 0x0000007669697223 */ /* 0x000fe2000001008a */
[----:B------:R-:W-:Y:S01]  /*3a50*/  FFMA.FTZ R9, R20, R121, R9 ;  /* 0x0000007914097223 */ /* 0x000fe20000010009 */
[----:B------:R-:W-:-:S02]  /*3a60*/  FADD.FTZ R31, R134, R31 ;  /* 0x0000001f861f7221 */ /* 0x000fc40000010000 */
[----:B------:R-:W-:Y:S01]  /*3a70*/  FFMA.FTZ R105, R60, R116, R105 ;  /* 0x000000743c697223 */ /* 0x000fe20000010069 */
[----:B------:R-:W-:Y:S01]  /*3a80*/  FMUL.FTZ R11, R114, R9 ;  /* 0x00000009720b7220 */ /* 0x000fe20000410000 */
[----:B------:R-:W-:Y:S02]  /*3a90*/  FMUL.FTZ R9, R21, R122 ;  /* 0x0000007a15097220 */ /* 0x000fe40000410000 */
[----:B------:R-:W-:Y:S01]  /*3aa0*/  FADD.FTZ R28, R105, R28 ;  /* 0x0000001c691c7221 */ /* 0x000fe20000010000 */
[----:B------:R-:W-:Y:S01]  /*3ab0*/  FFMA.FTZ R110, R110, R119, R11 ;  /* 0x000000776e6e7223 */ /* 0x000fe2000001000b */
[-C--:B------:R-:W-:Y:S01]  /*3ac0*/  FFMA.FTZ R10, R20, R124.reuse, -R9 ;  /* 0x0000007c140a7223 */ /* 0x080fe20000010809 */
[----:B-1----:R-:W-:Y:S01]  /*3ad0*/  @!P2 FADD.FTZ R6, R6, R143 ;  /* 0x0000008f0606a221 */ /* 0x002fe20000010000 */
[----:B------:R-:W-:Y:S01]  /*3ae0*/  FMUL.FTZ R9, R21, R124 ;  /* 0x0000007c15097220 */ /* 0x000fe20000410000 */
[----:B------:R-:W-:Y:S01]  /*3af0*/  FFMA.FTZ R110, R59, R121, R110 ;  /* 0x000000793b6e7223 */ /* 0x000fe2000001006e */
[----:B--2---:R-:W-:-:S02]  /*3b00*/  @!P2 FADD.FTZ R7, R7, R22 ;  /* 0x000000160707a221 */ /* 0x004fc40000010000 */
[----:B------:R-:W1:Y:S01]  /*3b10*/  SHFL.DOWN PT, R23, R6, 0x8, 0x1f ;  /* 0x09001f0006177f89 */ /* 0x000e6200000e0000 */
[----:B------:R-:W-:Y:S01]  /*3b20*/  FFMA.FTZ R2, R20, R122, R9 ;  /* 0x0000007a14027223 */ /* 0x000fe20000010009 */
[----:B------:R-:W-:Y:S01]  /*3b30*/  FMUL.FTZ R9, R21, R125 ;  /* 0x0000007d15097220 */ /* 0x000fe20000410000 */
[----:B---3--:R-:W-:Y:S01]  /*3b40*/  @!P2 FADD.FTZ R4, R4, R141 ;  /* 0x0000008d0404a221 */ /* 0x008fe20000010000 */
[----:B------:R-:W2:Y:S01]  /*3b50*/  SHFL.DOWN PT, R108, R7, 0x8, 0x1f ;  /* 0x09001f00076c7f89 */ /* 0x000ea200000e0000 */
[----:B------:R-:W-:Y:S01]  /*3b60*/  FMUL.FTZ R2, R133, R2 ;  /* 0x0000000285027220 */ /* 0x000fe20000410000 */
[----:B------:R-:W-:Y:S01]  /*3b70*/  FADD.FTZ R27, R110, R27 ;  /* 0x0000001b6e1b7221 */ /* 0x000fe20000010000 */
[----:B0-----:R-:W-:Y:S01]  /*3b80*/  @!P2 FADD.FTZ R5, R5, R8 ;  /* 0x000000080505a221 */ /* 0x001fe20000010000 */
[----:B------:R-:W0:Y:S01]  /*3b90*/  SHFL.DOWN PT, R11, R4, 0x8, 0x1f ;  /* 0x09001f00040b7f89 */ /* 0x000e2200000e0000 */
[----:B------:R-:W-:Y:S01]  /*3ba0*/  ISETP.GT.AND P2, PT, R52, 0x17, PT ;  /* 0x000000173400780c */ /* 0x000fe20003f44270 */
[----:B------:R-:W-:Y:S01]  /*3bb0*/  FFMA.FTZ R131, R131, R10, R2 ;  /* 0x0000000a83837223 */ /* 0x000fe20000010002 */
[CC--:B------:R-:W-:Y:S01]  /*3bc0*/  FFMA.FTZ R2, R20.reuse, R126.reuse, R9 ;  /* 0x0000007e14027223 */ /* 0x0c0fe20000010009 */
[----:B------:R-:W3:Y:S01]  /*3bd0*/  SHFL.DOWN PT, R22, R5, 0x8, 0x1f ;  /* 0x09001f0005167f89 */ /* 0x000ee200000e0000 */
[C---:B------:R-:W-:Y:S01]  /*3be0*/  FMUL.FTZ R9, R21.reuse, R129 ;  /* 0x0000008115097220 */ /* 0x040fe20000410000 */
[----:B------:R-:W-:Y:S01]  /*3bf0*/  FMUL.FTZ R8, R21, R126 ;  /* 0x0000007e15087220 */ /* 0x000fe20000410000 */
[----:B------:R-:W-:Y:S01]  /*3c00*/  FMUL.FTZ R135, R135, R2 ;  /* 0x0000000287877220 */ /* 0x000fe20000410000 */
[-C--:B------:R-:W-:Y:S01]  /*3c10*/  FMUL.FTZ R2, R21, R132.reuse ;  /* 0x0000008415027220 */ /* 0x080fe20000410000 */
[C---:B------:R-:W-:Y:S01]  /*3c20*/  FFMA.FTZ R132, R20.reuse, R132, -R9 ;  /* 0x0000008414847223 */ /* 0x040fe20000010809 */
[----:B------:R-:W-:Y:S01]  /*3c30*/  FFMA.FTZ R125, R20, R125, -R8 ;  /* 0x0000007d147d7223 */ /* 0x000fe20000010808 */
[----:B------:R-:W-:Y:S01]  /*3c40*/  FFMA.FTZ R131, R58, R122, R131 ;  /* 0x0000007a3a837223 */ /* 0x000fe20000010083 */
[----:B------:R-:W-:-:S02]  /*3c50*/  FFMA.FTZ R9, R20, R129, R2 ;  /* 0x0000008114097223 */ /* 0x000fc40000010002 */
[----:B------:R-:W-:Y:S01]  /*3c60*/  FFMA.FTZ R130, R130, R125, R135 ;  /* 0x0000007d82827223 */ /* 0x000fe20000010087 */
[----:B------:R-:W-:Y:S01]  /*3c70*/  FADD.FTZ R24, R131, R24 ;  /* 0x0000001883187221 */ /* 0x000fe20000010000 */
[----:B-1----:R-:W-:Y:S01]  /*3c80*/  @!P2 FADD.FTZ R6, R6, R23 ;  /* 0x000000170606a221 */ /* 0x002fe20000010000 */
[----:B------:R-:W-:Y:S01]  /*3c90*/  FMUL.FTZ R106, R106, R9 ;  /* 0x000000096a6a7220 */ /* 0x000fe20000410000 */
[----:B------:R-:W-:Y:S01]  /*3ca0*/  FFMA.FTZ R130, R57, R126, R130 ;  /* 0x0000007e39827223 */ /* 0x000fe20000010082 */
[----:B--2---:R-:W-:Y:S02]  /*3cb0*/  @!P2 FADD.FTZ R7, R7, R108 ;  /* 0x0000006c0707a221 */ /* 0x004fe40000010000 */
[----:B------:R1:W2:Y:S01]  /*3cc0*/  SHFL.DOWN PT, R23, R6, 0x10, 0x1f ;  /* 0x0a001f0006177f89 */ /* 0x0002a200000e0000 */
[----:B0-----:R-:W-:-:S03]  /*3cd0*/  @!P2 FADD.FTZ R4, R4, R11 ;  /* 0x0000000b0404a221 */ /* 0x001fc60000010000 */
[----:B------:R1:W0:Y:S01]  /*3ce0*/  SHFL.DOWN PT, R8, R7, 0x10, 0x1f ;  /* 0x0a001f0007087f89 */ /* 0x00022200000e0000 */
[----:B------:R-:W-:Y:S01]  /*3cf0*/  FMUL.FTZ R11, R21, R111 ;  /* 0x0000006f150b7220 */ /* 0x000fe20000410000 */
[----:B---3--:R-:W-:Y:S02]  /*3d00*/  @!P2 FADD.FTZ R5, R5, R22 ;  /* 0x000000160505a221 */ /* 0x008fe40000010000 */
        /* <DEDUP_REMOVED lines=9> */
.L_x_16323:
[----:B------:R-:W-:Y:S05]  /*3da0*/  BSYNC.RECONVERGENT B0 ;  /* 0x0000000000007941 */ /* 0x000fea0003800200 */
.L_x_16322:
        /* <DEDUP_REMOVED lines=34> */
.L_x_16325:
[----:B------:R-:W-:Y:S05]  /*3fd0*/  BSYNC.RECONVERGENT B0 ;  /* 0x0000000000007941 */ /* 0x000fea0003800200 */
.L_x_16324:
[----:B------:R-:W-:-:S04]  /*3fe0*/  UIADD3 UR4, UPT, UPT, UR4, 0x1, URZ ;  /* 0x0000000104047890 */ /* 0x000fc8000fffe0ff */
[----:B------:R-:W-:-:S09]  /*3ff0*/  UISETP.GE.AND UP0, UPT, UR4, UR8, UPT ;  /* 0x000000080400728c */ /* 0x000fd2000bf06270 */
[----:B------:R-:W-:Y:S05]  /*4000*/  BRA.U !UP0, `(.L_x_16326) ;  /* 0xffffffcd085c7547 */ /* 0x000fea000b83ffff */
.L_x_16308:
[----:B------:R-:W-:Y:S01]  /*4010*/  BAR.SYNC.DEFER_BLOCKING 0x0 ;  /* 0x0000000000007b1d */ /* 0x000fe20000010000 */
[----:B01----:R-:W-:Y:S01]  /*4020*/  F2FP.F16.F32.PACK_AB R7, R33, R30 ;  /* 0x0000001e2107723e */ /* 0x003fe200000000ff */
[----:B------:R-:W-:Y:S01]  /*4030*/  FADD.FTZ R38, R38, R66 ;  /* 0x0000004226267221 */ /* 0x000fe20000010000 */
[----:B------:R-:W-:Y:S02]  /*4040*/  F2FP.F16.F32.PACK_AB R6, R29, R26 ;  /* 0x0000001a1d06723e */ /* 0x000fe400000000ff */
[----:B------:R-:W-:-:S03]  /*4050*/  F2FP.F16.F32.PACK_AB R5, R25, R70 ;  /* 0x000000461905723e */ /* 0x000fc600000000ff */
[----:B------:R-:W0:Y:S01]  /*4060*/  LDC.64 R18, c[0x0][0x4f8] ;  /* 0x00013e00ff127b82 */ /* 0x000e220000000a00 */
[----:B------:R-:W-:Y:S01]  /*4070*/  F2FP.F16.F32.PACK_AB R4, R68, R67 ;  /* 0x000000434404723e */ /* 0x000fe200000000ff */
[----:B------:R-:W1:Y:S01]  /*4080*/  LDCU.64 UR6, c[0x0][0x500] ;  /* 0x0000a000ff0677ac */ /* 0x000e620008000a00 */
[----:B------:R-:W-:Y:S02]  /*4090*/  SHF.L.U32 R16, R62, 0x8, RZ ;  /* 0x000000083e107819 */ /* 0x000fe400000006ff */
[----:B--2---:R-:W-:Y:S02]  /*40a0*/  F2FP.F16.F32.PACK_AB R23, R31, R28 ;  /* 0x0000001c1f17723e */ /* 0x004fe400000000ff */
[----:B------:R-:W-:Y:S01]  /*40b0*/  SHF.R.S32.HI R17, RZ, 0x1f, R16 ;  /* 0x0000001fff117819 */ /* 0x000fe20000011410 */
[----:B------:R-:W2:Y:S01]  /*40c0*/  LDC.64 R20, c[0x0][0x550] ;  /* 0x00015400ff147b82 */ /* 0x000ea20000000a00 */
[----:B------:R-:W-:Y:S02]  /*40d0*/  F2FP.F16.F32.PACK_AB R22, R27, R24 ;  /* 0x000000181b16723e */ /* 0x000fe400000000ff */
[----:B------:R-:W-:-:S02]  /*40e0*/  IADD3 R46, P1, PT, R46, -0x200, RZ ;  /* 0xfffffe002e2e7810 */ /* 0x000fc40007f3e0ff */
[----:B------:R-:W-:Y:S02]  /*40f0*/  IADD3 R44, P2, PT, R44, -0x200, RZ ;  /* 0xfffffe002c2c7810 */ /* 0x000fe40007f5e0ff */
[----:B------:R-:W-:Y:S01]  /*4100*/  IADD3 R42, P3, PT, R42, -0x200, RZ ;  /* 0xfffffe002a2a7810 */ /* 0x000fe20007f7e0ff */
[----:B------:R-:W3:Y:S01]  /*4110*/  LDC.64 R54, c[0x0][0x560] ;  /* 0x00015800ff367b82 */ /* 0x000ee20000000a00 */
[----:B------:R-:W-:Y:S01]  /*4120*/  IADD3.X R51, PT, PT, R51, -0x1, RZ, P1, !PT ;  /* 0xffffffff33337810 */ /* 0x000fe20000ffe4ff */
[----:B------:R2:W-:Y:S01]  /*4130*/  STS.128 [R53], R4 ;  /* 0x0000000435007388 */ /* 0x0005e20000000c00 */
[----:B------:R-:W-:-:S03]  /*4140*/  NOP ;  /* 0x0000000000007918 */ /* 0x000fc60000000000 */
[----:B------:R-:W4:Y:S01]  /*4150*/  LDS.128 R8, [R53] ;  /* 0x0000000035087984 */ /* 0x000f220000000c00 */
[----:B0-----:R-:W-:Y:S01]  /*4160*/  IMAD.WIDE.U32 R2, R18, UR18, R16 ;  /* 0x0000001212027c25 */ /* 0x001fe2000f8e0010 */
[----:B------:R-:W-:Y:S02]  /*4170*/  IADD3.X R49, PT, PT, R49, -0x1, RZ, P2, !PT ;  /* 0xffffffff31317810 */ /* 0x000fe400017fe4ff */
[----:B------:R-:W-:Y:S01]  /*4180*/  IADD3.X R47, PT, PT, R47, -0x1, RZ, P3, !PT ;  /* 0xffffffff2f2f7810 */ /* 0x000fe20001ffe4ff */
[----:B------:R-:W-:Y:S02]  /*4190*/  IMAD R3, R19, UR18, R3 ;  /* 0x0000001213037c24 */ /* 0x000fe4000f8e0203 */
[----:B------:R-:W0:Y:S01]  /*41a0*/  LDC.64 R18, c[0x0][0x518] ;  /* 0x00014600ff127b82 */ /* 0x000e220000000a00 */
[----:B-1----:R-:W-:-:S04]  /*41b0*/  IMAD.WIDE.U32 R2, R35, UR6, R2 ;  /* 0x0000000623027c25 */ /* 0x002fc8000f8e0002 */
[----:B------:R-:W-:Y:S01]  /*41c0*/  IMAD R0, R35, UR7, R3 ;  /* 0x0000000723007c24 */ /* 0x000fe2000f8e0203 */
[----:B--2---:R-:W-:Y:S01]  /*41d0*/  LEA R4, P0, R2, R20, 0x1 ;  /* 0x0000001402047211 */ /* 0x004fe200078008ff */
[----:B------:R-:W1:Y:S01]  /*41e0*/  LDCU.64 UR6, c[0x0][0x520] ;  /* 0x0000a400ff0677ac */ /* 0x000e620008000a00 */
[----:B------:R-:W-:Y:S01]  /*41f0*/  F2FP.F16.F32.PACK_AB R20, R65, R66 ;  /* 0x000000424114723e */ /* 0x000fe200000000ff */
[----:B------:R-:W-:Y:S01]  /*4200*/  FADD.FTZ R65, R38, R65 ;  /* 0x0000004126417221 */ /* 0x000fe20000010000 */
[----:B------:R-:W-:Y:S02]  /*4210*/  LEA.HI.X R5, R2, R21, R0, 0x1, P0 ;  /* 0x0000001502057211 */ /* 0x000fe400000f0c00 */
[----:B------:R-:W-:Y:S01]  /*4220*/  F2FP.F16.F32.PACK_AB R21, R63, R64 ;  /* 0x000000403f15723e */ /* 0x000fe200000000ff */
[----:B------:R-:W-:Y:S01]  /*4230*/  FADD.FTZ R64, R65, R64 ;  /* 0x0000004041407221 */ /* 0x000fe20000010000 */
[----:B------:R-:W-:-:S04]  /*4240*/  IMAD.WIDE.U32 R2, R40, 0x10, R4 ;  /* 0x0000001028027825 */ /* 0x000fc800078e0004 */
[----:B------:R-:W-:-:S04]  /*4250*/  FADD.FTZ R63, R64, R63 ;  /* 0x0000003f403f7221 */ /* 0x000fc80000010000 */
[----:B------:R-:W-:Y:S01]  /*4260*/  FADD.FTZ R24, R63, R24 ;  /* 0x000000183f187221 */ /* 0x000fe20000010000 */
[----:B0-----:R-:W-:-:S04]  /*4270*/  IMAD.WIDE.U32 R16, R18, UR18, R16 ;  /* 0x0000001212107c25 */ /* 0x001fc8000f8e0010 */
[----:B------:R-:W-:Y:S01]  /*4280*/  FADD.FTZ R27, R24, R27 ;  /* 0x0000001b181b7221 */ /* 0x000fe20000010000 */
[----:B------:R-:W-:-:S03]  /*4290*/  IMAD R17, R19, UR18, R17 ;  /* 0x0000001213117c24 */ /* 0x000fc6000f8e0211 */
[----:B------:R-:W-:Y:S01]  /*42a0*/  FADD.FTZ R28, R27, R28 ;  /* 0x0000001c1b1c7221 */ /* 0x000fe20000010000 */
[----:B----4-:R1:W-:Y:S03]  /*42b0*/  STG.E.128 desc[UR16][R2.64], R8 ;  /* 0x0000000802007986 */ /* 0x0103e6000c101d10 */
[----:B------:R-:W-:Y:S01]  /*42c0*/  FADD.FTZ R38, R28, R31 ;  /* 0x0000001f1c267221 */ /* 0x000fe20000010000 */
[----:B------:R-:W-:Y:S01]  /*42d0*/  BAR.SYNC.DEFER_BLOCKING 0x0 ;  /* 0x0000000000007b1d */ /* 0x000fe20000010000 */
[----:B-1----:R-:W-:-:S04]  /*42e0*/  IMAD.WIDE.U32 R2, R35, UR6, R16 ;  /* 0x0000000623027c25 */ /* 0x002fc8000f8e0010 */
[----:B------:R-:W-:Y:S01]  /*42f0*/  IMAD R0, R35, UR7, R3 ;  /* 0x0000000723007c24 */ /* 0x000fe2000f8e0203 */
[----:B---3--:R-:W-:-:S04]  /*4300*/  LEA R8, P0, R2, R54, 0x1 ;  /* 0x0000003602087211 */ /* 0x008fc800078008ff */
[----:B------:R-:W-:Y:S01]  /*4310*/  LEA.HI.X R9, R2, R55, R0, 0x1, P0 ;  /* 0x0000003702097211 */ /* 0x000fe200000f0c00 */
[----:B------:R-:W-:Y:S01]  /*4320*/  STS.128 [R53], R20 ;  /* 0x0000001435007388 */ /* 0x000fe20000000c00 */
[----:B------:R-:W-:-:S03]  /*4330*/  NOP ;  /* 0x0000000000007918 */ /* 0x000fc60000000000 */
[----:B------:R-:W0:Y:S01]  /*4340*/  LDS.128 R4, [R53] ;  /* 0x0000000035047984 */ /* 0x000e220000000c00 */
[----:B------:R-:W-:Y:S01]  /*4350*/  IMAD.WIDE.U32 R2, R40, 0x10, R8 ;  /* 0x0000001028027825 */ /* 0x000fe200078e0008 */
[----:B------:R-:W-:Y:S02]  /*4360*/  ISETP.GT.AND P0, PT, R48, 0x1, PT ;  /* 0x000000013000780c */ /* 0x000fe40003f04270 */
[----:B------:R-:W-:Y:S02]  /*4370*/  MOV R48, R62 ;  /* 0x0000003e00307202 */ /* 0x000fe40000000f00 */
[----:B0-----:R0:W-:Y:S09]  /*4380*/  STG.E.128 desc[UR16][R2.64], R4 ;  /* 0x0000000402007986 */ /* 0x0011f2000c101d10 */
[----:B------:R-:W-:Y:S05]  /*4390*/  @P0 BRA `(.L_x_16327) ;  /* 0xffffffc000a40947 */ /* 0x000fea000383ffff */
.L_x_16307:
        /* <DEDUP_REMOVED lines=34> */
.L_x_16329:
[----:B------:R-:W-:Y:S05]  /*45c0*/  BSYNC.RECONVERGENT B0 ;  /* 0x0000000000007941 */ /* 0x000fea0003800200 */
.L_x_16328:
        /* <DEDUP_REMOVED lines=26> */
.L_x_16331:
[----:B------:R-:W-:Y:S05]  /*4770*/  BSYNC.RECONVERGENT B0 ;  /* 0x0000000000007941 */ /* 0x000fea0003800200 */
.L_x_16330:
        /* <DEDUP_REMOVED lines=16> */
[C---:B------:R-:W-:Y:S01]  /*4880*/  IMAD R25, R35.reuse, UR11, R9 ;  /* 0x0000000b23197c24 */ /* 0x040fe2000f8e0209 */
[----:B------:R-:W4:Y:S01]  /*4890*/  LDCU.64 UR24, c[0x0][0x4f0] ;  /* 0x00009e00ff1877ac */ /* 0x000f220008000a00 */
[----:B------:R-:W-:Y:S01]  /*48a0*/  IMAD R35, R35, UR13, R11 ;  /* 0x0000000d23237c24 */ /* 0x000fe2000f8e020b */
[----:B------:R-:W0:Y:S01]  /*48b0*/  LDCU.64 UR26, c[0x0][0x540] ;  /* 0x0000a800ff1a77ac */ /* 0x000e220008000a00 */
[----:B------:R-:W0:Y:S01]  /*48c0*/  LDCU.128 UR20, c[0x0][0x530] ;  /* 0x0000a600ff1477ac */ /* 0x000e220008000c00 */
[----:B--2---:R-:W-:-:S12]  /*48d0*/  ULEA UR4, UR5, UR4, 0x18 ;  /* 0x0000000405047291 */ /* 0x004fd8000f8ec0ff */
.L_x_16333:
        /* <DEDUP_REMOVED lines=60> */
.L_x_16332:
[----:B------:R-:W-:Y:S05]  /*4ca0*/  EXIT ;  /* 0x000000000000794d */ /* 0x000fea0003800000 */
.L_x_16334:
        /* <DEDUP_REMOVED lines=13> */
.L_x_18775:


//--------------------- .text._Z25selective_scan_bwd_kernelI32Selective_Scan_bwd_kernel_traitsILi32ELi8ELb1ELb0ELb0ELb0ELb1EN3c104HalfENS1_7complexIfEEEEv12SSMParamsBwd --------------------------
	.section	.text._Z25selective_scan_bwd_kernelI32Selective_Scan_bwd_kernel_traitsILi32ELi8ELb1ELb0ELb0ELb0ELb1EN3c104HalfENS1_7complexIfEEEEv12SSMParamsBwd,"ax",@progbits
	.align	128
        .global         _Z25selective_scan_bwd_kernelI32Selective_Scan_bwd_kernel_traitsILi32ELi8ELb1ELb0ELb0ELb0ELb1EN3c104HalfENS1_7complexIfEEEEv12SSMParamsBwd
        .type           _Z25selective_scan_bwd_kernelI32Selective_Scan_bwd_kernel_traitsILi32ELi8ELb1ELb0ELb0ELb0ELb1EN3c104HalfENS1_7complexIfEEEEv12SSMParamsBwd,@function
        .size           _Z25selective_scan_bwd_kernelI32Selective_Scan_bwd_kernel_traitsILi32ELi8ELb1ELb0ELb0ELb0ELb1EN3c104HalfENS1_7complexIfEEEEv12SSMParamsBwd,(.L_x_18776 - _Z25selective_scan_bwd_kernelI32Selective_Scan_bwd_kernel_traitsILi32ELi8ELb1ELb0ELb0ELb0ELb1EN3c104HalfENS1_7complexIfEEEEv12SSMParamsBwd)
        .other          _Z25selective_scan_bwd_kernelI32Selective_Scan_bwd_kernel_traitsILi32ELi8ELb1ELb0ELb0ELb0ELb1EN3c104HalfENS1_7complexIfEEEEv12SSMParamsBwd,@"STO_CUDA_ENTRY STV_DEFAULT"
_Z25selective_scan_bwd_kernelI32Selective_Scan_bwd_kernel_traitsILi32ELi8ELb1ELb0ELb0ELb0ELb1EN3c104HalfENS1_7complexIfEEEEv12SSMParamsBwd:
.text._Z25selective_scan_bwd_kernelI32Selective_Scan_bwd_kernel_traitsILi32ELi8ELb1ELb0ELb0ELb0ELb1EN3c104HalfENS1_7complexIfEEEEv12SSMParamsBwd:
        /* <DEDUP_REMOVED lines=85> */
[----:B------:R-:W1:Y:S01]  /*0550*/  S2UR UR5, SR_CgaCtaId ;  /* 0x00000000000579c3 */ /* 0x000e620000008800 */
[----:B------:R-:W2:Y:S01]  /*0560*/  LDCU.64 UR6, c[0x0][0x3a0] ;  /* 0x00007400ff0677ac */ /* 0x000ea20008000a00 */
[----:B------:R-:W-:Y:S01]  /*0570*/  CS2R R38, SRZ ;  /* 0x0000000000267805 */ /* 0x000fe2000001ff00 */
        /* <DEDUP_REMOVED lines=9> */
.L_x_16356:
[----:B------:R-:W-:Y:S01]  /*0610*/  BAR.SYNC.DEFER_BLOCKING 0x0 ;  /* 0x0000000000007b1d */ /* 0x000fe20000010000 */
[----:B0-----:R-:W-:-:S05]  /*0620*/  IMAD.WIDE.U32 R2, R36, 0x10, R34 ;  /* 0x0000001024027825 */ /* 0x001fca00078e0022 */
[----:B------:R-:W0:Y:S01]  /*0630*/  S2R R44, SR_LANEID ;  /* 0x00000000002c7919 */ /* 0x000e220000000000 */
[----:B------:R-:W-:Y:S01]  /*0640*/  IMAD.WIDE.U32 R8, R36, 0x10, R32 ;  /* 0x0000001024087825 */ /* 0x000fe200078e0020 */
[----:B------:R-:W1:Y:S01]  /*0650*/  LDC.64 R18, c[0x0][0x410] ;  /* 0x00010400ff127b82 */ /* 0x000e620000000a00 */
[----:B------:R-:W-:-:S07]  /*0660*/  IADD3 R26, PT, PT, R29, -0x1, RZ ;  /* 0xffffffff1d1a7810 */ /* 0x000fce0007ffe0ff */
[----:B------:R-:W2:Y:S01]  /*0670*/  LDC.64 R24, c[0x0][0x418] ;  /* 0x00010600ff187b82 */ /* 0x000ea20000000a00 */
[----:B------:R-:W-:Y:S01]  /*0680*/  HFMA2 R13, -RZ, RZ, 0, 0 ;  /* 0x00000000ff0d7431 */ /* 0x000fe200000001ff */
[----:B------:R-:W3:Y:S01]  /*0690*/  LDCU.64 UR6, c[0x0][0x510] ;  /* 0x0000a200ff0677ac */ /* 0x000ee20008000a00 */
[----:B------:R-:W4:Y:S01]  /*06a0*/  LDG.E.128 R20, desc[UR16][R2.64] ;  /* 0x0000001002147981 */ /* 0x000f22000c1e1d00 */
[----:B------:R-:W3:Y:S04]  /*06b0*/  LDCU.64 UR8, c[0x0][0x490] ;  /* 0x00009200ff0877ac */ /* 0x000ee80008000a00 */
[----:B------:R-:W3:Y:S01]  /*06c0*/  LDC.64 R50, c[0x0][0x488] ;  /* 0x00012200ff327b82 */ /* 0x000ee20000000a00 */
[----:B------:R-:W1:Y:S07]  /*06d0*/  LDCU UR4, c[0x0][0x38c] ;  /* 0x00007180ff0477ac */ /* 0x000e6e0008000800 */
[----:B------:R-:W3:Y:S01]  /*06e0*/  LDC.64 R56, c[0x0][0x478] ;  /* 0x00011e00ff387b82 */ /* 0x000ee20000000a00 */
[----:B0-----:R-:W-:-:S05]  /*06f0*/  LEA R27, R44, UR5, 0x4 ;  /* 0x000000052c1b7c11 */ /* 0x001fca000f8e20ff */
[----:B----4-:R0:W-:Y:S01]  /*0700*/  STS.128 [R27], R20 ;  /* 0x000000141b007388 */ /* 0x0101e20000000c00 */
[----:B------:R-:W-:-:S03]  /*0710*/  NOP ;  /* 0x0000000000007918 */ /* 0x000fc60000000000 */
[----:B------:R-:W-:Y:S01]  /*0720*/  LDS.128 R52, [R27] ;  /* 0x000000001b347984 */ /* 0x000fe20000000c00 */
[----:B------:R-:W-:Y:S06]  /*0730*/  BAR.SYNC.DEFER_BLOCKING 0x0 ;  /* 0x0000000000007b1d */ /* 0x000fec0000010000 */
[----:B------:R-:W4:Y:S01]  /*0740*/  LDG.E.128 R8, desc[UR16][R8.64] ;  /* 0x0000001008087981 */ /* 0x000f22000c1e1d00 */
[----:B------:R-:W-:-:S03]  /*0750*/  IMAD.WIDE.U32 R2, R36, 0x10, R30 ;  /* 0x0000001024027825 */ /* 0x000fc600078e001e */
[----:B----4-:R1:W-:Y:S01]  /*0760*/  STS.128 [R27], R8 ;  /* 0x000000081b007388 */ /* 0x0103e20000000c00 */
[----:B------:R-:W-:-:S03]  /*0770*/  NOP ;  /* 0x0000000000007918 */ /* 0x000fc60000000000 */
[----:B------:R-:W-:Y:S01]  /*0780*/  LDS.128 R4, [R27] ;  /* 0x000000001b047984 */ /* 0x000fe20000000c00 */
[----:B------:R-:W-:Y:S06]  /*0790*/  BAR.SYNC.DEFER_BLOCKING 0x0 ;  /* 0x0000000000007b1d */ /* 0x000fec0000010000 */
[----:B0-----:R3:W4:Y:S01]  /*07a0*/  LDG.E.128 R20, desc[UR16][R2.64] ;  /* 0x0000001002147981 */ /* 0x001722000c1e1d00 */
[----:B------:R-:W-:-:S05]  /*07b0*/  SHF.L.U32 R12, R26, 0x8, RZ ;  /* 0x000000081a0c7819 */ /* 0x000fca00000006ff */
[----:B-1----:R-:W-:-:S04]  /*07c0*/  IMAD.WIDE.U32 R8, R18, UR18, R12 ;  /* 0x0000001212087c25 */ /* 0x002fc8000f8e000c */
[----:B------:R-:W-:Y:S02]  /*07d0*/  IMAD R9, R19, UR18, R9 ;  /* 0x0000001213097c24 */ /* 0x000fe4000f8e0209 */
[----:B--2---:R-:W-:-:S04]  /*07e0*/  IMAD.WIDE.U32 R8, R49, R24, R8 ;  /* 0x0000001831087225 */ /* 0x004fc800078e0008 */
[----:B------:R-:W-:Y:S01]  /*07f0*/  IMAD R0, R49, R25, R9 ;  /* 0x0000001931007224 */ /* 0x000fe200078e0209 */
[C---:B---3--:R-:W-:Y:S01]  /*0800*/  LEA R2, P0, R8.reuse, R50, 0x1 ;  /* 0x0000003208027211 */ /* 0x048fe200078008ff */
[----:B------:R-:W0:Y:S03]  /*0810*/  LDC.64 R24, c[0x0][0x420] ;  /* 0x00010800ff187b82 */ /* 0x000e260000000a00 */
[----:B------:R-:W-:-:S03]  /*0820*/  LEA.HI.X R3, R8, R51, R0, 0x1, P0 ;  /* 0x0000003308037211 */ /* 0x000fc600000f0c00 */
[----:B------:R-:W-:Y:S02]  /*0830*/  IMAD.WIDE.U32 R2, R36, 0x10, R2 ;  /* 0x0000001024027825 */ /* 0x000fe400078e0002 */
[----:B------:R-:W1:Y:S01]  /*0840*/  LDC.64 R50, c[0x0][0x428] ;  /* 0x00010a00ff327b82 */ /* 0x000e620000000a00 */
[----:B----4-:R-:W-:Y:S01]  /*0850*/  STS.128 [R27], R20 ;  /* 0x000000141b007388 */ /* 0x010fe20000000c00 */
[----:B------:R-:W-:-:S03]  /*0860*/  NOP ;  /* 0x0000000000007918 */ /* 0x000fc60000000000 */
[----:B------:R-:W2:Y:S03]  /*0870*/  LDS.128 R8, [R27] ;  /* 0x000000001b087984 */ /* 0x000ea60000000c00 */
[----:B------:R-:W-:Y:S06]  /*0880*/  BAR.SYNC.DEFER_BLOCKING 0x0 ;  /* 0x0000000000007b1d */ /* 0x000fec0000010000 */
[----:B------:R-:W3:Y:S01]  /*0890*/  LDG.E.128 R68, desc[UR16][R2.64] ;  /* 0x0000001002447981 */ /* 0x000ee2000c1e1d00 */
[----:B0-----:R-:W-:-:S04]  /*08a0*/  IMAD.WIDE.U32 R18, R24, UR18, R12 ;  /* 0x0000001218127c25 */ /* 0x001fc8000f8e000c */
[----:B------:R-:W-:Y:S02]  /*08b0*/  IMAD R19, R25, UR18, R19 ;  /* 0x0000001219137c24 */ /* 0x000fe4000f8e0213 */
[----:B-1----:R-:W-:-:S04]  /*08c0*/  IMAD.WIDE.U32 R18, R49, R50, R18 ;  /* 0x0000003231127225 */ /* 0x002fc800078e0012 */
[----:B------:R-:W-:Y:S01]  /*08d0*/  IMAD R0, R49, R51, R19 ;  /* 0x0000003331007224 */ /* 0x000fe200078e0213 */
[----:B------:R-:W-:-:S04]  /*08e0*/  LEA R56, P0, R18, R56, 0x1 ;  /* 0x0000003812387211 */ /* 0x000fc800078008ff */
[----:B------:R-:W-:-:S03]  /*08f0*/  LEA.HI.X R57, R18, R57, R0, 0x1, P0 ;  /* 0x0000003912397211 */ /* 0x000fc600000f0c00 */
[----:B------:R-:W-:Y:S01]  /*0900*/  IMAD.WIDE.U32 R56, R36, 0x10, R56 ;  /* 0x0000001024387825 */ /* 0x000fe200078e0038 */
[----:B---3--:R2:W-:Y:S01]  /*0910*/  STS.128 [R27], R68 ;  /* 0x000000441b007388 */ /* 0x0085e20000000c00 */
[----:B------:R-:W-:-:S03]  /*0920*/  NOP ;  /* 0x0000000000007918 */ /* 0x000fc60000000000 */
[----:B------:R-:W0:Y:S01]  /*0930*/  LDS.128 R20, [R27] ;  /* 0x000000001b147984 */ /* 0x000e220000000c00 */
[----:B------:R-:W-:Y:S06]  /*0940*/  BAR.SYNC.DEFER_BLOCKING 0x0 ;  /* 0x0000000000007b1d */ /* 0x000fec0000010000 */
[----:B------:R-:W3:Y:S01]  /*0950*/  LDG.E.128 R56, desc[UR16][R56.64] ;  /* 0x0000001038387981 */ /* 0x000ee2000c1e1d00 */
[----:B--2---:R-:W-:Y:S01]  /*0960*/  HADD2.F32 R69, -RZ, R9.H1_H1 ;  /* 0x30000009ff457230 */ /* 0x004fe20000004100 */
[----:B------:R-:W-:Y:S01]  /*0970*/  UISETP.NE.U32.AND UP0, UPT, UR8, URZ, UPT ;  /* 0x000000ff0800728c */ /* 0x000fe2000bf05070 */
[----:B------:R-:W-:-:S02]  /*0980*/  HADD2.F32 R68, -RZ, R8.H1_H1 ;  /* 0x30000008ff447230 */ /* 0x000fc40000004100 */
[----:B------:R-:W-:Y:S01]  /*0990*/  HADD2.F32 R70, -RZ, R8.H0_H0 ;  /* 0x20000008ff467230 */ /* 0x000fe20000004100 */
[----:B------:R-:W-:Y:S01]  /*09a0*/  UISETP.NE.AND.EX UP0, UPT, UR9, URZ, UPT, UP0 ;  /* 0x000000ff0900728c */ /* 0x000fe2000bf05300 */
[----:B------:R-:W-:Y:S02]  /*09b0*/  HADD2.F32 R67, -RZ, R11.H1_H1 ;  /* 0x3000000bff437230 */ /* 0x000fe40000004100 */
[--C-:B------:R-:W-:Y:S02]  /*09c0*/  HADD2.F32 R79, -RZ, R5.reuse.H0_H0 ;  /* 0x20000005ff4f7230 */ /* 0x100fe40000004100 */
[----:B------:R-:W-:Y:S02]  /*09d0*/  HADD2.F32 R81, -RZ, R5.H1_H1 ;  /* 0x30000005ff517230 */ /* 0x000fe40000004100 */
[----:B0-----:R-:W-:Y:S02]  /*09e0*/  HADD2.F32 R64, -RZ, R21.H1_H1 ;  /* 0x30000015ff407230 */ /* 0x001fe40000004100 */
[----:B------:R-:W-:-:S02]  /*09f0*/  HADD2.F32 R65, -RZ, R20.H1_H1 ;  /* 0x30000014ff417230 */ /* 0x000fc40000004100 */
[----:B------:R-:W-:Y:S02]  /*0a00*/  HADD2.F32 R66, -RZ, R20.H0_H0 ;  /* 0x20000014ff427230 */ /* 0x000fe40000004100 */
[----:B------:R-:W-:Y:S01]  /*0a10*/  FMUL.FTZ R19, R64, -1.4426950216293334961 ;  /* 0xbfb8aa3b40137820 */ /* 0x000fe20000410000 */
[----:B------:R-:W-:Y:S02]  /*0a20*/  HADD2.F32 R61, -RZ, R21.H0_H0 ;  /* 0x20000015ff3d7230 */ /* 0x000fe40000004100 */
[----:B------:R-:W-:Y:S01]  /*0a30*/  FMUL.FTZ R3, R65, -1.4426950216293334961 ;  /* 0xbfb8aa3b41037820 */ /* 0x000fe20000410000 */
[--C-:B------:R-:W-:Y:S02]  /*0a40*/  HADD2.F32 R60, -RZ, R22.reuse.H0_H0 ;  /* 0x20000016ff3c7230 */ /* 0x100fe40000004100 */
[----:B------:R-:W-:Y:S01]  /*0a50*/  FMUL.FTZ R2, R66, -1.4426950216293334961 ;  /* 0xbfb8aa3b42027820 */ /* 0x000fe20000410000 */
[----:B------:R-:W-:Y:S01]  /*0a60*/  HADD2.F32 R62, -RZ, R22.H1_H1 ;  /* 0x30000016ff3e7230 */ /* 0x000fe20000004100 */
[----:B------:R-:W0:Y:S01]  /*0a70*/  MUFU.EX2 R19, R19 ;  /* 0x0000001300137308 */ /* 0x000e220000000800 */
[----:B------:R-:W-:-:S02]  /*0a80*/  HADD2.F32 R0, -RZ, R23.H0_H0 ;  /* 0x20000017ff007230 */ /* 0x000fc40000004100 */
[----:B------:R-:W-:Y:S01]  /*0a90*/  FMUL.FTZ R18, R61, -1.4426950216293334961 ;  /* 0xbfb8aa3b3d127820 */ /* 0x000fe20000410000 */
[----:B------:R-:W-:Y:S01]  /*0aa0*/  HADD2.F32 R63, -RZ, R23.H1_H1 ;  /* 0x30000017ff3f7230 */ /* 0x000fe20000004100 */
[----:B------:R-:W1:Y:S01]  /*0ab0*/  MUFU.EX2 R3, R3 ;  /* 0x0000000300037308 */ /* 0x000e620000000800 */
[----:B------:R-:W-:Y:S01]  /*0ac0*/  FMUL.FTZ R24, R60, -1.4426950216293334961 ;  /* 0xbfb8aa3b3c187820 */ /* 0x000fe20000410000 */
[----:B------:R-:W-:Y:S01]  /*0ad0*/  FMUL.FTZ R46, R0, -1.4426950216293334961 ;  /* 0xbfb8aa3b002e7820 */ /* 0x000fe20000410000 */
[----:B------:R-:W-:Y:S01]  /*0ae0*/  FMUL.FTZ R25, R62, -1.4426950216293334961 ;  /* 0xbfb8aa3b3e197820 */ /* 0x000fe20000410000 */
[----:B------:R-:W-:Y:S01]  /*0af0*/  FMUL.FTZ R48, R63, -1.4426950216293334961 ;  /* 0xbfb8aa3b3f307820 */ /* 0x000fe20000410000 */
[----:B------:R-:W2:Y:S01]  /*0b00*/  MUFU.EX2 R2, R2 ;  /* 0x0000000200027308 */ /* 0x000ea20000000800 */
[----:B------:R-:W-:Y:S02]  /*0b10*/  HADD2.F32 R50, -RZ, R52.H1_H1 ;  /* 0x30000034ff327230 */ /* 0x000fe40000004100 */
[--C-:B------:R-:W-:Y:S01]  /*0b20*/  HADD2.F32 R51, -RZ, R54.reuse.H0_H0 ;  /* 0x20000036ff337230 */ /* 0x100fe20000004100 */
[----:B------:R-:W4:Y:S01]  /*0b30*/  MUFU.EX2 R18, R18 ;  /* 0x0000001200127308 */ /* 0x000f220000000800 */
[----:B0-----:R-:W-:Y:S01]  /*0b40*/  FADD.FTZ R19, R19, 1 ;  /* 0x3f80000013137421 */ /* 0x001fe20000010000 */
[----:B------:R-:W-:-:S02]  /*0b50*/  HADD2.F32 R54, -RZ, R54.H1_H1 ;  /* 0x30000036ff367230 */ /* 0x000fc40000004100 */
[----:B------:R-:W0:Y:S01]  /*0b60*/  MUFU.EX2 R48, R48 ;  /* 0x0000003000307308 */ /* 0x000e220000000800 */
[----:B-1----:R-:W-:Y:S01]  /*0b70*/  FADD.FTZ R3, R3, 1 ;  /* 0x3f80000003037421 */ /* 0x002fe20000010000 */
[--C-:B------:R-:W-:Y:S02]  /*0b80*/  HADD2.F32 R83, -RZ, R6.reuse.H0_H0 ;  /* 0x20000006ff537230 */ /* 0x100fe40000004100 */
[----:B------:R-:W1:Y:S01]  /*0b90*/  MUFU.EX2 R46, R46 ;  /* 0x0000002e002e7308 */ /* 0x000e620000000800 */
[----:B------:R-:W-:Y:S02]  /*0ba0*/  HADD2.F32 R85, -RZ, R6.H1_H1 ;  /* 0x30000006ff557230 */ /* 0x000fe40000004100 */
[----:B--2---:R-:W-:Y:S01]  /*0bb0*/  FADD.FTZ R2, R2, 1 ;  /* 0x3f80000002027421 */ /* 0x004fe20000010000 */
[--C-:B------:R-:W-:Y:S01]  /*0bc0*/  HADD2.F32 R87, -RZ, R7.reuse.H0_H0 ;  /* 0x20000007ff577230 */ /* 0x100fe20000004100 */
[----:B------:R-:W-:Y:S01]  /*0bd0*/  MUFU.RCP R93, R19 ;  /* 0x00000013005d7308 */ /* 0x000fe20000001000 */
[----:B------:R-:W-:-:S02]  /*0be0*/  HADD2.F32 R89, -RZ, R7.H1_H1 ;  /* 0x30000007ff597230 */ /* 0x000fc40000004100 */
[----:B----4-:R-:W-:Y:S01]  /*0bf0*/  FADD.FTZ R18, R18, 1 ;  /* 0x3f80000012127421 */ /* 0x010fe20000010000 */
[----:B0-----:R-:W-:-:S04]  /*0c00*/  FADD.FTZ R48, R48, 1 ;  /* 0x3f80000030307421 */ /* 0x001fc80000010000 */
[----:B------:R-:W0:Y:S01]  /*0c10*/  MUFU.EX2 R24, R24 ;  /* 0x0000001800187308 */ /* 0x000e220000000800 */
[----:B-1----:R-:W-:-:S03]  /*0c20*/  FADD.FTZ R46, R46, 1 ;  /* 0x3f8000002e2e7421 */ /* 0x002fc60000010000 */
[----:B------:R-:W1:Y:S04]  /*0c30*/  MUFU.EX2 R25, R25 ;  /* 0x0000001900197308 */ /* 0x000e680000000800 */
[----:B------:R-:W2:Y:S01]  /*0c40*/  MUFU.RCP R80, R3 ;  /* 0x0000000300507308 */ /* 0x000ea20000001000 */
[----:B0-----:R-:W-:-:S07]  /*0c50*/  FADD.FTZ R24, R24, 1 ;  /* 0x3f80000018187421 */ /* 0x001fce0000010000 */
[----:B------:R2:W0:Y:S01]  /*0c60*/  MUFU.RCP R91, R2 ;  /* 0x00000002005b7308 */ /* 0x0004220000001000 */
[----:B-1----:R-:W-:-:S07]  /*0c70*/  FADD.FTZ R25, R25, 1 ;  /* 0x3f80000019197421 */ /* 0x002fce0000010000 */
[----:B------:R-:W1:Y:S01]  /*0c80*/  MUFU.RCP R82, R18 ;  /* 0x0000001200527308 */ /* 0x000e620000001000 */
[----:B--2---:R-:W-:-:S04]  /*0c90*/  FADD.FTZ R2, -R80, 1 ;  /* 0x3f80000050027421 */ /* 0x004fc80000010100 */
[C---:B------:R-:W-:Y:S01]  /*0ca0*/  FFMA.FTZ R8, R65.reuse, R2, 1 ;  /* 0x3f80000041087423 */ /* 0x040fe20000010002 */
[----:B------:R-:W-:Y:S02]  /*0cb0*/  FMUL.FTZ R65, R65, R80 ;  /* 0x0000005041417220 */ /* 0x000fe40000410000 */
[----:B------:R2:W4:Y:S01]  /*0cc0*/  MUFU.RCP R84, R48 ;  /* 0x0000003000547308 */ /* 0x0005220000001000 */
[----:B0-----:R-:W-:-:S04]  /*0cd0*/  FADD.FTZ R3, -R91, 1 ;  /* 0x3f8000005b037421 */ /* 0x001fc80000010100 */
[C---:B------:R-:W-:Y:S01]  /*0ce0*/  FFMA.FTZ R3, R66.reuse, R3, 1 ;  /* 0x3f80000042037423 */ /* 0x040fe20000010003 */
[----:B------:R-:W-:Y:S02]  /*0cf0*/  FMUL.FTZ R66, R66, R91 ;  /* 0x0000005b42427220 */ /* 0x000fe40000410000 */
[----:B------:R-:W0:Y:S01]  /*0d00*/  MUFU.RCP R99, R46 ;  /* 0x0000002e00637308 */ /* 0x000e220000001000 */
[----:B--2---:R-:W-:-:S07]  /*0d10*/  HADD2.F32 R48, -RZ, R53.H0_H0 ;  /* 0x20000035ff307230 */ /* 0x004fce0000004100 */
[----:B------:R-:W2:Y:S08]  /*0d20*/  MUFU.RCP R95, R24 ;  /* 0x00000018005f7308 */ /* 0x000eb00000001000 */
[----:B------:R-:W2:Y:S01]  /*0d30*/  MUFU.RCP R97, R25 ;  /* 0x0000001900617308 */ /* 0x000ea20000001000 */
[----:B---3--:R3:W-:Y:S01]  /*0d40*/  STS.128 [R27], R56 ;  /* 0x000000381b007388 */ /* 0x0087e20000000c00 */
[----:B------:R-:W-:-:S03]  /*0d50*/  NOP ;  /* 0x0000000000007918 */ /* 0x000fc60000000000 */
[----:B------:R-:W4:Y:S01]  /*0d60*/  LDS.128 R20, [R27] ;  /* 0x000000001b147984 */ /* 0x000f220000000c00 */
[----:B---3--:R-:W-:Y:S02]  /*0d70*/  HADD2.F32 R56, -RZ, R9.H0_H0 ;  /* 0x20000009ff387230 */ /* 0x008fe40000004100 */
[----:B------:R-:W-:Y:S01]  /*0d80*/  FADD.FTZ R9, -R93, 1 ;  /* 0x3f8000005d097421 */ /* 0x000fe20000010100 */
[--C-:B------:R-:W-:Y:S02]  /*0d90*/  HADD2.F32 R57, -RZ, R10.reuse.H0_H0 ;  /* 0x2000000aff397230 */ /* 0x100fe40000004100 */
[----:B------:R-:W-:Y:S02]  /*0da0*/  HADD2.F32 R58, -RZ, R10.H1_H1 ;  /* 0x3000000aff3a7230 */ /* 0x000fe40000004100 */
[----:B------:R-:W-:Y:S01]  /*0db0*/  FFMA.FTZ R19, R64, R9, 1 ;  /* 0x3f80000040137423 */ /* 0x000fe20000010009 */
[----:B------:R-:W-:Y:S02]  /*0dc0*/  HADD2.F32 R59, -RZ, R11.H0_H0 ;  /* 0x2000000bff3b7230 */ /* 0x000fe40000004100 */
[----:B-1----:R-:W-:Y:S01]  /*0dd0*/  FADD.FTZ R10, -R82, 1 ;  /* 0x3f800000520a7421 */ /* 0x002fe20000010100 */
[----:B------:R-:W-:-:S03]  /*0de0*/  FMUL.FTZ R64, R64, R93 ;  /* 0x0000005d40407220 */ /* 0x000fc60000410000 */
[C---:B------:R-:W-:Y:S01]  /*0df0*/  FFMA.FTZ R10, R61.reuse, R10, 1 ;  /* 0x3f8000003d0a7423 */ /* 0x040fe2000001000a */
[----:B------:R-:W-:Y:S01]  /*0e00*/  FMUL.FTZ R61, R61, R82 ;  /* 0x000000523d3d7220 */ /* 0x000fe20000410000 */
[--C-:B----4-:R-:W-:Y:S02]  /*0e10*/  HADD2.F32 R73, -RZ, R20.reuse.H1_H1 ;  /* 0x30000014ff497230 */ /* 0x110fe40000004100 */
[----:B------:R-:W-:Y:S02]  /*0e20*/  HADD2.F32 R71, -RZ, R20.H0_H0 ;  /* 0x20000014ff477230 */ /* 0x000fe40000004100 */
[--C-:B------:R-:W-:Y:S02]  /*0e30*/  HADD2.F32 R75, -RZ, R21.reuse.H0_H0 ;  /* 0x20000015ff4b7230 */ /* 0x100fe40000004100 */
[----:B------:R-:W-:Y:S01]  /*0e40*/  FMUL.FTZ R9, R68, R73 ;  /* 0x0000004944097220 */ /* 0x000fe20000410000 */
[----:B------:R-:W-:Y:S02]  /*0e50*/  HADD2.F32 R72, -RZ, R21.H1_H1 ;  /* 0x30000015ff487230 */ /* 0x000fe40000004100 */
[----:B------:R-:W-:Y:S01]  /*0e60*/  FMUL.FTZ R2, R70, R71 ;  /* 0x0000004746027220 */ /* 0x000fe20000410000 */
[----:B------:R-:W-:-:S02]  /*0e70*/  HADD2.F32 R74, -RZ, R22.H0_H0 ;  /* 0x20000016ff4a7230 */ /* 0x000fc40000004100 */
[----:B------:R-:W-:Y:S01]  /*0e80*/  FMUL.FTZ R9, R80, R9 ;  /* 0x0000000950097220 */ /* 0x000fe20000410000 */
[----:B------:R-:W-:Y:S01]  /*0e90*/  FMUL.FTZ R11, R56, R75 ;  /* 0x0000004b380b7220 */ /* 0x000fe20000410000 */
[----:B------:R-:W-:Y:S02]  /*0ea0*/  HADD2.F32 R77, -RZ, R22.H1_H1 ;  /* 0x30000016ff4d7230 */ /* 0x000fe40000004100 */
[----:B------:R-:W-:Y:S01]  /*0eb0*/  FMUL.FTZ R2, R91, R2 ;  /* 0x000000025b027220 */ /* 0x000fe20000410000 */
[----:B------:R-:W-:Y:S01]  /*0ec0*/  FMUL.FTZ R9, R9, R8 ;  /* 0x0000000809097220 */ /* 0x000fe20000410000 */
[--C-:B------:R-:W-:Y:S02]  /*0ed0*/  HADD2.F32 R76, -RZ, R23.reuse.H0_H0 ;  /* 0x20000017ff4c7230 */ /* 0x100fe40000004100 */
[----:B------:R-:W-:Y:S01]  /*0ee0*/  FMUL.FTZ R11, R82, R11 ;  /* 0x0000000b520b7220 */ /* 0x000fe20000410000 */
[----:B------:R-:W-:Y:S02]  /*0ef0*/  HADD2.F32 R78, -RZ, R23.H1_H1 ;  /* 0x30000017ff4e7230 */ /* 0x000fe40000004100 */
[----:B------:R-:W-:Y:S01]  /*0f00*/  FADD.FTZ R8, -R84, 1 ;  /* 0x3f80000054087421 */ /* 0x000fe20000010100 */
[----:B------:R-:W-:Y:S01]  /*0f10*/  FMUL.FTZ R18, R69, R72 ;  /* 0x0000004845127220 */ /* 0x000fe20000410000 */
[----:B------:R-:W-:Y:S01]  /*0f20*/  FMUL.FTZ R2, R2, R3 ;  /* 0x0000000302027220 */ /* 0x000fe20000410000 */
[----:B------:R-:W-:Y:S01]  /*0f30*/  FMUL.FTZ R10, R11, R10 ;  /* 0x0000000a0b0a7220 */ /* 0x000fe20000410000 */
[----:B0-----:R-:W-:Y:S01]  /*0f40*/  FADD.FTZ R23, -R99, 1 ;  /* 0x3f80000063177421 */ /* 0x001fe20000010100 */
[----:B------:R-:W-:Y:S01]  /*0f50*/  FFMA.FTZ R46, R63, R8, 1 ;  /* 0x3f8000003f2e7423 */ /* 0x000fe20000010008 */
[----:B--2---:R-:W-:Y:S01]  /*0f60*/  FADD.FTZ R3, -R95, 1 ;  /* 0x3f8000005f037421 */ /* 0x004fe20000010100 */
[----:B------:R-:W-:Y:S01]  /*0f70*/  FADD.FTZ R11, -R97, 1 ;  /* 0x3f800000610b7421 */ /* 0x000fe20000010100 */
[----:B------:R-:W-:Y:S01]  /*0f80*/  FMUL.FTZ R8, R57, R74 ;  /* 0x0000004a39087220 */ /* 0x000fe20000410000 */
[----:B------:R-:W-:Y:S01]  /*0f90*/  FMUL.FTZ R20, R58, R77 ;  /* 0x0000004d3a147220 */ /* 0x000fe20000410000 */
[----:B------:R-:W-:Y:S01]  /*0fa0*/  FMUL.FTZ R22, R59, R76 ;  /* 0x0000004c3b167220 */ /* 0x000fe20000410000 */
[----:B------:R-:W-:Y:S01]  /*0fb0*/  FMUL.FTZ R25, R67, R78 ;  /* 0x0000004e43197220 */ /* 0x000fe20000410000 */
[----:B------:R-:W-:Y:S01]  /*0fc0*/  FMUL.FTZ R18, R93, R18 ;  /* 0x000000125d127220 */ /* 0x000fe20000410000 */
[----:B------:R-:W-:Y:S01]  /*0fd0*/  FFMA.FTZ R24, R0, R23, 1 ;  /* 0x3f80000000187423 */ /* 0x000fe20000010017 */
        /* <DEDUP_REMOVED lines=12> */
[----:B------:R-:W-:Y:S01]  /*10a0*/  F2FP.F16.F32.PACK_AB R20, R9, R2 ;  /* 0x000000020914723e */ /* 0x000fe200000000ff */
[----:B------:R-:W-:Y:S01]  /*10b0*/  FMUL.FTZ R60, R60, R95 ;  /* 0x0000005f3c3c7220 */ /* 0x000fe20000410000 */
[----:B------:R-:W-:-:S05]  /*10c0*/  F2FP.F16.F32.PACK_AB R21, R21, R10 ;  /* 0x0000000a1515723e */ /* 0x000fca00000000ff */
[----:B------:R-:W-:Y:S01]  /*10d0*/  BAR.SYNC.DEFER_BLOCKING 0x0 ;  /* 0x0000000000007b1d */ /* 0x000fe20000010000 */
[----:B------:R-:W-:Y:S01]  /*10e0*/  F2FP.F16.F32.PACK_AB R22, R22, R3 ;  /* 0x000000031616723e */ /* 0x000fe200000000ff */
[----:B------:R-:W-:Y:S01]  /*10f0*/  FMUL.FTZ R62, R62, R97 ;  /* 0x000000613e3e7220 */ /* 0x000fe20000410000 */
[----:B------:R-:W-:Y:S01]  /*1100*/  F2FP.F16.F32.PACK_AB R23, R46, R23 ;  /* 0x000000172e17723e */ /* 0x000fe200000000ff */
[----:B------:R-:W-:Y:S01]  /*1110*/  FMUL.FTZ R99, R0, R99 ;  /* 0x0000006300637220 */ /* 0x000fe20000410000 */
[----:B------:R-:W-:-:S03]  /*1120*/  FMUL.FTZ R63, R63, R84 ;  /* 0x000000543f3f7220 */ /* 0x000fc60000410000 */
[----:B------:R-:W1:Y:S01]  /*1130*/  LDC.64 R2, c[0x0][0x558] ;  /* 0x00015600ff027b82 */ /* 0x000e620000000a00 */
[----:B------:R-:W-:Y:S02]  /*1140*/  HADD2.F32 R46, -RZ, R52.H0_H0 ;  /* 0x20000034ff2e7230 */ /* 0x000fe40000004100 */
        /* <DEDUP_REMOVED lines=8> */
[----:B0-----:R-:W-:Y:S01]  /*11d0*/  IMAD.WIDE.U32 R24, R18, UR18, R12 ;  /* 0x0000001212187c25 */ /* 0x001fe2000f8e000c */
[----:B------:R0:W-:Y:S01]  /*11e0*/  STS.128 [R27], R20 ;  /* 0x000000141b007388 */ /* 0x0001e20000000c00 */
[----:B------:R-:W-:-:S03]  /*11f0*/  NOP ;  /* 0x0000000000007918 */ /* 0x000fc60000000000 */
[----:B------:R-:W2:Y:S01]  /*1200*/  LDS.128 R8, [R27] ;  /* 0x000000001b087984 */ /* 0x000ea20000000c00 */
[----:B------:R-:W-:Y:S02]  /*1210*/  IMAD R25, R19, UR18, R25 ;  /* 0x0000001213197c24 */ /* 0x000fe4000f8e0219 */
[--C-:B0-----:R-:W-:Y:S02]  /*1220*/  HADD2.F32 R21, -RZ, R4.reuse.H0_H0 ;  /* 0x20000004ff157230 */ /* 0x101fe40000004100 */
[----:B------:R-:W-:Y:S01]  /*1230*/  FMUL.FTZ R20, R57, R60 ;  /* 0x0000003c39147220 */ /* 0x000fe20000410000 */
[----:B------:R-:W-:Y:S02]  /*1240*/  HADD2.F32 R23, -RZ, R4.H1_H1 ;  /* 0x30000004ff177230 */ /* 0x000fe40000004100 */
[----:B------:R-:W-:Y:S01]  /*1250*/  FMUL.FTZ R22, R59, R99 ;  /* 0x000000633b167220 */ /* 0x000fe20000410000 */
[----:B------:R-:W-:-:S04]  /*1260*/  IMAD.WIDE.U32 R4, R49, UR6, R24 ;  /* 0x0000000631047c25 */ /* 0x000fc8000f8e0018 */
[----:B------:R-:W-:Y:S01]  /*1270*/  FMUL.FTZ R25, R68, R65 ;  /* 0x0000004144197220 */ /* 0x000fe20000410000 */
[----:B------:R-:W-:Y:S01]  /*1280*/  IMAD R5, R49, UR7, R5 ;  /* 0x0000000731057c24 */ /* 0x000fe2000f8e0205 */
[----:B-1----:R-:W-:-:S04]  /*1290*/  LEA R2, P0, R4, R2, 0x1 ;  /* 0x0000000204027211 */ /* 0x002fc800078008ff */
[----:B------:R-:W-:-:S03]  /*12a0*/  LEA.HI.X R3, R4, R3, R5, 0x1, P0 ;  /* 0x0000000304037211 */ /* 0x000fc600000f0c05 */
[----:B------:R-:W-:-:S05]  /*12b0*/  IMAD.WIDE.U32 R2, R36, 0x10, R2 ;  /* 0x0000001024027825 */ /* 0x000fca00078e0002 */
        /* <DEDUP_REMOVED lines=16> */
[----:B------:R-:W1:Y:S04]  /*13c0*/  LDC.64 R56, c[0x0][0x438] ;  /* 0x00010e00ff387b82 */ /* 0x000e680000000a00 */
[----:B------:R-:W-:Y:S01]  /*13d0*/  STS.128 [R27], R8 ;  /* 0x000000081b007388 */ /* 0x000fe20000000c00 */
[----:B------:R-:W-:-:S03]  /*13e0*/  NOP ;  /* 0x0000000000007918 */ /* 0x000fc60000000000 */
[----:B------:R-:W2:Y:S01]  /*13f0*/  LDS.128 R4, [R27] ;  /* 0x000000001b047984 */ /* 0x000ea20000000c00 */
[----:B0-----:R-:W-:-:S04]  /*1400*/  IMAD.WIDE.U32 R2, R18, UR18, R12 ;  /* 0x0000001212027c25 */ /* 0x001fc8000f8e000c */
[----:B------:R-:W-:Y:S02]  /*1410*/  IMAD R3, R19, UR18, R3 ;  /* 0x0000001213037c24 */ /* 0x000fe4000f8e0203 */
[----:B-1----:R-:W-:-:S04]  /*1420*/  IMAD.WIDE.U32 R2, R49, R56, R2 ;  /* 0x0000003831027225 */ /* 0x002fc800078e0002 */
[----:B------:R-:W-:Y:S01]  /*1430*/  IMAD R3, R49, R57, R3 ;  /* 0x0000003931037224 */ /* 0x000fe200078e0203 */
[----:B------:R-:W-:-:S04]  /*1440*/  LEA R18, P0, R2, UR8, 0x1 ;  /* 0x0000000802127c11 */ /* 0x000fc8000f8008ff */
[----:B------:R-:W-:-:S03]  /*1450*/  LEA.HI.X R19, R2, UR9, R3, 0x1, P0 ;  /* 0x0000000902137c11 */ /* 0x000fc600080f0c03 */
[----:B------:R-:W-:-:S05]  /*1460*/  IMAD.WIDE.U32 R2, R36, 0x10, R18 ;  /* 0x0000001024027825 */ /* 0x000fca00078e0012 */
[----:B--2---:R1:W-:Y:S02]  /*1470*/  STG.E.128 desc[UR16][R2.64], R4 ;  /* 0x0000000402007986 */ /* 0x0043e4000c101d10 */
.L_x_16336:
[----:B01----:R-:W-:Y:S01]  /*1480*/  FFMA.FTZ R2, R0, R46, R39 ;  /* 0x0000002e00027223 */ /* 0x003fe20000010027 */
[----:B------:R-:W-:Y:S01]  /*1490*/  BAR.SYNC.DEFER_BLOCKING 0x0 ;  /* 0x0000000000007b1d */ /* 0x000fe20000010000 */
[----:B------:R-:W-:Y:S01]  /*14a0*/  UISETP.GE.AND UP0, UPT, UR4, 0x1, UPT ;  /* 0x000000010400788c */ /* 0x000fe2000bf06270 */
[----:B------:R-:W-:Y:S01]  /*14b0*/  CS2R R56, SRZ ;  /* 0x0000000000387805 */ /* 0x000fe2000001ff00 */
[----:B------:R-:W-:Y:S01]  /*14c0*/  FFMA.FTZ R2, R25, R50, R2 ;  /* 0x0000003219027223 */ /* 0x000fe20000010002 */
[----:B------:R-:W-:Y:S02]  /*14d0*/  CS2R R60, SRZ ;  /* 0x00000000003c7805 */ /* 0x000fe4000001ff00 */
        /* <DEDUP_REMOVED lines=22> */
[C---:B------:R-:W-:Y:S01]  /*1640*/  FMUL.FTZ R71, R90.reuse, R42 ;  /* 0x0000002a5a477220 */ /* 0x040fe20000410000 */
[----:B------:R-:W-:Y:S01]  /*1650*/  FFMA.FTZ R39, R90, R55, R3 ;  /* 0x000000375a277223 */ /* 0x000fe20000010003 */
[----:B------:R-:W-:Y:S06]  /*1660*/  BRA.U !UP0, `(.L_x_16337) ;  /* 0x0000003508207547 */ /* 0x000fec000b800000 */
        /* <DEDUP_REMOVED lines=12> */
[----:B------:R-:W-:Y:S01]  /*1730*/  LOP3.LUT R129, R12, 0x100, RZ, 0xc0, !PT ;  /* 0x000001000c817812 */ /* 0x000fe200078ec0ff */
[----:B------:R-:W-:Y:S01]  /*1740*/  FMUL.FTZ R92, R72, R46 ;  /* 0x0000002e485c7220 */ /* 0x000fe20000410000 */
[----:B------:R-:W-:Y:S01]  /*1750*/  IADD3 R91, PT, PT, R29, -0x2, RZ ;  /* 0xfffffffe1d5b7810 */ /* 0x000fe20007ffe0ff */
[----:B------:R-:W-:Y:S01]  /*1760*/  FMUL.FTZ R93, R73, R50 ;  /* 0x00000032495d7220 */ /* 0x000fe20000410000 */
[----:B------:R-:W-:Y:S01]  /*1770*/  FMUL.FTZ R94, R74, R48 ;  /* 0x000000304a5e7220 */ /* 0x000fe20000410000 */
[----:B------:R-:W2:Y:S01]  /*1780*/  LDC.64 R18, c[0x0][0x440] ;  /* 0x00011000ff127b82 */ /* 0x000ea20000000a00 */
[----:B------:R-:W-:Y:S01]  /*1790*/  FMUL.FTZ R95, R75, R52 ;  /* 0x000000344b5f7220 */ /* 0x000fe20000410000 */
[----:B------:R-:W-:Y:S01]  /*17a0*/  ISETP.EQ.AND P0, PT, R36, RZ, P0 ;  /* 0x000000ff2400720c */ /* 0x000fe20000702270 */
[----:B------:R-:W-:Y:S01]  /*17b0*/  FMUL.FTZ R96, R76, R51 ;  /* 0x000000334c607220 */ /* 0x000fe20000410000 */
[----:B------:R-:W-:Y:S01]  /*17c0*/  FMUL.FTZ R97, R77, R54 ;  /* 0x000000364d617220 */ /* 0x000fe20000410000 */
[----:B------:R-:W-:Y:S01]  /*17d0*/  FMUL.FTZ R98, R82, R53 ;  /* 0x0000003552627220 */ /* 0x000fe20000410000 */
[----:B------:R-:W-:Y:S01]  /*17e0*/  FMUL.FTZ R99, R84, R55 ;  /* 0x0000003754637220 */ /* 0x000fe20000410000 */
[----:B------:R-:W-:Y:S01]  /*17f0*/  MOV R56, RZ ;  /* 0x000000ff00387202 */ /* 0x000fe20000000f00 */
[----:B------:R-:W3:Y:S01]  /*1800*/  LDC.64 R20, c[0x0][0x3a8] ;  /* 0x0000ea00ff147b82 */ /* 0x000ee20000000a00 */
[----:B------:R-:W-:Y:S01]  /*1810*/  LOP3.LUT R100, R100, 0x100, RZ, 0xc0, !PT ;  /* 0x0000010064647812 */ /* 0x000fe200078ec0ff */
[----:B------:R-:W4:Y:S01]  /*1820*/  LDCU UR7, c[0x0][0x394] ;  /* 0x00007280ff0777ac */ /* 0x000f220008000800 */
[----:B------:R-:W0:Y:S01]  /*1830*/  LDCU UR8, c[0x0][0x38c] ;  /* 0x00007180ff0877ac */ /* 0x000e220008000800 */
[----:B------:R-:W-:-:S05]  /*1840*/  UMOV UR4, URZ ;  /* 0x000000ff00047c82 */ /* 0x000fca0008000000 */
.L_x_16355:
        /* <DEDUP_REMOVED lines=31> */
[----:B------:R-:W-:Y:S01]  /*1a40*/  MUFU.SIN R11, R103 ;  /* 0x00000067000b7308 */ /* 0x000fe20000000400 */
[----:B------:R-:W-:Y:S01]  /*1a50*/  FMUL.RZ R109, R101, 0.15915493667125701904 ;  /* 0x3e22f983656d7820 */ /* 0x000fe2000040c000 */
[----:B------:R-:W-:-:S06]  /*1a60*/  FMUL.FTZ R101, R74, R5 ;  /* 0x000000054a657220 */ /* 0x000fcc0000410000 */
[----:B------:R0:W1:Y:S04]  /*1a70*/  MUFU.EX2 R6, R4 ;  /* 0x0000000400067308 */ /* 0x0000680000000800 */
[----:B------:R2:W-:Y:S04]  /*1a80*/  MUFU.EX2 R107, R7 ;  /* 0x00000007006b7308 */ /* 0x0005e80000000800 */
[----:B----4-:R5:W1:Y:S01]  /*1a90*/  MUFU.COS R25, R103 ;  /* 0x0000006700197308 */ /* 0x010a620000000000 */
[----:B0-----:R-:W-:-:S04]  /*1aa0*/  FMUL.FTZ R4, R75, R23 ;  /* 0x000000174b047220 */ /* 0x001fc80000410000 */
[----:B------:R-:W-:Y:S01]  /*1ab0*/  FMUL.RZ R111, R4, 0.15915493667125701904 ;  /* 0x3e22f983046f7820 */ /* 0x000fe2000040c000 */
[----:B------:R-:W-:Y:S01]  /*1ac0*/  FMUL.FTZ R4, R75, R5 ;  /* 0x000000054b047220 */ /* 0x000fe20000410000 */
[CC--:B--2---:R-:W-:Y:S01]  /*1ad0*/  FMUL.FTZ R7, R76.reuse, R23.reuse ;  /* 0x000000174c077220 */ /* 0x0c4fe20000410000 */
[----:B------:R-:W-:Y:S01]  /*1ae0*/  MUFU.SIN R102, R109 ;  /* 0x0000006d00667308 */ /* 0x000fe20000000400 */
[----:B-----5:R-:W-:Y:S02]  /*1af0*/  FMUL.FTZ R103, R77, R23 ;  /* 0x000000174d677220 */ /* 0x020fe40000410000 */
[----:B------:R-:W-:Y:S01]  /*1b00*/  FMUL.RZ R112, R7, 0.15915493667125701904 ;  /* 0x3e22f98307707820 */ /* 0x000fe2000040c000 */
[-C--:B------:R-:W-:Y:S01]  /*1b10*/  FMUL.FTZ R7, R76, R5.reuse ;  /* 0x000000054c077220 */ /* 0x080fe20000410000 */
[----:B------:R-:W-:Y:S01]  /*1b20*/  FMUL.RZ R115, R103, 0.15915493667125701904 ;  /* 0x3e22f98367737820 */ /* 0x000fe2000040c000 */
[----:B------:R-:W-:Y:S02]  /*1b30*/  FMUL.FTZ R103, R77, R5 ;  /* 0x000000054d677220 */ /* 0x000fe40000410000 */
[----:B------:R0:W-:Y:S04]  /*1b40*/  MUFU.EX2 R123, R4 ;  /* 0x00000004007b7308 */ /* 0x0001e80000000800 */
[----:B------:R3:W2:Y:S04]  /*1b50*/  MUFU.EX2 R121, R7 ;  /* 0x0000000700797308 */ /* 0x0006a80000000800 */
[----:B------:R5:W-:Y:S01]  /*1b60*/  MUFU.COS R116, R109 ;  /* 0x0000006d00747308 */ /* 0x000be20000000000 */
[----:B0-----:R-:W-:-:S04]  /*1b70*/  FMUL.FTZ R4, R82, R23 ;  /* 0x0000001752047220 */ /* 0x001fc80000410000 */
[----:B------:R-:W-:Y:S01]  /*1b80*/  FMUL.RZ R117, R4, 0.15915493667125701904 ;  /* 0x3e22f98304757820 */ /* 0x000fe2000040c000 */
[----:B------:R-:W-:Y:S01]  /*1b90*/  FMUL.FTZ R4, R84, R23 ;  /* 0x0000001754047220 */ /* 0x000fe20000410000 */
[----:B---3--:R-:W-:Y:S01]  /*1ba0*/  FMUL.FTZ R7, R9, R3 ;  /* 0x0000000309077220 */ /* 0x008fe20000410000 */
[----:B------:R-:W-:Y:S01]  /*1bb0*/  MUFU.SIN R10, R108 ;  /* 0x0000006c000a7308 */ /* 0x000fe20000000400 */
[----:B-----5:R-:W-:Y:S01]  /*1bc0*/  FMUL.FTZ R109, R82, R5 ;  /* 0x00000005526d7220 */ /* 0x020fe20000410000 */
[----:B------:R-:W-:Y:S01]  /*1bd0*/  FMUL.RZ R119, R4, 0.15915493667125701904 ;  /* 0x3e22f98304777820 */ /* 0x000fe2000040c000 */
[C---:B------:R-:W-:Y:S01]  /*1be0*/  FMUL.FTZ R4, R8.reuse, R3 ;  /* 0x0000000308047220 */ /* 0x040fe20000410000 */
[-C--:B------:R-:W-:Y:S01]  /*1bf0*/  FFMA.FTZ R7, R8, R2.reuse, -R7 ;  /* 0x0000000208077223 */ /* 0x080fe20000010807 */
[----:B------:R-:W-:Y:S01]  /*1c00*/  FMUL.FTZ R8, R84, R5 ;  /* 0x0000000554087220 */ /* 0x000fe20000410000 */
[----:B------:R-:W-:Y:S01]  /*1c10*/  IADD3 R3, PT, PT, R129, UR4, RZ ;  /* 0x0000000481037c10 */ /* 0x000fe2000fffe0ff */
[----:B------:R-:W-:Y:S01]  /*1c20*/  FFMA.FTZ R2, R9, R2, R4 ;  /* 0x0000000209027223 */ /* 0x000fe20000010004 */
[----:B------:R-:W-:Y:S01]  /*1c30*/  MUFU.COS R24, R108 ;  /* 0x0000006c00187308 */ /* 0x000fe20000000000 */
[----:B------:R-:W-:Y:S01]  /*1c40*/  P2R R4, PR, RZ, 0x8 ;  /* 0x00000008ff047803 */ /* 0x000fe20000000000 */
[C---:B-1----:R-:W-:Y:S01]  /*1c50*/  FMUL.FTZ R4, R6.reuse, R25 ;  /* 0x0000001906047220 */ /* 0x042fe20000410000 */
[----:B------:R-:W-:Y:S01]  /*1c60*/  SEL R3, R3, R28, !P3 ;  /* 0x0000001c03037207 */ /* 0x000fe20005800000 */
[----:B------:R-:W-:Y:S01]  /*1c70*/  FMUL.FTZ R5, R6, R11 ;  /* 0x0000000b06057220 */ /* 0x000fe20000410000 */
[-C--:B------:R-:W-:Y:S01]  /*1c80*/  FMUL.FTZ R120, R85, R7.reuse ;  /* 0x0000000755787220 */ /* 0x080fe20000410000 */
[-C--:B------:R-:W-:Y:S01]  /*1c90*/  FMUL.FTZ R135, R86, R7.reuse ;  /* 0x0000000756877220 */ /* 0x080fe20000410000 */
[----:B------:R-:W-:Y:S01]  /*1ca0*/  LEA R6, R3, UR5, 0x3 ;  /* 0x0000000503067c11 */ /* 0x000fe2000f8e18ff */
[----:B------:R-:W2:Y:S01]  /*1cb0*/  MUFU.COS R122, R112 ;  /* 0x00000070007a7308 */ /* 0x000ea20000000000 */
[-C--:B------:R-:W-:Y:S01]  /*1cc0*/  FMUL.FTZ R3, R0, R7.reuse ;  /* 0x0000000700037220 */ /* 0x080fe20000410000 */
[-C--:B------:R-:W-:Y:S01]  /*1cd0*/  FMUL.FTZ R132, R87, R7.reuse ;  /* 0x0000000757847220 */ /* 0x080fe20000410000 */
[-C--:B------:R-:W-:Y:S01]  /*1ce0*/  FMUL.FTZ R131, R88, R7.reuse ;  /* 0x0000000758837220 */ /* 0x080fe20000410000 */
[----:B------:R0:W-:Y:S01]  /*1cf0*/  STS.64 [R6+0x670], R4 ;  /* 0x0006700406007388 */ /* 0x0001e20000000a00 */
[----:B------:R-:W-:Y:S01]  /*1d00*/  FMUL.FTZ R125, R89, R7 ;  /* 0x00000007597d7220 */ /* 0x000fe20000410000 */
[-C--:B------:R-:W-:Y:S01]  /*1d10*/  FMUL.FTZ R136, R86, -R2.reuse ;  /* 0x8000000256887220 */ /* 0x080fe20000410000 */
[-C--:B------:R-:W-:Y:S01]  /*1d20*/  FMUL.FTZ R133, R87, -R2.reuse ;  /* 0x8000000257857220 */ /* 0x080fe20000410000 */
[----:B------:R-:W-:Y:S01]  /*1d30*/  MUFU.SIN R106, R111 ;  /* 0x0000006f006a7308 */ /* 0x000fe20000000400 */
[-C--:B------:R-:W-:Y:S01]  /*1d40*/  FMUL.FTZ R128, R88, -R2.reuse ;  /* 0x8000000258807220 */ /* 0x080fe20000410000 */
[----:B------:R-:W-:-:S06]  /*1d50*/  FMUL.FTZ R127, R89, -R2 ;  /* 0x80000002597f7220 */ /* 0x000fcc0000410000 */
[----:B------:R-:W1:Y:S01]  /*1d60*/  MUFU.COS R124, R111 ;  /* 0x0000006f007c7308 */ /* 0x000e620000000000 */
[----:B--2---:R-:W-:-:S07]  /*1d70*/  FMUL.FTZ R122, R121, R122 ;  /* 0x0000007a797a7220 */ /* 0x004fce0000410000 */
[----:B------:R-:W2:Y:S08]  /*1d80*/  MUFU.SIN R108, R112 ;  /* 0x00000070006c7308 */ /* 0x000eb00000000400 */
[----:B------:R-:W3:Y:S01]  /*1d90*/  MUFU.COS R114, R115 ;  /* 0x0000007300727308 */ /* 0x000ee20000000000 */
[C---:B-1----:R-:W-:Y:S01]  /*1da0*/  FMUL.FTZ R124, R123.reuse, R124 ;  /* 0x0000007c7b7c7220 */ /* 0x042fe20000410000 */
[----:B------:R-:W-:-:S06]  /*1db0*/  FMUL.FTZ R123, R123, R106 ;  /* 0x0000006a7b7b7220 */ /* 0x000fcc0000410000 */
[----:B------:R-:W-:Y:S01]  /*1dc0*/  MUFU.SIN R112, R117 ;  /* 0x0000007500707308 */ /* 0x000fe20000000400 */
[----:B--2---:R-:W-:-:S07]  /*1dd0*/  FMUL.FTZ R121, R121, R108 ;  /* 0x0000006c79797220 */ /* 0x004fce0000410000 */
[----:B------:R1:W-:Y:S08]  /*1de0*/  MUFU.COS R118, R117 ;  /* 0x0000007500767308 */ /* 0x0003f00000000000 */
[----:B------:R-:W-:Y:S01]  /*1df0*/  MUFU.SIN R111, R119 ;  /* 0x00000077006f7308 */ /* 0x000fe20000000400 */
[----:B-1----:R-:W-:-:S07]  /*1e00*/  FMUL.FTZ R117, R90, -R2 ;  /* 0x800000025a757220 */ /* 0x002fce0000410000 */
[----:B------:R-:W1:Y:S08]  /*1e10*/  MUFU.SIN R110, R115 ;  /* 0x00000073006e7308 */ /* 0x000e700000000400 */
[----:B------:R2:W5:Y:S08]  /*1e20*/  MUFU.COS R9, R119 ;  /* 0x0000007700097308 */ /* 0x0005700000000000 */
[----:B------:R-:W4:Y:S01]  /*1e30*/  MUFU.EX2 R101, R101 ;  /* 0x0000006500657308 */ /* 0x000f220000000800 */
[----:B--2---:R-:W-:-:S03]  /*1e40*/  FMUL.FTZ R119, R90, R7 ;  /* 0x000000075a777220 */ /* 0x004fc60000410000 */
[----:B------:R2:W3:Y:S04]  /*1e50*/  MUFU.EX2 R113, R103 ;  /* 0x0000006700717308 */ /* 0x0004e80000000800 */
[----:B------:R-:W0:Y:S04]  /*1e60*/  MUFU.EX2 R109, R109 ;  /* 0x0000006d006d7308 */ /* 0x000e280000000800 */
[----:B------:R-:W5:Y:S01]  /*1e70*/  MUFU.EX2 R8, R8 ;  /* 0x0000000800087308 */ /* 0x000f620000000800 */
[----:B--2---:R-:W-:Y:S01]  /*1e80*/  FMUL.FTZ R103, R107, R24 ;  /* 0x000000186b677220 */ /* 0x004fe20000410000 */
[C---:B----4-:R-:W-:Y:S01]  /*1e90*/  FMUL.FTZ R116, R101.reuse, R116 ;  /* 0x0000007465747220 */ /* 0x050fe20000410000 */
[----:B------:R-:W-:Y:S01]  /*1ea0*/  FMUL.FTZ R115, R101, R102 ;  /* 0x0000006665737220 */ /* 0x000fe20000410000 */
[----:B------:R-:W-:Y:S01]  /*1eb0*/  FMUL.FTZ R107, R107, R10 ;  /* 0x0000000a6b6b7220 */ /* 0x000fe20000410000 */
[C---:B---3--:R-:W-:Y:S01]  /*1ec0*/  FMUL.FTZ R114, R113.reuse, R114 ;  /* 0x0000007271727220 */ /* 0x048fe20000410000 */
[----:B-1----:R-:W-:Y:S01]  /*1ed0*/  FMUL.FTZ R113, R113, R110 ;  /* 0x0000006e71717220 */ /* 0x002fe20000410000 */
[C---:B0-----:R-:W-:Y:S01]  /*1ee0*/  FMUL.FTZ R102, R109.reuse, R118 ;  /* 0x000000766d667220 */ /* 0x041fe20000410000 */
[----:B------:R-:W-:Y:S01]  /*1ef0*/  FMUL.FTZ R101, R109, R112 ;  /* 0x000000706d657220 */ /* 0x000fe20000410000 */
[-C--:B------:R-:W-:Y:S01]  /*1f00*/  FMUL.FTZ R109, R0, -R2.reuse ;  /* 0x80000002006d7220 */ /* 0x080fe20000410000 */
[CC--:B------:R-:W-:Y:S01]  /*1f10*/  FMUL.FTZ R112, R83.reuse, -R2.reuse ;  /* 0x8000000253707220 */ /* 0x0c0fe20000410000 */
[C---:B-----5:R-:W-:Y:S01]  /*1f20*/  FMUL.FTZ R108, R8.reuse, R111 ;  /* 0x0000006f086c7220 */ /* 0x060fe20000410000 */
[----:B------:R-:W-:Y:S01]  /*1f30*/  FMUL.FTZ R106, R8, R9 ;  /* 0x00000009086a7220 */ /* 0x000fe20000410000 */
[----:B------:R-:W-:Y:S01]  /*1f40*/  FMUL.FTZ R111, R83, R7 ;  /* 0x00000007536f7220 */ /* 0x000fe20000410000 */
        /* <DEDUP_REMOVED lines=11> */
.L_x_16339:
[----:B------:R0:W1:Y:S02]  /*2000*/  LDS.64 R6, [R104+0x1678] ;  /* 0x0016780068067984 */ /* 0x0000640000000a00 */
.L_x_16340:
[----:B------:R-:W-:Y:S05]  /*2010*/  BSYNC.RECONVERGENT B0 ;  /* 0x0000000000007941 */ /* 0x000fea0003800200 */
.L_x_16338:
        /* <DEDUP_REMOVED lines=16> */
[C---:B------:R-:W-:Y:S01]  /*2120*/  FMUL.FTZ R11, R115.reuse, R10 ;  /* 0x0000000a730b7220 */ /* 0x040fe20000410000 */
[-C--:B------:R-:W-:Y:S01]  /*2130*/  FMUL.FTZ R137, R115, R2.reuse ;  /* 0x0000000273897220 */ /* 0x080fe20000410000 */
[C---:B------:R-:W-:Y:S02]  /*2140*/  ISETP.GT.U32.AND P2, PT, R105.reuse, 0x1b, PT ;  /* 0x0000001b6900780c */ /* 0x040fe40003f44070 */
[C---:B------:R-:W-:Y:S01]  /*2150*/  FFMA.FTZ R11, R116.reuse, R2, -R11 ;  /* 0x00000002740b7223 */ /* 0x040fe2000001080b */
[----:B------:R-:W-:Y:S01]  /*2160*/  FFMA.FTZ R137, R116, R10, R137 ;  /* 0x0000000a74897223 */ /* 0x000fe20000010089 */
[----:B------:R-:W-:Y:S02]  /*2170*/  ISETP.GT.U32.AND P3, PT, R105, 0x17, PT ;  /* 0x000000176900780c */ /* 0x000fe40003f64070 */
[----:B------:R-:W-:Y:S01]  /*2180*/  FADD.FTZ R11, R94, R11 ;  /* 0x0000000b5e0b7221 */ /* 0x000fe20000010000 */
[----:B------:R-:W-:Y:S01]  /*2190*/  FADD.FTZ R137, RZ, R137 ;  /* 0x00000089ff897221 */ /* 0x000fe20000010000 */
[----:B------:R-:W-:-:S02]  /*21a0*/  ISETP.NE.OR P4, PT, R36, RZ, P4 ;  /* 0x000000ff2400720c */ /* 0x000fc40002785670 */
[C---:B--2---:R-:W-:Y:S01]  /*21b0*/  FMUL.FTZ R9, R123.reuse, R11 ;  /* 0x0000000b7b097220 */ /* 0x044fe20000410000 */
[-C--:B------:R-:W-:Y:S01]  /*21c0*/  FMUL.FTZ R2, R123, R137.reuse ;  /* 0x000000897b027220 */ /* 0x080fe20000410000 */
[----:B------:R-:W-:Y:S02]  /*21d0*/  ISETP.GT.U32.AND P5, PT, R105, 0xf, PT ;  /* 0x0000000f6900780c */ /* 0x000fe40003fa4070 */
[C---:B------:R-:W-:Y:S01]  /*21e0*/  FFMA.FTZ R9, R124.reuse, R137, R9 ;  /* 0x000000897c097223 */ /* 0x040fe20000010009 */
[----:B------:R-:W-:Y:S01]  /*21f0*/  FFMA.FTZ R8, R124, R11, -R2 ;  /* 0x0000000b7c087223 */ /* 0x000fe20000010802 */
[CC--:B------:R-:W-:Y:S02]  /*2200*/  FMUL.FTZ R2, R4.reuse, R107.reuse ;  /* 0x0000006b04027220 */ /* 0x0c0fe40000410000 */
[----:B------:R-:W-:Y:S01]  /*2210*/  FADD.FTZ R10, RZ, R9 ;  /* 0x00000009ff0a7221 */ /* 0x000fe20000010000 */
[----:B------:R-:W-:Y:S01]  /*2220*/  FADD.FTZ R8, R95, R8 ;  /* 0x000000085f087221 */ /* 0x000fe20000010000 */
[C---:B------:R-:W-:Y:S01]  /*2230*/  FMUL.FTZ R9, R5.reuse, R107 ;  /* 0x0000006b05097220 */ /* 0x040fe20000410000 */
[-C--:B------:R-:W-:Y:S01]  /*2240*/  FFMA.FTZ R2, R5, R103.reuse, R2 ;  /* 0x0000006705027223 */ /* 0x080fe20000010002 */
        /* <DEDUP_REMOVED lines=20> */
[----:B------:R-:W-:Y:S01]  /*2390*/  FADD.FTZ R143, RZ, R143 ;  /* 0x0000008fff8f7221 */ /* 0x000fe20000010000 */
[----:B------:R-:W-:Y:S01]  /*23a0*/  FADD.FTZ R10, R97, R10 ;  /* 0x0000000a610a7221 */ /* 0x000fe20000010000 */
        /* <DEDUP_REMOVED lines=8> */
[-C--:B------:R-:W-:Y:S01]  /*2430*/  FMUL.FTZ R2, R113, R8.reuse ;  /* 0x0000000871027220 */ /* 0x080fe20000410000 */
[----:B------:R-:W-:Y:S01]  /*2440*/  FFMA.FTZ R9, R114, R8, R9 ;  /* 0x0000000872097223 */ /* 0x000fe20000010009 */
[----:B------:R-:W-:Y:S01]  /*2450*/  FADD.FTZ R137, R98, R137 ;  /* 0x0000008962897221 */ /* 0x000fe20000010000 */
[----:B------:R-:W-:Y:S01]  /*2460*/  FADD.FTZ R139, RZ, R110 ;  /* 0x0000006eff8b7221 */ /* 0x000fe20000010000 */
[----:B------:R-:W-:Y:S01]  /*2470*/  FFMA.FTZ R2, R114, R11, -R2 ;  /* 0x0000000b72027223 */ /* 0x000fe20000010802 */
[C---:B------:R-:W-:Y:S01]  /*2480*/  FMUL.FTZ R11, R101.reuse, R9 ;  /* 0x00000009650b7220 */ /* 0x040fe20000410000 */
        /* <DEDUP_REMOVED lines=9> */
[----:B------:R-:W-:-:S02]  /*2520*/  FADD.FTZ R130, R99, R10 ;  /* 0x0000000a63827221 */ /* 0x000fc40000010000 */
        /* <DEDUP_REMOVED lines=12> */
[CC--:B0-----:R-:W-:Y:S01]  /*25f0*/  FMUL.FTZ R9, R137.reuse, R8.reuse ;  /* 0x0000000889097220 */ /* 0x0c1fe20000410000 */
        /* <DEDUP_REMOVED lines=13> */
[----:B-1----:R-:W-:Y:S02]  /*26d0*/  FMUL.FTZ R9, R108, R7 ;  /* 0x000000076c097220 */ /* 0x002fe40000410000 */
[----:B------:R-:W-:Y:S01]  /*26e0*/  @P1 FADD.FTZ R126, R126, R143 ;  /* 0x0000008f7e7e1221 */ /* 0x000fe20000010000 */
[-C--:B---3--:R-:W-:Y:S01]  /*26f0*/  FMUL.FTZ R11, R134, R8.reuse ;  /* 0x00000008860b7220 */ /* 0x088fe20000410000 */
[----:B------:R-:W-:Y:S01]  /*2700*/  @P1 FADD.FTZ R130, R130, R141 ;  /* 0x0000008d82821221 */ /* 0x000fe20000010000 */
[C---:B------:R-:W-:Y:S01]  /*2710*/  FMUL.FTZ R139, R137.reuse, R8 ;  /* 0x00000008898b7220 */ /* 0x040fe20000410000 */
[----:B------:R-:W-:Y:S01]  /*2720*/  FMUL.FTZ R8, R108, R119 ;  /* 0x000000776c087220 */ /* 0x000fe20000410000 */
[----:B------:R-:W0:Y:S01]  /*2730*/  SHFL.UP PT, R10, R126, 0x4, RZ ;  /* 0x048000007e0a7989 */ /* 0x000e2200000e00ff */
[----:B-----5:R-:W-:Y:S01]  /*2740*/  @P1 FFMA.FTZ R137, R137, R2, -R11 ;  /* 0x0000000289891223 */ /* 0x020fe2000001080b */
[----:B------:R-:W-:Y:S01]  /*2750*/  FFMA.FTZ R11, R106, R6, -R9 ;  /* 0x000000066a0b7223 */ /* 0x000fe20000010809 */
[----:B------:R-:W-:Y:S01]  /*2760*/  @P1 FFMA.FTZ R134, R134, R2, R139 ;  /* 0x0000000286861223 */ /* 0x000fe2000001008b */
[----:B------:R-:W1:Y:S01]  /*2770*/  SHFL.UP PT, R9, R130, 0x4, RZ ;  /* 0x0480000082097989 */ /* 0x000e6200000e00ff */
[-C--:B------:R-:W-:Y:S01]  /*2780*/  FMUL.FTZ R2, R108, R117.reuse ;  /* 0x000000756c027220 */ /* 0x080fe20000410000 */
[C---:B------:R-:W-:Y:S01]  /*2790*/  FFMA.FTZ R8, R106.reuse, R117, -R8 ;  /* 0x000000756a087223 */ /* 0x040fe20000010808 */
[C---:B------:R-:W-:Y:S01]  /*27a0*/  FMUL.FTZ R139, R106.reuse, R7 ;  /* 0x000000076a8b7220 */ /* 0x040fe20000410000 */
[----:B------:R-:W-:Y:S01]  /*27b0*/  FMUL.FTZ R141, R101, R11 ;  /* 0x0000000b658d7220 */ /* 0x000fe20000410000 */
[----:B------:R-:W-:Y:S01]  /*27c0*/  FFMA.FTZ R2, R106, R119, R2 ;  /* 0x000000776a027223 */ /* 0x000fe20000010002 */
[----:B------:R-:W-:Y:S01]  /*27d0*/  FADD.FTZ R138, R127, R8 ;  /* 0x000000087f8a7221 */ /* 0x000fe20000010000 */
[----:B------:R-:W-:Y:S01]  /*27e0*/  FFMA.FTZ R139, -R108, R6, -R139 ;  /* 0x000000066c8b7223 */ /* 0x000fe2000001098b */
[----:B------:R-:W2:Y:S01]  /*27f0*/  SHFL.UP PT, R8, R134, 0x4, RZ ;  /* 0x0480000086087989 */ /* 0x000ea200000e00ff */
[----:B------:R-:W-:Y:S01]  /*2800*/  FADD.FTZ R110, R125, R2 ;  /* 0x000000027d6e7221 */ /* 0x000fe20000010000 */
[----:B------:R-:W-:Y:S01]  /*2810*/  ISETP.GE.AND P1, PT, R44, 0x4, PT ;  /* 0x000000042c00780c */ /* 0x000fe20003f26270 */
[CC--:B------:R-:W-:Y:S01]  /*2820*/  FMUL.FTZ R140, R101.reuse, R139.reuse ;  /* 0x0000008b658c7220 */ /* 0x0c0fe20000410000 */
[----:B------:R-:W3:Y:S01]  /*2830*/  SHFL.UP PT, R2, R137, 0x4, RZ ;  /* 0x0480000089027989 */ /* 0x000ee200000e00ff */
[C---:B------:R-:W-:Y:S01]  /*2840*/  FFMA.FTZ R141, R102.reuse, R139, -R141 ;  /* 0x0000008b668d7223 */ /* 0x040fe2000001088d */
[C---:B------:R-:W-:Y:S01]  /*2850*/  FMUL.FTZ R143, R101.reuse, R110 ;  /* 0x0000006e658f7220 */ /* 0x040fe20000410000 */
[-C--:B------:R-:W-:Y:S01]  /*2860*/  FMUL.FTZ R139, R101, R138.reuse ;  /* 0x0000008a658b7220 */ /* 0x080fe20000410000 */
[C---:B------:R-:W-:Y:S01]  /*2870*/  FFMA.FTZ R140, R102.reuse, R11, R140 ;  /* 0x0000000b668c7223 */ /* 0x040fe2000001008c */
[CC--:B------:R-:W-:Y:S01]  /*2880*/  FMUL.FTZ R11, R113.reuse, R141.reuse ;  /* 0x0000008d710b7220 */ /* 0x0c0fe20000410000 */
[C---:B------:R-:W-:Y:S01]  /*2890*/  FFMA.FTZ R143, R102.reuse, R138, -R143 ;  /* 0x0000008a668f7223 */ /* 0x040fe2000001088f */
[----:B------:R-:W-:Y:S01]  /*28a0*/  FFMA.FTZ R110, R102, R110, R139 ;  /* 0x0000006e666e7223 */ /* 0x000fe2000001008b */
[-C--:B------:R-:W-:Y:S01]  /*28b0*/  FMUL.FTZ R139, R113, R140.reuse ;  /* 0x0000008c718b7220 */ /* 0x080fe20000410000 */
[----:B------:R-:W-:Y:S01]  /*28c0*/  FFMA.FTZ R138, R114, R140, R11 ;  /* 0x0000008c728a7223 */ /* 0x000fe2000001000b */
[CC--:B0-----:R-:W-:Y:S01]  /*28d0*/  FMUL.FTZ R11, R137.reuse, R10.reuse ;  /* 0x0000000a890b7220 */ /* 0x0c1fe20000410000 */
[----:B------:R-:W-:Y:S01]  /*28e0*/  FMUL.FTZ R10, R134, R10 ;  /* 0x0000000a860a7220 */ /* 0x000fe20000410000 */
[----:B------:R-:W-:Y:S01]  /*28f0*/  FFMA.FTZ R141, R114, R141, -R139 ;  /* 0x0000008d728d7223 */ /* 0x000fe2000001088b */
[----:B------:R-:W-:Y:S01]  /*2900*/  FADD.FTZ R143, R128, R143 ;  /* 0x0000008f808f7221 */ /* 0x000fe20000010000 */
[-C--:B-1----:R-:W-:Y:S01]  /*2910*/  FFMA.FTZ R139, R134, R9.reuse, R11 ;  /* 0x00000009868b7223 */ /* 0x082fe2000001000b */
[----:B------:R-:W-:Y:S01]  /*2920*/  FFMA.FTZ R11, R137, R9, -R10 ;  /* 0x00000009890b7223 */ /* 0x000fe2000001080a */
[----:B------:R-:W-:Y:S01]  /*2930*/  FADD.FTZ R110, R131, R110 ;  /* 0x0000006e836e7221 */ /* 0x000fe20000010000 */
[-C--:B------:R-:W-:Y:S01]  /*2940*/  FMUL.FTZ R145, R113, R143.reuse ;  /* 0x0000008f71917220 */ /* 0x080fe20000410000 */
[----:B------:R-:W-:Y:S01]  /*2950*/  @P1 FADD.FTZ R126, R126, R139 ;  /* 0x0000008b7e7e1221 */ /* 0x000fe20000010000 */
[----:B------:R-:W-:Y:S01]  /*2960*/  @P1 FADD.FTZ R130, R130, R11 ;  /* 0x0000000b82821221 */ /* 0x000fe20000010000 */
[-C--:B--2---:R-:W-:Y:S01]  /*2970*/  FMUL.FTZ R9, R137, R8.reuse ;  /* 0x0000000889097220 */ /* 0x084fe20000410000 */
[----:B------:R-:W-:Y:S01]  /*2980*/  FMUL.FTZ R8, R134, R8 ;  /* 0x0000000886087220 */ /* 0x000fe20000410000 */
[----:B------:R-:W-:Y:S01]  /*2990*/  FFMA.FTZ R145, R114, R110, R145 ;  /* 0x0000006e72917223 */ /* 0x000fe20000010091 */
[----:B------:R-:W0:Y:S01]  /*29a0*/  SHFL.UP PT, R10, R126, 0x8, RZ ;  /* 0x050000007e0a7989 */ /* 0x000e2200000e00ff */
[----:B---3--:R-:W-:Y:S01]  /*29b0*/  @P1 FFMA.FTZ R134, R134, R2, R9 ;  /* 0x0000000286861223 */ /* 0x008fe20000010009 */
[----:B------:R-:W-:Y:S01]  /*29c0*/  FMUL.FTZ R147, R113, R110 ;  /* 0x0000006e71937220 */ /* 0x000fe20000410000 */
[----:B------:R-:W-:Y:S01]  /*29d0*/  @P1 FFMA.FTZ R137, R137, R2, -R8 ;  /* 0x0000000289891223 */ /* 0x000fe20000010808 */
[----:B------:R-:W1:Y:S01]  /*29e0*/  SHFL.UP PT, R9, R130, 0x8, RZ ;  /* 0x0500000082097989 */ /* 0x000e6200000e00ff */
[----:B------:R-:W-:Y:S01]  /*29f0*/  FADD.FTZ R145, R132, R145 ;  /* 0x0000009184917221 */ /* 0x000fe20000010000 */
[----:B------:R-:W-:Y:S01]  /*2a00*/  FFMA.FTZ R110, R114, R143, -R147 ;  /* 0x0000008f726e7223 */ /* 0x000fe20000010893 */
[C---:B------:R-:W-:Y:S01]  /*2a10*/  FMUL.FTZ R140, R121.reuse, R138 ;  /* 0x0000008a798c7220 */ /* 0x040fe20000410000 */
[----:B------:R-:W2:Y:S01]  /*2a20*/  SHFL.UP PT, R8, R134, 0x8, RZ ;  /* 0x0500000086087989 */ /* 0x000ea200000e00ff */
[----:B------:R-:W-:Y:S01]  /*2a30*/  FMUL.FTZ R139, R121, R145 ;  /* 0x00000091798b7220 */ /* 0x000fe20000410000 */
[----:B------:R-:W-:Y:S01]  /*2a40*/  FADD.FTZ R110, R133, R110 ;  /* 0x0000006e856e7221 */ /* 0x000fe20000010000 */
[CC--:B------:R-:W-:Y:S01]  /*2a50*/  FMUL.FTZ R11, R121.reuse, R141.reuse ;  /* 0x0000008d790b7220 */ /* 0x0c0fe20000410000 */
[----:B------:R-:W3:Y:S01]  /*2a60*/  SHFL.UP PT, R2, R137, 0x8, RZ ;  /* 0x0500000089027989 */ /* 0x000ee200000e00ff */
[C---:B------:R-:W-:Y:S01]  /*2a70*/  FFMA.FTZ R140, R122.reuse, R141, -R140 ;  /* 0x0000008d7a8c7223 */ /* 0x040fe2000001088c */
[-C--:B------:R-:W-:Y:S01]  /*2a80*/  FMUL.FTZ R142, R121, R110.reuse ;  /* 0x0000006e798e7220 */ /* 0x080fe20000410000 */
[C---:B------:R-:W-:Y:S01]  /*2a90*/  FFMA.FTZ R139, R122.reuse, R110, -R139 ;  /* 0x0000006e7a8b7223 */ /* 0x040fe2000001088b */
[C---:B------:R-:W-:Y:S01]  /*2aa0*/  FFMA.FTZ R11, R122.reuse, R138, R11 ;  /* 0x0000008a7a0b7223 */ /* 0x040fe2000001000b */
[----:B------:R-:W-:Y:S01]  /*2ab0*/  FMUL.FTZ R141, R123, R140 ;  /* 0x0000008c7b8d7220 */ /* 0x000fe20000410000 */
[----:B------:R-:W-:Y:S01]  /*2ac0*/  FFMA.FTZ R142, R122, R145, R142 ;  /* 0x000000917a8e7223 */ /* 0x000fe2000001008e */
[----:B------:R-:W-:Y:S01]  /*2ad0*/  ISETP.GE.AND P1, PT, R44, 0x8, PT ;  /* 0x000000082c00780c */ /* 0x000fe20003f26270 */
[----:B------:R-:W-:Y:S01]  /*2ae0*/  FADD.FTZ R139, R136, R139 ;  /* 0x0000008b888b7221 */ /* 0x000fe20000010000 */
[-C--:B------:R-:W-:Y:S01]  /*2af0*/  FFMA.FTZ R110, R124, R11.reuse, R141 ;  /* 0x0000000b7c6e7223 */ /* 0x080fe2000001008d */
[----:B------:R-:W-:Y:S01]  /*2b00*/  FADD.FTZ R142, R135, R142 ;  /* 0x0000008e878e7221 */ /* 0x000fe20000010000 */
[C---:B------:R-:W-:Y:S01]  /*2b10*/  FMUL.FTZ R143, R123.reuse, R11 ;  /* 0x0000000b7b8f7220 */ /* 0x040fe20000410000 */
[----:B------:R-:W-:Y:S01]  /*2b20*/  FMUL.FTZ R141, R123, R139 ;  /* 0x0000008b7b8d7220 */ /* 0x000fe20000410000 */
[----:B0-----:R-:W-:Y:S01]  /*2b30*/  FMUL.FTZ R11, R137, R10 ;  /* 0x0000000a890b7220 */ /* 0x001fe20000410000 */
[----:B------:R-:W-:Y:S01]  /*2b40*/  FMUL.FTZ R138, R123, R142 ;  /* 0x0000008e7b8a7220 */ /* 0x000fe20000410000 */
[----:B------:R-:W-:Y:S01]  /*2b50*/  FMUL.FTZ R10, R134, R10 ;  /* 0x0000000a860a7220 */ /* 0x000fe20000410000 */
[----:B------:R-:W-:Y:S01]  /*2b60*/  FFMA.FTZ R145, R124, R142, R141 ;  /* 0x0000008e7c917223 */ /* 0x000fe2000001008d */
[----:B-1----:R-:W-:Y:S01]  /*2b70*/  FFMA.FTZ R141, R134, R9, R11 ;  /* 0x00000009868d7223 */ /* 0x002fe2000001000b */
[----:B------:R-:W-:Y:S01]  /*2b80*/  FFMA.FTZ R147, R124, R139, -R138 ;  /* 0x0000008b7c937223 */ /* 0x000fe2000001088a */
[C---:B------:R-:W-:Y:S01]  /*2b90*/  FFMA.FTZ R9, R137.reuse, R9, -R10 ;  /* 0x0000000989097223 */ /* 0x040fe2000001080a */
[-C--:B--2---:R-:W-:Y:S01]  /*2ba0*/  FMUL.FTZ R11, R134, R8.reuse ;  /* 0x00000008860b7220 */ /* 0x084fe20000410000 */
[----:B------:R-:W-:Y:S01]  /*2bb0*/  @P1 FADD.FTZ R126, R126, R141 ;  /* 0x0000008d7e7e1221 */ /* 0x000fe20000010000 */
[C---:B------:R-:W-:Y:S01]  /*2bc0*/  FMUL.FTZ R139, R137.reuse, R8 ;  /* 0x00000008898b7220 */ /* 0x040fe20000410000 */
[----:B------:R-:W-:Y:S01]  /*2bd0*/  @P1 FADD.FTZ R130, R130, R9 ;  /* 0x0000000982821221 */ /* 0x000fe20000010000 */
[-C--:B---3--:R-:W-:Y:S01]  /*2be0*/  @P1 FFMA.FTZ R137, R137, R2.reuse, -R11 ;  /* 0x0000000289891223 */ /* 0x088fe2000001080b */
[----:B------:R-:W-:Y:S01]  /*2bf0*/  FADD.FTZ R145, R120, R145 ;  /* 0x0000009178917221 */ /* 0x000fe20000010000 */
[----:B------:R-:W-:Y:S01]  /*2c00*/  @P1 FFMA.FTZ R134, R134, R2, R139 ;  /* 0x0000000286861223 */ /* 0x000fe2000001008b */
[----:B------:R-:W0:Y:S01]  /*2c10*/  SHFL.UP PT, R11, R126, 0x10, RZ ;  /* 0x060000007e0b7989 */ /* 0x000e2200000e00ff */
[----:B------:R-:W-:Y:S01]  /*2c20*/  FFMA.FTZ R143, R124, R140, -R143 ;  /* 0x0000008c7c8f7223 */ /* 0x000fe2000001088f */
[----:B------:R-:W-:Y:S01]  /*2c30*/  FADD.FTZ R147, R118, R147 ;  /* 0x0000009376937221 */ /* 0x000fe20000010000 */
[C---:B------:R-:W-:Y:S01]  /*2c40*/  FMUL.FTZ R140, R115.reuse, R145 ;  /* 0x00000091738c7220 */ /* 0x040fe20000410000 */
[----:B------:R-:W1:Y:S01]  /*2c50*/  SHFL.UP PT, R10, R130, 0x10, RZ ;  /* 0x06000000820a7989 */ /* 0x000e6200000e00ff */
[CC--:B------:R-:W-:Y:S01]  /*2c60*/  FMUL.FTZ R2, R115.reuse, R110.reuse ;  /* 0x0000006e73027220 */ /* 0x0c0fe20000410000 */
[CC--:B------:R-:W-:Y:S01]  /*2c70*/  FMUL.FTZ R138, R115.reuse, R147.reuse ;  /* 0x00000093738a7220 */ /* 0x0c0fe20000410000 */
[C---:B------:R-:W-:Y:S01]  /*2c80*/  FFMA.FTZ R147, R116.reuse, R147, -R140 ;  /* 0x0000009374937223 */ /* 0x040fe2000001088c */
[----:B------:R-:W2:Y:S01]  /*2c90*/  SHFL.UP PT, R9, R134, 0x10, RZ ;  /* 0x0600000086097989 */ /* 0x000ea200000e00ff */
[-C--:B------:R-:W-:Y:S01]  /*2ca0*/  FMUL.FTZ R139, R115, R143.reuse ;  /* 0x0000008f738b7220 */ /* 0x080fe20000410000 */
[C---:B------:R-:W-:Y:S01]  /*2cb0*/  FFMA.FTZ R2, R116.reuse, R143, -R2 ;  /* 0x0000008f74027223 */ /* 0x040fe20000010802 */
[----:B------:R-:W-:Y:S01]  /*2cc0*/  FFMA.FTZ R138, R116, R145, R138 ;  /* 0x00000091748a7223 */ /* 0x000fe2000001008a */
[----:B------:R-:W3:Y:S01]  /*2cd0*/  SHFL.UP PT, R8, R137, 0x10, RZ ;  /* 0x0600000089087989 */ /* 0x000ee200000e00ff */
[----:B------:R-:W-:Y:S01]  /*2ce0*/  FADD.FTZ R140, R112, R147 ;  /* 0x00000093708c7221 */ /* 0x000fe20000010000 */
[----:B------:R-:W-:Y:S01]  /*2cf0*/  FFMA.FTZ R110, R116, R110, R139 ;  /* 0x0000006e746e7223 */ /* 0x000fe2000001008b */
[----:B------:R-:W-:Y:S01]  /*2d00*/  FMUL.FTZ R142, R107, R2 ;  /* 0x000000026b8e7220 */ /* 0x000fe20000410000 */
[----:B------:R-:W-:Y:S01]  /*2d10*/  FADD.FTZ R138, R111, R138 ;  /* 0x0000008a6f8a7221 */ /* 0x000fe20000010000 */
[C---:B------:R-:W-:Y:S01]  /*2d20*/  FMUL.FTZ R141, R107.reuse, R140 ;  /* 0x0000008c6b8d7220 */ /* 0x040fe20000410000 */
[----:B------:R-:W-:Y:S01]  /*2d30*/  ISETP.GE.AND P1, PT, R44, 0x10, PT ;  /* 0x000000102c00780c */ /* 0x000fe20003f26270 */
[-C--:B------:R-:W-:Y:S01]  /*2d40*/  FMUL.FTZ R139, R107, R110.reuse ;  /* 0x0000006e6b8b7220 */ /* 0x080fe20000410000 */
[----:B------:R-:W-:Y:S01]  /*2d50*/  FFMA.FTZ R110, R103, R110, R142 ;  /* 0x0000006e676e7223 */ /* 0x000fe2000001008e */
[-C--:B------:R-:W-:Y:S01]  /*2d60*/  FMUL.FTZ R143, R107, R138.reuse ;  /* 0x0000008a6b8f7220 */ /* 0x080fe20000410000 */
[C---:B------:R-:W-:Y:S01]  /*2d70*/  FFMA.FTZ R142, R103.reuse, R138, R141 ;  /* 0x0000008a678e7223 */ /* 0x040fe2000001008d */
[----:B------:R-:W-:Y:S01]  /*2d80*/  FFMA.FTZ R2, R103, R2, -R139 ;  /* 0x0000000267027223 */ /* 0x000fe2000001088b */
[-C--:B0-----:R-:W-:Y:S01]  /*2d90*/  FMUL.FTZ R138, R134, R11.reuse ;  /* 0x0000000b868a7220 */ /* 0x081fe20000410000 */
[----:B------:R-:W-:Y:S01]  /*2da0*/  FMUL.FTZ R141, R137, R11 ;  /* 0x0000000b898d7220 */ /* 0x000fe20000410000 */
[----:B------:R-:W-:-:S02]  /*2db0*/  FFMA.FTZ R140, R103, R140, -R143 ;  /* 0x0000008c678c7223 */ /* 0x000fc4000001088f */
[CC--:B-1----:R-:W-:Y:S01]  /*2dc0*/  FFMA.FTZ R139, R137.reuse, R10.reuse, -R138 ;  /* 0x0000000a898b7223 */ /* 0x0c2fe2000001088a */
[C---:B------:R-:W-:Y:S01]  /*2dd0*/  FFMA.FTZ R141, R134.reuse, R10, R141 ;  /* 0x0000000a868d7223 */ /* 0x040fe2000001008d */
[----:B------:R-:W0:Y:S01]  /*2de0*/  SHFL.DOWN PT, R143, R2, 0x1, 0x1f ;  /* 0x08201f00028f7f89 */ /* 0x000e2200000e0000 */
[-C--:B--2---:R-:W-:Y:S01]  /*2df0*/  FMUL.FTZ R11, R134, R9.reuse ;  /* 0x00000009860b7220 */ /* 0x084fe20000410000 */
[C---:B------:R-:W-:Y:S01]  /*2e00*/  FMUL.FTZ R9, R137.reuse, R9 ;  /* 0x0000000989097220 */ /* 0x040fe20000410000 */
[----:B------:R-:W-:Y:S01]  /*2e10*/  @P1 FADD.FTZ R130, R130, R139 ;  /* 0x0000008b82821221 */ /* 0x000fe20000010000 */
[----:B------:R-:W-:Y:S01]  /*2e20*/  @P1 FADD.FTZ R126, R126, R141 ;  /* 0x0000008d7e7e1221 */ /* 0x000fe20000010000 */
[-C--:B---3--:R-:W-:Y:S01]  /*2e30*/  @P1 FFMA.FTZ R137, R137, R8.reuse, -R11 ;  /* 0x0000000889891223 */ /* 0x088fe2000001080b */
[----:B------:R-:W-:Y:S01]  /*2e40*/  @P1 FFMA.FTZ R134, R134, R8, R9 ;  /* 0x0000000886861223 */ /* 0x000fe20000010009 */
[----:B------:R-:W-:Y:S01]  /*2e50*/  HFMA2 R8, -RZ, RZ, 1.875, 0 ;  /* 0x3f800000ff087431 */ /* 0x000fe200000001ff */
[----:B------:R-:W-:Y:S01]  /*2e60*/  ISETP.GT.U32.AND P1, PT, R105, 0x1d, PT ;  /* 0x0000001d6900780c */ /* 0x000fe20003f24070 */
[----:B------:R-:W1:Y:S01]  /*2e70*/  SHFL.UP PT, R130, R130, 0x1, RZ ;  /* 0x0420000082827989 */ /* 0x000e6200000e00ff */
[----:B------:R-:W-:-:S02]  /*2e80*/  CS2R R10, SRZ ;  /* 0x00000000000a7805 */ /* 0x000fc4000001ff00 */
[----:B------:R-:W-:Y:S01]  /*2e90*/  MOV R9, RZ ;  /* 0x000000ff00097202 */ /* 0x000fe20000000f00 */
[----:B------:R-:W2:Y:S04]  /*2ea0*/  SHFL.UP PT, R137, R137, 0x1, RZ ;  /* 0x0420000089897989 */ /* 0x000ea800000e00ff */
[----:B------:R-:W3:Y:S04]  /*2eb0*/  SHFL.UP PT, R134, R134, 0x1, RZ ;  /* 0x0420000086867989 */ /* 0x000ee800000e00ff */
[----:B------:R-:W0:Y:S04]  /*2ec0*/  SHFL.UP PT, R126, R126, 0x1, RZ ;  /* 0x042000007e7e7989 */ /* 0x000e2800000e00ff */
[----:B----4-:R4:W0:Y:S04]  /*2ed0*/  SHFL.IDX PT, R138, R24, RZ, 0x1f ;  /* 0x00001fff188a7589 */ /* 0x01082800000e0000 */
[----:B------:R5:W0:Y:S01]  /*2ee0*/  SHFL.IDX PT, R139, R25, RZ, 0x1f ;  /* 0x00001fff198b7589 */ /* 0x000a2200000e0000 */
[----:B----4-:R-:W-:Y:S01]  /*2ef0*/  FADD.FTZ R24, R109, R140 ;  /* 0x0000008c6d187221 */ /* 0x010fe20000010000 */
[----:B-----5:R-:W-:-:S04]  /*2f00*/  FADD.FTZ R25, R3, R142 ;  /* 0x0000008e03197221 */ /* 0x020fc80000010000 */
[----:B------:R4:W0:Y:S04]  /*2f10*/  SHFL.DOWN PT, R147, R24, 0x1, 0x1f ;  /* 0x08201f0018937f89 */ /* 0x00082800000e0000 */
[----:B------:R4:W0:Y:S04]  /*2f20*/  SHFL.DOWN PT, R142, R110, 0x1, 0x1f ;  /* 0x08201f006e8e7f89 */ /* 0x00082800000e0000 */
[----:B------:R4:W0:Y:S01]  /*2f30*/  SHFL.DOWN PT, R144, R25, 0x1, 0x1f ;  /* 0x08201f0019907f89 */ /* 0x00082200000e0000 */
[----:B-123--:R-:W-:Y:S05]  /*2f40*/  @!P6 BRA `(.L_x_16342) ;  /* 0x000000000028e947 */ /* 0x00efea0003800000 */
[-C--:B0-----:R-:W-:Y:S01]  /*2f50*/  FMUL.FTZ R145, R2, R147.reuse ;  /* 0x0000009302917220 */ /* 0x081fe20000410000 */
[----:B------:R-:W-:Y:S01]  /*2f60*/  FMUL.FTZ R147, R110, R147 ;  /* 0x000000936e937220 */ /* 0x000fe20000410000 */
[-C--:B------:R-:W-:Y:S01]  /*2f70*/  FMUL.FTZ R141, R2, R143.reuse ;  /* 0x0000008f028d7220 */ /* 0x080fe20000410000 */
[C---:B------:R-:W-:Y:S01]  /*2f80*/  FMUL.FTZ R143, R110.reuse, R143 ;  /* 0x0000008f6e8f7220 */ /* 0x040fe20000410000 */
[-C--:B------:R-:W-:Y:S01]  /*2f90*/  FFMA.FTZ R140, R110, R144.reuse, -R145 ;  /* 0x000000906e8c7223 */ /* 0x080fe20000010891 */
[----:B------:R-:W-:Y:S01]  /*2fa0*/  FFMA.FTZ R147, R2, R144, R147 ;  /* 0x0000009002937223 */ /* 0x000fe20000010093 */
[C---:B----4-:R-:W-:Y:S01]  /*2fb0*/  FFMA.FTZ R110, R142.reuse, R110, -R141 ;  /* 0x0000006e8e6e7223 */ /* 0x050fe2000001088d */
[----:B------:R-:W-:Y:S01]  /*2fc0*/  FFMA.FTZ R2, R142, R2, R143 ;  /* 0x000000028e027223 */ /* 0x000fe2000001008f */
[----:B------:R-:W-:Y:S01]  /*2fd0*/  FADD.FTZ R25, R25, R140 ;  /* 0x0000008c19197221 */ /* 0x000fe20000010000 */
[----:B------:R-:W-:-:S07]  /*2fe0*/  FADD.FTZ R24, R24, R147 ;  /* 0x0000009318187221 */ /* 0x000fce0000010000 */
.L_x_16342:
[----:B------:R-:W-:Y:S05]  /*2ff0*/  BSYNC.RECONVERGENT B0 ;  /* 0x0000000000007941 */ /* 0x000fea0003800200 */
.L_x_16341:
[----:B------:R-:W1:Y:S01]  /*3000*/  @!P4 LDS.128 R8, [UR6+0x1770] ;  /* 0x00177006ff08c984 */ /* 0x000e620008000c00 */
[----:B------:R-:W-:Y:S03]  /*3010*/  BSSY.RECONVERGENT B0, `(.L_x_16343) ;  /* 0x0000010000007945 */ /* 0x000fe60003800200 */
[----:B0-----:R0:W2:Y:S04]  /*3020*/  SHFL.DOWN PT, R142, R110, 0x2, 0x1f ;  /* 0x08401f006e8e7f89 */ /* 0x0010a800000e0000 */
[----:B------:R0:W3:Y:S04]  /*3030*/  SHFL.DOWN PT, R143, R2, 0x2, 0x1f ;  /* 0x08401f00028f7f89 */ /* 0x0000e800000e0000 */
[----:B------:R0:W0:Y:S04]  /*3040*/  SHFL.DOWN PT, R144, R25, 0x2, 0x1f ;  /* 0x08401f0019907f89 */ /* 0x00002800000e0000 */
[----:B------:R0:W0:Y:S01]  /*3050*/  SHFL.DOWN PT, R147, R24, 0x2, 0x1f ;  /* 0x08401f0018937f89 */ /* 0x00002200000e0000 */
[----:B------:R-:W-:Y:S05]  /*3060*/  @P1 BRA `(.L_x_16344) ;  /* 0x0000000000281947 */ /* 0x000fea0003800000 */
[-C--:B0-----:R-:W-:Y:S01]  /*3070*/  FMUL.FTZ R145, R2, R147.reuse ;  /* 0x0000009302917220 */ /* 0x081fe20000410000 */
[----:B------:R-:W-:Y:S01]  /*3080*/  FMUL.FTZ R147, R110, R147 ;  /* 0x000000936e937220 */ /* 0x000fe20000410000 */
[-C--:B---3--:R-:W-:Y:S01]  /*3090*/  FMUL.FTZ R141, R2, R143.reuse ;  /* 0x0000008f028d7220 */ /* 0x088fe20000410000 */
[C---:B------:R-:W-:Y:S01]  /*30a0*/  FMUL.FTZ R143, R110.reuse, R143 ;  /* 0x0000008f6e8f7220 */ /* 0x040fe20000410000 */
[-C--:B------:R-:W-:Y:S01]  /*30b0*/  FFMA.FTZ R140, R110, R144.reuse, -R145 ;  /* 0x000000906e8c7223 */ /* 0x080fe20000010891 */
[----:B------:R-:W-:Y:S01]  /*30c0*/  FFMA.FTZ R147, R2, R144, R147 ;  /* 0x0000009002937223 */ /* 0x000fe20000010093 */
[-C--:B--2-4-:R-:W-:Y:S01]  /*30d0*/  FFMA.FTZ R110, R110, R142.reuse, -R141 ;  /* 0x0000008e6e6e7223 */ /* 0x094fe2000001088d */
[----:B------:R-:W-:Y:S01]  /*30e0*/  FFMA.FTZ R2, R2, R142, R143 ;  /* 0x0000008e02027223 */ /* 0x000fe2000001008f */
[----:B------:R-:W-:Y:S01]  /*30f0*/  FADD.FTZ R25, R25, R140 ;  /* 0x0000008c19197221 */ /* 0x000fe20000010000 */
[----:B------:R-:W-:-:S07]  /*3100*/  FADD.FTZ R24, R24, R147 ;  /* 0x0000009318187221 */ /* 0x000fce0000010000 */
.L_x_16344:
[----:B------:R-:W-:Y:S05]  /*3110*/  BSYNC.RECONVERGENT B0 ;  /* 0x0000000000007941 */ /* 0x000fea0003800200 */
.L_x_16343:
[----:B--2---:R2:W1:Y:S01]  /*3120*/  SHFL.DOWN PT, R142, R110, 0x4, 0x1f ;  /* 0x08801f006e8e7f89 */ /* 0x00446200000e0000 */
[----:B------:R-:W-:Y:S03]  /*3130*/  BSSY.RECONVERGENT B0, `(.L_x_16345) ;  /* 0x000000f000007945 */ /* 0x000fe60003800200 */
[----:B---3--:R2:W3:Y:S04]  /*3140*/  SHFL.DOWN PT, R143, R2, 0x4, 0x1f ;  /* 0x08801f00028f7f89 */ /* 0x0084e800000e0000 */
[----:B0-----:R2:W0:Y:S04]  /*3150*/  SHFL.DOWN PT, R144, R25, 0x4, 0x1f ;  /* 0x08801f0019907f89 */ /* 0x00142800000e0000 */
        /* <DEDUP_REMOVED lines=8> */
[-C--:B-12-4-:R-:W-:Y:S01]  /*31e0*/  FFMA.FTZ R110, R110, R142.reuse, -R141 ;  /* 0x0000008e6e6e7223 */ /* 0x096fe2000001088d */
[----:B------:R-:W-:Y:S01]  /*31f0*/  FFMA.FTZ R2, R2, R142, R143 ;  /* 0x0000008e02027223 */ /* 0x000fe2000001008f */
[----:B------:R-:W-:Y:S01]  /*3200*/  FADD.FTZ R25, R25, R140 ;  /* 0x0000008c19197221 */ /* 0x000fe20000010000 */
[----:B------:R-:W-:-:S07]  /*3210*/  FADD.FTZ R24, R24, R147 ;  /* 0x0000009318187221 */ /* 0x000fce0000010000 */
.L_x_16346:
[----:B------:R-:W-:Y:S05]  /*3220*/  BSYNC.RECONVERGENT B0 ;  /* 0x0000000000007941 */ /* 0x000fea0003800200 */
.L_x_16345:
[----:B-1----:R1:W1:Y:S01]  /*3230*/  SHFL.DOWN PT, R142, R110, 0x8, 0x1f ;  /* 0x09001f006e8e7f89 */ /* 0x00226200000e0000 */
[----:B------:R-:W-:Y:S03]  /*3240*/  BSSY.RECONVERGENT B0, `(.L_x_16347) ;  /* 0x000000f000007945 */ /* 0x000fe60003800200 */
[----:B---3--:R3:W1:Y:S04]  /*3250*/  SHFL.DOWN PT, R143, R2, 0x8, 0x1f ;  /* 0x09001f00028f7f89 */ /* 0x00866800000e0000 */
[----:B0-----:R3:W0:Y:S04]  /*3260*/  SHFL.DOWN PT, R144, R25, 0x8, 0x1f ;  /* 0x09001f0019907f89 */ /* 0x00162800000e0000 */
[----:B------:R3:W0:Y:S01]  /*3270*/  SHFL.DOWN PT, R147, R24, 0x8, 0x1f ;  /* 0x09001f0018937f89 */ /* 0x00062200000e0000 */
[----:B------:R-:W-:Y:S05]  /*3280*/  @P3 BRA `(.L_x_16348) ;  /* 0x0000000000283947 */ /* 0x000fea0003800000 */
[-C--:B0-----:R-:W-:Y:S01]  /*3290*/  FMUL.FTZ R145, R2, R147.reuse ;  /* 0x0000009302917220 */ /* 0x081fe20000410000 */
[----:B------:R-:W-:Y:S01]  /*32a0*/  FMUL.FTZ R147, R110, R147 ;  /* 0x000000936e937220 */ /* 0x000fe20000410000 */
[-C--:B-1----:R-:W-:Y:S01]  /*32b0*/  FMUL.FTZ R141, R2, R143.reuse ;  /* 0x0000008f028d7220 */ /* 0x082fe20000410000 */
[C---:B------:R-:W-:Y:S01]  /*32c0*/  FMUL.FTZ R143, R110.reuse, R143 ;  /* 0x0000008f6e8f7220 */ /* 0x040fe20000410000 */
[-C--:B------:R-:W-:Y:S01]  /*32d0*/  FFMA.FTZ R140, R110, R144.reuse, -R145 ;  /* 0x000000906e8c7223 */ /* 0x080fe20000010891 */
[----:B------:R-:W-:Y:S01]  /*32e0*/  FFMA.FTZ R147, R2, R144, R147 ;  /* 0x0000009002937223 */ /* 0x000fe20000010093 */
[-C--:B--2-4-:R-:W-:Y:S01]  /*32f0*/  FFMA.FTZ R110, R110, R142.reuse, -R141 ;  /* 0x0000008e6e6e7223 */ /* 0x094fe2000001088d */
[----:B---3--:R-:W-:Y:S01]  /*3300*/  FFMA.FTZ R2, R2, R142, R143 ;  /* 0x0000008e02027223 */ /* 0x008fe2000001008f */
[----:B------:R-:W-:Y:S01]  /*3310*/  FADD.FTZ R25, R25, R140 ;  /* 0x0000008c19197221 */ /* 0x000fe20000010000 */
[----:B------:R-:W-:-:S07]  /*3320*/  FADD.FTZ R24, R24, R147 ;  /* 0x0000009318187221 */ /* 0x000fce0000010000 */
.L_x_16348:
[----:B------:R-:W-:Y:S05]  /*3330*/  BSYNC.RECONVERGENT B0 ;  /* 0x0000000000007941 */ /* 0x000fea0003800200 */
.L_x_16347:
[----:B-1----:R1:W1:Y:S01]  /*3340*/  SHFL.DOWN PT, R142, R110, 0x10, 0x1f ;  /* 0x0a001f006e8e7f89 */ /* 0x00226200000e0000 */
[----:B------:R-:W-:Y:S03]  /*3350*/  BSSY.RECONVERGENT B0, `(.L_x_16349) ;  /* 0x000000f000007945 */ /* 0x000fe60003800200 */
[----:B------:R1:W1:Y:S04]  /*3360*/  SHFL.DOWN PT, R143, R2, 0x10, 0x1f ;  /* 0x0a001f00028f7f89 */ /* 0x00026800000e0000 */
        /* <DEDUP_REMOVED lines=13> */
.L_x_16350:
[----:B------:R-:W-:Y:S05]  /*3440*/  BSYNC.RECONVERGENT B0 ;  /* 0x0000000000007941 */ /* 0x000fea0003800200 */
.L_x_16349:
[----:B------:R-:W-:Y:S01]  /*3450*/  SHFL.DOWN PT, R145, R2, 0x1, 0x1f ;  /* 0x08201f0002917f89 */ /* 0x000fe200000e0000 */
[C---:B------:R-:W-:Y:S01]  /*3460*/  ISETP.NE.AND P1, PT, R36.reuse, 0x1f, PT ;  /* 0x0000001f2400780c */ /* 0x040fe20003f25270 */
[----:B------:R-:W-:Y:S01]  /*3470*/  BSSY.RECONVERGENT B0, `(.L_x_16351) ;  /* 0x0000141000007945 */ /* 0x000fe20003800200 */
[----:B------:R-:W-:Y:S01]  /*3480*/  ISETP.NE.AND P2, PT, R36, RZ, PT ;  /* 0x000000ff2400720c */ /* 0x000fe20003f45270 */
[----:B-1----:R-:W1:Y:S01]  /*3490*/  SHFL.IDX PT, R142, R11, RZ, 0x1f ;  /* 0x00001fff0b8e7589 */ /* 0x002e6200000e0000 */
[----:B------:R-:W-:-:S03]  /*34a0*/  ISETP.GT.AND P3, PT, R44, 0xf, PT ;  /* 0x0000000f2c00780c */ /* 0x000fc60003f64270 */
[----:B------:R-:W5:Y:S04]  /*34b0*/  SHFL.DOWN PT, R143, R110, 0x1, 0x1f ;  /* 0x08201f006e8f7f89 */ /* 0x000f6800000e0000 */
[----:B------:R-:W5:Y:S04]  /*34c0*/  SHFL.IDX PT, R141, R10, RZ, 0x1f ;  /* 0x00001fff0a8d7589 */ /* 0x000f6800000e0000 */
[----:B0-----:R-:W0:Y:S04]  /*34d0*/  SHFL.DOWN PT, R147, R25, 0x1, 0x1f ;  /* 0x08201f0019937f89 */ /* 0x001e2800000e0000 */
[----:B------:R-:W0:Y:S04]  /*34e0*/  SHFL.DOWN PT, R149, R24, 0x1, 0x1f ;  /* 0x08201f0018957f89 */ /* 0x000e2800000e0000 */
[----:B--23--:R-:W2:Y:S01]  /*34f0*/  SHFL.IDX PT, R2, R2, RZ, 0x1f ;  /* 0x00001fff02027589 */ /* 0x00cea200000e0000 */
[----:B-1----:R-:W-:-:S03]  /*3500*/  @P1 FMUL.FTZ R140, R145, R142 ;  /* 0x0000008e918c1220 */ /* 0x002fc60000410000 */
[----:B----4-:R-:W-:Y:S01]  /*3510*/  SHFL.IDX PT, R110, R110, RZ, 0x1f ;  /* 0x00001fff6e6e7589 */ /* 0x010fe200000e0000 */
[----:B-----5:R-:W-:-:S03]  /*3520*/  @P1 FMUL.FTZ R144, R143, R142 ;  /* 0x0000008e8f901220 */ /* 0x020fc60000410000 */
[----:B------:R-:W-:Y:S01]  /*3530*/  SHFL.IDX PT, R25, R25, RZ, 0x1f ;  /* 0x00001fff19197589 */ /* 0x000fe200000e0000 */
[-C--:B------:R-:W-:Y:S01]  /*3540*/  @P1 FFMA.FTZ R140, R143, R141.reuse, -R140 ;  /* 0x0000008d8f8c1223 */ /* 0x080fe2000001088c */
[----:B------:R-:W-:Y:S02]  /*3550*/  @P1 FFMA.FTZ R144, R145, R141, R144 ;  /* 0x0000008d91901223 */ /* 0x000fe40000010090 */
[----:B------:R-:W-:Y:S01]  /*3560*/  SHFL.IDX PT, R24, R24, RZ, 0x1f ;  /* 0x00001fff18187589 */ /* 0x000fe200000e0000 */
[----:B0-----:R-:W-:Y:S01]  /*3570*/  @P1 FADD.FTZ R141, R147, R140 ;  /* 0x0000008c938d1221 */ /* 0x001fe20000010000 */
[----:B------:R-:W-:Y:S01]  /*3580*/  FMUL.FTZ R140, R134, R139 ;  /* 0x0000008b868c7220 */ /* 0x000fe20000410000 */
[----:B------:R-:W-:Y:S02]  /*3590*/  @P1 FADD.FTZ R142, R149, R144 ;  /* 0x00000090958e1221 */ /* 0x000fe40000010000 */
[-C--:B------:R-:W-:Y:S01]  /*35a0*/  FMUL.FTZ R143, R141, R7.reuse ;  /* 0x000000078d8f7220 */ /* 0x080fe20000410000 */
[----:B------:R-:W-:Y:S01]  /*35b0*/  ISETP.GT.AND P1, PT, R44, 0x1e, PT ;  /* 0x0000001e2c00780c */ /* 0x000fe20003f24270 */
[C---:B------:R-:W-:Y:S01]  /*35c0*/  FMUL.FTZ R144, R142.reuse, R7 ;  /* 0x000000078e907220 */ /* 0x040fe20000410000 */
[C---:B------:R-:W-:Y:S01]  /*35d0*/  FMUL.FTZ R7, R137.reuse, R139 ;  /* 0x0000008b89077220 */ /* 0x040fe20000410000 */
[----:B------:R-:W-:Y:S01]  /*35e0*/  FFMA.FTZ R142, R142, R6, -R143 ;  /* 0x000000068e8e7223 */ /* 0x000fe2000001088f */
[----:B------:R-:W-:Y:S01]  /*35f0*/  FFMA.FTZ R137, R137, R138, -R140 ;  /* 0x0000008a89897223 */ /* 0x000fe2000001088c */
[----:B------:R-:W-:Y:S01]  /*3600*/  FFMA.FTZ R144, R141, R6, R144 ;  /* 0x000000068d907223 */ /* 0x000fe20000010090 */
[----:B------:R-:W-:Y:S01]  /*3610*/  FFMA.FTZ R7, R134, R138, R7 ;  /* 0x0000008a86077223 */ /* 0x000fe20000010007 */
[----:B------:R-:W-:Y:S01]  /*3620*/  FADD.FTZ R117, R117, R142 ;  /* 0x0000008e75757221 */ /* 0x000fe20000010000 */
[----:B------:R-:W-:Y:S01]  /*3630*/  @P2 FADD.FTZ R138, R130, R137 ;  /* 0x00000089828a2221 */ /* 0x000fe20000010000 */
[----:B------:R-:W-:Y:S01]  /*3640*/  FADD.FTZ R119, R119, R144 ;  /* 0x0000009077777221 */ /* 0x000fe20000010000 */
[----:B------:R-:W-:Y:S01]  /*3650*/  @P2 FADD.FTZ R139, R126, R7 ;  /* 0x000000077e8b2221 */ /* 0x000fe20000010000 */
[C---:B------:R-:W-:Y:S01]  /*3660*/  FMUL.FTZ R137, R108.reuse, R117 ;  /* 0x000000756c897220 */ /* 0x040fe20000410000 */
[CC--:B------:R-:W-:Y:S01]  /*3670*/  FMUL.FTZ R6, R5.reuse, R138.reuse ;  /* 0x0000008a05067220 */ /* 0x0c0fe20000410000 */
        /* <DEDUP_REMOVED lines=9> */
[----:B------:R-:W-:Y:S01]  /*3710*/  FADD.FTZ R4, R92, R7 ;  /* 0x000000075c047221 */ /* 0x000fe20000010000 */
[----:B------:R-:W-:Y:S01]  /*3720*/  FMUL.FTZ R7, R101, R125 ;  /* 0x0000007d65077220 */ /* 0x000fe20000410000 */
[----:B------:R-:W-:Y:S01]  /*3730*/  FMUL.FTZ R5, R107, R126 ;  /* 0x0000007e6b057220 */ /* 0x000fe20000410000 */
[-C--:B------:R-:W-:Y:S01]  /*3740*/  FMUL.FTZ R130, R101, R127.reuse ;  /* 0x0000007f65827220 */ /* 0x080fe20000410000 */
[----:B------:R-:W-:Y:S01]  /*3750*/  FMUL.FTZ R6, R107, R4 ;  /* 0x000000046b067220 */ /* 0x000fe20000410000 */
[----:B------:R-:W-:Y:S01]  /*3760*/  FFMA.FTZ R7, R102, R127, -R7 ;  /* 0x0000007f66077223 */ /* 0x000fe20000010807 */
[----:B------:R-:W-:Y:S01]  /*3770*/  ISETP.GT.AND P2, PT, R44, 0x1d, PT ;  /* 0x0000001d2c00780c */ /* 0x000fe20003f44270 */
        /* <DEDUP_REMOVED lines=54> */
[----:B------:R-:W-:Y:S01]  /*3ae0*/  FFMA.FTZ R140, R0, R4, RZ ;  /* 0x00000004008c7223 */ /* 0x000fe200000100ff */
[C---:B------:R-:W-:Y:S01]  /*3af0*/  FMUL.FTZ R124, R107.reuse, R112 ;  /* 0x000000706b7c7220 */ /* 0x040fe20000410000 */
[-C--:B------:R-:W-:Y:S01]  /*3b00*/  FMUL.FTZ R113, R107, R114.reuse ;  /* 0x000000726b717220 */ /* 0x080fe20000410000 */
[----:B------:R-:W-:Y:S01]  /*3b10*/  FADD.FTZ R116, R97, R116 ;  /* 0x0000007461747221 */ /* 0x000fe20000010000 */
[----:B------:R-:W-:Y:S01]  /*3b20*/  FMUL.FTZ R107, R101, R111 ;  /* 0x0000006f656b7220 */ /* 0x000fe20000410000 */
[C---:B------:R-:W-:Y:S01]  /*3b30*/  FFMA.FTZ R124, R103.reuse, R114, R124 ;  /* 0x00000072677c7223 */ /* 0x040fe2000001007c */
[----:B------:R-:W-:Y:S01]  /*3b40*/  FFMA.FTZ R138, R103, R112, -R113 ;  /* 0x00000070678a7223 */ /* 0x000fe20000010871 */
[----:B------:R-:W-:Y:S01]  /*3b50*/  FFMA.FTZ R140, R83, R6, R140 ;  /* 0x00000006538c7223 */ /* 0x000fe2000001008c */
[-C--:B------:R-:W-:Y:S01]  /*3b60*/  FFMA.FTZ R113, R102, R116.reuse, -R107 ;  /* 0x0000007466717223 */ /* 0x080fe2000001086b */
[----:B------:R-:W-:Y:S01]  /*3b70*/  FMUL.FTZ R122, R101, R116 ;  /* 0x00000074657a7220 */ /* 0x000fe20000410000 */
[----:B------:R-:W-:Y:S01]  /*3b80*/  FADD.FTZ R3, R3, R124 ;  /* 0x0000007c03037221 */ /* 0x000fe20000010000 */
[----:B------:R-:W-:Y:S01]  /*3b90*/  FFMA.FTZ R147, R85, R7, R140 ;  /* 0x0000000755937223 */ /* 0x000fe2000001008c */
[----:B------:R-:W-:Y:S01]  /*3ba0*/  FADD.FTZ R107, -R94, R7 ;  /* 0x000000075e6b7221 */ /* 0x000fe20000010100 */
[----:B------:R-:W-:Y:S01]  /*3bb0*/  FADD.FTZ R7, R98, R113 ;  /* 0x0000007162077221 */ /* 0x000fe20000010000 */
[----:B------:R-:W-:Y:S01]  /*3bc0*/  FFMA.FTZ R103, R102, R111, R122 ;  /* 0x0000006f66677223 */ /* 0x000fe2000001007a */
[----:B------:R-:W-:Y:S01]  /*3bd0*/  FADD.FTZ R109, R109, R138 ;  /* 0x0000008a6d6d7221 */ /* 0x000fe20000010000 */
[----:B------:R-:W-:Y:S01]  /*3be0*/  FMUL.FTZ R113, R72, R3 ;  /* 0x0000000348717220 */ /* 0x000fe20000410000 */
[----:B------:R-:W-:Y:S01]  /*3bf0*/  FADD.FTZ R101, -R92, R4 ;  /* 0x000000045c657221 */ /* 0x000fe20000010100 */
[----:B------:R-:W-:Y:S01]  /*3c00*/  FADD.FTZ R102, -R93, R6 ;  /* 0x000000065d667221 */ /* 0x000fe20000010100 */
[----:B------:R-:W-:Y:S01]  /*3c10*/  FADD.FTZ R103, RZ, R103 ;  /* 0x00000067ff677221 */ /* 0x000fe20000010000 */
[----:B------:R-:W-:Y:S01]  /*3c20*/  FMUL.FTZ R4, R72, R109 ;  /* 0x0000006d48047220 */ /* 0x000fe20000410000 */
        /* <DEDUP_REMOVED lines=8> */
[----:B------:R-:W-:Y:S01]  /*3cb0*/  FMUL.FTZ R145, R130, R115 ;  /* 0x0000007382917220 */ /* 0x000fe20000410000 */
[----:B------:R-:W-:Y:S01]  /*3cc0*/  FFMA.FTZ R6, R101, R113, R6 ;  /* 0x0000007165067223 */ /* 0x000fe20000010006 */
[----:B------:R-:W-:Y:S01]  /*3cd0*/  FMUL.FTZ R138, R74, R123 ;  /* 0x0000007b4a8a7220 */ /* 0x000fe20000410000 */
[----:B------:R-:W-:Y:S01]  /*3ce0*/  FMUL.FTZ R140, R134, R108 ;  /* 0x0000006c868c7220 */ /* 0x000fe20000410000 */
[----:B------:R-:W-:Y:S01]  /*3cf0*/  FFMA.FTZ R145, R102, R143, -R145 ;  /* 0x0000008f66917223 */ /* 0x000fe20000010891 */
[----:B------:R-:W-:Y:S01]  /*3d00*/  FADD.FTZ R124, RZ, R6 ;  /* 0x00000006ff7c7221 */ /* 0x000fe20000010000 */
[----:B------:R-:W-:Y:S01]  /*3d10*/  FFMA.FTZ R4, R106, R7, -R139 ;  /* 0x000000076a047223 */ /* 0x000fe2000001088b */
[-C--:B------:R-:W-:Y:S01]  /*3d20*/  FFMA.FTZ R140, R107, R138.reuse, -R140 ;  /* 0x0000008a6b8c7223 */ /* 0x080fe2000001088c */
[----:B------:R-:W-:Y:S01]  /*3d30*/  FMUL.FTZ R143, R130, R143 ;  /* 0x0000008f828f7220 */ /* 0x000fe20000410000 */
[----:B------:R-:W-:Y:S01]  /*3d40*/  FFMA.FTZ R6, R106, R103, R141 ;  /* 0x000000676a067223 */ /* 0x000fe2000001008d */
[----:B------:R-:W-:Y:S01]  /*3d50*/  FMUL.FTZ R138, R134, R138 ;  /* 0x0000008a868a7220 */ /* 0x000fe20000410000 */
[----:B------:R-:W-:Y:S01]  /*3d60*/  FMUL.FTZ R106, R75, R135 ;  /* 0x000000874b6a7220 */ /* 0x000fe20000410000 */
[----:B------:R-:W-:Y:S01]  /*3d70*/  FFMA.FTZ R143, R102, R115, R143 ;  /* 0x00000073668f7223 */ /* 0x000fe2000001008f */
[----:B------:R-:W-:Y:S01]  /*3d80*/  FADD.FTZ R122, RZ, R122 ;  /* 0x0000007aff7a7221 */ /* 0x000fe20000010000 */
[----:B------:R-:W-:Y:S01]  /*3d90*/  FFMA.FTZ R141, R107, R108, R138 ;  /* 0x0000006c6b8d7223 */ /* 0x000fe2000001008a */
[----:B------:R-:W-:Y:S01]  /*3da0*/  FADD.FTZ R139, -R95, R5 ;  /* 0x000000055f8b7221 */ /* 0x000fe20000010100 */
[----:B------:R-:W-:Y:S01]  /*3db0*/  FMUL.FTZ R138, R75, R136 ;  /* 0x000000884b8a7220 */ /* 0x000fe20000410000 */
[----:B------:R-:W-:Y:S01]  /*3dc0*/  FMUL.FTZ R144, R137, R106 ;  /* 0x0000006a89907220 */ /* 0x000fe20000410000 */
[----:B------:R-:W-:Y:S01]  /*3dd0*/  FADD.FTZ R124, R124, R143 ;  /* 0x0000008f7c7c7221 */ /* 0x000fe20000010000 */
[----:B------:R-:W-:Y:S01]  /*3de0*/  FADD.FTZ R145, R122, R145 ;  /* 0x000000917a917221 */ /* 0x000fe20000010000 */
[----:B------:R-:W-:Y:S01]  /*3df0*/  FFMA.FTZ R142, R86, R5, R147 ;  /* 0x00000005568e7223 */ /* 0x000fe20000010093 */
[-C--:B------:R-:W-:Y:S01]  /*3e00*/  FFMA.FTZ R143, R139, R138.reuse, -R144 ;  /* 0x0000008a8b8f7223 */ /* 0x080fe20000010890 */
[----:B------:R-:W-:Y:S01]  /*3e10*/  FMUL.FTZ R138, R137, R138 ;  /* 0x0000008a898a7220 */ /* 0x000fe20000410000 */
[----:B------:R-:W-:Y:S01]  /*3e20*/  FFMA.FTZ R122, R0, -R126, RZ ;  /* 0x8000007e007a7223 */ /* 0x000fe200000100ff */
[----:B------:R-:W-:Y:S01]  /*3e30*/  FADD.FTZ R140, R145, R140 ;  /* 0x0000008c918c7221 */ /* 0x000fe20000010000 */
[----:B------:R-:W-:Y:S01]  /*3e40*/  FFMA.FTZ R145, R87, R120, R142 ;  /* 0x0000007857917223 */ /* 0x000fe2000001008e */
[----:B------:R-:W-:Y:S01]  /*3e50*/  FADD.FTZ R5, R124, R141 ;  /* 0x0000008d7c057221 */ /* 0x000fe20000010000 */
[----:B------:R-:W-:Y:S01]  /*3e60*/  FMUL.FTZ R142, R76, R133 ;  /* 0x000000854c8e7220 */ /* 0x000fe20000410000 */
[----:B------:R-:W-:Y:S01]  /*3e70*/  FFMA.FTZ R138, R139, R106, R138 ;  /* 0x0000006a8b8a7223 */ /* 0x000fe2000001008a */
[----:B------:R-:W-:Y:S01]  /*3e80*/  FFMA.FTZ R124, R83, -R130, R122 ;  /* 0x80000082537c7223 */ /* 0x000fe2000001007a */
[----:B------:R-:W-:Y:S01]  /*3e90*/  FADD.FTZ R141, -R96, R120 ;  /* 0x00000078608d7221 */ /* 0x000fe20000010100 */
[----:B------:R-:W-:Y:S01]  /*3ea0*/  FMUL.FTZ R122, R76, R132 ;  /* 0x000000844c7a7220 */ /* 0x000fe20000410000 */
[C---:B------:R-:W-:Y:S01]  /*3eb0*/  FMUL.FTZ R120, R118.reuse, R142 ;  /* 0x0000008e76787220 */ /* 0x040fe20000410000 */
[----:B------:R-:W-:Y:S01]  /*3ec0*/  FADD.FTZ R138, R5, R138 ;  /* 0x0000008a058a7221 */ /* 0x000fe20000010000 */
[----:B------:R-:W-:Y:S01]  /*3ed0*/  FFMA.FTZ R5, R85, -R134, R124 ;  /* 0x8000008655057223 */ /* 0x000fe2000001007c */
[-C--:B------:R-:W-:Y:S01]  /*3ee0*/  FMUL.FTZ R149, R118, R122.reuse ;  /* 0x0000007a76957220 */ /* 0x080fe20000410000 */
[----:B------:R-:W-:Y:S01]  /*3ef0*/  FFMA.FTZ R147, R141, R122, R120 ;  /* 0x0000007a8d937223 */ /* 0x000fe20000010078 */
[----:B------:R-:W-:Y:S01]  /*3f00*/  FADD.FTZ R140, R140, R143 ;  /* 0x0000008f8c8c7221 */ /* 0x000fe20000010000 */
[----:B------:R-:W-:Y:S01]  /*3f10*/  FFMA.FTZ R120, R86, -R137, R5 ;  /* 0x8000008956787223 */ /* 0x000fe20000010005 */
[----:B------:R-:W-:Y:S01]  /*3f20*/  FFMA.FTZ R124, R88, R116, R145 ;  /* 0x00000074587c7223 */ /* 0x000fe20000010091 */
[----:B------:R-:W-:Y:S01]  /*3f30*/  FMUL.FTZ R143, R77, R131 ;  /* 0x000000834d8f7220 */ /* 0x000fe20000410000 */
[----:B------:R-:W-:Y:S01]  /*3f40*/  FFMA.FTZ R149, R141, R142, -R149 ;  /* 0x0000008e8d957223 */ /* 0x000fe20000010895 */
[----:B------:R-:W-:Y:S01]  /*3f50*/  FADD.FTZ R142, R138, R147 ;  /* 0x000000938a8e7221 */ /* 0x000fe20000010000 */
[----:B------:R-:W-:Y:S01]  /*3f60*/  FFMA.FTZ R151, R87, -R118, R120 ;  /* 0x8000007657977223 */ /* 0x000fe20000010078 */
[----:B------:R-:W-:Y:S01]  /*3f70*/  FFMA.FTZ R5, R89, R7, R124 ;  /* 0x0000000759057223 */ /* 0x000fe2000001007c */
[----:B------:R-:W-:Y:S01]  /*3f80*/  FADD.FTZ R120, -R98, R7 ;  /* 0x0000000762787221 */ /* 0x000fe20000010100 */
[----:B------:R-:W-:Y:S01]  /*3f90*/  FADD.FTZ R147, RZ, R6 ;  /* 0x00000006ff937221 */ /* 0x000fe20000010000 */
[----:B------:R-:W-:Y:S01]  /*3fa0*/  FADD.FTZ R116, -R97, R116 ;  /* 0x0000007461747221 */ /* 0x000fe20000010100 */
[----:B------:R-:W-:Y:S01]  /*3fb0*/  FMUL.FTZ R6, R77, R128 ;  /* 0x000000804d067220 */ /* 0x000fe20000410000 */
[----:B------:R-:W-:Y:S01]  /*3fc0*/  FMUL.FTZ R7, R111, R143 ;  /* 0x0000008f6f077220 */ /* 0x000fe20000410000 */
[----:B------:R-:W-:Y:S01]  /*3fd0*/  FMUL.FTZ R145, R82, R125 ;  /* 0x0000007d52917220 */ /* 0x000fe20000410000 */
[----:B------:R-:W-:Y:S01]  /*3fe0*/  FADD.FTZ R138, R140, R149 ;  /* 0x000000958c8a7221 */ /* 0x000fe20000010000 */
[----:B------:R-:W-:Y:S01]  /*3ff0*/  FADD.FTZ R4, R99, R4 ;  /* 0x0000000463047221 */ /* 0x000fe20000010000 */
[----:B------:R-:W-:Y:S01]  /*4000*/  FMUL.FTZ R124, R84, R119 ;  /* 0x00000077547c7220 */ /* 0x000fe20000410000 */
[----:B------:R-:W-:Y:S01]  /*4010*/  FMUL.FTZ R140, R82, R127 ;  /* 0x0000007f528c7220 */ /* 0x000fe20000410000 */
[-C--:B------:R-:W-:Y:S01]  /*4020*/  FFMA.FTZ R153, R116, R6.reuse, -R7 ;  /* 0x0000000674997223 */ /* 0x080fe20000010807 */
[----:B------:R-:W-:Y:S01]  /*4030*/  FMUL.FTZ R155, R103, R145 ;  /* 0x00000091679b7220 */ /* 0x000fe20000410000 */
[----:B------:R-:W-:Y:S01]  /*4040*/  FMUL.FTZ R7, R111, R6 ;  /* 0x000000066f077220 */ /* 0x000fe20000410000 */
[----:B------:R-:W-:Y:S01]  /*4050*/  FMUL.FTZ R144, R84, R117 ;  /* 0x0000007554907220 */ /* 0x000fe20000410000 */
[----:B------:R-:W-:Y:S01]  /*4060*/  FADD.FTZ R149, -R99, R4 ;  /* 0x0000000463957221 */ /* 0x000fe20000010100 */
[----:B------:R-:W-:Y:S01]  /*4070*/  FFMA.FTZ R157, R120, R140, -R155 ;  /* 0x0000008c789d7223 */ /* 0x000fe2000001089b */
[----:B------:R-:W-:Y:S01]  /*4080*/  FMUL.FTZ R146, R147, R124 ;  /* 0x0000007c93927220 */ /* 0x000fe20000410000 */
[----:B------:R-:W-:Y:S01]  /*4090*/  FFMA.FTZ R7, R116, R143, R7 ;  /* 0x0000008f74077223 */ /* 0x000fe20000010007 */
[----:B------:R-:W-:Y:S01]  /*40a0*/  FMUL.FTZ R155, R103, R140 ;  /* 0x0000008c679b7220 */ /* 0x000fe20000410000 */
[----:B------:R-:W-:Y:S01]  /*40b0*/  FFMA.FTZ R6, R88, -R111, R151 ;  /* 0x8000006f58067223 */ /* 0x000fe20000010097 */
[-C--:B------:R-:W-:Y:S01]  /*40c0*/  FFMA.FTZ R151, R149, R144.reuse, -R146 ;  /* 0x0000009095977223 */ /* 0x080fe20000010892 */
[----:B------:R-:W-:Y:S01]  /*40d0*/  FADD.FTZ R7, R142, R7 ;  /* 0x000000078e077221 */ /* 0x000fe20000010000 */
        /* <DEDUP_REMOVED lines=11> */
[----:B------:R-:W-:Y:S01]  /*4190*/  FADD.FTZ R71, R124, R71 ;  /* 0x000000477c477221 */ /* 0x000fe20000010000 */
[----:B------:R0:W1:Y:S01]  /*41a0*/  SHFL.DOWN PT, R153, R5, 0x1, 0x1f ;  /* 0x08201f0005997f89 */ /* 0x00006200000e0000 */
[----:B------:R-:W-:Y:S01]  /*41b0*/  MOV R6, R5 ;  /* 0x0000000500067202 */ /* 0x000fe20000000f00 */
[----:B------:R-:W-:Y:S01]  /*41c0*/  FADD.FTZ R70, R145, R70 ;  /* 0x0000004691467221 */ /* 0x000fe20000010000 */
[----:B------:R-:W-:Y:S01]  /*41d0*/  MOV R7, R140 ;  /* 0x0000008c00077202 */ /* 0x000fe20000000f00 */
[----:B------:R-:W3:Y:S01]  /*41e0*/  SHFL.DOWN PT, R144, R140, 0x1, 0x1f ;  /* 0x08201f008c907f89 */ /* 0x000ee200000e0000 */
[----:B------:R-:W-:Y:S01]  /*41f0*/  FADD.FTZ R68, R143, R68 ;  /* 0x000000448f447221 */ /* 0x000fe20000010000 */
[----:B------:R-:W-:Y:S01]  /*4200*/  FADD.FTZ R69, R122, R69 ;  /* 0x000000457a457221 */ /* 0x000fe20000010000 */
[----:B------:R-:W-:Y:S01]  /*4210*/  FADD.FTZ R66, R106, R66 ;  /* 0x000000426a427221 */ /* 0x000fe20000010000 */
[----:B------:R-:W4:Y:S01]  /*4220*/  SHFL.DOWN PT, R151, R4, 0x1, 0x1f ;  /* 0x08201f0004977f89 */ /* 0x000f2200000e0000 */
[----:B0-----:R-:W-:Y:S01]  /*4230*/  MOV R5, R138 ;  /* 0x0000008a00057202 */ /* 0x001fe20000000f00 */
[----:B------:R-:W-:-:S02]  /*4240*/  FADD.FTZ R67, R108, R67 ;  /* 0x000000436c437221 */ /* 0x000fc40000010000 */
[----:B------:R2:W0:Y:S02]  /*4250*/  SHFL.DOWN PT, R142, R138, 0x1, 0x1f ;  /* 0x08201f008a8e7f89 */ /* 0x00042400000e0000 */
[----:B--2---:R-:W-:Y:S01]  /*4260*/  FMUL.FTZ R138, R2, R8 ;  /* 0x00000008028a7220 */ /* 0x004fe20000410000 */
[----:B-1----:R-:W-:Y:S01]  /*4270*/  @!P1 FADD.FTZ R6, R6, R153 ;  /* 0x0000009906069221 */ /* 0x002fe20000010000 */
[----:B------:R-:W-:Y:S01]  /*4280*/  FMUL.FTZ R153, R2, R11 ;  /* 0x0000000b02997220 */ /* 0x000fe20000410000 */
[----:B---3--:R-:W-:-:S03]  /*4290*/  @!P1 FADD.FTZ R7, R7, R144 ;  /* 0x0000009007079221 */ /* 0x008fc60000010000 */
[----:B------:R-:W1:Y:S01]  /*42a0*/  SHFL.DOWN PT, R157, R6, 0x2, 0x1f ;  /* 0x08401f00069d7f89 */ /* 0x000e6200000e0000 */
[----:B----4-:R-:W-:Y:S01]  /*42b0*/  @!P1 FADD.FTZ R4, R151, R4 ;  /* 0x0000000497049221 */ /* 0x010fe20000010000 */
[C---:B------:R-:W-:Y:S01]  /*42c0*/  FMUL.FTZ R151, R2.reuse, R9 ;  /* 0x0000000902977220 */ /* 0x040fe20000410000 */
[-C--:B------:R-:W-:Y:S01]  /*42d0*/  FMUL.FTZ R2, R2, R10.reuse ;  /* 0x0000000a02027220 */ /* 0x080fe20000410000 */
[C---:B------:R-:W-:Y:S01]  /*42e0*/  FFMA.FTZ R10, R110.reuse, R10, -R153 ;  /* 0x0000000a6e0a7223 */ /* 0x040fe20000010899 */
[----:B0-----:R-:W-:Y:S01]  /*42f0*/  @!P1 FADD.FTZ R5, R5, R142 ;  /* 0x0000008e05059221 */ /* 0x001fe20000010000 */
[----:B------:R-:W0:Y:S01]  /*4300*/  SHFL.DOWN PT, R155, R4, 0x2, 0x1f ;  /* 0x08401f00049b7f89 */ /* 0x000e2200000e0000 */
[----:B------:R-:W-:Y:S01]  /*4310*/  FFMA.FTZ R8, R110, R8, -R151 ;  /* 0x000000086e087223 */ /* 0x000fe20000010897 */
[----:B------:R-:W-:Y:S01]  /*4320*/  ISETP.NE.AND P1, PT, R36, RZ, PT ;  /* 0x000000ff2400720c */ /* 0x000fe20003f25270 */
[C---:B------:R-:W-:Y:S01]  /*4330*/  FMUL.FTZ R151, R23.reuse, R117 ;  /* 0x0000007517977220 */ /* 0x040fe20000410000 */
[----:B------:R-:W2:Y:S01]  /*4340*/  SHFL.DOWN PT, R142, R7, 0x2, 0x1f ;  /* 0x08401f00078e7f89 */ /* 0x000ea200000e0000 */
[C---:B------:R-:W-:Y:S01]  /*4350*/  FFMA.FTZ R9, R110.reuse, R9, R138 ;  /* 0x000000096e097223 */ /* 0x040fe2000001008a */
[----:B------:R-:W-:Y:S01]  /*4360*/  FFMA.FTZ R11, R110, R11, R2 ;  /* 0x0000000b6e0b7223 */ /* 0x000fe20000010002 */
[-C--:B------:R-:W-:Y:S01]  /*4370*/  FMUL.FTZ R110, R23, R119.reuse ;  /* 0x00000077176e7220 */ /* 0x080fe20000410000 */
[----:B------:R-:W3:Y:S01]  /*4380*/  SHFL.DOWN PT, R140, R5, 0x2, 0x1f ;  /* 0x08401f00058c7f89 */ /* 0x000ee200000e0000 */
[----:B------:R-:W-:Y:S01]  /*4390*/  FFMA.FTZ R2, R22, R119, R151 ;  /* 0x0000007716027223 */ /* 0x000fe20000010097 */
[----:B------:R-:W-:Y:S01]  /*43a0*/  FADD.FTZ R10, R25, R10 ;  /* 0x0000000a190a7221 */ /* 0x000fe20000010000 */
[----:B------:R-:W-:Y:S01]  /*43b0*/  FADD.FTZ R11, R24, R11 ;  /* 0x0000000b180b7221 */ /* 0x000fe20000010000 */
[----:B------:R-:W-:Y:S01]  /*43c0*/  FFMA.FTZ R110, R22, R117, -R110 ;  /* 0x00000075166e7223 */ /* 0x000fe2000001086e */
[----:B------:R-:W-:Y:S01]  /*43d0*/  FMUL.FTZ R2, R149, R2 ;  /* 0x0000000295027220 */ /* 0x000fe20000410000 */
[C---:B------:R-:W-:Y:S01]  /*43e0*/  FMUL.FTZ R25, R23.reuse, R127 ;  /* 0x0000007f17197220 */ /* 0x040fe20000410000 */
[-C--:B------:R-:W-:Y:S01]  /*43f0*/  FMUL.FTZ R117, R23, R125.reuse ;  /* 0x0000007d17757220 */ /* 0x080fe20000410000 */
[----:B-1----:R-:W-:Y:S01]  /*4400*/  @!P2 FADD.FTZ R6, R6, R157 ;  /* 0x0000009d0606a221 */ /* 0x002fe20000010000 */
[----:B------:R1:W-:Y:S01]  /*4410*/  @!P1 STS.128 [UR6+0x1770], R8 ;  /* 0x00177008ff009988 */ /* 0x0003e20008000c06 */
[----:B------:R-:W-:Y:S01]  /*4420*/  FFMA.FTZ R110, R147, R110, R2 ;  /* 0x0000006e936e7223 */ /* 0x000fe20000010002 */
[C---:B------:R-:W-:Y:S01]  /*4430*/  FFMA.FTZ R25, R22.reuse, R125, R25 ;  /* 0x0000007d16197223 */ /* 0x040fe20000010019 */
[----:B------:R-:W-:Y:S01]  /*4440*/  FFMA.FTZ R2, R22, R127, -R117 ;  /* 0x0000007f16027223 */ /* 0x000fe20000010875 */
[----:B------:R-:W4:Y:S01]  /*4450*/  SHFL.DOWN PT, R149, R6, 0x4, 0x1f ;  /* 0x08801f0006957f89 */ /* 0x000f2200000e0000 */
[----:B------:R-:W-:Y:S01]  /*4460*/  FFMA.FTZ R119, R55, R119, R110 ;  /* 0x0000007737777223 */ /* 0x000fe2000001006e */
[----:B------:R-:W-:Y:S01]  /*4470*/  FMUL.FTZ R120, R120, R25 ;  /* 0x0000001978787220 */ /* 0x000fe20000410000 */
[----:B0-----:R-:W-:-:S02]  /*4480*/  @!P2 FADD.FTZ R4, R4, R155 ;  /* 0x0000009b0404a221 */ /* 0x001fc40000010000 */
[----:B------:R-:W-:Y:S01]  /*4490*/  FADD.FTZ R56, R119, R56 ;  /* 0x0000003877387221 */ /* 0x000fe20000010000 */
[----:B------:R-:W-:Y:S01]  /*44a0*/  FFMA.FTZ R2, R103, R2, R120 ;  /* 0x0000000267027223 */ /* 0x000fe20000010078 */
[----:B--2---:R-:W-:Y:S01]  /*44b0*/  @!P2 FADD.FTZ R7, R7, R142 ;  /* 0x0000008e0707a221 */ /* 0x004fe20000010000 */
[----:B------:R-:W0:Y:S01]  /*44c0*/  SHFL.DOWN PT, R147, R4, 0x4, 0x1f ;  /* 0x08801f0004937f89 */ /* 0x000e2200000e0000 */
[----:B-1----:R-:W-:Y:S01]  /*44d0*/  FMUL.FTZ R9, R23, R128 ;  /* 0x0000008017097220 */ /* 0x002fe20000410000 */
[----:B---3--:R-:W-:Y:S02]  /*44e0*/  @!P2 FADD.FTZ R5, R5, R140 ;  /* 0x0000008c0505a221 */ /* 0x008fe40000010000 */
[----:B------:R-:W1:Y:S01]  /*44f0*/  SHFL.DOWN PT, R10, R7, 0x4, 0x1f ;  /* 0x08801f00070a7f89 */ /* 0x000e6200000e0000 */
[----:B------:R-:W-:Y:S01]  /*4500*/  ISETP.GT.AND P2, PT, R44, 0x1b, PT ;  /* 0x0000001b2c00780c */ /* 0x000fe20003f44270 */
[----:B------:R-:W-:Y:S01]  /*4510*/  FFMA.FTZ R9, R22, R131, R9 ;  /* 0x0000008316097223 */ /* 0x000fe20000010009 */
[----:B------:R-:W-:Y:S01]  /*4520*/  FFMA.FTZ R2, R53, R125, R2 ;  /* 0x0000007d35027223 */ /* 0x000fe20000010002 */
[----:B------:R-:W2:Y:S01]  /*4530*/  SHFL.DOWN PT, R8, R5, 0x4, 0x1f ;  /* 0x08801f0005087f89 */ /* 0x000ea200000e0000 */
[C---:B------:R-:W-:Y:S01]  /*4540*/  FMUL.FTZ R11, R23.reuse, R131 ;  /* 0x00000083170b7220 */ /* 0x040fe20000410000 */
[----:B------:R-:W-:Y:S01]  /*4550*/  FMUL.FTZ R116, R116, R9 ;  /* 0x0000000974747220 */ /* 0x000fe20000410000 */
[C---:B------:R-:W-:Y:S01]  /*4560*/  FMUL.FTZ R9, R23.reuse, R132 ;  /* 0x0000008417097220 */ /* 0x040fe20000410000 */
[----:B------:R-:W-:Y:S01]  /*4570*/  FADD.FTZ R61, R2, R61 ;  /* 0x0000003d023d7221 */ /* 0x000fe20000010000 */
[C---:B------:R-:W-:Y:S01]  /*4580*/  FFMA.FTZ R128, R22.reuse, R128, -R11 ;  /* 0x0000008016807223 */ /* 0x040fe2000001080b */
[C---:B------:R-:W-:Y:S01]  /*4590*/  FMUL.FTZ R11, R23.reuse, R135 ;  /* 0x00000087170b7220 */ /* 0x040fe20000410000 */
[-C--:B------:R-:W-:Y:S01]  /*45a0*/  FFMA.FTZ R25, R22, R133.reuse, -R9 ;  /* 0x0000008516197223 */ /* 0x080fe20000010809 */
[C---:B------:R-:W-:Y:S01]  /*45b0*/  FMUL.FTZ R133, R23.reuse, R133 ;  /* 0x0000008517857220 */ /* 0x040fe20000410000 */
[-C--:B------:R-:W-:Y:S01]  /*45c0*/  FMUL.FTZ R9, R23, R136.reuse ;  /* 0x0000008817097220 */ /* 0x080fe20000410000 */
[----:B----4-:R-:W-:Y:S01]  /*45d0*/  @!P2 FADD.FTZ R6, R6, R149 ;  /* 0x000000950606a221 */ /* 0x010fe20000010000 */
[C---:B------:R-:W-:Y:S01]  /*45e0*/  FFMA.FTZ R136, R22.reuse, R136, -R11 ;  /* 0x0000008816887223 */ /* 0x040fe2000001080b */
[----:B------:R-:W-:Y:S01]  /*45f0*/  FFMA.FTZ R2, R22, R132, R133 ;  /* 0x0000008416027223 */ /* 0x000fe20000010085 */
[----:B------:R-:W-:-:S02]  /*4600*/  FFMA.FTZ R111, R111, R128, R116 ;  /* 0x000000806f6f7223 */ /* 0x000fc40000010074 */
[----:B------:R-:W3:Y:S01]  /*4610*/  SHFL.DOWN PT, R117, R6, 0x8, 0x1f ;  /* 0x09001f0006757f89 */ /* 0x000ee200000e0000 */
        /* <DEDUP_REMOVED lines=10> */
[----:B------:R-:W-:Y:S01]  /*46c0*/  ISETP.GT.AND P2, PT, R44, 0x17, PT ;  /* 0x000000172c00780c */ /* 0x000fe20003f44270 */
[----:B------:R-:W-:Y:S01]  /*46d0*/  FFMA.FTZ R137, R137, R136, R2 ;  /* 0x0000008889897223 */ /* 0x000fe20000010002 */
[----:B------:R-:W-:Y:S01]  /*46e0*/  FMUL.FTZ R2, R23, R123 ;  /* 0x0000007b17027220 */ /* 0x000fe20000410000 */
[----:B------:R-:W2:Y:S01]  /*46f0*/  SHFL.DOWN PT, R24, R5, 0x8, 0x1f ;  /* 0x09001f0005187f89 */ /* 0x000ea200000e0000 */
[----:B------:R-:W-:Y:S01]  /*4700*/  FFMA.FTZ R8, R54, R131, R111 ;  /* 0x0000008336087223 */ /* 0x000fe2000001006f */
[----:B------:R-:W-:Y:S01]  /*4710*/  FFMA.FTZ R11, R51, R132, R118 ;  /* 0x00000084330b7223 */ /* 0x000fe20000010076 */
[C---:B------:R-:W-:Y:S01]  /*4720*/  FFMA.FTZ R2, R22.reuse, R121, R2 ;  /* 0x0000007916027223 */ /* 0x040fe20000010002 */
[----:B------:R-:W-:Y:S01]  /*4730*/  FFMA.FTZ R123, R22, R123, -R9 ;  /* 0x0000007b167b7223 */ /* 0x000fe20000010809 */
[----:B------:R-:W-:Y:S01]  /*4740*/  FADD.FTZ R63, R8, R63 ;  /* 0x0000003f083f7221 */ /* 0x000fe20000010000 */
[----:B------:R-:W-:Y:S01]  /*4750*/  FADD.FTZ R62, R11, R62 ;  /* 0x0000003e0b3e7221 */ /* 0x000fe20000010000 */
[----:B------:R-:W-:Y:S01]  /*4760*/  FMUL.FTZ R107, R107, R2 ;  /* 0x000000026b6b7220 */ /* 0x000fe20000410000 */
[----:B------:R-:W-:Y:S01]  /*4770*/  FFMA.FTZ R10, R52, R135, R137 ;  /* 0x00000087340a7223 */ /* 0x000fe20000010089 */
[----:B------:R-:W-:Y:S01]  /*4780*/  FMUL.FTZ R9, R23, R112 ;  /* 0x0000007017097220 */ /* 0x000fe20000410000 */
[----:B---3--:R-:W-:-:S05]  /*4790*/  @!P2 FADD.FTZ R6, R6, R117 ;  /* 0x000000750606a221 */ /* 0x008fca0000010000 */
[----:B------:R3:W4:Y:S01]  /*47a0*/  SHFL.DOWN PT, R25, R6, 0x10, 0x1f ;  /* 0x0a001f0006197f89 */ /* 0x00072200000e0000 */
[----:B0-----:R-:W-:Y:S01]  /*47b0*/  @!P2 FADD.FTZ R4, R4, R103 ;  /* 0x000000670404a221 */ /* 0x001fe20000010000 */
[----:B-1----:R-:W-:-:S04]  /*47c0*/  @!P2 FADD.FTZ R7, R7, R110 ;  /* 0x0000006e0707a221 */ /* 0x002fc80000010000 */
[----:B------:R3:W0:Y:S01]  /*47d0*/  SHFL.DOWN PT, R11, R4, 0x10, 0x1f ;  /* 0x0a001f00040b7f89 */ /* 0x00062200000e0000 */
[----:B--2---:R-:W-:-:S03]  /*47e0*/  @!P2 FADD.FTZ R5, R5, R24 ;  /* 0x000000180505a221 */ /* 0x004fc60000010000 */
[----:B------:R3:W1:Y:S04]  /*47f0*/  SHFL.DOWN PT, R8, R7, 0x10, 0x1f ;  /* 0x0a001f0007087f89 */ /* 0x00066800000e0000 */
[----:B------:R3:W2:Y:S01]  /*4800*/  SHFL.DOWN PT, R2, R5, 0x10, 0x1f ;  /* 0x0a001f0005027f89 */ /* 0x0006a200000e0000 */
[----:B------:R-:W-:Y:S05]  /*4810*/  @P3 BRA `(.L_x_16352) ;  /* 0x0000000000183947 */ /* 0x000fea0003800000 */
[----:B------:R-:W-:Y:S01]  /*4820*/  ISETP.NE.AND P2, PT, R44, RZ, PT ;  /* 0x000000ff2c00720c */ /* 0x000fe20003f45270 */
[----:B0--3--:R-:W-:Y:S01]  /*4830*/  FADD.FTZ R4, R4, R11 ;  /* 0x0000000b04047221 */ /* 0x009fe20000010000 */
[----:B--2---:R-:W-:Y:S01]  /*4840*/  FADD.FTZ R5, R5, R2 ;  /* 0x0000000205057221 */ /* 0x004fe20000010000 */
[----:B----4-:R-:W-:Y:S01]  /*4850*/  FADD.FTZ R6, R6, R25 ;  /* 0x0000001906067221 */ /* 0x010fe20000010000 */
[----:B-1----:R-:W-:-:S09]  /*4860*/  FADD.FTZ R7, R7, R8 ;  /* 0x0000000807077221 */ /* 0x002fd20000010000 */
[----:B------:R0:W-:Y:S02]  /*4870*/  @!P2 STS.128 [UR5+0x230], R4 ;  /* 0x00023004ff00a988 */ /* 0x0001e40008000c05 */
.L_x_16352:
[----:B------:R-:W-:Y:S05]  /*4880*/  BSYNC.RECONVERGENT B0 ;  /* 0x0000000000007941 */ /* 0x000fea0003800200 */
.L_x_16351:
[C---:B--2---:R-:W-:Y:S01]  /*4890*/  FMUL.FTZ R2, R23.reuse, R109 ;  /* 0x0000006d17027220 */ /* 0x044fe20000410000 */
[CC--:B0-----:R-:W-:Y:S01]  /*48a0*/  FMUL.FTZ R11, R23.reuse, R114.reuse ;  /* 0x00000072170b7220 */ /* 0x0c1fe20000410000 */
[C---:B------:R-:W-:Y:S01]  /*48b0*/  FFMA.FTZ R9, R22.reuse, R114, R9 ;  /* 0x0000007216097223 */ /* 0x040fe20000010009 */
[-C--:B-1----:R-:W-:Y:S01]  /*48c0*/  FMUL.FTZ R8, R23, R3.reuse ;  /* 0x0000000317087220 */ /* 0x082fe20000410000 */
        /* <DEDUP_REMOVED lines=22> */
[----:B------:R-:W3:Y:S04]  /*4a30*/  @P1 LDS.64 R2, [UR6+0x2f70] ;  /* 0x002f7006ff021984 */ /* 0x000ee80008000a00 */
[----:B------:R-:W0:Y:S01]  /*4a40*/  @P1 LDS.64 R8, [UR6+0x2770] ;  /* 0x00277006ff081984 */ /* 0x000e220008000a00 */
[----:B---3--:R-:W-:Y:S01]  /*4a50*/  @P1 FADD.FTZ R6, R6, R2 ;  /* 0x0000000206061221 */ /* 0x008fe20000010000 */
[----:B------:R-:W-:Y:S01]  /*4a60*/  @P1 FADD.FTZ R7, R7, R3 ;  /* 0x0000000307071221 */ /* 0x000fe20000010000 */
[----:B0-----:R-:W-:Y:S01]  /*4a70*/  @P1 FADD.FTZ R4, R4, R8 ;  /* 0x0000000804041221 */ /* 0x001fe20000010000 */
[----:B------:R-:W-:-:S03]  /*4a80*/  @P1 FADD.FTZ R5, R5, R9 ;  /* 0x0000000905051221 */ /* 0x000fc60000010000 */
[----:B------:R0:W-:Y:S04]  /*4a90*/  STS.64 [UR6+0x2f70], R6 ;  /* 0x002f7006ff007988 */ /* 0x0001e80008000a06 */
[----:B------:R0:W-:Y:S02]  /*4aa0*/  STS.64 [UR6+0x2770], R4 ;  /* 0x00277004ff007988 */ /* 0x0001e40008000a06 */
.L_x_16354:
[----:B------:R-:W-:Y:S05]  /*4ab0*/  BSYNC.RECONVERGENT B0 ;  /* 0x0000000000007941 */ /* 0x000fea0003800200 */
.L_x_16353:
[----:B------:R-:W-:-:S04]  /*4ac0*/  UIADD3 UR4, UPT, UPT, UR4, 0x1, URZ ;  /* 0x0000000104047890 */ /* 0x000fc8000fffe0ff */
[----:B------:R-:W-:-:S09]  /*4ad0*/  UISETP.GE.AND UP0, UPT, UR4, UR8, UPT ;  /* 0x000000080400728c */ /* 0x000fd2000bf06270 */
[----:B------:R-:W-:Y:S05]  /*4ae0*/  BRA.U !UP0, `(.L_x_16355) ;  /* 0xffffffcd08587547 */ /* 0x000fea000b83ffff */
.L_x_16337:
[----:B------:R-:W-:Y:S01]  /*4af0*/  BAR.SYNC.DEFER_BLOCKING 0x0 ;  /* 0x0000000000007b1d */ /* 0x000fe20000010000 */
[----:B0--3--:R-:W-:Y:S01]  /*4b00*/  F2FP.F16.F32.PACK_AB R7, R71, R70 ;  /* 0x000000464707723e */ /* 0x009fe200000000ff */
[----:B------:R-:W-:Y:S01]  /*4b10*/  HFMA2 R13, -RZ, RZ, 0, 0 ;  /* 0x00000000ff0d7431 */ /* 0x000fe200000001ff */
[----:B------:R-:W-:Y:S01]  /*4b20*/  F2FP.F16.F32.PACK_AB R6, R68, R69 ;  /* 0x000000454406723e */ /* 0x000fe200000000ff */
[----:B------:R-:W-:Y:S01]  /*4b30*/  FADD.FTZ R38, R38, R60 ;  /* 0x0000003c26267221 */ /* 0x000fe20000010000 */
[----:B------:R-:W-:-:S03]  /*4b40*/  F2FP.F16.F32.PACK_AB R5, R66, R67 ;  /* 0x000000434205723e */ /* 0x000fc600000000ff */
[----:B------:R-:W0:Y:S01]  /*4b50*/  LDC.64 R18, c[0x0][0x4f8] ;  /* 0x00013e00ff127b82 */ /* 0x000e220000000a00 */
[----:B------:R-:W-:Y:S01]  /*4b60*/  F2FP.F16.F32.PACK_AB R4, R65, R64 ;  /* 0x000000404104723e */ /* 0x000fe200000000ff */
[----:B------:R-:W1:Y:S01]  /*4b70*/  LDCU.64 UR6, c[0x0][0x500] ;  /* 0x0000a000ff0677ac */ /* 0x000e620008000a00 */
[----:B------:R-:W-:Y:S02]  /*4b80*/  F2FP.F16.F32.PACK_AB R23, R56, R61 ;  /* 0x0000003d3817723e */ /* 0x000fe400000000ff */
[----:B------:R-:W-:Y:S02]  /*4b90*/  F2FP.F16.F32.PACK_AB R22, R63, R62 ;  /* 0x0000003e3f16723e */ /* 0x000fe400000000ff */
[----:B------:R-:W-:Y:S01]  /*4ba0*/  IADD3 R30, P1, PT, R30, -0x200, RZ ;  /* 0xfffffe001e1e7810 */ /* 0x000fe20007f3e0ff */
[----:B------:R-:W2:Y:S01]  /*4bb0*/  LDC.64 R20, c[0x0][0x550] ;  /* 0x00015400ff147b82 */ /* 0x000ea20000000a00 */
[----:B------:R-:W-:Y:S02]  /*4bc0*/  IADD3 R32, P2, PT, R32, -0x200, RZ ;  /* 0xfffffe0020207810 */ /* 0x000fe40007f5e0ff */
[----:B------:R-:W-:-:S02]  /*4bd0*/  IADD3 R34, P3, PT, R34, -0x200, RZ ;  /* 0xfffffe0022227810 */ /* 0x000fc40007f7e0ff */
[----:B------:R-:W-:Y:S02]  /*4be0*/  IADD3.X R31, PT, PT, R31, -0x1, RZ, P1, !PT ;  /* 0xffffffff1f1f7810 */ /* 0x000fe40000ffe4ff */
[----:B------:R-:W-:Y:S01]  /*4bf0*/  IADD3.X R33, PT, PT, R33, -0x1, RZ, P2, !PT ;  /* 0xffffffff21217810 */ /* 0x000fe200017fe4ff */
[----:B----4-:R-:W3:Y:S01]  /*4c00*/  LDC.64 R24, c[0x0][0x560] ;  /* 0x00015800ff187b82 */ /* 0x010ee20000000a00 */
[----:B------:R-:W-:Y:S01]  /*4c10*/  IADD3.X R35, PT, PT, R35, -0x1, RZ, P3, !PT ;  /* 0xffffffff23237810 */ /* 0x000fe20001ffe4ff */
[----:B------:R2:W-:Y:S01]  /*4c20*/  STS.128 [R27], R4 ;  /* 0x000000041b007388 */ /* 0x0005e20000000c00 */
[----:B------:R-:W-:-:S03]  /*4c30*/  NOP ;  /* 0x0000000000007918 */ /* 0x000fc60000000000 */
[----:B------:R-:W4:Y:S01]  /*4c40*/  LDS.128 R8, [R27] ;  /* 0x000000001b087984 */ /* 0x000f220000000c00 */
[----:B0-----:R-:W-:-:S04]  /*4c50*/  IMAD.WIDE.U32 R2, R18, UR18, R12 ;  /* 0x0000001212027c25 */ /* 0x001fc8000f8e000c */
        /* <DEDUP_REMOVED lines=33> */
.L_x_16335:
        /* <DEDUP_REMOVED lines=34> */
.L_x_16358:
[----:B------:R-:W-:Y:S05]  /*5090*/  BSYNC.RECONVERGENT B0 ;  /* 0x0000000000007941 */ /* 0x000fea0003800200 */
.L_x_16357:
        /* <DEDUP_REMOVED lines=26> */
.L_x_16360:
[----:B------:R-:W-:Y:S05]  /*5240*/  BSYNC.RECONVERGENT B0 ;  /* 0x0000000000007941 */ /* 0x000fea0003800200 */
.L_x_16359:
        /* <DEDUP_REMOVED lines=22> */
.L_x_16362:
        /* <DEDUP_REMOVED lines=60> */
.L_x_16361:
[----:B------:R-:W-:Y:S05]  /*5770*/  EXIT ;  /* 0x000000000000794d */ /* 0x000fea0003800000 */
.L_x_16363:
        /* <DEDUP_REMOVED lines=16> */
.L_x_18776:


//--------------------- .text._Z25selective_scan_bwd_kernelI32Selective_Scan_bwd_kernel_traitsILi32ELi8ELb1ELb0ELb0ELb1ELb0EN3c104HalfENS1_7complexIfEEEEv12SSMParamsBwd --------------------------
	.section	.text._Z25selective_scan_bwd_kernelI32Selective_Scan_bwd_kernel_traitsILi32ELi8ELb1ELb0ELb0ELb1ELb0EN3c104HalfENS1_7complexIfEEEEv12SSMParamsBwd,"ax",@progbits
	.align	128
        .global         _Z25selective_scan_bwd_kernelI32Selective_Scan_bwd_kernel_traitsILi32ELi8ELb1ELb0ELb0ELb1ELb0EN3c104HalfENS1_7complexIfEEEEv12SSMParamsBwd
        .type           _Z25selective_scan_bwd_kernelI32Selective_Scan_bwd_kernel_traitsILi32ELi8ELb1ELb0ELb0ELb1ELb0EN3c104HalfENS1_7complexIfEEEEv12SSMParamsBwd,@function
        .size           _Z25selective_scan_bwd_kernelI32Selective_Scan_bwd_kernel_traitsILi32ELi8ELb1ELb0ELb0ELb1ELb0EN3c104HalfENS1_7complexIfEEEEv12SSMParamsBwd,(.L_x_18777 - _Z25selective_scan_bwd_kernelI32Selective_Scan_bwd_kernel_traitsILi32ELi8ELb1ELb0ELb0ELb1ELb0EN3c104HalfENS1_7complexIfEEEEv12SSMParamsBwd)
        .other          _Z25selective_scan_bwd_kernelI32Selective_Scan_bwd_kernel_traitsILi32ELi8ELb1ELb0ELb0ELb1ELb0EN3c104HalfENS1_7complexIfEEEEv12SSMParamsBwd,@"STO_CUDA_ENTRY STV_DEFAULT"
_Z25selective_scan_bwd_kernelI32Selective_Scan_bwd_kernel_traitsILi32ELi8ELb1ELb0ELb0ELb1ELb0EN3c104HalfENS1_7complexIfEEEEv12SSMParamsBwd:
.text._Z25selective_scan_bwd_kernelI32Selective_Scan_bwd_kernel_traitsILi32ELi8ELb1ELb0ELb0ELb1ELb0EN3c104HalfENS1_7complexIfEEEEv12SSMParamsBwd:
        /* <DEDUP_REMOVED lines=99> */
.L_x_16400:
[----:B------:R-:W-:Y:S01]  /*0630*/  BAR.SYNC.DEFER_BLOCKING 0x0 ;  /* 0x0000000000007b1d */ /* 0x000fe20000010000 */
[----:B0-----:R-:W-:Y:S02]  /*0640*/  MOV R2, R34 ;  /* 0x0000002200027202 */ /* 0x001fe40000000f00 */
[----:B------:R-:W-:-:S03]  /*0650*/  MOV R3, R33 ;  /* 0x0000002100037202 */ /* 0x000fc60000000f00 */
[----:B------:R-:W-:-:S05]  /*0660*/  IMAD.WIDE.U32 R2, R36, 0x10, R2 ;  /* 0x0000001024027825 */ /* 0x000fca00078e0002 */
[----:B------:R0:W2:Y:S01]  /*0670*/  LDG.E.128 R4, desc[UR16][R2.64] ;  /* 0x0000001002047981 */ /* 0x0000a2000c1e1d00 */
[----:B------:R-:W1:Y:S01]  /*0680*/  S2R R67, SR_LANEID ;  /* 0x0000000000437919 */ /* 0x000e620000000000 */
[----:B0-----:R-:W-:Y:S02]  /*0690*/  MOV R2, R32 ;  /* 0x0000002000027202 */ /* 0x001fe40000000f00 */
[----:B------:R-:W-:-:S03]  /*06a0*/  MOV R3, R31 ;  /* 0x0000001f00037202 */ /* 0x000fc60000000f00 */
[----:B------:R-:W-:Y:S01]  /*06b0*/  IMAD.WIDE.U32 R16, R36, 0x10, R2 ;  /* 0x0000001024107825 */ /* 0x000fe200078e0002 */
[----:B-1----:R-:W-:-:S05]  /*06c0*/  LEA R26, R67, UR5, 0x4 ;  /* 0x00000005431a7c11 */ /* 0x002fca000f8e20ff */
[----:B--2---:R-:W-:Y:S01]  /*06d0*/  STS.128 [R26], R4 ;  /* 0x000000041a007388 */ /* 0x004fe20000000c00 */
[----:B------:R-:W-:-:S03]  /*06e0*/  NOP ;  /* 0x0000000000007918 */ /* 0x000fc60000000000 */
[----:B------:R-:W0:Y:S01]  /*06f0*/  LDS.128 R8, [R26] ;  /* 0x000000001a087984 */ /* 0x000e220000000c00 */
[----:B------:R-:W-:Y:S06]  /*0700*/  BAR.SYNC.DEFER_BLOCKING 0x0 ;  /* 0x0000000000007b1d */ /* 0x000fec0000010000 */
[----:B------:R-:W2:Y:S01]  /*0710*/  LDG.E.128 R48, desc[UR16][R16.64] ;  /* 0x0000001010307981 */ /* 0x000ea2000c1e1d00 */
[----:B------:R-:W-:Y:S02]  /*0720*/  MOV R2, R30 ;  /* 0x0000001e00027202 */ /* 0x000fe40000000f00 */
[----:B------:R-:W-:-:S03]  /*0730*/  MOV R3, R29 ;  /* 0x0000001d00037202 */ /* 0x000fc60000000f00 */
[----:B------:R-:W-:Y:S01]  /*0740*/  IMAD.WIDE.U32 R2, R36, 0x10, R2 ;  /* 0x0000001024027825 */ /* 0x000fe200078e0002 */
[----:B--2---:R-:W-:Y:S01]  /*0750*/  STS.128 [R26], R48 ;  /* 0x000000301a007388 */ /* 0x004fe20000000c00 */
[----:B------:R-:W-:-:S03]  /*0760*/  NOP ;  /* 0x0000000000007918 */ /* 0x000fc60000000000 */
[----:B------:R-:W1:Y:S01]  /*0770*/  LDS.128 R20, [R26] ;  /* 0x000000001a147984 */ /* 0x000e620000000c00 */
[----:B------:R-:W-:Y:S06]  /*0780*/  BAR.SYNC.DEFER_BLOCKING 0x0 ;  /* 0x0000000000007b1d */ /* 0x000fec0000010000 */
[----:B------:R-:W2:Y:S01]  /*0790*/  LDG.E.128 R52, desc[UR16][R2.64] ;  /* 0x0000001002347981 */ /* 0x000ea2000c1e1d00 */
[----:B------:R-:W-:Y:S01]  /*07a0*/  BSSY.RECONVERGENT B0, `(.L_x_16365) ;  /* 0x000003c000007945 */ /* 0x000fe20003800200 */
[--C-:B0-----:R-:W-:Y:S02]  /*07b0*/  HADD2.F32 R65, -RZ, R8.reuse.H0_H0 ;  /* 0x20000008ff417230 */ /* 0x101fe40000004100 */
[----:B------:R-:W-:-:S02]  /*07c0*/  HADD2.F32 R71, -RZ, R8.H1_H1 ;  /* 0x30000008ff477230 */ /* 0x000fc40000004100 */
[--C-:B------:R-:W-:Y:S02]  /*07d0*/  HADD2.F32 R69, -RZ, R9.reuse.H0_H0 ;  /* 0x20000009ff457230 */ /* 0x100fe40000004100 */
[----:B------:R-:W-:Y:S02]  /*07e0*/  HADD2.F32 R75, -RZ, R9.H1_H1 ;  /* 0x30000009ff4b7230 */ /* 0x000fe40000004100 */
[--C-:B-1----:R-:W-:Y:S02]  /*07f0*/  HADD2.F32 R19, -RZ, R20.reuse.H0_H0 ;  /* 0x20000014ff137230 */ /* 0x102fe40000004100 */
[--C-:B------:R-:W-:Y:S02]  /*0800*/  HADD2.F32 R57, -RZ, R21.reuse.H0_H0 ;  /* 0x20000015ff397230 */ /* 0x100fe40000004100 */
[----:B------:R-:W-:Y:S02]  /*0810*/  HADD2.F32 R25, -RZ, R20.H1_H1 ;  /* 0x30000014ff197230 */ /* 0x000fe40000004100 */
[----:B-----5:R-:W-:Y:S01]  /*0820*/  FADD.FTZ R72, R19, R40 ;  /* 0x0000002813487221 */ /* 0x020fe20000010000 */
[----:B------:R-:W-:-:S02]  /*0830*/  HADD2.F32 R21, -RZ, R21.H1_H1 ;  /* 0x30000015ff157230 */ /* 0x000fc40000004100 */
[--C-:B------:R-:W-:Y:S01]  /*0840*/  FADD.FTZ R68, R57, R40.reuse ;  /* 0x0000002839447221 */ /* 0x100fe20000010000 */
[--C-:B------:R-:W-:Y:S02]  /*0850*/  HADD2.F32 R49, -RZ, R22.reuse.H0_H0 ;  /* 0x20000016ff317230 */ /* 0x100fe40000004100 */
[--C-:B------:R-:W-:Y:S01]  /*0860*/  FADD.FTZ R70, R25, R40.reuse ;  /* 0x0000002819467221 */ /* 0x100fe20000010000 */
[----:B------:R-:W-:Y:S01]  /*0870*/  FSETP.GTU.FTZ.AND P4, PT, R72, 20, PT ;  /* 0x41a000004800780b */ /* 0x000fe20003f9c000 */
[----:B------:R-:W-:Y:S02]  /*0880*/  HADD2.F32 R51, -RZ, R22.H1_H1 ;  /* 0x30000016ff337230 */ /* 0x000fe40000004100 */
[--C-:B------:R-:W-:Y:S01]  /*0890*/  FADD.FTZ R66, R21, R40.reuse ;  /* 0x0000002815427221 */ /* 0x100fe20000010000 */
[--C-:B------:R-:W-:Y:S02]  /*08a0*/  HADD2.F32 R59, -RZ, R23.reuse.H0_H0 ;  /* 0x20000017ff3b7230 */ /* 0x100fe40000004100 */
[--C-:B------:R-:W-:Y:S01]  /*08b0*/  FADD.FTZ R64, R49, R40.reuse ;  /* 0x0000002831407221 */ /* 0x100fe20000010000 */
[----:B------:R-:W-:Y:S01]  /*08c0*/  FSETP.GTU.FTZ.AND P5, PT, R70, 20, PT ;  /* 0x41a000004600780b */ /* 0x000fe20003fbc000 */
[--C-:B------:R-:W-:Y:S01]  /*08d0*/  FADD.FTZ R62, R51, R40.reuse ;  /* 0x00000028333e7221 */ /* 0x100fe20000010000 */
[----:B------:R-:W-:Y:S01]  /*08e0*/  FSETP.GTU.FTZ.AND P0, PT, R68, 20, PT ;  /* 0x41a000004400780b */ /* 0x000fe20003f1c000 */
[----:B------:R-:W-:Y:S01]  /*08f0*/  HADD2.F32 R23, -RZ, R23.H1_H1 ;  /* 0x30000017ff177230 */ /* 0x000fe20000004100 */
[----:B------:R-:W-:Y:S01]  /*0900*/  FSETP.GTU.FTZ.AND P1, PT, R66, 20, PT ;  /* 0x41a000004200780b */ /* 0x000fe20003f3c000 */
[----:B------:R-:W-:Y:S01]  /*0910*/  FADD.FTZ R74, R59, R40 ;  /* 0x000000283b4a7221 */ /* 0x000fe20000010000 */
[----:B------:R-:W-:-:S02]  /*0920*/  FSETP.GTU.FTZ.AND P2, PT, R64, 20, PT ;  /* 0x41a000004000780b */ /* 0x000fc40003f5c000 */
[----:B------:R-:W-:Y:S01]  /*0930*/  FSETP.GTU.FTZ.AND P3, PT, R62, 20, PT ;  /* 0x41a000003e00780b */ /* 0x000fe20003f7c000 */
[----:B--2---:R0:W-:Y:S01]  /*0940*/  STS.128 [R26], R52 ;  /* 0x000000341a007388 */ /* 0x0041e20000000c00 */
[----:B------:R-:W-:-:S03]  /*0950*/  NOP ;  /* 0x0000000000007918 */ /* 0x000fc60000000000 */
[----:B------:R0:W1:Y:S01]  /*0960*/  LDS.128 R4, [R26] ;  /* 0x000000001a047984 */ /* 0x0000620000000c00 */
[----:B------:R-:W-:Y:S07]  /*0970*/  @P4 BRA `(.L_x_16366) ;  /* 0x0000000000784947 */ /* 0x000fee0003800000 */
        /* <DEDUP_REMOVED lines=30> */
.L_x_16366:
[----:B------:R-:W-:Y:S05]  /*0b60*/  BSYNC.RECONVERGENT B0 ;  /* 0x0000000000007941 */ /* 0x000fea0003800200 */
.L_x_16365:
[----:B------:R-:W-:Y:S01]  /*0b70*/  BSSY.RECONVERGENT B0, `(.L_x_16367) ;  /* 0x0000027000007945 */ /* 0x000fe20003800200 */
[----:B------:R-:W-:Y:S01]  /*0b80*/  FSETP.GTU.FTZ.AND P4, PT, R74, 20, PT ;  /* 0x41a000004a00780b */ /* 0x000fe20003f9c000 */
[--C-:B------:R-:W-:Y:S02]  /*0b90*/  HADD2.F32 R73, -RZ, R10.reuse.H0_H0 ;  /* 0x2000000aff497230 */ /* 0x100fe40000004100 */
[----:B------:R-:W-:Y:S01]  /*0ba0*/  FADD.FTZ R76, R23, R40 ;  /* 0x00000028174c7221 */ /* 0x000fe20000010000 */
[----:B------:R-:W-:Y:S02]  /*0bb0*/  HADD2.F32 R77, -RZ, R10.H1_H1 ;  /* 0x3000000aff4d7230 */ /* 0x000fe40000004100 */
[--C-:B------:R-:W-:Y:S02]  /*0bc0*/  HADD2.F32 R83, -RZ, R11.reuse.H0_H0 ;  /* 0x2000000bff537230 */ /* 0x100fe40000004100 */
[----:B------:R-:W-:Y:S02]  /*0bd0*/  HADD2.F32 R85, -RZ, R11.H1_H1 ;  /* 0x3000000bff557230 */ /* 0x000fe40000004100 */
[----:B-1----:R-:W-:Y:S01]  /*0be0*/  HADD2.F32 R3, -RZ, R4.H0_H0 ;  /* 0x20000004ff037230 */ /* 0x002fe20000004100 */
        /* <DEDUP_REMOVED lines=31> */
.L_x_16368:
[----:B------:R-:W-:Y:S05]  /*0de0*/  BSYNC.RECONVERGENT B0 ;  /* 0x0000000000007941 */ /* 0x000fea0003800200 */
.L_x_16367:
[----:B------:R-:W-:Y:S02]  /*0df0*/  HADD2.F32 R4, -RZ, R4.H1_H1 ;  /* 0x30000004ff047230 */ /* 0x000fe40000004100 */
[----:B------:R-:W-:Y:S01]  /*0e00*/  FFMA.FTZ R9, R3, R65, R38 ;  /* 0x0000004103097223 */ /* 0x000fe20000010026 */
[----:B------:R-:W-:Y:S01]  /*0e10*/  HADD2.F32 R84, -RZ, R5.H0_H0 ;  /* 0x20000005ff547230 */ /* 0x000fe20000004100 */
[----:B------:R-:W-:Y:S01]  /*0e20*/  BSSY.RECONVERGENT B0, `(.L_x_16369) ;  /* 0x000002a000007945 */ /* 0x000fe20003800200 */
[----:B------:R-:W-:Y:S02]  /*0e30*/  HFMA2 R63, -RZ, RZ, 0, 0 ;  /* 0x00000000ff3f7431 */ /* 0x000fe400000001ff */
[----:B------:R-:W-:Y:S01]  /*0e40*/  FFMA.FTZ R9, R4, R71, R9 ;  /* 0x0000004704097223 */ /* 0x000fe20000010009 */
[----:B------:R-:W-:Y:S01]  /*0e50*/  HADD2.F32 R87, -RZ, R6.H0_H0 ;  /* 0x20000006ff577230 */ /* 0x000fe20000004100 */
[----:B------:R-:W-:Y:S01]  /*0e60*/  FSETP.GTU.FTZ.AND P5, PT, R76, 20, PT ;  /* 0x41a000004c00780b */ /* 0x000fe20003fbc000 */
[----:B------:R-:W-:Y:S01]  /*0e70*/  HADD2.F32 R89, -RZ, R7.H0_H0 ;  /* 0x20000007ff597230 */ /* 0x000fe20000004100 */
[----:B------:R-:W-:Y:S01]  /*0e80*/  IADD3 R60, PT, PT, R28, -0x1, RZ ;  /* 0xffffffff1c3c7810 */ /* 0x000fe20007ffe0ff */
[----:B------:R-:W-:-:S02]  /*0e90*/  HADD2.F32 R5, -RZ, R5.H1_H1 ;  /* 0x30000005ff057230 */ /* 0x000fc40000004100 */
[----:B------:R-:W-:Y:S01]  /*0ea0*/  FFMA.FTZ R0, R84, R69, R9 ;  /* 0x0000004554007223 */ /* 0x000fe20000010009 */
[----:B------:R-:W-:Y:S02]  /*0eb0*/  HADD2.F32 R6, -RZ, R6.H1_H1 ;  /* 0x30000006ff067230 */ /* 0x000fe40000004100 */
[----:B------:R-:W-:Y:S01]  /*0ec0*/  HADD2.F32 R7, -RZ, R7.H1_H1 ;  /* 0x30000007ff077230 */ /* 0x000fe20000004100 */
[----:B------:R-:W-:Y:S06]  /*0ed0*/  @P0 BRA `(.L_x_16370) ;  /* 0x0000000000780947 */ /* 0x000fec0003800000 */
        /* <DEDUP_REMOVED lines=30> */
.L_x_16370:
[----:B------:R-:W-:Y:S05]  /*10c0*/  BSYNC.RECONVERGENT B0 ;  /* 0x0000000000007941 */ /* 0x000fea0003800200 */
.L_x_16369:
[----:B------:R-:W-:Y:S04]  /*10d0*/  BSSY.RECONVERGENT B0, `(.L_x_16371) ;  /* 0x0000020000007945 */ /* 0x000fe80003800200 */
        /* <DEDUP_REMOVED lines=31> */
.L_x_16372:
[----:B------:R-:W-:Y:S05]  /*12d0*/  BSYNC.RECONVERGENT B0 ;  /* 0x0000000000007941 */ /* 0x000fea0003800200 */
.L_x_16371:
        /* <DEDUP_REMOVED lines=32> */
.L_x_16374:
[----:B------:R-:W-:Y:S05]  /*14e0*/  BSYNC.RECONVERGENT B0 ;  /* 0x0000000000007941 */ /* 0x000fea0003800200 */
.L_x_16373:
        /* <DEDUP_REMOVED lines=32> */
.L_x_16376:
[----:B------:R-:W-:Y:S05]  /*16f0*/  BSYNC.RECONVERGENT B0 ;  /* 0x0000000000007941 */ /* 0x000fea0003800200 */
.L_x_16375:
        /* <DEDUP_REMOVED lines=32> */
.L_x_16378:
[----:B------:R-:W-:Y:S05]  /*1900*/  BSYNC.RECONVERGENT B0 ;  /* 0x0000000000007941 */ /* 0x000fea0003800200 */
.L_x_16377:
        /* <DEDUP_REMOVED lines=32> */
.L_x_16380:
[----:B------:R-:W-:Y:S05]  /*1b10*/  BSYNC.RECONVERGENT B0 ;  /* 0x0000000000007941 */ /* 0x000fea0003800200 */
.L_x_16379:
[----:B------:R-:W1:Y:S01]  /*1b20*/  LDCU UR4, c[0x0][0x38c] ;  /* 0x00007180ff0477ac */ /* 0x000e620008000800 */
[----:B------:R-:W-:Y:S01]  /*1b30*/  FFMA.FTZ R0, R5, R75, R0 ;  /* 0x0000004b05007223 */ /* 0x000fe20000010000 */
[----:B------:R-:W-:Y:S01]  /*1b40*/  HFMA2 R61, -RZ, RZ, 0, 0 ;  /* 0x00000000ff3d7431 */ /* 0x000fe200000001ff */
[----:B------:R-:W-:Y:S01]  /*1b50*/  CS2R R58, SRZ ;  /* 0x00000000003a7805 */ /* 0x000fe2000001ff00 */
[----:B0-----:R-:W-:Y:S02]  /*1b60*/  HFMA2 R52, -RZ, RZ, 0, 0 ;  /* 0x00000000ff347431 */ /* 0x001fe400000001ff */
[----:B------:R-:W-:Y:S01]  /*1b70*/  FFMA.FTZ R9, R87, R73, R0 ;  /* 0x0000004957097223 */ /* 0x000fe20000010000 */
[----:B------:R-:W-:Y:S02]  /*1b80*/  CS2R R56, SRZ ;  /* 0x0000000000387805 */ /* 0x000fe4000001ff00 */
[----:B------:R-:W-:Y:S01]  /*1b90*/  MOV R54, RZ ;  /* 0x000000ff00367202 */ /* 0x000fe20000000f00 */
        /* <DEDUP_REMOVED lines=10> */
[----:B-1----:R-:W-:Y:S01]  /*1c40*/  UISETP.GE.AND UP0, UPT, UR4, 0x1, UPT ;  /* 0x000000010400788c */ /* 0x002fe2000bf06270 */
[----:B------:R-:W-:Y:S01]  /*1c50*/  FFMA.FTZ R38, R7, R85, R0 ;  /* 0x0000005507267223 */ /* 0x000fe20000010000 */
[----:B------:R-:W-:Y:S07]  /*1c60*/  BAR.SYNC.DEFER_BLOCKING 0x0 ;  /* 0x0000000000007b1d */ /* 0x000fee0000010000 */
[----:B------:R-:W-:Y:S05]  /*1c70*/  BRA.U !UP0, `(.L_x_16381) ;  /* 0x0000003508247547 */ /* 0x000fea000b800000 */
[----:B------:R-:W0:Y:S01]  /*1c80*/  LDC.64 R78, c[0x0][0x3e0] ;  /* 0x0000f800ff4e7b82 */ /* 0x000e220000000a00 */
[----:B------:R-:W-:Y:S01]  /*1c90*/  ISETP.NE.AND P0, PT, R28, 0x1, PT ;  /* 0x000000011c00780c */ /* 0x000fe20003f05270 */
[----:B------:R-:W-:Y:S01]  /*1ca0*/  FADD.FTZ R0, R3, R3 ;  /* 0x0000000303007221 */ /* 0x000fe20000010000 */
[----:B------:R-:W-:Y:S01]  /*1cb0*/  SHF.L.U32 R100, R60, 0x8, RZ ;  /* 0x000000083c647819 */ /* 0x000fe200000006ff */
[----:B------:R-:W-:Y:S01]  /*1cc0*/  FADD.FTZ R82, R4, R4 ;  /* 0x0000000404527221 */ /* 0x000fe20000010000 */
[----:B------:R-:W-:Y:S01]  /*1cd0*/  SHF.L.U32 R101, R28, 0x8, RZ ;  /* 0x000000081c657819 */ /* 0x000fe200000006ff */
[----:B------:R-:W-:Y:S01]  /*1ce0*/  FADD.FTZ R84, R84, R84 ;  /* 0x0000005454547221 */ /* 0x000fe20000010000 */
[----:B------:R-:W-:Y:S01]  /*1cf0*/  FADD.FTZ R86, R5, R5 ;  /* 0x0000000505567221 */ /* 0x000fe20000010000 */
[----:B------:R-:W1:Y:S01]  /*1d00*/  LDC.64 R80, c[0x0][0x3c0] ;  /* 0x0000f000ff507b82 */ /* 0x000e620000000a00 */
[----:B------:R-:W-:Y:S01]  /*1d10*/  FADD.FTZ R87, R87, R87 ;  /* 0x0000005757577221 */ /* 0x000fe20000010000 */
[----:B------:R-:W-:Y:S01]  /*1d20*/  FADD.FTZ R88, R6, R6 ;  /* 0x0000000606587221 */ /* 0x000fe20000010000 */
[----:B------:R-:W-:Y:S01]  /*1d30*/  FADD.FTZ R89, R89, R89 ;  /* 0x0000005959597221 */ /* 0x000fe20000010000 */
[----:B------:R-:W-:Y:S01]  /*1d40*/  FADD.FTZ R90, R7, R7 ;  /* 0x00000007075a7221 */ /* 0x000fe20000010000 */
[----:B------:R-:W-:Y:S01]  /*1d50*/  IADD3 R91, PT, PT, R28, -0x2, RZ ;  /* 0xfffffffe1c5b7810 */ /* 0x000fe20007ffe0ff */
[----:B------:R-:W-:Y:S01]  /*1d60*/  FMUL.FTZ R92, R65, R72 ;  /* 0x00000048415c7220 */ /* 0x000fe20000410000 */
[----:B------:R-:W-:Y:S01]  /*1d70*/  FMUL.FTZ R93, R71, R70 ;  /* 0x00000046475d7220 */ /* 0x000fe20000410000 */
        /* <DEDUP_REMOVED lines=9> */
[----:B------:R-:W-:Y:S01]  /*1e10*/  MOV R63, RZ ;  /* 0x000000ff003f7202 */ /* 0x000fe20000000f00 */
[----:B------:R-:W4:Y:S01]  /*1e20*/  LDCU UR7, c[0x0][0x394] ;  /* 0x00007280ff0777ac */ /* 0x000f220008000800 */
[----:B------:R-:W-:-:S02]  /*1e30*/  LOP3.LUT R100, R100, 0x100, RZ, 0xc0, !PT ;  /* 0x0000010064647812 */ /* 0x000fc400078ec0ff */
[----:B------:R-:W-:Y:S01]  /*1e40*/  LOP3.LUT R101, R101, 0x100, RZ, 0xc0, !PT ;  /* 0x0000010065657812 */ /* 0x000fe200078ec0ff */
[----:B------:R-:W0:Y:S01]  /*1e50*/  LDCU UR8, c[0x0][0x38c] ;  /* 0x00007180ff0877ac */ /* 0x000e220008000800 */
[----:B------:R-:W-:-:S05]  /*1e60*/  UMOV UR4, URZ ;  /* 0x000000ff00047c82 */ /* 0x000fca0008000000 */
.L_x_16399:
        /* <DEDUP_REMOVED lines=23> */
[C---:B--2---:R-:W-:Y:S01]  /*1fe0*/  FMUL.FTZ R4, R23.reuse, R72 ;  /* 0x0000004817047220 */ /* 0x044fe20000410000 */
[----:B------:R-:W-:Y:S01]  /*1ff0*/  FMUL.FTZ R5, R22, 1.4426950216293334961 ;  /* 0x3fb8aa3b16057820 */ /* 0x000fe20000410000 */
[C---:B------:R-:W-:Y:S01]  /*2000*/  FMUL.FTZ R7, R23.reuse, R70 ;  /* 0x0000004617077220 */ /* 0x040fe20000410000 */
        /* <DEDUP_REMOVED lines=9> */
[----:B------:R2:W-:Y:S04]  /*20a0*/  MUFU.EX2 R107, R7 ;  /* 0x00000007006b7308 */ /* 0x0005e80000000800 */
[----:B------:R5:W4:Y:S01]  /*20b0*/  MUFU.COS R25, R104 ;  /* 0x0000006800197308 */ /* 0x000b220000000000 */
[----:B-1----:R-:W-:-:S04]  /*20c0*/  FMUL.FTZ R4, R23, R66 ;  /* 0x0000004217047220 */ /* 0x002fc80000410000 */
[----:B------:R-:W-:Y:S01]  /*20d0*/  FMUL.RZ R108, R4, 0.15915493667125701904 ;  /* 0x3e22f983046c7820 */ /* 0x000fe2000040c000 */
[----:B------:R-:W-:Y:S01]  /*20e0*/  FMUL.FTZ R4, R5, R66 ;  /* 0x0000004205047220 */ /* 0x000fe20000410000 */
[C---:B--2---:R-:W-:Y:S01]  /*20f0*/  FMUL.FTZ R7, R23.reuse, R64 ;  /* 0x0000004017077220 */ /* 0x044fe20000410000 */
[----:B------:R-:W-:Y:S01]  /*2100*/  MUFU.SIN R10, R105 ;  /* 0x00000069000a7308 */ /* 0x000fe20000000400 */
[----:B-----5:R-:W-:Y:S02]  /*2110*/  FMUL.FTZ R104, R23, R62 ;  /* 0x0000003e17687220 */ /* 0x020fe40000410000 */
[----:B------:R-:W-:Y:S01]  /*2120*/  FMUL.RZ R110, R7, 0.15915493667125701904 ;  /* 0x3e22f983076e7820 */ /* 0x000fe2000040c000 */
[C---:B------:R-:W-:Y:S01]  /*2130*/  FMUL.FTZ R7, R5.reuse, R64 ;  /* 0x0000004005077220 */ /* 0x040fe20000410000 */
[----:B------:R-:W-:Y:S01]  /*2140*/  FMUL.RZ R112, R104, 0.15915493667125701904 ;  /* 0x3e22f98368707820 */ /* 0x000fe2000040c000 */
[----:B------:R-:W-:Y:S02]  /*2150*/  FMUL.FTZ R104, R5, R62 ;  /* 0x0000003e05687220 */ /* 0x000fe40000410000 */
[----:B------:R1:W-:Y:S04]  /*2160*/  MUFU.EX2 R124, R4 ;  /* 0x00000004007c7308 */ /* 0x0003e80000000800 */
[----:B------:R-:W-:Y:S01]  /*2170*/  MUFU.SIN R111, R110 ;  /* 0x0000006e006f7308 */ /* 0x000fe20000000400 */
[----:B-1----:R-:W-:-:S07]  /*2180*/  FMUL.FTZ R4, R23, R74 ;  /* 0x0000004a17047220 */ /* 0x002fce0000410000 */
[----:B------:R1:W2:Y:S08]  /*2190*/  MUFU.COS R123, R110 ;  /* 0x0000006e007b7308 */ /* 0x0002b00000000000 */
[----:B------:R5:W2:Y:S01]  /*21a0*/  MUFU.EX2 R122, R7 ;  /* 0x00000007007a7308 */ /* 0x000aa20000000800 */
[----:B-1----:R-:W-:Y:S01]  /*21b0*/  FMUL.RZ R110, R4, 0.15915493667125701904 ;  /* 0x3e22f983046e7820 */ /* 0x002fe2000040c000 */
[----:B------:R-:W-:-:S02]  /*21c0*/  FMUL.FTZ R4, R23, R76 ;  /* 0x0000004c17047220 */ /* 0x000fc40000410000 */
[----:B------:R1:W-:Y:S02]  /*21d0*/  MUFU.COS R24, R105 ;  /* 0x0000006900187308 */ /* 0x0003e40000000000 */
[----:B------:R-:W-:Y:S01]  /*21e0*/  FMUL.RZ R118, R4, 0.15915493667125701904 ;  /* 0x3e22f98304767820 */ /* 0x000fe2000040c000 */
[CC--:B---3--:R-:W-:Y:S01]  /*21f0*/  FMUL.FTZ R4, R8.reuse, R3.reuse ;  /* 0x0000000308047220 */ /* 0x0c8fe20000410000 */
[----:B-----5:R-:W-:Y:S01]  /*2200*/  FMUL.FTZ R7, R9, R3 ;  /* 0x0000000309077220 */ /* 0x020fe20000410000 */
[----:B------:R-:W-:Y:S02]  /*2210*/  FMUL.FTZ R3, R5, R76 ;  /* 0x0000004c05037220 */ /* 0x000fe40000410000 */
[----:B------:R-:W-:Y:S01]  /*2220*/  FFMA.FTZ R9, R9, R2, R4 ;  /* 0x0000000209097223 */ /* 0x000fe20000010004 */
[----:B------:R-:W-:Y:S01]  /*2230*/  MUFU.SIN R103, R106 ;  /* 0x0000006a00677308 */ /* 0x000fe20000000400 */
[----:B-1----:R-:W-:Y:S01]  /*2240*/  FMUL.FTZ R105, R5, R74 ;  /* 0x0000004a05697220 */ /* 0x002fe20000410000 */
[----:B------:R-:W-:Y:S01]  /*2250*/  FFMA.FTZ R7, R8, R2, -R7 ;  /* 0x0000000208077223 */ /* 0x000fe20000010807 */
[----:B------:R-:W-:Y:S01]  /*2260*/  IADD3 R2, PT, PT, R100, UR4, RZ ;  /* 0x0000000464027c10 */ /* 0x000fe2000fffe0ff */
[C---:B0-----:R-:W-:Y:S01]  /*2270*/  FMUL.FTZ R5, R6.reuse, R11 ;  /* 0x0000000b06057220 */ /* 0x041fe20000410000 */
[----:B------:R-:W-:Y:S01]  /*2280*/  P2R R4, PR, RZ, 0x8 ;  /* 0x00000008ff047803 */ /* 0x000fe20000000000 */
[----:B----4-:R-:W-:Y:S01]  /*2290*/  FMUL.FTZ R4, R6, R25 ;  /* 0x0000001906047220 */ /* 0x010fe20000410000 */
[----:B------:R-:W-:Y:S01]  /*22a0*/  SEL R2, R2, R27, !P3 ;  /* 0x0000001b02027207 */ /* 0x000fe20005800000 */
[----:B------:R-:W-:Y:S01]  /*22b0*/  MUFU.COS R117, R106 ;  /* 0x0000006a00757308 */ /* 0x000fe20000000000 */
[C---:B--2---:R-:W-:Y:S01]  /*22c0*/  FMUL.FTZ R123, R122.reuse, R123 ;  /* 0x0000007b7a7b7220 */ /* 0x044fe20000410000 */
[----:B------:R-:W-:Y:S01]  /*22d0*/  FMUL.FTZ R122, R122, R111 ;  /* 0x0000006f7a7a7220 */ /* 0x000fe20000410000 */
[----:B------:R-:W-:Y:S01]  /*22e0*/  LEA R2, R2, UR5, 0x3 ;  /* 0x0000000502027c11 */ /* 0x000fe2000f8e18ff */
[-C--:B------:R-:W-:Y:S01]  /*22f0*/  FMUL.FTZ R120, R84, R7.reuse ;  /* 0x0000000754787220 */ /* 0x080fe20000410000 */
[-C--:B------:R-:W-:Y:S01]  /*2300*/  FMUL.FTZ R134, R86, R7.reuse ;  /* 0x0000000756867220 */ /* 0x080fe20000410000 */
[-C--:B------:R-:W-:Y:S01]  /*2310*/  FMUL.FTZ R132, R87, R7.reuse ;  /* 0x0000000757847220 */ /* 0x080fe20000410000 */
[-C--:B------:R-:W-:Y:S01]  /*2320*/  FMUL.FTZ R130, R88, R7.reuse ;  /* 0x0000000758827220 */ /* 0x080fe20000410000 */
[----:B------:R-:W-:Y:S01]  /*2330*/  MUFU.SIN R109, R108 ;  /* 0x0000006c006d7308 */ /* 0x000fe20000000400 */
[----:B------:R0:W-:Y:S01]  /*2340*/  STS.64 [R2+0x670], R4 ;  /* 0x0006700402007388 */ /* 0x0001e20000000a00 */
[----:B------:R-:W-:Y:S01]  /*2350*/  FMUL.FTZ R126, R89, R7 ;  /* 0x00000007597e7220 */ /* 0x000fe20000410000 */
[-C--:B------:R-:W-:Y:S01]  /*2360*/  FMUL.FTZ R111, R82, -R9.reuse ;  /* 0x80000009526f7220 */ /* 0x080fe20000410000 */
[-C--:B------:R-:W-:Y:S01]  /*2370*/  FMUL.FTZ R137, R86, -R9.reuse ;  /* 0x8000000956897220 */ /* 0x080fe20000410000 */
[-C--:B------:R-:W-:Y:S01]  /*2380*/  FMUL.FTZ R133, R87, -R9.reuse ;  /* 0x8000000957857220 */ /* 0x080fe20000410000 */
[----:B------:R-:W-:-:S02]  /*2390*/  FMUL.FTZ R129, R88, -R9 ;  /* 0x8000000958817220 */ /* 0x000fc40000410000 */
[----:B------:R-:W1:Y:S08]  /*23a0*/  MUFU.COS R125, R108 ;  /* 0x0000006c007d7308 */ /* 0x000e700000000000 */
[----:B------:R-:W-:Y:S08]  /*23b0*/  MUFU.SIN R119, R112 ;  /* 0x0000007000777308 */ /* 0x000ff00000000400 */
[----:B------:R-:W2:Y:S01]  /*23c0*/  MUFU.COS R115, R112 ;  /* 0x0000007000737308 */ /* 0x000ea20000000000 */
[C---:B-1----:R-:W-:Y:S01]  /*23d0*/  FMUL.FTZ R125, R124.reuse, R125 ;  /* 0x0000007d7c7d7220 */ /* 0x042fe20000410000 */
[----:B------:R-:W-:-:S06]  /*23e0*/  FMUL.FTZ R124, R124, R109 ;  /* 0x0000006d7c7c7220 */ /* 0x000fcc0000410000 */
[----:B------:R-:W-:Y:S08]  /*23f0*/  MUFU.SIN R121, R110 ;  /* 0x0000006e00797308 */ /* 0x000ff00000000400 */
[----:B------:R1:W3:Y:S08]  /*2400*/  MUFU.COS R127, R110 ;  /* 0x0000006e007f7308 */ /* 0x0002f00000000000 */
[----:B------:R-:W-:Y:S01]  /*2410*/  MUFU.SIN R108, R118 ;  /* 0x00000076006c7308 */ /* 0x000fe20000000400 */
[----:B-1----:R-:W-:-:S07]  /*2420*/  FMUL.FTZ R110, R82, R7 ;  /* 0x00000007526e7220 */ /* 0x002fce0000410000 */
[----:B------:R1:W4:Y:S08]  /*2430*/  MUFU.COS R8, R118 ;  /* 0x0000007600087308 */ /* 0x0003300000000000 */
[----:B------:R-:W5:Y:S01]  /*2440*/  MUFU.EX2 R102, R102 ;  /* 0x0000006600667308 */ /* 0x000f620000000800 */
[----:B-1----:R-:W-:-:S03]  /*2450*/  FMUL.FTZ R118, R84, -R9 ;  /* 0x8000000954767220 */ /* 0x002fc60000410000 */
[----:B------:R-:W2:Y:S04]  /*2460*/  MUFU.EX2 R104, R104 ;  /* 0x0000006800687308 */ /* 0x000ea80000000800 */
[----:B------:R1:W3:Y:S04]  /*2470*/  MUFU.EX2 R106, R105 ;  /* 0x00000069006a7308 */ /* 0x0002e80000000800 */
[----:B------:R-:W4:Y:S01]  /*2480*/  MUFU.EX2 R3, R3 ;  /* 0x0000000300037308 */ /* 0x000f220000000800 */
[C---:B-----5:R-:W-:Y:S01]  /*2490*/  FMUL.FTZ R117, R102.reuse, R117 ;  /* 0x0000007566757220 */ /* 0x060fe20000410000 */
[----:B------:R-:W-:Y:S01]  /*24a0*/  FMUL.FTZ R116, R102, R103 ;  /* 0x0000006766747220 */ /* 0x000fe20000410000 */
[C---:B-1----:R-:W-:Y:S01]  /*24b0*/  FMUL.FTZ R105, R107.reuse, R24 ;  /* 0x000000186b697220 */ /* 0x042fe20000410000 */
[C---:B--2---:R-:W-:Y:S01]  /*24c0*/  FMUL.FTZ R115, R104.reuse, R115 ;  /* 0x0000007368737220 */ /* 0x044fe20000410000 */
[----:B------:R-:W-:Y:S01]  /*24d0*/  FMUL.FTZ R112, R104, R119 ;  /* 0x0000007768707220 */ /* 0x000fe20000410000 */
[----:B------:R-:W-:Y:S01]  /*24e0*/  FMUL.FTZ R107, R107, R10 ;  /* 0x0000000a6b6b7220 */ /* 0x000fe20000410000 */
[----:B------:R-:W-:Y:S01]  /*24f0*/  FMUL.FTZ R119, R90, -R9 ;  /* 0x800000095a777220 */ /* 0x000fe20000410000 */
[C---:B---3--:R-:W-:Y:S01]  /*2500*/  FMUL.FTZ R103, R106.reuse, R127 ;  /* 0x0000007f6a677220 */ /* 0x048fe20000410000 */
[----:B------:R-:W-:Y:S01]  /*2510*/  FMUL.FTZ R102, R106, R121 ;  /* 0x000000796a667220 */ /* 0x000fe20000410000 */
[----:B------:R-:W-:Y:S01]  /*2520*/  FMUL.FTZ R121, R90, R7 ;  /* 0x000000075a797220 */ /* 0x000fe20000410000 */
[----:B------:R-:W-:Y:S01]  /*2530*/  FMUL.FTZ R127, R89, -R9 ;  /* 0x80000009597f7220 */ /* 0x000fe20000410000 */
[C---:B----4-:R-:W-:Y:S01]  /*2540*/  FMUL.FTZ R104, R3.reuse, R8 ;  /* 0x0000000803687220 */ /* 0x050fe20000410000 */
[----:B------:R-:W-:Y:S01]  /*2550*/  FMUL.FTZ R106, R3, R108 ;  /* 0x0000006c036a7220 */ /* 0x000fe20000410000 */
[C---:B------:R-:W-:Y:S01]  /*2560*/  FMUL.FTZ R3, R0.reuse, R7 ;  /* 0x0000000700037220 */ /* 0x040fe20000410000 */
        /* <DEDUP_REMOVED lines=11> */
.L_x_16383:
[----:B------:R0:W1:Y:S02]  /*2620*/  LDS.64 R6, [R113+0x1678] ;  /* 0x0016780071067984 */ /* 0x0000640000000a00 */
.L_x_16384:
[----:B------:R-:W-:Y:S05]  /*2630*/  BSYNC.RECONVERGENT B0 ;  /* 0x0000000000007941 */ /* 0x000fea0003800200 */
.L_x_16382:
        /* <DEDUP_REMOVED lines=18> */
[-C--:B------:R-:W-:Y:S01]  /*2760*/  FMUL.FTZ R109, R116, R2.reuse ;  /* 0x00000002746d7220 */ /* 0x080fe20000410000 */
[----:B------:R-:W-:Y:S01]  /*2770*/  FFMA.FTZ R9, R4, R105, -R9 ;  /* 0x0000006904097223 */ /* 0x000fe20000010809 */
[C---:B------:R-:W-:Y:S01]  /*2780*/  ISETP.GT.U32.AND P2, PT, R114.reuse, 0x1b, PT ;  /* 0x0000001b7200780c */ /* 0x040fe20003f44070 */
[C---:B------:R-:W-:Y:S01]  /*2790*/  FFMA.FTZ R11, R117.reuse, R2, -R128 ;  /* 0x00000002750b7223 */ /* 0x040fe20000010880 */
[----:B------:R-:W-:Y:S01]  /*27a0*/  FFMA.FTZ R109, R117, R10, R109 ;  /* 0x0000000a756d7223 */ /* 0x000fe2000001006d */
[----:B------:R-:W-:-:S02]  /*27b0*/  ISETP.GT.U32.AND P3, PT, R114, 0x17, PT ;  /* 0x000000177200780c */ /* 0x000fc40003f64070 */
[----:B------:R-:W-:Y:S01]  /*27c0*/  FADD.FTZ R11, R94, R11 ;  /* 0x0000000b5e0b7221 */ /* 0x000fe20000010000 */
[----:B------:R-:W-:Y:S01]  /*27d0*/  FADD.FTZ R109, RZ, R109 ;  /* 0x0000006dff6d7221 */ /* 0x000fe20000010000 */
[----:B------:R-:W-:Y:S02]  /*27e0*/  ISETP.NE.OR P4, PT, R36, RZ, P4 ;  /* 0x000000ff2400720c */ /* 0x000fe40002785670 */
[C---:B------:R-:W-:Y:S01]  /*27f0*/  FMUL.FTZ R8, R124.reuse, R11 ;  /* 0x0000000b7c087220 */ /* 0x040fe20000410000 */
[-C--:B------:R-:W-:Y:S01]  /*2800*/  FMUL.FTZ R2, R124, R109.reuse ;  /* 0x0000006d7c027220 */ /* 0x080fe20000410000 */
[----:B------:R-:W-:Y:S02]  /*2810*/  ISETP.GT.U32.AND P5, PT, R114, 0xf, PT ;  /* 0x0000000f7200780c */ /* 0x000fe40003fa4070 */
[C---:B------:R-:W-:Y:S01]  /*2820*/  FFMA.FTZ R109, R125.reuse, R109, R8 ;  /* 0x0000006d7d6d7223 */ /* 0x040fe20000010008 */
[----:B------:R-:W-:Y:S01]  /*2830*/  FFMA.FTZ R8, R125, R11, -R2 ;  /* 0x0000000b7d087223 */ /* 0x000fe20000010802 */
[----:B------:R-:W-:Y:S01]  /*2840*/  FMUL.FTZ R2, R4, R107 ;  /* 0x0000006b04027220 */ /* 0x000fe20000410000 */
[----:B------:R-:W-:Y:S01]  /*2850*/  FMUL.FTZ R11, R116, R9 ;  /* 0x00000009740b7220 */ /* 0x000fe20000410000 */
[----:B------:R-:W-:Y:S01]  /*2860*/  FADD.FTZ R109, RZ, R109 ;  /* 0x0000006dff6d7221 */ /* 0x000fe20000010000 */
[----:B------:R-:W-:Y:S01]  /*2870*/  FADD.FTZ R10, R95, R8 ;  /* 0x000000085f0a7221 */ /* 0x000fe20000010000 */
[----:B------:R-:W-:-:S02]  /*2880*/  FFMA.FTZ R2, R5, R105, R2 ;  /* 0x0000006905027223 */ /* 0x000fc40000010002 */
[CC--:B------:R-:W-:Y:S01]  /*2890*/  FMUL.FTZ R128, R122.reuse, R109.reuse ;  /* 0x0000006d7a807220 */ /* 0x0c0fe20000410000 */
        /* <DEDUP_REMOVED lines=8> */
[----:B------:R-:W-:Y:S01]  /*2920*/  FADD.FTZ R136, RZ, R136 ;  /* 0x00000088ff887221 */ /* 0x000fe20000010000 */
        /* <DEDUP_REMOVED lines=9> */
[----:B------:R-:W-:Y:S01]  /*29c0*/  FFMA.FTZ R11, R123, R2, R11 ;  /* 0x000000027b0b7223 */ /* 0x000fe2000001000b */
[----:B------:R-:W-:Y:S01]  /*29d0*/  FADD.FTZ R128, RZ, R128 ;  /* 0x00000080ff807221 */ /* 0x000fe20000010000 */
[----:B------:R-:W-:Y:S01]  /*29e0*/  FADD.FTZ R10, R97, R10 ;  /* 0x0000000a610a7221 */ /* 0x000fe20000010000 */
[----:B------:R-:W-:Y:S01]  /*29f0*/  FFMA.FTZ R8, R123, R9, -R8 ;  /* 0x000000097b087223 */ /* 0x000fe20000010808 */
        /* <DEDUP_REMOVED lines=21> */
[-C--:B------:R-:W-:Y:S01]  /*2b50*/  FFMA.FTZ R135, R104, R11.reuse, R2 ;  /* 0x0000000b68877223 */ /* 0x080fe20000010002 */
[----:B------:R-:W-:Y:S02]  /*2b60*/  FMUL.FTZ R11, R106, R11 ;  /* 0x0000000b6a0b7220 */ /* 0x000fe40000410000 */
[----:B------:R-:W2:Y:S02]  /*2b70*/  SHFL.UP PT, R109, R128, 0x1, RZ ;  /* 0x04200000806d7989 */ /* 0x000ea400000e00ff */
[----:B------:R-:W-:-:S02]  /*2b80*/  FFMA.FTZ R136, R104, R9, -R11 ;  /* 0x0000000968887223 */ /* 0x000fc4000001080b */
        /* <DEDUP_REMOVED lines=9> */
[----:B------:R-:W-:Y:S01]  /*2c20*/  FMUL.FTZ R9, R135, R8 ;  /* 0x0000000887097220 */ /* 0x000fe20000410000 */
[----:B------:R-:W-:Y:S02]  /*2c30*/  @P1 FADD.FTZ R131, R131, R10 ;  /* 0x0000000a83831221 */ /* 0x000fe40000010000 */
[-C--:B---3--:R-:W-:Y:S01]  /*2c40*/  @P1 FFMA.FTZ R135, R135, R2.reuse, R138 ;  /* 0x0000000287871223 */ /* 0x088fe2000001008a */
[----:B------:R-:W0:Y:S01]  /*2c50*/  SHFL.UP PT, R10, R128, 0x2, RZ ;  /* 0x04400000800a7989 */ /* 0x000e2200000e00ff */
[----:B------:R-:W-:Y:S01]  /*2c60*/  @P1 FFMA.FTZ R136, R136, R2, -R9 ;  /* 0x0000000288881223 */ /* 0x000fe20000010809 */
[----:B------:R-:W-:Y:S02]  /*2c70*/  ISETP.GE.AND P1, PT, R67, 0x2, PT ;  /* 0x000000024300780c */ /* 0x000fe40003f26270 */
[----:B------:R-:W2:Y:S04]  /*2c80*/  SHFL.UP PT, R9, R131, 0x2, RZ ;  /* 0x0440000083097989 */ /* 0x000ea800000e00ff */
[----:B------:R-:W3:Y:S04]  /*2c90*/  SHFL.UP PT, R8, R135, 0x2, RZ ;  /* 0x0440000087087989 */ /* 0x000ee800000e00ff */
[----:B------:R-:W5:Y:S01]  /*2ca0*/  SHFL.UP PT, R2, R136, 0x2, RZ ;  /* 0x0440000088027989 */ /* 0x000f6200000e00ff */
[-C--:B0-----:R-:W-:Y:S01]  /*2cb0*/  FMUL.FTZ R109, R135, R10.reuse ;  /* 0x0000000a876d7220 */ /* 0x081fe20000410000 */
[----:B------:R-:W-:-:S03]  /*2cc0*/  FMUL.FTZ R138, R136, R10 ;  /* 0x0000000a888a7220 */ /* 0x000fc60000410000 */
[-C--:B--2---:R-:W-:Y:S01]  /*2cd0*/  FFMA.FTZ R10, R136, R9.reuse, -R109 ;  /* 0x00000009880a7223 */ /* 0x084fe2000001086d */
[C---:B------:R-:W-:Y:S01]  /*2ce0*/  FFMA.FTZ R9, R135.reuse, R9, R138 ;  /* 0x0000000987097223 */ /* 0x040fe2000001008a */
[-C--:B-1----:R-:W-:Y:S01]  /*2cf0*/  FMUL.FTZ R109, R104, R7.reuse ;  /* 0x00000007686d7220 */ /* 0x082fe20000410000 */
[-C--:B---3--:R-:W-:Y:S01]  /*2d00*/  FMUL.FTZ R11, R135, R8.reuse ;  /* 0x00000008870b7220 */ /* 0x088fe20000410000 */
[----:B------:R-:W-:Y:S01]  /*2d10*/  FMUL.FTZ R8, R136, R8 ;  /* 0x0000000888087220 */ /* 0x000fe20000410000 */
[----:B------:R-:W-:Y:S01]  /*2d20*/  @P1 FADD.FTZ R128, R128, R9 ;  /* 0x0000000980801221 */ /* 0x000fe20000010000 */
[C---:B------:R-:W-:Y:S01]  /*2d30*/  FMUL.FTZ R9, R106.reuse, R7 ;  /* 0x000000076a097220 */ /* 0x040fe20000410000 */
[----:B------:R-:W-:Y:S01]  /*2d40*/  @P1 FADD.FTZ R131, R131, R10 ;  /* 0x0000000a83831221 */ /* 0x000fe20000010000 */
[-C--:B-----5:R-:W-:Y:S01]  /*2d50*/  @P1 FFMA.FTZ R135, R135, R2.reuse, R8 ;  /* 0x0000000287871223 */ /* 0x0a0fe20000010008 */
[----:B------:R-:W-:Y:S01]  /*2d60*/  FMUL.FTZ R8, R106, R121 ;  /* 0x000000796a087220 */ /* 0x000fe20000410000 */
[----:B------:R-:W0:Y:S01]  /*2d70*/  SHFL.UP PT, R10, R128, 0x4, RZ ;  /* 0x04800000800a7989 */ /* 0x000e2200000e00ff */
[----:B------:R-:W-:Y:S01]  /*2d80*/  @P1 FFMA.FTZ R136, R136, R2, -R11 ;  /* 0x0000000288881223 */ /* 0x000fe2000001080b */
[-C--:B------:R-:W-:Y:S01]  /*2d90*/  FMUL.FTZ R2, R106, R119.reuse ;  /* 0x000000776a027220 */ /* 0x080fe20000410000 */
[C---:B------:R-:W-:Y:S01]  /*2da0*/  FFMA.FTZ R8, R104.reuse, R119, -R8 ;  /* 0x0000007768087223 */ /* 0x040fe20000010808 */
[-C--:B------:R-:W-:Y:S01]  /*2db0*/  FFMA.FTZ R11, R104, R6.reuse, -R9 ;  /* 0x00000006680b7223 */ /* 0x080fe20000010809 */
[----:B------:R-:W-:Y:S01]  /*2dc0*/  FFMA.FTZ R109, -R106, R6, -R109 ;  /* 0x000000066a6d7223 */ /* 0x000fe2000001096d */
[----:B------:R-:W1:Y:S01]  /*2dd0*/  SHFL.UP PT, R9, R131, 0x4, RZ ;  /* 0x0480000083097989 */ /* 0x000e6200000e00ff */
[----:B------:R-:W-:Y:S01]  /*2de0*/  FADD.FTZ R138, R127, R8 ;  /* 0x000000087f8a7221 */ /* 0x000fe20000010000 */
[----:B------:R-:W-:Y:S01]  /*2df0*/  FFMA.FTZ R139, R104, R121, R2 ;  /* 0x00000079688b7223 */ /* 0x000fe20000010002 */
[C---:B------:R-:W-:Y:S01]  /*2e00*/  FMUL.FTZ R142, R102.reuse, R11 ;  /* 0x0000000b668e7220 */ /* 0x040fe20000410000 */
[----:B------:R-:W2:Y:S01]  /*2e10*/  SHFL.UP PT, R8, R135, 0x4, RZ ;  /* 0x0480000087087989 */ /* 0x000ea200000e00ff */
[-C--:B------:R-:W-:Y:S01]  /*2e20*/  FMUL.FTZ R144, R102, R138.reuse ;  /* 0x0000008a66907220 */ /* 0x080fe20000410000 */
[----:B------:R-:W-:Y:S01]  /*2e30*/  FADD.FTZ R139, R126, R139 ;  /* 0x0000008b7e8b7221 */ /* 0x000fe20000010000 */
[----:B------:R-:W-:Y:S01]  /*2e40*/  ISETP.GE.AND P1, PT, R67, 0x4, PT ;  /* 0x000000044300780c */ /* 0x000fe20003f26270 */
[----:B------:R-:W3:Y:S01]  /*2e50*/  SHFL.UP PT, R2, R136, 0x4, RZ ;  /* 0x0480000088027989 */ /* 0x000ee200000e00ff */
[C---:B------:R-:W-:Y:S01]  /*2e60*/  FMUL.FTZ R140, R102.reuse, R109 ;  /* 0x0000006d668c7220 */ /* 0x040fe20000410000 */
[----:B------:R-:W-:Y:S01]  /*2e70*/  FMUL.FTZ R141, R102, R139 ;  /* 0x0000008b668d7220 */ /* 0x000fe20000410000 */
[C---:B------:R-:W-:Y:S01]  /*2e80*/  FFMA.FTZ R142, R103.reuse, R109, -R142 ;  /* 0x0000006d678e7223 */ /* 0x040fe2000001088e */
[C---:B------:R-:W-:Y:S01]  /*2e90*/  FFMA.FTZ R139, R103.reuse, R139, R144 ;  /* 0x0000008b678b7223 */ /* 0x040fe20000010090 */
[C---:B------:R-:W-:Y:S01]  /*2ea0*/  FFMA.FTZ R140, R103.reuse, R11, R140 ;  /* 0x0000000b678c7223 */ /* 0x040fe2000001008c */
[----:B------:R-:W-:Y:S01]  /*2eb0*/  FFMA.FTZ R138, R103, R138, -R141 ;  /* 0x0000008a678a7223 */ /* 0x000fe2000001088d */
[----:B------:R-:W-:Y:S01]  /*2ec0*/  FMUL.FTZ R146, R112, R142 ;  /* 0x0000008e70927220 */ /* 0x000fe20000410000 */
[----:B------:R-:W-:-:S02]  /*2ed0*/  FADD.FTZ R139, R130, R139 ;  /* 0x0000008b828b7221 */ /* 0x000fc40000010000 */
[----:B------:R-:W-:Y:S01]  /*2ee0*/  FADD.FTZ R141, R129, R138 ;  /* 0x0000008a818d7221 */ /* 0x000fe20000010000 */
[-C--:B0-----:R-:W-:Y:S01]  /*2ef0*/  FMUL.FTZ R138, R136, R10.reuse ;  /* 0x0000000a888a7220 */ /* 0x081fe20000410000 */
[----:B------:R-:W-:Y:S01]  /*2f00*/  FMUL.FTZ R11, R135, R10 ;  /* 0x0000000a870b7220 */ /* 0x000fe20000410000 */
[-C--:B------:R-:W-:Y:S01]  /*2f10*/  FFMA.FTZ R146, R115, R140.reuse, R146 ;  /* 0x0000008c73927223 */ /* 0x080fe20000010092 */
[C---:B------:R-:W-:Y:S01]  /*2f20*/  FMUL.FTZ R140, R112.reuse, R140 ;  /* 0x0000008c708c7220 */ /* 0x040fe20000410000 */
[----:B------:R-:W-:Y:S01]  /*2f30*/  FMUL.FTZ R144, R112, R141 ;  /* 0x0000008d70907220 */ /* 0x000fe20000410000 */
[-C--:B-1----:R-:W-:Y:S01]  /*2f40*/  FFMA.FTZ R109, R135, R9.reuse, R138 ;  /* 0x00000009876d7223 */ /* 0x082fe2000001008a */
[----:B------:R-:W-:Y:S01]  /*2f50*/  FFMA.FTZ R138, R136, R9, -R11 ;  /* 0x00000009888a7223 */ /* 0x000fe2000001080b */
[----:B------:R-:W-:Y:S01]  /*2f60*/  FFMA.FTZ R140, R115, R142, -R140 ;  /* 0x0000008e738c7223 */ /* 0x000fe2000001088c */
[----:B------:R-:W-:Y:S01]  /*2f70*/  FMUL.FTZ R142, R112, R139 ;  /* 0x0000008b708e7220 */ /* 0x000fe20000410000 */
[-C--:B--2---:R-:W-:Y:S01]  /*2f80*/  FMUL.FTZ R10, R136, R8.reuse ;  /* 0x00000008880a7220 */ /* 0x084fe20000410000 */
[----:B------:R-:W-:Y:S01]  /*2f90*/  @P1 FADD.FTZ R128, R128, R109 ;  /* 0x0000006d80801221 */ /* 0x000fe20000010000 */
[----:B------:R-:W-:Y:S01]  /*2fa0*/  FMUL.FTZ R9, R135, R8 ;  /* 0x0000000887097220 */ /* 0x000fe20000410000 */
[----:B------:R-:W-:Y:S01]  /*2fb0*/  @P1 FADD.FTZ R131, R131, R138 ;  /* 0x0000008a83831221 */ /* 0x000fe20000010000 */
[-C--:B---3--:R-:W-:Y:S01]  /*2fc0*/  @P1 FFMA.FTZ R135, R135, R2.reuse, R10 ;  /* 0x0000000287871223 */ /* 0x088fe2000001000a */
[C---:B------:R-:W-:Y:S01]  /*2fd0*/  FFMA.FTZ R142, R115.reuse, R141, -R142 ;  /* 0x0000008d738e7223 */ /* 0x040fe2000001088e */
[----:B------:R-:W0:Y:S01]  /*2fe0*/  SHFL.UP PT, R10, R128, 0x8, RZ ;  /* 0x05000000800a7989 */ /* 0x000e2200000e00ff */
[----:B------:R-:W-:Y:S01]  /*2ff0*/  @P1 FFMA.FTZ R136, R136, R2, -R9 ;  /* 0x0000000288881223 */ /* 0x000fe20000010809 */
[----:B------:R-:W-:Y:S01]  /*3000*/  FFMA.FTZ R143, R115, R139, R144 ;  /* 0x0000008b738f7223 */ /* 0x000fe20000010090 */
[----:B------:R-:W-:Y:S01]  /*3010*/  FADD.FTZ R142, R133, R142 ;  /* 0x0000008e858e7221 */ /* 0x000fe20000010000 */
[----:B------:R-:W1:Y:S01]  /*3020*/  SHFL.UP PT, R9, R131, 0x8, RZ ;  /* 0x0500000083097989 */ /* 0x000e6200000e00ff */
[----:B------:R-:W-:Y:S01]  /*3030*/  FMUL.FTZ R11, R122, R146 ;  /* 0x000000927a0b7220 */ /* 0x000fe20000410000 */
[----:B------:R-:W-:Y:S01]  /*3040*/  FADD.FTZ R143, R132, R143 ;  /* 0x0000008f848f7221 */ /* 0x000fe20000010000 */
[C---:B------:R-:W-:Y:S01]  /*3050*/  FMUL.FTZ R144, R122.reuse, R142 ;  /* 0x0000008e7a907220 */ /* 0x040fe20000410000 */
[----:B------:R-:W2:Y:S01]  /*3060*/  SHFL.UP PT, R8, R135, 0x8, RZ ;  /* 0x0500000087087989 */ /* 0x000ea200000e00ff */
[CC--:B------:R-:W-:Y:S01]  /*3070*/  FMUL.FTZ R138, R122.reuse, R140.reuse ;  /* 0x0000008c7a8a7220 */ /* 0x0c0fe20000410000 */
[-C--:B------:R-:W-:Y:S01]  /*3080*/  FMUL.FTZ R109, R122, R143.reuse ;  /* 0x0000008f7a6d7220 */ /* 0x080fe20000410000 */
[C---:B------:R-:W-:Y:S01]  /*3090*/  FFMA.FTZ R11, R123.reuse, R140, -R11 ;  /* 0x0000008c7b0b7223 */ /* 0x040fe2000001080b */
[----:B------:R-:W3:Y:S01]  /*30a0*/  SHFL.UP PT, R2, R136, 0x8, RZ ;  /* 0x0500000088027989 */ /* 0x000ee200000e00ff */
[C---:B------:R-:W-:Y:S01]  /*30b0*/  FFMA.FTZ R143, R123.reuse, R143, R144 ;  /* 0x0000008f7b8f7223 */ /* 0x040fe20000010090 */
[C---:B------:R-:W-:Y:S01]  /*30c0*/  FFMA.FTZ R138, R123.reuse, R146, R138 ;  /* 0x000000927b8a7223 */ /* 0x040fe2000001008a */
[----:B------:R-:W-:Y:S01]  /*30d0*/  FFMA.FTZ R142, R123, R142, -R109 ;  /* 0x0000008e7b8e7223 */ /* 0x000fe2000001086d */
[----:B------:R-:W-:Y:S01]  /*30e0*/  ISETP.GE.AND P1, PT, R67, 0x8, PT ;  /* 0x000000084300780c */ /* 0x000fe20003f26270 */
[----:B------:R-:W-:Y:S01]  /*30f0*/  FMUL.FTZ R140, R124, R11 ;  /* 0x0000000b7c8c7220 */ /* 0x000fe20000410000 */
[----:B------:R-:W-:Y:S01]  /*3100*/  FADD.FTZ R143, R134, R143 ;  /* 0x0000008f868f7221 */ /* 0x000fe20000010000 */
[----:B------:R-:W-:Y:S01]  /*3110*/  FADD.FTZ R142, R137, R142 ;  /* 0x0000008e898e7221 */ /* 0x000fe20000010000 */
[CC--:B------:R-:W-:Y:S01]  /*3120*/  FMUL.FTZ R144, R124.reuse, R138.reuse ;  /* 0x0000008a7c907220 */ /* 0x0c0fe20000410000 */
[C---:B------:R-:W-:Y:S01]  /*3130*/  FFMA.FTZ R140, R125.reuse, R138, R140 ;  /* 0x0000008a7d8c7223 */ /* 0x040fe2000001008c */
[C---:B------:R-:W-:Y:S01]  /*3140*/  FMUL.FTZ R109, R124.reuse, R143 ;  /* 0x0000008f7c6d7220 */ /* 0x040fe20000410000 */
[----:B------:R-:W-:Y:S01]  /*3150*/  FMUL.FTZ R146, R124, R142 ;  /* 0x0000008e7c927220 */ /* 0x000fe20000410000 */
[----:B0-----:R-:W-:Y:S01]  /*3160*/  FMUL.FTZ R138, R136, R10 ;  /* 0x0000000a888a7220 */ /* 0x001fe20000410000 */
[C---:B------:R-:W-:Y:S01]  /*3170*/  FFMA.FTZ R144, R125.reuse, R11, -R144 ;  /* 0x0000000b7d907223 */ /* 0x040fe20000010890 */
[----:B------:R-:W-:Y:S01]  /*3180*/  FFMA.FTZ R141, R125, R142, -R109 ;  /* 0x0000008e7d8d7223 */ /* 0x000fe2000001086d */
[C---:B------:R-:W-:Y:S01]  /*3190*/  FMUL.FTZ R109, R135.reuse, R10 ;  /* 0x0000000a876d7220 */ /* 0x040fe20000410000 */
[----:B-1----:R-:W-:Y:S01]  /*31a0*/  FFMA.FTZ R139, R135, R9, R138 ;  /* 0x00000009878b7223 */ /* 0x002fe2000001008a */
[----:B------:R-:W-:Y:S01]  /*31b0*/  FFMA.FTZ R143, R125, R143, R146 ;  /* 0x0000008f7d8f7223 */ /* 0x000fe20000010092 */
[----:B------:R-:W-:Y:S01]  /*31c0*/  FADD.FTZ R141, R118, R141 ;  /* 0x0000008d768d7221 */ /* 0x000fe20000010000 */
[----:B------:R-:W-:Y:S01]  /*31d0*/  FFMA.FTZ R10, R136, R9, -R109 ;  /* 0x00000009880a7223 */ /* 0x000fe2000001086d */
[-C--:B--2---:R-:W-:Y:S01]  /*31e0*/  FMUL.FTZ R11, R135, R8.reuse ;  /* 0x00000008870b7220 */ /* 0x084fe20000410000 */
[----:B------:R-:W-:Y:S01]  /*31f0*/  @P1 FADD.FTZ R128, R128, R139 ;  /* 0x0000008b80801221 */ /* 0x000fe20000010000 */
[C---:B------:R-:W-:Y:S01]  /*3200*/  FMUL.FTZ R8, R136.reuse, R8 ;  /* 0x0000000888087220 */ /* 0x040fe20000410000 */
[----:B------:R-:W-:Y:S01]  /*3210*/  @P1 FADD.FTZ R131, R131, R10 ;  /* 0x0000000a83831221 */ /* 0x000fe20000010000 */
[-C--:B---3--:R-:W-:Y:S01]  /*3220*/  @P1 FFMA.FTZ R136, R136, R2.reuse, -R11 ;  /* 0x0000000288881223 */ /* 0x088fe2000001080b */
[----:B------:R-:W-:Y:S01]  /*3230*/  FADD.FTZ R143, R120, R143 ;  /* 0x0000008f788f7221 */ /* 0x000fe20000010000 */
[----:B------:R-:W0:Y:S01]  /*3240*/  SHFL.UP PT, R11, R128, 0x10, RZ ;  /* 0x06000000800b7989 */ /* 0x000e2200000e00ff */
[----:B------:R-:W-:Y:S01]  /*3250*/  @P1 FFMA.FTZ R135, R135, R2, R8 ;  /* 0x0000000287871223 */ /* 0x000fe20000010008 */
[C---:B------:R-:W-:Y:S01]  /*3260*/  FMUL.FTZ R109, R116.reuse, R140 ;  /* 0x0000008c746d7220 */ /* 0x040fe20000410000 */
[CC--:B------:R-:W-:Y:S01]  /*3270*/  FMUL.FTZ R2, R116.reuse, R144.reuse ;  /* 0x0000009074027220 */ /* 0x0c0fe20000410000 */
[----:B------:R-:W1:Y:S01]  /*3280*/  SHFL.UP PT, R10, R131, 0x10, RZ ;  /* 0x06000000830a7989 */ /* 0x000e6200000e00ff */
[C---:B------:R-:W-:Y:S01]  /*3290*/  FMUL.FTZ R142, R116.reuse, R143 ;  /* 0x0000008f748e7220 */ /* 0x040fe20000410000 */
[C---:B------:R-:W-:Y:S01]  /*32a0*/  FFMA.FTZ R144, R117.reuse, R144, -R109 ;  /* 0x0000009075907223 */ /* 0x040fe2000001086d */
[-C--:B------:R-:W-:Y:S01]  /*32b0*/  FMUL.FTZ R138, R116, R141.reuse ;  /* 0x0000008d748a7220 */ /* 0x080fe20000410000 */
[----:B------:R-:W2:Y:S01]  /*32c0*/  SHFL.UP PT, R9, R135, 0x10, RZ ;  /* 0x0600000087097989 */ /* 0x000ea200000e00ff */
[C---:B------:R-:W-:Y:S01]  /*32d0*/  FFMA.FTZ R2, R117.reuse, R140, R2 ;  /* 0x0000008c75027223 */ /* 0x040fe20000010002 */
[----:B------:R-:W-:Y:S01]  /*32e0*/  FFMA.FTZ R142, R117, R141, -R142 ;  /* 0x0000008d758e7223 */ /* 0x000fe2000001088e */
[----:B------:R-:W-:Y:S01]  /*32f0*/  FMUL.FTZ R140, R107, R144 ;  /* 0x000000906b8c7220 */ /* 0x000fe20000410000 */
[----:B------:R-:W3:Y:S01]  /*3300*/  SHFL.UP PT, R8, R136, 0x10, RZ ;  /* 0x0600000088087989 */ /* 0x000ee200000e00ff */
[----:B------:R-:W-:Y:S01]  /*3310*/  FFMA.FTZ R143, R117, R143, R138 ;  /* 0x0000008f758f7223 */ /* 0x000fe2000001008a */
[----:B------:R-:W-:Y:S01]  /*3320*/  FADD.FTZ R142, R111, R142 ;  /* 0x0000008e6f8e7221 */ /* 0x000fe20000010000 */
[-C--:B------:R-:W-:Y:S01]  /*3330*/  FMUL.FTZ R139, R107, R2.reuse ;  /* 0x000000026b8b7220 */ /* 0x080fe20000410000 */
[----:B------:R-:W-:Y:S01]  /*3340*/  ISETP.GE.AND P1, PT, R67, 0x10, PT ;  /* 0x000000104300780c */ /* 0x000fe20003f26270 */
[----:B------:R-:W-:Y:S01]  /*3350*/  FFMA.FTZ R109, R105, R2, R140 ;  /* 0x00000002696d7223 */ /* 0x000fe2000001008c */
[----:B------:R-:W-:Y:S01]  /*3360*/  FADD.FTZ R138, R110, R143 ;  /* 0x0000008f6e8a7221 */ /* 0x000fe20000010000 */
[----:B------:R-:W-:Y:S01]  /*3370*/  FMUL.FTZ R141, R107, R142 ;  /* 0x0000008e6b8d7220 */ /* 0x000fe20000410000 */
[----:B------:R-:W-:-:S02]  /*3380*/  FFMA.FTZ R2, R105, R144, -R139 ;  /* 0x0000009069027223 */ /* 0x000fc4000001088b */
[-C--:B------:R-:W-:Y:S01]  /*3390*/  FMUL.FTZ R143, R107, R138.reuse ;  /* 0x0000008a6b8f7220 */ /* 0x080fe20000410000 */
[----:B------:R-:W-:Y:S01]  /*33a0*/  FFMA.FTZ R144, R105, R138, R141 ;  /* 0x0000008a69907223 */ /* 0x000fe2000001008d */
[-C--:B0-----:R-:W-:Y:S01]  /*33b0*/  FMUL.FTZ R139, R135, R11.reuse ;  /* 0x0000000b878b7220 */ /* 0x081fe20000410000 */
[C---:B------:R-:W-:Y:S01]  /*33c0*/  FMUL.FTZ R140, R136.reuse, R11 ;  /* 0x0000000b888c7220 */ /* 0x040fe20000410000 */
[----:B------:R-:W-:Y:S01]  /*33d0*/  FFMA.FTZ R143, R105, R142, -R143 ;  /* 0x0000008e698f7223 */ /* 0x000fe2000001088f */
[----:B------:R-:W0:Y:S01]  /*33e0*/  SHFL.DOWN PT, R145, R109, 0x1, 0x1f ;  /* 0x08201f006d917f89 */ /* 0x000e2200000e0000 */
[CC--:B-1----:R-:W-:Y:S01]  /*33f0*/  FFMA.FTZ R138, R136.reuse, R10.reuse, -R139 ;  /* 0x0000000a888a7223 */ /* 0x0c2fe2000001088b */
[C---:B------:R-:W-:Y:S02]  /*3400*/  FFMA.FTZ R139, R135.reuse, R10, R140 ;  /* 0x0000000a878b7223 */ /* 0x040fe4000001008c */
[----:B------:R-:W1:Y:S01]  /*3410*/  SHFL.DOWN PT, R141, R2, 0x1, 0x1f ;  /* 0x08201f00028d7f89 */ /* 0x000e6200000e0000 */
[-C--:B--2---:R-:W-:Y:S01]  /*3420*/  FMUL.FTZ R11, R135, R9.reuse ;  /* 0x00000009870b7220 */ /* 0x084fe20000410000 */
[----:B------:R-:W-:Y:S01]  /*3430*/  FMUL.FTZ R9, R136, R9 ;  /* 0x0000000988097220 */ /* 0x000fe20000410000 */
[----:B------:R-:W-:Y:S01]  /*3440*/  @P1 FADD.FTZ R131, R131, R138 ;  /* 0x0000008a83831221 */ /* 0x000fe20000010000 */
[----:B------:R-:W-:Y:S01]  /*3450*/  @P1 FADD.FTZ R128, R128, R139 ;  /* 0x0000008b80801221 */ /* 0x000fe20000010000 */
[-C--:B---3--:R-:W-:Y:S01]  /*3460*/  @P1 FFMA.FTZ R136, R136, R8.reuse, -R11 ;  /* 0x0000000888881223 */ /* 0x088fe2000001080b */
[----:B------:R-:W-:Y:S01]  /*3470*/  @P1 FFMA.FTZ R135, R135, R8, R9 ;  /* 0x0000000887871223 */ /* 0x000fe20000010009 */
[----:B------:R-:W-:Y:S01]  /*3480*/  HFMA2 R8, -RZ, RZ, 1.875, 0 ;  /* 0x3f800000ff087431 */ /* 0x000fe200000001ff */
[----:B------:R-:W-:Y:S01]  /*3490*/  ISETP.GT.U32.AND P1, PT, R114, 0x1d, PT ;  /* 0x0000001d7200780c */ /* 0x000fe20003f24070 */
[----:B------:R-:W2:Y:S01]  /*34a0*/  SHFL.UP PT, R131, R131, 0x1, RZ ;  /* 0x0420000083837989 */ /* 0x000ea200000e00ff */
[----:B------:R-:W-:-:S02]  /*34b0*/  CS2R R10, SRZ ;  /* 0x00000000000a7805 */ /* 0x000fc4000001ff00 */
[----:B------:R-:W-:Y:S01]  /*34c0*/  MOV R9, RZ ;  /* 0x000000ff00097202 */ /* 0x000fe20000000f00 */
        /* <DEDUP_REMOVED lines=20> */
.L_x_16386:
[----:B------:R-:W-:Y:S05]  /*3610*/  BSYNC.RECONVERGENT B0 ;  /* 0x0000000000007941 */ /* 0x000fea0003800200 */
.L_x_16385:
        /* <DEDUP_REMOVED lines=17> */
.L_x_16388:
[----:B------:R-:W-:Y:S05]  /*3730*/  BSYNC.RECONVERGENT B0 ;  /* 0x0000000000007941 */ /* 0x000fea0003800200 */
.L_x_16387:
        /* <DEDUP_REMOVED lines=16> */
.L_x_16390:
[----:B------:R-:W-:Y:S05]  /*3840*/  BSYNC.RECONVERGENT B0 ;  /* 0x0000000000007941 */ /* 0x000fea0003800200 */
.L_x_16389:
        /* <DEDUP_REMOVED lines=16> */
.L_x_16392:
[----:B------:R-:W-:Y:S05]  /*3950*/  BSYNC.RECONVERGENT B0 ;  /* 0x0000000000007941 */ /* 0x000fea0003800200 */
.L_x_16391:
        /* <DEDUP_REMOVED lines=16> */
.L_x_16394:
[----:B------:R-:W-:Y:S05]  /*3a60*/  BSYNC.RECONVERGENT B0 ;  /* 0x0000000000007941 */ /* 0x000fea0003800200 */
.L_x_16393:
[----:B-1----:R-:W-:Y:S01]  /*3a70*/  SHFL.DOWN PT, R145, R2, 0x1, 0x1f ;  /* 0x08201f0002917f89 */ /* 0x002fe200000e0000 */
[C---:B------:R-:W-:Y:S01]  /*3a80*/  ISETP.NE.AND P1, PT, R36.reuse, 0x1f, PT ;  /* 0x0000001f2400780c */ /* 0x040fe20003f25270 */
[----:B------:R-:W-:Y:S01]  /*3a90*/  BSSY.RECONVERGENT B0, `(.L_x_16395) ;  /* 0x0000141000007945 */ /* 0x000fe20003800200 */
[----:B------:R-:W-:Y:S01]  /*3aa0*/  ISETP.NE.AND P2, PT, R36, RZ, PT ;  /* 0x000000ff2400720c */ /* 0x000fe20003f45270 */
[----:B------:R-:W1:Y:S01]  /*3ab0*/  SHFL.IDX PT, R142, R11, RZ, 0x1f ;  /* 0x00001fff0b8e7589 */ /* 0x000e6200000e0000 */
[----:B------:R-:W-:-:S03]  /*3ac0*/  ISETP.GT.AND P3, PT, R67, 0xf, PT ;  /* 0x0000000f4300780c */ /* 0x000fc60003f64270 */
[----:B0-----:R-:W0:Y:S04]  /*3ad0*/  SHFL.DOWN PT, R143, R109, 0x1, 0x1f ;  /* 0x08201f006d8f7f89 */ /* 0x001e2800000e0000 */
[----:B------:R-:W5:Y:S04]  /*3ae0*/  SHFL.IDX PT, R141, R10, RZ, 0x1f ;  /* 0x00001fff0a8d7589 */ /* 0x000f6800000e0000 */
[----:B------:R-:W5:Y:S04]  /*3af0*/  SHFL.DOWN PT, R147, R25, 0x1, 0x1f ;  /* 0x08201f0019937f89 */ /* 0x000f6800000e0000 */
[----:B------:R-:W5:Y:S04]  /*3b00*/  SHFL.DOWN PT, R149, R24, 0x1, 0x1f ;  /* 0x08201f0018957f89 */ /* 0x000f6800000e0000 */
[----:B--23--:R-:W2:Y:S01]  /*3b10*/  SHFL.IDX PT, R2, R2, RZ, 0x1f ;  /* 0x00001fff02027589 */ /* 0x00cea200000e0000 */
[----:B-1----:R-:W-:-:S03]  /*3b20*/  @P1 FMUL.FTZ R140, R145, R142 ;  /* 0x0000008e918c1220 */ /* 0x002fc60000410000 */
[----:B------:R-:W1:Y:S01]  /*3b30*/  SHFL.IDX PT, R109, R109, RZ, 0x1f ;  /* 0x00001fff6d6d7589 */ /* 0x000e6200000e0000 */
[----:B0-----:R-:W-:-:S03]  /*3b40*/  @P1 FMUL.FTZ R144, R143, R142 ;  /* 0x0000008e8f901220 */ /* 0x001fc60000410000 */
[----:B----4-:R-:W-:Y:S01]  /*3b50*/  SHFL.IDX PT, R25, R25, RZ, 0x1f ;  /* 0x00001fff19197589 */ /* 0x010fe200000e0000 */
[-C--:B-----5:R-:W-:Y:S01]  /*3b60*/  @P1 FFMA.FTZ R140, R143, R141.reuse, -R140 ;  /* 0x0000008d8f8c1223 */ /* 0x0a0fe2000001088c */
[----:B------:R-:W-:Y:S02]  /*3b70*/  @P1 FFMA.FTZ R144, R145, R141, R144 ;  /* 0x0000008d91901223 */ /* 0x000fe40000010090 */
[----:B------:R-:W-:Y:S01]  /*3b80*/  SHFL.IDX PT, R24, R24, RZ, 0x1f ;  /* 0x00001fff18187589 */ /* 0x000fe200000e0000 */
[----:B------:R-:W-:Y:S01]  /*3b90*/  @P1 FADD.FTZ R141, R147, R140 ;  /* 0x0000008c938d1221 */ /* 0x000fe20000010000 */
[----:B------:R-:W-:Y:S01]  /*3ba0*/  FMUL.FTZ R140, R136, R139 ;  /* 0x0000008b888c7220 */ /* 0x000fe20000410000 */
[----:B------:R-:W-:Y:S02]  /*3bb0*/  @P1 FADD.FTZ R142, R149, R144 ;  /* 0x00000090958e1221 */ /* 0x000fe40000010000 */
[-C--:B------:R-:W-:Y:S01]  /*3bc0*/  FMUL.FTZ R143, R141, R7.reuse ;  /* 0x000000078d8f7220 */ /* 0x080fe20000410000 */
[----:B------:R-:W-:Y:S01]  /*3bd0*/  ISETP.GT.AND P1, PT, R67, 0x1e, PT ;  /* 0x0000001e4300780c */ /* 0x000fe20003f24270 */
[C---:B------:R-:W-:Y:S01]  /*3be0*/  FMUL.FTZ R144, R142.reuse, R7 ;  /* 0x000000078e907220 */ /* 0x040fe20000410000 */
[C---:B------:R-:W-:Y:S01]  /*3bf0*/  FMUL.FTZ R7, R135.reuse, R139 ;  /* 0x0000008b87077220 */ /* 0x040fe20000410000 */
[----:B------:R-:W-:Y:S01]  /*3c00*/  FFMA.FTZ R142, R142, R6, -R143 ;  /* 0x000000068e8e7223 */ /* 0x000fe2000001088f */
[----:B------:R-:W-:Y:S01]  /*3c10*/  FFMA.FTZ R135, R135, R138, R140 ;  /* 0x0000008a87877223 */ /* 0x000fe2000001008c */
[----:B------:R-:W-:Y:S01]  /*3c20*/  FFMA.FTZ R144, R141, R6, R144 ;  /* 0x000000068d907223 */ /* 0x000fe20000010090 */
[----:B------:R-:W-:Y:S01]  /*3c30*/  FFMA.FTZ R136, R136, R138, -R7 ;  /* 0x0000008a88887223 */ /* 0x000fe20000010807 */
[----:B------:R-:W-:Y:S01]  /*3c40*/  FADD.FTZ R119, R119, R142 ;  /* 0x0000008e77777221 */ /* 0x000fe20000010000 */
[----:B------:R-:W-:Y:S01]  /*3c50*/  @P2 FADD.FTZ R139, R128, R135 ;  /* 0x00000087808b2221 */ /* 0x000fe20000010000 */
[----:B------:R-:W-:Y:S01]  /*3c60*/  FADD.FTZ R121, R121, R144 ;  /* 0x0000009079797221 */ /* 0x000fe20000010000 */
[----:B------:R-:W-:Y:S01]  /*3c70*/  @P2 FADD.FTZ R138, R131, R136 ;  /* 0x00000088838a2221 */ /* 0x000fe20000010000 */
        /* <DEDUP_REMOVED lines=8> */
[----:B------:R-:W-:Y:S01]  /*3d00*/  FADD.FTZ R126, R126, R131 ;  /* 0x000000837e7e7221 */ /* 0x000fe20000010000 */
[----:B------:R-:W-:Y:S01]  /*3d10*/  FADD.FTZ R4, R92, R7 ;  /* 0x000000075c047221 */ /* 0x000fe20000010000 */
[----:B------:R-:W-:Y:S01]  /*3d20*/  FADD.FTZ R127, R127, R128 ;  /* 0x000000807f7f7221 */ /* 0x000fe20000010000 */
[----:B------:R-:W-:Y:S01]  /*3d30*/  FADD.FTZ R128, RZ, R6 ;  /* 0x00000006ff807221 */ /* 0x000fe20000010000 */
        /* <DEDUP_REMOVED lines=67> */
[----:B------:R-:W-:Y:S01]  /*4170*/  FFMA.FTZ R117, R0, R4, RZ ;  /* 0x0000000400757223 */ /* 0x000fe200000100ff */
[C---:B------:R-:W-:Y:S01]  /*4180*/  FFMA.FTZ R115, R103.reuse, R124, -R116 ;  /* 0x0000007c67737223 */ /* 0x040fe20000010874 */
[----:B------:R-:W-:Y:S01]  /*4190*/  FFMA.FTZ R107, R103, R111, R102 ;  /* 0x0000006f676b7223 */ /* 0x000fe20000010066 */
[----:B------:R-:W-:Y:S01]  /*41a0*/  FADD.FTZ R3, R3, R136 ;  /* 0x0000008803037221 */ /* 0x000fe20000010000 */
[----:B------:R-:W-:Y:S01]  /*41b0*/  FADD.FTZ R103, R108, R105 ;  /* 0x000000696c677221 */ /* 0x000fe20000010000 */
[----:B------:R-:W-:Y:S01]  /*41c0*/  FFMA.FTZ R117, R82, R5, R117 ;  /* 0x0000000552757223 */ /* 0x000fe20000010075 */
[----:B------:R-:W-:Y:S01]  /*41d0*/  FADD.FTZ R105, -R93, R5 ;  /* 0x000000055d697221 */ /* 0x000fe20000010100 */
[----:B------:R-:W-:Y:S01]  /*41e0*/  FADD.FTZ R5, R98, R115 ;  /* 0x0000007362057221 */ /* 0x000fe20000010000 */
[----:B------:R-:W-:Y:S01]  /*41f0*/  FADD.FTZ R107, RZ, R107 ;  /* 0x0000006bff6b7221 */ /* 0x000fe20000010000 */
[----:B------:R-:W-:Y:S01]  /*4200*/  FMUL.FTZ R115, R3, R72 ;  /* 0x0000004803737220 */ /* 0x000fe20000410000 */
[----:B------:R-:W-:Y:S01]  /*4210*/  FMUL.FTZ R116, R110, R70 ;  /* 0x000000466e747220 */ /* 0x000fe20000410000 */
[----:B------:R-:W-:Y:S01]  /*4220*/  FFMA.FTZ R143, R84, R7, R117 ;  /* 0x00000007548f7223 */ /* 0x000fe20000010075 */
[----:B------:R-:W-:Y:S01]  /*4230*/  FADD.FTZ R108, -R94, R7 ;  /* 0x000000075e6c7221 */ /* 0x000fe20000010100 */
[----:B------:R-:W-:Y:S01]  /*4240*/  FADD.FTZ R102, -R92, R4 ;  /* 0x000000045c667221 */ /* 0x000fe20000010100 */
[----:B------:R-:W-:Y:S01]  /*4250*/  FMUL.FTZ R7, R106, R107 ;  /* 0x0000006b6a077220 */ /* 0x000fe20000410000 */
[----:B------:R-:W-:Y:S01]  /*4260*/  FMUL.FTZ R125, R103, R72 ;  /* 0x00000048677d7220 */ /* 0x000fe20000410000 */
[----:B------:R-:W-:Y:S01]  /*4270*/  FMUL.FTZ R141, R128, R115 ;  /* 0x00000073808d7220 */ /* 0x000fe20000410000 */
[----:B------:R-:W-:Y:S01]  /*4280*/  FMUL.FTZ R117, R106, R5 ;  /* 0x000000056a757220 */ /* 0x000fe20000410000 */
[----:B------:R-:W-:Y:S01]  /*4290*/  FMUL.FTZ R106, R112, R70 ;  /* 0x00000046706a7220 */ /* 0x000fe20000410000 */
[----:B------:R-:W-:Y:S01]  /*42a0*/  FMUL.FTZ R136, R131, R116 ;  /* 0x0000007483887220 */ /* 0x000fe20000410000 */
[-C--:B------:R-:W-:Y:S01]  /*42b0*/  FFMA.FTZ R141, R102, R125.reuse, -R141 ;  /* 0x0000007d668d7223 */ /* 0x080fe2000001088d */
[----:B------:R-:W-:Y:S01]  /*42c0*/  FMUL.FTZ R125, R128, R125 ;  /* 0x0000007d807d7220 */ /* 0x000fe20000410000 */
[----:B------:R-:W-:Y:S01]  /*42d0*/  FMUL.FTZ R140, R123, R68 ;  /* 0x000000447b8c7220 */ /* 0x000fe20000410000 */
[-C--:B------:R-:W-:Y:S01]  /*42e0*/  FFMA.FTZ R138, R105, R106.reuse, -R136 ;  /* 0x0000006a698a7223 */ /* 0x080fe20000010888 */
[----:B------:R-:W-:Y:S01]  /*42f0*/  FMUL.FTZ R136, R131, R106 ;  /* 0x0000006a83887220 */ /* 0x000fe20000410000 */
[----:B------:R-:W-:Y:S01]  /*4300*/  FMUL.FTZ R106, R120, R68 ;  /* 0x00000044786a7220 */ /* 0x000fe20000410000 */
[----:B------:R-:W-:Y:S01]  /*4310*/  FFMA.FTZ R4, R104, R5, -R7 ;  /* 0x0000000568047223 */ /* 0x000fe20000010807 */
[----:B------:R-:W-:Y:S01]  /*4320*/  FFMA.FTZ R125, R102, R115, R125 ;  /* 0x00000073667d7223 */ /* 0x000fe2000001007d */
[----:B------:R-:W-:Y:S01]  /*4330*/  FADD.FTZ R141, RZ, R141 ;  /* 0x0000008dff8d7221 */ /* 0x000fe20000010000 */
[----:B------:R-:W-:Y:S01]  /*4340*/  FFMA.FTZ R7, R104, R107, R117 ;  /* 0x0000006b68077223 */ /* 0x000fe20000010075 */
[C---:B------:R-:W-:Y:S01]  /*4350*/  FMUL.FTZ R145, R135.reuse, R106 ;  /* 0x0000006a87917220 */ /* 0x040fe20000410000 */
[----:B------:R-:W-:Y:S01]  /*4360*/  FMUL.FTZ R117, R135, R140 ;  /* 0x0000008c87757220 */ /* 0x000fe20000410000 */
[----:B------:R-:W-:Y:S01]  /*4370*/  FFMA.FTZ R136, R105, R116, R136 ;  /* 0x0000007469887223 */ /* 0x000fe20000010088 */
[----:B------:R-:W-:Y:S01]  /*4380*/  FADD.FTZ R125, RZ, R125 ;  /* 0x0000007dff7d7221 */ /* 0x000fe20000010000 */
[----:B------:R-:W-:Y:S01]  /*4390*/  FMUL.FTZ R104, R134, R66 ;  /* 0x0000004286687220 */ /* 0x000fe20000410000 */
[----:B------:R-:W-:Y:S01]  /*43a0*/  FADD.FTZ R138, R141, R138 ;  /* 0x0000008a8d8a7221 */ /* 0x000fe20000010000 */
[C---:B------:R-:W-:Y:S01]  /*43b0*/  FFMA.FTZ R145, R108.reuse, R140, -R145 ;  /* 0x0000008c6c917223 */ /* 0x040fe20000010891 */
[----:B------:R-:W-:Y:S01]  /*43c0*/  FFMA.FTZ R141, R108, R106, R117 ;  /* 0x0000006a6c8d7223 */ /* 0x000fe20000010075 */
[----:B------:R-:W-:Y:S01]  /*43d0*/  FFMA.FTZ R140, R86, R6, R143 ;  /* 0x00000006568c7223 */ /* 0x000fe2000001008f */
[----:B------:R-:W-:Y:S01]  /*43e0*/  FADD.FTZ R117, -R95, R6 ;  /* 0x000000065f757221 */ /* 0x000fe20000010100 */
[----:B------:R-:W-:Y:S01]  /*43f0*/  FADD.FTZ R136, R125, R136 ;  /* 0x000000887d887221 */ /* 0x000fe20000010000 */
[----:B------:R-:W-:Y:S01]  /*4400*/  FMUL.FTZ R6, R137, R66 ;  /* 0x0000004289067220 */ /* 0x000fe20000410000 */
[----:B------:R-:W-:Y:S01]  /*4410*/  FMUL.FTZ R142, R139, R104 ;  /* 0x000000688b8e7220 */ /* 0x000fe20000410000 */
[----:B------:R-:W-:Y:S01]  /*4420*/  FFMA.FTZ R125, R0, -R128, RZ ;  /* 0x80000080007d7223 */ /* 0x000fe200000100ff */
[----:B------:R-:W-:Y:S01]  /*4430*/  FADD.FTZ R138, R138, R145 ;  /* 0x000000918a8a7221 */ /* 0x000fe20000010000 */
[----:B------:R-:W-:Y:S01]  /*4440*/  FADD.FTZ R136, R136, R141 ;  /* 0x0000008d88887221 */ /* 0x000fe20000010000 */
[-C--:B------:R-:W-:Y:S01]  /*4450*/  FFMA.FTZ R145, R117, R6.reuse, -R142 ;  /* 0x0000000675917223 */ /* 0x080fe2000001088e */
[----:B------:R-:W-:Y:S01]  /*4460*/  FFMA.FTZ R141, R82, -R131, R125 ;  /* 0x80000083528d7223 */ /* 0x000fe2000001007d */
[----:B------:R-:W-:Y:S01]  /*4470*/  FMUL.FTZ R6, R139, R6 ;  /* 0x000000068b067220 */ /* 0x000fe20000410000 */
[----:B------:R-:W-:Y:S01]  /*4480*/  FMUL.FTZ R125, R132, R64 ;  /* 0x00000040847d7220 */ /* 0x000fe20000410000 */
[----:B------:R-:W-:Y:S01]  /*4490*/  FFMA.FTZ R147, R87, R122, R140 ;  /* 0x0000007a57937223 */ /* 0x000fe2000001008c */
[----:B------:R-:W-:Y:S01]  /*44a0*/  FADD.FTZ R122, -R96, R122 ;  /* 0x0000007a607a7221 */ /* 0x000fe20000010100 */
[----:B------:R-:W-:Y:S01]  /*44b0*/  FFMA.FTZ R143, R117, R104, R6 ;  /* 0x00000068758f7223 */ /* 0x000fe20000010006 */
[C---:B------:R-:W-:Y:S01]  /*44c0*/  FMUL.FTZ R6, R118.reuse, R125 ;  /* 0x0000007d76067220 */ /* 0x040fe20000410000 */
[----:B------:R-:W-:Y:S01]  /*44d0*/  FMUL.FTZ R151, R118, R149 ;  /* 0x0000009576977220 */ /* 0x000fe20000410000 */
[----:B------:R-:W-:Y:S01]  /*44e0*/  FFMA.FTZ R141, R84, -R135, R141 ;  /* 0x80000087548d7223 */ /* 0x000fe2000001008d */
[----:B------:R-:W-:Y:S01]  /*44f0*/  FADD.FTZ R143, R136, R143 ;  /* 0x0000008f888f7221 */ /* 0x000fe20000010000 */
[----:B------:R-:W-:Y:S01]  /*4500*/  FFMA.FTZ R149, R122, R149, -R6 ;  /* 0x000000957a957223 */ /* 0x000fe20000010806 */
[----:B------:R-:W-:Y:S01]  /*4510*/  FADD.FTZ R6, R138, R145 ;  /* 0x000000918a067221 */ /* 0x000fe20000010000 */
[----:B------:R-:W-:Y:S01]  /*4520*/  FFMA.FTZ R140, R122, R125, R151 ;  /* 0x0000007d7a8c7223 */ /* 0x000fe20000010097 */
[----:B------:R-:W-:Y:S01]  /*4530*/  FFMA.FTZ R136, R86, -R139, R141 ;  /* 0x8000008b56887223 */ /* 0x000fe2000001008d */
[----:B------:R-:W-:Y:S01]  /*4540*/  FFMA.FTZ R138, R88, R124, R147 ;  /* 0x0000007c588a7223 */ /* 0x000fe20000010093 */
[----:B------:R-:W-:Y:S01]  /*4550*/  FMUL.FTZ R141, R130, R62 ;  /* 0x0000003e828d7220 */ /* 0x000fe20000410000 */
[----:B------:R-:W-:Y:S01]  /*4560*/  FADD.FTZ R6, R6, R149 ;  /* 0x0000009506067221 */ /* 0x000fe20000010000 */
        /* <DEDUP_REMOVED lines=10> */
[----:B------:R-:W-:Y:S01]  /*4610*/  FMUL.FTZ R140, R121, R76 ;  /* 0x0000004c798c7220 */ /* 0x000fe20000410000 */
[CC--:B------:R-:W-:Y:S01]  /*4620*/  FFMA.FTZ R7, R124.reuse, R5.reuse, -R7 ;  /* 0x000000057c077223 */ /* 0x0c0fe20000010807 */
[----:B------:R-:W-:Y:S01]  /*4630*/  FMUL.FTZ R5, R111, R5 ;  /* 0x000000056f057220 */ /* 0x000fe20000410000 */
        /* <DEDUP_REMOVED lines=8> */
[----:B------:R-:W-:Y:S01]  /*46c0*/  FADD.FTZ R5, R142, R5 ;  /* 0x000000058e057221 */ /* 0x000fe20000010000 */
[----:B------:R-:W-:Y:S01]  /*46d0*/  FFMA.FTZ R142, R88, -R111, R149 ;  /* 0x8000006f588e7223 */ /* 0x000fe20000010095 */
[----:B------:R-:W-:Y:S01]  /*46e0*/  FFMA.FTZ R149, R145, R146, -R148 ;  /* 0x0000009291957223 */ /* 0x000fe20000010894 */
        /* <DEDUP_REMOVED lines=16> */
[----:B------:R3:W4:Y:S01]  /*47f0*/  SHFL.DOWN PT, R146, R142, 0x1, 0x1f ;  /* 0x08201f008e927f89 */ /* 0x00072200000e0000 */
[----:B------:R-:W-:Y:S01]  /*4800*/  MOV R5, R149 ;  /* 0x0000009500057202 */ /* 0x000fe20000000f00 */
[----:B------:R-:W-:Y:S01]  /*4810*/  FADD.FTZ R49, R138, R49 ;  /* 0x000000318a317221 */ /* 0x000fe20000010000 */
[----:B------:R-:W-:Y:S01]  /*4820*/  FADD.FTZ R46, R141, R46 ;  /* 0x0000002e8d2e7221 */ /* 0x000fe20000010000 */
[----:B------:R-:W5:Y:S01]  /*4830*/  SHFL.DOWN PT, R151, R4, 0x1, 0x1f ;  /* 0x08201f0004977f89 */ /* 0x000f6200000e0000 */
[----:B--2---:R-:W-:Y:S01]  /*4840*/  FMUL.FTZ R147, R2, R9 ;  /* 0x0000000902937220 */ /* 0x004fe20000410000 */
[----:B------:R-:W-:Y:S01]  /*4850*/  FADD.FTZ R51, R125, R51 ;  /* 0x000000337d337221 */ /* 0x000fe20000010000 */
[----:B------:R-:W-:Y:S01]  /*4860*/  FADD.FTZ R48, R104, R48 ;  /* 0x0000003068307221 */ /* 0x000fe20000010000 */
[----:B------:R-:W2:Y:S01]  /*4870*/  SHFL.DOWN PT, R144, R149, 0x1, 0x1f ;  /* 0x08201f0095907f89 */ /* 0x000ea200000e0000 */
[-C--:B---3--:R-:W-:Y:S01]  /*4880*/  FMUL.FTZ R142, R2, R8.reuse ;  /* 0x00000008028e7220 */ /* 0x088fe20000410000 */
[----:B-1----:R-:W-:Y:S01]  /*4890*/  FFMA.FTZ R8, R109, R8, -R147 ;  /* 0x000000086d087223 */ /* 0x002fe20000010893 */
[----:B------:R-:W-:Y:S01]  /*48a0*/  FMUL.FTZ R147, R23, R119 ;  /* 0x0000007717937220 */ /* 0x000fe20000410000 */
[----:B------:R-:W-:Y:S01]  /*48b0*/  FADD.FTZ R53, R106, R53 ;  /* 0x000000356a357221 */ /* 0x000fe20000010000 */
[----:B------:R-:W-:Y:S01]  /*48c0*/  FFMA.FTZ R9, R109, R9, R142 ;  /* 0x000000096d097223 */ /* 0x000fe2000001008e */
[----:B------:R-:W-:-:S04]  /*48d0*/  FMUL.FTZ R142, R23, R121 ;  /* 0x00000079178e7220 */ /* 0x000fc80000410000 */
[----:B------:R-:W-:Y:S01]  /*48e0*/  FFMA.FTZ R142, R22, R119, -R142 ;  /* 0x00000077168e7223 */ /* 0x000fe2000001088e */
[----:B0-----:R-:W-:Y:S01]  /*48f0*/  @!P1 FADD.FTZ R6, R6, R153 ;  /* 0x0000009906069221 */ /* 0x001fe20000010000 */
[----:B----4-:R-:W-:Y:S01]  /*4900*/  @!P1 FADD.FTZ R7, R7, R146 ;  /* 0x0000009207079221 */ /* 0x010fe20000010000 */
[----:B-----5:R-:W-:-:S04]  /*4910*/  @!P1 FADD.FTZ R4, R151, R4 ;  /* 0x0000000497049221 */ /* 0x020fc80000010000 */
[----:B------:R-:W0:Y:S01]  /*4920*/  SHFL.DOWN PT, R148, R7, 0x2, 0x1f ;  /* 0x08401f0007947f89 */ /* 0x000e2200000e0000 */
[----:B--2---:R-:W-:-:S03]  /*4930*/  @!P1 FADD.FTZ R5, R5, R144 ;  /* 0x0000009005059221 */ /* 0x004fc60000010000 */
[----:B------:R-:W1:Y:S01]  /*4940*/  SHFL.DOWN PT, R151, R6, 0x2, 0x1f ;  /* 0x08401f0006977f89 */ /* 0x000e6200000e0000 */
[CC--:B------:R-:W-:Y:S01]  /*4950*/  FMUL.FTZ R144, R2.reuse, R11.reuse ;  /* 0x0000000b02907220 */ /* 0x0c0fe20000410000 */
[-C--:B------:R-:W-:Y:S01]  /*4960*/  FMUL.FTZ R2, R2, R10.reuse ;  /* 0x0000000a02027220 */ /* 0x080fe20000410000 */
[----:B------:R-:W-:Y:S01]  /*4970*/  ISETP.NE.AND P1, PT, R36, RZ, PT ;  /* 0x000000ff2400720c */ /* 0x000fe20003f25270 */
[----:B------:R-:W2:Y:S01]  /*4980*/  SHFL.DOWN PT, R149, R4, 0x2, 0x1f ;  /* 0x08401f0004957f89 */ /* 0x000ea200000e0000 */
[C---:B------:R-:W-:Y:S01]  /*4990*/  FFMA.FTZ R10, R109.reuse, R10, -R144 ;  /* 0x0000000a6d0a7223 */ /* 0x040fe20000010890 */
[----:B------:R-:W-:Y:S01]  /*49a0*/  FFMA.FTZ R11, R109, R11, R2 ;  /* 0x0000000b6d0b7223 */ /* 0x000fe20000010002 */
[----:B------:R-:W-:Y:S01]  /*49b0*/  FFMA.FTZ R2, R22, R121, R147 ;  /* 0x0000007916027223 */ /* 0x000fe20000010093 */
[----:B------:R-:W3:Y:S01]  /*49c0*/  SHFL.DOWN PT, R146, R5, 0x2, 0x1f ;  /* 0x08401f0005927f89 */ /* 0x000ee200000e0000 */
[----:B------:R-:W-:Y:S01]  /*49d0*/  FADD.FTZ R10, R25, R10 ;  /* 0x0000000a190a7221 */ /* 0x000fe20000010000 */
[----:B------:R-:W-:Y:S01]  /*49e0*/  FADD.FTZ R11, R24, R11 ;  /* 0x0000000b180b7221 */ /* 0x000fe20000010000 */
[----:B------:R-:W-:Y:S01]  /*49f0*/  FMUL.FTZ R2, R145, R2 ;  /* 0x0000000291027220 */ /* 0x000fe20000410000 */
[C---:B------:R-:W-:Y:S01]  /*4a00*/  FMUL.FTZ R25, R23.reuse, R127 ;  /* 0x0000007f17197220 */ /* 0x040fe20000410000 */
[----:B------:R-:W-:-:S02]  /*4a10*/  FMUL.FTZ R109, R23, R126 ;  /* 0x0000007e176d7220 */ /* 0x000fc40000410000 */
[----:B------:R-:W-:Y:S01]  /*4a20*/  FFMA.FTZ R142, R143, R142, R2 ;  /* 0x0000008e8f8e7223 */ /* 0x000fe20000010002 */
[----:B------:R4:W-:Y:S01]  /*4a30*/  @!P1 STS.128 [UR6+0x1770], R8 ;  /* 0x00177008ff009988 */ /* 0x0009e20008000c06 */
[C---:B------:R-:W-:Y:S01]  /*4a40*/  FFMA.FTZ R25, R22.reuse, R126, R25 ;  /* 0x0000007e16197223 */ /* 0x040fe20000010019 */
[----:B------:R-:W-:Y:S01]  /*4a50*/  FFMA.FTZ R2, R22, R127, -R109 ;  /* 0x0000007f16027223 */ /* 0x000fe2000001086d */
[----:B------:R-:W-:Y:S01]  /*4a60*/  FFMA.FTZ R142, R85, R121, R142 ;  /* 0x00000079558e7223 */ /* 0x000fe2000001008e */
[----:B0-----:R-:W-:Y:S01]  /*4a70*/  @!P2 FADD.FTZ R7, R7, R148 ;  /* 0x000000940707a221 */ /* 0x001fe20000010000 */
[----:B------:R-:W-:Y:S02]  /*4a80*/  FMUL.FTZ R136, R136, R25 ;  /* 0x0000001988887220 */ /* 0x000fe40000410000 */
[----:B------:R-:W-:Y:S01]  /*4a90*/  FADD.FTZ R63, R142, R63 ;  /* 0x0000003f8e3f7221 */ /* 0x000fe20000010000 */
[----:B-1----:R-:W-:Y:S01]  /*4aa0*/  @!P2 FADD.FTZ R6, R6, R151 ;  /* 0x000000970606a221 */ /* 0x002fe20000010000 */
[----:B------:R-:W0:Y:S01]  /*4ab0*/  SHFL.DOWN PT, R10, R7, 0x4, 0x1f ;  /* 0x08801f00070a7f89 */ /* 0x000e2200000e0000 */
[----:B------:R-:W-:Y:S01]  /*4ac0*/  FFMA.FTZ R136, R107, R2, R136 ;  /* 0x000000026b887223 */ /* 0x000fe20000010088 */
[CC--:B------:R-:W-:Y:S01]  /*4ad0*/  FMUL.FTZ R2, R23.reuse, R130.reuse ;  /* 0x0000008217027220 */ /* 0x0c0fe20000410000 */
[----:B--2---:R-:W-:Y:S01]  /*4ae0*/  @!P2 FADD.FTZ R4, R4, R149 ;  /* 0x000000950404a221 */ /* 0x004fe20000010000 */
[----:B------:R-:W1:Y:S01]  /*4af0*/  SHFL.DOWN PT, R143, R6, 0x4, 0x1f ;  /* 0x08801f00068f7f89 */ /* 0x000e6200000e0000 */
[-C--:B----4-:R-:W-:Y:S01]  /*4b00*/  FMUL.FTZ R9, R23, R129.reuse ;  /* 0x0000008117097220 */ /* 0x090fe20000410000 */
[C---:B------:R-:W-:Y:S01]  /*4b10*/  FFMA.FTZ R2, R22.reuse, R129, -R2 ;  /* 0x0000008116027223 */ /* 0x040fe20000010802 */
[----:B---3--:R-:W-:Y:S01]  /*4b20*/  @!P2 FADD.FTZ R5, R5, R146 ;  /* 0x000000920505a221 */ /* 0x008fe20000010000 */
[----:B------:R-:W2:Y:S01]  /*4b30*/  SHFL.DOWN PT, R119, R4, 0x4, 0x1f ;  /* 0x08801f0004777f89 */ /* 0x000ea200000e0000 */
[----:B------:R-:W-:Y:S01]  /*4b40*/  ISETP.GT.AND P2, PT, R67, 0x1b, PT ;  /* 0x0000001b4300780c */ /* 0x000fe20003f44270 */
[----:B------:R-:W-:Y:S01]  /*4b50*/  FFMA.FTZ R9, R22, R130, R9 ;  /* 0x0000008216097223 */ /* 0x000fe20000010009 */
[----:B------:R-:W-:Y:S01]  /*4b60*/  FFMA.FTZ R11, R83, R126, R136 ;  /* 0x0000007e530b7223 */ /* 0x000fe20000010088 */
[----:B------:R-:W3:Y:S02]  /*4b70*/  SHFL.DOWN PT, R8, R5, 0x4, 0x1f ;  /* 0x08801f0005087f89 */ /* 0x000ee400000e0000 */
[----:B------:R-:W-:Y:S01]  /*4b80*/  FMUL.FTZ R124, R124, R9 ;  /* 0x000000097c7c7220 */ /* 0x000fe20000410000 */
[----:B------:R-:W-:Y:S01]  /*4b90*/  FMUL.FTZ R9, R23, R132 ;  /* 0x0000008417097220 */ /* 0x000fe20000410000 */
[----:B------:R-:W-:-:S02]  /*4ba0*/  FADD.FTZ R58, R11, R58 ;  /* 0x0000003a0b3a7221 */ /* 0x000fc40000010000 */
[----:B------:R-:W-:Y:S01]  /*4bb0*/  FFMA.FTZ R2, R111, R2, R124 ;  /* 0x000000026f027223 */ /* 0x000fe2000001007c */
[CC--:B------:R-:W-:Y:S01]  /*4bc0*/  FFMA.FTZ R11, R22.reuse, R133.reuse, -R9 ;  /* 0x00000085160b7223 */ /* 0x0c0fe20000010809 */
[C---:B------:R-:W-:Y:S01]  /*4bd0*/  FMUL.FTZ R133, R23.reuse, R133 ;  /* 0x0000008517857220 */ /* 0x040fe20000410000 */
[----:B------:R-:W-:Y:S01]  /*4be0*/  FMUL.FTZ R9, R23, R137 ;  /* 0x0000008917097220 */ /* 0x000fe20000410000 */
[----:B------:R-:W-:Y:S01]  /*4bf0*/  FFMA.FTZ R2, R77, R130, R2 ;  /* 0x000000824d027223 */ /* 0x000fe20000010002 */
[----:B0-----:R-:W-:Y:S01]  /*4c00*/  @!P2 FADD.FTZ R7, R7, R10 ;  /* 0x0000000a0707a221 */ /* 0x001fe20000010000 */
[----:B------:R-:W-:Y:S02]  /*4c10*/  FFMA.FTZ R133, R22, R132, R133 ;  /* 0x0000008416857223 */ /* 0x000fe40000010085 */
[----:B------:R-:W-:Y:S01]  /*4c20*/  FADD.FTZ R61, R2, R61 ;  /* 0x0000003d023d7221 */ /* 0x000fe20000010000 */
        /* <DEDUP_REMOVED lines=8> */
[----:B------:R-:W-:Y:S01]  /*4cb0*/  FMUL.FTZ R11, R23, R120 ;  /* 0x00000078170b7220 */ /* 0x000fe20000410000 */
[----:B---3--:R-:W-:Y:S01]  /*4cc0*/  @!P2 FADD.FTZ R5, R5, R8 ;  /* 0x000000080505a221 */ /* 0x008fe20000010000 */
[----:B------:R-:W2:Y:S01]  /*4cd0*/  SHFL.DOWN PT, R25, R4, 0x8, 0x1f ;  /* 0x09001f0004197f89 */ /* 0x000ea200000e0000 */
[----:B------:R-:W-:Y:S01]  /*4ce0*/  ISETP.GT.AND P2, PT, R67, 0x17, PT ;  /* 0x000000174300780c */ /* 0x000fe20003f44270 */
[----:B------:R-:W-:Y:S01]  /*4cf0*/  FMUL.FTZ R8, R23, R134 ;  /* 0x0000008617087220 */ /* 0x000fe20000410000 */
[----:B------:R-:W-:Y:S01]  /*4d00*/  FFMA.FTZ R9, R73, R132, R118 ;  /* 0x0000008449097223 */ /* 0x000fe20000010076 */
[----:B------:R-:W3:Y:S01]  /*4d10*/  SHFL.DOWN PT, R10, R5, 0x8, 0x1f ;  /* 0x09001f00050a7f89 */ /* 0x000ee200000e0000 */
[C---:B------:R-:W-:Y:S01]  /*4d20*/  FFMA.FTZ R24, R22.reuse, R123, -R11 ;  /* 0x0000007b16187223 */ /* 0x040fe2000001080b */
[----:B------:R-:W-:Y:S01]  /*4d30*/  FFMA.FTZ R8, R22, R137, -R8 ;  /* 0x0000008916087223 */ /* 0x000fe20000010808 */
[----:B------:R-:W-:Y:S01]  /*4d40*/  FADD.FTZ R56, R9, R56 ;  /* 0x0000003809387221 */ /* 0x000fe20000010000 */
[----:B------:R-:W-:-:S02]  /*4d50*/  FMUL.FTZ R9, R23, R123 ;  /* 0x0000007b17097220 */ /* 0x000fc40000410000 */
[----:B------:R-:W-:Y:S02]  /*4d60*/  FFMA.FTZ R2, R139, R8, R2 ;  /* 0x000000088b027223 */ /* 0x000fe40000010002 */
[----:B------:R-:W-:Y:S02]  /*4d70*/  FFMA.FTZ R9, R22, R120, R9 ;  /* 0x0000007816097223 */ /* 0x000fe40000010009 */
[----:B------:R-:W-:Y:S01]  /*4d80*/  FFMA.FTZ R134, R75, R134, R2 ;  /* 0x000000864b867223 */ /* 0x000fe20000010002 */
[----:B0-----:R-:W-:Y:S01]  /*4d90*/  @!P2 FADD.FTZ R7, R7, R124 ;  /* 0x0000007c0707a221 */ /* 0x001fe20000010000 */
[----:B------:R-:W-:Y:S01]  /*4da0*/  FMUL.FTZ R108, R108, R9 ;  /* 0x000000096c6c7220 */ /* 0x000fe20000410000 */
[----:B------:R-:W-:Y:S01]  /*4db0*/  FMUL.FTZ R9, R23, R112 ;  /* 0x0000007017097220 */ /* 0x000fe20000410000 */
[----:B-1----:R-:W-:Y:S02]  /*4dc0*/  @!P2 FADD.FTZ R6, R6, R107 ;  /* 0x0000006b0606a221 */ /* 0x002fe40000010000 */
        /* <DEDUP_REMOVED lines=13> */
.L_x_16396:
[----:B------:R-:W-:Y:S05]  /*4ea0*/  BSYNC.RECONVERGENT B0 ;  /* 0x0000000000007941 */ /* 0x000fea0003800200 */
.L_x_16395:
[C---:B----4-:R-:W-:Y:S01]  /*4eb0*/  FMUL.FTZ R2, R23.reuse, R103 ;  /* 0x0000006717027220 */ /* 0x050fe20000410000 */
[CC--:B------:R-:W-:Y:S01]  /*4ec0*/  FFMA.FTZ R10, R22.reuse, R110.reuse, R9 ;  /* 0x0000006e160a7223 */ /* 0x0c0fe20000010009 */
[C---:B---3--:R-:W-:Y:S01]  /*4ed0*/  FMUL.FTZ R11, R23.reuse, R110 ;  /* 0x0000006e170b7220 */ /* 0x048fe20000410000 */
        /* <DEDUP_REMOVED lines=31> */
.L_x_16398:
[----:B------:R-:W-:Y:S05]  /*50d0*/  BSYNC.RECONVERGENT B0 ;  /* 0x0000000000007941 */ /* 0x000fea0003800200 */
.L_x_16397:
[----:B------:R-:W-:-:S04]  /*50e0*/  UIADD3 UR4, UPT, UPT, UR4, 0x1, URZ ;  /* 0x0000000104047890 */ /* 0x000fc8000fffe0ff */
[----:B------:R-:W-:-:S09]  /*50f0*/  UISETP.GE.AND UP0, UPT, UR4, UR8, UPT ;  /* 0x000000080400728c */ /* 0x000fd2000bf06270 */
[----:B------:R-:W-:Y:S05]  /*5100*/  BRA.U !UP0, `(.L_x_16399) ;  /* 0xffffffcd08587547 */ /* 0x000fea000b83ffff */
.L_x_16381:
[----:B------:R-:W-:Y:S06]  /*5110*/  BAR.SYNC.DEFER_BLOCKING 0x0 ;  /* 0x0000000000007b1d */ /* 0x000fec0000010000 */
[----:B------:R-:W3:Y:S01]  /*5120*/  LDCU.64 UR6, c[0x0][0x500] ;  /* 0x0000a000ff0677ac */ /* 0x000ee20008000a00 */
[----:B------:R-:W4:Y:S04]  /*5130*/  LDG.E.128 R16, desc[UR16][R16.64] ;  /* 0x0000001010107981 */ /* 0x000f28000c1e1d00 */
[----:B----4-:R4:W-:Y:S01]  /*5140*/  STS.128 [R26], R16 ;  /* 0x000000101a007388 */ /* 0x0109e20000000c00 */
[----:B------:R-:W-:-:S03]  /*5150*/  NOP ;  /* 0x0000000000007918 */ /* 0x000fc60000000000 */
[----:B01----:R-:W0:Y:S01]  /*5160*/  LDS.128 R4, [R26] ;  /* 0x000000001a047984 */ /* 0x003e220000000c00 */
[----:B----4-:R-:W-:Y:S01]  /*5170*/  SHF.L.U32 R16, R60, 0x8, RZ ;  /* 0x000000083c107819 */ /* 0x010fe200000006ff */
[----:B0-----:R-:W-:Y:S02]  /*5180*/  HADD2.F32 R3, -RZ, R4.H0_H0 ;  /* 0x20000004ff037230 */ /* 0x001fe40000004100 */
[--C-:B------:R-:W-:Y:S02]  /*5190*/  HADD2.F32 R11, -RZ, R6.reuse.H0_H0 ;  /* 0x20000006ff0b7230 */ /* 0x100fe40000004100 */
[--C-:B------:R-:W-:Y:S02]  /*51a0*/  HADD2.F32 R9, -RZ, R5.reuse.H0_H0 ;  /* 0x20000005ff097230 */ /* 0x100fe40000004100 */
[--C-:B------:R-:W-:Y:S01]  /*51b0*/  FADD.FTZ R3, R3, R40.reuse ;  /* 0x0000002803037221 */ /* 0x100fe20000010000 */
[----:B------:R-:W-:Y:S02]  /*51c0*/  HADD2.F32 R5, -RZ, R5.H1_H1 ;  /* 0x30000005ff057230 */ /* 0x000fe40000004100 */
[----:B------:R-:W-:Y:S01]  /*51d0*/  FADD.FTZ R11, R11, R40 ;  /* 0x000000280b0b7221 */ /* 0x000fe20000010000 */
[----:B------:R-:W-:-:S02]  /*51e0*/  HADD2.F32 R17, -RZ, R6.H1_H1 ;  /* 0x30000006ff117230 */ /* 0x000fc40000004100 */
[--C-:B------:R-:W-:Y:S01]  /*51f0*/  FADD.FTZ R9, R9, R40.reuse ;  /* 0x0000002809097221 */ /* 0x100fe20000010000 */
[----:B------:R-:W-:Y:S01]  /*5200*/  BAR.SYNC.DEFER_BLOCKING 0x0 ;  /* 0x0000000000007b1d */ /* 0x000fe20000010000 */
[----:B------:R-:W-:Y:S01]  /*5210*/  FSETP.GTU.FTZ.AND P6, PT, R3, 20, PT ;  /* 0x41a000000300780b */ /* 0x000fe20003fdc000 */
[--C-:B------:R-:W-:Y:S01]  /*5220*/  FADD.FTZ R5, R5, R40.reuse ;  /* 0x0000002805057221 */ /* 0x100fe20000010000 */
[----:B------:R-:W-:Y:S01]  /*5230*/  FSETP.GTU.FTZ.AND P3, PT, R11, 20, PT ;  /* 0x41a000000b00780b */ /* 0x000fe20003f7c000 */
[----:B------:R-:W-:Y:S01]  /*5240*/  FADD.FTZ R17, R17, R40 ;  /* 0x0000002811117221 */ /* 0x000fe20000010000 */
[----:B------:R-:W-:Y:S02]  /*5250*/  FSETP.GTU.FTZ.AND P1, PT, R9, 20, PT ;  /* 0x41a000000900780b */ /* 0x000fe40003f3c000 */
[----:B------:R-:W-:Y:S02]  /*5260*/  FSETP.GTU.FTZ.AND P2, PT, R5, 20, PT ;  /* 0x41a000000500780b */ /* 0x000fe40003f5c000 */
[----:B------:R-:W-:-:S02]  /*5270*/  FSETP.GTU.FTZ.AND P4, PT, R17, 20, PT ;  /* 0x41a000001100780b */ /* 0x000fc40003f9c000 */
[----:B------:R-:W-:-:S03]  /*5280*/  F2FP.F16.F32.PACK_AB R6, R46, R51 ;  /* 0x000000332e06723e */ /* 0x000fc600000000ff */
[----:B------:R-:W-:Y:S01]  /*5290*/  @!P6 FMUL.FTZ R0, R3, -1.4426950216293334961 ;  /* 0xbfb8aa3b0300e820 */ /* 0x000fe20000410000 */
[----:B------:R-:W-:-:S05]  /*52a0*/  HADD2.F32 R3, -RZ, R4.H1_H1 ;  /* 0x30000004ff037230 */ /* 0x000fca0000004100 */
[----:B------:R-:W0:Y:S01]  /*52b0*/  @!P6 MUFU.EX2 R0, R0 ;  /* 0x000000000000e308 */ /* 0x000e220000000800 */
[--C-:B------:R-:W-:Y:S01]  /*52c0*/  FADD.FTZ R4, R3, R40.reuse ;  /* 0x0000002803047221 */ /* 0x100fe20000010000 */
[--C-:B------:R-:W-:Y:S02]  /*52d0*/  HADD2.F32 R3, -RZ, R7.reuse.H0_H0 ;  /* 0x20000007ff037230 */ /* 0x100fe40000004100 */
[----:B------:R-:W-:Y:S02]  /*52e0*/  HADD2.F32 R7, -RZ, R7.H1_H1 ;  /* 0x30000007ff077230 */ /* 0x000fe40000004100 */
[----:B------:R-:W-:Y:S01]  /*52f0*/  FSETP.GTU.FTZ.AND P0, PT, R4, 20, PT ;  /* 0x41a000000400780b */ /* 0x000fe20003f1c000 */
[--C-:B------:R-:W-:Y:S01]  /*5300*/  FADD.FTZ R8, R3, R40.reuse ;  /* 0x0000002803087221 */ /* 0x100fe20000010000 */
[----:B------:R-:W-:Y:S01]  /*5310*/  @!P2 FMUL.FTZ R3, R5, -1.4426950216293334961 ;  /* 0xbfb8aa3b0503a820 */ /* 0x000fe20000410000 */
[----:B------:R-:W-:Y:S01]  /*5320*/  FADD.FTZ R7, R7, R40 ;  /* 0x0000002807077221 */ /* 0x000fe20000010000 */
[----:B------:R-:W-:Y:S01]  /*5330*/  @!P4 FMUL.FTZ R5, R17, -1.4426950216293334961 ;  /* 0xbfb8aa3b1105c820 */ /* 0x000fe20000410000 */
[----:B------:R-:W-:-:S02]  /*5340*/  SHF.R.S32.HI R17, RZ, 0x1f, R16 ;  /* 0x0000001fff117819 */ /* 0x000fc40000011410 */
[----:B------:R-:W-:Y:S01]  /*5350*/  FSETP.GTU.FTZ.AND P5, PT, R8, 20, PT ;  /* 0x41a000000800780b */ /* 0x000fe20003fbc000 */
[----:B0-----:R-:W-:Y:S01]  /*5360*/  @!P6 FADD.FTZ R2, R0, 1 ;  /* 0x3f8000000002e421 */ /* 0x001fe20000010000 */
[----:B------:R-:W0:Y:S04]  /*5370*/  @!P2 MUFU.EX2 R3, R3 ;  /* 0x000000030003a308 */ /* 0x000e280000000800 */
[----:B------:R1:W4:Y:S01]  /*5380*/  @!P6 MUFU.RCP R19, R2 ;  /* 0x000000020013e308 */ /* 0x0003220000001000 */
[----:B------:R-:W-:Y:S01]  /*5390*/  @!P0 FMUL.FTZ R0, R4, -1.4426950216293334961 ;  /* 0xbfb8aa3b04008820 */ /* 0x000fe20000410000 */
[----:B------:R-:W-:-:S05]  /*53a0*/  @!P3 FMUL.FTZ R4, R11, -1.4426950216293334961 ;  /* 0xbfb8aa3b0b04b820 */ /* 0x000fca0000410000 */
[----:B------:R-:W-:Y:S01]  /*53b0*/  @!P5 FMUL.FTZ R8, R8, -1.4426950216293334961 ;  /* 0xbfb8aa3b0808d820 */ /* 0x000fe20000410000 */
[----:B------:R-:W5:Y:S01]  /*53c0*/  @!P3 MUFU.EX2 R4, R4 ;  /* 0x000000040004b308 */ /* 0x000f620000000800 */
[----:B-1----:R-:W-:Y:S01]  /*53d0*/  @!P1 FMUL.FTZ R2, R9, -1.4426950216293334961 ;  /* 0xbfb8aa3b09029820 */ /* 0x002fe20000410000 */
[----:B0-----:R-:W-:Y:S02]  /*53e0*/  @!P2 FADD.FTZ R3, R3, 1 ;  /* 0x3f8000000303a421 */ /* 0x001fe40000010000 */
[----:B------:R-:W0:Y:S04]  /*53f0*/  @!P0 MUFU.EX2 R0, R0 ;  /* 0x0000000000008308 */ /* 0x000e280000000800 */
[----:B------:R-:W-:Y:S01]  /*5400*/  @!P5 MUFU.EX2 R8, R8 ;  /* 0x000000080008d308 */ /* 0x000fe20000000800 */
[----:B----4-:R-:W-:Y:S01]  /*5410*/  @!P6 FMUL.FTZ R52, R52, R19 ;  /* 0x000000133434e220 */ /* 0x010fe20000410000 */
[----:B------:R-:W-:-:S02]  /*5420*/  FSETP.GTU.FTZ.AND P6, PT, R7, 20, PT ;  /* 0x41a000000700780b */ /* 0x000fc40003fdc000 */
[----:B------:R1:W4:Y:S01]  /*5430*/  @!P4 MUFU.EX2 R19, R5 ;  /* 0x000000050013c308 */ /* 0x0003220000000800 */
[----:B-----5:R-:W-:Y:S01]  /*5440*/  @!P3 FADD.FTZ R18, R4, 1 ;  /* 0x3f8000000412b421 */ /* 0x020fe20000010000 */
[----:B------:R-:W-:Y:S02]  /*5450*/  F2FP.F16.F32.PACK_AB R4, R50, R55 ;  /* 0x000000373204723e */ /* 0x000fe400000000ff */
[----:B------:R-:W5:Y:S01]  /*5460*/  @!P1 MUFU.EX2 R2, R2 ;  /* 0x0000000200029308 */ /* 0x000f620000000800 */
[----:B------:R-:W3:Y:S01]  /*5470*/  LDC.64 R50, c[0x0][0x550] ;  /* 0x00015400ff327b82 */ /* 0x000ee20000000a00 */
[----:B0-----:R-:W-:Y:S02]  /*5480*/  @!P0 FADD.FTZ R0, R0, 1 ;  /* 0x3f80000000008421 */ /* 0x001fe40000010000 */
[----:B------:R-:W-:Y:S01]  /*5490*/  @!P2 MUFU.RCP R24, R3 ;  /* 0x000000030018a308 */ /* 0x000fe20000001000 */
[----:B-1----:R-:W-:Y:S02]  /*54a0*/  F2FP.F16.F32.PACK_AB R5, R48, R53 ;  /* 0x000000353005723e */ /* 0x002fe400000000ff */
[----:B------:R-:W-:Y:S01]  /*54b0*/  @!P6 FMUL.FTZ R9, R7, -1.4426950216293334961 ;  /* 0xbfb8aa3b0709e820 */ /* 0x000fe20000410000 */
[----:B------:R-:W-:Y:S01]  /*54c0*/  F2FP.F16.F32.PACK_AB R7, R44, R49 ;  /* 0x000000312c07723e */ /* 0x000fe200000000ff */
[----:B----4-:R-:W-:Y:S01]  /*54d0*/  @!P4 FADD.FTZ R19, R19, 1 ;  /* 0x3f8000001313c421 */ /* 0x010fe20000010000 */
[----:B------:R-:W0:Y:S02]  /*54e0*/  LDC.64 R48, c[0x0][0x4f8] ;  /* 0x00013e00ff307b82 */ /* 0x000e240000000a00 */
[----:B------:R1:W4:Y:S01]  /*54f0*/  @!P0 MUFU.RCP R22, R0 ;  /* 0x0000000000168308 */ /* 0x0003220000001000 */
[----:B------:R3:W-:Y:S01]  /*5500*/  STS.128 [R26], R4 ;  /* 0x000000041a007388 */ /* 0x0007e20000000c00 */
[----:B-----5:R-:W-:-:S06]  /*5510*/  @!P1 FADD.FTZ R2, R2, 1 ;  /* 0x3f80000002029421 */ /* 0x020fcc0000010000 */
[----:B------:R5:W2:Y:S01]  /*5520*/  @!P6 MUFU.EX2 R20, R9 ;  /* 0x000000090014e308 */ /* 0x000aa20000000800 */
[----:B-1----:R-:W-:Y:S01]  /*5530*/  @!P5 FADD.FTZ R0, R8, 1 ;  /* 0x3f8000000800d421 */ /* 0x002fe20000010000 */
[----:B------:R-:W-:Y:S02]  /*5540*/  NOP ;  /* 0x0000000000007918 */ /* 0x000fe40000000000 */
[----:B------:R0:W1:Y:S01]  /*5550*/  @!P1 MUFU.RCP R21, R2 ;  /* 0x0000000200159308 */ /* 0x0000620000001000 */
[----:B-----5:R-:W5:Y:S01]  /*5560*/  LDS.128 R8, [R26] ;  /* 0x000000001a087984 */ /* 0x020f620000000c00 */
[----:B----4-:R-:W-:Y:S01]  /*5570*/  @!P0 FMUL.FTZ R57, R57, R22 ;  /* 0x0000001639398220 */ /* 0x010fe20000410000 */
[----:B------:R-:W-:Y:S01]  /*5580*/  @!P2 FMUL.FTZ R59, R59, R24 ;  /* 0x000000183b3ba220 */ /* 0x000fe20000410000 */
[----:B------:R-:W-:Y:S01]  /*5590*/  IADD3 R34, P2, PT, R34, -0x200, RZ ;  /* 0xfffffe0022227810 */ /* 0x000fe20007f5e0ff */
[----:B--2---:R-:W-:-:S03]  /*55a0*/  @!P6 FADD.FTZ R20, R20, 1 ;  /* 0x3f8000001414e421 */ /* 0x004fc60000010000 */
[----:B------:R2:W4:Y:S01]  /*55b0*/  @!P5 MUFU.RCP R25, R0 ;  /* 0x000000000019d308 */ /* 0x0005220000001000 */
[----:B0-----:R-:W-:Y:S01]  /*55c0*/  IMAD.WIDE.U32 R2, R48, UR18, R16 ;  /* 0x0000001230027c25 */ /* 0x001fe2000f8e0010 */
[----:B------:R-:W-:-:S03]  /*55d0*/  IADD3.X R33, PT, PT, R33, -0x1, RZ, P2, !PT ;  /* 0xffffffff21217810 */ /* 0x000fc600017fe4ff */
[----:B------:R-:W-:-:S03]  /*55e0*/  IMAD R3, R49, UR18, R3 ;  /* 0x0000001231037c24 */ /* 0x000fc6000f8e0203 */
[----:B------:R-:W0:Y:S01]  /*55f0*/  @!P3 MUFU.RCP R23, R18 ;  /* 0x000000120017b308 */ /* 0x000e220000001000 */
[----:B---3--:R-:W-:-:S04]  /*5600*/  IMAD.WIDE.U32 R2, R47, UR6, R2 ;  /* 0x000000062f027c25 */ /* 0x008fc8000f8e0002 */
[----:B-1----:R-:W-:Y:S01]  /*5610*/  @!P1 FMUL.FTZ R54, R54, R21 ;  /* 0x0000001536369220 */ /* 0x002fe20000410000 */
[----:B------:R-:W-:Y:S01]  /*5620*/  IADD3 R30, P1, PT, R30, -0x200, RZ ;  /* 0xfffffe001e1e7810 */ /* 0x000fe20007f3e0ff */
[----:B--2---:R-:W-:Y:S01]  /*5630*/  IMAD R0, R47, UR7, R3 ;  /* 0x000000072f007c24 */ /* 0x004fe2000f8e0203 */
[----:B------:R-:W-:Y:S01]  /*5640*/  LEA R4, P0, R2, R50, 0x1 ;  /* 0x0000003202047211 */ /* 0x000fe200078008ff */
[----:B------:R-:W1:Y:S01]  /*5650*/  LDCU.64 UR6, c[0x0][0x520] ;  /* 0x0000a400ff0677ac */ /* 0x000e620008000a00 */
[----:B------:R-:W2:Y:S01]  /*5660*/  @!P6 MUFU.RCP R20, R20 ;  /* 0x000000140014e308 */ /* 0x000ea20000001000 */
[----:B------:R-:W-:Y:S01]  /*5670*/  F2FP.F16.F32.PACK_AB R21, R59, R54 ;  /* 0x000000363b15723e */ /* 0x000fe200000000ff */
[----:B----4-:R-:W-:Y:S01]  /*5680*/  @!P5 FMUL.FTZ R58, R58, R25 ;  /* 0x000000193a3ad220 */ /* 0x010fe20000410000 */
[----:B------:R-:W-:Y:S01]  /*5690*/  LEA.HI.X R5, R2, R51, R0, 0x1, P0 ;  /* 0x0000003302057211 */ /* 0x000fe200000f0c00 */
[----:B------:R-:W3:Y:S01]  /*56a0*/  LDC.64 R24, c[0x0][0x560] ;  /* 0x00015800ff187b82 */ /* 0x000ee20000000a00 */
[----:B------:R-:W-:Y:S01]  /*56b0*/  IADD3.X R29, PT, PT, R29, -0x1, RZ, P1, !PT ;  /* 0xffffffff1d1d7810 */ /* 0x000fe20000ffe4ff */
[----:B------:R-:W-:-:S02]  /*56c0*/  IMAD.WIDE.U32 R2, R36, 0x10, R4 ;  /* 0x0000001024027825 */ /* 0x000fc400078e0004 */
[----:B------:R4:W1:Y:S02]  /*56d0*/  @!P4 MUFU.RCP R6, R19 ;  /* 0x000000130006c308 */ /* 0x0008640000001000 */
[----:B0-----:R-:W-:Y:S01]  /*56e0*/  @!P3 FMUL.FTZ R56, R56, R23 ;  /* 0x000000173838b220 */ /* 0x001fe20000410000 */
[----:B------:R-:W-:-:S04]  /*56f0*/  IADD3 R32, P3, PT, R32, -0x200, RZ ;  /* 0xfffffe0020207810 */ /* 0x000fc80007f7e0ff */
[----:B------:R-:W-:Y:S01]  /*5700*/  IADD3.X R31, PT, PT, R31, -0x1, RZ, P3, !PT ;  /* 0xffffffff1f1f7810 */ /* 0x000fe20001ffe4ff */
[----:B-----5:R3:W-:Y:S01]  /*5710*/  STG.E.128 desc[UR16][R2.64], R8 ;  /* 0x0000000802007986 */ /* 0x0207e2000c101d10 */
[----:B--2---:R-:W-:Y:S01]  /*5720*/  @!P6 FMUL.FTZ R63, R63, R20 ;  /* 0x000000143f3fe220 */ /* 0x004fe20000410000 */
[----:B----4-:R-:W0:Y:S01]  /*5730*/  LDC.64 R18, c[0x0][0x518] ;  /* 0x00014600ff127b82 */ /* 0x010e220000000a00 */
[----:B------:R-:W-:Y:S01]  /*5740*/  F2FP.F16.F32.PACK_AB R20, R57, R52 ;  /* 0x000000343914723e */ /* 0x000fe200000000ff */
[----:B------:R-:W-:Y:S02]  /*5750*/  FADD.FTZ R52, R52, R37 ;  /* 0x0000002534347221 */ /* 0x000fe40000010000 */
[----:B------:R-:W-:Y:S02]  /*5760*/  F2FP.F16.F32.PACK_AB R23, R63, R58 ;  /* 0x0000003a3f17723e */ /* 0x000fe400000000ff */
[----:B------:R-:W-:Y:S01]  /*5770*/  FADD.FTZ R57, R52, R57 ;  /* 0x0000003934397221 */ /* 0x000fe20000010000 */
[----:B-1----:R-:W-:Y:S01]  /*5780*/  @!P4 FMUL.FTZ R61, R61, R6 ;  /* 0x000000063d3dc220 */ /* 0x002fe20000410000 */
[----:B------:R-:W-:Y:S02]  /*5790*/  BAR.SYNC.DEFER_BLOCKING 0x0 ;  /* 0x0000000000007b1d */ /* 0x000fe40000010000 */
[----:B------:R-:W-:-:S02]  /*57a0*/  FADD.FTZ R54, R57, R54 ;  /* 0x0000003639367221 */ /* 0x000fc40000010000 */
[----:B------:R-:W-:Y:S02]  /*57b0*/  F2FP.F16.F32.PACK_AB R22, R61, R56 ;  /* 0x000000383d16723e */ /* 0x000fe400000000ff */
[----:B------:R-:W-:-:S04]  /*57c0*/  FADD.FTZ R59, R54, R59 ;  /* 0x0000003b363b7221 */ /* 0x000fc80000010000 */
[----:B------:R-:W-:-:S04]  /*57d0*/  FADD.FTZ R56, R59, R56 ;  /* 0x000000383b387221 */ /* 0x000fc80000010000 */
[----:B------:R-:W-:Y:S01]  /*57e0*/  FADD.FTZ R61, R56, R61 ;  /* 0x0000003d383d7221 */ /* 0x000fe20000010000 */
[----:B0-----:R-:W-:-:S04]  /*57f0*/  IMAD.WIDE.U32 R16, R18, UR18, R16 ;  /* 0x0000001212107c25 */ /* 0x001fc8000f8e0010 */
[----:B------:R-:W-:Y:S01]  /*5800*/  FADD.FTZ R58, R61, R58 ;  /* 0x0000003a3d3a7221 */ /* 0x000fe20000010000 */
[----:B------:R-:W-:-:S03]  /*5810*/  IMAD R17, R19, UR18, R17 ;  /* 0x0000001213117c24 */ /* 0x000fc6000f8e0211 */
[----:B------:R-:W-:Y:S01]  /*5820*/  FADD.FTZ R37, R58, R63 ;  /* 0x0000003f3a257221 */ /* 0x000fe20000010000 */
[----:B------:R-:W-:Y:S01]  /*5830*/  IMAD.WIDE.U32 R16, R47, UR6, R16 ;  /* 0x000000062f107c25 */ /* 0x000fe2000f8e0010 */
[----:B------:R-:W-:Y:S01]  /*5840*/  STS.128 [R26], R20 ;  /* 0x000000141a007388 */ /* 0x000fe20000000c00 */
[----:B------:R-:W-:-:S03]  /*5850*/  NOP ;  /* 0x0000000000007918 */ /* 0x000fc60000000000 */
[----:B------:R-:W0:Y:S01]  /*5860*/  LDS.128 R4, [R26] ;  /* 0x000000001a047984 */ /* 0x000e220000000c00 */
[----:B------:R-:W-:Y:S01]  /*5870*/  IMAD R0, R47, UR7, R17 ;  /* 0x000000072f007c24 */ /* 0x000fe2000f8e0211 */
[----:B---3--:R-:W-:-:S04]  /*5880*/  LEA R2, P0, R16, R24, 0x1 ;  /* 0x0000001810027211 */ /* 0x008fc800078008ff */
[----:B------:R-:W-:Y:S02]  /*5890*/  LEA.HI.X R3, R16, R25, R0, 0x1, P0 ;  /* 0x0000001910037211 */ /* 0x000fe400000f0c00 */
[----:B------:R-:W-:Y:S02]  /*58a0*/  ISETP.GT.AND P0, PT, R28, 0x1, PT ;  /* 0x000000011c00780c */ /* 0x000fe40003f04270 */
[----:B------:R-:W-:Y:S01]  /*58b0*/  MOV R28, R60 ;  /* 0x0000003c001c7202 */ /* 0x000fe20000000f00 */
[----:B------:R-:W-:-:S05]  /*58c0*/  IMAD.WIDE.U32 R2, R36, 0x10, R2 ;  /* 0x0000001024027825 */ /* 0x000fca00078e0002 */
[----:B0-----:R0:W-:Y:S05]  /*58d0*/  STG.E.128 desc[UR16][R2.64], R4 ;  /* 0x0000000402007986 */ /* 0x0011ea000c101d10 */
[----:B------:R-:W-:Y:S05]  /*58e0*/  @P0 BRA `(.L_x_16400) ;  /* 0xffffffac00500947 */ /* 0x000fea000383ffff */
.L_x_16364:
        /* <DEDUP_REMOVED lines=34> */
.L_x_16402:
[----:B------:R-:W-:Y:S05]  /*5b10*/  BSYNC.RECONVERGENT B0 ;  /* 0x0000000000007941 */ /* 0x000fea0003800200 */
.L_x_16401:
        /* <DEDUP_REMOVED lines=26> */
.L_x_16404:
[----:B------:R-:W-:Y:S05]  /*5cc0*/  BSYNC.RECONVERGENT B0 ;  /* 0x0000000000007941 */ /* 0x000fea0003800200 */
.L_x_16403:
        /* <DEDUP_REMOVED lines=22> */
.L_x_16406:
        /* <DEDUP_REMOVED lines=60> */
.L_x_16405:
[----:B------:R-:W-:Y:S05]  /*61f0*/  EXIT ;  /* 0x000000000000794d */ /* 0x000fea0003800000 */
.L_x_16407:
        /* <DEDUP_REMOVED lines=16> */
.L_x_18777:


//--------------------- .text._Z25selective_scan_bwd_kernelI32Selective_Scan_bwd_kernel_traitsILi32ELi8ELb1ELb0ELb0ELb1ELb1EN3c104HalfENS1_7complexIfEEEEv12SSMParamsBwd --------------------------
	.section	.text._Z25selective_scan_bwd_kernelI32Selective_Scan_bwd_kernel_traitsILi32ELi8ELb1ELb0ELb0ELb1ELb1EN3c104HalfENS1_7complexIfEEEEv12SSMParamsBwd,"ax",@progbits
	.align	128
        .global         _Z25selective_scan_bwd_kernelI32Selective_Scan_bwd_kernel_traitsILi32ELi8ELb1ELb0ELb0ELb1ELb1EN3c104HalfENS1_7complexIfEEEEv12SSMParamsBwd
        .type           _Z25selective_scan_bwd_kernelI32Selective_Scan_bwd_kernel_traitsILi32ELi8ELb1ELb0ELb0ELb1ELb1EN3c104HalfENS1_7complexIfEEEEv12SSMParamsBwd,@function
        .size           _Z25selective_scan_bwd_kernelI32Selective_Scan_bwd_kernel_traitsILi32ELi8ELb1ELb0ELb0ELb1ELb1EN3c104HalfENS1_7complexIfEEEEv12SSMParamsBwd,(.L_x_18778 - _Z25selective_scan_bwd_kernelI32Selective_Scan_bwd_kernel_traitsILi32ELi8ELb1ELb0ELb0ELb1ELb1EN3c104HalfENS1_7complexIfEEEEv12SSMParamsBwd)
        .other          _Z25selective_scan_bwd_kernelI32Selective_Scan_bwd_kernel_traitsILi32ELi8ELb1ELb0ELb0ELb1ELb1EN3c104HalfENS1_7complexIfEEEEv12SSMParamsBwd,@"STO_CUDA_ENTRY STV_DEFAULT"
_Z25selective_scan_bwd_kernelI32Selective_Scan_bwd_kernel_traitsILi32ELi8ELb1ELb0ELb0ELb1ELb1EN3c104HalfENS1_7complexIfEEEEv12SSMParamsBwd:
.text._Z25selective_scan_bwd_kernelI32Selective_Scan_bwd_kernel_traitsILi32ELi8ELb1ELb0ELb0ELb1ELb1EN3c104HalfENS1_7complexIfEEEEv12SSMParamsBwd:
        /* <DEDUP_REMOVED lines=99> */
.L_x_16445:
[----:B------:R-:W-:Y:S01]  /*0630*/  BAR.SYNC.DEFER_BLOCKING 0x0 ;  /* 0x0000000000007b1d */ /* 0x000fe20000010000 */
[----:B0-----:R-:W-:-:S05]  /*0640*/  IMAD.WIDE.U32 R2, R38, 0x10, R36 ;  /* 0x0000001026027825 */ /* 0x001fca00078e0024 */
[----:B------:R-:W0:Y:S01]  /*0650*/  S2R R48, SR_LANEID ;  /* 0x0000000000307919 */ /* 0x000e220000000000 */
[----:B------:R-:W-:Y:S01]  /*0660*/  IMAD.WIDE.U32 R18, R38, 0x10, R34 ;  /* 0x0000001026127825 */ /* 0x000fe200078e0022 */
[----:B------:R-:W1:Y:S01]  /*0670*/  LDC.64 R26, c[0x0][0x410] ;  /* 0x00010400ff1a7b82 */ /* 0x000e620000000a00 */
[----:B------:R-:W-:-:S07]  /*0680*/  IADD3 R28, PT, PT, R31, -0x1, RZ ;  /* 0xffffffff1f1c7810 */ /* 0x000fce0007ffe0ff */
[----:B------:R-:W2:Y:S01]  /*0690*/  LDC.64 R60, c[0x0][0x418] ;  /* 0x00010600ff3c7b82 */ /* 0x000ea20000000a00 */
[----:B------:R-:W3:Y:S01]  /*06a0*/  LDG.E.128 R8, desc[UR16][R2.64] ;  /* 0x0000001002087981 */ /* 0x000ee2000c1e1d00 */
[----:B------:R-:W-:-:S06]  /*06b0*/  HFMA2 R13, -RZ, RZ, 0, 0 ;  /* 0x00000000ff0d7431 */ /* 0x000fcc00000001ff */
[----:B------:R-:W4:Y:S01]  /*06c0*/  LDC.64 R68, c[0x0][0x488] ;  /* 0x00012200ff447b82 */ /* 0x000f220000000a00 */
[----:B0-----:R-:W-:-:S05]  /*06d0*/  LEA R29, R48, UR5, 0x4 ;  /* 0x00000005301d7c11 */ /* 0x001fca000f8e20ff */
[----:B---3--:R-:W-:Y:S01]  /*06e0*/  STS.128 [R29], R8 ;  /* 0x000000081d007388 */ /* 0x008fe20000000c00 */
[----:B------:R-:W-:-:S03]  /*06f0*/  NOP ;  /* 0x0000000000007918 */ /* 0x000fc60000000000 */
[----:B------:R-:W-:Y:S01]  /*0700*/  LDS.128 R4, [R29] ;  /* 0x000000001d047984 */ /* 0x000fe20000000c00 */
[----:B------:R-:W-:Y:S06]  /*0710*/  BAR.SYNC.DEFER_BLOCKING 0x0 ;  /* 0x0000000000007b1d */ /* 0x000fec0000010000 */
[----:B------:R-:W3:Y:S01]  /*0720*/  LDG.E.128 R52, desc[UR16][R18.64] ;  /* 0x0000001012347981 */ /* 0x000ee2000c1e1d00 */
[----:B------:R-:W-:-:S03]  /*0730*/  IMAD.WIDE.U32 R2, R38, 0x10, R32 ;  /* 0x0000001026027825 */ /* 0x000fc600078e0020 */
[----:B---3--:R-:W-:Y:S01]  /*0740*/  STS.128 [R29], R52 ;  /* 0x000000341d007388 */ /* 0x008fe20000000c00 */
[----:B------:R-:W-:-:S03]  /*0750*/  NOP ;  /* 0x0000000000007918 */ /* 0x000fc60000000000 */
[----:B------:R-:W0:Y:S01]  /*0760*/  LDS.128 R20, [R29] ;  /* 0x000000001d147984 */ /* 0x000e220000000c00 */
[----:B------:R-:W-:Y:S06]  /*0770*/  BAR.SYNC.DEFER_BLOCKING 0x0 ;  /* 0x0000000000007b1d */ /* 0x000fec0000010000 */
[----:B------:R2:W3:Y:S01]  /*0780*/  LDG.E.128 R56, desc[UR16][R2.64] ;  /* 0x0000001002387981 */ /* 0x0004e2000c1e1d00 */
[----:B------:R-:W-:Y:S01]  /*0790*/  SHF.L.U32 R12, R28, 0x8, RZ ;  /* 0x000000081c0c7819 */ /* 0x000fe200000006ff */
[----:B------:R-:W-:Y:S04]  /*07a0*/  BSSY.RECONVERGENT B0, `(.L_x_16409) ;  /* 0x000003c000007945 */ /* 0x000fe80003800200 */
[----:B-1----:R-:W-:-:S04]  /*07b0*/  IMAD.WIDE.U32 R24, R26, UR18, R12 ;  /* 0x000000121a187c25 */ /* 0x002fc8000f8e000c */
[----:B------:R-:W-:Y:S02]  /*07c0*/  IMAD R25, R27, UR18, R25 ;  /* 0x000000121b197c24 */ /* 0x000fe4000f8e0219 */
[----:B0-----:R-:W-:Y:S02]  /*07d0*/  HADD2.F32 R51, -RZ, R21.H0_H0 ;  /* 0x20000015ff337230 */ /* 0x001fe40000004100 */
[----:B--2---:R-:W-:-:S04]  /*07e0*/  IMAD.WIDE.U32 R2, R49, R60, R24 ;  /* 0x0000003c31027225 */ /* 0x004fc800078e0018 */
[--C-:B-----5:R-:W-:Y:S01]  /*07f0*/  FADD.FTZ R54, R51, R42.reuse ;  /* 0x0000002a33367221 */ /* 0x120fe20000010000 */
[--C-:B------:R-:W-:Y:S02]  /*0800*/  HADD2.F32 R25, -RZ, R20.reuse.H0_H0 ;  /* 0x20000014ff197230 */ /* 0x100fe40000004100 */
[----:B------:R-:W-:Y:S02]  /*0810*/  HADD2.F32 R21, -RZ, R21.H1_H1 ;  /* 0x30000015ff157230 */ /* 0x000fe40000004100 */
[----:B------:R-:W-:Y:S02]  /*0820*/  HADD2.F32 R27, -RZ, R20.H1_H1 ;  /* 0x30000014ff1b7230 */ /* 0x000fe40000004100 */
[----:B------:R-:W-:Y:S01]  /*0830*/  FADD.FTZ R50, R25, R42 ;  /* 0x0000002a19327221 */ /* 0x000fe20000010000 */
[--C-:B------:R-:W-:Y:S01]  /*0840*/  HADD2.F32 R53, -RZ, R22.reuse.H0_H0 ;  /* 0x20000016ff357230 */ /* 0x100fe20000004100 */
[----:B------:R-:W-:Y:S01]  /*0850*/  FSETP.GTU.FTZ.AND P0, PT, R54, 20, PT ;  /* 0x41a000003600780b */ /* 0x000fe20003f1c000 */
[----:B------:R-:W-:-:S02]  /*0860*/  HADD2.F32 R55, -RZ, R22.H1_H1 ;  /* 0x30000016ff377230 */ /* 0x000fc40000004100 */
[--C-:B------:R-:W-:Y:S01]  /*0870*/  FADD.FTZ R52, R27, R42.reuse ;  /* 0x0000002a1b347221 */ /* 0x100fe20000010000 */
[----:B------:R-:W-:Y:S01]  /*0880*/  FSETP.GTU.FTZ.AND P4, PT, R50, 20, PT ;  /* 0x41a000003200780b */ /* 0x000fe20003f9c000 */
[----:B------:R-:W-:Y:S02]  /*0890*/  IMAD R22, R49, R61, R3 ;  /* 0x0000003d31167224 */ /* 0x000fe400078e0203 */
[----:B------:R-:W-:Y:S01]  /*08a0*/  FADD.FTZ R60, R55, R42 ;  /* 0x0000002a373c7221 */ /* 0x000fe20000010000 */
[----:B------:R-:W-:-:S04]  /*08b0*/  FSETP.GTU.FTZ.AND P5, PT, R52, 20, PT ;  /* 0x41a000003400780b */ /* 0x000fc80003fbc000 */
[----:B------:R-:W-:Y:S01]  /*08c0*/  FSETP.GTU.FTZ.AND P3, PT, R60, 20, PT ;  /* 0x41a000003c00780b */ /* 0x000fe20003f7c000 */
[----:B---3--:R0:W-:Y:S01]  /*08d0*/  STS.128 [R29], R56 ;  /* 0x000000381d007388 */ /* 0x0081e20000000c00 */
[----:B------:R-:W-:-:S03]  /*08e0*/  NOP ;  /* 0x0000000000007918 */ /* 0x000fc60000000000 */
[----:B------:R1:W2:Y:S01]  /*08f0*/  LDS.128 R8, [R29] ;  /* 0x000000001d087984 */ /* 0x0002a20000000c00 */
[--C-:B0-----:R-:W-:Y:S01]  /*0900*/  FADD.FTZ R56, R21, R42.reuse ;  /* 0x0000002a15387221 */ /* 0x101fe20000010000 */
[--C-:B------:R-:W-:Y:S01]  /*0910*/  FADD.FTZ R58, R53, R42.reuse ;  /* 0x0000002a353a7221 */ /* 0x100fe20000010000 */
[--C-:B------:R-:W-:Y:S02]  /*0920*/  HADD2.F32 R21, -RZ, R23.reuse.H0_H0 ;  /* 0x20000017ff157230 */ /* 0x100fe40000004100 */
[----:B------:R-:W-:Y:S01]  /*0930*/  HADD2.F32 R23, -RZ, R23.H1_H1 ;  /* 0x30000017ff177230 */ /* 0x000fe20000004100 */
[----:B------:R-:W-:Y:S02]  /*0940*/  FSETP.GTU.FTZ.AND P1, PT, R56, 20, PT ;  /* 0x41a000003800780b */ /* 0x000fe40003f3c000 */
[----:B------:R-:W-:Y:S01]  /*0950*/  FSETP.GTU.FTZ.AND P2, PT, R58, 20, PT ;  /* 0x41a000003a00780b */ /* 0x000fe20003f5c000 */
[----:B------:R-:W-:Y:S01]  /*0960*/  FADD.FTZ R62, R21, R42 ;  /* 0x0000002a153e7221 */ /* 0x000fe20000010000 */
[----:B-1--4-:R-:W-:Y:S11]  /*0970*/  @P4 BRA `(.L_x_16410) ;  /* 0x0000000000784947 */ /* 0x012ff60003800000 */
        /* <DEDUP_REMOVED lines=30> */
.L_x_16410:
[----:B------:R-:W-:Y:S05]  /*0b60*/  BSYNC.RECONVERGENT B0 ;  /* 0x0000000000007941 */ /* 0x000fea0003800200 */
.L_x_16409:
[----:B------:R-:W-:Y:S01]  /*0b70*/  LEA R68, P6, R2, R68, 0x1 ;  /* 0x0000004402447211 */ /* 0x000fe200078c08ff */
[----:B------:R-:W-:Y:S01]  /*0b80*/  BSSY.RECONVERGENT B0, `(.L_x_16411) ;  /* 0x0000023000007945 */ /* 0x000fe20003800200 */
[----:B------:R-:W-:Y:S01]  /*0b90*/  FSETP.GTU.FTZ.AND P4, PT, R62, 20, PT ;  /* 0x41a000003e00780b */ /* 0x000fe20003f9c000 */
[----:B------:R-:W-:Y:S01]  /*0ba0*/  FADD.FTZ R64, R23, R42 ;  /* 0x0000002a17407221 */ /* 0x000fe20000010000 */
[----:B------:R-:W-:Y:S01]  /*0bb0*/  LEA.HI.X R69, R2, R69, R22, 0x1, P6 ;  /* 0x0000004502457211 */ /* 0x000fe200030f0c16 */
[----:B------:R-:W-:Y:S10]  /*0bc0*/  @P5 BRA `(.L_x_16412) ;  /* 0x0000000000785947 */ /* 0x000ff40003800000 */
        /* <DEDUP_REMOVED lines=30> */
.L_x_16412:
[----:B------:R-:W-:Y:S05]  /*0db0*/  BSYNC.RECONVERGENT B0 ;  /* 0x0000000000007941 */ /* 0x000fea0003800200 */
.L_x_16411:
[----:B------:R-:W-:Y:S01]  /*0dc0*/  BSSY.RECONVERGENT B0, `(.L_x_16413) ;  /* 0x0000022000007945 */ /* 0x000fe20003800200 */
[----:B------:R-:W-:Y:S01]  /*0dd0*/  FSETP.GTU.FTZ.AND P5, PT, R64, 20, PT ;  /* 0x41a000004000780b */ /* 0x000fe20003fbc000 */
[----:B------:R-:W-:Y:S02]  /*0de0*/  IMAD.WIDE.U32 R68, R38, 0x10, R68 ;  /* 0x0000001026447825 */ /* 0x000fe400078e0044 */
        /* <DEDUP_REMOVED lines=31> */
.L_x_16414:
[----:B------:R-:W-:Y:S05]  /*0fe0*/  BSYNC.RECONVERGENT B0 ;  /* 0x0000000000007941 */ /* 0x000fea0003800200 */
.L_x_16413:
        /* <DEDUP_REMOVED lines=32> */
.L_x_16416:
[----:B------:R-:W-:Y:S05]  /*11f0*/  BSYNC.RECONVERGENT B0 ;  /* 0x0000000000007941 */ /* 0x000fea0003800200 */
.L_x_16415:
        /* <DEDUP_REMOVED lines=32> */
.L_x_16418:
[----:B------:R-:W-:Y:S05]  /*1400*/  BSYNC.RECONVERGENT B0 ;  /* 0x0000000000007941 */ /* 0x000fea0003800200 */
.L_x_16417:
        /* <DEDUP_REMOVED lines=32> */
.L_x_16420:
[----:B------:R-:W-:Y:S05]  /*1610*/  BSYNC.RECONVERGENT B0 ;  /* 0x0000000000007941 */ /* 0x000fea0003800200 */
.L_x_16419:
        /* <DEDUP_REMOVED lines=32> */
.L_x_16422:
[----:B------:R-:W-:Y:S05]  /*1820*/  BSYNC.RECONVERGENT B0 ;  /* 0x0000000000007941 */ /* 0x000fea0003800200 */
.L_x_16421:
        /* <DEDUP_REMOVED lines=32> */
.L_x_16424:
[----:B------:R-:W-:Y:S05]  /*1a30*/  BSYNC.RECONVERGENT B0 ;  /* 0x0000000000007941 */ /* 0x000fea0003800200 */
.L_x_16423:
[----:B------:R-:W-:Y:S08]  /*1a40*/  BAR.SYNC.DEFER_BLOCKING 0x0 ;  /* 0x0000000000007b1d */ /* 0x000ff00000010000 */
[----:B------:R-:W0:Y:S08]  /*1a50*/  LDC.64 R20, c[0x0][0x420] ;  /* 0x00010800ff147b82 */ /* 0x000e300000000a00 */
[----:B------:R-:W1:Y:S08]  /*1a60*/  LDC.64 R22, c[0x0][0x428] ;  /* 0x00010a00ff167b82 */ /* 0x000e700000000a00 */
[----:B------:R-:W3:Y:S01]  /*1a70*/  LDC.64 R24, c[0x0][0x478] ;  /* 0x00011e00ff187b82 */ /* 0x000ee20000000a00 */
[--C-:B--2---:R-:W-:Y:S01]  /*1a80*/  HADD2.F32 R77, -RZ, R8.reuse.H0_H0 ;  /* 0x20000008ff4d7230 */ /* 0x104fe20000004100 */
[----:B------:R-:W2:Y:S01]  /*1a90*/  LDG.E.128 R68, desc[UR16][R68.64] ;  /* 0x0000001044447981 */ /* 0x000ea2000c1e1d00 */
[----:B------:R-:W-:Y:S01]  /*1aa0*/  HADD2.F32 R79, -RZ, R8.H1_H1 ;  /* 0x30000008ff4f7230 */ /* 0x000fe20000004100 */
[----:B------:R-:W4:Y:S01]  /*1ab0*/  LDCU.64 UR6, c[0x0][0x510] ;  /* 0x0000a200ff0677ac */ /* 0x000f220008000a00 */
[----:B0-----:R-:W-:Y:S01]  /*1ac0*/  IMAD.WIDE.U32 R2, R20, UR18, R12 ;  /* 0x0000001214027c25 */ /* 0x001fe2000f8e000c */
[----:B------:R-:W0:Y:S03]  /*1ad0*/  LDCU.64 UR8, c[0x0][0x490] ;  /* 0x00009200ff0877ac */ /* 0x000e260008000a00 */
[----:B------:R-:W-:-:S02]  /*1ae0*/  IMAD R3, R21, UR18, R3 ;  /* 0x0000001215037c24 */ /* 0x000fc4000f8e0203 */
[----:B-1----:R-:W-:-:S04]  /*1af0*/  IMAD.WIDE.U32 R2, R49, R22, R2 ;  /* 0x0000001631027225 */ /* 0x002fc800078e0002 */
[----:B------:R-:W-:Y:S01]  /*1b00*/  IMAD R0, R49, R23, R3 ;  /* 0x0000001731007224 */ /* 0x000fe200078e0203 */
[----:B---3--:R-:W-:-:S04]  /*1b10*/  LEA R24, P0, R2, R24, 0x1 ;  /* 0x0000001802187211 */ /* 0x008fc800078008ff */
[----:B------:R-:W-:-:S03]  /*1b20*/  LEA.HI.X R25, R2, R25, R0, 0x1, P0 ;  /* 0x0000001902197211 */ /* 0x000fc600000f0c00 */
[----:B------:R-:W-:Y:S01]  /*1b30*/  IMAD.WIDE.U32 R24, R38, 0x10, R24 ;  /* 0x0000001026187825 */ /* 0x000fe200078e0018 */
[----:B--2---:R1:W-:Y:S01]  /*1b40*/  STS.128 [R29], R68 ;  /* 0x000000441d007388 */ /* 0x0043e20000000c00 */
[----:B------:R-:W-:-:S03]  /*1b50*/  NOP ;  /* 0x0000000000007918 */ /* 0x000fc60000000000 */
[----:B------:R-:W2:Y:S01]  /*1b60*/  LDS.128 R20, [R29] ;  /* 0x000000001d147984 */ /* 0x000ea20000000c00 */
[----:B------:R-:W-:Y:S06]  /*1b70*/  BAR.SYNC.DEFER_BLOCKING 0x0 ;  /* 0x0000000000007b1d */ /* 0x000fec0000010000 */
[----:B------:R-:W3:Y:S01]  /*1b80*/  LDG.E.128 R24, desc[UR16][R24.64] ;  /* 0x0000001018187981 */ /* 0x000ee2000c1e1d00 */
[----:B-1----:R-:W-:Y:S01]  /*1b90*/  HADD2.F32 R71, -RZ, R9.H1_H1 ;  /* 0x30000009ff477230 */ /* 0x002fe20000004100 */
[----:B0-----:R-:W-:Y:S01]  /*1ba0*/  UISETP.NE.U32.AND UP0, UPT, UR8, URZ, UPT ;  /* 0x000000ff0800728c */ /* 0x001fe2000bf05070 */
[----:B------:R-:W-:-:S02]  /*1bb0*/  HADD2.F32 R74, -RZ, R10.H0_H0 ;  /* 0x2000000aff4a7230 */ /* 0x000fc40000004100 */
[----:B------:R-:W-:Y:S01]  /*1bc0*/  HADD2.F32 R76, -RZ, R10.H1_H1 ;  /* 0x3000000aff4c7230 */ /* 0x000fe20000004100 */
[----:B------:R-:W-:Y:S01]  /*1bd0*/  UISETP.NE.AND.EX UP0, UPT, UR9, URZ, UPT, UP0 ;  /* 0x000000ff0900728c */ /* 0x000fe2000bf05300 */
[----:B------:R-:W-:Y:S02]  /*1be0*/  HADD2.F32 R75, -RZ, R11.H1_H1 ;  /* 0x3000000bff4b7230 */ /* 0x000fe40000004100 */
[--C-:B------:R-:W-:Y:S02]  /*1bf0*/  HADD2.F32 R63, -RZ, R7.reuse.H0_H0 ;  /* 0x20000007ff3f7230 */ /* 0x100fe40000004100 */
[----:B------:R-:W-:Y:S02]  /*1c00*/  HADD2.F32 R67, -RZ, R7.H1_H1 ;  /* 0x30000007ff437230 */ /* 0x000fe40000004100 */
[--C-:B--2---:R-:W-:Y:S02]  /*1c10*/  HADD2.F32 R0, -RZ, R21.reuse.H0_H0 ;  /* 0x20000015ff007230 */ /* 0x104fe40000004100 */
[----:B------:R-:W-:-:S02]  /*1c20*/  HADD2.F32 R65, -RZ, R21.H1_H1 ;  /* 0x30000015ff417230 */ /* 0x000fc40000004100 */
[--C-:B------:R-:W-:Y:S02]  /*1c30*/  HADD2.F32 R73, -RZ, R20.reuse.H0_H0 ;  /* 0x20000014ff497230 */ /* 0x100fe40000004100 */
[----:B------:R-:W-:Y:S02]  /*1c40*/  HADD2.F32 R72, -RZ, R20.H1_H1 ;  /* 0x30000014ff487230 */ /* 0x000fe40000004100 */
[----:B------:R-:W-:Y:S01]  /*1c50*/  FMUL.FTZ R20, R0, -1.4426950216293334961 ;  /* 0xbfb8aa3b00147820 */ /* 0x000fe20000410000 */
[----:B------:R-:W-:Y:S01]  /*1c60*/  FMUL.FTZ R21, R65, -1.4426950216293334961 ;  /* 0xbfb8aa3b41157820 */ /* 0x000fe20000410000 */
[--C-:B------:R-:W-:Y:S02]  /*1c70*/  HADD2.F32 R66, -RZ, R22.reuse.H0_H0 ;  /* 0x20000016ff427230 */ /* 0x100fe40000004100 */
[----:B------:R-:W-:Y:S01]  /*1c80*/  FMUL.FTZ R2, R73, -1.4426950216293334961 ;  /* 0xbfb8aa3b49027820 */ /* 0x000fe20000410000 */
[----:B------:R-:W0:Y:S01]  /*1c90*/  MUFU.EX2 R51, R20 ;  /* 0x0000001400337308 */ /* 0x000e220000000800 */
[----:B------:R-:W-:-:S02]  /*1ca0*/  HADD2.F32 R69, -RZ, R22.H1_H1 ;  /* 0x30000016ff457230 */ /* 0x000fc40000004100 */
[----:B------:R-:W-:Y:S01]  /*1cb0*/  FMUL.FTZ R3, R72, -1.4426950216293334961 ;  /* 0xbfb8aa3b48037820 */ /* 0x000fe20000410000 */
[--C-:B------:R-:W-:Y:S01]  /*1cc0*/  HADD2.F32 R68, -RZ, R23.reuse.H0_H0 ;  /* 0x20000017ff447230 */ /* 0x100fe20000004100 */
[----:B------:R-:W1:Y:S01]  /*1cd0*/  MUFU.EX2 R53, R21 ;  /* 0x0000001500357308 */ /* 0x000e620000000800 */
[----:B------:R-:W-:Y:S02]  /*1ce0*/  HADD2.F32 R70, -RZ, R23.H1_H1 ;  /* 0x30000017ff467230 */ /* 0x000fe40000004100 */
[----:B------:R-:W-:Y:S01]  /*1cf0*/  FMUL.FTZ R57, R69, -1.4426950216293334961 ;  /* 0xbfb8aa3b45397820 */ /* 0x000fe20000410000 */
[----:B------:R-:W-:Y:S01]  /*1d00*/  FMUL.FTZ R55, R66, -1.4426950216293334961 ;  /* 0xbfb8aa3b42377820 */ /* 0x000fe20000410000 */
[----:B------:R-:W2:Y:S01]  /*1d10*/  MUFU.EX2 R2, R2 ;  /* 0x0000000200027308 */ /* 0x000ea20000000800 */
[----:B------:R-:W-:Y:S01]  /*1d20*/  FMUL.FTZ R59, R68, -1.4426950216293334961 ;  /* 0xbfb8aa3b443b7820 */ /* 0x000fe20000410000 */
[----:B------:R-:W-:Y:S02]  /*1d30*/  FMUL.FTZ R61, R70, -1.4426950216293334961 ;  /* 0xbfb8aa3b463d7820 */ /* 0x000fe40000410000 */
[----:B------:R-:W5:Y:S01]  /*1d40*/  MUFU.EX2 R3, R3 ;  /* 0x0000000300037308 */ /* 0x000f620000000800 */
[----:B0-----:R-:W-:-:S03]  /*1d50*/  FADD.FTZ R51, R51, 1 ;  /* 0x3f80000033337421 */ /* 0x001fc60000010000 */
[----:B------:R-:W0:Y:S01]  /*1d60*/  MUFU.EX2 R57, R57 ;  /* 0x0000003900397308 */ /* 0x000e220000000800 */
[----:B-1----:R-:W-:-:S03]  /*1d70*/  FADD.FTZ R53, R53, 1 ;  /* 0x3f80000035357421 */ /* 0x002fc60000010000 */
[----:B------:R-:W1:Y:S01]  /*1d80*/  MUFU.EX2 R59, R59 ;  /* 0x0000003b003b7308 */ /* 0x000e620000000800 */
[----:B--2---:R-:W-:-:S03]  /*1d90*/  FADD.FTZ R2, R2, 1 ;  /* 0x3f80000002027421 */ /* 0x004fc60000010000 */
[----:B------:R-:W-:Y:S01]  /*1da0*/  MUFU.RCP R89, R51 ;  /* 0x0000003300597308 */ /* 0x000fe20000001000 */
[----:B-----5:R-:W-:Y:S01]  /*1db0*/  FADD.FTZ R3, R3, 1 ;  /* 0x3f80000003037421 */ /* 0x020fe20000010000 */
[----:B0-----:R-:W-:-:S06]  /*1dc0*/  FADD.FTZ R57, R57, 1 ;  /* 0x3f80000039397421 */ /* 0x001fcc0000010000 */
[----:B------:R-:W0:Y:S01]  /*1dd0*/  MUFU.RCP R88, R2 ;  /* 0x0000000200587308 */ /* 0x000e220000001000 */
[----:B-1----:R-:W-:-:S07]  /*1de0*/  FADD.FTZ R59, R59, 1 ;  /* 0x3f8000003b3b7421 */ /* 0x002fce0000010000 */
[----:B------:R-:W1:Y:S04]  /*1df0*/  MUFU.EX2 R55, R55 ;  /* 0x0000003700377308 */ /* 0x000e680000000800 */
[----:B------:R-:W2:Y:S04]  /*1e00*/  MUFU.EX2 R61, R61 ;  /* 0x0000003d003d7308 */ /* 0x000ea80000000800 */
[----:B------:R-:W-:Y:S01]  /*1e10*/  MUFU.RCP R87, R3 ;  /* 0x0000000300577308 */ /* 0x000fe20000001000 */
[----:B0-----:R-:W-:Y:S01]  /*1e20*/  FADD.FTZ R2, -R88, 1 ;  /* 0x3f80000058027421 */ /* 0x001fe20000010100 */
[----:B-1----:R-:W-:-:S03]  /*1e30*/  FADD.FTZ R55, R55, 1 ;  /* 0x3f80000037377421 */ /* 0x002fc60000010000 */
[----:B------:R-:W-:-:S03]  /*1e40*/  FFMA.FTZ R2, R73, R2, 1 ;  /* 0x3f80000049027423 */ /* 0x000fc60000010002 */
[----:B------:R0:W1:Y:S01]  /*1e50*/  MUFU.RCP R90, R53 ;  /* 0x00000035005a7308 */ /* 0x0000620000001000 */
[----:B------:R-:W-:Y:S01]  /*1e60*/  FMUL.FTZ R73, R73, R88 ;  /* 0x0000005849497220 */ /* 0x000fe20000410000 */
[----:B--2---:R-:W-:-:S06]  /*1e70*/  FADD.FTZ R61, R61, 1 ;  /* 0x3f8000003d3d7421 */ /* 0x004fcc0000010000 */
[----:B------:R2:W-:Y:S01]  /*1e80*/  MUFU.RCP R92, R57 ;  /* 0x00000039005c7308 */ /* 0x0005e20000001000 */
[----:B0-----:R-:W-:-:S07]  /*1e90*/  HADD2.F32 R53, -RZ, R4.H1_H1 ;  /* 0x30000004ff357230 */ /* 0x001fce0000004100 */
[----:B------:R0:W-:Y:S01]  /*1ea0*/  MUFU.RCP R93, R59 ;  /* 0x0000003b005d7308 */ /* 0x0001e20000001000 */
[----:B--2---:R-:W-:Y:S02]  /*1eb0*/  HADD2.F32 R57, -RZ, R6.H0_H0 ;  /* 0x20000006ff397230 */ /* 0x004fe40000004100 */
[----:B-1----:R-:W-:-:S05]  /*1ec0*/  FADD.FTZ R10, -R90, 1 ;  /* 0x3f8000005a0a7421 */ /* 0x002fca0000010100 */
[----:B------:R1:W-:Y:S01]  /*1ed0*/  MUFU.RCP R91, R55 ;  /* 0x00000037005b7308 */ /* 0x0003e20000001000 */
[----:B0-----:R-:W-:-:S07]  /*1ee0*/  HADD2.F32 R59, -RZ, R5.H1_H1 ;  /* 0x30000005ff3b7230 */ /* 0x001fce0000004100 */
[----:B------:R0:W2:Y:S01]  /*1ef0*/  MUFU.RCP R95, R61 ;  /* 0x0000003d005f7308 */ /* 0x0000a20000001000 */
[----:B-1----:R-:W-:Y:S02]  /*1f00*/  HADD2.F32 R55, -RZ, R5.H0_H0 ;  /* 0x20000005ff377230 */ /* 0x002fe40000004100 */
[----:B0-----:R-:W-:Y:S02]  /*1f10*/  HADD2.F32 R61, -RZ, R6.H1_H1 ;  /* 0x30000006ff3d7230 */ /* 0x001fe40000004100 */
[----:B--2---:R-:W-:-:S04]  /*1f20*/  FADD.FTZ R51, -R95, 1 ;  /* 0x3f8000005f337421 */ /* 0x004fc80000010100 */
[C---:B------:R-:W-:Y:S01]  /*1f30*/  FFMA.FTZ R51, R70.reuse, R51, 1 ;  /* 0x3f80000046337423 */ /* 0x040fe20000010033 */
[----:B------:R-:W-:-:S04]  /*1f40*/  FMUL.FTZ R70, R70, R95 ;  /* 0x0000005f46467220 */ /* 0x000fc80000410000 */
[----:B------:R-:W-:Y:S01]  /*1f50*/  FMUL.FTZ R96, R75, R70 ;  /* 0x000000464b607220 */ /* 0x000fe20000410000 */
[----:B---3--:R0:W-:Y:S01]  /*1f60*/  STS.128 [R29], R24 ;  /* 0x000000181d007388 */ /* 0x0081e20000000c00 */
[----:B------:R-:W-:-:S03]  /*1f70*/  NOP ;  /* 0x0000000000007918 */ /* 0x000fc60000000000 */
[----:B------:R-:W1:Y:S01]  /*1f80*/  LDS.128 R20, [R29] ;  /* 0x000000001d147984 */ /* 0x000e620000000c00 */
[----:B0-----:R-:W-:Y:S02]  /*1f90*/  HADD2.F32 R27, -RZ, R9.H0_H0 ;  /* 0x20000009ff1b7230 */ /* 0x001fe40000004100 */
[----:B------:R-:W-:Y:S01]  /*1fa0*/  FADD.FTZ R9, -R89, 1 ;  /* 0x3f80000059097421 */ /* 0x000fe20000010100 */
[----:B------:R-:W-:-:S03]  /*1fb0*/  HADD2.F32 R26, -RZ, R11.H0_H0 ;  /* 0x2000000bff1a7230 */ /* 0x000fc60000004100 */
[C---:B------:R-:W-:Y:S01]  /*1fc0*/  FFMA.FTZ R11, R0.reuse, R9, 1 ;  /* 0x3f800000000b7423 */ /* 0x040fe20000010009 */
[----:B------:R-:W-:Y:S01]  /*1fd0*/  FMUL.FTZ R0, R0, R89 ;  /* 0x0000005900007220 */ /* 0x000fe20000410000 */
[--C-:B-1----:R-:W-:Y:S02]  /*1fe0*/  HADD2.F32 R78, -RZ, R20.reuse.H0_H0 ;  /* 0x20000014ff4e7230 */ /* 0x102fe40000004100 */
[----:B------:R-:W-:Y:S02]  /*1ff0*/  HADD2.F32 R82, -RZ, R20.H1_H1 ;  /* 0x30000014ff527230 */ /* 0x000fe40000004100 */
[--C-:B------:R-:W-:Y:S02]  /*2000*/  HADD2.F32 R84, -RZ, R21.reuse.H1_H1 ;  /* 0x30000015ff547230 */ /* 0x100fe40000004100 */
[----:B------:R-:W-:Y:S01]  /*2010*/  FMUL.FTZ R3, R77, R78 ;  /* 0x0000004e4d037220 */ /* 0x000fe20000410000 */
[----:B------:R-:W-:Y:S02]  /*2020*/  HADD2.F32 R80, -RZ, R21.H0_H0 ;  /* 0x20000015ff507230 */ /* 0x000fe40000004100 */
[----:B------:R-:W-:Y:S01]  /*2030*/  FFMA.FTZ R21, R65, R10, 1 ;  /* 0x3f80000041157423 */ /* 0x000fe2000001000a */
[----:B------:R-:W-:-:S02]  /*2040*/  HADD2.F32 R85, -RZ, R23.H0_H0 ;  /* 0x20000017ff557230 */ /* 0x000fc40000004100 */
[----:B------:R-:W-:Y:S01]  /*2050*/  FMUL.FTZ R3, R88, R3 ;  /* 0x0000000358037220 */ /* 0x000fe20000410000 */
[----:B------:R-:W-:Y:S01]  /*2060*/  FMUL.FTZ R9, R71, R84 ;  /* 0x0000005447097220 */ /* 0x000fe20000410000 */
[----:B------:R-:W-:Y:S01]  /*2070*/  FMUL.FTZ R8, R27, R80 ;  /* 0x000000501b087220 */ /* 0x000fe20000410000 */
[----:B------:R-:W-:Y:S02]  /*2080*/  HADD2.F32 R86, -RZ, R23.H1_H1 ;  /* 0x30000017ff567230 */ /* 0x000fe40000004100 */
[----:B------:R-:W-:Y:S01]  /*2090*/  FMUL.FTZ R20, R3, R2 ;  /* 0x0000000203147220 */ /* 0x000fe20000410000 */
[----:B------:R-:W-:Y:S01]  /*20a0*/  FADD.FTZ R3, -R87, 1 ;  /* 0x3f80000057037421 */ /* 0x000fe20000010100 */
[----:B------:R-:W-:Y:S01]  /*20b0*/  FMUL.FTZ R2, R79, R82 ;  /* 0x000000524f027220 */ /* 0x000fe20000410000 */
[----:B------:R-:W-:Y:S01]  /*20c0*/  FMUL.FTZ R10, R90, R9 ;  /* 0x000000095a0a7220 */ /* 0x000fe20000410000 */
[--C-:B------:R-:W-:Y:S02]  /*20d0*/  HADD2.F32 R81, -RZ, R22.reuse.H0_H0 ;  /* 0x20000016ff517230 */ /* 0x100fe40000004100 */
[----:B------:R-:W-:Y:S01]  /*20e0*/  FFMA.FTZ R3, R72, R3, 1 ;  /* 0x3f80000048037423 */ /* 0x000fe20000010003 */
[----:B------:R-:W-:Y:S01]  /*20f0*/  FMUL.FTZ R2, R87, R2 ;  /* 0x0000000257027220 */ /* 0x000fe20000410000 */
[----:B------:R-:W-:Y:S01]  /*2100*/  FMUL.FTZ R21, R10, R21 ;  /* 0x000000150a157220 */ /* 0x000fe20000410000 */
[----:B------:R-:W-:-:S02]  /*2110*/  HADD2.F32 R83, -RZ, R22.H1_H1 ;  /* 0x30000016ff537230 */ /* 0x000fc40000004100 */
[----:B------:R-:W-:Y:S01]  /*2120*/  FMUL.FTZ R8, R89, R8 ;  /* 0x0000000859087220 */ /* 0x000fe20000410000 */
[----:B------:R-:W-:Y:S01]  /*2130*/  FMUL.FTZ R9, R2, R3 ;  /* 0x0000000302097220 */ /* 0x000fe20000410000 */
[----:B------:R-:W-:Y:S01]  /*2140*/  FADD.FTZ R10, -R92, 1 ;  /* 0x3f8000005c0a7421 */ /* 0x000fe20000010100 */
[----:B------:R-:W0:Y:S01]  /*2150*/  LDC.64 R2, c[0x0][0x508] ;  /* 0x00014200ff027b82 */ /* 0x000e220000000a00 */
[----:B------:R-:W-:Y:S01]  /*2160*/  FADD.FTZ R23, -R93, 1 ;  /* 0x3f8000005d177421 */ /* 0x000fe20000010100 */
[----:B------:R-:W-:Y:S01]  /*2170*/  FMUL.FTZ R8, R8, R11 ;  /* 0x0000000b08087220 */ /* 0x000fe20000410000 */
[----:B------:R-:W-:Y:S01]  /*2180*/  FFMA.FTZ R22, R69, R10, 1 ;  /* 0x3f80000045167423 */ /* 0x000fe2000001000a */
[----:B------:R-:W-:Y:S01]  /*2190*/  FADD.FTZ R11, -R91, 1 ;  /* 0x3f8000005b0b7421 */ /* 0x000fe20000010100 */
        /* <DEDUP_REMOVED lines=17> */
[----:B------:R-:W-:Y:S01]  /*22b0*/  FMUL.FTZ R72, R72, R87 ;  /* 0x0000005748487220 */ /* 0x000fe20000410000 */
[----:B------:R-:W-:Y:S01]  /*22c0*/  F2FP.F16.F32.PACK_AB R21, R21, R8 ;  /* 0x000000081515723e */ /* 0x000fe200000000ff */
[----:B0-----:R-:W-:Y:S01]  /*22d0*/  IMAD.WIDE.U32 R24, R2, UR18, R12 ;  /* 0x0000001202187c25 */ /* 0x001fe2000f8e000c */
[----:B------:R-:W-:Y:S01]  /*22e0*/  F2FP.F16.F32.PACK_AB R23, R94, R11 ;  /* 0x0000000b5e17723e */ /* 0x000fe200000000ff */
[----:B------:R-:W-:Y:S02]  /*22f0*/  BAR.SYNC.DEFER_BLOCKING 0x0 ;  /* 0x0000000000007b1d */ /* 0x000fe40000010000 */
[----:B------:R-:W-:Y:S01]  /*2300*/  FMUL.FTZ R65, R65, R90 ;  /* 0x0000005a41417220 */ /* 0x000fe20000410000 */
[----:B------:R-:W-:-:S02]  /*2310*/  IMAD R25, R3, UR18, R25 ;  /* 0x0000001203197c24 */ /* 0x000fc4000f8e0219 */
[----:B------:R-:W-:Y:S01]  /*2320*/  FMUL.FTZ R66, R66, R91 ;  /* 0x0000005b42427220 */ /* 0x000fe20000410000 */
[----:B------:R-:W-:Y:S01]  /*2330*/  FMUL.FTZ R69, R69, R92 ;  /* 0x0000005c45457220 */ /* 0x000fe20000410000 */
[----:B------:R-:W-:Y:S01]  /*2340*/  FMUL.FTZ R68, R68, R93 ;  /* 0x0000005d44447220 */ /* 0x000fe20000410000 */
[----:B------:R-:W0:Y:S01]  /*2350*/  LDC.64 R2, c[0x0][0x558] ;  /* 0x00015600ff027b82 */ /* 0x000e220000000a00 */
[----:B----4-:R-:W-:-:S04]  /*2360*/  IMAD.WIDE.U32 R4, R49, UR6, R24 ;  /* 0x0000000631047c25 */ /* 0x010fc8000f8e0018 */
[----:B------:R-:W-:Y:S01]  /*2370*/  FMUL.FTZ R79, R79, R72 ;  /* 0x000000484f4f7220 */ /* 0x000fe20000410000 */
[----:B------:R-:W-:Y:S01]  /*2380*/  FMUL.FTZ R27, R27, R0 ;  /* 0x000000001b1b7220 */ /* 0x000fe20000410000 */
[----:B------:R-:W-:Y:S01]  /*2390*/  FMUL.FTZ R100, R71, R65 ;  /* 0x0000004147647220 */ /* 0x000fe20000410000 */
[----:B------:R-:W-:Y:S02]  /*23a0*/  IMAD R5, R49, UR7, R5 ;  /* 0x0000000731057c24 */ /* 0x000fe4000f8e0205 */
[----:B------:R-:W-:Y:S01]  /*23b0*/  FMUL.FTZ R99, R74, R66 ;  /* 0x000000424a637220 */ /* 0x000fe20000410000 */
[----:B------:R-:W-:Y:S01]  /*23c0*/  FMUL.FTZ R98, R76, R69 ;  /* 0x000000454c627220 */ /* 0x000fe20000410000 */
[----:B------:R-:W-:Y:S01]  /*23d0*/  FMUL.FTZ R26, R26, R68 ;  /* 0x000000441a1a7220 */ /* 0x000fe20000410000 */
[----:B------:R1:W-:Y:S01]  /*23e0*/  STS.128 [R29], R20 ;  /* 0x000000141d007388 */ /* 0x0003e20000000c00 */
[----:B------:R-:W-:-:S03]  /*23f0*/  NOP ;  /* 0x0000000000007918 */ /* 0x000fc60000000000 */
[----:B------:R-:W2:Y:S01]  /*2400*/  LDS.128 R8, [R29] ;  /* 0x000000001d087984 */ /* 0x000ea20000000c00 */
[----:B0-----:R-:W-:-:S04]  /*2410*/  LEA R2, P0, R4, R2, 0x1 ;  /* 0x0000000204027211 */ /* 0x001fc800078008ff */
[----:B------:R-:W-:Y:S01]  /*2420*/  LEA.HI.X R3, R4, R3, R5, 0x1, P0 ;  /* 0x0000000304037211 */ /* 0x000fe200000f0c05 */
[----:B-1----:R-:W-:Y:S02]  /*2430*/  FMUL.FTZ R23, R77, R73 ;  /* 0x000000494d177220 */ /* 0x002fe40000410000 */
[----:B------:R-:W-:-:S04]  /*2440*/  IMAD.WIDE.U32 R2, R38, 0x10, R2 ;  /* 0x0000001026027825 */ /* 0x000fc800078e0002 */
[----:B------:R-:W-:-:S04]  /*2450*/  FFMA.FTZ R46, R23, R51, R46 ;  /* 0x00000033172e7223 */ /* 0x000fc8000001002e */
[----:B------:R-:W-:Y:S01]  /*2460*/  FFMA.FTZ R46, R79, R53, R46 ;  /* 0x000000354f2e7223 */ /* 0x000fe2000001002e */
[----:B--2---:R0:W-:Y:S01]  /*2470*/  STG.E.128 desc[UR16][R2.64], R8 ;  /* 0x0000000802007986 */ /* 0x0041e2000c101d10 */
[----:B------:R-:W-:Y:S05]  /*2480*/  BRA.U !UP0, `(.L_x_16425) ;  /* 0x0000000108687547 */ /* 0x000fea000b800000 */
        /* <DEDUP_REMOVED lines=26> */
.L_x_16425:
[----:B------:R-:W2:Y:S01]  /*2630*/  LDCU UR4, c[0x0][0x38c] ;  /* 0x00007180ff0477ac */ /* 0x000ea20008000800 */
[----:B01----:R-:W-:Y:S01]  /*2640*/  FFMA.FTZ R3, R27, R55, R46 ;  /* 0x000000371b037223 */ /* 0x003fe2000001002e */
[----:B------:R-:W-:Y:S01]  /*2650*/  HFMA2 R65, -RZ, RZ, 0, 0 ;  /* 0x00000000ff417431 */ /* 0x000fe200000001ff */
[----:B------:R-:W-:Y:S02]  /*2660*/  CS2R R70, SRZ ;  /* 0x0000000000467805 */ /* 0x000fe4000001ff00 */
[----:B------:R-:W-:Y:S01]  /*2670*/  CS2R R72, SRZ ;  /* 0x0000000000487805 */ /* 0x000fe2000001ff00 */
[C---:B------:R-:W-:Y:S01]  /*2680*/  FFMA.FTZ R0, R100.reuse, R59, R3 ;  /* 0x0000003b64007223 */ /* 0x040fe20000010003 */
[----:B------:R-:W-:Y:S02]  /*2690*/  MOV R66, RZ ;  /* 0x000000ff00427202 */ /* 0x000fe40000000f00 */
[----:B------:R-:W-:Y:S01]  /*26a0*/  CS2R R68, SRZ ;  /* 0x0000000000447805 */ /* 0x000fe2000001ff00 */
[-C--:B------:R-:W-:Y:S01]  /*26b0*/  FMUL.FTZ R75, R23, R44.reuse ;  /* 0x0000002c174b7220 */ /* 0x080fe20000410000 */
[----:B------:R-:W-:Y:S01]  /*26c0*/  FFMA.FTZ R3, R99, R57, R0 ;  /* 0x0000003963037223 */ /* 0x000fe20000010000 */
[-C--:B------:R-:W-:Y:S01]  /*26d0*/  FMUL.FTZ R74, R79, R44.reuse ;  /* 0x0000002c4f4a7220 */ /* 0x080fe20000410000 */
[-C--:B------:R-:W-:Y:S01]  /*26e0*/  FMUL.FTZ R77, R27, R44.reuse ;  /* 0x0000002c1b4d7220 */ /* 0x080fe20000410000 */
[-C--:B------:R-:W-:Y:S01]  /*26f0*/  FMUL.FTZ R76, R100, R44.reuse ;  /* 0x0000002c644c7220 */ /* 0x080fe20000410000 */
[C---:B------:R-:W-:Y:S01]  /*2700*/  FFMA.FTZ R3, R98.reuse, R61, R3 ;  /* 0x0000003d62037223 */ /* 0x040fe20000010003 */
[-C--:B------:R-:W-:Y:S01]  /*2710*/  FMUL.FTZ R83, R99, R44.reuse ;  /* 0x0000002c63537220 */ /* 0x080fe20000410000 */
[-C--:B------:R-:W-:Y:S01]  /*2720*/  FMUL.FTZ R82, R98, R44.reuse ;  /* 0x0000002c62527220 */ /* 0x080fe20000410000 */
[CC--:B------:R-:W-:Y:S01]  /*2730*/  FMUL.FTZ R85, R26.reuse, R44.reuse ;  /* 0x0000002c1a557220 */ /* 0x0c0fe20000410000 */
[----:B------:R-:W-:Y:S01]  /*2740*/  FFMA.FTZ R3, R26, R63, R3 ;  /* 0x0000003f1a037223 */ /* 0x000fe20000010003 */
[----:B--2---:R-:W-:Y:S01]  /*2750*/  UISETP.GE.AND UP0, UPT, UR4, 0x1, UPT ;  /* 0x000000010400788c */ /* 0x004fe2000bf06270 */
[----:B------:R-:W-:-:S02]  /*2760*/  FMUL.FTZ R84, R96, R44 ;  /* 0x0000002c60547220 */ /* 0x000fc40000410000 */
        /* <DEDUP_REMOVED lines=33> */
.L_x_16444:
[----:B------:R-:W-:Y:S02]  /*2980*/  MOV R2, R14 ;  /* 0x0000000e00027202 */ /* 0x000fe40000000f00 */
[----:B------:R-:W-:-:S03]  /*2990*/  MOV R3, R39 ;  /* 0x0000002700037202 */ /* 0x000fc60000000f00 */
[----:B----4-:R-:W-:-:S04]  /*29a0*/  IMAD.WIDE.U32 R2, R22, UR4, R2 ;  /* 0x0000000416027c25 */ /* 0x010fc8000f8e0002 */
[----:B------:R-:W-:Y:S01]  /*29b0*/  IMAD R3, R23, UR4, R3 ;  /* 0x0000000417037c24 */ /* 0x000fe2000f8e0203 */
[----:B--2---:R-:W-:-:S04]  /*29c0*/  LEA R24, P1, R2, R20, 0x3 ;  /* 0x0000001402187211 */ /* 0x004fc800078218ff */
[----:B------:R-:W-:-:S06]  /*29d0*/  LEA.HI.X R25, R2, R21, R3, 0x3, P1 ;  /* 0x0000001502197211 */ /* 0x000fcc00008f1c03 */
[----:B------:R-:W2:Y:S01]  /*29e0*/  LDG.E.64 R24, desc[UR16][R24.64] ;  /* 0x0000001018187981 */ /* 0x000ea2000c1e1b00 */
[----:B01----:R-:W-:-:S04]  /*29f0*/  IMAD.WIDE.U32 R4, R80, UR4, RZ ;  /* 0x0000000450047c25 */ /* 0x003fc8000f8e00ff */
[----:B-1----:R-:W-:Y:S01]  /*2a00*/  IMAD.WIDE.U32 R6, R78, UR4, RZ ;  /* 0x000000044e067c25 */ /* 0x002fe2000f8e00ff */
[----:B------:R-:W-:-:S03]  /*2a10*/  LEA R8, P1, R4, R47, 0x3 ;  /* 0x0000002f04087211 */ /* 0x000fc600078218ff */
[----:B------:R-:W-:Y:S01]  /*2a20*/  IMAD R5, R81, UR4, R5 ;  /* 0x0000000451057c24 */ /* 0x000fe2000f8e0205 */
[----:B------:R-:W-:Y:S01]  /*2a30*/  LEA R2, P2, R6, R43, 0x3 ;  /* 0x0000002b06027211 */ /* 0x000fe200078418ff */
[----:B------:R-:W-:-:S03]  /*2a40*/  IMAD R3, R79, UR4, R7 ;  /* 0x000000044f037c24 */ /* 0x000fc6000f8e0207 */
[----:B------:R-:W-:Y:S02]  /*2a50*/  LEA.HI.X R9, R4, R45, R5, 0x3, P1 ;  /* 0x0000002d04097211 */ /* 0x000fe400008f1c05 */
[----:B------:R-:W-:-:S04]  /*2a60*/  LEA.HI.X R3, R6, R41, R3, 0x3, P2 ;  /* 0x0000002906037211 */ /* 0x000fc800010f1c03 */
[----:B------:R-:W4:Y:S04]  /*2a70*/  LDG.E.64 R8, desc[UR16][R8.64] ;  /* 0x0000001008087981 */ /* 0x000f28000c1e1b00 */
[----:B------:R-:W4:Y:S01]  /*2a80*/  LDG.E.64 R2, desc[UR16][R2.64] ;  /* 0x0000001002027981 */ /* 0x000f22000c1e1b00 */
        /* <DEDUP_REMOVED lines=13> */
[----:B------:R-:W-:Y:S01]  /*2b60*/  FMUL.RZ R108, R7, 0.15915493667125701904 ;  /* 0x3e22f983076c7820 */ /* 0x000fe2000040c000 */
[C---:B------:R-:W-:Y:S01]  /*2b70*/  FMUL.FTZ R7, R5.reuse, R52 ;  /* 0x0000003405077220 */ /* 0x040fe20000410000 */
[----:B------:R0:W-:Y:S01]  /*2b80*/  MUFU.EX2 R6, R4 ;  /* 0x0000000400067308 */ /* 0x0001e20000000800 */
[----:B------:R-:W-:-:S03]  /*2b90*/  FMUL.FTZ R105, R5, R54 ;  /* 0x0000003605697220 */ /* 0x000fc60000410000 */
[----:B------:R-:W-:Y:S01]  /*2ba0*/  MUFU.SIN R122, R109 ;  /* 0x0000006d007a7308 */ /* 0x000fe20000000400 */
[----:B0-----:R-:W-:-:S07]  /*2bb0*/  FMUL.FTZ R4, R25, R56 ;  /* 0x0000003819047220 */ /* 0x001fce0000410000 */
[----:B------:R0:W1:Y:S01]  /*2bc0*/  MUFU.COS R126, R109 ;  /* 0x0000006d007e7308 */ /* 0x0000620000000000 */
[----:B------:R-:W-:Y:S01]  /*2bd0*/  FMUL.RZ R110, R4, 0.15915493667125701904 ;  /* 0x3e22f983046e7820 */ /* 0x000fe2000040c000 */
[----:B------:R-:W-:-:S06]  /*2be0*/  FMUL.FTZ R4, R5, R56 ;  /* 0x0000003805047220 */ /* 0x000fcc0000410000 */
[----:B------:R2:W-:Y:S01]  /*2bf0*/  MUFU.EX2 R115, R7 ;  /* 0x0000000700737308 */ /* 0x0005e20000000800 */
[----:B0-----:R-:W-:-:S03]  /*2c00*/  FMUL.FTZ R109, R25, R60 ;  /* 0x0000003c196d7220 */ /* 0x001fc60000410000 */
[----:B------:R0:W-:Y:S01]  /*2c10*/  MUFU.EX2 R132, R4 ;  /* 0x0000000400847308 */ /* 0x0001e20000000800 */
[----:B------:R-:W-:Y:S01]  /*2c20*/  FMUL.RZ R112, R109, 0.15915493667125701904 ;  /* 0x3e22f9836d707820 */ /* 0x000fe2000040c000 */
[----:B------:R-:W-:Y:S02]  /*2c30*/  FMUL.FTZ R109, R5, R60 ;  /* 0x0000003c056d7220 */ /* 0x000fe40000410000 */
[----:B------:R-:W1:Y:S01]  /*2c40*/  MUFU.EX2 R105, R105 ;  /* 0x0000006900697308 */ /* 0x000e620000000800 */
[----:B--2---:R-:W-:-:S03]  /*2c50*/  FMUL.FTZ R7, R25, R58 ;  /* 0x0000003a19077220 */ /* 0x004fc60000410000 */
[----:B------:R-:W-:Y:S01]  /*2c60*/  MUFU.SIN R11, R106 ;  /* 0x0000006a000b7308 */ /* 0x000fe20000000400 */
[----:B0-----:R-:W-:Y:S01]  /*2c70*/  FMUL.FTZ R4, R25, R62 ;  /* 0x0000003e19047220 */ /* 0x001fe20000410000 */
[----:B------:R-:W-:Y:S01]  /*2c80*/  FMUL.RZ R111, R7, 0.15915493667125701904 ;  /* 0x3e22f983076f7820 */ /* 0x000fe2000040c000 */
[----:B------:R-:W-:Y:S02]  /*2c90*/  FMUL.FTZ R7, R5, R58 ;  /* 0x0000003a05077220 */ /* 0x000fe40000410000 */
[----:B------:R-:W-:Y:S01]  /*2ca0*/  FMUL.RZ R114, R4, 0.15915493667125701904 ;  /* 0x3e22f98304727820 */ /* 0x000fe2000040c000 */
[----:B------:R-:W-:Y:S02]  /*2cb0*/  FMUL.FTZ R4, R25, R64 ;  /* 0x0000004019047220 */ /* 0x000fe40000410000 */
[----:B------:R-:W0:Y:S02]  /*2cc0*/  MUFU.COS R27, R106 ;  /* 0x0000006a001b7308 */ /* 0x000e240000000000 */
[----:B------:R-:W-:Y:S01]  /*2cd0*/  FMUL.RZ R116, R4, 0.15915493667125701904 ;  /* 0x3e22f98304747820 */ /* 0x000fe2000040c000 */
[----:B----4-:R-:W-:Y:S01]  /*2ce0*/  FMUL.FTZ R4, R8, R3 ;  /* 0x0000000308047220 */ /* 0x010fe20000410000 */
[C---:B-1----:R-:W-:Y:S01]  /*2cf0*/  FMUL.FTZ R126, R105.reuse, R126 ;  /* 0x0000007e697e7220 */ /* 0x042fe20000410000 */
[----:B------:R-:W-:-:S03]  /*2d00*/  FMUL.FTZ R122, R105, R122 ;  /* 0x0000007a697a7220 */ /* 0x000fc60000410000 */
[----:B------:R1:W2:Y:S04]  /*2d10*/  MUFU.EX2 R129, R7 ;  /* 0x0000000700817308 */ /* 0x0002a80000000800 */
[----:B------:R-:W-:Y:S01]  /*2d20*/  MUFU.SIN R107, R110 ;  /* 0x0000006e006b7308 */ /* 0x000fe20000000400 */
[C---:B-1----:R-:W-:Y:S01]  /*2d30*/  FMUL.FTZ R7, R9.reuse, R3 ;  /* 0x0000000309077220 */ /* 0x042fe20000410000 */
[----:B------:R-:W-:Y:S01]  /*2d40*/  FFMA.FTZ R9, R9, R2, R4 ;  /* 0x0000000209097223 */ /* 0x000fe20000010004 */
[----:B------:R-:W-:-:S05]  /*2d50*/  IADD3 R3, PT, PT, R130, UR4, RZ ;  /* 0x0000000482037c10 */ /* 0x000fca000fffe0ff */
[----:B------:R1:W4:Y:S01]  /*2d60*/  MUFU.COS R133, R110 ;  /* 0x0000006e00857308 */ /* 0x0003220000000000 */
[----:B------:R-:W-:Y:S01]  /*2d70*/  FFMA.FTZ R7, R8, R2, -R7 ;  /* 0x0000000208077223 */ /* 0x000fe20000010807 */
[----:B------:R-:W-:Y:S01]  /*2d80*/  FMUL.FTZ R2, R5, R64 ;  /* 0x0000004005027220 */ /* 0x000fe20000410000 */
[----:B------:R-:W-:Y:S01]  /*2d90*/  SEL R3, R3, R30, !P3 ;  /* 0x0000001e03037207 */ /* 0x000fe20005800000 */
[----:B0-----:R-:W-:Y:S01]  /*2da0*/  FMUL.FTZ R4, R6, R27 ;  /* 0x0000001b06047220 */ /* 0x001fe20000410000 */
[-C--:B------:R-:W-:Y:S01]  /*2db0*/  FMUL.FTZ R128, R103, R7.reuse ;  /* 0x0000000767807220 */ /* 0x080fe20000410000 */
[-C--:B------:R-:W-:Y:S01]  /*2dc0*/  FMUL.FTZ R134, R100, R7.reuse ;  /* 0x0000000764867220 */ /* 0x080fe20000410000 */
[----:B------:R-:W-:Y:S01]  /*2dd0*/  FMUL.FTZ R136, R99, R7 ;  /* 0x0000000763887220 */ /* 0x000fe20000410000 */
[----:B------:R-:W-:Y:S01]  /*2de0*/  MUFU.SIN R10, R108 ;  /* 0x0000006c000a7308 */ /* 0x000fe20000000400 */
[----:B-1----:R-:W-:Y:S01]  /*2df0*/  FMUL.FTZ R110, R5, R62 ;  /* 0x0000003e056e7220 */ /* 0x002fe20000410000 */
[----:B------:R-:W-:Y:S01]  /*2e00*/  FMUL.FTZ R5, R6, R11 ;  /* 0x0000000b06057220 */ /* 0x000fe20000410000 */
[----:B------:R-:W-:Y:S01]  /*2e10*/  FMUL.FTZ R123, R98, R7 ;  /* 0x00000007627b7220 */ /* 0x000fe20000410000 */
[-C--:B------:R-:W-:Y:S01]  /*2e20*/  FMUL.FTZ R125, R104, -R9.reuse ;  /* 0x80000009687d7220 */ /* 0x080fe20000410000 */
[-C--:B------:R-:W-:Y:S01]  /*2e30*/  FMUL.FTZ R127, R103, -R9.reuse ;  /* 0x80000009677f7220 */ /* 0x080fe20000410000 */
[-C--:B------:R-:W-:Y:S01]  /*2e40*/  FMUL.FTZ R135, R100, -R9.reuse ;  /* 0x8000000964877220 */ /* 0x080fe20000410000 */
[----:B------:R-:W-:Y:S01]  /*2e50*/  FMUL.FTZ R138, R99, -R9 ;  /* 0x80000009638a7220 */ /* 0x000fe20000410000 */
[----:B------:R-:W0:Y:S01]  /*2e60*/  MUFU.COS R26, R108 ;  /* 0x0000006c001a7308 */ /* 0x000e220000000000 */
[C---:B----4-:R-:W-:Y:S01]  /*2e70*/  FMUL.FTZ R133, R132.reuse, R133 ;  /* 0x0000008584857220 */ /* 0x050fe20000410000 */
[----:B------:R-:W-:Y:S01]  /*2e80*/  FMUL.FTZ R132, R132, R107 ;  /* 0x0000006b84847220 */ /* 0x000fe20000410000 */
[----:B------:R-:W-:-:S05]  /*2e90*/  FMUL.FTZ R107, R0, -R9 ;  /* 0x80000009006b7220 */ /* 0x000fca0000410000 */
[----:B------:R-:W-:Y:S08]  /*2ea0*/  MUFU.SIN R106, R111 ;  /* 0x0000006f006a7308 */ /* 0x000ff00000000400 */
[----:B------:R-:W2:Y:S01]  /*2eb0*/  MUFU.COS R108, R111 ;  /* 0x0000006f006c7308 */ /* 0x000ea20000000000 */
[C---:B0-----:R-:W-:Y:S01]  /*2ec0*/  FMUL.FTZ R113, R115.reuse, R26 ;  /* 0x0000001a73717220 */ /* 0x041fe20000410000 */
[----:B------:R-:W-:-:S06]  /*2ed0*/  FMUL.FTZ R115, R115, R10 ;  /* 0x0000000a73737220 */ /* 0x000fcc0000410000 */
[----:B------:R-:W-:Y:S08]  /*2ee0*/  MUFU.SIN R120, R112 ;  /* 0x0000007000787308 */ /* 0x000ff00000000400 */
[----:B------:R-:W0:Y:S01]  /*2ef0*/  MUFU.COS R124, R112 ;  /* 0x00000070007c7308 */ /* 0x000e220000000000 */
[C---:B--2---:R-:W-:Y:S01]  /*2f00*/  FMUL.FTZ R131, R129.reuse, R108 ;  /* 0x0000006c81837220 */ /* 0x044fe20000410000 */
[----:B------:R-:W-:Y:S01]  /*2f10*/  FMUL.FTZ R129, R129, R106 ;  /* 0x0000006a81817220 */ /* 0x000fe20000410000 */
[----:B------:R-:W-:-:S05]  /*2f20*/  FMUL.FTZ R108, R96, -R9 ;  /* 0x80000009606c7220 */ /* 0x000fca0000410000 */
[----:B------:R-:W-:Y:S08]  /*2f30*/  MUFU.SIN R111, R114 ;  /* 0x00000072006f7308 */ /* 0x000ff00000000400 */
[----:B------:R1:W2:Y:S08]  /*2f40*/  MUFU.COS R117, R114 ;  /* 0x0000007200757308 */ /* 0x0002b00000000000 */
[----:B------:R-:W4:Y:S01]  /*2f50*/  MUFU.SIN R119, R116 ;  /* 0x0000007400777308 */ /* 0x000f220000000400 */
[----:B-1----:R-:W-:-:S07]  /*2f60*/  FMUL.FTZ R114, R104, R7 ;  /* 0x0000000768727220 */ /* 0x002fce0000410000 */
[----:B------:R1:W5:Y:S08]  /*2f70*/  MUFU.COS R105, R116 ;  /* 0x0000007400697308 */ /* 0x0003700000000000 */
[----:B------:R-:W0:Y:S01]  /*2f80*/  MUFU.EX2 R109, R109 ;  /* 0x0000006d006d7308 */ /* 0x000e220000000800 */
[----:B-1----:R-:W-:-:S03]  /*2f90*/  FMUL.FTZ R116, R97, R7 ;  /* 0x0000000761747220 */ /* 0x002fc60000410000 */
[----:B------:R-:W2:Y:S04]  /*2fa0*/  MUFU.EX2 R110, R110 ;  /* 0x0000006e006e7308 */ /* 0x000ea80000000800 */
[----:B------:R1:W4:Y:S01]  /*2fb0*/  MUFU.EX2 R8, R2 ;  /* 0x0000000200087308 */ /* 0x0003220000000800 */
[C---:B0-----:R-:W-:Y:S01]  /*2fc0*/  FMUL.FTZ R124, R109.reuse, R124 ;  /* 0x0000007c6d7c7220 */ /* 0x041fe20000410000 */
[----:B------:R-:W-:Y:S01]  /*2fd0*/  FMUL.FTZ R120, R109, R120 ;  /* 0x000000786d787220 */ /* 0x000fe20000410000 */
[----:B------:R-:W-:Y:S01]  /*2fe0*/  FMUL.FTZ R109, R0, R7 ;  /* 0x00000007006d7220 */ /* 0x000fe20000410000 */
[----:B-1----:R-:W-:Y:S01]  /*2ff0*/  P2R R2, PR, RZ, 0x8 ;  /* 0x00000008ff027803 */ /* 0x002fe20000000000 */
[C---:B--2---:R-:W-:Y:S01]  /*3000*/  FMUL.FTZ R112, R110.reuse, R117 ;  /* 0x000000756e707220 */ /* 0x044fe20000410000 */
[----:B------:R-:W-:Y:S01]  /*3010*/  LEA R2, R3, UR5, 0x3 ;  /* 0x0000000503027c11 */ /* 0x000fe2000f8e18ff */
[----:B------:R-:W-:Y:S01]  /*3020*/  FMUL.FTZ R111, R110, R111 ;  /* 0x0000006f6e6f7220 */ /* 0x000fe20000410000 */
[----:B------:R-:W-:Y:S01]  /*3030*/  FMUL.FTZ R110, R96, R7 ;  /* 0x00000007606e7220 */ /* 0x000fe20000410000 */
[C---:B----4-:R-:W-:Y:S01]  /*3040*/  FMUL.FTZ R3, R8.reuse, R119 ;  /* 0x0000007708037220 */ /* 0x050fe20000410000 */
[----:B-----5:R-:W-:Y:S01]  /*3050*/  FMUL.FTZ R105, R8, R105 ;  /* 0x0000006908697220 */ /* 0x020fe20000410000 */
[----:B------:R0:W-:Y:S01]  /*3060*/  STS.64 [R2+0x670], R4 ;  /* 0x0006700402007388 */ /* 0x0001e20000000a00 */
[-C--:B------:R-:W-:Y:S01]  /*3070*/  FMUL.FTZ R119, R98, -R9.reuse ;  /* 0x8000000962777220 */ /* 0x080fe20000410000 */
[----:B------:R-:W-:Y:S01]  /*3080*/  FMUL.FTZ R117, R97, -R9 ;  /* 0x8000000961757220 */ /* 0x000fe20000410000 */
[----:B------:R-:W-:Y:S06]  /*3090*/  BAR.SYNC.DEFER_BLOCKING 0x0 ;  /* 0x0000000000007b1d */ /* 0x000fec0000010000 */
[----:B------:R-:W-:Y:S05]  /*30a0*/  @P1 BRA `(.L_x_16428) ;  /* 0x0000000000201947 */ /* 0x000fea0003800000 */
[----:B---3--:R-:W-:Y:S01]  /*30b0*/  ISETP.NE.AND P1, PT, R31, UR7, PT ;  /* 0x000000071f007c0c */ /* 0x008fe2000bf25270 */
[----:B------:R-:W-:Y:S01]  /*30c0*/  HFMA2 R6, -RZ, RZ, 1.875, 0 ;  /* 0x3f800000ff067431 */ /* 0x000fe200000001ff */
[----:B------:R-:W-:-:S11]  /*30d0*/  MOV R7, RZ ;  /* 0x000000ff00077202 */ /* 0x000fd60000000f00 */
[----:B------:R-:W-:Y:S05]  /*30e0*/  @!P1 BRA `(.L_x_16429) ;  /* 0x0000000000149947 */ /* 0x000fea0003800000 */
[----:B0-----:R-:W-:-:S04]  /*30f0*/  IADD3 R2, PT, PT, R86, UR4, RZ ;  /* 0x0000000456027c10 */ /* 0x001fc8000fffe0ff */
[----:B------:R-:W-:-:S05]  /*3100*/  LEA R2, R2, UR5, 0x3 ;  /* 0x0000000502027c11 */ /* 0x000fca000f8e18ff */
[----:B------:R4:W0:Y:S01]  /*3110*/  LDS.64 R6, [R2+0x670] ;  /* 0x0006700002067984 */ /* 0x0008220000000a00 */
[----:B------:R-:W-:Y:S05]  /*3120*/  BRA `(.L_x_16429) ;  /* 0x0000000000047947 */ /* 0x000fea0003800000 */
.L_x_16428:
[----:B------:R1:W2:Y:S02]  /*3130*/  LDS.64 R6, [R101+0x1678] ;  /* 0x0016780065067984 */ /* 0x0002a40000000a00 */
.L_x_16429:
[----:B---3--:R-:W-:Y:S05]  /*3140*/  BSYNC.RECONVERGENT B0 ;  /* 0x0000000000007941 */ /* 0x008fea0003800200 */
.L_x_16427:
[----:B0---4-:R-:W0:Y:S01]  /*3150*/  @P0 LDC R2, c[0x0][0x38c] ;  /* 0x0000e300ff020b82 */ /* 0x011e220000000800 */
[----:B------:R-:W-:Y:S01]  /*3160*/  CS2R R26, SRZ ;  /* 0x00000000001a7805 */ /* 0x000fe2000001ff00 */
[----:B0-----:R-:W-:-:S04]  /*3170*/  @P0 IMAD R9, R95, R2, UR4 ;  /* 0x000000045f090e24 */ /* 0x001fc8000f8e0202 */
[----:B------:R-:W-:-:S05]  /*3180*/  @P0 IMAD.WIDE R8, R9, 0x10, R16 ;  /* 0x0000001009080825 */ /* 0x000fca00078e0210 */
[----:B------:R0:W3:Y:S01]  /*3190*/  @P0 LDG.E.64 R26, desc[UR16][R8.64+0x8] ;  /* 0x00000810081a0981 */ /* 0x0000e2000c1e1b00 */
[-C--:B------:R-:W-:Y:S01]  /*31a0*/  FMUL.FTZ R2, R94, R115.reuse ;  /* 0x000000735e027220 */ /* 0x080fe20000410000 */
[----:B------:R-:W-:Y:S01]  /*31b0*/  FMUL.FTZ R11, RZ, R115 ;  /* 0x00000073ff0b7220 */ /* 0x000fe20000410000 */
[----:B------:R-:W-:Y:S01]  /*31c0*/  ISETP.GE.AND P1, PT, R48, 0x1, PT ;  /* 0x000000013000780c */ /* 0x000fe20003f26270 */
[----:B------:R-:W-:Y:S01]  /*31d0*/  FMUL.FTZ R143, R3, R110 ;  /* 0x0000006e038f7220 */ /* 0x000fe20000410000 */
[-C--:B------:R-:W-:Y:S01]  /*31e0*/  FFMA.FTZ R10, RZ, R113.reuse, R2 ;  /* 0x00000071ff0a7223 */ /* 0x080fe20000010002 */
[----:B------:R-:W-:Y:S01]  /*31f0*/  FFMA.FTZ R2, R94, R113, -R11 ;  /* 0x000000715e027223 */ /* 0x000fe2000001080b */
[----:B------:R-:W-:Y:S01]  /*3200*/  ISETP.NE.AND P6, PT, R102, 0x1f, PT ;  /* 0x0000001f6600780c */ /* 0x000fe20003fc5270 */
[----:B------:R-:W-:Y:S01]  /*3210*/  ULEA UR6, UR4, UR5, 0x4 ;  /* 0x0000000504067291 */ /* 0x000fe2000f8e20ff */
[----:B------:R-:W-:Y:S01]  /*3220*/  FADD.FTZ R121, RZ, R10 ;  /* 0x0000000aff797221 */ /* 0x000fe20000010000 */
[----:B------:R-:W-:Y:S01]  /*3230*/  FADD.FTZ R11, R93, R2 ;  /* 0x000000025d0b7221 */ /* 0x000fe20000010000 */
[----:B0-----:R-:W-:Y:S01]  /*3240*/  FMUL.FTZ R9, R5, R115 ;  /* 0x0000007305097220 */ /* 0x001fe20000410000 */
[----:B------:R-:W-:Y:S01]  /*3250*/  ISETP.GE.AND P4, PT, R31, UR7, PT ;  /* 0x000000071f007c0c */ /* 0x000fe2000bf86270 */
[C---:B------:R-:W-:Y:S01]  /*3260*/  FMUL.FTZ R137, R122.reuse, R121 ;  /* 0x000000797a897220 */ /* 0x040fe20000410000 */
[----:B------:R-:W-:Y:S01]  /*3270*/  FMUL.FTZ R2, R122, R11 ;  /* 0x0000000b7a027220 */ /* 0x000fe20000410000 */
[----:B------:R-:W-:Y:S01]  /*3280*/  FFMA.FTZ R9, R4, R113, -R9 ;  /* 0x0000007104097223 */ /* 0x000fe20000010809 */
[----:B------:R-:W-:Y:S01]  /*3290*/  BSSY.RECONVERGENT B0, `(.L_x_16430) ;  /* 0x00000e9000007945 */ /* 0x000fe20003800200 */
[C---:B------:R-:W-:Y:S01]  /*32a0*/  FFMA.FTZ R137, R126.reuse, R11, -R137 ;  /* 0x0000000b7e897223 */ /* 0x040fe20000010889 */
[----:B------:R-:W-:Y:S01]  /*32b0*/  FFMA.FTZ R2, R126, R121, R2 ;  /* 0x000000797e027223 */ /* 0x000fe20000010002 */
[----:B------:R-:W-:-:S02]  /*32c0*/  ISETP.GT.U32.AND P2, PT, R102, 0x1b, PT ;  /* 0x0000001b6600780c */ /* 0x000fc40003f44070 */
[----:B------:R-:W-:Y:S01]  /*32d0*/  FADD.FTZ R137, R92, R137 ;  /* 0x000000895c897221 */ /* 0x000fe20000010000 */
[----:B------:R-:W-:Y:S01]  /*32e0*/  FADD.FTZ R2, RZ, R2 ;  /* 0x00000002ff027221 */ /* 0x000fe20000010000 */
[----:B------:R-:W-:Y:S02]  /*32f0*/  ISETP.GT.U32.AND P3, PT, R102, 0x17, PT ;  /* 0x000000176600780c */ /* 0x000fe40003f64070 */
[C---:B------:R-:W-:Y:S01]  /*3300*/  FMUL.FTZ R10, R132.reuse, R137 ;  /* 0x00000089840a7220 */ /* 0x040fe20000410000 */
[-C--:B------:R-:W-:Y:S01]  /*3310*/  FMUL.FTZ R8, R132, R2.reuse ;  /* 0x0000000284087220 */ /* 0x080fe20000410000 */
[----:B------:R-:W-:Y:S02]  /*3320*/  ISETP.NE.OR P4, PT, R38, RZ, P4 ;  /* 0x000000ff2600720c */ /* 0x000fe40002785670 */
[C---:B------:R-:W-:Y:S01]  /*3330*/  FFMA.FTZ R10, R133.reuse, R2, R10 ;  /* 0x00000002850a7223 */ /* 0x040fe2000001000a */
[----:B------:R-:W-:Y:S01]  /*3340*/  FMUL.FTZ R2, R4, R115 ;  /* 0x0000007304027220 */ /* 0x000fe20000410000 */
[----:B------:R-:W-:Y:S01]  /*3350*/  FFMA.FTZ R8, R133, R137, -R8 ;  /* 0x0000008985087223 */ /* 0x000fe20000010808 */
[----:B------:R-:W-:Y:S01]  /*3360*/  ISETP.GT.U32.AND P5, PT, R102, 0xf, PT ;  /* 0x0000000f6600780c */ /* 0x000fe20003fa4070 */
[----:B------:R-:W-:Y:S01]  /*3370*/  FADD.FTZ R10, RZ, R10 ;  /* 0x0000000aff0a7221 */ /* 0x000fe20000010000 */
[----:B------:R-:W-:Y:S01]  /*3380*/  FFMA.FTZ R11, R5, R113, R2 ;  /* 0x00000071050b7223 */ /* 0x000fe20000010002 */
[----:B------:R-:W-:-:S02]  /*3390*/  FADD.FTZ R8, R91, R8 ;  /* 0x000000085b087221 */ /* 0x000fc40000010000 */
[C---:B------:R-:W-:Y:S01]  /*33a0*/  FMUL.FTZ R2, R129.reuse, R10 ;  /* 0x0000000a81027220 */ /* 0x040fe20000410000 */
[C---:B------:R-:W-:Y:S01]  /*33b0*/  FMUL.FTZ R121, R122.reuse, R11 ;  /* 0x0000000b7a797220 */ /* 0x040fe20000410000 */
[-C--:B------:R-:W-:Y:S02]  /*33c0*/  FMUL.FTZ R139, R129, R8.reuse ;  /* 0x00000008818b7220 */ /* 0x080fe40000410000 */
[C---:B------:R-:W-:Y:S01]  /*33d0*/  FFMA.FTZ R137, R131.reuse, R8, -R2 ;  /* 0x0000000883897223 */ /* 0x040fe20000010802 */
[-C--:B------:R-:W-:Y:S01]  /*33e0*/  FMUL.FTZ R2, R122, R9.reuse ;  /* 0x000000097a027220 */ /* 0x080fe20000410000 */
        /* <DEDUP_REMOVED lines=20> */
[CC--:B------:R-:W-:Y:S01]  /*3530*/  FMUL.FTZ R139, R111.reuse, R106.reuse ;  /* 0x0000006a6f8b7220 */ /* 0x0c0fe20000410000 */
[----:B------:R-:W-:Y:S01]  /*3540*/  FMUL.FTZ R121, R120, R9 ;  /* 0x0000000978797220 */ /* 0x000fe20000410000 */
[----:B------:R-:W-:Y:S01]  /*3550*/  FFMA.FTZ R137, R112, R106, -R137 ;  /* 0x0000006a70897223 */ /* 0x000fe20000010889 */
        /* <DEDUP_REMOVED lines=14> */
[----:B------:R-:W-:Y:S01]  /*3640*/  FMUL.FTZ R121, R3, R2 ;  /* 0x0000000203797220 */ /* 0x000fe20000410000 */
[----:B------:R-:W-:-:S02]  /*3650*/  FADD.FTZ R118, RZ, R118 ;  /* 0x00000076ff767221 */ /* 0x000fc40000010000 */
[----:B------:R-:W-:Y:S01]  /*3660*/  FADD.FTZ R137, R87, R10 ;  /* 0x0000000a57897221 */ /* 0x000fe20000010000 */
[-C--:B------:R-:W-:Y:S01]  /*3670*/  FFMA.FTZ R121, R105, R8.reuse, R121 ;  /* 0x0000000869797223 */ /* 0x080fe20000010079 */
[----:B------:R-:W-:Y:S01]  /*3680*/  FMUL.FTZ R8, R3, R8 ;  /* 0x0000000803087220 */ /* 0x000fe20000410000 */
[----:B------:R-:W0:Y:S03]  /*3690*/  SHFL.UP PT, R106, R118, 0x1, RZ ;  /* 0x04200000766a7989 */ /* 0x000e2600000e00ff */
[----:B------:R-:W-:Y:S01]  /*36a0*/  FFMA.FTZ R139, R105, R2, -R8 ;  /* 0x00000002698b7223 */ /* 0x000fe20000010808 */
[----:B------:R-:W4:Y:S04]  /*36b0*/  SHFL.UP PT, R10, R137, 0x1, RZ ;  /* 0x04200000890a7989 */ /* 0x000f2800000e00ff */
[----:B------:R-:W5:Y:S04]  /*36c0*/  SHFL.UP PT, R8, R121, 0x1, RZ ;  /* 0x0420000079087989 */ /* 0x000f6800000e00ff */
[----:B------:R-:W1:Y:S01]  /*36d0*/  SHFL.UP PT, R2, R139, 0x1, RZ ;  /* 0x042000008b027989 */ /* 0x000e6200000e00ff */
[-C--:B0-----:R-:W-:Y:S01]  /*36e0*/  FMUL.FTZ R142, R139, R106.reuse ;  /* 0x0000006a8b8e7220 */ /* 0x081fe20000410000 */
[----:B------:R-:W-:-:S03]  /*36f0*/  FMUL.FTZ R140, R121, R106 ;  /* 0x0000006a798c7220 */ /* 0x000fc60000410000 */
[-C--:B----4-:R-:W-:Y:S01]  /*3700*/  FFMA.FTZ R9, R121, R10.reuse, R142 ;  /* 0x0000000a79097223 */ /* 0x090fe2000001008e */
[C---:B------:R-:W-:Y:S01]  /*3710*/  FFMA.FTZ R140, R139.reuse, R10, -R140 ;  /* 0x0000000a8b8c7223 */ /* 0x040fe2000001088c */
[-C--:B-----5:R-:W-:Y:S02]  /*3720*/  FMUL.FTZ R106, R139, R8.reuse ;  /* 0x000000088b6a7220 */ /* 0x0a0fe40000410000 */
[----:B------:R-:W-:Y:S01]  /*3730*/  @P1 FADD.FTZ R118, R118, R9 ;  /* 0x0000000976761221 */ /* 0x000fe20000010000 */
[----:B------:R-:W-:Y:S01]  /*3740*/  FMUL.FTZ R8, R121, R8 ;  /* 0x0000000879087220 */ /* 0x000fe20000410000 */
[----:B------:R-:W-:Y:S01]  /*3750*/  @P1 FADD.FTZ R137, R137, R140 ;  /* 0x0000008c89891221 */ /* 0x000fe20000010000 */
[-C--:B-1----:R-:W-:Y:S02]  /*3760*/  @P1 FFMA.FTZ R121, R121, R2.reuse, R106 ;  /* 0x0000000279791223 */ /* 0x082fe4000001006a */
[----:B------:R-:W0:Y:S01]  /*3770*/  SHFL.UP PT, R106, R118, 0x2, RZ ;  /* 0x04400000766a7989 */ /* 0x000e2200000e00ff */
[----:B------:R-:W-:Y:S01]  /*3780*/  @P1 FFMA.FTZ R139, R139, R2, -R8 ;  /* 0x000000028b8b1223 */ /* 0x000fe20000010808 */
[----:B------:R-:W-:-:S02]  /*3790*/  ISETP.GE.AND P1, PT, R48, 0x2, PT ;  /* 0x000000023000780c */ /* 0x000fc40003f26270 */
[----:B------:R-:W1:Y:S04]  /*37a0*/  SHFL.UP PT, R10, R137, 0x2, RZ ;  /* 0x04400000890a7989 */ /* 0x000e6800000e00ff */
[----:B------:R-:W4:Y:S04]  /*37b0*/  SHFL.UP PT, R8, R121, 0x2, RZ ;  /* 0x0440000079087989 */ /* 0x000f2800000e00ff */
[----:B------:R-:W5:Y:S01]  /*37c0*/  SHFL.UP PT, R2, R139, 0x2, RZ ;  /* 0x044000008b027989 */ /* 0x000f6200000e00ff */
[-C--:B0-----:R-:W-:Y:S01]  /*37d0*/  FMUL.FTZ R140, R121, R106.reuse ;  /* 0x0000006a798c7220 */ /* 0x081fe20000410000 */
[----:B------:R-:W-:-:S03]  /*37e0*/  FMUL.FTZ R106, R139, R106 ;  /* 0x0000006a8b6a7220 */ /* 0x000fc60000410000 */
[-C--:B-1----:R-:W-:Y:S01]  /*37f0*/  FFMA.FTZ R140, R139, R10.reuse, -R140 ;  /* 0x0000000a8b8c7223 */ /* 0x082fe2000001088c */
[C---:B------:R-:W-:Y:S01]  /*3800*/  FFMA.FTZ R11, R121.reuse, R10, R106 ;  /* 0x0000000a790b7223 */ /* 0x040fe2000001006a */
[----:B----4-:R-:W-:-:S03]  /*3810*/  FMUL.FTZ R9, R121, R8 ;  /* 0x0000000879097220 */ /* 0x010fc60000410000 */
[----:B------:R-:W-:Y:S01]  /*3820*/  @P1 FADD.FTZ R118, R118, R11 ;  /* 0x0000000b76761221 */ /* 0x000fe20000010000 */
[----:B------:R-:W-:Y:S01]  /*3830*/  FMUL.FTZ R8, R139, R8 ;  /* 0x000000088b087220 */ /* 0x000fe20000410000 */
[----:B------:R-:W-:Y:S01]  /*3840*/  @P1 FADD.FTZ R137, R137, R140 ;  /* 0x0000008c89891221 */ /* 0x000fe20000010000 */
[----:B-----5:R-:W-:Y:S01]  /*3850*/  @P1 FFMA.FTZ R139, R139, R2, -R9 ;  /* 0x000000028b8b1223 */ /* 0x020fe20000010809 */
[----:B------:R-:W-:Y:S01]  /*3860*/  FMUL.FTZ R11, R3, R108 ;  /* 0x0000006c030b7220 */ /* 0x000fe20000410000 */
[----:B------:R-:W0:Y:S01]  /*3870*/  SHFL.UP PT, R106, R118, 0x4, RZ ;  /* 0x04800000766a7989 */ /* 0x000e2200000e00ff */
[----:B------:R-:W-:Y:S01]  /*3880*/  @P1 FFMA.FTZ R121, R121, R2, R8 ;  /* 0x0000000279791223 */ /* 0x000fe20000010008 */
[-C--:B--2---:R-:W-:Y:S01]  /*3890*/  FMUL.FTZ R2, R3, R7.reuse ;  /* 0x0000000703027220 */ /* 0x084fe20000410000 */
[C---:B------:R-:W-:Y:S01]  /*38a0*/  FMUL.FTZ R8, R105.reuse, R7 ;  /* 0x0000000769087220 */ /* 0x040fe20000410000 */
[----:B------:R-:W1:Y:S01]  /*38b0*/  SHFL.UP PT, R10, R137, 0x4, RZ ;  /* 0x04800000890a7989 */ /* 0x000e6200000e00ff */
[C---:B------:R-:W-:Y:S01]  /*38c0*/  FFMA.FTZ R141, R105.reuse, R110, R11 ;  /* 0x0000006e698d7223 */ /* 0x040fe2000001000b */
[C---:B------:R-:W-:Y:S01]  /*38d0*/  FFMA.FTZ R9, R105.reuse, R6, -R2 ;  /* 0x0000000669097223 */ /* 0x040fe20000010802 */
[----:B------:R-:W-:Y:S01]  /*38e0*/  FFMA.FTZ R2, R105, R108, -R143 ;  /* 0x0000006c69027223 */ /* 0x000fe2000001088f */
[----:B------:R-:W-:Y:S01]  /*38f0*/  FFMA.FTZ R11, -R3, R6, -R8 ;  /* 0x00000006030b7223 */ /* 0x000fe20000010908 */
[----:B------:R-:W-:Y:S01]  /*3900*/  FADD.FTZ R141, R116, R141 ;  /* 0x0000008d748d7221 */ /* 0x000fe20000010000 */
[----:B------:R-:W-:Y:S01]  /*3910*/  FMUL.FTZ R143, R111, R9 ;  /* 0x000000096f8f7220 */ /* 0x000fe20000410000 */
[----:B------:R-:W2:Y:S01]  /*3920*/  SHFL.UP PT, R8, R121, 0x4, RZ ;  /* 0x0480000079087989 */ /* 0x000ea200000e00ff */
[----:B------:R-:W-:Y:S01]  /*3930*/  FADD.FTZ R140, R117, R2 ;  /* 0x00000002758c7221 */ /* 0x000fe20000010000 */
[CC--:B------:R-:W-:Y:S01]  /*3940*/  FMUL.FTZ R142, R111.reuse, R11.reuse ;  /* 0x0000000b6f8e7220 */ /* 0x0c0fe20000410000 */
[C---:B------:R-:W-:Y:S01]  /*3950*/  FFMA.FTZ R143, R112.reuse, R11, -R143 ;  /* 0x0000000b708f7223 */ /* 0x040fe2000001088f */
[C---:B------:R-:W-:Y:S01]  /*3960*/  FMUL.FTZ R145, R111.reuse, R141 ;  /* 0x0000008d6f917220 */ /* 0x040fe20000410000 */
[----:B------:R-:W4:Y:S01]  /*3970*/  SHFL.UP PT, R2, R139, 0x4, RZ ;  /* 0x048000008b027989 */ /* 0x000f2200000e00ff */
[-C--:B------:R-:W-:Y:S01]  /*3980*/  FMUL.FTZ R144, R111, R140.reuse ;  /* 0x0000008c6f907220 */ /* 0x080fe20000410000 */
[----:B------:R-:W-:Y:S01]  /*3990*/  FFMA.FTZ R9, R112, R9, R142 ;  /* 0x0000000970097223 */ /* 0x000fe2000001008e */
[----:B------:R-:W-:Y:S01]  /*39a0*/  FMUL.FTZ R11, R120, R143 ;  /* 0x0000008f780b7220 */ /* 0x000fe20000410000 */
[----:B------:R-:W-:Y:S01]  /*39b0*/  FFMA.FTZ R140, R112, R140, -R145 ;  /* 0x0000008c708c7223 */ /* 0x000fe20000010891 */
[----:B------:R-:W-:Y:S01]  /*39c0*/  ISETP.GE.AND P1, PT, R48, 0x4, PT ;  /* 0x000000043000780c */ /* 0x000fe20003f26270 */
[----:B------:R-:W-:Y:S01]  /*39d0*/  FFMA.FTZ R144, R112, R141, R144 ;  /* 0x0000008d70907223 */ /* 0x000fe20000010090 */
[-C--:B------:R-:W-:Y:S01]  /*39e0*/  FFMA.FTZ R142, R124, R9.reuse, R11 ;  /* 0x000000097c8e7223 */ /* 0x080fe2000001000b */
[----:B------:R-:W-:Y:S01]  /*39f0*/  FADD.FTZ R141, R119, R140 ;  /* 0x0000008c778d7221 */ /* 0x000fe20000010000 */
[----:B------:R-:W-:Y:S01]  /*3a00*/  FMUL.FTZ R9, R120, R9 ;  /* 0x0000000978097220 */ /* 0x000fe20000410000 */
[-C--:B0-----:R-:W-:Y:S01]  /*3a10*/  FMUL.FTZ R140, R139, R106.reuse ;  /* 0x0000006a8b8c7220 */ /* 0x081fe20000410000 */
[----:B------:R-:W-:Y:S01]  /*3a20*/  FADD.FTZ R11, R123, R144 ;  /* 0x000000907b0b7221 */ /* 0x000fe20000010000 */
[C---:B------:R-:W-:Y:S01]  /*3a30*/  FMUL.FTZ R106, R121.reuse, R106 ;  /* 0x0000006a796a7220 */ /* 0x040fe20000410000 */
[----:B------:R-:W-:Y:S01]  /*3a40*/  FFMA.FTZ R144, R124, R143, -R9 ;  /* 0x0000008f7c907223 */ /* 0x000fe20000010809 */
[-C--:B-1----:R-:W-:Y:S01]  /*3a50*/  FFMA.FTZ R9, R121, R10.reuse, R140 ;  /* 0x0000000a79097223 */ /* 0x082fe2000001008c */
[----:B------:R-:W-:Y:S01]  /*3a60*/  FMUL.FTZ R146, R120, R141 ;  /* 0x0000008d78927220 */ /* 0x000fe20000410000 */
[----:B------:R-:W-:Y:S01]  /*3a70*/  FFMA.FTZ R106, R139, R10, -R106 ;  /* 0x0000000a8b6a7223 */ /* 0x000fe2000001086a */
[----:B------:R-:W-:Y:S01]  /*3a80*/  FMUL.FTZ R148, R129, R144 ;  /* 0x0000009081947220 */ /* 0x000fe20000410000 */
[----:B------:R-:W-:Y:S01]  /*3a90*/  @P1 FADD.FTZ R118, R118, R9 ;  /* 0x0000000976761221 */ /* 0x000fe20000010000 */
[-C--:B--2---:R-:W-:Y:S01]  /*3aa0*/  FMUL.FTZ R10, R139, R8.reuse ;  /* 0x000000088b0a7220 */ /* 0x084fe20000410000 */
[----:B------:R-:W-:Y:S01]  /*3ab0*/  @P1 FADD.FTZ R137, R137, R106 ;  /* 0x0000006a89891221 */ /* 0x000fe20000010000 */
[-C--:B------:R-:W-:Y:S01]  /*3ac0*/  FFMA.FTZ R143, R124, R11.reuse, R146 ;  /* 0x0000000b7c8f7223 */ /* 0x080fe20000010092 */
[C---:B------:R-:W-:Y:S01]  /*3ad0*/  FMUL.FTZ R8, R121.reuse, R8 ;  /* 0x0000000879087220 */ /* 0x040fe20000410000 */
[----:B------:R-:W0:Y:S01]  /*3ae0*/  SHFL.UP PT, R106, R118, 0x8, RZ ;  /* 0x05000000766a7989 */ /* 0x000e2200000e00ff */
[----:B------:R-:W-:Y:S01]  /*3af0*/  FMUL.FTZ R11, R120, R11 ;  /* 0x0000000b780b7220 */ /* 0x000fe20000410000 */
[-C--:B----4-:R-:W-:Y:S01]  /*3b00*/  @P1 FFMA.FTZ R121, R121, R2.reuse, R10 ;  /* 0x0000000279791223 */ /* 0x090fe2000001000a */
[----:B------:R-:W-:Y:S01]  /*3b10*/  @P1 FFMA.FTZ R139, R139, R2, -R8 ;  /* 0x000000028b8b1223 */ /* 0x000fe20000010808 */
[----:B------:R-:W1:Y:S01]  /*3b20*/  SHFL.UP PT, R10, R137, 0x8, RZ ;  /* 0x05000000890a7989 */ /* 0x000e6200000e00ff */
[----:B------:R-:W-:Y:S01]  /*3b30*/  FFMA.FTZ R11, R124, R141, -R11 ;  /* 0x0000008d7c0b7223 */ /* 0x000fe2000001080b */
[----:B------:R-:W-:Y:S01]  /*3b40*/  FADD.FTZ R140, R136, R143 ;  /* 0x0000008f888c7221 */ /* 0x000fe20000010000 */
[C---:B------:R-:W-:Y:S01]  /*3b50*/  FMUL.FTZ R9, R129.reuse, R142 ;  /* 0x0000008e81097220 */ /* 0x040fe20000410000 */
[----:B------:R-:W2:Y:S01]  /*3b60*/  SHFL.UP PT, R8, R121, 0x8, RZ ;  /* 0x0500000079087989 */ /* 0x000ea200000e00ff */
[----:B------:R-:W-:Y:S01]  /*3b70*/  FADD.FTZ R146, R138, R11 ;  /* 0x0000000b8a927221 */ /* 0x000fe20000010000 */
[----:B------:R-:W-:Y:S01]  /*3b80*/  FMUL.FTZ R141, R129, R140 ;  /* 0x0000008c818d7220 */ /* 0x000fe20000410000 */
[----:B------:R-:W-:Y:S01]  /*3b90*/  FFMA.FTZ R9, R131, R144, -R9 ;  /* 0x0000009083097223 */ /* 0x000fe20000010809 */
[----:B------:R-:W4:Y:S01]  /*3ba0*/  SHFL.UP PT, R2, R139, 0x8, RZ ;  /* 0x050000008b027989 */ /* 0x000f2200000e00ff */
[-C--:B------:R-:W-:Y:S01]  /*3bb0*/  FMUL.FTZ R11, R129, R146.reuse ;  /* 0x00000092810b7220 */ /* 0x080fe20000410000 */
[C---:B------:R-:W-:Y:S01]  /*3bc0*/  FFMA.FTZ R146, R131.reuse, R146, -R141 ;  /* 0x0000009283927223 */ /* 0x040fe2000001088d */
[C---:B------:R-:W-:Y:S01]  /*3bd0*/  FFMA.FTZ R148, R131.reuse, R142, R148 ;  /* 0x0000008e83947223 */ /* 0x040fe20000010094 */
[----:B------:R-:W-:Y:S01]  /*3be0*/  ISETP.GE.AND P1, PT, R48, 0x8, PT ;  /* 0x000000083000780c */ /* 0x000fe20003f26270 */
[----:B------:R-:W-:Y:S01]  /*3bf0*/  FFMA.FTZ R11, R131, R140, R11 ;  /* 0x0000008c830b7223 */ /* 0x000fe2000001000b */
[C---:B------:R-:W-:Y:S01]  /*3c00*/  FMUL.FTZ R140, R132.reuse, R9 ;  /* 0x00000009848c7220 */ /* 0x040fe20000410000 */
[----:B------:R-:W-:Y:S01]  /*3c10*/  FADD.FTZ R146, R135, R146 ;  /* 0x0000009287927221 */ /* 0x000fe20000010000 */
[-C--:B------:R-:W-:Y:S01]  /*3c20*/  FMUL.FTZ R142, R132, R148.reuse ;  /* 0x00000094848e7220 */ /* 0x080fe20000410000 */
[----:B------:R-:W-:Y:S01]  /*3c30*/  FADD.FTZ R11, R134, R11 ;  /* 0x0000000b860b7221 */ /* 0x000fe20000010000 */
[----:B------:R-:W-:Y:S01]  /*3c40*/  FFMA.FTZ R141, R133, R148, R140 ;  /* 0x00000094858d7223 */ /* 0x000fe2000001008c */
[C---:B------:R-:W-:Y:S01]  /*3c50*/  FMUL.FTZ R144, R132.reuse, R146 ;  /* 0x0000009284907220 */ /* 0x040fe20000410000 */
[-C--:B0-----:R-:W-:Y:S01]  /*3c60*/  FMUL.FTZ R140, R139, R106.reuse ;  /* 0x0000006a8b8c7220 */ /* 0x081fe20000410000 */
[-C--:B------:R-:W-:Y:S01]  /*3c70*/  FMUL.FTZ R147, R132, R11.reuse ;  /* 0x0000000b84937220 */ /* 0x080fe20000410000 */
[----:B------:R-:W-:Y:S01]  /*3c80*/  FMUL.FTZ R106, R121, R106 ;  /* 0x0000006a796a7220 */ /* 0x000fe20000410000 */
[----:B------:R-:W-:Y:S01]  /*3c90*/  FFMA.FTZ R145, R133, R11, R144 ;  /* 0x0000000b85917223 */ /* 0x000fe20000010090 */
[-C--:B-1----:R-:W-:Y:S01]  /*3ca0*/  FFMA.FTZ R11, R121, R10.reuse, R140 ;  /* 0x0000000a790b7223 */ /* 0x082fe2000001008c */
[----:B------:R-:W-:Y:S01]  /*3cb0*/  FFMA.FTZ R143, R133, R9, -R142 ;  /* 0x00000009858f7223 */ /* 0x000fe2000001088e */
[----:B------:R-:W-:Y:S01]  /*3cc0*/  FFMA.FTZ R106, R139, R10, -R106 ;  /* 0x0000000a8b6a7223 */ /* 0x000fe2000001086a */
[----:B------:R-:W-:Y:S01]  /*3cd0*/  FFMA.FTZ R146, R133, R146, -R147 ;  /* 0x0000009285927223 */ /* 0x000fe20000010893 */
[-C--:B--2---:R-:W-:Y:S01]  /*3ce0*/  FMUL.FTZ R9, R121, R8.reuse ;  /* 0x0000000879097220 */ /* 0x084fe20000410000 */
[----:B------:R-:W-:Y:S01]  /*3cf0*/  FMUL.FTZ R8, R139, R8 ;  /* 0x000000088b087220 */ /* 0x000fe20000410000 */
[----:B------:R-:W-:Y:S01]  /*3d00*/  @P1 FADD.FTZ R118, R118, R11 ;  /* 0x0000000b76761221 */ /* 0x000fe20000010000 */
[----:B------:R-:W-:Y:S01]  /*3d10*/  @P1 FADD.FTZ R137, R137, R106 ;  /* 0x0000006a89891221 */ /* 0x000fe20000010000 */
[----:B------:R-:W-:Y:S01]  /*3d20*/  FADD.FTZ R145, R128, R145 ;  /* 0x0000009180917221 */ /* 0x000fe20000010000 */
[-C--:B----4-:R-:W-:Y:S01]  /*3d30*/  @P1 FFMA.FTZ R121, R121, R2.reuse, R8 ;  /* 0x0000000279791223 */ /* 0x090fe20000010008 */
[----:B------:R-:W-:Y:S01]  /*3d40*/  @P1 FFMA.FTZ R139, R139, R2, -R9 ;  /* 0x000000028b8b1223 */ /* 0x000fe20000010809 */
[----:B------:R-:W0:Y:S01]  /*3d50*/  SHFL.UP PT, R142, R118, 0x10, RZ ;  /* 0x06000000768e7989 */ /* 0x000e2200000e00ff */
[----:B------:R-:W-:Y:S01]  /*3d60*/  FADD.FTZ R9, R127, R146 ;  /* 0x000000927f097221 */ /* 0x000fe20000010000 */
[C---:B------:R-:W-:Y:S01]  /*3d70*/  FMUL.FTZ R146, R122.reuse, R145 ;  /* 0x000000917a927220 */ /* 0x040fe20000410000 */
[C---:B------:R-:W-:Y:S01]  /*3d80*/  FMUL.FTZ R106, R122.reuse, R141 ;  /* 0x0000008d7a6a7220 */ /* 0x040fe20000410000 */
[----:B------:R-:W1:Y:S01]  /*3d90*/  SHFL.UP PT, R10, R121, 0x10, RZ ;  /* 0x06000000790a7989 */ /* 0x000e6200000e00ff */
[-C--:B------:R-:W-:Y:S01]  /*3da0*/  FMUL.FTZ R144, R122, R9.reuse ;  /* 0x000000097a907220 */ /* 0x080fe20000410000 */
[----:B------:R-:W-:Y:S01]  /*3db0*/  FFMA.FTZ R146, R126, R9, -R146 ;  /* 0x000000097e927223 */ /* 0x000fe20000010892 */
[-C--:B------:R-:W-:Y:S01]  /*3dc0*/  FMUL.FTZ R11, R122, R143.reuse ;  /* 0x0000008f7a0b7220 */ /* 0x080fe20000410000 */
[----:B------:R-:W2:Y:S01]  /*3dd0*/  SHFL.UP PT, R140, R137, 0x10, RZ ;  /* 0x06000000898c7989 */ /* 0x000ea200000e00ff */
[C---:B------:R-:W-:Y:S01]  /*3de0*/  FFMA.FTZ R106, R126.reuse, R143, -R106 ;  /* 0x0000008f7e6a7223 */ /* 0x040fe2000001086a */
[C---:B------:R-:W-:Y:S01]  /*3df0*/  FFMA.FTZ R145, R126.reuse, R145, R144 ;  /* 0x000000917e917223 */ /* 0x040fe20000010090 */
[----:B------:R-:W-:Y:S01]  /*3e00*/  FADD.FTZ R146, R125, R146 ;  /* 0x000000927d927221 */ /* 0x000fe20000010000 */
[----:B------:R-:W4:Y:S01]  /*3e10*/  SHFL.UP PT, R8, R139, 0x10, RZ ;  /* 0x060000008b087989 */ /* 0x000f2200000e00ff */
[----:B------:R-:W-:Y:S01]  /*3e20*/  FFMA.FTZ R2, R126, R141, R11 ;  /* 0x0000008d7e027223 */ /* 0x000fe2000001000b */
[C---:B------:R-:W-:Y:S01]  /*3e30*/  FMUL.FTZ R148, R115.reuse, R106 ;  /* 0x0000006a73947220 */ /* 0x040fe20000410000 */
        /* <DEDUP_REMOVED lines=11> */
[----:B------:R-:W0:Y:S01]  /*3ef0*/  SHFL.DOWN PT, R145, R106, 0x1, 0x1f ;  /* 0x08201f006a917f89 */ /* 0x000e2200000e0000 */
[-C--:B-1----:R-:W-:Y:S01]  /*3f00*/  FMUL.FTZ R9, R121, R10.reuse ;  /* 0x0000000a79097220 */ /* 0x082fe20000410000 */
[C---:B------:R-:W-:Y:S01]  /*3f10*/  FMUL.FTZ R10, R139.reuse, R10 ;  /* 0x0000000a8b0a7220 */ /* 0x040fe20000410000 */
[-C--:B--2---:R-:W-:Y:S01]  /*3f20*/  FFMA.FTZ R144, R139, R140.reuse, -R144 ;  /* 0x0000008c8b907223 */ /* 0x084fe20000010890 */
[----:B------:R-:W-:Y:S01]  /*3f30*/  FFMA.FTZ R11, R121, R140, R142 ;  /* 0x0000008c790b7223 */ /* 0x000fe2000001008e */
[-C--:B----4-:R-:W-:Y:S01]  /*3f40*/  @P1 FFMA.FTZ R139, R139, R8.reuse, -R9 ;  /* 0x000000088b8b1223 */ /* 0x090fe20000010809 */
        /* <DEDUP_REMOVED lines=9> */
[----:B------:R-:W4:Y:S04]  /*3fe0*/  SHFL.UP PT, R121, R121, 0x1, RZ ;  /* 0x0420000079797989 */ /* 0x000f2800000e00ff */
[----:B------:R-:W0:Y:S04]  /*3ff0*/  SHFL.UP PT, R137, R137, 0x1, RZ ;  /* 0x0420000089897989 */ /* 0x000e2800000e00ff */
[----:B------:R-:W0:Y:S04]  /*4000*/  SHFL.UP PT, R118, R118, 0x1, RZ ;  /* 0x0420000076767989 */ /* 0x000e2800000e00ff */
[----:B---3--:R3:W0:Y:S04]  /*4010*/  SHFL.IDX PT, R140, R26, RZ, 0x1f ;  /* 0x00001fff1a8c7589 */ /* 0x00862800000e0000 */
[----:B------:R5:W0:Y:S01]  /*4020*/  SHFL.IDX PT, R141, R27, RZ, 0x1f ;  /* 0x00001fff1b8d7589 */ /* 0x000a2200000e0000 */
[----:B---3--:R-:W-:Y:S01]  /*4030*/  FADD.FTZ R26, R107, R146 ;  /* 0x000000926b1a7221 */ /* 0x008fe20000010000 */
[----:B-----5:R-:W-:-:S04]  /*4040*/  FADD.FTZ R27, R109, R148 ;  /* 0x000000946d1b7221 */ /* 0x020fc80000010000 */
[----:B------:R3:W0:Y:S04]  /*4050*/  SHFL.DOWN PT, R149, R26, 0x1, 0x1f ;  /* 0x08201f001a957f89 */ /* 0x00062800000e0000 */
[----:B------:R3:W0:Y:S01]  /*4060*/  SHFL.DOWN PT, R146, R27, 0x1, 0x1f ;  /* 0x08201f001b927f89 */ /* 0x00062200000e0000 */
[----:B-12-4-:R-:W-:Y:S05]  /*4070*/  @!P6 BRA `(.L_x_16431) ;  /* 0x000000000028e947 */ /* 0x016fea0003800000 */
[-C--:B0-----:R-:W-:Y:S01]  /*4080*/  FMUL.FTZ R147, R106, R149.reuse ;  /* 0x000000956a937220 */ /* 0x081fe20000410000 */
[----:B------:R-:W-:Y:S01]  /*4090*/  FMUL.FTZ R149, R2, R149 ;  /* 0x0000009502957220 */ /* 0x000fe20000410000 */
[-C--:B------:R-:W-:Y:S01]  /*40a0*/  FMUL.FTZ R143, R106, R145.reuse ;  /* 0x000000916a8f7220 */ /* 0x080fe20000410000 */
[C---:B------:R-:W-:Y:S01]  /*40b0*/  FMUL.FTZ R145, R2.reuse, R145 ;  /* 0x0000009102917220 */ /* 0x040fe20000410000 */
[-C--:B------:R-:W-:Y:S01]  /*40c0*/  FFMA.FTZ R142, R2, R146.reuse, -R147 ;  /* 0x00000092028e7223 */ /* 0x080fe20000010893 */
[----:B------:R-:W-:Y:S01]  /*40d0*/  FFMA.FTZ R149, R106, R146, R149 ;  /* 0x000000926a957223 */ /* 0x000fe20000010095 */
[C---:B------:R-:W-:Y:S01]  /*40e0*/  FFMA.FTZ R2, R144.reuse, R2, -R143 ;  /* 0x0000000290027223 */ /* 0x040fe2000001088f */
[----:B------:R-:W-:Y:S01]  /*40f0*/  FFMA.FTZ R106, R144, R106, R145 ;  /* 0x0000006a906a7223 */ /* 0x000fe20000010091 */
[----:B---3--:R-:W-:Y:S01]  /*4100*/  FADD.FTZ R27, R27, R142 ;  /* 0x0000008e1b1b7221 */ /* 0x008fe20000010000 */
[----:B------:R-:W-:-:S07]  /*4110*/  FADD.FTZ R26, R26, R149 ;  /* 0x000000951a1a7221 */ /* 0x000fce0000010000 */
.L_x_16431:
[----:B------:R-:W-:Y:S05]  /*4120*/  BSYNC.RECONVERGENT B0 ;  /* 0x0000000000007941 */ /* 0x000fea0003800200 */
.L_x_16430:
[----:B------:R-:W1:Y:S01]  /*4130*/  @!P4 LDS.128 R8, [UR6+0x1770] ;  /* 0x00177006ff08c984 */ /* 0x000e620008000c00 */
[----:B------:R-:W-:Y:S03]  /*4140*/  BSSY.RECONVERGENT B0, `(.L_x_16432) ;  /* 0x0000010000007945 */ /* 0x000fe60003800200 */
[----:B------:R2:W4:Y:S04]  /*4150*/  SHFL.DOWN PT, R144, R2, 0x2, 0x1f ;  /* 0x08401f0002907f89 */ /* 0x00052800000e0000 */
[----:B0-----:R2:W0:Y:S04]  /*4160*/  SHFL.DOWN PT, R145, R106, 0x2, 0x1f ;  /* 0x08401f006a917f89 */ /* 0x00142800000e0000 */
        /* <DEDUP_REMOVED lines=9> */
[-C--:B--2-4-:R-:W-:Y:S01]  /*4200*/  FFMA.FTZ R2, R2, R144.reuse, -R143 ;  /* 0x0000009002027223 */ /* 0x094fe2000001088f */
[----:B------:R-:W-:Y:S01]  /*4210*/  FFMA.FTZ R106, R106, R144, R145 ;  /* 0x000000906a6a7223 */ /* 0x000fe20000010091 */
[----:B---3--:R-:W-:Y:S01]  /*4220*/  FADD.FTZ R27, R27, R142 ;  /* 0x0000008e1b1b7221 */ /* 0x008fe20000010000 */
[----:B------:R-:W-:-:S07]  /*4230*/  FADD.FTZ R26, R26, R149 ;  /* 0x000000951a1a7221 */ /* 0x000fce0000010000 */
.L_x_16433:
[----:B------:R-:W-:Y:S05]  /*4240*/  BSYNC.RECONVERGENT B0 ;  /* 0x0000000000007941 */ /* 0x000fea0003800200 */
.L_x_16432:
[----:B----4-:R4:W1:Y:S01]  /*4250*/  SHFL.DOWN PT, R144, R2, 0x4, 0x1f ;  /* 0x08801f0002907f89 */ /* 0x01086200000e0000 */
[----:B------:R-:W-:Y:S03]  /*4260*/  BSSY.RECONVERGENT B0, `(.L_x_16434) ;  /* 0x000000f000007945 */ /* 0x000fe60003800200 */
        /* <DEDUP_REMOVED lines=10> */
[-C--:B-12-4-:R-:W-:Y:S01]  /*4310*/  FFMA.FTZ R2, R2, R144.reuse, -R143 ;  /* 0x0000009002027223 */ /* 0x096fe2000001088f */
[----:B------:R-:W-:Y:S01]  /*4320*/  FFMA.FTZ R106, R106, R144, R145 ;  /* 0x000000906a6a7223 */ /* 0x000fe20000010091 */
[----:B---3--:R-:W-:Y:S01]  /*4330*/  FADD.FTZ R27, R27, R142 ;  /* 0x0000008e1b1b7221 */ /* 0x008fe20000010000 */
[----:B------:R-:W-:-:S07]  /*4340*/  FADD.FTZ R26, R26, R149 ;  /* 0x000000951a1a7221 */ /* 0x000fce0000010000 */
.L_x_16435:
[----:B------:R-:W-:Y:S05]  /*4350*/  BSYNC.RECONVERGENT B0 ;  /* 0x0000000000007941 */ /* 0x000fea0003800200 */
.L_x_16434:
[----:B-1----:R1:W1:Y:S01]  /*4360*/  SHFL.DOWN PT, R144, R2, 0x8, 0x1f ;  /* 0x09001f0002907f89 */ /* 0x00226200000e0000 */
        /* <DEDUP_REMOVED lines=15> */
.L_x_16437:
[----:B------:R-:W-:Y:S05]  /*4460*/  BSYNC.RECONVERGENT B0 ;  /* 0x0000000000007941 */ /* 0x000fea0003800200 */
.L_x_16436:
        /* <DEDUP_REMOVED lines=16> */
.L_x_16439:
[----:B------:R-:W-:Y:S05]  /*4570*/  BSYNC.RECONVERGENT B0 ;  /* 0x0000000000007941 */ /* 0x000fea0003800200 */
.L_x_16438:
[----:B0-----:R-:W-:Y:S01]  /*4580*/  SHFL.DOWN PT, R149, R106, 0x1, 0x1f ;  /* 0x08201f006a957f89 */ /* 0x001fe200000e0000 */
[C---:B------:R-:W-:Y:S01]  /*4590*/  ISETP.NE.AND P1, PT, R38.reuse, 0x1f, PT ;  /* 0x0000001f2600780c */ /* 0x040fe20003f25270 */
[----:B------:R-:W-:Y:S01]  /*45a0*/  BSSY.RECONVERGENT B0, `(.L_x_16440) ;  /* 0x000013f000007945 */ /* 0x000fe20003800200 */
[----:B------:R-:W-:Y:S01]  /*45b0*/  ISETP.NE.AND P2, PT, R38, RZ, PT ;  /* 0x000000ff2600720c */ /* 0x000fe20003f45270 */
[----:B------:R-:W0:Y:S01]  /*45c0*/  SHFL.IDX PT, R145, R11, RZ, 0x1f ;  /* 0x00001fff0b917589 */ /* 0x000e2200000e0000 */
[----:B------:R-:W-:-:S03]  /*45d0*/  ISETP.GT.AND P3, PT, R48, 0xf, PT ;  /* 0x0000000f3000780c */ /* 0x000fc60003f64270 */
[----:B------:R-:W5:Y:S04]  /*45e0*/  SHFL.DOWN PT, R147, R2, 0x1, 0x1f ;  /* 0x08201f0002937f89 */ /* 0x000f6800000e0000 */
[----:B------:R-:W5:Y:S04]  /*45f0*/  SHFL.IDX PT, R143, R10, RZ, 0x1f ;  /* 0x00001fff0a8f7589 */ /* 0x000f6800000e0000 */
[----:B------:R-:W5:Y:S04]  /*4600*/  SHFL.DOWN PT, R151, R27, 0x1, 0x1f ;  /* 0x08201f001b977f89 */ /* 0x000f6800000e0000 */
[----:B------:R-:W5:Y:S04]  /*4610*/  SHFL.DOWN PT, R153, R26, 0x1, 0x1f ;  /* 0x08201f001a997f89 */ /* 0x000f6800000e0000 */
[----:B-12-4-:R-:W-:Y:S01]  /*4620*/  SHFL.IDX PT, R2, R2, RZ, 0x1f ;  /* 0x00001fff02027589 */ /* 0x016fe200000e0000 */
[----:B0-----:R-:W-:-:S03]  /*4630*/  @P1 FMUL.FTZ R142, R149, R145 ;  /* 0x00000091958e1220 */ /* 0x001fc60000410000 */
[----:B---3--:R-:W-:Y:S01]  /*4640*/  SHFL.IDX PT, R27, R27, RZ, 0x1f ;  /* 0x00001fff1b1b7589 */ /* 0x008fe200000e0000 */
[----:B-----5:R-:W-:-:S03]  /*4650*/  @P1 FMUL.FTZ R144, R147, R145 ;  /* 0x0000009193901220 */ /* 0x020fc60000410000 */
[----:B------:R-:W-:Y:S01]  /*4660*/  SHFL.IDX PT, R26, R26, RZ, 0x1f ;  /* 0x00001fff1a1a7589 */ /* 0x000fe200000e0000 */
[-C--:B------:R-:W-:Y:S01]  /*4670*/  @P1 FFMA.FTZ R142, R147, R143.reuse, -R142 ;  /* 0x0000008f938e1223 */ /* 0x080fe2000001088e */
[----:B------:R-:W-:-:S03]  /*4680*/  @P1 FFMA.FTZ R144, R149, R143, R144 ;  /* 0x0000008f95901223 */ /* 0x000fc60000010090 */
[----:B------:R-:W-:Y:S01]  /*4690*/  @P1 FADD.FTZ R143, R151, R142 ;  /* 0x0000008e978f1221 */ /* 0x000fe20000010000 */
[----:B------:R-:W-:Y:S01]  /*46a0*/  FMUL.FTZ R142, R121, R141 ;  /* 0x0000008d798e7220 */ /* 0x000fe20000410000 */
[----:B------:R-:W-:Y:S02]  /*46b0*/  @P1 FADD.FTZ R145, R153, R144 ;  /* 0x0000009099911221 */ /* 0x000fe40000010000 */
[----:B------:R-:W-:Y:S01]  /*46c0*/  FMUL.FTZ R148, R143, R7 ;  /* 0x000000078f947220 */ /* 0x000fe20000410000 */
        /* <DEDUP_REMOVED lines=9> */
[----:B------:R-:W-:Y:S01]  /*4760*/  FMUL.FTZ R6, R5, R140 ;  /* 0x0000008c05067220 */ /* 0x000fe20000410000 */
[----:B------:R-:W-:Y:S01]  /*4770*/  FADD.FTZ R110, R110, R143 ;  /* 0x0000008f6e6e7221 */ /* 0x000fe20000010000 */
[----:B------:R-:W-:Y:S01]  /*4780*/  FMUL.FTZ R118, R3, R108 ;  /* 0x0000006c03767220 */ /* 0x000fe20000410000 */
[-C--:B------:R-:W-:Y:S01]  /*4790*/  FMUL.FTZ R7, R5, R141.reuse ;  /* 0x0000008d05077220 */ /* 0x080fe20000410000 */
[C---:B------:R-:W-:Y:S01]  /*47a0*/  FFMA.FTZ R6, R4.reuse, R141, R6 ;  /* 0x0000008d04067223 */ /* 0x040fe20000010006 */
[-C--:B------:R-:W-:Y:S01]  /*47b0*/  FMUL.FTZ R121, R3, R110.reuse ;  /* 0x0000006e03797220 */ /* 0x080fe20000410000 */
[C---:B------:R-:W-:Y:S01]  /*47c0*/  FFMA.FTZ R5, R105.reuse, R110, R118 ;  /* 0x0000006e69057223 */ /* 0x040fe20000010076 */
[----:B------:R-:W-:Y:S01]  /*47d0*/  FFMA.FTZ R7, R4, R140, -R7 ;  /* 0x0000008c04077223 */ /* 0x000fe20000010807 */
[----:B------:R-:W-:Y:S01]  /*47e0*/  FMUL.FTZ R149, R108, R64 ;  /* 0x000000406c957220 */ /* 0x000fe20000410000 */
[----:B------:R-:W-:Y:S01]  /*47f0*/  FFMA.FTZ R118, R105, R108, -R121 ;  /* 0x0000006c69767223 */ /* 0x000fe20000010879 */
[----:B------:R-:W-:Y:S01]  /*4800*/  FADD.FTZ R116, R116, R5 ;  /* 0x0000000574747221 */ /* 0x000fe20000010000 */
[----:B------:R-:W-:Y:S01]  /*4810*/  FADD.FTZ R4, R94, R7 ;  /* 0x000000075e047221 */ /* 0x000fe20000010000 */
[----:B------:R-:W-:Y:S01]  /*4820*/  ISETP.GT.AND P1, PT, R48, 0x1e, PT ;  /* 0x0000001e3000780c */ /* 0x000fe20003f24270 */
[----:B------:R-:W-:Y:S01]  /*4830*/  FADD.FTZ R117, R117, R118 ;  /* 0x0000007675757221 */ /* 0x000fe20000010000 */
[----:B------:R-:W-:Y:S01]  /*4840*/  FADD.FTZ R118, RZ, R6 ;  /* 0x00000006ff767221 */ /* 0x000fe20000010000 */
[----:B------:R-:W-:Y:S01]  /*4850*/  FMUL.FTZ R121, R111, R116 ;  /* 0x000000746f797220 */ /* 0x000fe20000410000 */
[----:B------:R-:W-:Y:S01]  /*4860*/  FMUL.FTZ R6, R115, R4 ;  /* 0x0000000473067220 */ /* 0x000fe20000410000 */
[-C--:B------:R-:W-:Y:S01]  /*4870*/  FMUL.FTZ R7, R111, R117.reuse ;  /* 0x000000756f077220 */ /* 0x080fe20000410000 */
[-C--:B------:R-:W-:Y:S01]  /*4880*/  FMUL.FTZ R5, R115, R118.reuse ;  /* 0x0000007673057220 */ /* 0x080fe20000410000 */
[C---:B------:R-:W-:Y:S01]  /*4890*/  FFMA.FTZ R142, R112.reuse, R117, -R121 ;  /* 0x00000075708e7223 */ /* 0x040fe20000010879 */
        /* <DEDUP_REMOVED lines=20> */
[CC--:B------:R-:W-:Y:S01]  /*49e0*/  FMUL.FTZ R142, R132.reuse, R7.reuse ;  /* 0x00000007848e7220 */ /* 0x0c0fe20000410000 */
[----:B------:R-:W-:Y:S01]  /*49f0*/  FMUL.FTZ R137, R129, R138 ;  /* 0x0000008a81897220 */ /* 0x000fe20000410000 */
[----:B------:R-:W-:Y:S01]  /*4a00*/  FMUL.FTZ R6, R132, R140 ;  /* 0x0000008c84067220 */ /* 0x000fe20000410000 */
        /* <DEDUP_REMOVED lines=8> */
[CC--:B------:R-:W-:Y:S01]  /*4a90*/  FMUL.FTZ R144, R132.reuse, R135.reuse ;  /* 0x0000008784907220 */ /* 0x0c0fe20000410000 */
        /* <DEDUP_REMOVED lines=29> */
[----:B------:R-:W-:Y:S01]  /*4c70*/  FFMA.FTZ R111, R0, R4, RZ ;  /* 0x00000004006f7223 */ /* 0x000fe200000100ff */
[----:B------:R-:W-:Y:S01]  /*4c80*/  FFMA.FTZ R126, R113, R120, -R139 ;  /* 0x00000078717e7223 */ /* 0x000fe2000001088b */
[----:B------:R-:W-:Y:S01]  /*4c90*/  FFMA.FTZ R115, R112, R137, -R115 ;  /* 0x0000008970737223 */ /* 0x000fe20000010873 */
[----:B------:R-:W-:Y:S01]  /*4ca0*/  FADD.FTZ R109, R109, R124 ;  /* 0x0000007c6d6d7221 */ /* 0x000fe20000010000 */
[----:B------:R-:W-:Y:S01]  /*4cb0*/  FFMA.FTZ R124, R104, R5, R111 ;  /* 0x00000005687c7223 */ /* 0x000fe2000001006f */
[----:B------:R-:W-:Y:S01]  /*4cc0*/  FFMA.FTZ R122, R112, R125, R122 ;  /* 0x0000007d707a7223 */ /* 0x000fe2000001007a */
[----:B------:R-:W-:Y:S01]  /*4cd0*/  FADD.FTZ R107, R107, R126 ;  /* 0x0000007e6b6b7221 */ /* 0x000fe20000010000 */
[----:B------:R-:W-:Y:S01]  /*4ce0*/  FADD.FTZ R111, -R94, R4 ;  /* 0x000000045e6f7221 */ /* 0x000fe20000010100 */
[----:B------:R-:W-:Y:S01]  /*4cf0*/  FFMA.FTZ R141, R103, R7, R124 ;  /* 0x00000007678d7223 */ /* 0x000fe2000001007c */
[----:B------:R-:W-:Y:S01]  /*4d00*/  FMUL.FTZ R124, R109, R50 ;  /* 0x000000326d7c7220 */ /* 0x000fe20000410000 */
[----:B------:R-:W-:Y:S01]  /*4d10*/  FADD.FTZ R112, -R93, R5 ;  /* 0x000000055d707221 */ /* 0x000fe20000010100 */
[----:B------:R-:W-:Y:S01]  /*4d20*/  FADD.FTZ R122, RZ, R122 ;  /* 0x0000007aff7a7221 */ /* 0x000fe20000010000 */
[----:B------:R-:W-:Y:S01]  /*4d30*/  FADD.FTZ R4, R88, R115 ;  /* 0x0000007358047221 */ /* 0x000fe20000010000 */
[----:B------:R-:W-:Y:S01]  /*4d40*/  FMUL.FTZ R115, R114, R52 ;  /* 0x0000003472737220 */ /* 0x000fe20000410000 */
[----:B------:R-:W-:Y:S01]  /*4d50*/  FMUL.FTZ R5, R107, R50 ;  /* 0x000000326b057220 */ /* 0x000fe20000410000 */
[----:B------:R-:W-:Y:S01]  /*4d60*/  FMUL.FTZ R126, R118, R124 ;  /* 0x0000007c767e7220 */ /* 0x000fe20000410000 */
[----:B------:R-:W-:Y:S01]  /*4d70*/  FADD.FTZ R113, -R92, R7 ;  /* 0x000000075c717221 */ /* 0x000fe20000010100 */
[C---:B------:R-:W-:Y:S01]  /*4d80*/  FMUL.FTZ R146, R3.reuse, R122 ;  /* 0x0000007a03927220 */ /* 0x040fe20000410000 */
[----:B------:R-:W-:Y:S01]  /*4d90*/  FMUL.FTZ R128, R3, R4 ;  /* 0x0000000403807220 */ /* 0x000fe20000410000 */
[----:B------:R-:W-:Y:S01]  /*4da0*/  FMUL.FTZ R3, R120, R52 ;  /* 0x0000003478037220 */ /* 0x000fe20000410000 */
[----:B------:R-:W-:Y:S01]  /*4db0*/  FMUL.FTZ R139, R121, R115 ;  /* 0x00000073798b7220 */ /* 0x000fe20000410000 */
[-C--:B------:R-:W-:Y:S01]  /*4dc0*/  FFMA.FTZ R7, R111, R5.reuse, -R126 ;  /* 0x000000056f077223 */ /* 0x080fe2000001087e */
[----:B------:R-:W-:Y:S01]  /*4dd0*/  FMUL.FTZ R126, R118, R5 ;  /* 0x00000005767e7220 */ /* 0x000fe20000410000 */
[-C--:B------:R-:W-:Y:S01]  /*4de0*/  FMUL.FTZ R5, R121, R3.reuse ;  /* 0x0000000379057220 */ /* 0x080fe20000410000 */
[C---:B------:R-:W-:Y:S01]  /*4df0*/  FFMA.FTZ R144, R112.reuse, R3, -R139 ;  /* 0x0000000370907223 */ /* 0x040fe2000001088b */
[----:B------:R-:W-:Y:S01]  /*4e00*/  FMUL.FTZ R139, R127, R54 ;  /* 0x000000367f8b7220 */ /* 0x000fe20000410000 */
[----:B------:R-:W-:Y:S01]  /*4e10*/  FFMA.FTZ R3, R111, R124, R126 ;  /* 0x0000007c6f037223 */ /* 0x000fe2000001007e */
[----:B------:R-:W-:Y:S01]  /*4e20*/  FMUL.FTZ R126, R129, R54 ;  /* 0x00000036817e7220 */ /* 0x000fe20000410000 */
[----:B------:R-:W-:Y:S01]  /*4e30*/  FFMA.FTZ R132, R112, R115, R5 ;  /* 0x0000007370847223 */ /* 0x000fe20000010005 */
[----:B------:R-:W-:Y:S01]  /*4e40*/  FFMA.FTZ R5, R105, R122, R128 ;  /* 0x0000007a69057223 */ /* 0x000fe20000010080 */
[----:B------:R-:W-:Y:S01]  /*4e50*/  FADD.FTZ R3, RZ, R3 ;  /* 0x00000003ff037221 */ /* 0x000fe20000010000 */
[C---:B------:R-:W-:Y:S01]  /*4e60*/  FMUL.FTZ R148, R140.reuse, R126 ;  /* 0x0000007e8c947220 */ /* 0x040fe20000410000 */
[-C--:B------:R-:W-:Y:S01]  /*4e70*/  FMUL.FTZ R128, R140, R139.reuse ;  /* 0x0000008b8c807220 */ /* 0x080fe20000410000 */
[----:B------:R-:W-:Y:S01]  /*4e80*/  FADD.FTZ R7, RZ, R7 ;  /* 0x00000007ff077221 */ /* 0x000fe20000010000 */
[----:B------:R-:W-:Y:S01]  /*4e90*/  FADD.FTZ R132, R3, R132 ;  /* 0x0000008403847221 */ /* 0x000fe20000010000 */
[----:B------:R-:W-:Y:S01]  /*4ea0*/  FMUL.FTZ R3, R134, R56 ;  /* 0x0000003886037220 */ /* 0x000fe20000410000 */
[----:B------:R-:W-:Y:S01]  /*4eb0*/  FFMA.FTZ R146, R105, R4, -R146 ;  /* 0x0000000469927223 */ /* 0x000fe20000010892 */
[C---:B------:R-:W-:Y:S01]  /*4ec0*/  FFMA.FTZ R143, R113.reuse, R139, -R148 ;  /* 0x0000008b718f7223 */ /* 0x040fe20000010894 */
        /* <DEDUP_REMOVED lines=10> */
[----:B------:R-:W-:Y:S01]  /*4f70*/  FFMA.FTZ R141, R99, R133, R148 ;  /* 0x00000085638d7223 */ /* 0x000fe20000010094 */
[----:B------:R-:W-:Y:S01]  /*4f80*/  FFMA.FTZ R6, R104, -R121, R7 ;  /* 0x8000007968067223 */ /* 0x000fe20000010007 */
[-C--:B------:R-:W-:Y:S01]  /*4f90*/  FMUL.FTZ R148, R138, R58.reuse ;  /* 0x0000003a8a947220 */ /* 0x080fe20000410000 */
[----:B------:R-:W-:Y:S01]  /*4fa0*/  FMUL.FTZ R132, R136, R58 ;  /* 0x0000003a88847220 */ /* 0x000fe20000410000 */
[----:B------:R-:W-:Y:S01]  /*4fb0*/  FADD.FTZ R143, R144, R143 ;  /* 0x0000008f908f7221 */ /* 0x000fe20000010000 */
[----:B------:R-:W-:Y:S01]  /*4fc0*/  FFMA.FTZ R144, R128, R3, R139 ;  /* 0x0000000380907223 */ /* 0x000fe2000001008b */
[----:B------:R-:W-:Y:S01]  /*4fd0*/  FADD.FTZ R133, -R90, R133 ;  /* 0x000000855a857221 */ /* 0x000fe20000010100 */
[----:B------:R-:W-:Y:S01]  /*4fe0*/  FMUL.FTZ R152, R131, R148 ;  /* 0x0000009483987220 */ /* 0x000fe20000410000 */
[----:B------:R-:W-:Y:S01]  /*4ff0*/  FFMA.FTZ R7, R103, -R140, R6 ;  /* 0x8000008c67077223 */ /* 0x000fe20000010006 */
[-C--:B------:R-:W-:Y:S01]  /*5000*/  FMUL.FTZ R139, R131, R132.reuse ;  /* 0x00000084838b7220 */ /* 0x080fe20000410000 */
[----:B------:R-:W-:Y:S01]  /*5010*/  FADD.FTZ R105, R105, R144 ;  /* 0x0000009069697221 */ /* 0x000fe20000010000 */
[C---:B------:R-:W-:Y:S01]  /*5020*/  FFMA.FTZ R152, R133.reuse, R132, R152 ;  /* 0x0000008485987223 */ /* 0x040fe20000010098 */
[----:B------:R-:W-:Y:S01]  /*5030*/  FFMA.FTZ R144, R100, -R142, R7 ;  /* 0x8000008e64907223 */ /* 0x000fe20000010007 */
[----:B------:R-:W-:Y:S01]  /*5040*/  FFMA.FTZ R139, R133, R148, -R139 ;  /* 0x00000094858b7223 */ /* 0x000fe2000001088b */
[----:B------:R-:W-:Y:S01]  /*5050*/  FFMA.FTZ R148, R98, R137, R141 ;  /* 0x0000008962947223 */ /* 0x000fe2000001008d */
[----:B------:R-:W-:Y:S01]  /*5060*/  FADD.FTZ R6, R143, R150 ;  /* 0x000000968f067221 */ /* 0x000fe20000010000 */
[----:B------:R-:W-:Y:S01]  /*5070*/  FADD.FTZ R143, R105, R152 ;  /* 0x00000098698f7221 */ /* 0x000fe20000010000 */
[----:B------:R-:W-:Y:S01]  /*5080*/  FFMA.FTZ R145, R99, -R131, R144 ;  /* 0x8000008363917223 */ /* 0x000fe20000010090 */
[----:B------:R-:W-:Y:S01]  /*5090*/  FADD.FTZ R105, -R89, R137 ;  /* 0x0000008959697221 */ /* 0x000fe20000010100 */
[----:B------:R-:W-:Y:S01]  /*50a0*/  FMUL.FTZ R144, R123, R60 ;  /* 0x0000003c7b907220 */ /* 0x000fe20000410000 */
[----:B------:R-:W-:Y:S01]  /*50b0*/  FFMA.FTZ R7, R97, R4, R148 ;  /* 0x0000000461077223 */ /* 0x000fe20000010094 */
[----:B------:R-:W-:Y:S01]  /*50c0*/  FADD.FTZ R137, -R88, R4 ;  /* 0x0000000458897221 */ /* 0x000fe20000010100 */
[----:B------:R-:W-:Y:S01]  /*50d0*/  FADD.FTZ R4, R87, R146 ;  /* 0x0000009257047221 */ /* 0x000fe20000010000 */
[----:B------:R-:W-:Y:S01]  /*50e0*/  FMUL.FTZ R146, R116, R62 ;  /* 0x0000003e74927220 */ /* 0x000fe20000410000 */
[----:B------:R-:W-:Y:S01]  /*50f0*/  FMUL.FTZ R148, R119, R60 ;  /* 0x0000003c77947220 */ /* 0x000fe20000410000 */
[----:B------:R-:W-:Y:S01]  /*5100*/  FMUL.FTZ R150, R125, R144 ;  /* 0x000000907d967220 */ /* 0x000fe20000410000 */
[----:B------:R-:W-:Y:S01]  /*5110*/  FADD.FTZ R6, R6, R139 ;  /* 0x0000008b06067221 */ /* 0x000fe20000010000 */
[----:B------:R-:W-:Y:S01]  /*5120*/  FADD.FTZ R139, RZ, R5 ;  /* 0x00000005ff8b7221 */ /* 0x000fe20000010000 */
[----:B------:R-:W-:Y:S01]  /*5130*/  FMUL.FTZ R152, R122, R146 ;  /* 0x000000927a987220 */ /* 0x000fe20000410000 */
[----:B------:R-:W-:Y:S01]  /*5140*/  FFMA.FTZ R5, R105, R148, -R150 ;  /* 0x0000009469057223 */ /* 0x000fe20000010896 */
[----:B------:R-:W-:Y:S01]  /*5150*/  FMUL.FTZ R141, R110, R64 ;  /* 0x000000406e8d7220 */ /* 0x000fe20000410000 */
[----:B------:R-:W-:Y:S01]  /*5160*/  FMUL.FTZ R150, R125, R148 ;  /* 0x000000947d967220 */ /* 0x000fe20000410000 */
[-C--:B------:R-:W-:Y:S01]  /*5170*/  FFMA.FTZ R154, R137, R147.reuse, -R152 ;  /* 0x00000093899a7223 */ /* 0x080fe20000010898 */
[----:B------:R-:W-:Y:S01]  /*5180*/  FMUL.FTZ R152, R122, R147 ;  /* 0x000000937a987220 */ /* 0x000fe20000410000 */
[----:B------:R-:W-:Y:S01]  /*5190*/  FADD.FTZ R148, -R87, R4 ;  /* 0x0000000457947221 */ /* 0x000fe20000010100 */
[----:B------:R-:W-:Y:S01]  /*51a0*/  FFMA.FTZ R150, R105, R144, R150 ;  /* 0x0000009069967223 */ /* 0x000fe20000010096 */
[----:B------:R-:W-:Y:S01]  /*51b0*/  FMUL.FTZ R147, R139, R141 ;  /* 0x0000008d8b937220 */ /* 0x000fe20000410000 */
[----:B------:R-:W-:Y:S01]  /*51c0*/  FFMA.FTZ R152, R137, R146, R152 ;  /* 0x0000009289987223 */ /* 0x000fe20000010098 */
[----:B------:R-:W-:Y:S01]  /*51d0*/  FADD.FTZ R5, R6, R5 ;  /* 0x0000000506057221 */ /* 0x000fe20000010000 */
[----:B------:R-:W-:Y:S01]  /*51e0*/  FADD.FTZ R143, R143, R150 ;  /* 0x000000968f8f7221 */ /* 0x000fe20000010000 */
[----:B------:R-:W-:Y:S01]  /*51f0*/  FFMA.FTZ R156, R148, R149, -R147 ;  /* 0x00000095949c7223 */ /* 0x000fe20000010893 */
[----:B------:R-:W-:Y:S01]  /*5200*/  FFMA.FTZ R150, R98, -R125, R145 ;  /* 0x8000007d62967223 */ /* 0x000fe20000010091 */
[----:B------:R-:W-:Y:S01]  /*5210*/  FMUL.FTZ R149, R139, R149 ;  /* 0x000000958b957220 */ /* 0x000fe20000410000 */
[----:B------:R-:W-:Y:S01]  /*5220*/  FADD.FTZ R143, R143, R152 ;  /* 0x000000988f8f7221 */ /* 0x000fe20000010000 */
[----:B------:R-:W-:Y:S01]  /*5230*/  FADD.FTZ R5, R5, R154 ;  /* 0x0000009a05057221 */ /* 0x000fe20000010000 */
[----:B------:R-:W-:Y:S01]  /*5240*/  FFMA.FTZ R150, R97, -R122, R150 ;  /* 0x8000007a61967223 */ /* 0x000fe20000010096 */
[----:B------:R-:W-:Y:S01]  /*5250*/  FFMA.FTZ R152, R148, R141, R149 ;  /* 0x0000008d94987223 */ /* 0x000fe20000010095 */
[C---:B------:R-:W-:Y:S01]  /*5260*/  FFMA.FTZ R6, R96.reuse, R4, R7 ;  /* 0x0000000460067223 */ /* 0x040fe20000010007 */
[----:B------:R-:W-:Y:S01]  /*5270*/  FADD.FTZ R5, R5, R156 ;  /* 0x0000009c05057221 */ /* 0x000fe20000010000 */
[----:B------:R-:W-:Y:S01]  /*5280*/  FFMA.FTZ R150, R96, -R139, R150 ;  /* 0x8000008b60967223 */ /* 0x000fe20000010096 */
[----:B------:R-:W-:Y:S01]  /*5290*/  FADD.FTZ R4, R143, R152 ;  /* 0x000000988f047221 */ /* 0x000fe20000010000 */
[----:B------:R-:W-:Y:S01]  /*52a0*/  ISETP.GT.AND P2, PT, R48, 0x1d, PT ;  /* 0x0000001d3000780c */ /* 0x000fe20003f44270 */
[----:B------:R-:W0:Y:S01]  /*52b0*/  SHFL.DOWN PT, R147, R6, 0x1, 0x1f ;  /* 0x08201f0006937f89 */ /* 0x000e2200000e0000 */
[----:B------:R-:W-:Y:S01]  /*52c0*/  FADD.FTZ R84, R141, R84 ;  /* 0x000000548d547221 */ /* 0x000fe20000010000 */
[----:B------:R-:W-:Y:S01]  /*52d0*/  MOV R7, R150 ;  /* 0x0000009600077202 */ /* 0x000fe20000000f00 */
[----:B------:R-:W-:Y:S01]  /*52e0*/  FADD.FTZ R76, R3, R76 ;  /* 0x0000004c034c7221 */ /* 0x000fe20000010000 */
[----:B------:R-:W1:Y:S01]  /*52f0*/  SHFL.DOWN PT, R154, R150, 0x1, 0x1f ;  /* 0x08201f00969a7f89 */ /* 0x000e6200000e0000 */
[----:B------:R-:W-:Y:S01]  /*5300*/  FMUL.FTZ R3, R25, R129 ;  /* 0x0000008119037220 */ /* 0x000fe20000410000 */
[----:B------:R-:W-:Y:S01]  /*5310*/  FADD.FTZ R85, R146, R85 ;  /* 0x0000005592557221 */ /* 0x000fe20000010000 */
[----:B------:R-:W-:Y:S01]  /*5320*/  FADD.FTZ R82, R144, R82 ;  /* 0x0000005290527221 */ /* 0x000fe20000010000 */
[----:B------:R-:W2:Y:S01]  /*5330*/  SHFL.DOWN PT, R145, R4, 0x1, 0x1f ;  /* 0x08201f0004917f89 */ /* 0x000ea200000e0000 */
[----:B------:R-:W-:Y:S01]  /*5340*/  FADD.FTZ R83, R132, R83 ;  /* 0x0000005384537221 */ /* 0x000fe20000010000 */
[----:B------:R-:W-:-:S02]  /*5350*/  FADD.FTZ R77, R126, R77 ;  /* 0x0000004d7e4d7221 */ /* 0x000fc40000010000 */
[----:B------:R-:W3:Y:S04]  /*5360*/  SHFL.DOWN PT, R152, R5, 0x1, 0x1f ;  /* 0x08201f0005987f89 */ /* 0x000ee800000e0000 */
[----:B------:R-:W4:Y:S01]  /*5370*/  SHFL.IDX PT, R143, R106, RZ, 0x1f ;  /* 0x00001fff6a8f7589 */ /* 0x000f2200000e0000 */
[----:B0-----:R-:W-:Y:S01]  /*5380*/  @!P1 FADD.FTZ R6, R6, R147 ;  /* 0x0000009306069221 */ /* 0x001fe20000010000 */
[----:B-1----:R-:W-:-:S04]  /*5390*/  @!P1 FADD.FTZ R7, R7, R154 ;  /* 0x0000009a07079221 */ /* 0x002fc80000010000 */
[----:B------:R-:W0:Y:S01]  /*53a0*/  SHFL.DOWN PT, R151, R6, 0x2, 0x1f ;  /* 0x08401f0006977f89 */ /* 0x000e2200000e0000 */
[----:B--2---:R-:W-:-:S03]  /*53b0*/  @!P1 FADD.FTZ R4, R145, R4 ;  /* 0x0000000491049221 */ /* 0x004fc60000010000 */
[----:B------:R-:W1:Y:S01]  /*53c0*/  SHFL.DOWN PT, R154, R7, 0x2, 0x1f ;  /* 0x08401f00079a7f89 */ /* 0x000e6200000e0000 */
[----:B---3--:R-:W-:-:S03]  /*53d0*/  @!P1 FADD.FTZ R5, R5, R152 ;  /* 0x0000009805059221 */ /* 0x008fc60000010000 */
[----:B------:R-:W2:Y:S01]  /*53e0*/  SHFL.DOWN PT, R149, R4, 0x2, 0x1f ;  /* 0x08401f0004957f89 */ /* 0x000ea200000e0000 */
[----:B------:R-:W-:Y:S01]  /*53f0*/  ISETP.NE.AND P1, PT, R38, RZ, PT ;  /* 0x000000ff2600720c */ /* 0x000fe20003f25270 */
[C---:B----4-:R-:W-:Y:S02]  /*5400*/  FMUL.FTZ R147, R143.reuse, R11 ;  /* 0x0000000b8f937220 */ /* 0x050fe40000410000 */
[----:B------:R-:W3:Y:S01]  /*5410*/  SHFL.DOWN PT, R106, R5, 0x2, 0x1f ;  /* 0x08401f00056a7f89 */ /* 0x000ee200000e0000 */
        /* <DEDUP_REMOVED lines=9> */
[C---:B------:R-:W-:Y:S01]  /*54b0*/  FMUL.FTZ R143, R25.reuse, R108 ;  /* 0x0000006c198f7220 */ /* 0x040fe20000410000 */
[----:B------:R-:W-:Y:S01]  /*54c0*/  FMUL.FTZ R27, R25, R110 ;  /* 0x0000006e191b7220 */ /* 0x000fe20000410000 */
[----:B0-----:R-:W-:-:S02]  /*54d0*/  @!P2 FADD.FTZ R6, R6, R151 ;  /* 0x000000970606a221 */ /* 0x001fc40000010000 */
[----:B------:R0:W-:Y:S01]  /*54e0*/  @!P1 STS.128 [UR6+0x1770], R8 ;  /* 0x00177008ff009988 */ /* 0x0001e20008000c06 */
[C---:B------:R-:W-:Y:S01]  /*54f0*/  FFMA.FTZ R143, R24.reuse, R110, R143 ;  /* 0x0000006e188f7223 */ /* 0x040fe2000001008f */
[----:B-1----:R-:W-:Y:S01]  /*5500*/  @!P2 FADD.FTZ R7, R7, R154 ;  /* 0x0000009a0707a221 */ /* 0x002fe20000010000 */
[----:B------:R-:W-:Y:S01]  /*5510*/  FFMA.FTZ R108, R24, R108, -R27 ;  /* 0x0000006c186c7223 */ /* 0x000fe2000001081b */
[----:B------:R-:W1:Y:S01]  /*5520*/  SHFL.DOWN PT, R141, R6, 0x4, 0x1f ;  /* 0x08801f00068d7f89 */ /* 0x000e6200000e0000 */
[----:B------:R-:W-:Y:S01]  /*5530*/  FMUL.FTZ R148, R148, R143 ;  /* 0x0000008f94947220 */ /* 0x000fe20000410000 */
[----:B--2---:R-:W-:Y:S01]  /*5540*/  @!P2 FADD.FTZ R4, R4, R149 ;  /* 0x000000950404a221 */ /* 0x004fe20000010000 */
[----:B------:R-:W-:Y:S02]  /*5550*/  FMUL.FTZ R27, R25, R117 ;  /* 0x00000075191b7220 */ /* 0x000fe40000410000 */
[----:B------:R-:W-:Y:S01]  /*5560*/  FFMA.FTZ R108, R139, R108, R148 ;  /* 0x0000006c8b6c7223 */ /* 0x000fe20000010094 */
[----:B---3--:R-:W-:Y:S01]  /*5570*/  @!P2 FADD.FTZ R5, R5, R106 ;  /* 0x0000006a0505a221 */ /* 0x008fe20000010000 */
[----:B------:R-:W2:Y:S01]  /*5580*/  SHFL.DOWN PT, R11, R4, 0x4, 0x1f ;  /* 0x08801f00040b7f89 */ /* 0x000ea200000e0000 */
[----:B------:R-:W-:Y:S01]  /*5590*/  ISETP.GT.AND P2, PT, R48, 0x1b, PT ;  /* 0x0000001b3000780c */ /* 0x000fe20003f44270 */
[CC--:B------:R-:W-:Y:S01]  /*55a0*/  FMUL.FTZ R139, R25.reuse, R116.reuse ;  /* 0x00000074198b7220 */ /* 0x0c0fe20000410000 */
[C---:B------:R-:W-:Y:S01]  /*55b0*/  FFMA.FTZ R2, R24.reuse, R116, R27 ;  /* 0x0000007418027223 */ /* 0x040fe2000001001b */
[----:B------:R-:W3:Y:S01]  /*55c0*/  SHFL.DOWN PT, R106, R7, 0x4, 0x1f ;  /* 0x08801f00076a7f89 */ /* 0x000ee200000e0000 */
[----:B0-----:R-:W-:Y:S01]  /*55d0*/  FMUL.FTZ R9, R25, R119 ;  /* 0x0000007719097220 */ /* 0x001fe20000410000 */
[C---:B------:R-:W-:Y:S01]  /*55e0*/  FFMA.FTZ R139, R24.reuse, R117, -R139 ;  /* 0x00000075188b7223 */ /* 0x040fe2000001088b */
[----:B------:R-:W-:Y:S01]  /*55f0*/  FMUL.FTZ R137, R137, R2 ;  /* 0x0000000289897220 */ /* 0x000fe20000410000 */
[----:B------:R-:W0:Y:S01]  /*5600*/  SHFL.DOWN PT, R26, R5, 0x4, 0x1f ;  /* 0x08801f00051a7f89 */ /* 0x000e2200000e0000 */
[----:B------:R-:W-:Y:S01]  /*5610*/  FFMA.FTZ R108, R67, R110, R108 ;  /* 0x0000006e436c7223 */ /* 0x000fe2000001006c */
[----:B------:R-:W-:Y:S01]  /*5620*/  FFMA.FTZ R2, R24, R123, R9 ;  /* 0x0000007b18027223 */ /* 0x000fe20000010009 */
[----:B------:R-:W-:Y:S01]  /*5630*/  FFMA.FTZ R122, R122, R139, R137 ;  /* 0x0000008b7a7a7223 */ /* 0x000fe20000010089 */
[----:B------:R-:W-:Y:S01]  /*5640*/  FMUL.FTZ R8, R25, R123 ;  /* 0x0000007b19087220 */ /* 0x000fe20000410000 */
[----:B------:R-:W-:Y:S01]  /*5650*/  FADD.FTZ R65, R108, R65 ;  /* 0x000000416c417221 */ /* 0x000fe20000010000 */
[----:B------:R-:W-:Y:S01]  /*5660*/  FMUL.FTZ R2, R105, R2 ;  /* 0x0000000269027220 */ /* 0x000fe20000410000 */
[----:B------:R-:W-:Y:S01]  /*5670*/  FFMA.FTZ R9, R63, R116, R122 ;  /* 0x000000743f097223 */ /* 0x000fe2000001007a */
[----:B------:R-:W-:Y:S01]  /*5680*/  FFMA.FTZ R8, R24, R119, -R8 ;  /* 0x0000007718087223 */ /* 0x000fe20000010808 */
[----:B-1----:R-:W-:-:S02]  /*5690*/  @!P2 FADD.FTZ R6, R6, R141 ;  /* 0x0000008d0606a221 */ /* 0x002fc40000010000 */
[----:B------:R-:W-:Y:S01]  /*56a0*/  FADD.FTZ R70, R9, R70 ;  /* 0x0000004609467221 */ /* 0x000fe20000010000 */
[----:B------:R-:W-:Y:S01]  /*56b0*/  FMUL.FTZ R9, R25, R136 ;  /* 0x0000008819097220 */ /* 0x000fe20000410000 */
[----:B------:R-:W-:Y:S01]  /*56c0*/  FFMA.FTZ R10, R125, R8, R2 ;  /* 0x000000087d0a7223 */ /* 0x000fe20000010002 */
[----:B------:R-:W1:Y:S01]  /*56d0*/  SHFL.DOWN PT, R105, R6, 0x8, 0x1f ;  /* 0x09001f0006697f89 */ /* 0x000e6200000e0000 */
[----:B--2---:R-:W-:Y:S01]  /*56e0*/  @!P2 FADD.FTZ R4, R4, R11 ;  /* 0x0000000b0404a221 */ /* 0x004fe20000010000 */
[CC--:B------:R-:W-:Y:S01]  /*56f0*/  FFMA.FTZ R8, R24.reuse, R138.reuse, -R9 ;  /* 0x0000008a18087223 */ /* 0x0c0fe20000010809 */
[----:B------:R-:W-:Y:S01]  /*5700*/  FMUL.FTZ R9, R25, R138 ;  /* 0x0000008a19097220 */ /* 0x000fe20000410000 */
[----:B---3--:R-:W-:Y:S02]  /*5710*/  @!P2 FADD.FTZ R7, R7, R106 ;  /* 0x0000006a0707a221 */ /* 0x008fe40000010000 */
[----:B------:R-:W2:Y:S01]  /*5720*/  SHFL.DOWN PT, R27, R4, 0x8, 0x1f ;  /* 0x09001f00041b7f89 */ /* 0x000ea200000e0000 */
[----:B------:R-:W-:Y:S01]  /*5730*/  FFMA.FTZ R2, R24, R136, R9 ;  /* 0x0000008818027223 */ /* 0x000fe20000010009 */
[----:B------:R-:W-:Y:S01]  /*5740*/  FMUL.FTZ R9, R25, R135 ;  /* 0x0000008719097220 */ /* 0x000fe20000410000 */
[----:B0-----:R-:W-:Y:S01]  /*5750*/  @!P2 FADD.FTZ R5, R5, R26 ;  /* 0x0000001a0505a221 */ /* 0x001fe20000010000 */
[----:B------:R-:W0:Y:S01]  /*5760*/  SHFL.DOWN PT, R108, R7, 0x8, 0x1f ;  /* 0x09001f00076c7f89 */ /* 0x000e2200000e0000 */
[----:B------:R-:W-:Y:S01]  /*5770*/  ISETP.GT.AND P2, PT, R48, 0x17, PT ;  /* 0x000000173000780c */ /* 0x000fe20003f44270 */
[----:B------:R-:W-:Y:S01]  /*5780*/  FFMA.FTZ R26, R61, R123, R10 ;  /* 0x0000007b3d1a7223 */ /* 0x000fe2000001000a */
[----:B------:R-:W-:Y:S01]  /*5790*/  FMUL.FTZ R10, R133, R2 ;  /* 0x00000002850a7220 */ /* 0x000fe20000410000 */
[----:B------:R-:W3:Y:S01]  /*57a0*/  SHFL.DOWN PT, R106, R5, 0x8, 0x1f ;  /* 0x09001f00056a7f89 */ /* 0x000ee200000e0000 */
[-C--:B------:R-:W-:Y:S01]  /*57b0*/  FMUL.FTZ R2, R25, R134.reuse ;  /* 0x0000008619027220 */ /* 0x080fe20000410000 */
[----:B------:R-:W-:Y:S01]  /*57c0*/  FFMA.FTZ R9, R24, R134, R9 ;  /* 0x0000008618097223 */ /* 0x000fe20000010009 */
[----:B------:R-:W-:Y:S01]  /*57d0*/  FFMA.FTZ R8, R131, R8, R10 ;  /* 0x0000000883087223 */ /* 0x000fe2000001000a */
[----:B------:R-:W-:Y:S01]  /*57e0*/  FADD.FTZ R73, R26, R73 ;  /* 0x000000491a497221 */ /* 0x000fe20000010000 */
[----:B------:R-:W-:Y:S01]  /*57f0*/  FFMA.FTZ R135, R24, R135, -R2 ;  /* 0x0000008718877223 */ /* 0x000fe20000010802 */
[----:B------:R-:W-:Y:S01]  /*5800*/  FMUL.FTZ R2, R25, R127 ;  /* 0x0000007f19027220 */ /* 0x000fe20000410000 */
[----:B------:R-:W-:Y:S01]  /*5810*/  FMUL.FTZ R9, R128, R9 ;  /* 0x0000000980097220 */ /* 0x000fe20000410000 */
[----:B------:R-:W-:Y:S01]  /*5820*/  FFMA.FTZ R11, R57, R136, R8 ;  /* 0x00000088390b7223 */ /* 0x000fe20000010008 */
[C---:B------:R-:W-:Y:S01]  /*5830*/  FFMA.FTZ R127, R24.reuse, R127, -R3 ;  /* 0x0000007f187f7223 */ /* 0x040fe20000010803 */
[----:B------:R-:W-:Y:S01]  /*5840*/  FFMA.FTZ R2, R24, R129, R2 ;  /* 0x0000008118027223 */ /* 0x000fe20000010002 */
[----:B-1----:R-:W-:Y:S01]  /*5850*/  @!P2 FADD.FTZ R6, R6, R105 ;  /* 0x000000690606a221 */ /* 0x002fe20000010000 */
[----:B------:R-:W-:Y:S01]  /*5860*/  FFMA.FTZ R142, R142, R135, R9 ;  /* 0x000000878e8e7223 */ /* 0x000fe20000010009 */
[----:B------:R-:W-:Y:S01]  /*5870*/  FADD.FTZ R72, R11, R72 ;  /* 0x000000480b487221 */ /* 0x000fe20000010000 */
[----:B------:R-:W-:Y:S01]  /*5880*/  FMUL.FTZ R113, R113, R2 ;  /* 0x0000000271717220 */ /* 0x000fe20000410000 */
[----:B------:R-:W-:Y:S01]  /*5890*/  FMUL.FTZ R3, R25, R120 ;  /* 0x0000007819037220 */ /* 0x000fe20000410000 */
[----:B--2---:R-:W-:Y:S01]  /*58a0*/  @!P2 FADD.FTZ R4, R4, R27 ;  /* 0x0000001b0404a221 */ /* 0x004fe20000010000 */
[----:B------:R-:W-:Y:S01]  /*58b0*/  FFMA.FTZ R11, R59, R134, R142 ;  /* 0x000000863b0b7223 */ /* 0x000fe2000001008e */
        /* <DEDUP_REMOVED lines=8> */
[----:B01----:R-:W-:Y:S01]  /*5940*/  FADD.FTZ R4, R4, R9 ;  /* 0x0000000904047221 */ /* 0x003fe20000010000 */
[----:B----4-:R-:W-:Y:S01]  /*5950*/  FADD.FTZ R5, R5, R2 ;  /* 0x0000000205057221 */ /* 0x010fe20000010000 */
[----:B--2---:R-:W-:Y:S01]  /*5960*/  FADD.FTZ R6, R6, R27 ;  /* 0x0000001b06067221 */ /* 0x004fe20000010000 */
[----:B---3--:R-:W-:-:S09]  /*5970*/  FADD.FTZ R7, R7, R8 ;  /* 0x0000000807077221 */ /* 0x008fd20000010000 */
[----:B------:R0:W-:Y:S02]  /*5980*/  @!P2 STS.128 [UR5+0x230], R4 ;  /* 0x00023004ff00a988 */ /* 0x0001e40008000c05 */
.L_x_16441:
[----:B------:R-:W-:Y:S05]  /*5990*/  BSYNC.RECONVERGENT B0 ;  /* 0x0000000000007941 */ /* 0x000fea0003800200 */
.L_x_16440:
[C---:B----4-:R-:W-:Y:S01]  /*59a0*/  FMUL.FTZ R2, R25.reuse, R107 ;  /* 0x0000006b19027220 */ /* 0x050fe20000410000 */
[CC--:B0-----:R-:W-:Y:S01]  /*59b0*/  FMUL.FTZ R9, R25.reuse, R114.reuse ;  /* 0x0000007219097220 */ /* 0x0c1fe20000410000 */
[C---:B------:R-:W-:Y:S01]  /*59c0*/  FFMA.FTZ R3, R24.reuse, R114, R3 ;  /* 0x0000007218037223 */ /* 0x040fe20000010003 */
[-C--:B---3--:R-:W-:Y:S01]  /*59d0*/  FMUL.FTZ R8, R25, R109.reuse ;  /* 0x0000006d19087220 */ /* 0x088fe20000410000 */
        /* <DEDUP_REMOVED lines=30> */
.L_x_16443:
[----:B------:R-:W-:Y:S05]  /*5bc0*/  BSYNC.RECONVERGENT B0 ;  /* 0x0000000000007941 */ /* 0x000fea0003800200 */
.L_x_16442:
[----:B------:R-:W-:-:S04]  /*5bd0*/  UIADD3 UR4, UPT, UPT, UR4, 0x1, URZ ;  /* 0x0000000104047890 */ /* 0x000fc8000fffe0ff */
[----:B------:R-:W-:-:S09]  /*5be0*/  UISETP.GE.AND UP0, UPT, UR4, UR8, UPT ;  /* 0x000000080400728c */ /* 0x000fd2000bf06270 */
[----:B------:R-:W-:Y:S05]  /*5bf0*/  BRA.U !UP0, `(.L_x_16444) ;  /* 0xffffffcd08607547 */ /* 0x000fea000b83ffff */
.L_x_16426:
[----:B------:R-:W-:Y:S08]  /*5c00*/  BAR.SYNC.DEFER_BLOCKING 0x0 ;  /* 0x0000000000007b1d */ /* 0x000ff00000010000 */
[----:B------:R-:W3:Y:S01]  /*5c10*/  LDC.64 R50, c[0x0][0x4f8] ;  /* 0x00013e00ff327b82 */ /* 0x000ee20000000a00 */
[----:B------:R-:W4:Y:S07]  /*5c20*/  LDCU.64 UR6, c[0x0][0x500] ;  /* 0x0000a000ff0677ac */ /* 0x000f2e0008000a00 */
[----:B------:R-:W5:Y:S01]  /*5c30*/  LDC.64 R52, c[0x0][0x550] ;  /* 0x00015400ff347b82 */ /* 0x000f620000000a00 */
[----:B01----:R-:W2:Y:S04]  /*5c40*/  LDG.E.128 R4, desc[UR16][R18.64] ;  /* 0x0000001012047981 */ /* 0x003ea8000c1e1d00 */
[----:B--2---:R0:W-:Y:S01]  /*5c50*/  STS.128 [R29], R4 ;  /* 0x000000041d007388 */ /* 0x0041e20000000c00 */
[----:B------:R-:W-:-:S03]  /*5c60*/  NOP ;  /* 0x0000000000007918 */ /* 0x000fc60000000000 */
[----:B------:R-:W1:Y:S01]  /*5c70*/  LDS.128 R8, [R29] ;  /* 0x000000001d087984 */ /* 0x000e620000000c00 */
[----:B0-----:R-:W-:Y:S01]  /*5c80*/  F2FP.F16.F32.PACK_AB R6, R82, R83 ;  /* 0x000000535206723e */ /* 0x001fe200000000ff */
[----:B-1----:R-:W-:Y:S02]  /*5c90*/  HADD2.F32 R3, -RZ, R8.H0_H0 ;  /* 0x20000008ff037230 */ /* 0x002fe40000004100 */
        /* <DEDUP_REMOVED lines=14> */
[----:B------:R-:W-:-:S05]  /*5d80*/  FSETP.GTU.FTZ.AND P4, PT, R7, 20, PT ;  /* 0x41a000000700780b */ /* 0x000fca0003f9c000 */
        /* <DEDUP_REMOVED lines=9> */
[----:B------:R-:W-:-:S03]  /*5e20*/  FADD.FTZ R11, R11, R42 ;  /* 0x0000002a0b0b7221 */ /* 0x000fc60000010000 */
[----:B------:R-:W-:Y:S01]  /*5e30*/  FSETP.GTU.FTZ.AND P5, PT, R8, 20, PT ;  /* 0x41a000000800780b */ /* 0x000fe20003fbc000 */
[----:B0-----:R-:W-:Y:S01]  /*5e40*/  @!P6 FADD.FTZ R2, R0, 1 ;  /* 0x3f8000000002e421 */ /* 0x001fe20000010000 */
[----:B------:R-:W0:Y:S05]  /*5e50*/  @!P2 MUFU.EX2 R3, R3 ;  /* 0x000000030003a308 */ /* 0x000e2a0000000800 */
[----:B------:R-:W-:Y:S01]  /*5e60*/  @!P0 FMUL.FTZ R0, R4, -1.4426950216293334961 ;  /* 0xbfb8aa3b04008820 */ /* 0x000fe20000410000 */
[----:B------:R-:W1:Y:S01]  /*5e70*/  @!P6 MUFU.RCP R2, R2 ;  /* 0x000000020002e308 */ /* 0x000e620000001000 */
[----:B------:R-:W-:Y:S01]  /*5e80*/  @!P3 FMUL.FTZ R4, R5, -1.4426950216293334961 ;  /* 0xbfb8aa3b0504b820 */ /* 0x000fe20000410000 */
[----:B------:R-:W-:Y:S01]  /*5e90*/  @!P4 FMUL.FTZ R5, R7, -1.4426950216293334961 ;  /* 0xbfb8aa3b0705c820 */ /* 0x000fe20000410000 */
[----:B------:R-:W-:-:S02]  /*5ea0*/  F2FP.F16.F32.PACK_AB R7, R84, R85 ;  /* 0x000000555407723e */ /* 0x000fc400000000ff */
[----:B------:R-:W-:-:S03]  /*5eb0*/  @!P5 FMUL.FTZ R8, R8, -1.4426950216293334961 ;  /* 0xbfb8aa3b0808d820 */ /* 0x000fc60000410000 */
[----:B------:R-:W2:Y:S01]  /*5ec0*/  @!P3 MUFU.EX2 R4, R4 ;  /* 0x000000040004b308 */ /* 0x000ea20000000800 */
[----:B0-----:R-:W-:-:S03]  /*5ed0*/  @!P2 FADD.FTZ R3, R3, 1 ;  /* 0x3f8000000303a421 */ /* 0x001fc60000010000 */
[----:B------:R-:W0:Y:S04]  /*5ee0*/  @!P0 MUFU.EX2 R0, R0 ;  /* 0x0000000000008308 */ /* 0x000e280000000800 */
[----:B------:R-:W-:Y:S01]  /*5ef0*/  @!P5 MUFU.EX2 R8, R8 ;  /* 0x000000080008d308 */ /* 0x000fe20000000800 */
[----:B-1----:R-:W-:Y:S01]  /*5f00*/  @!P6 FMUL.FTZ R71, R71, R2 ;  /* 0x000000024747e220 */ /* 0x002fe20000410000 */
[----:B------:R-:W-:Y:S01]  /*5f10*/  FSETP.GTU.FTZ.AND P6, PT, R11, 20, PT ;  /* 0x41a000000b00780b */ /* 0x000fe20003fdc000 */
[----:B------:R-:W-:Y:S01]  /*5f20*/  @!P1 FMUL.FTZ R2, R13, -1.4426950216293334961 ;  /* 0xbfb8aa3b0d029820 */ /* 0x000fe20000410000 */
[----:B------:R1:W4:Y:S01]  /*5f30*/  @!P4 MUFU.EX2 R18, R5 ;  /* 0x000000050012c308 */ /* 0x0003220000000800 */
[----:B--2---:R-:W-:Y:S01]  /*5f40*/  @!P3 FADD.FTZ R13, R4, 1 ;  /* 0x3f800000040db421 */ /* 0x004fe20000010000 */
[----:B------:R-:W-:-:S02]  /*5f50*/  F2FP.F16.F32.PACK_AB R4, R74, R75 ;  /* 0x0000004b4a04723e */ /* 0x000fc400000000ff */
[----:B------:R-:W2:Y:S01]  /*5f60*/  @!P2 MUFU.RCP R23, R3 ;  /* 0x000000030017a308 */ /* 0x000ea20000001000 */
[----:B0-----:R-:W-:Y:S01]  /*5f70*/  @!P0 FADD.FTZ R0, R0, 1 ;  /* 0x3f80000000008421 */ /* 0x001fe20000010000 */
[----:B-1----:R-:W-:-:S05]  /*5f80*/  F2FP.F16.F32.PACK_AB R5, R76, R77 ;  /* 0x0000004d4c05723e */ /* 0x002fca00000000ff */
[----:B------:R-:W-:Y:S01]  /*5f90*/  @!P6 FMUL.FTZ R9, R11, -1.4426950216293334961 ;  /* 0xbfb8aa3b0b09e820 */ /* 0x000fe20000410000 */
[----:B------:R-:W0:Y:S01]  /*5fa0*/  @!P1 MUFU.EX2 R2, R2 ;  /* 0x0000000200029308 */ /* 0x000e220000000800 */
[----:B------:R5:W-:Y:S01]  /*5fb0*/  STS.128 [R29], R4 ;  /* 0x000000041d007388 */ /* 0x000be20000000c00 */
[----:B----4-:R-:W-:Y:S02]  /*5fc0*/  @!P4 FADD.FTZ R18, R18, 1 ;  /* 0x3f8000001212c421 */ /* 0x010fe40000010000 */
[----:B------:R1:W4:Y:S01]  /*5fd0*/  @!P0 MUFU.RCP R21, R0 ;  /* 0x0000000000158308 */ /* 0x0003220000001000 */
[----:B--2---:R-:W-:Y:S01]  /*5fe0*/  @!P2 FMUL.FTZ R66, R66, R23 ;  /* 0x000000174242a220 */ /* 0x004fe20000410000 */
[----:B------:R-:W-:-:S06]  /*5ff0*/  IADD3 R36, P2, PT, R36, -0x200, RZ ;  /* 0xfffffe0024247810 */ /* 0x000fcc0007f5e0ff */
[----:B------:R2:W3:Y:S01]  /*6000*/  @!P6 MUFU.EX2 R19, R9 ;  /* 0x000000090013e308 */ /* 0x0004e20000000800 */
[----:B-1----:R-:W-:Y:S01]  /*6010*/  @!P5 FADD.FTZ R0, R8, 1 ;  /* 0x3f8000000800d421 */ /* 0x002fe20000010000 */
[----:B------:R-:W-:Y:S02]  /*6020*/  NOP ;  /* 0x0000000000007918 */ /* 0x000fe40000000000 */
[----:B------:R1:W5:Y:S01]  /*6030*/  @!P3 MUFU.RCP R25, R13 ;  /* 0x0000000d0019b308 */ /* 0x0003620000001000 */
[----:B--2---:R-:W2:Y:S01]  /*6040*/  LDS.128 R8, [R29] ;  /* 0x000000001d087984 */ /* 0x004ea20000000c00 */
[----:B0-----:R-:W-:Y:S01]  /*6050*/  @!P1 FADD.FTZ R2, R2, 1 ;  /* 0x3f80000002029421 */ /* 0x001fe20000010000 */
[----:B----4-:R-:W-:Y:S01]  /*6060*/  @!P0 FMUL.FTZ R68, R68, R21 ;  /* 0x0000001544448220 */ /* 0x010fe20000410000 */
[----:B------:R-:W-:Y:S01]  /*6070*/  IADD3.X R37, PT, PT, R37, -0x1, RZ, P2, !PT ;  /* 0xffffffff25257810 */ /* 0x000fe200017fe4ff */
[----:B---3--:R-:W-:-:S03]  /*6080*/  @!P6 FADD.FTZ R19, R19, 1 ;  /* 0x3f8000001313e421 */ /* 0x008fc60000010000 */
[----:B------:R0:W3:Y:S01]  /*6090*/  @!P1 MUFU.RCP R20, R2 ;  /* 0x0000000200149308 */ /* 0x0000e20000001000 */
[----:B-1----:R-:W-:-:S07]  /*60a0*/  MOV R13, RZ ;  /* 0x000000ff000d7202 */ /* 0x002fce0000000f00 */
[----:B------:R1:W4:Y:S01]  /*60b0*/  @!P5 MUFU.RCP R27, R0 ;  /* 0x00000000001bd308 */ /* 0x0003220000001000 */
[----:B0-----:R-:W-:-:S04]  /*60c0*/  IMAD.WIDE.U32 R2, R50, UR18, R12 ;  /* 0x0000001232027c25 */ /* 0x001fc8000f8e000c */
[----:B-----5:R-:W-:Y:S01]  /*60d0*/  @!P3 FMUL.FTZ R72, R72, R25 ;  /* 0x000000194848b220 */ /* 0x020fe20000410000 */
[----:B------:R-:W-:Y:S01]  /*60e0*/  IADD3 R34, P3, PT, R34, -0x200, RZ ;  /* 0xfffffe0022227810 */ /* 0x000fe20007f7e0ff */
[----:B------:R-:W0:Y:S01]  /*60f0*/  LDC.64 R24, c[0x0][0x560] ;  /* 0x00015800ff187b82 */ /* 0x000e220000000a00 */
[----:B------:R-:W-:Y:S02]  /*6100*/  IMAD R3, R51, UR18, R3 ;  /* 0x0000001233037c24 */ /* 0x000fe4000f8e0203 */
[----:B------:R-:W-:Y:S01]  /*6110*/  IADD3.X R35, PT, PT, R35, -0x1, RZ, P3, !PT ;  /* 0xffffffff23237810 */ /* 0x000fe20001ffe4ff */
[----:B------:R-:W5:Y:S01]  /*6120*/  @!P6 MUFU.RCP R22, R19 ;  /* 0x000000130016e308 */ /* 0x000f620000001000 */
[----:B------:R-:W-:-:S04]  /*6130*/  IMAD.WIDE.U32 R2, R49, UR6, R2 ;  /* 0x0000000631027c25 */ /* 0x000fc8000f8e0002 */
[----:B---3--:R-:W-:Y:S01]  /*6140*/  @!P1 FMUL.FTZ R69, R69, R20 ;  /* 0x0000001445459220 */ /* 0x008fe20000410000 */
[----:B------:R-:W-:Y:S01]  /*6150*/  F2FP.F16.F32.PACK_AB R20, R68, R71 ;  /* 0x000000474414723e */ /* 0x000fe200000000ff */
[----:B------:R-:W-:Y:S01]  /*6160*/  FADD.FTZ R71, R71, R40 ;  /* 0x0000002847477221 */ /* 0x000fe20000010000 */
[----:B-1----:R-:W-:Y:S01]  /*6170*/  IMAD R0, R49, UR7, R3 ;  /* 0x0000000731007c24 */ /* 0x002fe2000f8e0203 */
[----:B------:R-:W-:Y:S01]  /*6180*/  LEA R4, P0, R2, R52, 0x1 ;  /* 0x0000003402047211 */ /* 0x000fe200078008ff */
[----:B------:R-:W1:Y:S01]  /*6190*/  LDCU.64 UR6, c[0x0][0x520] ;  /* 0x0000a400ff0677ac */ /* 0x000e620008000a00 */
[----:B------:R-:W3:Y:S01]  /*61a0*/  @!P4 MUFU.RCP R18, R18 ;  /* 0x000000120012c308 */ /* 0x000ee20000001000 */
[----:B------:R-:W-:Y:S01]  /*61b0*/  F2FP.F16.F32.PACK_AB R21, R66, R69 ;  /* 0x000000454215723e */ /* 0x000fe200000000ff */
[----:B----4-:R-:W-:Y:S01]  /*61c0*/  @!P5 FMUL.FTZ R70, R70, R27 ;  /* 0x0000001b4646d220 */ /* 0x010fe20000410000 */
[----:B------:R-:W-:Y:S01]  /*61d0*/  LEA.HI.X R5, R2, R53, R0, 0x1, P0 ;  /* 0x0000003502057211 */ /* 0x000fe200000f0c00 */
[----:B------:R-:W-:Y:S01]  /*61e0*/  FADD.FTZ R68, R71, R68 ;  /* 0x0000004447447221 */ /* 0x000fe20000010000 */
[----:B------:R-:W-:Y:S01]  /*61f0*/  IADD3 R32, P1, PT, R32, -0x200, RZ ;  /* 0xfffffe0020207810 */ /* 0x000fe20007f3e0ff */
[----:B------:R-:W-:-:S04]  /*6200*/  IMAD.WIDE.U32 R2, R38, 0x10, R4 ;  /* 0x0000001026027825 */ /* 0x000fc800078e0004 */
[----:B------:R-:W-:Y:S01]  /*6210*/  FADD.FTZ R69, R68, R69 ;  /* 0x0000004544457221 */ /* 0x000fe20000010000 */
[----:B-----5:R-:W-:Y:S01]  /*6220*/  @!P6 FMUL.FTZ R65, R65, R22 ;  /* 0x000000164141e220 */ /* 0x020fe20000410000 */
[----:B------:R-:W-:Y:S01]  /*6230*/  IADD3.X R33, PT, PT, R33, -0x1, RZ, P1, !PT ;  /* 0xffffffff21217810 */ /* 0x000fe20000ffe4ff */
[----:B--2---:R0:W-:Y:S01]  /*6240*/  STG.E.128 desc[UR16][R2.64], R8 ;  /* 0x0000000802007986 */ /* 0x0041e2000c101d10 */
[----:B------:R-:W-:Y:S02]  /*6250*/  FADD.FTZ R69, R69, R66 ;  /* 0x0000004245457221 */ /* 0x000fe40000010000 */
[----:B------:R-:W-:Y:S01]  /*6260*/  F2FP.F16.F32.PACK_AB R23, R65, R70 ;  /* 0x000000464117723e */ /* 0x000fe200000000ff */
[----:B---3--:R-:W-:Y:S02]  /*6270*/  @!P4 FMUL.FTZ R73, R73, R18 ;  /* 0x000000124949c220 */ /* 0x008fe40000410000 */
[----:B------:R-:W2:Y:S03]  /*6280*/  LDC.64 R18, c[0x0][0x518] ;  /* 0x00014600ff127b82 */ /* 0x000ea60000000a00 */
[----:B------:R-:W-:-:S05]  /*6290*/  F2FP.F16.F32.PACK_AB R22, R73, R72 ;  /* 0x000000484916723e */ /* 0x000fca00000000ff */
[----:B------:R-:W-:Y:S01]  /*62a0*/  BAR.SYNC.DEFER_BLOCKING 0x0 ;  /* 0x0000000000007b1d */ /* 0x000fe20000010000 */
[----:B------:R-:W-:-:S04]  /*62b0*/  FADD.FTZ R72, R69, R72 ;  /* 0x0000004845487221 */ /* 0x000fc80000010000 */
[----:B------:R-:W-:-:S04]  /*62c0*/  FADD.FTZ R73, R72, R73 ;  /* 0x0000004948497221 */ /* 0x000fc80000010000 */
[----:B------:R-:W-:-:S04]  /*62d0*/  FADD.FTZ R40, R73, R70 ;  /* 0x0000004649287221 */ /* 0x000fc80000010000 */
[----:B------:R-:W-:Y:S01]  /*62e0*/  FADD.FTZ R40, R40, R65 ;  /* 0x0000004128287221 */ /* 0x000fe20000010000 */
[----:B--2---:R-:W-:Y:S01]  /*62f0*/  IMAD.WIDE.U32 R12, R18, UR18, R12 ;  /* 0x00000012120c7c25 */ /* 0x004fe2000f8e000c */
[----:B------:R-:W-:Y:S01]  /*6300*/  STS.128 [R29], R20 ;  /* 0x000000141d007388 */ /* 0x000fe20000000c00 */
[----:B------:R-:W-:-:S03]  /*6310*/  NOP ;  /* 0x0000000000007918 */ /* 0x000fc60000000000 */
[----:B------:R-:W2:Y:S01]  /*6320*/  LDS.128 R4, [R29] ;  /* 0x000000001d047984 */ /* 0x000ea20000000c00 */
[----:B------:R-:W-:Y:S02]  /*6330*/  IMAD R13, R19, UR18, R13 ;  /* 0x00000012130d7c24 */ /* 0x000fe4000f8e020d */
[----:B-1----:R-:W-:-:S04]  /*6340*/  IMAD.WIDE.U32 R12, R49, UR6, R12 ;  /* 0x00000006310c7c25 */ /* 0x002fc8000f8e000c */
[----:B------:R-:W-:Y:S01]  /*6350*/  IMAD R0, R49, UR7, R13 ;  /* 0x0000000731007c24 */ /* 0x000fe2000f8e020d */
[----:B0-----:R-:W-:-:S04]  /*6360*/  LEA R2, P0, R12, R24, 0x1 ;  /* 0x000000180c027211 */ /* 0x001fc800078008ff */
[----:B------:R-:W-:Y:S02]  /*6370*/  LEA.HI.X R3, R12, R25, R0, 0x1, P0 ;  /* 0x000000190c037211 */ /* 0x000fe400000f0c00 */
[----:B------:R-:W-:Y:S02]  /*6380*/  ISETP.GT.AND P0, PT, R31, 0x1, PT ;  /* 0x000000011f00780c */ /* 0x000fe40003f04270 */
[----:B------:R-:W-:Y:S01]  /*6390*/  MOV R31, R28 ;  /* 0x0000001c001f7202 */ /* 0x000fe20000000f00 */
[----:B------:R-:W-:-:S05]  /*63a0*/  IMAD.WIDE.U32 R2, R38, 0x10, R2 ;  /* 0x0000001026027825 */ /* 0x000fca00078e0002 */
[----:B--2---:R0:W-:Y:S05]  /*63b0*/  STG.E.128 desc[UR16][R2.64], R4 ;  /* 0x0000000402007986 */ /* 0x0041ea000c101d10 */
[----:B------:R-:W-:Y:S05]  /*63c0*/  @P0 BRA `(.L_x_16445) ;  /* 0xffffffa000980947 */ /* 0x000fea000383ffff */
.L_x_16408:
        /* <DEDUP_REMOVED lines=34> */
.L_x_16447:
[----:B------:R-:W-:Y:S05]  /*65f0*/  BSYNC.RECONVERGENT B0 ;  /* 0x0000000000007941 */ /* 0x000fea0003800200 */
.L_x_16446:
        /* <DEDUP_REMOVED lines=26> */
.L_x_16449:
[----:B------:R-:W-:Y:S05]  /*67a0*/  BSYNC.RECONVERGENT B0 ;  /* 0x0000000000007941 */ /* 0x000fea0003800200 */
.L_x_16448:
        /* <DEDUP_REMOVED lines=22> */
.L_x_16451:
        /* <DEDUP_REMOVED lines=60> */
.L_x_16450:
[----:B------:R-:W-:Y:S05]  /*6cd0*/  EXIT ;  /* 0x000000000000794d */ /* 0x000fea0003800000 */
.L_x_16452:
        /* <DEDUP_REMOVED lines=10> */
.L_x_18778:


//--------------------- .text._Z25selective_scan_bwd_kernelI32Selective_Scan_bwd_kernel_traitsILi32ELi8ELb1ELb0ELb1ELb0ELb0EN3c104HalfENS1_7complexIfEEEEv12SSMParamsBwd --------------------------
	.section	.text._Z25selective_scan_bwd_kernelI32Selective_Scan_bwd_kernel_traitsILi32ELi8ELb1ELb0ELb1ELb0ELb0EN3c104HalfENS1_7complexIfEEEEv12SSMParamsBwd,"ax",@progbits
	.align	128
        .global         _Z25selective_scan_bwd_kernelI32Selective_Scan_bwd_kernel_traitsILi32ELi8ELb1ELb0ELb1ELb0ELb0EN3c104HalfENS1_7complexIfEEEEv12SSMParamsBwd
        .type           _Z25selective_scan_bwd_kernelI32Selective_Scan_bwd_kernel_traitsILi32ELi8ELb1ELb0ELb1ELb0ELb0EN3c104HalfENS1_7complexIfEEEEv12SSMParamsBwd,@function
        .size           _Z25selective_scan_bwd_kernelI32Selective_Scan_bwd_kernel_traitsILi32ELi8ELb1ELb0ELb1ELb0ELb0EN3c104HalfENS1_7complexIfEEEEv12SSMParamsBwd,(.L_x_18779 - _Z25selective_scan_bwd_kernelI32Selective_Scan_bwd_kernel_traitsILi32ELi8ELb1ELb0ELb1ELb0ELb0EN3c104HalfENS1_7complexIfEEEEv12SSMParamsBwd)
        .other          _Z25selective_scan_bwd_kernelI32Selective_Scan_bwd_kernel_traitsILi32ELi8ELb1ELb0ELb1ELb0ELb0EN3c104HalfENS1_7complexIfEEEEv12SSMParamsBwd,@"STO_CUDA_ENTRY STV_DEFAULT"
_Z25selective_scan_bwd_kernelI32Selective_Scan_bwd_kernel_traitsILi32ELi8ELb1ELb0ELb1ELb0ELb0EN3c104HalfENS1_7complexIfEEEEv12SSMParamsBwd:
.text._Z25selective_scan_bwd_kernelI32Selective_Scan_bwd_kernel_traitsILi32ELi8ELb1ELb0ELb1ELb0ELb0EN3c104HalfENS1_7complexIfEEEEv12SSMParamsBwd:
        /* <DEDUP_REMOVED lines=33> */
[----:B------:R-:W3:Y:S01]  /*0210*/  LDC R29, c[0x0][0x394] ;  /* 0x0000e500ff1d7b82 */ /* 0x000ee20000000800 */
[----:B0-----:R-:W-:-:S07]  /*0220*/  IADD3 R10, PT, PT, RZ, -R7, RZ ;  /* 0x80000007ff0a7210 */ /* 0x001fce0007ffe0ff */
[----:B------:R-:W0:Y:S01]  /*0230*/  LDC.64 R26, c[0x0][0x540] ;  /* 0x00015000ff1a7b82 */ /* 0x000e220000000a00 */
[----:B------:R-:W-:-:S04]  /*0240*/  IMAD R3, R10, R9, RZ ;  /* 0x000000090a037224 */ /* 0x000fc800078e02ff */
[----:B------:R-:W-:-:S03]  /*0250*/  IMAD.HI.U32 R7, R7, R3, R6 ;  /* 0x0000000307077227 */ /* 0x000fc600078e0006 */
[----:B------:R-:W0:Y:S03]  /*0260*/  LDC.64 R70, c[0x0][0x4a0] ;  /* 0x00012800ff467b82 */ /* 0x000e260000000a00 */
        /* <DEDUP_REMOVED lines=13> */
[----:B------:R-:W-:Y:S02]  /*0340*/  @P0 IADD3 R7, PT, PT, R7, 0x1, RZ ;  /* 0x0000000107070810 */ /* 0x000fe40007ffe0ff */
[----:B------:R-:W-:Y:S02]  /*0350*/  ISETP.NE.U32.AND P0, PT, R16, RZ, PT ;  /* 0x000000ff1000720c */ /* 0x000fe40003f05070 */
[----:B------:R-:W-:Y:S01]  /*0360*/  MOV R11, R7 ;  /* 0x00000007000b7202 */ /* 0x000fe20000000f00 */
[----:B------:R-:W-:Y:S01]  /*0370*/  UIMAD.WIDE.U32 UR6, UR18, UR12, URZ ;  /* 0x0000000c120672a5 */ /* 0x000fe2000f8e00ff */
[----:B------:R-:W-:Y:S02]  /*0380*/  ISETP.NE.AND.EX P0, PT, R17, RZ, PT, P0 ;  /* 0x000000ff1100720c */ /* 0x000fe40003f05300 */
[----:B------:R-:W-:Y:S02]  /*0390*/  @!P2 IADD3 R11, PT, PT, -R11, RZ, RZ ;  /* 0x000000ff0b0ba210 */ /* 0x000fe40007ffe1ff */
[----:B------:R-:W-:Y:S01]  /*03a0*/  @!P1 LOP3.LUT R11, RZ, R8, RZ, 0x33, !PT ;  /* 0x00000008ff0b9212 */ /* 0x000fe200078e33ff */
[----:B------:R-:W-:-:S03]  /*03b0*/  UIMAD.WIDE.U32 UR4, UR18, UR8, URZ ;  /* 0x00000008120472a5 */ /* 0x000fc6000f8e00ff */
[----:B------:R-:W-:Y:S02]  /*03c0*/  SHF.R.S32.HI R15, RZ, 0x1f, R11 ;  /* 0x0000001fff0f7819 */ /* 0x000fe4000001140b */
[----:B----4-:R-:W-:Y:S02]  /*03d0*/  MOV R4, UR6 ;  /* 0x0000000600047c02 */ /* 0x010fe40008000f00 */
[----:B------:R-:W-:Y:S01]  /*03e0*/  MOV R2, UR4 ;  /* 0x0000000400027c02 */ /* 0x000fe20008000f00 */
[----:B--2---:R-:W-:Y:S01]  /*03f0*/  IMAD R0, R15, R12, RZ ;  /* 0x0000000c0f007224 */ /* 0x004fe200078e02ff */
[----:B------:R-:W-:Y:S02]  /*0400*/  UIMAD UR4, UR18, UR13, UR7 ;  /* 0x0000000d120472a4 */ /* 0x000fe4000f8e0207 */
[----:B------:R-:W-:Y:S01]  /*0410*/  MOV R5, UR7 ;  /* 0x0000000700057c02 */ /* 0x000fe20008000f00 */
[----:B------:R-:W2:Y:S01]  /*0420*/  LDCU.64 UR6, c[0x0][0x498] ;  /* 0x00009300ff0677ac */ /* 0x000ea20008000a00 */
[----:B------:R-:W-:Y:S01]  /*0430*/  IMAD R13, R11, R13, R0 ;  /* 0x0000000d0b0d7224 */ /* 0x000fe200078e0200 */
[----:B------:R-:W4:Y:S01]  /*0440*/  @P0 LDC R10, c[0x0][0x384] ;  /* 0x0000e100ff0a0b82 */ /* 0x000f220000000800 */
[----:B-1----:R-:W-:Y:S01]  /*0450*/  SHF.R.U32.HI R0, RZ, 0x1, R25 ;  /* 0x00000001ff007819 */ /* 0x002fe20000011619 */
[----:B------:R-:W-:-:S02]  /*0460*/  UIMAD UR8, UR18, UR9, UR5 ;  /* 0x00000009120872a4 */ /* 0x000fc4000f8e0205 */
[----:B------:R-:W-:Y:S01]  /*0470*/  MOV R3, UR5 ;  /* 0x0000000500037c02 */ /* 0x000fe20008000f00 */
[----:B------:R-:W-:Y:S01]  /*0480*/  IMAD.WIDE.U32 R8, R11, R12, RZ ;  /* 0x0000000c0b087225 */ /* 0x000fe200078e00ff */
[----:B------:R-:W-:-:S03]  /*0490*/  MOV R5, UR4 ;  /* 0x0000000400057c02 */ /* 0x000fc60008000f00 */
[----:B------:R-:W-:Y:S01]  /*04a0*/  IMAD R85, R0, UR18, RZ ;  /* 0x0000001200557c24 */ /* 0x000fe2000f8e02ff */
[----:B------:R-:W-:Y:S01]  /*04b0*/  MOV R3, UR8 ;  /* 0x0000000800037c02 */ /* 0x000fe20008000f00 */
[----:B------:R-:W-:Y:S02]  /*04c0*/  IMAD R0, R15, R22, RZ ;  /* 0x000000160f007224 */ /* 0x000fe400078e02ff */
[----:B------:R-:W1:Y:S01]  /*04d0*/  @P0 LDC R15, c[0x0][0x38c] ;  /* 0x0000e300ff0f0b82 */ /* 0x000e620000000800 */
[----:B------:R-:W-:Y:S01]  /*04e0*/  IMAD.WIDE.U32 R6, R20, UR18, RZ ;  /* 0x0000001214067c25 */ /* 0x000fe2000f8e00ff */
[----:B------:R-:W-:Y:S02]  /*04f0*/  IADD3 R9, PT, PT, R9, R13, RZ ;  /* 0x0000000d09097210 */ /* 0x000fe40007ffe0ff */
[----:B---3--:R-:W-:Y:S01]  /*0500*/  LEA R13, R29, 0xffffff00, 0x8 ;  /* 0xffffff001d0d7811 */ /* 0x008fe200078e40ff */
[----:B------:R-:W-:-:S04]  /*0510*/  IMAD.WIDE.U32 R2, R89, UR10, R2 ;  /* 0x0000000a59027c25 */ /* 0x000fc8000f8e0002 */
[----:B------:R-:W-:-:S04]  /*0520*/  IMAD.WIDE.U32 R4, R89, UR14, R4 ;  /* 0x0000000e59047c25 */ /* 0x000fc8000f8e0004 */
[----:B------:R-:W-:Y:S02]  /*0530*/  IMAD R7, R21, UR18, R7 ;  /* 0x0000001215077c24 */ /* 0x000fe4000f8e0207 */
[----:B------:R-:W3:Y:S01]  /*0540*/  LDC.64 R20, c[0x0][0x460] ;  /* 0x00011800ff147b82 */ /* 0x000ee20000000a00 */
[C---:B------:R-:W-:Y:S01]  /*0550*/  IMAD R19, R89.reuse, UR11, R3 ;  /* 0x0000000b59137c24 */ /* 0x040fe2000f8e0203 */
[----:B------:R-:W-:Y:S01]  /*0560*/  SHF.R.U64 R3, R24, 0x1, R25 ;  /* 0x0000000118037819 */ /* 0x000fe20000001219 */
[----:B------:R-:W-:Y:S01]  /*0570*/  IMAD R17, R89, UR15, R5 ;  /* 0x0000000f59117c24 */ /* 0x000fe2000f8e0205 */
[----:B------:R-:W-:Y:S01]  /*0580*/  IADD3 R73, P3, PT, R13, R4, RZ ;  /* 0x000000040d497210 */ /* 0x000fe20007f7e0ff */
[C---:B------:R-:W-:Y:S01]  /*0590*/  IMAD.WIDE.U32 R6, R11.reuse, R22, R6 ;  /* 0x000000160b067225 */ /* 0x040fe200078e0006 */
[----:B--2---:R-:W-:Y:S02]  /*05a0*/  UIMAD.WIDE.U32 UR4, UR18, UR6, URZ ;  /* 0x00000006120472a5 */ /* 0x004fe4000f8e00ff */
[----:B------:R-:W2:Y:S01]  /*05b0*/  @P0 LDC.64 R4, c[0x0][0x480] ;  /* 0x00012000ff040b82 */ /* 0x000ea20000000a00 */
[----:B------:R-:W-:Y:S01]  /*05c0*/  IMAD R11, R11, R23, R0 ;  /* 0x000000170b0b7224 */ /* 0x000fe200078e0200 */
[----:B------:R-:W-:-:S02]  /*05d0*/  UIMAD UR5, UR18, UR7, UR5 ;  /* 0x00000007120572a4 */ /* 0x000fc4000f8e0205 */
[----:B------:R-:W-:Y:S01]  /*05e0*/  IMAD.WIDE.U32 R8, R3, UR18, R8 ;  /* 0x0000001203087c25 */ /* 0x000fe2000f8e0008 */
[----:B------:R-:W3:Y:S03]  /*05f0*/  LDCU.64 UR6, c[0x0][0x4c8] ;  /* 0x00009900ff0677ac */ /* 0x000ee60008000a00 */
[----:B------:R-:W2:Y:S01]  /*0600*/  LDC.64 R22, c[0x0][0x468] ;  /* 0x00011a00ff167b82 */ /* 0x000ea20000000a00 */
[----:B----4-:R-:W-:Y:S01]  /*0610*/  @P0 IMAD R0, R10, UR18, R89 ;  /* 0x000000120a000c24 */ /* 0x010fe2000f8e0259 */
[----:B------:R-:W-:Y:S02]  /*0620*/  IADD3 R85, PT, PT, R9, R85, RZ ;  /* 0x0000005509557210 */ /* 0x000fe40007ffe0ff */
[----:B0-----:R-:W-:Y:S01]  /*0630*/  LEA R87, P1, R8, R26, 0x3 ;  /* 0x0000001a08577211 */ /* 0x001fe200078218ff */
[----:B------:R-:W-:Y:S01]  /*0640*/  @P0 IMAD R0, R0, R29, RZ ;  /* 0x0000001d00000224 */ /* 0x000fe200078e02ff */
[----:B------:R-:W-:-:S02]  /*0650*/  LEA R9, R29, 0xfffffe00, 0x9 ;  /* 0xfffffe001d097811 */ /* 0x000fc400078e48ff */
[----:B------:R-:W-:Y:S02]  /*0660*/  LEA.HI.X R85, R8, R27, R85, 0x3, P1 ;  /* 0x0000001b08557211 */ /* 0x000fe400008f1c55 */
[----:B------:R-:W-:Y:S01]  /*0670*/  IADD3 R68, PT, PT, R7, R11, RZ ;  /* 0x0000000b07447210 */ /* 0x000fe20007ffe0ff */
[----:B-1----:R-:W-:Y:S01]  /*0680*/  @P0 IMAD R7, R0, R15, RZ ;  /* 0x0000000f00070224 */ /* 0x002fe200078e02ff */
[----:B------:R-:W-:Y:S02]  /*0690*/  ISETP.GE.AND P1, PT, R29, 0x1, PT ;  /* 0x000000011d00780c */ /* 0x000fe40003f26270 */
[----:B------:R-:W-:Y:S01]  /*06a0*/  IADD3 R75, P2, PT, R13, R2, RZ ;  /* 0x000000020d4b7210 */ /* 0x000fe20007f5e0ff */
[----:B------:R-:W-:Y:S01]  /*06b0*/  IMAD.WIDE.U32 R2, R89, R70, UR4 ;  /* 0x0000000459027e25 */ /* 0x000fe2000f8e0046 */
[----:B------:R-:W-:Y:S02]  /*06c0*/  SHF.R.S32.HI R0, RZ, 0x1f, R13 ;  /* 0x0000001fff007819 */ /* 0x000fe4000001140d */
[----:B------:R-:W-:Y:S01]  /*06d0*/  IADD3 R6, P4, PT, R9, R6, RZ ;  /* 0x0000000609067210 */ /* 0x000fe20007f9e0ff */
[----:B------:R-:W-:Y:S01]  /*06e0*/  IMAD R71, R89, R71, R3 ;  /* 0x0000004759477224 */ /* 0x000fe200078e0203 */
[----:B------:R-:W-:-:S02]  /*06f0*/  IADD3.X R10, PT, PT, R0, R19, RZ, P2, !PT ;  /* 0x00000013000a7210 */ /* 0x000fc400017fe4ff */
[----:B------:R-:W-:Y:S02]  /*0700*/  LEA.HI.X.SX32 R68, R9, R68, 0x1, P4 ;  /* 0x0000004409447211 */ /* 0x000fe400020f0eff */
[----:B---3--:R-:W-:Y:S02]  /*0710*/  LEA R74, P2, R75, R20, 0x1 ;  /* 0x000000144b4a7211 */ /* 0x008fe400078408ff */
[----:B------:R-:W-:Y:S02]  /*0720*/  CS2R R28, SRZ ;  /* 0x00000000001c7805 */ /* 0x000fe4000001ff00 */
[----:B------:R-:W-:Y:S01]  /*0730*/  IADD3 R2, P4, PT, R13, R2, RZ ;  /* 0x000000020d027210 */ /* 0x000fe20007f9e0ff */
[----:B------:R-:W-:Y:S01]  /*0740*/  IMAD.WIDE.U32 R26, R89, UR6, RZ ;  /* 0x00000006591a7c25 */ /* 0x000fe2000f8e00ff */
[----:B------:R-:W-:Y:S02]  /*0750*/  IADD3.X R8, PT, PT, R0, R17, RZ, P3, !PT ;  /* 0x0000001100087210 */ /* 0x000fe40001ffe4ff */
[----:B------:R-:W-:Y:S01]  /*0760*/  LEA.HI.X R75, R75, R21, R10, 0x1, P2 ;  /* 0x000000154b4b7211 */ /* 0x000fe200010f0c0a */
[----:B--2---:R-:W-:Y:S01]  /*0770*/  @P0 IMAD.WIDE R28, R7, 0x10, R4 ;  /* 0x00000010071c0825 */ /* 0x004fe200078e0204 */
[----:B------:R-:W-:-:S02]  /*0780*/  LEA R72, P3, R73, R22, 0x1 ;  /* 0x0000001649487211 */ /* 0x000fc400078608ff */
[----:B------:R-:W-:Y:S01]  /*0790*/  IADD3.X R71, PT, PT, R0, R71, RZ, P4, !PT ;  /* 0x0000004700477210 */ /* 0x000fe200027fe4ff */
[C---:B------:R-:W-:Y:S01]  /*07a0*/  IMAD.WIDE.U32 R24, R89.reuse, R80, RZ ;  /* 0x0000005059187225 */ /* 0x040fe200078e00ff */
[----:B------:R-:W-:Y:S02]  /*07b0*/  LEA R70, P0, R2, R30, 0x1 ;  /* 0x0000001e02467211 */ /* 0x000fe400078008ff */
[----:B------:R-:W-:Y:S01]  /*07c0*/  LEA R69, P2, R6, R32, 0x1 ;  /* 0x0000002006457211 */ /* 0x000fe200078408ff */
[----:B------:R-:W-:Y:S02]  /*07d0*/  IMAD R83, R89, UR7, R27 ;  /* 0x0000000759537c24 */ /* 0x000fe4000f8e021b */
        /* <DEDUP_REMOVED lines=37> */
[C---:B------:R-:W-:Y:S02]  /*0a30*/  LOP3.LUT R3, R76.reuse, 0x3e0, RZ, 0xc0, !PT ;  /* 0x000003e04c037812 */ /* 0x040fe400078ec0ff */
[CC--:B------:R-:W-:Y:S02]  /*0a40*/  LEA.HI R65, R76.reuse, R76.reuse, RZ, 0x1b ;  /* 0x0000004c4c417211 */ /* 0x0c0fe400078fd8ff */
[-C--:B------:R-:W-:Y:S02]  /*0a50*/  LEA.HI R63, R76, R5.reuse, RZ, 0x1f ;  /* 0x000000054c3f7211 */ /* 0x080fe400078ff8ff */
[----:B------:R-:W-:Y:S02]  /*0a60*/  LEA.HI R62, R5, R5, RZ, 0x1b ;  /* 0x00000005053e7211 */ /* 0x000fe400078fd8ff */
        /* <DEDUP_REMOVED lines=15> */
[----:B------:R-:W-:Y:S02]  /*0b60*/  LOP3.LUT R64, R3, 0x1f, R76, 0xf8, !PT ;  /* 0x0000001f03407812 */ /* 0x000fe400078ef84c */
[----:B-1----:R-:W-:Y:S02]  /*0b70*/  MOV R67, UR6 ;  /* 0x0000000600437c02 */ /* 0x002fe40008000f00 */
[C---:B------:R-:W-:Y:S02]  /*0b80*/  LOP3.LUT R188, R76.reuse, 0x1f, RZ, 0xc0, !PT ;  /* 0x0000001f4cbc7812 */ /* 0x040fe400078ec0ff */
[----:B------:R-:W-:Y:S02]  /*0b90*/  IADD3 R66, PT, PT, R76, 0x200, RZ ;  /* 0x000002004c427810 */ /* 0x000fe40007ffe0ff */
        /* <DEDUP_REMOVED lines=19> */
[----:B------:R-:W-:-:S07]  /*0cd0*/  IADD3 R46, PT, PT, R3, R64, RZ ;  /* 0x00000040032e7210 */ /* 0x000fce0007ffe0ff */
.L_x_16505:
[----:B------:R-:W-:Y:S01]  /*0ce0*/  BAR.SYNC.DEFER_BLOCKING 0x0 ;  /* 0x0000000000007b1d */ /* 0x000fe20000010000 */
[----:B0-----:R-:W-:-:S05]  /*0cf0*/  IMAD.WIDE.U32 R2, R64, 0x10, R74 ;  /* 0x0000001040027825 */ /* 0x001fca00078e004a */
[----:B------:R0:W2:Y:S02]  /*0d00*/  LDG.E.128 R12, desc[UR16][R2.64] ;  /* 0x00000010020c7981 */ /* 0x0000a4000c1e1d00 */
[----:B------:R-:W1:Y:S01]  /*0d10*/  S2UR UR5, SR_CgaCtaId ;  /* 0x00000000000579c3 */ /* 0x000e620000008800 */
[----:B------:R-:W-:Y:S01]  /*0d20*/  UMOV UR4, 0x400 ;  /* 0x0000040000047882 */ /* 0x000fe20000000000 */
[----:B------:R-:W-:Y:S01]  /*0d30*/  IMAD.WIDE.U32 R16, R64, 0x10, R72 ;  /* 0x0000001040107825 */ /* 0x000fe200078e0048 */
[----:B------:R-:W3:Y:S01]  /*0d40*/  S2R R99, SR_LANEID ;  /* 0x0000000000637919 */ /* 0x000ee20000000000 */
[----:B-1----:R-:W-:-:S06]  /*0d50*/  ULEA UR4, UR5, UR4, 0x18 ;  /* 0x0000000405047291 */ /* 0x002fcc000f8ec0ff */
[----:B---3--:R-:W-:Y:S01]  /*0d60*/  LEA R86, R99, UR4, 0x4 ;  /* 0x0000000463567c11 */ /* 0x008fe2000f8e20ff */
[----:B0-----:R-:W-:-:S04]  /*0d70*/  IMAD.WIDE.U32 R2, R64, 0x10, R70 ;  /* 0x0000001040027825 */ /* 0x001fc800078e0046 */
[----:B------:R-:W0:Y:S01]  /*0d80*/  LDCU UR4, c[0x0][0x38c] ;  /* 0x00007180ff0477ac */ /* 0x000e220008000800 */
[----:B--2---:R-:W-:Y:S01]  /*0d90*/  STS.128 [R86], R12 ;  /* 0x0000000c56007388 */ /* 0x004fe20000000c00 */
[----:B------:R-:W-:-:S03]  /*0da0*/  NOP ;  /* 0x0000000000007918 */ /* 0x000fc60000000000 */
[----:B------:R-:W1:Y:S01]  /*0db0*/  LDS.128 R8, [R86] ;  /* 0x0000000056087984 */ /* 0x000e620000000c00 */
[----:B------:R-:W-:Y:S06]  /*0dc0*/  BAR.SYNC.DEFER_BLOCKING 0x0 ;  /* 0x0000000000007b1d */ /* 0x000fec0000010000 */
[----:B------:R-:W2:Y:S04]  /*0dd0*/  LDG.E.128 R16, desc[UR16][R16.64] ;  /* 0x0000001010107981 */ /* 0x000ea8000c1e1d00 */
        /* <DEDUP_REMOVED lines=9> */
[--C-:B------:R-:W-:Y:S01]  /*0e70*/  HADD2.F32 R98, -RZ, R9.reuse.H0_H0 ;  /* 0x20000009ff627230 */ /* 0x100fe20000004100 */
[----:B------:R-:W-:Y:S01]  /*0e80*/  IADD3 R96, PT, PT, R67, -0x1, RZ ;  /* 0xffffffff43607810 */ /* 0x000fe20007ffe0ff */
[----:B------:R-:W-:Y:S01]  /*0e90*/  HADD2.F32 R103, -RZ, R9.H1_H1 ;  /* 0x30000009ff677230 */ /* 0x000fe20000004100 */
[----:B------:R-:W-:Y:S01]  /*0ea0*/  CS2R R94, SRZ ;  /* 0x00000000005e7805 */ /* 0x000fe2000001ff00 */
[--C-:B------:R-:W-:Y:S01]  /*0eb0*/  HADD2.F32 R102, -RZ, R10.reuse.H0_H0 ;  /* 0x2000000aff667230 */ /* 0x100fe20000004100 */
[----:B------:R-:W-:Y:S01]  /*0ec0*/  CS2R R92, SRZ ;  /* 0x00000000005c7805 */ /* 0x000fe2000001ff00 */
[----:B------:R-:W-:Y:S01]  /*0ed0*/  HADD2.F32 R105, -RZ, R10.H1_H1 ;  /* 0x3000000aff697230 */ /* 0x000fe20000004100 */
[----:B------:R-:W-:Y:S01]  /*0ee0*/  CS2R R90, SRZ ;  /* 0x00000000005a7805 */ /* 0x000fe2000001ff00 */
[--C-:B------:R-:W-:Y:S01]  /*0ef0*/  HADD2.F32 R104, -RZ, R11.reuse.H0_H0 ;  /* 0x2000000bff687230 */ /* 0x100fe20000004100 */
[----:B------:R-:W-:Y:S01]  /*0f00*/  MOV R88, RZ ;  /* 0x000000ff00587202 */ /* 0x000fe20000000f00 */
[----:B------:R-:W-:Y:S01]  /*0f10*/  HADD2.F32 R106, -RZ, R11.H1_H1 ;  /* 0x3000000bff6a7230 */ /* 0x000fe20000004100 */
[----:B--2---:R-:W-:Y:S01]  /*0f20*/  STS.128 [R86], R32 ;  /* 0x0000002056007388 */ /* 0x004fe20000000c00 */
[----:B------:R-:W-:-:S03]  /*0f30*/  NOP ;  /* 0x0000000000007918 */ /* 0x000fc60000000000 */
[----:B------:R-:W0:Y:S02]  /*0f40*/  LDS.128 R12, [R86] ;  /* 0x00000000560c7984 */ /* 0x000e240000000c00 */
[--C-:B0-----:R-:W-:Y:S02]  /*0f50*/  HADD2.F32 R3, -RZ, R12.reuse.H0_H0 ;  /* 0x2000000cff037230 */ /* 0x101fe40000004100 */
[----:B------:R-:W-:Y:S02]  /*0f60*/  HADD2.F32 R145, -RZ, R12.H1_H1 ;  /* 0x3000000cff917230 */ /* 0x000fe40000004100 */
[--C-:B------:R-:W-:Y:S02]  /*0f70*/  HADD2.F32 R17, -RZ, R13.reuse.H0_H0 ;  /* 0x2000000dff117230 */ /* 0x100fe40000004100 */
[C---:B------:R-:W-:Y:S01]  /*0f80*/  FFMA.FTZ R80, R3.reuse, R101, R80 ;  /* 0x0000006503507223 */ /* 0x040fe20000010050 */
[----:B------:R-:W-:Y:S02]  /*0f90*/  HADD2.F32 R13, -RZ, R13.H1_H1 ;  /* 0x3000000dff0d7230 */ /* 0x000fe40000004100 */
[----:B-----5:R-:W-:Y:S01]  /*0fa0*/  FMUL.FTZ R108, R3, R84 ;  /* 0x00000054036c7220 */ /* 0x020fe20000410000 */
[----:B------:R-:W-:-:S02]  /*0fb0*/  HADD2.F32 R19, -RZ, R14.H0_H0 ;  /* 0x2000000eff137230 */ /* 0x000fc40000004100 */
[C---:B------:R-:W-:Y:S01]  /*0fc0*/  FFMA.FTZ R80, R145.reuse, R100, R80 ;  /* 0x0000006491507223 */ /* 0x040fe20000010050 */
[----:B------:R-:W-:Y:S02]  /*0fd0*/  HADD2.F32 R14, -RZ, R14.H1_H1 ;  /* 0x3000000eff0e7230 */ /* 0x000fe40000004100 */
[----:B------:R-:W-:Y:S01]  /*0fe0*/  FMUL.FTZ R107, R145, R84 ;  /* 0x00000054916b7220 */ /* 0x000fe20000410000 */
[--C-:B------:R-:W-:Y:S02]  /*0ff0*/  HADD2.F32 R31, -RZ, R15.reuse.H0_H0 ;  /* 0x2000000fff1f7230 */ /* 0x100fe40000004100 */
[C---:B------:R-:W-:Y:S01]  /*1000*/  FFMA.FTZ R80, R17.reuse, R98, R80 ;  /* 0x0000006211507223 */ /* 0x040fe20000010050 */
[----:B------:R-:W-:Y:S02]  /*1010*/  HADD2.F32 R139, -RZ, R15.H1_H1 ;  /* 0x3000000fff8b7230 */ /* 0x000fe40000004100 */
        /* <DEDUP_REMOVED lines=14> */
[----:B------:R-:W0:Y:S01]  /*1100*/  LDC R138, c[0x0][0x388] ;  /* 0x0000e200ff8a7b82 */ /* 0x000e220000000800 */
[----:B------:R-:W-:Y:S02]  /*1110*/  HADD2.F32 R131, -RZ, R5.H0_H0 ;  /* 0x20000005ff837230 */ /* 0x000fe40000004100 */
[----:B------:R-:W-:Y:S01]  /*1120*/  FADD.FTZ R0, R3, R3 ;  /* 0x0000000303007221 */ /* 0x000fe20000010000 */
[----:B------:R-:W-:Y:S01]  /*1130*/  HADD2.F32 R127, -RZ, R7.H0_H0 ;  /* 0x20000007ff7f7230 */ /* 0x000fe20000004100 */
[C---:B------:R-:W-:Y:S01]  /*1140*/  SHF.L.U32 R3, R96.reuse, 0x9, RZ ;  /* 0x0000000960037819 */ /* 0x040fe200000006ff */
[--C-:B------:R-:W-:Y:S01]  /*1150*/  HADD2.F32 R9, -RZ, R4.reuse.H0_H0 ;  /* 0x20000004ff097230 */ /* 0x100fe20000004100 */
[C---:B------:R-:W-:Y:S01]  /*1160*/  ISETP.NE.AND P0, PT, R67.reuse, 0x1, PT ;  /* 0x000000014300780c */ /* 0x040fe20003f05270 */
[----:B------:R-:W-:Y:S01]  /*1170*/  HADD2.F32 R11, -RZ, R4.H1_H1 ;  /* 0x30000004ff0b7230 */ /* 0x000fe20000004100 */
[----:B------:R-:W1:Y:S01]  /*1180*/  LDC.64 R30, c[0x0][0x440] ;  /* 0x00011000ff1e7b82 */ /* 0x000e620000000a00 */
[----:B------:R-:W-:Y:S01]  /*1190*/  HADD2.F32 R5, -RZ, R5.H1_H1 ;  /* 0x30000005ff057230 */ /* 0x000fe20000004100 */
[----:B------:R-:W-:Y:S01]  /*11a0*/  SHF.L.U32 R125, R96, 0x8, RZ ;  /* 0x00000008607d7819 */ /* 0x000fe200000006ff */
[--C-:B------:R-:W-:Y:S01]  /*11b0*/  HADD2.F32 R129, -RZ, R6.reuse.H0_H0 ;  /* 0x20000006ff817230 */ /* 0x100fe20000004100 */
[----:B------:R-:W-:Y:S01]  /*11c0*/  SHF.L.U32 R124, R67, 0x8, RZ ;  /* 0x00000008437c7819 */ /* 0x000fe200000006ff */
[----:B------:R-:W-:-:S02]  /*11d0*/  HADD2.F32 R15, -RZ, R6.H1_H1 ;  /* 0x30000006ff0f7230 */ /* 0x000fc40000004100 */
[--C-:B------:R-:W-:Y:S01]  /*11e0*/  FADD.FTZ R134, R9, R82.reuse ;  /* 0x0000005209867221 */ /* 0x100fe20000010000 */
[----:B------:R-:W-:Y:S01]  /*11f0*/  HADD2.F32 R7, -RZ, R7.H1_H1 ;  /* 0x30000007ff077230 */ /* 0x000fe20000004100 */
[----:B------:R-:W2:Y:S01]  /*1200*/  LDC.64 R32, c[0x0][0x448] ;  /* 0x00011200ff207b82 */ /* 0x000ea20000000a00 */
[--C-:B------:R-:W-:Y:S01]  /*1210*/  FADD.FTZ R132, R11, R82.reuse ;  /* 0x000000520b847221 */ /* 0x100fe20000010000 */
[--C-:B------:R-:W-:Y:S01]  /*1220*/  FADD.FTZ R131, R131, R82.reuse ;  /* 0x0000005283837221 */ /* 0x100fe20000010000 */
[--C-:B------:R-:W-:Y:S01]  /*1230*/  FADD.FTZ R130, R5, R82.reuse ;  /* 0x0000005205827221 */ /* 0x100fe20000010000 */
[--C-:B------:R-:W-:Y:S01]  /*1240*/  FADD.FTZ R129, R129, R82.reuse ;  /* 0x0000005281817221 */ /* 0x100fe20000010000 */
[--C-:B------:R-:W-:Y:S01]  /*1250*/  FADD.FTZ R128, R15, R82.reuse ;  /* 0x000000520f807221 */ /* 0x100fe20000010000 */
[--C-:B------:R-:W-:Y:S01]  /*1260*/  FADD.FTZ R127, R127, R82.reuse ;  /* 0x000000527f7f7221 */ /* 0x100fe20000010000 */
[----:B------:R-:W-:Y:S01]  /*1270*/  FADD.FTZ R126, R7, R82 ;  /* 0x00000052077e7221 */ /* 0x000fe20000010000 */
[----:B------:R-:W3:Y:S01]  /*1280*/  LDC.64 R136, c[0x0][0x3e0] ;  /* 0x0000f800ff887b82 */ /* 0x000ee20000000a00 */
[----:B------:R-:W-:Y:S01]  /*1290*/  IADD3 R40, P1, PT, R3, R76, RZ ;  /* 0x0000004c03287210 */ /* 0x000fe20007f3e0ff */
[----:B------:R-:W-:Y:S01]  /*12a0*/  FADD.FTZ R145, R145, R145 ;  /* 0x0000009191917221 */ /* 0x000fe20000010000 */
[----:B------:R-:W-:Y:S01]  /*12b0*/  FADD.FTZ R144, R17, R17 ;  /* 0x0000001111907221 */ /* 0x000fe20000010000 */
[----:B------:R-:W-:Y:S01]  /*12c0*/  FADD.FTZ R143, R13, R13 ;  /* 0x0000000d0d8f7221 */ /* 0x000fe20000010000 */
[----:B------:R-:W-:Y:S01]  /*12d0*/  FADD.FTZ R142, R19, R19 ;  /* 0x00000013138e7221 */ /* 0x000fe20000010000 */
[----:B------:R-:W-:Y:S01]  /*12e0*/  FADD.FTZ R141, R14, R14 ;  /* 0x0000000e0e8d7221 */ /* 0x000fe20000010000 */
[----:B------:R-:W-:Y:S01]  /*12f0*/  FADD.FTZ R139, R139, R139 ;  /* 0x0000008b8b8b7221 */ /* 0x000fe20000010000 */
[----:B------:R-:W4:Y:S01]  /*1300*/  LDC.64 R34, c[0x0][0x3c0] ;  /* 0x0000f000ff227b82 */ /* 0x000f220000000a00 */
[----:B------:R-:W-:Y:S01]  /*1310*/  IADD3 R135, PT, PT, R67, -0x2, RZ ;  /* 0xfffffffe43877810 */ /* 0x000fe20007ffe0ff */
[----:B------:R-:W-:Y:S01]  /*1320*/  FMUL.FTZ R122, R134, R101 ;  /* 0x00000065867a7220 */ /* 0x000fe20000410000 */
[----:B------:R-:W-:Y:S01]  /*1330*/  LEA R133, R99, R86, 0x4 ;  /* 0x0000005663857211 */ /* 0x000fe200078e20ff */
[----:B------:R-:W-:Y:S01]  /*1340*/  FMUL.FTZ R121, R132, R100 ;  /* 0x0000006484797220 */ /* 0x000fe20000410000 */
[----:B------:R-:W-:Y:S01]  /*1350*/  MOV R97, RZ ;  /* 0x000000ff00617202 */ /* 0x000fe20000000f00 */
[----:B------:R-:W-:Y:S01]  /*1360*/  FMUL.FTZ R120, R131, R98 ;  /* 0x0000006283787220 */ /* 0x000fe20000410000 */
[----:B------:R-:W-:Y:S01]  /*1370*/  ISETP.EQ.AND P0, PT, R76, RZ, P0 ;  /* 0x000000ff4c00720c */ /* 0x000fe20000702270 */
[----:B------:R-:W0:Y:S01]  /*1380*/  LDC.64 R36, c[0x0][0x3a8] ;  /* 0x0000ea00ff247b82 */ /* 0x000e220000000a00 */
[----:B------:R-:W-:Y:S01]  /*1390*/  LOP3.LUT R125, R125, 0x100, RZ, 0xc0, !PT ;  /* 0x000001007d7d7812 */ /* 0x000fe200078ec0ff */
[----:B------:R-:W-:Y:S01]  /*13a0*/  FMUL.FTZ R119, R130, R103 ;  /* 0x0000006782777220 */ /* 0x000fe20000410000 */
[----:B------:R-:W-:Y:S01]  /*13b0*/  LOP3.LUT R124, R124, 0x100, RZ, 0xc0, !PT ;  /* 0x000001007c7c7812 */ /* 0x000fe200078ec0ff */
[----:B------:R-:W-:Y:S01]  /*13c0*/  FMUL.FTZ R118, R129, R102 ;  /* 0x0000006681767220 */ /* 0x000fe20000410000 */
[C---:B------:R-:W-:Y:S01]  /*13d0*/  IADD3 R123, PT, PT, R3.reuse, R76, RZ ;  /* 0x0000004c037b7210 */ /* 0x040fe20007ffe0ff */
[----:B------:R-:W-:Y:S01]  /*13e0*/  FMUL.FTZ R117, R128, R105 ;  /* 0x0000006980757220 */ /* 0x000fe20000410000 */
[----:B------:R-:W-:Y:S01]  /*13f0*/  LEA.HI.X.SX32 R41, R3, RZ, 0x1, P1 ;  /* 0x000000ff03297211 */ /* 0x000fe200008f0eff */
[----:B------:R-:W0:Y:S01]  /*1400*/  LDC.64 R38, c[0x0][0x4f0] ;  /* 0x00013c00ff267b82 */ /* 0x000e220000000a00 */
[----:B------:R-:W-:Y:S01]  /*1410*/  FMUL.FTZ R116, R127, R104 ;  /* 0x000000687f747220 */ /* 0x000fe20000410000 */
[----:B------:R-:W-:Y:S01]  /*1420*/  FMUL.FTZ R115, R126, R106 ;  /* 0x0000006a7e737220 */ /* 0x000fe20000410000 */
[----:B------:R-:W0:Y:S01]  /*1430*/  LDCU UR7, c[0x0][0x394] ;  /* 0x00007280ff0777ac */ /* 0x000e220008000800 */
[----:B------:R-:W0:Y:S01]  /*1440*/  LDCU UR8, c[0x0][0x38c] ;  /* 0x00007180ff0877ac */ /* 0x000e220008000800 */
[----:B------:R-:W-:-:S05]  /*1450*/  UMOV UR4, URZ ;  /* 0x000000ff00047c82 */ /* 0x000fca0008000000 */
.L_x_16504:
[----:B------:R-:W-:Y:S02]  /*1460*/  MOV R2, R22 ;  /* 0x0000001600027202 */ /* 0x000fe40000000f00 */
[----:B------:R-:W-:-:S03]  /*1470*/  MOV R3, R79 ;  /* 0x0000004f00037202 */ /* 0x000fc60000000f00 */
[----:B0-----:R-:W-:-:S04]  /*1480*/  IMAD.WIDE.U32 R2, R36, UR4, R2 ;  /* 0x0000000424027c25 */ /* 0x001fc8000f8e0002 */
[----:B------:R-:W-:Y:S01]  /*1490*/  IMAD R3, R37, UR4, R3 ;  /* 0x0000000425037c24 */ /* 0x000fe2000f8e0203 */
[----:B-1----:R-:W-:-:S04]  /*14a0*/  LEA R42, P1, R2, R30, 0x3 ;  /* 0x0000001e022a7211 */ /* 0x002fc800078218ff */
[----:B------:R-:W-:Y:S01]  /*14b0*/  LEA.HI.X R43, R2, R31, R3, 0x3, P1 ;  /* 0x0000001f022b7211 */ /* 0x000fe200008f1c03 */
[----:B---3--:R-:W-:-:S05]  /*14c0*/  IMAD.WIDE.U32 R2, R136, UR4, RZ ;  /* 0x0000000488027c25 */ /* 0x008fca000f8e00ff */
[----:B------:R-:W3:Y:S01]  /*14d0*/  LDG.E.64 R42, desc[UR16][R42.64] ;  /* 0x000000102a2a7981 */ /* 0x000ee2000c1e1b00 */
[----:B------:R-:W-:Y:S01]  /*14e0*/  IMAD R3, R137, UR4, R3 ;  /* 0x0000000489037c24 */ /* 0x000fe2000f8e0203 */
[----:B------:R-:W-:-:S04]  /*14f0*/  LEA R4, P1, R2, R69, 0x1 ;  /* 0x0000004502047211 */ /* 0x000fc800078208ff */
[----:B------:R-:W-:-:S03]  /*1500*/  LEA.HI.X R5, R2, R68, R3, 0x1, P1 ;  /* 0x0000004402057211 */ /* 0x000fc600008f0c03 */
[----:B------:R-:W-:-:S05]  /*1510*/  IMAD.WIDE.U32 R2, R46, 0x10, R4 ;  /* 0x000000102e027825 */ /* 0x000fca00078e0004 */
[----:B------:R-:W5:Y:S04]  /*1520*/  LDG.E.128 R8, desc[UR16][R2.64] ;  /* 0x0000001002087981 */ /* 0x000f68000c1e1d00 */
[----:B--2---:R0:W5:Y:S02]  /*1530*/  LDG.E.128 R12, desc[UR16][R2.64+0x200] ;  /* 0x00020010020c7981 */ /* 0x004164000c1e1d00 */
[----:B0-----:R-:W-:Y:S02]  /*1540*/  MOV R2, R20 ;  /* 0x0000001400027202 */ /* 0x001fe40000000f00 */
[----:B------:R-:W-:-:S03]  /*1550*/  MOV R3, R77 ;  /* 0x0000004d00037202 */ /* 0x000fc60000000f00 */
[----:B----4-:R-:W-:-:S04]  /*1560*/  IMAD.WIDE.U32 R4, R34, UR4, R2 ;  /* 0x0000000422047c25 */ /* 0x010fc8000f8e0002 */
[----:B------:R-:W-:Y:S01]  /*1570*/  IMAD R5, R35, UR4, R5 ;  /* 0x0000000423057c24 */ /* 0x000fe2000f8e0205 */
[----:B--2---:R-:W-:-:S04]  /*1580*/  LEA R44, P1, R4, R32, 0x3 ;  /* 0x00000020042c7211 */ /* 0x004fc800078218ff */
[----:B------:R-:W-:-:S06]  /*1590*/  LEA.HI.X R45, R4, R33, R5, 0x3, P1 ;  /* 0x00000021042d7211 */ /* 0x000fcc00008f1c05 */
[----:B------:R-:W2:Y:S01]  /*15a0*/  LDG.E.64 R44, desc[UR16][R44.64] ;  /* 0x000000102c2c7981 */ /* 0x000ea2000c1e1b00 */
[----:B------:R-:W0:Y:S01]  /*15b0*/  S2UR UR6, SR_CgaCtaId ;  /* 0x00000000000679c3 */ /* 0x000e220000008800 */
[C---:B------:R-:W-:Y:S01]  /*15c0*/  ISETP.NE.AND P1, PT, R76.reuse, RZ, PT ;  /* 0x000000ff4c00720c */ /* 0x040fe20003f25270 */
[----:B------:R-:W-:Y:S01]  /*15d0*/  UMOV UR5, 0x400 ;  /* 0x0000040000057882 */ /* 0x000fe20000000000 */
[----:B------:R-:W-:Y:S01]  /*15e0*/  ISETP.NE.AND P2, PT, R76, 0x1f, PT ;  /* 0x0000001f4c00780c */ /* 0x000fe20003f45270 */
[----:B------:R-:W-:Y:S01]  /*15f0*/  BSSY.RECONVERGENT B0, `(.L_x_16455) ;  /* 0x0000097000007945 */ /* 0x000fe20003800200 */
[----:B0-----:R-:W-:Y:S01]  /*1600*/  ULEA UR5, UR6, UR5, 0x18 ;  /* 0x0000000506057291 */ /* 0x001fe2000f8ec0ff */
[-C--:B---3--:R-:W-:Y:S01]  /*1610*/  FMUL.FTZ R4, R132, R43.reuse ;  /* 0x0000002b84047220 */ /* 0x088fe20000410000 */
[----:B------:R-:W-:Y:S01]  /*1620*/  FMUL.FTZ R155, R42, 1.4426950216293334961 ;  /* 0x3fb8aa3b2a9b7820 */ /* 0x000fe20000410000 */
[----:B------:R-:W-:Y:S02]  /*1630*/  FMUL.FTZ R3, R131, R43 ;  /* 0x0000002b83037220 */ /* 0x000fe40000410000 */
[----:B------:R-:W-:Y:S01]  /*1640*/  FMUL.RZ R5, R4, 0.15915493667125701904 ;  /* 0x3e22f98304057820 */ /* 0x000fe2000040c000 */
[----:B------:R-:W-:Y:S01]  /*1650*/  FMUL.FTZ R2, R132, R155 ;  /* 0x0000009b84027220 */ /* 0x000fe20000410000 */
[----:B------:R-:W-:Y:S01]  /*1660*/  FMUL.FTZ R4, R130, R43 ;  /* 0x0000002b82047220 */ /* 0x000fe20000410000 */
[----:B------:R-:W-:Y:S01]  /*1670*/  FMUL.RZ R6, R3, 0.15915493667125701904 ;  /* 0x3e22f98303067820 */ /* 0x000fe2000040c000 */
[----:B------:R-:W-:Y:S01]  /*1680*/  MUFU.SIN R146, R5 ;  /* 0x0000000500927308 */ /* 0x000fe20000000400 */
[-C--:B------:R-:W-:Y:S01]  /*1690*/  FMUL.FTZ R3, R131, R155.reuse ;  /* 0x0000009b83037220 */ /* 0x080fe20000410000 */
[----:B------:R-:W-:Y:S01]  /*16a0*/  FMUL.RZ R7, R4, 0.15915493667125701904 ;  /* 0x3e22f98304077820 */ /* 0x000fe2000040c000 */
[----:B------:R-:W-:-:S05]  /*16b0*/  FMUL.FTZ R4, R130, R155 ;  /* 0x0000009b82047220 */ /* 0x000fca0000410000 */
[----:B------:R0:W1:Y:S01]  /*16c0*/  MUFU.COS R148, R5 ;  /* 0x0000000500947308 */ /* 0x0000620000000000 */
[----:B-----5:R-:W-:Y:S04]  /*16d0*/  STS.128 [R86], R8 ;  /* 0x0000000856007388 */ /* 0x020fe80000000c00 */
[----:B------:R1:W-:Y:S03]  /*16e0*/  STS.128 [R86+0x200], R12 ;  /* 0x0002000c56007388 */ /* 0x0003e60000000c00 */
[----:B------:R3:W1:Y:S01]  /*16f0*/  MUFU.EX2 R147, R2 ;  /* 0x0000000200937308 */ /* 0x0006620000000800 */
[----:B0-----:R-:W-:-:S03]  /*1700*/  FMUL.FTZ R5, R128, R43 ;  /* 0x0000002b80057220 */ /* 0x001fc60000410000 */
[----:B------:R-:W-:Y:S01]  /*1710*/  MUFU.SIN R150, R6 ;  /* 0x0000000600967308 */ /* 0x000fe20000000400 */
[----:B------:R-:W-:Y:S01]  /*1720*/  FMUL.RZ R17, R5, 0.15915493667125701904 ;  /* 0x3e22f98305117820 */ /* 0x000fe2000040c000 */
[----:B------:R-:W-:Y:S01]  /*1730*/  FMUL.FTZ R5, R128, R155 ;  /* 0x0000009b80057220 */ /* 0x000fe20000410000 */
[----:B---3--:R-:W-:-:S05]  /*1740*/  FMUL.FTZ R2, R129, R43 ;  /* 0x0000002b81027220 */ /* 0x008fca0000410000 */
[----:B------:R0:W-:Y:S01]  /*1750*/  MUFU.COS R152, R6 ;  /* 0x0000000600987308 */ /* 0x0001e20000000000 */
[----:B------:R-:W-:Y:S01]  /*1760*/  FMUL.RZ R16, R2, 0.15915493667125701904 ;  /* 0x3e22f98302107820 */ /* 0x000fe2000040c000 */
[----:B------:R-:W-:Y:S01]  /*1770*/  FMUL.FTZ R2, R129, R155 ;  /* 0x0000009b81027220 */ /* 0x000fe20000410000 */
[C---:B-1----:R-:W-:Y:S01]  /*1780*/  FMUL.FTZ R15, R147.reuse, R148 ;  /* 0x00000094930f7220 */ /* 0x042fe20000410000 */
[----:B------:R-:W-:-:S04]  /*1790*/  FMUL.FTZ R147, R147, R146 ;  /* 0x0000009293937220 */ /* 0x000fc80000410000 */
[----:B------:R-:W-:Y:S01]  /*17a0*/  MUFU.SIN R154, R7 ;  /* 0x00000007009a7308 */ /* 0x000fe20000000400 */
[----:B0-----:R-:W-:-:S04]  /*17b0*/  FMUL.FTZ R6, R127, R43 ;  /* 0x0000002b7f067220 */ /* 0x001fc80000410000 */
[----:B------:R-:W-:-:S03]  /*17c0*/  FMUL.RZ R161, R6, 0.15915493667125701904 ;  /* 0x3e22f98306a17820 */ /* 0x000fc6000040c000 */
[----:B------:R0:W1:Y:S08]  /*17d0*/  MUFU.COS R156, R7 ;  /* 0x00000007009c7308 */ /* 0x0000700000000000 */
[----:B------:R3:W1:Y:S01]  /*17e0*/  MUFU.EX2 R149, R4 ;  /* 0x0000000400957308 */ /* 0x0006620000000800 */
[----:B0-----:R-:W-:-:S03]  /*17f0*/  FMUL.FTZ R7, R126, R155 ;  /* 0x0000009b7e077220 */ /* 0x001fc60000410000 */
[----:B------:R-:W-:Y:S01]  /*1800*/  MUFU.SIN R158, R16 ;  /* 0x00000010009e7308 */ /* 0x000fe20000000400 */
[----:B---3--:R-:W-:-:S07]  /*1810*/  FMUL.FTZ R4, R127, R155 ;  /* 0x0000009b7f047220 */ /* 0x008fce0000410000 */
[----:B------:R-:W-:Y:S01]  /*1820*/  MUFU.COS R160, R16 ;  /* 0x0000001000a07308 */ /* 0x000fe20000000000 */
[C---:B-1----:R-:W-:Y:S01]  /*1830*/  FMUL.FTZ R148, R149.reuse, R156 ;  /* 0x0000009c95947220 */ /* 0x042fe20000410000 */
[----:B------:R-:W-:-:S06]  /*1840*/  FMUL.FTZ R149, R149, R154 ;  /* 0x0000009a95957220 */ /* 0x000fcc0000410000 */
[----:B------:R-:W-:Y:S08]  /*1850*/  MUFU.SIN R162, R17 ;  /* 0x0000001100a27308 */ /* 0x000ff00000000400 */
[----:B------:R0:W1:Y:S01]  /*1860*/  MUFU.COS R164, R17 ;  /* 0x0000001100a47308 */ /* 0x0000620000000000 */
[----:B------:R-:W-:-:S07]  /*1870*/  NOP ;  /* 0x0000000000007918 */ /* 0x000fce0000000000 */
[----:B------:R-:W-:Y:S01]  /*1880*/  MUFU.EX2 R153, R5 ;  /* 0x0000000500997308 */ /* 0x000fe20000000800 */
[----:B0-----:R-:W0:Y:S03]  /*1890*/  LDS.128 R16, [R133] ;  /* 0x0000000085107984 */ /* 0x001e260000000c00 */
[----:B------:R-:W-:Y:S04]  /*18a0*/  MUFU.EX2 R157, R4 ;  /* 0x00000004009d7308 */ /* 0x000fe80000000800 */
[----:B------:R3:W-:Y:S04]  /*18b0*/  MUFU.EX2 R159, R7 ;  /* 0x00000007009f7308 */ /* 0x0007e80000000800 */
[----:B------:R4:W-:Y:S04]  /*18c0*/  MUFU.EX2 R151, R2 ;  /* 0x0000000200977308 */ /* 0x0009e80000000800 */
[----:B------:R-:W5:Y:S01]  /*18d0*/  MUFU.EX2 R3, R3 ;  /* 0x0000000300037308 */ /* 0x000f620000000800 */
[----:B---3--:R-:W3:Y:S03]  /*18e0*/  LDS.128 R4, [R133+0x10] ;  /* 0x0000100085047984 */ /* 0x008ee60000000c00 */
[----:B------:R-:W2:Y:S01]  /*18f0*/  MUFU.SIN R166, R161 ;  /* 0x000000a100a67308 */ /* 0x000ea20000000400 */
[----:B----4-:R-:W-:-:S04]  /*1900*/  FMUL.FTZ R2, R126, R43 ;  /* 0x0000002b7e027220 */ /* 0x010fc80000410000 */
[----:B------:R-:W-:Y:S01]  /*1910*/  FMUL.RZ R163, R2, 0.15915493667125701904 ;  /* 0x3e22f98302a37820 */ /* 0x000fe2000040c000 */
[----:B------:R-:W-:Y:S02]  /*1920*/  FMUL.FTZ R2, R134, R43 ;  /* 0x0000002b86027220 */ /* 0x000fe40000410000 */
[----:B------:R-:W4:Y:S02]  /*1930*/  MUFU.COS R168, R161 ;  /* 0x000000a100a87308 */ /* 0x000f240000000000 */
[----:B------:R-:W-:Y:S01]  /*1940*/  FMUL.RZ R10, R2, 0.15915493667125701904 ;  /* 0x3e22f983020a7820 */ /* 0x000fe2000040c000 */
[----:B------:R-:W-:Y:S01]  /*1950*/  FMUL.FTZ R2, R134, R155 ;  /* 0x0000009b86027220 */ /* 0x000fe20000410000 */
[C---:B-----5:R-:W-:Y:S01]  /*1960*/  FMUL.FTZ R14, R3.reuse, R152 ;  /* 0x00000098030e7220 */ /* 0x060fe20000410000 */
[----:B------:R-:W-:Y:S01]  /*1970*/  FMUL.FTZ R146, R3, R150 ;  /* 0x0000009603927220 */ /* 0x000fe20000410000 */
[----:B------:R-:W-:Y:S01]  /*1980*/  IADD3 R3, PT, PT, R125, UR4, RZ ;  /* 0x000000047d037c10 */ /* 0x000fe2000fffe0ff */
[----:B-1----:R-:W-:Y:S01]  /*1990*/  FMUL.FTZ R152, R153, R164 ;  /* 0x000000a499987220 */ /* 0x002fe20000410000 */
[----:B------:R-:W1:Y:S01]  /*19a0*/  MUFU.COS R8, R163 ;  /* 0x000000a300087308 */ /* 0x000e620000000000 */
[----:B------:R-:W-:Y:S01]  /*19b0*/  FMUL.FTZ R150, R151, R160 ;  /* 0x000000a097967220 */ /* 0x000fe20000410000 */
[----:B--2---:R-:W-:Y:S01]  /*19c0*/  FMUL.FTZ R155, R157, R166 ;  /* 0x000000a69d9b7220 */ /* 0x004fe20000410000 */
[----:B------:R-:W-:Y:S01]  /*19d0*/  FMUL.FTZ R153, R153, R162 ;  /* 0x000000a299997220 */ /* 0x000fe20000410000 */
[----:B------:R-:W-:Y:S01]  /*19e0*/  FMUL.FTZ R151, R151, R158 ;  /* 0x0000009e97977220 */ /* 0x000fe20000410000 */
[----:B0-----:R-:W-:-:S02]  /*19f0*/  HADD2.F32 R175, -RZ, R17.H1_H1 ;  /* 0x30000011ffaf7230 */ /* 0x001fc40000004100 */
[----:B------:R-:W-:Y:S01]  /*1a00*/  HADD2.F32 R169, -RZ, R19.H0_H0 ;  /* 0x20000013ffa97230 */ /* 0x000fe20000004100 */
[----:B------:R-:W0:Y:S01]  /*1a10*/  MUFU.SIN R170, R163 ;  /* 0x000000a300aa7308 */ /* 0x000e220000000400 */
[----:B------:R-:W-:Y:S02]  /*1a20*/  HADD2.F32 R176, -RZ, R16.H1_H1 ;  /* 0x30000010ffb07230 */ /* 0x000fe40000004100 */
[----:B----4-:R-:W-:Y:S01]  /*1a30*/  FMUL.FTZ R154, R157, R168 ;  /* 0x000000a89d9a7220 */ /* 0x010fe20000410000 */
[--C-:B------:R-:W-:Y:S02]  /*1a40*/  HADD2.F32 R171, -RZ, R18.reuse.H1_H1 ;  /* 0x30000012ffab7230 */ /* 0x100fe40000004100 */
[----:B------:R-:W-:Y:S02]  /*1a50*/  HADD2.F32 R172, -RZ, R17.H0_H0 ;  /* 0x20000011ffac7230 */ /* 0x000fe40000004100 */
[----:B------:R-:W-:Y:S01]  /*1a60*/  HADD2.F32 R167, -RZ, R18.H0_H0 ;  /* 0x20000012ffa77230 */ /* 0x000fe20000004100 */
[----:B------:R-:W-:Y:S01]  /*1a70*/  MUFU.SIN R11, R10 ;  /* 0x0000000a000b7308 */ /* 0x000fe20000000400 */
[----:B-1----:R-:W-:Y:S01]  /*1a80*/  FMUL.FTZ R156, R159, R8 ;  /* 0x000000089f9c7220 */ /* 0x002fe20000410000 */
[----:B------:R-:W-:Y:S01]  /*1a90*/  SEL R8, R3, R66, !P1 ;  /* 0x0000004203087207 */ /* 0x000fe20004800000 */
[----:B------:R-:W-:-:S02]  /*1aa0*/  HADD2.F32 R3, -RZ, R16.H0_H0 ;  /* 0x20000010ff037230 */ /* 0x000fc40000004100 */
[----:B------:R-:W-:Y:S01]  /*1ab0*/  FMUL.FTZ R16, R44, R171 ;  /* 0x000000ab2c107220 */ /* 0x000fe20000410000 */
[----:B---3--:R-:W-:Y:S01]  /*1ac0*/  HADD2.F32 R165, -RZ, R4.H1_H1 ;  /* 0x30000004ffa57230 */ /* 0x008fe20000004100 */
[----:B------:R-:W-:Y:S01]  /*1ad0*/  LEA R8, R8, UR5, 0x3 ;  /* 0x0000000508087c11 */ /* 0x000fe2000f8e18ff */
[----:B------:R-:W1:Y:S01]  /*1ae0*/  MUFU.COS R9, R10 ;  /* 0x0000000a00097308 */ /* 0x000e620000000000 */
[----:B------:R-:W-:Y:S02]  /*1af0*/  HADD2.F32 R161, -RZ, R5.H1_H1 ;  /* 0x30000005ffa17230 */ /* 0x000fe40000004100 */
[----:B0-----:R-:W-:Y:S01]  /*1b00*/  FMUL.FTZ R157, R159, R170 ;  /* 0x000000aa9f9d7220 */ /* 0x001fe20000410000 */
[----:B------:R-:W-:Y:S02]  /*1b10*/  HADD2.F32 R170, -RZ, R19.H1_H1 ;  /* 0x30000013ffaa7230 */ /* 0x000fe40000004100 */
[----:B------:R-:W-:Y:S01]  /*1b20*/  FMUL.FTZ R17, R45, R165 ;  /* 0x000000a52d117220 */ /* 0x000fe20000410000 */
[----:B------:R-:W-:-:S02]  /*1b30*/  HADD2.F32 R19, -RZ, R6.H1_H1 ;  /* 0x30000006ff137230 */ /* 0x000fc40000004100 */
[C---:B------:R-:W-:Y:S01]  /*1b40*/  FMUL.FTZ R174, R45.reuse, R161 ;  /* 0x000000a12dae7220 */ /* 0x040fe20000410000 */
[----:B------:R-:W-:Y:S01]  /*1b50*/  HADD2.F32 R13, -RZ, R7.H1_H1 ;  /* 0x30000007ff0d7230 */ /* 0x000fe20000004100 */
[----:B------:R-:W1:Y:S01]  /*1b60*/  MUFU.EX2 R2, R2 ;  /* 0x0000000200027308 */ /* 0x000e620000000800 */
[----:B------:R-:W-:Y:S02]  /*1b70*/  HADD2.F32 R164, -RZ, R4.H0_H0 ;  /* 0x20000004ffa47230 */ /* 0x000fe40000004100 */
[----:B------:R-:W-:Y:S01]  /*1b80*/  FMUL.FTZ R180, R44, R19 ;  /* 0x000000132cb47220 */ /* 0x000fe20000410000 */
[----:B------:R-:W-:Y:S02]  /*1b90*/  HADD2.F32 R18, -RZ, R6.H0_H0 ;  /* 0x20000006ff127230 */ /* 0x000fe40000004100 */
[C---:B------:R-:W-:Y:S01]  /*1ba0*/  FMUL.FTZ R6, R45.reuse, R171 ;  /* 0x000000ab2d067220 */ /* 0x040fe20000410000 */
[----:B------:R-:W-:Y:S02]  /*1bb0*/  HADD2.F32 R159, -RZ, R5.H0_H0 ;  /* 0x20000005ff9f7230 */ /* 0x000fe40000004100 */
[----:B------:R-:W-:Y:S01]  /*1bc0*/  FMUL.FTZ R5, R45, R176 ;  /* 0x000000b02d057220 */ /* 0x000fe20000410000 */
[----:B------:R-:W-:-:S02]  /*1bd0*/  HADD2.F32 R12, -RZ, R7.H0_H0 ;  /* 0x20000007ff0c7230 */ /* 0x000fc40000004100 */
[C---:B------:R-:W-:Y:S01]  /*1be0*/  FMUL.FTZ R4, R44.reuse, R175 ;  /* 0x000000af2c047220 */ /* 0x040fe20000410000 */
[CC--:B------:R-:W-:Y:S01]  /*1bf0*/  FMUL.FTZ R160, R45.reuse, R170.reuse ;  /* 0x000000aa2da07220 */ /* 0x0c0fe20000410000 */
[C---:B------:R-:W-:Y:S01]  /*1c00*/  FMUL.FTZ R162, R44.reuse, R170 ;  /* 0x000000aa2ca27220 */ /* 0x040fe20000410000 */
[----:B------:R-:W-:Y:S01]  /*1c10*/  FMUL.FTZ R178, R44, R161 ;  /* 0x000000a12cb27220 */ /* 0x000fe20000410000 */
[C---:B------:R-:W-:Y:S01]  /*1c20*/  FMUL.FTZ R179, R45.reuse, R19 ;  /* 0x000000132db37220 */ /* 0x040fe20000410000 */
[C---:B------:R-:W-:Y:S01]  /*1c30*/  FMUL.FTZ R183, R45.reuse, R13 ;  /* 0x0000000d2db77220 */ /* 0x040fe20000410000 */
[C---:B-1----:R-:W-:Y:S01]  /*1c40*/  FMUL.FTZ R10, R2.reuse, R9 ;  /* 0x00000009020a7220 */ /* 0x042fe20000410000 */
[----:B------:R-:W-:Y:S01]  /*1c50*/  FMUL.FTZ R11, R2, R11 ;  /* 0x0000000b020b7220 */ /* 0x000fe20000410000 */
[C---:B------:R-:W-:Y:S01]  /*1c60*/  FMUL.FTZ R9, R45.reuse, R175 ;  /* 0x000000af2d097220 */ /* 0x040fe20000410000 */
[C---:B------:R-:W-:Y:S01]  /*1c70*/  FMUL.FTZ R2, R44.reuse, R176 ;  /* 0x000000b02c027220 */ /* 0x040fe20000410000 */
[C---:B------:R-:W-:Y:S01]  /*1c80*/  FMUL.FTZ R182, R44.reuse, R13 ;  /* 0x0000000d2cb67220 */ /* 0x040fe20000410000 */
[C---:B------:R-:W-:Y:S01]  /*1c90*/  FFMA.FTZ R181, R45.reuse, R18, R180 ;  /* 0x000000122db57223 */ /* 0x040fe200000100b4 */
[----:B------:R0:W-:Y:S01]  /*1ca0*/  STS.64 [R8+0x10b0], R10 ;  /* 0x0010b00a08007388 */ /* 0x0001e20000000a00 */
[CC--:B------:R-:W-:Y:S01]  /*1cb0*/  FFMA.FTZ R158, R44.reuse, R172.reuse, -R9 ;  /* 0x000000ac2c9e7223 */ /* 0x0c0fe20000010809 */
[C---:B------:R-:W-:Y:S01]  /*1cc0*/  FFMA.FTZ R7, R45.reuse, R3, R2 ;  /* 0x000000032d077223 */ /* 0x040fe20000010002 */
[C---:B------:R-:W-:Y:S01]  /*1cd0*/  FFMA.FTZ R9, R44.reuse, R167, -R6 ;  /* 0x000000a72c097223 */ /* 0x040fe20000010806 */
[C---:B------:R-:W-:Y:S01]  /*1ce0*/  FFMA.FTZ R5, R44.reuse, R3, -R5 ;  /* 0x000000032c057223 */ /* 0x040fe20000010805 */
[C---:B------:R-:W-:Y:S01]  /*1cf0*/  FFMA.FTZ R4, R45.reuse, R172, R4 ;  /* 0x000000ac2d047223 */ /* 0x040fe20000010004 */
[C---:B------:R-:W-:Y:S01]  /*1d00*/  FFMA.FTZ R163, R45.reuse, R167, R16 ;  /* 0x000000a72da37223 */ /* 0x040fe20000010010 */
[CC--:B------:R-:W-:Y:S01]  /*1d10*/  FFMA.FTZ R166, R44.reuse, R169.reuse, -R160 ;  /* 0x000000a92ca67223 */ /* 0x0c0fe200000108a0 */
[C---:B------:R-:W-:Y:S01]  /*1d20*/  FFMA.FTZ R168, R45.reuse, R169, R162 ;  /* 0x000000a92da87223 */ /* 0x040fe200000100a2 */
[C---:B------:R-:W-:Y:S01]  /*1d30*/  FFMA.FTZ R173, R44.reuse, R164, -R17 ;  /* 0x000000a42cad7223 */ /* 0x040fe20000010811 */
[CC--:B------:R-:W-:Y:S01]  /*1d40*/  FFMA.FTZ R2, R44.reuse, R159.reuse, -R174 ;  /* 0x0000009f2c027223 */ /* 0x0c0fe200000108ae */
[C---:B------:R-:W-:Y:S01]  /*1d50*/  FFMA.FTZ R178, R45.reuse, R159, R178 ;  /* 0x0000009f2db27223 */ /* 0x040fe200000100b2 */
[C---:B0-----:R-:W-:Y:S01]  /*1d60*/  FMUL.FTZ R8, R44.reuse, R165 ;  /* 0x000000a52c087220 */ /* 0x041fe20000410000 */
[C---:B------:R-:W-:Y:S01]  /*1d70*/  FFMA.FTZ R179, R44.reuse, R18, -R179 ;  /* 0x000000122cb37223 */ /* 0x040fe200000108b3 */
[-C--:B------:R-:W-:Y:S01]  /*1d80*/  FFMA.FTZ R6, R44, R12.reuse, -R183 ;  /* 0x0000000c2c067223 */ /* 0x080fe200000108b7 */
[C---:B------:R-:W-:Y:S01]  /*1d90*/  FFMA.FTZ R182, R45.reuse, R12, R182 ;  /* 0x0000000c2db67223 */ /* 0x040fe200000100b6 */
[----:B------:R-:W-:Y:S01]  /*1da0*/  FFMA.FTZ R177, R45, R164, R8 ;  /* 0x000000a42db17223 */ /* 0x000fe20000010008 */
[----:B------:R-:W-:Y:S01]  /*1db0*/  FMUL.FTZ R180, R140, -R181 ;  /* 0x800000b58cb47220 */ /* 0x000fe20000410000 */
        /* <DEDUP_REMOVED lines=25> */
.L_x_16456:
[----:B------:R0:W1:Y:S02]  /*1f50*/  LDS.64 R8, [R187+0x20b8] ;  /* 0x0020b800bb087984 */ /* 0x0000640000000a00 */
.L_x_16457:
[----:B------:R-:W-:Y:S05]  /*1f60*/  BSYNC.RECONVERGENT B0 ;  /* 0x0000000000007941 */ /* 0x000fea0003800200 */
.L_x_16455:
        /* <DEDUP_REMOVED lines=11> */
[----:B------:R-:W-:Y:S02]  /*2020*/  BSSY.RECONVERGENT B0, `(.L_x_16458) ;  /* 0x000011d000007945 */ /* 0x000fe40003800200 */
        /* <DEDUP_REMOVED lines=8> */
[C---:B--2---:R-:W-:Y:S01]  /*20b0*/  FMUL.FTZ R7, R149.reuse, R189 ;  /* 0x000000bd95077220 */ /* 0x044fe20000410000 */
[----:B------:R-:W-:-:S03]  /*20c0*/  FMUL.FTZ R6, R149, R2 ;  /* 0x0000000295067220 */ /* 0x000fc60000410000 */
[C---:B------:R-:W-:Y:S01]  /*20d0*/  FFMA.FTZ R7, R148.reuse, R2, R7 ;  /* 0x0000000294077223 */ /* 0x040fe20000010007 */
[----:B------:R-:W-:Y:S01]  /*20e0*/  FFMA.FTZ R6, R148, R189, -R6 ;  /* 0x000000bd94067223 */ /* 0x000fe20000010806 */
[----:B------:R-:W-:Y:S02]  /*20f0*/  FMUL.FTZ R2, R10, R147 ;  /* 0x000000930a027220 */ /* 0x000fe40000410000 */
[----:B------:R-:W-:Y:S01]  /*2100*/  FADD.FTZ R183, RZ, R7 ;  /* 0x00000007ffb77221 */ /* 0x000fe20000010000 */
[----:B------:R-:W-:-:S03]  /*2110*/  FADD.FTZ R6, R119, R6 ;  /* 0x0000000677067221 */ /* 0x000fc60000010000 */
[C---:B------:R-:W-:Y:S01]  /*2120*/  FMUL.FTZ R7, R151.reuse, R183 ;  /* 0x000000b797077220 */ /* 0x040fe20000410000 */
[----:B------:R-:W-:-:S03]  /*2130*/  FMUL.FTZ R184, R151, R6 ;  /* 0x0000000697b87220 */ /* 0x000fc60000410000 */
[C---:B------:R-:W-:Y:S01]  /*2140*/  FFMA.FTZ R185, R150.reuse, R6, -R7 ;  /* 0x0000000696b97223 */ /* 0x040fe20000010807 */
[C---:B------:R-:W-:Y:S01]  /*2150*/  FMUL.FTZ R7, R11.reuse, R147 ;  /* 0x000000930b077220 */ /* 0x040fe20000410000 */
[----:B------:R-:W-:Y:S01]  /*2160*/  FFMA.FTZ R184, R150, R183, R184 ;  /* 0x000000b796b87223 */ /* 0x000fe200000100b8 */
[-C--:B------:R-:W-:Y:S01]  /*2170*/  FFMA.FTZ R183, R11, R15.reuse, R2 ;  /* 0x0000000f0bb77223 */ /* 0x080fe20000010002 */
[----:B------:R-:W-:Y:S01]  /*2180*/  FADD.FTZ R6, R118, R185 ;  /* 0x000000b976067221 */ /* 0x000fe20000010000 */
[----:B------:R-:W-:Y:S01]  /*2190*/  FFMA.FTZ R7, R10, R15, -R7 ;  /* 0x0000000f0a077223 */ /* 0x000fe20000010807 */
        /* <DEDUP_REMOVED lines=9> */
[CC--:B------:R-:W-:Y:S01]  /*2230*/  FMUL.FTZ R6, R149.reuse, R2.reuse ;  /* 0x0000000295067220 */ /* 0x0c0fe20000410000 */
[----:B------:R-:W-:Y:S01]  /*2240*/  FADD.FTZ R191, RZ, R191 ;  /* 0x000000bfffbf7221 */ /* 0x000fe20000010000 */
[-C--:B------:R-:W-:Y:S01]  /*2250*/  FMUL.FTZ R7, R149, R185.reuse ;  /* 0x000000b995077220 */ /* 0x080fe20000410000 */
[----:B------:R-:W-:Y:S01]  /*2260*/  FADD.FTZ R184, R117, R184 ;  /* 0x000000b875b87221 */ /* 0x000fe20000010000 */
[C---:B------:R-:W-:Y:S01]  /*2270*/  FFMA.FTZ R6, R148.reuse, R185, R6 ;  /* 0x000000b994067223 */ /* 0x040fe20000010006 */
[C---:B------:R-:W-:Y:S01]  /*2280*/  FMUL.FTZ R183, R155.reuse, R191 ;  /* 0x000000bf9bb77220 */ /* 0x040fe20000410000 */
[----:B------:R-:W-:Y:S01]  /*2290*/  FFMA.FTZ R7, R148, R2, -R7 ;  /* 0x0000000294077223 */ /* 0x000fe20000010807 */
[----:B------:R-:W-:Y:S01]  /*22a0*/  FMUL.FTZ R186, R155, R184 ;  /* 0x000000b89bba7220 */ /* 0x000fe20000410000 */
[C---:B------:R-:W-:Y:S01]  /*22b0*/  FMUL.FTZ R2, R151.reuse, R6 ;  /* 0x0000000697027220 */ /* 0x040fe20000410000 */
[C---:B------:R-:W-:Y:S01]  /*22c0*/  FFMA.FTZ R185, R154.reuse, R184, -R183 ;  /* 0x000000b89ab97223 */ /* 0x040fe200000108b7 */
        /* <DEDUP_REMOVED lines=18> */
[----:B------:R-:W-:-:S02]  /*23f0*/  FFMA.FTZ R185, R154, R7, -R185 ;  /* 0x000000079ab97223 */ /* 0x000fc400000108b9 */
[----:B------:R-:W2:Y:S01]  /*2400*/  SHFL.UP PT, R192, R2, 0x1, RZ ;  /* 0x0420000002c07989 */ /* 0x000ea200000e00ff */
[----:B------:R-:W-:Y:S01]  /*2410*/  FFMA.FTZ R184, R154, R183, R184 ;  /* 0x000000b79ab87223 */ /* 0x000fe200000100b8 */
[C---:B------:R-:W-:Y:S02]  /*2420*/  FMUL.FTZ R7, R157.reuse, R185 ;  /* 0x000000b99d077220 */ /* 0x040fe40000410000 */
        /* <DEDUP_REMOVED lines=51> */
[-C--:B0-----:R-:W-:Y:S01]  /*2760*/  FMUL.FTZ R194, R7, R192.reuse ;  /* 0x000000c007c27220 */ /* 0x081fe20000410000 */
[C---:B------:R-:W-:Y:S01]  /*2770*/  FMUL.FTZ R192, R183.reuse, R192 ;  /* 0x000000c0b7c07220 */ /* 0x040fe20000410000 */
[-C--:B--2---:R-:W-:Y:S01]  /*2780*/  FMUL.FTZ R185, R183, R186.reuse ;  /* 0x000000bab7b97220 */ /* 0x084fe20000410000 */
[----:B------:R-:W-:-:S02]  /*2790*/  FMUL.FTZ R186, R7, R186 ;  /* 0x000000ba07ba7220 */ /* 0x000fc40000410000 */
[-C--:B---3--:R-:W-:Y:S01]  /*27a0*/  FFMA.FTZ R191, R7, R190.reuse, R192 ;  /* 0x000000be07bf7223 */ /* 0x088fe200000100c0 */
[----:B------:R-:W-:Y:S01]  /*27b0*/  FFMA.FTZ R189, R183, R190, -R194 ;  /* 0x000000beb7bd7223 */ /* 0x000fe200000108c2 */
[----:B-1----:R-:W-:Y:S01]  /*27c0*/  FMUL.FTZ R190, R156, R9 ;  /* 0x000000099cbe7220 */ /* 0x002fe20000410000 */
[----:B-----5:R-:W-:Y:S01]  /*27d0*/  @P2 FFMA.FTZ R7, R7, R184, R185 ;  /* 0x000000b807072223 */ /* 0x020fe200000100b9 */
[CC--:B------:R-:W-:Y:S01]  /*27e0*/  FMUL.FTZ R185, R157.reuse, R182.reuse ;  /* 0x000000b69db97220 */ /* 0x0c0fe20000410000 */
[----:B------:R-:W-:Y:S01]  /*27f0*/  @P2 FADD.FTZ R2, R2, R191 ;  /* 0x000000bf02022221 */ /* 0x000fe20000010000 */
[CC--:B------:R-:W-:Y:S01]  /*2800*/  FMUL.FTZ R191, R157.reuse, R181.reuse ;  /* 0x000000b59dbf7220 */ /* 0x0c0fe20000410000 */
[----:B------:R-:W-:Y:S01]  /*2810*/  @P2 FADD.FTZ R6, R6, R189 ;  /* 0x000000bd06062221 */ /* 0x000fe20000010000 */
[C---:B------:R-:W-:Y:S01]  /*2820*/  FFMA.FTZ R192, R156.reuse, R181, R185 ;  /* 0x000000b59cc07223 */ /* 0x040fe200000100b9 */
[C---:B------:R-:W-:Y:S01]  /*2830*/  FMUL.FTZ R185, R157.reuse, R9 ;  /* 0x000000099db97220 */ /* 0x040fe20000410000 */
[----:B------:R-:W-:Y:S01]  /*2840*/  FFMA.FTZ R193, R156, R182, -R191 ;  /* 0x000000b69cc17223 */ /* 0x000fe200000108bf */
[----:B------:R-:W-:Y:S01]  /*2850*/  FFMA.FTZ R191, -R157, R8, -R190 ;  /* 0x000000089dbf7223 */ /* 0x000fe200000109be */
[----:B------:R-:W-:Y:S01]  /*2860*/  FADD.FTZ R194, R179, R192 ;  /* 0x000000c0b3c27221 */ /* 0x000fe20000010000 */
[----:B------:R-:W-:Y:S01]  /*2870*/  @P2 FFMA.FTZ R183, R183, R184, -R186 ;  /* 0x000000b8b7b72223 */ /* 0x000fe200000108ba */
[----:B------:R-:W-:Y:S01]  /*2880*/  FADD.FTZ R193, R180, R193 ;  /* 0x000000c1b4c17221 */ /* 0x000fe20000010000 */
[----:B------:R-:W0:Y:S01]  /*2890*/  SHFL.UP PT, R192, R2, 0x10, RZ ;  /* 0x0600000002c07989 */ /* 0x000e2200000e00ff */
[C---:B------:R-:W-:Y:S01]  /*28a0*/  FMUL.FTZ R190, R155.reuse, R194 ;  /* 0x000000c29bbe7220 */ /* 0x040fe20000410000 */
[----:B------:R-:W-:Y:S01]  /*28b0*/  FFMA.FTZ R185, R156, R8, -R185 ;  /* 0x000000089cb97223 */ /* 0x000fe200000108b9 */
[C---:B------:R-:W-:Y:S01]  /*28c0*/  FMUL.FTZ R195, R155.reuse, R191 ;  /* 0x000000bf9bc37220 */ /* 0x040fe20000410000 */
[----:B------:R-:W-:Y:S01]  /*28d0*/  SHFL.UP PT, R186, R7, 0x10, RZ ;  /* 0x0600000007ba7989 */ /* 0x000fe200000e00ff */
[CC--:B------:R-:W-:Y:S01]  /*28e0*/  FFMA.FTZ R189, R154.reuse, R193.reuse, -R190 ;  /* 0x000000c19abd7223 */ /* 0x0c0fe200000108be */
[C---:B------:R-:W-:Y:S01]  /*28f0*/  FMUL.FTZ R193, R155.reuse, R193 ;  /* 0x000000c19bc17220 */ /* 0x040fe20000410000 */
[-C--:B------:R-:W-:Y:S01]  /*2900*/  FMUL.FTZ R196, R155, R185.reuse ;  /* 0x000000b99bc47220 */ /* 0x080fe20000410000 */
[----:B------:R-:W1:Y:S01]  /*2910*/  SHFL.UP PT, R190, R6, 0x10, RZ ;  /* 0x0600000006be7989 */ /* 0x000e6200000e00ff */
[C---:B------:R-:W-:Y:S01]  /*2920*/  FFMA.FTZ R195, R154.reuse, R185, R195 ;  /* 0x000000b99ac37223 */ /* 0x040fe200000100c3 */
[----:B------:R-:W-:Y:S01]  /*2930*/  FFMA.FTZ R194, R154, R194, R193 ;  /* 0x000000c29ac27223 */ /* 0x000fe200000100c1 */
[----:B------:R-:W-:Y:S01]  /*2940*/  FADD.FTZ R189, R178, R189 ;  /* 0x000000bdb2bd7221 */ /* 0x000fe20000010000 */
[----:B------:R-:W2:Y:S01]  /*2950*/  SHFL.UP PT, R184, R183, 0x10, RZ ;  /* 0x06000000b7b87989 */ /* 0x000ea200000e00ff */
[----:B------:R-:W-:Y:S01]  /*2960*/  FFMA.FTZ R196, R154, R191, -R196 ;  /* 0x000000bf9ac47223 */ /* 0x000fe200000108c4 */
[----:B------:R-:W-:Y:S01]  /*2970*/  FADD.FTZ R194, R177, R194 ;  /* 0x000000c2b1c27221 */ /* 0x000fe20000010000 */
[C---:B------:R-:W-:Y:S01]  /*2980*/  FMUL.FTZ R191, R153.reuse, R195 ;  /* 0x000000c399bf7220 */ /* 0x040fe20000410000 */
[CC--:B------:R-:W-:Y:S01]  /*2990*/  FMUL.FTZ R193, R153.reuse, R189.reuse ;  /* 0x000000bd99c17220 */ /* 0x0c0fe20000410000 */
[C---:B------:R-:W-:Y:S01]  /*29a0*/  FMUL.FTZ R185, R153.reuse, R196 ;  /* 0x000000c499b97220 */ /* 0x040fe20000410000 */
[----:B------:R-:W-:Y:S01]  /*29b0*/  FMUL.FTZ R198, R153, R194 ;  /* 0x000000c299c67220 */ /* 0x000fe20000410000 */
[C---:B------:R-:W-:Y:S01]  /*29c0*/  FFMA.FTZ R191, R152.reuse, R196, -R191 ;  /* 0x000000c498bf7223 */ /* 0x040fe200000108bf */
[----:B------:R-:W-:Y:S01]  /*29d0*/  ISETP.GE.AND P2, PT, R99, 0x10, PT ;  /* 0x000000106300780c */ /* 0x000fe20003f46270 */
[C---:B------:R-:W-:Y:S01]  /*29e0*/  FFMA.FTZ R196, R152.reuse, R194, R193 ;  /* 0x000000c298c47223 */ /* 0x040fe200000100c1 */
[C---:B------:R-:W-:Y:S01]  /*29f0*/  FFMA.FTZ R193, R152.reuse, R189, -R198 ;  /* 0x000000bd98c17223 */ /* 0x040fe200000108c6 */
[----:B------:R-:W-:Y:S01]  /*2a00*/  FFMA.FTZ R185, R152, R195, R185 ;  /* 0x000000c398b97223 */ /* 0x000fe200000100b9 */
[----:B------:R-:W-:Y:S01]  /*2a10*/  FMUL.FTZ R189, R151, R191 ;  /* 0x000000bf97bd7220 */ /* 0x000fe20000410000 */
[-C--:B0-----:R-:W-:Y:S01]  /*2a20*/  FMUL.FTZ R194, R7, R192.reuse ;  /* 0x000000c007c27220 */ /* 0x081fe20000410000 */
[----:B------:R-:W-:Y:S01]  /*2a30*/  FMUL.FTZ R192, R183, R192 ;  /* 0x000000c0b7c07220 */ /* 0x000fe20000410000 */
[-C--:B------:R-:W-:Y:S01]  /*2a40*/  FMUL.FTZ R198, R151, R185.reuse ;  /* 0x000000b997c67220 */ /* 0x080fe20000410000 */
[----:B------:R-:W-:Y:S01]  /*2a50*/  FFMA.FTZ R195, R150, R185, R189 ;  /* 0x000000b996c37223 */ /* 0x000fe200000100bd */
[----:B------:R-:W-:Y:S01]  /*2a60*/  FADD.FTZ R193, R174, R193 ;  /* 0x000000c1aec17221 */ /* 0x000fe20000010000 */
[----:B------:R-:W-:Y:S01]  /*2a70*/  FADD.FTZ R196, R173, R196 ;  /* 0x000000c4adc47221 */ /* 0x000fe20000010000 */
[----:B------:R-:W-:Y:S01]  /*2a80*/  FFMA.FTZ R198, R150, R191, -R198 ;  /* 0x000000bf96c67223 */ /* 0x000fe200000108c6 */
[-C--:B-1----:R-:W-:Y:S01]  /*2a90*/  FFMA.FTZ R185, R183, R190.reuse, -R194 ;  /* 0x000000beb7b97223 */ /* 0x082fe200000108c2 */
[C---:B------:R-:W-:Y:S01]  /*2aa0*/  FFMA.FTZ R189, R7.reuse, R190, R192 ;  /* 0x000000be07bd7223 */ /* 0x040fe200000100c0 */
[-C--:B------:R-:W-:Y:S01]  /*2ab0*/  FMUL.FTZ R190, R7, R186.reuse ;  /* 0x000000ba07be7220 */ /* 0x080fe20000410000 */
[C---:B------:R-:W-:Y:S01]  /*2ac0*/  FMUL.FTZ R186, R183.reuse, R186 ;  /* 0x000000bab7ba7220 */ /* 0x040fe20000410000 */
[----:B------:R-:W-:Y:S01]  /*2ad0*/  @P2 FADD.FTZ R6, R6, R185 ;  /* 0x000000b906062221 */ /* 0x000fe20000010000 */
[----:B------:R-:W-:Y:S01]  /*2ae0*/  @P2 FADD.FTZ R2, R2, R189 ;  /* 0x000000bd02022221 */ /* 0x000fe20000010000 */
[-C--:B--2---:R-:W-:Y:S01]  /*2af0*/  @P2 FFMA.FTZ R183, R183, R184.reuse, -R190 ;  /* 0x000000b8b7b72223 */ /* 0x084fe200000108be */
[----:B------:R-:W-:Y:S01]  /*2b00*/  @P2 FFMA.FTZ R7, R7, R184, R186 ;  /* 0x000000b807072223 */ /* 0x000fe200000100ba */
[----:B------:R-:W-:Y:S01]  /*2b10*/  FMUL.FTZ R191, R151, R193 ;  /* 0x000000c197bf7220 */ /* 0x000fe20000410000 */
[C---:B------:R-:W-:Y:S01]  /*2b20*/  FMUL.FTZ R185, R149.reuse, R198 ;  /* 0x000000c695b97220 */ /* 0x040fe20000410000 */
[----:B------:R-:W-:Y:S01]  /*2b30*/  SHFL.UP PT, R6, R6, 0x1, RZ ;  /* 0x0420000006067989 */ /* 0x000fe200000e00ff */
[-C--:B------:R-:W-:Y:S01]  /*2b40*/  FMUL.FTZ R189, R149, R195.reuse ;  /* 0x000000c395bd7220 */ /* 0x080fe20000410000 */
[-C--:B------:R-:W-:Y:S01]  /*2b50*/  FFMA.FTZ R191, R150, R196.reuse, R191 ;  /* 0x000000c496bf7223 */ /* 0x080fe200000100bf */
[----:B------:R-:W-:Y:S01]  /*2b60*/  FMUL.FTZ R197, R151, R196 ;  /* 0x000000c497c57220 */ /* 0x000fe20000410000 */
[----:B------:R-:W-:Y:S01]  /*2b70*/  SHFL.UP PT, R183, R183, 0x1, RZ ;  /* 0x04200000b7b77989 */ /* 0x000fe200000e00ff */
[C---:B------:R-:W-:Y:S01]  /*2b80*/  FFMA.FTZ R185, R148.reuse, R195, R185 ;  /* 0x000000c394b97223 */ /* 0x040fe200000100b9 */
[----:B------:R-:W-:Y:S01]  /*2b90*/  FFMA.FTZ R189, R148, R198, -R189 ;  /* 0x000000c694bd7223 */ /* 0x000fe200000108bd */
[----:B------:R-:W-:Y:S01]  /*2ba0*/  FFMA.FTZ R197, R150, R193, -R197 ;  /* 0x000000c196c57223 */ /* 0x000fe200000108c5 */
[----:B------:R-:W-:Y:S01]  /*2bb0*/  SHFL.UP PT, R7, R7, 0x1, RZ ;  /* 0x0420000007077989 */ /* 0x000fe200000e00ff */
[----:B------:R-:W-:Y:S01]  /*2bc0*/  FADD.FTZ R191, R166, R191 ;  /* 0x000000bfa6bf7221 */ /* 0x000fe20000010000 */
[C---:B------:R-:W-:Y:S01]  /*2bd0*/  FMUL.FTZ R193, R146.reuse, R185 ;  /* 0x000000b992c17220 */ /* 0x040fe20000410000 */
[----:B------:R-:W-:Y:S01]  /*2be0*/  FMUL.FTZ R190, R146, R189 ;  /* 0x000000bd92be7220 */ /* 0x000fe20000410000 */
[----:B----4-:R0:W1:Y:S01]  /*2bf0*/  SHFL.IDX PT, R184, R5, RZ, 0x1f ;  /* 0x00001fff05b87589 */ /* 0x01006200000e0000 */
[----:B------:R-:W-:Y:S01]  /*2c00*/  FADD.FTZ R197, R168, R197 ;  /* 0x000000c5a8c57221 */ /* 0x000fe20000010000 */
[----:B------:R-:W-:Y:S01]  /*2c10*/  FMUL.FTZ R186, R149, R191 ;  /* 0x000000bf95ba7220 */ /* 0x000fe20000410000 */
[C---:B------:R-:W-:Y:S01]  /*2c20*/  FFMA.FTZ R196, R14.reuse, R189, -R193 ;  /* 0x000000bd0ec47223 */ /* 0x040fe200000108c1 */
[----:B------:R-:W2:Y:S01]  /*2c30*/  SHFL.IDX PT, R4, R4, RZ, 0x1f ;  /* 0x00001fff04047589 */ /* 0x000ea200000e0000 */
[----:B------:R-:W-:Y:S01]  /*2c40*/  FFMA.FTZ R190, R14, R185, R190 ;  /* 0x000000b90ebe7223 */ /* 0x000fe200000100be */
[-C--:B------:R-:W-:Y:S01]  /*2c50*/  FFMA.FTZ R194, R148, R197.reuse, -R186 ;  /* 0x000000c594c27223 */ /* 0x080fe200000108ba */
[----:B------:R-:W-:Y:S01]  /*2c60*/  FMUL.FTZ R198, R147, R196 ;  /* 0x000000c493c67220 */ /* 0x000fe20000410000 */
[----:B------:R-:W3:Y:S01]  /*2c70*/  SHFL.UP PT, R2, R2, 0x1, RZ ;  /* 0x0420000002027989 */ /* 0x000ee200000e00ff */
[----:B0-----:R-:W-:Y:S01]  /*2c80*/  FMUL.FTZ R5, R149, R197 ;  /* 0x000000c595057220 */ /* 0x001fe20000410000 */
[-C--:B------:R-:W-:Y:S01]  /*2c90*/  FMUL.FTZ R185, R147, R190.reuse ;  /* 0x000000be93b97220 */ /* 0x080fe20000410000 */
[----:B------:R-:W-:-:S02]  /*2ca0*/  FFMA.FTZ R189, R15, R190, R198 ;  /* 0x000000be0fbd7223 */ /* 0x000fc400000100c6 */
[----:B------:R-:W-:Y:S01]  /*2cb0*/  FFMA.FTZ R5, R148, R191, R5 ;  /* 0x000000bf94057223 */ /* 0x000fe20000010005 */
[----:B------:R-:W-:Y:S01]  /*2cc0*/  FFMA.FTZ R190, R15, R196, -R185 ;  /* 0x000000c40fbe7223 */ /* 0x000fe200000108b9 */
[----:B------:R-:W-:Y:S02]  /*2cd0*/  FADD.FTZ R191, R163, R194 ;  /* 0x000000c2a3bf7221 */ /* 0x000fe40000010000 */
[----:B------:R-:W-:Y:S01]  /*2ce0*/  FADD.FTZ R185, R162, R5 ;  /* 0x00000005a2b97221 */ /* 0x000fe20000010000 */
[-C--:B-1----:R-:W-:Y:S01]  /*2cf0*/  FMUL.FTZ R192, R183, R184.reuse ;  /* 0x000000b8b7c07220 */ /* 0x082fe20000410000 */
[----:B------:R-:W-:-:S03]  /*2d00*/  FMUL.FTZ R186, R7, R184 ;  /* 0x000000b807ba7220 */ /* 0x000fc60000410000 */
[-C--:B--2---:R-:W-:Y:S01]  /*2d10*/  FFMA.FTZ R7, R7, R4.reuse, R192 ;  /* 0x0000000407077223 */ /* 0x084fe200000100c0 */
[----:B------:R-:W-:-:S03]  /*2d20*/  FFMA.FTZ R183, R183, R4, -R186 ;  /* 0x00000004b7b77223 */ /* 0x000fc600000108ba */
[----:B---3--:R-:W-:Y:S01]  /*2d30*/  @P1 FADD.FTZ R184, R2, R7 ;  /* 0x0000000702b81221 */ /* 0x008fe20000010000 */
[----:B------:R-:W-:Y:S01]  /*2d40*/  @P1 FADD.FTZ R4, R6, R183 ;  /* 0x000000b706041221 */ /* 0x000fe20000010000 */
        /* <DEDUP_REMOVED lines=36> */
[C---:B------:R-:W-:Y:S01]  /*2f90*/  FFMA.FTZ R2, -R0.reuse, R3, RZ ;  /* 0x0000000300027223 */ /* 0x040fe200000101ff */
[----:B------:R-:W-:Y:S01]  /*2fa0*/  FFMA.FTZ R4, R0, R7, RZ ;  /* 0x0000000700047223 */ /* 0x000fe200000100ff */
[C---:B------:R-:W-:Y:S01]  /*2fb0*/  FMUL.FTZ R5, R149.reuse, R176 ;  /* 0x000000b095057220 */ /* 0x040fe20000410000 */
[-C--:B------:R-:W-:Y:S01]  /*2fc0*/  FMUL.FTZ R3, R149, R172.reuse ;  /* 0x000000ac95037220 */ /* 0x080fe20000410000 */
[----:B------:R-:W-:Y:S01]  /*2fd0*/  FFMA.FTZ R175, -R145, R175, R2 ;  /* 0x000000af91af7223 */ /* 0x000fe20000010102 */
[-C--:B------:R-:W-:Y:S01]  /*2fe0*/  FMUL.FTZ R2, R171, R172.reuse ;  /* 0x000000acab027220 */ /* 0x080fe20000410000 */
[C---:B------:R-:W-:Y:S01]  /*2ff0*/  FFMA.FTZ R5, R148.reuse, R172, R5 ;  /* 0x000000ac94057223 */ /* 0x040fe20000010005 */
[-C--:B------:R-:W-:Y:S01]  /*3000*/  FFMA.FTZ R192, R148, R176.reuse, -R3 ;  /* 0x000000b094c07223 */ /* 0x080fe20000010803 */
[----:B------:R-:W-:Y:S01]  /*3010*/  FFMA.FTZ R191, R145, R191, R4 ;  /* 0x000000bf91bf7223 */ /* 0x000fe20000010004 */
[-C--:B------:R-:W-:Y:S01]  /*3020*/  FMUL.FTZ R3, R171, R176.reuse ;  /* 0x000000b0ab037220 */ /* 0x080fe20000410000 */
[----:B------:R-:W-:Y:S01]  /*3030*/  FFMA.FTZ R2, R167, R176, -R2 ;  /* 0x000000b0a7027223 */ /* 0x000fe20000010802 */
[----:B------:R-:W-:Y:S01]  /*3040*/  FADD.FTZ R171, RZ, R5 ;  /* 0x00000005ffab7221 */ /* 0x000fe20000010000 */
[----:B------:R-:W-:Y:S01]  /*3050*/  FADD.FTZ R192, R119, R192 ;  /* 0x000000c077c07221 */ /* 0x000fe20000010000 */
[----:B------:R-:W-:Y:S01]  /*3060*/  ISETP.NE.AND P1, PT, R188, 0x1f, PT ;  /* 0x0000001fbc00780c */ /* 0x000fe20003f25270 */
[----:B------:R-:W-:Y:S01]  /*3070*/  FFMA.FTZ R10, R144, R2, R191 ;  /* 0x00000002900a7223 */ /* 0x000fe200000100bf */
[CC--:B------:R-:W-:Y:S01]  /*3080*/  FMUL.FTZ R2, R170.reuse, R171.reuse ;  /* 0x000000abaa027220 */ /* 0x0c0fe20000410000 */
[----:B------:R-:W-:Y:S01]  /*3090*/  FFMA.FTZ R4, R167, R172, R3 ;  /* 0x000000aca7047223 */ /* 0x000fe20000010003 */
[-C--:B------:R-:W-:Y:S01]  /*30a0*/  FMUL.FTZ R170, R170, R192.reuse ;  /* 0x000000c0aaaa7220 */ /* 0x080fe20000410000 */
[----:B------:R0:W1:Y:S01]  /*30b0*/  SHFL.DOWN PT, R3, R190, 0x1, 0x1f ;  /* 0x08201f00be037f89 */ /* 0x00006200000e0000 */
[C---:B------:R-:W-:Y:S01]  /*30c0*/  FFMA.FTZ R167, R169.reuse, R192, -R2 ;  /* 0x000000c0a9a77223 */ /* 0x040fe20000010802 */
[----:B------:R-:W-:Y:S01]  /*30d0*/  FFMA.FTZ R194, -R144, R4, R175 ;  /* 0x0000000490c27223 */ /* 0x000fe200000101af */
[----:B------:R-:W-:Y:S01]  /*30e0*/  FFMA.FTZ R169, R169, R171, R170 ;  /* 0x000000aba9a97223 */ /* 0x000fe200000100aa */
[----:B------:R-:W-:Y:S01]  /*30f0*/  FADD.FTZ R170, R17, R6 ;  /* 0x0000000611aa7221 */ /* 0x000fe20000010000 */
[----:B------:R-:W-:-:S02]  /*3100*/  FADD.FTZ R175, R16, R11 ;  /* 0x0000000b10af7221 */ /* 0x000fc40000010000 */
[----:B------:R0:W2:Y:S04]  /*3110*/  SHFL.DOWN PT, R11, R189, 0x1, 0x1f ;  /* 0x08201f00bd0b7f89 */ /* 0x0000a800000e0000 */
[----:B------:R0:W3:Y:S04]  /*3120*/  SHFL.DOWN PT, R6, R170, 0x1, 0x1f ;  /* 0x08201f00aa067f89 */ /* 0x0000e800000e0000 */
[----:B------:R0:W4:Y:S01]  /*3130*/  SHFL.DOWN PT, R7, R175, 0x1, 0x1f ;  /* 0x08201f00af077f89 */ /* 0x00012200000e0000 */
[----:B------:R-:W-:Y:S05]  /*3140*/  @!P1 BRA `(.L_x_16459) ;  /* 0x0000000000289947 */ /* 0x000fea0003800000 */
[CC--:B----4-:R-:W-:Y:S01]  /*3150*/  FMUL.FTZ R4, R190.reuse, R7.reuse ;  /* 0x00000007be047220 */ /* 0x0d0fe20000410000 */
[C---:B------:R-:W-:Y:S01]  /*3160*/  FMUL.FTZ R7, R189.reuse, R7 ;  /* 0x00000007bd077220 */ /* 0x040fe20000410000 */
[CC--:B-1----:R-:W-:Y:S01]  /*3170*/  FMUL.FTZ R2, R190.reuse, R3.reuse ;  /* 0x00000003be027220 */ /* 0x0c2fe20000410000 */
[C---:B------:R-:W-:Y:S01]  /*3180*/  FMUL.FTZ R3, R189.reuse, R3 ;  /* 0x00000003bd037220 */ /* 0x040fe20000410000 */
[-C--:B---3--:R-:W-:Y:S01]  /*3190*/  FFMA.FTZ R5, R189, R6.reuse, -R4 ;  /* 0x00000006bd057223 */ /* 0x088fe20000010804 */
[----:B------:R-:W-:Y:S01]  /*31a0*/  FFMA.FTZ R4, R190, R6, R7 ;  /* 0x00000006be047223 */ /* 0x000fe20000010007 */
[C---:B0-2---:R-:W-:Y:S01]  /*31b0*/  FFMA.FTZ R189, R11.reuse, R189, -R2 ;  /* 0x000000bd0bbd7223 */ /* 0x045fe20000010802 */
[----:B------:R-:W-:Y:S01]  /*31c0*/  FFMA.FTZ R190, R11, R190, R3 ;  /* 0x000000be0bbe7223 */ /* 0x000fe20000010003 */
[----:B------:R-:W-:Y:S01]  /*31d0*/  FADD.FTZ R170, R170, R5 ;  /* 0x00000005aaaa7221 */ /* 0x000fe20000010000 */
[----:B------:R-:W-:-:S07]  /*31e0*/  FADD.FTZ R175, R175, R4 ;  /* 0x00000004afaf7221 */ /* 0x000fce0000010000 */
.L_x_16459:
[----:B------:R-:W-:Y:S05]  /*31f0*/  BSYNC.RECONVERGENT B0 ;  /* 0x0000000000007941 */ /* 0x000fea0003800200 */
.L_x_16458:
[----:B------:R-:W-:Y:S01]  /*3200*/  ISETP.GE.AND P1, PT, R67, UR7, PT ;  /* 0x0000000743007c0c */ /* 0x000fe2000bf26270 */
[-C--:B------:R-:W-:Y:S01]  /*3210*/  FMUL.FTZ R5, R151, R192.reuse ;  /* 0x000000c097057220 */ /* 0x080fe20000410000 */
[----:B--2---:R-:W-:Y:S01]  /*3220*/  FFMA.FTZ R11, R143, R167, R10 ;  /* 0x000000a78f0b7223 */ /* 0x004fe2000001000a */
[----:B------:R-:W-:Y:S01]  /*3230*/  HFMA2 R4, -RZ, RZ, 1.875, 0 ;  /* 0x3f800000ff047431 */ /* 0x000fe200000001ff */
[----:B------:R-:W-:Y:S01]  /*3240*/  ISETP.NE.OR P1, PT, R76, RZ, P1 ;  /* 0x000000ff4c00720c */ /* 0x000fe20000f25670 */
[CC--:B------:R-:W-:Y:S01]  /*3250*/  FFMA.FTZ R5, R150.reuse, R171.reuse, R5 ;  /* 0x000000ab96057223 */ /* 0x0c0fe20000010005 */
[----:B---34-:R-:W-:Y:S01]  /*3260*/  CS2R R6, SRZ ;  /* 0x0000000000067805 */ /* 0x018fe2000001ff00 */
[----:B-1----:R-:W-:Y:S01]  /*3270*/  FMUL.FTZ R3, R151, R171 ;  /* 0x000000ab97037220 */ /* 0x002fe20000410000 */
[----:B------:R-:W-:Y:S01]  /*3280*/  FFMA.FTZ R191, -R143, R169, R194 ;  /* 0x000000a98fbf7223 */ /* 0x000fe200000101c2 */
[----:B------:R-:W-:Y:S01]  /*3290*/  FADD.FTZ R167, RZ, R5 ;  /* 0x00000005ffa77221 */ /* 0x000fe20000010000 */
[----:B------:R-:W-:Y:S01]  /*32a0*/  MOV R5, RZ ;  /* 0x000000ff00057202 */ /* 0x000fe20000000f00 */
[----:B------:R-:W-:Y:S01]  /*32b0*/  FFMA.FTZ R3, R150, R192, -R3 ;  /* 0x000000c096037223 */ /* 0x000fe20000010803 */
[----:B------:R-:W-:Y:S01]  /*32c0*/  ISETP.GT.U32.AND P2, PT, R188, 0x1d, PT ;  /* 0x0000001dbc00780c */ /* 0x000fe20003f44070 */
[----:B------:R1:W2:Y:S01]  /*32d0*/  SHFL.DOWN PT, R193, R189, 0x2, 0x1f ;  /* 0x08401f00bdc17f89 */ /* 0x0002a200000e0000 */
[----:B------:R-:W-:Y:S01]  /*32e0*/  BSSY.RECONVERGENT B0, `(.L_x_16460) ;  /* 0x0000019000007945 */ /* 0x000fe20003800200 */
[----:B------:R-:W-:Y:S01]  /*32f0*/  FADD.FTZ R169, R118, R3 ;  /* 0x0000000376a97221 */ /* 0x000fe20000010000 */
[C---:B------:R-:W-:Y:S01]  /*3300*/  FMUL.FTZ R3, R165.reuse, R167 ;  /* 0x000000a7a5037220 */ /* 0x040fe20000410000 */
[----:B------:R-:W3:Y:S01]  /*3310*/  @!P1 LDS.128 R4, [UR6+0x21b0] ;  /* 0x0021b006ff049984 */ /* 0x000ee20008000c00 */
[----:B------:R-:W-:Y:S01]  /*3320*/  ISETP.GT.U32.AND P3, PT, R188, 0x1b, PT ;  /* 0x0000001bbc00780c */ /* 0x000fe20003f64070 */
[-C--:B------:R-:W-:Y:S01]  /*3330*/  FMUL.FTZ R2, R165, R169.reuse ;  /* 0x000000a9a5027220 */ /* 0x080fe20000410000 */
[----:B------:R-:W-:Y:S01]  /*3340*/  FFMA.FTZ R3, R164, R169, -R3 ;  /* 0x000000a9a4037223 */ /* 0x000fe20000010803 */
[----:B------:R1:W4:Y:S01]  /*3350*/  SHFL.DOWN PT, R194, R170, 0x2, 0x1f ;  /* 0x08401f00aac27f89 */ /* 0x00032200000e0000 */
[----:B------:R-:W-:Y:S01]  /*3360*/  ISETP.GT.U32.AND P4, PT, R188, 0x17, PT ;  /* 0x00000017bc00780c */ /* 0x000fe20003f84070 */
[----:B------:R-:W-:Y:S01]  /*3370*/  FFMA.FTZ R164, R164, R167, R2 ;  /* 0x000000a7a4a47223 */ /* 0x000fe20000010002 */
[----:B------:R-:W-:Y:S01]  /*3380*/  FFMA.FTZ R196, R142, R3, R11 ;  /* 0x000000038ec47223 */ /* 0x000fe2000001000b */
[----:B------:R1:W0:Y:S01]  /*3390*/  SHFL.DOWN PT, R165, R175, 0x2, 0x1f ;  /* 0x08401f00afa57f89 */ /* 0x00022200000e0000 */
[----:B------:R-:W-:-:S03]  /*33a0*/  ISETP.GT.U32.AND P5, PT, R188, 0xf, PT ;  /* 0x0000000fbc00780c */ /* 0x000fc60003fa4070 */
[----:B------:R1:W0:Y:S01]  /*33b0*/  SHFL.DOWN PT, R3, R190, 0x2, 0x1f ;  /* 0x08401f00be037f89 */ /* 0x00022200000e0000 */
[----:B------:R-:W-:Y:S09]  /*33c0*/  @P2 BRA `(.L_x_16461) ;  /* 0x0000000000282947 */ /* 0x000ff20003800000 */
[CC--:B0-----:R-:W-:Y:S01]  /*33d0*/  FMUL.FTZ R10, R190.reuse, R165.reuse ;  /* 0x000000a5be0a7220 */ /* 0x0c1fe20000410000 */
[C---:B------:R-:W-:Y:S01]  /*33e0*/  FMUL.FTZ R165, R189.reuse, R165 ;  /* 0x000000a5bda57220 */ /* 0x040fe20000410000 */
[CC--:B------:R-:W-:Y:S01]  /*33f0*/  FMUL.FTZ R2, R190.reuse, R3.reuse ;  /* 0x00000003be027220 */ /* 0x0c0fe20000410000 */
[C---:B------:R-:W-:Y:S01]  /*3400*/  FMUL.FTZ R3, R189.reuse, R3 ;  /* 0x00000003bd037220 */ /* 0x040fe20000410000 */
[CC--:B----4-:R-:W-:Y:S01]  /*3410*/  FFMA.FTZ R11, R189.reuse, R194.reuse, -R10 ;  /* 0x000000c2bd0b7223 */ /* 0x0d0fe2000001080a */
[C---:B------:R-:W-:Y:S01]  /*3420*/  FFMA.FTZ R10, R190.reuse, R194, R165 ;  /* 0x000000c2be0a7223 */ /* 0x040fe200000100a5 */
[-C--:B-12---:R-:W-:Y:S01]  /*3430*/  FFMA.FTZ R189, R189, R193.reuse, -R2 ;  /* 0x000000c1bdbd7223 */ /* 0x086fe20000010802 */
[----:B------:R-:W-:Y:S01]  /*3440*/  FFMA.FTZ R190, R190, R193, R3 ;  /* 0x000000c1bebe7223 */ /* 0x000fe20000010003 */
[----:B------:R-:W-:Y:S01]  /*3450*/  FADD.FTZ R170, R170, R11 ;  /* 0x0000000baaaa7221 */ /* 0x000fe20000010000 */
[----:B------:R-:W-:-:S07]  /*3460*/  FADD.FTZ R175, R175, R10 ;  /* 0x0000000aafaf7221 */ /* 0x000fce0000010000 */
.L_x_16461:
[----:B------:R-:W-:Y:S05]  /*3470*/  BSYNC.RECONVERGENT B0 ;  /* 0x0000000000007941 */ /* 0x000fea0003800200 */
.L_x_16460:
[----:B--2---:R2:W1:Y:S01]  /*3480*/  SHFL.DOWN PT, R193, R189, 0x4, 0x1f ;  /* 0x08801f00bdc17f89 */ /* 0x00446200000e0000 */
[----:B------:R-:W-:Y:S03]  /*3490*/  BSSY.RECONVERGENT B0, `(.L_x_16462) ;  /* 0x000000f000007945 */ /* 0x000fe60003800200 */
[----:B0-----:R2:W0:Y:S04]  /*34a0*/  SHFL.DOWN PT, R3, R190, 0x4, 0x1f ;  /* 0x08801f00be037f89 */ /* 0x00142800000e0000 */
[----:B----4-:R2:W4:Y:S04]  /*34b0*/  SHFL.DOWN PT, R194, R170, 0x4, 0x1f ;  /* 0x08801f00aac27f89 */ /* 0x01052800000e0000 */
        /* <DEDUP_REMOVED lines=12> */
.L_x_16463:
[----:B------:R-:W-:Y:S05]  /*3580*/  BSYNC.RECONVERGENT B0 ;  /* 0x0000000000007941 */ /* 0x000fea0003800200 */
.L_x_16462:
[----:B-1----:R1:W1:Y:S01]  /*3590*/  SHFL.DOWN PT, R193, R189, 0x8, 0x1f ;  /* 0x09001f00bdc17f89 */ /* 0x00226200000e0000 */
[----:B------:R-:W-:Y:S03]  /*35a0*/  BSSY.RECONVERGENT B0, `(.L_x_16464) ;  /* 0x000000f000007945 */ /* 0x000fe60003800200 */
[----:B0-----:R0:W0:Y:S04]  /*35b0*/  SHFL.DOWN PT, R3, R190, 0x8, 0x1f ;  /* 0x09001f00be037f89 */ /* 0x00102800000e0000 */
        /* <DEDUP_REMOVED lines=10> */
[----:B------:R-:W-:Y:S01]  /*3660*/  FFMA.FTZ R190, R190, R193, R3 ;  /* 0x000000c1bebe7223 */ /* 0x000fe20000010003 */
[----:B----4-:R-:W-:Y:S01]  /*3670*/  FADD.FTZ R170, R170, R11 ;  /* 0x0000000baaaa7221 */ /* 0x010fe20000010000 */
[----:B------:R-:W-:-:S07]  /*3680*/  FADD.FTZ R175, R175, R10 ;  /* 0x0000000aafaf7221 */ /* 0x000fce0000010000 */
.L_x_16465:
[----:B------:R-:W-:Y:S05]  /*3690*/  BSYNC.RECONVERGENT B0 ;  /* 0x0000000000007941 */ /* 0x000fea0003800200 */
.L_x_16464:
[----:B-1----:R1:W1:Y:S01]  /*36a0*/  SHFL.DOWN PT, R193, R189, 0x10, 0x1f ;  /* 0x0a001f00bdc17f89 */ /* 0x00226200000e0000 */
[----:B------:R-:W-:Y:S03]  /*36b0*/  BSSY.RECONVERGENT B0, `(.L_x_16466) ;  /* 0x000000f000007945 */ /* 0x000fe60003800200 */
[----:B0-----:R0:W0:Y:S04]  /*36c0*/  SHFL.DOWN PT, R3, R190, 0x10, 0x1f ;  /* 0x0a001f00be037f89 */ /* 0x00102800000e0000 */
        /* <DEDUP_REMOVED lines=13> */
.L_x_16467:
[----:B------:R-:W-:Y:S05]  /*37a0*/  BSYNC.RECONVERGENT B0 ;  /* 0x0000000000007941 */ /* 0x000fea0003800200 */
.L_x_16466:
[----:B------:R-:W-:Y:S01]  /*37b0*/  FFMA.FTZ R198, -R142, R164, R191 ;  /* 0x000000a48ec67223 */ /* 0x000fe200000101bf */
[----:B------:R-:W-:Y:S01]  /*37c0*/  SHFL.DOWN PT, R195, R189, 0x1, 0x1f ;  /* 0x08201f00bdc37f89 */ /* 0x000fe200000e0000 */
[C---:B0-----:R-:W-:Y:S01]  /*37d0*/  FMUL.FTZ R3, R153.reuse, R169 ;  /* 0x000000a999037220 */ /* 0x041fe20000410000 */
[-C--:B------:R-:W-:Y:S01]  /*37e0*/  FMUL.FTZ R2, R153, R167.reuse ;  /* 0x000000a799027220 */ /* 0x080fe20000410000 */
[----:B------:R-:W-:Y:S01]  /*37f0*/  ISETP.NE.AND P1, PT, R76, 0x1f, PT ;  /* 0x0000001f4c00780c */ /* 0x000fe20003f25270 */
[----:B---3--:R-:W0:Y:S01]  /*3800*/  SHFL.IDX PT, R191, R7, RZ, 0x1f ;  /* 0x00001fff07bf7589 */ /* 0x008e2200000e0000 */
[C---:B------:R-:W-:Y:S01]  /*3810*/  FFMA.FTZ R3, R152.reuse, R167, R3 ;  /* 0x000000a798037223 */ /* 0x040fe20000010003 */
[----:B------:R-:W-:Y:S01]  /*3820*/  FFMA.FTZ R2, R152, R169, -R2 ;  /* 0x000000a998027223 */ /* 0x000fe20000010802 */
[----:B------:R-:W-:Y:S01]  /*3830*/  IMAD.WIDE.U32 R10, R38, UR4, R40 ;  /* 0x00000004260a7c25 */ /* 0x000fe2000f8e0028 */
[----:B------:R-:W3:Y:S03]  /*3840*/  SHFL.DOWN PT, R197, R190, 0x1, 0x1f ;  /* 0x08201f00bec57f89 */ /* 0x000ee600000e0000 */
[----:B------:R-:W-:Y:S01]  /*3850*/  FADD.FTZ R164, RZ, R3 ;  /* 0x00000003ffa47221 */ /* 0x000fe20000010000 */
[----:B------:R-:W-:Y:S01]  /*3860*/  FADD.FTZ R194, R117, R2 ;  /* 0x0000000275c27221 */ /* 0x000fe20000010000 */
[----:B------:R-:W-:Y:S01]  /*3870*/  IMAD R3, R39, UR4, R11 ;  /* 0x0000000427037c24 */ /* 0x000fe2000f8e020b */
[----:B------:R-:W5:Y:S01]  /*3880*/  SHFL.IDX PT, R165, R6, RZ, 0x1f ;  /* 0x00001fff06a57589 */ /* 0x000f6200000e0000 */
[C---:B------:R-:W-:Y:S01]  /*3890*/  FMUL.FTZ R200, R161.reuse, R164 ;  /* 0x000000a4a1c87220 */ /* 0x040fe20000410000 */
[-C--:B------:R-:W-:Y:S01]  /*38a0*/  FMUL.FTZ R161, R161, R194.reuse ;  /* 0x000000c2a1a17220 */ /* 0x080fe20000410000 */
[C---:B------:R-:W-:Y:S01]  /*38b0*/  LEA R2, P2, R10.reuse, R87, 0x2 ;  /* 0x000000570a027211 */ /* 0x040fe200078410ff */
[----:B------:R-:W5:Y:S01]  /*38c0*/  SHFL.DOWN PT, R201, R175, 0x1, 0x1f ;  /* 0x08201f00afc97f89 */ /* 0x000f6200000e0000 */
[C---:B------:R-:W-:Y:S01]  /*38d0*/  FFMA.FTZ R200, R159.reuse, R194, -R200 ;  /* 0x000000c29fc87223 */ /* 0x040fe200000108c8 */
[----:B------:R-:W-:Y:S01]  /*38e0*/  FFMA.FTZ R11, R159, R164, R161 ;  /* 0x000000a49f0b7223 */ /* 0x000fe200000100a1 */
[----:B------:R-:W-:Y:S01]  /*38f0*/  FMUL.FTZ R161, R155, R194 ;  /* 0x000000c29ba17220 */ /* 0x000fe20000410000 */
[----:B------:R-:W5:Y:S01]  /*3900*/  SHFL.DOWN PT, R199, R170, 0x1, 0x1f ;  /* 0x08201f00aac77f89 */ /* 0x000f6200000e0000 */
[C---:B-1----:R-:W-:Y:S01]  /*3910*/  FFMA.FTZ R193, R141.reuse, R200, R196 ;  /* 0x000000c88dc17223 */ /* 0x042fe200000100c4 */
[----:B------:R-:W-:Y:S01]  /*3920*/  FFMA.FTZ R11, -R141, R11, R198 ;  /* 0x0000000b8d0b7223 */ /* 0x000fe200000101c6 */
[-C--:B------:R-:W-:Y:S01]  /*3930*/  FMUL.FTZ R159, R155, R164.reuse ;  /* 0x000000a49b9f7220 */ /* 0x080fe20000410000 */
[----:B------:R-:W-:Y:S01]  /*3940*/  LEA.HI.X R3, R10, R85, R3, 0x2, P2 ;  /* 0x000000550a037211 */ /* 0x000fe200010f1403 */
[----:B--2---:R-:W1:Y:S01]  /*3950*/  SHFL.IDX PT, R190, R190, RZ, 0x1f ;  /* 0x00001fffbebe7589 */ /* 0x004e6200000e0000 */
[C---:B------:R-:W-:Y:S01]  /*3960*/  FFMA.FTZ R10, R154.reuse, R164, R161 ;  /* 0x000000a49a0a7223 */ /* 0x040fe200000100a1 */
[----:B------:R-:W-:Y:S01]  /*3970*/  FFMA.FTZ R159, R154, R194, -R159 ;  /* 0x000000c29a9f7223 */ /* 0x000fe2000001089f */
[-C--:B0-----:R-:W-:Y:S01]  /*3980*/  @P1 FMUL.FTZ R198, R195, R191.reuse ;  /* 0x000000bfc3c61220 */ /* 0x081fe20000410000 */
[----:B------:R-:W0:Y:S01]  /*3990*/  SHFL.IDX PT, R189, R189, RZ, 0x1f ;  /* 0x00001fffbdbd7589 */ /* 0x000e2200000e0000 */
[----:B------:R-:W-:Y:S01]  /*39a0*/  FADD.FTZ R10, RZ, R10 ;  /* 0x0000000aff0a7221 */ /* 0x000fe20000010000 */
[----:B------:R-:W-:Y:S01]  /*39b0*/  FADD.FTZ R159, R116, R159 ;  /* 0x0000009f749f7221 */ /* 0x000fe20000010000 */
[----:B---3--:R-:W-:Y:S01]  /*39c0*/  @P1 FMUL.FTZ R196, R197, R191 ;  /* 0x000000bfc5c41220 */ /* 0x008fe20000410000 */
[----:B----4-:R-:W2:Y:S01]  /*39d0*/  SHFL.IDX PT, R175, R175, RZ, 0x1f ;  /* 0x00001fffafaf7589 */ /* 0x010ea200000e0000 */
[CC--:B------:R-:W-:Y:S01]  /*39e0*/  FMUL.FTZ R161, R19.reuse, R10.reuse ;  /* 0x0000000a13a17220 */ /* 0x0c0fe20000410000 */
[----:B------:R-:W-:Y:S01]  /*39f0*/  FMUL.FTZ R19, R19, R159 ;  /* 0x0000009f13137220 */ /* 0x000fe20000410000 */
[-C--:B-----5:R-:W-:Y:S01]  /*3a00*/  @P1 FFMA.FTZ R198, R197, R165.reuse, R198 ;  /* 0x000000a5c5c61223 */ /* 0x0a0fe200000100c6 */
[----:B------:R-:W-:Y:S01]  /*3a10*/  @P1 FFMA.FTZ R196, R195, R165, -R196 ;  /* 0x000000a5c3c41223 */ /* 0x000fe200000108c4 */
[C---:B------:R-:W-:Y:S01]  /*3a20*/  FFMA.FTZ R161, R18.reuse, R159, -R161 ;  /* 0x0000009f12a17223 */ /* 0x040fe200000108a1 */
[-C--:B------:R-:W-:Y:S01]  /*3a30*/  FFMA.FTZ R18, R18, R10.reuse, R19 ;  /* 0x0000000a12127223 */ /* 0x080fe20000010013 */
[----:B------:R-:W-:Y:S01]  /*3a40*/  @P1 FADD.FTZ R191, R201, R198 ;  /* 0x000000c6c9bf1221 */ /* 0x000fe20000010000 */
[----:B------:R-:W-:Y:S01]  /*3a50*/  FMUL.FTZ R19, R157, R10 ;  /* 0x0000000a9d137220 */ /* 0x000fe20000410000 */
[----:B------:R-:W-:Y:S01]  /*3a60*/  ISETP.NE.AND P3, PT, R76, RZ, PT ;  /* 0x000000ff4c00720c */ /* 0x000fe20003f65270 */
[----:B------:R-:W-:Y:S01]  /*3a70*/  FMUL.FTZ R202, R45, R167 ;  /* 0x000000a72dca7220 */ /* 0x000fe20000410000 */
[----:B------:R-:W-:Y:S01]  /*3a80*/  @P1 FADD.FTZ R165, R199, R196 ;  /* 0x000000c4c7a51221 */ /* 0x000fe20000010000 */
[----:B------:R-:W-:Y:S01]  /*3a90*/  FMUL.FTZ R196, R191, R9 ;  /* 0x00000009bfc47220 */ /* 0x000fe20000410000 */
[----:B------:R-:W-:Y:S01]  /*3aa0*/  FMUL.FTZ R204, R44, R167 ;  /* 0x000000a72ccc7220 */ /* 0x000fe20000410000 */
[----:B------:R-:W-:Y:S01]  /*3ab0*/  FFMA.FTZ R18, -R140, R18, R11 ;  /* 0x000000128c127223 */ /* 0x000fe2000001010b */
[C---:B------:R-:W-:Y:S01]  /*3ac0*/  FMUL.FTZ R200, R165.reuse, R9 ;  /* 0x00000009a5c87220 */ /* 0x040fe20000410000 */
[-C--:B------:R-:W-:Y:S01]  /*3ad0*/  FFMA.FTZ R198, R165, R8.reuse, R196 ;  /* 0x00000008a5c67223 */ /* 0x080fe200000100c4 */
[----:B-1----:R-:W-:Y:S01]  /*3ae0*/  FMUL.FTZ R196, R190, R7 ;  /* 0x00000007bec47220 */ /* 0x002fe20000410000 */
[----:B------:R1:W3:Y:S01]  /*3af0*/  SHFL.IDX PT, R165, R170, RZ, 0x1f ;  /* 0x00001fffaaa57589 */ /* 0x0002e200000e0000 */
[----:B------:R-:W-:Y:S01]  /*3b00*/  FFMA.FTZ R9, R191, R8, -R200 ;  /* 0x00000008bf097223 */ /* 0x000fe200000108c8 */
[----:B------:R-:W-:Y:S01]  /*3b10*/  FADD.FTZ R181, R181, R198 ;  /* 0x000000c6b5b57221 */ /* 0x000fe20000010000 */
[----:B------:R-:W-:Y:S01]  /*3b20*/  FFMA.FTZ R8, R140, R161, R193 ;  /* 0x000000a18c087223 */ /* 0x000fe200000100c1 */
[-C--:B0-----:R-:W-:Y:S01]  /*3b30*/  FFMA.FTZ R196, R189, R6.reuse, -R196 ;  /* 0x00000006bdc47223 */ /* 0x081fe200000108c4 */
[----:B------:R-:W-:Y:S01]  /*3b40*/  FADD.FTZ R9, R182, R9 ;  /* 0x00000009b6097221 */ /* 0x000fe20000010000 */
[C---:B------:R-:W-:Y:S01]  /*3b50*/  FMUL.FTZ R200, R157.reuse, R181 ;  /* 0x000000b59dc87220 */ /* 0x040fe20000410000 */
[----:B------:R-:W-:Y:S01]  /*3b60*/  FMUL.FTZ R182, R190, R6 ;  /* 0x00000006beb67220 */ /* 0x000fe20000410000 */
[CC--:B-1----:R-:W-:Y:S01]  /*3b70*/  FFMA.FTZ R170, R156.reuse, R159.reuse, -R19 ;  /* 0x0000009f9caa7223 */ /* 0x0c2fe20000010813 */
[----:B------:R-:W-:Y:S01]  /*3b80*/  FMUL.FTZ R161, R157, R159 ;  /* 0x0000009f9da17220 */ /* 0x000fe20000410000 */
[----:B------:R-:W-:Y:S01]  /*3b90*/  FFMA.FTZ R19, R156, R9, -R200 ;  /* 0x000000099c137223 */ /* 0x000fe200000108c8 */
[----:B------:R-:W-:Y:S01]  /*3ba0*/  FFMA.FTZ R182, R189, R7, R182 ;  /* 0x00000007bdb67223 */ /* 0x000fe200000100b6 */
[----:B------:R-:W-:Y:S01]  /*3bb0*/  FMUL.FTZ R198, R157, R9 ;  /* 0x000000099dc67220 */ /* 0x000fe20000410000 */
[----:B------:R-:W-:Y:S01]  /*3bc0*/  FMUL.FTZ R6, R190, R5 ;  /* 0x00000005be067220 */ /* 0x000fe20000410000 */
[----:B------:R-:W-:Y:S01]  /*3bd0*/  FADD.FTZ R180, R180, R19 ;  /* 0x00000013b4b47221 */ /* 0x000fe20000010000 */
[----:B------:R-:W-:Y:S01]  /*3be0*/  FMUL.FTZ R19, R45, R184 ;  /* 0x000000b82d137220 */ /* 0x000fe20000410000 */
[----:B------:R-:W-:Y:S01]  /*3bf0*/  FMUL.FTZ R190, R190, R4 ;  /* 0x00000004bebe7220 */ /* 0x000fe20000410000 */
[----:B--2---:R-:W-:Y:S01]  /*3c00*/  FADD.FTZ R7, R175, R182 ;  /* 0x000000b6af077221 */ /* 0x004fe20000010000 */
[----:B------:R-:W-:Y:S01]  /*3c10*/  FMUL.FTZ R157, R45, R183 ;  /* 0x000000b72d9d7220 */ /* 0x000fe20000410000 */
[----:B------:R-:W-:Y:S01]  /*3c20*/  FFMA.FTZ R19, R44, R186, -R19 ;  /* 0x000000ba2c137223 */ /* 0x000fe20000010813 */
[C---:B------:R-:W-:Y:S01]  /*3c30*/  FFMA.FTZ R193, R156.reuse, R10, R161 ;  /* 0x0000000a9cc17223 */ /* 0x040fe200000100a1 */
[----:B------:R-:W-:Y:S01]  /*3c40*/  FFMA.FTZ R198, R156, R181, R198 ;  /* 0x000000b59cc67223 */ /* 0x000fe200000100c6 */
[----:B------:R-:W-:Y:S01]  /*3c50*/  FMUL.FTZ R156, R44, R184 ;  /* 0x000000b82c9c7220 */ /* 0x000fe20000410000 */
[----:B------:R-:W-:Y:S01]  /*3c60*/  FMUL.FTZ R182, R0, R19 ;  /* 0x0000001300b67220 */ /* 0x000fe20000410000 */
[----:B------:R-:W-:Y:S01]  /*3c70*/  P2R R19, PR, RZ, 0x8 ;  /* 0x00000008ff137803 */ /* 0x000fe20000000000 */
[----:B------:R-:W-:Y:S01]  /*3c80*/  FFMA.FTZ R5, R189, R5, R190 ;  /* 0x00000005bd057223 */ /* 0x000fe200000100be */
[----:B------:R-:W-:Y:S01]  /*3c90*/  FMUL.FTZ R19, R45, R172 ;  /* 0x000000ac2d137220 */ /* 0x000fe20000410000 */
[C---:B------:R-:W-:Y:S01]  /*3ca0*/  FFMA.FTZ R190, R44.reuse, R185, -R157 ;  /* 0x000000b92cbe7223 */ /* 0x040fe2000001089d */
[----:B------:R-:W-:Y:S01]  /*3cb0*/  FFMA.FTZ R4, R189, R4, -R6 ;  /* 0x00000004bd047223 */ /* 0x000fe20000010806 */
[C---:B------:R-:W-:Y:S01]  /*3cc0*/  FMUL.FTZ R157, R44.reuse, R172 ;  /* 0x000000ac2c9d7220 */ /* 0x040fe20000410000 */
[----:B---3--:R-:W-:Y:S01]  /*3cd0*/  FADD.FTZ R6, R165, R196 ;  /* 0x000000c4a5067221 */ /* 0x008fe20000010000 */
[C---:B------:R-:W-:Y:S01]  /*3ce0*/  FFMA.FTZ R161, R45.reuse, R186, R156 ;  /* 0x000000ba2da17223 */ /* 0x040fe2000001009c */
[C---:B------:R-:W-:Y:S01]  /*3cf0*/  FMUL.FTZ R156, R44.reuse, R183 ;  /* 0x000000b72c9c7220 */ /* 0x040fe20000410000 */
[CC--:B------:R-:W-:Y:S01]  /*3d00*/  FFMA.FTZ R165, R44.reuse, R176.reuse, -R19 ;  /* 0x000000b02ca57223 */ /* 0x0c0fe20000010813 */
[C---:B------:R-:W-:Y:S01]  /*3d10*/  FMUL.FTZ R19, R45.reuse, R171 ;  /* 0x000000ab2d137220 */ /* 0x040fe20000410000 */
[C---:B------:R-:W-:Y:S01]  /*3d20*/  FFMA.FTZ R175, R45.reuse, R176, R157 ;  /* 0x000000b02daf7223 */ /* 0x040fe2000001009d */
[----:B------:R-:W-:Y:S01]  /*3d30*/  FMUL.FTZ R157, R45, R164 ;  /* 0x000000a42d9d7220 */ /* 0x000fe20000410000 */
[----:B------:R-:W-:Y:S01]  /*3d40*/  FADD.FTZ R179, R179, R198 ;  /* 0x000000c6b3b37221 */ /* 0x000fe20000010000 */
[C---:B------:R-:W-:Y:S01]  /*3d50*/  FFMA.FTZ R196, R45.reuse, R185, R156 ;  /* 0x000000b92dc47223 */ /* 0x040fe2000001009c */
[C---:B------:R-:W-:Y:S01]  /*3d60*/  FMUL.FTZ R156, R44.reuse, R171 ;  /* 0x000000ab2c9c7220 */ /* 0x040fe20000410000 */
[C---:B------:R-:W-:Y:S01]  /*3d70*/  FFMA.FTZ R198, R44.reuse, R192, -R19 ;  /* 0x000000c02cc67223 */ /* 0x040fe20000010813 */
[C---:B------:R-:W-:Y:S01]  /*3d80*/  FFMA.FTZ R189, R44.reuse, R169, -R202 ;  /* 0x000000a92cbd7223 */ /* 0x040fe200000108ca */
[----:B------:R-:W-:Y:S01]  /*3d90*/  FADD.FTZ R19, RZ, R193 ;  /* 0x000000c1ff137221 */ /* 0x000fe20000010000 */
[C---:B------:R-:W-:Y:S01]  /*3da0*/  FFMA.FTZ R202, R44.reuse, R194, -R157 ;  /* 0x000000c22cca7223 */ /* 0x040fe2000001089d */
[C---:B------:R-:W-:Y:S01]  /*3db0*/  FMUL.FTZ R157, R45.reuse, R10 ;  /* 0x0000000a2d9d7220 */ /* 0x040fe20000410000 */
[----:B------:R-:W-:Y:S01]  /*3dc0*/  FFMA.FTZ R200, R45, R192, R156 ;  /* 0x000000c02dc87223 */ /* 0x000fe2000001009c */
[----:B------:R-:W-:Y:S01]  /*3dd0*/  FADD.FTZ R156, R115, R170 ;  /* 0x000000aa739c7221 */ /* 0x000fe20000010000 */
[C---:B------:R-:W-:Y:S01]  /*3de0*/  FMUL.FTZ R195, R45.reuse, R19 ;  /* 0x000000132dc37220 */ /* 0x040fe20000410000 */
[----:B------:R-:W-:Y:S01]  /*3df0*/  FFMA.FTZ R191, R45, R169, R204 ;  /* 0x000000a92dbf7223 */ /* 0x000fe200000100cc */
[C---:B------:R-:W-:Y:S01]  /*3e00*/  FMUL.FTZ R170, R44.reuse, R10 ;  /* 0x0000000a2caa7220 */ /* 0x040fe20000410000 */
[C---:B------:R-:W-:Y:S01]  /*3e10*/  FMUL.FTZ R204, R44.reuse, R164 ;  /* 0x000000a42ccc7220 */ /* 0x040fe20000410000 */
[C---:B------:R-:W-:Y:S01]  /*3e20*/  FFMA.FTZ R193, R44.reuse, R159, -R157 ;  /* 0x0000009f2cc17223 */ /* 0x040fe2000001089d */
[C---:B------:R-:W-:Y:S01]  /*3e30*/  FMUL.FTZ R197, R44.reuse, R19 ;  /* 0x000000132cc57220 */ /* 0x040fe20000410000 */
[----:B------:R-:W-:Y:S01]  /*3e40*/  FMUL.FTZ R157, R155, R179 ;  /* 0x000000b39b9d7220 */ /* 0x000fe20000410000 */
[----:B------:R-:W-:Y:S01]  /*3e50*/  FFMA.FTZ R206, R44, R156, -R195 ;  /* 0x0000009c2cce7223 */ /* 0x000fe200000108c3 */
[C---:B------:R-:W-:Y:S01]  /*3e60*/  FFMA.FTZ R195, R45.reuse, R159, R170 ;  /* 0x0000009f2dc37223 */ /* 0x040fe200000100aa */
[----:B------:R-:W-:Y:S01]  /*3e70*/  FFMA.FTZ R204, R45, R194, R204 ;  /* 0x000000c22dcc7223 */ /* 0x000fe200000100cc */
[----:B------:R-:W-:Y:S01]  /*3e80*/  FMUL.FTZ R44, R155, R180 ;  /* 0x000000b49b2c7220 */ /* 0x000fe20000410000 */
[----:B------:R-:W-:Y:S01]  /*3e90*/  FFMA.FTZ R170, R45, R156, R197 ;  /* 0x0000009c2daa7223 */ /* 0x000fe200000100c5 */
[C---:B------:R-:W-:Y:S01]  /*3ea0*/  FFMA.FTZ R45, R154.reuse, R180, -R157 ;  /* 0x000000b49a2d7223 */ /* 0x040fe2000001089d */
[----:B------:R0:W-:Y:S01]  /*3eb0*/  @!P3 STS.128 [UR6+0x21b0], R4 ;  /* 0x0021b004ff00b988 */ /* 0x0001e20008000c06 */
[----:B------:R-:W-:Y:S01]  /*3ec0*/  FFMA.FTZ R44, R154, R179, R44 ;  /* 0x000000b39a2c7223 */ /* 0x000fe2000001002c */
[----:B------:R-:W-:Y:S01]  /*3ed0*/  FMUL.FTZ R157, R145, R190 ;  /* 0x000000be919d7220 */ /* 0x000fe20000410000 */
[----:B------:R-:W-:Y:S01]  /*3ee0*/  FADD.FTZ R45, R178, R45 ;  /* 0x0000002db22d7221 */ /* 0x000fe20000010000 */
[----:B------:R-:W-:Y:S01]  /*3ef0*/  STS [R63+0x420], R182 ;  /* 0x000420b63f007388 */ /* 0x000fe20000000800 */
[----:B------:R-:W-:Y:S01]  /*3f00*/  FADD.FTZ R177, R177, R44 ;  /* 0x0000002cb1b17221 */ /* 0x000fe20000010000 */
[----:B------:R-:W-:Y:S01]  /*3f10*/  FMUL.FTZ R161, R0, -R161 ;  /* 0x800000a100a17220 */ /* 0x000fe20000410000 */
[C---:B------:R-:W-:Y:S01]  /*3f20*/  FMUL.FTZ R155, R153.reuse, R45 ;  /* 0x0000002d999b7220 */ /* 0x040fe20000410000 */
[----:B------:R-:W-:Y:S01]  /*3f30*/  STS [R62+0x8], R157 ;  /* 0x0000089d3e007388 */ /* 0x000fe20000000800 */
[-C--:B------:R-:W-:Y:S01]  /*3f40*/  FMUL.FTZ R154, R153, R177.reuse ;  /* 0x000000b1999a7220 */ /* 0x080fe20000410000 */
[----:B------:R-:W-:Y:S01]  /*3f50*/  FMUL.FTZ R153, R145, -R196 ;  /* 0x800000c491997220 */ /* 0x000fe20000410000 */
[----:B------:R-:W-:Y:S01]  /*3f60*/  FFMA.FTZ R44, R152, R177, R155 ;  /* 0x000000b1982c7223 */ /* 0x000fe2000001009b */
[C---:B------:R-:W-:Y:S01]  /*3f70*/  FMUL.FTZ R165, R144.reuse, R165 ;  /* 0x000000a590a57220 */ /* 0x040fe20000410000 */
[----:B------:R-:W-:Y:S01]  /*3f80*/  FMUL.FTZ R175, R144, -R175 ;  /* 0x800000af90af7220 */ /* 0x000fe20000410000 */
[----:B0-----:R-:W-:Y:S01]  /*3f90*/  FFMA.FTZ R5, R152, R45, -R154 ;  /* 0x0000002d98057223 */ /* 0x001fe2000001089a */
[----:B------:R-:W-:Y:S01]  /*3fa0*/  FADD.FTZ R173, R173, R44 ;  /* 0x0000002cadad7221 */ /* 0x000fe20000010000 */
[----:B------:R-:W-:Y:S01]  /*3fb0*/  FMUL.FTZ R7, R143, R198 ;  /* 0x000000c68f077220 */ /* 0x000fe20000410000 */
[----:B------:R0:W-:Y:S01]  /*3fc0*/  STS [R62+0xc], R153 ;  /* 0x00000c993e007388 */ /* 0x0001e20000000800 */
[----:B------:R-:W-:Y:S01]  /*3fd0*/  FADD.FTZ R174, R174, R5 ;  /* 0x00000005aeae7221 */ /* 0x000fe20000010000 */
[C---:B------:R-:W-:Y:S01]  /*3fe0*/  FMUL.FTZ R5, R151.reuse, R173 ;  /* 0x000000ad97057220 */ /* 0x040fe20000410000 */
[----:B------:R-:W-:Y:S01]  /*3ff0*/  FMUL.FTZ R189, R142, R189 ;  /* 0x000000bd8ebd7220 */ /* 0x000fe20000410000 */
[----:B------:R1:W-:Y:S01]  /*4000*/  STS [R62+0x18], R7 ;  /* 0x000018073e007388 */ /* 0x0003e20000000800 */
[-C--:B------:R-:W-:Y:S01]  /*4010*/  FMUL.FTZ R4, R151, R174.reuse ;  /* 0x000000ae97047220 */ /* 0x080fe20000410000 */
[----:B------:R-:W-:Y:S01]  /*4020*/  FFMA.FTZ R151, R150, R174, -R5 ;  /* 0x000000ae96977223 */ /* 0x000fe20000010805 */
[----:B------:R-:W-:Y:S01]  /*4030*/  FMUL.FTZ R191, R142, -R191 ;  /* 0x800000bf8ebf7220 */ /* 0x000fe20000410000 */
[----:B------:R-:W-:Y:S01]  /*4040*/  FMUL.FTZ R155, R141, R202 ;  /* 0x000000ca8d9b7220 */ /* 0x000fe20000410000 */
[----:B------:R-:W-:Y:S01]  /*4050*/  FFMA.FTZ R5, R150, R173, R4 ;  /* 0x000000ad96057223 */ /* 0x000fe20000010004 */
[----:B------:R-:W-:Y:S01]  /*4060*/  FADD.FTZ R151, R168, R151 ;  /* 0x00000097a8977221 */ /* 0x000fe20000010000 */
[----:B0-----:R-:W-:Y:S01]  /*4070*/  FMUL.FTZ R153, R143, -R200 ;  /* 0x800000c88f997220 */ /* 0x001fe20000410000 */
[----:B------:R-:W-:Y:S01]  /*4080*/  FMUL.FTZ R157, R141, -R204 ;  /* 0x800000cc8d9d7220 */ /* 0x000fe20000410000 */
[----:B------:R-:W-:Y:S01]  /*4090*/  FADD.FTZ R166, R166, R5 ;  /* 0x00000005a6a67221 */ /* 0x000fe20000010000 */
[C---:B------:R-:W-:Y:S01]  /*40a0*/  FMUL.FTZ R5, R149.reuse, R151 ;  /* 0x0000009795057220 */ /* 0x040fe20000410000 */
[C---:B------:R-:W-:Y:S01]  /*40b0*/  FMUL.FTZ R193, R140.reuse, R193 ;  /* 0x000000c18cc17220 */ /* 0x040fe20000410000 */
[----:B------:R-:W-:Y:S01]  /*40c0*/  FMUL.FTZ R195, R140, -R195 ;  /* 0x800000c38cc37220 */ /* 0x000fe20000410000 */
[-C--:B------:R-:W-:Y:S01]  /*40d0*/  FMUL.FTZ R4, R149, R166.reuse ;  /* 0x000000a695047220 */ /* 0x080fe20000410000 */
[----:B------:R-:W-:Y:S01]  /*40e0*/  FFMA.FTZ R5, R148, R166, R5 ;  /* 0x000000a694057223 */ /* 0x000fe20000010005 */
[----:B------:R-:W-:Y:S01]  /*40f0*/  STS [R62+0x4], R161 ;  /* 0x000004a13e007388 */ /* 0x000fe20000000800 */
[----:B------:R-:W-:Y:S01]  /*4100*/  FADD.FTZ R186, -R122, R186 ;  /* 0x000000ba7aba7221 */ /* 0x000fe20000010100 */
[----:B------:R-:W-:Y:S01]  /*4110*/  FFMA.FTZ R4, R148, R151, -R4 ;  /* 0x0000009794047223 */ /* 0x000fe20000010804 */
[----:B------:R-:W-:Y:S01]  /*4120*/  FADD.FTZ R149, R162, R5 ;  /* 0x00000005a2957221 */ /* 0x000fe20000010000 */
[----:B------:R-:W-:Y:S01]  /*4130*/  STS [R62+0x10], R165 ;  /* 0x000010a53e007388 */ /* 0x000fe20000000800 */
[----:B------:R-:W-:Y:S01]  /*4140*/  FADD.FTZ R185, -R121, R185 ;  /* 0x000000b979b97221 */ /* 0x000fe20000010100 */
[----:B------:R-:W-:Y:S01]  /*4150*/  FADD.FTZ R163, R163, R4 ;  /* 0x00000004a3a37221 */ /* 0x000fe20000010000 */
[----:B------:R-:W-:Y:S01]  /*4160*/  FMUL.FTZ R5, R146, R149 ;  /* 0x0000009592057220 */ /* 0x000fe20000410000 */
[----:B------:R-:W-:Y:S01]  /*4170*/  STS [R62+0x14], R175 ;  /* 0x000014af3e007388 */ /* 0x000fe20000000800 */
[----:B------:R-:W-:Y:S01]  /*4180*/  FADD.FTZ R176, -R120, R176 ;  /* 0x000000b078b07221 */ /* 0x000fe20000010100 */
[-C--:B------:R-:W-:Y:S01]  /*4190*/  FMUL.FTZ R146, R146, R163.reuse ;  /* 0x000000a392927220 */ /* 0x080fe20000410000 */
[C---:B-1----:R-:W-:Y:S01]  /*41a0*/  FFMA.FTZ R7, R14.reuse, R163, -R5 ;  /* 0x000000a30e077223 */ /* 0x042fe20000010805 */
[----:B------:R0:W-:Y:S01]  /*41b0*/  STS [R62+0x1c], R153 ;  /* 0x00001c993e007388 */ /* 0x0001e20000000800 */
[----:B------:R-:W-:Y:S01]  /*41c0*/  FADD.FTZ R192, -R119, R192 ;  /* 0x000000c077c07221 */ /* 0x000fe20000010100 */
[----:B------:R-:W-:Y:S01]  /*41d0*/  FFMA.FTZ R5, R14, R149, R146 ;  /* 0x000000950e057223 */ /* 0x000fe20000010092 */
[----:B------:R-:W-:Y:S01]  /*41e0*/  FADD.FTZ R160, R160, R7 ;  /* 0x00000007a0a07221 */ /* 0x000fe20000010000 */
[----:B------:R-:W-:Y:S01]  /*41f0*/  FMUL.FTZ R7, R139, -R170 ;  /* 0x800000aa8b077220 */ /* 0x000fe20000410000 */
[----:B------:R-:W-:Y:S01]  /*4200*/  STS [R62+0x20], R189 ;  /* 0x000020bd3e007388 */ /* 0x000fe20000000800 */
[----:B------:R-:W-:Y:S01]  /*4210*/  FADD.FTZ R158, R158, R5 ;  /* 0x000000059e9e7221 */ /* 0x000fe20000010000 */
[----:B------:R-:W-:Y:S01]  /*4220*/  FMUL.FTZ R4, R147, R160 ;  /* 0x000000a093047220 */ /* 0x000fe20000410000 */
[----:B------:R-:W-:Y:S01]  /*4230*/  FMUL.FTZ R5, R139, R206 ;  /* 0x000000ce8b057220 */ /* 0x000fe20000410000 */
[----:B------:R-:W-:Y:S01]  /*4240*/  STS [R62+0x24], R191 ;  /* 0x000024bf3e007388 */ /* 0x000fe20000000800 */
[-C--:B------:R-:W-:Y:S01]  /*4250*/  FMUL.FTZ R147, R147, R158.reuse ;  /* 0x0000009e93937220 */ /* 0x080fe20000410000 */
[CC--:B------:R-:W-:Y:S01]  /*4260*/  FFMA.FTZ R4, R15.reuse, R158.reuse, R4 ;  /* 0x0000009e0f047223 */ /* 0x0c0fe20000010004 */
[C---:B------:R-:W-:Y:S01]  /*4270*/  FMUL.FTZ R14, R132.reuse, R158 ;  /* 0x0000009e840e7220 */ /* 0x040fe20000410000 */
[----:B------:R1:W-:Y:S01]  /*4280*/  STS [R62+0x28], R155 ;  /* 0x0000289b3e007388 */ /* 0x0003e20000000800 */
[-C--:B------:R-:W-:Y:S01]  /*4290*/  FFMA.FTZ R147, R15, R160.reuse, -R147 ;  /* 0x000000a00f937223 */ /* 0x080fe20000010893 */
[----:B------:R-:W-:Y:S01]  /*42a0*/  FADD.FTZ R17, R17, R4 ;  /* 0x0000000411117221 */ /* 0x000fe20000010000 */
[----:B------:R-:W-:Y:S01]  /*42b0*/  FMUL.FTZ R4, R132, R160 ;  /* 0x000000a084047220 */ /* 0x000fe20000410000 */
[----:B------:R2:W-:Y:S01]  /*42c0*/  STS [R62+0x2c], R157 ;  /* 0x00002c9d3e007388 */ /* 0x0005e20000000800 */
[----:B------:R-:W-:Y:S01]  /*42d0*/  FADD.FTZ R147, R16, R147 ;  /* 0x0000009310937221 */ /* 0x000fe20000010000 */
[----:B------:R-:W-:Y:S01]  /*42e0*/  FMUL.FTZ R15, R134, R17 ;  /* 0x00000011860f7220 */ /* 0x000fe20000410000 */
[----:B------:R-:W-:Y:S01]  /*42f0*/  FMUL.FTZ R6, R183, R14 ;  /* 0x0000000eb7067220 */ /* 0x000fe20000410000 */
[----:B------:R-:W-:Y:S01]  /*4300*/  STS [R62+0x30], R193 ;  /* 0x000030c13e007388 */ /* 0x000fe20000000800 */
[----:B------:R-:W-:Y:S01]  /*4310*/  FMUL.FTZ R16, R130, R166 ;  /* 0x000000a682107220 */ /* 0x000fe20000410000 */
[----:B0-----:R-:W-:Y:S01]  /*4320*/  FMUL.FTZ R153, R131, R149 ;  /* 0x0000009583997220 */ /* 0x001fe20000410000 */
[-C--:B------:R-:W-:Y:S01]  /*4330*/  FFMA.FTZ R6, R185, R4.reuse, -R6 ;  /* 0x00000004b9067223 */ /* 0x080fe20000010806 */
[----:B------:R-:W-:Y:S01]  /*4340*/  STS [R62+0x34], R195 ;  /* 0x000034c33e007388 */ /* 0x000fe20000000800 */
[----:B------:R-:W-:Y:S01]  /*4350*/  FMUL.FTZ R4, R183, R4 ;  /* 0x00000004b7047220 */ /* 0x000fe20000410000 */
[----:B-1----:R-:W-:Y:S01]  /*4360*/  FMUL.FTZ R155, R131, R163 ;  /* 0x000000a3839b7220 */ /* 0x002fe20000410000 */
[----:B--2---:R-:W-:Y:S01]  /*4370*/  FMUL.FTZ R157, R172, R153 ;  /* 0x00000099ac9d7220 */ /* 0x004fe20000410000 */
[----:B------:R0:W-:Y:S01]  /*4380*/  STS [R62+0x38], R5 ;  /* 0x000038053e007388 */ /* 0x0001e20000000800 */
[----:B------:R-:W-:Y:S01]  /*4390*/  FFMA.FTZ R4, R185, R14, R4 ;  /* 0x0000000eb9047223 */ /* 0x000fe20000010004 */
[----:B------:R-:W-:Y:S01]  /*43a0*/  FMUL.FTZ R44, R130, R151 ;  /* 0x00000097822c7220 */ /* 0x000fe20000410000 */
[----:B------:R-:W-:Y:S01]  /*43b0*/  FMUL.FTZ R161, R171, R16 ;  /* 0x00000010aba17220 */ /* 0x000fe20000410000 */
[----:B------:R1:W-:Y:S01]  /*43c0*/  STS [R62+0x3c], R7 ;  /* 0x00003c073e007388 */ /* 0x0003e20000000800 */
[-C--:B------:R-:W-:Y:S01]  /*43d0*/  FFMA.FTZ R157, R176, R155.reuse, -R157 ;  /* 0x0000009bb09d7223 */ /* 0x080fe2000001089d */
[----:B------:R-:W-:Y:S01]  /*43e0*/  FMUL.FTZ R155, R172, R155 ;  /* 0x0000009bac9b7220 */ /* 0x000fe20000410000 */
[----:B------:R-:W-:Y:S01]  /*43f0*/  FFMA.FTZ R161, R192, R44, -R161 ;  /* 0x0000002cc0a17223 */ /* 0x000fe200000108a1 */
[----:B------:R-:W-:Y:S01]  /*4400*/  BAR.SYNC.DEFER_BLOCKING 0x0 ;  /* 0x0000000000007b1d */ /* 0x000fe20000010000 */
[----:B------:R-:W-:Y:S01]  /*4410*/  FADD.FTZ R169, -R118, R169 ;  /* 0x000000a976a97221 */ /* 0x000fe20000010100 */
[----:B0-----:R-:W-:Y:S01]  /*4420*/  FMUL.FTZ R5, R134, R147 ;  /* 0x0000009386057220 */ /* 0x001fe20000410000 */
[----:B------:R-:W-:Y:S01]  /*4430*/  FFMA.FTZ R155, R176, R153, R155 ;  /* 0x00000099b09b7223 */ /* 0x000fe2000001009b */
[----:B------:R-:W-:Y:S01]  /*4440*/  FMUL.FTZ R146, R129, R174 ;  /* 0x000000ae81927220 */ /* 0x000fe20000410000 */
[----:B------:R-:W-:Y:S01]  /*4450*/  FMUL.FTZ R150, R128, R45 ;  /* 0x0000002d80967220 */ /* 0x000fe20000410000 */
[----:B-1----:R-:W-:Y:S01]  /*4460*/  FMUL.FTZ R7, R184, R15 ;  /* 0x0000000fb8077220 */ /* 0x002fe20000410000 */
[----:B------:R-:W-:Y:S01]  /*4470*/  LEA R152, R138, -R123, 0x1 ;  /* 0x8000007b8a987211 */ /* 0x000fe200078e08ff */
[----:B------:R-:W-:Y:S01]  /*4480*/  FMUL.FTZ R11, R127, R179 ;  /* 0x000000b37f0b7220 */ /* 0x000fe20000410000 */
[----:B------:R-:W-:Y:S01]  /*4490*/  FADD.FTZ R159, -R116, R159 ;  /* 0x0000009f749f7221 */ /* 0x000fe20000010100 */
[-C--:B------:R-:W-:Y:S01]  /*44a0*/  FFMA.FTZ R7, R186, R5.reuse, -R7 ;  /* 0x00000005ba077223 */ /* 0x080fe20000010807 */
[----:B------:R-:W-:Y:S01]  /*44b0*/  FMUL.FTZ R5, R184, R5 ;  /* 0x00000005b8057220 */ /* 0x000fe20000410000 */
[----:B------:R-:W-:Y:S01]  /*44c0*/  ISETP.GE.AND P1, PT, R152, 0x1, PT ;  /* 0x000000019800780c */ /* 0x000fe20003f26270 */
[----:B------:R-:W-:Y:S01]  /*44d0*/  BSSY.RECONVERGENT B0, `(.L_x_16468) ;  /* 0x000002d000007945 */ /* 0x000fe20003800200 */
[----:B------:R-:W-:Y:S01]  /*44e0*/  FADD.FTZ R7, RZ, R7 ;  /* 0x00000007ff077221 */ /* 0x000fe20000010000 */
[----:B------:R-:W-:Y:S01]  /*44f0*/  FFMA.FTZ R5, R186, R15, R5 ;  /* 0x0000000fba057223 */ /* 0x000fe20000010005 */
[----:B------:R-:W-:-:S02]  /*4500*/  ISETP.GE.AND P2, PT, R152, 0x21, PT ;  /* 0x000000219800780c */ /* 0x000fc40003f46270 */
[----:B------:R-:W-:Y:S01]  /*4510*/  FADD.FTZ R6, R7, R6 ;  /* 0x0000000607067221 */ /* 0x000fe20000010000 */
[----:B------:R-:W-:Y:S01]  /*4520*/  FADD.FTZ R5, RZ, R5 ;  /* 0x00000005ff057221 */ /* 0x000fe20000010000 */
[----:B------:R-:W-:Y:S02]  /*4530*/  ISETP.GE.AND P3, PT, R152, 0x41, PT ;  /* 0x000000419800780c */ /* 0x000fe40003f66270 */
[----:B------:R-:W-:Y:S01]  /*4540*/  FADD.FTZ R6, R6, R157 ;  /* 0x0000009d06067221 */ /* 0x000fe20000010000 */
[----:B------:R-:W-:Y:S01]  /*4550*/  FADD.FTZ R4, R5, R4 ;  /* 0x0000000405047221 */ /* 0x000fe20000010000 */
[----:B------:R-:W-:Y:S01]  /*4560*/  FMUL.FTZ R5, R171, R44 ;  /* 0x0000002cab057220 */ /* 0x000fe20000410000 */
[----:B------:R-:W-:Y:S01]  /*4570*/  FMUL.FTZ R44, R129, R173 ;  /* 0x000000ad812c7220 */ /* 0x000fe20000410000 */
[----:B------:R0:W1:Y:S01]  /*4580*/  LDS R165, [R61+0x4a0] ;  /* 0x0004a0003da57984 */ /* 0x0000620000000800 */
[----:B------:R-:W-:Y:S01]  /*4590*/  FADD.FTZ R4, R4, R155 ;  /* 0x0000009b04047221 */ /* 0x000fe20000010000 */
[----:B------:R-:W-:Y:S01]  /*45a0*/  FFMA.FTZ R5, R192, R16, R5 ;  /* 0x00000010c0057223 */ /* 0x000fe20000010005 */
[----:B------:R-:W-:Y:S01]  /*45b0*/  FMUL.FTZ R148, R167, R44 ;  /* 0x0000002ca7947220 */ /* 0x000fe20000410000 */
[----:B------:R-:W-:Y:S01]  /*45c0*/  FADD.FTZ R155, -R117, R194 ;  /* 0x000000c2759b7221 */ /* 0x000fe20000010100 */
        /* <DEDUP_REMOVED lines=8> */
[C---:B------:R-:W-:Y:S01]  /*4650*/  FMUL.FTZ R148, R164.reuse, R150 ;  /* 0x00000096a4947220 */ /* 0x040fe20000410000 */
[-C--:B------:R-:W-:Y:S01]  /*4660*/  FMUL.FTZ R157, R164, R146.reuse ;  /* 0x00000092a49d7220 */ /* 0x080fe20000410000 */
[----:B------:R-:W-:Y:S01]  /*4670*/  ISETP.GE.AND P4, PT, R152, 0x61, PT ;  /* 0x000000619800780c */ /* 0x000fe20003f86270 */
[----:B------:R-:W-:Y:S01]  /*4680*/  FADD.FTZ R4, R4, R5 ;  /* 0x0000000504047221 */ /* 0x000fe20000010000 */
[C---:B------:R-:W-:Y:S01]  /*4690*/  FFMA.FTZ R5, R155.reuse, R146, R148 ;  /* 0x000000929b057223 */ /* 0x040fe20000010094 */
[----:B------:R-:W-:Y:S01]  /*46a0*/  FMUL.FTZ R148, R10, R11 ;  /* 0x0000000b0a947220 */ /* 0x000fe20000410000 */
[----:B------:R-:W-:Y:S01]  /*46b0*/  FFMA.FTZ R157, R155, R150, -R157 ;  /* 0x000000969b9d7223 */ /* 0x000fe2000001089d */
[----:B------:R-:W-:Y:S01]  /*46c0*/  FMUL.FTZ R150, R13, R156 ;  /* 0x0000009c0d967220 */ /* 0x000fe20000410000 */
[----:B------:R-:W-:Y:S01]  /*46d0*/  FADD.FTZ R4, R4, R5 ;  /* 0x0000000504047221 */ /* 0x000fe20000010000 */
[----:B------:R-:W-:Y:S01]  /*46e0*/  FMUL.FTZ R5, R127, R180 ;  /* 0x000000b47f057220 */ /* 0x000fe20000410000 */
[----:B------:R-:W-:Y:S01]  /*46f0*/  FADD.FTZ R6, R6, R157 ;  /* 0x0000009d06067221 */ /* 0x000fe20000010000 */
[C---:B------:R-:W-:Y:S01]  /*4700*/  FFMA.FTZ R161, R12.reuse, R156, -R161 ;  /* 0x0000009c0ca17223 */ /* 0x040fe200000108a1 */
[----:B------:R-:W-:Y:S01]  /*4710*/  FFMA.FTZ R150, R12, R19, R150 ;  /* 0x000000130c967223 */ /* 0x000fe20000010096 */
[-C--:B------:R-:W-:Y:S01]  /*4720*/  FFMA.FTZ R7, R159, R5.reuse, -R148 ;  /* 0x000000059f077223 */ /* 0x080fe20000010894 */
[----:B------:R-:W-:-:S03]  /*4730*/  FMUL.FTZ R148, R10, R5 ;  /* 0x000000050a947220 */ /* 0x000fc60000410000 */
[----:B------:R-:W-:Y:S01]  /*4740*/  FADD.FTZ R7, R6, R7 ;  /* 0x0000000706077221 */ /* 0x000fe20000010000 */
[----:B------:R-:W-:-:S04]  /*4750*/  FFMA.FTZ R5, R159, R11, R148 ;  /* 0x0000000b9f057223 */ /* 0x000fc80000010094 */
[----:B------:R-:W-:Y:S01]  /*4760*/  FADD.FTZ R4, R4, R5 ;  /* 0x0000000504047221 */ /* 0x000fe20000010000 */
[----:B0-----:R-:W-:Y:S06]  /*4770*/  @!P1 BRA `(.L_x_16469) ;  /* 0x0000000000089947 */ /* 0x001fec0003800000 */
[----:B------:R-:W0:Y:S04]  /*4780*/  LDS R5, [R65+0x420] ;  /* 0x0004200041057984 */ /* 0x000e280000000800 */
[----:B0-----:R0:W-:Y:S02]  /*4790*/  REDG.E.ADD.F32.FTZ.RN.STRONG.GPU desc[UR16][R2.64], R5 ;  /* 0x00000005020079a6 */ /* 0x0011e4000c12f310 */
.L_x_16469:
[----:B------:R-:W-:Y:S05]  /*47a0*/  BSYNC.RECONVERGENT B0 ;  /* 0x0000000000007941 */ /* 0x000fea0003800200 */
.L_x_16468:
[----:B------:R-:W-:Y:S04]  /*47b0*/  BSSY.RECONVERGENT B0, `(.L_x_16470) ;  /* 0x0000003000007945 */ /* 0x000fe80003800200 */
[----:B------:R-:W-:Y:S05]  /*47c0*/  @!P2 BRA `(.L_x_16471) ;  /* 0x000000000004a947 */ /* 0x000fea0003800000 */
[----:B-1----:R2:W-:Y:S02]  /*47d0*/  REDG.E.ADD.F32.FTZ.RN.STRONG.GPU desc[UR16][R2.64+0x80], R165 ;  /* 0x000080a5020079a6 */ /* 0x0025e4000c12f310 */
.L_x_16471:
[----:B------:R-:W-:Y:S05]  /*47e0*/  BSYNC.RECONVERGENT B0 ;  /* 0x0000000000007941 */ /* 0x000fea0003800200 */
.L_x_16470:
[----:B0-----:R0:W3:Y:S01]  /*47f0*/  LDS R5, [R60+0x520] ;  /* 0x000520003c057984 */ /* 0x0010e20000000800 */
[----:B------:R-:W-:Y:S04]  /*4800*/  BSSY.RECONVERGENT B0, `(.L_x_16472) ;  /* 0x0000003000007945 */ /* 0x000fe80003800200 */
[----:B------:R-:W-:Y:S05]  /*4810*/  @!P3 BRA `(.L_x_16473) ;  /* 0x000000000004b947 */ /* 0x000fea0003800000 */
[----:B---3--:R4:W-:Y:S02]  /*4820*/  REDG.E.ADD.F32.FTZ.RN.STRONG.GPU desc[UR16][R2.64+0x100], R5 ;  /* 0x00010005020079a6 */ /* 0x0089e4000c12f310 */
.L_x_16473:
[----:B------:R-:W-:Y:S05]  /*4830*/  BSYNC.RECONVERGENT B0 ;  /* 0x0000000000007941 */ /* 0x000fea0003800200 */
.L_x_16472:
[----:B---34-:R3:W4:Y:S01]  /*4840*/  LDS R5, [R59+0x5a0] ;  /* 0x0005a0003b057984 */ /* 0x0187220000000800 */
[----:B------:R-:W-:Y:S04]  /*4850*/  BSSY.RECONVERGENT B0, `(.L_x_16474) ;  /* 0x0000003000007945 */ /* 0x000fe80003800200 */
[----:B------:R-:W-:Y:S05]  /*4860*/  @!P4 BRA `(.L_x_16475) ;  /* 0x000000000004c947 */ /* 0x000fea0003800000 */
[----:B----4-:R4:W-:Y:S02]  /*4870*/  REDG.E.ADD.F32.FTZ.RN.STRONG.GPU desc[UR16][R2.64+0x180], R5 ;  /* 0x00018005020079a6 */ /* 0x0109e4000c12f310 */
.L_x_16475:
[----:B------:R-:W-:Y:S05]  /*4880*/  BSYNC.RECONVERGENT B0 ;  /* 0x0000000000007941 */ /* 0x000fea0003800200 */
.L_x_16474:
[----:B----4-:R4:W0:Y:S01]  /*4890*/  LDS R5, [R58+0x620] ;  /* 0x000620003a057984 */ /* 0x0108220000000800 */
        /* <DEDUP_REMOVED lines=9> */
.L_x_16477:
[----:B------:R-:W-:Y:S05]  /*4930*/  BSYNC.RECONVERGENT B0 ;  /* 0x0000000000007941 */ /* 0x000fea0003800200 */
.L_x_16476:
[----:B0-----:R0:W0:Y:S01]  /*4940*/  LDS R5, [R57+0x6a0] ;  /* 0x0006a00039057984 */ /* 0x0010220000000800 */
[----:B------:R-:W-:Y:S04]  /*4950*/  BSSY.RECONVERGENT B0, `(.L_x_16478) ;  /* 0x0000003000007945 */ /* 0x000fe80003800200 */
[----:B------:R-:W-:Y:S05]  /*4960*/  @!P1 BRA `(.L_x_16479) ;  /* 0x0000000000049947 */ /* 0x000fea0003800000 */
[----:B0-----:R0:W-:Y:S02]  /*4970*/  REDG.E.ADD.F32.FTZ.RN.STRONG.GPU desc[UR16][R2.64+0x280], R5 ;  /* 0x00028005020079a6 */ /* 0x0011e4000c12f310 */
.L_x_16479:
[----:B------:R-:W-:Y:S05]  /*4980*/  BSYNC.RECONVERGENT B0 ;  /* 0x0000000000007941 */ /* 0x000fea0003800200 */
.L_x_16478:
[----:B0-----:R0:W0:Y:S01]  /*4990*/  LDS R5, [R56+0x720] ;  /* 0x0007200038057984 */ /* 0x0010220000000800 */
[----:B------:R-:W-:Y:S04]  /*49a0*/  BSSY.RECONVERGENT B0, `(.L_x_16480) ;  /* 0x0000003000007945 */ /* 0x000fe80003800200 */
[----:B------:R-:W-:Y:S05]  /*49b0*/  @!P2 BRA `(.L_x_16481) ;  /* 0x000000000004a947 */ /* 0x000fea0003800000 */
[----:B0-----:R0:W-:Y:S02]  /*49c0*/  REDG.E.ADD.F32.FTZ.RN.STRONG.GPU desc[UR16][R2.64+0x300], R5 ;  /* 0x00030005020079a6 */ /* 0x0011e4000c12f310 */
.L_x_16481:
[----:B------:R-:W-:Y:S05]  /*49d0*/  BSYNC.RECONVERGENT B0 ;  /* 0x0000000000007941 */ /* 0x000fea0003800200 */
.L_x_16480:
[----:B0-----:R0:W0:Y:S01]  /*49e0*/  LDS R5, [R55+0x7a0] ;  /* 0x0007a00037057984 */ /* 0x0010220000000800 */
[----:B------:R-:W-:Y:S04]  /*49f0*/  BSSY.RECONVERGENT B0, `(.L_x_16482) ;  /* 0x0000003000007945 */ /* 0x000fe80003800200 */
[----:B------:R-:W-:Y:S05]  /*4a00*/  @!P3 BRA `(.L_x_16483) ;  /* 0x000000000004b947 */ /* 0x000fea0003800000 */
[----:B0-----:R0:W-:Y:S02]  /*4a10*/  REDG.E.ADD.F32.FTZ.RN.STRONG.GPU desc[UR16][R2.64+0x380], R5 ;  /* 0x00038005020079a6 */ /* 0x0011e4000c12f310 */
.L_x_16483:
[----:B------:R-:W-:Y:S05]  /*4a20*/  BSYNC.RECONVERGENT B0 ;  /* 0x0000000000007941 */ /* 0x000fea0003800200 */
.L_x_16482:
[----:B0-----:R0:W0:Y:S01]  /*4a30*/  LDS R5, [R54+0x820] ;  /* 0x0008200036057984 */ /* 0x0010220000000800 */
[----:B------:R-:W-:Y:S04]  /*4a40*/  BSSY.RECONVERGENT B0, `(.L_x_16484) ;  /* 0x0000003000007945 */ /* 0x000fe80003800200 */
[----:B------:R-:W-:Y:S05]  /*4a50*/  @!P4 BRA `(.L_x_16485) ;  /* 0x000000000004c947 */ /* 0x000fea0003800000 */
[----:B0-----:R0:W-:Y:S02]  /*4a60*/  REDG.E.ADD.F32.FTZ.RN.STRONG.GPU desc[UR16][R2.64+0x400], R5 ;  /* 0x00040005020079a6 */ /* 0x0011e4000c12f310 */
.L_x_16485:
[----:B------:R-:W-:Y:S05]  /*4a70*/  BSYNC.RECONVERGENT B0 ;  /* 0x0000000000007941 */ /* 0x000fea0003800200 */
.L_x_16484:
[----:B0-----:R0:W0:Y:S01]  /*4a80*/  LDS R5, [R53+0x8a0] ;  /* 0x0008a00035057984 */ /* 0x0010220000000800 */
[----:B------:R-:W-:Y:S04]  /*4a90*/  BSSY.RECONVERGENT B0, `(.L_x_16486) ;  /* 0x0000003000007945 */ /* 0x000fe80003800200 */
[----:B------:R-:W-:Y:S05]  /*4aa0*/  @!P5 BRA `(.L_x_16487) ;  /* 0x000000000004d947 */ /* 0x000fea0003800000 */
[----:B0-----:R0:W-:Y:S02]  /*4ab0*/  REDG.E.ADD.F32.FTZ.RN.STRONG.GPU desc[UR16][R2.64+0x480], R5 ;  /* 0x00048005020079a6 */ /* 0x0011e4000c12f310 */
.L_x_16487:
[----:B------:R-:W-:Y:S05]  /*4ac0*/  BSYNC.RECONVERGENT B0 ;  /* 0x0000000000007941 */ /* 0x000fea0003800200 */
.L_x_16486:
        /* <DEDUP_REMOVED lines=10> */
.L_x_16489:
[----:B------:R-:W-:Y:S05]  /*4b70*/  BSYNC.RECONVERGENT B0 ;  /* 0x0000000000007941 */ /* 0x000fea0003800200 */
.L_x_16488:
[----:B0-----:R0:W0:Y:S01]  /*4b80*/  LDS R5, [R51+0x9a0] ;  /* 0x0009a00033057984 */ /* 0x0010220000000800 */
[----:B------:R-:W-:Y:S01]  /*4b90*/  BSSY.RECONVERGENT B0, `(.L_x_16490) ;  /* 0x0000004000007945 */ /* 0x000fe20003800200 */
[----:B------:R-:W-:-:S03]  /*4ba0*/  FMUL.FTZ R12, R126, R181 ;  /* 0x000000b57e0c7220 */ /* 0x000fc60000410000 */
[----:B------:R-:W-:Y:S05]  /*4bb0*/  @!P1 BRA `(.L_x_16491) ;  /* 0x0000000000049947 */ /* 0x000fea0003800000 */
[----:B0-----:R0:W-:Y:S02]  /*4bc0*/  REDG.E.ADD.F32.FTZ.RN.STRONG.GPU desc[UR16][R2.64+0x580], R5 ;  /* 0x00058005020079a6 */ /* 0x0011e4000c12f310 */
.L_x_16491:
[----:B------:R-:W-:Y:S05]  /*4bd0*/  BSYNC.RECONVERGENT B0 ;  /* 0x0000000000007941 */ /* 0x000fea0003800200 */
.L_x_16490:
[----:B------:R1:W1:Y:S01]  /*4be0*/  LDS R157, [R50+0xa20] ;  /* 0x000a2000329d7984 */ /* 0x0002620000000800 */
[----:B------:R-:W-:Y:S01]  /*4bf0*/  BSSY.RECONVERGENT B0, `(.L_x_16492) ;  /* 0x0000006000007945 */ /* 0x000fe20003800200 */
[----:B0-----:R-:W-:Y:S01]  /*4c00*/  FMUL.FTZ R5, R126, R9 ;  /* 0x000000097e057220 */ /* 0x001fe20000410000 */
[----:B------:R-:W-:Y:S01]  /*4c10*/  FADD.FTZ R156, -R115, R156 ;  /* 0x0000009c739c7221 */ /* 0x000fe20000010100 */
[----:B------:R-:W-:Y:S01]  /*4c20*/  FMUL.FTZ R13, R19, R12 ;  /* 0x0000000c130d7220 */ /* 0x000fe20000410000 */
[----:B------:R-:W-:Y:S06]  /*4c30*/  @!P2 BRA `(.L_x_16493) ;  /* 0x000000000004a947 */ /* 0x000fec0003800000 */
[----:B-1----:R0:W-:Y:S02]  /*4c40*/  REDG.E.ADD.F32.FTZ.RN.STRONG.GPU desc[UR16][R2.64+0x600], R157 ;  /* 0x0006009d020079a6 */ /* 0x0021e4000c12f310 */
.L_x_16493:
[----:B------:R-:W-:Y:S05]  /*4c50*/  BSYNC.RECONVERGENT B0 ;  /* 0x0000000000007941 */ /* 0x000fea0003800200 */
.L_x_16492:
[-C--:B------:R-:W-:Y:S01]  /*4c60*/  FFMA.FTZ R148, R156, R5.reuse, -R13 ;  /* 0x000000059c947223 */ /* 0x080fe2000001080d */
[----:B------:R-:W-:Y:S01]  /*4c70*/  BSSY.RECONVERGENT B0, `(.L_x_16494) ;  /* 0x0000005000007945 */ /* 0x000fe20003800200 */
[----:B------:R0:W0:Y:S01]  /*4c80*/  LDS R13, [R49+0xaa0] ;  /* 0x000aa000310d7984 */ /* 0x0000220000000800 */
[----:B------:R-:W-:Y:S02]  /*4c90*/  FMUL.FTZ R5, R19, R5 ;  /* 0x0000000513057220 */ /* 0x000fe40000410000 */
[----:B------:R-:W-:Y:S05]  /*4ca0*/  @!P3 BRA `(.L_x_16495) ;  /* 0x000000000004b947 */ /* 0x000fea0003800000 */
[----:B0-----:R0:W-:Y:S02]  /*4cb0*/  REDG.E.ADD.F32.FTZ.RN.STRONG.GPU desc[UR16][R2.64+0x680], R13 ;  /* 0x0006800d020079a6 */ /* 0x0011e4000c12f310 */
.L_x_16495:
[----:B------:R-:W-:Y:S05]  /*4cc0*/  BSYNC.RECONVERGENT B0 ;  /* 0x0000000000007941 */ /* 0x000fea0003800200 */
.L_x_16494:
[----:B0-----:R0:W0:Y:S01]  /*4cd0*/  LDS R13, [R48+0xb20] ;  /* 0x000b2000300d7984 */ /* 0x0010220000000800 */
[----:B------:R-:W-:Y:S01]  /*4ce0*/  BSSY.RECONVERGENT B0, `(.L_x_16496) ;  /* 0x0000004000007945 */ /* 0x000fe20003800200 */
[----:B------:R-:W-:-:S03]  /*4cf0*/  FFMA.FTZ R5, R156, R12, R5 ;  /* 0x0000000c9c057223 */ /* 0x000fc60000010005 */
[----:B------:R-:W-:Y:S05]  /*4d00*/  @!P4 BRA `(.L_x_16497) ;  /* 0x000000000004c947 */ /* 0x000fea0003800000 */
[----:B0-----:R0:W-:Y:S02]  /*4d10*/  REDG.E.ADD.F32.FTZ.RN.STRONG.GPU desc[UR16][R2.64+0x700], R13 ;  /* 0x0007000d020079a6 */ /* 0x0011e4000c12f310 */
.L_x_16497:
[----:B------:R-:W-:Y:S05]  /*4d20*/  BSYNC.RECONVERGENT B0 ;  /* 0x0000000000007941 */ /* 0x000fea0003800200 */
.L_x_16496:
[----:B------:R-:W-:Y:S01]  /*4d30*/  FADD.FTZ R4, R4, R5 ;  /* 0x0000000504047221 */ /* 0x000fe20000010000 */
[----:B------:R-:W-:Y:S01]  /*4d40*/  FADD.FTZ R5, R7, R148 ;  /* 0x0000009407057221 */ /* 0x000fe20000010000 */
[----:B------:R-:W-:Y:S01]  /*4d50*/  BSSY.RECONVERGENT B0, `(.L_x_16498) ;  /* 0x0000005000007945 */ /* 0x000fe20003800200 */
[----:B------:R0:W0:Y:S01]  /*4d60*/  LDS R7, [R47+0xba0] ;  /* 0x000ba0002f077984 */ /* 0x0000220000000800 */
[----:B------:R-:W-:Y:S02]  /*4d70*/  FFMA.FTZ R6, R139, R161, R8 ;  /* 0x000000a18b067223 */ /* 0x000fe40000010008 */
[----:B------:R-:W-:Y:S05]  /*4d80*/  @!P5 BRA `(.L_x_16499) ;  /* 0x000000000004d947 */ /* 0x000fea0003800000 */
[----:B0-----:R0:W-:Y:S02]  /*4d90*/  REDG.E.ADD.F32.FTZ.RN.STRONG.GPU desc[UR16][R2.64+0x780], R7 ;  /* 0x00078007020079a6 */ /* 0x0011e4000c12f310 */
.L_x_16499:
[----:B------:R-:W-:Y:S05]  /*4da0*/  BSYNC.RECONVERGENT B0 ;  /* 0x0000000000007941 */ /* 0x000fea0003800200 */
.L_x_16498:
[----:B0-----:R-:W-:Y:S01]  /*4db0*/  FFMA.FTZ R7, -R139, R150, R18 ;  /* 0x000000968b077223 */ /* 0x001fe20000010112 */
[----:B--2---:R-:W0:Y:S01]  /*4dc0*/  SHFL.DOWN PT, R3, R4, 0x1, 0x1f ;  /* 0x08201f0004037f89 */ /* 0x004e2200000e0000 */
[C---:B------:R-:W-:Y:S01]  /*4dd0*/  ISETP.GT.AND P1, PT, R99.reuse, 0x1e, PT ;  /* 0x0000001e6300780c */ /* 0x040fe20003f24270 */
[----:B------:R-:W-:Y:S01]  /*4de0*/  FADD.FTZ R113, R12, R113 ;  /* 0x000000710c717221 */ /* 0x000fe20000010000 */
[----:B------:R-:W-:Y:S01]  /*4df0*/  ISETP.GT.AND P2, PT, R99, 0xf, PT ;  /* 0x0000000f6300780c */ /* 0x000fe20003f44270 */
[----:B------:R-:W2:Y:S01]  /*4e00*/  SHFL.DOWN PT, R2, R5, 0x1, 0x1f ;  /* 0x08201f0005027f89 */ /* 0x000ea200000e0000 */
[----:B------:R-:W-:Y:S01]  /*4e10*/  BSSY.RECONVERGENT B0, `(.L_x_16500) ;  /* 0x000005f000007945 */ /* 0x000fe20003800200 */
[----:B------:R-:W-:Y:S01]  /*4e20*/  FADD.FTZ R114, R11, R114 ;  /* 0x000000720b727221 */ /* 0x000fe20000010000 */
[----:B------:R-:W-:Y:S01]  /*4e30*/  FADD.FTZ R111, R146, R111 ;  /* 0x0000006f926f7221 */ /* 0x000fe20000010000 */
[----:B------:R-:W5:Y:S01]  /*4e40*/  SHFL.DOWN PT, R13, R6, 0x1, 0x1f ;  /* 0x08201f00060d7f89 */ /* 0x000f6200000e0000 */
[----:B------:R-:W-:Y:S01]  /*4e50*/  FADD.FTZ R112, R44, R112 ;  /* 0x000000702c707221 */ /* 0x000fe20000010000 */
[----:B------:R-:W-:Y:S01]  /*4e60*/  FADD.FTZ R109, R16, R109 ;  /* 0x0000006d106d7221 */ /* 0x000fe20000010000 */
[----:B------:R-:W-:Y:S01]  /*4e70*/  FADD.FTZ R110, R153, R110 ;  /* 0x0000006e996e7221 */ /* 0x000fe20000010000 */
[----:B------:R-:W1:Y:S02]  /*4e80*/  SHFL.DOWN PT, R8, R7, 0x1, 0x1f ;  /* 0x08201f0007087f89 */ /* 0x000e6400000e0000 */
[----:B0-----:R-:W-:Y:S01]  /*4e90*/  @!P1 FADD.FTZ R4, R4, R3 ;  /* 0x0000000304049221 */ /* 0x001fe20000010000 */
[----:B------:R-:W-:Y:S01]  /*4ea0*/  FMUL.FTZ R3, R43, R9 ;  /* 0x000000092b037220 */ /* 0x000fe20000410000 */
[----:B--2---:R-:W-:-:S03]  /*4eb0*/  @!P1 FADD.FTZ R5, R5, R2 ;  /* 0x0000000205059221 */ /* 0x004fc60000010000 */
[-C--:B------:R-:W-:Y:S01]  /*4ec0*/  FFMA.FTZ R3, R42, R181.reuse, R3 ;  /* 0x000000b52a037223 */ /* 0x080fe20000010003 */
[C---:B------:R-:W-:Y:S01]  /*4ed0*/  FMUL.FTZ R2, R43.reuse, R181 ;  /* 0x000000b52b027220 */ /* 0x040fe20000410000 */
[----:B-----5:R-:W-:Y:S02]  /*4ee0*/  @!P1 FADD.FTZ R6, R6, R13 ;  /* 0x0000000d06069221 */ /* 0x020fe40000010000 */
[----:B------:R-:W-:Y:S01]  /*4ef0*/  FMUL.FTZ R156, R156, R3 ;  /* 0x000000039c9c7220 */ /* 0x000fe20000410000 */
[----:B------:R-:W0:Y:S01]  /*4f00*/  SHFL.DOWN PT, R13, R4, 0x2, 0x1f ;  /* 0x08401f00040d7f89 */ /* 0x000e2200000e0000 */
[----:B------:R-:W-:Y:S01]  /*4f10*/  FMUL.FTZ R3, R43, R179 ;  /* 0x000000b32b037220 */ /* 0x000fe20000410000 */
[----:B-1----:R-:W-:Y:S01]  /*4f20*/  @!P1 FADD.FTZ R7, R7, R8 ;  /* 0x0000000807079221 */ /* 0x002fe20000010000 */
[----:B------:R-:W-:Y:S01]  /*4f30*/  ISETP.GT.AND P1, PT, R99, 0x1d, PT ;  /* 0x0000001d6300780c */ /* 0x000fe20003f24270 */
[----:B------:R-:W1:Y:S01]  /*4f40*/  SHFL.DOWN PT, R8, R5, 0x2, 0x1f ;  /* 0x08401f0005087f89 */ /* 0x000e6200000e0000 */
[C---:B------:R-:W-:Y:S01]  /*4f50*/  FFMA.FTZ R2, R42.reuse, R9, -R2 ;  /* 0x000000092a027223 */ /* 0x040fe20000010802 */
[-C--:B------:R-:W-:Y:S01]  /*4f60*/  FFMA.FTZ R9, R42, R180.reuse, -R3 ;  /* 0x000000b42a097223 */ /* 0x080fe20000010803 */
[----:B------:R-:W-:Y:S01]  /*4f70*/  FMUL.FTZ R3, R43, R180 ;  /* 0x000000b42b037220 */ /* 0x000fe20000410000 */
[----:B------:R-:W2:Y:S01]  /*4f80*/  SHFL.DOWN PT, R157, R6, 0x2, 0x1f ;  /* 0x08401f00069d7f89 */ /* 0x000ea200000e0000 */
[----:B------:R-:W-:-:S02]  /*4f90*/  FFMA.FTZ R19, R19, R2, R156 ;  /* 0x0000000213137223 */ /* 0x000fc4000001009c */
[----:B------:R-:W-:Y:S01]  /*4fa0*/  FFMA.FTZ R2, R42, R179, R3 ;  /* 0x000000b32a027223 */ /* 0x000fe20000010003 */
[----:B------:R-:W5:Y:S01]  /*4fb0*/  SHFL.DOWN PT, R18, R7, 0x2, 0x1f ;  /* 0x08401f0007127f89 */ /* 0x000f6200000e0000 */
[----:B------:R-:W-:Y:S01]  /*4fc0*/  FFMA.FTZ R12, R106, R181, R19 ;  /* 0x000000b56a0c7223 */ /* 0x000fe20000010013 */
[----:B------:R-:W-:Y:S01]  /*4fd0*/  FMUL.FTZ R3, R43, R45 ;  /* 0x0000002d2b037220 */ /* 0x000fe20000410000 */
[----:B------:R-:W-:Y:S02]  /*4fe0*/  FMUL.FTZ R159, R159, R2 ;  /* 0x000000029f9f7220 */ /* 0x000fe40000410000 */
[----:B------:R-:W-:Y:S01]  /*4ff0*/  FADD.FTZ R97, R12, R97 ;  /* 0x000000610c617221 */ /* 0x000fe20000010000 */
[----:B------:R-:W-:Y:S01]  /*5000*/  FFMA.FTZ R2, R42, R177, R3 ;  /* 0x000000b12a027223 */ /* 0x000fe20000010003 */
[----:B------:R-:W-:Y:S01]  /*5010*/  FFMA.FTZ R9, R10, R9, R159 ;  /* 0x000000090a097223 */ /* 0x000fe2000001009f */
[----:B------:R-:W-:Y:S02]  /*5020*/  FMUL.FTZ R3, R43, R173 ;  /* 0x000000ad2b037220 */ /* 0x000fe40000410000 */
[----:B------:R-:W-:Y:S01]  /*5030*/  FMUL.FTZ R155, R155, R2 ;  /* 0x000000029b9b7220 */ /* 0x000fe20000410000 */
[----:B------:R-:W-:Y:S01]  /*5040*/  FFMA.FTZ R9, R104, R179, R9 ;  /* 0x000000b368097223 */ /* 0x000fe20000010009 */
[----:B0-----:R-:W-:-:S03]  /*5050*/  @!P1 FADD.FTZ R4, R4, R13 ;  /* 0x0000000d04049221 */ /* 0x001fc60000010000 */
[----:B------:R-:W-:Y:S01]  /*5060*/  FADD.FTZ R94, R9, R94 ;  /* 0x0000005e095e7221 */ /* 0x000fe20000010000 */
[----:B-1----:R-:W-:Y:S01]  /*5070*/  @!P1 FADD.FTZ R5, R5, R8 ;  /* 0x0000000805059221 */ /* 0x002fe20000010000 */
[----:B------:R-:W0:Y:S01]  /*5080*/  SHFL.DOWN PT, R13, R4, 0x4, 0x1f ;  /* 0x08801f00040d7f89 */ /* 0x000e2200000e0000 */
[C---:B------:R-:W-:Y:S01]  /*5090*/  FMUL.FTZ R8, R43.reuse, R177 ;  /* 0x000000b12b087220 */ /* 0x040fe20000410000 */
[----:B------:R-:W-:Y:S01]  /*50a0*/  FMUL.FTZ R9, R43, R166 ;  /* 0x000000a62b097220 */ /* 0x000fe20000410000 */
[----:B--2---:R-:W-:Y:S02]  /*50b0*/  @!P1 FADD.FTZ R6, R6, R157 ;  /* 0x0000009d06069221 */ /* 0x004fe40000010000 */
[C---:B------:R-:W-:Y:S01]  /*50c0*/  FFMA.FTZ R45, R42.reuse, R45, -R8 ;  /* 0x0000002d2a2d7223 */ /* 0x040fe20000010808 */
[-C--:B------:R-:W-:Y:S01]  /*50d0*/  FFMA.FTZ R8, R42, R174.reuse, -R3 ;  /* 0x000000ae2a087223 */ /* 0x080fe20000010803 */
[----:B-----5:R-:W-:Y:S01]  /*50e0*/  @!P1 FADD.FTZ R7, R7, R18 ;  /* 0x0000001207079221 */ /* 0x020fe20000010000 */
[----:B------:R-:W1:Y:S01]  /*50f0*/  SHFL.DOWN PT, R157, R6, 0x4, 0x1f ;  /* 0x08801f00069d7f89 */ /* 0x000e6200000e0000 */
[----:B------:R-:W-:Y:S01]  /*5100*/  ISETP.GT.AND P1, PT, R99, 0x1b, PT ;  /* 0x0000001b6300780c */ /* 0x000fe20003f24270 */
[C---:B------:R-:W-:Y:S01]  /*5110*/  FMUL.FTZ R3, R43.reuse, R174 ;  /* 0x000000ae2b037220 */ /* 0x040fe20000410000 */
[----:B------:R-:W-:Y:S01]  /*5120*/  FFMA.FTZ R164, R164, R45, R155 ;  /* 0x0000002da4a47223 */ /* 0x000fe2000001009b */
[----:B------:R-:W2:Y:S02]  /*5130*/  SHFL.DOWN PT, R18, R5, 0x4, 0x1f ;  /* 0x08801f0005127f89 */ /* 0x000ea400000e0000 */
[C---:B------:R-:W-:Y:S01]  /*5140*/  FFMA.FTZ R2, R42.reuse, R173, R3 ;  /* 0x000000ad2a027223 */ /* 0x040fe20000010003 */
[----:B------:R-:W-:Y:S01]  /*5150*/  FMUL.FTZ R3, R43, R151 ;  /* 0x000000972b037220 */ /* 0x000fe20000410000 */
[----:B------:R-:W5:Y:S01]  /*5160*/  SHFL.DOWN PT, R148, R7, 0x4, 0x1f ;  /* 0x08801f0007947f89 */ /* 0x000f6200000e0000 */
[----:B------:R-:W-:Y:S01]  /*5170*/  FFMA.FTZ R164, R105, R177, R164 ;  /* 0x000000b169a47223 */ /* 0x000fe200000100a4 */
[----:B------:R-:W-:Y:S01]  /*5180*/  FMUL.FTZ R2, R169, R2 ;  /* 0x00000002a9027220 */ /* 0x000fe20000410000 */
[----:B------:R-:W-:-:S02]  /*5190*/  FFMA.FTZ R3, R42, R166, R3 ;  /* 0x000000a62a037223 */ /* 0x000fc40000010003 */
[----:B------:R-:W-:Y:S01]  /*51a0*/  FADD.FTZ R95, R164, R95 ;  /* 0x0000005fa45f7221 */ /* 0x000fe20000010000 */
[----:B------:R-:W-:Y:S01]  /*51b0*/  FFMA.FTZ R167, R167, R8, R2 ;  /* 0x00000008a7a77223 */ /* 0x000fe20000010002 */
[----:B------:R-:W-:Y:S01]  /*51c0*/  FFMA.FTZ R8, R42, R151, -R9 ;  /* 0x000000972a087223 */ /* 0x000fe20000010809 */
[----:B0-----:R-:W-:Y:S01]  /*51d0*/  @!P1 FADD.FTZ R4, R4, R13 ;  /* 0x0000000d04049221 */ /* 0x001fe20000010000 */
[----:B------:R-:W-:Y:S01]  /*51e0*/  FMUL.FTZ R192, R192, R3 ;  /* 0x00000003c0c07220 */ /* 0x000fe20000410000 */
[C---:B------:R-:W-:Y:S01]  /*51f0*/  FMUL.FTZ R3, R43.reuse, R163 ;  /* 0x000000a32b037220 */ /* 0x040fe20000410000 */
[----:B------:R-:W-:Y:S01]  /*5200*/  FMUL.FTZ R2, R43, R149 ;  /* 0x000000952b027220 */ /* 0x000fe20000410000 */
[----:B------:R-:W-:Y:S01]  /*5210*/  FFMA.FTZ R167, R102, R173, R167 ;  /* 0x000000ad66a77223 */ /* 0x000fe200000100a7 */
[----:B------:R-:W0:Y:S01]  /*5220*/  SHFL.DOWN PT, R13, R4, 0x8, 0x1f ;  /* 0x09001f00040d7f89 */ /* 0x000e2200000e0000 */
[----:B------:R-:W-:Y:S01]  /*5230*/  FFMA.FTZ R8, R171, R8, R192 ;  /* 0x00000008ab087223 */ /* 0x000fe200000100c0 */
[----:B------:R-:W-:Y:S01]  /*5240*/  FFMA.FTZ R3, R42, R149, R3 ;  /* 0x000000952a037223 */ /* 0x000fe20000010003 */
[----:B-1----:R-:W-:Y:S01]  /*5250*/  @!P1 FADD.FTZ R6, R6, R157 ;  /* 0x0000009d06069221 */ /* 0x002fe20000010000 */
[----:B------:R-:W-:Y:S01]  /*5260*/  FFMA.FTZ R163, R42, R163, -R2 ;  /* 0x000000a32aa37223 */ /* 0x000fe20000010802 */
        /* <DEDUP_REMOVED lines=25> */
.L_x_16501:
[----:B------:R-:W-:Y:S05]  /*5400*/  BSYNC.RECONVERGENT B0 ;  /* 0x0000000000007941 */ /* 0x000fea0003800200 */
.L_x_16500:
[C---:B0-----:R-:W-:Y:S01]  /*5410*/  FMUL.FTZ R2, R43.reuse, R147 ;  /* 0x000000932b027220 */ /* 0x041fe20000410000 */
[CC--:B------:R-:W-:Y:S01]  /*5420*/  FFMA.FTZ R10, R42.reuse, R158.reuse, R3 ;  /* 0x0000009e2a0a7223 */ /* 0x0c0fe20000010003 */
[C---:B------:R-:W-:Y:S01]  /*5430*/  FMUL.FTZ R9, R43.reuse, R158 ;  /* 0x0000009e2b097220 */ /* 0x040fe20000410000 */
[-C--:B------:R-:W-:Y:S01]  /*5440*/  FMUL.FTZ R8, R43, R17.reuse ;  /* 0x000000112b087220 */ /* 0x080fe20000410000 */
[----:B------:R-:W-:Y:S01]  /*5450*/  FFMA.FTZ R3, R42, R17, R2 ;  /* 0x000000112a037223 */ /* 0x000fe20000010002 */
[----:B------:R-:W-:Y:S01]  /*5460*/  ISETP.NE.AND P1, PT, R76, RZ, PT ;  /* 0x000000ff4c00720c */ /* 0x000fe20003f25270 */
        /* <DEDUP_REMOVED lines=29> */
.L_x_16503:
[----:B------:R-:W-:Y:S05]  /*5640*/  BSYNC.RECONVERGENT B0 ;  /* 0x0000000000007941 */ /* 0x000fea0003800200 */
.L_x_16502:
[----:B------:R-:W-:-:S04]  /*5650*/  UIADD3 UR4, UPT, UPT, UR4, 0x1, URZ ;  /* 0x0000000104047890 */ /* 0x000fc8000fffe0ff */
[----:B------:R-:W-:-:S09]  /*5660*/  UISETP.GE.AND UP0, UPT, UR4, UR8, UPT ;  /* 0x000000080400728c */ /* 0x000fd2000bf06270 */
[----:B------:R-:W-:Y:S05]  /*5670*/  BRA.U !UP0, `(.L_x_16504) ;  /* 0xffffffbd08787547 */ /* 0x000fea000b83ffff */
.L_x_16454:
[----:B------:R-:W-:Y:S01]  /*5680*/  BAR.SYNC.DEFER_BLOCKING 0x0 ;  /* 0x0000000000007b1d */ /* 0x000fe20000010000 */
[----:B01----:R-:W-:Y:S02]  /*5690*/  F2FP.F16.F32.PACK_AB R7, R113, R114 ;  /* 0x000000727107723e */ /* 0x003fe400000000ff */
[----:B------:R-:W-:Y:S02]  /*56a0*/  F2FP.F16.F32.PACK_AB R6, R111, R112 ;  /* 0x000000706f06723e */ /* 0x000fe400000000ff */
[----:B------:R-:W-:-:S03]  /*56b0*/  F2FP.F16.F32.PACK_AB R5, R109, R110 ;  /* 0x0000006e6d05723e */ /* 0x000fc600000000ff */
[----:B--2---:R-:W0:Y:S01]  /*56c0*/  LDC.64 R12, c[0x0][0x4f8] ;  /* 0x00013e00ff0c7b82 */ /* 0x004e220000000a00 */
[----:B------:R-:W-:Y:S01]  /*56d0*/  F2FP.F16.F32.PACK_AB R4, R107, R108 ;  /* 0x0000006c6b04723e */ /* 0x000fe200000000ff */
[----:B------:R-:W1:Y:S01]  /*56e0*/  LDCU.64 UR4, c[0x0][0x500] ;  /* 0x0000a000ff0477ac */ /* 0x000e620008000a00 */
[----:B------:R-:W-:Y:S02]  /*56f0*/  SHF.L.U32 R16, R96, 0x8, RZ ;  /* 0x0000000860107819 */ /* 0x000fe400000006ff */
[----:B------:R-:W-:Y:S02]  /*5700*/  IADD3 R69, P1, PT, R69, -0x400, RZ ;  /* 0xfffffc0045457810 */ /* 0x000fe40007f3e0ff */
[----:B------:R-:W-:Y:S01]  /*5710*/  SHF.R.S32.HI R17, RZ, 0x1f, R16 ;  /* 0x0000001fff117819 */ /* 0x000fe20000011410 */
[----:B------:R-:W2:Y:S01]  /*5720*/  LDC.64 R14, c[0x0][0x550] ;  /* 0x00015400ff0e7b82 */ /* 0x000ea20000000a00 */
[----:B------:R-:W-:Y:S02]  /*5730*/  IADD3 R70, P2, PT, R70, -0x200, RZ ;  /* 0xfffffe0046467810 */ /* 0x000fe40007f5e0ff */
[----:B------:R-:W-:-:S02]  /*5740*/  IADD3 R72, P3, PT, R72, -0x200, RZ ;  /* 0xfffffe0048487810 */ /* 0x000fc40007f7e0ff */
[----:B------:R-:W-:Y:S02]  /*5750*/  IADD3 R74, P4, PT, R74, -0x200, RZ ;  /* 0xfffffe004a4a7810 */ /* 0x000fe40007f9e0ff */
[----:B------:R-:W-:Y:S01]  /*5760*/  IADD3.X R68, PT, PT, R68, -0x1, RZ, P1, !PT ;  /* 0xffffffff44447810 */ /* 0x000fe20000ffe4ff */
[----:B------:R-:W5:Y:S01]  /*5770*/  LDC.64 R18, c[0x0][0x518] ;  /* 0x00014600ff127b82 */ /* 0x000f620000000a00 */
[----:B------:R-:W-:Y:S01]  /*5780*/  IADD3.X R71, PT, PT, R71, -0x1, RZ, P2, !PT ;  /* 0xffffffff47477810 */ /* 0x000fe200017fe4ff */
[----:B------:R3:W-:Y:S01]  /*5790*/  STS.128 [R86], R4 ;  /* 0x0000000456007388 */ /* 0x0007e20000000c00 */
[----:B------:R-:W-:-:S03]  /*57a0*/  NOP ;  /* 0x0000000000007918 */ /* 0x000fc60000000000 */
[----:B------:R-:W4:Y:S01]  /*57b0*/  LDS.128 R8, [R86] ;  /* 0x0000000056087984 */ /* 0x000f220000000c00 */
[----:B0-----:R-:W-:Y:S01]  /*57c0*/  IMAD.WIDE.U32 R2, R12, UR18, R16 ;  /* 0x000000120c027c25 */ /* 0x001fe2000f8e0010 */
[----:B------:R-:W0:Y:S01]  /*57d0*/  LDC.64 R30, c[0x0][0x560] ;  /* 0x00015800ff1e7b82 */ /* 0x000e220000000a00 */
[----:B------:R-:W-:Y:S02]  /*57e0*/  IADD3.X R73, PT, PT, R73, -0x1, RZ, P3, !PT ;  /* 0xffffffff49497810 */ /* 0x000fe40001ffe4ff */
[----:B------:R-:W-:Y:S01]  /*57f0*/  IMAD R3, R13, UR18, R3 ;  /* 0x000000120d037c24 */ /* 0x000fe2000f8e0203 */
[----:B------:R-:W-:Y:S01]  /*5800*/  IADD3.X R75, PT, PT, R75, -0x1, RZ, P4, !PT ;  /* 0xffffffff4b4b7810 */ /* 0x000fe200027fe4ff */
[----:B-1----:R-:W-:Y:S01]  /*5810*/  IMAD.WIDE.U32 R2, R89, UR4, R2 ;  /* 0x0000000459027c25 */ /* 0x002fe2000f8e0002 */
[----:B---3--:R-:W-:Y:S02]  /*5820*/  F2FP.F16.F32.PACK_AB R7, R97, R94 ;  /* 0x0000005e6107723e */ /* 0x008fe400000000ff */
[----:B------:R-:W-:Y:S01]  /*5830*/  F2FP.F16.F32.PACK_AB R6, R95, R92 ;  /* 0x0000005c5f06723e */ /* 0x000fe200000000ff */
[----:B------:R-:W-:Y:S01]  /*5840*/  IMAD R0, R89, UR5, R3 ;  /* 0x0000000559007c24 */ /* 0x000fe2000f8e0203 */
[----:B--2---:R-:W-:Y:S01]  /*5850*/  LEA R4, P0, R2, R14, 0x1 ;  /* 0x0000000e02047211 */ /* 0x004fe200078008ff */
[----:B------:R-:W1:Y:S01]  /*5860*/  LDCU.64 UR4, c[0x0][0x520] ;  /* 0x0000a400ff0477ac */ /* 0x000e620008000a00 */
[----:B-----5:R-:W-:-:S02]  /*5870*/  IMAD.WIDE.U32 R16, R18, UR18, R16 ;  /* 0x0000001212107c25 */ /* 0x020fc4000f8e0010 */
[----:B------:R-:W-:Y:S02]  /*5880*/  LEA.HI.X R5, R2, R15, R0, 0x1, P0 ;  /* 0x0000000f02057211 */ /* 0x000fe400000f0c00 */
[----:B------:R-:W-:Y:S02]  /*5890*/  IMAD R17, R19, UR18, R17 ;  /* 0x0000001213117c24 */ /* 0x000fe4000f8e0211 */
[----:B------:R-:W-:Y:S01]  /*58a0*/  IMAD.WIDE.U32 R2, R64, 0x10, R4 ;  /* 0x0000001040027825 */ /* 0x000fe200078e0004 */
[----:B------:R-:W-:Y:S02]  /*58b0*/  F2FP.F16.F32.PACK_AB R5, R93, R90 ;  /* 0x0000005a5d05723e */ /* 0x000fe400000000ff */
[----:B------:R-:W-:Y:S01]  /*58c0*/  F2FP.F16.F32.PACK_AB R4, R88, R91 ;  /* 0x0000005b5804723e */ /* 0x000fe200000000ff */
[----:B------:R-:W-:-:S04]  /*58d0*/  FADD.FTZ R91, R78, R91 ;  /* 0x0000005b4e5b7221 */ /* 0x000fc80000010000 */
[----:B------:R-:W-:-:S04]  /*58e0*/  FADD.FTZ R91, R91, R88 ;  /* 0x000000585b5b7221 */ /* 0x000fc80000010000 */
[----:B------:R-:W-:-:S04]  /*58f0*/  FADD.FTZ R90, R91, R90 ;  /* 0x0000005a5b5a7221 */ /* 0x000fc80000010000 */
[----:B------:R-:W-:Y:S01]  /*5900*/  FADD.FTZ R93, R90, R93 ;  /* 0x0000005d5a5d7221 */ /* 0x000fe20000010000 */
[----:B----4-:R1:W-:Y:S03]  /*5910*/  STG.E.128 desc[UR16][R2.64], R8 ;  /* 0x0000000802007986 */ /* 0x0103e6000c101d10 */
[----:B------:R-:W-:Y:S01]  /*5920*/  FADD.FTZ R92, R93, R92 ;  /* 0x0000005c5d5c7221 */ /* 0x000fe20000010000 */
[----:B------:R-:W-:Y:S03]  /*5930*/  BAR.SYNC.DEFER_BLOCKING 0x0 ;  /* 0x0000000000007b1d */ /* 0x000fe60000010000 */
[----:B------:R-:W-:-:S04]  /*5940*/  FADD.FTZ R95, R92, R95 ;  /* 0x0000005f5c5f7221 */ /* 0x000fc80000010000 */
[----:B------:R-:W-:-:S04]  /*5950*/  FADD.FTZ R78, R95, R94 ;  /* 0x0000005e5f4e7221 */ /* 0x000fc80000010000 */
[----:B------:R-:W-:Y:S01]  /*5960*/  FADD.FTZ R78, R78, R97 ;  /* 0x000000614e4e7221 */ /* 0x000fe20000010000 */
[----:B-1----:R-:W-:-:S04]  /*5970*/  IMAD.WIDE.U32 R2, R89, UR4, R16 ;  /* 0x0000000459027c25 */ /* 0x002fc8000f8e0010 */
[----:B------:R-:W-:Y:S01]  /*5980*/  IMAD R0, R89, UR5, R3 ;  /* 0x0000000559007c24 */ /* 0x000fe2000f8e0203 */
[----:B------:R0:W-:Y:S01]  /*5990*/  STS.128 [R86], R4 ;  /* 0x0000000456007388 */ /* 0x0001e20000000c00 */
[----:B------:R-:W-:-:S03]  /*59a0*/  NOP ;  /* 0x0000000000007918 */ /* 0x000fc60000000000 */
[----:B------:R-:W1:Y:S01]  /*59b0*/  LDS.128 R12, [R86] ;  /* 0x00000000560c7984 */ /* 0x000e620000000c00 */
[----:B0-----:R-:W-:-:S04]  /*59c0*/  LEA R4, P0, R2, R30, 0x1 ;  /* 0x0000001e02047211 */ /* 0x001fc800078008ff */
[----:B------:R-:W-:Y:S02]  /*59d0*/  LEA.HI.X R5, R2, R31, R0, 0x1, P0 ;  /* 0x0000001f02057211 */ /* 0x000fe400000f0c00 */
[----:B------:R-:W-:Y:S02]  /*59e0*/  ISETP.GT.AND P0, PT, R67, 0x1, PT ;  /* 0x000000014300780c */ /* 0x000fe40003f04270 */
[----:B------:R-:W-:Y:S01]  /*59f0*/  MOV R67, R96 ;  /* 0x0000006000437202 */ /* 0x000fe20000000f00 */
[----:B------:R-:W-:-:S05]  /*5a00*/  IMAD.WIDE.U32 R2, R64, 0x10, R4 ;  /* 0x0000001040027825 */ /* 0x000fca00078e0004 */
[----:B-1----:R0:W-:Y:S05]  /*5a10*/  STG.E.128 desc[UR16][R2.64], R12 ;  /* 0x0000000c02007986 */ /* 0x0021ea000c101d10 */
[----:B------:R-:W-:Y:S05]  /*5a20*/  @P0 BRA `(.L_x_16505) ;  /* 0xffffffb000ac0947 */ /* 0x000fea000383ffff */
.L_x_16453:
[----:B------:R-:W1:Y:S01]  /*5a30*/  LDC.64 R8, c[0x0][0x548] ;  /* 0x00015200ff087b82 */ /* 0x000e620000000a00 */
[----:B0-----:R-:W0:Y:S01]  /*5a40*/  S2R R12, SR_TID.X ;  /* 0x00000000000c7919 */ /* 0x001e220000002100 */
[----:B------:R-:W0:Y:S06]  /*5a50*/  LDCU UR7, c[0x0][0x38c] ;  /* 0x00007180ff0777ac */ /* 0x000e2c0008000800 */
[----:B------:R-:W2:Y:S01]  /*5a60*/  LDC.64 R10, c[0x0][0x568] ;  /* 0x00015a00ff0a7b82 */ /* 0x000ea20000000a00 */
[----:B-1----:R-:W-:-:S04]  /*5a70*/  ISETP.NE.U32.AND P1, PT, R8, RZ, PT ;  /* 0x000000ff0800720c */ /* 0x002fc80003f25070 */
[----:B------:R-:W-:Y:S02]  /*5a80*/  ISETP.NE.AND.EX P1, PT, R9, RZ, PT, P1 ;  /* 0x000000ff0900720c */ /* 0x000fe40003f25310 */
[----:B--2---:R-:W-:Y:S02]  /*5a90*/  ISETP.NE.U32.AND P0, PT, R10, RZ, PT ;  /* 0x000000ff0a00720c */ /* 0x004fe40003f05070 */
[----:B0-----:R-:W-:Y:S02]  /*5aa0*/  ISETP.GE.AND P2, PT, R12, UR7, PT ;  /* 0x000000070c007c0c */ /* 0x001fe4000bf46270 */
        /* <DEDUP_REMOVED lines=26> */
.L_x_16507:
[----:B------:R-:W-:Y:S05]  /*5c50*/  BSYNC.RECONVERGENT B0 ;  /* 0x0000000000007941 */ /* 0x000fea0003800200 */
.L_x_16506:
        /* <DEDUP_REMOVED lines=26> */
.L_x_16509:
[----:B------:R-:W-:Y:S05]  /*5e00*/  BSYNC.RECONVERGENT B0 ;  /* 0x0000000000007941 */ /* 0x000fea0003800200 */
.L_x_16508:
[----:B------:R-:W-:Y:S05]  /*5e10*/  @P2 EXIT ;  /* 0x000000000000294d */ /* 0x000fea0003800000 */
[----:B------:R-:W2:Y:S01]  /*5e20*/  S2UR UR5, SR_CgaCtaId ;  /* 0x00000000000579c3 */ /* 0x000ea20000008800 */
[----:B------:R-:W-:Y:S01]  /*5e30*/  BSSY.RECONVERGENT B0, `(.L_x_16510) ;  /* 0x0000021000007945 */ /* 0x000fe20003800200 */
[----:B------:R-:W-:Y:S01]  /*5e40*/  MOV R11, R12 ;  /* 0x0000000c000b7202 */ /* 0x000fe20000000f00 */
[----:B------:R-:W-:Y:S01]  /*5e50*/  UMOV UR4, 0x400 ;  /* 0x0000040000047882 */ /* 0x000fe20000000000 */
[----:B------:R-:W3:Y:S01]  /*5e60*/  LDCU UR6, c[0x0][0x360] ;  /* 0x00006c00ff0677ac */ /* 0x000ee20008000800 */
[----:B------:R-:W4:Y:S01]  /*5e70*/  LDCU.64 UR8, c[0x0][0x4b0] ;  /* 0x00009600ff0877ac */ /* 0x000f220008000a00 */
[----:B------:R-:W0:Y:S01]  /*5e80*/  LDCU.64 UR10, c[0x0][0x4d0] ;  /* 0x00009a00ff0a77ac */ /* 0x000e220008000a00 */
[----:B------:R-:W0:Y:S01]  /*5e90*/  LDCU.128 UR12, c[0x0][0x530] ;  /* 0x0000a600ff0c77ac */ /* 0x000e220008000c00 */
[----:B--234-:R-:W-:-:S12]  /*5ea0*/  ULEA UR4, UR5, UR4, 0x18 ;  /* 0x0000000405047291 */ /* 0x01cfd8000f8ec0ff */
.L_x_16511:
[----:B------:R-:W-:Y:S02]  /*5eb0*/  LEA R0, R11, UR4, 0x3 ;  /* 0x000000040b007c11 */ /* 0x000fe4000f8e18ff */
[----:B-12---:R-:W-:Y:S02]  /*5ec0*/  SHF.R.S32.HI R2, RZ, 0x1f, R11 ;  /* 0x0000001fff027819 */ /* 0x006fe4000001140b */
[----:B------:R-:W-:Y:S01]  /*5ed0*/  MOV R80, R24 ;  /* 0x0000001800507202 */ /* 0x000fe20000000f00 */
[----:B------:R-:W1:Y:S01]  /*5ee0*/  LDS.64 R12, [R0+0x31b0] ;  /* 0x0031b000000c7984 */ /* 0x000e620000000a00 */
[----:B-----5:R-:W-:Y:S01]  /*5ef0*/  MOV R82, R26 ;  /* 0x0000001a00527202 */ /* 0x020fe20000000f00 */
[C---:B0-----:R-:W-:Y:S02]  /*5f00*/  IMAD R4, R2.reuse, UR8, RZ ;  /* 0x0000000802047c24 */ /* 0x041fe4000f8e02ff */
[----:B------:R-:W0:Y:S01]  /*5f10*/  LDS.64 R14, [R0+0x39b0] ;  /* 0x0039b000000e7984 */ /* 0x000e220000000a00 */
[----:B------:R-:W-:-:S02]  /*5f20*/  IMAD R2, R2, UR10, RZ ;  /* 0x0000000a02027c24 */ /* 0x000fc4000f8e02ff */
[----:B------:R-:W-:-:S04]  /*5f30*/  IMAD.WIDE.U32 R6, R11, UR8, R80 ;  /* 0x000000080b067c25 */ /* 0x000fc8000f8e0050 */
[C---:B------:R-:W-:Y:S02]  /*5f40*/  IMAD R3, R11.reuse, UR9, R4 ;  /* 0x000000090b037c24 */ /* 0x040fe4000f8e0204 */
[C---:B------:R-:W-:Y:S01]  /*5f50*/  IMAD R5, R11.reuse, UR11, R2 ;  /* 0x0000000b0b057c24 */ /* 0x040fe2000f8e0202 */
[C---:B------:R-:W-:Y:S01]  /*5f60*/  LEA R2, P0, R6.reuse, UR12, 0x3 ;  /* 0x0000000c06027c11 */ /* 0x040fe2000f8018ff */
[----:B------:R-:W-:Y:S01]  /*5f70*/  IMAD.WIDE.U32 R8, R11, UR10, R82 ;  /* 0x0000000a0b087c25 */ /* 0x000fe2000f8e0052 */
[----:B------:R-:W-:Y:S02]  /*5f80*/  IADD3 R3, PT, PT, R7, R3, RZ ;  /* 0x0000000307037210 */ /* 0x000fe40007ffe0ff */
[----:B------:R-:W-:Y:S02]  /*5f90*/  IADD3 R11, PT, PT, R11, UR6, RZ ;  /* 0x000000060b0b7c10 */ /* 0x000fe4000fffe0ff */
[----:B------:R-:W-:Y:S02]  /*5fa0*/  LEA.HI.X R3, R6, UR13, R3, 0x3, P0 ;  /* 0x0000000d06037c11 */ /* 0x000fe400080f1c03 */
[----:B------:R-:W-:-:S02]  /*5fb0*/  ISETP.GE.AND P0, PT, R11, UR7, PT ;  /* 0x000000070b007c0c */ /* 0x000fc4000bf06270 */
[----:B------:R-:W-:Y:S02]  /*5fc0*/  LEA R4, P1, R8, UR14, 0x3 ;  /* 0x0000000e08047c11 */ /* 0x000fe4000f8218ff */
[----:B------:R-:W-:-:S04]  /*5fd0*/  IADD3 R5, PT, PT, R9, R5, RZ ;  /* 0x0000000509057210 */ /* 0x000fc80007ffe0ff */
[----:B------:R-:W-:Y:S01]  /*5fe0*/  LEA.HI.X R5, R8, UR15, R5, 0x3, P1 ;  /* 0x0000000f08057c11 */ /* 0x000fe200088f1c05 */
[----:B-1----:R2:W-:Y:S04]  /*5ff0*/  REDG.E.ADD.F32.FTZ.RN.STRONG.GPU desc[UR16][R2.64], R12 ;  /* 0x0000000c020079a6 */ /* 0x0025e8000c12f310 */
[----:B------:R2:W-:Y:S04]  /*6000*/  REDG.E.ADD.F32.FTZ.RN.STRONG.GPU desc[UR16][R2.64+0x4], R13 ;  /* 0x0000040d020079a6 */ /* 0x0005e8000c12f310 */
[----:B0-----:R2:W-:Y:S04]  /*6010*/  REDG.E.ADD.F32.FTZ.RN.STRONG.GPU desc[UR16][R4.64], R14 ;  /* 0x0000000e040079a6 */ /* 0x0015e8000c12f310 */
[----:B------:R2:W-:Y:S01]  /*6020*/  REDG.E.ADD.F32.FTZ.RN.STRONG.GPU desc[UR16][R4.64+0x4], R15 ;  /* 0x0000040f040079a6 */ /* 0x0005e2000c12f310 */
[----:B------:R-:W-:Y:S05]  /*6030*/  @!P0 BRA `(.L_x_16511) ;  /* 0xfffffffc009c8947 */ /* 0x000fea000383ffff */
[----:B------:R-:W-:Y:S05]  /*6040*/  BSYNC.RECONVERGENT B0 ;  /* 0x0000000000007941 */ /* 0x000fea0003800200 */
.L_x_16510:
[----:B------:R-:W-:Y:S05]  /*6050*/  EXIT ;  /* 0x000000000000794d */ /* 0x000fea0003800000 */
.L_x_16512:
        /* <DEDUP_REMOVED lines=10> */
.L_x_18779:


//--------------------- .text._Z25selective_scan_bwd_kernelI32Selective_Scan_bwd_kernel_traitsILi32ELi8ELb1ELb0ELb1ELb0ELb1EN3c104HalfENS1_7complexIfEEEEv12SSMParamsBwd --------------------------
	.section	.text._Z25selective_scan_bwd_kernelI32Selective_Scan_bwd_kernel_traitsILi32ELi8ELb1ELb0ELb1ELb0ELb1EN3c104HalfENS1_7complexIfEEEEv12SSMParamsBwd,"ax",@progbits
	.align	128
        .global         _Z25selective_scan_bwd_kernelI32Selective_Scan_bwd_kernel_traitsILi32ELi8ELb1ELb0ELb1ELb0ELb1EN3c104HalfENS1_7complexIfEEEEv12SSMParamsBwd
        .type           _Z25selective_scan_bwd_kernelI32Selective_Scan_bwd_kernel_traitsILi32ELi8ELb1ELb0ELb1ELb0ELb1EN3c104HalfENS1_7complexIfEEEEv12SSMParamsBwd,@function
        .size           _Z25selective_scan_bwd_kernelI32Selective_Scan_bwd_kernel_traitsILi32ELi8ELb1ELb0ELb1ELb0ELb1EN3c104HalfENS1_7complexIfEEEEv12SSMParamsBwd,(.L_x_18780 - _Z25selective_scan_bwd_kernelI32Selective_Scan_bwd_kernel_traitsILi32ELi8ELb1ELb0ELb1ELb0ELb1EN3c104HalfENS1_7complexIfEEEEv12SSMParamsBwd)
        .other          _Z25selective_scan_bwd_kernelI32Selective_Scan_bwd_kernel_traitsILi32ELi8ELb1ELb0ELb1ELb0ELb1EN3c104HalfENS1_7complexIfEEEEv12SSMParamsBwd,@"STO_CUDA_ENTRY STV_DEFAULT"
_Z25selective_scan_bwd_kernelI32Selective_Scan_bwd_kernel_traitsILi32ELi8ELb1ELb0ELb1ELb0ELb1EN3c104HalfENS1_7complexIfEEEEv12SSMParamsBwd:
.text._Z25selective_scan_bwd_kernelI32Selective_Scan_bwd_kernel_traitsILi32ELi8ELb1ELb0ELb1ELb0ELb1EN3c104HalfENS1_7complexIfEEEEv12SSMParamsBwd:
        /* <DEDUP_REMOVED lines=29> */
[----:B------:R-:W1:Y:S01]  /*01d0*/  LDC R29, c[0x0][0x394] ;  /* 0x0000e500ff1d7b82 */ /* 0x000e620000000800 */
[----:B----4-:R-:W-:Y:S01]  /*01e0*/  IABS R2, R93 ;  /* 0x0000005d00027213 */ /* 0x010fe20000000000 */
[----:B------:R4:W5:Y:S01]  /*01f0*/  @P1 LDG.E R84, desc[UR16][R4.64] ;  /* 0x0000001004541981 */ /* 0x000962000c1e1900 */
[----:B---3--:R-:W-:-:S05]  /*0200*/  HFMA2 R6, -RZ, RZ, 0, 0 ;  /* 0x00000000ff067431 */ /* 0x008fca00000001ff */
[----:B------:R-:W3:Y:S01]  /*0210*/  LDC.64 R22, c[0x0][0x3e8] ;  /* 0x0000fa00ff167b82 */ /* 0x000ee20000000a00 */
        /* <DEDUP_REMOVED lines=10> */
[----:B------:R-:W-:-:S13]  /*02c0*/  ISETP.GT.U32.AND P1, PT, R9, R0, PT ;  /* 0x000000000900720c */ /* 0x000fda0003f24070 */
[----:B------:R-:W-:-:S04]  /*02d0*/  @!P1 IADD3 R0, PT, PT, R0, -R9, RZ ;  /* 0x8000000900009210 */ /* 0x000fc80007ffe0ff */
[----:B------:R-:W-:Y:S02]  /*02e0*/  ISETP.GE.U32.AND P0, PT, R0, R9, PT ;  /* 0x000000090000720c */ /* 0x000fe40003f06070 */
[----:B------:R-:W-:Y:S02]  /*02f0*/  LOP3.LUT R0, R93, R8, RZ, 0x3c, !PT ;  /* 0x000000085d007212 */ /* 0x000fe400078e3cff */
[----:B------:R-:W-:Y:S02]  /*0300*/  @!P1 IADD3 R7, PT, PT, R7, 0x1, RZ ;  /* 0x0000000107079810 */ /* 0x000fe40007ffe0ff */
[----:B------:R-:W-:Y:S02]  /*0310*/  ISETP.GE.AND P2, PT, R0, RZ, PT ;  /* 0x000000ff0000720c */ /* 0x000fe40003f46270 */
[----:B------:R-:W-:-:S05]  /*0320*/  ISETP.NE.AND P1, PT, R8, RZ, PT ;  /* 0x000000ff0800720c */ /* 0x000fca0003f25270 */
[----:B------:R-:W-:Y:S02]  /*0330*/  @P0 IADD3 R7, PT, PT, R7, 0x1, RZ ;  /* 0x0000000107070810 */ /* 0x000fe40007ffe0ff */
[----:B------:R-:W-:Y:S01]  /*0340*/  ISETP.NE.U32.AND P0, PT, R16, RZ, PT ;  /* 0x000000ff1000720c */ /* 0x000fe20003f05070 */
[----:B------:R-:W-:Y:S01]  /*0350*/  UIMAD.WIDE.U32 UR6, UR18, UR12, URZ ;  /* 0x0000000c120672a5 */ /* 0x000fe2000f8e00ff */
[----:B------:R-:W-:Y:S02]  /*0360*/  MOV R11, R7 ;  /* 0x00000007000b7202 */ /* 0x000fe40000000f00 */
[----:B------:R-:W-:Y:S01]  /*0370*/  ISETP.NE.AND.EX P0, PT, R17, RZ, PT, P0 ;  /* 0x000000ff1100720c */ /* 0x000fe20003f05300 */
[----:B------:R-:W-:Y:S01]  /*0380*/  UIMAD.WIDE.U32 UR4, UR18, UR8, URZ ;  /* 0x00000008120472a5 */ /* 0x000fe2000f8e00ff */
[----:B------:R-:W-:Y:S02]  /*0390*/  @!P2 IADD3 R11, PT, PT, -R11, RZ, RZ ;  /* 0x000000ff0b0ba210 */ /* 0x000fe40007ffe1ff */
[----:B------:R-:W-:-:S02]  /*03a0*/  @!P1 LOP3.LUT R11, RZ, R8, RZ, 0x33, !PT ;  /* 0x00000008ff0b9212 */ /* 0x000fc400078e33ff */
[----:B----4-:R-:W-:Y:S02]  /*03b0*/  MOV R4, UR6 ;  /* 0x0000000600047c02 */ /* 0x010fe40008000f00 */
[----:B------:R-:W-:Y:S01]  /*03c0*/  MOV R2, UR4 ;  /* 0x0000000400027c02 */ /* 0x000fe20008000f00 */
[----:B------:R-:W-:Y:S01]  /*03d0*/  UIMAD UR4, UR18, UR13, UR7 ;  /* 0x0000000d120472a4 */ /* 0x000fe2000f8e0207 */
[----:B------:R-:W-:Y:S02]  /*03e0*/  SHF.R.S32.HI R15, RZ, 0x1f, R11 ;  /* 0x0000001fff0f7819 */ /* 0x000fe4000001140b */
[----:B------:R-:W-:Y:S01]  /*03f0*/  MOV R5, UR7 ;  /* 0x0000000700057c02 */ /* 0x000fe20008000f00 */
[----:B------:R-:W4:Y:S01]  /*0400*/  LDCU.64 UR6, c[0x0][0x498] ;  /* 0x00009300ff0677ac */ /* 0x000f220008000a00 */
[----:B------:R-:W0:Y:S01]  /*0410*/  @P0 LDC R10, c[0x0][0x384] ;  /* 0x0000e100ff0a0b82 */ /* 0x000e220000000800 */
[----:B------:R-:W-:Y:S01]  /*0420*/  UIMAD UR8, UR18, UR9, UR5 ;  /* 0x00000009120872a4 */ /* 0x000fe2000f8e0205 */
[----:B--2---:R-:W-:-:S02]  /*0430*/  IMAD R0, R15, R12, RZ ;  /* 0x0000000c0f007224 */ /* 0x004fc400078e02ff */
[----:B-1----:R-:W-:Y:S01]  /*0440*/  IMAD.WIDE.U32 R6, R20, UR18, RZ ;  /* 0x0000001214067c25 */ /* 0x002fe2000f8e00ff */
[----:B------:R-:W-:Y:S02]  /*0450*/  MOV R3, UR5 ;  /* 0x0000000500037c02 */ /* 0x000fe40008000f00 */
[----:B------:R-:W-:Y:S01]  /*0460*/  MOV R3, UR8 ;  /* 0x0000000800037c02 */ /* 0x000fe20008000f00 */
[C---:B------:R-:W-:Y:S01]  /*0470*/  IMAD R13, R11.reuse, R13, R0 ;  /* 0x0000000d0b0d7224 */ /* 0x040fe200078e0200 */
[----:B------:R-:W-:Y:S01]  /*0480*/  MOV R5, UR4 ;  /* 0x0000000400057c02 */ /* 0x000fe20008000f00 */
[----:B------:R-:W-:Y:S01]  /*0490*/  IMAD.WIDE.U32 R8, R11, R12, RZ ;  /* 0x0000000c0b087225 */ /* 0x000fe200078e00ff */
[----:B------:R-:W-:-:S03]  /*04a0*/  SHF.R.U32.HI R0, RZ, 0x1, R25 ;  /* 0x00000001ff007819 */ /* 0x000fc60000011619 */
[----:B------:R-:W-:Y:S02]  /*04b0*/  IMAD R7, R21, UR18, R7 ;  /* 0x0000001215077c24 */ /* 0x000fe4000f8e0207 */
[----:B------:R-:W1:Y:S01]  /*04c0*/  @P0 LDC R21, c[0x0][0x38c] ;  /* 0x0000e300ff150b82 */ /* 0x000e620000000800 */
[----:B------:R-:W-:Y:S01]  /*04d0*/  IMAD.WIDE.U32 R2, R93, UR10, R2 ;  /* 0x0000000a5d027c25 */ /* 0x000fe2000f8e0002 */
[----:B------:R-:W-:Y:S02]  /*04e0*/  IADD3 R9, PT, PT, R9, R13, RZ ;  /* 0x0000000d09097210 */ /* 0x000fe40007ffe0ff */
[----:B------:R-:W-:Y:S01]  /*04f0*/  LEA R13, R29, 0xffffff00, 0x8 ;  /* 0xffffff001d0d7811 */ /* 0x000fe200078e40ff */
[----:B------:R-:W-:-:S04]  /*0500*/  IMAD.WIDE.U32 R4, R93, UR14, R4 ;  /* 0x0000000e5d047c25 */ /* 0x000fc8000f8e0004 */
[----:B------:R-:W-:Y:S02]  /*0510*/  IMAD R89, R0, UR18, RZ ;  /* 0x0000001200597c24 */ /* 0x000fe4000f8e02ff */
[----:B---3--:R-:W-:Y:S02]  /*0520*/  IMAD R0, R15, R22, RZ ;  /* 0x000000160f007224 */ /* 0x008fe400078e02ff */
[C---:B------:R-:W-:Y:S01]  /*0530*/  IMAD R19, R93.reuse, UR11, R3 ;  /* 0x0000000b5d137c24 */ /* 0x040fe2000f8e0203 */
[----:B------:R-:W-:Y:S01]  /*0540*/  SHF.R.U64 R3, R24, 0x1, R25 ;  /* 0x0000000118037819 */ /* 0x000fe20000001219 */
[----:B------:R-:W-:Y:S01]  /*0550*/  IMAD R17, R93, UR15, R5 ;  /* 0x0000000f5d117c24 */ /* 0x000fe2000f8e0205 */
[----:B------:R-:W-:Y:S01]  /*0560*/  IADD3 R75, P3, PT, R13, R4, RZ ;  /* 0x000000040d4b7210 */ /* 0x000fe20007f7e0ff */
[C---:B------:R-:W-:Y:S01]  /*0570*/  IMAD.WIDE.U32 R6, R11.reuse, R22, R6 ;  /* 0x000000160b067225 */ /* 0x040fe200078e0006 */
[----:B----4-:R-:W-:Y:S01]  /*0580*/  UIMAD.WIDE.U32 UR4, UR18, UR6, URZ ;  /* 0x00000006120472a5 */ /* 0x010fe2000f8e00ff */
[----:B------:R-:W2:Y:S02]  /*0590*/  @P0 LDC.64 R4, c[0x0][0x480] ;  /* 0x00012000ff040b82 */ /* 0x000ea40000000a00 */
[----:B------:R-:W-:Y:S01]  /*05a0*/  IMAD R11, R11, R23, R0 ;  /* 0x000000170b0b7224 */ /* 0x000fe200078e0200 */
[----:B------:R-:W-:-:S02]  /*05b0*/  UIMAD UR5, UR18, UR7, UR5 ;  /* 0x00000007120572a4 */ /* 0x000fc4000f8e0205 */
[----:B------:R-:W-:Y:S01]  /*05c0*/  IMAD.WIDE.U32 R8, R3, UR18, R8 ;  /* 0x0000001203087c25 */ /* 0x000fe2000f8e0008 */
[----:B------:R-:W3:Y:S02]  /*05d0*/  LDCU.64 UR6, c[0x0][0x4c8] ;  /* 0x00009900ff0677ac */ /* 0x000ee40008000a00 */
[----:B------:R-:W4:Y:S01]  /*05e0*/  LDC.64 R22, c[0x0][0x468] ;  /* 0x00011a00ff167b82 */ /* 0x000f220000000a00 */
[----:B0-----:R-:W-:-:S07]  /*05f0*/  @P0 IMAD R0, R10, UR18, R93 ;  /* 0x000000120a000c24 */ /* 0x001fce000f8e025d */
[----:B------:R-:W0:Y:S01]  /*0600*/  LDC.64 R24, c[0x0][0x528] ;  /* 0x00014a00ff187b82 */ /* 0x000e220000000a00 */
[----:B------:R-:W-:-:S07]  /*0610*/  IADD3 R89, PT, PT, R9, R89, RZ ;  /* 0x0000005909597210 */ /* 0x000fce0007ffe0ff */
[----:B------:R-:W0:Y:S01]  /*0620*/  LDC.64 R14, c[0x0][0x4a8] ;  /* 0x00012a00ff0e7b82 */ /* 0x000e220000000a00 */
[----:B------:R-:W-:Y:S01]  /*0630*/  LEA R91, P1, R8, R26, 0x3 ;  /* 0x0000001a085b7211 */ /* 0x000fe200078218ff */
[----:B------:R-:W-:Y:S01]  /*0640*/  @P0 IMAD R0, R0, R29, RZ ;  /* 0x0000001d00000224 */ /* 0x000fe200078e02ff */
[----:B------:R-:W-:Y:S02]  /*0650*/  LEA R9, R29, 0xfffffe00, 0x9 ;  /* 0xfffffe001d097811 */ /* 0x000fe400078e48ff */
[----:B------:R-:W-:Y:S02]  /*0660*/  LEA.HI.X R89, R8, R27, R89, 0x3, P1 ;  /* 0x0000001b08597211 */ /* 0x000fe400008f1c59 */
[----:B------:R-:W-:Y:S01]  /*0670*/  IADD3 R8, PT, PT, R7, R11, RZ ;  /* 0x0000000b07087210 */ /* 0x000fe20007ffe0ff */
[----:B-1----:R-:W-:Y:S01]  /*0680*/  @P0 IMAD R7, R0, R21, RZ ;  /* 0x0000001500070224 */ /* 0x002fe200078e02ff */
[----:B------:R-:W-:Y:S02]  /*0690*/  ISETP.GE.AND P1, PT, R29, 0x1, PT ;  /* 0x000000011d00780c */ /* 0x000fe40003f26270 */
[----:B------:R-:W-:Y:S01]  /*06a0*/  IADD3 R77, P2, PT, R13, R2, RZ ;  /* 0x000000020d4d7210 */ /* 0x000fe20007f5e0ff */
[----:B------:R-:W-:Y:S01]  /*06b0*/  IMAD.WIDE.U32 R2, R93, R72, UR4 ;  /* 0x000000045d027e25 */ /* 0x000fe2000f8e0048 */
[----:B------:R-:W-:-:S02]  /*06c0*/  SHF.R.S32.HI R0, RZ, 0x1f, R13 ;  /* 0x0000001fff007819 */ /* 0x000fc4000001140d */
[----:B------:R-:W-:Y:S01]  /*06d0*/  IADD3 R6, P4, PT, R9, R6, RZ ;  /* 0x0000000609067210 */ /* 0x000fe20007f9e0ff */
[----:B------:R-:W-:Y:S01]  /*06e0*/  IMAD R73, R93, R73, R3 ;  /* 0x000000495d497224 */ /* 0x000fe200078e0203 */
[C---:B------:R-:W-:Y:S02]  /*06f0*/  IADD3.X R10, PT, PT, R0.reuse, R19, RZ, P2, !PT ;  /* 0x00000013000a7210 */ /* 0x040fe400017fe4ff */
[----:B------:R-:W-:Y:S02]  /*0700*/  LEA.HI.X.SX32 R71, R9, R8, 0x1, P4 ;  /* 0x0000000809477211 */ /* 0x000fe400020f0eff */
[----:B------:R-:W-:Y:S02]  /*0710*/  LEA R78, P2, R77, R78, 0x1 ;  /* 0x0000004e4d4e7211 */ /* 0x000fe400078408ff */
[----:B------:R-:W-:Y:S02]  /*0720*/  CS2R R30, SRZ ;  /* 0x00000000001e7805 */ /* 0x000fe4000001ff00 */
[----:B------:R-:W-:Y:S01]  /*0730*/  IADD3 R2, P4, PT, R13, R2, RZ ;  /* 0x000000020d027210 */ /* 0x000fe20007f9e0ff */
[----:B---3--:R-:W-:Y:S01]  /*0740*/  IMAD.WIDE.U32 R28, R93, UR6, RZ ;  /* 0x000000065d1c7c25 */ /* 0x008fe2000f8e00ff */
[----:B------:R-:W-:-:S02]  /*0750*/  IADD3.X R8, PT, PT, R0, R17, RZ, P3, !PT ;  /* 0x0000001100087210 */ /* 0x000fc40001ffe4ff */
[----:B------:R-:W-:Y:S01]  /*0760*/  LEA.HI.X R77, R77, R79, R10, 0x1, P2 ;  /* 0x0000004f4d4d7211 */ /* 0x000fe200010f0c0a */
[----:B--2---:R-:W-:Y:S01]  /*0770*/  @P0 IMAD.WIDE R30, R7, 0x10, R4 ;  /* 0x00000010071e0825 */ /* 0x004fe200078e0204 */
[----:B----4-:R-:W-:Y:S02]  /*0780*/  LEA R76, P3, R75, R22, 0x1 ;  /* 0x000000164b4c7211 */ /* 0x010fe400078608ff */
[----:B------:R-:W-:Y:S01]  /*0790*/  IADD3.X R73, PT, PT, R0, R73, RZ, P4, !PT ;  /* 0x0000004900497210 */ /* 0x000fe200027fe4ff */
[C---:B0-----:R-:W-:Y:S01]  /*07a0*/  IMAD.WIDE.U32 R26, R93.reuse, R14, RZ ;  /* 0x0000000e5d1a7225 */ /* 0x041fe200078e00ff */
[----:B------:R-:W-:Y:S02]  /*07b0*/  LEA R74, P0, R2, R24, 0x1 ;  /* 0x00000018024a7211 */ /* 0x000fe400078008ff */
[----:B------:R-:W-:Y:S01]  /*07c0*/  LEA R72, P2, R6, R32, 0x1 ;  /* 0x0000002006487211 */ /* 0x000fe200078408ff */
[----:B------:R-:W-:Y:S01]  /*07d0*/  IMAD R87, R93, UR7, R29 ;  /* 0x000000075d577c24 */ /* 0x000fe2000f8e021d */
[----:B------:R-:W-:Y:S01]  /*07e0*/  LEA.HI.X R75, R75, R23, R8, 0x1, P3 ;  /* 0x000000174b4b7211 */ /* 0x000fe200018f0c08 */
[----:B------:R-:W-:Y:S01]  /*07f0*/  IMAD R85, R93, R15, R27 ;  /* 0x0000000f5d557224 */ /* 0x000fe200078e021b */
[----:B------:R-:W-:-:S02]  /*0800*/  LEA.HI.X R73, R2, R25, R73, 0x1, P0 ;  /* 0x0000001902497211 */ /* 0x000fc400000f0c49 */
[----:B------:R-:W-:Y:S02]  /*0810*/  CS2R R82, SRZ ;  /* 0x0000000000527805 */ /* 0x000fe4000001ff00 */
        /* <DEDUP_REMOVED lines=74> */
.L_x_16566:
[----:B------:R-:W-:Y:S01]  /*0cc0*/  BAR.SYNC.DEFER_BLOCKING 0x0 ;  /* 0x0000000000007b1d */ /* 0x000fe20000010000 */
[----:B0-----:R-:W-:Y:S02]  /*0cd0*/  MOV R2, R78 ;  /* 0x0000004e00027202 */ /* 0x001fe40000000f00 */
[----:B------:R-:W-:-:S05]  /*0ce0*/  MOV R3, R77 ;  /* 0x0000004d00037202 */ /* 0x000fca0000000f00 */
[----:B------:R-:W0:Y:S01]  /*0cf0*/  S2UR UR5, SR_CgaCtaId ;  /* 0x00000000000579c3 */ /* 0x000e220000008800 */
[----:B------:R-:W1:Y:S01]  /*0d00*/  S2R R95, SR_LANEID ;  /* 0x00000000005f7919 */ /* 0x000e620000000000 */
[----:B------:R-:W-:Y:S01]  /*0d10*/  IMAD.WIDE.U32 R2, R67, 0x10, R2 ;  /* 0x0000001043027825 */ /* 0x000fe200078e0002 */
[----:B------:R-:W-:Y:S01]  /*0d20*/  UMOV UR4, 0x400 ;  /* 0x0000040000047882 */ /* 0x000fe20000000000 */
[----:B------:R-:W-:-:S04]  /*0d30*/  IADD3 R48, PT, PT, R70, -0x1, RZ ;  /* 0xffffffff46307810 */ /* 0x000fc80007ffe0ff */
[----:B------:R-:W2:Y:S01]  /*0d40*/  LDC.64 R36, c[0x0][0x488] ;  /* 0x00012200ff247b82 */ /* 0x000ea20000000a00 */
[----:B------:R-:W-:Y:S01]  /*0d50*/  HFMA2 R21, -RZ, RZ, 0, 0 ;  /* 0x00000000ff157431 */ /* 0x000fe200000001ff */
[----:B------:R-:W3:Y:S06]  /*0d60*/  LDCU.64 UR6, c[0x0][0x490] ;  /* 0x00009200ff0677ac */ /* 0x000eec0008000a00 */
[----:B----4-:R-:W4:Y:S01]  /*0d70*/  LDC.64 R40, c[0x0][0x478] ;  /* 0x00011e00ff287b82 */ /* 0x010f220000000a00 */
[----:B------:R3:W2:Y:S01]  /*0d80*/  LDG.E.128 R32, desc[UR16][R2.64] ;  /* 0x0000001002207981 */ /* 0x0006a2000c1e1d00 */
[----:B0-----:R-:W-:-:S06]  /*0d90*/  ULEA UR4, UR5, UR4, 0x18 ;  /* 0x0000000405047291 */ /* 0x001fcc000f8ec0ff */
[----:B------:R-:W0:Y:S01]  /*0da0*/  LDC.64 R120, c[0x0][0x558] ;  /* 0x00015600ff787b82 */ /* 0x000e220000000a00 */
[----:B---3--:R-:W-:Y:S02]  /*0db0*/  MOV R2, R76 ;  /* 0x0000004c00027202 */ /* 0x008fe40000000f00 */
[----:B------:R-:W-:Y:S02]  /*0dc0*/  MOV R3, R75 ;  /* 0x0000004b00037202 */ /* 0x000fe40000000f00 */
[----:B-1----:R-:W-:Y:S01]  /*0dd0*/  LEA R88, R95, UR4, 0x4 ;  /* 0x000000045f587c11 */ /* 0x002fe2000f8e20ff */
[----:B------:R-:W-:Y:S01]  /*0de0*/  IMAD.WIDE.U32 R12, R67, 0x10, R2 ;  /* 0x00000010430c7825 */ /* 0x000fe200078e0002 */
[----:B------:R-:W-:Y:S01]  /*0df0*/  SHF.L.U32 R20, R48, 0x8, RZ ;  /* 0x0000000830147819 */ /* 0x000fe200000006ff */
[----:B------:R-:W1:Y:S02]  /*0e00*/  LDCU.64 UR4, c[0x0][0x510] ;  /* 0x0000a200ff0477ac */ /* 0x000e640008000a00 */
[----:B--2---:R2:W-:Y:S01]  /*0e10*/  STS.128 [R88], R32 ;  /* 0x0000002058007388 */ /* 0x0045e20000000c00 */
[----:B------:R-:W-:-:S03]  /*0e20*/  NOP ;  /* 0x0000000000007918 */ /* 0x000fc60000000000 */
[----:B------:R-:W-:Y:S01]  /*0e30*/  LDS.128 R8, [R88] ;  /* 0x0000000058087984 */ /* 0x000fe20000000c00 */
[----:B------:R-:W-:Y:S01]  /*0e40*/  BAR.SYNC.DEFER_BLOCKING 0x0 ;  /* 0x0000000000007b1d */ /* 0x000fe20000010000 */
[----:B------:R-:W-:Y:S02]  /*0e50*/  MOV R2, R74 ;  /* 0x0000004a00027202 */ /* 0x000fe40000000f00 */
[----:B------:R-:W-:-:S05]  /*0e60*/  MOV R3, R73 ;  /* 0x0000004900037202 */ /* 0x000fca0000000f00 */
[----:B--2---:R-:W2:Y:S08]  /*0e70*/  LDC.64 R32, c[0x0][0x410] ;  /* 0x00010400ff207b82 */ /* 0x004eb00000000a00 */
[----:B------:R-:W3:Y:S01]  /*0e80*/  LDC.64 R34, c[0x0][0x418] ;  /* 0x00010600ff227b82 */ /* 0x000ee20000000a00 */
[----:B------:R-:W4:Y:S01]  /*0e90*/  LDG.E.128 R12, desc[UR16][R12.64] ;  /* 0x000000100c0c7981 */ /* 0x000f22000c1e1d00 */
[----:B------:R-:W-:-:S03]  /*0ea0*/  IMAD.WIDE.U32 R16, R67, 0x10, R2 ;  /* 0x0000001043107825 */ /* 0x000fc600078e0002 */
[----:B----4-:R-:W-:Y:S01]  /*0eb0*/  STS.128 [R88], R12 ;  /* 0x0000000c58007388 */ /* 0x010fe20000000c00 */
[----:B------:R-:W-:-:S03]  /*0ec0*/  NOP ;  /* 0x0000000000007918 */ /* 0x000fc60000000000 */
[----:B------:R-:W4:Y:S01]  /*0ed0*/  LDS.128 R4, [R88] ;  /* 0x0000000058047984 */ /* 0x000f220000000c00 */
[----:B------:R-:W-:Y:S06]  /*0ee0*/  BAR.SYNC.DEFER_BLOCKING 0x0 ;  /* 0x0000000000007b1d */ /* 0x000fec0000010000 */
[----:B------:R-:W4:Y:S01]  /*0ef0*/  LDG.E.128 R16, desc[UR16][R16.64] ;  /* 0x0000001010107981 */ /* 0x000f22000c1e1d00 */
[----:B--2---:R-:W-:-:S04]  /*0f00*/  IMAD.WIDE.U32 R2, R32, UR18, R20 ;  /* 0x0000001220027c25 */ /* 0x004fc8000f8e0014 */
[----:B------:R-:W-:Y:S02]  /*0f10*/  IMAD R3, R33, UR18, R3 ;  /* 0x0000001221037c24 */ /* 0x000fe4000f8e0203 */
[----:B------:R-:W2:Y:S01]  /*0f20*/  LDC.64 R32, c[0x0][0x420] ;  /* 0x00010800ff207b82 */ /* 0x000ea20000000a00 */
[----:B---3--:R-:W-:-:S04]  /*0f30*/  IMAD.WIDE.U32 R2, R93, R34, R2 ;  /* 0x000000225d027225 */ /* 0x008fc800078e0002 */
[----:B------:R-:W-:Y:S01]  /*0f40*/  IMAD R0, R93, R35, R3 ;  /* 0x000000235d007224 */ /* 0x000fe200078e0203 */
[C---:B------:R-:W-:Y:S02]  /*0f50*/  LEA R36, P0, R2.reuse, R36, 0x1 ;  /* 0x0000002402247211 */ /* 0x040fe400078008ff */
[----:B------:R-:W3:Y:S02]  /*0f60*/  LDC.64 R34, c[0x0][0x428] ;  /* 0x00010a00ff227b82 */ /* 0x000ee40000000a00 */
[----:B------:R-:W-:-:S03]  /*0f70*/  LEA.HI.X R37, R2, R37, R0, 0x1, P0 ;  /* 0x0000002502257211 */ /* 0x000fc600000f0c00 */
[----:B------:R-:W-:Y:S01]  /*0f80*/  IMAD.WIDE.U32 R36, R67, 0x10, R36 ;  /* 0x0000001043247825 */ /* 0x000fe200078e0024 */
[----:B----4-:R-:W-:Y:S01]  /*0f90*/  STS.128 [R88], R16 ;  /* 0x0000001058007388 */ /* 0x010fe20000000c00 */
[----:B------:R-:W-:-:S03]  /*0fa0*/  NOP ;  /* 0x0000000000007918 */ /* 0x000fc60000000000 */
[----:B------:R-:W-:Y:S01]  /*0fb0*/  LDS.128 R12, [R88] ;  /* 0x00000000580c7984 */ /* 0x000fe20000000c00 */
[----:B------:R-:W-:Y:S06]  /*0fc0*/  BAR.SYNC.DEFER_BLOCKING 0x0 ;  /* 0x0000000000007b1d */ /* 0x000fec0000010000 */
[----:B------:R-:W4:Y:S01]  /*0fd0*/  LDG.E.128 R36, desc[UR16][R36.64] ;  /* 0x0000001024247981 */ /* 0x000f22000c1e1d00 */
[----:B--2---:R-:W-:-:S04]  /*0fe0*/  IMAD.WIDE.U32 R2, R32, UR18, R20 ;  /* 0x0000001220027c25 */ /* 0x004fc8000f8e0014 */
[----:B------:R-:W-:Y:S02]  /*0ff0*/  IMAD R3, R33, UR18, R3 ;  /* 0x0000001221037c24 */ /* 0x000fe4000f8e0203 */
[----:B---3--:R-:W-:-:S04]  /*1000*/  IMAD.WIDE.U32 R2, R93, R34, R2 ;  /* 0x000000225d027225 */ /* 0x008fc800078e0002 */
[----:B------:R-:W-:Y:S01]  /*1010*/  IMAD R0, R93, R35, R3 ;  /* 0x000000235d007224 */ /* 0x000fe200078e0203 */
[----:B------:R-:W-:-:S04]  /*1020*/  LEA R32, P0, R2, R40, 0x1 ;  /* 0x0000002802207211 */ /* 0x000fc800078008ff */
[----:B------:R-:W-:-:S03]  /*1030*/  LEA.HI.X R33, R2, R41, R0, 0x1, P0 ;  /* 0x0000002902217211 */ /* 0x000fc600000f0c00 */
[----:B------:R-:W-:Y:S01]  /*1040*/  IMAD.WIDE.U32 R32, R67, 0x10, R32 ;  /* 0x0000001043207825 */ /* 0x000fe200078e0020 */
[----:B----4-:R-:W-:Y:S01]  /*1050*/  STS.128 [R88], R36 ;  /* 0x0000002458007388 */ /* 0x010fe20000000c00 */
[----:B------:R-:W-:-:S03]  /*1060*/  NOP ;  /* 0x0000000000007918 */ /* 0x000fc60000000000 */
[----:B------:R-:W2:Y:S01]  /*1070*/  LDS.128 R16, [R88] ;  /* 0x0000000058107984 */ /* 0x000ea20000000c00 */
[----:B------:R-:W-:Y:S06]  /*1080*/  BAR.SYNC.DEFER_BLOCKING 0x0 ;  /* 0x0000000000007b1d */ /* 0x000fec0000010000 */
[----:B------:R-:W3:Y:S01]  /*1090*/  LDG.E.128 R32, desc[UR16][R32.64] ;  /* 0x0000001020207981 */ /* 0x000ee2000c1e1d00 */
[----:B------:R-:W-:Y:S01]  /*10a0*/  HADD2.F32 R145, -RZ, R4.H1_H1 ;  /* 0x30000004ff917230 */ /* 0x000fe20000004100 */
[----:B------:R-:W-:Y:S01]  /*10b0*/  UISETP.NE.U32.AND UP0, UPT, UR6, URZ, UPT ;  /* 0x000000ff0600728c */ /* 0x000fe2000bf05070 */
[----:B------:R-:W-:-:S02]  /*10c0*/  HADD2.F32 R143, -RZ, R5.H0_H0 ;  /* 0x20000005ff8f7230 */ /* 0x000fc40000004100 */
[----:B------:R-:W-:Y:S01]  /*10d0*/  HADD2.F32 R94, -RZ, R8.H1_H1 ;  /* 0x30000008ff5e7230 */ /* 0x000fe20000004100 */
[----:B------:R-:W-:Y:S01]  /*10e0*/  UISETP.NE.AND.EX UP0, UPT, UR7, URZ, UPT, UP0 ;  /* 0x000000ff0700728c */ /* 0x000fe2000bf05300 */
[--C-:B------:R-:W-:Y:S02]  /*10f0*/  HADD2.F32 R92, -RZ, R9.reuse.H0_H0 ;  /* 0x20000009ff5c7230 */ /* 0x100fe40000004100 */
[----:B------:R-:W-:Y:S02]  /*1100*/  HADD2.F32 R97, -RZ, R9.H1_H1 ;  /* 0x30000009ff617230 */ /* 0x000fe40000004100 */
[----:B------:R-:W-:Y:S02]  /*1110*/  HADD2.F32 R96, -RZ, R10.H0_H0 ;  /* 0x2000000aff607230 */ /* 0x000fe40000004100 */
        /* <DEDUP_REMOVED lines=8> */
[----:B------:R-:W-:Y:S01]  /*11a0*/  MUFU.EX2 R36, R16 ;  /* 0x0000001000247308 */ /* 0x000fe20000000800 */
[----:B------:R-:W-:-:S02]  /*11b0*/  HADD2.F32 R111, -RZ, R18.H1_H1 ;  /* 0x30000012ff6f7230 */ /* 0x000fc40000004100 */
[----:B------:R-:W-:Y:S01]  /*11c0*/  FMUL.FTZ R2, R46, -1.4426950216293334961 ;  /* 0xbfb8aa3b2e027820 */ /* 0x000fe20000410000 */
[--C-:B------:R-:W-:Y:S01]  /*11d0*/  HADD2.F32 R114, -RZ, R19.reuse.H0_H0 ;  /* 0x20000013ff727230 */ /* 0x100fe20000004100 */
[----:B------:R-:W2:Y:S01]  /*11e0*/  MUFU.EX2 R38, R17 ;  /* 0x0000001100267308 */ /* 0x000ea20000000800 */
[----:B------:R-:W-:Y:S02]  /*11f0*/  HADD2.F32 R117, -RZ, R19.H1_H1 ;  /* 0x30000013ff757230 */ /* 0x000fe40000004100 */
[----:B------:R-:W-:Y:S01]  /*1200*/  FMUL.FTZ R39, R111, -1.4426950216293334961 ;  /* 0xbfb8aa3b6f277820 */ /* 0x000fe20000410000 */
[----:B------:R-:W-:Y:S01]  /*1210*/  FMUL.FTZ R37, R108, -1.4426950216293334961 ;  /* 0xbfb8aa3b6c257820 */ /* 0x000fe20000410000 */
[----:B------:R-:W4:Y:S01]  /*1220*/  MUFU.EX2 R3, R2 ;  /* 0x0000000200037308 */ /* 0x000f220000000800 */
[----:B------:R-:W-:Y:S01]  /*1230*/  FMUL.FTZ R42, R114, -1.4426950216293334961 ;  /* 0xbfb8aa3b722a7820 */ /* 0x000fe20000410000 */
[----:B------:R-:W-:Y:S01]  /*1240*/  FMUL.FTZ R45, R117, -1.4426950216293334961 ;  /* 0xbfb8aa3b752d7820 */ /* 0x000fe20000410000 */
[----:B------:R-:W-:Y:S01]  /*1250*/  HADD2.F32 R99, -RZ, R10.H1_H1 ;  /* 0x3000000aff637230 */ /* 0x000fe20000004100 */
[----:B------:R2:W1:Y:S01]  /*1260*/  MUFU.EX2 R41, R39 ;  /* 0x0000002700297308 */ /* 0x0004620000000800 */
[----:B------:R-:W-:-:S02]  /*1270*/  HADD2.F32 R98, -RZ, R11.H0_H0 ;  /* 0x2000000bff627230 */ /* 0x000fc40000004100 */
[----:B------:R-:W-:Y:S01]  /*1280*/  HADD2.F32 R100, -RZ, R11.H1_H1 ;  /* 0x3000000bff647230 */ /* 0x000fe20000004100 */
[----:B------:R-:W-:Y:S01]  /*1290*/  MUFU.EX2 R42, R42 ;  /* 0x0000002a002a7308 */ /* 0x000fe20000000800 */
[----:B------:R-:W-:Y:S02]  /*12a0*/  HADD2.F32 R141, -RZ, R6.H0_H0 ;  /* 0x20000006ff8d7230 */ /* 0x000fe40000004100 */
[----:B------:R-:W-:Y:S01]  /*12b0*/  HADD2.F32 R139, -RZ, R7.H1_H1 ;  /* 0x30000007ff8b7230 */ /* 0x000fe20000004100 */
[----:B------:R-:W-:Y:S01]  /*12c0*/  MUFU.EX2 R45, R45 ;  /* 0x0000002d002d7308 */ /* 0x000fe20000000800 */
[----:B--2---:R-:W-:Y:S01]  /*12d0*/  FADD.FTZ R39, R38, 1 ;  /* 0x3f80000026277421 */ /* 0x004fe20000010000 */
[----:B----4-:R-:W-:Y:S01]  /*12e0*/  FADD.FTZ R3, R3, 1 ;  /* 0x3f80000003037421 */ /* 0x010fe20000010000 */
[----:B------:R-:W-:Y:S01]  /*12f0*/  HADD2.F32 R38, -RZ, R14.H1_H1 ;  /* 0x3000000eff267230 */ /* 0x000fe20000004100 */
[----:B------:R-:W2:Y:S01]  /*1300*/  MUFU.EX2 R0, R0 ;  /* 0x0000000000007308 */ /* 0x000ea20000000800 */
[----:B-1----:R-:W-:-:S03]  /*1310*/  FADD.FTZ R41, R41, 1 ;  /* 0x3f80000029297421 */ /* 0x002fc60000010000 */
[----:B------:R-:W-:Y:S08]  /*1320*/  MUFU.RCP R106, R39 ;  /* 0x00000027006a7308 */ /* 0x000ff00000001000 */
[----:B------:R1:W4:Y:S01]  /*1330*/  MUFU.EX2 R40, R37 ;  /* 0x0000002500287308 */ /* 0x0003220000000800 */
[----:B--2---:R-:W-:Y:S01]  /*1340*/  FADD.FTZ R2, R0, 1 ;  /* 0x3f80000000027421 */ /* 0x004fe20000010000 */
[----:B------:R-:W-:-:S02]  /*1350*/  HADD2.F32 R0, -RZ, R12.H0_H0 ;  /* 0x2000000cff007230 */ /* 0x000fc40000004100 */
[----:B------:R2:W0:Y:S01]  /*1360*/  MUFU.RCP R47, R3 ;  /* 0x00000003002f7308 */ /* 0x0004220000001000 */
[----:B-1----:R-:W-:Y:S01]  /*1370*/  FADD.FTZ R37, R36, 1 ;  /* 0x3f80000024257421 */ /* 0x002fe20000010000 */
[----:B------:R-:W-:-:S06]  /*1380*/  HADD2.F32 R36, -RZ, R13.H1_H1 ;  /* 0x3000000dff247230 */ /* 0x000fcc0000004100 */
[----:B------:R1:W-:Y:S01]  /*1390*/  MUFU.RCP R112, R41 ;  /* 0x0000002900707308 */ /* 0x0003e20000001000 */
[----:B--2---:R-:W-:Y:S01]  /*13a0*/  FADD.FTZ R3, R42, 1 ;  /* 0x3f8000002a037421 */ /* 0x004fe20000010000 */
[----:B------:R-:W-:-:S06]  /*13b0*/  HADD2.F32 R42, -RZ, R15.H1_H1 ;  /* 0x3000000fff2a7230 */ /* 0x000fcc0000004100 */
[----:B------:R2:W-:Y:S01]  /*13c0*/  MUFU.RCP R103, R37 ;  /* 0x0000002500677308 */ /* 0x0005e20000001000 */
[----:B-1----:R-:W-:-:S07]  /*13d0*/  HADD2.F32 R41, -RZ, R7.H0_H0 ;  /* 0x20000007ff297230 */ /* 0x002fce0000004100 */
[----:B------:R0:W-:Y:S01]  /*13e0*/  MUFU.RCP R115, R3 ;  /* 0x0000000300737308 */ /* 0x0001e20000001000 */
[----:B--2---:R-:W-:Y:S02]  /*13f0*/  HADD2.F32 R37, -RZ, R14.H0_H0 ;  /* 0x2000000eff257230 */ /* 0x004fe40000004100 */
[----:B------:R-:W-:-:S05]  /*1400*/  FADD.FTZ R14, R45, 1 ;  /* 0x3f8000002d0e7421 */ /* 0x000fca0000010000 */
[----:B------:R-:W-:Y:S01]  /*1410*/  MUFU.RCP R118, R14 ;  /* 0x0000000e00767308 */ /* 0x000fe20000001000 */
[----:B0-----:R-:W-:-:S07]  /*1420*/  FADD.FTZ R3, -R47, 1 ;  /* 0x3f8000002f037421 */ /* 0x001fce0000010100 */
[----:B------:R-:W0:Y:S02]  /*1430*/  MUFU.RCP R44, R2 ;  /* 0x00000002002c7308 */ /* 0x000e240000001000 */
[----:B0-----:R-:W-:-:S04]  /*1440*/  FADD.FTZ R2, -R44, 1 ;  /* 0x3f8000002c027421 */ /* 0x001fc80000010100 */
[C---:B------:R-:W-:Y:S01]  /*1450*/  FFMA.FTZ R2, R43.reuse, R2, 1 ;  /* 0x3f8000002b027423 */ /* 0x040fe20000010002 */
[----:B------:R-:W-:Y:S01]  /*1460*/  FMUL.FTZ R43, R43, R44 ;  /* 0x0000002c2b2b7220 */ /* 0x000fe20000410000 */
[----:B---3--:R4:W-:Y:S01]  /*1470*/  STS.128 [R88], R32 ;  /* 0x0000002058007388 */ /* 0x0089e20000000c00 */
[----:B------:R-:W-:-:S03]  /*1480*/  NOP ;  /* 0x0000000000007918 */ /* 0x000fc60000000000 */
[----:B------:R-:W0:Y:S01]  /*1490*/  LDS.128 R16, [R88] ;  /* 0x0000000058107984 */ /* 0x000e220000000c00 */
[----:B----4-:R-:W-:Y:S01]  /*14a0*/  FADD.FTZ R32, R40, 1 ;  /* 0x3f80000028207421 */ /* 0x010fe20000010000 */
[----:B------:R-:W-:Y:S02]  /*14b0*/  HADD2.F32 R34, -RZ, R12.H1_H1 ;  /* 0x3000000cff227230 */ /* 0x000fe40000004100 */
[----:B------:R-:W-:Y:S01]  /*14c0*/  FADD.FTZ R12, -R106, 1 ;  /* 0x3f8000006a0c7421 */ /* 0x000fe20000010100 */
[----:B------:R-:W-:Y:S01]  /*14d0*/  HADD2.F32 R35, -RZ, R13.H0_H0 ;  /* 0x2000000dff237230 */ /* 0x000fe20000004100 */
[----:B------:R1:W2:Y:S01]  /*14e0*/  MUFU.RCP R109, R32 ;  /* 0x00000020006d7308 */ /* 0x0002a20000001000 */
[----:B------:R-:W-:Y:S02]  /*14f0*/  HADD2.F32 R40, -RZ, R15.H0_H0 ;  /* 0x2000000fff287230 */ /* 0x000fe40000004100 */
[----:B------:R-:W-:Y:S01]  /*1500*/  FFMA.FTZ R13, R46, R3, 1 ;  /* 0x3f8000002e0d7423 */ /* 0x000fe20000010003 */
[----:B------:R-:W-:-:S04]  /*1510*/  FADD.FTZ R15, -R103, 1 ;  /* 0x3f800000670f7421 */ /* 0x000fc80000010100 */
[C---:B------:R-:W-:Y:S01]  /*1520*/  FFMA.FTZ R15, R102.reuse, R15, 1 ;  /* 0x3f800000660f7423 */ /* 0x040fe2000001000f */
[----:B------:R-:W-:Y:S01]  /*1530*/  FMUL.FTZ R102, R102, R103 ;  /* 0x0000006766667220 */ /* 0x000fe20000410000 */
[----:B-1----:R-:W-:-:S04]  /*1540*/  FADD.FTZ R32, -R118, 1 ;  /* 0x3f80000076207421 */ /* 0x002fc80000010100 */
[C---:B------:R-:W-:Y:S01]  /*1550*/  FFMA.FTZ R90, R117.reuse, R32, 1 ;  /* 0x3f800000755a7423 */ /* 0x040fe20000010020 */
[----:B------:R-:W-:-:S04]  /*1560*/  FMUL.FTZ R117, R117, R118 ;  /* 0x0000007675757220 */ /* 0x000fc80000410000 */
[----:B------:R-:W-:Y:S01]  /*1570*/  FMUL.FTZ R127, R42, R117 ;  /* 0x000000752a7f7220 */ /* 0x000fe20000410000 */
[----:B0-----:R-:W-:Y:S02]  /*1580*/  HADD2.F32 R101, -RZ, R16.H1_H1 ;  /* 0x30000010ff657230 */ /* 0x001fe40000004100 */
[--C-:B------:R-:W-:Y:S02]  /*1590*/  HADD2.F32 R110, -RZ, R18.reuse.H0_H0 ;  /* 0x20000012ff6e7230 */ /* 0x100fe40000004100 */
[----:B------:R-:W-:Y:S02]  /*15a0*/  HADD2.F32 R113, -RZ, R18.H1_H1 ;  /* 0x30000012ff717230 */ /* 0x000fe40000004100 */
[----:B------:R-:W-:Y:S01]  /*15b0*/  FFMA.FTZ R18, R105, R12, 1 ;  /* 0x3f80000069127423 */ /* 0x000fe2000001000c */
[--C-:B------:R-:W-:Y:S02]  /*15c0*/  HADD2.F32 R107, -RZ, R17.reuse.H1_H1 ;  /* 0x30000011ff6b7230 */ /* 0x100fe40000004100 */
[----:B------:R-:W-:Y:S01]  /*15d0*/  FMUL.FTZ R12, R34, R101 ;  /* 0x00000065220c7220 */ /* 0x000fe20000410000 */
[----:B------:R-:W-:-:S02]  /*15e0*/  HADD2.F32 R104, -RZ, R17.H0_H0 ;  /* 0x20000011ff687230 */ /* 0x000fc40000004100 */
[----:B------:R-:W-:Y:S01]  /*15f0*/  FMUL.FTZ R105, R105, R106 ;  /* 0x0000006a69697220 */ /* 0x000fe20000410000 */
[--C-:B------:R-:W-:Y:S02]  /*1600*/  HADD2.F32 R116, -RZ, R19.reuse.H0_H0 ;  /* 0x20000013ff747230 */ /* 0x100fe40000004100 */
[----:B------:R-:W-:Y:S01]  /*1610*/  FMUL.FTZ R17, R36, R107 ;  /* 0x0000006b24117220 */ /* 0x000fe20000410000 */
[----:B------:R-:W-:Y:S01]  /*1620*/  FMUL.FTZ R12, R47, R12 ;  /* 0x0000000c2f0c7220 */ /* 0x000fe20000410000 */
[----:B------:R-:W-:Y:S01]  /*1630*/  FMUL.FTZ R14, R35, R104 ;  /* 0x00000068230e7220 */ /* 0x000fe20000410000 */
[----:B------:R-:W-:Y:S02]  /*1640*/  HADD2.F32 R119, -RZ, R19.H1_H1 ;  /* 0x30000013ff777230 */ /* 0x000fe40000004100 */
[----:B------:R-:W-:Y:S01]  /*1650*/  FMUL.FTZ R17, R106, R17 ;  /* 0x000000116a117220 */ /* 0x000fe20000410000 */
[----:B------:R-:W-:Y:S01]  /*1660*/  FMUL.FTZ R13, R12, R13 ;  /* 0x0000000d0c0d7220 */ /* 0x000fe20000410000 */
[----:B------:R-:W-:-:S02]  /*1670*/  HADD2.F32 R45, -RZ, R16.H0_H0 ;  /* 0x20000010ff2d7230 */ /* 0x000fc40000004100 */
        /* <DEDUP_REMOVED lines=8> */
[----:B--2---:R-:W-:Y:S01]  /*1700*/  FADD.FTZ R15, -R109, 1 ;  /* 0x3f8000006d0f7421 */ /* 0x004fe20000010100 */
        /* <DEDUP_REMOVED lines=18> */
[----:B------:R-:W-:Y:S01]  /*1830*/  F2FP.F16.F32.PACK_AB R16, R13, R16 ;  /* 0x000000100d10723e */ /* 0x000fe200000000ff */
[----:B------:R-:W-:Y:S01]  /*1840*/  FMUL.FTZ R108, R108, R109 ;  /* 0x0000006d6c6c7220 */ /* 0x000fe20000410000 */
[----:B------:R-:W-:-:S03]  /*1850*/  F2FP.F16.F32.PACK_AB R17, R17, R14 ;  /* 0x0000000e1111723e */ /* 0x000fc600000000ff */
[----:B------:R-:W-:Y:S01]  /*1860*/  BAR.SYNC.DEFER_BLOCKING 0x0 ;  /* 0x0000000000007b1d */ /* 0x000fe20000010000 */
[----:B------:R-:W-:Y:S01]  /*1870*/  F2FP.F16.F32.PACK_AB R19, R39, R32 ;  /* 0x000000202713723e */ /* 0x000fe200000000ff */
[----:B------:R-:W-:Y:S01]  /*1880*/  FMUL.FTZ R111, R111, R112 ;  /* 0x000000706f6f7220 */ /* 0x000fe20000410000 */
[----:B------:R-:W-:Y:S01]  /*1890*/  FMUL.FTZ R115, R114, R115 ;  /* 0x0000007372737220 */ /* 0x000fe20000410000 */
[----:B------:R-:W-:Y:S02]  /*18a0*/  HADD2.F32 R90, -RZ, R8.H0_H0 ;  /* 0x20000008ff5a7230 */ /* 0x000fe40000004100 */
[----:B------:R-:W-:Y:S01]  /*18b0*/  FMUL.FTZ R0, R0, R43 ;  /* 0x0000002b00007220 */ /* 0x000fe20000410000 */
[----:B------:R-:W-:Y:S02]  /*18c0*/  HADD2.F32 R39, -RZ, R6.H1_H1 ;  /* 0x30000006ff277230 */ /* 0x000fe40000004100 */
[----:B------:R-:W-:Y:S01]  /*18d0*/  FMUL.FTZ R35, R35, R102 ;  /* 0x0000006623237220 */ /* 0x000fe20000410000 */
[----:B------:R-:W-:Y:S01]  /*18e0*/  FMUL.FTZ R36, R36, R105 ;  /* 0x0000006924247220 */ /* 0x000fe20000410000 */
[----:B------:R-:W-:Y:S01]  /*18f0*/  FMUL.FTZ R37, R37, R108 ;  /* 0x0000006c25257220 */ /* 0x000fe20000410000 */
[----:B------:R-:W-:Y:S01]  /*1900*/  FMUL.FTZ R38, R38, R111 ;  /* 0x0000006f26267220 */ /* 0x000fe20000410000 */
[----:B------:R-:W-:Y:S01]  /*1910*/  FMUL.FTZ R129, R40, R115 ;  /* 0x0000007328817220 */ /* 0x000fe20000410000 */
[----:B0-----:R-:W-:-:S04]  /*1920*/  IMAD.WIDE.U32 R32, R2, UR18, R20 ;  /* 0x0000001202207c25 */ /* 0x001fc8000f8e0014 */
[----:B------:R-:W-:Y:S01]  /*1930*/  IMAD R33, R3, UR18, R33 ;  /* 0x0000001203217c24 */ /* 0x000fe2000f8e0221 */
[----:B------:R0:W-:Y:S01]  /*1940*/  STS.128 [R88], R16 ;  /* 0x0000001058007388 */ /* 0x0001e20000000c00 */
[----:B------:R-:W-:-:S03]  /*1950*/  NOP ;  /* 0x0000000000007918 */ /* 0x000fc60000000000 */
[----:B------:R-:W1:Y:S01]  /*1960*/  LDS.128 R12, [R88] ;  /* 0x00000000580c7984 */ /* 0x000e620000000c00 */
[----:B------:R-:W-:-:S04]  /*1970*/  IMAD.WIDE.U32 R2, R93, UR4, R32 ;  /* 0x000000045d027c25 */ /* 0x000fc8000f8e0020 */
[----:B------:R-:W-:Y:S01]  /*1980*/  FMUL.FTZ R33, R34, R47 ;  /* 0x0000002f22217220 */ /* 0x000fe20000410000 */
[----:B------:R-:W2:Y:S01]  /*1990*/  LDCU UR4, c[0x0][0x38c] ;  /* 0x00007180ff0477ac */ /* 0x000ea20008000800 */
[----:B------:R-:W-:Y:S02]  /*19a0*/  IMAD R3, R93, UR5, R3 ;  /* 0x000000055d037c24 */ /* 0x000fe4000f8e0203 */
[----:B0-----:R-:W-:Y:S01]  /*19b0*/  HADD2.F32 R17, -RZ, R4.H0_H0 ;  /* 0x20000004ff117230 */ /* 0x001fe20000004100 */
[----:B------:R-:W-:Y:S01]  /*19c0*/  LEA R4, P0, R2, R120, 0x1 ;  /* 0x0000007802047211 */ /* 0x000fe200078008ff */
[----:B------:R-:W-:-:S03]  /*19d0*/  HADD2.F32 R19, -RZ, R5.H1_H1 ;  /* 0x30000005ff137230 */ /* 0x000fc60000004100 */
[----:B------:R-:W-:-:S03]  /*19e0*/  LEA.HI.X R5, R2, R121, R3, 0x1, P0 ;  /* 0x0000007902057211 */ /* 0x000fc600000f0c03 */
[----:B------:R-:W-:-:S05]  /*19f0*/  IMAD.WIDE.U32 R2, R67, 0x10, R4 ;  /* 0x0000001043027825 */ /* 0x000fca00078e0004 */
[----:B-1----:R0:W-:Y:S01]  /*1a00*/  STG.E.128 desc[UR16][R2.64], R12 ;  /* 0x0000000c02007986 */ /* 0x0021e2000c101d10 */
[----:B--2---:R-:W-:Y:S05]  /*1a10*/  BRA.U !UP0, `(.L_x_16514) ;  /* 0x0000000108687547 */ /* 0x004fea000b800000 */
[----:B------:R-:W-:Y:S01]  /*1a20*/  BAR.SYNC.DEFER_BLOCKING 0x0 ;  /* 0x0000000000007b1d */ /* 0x000fe20000010000 */
        /* <DEDUP_REMOVED lines=25> */
.L_x_16514:
[----:B01----:R-:W-:Y:S01]  /*1bc0*/  FFMA.FTZ R2, R0, R90, R83 ;  /* 0x0000005a00027223 */ /* 0x003fe20000010053 */
[----:B------:R-:W-:Y:S01]  /*1bd0*/  BAR.SYNC.DEFER_BLOCKING 0x0 ;  /* 0x0000000000007b1d */ /* 0x000fe20000010000 */
[----:B------:R-:W-:Y:S01]  /*1be0*/  UISETP.GE.AND UP0, UPT, UR4, 0x1, UPT ;  /* 0x000000010400788c */ /* 0x000fe2000bf06270 */
[----:B------:R-:W-:Y:S01]  /*1bf0*/  MOV R108, RZ ;  /* 0x000000ff006c7202 */ /* 0x000fe20000000f00 */
[----:B------:R-:W-:Y:S01]  /*1c00*/  FFMA.FTZ R2, R33, R94, R2 ;  /* 0x0000005e21027223 */ /* 0x000fe20000010002 */
[----:B------:R-:W-:Y:S02]  /*1c10*/  CS2R R106, SRZ ;  /* 0x00000000006a7805 */ /* 0x000fe4000001ff00 */
[----:B------:R-:W-:Y:S02]  /*1c20*/  CS2R R104, SRZ ;  /* 0x0000000000687805 */ /* 0x000fe4000001ff00 */
[----:B------:R-:W-:Y:S01]  /*1c30*/  CS2R R102, SRZ ;  /* 0x0000000000667805 */ /* 0x000fe2000001ff00 */
[----:B------:R-:W-:Y:S01]  /*1c40*/  FFMA.FTZ R3, R35, R92, R2 ;  /* 0x0000005c23037223 */ /* 0x000fe20000010002 */
[----:B------:R-:W-:Y:S01]  /*1c50*/  MOV R101, RZ ;  /* 0x000000ff00657202 */ /* 0x000fe20000000f00 */
[--C-:B-----5:R-:W-:Y:S01]  /*1c60*/  FADD.FTZ R146, R17, R84.reuse ;  /* 0x0000005411927221 */ /* 0x120fe20000010000 */
        /* <DEDUP_REMOVED lines=25> */
[----:B------:R-:W-:Y:S01]  /*1e00*/  FADD.FTZ R130, R38, R38 ;  /* 0x0000002626827221 */ /* 0x000fe20000010000 */
[----:B------:R-:W0:Y:S01]  /*1e10*/  LDC R128, c[0x0][0x388] ;  /* 0x0000e200ff807b82 */ /* 0x000e220000000800 */
[----:B------:R-:W-:Y:S01]  /*1e20*/  SHF.L.U32 R3, R48, 0x9, RZ ;  /* 0x0000000930037819 */ /* 0x000fe200000006ff */
[----:B------:R-:W-:Y:S01]  /*1e30*/  FADD.FTZ R0, R0, R0 ;  /* 0x0000000000007221 */ /* 0x000fe20000010000 */
[C---:B------:R-:W-:Y:S01]  /*1e40*/  ISETP.NE.AND P0, PT, R70.reuse, 0x1, PT ;  /* 0x000000014600780c */ /* 0x040fe20003f05270 */
[----:B------:R-:W-:Y:S01]  /*1e50*/  FADD.FTZ R129, R129, R129 ;  /* 0x0000008181817221 */ /* 0x000fe20000010000 */
[----:B------:R-:W-:Y:S01]  /*1e60*/  SHF.L.U32 R116, R70, 0x8, RZ ;  /* 0x0000000846747819 */ /* 0x000fe200000006ff */
[----:B------:R-:W-:Y:S01]  /*1e70*/  FADD.FTZ R127, R127, R127 ;  /* 0x0000007f7f7f7221 */ /* 0x000fe20000010000 */
[----:B------:R-:W-:Y:S01]  /*1e80*/  IADD3 R42, P1, PT, R3, R80, RZ ;  /* 0x00000050032a7210 */ /* 0x000fe20007f3e0ff */
[----:B------:R-:W1:Y:S01]  /*1e90*/  LDC.64 R32, c[0x0][0x440] ;  /* 0x00011000ff207b82 */ /* 0x000e620000000a00 */
[----:B------:R-:W-:Y:S01]  /*1ea0*/  LOP3.LUT R194, R20, 0x100, RZ, 0xc0, !PT ;  /* 0x0000010014c27812 */ /* 0x000fe200078ec0ff */
[----:B------:R-:W-:Y:S01]  /*1eb0*/  FMUL.FTZ R124, R146, R90 ;  /* 0x0000005a927c7220 */ /* 0x000fe20000410000 */
[----:B------:R-:W-:Y:S01]  /*1ec0*/  IADD3 R126, PT, PT, R70, -0x2, RZ ;  /* 0xfffffffe467e7810 */ /* 0x000fe20007ffe0ff */
[----:B------:R-:W-:Y:S01]  /*1ed0*/  FMUL.FTZ R123, R145, R94 ;  /* 0x0000005e917b7220 */ /* 0x000fe20000410000 */
[----:B------:R-:W-:Y:S01]  /*1ee0*/  LEA R125, R95, R88, 0x4 ;  /* 0x000000585f7d7211 */ /* 0x000fe200078e20ff */
[----:B------:R-:W-:Y:S01]  /*1ef0*/  FMUL.FTZ R122, R143, R92 ;  /* 0x0000005c8f7a7220 */ /* 0x000fe20000410000 */
[----:B------:R-:W-:Y:S01]  /*1f00*/  FMUL.FTZ R121, R144, R97 ;  /* 0x0000006190797220 */ /* 0x000fe20000410000 */
[----:B------:R-:W2:Y:S01]  /*1f10*/  LDC.64 R34, c[0x0][0x448] ;  /* 0x00011200ff227b82 */ /* 0x000ea20000000a00 */
[----:B------:R-:W-:Y:S01]  /*1f20*/  FMUL.FTZ R120, R141, R96 ;  /* 0x000000608d787220 */ /* 0x000fe20000410000 */
[----:B------:R-:W-:Y:S01]  /*1f30*/  FMUL.FTZ R119, R142, R99 ;  /* 0x000000638e777220 */ /* 0x000fe20000410000 */
[----:B------:R-:W-:Y:S01]  /*1f40*/  ISETP.EQ.AND P0, PT, R80, RZ, P0 ;  /* 0x000000ff5000720c */ /* 0x000fe20000702270 */
[----:B------:R-:W-:Y:S01]  /*1f50*/  FMUL.FTZ R118, R140, R98 ;  /* 0x000000628c767220 */ /* 0x000fe20000410000 */
[----:B------:R-:W-:Y:S01]  /*1f60*/  FMUL.FTZ R117, R139, R100 ;  /* 0x000000648b757220 */ /* 0x000fe20000410000 */
[----:B------:R-:W-:Y:S01]  /*1f70*/  MOV R108, RZ ;  /* 0x000000ff006c7202 */ /* 0x000fe20000000f00 */
[----:B------:R-:W3:Y:S01]  /*1f80*/  LDCU UR7, c[0x0][0x394] ;  /* 0x00007280ff0777ac */ /* 0x000ee20008000800 */
[----:B------:R-:W4:Y:S01]  /*1f90*/  LDC.64 R136, c[0x0][0x3e0] ;  /* 0x0000f800ff887b82 */ /* 0x000f220000000a00 */
[----:B------:R-:W-:-:S02]  /*1fa0*/  LOP3.LUT R116, R116, 0x100, RZ, 0xc0, !PT ;  /* 0x0000010074747812 */ /* 0x000fc400078ec0ff */
[C---:B------:R-:W-:Y:S01]  /*1fb0*/  IADD3 R115, PT, PT, R3.reuse, R80, RZ ;  /* 0x0000005003737210 */ /* 0x040fe20007ffe0ff */
[----:B------:R-:W0:Y:S01]  /*1fc0*/  LDCU UR8, c[0x0][0x38c] ;  /* 0x00007180ff0877ac */ /* 0x000e220008000800 */
[----:B------:R-:W-:-:S03]  /*1fd0*/  LEA.HI.X.SX32 R43, R3, RZ, 0x1, P1 ;  /* 0x000000ff032b7211 */ /* 0x000fc600008f0eff */
[----:B------:R-:W0:Y:S01]  /*1fe0*/  LDC.64 R36, c[0x0][0x3c0] ;  /* 0x0000f000ff247b82 */ /* 0x000e220000000a00 */
[----:B------:R-:W-:-:S07]  /*1ff0*/  UMOV UR4, URZ ;  /* 0x000000ff00047c82 */ /* 0x000fce0008000000 */
[----:B------:R-:W0:Y:S08]  /*2000*/  LDC.64 R38, c[0x0][0x3a8] ;  /* 0x0000ea00ff267b82 */ /* 0x000e300000000a00 */
[----:B---3--:R-:W0:Y:S02]  /*2010*/  LDC.64 R40, c[0x0][0x4f0] ;  /* 0x00013c00ff287b82 */ /* 0x008e240000000a00 */
.L_x_16565:
[----:B------:R-:W-:Y:S02]  /*2020*/  MOV R2, R24 ;  /* 0x0000001800027202 */ /* 0x000fe40000000f00 */
[----:B------:R-:W-:-:S03]  /*2030*/  MOV R3, R81 ;  /* 0x0000005100037202 */ /* 0x000fc60000000f00 */
[----:B0-----:R-:W-:-:S04]  /*2040*/  IMAD.WIDE.U32 R2, R38, UR4, R2 ;  /* 0x0000000426027c25 */ /* 0x001fc8000f8e0002 */
[----:B------:R-:W-:Y:S01]  /*2050*/  IMAD R3, R39, UR4, R3 ;  /* 0x0000000427037c24 */ /* 0x000fe2000f8e0203 */
[----:B-1----:R-:W-:-:S04]  /*2060*/  LEA R44, P1, R2, R32, 0x3 ;  /* 0x00000020022c7211 */ /* 0x002fc800078218ff */
[----:B------:R-:W-:Y:S01]  /*2070*/  LEA.HI.X R45, R2, R33, R3, 0x3, P1 ;  /* 0x00000021022d7211 */ /* 0x000fe200008f1c03 */
[----:B----4-:R-:W-:-:S05]  /*2080*/  IMAD.WIDE.U32 R2, R136, UR4, RZ ;  /* 0x0000000488027c25 */ /* 0x010fca000f8e00ff */
[----:B---3--:R-:W3:Y:S01]  /*2090*/  LDG.E.64 R44, desc[UR16][R44.64] ;  /* 0x000000102c2c7981 */ /* 0x008ee2000c1e1b00 */
[----:B------:R-:W-:Y:S01]  /*20a0*/  IMAD R3, R137, UR4, R3 ;  /* 0x0000000489037c24 */ /* 0x000fe2000f8e0203 */
[----:B------:R-:W-:-:S04]  /*20b0*/  LEA R4, P1, R2, R72, 0x1 ;  /* 0x0000004802047211 */ /* 0x000fc800078208ff */
[----:B------:R-:W-:-:S03]  /*20c0*/  LEA.HI.X R5, R2, R71, R3, 0x1, P1 ;  /* 0x0000004702057211 */ /* 0x000fc600008f0c03 */
[----:B------:R-:W-:-:S05]  /*20d0*/  IMAD.WIDE.U32 R2, R49, 0x10, R4 ;  /* 0x0000001031027825 */ /* 0x000fca00078e0004 */
[----:B------:R-:W4:Y:S04]  /*20e0*/  LDG.E.128 R8, desc[UR16][R2.64] ;  /* 0x0000001002087981 */ /* 0x000f28000c1e1d00 */
[----:B------:R0:W5:Y:S02]  /*20f0*/  LDG.E.128 R12, desc[UR16][R2.64+0x200] ;  /* 0x00020010020c7981 */ /* 0x000164000c1e1d00 */
[----:B0-----:R-:W-:Y:S02]  /*2100*/  MOV R2, R22 ;  /* 0x0000001600027202 */ /* 0x001fe40000000f00 */
[----:B------:R-:W-:-:S03]  /*2110*/  MOV R3, R79 ;  /* 0x0000004f00037202 */ /* 0x000fc60000000f00 */
[----:B------:R-:W-:-:S04]  /*2120*/  IMAD.WIDE.U32 R4, R36, UR4, R2 ;  /* 0x0000000424047c25 */ /* 0x000fc8000f8e0002 */
        /* <DEDUP_REMOVED lines=12> */
[-C--:B------:R-:W-:Y:S02]  /*21f0*/  FMUL.FTZ R3, R143, R45.reuse ;  /* 0x0000002d8f037220 */ /* 0x080fe40000410000 */
[----:B------:R-:W-:Y:S01]  /*2200*/  FMUL.RZ R5, R4, 0.15915493667125701904 ;  /* 0x3e22f98304057820 */ /* 0x000fe2000040c000 */
[----:B------:R-:W-:Y:S01]  /*2210*/  FMUL.FTZ R4, R144, R45 ;  /* 0x0000002d90047220 */ /* 0x000fe20000410000 */
[-C--:B------:R-:W-:Y:S01]  /*2220*/  FMUL.FTZ R2, R145, R155.reuse ;  /* 0x0000009b91027220 */ /* 0x080fe20000410000 */
[----:B------:R-:W-:Y:S01]  /*2230*/  FMUL.RZ R6, R3, 0.15915493667125701904 ;  /* 0x3e22f98303067820 */ /* 0x000fe2000040c000 */
[----:B------:R-:W-:Y:S01]  /*2240*/  MUFU.SIN R148, R5 ;  /* 0x0000000500947308 */ /* 0x000fe20000000400 */
[----:B------:R-:W-:Y:S01]  /*2250*/  FMUL.RZ R7, R4, 0.15915493667125701904 ;  /* 0x3e22f98304077820 */ /* 0x000fe2000040c000 */
[-C--:B------:R-:W-:Y:S01]  /*2260*/  FMUL.FTZ R4, R144, R155.reuse ;  /* 0x0000009b90047220 */ /* 0x080fe20000410000 */
[----:B------:R-:W-:-:S05]  /*2270*/  FMUL.FTZ R3, R143, R155 ;  /* 0x0000009b8f037220 */ /* 0x000fca0000410000 */
[----:B------:R0:W1:Y:S01]  /*2280*/  MUFU.COS R150, R5 ;  /* 0x0000000500967308 */ /* 0x0000620000000000 */
[----:B----4-:R3:W-:Y:S04]  /*2290*/  STS.128 [R88], R8 ;  /* 0x0000000858007388 */ /* 0x0107e80000000c00 */
[----:B-----5:R1:W-:Y:S03]  /*22a0*/  STS.128 [R88+0x200], R12 ;  /* 0x0002000c58007388 */ /* 0x0203e60000000c00 */
[----:B------:R4:W1:Y:S01]  /*22b0*/  MUFU.EX2 R147, R2 ;  /* 0x0000000200937308 */ /* 0x0008620000000800 */
[----:B0-----:R-:W-:-:S03]  /*22c0*/  FMUL.FTZ R5, R142, R45 ;  /* 0x0000002d8e057220 */ /* 0x001fc60000410000 */
[----:B------:R-:W-:Y:S01]  /*22d0*/  MUFU.SIN R152, R6 ;  /* 0x0000000600987308 */ /* 0x000fe20000000400 */
[----:B------:R-:W-:Y:S01]  /*22e0*/  FMUL.RZ R17, R5, 0.15915493667125701904 ;  /* 0x3e22f98305117820 */ /* 0x000fe2000040c000 */
[----:B------:R-:W-:Y:S01]  /*22f0*/  FMUL.FTZ R5, R142, R155 ;  /* 0x0000009b8e057220 */ /* 0x000fe20000410000 */
[----:B----4-:R-:W-:Y:S01]  /*2300*/  FMUL.FTZ R2, R141, R45 ;  /* 0x0000002d8d027220 */ /* 0x010fe20000410000 */
[----:B---3--:R-:W-:-:S04]  /*2310*/  FMUL.FTZ R8, R146, R155 ;  /* 0x0000009b92087220 */ /* 0x008fc80000410000 */
[----:B------:R0:W-:Y:S01]  /*2320*/  MUFU.COS R154, R6 ;  /* 0x00000006009a7308 */ /* 0x0001e20000000000 */
[----:B------:R-:W-:Y:S01]  /*2330*/  FMUL.RZ R16, R2, 0.15915493667125701904 ;  /* 0x3e22f98302107820 */ /* 0x000fe2000040c000 */
[----:B------:R-:W-:Y:S01]  /*2340*/  FMUL.FTZ R2, R141, R155 ;  /* 0x0000009b8d027220 */ /* 0x000fe20000410000 */
[C---:B-1----:R-:W-:Y:S01]  /*2350*/  FMUL.FTZ R15, R147.reuse, R150 ;  /* 0x00000096930f7220 */ /* 0x042fe20000410000 */
[----:B------:R-:W-:-:S04]  /*2360*/  FMUL.FTZ R147, R147, R148 ;  /* 0x0000009493937220 */ /* 0x000fc80000410000 */
[----:B------:R-:W1:Y:S01]  /*2370*/  MUFU.SIN R156, R7 ;  /* 0x00000007009c7308 */ /* 0x000e620000000400 */
[----:B0-----:R-:W-:-:S04]  /*2380*/  FMUL.FTZ R6, R140, R45 ;  /* 0x0000002d8c067220 */ /* 0x001fc80000410000 */
[----:B------:R-:W-:-:S03]  /*2390*/  FMUL.RZ R149, R6, 0.15915493667125701904 ;  /* 0x3e22f98306957820 */ /* 0x000fc6000040c000 */
[----:B------:R0:W3:Y:S08]  /*23a0*/  MUFU.COS R158, R7 ;  /* 0x00000007009e7308 */ /* 0x0000f00000000000 */
[----:B------:R4:W1:Y:S01]  /*23b0*/  MUFU.EX2 R151, R4 ;  /* 0x0000000400977308 */ /* 0x0008620000000800 */
[----:B0-----:R-:W-:-:S03]  /*23c0*/  FMUL.FTZ R7, R139, R155 ;  /* 0x0000009b8b077220 */ /* 0x001fc60000410000 */
[----:B------:R-:W-:Y:S01]  /*23d0*/  MUFU.SIN R160, R16 ;  /* 0x0000001000a07308 */ /* 0x000fe20000000400 */
[----:B----4-:R-:W-:-:S07]  /*23e0*/  FMUL.FTZ R4, R140, R155 ;  /* 0x0000009b8c047220 */ /* 0x010fce0000410000 */
[----:B------:R-:W0:Y:S01]  /*23f0*/  MUFU.COS R164, R16 ;  /* 0x0000001000a47308 */ /* 0x000e220000000000 */
[----:B-1----:R-:W-:-:S07]  /*2400*/  FMUL.FTZ R150, R151, R156 ;  /* 0x0000009c97967220 */ /* 0x002fce0000410000 */
[----:B------:R-:W-:Y:S08]  /*2410*/  MUFU.SIN R166, R17 ;  /* 0x0000001100a67308 */ /* 0x000ff00000000400 */
[----:B------:R1:W-:Y:S01]  /*2420*/  MUFU.COS R168, R17 ;  /* 0x0000001100a87308 */ /* 0x0003e20000000000 */
[----:B------:R-:W-:-:S07]  /*2430*/  NOP ;  /* 0x0000000000007918 */ /* 0x000fce0000000000 */
[----:B------:R-:W-:Y:S01]  /*2440*/  MUFU.EX2 R157, R5 ;  /* 0x00000005009d7308 */ /* 0x000fe20000000800 */
[----:B-1----:R-:W1:Y:S03]  /*2450*/  LDS.128 R16, [R125] ;  /* 0x000000007d107984 */ /* 0x002e660000000c00 */
[----:B------:R-:W-:Y:S04]  /*2460*/  MUFU.EX2 R159, R4 ;  /* 0x00000004009f7308 */ /* 0x000fe80000000800 */
[----:B------:R4:W-:Y:S04]  /*2470*/  MUFU.EX2 R163, R7 ;  /* 0x0000000700a37308 */ /* 0x0009e80000000800 */
[----:B------:R5:W0:Y:S04]  /*2480*/  MUFU.EX2 R153, R2 ;  /* 0x0000000200997308 */ /* 0x000a280000000800 */
[----:B------:R-:W2:Y:S01]  /*2490*/  MUFU.SIN R170, R149 ;  /* 0x0000009500aa7308 */ /* 0x000ea20000000400 */
[----:B----4-:R-:W4:Y:S01]  /*24a0*/  LDS.128 R4, [R125+0x10] ;  /* 0x000010007d047984 */ /* 0x010f220000000c00 */
[----:B-----5:R-:W-:-:S06]  /*24b0*/  FMUL.FTZ R2, R139, R45 ;  /* 0x0000002d8b027220 */ /* 0x020fcc0000410000 */
[----:B------:R3:W5:Y:S01]  /*24c0*/  MUFU.COS R172, R149 ;  /* 0x0000009500ac7308 */ /* 0x0007620000000000 */
[----:B------:R-:W-:Y:S01]  /*24d0*/  FMUL.RZ R165, R2, 0.15915493667125701904 ;  /* 0x3e22f98302a57820 */ /* 0x000fe2000040c000 */
[----:B------:R-:W-:-:S04]  /*24e0*/  FMUL.FTZ R2, R146, R45 ;  /* 0x0000002d92027220 */ /* 0x000fc80000410000 */
[----:B------:R-:W-:Y:S01]  /*24f0*/  FMUL.RZ R12, R2, 0.15915493667125701904 ;  /* 0x3e22f983020c7820 */ /* 0x000fe2000040c000 */
[----:B------:R-:W-:Y:S01]  /*2500*/  IADD3 R2, PT, PT, R194, UR4, RZ ;  /* 0x00000004c2027c10 */ /* 0x000fe2000fffe0ff */
[----:B------:R-:W4:Y:S01]  /*2510*/  MUFU.SIN R174, R165 ;  /* 0x000000a500ae7308 */ /* 0x000f220000000400 */
[----:B---3--:R-:W-:Y:S01]  /*2520*/  FMUL.FTZ R149, R151, R158 ;  /* 0x0000009e97957220 */ /* 0x008fe20000410000 */
[----:B0-----:R-:W-:Y:S01]  /*2530*/  FMUL.FTZ R151, R153, R164 ;  /* 0x000000a499977220 */ /* 0x001fe20000410000 */
[----:B--2---:R-:W-:Y:S01]  /*2540*/  FMUL.FTZ R156, R159, R170 ;  /* 0x000000aa9f9c7220 */ /* 0x004fe20000410000 */
[----:B------:R-:W-:-:S04]  /*2550*/  SEL R2, R2, R69, !P1 ;  /* 0x0000004502027207 */ /* 0x000fc80004800000 */
[----:B------:R-:W0:Y:S01]  /*2560*/  MUFU.EX2 R3, R3 ;  /* 0x0000000300037308 */ /* 0x000e220000000800 */
[----:B-1----:R-:W-:Y:S02]  /*2570*/  HADD2.F32 R179, -RZ, R16.H1_H1 ;  /* 0x30000010ffb37230 */ /* 0x002fe40000004100 */
[----:B-----5:R-:W-:Y:S01]  /*2580*/  FMUL.FTZ R155, R159, R172 ;  /* 0x000000ac9f9b7220 */ /* 0x020fe20000410000 */
[----:B------:R-:W-:Y:S01]  /*2590*/  HADD2.F32 R178, -RZ, R17.H1_H1 ;  /* 0x30000011ffb27230 */ /* 0x000fe20000004100 */
[----:B------:R-:W1:Y:S01]  /*25a0*/  MUFU.COS R10, R165 ;  /* 0x000000a5000a7308 */ /* 0x000e620000000000 */
[----:B------:R-:W-:Y:S01]  /*25b0*/  HADD2.F32 R173, -RZ, R19.H1_H1 ;  /* 0x30000013ffad7230 */ /* 0x000fe20000004100 */
[----:B------:R-:W-:Y:S01]  /*25c0*/  LEA R2, R2, UR5, 0x3 ;  /* 0x0000000502027c11 */ /* 0x000fe2000f8e18ff */
[----:B------:R-:W-:Y:S02]  /*25d0*/  HADD2.F32 R170, -RZ, R18.H0_H0 ;  /* 0x20000012ffaa7230 */ /* 0x000fe40000004100 */
[----:B------:R-:W-:-:S02]  /*25e0*/  HADD2.F32 R175, -RZ, R17.H0_H0 ;  /* 0x20000011ffaf7230 */ /* 0x000fc40000004100 */
[----:B----4-:R-:W-:Y:S01]  /*25f0*/  FMUL.FTZ R158, R163, R174 ;  /* 0x000000aea39e7220 */ /* 0x010fe20000410000 */
[----:B------:R-:W-:Y:S01]  /*2600*/  HADD2.F32 R174, -RZ, R18.H1_H1 ;  /* 0x30000012ffae7230 */ /* 0x000fe20000004100 */
[----:B------:R-:W-:Y:S01]  /*2610*/  MUFU.SIN R11, R12 ;  /* 0x0000000c000b7308 */ /* 0x000fe20000000400 */
[----:B------:R-:W-:Y:S02]  /*2620*/  HADD2.F32 R172, -RZ, R19.H0_H0 ;  /* 0x20000013ffac7230 */ /* 0x000fe40000004100 */
[----:B0-----:R-:W-:Y:S01]  /*2630*/  FMUL.FTZ R148, R3, R152 ;  /* 0x0000009803947220 */ /* 0x001fe20000410000 */
[----:B------:R-:W-:Y:S01]  /*2640*/  FMUL.FTZ R152, R153, R160 ;  /* 0x000000a099987220 */ /* 0x000fe20000410000 */
[----:B------:R-:W-:Y:S01]  /*2650*/  FMUL.FTZ R153, R157, R168 ;  /* 0x000000a89d997220 */ /* 0x000fe20000410000 */
[----:B------:R-:W-:Y:S01]  /*2660*/  FMUL.FTZ R14, R3, R154 ;  /* 0x0000009a030e7220 */ /* 0x000fe20000410000 */
[----:B------:R-:W-:Y:S02]  /*2670*/  HADD2.F32 R168, -RZ, R4.H1_H1 ;  /* 0x30000004ffa87230 */ /* 0x000fe40000004100 */
[----:B------:R-:W-:Y:S01]  /*2680*/  FMUL.FTZ R154, R157, R166 ;  /* 0x000000a69d9a7220 */ /* 0x000fe20000410000 */
[----:B------:R0:W2:Y:S01]  /*2690*/  MUFU.COS R9, R12 ;  /* 0x0000000c00097308 */ /* 0x0000a20000000000 */
[----:B------:R-:W-:-:S02]  /*26a0*/  HADD2.F32 R159, -RZ, R6.H1_H1 ;  /* 0x30000006ff9f7230 */ /* 0x000fc40000004100 */
[----:B-1----:R-:W-:Y:S01]  /*26b0*/  FMUL.FTZ R157, R163, R10 ;  /* 0x0000000aa39d7220 */ /* 0x002fe20000410000 */
[----:B------:R-:W-:Y:S02]  /*26c0*/  HADD2.F32 R164, -RZ, R5.H1_H1 ;  /* 0x30000005ffa47230 */ /* 0x000fe40000004100 */
[C---:B------:R-:W-:Y:S01]  /*26d0*/  FMUL.FTZ R180, R46.reuse, R168 ;  /* 0x000000a82eb47220 */ /* 0x040fe20000410000 */
[----:B------:R-:W-:Y:S02]  /*26e0*/  HADD2.F32 R13, -RZ, R7.H1_H1 ;  /* 0x30000007ff0d7230 */ /* 0x000fe40000004100 */
[C---:B------:R-:W-:Y:S01]  /*26f0*/  FMUL.FTZ R184, R46.reuse, R159 ;  /* 0x0000009f2eb87220 */ /* 0x040fe20000410000 */
[----:B------:R-:W-:Y:S01]  /*2700*/  HADD2.F32 R3, -RZ, R16.H0_H0 ;  /* 0x20000010ff037230 */ /* 0x000fe20000004100 */
[----:B------:R-:W2:Y:S01]  /*2710*/  MUFU.EX2 R8, R8 ;  /* 0x0000000800087308 */ /* 0x000ea20000000800 */
[----:B------:R-:W-:Y:S02]  /*2720*/  HADD2.F32 R167, -RZ, R4.H0_H0 ;  /* 0x20000004ffa77230 */ /* 0x000fe40000004100 */
[----:B------:R-:W-:Y:S01]  /*2730*/  FMUL.FTZ R4, R46, R179 ;  /* 0x000000b32e047220 */ /* 0x000fe20000410000 */
[----:B------:R-:W-:-:S02]  /*2740*/  HADD2.F32 R18, -RZ, R6.H0_H0 ;  /* 0x20000006ff127230 */ /* 0x000fc40000004100 */
[C---:B------:R-:W-:Y:S01]  /*2750*/  FMUL.FTZ R6, R47.reuse, R178 ;  /* 0x000000b22f067220 */ /* 0x040fe20000410000 */
[----:B------:R-:W-:Y:S02]  /*2760*/  HADD2.F32 R160, -RZ, R5.H0_H0 ;  /* 0x20000005ffa07230 */ /* 0x000fe40000004100 */
[C---:B------:R-:W-:Y:S01]  /*2770*/  FMUL.FTZ R5, R47.reuse, R179 ;  /* 0x000000b32f057220 */ /* 0x040fe20000410000 */
[----:B0-----:R-:W-:Y:S02]  /*2780*/  HADD2.F32 R12, -RZ, R7.H0_H0 ;  /* 0x20000007ff0c7230 */ /* 0x001fe40000004100 */
[C---:B------:R-:W-:Y:S01]  /*2790*/  FMUL.FTZ R16, R46.reuse, R174 ;  /* 0x000000ae2e107220 */ /* 0x040fe20000410000 */
[CC--:B------:R-:W-:Y:S01]  /*27a0*/  FMUL.FTZ R17, R47.reuse, R173.reuse ;  /* 0x000000ad2f117220 */ /* 0x0c0fe20000410000 */
[C---:B------:R-:W-:Y:S01]  /*27b0*/  FMUL.FTZ R165, R46.reuse, R173 ;  /* 0x000000ad2ea57220 */ /* 0x040fe20000410000 */
[C---:B------:R-:W-:Y:S01]  /*27c0*/  FMUL.FTZ R176, R47.reuse, R168 ;  /* 0x000000a82fb07220 */ /* 0x040fe20000410000 */
[CC--:B------:R-:W-:Y:S01]  /*27d0*/  FMUL.FTZ R177, R47.reuse, R164.reuse ;  /* 0x000000a42fb17220 */ /* 0x0c0fe20000410000 */
[----:B------:R-:W-:Y:S01]  /*27e0*/  FMUL.FTZ R181, R46, R164 ;  /* 0x000000a42eb57220 */ /* 0x000fe20000410000 */
[C---:B--2---:R-:W-:Y:S01]  /*27f0*/  FMUL.FTZ R10, R8.reuse, R9 ;  /* 0x00000009080a7220 */ /* 0x044fe20000410000 */
[----:B------:R-:W-:Y:S01]  /*2800*/  FMUL.FTZ R11, R8, R11 ;  /* 0x0000000b080b7220 */ /* 0x000fe20000410000 */
[C---:B------:R-:W-:Y:S01]  /*2810*/  FMUL.FTZ R9, R47.reuse, R174 ;  /* 0x000000ae2f097220 */ /* 0x040fe20000410000 */
[C---:B------:R-:W-:Y:S01]  /*2820*/  FMUL.FTZ R8, R46.reuse, R178 ;  /* 0x000000b22e087220 */ /* 0x040fe20000410000 */
[C---:B------:R-:W-:Y:S01]  /*2830*/  FMUL.FTZ R183, R47.reuse, R159 ;  /* 0x0000009f2fb77220 */ /* 0x040fe20000410000 */
[CC--:B------:R-:W-:Y:S01]  /*2840*/  FMUL.FTZ R185, R47.reuse, R13.reuse ;  /* 0x0000000d2fb97220 */ /* 0x0c0fe20000410000 */
[C---:B------:R-:W-:Y:S01]  /*2850*/  FMUL.FTZ R186, R46.reuse, R13 ;  /* 0x0000000d2eba7220 */ /* 0x040fe20000410000 */
[----:B------:R0:W-:Y:S01]  /*2860*/  STS.64 [R2+0x10b0], R10 ;  /* 0x0010b00a02007388 */ /* 0x0001e20000000a00 */
[C---:B------:R-:W-:Y:S01]  /*2870*/  FFMA.FTZ R7, R47.reuse, R3, R4 ;  /* 0x000000032f077223 */ /* 0x040fe20000010004 */
[C---:B------:R-:W-:Y:S01]  /*2880*/  FFMA.FTZ R180, R47.reuse, R167, R180 ;  /* 0x000000a72fb47223 */ /* 0x040fe200000100b4 */
[C---:B------:R-:W-:Y:S01]  /*2890*/  FFMA.FTZ R184, R47.reuse, R18, R184 ;  /* 0x000000122fb87223 */ /* 0x040fe200000100b8 */
[C---:B------:R-:W-:Y:S01]  /*28a0*/  FFMA.FTZ R5, R46.reuse, R3, -R5 ;  /* 0x000000032e057223 */ /* 0x040fe20000010805 */
[CC--:B------:R-:W-:Y:S01]  /*28b0*/  FFMA.FTZ R19, R46.reuse, R175.reuse, -R6 ;  /* 0x000000af2e137223 */ /* 0x0c0fe20000010806 */
[C---:B------:R-:W-:Y:S01]  /*28c0*/  FFMA.FTZ R163, R47.reuse, R175, R8 ;  /* 0x000000af2fa37223 */ /* 0x040fe20000010008 */
[C---:B------:R-:W-:Y:S01]  /*28d0*/  FFMA.FTZ R166, R47.reuse, R170, R16 ;  /* 0x000000aa2fa67223 */ /* 0x040fe20000010010 */
[CC--:B------:R-:W-:Y:S01]  /*28e0*/  FFMA.FTZ R169, R46.reuse, R172.reuse, -R17 ;  /* 0x000000ac2ea97223 */ /* 0x0c0fe20000010811 */
[C---:B------:R-:W-:Y:S01]  /*28f0*/  FFMA.FTZ R171, R47.reuse, R172, R165 ;  /* 0x000000ac2fab7223 */ /* 0x040fe200000100a5 */
[C---:B------:R-:W-:Y:S01]  /*2900*/  FFMA.FTZ R176, R46.reuse, R167, -R176 ;  /* 0x000000a72eb07223 */ /* 0x040fe200000108b0 */
[C---:B------:R-:W-:Y:S01]  /*2910*/  FFMA.FTZ R181, R47.reuse, R160, R181 ;  /* 0x000000a02fb57223 */ /* 0x040fe200000100b5 */
[C---:B0-----:R-:W-:Y:S01]  /*2920*/  FFMA.FTZ R2, R46.reuse, R170, -R9 ;  /* 0x000000aa2e027223 */ /* 0x041fe20000010809 */
[C---:B------:R-:W-:Y:S01]  /*2930*/  FFMA.FTZ R9, R46.reuse, R160, -R177 ;  /* 0x000000a02e097223 */ /* 0x040fe200000108b1 */
[C---:B------:R-:W-:Y:S01]  /*2940*/  FFMA.FTZ R182, R46.reuse, R18, -R183 ;  /* 0x000000122eb67223 */ /* 0x040fe200000108b7 */
        /* <DEDUP_REMOVED lines=28> */
.L_x_16517:
[----:B------:R0:W1:Y:S02]  /*2b10*/  LDS.64 R8, [R161+0x20b8] ;  /* 0x0020b800a1087984 */ /* 0x0000640000000a00 */
.L_x_16518:
[----:B------:R-:W-:Y:S05]  /*2b20*/  BSYNC.RECONVERGENT B0 ;  /* 0x0000000000007941 */ /* 0x000fea0003800200 */
.L_x_16516:
[----:B------:R-:W4:Y:S01]  /*2b30*/  @P0 LDC R7, c[0x0][0x38c] ;  /* 0x0000e300ff070b82 */ /* 0x000f220000000800 */
[----:B------:R-:W-:Y:S01]  /*2b40*/  CS2R R4, SRZ ;  /* 0x0000000000047805 */ /* 0x000fe2000001ff00 */
[----:B----4-:R-:W-:-:S04]  /*2b50*/  @P0 IMAD R7, R126, R7, UR4 ;  /* 0x000000047e070e24 */ /* 0x010fc8000f8e0207 */
[----:B------:R-:W-:-:S05]  /*2b60*/  @P0 IMAD.WIDE R6, R7, 0x10, R30 ;  /* 0x0000001007060825 */ /* 0x000fca00078e021e */
[----:B------:R4:W5:Y:S01]  /*2b70*/  @P0 LDG.E.64 R4, desc[UR16][R6.64+0x8] ;  /* 0x0000081006040981 */ /* 0x000962000c1e1b00 */
[CC--:B--2---:R-:W-:Y:S01]  /*2b80*/  FMUL.FTZ R2, R124.reuse, R147.reuse ;  /* 0x000000937c027220 */ /* 0x0c4fe20000410000 */
[----:B------:R-:W-:Y:S01]  /*2b90*/  FMUL.FTZ R187, RZ, R147 ;  /* 0x00000093ffbb7220 */ /* 0x000fe20000410000 */
[----:B------:R-:W-:Y:S01]  /*2ba0*/  ISETP.GE.AND P2, PT, R95, 0x1, PT ;  /* 0x000000015f00780c */ /* 0x000fe20003f46270 */
[----:B------:R-:W-:Y:S01]  /*2bb0*/  ULEA UR6, UR4, UR5, 0x4 ;  /* 0x0000000504067291 */ /* 0x000fe2000f8e20ff */
[-C--:B------:R-:W-:Y:S01]  /*2bc0*/  FFMA.FTZ R186, RZ, R15.reuse, R2 ;  /* 0x0000000fffba7223 */ /* 0x080fe20000010002 */
[----:B------:R-:W-:Y:S01]  /*2bd0*/  FFMA.FTZ R2, R124, R15, -R187 ;  /* 0x0000000f7c027223 */ /* 0x000fe200000108bb */
[----:B------:R-:W-:Y:S02]  /*2be0*/  BSSY.RECONVERGENT B0, `(.L_x_16519) ;  /* 0x000011d000007945 */ /* 0x000fe40003800200 */
[----:B------:R-:W-:Y:S01]  /*2bf0*/  FADD.FTZ R189, RZ, R186 ;  /* 0x000000baffbd7221 */ /* 0x000fe20000010000 */
[----:B------:R-:W-:Y:S01]  /*2c00*/  FADD.FTZ R187, R123, R2 ;  /* 0x000000027bbb7221 */ /* 0x000fe20000010000 */
[----:B----4-:R-:W-:-:S02]  /*2c10*/  FMUL.FTZ R7, R11, R147 ;  /* 0x000000930b077220 */ /* 0x010fc40000410000 */
[C---:B------:R-:W-:Y:S01]  /*2c20*/  FMUL.FTZ R191, R148.reuse, R189 ;  /* 0x000000bd94bf7220 */ /* 0x040fe20000410000 */
[----:B------:R-:W-:Y:S01]  /*2c30*/  FMUL.FTZ R2, R148, R187 ;  /* 0x000000bb94027220 */ /* 0x000fe20000410000 */
[----:B------:R-:W-:Y:S02]  /*2c40*/  FFMA.FTZ R7, R10, R15, -R7 ;  /* 0x0000000f0a077223 */ /* 0x000fe40000010807 */
        /* <DEDUP_REMOVED lines=13> */
[----:B------:R-:W-:Y:S01]  /*2d20*/  FMUL.FTZ R2, R10, R147 ;  /* 0x000000930a027220 */ /* 0x000fe20000410000 */
[----:B------:R-:W-:Y:S02]  /*2d30*/  FFMA.FTZ R189, R151, R186, R189 ;  /* 0x000000ba97bd7223 */ /* 0x000fe400000100bd */
        /* <DEDUP_REMOVED lines=29> */
[-C--:B------:R-:W-:Y:S01]  /*2f10*/  FMUL.FTZ R187, R154, R7.reuse ;  /* 0x000000079abb7220 */ /* 0x080fe20000410000 */
[-C--:B------:R-:W-:Y:S01]  /*2f20*/  FMUL.FTZ R186, R158, R192.reuse ;  /* 0x000000c09eba7220 */ /* 0x080fe20000410000 */
[----:B------:R-:W-:Y:S01]  /*2f30*/  FFMA.FTZ R7, R153, R7, -R6 ;  /* 0x0000000799077223 */ /* 0x000fe20000010806 */
[----:B------:R-:W-:Y:S01]  /*2f40*/  FFMA.FTZ R188, R157, R192, R188 ;  /* 0x000000c09dbc7223 */ /* 0x000fe200000100bc */
[----:B------:R-:W-:Y:S01]  /*2f50*/  FFMA.FTZ R187, R153, R2, R187 ;  /* 0x0000000299bb7223 */ /* 0x000fe200000100bb */
[----:B------:R-:W-:-:S02]  /*2f60*/  FFMA.FTZ R6, R157, R189, -R186 ;  /* 0x000000bd9d067223 */ /* 0x000fc400000108ba */
[----:B------:R-:W-:Y:S01]  /*2f70*/  FADD.FTZ R2, RZ, R188 ;  /* 0x000000bcff027221 */ /* 0x000fe20000010000 */
[C---:B------:R-:W-:Y:S01]  /*2f80*/  FMUL.FTZ R186, R156.reuse, R187 ;  /* 0x000000bb9cba7220 */ /* 0x040fe20000410000 */
[----:B------:R-:W-:Y:S01]  /*2f90*/  FADD.FTZ R6, R117, R6 ;  /* 0x0000000675067221 */ /* 0x000fe20000010000 */
[-C--:B------:R-:W-:Y:S02]  /*2fa0*/  FMUL.FTZ R188, R156, R7.reuse ;  /* 0x000000079cbc7220 */ /* 0x080fe40000410000 */
[----:B------:R-:W2:Y:S01]  /*2fb0*/  SHFL.UP PT, R191, R2, 0x1, RZ ;  /* 0x0420000002bf7989 */ /* 0x000ea200000e00ff */
[C---:B------:R-:W-:Y:S01]  /*2fc0*/  FFMA.FTZ R186, R155.reuse, R7, -R186 ;  /* 0x000000079bba7223 */ /* 0x040fe200000108ba */
[----:B------:R-:W-:Y:S02]  /*2fd0*/  FFMA.FTZ R188, R155, R187, R188 ;  /* 0x000000bb9bbc7223 */ /* 0x000fe400000100bc */
[----:B------:R-:W4:Y:S01]  /*2fe0*/  SHFL.UP PT, R189, R6, 0x1, RZ ;  /* 0x0420000006bd7989 */ /* 0x000f2200000e00ff */
[C---:B------:R-:W-:Y:S01]  /*2ff0*/  FMUL.FTZ R190, R158.reuse, R186 ;  /* 0x000000ba9ebe7220 */ /* 0x040fe20000410000 */
[----:B------:R-:W-:-:S03]  /*3000*/  FMUL.FTZ R187, R158, R188 ;  /* 0x000000bc9ebb7220 */ /* 0x000fc60000410000 */
[C---:B------:R-:W-:Y:S01]  /*3010*/  FFMA.FTZ R7, R157.reuse, R188, R190 ;  /* 0x000000bc9d077223 */ /* 0x040fe200000100be */
[----:B------:R-:W-:-:S04]  /*3020*/  FFMA.FTZ R186, R157, R186, -R187 ;  /* 0x000000ba9dba7223 */ /* 0x000fc800000108bb */
[----:B------:R-:W0:Y:S04]  /*3030*/  SHFL.UP PT, R188, R7, 0x1, RZ ;  /* 0x0420000007bc7989 */ /* 0x000e2800000e00ff */
[----:B------:R-:W3:Y:S01]  /*3040*/  SHFL.UP PT, R187, R186, 0x1, RZ ;  /* 0x04200000babb7989 */ /* 0x000ee200000e00ff */
[-C--:B--2---:R-:W-:Y:S01]  /*3050*/  FMUL.FTZ R190, R186, R191.reuse ;  /* 0x000000bfbabe7220 */ /* 0x084fe20000410000 */
[----:B------:R-:W-:-:S03]  /*3060*/  FMUL.FTZ R191, R7, R191 ;  /* 0x000000bf07bf7220 */ /* 0x000fc60000410000 */
[-C--:B----4-:R-:W-:Y:S01]  /*3070*/  FFMA.FTZ R193, R7, R189.reuse, R190 ;  /* 0x000000bd07c17223 */ /* 0x090fe200000100be */
        /* <DEDUP_REMOVED lines=11> */
[----:B------:R-:W4:Y:S01]  /*3130*/  SHFL.UP PT, R187, R186, 0x2, RZ ;  /* 0x04400000babb7989 */ /* 0x000f2200000e00ff */
        /* <DEDUP_REMOVED lines=9> */
[-C--:B----4-:R-:W-:Y:S01]  /*31d0*/  @P2 FFMA.FTZ R7, R7, R187.reuse, R190 ;  /* 0x000000bb07072223 */ /* 0x090fe200000100be */
[----:B------:R-:W-:Y:S01]  /*31e0*/  @P2 FFMA.FTZ R186, R186, R187, -R189 ;  /* 0x000000bbbaba2223 */ /* 0x000fe200000108bd */
[----:B------:R-:W-:Y:S01]  /*31f0*/  ISETP.GE.AND P2, PT, R95, 0x4, PT ;  /* 0x000000045f00780c */ /* 0x000fe20003f46270 */
        /* <DEDUP_REMOVED lines=14> */
[----:B------:R-:W-:-:S02]  /*32e0*/  ISETP.GE.AND P2, PT, R95, 0x8, PT ;  /* 0x000000085f00780c */ /* 0x000fc40003f46270 */
[----:B------:R-:W2:Y:S04]  /*32f0*/  SHFL.UP PT, R188, R7, 0x8, RZ ;  /* 0x0500000007bc7989 */ /* 0x000ea800000e00ff */
[----:B------:R-:W3:Y:S04]  /*3300*/  SHFL.UP PT, R189, R6, 0x8, RZ ;  /* 0x0500000006bd7989 */ /* 0x000ee800000e00ff */
[----:B------:R-:W4:Y:S01]  /*3310*/  SHFL.UP PT, R187, R186, 0x8, RZ ;  /* 0x05000000babb7989 */ /* 0x000f2200000e00ff */
[-C--:B0-----:R-:W-:Y:S01]  /*3320*/  FMUL.FTZ R191, R7, R190.reuse ;  /* 0x000000be07bf7220 */ /* 0x081fe20000410000 */
[C---:B------:R-:W-:Y:S01]  /*3330*/  FMUL.FTZ R192, R186.reuse, R190 ;  /* 0x000000bebac07220 */ /* 0x040fe20000410000 */
[----:B--2---:R-:W-:-:S02]  /*3340*/  FMUL.FTZ R190, R186, R188 ;  /* 0x000000bcbabe7220 */ /* 0x004fc40000410000 */
[-C--:B---3--:R-:W-:Y:S01]  /*3350*/  FFMA.FTZ R191, R186, R189.reuse, -R191 ;  /* 0x000000bdbabf7223 */ /* 0x088fe200000108bf */
[C---:B------:R-:W-:Y:S01]  /*3360*/  FFMA.FTZ R193, R7.reuse, R189, R192 ;  /* 0x000000bd07c17223 */ /* 0x040fe200000100c0 */
[C---:B------:R-:W-:Y:S01]  /*3370*/  FMUL.FTZ R189, R7.reuse, R188 ;  /* 0x000000bc07bd7220 */ /* 0x040fe20000410000 */
[C---:B------:R-:W-:Y:S01]  /*3380*/  FMUL.FTZ R188, R158.reuse, R185 ;  /* 0x000000b99ebc7220 */ /* 0x040fe20000410000 */
[----:B----4-:R-:W-:Y:S01]  /*3390*/  @P2 FFMA.FTZ R7, R7, R187, R190 ;  /* 0x000000bb07072223 */ /* 0x010fe200000100be */
[-C--:B------:R-:W-:Y:S01]  /*33a0*/  FMUL.FTZ R190, R158, R184.reuse ;  /* 0x000000b89ebe7220 */ /* 0x080fe20000410000 */
[----:B------:R-:W-:Y:S01]  /*33b0*/  @P2 FADD.FTZ R2, R2, R193 ;  /* 0x000000c102022221 */ /* 0x000fe20000010000 */
[C---:B------:R-:W-:Y:S01]  /*33c0*/  FFMA.FTZ R195, R157.reuse, R184, R188 ;  /* 0x000000b89dc37223 */ /* 0x040fe200000100bc */
[C---:B-1----:R-:W-:Y:S01]  /*33d0*/  FMUL.FTZ R193, R157.reuse, R9 ;  /* 0x000000099dc17220 */ /* 0x042fe20000410000 */
[----:B------:R-:W-:Y:S01]  /*33e0*/  FFMA.FTZ R190, R157, R185, -R190 ;  /* 0x000000b99dbe7223 */ /* 0x000fe200000108be */
[----:B------:R-:W-:Y:S01]  /*33f0*/  FMUL.FTZ R188, R158, R9 ;  /* 0x000000099ebc7220 */ /* 0x000fe20000410000 */
[----:B------:R-:W-:Y:S01]  /*3400*/  FADD.FTZ R195, R182, R195 ;  /* 0x000000c3b6c37221 */ /* 0x000fe20000010000 */
[-C--:B------:R-:W-:Y:S01]  /*3410*/  FFMA.FTZ R193, -R158, R8.reuse, -R193 ;  /* 0x000000089ec17223 */ /* 0x080fe200000109c1 */
[----:B------:R-:W-:Y:S01]  /*3420*/  FADD.FTZ R190, R183, R190 ;  /* 0x000000beb7be7221 */ /* 0x000fe20000010000 */
[----:B------:R-:W-:Y:S01]  /*3430*/  FFMA.FTZ R188, R157, R8, -R188 ;  /* 0x000000089dbc7223 */ /* 0x000fe200000108bc */
[----:B------:R-:W-:Y:S01]  /*3440*/  FMUL.FTZ R197, R156, R195 ;  /* 0x000000c39cc57220 */ /* 0x000fe20000410000 */
[----:B------:R-:W-:Y:S01]  /*3450*/  @P2 FADD.FTZ R6, R6, R191 ;  /* 0x000000bf06062221 */ /* 0x000fe20000010000 */
[C---:B------:R-:W-:Y:S01]  /*3460*/  FMUL.FTZ R192, R156.reuse, R193 ;  /* 0x000000c19cc07220 */ /* 0x040fe20000410000 */
[----:B------:R-:W0:Y:S01]  /*3470*/  SHFL.UP PT, R191, R2, 0x10, RZ ;  /* 0x0600000002bf7989 */ /* 0x000e2200000e00ff */
[CC--:B------:R-:W-:Y:S01]  /*3480*/  FFMA.FTZ R200, R155.reuse, R190.reuse, -R197 ;  /* 0x000000be9bc87223 */ /* 0x0c0fe200000108c5 */
[C---:B------:R-:W-:Y:S01]  /*3490*/  FMUL.FTZ R198, R156.reuse, R190 ;  /* 0x000000be9cc67220 */ /* 0x040fe20000410000 */
[CC--:B------:R-:W-:Y:S01]  /*34a0*/  FFMA.FTZ R192, R155.reuse, R188.reuse, R192 ;  /* 0x000000bc9bc07223 */ /* 0x0c0fe200000100c0 */
[----:B------:R-:W1:Y:S01]  /*34b0*/  SHFL.UP PT, R190, R6, 0x10, RZ ;  /* 0x0600000006be7989 */ /* 0x000e6200000e00ff */
[----:B------:R-:W-:Y:S01]  /*34c0*/  FMUL.FTZ R196, R156, R188 ;  /* 0x000000bc9cc47220 */ /* 0x000fe20000410000 */
[----:B------:R-:W-:Y:S01]  /*34d0*/  @P2 FFMA.FTZ R186, R186, R187, -R189 ;  /* 0x000000bbbaba2223 */ /* 0x000fe200000108bd */
[C---:B------:R-:W-:Y:S01]  /*34e0*/  FFMA.FTZ R195, R155.reuse, R195, R198 ;  /* 0x000000c39bc37223 */ /* 0x040fe200000100c6 */
[----:B------:R-:W2:Y:S01]  /*34f0*/  SHFL.UP PT, R188, R7, 0x10, RZ ;  /* 0x0600000007bc7989 */ /* 0x000ea200000e00ff */
[----:B------:R-:W-:Y:S01]  /*3500*/  FFMA.FTZ R196, R155, R193, -R196 ;  /* 0x000000c19bc47223 */ /* 0x000fe200000108c4 */
[----:B------:R-:W-:Y:S01]  /*3510*/  FMUL.FTZ R189, R154, R192 ;  /* 0x000000c09abd7220 */ /* 0x000fe20000410000 */
[----:B------:R-:W-:Y:S01]  /*3520*/  FADD.FTZ R195, R180, R195 ;  /* 0x000000c3b4c37221 */ /* 0x000fe20000010000 */
[----:B------:R-:W3:Y:S01]  /*3530*/  SHFL.UP PT, R187, R186, 0x10, RZ ;  /* 0x06000000babb7989 */ /* 0x000ee200000e00ff */
[CC--:B------:R-:W-:Y:S01]  /*3540*/  FMUL.FTZ R198, R154.reuse, R196.reuse ;  /* 0x000000c49ac67220 */ /* 0x0c0fe20000410000 */
[----:B------:R-:W-:Y:S01]  /*3550*/  ISETP.GE.AND P2, PT, R95, 0x10, PT ;  /* 0x000000105f00780c */ /* 0x000fe20003f46270 */
[----:B------:R-:W-:Y:S01]  /*3560*/  FADD.FTZ R200, R181, R200 ;  /* 0x000000c8b5c87221 */ /* 0x000fe20000010000 */
[C---:B------:R-:W-:Y:S01]  /*3570*/  FMUL.FTZ R193, R154.reuse, R195 ;  /* 0x000000c39ac17220 */ /* 0x040fe20000410000 */
[C---:B------:R-:W-:Y:S01]  /*3580*/  FFMA.FTZ R196, R153.reuse, R196, -R189 ;  /* 0x000000c499c47223 */ /* 0x040fe200000108bd */
[C---:B------:R-:W-:Y:S01]  /*3590*/  FFMA.FTZ R198, R153.reuse, R192, R198 ;  /* 0x000000c099c67223 */ /* 0x040fe200000100c6 */
[-C--:B------:R-:W-:Y:S01]  /*35a0*/  FMUL.FTZ R202, R154, R200.reuse ;  /* 0x000000c89aca7220 */ /* 0x080fe20000410000 */
[----:B------:R-:W-:-:S02]  /*35b0*/  FFMA.FTZ R200, R153, R200, -R193 ;  /* 0x000000c899c87223 */ /* 0x000fc400000108c1 */
[----:B------:R-:W-:Y:S01]  /*35c0*/  FMUL.FTZ R193, R152, R198 ;  /* 0x000000c698c17220 */ /* 0x000fe20000410000 */
[----:B------:R-:W-:Y:S01]  /*35d0*/  FFMA.FTZ R195, R153, R195, R202 ;  /* 0x000000c399c37223 */ /* 0x000fe200000100ca */
[-C--:B0-----:R-:W-:Y:S01]  /*35e0*/  FMUL.FTZ R189, R7, R191.reuse ;  /* 0x000000bf07bd7220 */ /* 0x081fe20000410000 */
[----:B------:R-:W-:Y:S01]  /*35f0*/  FMUL.FTZ R192, R186, R191 ;  /* 0x000000bfbac07220 */ /* 0x000fe20000410000 */
[-C--:B------:R-:W-:Y:S01]  /*3600*/  FMUL.FTZ R202, R152, R196.reuse ;  /* 0x000000c498ca7220 */ /* 0x080fe20000410000 */
[----:B------:R-:W-:Y:S01]  /*3610*/  FFMA.FTZ R196, R151, R196, -R193 ;  /* 0x000000c497c47223 */ /* 0x000fe200000108c1 */
[-C--:B-1----:R-:W-:Y:S01]  /*3620*/  FFMA.FTZ R191, R186, R190.reuse, -R189 ;  /* 0x000000bebabf7223 */ /* 0x082fe200000108bd */
[----:B------:R-:W-:Y:S01]  /*3630*/  FFMA.FTZ R193, R7, R190, R192 ;  /* 0x000000be07c17223 */ /* 0x000fe200000100c0 */
[----:B------:R-:W-:Y:S01]  /*3640*/  FADD.FTZ R200, R177, R200 ;  /* 0x000000c8b1c87221 */ /* 0x000fe20000010000 */
[----:B------:R-:W-:Y:S01]  /*3650*/  FADD.FTZ R195, R176, R195 ;  /* 0x000000c3b0c37221 */ /* 0x000fe20000010000 */
[CC--:B--2---:R-:W-:Y:S01]  /*3660*/  FMUL.FTZ R189, R7.reuse, R188.reuse ;  /* 0x000000bc07bd7220 */ /* 0x0c4fe20000410000 */
[----:B------:R-:W-:Y:S01]  /*3670*/  FMUL.FTZ R188, R186, R188 ;  /* 0x000000bcbabc7220 */ /* 0x000fe20000410000 */
[----:B------:R-:W-:Y:S01]  /*3680*/  @P2 FADD.FTZ R6, R6, R191 ;  /* 0x000000bf06062221 */ /* 0x000fe20000010000 */
[----:B------:R-:W-:Y:S01]  /*3690*/  @P2 FADD.FTZ R2, R2, R193 ;  /* 0x000000c102022221 */ /* 0x000fe20000010000 */
[-C--:B---3--:R-:W-:Y:S01]  /*36a0*/  @P2 FFMA.FTZ R186, R186, R187.reuse, -R189 ;  /* 0x000000bbbaba2223 */ /* 0x088fe200000108bd */
[----:B------:R-:W-:Y:S01]  /*36b0*/  @P2 FFMA.FTZ R7, R7, R187, R188 ;  /* 0x000000bb07072223 */ /* 0x000fe200000100bc */
[C---:B------:R-:W-:Y:S01]  /*36c0*/  FFMA.FTZ R202, R151.reuse, R198, R202 ;  /* 0x000000c697ca7223 */ /* 0x040fe200000100ca */
[C---:B------:R-:W-:Y:S01]  /*36d0*/  FMUL.FTZ R190, R152.reuse, R200 ;  /* 0x000000c898be7220 */ /* 0x040fe20000410000 */
[-C--:B------:R-:W-:Y:S01]  /*36e0*/  FMUL.FTZ R188, R152, R195.reuse ;  /* 0x000000c398bc7220 */ /* 0x080fe20000410000 */
[----:B------:R-:W-:Y:S01]  /*36f0*/  SHFL.UP PT, R2, R2, 0x1, RZ ;  /* 0x0420000002027989 */ /* 0x000fe200000e00ff */
[C---:B------:R-:W-:Y:S01]  /*3700*/  FMUL.FTZ R192, R150.reuse, R196 ;  /* 0x000000c496c07220 */ /* 0x040fe20000410000 */
[----:B------:R-:W-:Y:S01]  /*3710*/  FMUL.FTZ R189, R150, R202 ;  /* 0x000000ca96bd7220 */ /* 0x000fe20000410000 */
[C---:B------:R-:W-:Y:S01]  /*3720*/  FFMA.FTZ R190, R151.reuse, R195, R190 ;  /* 0x000000c397be7223 */ /* 0x040fe200000100be */
[----:B------:R-:W-:Y:S01]  /*3730*/  SHFL.UP PT, R186, R186, 0x1, RZ ;  /* 0x04200000baba7989 */ /* 0x000fe200000e00ff */
[----:B------:R-:W-:Y:S01]  /*3740*/  FFMA.FTZ R188, R151, R200, -R188 ;  /* 0x000000c897bc7223 */ /* 0x000fe200000108bc */
[C---:B------:R-:W-:Y:S01]  /*3750*/  FFMA.FTZ R187, R149.reuse, R202, R192 ;  /* 0x000000ca95bb7223 */ /* 0x040fe200000100c0 */
[----:B------:R-:W-:Y:S01]  /*3760*/  FFMA.FTZ R189, R149, R196, -R189 ;  /* 0x000000c495bd7223 */ /* 0x000fe200000108bd */
[----:B------:R-:W-:Y:S01]  /*3770*/  SHFL.UP PT, R7, R7, 0x1, RZ ;  /* 0x0420000007077989 */ /* 0x000fe200000e00ff */
[----:B------:R-:W-:Y:S01]  /*3780*/  FADD.FTZ R190, R169, R190 ;  /* 0x000000bea9be7221 */ /* 0x000fe20000010000 */
[----:B------:R-:W-:Y:S01]  /*3790*/  FADD.FTZ R188, R171, R188 ;  /* 0x000000bcabbc7221 */ /* 0x000fe20000010000 */
[C---:B------:R-:W-:Y:S01]  /*37a0*/  FMUL.FTZ R193, R148.reuse, R187 ;  /* 0x000000bb94c17220 */ /* 0x040fe20000410000 */
[----:B-----5:R-:W0:Y:S01]  /*37b0*/  SHFL.IDX PT, R5, R5, RZ, 0x1f ;  /* 0x00001fff05057589 */ /* 0x020e2200000e0000 */
[-C--:B------:R-:W-:Y:S01]  /*37c0*/  FMUL.FTZ R196, R148, R189.reuse ;  /* 0x000000bd94c47220 */ /* 0x080fe20000410000 */
[C---:B------:R-:W-:Y:S01]  /*37d0*/  FMUL.FTZ R191, R150.reuse, R190 ;  /* 0x000000be96bf7220 */ /* 0x040fe20000410000 */
[-C--:B------:R-:W-:Y:S01]  /*37e0*/  FMUL.FTZ R192, R150, R188.reuse ;  /* 0x000000bc96c07220 */ /* 0x080fe20000410000 */
[----:B------:R-:W1:Y:S01]  /*37f0*/  SHFL.IDX PT, R4, R4, RZ, 0x1f ;  /* 0x00001fff04047589 */ /* 0x000e6200000e0000 */
[C---:B------:R-:W-:Y:S01]  /*3800*/  FFMA.FTZ R198, R14.reuse, R189, -R193 ;  /* 0x000000bd0ec67223 */ /* 0x040fe200000108c1 */
[----:B------:R-:W-:Y:S01]  /*3810*/  FFMA.FTZ R196, R14, R187, R196 ;  /* 0x000000bb0ec47223 */ /* 0x000fe200000100c4 */
[C---:B------:R-:W-:Y:S01]  /*3820*/  FFMA.FTZ R191, R149.reuse, R188, -R191 ;  /* 0x000000bc95bf7223 */ /* 0x040fe200000108bf */
[----:B------:R-:W2:Y:S01]  /*3830*/  SHFL.UP PT, R6, R6, 0x1, RZ ;  /* 0x0420000006067989 */ /* 0x000ea200000e00ff */
[----:B------:R-:W-:Y:S01]  /*3840*/  FFMA.FTZ R192, R149, R190, R192 ;  /* 0x000000be95c07223 */ /* 0x000fe200000100c0 */
[C---:B------:R-:W-:Y:S01]  /*3850*/  FMUL.FTZ R190, R147.reuse, R198 ;  /* 0x000000c693be7220 */ /* 0x040fe20000410000 */
[----:B------:R-:W-:Y:S01]  /*3860*/  FMUL.FTZ R193, R147, R196 ;  /* 0x000000c493c17220 */ /* 0x000fe20000410000 */
[----:B------:R-:W-:-:S02]  /*3870*/  FADD.FTZ R191, R166, R191 ;  /* 0x000000bfa6bf7221 */ /* 0x000fc40000010000 */
[C---:B------:R-:W-:Y:S01]  /*3880*/  FFMA.FTZ R189, R15.reuse, R196, R190 ;  /* 0x000000c40fbd7223 */ /* 0x040fe200000100be */
[----:B------:R-:W-:Y:S01]  /*3890*/  FFMA.FTZ R190, R15, R198, -R193 ;  /* 0x000000c60fbe7223 */ /* 0x000fe200000108c1 */
[----:B------:R-:W-:Y:S01]  /*38a0*/  FADD.FTZ R193, R165, R192 ;  /* 0x000000c0a5c17221 */ /* 0x000fe20000010000 */
[-C--:B0-----:R-:W-:Y:S01]  /*38b0*/  FMUL.FTZ R188, R186, R5.reuse ;  /* 0x00000005babc7220 */ /* 0x081fe20000410000 */
[----:B------:R-:W-:-:S03]  /*38c0*/  FMUL.FTZ R187, R7, R5 ;  /* 0x0000000507bb7220 */ /* 0x000fc60000410000 */
[-C--:B-1----:R-:W-:Y:S01]  /*38d0*/  FFMA.FTZ R7, R7, R4.reuse, R188 ;  /* 0x0000000407077223 */ /* 0x082fe200000100bc */
[----:B------:R-:W-:-:S03]  /*38e0*/  FFMA.FTZ R187, R186, R4, -R187 ;  /* 0x00000004babb7223 */ /* 0x000fc600000108bb */
[----:B------:R-:W-:Y:S01]  /*38f0*/  @P1 FADD.FTZ R5, R2, R7 ;  /* 0x0000000702051221 */ /* 0x000fe20000010000 */
[----:B--2---:R-:W-:Y:S01]  /*3900*/  @P1 FADD.FTZ R4, R6, R187 ;  /* 0x000000bb06041221 */ /* 0x004fe20000010000 */
        /* <DEDUP_REMOVED lines=34> */
[----:B------:R-:W-:Y:S01]  /*3b30*/  FFMA.FTZ R7, R0, R7, RZ ;  /* 0x0000000700077223 */ /* 0x000fe200000100ff */
[----:B------:R-:W-:Y:S01]  /*3b40*/  FADD.FTZ R191, R122, R5 ;  /* 0x000000057abf7221 */ /* 0x000fe20000010000 */
[----:B------:R-:W-:Y:S01]  /*3b50*/  FADD.FTZ R175, RZ, R2 ;  /* 0x00000002ffaf7221 */ /* 0x000fe20000010000 */
[----:B------:R-:W-:Y:S01]  /*3b60*/  FFMA.FTZ R3, -R0, R3, RZ ;  /* 0x0000000300037223 */ /* 0x000fe200000101ff */
[----:B------:R-:W-:Y:S01]  /*3b70*/  FFMA.FTZ R10, R134, R4, R7 ;  /* 0x00000004860a7223 */ /* 0x000fe20000010007 */
[C---:B------:R-:W-:Y:S01]  /*3b80*/  FMUL.FTZ R4, R150.reuse, R191 ;  /* 0x000000bf96047220 */ /* 0x040fe20000410000 */
[-C--:B------:R-:W-:Y:S01]  /*3b90*/  FMUL.FTZ R2, R150, R175.reuse ;  /* 0x000000af96027220 */ /* 0x080fe20000410000 */
[----:B------:R-:W-:Y:S01]  /*3ba0*/  FFMA.FTZ R192, -R134, R178, R3 ;  /* 0x000000b286c07223 */ /* 0x000fe20000010103 */
[CC--:B------:R-:W-:Y:S01]  /*3bb0*/  FMUL.FTZ R3, R174.reuse, R175.reuse ;  /* 0x000000afae037220 */ /* 0x0c0fe20000410000 */
[C---:B------:R-:W-:Y:S01]  /*3bc0*/  FFMA.FTZ R4, R149.reuse, R175, R4 ;  /* 0x000000af95047223 */ /* 0x040fe20000010004 */
[-C--:B------:R-:W-:Y:S01]  /*3bd0*/  FFMA.FTZ R2, R149, R191.reuse, -R2 ;  /* 0x000000bf95027223 */ /* 0x080fe20000010802 */
[-C--:B------:R-:W-:Y:S01]  /*3be0*/  FMUL.FTZ R196, R174, R191.reuse ;  /* 0x000000bfaec47220 */ /* 0x080fe20000410000 */
[----:B------:R-:W-:Y:S01]  /*3bf0*/  FFMA.FTZ R3, R170, R191, -R3 ;  /* 0x000000bfaa037223 */ /* 0x000fe20000010803 */
[----:B------:R-:W-:Y:S01]  /*3c00*/  FADD.FTZ R174, RZ, R4 ;  /* 0x00000004ffae7221 */ /* 0x000fe20000010000 */
[----:B------:R-:W-:Y:S01]  /*3c10*/  FADD.FTZ R178, R121, R2 ;  /* 0x0000000279b27221 */ /* 0x000fe20000010000 */
[----:B------:R-:W-:Y:S01]  /*3c20*/  ISETP.NE.AND P1, PT, R162, 0x1f, PT ;  /* 0x0000001fa200780c */ /* 0x000fe20003f25270 */
[----:B------:R-:W-:Y:S01]  /*3c30*/  FFMA.FTZ R193, R133, R3, R10 ;  /* 0x0000000385c17223 */ /* 0x000fe2000001000a */
[----:B------:R-:W-:Y:S01]  /*3c40*/  FFMA.FTZ R5, R170, R175, R196 ;  /* 0x000000afaa057223 */ /* 0x000fe200000100c4 */
[C---:B------:R-:W-:Y:S01]  /*3c50*/  FMUL.FTZ R3, R173.reuse, R174 ;  /* 0x000000aead037220 */ /* 0x040fe20000410000 */
[----:B------:R-:W-:-:S02]  /*3c60*/  FMUL.FTZ R7, R173, R178 ;  /* 0x000000b2ad077220 */ /* 0x000fc40000410000 */
[----:B------:R-:W-:Y:S01]  /*3c70*/  FFMA.FTZ R173, -R133, R5, R192 ;  /* 0x0000000585ad7223 */ /* 0x000fe200000101c0 */
[C---:B------:R-:W-:Y:S01]  /*3c80*/  FFMA.FTZ R10, R172.reuse, R178, -R3 ;  /* 0x000000b2ac0a7223 */ /* 0x040fe20000010803 */
[----:B------:R-:W-:Y:S01]  /*3c90*/  FFMA.FTZ R170, R172, R174, R7 ;  /* 0x000000aeacaa7223 */ /* 0x000fe20000010007 */
[----:B------:R-:W-:Y:S01]  /*3ca0*/  FADD.FTZ R172, R17, R6 ;  /* 0x0000000611ac7221 */ /* 0x000fe20000010000 */
[----:B------:R-:W-:Y:S01]  /*3cb0*/  FADD.FTZ R192, R16, R11 ;  /* 0x0000000b10c07221 */ /* 0x000fe20000010000 */
[----:B------:R0:W1:Y:S04]  /*3cc0*/  SHFL.DOWN PT, R3, R190, 0x1, 0x1f ;  /* 0x08201f00be037f89 */ /* 0x00006800000e0000 */
        /* <DEDUP_REMOVED lines=14> */
.L_x_16520:
[----:B------:R-:W-:Y:S05]  /*3db0*/  BSYNC.RECONVERGENT B0 ;  /* 0x0000000000007941 */ /* 0x000fea0003800200 */
.L_x_16519:
[----:B------:R-:W-:Y:S01]  /*3dc0*/  ISETP.GE.AND P1, PT, R70, UR7, PT ;  /* 0x0000000746007c0c */ /* 0x000fe2000bf26270 */
[----:B------:R-:W-:Y:S01]  /*3dd0*/  HFMA2 R4, -RZ, RZ, 1.875, 0 ;  /* 0x3f800000ff047431 */ /* 0x000fe200000001ff */
[----:B---34-:R-:W-:Y:S02]  /*3de0*/  CS2R R6, SRZ ;  /* 0x0000000000067805 */ /* 0x018fe4000001ff00 */
[----:B------:R-:W-:Y:S01]  /*3df0*/  MOV R5, RZ ;  /* 0x000000ff00057202 */ /* 0x000fe20000000f00 */
[----:B-1----:R-:W-:Y:S01]  /*3e00*/  FMUL.FTZ R3, R152, R174 ;  /* 0x000000ae98037220 */ /* 0x002fe20000410000 */
[----:B------:R-:W-:Y:S01]  /*3e10*/  ISETP.NE.OR P1, PT, R80, RZ, P1 ;  /* 0x000000ff5000720c */ /* 0x000fe20000f25670 */
[-C--:B------:R-:W-:Y:S01]  /*3e20*/  FMUL.FTZ R2, R152, R178.reuse ;  /* 0x000000b298027220 */ /* 0x080fe20000410000 */
[----:B------:R-:W-:Y:S01]  /*3e30*/  ISETP.GT.U32.AND P2, PT, R162, 0x1d, PT ;  /* 0x0000001da200780c */ /* 0x000fe20003f44070 */
[C---:B------:R-:W-:Y:S01]  /*3e40*/  FFMA.FTZ R3, R151.reuse, R178, -R3 ;  /* 0x000000b297037223 */ /* 0x040fe20000010803 */
[C---:B------:R-:W-:Y:S01]  /*3e50*/  FFMA.FTZ R196, -R132.reuse, R170, R173 ;  /* 0x000000aa84c47223 */ /* 0x040fe200000101ad */
[----:B------:R-:W-:Y:S01]  /*3e60*/  FFMA.FTZ R2, R151, R174, R2 ;  /* 0x000000ae97027223 */ /* 0x000fe20000010002 */
[----:B------:R-:W-:Y:S01]  /*3e70*/  FFMA.FTZ R10, R132, R10, R193 ;  /* 0x0000000a840a7223 */ /* 0x000fe200000100c1 */
[----:B------:R-:W-:Y:S01]  /*3e80*/  FADD.FTZ R173, R120, R3 ;  /* 0x0000000378ad7221 */ /* 0x000fe20000010000 */
[----:B------:R1:W3:Y:S01]  /*3e90*/  SHFL.DOWN PT, R193, R189, 0x2, 0x1f ;  /* 0x08401f00bdc17f89 */ /* 0x0002e200000e0000 */
[----:B------:R-:W-:Y:S01]  /*3ea0*/  FADD.FTZ R170, RZ, R2 ;  /* 0x00000002ffaa7221 */ /* 0x000fe20000010000 */
[----:B------:R-:W-:Y:S01]  /*3eb0*/  BSSY.RECONVERGENT B0, `(.L_x_16521) ;  /* 0x0000018000007945 */ /* 0x000fe20003800200 */
[CC--:B------:R-:W-:Y:S01]  /*3ec0*/  FMUL.FTZ R3, R168.reuse, R173.reuse ;  /* 0x000000ada8037220 */ /* 0x0c0fe20000410000 */
[----:B------:R1:W4:Y:S01]  /*3ed0*/  SHFL.DOWN PT, R197, R172, 0x2, 0x1f ;  /* 0x08401f00acc57f89 */ /* 0x00032200000e0000 */
[-C--:B------:R-:W-:Y:S01]  /*3ee0*/  FMUL.FTZ R2, R168, R170.reuse ;  /* 0x000000aaa8027220 */ /* 0x080fe20000410000 */
[C---:B------:R-:W-:Y:S01]  /*3ef0*/  ISETP.GT.U32.AND P3, PT, R162.reuse, 0x1b, PT ;  /* 0x0000001ba200780c */ /* 0x040fe20003f64070 */
[C---:B------:R-:W-:Y:S01]  /*3f00*/  FFMA.FTZ R168, R167.reuse, R170, R3 ;  /* 0x000000aaa7a87223 */ /* 0x040fe20000010003 */
[----:B------:R-:W0:Y:S01]  /*3f10*/  @!P1 LDS.128 R4, [UR6+0x21b0] ;  /* 0x0021b006ff049984 */ /* 0x000e220008000c00 */
[----:B------:R-:W-:Y:S01]  /*3f20*/  FFMA.FTZ R2, R167, R173, -R2 ;  /* 0x000000ada7027223 */ /* 0x000fe20000010802 */
[----:B------:R-:W-:-:S02]  /*3f30*/  ISETP.GT.U32.AND P4, PT, R162, 0x17, PT ;  /* 0x00000017a200780c */ /* 0x000fc40003f84070 */
[----:B------:R1:W0:Y:S01]  /*3f40*/  SHFL.DOWN PT, R3, R190, 0x2, 0x1f ;  /* 0x08401f00be037f89 */ /* 0x00022200000e0000 */
[----:B------:R-:W-:Y:S01]  /*3f50*/  ISETP.GT.U32.AND P5, PT, R162, 0xf, PT ;  /* 0x0000000fa200780c */ /* 0x000fe20003fa4070 */
[----:B------:R-:W-:Y:S02]  /*3f60*/  FFMA.FTZ R195, R131, R2, R10 ;  /* 0x0000000283c37223 */ /* 0x000fe4000001000a */
[----:B------:R1:W0:Y:S01]  /*3f70*/  SHFL.DOWN PT, R167, R192, 0x2, 0x1f ;  /* 0x08401f00c0a77f89 */ /* 0x00022200000e0000 */
[----:B------:R-:W-:Y:S09]  /*3f80*/  @P2 BRA `(.L_x_16522) ;  /* 0x0000000000282947 */ /* 0x000ff20003800000 */
[CC--:B0-----:R-:W-:Y:S01]  /*3f90*/  FMUL.FTZ R10, R190.reuse, R167.reuse ;  /* 0x000000a7be0a7220 */ /* 0x0c1fe20000410000 */
[C---:B------:R-:W-:Y:S01]  /*3fa0*/  FMUL.FTZ R167, R189.reuse, R167 ;  /* 0x000000a7bda77220 */ /* 0x040fe20000410000 */
[CC--:B------:R-:W-:Y:S01]  /*3fb0*/  FMUL.FTZ R2, R190.reuse, R3.reuse ;  /* 0x00000003be027220 */ /* 0x0c0fe20000410000 */
[C---:B------:R-:W-:Y:S01]  /*3fc0*/  FMUL.FTZ R3, R189.reuse, R3 ;  /* 0x00000003bd037220 */ /* 0x040fe20000410000 */
[CC--:B--2-4-:R-:W-:Y:S01]  /*3fd0*/  FFMA.FTZ R11, R189.reuse, R197.reuse, -R10 ;  /* 0x000000c5bd0b7223 */ /* 0x0d4fe2000001080a */
[C---:B------:R-:W-:Y:S01]  /*3fe0*/  FFMA.FTZ R167, R190.reuse, R197, R167 ;  /* 0x000000c5bea77223 */ /* 0x040fe200000100a7 */
[-C--:B-1-3--:R-:W-:Y:S01]  /*3ff0*/  FFMA.FTZ R189, R189, R193.reuse, -R2 ;  /* 0x000000c1bdbd7223 */ /* 0x08afe20000010802 */
[----:B------:R-:W-:Y:S01]  /*4000*/  FFMA.FTZ R190, R190, R193, R3 ;  /* 0x000000c1bebe7223 */ /* 0x000fe20000010003 */
[----:B------:R-:W-:Y:S01]  /*4010*/  FADD.FTZ R172, R172, R11 ;  /* 0x0000000bacac7221 */ /* 0x000fe20000010000 */
[----:B------:R-:W-:-:S07]  /*4020*/  FADD.FTZ R192, R192, R167 ;  /* 0x000000a7c0c07221 */ /* 0x000fce0000010000 */
.L_x_16522:
[----:B------:R-:W-:Y:S05]  /*4030*/  BSYNC.RECONVERGENT B0 ;  /* 0x0000000000007941 */ /* 0x000fea0003800200 */
.L_x_16521:
[----:B---3--:R3:W1:Y:S01]  /*4040*/  SHFL.DOWN PT, R193, R189, 0x4, 0x1f ;  /* 0x08801f00bdc17f89 */ /* 0x00866200000e0000 */
        /* <DEDUP_REMOVED lines=15> */
.L_x_16524:
[----:B------:R-:W-:Y:S05]  /*4140*/  BSYNC.RECONVERGENT B0 ;  /* 0x0000000000007941 */ /* 0x000fea0003800200 */
.L_x_16523:
        /* <DEDUP_REMOVED lines=10> */
[CC--:B--2---:R-:W-:Y:S01]  /*41f0*/  FFMA.FTZ R11, R189.reuse, R197.reuse, -R10 ;  /* 0x000000c5bd0b7223 */ /* 0x0c4fe2000001080a */
[C---:B------:R-:W-:Y:S01]  /*4200*/  FFMA.FTZ R167, R190.reuse, R197, R167 ;  /* 0x000000c5bea77223 */ /* 0x040fe200000100a7 */
[-C--:B-1-3--:R-:W-:Y:S01]  /*4210*/  FFMA.FTZ R189, R189, R193.reuse, -R2 ;  /* 0x000000c1bdbd7223 */ /* 0x08afe20000010802 */
[----:B------:R-:W-:Y:S01]  /*4220*/  FFMA.FTZ R190, R190, R193, R3 ;  /* 0x000000c1bebe7223 */ /* 0x000fe20000010003 */
[----:B----4-:R-:W-:Y:S01]  /*4230*/  FADD.FTZ R172, R172, R11 ;  /* 0x0000000bacac7221 */ /* 0x010fe20000010000 */
[----:B------:R-:W-:-:S07]  /*4240*/  FADD.FTZ R192, R192, R167 ;  /* 0x000000a7c0c07221 */ /* 0x000fce0000010000 */
.L_x_16526:
[----:B------:R-:W-:Y:S05]  /*4250*/  BSYNC.RECONVERGENT B0 ;  /* 0x0000000000007941 */ /* 0x000fea0003800200 */
.L_x_16525:
        /* <DEDUP_REMOVED lines=16> */
.L_x_16528:
[----:B------:R-:W-:Y:S05]  /*4360*/  BSYNC.RECONVERGENT B0 ;  /* 0x0000000000007941 */ /* 0x000fea0003800200 */
.L_x_16527:
[----:B0-----:R-:W-:Y:S01]  /*4370*/  FFMA.FTZ R197, -R131, R168, R196 ;  /* 0x000000a883c57223 */ /* 0x001fe200000101c4 */
[----:B------:R-:W-:Y:S01]  /*4380*/  SHFL.DOWN PT, R200, R189, 0x1, 0x1f ;  /* 0x08201f00bdc87f89 */ /* 0x000fe200000e0000 */
[CC--:B------:R-:W-:Y:S01]  /*4390*/  FMUL.FTZ R10, R154.reuse, R173.reuse ;  /* 0x000000ad9a0a7220 */ /* 0x0c0fe20000410000 */
[-C--:B------:R-:W-:Y:S01]  /*43a0*/  FMUL.FTZ R2, R154, R170.reuse ;  /* 0x000000aa9a027220 */ /* 0x080fe20000410000 */
[----:B------:R-:W-:Y:S01]  /*43b0*/  ISETP.NE.AND P1, PT, R80, 0x1f, PT ;  /* 0x0000001f5000780c */ /* 0x000fe20003f25270 */
[----:B------:R-:W0:Y:S01]  /*43c0*/  SHFL.IDX PT, R196, R7, RZ, 0x1f ;  /* 0x00001fff07c47589 */ /* 0x000e2200000e0000 */
[C---:B------:R-:W-:Y:S01]  /*43d0*/  FFMA.FTZ R167, R153.reuse, R170, R10 ;  /* 0x000000aa99a77223 */ /* 0x040fe2000001000a */
[----:B------:R-:W-:Y:S01]  /*43e0*/  FFMA.FTZ R2, R153, R173, -R2 ;  /* 0x000000ad99027223 */ /* 0x000fe20000010802 */
[----:B--2---:R-:W-:Y:S01]  /*43f0*/  IMAD.WIDE.U32 R10, R40, UR4, R42 ;  /* 0x00000004280a7c25 */ /* 0x004fe2000f8e002a */
[----:B------:R-:W2:Y:S03]  /*4400*/  SHFL.DOWN PT, R202, R190, 0x1, 0x1f ;  /* 0x08201f00beca7f89 */ /* 0x000ea600000e0000 */
[----:B------:R-:W-:Y:S01]  /*4410*/  FADD.FTZ R167, RZ, R167 ;  /* 0x000000a7ffa77221 */ /* 0x000fe20000010000 */
[----:B-1----:R-:W-:Y:S01]  /*4420*/  FADD.FTZ R193, R119, R2 ;  /* 0x0000000277c17221 */ /* 0x002fe20000010000 */
[----:B------:R-:W-:Y:S01]  /*4430*/  IMAD R198, R41, UR4, R11 ;  /* 0x0000000429c67c24 */ /* 0x000fe2000f8e020b */
[----:B------:R-:W1:Y:S01]  /*4440*/  SHFL.IDX PT, R168, R6, RZ, 0x1f ;  /* 0x00001fff06a87589 */ /* 0x000e6200000e0000 */
[C---:B------:R-:W-:Y:S01]  /*4450*/  FMUL.FTZ R3, R164.reuse, R167 ;  /* 0x000000a7a4037220 */ /* 0x040fe20000410000 */
[----:B------:R-:W-:Y:S01]  /*4460*/  FMUL.FTZ R164, R164, R193 ;  /* 0x000000c1a4a47220 */ /* 0x000fe20000410000 */
[----:B------:R-:W-:Y:S01]  /*4470*/  LEA R2, P2, R10, R91, 0x2 ;  /* 0x0000005b0a027211 */ /* 0x000fe200078410ff */
[----:B------:R-:W5:Y:S01]  /*4480*/  SHFL.DOWN PT, R206, R192, 0x1, 0x1f ;  /* 0x08201f00c0ce7f89 */ /* 0x000f6200000e0000 */
[C---:B------:R-:W-:Y:S01]  /*4490*/  FFMA.FTZ R11, R160.reuse, R193, -R3 ;  /* 0x000000c1a00b7223 */ /* 0x040fe20000010803 */
[----:B------:R-:W-:Y:S01]  /*44a0*/  FFMA.FTZ R164, R160, R167, R164 ;  /* 0x000000a7a0a47223 */ /* 0x000fe200000100a4 */
[----:B------:R-:W-:Y:S01]  /*44b0*/  LEA.HI.X R3, R10, R89, R198, 0x2, P2 ;  /* 0x000000590a037211 */ /* 0x000fe200010f14c6 */
[----:B------:R-:W5:Y:S01]  /*44c0*/  SHFL.DOWN PT, R204, R172, 0x1, 0x1f ;  /* 0x08201f00accc7f89 */ /* 0x000f6200000e0000 */
[----:B------:R-:W-:Y:S01]  /*44d0*/  FMUL.FTZ R160, R156, R167 ;  /* 0x000000a79ca07220 */ /* 0x000fe20000410000 */
[----:B------:R-:W-:Y:S01]  /*44e0*/  FFMA.FTZ R10, -R130, R164, R197 ;  /* 0x000000a4820a7223 */ /* 0x000fe200000101c5 */
[----:B------:R-:W-:Y:S01]  /*44f0*/  FMUL.FTZ R164, R156, R193 ;  /* 0x000000c19ca47220 */ /* 0x000fe20000410000 */
[----:B---3--:R-:W3:Y:S01]  /*4500*/  SHFL.IDX PT, R190, R190, RZ, 0x1f ;  /* 0x00001fffbebe7589 */ /* 0x008ee200000e0000 */
[----:B------:R-:W-:Y:S01]  /*4510*/  FFMA.FTZ R198, R130, R11, R195 ;  /* 0x0000000b82c67223 */ /* 0x000fe200000100c3 */
[C---:B------:R-:W-:Y:S01]  /*4520*/  FFMA.FTZ R195, R155.reuse, R193, -R160 ;  /* 0x000000c19bc37223 */ /* 0x040fe200000108a0 */
[----:B------:R-:W-:Y:S01]  /*4530*/  FFMA.FTZ R11, R155, R167, R164 ;  /* 0x000000a79b0b7223 */ /* 0x000fe200000100a4 */
[----:B------:R-:W3:Y:S01]  /*4540*/  SHFL.IDX PT, R189, R189, RZ, 0x1f ;  /* 0x00001fffbdbd7589 */ /* 0x000ee200000e0000 */
[-C--:B0-----:R-:W-:Y:S01]  /*4550*/  @P1 FMUL.FTZ R199, R200, R196.reuse ;  /* 0x000000c4c8c71220 */ /* 0x081fe20000410000 */
[----:B------:R-:W-:Y:S01]  /*4560*/  FADD.FTZ R195, R118, R195 ;  /* 0x000000c376c37221 */ /* 0x000fe20000010000 */
[----:B------:R-:W-:Y:S01]  /*4570*/  FADD.FTZ R11, RZ, R11 ;  /* 0x0000000bff0b7221 */ /* 0x000fe20000010000 */
[----:B--2---:R-:W-:Y:S01]  /*4580*/  @P1 FMUL.FTZ R197, R202, R196 ;  /* 0x000000c4cac51220 */ /* 0x004fe20000410000 */
[----:B----4-:R-:W0:Y:S01]  /*4590*/  SHFL.IDX PT, R172, R172, RZ, 0x1f ;  /* 0x00001fffacac7589 */ /* 0x010e2200000e0000 */
[----:B------:R-:W-:Y:S01]  /*45a0*/  FMUL.FTZ R160, R159, R195 ;  /* 0x000000c39fa07220 */ /* 0x000fe20000410000 */
[----:B------:R-:W-:Y:S01]  /*45b0*/  ISETP.NE.AND P3, PT, R80, RZ, PT ;  /* 0x000000ff5000720c */ /* 0x000fe20003f65270 */
[-C--:B-1----:R-:W-:Y:S01]  /*45c0*/  @P1 FFMA.FTZ R199, R202, R168.reuse, R199 ;  /* 0x000000a8cac71223 */ /* 0x082fe200000100c7 */
[----:B------:R-:W-:Y:S01]  /*45d0*/  @P1 FFMA.FTZ R197, R200, R168, -R197 ;  /* 0x000000a8c8c51223 */ /* 0x000fe200000108c5 */
[----:B------:R-:W1:Y:S01]  /*45e0*/  SHFL.IDX PT, R192, R192, RZ, 0x1f ;  /* 0x00001fffc0c07589 */ /* 0x000e6200000e0000 */
[C---:B------:R-:W-:Y:S01]  /*45f0*/  FMUL.FTZ R207, R47.reuse, R11 ;  /* 0x0000000b2fcf7220 */ /* 0x040fe20000410000 */
[----:B-----5:R-:W-:Y:S01]  /*4600*/  @P1 FADD.FTZ R196, R206, R199 ;  /* 0x000000c7cec41221 */ /* 0x020fe20000010000 */
[----:B------:R-:W-:Y:S01]  /*4610*/  FMUL.FTZ R203, R47, R167 ;  /* 0x000000a72fcb7220 */ /* 0x000fe20000410000 */
[----:B------:R-:W-:Y:S01]  /*4620*/  BSSY.RECONVERGENT B0, `(.L_x_16529) ;  /* 0x00000d4000007945 */ /* 0x000fe20003800200 */
[----:B------:R-:W-:Y:S01]  /*4630*/  @P1 FADD.FTZ R168, R204, R197 ;  /* 0x000000c5cca81221 */ /* 0x000fe20000010000 */
[----:B------:R-:W-:Y:S01]  /*4640*/  FMUL.FTZ R197, R159, R11 ;  /* 0x0000000b9fc57220 */ /* 0x000fe20000410000 */
[----:B------:R-:W-:Y:S01]  /*4650*/  FMUL.FTZ R159, R196, R9 ;  /* 0x00000009c49f7220 */ /* 0x000fe20000410000 */
[----:B------:R-:W-:Y:S01]  /*4660*/  FFMA.FTZ R203, R46, R193, -R203 ;  /* 0x000000c12ecb7223 */ /* 0x000fe200000108cb */
[----:B------:R-:W-:Y:S01]  /*4670*/  FMUL.FTZ R9, R168, R9 ;  /* 0x00000009a8097220 */ /* 0x000fe20000410000 */
[C---:B------:R-:W-:Y:S01]  /*4680*/  FFMA.FTZ R197, R18.reuse, R195, -R197 ;  /* 0x000000c312c57223 */ /* 0x040fe200000108c5 */
[----:B------:R-:W-:Y:S01]  /*4690*/  FFMA.FTZ R18, R18, R11, R160 ;  /* 0x0000000b12127223 */ /* 0x000fe200000100a0 */
[-C--:B------:R-:W-:Y:S01]  /*46a0*/  FFMA.FTZ R159, R168, R8.reuse, R159 ;  /* 0x00000008a89f7223 */ /* 0x080fe2000001009f */
[----:B------:R-:W-:Y:S01]  /*46b0*/  FFMA.FTZ R160, R196, R8, -R9 ;  /* 0x00000008c4a07223 */ /* 0x000fe20000010809 */
[C---:B---3--:R-:W-:Y:S01]  /*46c0*/  FMUL.FTZ R164, R190.reuse, R7 ;  /* 0x00000007bea47220 */ /* 0x048fe20000410000 */
[-C--:B------:R-:W-:Y:S01]  /*46d0*/  FMUL.FTZ R196, R190, R6.reuse ;  /* 0x00000006bec47220 */ /* 0x080fe20000410000 */
[----:B------:R-:W-:Y:S01]  /*46e0*/  FADD.FTZ R184, R184, R159 ;  /* 0x0000009fb8b87221 */ /* 0x000fe20000010000 */
[----:B------:R-:W-:Y:S01]  /*46f0*/  FADD.FTZ R160, R185, R160 ;  /* 0x000000a0b9a07221 */ /* 0x000fe20000010000 */
[----:B------:R-:W-:Y:S01]  /*4700*/  FFMA.FTZ R159, R189, R6, -R164 ;  /* 0x00000006bd9f7223 */ /* 0x000fe200000108a4 */
[C---:B------:R-:W-:Y:S01]  /*4710*/  FMUL.FTZ R6, R158.reuse, R11 ;  /* 0x0000000b9e067220 */ /* 0x040fe20000410000 */
[C---:B------:R-:W-:Y:S01]  /*4720*/  FMUL.FTZ R164, R158.reuse, R195 ;  /* 0x000000c39ea47220 */ /* 0x040fe20000410000 */
[C---:B------:R-:W-:Y:S01]  /*4730*/  FMUL.FTZ R9, R158.reuse, R160 ;  /* 0x000000a09e097220 */ /* 0x040fe20000410000 */
[-C--:B------:R-:W-:Y:S01]  /*4740*/  FMUL.FTZ R185, R158, R184.reuse ;  /* 0x000000b89eb97220 */ /* 0x080fe20000410000 */
[----:B------:R-:W-:Y:S01]  /*4750*/  FFMA.FTZ R8, R129, R197, R198 ;  /* 0x000000c581087223 */ /* 0x000fe200000100c6 */
[C---:B------:R-:W-:Y:S01]  /*4760*/  FFMA.FTZ R158, R157.reuse, R195, -R6 ;  /* 0x000000c39d9e7223 */ /* 0x040fe20000010806 */
[C---:B------:R-:W-:Y:S01]  /*4770*/  FFMA.FTZ R198, R157.reuse, R11, R164 ;  /* 0x0000000b9dc67223 */ /* 0x040fe200000100a4 */
[C---:B------:R-:W-:Y:S01]  /*4780*/  FFMA.FTZ R9, R157.reuse, R184, R9 ;  /* 0x000000b89d097223 */ /* 0x040fe20000010009 */
[----:B------:R-:W-:Y:S01]  /*4790*/  FFMA.FTZ R6, R157, R160, -R185 ;  /* 0x000000a09d067223 */ /* 0x000fe200000108b9 */
[-C--:B------:R-:W-:Y:S01]  /*47a0*/  FMUL.FTZ R157, R47, R186.reuse ;  /* 0x000000ba2f9d7220 */ /* 0x080fe20000410000 */
[----:B------:R-:W-:Y:S01]  /*47b0*/  FMUL.FTZ R164, R46, R186 ;  /* 0x000000ba2ea47220 */ /* 0x000fe20000410000 */
[----:B------:R-:W-:Y:S01]  /*47c0*/  FMUL.FTZ R168, R190, R5 ;  /* 0x00000005bea87220 */ /* 0x000fe20000410000 */
[----:B------:R-:W-:Y:S01]  /*47d0*/  FADD.FTZ R183, R183, R6 ;  /* 0x00000006b7b77221 */ /* 0x000fe20000010000 */
[-C--:B------:R-:W-:Y:S01]  /*47e0*/  FFMA.FTZ R157, R46, R188.reuse, -R157 ;  /* 0x000000bc2e9d7223 */ /* 0x080fe2000001089d */
[----:B0-----:R-:W-:Y:S01]  /*47f0*/  FADD.FTZ R6, R172, R159 ;  /* 0x0000009fac067221 */ /* 0x001fe20000010000 */
[C---:B------:R-:W-:Y:S01]  /*4800*/  FFMA.FTZ R159, R47.reuse, R188, R164 ;  /* 0x000000bc2f9f7223 */ /* 0x040fe200000100a4 */
[----:B------:R-:W-:Y:S01]  /*4810*/  FMUL.FTZ R164, R46, R179 ;  /* 0x000000b32ea47220 */ /* 0x000fe20000410000 */
[----:B------:R-:W-:Y:S01]  /*4820*/  FMUL.FTZ R185, R0, R157 ;  /* 0x0000009d00b97220 */ /* 0x000fe20000410000 */
[----:B------:R-:W-:Y:S01]  /*4830*/  P2R R157, PR, RZ, 0x8 ;  /* 0x00000008ff9d7803 */ /* 0x000fe20000000000 */
[C---:B------:R-:W-:Y:S01]  /*4840*/  FMUL.FTZ R157, R47.reuse, R174 ;  /* 0x000000ae2f9d7220 */ /* 0x040fe20000410000 */
[-C--:B------:R-:W-:Y:S01]  /*4850*/  FMUL.FTZ R190, R190, R4.reuse ;  /* 0x00000004bebe7220 */ /* 0x080fe20000410000 */
[----:B------:R-:W-:Y:S01]  /*4860*/  FFMA.FTZ R197, R47, R187, R164 ;  /* 0x000000bb2fc57223 */ /* 0x000fe200000100a4 */
[----:B------:R-:W-:Y:S01]  /*4870*/  FFMA.FTZ R4, R189, R4, -R168 ;  /* 0x00000004bd047223 */ /* 0x000fe200000108a8 */
[C---:B------:R-:W-:Y:S01]  /*4880*/  FMUL.FTZ R164, R46.reuse, R174 ;  /* 0x000000ae2ea47220 */ /* 0x040fe20000410000 */
[C---:B------:R-:W-:Y:S01]  /*4890*/  FMUL.FTZ R168, R47.reuse, R175 ;  /* 0x000000af2fa87220 */ /* 0x040fe20000410000 */
[CC--:B------:R-:W-:Y:S01]  /*48a0*/  FFMA.FTZ R199, R46.reuse, R178.reuse, -R157 ;  /* 0x000000b22ec77223 */ /* 0x0c0fe2000001089d */
[----:B------:R-:W-:Y:S01]  /*48b0*/  FADD.FTZ R157, RZ, R198 ;  /* 0x000000c6ff9d7221 */ /* 0x000fe20000010000 */
[----:B------:R-:W-:Y:S01]  /*48c0*/  FFMA.FTZ R201, R47, R178, R164 ;  /* 0x000000b22fc97223 */ /* 0x000fe200000100a4 */
[C---:B------:R-:W-:Y:S01]  /*48d0*/  FFMA.FTZ R5, R189.reuse, R5, R190 ;  /* 0x00000005bd057223 */ /* 0x040fe200000100be */
[----:B------:R-:W-:Y:S01]  /*48e0*/  FFMA.FTZ R7, R189, R7, R196 ;  /* 0x00000007bd077223 */ /* 0x000fe200000100c4 */
[C---:B------:R-:W-:Y:S01]  /*48f0*/  FFMA.FTZ R172, R46.reuse, R191, -R168 ;  /* 0x000000bf2eac7223 */ /* 0x040fe200000108a8 */
[----:B------:R-:W-:Y:S01]  /*4900*/  FMUL.FTZ R164, R46, R167 ;  /* 0x000000a72ea47220 */ /* 0x000fe20000410000 */
[C---:B------:R-:W-:Y:S01]  /*4910*/  FMUL.FTZ R189, R47.reuse, R179 ;  /* 0x000000b32fbd7220 */ /* 0x040fe20000410000 */
[-C--:B------:R-:W-:Y:S01]  /*4920*/  FMUL.FTZ R168, R47, R170.reuse ;  /* 0x000000aa2fa87220 */ /* 0x080fe20000410000 */
[----:B------:R-:W-:Y:S01]  /*4930*/  FADD.FTZ R158, R117, R158 ;  /* 0x0000009e759e7221 */ /* 0x000fe20000010000 */
[C---:B------:R-:W-:Y:S01]  /*4940*/  FMUL.FTZ R209, R47.reuse, R157 ;  /* 0x0000009d2fd17220 */ /* 0x040fe20000410000 */
[----:B------:R-:W-:Y:S01]  /*4950*/  FADD.FTZ R9, R182, R9 ;  /* 0x00000009b6097221 */ /* 0x000fe20000010000 */
[----:B-1----:R-:W-:Y:S01]  /*4960*/  FADD.FTZ R7, R192, R7 ;  /* 0x00000007c0077221 */ /* 0x002fe20000010000 */
[C---:B------:R-:W-:Y:S01]  /*4970*/  FFMA.FTZ R205, R47.reuse, R193, R164 ;  /* 0x000000c12fcd7223 */ /* 0x040fe200000100a4 */
[C---:B------:R-:W-:Y:S01]  /*4980*/  FFMA.FTZ R196, R46.reuse, R195, -R207 ;  /* 0x000000c32ec47223 */ /* 0x040fe200000108cf */
[C---:B------:R-:W-:Y:S01]  /*4990*/  FFMA.FTZ R189, R46.reuse, R187, -R189 ;  /* 0x000000bb2ebd7223 */ /* 0x040fe200000108bd */
[C---:B------:R-:W-:Y:S01]  /*49a0*/  FMUL.FTZ R182, R46.reuse, R175 ;  /* 0x000000af2eb67220 */ /* 0x040fe20000410000 */
[C---:B------:R-:W-:Y:S01]  /*49b0*/  FMUL.FTZ R192, R46.reuse, R170 ;  /* 0x000000aa2ec07220 */ /* 0x040fe20000410000 */
[C---:B------:R-:W-:Y:S01]  /*49c0*/  FFMA.FTZ R190, R46.reuse, R173, -R168 ;  /* 0x000000ad2ebe7223 */ /* 0x040fe200000108a8 */
[C---:B------:R-:W-:Y:S01]  /*49d0*/  FMUL.FTZ R164, R46.reuse, R11 ;  /* 0x0000000b2ea47220 */ /* 0x040fe20000410000 */
[CC--:B------:R-:W-:Y:S01]  /*49e0*/  FFMA.FTZ R200, R46.reuse, R158.reuse, -R209 ;  /* 0x0000009e2ec87223 */ /* 0x0c0fe200000108d1 */
[----:B------:R-:W-:Y:S01]  /*49f0*/  FMUL.FTZ R207, R46, R157 ;  /* 0x0000009d2ecf7220 */ /* 0x000fe20000410000 */
[C---:B------:R-:W-:Y:S01]  /*4a00*/  FMUL.FTZ R46, R156.reuse, R9 ;  /* 0x000000099c2e7220 */ /* 0x040fe20000410000 */
[----:B------:R-:W-:Y:S01]  /*4a10*/  FMUL.FTZ R156, R156, R183 ;  /* 0x000000b79c9c7220 */ /* 0x000fe20000410000 */
[C---:B------:R-:W-:Y:S01]  /*4a20*/  FFMA.FTZ R182, R47.reuse, R191, R182 ;  /* 0x000000bf2fb67223 */ /* 0x040fe200000100b6 */
[----:B------:R-:W-:Y:S01]  /*4a30*/  FFMA.FTZ R192, R47, R173, R192 ;  /* 0x000000ad2fc07223 */ /* 0x000fe200000100c0 */
[C---:B------:R-:W-:Y:S01]  /*4a40*/  FFMA.FTZ R46, R155.reuse, R183, -R46 ;  /* 0x000000b79b2e7223 */ /* 0x040fe2000001082e */
[----:B------:R-:W-:Y:S01]  /*4a50*/  FFMA.FTZ R155, R155, R9, R156 ;  /* 0x000000099b9b7223 */ /* 0x000fe2000001009c */
[C---:B------:R-:W-:Y:S01]  /*4a60*/  FFMA.FTZ R198, R47.reuse, R195, R164 ;  /* 0x000000c32fc67223 */ /* 0x040fe200000100a4 */
[----:B------:R-:W-:Y:S01]  /*4a70*/  FFMA.FTZ R202, R47, R158, R207 ;  /* 0x0000009e2fca7223 */ /* 0x000fe200000100cf */
[----:B------:R-:W-:Y:S01]  /*4a80*/  FADD.FTZ R181, R181, R46 ;  /* 0x0000002eb5b57221 */ /* 0x000fe20000010000 */
[----:B------:R-:W-:Y:S01]  /*4a90*/  FADD.FTZ R180, R180, R155 ;  /* 0x0000009bb4b47221 */ /* 0x000fe20000010000 */
[----:B------:R0:W-:Y:S01]  /*4aa0*/  @!P3 STS.128 [UR6+0x21b0], R4 ;  /* 0x0021b004ff00b988 */ /* 0x0001e20008000c06 */
[----:B------:R-:W-:Y:S01]  /*4ab0*/  FMUL.FTZ R156, R0, -R159 ;  /* 0x8000009f009c7220 */ /* 0x000fe20000410000 */
[C---:B------:R-:W-:Y:S01]  /*4ac0*/  FMUL.FTZ R46, R154.reuse, R181 ;  /* 0x000000b59a2e7220 */ /* 0x040fe20000410000 */
[-C--:B------:R-:W-:Y:S01]  /*4ad0*/  FMUL.FTZ R154, R154, R180.reuse ;  /* 0x000000b49a9a7220 */ /* 0x080fe20000410000 */
[----:B------:R-:W-:Y:S01]  /*4ae0*/  STS [R66+0x420], R185 ;  /* 0x000420b942007388 */ /* 0x000fe20000000800 */
[C---:B------:R-:W-:Y:S01]  /*4af0*/  FMUL.FTZ R164, R134.reuse, R189 ;  /* 0x000000bd86a47220 */ /* 0x040fe20000410000 */
[C---:B------:R-:W-:Y:S01]  /*4b00*/  FFMA.FTZ R47, R153.reuse, R180, R46 ;  /* 0x000000b4992f7223 */ /* 0x040fe2000001002e */
[----:B------:R-:W-:Y:S01]  /*4b10*/  FFMA.FTZ R46, R153, R181, -R154 ;  /* 0x000000b5992e7223 */ /* 0x000fe2000001089a */
[----:B------:R-:W-:Y:S01]  /*4b20*/  FMUL.FTZ R168, R134, -R197 ;  /* 0x800000c586a87220 */ /* 0x000fe20000410000 */
[----:B------:R-:W-:Y:S01]  /*4b30*/  FMUL.FTZ R172, R133, R172 ;  /* 0x000000ac85ac7220 */ /* 0x000fe20000410000 */
[----:B------:R-:W-:Y:S01]  /*4b40*/  FADD.FTZ R176, R176, R47 ;  /* 0x0000002fb0b07221 */ /* 0x000fe20000010000 */
[----:B------:R-:W-:Y:S01]  /*4b50*/  FADD.FTZ R46, R177, R46 ;  /* 0x0000002eb12e7221 */ /* 0x000fe20000010000 */
[----:B------:R-:W-:Y:S01]  /*4b60*/  FMUL.FTZ R182, R133, -R182 ;  /* 0x800000b685b67220 */ /* 0x000fe20000410000 */
[C---:B------:R-:W-:Y:S01]  /*4b70*/  FMUL.FTZ R190, R131.reuse, R190 ;  /* 0x000000be83be7220 */ /* 0x040fe20000410000 */
[C---:B0-----:R-:W-:Y:S01]  /*4b80*/  FMUL.FTZ R4, R152.reuse, R176 ;  /* 0x000000b098047220 */ /* 0x041fe20000410000 */
[----:B------:R-:W-:Y:S01]  /*4b90*/  FMUL.FTZ R5, R152, R46 ;  /* 0x0000002e98057220 */ /* 0x000fe20000410000 */
[C---:B------:R-:W-:Y:S01]  /*4ba0*/  FMUL.FTZ R152, R132.reuse, R199 ;  /* 0x000000c784987220 */ /* 0x040fe20000410000 */
[----:B------:R-:W-:Y:S01]  /*4bb0*/  FMUL.FTZ R192, R131, -R192 ;  /* 0x800000c083c07220 */ /* 0x000fe20000410000 */
[C---:B------:R-:W-:Y:S01]  /*4bc0*/  FFMA.FTZ R6, R151.reuse, R46, -R4 ;  /* 0x0000002e97067223 */ /* 0x040fe20000010804 */
[----:B------:R-:W-:Y:S01]  /*4bd0*/  FFMA.FTZ R4, R151, R176, R5 ;  /* 0x000000b097047223 */ /* 0x000fe20000010005 */
[----:B------:R-:W-:Y:S01]  /*4be0*/  FMUL.FTZ R196, R129, R196 ;  /* 0x000000c481c47220 */ /* 0x000fe20000410000 */
[----:B------:R0:W-:Y:S01]  /*4bf0*/  STS [R65+0x18], R152 ;  /* 0x0000189841007388 */ /* 0x0001e20000000800 */
[----:B------:R-:W-:Y:S01]  /*4c00*/  FADD.FTZ R171, R171, R6 ;  /* 0x00000006abab7221 */ /* 0x000fe20000010000 */
[----:B------:R-:W-:Y:S01]  /*4c10*/  FADD.FTZ R169, R169, R4 ;  /* 0x00000004a9a97221 */ /* 0x000fe20000010000 */
[----:B------:R-:W-:Y:S01]  /*4c20*/  FMUL.FTZ R6, R132, -R201 ;  /* 0x800000c984067220 */ /* 0x000fe20000410000 */
[----:B------:R-:W-:Y:S01]  /*4c30*/  FMUL.FTZ R198, R129, -R198 ;  /* 0x800000c681c67220 */ /* 0x000fe20000410000 */
[C---:B------:R-:W-:Y:S01]  /*4c40*/  FMUL.FTZ R4, R150.reuse, R171 ;  /* 0x000000ab96047220 */ /* 0x040fe20000410000 */
[-C--:B------:R-:W-:Y:S01]  /*4c50*/  FMUL.FTZ R150, R150, R169.reuse ;  /* 0x000000a996967220 */ /* 0x080fe20000410000 */
[C---:B------:R-:W-:Y:S01]  /*4c60*/  FMUL.FTZ R200, R127.reuse, R200 ;  /* 0x000000c87fc87220 */ /* 0x040fe20000410000 */
[----:B------:R-:W-:Y:S01]  /*4c70*/  FMUL.FTZ R202, R127, -R202 ;  /* 0x800000ca7fca7220 */ /* 0x000fe20000410000 */
[C---:B------:R-:W-:Y:S01]  /*4c80*/  FFMA.FTZ R4, R149.reuse, R169, R4 ;  /* 0x000000a995047223 */ /* 0x040fe20000010004 */
[----:B------:R-:W-:Y:S01]  /*4c90*/  FFMA.FTZ R47, R149, R171, -R150 ;  /* 0x000000ab952f7223 */ /* 0x000fe20000010896 */
[C---:B------:R-:W-:Y:S01]  /*4ca0*/  FMUL.FTZ R150, R130.reuse, R203 ;  /* 0x000000cb82967220 */ /* 0x040fe20000410000 */
[----:B0-----:R-:W-:Y:S01]  /*4cb0*/  FMUL.FTZ R152, R130, -R205 ;  /* 0x800000cd82987220 */ /* 0x001fe20000410000 */
[----:B------:R-:W-:Y:S01]  /*4cc0*/  FADD.FTZ R165, R165, R4 ;  /* 0x00000004a5a57221 */ /* 0x000fe20000010000 */
[----:B------:R-:W-:Y:S01]  /*4cd0*/  FADD.FTZ R47, R166, R47 ;  /* 0x0000002fa62f7221 */ /* 0x000fe20000010000 */
[----:B------:R-:W-:Y:S01]  /*4ce0*/  STS [R65+0x4], R156 ;  /* 0x0000049c41007388 */ /* 0x000fe20000000800 */
[----:B------:R-:W-:Y:S01]  /*4cf0*/  FADD.FTZ R188, -R124, R188 ;  /* 0x000000bc7cbc7221 */ /* 0x000fe20000010100 */
[C---:B------:R-:W-:Y:S01]  /*4d00*/  FMUL.FTZ R5, R148.reuse, R165 ;  /* 0x000000a594057220 */ /* 0x040fe20000410000 */
[-C--:B------:R-:W-:Y:S01]  /*4d10*/  FMUL.FTZ R148, R148, R47.reuse ;  /* 0x0000002f94947220 */ /* 0x080fe20000410000 */
[----:B------:R-:W-:Y:S01]  /*4d20*/  STS [R65+0x8], R164 ;  /* 0x000008a441007388 */ /* 0x000fe20000000800 */
[----:B------:R-:W-:Y:S01]  /*4d30*/  FADD.FTZ R187, -R123, R187 ;  /* 0x000000bb7bbb7221 */ /* 0x000fe20000010100 */
[C---:B------:R-:W-:Y:S01]  /*4d40*/  FFMA.FTZ R4, R14.reuse, R47, -R5 ;  /* 0x0000002f0e047223 */ /* 0x040fe20000010805 */
[----:B------:R-:W-:Y:S01]  /*4d50*/  FFMA.FTZ R14, R14, R165, R148 ;  /* 0x000000a50e0e7223 */ /* 0x000fe20000010094 */
[----:B------:R-:W-:Y:S01]  /*4d60*/  STS [R65+0xc], R168 ;  /* 0x00000ca841007388 */ /* 0x000fe20000000800 */
[----:B------:R-:W-:Y:S01]  /*4d70*/  FADD.FTZ R191, -R122, R191 ;  /* 0x000000bf7abf7221 */ /* 0x000fe20000010100 */
[----:B------:R-:W-:Y:S01]  /*4d80*/  FADD.FTZ R148, R163, R4 ;  /* 0x00000004a3947221 */ /* 0x000fe20000010000 */
[----:B------:R-:W-:Y:S01]  /*4d90*/  FADD.FTZ R14, R19, R14 ;  /* 0x0000000e130e7221 */ /* 0x000fe20000010000 */
[----:B------:R-:W-:Y:S01]  /*4da0*/  STS [R65+0x10], R172 ;  /* 0x000010ac41007388 */ /* 0x000fe20000000800 */
[----:B------:R-:W-:Y:S01]  /*4db0*/  FADD.FTZ R178, -R121, R178 ;  /* 0x000000b279b27221 */ /* 0x000fe20000010100 */
[C---:B------:R-:W-:Y:S01]  /*4dc0*/  FMUL.FTZ R4, R147.reuse, R148 ;  /* 0x0000009493047220 */ /* 0x040fe20000410000 */
[-C--:B------:R-:W-:Y:S01]  /*4dd0*/  FMUL.FTZ R147, R147, R14.reuse ;  /* 0x0000000e93937220 */ /* 0x080fe20000410000 */
[----:B------:R-:W-:Y:S01]  /*4de0*/  STS [R65+0x14], R182 ;  /* 0x000014b641007388 */ /* 0x000fe20000000800 */
[C---:B------:R-:W-:Y:S01]  /*4df0*/  FMUL.FTZ R151, R144.reuse, R171 ;  /* 0x000000ab90977220 */ /* 0x040fe20000410000 */
[C---:B------:R-:W-:Y:S01]  /*4e00*/  FFMA.FTZ R4, R15.reuse, R14, R4 ;  /* 0x0000000e0f047223 */ /* 0x040fe20000010004 */
[----:B------:R-:W-:Y:S01]  /*4e10*/  FFMA.FTZ R19, R15, R148, -R147 ;  /* 0x000000940f137223 */ /* 0x000fe20000010893 */
[----:B------:R0:W-:Y:S01]  /*4e20*/  STS [R65+0x1c], R6 ;  /* 0x00001c0641007388 */ /* 0x0001e20000000800 */
[----:B------:R-:W-:Y:S01]  /*4e30*/  FMUL.FTZ R147, R144, R169 ;  /* 0x000000a990937220 */ /* 0x000fe20000410000 */
[----:B------:R-:W-:Y:S01]  /*4e40*/  FADD.FTZ R17, R17, R4 ;  /* 0x0000000411117221 */ /* 0x000fe20000010000 */
[----:B------:R-:W-:Y:S01]  /*4e50*/  FADD.FTZ R19, R16, R19 ;  /* 0x0000001310137221 */ /* 0x000fe20000010000 */
[----:B------:R-:W-:Y:S01]  /*4e60*/  STS [R65+0x20], R190 ;  /* 0x000020be41007388 */ /* 0x000fe20000000800 */
[C---:B------:R-:W-:Y:S01]  /*4e70*/  FMUL.FTZ R16, R145.reuse, R14 ;  /* 0x0000000e91107220 */ /* 0x040fe20000410000 */
[C---:B------:R-:W-:Y:S01]  /*4e80*/  FMUL.FTZ R15, R146.reuse, R17 ;  /* 0x00000011920f7220 */ /* 0x040fe20000410000 */
[----:B------:R-:W-:Y:S01]  /*4e90*/  FMUL.FTZ R5, R146, R19 ;  /* 0x0000001392057220 */ /* 0x000fe20000410000 */
[----:B------:R-:W-:Y:S01]  /*4ea0*/  STS [R65+0x24], R192 ;  /* 0x000024c041007388 */ /* 0x000fe20000000800 */
[----:B------:R-:W-:Y:S01]  /*4eb0*/  FMUL.FTZ R4, R145, R148 ;  /* 0x0000009491047220 */ /* 0x000fe20000410000 */
[----:B------:R-:W-:Y:S01]  /*4ec0*/  FMUL.FTZ R7, R186, R15 ;  /* 0x0000000fba077220 */ /* 0x000fe20000410000 */
[----:B0-----:R-:W-:Y:S01]  /*4ed0*/  FMUL.FTZ R6, R179, R16 ;  /* 0x00000010b3067220 */ /* 0x001fe20000410000 */
[----:B------:R0:W-:Y:S01]  /*4ee0*/  STS [R65+0x28], R150 ;  /* 0x0000289641007388 */ /* 0x0001e20000000800 */
[----:B------:R-:W-:Y:S01]  /*4ef0*/  FMUL.FTZ R153, R174, R147 ;  /* 0x00000093ae997220 */ /* 0x000fe20000410000 */
[-C--:B------:R-:W-:Y:S01]  /*4f00*/  FFMA.FTZ R7, R188, R5.reuse, -R7 ;  /* 0x00000005bc077223 */ /* 0x080fe20000010807 */
[----:B------:R-:W-:Y:S01]  /*4f10*/  FMUL.FTZ R5, R186, R5 ;  /* 0x00000005ba057220 */ /* 0x000fe20000410000 */
[----:B------:R1:W-:Y:S01]  /*4f20*/  STS [R65+0x2c], R152 ;  /* 0x00002c9841007388 */ /* 0x0003e20000000800 */
[-C--:B------:R-:W-:Y:S01]  /*4f30*/  FFMA.FTZ R6, R187, R4.reuse, -R6 ;  /* 0x00000004bb067223 */ /* 0x080fe20000010806 */
[----:B------:R-:W-:Y:S01]  /*4f40*/  FMUL.FTZ R4, R179, R4 ;  /* 0x00000004b3047220 */ /* 0x000fe20000410000 */
[----:B------:R-:W-:Y:S01]  /*4f50*/  FFMA.FTZ R5, R188, R15, R5 ;  /* 0x0000000fbc057223 */ /* 0x000fe20000010005 */
[----:B------:R2:W-:Y:S01]  /*4f60*/  STS [R65+0x30], R196 ;  /* 0x000030c441007388 */ /* 0x0005e20000000800 */
[----:B------:R-:W-:Y:S01]  /*4f70*/  FADD.FTZ R7, RZ, R7 ;  /* 0x00000007ff077221 */ /* 0x000fe20000010000 */
[----:B0-----:R-:W-:Y:S01]  /*4f80*/  FMUL.FTZ R150, R143, R165 ;  /* 0x000000a58f967220 */ /* 0x001fe20000410000 */
[----:B------:R-:W-:Y:S01]  /*4f90*/  FFMA.FTZ R4, R187, R16, R4 ;  /* 0x00000010bb047223 */ /* 0x000fe20000010004 */
[----:B------:R2:W-:Y:S01]  /*4fa0*/  STS [R65+0x34], R198 ;  /* 0x000034c641007388 */ /* 0x0005e20000000800 */
[----:B------:R-:W-:Y:S01]  /*4fb0*/  FADD.FTZ R5, RZ, R5 ;  /* 0x00000005ff057221 */ /* 0x000fe20000010000 */
[----:B-1----:R-:W-:Y:S01]  /*4fc0*/  FMUL.FTZ R152, R143, R47 ;  /* 0x0000002f8f987220 */ /* 0x002fe20000410000 */
[----:B------:R-:W-:Y:S01]  /*4fd0*/  FMUL.FTZ R154, R175, R150 ;  /* 0x00000096af9a7220 */ /* 0x000fe20000410000 */
[----:B------:R2:W-:Y:S01]  /*4fe0*/  STS [R65+0x38], R200 ;  /* 0x000038c841007388 */ /* 0x0005e20000000800 */
[----:B------:R-:W-:Y:S01]  /*4ff0*/  FADD.FTZ R6, R7, R6 ;  /* 0x0000000607067221 */ /* 0x000fe20000010000 */
[----:B------:R-:W-:Y:S01]  /*5000*/  FADD.FTZ R4, R5, R4 ;  /* 0x0000000405047221 */ /* 0x000fe20000010000 */
[-C--:B------:R-:W-:Y:S01]  /*5010*/  FFMA.FTZ R149, R191, R152.reuse, -R154 ;  /* 0x00000098bf957223 */ /* 0x080fe2000001089a */
[----:B------:R2:W-:Y:S01]  /*5020*/  STS [R65+0x3c], R202 ;  /* 0x00003cca41007388 */ /* 0x0005e20000000800 */
[----:B------:R-:W-:Y:S01]  /*5030*/  FMUL.FTZ R152, R175, R152 ;  /* 0x00000098af987220 */ /* 0x000fe20000410000 */
[-C--:B------:R-:W-:Y:S01]  /*5040*/  FFMA.FTZ R153, R178, R151.reuse, -R153 ;  /* 0x00000097b2997223 */ /* 0x080fe20000010899 */
[----:B------:R-:W-:Y:S01]  /*5050*/  FADD.FTZ R6, R6, R149 ;  /* 0x0000009506067221 */ /* 0x000fe20000010000 */
[----:B------:R-:W-:Y:S01]  /*5060*/  BAR.SYNC.DEFER_BLOCKING 0x0 ;  /* 0x0000000000007b1d */ /* 0x000fe20000010000 */
[----:B------:R-:W-:Y:S01]  /*5070*/  FFMA.FTZ R5, R191, R150, R152 ;  /* 0x00000096bf057223 */ /* 0x000fe20000010098 */
[C---:B------:R-:W-:Y:S01]  /*5080*/  FMUL.FTZ R149, R141.reuse, R176 ;  /* 0x000000b08d957220 */ /* 0x040fe20000410000 */
[----:B------:R-:W-:Y:S01]  /*5090*/  FMUL.FTZ R151, R174, R151 ;  /* 0x00000097ae977220 */ /* 0x000fe20000410000 */
[----:B------:R-:W-:Y:S01]  /*50a0*/  FADD.FTZ R173, -R120, R173 ;  /* 0x000000ad78ad7221 */ /* 0x000fe20000010100 */
[----:B------:R-:W-:Y:S01]  /*50b0*/  FADD.FTZ R4, R4, R5 ;  /* 0x0000000504047221 */ /* 0x000fe20000010000 */
[----:B------:R-:W-:Y:S01]  /*50c0*/  FMUL.FTZ R5, R141, R46 ;  /* 0x0000002e8d057220 */ /* 0x000fe20000410000 */
[----:B------:R-:W-:Y:S01]  /*50d0*/  FMUL.FTZ R152, R170, R149 ;  /* 0x00000095aa987220 */ /* 0x000fe20000410000 */
[----:B------:R-:W-:Y:S01]  /*50e0*/  FFMA.FTZ R151, R178, R147, R151 ;  /* 0x00000093b2977223 */ /* 0x000fe20000010097 */
[----:B------:R-:W-:Y:S01]  /*50f0*/  FMUL.FTZ R156, R142, R181 ;  /* 0x000000b58e9c7220 */ /* 0x000fe20000410000 */
[-C--:B------:R-:W-:Y:S01]  /*5100*/  FMUL.FTZ R154, R170, R5.reuse ;  /* 0x00000005aa9a7220 */ /* 0x080fe20000410000 */
[C---:B------:R-:W-:Y:S01]  /*5110*/  FFMA.FTZ R7, R173.reuse, R5, -R152 ;  /* 0x00000005ad077223 */ /* 0x040fe20000010898 */
[----:B------:R-:W-:Y:S01]  /*5120*/  FMUL.FTZ R152, R142, R180 ;  /* 0x000000b48e987220 */ /* 0x000fe20000410000 */
[----:B------:R-:W-:Y:S01]  /*5130*/  FADD.FTZ R4, R4, R151 ;  /* 0x0000009704047221 */ /* 0x000fe20000010000 */
[----:B------:R-:W-:Y:S01]  /*5140*/  FFMA.FTZ R5, R173, R149, R154 ;  /* 0x00000095ad057223 */ /* 0x000fe2000001009a */
[----:B------:R-:W-:Y:S01]  /*5150*/  LEA R159, R128, -R115, 0x1 ;  /* 0x80000073809f7211 */ /* 0x000fe200078e08ff */
[----:B------:R-:W-:Y:S01]  /*5160*/  FADD.FTZ R193, -R119, R193 ;  /* 0x000000c177c17221 */ /* 0x000fe20000010100 */
[C---:B------:R-:W-:Y:S01]  /*5170*/  FMUL.FTZ R154, R167.reuse, R156 ;  /* 0x0000009ca79a7220 */ /* 0x040fe20000410000 */
[----:B------:R-:W-:Y:S01]  /*5180*/  FMUL.FTZ R151, R167, R152 ;  /* 0x00000098a7977220 */ /* 0x000fe20000410000 */
[----:B------:R-:W-:Y:S01]  /*5190*/  FFMA.FTZ R10, -R129, R18, R10 ;  /* 0x00000012810a7223 */ /* 0x000fe2000001010a */
[----:B------:R-:W-:Y:S01]  /*51a0*/  FMUL.FTZ R18, R140, R9 ;  /* 0x000000098c127220 */ /* 0x000fe20000410000 */
[----:B------:R-:W-:Y:S01]  /*51b0*/  FADD.FTZ R4, R4, R5 ;  /* 0x0000000504047221 */ /* 0x000fe20000010000 */
[----:B------:R-:W-:Y:S01]  /*51c0*/  ISETP.GE.AND P1, PT, R159, 0x1, PT ;  /* 0x000000019f00780c */ /* 0x000fe20003f26270 */
[----:B------:R-:W-:Y:S01]  /*51d0*/  FADD.FTZ R6, R6, R153 ;  /* 0x0000009906067221 */ /* 0x000fe20000010000 */
[----:B------:R2:W0:Y:S01]  /*51e0*/  LDS R155, [R64+0x4a0] ;  /* 0x0004a000409b7984 */ /* 0x0004220000000800 */
[C---:B------:R-:W-:Y:S01]  /*51f0*/  FFMA.FTZ R5, R193.reuse, R152, R154 ;  /* 0x00000098c1057223 */ /* 0x040fe2000001009a */
[----:B------:R-:W-:Y:S01]  /*5200*/  FFMA.FTZ R151, R193, R156, -R151 ;  /* 0x0000009cc1977223 */ /* 0x000fe20000010897 */
[----:B------:R-:W-:Y:S01]  /*5210*/  FADD.FTZ R195, -R118, R195 ;  /* 0x000000c376c37221 */ /* 0x000fe20000010100 */
        /* <DEDUP_REMOVED lines=8> */
[----:B------:R-:W-:Y:S01]  /*52a0*/  FADD.FTZ R6, R6, R151 ;  /* 0x0000009706067221 */ /* 0x000fe20000010000 */
[----:B------:R-:W-:Y:S01]  /*52b0*/  ISETP.GE.AND P2, PT, R159, 0x21, PT ;  /* 0x000000219f00780c */ /* 0x000fe20003f46270 */
[----:B------:R-:W-:Y:S01]  /*52c0*/  FFMA.FTZ R5, R195, R18, R154 ;  /* 0x00000012c3057223 */ /* 0x000fe2000001009a */
[C---:B------:R-:W-:Y:S01]  /*52d0*/  ISETP.GE.AND P3, PT, R159.reuse, 0x41, PT ;  /* 0x000000419f00780c */ /* 0x040fe20003f66270 */
[C---:B------:R-:W-:Y:S01]  /*52e0*/  FFMA.FTZ R153, R12.reuse, R158, -R153 ;  /* 0x0000009e0c997223 */ /* 0x040fe20000010899 */
[----:B------:R-:W-:Y:S01]  /*52f0*/  ISETP.GE.AND P4, PT, R159, 0x61, PT ;  /* 0x000000619f00780c */ /* 0x000fe20003f86270 */
[----:B------:R-:W-:Y:S01]  /*5300*/  FFMA.FTZ R156, R12, R157, R156 ;  /* 0x0000009d0c9c7223 */ /* 0x000fe2000001009c */
[----:B------:R-:W-:Y:S01]  /*5310*/  FADD.FTZ R4, R4, R5 ;  /* 0x0000000504047221 */ /* 0x000fe20000010000 */
[----:B------:R-:W-:Y:S01]  /*5320*/  FADD.FTZ R7, R6, R7 ;  /* 0x0000000706077221 */ /* 0x000fe20000010000 */
[----:B--2---:R-:W-:Y:S09]  /*5330*/  @!P1 BRA `(.L_x_16530) ;  /* 0x0000000000089947 */ /* 0x004ff20003800000 */
[----:B------:R-:W1:Y:S04]  /*5340*/  LDS R5, [R68+0x420] ;  /* 0x0004200044057984 */ /* 0x000e680000000800 */
[----:B-1----:R1:W-:Y:S02]  /*5350*/  REDG.E.ADD.F32.FTZ.RN.STRONG.GPU desc[UR16][R2.64], R5 ;  /* 0x00000005020079a6 */ /* 0x0023e4000c12f310 */
.L_x_16530:
[----:B------:R-:W-:Y:S05]  /*5360*/  BSYNC.RECONVERGENT B0 ;  /* 0x0000000000007941 */ /* 0x000fea0003800200 */
.L_x_16529:
[----:B------:R-:W-:Y:S04]  /*5370*/  BSSY.RECONVERGENT B0, `(.L_x_16531) ;  /* 0x0000003000007945 */ /* 0x000fe80003800200 */
[----:B------:R-:W-:Y:S05]  /*5380*/  @!P2 BRA `(.L_x_16532) ;  /* 0x000000000004a947 */ /* 0x000fea0003800000 */
[----:B0-----:R2:W-:Y:S02]  /*5390*/  REDG.E.ADD.F32.FTZ.RN.STRONG.GPU desc[UR16][R2.64+0x80], R155 ;  /* 0x0000809b020079a6 */ /* 0x0015e4000c12f310 */
.L_x_16532:
[----:B------:R-:W-:Y:S05]  /*53a0*/  BSYNC.RECONVERGENT B0 ;  /* 0x0000000000007941 */ /* 0x000fea0003800200 */
.L_x_16531:
[----:B-1----:R1:W3:Y:S01]  /*53b0*/  LDS R5, [R63+0x520] ;  /* 0x000520003f057984 */ /* 0x0022e20000000800 */
[----:B------:R-:W-:Y:S04]  /*53c0*/  BSSY.RECONVERGENT B0, `(.L_x_16533) ;  /* 0x0000003000007945 */ /* 0x000fe80003800200 */
[----:B------:R-:W-:Y:S05]  /*53d0*/  @!P3 BRA `(.L_x_16534) ;  /* 0x000000000004b947 */ /* 0x000fea0003800000 */
[----:B---3--:R4:W-:Y:S02]  /*53e0*/  REDG.E.ADD.F32.FTZ.RN.STRONG.GPU desc[UR16][R2.64+0x100], R5 ;  /* 0x00010005020079a6 */ /* 0x0089e4000c12f310 */
.L_x_16534:
[----:B------:R-:W-:Y:S05]  /*53f0*/  BSYNC.RECONVERGENT B0 ;  /* 0x0000000000007941 */ /* 0x000fea0003800200 */
.L_x_16533:
[----:B---34-:R3:W4:Y:S01]  /*5400*/  LDS R5, [R62+0x5a0] ;  /* 0x0005a0003e057984 */ /* 0x0187220000000800 */
[----:B------:R-:W-:Y:S04]  /*5410*/  BSSY.RECONVERGENT B0, `(.L_x_16535) ;  /* 0x0000003000007945 */ /* 0x000fe80003800200 */
[----:B------:R-:W-:Y:S05]  /*5420*/  @!P4 BRA `(.L_x_16536) ;  /* 0x000000000004c947 */ /* 0x000fea0003800000 */
[----:B----4-:R4:W-:Y:S02]  /*5430*/  REDG.E.ADD.F32.FTZ.RN.STRONG.GPU desc[UR16][R2.64+0x180], R5 ;  /* 0x00018005020079a6 */ /* 0x0109e4000c12f310 */
.L_x_16536:
[----:B------:R-:W-:Y:S05]  /*5440*/  BSYNC.RECONVERGENT B0 ;  /* 0x0000000000007941 */ /* 0x000fea0003800200 */
.L_x_16535:
        /* <DEDUP_REMOVED lines=10> */
.L_x_16538:
[----:B------:R-:W-:Y:S05]  /*54f0*/  BSYNC.RECONVERGENT B0 ;  /* 0x0000000000007941 */ /* 0x000fea0003800200 */
.L_x_16537:
[----:B0-----:R0:W0:Y:S01]  /*5500*/  LDS R5, [R60+0x6a0] ;  /* 0x0006a0003c057984 */ /* 0x0010220000000800 */
[----:B------:R-:W-:Y:S04]  /*5510*/  BSSY.RECONVERGENT B0, `(.L_x_16539) ;  /* 0x0000003000007945 */ /* 0x000fe80003800200 */
[----:B------:R-:W-:Y:S05]  /*5520*/  @!P1 BRA `(.L_x_16540) ;  /* 0x0000000000049947 */ /* 0x000fea0003800000 */
[----:B0-----:R0:W-:Y:S02]  /*5530*/  REDG.E.ADD.F32.FTZ.RN.STRONG.GPU desc[UR16][R2.64+0x280], R5 ;  /* 0x00028005020079a6 */ /* 0x0011e4000c12f310 */
.L_x_16540:
[----:B------:R-:W-:Y:S05]  /*5540*/  BSYNC.RECONVERGENT B0 ;  /* 0x0000000000007941 */ /* 0x000fea0003800200 */
.L_x_16539:
[----:B0-----:R0:W0:Y:S01]  /*5550*/  LDS R5, [R59+0x720] ;  /* 0x000720003b057984 */ /* 0x0010220000000800 */
[----:B------:R-:W-:Y:S04]  /*5560*/  BSSY.RECONVERGENT B0, `(.L_x_16541) ;  /* 0x0000003000007945 */ /* 0x000fe80003800200 */
[----:B------:R-:W-:Y:S05]  /*5570*/  @!P2 BRA `(.L_x_16542) ;  /* 0x000000000004a947 */ /* 0x000fea0003800000 */
[----:B0-----:R0:W-:Y:S02]  /*5580*/  REDG.E.ADD.F32.FTZ.RN.STRONG.GPU desc[UR16][R2.64+0x300], R5 ;  /* 0x00030005020079a6 */ /* 0x0011e4000c12f310 */
.L_x_16542:
[----:B------:R-:W-:Y:S05]  /*5590*/  BSYNC.RECONVERGENT B0 ;  /* 0x0000000000007941 */ /* 0x000fea0003800200 */
.L_x_16541:
[----:B0-----:R0:W0:Y:S01]  /*55a0*/  LDS R5, [R58+0x7a0] ;  /* 0x0007a0003a057984 */ /* 0x0010220000000800 */
[----:B------:R-:W-:Y:S04]  /*55b0*/  BSSY.RECONVERGENT B0, `(.L_x_16543) ;  /* 0x0000003000007945 */ /* 0x000fe80003800200 */
[----:B------:R-:W-:Y:S05]  /*55c0*/  @!P3 BRA `(.L_x_16544) ;  /* 0x000000000004b947 */ /* 0x000fea0003800000 */
[----:B0-----:R0:W-:Y:S02]  /*55d0*/  REDG.E.ADD.F32.FTZ.RN.STRONG.GPU desc[UR16][R2.64+0x380], R5 ;  /* 0x00038005020079a6 */ /* 0x0011e4000c12f310 */
.L_x_16544:
[----:B------:R-:W-:Y:S05]  /*55e0*/  BSYNC.RECONVERGENT B0 ;  /* 0x0000000000007941 */ /* 0x000fea0003800200 */
.L_x_16543:
[----:B0-----:R0:W0:Y:S01]  /*55f0*/  LDS R5, [R57+0x820] ;  /* 0x0008200039057984 */ /* 0x0010220000000800 */
[----:B------:R-:W-:Y:S04]  /*5600*/  BSSY.RECONVERGENT B0, `(.L_x_16545) ;  /* 0x0000003000007945 */ /* 0x000fe80003800200 */
[----:B------:R-:W-:Y:S05]  /*5610*/  @!P4 BRA `(.L_x_16546) ;  /* 0x000000000004c947 */ /* 0x000fea0003800000 */
[----:B0-----:R0:W-:Y:S02]  /*5620*/  REDG.E.ADD.F32.FTZ.RN.STRONG.GPU desc[UR16][R2.64+0x400], R5 ;  /* 0x00040005020079a6 */ /* 0x0011e4000c12f310 */
.L_x_16546:
[----:B------:R-:W-:Y:S05]  /*5630*/  BSYNC.RECONVERGENT B0 ;  /* 0x0000000000007941 */ /* 0x000fea0003800200 */
.L_x_16545:
[----:B0-----:R0:W0:Y:S01]  /*5640*/  LDS R5, [R56+0x8a0] ;  /* 0x0008a00038057984 */ /* 0x0010220000000800 */
[----:B------:R-:W-:Y:S04]  /*5650*/  BSSY.RECONVERGENT B0, `(.L_x_16547) ;  /* 0x0000003000007945 */ /* 0x000fe80003800200 */
[----:B------:R-:W-:Y:S05]  /*5660*/  @!P5 BRA `(.L_x_16548) ;  /* 0x000000000004d947 */ /* 0x000fea0003800000 */
[----:B0-----:R0:W-:Y:S02]  /*5670*/  REDG.E.ADD.F32.FTZ.RN.STRONG.GPU desc[UR16][R2.64+0x480], R5 ;  /* 0x00048005020079a6 */ /* 0x0011e4000c12f310 */
.L_x_16548:
[----:B------:R-:W-:Y:S05]  /*5680*/  BSYNC.RECONVERGENT B0 ;  /* 0x0000000000007941 */ /* 0x000fea0003800200 */
.L_x_16547:
        /* <DEDUP_REMOVED lines=10> */
.L_x_16550:
[----:B------:R-:W-:Y:S05]  /*5730*/  BSYNC.RECONVERGENT B0 ;  /* 0x0000000000007941 */ /* 0x000fea0003800200 */
.L_x_16549:
[----:B0-----:R0:W0:Y:S01]  /*5740*/  LDS R5, [R54+0x9a0] ;  /* 0x0009a00036057984 */ /* 0x0010220000000800 */
[----:B------:R-:W-:Y:S01]  /*5750*/  BSSY.RECONVERGENT B0, `(.L_x_16551) ;  /* 0x0000004000007945 */ /* 0x000fe20003800200 */
[----:B------:R-:W-:-:S03]  /*5760*/  FMUL.FTZ R12, R139, R184 ;  /* 0x000000b88b0c7220 */ /* 0x000fc60000410000 */
[----:B------:R-:W-:Y:S05]  /*5770*/  @!P1 BRA `(.L_x_16552) ;  /* 0x0000000000049947 */ /* 0x000fea0003800000 */
[----:B0-----:R0:W-:Y:S02]  /*5780*/  REDG.E.ADD.F32.FTZ.RN.STRONG.GPU desc[UR16][R2.64+0x580], R5 ;  /* 0x00058005020079a6 */ /* 0x0011e4000c12f310 */
.L_x_16552:
[----:B------:R-:W-:Y:S05]  /*5790*/  BSYNC.RECONVERGENT B0 ;  /* 0x0000000000007941 */ /* 0x000fea0003800200 */
.L_x_16551:
[----:B------:R1:W1:Y:S01]  /*57a0*/  LDS R151, [R53+0xa20] ;  /* 0x000a200035977984 */ /* 0x0002620000000800 */
[----:B------:R-:W-:Y:S01]  /*57b0*/  BSSY.RECONVERGENT B0, `(.L_x_16553) ;  /* 0x0000006000007945 */ /* 0x000fe20003800200 */
[----:B0-----:R-:W-:Y:S01]  /*57c0*/  FMUL.FTZ R5, R139, R160 ;  /* 0x000000a08b057220 */ /* 0x001fe20000410000 */
[----:B------:R-:W-:Y:S01]  /*57d0*/  FADD.FTZ R158, -R117, R158 ;  /* 0x0000009e759e7221 */ /* 0x000fe20000010100 */
[----:B------:R-:W-:Y:S01]  /*57e0*/  FMUL.FTZ R13, R157, R12 ;  /* 0x0000000c9d0d7220 */ /* 0x000fe20000410000 */
[----:B------:R-:W-:Y:S06]  /*57f0*/  @!P2 BRA `(.L_x_16554) ;  /* 0x000000000004a947 */ /* 0x000fec0003800000 */
[----:B-1----:R0:W-:Y:S02]  /*5800*/  REDG.E.ADD.F32.FTZ.RN.STRONG.GPU desc[UR16][R2.64+0x600], R151 ;  /* 0x00060097020079a6 */ /* 0x0021e4000c12f310 */
.L_x_16554:
[----:B------:R-:W-:Y:S05]  /*5810*/  BSYNC.RECONVERGENT B0 ;  /* 0x0000000000007941 */ /* 0x000fea0003800200 */
.L_x_16553:
[-C--:B------:R-:W-:Y:S01]  /*5820*/  FFMA.FTZ R154, R158, R5.reuse, -R13 ;  /* 0x000000059e9a7223 */ /* 0x080fe2000001080d */
[----:B------:R-:W-:Y:S01]  /*5830*/  BSSY.RECONVERGENT B0, `(.L_x_16555) ;  /* 0x0000005000007945 */ /* 0x000fe20003800200 */
[----:B------:R0:W0:Y:S01]  /*5840*/  LDS R13, [R52+0xaa0] ;  /* 0x000aa000340d7984 */ /* 0x0000220000000800 */
[----:B------:R-:W-:Y:S02]  /*5850*/  FMUL.FTZ R5, R157, R5 ;  /* 0x000000059d057220 */ /* 0x000fe40000410000 */
[----:B------:R-:W-:Y:S05]  /*5860*/  @!P3 BRA `(.L_x_16556) ;  /* 0x000000000004b947 */ /* 0x000fea0003800000 */
[----:B0-----:R0:W-:Y:S02]  /*5870*/  REDG.E.ADD.F32.FTZ.RN.STRONG.GPU desc[UR16][R2.64+0x680], R13 ;  /* 0x0006800d020079a6 */ /* 0x0011e4000c12f310 */
.L_x_16556:
[----:B------:R-:W-:Y:S05]  /*5880*/  BSYNC.RECONVERGENT B0 ;  /* 0x0000000000007941 */ /* 0x000fea0003800200 */
.L_x_16555:
[----:B0-----:R0:W0:Y:S01]  /*5890*/  LDS R13, [R51+0xb20] ;  /* 0x000b2000330d7984 */ /* 0x0010220000000800 */
[----:B------:R-:W-:Y:S01]  /*58a0*/  BSSY.RECONVERGENT B0, `(.L_x_16557) ;  /* 0x0000004000007945 */ /* 0x000fe20003800200 */
[----:B------:R-:W-:-:S03]  /*58b0*/  FFMA.FTZ R5, R158, R12, R5 ;  /* 0x0000000c9e057223 */ /* 0x000fc60000010005 */
[----:B------:R-:W-:Y:S05]  /*58c0*/  @!P4 BRA `(.L_x_16558) ;  /* 0x000000000004c947 */ /* 0x000fea0003800000 */
[----:B0-----:R0:W-:Y:S02]  /*58d0*/  REDG.E.ADD.F32.FTZ.RN.STRONG.GPU desc[UR16][R2.64+0x700], R13 ;  /* 0x0007000d020079a6 */ /* 0x0011e4000c12f310 */
.L_x_16558:
[----:B------:R-:W-:Y:S05]  /*58e0*/  BSYNC.RECONVERGENT B0 ;  /* 0x0000000000007941 */ /* 0x000fea0003800200 */
.L_x_16557:
[----:B------:R-:W-:Y:S01]  /*58f0*/  FADD.FTZ R4, R4, R5 ;  /* 0x0000000504047221 */ /* 0x000fe20000010000 */
[----:B------:R-:W-:Y:S01]  /*5900*/  FADD.FTZ R5, R7, R154 ;  /* 0x0000009a07057221 */ /* 0x000fe20000010000 */
[----:B------:R-:W-:Y:S01]  /*5910*/  BSSY.RECONVERGENT B0, `(.L_x_16559) ;  /* 0x0000005000007945 */ /* 0x000fe20003800200 */
[----:B------:R0:W0:Y:S01]  /*5920*/  LDS R7, [R50+0xba0] ;  /* 0x000ba00032077984 */ /* 0x0000220000000800 */
[----:B------:R-:W-:Y:S02]  /*5930*/  FFMA.FTZ R6, R127, R153, R8 ;  /* 0x000000997f067223 */ /* 0x000fe40000010008 */
[----:B------:R-:W-:Y:S05]  /*5940*/  @!P5 BRA `(.L_x_16560) ;  /* 0x000000000004d947 */ /* 0x000fea0003800000 */
[----:B0-----:R0:W-:Y:S02]  /*5950*/  REDG.E.ADD.F32.FTZ.RN.STRONG.GPU desc[UR16][R2.64+0x780], R7 ;  /* 0x00078007020079a6 */ /* 0x0011e4000c12f310 */
.L_x_16560:
[----:B------:R-:W-:Y:S05]  /*5960*/  BSYNC.RECONVERGENT B0 ;  /* 0x0000000000007941 */ /* 0x000fea0003800200 */
.L_x_16559:
        /* <DEDUP_REMOVED lines=9> */
[----:B------:R-:W5:Y:S01]  /*5a00*/  SHFL.DOWN PT, R13, R6, 0x1, 0x1f ;  /* 0x08201f00060d7f89 */ /* 0x000f6200000e0000 */
[----:B------:R-:W-:Y:S01]  /*5a10*/  FADD.FTZ R113, R152, R113 ;  /* 0x0000007198717221 */ /* 0x000fe20000010000 */
[----:B------:R-:W-:Y:S01]  /*5a20*/  FADD.FTZ R111, R147, R111 ;  /* 0x0000006f936f7221 */ /* 0x000fe20000010000 */
[----:B------:R-:W-:Y:S01]  /*5a30*/  FADD.FTZ R112, R150, R112 ;  /* 0x0000007096707221 */ /* 0x000fe20000010000 */
[----:B------:R-:W3:Y:S02]  /*5a40*/  SHFL.DOWN PT, R8, R7, 0x1, 0x1f ;  /* 0x08201f0007087f89 */ /* 0x000ee400000e0000 */
[----:B0-----:R-:W-:Y:S01]  /*5a50*/  @!P1 FADD.FTZ R4, R4, R3 ;  /* 0x0000000304049221 */ /* 0x001fe20000010000 */
[----:B------:R-:W-:Y:S01]  /*5a60*/  FMUL.FTZ R3, R45, R160 ;  /* 0x000000a02d037220 */ /* 0x000fe20000410000 */
[----:B--2---:R-:W-:-:S03]  /*5a70*/  @!P1 FADD.FTZ R5, R5, R2 ;  /* 0x0000000205059221 */ /* 0x004fc60000010000 */
[----:B-1----:R-:W0:Y:S01]  /*5a80*/  SHFL.DOWN PT, R151, R4, 0x2, 0x1f ;  /* 0x08401f0004977f89 */ /* 0x002e2200000e0000 */
[-C--:B------:R-:W-:Y:S01]  /*5a90*/  FFMA.FTZ R3, R44, R184.reuse, R3 ;  /* 0x000000b82c037223 */ /* 0x080fe20000010003 */
[----:B-----5:R-:W-:Y:S02]  /*5aa0*/  @!P1 FADD.FTZ R6, R6, R13 ;  /* 0x0000000d06069221 */ /* 0x020fe40000010000 */
[----:B------:R-:W1:Y:S01]  /*5ab0*/  SHFL.DOWN PT, R2, R5, 0x2, 0x1f ;  /* 0x08401f0005027f89 */ /* 0x000e6200000e0000 */
[----:B------:R-:W-:Y:S01]  /*5ac0*/  FMUL.FTZ R13, R45, R184 ;  /* 0x000000b82d0d7220 */ /* 0x000fe20000410000 */
[----:B------:R-:W-:Y:S01]  /*5ad0*/  FMUL.FTZ R158, R158, R3 ;  /* 0x000000039e9e7220 */ /* 0x000fe20000410000 */
[----:B---3--:R-:W-:Y:S01]  /*5ae0*/  @!P1 FADD.FTZ R7, R7, R8 ;  /* 0x0000000807079221 */ /* 0x008fe20000010000 */
[----:B------:R-:W2:Y:S01]  /*5af0*/  SHFL.DOWN PT, R153, R6, 0x2, 0x1f ;  /* 0x08401f0006997f89 */ /* 0x000ea200000e0000 */
[----:B------:R-:W-:Y:S01]  /*5b00*/  ISETP.GT.AND P1, PT, R95, 0x1d, PT ;  /* 0x0000001d5f00780c */ /* 0x000fe20003f24270 */
[C---:B------:R-:W-:Y:S01]  /*5b10*/  FFMA.FTZ R160, R44.reuse, R160, -R13 ;  /* 0x000000a02ca07223 */ /* 0x040fe2000001080d */
[----:B------:R-:W-:Y:S01]  /*5b20*/  FMUL.FTZ R3, R45, R9 ;  /* 0x000000092d037220 */ /* 0x000fe20000410000 */
[----:B------:R-:W3:Y:S02]  /*5b30*/  SHFL.DOWN PT, R10, R7, 0x2, 0x1f ;  /* 0x08401f00070a7f89 */ /* 0x000ee400000e0000 */
[----:B------:R-:W-:Y:S01]  /*5b40*/  FFMA.FTZ R157, R157, R160, R158 ;  /* 0x000000a09d9d7223 */ /* 0x000fe2000001009e */
[-C--:B------:R-:W-:Y:S01]  /*5b50*/  FFMA.FTZ R8, R44, R183.reuse, -R3 ;  /* 0x000000b72c087223 */ /* 0x080fe20000010803 */
[C---:B------:R-:W-:Y:S01]  /*5b60*/  FMUL.FTZ R183, R45.reuse, R183 ;  /* 0x000000b72db77220 */ /* 0x040fe20000410000 */
[----:B------:R-:W-:Y:S01]  /*5b70*/  FMUL.FTZ R3, R45, R181 ;  /* 0x000000b52d037220 */ /* 0x000fe20000410000 */
[----:B------:R-:W-:-:S04]  /*5b80*/  FFMA.FTZ R157, R100, R184, R157 ;  /* 0x000000b8649d7223 */ /* 0x000fc8000001009d */
[----:B------:R-:W-:Y:S01]  /*5b90*/  FADD.FTZ R108, R157, R108 ;  /* 0x0000006c9d6c7221 */ /* 0x000fe20000010000 */
[----:B0-----:R-:W-:Y:S01]  /*5ba0*/  @!P1 FADD.FTZ R4, R4, R151 ;  /* 0x0000009704049221 */ /* 0x001fe20000010000 */
[----:B-1----:R-:W-:-:S04]  /*5bb0*/  @!P1 FADD.FTZ R5, R5, R2 ;  /* 0x0000000205059221 */ /* 0x002fc80000010000 */
[----:B------:R-:W0:Y:S01]  /*5bc0*/  SHFL.DOWN PT, R13, R4, 0x4, 0x1f ;  /* 0x08801f00040d7f89 */ /* 0x000e2200000e0000 */
[-C--:B------:R-:W-:Y:S01]  /*5bd0*/  FFMA.FTZ R2, R44, R9.reuse, R183 ;  /* 0x000000092c027223 */ /* 0x080fe200000100b7 */
[----:B--2---:R-:W-:Y:S02]  /*5be0*/  @!P1 FADD.FTZ R6, R6, R153 ;  /* 0x0000009906069221 */ /* 0x004fe40000010000 */
[----:B------:R-:W1:Y:S01]  /*5bf0*/  SHFL.DOWN PT, R12, R5, 0x4, 0x1f ;  /* 0x08801f00050c7f89 */ /* 0x000e6200000e0000 */
[----:B------:R-:W-:Y:S01]  /*5c00*/  FMUL.FTZ R2, R195, R2 ;  /* 0x00000002c3027220 */ /* 0x000fe20000410000 */
[----:B---3--:R-:W-:Y:S02]  /*5c10*/  @!P1 FADD.FTZ R7, R7, R10 ;  /* 0x0000000a07079221 */ /* 0x008fe40000010000 */
[----:B------:R-:W2:Y:S01]  /*5c20*/  SHFL.DOWN PT, R151, R6, 0x4, 0x1f ;  /* 0x08801f0006977f89 */ /* 0x000ea200000e0000 */
[----:B------:R-:W-:Y:S01]  /*5c30*/  ISETP.GT.AND P1, PT, R95, 0x1b, PT ;  /* 0x0000001b5f00780c */ /* 0x000fe20003f24270 */
[----:B------:R-:W-:Y:S01]  /*5c40*/  FFMA.FTZ R11, R11, R8, R2 ;  /* 0x000000080b0b7223 */ /* 0x000fe20000010002 */
[CC--:B------:R-:W-:Y:S01]  /*5c50*/  FMUL.FTZ R8, R45.reuse, R180.reuse ;  /* 0x000000b42d087220 */ /* 0x0c0fe20000410000 */
[----:B------:R-:W3:Y:S01]  /*5c60*/  SHFL.DOWN PT, R154, R7, 0x4, 0x1f ;  /* 0x08801f00079a7f89 */ /* 0x000ee200000e0000 */
[----:B------:R-:W-:Y:S01]  /*5c70*/  FFMA.FTZ R2, R44, R180, R3 ;  /* 0x000000b42c027223 */ /* 0x000fe20000010003 */
[----:B------:R-:W-:Y:S01]  /*5c80*/  FFMA.FTZ R10, R98, R9, R11 ;  /* 0x00000009620a7223 */ /* 0x000fe2000001000b */
[----:B------:R-:W-:Y:S01]  /*5c90*/  FMUL.FTZ R3, R45, R176 ;  /* 0x000000b02d037220 */ /* 0x000fe20000410000 */
[----:B------:R-:W-:Y:S01]  /*5ca0*/  FFMA.FTZ R8, R44, R181, -R8 ;  /* 0x000000b52c087223 */ /* 0x000fe20000010808 */
[----:B------:R-:W-:Y:S01]  /*5cb0*/  FMUL.FTZ R2, R193, R2 ;  /* 0x00000002c1027220 */ /* 0x000fe20000410000 */
[----:B------:R-:W-:Y:S01]  /*5cc0*/  FADD.FTZ R107, R10, R107 ;  /* 0x0000006b0a6b7221 */ /* 0x000fe20000010000 */
[-C--:B------:R-:W-:Y:S01]  /*5cd0*/  FFMA.FTZ R9, R44, R46.reuse, -R3 ;  /* 0x0000002e2c097223 */ /* 0x080fe20000010803 */
[----:B------:R-:W-:Y:S01]  /*5ce0*/  FMUL.FTZ R3, R45, R46 ;  /* 0x0000002e2d037220 */ /* 0x000fe20000410000 */
[----:B------:R-:W-:Y:S01]  /*5cf0*/  FFMA.FTZ R2, R167, R8, R2 ;  /* 0x00000008a7027223 */ /* 0x000fe20000010002 */
[----:B------:R-:W-:Y:S01]  /*5d00*/  FMUL.FTZ R8, R45, R165 ;  /* 0x000000a52d087220 */ /* 0x000fe20000410000 */
[----:B0-----:R-:W-:-:S02]  /*5d10*/  @!P1 FADD.FTZ R4, R4, R13 ;  /* 0x0000000d04049221 */ /* 0x001fc40000010000 */
        /* <DEDUP_REMOVED lines=10> */
[C---:B------:R-:W-:Y:S01]  /*5dc0*/  FFMA.FTZ R171, R44.reuse, R171, -R3 ;  /* 0x000000ab2cab7223 */ /* 0x040fe20000010803 */
        /* <DEDUP_REMOVED lines=8> */
[CC--:B------:R-:W-:Y:S01]  /*5e50*/  FMUL.FTZ R3, R45.reuse, R47.reuse ;  /* 0x0000002f2d037220 */ /* 0x0c0fe20000410000 */
[----:B------:R-:W-:Y:S01]  /*5e60*/  FFMA.FTZ R12, R44, R47, -R8 ;  /* 0x0000002f2c0c7223 */ /* 0x000fe20000010808 */
[----:B------:R-:W-:Y:S01]  /*5e70*/  FADD.FTZ R105, R176, R105 ;  /* 0x00000069b0697221 */ /* 0x000fe20000010000 */
[----:B------:R-:W-:Y:S01]  /*5e80*/  FFMA.FTZ R174, R174, R171, R9 ;  /* 0x000000abaeae7223 */ /* 0x000fe20000010009 */
[----:B------:R-:W-:Y:S01]  /*5e90*/  FFMA.FTZ R2, R44, R165, R3 ;  /* 0x000000a52c027223 */ /* 0x000fe20000010003 */
[----:B------:R-:W-:-:S02]  /*5ea0*/  FMUL.FTZ R3, R45, R148 ;  /* 0x000000942d037220 */ /* 0x000fc40000410000 */
        /* <DEDUP_REMOVED lines=17> */
.L_x_16562:
[----:B------:R-:W-:Y:S05]  /*5fc0*/  BSYNC.RECONVERGENT B0 ;  /* 0x0000000000007941 */ /* 0x000fea0003800200 */
.L_x_16561:
[C---:B--2---:R-:W-:Y:S01]  /*5fd0*/  FMUL.FTZ R2, R45.reuse, R19 ;  /* 0x000000132d027220 */ /* 0x044fe20000410000 */
[CC--:B------:R-:W-:Y:S01]  /*5fe0*/  FFMA.FTZ R10, R44.reuse, R14.reuse, R3 ;  /* 0x0000000e2c0a7223 */ /* 0x0c0fe20000010003 */
[C---:B-1----:R-:W-:Y:S01]  /*5ff0*/  FMUL.FTZ R9, R45.reuse, R14 ;  /* 0x0000000e2d097220 */ /* 0x042fe20000410000 */
[-C--:B0-----:R-:W-:Y:S01]  /*6000*/  FMUL.FTZ R8, R45, R17.reuse ;  /* 0x000000112d087220 */ /* 0x081fe20000410000 */
        /* <DEDUP_REMOVED lines=31> */
.L_x_16564:
[----:B------:R-:W-:Y:S05]  /*6200*/  BSYNC.RECONVERGENT B0 ;  /* 0x0000000000007941 */ /* 0x000fea0003800200 */
.L_x_16563:
[----:B------:R-:W-:-:S04]  /*6210*/  UIADD3 UR4, UPT, UPT, UR4, 0x1, URZ ;  /* 0x0000000104047890 */ /* 0x000fc8000fffe0ff */
[----:B------:R-:W-:-:S09]  /*6220*/  UISETP.GE.AND UP0, UPT, UR4, UR8, UPT ;  /* 0x000000080400728c */ /* 0x000fd2000bf06270 */
[----:B------:R-:W-:Y:S05]  /*6230*/  BRA.U !UP0, `(.L_x_16565) ;  /* 0xffffffbd08787547 */ /* 0x000fea000b83ffff */
.L_x_16515:
[----:B------:R-:W-:Y:S01]  /*6240*/  BAR.SYNC.DEFER_BLOCKING 0x0 ;  /* 0x0000000000007b1d */ /* 0x000fe20000010000 */
[----:B0-----:R-:W-:Y:S01]  /*6250*/  F2FP.F16.F32.PACK_AB R7, R135, R138 ;  /* 0x0000008a8707723e */ /* 0x001fe200000000ff */
[----:B------:R-:W-:Y:S01]  /*6260*/  HFMA2 R17, -RZ, RZ, 0, 0 ;  /* 0x00000000ff117431 */ /* 0x000fe200000001ff */
[----:B------:R-:W-:Y:S02]  /*6270*/  F2FP.F16.F32.PACK_AB R6, R113, R114 ;  /* 0x000000727106723e */ /* 0x000fe400000000ff */
[----:B------:R-:W-:-:S03]  /*6280*/  F2FP.F16.F32.PACK_AB R5, R111, R112 ;  /* 0x000000706f05723e */ /* 0x000fc600000000ff */
[----:B------:R-:W0:Y:S01]  /*6290*/  LDC.64 R12, c[0x0][0x4f8] ;  /* 0x00013e00ff0c7b82 */ /* 0x000e220000000a00 */
[----:B------:R-:W-:Y:S01]  /*62a0*/  F2FP.F16.F32.PACK_AB R4, R109, R110 ;  /* 0x0000006e6d04723e */ /* 0x000fe200000000ff */
[----:B------:R-:W1:Y:S01]  /*62b0*/  LDCU.64 UR4, c[0x0][0x500] ;  /* 0x0000a000ff0477ac */ /* 0x000e620008000a00 */
[----:B------:R-:W-:Y:S02]  /*62c0*/  MOV R16, R20 ;  /* 0x0000001400107202 */ /* 0x000fe40000000f00 */
[----:B------:R-:W-:Y:S02]  /*62d0*/  IADD3 R72, P1, PT, R72, -0x400, RZ ;  /* 0xfffffc0048487810 */ /* 0x000fe40007f3e0ff */
[----:B------:R-:W-:Y:S01]  /*62e0*/  IADD3 R74, P2, PT, R74, -0x200, RZ ;  /* 0xfffffe004a4a7810 */ /* 0x000fe20007f5e0ff */
[----:B------:R-:W2:Y:S01]  /*62f0*/  LDC.64 R14, c[0x0][0x550] ;  /* 0x00015400ff0e7b82 */ /* 0x000ea20000000a00 */
[----:B------:R-:W-:Y:S02]  /*6300*/  IADD3 R76, P3, PT, R76, -0x200, RZ ;  /* 0xfffffe004c4c7810 */ /* 0x000fe40007f7e0ff */
[----:B------:R-:W-:-:S02]  /*6310*/  IADD3 R78, P4, PT, R78, -0x200, RZ ;  /* 0xfffffe004e4e7810 */ /* 0x000fc40007f9e0ff */
[----:B------:R-:W-:Y:S02]  /*6320*/  IADD3.X R71, PT, PT, R71, -0x1, RZ, P1, !PT ;  /* 0xffffffff47477810 */ /* 0x000fe40000ffe4ff */
[----:B------:R-:W-:Y:S01]  /*6330*/  IADD3.X R73, PT, PT, R73, -0x1, RZ, P2, !PT ;  /* 0xffffffff49497810 */ /* 0x000fe200017fe4ff */
[----:B------:R-:W5:Y:S01]  /*6340*/  LDC.64 R18, c[0x0][0x518] ;  /* 0x00014600ff127b82 */ /* 0x000f620000000a00 */
[----:B------:R-:W-:Y:S01]  /*6350*/  IADD3.X R75, PT, PT, R75, -0x1, RZ, P3, !PT ;  /* 0xffffffff4b4b7810 */ /* 0x000fe20001ffe4ff */
[----:B------:R2:W-:Y:S01]  /*6360*/  STS.128 [R88], R4 ;  /* 0x0000000458007388 */ /* 0x0005e20000000c00 */
[----:B------:R-:W-:-:S03]  /*6370*/  NOP ;  /* 0x0000000000007918 */ /* 0x000fc60000000000 */
[----:B---3--:R-:W3:Y:S01]  /*6380*/  LDS.128 R8, [R88] ;  /* 0x0000000058087984 */ /* 0x008ee20000000c00 */
[----:B0-----:R-:W-:Y:S01]  /*6390*/  IMAD.WIDE.U32 R2, R12, UR18, R16 ;  /* 0x000000120c027c25 */ /* 0x001fe2000f8e0010 */
[----:B------:R-:W-:Y:S01]  /*63a0*/  F2FP.F16.F32.PACK_AB R12, R102, R101 ;  /* 0x00000065660c723e */ /* 0x000fe200000000ff */
[----:B------:R-:W0:Y:S02]  /*63b0*/  LDC.64 R20, c[0x0][0x560] ;  /* 0x00015800ff147b82 */ /* 0x000e240000000a00 */
[----:B------:R-:W-:Y:S01]  /*63c0*/  FADD.FTZ R101, R82, R101 ;  /* 0x0000006552657221 */ /* 0x000fe20000010000 */
[----:B------:R-:W-:Y:S01]  /*63d0*/  IMAD R3, R13, UR18, R3 ;  /* 0x000000120d037c24 */ /* 0x000fe2000f8e0203 */
[----:B------:R-:W-:Y:S02]  /*63e0*/  F2FP.F16.F32.PACK_AB R13, R104, R103 ;  /* 0x00000067680d723e */ /* 0x000fe400000000ff */
[----:B------:R-:W-:Y:S01]  /*63f0*/  FADD.FTZ R102, R101, R102 ;  /* 0x0000006665667221 */ /* 0x000fe20000010000 */
[----:B-1----:R-:W-:Y:S01]  /*6400*/  IMAD.WIDE.U32 R2, R93, UR4, R2 ;  /* 0x000000045d027c25 */ /* 0x002fe2000f8e0002 */
[----:B------:R-:W-:-:S03]  /*6410*/  IADD3.X R77, PT, PT, R77, -0x1, RZ, P4, !PT ;  /* 0xffffffff4d4d7810 */ /* 0x000fc600027fe4ff */
[----:B------:R-:W-:Y:S01]  /*6420*/  FADD.FTZ R103, R102, R103 ;  /* 0x0000006766677221 */ /* 0x000fe20000010000 */
[----:B------:R-:W-:Y:S01]  /*6430*/  IMAD R0, R93, UR5, R3 ;  /* 0x000000055d007c24 */ /* 0x000fe2000f8e0203 */
[----:B--2---:R-:W-:Y:S01]  /*6440*/  LEA R4, P0, R2, R14, 0x1 ;  /* 0x0000000e02047211 */ /* 0x004fe200078008ff */
[----:B------:R-:W1:Y:S01]  /*6450*/  LDCU.64 UR4, c[0x0][0x520] ;  /* 0x0000a400ff0477ac */ /* 0x000e620008000a00 */
[----:B------:R-:W-:Y:S01]  /*6460*/  F2FP.F16.F32.PACK_AB R14, R106, R105 ;  /* 0x000000696a0e723e */ /* 0x000fe200000000ff */
[----:B-----5:R-:W-:Y:S01]  /*6470*/  IMAD.WIDE.U32 R16, R18, UR18, R16 ;  /* 0x0000001212107c25 */ /* 0x020fe2000f8e0010 */
[----:B------:R-:W-:-:S03]  /*6480*/  LEA.HI.X R5, R2, R15, R0, 0x1, P0 ;  /* 0x0000000f02057211 */ /* 0x000fc600000f0c00 */
[----:B------:R-:W-:Y:S01]  /*6490*/  FADD.FTZ R104, R103, R104 ;  /* 0x0000006867687221 */ /* 0x000fe20000010000 */
[----:B------:R-:W-:Y:S01]  /*64a0*/  F2FP.F16.F32.PACK_AB R15, R108, R107 ;  /* 0x0000006b6c0f723e */ /* 0x000fe200000000ff */
[----:B------:R-:W-:Y:S02]  /*64b0*/  IMAD R17, R19, UR18, R17 ;  /* 0x0000001213117c24 */ /* 0x000fe4000f8e0211 */
[----:B------:R-:W-:-:S04]  /*64c0*/  IMAD.WIDE.U32 R2, R67, 0x10, R4 ;  /* 0x0000001043027825 */ /* 0x000fc800078e0004 */
[----:B------:R-:W-:-:S04]  /*64d0*/  FADD.FTZ R105, R104, R105 ;  /* 0x0000006968697221 */ /* 0x000fc80000010000 */
[----:B------:R-:W-:-:S04]  /*64e0*/  FADD.FTZ R106, R105, R106 ;  /* 0x0000006a696a7221 */ /* 0x000fc80000010000 */
[----:B------:R-:W-:-:S04]  /*64f0*/  FADD.FTZ R107, R106, R107 ;  /* 0x0000006b6a6b7221 */ /* 0x000fc80000010000 */
[----:B------:R-:W-:Y:S01]  /*6500*/  FADD.FTZ R82, R107, R108 ;  /* 0x0000006c6b527221 */ /* 0x000fe20000010000 */
[----:B---3--:R1:W-:Y:S01]  /*6510*/  STG.E.128 desc[UR16][R2.64], R8 ;  /* 0x0000000802007986 */ /* 0x0083e2000c101d10 */
[----:B------:R-:W-:Y:S01]  /*6520*/  BAR.SYNC.DEFER_BLOCKING 0x0 ;  /* 0x0000000000007b1d */ /* 0x000fe20000010000 */
[----:B-1----:R-:W-:-:S04]  /*6530*/  IMAD.WIDE.U32 R2, R93, UR4, R16 ;  /* 0x000000045d027c25 */ /* 0x002fc8000f8e0010 */
[----:B------:R-:W-:Y:S01]  /*6540*/  IMAD R0, R93, UR5, R3 ;  /* 0x000000055d007c24 */ /* 0x000fe2000f8e0203 */
[----:B0-----:R-:W-:-:S04]  /*6550*/  LEA R8, P0, R2, R20, 0x1 ;  /* 0x0000001402087211 */ /* 0x001fc800078008ff */
        /* <DEDUP_REMOVED lines=9> */
.L_x_16513:
        /* <DEDUP_REMOVED lines=34> */
.L_x_16568:
[----:B------:R-:W-:Y:S05]  /*6810*/  BSYNC.RECONVERGENT B0 ;  /* 0x0000000000007941 */ /* 0x000fea0003800200 */
.L_x_16567:
        /* <DEDUP_REMOVED lines=26> */
.L_x_16570:
[----:B------:R-:W-:Y:S05]  /*69c0*/  BSYNC.RECONVERGENT B0 ;  /* 0x0000000000007941 */ /* 0x000fea0003800200 */
.L_x_16569:
[----:B------:R-:W-:Y:S05]  /*69d0*/  @P2 EXIT ;  /* 0x000000000000294d */ /* 0x000fea0003800000 */
[----:B------:R-:W2:Y:S01]  /*69e0*/  S2UR UR5, SR_CgaCtaId ;  /* 0x00000000000579c3 */ /* 0x000ea20000008800 */
[----:B------:R-:W-:Y:S01]  /*69f0*/  BSSY.RECONVERGENT B0, `(.L_x_16571) ;  /* 0x0000021000007945 */ /* 0x000fe20003800200 */
[----:B0-----:R-:W-:Y:S01]  /*6a00*/  MOV R11, R12 ;  /* 0x0000000c000b7202 */ /* 0x001fe20000000f00 */
[----:B------:R-:W-:Y:S01]  /*6a10*/  UMOV UR4, 0x400 ;  /* 0x0000040000047882 */ /* 0x000fe20000000000 */
[----:B------:R-:W0:Y:S01]  /*6a20*/  LDCU UR6, c[0x0][0x360] ;  /* 0x00006c00ff0677ac */ /* 0x000e220008000800 */
[----:B------:R-:W3:Y:S01]  /*6a30*/  LDCU.64 UR8, c[0x0][0x4b0] ;  /* 0x00009600ff0877ac */ /* 0x000ee20008000a00 */
[----:B------:R-:W0:Y:S01]  /*6a40*/  LDCU.64 UR10, c[0x0][0x4d0] ;  /* 0x00009a00ff0a77ac */ /* 0x000e220008000a00 */
[----:B------:R-:W0:Y:S01]  /*6a50*/  LDCU.128 UR12, c[0x0][0x530] ;  /* 0x0000a600ff0c77ac */ /* 0x000e220008000c00 */
[----:B--23--:R-:W-:-:S12]  /*6a60*/  ULEA UR4, UR5, UR4, 0x18 ;  /* 0x0000000405047291 */ /* 0x00cfd8000f8ec0ff */
.L_x_16572:
[----:B------:R-:W-:Y:S02]  /*6a70*/  LEA R0, R11, UR4, 0x3 ;  /* 0x000000040b007c11 */ /* 0x000fe4000f8e18ff */
[----:B-1-3--:R-:W-:Y:S02]  /*6a80*/  SHF.R.S32.HI R2, RZ, 0x1f, R11 ;  /* 0x0000001fff027819 */ /* 0x00afe4000001140b */
[----:B-----5:R-:W-:Y:S01]  /*6a90*/  MOV R84, R26 ;  /* 0x0000001a00547202 */ /* 0x020fe20000000f00 */
[----:B------:R-:W1:Y:S01]  /*6aa0*/  LDS.64 R12, [R0+0x31b0] ;  /* 0x0031b000000c7984 */ /* 0x000e620000000a00 */
[----:B------:R-:W-:Y:S01]  /*6ab0*/  MOV R86, R28 ;  /* 0x0000001c00567202 */ /* 0x000fe20000000f00 */
[C---:B------:R-:W-:Y:S02]  /*6ac0*/  IMAD R4, R2.reuse, UR8, RZ ;  /* 0x0000000802047c24 */ /* 0x040fe4000f8e02ff */
[----:B------:R-:W2:Y:S01]  /*6ad0*/  LDS.64 R14, [R0+0x39b0] ;  /* 0x0039b000000e7984 */ /* 0x000ea20000000a00 */
[----:B0-----:R-:W-:-:S02]  /*6ae0*/  IMAD R2, R2, UR10, RZ ;  /* 0x0000000a02027c24 */ /* 0x001fc4000f8e02ff */
        /* <DEDUP_REMOVED lines=18> */
.L_x_16571:
[----:B------:R-:W-:Y:S05]  /*6c10*/  EXIT ;  /* 0x000000000000794d */ /* 0x000fea0003800000 */
.L_x_16573:
        /* <DEDUP_REMOVED lines=14> */
.L_x_18780:


//--------------------- .text._Z25selective_scan_bwd_kernelI32Selective_Scan_bwd_kernel_traitsILi32ELi8ELb1ELb0ELb1ELb1ELb0EN3c104HalfENS1_7complexIfEEEEv12SSMParamsBwd --------------------------
	.section	.text._Z25selective_scan_bwd_kernelI32Selective_Scan_bwd_kernel_traitsILi32ELi8ELb1ELb0ELb1ELb1ELb0EN3c104HalfENS1_7complexIfEEEEv12SSMParamsBwd,"ax",@progbits
	.align	128
        .global         _Z25selective_scan_bwd_kernelI32Selective_Scan_bwd_kernel_traitsILi32ELi8ELb1ELb0ELb1ELb1ELb0EN3c104HalfENS1_7complexIfEEEEv12SSMParamsBwd
        .type           _Z25selective_scan_bwd_kernelI32Selective_Scan_bwd_kernel_traitsILi32ELi8ELb1ELb0ELb1ELb1ELb0EN3c104HalfENS1_7complexIfEEEEv12SSMParamsBwd,@function
        .size           _Z25selective_scan_bwd_kernelI32Selective_Scan_bwd_kernel_traitsILi32ELi8ELb1ELb0ELb1ELb1ELb0EN3c104HalfENS1_7complexIfEEEEv12SSMParamsBwd,(.L_x_18781 - _Z25selective_scan_bwd_kernelI32Selective_Scan_bwd_kernel_traitsILi32ELi8ELb1ELb0ELb1ELb1ELb0EN3c104HalfENS1_7complexIfEEEEv12SSMParamsBwd)
        .other          _Z25selective_scan_bwd_kernelI32Selective_Scan_bwd_kernel_traitsILi32ELi8ELb1ELb0ELb1ELb1ELb0EN3c104HalfENS1_7complexIfEEEEv12SSMParamsBwd,@"STO_CUDA_ENTRY STV_DEFAULT"
_Z25selective_scan_bwd_kernelI32Selective_Scan_bwd_kernel_traitsILi32ELi8ELb1ELb0ELb1ELb1ELb0EN3c104HalfENS1_7complexIfEEEEv12SSMParamsBwd:
.text._Z25selective_scan_bwd_kernelI32Selective_Scan_bwd_kernel_traitsILi32ELi8ELb1ELb0ELb1ELb1ELb0EN3c104HalfENS1_7complexIfEEEEv12SSMParamsBwd:
        /* <DEDUP_REMOVED lines=206> */
.L_x_16642:
[----:B------:R-:W-:Y:S01]  /*0ce0*/  BAR.SYNC.DEFER_BLOCKING 0x0 ;  /* 0x0000000000007b1d */ /* 0x000fe20000010000 */
[----:B0-----:R-:W-:-:S05]  /*0cf0*/  IMAD.WIDE.U32 R2, R66, 0x10, R76 ;  /* 0x0000001042027825 */ /* 0x001fca00078e004c */
[----:B------:R-:W2:Y:S02]  /*0d00*/  LDG.E.128 R4, desc[UR16][R2.64] ;  /* 0x0000001002047981 */ /* 0x000ea4000c1e1d00 */
[----:B------:R-:W0:Y:S01]  /*0d10*/  S2UR UR5, SR_CgaCtaId ;  /* 0x00000000000579c3 */ /* 0x000e220000008800 */
[----:B------:R-:W-:Y:S01]  /*0d20*/  UMOV UR4, 0x400 ;  /* 0x0000040000047882 */ /* 0x000fe20000000000 */
[----:B------:R-:W-:Y:S01]  /*0d30*/  IMAD.WIDE.U32 R30, R66, 0x10, R74 ;  /* 0x00000010421e7825 */ /* 0x000fe200078e004a */
[----:B------:R-:W1:Y:S01]  /*0d40*/  S2R R101, SR_LANEID ;  /* 0x0000000000657919 */ /* 0x000e620000000000 */
[----:B0-----:R-:W-:-:S06]  /*0d50*/  ULEA UR4, UR5, UR4, 0x18 ;  /* 0x0000000405047291 */ /* 0x001fcc000f8ec0ff */
[----:B-1----:R-:W-:-:S05]  /*0d60*/  LEA R88, R101, UR4, 0x4 ;  /* 0x0000000465587c11 */ /* 0x002fca000f8e20ff */
[----:B--2---:R-:W-:Y:S01]  /*0d70*/  STS.128 [R88], R4 ;  /* 0x0000000458007388 */ /* 0x004fe20000000c00 */
[----:B------:R-:W-:-:S03]  /*0d80*/  NOP ;  /* 0x0000000000007918 */ /* 0x000fc60000000000 */
[----:B------:R-:W0:Y:S01]  /*0d90*/  LDS.128 R8, [R88] ;  /* 0x0000000058087984 */ /* 0x000e220000000c00 */
[----:B------:R-:W-:Y:S06]  /*0da0*/  BAR.SYNC.DEFER_BLOCKING 0x0 ;  /* 0x0000000000007b1d */ /* 0x000fec0000010000 */
[----:B------:R-:W2:Y:S01]  /*0db0*/  LDG.E.128 R16, desc[UR16][R30.64] ;  /* 0x000000101e107981 */ /* 0x000ea2000c1e1d00 */
[----:B------:R-:W-:-:S03]  /*0dc0*/  IMAD.WIDE.U32 R2, R66, 0x10, R72 ;  /* 0x0000001042027825 */ /* 0x000fc600078e0048 */
        /* <DEDUP_REMOVED lines=65> */
.L_x_16576:
[----:B------:R-:W-:Y:S05]  /*11e0*/  BSYNC.RECONVERGENT B0 ;  /* 0x0000000000007941 */ /* 0x000fea0003800200 */
.L_x_16575:
        /* <DEDUP_REMOVED lines=39> */
.L_x_16578:
[----:B------:R-:W-:Y:S05]  /*1460*/  BSYNC.RECONVERGENT B0 ;  /* 0x0000000000007941 */ /* 0x000fea0003800200 */
.L_x_16577:
        /* <DEDUP_REMOVED lines=45> */
.L_x_16580:
[----:B------:R-:W-:Y:S05]  /*1740*/  BSYNC.RECONVERGENT B0 ;  /* 0x0000000000007941 */ /* 0x000fea0003800200 */
.L_x_16579:
        /* <DEDUP_REMOVED lines=32> */
.L_x_16582:
[----:B------:R-:W-:Y:S05]  /*1950*/  BSYNC.RECONVERGENT B0 ;  /* 0x0000000000007941 */ /* 0x000fea0003800200 */
.L_x_16581:
        /* <DEDUP_REMOVED lines=32> */
.L_x_16584:
[----:B------:R-:W-:Y:S05]  /*1b60*/  BSYNC.RECONVERGENT B0 ;  /* 0x0000000000007941 */ /* 0x000fea0003800200 */
.L_x_16583:
        /* <DEDUP_REMOVED lines=32> */
.L_x_16586:
[----:B------:R-:W-:Y:S05]  /*1d70*/  BSYNC.RECONVERGENT B0 ;  /* 0x0000000000007941 */ /* 0x000fea0003800200 */
.L_x_16585:
        /* <DEDUP_REMOVED lines=32> */
.L_x_16588:
[----:B------:R-:W-:Y:S05]  /*1f80*/  BSYNC.RECONVERGENT B0 ;  /* 0x0000000000007941 */ /* 0x000fea0003800200 */
.L_x_16587:
        /* <DEDUP_REMOVED lines=32> */
.L_x_16590:
[----:B------:R-:W-:Y:S05]  /*2190*/  BSYNC.RECONVERGENT B0 ;  /* 0x0000000000007941 */ /* 0x000fea0003800200 */
.L_x_16589:
[----:B------:R-:W1:Y:S01]  /*21a0*/  LDCU UR4, c[0x0][0x38c] ;  /* 0x00007180ff0477ac */ /* 0x000e620008000800 */
[----:B------:R-:W-:Y:S01]  /*21b0*/  FFMA.FTZ R9, R5, R119, R10 ;  /* 0x0000007705097223 */ /* 0x000fe2000001000a */
[----:B------:R-:W-:Y:S01]  /*21c0*/  HFMA2 R90, -RZ, RZ, 0, 0 ;  /* 0x00000000ff5a7431 */ /* 0x000fe200000001ff */
[----:B------:R-:W-:Y:S02]  /*21d0*/  CS2R R96, SRZ ;  /* 0x0000000000607805 */ /* 0x000fe4000001ff00 */
[----:B------:R-:W-:Y:S01]  /*21e0*/  CS2R R94, SRZ ;  /* 0x00000000005e7805 */ /* 0x000fe2000001ff00 */
[----:B------:R-:W-:Y:S01]  /*21f0*/  FFMA.FTZ R9, R144, R117, R9 ;  /* 0x0000007590097223 */ /* 0x000fe20000010009 */
[----:B------:R-:W-:Y:S01]  /*2200*/  CS2R R92, SRZ ;  /* 0x00000000005c7805 */ /* 0x000fe2000001ff00 */
        /* <DEDUP_REMOVED lines=9> */
[C---:B------:R-:W-:Y:S01]  /*22a0*/  FMUL.FTZ R109, R7.reuse, R86 ;  /* 0x00000056076d7220 */ /* 0x040fe20000410000 */
[----:B------:R-:W-:Y:S01]  /*22b0*/  FFMA.FTZ R82, R7, R125, R82 ;  /* 0x0000007d07527223 */ /* 0x000fe20000010052 */
[----:B-1----:R-:W-:Y:S01]  /*22c0*/  UISETP.GE.AND UP0, UPT, UR4, 0x1, UPT ;  /* 0x000000010400788c */ /* 0x002fe2000bf06270 */
[----:B------:R-:W-:Y:S08]  /*22d0*/  BAR.SYNC.DEFER_BLOCKING 0x0 ;  /* 0x0000000000007b1d */ /* 0x000ff00000010000 */
[----:B------:R-:W-:Y:S05]  /*22e0*/  BRA.U !UP0, `(.L_x_16591) ;  /* 0x0000004508247547 */ /* 0x000fea000b800000 */
[----:B------:R-:W1:Y:S01]  /*22f0*/  LDC R141, c[0x0][0x388] ;  /* 0x0000e200ff8d7b82 */ /* 0x000e620000000800 */
[----:B------:R-:W-:Y:S01]  /*2300*/  FADD.FTZ R0, R3, R3 ;  /* 0x0000000303007221 */ /* 0x000fe20000010000 */
[----:B------:R-:W-:Y:S01]  /*2310*/  SHF.L.U32 R3, R98, 0x9, RZ ;  /* 0x0000000962037819 */ /* 0x000fe200000006ff */
[----:B------:R-:W-:Y:S01]  /*2320*/  FADD.FTZ R147, R4, R4 ;  /* 0x0000000404937221 */ /* 0x000fe20000010000 */
[----:B------:R-:W-:Y:S01]  /*2330*/  ISETP.NE.AND P0, PT, R69, 0x1, PT ;  /* 0x000000014500780c */ /* 0x000fe20003f05270 */
[----:B------:R-:W-:Y:S01]  /*2340*/  FADD.FTZ R146, R146, R146 ;  /* 0x0000009292927221 */ /* 0x000fe20000010000 */
[----:B------:R-:W-:Y:S01]  /*2350*/  SHF.L.U32 R127, R98, 0x8, RZ ;  /* 0x00000008627f7819 */ /* 0x000fe200000006ff */
[----:B------:R-:W-:Y:S01]  /*2360*/  FADD.FTZ R145, R5, R5 ;  /* 0x0000000505917221 */ /* 0x000fe20000010000 */
[----:B------:R-:W2:Y:S01]  /*2370*/  LDC.64 R40, c[0x0][0x440] ;  /* 0x00011000ff287b82 */ /* 0x000ea20000000a00 */
[----:B------:R-:W-:Y:S01]  /*2380*/  SHF.L.U32 R126, R69, 0x8, RZ ;  /* 0x00000008457e7819 */ /* 0x000fe200000006ff */
[----:B------:R-:W-:Y:S01]  /*2390*/  FADD.FTZ R144, R144, R144 ;  /* 0x0000009090907221 */ /* 0x000fe20000010000 */
[----:B------:R-:W-:Y:S01]  /*23a0*/  IADD3 R42, P1, PT, R3, R78, RZ ;  /* 0x0000004e032a7210 */ /* 0x000fe20007f3e0ff */
[----:B------:R-:W-:Y:S01]  /*23b0*/  FADD.FTZ R143, R6, R6 ;  /* 0x00000006068f7221 */ /* 0x000fe20000010000 */
[----:B------:R-:W-:Y:S01]  /*23c0*/  FADD.FTZ R142, R142, R142 ;  /* 0x0000008e8e8e7221 */ /* 0x000fe20000010000 */
[----:B------:R-:W-:Y:S01]  /*23d0*/  FADD.FTZ R140, R7, R7 ;  /* 0x00000007078c7221 */ /* 0x000fe20000010000 */
[----:B------:R-:W-:Y:S01]  /*23e0*/  IADD3 R139, PT, PT, R69, -0x2, RZ ;  /* 0xfffffffe458b7810 */ /* 0x000fe20007ffe0ff */
[----:B------:R-:W3:Y:S01]  /*23f0*/  LDC.64 R38, c[0x0][0x448] ;  /* 0x00011200ff267b82 */ /* 0x000ee20000000a00 */
[----:B------:R-:W-:Y:S01]  /*2400*/  LEA R138, R101, R88, 0x4 ;  /* 0x00000058658a7211 */ /* 0x000fe200078e20ff */
[----:B------:R-:W-:Y:S01]  /*2410*/  FMUL.FTZ R135, R111, R116 ;  /* 0x000000746f877220 */ /* 0x000fe20000410000 */
[----:B------:R-:W-:Y:S01]  /*2420*/  FMUL.FTZ R134, R115, R114 ;  /* 0x0000007273867220 */ /* 0x000fe20000410000 */
[----:B------:R-:W-:Y:S01]  /*2430*/  FMUL.FTZ R133, R113, R112 ;  /* 0x0000007071857220 */ /* 0x000fe20000410000 */
[----:B------:R-:W-:Y:S01]  /*2440*/  FMUL.FTZ R132, R119, R110 ;  /* 0x0000006e77847220 */ /* 0x000fe20000410000 */
[----:B------:R-:W-:Y:S01]  /*2450*/  FMUL.FTZ R131, R117, R108 ;  /* 0x0000006c75837220 */ /* 0x000fe20000410000 */
[----:B------:R-:W-:Y:S01]  /*2460*/  FMUL.FTZ R130, R123, R106 ;  /* 0x0000006a7b827220 */ /* 0x000fe20000410000 */
[----:B------:R-:W4:Y:S01]  /*2470*/  LDC.64 R136, c[0x0][0x3e0] ;  /* 0x0000f800ff887b82 */ /* 0x000f220000000a00 */
[----:B------:R-:W-:Y:S01]  /*2480*/  FMUL.FTZ R129, R121, R120 ;  /* 0x0000007879817220 */ /* 0x000fe20000410000 */
[----:B------:R-:W-:Y:S01]  /*2490*/  ISETP.EQ.AND P0, PT, R78, RZ, P0 ;  /* 0x000000ff4e00720c */ /* 0x000fe20000702270 */
[----:B------:R-:W-:Y:S01]  /*24a0*/  FMUL.FTZ R128, R125, R122 ;  /* 0x0000007a7d807220 */ /* 0x000fe20000410000 */
[----:B------:R-:W-:Y:S01]  /*24b0*/  MOV R99, RZ ;  /* 0x000000ff00637202 */ /* 0x000fe20000000f00 */
[----:B------:R-:W1:Y:S01]  /*24c0*/  LDCU UR7, c[0x0][0x394] ;  /* 0x00007280ff0777ac */ /* 0x000e620008000800 */
[----:B------:R-:W-:-:S02]  /*24d0*/  LOP3.LUT R127, R127, 0x100, RZ, 0xc0, !PT ;  /* 0x000001007f7f7812 */ /* 0x000fc400078ec0ff */
[----:B------:R-:W1:Y:S01]  /*24e0*/  LDC.64 R36, c[0x0][0x3c0] ;  /* 0x0000f000ff247b82 */ /* 0x000e620000000a00 */
[----:B------:R-:W-:Y:S01]  /*24f0*/  LOP3.LUT R126, R126, 0x100, RZ, 0xc0, !PT ;  /* 0x000001007e7e7812 */ /* 0x000fe200078ec0ff */
[----:B------:R-:W1:Y:S01]  /*2500*/  LDCU UR8, c[0x0][0x38c] ;  /* 0x00007180ff0877ac */ /* 0x000e620008000800 */
[C---:B------:R-:W-:Y:S02]  /*2510*/  IADD3 R124, PT, PT, R3.reuse, R78, RZ ;  /* 0x0000004e037c7210 */ /* 0x040fe40007ffe0ff */
[----:B------:R-:W-:Y:S01]  /*2520*/  LEA.HI.X.SX32 R43, R3, RZ, 0x1, P1 ;  /* 0x000000ff032b7211 */ /* 0x000fe200008f0eff */
[----:B------:R-:W-:Y:S02]  /*2530*/  UMOV UR4, URZ ;  /* 0x000000ff00047c82 */ /* 0x000fe40008000000 */
[----:B0-----:R-:W0:Y:S08]  /*2540*/  LDC.64 R34, c[0x0][0x3a8] ;  /* 0x0000ea00ff227b82 */ /* 0x001e300000000a00 */
[----:B------:R-:W0:Y:S02]  /*2550*/  LDC.64 R32, c[0x0][0x4f0] ;  /* 0x00013c00ff207b82 */ /* 0x000e240000000a00 */
.L_x_16641:
[----:B------:R-:W-:Y:S02]  /*2560*/  MOV R2, R22 ;  /* 0x0000001600027202 */ /* 0x000fe40000000f00 */
[----:B------:R-:W-:-:S03]  /*2570*/  MOV R3, R81 ;  /* 0x0000005100037202 */ /* 0x000fc60000000f00 */
[----:B0-----:R-:W-:-:S04]  /*2580*/  IMAD.WIDE.U32 R2, R34, UR4, R2 ;  /* 0x0000000422027c25 */ /* 0x001fc8000f8e0002 */
[----:B------:R-:W-:Y:S01]  /*2590*/  IMAD R3, R35, UR4, R3 ;  /* 0x0000000423037c24 */ /* 0x000fe2000f8e0203 */
[----:B--2---:R-:W-:-:S04]  /*25a0*/  LEA R44, P1, R2, R40, 0x3 ;  /* 0x00000028022c7211 */ /* 0x004fc800078218ff */
[----:B------:R-:W-:Y:S01]  /*25b0*/  LEA.HI.X R45, R2, R41, R3, 0x3, P1 ;  /* 0x00000029022d7211 */ /* 0x000fe200008f1c03 */
[----:B----4-:R-:W-:-:S05]  /*25c0*/  IMAD.WIDE.U32 R2, R136, UR4, RZ ;  /* 0x0000000488027c25 */ /* 0x010fca000f8e00ff */
[----:B------:R-:W2:Y:S01]  /*25d0*/  LDG.E.64 R44, desc[UR16][R44.64] ;  /* 0x000000102c2c7981 */ /* 0x000ea2000c1e1b00 */
        /* <DEDUP_REMOVED lines=8> */
[----:B-1----:R-:W-:-:S04]  /*2660*/  IMAD.WIDE.U32 R4, R36, UR4, R2 ;  /* 0x0000000424047c25 */ /* 0x002fc8000f8e0002 */
[----:B------:R-:W-:Y:S01]  /*2670*/  IMAD R5, R37, UR4, R5 ;  /* 0x0000000425057c24 */ /* 0x000fe2000f8e0205 */
[----:B---3--:R-:W-:-:S04]  /*2680*/  LEA R46, P1, R4, R38, 0x3 ;  /* 0x00000026042e7211 */ /* 0x008fc800078218ff */
[----:B------:R-:W-:-:S06]  /*2690*/  LEA.HI.X R47, R4, R39, R5, 0x3, P1 ;  /* 0x00000027042f7211 */ /* 0x000fcc00008f1c05 */
        /* <DEDUP_REMOVED lines=9> */
[C---:B------:R-:W-:Y:S02]  /*2730*/  FMUL.FTZ R5, R45.reuse, R110 ;  /* 0x0000006e2d057220 */ /* 0x040fe40000410000 */
[----:B------:R-:W-:Y:S01]  /*2740*/  FMUL.RZ R6, R4, 0.15915493667125701904 ;  /* 0x3e22f98304067820 */ /* 0x000fe2000040c000 */
[----:B------:R-:W-:Y:S01]  /*2750*/  FMUL.FTZ R4, R45, R112 ;  /* 0x000000702d047220 */ /* 0x000fe20000410000 */
[----:B------:R-:W-:Y:S01]  /*2760*/  FMUL.FTZ R2, R157, R114 ;  /* 0x000000729d027220 */ /* 0x000fe20000410000 */
[----:B------:R-:W-:Y:S01]  /*2770*/  FMUL.RZ R16, R5, 0.15915493667125701904 ;  /* 0x3e22f98305107820 */ /* 0x000fe2000040c000 */
[----:B------:R-:W-:Y:S01]  /*2780*/  MUFU.SIN R149, R6 ;  /* 0x0000000600957308 */ /* 0x000fe20000000400 */
[----:B------:R-:W-:Y:S01]  /*2790*/  FMUL.RZ R7, R4, 0.15915493667125701904 ;  /* 0x3e22f98304077820 */ /* 0x000fe2000040c000 */
[C---:B------:R-:W-:Y:S01]  /*27a0*/  FMUL.FTZ R4, R157.reuse, R112 ;  /* 0x000000709d047220 */ /* 0x040fe20000410000 */
[----:B------:R-:W-:-:S05]  /*27b0*/  FMUL.FTZ R5, R157, R110 ;  /* 0x0000006e9d057220 */ /* 0x000fca0000410000 */
[----:B------:R0:W1:Y:S01]  /*27c0*/  MUFU.EX2 R148, R2 ;  /* 0x0000000200947308 */ /* 0x0000620000000800 */
[----:B----4-:R-:W-:Y:S03]  /*27d0*/  STS.128 [R88], R8 ;  /* 0x0000000858007388 */ /* 0x010fe60000000c00 */
[----:B------:R2:W4:Y:S01]  /*27e0*/  MUFU.EX2 R150, R4 ;  /* 0x0000000400967308 */ /* 0x0005220000000800 */
[----:B-----5:R1:W-:Y:S03]  /*27f0*/  STS.128 [R88+0x200], R12 ;  /* 0x0002000c58007388 */ /* 0x0203e60000000c00 */
[----:B------:R5:W1:Y:S01]  /*2800*/  MUFU.COS R3, R6 ;  /* 0x0000000600037308 */ /* 0x000a620000000000 */
[C---:B0-----:R-:W-:Y:S01]  /*2810*/  FMUL.FTZ R2, R45.reuse, R108 ;  /* 0x0000006c2d027220 */ /* 0x041fe20000410000 */
[----:B--2---:R-:W-:-:S06]  /*2820*/  FMUL.FTZ R4, R45, R106 ;  /* 0x0000006a2d047220 */ /* 0x004fcc0000410000 */
[----:B------:R-:W4:Y:S01]  /*2830*/  MUFU.SIN R151, R7 ;  /* 0x0000000700977308 */ /* 0x000f220000000400 */
[----:B-----5:R-:W-:Y:S01]  /*2840*/  FMUL.RZ R6, R2, 0.15915493667125701904 ;  /* 0x3e22f98302067820 */ /* 0x020fe2000040c000 */
[----:B------:R-:W-:Y:S01]  /*2850*/  FMUL.RZ R17, R4, 0.15915493667125701904 ;  /* 0x3e22f98304117820 */ /* 0x000fe2000040c000 */
[C---:B------:R-:W-:Y:S01]  /*2860*/  FMUL.FTZ R4, R157.reuse, R106 ;  /* 0x0000006a9d047220 */ /* 0x040fe20000410000 */
[----:B------:R-:W-:-:S04]  /*2870*/  FMUL.FTZ R2, R157, R108 ;  /* 0x0000006c9d027220 */ /* 0x000fc80000410000 */
[----:B------:R0:W2:Y:S01]  /*2880*/  MUFU.COS R153, R7 ;  /* 0x0000000700997308 */ /* 0x0000a20000000000 */
[C---:B-1----:R-:W-:Y:S01]  /*2890*/  FMUL.FTZ R14, R148.reuse, R3 ;  /* 0x00000003940e7220 */ /* 0x042fe20000410000 */
[----:B------:R-:W-:Y:S01]  /*28a0*/  IADD3 R3, PT, PT, R127, UR4, RZ ;  /* 0x000000047f037c10 */ /* 0x000fe2000fffe0ff */
[----:B------:R-:W-:-:S03]  /*28b0*/  FMUL.FTZ R148, R148, R149 ;  /* 0x0000009594947220 */ /* 0x000fc60000410000 */
[----:B------:R-:W-:Y:S02]  /*28c0*/  SEL R8, R3, R68, !P1 ;  /* 0x0000004403087207 */ /* 0x000fe40004800000 */
[----:B------:R1:W5:Y:S01]  /*28d0*/  MUFU.EX2 R152, R5 ;  /* 0x0000000500987308 */ /* 0x0003620000000800 */
[C---:B0-----:R-:W-:Y:S01]  /*28e0*/  FMUL.FTZ R7, R157.reuse, R122 ;  /* 0x0000007a9d077220 */ /* 0x041fe20000410000 */
[----:B----4-:R-:W-:Y:S01]  /*28f0*/  FMUL.FTZ R149, R150, R151 ;  /* 0x0000009796957220 */ /* 0x010fe20000410000 */
[----:B------:R-:W-:Y:S01]  /*2900*/  LEA R8, R8, UR5, 0x3 ;  /* 0x0000000508087c11 */ /* 0x000fe2000f8e18ff */
[----:B------:R-:W-:Y:S01]  /*2910*/  MUFU.SIN R161, R6 ;  /* 0x0000000600a17308 */ /* 0x000fe20000000400 */
[----:B-1----:R-:W-:Y:S01]  /*2920*/  FMUL.FTZ R5, R157, R120 ;  /* 0x000000789d057220 */ /* 0x002fe20000410000 */
[----:B--2---:R-:W-:-:S06]  /*2930*/  FMUL.FTZ R15, R150, R153 ;  /* 0x00000099960f7220 */ /* 0x004fcc0000410000 */
[----:B------:R0:W-:Y:S08]  /*2940*/  MUFU.COS R163, R6 ;  /* 0x0000000600a37308 */ /* 0x0001f00000000000 */
[----:B------:R-:W5:Y:S01]  /*2950*/  MUFU.SIN R155, R16 ;  /* 0x00000010009b7308 */ /* 0x000f620000000400 */
[----:B0-----:R-:W-:-:S04]  /*2960*/  FMUL.FTZ R6, R45, R120 ;  /* 0x000000782d067220 */ /* 0x001fc80000410000 */
[----:B------:R-:W-:-:S03]  /*2970*/  FMUL.RZ R162, R6, 0.15915493667125701904 ;  /* 0x3e22f98306a27820 */ /* 0x000fc6000040c000 */
[----:B------:R-:W0:Y:S08]  /*2980*/  MUFU.COS R159, R16 ;  /* 0x00000010009f7308 */ /* 0x000e300000000000 */
[----:B------:R-:W1:Y:S01]  /*2990*/  MUFU.SIN R165, R17 ;  /* 0x0000001100a57308 */ /* 0x000e620000000400 */
[----:B-----5:R-:W-:-:S07]  /*29a0*/  FMUL.FTZ R151, R152, R155 ;  /* 0x0000009b98977220 */ /* 0x020fce0000410000 */
[----:B------:R2:W4:Y:S01]  /*29b0*/  MUFU.COS R167, R17 ;  /* 0x0000001100a77308 */ /* 0x0005220000000000 */
[----:B------:R-:W-:Y:S01]  /*29c0*/  NOP ;  /* 0x0000000000007918 */ /* 0x000fe20000000000 */
[----:B0-----:R-:W-:-:S06]  /*29d0*/  FMUL.FTZ R150, R152, R159 ;  /* 0x0000009f98967220 */ /* 0x001fcc0000410000 */
[----:B------:R-:W1:Y:S01]  /*29e0*/  MUFU.EX2 R156, R4 ;  /* 0x00000004009c7308 */ /* 0x000e620000000800 */
[----:B--2---:R-:W0:Y:S03]  /*29f0*/  LDS.128 R16, [R138] ;  /* 0x000000008a107984 */ /* 0x004e260000000c00 */
[----:B------:R-:W-:Y:S04]  /*2a00*/  MUFU.EX2 R158, R5 ;  /* 0x00000005009e7308 */ /* 0x000fe80000000800 */
[----:B------:R2:W-:Y:S04]  /*2a10*/  MUFU.EX2 R160, R7 ;  /* 0x0000000700a07308 */ /* 0x0005e80000000800 */
[----:B------:R5:W3:Y:S01]  /*2a20*/  MUFU.EX2 R154, R2 ;  /* 0x00000002009a7308 */ /* 0x000ae20000000800 */
[----:B-1----:R-:W-:-:S03]  /*2a30*/  FMUL.FTZ R155, R156, R165 ;  /* 0x000000a59c9b7220 */ /* 0x002fc60000410000 */
[----:B------:R-:W1:Y:S01]  /*2a40*/  MUFU.SIN R169, R162 ;  /* 0x000000a200a97308 */ /* 0x000e620000000400 */
[----:B--2---:R-:W2:Y:S01]  /*2a50*/  LDS.128 R4, [R138+0x10] ;  /* 0x000010008a047984 */ /* 0x004ea20000000c00 */
[----:B-----5:R-:W-:-:S06]  /*2a60*/  FMUL.FTZ R2, R45, R122 ;  /* 0x0000007a2d027220 */ /* 0x020fcc0000410000 */
[----:B------:R-:W5:Y:S01]  /*2a70*/  MUFU.COS R171, R162 ;  /* 0x000000a200ab7308 */ /* 0x000f620000000000 */
[----:B------:R-:W-:Y:S01]  /*2a80*/  FMUL.RZ R164, R2, 0.15915493667125701904 ;  /* 0x3e22f98302a47820 */ /* 0x000fe2000040c000 */
[-C--:B------:R-:W-:Y:S01]  /*2a90*/  FMUL.FTZ R2, R45, R116.reuse ;  /* 0x000000742d027220 */ /* 0x080fe20000410000 */
[C---:B---3--:R-:W-:Y:S01]  /*2aa0*/  FMUL.FTZ R152, R154.reuse, R163 ;  /* 0x000000a39a987220 */ /* 0x048fe20000410000 */
[----:B------:R-:W-:Y:S01]  /*2ab0*/  FMUL.FTZ R153, R154, R161 ;  /* 0x000000a19a997220 */ /* 0x000fe20000410000 */
[----:B----4-:R-:W-:Y:S01]  /*2ac0*/  FMUL.FTZ R154, R156, R167 ;  /* 0x000000a79c9a7220 */ /* 0x010fe20000410000 */
[----:B------:R-:W-:Y:S01]  /*2ad0*/  FMUL.RZ R10, R2, 0.15915493667125701904 ;  /* 0x3e22f983020a7820 */ /* 0x000fe2000040c000 */
[----:B------:R-:W-:Y:S01]  /*2ae0*/  FMUL.FTZ R2, R157, R116 ;  /* 0x000000749d027220 */ /* 0x000fe20000410000 */
[----:B------:R-:W3:Y:S01]  /*2af0*/  MUFU.SIN R173, R164 ;  /* 0x000000a400ad7308 */ /* 0x000ee20000000400 */
[----:B-1----:R-:W-:-:S07]  /*2b00*/  FMUL.FTZ R157, R158, R169 ;  /* 0x000000a99e9d7220 */ /* 0x002fce0000410000 */
[----:B------:R1:W4:Y:S01]  /*2b10*/  MUFU.COS R175, R164 ;  /* 0x000000a400af7308 */ /* 0x0003220000000000 */
[--C-:B0-----:R-:W-:Y:S02]  /*2b20*/  HADD2.F32 R178, -RZ, R16.reuse.H1_H1 ;  /* 0x30000010ffb27230 */ /* 0x101fe40000004100 */
[----:B-----5:R-:W-:Y:S01]  /*2b30*/  FMUL.FTZ R156, R158, R171 ;  /* 0x000000ab9e9c7220 */ /* 0x020fe20000410000 */
[----:B------:R-:W-:Y:S02]  /*2b40*/  HADD2.F32 R177, -RZ, R17.H1_H1 ;  /* 0x30000011ffb17230 */ /* 0x000fe40000004100 */
[----:B------:R-:W-:Y:S02]  /*2b50*/  HADD2.F32 R172, -RZ, R19.H1_H1 ;  /* 0x30000013ffac7230 */ /* 0x000fe40000004100 */
[----:B------:R-:W-:Y:S01]  /*2b60*/  HADD2.F32 R3, -RZ, R16.H0_H0 ;  /* 0x20000010ff037230 */ /* 0x000fe20000004100 */
[----:B------:R-:W-:Y:S01]  /*2b70*/  MUFU.SIN R11, R10 ;  /* 0x0000000a000b7308 */ /* 0x000fe20000000400 */
[----:B------:R-:W-:-:S02]  /*2b80*/  HADD2.F32 R174, -RZ, R17.H0_H0 ;  /* 0x20000011ffae7230 */ /* 0x000fc40000004100 */
[----:B---3--:R-:W-:Y:S01]  /*2b90*/  FMUL.FTZ R159, R160, R173 ;  /* 0x000000ada09f7220 */ /* 0x008fe20000410000 */
[--C-:B------:R-:W-:Y:S02]  /*2ba0*/  HADD2.F32 R173, -RZ, R18.reuse.H1_H1 ;  /* 0x30000012ffad7230 */ /* 0x100fe40000004100 */
[-C--:B------:R-:W-:Y:S01]  /*2bb0*/  FMUL.FTZ R162, R47, R172.reuse ;  /* 0x000000ac2fa27220 */ /* 0x080fe20000410000 */
[----:B------:R-:W-:Y:S02]  /*2bc0*/  HADD2.F32 R169, -RZ, R18.H0_H0 ;  /* 0x20000012ffa97230 */ /* 0x000fe40000004100 */
[----:B-1----:R-:W-:Y:S01]  /*2bd0*/  FMUL.FTZ R164, R46, R172 ;  /* 0x000000ac2ea47220 */ /* 0x002fe20000410000 */
[----:B------:R-:W-:Y:S01]  /*2be0*/  HADD2.F32 R171, -RZ, R19.H0_H0 ;  /* 0x20000013ffab7230 */ /* 0x000fe20000004100 */
[----:B------:R-:W0:Y:S01]  /*2bf0*/  MUFU.COS R9, R10 ;  /* 0x0000000a00097308 */ /* 0x000e220000000000 */
[----:B--2---:R-:W-:Y:S02]  /*2c00*/  HADD2.F32 R167, -RZ, R4.H1_H1 ;  /* 0x30000004ffa77230 */ /* 0x004fe40000004100 */
[----:B----4-:R-:W-:Y:S01]  /*2c10*/  FMUL.FTZ R158, R160, R175 ;  /* 0x000000afa09e7220 */ /* 0x010fe20000410000 */
[----:B------:R-:W-:-:S02]  /*2c20*/  HADD2.F32 R160, -RZ, R6.H1_H1 ;  /* 0x30000006ffa07230 */ /* 0x000fc40000004100 */
[C---:B------:R-:W-:Y:S01]  /*2c30*/  FMUL.FTZ R16, R46.reuse, R173 ;  /* 0x000000ad2e107220 */ /* 0x040fe20000410000 */
[----:B------:R-:W-:Y:S02]  /*2c40*/  HADD2.F32 R163, -RZ, R5.H1_H1 ;  /* 0x30000005ffa37230 */ /* 0x000fe40000004100 */
[C---:B------:R-:W-:Y:S01]  /*2c50*/  FMUL.FTZ R17, R47.reuse, R167 ;  /* 0x000000a72f117220 */ /* 0x040fe20000410000 */
[----:B------:R-:W-:Y:S01]  /*2c60*/  HADD2.F32 R13, -RZ, R7.H1_H1 ;  /* 0x30000007ff0d7230 */ /* 0x000fe20000004100 */
[----:B------:R-:W0:Y:S01]  /*2c70*/  MUFU.EX2 R2, R2 ;  /* 0x0000000200027308 */ /* 0x000e220000000800 */
[----:B------:R-:W-:Y:S02]  /*2c80*/  HADD2.F32 R166, -RZ, R4.H0_H0 ;  /* 0x20000004ffa67230 */ /* 0x000fe40000004100 */
[----:B------:R-:W-:Y:S01]  /*2c90*/  FMUL.FTZ R184, R46, R160 ;  /* 0x000000a02eb87220 */ /* 0x000fe20000410000 */
[----:B------:R-:W-:Y:S02]  /*2ca0*/  HADD2.F32 R18, -RZ, R6.H0_H0 ;  /* 0x20000006ff127230 */ /* 0x000fe40000004100 */
[----:B------:R-:W-:Y:S01]  /*2cb0*/  FMUL.FTZ R6, R47, R173 ;  /* 0x000000ad2f067220 */ /* 0x000fe20000410000 */
[----:B------:R-:W-:-:S02]  /*2cc0*/  HADD2.F32 R161, -RZ, R5.H0_H0 ;  /* 0x20000005ffa17230 */ /* 0x000fc40000004100 */
[C---:B------:R-:W-:Y:S01]  /*2cd0*/  FMUL.FTZ R5, R47.reuse, R178 ;  /* 0x000000b22f057220 */ /* 0x040fe20000410000 */
[----:B------:R-:W-:Y:S02]  /*2ce0*/  HADD2.F32 R12, -RZ, R7.H0_H0 ;  /* 0x20000007ff0c7230 */ /* 0x000fe40000004100 */
[C---:B------:R-:W-:Y:S01]  /*2cf0*/  FMUL.FTZ R4, R46.reuse, R177 ;  /* 0x000000b12e047220 */ /* 0x040fe20000410000 */
[CC--:B------:R-:W-:Y:S01]  /*2d00*/  FMUL.FTZ R176, R47.reuse, R163.reuse ;  /* 0x000000a32fb07220 */ /* 0x0c0fe20000410000 */
[C---:B------:R-:W-:Y:S01]  /*2d10*/  FMUL.FTZ R180, R46.reuse, R163 ;  /* 0x000000a32eb47220 */ /* 0x040fe20000410000 */
[C---:B------:R-:W-:Y:S01]  /*2d20*/  FMUL.FTZ R19, R47.reuse, R160 ;  /* 0x000000a02f137220 */ /* 0x040fe20000410000 */
[CC--:B------:R-:W-:Y:S01]  /*2d30*/  FMUL.FTZ R187, R47.reuse, R13.reuse ;  /* 0x0000000d2fbb7220 */ /* 0x0c0fe20000410000 */
[----:B------:R-:W-:Y:S01]  /*2d40*/  FMUL.FTZ R186, R46, R13 ;  /* 0x0000000d2eba7220 */ /* 0x000fe20000410000 */
[C---:B0-----:R-:W-:Y:S01]  /*2d50*/  FMUL.FTZ R10, R2.reuse, R9 ;  /* 0x00000009020a7220 */ /* 0x041fe20000410000 */
[----:B------:R-:W-:Y:S01]  /*2d60*/  FMUL.FTZ R11, R2, R11 ;  /* 0x0000000b020b7220 */ /* 0x000fe20000410000 */
[C---:B------:R-:W-:Y:S01]  /*2d70*/  FMUL.FTZ R2, R46.reuse, R178 ;  /* 0x000000b22e027220 */ /* 0x040fe20000410000 */
[C---:B------:R-:W-:Y:S01]  /*2d80*/  FMUL.FTZ R9, R47.reuse, R177 ;  /* 0x000000b12f097220 */ /* 0x040fe20000410000 */
[C---:B------:R-:W-:Y:S01]  /*2d90*/  FFMA.FTZ R185, R47.reuse, R18, R184 ;  /* 0x000000122fb97223 */ /* 0x040fe200000100b8 */
[CC--:B------:R-:W-:Y:S01]  /*2da0*/  FFMA.FTZ R5, R46.reuse, R3.reuse, -R5 ;  /* 0x000000032e057223 */ /* 0x0c0fe20000010805 */
[----:B------:R0:W-:Y:S01]  /*2db0*/  STS.64 [R8+0x10b0], R10 ;  /* 0x0010b00a08007388 */ /* 0x0001e20000000a00 */
[C---:B------:R-:W-:Y:S01]  /*2dc0*/  FFMA.FTZ R7, R47.reuse, R3, R2 ;  /* 0x000000032f077223 */ /* 0x040fe20000010002 */
[CC--:B------:R-:W-:Y:S01]  /*2dd0*/  FFMA.FTZ R2, R46.reuse, R174.reuse, -R9 ;  /* 0x000000ae2e027223 */ /* 0x0c0fe20000010809 */
[CC--:B------:R-:W-:Y:S01]  /*2de0*/  FFMA.FTZ R9, R46.reuse, R169.reuse, -R6 ;  /* 0x000000a92e097223 */ /* 0x0c0fe20000010806 */
[C---:B------:R-:W-:Y:S01]  /*2df0*/  FFMA.FTZ R4, R47.reuse, R174, R4 ;  /* 0x000000ae2f047223 */ /* 0x040fe20000010004 */
[C---:B------:R-:W-:Y:S01]  /*2e00*/  FFMA.FTZ R165, R47.reuse, R169, R16 ;  /* 0x000000a92fa57223 */ /* 0x040fe20000010010 */
[CC--:B------:R-:W-:Y:S01]  /*2e10*/  FFMA.FTZ R168, R46.reuse, R171.reuse, -R162 ;  /* 0x000000ab2ea87223 */ /* 0x0c0fe200000108a2 */
[C---:B------:R-:W-:Y:S01]  /*2e20*/  FFMA.FTZ R170, R47.reuse, R171, R164 ;  /* 0x000000ab2faa7223 */ /* 0x040fe200000100a4 */
[C---:B------:R-:W-:Y:S01]  /*2e30*/  FFMA.FTZ R175, R46.reuse, R166, -R17 ;  /* 0x000000a62eaf7223 */ /* 0x040fe20000010811 */
[CC--:B------:R-:W-:Y:S01]  /*2e40*/  FFMA.FTZ R6, R46.reuse, R161.reuse, -R176 ;  /* 0x000000a12e067223 */ /* 0x0c0fe200000108b0 */
[C---:B------:R-:W-:Y:S01]  /*2e50*/  FFMA.FTZ R180, R47.reuse, R161, R180 ;  /* 0x000000a12fb47223 */ /* 0x040fe200000100b4 */
[C---:B------:R-:W-:Y:S01]  /*2e60*/  FFMA.FTZ R181, R46.reuse, R18, -R19 ;  /* 0x000000122eb57223 */ /* 0x040fe20000010813 */
[C---:B0-----:R-:W-:Y:S01]  /*2e70*/  FMUL.FTZ R8, R46.reuse, R167 ;  /* 0x000000a72e087220 */ /* 0x041fe20000410000 */
[-C--:B------:R-:W-:Y:S01]  /*2e80*/  FFMA.FTZ R187, R46, R12.reuse, -R187 ;  /* 0x0000000c2ebb7223 */ /* 0x080fe200000108bb */
[C---:B------:R-:W-:Y:S01]  /*2e90*/  FFMA.FTZ R189, R47.reuse, R12, R186 ;  /* 0x0000000c2fbd7223 */ /* 0x040fe200000100ba */
[----:B------:R-:W-:Y:S01]  /*2ea0*/  FMUL.FTZ R184, R142, -R185 ;  /* 0x800000b98eb87220 */ /* 0x000fe20000410000 */
[----:B------:R-:W-:Y:S01]  /*2eb0*/  FFMA.FTZ R179, R47, R166, R8 ;  /* 0x000000a62fb37223 */ /* 0x000fe20000010008 */
[C---:B------:R-:W-:Y:S01]  /*2ec0*/  FMUL.FTZ R17, R0.reuse, R5 ;  /* 0x0000000500117220 */ /* 0x040fe20000410000 */
        /* <DEDUP_REMOVED lines=24> */
.L_x_16593:
[----:B------:R0:W1:Y:S02]  /*3050*/  LDS.64 R8, [R182+0x20b8] ;  /* 0x0020b800b6087984 */ /* 0x0000640000000a00 */
.L_x_16594:
[----:B------:R-:W-:Y:S05]  /*3060*/  BSYNC.RECONVERGENT B0 ;  /* 0x0000000000007941 */ /* 0x000fea0003800200 */
.L_x_16592:
        /* <DEDUP_REMOVED lines=14> */
[----:B--2---:R-:W-:-:S02]  /*3150*/  FMUL.FTZ R6, R10, R148 ;  /* 0x000000940a067220 */ /* 0x004fc40000410000 */
[C---:B------:R-:W-:Y:S01]  /*3160*/  FMUL.FTZ R190, R149.reuse, R188 ;  /* 0x000000bc95be7220 */ /* 0x040fe20000410000 */
[----:B------:R-:W-:Y:S01]  /*3170*/  FMUL.FTZ R187, R149, R2 ;  /* 0x0000000295bb7220 */ /* 0x000fe20000410000 */
[----:B------:R-:W-:Y:S02]  /*3180*/  FFMA.FTZ R6, R11, R14, R6 ;  /* 0x0000000e0b067223 */ /* 0x000fe40000010006 */
        /* <DEDUP_REMOVED lines=16> */
[----:B------:R-:W-:Y:S01]  /*3290*/  FFMA.FTZ R2, R10, R14, -R7 ;  /* 0x0000000e0a027223 */ /* 0x000fe20000010807 */
        /* <DEDUP_REMOVED lines=8> */
[----:B------:R-:W-:-:S02]  /*3320*/  FFMA.FTZ R191, R154, R187, -R190 ;  /* 0x000000bb9abf7223 */ /* 0x000fc400000108be */
[----:B------:R-:W-:Y:S01]  /*3330*/  FADD.FTZ R6, RZ, R189 ;  /* 0x000000bdff067221 */ /* 0x000fe20000010000 */
        /* <DEDUP_REMOVED lines=26> */
[----:B------:R-:W-:-:S02]  /*34e0*/  FADD.FTZ R6, R128, R191 ;  /* 0x000000bf80067221 */ /* 0x000fc40000010000 */
[----:B------:R-:W2:Y:S01]  /*34f0*/  SHFL.UP PT, R194, R2, 0x1, RZ ;  /* 0x0420000002c27989 */ /* 0x000ea200000e00ff */
[C---:B------:R-:W-:Y:S01]  /*3500*/  FFMA.FTZ R187, R156.reuse, R187, -R189 ;  /* 0x000000bb9cbb7223 */ /* 0x040fe200000108bd */
[----:B------:R-:W-:Y:S02]  /*3510*/  FFMA.FTZ R188, R156, R7, R188 ;  /* 0x000000079cbc7223 */ /* 0x000fe400000100bc */
        /* <DEDUP_REMOVED lines=14> */
[-C--:B0-----:R-:W-:Y:S01]  /*3600*/  FMUL.FTZ R192, R187, R190.reuse ;  /* 0x000000bebbc07220 */ /* 0x081fe20000410000 */
        /* <DEDUP_REMOVED lines=13> */
[-C--:B---3--:R-:W-:Y:S01]  /*36e0*/  FMUL.FTZ R192, R187, R190.reuse ;  /* 0x000000bebbc07220 */ /* 0x088fe20000410000 */
        /* <DEDUP_REMOVED lines=83> */
[----:B------:R-:W-:Y:S01]  /*3c20*/  FMUL.FTZ R189, R151, R200 ;  /* 0x000000c897bd7220 */ /* 0x000fe20000410000 */
[----:B------:R-:W-:Y:S01]  /*3c30*/  SHFL.UP PT, R6, R6, 0x1, RZ ;  /* 0x0420000006067989 */ /* 0x000fe200000e00ff */
[-C--:B------:R-:W-:Y:S01]  /*3c40*/  FMUL.FTZ R199, R153, R198.reuse ;  /* 0x000000c699c77220 */ /* 0x080fe20000410000 */
[----:B------:R-:W-:Y:S01]  /*3c50*/  FFMA.FTZ R193, R152, R198, R193 ;  /* 0x000000c698c17223 */ /* 0x000fe200000100c1 */
[-C--:B------:R-:W-:Y:S01]  /*3c60*/  FMUL.FTZ R191, R151, R197.reuse ;  /* 0x000000c597bf7220 */ /* 0x080fe20000410000 */
[----:B------:R-:W-:Y:S01]  /*3c70*/  SHFL.UP PT, R187, R187, 0x1, RZ ;  /* 0x04200000bbbb7989 */ /* 0x000fe200000e00ff */
[----:B------:R-:W-:Y:S01]  /*3c80*/  FFMA.FTZ R190, R150, R197, R189 ;  /* 0x000000c596be7223 */ /* 0x000fe200000100bd */
[----:B------:R-:W-:Y:S01]  /*3c90*/  FFMA.FTZ R199, R152, R195, -R199 ;  /* 0x000000c398c77223 */ /* 0x000fe200000108c7 */
[----:B------:R-:W-:Y:S01]  /*3ca0*/  FADD.FTZ R193, R168, R193 ;  /* 0x000000c1a8c17221 */ /* 0x000fe20000010000 */
[----:B------:R-:W-:Y:S01]  /*3cb0*/  SHFL.UP PT, R7, R7, 0x1, RZ ;  /* 0x0420000007077989 */ /* 0x000fe200000e00ff */
[----:B------:R-:W-:Y:S01]  /*3cc0*/  FFMA.FTZ R200, R150, R200, -R191 ;  /* 0x000000c896c87223 */ /* 0x000fe200000108bf */
[----:B------:R-:W-:Y:S01]  /*3cd0*/  FMUL.FTZ R194, R149, R190 ;  /* 0x000000be95c27220 */ /* 0x000fe20000410000 */
[----:B------:R-:W-:Y:S01]  /*3ce0*/  FADD.FTZ R199, R170, R199 ;  /* 0x000000c7aac77221 */ /* 0x000fe20000010000 */
[----:B----4-:R0:W1:Y:S01]  /*3cf0*/  SHFL.IDX PT, R188, R5, RZ, 0x1f ;  /* 0x00001fff05bc7589 */ /* 0x01006200000e0000 */
[----:B------:R-:W-:Y:S01]  /*3d00*/  FMUL.FTZ R192, R151, R193 ;  /* 0x000000c197c07220 */ /* 0x000fe20000410000 */
[-C--:B------:R-:W-:Y:S01]  /*3d10*/  FFMA.FTZ R191, R15, R200.reuse, -R194 ;  /* 0x000000c80fbf7223 */ /* 0x080fe200000108c2 */
[----:B------:R-:W-:Y:S01]  /*3d20*/  FMUL.FTZ R189, R149, R200 ;  /* 0x000000c895bd7220 */ /* 0x000fe20000410000 */
[----:B------:R-:W2:Y:S01]  /*3d30*/  SHFL.IDX PT, R4, R4, RZ, 0x1f ;  /* 0x00001fff04047589 */ /* 0x000ea200000e0000 */
[----:B------:R-:W-:-:S02]  /*3d40*/  FFMA.FTZ R196, R150, R199, -R192 ;  /* 0x000000c796c47223 */ /* 0x000fc400000108c0 */
[----:B------:R-:W-:Y:S01]  /*3d50*/  FFMA.FTZ R189, R15, R190, R189 ;  /* 0x000000be0fbd7223 */ /* 0x000fe200000100bd */
[----:B------:R-:W3:Y:S01]  /*3d60*/  SHFL.UP PT, R2, R2, 0x1, RZ ;  /* 0x0420000002027989 */ /* 0x000ee200000e00ff */
[----:B0-----:R-:W-:Y:S01]  /*3d70*/  FMUL.FTZ R5, R151, R199 ;  /* 0x000000c797057220 */ /* 0x001fe20000410000 */
[----:B------:R-:W-:Y:S01]  /*3d80*/  FADD.FTZ R196, R165, R196 ;  /* 0x000000c4a5c47221 */ /* 0x000fe20000010000 */
[----:B------:R-:W-:Y:S02]  /*3d90*/  FMUL.FTZ R198, R148, R189 ;  /* 0x000000bd94c67220 */ /* 0x000fe40000410000 */
[----:B------:R-:W-:Y:S01]  /*3da0*/  FFMA.FTZ R5, R150, R193, R5 ;  /* 0x000000c196057223 */ /* 0x000fe20000010005 */
[-C--:B------:R-:W-:Y:S01]  /*3db0*/  FMUL.FTZ R193, R148, R191.reuse ;  /* 0x000000bf94c17220 */ /* 0x080fe20000410000 */
[----:B------:R-:W-:-:S03]  /*3dc0*/  FFMA.FTZ R191, R14, R191, -R198 ;  /* 0x000000bf0ebf7223 */ /* 0x000fc600000108c6 */
[----:B------:R-:W-:Y:S01]  /*3dd0*/  FFMA.FTZ R190, R14, R189, R193 ;  /* 0x000000bd0ebe7223 */ /* 0x000fe200000100c1 */
[-C--:B-1----:R-:W-:Y:S01]  /*3de0*/  FMUL.FTZ R194, R187, R188.reuse ;  /* 0x000000bcbbc27220 */ /* 0x082fe20000410000 */
[----:B------:R-:W-:-:S03]  /*3df0*/  FMUL.FTZ R192, R7, R188 ;  /* 0x000000bc07c07220 */ /* 0x000fc60000410000 */
[-C--:B--2---:R-:W-:Y:S01]  /*3e00*/  FFMA.FTZ R7, R7, R4.reuse, R194 ;  /* 0x0000000407077223 */ /* 0x084fe200000100c2 */
[----:B------:R-:W-:Y:S01]  /*3e10*/  FFMA.FTZ R187, R187, R4, -R192 ;  /* 0x00000004bbbb7223 */ /* 0x000fe200000108c0 */
[----:B------:R-:W-:Y:S02]  /*3e20*/  FADD.FTZ R192, R164, R5 ;  /* 0x00000005a4c07221 */ /* 0x000fe40000010000 */
[----:B---3--:R-:W-:Y:S01]  /*3e30*/  @P1 FADD.FTZ R188, R2, R7 ;  /* 0x0000000702bc1221 */ /* 0x008fe20000010000 */
[----:B------:R-:W-:Y:S01]  /*3e40*/  @P1 FADD.FTZ R4, R6, R187 ;  /* 0x000000bb06041221 */ /* 0x000fe20000010000 */
        /* <DEDUP_REMOVED lines=53> */
[-C--:B------:R-:W-:Y:S01]  /*41a0*/  FMUL.FTZ R194, R172, R177.reuse ;  /* 0x000000b1acc27220 */ /* 0x080fe20000410000 */
[----:B------:R-:W-:Y:S01]  /*41b0*/  FFMA.FTZ R172, -R146, R4, R11 ;  /* 0x0000000492ac7223 */ /* 0x000fe2000001010b */
[----:B------:R-:W-:Y:S01]  /*41c0*/  FADD.FTZ R193, R16, R7 ;  /* 0x0000000710c17221 */ /* 0x000fe20000010000 */
[C---:B------:R-:W-:Y:S01]  /*41d0*/  FFMA.FTZ R11, R171.reuse, R177, -R2 ;  /* 0x000000b1ab0b7223 */ /* 0x040fe20000010802 */
[----:B------:R-:W-:Y:S01]  /*41e0*/  FFMA.FTZ R169, R171, R173, R194 ;  /* 0x000000adaba97223 */ /* 0x000fe200000100c2 */
        /* <DEDUP_REMOVED lines=16> */
.L_x_16596:
[----:B------:R-:W-:Y:S05]  /*42f0*/  BSYNC.RECONVERGENT B0 ;  /* 0x0000000000007941 */ /* 0x000fea0003800200 */
.L_x_16595:
[----:B------:R-:W-:Y:S01]  /*4300*/  ISETP.GE.AND P1, PT, R69, UR7, PT ;  /* 0x0000000745007c0c */ /* 0x000fe2000bf26270 */
[----:B------:R-:W-:Y:S01]  /*4310*/  HFMA2 R4, -RZ, RZ, 1.875, 0 ;  /* 0x3f800000ff047431 */ /* 0x000fe200000001ff */
[----:B---34-:R-:W-:Y:S02]  /*4320*/  CS2R R6, SRZ ;  /* 0x0000000000067805 */ /* 0x018fe4000001ff00 */
[----:B------:R-:W-:Y:S01]  /*4330*/  MOV R5, RZ ;  /* 0x000000ff00057202 */ /* 0x000fe20000000f00 */
[C---:B--2---:R-:W-:Y:S01]  /*4340*/  FMUL.FTZ R2, R153.reuse, R173 ;  /* 0x000000ad99027220 */ /* 0x044fe20000410000 */
        /* <DEDUP_REMOVED lines=8> */
[----:B-1----:R1:W2:Y:S01]  /*43d0*/  SHFL.DOWN PT, R194, R190, 0x2, 0x1f ;  /* 0x08401f00bec27f89 */ /* 0x0022a200000e0000 */
[----:B------:R-:W-:Y:S01]  /*43e0*/  FADD.FTZ R169, RZ, R3 ;  /* 0x00000003ffa97221 */ /* 0x000fe20000010000 */
[----:B------:R-:W-:Y:S01]  /*43f0*/  BSSY.RECONVERGENT B0, `(.L_x_16597) ;  /* 0x0000018000007945 */ /* 0x000fe20003800200 */
[CC--:B------:R-:W-:Y:S01]  /*4400*/  FMUL.FTZ R2, R167.reuse, R172.reuse ;  /* 0x000000aca7027220 */ /* 0x0c0fe20000410000 */
[----:B------:R1:W3:Y:S01]  /*4410*/  SHFL.DOWN PT, R197, R171, 0x2, 0x1f ;  /* 0x08401f00abc57f89 */ /* 0x0002e200000e0000 */
[-C--:B------:R-:W-:Y:S01]  /*4420*/  FMUL.FTZ R3, R167, R169.reuse ;  /* 0x000000a9a7037220 */ /* 0x080fe20000410000 */
[C---:B------:R-:W-:Y:S01]  /*4430*/  ISETP.GT.U32.AND P3, PT, R183.reuse, 0x1b, PT ;  /* 0x0000001bb700780c */ /* 0x040fe20003f64070 */
[C---:B------:R-:W-:Y:S01]  /*4440*/  FFMA.FTZ R167, R166.reuse, R169, R2 ;  /* 0x000000a9a6a77223 */ /* 0x040fe20000010002 */
[----:B------:R-:W4:Y:S01]  /*4450*/  @!P1 LDS.128 R4, [UR6+0x21b0] ;  /* 0x0021b006ff049984 */ /* 0x000f220008000c00 */
        /* <DEDUP_REMOVED lines=11> */
[CC--:B---3--:R-:W-:Y:S01]  /*4510*/  FFMA.FTZ R10, R190.reuse, R197.reuse, -R11 ;  /* 0x000000c5be0a7223 */ /* 0x0c8fe2000001080b */
[C---:B------:R-:W-:Y:S01]  /*4520*/  FFMA.FTZ R166, R191.reuse, R197, R166 ;  /* 0x000000c5bfa67223 */ /* 0x040fe200000100a6 */
[-C--:B-12---:R-:W-:Y:S01]  /*4530*/  FFMA.FTZ R190, R190, R194.reuse, -R3 ;  /* 0x000000c2bebe7223 */ /* 0x086fe20000010803 */
[----:B------:R-:W-:Y:S01]  /*4540*/  FFMA.FTZ R191, R191, R194, R2 ;  /* 0x000000c2bfbf7223 */ /* 0x000fe20000010002 */
[----:B------:R-:W-:Y:S01]  /*4550*/  FADD.FTZ R171, R171, R10 ;  /* 0x0000000aabab7221 */ /* 0x000fe20000010000 */
[----:B------:R-:W-:-:S07]  /*4560*/  FADD.FTZ R193, R193, R166 ;  /* 0x000000a6c1c17221 */ /* 0x000fce0000010000 */
.L_x_16598:
[----:B------:R-:W-:Y:S05]  /*4570*/  BSYNC.RECONVERGENT B0 ;  /* 0x0000000000007941 */ /* 0x000fea0003800200 */
.L_x_16597:
[----:B--2---:R2:W1:Y:S01]  /*4580*/  SHFL.DOWN PT, R194, R190, 0x4, 0x1f ;  /* 0x08801f00bec27f89 */ /* 0x00446200000e0000 */
[----:B------:R-:W-:Y:S03]  /*4590*/  BSSY.RECONVERGENT B0, `(.L_x_16599) ;  /* 0x000000f000007945 */ /* 0x000fe60003800200 */
[----:B0-----:R2:W0:Y:S04]  /*45a0*/  SHFL.DOWN PT, R2, R191, 0x4, 0x1f ;  /* 0x08801f00bf027f89 */ /* 0x00142800000e0000 */
[----:B---3--:R2:W3:Y:S04]  /*45b0*/  SHFL.DOWN PT, R197, R171, 0x4, 0x1f ;  /* 0x08801f00abc57f89 */ /* 0x0084e800000e0000 */
[----:B------:R2:W0:Y:S01]  /*45c0*/  SHFL.DOWN PT, R166, R193, 0x4, 0x1f ;  /* 0x08801f00c1a67f89 */ /* 0x00042200000e0000 */
[----:B------:R-:W-:Y:S05]  /*45d0*/  @P3 BRA `(.L_x_16600) ;  /* 0x0000000000283947 */ /* 0x000fea0003800000 */
        /* <DEDUP_REMOVED lines=10> */
.L_x_16600:
[----:B------:R-:W-:Y:S05]  /*4680*/  BSYNC.RECONVERGENT B0 ;  /* 0x0000000000007941 */ /* 0x000fea0003800200 */
.L_x_16599:
[----:B-1----:R1:W1:Y:S01]  /*4690*/  SHFL.DOWN PT, R194, R190, 0x8, 0x1f ;  /* 0x09001f00bec27f89 */ /* 0x00226200000e0000 */
[----:B------:R-:W-:Y:S03]  /*46a0*/  BSSY.RECONVERGENT B0, `(.L_x_16601) ;  /* 0x000000f000007945 */ /* 0x000fe60003800200 */
[----:B0-----:R0:W0:Y:S04]  /*46b0*/  SHFL.DOWN PT, R2, R191, 0x8, 0x1f ;  /* 0x09001f00bf027f89 */ /* 0x00102800000e0000 */
[----:B---3--:R3:W0:Y:S04]  /*46c0*/  SHFL.DOWN PT, R197, R171, 0x8, 0x1f ;  /* 0x09001f00abc57f89 */ /* 0x00862800000e0000 */
        /* <DEDUP_REMOVED lines=12> */
.L_x_16602:
[----:B------:R-:W-:Y:S05]  /*4790*/  BSYNC.RECONVERGENT B0 ;  /* 0x0000000000007941 */ /* 0x000fea0003800200 */
.L_x_16601:
        /* <DEDUP_REMOVED lines=16> */
.L_x_16604:
[----:B------:R-:W-:Y:S05]  /*48a0*/  BSYNC.RECONVERGENT B0 ;  /* 0x0000000000007941 */ /* 0x000fea0003800200 */
.L_x_16603:
[----:B------:R-:W-:Y:S01]  /*48b0*/  FFMA.FTZ R198, -R144, R167, R195 ;  /* 0x000000a790c67223 */ /* 0x000fe200000101c3 */
[----:B------:R-:W-:Y:S01]  /*48c0*/  SHFL.DOWN PT, R199, R190, 0x1, 0x1f ;  /* 0x08201f00bec77f89 */ /* 0x000fe200000e0000 */
[CC--:B------:R-:W-:Y:S01]  /*48d0*/  FMUL.FTZ R11, R155.reuse, R172.reuse ;  /* 0x000000ac9b0b7220 */ /* 0x0c0fe20000410000 */
[-C--:B------:R-:W-:Y:S01]  /*48e0*/  FMUL.FTZ R3, R155, R169.reuse ;  /* 0x000000a99b037220 */ /* 0x080fe20000410000 */
[----:B------:R-:W-:Y:S01]  /*48f0*/  ISETP.NE.AND P1, PT, R78, 0x1f, PT ;  /* 0x0000001f4e00780c */ /* 0x000fe20003f25270 */
[----:B----4-:R-:W4:Y:S01]  /*4900*/  SHFL.IDX PT, R195, R7, RZ, 0x1f ;  /* 0x00001fff07c37589 */ /* 0x010f2200000e0000 */
[C---:B0-----:R-:W-:Y:S01]  /*4910*/  FFMA.FTZ R166, R154.reuse, R169, R11 ;  /* 0x000000a99aa67223 */ /* 0x041fe2000001000b */
[----:B------:R-:W-:Y:S01]  /*4920*/  FFMA.FTZ R3, R154, R172, -R3 ;  /* 0x000000ac9a037223 */ /* 0x000fe20000010803 */
[----:B------:R-:W-:Y:S01]  /*4930*/  IMAD.WIDE.U32 R10, R32, UR4, R42 ;  /* 0x00000004200a7c25 */ /* 0x000fe2000f8e002a */
[----:B------:R-:W0:Y:S03]  /*4940*/  SHFL.DOWN PT, R201, R191, 0x1, 0x1f ;  /* 0x08201f00bfc97f89 */ /* 0x000e2600000e0000 */
[----:B------:R-:W-:Y:S01]  /*4950*/  FADD.FTZ R166, RZ, R166 ;  /* 0x000000a6ffa67221 */ /* 0x000fe20000010000 */
[----:B-1----:R-:W-:Y:S01]  /*4960*/  FADD.FTZ R194, R130, R3 ;  /* 0x0000000382c27221 */ /* 0x002fe20000010000 */
[----:B------:R-:W-:Y:S01]  /*4970*/  IMAD R3, R33, UR4, R11 ;  /* 0x0000000421037c24 */ /* 0x000fe2000f8e020b */
[----:B------:R-:W1:Y:S01]  /*4980*/  SHFL.IDX PT, R167, R6, RZ, 0x1f ;  /* 0x00001fff06a77589 */ /* 0x000e6200000e0000 */
        /* <DEDUP_REMOVED lines=8> */
[C---:B------:R-:W-:Y:S01]  /*4a10*/  FFMA.FTZ R197, R143.reuse, R200, R196 ;  /* 0x000000c88fc57223 */ /* 0x040fe200000100c4 */
[----:B------:R-:W-:Y:S01]  /*4a20*/  FFMA.FTZ R11, -R143, R11, R198 ;  /* 0x0000000b8f0b7223 */ /* 0x000fe200000101c6 */
[-C--:B------:R-:W-:Y:S01]  /*4a30*/  FMUL.FTZ R161, R157, R166.reuse ;  /* 0x000000a69da17220 */ /* 0x080fe20000410000 */
[----:B------:R-:W-:Y:S01]  /*4a40*/  LEA.HI.X R3, R10, R87, R3, 0x2, P2 ;  /* 0x000000570a037211 */ /* 0x000fe200010f1403 */
[C---:B------:R-:W-:Y:S01]  /*4a50*/  FFMA.FTZ R163, R156.reuse, R166, R163 ;  /* 0x000000a69ca37223 */ /* 0x040fe200000100a3 */
[----:B--2---:R-:W2:Y:S01]  /*4a60*/  SHFL.IDX PT, R191, R191, RZ, 0x1f ;  /* 0x00001fffbfbf7589 */ /* 0x004ea200000e0000 */
[----:B------:R-:W-:Y:S01]  /*4a70*/  FFMA.FTZ R10, R156, R194, -R161 ;  /* 0x000000c29c0a7223 */ /* 0x000fe200000108a1 */
[-C--:B----4-:R-:W-:Y:S01]  /*4a80*/  @P1 FMUL.FTZ R198, R199, R195.reuse ;  /* 0x000000c3c7c61220 */ /* 0x090fe20000410000 */
[----:B------:R-:W-:Y:S01]  /*4a90*/  FADD.FTZ R161, RZ, R163 ;  /* 0x000000a3ffa17221 */ /* 0x000fe20000010000 */
[----:B------:R-:W4:Y:S01]  /*4aa0*/  SHFL.IDX PT, R190, R190, RZ, 0x1f ;  /* 0x00001fffbebe7589 */ /* 0x000f2200000e0000 */
[----:B------:R-:W-:Y:S01]  /*4ab0*/  FADD.FTZ R163, R129, R10 ;  /* 0x0000000a81a37221 */ /* 0x000fe20000010000 */
[C---:B0-----:R-:W-:Y:S01]  /*4ac0*/  @P1 FMUL.FTZ R196, R201.reuse, R195 ;  /* 0x000000c3c9c41220 */ /* 0x041fe20000410000 */
[----:B------:R-:W-:Y:S01]  /*4ad0*/  ISETP.NE.AND P3, PT, R78, RZ, PT ;  /* 0x000000ff4e00720c */ /* 0x000fe20003f65270 */
[----:B---3--:R-:W0:Y:S01]  /*4ae0*/  SHFL.IDX PT, R193, R193, RZ, 0x1f ;  /* 0x00001fffc1c17589 */ /* 0x008e2200000e0000 */
[----:B------:R-:W-:Y:S01]  /*4af0*/  FMUL.FTZ R200, R46, R161 ;  /* 0x000000a12ec87220 */ /* 0x000fe20000410000 */
[-C--:B-1----:R-:W-:Y:S01]  /*4b00*/  @P1 FFMA.FTZ R198, R201, R167.reuse, R198 ;  /* 0x000000a7c9c61223 */ /* 0x082fe200000100c6 */
[----:B------:R-:W-:Y:S01]  /*4b10*/  @P1 FFMA.FTZ R196, R199, R167, -R196 ;  /* 0x000000a7c7c41223 */ /* 0x000fe200000108c4 */
[----:B------:R-:W-:Y:S01]  /*4b20*/  FMUL.FTZ R199, R160, R161 ;  /* 0x000000a1a0c77220 */ /* 0x000fe20000410000 */
[----:B------:R-:W-:Y:S01]  /*4b30*/  FFMA.FTZ R207, R47, R163, R200 ;  /* 0x000000a32fcf7223 */ /* 0x000fe200000100c8 */
[----:B-----5:R-:W-:Y:S01]  /*4b40*/  @P1 FADD.FTZ R195, R205, R198 ;  /* 0x000000c6cdc31221 */ /* 0x020fe20000010000 */
[----:B------:R-:W-:Y:S02]  /*4b50*/  BSSY.RECONVERGENT B0, `(.L_x_16605) ;  /* 0x00000d5000007945 */ /* 0x000fe40003800200 */
[----:B------:R-:W-:Y:S01]  /*4b60*/  FMUL.FTZ R207, R142, -R207 ;  /* 0x800000cf8ecf7220 */ /* 0x000fe20000410000 */
[----:B------:R-:W-:Y:S01]  /*4b70*/  @P1 FADD.FTZ R167, R203, R196 ;  /* 0x000000c4cba71221 */ /* 0x000fe20000010000 */
[----:B------:R-:W-:Y:S01]  /*4b80*/  FMUL.FTZ R196, R160, R163 ;  /* 0x000000a3a0c47220 */ /* 0x000fe20000410000 */
[----:B------:R-:W-:-:S02]  /*4b90*/  FMUL.FTZ R10, R195, R9 ;  /* 0x00000009c30a7220 */ /* 0x000fc40000410000 */
[C---:B------:R-:W-:Y:S01]  /*4ba0*/  FMUL.FTZ R160, R167.reuse, R9 ;  /* 0x00000009a7a07220 */ /* 0x040fe20000410000 */
[C---:B------:R-:W-:Y:S01]  /*4bb0*/  FFMA.FTZ R9, R18.reuse, R163, -R199 ;  /* 0x000000a312097223 */ /* 0x040fe200000108c7 */
[-C--:B------:R-:W-:Y:S01]  /*4bc0*/  FFMA.FTZ R10, R167, R8.reuse, R10 ;  /* 0x00000008a70a7223 */ /* 0x080fe2000001000a */
[----:B------:R-:W-:Y:S01]  /*4bd0*/  FFMA.FTZ R18, R18, R161, R196 ;  /* 0x000000a112127223 */ /* 0x000fe200000100c4 */
[----:B------:R-:W-:Y:S01]  /*4be0*/  FFMA.FTZ R167, R195, R8, -R160 ;  /* 0x00000008c3a77223 */ /* 0x000fe200000108a0 */
[----:B--2---:R-:W-:Y:S01]  /*4bf0*/  FMUL.FTZ R195, R191, R7 ;  /* 0x00000007bfc37220 */ /* 0x004fe20000410000 */
[----:B------:R1:W2:Y:S01]  /*4c00*/  SHFL.IDX PT, R8, R171, RZ, 0x1f ;  /* 0x00001fffab087589 */ /* 0x0002a200000e0000 */
[----:B------:R-:W-:Y:S01]  /*4c10*/  FFMA.FTZ R9, R142, R9, R197 ;  /* 0x000000098e097223 */ /* 0x000fe200000100c5 */
[----:B------:R-:W-:Y:S01]  /*4c20*/  FADD.FTZ R185, R185, R10 ;  /* 0x0000000ab9b97221 */ /* 0x000fe20000010000 */
[-C--:B----4-:R-:W-:Y:S01]  /*4c30*/  FFMA.FTZ R197, R190, R6.reuse, -R195 ;  /* 0x00000006bec57223 */ /* 0x090fe200000108c3 */
[C---:B------:R-:W-:Y:S01]  /*4c40*/  FMUL.FTZ R160, R191.reuse, R6 ;  /* 0x00000006bfa07220 */ /* 0x040fe20000410000 */
[C---:B------:R-:W-:Y:S01]  /*4c50*/  FMUL.FTZ R195, R191.reuse, R5 ;  /* 0x00000005bfc37220 */ /* 0x040fe20000410000 */
[----:B------:R-:W-:Y:S01]  /*4c60*/  FMUL.FTZ R10, R191, R4 ;  /* 0x00000004bf0a7220 */ /* 0x000fe20000410000 */
[C---:B------:R-:W-:Y:S01]  /*4c70*/  FMUL.FTZ R191, R159.reuse, R161 ;  /* 0x000000a19fbf7220 */ /* 0x040fe20000410000 */
[C---:B------:R-:W-:Y:S01]  /*4c80*/  FMUL.FTZ R6, R159.reuse, R163 ;  /* 0x000000a39f067220 */ /* 0x040fe20000410000 */
[----:B------:R-:W-:Y:S01]  /*4c90*/  FADD.FTZ R167, R186, R167 ;  /* 0x000000a7baa77221 */ /* 0x000fe20000010000 */
[----:B------:R-:W-:Y:S01]  /*4ca0*/  FMUL.FTZ R196, R159, R185 ;  /* 0x000000b99fc47220 */ /* 0x000fe20000410000 */
[C---:B-1----:R-:W-:Y:S01]  /*4cb0*/  FFMA.FTZ R171, R158.reuse, R163, -R191 ;  /* 0x000000a39eab7223 */ /* 0x042fe200000108bf */
[----:B------:R-:W-:Y:S01]  /*4cc0*/  FMUL.FTZ R191, R47, R187 ;  /* 0x000000bb2fbf7220 */ /* 0x000fe20000410000 */
[----:B------:R-:W-:Y:S01]  /*4cd0*/  FFMA.FTZ R198, R158, R161, R6 ;  /* 0x000000a19ec67223 */ /* 0x000fe20000010006 */
[----:B------:R-:W-:Y:S01]  /*4ce0*/  FMUL.FTZ R186, R159, R167 ;  /* 0x000000a79fba7220 */ /* 0x000fe20000410000 */
[----:B------:R-:W-:Y:S01]  /*4cf0*/  FFMA.FTZ R160, R190, R7, R160 ;  /* 0x00000007bea07223 */ /* 0x000fe200000100a0 */
[----:B------:R-:W-:Y:S01]  /*4d00*/  FFMA.FTZ R191, R46, R189, -R191 ;  /* 0x000000bd2ebf7223 */ /* 0x000fe200000108bf */
[C---:B------:R-:W-:Y:S01]  /*4d10*/  FFMA.FTZ R159, R158.reuse, R167, -R196 ;  /* 0x000000a79e9f7223 */ /* 0x040fe200000108c4 */
[----:B------:R-:W-:Y:S01]  /*4d20*/  FFMA.FTZ R186, R158, R185, R186 ;  /* 0x000000b99eba7223 */ /* 0x000fe200000100ba */
[----:B0-----:R-:W-:Y:S01]  /*4d30*/  FADD.FTZ R7, R193, R160 ;  /* 0x000000a0c1077221 */ /* 0x001fe20000010000 */
[----:B------:R-:W-:Y:S01]  /*4d40*/  FMUL.FTZ R158, R0, R191 ;  /* 0x000000bf009e7220 */ /* 0x000fe20000410000 */
[C---:B------:R-:W-:Y:S01]  /*4d50*/  FMUL.FTZ R191, R47.reuse, R174 ;  /* 0x000000ae2fbf7220 */ /* 0x040fe20000410000 */
[----:B------:R-:W-:Y:S01]  /*4d60*/  FADD.FTZ R159, R184, R159 ;  /* 0x0000009fb89f7221 */ /* 0x000fe20000010000 */
[----:B------:R-:W-:Y:S01]  /*4d70*/  FFMA.FTZ R5, R190, R5, R10 ;  /* 0x00000005be057223 */ /* 0x000fe2000001000a */
[----:B--2---:R-:W-:Y:S01]  /*4d80*/  FADD.FTZ R6, R8, R197 ;  /* 0x000000c508067221 */ /* 0x004fe20000010000 */
[C---:B------:R-:W-:Y:S01]  /*4d90*/  FMUL.FTZ R8, R46.reuse, R187 ;  /* 0x000000bb2e087220 */ /* 0x040fe20000410000 */
[C---:B------:R-:W-:Y:S01]  /*4da0*/  FFMA.FTZ R197, R46.reuse, R192, -R191 ;  /* 0x000000c02ec57223 */ /* 0x040fe200000108bf */
[----:B------:R-:W-:Y:S01]  /*4db0*/  FMUL.FTZ R191, R47, R173 ;  /* 0x000000ad2fbf7220 */ /* 0x000fe20000410000 */
[----:B------:R-:W-:Y:S01]  /*4dc0*/  FADD.FTZ R181, R181, R186 ;  /* 0x000000bab5b57221 */ /* 0x000fe20000010000 */
[C---:B------:R-:W-:Y:S01]  /*4dd0*/  FFMA.FTZ R193, R47.reuse, R189, R8 ;  /* 0x000000bd2fc17223 */ /* 0x040fe20000010008 */
[----:B------:R-:W-:Y:S01]  /*4de0*/  P2R R8, PR, RZ, 0x8 ;  /* 0x00000008ff087803 */ /* 0x000fe20000000000 */
[----:B------:R-:W-:Y:S01]  /*4df0*/  FMUL.FTZ R8, R46, R178 ;  /* 0x000000b22e087220 */ /* 0x000fe20000410000 */
[----:B------:R-:W-:Y:S01]  /*4e00*/  FFMA.FTZ R4, R190, R4, -R195 ;  /* 0x00000004be047223 */ /* 0x000fe200000108c3 */
[C---:B------:R-:W-:Y:S01]  /*4e10*/  FMUL.FTZ R10, R46.reuse, R174 ;  /* 0x000000ae2e0a7220 */ /* 0x040fe20000410000 */
[C---:B------:R-:W-:Y:S01]  /*4e20*/  FFMA.FTZ R186, R46.reuse, R177, -R191 ;  /* 0x000000b12eba7223 */ /* 0x040fe200000108bf */
[C---:B------:R-:W-:Y:S01]  /*4e30*/  FFMA.FTZ R184, R47.reuse, R188, R8 ;  /* 0x000000bc2fb87223 */ /* 0x040fe20000010008 */
[C---:B------:R-:W-:Y:S01]  /*4e40*/  FMUL.FTZ R8, R46.reuse, R173 ;  /* 0x000000ad2e087220 */ /* 0x040fe20000410000 */
[C---:B------:R-:W-:Y:S01]  /*4e50*/  FMUL.FTZ R195, R47.reuse, R178 ;  /* 0x000000b22fc37220 */ /* 0x040fe20000410000 */
[C---:B------:R-:W-:Y:S01]  /*4e60*/  FMUL.FTZ R191, R47.reuse, R166 ;  /* 0x000000a62fbf7220 */ /* 0x040fe20000410000 */
[C---:B------:R-:W-:Y:S01]  /*4e70*/  FFMA.FTZ R199, R47.reuse, R192, R10 ;  /* 0x000000c02fc77223 */ /* 0x040fe2000001000a */
[C---:B------:R-:W-:Y:S01]  /*4e80*/  FFMA.FTZ R190, R47.reuse, R177, R8 ;  /* 0x000000b12fbe7223 */ /* 0x040fe20000010008 */
[----:B------:R-:W-:Y:S01]  /*4e90*/  FADD.FTZ R8, RZ, R198 ;  /* 0x000000c6ff087221 */ /* 0x000fe20000010000 */
[C---:B------:R-:W-:Y:S01]  /*4ea0*/  FFMA.FTZ R160, R46.reuse, R188, -R195 ;  /* 0x000000bc2ea07223 */ /* 0x040fe200000108c3 */
[CC--:B------:R-:W-:Y:S01]  /*4eb0*/  FMUL.FTZ R10, R46.reuse, R169.reuse ;  /* 0x000000a92e0a7220 */ /* 0x0c0fe20000410000 */
[----:B------:R-:W-:Y:S01]  /*4ec0*/  FFMA.FTZ R196, R46, R194, -R191 ;  /* 0x000000c22ec47223 */ /* 0x000fe200000108bf */
[C---:B------:R-:W-:Y:S01]  /*4ed0*/  FMUL.FTZ R195, R47.reuse, R169 ;  /* 0x000000a92fc37220 */ /* 0x040fe20000410000 */
[C---:B------:R-:W-:Y:S01]  /*4ee0*/  FMUL.FTZ R191, R47.reuse, R161 ;  /* 0x000000a12fbf7220 */ /* 0x040fe20000410000 */
[----:B------:R-:W-:Y:S01]  /*4ef0*/  FADD.FTZ R171, R128, R171 ;  /* 0x000000ab80ab7221 */ /* 0x000fe20000010000 */
[C---:B------:R-:W-:Y:S01]  /*4f00*/  FMUL.FTZ R202, R47.reuse, R8 ;  /* 0x000000082fca7220 */ /* 0x040fe20000410000 */
[-C--:B------:R-:W-:Y:S01]  /*4f10*/  FFMA.FTZ R203, R47, R172.reuse, R10 ;  /* 0x000000ac2fcb7223 */ /* 0x080fe2000001000a */
[C---:B------:R-:W-:Y:S01]  /*4f20*/  FFMA.FTZ R201, R46.reuse, R172, -R195 ;  /* 0x000000ac2ec97223 */ /* 0x040fe200000108c3 */
[C---:B------:R-:W-:Y:S01]  /*4f30*/  FMUL.FTZ R10, R46.reuse, R166 ;  /* 0x000000a62e0a7220 */ /* 0x040fe20000410000 */
[C---:B------:R-:W-:Y:S01]  /*4f40*/  FFMA.FTZ R205, R46.reuse, R163, -R191 ;  /* 0x000000a32ecd7223 */ /* 0x040fe200000108bf */
[C---:B------:R-:W-:Y:S01]  /*4f50*/  FFMA.FTZ R209, R46.reuse, R171, -R202 ;  /* 0x000000ab2ed17223 */ /* 0x040fe200000108ca */
[----:B------:R-:W-:Y:S01]  /*4f60*/  FMUL.FTZ R46, R46, R8 ;  /* 0x000000082e2e7220 */ /* 0x000fe20000410000 */
[----:B------:R-:W-:Y:S01]  /*4f70*/  FMUL.FTZ R191, R157, R181 ;  /* 0x000000b59dbf7220 */ /* 0x000fe20000410000 */
[----:B------:R-:W-:Y:S01]  /*4f80*/  FFMA.FTZ R198, R47, R194, R10 ;  /* 0x000000c22fc67223 */ /* 0x000fe2000001000a */
[----:B------:R-:W-:Y:S01]  /*4f90*/  FMUL.FTZ R10, R157, R159 ;  /* 0x0000009f9d0a7220 */ /* 0x000fe20000410000 */
[----:B------:R-:W-:Y:S01]  /*4fa0*/  FFMA.FTZ R211, R47, R171, R46 ;  /* 0x000000ab2fd37223 */ /* 0x000fe2000001002e */
[C---:B------:R-:W-:Y:S01]  /*4fb0*/  FFMA.FTZ R47, R156.reuse, R159, -R191 ;  /* 0x0000009f9c2f7223 */ /* 0x040fe200000108bf */
[----:B------:R0:W-:Y:S01]  /*4fc0*/  @!P3 STS.128 [UR6+0x21b0], R4 ;  /* 0x0021b004ff00b988 */ /* 0x0001e20008000c06 */
[----:B------:R-:W-:Y:S01]  /*4fd0*/  FFMA.FTZ R10, R156, R181, R10 ;  /* 0x000000b59c0a7223 */ /* 0x000fe2000001000a */
[----:B------:R-:W-:Y:S01]  /*4fe0*/  FMUL.FTZ R193, R0, -R193 ;  /* 0x800000c100c17220 */ /* 0x000fe20000410000 */
[----:B------:R-:W-:Y:S01]  /*4ff0*/  FADD.FTZ R47, R180, R47 ;  /* 0x0000002fb42f7221 */ /* 0x000fe20000010000 */
[----:B------:R-:W-:Y:S01]  /*5000*/  STS [R65+0x420], R158 ;  /* 0x0004209e41007388 */ /* 0x000fe20000000800 */
[----:B------:R-:W-:Y:S01]  /*5010*/  FADD.FTZ R179, R179, R10 ;  /* 0x0000000ab3b37221 */ /* 0x000fe20000010000 */
[----:B------:R-:W-:Y:S01]  /*5020*/  FMUL.FTZ R191, R147, R160 ;  /* 0x000000a093bf7220 */ /* 0x000fe20000410000 */
[----:B------:R-:W-:Y:S01]  /*5030*/  FMUL.FTZ R157, R155, R47 ;  /* 0x0000002f9b9d7220 */ /* 0x000fe20000410000 */
[----:B------:R-:W-:Y:S01]  /*5040*/  FMUL.FTZ R195, R147, -R184 ;  /* 0x800000b893c37220 */ /* 0x000fe20000410000 */
[----:B------:R-:W-:Y:S01]  /*5050*/  FMUL.FTZ R46, R155, R179 ;  /* 0x000000b39b2e7220 */ /* 0x000fe20000410000 */
[----:B------:R-:W-:Y:S01]  /*5060*/  FMUL.FTZ R197, R146, R197 ;  /* 0x000000c592c57220 */ /* 0x000fe20000410000 */
[----:B------:R-:W-:Y:S01]  /*5070*/  FFMA.FTZ R10, R154, R179, R157 ;  /* 0x000000b39a0a7223 */ /* 0x000fe2000001009d */
[----:B------:R-:W-:Y:S01]  /*5080*/  FMUL.FTZ R199, R146, -R199 ;  /* 0x800000c792c77220 */ /* 0x000fe20000410000 */
[----:B------:R-:W-:Y:S01]  /*5090*/  FFMA.FTZ R155, R154, R47, -R46 ;  /* 0x0000002f9a9b7223 */ /* 0x000fe2000001082e */
[----:B0-----:R-:W-:Y:S01]  /*50a0*/  FMUL.FTZ R7, R145, R186 ;  /* 0x000000ba91077220 */ /* 0x001fe20000410000 */
[----:B------:R-:W-:Y:S01]  /*50b0*/  FADD.FTZ R175, R175, R10 ;  /* 0x0000000aafaf7221 */ /* 0x000fe20000010000 */
[----:B------:R-:W-:Y:S01]  /*50c0*/  FMUL.FTZ R157, R145, -R190 ;  /* 0x800000be919d7220 */ /* 0x000fe20000410000 */
[----:B------:R-:W-:Y:S01]  /*50d0*/  FADD.FTZ R155, R176, R155 ;  /* 0x0000009bb09b7221 */ /* 0x000fe20000010000 */
[C---:B------:R-:W-:Y:S01]  /*50e0*/  FMUL.FTZ R201, R144.reuse, R201 ;  /* 0x000000c990c97220 */ /* 0x040fe20000410000 */
[C---:B------:R-:W-:Y:S01]  /*50f0*/  FMUL.FTZ R5, R153.reuse, R175 ;  /* 0x000000af99057220 */ /* 0x040fe20000410000 */
[----:B------:R0:W-:Y:S01]  /*5100*/  STS [R64+0x18], R7 ;  /* 0x0000180740007388 */ /* 0x0001e20000000800 */
[----:B------:R-:W-:Y:S01]  /*5110*/  FMUL.FTZ R4, R153, R155 ;  /* 0x0000009b99047220 */ /* 0x000fe20000410000 */
[----:B------:R-:W-:Y:S01]  /*5120*/  FMUL.FTZ R203, R144, -R203 ;  /* 0x800000cb90cb7220 */ /* 0x000fe20000410000 */
[----:B------:R-:W-:Y:S01]  /*5130*/  FFMA.FTZ R153, R152, R155, -R5 ;  /* 0x0000009b98997223 */ /* 0x000fe20000010805 */
[----:B------:R-:W-:Y:S01]  /*5140*/  FMUL.FTZ R205, R142, R205 ;  /* 0x000000cd8ecd7220 */ /* 0x000fe20000410000 */
[----:B------:R-:W-:Y:S01]  /*5150*/  FFMA.FTZ R5, R152, R175, R4 ;  /* 0x000000af98057223 */ /* 0x000fe20000010004 */
[----:B------:R-:W-:Y:S01]  /*5160*/  FMUL.FTZ R209, R140, R209 ;  /* 0x000000d18cd17220 */ /* 0x000fe20000410000 */
[----:B------:R-:W-:Y:S01]  /*5170*/  FADD.FTZ R153, R170, R153 ;  /* 0x00000099aa997221 */ /* 0x000fe20000010000 */
[----:B------:R-:W-:Y:S01]  /*5180*/  FMUL.FTZ R211, R140, -R211 ;  /* 0x800000d38cd37220 */ /* 0x000fe20000410000 */
[----:B------:R-:W-:Y:S01]  /*5190*/  FADD.FTZ R168, R168, R5 ;  /* 0x00000005a8a87221 */ /* 0x000fe20000010000 */
[----:B0-----:R-:W-:Y:S01]  /*51a0*/  FMUL.FTZ R7, R143, R196 ;  /* 0x000000c48f077220 */ /* 0x001fe20000410000 */
[CC--:B------:R-:W-:Y:S01]  /*51b0*/  FMUL.FTZ R5, R151.reuse, R153.reuse ;  /* 0x0000009997057220 */ /* 0x0c0fe20000410000 */
[----:B------:R-:W-:Y:S01]  /*51c0*/  STS [R64+0x4], R193 ;  /* 0x000004c140007388 */ /* 0x000fe20000000800 */
[----:B------:R-:W-:Y:S01]  /*51d0*/  FMUL.FTZ R4, R151, R168 ;  /* 0x000000a897047220 */ /* 0x000fe20000410000 */
[----:B------:R-:W-:Y:S01]  /*51e0*/  FMUL.FTZ R151, R143, -R198 ;  /* 0x800000c68f977220 */ /* 0x000fe20000410000 */
[C---:B------:R-:W-:Y:S01]  /*51f0*/  FFMA.FTZ R5, R150.reuse, R168, R5 ;  /* 0x000000a896057223 */ /* 0x040fe20000010005 */
[----:B------:R-:W-:Y:S01]  /*5200*/  STS [R64+0x8], R191 ;  /* 0x000008bf40007388 */ /* 0x000fe20000000800 */
[----:B------:R-:W-:Y:S01]  /*5210*/  FFMA.FTZ R4, R150, R153, -R4 ;  /* 0x0000009996047223 */ /* 0x000fe20000010804 */
[----:B------:R-:W-:Y:S01]  /*5220*/  FADD.FTZ R189, -R135, R189 ;  /* 0x000000bd87bd7221 */ /* 0x000fe20000010100 */
[----:B------:R-:W-:Y:S01]  /*5230*/  FADD.FTZ R164, R164, R5 ;  /* 0x00000005a4a47221 */ /* 0x000fe20000010000 */
[----:B------:R-:W-:Y:S01]  /*5240*/  STS [R64+0xc], R195 ;  /* 0x00000cc340007388 */ /* 0x000fe20000000800 */
[----:B------:R-:W-:Y:S01]  /*5250*/  FADD.FTZ R10, R165, R4 ;  /* 0x00000004a50a7221 */ /* 0x000fe20000010000 */
[----:B------:R-:W-:Y:S01]  /*5260*/  FADD.FTZ R192, -R133, R192 ;  /* 0x000000c085c07221 */ /* 0x000fe20000010100 */
[C---:B------:R-:W-:Y:S01]  /*5270*/  FMUL.FTZ R4, R149.reuse, R164 ;  /* 0x000000a495047220 */ /* 0x040fe20000410000 */
[----:B------:R-:W-:Y:S01]  /*5280*/  STS [R64+0x10], R197 ;  /* 0x000010c540007388 */ /* 0x000fe20000000800 */
[----:B------:R-:W-:Y:S01]  /*5290*/  FMUL.FTZ R149, R149, R10 ;  /* 0x0000000a95957220 */ /* 0x000fe20000410000 */
[----:B------:R-:W-:Y:S01]  /*52a0*/  FMUL.FTZ R46, R168, R110 ;  /* 0x0000006ea82e7220 */ /* 0x000fe20000410000 */
[C---:B------:R-:W-:Y:S01]  /*52b0*/  FFMA.FTZ R5, R15.reuse, R10, -R4 ;  /* 0x0000000a0f057223 */ /* 0x040fe20000010804 */
[----:B------:R-:W-:Y:S01]  /*52c0*/  STS [R64+0x14], R199 ;  /* 0x000014c740007388 */ /* 0x000fe20000000800 */
[----:B------:R-:W-:Y:S01]  /*52d0*/  FFMA.FTZ R4, R15, R164, R149 ;  /* 0x000000a40f047223 */ /* 0x000fe20000010095 */
[----:B------:R-:W-:Y:S01]  /*52e0*/  FMUL.FTZ R165, R10, R112 ;  /* 0x000000700aa57220 */ /* 0x000fe20000410000 */
[----:B------:R-:W-:Y:S01]  /*52f0*/  FADD.FTZ R15, R162, R5 ;  /* 0x00000005a20f7221 */ /* 0x000fe20000010000 */
[----:B------:R0:W-:Y:S01]  /*5300*/  STS [R64+0x1c], R157 ;  /* 0x00001c9d40007388 */ /* 0x0001e20000000800 */
[----:B------:R-:W-:Y:S01]  /*5310*/  FADD.FTZ R19, R19, R4 ;  /* 0x0000000413137221 */ /* 0x000fe20000010000 */
[----:B------:R-:W-:Y:S01]  /*5320*/  FADD.FTZ R177, -R132, R177 ;  /* 0x000000b184b17221 */ /* 0x000fe20000010100 */
[C---:B------:R-:W-:Y:S01]  /*5330*/  FMUL.FTZ R5, R148.reuse, R15 ;  /* 0x0000000f94057220 */ /* 0x040fe20000410000 */
[----:B------:R-:W-:Y:S01]  /*5340*/  STS [R64+0x20], R201 ;  /* 0x000020c940007388 */ /* 0x000fe20000000800 */
[-C--:B------:R-:W-:Y:S01]  /*5350*/  FMUL.FTZ R148, R148, R19.reuse ;  /* 0x0000001394947220 */ /* 0x080fe20000410000 */
[----:B------:R-:W-:Y:S01]  /*5360*/  FMUL.FTZ R150, R153, R110 ;  /* 0x0000006e99967220 */ /* 0x000fe20000410000 */
[C---:B------:R-:W-:Y:S01]  /*5370*/  FFMA.FTZ R4, R14.reuse, R19, R5 ;  /* 0x000000130e047223 */ /* 0x040fe20000010005 */
[----:B------:R-:W-:Y:S01]  /*5380*/  STS [R64+0x24], R203 ;  /* 0x000024cb40007388 */ /* 0x000fe20000000800 */
[----:B------:R-:W-:Y:S01]  /*5390*/  FFMA.FTZ R149, R14, R15, -R148 ;  /* 0x0000000f0e957223 */ /* 0x000fe20000010894 */
[-C--:B------:R-:W-:Y:S01]  /*53a0*/  FMUL.FTZ R5, R15, R114.reuse ;  /* 0x000000720f057220 */ /* 0x080fe20000410000 */
[----:B------:R-:W-:Y:S01]  /*53b0*/  FADD.FTZ R17, R17, R4 ;  /* 0x0000000411117221 */ /* 0x000fe20000010000 */
[----:B------:R-:W-:Y:S01]  /*53c0*/  STS [R64+0x28], R7 ;  /* 0x0000280740007388 */ /* 0x000fe20000000800 */
        /* <DEDUP_REMOVED lines=8> */
[----:B0-----:R-:W-:Y:S01]  /*5450*/  FMUL.FTZ R157, R164, R112 ;  /* 0x00000070a49d7220 */ /* 0x001fe20000410000 */
[----:B------:R-:W-:Y:S01]  /*5460*/  FADD.FTZ R172, -R131, R172 ;  /* 0x000000ac83ac7221 */ /* 0x000fe20000010100 */
[-C--:B------:R-:W-:Y:S01]  /*5470*/  FFMA.FTZ R6, R189, R4.reuse, -R6 ;  /* 0x00000004bd067223 */ /* 0x080fe20000010806 */
[----:B------:R2:W-:Y:S01]  /*5480*/  STS [R64+0x34], R207 ;  /* 0x000034cf40007388 */ /* 0x0005e20000000800 */
[----:B------:R-:W-:Y:S01]  /*5490*/  FMUL.FTZ R4, R187, R4 ;  /* 0x00000004bb047220 */ /* 0x000fe20000410000 */
[----:B-1----:R-:W-:Y:S01]  /*54a0*/  FADD.FTZ R151, -R134, R188 ;  /* 0x000000bc86977221 */ /* 0x002fe20000010100 */
[----:B------:R-:W-:Y:S01]  /*54b0*/  FMUL.FTZ R191, R174, R157 ;  /* 0x0000009daebf7220 */ /* 0x000fe20000410000 */
[----:B------:R2:W-:Y:S01]  /*54c0*/  STS [R64+0x38], R209 ;  /* 0x000038d140007388 */ /* 0x0005e20000000800 */
[----:B------:R-:W-:Y:S01]  /*54d0*/  FFMA.FTZ R4, R189, R14, R4 ;  /* 0x0000000ebd047223 */ /* 0x000fe20000010004 */
[CC--:B------:R-:W-:Y:S01]  /*54e0*/  FFMA.FTZ R7, R151.reuse, R5.reuse, -R148 ;  /* 0x0000000597077223 */ /* 0x0c0fe20000010894 */
[----:B------:R-:W-:Y:S01]  /*54f0*/  FMUL.FTZ R148, R178, R5 ;  /* 0x00000005b2947220 */ /* 0x000fe20000410000 */
[----:B------:R2:W-:Y:S01]  /*5500*/  STS [R64+0x3c], R211 ;  /* 0x00003cd340007388 */ /* 0x0005e20000000800 */
[----:B------:R-:W-:Y:S01]  /*5510*/  FADD.FTZ R6, RZ, R6 ;  /* 0x00000006ff067221 */ /* 0x000fe20000010000 */
[-C--:B------:R-:W-:Y:S01]  /*5520*/  FFMA.FTZ R191, R192, R165.reuse, -R191 ;  /* 0x000000a5c0bf7223 */ /* 0x080fe200000108bf */
[----:B------:R-:W-:Y:S01]  /*5530*/  FFMA.FTZ R5, R151, R16, R148 ;  /* 0x0000001097057223 */ /* 0x000fe20000010094 */
[----:B------:R-:W-:Y:S01]  /*5540*/  BAR.SYNC.DEFER_BLOCKING 0x0 ;  /* 0x0000000000007b1d */ /* 0x000fe20000010000 */
[----:B------:R-:W-:Y:S01]  /*5550*/  FMUL.FTZ R148, R173, R46 ;  /* 0x0000002ead947220 */ /* 0x000fe20000410000 */
[----:B------:R-:W-:Y:S01]  /*5560*/  FADD.FTZ R4, RZ, R4 ;  /* 0x00000004ff047221 */ /* 0x000fe20000010000 */
[----:B------:R-:W-:Y:S01]  /*5570*/  FMUL.FTZ R165, R174, R165 ;  /* 0x000000a5aea57220 */ /* 0x000fe20000410000 */
[----:B------:R-:W-:Y:S01]  /*5580*/  FADD.FTZ R6, R6, R7 ;  /* 0x0000000706067221 */ /* 0x000fe20000010000 */
[-C--:B------:R-:W-:Y:S01]  /*5590*/  FFMA.FTZ R7, R177, R150.reuse, -R148 ;  /* 0x00000096b1077223 */ /* 0x080fe20000010894 */
        /* <DEDUP_REMOVED lines=12> */
[----:B------:R-:W-:Y:S01]  /*5660*/  FFMA.FTZ R191, R172, R150, -R165 ;  /* 0x00000096acbf7223 */ /* 0x000fe200000108a5 */
[----:B------:R-:W-:Y:S01]  /*5670*/  FMUL.FTZ R165, R179, R106 ;  /* 0x0000006ab3a57220 */ /* 0x000fe20000410000 */
[----:B------:R-:W-:Y:S01]  /*5680*/  LEA R154, R141, -R124, 0x1 ;  /* 0x8000007c8d9a7211 */ /* 0x000fe200078e08ff */
[----:B------:R-:W-:Y:S01]  /*5690*/  FADD.FTZ R194, -R130, R194 ;  /* 0x000000c282c27221 */ /* 0x000fe20000010100 */
[----:B------:R-:W-:Y:S01]  /*56a0*/  FFMA.FTZ R11, -R142, R18, R11 ;  /* 0x000000128e0b7223 */ /* 0x000fe2000001010b */
[C---:B------:R-:W-:Y:S01]  /*56b0*/  FMUL.FTZ R150, R166.reuse, R165 ;  /* 0x000000a5a6967220 */ /* 0x040fe20000410000 */
[----:B------:R2:W0:Y:S01]  /*56c0*/  LDS R197, [R63+0x4a0] ;  /* 0x0004a0003fc57984 */ /* 0x0004220000000800 */
[-C--:B------:R-:W-:Y:S01]  /*56d0*/  FMUL.FTZ R18, R181, R120.reuse ;  /* 0x00000078b5127220 */ /* 0x080fe20000410000 */
[-C--:B------:R-:W-:Y:S01]  /*56e0*/  FMUL.FTZ R195, R166, R193.reuse ;  /* 0x000000c1a6c37220 */ /* 0x080fe20000410000 */
[----:B------:R-:W-:Y:S01]  /*56f0*/  ISETP.GE.AND P1, PT, R154, 0x1, PT ;  /* 0x000000019a00780c */ /* 0x000fe20003f26270 */
[----:B------:R-:W-:Y:S01]  /*5700*/  FFMA.FTZ R193, R194, R193, -R150 ;  /* 0x000000c1c2c17223 */ /* 0x000fe20000010896 */
[----:B------:R-:W-:Y:S01]  /*5710*/  FADD.FTZ R163, -R129, R163 ;  /* 0x000000a381a37221 */ /* 0x000fe20000010100 */
[----:B------:R-:W-:Y:S01]  /*5720*/  FMUL.FTZ R150, R159, R120 ;  /* 0x000000789f967220 */ /* 0x000fe20000410000 */
[----:B------:R-:W-:Y:S01]  /*5730*/  FMUL.FTZ R152, R161, R18 ;  /* 0x00000012a1987220 */ /* 0x000fe20000410000 */
[----:B------:R-:W-:Y:S01]  /*5740*/  FFMA.FTZ R5, R172, R148, R5 ;  /* 0x00000094ac057223 */ /* 0x000fe20000010005 */
[----:B------:R-:W-:Y:S01]  /*5750*/  FADD.FTZ R6, R6, R7 ;  /* 0x0000000706067221 */ /* 0x000fe20000010000 */
[----:B------:R-:W-:Y:S01]  /*5760*/  FFMA.FTZ R195, R194, R165, R195 ;  /* 0x000000a5c2c37223 */ /* 0x000fe200000100c3 */
[-C--:B------:R-:W-:Y:S01]  /*5770*/  FFMA.FTZ R7, R163, R150.reuse, -R152 ;  /* 0x00000096a3077223 */ /* 0x080fe20000010898 */
[----:B------:R-:W-:Y:S01]  /*5780*/  FADD.FTZ R4, R4, R5 ;  /* 0x0000000504047221 */ /* 0x000fe20000010000 */
[----:B------:R-:W-:Y:S01]  /*5790*/  FADD.FTZ R6, R6, R191 ;  /* 0x000000bf06067221 */ /* 0x000fe20000010000 */
[----:B------:R-:W-:Y:S01]  /*57a0*/  FMUL.FTZ R150, R161, R150 ;  /* 0x00000096a1967220 */ /* 0x000fe20000410000 */
[C---:B------:R-:W-:Y:S01]  /*57b0*/  FMUL.FTZ R191, R13.reuse, R8 ;  /* 0x000000080dbf7220 */ /* 0x040fe20000410000 */
[----:B------:R-:W-:Y:S01]  /*57c0*/  FADD.FTZ R4, R4, R195 ;  /* 0x000000c304047221 */ /* 0x000fe20000010000 */
[-C--:B------:R-:W-:Y:S01]  /*57d0*/  FMUL.FTZ R13, R13, R171.reuse ;  /* 0x000000ab0d0d7220 */ /* 0x080fe20000410000 */
[----:B------:R-:W-:Y:S01]  /*57e0*/  FFMA.FTZ R5, R163, R18, R150 ;  /* 0x00000012a3057223 */ /* 0x000fe20000010096 */
[----:B------:R-:W-:Y:S01]  /*57f0*/  FADD.FTZ R6, R6, R193 ;  /* 0x000000c106067221 */ /* 0x000fe20000010000 */
[----:B------:R-:W-:Y:S01]  /*5800*/  ISETP.GE.AND P2, PT, R154, 0x21, PT ;  /* 0x000000219a00780c */ /* 0x000fe20003f46270 */
[----:B------:R-:W-:Y:S01]  /*5810*/  FFMA.FTZ R191, R12, R171, -R191 ;  /* 0x000000ab0cbf7223 */ /* 0x000fe200000108bf */
[----:B------:R-:W-:Y:S01]  /*5820*/  ISETP.GE.AND P3, PT, R154, 0x41, PT ;  /* 0x000000419a00780c */ /* 0x000fe20003f66270 */
[----:B------:R-:W-:Y:S01]  /*5830*/  FFMA.FTZ R13, R12, R8, R13 ;  /* 0x000000080c0d7223 */ /* 0x000fe2000001000d */
[----:B------:R-:W-:Y:S01]  /*5840*/  ISETP.GE.AND P4, PT, R154, 0x61, PT ;  /* 0x000000619a00780c */ /* 0x000fe20003f86270 */
[----:B------:R-:W-:Y:S01]  /*5850*/  FADD.FTZ R4, R4, R5 ;  /* 0x0000000504047221 */ /* 0x000fe20000010000 */
[----:B------:R-:W-:Y:S01]  /*5860*/  FADD.FTZ R7, R6, R7 ;  /* 0x0000000706077221 */ /* 0x000fe20000010000 */
[----:B--2---:R-:W-:Y:S10]  /*5870*/  @!P1 BRA `(.L_x_16606) ;  /* 0x0000000000089947 */ /* 0x004ff40003800000 */
[----:B------:R-:W1:Y:S04]  /*5880*/  LDS R5, [R67+0x420] ;  /* 0x0004200043057984 */ /* 0x000e680000000800 */
[----:B-1----:R1:W-:Y:S02]  /*5890*/  REDG.E.ADD.F32.FTZ.RN.STRONG.GPU desc[UR16][R2.64], R5 ;  /* 0x00000005020079a6 */ /* 0x0023e4000c12f310 */
.L_x_16606:
[----:B------:R-:W-:Y:S05]  /*58a0*/  BSYNC.RECONVERGENT B0 ;  /* 0x0000000000007941 */ /* 0x000fea0003800200 */
.L_x_16605:
[----:B------:R-:W-:Y:S04]  /*58b0*/  BSSY.RECONVERGENT B0, `(.L_x_16607) ;  /* 0x0000003000007945 */ /* 0x000fe80003800200 */
[----:B------:R-:W-:Y:S05]  /*58c0*/  @!P2 BRA `(.L_x_16608) ;  /* 0x000000000004a947 */ /* 0x000fea0003800000 */
[----:B0-----:R2:W-:Y:S02]  /*58d0*/  REDG.E.ADD.F32.FTZ.RN.STRONG.GPU desc[UR16][R2.64+0x80], R197 ;  /* 0x000080c5020079a6 */ /* 0x0015e4000c12f310 */
.L_x_16608:
[----:B------:R-:W-:Y:S05]  /*58e0*/  BSYNC.RECONVERGENT B0 ;  /* 0x0000000000007941 */ /* 0x000fea0003800200 */
.L_x_16607:
[----:B-1----:R1:W3:Y:S01]  /*58f0*/  LDS R5, [R62+0x520] ;  /* 0x000520003e057984 */ /* 0x0022e20000000800 */
[----:B------:R-:W-:Y:S04]  /*5900*/  BSSY.RECONVERGENT B0, `(.L_x_16609) ;  /* 0x0000003000007945 */ /* 0x000fe80003800200 */
[----:B------:R-:W-:Y:S05]  /*5910*/  @!P3 BRA `(.L_x_16610) ;  /* 0x000000000004b947 */ /* 0x000fea0003800000 */
[----:B---3--:R4:W-:Y:S02]  /*5920*/  REDG.E.ADD.F32.FTZ.RN.STRONG.GPU desc[UR16][R2.64+0x100], R5 ;  /* 0x00010005020079a6 */ /* 0x0089e4000c12f310 */
.L_x_16610:
[----:B------:R-:W-:Y:S05]  /*5930*/  BSYNC.RECONVERGENT B0 ;  /* 0x0000000000007941 */ /* 0x000fea0003800200 */
.L_x_16609:
[----:B---34-:R3:W4:Y:S01]  /*5940*/  LDS R5, [R61+0x5a0] ;  /* 0x0005a0003d057984 */ /* 0x0187220000000800 */
[----:B------:R-:W-:Y:S04]  /*5950*/  BSSY.RECONVERGENT B0, `(.L_x_16611) ;  /* 0x0000003000007945 */ /* 0x000fe80003800200 */
[----:B------:R-:W-:Y:S05]  /*5960*/  @!P4 BRA `(.L_x_16612) ;  /* 0x000000000004c947 */ /* 0x000fea0003800000 */
[----:B----4-:R4:W-:Y:S02]  /*5970*/  REDG.E.ADD.F32.FTZ.RN.STRONG.GPU desc[UR16][R2.64+0x180], R5 ;  /* 0x00018005020079a6 */ /* 0x0109e4000c12f310 */
.L_x_16612:
[----:B------:R-:W-:Y:S05]  /*5980*/  BSYNC.RECONVERGENT B0 ;  /* 0x0000000000007941 */ /* 0x000fea0003800200 */
.L_x_16611:
        /* <DEDUP_REMOVED lines=10> */
.L_x_16614:
[----:B------:R-:W-:Y:S05]  /*5a30*/  BSYNC.RECONVERGENT B0 ;  /* 0x0000000000007941 */ /* 0x000fea0003800200 */
.L_x_16613:
[----:B0-----:R0:W0:Y:S01]  /*5a40*/  LDS R5, [R59+0x6a0] ;  /* 0x0006a0003b057984 */ /* 0x0010220000000800 */
[----:B------:R-:W-:Y:S04]  /*5a50*/  BSSY.RECONVERGENT B0, `(.L_x_16615) ;  /* 0x0000003000007945 */ /* 0x000fe80003800200 */
[----:B------:R-:W-:Y:S05]  /*5a60*/  @!P1 BRA `(.L_x_16616) ;  /* 0x0000000000049947 */ /* 0x000fea0003800000 */
[----:B0-----:R0:W-:Y:S02]  /*5a70*/  REDG.E.ADD.F32.FTZ.RN.STRONG.GPU desc[UR16][R2.64+0x280], R5 ;  /* 0x00028005020079a6 */ /* 0x0011e4000c12f310 */
.L_x_16616:
[----:B------:R-:W-:Y:S05]  /*5a80*/  BSYNC.RECONVERGENT B0 ;  /* 0x0000000000007941 */ /* 0x000fea0003800200 */
.L_x_16615:
[----:B0-----:R0:W0:Y:S01]  /*5a90*/  LDS R5, [R58+0x720] ;  /* 0x000720003a057984 */ /* 0x0010220000000800 */
[----:B------:R-:W-:Y:S04]  /*5aa0*/  BSSY.RECONVERGENT B0, `(.L_x_16617) ;  /* 0x0000003000007945 */ /* 0x000fe80003800200 */
[----:B------:R-:W-:Y:S05]  /*5ab0*/  @!P2 BRA `(.L_x_16618) ;  /* 0x000000000004a947 */ /* 0x000fea0003800000 */
[----:B0-----:R0:W-:Y:S02]  /*5ac0*/  REDG.E.ADD.F32.FTZ.RN.STRONG.GPU desc[UR16][R2.64+0x300], R5 ;  /* 0x00030005020079a6 */ /* 0x0011e4000c12f310 */
.L_x_16618:
[----:B------:R-:W-:Y:S05]  /*5ad0*/  BSYNC.RECONVERGENT B0 ;  /* 0x0000000000007941 */ /* 0x000fea0003800200 */
.L_x_16617:
[----:B0-----:R0:W0:Y:S01]  /*5ae0*/  LDS R5, [R57+0x7a0] ;  /* 0x0007a00039057984 */ /* 0x0010220000000800 */
[----:B------:R-:W-:Y:S04]  /*5af0*/  BSSY.RECONVERGENT B0, `(.L_x_16619) ;  /* 0x0000003000007945 */ /* 0x000fe80003800200 */
[----:B------:R-:W-:Y:S05]  /*5b00*/  @!P3 BRA `(.L_x_16620) ;  /* 0x000000000004b947 */ /* 0x000fea0003800000 */
[----:B0-----:R0:W-:Y:S02]  /*5b10*/  REDG.E.ADD.F32.FTZ.RN.STRONG.GPU desc[UR16][R2.64+0x380], R5 ;  /* 0x00038005020079a6 */ /* 0x0011e4000c12f310 */
.L_x_16620:
[----:B------:R-:W-:Y:S05]  /*5b20*/  BSYNC.RECONVERGENT B0 ;  /* 0x0000000000007941 */ /* 0x000fea0003800200 */
.L_x_16619:
[----:B0-----:R0:W0:Y:S01]  /*5b30*/  LDS R5, [R56+0x820] ;  /* 0x0008200038057984 */ /* 0x0010220000000800 */
[----:B------:R-:W-:Y:S04]  /*5b40*/  BSSY.RECONVERGENT B0, `(.L_x_16621) ;  /* 0x0000003000007945 */ /* 0x000fe80003800200 */
[----:B------:R-:W-:Y:S05]  /*5b50*/  @!P4 BRA `(.L_x_16622) ;  /* 0x000000000004c947 */ /* 0x000fea0003800000 */
[----:B0-----:R0:W-:Y:S02]  /*5b60*/  REDG.E.ADD.F32.FTZ.RN.STRONG.GPU desc[UR16][R2.64+0x400], R5 ;  /* 0x00040005020079a6 */ /* 0x0011e4000c12f310 */
.L_x_16622:
[----:B------:R-:W-:Y:S05]  /*5b70*/  BSYNC.RECONVERGENT B0 ;  /* 0x0000000000007941 */ /* 0x000fea0003800200 */
.L_x_16621:
[----:B0-----:R0:W0:Y:S01]  /*5b80*/  LDS R5, [R55+0x8a0] ;  /* 0x0008a00037057984 */ /* 0x0010220000000800 */
[----:B------:R-:W-:Y:S04]  /*5b90*/  BSSY.RECONVERGENT B0, `(.L_x_16623) ;  /* 0x0000003000007945 */ /* 0x000fe80003800200 */
[----:B------:R-:W-:Y:S05]  /*5ba0*/  @!P5 BRA `(.L_x_16624) ;  /* 0x000000000004d947 */ /* 0x000fea0003800000 */
[----:B0-----:R0:W-:Y:S02]  /*5bb0*/  REDG.E.ADD.F32.FTZ.RN.STRONG.GPU desc[UR16][R2.64+0x480], R5 ;  /* 0x00048005020079a6 */ /* 0x0011e4000c12f310 */
.L_x_16624:
[----:B------:R-:W-:Y:S05]  /*5bc0*/  BSYNC.RECONVERGENT B0 ;  /* 0x0000000000007941 */ /* 0x000fea0003800200 */
.L_x_16623:
        /* <DEDUP_REMOVED lines=10> */
.L_x_16626:
[----:B------:R-:W-:Y:S05]  /*5c70*/  BSYNC.RECONVERGENT B0 ;  /* 0x0000000000007941 */ /* 0x000fea0003800200 */
.L_x_16625:
[----:B0-----:R0:W0:Y:S01]  /*5c80*/  LDS R5, [R53+0x9a0] ;  /* 0x0009a00035057984 */ /* 0x0010220000000800 */
[----:B------:R-:W-:Y:S01]  /*5c90*/  BSSY.RECONVERGENT B0, `(.L_x_16627) ;  /* 0x0000004000007945 */ /* 0x000fe20003800200 */
[----:B------:R-:W-:-:S03]  /*5ca0*/  FMUL.FTZ R12, R185, R122 ;  /* 0x0000007ab90c7220 */ /* 0x000fc60000410000 */
[----:B------:R-:W-:Y:S05]  /*5cb0*/  @!P1 BRA `(.L_x_16628) ;  /* 0x0000000000049947 */ /* 0x000fea0003800000 */
[----:B0-----:R0:W-:Y:S02]  /*5cc0*/  REDG.E.ADD.F32.FTZ.RN.STRONG.GPU desc[UR16][R2.64+0x580], R5 ;  /* 0x00058005020079a6 */ /* 0x0011e4000c12f310 */
.L_x_16628:
[----:B------:R-:W-:Y:S05]  /*5cd0*/  BSYNC.RECONVERGENT B0 ;  /* 0x0000000000007941 */ /* 0x000fea0003800200 */
.L_x_16627:
[----:B------:R1:W1:Y:S01]  /*5ce0*/  LDS R193, [R52+0xa20] ;  /* 0x000a200034c17984 */ /* 0x0002620000000800 */
[----:B------:R-:W-:Y:S01]  /*5cf0*/  BSSY.RECONVERGENT B0, `(.L_x_16629) ;  /* 0x0000006000007945 */ /* 0x000fe20003800200 */
[----:B0-----:R-:W-:Y:S01]  /*5d00*/  FMUL.FTZ R5, R167, R122 ;  /* 0x0000007aa7057220 */ /* 0x001fe20000410000 */
[----:B------:R-:W-:Y:S01]  /*5d10*/  FADD.FTZ R171, -R128, R171 ;  /* 0x000000ab80ab7221 */ /* 0x000fe20000010100 */
[----:B------:R-:W-:Y:S01]  /*5d20*/  FMUL.FTZ R6, R8, R12 ;  /* 0x0000000c08067220 */ /* 0x000fe20000410000 */
[----:B------:R-:W-:Y:S06]  /*5d30*/  @!P2 BRA `(.L_x_16630) ;  /* 0x000000000004a947 */ /* 0x000fec0003800000 */
[----:B-1----:R0:W-:Y:S02]  /*5d40*/  REDG.E.ADD.F32.FTZ.RN.STRONG.GPU desc[UR16][R2.64+0x600], R193 ;  /* 0x000600c1020079a6 */ /* 0x0021e4000c12f310 */
.L_x_16630:
[----:B------:R-:W-:Y:S05]  /*5d50*/  BSYNC.RECONVERGENT B0 ;  /* 0x0000000000007941 */ /* 0x000fea0003800200 */
.L_x_16629:
[-C--:B------:R-:W-:Y:S01]  /*5d60*/  FFMA.FTZ R150, R171, R5.reuse, -R6 ;  /* 0x00000005ab967223 */ /* 0x080fe20000010806 */
[----:B------:R-:W-:Y:S01]  /*5d70*/  FMUL.FTZ R6, R8, R5 ;  /* 0x0000000508067220 */ /* 0x000fe20000410000 */
[----:B------:R-:W-:Y:S01]  /*5d80*/  BSSY.RECONVERGENT B0, `(.L_x_16631) ;  /* 0x0000004000007945 */ /* 0x000fe20003800200 */
[----:B------:R0:W0:Y:S03]  /*5d90*/  LDS R5, [R51+0xaa0] ;  /* 0x000aa00033057984 */ /* 0x0000260000000800 */
[----:B------:R-:W-:Y:S05]  /*5da0*/  @!P3 BRA `(.L_x_16632) ;  /* 0x000000000004b947 */ /* 0x000fea0003800000 */
[----:B0-----:R0:W-:Y:S02]  /*5db0*/  REDG.E.ADD.F32.FTZ.RN.STRONG.GPU desc[UR16][R2.64+0x680], R5 ;  /* 0x00068005020079a6 */ /* 0x0011e4000c12f310 */
.L_x_16632:
[----:B------:R-:W-:Y:S05]  /*5dc0*/  BSYNC.RECONVERGENT B0 ;  /* 0x0000000000007941 */ /* 0x000fea0003800200 */
.L_x_16631:
[----:B01----:R0:W1:Y:S01]  /*5dd0*/  LDS R193, [R50+0xb20] ;  /* 0x000b200032c17984 */ /* 0x0030620000000800 */
[----:B------:R-:W-:Y:S01]  /*5de0*/  BSSY.RECONVERGENT B0, `(.L_x_16633) ;  /* 0x0000004000007945 */ /* 0x000fe20003800200 */
[----:B------:R-:W-:-:S03]  /*5df0*/  FFMA.FTZ R5, R171, R12, R6 ;  /* 0x0000000cab057223 */ /* 0x000fc60000010006 */
[----:B------:R-:W-:Y:S05]  /*5e00*/  @!P4 BRA `(.L_x_16634) ;  /* 0x000000000004c947 */ /* 0x000fea0003800000 */
[----:B-1----:R1:W-:Y:S02]  /*5e10*/  REDG.E.ADD.F32.FTZ.RN.STRONG.GPU desc[UR16][R2.64+0x700], R193 ;  /* 0x000700c1020079a6 */ /* 0x0023e4000c12f310 */
.L_x_16634:
[----:B------:R-:W-:Y:S05]  /*5e20*/  BSYNC.RECONVERGENT B0 ;  /* 0x0000000000007941 */ /* 0x000fea0003800200 */
.L_x_16633:
[----:B------:R-:W-:Y:S01]  /*5e30*/  FADD.FTZ R4, R4, R5 ;  /* 0x0000000504047221 */ /* 0x000fe20000010000 */
[----:B------:R-:W-:Y:S01]  /*5e40*/  FADD.FTZ R5, R7, R150 ;  /* 0x0000009607057221 */ /* 0x000fe20000010000 */
[----:B------:R-:W-:Y:S01]  /*5e50*/  BSSY.RECONVERGENT B0, `(.L_x_16635) ;  /* 0x0000005000007945 */ /* 0x000fe20003800200 */
[----:B------:R0:W0:Y:S01]  /*5e60*/  LDS R7, [R49+0xba0] ;  /* 0x000ba00031077984 */ /* 0x0000220000000800 */
[----:B------:R-:W-:Y:S02]  /*5e70*/  FFMA.FTZ R6, R140, R191, R9 ;  /* 0x000000bf8c067223 */ /* 0x000fe40000010009 */
[----:B------:R-:W-:Y:S05]  /*5e80*/  @!P5 BRA `(.L_x_16636) ;  /* 0x000000000004d947 */ /* 0x000fea0003800000 */
[----:B0-----:R0:W-:Y:S02]  /*5e90*/  REDG.E.ADD.F32.FTZ.RN.STRONG.GPU desc[UR16][R2.64+0x780], R7 ;  /* 0x00078007020079a6 */ /* 0x0011e4000c12f310 */
.L_x_16636:
[----:B------:R-:W-:Y:S05]  /*5ea0*/  BSYNC.RECONVERGENT B0 ;  /* 0x0000000000007941 */ /* 0x000fea0003800200 */
.L_x_16635:
[----:B0-----:R-:W-:Y:S01]  /*5eb0*/  FFMA.FTZ R7, -R140, R13, R11 ;  /* 0x0000000d8c077223 */ /* 0x001fe2000001010b */
[----:B-12---:R-:W0:Y:S01]  /*5ec0*/  SHFL.DOWN PT, R3, R4, 0x1, 0x1f ;  /* 0x08201f0004037f89 */ /* 0x006e2200000e0000 */
[C---:B------:R-:W-:Y:S01]  /*5ed0*/  ISETP.GT.AND P1, PT, R101.reuse, 0x1e, PT ;  /* 0x0000001e6500780c */ /* 0x040fe20003f24270 */
[----:B------:R-:W-:Y:S01]  /*5ee0*/  FADD.FTZ R109, R12, R109 ;  /* 0x0000006d0c6d7221 */ /* 0x000fe20000010000 */
[----:B------:R-:W-:Y:S01]  /*5ef0*/  FADD.FTZ R118, R18, R118 ;  /* 0x0000007612767221 */ /* 0x000fe20000010000 */
[----:B------:R-:W1:Y:S01]  /*5f00*/  SHFL.DOWN PT, R2, R5, 0x1, 0x1f ;  /* 0x08201f0005027f89 */ /* 0x000e6200000e0000 */
[----:B------:R-:W-:Y:S01]  /*5f10*/  ISETP.GT.AND P2, PT, R101, 0xf, PT ;  /* 0x0000000f6500780c */ /* 0x000fe20003f44270 */
[----:B------:R-:W-:Y:S01]  /*5f20*/  BSSY.RECONVERGENT B0, `(.L_x_16637) ;  /* 0x000005e000007945 */ /* 0x000fe20003800200 */
[----:B------:R-:W-:Y:S01]  /*5f30*/  FADD.FTZ R104, R165, R104 ;  /* 0x00000068a5687221 */ /* 0x000fe20000010000 */
[----:B------:R-:W2:Y:S01]  /*5f40*/  SHFL.DOWN PT, R9, R6, 0x1, 0x1f ;  /* 0x08201f0006097f89 */ /* 0x000ea200000e0000 */
[----:B------:R-:W-:Y:S01]  /*5f50*/  FADD.FTZ R107, R148, R107 ;  /* 0x0000006b946b7221 */ /* 0x000fe20000010000 */
        /* <DEDUP_REMOVED lines=22> */
[----:B------:R-:W-:Y:S02]  /*60c0*/  FFMA.FTZ R12, R125, R185, R12 ;  /* 0x000000b97d0c7223 */ /* 0x000fe4000001000c */
[C---:B------:R-:W-:Y:S01]  /*60d0*/  FFMA.FTZ R2, R44.reuse, R181, R159 ;  /* 0x000000b52c027223 */ /* 0x040fe2000001009f */
[----:B------:R-:W-:Y:S01]  /*60e0*/  FFMA.FTZ R3, R44, R179, R3 ;  /* 0x000000b32c037223 */ /* 0x000fe20000010003 */
[----:B------:R-:W-:Y:S01]  /*60f0*/  FADD.FTZ R99, R12, R99 ;  /* 0x000000630c637221 */ /* 0x000fe20000010000 */
[----:B0-----:R-:W-:Y:S01]  /*6100*/  @!P1 FADD.FTZ R5, R5, R152 ;  /* 0x0000009805059221 */ /* 0x001fe20000010000 */
[----:B------:R-:W-:Y:S01]  /*6110*/  FMUL.FTZ R2, R163, R2 ;  /* 0x00000002a3027220 */ /* 0x000fe20000410000 */
[----:B-1----:R-:W-:-:S03]  /*6120*/  @!P1 FADD.FTZ R4, R4, R9 ;  /* 0x0000000904049221 */ /* 0x002fc60000010000 */
[----:B------:R-:W0:Y:S01]  /*6130*/  SHFL.DOWN PT, R150, R5, 0x4, 0x1f ;  /* 0x08801f0005967f89 */ /* 0x000e2200000e0000 */
[----:B------:R-:W-:Y:S01]  /*6140*/  FFMA.FTZ R8, R161, R8, R2 ;  /* 0x00000008a1087223 */ /* 0x000fe20000010002 */
[----:B------:R-:W-:Y:S01]  /*6150*/  FMUL.FTZ R2, R45, R179 ;  /* 0x000000b32d027220 */ /* 0x000fe20000410000 */
[----:B--2---:R-:W-:Y:S01]  /*6160*/  @!P1 FADD.FTZ R6, R6, R11 ;  /* 0x0000000b06069221 */ /* 0x004fe20000010000 */
[----:B------:R-:W-:Y:S01]  /*6170*/  FMUL.FTZ R9, R194, R3 ;  /* 0x00000003c2097220 */ /* 0x000fe20000410000 */
[----:B------:R-:W1:Y:S01]  /*6180*/  SHFL.DOWN PT, R11, R4, 0x4, 0x1f ;  /* 0x08801f00040b7f89 */ /* 0x000e6200000e0000 */
[----:B------:R-:W-:Y:S01]  /*6190*/  FFMA.FTZ R47, R44, R47, -R2 ;  /* 0x0000002f2c2f7223 */ /* 0x000fe20000010802 */
[----:B-----5:R-:W-:Y:S01]  /*61a0*/  @!P1 FADD.FTZ R7, R7, R154 ;  /* 0x0000009a07079221 */ /* 0x020fe20000010000 */
[----:B------:R-:W-:Y:S01]  /*61b0*/  ISETP.GT.AND P1, PT, R101, 0x1b, PT ;  /* 0x0000001b6500780c */ /* 0x000fe20003f24270 */
[----:B------:R-:W2:Y:S01]  /*61c0*/  SHFL.DOWN PT, R13, R6, 0x4, 0x1f ;  /* 0x08801f00060d7f89 */ /* 0x000ea200000e0000 */
[C---:B------:R-:W-:Y:S01]  /*61d0*/  FMUL.FTZ R3, R45.reuse, R175 ;  /* 0x000000af2d037220 */ /* 0x040fe20000410000 */
[----:B------:R-:W-:Y:S01]  /*61e0*/  FFMA.FTZ R166, R166, R47, R9 ;  /* 0x0000002fa6a67223 */ /* 0x000fe20000010009 */
[C---:B------:R-:W-:Y:S01]  /*61f0*/  FMUL.FTZ R9, R45.reuse, R168 ;  /* 0x000000a82d097220 */ /* 0x040fe20000410000 */
[----:B------:R-:W5:Y:S01]  /*6200*/  SHFL.DOWN PT, R152, R7, 0x4, 0x1f ;  /* 0x08801f0007987f89 */ /* 0x000f6200000e0000 */
[CC--:B------:R-:W-:Y:S01]  /*6210*/  FFMA.FTZ R2, R44.reuse, R155.reuse, -R3 ;  /* 0x0000009b2c027223 */ /* 0x0c0fe20000010803 */
[C---:B------:R-:W-:Y:S01]  /*6220*/  FMUL.FTZ R155, R45.reuse, R155 ;  /* 0x0000009b2d9b7220 */ /* 0x040fe20000410000 */
[----:B------:R-:W-:Y:S01]  /*6230*/  FMUL.FTZ R3, R45, R153 ;  /* 0x000000992d037220 */ /* 0x000fe20000410000 */
[----:B------:R-:W-:Y:S01]  /*6240*/  FFMA.FTZ R181, R121, R181, R8 ;  /* 0x000000b579b57223 */ /* 0x000fe20000010008 */
[C---:B------:R-:W-:Y:S01]  /*6250*/  FFMA.FTZ R8, R44.reuse, R153, -R9 ;  /* 0x000000992c087223 */ /* 0x040fe20000010809 */
[----:B------:R-:W-:Y:S01]  /*6260*/  FFMA.FTZ R155, R44, R175, R155 ;  /* 0x000000af2c9b7223 */ /* 0x000fe2000001009b */
[----:B------:R-:W-:Y:S01]  /*6270*/  FFMA.FTZ R166, R123, R179, R166 ;  /* 0x000000b37ba67223 */ /* 0x000fe200000100a6 */
[----:B------:R-:W-:Y:S01]  /*6280*/  FMUL.FTZ R9, R45, R164 ;  /* 0x000000a42d097220 */ /* 0x000fe20000410000 */
[----:B------:R-:W-:Y:S01]  /*6290*/  FADD.FTZ R96, R181, R96 ;  /* 0x00000060b5607221 */ /* 0x000fe20000010000 */
[----:B------:R-:W-:Y:S01]  /*62a0*/  FMUL.FTZ R172, R172, R155 ;  /* 0x0000009bacac7220 */ /* 0x000fe20000410000 */
[----:B0-----:R-:W-:Y:S01]  /*62b0*/  @!P1 FADD.FTZ R5, R5, R150 ;  /* 0x0000009605059221 */ /* 0x001fe20000010000 */
[----:B------:R-:W-:Y:S01]  /*62c0*/  FADD.FTZ R97, R166, R97 ;  /* 0x00000061a6617221 */ /* 0x000fe20000010000 */
[C---:B------:R-:W-:Y:S01]  /*62d0*/  FFMA.FTZ R9, R44.reuse, R10, -R9 ;  /* 0x0000000a2c097223 */ /* 0x040fe20000010809 */
[----:B------:R-:W-:Y:S01]  /*62e0*/  FFMA.FTZ R172, R169, R2, R172 ;  /* 0x00000002a9ac7223 */ /* 0x000fe200000100ac */
[----:B------:R-:W-:Y:S01]  /*62f0*/  FFMA.FTZ R2, R44, R168, R3 ;  /* 0x000000a82c027223 */ /* 0x000fe20000010003 */
[----:B-1----:R-:W-:Y:S01]  /*6300*/  @!P1 FADD.FTZ R4, R4, R11 ;  /* 0x0000000b04049221 */ /* 0x002fe20000010000 */
[----:B------:R-:W0:Y:S01]  /*6310*/  SHFL.DOWN PT, R12, R5, 0x8, 0x1f ;  /* 0x09001f00050c7f89 */ /* 0x000e2200000e0000 */
[----:B------:R-:W-:Y:S01]  /*6320*/  FMUL.FTZ R3, R45, R10 ;  /* 0x0000000a2d037220 */ /* 0x000fe20000410000 */
[----:B------:R-:W-:Y:S01]  /*6330*/  FMUL.FTZ R2, R177, R2 ;  /* 0x00000002b1027220 */ /* 0x000fe20000410000 */
[----:B--2---:R-:W-:Y:S01]  /*6340*/  @!P1 FADD.FTZ R6, R6, R13 ;  /* 0x0000000d06069221 */ /* 0x004fe20000010000 */
[----:B------:R-:W-:Y:S01]  /*6350*/  FFMA.FTZ R175, R117, R175, R172 ;  /* 0x000000af75af7223 */ /* 0x000fe200000100ac */
[----:B------:R-:W1:Y:S01]  /*6360*/  SHFL.DOWN PT, R13, R4, 0x8, 0x1f ;  /* 0x09001f00040d7f89 */ /* 0x000e6200000e0000 */
[----:B------:R-:W-:Y:S01]  /*6370*/  FFMA.FTZ R2, R173, R8, R2 ;  /* 0x00000008ad027223 */ /* 0x000fe20000010002 */
[----:B-----5:R-:W-:Y:S01]  /*6380*/  @!P1 FADD.FTZ R7, R7, R152 ;  /* 0x0000009807079221 */ /* 0x020fe20000010000 */
[----:B------:R-:W-:Y:S01]  /*6390*/  ISETP.GT.AND P1, PT, R101, 0x17, PT ;  /* 0x000000176500780c */ /* 0x000fe20003f24270 */
[----:B------:R-:W2:Y:S01]  /*63a0*/  SHFL.DOWN PT, R47, R6, 0x8, 0x1f ;  /* 0x09001f00062f7f89 */ /* 0x000ea200000e0000 */
[----:B------:R-:W-:Y:S01]  /*63b0*/  FFMA.FTZ R3, R44, R164, R3 ;  /* 0x000000a42c037223 */ /* 0x000fe20000010003 */
[----:B------:R-:W-:Y:S01]  /*63c0*/  FFMA.FTZ R168, R119, R168, R2 ;  /* 0x000000a877a87223 */ /* 0x000fe20000010002 */
[----:B------:R-:W-:Y:S01]  /*63d0*/  FADD.FTZ R94, R175, R94 ;  /* 0x0000005eaf5e7221 */ /* 0x000fe20000010000 */
[----:B------:R-:W5:Y:S01]  /*63e0*/  SHFL.DOWN PT, R18, R7, 0x8, 0x1f ;  /* 0x09001f0007127f89 */ /* 0x000f6200000e0000 */
[----:B------:R-:W-:Y:S01]  /*63f0*/  FMUL.FTZ R11, R192, R3 ;  /* 0x00000003c00b7220 */ /* 0x000fe20000410000 */
[----:B------:R-:W-:-:S06]  /*6400*/  FMUL.FTZ R3, R45, R15 ;  /* 0x0000000f2d037220 */ /* 0x000fcc0000410000 */
        /* <DEDUP_REMOVED lines=15> */
.L_x_16638:
[----:B------:R-:W-:Y:S05]  /*6500*/  BSYNC.RECONVERGENT B0 ;  /* 0x0000000000007941 */ /* 0x000fea0003800200 */
.L_x_16637:
[C---:B-1----:R-:W-:Y:S01]  /*6510*/  FMUL.FTZ R2, R45.reuse, R149 ;  /* 0x000000952d027220 */ /* 0x042fe20000410000 */
[CC--:B------:R-:W-:Y:S01]  /*6520*/  FMUL.FTZ R12, R45.reuse, R19.reuse ;  /* 0x000000132d0c7220 */ /* 0x0c0fe20000410000 */
[C---:B------:R-:W-:Y:S01]  /*6530*/  FFMA.FTZ R10, R44.reuse, R19, R3 ;  /* 0x000000132c0a7223 */ /* 0x040fe20000010003 */
        /* <DEDUP_REMOVED lines=32> */
.L_x_16640:
[----:B------:R-:W-:Y:S05]  /*6740*/  BSYNC.RECONVERGENT B0 ;  /* 0x0000000000007941 */ /* 0x000fea0003800200 */
.L_x_16639:
[----:B------:R-:W-:-:S04]  /*6750*/  UIADD3 UR4, UPT, UPT, UR4, 0x1, URZ ;  /* 0x0000000104047890 */ /* 0x000fc8000fffe0ff */
[----:B------:R-:W-:-:S09]  /*6760*/  UISETP.GE.AND UP0, UPT, UR4, UR8, UPT ;  /* 0x000000080400728c */ /* 0x000fd2000bf06270 */
[----:B------:R-:W-:Y:S05]  /*6770*/  BRA.U !UP0, `(.L_x_16641) ;  /* 0xffffffbd08787547 */ /* 0x000fea000b83ffff */
.L_x_16591:
[----:B------:R-:W-:Y:S08]  /*6780*/  BAR.SYNC.DEFER_BLOCKING 0x0 ;  /* 0x0000000000007b1d */ /* 0x000ff00000010000 */
[----:B0-----:R-:W0:Y:S01]  /*6790*/  LDC.64 R34, c[0x0][0x4f8] ;  /* 0x00013e00ff227b82 */ /* 0x001e220000000a00 */
[----:B------:R-:W1:Y:S01]  /*67a0*/  LDCU.64 UR4, c[0x0][0x500] ;  /* 0x0000a000ff0477ac */ /* 0x000e620008000a00 */
[----:B------:R-:W-:-:S06]  /*67b0*/  SHF.L.U32 R16, R98, 0x8, RZ ;  /* 0x0000000862107819 */ /* 0x000fcc00000006ff */
[----:B------:R-:W5:Y:S01]  /*67c0*/  LDC.64 R36, c[0x0][0x550] ;  /* 0x00015400ff247b82 */ /* 0x000f620000000a00 */
[----:B------:R-:W2:Y:S01]  /*67d0*/  LDG.E.128 R4, desc[UR16][R30.64] ;  /* 0x000000101e047981 */ /* 0x000ea2000c1e1d00 */
[----:B------:R-:W-:-:S03]  /*67e0*/  SHF.R.S32.HI R17, RZ, 0x1f, R16 ;  /* 0x0000001fff117819 */ /* 0x000fc60000011410 */
[----:B--2---:R2:W-:Y:S01]  /*67f0*/  STS.128 [R88], R4 ;  /* 0x0000000458007388 */ /* 0x0045e20000000c00 */
[----:B------:R-:W-:-:S03]  /*6800*/  NOP ;  /* 0x0000000000007918 */ /* 0x000fc60000000000 */
[----:B------:R-:W3:Y:S01]  /*6810*/  LDS.128 R8, [R88] ;  /* 0x0000000058087984 */ /* 0x000ee20000000c00 */
[----:B--2---:R-:W-:Y:S01]  /*6820*/  F2FP.F16.F32.PACK_AB R6, R104, R107 ;  /* 0x0000006b6806723e */ /* 0x004fe200000000ff */
[----:B---3--:R-:W-:Y:S02]  /*6830*/  HADD2.F32 R3, -RZ, R8.H0_H0 ;  /* 0x20000008ff037230 */ /* 0x008fe40000004100 */
        /* <DEDUP_REMOVED lines=17> */
[----:B------:R-:W2:Y:S01]  /*6950*/  @!P6 MUFU.EX2 R0, R0 ;  /* 0x000000000000e308 */ /* 0x000ea20000000800 */
        /* <DEDUP_REMOVED lines=8> */
[----:B--2---:R-:W-:Y:S01]  /*69e0*/  @!P6 FADD.FTZ R2, R0, 1 ;  /* 0x3f8000000002e421 */ /* 0x004fe20000010000 */
[----:B------:R-:W2:Y:S05]  /*69f0*/  @!P2 MUFU.EX2 R3, R3 ;  /* 0x000000030003a308 */ /* 0x000eaa0000000800 */
[----:B------:R-:W-:Y:S01]  /*6a00*/  @!P0 FMUL.FTZ R0, R4, -1.4426950216293334961 ;  /* 0xbfb8aa3b04008820 */ /* 0x000fe20000410000 */
[----:B------:R-:W3:Y:S01]  /*6a10*/  @!P6 MUFU.RCP R2, R2 ;  /* 0x000000020002e308 */ /* 0x000ee20000001000 */
[----:B------:R-:W-:Y:S01]  /*6a20*/  @!P3 FMUL.FTZ R4, R5, -1.4426950216293334961 ;  /* 0xbfb8aa3b0504b820 */ /* 0x000fe20000410000 */
[----:B------:R-:W-:Y:S01]  /*6a30*/  @!P4 FMUL.FTZ R5, R7, -1.4426950216293334961 ;  /* 0xbfb8aa3b0705c820 */ /* 0x000fe20000410000 */
[----:B------:R-:W-:-:S02]  /*6a40*/  F2FP.F16.F32.PACK_AB R7, R109, R118 ;  /* 0x000000766d07723e */ /* 0x000fc400000000ff */
[----:B------:R-:W-:-:S03]  /*6a50*/  @!P5 FMUL.FTZ R8, R8, -1.4426950216293334961 ;  /* 0xbfb8aa3b0808d820 */ /* 0x000fc60000410000 */
[----:B------:R-:W4:Y:S01]  /*6a60*/  @!P3 MUFU.EX2 R4, R4 ;  /* 0x000000040004b308 */ /* 0x000f220000000800 */
[----:B--2---:R-:W-:-:S03]  /*6a70*/  @!P2 FADD.FTZ R3, R3, 1 ;  /* 0x3f8000000303a421 */ /* 0x004fc60000010000 */
[----:B------:R-:W2:Y:S04]  /*6a80*/  @!P0 MUFU.EX2 R0, R0 ;  /* 0x0000000000008308 */ /* 0x000ea80000000800 */
[----:B------:R-:W-:Y:S01]  /*6a90*/  @!P5 MUFU.EX2 R8, R8 ;  /* 0x000000080008d308 */ /* 0x000fe20000000800 */
[----:B---3--:R-:W-:Y:S01]  /*6aa0*/  @!P6 FMUL.FTZ R93, R93, R2 ;  /* 0x000000025d5de220 */ /* 0x008fe20000410000 */
[----:B------:R-:W-:Y:S01]  /*6ab0*/  FSETP.GTU.FTZ.AND P6, PT, R11, 20, PT ;  /* 0x41a000000b00780b */ /* 0x000fe20003fdc000 */
[----:B------:R-:W-:Y:S01]  /*6ac0*/  @!P1 FMUL.FTZ R2, R13, -1.4426950216293334961 ;  /* 0xbfb8aa3b0d029820 */ /* 0x000fe20000410000 */
[----:B------:R-:W3:Y:S01]  /*6ad0*/  @!P2 MUFU.RCP R18, R3 ;  /* 0x000000030012a308 */ /* 0x000ee20000001000 */
[----:B----4-:R-:W-:Y:S01]  /*6ae0*/  @!P3 FADD.FTZ R12, R4, 1 ;  /* 0x3f800000040cb421 */ /* 0x010fe20000010000 */
[----:B------:R-:W-:Y:S01]  /*6af0*/  F2FP.F16.F32.PACK_AB R4, R103, R100 ;  /* 0x000000646704723e */ /* 0x000fe200000000ff */
[----:B--2---:R-:W-:-:S05]  /*6b00*/  @!P0 FADD.FTZ R0, R0, 1 ;  /* 0x3f80000000008421 */ /* 0x004fca0000010000 */
[----:B------:R2:W4:Y:S03]  /*6b10*/  @!P4 MUFU.EX2 R13, R5 ;  /* 0x00000005000dc308 */ /* 0x0005260000000800 */
[----:B------:R-:W-:Y:S01]  /*6b20*/  @!P6 FMUL.FTZ R9, R11, -1.4426950216293334961 ;  /* 0xbfb8aa3b0b09e820 */ /* 0x000fe20000410000 */
[----:B------:R-:W1:Y:S04]  /*6b30*/  @!P1 MUFU.EX2 R2, R2 ;  /* 0x0000000200029308 */ /* 0x000e680000000800 */
[----:B------:R0:W5:Y:S01]  /*6b40*/  @!P0 MUFU.RCP R15, R0 ;  /* 0x00000000000f8308 */ /* 0x0001620000001000 */
[----:B--2---:R-:W-:Y:S01]  /*6b50*/  F2FP.F16.F32.PACK_AB R5, R105, R102 ;  /* 0x000000666905723e */ /* 0x004fe200000000ff */
[----:B---3--:R-:W-:Y:S01]  /*6b60*/  @!P2 FMUL.FTZ R95, R95, R18 ;  /* 0x000000125f5fa220 */ /* 0x008fe20000410000 */
[----:B------:R-:W-:-:S03]  /*6b70*/  IADD3 R72, P2, PT, R72, -0x200, RZ ;  /* 0xfffffe0048487810 */ /* 0x000fc60007f5e0ff */
[----:B------:R2:W-:Y:S01]  /*6b80*/  STS.128 [R88], R4 ;  /* 0x0000000458007388 */ /* 0x0005e20000000c00 */
[----:B----4-:R-:W-:Y:S01]  /*6b90*/  @!P4 FADD.FTZ R13, R13, 1 ;  /* 0x3f8000000d0dc421 */ /* 0x010fe20000010000 */
[----:B------:R3:W4:Y:S01]  /*6ba0*/  @!P6 MUFU.EX2 R14, R9 ;  /* 0x00000009000ee308 */ /* 0x0007220000000800 */
[----:B0-----:R-:W-:Y:S01]  /*6bb0*/  @!P5 FADD.FTZ R0, R8, 1 ;  /* 0x3f8000000800d421 */ /* 0x001fe20000010000 */
[----:B------:R-:W-:Y:S01]  /*6bc0*/  NOP ;  /* 0x0000000000007918 */ /* 0x000fe20000000000 */
[----:B-1----:R-:W-:Y:S01]  /*6bd0*/  @!P1 FADD.FTZ R2, R2, 1 ;  /* 0x3f80000002029421 */ /* 0x002fe20000010000 */
[----:B---3--:R-:W0:Y:S01]  /*6be0*/  LDS.128 R8, [R88] ;  /* 0x0000000058087984 */ /* 0x008e220000000c00 */
[----:B------:R-:W1:Y:S01]  /*6bf0*/  @!P5 MUFU.RCP R33, R0 ;  /* 0x000000000021d308 */ /* 0x000e620000001000 */
[----:B-----5:R-:W-:Y:S01]  /*6c00*/  @!P0 FMUL.FTZ R90, R90, R15 ;  /* 0x0000000f5a5a8220 */ /* 0x020fe20000410000 */
[----:B------:R-:W-:Y:S01]  /*6c10*/  IADD3.X R73, PT, PT, R73, -0x1, RZ, P2, !PT ;  /* 0xffffffff49497810 */ /* 0x000fe200017fe4ff */
[----:B----4-:R-:W-:-:S05]  /*6c20*/  @!P6 FADD.FTZ R14, R14, 1 ;  /* 0x3f8000000e0ee421 */ /* 0x010fca0000010000 */
[----:B------:R3:W4:Y:S08]  /*6c30*/  @!P1 MUFU.RCP R19, R2 ;  /* 0x0000000200139308 */ /* 0x0007300000001000 */
[----:B------:R-:W5:Y:S01]  /*6c40*/  @!P3 MUFU.RCP R31, R12 ;  /* 0x0000000c001fb308 */ /* 0x000f620000001000 */
[----:B---3--:R-:W-:-:S04]  /*6c50*/  IMAD.WIDE.U32 R2, R34, UR18, R16 ;  /* 0x0000001222027c25 */ /* 0x008fc8000f8e0010 */
[----:B-1----:R-:W-:Y:S01]  /*6c60*/  @!P5 FMUL.FTZ R96, R96, R33 ;  /* 0x000000216060d220 */ /* 0x002fe20000410000 */
[----:B------:R-:W-:Y:S02]  /*6c70*/  IMAD R3, R35, UR18, R3 ;  /* 0x0000001223037c24 */ /* 0x000fe4000f8e0203 */
[----:B------:R-:W1:Y:S01]  /*6c80*/  @!P6 MUFU.RCP R14, R14 ;  /* 0x0000000e000ee308 */ /* 0x000e620000001000 */
[----:B------:R-:W-:-:S04]  /*6c90*/  IMAD.WIDE.U32 R2, R91, UR4, R2 ;  /* 0x000000045b027c25 */ /* 0x000fc8000f8e0002 */
[----:B----4-:R-:W-:Y:S01]  /*6ca0*/  @!P1 FMUL.FTZ R92, R92, R19 ;  /* 0x000000135c5c9220 */ /* 0x010fe20000410000 */
[----:B------:R-:W-:Y:S01]  /*6cb0*/  IADD3 R71, P1, PT, R71, -0x400, RZ ;  /* 0xfffffc0047477810 */ /* 0x000fe20007f3e0ff */
[----:B------:R-:W3:Y:S01]  /*6cc0*/  LDC.64 R18, c[0x0][0x518] ;  /* 0x00014600ff127b82 */ /* 0x000ee20000000a00 */
[----:B------:R-:W-:Y:S01]  /*6cd0*/  IMAD R0, R91, UR5, R3 ;  /* 0x000000055b007c24 */ /* 0x000fe2000f8e0203 */
[----:B--2---:R-:W-:Y:S01]  /*6ce0*/  LEA R4, P0, R2, R36, 0x1 ;  /* 0x0000002402047211 */ /* 0x004fe200078008ff */
[----:B------:R-:W2:Y:S01]  /*6cf0*/  LDCU.64 UR4, c[0x0][0x520] ;  /* 0x0000a400ff0477ac */ /* 0x000ea20008000a00 */
[----:B------:R-:W4:Y:S01]  /*6d00*/  @!P4 MUFU.RCP R6, R13 ;  /* 0x0000000d0006c308 */ /* 0x000f220000001000 */
[----:B------:R-:W-:Y:S01]  /*6d10*/  IADD3.X R70, PT, PT, R70, -0x1, RZ, P1, !PT ;  /* 0xffffffff46467810 */ /* 0x000fe20000ffe4ff */
[----:B-----5:R-:W-:Y:S01]  /*6d20*/  @!P3 FMUL.FTZ R94, R94, R31 ;  /* 0x0000001f5e5eb220 */ /* 0x020fe20000410000 */
[----:B------:R-:W-:Y:S01]  /*6d30*/  LEA.HI.X R5, R2, R37, R0, 0x1, P0 ;  /* 0x0000002502057211 */ /* 0x000fe200000f0c00 */
[----:B------:R-:W5:Y:S01]  /*6d40*/  LDC.64 R30, c[0x0][0x560] ;  /* 0x00015800ff1e7b82 */ /* 0x000f620000000a00 */
[----:B------:R-:W-:Y:S01]  /*6d50*/  IADD3 R76, P3, PT, R76, -0x200, RZ ;  /* 0xfffffe004c4c7810 */ /* 0x000fe20007f7e0ff */
[----:B------:R-:W-:Y:S01]  /*6d60*/  IMAD.WIDE.U32 R2, R66, 0x10, R4 ;  /* 0x0000001042027825 */ /* 0x000fe200078e0004 */
[----:B------:R-:W-:-:S03]  /*6d70*/  F2FP.F16.F32.PACK_AB R5, R95, R92 ;  /* 0x0000005c5f05723e */ /* 0x000fc600000000ff */
[----:B-1----:R-:W-:Y:S01]  /*6d80*/  @!P6 FMUL.FTZ R99, R99, R14 ;  /* 0x0000000e6363e220 */ /* 0x002fe20000410000 */
[----:B------:R-:W-:Y:S01]  /*6d90*/  F2FP.F16.F32.PACK_AB R4, R90, R93 ;  /* 0x0000005d5a04723e */ /* 0x000fe200000000ff */
[----:B------:R-:W-:Y:S01]  /*6da0*/  FADD.FTZ R93, R93, R80 ;  /* 0x000000505d5d7221 */ /* 0x000fe20000010000 */
[----:B0-----:R5:W-:Y:S01]  /*6db0*/  STG.E.128 desc[UR16][R2.64], R8 ;  /* 0x0000000802007986 */ /* 0x001be2000c101d10 */
[----:B------:R-:W-:Y:S02]  /*6dc0*/  IADD3.X R77, PT, PT, R77, -0x1, RZ, P3, !PT ;  /* 0xffffffff4d4d7810 */ /* 0x000fe40001ffe4ff */
[----:B------:R-:W-:Y:S01]  /*6dd0*/  F2FP.F16.F32.PACK_AB R7, R99, R96 ;  /* 0x000000606307723e */ /* 0x000fe200000000ff */
[----:B------:R-:W-:Y:S01]  /*6de0*/  FADD.FTZ R93, R93, R90 ;  /* 0x0000005a5d5d7221 */ /* 0x000fe20000010000 */
[----:B----4-:R-:W-:Y:S01]  /*6df0*/  @!P4 FMUL.FTZ R97, R97, R6 ;  /* 0x000000066161c220 */ /* 0x010fe20000410000 */
[----:B------:R-:W-:Y:S01]  /*6e00*/  BAR.SYNC.DEFER_BLOCKING 0x0 ;  /* 0x0000000000007b1d */ /* 0x000fe20000010000 */
[----:B---3--:R-:W-:-:S04]  /*6e10*/  IMAD.WIDE.U32 R16, R18, UR18, R16 ;  /* 0x0000001212107c25 */ /* 0x008fc8000f8e0010 */
[----:B------:R-:W-:Y:S01]  /*6e20*/  FADD.FTZ R92, R93, R92 ;  /* 0x0000005c5d5c7221 */ /* 0x000fe20000010000 */
[----:B------:R-:W-:Y:S02]  /*6e30*/  IADD3 R74, P4, PT, R74, -0x200, RZ ;  /* 0xfffffe004a4a7810 */ /* 0x000fe40007f9e0ff */
[----:B------:R-:W-:Y:S01]  /*6e40*/  F2FP.F16.F32.PACK_AB R6, R97, R94 ;  /* 0x0000005e6106723e */ /* 0x000fe200000000ff */
[----:B------:R-:W-:Y:S02]  /*6e50*/  IMAD R17, R19, UR18, R17 ;  /* 0x0000001213117c24 */ /* 0x000fe4000f8e0211 */
[----:B------:R-:W-:Y:S01]  /*6e60*/  FADD.FTZ R95, R92, R95 ;  /* 0x0000005f5c5f7221 */ /* 0x000fe20000010000 */
[----:B------:R-:W-:Y:S01]  /*6e70*/  IADD3.X R75, PT, PT, R75, -0x1, RZ, P4, !PT ;  /* 0xffffffff4b4b7810 */ /* 0x000fe200027fe4ff */
[----:B--2---:R-:W-:-:S04]  /*6e80*/  IMAD.WIDE.U32 R16, R91, UR4, R16 ;  /* 0x000000045b107c25 */ /* 0x004fc8000f8e0010 */
[----:B------:R-:W-:Y:S01]  /*6e90*/  FADD.FTZ R94, R95, R94 ;  /* 0x0000005e5f5e7221 */ /* 0x000fe20000010000 */
[----:B------:R-:W-:Y:S01]  /*6ea0*/  IMAD R0, R91, UR5, R17 ;  /* 0x000000055b007c24 */ /* 0x000fe2000f8e0211 */
[----:B-----5:R-:W-:Y:S02]  /*6eb0*/  LEA R2, P0, R16, R30, 0x1 ;  /* 0x0000001e10027211 */ /* 0x020fe400078008ff */
[----:B------:R-:W-:Y:S02]  /*6ec0*/  FADD.FTZ R97, R94, R97 ;  /* 0x000000615e617221 */ /* 0x000fe40000010000 */
[----:B------:R-:W-:Y:S02]  /*6ed0*/  LEA.HI.X R3, R16, R31, R0, 0x1, P0 ;  /* 0x0000001f10037211 */ /* 0x000fe400000f0c00 */
[----:B------:R-:W-:Y:S01]  /*6ee0*/  FADD.FTZ R80, R97, R96 ;  /* 0x0000006061507221 */ /* 0x000fe20000010000 */
[----:B------:R-:W-:Y:S02]  /*6ef0*/  ISETP.GT.AND P0, PT, R69, 0x1, PT ;  /* 0x000000014500780c */ /* 0x000fe40003f04270 */
[----:B------:R-:W-:Y:S01]  /*6f00*/  MOV R69, R98 ;  /* 0x0000006200457202 */ /* 0x000fe20000000f00 */
[----:B------:R-:W-:Y:S01]  /*6f10*/  STS.128 [R88], R4 ;  /* 0x0000000458007388 */ /* 0x000fe20000000c00 */
[----:B------:R-:W-:-:S03]  /*6f20*/  NOP ;  /* 0x0000000000007918 */ /* 0x000fc60000000000 */
[----:B------:R-:W0:Y:S01]  /*6f30*/  LDS.128 R12, [R88] ;  /* 0x00000000580c7984 */ /* 0x000e220000000c00 */
[----:B------:R-:W-:-:S04]  /*6f40*/  IMAD.WIDE.U32 R2, R66, 0x10, R2 ;  /* 0x0000001042027825 */ /* 0x000fc800078e0002 */
[----:B------:R-:W-:Y:S01]  /*6f50*/  FADD.FTZ R80, R80, R99 ;  /* 0x0000006350507221 */ /* 0x000fe20000010000 */
[----:B0-----:R0:W-:Y:S01]  /*6f60*/  STG.E.128 desc[UR16][R2.64], R12 ;  /* 0x0000000c02007986 */ /* 0x0011e2000c101d10 */
[----:B------:R-:W-:Y:S05]  /*6f70*/  @P0 BRA `(.L_x_16642) ;  /* 0xffffff9c00580947 */ /* 0x000fea000383ffff */
.L_x_16574:
        /* <DEDUP_REMOVED lines=34> */
.L_x_16644:
[----:B------:R-:W-:Y:S05]  /*71a0*/  BSYNC.RECONVERGENT B0 ;  /* 0x0000000000007941 */ /* 0x000fea0003800200 */
.L_x_16643:
        /* <DEDUP_REMOVED lines=26> */
.L_x_16646:
[----:B------:R-:W-:Y:S05]  /*7350*/  BSYNC.RECONVERGENT B0 ;  /* 0x0000000000007941 */ /* 0x000fea0003800200 */
.L_x_16645:
        /* <DEDUP_REMOVED lines=10> */
.L_x_16648:
        /* <DEDUP_REMOVED lines=26> */
.L_x_16647:
[----:B------:R-:W-:Y:S05]  /*75a0*/  EXIT ;  /* 0x000000000000794d */ /* 0x000fea0003800000 */
.L_x_16649:
        /* <DEDUP_REMOVED lines=13> */
.L_x_18781:


//--------------------- .text._Z25selective_scan_bwd_kernelI32Selective_Scan_bwd_kernel_traitsILi32ELi8ELb1ELb0ELb1ELb1ELb1EN3c104HalfENS1_7complexIfEEEEv12SSMParamsBwd --------------------------
	.section	.text._Z25selective_scan_bwd_kernelI32Selective_Scan_bwd_kernel_traitsILi32ELi8ELb1ELb0ELb1ELb1ELb1EN3c104HalfENS1_7complexIfEEEEv12SSMParamsBwd,"ax",@progbits
	.align	128
        .global         _Z25selective_scan_bwd_kernelI32Selective_Scan_bwd_kernel_traitsILi32ELi8ELb1ELb0ELb1ELb1ELb1EN3c104HalfENS1_7complexIfEEEEv12SSMParamsBwd
        .type           _Z25selective_scan_bwd_kernelI32Selective_Scan_bwd_kernel_traitsILi32ELi8ELb1ELb0ELb1ELb1ELb1EN3c104HalfENS1_7complexIfEEEEv12SSMParamsBwd,@function
        .size           _Z25selective_scan_bwd_kernelI32Selective_Scan_bwd_kernel_traitsILi32ELi8ELb1ELb0ELb1ELb1ELb1EN3c104HalfENS1_7complexIfEEEEv12SSMParamsBwd,(.L_x_18782 - _Z25selective_scan_bwd_kernelI32Selective_Scan_bwd_kernel_traitsILi32ELi8ELb1ELb0ELb1ELb1ELb1EN3c104HalfENS1_7complexIfEEEEv12SSMParamsBwd)
        .other          _Z25selective_scan_bwd_kernelI32Selective_Scan_bwd_kernel_traitsILi32ELi8ELb1ELb0ELb1ELb1ELb1EN3c104HalfENS1_7complexIfEEEEv12SSMParamsBwd,@"STO_CUDA_ENTRY STV_DEFAULT"
_Z25selective_scan_bwd_kernelI32Selective_Scan_bwd_kernel_traitsILi32ELi8ELb1ELb0ELb1ELb1ELb1EN3c104HalfENS1_7complexIfEEEEv12SSMParamsBwd:
.text._Z25selective_scan_bwd_kernelI32Selective_Scan_bwd_kernel_traitsILi32ELi8ELb1ELb0ELb1ELb1ELb1EN3c104HalfENS1_7complexIfEEEEv12SSMParamsBwd:
        /* <DEDUP_REMOVED lines=72> */
[----:B------:R-:W-:Y:S02]  /*0480*/  MOV R5, UR4 ;  /* 0x0000000400057c02 */ /* 0x000fe40008000f00 */
[----:B------:R-:W-:Y:S01]  /*0490*/  MOV R3, UR8 ;  /* 0x0000000800037c02 */ /* 0x000fe20008000f00 */
[----:B------:R-:W-:Y:S02]  /*04a0*/  IMAD R89, R0, UR18, RZ ;  /* 0x0000001200597c24 */ /* 0x000fe4000f8e02ff */
[----:B------:R-:W-:Y:S02]  /*04b0*/  IMAD R0, R15, R22, RZ ;  /* 0x000000160f007224 */ /* 0x000fe400078e02ff */
[----:B------:R-:W1:Y:S01]  /*04c0*/  @P0 LDC R15, c[0x0][0x38c] ;  /* 0x0000e300ff0f0b82 */ /* 0x000e620000000800 */
[----:B------:R-:W-:Y:S01]  /*04d0*/  IMAD.WIDE.U32 R6, R20, UR18, RZ ;  /* 0x0000001214067c25 */ /* 0x000fe2000f8e00ff */
[----:B------:R-:W-:-:S03]  /*04e0*/  IADD3 R9, PT, PT, R9, R13, RZ ;  /* 0x0000000d09097210 */ /* 0x000fc60007ffe0ff */
[----:B------:R-:W-:Y:S01]  /*04f0*/  IMAD.WIDE.U32 R2, R93, UR10, R2 ;  /* 0x0000000a5d027c25 */ /* 0x000fe2000f8e0002 */
[----:B---3--:R-:W-:-:S03]  /*0500*/  LEA R13, R29, 0xffffff00, 0x8 ;  /* 0xffffff001d0d7811 */ /* 0x008fc600078e40ff */
[----:B------:R-:W-:-:S04]  /*0510*/  IMAD.WIDE.U32 R4, R93, UR14, R4 ;  /* 0x0000000e5d047c25 */ /* 0x000fc8000f8e0004 */
[----:B------:R-:W-:Y:S02]  /*0520*/  IMAD R7, R21, UR18, R7 ;  /* 0x0000001215077c24 */ /* 0x000fe4000f8e0207 */
[C---:B------:R-:W-:Y:S01]  /*0530*/  IMAD R19, R93.reuse, UR11, R3 ;  /* 0x0000000b5d137c24 */ /* 0x040fe2000f8e0203 */
[----:B------:R-:W-:Y:S01]  /*0540*/  SHF.R.U64 R3, R24, 0x1, R25 ;  /* 0x0000000118037819 */ /* 0x000fe20000001219 */
[----:B------:R-:W-:Y:S01]  /*0550*/  IMAD R17, R93, UR15, R5 ;  /* 0x0000000f5d117c24 */ /* 0x000fe2000f8e0205 */
[----:B------:R-:W-:Y:S01]  /*0560*/  IADD3 R77, P3, PT, R13, R4, RZ ;  /* 0x000000040d4d7210 */ /* 0x000fe20007f7e0ff */
[C---:B------:R-:W-:Y:S01]  /*0570*/  IMAD.WIDE.U32 R6, R11.reuse, R22, R6 ;  /* 0x000000160b067225 */ /* 0x040fe200078e0006 */
[----:B--2---:R-:W-:Y:S01]  /*0580*/  UIMAD.WIDE.U32 UR4, UR18, UR6, URZ ;  /* 0x00000006120472a5 */ /* 0x004fe2000f8e00ff */
[----:B------:R-:W2:Y:S02]  /*0590*/  @P0 LDC.64 R4, c[0x0][0x480] ;  /* 0x00012000ff040b82 */ /* 0x000ea40000000a00 */
[----:B------:R-:W-:Y:S01]  /*05a0*/  IMAD R11, R11, R23, R0 ;  /* 0x000000170b0b7224 */ /* 0x000fe200078e0200 */
[----:B------:R-:W-:-:S02]  /*05b0*/  UIMAD UR5, UR18, UR7, UR5 ;  /* 0x00000007120572a4 */ /* 0x000fc4000f8e0205 */
[----:B------:R-:W-:Y:S01]  /*05c0*/  IMAD.WIDE.U32 R8, R3, UR18, R8 ;  /* 0x0000001203087c25 */ /* 0x000fe2000f8e0008 */
[----:B------:R-:W3:Y:S02]  /*05d0*/  LDCU.64 UR6, c[0x0][0x4c8] ;  /* 0x00009900ff0677ac */ /* 0x000ee40008000a00 */
[----:B------:R-:W2:Y:S01]  /*05e0*/  LDC.64 R20, c[0x0][0x468] ;  /* 0x00011a00ff147b82 */ /* 0x000ea20000000a00 */
[----:B----4-:R-:W-:-:S07]  /*05f0*/  @P0 IMAD R0, R10, UR18, R93 ;  /* 0x000000120a000c24 */ /* 0x010fce000f8e025d */
[----:B------:R-:W4:Y:S01]  /*0600*/  LDC.64 R22, c[0x0][0x528] ;  /* 0x00014a00ff167b82 */ /* 0x000f220000000a00 */
[----:B------:R-:W-:-:S07]  /*0610*/  IADD3 R89, PT, PT, R9, R89, RZ ;  /* 0x0000005909597210 */ /* 0x000fce0007ffe0ff */
[----:B------:R-:W4:Y:S01]  /*0620*/  LDC.64 R24, c[0x0][0x450] ;  /* 0x00011400ff187b82 */ /* 0x000f220000000a00 */
[----:B0-----:R-:W-:Y:S01]  /*0630*/  LEA R91, P1, R8, R26, 0x3 ;  /* 0x0000001a085b7211 */ /* 0x001fe200078218ff */
        /* <DEDUP_REMOVED lines=20> */
[----:B------:R-:W-:Y:S02]  /*0780*/  LEA R78, P3, R77, R20, 0x1 ;  /* 0x000000144d4e7211 */ /* 0x000fe400078608ff */
[----:B------:R-:W-:Y:S01]  /*0790*/  IADD3.X R75, PT, PT, R0, R75, RZ, P4, !PT ;  /* 0x0000004b004b7210 */ /* 0x000fe200027fe4ff */
[C---:B------:R-:W-:Y:S01]  /*07a0*/  IMAD.WIDE.U32 R30, R93.reuse, R84, RZ ;  /* 0x000000545d1e7225 */ /* 0x040fe200078e00ff */
[----:B----4-:R-:W-:Y:S02]  /*07b0*/  LEA R76, P0, R2, R22, 0x1 ;  /* 0x00000016024c7211 */ /* 0x010fe400078008ff */
        /* <DEDUP_REMOVED lines=82> */
.L_x_16719:
[----:B------:R-:W-:Y:S01]  /*0ce0*/  BAR.SYNC.DEFER_BLOCKING 0x0 ;  /* 0x0000000000007b1d */ /* 0x000fe20000010000 */
[----:B0-----:R-:W-:Y:S02]  /*0cf0*/  MOV R2, R80 ;  /* 0x0000005000027202 */ /* 0x001fe40000000f00 */
[----:B------:R-:W-:-:S05]  /*0d00*/  MOV R3, R79 ;  /* 0x0000004f00037202 */ /* 0x000fca0000000f00 */
[----:B------:R-:W0:Y:S01]  /*0d10*/  S2UR UR5, SR_CgaCtaId ;  /* 0x00000000000579c3 */ /* 0x000e220000008800 */
[----:B------:R-:W-:Y:S01]  /*0d20*/  IMAD.WIDE.U32 R2, R69, 0x10, R2 ;  /* 0x0000001045027825 */ /* 0x000fe200078e0002 */
[----:B------:R-:W1:Y:S01]  /*0d30*/  S2R R95, SR_LANEID ;  /* 0x00000000005f7919 */ /* 0x000e620000000000 */
[----:B------:R-:W-:-:S05]  /*0d40*/  UMOV UR4, 0x400 ;  /* 0x0000040000047882 */ /* 0x000fca0000000000 */
[----:B------:R-:W2:Y:S01]  /*0d50*/  LDC.64 R18, c[0x0][0x410] ;  /* 0x00010400ff127b82 */ /* 0x000ea20000000a00 */
[----:B------:R-:W-:-:S07]  /*0d60*/  IADD3 R50, PT, PT, R72, -0x1, RZ ;  /* 0xffffffff48327810 */ /* 0x000fce0007ffe0ff */
[----:B------:R-:W3:Y:S01]  /*0d70*/  LDC.64 R44, c[0x0][0x418] ;  /* 0x00010600ff2c7b82 */ /* 0x000ee20000000a00 */
[----:B------:R4:W2:Y:S01]  /*0d80*/  LDG.E.128 R8, desc[UR16][R2.64] ;  /* 0x0000001002087981 */ /* 0x0008a2000c1e1d00 */
[----:B0-----:R-:W-:Y:S01]  /*0d90*/  ULEA UR4, UR5, UR4, 0x18 ;  /* 0x0000000405047291 */ /* 0x001fe2000f8ec0ff */
[----:B------:R-:W-:-:S05]  /*0da0*/  HFMA2 R25, -RZ, RZ, 0, 0 ;  /* 0x00000000ff197431 */ /* 0x000fca00000001ff */
[----:B------:R-:W0:Y:S01]  /*0db0*/  LDC.64 R46, c[0x0][0x488] ;  /* 0x00012200ff2e7b82 */ /* 0x000e220000000a00 */
[----:B----4-:R-:W-:Y:S02]  /*0dc0*/  MOV R2, R78 ;  /* 0x0000004e00027202 */ /* 0x010fe40000000f00 */
[----:B------:R-:W-:Y:S02]  /*0dd0*/  MOV R3, R77 ;  /* 0x0000004d00037202 */ /* 0x000fe40000000f00 */
[----:B-1----:R-:W-:Y:S01]  /*0de0*/  LEA R90, R95, UR4, 0x4 ;  /* 0x000000045f5a7c11 */ /* 0x002fe2000f8e20ff */
[----:B------:R-:W-:-:S04]  /*0df0*/  IMAD.WIDE.U32 R36, R69, 0x10, R2 ;  /* 0x0000001045247825 */ /* 0x000fc800078e0002 */
[----:B--2---:R-:W-:Y:S01]  /*0e00*/  STS.128 [R90], R8 ;  /* 0x000000085a007388 */ /* 0x004fe20000000c00 */
[----:B------:R-:W-:-:S03]  /*0e10*/  NOP ;  /* 0x0000000000007918 */ /* 0x000fc60000000000 */
[----:B------:R-:W-:Y:S01]  /*0e20*/  LDS.128 R4, [R90] ;  /* 0x000000005a047984 */ /* 0x000fe20000000c00 */
        /* <DEDUP_REMOVED lines=9> */
[----:B------:R3:W2:Y:S01]  /*0ec0*/  LDG.E.128 R40, desc[UR16][R2.64] ;  /* 0x0000001002287981 */ /* 0x0006a2000c1e1d00 */
[----:B------:R-:W-:Y:S01]  /*0ed0*/  SHF.L.U32 R24, R50, 0x8, RZ ;  /* 0x0000000832187819 */ /* 0x000fe200000006ff */
[----:B------:R-:W-:Y:S04]  /*0ee0*/  BSSY.RECONVERGENT B0, `(.L_x_16651) ;  /* 0x000003c000007945 */ /* 0x000fe80003800200 */
[----:B------:R-:W-:-:S04]  /*0ef0*/  IMAD.WIDE.U32 R16, R18, UR18, R24 ;  /* 0x0000001212107c25 */ /* 0x000fc8000f8e0018 */
[----:B------:R-:W-:Y:S02]  /*0f00*/  IMAD R17, R19, UR18, R17 ;  /* 0x0000001213117c24 */ /* 0x000fe4000f8e0211 */
[----:B-1----:R-:W-:Y:S02]  /*0f10*/  HADD2.F32 R21, -RZ, R13.H0_H0 ;  /* 0x2000000dff157230 */ /* 0x002fe40000004100 */
[----:B---3--:R-:W-:-:S04]  /*0f20*/  IMAD.WIDE.U32 R2, R93, R44, R16 ;  /* 0x0000002c5d027225 */ /* 0x008fc800078e0010 */
[--C-:B-----5:R-:W-:Y:S01]  /*0f30*/  FADD.FTZ R100, R21, R86.reuse ;  /* 0x0000005615647221 */ /* 0x120fe20000010000 */
[--C-:B------:R-:W-:Y:S02]  /*0f40*/  HADD2.F32 R17, -RZ, R12.reuse.H0_H0 ;  /* 0x2000000cff117230 */ /* 0x100fe40000004100 */
[----:B------:R-:W-:Y:S02]  /*0f50*/  HADD2.F32 R13, -RZ, R13.H1_H1 ;  /* 0x3000000dff0d7230 */ /* 0x000fe40000004100 */
[----:B------:R-:W-:Y:S02]  /*0f60*/  HADD2.F32 R19, -RZ, R12.H1_H1 ;  /* 0x3000000cff137230 */ /* 0x000fe40000004100 */
[--C-:B------:R-:W-:Y:S01]  /*0f70*/  FADD.FTZ R104, R17, R86.reuse ;  /* 0x0000005611687221 */ /* 0x100fe20000010000 */
[--C-:B------:R-:W-:Y:S02]  /*0f80*/  HADD2.F32 R23, -RZ, R14.reuse.H0_H0 ;  /* 0x2000000eff177230 */ /* 0x100fe40000004100 */
[----:B------:R-:W-:Y:S01]  /*0f90*/  FADD.FTZ R98, R13, R86 ;  /* 0x000000560d627221 */ /* 0x000fe20000010000 */
[----:B------:R-:W-:-:S02]  /*0fa0*/  HADD2.F32 R39, -RZ, R14.H1_H1 ;  /* 0x3000000eff277230 */ /* 0x000fc40000004100 */
[--C-:B------:R-:W-:Y:S01]  /*0fb0*/  FADD.FTZ R102, R19, R86.reuse ;  /* 0x0000005613667221 */ /* 0x100fe20000010000 */
[----:B------:R-:W-:Y:S01]  /*0fc0*/  FSETP.GTU.FTZ.AND P4, PT, R104, 20, PT ;  /* 0x41a000006800780b */ /* 0x000fe20003f9c000 */
[--C-:B------:R-:W-:Y:S01]  /*0fd0*/  FADD.FTZ R96, R23, R86.reuse ;  /* 0x0000005617607221 */ /* 0x100fe20000010000 */
[--C-:B------:R-:W-:Y:S02]  /*0fe0*/  HADD2.F32 R13, -RZ, R15.reuse.H0_H0 ;  /* 0x2000000fff0d7230 */ /* 0x100fe40000004100 */
[--C-:B------:R-:W-:Y:S01]  /*0ff0*/  FADD.FTZ R94, R39, R86.reuse ;  /* 0x00000056275e7221 */ /* 0x100fe20000010000 */
[----:B------:R-:W-:Y:S01]  /*1000*/  FSETP.GTU.FTZ.AND P5, PT, R102, 20, PT ;  /* 0x41a000006600780b */ /* 0x000fe20003fbc000 */
[----:B------:R-:W-:Y:S01]  /*1010*/  HADD2.F32 R15, -RZ, R15.H1_H1 ;  /* 0x3000000fff0f7230 */ /* 0x000fe20000004100 */
[----:B------:R-:W-:Y:S01]  /*1020*/  FSETP.GTU.FTZ.AND P0, PT, R100, 20, PT ;  /* 0x41a000006400780b */ /* 0x000fe20003f1c000 */
[----:B------:R-:W-:Y:S01]  /*1030*/  IMAD R14, R93, R45, R3 ;  /* 0x0000002d5d0e7224 */ /* 0x000fe200078e0203 */
[----:B------:R-:W-:Y:S01]  /*1040*/  FSETP.GTU.FTZ.AND P1, PT, R98, 20, PT ;  /* 0x41a000006200780b */ /* 0x000fe20003f3c000 */
[----:B------:R-:W-:Y:S01]  /*1050*/  FADD.FTZ R108, R13, R86 ;  /* 0x000000560d6c7221 */ /* 0x000fe20000010000 */
[----:B------:R-:W-:-:S02]  /*1060*/  FSETP.GTU.FTZ.AND P2, PT, R96, 20, PT ;  /* 0x41a000006000780b */ /* 0x000fc40003f5c000 */
[----:B------:R-:W-:Y:S01]  /*1070*/  FSETP.GTU.FTZ.AND P3, PT, R94, 20, PT ;  /* 0x41a000005e00780b */ /* 0x000fe20003f7c000 */
[----:B--2---:R1:W-:Y:S01]  /*1080*/  STS.128 [R90], R40 ;  /* 0x000000285a007388 */ /* 0x0043e20000000c00 */
[----:B------:R-:W-:-:S03]  /*1090*/  NOP ;  /* 0x0000000000007918 */ /* 0x000fc60000000000 */
[----:B------:R1:W2:Y:S01]  /*10a0*/  LDS.128 R8, [R90] ;  /* 0x000000005a087984 */ /* 0x0002a20000000c00 */
[----:B0-----:R-:W-:Y:S07]  /*10b0*/  @P4 BRA `(.L_x_16652) ;  /* 0x0000000000784947 */ /* 0x001fee0003800000 */
        /* <DEDUP_REMOVED lines=30> */
.L_x_16652:
[----:B------:R-:W-:Y:S05]  /*12a0*/  BSYNC.RECONVERGENT B0 ;  /* 0x0000000000007941 */ /* 0x000fea0003800200 */
.L_x_16651:
        /* <DEDUP_REMOVED lines=36> */
.L_x_16654:
[----:B------:R-:W-:Y:S05]  /*14f0*/  BSYNC.RECONVERGENT B0 ;  /* 0x0000000000007941 */ /* 0x000fea0003800200 */
.L_x_16653:
        /* <DEDUP_REMOVED lines=34> */
.L_x_16656:
[----:B------:R-:W-:Y:S05]  /*1720*/  BSYNC.RECONVERGENT B0 ;  /* 0x0000000000007941 */ /* 0x000fea0003800200 */
.L_x_16655:
        /* <DEDUP_REMOVED lines=32> */
.L_x_16658:
[----:B------:R-:W-:Y:S05]  /*1930*/  BSYNC.RECONVERGENT B0 ;  /* 0x0000000000007941 */ /* 0x000fea0003800200 */
.L_x_16657:
        /* <DEDUP_REMOVED lines=32> */
.L_x_16660:
[----:B------:R-:W-:Y:S05]  /*1b40*/  BSYNC.RECONVERGENT B0 ;  /* 0x0000000000007941 */ /* 0x000fea0003800200 */
.L_x_16659:
        /* <DEDUP_REMOVED lines=32> */
.L_x_16662:
[----:B------:R-:W-:Y:S05]  /*1d50*/  BSYNC.RECONVERGENT B0 ;  /* 0x0000000000007941 */ /* 0x000fea0003800200 */
.L_x_16661:
        /* <DEDUP_REMOVED lines=32> */
.L_x_16664:
[----:B------:R-:W-:Y:S05]  /*1f60*/  BSYNC.RECONVERGENT B0 ;  /* 0x0000000000007941 */ /* 0x000fea0003800200 */
.L_x_16663:
        /* <DEDUP_REMOVED lines=32> */
.L_x_16666:
[----:B------:R-:W-:Y:S05]  /*2170*/  BSYNC.RECONVERGENT B0 ;  /* 0x0000000000007941 */ /* 0x000fea0003800200 */
.L_x_16665:
[----:B------:R-:W-:Y:S08]  /*2180*/  BAR.SYNC.DEFER_BLOCKING 0x0 ;  /* 0x0000000000007b1d */ /* 0x000ff00000010000 */
[----:B------:R-:W0:Y:S01]  /*2190*/  LDC.64 R12, c[0x0][0x420] ;  /* 0x00010800ff0c7b82 */ /* 0x000e220000000a00 */
[----:B------:R-:W3:Y:S01]  /*21a0*/  LDCU.64 UR4, c[0x0][0x510] ;  /* 0x0000a200ff0477ac */ /* 0x000ee20008000a00 */
[----:B------:R-:W4:Y:S06]  /*21b0*/  LDCU.64 UR6, c[0x0][0x490] ;  /* 0x00009200ff0677ac */ /* 0x000f2c0008000a00 */
[----:B------:R-:W5:Y:S08]  /*21c0*/  LDC.64 R14, c[0x0][0x428] ;  /* 0x00010a00ff0e7b82 */ /* 0x000f700000000a00 */
[----:B------:R-:W1:Y:S01]  /*21d0*/  LDC.64 R16, c[0x0][0x478] ;  /* 0x00011e00ff107b82 */ /* 0x000e620000000a00 */
[----:B------:R-:W2:Y:S01]  /*21e0*/  LDG.E.128 R20, desc[UR16][R20.64] ;  /* 0x0000001014147981 */ /* 0x000ea2000c1e1d00 */
[----:B0-----:R-:W-:-:S04]  /*21f0*/  IMAD.WIDE.U32 R2, R12, UR18, R24 ;  /* 0x000000120c027c25 */ /* 0x001fc8000f8e0018 */
[----:B------:R-:W-:Y:S02]  /*2200*/  IMAD R3, R13, UR18, R3 ;  /* 0x000000120d037c24 */ /* 0x000fe4000f8e0203 */
[----:B-----5:R-:W-:-:S04]  /*2210*/  IMAD.WIDE.U32 R2, R93, R14, R2 ;  /* 0x0000000e5d027225 */ /* 0x020fc800078e0002 */
[----:B------:R-:W-:Y:S01]  /*2220*/  IMAD R0, R93, R15, R3 ;  /* 0x0000000f5d007224 */ /* 0x000fe200078e0203 */
[----:B-1----:R-:W-:-:S04]  /*2230*/  LEA R16, P0, R2, R16, 0x1 ;  /* 0x0000001002107211 */ /* 0x002fc800078008ff */
[----:B------:R-:W-:-:S03]  /*2240*/  LEA.HI.X R17, R2, R17, R0, 0x1, P0 ;  /* 0x0000001102117211 */ /* 0x000fc600000f0c00 */
[----:B------:R-:W-:Y:S01]  /*2250*/  IMAD.WIDE.U32 R16, R69, 0x10, R16 ;  /* 0x0000001045107825 */ /* 0x000fe200078e0010 */
[----:B--2---:R-:W-:Y:S01]  /*2260*/  STS.128 [R90], R20 ;  /* 0x000000145a007388 */ /* 0x004fe20000000c00 */
[----:B------:R-:W-:-:S03]  /*2270*/  NOP ;  /* 0x0000000000007918 */ /* 0x000fc60000000000 */
[----:B------:R-:W0:Y:S01]  /*2280*/  LDS.128 R12, [R90] ;  /* 0x000000005a0c7984 */ /* 0x000e220000000c00 */
[----:B------:R-:W-:Y:S06]  /*2290*/  BAR.SYNC.DEFER_BLOCKING 0x0 ;  /* 0x0000000000007b1d */ /* 0x000fec0000010000 */
[----:B------:R-:W2:Y:S01]  /*22a0*/  LDG.E.128 R16, desc[UR16][R16.64] ;  /* 0x0000001010107981 */ /* 0x000ea2000c1e1d00 */
[----:B------:R-:W-:Y:S01]  /*22b0*/  HADD2.F32 R109, -RZ, R4.H1_H1 ;  /* 0x30000004ff6d7230 */ /* 0x000fe20000004100 */
[----:B----4-:R-:W-:Y:S01]  /*22c0*/  UISETP.NE.U32.AND UP0, UPT, UR6, URZ, UPT ;  /* 0x000000ff0600728c */ /* 0x010fe2000bf05070 */
[----:B------:R-:W-:-:S02]  /*22d0*/  HADD2.F32 R107, -RZ, R5.H0_H0 ;  /* 0x20000005ff6b7230 */ /* 0x000fc40000004100 */
[----:B------:R-:W-:Y:S01]  /*22e0*/  HADD2.F32 R113, -RZ, R5.H1_H1 ;  /* 0x30000005ff717230 */ /* 0x000fe20000004100 */
[----:B------:R-:W-:Y:S01]  /*22f0*/  UISETP.NE.AND.EX UP0, UPT, UR7, URZ, UPT, UP0 ;  /* 0x000000ff0700728c */ /* 0x000fe2000bf05300 */
[--C-:B------:R-:W-:Y:S02]  /*2300*/  HADD2.F32 R111, -RZ, R6.reuse.H0_H0 ;  /* 0x20000006ff6f7230 */ /* 0x100fe40000004100 */
[----:B------:R-:W-:Y:S02]  /*2310*/  HADD2.F32 R115, -RZ, R6.H1_H1 ;  /* 0x30000006ff737230 */ /* 0x000fe40000004100 */
[----:B------:R-:W-:Y:S02]  /*2320*/  HADD2.F32 R117, -RZ, R7.H0_H0 ;  /* 0x20000007ff757230 */ /* 0x000fe40000004100 */
[--C-:B0-----:R-:W-:Y:S02]  /*2330*/  HADD2.F32 R45, -RZ, R13.reuse.H0_H0 ;  /* 0x2000000dff2d7230 */ /* 0x101fe40000004100 */
        /* <DEDUP_REMOVED lines=11> */
[----:B------:R-:W-:Y:S01]  /*23f0*/  MUFU.EX2 R22, R13 ;  /* 0x0000000d00167308 */ /* 0x000fe20000000800 */
[----:B------:R-:W-:Y:S02]  /*2400*/  HADD2.F32 R120, -RZ, R15.H1_H1 ;  /* 0x3000000fff787230 */ /* 0x000fe40000004100 */
[----:B------:R-:W-:Y:S01]  /*2410*/  FMUL.FTZ R21, R99, -1.4426950216293334961 ;  /* 0xbfb8aa3b63157820 */ /* 0x000fe20000410000 */
[----:B------:R-:W-:Y:S01]  /*2420*/  FMUL.FTZ R23, R103, -1.4426950216293334961 ;  /* 0xbfb8aa3b67177820 */ /* 0x000fe20000410000 */
[----:B------:R-:W-:Y:S01]  /*2430*/  FMUL.FTZ R44, R116, -1.4426950216293334961 ;  /* 0xbfb8aa3b742c7820 */ /* 0x000fe20000410000 */
[----:B------:R-:W-:Y:S01]  /*2440*/  MUFU.EX2 R0, R0 ;  /* 0x0000000000007308 */ /* 0x000fe20000000800 */
[----:B------:R-:W-:Y:S01]  /*2450*/  FMUL.FTZ R47, R120, -1.4426950216293334961 ;  /* 0xbfb8aa3b782f7820 */ /* 0x000fe20000410000 */
[----:B------:R-:W-:-:S02]  /*2460*/  HADD2.F32 R119, -RZ, R7.H1_H1 ;  /* 0x30000007ff777230 */ /* 0x000fc40000004100 */
[----:B------:R0:W1:Y:S04]  /*2470*/  MUFU.EX2 R38, R21 ;  /* 0x0000001500267308 */ /* 0x0000680000000800 */
[----:B------:R-:W-:Y:S04]  /*2480*/  MUFU.EX2 R44, R44 ;  /* 0x0000002c002c7308 */ /* 0x000fe80000000800 */
[----:B------:R-:W-:Y:S01]  /*2490*/  MUFU.EX2 R47, R47 ;  /* 0x0000002f002f7308 */ /* 0x000fe20000000800 */
[----:B0-----:R-:W-:Y:S01]  /*24a0*/  FADD.FTZ R21, R20, 1 ;  /* 0x3f80000014157421 */ /* 0x001fe20000010000 */
[----:B------:R-:W-:-:S02]  /*24b0*/  HADD2.F32 R20, -RZ, R9.H1_H1 ;  /* 0x30000009ff147230 */ /* 0x000fc40000004100 */
[----:B------:R0:W4:Y:S01]  /*24c0*/  MUFU.EX2 R3, R2 ;  /* 0x0000000200037308 */ /* 0x0001220000000800 */
[----:B-1----:R-:W-:-:S03]  /*24d0*/  FADD.FTZ R38, R38, 1 ;  /* 0x3f80000026267421 */ /* 0x002fc60000010000 */
[----:B------:R1:W5:Y:S04]  /*24e0*/  MUFU.EX2 R41, R23 ;  /* 0x0000001700297308 */ /* 0x0003680000000800 */
[----:B------:R3:W-:Y:S01]  /*24f0*/  MUFU.RCP R46, R21 ;  /* 0x00000015002e7308 */ /* 0x0007e20000001000 */
[----:B0-----:R-:W-:Y:S01]  /*2500*/  FADD.FTZ R2, R0, 1 ;  /* 0x3f80000000027421 */ /* 0x001fe20000010000 */
[----:B------:R-:W-:Y:S02]  /*2510*/  HADD2.F32 R0, -RZ, R8.H0_H0 ;  /* 0x20000008ff007230 */ /* 0x000fe40000004100 */
[----:B-1----:R-:W-:Y:S01]  /*2520*/  FADD.FTZ R23, R22, 1 ;  /* 0x3f80000016177421 */ /* 0x002fe20000010000 */
[----:B----4-:R-:W-:Y:S01]  /*2530*/  FADD.FTZ R3, R3, 1 ;  /* 0x3f80000003037421 */ /* 0x010fe20000010000 */
[----:B------:R-:W-:-:S02]  /*2540*/  HADD2.F32 R22, -RZ, R10.H1_H1 ;  /* 0x3000000aff167230 */ /* 0x000fc40000004100 */
[----:B------:R-:W0:Y:S01]  /*2550*/  MUFU.RCP R40, R2 ;  /* 0x0000000200287308 */ /* 0x000e220000001000 */
[----:B---3--:R-:W-:-:S07]  /*2560*/  HADD2.F32 R21, -RZ, R10.H0_H0 ;  /* 0x2000000aff157230 */ /* 0x008fce0000004100 */
[----:B------:R1:W3:Y:S08]  /*2570*/  MUFU.RCP R49, R23 ;  /* 0x0000001700317308 */ /* 0x0002f00000001000 */
[----:B------:R-:W-:Y:S01]  /*2580*/  MUFU.RCP R43, R3 ;  /* 0x00000003002b7308 */ /* 0x000fe20000001000 */
[----:B-1----:R-:W-:Y:S02]  /*2590*/  HADD2.F32 R23, -RZ, R11.H0_H0 ;  /* 0x2000000bff177230 */ /* 0x002fe40000004100 */
[----:B0-----:R-:W-:-:S04]  /*25a0*/  FADD.FTZ R2, -R40, 1 ;  /* 0x3f80000028027421 */ /* 0x001fc80000010100 */
[C---:B------:R-:W-:Y:S01]  /*25b0*/  FFMA.FTZ R2, R39.reuse, R2, 1 ;  /* 0x3f80000027027423 */ /* 0x040fe20000010002 */
[----:B------:R-:W-:Y:S01]  /*25c0*/  FMUL.FTZ R39, R39, R40 ;  /* 0x0000002827277220 */ /* 0x000fe20000410000 */
[----:B------:R0:W-:Y:S02]  /*25d0*/  MUFU.RCP R110, R38 ;  /* 0x00000026006e7308 */ /* 0x0001e40000001000 */
[----:B0-----:R-:W-:Y:S01]  /*25e0*/  HADD2.F32 R38, -RZ, R11.H1_H1 ;  /* 0x3000000bff267230 */ /* 0x001fe20000004100 */
[----:B--2---:R0:W-:Y:S01]  /*25f0*/  STS.128 [R90], R16 ;  /* 0x000000105a007388 */ /* 0x0041e20000000c00 */
[----:B------:R-:W-:-:S03]  /*2600*/  NOP ;  /* 0x0000000000007918 */ /* 0x000fc60000000000 */
[----:B------:R-:W1:Y:S01]  /*2610*/  LDS.128 R12, [R90] ;  /* 0x000000005a0c7984 */ /* 0x000e620000000c00 */
[----:B0-----:R-:W-:Y:S02]  /*2620*/  HADD2.F32 R18, -RZ, R8.H1_H1 ;  /* 0x30000008ff127230 */ /* 0x001fe40000004100 */
[----:B------:R-:W-:Y:S01]  /*2630*/  FADD.FTZ R8, R44, 1 ;  /* 0x3f8000002c087421 */ /* 0x000fe20000010000 */
[----:B------:R-:W-:Y:S01]  /*2640*/  FADD.FTZ R17, R47, 1 ;  /* 0x3f8000002f117421 */ /* 0x000fe20000010000 */
[----:B-----5:R-:W-:Y:S01]  /*2650*/  FADD.FTZ R16, R41, 1 ;  /* 0x3f80000029107421 */ /* 0x020fe20000010000 */
[----:B------:R-:W-:Y:S01]  /*2660*/  HADD2.F32 R19, -RZ, R9.H0_H0 ;  /* 0x20000009ff137230 */ /* 0x000fe20000004100 */
[----:B------:R0:W2:Y:S08]  /*2670*/  MUFU.RCP R121, R8 ;  /* 0x0000000800797308 */ /* 0x0000b00000001000 */
[----:B------:R-:W4:Y:S01]  /*2680*/  MUFU.RCP R123, R17 ;  /* 0x00000011007b7308 */ /* 0x000f220000001000 */
[----:B0-----:R-:W-:-:S04]  /*2690*/  FADD.FTZ R8, -R46, 1 ;  /* 0x3f8000002e087421 */ /* 0x001fc80000010100 */
[----:B------:R-:W-:-:S03]  /*26a0*/  FFMA.FTZ R11, R45, R8, 1 ;  /* 0x3f8000002d0b7423 */ /* 0x000fc60000010008 */
[----:B------:R-:W0:Y:S01]  /*26b0*/  MUFU.RCP R112, R16 ;  /* 0x0000001000707308 */ /* 0x000e220000001000 */
[--C-:B-1----:R-:W-:Y:S02]  /*26c0*/  HADD2.F32 R47, -RZ, R13.reuse.H0_H0 ;  /* 0x2000000dff2f7230 */ /* 0x102fe40000004100 */
[----:B------:R-:W-:Y:S02]  /*26d0*/  HADD2.F32 R41, -RZ, R12.H0_H0 ;  /* 0x2000000cff297230 */ /* 0x000fe40000004100 */
[----:B------:R-:W-:Y:S02]  /*26e0*/  HADD2.F32 R97, -RZ, R13.H1_H1 ;  /* 0x3000000dff617230 */ /* 0x000fe40000004100 */
[----:B------:R-:W-:Y:S01]  /*26f0*/  FMUL.FTZ R9, R19, R47 ;  /* 0x0000002f13097220 */ /* 0x000fe20000410000 */
[----:B---3--:R-:W-:Y:S01]  /*2700*/  FADD.FTZ R13, -R49, 1 ;  /* 0x3f800000310d7421 */ /* 0x008fe20000010100 */
[----:B------:R-:W-:Y:S01]  /*2710*/  FMUL.FTZ R3, R0, R41 ;  /* 0x0000002900037220 */ /* 0x000fe20000410000 */
[----:B------:R-:W-:-:S02]  /*2720*/  HADD2.F32 R118, -RZ, R15.H0_H0 ;  /* 0x2000000fff767230 */ /* 0x000fc40000004100 */
[----:B------:R-:W-:Y:S01]  /*2730*/  FMUL.FTZ R8, R46, R9 ;  /* 0x000000092e087220 */ /* 0x000fe20000410000 */
[----:B------:R-:W-:Y:S01]  /*2740*/  FMUL.FTZ R10, R20, R97 ;  /* 0x00000061140a7220 */ /* 0x000fe20000410000 */
[----:B------:R-:W-:Y:S02]  /*2750*/  HADD2.F32 R122, -RZ, R15.H1_H1 ;  /* 0x3000000fff7a7230 */ /* 0x000fe40000004100 */
[----:B------:R-:W-:Y:S01]  /*2760*/  FMUL.FTZ R3, R40, R3 ;  /* 0x0000000328037220 */ /* 0x000fe20000410000 */
[----:B------:R-:W-:Y:S01]  /*2770*/  FMUL.FTZ R8, R8, R11 ;  /* 0x0000000b08087220 */ /* 0x000fe20000410000 */
[----:B------:R-:W-:Y:S02]  /*2780*/  HADD2.F32 R44, -RZ, R12.H1_H1 ;  /* 0x3000000cff2c7230 */ /* 0x000fe40000004100 */
[----:B------:R-:W-:Y:S01]  /*2790*/  FFMA.FTZ R13, R48, R13, 1 ;  /* 0x3f800000300d7423 */ /* 0x000fe2000001000d */
[--C-:B------:R-:W-:Y:S02]  /*27a0*/  HADD2.F32 R101, -RZ, R14.reuse.H0_H0 ;  /* 0x2000000eff657230 */ /* 0x100fe40000004100 */
[----:B------:R-:W-:Y:S01]  /*27b0*/  FMUL.FTZ R10, R49, R10 ;  /* 0x0000000a310a7220 */ /* 0x000fe20000410000 */
[----:B------:R-:W-:-:S02]  /*27c0*/  HADD2.F32 R114, -RZ, R14.H1_H1 ;  /* 0x3000000eff727230 */ /* 0x000fc40000004100 */
[----:B--2---:R-:W-:Y:S01]  /*27d0*/  FADD.FTZ R11, -R121, 1 ;  /* 0x3f800000790b7421 */ /* 0x004fe20000010100 */
[----:B----4-:R-:W-:Y:S01]  /*27e0*/  FADD.FTZ R15, -R123, 1 ;  /* 0x3f8000007b0f7421 */ /* 0x010fe20000010100 */
[----:B------:R-:W-:Y:S01]  /*27f0*/  FMUL.FTZ R12, R3, R2 ;  /* 0x00000002030c7220 */ /* 0x000fe20000410000 */
[----:B------:R-:W-:Y:S01]  /*2800*/  FMUL.FTZ R13, R10, R13 ;  /* 0x0000000d0a0d7220 */ /* 0x000fe20000410000 */
[----:B------:R-:W-:Y:S01]  /*2810*/  FFMA.FTZ R17, R116, R11, 1 ;  /* 0x3f80000074117423 */ /* 0x000fe2000001000b */
[----:B------:R-:W-:Y:S01]  /*2820*/  FFMA.FTZ R105, R120, R15, 1 ;  /* 0x3f80000078697423 */ /* 0x000fe2000001000f */
[----:B------:R-:W-:Y:S01]  /*2830*/  FADD.FTZ R3, -R43, 1 ;  /* 0x3f8000002b037421 */ /* 0x000fe20000010100 */
[----:B------:R-:W-:Y:S01]  /*2840*/  FMUL.FTZ R2, R18, R44 ;  /* 0x0000002c12027220 */ /* 0x000fe20000410000 */
[----:B------:R-:W-:Y:S01]  /*2850*/  FADD.FTZ R10, -R110, 1 ;  /* 0x3f8000006e0a7421 */ /* 0x000fe20000010100 */
[----:B0-----:R-:W-:Y:S01]  /*2860*/  FADD.FTZ R14, -R112, 1 ;  /* 0x3f800000700e7421 */ /* 0x001fe20000010100 */
[----:B------:R-:W-:Y:S01]  /*2870*/  FMUL.FTZ R11, R21, R101 ;  /* 0x00000065150b7220 */ /* 0x000fe20000410000 */
        /* <DEDUP_REMOVED lines=18> */
[----:B------:R-:W-:Y:S01]  /*29a0*/  HADD2.F32 R105, -RZ, R4.H0_H0 ;  /* 0x20000004ff697230 */ /* 0x000fe20000004100 */
[----:B------:R-:W-:Y:S01]  /*29b0*/  F2FP.F16.F32.PACK_AB R12, R9, R12 ;  /* 0x0000000c090c723e */ /* 0x000fe200000000ff */
[----:B------:R-:W-:Y:S01]  /*29c0*/  FMUL.FTZ R43, R42, R43 ;  /* 0x0000002b2a2b7220 */ /* 0x000fe20000410000 */
[----:B------:R-:W-:Y:S01]  /*29d0*/  F2FP.F16.F32.PACK_AB R13, R13, R8 ;  /* 0x000000080d0d723e */ /* 0x000fe200000000ff */
[----:B------:R-:W-:Y:S01]  /*29e0*/  FMUL.FTZ R46, R45, R46 ;  /* 0x0000002e2d2e7220 */ /* 0x000fe20000410000 */
[----:B------:R-:W-:Y:S01]  /*29f0*/  F2FP.F16.F32.PACK_AB R15, R124, R11 ;  /* 0x0000000b7c0f723e */ /* 0x000fe200000000ff */
[----:B------:R-:W-:Y:S01]  /*2a00*/  BAR.SYNC.DEFER_BLOCKING 0x0 ;  /* 0x0000000000007b1d */ /* 0x000fe20000010000 */
[----:B------:R-:W-:Y:S01]  /*2a10*/  FMUL.FTZ R49, R48, R49 ;  /* 0x0000003130317220 */ /* 0x000fe20000410000 */
[----:B------:R-:W-:Y:S01]  /*2a20*/  FMUL.FTZ R110, R99, R110 ;  /* 0x0000006e636e7220 */ /* 0x000fe20000410000 */
[----:B------:R-:W-:Y:S01]  /*2a30*/  FMUL.FTZ R103, R103, R112 ;  /* 0x0000007067677220 */ /* 0x000fe20000410000 */
[----:B------:R-:W-:Y:S01]  /*2a40*/  FMUL.FTZ R116, R116, R121 ;  /* 0x0000007974747220 */ /* 0x000fe20000410000 */
[----:B------:R-:W-:-:S03]  /*2a50*/  FMUL.FTZ R123, R120, R123 ;  /* 0x0000007b787b7220 */ /* 0x000fc60000410000 */
[----:B------:R-:W1:Y:S01]  /*2a60*/  LDC.64 R124, c[0x0][0x558] ;  /* 0x00015600ff7c7b82 */ /* 0x000e620000000a00 */
[----:B------:R-:W-:Y:S01]  /*2a70*/  FMUL.FTZ R18, R18, R43 ;  /* 0x0000002b12127220 */ /* 0x000fe20000410000 */
[----:B------:R-:W-:Y:S01]  /*2a80*/  FMUL.FTZ R19, R19, R46 ;  /* 0x0000002e13137220 */ /* 0x000fe20000410000 */
        /* <DEDUP_REMOVED lines=9> */
[----:B------:R-:W2:Y:S01]  /*2b20*/  LDS.128 R8, [R90] ;  /* 0x000000005a087984 */ /* 0x000ea20000000c00 */
[----:B------:R-:W-:-:S04]  /*2b30*/  IMAD.WIDE.U32 R2, R93, UR4, R16 ;  /* 0x000000045d027c25 */ /* 0x000fc8000f8e0010 */
[----:B------:R-:W-:Y:S01]  /*2b40*/  IMAD R3, R93, UR5, R3 ;  /* 0x000000055d037c24 */ /* 0x000fe2000f8e0203 */
[----:B-1----:R-:W-:Y:S01]  /*2b50*/  LEA R4, P0, R2, R124, 0x1 ;  /* 0x0000007c02047211 */ /* 0x002fe200078008ff */
[----:B0-----:R-:W-:-:S03]  /*2b60*/  FMUL.FTZ R15, R0, R39 ;  /* 0x00000027000f7220 */ /* 0x001fc60000410000 */
[----:B------:R-:W-:-:S03]  /*2b70*/  LEA.HI.X R5, R2, R125, R3, 0x1, P0 ;  /* 0x0000007d02057211 */ /* 0x000fc600000f0c03 */
        /* <DEDUP_REMOVED lines=14> */
[----:B------:R-:W1:Y:S01]  /*2c60*/  LDC.64 R12, c[0x0][0x430] ;  /* 0x00010c00ff0c7b82 */ /* 0x000e620000000a00 */
[----:B------:R-:W-:-:S02]  /*2c70*/  F2FP.F16.F32.PACK_AB R7, R122, R7 ;  /* 0x000000077a07723e */ /* 0x000fc400000000ff */
[----:B------:R-:W-:Y:S02]  /*2c80*/  F2FP.F16.F32.PACK_AB R6, R103, R6 ;  /* 0x000000066706723e */ /* 0x000fe400000000ff */
[----:B------:R-:W-:Y:S02]  /*2c90*/  F2FP.F16.F32.PACK_AB R5, R0, R5 ;  /* 0x000000050005723e */ /* 0x000fe400000000ff */
[----:B------:R-:W-:Y:S01]  /*2ca0*/  F2FP.F16.F32.PACK_AB R4, R43, R4 ;  /* 0x000000042b04723e */ /* 0x000fe200000000ff */
[----:B------:R-:W2:Y:S04]  /*2cb0*/  LDC.64 R16, c[0x0][0x438] ;  /* 0x00010e00ff107b82 */ /* 0x000ea80000000a00 */
[----:B------:R-:W-:Y:S01]  /*2cc0*/  STS.128 [R90], R4 ;  /* 0x000000045a007388 */ /* 0x000fe20000000c00 */
[----:B------:R-:W-:-:S03]  /*2cd0*/  NOP ;  /* 0x0000000000007918 */ /* 0x000fc60000000000 */
[----:B0-----:R-:W0:Y:S01]  /*2ce0*/  LDS.128 R8, [R90] ;  /* 0x000000005a087984 */ /* 0x001e220000000c00 */
[----:B-1----:R-:W-:-:S04]  /*2cf0*/  IMAD.WIDE.U32 R2, R12, UR18, R24 ;  /* 0x000000120c027c25 */ /* 0x002fc8000f8e0018 */
[----:B------:R-:W-:Y:S02]  /*2d00*/  IMAD R3, R13, UR18, R3 ;  /* 0x000000120d037c24 */ /* 0x000fe4000f8e0203 */
[----:B--2---:R-:W-:-:S04]  /*2d10*/  IMAD.WIDE.U32 R2, R93, R16, R2 ;  /* 0x000000105d027225 */ /* 0x004fc800078e0002 */
[----:B------:R-:W-:Y:S01]  /*2d20*/  IMAD R3, R93, R17, R3 ;  /* 0x000000115d037224 */ /* 0x000fe200078e0203 */
[----:B------:R-:W-:-:S04]  /*2d30*/  LEA R12, P0, R2, UR6, 0x1 ;  /* 0x00000006020c7c11 */ /* 0x000fc8000f8008ff */
[----:B------:R-:W-:-:S03]  /*2d40*/  LEA.HI.X R13, R2, UR7, R3, 0x1, P0 ;  /* 0x00000007020d7c11 */ /* 0x000fc600080f0c03 */
[----:B------:R-:W-:-:S05]  /*2d50*/  IMAD.WIDE.U32 R2, R69, 0x10, R12 ;  /* 0x0000001045027825 */ /* 0x000fca00078e000c */
[----:B0-----:R1:W-:Y:S02]  /*2d60*/  STG.E.128 desc[UR16][R2.64], R8 ;  /* 0x0000000802007986 */ /* 0x0013e4000c101d10 */
.L_x_16667:
[----:B------:R-:W2:Y:S01]  /*2d70*/  LDCU UR4, c[0x0][0x38c] ;  /* 0x00007180ff0477ac */ /* 0x000ea20008000800 */
[----:B01----:R-:W-:Y:S01]  /*2d80*/  FFMA.FTZ R3, R19, R107, R14 ;  /* 0x0000006b13037223 */ /* 0x003fe2000001000e */
[----:B------:R-:W-:Y:S01]  /*2d90*/  HFMA2 R116, -RZ, RZ, 0, 0 ;  /* 0x00000000ff747431 */ /* 0x000fe200000001ff */
[----:B------:R-:W-:Y:S01]  /*2da0*/  MOV R103, RZ ;  /* 0x000000ff00677202 */ /* 0x000fe20000000f00 */
[----:B------:R-:W-:Y:S02]  /*2db0*/  HFMA2 R114, -RZ, RZ, 0, 0 ;  /* 0x00000000ff727431 */ /* 0x000fe400000001ff */
[----:B------:R-:W-:Y:S01]  /*2dc0*/  FFMA.FTZ R0, R20, R113, R3 ;  /* 0x0000007114007223 */ /* 0x000fe20000010003 */
[----:B------:R-:W-:Y:S01]  /*2dd0*/  HFMA2 R112, -RZ, RZ, 0, 0 ;  /* 0x00000000ff707431 */ /* 0x000fe200000001ff */
[----:B------:R-:W-:Y:S01]  /*2de0*/  MOV R101, RZ ;  /* 0x000000ff00657202 */ /* 0x000fe20000000f00 */
[----:B------:R-:W-:Y:S02]  /*2df0*/  HFMA2 R110, -RZ, RZ, 0, 0 ;  /* 0x00000000ff6e7431 */ /* 0x000fe400000001ff */
[----:B------:R-:W-:Y:S01]  /*2e00*/  FFMA.FTZ R3, R21, R111, R0 ;  /* 0x0000006f15037223 */ /* 0x000fe20000010000 */
[----:B------:R-:W-:Y:S01]  /*2e10*/  MOV R99, RZ ;  /* 0x000000ff00637202 */ /* 0x000fe20000000f00 */
[-C--:B------:R-:W-:Y:S01]  /*2e20*/  FMUL.FTZ R121, R15, R88.reuse ;  /* 0x000000580f797220 */ /* 0x080fe20000410000 */
[----:B------:R-:W-:Y:S01]  /*2e30*/  MOV R97, RZ ;  /* 0x000000ff00617202 */ /* 0x000fe20000000f00 */
[----:B------:R-:W-:Y:S01]  /*2e40*/  FFMA.FTZ R0, R22, R115, R3 ;  /* 0x0000007316007223 */ /* 0x000fe20000010003 */
[-C--:B------:R-:W-:Y:S01]  /*2e50*/  FMUL.FTZ R118, R18, R88.reuse ;  /* 0x0000005812767220 */ /* 0x080fe20000410000 */
[-C--:B------:R-:W-:Y:S01]  /*2e60*/  FMUL.FTZ R120, R19, R88.reuse ;  /* 0x0000005813787220 */ /* 0x080fe20000410000 */
[-C--:B------:R-:W-:Y:S01]  /*2e70*/  FMUL.FTZ R123, R20, R88.reuse ;  /* 0x00000058147b7220 */ /* 0x080fe20000410000 */
[----:B------:R-:W-:Y:S01]  /*2e80*/  FFMA.FTZ R3, R23, R117, R0 ;  /* 0x0000007517037223 */ /* 0x000fe20000010000 */
[----:B--2---:R-:W-:Y:S01]  /*2e90*/  UISETP.GE.AND UP0, UPT, UR4, 0x1, UPT ;  /* 0x000000010400788c */ /* 0x004fe2000bf06270 */
        /* <DEDUP_REMOVED lines=15> */
[----:B------:R-:W-:Y:S01]  /*2f90*/  ISETP.NE.AND P0, PT, R72, 0x1, PT ;  /* 0x000000014800780c */ /* 0x000fe20003f05270 */
        /* <DEDUP_REMOVED lines=29> */
.L_x_16718:
        /* <DEDUP_REMOVED lines=12> */
[----:B--2---:R-:W4:Y:S04]  /*3230*/  LDG.E.128 R8, desc[UR16][R2.64] ;  /* 0x0000001002087981 */ /* 0x004f28000c1e1d00 */
        /* <DEDUP_REMOVED lines=14> */
[C---:B---3--:R-:W-:Y:S01]  /*3320*/  FMUL.FTZ R4, R47.reuse, R102 ;  /* 0x000000662f047220 */ /* 0x048fe20000410000 */
        /* <DEDUP_REMOVED lines=28> */
[----:B------:R0:W-:Y:S08]  /*34f0*/  MUFU.COS R162, R7 ;  /* 0x0000000700a27308 */ /* 0x0001f00000000000 */
[----:B------:R3:W1:Y:S01]  /*3500*/  MUFU.EX2 R155, R4 ;  /* 0x00000004009b7308 */ /* 0x0006620000000800 */
[----:B0-----:R-:W-:-:S03]  /*3510*/  FMUL.FTZ R7, R159, R106 ;  /* 0x0000006a9f077220 */ /* 0x001fc60000410000 */
[----:B------:R-:W-:Y:S04]  /*3520*/  MUFU.EX2 R161, R5 ;  /* 0x0000000500a17308 */ /* 0x000fe80000000800 */
[----:B------:R-:W-:Y:S01]  /*3530*/  MUFU.EX2 R165, R7 ;  /* 0x0000000700a57308 */ /* 0x000fe20000000800 */
[----:B---3--:R-:W-:-:S03]  /*3540*/  FMUL.FTZ R4, R159, R108 ;  /* 0x0000006c9f047220 */ /* 0x008fc60000410000 */
[----:B------:R-:W0:Y:S01]  /*3550*/  MUFU.SIN R164, R16 ;  /* 0x0000001000a47308 */ /* 0x000e220000000400 */
[----:B-1----:R-:W-:-:S07]  /*3560*/  FMUL.FTZ R154, R155, R160 ;  /* 0x000000a09b9a7220 */ /* 0x002fce0000410000 */
[----:B------:R1:W-:Y:S01]  /*3570*/  MUFU.EX2 R163, R4 ;  /* 0x0000000400a37308 */ /* 0x0003e20000000800 */
[----:B------:R-:W-:-:S03]  /*3580*/  NOP ;  /* 0x0000000000007918 */ /* 0x000fc60000000000 */
[----:B------:R-:W3:Y:S01]  /*3590*/  MUFU.COS R166, R16 ;  /* 0x0000001000a67308 */ /* 0x000ee20000000000 */
[----:B-1----:R-:W1:Y:S07]  /*35a0*/  LDS.128 R4, [R139+0x10] ;  /* 0x000010008b047984 */ /* 0x002e6e0000000c00 */
[----:B------:R-:W-:Y:S08]  /*35b0*/  MUFU.SIN R168, R17 ;  /* 0x0000001100a87308 */ /* 0x000ff00000000400 */
[----:B------:R4:W5:Y:S08]  /*35c0*/  MUFU.COS R170, R17 ;  /* 0x0000001100aa7308 */ /* 0x0009700000000000 */
[----:B------:R2:W-:Y:S01]  /*35d0*/  MUFU.EX2 R157, R2 ;  /* 0x00000002009d7308 */ /* 0x0005e20000000800 */
[----:B----4-:R-:W4:Y:S03]  /*35e0*/  LDS.128 R16, [R139] ;  /* 0x000000008b107984 */ /* 0x010f260000000c00 */
[----:B------:R-:W0:Y:S04]  /*35f0*/  MUFU.EX2 R3, R3 ;  /* 0x0000000300037308 */ /* 0x000e280000000800 */
[----:B------:R-:W5:Y:S01]  /*3600*/  MUFU.SIN R172, R153 ;  /* 0x0000009900ac7308 */ /* 0x000f620000000400 */
[----:B--2---:R-:W-:-:S04]  /*3610*/  FMUL.FTZ R2, R47, R106 ;  /* 0x0000006a2f027220 */ /* 0x004fc80000410000 */
[----:B------:R-:W-:Y:S01]  /*3620*/  FMUL.RZ R167, R2, 0.15915493667125701904 ;  /* 0x3e22f98302a77820 */ /* 0x000fe2000040c000 */
[----:B------:R-:W-:Y:S02]  /*3630*/  FMUL.FTZ R2, R47, R104 ;  /* 0x000000682f027220 */ /* 0x000fe40000410000 */
[----:B------:R2:W4:Y:S02]  /*3640*/  MUFU.COS R174, R153 ;  /* 0x0000009900ae7308 */ /* 0x0005240000000000 */
[----:B------:R-:W-:Y:S01]  /*3650*/  FMUL.RZ R12, R2, 0.15915493667125701904 ;  /* 0x3e22f983020c7820 */ /* 0x000fe2000040c000 */
[----:B0-----:R-:W-:Y:S01]  /*3660*/  FMUL.FTZ R150, R3, R156 ;  /* 0x0000009c03967220 */ /* 0x001fe20000410000 */
[----:B------:R-:W-:Y:S01]  /*3670*/  FMUL.FTZ R156, R157, R164 ;  /* 0x000000a49d9c7220 */ /* 0x000fe20000410000 */
[----:B------:R-:W-:Y:S01]  /*3680*/  IADD3 R2, PT, PT, R196, UR4, RZ ;  /* 0x00000004c4027c10 */ /* 0x000fe2000fffe0ff */
[----:B-1----:R-:W-:Y:S02]  /*3690*/  HADD2.F32 R13, -RZ, R7.H1_H1 ;  /* 0x30000007ff0d7230 */ /* 0x002fe40000004100 */
[----:B------:R-:W-:Y:S01]  /*36a0*/  FMUL.FTZ R14, R3, R158 ;  /* 0x0000009e030e7220 */ /* 0x000fe20000410000 */
[----:B------:R-:W0:Y:S01]  /*36b0*/  MUFU.SIN R176, R167 ;  /* 0x000000a700b07308 */ /* 0x000e220000000400 */
[----:B--2---:R-:W-:Y:S01]  /*36c0*/  FMUL.FTZ R153, R155, R162 ;  /* 0x000000a29b997220 */ /* 0x004fe20000410000 */
[----:B---3--:R-:W-:Y:S01]  /*36d0*/  FMUL.FTZ R155, R157, R166 ;  /* 0x000000a69d9b7220 */ /* 0x008fe20000410000 */
[----:B-----5:R-:W-:Y:S01]  /*36e0*/  FMUL.FTZ R157, R161, R170 ;  /* 0x000000aaa19d7220 */ /* 0x020fe20000410000 */
[----:B------:R-:W-:-:S02]  /*36f0*/  HADD2.F32 R170, -RZ, R4.H1_H1 ;  /* 0x30000004ffaa7230 */ /* 0x000fc40000004100 */
[----:B------:R-:W-:Y:S01]  /*3700*/  FMUL.FTZ R160, R163, R172 ;  /* 0x000000aca3a07220 */ /* 0x000fe20000410000 */
[--C-:B------:R-:W-:Y:S01]  /*3710*/  HADD2.F32 R166, -RZ, R5.reuse.H1_H1 ;  /* 0x30000005ffa67230 */ /* 0x100fe20000004100 */
[----:B------:R-:W-:Y:S01]  /*3720*/  SEL R2, R2, R71, !P1 ;  /* 0x0000004702027207 */ /* 0x000fe20004800000 */
[----:B------:R-:W1:Y:S01]  /*3730*/  MUFU.COS R10, R167 ;  /* 0x000000a7000a7308 */ /* 0x000e620000000000 */
[----:B------:R-:W-:Y:S01]  /*3740*/  FMUL.FTZ R158, R161, R168 ;  /* 0x000000a8a19e7220 */ /* 0x000fe20000410000 */
[----:B----4-:R-:W-:Y:S01]  /*3750*/  FMUL.FTZ R159, R163, R174 ;  /* 0x000000aea39f7220 */ /* 0x010fe20000410000 */
[----:B------:R-:W-:Y:S02]  /*3760*/  HADD2.F32 R163, -RZ, R6.H1_H1 ;  /* 0x30000006ffa37230 */ /* 0x000fe40000004100 */
[----:B------:R-:W-:Y:S01]  /*3770*/  FMUL.FTZ R182, R48, R170 ;  /* 0x000000aa30b67220 */ /* 0x000fe20000410000 */
[----:B------:R-:W-:Y:S01]  /*3780*/  HADD2.F32 R169, -RZ, R4.H0_H0 ;  /* 0x20000004ffa97230 */ /* 0x000fe20000004100 */
[----:B------:R-:W-:Y:S01]  /*3790*/  LEA R2, R2, UR5, 0x3 ;  /* 0x0000000502027c11 */ /* 0x000fe2000f8e18ff */
[----:B------:R-:W-:Y:S01]  /*37a0*/  HADD2.F32 R164, -RZ, R5.H0_H0 ;  /* 0x20000005ffa47230 */ /* 0x000fe20000004100 */
[----:B------:R-:W-:Y:S01]  /*37b0*/  MUFU.SIN R11, R12 ;  /* 0x0000000c000b7308 */ /* 0x000fe20000000400 */
[----:B------:R-:W-:-:S02]  /*37c0*/  HADD2.F32 R181, -RZ, R16.H1_H1 ;  /* 0x30000010ffb57230 */ /* 0x000fc40000004100 */
[----:B0-----:R-:W-:Y:S01]  /*37d0*/  FMUL.FTZ R162, R165, R176 ;  /* 0x000000b0a5a27220 */ /* 0x001fe20000410000 */
[----:B------:R-:W-:Y:S02]  /*37e0*/  HADD2.F32 R180, -RZ, R17.H1_H1 ;  /* 0x30000011ffb47230 */ /* 0x000fe40000004100 */
[-C--:B------:R-:W-:Y:S01]  /*37f0*/  FMUL.FTZ R179, R49, R166.reuse ;  /* 0x000000a631b37220 */ /* 0x080fe20000410000 */
[----:B------:R-:W-:Y:S02]  /*3800*/  HADD2.F32 R176, -RZ, R18.H1_H1 ;  /* 0x30000012ffb07230 */ /* 0x000fe40000004100 */
[----:B------:R-:W-:Y:S01]  /*3810*/  FMUL.FTZ R184, R48, R166 ;  /* 0x000000a630b87220 */ /* 0x000fe20000410000 */
[--C-:B------:R-:W-:Y:S01]  /*3820*/  HADD2.F32 R175, -RZ, R19.reuse.H1_H1 ;  /* 0x30000013ffaf7230 */ /* 0x100fe20000004100 */
[----:B------:R0:W2:Y:S01]  /*3830*/  MUFU.COS R9, R12 ;  /* 0x0000000c00097308 */ /* 0x0000a20000000000 */
[----:B------:R-:W-:Y:S02]  /*3840*/  HADD2.F32 R174, -RZ, R19.H0_H0 ;  /* 0x20000013ffae7230 */ /* 0x000fe40000004100 */
[----:B-1----:R-:W-:Y:S01]  /*3850*/  FMUL.FTZ R161, R165, R10 ;  /* 0x0000000aa5a17220 */ /* 0x002fe20000410000 */
[----:B------:R-:W-:-:S02]  /*3860*/  HADD2.F32 R3, -RZ, R16.H0_H0 ;  /* 0x20000010ff037230 */ /* 0x000fc40000004100 */
[C---:B------:R-:W-:Y:S01]  /*3870*/  FMUL.FTZ R187, R49.reuse, R13 ;  /* 0x0000000d31bb7220 */ /* 0x040fe20000410000 */
[----:B------:R-:W-:Y:S02]  /*3880*/  HADD2.F32 R177, -RZ, R17.H0_H0 ;  /* 0x20000011ffb17230 */ /* 0x000fe40000004100 */
[CC--:B------:R-:W-:Y:S01]  /*3890*/  FMUL.FTZ R5, R49.reuse, R181.reuse ;  /* 0x000000b531057220 */ /* 0x0c0fe20000410000 */
[----:B------:R-:W-:Y:S01]  /*38a0*/  HADD2.F32 R172, -RZ, R18.H0_H0 ;  /* 0x20000012ffac7230 */ /* 0x000fe20000004100 */
[----:B------:R-:W2:Y:S01]  /*38b0*/  MUFU.EX2 R8, R8 ;  /* 0x0000000800087308 */ /* 0x000ea20000000800 */
[----:B0-----:R-:W-:Y:S02]  /*38c0*/  HADD2.F32 R12, -RZ, R7.H0_H0 ;  /* 0x20000007ff0c7230 */ /* 0x001fe40000004100 */
[C---:B------:R-:W-:Y:S01]  /*38d0*/  FMUL.FTZ R4, R48.reuse, R181 ;  /* 0x000000b530047220 */ /* 0x040fe20000410000 */
[----:B------:R-:W-:Y:S02]  /*38e0*/  HADD2.F32 R19, -RZ, R6.H0_H0 ;  /* 0x20000006ff137230 */ /* 0x000fe40000004100 */
[C---:B------:R-:W-:Y:S01]  /*38f0*/  FMUL.FTZ R6, R49.reuse, R180 ;  /* 0x000000b431067220 */ /* 0x040fe20000410000 */
[CC--:B------:R-:W-:Y:S01]  /*3900*/  FMUL.FTZ R17, R49.reuse, R176.reuse ;  /* 0x000000b031117220 */ /* 0x0c0fe20000410000 */
[C---:B------:R-:W-:Y:S01]  /*3910*/  FMUL.FTZ R16, R48.reuse, R176 ;  /* 0x000000b030107220 */ /* 0x040fe20000410000 */
[CC--:B------:R-:W-:Y:S01]  /*3920*/  FMUL.FTZ R167, R49.reuse, R175.reuse ;  /* 0x000000af31a77220 */ /* 0x0c0fe20000410000 */
[C---:B------:R-:W-:Y:S01]  /*3930*/  FMUL.FTZ R18, R48.reuse, R175 ;  /* 0x000000af30127220 */ /* 0x040fe20000410000 */
[C---:B------:R-:W-:Y:S01]  /*3940*/  FMUL.FTZ R178, R49.reuse, R170 ;  /* 0x000000aa31b27220 */ /* 0x040fe20000410000 */
[CC--:B------:R-:W-:Y:S01]  /*3950*/  FMUL.FTZ R186, R49.reuse, R163.reuse ;  /* 0x000000a331ba7220 */ /* 0x0c0fe20000410000 */
[C---:B------:R-:W-:Y:S01]  /*3960*/  FMUL.FTZ R188, R48.reuse, R163 ;  /* 0x000000a330bc7220 */ /* 0x040fe20000410000 */
[----:B------:R-:W-:Y:S01]  /*3970*/  FMUL.FTZ R189, R48, R13 ;  /* 0x0000000d30bd7220 */ /* 0x000fe20000410000 */
[C---:B------:R-:W-:Y:S01]  /*3980*/  FFMA.FTZ R182, R49.reuse, R169, R182 ;  /* 0x000000a931b67223 */ /* 0x040fe200000100b6 */
[C---:B--2---:R-:W-:Y:S01]  /*3990*/  FMUL.FTZ R10, R8.reuse, R9 ;  /* 0x00000009080a7220 */ /* 0x044fe20000410000 */
[----:B------:R-:W-:Y:S01]  /*39a0*/  FMUL.FTZ R11, R8, R11 ;  /* 0x0000000b080b7220 */ /* 0x000fe20000410000 */
[C---:B------:R-:W-:Y:S01]  /*39b0*/  FMUL.FTZ R8, R48.reuse, R180 ;  /* 0x000000b430087220 */ /* 0x040fe20000410000 */
[CC--:B------:R-:W-:Y:S01]  /*39c0*/  FFMA.FTZ R183, R48.reuse, R164.reuse, -R179 ;  /* 0x000000a430b77223 */ /* 0x0c0fe200000108b3 */
[C---:B------:R-:W-:Y:S01]  /*39d0*/  FFMA.FTZ R185, R49.reuse, R164, R184 ;  /* 0x000000a431b97223 */ /* 0x040fe200000100b8 */
[C---:B------:R-:W-:Y:S01]  /*39e0*/  FFMA.FTZ R187, R48.reuse, R12, -R187 ;  /* 0x0000000c30bb7223 */ /* 0x040fe200000108bb */
[----:B------:R0:W-:Y:S01]  /*39f0*/  STS.64 [R2+0x10b0], R10 ;  /* 0x0010b00a02007388 */ /* 0x0001e20000000a00 */
[CC--:B------:R-:W-:Y:S01]  /*3a00*/  FFMA.FTZ R5, R48.reuse, R3.reuse, -R5 ;  /* 0x0000000330057223 */ /* 0x0c0fe20000010805 */
[C---:B------:R-:W-:Y:S01]  /*3a10*/  FFMA.FTZ R7, R49.reuse, R3, R4 ;  /* 0x0000000331077223 */ /* 0x040fe20000010004 */
        /* <DEDUP_REMOVED lines=8> */
[----:B------:R-:W-:Y:S01]  /*3aa0*/  FFMA.FTZ R189, R49, R12, R189 ;  /* 0x0000000c31bd7223 */ /* 0x000fe200000100bd */
[----:B0-----:R-:W-:Y:S01]  /*3ab0*/  FFMA.FTZ R2, R48, R172, -R17 ;  /* 0x000000ac30027223 */ /* 0x001fe20000010811 */
        /* <DEDUP_REMOVED lines=26> */
.L_x_16670:
[----:B------:R0:W1:Y:S02]  /*3c60*/  LDS.64 R8, [R151+0x20b8] ;  /* 0x0020b80097087984 */ /* 0x0000640000000a00 */
.L_x_16671:
[----:B------:R-:W-:Y:S05]  /*3c70*/  BSYNC.RECONVERGENT B0 ;  /* 0x0000000000007941 */ /* 0x000fea0003800200 */
.L_x_16669:
        /* <DEDUP_REMOVED lines=238> */
[----:B------:R-:W-:Y:S01]  /*4b60*/  FFMA.FTZ R10, R15, R4, R2 ;  /* 0x000000040f0a7223 */ /* 0x000fe20000010002 */
[-C--:B------:R-:W-:Y:S01]  /*4b70*/  FMUL.FTZ R4, R181, R188.reuse ;  /* 0x000000bcb5047220 */ /* 0x080fe20000410000 */
[C---:B------:R-:W-:Y:S01]  /*4b80*/  FFMA.FTZ R7, R15.reuse, R188, R7 ;  /* 0x000000bc0f077223 */ /* 0x040fe20000010007 */
[-C--:B------:R-:W-:Y:S01]  /*4b90*/  FFMA.FTZ R2, R15, R190.reuse, -R5 ;  /* 0x000000be0f027223 */ /* 0x080fe20000010805 */
[----:B------:R-:W-:Y:S01]  /*4ba0*/  FMUL.FTZ R5, R181, R190 ;  /* 0x000000beb5057220 */ /* 0x000fe20000410000 */
[----:B------:R-:W-:Y:S01]  /*4bb0*/  FFMA.FTZ R11, R15, R6, -R11 ;  /* 0x000000060f0b7223 */ /* 0x000fe2000001080b */
        /* <DEDUP_REMOVED lines=52> */
.L_x_16673:
[----:B------:R-:W-:Y:S05]  /*4f00*/  BSYNC.RECONVERGENT B0 ;  /* 0x0000000000007941 */ /* 0x000fea0003800200 */
.L_x_16672:
[----:B------:R-:W-:Y:S01]  /*4f10*/  ISETP.GE.AND P1, PT, R72, UR7, PT ;  /* 0x0000000748007c0c */ /* 0x000fe2000bf26270 */
[----:B---3--:R-:W-:Y:S01]  /*4f20*/  FFMA.FTZ R10, R146, R6, R195 ;  /* 0x00000006920a7223 */ /* 0x008fe200000100c3 */
[----:B------:R-:W-:Y:S01]  /*4f30*/  HFMA2 R4, -RZ, RZ, 1.875, 0 ;  /* 0x3f800000ff047431 */ /* 0x000fe200000001ff */
[----:B----4-:R-:W-:Y:S02]  /*4f40*/  CS2R R6, SRZ ;  /* 0x0000000000067805 */ /* 0x010fe4000001ff00 */
[----:B------:R-:W-:Y:S01]  /*4f50*/  ISETP.NE.OR P1, PT, R82, RZ, P1 ;  /* 0x000000ff5200720c */ /* 0x000fe20000f25670 */
[C---:B-1----:R-:W-:Y:S01]  /*4f60*/  FMUL.FTZ R3, R156.reuse, R176 ;  /* 0x000000b09c037220 */ /* 0x042fe20000410000 */
[----:B------:R-:W-:Y:S01]  /*4f70*/  MOV R5, RZ ;  /* 0x000000ff00057202 */ /* 0x000fe20000000f00 */
[-C--:B------:R-:W-:Y:S01]  /*4f80*/  FMUL.FTZ R2, R156, R180.reuse ;  /* 0x000000b49c027220 */ /* 0x080fe20000410000 */
[----:B------:R-:W-:Y:S01]  /*4f90*/  ISETP.GT.U32.AND P2, PT, R152, 0x1d, PT ;  /* 0x0000001d9800780c */ /* 0x000fe20003f44070 */
[C---:B------:R-:W-:Y:S01]  /*4fa0*/  FFMA.FTZ R3, R155.reuse, R180, -R3 ;  /* 0x000000b49b037223 */ /* 0x040fe20000010803 */
[----:B------:R-:W-:Y:S01]  /*4fb0*/  FFMA.FTZ R198, -R146, R172, R175 ;  /* 0x000000ac92c67223 */ /* 0x000fe200000101af */
[----:B------:R-:W-:Y:S01]  /*4fc0*/  FFMA.FTZ R2, R155, R176, R2 ;  /* 0x000000b09b027223 */ /* 0x000fe20000010002 */
[----:B------:R1:W3:Y:S01]  /*4fd0*/  SHFL.DOWN PT, R195, R191, 0x2, 0x1f ;  /* 0x08401f00bfc37f89 */ /* 0x0002e200000e0000 */
[----:B------:R-:W-:Y:S01]  /*4fe0*/  FADD.FTZ R175, R132, R3 ;  /* 0x0000000384af7221 */ /* 0x000fe20000010000 */
[----:B------:R-:W-:Y:S01]  /*4ff0*/  BSSY.RECONVERGENT B0, `(.L_x_16674) ;  /* 0x0000019000007945 */ /* 0x000fe20003800200 */
[----:B------:R-:W-:Y:S01]  /*5000*/  FADD.FTZ R172, RZ, R2 ;  /* 0x00000002ffac7221 */ /* 0x000fe20000010000 */
[----:B------:R1:W4:Y:S01]  /*5010*/  SHFL.DOWN PT, R199, R174, 0x2, 0x1f ;  /* 0x08401f00aec77f89 */ /* 0x00032200000e0000 */
[-C--:B------:R-:W-:Y:S01]  /*5020*/  FMUL.FTZ R3, R170, R175.reuse ;  /* 0x000000afaa037220 */ /* 0x080fe20000410000 */
[----:B------:R-:W-:Y:S01]  /*5030*/  ISETP.GT.U32.AND P3, PT, R152, 0x1b, PT ;  /* 0x0000001b9800780c */ /* 0x000fe20003f64070 */
[-C--:B------:R-:W-:Y:S01]  /*5040*/  FMUL.FTZ R2, R170, R172.reuse ;  /* 0x000000acaa027220 */ /* 0x080fe20000410000 */
[----:B------:R-:W0:Y:S01]  /*5050*/  @!P1 LDS.128 R4, [UR6+0x21b0] ;  /* 0x0021b006ff049984 */ /* 0x000e220008000c00 */
[C---:B------:R-:W-:Y:S01]  /*5060*/  FFMA.FTZ R170, R169.reuse, R172, R3 ;  /* 0x000000aca9aa7223 */ /* 0x040fe20000010003 */
[C---:B------:R-:W-:Y:S01]  /*5070*/  ISETP.GT.U32.AND P4, PT, R152.reuse, 0x17, PT ;  /* 0x000000179800780c */ /* 0x040fe20003f84070 */
[----:B------:R-:W-:Y:S01]  /*5080*/  FFMA.FTZ R2, R169, R175, -R2 ;  /* 0x000000afa9027223 */ /* 0x000fe20000010802 */
[----:B------:R1:W0:Y:S01]  /*5090*/  SHFL.DOWN PT, R3, R192, 0x2, 0x1f ;  /* 0x08401f00c0037f89 */ /* 0x00022200000e0000 */
[----:B------:R-:W-:-:S02]  /*50a0*/  ISETP.GT.U32.AND P5, PT, R152, 0xf, PT ;  /* 0x0000000f9800780c */ /* 0x000fc40003fa4070 */
[----:B------:R-:W-:Y:S01]  /*50b0*/  FFMA.FTZ R197, R145, R2, R10 ;  /* 0x0000000291c57223 */ /* 0x000fe2000001000a */
        /* <DEDUP_REMOVED lines=12> */
.L_x_16675:
[----:B------:R-:W-:Y:S05]  /*5180*/  BSYNC.RECONVERGENT B0 ;  /* 0x0000000000007941 */ /* 0x000fea0003800200 */
.L_x_16674:
        /* <DEDUP_REMOVED lines=16> */
.L_x_16677:
[----:B------:R-:W-:Y:S05]  /*5290*/  BSYNC.RECONVERGENT B0 ;  /* 0x0000000000007941 */ /* 0x000fea0003800200 */
.L_x_16676:
        /* <DEDUP_REMOVED lines=16> */
.L_x_16679:
[----:B------:R-:W-:Y:S05]  /*53a0*/  BSYNC.RECONVERGENT B0 ;  /* 0x0000000000007941 */ /* 0x000fea0003800200 */
.L_x_16678:
        /* <DEDUP_REMOVED lines=16> */
.L_x_16681:
[----:B------:R-:W-:Y:S05]  /*54b0*/  BSYNC.RECONVERGENT B0 ;  /* 0x0000000000007941 */ /* 0x000fea0003800200 */
.L_x_16680:
        /* <DEDUP_REMOVED lines=22> */
[C---:B------:R-:W-:Y:S01]  /*5620*/  FFMA.FTZ R200, R144.reuse, R11, R197 ;  /* 0x0000000b90c87223 */ /* 0x040fe200000100c5 */
[----:B------:R-:W-:Y:S01]  /*5630*/  FFMA.FTZ R10, -R144, R166, R199 ;  /* 0x000000a6900a7223 */ /* 0x000fe200000101c7 */
[C---:B------:R-:W-:Y:S01]  /*5640*/  FMUL.FTZ R166, R160.reuse, R195 ;  /* 0x000000c3a0a67220 */ /* 0x040fe20000410000 */
[----:B---3--:R-:W3:Y:S01]  /*5650*/  SHFL.IDX PT, R192, R192, RZ, 0x1f ;  /* 0x00001fffc0c07589 */ /* 0x008ee200000e0000 */
[-C--:B------:R-:W-:Y:S01]  /*5660*/  FMUL.FTZ R164, R160, R169.reuse ;  /* 0x000000a9a0a47220 */ /* 0x080fe20000410000 */
[----:B------:R-:W-:Y:S01]  /*5670*/  ISETP.NE.AND P3, PT, R82, RZ, PT ;  /* 0x000000ff5200720c */ /* 0x000fe20003f65270 */
[C---:B------:R-:W-:Y:S01]  /*5680*/  FFMA.FTZ R166, R159.reuse, R169, R166 ;  /* 0x000000a99fa67223 */ /* 0x040fe200000100a6 */
[----:B------:R-:W3:Y:S01]  /*5690*/  SHFL.IDX PT, R191, R191, RZ, 0x1f ;  /* 0x00001fffbfbf7589 */ /* 0x000ee200000e0000 */
[-C--:B0-----:R-:W-:Y:S01]  /*56a0*/  @P1 FMUL.FTZ R199, R202, R198.reuse ;  /* 0x000000c6cac71220 */ /* 0x081fe20000410000 */
[----:B------:R-:W-:Y:S01]  /*56b0*/  FFMA.FTZ R11, R159, R195, -R164 ;  /* 0x000000c39f0b7223 */ /* 0x000fe200000108a4 */
[----:B------:R-:W-:Y:S01]  /*56c0*/  FADD.FTZ R164, RZ, R166 ;  /* 0x000000a6ffa47221 */ /* 0x000fe20000010000 */
[----:B--2---:R-:W-:Y:S01]  /*56d0*/  @P1 FMUL.FTZ R197, R204, R198 ;  /* 0x000000c6ccc51220 */ /* 0x004fe20000410000 */
[----:B----4-:R-:W0:Y:S01]  /*56e0*/  SHFL.IDX PT, R174, R174, RZ, 0x1f ;  /* 0x00001fffaeae7589 */ /* 0x010e2200000e0000 */
[----:B------:R-:W-:Y:S01]  /*56f0*/  FADD.FTZ R166, R130, R11 ;  /* 0x0000000b82a67221 */ /* 0x000fe20000010000 */
[----:B------:R-:W-:Y:S01]  /*5700*/  BSSY.RECONVERGENT B0, `(.L_x_16682) ;  /* 0x00000db000007945 */ /* 0x000fe20003800200 */
[-C--:B-1----:R-:W-:Y:S01]  /*5710*/  @P1 FFMA.FTZ R199, R204, R170.reuse, R199 ;  /* 0x000000aaccc71223 */ /* 0x082fe200000100c7 */
[----:B------:R-:W-:Y:S01]  /*5720*/  @P1 FFMA.FTZ R197, R202, R170, -R197 ;  /* 0x000000aacac51223 */ /* 0x000fe200000108c5 */
[C---:B------:R-:W-:Y:S01]  /*5730*/  FMUL.FTZ R202, R163.reuse, R164 ;  /* 0x000000a4a3ca7220 */ /* 0x040fe20000410000 */
[-C--:B------:R-:W-:Y:S01]  /*5740*/  FMUL.FTZ R163, R163, R166.reuse ;  /* 0x000000a6a3a37220 */ /* 0x080fe20000410000 */
[----:B-----5:R-:W-:Y:S01]  /*5750*/  @P1 FADD.FTZ R198, R208, R199 ;  /* 0x000000c7d0c61221 */ /* 0x020fe20000010000 */
[----:B------:R-:W1:Y:S01]  /*5760*/  SHFL.IDX PT, R194, R194, RZ, 0x1f ;  /* 0x00001fffc2c27589 */ /* 0x000e6200000e0000 */
[C---:B------:R-:W-:Y:S01]  /*5770*/  FFMA.FTZ R202, R19.reuse, R166, -R202 ;  /* 0x000000a613ca7223 */ /* 0x040fe200000108ca */
[----:B------:R-:W-:Y:S01]  /*5780*/  FFMA.FTZ R19, R19, R164, R163 ;  /* 0x000000a413137223 */ /* 0x000fe200000100a3 */
[----:B------:R-:W-:Y:S01]  /*5790*/  @P1 FADD.FTZ R170, R206, R197 ;  /* 0x000000c5ceaa1221 */ /* 0x000fe20000010000 */
[----:B------:R-:W-:-:S02]  /*57a0*/  FMUL.FTZ R11, R198, R9 ;  /* 0x00000009c60b7220 */ /* 0x000fc40000410000 */
[----:B------:R-:W-:Y:S01]  /*57b0*/  FFMA.FTZ R19, -R143, R19, R10 ;  /* 0x000000138f137223 */ /* 0x000fe2000001010a */
[C---:B------:R-:W-:Y:S01]  /*57c0*/  FMUL.FTZ R9, R170.reuse, R9 ;  /* 0x00000009aa097220 */ /* 0x040fe20000410000 */
[----:B------:R-:W-:Y:S01]  /*57d0*/  FFMA.FTZ R11, R170, R8, R11 ;  /* 0x00000008aa0b7223 */ /* 0x000fe2000001000b */
[----:B---3--:R-:W-:Y:S01]  /*57e0*/  FMUL.FTZ R170, R192, R6 ;  /* 0x00000006c0aa7220 */ /* 0x008fe20000410000 */
[----:B------:R-:W-:Y:S01]  /*57f0*/  LEA R10, R141, -R126, 0x1 ;  /* 0x8000007e8d0a7211 */ /* 0x000fe200078e08ff */
[----:B------:R-:W-:Y:S01]  /*5800*/  FFMA.FTZ R198, R198, R8, -R9 ;  /* 0x00000008c6c67223 */ /* 0x000fe20000010809 */
[----:B------:R-:W-:Y:S01]  /*5810*/  FMUL.FTZ R8, R192, R7 ;  /* 0x00000007c0087220 */ /* 0x000fe20000410000 */
[----:B------:R-:W-:Y:S01]  /*5820*/  FADD.FTZ R186, R186, R11 ;  /* 0x0000000bbaba7221 */ /* 0x000fe20000010000 */
[----:B------:R-:W-:Y:S01]  /*5830*/  FMUL.FTZ R11, R162, R166 ;  /* 0x000000a6a20b7220 */ /* 0x000fe20000410000 */
[----:B------:R-:W-:Y:S01]  /*5840*/  FADD.FTZ R187, R187, R198 ;  /* 0x000000c6bbbb7221 */ /* 0x000fe20000010000 */
[----:B------:R-:W-:Y:S01]  /*5850*/  FFMA.FTZ R163, R191, R6, -R8 ;  /* 0x00000006bfa37223 */ /* 0x000fe20000010808 */
[C---:B------:R-:W-:Y:S01]  /*5860*/  FMUL.FTZ R8, R192.reuse, R5 ;  /* 0x00000005c0087220 */ /* 0x040fe20000410000 */
[----:B------:R-:W-:Y:S01]  /*5870*/  FMUL.FTZ R192, R192, R4 ;  /* 0x00000004c0c07220 */ /* 0x000fe20000410000 */
[----:B------:R-:W-:Y:S01]  /*5880*/  FFMA.FTZ R9, R143, R202, R200 ;  /* 0x000000ca8f097223 */ /* 0x000fe200000100c8 */
[C---:B------:R-:W-:Y:S01]  /*5890*/  FMUL.FTZ R6, R162.reuse, R164 ;  /* 0x000000a4a2067220 */ /* 0x040fe20000410000 */
[CC--:B------:R-:W-:Y:S01]  /*58a0*/  FMUL.FTZ R197, R162.reuse, R187.reuse ;  /* 0x000000bba2c57220 */ /* 0x0c0fe20000410000 */
[----:B------:R-:W-:Y:S01]  /*58b0*/  FMUL.FTZ R198, R162, R186 ;  /* 0x000000baa2c67220 */ /* 0x000fe20000410000 */
[----:B------:R-:W-:Y:S01]  /*58c0*/  FFMA.FTZ R4, R191, R4, -R8 ;  /* 0x00000004bf047223 */ /* 0x000fe20000010808 */
[----:B------:R-:W-:Y:S01]  /*58d0*/  FFMA.FTZ R202, R161, R164, R11 ;  /* 0x000000a4a1ca7223 */ /* 0x000fe2000001000b */
[CC--:B------:R-:W-:Y:S01]  /*58e0*/  FMUL.FTZ R8, R48.reuse, R188.reuse ;  /* 0x000000bc30087220 */ /* 0x0c0fe20000410000 */
[----:B------:R-:W-:Y:S01]  /*58f0*/  FMUL.FTZ R11, R49, R188 ;  /* 0x000000bc310b7220 */ /* 0x000fe20000410000 */
[C---:B------:R-:W-:Y:S01]  /*5900*/  FFMA.FTZ R162, R161.reuse, R166, -R6 ;  /* 0x000000a6a1a27223 */ /* 0x040fe20000010806 */
[C---:B------:R-:W-:Y:S01]  /*5910*/  FFMA.FTZ R197, R161.reuse, R186, R197 ;  /* 0x000000baa1c57223 */ /* 0x040fe200000100c5 */
[----:B------:R-:W-:Y:S01]  /*5920*/  FFMA.FTZ R198, R161, R187, -R198 ;  /* 0x000000bba1c67223 */ /* 0x000fe200000108c6 */
[-C--:B------:R-:W-:Y:S01]  /*5930*/  FFMA.FTZ R161, R49, R190.reuse, R8 ;  /* 0x000000be31a17223 */ /* 0x080fe20000010008 */
[C---:B------:R-:W-:Y:S01]  /*5940*/  FFMA.FTZ R11, R48.reuse, R190, -R11 ;  /* 0x000000be300b7223 */ /* 0x040fe2000001080b */
[----:B------:R-:W-:Y:S01]  /*5950*/  P2R R8, PR, RZ, 0x8 ;  /* 0x00000008ff087803 */ /* 0x000fe20000000000 */
[----:B------:R-:W-:Y:S01]  /*5960*/  FMUL.FTZ R8, R48, R181 ;  /* 0x000000b530087220 */ /* 0x000fe20000410000 */
[----:B------:R-:W-:Y:S01]  /*5970*/  FFMA.FTZ R7, R191, R7, R170 ;  /* 0x00000007bf077223 */ /* 0x000fe200000100aa */
[----:B0-----:R-:W-:Y:S01]  /*5980*/  FADD.FTZ R6, R174, R163 ;  /* 0x000000a3ae067221 */ /* 0x001fe20000010000 */
[----:B------:R-:W-:Y:S01]  /*5990*/  FADD.FTZ R184, R184, R197 ;  /* 0x000000c5b8b87221 */ /* 0x000fe20000010000 */
[----:B------:R-:W-:Y:S01]  /*59a0*/  FMUL.FTZ R163, R0, R11 ;  /* 0x0000000b00a37220 */ /* 0x000fe20000410000 */
[C---:B------:R-:W-:Y:S01]  /*59b0*/  FMUL.FTZ R170, R49.reuse, R177 ;  /* 0x000000b131aa7220 */ /* 0x040fe20000410000 */
[C---:B------:R-:W-:Y:S01]  /*59c0*/  FFMA.FTZ R197, R49.reuse, R189, R8 ;  /* 0x000000bd31c57223 */ /* 0x040fe20000010008 */
[-C--:B------:R-:W-:Y:S01]  /*59d0*/  FMUL.FTZ R11, R49, R176.reuse ;  /* 0x000000b0310b7220 */ /* 0x080fe20000410000 */
[C---:B------:R-:W-:Y:S01]  /*59e0*/  FMUL.FTZ R8, R48.reuse, R176 ;  /* 0x000000b030087220 */ /* 0x040fe20000410000 */
[----:B------:R-:W-:Y:S01]  /*59f0*/  FFMA.FTZ R5, R191, R5, R192 ;  /* 0x00000005bf057223 */ /* 0x000fe200000100c0 */
[C---:B------:R-:W-:Y:S01]  /*5a00*/  FFMA.FTZ R192, R48.reuse, R193, -R170 ;  /* 0x000000c130c07223 */ /* 0x040fe200000108aa */
[C---:B------:R-:W-:Y:S01]  /*5a10*/  FMUL.FTZ R170, R49.reuse, R172 ;  /* 0x000000ac31aa7220 */ /* 0x040fe20000410000 */
[CC--:B------:R-:W-:Y:S01]  /*5a20*/  FFMA.FTZ R199, R48.reuse, R180.reuse, -R11 ;  /* 0x000000b430c77223 */ /* 0x0c0fe2000001080b */
[C---:B------:R-:W-:Y:S01]  /*5a30*/  FFMA.FTZ R201, R49.reuse, R180, R8 ;  /* 0x000000b431c97223 */ /* 0x040fe20000010008 */
[----:B------:R-:W-:Y:S01]  /*5a40*/  FMUL.FTZ R11, R49, R169 ;  /* 0x000000a9310b7220 */ /* 0x000fe20000410000 */
[----:B------:R-:W-:Y:S01]  /*5a50*/  FADD.FTZ R8, RZ, R202 ;  /* 0x000000caff087221 */ /* 0x000fe20000010000 */
[----:B------:R-:W-:Y:S01]  /*5a60*/  FADD.FTZ R185, R185, R198 ;  /* 0x000000c6b9b97221 */ /* 0x000fe20000010000 */
[C---:B------:R-:W-:Y:S01]  /*5a70*/  FFMA.FTZ R198, R48.reuse, R175, -R170 ;  /* 0x000000af30c67223 */ /* 0x040fe200000108aa */
[C---:B------:R-:W-:Y:S01]  /*5a80*/  FMUL.FTZ R174, R48.reuse, R177 ;  /* 0x000000b130ae7220 */ /* 0x040fe20000410000 */
[C---:B------:R-:W-:Y:S01]  /*5a90*/  FMUL.FTZ R170, R48.reuse, R169 ;  /* 0x000000a930aa7220 */ /* 0x040fe20000410000 */
[----:B------:R-:W-:Y:S01]  /*5aa0*/  FFMA.FTZ R203, R48, R195, -R11 ;  /* 0x000000c330cb7223 */ /* 0x000fe2000001080b */
[C---:B------:R-:W-:Y:S01]  /*5ab0*/  FMUL.FTZ R191, R49.reuse, R181 ;  /* 0x000000b531bf7220 */ /* 0x040fe20000410000 */
[----:B------:R-:W-:Y:S01]  /*5ac0*/  FMUL.FTZ R11, R49, R164 ;  /* 0x000000a4310b7220 */ /* 0x000fe20000410000 */
[----:B------:R-:W-:Y:S01]  /*5ad0*/  FADD.FTZ R162, R129, R162 ;  /* 0x000000a281a27221 */ /* 0x000fe20000010000 */
[C---:B------:R-:W-:Y:S01]  /*5ae0*/  FMUL.FTZ R207, R49.reuse, R8 ;  /* 0x0000000831cf7220 */ /* 0x040fe20000410000 */
[----:B-1----:R-:W-:Y:S01]  /*5af0*/  FADD.FTZ R7, R194, R7 ;  /* 0x00000007c2077221 */ /* 0x002fe20000010000 */
[C---:B------:R-:W-:Y:S01]  /*5b00*/  FFMA.FTZ R194, R49.reuse, R193, R174 ;  /* 0x000000c131c27223 */ /* 0x040fe200000100ae */
[C---:B------:R-:W-:Y:S01]  /*5b10*/  FFMA.FTZ R205, R49.reuse, R195, R170 ;  /* 0x000000c331cd7223 */ /* 0x040fe200000100aa */
[C---:B------:R-:W-:Y:S01]  /*5b20*/  FFMA.FTZ R191, R48.reuse, R189, -R191 ;  /* 0x000000bd30bf7223 */ /* 0x040fe200000108bf */
[C---:B------:R-:W-:Y:S01]  /*5b30*/  FMUL.FTZ R174, R48.reuse, R172 ;  /* 0x000000ac30ae7220 */ /* 0x040fe20000410000 */
[C---:B------:R-:W-:Y:S01]  /*5b40*/  FMUL.FTZ R170, R48.reuse, R164 ;  /* 0x000000a430aa7220 */ /* 0x040fe20000410000 */
[C---:B------:R-:W-:Y:S01]  /*5b50*/  FFMA.FTZ R202, R48.reuse, R166, -R11 ;  /* 0x000000a630ca7223 */ /* 0x040fe2000001080b */
[C---:B------:R-:W-:Y:S01]  /*5b60*/  FFMA.FTZ R207, R48.reuse, R162, -R207 ;  /* 0x000000a230cf7223 */ /* 0x040fe200000108cf */
[----:B------:R-:W-:Y:S01]  /*5b70*/  FMUL.FTZ R209, R48, R8 ;  /* 0x0000000830d17220 */ /* 0x000fe20000410000 */
[CC--:B------:R-:W-:Y:S01]  /*5b80*/  FMUL.FTZ R48, R160.reuse, R184.reuse ;  /* 0x000000b8a0307220 */ /* 0x0c0fe20000410000 */
[----:B------:R-:W-:Y:S01]  /*5b90*/  FMUL.FTZ R11, R160, R185 ;  /* 0x000000b9a00b7220 */ /* 0x000fe20000410000 */
[----:B------:R0:W-:Y:S01]  /*5ba0*/  @!P3 STS.128 [UR6+0x21b0], R4 ;  /* 0x0021b004ff00b988 */ /* 0x0001e20008000c06 */
[----:B------:R-:W-:Y:S01]  /*5bb0*/  FFMA.FTZ R200, R49, R175, R174 ;  /* 0x000000af31c87223 */ /* 0x000fe200000100ae */
[C---:B------:R-:W-:Y:S01]  /*5bc0*/  FFMA.FTZ R48, R159.reuse, R185, -R48 ;  /* 0x000000b99f307223 */ /* 0x040fe20000010830 */
[----:B------:R-:W-:Y:S01]  /*5bd0*/  FFMA.FTZ R11, R159, R184, R11 ;  /* 0x000000b89f0b7223 */ /* 0x000fe2000001000b */
[C---:B------:R-:W-:Y:S01]  /*5be0*/  FFMA.FTZ R204, R49.reuse, R166, R170 ;  /* 0x000000a631cc7223 */ /* 0x040fe200000100aa */
[----:B------:R-:W-:Y:S01]  /*5bf0*/  FFMA.FTZ R209, R49, R162, R209 ;  /* 0x000000a231d17223 */ /* 0x000fe200000100d1 */
[----:B------:R-:W-:Y:S01]  /*5c00*/  FADD.FTZ R183, R183, R48 ;  /* 0x00000030b7b77221 */ /* 0x000fe20000010000 */
[----:B------:R-:W-:Y:S01]  /*5c10*/  FADD.FTZ R182, R182, R11 ;  /* 0x0000000bb6b67221 */ /* 0x000fe20000010000 */
[----:B------:R-:W-:Y:S01]  /*5c20*/  STS [R68+0x420], R163 ;  /* 0x000420a344007388 */ /* 0x000fe20000000800 */
[----:B------:R-:W-:Y:S01]  /*5c30*/  FMUL.FTZ R160, R0, -R161 ;  /* 0x800000a100a07220 */ /* 0x000fe20000410000 */
[C---:B------:R-:W-:Y:S01]  /*5c40*/  FMUL.FTZ R48, R158.reuse, R183 ;  /* 0x000000b79e307220 */ /* 0x040fe20000410000 */
[-C--:B------:R-:W-:Y:S01]  /*5c50*/  FMUL.FTZ R158, R158, R182.reuse ;  /* 0x000000b69e9e7220 */ /* 0x080fe20000410000 */
[C---:B------:R-:W-:Y:S01]  /*5c60*/  FMUL.FTZ R170, R148.reuse, R191 ;  /* 0x000000bf94aa7220 */ /* 0x040fe20000410000 */
[----:B------:R-:W-:Y:S01]  /*5c70*/  FMUL.FTZ R174, R148, -R197 ;  /* 0x800000c594ae7220 */ /* 0x000fe20000410000 */
[C---:B------:R-:W-:Y:S01]  /*5c80*/  FFMA.FTZ R11, R157.reuse, R182, R48 ;  /* 0x000000b69d0b7223 */ /* 0x040fe20000010030 */
[----:B------:R-:W-:Y:S01]  /*5c90*/  FFMA.FTZ R158, R157, R183, -R158 ;  /* 0x000000b79d9e7223 */ /* 0x000fe2000001089e */
[----:B------:R-:W-:Y:S01]  /*5ca0*/  FMUL.FTZ R48, R146, R199 ;  /* 0x000000c792307220 */ /* 0x000fe20000410000 */
[----:B------:R-:W-:Y:S01]  /*5cb0*/  FMUL.FTZ R192, R147, R192 ;  /* 0x000000c093c07220 */ /* 0x000fe20000410000 */
[----:B------:R-:W-:Y:S01]  /*5cc0*/  FADD.FTZ R178, R178, R11 ;  /* 0x0000000bb2b27221 */ /* 0x000fe20000010000 */
[----:B------:R-:W-:Y:S01]  /*5cd0*/  FADD.FTZ R179, R179, R158 ;  /* 0x0000009eb3b37221 */ /* 0x000fe20000010000 */
[----:B------:R-:W-:Y:S01]  /*5ce0*/  FMUL.FTZ R194, R147, -R194 ;  /* 0x800000c293c27220 */ /* 0x000fe20000410000 */
[----:B------:R1:W-:Y:S01]  /*5cf0*/  STS [R67+0x18], R48 ;  /* 0x0000183043007388 */ /* 0x0003e20000000800 */
[C---:B0-----:R-:W-:Y:S01]  /*5d00*/  FMUL.FTZ R4, R156.reuse, R178 ;  /* 0x000000b29c047220 */ /* 0x041fe20000410000 */
[-C--:B------:R-:W-:Y:S01]  /*5d10*/  FMUL.FTZ R5, R156, R179.reuse ;  /* 0x000000b39c057220 */ /* 0x080fe20000410000 */
[C---:B------:R-:W-:Y:S01]  /*5d20*/  FMUL.FTZ R198, R145.reuse, R198 ;  /* 0x000000c691c67220 */ /* 0x040fe20000410000 */
[----:B------:R-:W-:Y:S01]  /*5d30*/  FMUL.FTZ R200, R145, -R200 ;  /* 0x800000c891c87220 */ /* 0x000fe20000410000 */
[C---:B------:R-:W-:Y:S01]  /*5d40*/  FFMA.FTZ R6, R155.reuse, R179, -R4 ;  /* 0x000000b39b067223 */ /* 0x040fe20000010804 */
[----:B------:R-:W-:Y:S01]  /*5d50*/  FFMA.FTZ R4, R155, R178, R5 ;  /* 0x000000b29b047223 */ /* 0x000fe20000010005 */
[C---:B------:R-:W-:Y:S01]  /*5d60*/  FMUL.FTZ R202, R143.reuse, R202 ;  /* 0x000000ca8fca7220 */ /* 0x040fe20000410000 */
[----:B------:R-:W-:Y:S01]  /*5d70*/  FMUL.FTZ R204, R143, -R204 ;  /* 0x800000cc8fcc7220 */ /* 0x000fe20000410000 */
[----:B------:R-:W-:Y:S01]  /*5d80*/  FADD.FTZ R173, R173, R6 ;  /* 0x00000006adad7221 */ /* 0x000fe20000010000 */
[----:B------:R-:W-:Y:S01]  /*5d90*/  FADD.FTZ R171, R171, R4 ;  /* 0x00000004abab7221 */ /* 0x000fe20000010000 */
[----:B------:R-:W-:Y:S01]  /*5da0*/  FMUL.FTZ R6, R146, -R201 ;  /* 0x800000c992067220 */ /* 0x000fe20000410000 */
[----:B-1----:R-:W-:Y:S01]  /*5db0*/  FMUL.FTZ R48, R144, R203 ;  /* 0x000000cb90307220 */ /* 0x002fe20000410000 */
[C---:B------:R-:W-:Y:S01]  /*5dc0*/  FMUL.FTZ R4, R154.reuse, R173 ;  /* 0x000000ad9a047220 */ /* 0x040fe20000410000 */
[-C--:B------:R-:W-:Y:S01]  /*5dd0*/  FMUL.FTZ R154, R154, R171.reuse ;  /* 0x000000ab9a9a7220 */ /* 0x080fe20000410000 */
[----:B------:R-:W-:Y:S01]  /*5de0*/  STS [R67+0x4], R160 ;  /* 0x000004a043007388 */ /* 0x000fe20000000800 */
[----:B------:R-:W-:Y:S01]  /*5df0*/  FADD.FTZ R190, -R138, R190 ;  /* 0x000000be8abe7221 */ /* 0x000fe20000010100 */
[C---:B------:R-:W-:Y:S01]  /*5e00*/  FFMA.FTZ R4, R153.reuse, R171, R4 ;  /* 0x000000ab99047223 */ /* 0x040fe20000010004 */
[----:B------:R-:W-:Y:S01]  /*5e10*/  FFMA.FTZ R11, R153, R173, -R154 ;  /* 0x000000ad990b7223 */ /* 0x000fe2000001089a */
[----:B------:R0:W-:Y:S01]  /*5e20*/  STS [R67+0x1c], R6 ;  /* 0x00001c0643007388 */ /* 0x0001e20000000800 */
[----:B------:R-:W-:Y:S01]  /*5e30*/  FMUL.FTZ R154, R144, -R205 ;  /* 0x800000cd909a7220 */ /* 0x000fe20000410000 */
        /* <DEDUP_REMOVED lines=10> */
[C---:B0-----:R-:W-:Y:S01]  /*5ee0*/  FMUL.FTZ R6, R142.reuse, R207 ;  /* 0x000000cf8e067220 */ /* 0x041fe20000410000 */
[----:B------:R-:W-:Y:S01]  /*5ef0*/  FMUL.FTZ R150, R142, -R209 ;  /* 0x800000d18e967220 */ /* 0x000fe20000410000 */
[----:B------:R-:W-:Y:S01]  /*5f00*/  FADD.FTZ R14, R165, R4 ;  /* 0x00000004a50e7221 */ /* 0x000fe20000010000 */
[----:B------:R-:W-:Y:S01]  /*5f10*/  FADD.FTZ R18, R18, R5 ;  /* 0x0000000512127221 */ /* 0x000fe20000010000 */
[----:B------:R-:W-:Y:S01]  /*5f20*/  STS [R67+0x10], R192 ;  /* 0x000010c043007388 */ /* 0x000fe20000000800 */
[----:B------:R-:W-:Y:S01]  /*5f30*/  FADD.FTZ R180, -R133, R180 ;  /* 0x000000b485b47221 */ /* 0x000fe20000010100 */
[C---:B------:R-:W-:Y:S01]  /*5f40*/  FMUL.FTZ R4, R149.reuse, R14 ;  /* 0x0000000e95047220 */ /* 0x040fe20000410000 */
[----:B------:R-:W-:Y:S01]  /*5f50*/  FMUL.FTZ R149, R149, R18 ;  /* 0x0000001295957220 */ /* 0x000fe20000410000 */
[----:B------:R-:W-:Y:S01]  /*5f60*/  STS [R67+0x14], R194 ;  /* 0x000014c243007388 */ /* 0x000fe20000000800 */
[----:B------:R-:W-:Y:S01]  /*5f70*/  FMUL.FTZ R155, R173, R98 ;  /* 0x00000062ad9b7220 */ /* 0x000fe20000410000 */
[C---:B------:R-:W-:Y:S01]  /*5f80*/  FFMA.FTZ R4, R15.reuse, R18, R4 ;  /* 0x000000120f047223 */ /* 0x040fe20000010004 */
[----:B------:R-:W-:Y:S01]  /*5f90*/  FFMA.FTZ R49, R15, R14, -R149 ;  /* 0x0000000e0f317223 */ /* 0x000fe20000010895 */
[----:B------:R-:W-:Y:S01]  /*5fa0*/  STS [R67+0x20], R198 ;  /* 0x000020c643007388 */ /* 0x000fe20000000800 */
[----:B------:R-:W-:Y:S01]  /*5fb0*/  FMUL.FTZ R149, R171, R98 ;  /* 0x00000062ab957220 */ /* 0x000fe20000410000 */
[----:B------:R-:W-:Y:S01]  /*5fc0*/  FADD.FTZ R17, R17, R4 ;  /* 0x0000000411117221 */ /* 0x000fe20000010000 */
[----:B------:R-:W-:Y:S01]  /*5fd0*/  FADD.FTZ R49, R16, R49 ;  /* 0x0000003110317221 */ /* 0x000fe20000010000 */
[----:B------:R-:W-:Y:S01]  /*5fe0*/  STS [R67+0x24], R200 ;  /* 0x000024c843007388 */ /* 0x000fe20000000800 */
[----:B------:R-:W-:Y:S01]  /*5ff0*/  FMUL.FTZ R16, R18, R102 ;  /* 0x0000006612107220 */ /* 0x000fe20000410000 */
[-C--:B------:R-:W-:Y:S01]  /*6000*/  FMUL.FTZ R15, R17, R104.reuse ;  /* 0x00000068110f7220 */ /* 0x080fe20000410000 */
[----:B------:R-:W-:Y:S01]  /*6010*/  FMUL.FTZ R5, R49, R104 ;  /* 0x0000006831057220 */ /* 0x000fe20000410000 */
[----:B------:R0:W-:Y:S01]  /*6020*/  STS [R67+0x28], R48 ;  /* 0x0000283043007388 */ /* 0x0001e20000000800 */
[----:B------:R-:W-:Y:S01]  /*6030*/  FMUL.FTZ R4, R14, R102 ;  /* 0x000000660e047220 */ /* 0x000fe20000410000 */
[----:B------:R-:W-:Y:S01]  /*6040*/  FMUL.FTZ R7, R188, R15 ;  /* 0x0000000fbc077220 */ /* 0x000fe20000410000 */
[----:B------:R-:W-:Y:S01]  /*6050*/  FMUL.FTZ R157, R176, R149 ;  /* 0x00000095b09d7220 */ /* 0x000fe20000410000 */
[----:B------:R1:W-:Y:S01]  /*6060*/  STS [R67+0x2c], R154 ;  /* 0x00002c9a43007388 */ /* 0x0003e20000000800 */
[----:B------:R-:W-:Y:S01]  /*6070*/  FADD.FTZ R175, -R132, R175 ;  /* 0x000000af84af7221 */ /* 0x000fe20000010100 */
[-C--:B------:R-:W-:Y:S01]  /*6080*/  FFMA.FTZ R7, R190, R5.reuse, -R7 ;  /* 0x00000005be077223 */ /* 0x080fe20000010807 */
[----:B------:R-:W-:Y:S01]  /*6090*/  FMUL.FTZ R5, R188, R5 ;  /* 0x00000005bc057220 */ /* 0x000fe20000410000 */
[----:B------:R-:W-:Y:S01]  /*60a0*/  STS [R67+0x30], R202 ;  /* 0x000030ca43007388 */ /* 0x000fe20000000800 */
[----:B------:R-:W-:Y:S01]  /*60b0*/  FFMA.FTZ R157, R180, R155, -R157 ;  /* 0x0000009bb49d7223 */ /* 0x000fe2000001089d */
[----:B0-----:R-:W-:Y:S01]  /*60c0*/  FMUL.FTZ R48, R167, R100 ;  /* 0x00000064a7307220 */ /* 0x001fe20000410000 */
[----:B------:R-:W-:Y:S01]  /*60d0*/  FFMA.FTZ R5, R190, R15, R5 ;  /* 0x0000000fbe057223 */ /* 0x000fe20000010005 */
[----:B------:R-:W-:Y:S01]  /*60e0*/  STS [R67+0x34], R204 ;  /* 0x000034cc43007388 */ /* 0x000fe20000000800 */
[----:B------:R-:W-:Y:S01]  /*60f0*/  FADD.FTZ R7, RZ, R7 ;  /* 0x00000007ff077221 */ /* 0x000fe20000010000 */
[----:B-1----:R-:W-:Y:S01]  /*6100*/  FMUL.FTZ R154, R177, R48 ;  /* 0x00000030b19a7220 */ /* 0x002fe20000410000 */
[----:B------:R-:W-:Y:S01]  /*6110*/  FADD.FTZ R5, RZ, R5 ;  /* 0x00000005ff057221 */ /* 0x000fe20000010000 */
[----:B------:R0:W-:Y:S01]  /*6120*/  STS [R67+0x38], R6 ;  /* 0x0000380643007388 */ /* 0x0001e20000000800 */
[----:B------:R-:W-:Y:S01]  /*6130*/  FMUL.FTZ R155, R176, R155 ;  /* 0x0000009bb09b7220 */ /* 0x000fe20000410000 */
[----:B------:R-:W-:Y:S01]  /*6140*/  FMUL.FTZ R156, R183, R94 ;  /* 0x0000005eb79c7220 */ /* 0x000fe20000410000 */
[----:B------:R-:W-:Y:S01]  /*6150*/  FADD.FTZ R195, -R131, R195 ;  /* 0x000000c383c37221 */ /* 0x000fe20000010100 */
[----:B------:R1:W-:Y:S01]  /*6160*/  STS [R67+0x3c], R150 ;  /* 0x00003c9643007388 */ /* 0x0003e20000000800 */
[----:B------:R-:W-:Y:S01]  /*6170*/  FFMA.FTZ R155, R180, R149, R155 ;  /* 0x00000095b49b7223 */ /* 0x000fe2000001009b */
[----:B------:R-:W-:Y:S01]  /*6180*/  ISETP.GE.AND P1, PT, R10, 0x1, PT ;  /* 0x000000010a00780c */ /* 0x000fe20003f26270 */
[----:B------:R-:W-:Y:S01]  /*6190*/  FADD.FTZ R166, -R130, R166 ;  /* 0x000000a682a67221 */ /* 0x000fe20000010100 */
[----:B------:R-:W-:Y:S01]  /*61a0*/  BAR.SYNC.DEFER_BLOCKING 0x0 ;  /* 0x0000000000007b1d */ /* 0x000fe20000010000 */
[----:B------:R-:W-:Y:S01]  /*61b0*/  FMUL.FTZ R159, R13, R8 ;  /* 0x000000080d9f7220 */ /* 0x000fe20000410000 */
[----:B0-----:R-:W-:Y:S01]  /*61c0*/  FMUL.FTZ R6, R181, R16 ;  /* 0x00000010b5067220 */ /* 0x001fe20000410000 */
[-C--:B------:R-:W-:Y:S01]  /*61d0*/  FMUL.FTZ R13, R13, R162.reuse ;  /* 0x000000a20d0d7220 */ /* 0x080fe20000410000 */
[----:B------:R-:W-:Y:S01]  /*61e0*/  ISETP.GE.AND P2, PT, R10, 0x21, PT ;  /* 0x000000210a00780c */ /* 0x000fe20003f46270 */
[----:B------:R-:W-:Y:S01]  /*61f0*/  FFMA.FTZ R159, R12, R162, -R159 ;  /* 0x000000a20c9f7223 */ /* 0x000fe2000001089f */
[----:B------:R-:W-:Y:S01]  /*6200*/  FFMA.FTZ R6, R189, R4, -R6 ;  /* 0x00000004bd067223 */ /* 0x000fe20000010806 */
[----:B-1----:R-:W-:Y:S01]  /*6210*/  FMUL.FTZ R150, R11, R100 ;  /* 0x000000640b967220 */ /* 0x002fe20000410000 */
[----:B------:R-:W-:Y:S01]  /*6220*/  FMUL.FTZ R4, R181, R4 ;  /* 0x00000004b5047220 */ /* 0x000fe20000410000 */
[C---:B------:R-:W-:Y:S01]  /*6230*/  ISETP.GE.AND P3, PT, R10.reuse, 0x41, PT ;  /* 0x000000410a00780c */ /* 0x040fe20003f66270 */
[----:B------:R-:W-:Y:S01]  /*6240*/  FADD.FTZ R6, R7, R6 ;  /* 0x0000000607067221 */ /* 0x000fe20000010000 */
[----:B------:R-:W-:Y:S01]  /*6250*/  FFMA.FTZ R153, R193, R150, -R154 ;  /* 0x00000096c1997223 */ /* 0x000fe2000001089a */
[----:B------:R-:W-:Y:S01]  /*6260*/  FFMA.FTZ R4, R189, R16, R4 ;  /* 0x00000010bd047223 */ /* 0x000fe20000010004 */
[----:B------:R-:W-:Y:S01]  /*6270*/  FMUL.FTZ R150, R177, R150 ;  /* 0x00000096b1967220 */ /* 0x000fe20000410000 */
[----:B------:R-:W-:Y:S01]  /*6280*/  ISETP.GE.AND P4, PT, R10, 0x61, PT ;  /* 0x000000610a00780c */ /* 0x000fe20003f86270 */
[----:B------:R-:W-:Y:S01]  /*6290*/  FADD.FTZ R6, R6, R153 ;  /* 0x0000009906067221 */ /* 0x000fe20000010000 */
[----:B------:R-:W-:Y:S01]  /*62a0*/  FADD.FTZ R4, R5, R4 ;  /* 0x0000000405047221 */ /* 0x000fe20000010000 */
[----:B------:R-:W-:Y:S01]  /*62b0*/  FFMA.FTZ R5, R193, R48, R150 ;  /* 0x00000030c1057223 */ /* 0x000fe20000010096 */
[----:B------:R-:W-:Y:S01]  /*62c0*/  FMUL.FTZ R153, R178, R96 ;  /* 0x00000060b2997220 */ /* 0x000fe20000410000 */
[----:B------:R-:W-:Y:S01]  /*62d0*/  FADD.FTZ R6, R6, R157 ;  /* 0x0000009d06067221 */ /* 0x000fe20000010000 */
[----:B------:R-:W-:Y:S01]  /*62e0*/  FMUL.FTZ R157, R184, R108 ;  /* 0x0000006cb89d7220 */ /* 0x000fe20000410000 */
[----:B------:R-:W-:Y:S01]  /*62f0*/  FADD.FTZ R4, R4, R5 ;  /* 0x0000000504047221 */ /* 0x000fe20000010000 */
[----:B------:R-:W-:Y:S01]  /*6300*/  FMUL.FTZ R5, R179, R96 ;  /* 0x00000060b3057220 */ /* 0x000fe20000410000 */
[----:B------:R-:W-:Y:S01]  /*6310*/  FMUL.FTZ R150, R172, R153 ;  /* 0x00000099ac967220 */ /* 0x000fe20000410000 */
[----:B------:R0:W1:Y:S01]  /*6320*/  LDS R161, [R66+0x4a0] ;  /* 0x0004a00042a17984 */ /* 0x0000620000000800 */
[----:B------:R-:W-:Y:S01]  /*6330*/  FADD.FTZ R4, R4, R155 ;  /* 0x0000009b04047221 */ /* 0x000fe20000010000 */
[-C--:B------:R-:W-:Y:S01]  /*6340*/  FMUL.FTZ R154, R172, R5.reuse ;  /* 0x00000005ac9a7220 */ /* 0x080fe20000410000 */
[C---:B------:R-:W-:Y:S01]  /*6350*/  FFMA.FTZ R7, R175.reuse, R5, -R150 ;  /* 0x00000005af077223 */ /* 0x040fe20000010896 */
[----:B------:R-:W-:Y:S01]  /*6360*/  FMUL.FTZ R150, R182, R94 ;  /* 0x0000005eb6967220 */ /* 0x000fe20000410000 */
[----:B------:R-:W-:Y:S01]  /*6370*/  FFMA.FTZ R13, R12, R8, R13 ;  /* 0x000000080c0d7223 */ /* 0x000fe2000001000d */
[----:B------:R-:W-:Y:S01]  /*6380*/  FFMA.FTZ R5, R175, R153, R154 ;  /* 0x00000099af057223 */ /* 0x000fe2000001009a */
[----:B------:R-:W-:Y:S01]  /*6390*/  FMUL.FTZ R154, R169, R156 ;  /* 0x0000009ca99a7220 */ /* 0x000fe20000410000 */
[----:B------:R-:W-:Y:S01]  /*63a0*/  FADD.FTZ R6, R6, R7 ;  /* 0x0000000706067221 */ /* 0x000fe20000010000 */
[----:B------:R-:W-:Y:S01]  /*63b0*/  FMUL.FTZ R7, R164, R157 ;  /* 0x0000009da4077220 */ /* 0x000fe20000410000 */
[----:B------:R-:W-:Y:S01]  /*63c0*/  FADD.FTZ R4, R4, R5 ;  /* 0x0000000504047221 */ /* 0x000fe20000010000 */
[-C--:B------:R-:W-:Y:S01]  /*63d0*/  FFMA.FTZ R5, R195, R150.reuse, R154 ;  /* 0x00000096c3057223 */ /* 0x080fe2000001009a */
[----:B------:R-:W-:-:S03]  /*63e0*/  FMUL.FTZ R155, R169, R150 ;  /* 0x00000096a99b7220 */ /* 0x000fc60000410000 */
[----:B------:R-:W-:Y:S01]  /*63f0*/  FADD.FTZ R4, R4, R5 ;  /* 0x0000000504047221 */ /* 0x000fe20000010000 */
[----:B------:R-:W-:Y:S01]  /*6400*/  FMUL.FTZ R5, R185, R108 ;  /* 0x0000006cb9057220 */ /* 0x000fe20000410000 */
[----:B------:R-:W-:-:S03]  /*6410*/  FFMA.FTZ R155, R195, R156, -R155 ;  /* 0x0000009cc39b7223 */ /* 0x000fc6000001089b */
[-C--:B------:R-:W-:Y:S01]  /*6420*/  FFMA.FTZ R7, R166, R5.reuse, -R7 ;  /* 0x00000005a6077223 */ /* 0x080fe20000010807 */
[----:B------:R-:W-:Y:S01]  /*6430*/  FMUL.FTZ R5, R164, R5 ;  /* 0x00000005a4057220 */ /* 0x000fe20000410000 */
[----:B------:R-:W-:-:S03]  /*6440*/  FADD.FTZ R6, R6, R155 ;  /* 0x0000009b06067221 */ /* 0x000fc60000010000 */
[----:B------:R-:W-:Y:S01]  /*6450*/  FFMA.FTZ R5, R166, R157, R5 ;  /* 0x0000009da6057223 */ /* 0x000fe20000010005 */
[----:B------:R-:W-:-:S03]  /*6460*/  FADD.FTZ R7, R6, R7 ;  /* 0x0000000706077221 */ /* 0x000fc60000010000 */
[----:B------:R-:W-:Y:S01]  /*6470*/  FADD.FTZ R4, R4, R5 ;  /* 0x0000000504047221 */ /* 0x000fe20000010000 */
[----:B0-----:R-:W-:Y:S06]  /*6480*/  @!P1 BRA `(.L_x_16683) ;  /* 0x0000000000089947 */ /* 0x001fec0003800000 */
[----:B------:R-:W0:Y:S04]  /*6490*/  LDS R5, [R70+0x420] ;  /* 0x0004200046057984 */ /* 0x000e280000000800 */
[----:B0-----:R0:W-:Y:S02]  /*64a0*/  REDG.E.ADD.F32.FTZ.RN.STRONG.GPU desc[UR16][R2.64], R5 ;  /* 0x00000005020079a6 */ /* 0x0011e4000c12f310 */
.L_x_16683:
[----:B------:R-:W-:Y:S05]  /*64b0*/  BSYNC.RECONVERGENT B0 ;  /* 0x0000000000007941 */ /* 0x000fea0003800200 */
.L_x_16682:
[----:B------:R-:W-:Y:S04]  /*64c0*/  BSSY.RECONVERGENT B0, `(.L_x_16684) ;  /* 0x0000003000007945 */ /* 0x000fe80003800200 */
[----:B------:R-:W-:Y:S05]  /*64d0*/  @!P2 BRA `(.L_x_16685) ;  /* 0x000000000004a947 */ /* 0x000fea0003800000 */
[----:B-1----:R2:W-:Y:S02]  /*64e0*/  REDG.E.ADD.F32.FTZ.RN.STRONG.GPU desc[UR16][R2.64+0x80], R161 ;  /* 0x000080a1020079a6 */ /* 0x0025e4000c12f310 */
.L_x_16685:
[----:B------:R-:W-:Y:S05]  /*64f0*/  BSYNC.RECONVERGENT B0 ;  /* 0x0000000000007941 */ /* 0x000fea0003800200 */
.L_x_16684:
[----:B0-----:R0:W3:Y:S01]  /*6500*/  LDS R5, [R65+0x520] ;  /* 0x0005200041057984 */ /* 0x0010e20000000800 */
[----:B------:R-:W-:Y:S04]  /*6510*/  BSSY.RECONVERGENT B0, `(.L_x_16686) ;  /* 0x0000003000007945 */ /* 0x000fe80003800200 */
[----:B------:R-:W-:Y:S05]  /*6520*/  @!P3 BRA `(.L_x_16687) ;  /* 0x000000000004b947 */ /* 0x000fea0003800000 */
[----:B---3--:R4:W-:Y:S02]  /*6530*/  REDG.E.ADD.F32.FTZ.RN.STRONG.GPU desc[UR16][R2.64+0x100], R5 ;  /* 0x00010005020079a6 */ /* 0x0089e4000c12f310 */
.L_x_16687:
[----:B------:R-:W-:Y:S05]  /*6540*/  BSYNC.RECONVERGENT B0 ;  /* 0x0000000000007941 */ /* 0x000fea0003800200 */
.L_x_16686:
[----:B---34-:R3:W4:Y:S01]  /*6550*/  LDS R5, [R64+0x5a0] ;  /* 0x0005a00040057984 */ /* 0x0187220000000800 */
[----:B------:R-:W-:Y:S04]  /*6560*/  BSSY.RECONVERGENT B0, `(.L_x_16688) ;  /* 0x0000003000007945 */ /* 0x000fe80003800200 */
[----:B------:R-:W-:Y:S05]  /*6570*/  @!P4 BRA `(.L_x_16689) ;  /* 0x000000000004c947 */ /* 0x000fea0003800000 */
[----:B----4-:R4:W-:Y:S02]  /*6580*/  REDG.E.ADD.F32.FTZ.RN.STRONG.GPU desc[UR16][R2.64+0x180], R5 ;  /* 0x00018005020079a6 */ /* 0x0109e4000c12f310 */
.L_x_16689:
[----:B------:R-:W-:Y:S05]  /*6590*/  BSYNC.RECONVERGENT B0 ;  /* 0x0000000000007941 */ /* 0x000fea0003800200 */
.L_x_16688:
        /* <DEDUP_REMOVED lines=10> */
.L_x_16691:
[----:B------:R-:W-:Y:S05]  /*6640*/  BSYNC.RECONVERGENT B0 ;  /* 0x0000000000007941 */ /* 0x000fea0003800200 */
.L_x_16690:
[----:B0-----:R0:W0:Y:S01]  /*6650*/  LDS R5, [R62+0x6a0] ;  /* 0x0006a0003e057984 */ /* 0x0010220000000800 */
[----:B------:R-:W-:Y:S04]  /*6660*/  BSSY.RECONVERGENT B0, `(.L_x_16692) ;  /* 0x0000003000007945 */ /* 0x000fe80003800200 */
[----:B------:R-:W-:Y:S05]  /*6670*/  @!P1 BRA `(.L_x_16693) ;  /* 0x0000000000049947 */ /* 0x000fea0003800000 */
[----:B0-----:R0:W-:Y:S02]  /*6680*/  REDG.E.ADD.F32.FTZ.RN.STRONG.GPU desc[UR16][R2.64+0x280], R5 ;  /* 0x00028005020079a6 */ /* 0x0011e4000c12f310 */
.L_x_16693:
[----:B------:R-:W-:Y:S05]  /*6690*/  BSYNC.RECONVERGENT B0 ;  /* 0x0000000000007941 */ /* 0x000fea0003800200 */
.L_x_16692:
[----:B0-----:R0:W0:Y:S01]  /*66a0*/  LDS R5, [R61+0x720] ;  /* 0x000720003d057984 */ /* 0x0010220000000800 */
[----:B------:R-:W-:Y:S04]  /*66b0*/  BSSY.RECONVERGENT B0, `(.L_x_16694) ;  /* 0x0000003000007945 */ /* 0x000fe80003800200 */
[----:B------:R-:W-:Y:S05]  /*66c0*/  @!P2 BRA `(.L_x_16695) ;  /* 0x000000000004a947 */ /* 0x000fea0003800000 */
[----:B0-----:R0:W-:Y:S02]  /*66d0*/  REDG.E.ADD.F32.FTZ.RN.STRONG.GPU desc[UR16][R2.64+0x300], R5 ;  /* 0x00030005020079a6 */ /* 0x0011e4000c12f310 */
.L_x_16695:
[----:B------:R-:W-:Y:S05]  /*66e0*/  BSYNC.RECONVERGENT B0 ;  /* 0x0000000000007941 */ /* 0x000fea0003800200 */
.L_x_16694:
[----:B0-----:R0:W0:Y:S01]  /*66f0*/  LDS R5, [R60+0x7a0] ;  /* 0x0007a0003c057984 */ /* 0x0010220000000800 */
[----:B------:R-:W-:Y:S04]  /*6700*/  BSSY.RECONVERGENT B0, `(.L_x_16696) ;  /* 0x0000003000007945 */ /* 0x000fe80003800200 */
[----:B------:R-:W-:Y:S05]  /*6710*/  @!P3 BRA `(.L_x_16697) ;  /* 0x000000000004b947 */ /* 0x000fea0003800000 */
[----:B0-----:R0:W-:Y:S02]  /*6720*/  REDG.E.ADD.F32.FTZ.RN.STRONG.GPU desc[UR16][R2.64+0x380], R5 ;  /* 0x00038005020079a6 */ /* 0x0011e4000c12f310 */
.L_x_16697:
[----:B------:R-:W-:Y:S05]  /*6730*/  BSYNC.RECONVERGENT B0 ;  /* 0x0000000000007941 */ /* 0x000fea0003800200 */
.L_x_16696:
[----:B0-----:R0:W0:Y:S01]  /*6740*/  LDS R5, [R59+0x820] ;  /* 0x000820003b057984 */ /* 0x0010220000000800 */
[----:B------:R-:W-:Y:S04]  /*6750*/  BSSY.RECONVERGENT B0, `(.L_x_16698) ;  /* 0x0000003000007945 */ /* 0x000fe80003800200 */
[----:B------:R-:W-:Y:S05]  /*6760*/  @!P4 BRA `(.L_x_16699) ;  /* 0x000000000004c947 */ /* 0x000fea0003800000 */
[----:B0-----:R0:W-:Y:S02]  /*6770*/  REDG.E.ADD.F32.FTZ.RN.STRONG.GPU desc[UR16][R2.64+0x400], R5 ;  /* 0x00040005020079a6 */ /* 0x0011e4000c12f310 */
.L_x_16699:
[----:B------:R-:W-:Y:S05]  /*6780*/  BSYNC.RECONVERGENT B0 ;  /* 0x0000000000007941 */ /* 0x000fea0003800200 */
.L_x_16698:
[----:B0-----:R0:W0:Y:S01]  /*6790*/  LDS R5, [R58+0x8a0] ;  /* 0x0008a0003a057984 */ /* 0x0010220000000800 */
[----:B------:R-:W-:Y:S04]  /*67a0*/  BSSY.RECONVERGENT B0, `(.L_x_16700) ;  /* 0x0000003000007945 */ /* 0x000fe80003800200 */
[----:B------:R-:W-:Y:S05]  /*67b0*/  @!P5 BRA `(.L_x_16701) ;  /* 0x000000000004d947 */ /* 0x000fea0003800000 */
[----:B0-----:R0:W-:Y:S02]  /*67c0*/  REDG.E.ADD.F32.FTZ.RN.STRONG.GPU desc[UR16][R2.64+0x480], R5 ;  /* 0x00048005020079a6 */ /* 0x0011e4000c12f310 */
.L_x_16701:
[----:B------:R-:W-:Y:S05]  /*67d0*/  BSYNC.RECONVERGENT B0 ;  /* 0x0000000000007941 */ /* 0x000fea0003800200 */
.L_x_16700:
        /* <DEDUP_REMOVED lines=10> */
.L_x_16703:
[----:B------:R-:W-:Y:S05]  /*6880*/  BSYNC.RECONVERGENT B0 ;  /* 0x0000000000007941 */ /* 0x000fea0003800200 */
.L_x_16702:
[----:B0-----:R0:W0:Y:S01]  /*6890*/  LDS R5, [R56+0x9a0] ;  /* 0x0009a00038057984 */ /* 0x0010220000000800 */
[----:B------:R-:W-:Y:S01]  /*68a0*/  BSSY.RECONVERGENT B0, `(.L_x_16704) ;  /* 0x0000004000007945 */ /* 0x000fe20003800200 */
[----:B------:R-:W-:-:S03]  /*68b0*/  FMUL.FTZ R155, R186, R106 ;  /* 0x0000006aba9b7220 */ /* 0x000fc60000410000 */
[----:B------:R-:W-:Y:S05]  /*68c0*/  @!P1 BRA `(.L_x_16705) ;  /* 0x0000000000049947 */ /* 0x000fea0003800000 */
[----:B0-----:R0:W-:Y:S02]  /*68d0*/  REDG.E.ADD.F32.FTZ.RN.STRONG.GPU desc[UR16][R2.64+0x580], R5 ;  /* 0x00058005020079a6 */ /* 0x0011e4000c12f310 */
.L_x_16705:
[----:B------:R-:W-:Y:S05]  /*68e0*/  BSYNC.RECONVERGENT B0 ;  /* 0x0000000000007941 */ /* 0x000fea0003800200 */
.L_x_16704:
[----:B------:R3:W3:Y:S01]  /*68f0*/  LDS R163, [R55+0xa20] ;  /* 0x000a200037a37984 */ /* 0x0006e20000000800 */
[----:B------:R-:W-:Y:S01]  /*6900*/  BSSY.RECONVERGENT B0, `(.L_x_16706) ;  /* 0x0000006000007945 */ /* 0x000fe20003800200 */
[----:B0-----:R-:W-:Y:S01]  /*6910*/  FMUL.FTZ R5, R187, R106 ;  /* 0x0000006abb057220 */ /* 0x001fe20000410000 */
[----:B------:R-:W-:Y:S01]  /*6920*/  FADD.FTZ R162, -R129, R162 ;  /* 0x000000a281a27221 */ /* 0x000fe20000010100 */
[----:B-12---:R-:W-:Y:S01]  /*6930*/  FMUL.FTZ R161, R8, R155 ;  /* 0x0000009b08a17220 */ /* 0x006fe20000410000 */
[----:B------:R-:W-:Y:S06]  /*6940*/  @!P2 BRA `(.L_x_16707) ;  /* 0x000000000004a947 */ /* 0x000fec0003800000 */
[----:B---3--:R0:W-:Y:S02]  /*6950*/  REDG.E.ADD.F32.FTZ.RN.STRONG.GPU desc[UR16][R2.64+0x600], R163 ;  /* 0x000600a3020079a6 */ /* 0x0081e4000c12f310 */
.L_x_16707:
[----:B------:R-:W-:Y:S05]  /*6960*/  BSYNC.RECONVERGENT B0 ;  /* 0x0000000000007941 */ /* 0x000fea0003800200 */
.L_x_16706:
[-C--:B------:R-:W-:Y:S01]  /*6970*/  FFMA.FTZ R10, R162, R5.reuse, -R161 ;  /* 0x00000005a20a7223 */ /* 0x080fe200000108a1 */
[----:B------:R-:W-:Y:S01]  /*6980*/  BSSY.RECONVERGENT B0, `(.L_x_16708) ;  /* 0x0000005000007945 */ /* 0x000fe20003800200 */
[----:B------:R1:W2:Y:S01]  /*6990*/  LDS R161, [R54+0xaa0] ;  /* 0x000aa00036a17984 */ /* 0x0002a20000000800 */
[----:B------:R-:W-:Y:S02]  /*69a0*/  FMUL.FTZ R5, R8, R5 ;  /* 0x0000000508057220 */ /* 0x000fe40000410000 */
[----:B------:R-:W-:Y:S05]  /*69b0*/  @!P3 BRA `(.L_x_16709) ;  /* 0x000000000004b947 */ /* 0x000fea0003800000 */
[----:B--2---:R2:W-:Y:S02]  /*69c0*/  REDG.E.ADD.F32.FTZ.RN.STRONG.GPU desc[UR16][R2.64+0x680], R161 ;  /* 0x000680a1020079a6 */ /* 0x0045e4000c12f310 */
.L_x_16709:
[----:B------:R-:W-:Y:S05]  /*69d0*/  BSYNC.RECONVERGENT B0 ;  /* 0x0000000000007941 */ /* 0x000fea0003800200 */
.L_x_16708:
[----:B--2---:R2:W0:Y:S01]  /*69e0*/  LDS R161, [R53+0xb20] ;  /* 0x000b200035a17984 */ /* 0x0044220000000800 */
[----:B------:R-:W-:Y:S01]  /*69f0*/  BSSY.RECONVERGENT B0, `(.L_x_16710) ;  /* 0x0000004000007945 */ /* 0x000fe20003800200 */
[----:B------:R-:W-:-:S03]  /*6a00*/  FFMA.FTZ R5, R162, R155, R5 ;  /* 0x0000009ba2057223 */ /* 0x000fc60000010005 */
[----:B------:R-:W-:Y:S05]  /*6a10*/  @!P4 BRA `(.L_x_16711) ;  /* 0x000000000004c947 */ /* 0x000fea0003800000 */
[----:B0-----:R0:W-:Y:S02]  /*6a20*/  REDG.E.ADD.F32.FTZ.RN.STRONG.GPU desc[UR16][R2.64+0x700], R161 ;  /* 0x000700a1020079a6 */ /* 0x0011e4000c12f310 */
.L_x_16711:
[----:B------:R-:W-:Y:S05]  /*6a30*/  BSYNC.RECONVERGENT B0 ;  /* 0x0000000000007941 */ /* 0x000fea0003800200 */
.L_x_16710:
[----:B------:R-:W-:Y:S01]  /*6a40*/  FADD.FTZ R4, R4, R5 ;  /* 0x0000000504047221 */ /* 0x000fe20000010000 */
[----:B------:R-:W-:Y:S01]  /*6a50*/  FADD.FTZ R5, R7, R10 ;  /* 0x0000000a07057221 */ /* 0x000fe20000010000 */
[----:B------:R-:W-:Y:S01]  /*6a60*/  BSSY.RECONVERGENT B0, `(.L_x_16712) ;  /* 0x0000005000007945 */ /* 0x000fe20003800200 */
[----:B------:R0:W0:Y:S01]  /*6a70*/  LDS R7, [R52+0xba0] ;  /* 0x000ba00034077984 */ /* 0x0000220000000800 */
[----:B------:R-:W-:Y:S02]  /*6a80*/  FFMA.FTZ R6, R142, R159, R9 ;  /* 0x0000009f8e067223 */ /* 0x000fe40000010009 */
[----:B------:R-:W-:Y:S05]  /*6a90*/  @!P5 BRA `(.L_x_16713) ;  /* 0x000000000004d947 */ /* 0x000fea0003800000 */
[----:B0-----:R0:W-:Y:S02]  /*6aa0*/  REDG.E.ADD.F32.FTZ.RN.STRONG.GPU desc[UR16][R2.64+0x780], R7 ;  /* 0x00078007020079a6 */ /* 0x0011e4000c12f310 */
.L_x_16713:
[----:B------:R-:W-:Y:S05]  /*6ab0*/  BSYNC.RECONVERGENT B0 ;  /* 0x0000000000007941 */ /* 0x000fea0003800200 */
.L_x_16712:
        /* <DEDUP_REMOVED lines=13> */
[----:B------:R-:W2:Y:S02]  /*6b90*/  SHFL.DOWN PT, R10, R7, 0x1, 0x1f ;  /* 0x08201f00070a7f89 */ /* 0x000ea400000e0000 */
[----:B0-----:R-:W-:Y:S01]  /*6ba0*/  @!P1 FADD.FTZ R4, R4, R3 ;  /* 0x0000000304049221 */ /* 0x001fe20000010000 */
[----:B------:R-:W-:Y:S01]  /*6bb0*/  FMUL.FTZ R3, R47, R187 ;  /* 0x000000bb2f037220 */ /* 0x000fe20000410000 */
[----:B-----5:R-:W-:-:S03]  /*6bc0*/  @!P1 FADD.FTZ R5, R5, R2 ;  /* 0x0000000205059221 */ /* 0x020fc60000010000 */
[----:B------:R-:W0:Y:S01]  /*6bd0*/  SHFL.DOWN PT, R13, R4, 0x2, 0x1f ;  /* 0x08401f00040d7f89 */ /* 0x000e2200000e0000 */
[-C--:B------:R-:W-:Y:S01]  /*6be0*/  FMUL.FTZ R2, R47, R186.reuse ;  /* 0x000000ba2f027220 */ /* 0x080fe20000410000 */
[----:B------:R-:W-:Y:S01]  /*6bf0*/  FFMA.FTZ R3, R46, R186, R3 ;  /* 0x000000ba2e037223 */ /* 0x000fe20000010003 */
[----:B-1----:R-:W-:Y:S02]  /*6c00*/  @!P1 FADD.FTZ R6, R6, R9 ;  /* 0x0000000906069221 */ /* 0x002fe40000010000 */
[----:B------:R-:W-:Y:S01]  /*6c10*/  FFMA.FTZ R187, R46, R187, -R2 ;  /* 0x000000bb2ebb7223 */ /* 0x000fe20000010802 */
[----:B------:R-:W-:Y:S01]  /*6c20*/  FMUL.FTZ R9, R162, R3 ;  /* 0x00000003a2097220 */ /* 0x000fe20000410000 */
[----:B--2---:R-:W-:Y:S01]  /*6c30*/  @!P1 FADD.FTZ R7, R7, R10 ;  /* 0x0000000a07079221 */ /* 0x004fe20000010000 */
[----:B------:R-:W1:Y:S01]  /*6c40*/  SHFL.DOWN PT, R19, R6, 0x2, 0x1f ;  /* 0x08401f0006137f89 */ /* 0x000e6200000e0000 */
[----:B------:R-:W-:Y:S01]  /*6c50*/  ISETP.GT.AND P1, PT, R95, 0x1d, PT ;  /* 0x0000001d5f00780c */ /* 0x000fe20003f24270 */
[C---:B------:R-:W-:Y:S01]  /*6c60*/  FMUL.FTZ R3, R47.reuse, R184 ;  /* 0x000000b82f037220 */ /* 0x040fe20000410000 */
[----:B------:R-:W-:Y:S01]  /*6c70*/  FFMA.FTZ R8, R8, R187, R9 ;  /* 0x000000bb08087223 */ /* 0x000fe20000010009 */
[----:B------:R-:W2:Y:S02]  /*6c80*/  SHFL.DOWN PT, R10, R5, 0x2, 0x1f ;  /* 0x08401f00050a7f89 */ /* 0x000ea400000e0000 */
[-C--:B------:R-:W-:Y:S01]  /*6c90*/  FFMA.FTZ R9, R46, R185.reuse, -R3 ;  /* 0x000000b92e097223 */ /* 0x080fe20000010803 */
[C---:B------:R-:W-:Y:S01]  /*6ca0*/  FMUL.FTZ R185, R47.reuse, R185 ;  /* 0x000000b92fb97220 */ /* 0x040fe20000410000 */
[----:B------:R-:W5:Y:S01]  /*6cb0*/  SHFL.DOWN PT, R12, R7, 0x2, 0x1f ;  /* 0x08401f00070c7f89 */ /* 0x000f6200000e0000 */
[----:B------:R-:W-:-:S02]  /*6cc0*/  FMUL.FTZ R3, R47, R183 ;  /* 0x000000b72f037220 */ /* 0x000fc40000410000 */
[C---:B------:R-:W-:Y:S02]  /*6cd0*/  FFMA.FTZ R185, R46.reuse, R184, R185 ;  /* 0x000000b82eb97223 */ /* 0x040fe400000100b9 */
[----:B------:R-:W-:Y:S01]  /*6ce0*/  FFMA.FTZ R2, R46, R182, R3 ;  /* 0x000000b62e027223 */ /* 0x000fe20000010003 */
[----:B------:R-:W-:Y:S01]  /*6cf0*/  FMUL.FTZ R3, R47, R178 ;  /* 0x000000b22f037220 */ /* 0x000fe20000410000 */
[----:B------:R-:W-:Y:S01]  /*6d00*/  FMUL.FTZ R185, R166, R185 ;  /* 0x000000b9a6b97220 */ /* 0x000fe20000410000 */
[----:B0-----:R-:W-:Y:S01]  /*6d10*/  @!P1 FADD.FTZ R4, R4, R13 ;  /* 0x0000000d04049221 */ /* 0x001fe20000010000 */
[----:B------:R-:W-:Y:S01]  /*6d20*/  FFMA.FTZ R13, R119, R186, R8 ;  /* 0x000000ba770d7223 */ /* 0x000fe20000010008 */
[----:B------:R-:W-:Y:S01]  /*6d30*/  FMUL.FTZ R8, R47, R182 ;  /* 0x000000b62f087220 */ /* 0x000fe20000410000 */
[----:B------:R-:W-:Y:S01]  /*6d40*/  FMUL.FTZ R2, R195, R2 ;  /* 0x00000002c3027220 */ /* 0x000fe20000410000 */
[----:B------:R-:W-:Y:S01]  /*6d50*/  FFMA.FTZ R164, R164, R9, R185 ;  /* 0x00000009a4a47223 */ /* 0x000fe200000100b9 */
[C---:B------:R-:W-:Y:S01]  /*6d60*/  FFMA.FTZ R9, R46.reuse, R179, -R3 ;  /* 0x000000b32e097223 */ /* 0x040fe20000010803 */
[----:B------:R-:W-:Y:S01]  /*6d70*/  FFMA.FTZ R8, R46, R183, -R8 ;  /* 0x000000b72e087223 */ /* 0x000fe20000010808 */
[----:B------:R-:W-:Y:S01]  /*6d80*/  FMUL.FTZ R179, R47, R179 ;  /* 0x000000b32fb37220 */ /* 0x000fe20000410000 */
[----:B-1----:R-:W-:Y:S01]  /*6d90*/  @!P1 FADD.FTZ R6, R6, R19 ;  /* 0x0000001306069221 */ /* 0x002fe20000010000 */
[----:B------:R-:W-:Y:S01]  /*6da0*/  FADD.FTZ R116, R13, R116 ;  /* 0x000000740d747221 */ /* 0x000fe20000010000 */
[----:B------:R-:W0:Y:S01]  /*6db0*/  SHFL.DOWN PT, R19, R4, 0x4, 0x1f ;  /* 0x08801f0004137f89 */ /* 0x000e2200000e0000 */
[----:B------:R-:W-:Y:S01]  /*6dc0*/  FFMA.FTZ R2, R169, R8, R2 ;  /* 0x00000008a9027223 */ /* 0x000fe20000010002 */
[----:B--2---:R-:W-:Y:S01]  /*6dd0*/  @!P1 FADD.FTZ R5, R5, R10 ;  /* 0x0000000a05059221 */ /* 0x004fe20000010000 */
[----:B------:R-:W-:Y:S01]  /*6de0*/  FMUL.FTZ R3, R47, R171 ;  /* 0x000000ab2f037220 */ /* 0x000fe20000410000 */
[----:B------:R-:W1:Y:S01]  /*6df0*/  SHFL.DOWN PT, R155, R6, 0x4, 0x1f ;  /* 0x08801f00069b7f89 */ /* 0x000e6200000e0000 */
[----:B------:R-:W-:Y:S01]  /*6e00*/  FFMA.FTZ R13, R115, R182, R2 ;  /* 0x000000b6730d7223 */ /* 0x000fe20000010002 */
[----:B-----5:R-:W-:Y:S01]  /*6e10*/  @!P1 FADD.FTZ R7, R7, R12 ;  /* 0x0000000c07079221 */ /* 0x020fe20000010000 */
[----:B------:R-:W-:Y:S01]  /*6e20*/  ISETP.GT.AND P1, PT, R95, 0x1b, PT ;  /* 0x0000001b5f00780c */ /* 0x000fe20003f24270 */
[----:B------:R-:W2:Y:S01]  /*6e30*/  SHFL.DOWN PT, R10, R5, 0x4, 0x1f ;  /* 0x08801f00050a7f89 */ /* 0x000ea200000e0000 */
[C---:B------:R-:W-:Y:S01]  /*6e40*/  FFMA.FTZ R2, R46.reuse, R178, R179 ;  /* 0x000000b22e027223 */ /* 0x040fe200000100b3 */
[----:B------:R-:W-:Y:S01]  /*6e50*/  FMUL.FTZ R8, R47, R167 ;  /* 0x000000a72f087220 */ /* 0x000fe20000410000 */
[----:B------:R-:W-:Y:S01]  /*6e60*/  FFMA.FTZ R164, R117, R184, R164 ;  /* 0x000000b875a47223 */ /* 0x000fe200000100a4 */
[----:B------:R-:W5:Y:S01]  /*6e70*/  SHFL.DOWN PT, R12, R7, 0x4, 0x1f ;  /* 0x08801f00070c7f89 */ /* 0x000f6200000e0000 */
[----:B------:R-:W-:Y:S01]  /*6e80*/  FMUL.FTZ R175, R175, R2 ;  /* 0x00000002afaf7220 */ /* 0x000fe20000410000 */
[-C--:B------:R-:W-:Y:S01]  /*6e90*/  FMUL.FTZ R2, R47, R173.reuse ;  /* 0x000000ad2f027220 */ /* 0x080fe20000410000 */
[----:B------:R-:W-:Y:S01]  /*6ea0*/  FFMA.FTZ R173, R46, R173, -R3 ;  /* 0x000000ad2ead7223 */ /* 0x000fe20000010803 */
[----:B------:R-:W-:Y:S01]  /*6eb0*/  FADD.FTZ R103, R164, R103 ;  /* 0x00000067a4677221 */ /* 0x000fe20000010000 */
[----:B------:R-:W-:Y:S01]  /*6ec0*/  FFMA.FTZ R172, R172, R9, R175 ;  /* 0x00000009acac7223 */ /* 0x000fe200000100af */
[----:B------:R-:W-:Y:S01]  /*6ed0*/  FFMA.FTZ R3, R46, R171, R2 ;  /* 0x000000ab2e037223 */ /* 0x000fe20000010002 */
[----:B------:R-:W-:-:S02]  /*6ee0*/  FADD.FTZ R114, R13, R114 ;  /* 0x000000720d727221 */ /* 0x000fc40000010000 */
[----:B------:R-:W-:Y:S01]  /*6ef0*/  FFMA.FTZ R172, R111, R178, R172 ;  /* 0x000000b26fac7223 */ /* 0x000fe200000100ac */
[----:B------:R-:W-:Y:S01]  /*6f00*/  FMUL.FTZ R9, R180, R3 ;  /* 0x00000003b4097220 */ /* 0x000fe20000410000 */
[----:B------:R-:W-:Y:S01]  /*6f10*/  FMUL.FTZ R3, R47, R11 ;  /* 0x0000000b2f037220 */ /* 0x000fe20000410000 */
        /* <DEDUP_REMOVED lines=8> */
[----:B--2---:R-:W-:Y:S01]  /*6fa0*/  @!P1 FADD.FTZ R5, R5, R10 ;  /* 0x0000000a05059221 */ /* 0x004fe20000010000 */
[----:B------:R-:W1:Y:S01]  /*6fb0*/  SHFL.DOWN PT, R153, R6, 0x8, 0x1f ;  /* 0x09001f0006997f89 */ /* 0x000e6200000e0000 */
[----:B------:R-:W-:Y:S01]  /*6fc0*/  FMUL.FTZ R3, R47, R14 ;  /* 0x0000000e2f037220 */ /* 0x000fe20000410000 */
[----:B-----5:R-:W-:-:S02]  /*6fd0*/  @!P1 FADD.FTZ R7, R7, R12 ;  /* 0x0000000c07079221 */ /* 0x020fc40000010000 */
[----:B------:R-:W2:Y:S01]  /*6fe0*/  SHFL.DOWN PT, R10, R5, 0x8, 0x1f ;  /* 0x09001f00050a7f89 */ /* 0x000ea200000e0000 */
[----:B------:R-:W-:Y:S01]  /*6ff0*/  ISETP.GT.AND P1, PT, R95, 0x17, PT ;  /* 0x000000175f00780c */ /* 0x000fe20003f24270 */
[----:B------:R-:W-:Y:S02]  /*7000*/  FFMA.FTZ R12, R46, R11, -R8 ;  /* 0x0000000b2e0c7223 */ /* 0x000fe40000010808 */
        /* <DEDUP_REMOVED lines=15> */
[----:B------:R0:W-:Y:S02]  /*7100*/  @!P1 STS.128 [UR5+0xc70], R4 ;  /* 0x000c7004ff009988 */ /* 0x0001e40008000c05 */
.L_x_16715:
[----:B------:R-:W-:Y:S05]  /*7110*/  BSYNC.RECONVERGENT B0 ;  /* 0x0000000000007941 */ /* 0x000fea0003800200 */
.L_x_16714:
[C---:B0-----:R-:W-:Y:S01]  /*7120*/  FMUL.FTZ R2, R47.reuse, R49 ;  /* 0x000000312f027220 */ /* 0x041fe20000410000 */
[CC--:B------:R-:W-:Y:S01]  /*7130*/  FFMA.FTZ R10, R46.reuse, R18.reuse, R3 ;  /* 0x000000122e0a7223 */ /* 0x0c0fe20000010003 */
[C---:B-1----:R-:W-:Y:S01]  /*7140*/  FMUL.FTZ R9, R47.reuse, R18 ;  /* 0x000000122f097220 */ /* 0x042fe20000410000 */
        /* <DEDUP_REMOVED lines=32> */
.L_x_16717:
[----:B------:R-:W-:Y:S05]  /*7350*/  BSYNC.RECONVERGENT B0 ;  /* 0x0000000000007941 */ /* 0x000fea0003800200 */
.L_x_16716:
[----:B------:R-:W-:-:S04]  /*7360*/  UIADD3 UR4, UPT, UPT, UR4, 0x1, URZ ;  /* 0x0000000104047890 */ /* 0x000fc8000fffe0ff */
[----:B------:R-:W-:-:S09]  /*7370*/  UISETP.GE.AND UP0, UPT, UR4, UR8, UPT ;  /* 0x000000080400728c */ /* 0x000fd2000bf06270 */
[----:B------:R-:W-:Y:S05]  /*7380*/  BRA.U !UP0, `(.L_x_16718) ;  /* 0xffffffbd08787547 */ /* 0x000fea000b83ffff */
.L_x_16668:
[----:B------:R-:W-:Y:S08]  /*7390*/  BAR.SYNC.DEFER_BLOCKING 0x0 ;  /* 0x0000000000007b1d */ /* 0x000ff00000010000 */
[----:B------:R-:W1:Y:S01]  /*73a0*/  LDC.64 R22, c[0x0][0x4f8] ;  /* 0x00013e00ff167b82 */ /* 0x000e620000000a00 */
[----:B------:R-:W5:Y:S01]  /*73b0*/  LDCU.64 UR4, c[0x0][0x500] ;  /* 0x0000a000ff0477ac */ /* 0x000f620008000a00 */
[----:B------:R-:W2:Y:S01]  /*73c0*/  LDG.E.128 R36, desc[UR16][R36.64] ;  /* 0x0000001024247981 */ /* 0x000ea2000c1e1d00 */
[----:B------:R-:W-:-:S02]  /*73d0*/  MOV R16, R24 ;  /* 0x0000001800107202 */ /* 0x000fc40000000f00 */
[----:B------:R-:W-:Y:S01]  /*73e0*/  MOV R17, RZ ;  /* 0x000000ff00117202 */ /* 0x000fe20000000f00 */
[----:B--2---:R2:W-:Y:S01]  /*73f0*/  STS.128 [R90], R36 ;  /* 0x000000245a007388 */ /* 0x0045e20000000c00 */
[----:B------:R-:W-:-:S03]  /*7400*/  NOP ;  /* 0x0000000000007918 */ /* 0x000fc60000000000 */
[----:B0-----:R-:W0:Y:S01]  /*7410*/  LDS.128 R4, [R90] ;  /* 0x000000005a047984 */ /* 0x001e220000000c00 */
[----:B--2---:R-:W2:Y:S01]  /*7420*/  LDC.64 R36, c[0x0][0x550] ;  /* 0x00015400ff247b82 */ /* 0x004ea20000000a00 */
        /* <DEDUP_REMOVED lines=27> */
[----:B------:R-:W-:-:S02]  /*75e0*/  @!P4 FMUL.FTZ R5, R13, -1.4426950216293334961 ;  /* 0xbfb8aa3b0d05c820 */ /* 0x000fc40000410000 */
[----:B------:R-:W-:Y:S01]  /*75f0*/  FSETP.GTU.FTZ.AND P5, PT, R8, 20, PT ;  /* 0x41a000000800780b */ /* 0x000fe20003fbc000 */
[----:B0-----:R-:W-:Y:S01]  /*7600*/  @!P6 FADD.FTZ R2, R0, 1 ;  /* 0x3f8000000002e421 */ /* 0x001fe20000010000 */
[----:B------:R0:W3:Y:S05]  /*7610*/  @!P4 MUFU.EX2 R13, R5 ;  /* 0x00000005000dc308 */ /* 0x0000ea0000000800 */
[----:B------:R-:W-:Y:S01]  /*7620*/  @!P0 FMUL.FTZ R0, R4, -1.4426950216293334961 ;  /* 0xbfb8aa3b04008820 */ /* 0x000fe20000410000 */
[----:B------:R-:W4:Y:S01]  /*7630*/  @!P6 MUFU.RCP R2, R2 ;  /* 0x000000020002e308 */ /* 0x000f220000001000 */
[----:B------:R-:W-:Y:S01]  /*7640*/  @!P3 FMUL.FTZ R4, R11, -1.4426950216293334961 ;  /* 0xbfb8aa3b0b04b820 */ /* 0x000fe20000410000 */
[----:B0-----:R-:W-:-:S03]  /*7650*/  F2FP.F16.F32.PACK_AB R5, R123, R120 ;  /* 0x000000787b05723e */ /* 0x001fc600000000ff */
[----:B------:R-:W-:-:S03]  /*7660*/  @!P5 FMUL.FTZ R8, R8, -1.4426950216293334961 ;  /* 0xbfb8aa3b0808d820 */ /* 0x000fc60000410000 */
[----:B------:R-:W0:Y:S01]  /*7670*/  @!P3 MUFU.EX2 R4, R4 ;  /* 0x000000040004b308 */ /* 0x000e220000000800 */
[----:B---3--:R-:W-:-:S03]  /*7680*/  @!P4 FADD.FTZ R13, R13, 1 ;  /* 0x3f8000000d0dc421 */ /* 0x008fc60000010000 */
[----:B------:R-:W3:Y:S04]  /*7690*/  @!P0 MUFU.EX2 R0, R0 ;  /* 0x0000000000008308 */ /* 0x000ee80000000800 */
[----:B------:R-:W-:Y:S01]  /*76a0*/  @!P5 MUFU.EX2 R8, R8 ;  /* 0x000000080008d308 */ /* 0x000fe20000000800 */
[----:B----4-:R-:W-:Y:S01]  /*76b0*/  @!P6 FMUL.FTZ R97, R97, R2 ;  /* 0x000000026161e220 */ /* 0x010fe20000410000 */
[----:B------:R-:W-:Y:S01]  /*76c0*/  FSETP.GTU.FTZ.AND P6, PT, R7, 20, PT ;  /* 0x41a000000700780b */ /* 0x000fe20003fdc000 */
[----:B------:R-:W-:Y:S01]  /*76d0*/  @!P1 FMUL.FTZ R2, R9, -1.4426950216293334961 ;  /* 0xbfb8aa3b09029820 */ /* 0x000fe20000410000 */
[----:B------:R-:W4:Y:S01]  /*76e0*/  @!P2 MUFU.EX2 R3, R3 ;  /* 0x000000030003a308 */ /* 0x000f220000000800 */
[----:B0-----:R-:W-:Y:S01]  /*76f0*/  @!P3 FADD.FTZ R12, R4, 1 ;  /* 0x3f800000040cb421 */ /* 0x001fe20000010000 */
[----:B------:R-:W-:-:S02]  /*7700*/  F2FP.F16.F32.PACK_AB R4, R118, R121 ;  /* 0x000000797604723e */ /* 0x000fc400000000ff */
[----:B------:R-:W0:Y:S01]  /*7710*/  @!P4 MUFU.RCP R13, R13 ;  /* 0x0000000d000dc308 */ /* 0x000e220000001000 */
[----:B---3--:R-:W-:-:S06]  /*7720*/  @!P0 FADD.FTZ R0, R0, 1 ;  /* 0x3f80000000008421 */ /* 0x008fcc0000010000 */
[----:B------:R-:W-:Y:S01]  /*7730*/  @!P6 FMUL.FTZ R9, R7, -1.4426950216293334961 ;  /* 0xbfb8aa3b0709e820 */ /* 0x000fe20000410000 */
[----:B------:R-:W-:Y:S01]  /*7740*/  F2FP.F16.F32.PACK_AB R7, R124, R127 ;  /* 0x0000007f7c07723e */ /* 0x000fe200000000ff */
[----:B------:R-:W3:Y:S01]  /*7750*/  @!P1 MUFU.EX2 R2, R2 ;  /* 0x0000000200029308 */ /* 0x000ee20000000800 */
[----:B----4-:R-:W-:-:S03]  /*7760*/  @!P2 FADD.FTZ R3, R3, 1 ;  /* 0x3f8000000303a421 */ /* 0x010fc60000010000 */
[----:B------:R4:W5:Y:S01]  /*7770*/  @!P0 MUFU.RCP R15, R0 ;  /* 0x00000000000f8308 */ /* 0x0009620000001000 */
[----:B------:R2:W-:Y:S01]  /*7780*/  STS.128 [R90], R4 ;  /* 0x000000045a007388 */ /* 0x0005e20000000c00 */
[----:B0-----:R-:W-:Y:S01]  /*7790*/  @!P4 FMUL.FTZ R114, R114, R13 ;  /* 0x0000000d7272c220 */ /* 0x001fe20000410000 */
[----:B------:R-:W-:-:S05]  /*77a0*/  IADD3 R78, P4, PT, R78, -0x200, RZ ;  /* 0xfffffe004e4e7810 */ /* 0x000fca0007f9e0ff */
[----:B------:R0:W1:Y:S01]  /*77b0*/  @!P6 MUFU.EX2 R14, R9 ;  /* 0x00000009000ee308 */ /* 0x0000620000000800 */
[----:B----4-:R-:W-:Y:S01]  /*77c0*/  @!P5 FADD.FTZ R0, R8, 1 ;  /* 0x3f8000000800d421 */ /* 0x010fe20000010000 */
[----:B------:R-:W-:Y:S01]  /*77d0*/  NOP ;  /* 0x0000000000007918 */ /* 0x000fe20000000000 */
[----:B---3--:R-:W-:Y:S01]  /*77e0*/  @!P1 FADD.FTZ R2, R2, 1 ;  /* 0x3f80000002029421 */ /* 0x008fe20000010000 */
[----:B0-----:R-:W0:Y:S01]  /*77f0*/  LDS.128 R8, [R90] ;  /* 0x000000005a087984 */ /* 0x001e220000000c00 */
[----:B------:R-:W3:Y:S01]  /*7800*/  @!P2 MUFU.RCP R19, R3 ;  /* 0x000000030013a308 */ /* 0x000ee20000001000 */
[----:B-----5:R-:W-:Y:S01]  /*7810*/  @!P0 FMUL.FTZ R110, R110, R15 ;  /* 0x0000000f6e6e8220 */ /* 0x020fe20000410000 */
[----:B------:R-:W-:Y:S01]  /*7820*/  IADD3.X R77, PT, PT, R77, -0x1, RZ, P4, !PT ;  /* 0xffffffff4d4d7810 */ /* 0x000fe200027fe4ff */
[----:B-1----:R-:W-:-:S05]  /*7830*/  @!P6 FADD.FTZ R14, R14, 1 ;  /* 0x3f8000000e0ee421 */ /* 0x002fca0000010000 */
[----:B------:R1:W4:Y:S08]  /*7840*/  @!P1 MUFU.RCP R18, R2 ;  /* 0x0000000200129308 */ /* 0x0003300000001000 */
[----:B------:R-:W5:Y:S01]  /*7850*/  @!P3 MUFU.RCP R12, R12 ;  /* 0x0000000c000cb308 */ /* 0x000f620000001000 */
[----:B-1----:R-:W-:-:S04]  /*7860*/  IMAD.WIDE.U32 R2, R22, UR18, R16 ;  /* 0x0000001216027c25 */ /* 0x002fc8000f8e0010 */
[----:B---3--:R-:W-:Y:S01]  /*7870*/  @!P2 FMUL.FTZ R112, R112, R19 ;  /* 0x000000137070a220 */ /* 0x008fe20000410000 */
[----:B------:R-:W-:Y:S01]  /*7880*/  IADD3 R76, P2, PT, R76, -0x200, RZ ;  /* 0xfffffe004c4c7810 */ /* 0x000fe20007f5e0ff */
[----:B------:R-:W-:-:S03]  /*7890*/  IMAD R3, R23, UR18, R3 ;  /* 0x0000001217037c24 */ /* 0x000fc6000f8e0203 */
[----:B------:R-:W-:Y:S01]  /*78a0*/  IADD3.X R75, PT, PT, R75, -0x1, RZ, P2, !PT ;  /* 0xffffffff4b4b7810 */ /* 0x000fe200017fe4ff */
        /* <DEDUP_REMOVED lines=8> */
[----:B------:R4:W2:Y:S01]  /*7930*/  @!P6 MUFU.RCP R21, R14 ;  /* 0x0000000e0015e308 */ /* 0x0008a20000001000 */
[----:B------:R-:W-:Y:S01]  /*7940*/  F2FP.F16.F32.PACK_AB R13, R112, R99 ;  /* 0x00000063700d723e */ /* 0x000fe200000000ff */
[----:B-----5:R-:W-:Y:S01]  /*7950*/  @!P3 FMUL.FTZ R101, R101, R12 ;  /* 0x0000000c6565b220 */ /* 0x020fe20000410000 */
[----:B------:R-:W-:Y:S02]  /*7960*/  LEA.HI.X R5, R2, R37, R3, 0x1, P0 ;  /* 0x0000002502057211 */ /* 0x000fe400000f0c03 */
[----:B------:R-:W-:Y:S01]  /*7970*/  F2FP.F16.F32.PACK_AB R12, R110, R97 ;  /* 0x000000616e0c723e */ /* 0x000fe200000000ff */
[----:B------:R-:W-:Y:S01]  /*7980*/  FADD.FTZ R97, R97, R84 ;  /* 0x0000005461617221 */ /* 0x000fe20000010000 */
[----:B------:R-:W-:Y:S01]  /*7990*/  IADD3 R80, P3, PT, R80, -0x200, RZ ;  /* 0xfffffe0050507810 */ /* 0x000fe20007f7e0ff */
[----:B------:R-:W-:Y:S01]  /*79a0*/  IMAD.WIDE.U32 R2, R69, 0x10, R4 ;  /* 0x0000001045027825 */ /* 0x000fe200078e0004 */
[----:B----4-:R-:W-:-:S03]  /*79b0*/  F2FP.F16.F32.PACK_AB R14, R114, R101 ;  /* 0x00000065720e723e */ /* 0x010fc600000000ff */
[----:B-1----:R-:W-:Y:S01]  /*79c0*/  @!P5 FMUL.FTZ R103, R103, R0 ;  /* 0x000000006767d220 */ /* 0x002fe20000410000 */
[----:B------:R-:W-:Y:S01]  /*79d0*/  FADD.FTZ R110, R97, R110 ;  /* 0x0000006e616e7221 */ /* 0x000fe20000010000 */
[----:B------:R-:W-:Y:S01]  /*79e0*/  IADD3.X R73, PT, PT, R73, -0x1, RZ, P1, !PT ;  /* 0xffffffff49497810 */ /* 0x000fe20000ffe4ff */
[----:B0-----:R0:W-:Y:S01]  /*79f0*/  STG.E.128 desc[UR16][R2.64], R8 ;  /* 0x0000000802007986 */ /* 0x0011e2000c101d10 */
[----:B------:R-:W-:Y:S01]  /*7a00*/  IADD3.X R79, PT, PT, R79, -0x1, RZ, P3, !PT ;  /* 0xffffffff4f4f7810 */ /* 0x000fe20001ffe4ff */
[----:B------:R-:W-:Y:S01]  /*7a10*/  FADD.FTZ R99, R110, R99 ;  /* 0x000000636e637221 */ /* 0x000fe20000010000 */
[----:B--2---:R-:W-:-:S03]  /*7a20*/  @!P6 FMUL.FTZ R116, R116, R21 ;  /* 0x000000157474e220 */ /* 0x004fc60000410000 */
[----:B------:R-:W-:Y:S01]  /*7a30*/  FADD.FTZ R112, R99, R112 ;  /* 0x0000007063707221 */ /* 0x000fe20000010000 */
[----:B------:R-:W0:Y:S01]  /*7a40*/  LDC.64 R20, c[0x0][0x560] ;  /* 0x00015800ff147b82 */ /* 0x000e220000000a00 */
[----:B---3--:R-:W-:Y:S01]  /*7a50*/  IMAD.WIDE.U32 R16, R18, UR18, R16 ;  /* 0x0000001212107c25 */ /* 0x008fe2000f8e0010 */
[----:B------:R-:W-:-:S06]  /*7a60*/  F2FP.F16.F32.PACK_AB R15, R116, R103 ;  /* 0x00000067740f723e */ /* 0x000fcc00000000ff */
[----:B------:R-:W-:Y:S01]  /*7a70*/  BAR.SYNC.DEFER_BLOCKING 0x0 ;  /* 0x0000000000007b1d */ /* 0x000fe20000010000 */
[----:B------:R-:W-:Y:S02]  /*7a80*/  IMAD R17, R19, UR18, R17 ;  /* 0x0000001213117c24 */ /* 0x000fe4000f8e0211 */
[----:B------:R-:W-:Y:S01]  /*7a90*/  FADD.FTZ R101, R112, R101 ;  /* 0x0000006570657221 */ /* 0x000fe20000010000 */
[----:B------:R-:W-:-:S04]  /*7aa0*/  IMAD.WIDE.U32 R16, R93, UR4, R16 ;  /* 0x000000045d107c25 */ /* 0x000fc8000f8e0010 */
[----:B------:R-:W-:Y:S01]  /*7ab0*/  FADD.FTZ R114, R101, R114 ;  /* 0x0000007265727221 */ /* 0x000fe20000010000 */
[----:B------:R-:W-:-:S03]  /*7ac0*/  IMAD R0, R93, UR5, R17 ;  /* 0x000000055d007c24 */ /* 0x000fc6000f8e0211 */
[----:B------:R-:W-:-:S04]  /*7ad0*/  FADD.FTZ R103, R114, R103 ;  /* 0x0000006772677221 */ /* 0x000fc80000010000 */
[----:B------:R-:W-:Y:S01]  /*7ae0*/  FADD.FTZ R84, R103, R116 ;  /* 0x0000007467547221 */ /* 0x000fe20000010000 */
[----:B0-----:R-:W-:Y:S01]  /*7af0*/  LEA R2, P0, R16, R20, 0x1 ;  /* 0x0000001410027211 */ /* 0x001fe200078008ff */
[----:B------:R-:W-:Y:S01]  /*7b00*/  STS.128 [R90], R12 ;  /* 0x0000000c5a007388 */ /* 0x000fe20000000c00 */
[----:B------:R-:W-:-:S03]  /*7b10*/  NOP ;  /* 0x0000000000007918 */ /* 0x000fc60000000000 */
[----:B------:R-:W0:Y:S01]  /*7b20*/  LDS.128 R4, [R90] ;  /* 0x000000005a047984 */ /* 0x000e220000000c00 */
[----:B------:R-:W-:Y:S02]  /*7b30*/  LEA.HI.X R3, R16, R21, R0, 0x1, P0 ;  /* 0x0000001510037211 */ /* 0x000fe400000f0c00 */
[----:B------:R-:W-:Y:S02]  /*7b40*/  ISETP.GT.AND P0, PT, R72, 0x1, PT ;  /* 0x000000014800780c */ /* 0x000fe40003f04270 */
[----:B------:R-:W-:Y:S01]  /*7b50*/  MOV R72, R50 ;  /* 0x0000003200487202 */ /* 0x000fe20000000f00 */
[----:B------:R-:W-:-:S05]  /*7b60*/  IMAD.WIDE.U32 R2, R69, 0x10, R2 ;  /* 0x0000001045027825 */ /* 0x000fca00078e0002 */
[----:B0-----:R0:W-:Y:S05]  /*7b70*/  STG.E.128 desc[UR16][R2.64], R4 ;  /* 0x0000000402007986 */ /* 0x0011ea000c101d10 */
[----:B------:R-:W-:Y:S05]  /*7b80*/  @P0 BRA `(.L_x_16719) ;  /* 0xffffff9000540947 */ /* 0x000fea000383ffff */
.L_x_16650:
        /* <DEDUP_REMOVED lines=34> */
.L_x_16721:
[----:B------:R-:W-:Y:S05]  /*7db0*/  BSYNC.RECONVERGENT B0 ;  /* 0x0000000000007941 */ /* 0x000fea0003800200 */
.L_x_16720:
        /* <DEDUP_REMOVED lines=26> */
.L_x_16723:
[----:B------:R-:W-:Y:S05]  /*7f60*/  BSYNC.RECONVERGENT B0 ;  /* 0x0000000000007941 */ /* 0x000fea0003800200 */
.L_x_16722:
        /* <DEDUP_REMOVED lines=10> */
.L_x_16725:
[----:B------:R-:W-:Y:S02]  /*8010*/  LEA R0, R11, UR4, 0x3 ;  /* 0x000000040b007c11 */ /* 0x000fe4000f8e18ff */
[----:B012---:R-:W-:Y:S02]  /*8020*/  SHF.R.S32.HI R2, RZ, 0x1f, R11 ;  /* 0x0000001fff027819 */ /* 0x007fe4000001140b */
[----:B------:R-:W-:Y:S01]  /*8030*/  MOV R84, R30 ;  /* 0x0000001e00547202 */ /* 0x000fe20000000f00 */
[----:B------:R-:W0:Y:S01]  /*8040*/  LDS.64 R12, [R0+0x31b0] ;  /* 0x0031b000000c7984 */ /* 0x000e220000000a00 */
[----:B-----5:R-:W-:Y:S01]  /*8050*/  MOV R86, R32 ;  /* 0x0000002000567202 */ /* 0x020fe20000000f00 */
[C---:B------:R-:W-:Y:S02]  /*8060*/  IMAD R4, R2.reuse, UR8, RZ ;  /* 0x0000000802047c24 */ /* 0x040fe4000f8e02ff */
[----:B------:R-:W1:Y:S01]  /*8070*/  LDS.64 R14, [R0+0x39b0] ;  /* 0x0039b000000e7984 */ /* 0x000e620000000a00 */
        /* <DEDUP_REMOVED lines=19> */
.L_x_16724:
[----:B------:R-:W-:Y:S05]  /*81b0*/  EXIT ;  /* 0x000000000000794d */ /* 0x000fea0003800000 */
.L_x_16726:
        /* <DEDUP_REMOVED lines=12> */
.L_x_18782:


//--------------------- .text._Z25selective_scan_bwd_kernelI32Selective_Scan_bwd_kernel_traitsILi32ELi8ELb1ELb1ELb0ELb0ELb0EN3c104HalfENS1_7complexIfEEEEv12SSMParamsBwd --------------------------
	.section	.text._Z25selective_scan_bwd_kernelI32Selective_Scan_bwd_kernel_traitsILi32ELi8ELb1ELb1ELb0ELb0ELb0EN3c104HalfENS1_7complexIfEEEEv12SSMParamsBwd,"ax",@progbits
	.align	128
        .global         _Z25selective_scan_bwd_kernelI32Selective_Scan_bwd_kernel_traitsILi32ELi8ELb1ELb1ELb0ELb0ELb0EN3c104HalfENS1_7complexIfEEEEv12SSMParamsBwd
        .type           _Z25selective_scan_bwd_kernelI32Selective_Scan_bwd_kernel_traitsILi32ELi8ELb1ELb1ELb0ELb0ELb0EN3c104HalfENS1_7complexIfEEEEv12SSMParamsBwd,@function
        .size           _Z25selective_scan_bwd_kernelI32Selective_Scan_bwd_kernel_traitsILi32ELi8ELb1ELb1ELb0ELb0ELb0EN3c104HalfENS1_7complexIfEEEEv12SSMParamsBwd,(.L_x_18783 - _Z25selective_scan_bwd_kernelI32Selective_Scan_bwd_kernel_traitsILi32ELi8ELb1ELb1ELb0ELb0ELb0EN3c104HalfENS1_7complexIfEEEEv12SSMParamsBwd)
        .other          _Z25selective_scan_bwd_kernelI32Selective_Scan_bwd_kernel_traitsILi32ELi8ELb1ELb1ELb0ELb0ELb0EN3c104HalfENS1_7complexIfEEEEv12SSMParamsBwd,@"STO_CUDA_ENTRY STV_DEFAULT"
_Z25selective_scan_bwd_kernelI32Selective_Scan_bwd_kernel_traitsILi32ELi8ELb1ELb1ELb0ELb0ELb0EN3c104HalfENS1_7complexIfEEEEv12SSMParamsBwd:
.text._Z25selective_scan_bwd_kernelI32Selective_Scan_bwd_kernel_traitsILi32ELi8ELb1ELb1ELb0ELb0ELb0EN3c104HalfENS1_7complexIfEEEEv12SSMParamsBwd:
        /* <DEDUP_REMOVED lines=87> */
[C---:B------:R-:W-:Y:S02]  /*0570*/  LEA R75, P1, R8.reuse, R22, 0x3 ;  /* 0x00000016084b7211 */ /* 0x040fe400078218ff */
[----:B------:R-:W-:Y:S02]  /*0580*/  IADD3 R73, PT, PT, R9, R73, RZ ;  /* 0x0000004909497210 */ /* 0x000fe40007ffe0ff */
[----:B------:R-:W2:Y:S01]  /*0590*/  LDC.64 R16, c[0x0][0x460] ;  /* 0x00011800ff107b82 */ /* 0x000ea20000000a00 */
[-C--:B------:R-:W-:Y:S01]  /*05a0*/  IMAD R0, R11, R18.reuse, RZ ;  /* 0x000000120b007224 */ /* 0x080fe200078e02ff */
[----:B------:R-:W-:Y:S01]  /*05b0*/  LEA.HI.X R73, R8, R23, R73, 0x3, P1 ;  /* 0x0000001708497211 */ /* 0x000fe200008f1c49 */
[----:B------:R-:W-:-:S05]  /*05c0*/  IMAD.WIDE.U32 R10, R13, R18, R6 ;  /* 0x000000120d0a7225 */ /* 0x000fca00078e0006 */
[----:B------:R-:W2:Y:S01]  /*05d0*/  @P0 LDC.64 R6, c[0x0][0x480] ;  /* 0x00012000ff060b82 */ /* 0x000ea20000000a00 */
[----:B------:R-:W-:Y:S01]  /*05e0*/  IMAD R13, R13, R19, R0 ;  /* 0x000000130d0d7224 */ /* 0x000fe200078e0200 */
[----:B0-----:R-:W-:Y:S02]  /*05f0*/  UIMAD.WIDE.U32 UR4, UR18, UR6, URZ ;  /* 0x00000006120472a5 */ /* 0x001fe4000f8e00ff */
[----:B---3--:R-:W-:-:S04]  /*0600*/  @P0 IMAD R0, R12, UR18, R77 ;  /* 0x000000120c000c24 */ /* 0x008fc8000f8e024d */
[----:B------:R-:W0:Y:S01]  /*0610*/  LDC.64 R22, c[0x0][0x528] ;  /* 0x00014a00ff167b82 */ /* 0x000e220000000a00 */
[C---:B------:R-:W-:Y:S01]  /*0620*/  LEA R3, R25.reuse, 0xfffffe00, 0x9 ;  /* 0xfffffe0019037811 */ /* 0x040fe200078e48ff */
[----:B------:R-:W-:Y:S01]  /*0630*/  UIMAD UR5, UR18, UR7, UR5 ;  /* 0x00000007120572a4 */ /* 0x000fe2000f8e0205 */
[----:B------:R-:W-:Y:S01]  /*0640*/  @P0 IMAD R0, R0, R25, RZ ;  /* 0x0000001900000224 */ /* 0x000fe200078e02ff */
[----:B------:R-:W-:Y:S02]  /*0650*/  LEA R9, R25, 0xffffff00, 0x8 ;  /* 0xffffff0019097811 */ /* 0x000fe400078e40ff */
[----:B------:R-:W-:Y:S02]  /*0660*/  IADD3 R58, PT, PT, R11, R13, RZ ;  /* 0x0000000d0b3a7210 */ /* 0x000fe40007ffe0ff */
[----:B------:R-:W-:Y:S01]  /*0670*/  IADD3 R10, P4, PT, R3, R10, RZ ;  /* 0x0000000a030a7210 */ /* 0x000fe20007f9e0ff */
[----:B-1----:R-:W-:Y:S01]  /*0680*/  @P0 IMAD R5, R0, R5, RZ ;  /* 0x0000000500050224 */ /* 0x002fe200078e02ff */
[----:B------:R-:W-:-:S02]  /*0690*/  ISETP.GE.AND P1, PT, R25, 0x1, PT ;  /* 0x000000011900780c */ /* 0x000fc40003f26270 */
[----:B------:R-:W-:Y:S02]  /*06a0*/  IADD3 R65, P2, PT, R9, R2, RZ ;  /* 0x0000000209417210 */ /* 0x000fe40007f5e0ff */
[----:B------:R-:W-:Y:S01]  /*06b0*/  LEA.HI.X.SX32 R58, R3, R58, 0x1, P4 ;  /* 0x0000003a033a7211 */ /* 0x000fe200020f0eff */
[----:B----4-:R-:W-:Y:S01]  /*06c0*/  IMAD.WIDE.U32 R2, R77, R60, UR4 ;  /* 0x000000044d027e25 */ /* 0x010fe2000f8e003c */
[----:B------:R-:W-:Y:S02]  /*06d0*/  SHF.R.S32.HI R0, RZ, 0x1f, R9 ;  /* 0x0000001fff007819 */ /* 0x000fe40000011409 */
[----:B------:R-:W-:Y:S01]  /*06e0*/  IADD3 R4, P3, PT, R9, R4, RZ ;  /* 0x0000000409047210 */ /* 0x000fe20007f7e0ff */
[----:B------:R-:W-:Y:S01]  /*06f0*/  IMAD R61, R77, R61, R3 ;  /* 0x0000003d4d3d7224 */ /* 0x000fe200078e0203 */
[----:B------:R-:W-:Y:S02]  /*0700*/  IADD3.X R8, PT, PT, R0, R15, RZ, P2, !PT ;  /* 0x0000000f00087210 */ /* 0x000fe400017fe4ff */
[----:B--2---:R-:W-:-:S02]  /*0710*/  LEA R64, P2, R65, R16, 0x1 ;  /* 0x0000001041407211 */ /* 0x004fc400078408ff */
[----:B------:R-:W-:Y:S02]  /*0720*/  CS2R R18, SRZ ;  /* 0x0000000000127805 */ /* 0x000fe4000001ff00 */
[----:B------:R-:W-:Y:S01]  /*0730*/  IADD3 R2, P4, PT, R9, R2, RZ ;  /* 0x0000000209027210 */ /* 0x000fe20007f9e0ff */
[----:B------:R-:W-:Y:S01]  /*0740*/  @P0 IMAD.WIDE R18, R5, 0x10, R6 ;  /* 0x0000001005120825 */ /* 0x000fe200078e0206 */
[C---:B------:R-:W-:Y:S02]  /*0750*/  IADD3.X R63, PT, PT, R0.reuse, R63, RZ, P3, !PT ;  /* 0x0000003f003f7210 */ /* 0x040fe40001ffe4ff */
[----:B------:R-:W-:Y:S01]  /*0760*/  LEA.HI.X R65, R65, R17, R8, 0x1, P2 ;  /* 0x0000001141417211 */ /* 0x000fe200010f0c08 */
[----:B------:R-:W-:Y:S01]  /*0770*/  IMAD.WIDE.U32 R16, R77, R70, RZ ;  /* 0x000000464d107225 */ /* 0x000fe200078e00ff */
[----:B------:R-:W-:Y:S02]  /*0780*/  IADD3.X R61, PT, PT, R0, R61, RZ, P4, !PT ;  /* 0x0000003d003d7210 */ /* 0x000fe400027fe4ff */
[----:B------:R-:W-:-:S02]  /*0790*/  LEA R62, P0, R4, R20, 0x1 ;  /* 0x00000014043e7211 */ /* 0x000fc400078008ff */
[----:B0-----:R-:W-:Y:S02]  /*07a0*/  LEA R60, P2, R2, R22, 0x1 ;  /* 0x00000016023c7211 */ /* 0x001fe400078408ff */
        /* <DEDUP_REMOVED lines=39> */
[-C--:B------:R-:W-:Y:S02]  /*0a20*/  LEA.HI R37, R37, R66.reuse, RZ, 0x1b ;  /* 0x0000004225257211 */ /* 0x080fe400078fd8ff */
[CC--:B------:R-:W-:Y:S02]  /*0a30*/  LEA.HI R55, R66.reuse, R66.reuse, RZ, 0x1b ;  /* 0x0000004242377211 */ /* 0x0c0fe400078fd8ff */
        /* <DEDUP_REMOVED lines=17> */
[----:B------:R-:W-:Y:S02]  /*0b50*/  LEA R40, R37, UR4, 0x2 ;  /* 0x0000000425287c11 */ /* 0x000fe4000f8e10ff */
[----:B-1----:R-:W-:Y:S02]  /*0b60*/  MOV R57, UR6 ;  /* 0x0000000600397c02 */ /* 0x002fe40008000f00 */
        /* <DEDUP_REMOVED lines=21> */
.L_x_16779:
        /* <DEDUP_REMOVED lines=23> */
[----:B------:R-:W-:Y:S01]  /*0e30*/  HADD2.F32 R90, -RZ, R92.H1_H1 ;  /* 0x3000005cff5a7230 */ /* 0x000fe20000004100 */
[----:B------:R-:W-:Y:S01]  /*0e40*/  IADD3 R86, PT, PT, R57, -0x1, RZ ;  /* 0xffffffff39567810 */ /* 0x000fe20007ffe0ff */
        /* <DEDUP_REMOVED lines=8> */
[----:B------:R-:W-:-:S02]  /*0ed0*/  HADD2.F32 R94, -RZ, R95.H0_H0 ;  /* 0x2000005fff5e7230 */ /* 0x000fc40000004100 */
        /* <DEDUP_REMOVED lines=29> */
[----:B----4-:R-:W-:Y:S05]  /*10b0*/  BRA.U !UP0, `(.L_x_16728) ;  /* 0x0000004108947547 */ /* 0x010fea000b800000 */
[----:B------:R-:W-:Y:S01]  /*10c0*/  FADD.FTZ R134, R21, R21 ;  /* 0x0000001515867221 */ /* 0x000fe20000010000 */
[----:B------:R-:W0:Y:S01]  /*10d0*/  LDC R124, c[0x0][0x388] ;  /* 0x0000e200ff7c7b82 */ /* 0x000e220000000800 */
[--C-:B------:R-:W-:Y:S02]  /*10e0*/  HADD2.F32 R11, -RZ, R5.reuse.H0_H0 ;  /* 0x20000005ff0b7230 */ /* 0x100fe40000004100 */
[----:B------:R-:W-:Y:S01]  /*10f0*/  FADD.FTZ R0, R3, R3 ;  /* 0x0000000303007221 */ /* 0x000fe20000010000 */
[----:B------:R-:W-:Y:S01]  /*1100*/  HADD2.F32 R119, -RZ, R5.H1_H1 ;  /* 0x30000005ff777230 */ /* 0x000fe20000004100 */
[C---:B------:R-:W-:Y:S01]  /*1110*/  SHF.L.U32 R3, R86.reuse, 0x9, RZ ;  /* 0x0000000956037819 */ /* 0x040fe200000006ff */
[----:B------:R-:W-:Y:S01]  /*1120*/  HADD2.F32 R115, -RZ, R7.H0_H0 ;  /* 0x20000007ff737230 */ /* 0x000fe20000004100 */
[C---:B------:R-:W-:Y:S01]  /*1130*/  ISETP.NE.AND P0, PT, R57.reuse, 0x1, PT ;  /* 0x000000013900780c */ /* 0x040fe20003f05270 */
[--C-:B------:R-:W-:Y:S01]  /*1140*/  HADD2.F32 R9, -RZ, R4.reuse.H0_H0 ;  /* 0x20000004ff097230 */ /* 0x100fe20000004100 */
        /* <DEDUP_REMOVED lines=18> */
[----:B------:R-:W-:-:S02]  /*1270*/  HFMA2 R85, -RZ, RZ, 0, 0 ;  /* 0x00000000ff557431 */ /* 0x000fc400000001ff */
[----:B------:R-:W-:Y:S01]  /*1280*/  FADD.FTZ R133, R133, R133 ;  /* 0x0000008585857221 */ /* 0x000fe20000010000 */
[----:B------:R-:W-:Y:S01]  /*1290*/  FADD.FTZ R132, R132, R132 ;  /* 0x0000008484847221 */ /* 0x000fe20000010000 */
[----:B------:R-:W-:Y:S01]  /*12a0*/  FADD.FTZ R131, R131, R131 ;  /* 0x0000008383837221 */ /* 0x000fe20000010000 */
[----:B------:R-:W-:Y:S01]  /*12b0*/  FADD.FTZ R130, R10, R10 ;  /* 0x0000000a0a827221 */ /* 0x000fe20000010000 */
[----:B------:R-:W-:Y:S01]  /*12c0*/  FADD.FTZ R129, R129, R129 ;  /* 0x0000008181817221 */ /* 0x000fe20000010000 */
[----:B------:R-:W4:Y:S01]  /*12d0*/  LDC.64 R24, c[0x0][0x450] ;  /* 0x00011400ff187b82 */ /* 0x000f220000000a00 */
[----:B------:R-:W-:Y:S01]  /*12e0*/  FADD.FTZ R128, R128, R128 ;  /* 0x0000008080807221 */ /* 0x000fe20000010000 */
[----:B------:R-:W-:Y:S01]  /*12f0*/  IADD3 R125, PT, PT, R57, -0x2, RZ ;  /* 0xfffffffe397d7810 */ /* 0x000fe20007ffe0ff */
[----:B------:R-:W-:Y:S01]  /*1300*/  FMUL.FTZ R112, R122, R87 ;  /* 0x000000577a707220 */ /* 0x000fe20000410000 */
[----:B------:R-:W-:Y:S01]  /*1310*/  LEA R123, R89, R76, 0x4 ;  /* 0x0000004c597b7211 */ /* 0x000fe200078e20ff */
[----:B------:R-:W-:Y:S01]  /*1320*/  FMUL.FTZ R110, R121, R90 ;  /* 0x0000005a796e7220 */ /* 0x000fe20000410000 */
[----:B------:R-:W-:Y:S01]  /*1330*/  ISETP.EQ.AND P0, PT, R66, RZ, P0 ;  /* 0x000000ff4200720c */ /* 0x000fe20000702270 */
[----:B------:R-:W-:Y:S01]  /*1340*/  FMUL.FTZ R109, R120, R88 ;  /* 0x00000058786d7220 */ /* 0x000fe20000410000 */
[----:B------:R-:W0:Y:S01]  /*1350*/  LDC.64 R26, c[0x0][0x3e0] ;  /* 0x0000f800ff1a7b82 */ /* 0x000e220000000a00 */
[----:B------:R-:W-:Y:S01]  /*1360*/  LOP3.LUT R114, R114, 0x100, RZ, 0xc0, !PT ;  /* 0x0000010072727812 */ /* 0x000fe200078ec0ff */
[----:B------:R-:W-:Y:S01]  /*1370*/  FMUL.FTZ R108, R119, R91 ;  /* 0x0000005b776c7220 */ /* 0x000fe20000410000 */
[----:B------:R-:W-:Y:S01]  /*1380*/  LOP3.LUT R113, R113, 0x100, RZ, 0xc0, !PT ;  /* 0x0000010071717812 */ /* 0x000fe200078ec0ff */
[----:B------:R-:W-:Y:S01]  /*1390*/  FMUL.FTZ R107, R118, R92 ;  /* 0x0000005c766b7220 */ /* 0x000fe20000410000 */
[----:B------:R-:W-:Y:S01]  /*13a0*/  IADD3 R111, PT, PT, R3, R66, RZ ;  /* 0x00000042036f7210 */ /* 0x000fe20007ffe0ff */
        /* <DEDUP_REMOVED lines=8> */
.L_x_16778:
[----:B-1----:R-:W-:-:S04]  /*1430*/  IMAD.WIDE.U32 R2, R126, UR4, RZ ;  /* 0x000000047e027c25 */ /* 0x002fc8000f8e00ff */
[----:B------:R-:W-:Y:S01]  /*1440*/  IMAD R3, R127, UR4, R3 ;  /* 0x000000047f037c24 */ /* 0x000fe2000f8e0203 */
[----:B0-----:R-:W-:-:S04]  /*1450*/  LEA R4, P1, R2, R59, 0x1 ;  /* 0x0000003b02047211 */ /* 0x001fc800078208ff */
[----:B------:R-:W-:-:S03]  /*1460*/  LEA.HI.X R5, R2, R58, R3, 0x1, P1 ;  /* 0x0000003a02057211 */ /* 0x000fc600008f0c03 */
[----:B------:R-:W-:-:S05]  /*1470*/  IMAD.WIDE.U32 R2, R36, 0x10, R4 ;  /* 0x0000001024027825 */ /* 0x000fca00078e0004 */
[----:B------:R-:W5:Y:S04]  /*1480*/  LDG.E.128 R4, desc[UR16][R2.64] ;  /* 0x0000001002047981 */ /* 0x000f68000c1e1d00 */
[----:B------:R1:W5:Y:S02]  /*1490*/  LDG.E.128 R8, desc[UR16][R2.64+0x200] ;  /* 0x0002001002087981 */ /* 0x000364000c1e1d00 */
[----:B-1----:R-:W-:Y:S02]  /*14a0*/  MOV R2, R14 ;  /* 0x0000000e00027202 */ /* 0x002fe40000000f00 */
[----:B------:R-:W-:-:S03]  /*14b0*/  MOV R3, R69 ;  /* 0x0000004500037202 */ /* 0x000fc60000000f00 */
[----:B---3--:R-:W-:-:S04]  /*14c0*/  IMAD.WIDE.U32 R32, R22, UR4, R2 ;  /* 0x0000000416207c25 */ /* 0x008fc8000f8e0002 */
[----:B------:R-:W-:Y:S01]  /*14d0*/  IMAD R33, R23, UR4, R33 ;  /* 0x0000000417217c24 */ /* 0x000fe2000f8e0221 */
[----:B--2---:R-:W-:-:S04]  /*14e0*/  LEA R136, P1, R32, R20, 0x3 ;  /* 0x0000001420887211 */ /* 0x004fc800078218ff */
[----:B------:R-:W-:-:S05]  /*14f0*/  LEA.HI.X R137, R32, R21, R33, 0x3, P1 ;  /* 0x0000001520897211 */ /* 0x000fca00008f1c21 */
[----:B------:R-:W2:Y:S01]  /*1500*/  LDG.E.64 R32, desc[UR16][R136.64] ;  /* 0x0000001088207981 */ /* 0x000ea2000c1e1b00 */
[----:B------:R-:W-:Y:S02]  /*1510*/  MOV R2, R12 ;  /* 0x0000000c00027202 */ /* 0x000fe40000000f00 */
[----:B------:R-:W-:-:S03]  /*1520*/  MOV R3, R67 ;  /* 0x0000004300037202 */ /* 0x000fc60000000f00 */
[----:B0-----:R-:W-:-:S04]  /*1530*/  IMAD.WIDE.U32 R34, R26, UR4, R2 ;  /* 0x000000041a227c25 */ /* 0x001fc8000f8e0002 */
[----:B------:R-:W-:Y:S01]  /*1540*/  IMAD R35, R27, UR4, R35 ;  /* 0x000000041b237c24 */ /* 0x000fe2000f8e0223 */
[----:B----4-:R-:W-:-:S04]  /*1550*/  LEA R138, P1, R34, R24, 0x3 ;  /* 0x00000018228a7211 */ /* 0x010fc800078218ff */
[----:B------:R-:W-:Y:S01]  /*1560*/  LEA.HI.X R139, R34, R25, R35, 0x3, P1 ;  /* 0x00000019228b7211 */ /* 0x000fe200008f1c23 */
[----:B-----5:R0:W-:Y:S04]  /*1570*/  STS.128 [R76], R4 ;  /* 0x000000044c007388 */ /* 0x0201e80000000c00 */
[----:B------:R1:W-:Y:S01]  /*1580*/  STS.128 [R76+0x200], R8 ;  /* 0x000200084c007388 */ /* 0x0003e20000000c00 */
[----:B------:R-:W-:-:S03]  /*1590*/  NOP ;  /* 0x0000000000007918 */ /* 0x000fc60000000000 */
[----:B------:R3:W4:Y:S01]  /*15a0*/  LDG.E.64 R34, desc[UR16][R138.64] ;  /* 0x000000108a227981 */ /* 0x000722000c1e1b00 */
[----:B------:R-:W5:Y:S01]  /*15b0*/  S2UR UR6, SR_CgaCtaId ;  /* 0x00000000000679c3 */ /* 0x000f620000008800 */
[C---:B------:R-:W-:Y:S01]  /*15c0*/  ISETP.NE.AND P2, PT, R66.reuse, RZ, PT ;  /* 0x000000ff4200720c */ /* 0x040fe20003f45270 */
[----:B------:R-:W-:Y:S01]  /*15d0*/  UMOV UR5, 0x400 ;  /* 0x0000040000057882 */ /* 0x000fe20000000000 */
[----:B------:R-:W-:Y:S01]  /*15e0*/  ISETP.NE.AND P1, PT, R66, 0x1f, PT ;  /* 0x0000001f4200780c */ /* 0x000fe20003f25270 */
[----:B------:R-:W-:Y:S01]  /*15f0*/  BSSY.RECONVERGENT B0, `(.L_x_16729) ;  /* 0x0000075000007945 */ /* 0x000fe20003800200 */
[-C--:B--2---:R-:W-:Y:S01]  /*1600*/  FMUL.FTZ R2, R121, R33.reuse ;  /* 0x0000002179027220 */ /* 0x084fe20000410000 */
[-C--:B------:R-:W-:Y:S01]  /*1610*/  FMUL.FTZ R136, R120, R33.reuse ;  /* 0x0000002178887220 */ /* 0x080fe20000410000 */
[----:B0-----:R-:W-:Y:S01]  /*1620*/  FMUL.FTZ R5, R119, R33 ;  /* 0x0000002177057220 */ /* 0x001fe20000410000 */
[----:B-----5:R-:W-:Y:S01]  /*1630*/  ULEA UR5, UR6, UR5, 0x18 ;  /* 0x0000000506057291 */ /* 0x020fe2000f8ec0ff */
[----:B------:R-:W-:Y:S01]  /*1640*/  FMUL.RZ R140, R2, 0.15915493667125701904 ;  /* 0x3e22f983028c7820 */ /* 0x000fe2000040c000 */
[----:B------:R-:W-:Y:S01]  /*1650*/  FMUL.FTZ R2, R32, 1.4426950216293334961 ;  /* 0x3fb8aa3b20027820 */ /* 0x000fe20000410000 */
[----:B------:R-:W-:Y:S01]  /*1660*/  FMUL.RZ R6, R136, 0.15915493667125701904 ;  /* 0x3e22f98388067820 */ /* 0x000fe2000040c000 */
[----:B------:R-:W-:Y:S01]  /*1670*/  FMUL.RZ R7, R5, 0.15915493667125701904 ;  /* 0x3e22f98305077820 */ /* 0x000fe2000040c000 */
[----:B------:R-:W0:Y:S01]  /*1680*/  MUFU.COS R137, R140 ;  /* 0x0000008c00897308 */ /* 0x000e220000000000 */
[-C--:B------:R-:W-:Y:S01]  /*1690*/  FMUL.FTZ R3, R121, R2.reuse ;  /* 0x0000000279037220 */ /* 0x080fe20000410000 */
[-C--:B------:R-:W-:Y:S01]  /*16a0*/  FMUL.FTZ R4, R120, R2.reuse ;  /* 0x0000000278047220 */ /* 0x080fe20000410000 */
[-C--:B------:R-:W-:Y:S01]  /*16b0*/  FMUL.FTZ R5, R119, R2.reuse ;  /* 0x0000000277057220 */ /* 0x080fe20000410000 */
[----:B---3--:R-:W-:-:S04]  /*16c0*/  FMUL.FTZ R138, R115, R2 ;  /* 0x00000002738a7220 */ /* 0x008fc80000410000 */
[----:B------:R2:W0:Y:S04]  /*16d0*/  MUFU.EX2 R150, R3 ;  /* 0x0000000300967308 */ /* 0x0004280000000800 */
[----:B------:R3:W5:Y:S04]  /*16e0*/  MUFU.EX2 R154, R4 ;  /* 0x00000004009a7308 */ /* 0x0007680000000800 */
[----:B------:R-:W-:Y:S01]  /*16f0*/  MUFU.SIN R141, R6 ;  /* 0x00000006008d7308 */ /* 0x000fe20000000400 */
[----:B--2---:R-:W-:-:S04]  /*1700*/  FMUL.FTZ R3, R118, R33 ;  /* 0x0000002176037220 */ /* 0x004fc80000410000 */
[----:B-1----:R-:W-:Y:S01]  /*1710*/  FMUL.RZ R8, R3, 0.15915493667125701904 ;  /* 0x3e22f98303087820 */ /* 0x002fe2000040c000 */
[----:B---3--:R-:W-:Y:S01]  /*1720*/  FMUL.FTZ R4, R117, R33 ;  /* 0x0000002175047220 */ /* 0x008fe20000410000 */
[----:B------:R-:W-:Y:S01]  /*1730*/  FMUL.FTZ R3, R118, R2 ;  /* 0x0000000276037220 */ /* 0x000fe20000410000 */
[----:B------:R1:W5:Y:S01]  /*1740*/  MUFU.COS R153, R6 ;  /* 0x0000000600997308 */ /* 0x0003620000000000 */
[----:B0-----:R-:W-:-:S07]  /*1750*/  FMUL.FTZ R152, R150, R137 ;  /* 0x0000008996987220 */ /* 0x001fce0000410000 */
[----:B------:R-:W-:Y:S01]  /*1760*/  MUFU.SIN R136, R8 ;  /* 0x0000000800887308 */ /* 0x000fe20000000400 */
[----:B-1----:R-:W-:Y:S01]  /*1770*/  FMUL.RZ R6, R4, 0.15915493667125701904 ;  /* 0x3e22f98304067820 */ /* 0x002fe2000040c000 */
[----:B------:R-:W-:-:S06]  /*1780*/  FMUL.FTZ R4, R117, R2 ;  /* 0x0000000275047220 */ /* 0x000fcc0000410000 */
[----:B------:R0:W-:Y:S01]  /*1790*/  MUFU.COS R160, R8 ;  /* 0x0000000800a07308 */ /* 0x0001e20000000000 */
[C---:B-----5:R-:W-:Y:S01]  /*17a0*/  FMUL.FTZ R153, R154.reuse, R153 ;  /* 0x000000999a997220 */ /* 0x060fe20000410000 */
[----:B------:R-:W-:-:S06]  /*17b0*/  FMUL.FTZ R154, R154, R141 ;  /* 0x0000008d9a9a7220 */ /* 0x000fcc0000410000 */
[----:B------:R1:W2:Y:S01]  /*17c0*/  MUFU.EX2 R158, R5 ;  /* 0x00000005009e7308 */ /* 0x0002a20000000800 */
[----:B0-----:R-:W0:Y:S03]  /*17d0*/  LDS.128 R8, [R123] ;  /* 0x000000007b087984 */ /* 0x001e260000000c00 */
[----:B------:R-:W2:Y:S01]  /*17e0*/  MUFU.COS R143, R7 ;  /* 0x00000007008f7308 */ /* 0x000ea20000000000 */
[----:B-1----:R-:W-:-:S07]  /*17f0*/  FMUL.FTZ R5, R115, R33 ;  /* 0x0000002173057220 */ /* 0x002fce0000410000 */
[----:B------:R-:W1:Y:S01]  /*1800*/  MUFU.SIN R139, R7 ;  /* 0x00000007008b7308 */ /* 0x000e620000000400 */
[----:B------:R-:W-:-:S07]  /*1810*/  FMUL.RZ R144, R5, 0.15915493667125701904 ;  /* 0x3e22f98305907820 */ /* 0x000fce000040c000 */
[----:B------:R3:W5:Y:S01]  /*1820*/  MUFU.EX2 R163, R3 ;  /* 0x0000000300a37308 */ /* 0x0007620000000800 */
[----:B--2---:R-:W-:-:S03]  /*1830*/  FMUL.FTZ R156, R158, R143 ;  /* 0x0000008f9e9c7220 */ /* 0x004fc60000410000 */
[----:B------:R-:W-:Y:S01]  /*1840*/  MUFU.SIN R145, R6 ;  /* 0x0000000600917308 */ /* 0x000fe20000000400 */
[----:B---3--:R-:W-:Y:S01]  /*1850*/  FMUL.FTZ R3, R116, R33 ;  /* 0x0000002174037220 */ /* 0x008fe20000410000 */
[----:B-1----:R-:W-:-:S06]  /*1860*/  FMUL.FTZ R158, R158, R139 ;  /* 0x0000008b9e9e7220 */ /* 0x002fcc0000410000 */
[----:B------:R1:W2:Y:S01]  /*1870*/  MUFU.COS R147, R6 ;  /* 0x0000000600937308 */ /* 0x0002a20000000000 */
[----:B------:R-:W-:Y:S01]  /*1880*/  FMUL.RZ R146, R3, 0.15915493667125701904 ;  /* 0x3e22f98303927820 */ /* 0x000fe2000040c000 */
[----:B------:R-:W-:Y:S01]  /*1890*/  FMUL.FTZ R3, R122, R33 ;  /* 0x000000217a037220 */ /* 0x000fe20000410000 */
[C---:B-----5:R-:W-:Y:S01]  /*18a0*/  FMUL.FTZ R160, R163.reuse, R160 ;  /* 0x000000a0a3a07220 */ /* 0x060fe20000410000 */
[----:B------:R-:W-:Y:S02]  /*18b0*/  FMUL.FTZ R163, R163, R136 ;  /* 0x00000088a3a37220 */ /* 0x000fe40000410000 */
[----:B------:R-:W-:Y:S01]  /*18c0*/  FMUL.RZ R142, R3, 0.15915493667125701904 ;  /* 0x3e22f983038e7820 */ /* 0x000fe2000040c000 */
[----:B------:R-:W-:Y:S01]  /*18d0*/  IADD3 R3, PT, PT, R114, UR4, RZ ;  /* 0x0000000472037c10 */ /* 0x000fe2000fffe0ff */
[----:B------:R1:W2:Y:S01]  /*18e0*/  MUFU.EX2 R164, R4 ;  /* 0x0000000400a47308 */ /* 0x0002a20000000800 */
[----:B0-----:R-:W-:Y:S02]  /*18f0*/  HADD2.F32 R137, -RZ, R8.H1_H1 ;  /* 0x30000008ff897230 */ /* 0x001fe40000004100 */
[--C-:B------:R-:W-:Y:S01]  /*1900*/  HADD2.F32 R136, -RZ, R9.reuse.H0_H0 ;  /* 0x20000009ff887230 */ /* 0x100fe20000004100 */
[----:B------:R0:W3:Y:S01]  /*1910*/  MUFU.SIN R135, R140 ;  /* 0x0000008c00877308 */ /* 0x0000e20000000400 */
[----:B------:R-:W-:-:S02]  /*1920*/  HADD2.F32 R139, -RZ, R9.H1_H1 ;  /* 0x30000009ff8b7230 */ /* 0x000fc40000004100 */
[----:B------:R-:W-:Y:S01]  /*1930*/  HADD2.F32 R141, -RZ, R11.H0_H0 ;  /* 0x2000000bff8d7230 */ /* 0x000fe20000004100 */
[----:B-1----:R-:W1:Y:S04]  /*1940*/  LDS.128 R4, [R123+0x10] ;  /* 0x000010007b047984 */ /* 0x002e680000000c00 */
[----:B------:R-:W-:Y:S01]  /*1950*/  MUFU.SIN R161, R144 ;  /* 0x0000009000a17308 */ /* 0x000fe20000000400 */
[-C--:B0-----:R-:W-:Y:S01]  /*1960*/  FMUL.FTZ R140, R116, R2.reuse ;  /* 0x00000002748c7220 */ /* 0x081fe20000410000 */
[----:B------:R-:W-:Y:S01]  /*1970*/  FMUL.FTZ R2, R122, R2 ;  /* 0x000000027a027220 */ /* 0x000fe20000410000 */
[C---:B--2---:R-:W-:Y:S01]  /*1980*/  FMUL.FTZ R162, R164.reuse, R147 ;  /* 0x00000093a4a27220 */ /* 0x044fe20000410000 */
[----:B------:R-:W-:Y:S01]  /*1990*/  FMUL.FTZ R164, R164, R145 ;  /* 0x00000091a4a47220 */ /* 0x000fe20000410000 */
[----:B------:R-:W-:-:S03]  /*19a0*/  SEL R145, R3, R56, !P2 ;  /* 0x0000003803917207 */ /* 0x000fc60005000000 */
[----:B------:R-:W-:Y:S01]  /*19b0*/  MUFU.COS R159, R144 ;  /* 0x00000090009f7308 */ /* 0x000fe20000000000 */
[----:B---3--:R-:W-:Y:S01]  /*19c0*/  FMUL.FTZ R150, R150, R135 ;  /* 0x0000008796967220 */ /* 0x008fe20000410000 */
[----:B------:R-:W-:Y:S01]  /*19d0*/  HADD2.F32 R135, -RZ, R8.H0_H0 ;  /* 0x20000008ff877230 */ /* 0x000fe20000004100 */
[----:B------:R-:W-:-:S05]  /*19e0*/  LEA R8, R145, UR5, 0x3 ;  /* 0x0000000591087c11 */ /* 0x000fca000f8e18ff */
[----:B------:R-:W-:Y:S08]  /*19f0*/  MUFU.SIN R157, R146 ;  /* 0x00000092009d7308 */ /* 0x000ff00000000400 */
[----:B------:R-:W-:Y:S08]  /*1a00*/  MUFU.COS R155, R146 ;  /* 0x00000092009b7308 */ /* 0x000ff00000000000 */
[----:B------:R-:W-:Y:S01]  /*1a10*/  MUFU.SIN R144, R142 ;  /* 0x0000008e00907308 */ /* 0x000fe20000000400 */
[----:B-1----:R-:W-:-:S02]  /*1a20*/  HADD2.F32 R145, -RZ, R4.H1_H1 ;  /* 0x30000004ff917230 */ /* 0x002fc40000004100 */
[----:B------:R-:W-:-:S05]  /*1a30*/  HADD2.F32 R147, -RZ, R5.H1_H1 ;  /* 0x30000005ff937230 */ /* 0x000fca0000004100 */
[----:B------:R0:W1:Y:S01]  /*1a40*/  MUFU.COS R146, R142 ;  /* 0x0000008e00927308 */ /* 0x0000620000000000 */
[----:B------:R-:W-:Y:S02]  /*1a50*/  HADD2.F32 R148, -RZ, R6.H1_H1 ;  /* 0x30000006ff947230 */ /* 0x000fe40000004100 */
[--C-:B------:R-:W-:Y:S02]  /*1a60*/  HADD2.F32 R149, -RZ, R7.reuse.H0_H0 ;  /* 0x20000007ff957230 */ /* 0x100fe40000004100 */
[----:B------:R-:W-:-:S03]  /*1a70*/  HADD2.F32 R151, -RZ, R7.H1_H1 ;  /* 0x30000007ff977230 */ /* 0x000fc60000004100 */
[----:B------:R2:W1:Y:S01]  /*1a80*/  MUFU.EX2 R143, R2 ;  /* 0x00000002008f7308 */ /* 0x0004620000000800 */
[----:B0-----:R-:W-:-:S03]  /*1a90*/  HADD2.F32 R142, -RZ, R11.H1_H1 ;  /* 0x3000000bff8e7230 */ /* 0x001fc60000004100 */
[----:B------:R-:W0:Y:S04]  /*1aa0*/  MUFU.EX2 R138, R138 ;  /* 0x0000008a008a7308 */ /* 0x000e280000000800 */
[----:B------:R-:W3:Y:S01]  /*1ab0*/  MUFU.EX2 R140, R140 ;  /* 0x0000008c008c7308 */ /* 0x000ee20000000800 */
[----:B--2---:R-:W-:Y:S01]  /*1ac0*/  P2R R2, PR, RZ, 0x4 ;  /* 0x00000004ff027803 */ /* 0x004fe20000000000 */
[C---:B-1----:R-:W-:Y:S01]  /*1ad0*/  FMUL.FTZ R2, R143.reuse, R146 ;  /* 0x000000928f027220 */ /* 0x042fe20000410000 */
[----:B------:R-:W-:Y:S01]  /*1ae0*/  FMUL.FTZ R3, R143, R144 ;  /* 0x000000908f037220 */ /* 0x000fe20000410000 */
[----:B------:R-:W-:Y:S02]  /*1af0*/  HADD2.F32 R143, -RZ, R4.H0_H0 ;  /* 0x20000004ff8f7230 */ /* 0x000fe40000004100 */
[C---:B0-----:R-:W-:Y:S01]  /*1b00*/  FMUL.FTZ R159, R138.reuse, R159 ;  /* 0x0000009f8a9f7220 */ /* 0x041fe20000410000 */
[----:B------:R-:W-:Y:S01]  /*1b10*/  FMUL.FTZ R161, R138, R161 ;  /* 0x000000a18aa17220 */ /* 0x000fe20000410000 */
[----:B------:R0:W-:Y:S01]  /*1b20*/  STS.64 [R8+0x10b0], R2 ;  /* 0x0010b00208007388 */ /* 0x0001e20000000a00 */
[----:B------:R-:W-:-:S02]  /*1b30*/  HADD2.F32 R138, -RZ, R10.H0_H0 ;  /* 0x2000000aff8a7230 */ /* 0x000fc40000004100 */
[C---:B---3--:R-:W-:Y:S01]  /*1b40*/  FMUL.FTZ R155, R140.reuse, R155 ;  /* 0x0000009b8c9b7220 */ /* 0x048fe20000410000 */
[----:B------:R-:W-:Y:S01]  /*1b50*/  FMUL.FTZ R157, R140, R157 ;  /* 0x0000009d8c9d7220 */ /* 0x000fe20000410000 */
[----:B------:R-:W-:Y:S02]  /*1b60*/  HADD2.F32 R140, -RZ, R10.H1_H1 ;  /* 0x3000000aff8c7230 */ /* 0x000fe40000004100 */
[----:B------:R-:W-:Y:S02]  /*1b70*/  HADD2.F32 R144, -RZ, R5.H0_H0 ;  /* 0x20000005ff907230 */ /* 0x000fe40000004100 */
[----:B------:R-:W-:Y:S02]  /*1b80*/  HADD2.F32 R146, -RZ, R6.H0_H0 ;  /* 0x20000006ff927230 */ /* 0x000fe40000004100 */
[-C--:B----4-:R-:W-:Y:S01]  /*1b90*/  FMUL.FTZ R165, R0, R34.reuse ;  /* 0x0000002200a57220 */ /* 0x090fe20000410000 */
        /* <DEDUP_REMOVED lines=25> */
.L_x_16730:
[----:B------:R0:W1:Y:S02]  /*1d30*/  LDS.64 R10, [R194+0x20b8] ;  /* 0x0020b800c20a7984 */ /* 0x0000640000000a00 */
.L_x_16731:
[----:B------:R-:W-:Y:S05]  /*1d40*/  BSYNC.RECONVERGENT B0 ;  /* 0x0000000000007941 */ /* 0x000fea0003800200 */
.L_x_16729:
[----:B--2---:R-:W2:Y:S01]  /*1d50*/  @P0 LDC R4, c[0x0][0x38c] ;  /* 0x0000e300ff040b82 */ /* 0x004ea20000000800 */
[----:B------:R-:W-:Y:S01]  /*1d60*/  CS2R R8, SRZ ;  /* 0x0000000000087805 */ /* 0x000fe2000001ff00 */
[----:B------:R-:W-:Y:S01]  /*1d70*/  FMUL.FTZ R6, R122, R135 ;  /* 0x000000877a067220 */ /* 0x000fe20000410000 */
[----:B--2---:R-:W-:-:S04]  /*1d80*/  @P0 IMAD R5, R125, R4, UR4 ;  /* 0x000000047d050e24 */ /* 0x004fc8000f8e0204 */
[----:B------:R-:W-:-:S05]  /*1d90*/  @P0 IMAD.WIDE R4, R5, 0x10, R18 ;  /* 0x0000001005040825 */ /* 0x000fca00078e0212 */
[----:B------:R2:W4:Y:S01]  /*1da0*/  @P0 LDG.E.64 R8, desc[UR16][R4.64+0x8] ;  /* 0x0000081004080981 */ /* 0x000522000c1e1b00 */
        /* <DEDUP_REMOVED lines=9> */
[C---:B------:R-:W-:Y:S01]  /*1e40*/  FFMA.FTZ R7, R152.reuse, R185, R7 ;  /* 0x000000b998077223 */ /* 0x040fe20000010007 */
[C---:B------:R-:W-:Y:S01]  /*1e50*/  FMUL.FTZ R184, R119.reuse, R142 ;  /* 0x0000008e77b87220 */ /* 0x040fe20000410000 */
[----:B------:R-:W-:Y:S01]  /*1e60*/  FMUL.FTZ R186, R119, R141 ;  /* 0x0000008d77ba7220 */ /* 0x000fe20000410000 */
[----:B------:R-:W-:Y:S01]  /*1e70*/  FFMA.FTZ R6, R152, R183, -R6 ;  /* 0x000000b798067223 */ /* 0x000fe20000010806 */
[----:B------:R-:W-:Y:S01]  /*1e80*/  FFMA.FTZ R7, R90, R179, R7 ;  /* 0x000000b35a077223 */ /* 0x000fe20000010007 */
[----:B------:R-:W-:Y:S01]  /*1e90*/  FMUL.FTZ R191, R118, R143 ;  /* 0x0000008f76bf7220 */ /* 0x000fe20000410000 */
[C---:B------:R-:W-:Y:S01]  /*1ea0*/  FMUL.FTZ R188, R117.reuse, R147 ;  /* 0x0000009375bc7220 */ /* 0x040fe20000410000 */
[----:B------:R-:W-:Y:S01]  /*1eb0*/  FFMA.FTZ R6, R90, R181, R6 ;  /* 0x000000b55a067223 */ /* 0x000fe20000010006 */
[CC--:B--2---:R-:W-:Y:S01]  /*1ec0*/  FMUL.FTZ R4, R154.reuse, R7.reuse ;  /* 0x000000079a047220 */ /* 0x0c4fe20000410000 */
[----:B------:R-:W-:Y:S01]  /*1ed0*/  FMUL.FTZ R190, R117, R144 ;  /* 0x0000009075be7220 */ /* 0x000fe20000410000 */
[----:B------:R-:W-:Y:S01]  /*1ee0*/  ISETP.GE.AND P1, PT, R89, 0x1, PT ;  /* 0x000000015900780c */ /* 0x000fe20003f26270 */
[-C--:B------:R-:W-:Y:S01]  /*1ef0*/  FMUL.FTZ R34, R154, R6.reuse ;  /* 0x000000069a227220 */ /* 0x080fe20000410000 */
[C---:B------:R-:W-:Y:S01]  /*1f00*/  FFMA.FTZ R5, R153.reuse, R6, -R4 ;  /* 0x0000000699057223 */ /* 0x040fe20000010804 */
[----:B------:R-:W-:Y:S01]  /*1f10*/  ISETP.NE.AND P6, PT, R196, 0x1f, PT ;  /* 0x0000001fc400780c */ /* 0x000fe20003fc5270 */
[----:B------:R-:W-:Y:S01]  /*1f20*/  ULEA UR6, UR4, UR5, 0x4 ;  /* 0x0000000504067291 */ /* 0x000fe2000f8e20ff */
[----:B------:R-:W-:Y:S01]  /*1f30*/  FFMA.FTZ R34, R153, R7, R34 ;  /* 0x0000000799227223 */ /* 0x000fe20000010022 */
[C---:B------:R-:W-:Y:S01]  /*1f40*/  FFMA.FTZ R5, R88.reuse, R187, R5 ;  /* 0x000000bb58057223 */ /* 0x040fe20000010005 */
[----:B------:R-:W-:Y:S01]  /*1f50*/  ISETP.GE.AND P4, PT, R57, UR7, PT ;  /* 0x0000000739007c0c */ /* 0x000fe2000bf86270 */
[----:B------:R-:W-:Y:S01]  /*1f60*/  BSSY.RECONVERGENT B0, `(.L_x_16732) ;  /* 0x00000ee000007945 */ /* 0x000fe20003800200 */
[----:B------:R-:W-:Y:S01]  /*1f70*/  FFMA.FTZ R7, R88, R189, R34 ;  /* 0x000000bd58077223 */ /* 0x000fe20000010022 */
[----:B------:R-:W-:Y:S01]  /*1f80*/  FMUL.FTZ R35, R158, R5 ;  /* 0x000000059e237220 */ /* 0x000fe20000410000 */
[----:B------:R-:W-:-:S02]  /*1f90*/  ISETP.GT.U32.AND P2, PT, R196, 0x1b, PT ;  /* 0x0000001bc400780c */ /* 0x000fc40003f44070 */
[-C--:B------:R-:W-:Y:S01]  /*1fa0*/  FMUL.FTZ R4, R158, R7.reuse ;  /* 0x000000079e047220 */ /* 0x080fe20000410000 */
[----:B------:R-:W-:Y:S01]  /*1fb0*/  FFMA.FTZ R6, R156, R7, R35 ;  /* 0x000000079c067223 */ /* 0x000fe20000010023 */
[----:B------:R-:W-:Y:S02]  /*1fc0*/  ISETP.GT.U32.AND P3, PT, R196, 0x17, PT ;  /* 0x00000017c400780c */ /* 0x000fe40003f64070 */
[----:B------:R-:W-:Y:S01]  /*1fd0*/  FFMA.FTZ R7, R156, R5, -R4 ;  /* 0x000000059c077223 */ /* 0x000fe20000010804 */
[----:B------:R-:W-:Y:S01]  /*1fe0*/  FMUL.FTZ R5, R3, R150 ;  /* 0x0000009603057220 */ /* 0x000fe20000410000 */
[C---:B------:R-:W-:Y:S01]  /*1ff0*/  FFMA.FTZ R34, R91.reuse, R184, R6 ;  /* 0x000000b85b227223 */ /* 0x040fe20000010006 */
[C---:B------:R-:W-:Y:S01]  /*2000*/  FMUL.FTZ R4, R2.reuse, R150 ;  /* 0x0000009602047220 */ /* 0x040fe20000410000 */
[----:B------:R-:W-:Y:S01]  /*2010*/  FFMA.FTZ R7, R91, R186, R7 ;  /* 0x000000ba5b077223 */ /* 0x000fe20000010007 */
[----:B------:R-:W-:Y:S01]  /*2020*/  FFMA.FTZ R5, R2, R152, -R5 ;  /* 0x0000009802057223 */ /* 0x000fe20000010805 */
[----:B------:R-:W-:Y:S01]  /*2030*/  FMUL.FTZ R35, R163, R34 ;  /* 0x00000022a3237220 */ /* 0x000fe20000410000 */
[----:B------:R-:W-:Y:S01]  /*2040*/  FFMA.FTZ R4, R3, R152, R4 ;  /* 0x0000009803047223 */ /* 0x000fe20000010004 */
[----:B------:R-:W-:Y:S01]  /*2050*/  FMUL.FTZ R193, R163, R7 ;  /* 0x00000007a3c17220 */ /* 0x000fe20000410000 */
[----:B------:R-:W-:Y:S01]  /*2060*/  FMUL.FTZ R6, R154, R5 ;  /* 0x000000059a067220 */ /* 0x000fe20000410000 */
[----:B------:R-:W-:Y:S01]  /*2070*/  FFMA.FTZ R35, R160, R7, -R35 ;  /* 0x00000007a0237223 */ /* 0x000fe20000010823 */
[----:B------:R-:W-:Y:S01]  /*2080*/  ISETP.NE.OR P4, PT, R66, RZ, P4 ;  /* 0x000000ff4200720c */ /* 0x000fe20002785670 */
[----:B------:R-:W-:Y:S01]  /*2090*/  FFMA.FTZ R34, R160, R34, R193 ;  /* 0x00000022a0227223 */ /* 0x000fe200000100c1 */
[CC--:B------:R-:W-:Y:S01]  /*20a0*/  FFMA.FTZ R7, R153.reuse, R4.reuse, R6 ;  /* 0x0000000499077223 */ /* 0x0c0fe20000010006 */
[----:B------:R-:W-:Y:S01]  /*20b0*/  FMUL.FTZ R4, R154, R4 ;  /* 0x000000049a047220 */ /* 0x000fe20000410000 */
[----:B------:R-:W-:Y:S01]  /*20c0*/  FMUL.FTZ R193, R118, R145 ;  /* 0x0000009176c17220 */ /* 0x000fe20000410000 */
[----:B------:R-:W-:Y:S01]  /*20d0*/  FFMA.FTZ R195, R92, R191, R35 ;  /* 0x000000bf5cc37223 */ /* 0x000fe20000010023 */
[----:B------:R-:W-:Y:S01]  /*20e0*/  FMUL.FTZ R35, R158, R7 ;  /* 0x000000079e237220 */ /* 0x000fe20000410000 */
[----:B------:R-:W-:Y:S01]  /*20f0*/  FFMA.FTZ R5, R153, R5, -R4 ;  /* 0x0000000599057223 */ /* 0x000fe20000010804 */
[----:B------:R-:W-:Y:S01]  /*2100*/  FFMA.FTZ R197, R92, R193, R34 ;  /* 0x000000c15cc57223 */ /* 0x000fe20000010022 */
[----:B------:R-:W-:Y:S01]  /*2110*/  FMUL.FTZ R199, R164, R195 ;  /* 0x000000c3a4c77220 */ /* 0x000fe20000410000 */
[----:B------:R-:W-:Y:S01]  /*2120*/  ISETP.GT.U32.AND P5, PT, R196, 0xf, PT ;  /* 0x0000000fc400780c */ /* 0x000fe20003fa4070 */
        /* <DEDUP_REMOVED lines=16> */
[----:B------:R-:W-:Y:S01]  /*2230*/  FMUL.FTZ R35, R164, R5 ;  /* 0x00000005a4237220 */ /* 0x000fe20000410000 */
[----:B------:R-:W-:Y:S01]  /*2240*/  FMUL.FTZ R197, R115, R148 ;  /* 0x0000009473c57220 */ /* 0x000fe20000410000 */
[----:B------:R-:W-:Y:S01]  /*2250*/  FFMA.FTZ R192, R159, R34, R4 ;  /* 0x000000229fc07223 */ /* 0x000fe20000010004 */
[----:B------:R-:W-:Y:S01]  /*2260*/  FFMA.FTZ R198, R94, R195, R199 ;  /* 0x000000c35ec67223 */ /* 0x000fe200000100c7 */
[-C--:B------:R-:W-:Y:S01]  /*2270*/  FFMA.FTZ R6, R162, R7.reuse, R35 ;  /* 0x00000007a2067223 */ /* 0x080fe20000010023 */
[----:B------:R-:W-:Y:S01]  /*2280*/  FMUL.FTZ R7, R164, R7 ;  /* 0x00000007a4077220 */ /* 0x000fe20000410000 */
[----:B------:R-:W-:Y:S01]  /*2290*/  FFMA.FTZ R192, R94, R197, R192 ;  /* 0x000000c55ec07223 */ /* 0x000fe200000100c0 */
[----:B------:R-:W-:Y:S01]  /*22a0*/  FMUL.FTZ R200, R157, R198 ;  /* 0x000000c69dc87220 */ /* 0x000fe20000410000 */
[----:B------:R-:W-:Y:S01]  /*22b0*/  FMUL.FTZ R34, R161, R6 ;  /* 0x00000006a1227220 */ /* 0x000fe20000410000 */
[----:B------:R-:W-:Y:S01]  /*22c0*/  FFMA.FTZ R4, R162, R5, -R7 ;  /* 0x00000005a2047223 */ /* 0x000fe20000010807 */
[----:B------:R-:W-:-:S03]  /*22d0*/  FMUL.FTZ R7, R157, R192 ;  /* 0x000000c09d077220 */ /* 0x000fc60000410000 */
[-C--:B------:R-:W-:Y:S01]  /*22e0*/  FMUL.FTZ R5, R161, R4.reuse ;  /* 0x00000004a1057220 */ /* 0x080fe20000410000 */
[----:B------:R-:W-:Y:S01]  /*22f0*/  FFMA.FTZ R4, R159, R4, -R34 ;  /* 0x000000049f047223 */ /* 0x000fe20000010822 */
[C---:B------:R-:W-:Y:S01]  /*2300*/  FFMA.FTZ R34, R155.reuse, R192, R200 ;  /* 0x000000c09b227223 */ /* 0x040fe200000100c8 */
[C---:B------:R-:W-:Y:S01]  /*2310*/  FMUL.FTZ R192, R116.reuse, R151 ;  /* 0x0000009774c07220 */ /* 0x040fe20000410000 */
[----:B------:R-:W-:Y:S01]  /*2320*/  FFMA.FTZ R7, R155, R198, -R7 ;  /* 0x000000c69b077223 */ /* 0x000fe20000010807 */
[----:B------:R-:W-:Y:S01]  /*2330*/  FMUL.FTZ R198, R116, R149 ;  /* 0x0000009574c67220 */ /* 0x000fe20000410000 */
[----:B------:R-:W-:Y:S01]  /*2340*/  FFMA.FTZ R6, R159, R6, R5 ;  /* 0x000000069f067223 */ /* 0x000fe20000010005 */
[----:B------:R-:W-:Y:S01]  /*2350*/  FFMA.FTZ R34, R95, R192, R34 ;  /* 0x000000c05f227223 */ /* 0x000fe20000010022 */
[----:B------:R-:W-:Y:S01]  /*2360*/  FMUL.FTZ R200, R157, R4 ;  /* 0x000000049dc87220 */ /* 0x000fe20000410000 */
[----:B------:R-:W-:-:S03]  /*2370*/  FFMA.FTZ R199, R95, R198, R7 ;  /* 0x000000c65fc77223 */ /* 0x000fc60000010007 */
[----:B------:R-:W2:Y:S01]  /*2380*/  SHFL.UP PT, R201, R34, 0x1, RZ ;  /* 0x0420000022c97989 */ /* 0x000ea200000e00ff */
[-C--:B------:R-:W-:Y:S01]  /*2390*/  FFMA.FTZ R35, R155, R6.reuse, R200 ;  /* 0x000000069b237223 */ /* 0x080fe200000100c8 */
[----:B------:R-:W-:Y:S02]  /*23a0*/  FMUL.FTZ R6, R157, R6 ;  /* 0x000000069d067220 */ /* 0x000fe40000410000 */
[----:B------:R-:W5:Y:S02]  /*23b0*/  SHFL.UP PT, R7, R199, 0x1, RZ ;  /* 0x04200000c7077989 */ /* 0x000f6400000e00ff */
        /* <DEDUP_REMOVED lines=20> */
[-C--:B--2---:R-:W-:Y:S01]  /*2500*/  FFMA.FTZ R202, R200, R6.reuse, -R201 ;  /* 0x00000006c8ca7223 */ /* 0x084fe200000108c9 */
[----:B------:R-:W-:Y:S01]  /*2510*/  FFMA.FTZ R201, R35, R6, R204 ;  /* 0x0000000623c97223 */ /* 0x000fe200000100cc */
[----:B-1----:R-:W-:Y:S01]  /*2520*/  FMUL.FTZ R6, R155, R11 ;  /* 0x0000000b9b067220 */ /* 0x002fe20000410000 */
[-C--:B---3--:R-:W-:Y:S02]  /*2530*/  FMUL.FTZ R7, R35, R5.reuse ;  /* 0x0000000523077220 */ /* 0x088fe40000410000 */
[----:B------:R-:W-:Y:S01]  /*2540*/  @P1 FADD.FTZ R34, R34, R201 ;  /* 0x000000c922221221 */ /* 0x000fe20000010000 */
[C---:B------:R-:W-:Y:S01]  /*2550*/  FMUL.FTZ R5, R200.reuse, R5 ;  /* 0x00000005c8057220 */ /* 0x040fe20000410000 */
[----:B------:R-:W-:Y:S01]  /*2560*/  @P1 FADD.FTZ R199, R199, R202 ;  /* 0x000000cac7c71221 */ /* 0x000fe20000010000 */
[----:B-----5:R-:W-:Y:S01]  /*2570*/  @P1 FFMA.FTZ R200, R200, R4, -R7 ;  /* 0x00000004c8c81223 */ /* 0x020fe20000010807 */
[----:B------:R-:W-:Y:S01]  /*2580*/  FFMA.FTZ R204, -R157, R10, -R6 ;  /* 0x0000000a9dcc7223 */ /* 0x000fe20000010906 */
[----:B------:R-:W0:Y:S01]  /*2590*/  SHFL.UP PT, R7, R34, 0x4, RZ ;  /* 0x0480000022077989 */ /* 0x000e2200000e00ff */
[----:B------:R-:W-:Y:S01]  /*25a0*/  @P1 FFMA.FTZ R35, R35, R4, R5 ;  /* 0x0000000423231223 */ /* 0x000fe20000010005 */
[C---:B------:R-:W-:Y:S01]  /*25b0*/  FMUL.FTZ R4, R157.reuse, R11 ;  /* 0x0000000b9d047220 */ /* 0x040fe20000410000 */
[C---:B------:R-:W-:Y:S01]  /*25c0*/  FMUL.FTZ R5, R157.reuse, R182 ;  /* 0x000000b69d057220 */ /* 0x040fe20000410000 */
[----:B------:R-:W1:Y:S01]  /*25d0*/  SHFL.UP PT, R6, R199, 0x4, RZ ;  /* 0x04800000c7067989 */ /* 0x000e6200000e00ff */
[----:B------:R-:W-:Y:S01]  /*25e0*/  FMUL.FTZ R201, R157, R180 ;  /* 0x000000b49dc97220 */ /* 0x000fe20000410000 */
[C---:B------:R-:W-:Y:S01]  /*25f0*/  FFMA.FTZ R202, R155.reuse, R10, -R4 ;  /* 0x0000000a9bca7223 */ /* 0x040fe20000010804 */
[----:B------:R-:W-:Y:S01]  /*2600*/  FFMA.FTZ R4, R155, R180, R5 ;  /* 0x000000b49b047223 */ /* 0x000fe20000010005 */
[----:B------:R-:W-:Y:S01]  /*2610*/  ISETP.GE.AND P1, PT, R89, 0x4, PT ;  /* 0x000000045900780c */ /* 0x000fe20003f26270 */
[----:B------:R-:W-:Y:S01]  /*2620*/  FFMA.FTZ R201, R155, R182, -R201 ;  /* 0x000000b69bc97223 */ /* 0x000fe200000108c9 */
[----:B------:R-:W-:Y:S01]  /*2630*/  FMUL.FTZ R210, R161, R202 ;  /* 0x000000caa1d27220 */ /* 0x000fe20000410000 */
[----:B------:R-:W2:Y:S01]  /*2640*/  SHFL.UP PT, R5, R35, 0x4, RZ ;  /* 0x0480000023057989 */ /* 0x000ea200000e00ff */
[----:B------:R-:W-:Y:S01]  /*2650*/  FADD.FTZ R206, R177, R4 ;  /* 0x00000004b1ce7221 */ /* 0x000fe20000010000 */
[----:B------:R-:W-:Y:S01]  /*2660*/  FADD.FTZ R208, R178, R201 ;  /* 0x000000c9b2d07221 */ /* 0x000fe20000010000 */
[-C--:B------:R-:W-:Y:S01]  /*2670*/  FMUL.FTZ R201, R161, R204.reuse ;  /* 0x000000cca1c97220 */ /* 0x080fe20000410000 */
[----:B------:R-:W-:Y:S01]  /*2680*/  FFMA.FTZ R203, R159, R204, -R210 ;  /* 0x000000cc9fcb7223 */ /* 0x000fe200000108d2 */
[----:B------:R-:W3:Y:S01]  /*2690*/  SHFL.UP PT, R4, R200, 0x4, RZ ;  /* 0x04800000c8047989 */ /* 0x000ee200000e00ff */
[----:B------:R-:W-:Y:S01]  /*26a0*/  FMUL.FTZ R207, R161, R206 ;  /* 0x000000cea1cf7220 */ /* 0x000fe20000410000 */
[----:B------:R-:W-:Y:S01]  /*26b0*/  FFMA.FTZ R201, R159, R202, R201 ;  /* 0x000000ca9fc97223 */ /* 0x000fe200000100c9 */
[----:B------:R-:W-:Y:S01]  /*26c0*/  FMUL.FTZ R209, R164, R203 ;  /* 0x000000cba4d17220 */ /* 0x000fe20000410000 */
[-C--:B------:R-:W-:Y:S01]  /*26d0*/  FMUL.FTZ R205, R161, R208.reuse ;  /* 0x000000d0a1cd7220 */ /* 0x080fe20000410000 */
[----:B------:R-:W-:-:S02]  /*26e0*/  FFMA.FTZ R207, R159, R208, -R207 ;  /* 0x000000d09fcf7223 */ /* 0x000fc400000108cf */
[-C--:B------:R-:W-:Y:S01]  /*26f0*/  FFMA.FTZ R209, R162, R201.reuse, R209 ;  /* 0x000000c9a2d17223 */ /* 0x080fe200000100d1 */
[----:B------:R-:W-:Y:S01]  /*2700*/  FMUL.FTZ R201, R164, R201 ;  /* 0x000000c9a4c97220 */ /* 0x000fe20000410000 */
[-C--:B0-----:R-:W-:Y:S01]  /*2710*/  FMUL.FTZ R202, R200, R7.reuse ;  /* 0x00000007c8ca7220 */ /* 0x081fe20000410000 */
[----:B------:R-:W-:Y:S01]  /*2720*/  FMUL.FTZ R7, R35, R7 ;  /* 0x0000000723077220 */ /* 0x000fe20000410000 */
[----:B------:R-:W-:Y:S01]  /*2730*/  FFMA.FTZ R206, R159, R206, R205 ;  /* 0x000000ce9fce7223 */ /* 0x000fe200000100cd */
[----:B------:R-:W-:Y:S01]  /*2740*/  FFMA.FTZ R203, R162, R203, -R201 ;  /* 0x000000cba2cb7223 */ /* 0x000fe200000108c9 */
[-C--:B-1----:R-:W-:Y:S01]  /*2750*/  FFMA.FTZ R201, R35, R6.reuse, R202 ;  /* 0x0000000623c97223 */ /* 0x082fe200000100ca */
[----:B------:R-:W-:Y:S01]  /*2760*/  FADD.FTZ R207, R176, R207 ;  /* 0x000000cfb0cf7221 */ /* 0x000fe20000010000 */
[----:B------:R-:W-:Y:S01]  /*2770*/  FFMA.FTZ R202, R200, R6, -R7 ;  /* 0x00000006c8ca7223 */ /* 0x000fe20000010807 */
[----:B------:R-:W-:Y:S01]  /*2780*/  FADD.FTZ R205, R175, R206 ;  /* 0x000000ceafcd7221 */ /* 0x000fe20000010000 */
[----:B------:R-:W-:Y:S01]  /*2790*/  @P1 FADD.FTZ R34, R34, R201 ;  /* 0x000000c922221221 */ /* 0x000fe20000010000 */
[----:B------:R-:W-:Y:S01]  /*27a0*/  FMUL.FTZ R204, R164, R207 ;  /* 0x000000cfa4cc7220 */ /* 0x000fe20000410000 */
[-C--:B--2---:R-:W-:Y:S01]  /*27b0*/  FMUL.FTZ R6, R200, R5.reuse ;  /* 0x00000005c8067220 */ /* 0x084fe20000410000 */
[----:B------:R-:W-:Y:S01]  /*27c0*/  @P1 FADD.FTZ R199, R199, R202 ;  /* 0x000000cac7c71221 */ /* 0x000fe20000010000 */
[C---:B------:R-:W-:Y:S01]  /*27d0*/  FMUL.FTZ R5, R35.reuse, R5 ;  /* 0x0000000523057220 */ /* 0x040fe20000410000 */
[----:B------:R-:W0:Y:S01]  /*27e0*/  SHFL.UP PT, R7, R34, 0x8, RZ ;  /* 0x0500000022077989 */ /* 0x000e2200000e00ff */
[-C--:B------:R-:W-:Y:S01]  /*27f0*/  FFMA.FTZ R204, R162, R205.reuse, R204 ;  /* 0x000000cda2cc7223 */ /* 0x080fe200000100cc */
[----:B------:R-:W-:Y:S01]  /*2800*/  FMUL.FTZ R205, R164, R205 ;  /* 0x000000cda4cd7220 */ /* 0x000fe20000410000 */
[-C--:B---3--:R-:W-:Y:S01]  /*2810*/  @P1 FFMA.FTZ R35, R35, R4.reuse, R6 ;  /* 0x0000000423231223 */ /* 0x088fe20000010006 */
[----:B------:R-:W-:Y:S01]  /*2820*/  @P1 FFMA.FTZ R200, R200, R4, -R5 ;  /* 0x00000004c8c81223 */ /* 0x000fe20000010805 */
[----:B------:R-:W1:Y:S01]  /*2830*/  SHFL.UP PT, R6, R199, 0x8, RZ ;  /* 0x05000000c7067989 */ /* 0x000e6200000e00ff */
[----:B------:R-:W-:Y:S01]  /*2840*/  FFMA.FTZ R205, R162, R207, -R205 ;  /* 0x000000cfa2cd7223 */ /* 0x000fe200000108cd */
[----:B------:R-:W-:Y:S01]  /*2850*/  FADD.FTZ R204, R173, R204 ;  /* 0x000000ccadcc7221 */ /* 0x000fe20000010000 */
[C---:B------:R-:W-:Y:S01]  /*2860*/  FMUL.FTZ R201, R163.reuse, R203 ;  /* 0x000000cba3c97220 */ /* 0x040fe20000410000 */
[----:B------:R-:W2:Y:S01]  /*2870*/  SHFL.UP PT, R5, R35, 0x8, RZ ;  /* 0x0500000023057989 */ /* 0x000ea200000e00ff */
[----:B------:R-:W-:Y:S01]  /*2880*/  FADD.FTZ R205, R174, R205 ;  /* 0x000000cdaecd7221 */ /* 0x000fe20000010000 */
[CC--:B------:R-:W-:Y:S01]  /*2890*/  FMUL.FTZ R206, R163.reuse, R204.reuse ;  /* 0x000000cca3ce7220 */ /* 0x0c0fe20000410000 */
[C---:B------:R-:W-:Y:S01]  /*28a0*/  FMUL.FTZ R202, R163.reuse, R209 ;  /* 0x000000d1a3ca7220 */ /* 0x040fe20000410000 */
[----:B------:R-:W3:Y:S01]  /*28b0*/  SHFL.UP PT, R4, R200, 0x8, RZ ;  /* 0x05000000c8047989 */ /* 0x000ee200000e00ff */
[----:B------:R-:W-:Y:S01]  /*28c0*/  FMUL.FTZ R207, R163, R205 ;  /* 0x000000cda3cf7220 */ /* 0x000fe20000410000 */
[C---:B------:R-:W-:Y:S01]  /*28d0*/  FFMA.FTZ R201, R160.reuse, R209, R201 ;  /* 0x000000d1a0c97223 */ /* 0x040fe200000100c9 */
[C---:B------:R-:W-:Y:S01]  /*28e0*/  FFMA.FTZ R205, R160.reuse, R205, -R206 ;  /* 0x000000cda0cd7223 */ /* 0x040fe200000108ce */
[C---:B------:R-:W-:Y:S01]  /*28f0*/  FFMA.FTZ R203, R160.reuse, R203, -R202 ;  /* 0x000000cba0cb7223 */ /* 0x040fe200000108ca */
[----:B------:R-:W-:Y:S01]  /*2900*/  FFMA.FTZ R204, R160, R204, R207 ;  /* 0x000000cca0cc7223 */ /* 0x000fe200000100cf */
[----:B------:R-:W-:Y:S01]  /*2910*/  ISETP.GE.AND P1, PT, R89, 0x8, PT ;  /* 0x000000085900780c */ /* 0x000fe20003f26270 */
[----:B------:R-:W-:Y:S01]  /*2920*/  FMUL.FTZ R202, R158, R201 ;  /* 0x000000c99eca7220 */ /* 0x000fe20000410000 */
[----:B------:R-:W-:Y:S01]  /*2930*/  FADD.FTZ R207, R172, R205 ;  /* 0x000000cdaccf7221 */ /* 0x000fe20000010000 */
[----:B------:R-:W-:Y:S01]  /*2940*/  FADD.FTZ R205, R171, R204 ;  /* 0x000000ccabcd7221 */ /* 0x000fe20000010000 */
[-C--:B------:R-:W-:Y:S01]  /*2950*/  FMUL.FTZ R209, R158, R203.reuse ;  /* 0x000000cb9ed17220 */ /* 0x080fe20000410000 */
[----:B------:R-:W-:Y:S01]  /*2960*/  FFMA.FTZ R204, R156, R203, -R202 ;  /* 0x000000cb9ccc7223 */ /* 0x000fe200000108ca */
[----:B0-----:R-:W-:Y:S01]  /*2970*/  FMUL.FTZ R202, R200, R7 ;  /* 0x00000007c8ca7220 */ /* 0x001fe20000410000 */
[----:B------:R-:W-:Y:S01]  /*2980*/  FMUL.FTZ R208, R158, R205 ;  /* 0x000000cd9ed07220 */ /* 0x000fe20000410000 */
[----:B------:R-:W-:Y:S01]  /*2990*/  FFMA.FTZ R209, R156, R201, R209 ;  /* 0x000000c99cd17223 */ /* 0x000fe200000100d1 */
[C---:B------:R-:W-:Y:S01]  /*29a0*/  FMUL.FTZ R201, R35.reuse, R7 ;  /* 0x0000000723c97220 */ /* 0x040fe20000410000 */
[CC--:B-1----:R-:W-:Y:S01]  /*29b0*/  FFMA.FTZ R203, R35.reuse, R6.reuse, R202 ;  /* 0x0000000623cb7223 */ /* 0x0c2fe200000100ca */
[-C--:B------:R-:W-:Y:S01]  /*29c0*/  FMUL.FTZ R206, R158, R207.reuse ;  /* 0x000000cf9ece7220 */ /* 0x080fe20000410000 */
[----:B------:R-:W-:Y:S01]  /*29d0*/  FFMA.FTZ R207, R156, R207, -R208 ;  /* 0x000000cf9ccf7223 */ /* 0x000fe200000108d0 */
[C---:B------:R-:W-:Y:S01]  /*29e0*/  FFMA.FTZ R6, R200.reuse, R6, -R201 ;  /* 0x00000006c8067223 */ /* 0x040fe200000108c9 */
[-C--:B--2---:R-:W-:Y:S01]  /*29f0*/  FMUL.FTZ R7, R35, R5.reuse ;  /* 0x0000000523077220 */ /* 0x084fe20000410000 */
[----:B------:R-:W-:Y:S01]  /*2a00*/  FMUL.FTZ R202, R200, R5 ;  /* 0x00000005c8ca7220 */ /* 0x000fe20000410000 */
[----:B------:R-:W-:Y:S01]  /*2a10*/  @P1 FADD.FTZ R34, R34, R203 ;  /* 0x000000cb22221221 */ /* 0x000fe20000010000 */
[----:B------:R-:W-:Y:S01]  /*2a20*/  @P1 FADD.FTZ R199, R199, R6 ;  /* 0x00000006c7c71221 */ /* 0x000fe20000010000 */
[-C--:B---3--:R-:W-:Y:S01]  /*2a30*/  @P1 FFMA.FTZ R200, R200, R4.reuse, -R7 ;  /* 0x00000004c8c81223 */ /* 0x088fe20000010807 */
[----:B------:R-:W-:Y:S01]  /*2a40*/  @P1 FFMA.FTZ R35, R35, R4, R202 ;  /* 0x0000000423231223 */ /* 0x000fe200000100ca */
[----:B------:R-:W-:Y:S01]  /*2a50*/  FFMA.FTZ R206, R156, R205, R206 ;  /* 0x000000cd9cce7223 */ /* 0x000fe200000100ce */
[----:B------:R-:W0:Y:S01]  /*2a60*/  SHFL.UP PT, R7, R34, 0x10, RZ ;  /* 0x0600000022077989 */ /* 0x000e2200000e00ff */
[----:B------:R-:W-:Y:S01]  /*2a70*/  FADD.FTZ R207, R170, R207 ;  /* 0x000000cfaacf7221 */ /* 0x000fe20000010000 */
[C---:B------:R-:W-:Y:S01]  /*2a80*/  FMUL.FTZ R202, R154.reuse, R204 ;  /* 0x000000cc9aca7220 */ /* 0x040fe20000410000 */
[----:B------:R-:W-:Y:S01]  /*2a90*/  FADD.FTZ R206, R169, R206 ;  /* 0x000000cea9ce7221 */ /* 0x000fe20000010000 */
[----:B------:R-:W1:Y:S01]  /*2aa0*/  SHFL.UP PT, R5, R35, 0x10, RZ ;  /* 0x0600000023057989 */ /* 0x000e6200000e00ff */
[C---:B------:R-:W-:Y:S01]  /*2ab0*/  FMUL.FTZ R205, R154.reuse, R207 ;  /* 0x000000cf9acd7220 */ /* 0x040fe20000410000 */
[CC--:B------:R-:W-:Y:S01]  /*2ac0*/  FMUL.FTZ R203, R154.reuse, R209.reuse ;  /* 0x000000d19acb7220 */ /* 0x0c0fe20000410000 */
[-C--:B------:R-:W-:Y:S01]  /*2ad0*/  FMUL.FTZ R208, R154, R206.reuse ;  /* 0x000000ce9ad07220 */ /* 0x080fe20000410000 */
[----:B------:R-:W2:Y:S01]  /*2ae0*/  SHFL.UP PT, R6, R199, 0x10, RZ ;  /* 0x06000000c7067989 */ /* 0x000ea200000e00ff */
[C---:B------:R-:W-:Y:S01]  /*2af0*/  FFMA.FTZ R206, R153.reuse, R206, R205 ;  /* 0x000000ce99ce7223 */ /* 0x040fe200000100cd */
[C---:B------:R-:W-:Y:S01]  /*2b00*/  FFMA.FTZ R201, R153.reuse, R209, R202 ;  /* 0x000000d199c97223 */ /* 0x040fe200000100ca */
[----:B------:R-:W-:Y:S01]  /*2b10*/  FFMA.FTZ R207, R153, R207, -R208 ;  /* 0x000000cf99cf7223 */ /* 0x000fe200000108d0 */
[----:B------:R-:W3:Y:S01]  /*2b20*/  SHFL.UP PT, R4, R200, 0x10, RZ ;  /* 0x06000000c8047989 */ /* 0x000ee200000e00ff */
[----:B------:R-:W-:Y:S01]  /*2b30*/  FADD.FTZ R205, R167, R206 ;  /* 0x000000cea7cd7221 */ /* 0x000fe20000010000 */
[----:B------:R-:W-:Y:S01]  /*2b40*/  FFMA.FTZ R203, R153, R204, -R203 ;  /* 0x000000cc99cb7223 */ /* 0x000fe200000108cb */
[----:B------:R-:W-:Y:S01]  /*2b50*/  FADD.FTZ R207, R168, R207 ;  /* 0x000000cfa8cf7221 */ /* 0x000fe20000010000 */
[C---:B------:R-:W-:Y:S01]  /*2b60*/  FMUL.FTZ R202, R150.reuse, R201 ;  /* 0x000000c996ca7220 */ /* 0x040fe20000410000 */
[----:B------:R-:W-:Y:S01]  /*2b70*/  ISETP.GE.AND P1, PT, R89, 0x10, PT ;  /* 0x000000105900780c */ /* 0x000fe20003f26270 */
[C---:B------:R-:W-:Y:S01]  /*2b80*/  FMUL.FTZ R206, R150.reuse, R205 ;  /* 0x000000cd96ce7220 */ /* 0x040fe20000410000 */
[C---:B------:R-:W-:Y:S01]  /*2b90*/  FMUL.FTZ R209, R150.reuse, R203 ;  /* 0x000000cb96d17220 */ /* 0x040fe20000410000 */
[----:B------:R-:W-:Y:S01]  /*2ba0*/  FMUL.FTZ R204, R150, R207 ;  /* 0x000000cf96cc7220 */ /* 0x000fe20000410000 */
[C---:B------:R-:W-:Y:S01]  /*2bb0*/  FFMA.FTZ R202, R152.reuse, R203, -R202 ;  /* 0x000000cb98ca7223 */ /* 0x040fe200000108ca */
[C---:B------:R-:W-:Y:S01]  /*2bc0*/  FFMA.FTZ R207, R152.reuse, R207, -R206 ;  /* 0x000000cf98cf7223 */ /* 0x040fe200000108ce */
[----:B------:R-:W-:Y:S01]  /*2bd0*/  FFMA.FTZ R201, R152, R201, R209 ;  /* 0x000000c998c97223 */ /* 0x000fe200000100d1 */
[CC--:B0-----:R-:W-:Y:S01]  /*2be0*/  FMUL.FTZ R203, R35.reuse, R7.reuse ;  /* 0x0000000723cb7220 */ /* 0x0c1fe20000410000 */
[----:B------:R-:W-:Y:S01]  /*2bf0*/  FMUL.FTZ R206, R200, R7 ;  /* 0x00000007c8ce7220 */ /* 0x000fe20000410000 */
[----:B------:R-:W-:Y:S01]  /*2c00*/  FFMA.FTZ R208, R152, R205, R204 ;  /* 0x000000cd98d07223 */ /* 0x000fe200000100cc */
[CC--:B-1----:R-:W-:Y:S01]  /*2c10*/  FMUL.FTZ R7, R35.reuse, R5.reuse ;  /* 0x0000000523077220 */ /* 0x0c2fe20000410000 */
[C---:B------:R-:W-:Y:S01]  /*2c20*/  FMUL.FTZ R5, R200.reuse, R5 ;  /* 0x00000005c8057220 */ /* 0x040fe20000410000 */
[----:B------:R0:W1:Y:S01]  /*2c30*/  SHFL.DOWN PT, R211, R201, 0x1, 0x1f ;  /* 0x08201f00c9d37f89 */ /* 0x00006200000e0000 */
[CC--:B--2---:R-:W-:Y:S01]  /*2c40*/  FFMA.FTZ R204, R200.reuse, R6.reuse, -R203 ;  /* 0x00000006c8cc7223 */ /* 0x0c4fe200000108cb */
[C---:B------:R-:W-:Y:S01]  /*2c50*/  FFMA.FTZ R203, R35.reuse, R6, R206 ;  /* 0x0000000623cb7223 */ /* 0x040fe200000100ce */
[-C--:B---3--:R-:W-:Y:S01]  /*2c60*/  @P1 FFMA.FTZ R200, R200, R4.reuse, -R7 ;  /* 0x00000004c8c81223 */ /* 0x088fe20000010807 */
[----:B------:R-:W-:Y:S01]  /*2c70*/  @P1 FFMA.FTZ R35, R35, R4, R5 ;  /* 0x0000000423231223 */ /* 0x000fe20000010005 */
[----:B------:R-:W-:Y:S01]  /*2c80*/  @P1 FADD.FTZ R199, R199, R204 ;  /* 0x000000ccc7c71221 */ /* 0x000fe20000010000 */
[----:B------:R-:W-:Y:S01]  /*2c90*/  @P1 FADD.FTZ R34, R34, R203 ;  /* 0x000000cb22221221 */ /* 0x000fe20000010000 */
[----:B------:R-:W-:Y:S01]  /*2ca0*/  FADD.FTZ R204, R165, R208 ;  /* 0x000000d0a5cc7221 */ /* 0x000fe20000010000 */
[----:B------:R-:W-:Y:S01]  /*2cb0*/  FADD.FTZ R203, R166, R207 ;  /* 0x000000cfa6cb7221 */ /* 0x000fe20000010000 */
[----:B------:R-:W2:Y:S01]  /*2cc0*/  SHFL.UP PT, R200, R200, 0x1, RZ ;  /* 0x04200000c8c87989 */ /* 0x000ea200000e00ff */
[----:B------:R-:W-:Y:S01]  /*2cd0*/  HFMA2 R4, -RZ, RZ, 1.875, 0 ;  /* 0x3f800000ff047431 */ /* 0x000fe200000001ff */
[----:B------:R-:W-:-:S02]  /*2ce0*/  ISETP.GT.U32.AND P1, PT, R196, 0x1d, PT ;  /* 0x0000001dc400780c */ /* 0x000fc40003f24070 */
[----:B------:R-:W-:Y:S01]  /*2cf0*/  CS2R R6, SRZ ;  /* 0x0000000000067805 */ /* 0x000fe2000001ff00 */
[----:B------:R0:W3:Y:S01]  /*2d00*/  SHFL.DOWN PT, R210, R204, 0x1, 0x1f ;  /* 0x08201f00ccd27f89 */ /* 0x0000e200000e0000 */
[----:B------:R-:W-:-:S03]  /*2d10*/  MOV R5, RZ ;  /* 0x000000ff00057202 */ /* 0x000fc60000000f00 */
[----:B----4-:R0:W4:Y:S04]  /*2d20*/  SHFL.IDX PT, R205, R8, RZ, 0x1f ;  /* 0x00001fff08cd7589 */ /* 0x01012800000e0000 */
[----:B------:R0:W0:Y:S04]  /*2d30*/  SHFL.IDX PT, R206, R9, RZ, 0x1f ;  /* 0x00001fff09ce7589 */ /* 0x00002800000e0000 */
[----:B------:R0:W0:Y:S04]  /*2d40*/  SHFL.DOWN PT, R9, R202, 0x1, 0x1f ;  /* 0x08201f00ca097f89 */ /* 0x00002800000e0000 */
[----:B------:R0:W0:Y:S04]  /*2d50*/  SHFL.DOWN PT, R209, R203, 0x1, 0x1f ;  /* 0x08201f00cbd17f89 */ /* 0x00002800000e0000 */
[----:B------:R-:W0:Y:S04]  /*2d60*/  SHFL.UP PT, R35, R35, 0x1, RZ ;  /* 0x0420000023237989 */ /* 0x000e2800000e00ff */
[----:B------:R-:W0:Y:S04]  /*2d70*/  SHFL.UP PT, R199, R199, 0x1, RZ ;  /* 0x04200000c7c77989 */ /* 0x000e2800000e00ff */
[----:B------:R0:W0:Y:S01]  /*2d80*/  SHFL.UP PT, R8, R34, 0x1, RZ ;  /* 0x0420000022087989 */ /* 0x00002200000e00ff */
[----:B-1234-:R-:W-:Y:S05]  /*2d90*/  @!P6 BRA `(.L_x_16733) ;  /* 0x000000000028e947 */ /* 0x01efea0003800000 */
        /* <DEDUP_REMOVED lines=8> */
[----:B------:R-:W-:Y:S01]  /*2e20*/  FADD.FTZ R204, R204, R207 ;  /* 0x000000cfcccc7221 */ /* 0x000fe20000010000 */
[----:B------:R-:W-:-:S07]  /*2e30*/  FADD.FTZ R203, R203, R208 ;  /* 0x000000d0cbcb7221 */ /* 0x000fce0000010000 */
.L_x_16733:
[----:B------:R-:W-:Y:S05]  /*2e40*/  BSYNC.RECONVERGENT B0 ;  /* 0x0000000000007941 */ /* 0x000fea0003800200 */
.L_x_16732:
[----:B------:R-:W1:Y:S01]  /*2e50*/  @!P4 LDS.128 R4, [UR6+0x21b0] ;  /* 0x0021b006ff04c984 */ /* 0x000e620008000c00 */
[----:B------:R-:W-:Y:S03]  /*2e60*/  BSSY.RECONVERGENT B0, `(.L_x_16734) ;  /* 0x0000010000007945 */ /* 0x000fe60003800200 */
[----:B------:R2:W3:Y:S04]  /*2e70*/  SHFL.DOWN PT, R211, R201, 0x2, 0x1f ;  /* 0x08401f00c9d37f89 */ /* 0x0004e800000e0000 */
[----:B0-----:R2:W0:Y:S04]  /*2e80*/  SHFL.DOWN PT, R9, R202, 0x2, 0x1f ;  /* 0x08401f00ca097f89 */ /* 0x00142800000e0000 */
        /* <DEDUP_REMOVED lines=9> */
[-C--:B--23--:R-:W-:Y:S01]  /*2f20*/  FFMA.FTZ R201, R201, R211.reuse, -R34 ;  /* 0x000000d3c9c97223 */ /* 0x08cfe20000010822 */
[----:B------:R-:W-:Y:S01]  /*2f30*/  FFMA.FTZ R202, R202, R211, R9 ;  /* 0x000000d3caca7223 */ /* 0x000fe20000010009 */
[----:B------:R-:W-:Y:S01]  /*2f40*/  FADD.FTZ R204, R204, R207 ;  /* 0x000000cfcccc7221 */ /* 0x000fe20000010000 */
[----:B------:R-:W-:-:S07]  /*2f50*/  FADD.FTZ R203, R203, R208 ;  /* 0x000000d0cbcb7221 */ /* 0x000fce0000010000 */
.L_x_16735:
[----:B------:R-:W-:Y:S05]  /*2f60*/  BSYNC.RECONVERGENT B0 ;  /* 0x0000000000007941 */ /* 0x000fea0003800200 */
.L_x_16734:
        /* <DEDUP_REMOVED lines=12> */
[-C--:B-123--:R-:W-:Y:S01]  /*3030*/  FFMA.FTZ R201, R201, R211.reuse, -R34 ;  /* 0x000000d3c9c97223 */ /* 0x08efe20000010822 */
[----:B------:R-:W-:Y:S01]  /*3040*/  FFMA.FTZ R202, R202, R211, R9 ;  /* 0x000000d3caca7223 */ /* 0x000fe20000010009 */
[----:B------:R-:W-:Y:S01]  /*3050*/  FADD.FTZ R204, R204, R207 ;  /* 0x000000cfcccc7221 */ /* 0x000fe20000010000 */
[----:B------:R-:W-:-:S07]  /*3060*/  FADD.FTZ R203, R203, R208 ;  /* 0x000000d0cbcb7221 */ /* 0x000fce0000010000 */
.L_x_16737:
[----:B------:R-:W-:Y:S05]  /*3070*/  BSYNC.RECONVERGENT B0 ;  /* 0x0000000000007941 */ /* 0x000fea0003800200 */
.L_x_16736:
        /* <DEDUP_REMOVED lines=12> */
[-C--:B-123--:R-:W-:Y:S01]  /*3140*/  FFMA.FTZ R201, R201, R211.reuse, -R34 ;  /* 0x000000d3c9c97223 */ /* 0x08efe20000010822 */
[----:B------:R-:W-:Y:S01]  /*3150*/  FFMA.FTZ R202, R202, R211, R9 ;  /* 0x000000d3caca7223 */ /* 0x000fe20000010009 */
[----:B----4-:R-:W-:Y:S01]  /*3160*/  FADD.FTZ R204, R204, R207 ;  /* 0x000000cfcccc7221 */ /* 0x010fe20000010000 */
[----:B------:R-:W-:-:S07]  /*3170*/  FADD.FTZ R203, R203, R208 ;  /* 0x000000d0cbcb7221 */ /* 0x000fce0000010000 */
.L_x_16739:
[----:B------:R-:W-:Y:S05]  /*3180*/  BSYNC.RECONVERGENT B0 ;  /* 0x0000000000007941 */ /* 0x000fea0003800200 */
.L_x_16738:
        /* <DEDUP_REMOVED lines=16> */
.L_x_16741:
[----:B------:R-:W-:Y:S05]  /*3290*/  BSYNC.RECONVERGENT B0 ;  /* 0x0000000000007941 */ /* 0x000fea0003800200 */
.L_x_16740:
[----:B0-----:R-:W-:Y:S01]  /*32a0*/  SHFL.DOWN PT, R209, R201, 0x1, 0x1f ;  /* 0x08201f00c9d17f89 */ /* 0x001fe200000e0000 */
[----:B------:R-:W-:Y:S01]  /*32b0*/  ISETP.NE.AND P2, PT, R66, RZ, PT ;  /* 0x000000ff4200720c */ /* 0x000fe20003f45270 */
[CC--:B------:R-:W-:Y:S01]  /*32c0*/  FMUL.FTZ R9, R35.reuse, R206.reuse ;  /* 0x000000ce23097220 */ /* 0x0c0fe20000410000 */
[----:B------:R-:W-:Y:S01]  /*32d0*/  FMUL.FTZ R34, R200, R206 ;  /* 0x000000cec8227220 */ /* 0x000fe20000410000 */
[----:B------:R-:W0:Y:S01]  /*32e0*/  SHFL.IDX PT, R208, R7, RZ, 0x1f ;  /* 0x00001fff07d07589 */ /* 0x000e2200000e0000 */
[----:B------:R-:W-:Y:S01]  /*32f0*/  ISETP.NE.AND P1, PT, R66, 0x1f, PT ;  /* 0x0000001f4200780c */ /* 0x000fe20003f25270 */
[-C--:B------:R-:W-:Y:S01]  /*3300*/  FFMA.FTZ R200, R200, R205.reuse, -R9 ;  /* 0x000000cdc8c87223 */ /* 0x080fe20000010809 */
[----:B------:R-:W-:Y:S01]  /*3310*/  FFMA.FTZ R9, R35, R205, R34 ;  /* 0x000000cd23097223 */ /* 0x000fe20000010022 */
[----:B-1----:R-:W1:Y:S01]  /*3320*/  SHFL.DOWN PT, R211, R202, 0x1, 0x1f ;  /* 0x08201f00cad37f89 */ /* 0x002e6200000e0000 */
[----:B------:R-:W-:Y:S01]  /*3330*/  IMAD.WIDE.U32 R34, R28, UR4, R30 ;  /* 0x000000041c227c25 */ /* 0x000fe2000f8e001e */
[----:B------:R-:W-:Y:S01]  /*3340*/  ISETP.NE.AND P3, PT, R66, RZ, PT ;  /* 0x000000ff4200720c */ /* 0x000fe20003f65270 */
[----:B------:R-:W-:Y:S01]  /*3350*/  BSSY.RECONVERGENT B0, `(.L_x_16742) ;  /* 0x0000105000007945 */ /* 0x000fe20003800200 */
[----:B------:R-:W5:Y:S02]  /*3360*/  SHFL.IDX PT, R207, R6, RZ, 0x1f ;  /* 0x00001fff06cf7589 */ /* 0x000f6400000e0000 */
[----:B------:R-:W-:Y:S01]  /*3370*/  @P2 FADD.FTZ R206, R8, R9 ;  /* 0x0000000908ce2221 */ /* 0x000fe20000010000 */
[----:B------:R-:W-:Y:S01]  /*3380*/  @P2 FADD.FTZ R205, R199, R200 ;  /* 0x000000c8c7cd2221 */ /* 0x000fe20000010000 */
[----:B------:R-:W5:Y:S01]  /*3390*/  SHFL.DOWN PT, R215, R203, 0x1, 0x1f ;  /* 0x08201f00cbd77f89 */ /* 0x000f6200000e0000 */
[----:B------:R-:W-:Y:S01]  /*33a0*/  IMAD R9, R29, UR4, R35 ;  /* 0x000000041d097c24 */ /* 0x000fe2000f8e0223 */
[C---:B------:R-:W-:Y:S01]  /*33b0*/  LEA R8, P2, R34.reuse, R75, 0x2 ;  /* 0x0000004b22087211 */ /* 0x040fe200078410ff */
[CC--:B------:R-:W-:Y:S01]  /*33c0*/  FMUL.FTZ R35, R3.reuse, R206.reuse ;  /* 0x000000ce03237220 */ /* 0x0c0fe20000410000 */
[----:B------:R-:W5:Y:S01]  /*33d0*/  SHFL.DOWN PT, R213, R204, 0x1, 0x1f ;  /* 0x08201f00ccd57f89 */ /* 0x000f6200000e0000 */
[----:B------:R-:W-:Y:S01]  /*33e0*/  FMUL.FTZ R3, R3, R205 ;  /* 0x000000cd03037220 */ /* 0x000fe20000410000 */
[----:B------:R-:W-:Y:S01]  /*33f0*/  LEA.HI.X R9, R34, R73, R9, 0x2, P2 ;  /* 0x0000004922097211 */ /* 0x000fe200010f1409 */
[C---:B------:R-:W-:Y:S01]  /*3400*/  FFMA.FTZ R34, R2.reuse, R205, -R35 ;  /* 0x000000cd02227223 */ /* 0x040fe20000010823 */
[----:B--23--:R-:W2:Y:S01]  /*3410*/  SHFL.IDX PT, R202, R202, RZ, 0x1f ;  /* 0x00001fffcaca7589 */ /* 0x00cea200000e0000 */
[----:B------:R-:W-:-:S02]  /*3420*/  FFMA.FTZ R2, R2, R206, R3 ;  /* 0x000000ce02027223 */ /* 0x000fc40000010003 */
[----:B------:R-:W-:Y:S01]  /*3430*/  FADD.FTZ R183, R183, R34 ;  /* 0x00000022b7b77221 */ /* 0x000fe20000010000 */
[-C--:B0-----:R-:W-:Y:S01]  /*3440*/  @P1 FMUL.FTZ R210, R209, R208.reuse ;  /* 0x000000d0d1d21220 */ /* 0x081fe20000410000 */
[----:B------:R-:W-:Y:S01]  /*3450*/  FADD.FTZ R3, R185, R2 ;  /* 0x00000002b9037221 */ /* 0x000fe20000010000 */
[----:B------:R-:W0:Y:S01]  /*3460*/  SHFL.IDX PT, R201, R201, RZ, 0x1f ;  /* 0x00001fffc9c97589 */ /* 0x000e2200000e0000 */
[C---:B------:R-:W-:Y:S01]  /*3470*/  FMUL.FTZ R35, R150.reuse, R183 ;  /* 0x000000b796237220 */ /* 0x040fe20000410000 */
[C---:B-1----:R-:W-:Y:S01]  /*3480*/  @P1 FMUL.FTZ R200, R211.reuse, R208 ;  /* 0x000000d0d3c81220 */ /* 0x042fe20000410000 */
[-C--:B------:R-:W-:Y:S01]  /*3490*/  FMUL.FTZ R2, R150, R3.reuse ;  /* 0x0000000396027220 */ /* 0x080fe20000410000 */
[----:B----4-:R-:W1:Y:S01]  /*34a0*/  SHFL.IDX PT, R204, R204, RZ, 0x1f ;  /* 0x00001fffcccc7589 */ /* 0x010e6200000e0000 */
[C---:B------:R-:W-:Y:S01]  /*34b0*/  FFMA.FTZ R35, R152.reuse, R3, R35 ;  /* 0x0000000398237223 */ /* 0x040fe20000010023 */
[-C--:B-----5:R-:W-:Y:S01]  /*34c0*/  @P1 FFMA.FTZ R210, R211, R207.reuse, R210 ;  /* 0x000000cfd3d21223 */ /* 0x0a0fe200000100d2 */
[----:B------:R-:W-:Y:S01]  /*34d0*/  @P1 FFMA.FTZ R200, R209, R207, -R200 ;  /* 0x000000cfd1c81223 */ /* 0x000fe200000108c8 */
[----:B------:R-:W-:Y:S01]  /*34e0*/  FFMA.FTZ R2, R152, R183, -R2 ;  /* 0x000000b798027223 */ /* 0x000fe20000010802 */
[C---:B------:R-:W-:Y:S01]  /*34f0*/  FFMA.FTZ R179, R90.reuse, R179, R35 ;  /* 0x000000b35ab37223 */ /* 0x040fe20000010023 */
[----:B------:R-:W-:Y:S01]  /*3500*/  @P1 FADD.FTZ R208, R215, R210 ;  /* 0x000000d2d7d01221 */ /* 0x000fe20000010000 */
[----:B------:R-:W3:Y:S01]  /*3510*/  SHFL.IDX PT, R203, R203, RZ, 0x1f ;  /* 0x00001fffcbcb7589 */ /* 0x000ee200000e0000 */
[----:B------:R-:W-:Y:S01]  /*3520*/  FFMA.FTZ R181, R90, R181, R2 ;  /* 0x000000b55ab57223 */ /* 0x000fe20000010002 */
[----:B------:R-:W-:Y:S01]  /*3530*/  FMUL.FTZ R2, R154, R179 ;  /* 0x000000b39a027220 */ /* 0x000fe20000410000 */
[----:B------:R-:W-:Y:S01]  /*3540*/  @P1 FADD.FTZ R207, R213, R200 ;  /* 0x000000c8d5cf1221 */ /* 0x000fe20000010000 */
[----:B------:R-:W-:-:S03]  /*3550*/  FMUL.FTZ R34, R208, R11 ;  /* 0x0000000bd0227220 */ /* 0x000fc60000410000 */
[C---:B------:R-:W-:Y:S01]  /*3560*/  FMUL.FTZ R11, R207.reuse, R11 ;  /* 0x0000000bcf0b7220 */ /* 0x040fe20000410000 */
[----:B------:R-:W-:-:S03]  /*3570*/  FFMA.FTZ R207, R207, R10, R34 ;  /* 0x0000000acfcf7223 */ /* 0x000fc60000010022 */
[----:B------:R-:W-:Y:S01]  /*3580*/  FFMA.FTZ R11, R208, R10, -R11 ;  /* 0x0000000ad00b7223 */ /* 0x000fe2000001080b */
[----:B------:R-:W-:Y:S01]  /*3590*/  FADD.FTZ R180, R180, R207 ;  /* 0x000000cfb4b47221 */ /* 0x000fe20000010000 */
[-C--:B------:R-:W-:Y:S02]  /*35a0*/  FMUL.FTZ R10, R154, R181.reuse ;  /* 0x000000b59a0a7220 */ /* 0x080fe40000410000 */
[----:B------:R-:W-:Y:S01]  /*35b0*/  FADD.FTZ R182, R182, R11 ;  /* 0x0000000bb6b67221 */ /* 0x000fe20000010000 */
[----:B------:R-:W-:Y:S01]  /*35c0*/  FMUL.FTZ R200, R157, R180 ;  /* 0x000000b49dc87220 */ /* 0x000fe20000410000 */
[C---:B------:R-:W-:Y:S01]  /*35d0*/  FFMA.FTZ R11, R153.reuse, R181, -R2 ;  /* 0x000000b5990b7223 */ /* 0x040fe20000010802 */
[----:B------:R-:W-:Y:S01]  /*35e0*/  FFMA.FTZ R34, R153, R179, R10 ;  /* 0x000000b399227223 */ /* 0x000fe2000001000a */
        /* <DEDUP_REMOVED lines=14> */
[C---:B------:R-:W-:Y:S01]  /*36d0*/  FFMA.FTZ R11, R91.reuse, R184, R200 ;  /* 0x000000b85b0b7223 */ /* 0x040fe200000100c8 */
[----:B------:R-:W-:Y:S01]  /*36e0*/  FFMA.FTZ R186, R91, R186, R35 ;  /* 0x000000ba5bba7223 */ /* 0x000fe20000010023 */
[----:B------:R-:W-:Y:S01]  /*36f0*/  FFMA.FTZ R177, R159, R178, -R177 ;  /* 0x000000b29fb17223 */ /* 0x000fe200000108b1 */
[----:B------:R-:W-:Y:S01]  /*3700*/  FADD.FTZ R175, R175, R206 ;  /* 0x000000ceafaf7221 */ /* 0x000fe20000010000 */
[C---:B------:R-:W-:Y:S01]  /*3710*/  FMUL.FTZ R35, R163.reuse, R11 ;  /* 0x0000000ba3237220 */ /* 0x040fe20000410000 */
[-C--:B------:R-:W-:Y:S01]  /*3720*/  FMUL.FTZ R184, R163, R186.reuse ;  /* 0x000000baa3b87220 */ /* 0x080fe20000410000 */
[----:B------:R-:W-:Y:S01]  /*3730*/  FADD.FTZ R176, R176, R177 ;  /* 0x000000b1b0b07221 */ /* 0x000fe20000010000 */
[----:B------:R-:W-:Y:S01]  /*3740*/  FMUL.FTZ R177, R164, R175 ;  /* 0x000000afa4b17220 */ /* 0x000fe20000410000 */
        /* <DEDUP_REMOVED lines=16> */
[C---:B------:R-:W-:Y:S01]  /*3850*/  FFMA.FTZ R35, R93.reuse, R188, R164 ;  /* 0x000000bc5d237223 */ /* 0x040fe200000100a4 */
[----:B------:R-:W-:Y:S01]  /*3860*/  FFMA.FTZ R163, R93, R190, R177 ;  /* 0x000000be5da37223 */ /* 0x000fe200000100b1 */
[-C--:B------:R-:W-:Y:S01]  /*3870*/  FFMA.FTZ R187, R160, R174.reuse, -R187 ;  /* 0x000000aea0bb7223 */ /* 0x080fe200000108bb */
[----:B------:R-:W-:Y:S01]  /*3880*/  FADD.FTZ R171, R171, R162 ;  /* 0x000000a2abab7221 */ /* 0x000fe20000010000 */
[C---:B------:R-:W-:Y:S01]  /*3890*/  FMUL.FTZ R160, R161.reuse, R35 ;  /* 0x00000023a1a07220 */ /* 0x040fe20000410000 */
[----:B------:R-:W-:Y:S01]  /*38a0*/  FMUL.FTZ R162, R161, R163 ;  /* 0x000000a3a1a27220 */ /* 0x000fe20000410000 */
[----:B------:R-:W-:Y:S01]  /*38b0*/  FADD.FTZ R161, R172, R187 ;  /* 0x000000bbaca17221 */ /* 0x000fe20000010000 */
[C---:B------:R-:W-:Y:S01]  /*38c0*/  FMUL.FTZ R164, R158.reuse, R171 ;  /* 0x000000ab9ea47220 */ /* 0x040fe20000410000 */
[C---:B------:R-:W-:Y:S01]  /*38d0*/  FFMA.FTZ R160, R159.reuse, R163, -R160 ;  /* 0x000000a39fa07223 */ /* 0x040fe200000108a0 */
[----:B------:R-:W-:Y:S01]  /*38e0*/  FFMA.FTZ R159, R159, R35, R162 ;  /* 0x000000239f9f7223 */ /* 0x000fe200000100a2 */
[----:B------:R-:W-:Y:S01]  /*38f0*/  FMUL.FTZ R177, R158, R161 ;  /* 0x000000a19eb17220 */ /* 0x000fe20000410000 */
        /* <DEDUP_REMOVED lines=13> */
[----:B------:R-:W-:Y:S01]  /*39d0*/  FMUL.FTZ R172, R117, R175 ;  /* 0x000000af75ac7220 */ /* 0x000fe20000410000 */
[----:B------:R-:W-:Y:S01]  /*39e0*/  FFMA.FTZ R198, R95, R198, R156 ;  /* 0x000000c65fc67223 */ /* 0x000fe2000001009c */
[C---:B------:R-:W-:Y:S01]  /*39f0*/  FFMA.FTZ R155, R153.reuse, R157, -R164 ;  /* 0x0000009d999b7223 */ /* 0x040fe200000108a4 */
[----:B------:R-:W-:Y:S01]  /*3a00*/  FFMA.FTZ R156, R153, R169, R154 ;  /* 0x000000a9999c7223 */ /* 0x000fe2000001009a */
[----:B--2---:R-:W-:Y:S01]  /*3a10*/  FMUL.FTZ R154, R202, R7 ;  /* 0x00000007ca9a7220 */ /* 0x004fe20000410000 */
[----:B------:R-:W-:Y:S01]  /*3a20*/  FFMA.FTZ R153, R95, R192, R162 ;  /* 0x000000c05f997223 */ /* 0x000fe200000100a2 */
[----:B------:R-:W-:Y:S01]  /*3a30*/  FADD.FTZ R168, R168, R155 ;  /* 0x0000009ba8a87221 */ /* 0x000fe20000010000 */
[----:B------:R-:W-:Y:S01]  /*3a40*/  FADD.FTZ R167, R167, R156 ;  /* 0x0000009ca7a77221 */ /* 0x000fe20000010000 */
[CC--:B0-----:R-:W-:Y:S01]  /*3a50*/  FFMA.FTZ R155, R201.reuse, R6.reuse, -R154 ;  /* 0x00000006c99b7223 */ /* 0x0c1fe2000001089a */
[----:B------:R-:W-:Y:S01]  /*3a60*/  FMUL.FTZ R154, R202, R6 ;  /* 0x00000006ca9a7220 */ /* 0x000fe20000410000 */
        /* <DEDUP_REMOVED lines=10> */
[----:B------:R-:W-:Y:S01]  /*3b10*/  P2R R6, PR, RZ, 0x8 ;  /* 0x00000008ff067803 */ /* 0x000fe20000000000 */
[----:B------:R-:W-:Y:S01]  /*3b20*/  FFMA.FTZ R5, R201, R5, R202 ;  /* 0x00000005c9057223 */ /* 0x000fe200000100ca */
[----:B-1----:R-:W-:Y:S01]  /*3b30*/  FADD.FTZ R6, R204, R155 ;  /* 0x0000009bcc067221 */ /* 0x002fe20000010000 */
[----:B---3--:R-:W-:Y:S01]  /*3b40*/  FADD.FTZ R7, R203, R154 ;  /* 0x0000009acb077221 */ /* 0x008fe20000010000 */
[C---:B------:R-:W-:Y:S01]  /*3b50*/  FFMA.FTZ R150, R112.reuse, -R135, R183 ;  /* 0x8000008770967223 */ /* 0x040fe200000100b7 */
[----:B------:R-:W-:Y:S01]  /*3b60*/  FFMA.FTZ R152, -R112, R137, R3 ;  /* 0x0000008970987223 */ /* 0x000fe20000010103 */
[C---:B------:R-:W-:Y:S01]  /*3b70*/  FMUL.FTZ R159, R122.reuse, R166 ;  /* 0x000000a67a9f7220 */ /* 0x040fe20000410000 */
[----:B------:R-:W-:Y:S01]  /*3b80*/  FMUL.FTZ R155, R122, R165 ;  /* 0x000000a57a9b7220 */ /* 0x000fe20000410000 */
[C---:B------:R-:W-:Y:S01]  /*3b90*/  FFMA.FTZ R183, R0.reuse, R183, RZ ;  /* 0x000000b700b77223 */ /* 0x040fe200000100ff */
[----:B------:R-:W-:Y:S01]  /*3ba0*/  FFMA.FTZ R156, R0, -R3, RZ ;  /* 0x80000003009c7223 */ /* 0x000fe200000100ff */
[C---:B------:R-:W-:Y:S01]  /*3bb0*/  FMUL.FTZ R177, R152.reuse, R159 ;  /* 0x0000009f98b17220 */ /* 0x040fe20000410000 */
[----:B------:R-:W-:Y:S01]  /*3bc0*/  FMUL.FTZ R154, R152, R155 ;  /* 0x0000009b989a7220 */ /* 0x000fe20000410000 */
[----:B------:R0:W-:Y:S01]  /*3bd0*/  @!P3 STS.128 [UR6+0x21b0], R4 ;  /* 0x0021b004ff00b988 */ /* 0x0001e20008000c06 */
[C---:B------:R-:W-:Y:S01]  /*3be0*/  FFMA.FTZ R164, R134.reuse, R181, R183 ;  /* 0x000000b586a47223 */ /* 0x040fe200000100b7 */
[----:B------:R-:W-:Y:S01]  /*3bf0*/  FFMA.FTZ R3, R134, -R179, R156 ;  /* 0x800000b386037223 */ /* 0x000fe2000001009c */
[----:B------:R-:W-:Y:S01]  /*3c00*/  FMUL.FTZ R170, R121, R167 ;  /* 0x000000a779aa7220 */ /* 0x000fe20000410000 */
[----:B------:R-:W-:Y:S01]  /*3c10*/  FFMA.FTZ R179, -R110, R139, R179 ;  /* 0x0000008b6eb37223 */ /* 0x000fe200000101b3 */
[CC--:B------:R-:W-:Y:S01]  /*3c20*/  FMUL.FTZ R162, R87.reuse, R155.reuse ;  /* 0x0000009b57a27220 */ /* 0x0c0fe20000410000 */
[C---:B------:R-:W-:Y:S01]  /*3c30*/  FFMA.FTZ R177, R150.reuse, R155, R177 ;  /* 0x0000009b96b17223 */ /* 0x040fe200000100b1 */
[-C--:B------:R-:W-:Y:S01]  /*3c40*/  FFMA.FTZ R154, R150, R159.reuse, -R154 ;  /* 0x0000009f969a7223 */ /* 0x080fe2000001089a */
[----:B------:R-:W-:Y:S01]  /*3c50*/  FMUL.FTZ R159, R87, R159 ;  /* 0x0000009f579f7220 */ /* 0x000fe20000410000 */
[----:B------:R-:W-:Y:S01]  /*3c60*/  FMUL.FTZ R155, R90, R170 ;  /* 0x000000aa5a9b7220 */ /* 0x000fe20000410000 */
[----:B------:R-:W-:Y:S01]  /*3c70*/  FFMA.FTZ R181, R110, -R136, R181 ;  /* 0x800000886eb57223 */ /* 0x000fe200000100b5 */
[----:B------:R-:W-:Y:S01]  /*3c80*/  FFMA.FTZ R156, R133, -R34, R3 ;  /* 0x80000022859c7223 */ /* 0x000fe20000010003 */
[----:B------:R1:W-:Y:S01]  /*3c90*/  STS [R53+0x420], R162 ;  /* 0x000420a235007388 */ /* 0x0003e20000000800 */
[----:B------:R-:W-:Y:S01]  /*3ca0*/  FFMA.FTZ R34, -R109, R140, R34 ;  /* 0x0000008c6d227223 */ /* 0x000fe20000010122 */
[----:B0-----:R-:W-:Y:S01]  /*3cb0*/  FMUL.FTZ R4, R121, R168 ;  /* 0x000000a879047220 */ /* 0x001fe20000410000 */
[----:B------:R-:W-:Y:S01]  /*3cc0*/  FFMA.FTZ R7, R133, R10, R164 ;  /* 0x0000000a85077223 */ /* 0x000fe200000100a4 */
[----:B------:R-:W-:Y:S01]  /*3cd0*/  FMUL.FTZ R183, R120, R157 ;  /* 0x0000009d78b77220 */ /* 0x000fe20000410000 */
[----:B------:R0:W-:Y:S01]  /*3ce0*/  STS [R52+0x4], R159 ;  /* 0x0000049f34007388 */ /* 0x0001e20000000800 */
[-C--:B------:R-:W-:Y:S01]  /*3cf0*/  FMUL.FTZ R6, R179, R4.reuse ;  /* 0x00000004b3067220 */ /* 0x080fe20000410000 */
[----:B------:R-:W-:Y:S01]  /*3d00*/  FMUL.FTZ R3, R90, R4 ;  /* 0x000000045a037220 */ /* 0x000fe20000410000 */
[----:B------:R-:W-:Y:S01]  /*3d10*/  FFMA.FTZ R10, R109, -R138, R10 ;  /* 0x8000008a6d0a7223 */ /* 0x000fe2000001000a */
[----:B------:R2:W-:Y:S01]  /*3d20*/  STS [R52+0x8], R155 ;  /* 0x0000089b34007388 */ /* 0x0005e20000000800 */
[C---:B-1----:R-:W-:Y:S01]  /*3d30*/  FFMA.FTZ R162, R132.reuse, R186, R7 ;  /* 0x000000ba84a27223 */ /* 0x042fe20000010007 */
[-C--:B------:R-:W-:Y:S01]  /*3d40*/  FFMA.FTZ R6, R181, R170.reuse, R6 ;  /* 0x000000aab5067223 */ /* 0x080fe20000010006 */
[----:B------:R-:W-:Y:S01]  /*3d50*/  FFMA.FTZ R7, R132, -R11, R156 ;  /* 0x8000000b84077223 */ /* 0x000fe2000001009c */
[----:B------:R-:W-:Y:S01]  /*3d60*/  FMUL.FTZ R170, R179, R170 ;  /* 0x000000aab3aa7220 */ /* 0x000fe20000410000 */
[----:B------:R-:W-:Y:S01]  /*3d70*/  FMUL.FTZ R164, R119, R171 ;  /* 0x000000ab77a47220 */ /* 0x000fe20000410000 */
[----:B0-----:R-:W-:Y:S01]  /*3d80*/  FMUL.FTZ R159, R120, R169 ;  /* 0x000000a9789f7220 */ /* 0x001fe20000410000 */
[----:B------:R0:W-:Y:S01]  /*3d90*/  STS [R52+0xc], R3 ;  /* 0x00000c0334007388 */ /* 0x0001e20000000800 */
[----:B------:R-:W-:Y:S01]  /*3da0*/  FFMA.FTZ R156, R131, -R200, R7 ;  /* 0x800000c8839c7223 */ /* 0x000fe20000010007 */
[----:B------:R-:W-:Y:S01]  /*3db0*/  FFMA.FTZ R5, R181, R4, -R170 ;  /* 0x00000004b5057223 */ /* 0x000fe200000108aa */
[C---:B--2---:R-:W-:Y:S01]  /*3dc0*/  FMUL.FTZ R155, R34.reuse, R183 ;  /* 0x000000b7229b7220 */ /* 0x044fe20000410000 */
[----:B------:R-:W-:Y:S01]  /*3dd0*/  FFMA.FTZ R200, -R107, R145, R200 ;  /* 0x000000916bc87223 */ /* 0x000fe200000101c8 */
[-C--:B------:R-:W-:Y:S01]  /*3de0*/  FMUL.FTZ R4, R34, R159.reuse ;  /* 0x0000009f22047220 */ /* 0x080fe20000410000 */
[----:B------:R-:W-:Y:S01]  /*3df0*/  FMUL.FTZ R185, R91, R164 ;  /* 0x000000a45bb97220 */ /* 0x000fe20000410000 */
[-C--:B------:R-:W-:Y:S01]  /*3e00*/  FFMA.FTZ R155, R10, R159.reuse, R155 ;  /* 0x0000009f0a9b7223 */ /* 0x080fe2000001009b */
[----:B------:R-:W-:Y:S01]  /*3e10*/  FMUL.FTZ R159, R88, R159 ;  /* 0x0000009f589f7220 */ /* 0x000fe20000410000 */
[----:B------:R-:W-:Y:S01]  /*3e20*/  FFMA.FTZ R187, R131, R184, R162 ;  /* 0x000000b883bb7223 */ /* 0x000fe200000100a2 */
[----:B0-----:R-:W-:Y:S01]  /*3e30*/  FMUL.FTZ R3, R118, R173 ;  /* 0x000000ad76037220 */ /* 0x001fe20000410000 */
[----:B------:R-:W-:Y:S01]  /*3e40*/  FFMA.FTZ R184, R107, -R143, R184 ;  /* 0x8000008f6bb87223 */ /* 0x000fe200000100b8 */
[----:B------:R-:W-:Y:S01]  /*3e50*/  FFMA.FTZ R4, R10, R183, -R4 ;  /* 0x000000b70a047223 */ /* 0x000fe20000010804 */
[----:B------:R-:W-:Y:S01]  /*3e60*/  FMUL.FTZ R162, R119, R161 ;  /* 0x000000a177a27220 */ /* 0x000fe20000410000 */
[----:B------:R-:W-:Y:S01]  /*3e70*/  FMUL.FTZ R170, R200, R3 ;  /* 0x00000003c8aa7220 */ /* 0x000fe20000410000 */
[----:B------:R-:W-:Y:S01]  /*3e80*/  FMUL.FTZ R183, R88, R183 ;  /* 0x000000b758b77220 */ /* 0x000fe20000410000 */
[----:B------:R0:W-:Y:S01]  /*3e90*/  STS [R52+0x10], R159 ;  /* 0x0000109f34007388 */ /* 0x0001e20000000800 */
[----:B------:R-:W-:Y:S01]  /*3ea0*/  FMUL.FTZ R7, R91, R162 ;  /* 0x000000a25b077220 */ /* 0x000fe20000410000 */
[----:B------:R-:W-:Y:S01]  /*3eb0*/  FMUL.FTZ R191, R93, R172 ;  /* 0x000000ac5dbf7220 */ /* 0x000fe20000410000 */
[C---:B------:R-:W-:Y:S01]  /*3ec0*/  FMUL.FTZ R192, R116.reuse, R180 ;  /* 0x000000b474c07220 */ /* 0x040fe20000410000 */
[----:B------:R1:W-:Y:S01]  /*3ed0*/  STS [R52+0x18], R185 ;  /* 0x000018b934007388 */ /* 0x0003e20000000800 */
[----:B------:R-:W-:Y:S01]  /*3ee0*/  FMUL.FTZ R202, R116, R182 ;  /* 0x000000b674ca7220 */ /* 0x000fe20000410000 */
[----:B------:R-:W-:Y:S01]  /*3ef0*/  FFMA.FTZ R11, -R108, R142, R11 ;  /* 0x0000008e6c0b7223 */ /* 0x000fe2000001010b */
[C---:B------:R-:W-:Y:S01]  /*3f00*/  FMUL.FTZ R193, R95.reuse, R192 ;  /* 0x000000c05fc17220 */ /* 0x040fe20000410000 */
[----:B------:R2:W-:Y:S01]  /*3f10*/  STS [R52+0x14], R183 ;  /* 0x000014b734007388 */ /* 0x0005e20000000800 */
[----:B------:R-:W-:Y:S01]  /*3f20*/  FMUL.FTZ R195, R95, R202 ;  /* 0x000000ca5fc37220 */ /* 0x000fe20000410000 */
[----:B0-----:R-:W-:Y:S01]  /*3f30*/  FMUL.FTZ R159, R200, R189 ;  /* 0x000000bdc89f7220 */ /* 0x001fe20000410000 */
[----:B------:R-:W-:Y:S01]  /*3f40*/  FFMA.FTZ R186, R108, -R141, R186 ;  /* 0x8000008d6cba7223 */ /* 0x000fe200000100ba */
[----:B------:R0:W-:Y:S01]  /*3f50*/  STS [R52+0x1c], R7 ;  /* 0x00001c0734007388 */ /* 0x0001e20000000800 */
[----:B------:R-:W-:Y:S01]  /*3f60*/  FADD.FTZ R177, RZ, R177 ;  /* 0x000000b1ffb17221 */ /* 0x000fe20000010000 */
[----:B-1----:R-:W-:Y:S01]  /*3f70*/  FFMA.FTZ R185, R184, R189, -R170 ;  /* 0x000000bdb8b97223 */ /* 0x002fe200000108aa */
[C---:B------:R-:W-:Y:S01]  /*3f80*/  FFMA.FTZ R170, R130.reuse, R163, R187 ;  /* 0x000000a382aa7223 */ /* 0x040fe200000100bb */
[----:B------:R-:W-:Y:S01]  /*3f90*/  FFMA.FTZ R187, R130, -R35, R156 ;  /* 0x8000002382bb7223 */ /* 0x000fe2000001009c */
[----:B------:R-:W-:Y:S01]  /*3fa0*/  FMUL.FTZ R189, R92, R189 ;  /* 0x000000bd5cbd7220 */ /* 0x000fe20000410000 */
[-C--:B--2---:R-:W-:Y:S01]  /*3fb0*/  FFMA.FTZ R183, R184, R3.reuse, R159 ;  /* 0x00000003b8b77223 */ /* 0x084fe2000001009f */
[----:B------:R-:W-:Y:S01]  /*3fc0*/  FMUL.FTZ R159, R92, R3 ;  /* 0x000000035c9f7220 */ /* 0x000fe20000410000 */
[----:B------:R-:W-:Y:S01]  /*3fd0*/  FFMA.FTZ R156, R129, -R158, R187 ;  /* 0x8000009e819c7223 */ /* 0x000fe200000100bb */
[----:B------:R-:W-:Y:S01]  /*3fe0*/  FFMA.FTZ R158, -R105, R148, R158 ;  /* 0x00000094699e7223 */ /* 0x000fe2000001019e */
[C---:B------:R-:W-:Y:S01]  /*3ff0*/  FMUL.FTZ R187, R115.reuse, R178 ;  /* 0x000000b273bb7220 */ /* 0x040fe20000410000 */
[----:B0-----:R-:W-:Y:S01]  /*4000*/  FMUL.FTZ R7, R115, R2 ;  /* 0x0000000273077220 */ /* 0x001fe20000410000 */
[----:B------:R0:W-:Y:S01]  /*4010*/  STS [R52+0x20], R159 ;  /* 0x0000209f34007388 */ /* 0x0001e20000000800 */
[----:B------:R-:W-:Y:S01]  /*4020*/  FFMA.FTZ R3, R129, R160, R170 ;  /* 0x000000a081037223 */ /* 0x000fe200000100aa */
[----:B------:R-:W-:Y:S01]  /*4030*/  FFMA.FTZ R160, R105, -R146, R160 ;  /* 0x8000009269a07223 */ /* 0x000fe200000100a0 */
[----:B------:R-:W-:Y:S01]  /*4040*/  FMUL.FTZ R190, R158, R7 ;  /* 0x000000079ebe7220 */ /* 0x000fe20000410000 */
[----:B------:R-:W-:Y:S01]  /*4050*/  FMUL.FTZ R170, R117, R176 ;  /* 0x000000b075aa7220 */ /* 0x000fe20000410000 */
[----:B------:R1:W-:Y:S01]  /*4060*/  STS [R52+0x24], R189 ;  /* 0x000024bd34007388 */ /* 0x0003e20000000800 */
[----:B------:R-:W-:Y:S01]  /*4070*/  FADD.FTZ R154, RZ, R154 ;  /* 0x0000009aff9a7221 */ /* 0x000fe20000010000 */
[----:B------:R-:W-:Y:S01]  /*4080*/  FFMA.FTZ R35, -R106, R147, R35 ;  /* 0x000000936a237223 */ /* 0x000fe20000010123 */
[----:B------:R-:W-:Y:S01]  /*4090*/  FADD.FTZ R6, R177, R6 ;  /* 0x00000006b1067221 */ /* 0x000fe20000010000 */
[----:B------:R2:W-:Y:S01]  /*40a0*/  STS [R52+0x28], R191 ;  /* 0x000028bf34007388 */ /* 0x0005e20000000800 */
[----:B0-----:R-:W-:Y:S01]  /*40b0*/  FMUL.FTZ R159, R158, R187 ;  /* 0x000000bb9e9f7220 */ /* 0x001fe20000410000 */
[----:B------:R-:W-:Y:S01]  /*40c0*/  FADD.FTZ R5, R154, R5 ;  /* 0x000000059a057221 */ /* 0x000fe20000010000 */
[----:B------:R-:W-:Y:S01]  /*40d0*/  FFMA.FTZ R163, R106, -R144, R163 ;  /* 0x800000906aa37223 */ /* 0x000fe200000100a3 */
[----:B------:R-:W-:Y:S01]  /*40e0*/  STS [R52+0x38], R193 ;  /* 0x000038c134007388 */ /* 0x000fe20000000800 */
[C---:B------:R-:W-:Y:S01]  /*40f0*/  FFMA.FTZ R188, R160.reuse, R7, R159 ;  /* 0x00000007a0bc7223 */ /* 0x040fe2000001009f */
[-C--:B-1----:R-:W-:Y:S01]  /*4100*/  FFMA.FTZ R189, R160, R187.reuse, -R190 ;  /* 0x000000bba0bd7223 */ /* 0x082fe200000108be */
[----:B------:R-:W-:Y:S01]  /*4110*/  FMUL.FTZ R159, R93, R170 ;  /* 0x000000aa5d9f7220 */ /* 0x000fe20000410000 */
[C---:B------:R-:W-:Y:S01]  /*4120*/  FMUL.FTZ R187, R94.reuse, R187 ;  /* 0x000000bb5ebb7220 */ /* 0x040fe20000410000 */
[----:B------:R-:W-:Y:S01]  /*4130*/  STS [R52+0x3c], R195 ;  /* 0x00003cc334007388 */ /* 0x000fe20000000800 */
[----:B--2---:R-:W-:Y:S01]  /*4140*/  FMUL.FTZ R191, R94, R7 ;  /* 0x000000075ebf7220 */ /* 0x004fe20000410000 */
[----:B------:R-:W-:Y:S01]  /*4150*/  FMUL.FTZ R7, R11, R162 ;  /* 0x000000a20b077220 */ /* 0x000fe20000410000 */
[----:B------:R-:W-:Y:S01]  /*4160*/  FMUL.FTZ R154, R35, R170 ;  /* 0x000000aa239a7220 */ /* 0x000fe20000410000 */
[----:B------:R0:W-:Y:S01]  /*4170*/  STS [R52+0x2c], R159 ;  /* 0x00002c9f34007388 */ /* 0x0001e20000000800 */
[----:B------:R-:W-:Y:S01]  /*4180*/  FADD.FTZ R6, R6, R155 ;  /* 0x0000009b06067221 */ /* 0x000fe20000010000 */
[----:B------:R-:W-:Y:S01]  /*4190*/  FFMA.FTZ R7, R186, R164, R7 ;  /* 0x000000a4ba077223 */ /* 0x000fe20000010007 */
[----:B------:R-:W-:Y:S01]  /*41a0*/  FADD.FTZ R4, R5, R4 ;  /* 0x0000000405047221 */ /* 0x000fe20000010000 */
[----:B------:R1:W-:Y:S01]  /*41b0*/  STS [R52+0x30], R191 ;  /* 0x000030bf34007388 */ /* 0x0003e20000000800 */
[-C--:B------:R-:W-:Y:S01]  /*41c0*/  FFMA.FTZ R5, R163, R172.reuse, R154 ;  /* 0x000000aca3057223 */ /* 0x080fe2000001009a */
[----:B------:R-:W-:Y:S01]  /*41d0*/  FMUL.FTZ R172, R35, R172 ;  /* 0x000000ac23ac7220 */ /* 0x000fe20000410000 */
[----:B------:R-:W-:Y:S01]  /*41e0*/  FADD.FTZ R6, R6, R7 ;  /* 0x0000000706067221 */ /* 0x000fe20000010000 */
[----:B------:R1:W-:Y:S01]  /*41f0*/  STS [R52+0x34], R187 ;  /* 0x000034bb34007388 */ /* 0x0003e20000000800 */
[----:B------:R-:W-:Y:S01]  /*4200*/  FFMA.FTZ R155, -R104, R151, R153 ;  /* 0x00000097689b7223 */ /* 0x000fe20000010199 */
[----:B0-----:R-:W-:Y:S01]  /*4210*/  FMUL.FTZ R159, R11, R164 ;  /* 0x000000a40b9f7220 */ /* 0x001fe20000410000 */
[----:B------:R-:W-:Y:S01]  /*4220*/  FFMA.FTZ R7, R163, R170, -R172 ;  /* 0x000000aaa3077223 */ /* 0x000fe200000108ac */
[----:B------:R-:W-:Y:S01]  /*4230*/  BAR.SYNC.DEFER_BLOCKING 0x0 ;  /* 0x0000000000007b1d */ /* 0x000fe20000010000 */
[----:B------:R-:W-:Y:S01]  /*4240*/  FADD.FTZ R6, R6, R183 ;  /* 0x000000b706067221 */ /* 0x000fe20000010000 */
[----:B------:R-:W-:Y:S01]  /*4250*/  FFMA.FTZ R159, R186, R162, -R159 ;  /* 0x000000a2ba9f7223 */ /* 0x000fe2000001089f */
[----:B------:R-:W-:Y:S01]  /*4260*/  LEA R162, R124, -R111, 0x1 ;  /* 0x8000006f7ca27211 */ /* 0x000fe200078e08ff */
[----:B------:R-:W-:Y:S01]  /*4270*/  FFMA.FTZ R154, R104, -R149, R198 ;  /* 0x80000095689a7223 */ /* 0x000fe200000100c6 */
[C---:B------:R-:W-:Y:S01]  /*4280*/  FMUL.FTZ R177, R155.reuse, R192 ;  /* 0x000000c09bb17220 */ /* 0x040fe20000410000 */
[----:B------:R-:W-:Y:S01]  /*4290*/  FADD.FTZ R4, R4, R159 ;  /* 0x0000009f04047221 */ /* 0x000fe20000010000 */
[----:B------:R-:W-:Y:S01]  /*42a0*/  ISETP.GE.AND P1, PT, R162, 0x1, PT ;  /* 0x00000001a200780c */ /* 0x000fe20003f26270 */
[----:B------:R-:W-:Y:S01]  /*42b0*/  FMUL.FTZ R159, R155, R202 ;  /* 0x000000ca9b9f7220 */ /* 0x000fe20000410000 */
[----:B------:R-:W-:Y:S01]  /*42c0*/  FADD.FTZ R5, R6, R5 ;  /* 0x0000000506057221 */ /* 0x000fe20000010000 */
[----:B------:R-:W-:Y:S01]  /*42d0*/  FADD.FTZ R4, R4, R185 ;  /* 0x000000b904047221 */ /* 0x000fe20000010000 */
[----:B------:R-:W-:Y:S01]  /*42e0*/  ISETP.GE.AND P2, PT, R162, 0x21, PT ;  /* 0x00000021a200780c */ /* 0x000fe20003f46270 */
[----:B------:R-:W-:Y:S01]  /*42f0*/  FFMA.FTZ R192, R154, R192, R159 ;  /* 0x000000c09ac07223 */ /* 0x000fe2000001009f */
[----:B------:R-:W-:Y:S01]  /*4300*/  ISETP.GE.AND P3, PT, R162, 0x41, PT ;  /* 0x00000041a200780c */ /* 0x000fe20003f66270 */
[----:B------:R-:W-:Y:S01]  /*4310*/  FADD.FTZ R4, R4, R7 ;  /* 0x0000000704047221 */ /* 0x000fe20000010000 */
[----:B------:R-:W-:Y:S01]  /*4320*/  ISETP.GE.AND P4, PT, R162, 0x61, PT ;  /* 0x00000061a200780c */ /* 0x000fe20003f86270 */
[----:B------:R-:W-:Y:S01]  /*4330*/  FFMA.FTZ R202, R154, R202, -R177 ;  /* 0x000000ca9aca7223 */ /* 0x000fe200000108b1 */
[----:B------:R-:W-:Y:S01]  /*4340*/  FADD.FTZ R5, R5, R188 ;  /* 0x000000bc05057221 */ /* 0x000fe20000010000 */
[----:B------:R-:W-:Y:S01]  /*4350*/  FADD.FTZ R189, R4, R189 ;  /* 0x000000bd04bd7221 */ /* 0x000fe20000010000 */
[----:B------:R1:W0:Y:S01]  /*4360*/  LDS R197, [R51+0x4a0] ;  /* 0x0004a00033c57984 */ /* 0x0002220000000800 */
[----:B------:R-:W-:Y:S08]  /*4370*/  @!P1 BRA `(.L_x_16743) ;  /* 0x0000000000089947 */ /* 0x000ff00003800000 */
[----:B------:R-:W2:Y:S04]  /*4380*/  LDS R7, [R55+0x420] ;  /* 0x0004200037077984 */ /* 0x000ea80000000800 */
[----:B--2---:R2:W-:Y:S02]  /*4390*/  REDG.E.ADD.F32.FTZ.RN.STRONG.GPU desc[UR16][R8.64], R7 ;  /* 0x00000007080079a6 */ /* 0x0045e4000c12f310 */
.L_x_16743:
[----:B------:R-:W-:Y:S05]  /*43a0*/  BSYNC.RECONVERGENT B0 ;  /* 0x0000000000007941 */ /* 0x000fea0003800200 */
.L_x_16742:
[----:B------:R-:W-:Y:S04]  /*43b0*/  BSSY.RECONVERGENT B0, `(.L_x_16744) ;  /* 0x0000003000007945 */ /* 0x000fe80003800200 */
[----:B------:R-:W-:Y:S05]  /*43c0*/  @!P2 BRA `(.L_x_16745) ;  /* 0x000000000004a947 */ /* 0x000fea0003800000 */
[----:B0-----:R3:W-:Y:S02]  /*43d0*/  REDG.E.ADD.F32.FTZ.RN.STRONG.GPU desc[UR16][R8.64+0x80], R197 ;  /* 0x000080c5080079a6 */ /* 0x0017e4000c12f310 */
.L_x_16745:
[----:B------:R-:W-:Y:S05]  /*43e0*/  BSYNC.RECONVERGENT B0 ;  /* 0x0000000000007941 */ /* 0x000fea0003800200 */
.L_x_16744:
[----:B--2---:R2:W4:Y:S01]  /*43f0*/  LDS R7, [R50+0x520] ;  /* 0x0005200032077984 */ /* 0x0045220000000800 */
[----:B------:R-:W-:Y:S04]  /*4400*/  BSSY.RECONVERGENT B0, `(.L_x_16746) ;  /* 0x0000003000007945 */ /* 0x000fe80003800200 */
[----:B------:R-:W-:Y:S05]  /*4410*/  @!P3 BRA `(.L_x_16747) ;  /* 0x000000000004b947 */ /* 0x000fea0003800000 */
[----:B----4-:R4:W-:Y:S02]  /*4420*/  REDG.E.ADD.F32.FTZ.RN.STRONG.GPU desc[UR16][R8.64+0x100], R7 ;  /* 0x00010007080079a6 */ /* 0x0109e4000c12f310 */
.L_x_16747:
[----:B------:R-:W-:Y:S05]  /*4430*/  BSYNC.RECONVERGENT B0 ;  /* 0x0000000000007941 */ /* 0x000fea0003800200 */
.L_x_16746:
[----:B----4-:R4:W0:Y:S01]  /*4440*/  LDS R7, [R49+0x5a0] ;  /* 0x0005a00031077984 */ /* 0x0108220000000800 */
[----:B------:R-:W-:Y:S04]  /*4450*/  BSSY.RECONVERGENT B0, `(.L_x_16748) ;  /* 0x0000003000007945 */ /* 0x000fe80003800200 */
[----:B------:R-:W-:Y:S05]  /*4460*/  @!P4 BRA `(.L_x_16749) ;  /* 0x000000000004c947 */ /* 0x000fea0003800000 */
[----:B0-----:R0:W-:Y:S02]  /*4470*/  REDG.E.ADD.F32.FTZ.RN.STRONG.GPU desc[UR16][R8.64+0x180], R7 ;  /* 0x00018007080079a6 */ /* 0x0011e4000c12f310 */
.L_x_16749:
[----:B------:R-:W-:Y:S05]  /*4480*/  BSYNC.RECONVERGENT B0 ;  /* 0x0000000000007941 */ /* 0x000fea0003800200 */
.L_x_16748:
        /* <DEDUP_REMOVED lines=10> */
.L_x_16751:
[----:B------:R-:W-:Y:S05]  /*4530*/  BSYNC.RECONVERGENT B0 ;  /* 0x0000000000007941 */ /* 0x000fea0003800200 */
.L_x_16750:
[----:B0-----:R0:W0:Y:S01]  /*4540*/  LDS R7, [R47+0x6a0] ;  /* 0x0006a0002f077984 */ /* 0x0010220000000800 */
[----:B------:R-:W-:Y:S04]  /*4550*/  BSSY.RECONVERGENT B0, `(.L_x_16752) ;  /* 0x0000003000007945 */ /* 0x000fe80003800200 */
[----:B------:R-:W-:Y:S05]  /*4560*/  @!P1 BRA `(.L_x_16753) ;  /* 0x0000000000049947 */ /* 0x000fea0003800000 */
[----:B0-----:R0:W-:Y:S02]  /*4570*/  REDG.E.ADD.F32.FTZ.RN.STRONG.GPU desc[UR16][R8.64+0x280], R7 ;  /* 0x00028007080079a6 */ /* 0x0011e4000c12f310 */
.L_x_16753:
[----:B------:R-:W-:Y:S05]  /*4580*/  BSYNC.RECONVERGENT B0 ;  /* 0x0000000000007941 */ /* 0x000fea0003800200 */
.L_x_16752:
[----:B0-----:R0:W0:Y:S01]  /*4590*/  LDS R7, [R46+0x720] ;  /* 0x000720002e077984 */ /* 0x0010220000000800 */
[----:B------:R-:W-:Y:S04]  /*45a0*/  BSSY.RECONVERGENT B0, `(.L_x_16754) ;  /* 0x0000003000007945 */ /* 0x000fe80003800200 */
[----:B------:R-:W-:Y:S05]  /*45b0*/  @!P2 BRA `(.L_x_16755) ;  /* 0x000000000004a947 */ /* 0x000fea0003800000 */
[----:B0-----:R0:W-:Y:S02]  /*45c0*/  REDG.E.ADD.F32.FTZ.RN.STRONG.GPU desc[UR16][R8.64+0x300], R7 ;  /* 0x00030007080079a6 */ /* 0x0011e4000c12f310 */
.L_x_16755:
[----:B------:R-:W-:Y:S05]  /*45d0*/  BSYNC.RECONVERGENT B0 ;  /* 0x0000000000007941 */ /* 0x000fea0003800200 */
.L_x_16754:
[----:B0-----:R0:W0:Y:S01]  /*45e0*/  LDS R7, [R45+0x7a0] ;  /* 0x0007a0002d077984 */ /* 0x0010220000000800 */
[----:B------:R-:W-:Y:S04]  /*45f0*/  BSSY.RECONVERGENT B0, `(.L_x_16756) ;  /* 0x0000003000007945 */ /* 0x000fe80003800200 */
[----:B------:R-:W-:Y:S05]  /*4600*/  @!P3 BRA `(.L_x_16757) ;  /* 0x000000000004b947 */ /* 0x000fea0003800000 */
[----:B0-----:R0:W-:Y:S02]  /*4610*/  REDG.E.ADD.F32.FTZ.RN.STRONG.GPU desc[UR16][R8.64+0x380], R7 ;  /* 0x00038007080079a6 */ /* 0x0011e4000c12f310 */
.L_x_16757:
[----:B------:R-:W-:Y:S05]  /*4620*/  BSYNC.RECONVERGENT B0 ;  /* 0x0000000000007941 */ /* 0x000fea0003800200 */
.L_x_16756:
[----:B0-----:R0:W0:Y:S01]  /*4630*/  LDS R7, [R44+0x820] ;  /* 0x000820002c077984 */ /* 0x0010220000000800 */
[----:B------:R-:W-:Y:S04]  /*4640*/  BSSY.RECONVERGENT B0, `(.L_x_16758) ;  /* 0x0000003000007945 */ /* 0x000fe80003800200 */
[----:B------:R-:W-:Y:S05]  /*4650*/  @!P4 BRA `(.L_x_16759) ;  /* 0x000000000004c947 */ /* 0x000fea0003800000 */
[----:B0-----:R0:W-:Y:S02]  /*4660*/  REDG.E.ADD.F32.FTZ.RN.STRONG.GPU desc[UR16][R8.64+0x400], R7 ;  /* 0x00040007080079a6 */ /* 0x0011e4000c12f310 */
.L_x_16759:
[----:B------:R-:W-:Y:S05]  /*4670*/  BSYNC.RECONVERGENT B0 ;  /* 0x0000000000007941 */ /* 0x000fea0003800200 */
.L_x_16758:
[----:B0-----:R0:W0:Y:S01]  /*4680*/  LDS R7, [R43+0x8a0] ;  /* 0x0008a0002b077984 */ /* 0x0010220000000800 */
[----:B------:R-:W-:Y:S04]  /*4690*/  BSSY.RECONVERGENT B0, `(.L_x_16760) ;  /* 0x0000003000007945 */ /* 0x000fe80003800200 */
[----:B------:R-:W-:Y:S05]  /*46a0*/  @!P5 BRA `(.L_x_16761) ;  /* 0x000000000004d947 */ /* 0x000fea0003800000 */
[----:B0-----:R0:W-:Y:S02]  /*46b0*/  REDG.E.ADD.F32.FTZ.RN.STRONG.GPU desc[UR16][R8.64+0x480], R7 ;  /* 0x00048007080079a6 */ /* 0x0011e4000c12f310 */
.L_x_16761:
[----:B------:R-:W-:Y:S05]  /*46c0*/  BSYNC.RECONVERGENT B0 ;  /* 0x0000000000007941 */ /* 0x000fea0003800200 */
.L_x_16760:
        /* <DEDUP_REMOVED lines=10> */
.L_x_16763:
[----:B------:R-:W-:Y:S05]  /*4770*/  BSYNC.RECONVERGENT B0 ;  /* 0x0000000000007941 */ /* 0x000fea0003800200 */
.L_x_16762:
[----:B0-----:R0:W0:Y:S01]  /*4780*/  LDS R7, [R41+0x9a0] ;  /* 0x0009a00029077984 */ /* 0x0010220000000800 */
[----:B------:R-:W-:Y:S04]  /*4790*/  BSSY.RECONVERGENT B0, `(.L_x_16764) ;  /* 0x0000003000007945 */ /* 0x000fe80003800200 */
[----:B------:R-:W-:Y:S05]  /*47a0*/  @!P1 BRA `(.L_x_16765) ;  /* 0x0000000000049947 */ /* 0x000fea0003800000 */
[----:B0-----:R0:W-:Y:S02]  /*47b0*/  REDG.E.ADD.F32.FTZ.RN.STRONG.GPU desc[UR16][R8.64+0x580], R7 ;  /* 0x00058007080079a6 */ /* 0x0011e4000c12f310 */
.L_x_16765:
[----:B------:R-:W-:Y:S05]  /*47c0*/  BSYNC.RECONVERGENT B0 ;  /* 0x0000000000007941 */ /* 0x000fea0003800200 */
.L_x_16764:
[----:B0-----:R0:W0:Y:S01]  /*47d0*/  LDS R7, [R40+0xa20] ;  /* 0x000a200028077984 */ /* 0x0010220000000800 */
[----:B------:R-:W-:Y:S04]  /*47e0*/  BSSY.RECONVERGENT B0, `(.L_x_16766) ;  /* 0x0000003000007945 */ /* 0x000fe80003800200 */
[----:B------:R-:W-:Y:S05]  /*47f0*/  @!P2 BRA `(.L_x_16767) ;  /* 0x000000000004a947 */ /* 0x000fea0003800000 */
[----:B0-----:R0:W-:Y:S02]  /*4800*/  REDG.E.ADD.F32.FTZ.RN.STRONG.GPU desc[UR16][R8.64+0x600], R7 ;  /* 0x00060007080079a6 */ /* 0x0011e4000c12f310 */
.L_x_16767:
[----:B------:R-:W-:Y:S05]  /*4810*/  BSYNC.RECONVERGENT B0 ;  /* 0x0000000000007941 */ /* 0x000fea0003800200 */
.L_x_16766:
[----:B0-----:R0:W0:Y:S01]  /*4820*/  LDS R7, [R39+0xaa0] ;  /* 0x000aa00027077984 */ /* 0x0010220000000800 */
[----:B------:R-:W-:Y:S04]  /*4830*/  BSSY.RECONVERGENT B0, `(.L_x_16768) ;  /* 0x0000003000007945 */ /* 0x000fe80003800200 */
[----:B------:R-:W-:Y:S05]  /*4840*/  @!P3 BRA `(.L_x_16769) ;  /* 0x000000000004b947 */ /* 0x000fea0003800000 */
[----:B0-----:R0:W-:Y:S02]  /*4850*/  REDG.E.ADD.F32.FTZ.RN.STRONG.GPU desc[UR16][R8.64+0x680], R7 ;  /* 0x00068007080079a6 */ /* 0x0011e4000c12f310 */
.L_x_16769:
[----:B------:R-:W-:Y:S05]  /*4860*/  BSYNC.RECONVERGENT B0 ;  /* 0x0000000000007941 */ /* 0x000fea0003800200 */
.L_x_16768:
[----:B0-----:R0:W0:Y:S01]  /*4870*/  LDS R7, [R38+0xb20] ;  /* 0x000b200026077984 */ /* 0x0010220000000800 */
[----:B------:R-:W-:Y:S04]  /*4880*/  BSSY.RECONVERGENT B0, `(.L_x_16770) ;  /* 0x0000003000007945 */ /* 0x000fe80003800200 */
[----:B------:R-:W-:Y:S05]  /*4890*/  @!P4 BRA `(.L_x_16771) ;  /* 0x000000000004c947 */ /* 0x000fea0003800000 */
[----:B0-----:R0:W-:Y:S02]  /*48a0*/  REDG.E.ADD.F32.FTZ.RN.STRONG.GPU desc[UR16][R8.64+0x700], R7 ;  /* 0x00070007080079a6 */ /* 0x0011e4000c12f310 */
.L_x_16771:
[----:B------:R-:W-:Y:S05]  /*48b0*/  BSYNC.RECONVERGENT B0 ;  /* 0x0000000000007941 */ /* 0x000fea0003800200 */
.L_x_16770:
[----:B0-----:R0:W0:Y:S01]  /*48c0*/  LDS R7, [R37+0xba0] ;  /* 0x000ba00025077984 */ /* 0x0010220000000800 */
[----:B------:R-:W-:Y:S01]  /*48d0*/  BSSY.RECONVERGENT B0, `(.L_x_16772) ;  /* 0x0000005000007945 */ /* 0x000fe20003800200 */
[----:B------:R-:W-:Y:S01]  /*48e0*/  FADD.FTZ R4, R5, R192 ;  /* 0x000000c005047221 */ /* 0x000fe20000010000 */
[----:B------:R-:W-:Y:S02]  /*48f0*/  FADD.FTZ R5, R189, R202 ;  /* 0x000000cabd057221 */ /* 0x000fe40000010000 */
[----:B------:R-:W-:Y:S05]  /*4900*/  @!P5 BRA `(.L_x_16773) ;  /* 0x000000000004d947 */ /* 0x000fea0003800000 */
[----:B0-----:R0:W-:Y:S02]  /*4910*/  REDG.E.ADD.F32.FTZ.RN.STRONG.GPU desc[UR16][R8.64+0x780], R7 ;  /* 0x00078007080079a6 */ /* 0x0011e4000c12f310 */
.L_x_16773:
[----:B------:R-:W-:Y:S05]  /*4920*/  BSYNC.RECONVERGENT B0 ;  /* 0x0000000000007941 */ /* 0x000fea0003800200 */
.L_x_16772:
[C---:B------:R-:W-:Y:S01]  /*4930*/  FFMA.FTZ R6, R128.reuse, R198, R3 ;  /* 0x000000c680067223 */ /* 0x040fe20000010003 */
[----:B0-----:R-:W-:Y:S01]  /*4940*/  FFMA.FTZ R7, R128, -R153, R156 ;  /* 0x8000009980077223 */ /* 0x001fe2000001009c */
[----:B------:R-:W0:Y:S01]  /*4950*/  SHFL.DOWN PT, R3, R4, 0x1, 0x1f ;  /* 0x08201f0004037f89 */ /* 0x000e2200000e0000 */
[----:B------:R-:W-:Y:S01]  /*4960*/  ISETP.GT.AND P1, PT, R89, 0x1e, PT ;  /* 0x0000001e5900780c */ /* 0x000fe20003f24270 */
[----:B------:R-:W-:Y:S01]  /*4970*/  FMUL.FTZ R147, R147, R176 ;  /* 0x000000b093937220 */ /* 0x000fe20000410000 */
[----:B------:R-:W-:Y:S01]  /*4980*/  FMUL.FTZ R142, R142, R161 ;  /* 0x000000a18e8e7220 */ /* 0x000fe20000410000 */
[----:B---3--:R-:W3:Y:S01]  /*4990*/  SHFL.DOWN PT, R8, R5, 0x1, 0x1f ;  /* 0x08201f0005087f89 */ /* 0x008ee200000e0000 */
[----:B------:R-:W-:Y:S01]  /*49a0*/  ISETP.GT.AND P2, PT, R89, 0xf, PT ;  /* 0x0000000f5900780c */ /* 0x000fe20003f44270 */
[----:B------:R-:W-:Y:S01]  /*49b0*/  FFMA.FTZ R144, R144, R175, R147 ;  /* 0x000000af90907223 */ /* 0x000fe20000010093 */
[----:B------:R-:W-:Y:S01]  /*49c0*/  FFMA.FTZ R142, R141, R171, R142 ;  /* 0x000000ab8d8e7223 */ /* 0x000fe2000001008e */
[----:B------:R-:W5:Y:S01]  /*49d0*/  SHFL.DOWN PT, R9, R6, 0x1, 0x1f ;  /* 0x08201f0006097f89 */ /* 0x000f6200000e0000 */
[----:B------:R-:W-:Y:S01]  /*49e0*/  BSSY.RECONVERGENT B0, `(.L_x_16774) ;  /* 0x000006a000007945 */ /* 0x000fe20003800200 */
[----:B------:R-:W-:Y:S01]  /*49f0*/  FFMA.FTZ R100, R117, R144, R100 ;  /* 0x0000009075647223 */ /* 0x000fe20000010064 */
[----:B------:R-:W-:Y:S01]  /*4a00*/  FFMA.FTZ R98, R119, R142, R98 ;  /* 0x0000008e77627223 */ /* 0x000fe20000010062 */
        /* <DEDUP_REMOVED lines=8> */
[----:B------:R-:W-:Y:S01]  /*4a90*/  FMUL.FTZ R9, R33, R2 ;  /* 0x0000000221097220 */ /* 0x000fe20000410000 */
[----:B------:R-:W-:Y:S01]  /*4aa0*/  FFMA.FTZ R8, R149, R180, R8 ;  /* 0x000000b495087223 */ /* 0x000fe20000010008 */
[----:B-1----:R-:W-:Y:S01]  /*4ab0*/  @!P1 FADD.FTZ R7, R7, R156 ;  /* 0x0000009c07079221 */ /* 0x002fe20000010000 */
[----:B------:R-:W1:Y:S01]  /*4ac0*/  SHFL.DOWN PT, R159, R6, 0x2, 0x1f ;  /* 0x08401f00069f7f89 */ /* 0x000e6200000e0000 */
[----:B------:R-:W-:Y:S01]  /*4ad0*/  ISETP.GT.AND P1, PT, R89, 0x1d, PT ;  /* 0x0000001d5900780c */ /* 0x000fe20003f24270 */
[CC--:B------:R-:W-:Y:S01]  /*4ae0*/  FFMA.FTZ R156, R32.reuse, R182.reuse, -R3 ;  /* 0x000000b6209c7223 */ /* 0x0c0fe20000010803 */
[----:B------:R-:W-:Y:S01]  /*4af0*/  FMUL.FTZ R3, R33, R182 ;  /* 0x000000b621037220 */ /* 0x000fe20000410000 */
[----:B------:R-:W5:Y:S01]  /*4b00*/  SHFL.DOWN PT, R164, R7, 0x2, 0x1f ;  /* 0x08401f0007a47f89 */ /* 0x000f6200000e0000 */
[C---:B------:R-:W-:Y:S01]  /*4b10*/  FFMA.FTZ R149, R32.reuse, R178, -R9 ;  /* 0x000000b220957223 */ /* 0x040fe20000010809 */
[----:B------:R-:W-:Y:S01]  /*4b20*/  FMUL.FTZ R155, R155, R156 ;  /* 0x0000009c9b9b7220 */ /* 0x000fe20000410000 */
[----:B------:R-:W-:Y:S01]  /*4b30*/  FFMA.FTZ R3, R32, R180, R3 ;  /* 0x000000b420037223 */ /* 0x000fe20000010003 */
[----:B------:R-:W-:Y:S01]  /*4b40*/  FMUL.FTZ R9, R33, R178 ;  /* 0x000000b221097220 */ /* 0x000fe20000410000 */
[----:B------:R-:W-:Y:S01]  /*4b50*/  FMUL.FTZ R151, R158, R149 ;  /* 0x000000959e977220 */ /* 0x000fe20000410000 */
[----:B------:R-:W-:Y:S01]  /*4b60*/  FFMA.FTZ R103, R116, R8, R103 ;  /* 0x0000000874677223 */ /* 0x000fe20000010067 */
[----:B------:R-:W-:Y:S01]  /*4b70*/  FFMA.FTZ R154, R154, R3, R155 ;  /* 0x000000039a9a7223 */ /* 0x000fe2000001009b */
[----:B------:R-:W-:Y:S01]  /*4b80*/  FMUL.FTZ R3, R148, R178 ;  /* 0x000000b294037220 */ /* 0x000fe20000410000 */
[----:B------:R-:W-:-:S02]  /*4b90*/  FFMA.FTZ R149, R32, R2, R9 ;  /* 0x0000000220957223 */ /* 0x000fc40000010009 */
[----:B------:R-:W-:Y:S01]  /*4ba0*/  FFMA.FTZ R154, R95, R8, R154 ;  /* 0x000000085f9a7223 */ /* 0x000fe2000001009a */
[----:B0-----:R-:W-:Y:S01]  /*4bb0*/  @!P1 FADD.FTZ R4, R4, R153 ;  /* 0x0000009904049221 */ /* 0x001fe20000010000 */
[----:B------:R-:W-:Y:S01]  /*4bc0*/  FFMA.FTZ R9, R146, R2, R3 ;  /* 0x0000000292097223 */ /* 0x000fe20000010003 */
[----:B------:R-:W-:Y:S01]  /*4bd0*/  FFMA.FTZ R149, R160, R149, R151 ;  /* 0x00000095a0957223 */ /* 0x000fe20000010097 */
[----:B------:R-:W-:Y:S01]  /*4be0*/  FMUL.FTZ R3, R33, R175 ;  /* 0x000000af21037220 */ /* 0x000fe20000410000 */
[----:B---3--:R-:W-:Y:S01]  /*4bf0*/  @!P1 FADD.FTZ R5, R5, R162 ;  /* 0x000000a205059221 */ /* 0x008fe20000010000 */
[----:B------:R-:W0:Y:S01]  /*4c00*/  SHFL.DOWN PT, R147, R4, 0x4, 0x1f ;  /* 0x08801f0004937f89 */ /* 0x000e2200000e0000 */
[----:B------:R-:W-:Y:S01]  /*4c10*/  FFMA.FTZ R102, R115, R9, R102 ;  /* 0x0000000973667223 */ /* 0x000fe20000010066 */
[-C--:B------:R-:W-:Y:S01]  /*4c20*/  FFMA.FTZ R8, R32, R176.reuse, -R3 ;  /* 0x000000b020087223 */ /* 0x080fe20000010803 */
[----:B-1----:R-:W-:Y:S01]  /*4c30*/  @!P1 FADD.FTZ R6, R6, R159 ;  /* 0x0000009f06069221 */ /* 0x002fe20000010000 */
[----:B------:R-:W1:Y:S01]  /*4c40*/  SHFL.DOWN PT, R146, R5, 0x4, 0x1f ;  /* 0x08801f0005927f89 */ /* 0x000e6200000e0000 */
[----:B------:R-:W-:Y:S01]  /*4c50*/  FMUL.FTZ R3, R33, R176 ;  /* 0x000000b021037220 */ /* 0x000fe20000410000 */
[----:B------:R-:W-:Y:S01]  /*4c60*/  FMUL.FTZ R8, R35, R8 ;  /* 0x0000000823087220 */ /* 0x000fe20000410000 */
[----:B-----5:R-:W-:Y:S01]  /*4c70*/  @!P1 FADD.FTZ R7, R7, R164 ;  /* 0x000000a407079221 */ /* 0x020fe20000010000 */
[----:B------:R-:W3:Y:S01]  /*4c80*/  SHFL.DOWN PT, R151, R6, 0x4, 0x1f ;  /* 0x08801f0006977f89 */ /* 0x000ee200000e0000 */
[----:B------:R-:W-:Y:S01]  /*4c90*/  ISETP.GT.AND P1, PT, R89, 0x1b, PT ;  /* 0x0000001b5900780c */ /* 0x000fe20003f24270 */
[----:B------:R-:W-:Y:S01]  /*4ca0*/  FFMA.FTZ R2, R32, R175, R3 ;  /* 0x000000af20027223 */ /* 0x000fe20000010003 */
[----:B------:R-:W-:Y:S01]  /*4cb0*/  FMUL.FTZ R3, R33, R173 ;  /* 0x000000ad21037220 */ /* 0x000fe20000410000 */
[----:B------:R-:W5:Y:S01]  /*4cc0*/  SHFL.DOWN PT, R148, R7, 0x4, 0x1f ;  /* 0x08801f0007947f89 */ /* 0x000f6200000e0000 */
[----:B------:R-:W-:Y:S01]  /*4cd0*/  FFMA.FTZ R149, R94, R9, R149 ;  /* 0x000000095e957223 */ /* 0x000fe20000010095 */
[----:B------:R-:W-:Y:S01]  /*4ce0*/  FFMA.FTZ R2, R163, R2, R8 ;  /* 0x00000002a3027223 */ /* 0x000fe20000010008 */
[-C--:B------:R-:W-:Y:S01]  /*4cf0*/  FFMA.FTZ R9, R32, R174.reuse, -R3 ;  /* 0x000000ae20097223 */ /* 0x080fe20000010803 */
[-C--:B------:R-:W-:Y:S01]  /*4d00*/  FMUL.FTZ R3, R33, R174.reuse ;  /* 0x000000ae21037220 */ /* 0x080fe20000410000 */
[----:B------:R-:W-:Y:S01]  /*4d10*/  FMUL.FTZ R174, R145, R174 ;  /* 0x000000ae91ae7220 */ /* 0x000fe20000410000 */
[----:B------:R-:W-:Y:S01]  /*4d20*/  FFMA.FTZ R2, R93, R144, R2 ;  /* 0x000000905d027223 */ /* 0x000fe20000010002 */
[----:B------:R-:W-:Y:S01]  /*4d30*/  FMUL.FTZ R9, R200, R9 ;  /* 0x00000009c8097220 */ /* 0x000fe20000410000 */
[-C--:B------:R-:W-:Y:S01]  /*4d40*/  FFMA.FTZ R3, R32, R173.reuse, R3 ;  /* 0x000000ad20037223 */ /* 0x080fe20000010003 */
[----:B------:R-:W-:Y:S01]  /*4d50*/  FFMA.FTZ R143, R143, R173, R174 ;  /* 0x000000ad8f8f7223 */ /* 0x000fe200000100ae */
[----:B------:R-:W-:Y:S01]  /*4d60*/  FADD.FTZ R83, R2, R83 ;  /* 0x0000005302537221 */ /* 0x000fe20000010000 */
[----:B------:R-:W-:Y:S01]  /*4d70*/  FADD.FTZ R85, R154, R85 ;  /* 0x000000559a557221 */ /* 0x000fe20000010000 */
[----:B0-----:R-:W-:Y:S01]  /*4d80*/  @!P1 FADD.FTZ R4, R4, R147 ;  /* 0x0000009304049221 */ /* 0x001fe20000010000 */
[----:B------:R-:W-:Y:S01]  /*4d90*/  FFMA.FTZ R3, R184, R3, R9 ;  /* 0x00000003b8037223 */ /* 0x000fe20000010009 */
[----:B------:R-:W-:Y:S01]  /*4da0*/  FFMA.FTZ R101, R118, R143, R101 ;  /* 0x0000008f76657223 */ /* 0x000fe20000010065 */
[----:B------:R-:W-:Y:S01]  /*4db0*/  FMUL.FTZ R9, R33, R169 ;  /* 0x000000a921097220 */ /* 0x000fe20000410000 */
[----:B-1----:R-:W-:Y:S01]  /*4dc0*/  @!P1 FADD.FTZ R5, R5, R146 ;  /* 0x0000009205059221 */ /* 0x002fe20000010000 */
[----:B------:R-:W0:Y:S01]  /*4dd0*/  SHFL.DOWN PT, R35, R4, 0x8, 0x1f ;  /* 0x09001f0004237f89 */ /* 0x000e2200000e0000 */
[----:B------:R-:W-:Y:S01]  /*4de0*/  FFMA.FTZ R143, R92, R143, R3 ;  /* 0x0000008f5c8f7223 */ /* 0x000fe20000010003 */
[----:B------:R-:W-:Y:S01]  /*4df0*/  FMUL.FTZ R3, R33, R171 ;  /* 0x000000ab21037220 */ /* 0x000fe20000410000 */
[----:B---3--:R-:W-:Y:S01]  /*4e00*/  @!P1 FADD.FTZ R6, R6, R151 ;  /* 0x0000009706069221 */ /* 0x008fe20000010000 */
[----:B------:R-:W1:Y:S01]  /*4e10*/  SHFL.DOWN PT, R8, R5, 0x8, 0x1f ;  /* 0x09001f0005087f89 */ /* 0x000e6200000e0000 */
[C---:B------:R-:W-:Y:S01]  /*4e20*/  FFMA.FTZ R9, R32.reuse, R157, -R9 ;  /* 0x0000009d20097223 */ /* 0x040fe20000010809 */
[----:B------:R-:W-:Y:S01]  /*4e30*/  FFMA.FTZ R2, R32, R161, -R3 ;  /* 0x000000a120027223 */ /* 0x000fe20000010803 */
[----:B-----5:R-:W-:Y:S01]  /*4e40*/  @!P1 FADD.FTZ R7, R7, R148 ;  /* 0x0000009407079221 */ /* 0x020fe20000010000 */
[----:B------:R-:W3:Y:S01]  /*4e50*/  SHFL.DOWN PT, R145, R6, 0x8, 0x1f ;  /* 0x09001f0006917f89 */ /* 0x000ee200000e0000 */
[----:B------:R-:W-:Y:S01]  /*4e60*/  ISETP.GT.AND P1, PT, R89, 0x17, PT ;  /* 0x000000175900780c */ /* 0x000fe20003f24270 */
[-C--:B------:R-:W-:Y:S01]  /*4e70*/  FMUL.FTZ R3, R140, R157.reuse ;  /* 0x0000009d8c037220 */ /* 0x080fe20000410000 */
[C---:B------:R-:W-:Y:S01]  /*4e80*/  FMUL.FTZ R157, R33.reuse, R157 ;  /* 0x0000009d219d7220 */ /* 0x040fe20000410000 */
[----:B------:R-:W5:Y:S01]  /*4e90*/  SHFL.DOWN PT, R144, R7, 0x8, 0x1f ;  /* 0x09001f0007907f89 */ /* 0x000f6200000e0000 */
[----:B------:R-:W-:Y:S01]  /*4ea0*/  FMUL.FTZ R161, R33, R161 ;  /* 0x000000a121a17220 */ /* 0x000fe20000410000 */
[----:B------:R-:W-:Y:S01]  /*4eb0*/  FMUL.FTZ R11, R11, R2 ;  /* 0x000000020b0b7220 */ /* 0x000fe20000410000 */
[-C--:B------:R-:W-:Y:S01]  /*4ec0*/  FFMA.FTZ R157, R32, R169.reuse, R157 ;  /* 0x000000a9209d7223 */ /* 0x080fe2000001009d */
[----:B------:R-:W-:Y:S01]  /*4ed0*/  FFMA.FTZ R169, R138, R169, R3 ;  /* 0x000000a98aa97223 */ /* 0x000fe20000010003 */
[----:B------:R-:W-:Y:S01]  /*4ee0*/  FMUL.FTZ R3, R33, R167 ;  /* 0x000000a721037220 */ /* 0x000fe20000410000 */
[----:B------:R-:W-:Y:S01]  /*4ef0*/  FFMA.FTZ R161, R32, R171, R161 ;  /* 0x000000ab20a17223 */ /* 0x000fe200000100a1 */
[----:B------:R-:W-:Y:S01]  /*4f00*/  FMUL.FTZ R9, R34, R9 ;  /* 0x0000000922097220 */ /* 0x000fe20000410000 */
[----:B------:R-:W-:Y:S01]  /*4f10*/  FADD.FTZ R84, R149, R84 ;  /* 0x0000005495547221 */ /* 0x000fe20000010000 */
[----:B------:R-:W-:Y:S01]  /*4f20*/  FFMA.FTZ R2, R32, R168, -R3 ;  /* 0x000000a820027223 */ /* 0x000fe20000010803 */
[----:B------:R-:W-:Y:S01]  /*4f30*/  FFMA.FTZ R186, R186, R161, R11 ;  /* 0x000000a1baba7223 */ /* 0x000fe2000001000b */
[----:B------:R-:W-:Y:S01]  /*4f40*/  FFMA.FTZ R157, R10, R157, R9 ;  /* 0x0000009d0a9d7223 */ /* 0x000fe20000010009 */
[----:B0-----:R-:W-:Y:S01]  /*4f50*/  @!P1 FADD.FTZ R4, R4, R35 ;  /* 0x0000002304049221 */ /* 0x001fe20000010000 */
[----:B------:R-:W-:Y:S01]  /*4f60*/  FADD.FTZ R82, R143, R82 ;  /* 0x000000528f527221 */ /* 0x000fe20000010000 */
[----:B------:R-:W-:Y:S01]  /*4f70*/  FFMA.FTZ R186, R91, R142, R186 ;  /* 0x0000008e5bba7223 */ /* 0x000fe200000100ba */
[----:B-1----:R-:W-:Y:S01]  /*4f80*/  @!P1 FADD.FTZ R5, R5, R8 ;  /* 0x0000000805059221 */ /* 0x002fe20000010000 */
[----:B------:R-:W-:Y:S01]  /*4f90*/  FMUL.FTZ R8, R179, R2 ;  /* 0x00000002b3087220 */ /* 0x000fe20000410000 */
[----:B------:R0:W1:Y:S01]  /*4fa0*/  SHFL.DOWN PT, R3, R4, 0x10, 0x1f ;  /* 0x0a001f0004037f89 */ /* 0x00006200000e0000 */
[----:B------:R-:W-:Y:S01]  /*4fb0*/  FADD.FTZ R81, R186, R81 ;  /* 0x00000051ba517221 */ /* 0x000fe20000010000 */
[----:B---3--:R-:W-:-:S02]  /*4fc0*/  @!P1 FADD.FTZ R6, R6, R145 ;  /* 0x0000009106069221 */ /* 0x008fc40000010000 */
        /* <DEDUP_REMOVED lines=11> */
.L_x_16775:
[----:B------:R-:W-:Y:S05]  /*5080*/  BSYNC.RECONVERGENT B0 ;  /* 0x0000000000007941 */ /* 0x000fea0003800200 */
.L_x_16774:
[----:B-1----:R-:W-:Y:S01]  /*5090*/  FMUL.FTZ R3, R33, R165 ;  /* 0x000000a521037220 */ /* 0x002fe20000410000 */
[-C--:B------:R-:W-:Y:S01]  /*50a0*/  FMUL.FTZ R139, R139, R168.reuse ;  /* 0x000000a88b8b7220 */ /* 0x080fe20000410000 */
[C---:B------:R-:W-:Y:S01]  /*50b0*/  FMUL.FTZ R168, R33.reuse, R168 ;  /* 0x000000a821a87220 */ /* 0x040fe20000410000 */
[-C--:B---3--:R-:W-:Y:S01]  /*50c0*/  FMUL.FTZ R2, R33, R166.reuse ;  /* 0x000000a621027220 */ /* 0x088fe20000410000 */
[-C--:B0-----:R-:W-:Y:S01]  /*50d0*/  FFMA.FTZ R9, R32, R166.reuse, -R3 ;  /* 0x000000a620097223 */ /* 0x081fe20000010803 */
[----:B------:R-:W-:Y:S01]  /*50e0*/  ISETP.NE.AND P1, PT, R66, RZ, PT ;  /* 0x000000ff4200720c */ /* 0x000fe20003f25270 */
        /* <DEDUP_REMOVED lines=11> */
[-C--:B------:R-:W-:Y:S01]  /*51a0*/  FFMA.FTZ R150, R87, R166.reuse, R150 ;  /* 0x000000a657967223 */ /* 0x080fe20000010096 */
        /* <DEDUP_REMOVED lines=18> */
.L_x_16777:
[----:B------:R-:W-:Y:S05]  /*52d0*/  BSYNC.RECONVERGENT B0 ;  /* 0x0000000000007941 */ /* 0x000fea0003800200 */
.L_x_16776:
[----:B------:R-:W-:-:S04]  /*52e0*/  UIADD3 UR4, UPT, UPT, UR4, 0x1, URZ ;  /* 0x0000000104047890 */ /* 0x000fc8000fffe0ff */
[----:B------:R-:W-:-:S09]  /*52f0*/  UISETP.GE.AND UP0, UPT, UR4, UR8, UPT ;  /* 0x000000080400728c */ /* 0x000fd2000bf06270 */
[----:B------:R-:W-:Y:S05]  /*5300*/  BRA.U !UP0, `(.L_x_16778) ;  /* 0xffffffc108487547 */ /* 0x000fea000b83ffff */
.L_x_16728:
[----:B------:R-:W-:Y:S01]  /*5310*/  BAR.SYNC.DEFER_BLOCKING 0x0 ;  /* 0x0000000000007b1d */ /* 0x000fe20000010000 */
[----:B0-----:R-:W-:Y:S02]  /*5320*/  F2FP.F16.F32.PACK_AB R7, R103, R102 ;  /* 0x000000666707723e */ /* 0x001fe400000000ff */
[----:B------:R-:W-:Y:S02]  /*5330*/  F2FP.F16.F32.PACK_AB R6, R100, R101 ;  /* 0x000000656406723e */ /* 0x000fe400000000ff */
[----:B------:R-:W-:-:S03]  /*5340*/  F2FP.F16.F32.PACK_AB R5, R98, R99 ;  /* 0x000000636205723e */ /* 0x000fc600000000ff */
[----:B------:R-:W0:Y:S01]  /*5350*/  LDC.64 R20, c[0x0][0x4f8] ;  /* 0x00013e00ff147b82 */ /* 0x000e220000000a00 */
[----:B------:R-:W-:Y:S01]  /*5360*/  F2FP.F16.F32.PACK_AB R4, R96, R97 ;  /* 0x000000616004723e */ /* 0x000fe200000000ff */
[----:B------:R-:W1:Y:S01]  /*5370*/  LDCU.64 UR4, c[0x0][0x500] ;  /* 0x0000a000ff0477ac */ /* 0x000e620008000a00 */
[----:B------:R-:W-:Y:S02]  /*5380*/  SHF.L.U32 R24, R86, 0x8, RZ ;  /* 0x0000000856187819 */ /* 0x000fe400000006ff */
[----:B------:R-:W-:Y:S02]  /*5390*/  IADD3 R59, P1, PT, R59, -0x400, RZ ;  /* 0xfffffc003b3b7810 */ /* 0x000fe40007f3e0ff */
[----:B------:R-:W-:Y:S01]  /*53a0*/  SHF.R.S32.HI R25, RZ, 0x1f, R24 ;  /* 0x0000001fff197819 */ /* 0x000fe20000011418 */
[----:B------:R-:W3:Y:S01]  /*53b0*/  LDC.64 R22, c[0x0][0x550] ;  /* 0x00015400ff167b82 */ /* 0x000ee20000000a00 */
        /* <DEDUP_REMOVED lines=8> */
[----:B------:R-:W2:Y:S01]  /*5440*/  LDS.128 R8, [R76] ;  /* 0x000000004c087984 */ /* 0x000ea20000000c00 */
        /* <DEDUP_REMOVED lines=11> */
[----:B---3--:R-:W-:Y:S01]  /*5500*/  LEA R4, P0, R2, R22, 0x1 ;  /* 0x0000001602047211 */ /* 0x008fe200078008ff */
[----:B------:R-:W1:Y:S01]  /*5510*/  LDCU.64 UR4, c[0x0][0x520] ;  /* 0x0000a400ff0477ac */ /* 0x000e620008000a00 */
[----:B------:R-:W-:Y:S01]  /*5520*/  F2FP.F16.F32.PACK_AB R22, R83, R82 ;  /* 0x000000525316723e */ /* 0x000fe200000000ff */
[----:B-----5:R-:W-:Y:S01]  /*5530*/  IMAD.WIDE.U32 R24, R26, UR18, R24 ;  /* 0x000000121a187c25 */ /* 0x020fe2000f8e0018 */
[----:B------:R-:W-:-:S03]  /*5540*/  LEA.HI.X R5, R2, R23, R0, 0x1, P0 ;  /* 0x0000001702057211 */ /* 0x000fc600000f0c00 */
[----:B------:R-:W-:Y:S01]  /*5550*/  FADD.FTZ R81, R80, R81 ;  /* 0x0000005150517221 */ /* 0x000fe20000010000 */
[----:B------:R-:W-:Y:S01]  /*5560*/  F2FP.F16.F32.PACK_AB R23, R85, R84 ;  /* 0x000000545517723e */ /* 0x000fe200000000ff */
[----:B------:R-:W-:Y:S01]  /*5570*/  IMAD R25, R27, UR18, R25 ;  /* 0x000000121b197c24 */ /* 0x000fe2000f8e0219 */
[----:B------:R-:W-:Y:S01]  /*5580*/  IADD3.X R65, PT, PT, R65, -0x1, RZ, P4, !PT ;  /* 0xffffffff41417810 */ /* 0x000fe200027fe4ff */
[----:B------:R-:W-:-:S04]  /*5590*/  IMAD.WIDE.U32 R2, R54, 0x10, R4 ;  /* 0x0000001036027825 */ /* 0x000fc800078e0004 */
[----:B------:R-:W-:-:S04]  /*55a0*/  FADD.FTZ R82, R81, R82 ;  /* 0x0000005251527221 */ /* 0x000fc80000010000 */
[----:B------:R-:W-:-:S04]  /*55b0*/  FADD.FTZ R83, R82, R83 ;  /* 0x0000005352537221 */ /* 0x000fc80000010000 */
[----:B------:R-:W-:-:S04]  /*55c0*/  FADD.FTZ R68, R83, R84 ;  /* 0x0000005453447221 */ /* 0x000fc80000010000 */
[----:B------:R-:W-:Y:S01]  /*55d0*/  FADD.FTZ R68, R68, R85 ;  /* 0x0000005544447221 */ /* 0x000fe20000010000 */
[----:B--2---:R1:W-:Y:S01]  /*55e0*/  STG.E.128 desc[UR16][R2.64], R8 ;  /* 0x0000000802007986 */ /* 0x0043e2000c101d10 */
        /* <DEDUP_REMOVED lines=13> */
.L_x_16727:
        /* <DEDUP_REMOVED lines=34> */
.L_x_16781:
[----:B------:R-:W-:Y:S05]  /*58e0*/  BSYNC.RECONVERGENT B0 ;  /* 0x0000000000007941 */ /* 0x000fea0003800200 */
.L_x_16780:
        /* <DEDUP_REMOVED lines=26> */
.L_x_16783:
[----:B------:R-:W-:Y:S05]  /*5a90*/  BSYNC.RECONVERGENT B0 ;  /* 0x0000000000007941 */ /* 0x000fea0003800200 */
.L_x_16782:
[----:B------:R-:W-:Y:S05]  /*5aa0*/  @P2 EXIT ;  /* 0x000000000000294d */ /* 0x000fea0003800000 */
[----:B------:R-:W0:Y:S01]  /*5ab0*/  LDCU.64 UR8, c[0x0][0x4e8] ;  /* 0x00009d00ff0877ac */ /* 0x000e220008000a00 */
[----:B------:R-:W2:Y:S01]  /*5ac0*/  S2UR UR5, SR_CgaCtaId ;  /* 0x00000000000579c3 */ /* 0x000ea20000008800 */
[----:B------:R-:W-:Y:S01]  /*5ad0*/  BSSY.RECONVERGENT B0, `(.L_x_16784) ;  /* 0x0000024000007945 */ /* 0x000fe20003800200 */
[----:B------:R-:W-:Y:S01]  /*5ae0*/  UMOV UR4, 0x400 ;  /* 0x0000040000047882 */ /* 0x000fe20000000000 */
[----:B------:R-:W3:Y:S01]  /*5af0*/  LDCU UR6, c[0x0][0x360] ;  /* 0x00006c00ff0677ac */ /* 0x000ee20008000800 */
[----:B------:R-:W2:Y:S01]  /*5b00*/  LDCU.64 UR10, c[0x0][0x4b0] ;  /* 0x00009600ff0a77ac */ /* 0x000ea20008000a00 */
[----:B------:R-:W2:Y:S01]  /*5b10*/  LDCU.64 UR12, c[0x0][0x530] ;  /* 0x0000a600ff0c77ac */ /* 0x000ea20008000a00 */
[----:B------:R-:W2:Y:S01]  /*5b20*/  LDCU.64 UR14, c[0x0][0x4f0] ;  /* 0x00009e00ff0e77ac */ /* 0x000ea20008000a00 */
[C---:B01----:R-:W-:Y:S01]  /*5b30*/  IMAD.WIDE.U32 R6, R77.reuse, UR8, RZ ;  /* 0x000000084d067c25 */ /* 0x043fe2000f8e00ff */
[----:B------:R-:W0:Y:S03]  /*5b40*/  LDCU.64 UR18, c[0x0][0x540] ;  /* 0x0000a800ff1277ac */ /* 0x000e260008000a00 */
[----:B------:R-:W-:Y:S01]  /*5b50*/  IMAD R77, R77, UR9, R7 ;  /* 0x000000094d4d7c24 */ /* 0x000fe2000f8e0207 */
[----:B--23--:R-:W-:-:S12]  /*5b60*/  ULEA UR4, UR5, UR4, 0x18 ;  /* 0x0000000405047291 */ /* 0x00cfd8000f8ec0ff */
.L_x_16785:
        /* <DEDUP_REMOVED lines=27> */
.L_x_16784:
[----:B------:R-:W-:Y:S05]  /*5d20*/  EXIT ;  /* 0x000000000000794d */ /* 0x000fea0003800000 */
.L_x_16786:
        /* <DEDUP_REMOVED lines=13> */
.L_x_18783:


//--------------------- .text._Z25selective_scan_bwd_kernelI32Selective_Scan_bwd_kernel_traitsILi32ELi8ELb1ELb1ELb0ELb0ELb1EN3c104HalfENS1_7complexIfEEEEv12SSMParamsBwd --------------------------
	.section	.text._Z25selective_scan_bwd_kernelI32Selective_Scan_bwd_kernel_traitsILi32ELi8ELb1ELb1ELb0ELb0ELb1EN3c104HalfENS1_7complexIfEEEEv12SSMParamsBwd,"ax",@progbits
	.align	128
        .global         _Z25selective_scan_bwd_kernelI32Selective_Scan_bwd_kernel_traitsILi32ELi8ELb1ELb1ELb0ELb0ELb1EN3c104HalfENS1_7complexIfEEEEv12SSMParamsBwd
        .type           _Z25selective_scan_bwd_kernelI32Selective_Scan_bwd_kernel_traitsILi32ELi8ELb1ELb1ELb0ELb0ELb1EN3c104HalfENS1_7complexIfEEEEv12SSMParamsBwd,@function
        .size           _Z25selective_scan_bwd_kernelI32Selective_Scan_bwd_kernel_traitsILi32ELi8ELb1ELb1ELb0ELb0ELb1EN3c104HalfENS1_7complexIfEEEEv12SSMParamsBwd,(.L_x_18784 - _Z25selective_scan_bwd_kernelI32Selective_Scan_bwd_kernel_traitsILi32ELi8ELb1ELb1ELb0ELb0ELb1EN3c104HalfENS1_7complexIfEEEEv12SSMParamsBwd)
        .other          _Z25selective_scan_bwd_kernelI32Selective_Scan_bwd_kernel_traitsILi32ELi8ELb1ELb1ELb0ELb0ELb1EN3c104HalfENS1_7complexIfEEEEv12SSMParamsBwd,@"STO_CUDA_ENTRY STV_DEFAULT"
_Z25selective_scan_bwd_kernelI32Selective_Scan_bwd_kernel_traitsILi32ELi8ELb1ELb1ELb0ELb0ELb1EN3c104HalfENS1_7complexIfEEEEv12SSMParamsBwd:
.text._Z25selective_scan_bwd_kernelI32Selective_Scan_bwd_kernel_traitsILi32ELi8ELb1ELb1ELb0ELb0ELb1EN3c104HalfENS1_7complexIfEEEEv12SSMParamsBwd:
        /* <DEDUP_REMOVED lines=81> */
[----:B------:R-:W-:-:S02]  /*0510*/  IMAD R65, R81, UR15, R5 ;  /* 0x0000000f51417c24 */ /* 0x000fc4000f8e0205 */
[----:B-1----:R-:W-:Y:S01]  /*0520*/  IMAD.WIDE.U32 R6, R16, UR18, RZ ;  /* 0x0000001210067c25 */ /* 0x002fe2000f8e00ff */
[----:B------:R-:W1:Y:S03]  /*0530*/  @P0 LDC R5, c[0x0][0x38c] ;  /* 0x0000e300ff050b82 */ /* 0x000e660000000800 */
[----:B------:R-:W-:-:S04]  /*0540*/  IMAD.WIDE.U32 R8, R3, UR18, R8 ;  /* 0x0000001203087c25 */ /* 0x000fc8000f8e0008 */
[----:B------:R-:W-:Y:S02]  /*0550*/  IMAD R77, R0, UR18, RZ ;  /* 0x00000012004d7c24 */ /* 0x000fe4000f8e02ff */
[----:B------:R-:W-:Y:S01]  /*0560*/  IMAD R7, R17, UR18, R7 ;  /* 0x0000001211077c24 */ /* 0x000fe2000f8e0207 */
[C---:B------:R-:W-:Y:S01]  /*0570*/  LEA R79, P1, R8.reuse, R22, 0x3 ;  /* 0x00000016084f7211 */ /* 0x040fe200078218ff */
[-C--:B------:R-:W-:Y:S01]  /*0580*/  IMAD R0, R11, R18.reuse, RZ ;  /* 0x000000120b007224 */ /* 0x080fe200078e02ff */
[----:B------:R-:W-:Y:S01]  /*0590*/  IADD3 R77, PT, PT, R9, R77, RZ ;  /* 0x0000004d094d7210 */ /* 0x000fe20007ffe0ff */
[C---:B------:R-:W-:Y:S01]  /*05a0*/  IMAD.WIDE.U32 R10, R13.reuse, R18, R6 ;  /* 0x000000120d0a7225 */ /* 0x040fe200078e0006 */
[----:B------:R-:W2:Y:S02]  /*05b0*/  LDC.64 R16, c[0x0][0x4a8] ;  /* 0x00012a00ff107b82 */ /* 0x000ea40000000a00 */
[----:B------:R-:W-:Y:S01]  /*05c0*/  LEA.HI.X R77, R8, R23, R77, 0x3, P1 ;  /* 0x00000017084d7211 */ /* 0x000fe200008f1c4d */
[----:B------:R-:W-:-:S05]  /*05d0*/  IMAD R13, R13, R19, R0 ;  /* 0x000000130d0d7224 */ /* 0x000fca00078e0200 */
[----:B------:R-:W2:Y:S01]  /*05e0*/  @P0 LDC.64 R6, c[0x0][0x480] ;  /* 0x00012000ff060b82 */ /* 0x000ea20000000a00 */
[----:B0-----:R-:W-:Y:S01]  /*05f0*/  LEA R9, R25, 0xffffff00, 0x8 ;  /* 0xffffff0019097811 */ /* 0x001fe200078e40ff */
[----:B----4-:R-:W-:Y:S02]  /*0600*/  UIMAD.WIDE.U32 UR4, UR18, UR6, URZ ;  /* 0x00000006120472a5 */ /* 0x010fe4000f8e00ff */
[----:B---3--:R-:W-:-:S04]  /*0610*/  @P0 IMAD R0, R12, UR18, R81 ;  /* 0x000000120c000c24 */ /* 0x008fc8000f8e0251 */
[----:B------:R-:W0:Y:S01]  /*0620*/  LDC.64 R22, c[0x0][0x468] ;  /* 0x00011a00ff167b82 */ /* 0x000e220000000a00 */
        /* <DEDUP_REMOVED lines=9> */
[----:B------:R-:W-:Y:S01]  /*06c0*/  IMAD.WIDE.U32 R2, R81, R62, UR4 ;  /* 0x0000000451027e25 */ /* 0x000fe2000f8e003e */
[----:B------:R-:W-:-:S02]  /*06d0*/  SHF.R.S32.HI R0, RZ, 0x1f, R9 ;  /* 0x0000001fff007819 */ /* 0x000fc40000011409 */
[----:B------:R-:W-:Y:S01]  /*06e0*/  IADD3 R4, P3, PT, R9, R4, RZ ;  /* 0x0000000409047210 */ /* 0x000fe20007f7e0ff */
[----:B------:R-:W-:Y:S01]  /*06f0*/  IMAD R63, R81, R63, R3 ;  /* 0x0000003f513f7224 */ /* 0x000fe200078e0203 */
[C---:B------:R-:W-:Y:S02]  /*0700*/  IADD3.X R8, PT, PT, R0.reuse, R15, RZ, P2, !PT ;  /* 0x0000000f00087210 */ /* 0x040fe400017fe4ff */
[----:B------:R-:W-:Y:S02]  /*0710*/  LEA R68, P2, R67, R68, 0x1 ;  /* 0x0000004443447211 */ /* 0x000fe400078408ff */
[----:B------:R-:W-:Y:S02]  /*0720*/  CS2R R20, SRZ ;  /* 0x0000000000147805 */ /* 0x000fe4000001ff00 */
[----:B------:R-:W-:Y:S01]  /*0730*/  IADD3 R2, P4, PT, R9, R2, RZ ;  /* 0x0000000209027210 */ /* 0x000fe20007f9e0ff */
[----:B--2---:R-:W-:Y:S01]  /*0740*/  @P0 IMAD.WIDE R20, R5, 0x10, R6 ;  /* 0x0000001005140825 */ /* 0x004fe200078e0206 */
[----:B------:R-:W-:-:S02]  /*0750*/  IADD3.X R65, PT, PT, R0, R65, RZ, P3, !PT ;  /* 0x0000004100417210 */ /* 0x000fc40001ffe4ff */
[----:B------:R-:W-:Y:S01]  /*0760*/  LEA.HI.X R67, R67, R69, R8, 0x1, P2 ;  /* 0x0000004543437211 */ /* 0x000fe200010f0c08 */
[C---:B------:R-:W-:Y:S01]  /*0770*/  IMAD.WIDE.U32 R18, R81.reuse, R16, RZ ;  /* 0x0000001051127225 */ /* 0x040fe200078e00ff */
        /* <DEDUP_REMOVED lines=82> */
.L_x_16840:
[----:B------:R-:W-:Y:S01]  /*0ca0*/  BAR.SYNC.DEFER_BLOCKING 0x0 ;  /* 0x0000000000007b1d */ /* 0x000fe20000010000 */
[----:B0-----:R-:W-:Y:S02]  /*0cb0*/  MOV R2, R68 ;  /* 0x0000004400027202 */ /* 0x001fe40000000f00 */
[----:B------:R-:W-:-:S05]  /*0cc0*/  MOV R3, R67 ;  /* 0x0000004300037202 */ /* 0x000fca0000000f00 */
[----:B------:R-:W0:Y:S01]  /*0cd0*/  S2UR UR5, SR_CgaCtaId ;  /* 0x00000000000579c3 */ /* 0x000e220000008800 */
[----:B------:R-:W1:Y:S01]  /*0ce0*/  S2R R83, SR_LANEID ;  /* 0x0000000000537919 */ /* 0x000e620000000000 */
[----:B------:R-:W-:Y:S01]  /*0cf0*/  IMAD.WIDE.U32 R2, R57, 0x10, R2 ;  /* 0x0000001039027825 */ /* 0x000fe200078e0002 */
[----:B------:R-:W-:-:S05]  /*0d00*/  UMOV UR4, 0x400 ;  /* 0x0000040000047882 */ /* 0x000fca0000000000 */
[----:B------:R-:W2:Y:S01]  /*0d10*/  LDC.64 R22, c[0x0][0x410] ;  /* 0x00010400ff167b82 */ /* 0x000ea20000000a00 */
[----:B------:R-:W-:Y:S01]  /*0d20*/  IADD3 R38, PT, PT, R60, -0x1, RZ ;  /* 0xffffffff3c267810 */ /* 0x000fe20007ffe0ff */
        /* <DEDUP_REMOVED lines=9> */
[----:B------:R-:W1:Y:S03]  /*0dc0*/  LDCU.64 UR4, c[0x0][0x510] ;  /* 0x0000a200ff0477ac */ /* 0x000e660008000a00 */
[----:B--2---:R2:W-:Y:S01]  /*0dd0*/  STS.128 [R78], R24 ;  /* 0x000000184e007388 */ /* 0x0045e20000000c00 */
[----:B------:R-:W-:-:S03]  /*0de0*/  NOP ;  /* 0x0000000000007918 */ /* 0x000fc60000000000 */
[----:B------:R-:W-:Y:S01]  /*0df0*/  LDS.128 R8, [R78] ;  /* 0x000000004e087984 */ /* 0x000fe20000000c00 */
[----:B------:R-:W-:Y:S01]  /*0e00*/  BAR.SYNC.DEFER_BLOCKING 0x0 ;  /* 0x0000000000007b1d */ /* 0x000fe20000010000 */
[----:B------:R-:W-:Y:S02]  /*0e10*/  MOV R2, R64 ;  /* 0x0000004000027202 */ /* 0x000fe40000000f00 */
[----:B------:R-:W-:-:S05]  /*0e20*/  MOV R3, R63 ;  /* 0x0000003f00037202 */ /* 0x000fca0000000f00 */
[----:B--2---:R-:W2:Y:S01]  /*0e30*/  LDC.64 R24, c[0x0][0x418] ;  /* 0x00010600ff187b82 */ /* 0x004ea20000000a00 */
[----:B------:R-:W3:Y:S01]  /*0e40*/  LDG.E.128 R32, desc[UR16][R12.64] ;  /* 0x000000100c207981 */ /* 0x000ee2000c1e1d00 */
[----:B------:R-:W-:-:S03]  /*0e50*/  IMAD.WIDE.U32 R28, R57, 0x10, R2 ;  /* 0x00000010391c7825 */ /* 0x000fc600078e0002 */
[----:B---3--:R3:W-:Y:S01]  /*0e60*/  STS.128 [R78], R32 ;  /* 0x000000204e007388 */ /* 0x0087e20000000c00 */
[----:B------:R-:W-:-:S03]  /*0e70*/  NOP ;  /* 0x0000000000007918 */ /* 0x000fc60000000000 */
[----:B------:R-:W-:Y:S01]  /*0e80*/  LDS.128 R4, [R78] ;  /* 0x000000004e047984 */ /* 0x000fe20000000c00 */
[----:B------:R-:W-:Y:S01]  /*0e90*/  BAR.SYNC.DEFER_BLOCKING 0x0 ;  /* 0x0000000000007b1d */ /* 0x000fe20000010000 */
[----:B------:R-:W-:Y:S01]  /*0ea0*/  SHF.L.U32 R12, R38, 0x8, RZ ;  /* 0x00000008260c7819 */ /* 0x000fe200000006ff */
[----:B------:R-:W-:-:S06]  /*0eb0*/  HFMA2 R13, -RZ, RZ, 0, 0 ;  /* 0x00000000ff0d7431 */ /* 0x000fcc00000001ff */
[----:B---3--:R-:W3:Y:S08]  /*0ec0*/  LDC.64 R32, c[0x0][0x428] ;  /* 0x00010a00ff207b82 */ /* 0x008ef00000000a00 */
[----:B------:R-:W1:Y:S01]  /*0ed0*/  LDC.64 R34, c[0x0][0x478] ;  /* 0x00011e00ff227b82 */ /* 0x000e620000000a00 */
[----:B------:R-:W3:Y:S01]  /*0ee0*/  LDG.E.128 R28, desc[UR16][R28.64] ;  /* 0x000000101c1c7981 */ /* 0x000ee2000c1e1d00 */
[----:B------:R-:W-:-:S04]  /*0ef0*/  IMAD.WIDE.U32 R2, R22, UR18, R12 ;  /* 0x0000001216027c25 */ /* 0x000fc8000f8e000c */
[----:B------:R-:W-:Y:S02]  /*0f00*/  IMAD R3, R23, UR18, R3 ;  /* 0x0000001217037c24 */ /* 0x000fe4000f8e0203 */
[----:B------:R-:W0:Y:S01]  /*0f10*/  LDC.64 R22, c[0x0][0x420] ;  /* 0x00010800ff167b82 */ /* 0x000e220000000a00 */
[----:B--2---:R-:W-:-:S04]  /*0f20*/  IMAD.WIDE.U32 R2, R81, R24, R2 ;  /* 0x0000001851027225 */ /* 0x004fc800078e0002 */
[----:B------:R-:W-:Y:S01]  /*0f30*/  IMAD R0, R81, R25, R3 ;  /* 0x0000001951007224 */ /* 0x000fe200078e0203 */
[----:B----4-:R-:W-:-:S04]  /*0f40*/  LEA R84, P0, R2, R84, 0x1 ;  /* 0x0000005402547211 */ /* 0x010fc800078008ff */
[----:B------:R-:W-:-:S03]  /*0f50*/  LEA.HI.X R85, R2, R85, R0, 0x1, P0 ;  /* 0x0000005502557211 */ /* 0x000fc600000f0c00 */
[----:B------:R-:W-:Y:S01]  /*0f60*/  IMAD.WIDE.U32 R84, R57, 0x10, R84 ;  /* 0x0000001039547825 */ /* 0x000fe200078e0054 */
[----:B---3--:R-:W-:Y:S01]  /*0f70*/  STS.128 [R78], R28 ;  /* 0x0000001c4e007388 */ /* 0x008fe20000000c00 */
[----:B------:R-:W-:-:S03]  /*0f80*/  NOP ;  /* 0x0000000000007918 */ /* 0x000fc60000000000 */
[----:B------:R-:W2:Y:S01]  /*0f90*/  LDS.128 R24, [R78] ;  /* 0x000000004e187984 */ /* 0x000ea20000000c00 */
[----:B------:R-:W-:Y:S06]  /*0fa0*/  BAR.SYNC.DEFER_BLOCKING 0x0 ;  /* 0x0000000000007b1d */ /* 0x000fec0000010000 */
[----:B------:R-:W3:Y:S01]  /*0fb0*/  LDG.E.128 R84, desc[UR16][R84.64] ;  /* 0x0000001054547981 */ /* 0x000ee2000c1e1d00 */
[----:B0-----:R-:W-:-:S04]  /*0fc0*/  IMAD.WIDE.U32 R2, R22, UR18, R12 ;  /* 0x0000001216027c25 */ /* 0x001fc8000f8e000c */
[----:B------:R-:W-:Y:S02]  /*0fd0*/  IMAD R3, R23, UR18, R3 ;  /* 0x0000001217037c24 */ /* 0x000fe4000f8e0203 */
[----:B------:R-:W-:-:S04]  /*0fe0*/  IMAD.WIDE.U32 R2, R81, R32, R2 ;  /* 0x0000002051027225 */ /* 0x000fc800078e0002 */
[----:B------:R-:W-:Y:S01]  /*0ff0*/  IMAD R0, R81, R33, R3 ;  /* 0x0000002151007224 */ /* 0x000fe200078e0203 */
[----:B-1----:R-:W-:-:S04]  /*1000*/  LEA R32, P0, R2, R34, 0x1 ;  /* 0x0000002202207211 */ /* 0x002fc800078008ff */
[----:B------:R-:W-:-:S03]  /*1010*/  LEA.HI.X R33, R2, R35, R0, 0x1, P0 ;  /* 0x0000002302217211 */ /* 0x000fc600000f0c00 */
[----:B------:R-:W-:Y:S01]  /*1020*/  IMAD.WIDE.U32 R32, R57, 0x10, R32 ;  /* 0x0000001039207825 */ /* 0x000fe200078e0020 */
[----:B---3--:R0:W-:Y:S01]  /*1030*/  STS.128 [R78], R84 ;  /* 0x000000544e007388 */ /* 0x0081e20000000c00 */
[----:B------:R-:W-:-:S03]  /*1040*/  NOP ;  /* 0x0000000000007918 */ /* 0x000fc60000000000 */
[----:B------:R-:W1:Y:S01]  /*1050*/  LDS.128 R28, [R78] ;  /* 0x000000004e1c7984 */ /* 0x000e620000000c00 */
[----:B------:R-:W-:Y:S06]  /*1060*/  BAR.SYNC.DEFER_BLOCKING 0x0 ;  /* 0x0000000000007b1d */ /* 0x000fec0000010000 */
[----:B------:R-:W3:Y:S01]  /*1070*/  LDG.E.128 R32, desc[UR16][R32.64] ;  /* 0x0000001020207981 */ /* 0x000ee2000c1e1d00 */
[--C-:B--2---:R-:W-:Y:S01]  /*1080*/  HADD2.F32 R90, -RZ, R27.reuse.H0_H0 ;  /* 0x2000001bff5a7230 */ /* 0x104fe20000004100 */
[----:B------:R-:W-:Y:S01]  /*1090*/  UISETP.NE.U32.AND UP0, UPT, UR6, URZ, UPT ;  /* 0x000000ff0600728c */ /* 0x000fe2000bf05070 */
[----:B------:R-:W-:-:S02]  /*10a0*/  HADD2.F32 R91, -RZ, R27.H1_H1 ;  /* 0x3000001bff5b7230 */ /* 0x000fc40000004100 */
[----:B------:R-:W-:Y:S01]  /*10b0*/  HADD2.F32 R135, -RZ, R4.H1_H1 ;  /* 0x30000004ff877230 */ /* 0x000fe20000004100 */
[----:B------:R-:W-:Y:S01]  /*10c0*/  UISETP.NE.AND.EX UP0, UPT, UR7, URZ, UPT, UP0 ;  /* 0x000000ff0700728c */ /* 0x000fe2000bf05300 */
[----:B------:R-:W-:Y:S02]  /*10d0*/  HADD2.F32 R133, -RZ, R5.H1_H1 ;  /* 0x30000005ff857230 */ /* 0x000fe40000004100 */
[----:B0-----:R-:W-:Y:S02]  /*10e0*/  HADD2.F32 R86, -RZ, R9.H1_H1 ;  /* 0x30000009ff567230 */ /* 0x001fe40000004100 */
[----:B------:R-:W-:Y:S02]  /*10f0*/  HADD2.F32 R85, -RZ, R10.H0_H0 ;  /* 0x2000000aff557230 */ /* 0x000fe40000004100 */
[----:B-1----:R-:W-:Y:S02]  /*1100*/  HADD2.F32 R98, -RZ, R29.H0_H0 ;  /* 0x2000001dff627230 */ /* 0x002fe40000004100 */
[----:B------:R-:W-:-:S02]  /*1110*/  HADD2.F32 R92, -RZ, R28.H0_H0 ;  /* 0x2000001cff5c7230 */ /* 0x000fc40000004100 */
[----:B------:R-:W-:Y:S02]  /*1120*/  HADD2.F32 R95, -RZ, R28.H1_H1 ;  /* 0x3000001cff5f7230 */ /* 0x000fe40000004100 */
[----:B------:R-:W-:Y:S01]  /*1130*/  FMUL.FTZ R22, R98, -1.4426950216293334961 ;  /* 0xbfb8aa3b62167820 */ /* 0x000fe20000410000 */
[----:B------:R-:W-:Y:S02]  /*1140*/  HADD2.F32 R102, -RZ, R29.H1_H1 ;  /* 0x3000001dff667230 */ /* 0x000fe40000004100 */
[----:B------:R-:W-:Y:S01]  /*1150*/  FMUL.FTZ R0, R92, -1.4426950216293334961 ;  /* 0xbfb8aa3b5c007820 */ /* 0x000fe20000410000 */
[--C-:B------:R-:W-:Y:S02]  /*1160*/  HADD2.F32 R105, -RZ, R30.reuse.H0_H0 ;  /* 0x2000001eff697230 */ /* 0x100fe40000004100 */
[----:B------:R-:W-:Y:S01]  /*1170*/  FMUL.FTZ R2, R95, -1.4426950216293334961 ;  /* 0xbfb8aa3b5f027820 */ /* 0x000fe20000410000 */
[----:B------:R-:W-:Y:S02]  /*1180*/  HADD2.F32 R108, -RZ, R30.H1_H1 ;  /* 0x3000001eff6c7230 */ /* 0x000fe40000004100 */
[----:B------:R-:W-:Y:S01]  /*1190*/  FMUL.FTZ R23, R102, -1.4426950216293334961 ;  /* 0xbfb8aa3b66177820 */ /* 0x000fe20000410000 */
[--C-:B------:R-:W-:Y:S01]  /*11a0*/  HADD2.F32 R111, -RZ, R31.reuse.H0_H0 ;  /* 0x2000001fff6f7230 */ /* 0x100fe20000004100 */
[----:B------:R-:W0:Y:S01]  /*11b0*/  MUFU.EX2 R22, R22 ;  /* 0x0000001600167308 */ /* 0x000e220000000800 */
[----:B------:R-:W-:-:S02]  /*11c0*/  HADD2.F32 R114, -RZ, R31.H1_H1 ;  /* 0x3000001fff727230 */ /* 0x000fc40000004100 */
[----:B------:R-:W-:Y:S01]  /*11d0*/  FMUL.FTZ R37, R108, -1.4426950216293334961 ;  /* 0xbfb8aa3b6c257820 */ /* 0x000fe20000410000 */
[----:B------:R-:W-:Y:S01]  /*11e0*/  FMUL.FTZ R36, R105, -1.4426950216293334961 ;  /* 0xbfb8aa3b69247820 */ /* 0x000fe20000410000 */
[----:B------:R-:W1:Y:S01]  /*11f0*/  MUFU.EX2 R23, R23 ;  /* 0x0000001700177308 */ /* 0x000e620000000800 */
[----:B------:R-:W-:Y:S01]  /*1200*/  FMUL.FTZ R82, R111, -1.4426950216293334961 ;  /* 0xbfb8aa3b6f527820 */ /* 0x000fe20000410000 */
[----:B------:R-:W-:Y:S01]  /*1210*/  FMUL.FTZ R84, R114, -1.4426950216293334961 ;  /* 0xbfb8aa3b72547820 */ /* 0x000fe20000410000 */
[----:B------:R-:W-:Y:S01]  /*1220*/  HADD2.F32 R88, -RZ, R10.H1_H1 ;  /* 0x3000000aff587230 */ /* 0x000fe20000004100 */
[----:B------:R-:W2:Y:S01]  /*1230*/  MUFU.EX2 R3, R2 ;  /* 0x0000000200037308 */ /* 0x000ea20000000800 */
[--C-:B------:R-:W-:Y:S02]  /*1240*/  HADD2.F32 R87, -RZ, R11.reuse.H0_H0 ;  /* 0x2000000bff577230 */ /* 0x100fe40000004100 */
[----:B------:R-:W-:Y:S01]  /*1250*/  HADD2.F32 R89, -RZ, R11.H1_H1 ;  /* 0x3000000bff597230 */ /* 0x000fe20000004100 */
[----:B------:R-:W4:Y:S01]  /*1260*/  MUFU.EX2 R80, R37 ;  /* 0x0000002500507308 */ /* 0x000f220000000800 */
[----:B------:R-:W-:-:S02]  /*1270*/  HADD2.F32 R131, -RZ, R6.H1_H1 ;  /* 0x30000006ff837230 */ /* 0x000fc40000004100 */
[----:B0-----:R-:W-:Y:S01]  /*1280*/  FADD.FTZ R22, R22, 1 ;  /* 0x3f80000016167421 */ /* 0x001fe20000010000 */
[--C-:B------:R-:W-:Y:S01]  /*1290*/  HADD2.F32 R99, -RZ, R7.reuse.H0_H0 ;  /* 0x20000007ff637230 */ /* 0x100fe20000004100 */
[----:B------:R-:W0:Y:S01]  /*12a0*/  MUFU.EX2 R82, R82 ;  /* 0x0000005200527308 */ /* 0x000e220000000800 */
[----:B------:R-:W-:Y:S02]  /*12b0*/  HADD2.F32 R127, -RZ, R7.H1_H1 ;  /* 0x30000007ff7f7230 */ /* 0x000fe40000004100 */
[----:B-1----:R-:W-:Y:S01]  /*12c0*/  FADD.FTZ R23, R23, 1 ;  /* 0x3f80000017177421 */ /* 0x002fe20000010000 */
[----:B------:R-:W1:Y:S01]  /*12d0*/  MUFU.EX2 R84, R84 ;  /* 0x0000005400547308 */ /* 0x000e620000000800 */
[----:B--2---:R-:W-:-:S03]  /*12e0*/  FADD.FTZ R3, R3, 1 ;  /* 0x3f80000003037421 */ /* 0x004fc60000010000 */
[----:B------:R-:W2:Y:S01]  /*12f0*/  MUFU.EX2 R0, R0 ;  /* 0x0000000000007308 */ /* 0x000ea20000000800 */
[----:B----4-:R-:W-:-:S03]  /*1300*/  FADD.FTZ R80, R80, 1 ;  /* 0x3f80000050507421 */ /* 0x010fc60000010000 */
[----:B------:R-:W4:Y:S01]  /*1310*/  MUFU.EX2 R36, R36 ;  /* 0x0000002400247308 */ /* 0x000f220000000800 */
[----:B0-----:R-:W-:-:S03]  /*1320*/  FADD.FTZ R82, R82, 1 ;  /* 0x3f80000052527421 */ /* 0x001fc60000010000 */
[----:B------:R-:W0:Y:S01]  /*1330*/  MUFU.RCP R101, R22 ;  /* 0x0000001600657308 */ /* 0x000e220000001000 */
[----:B-1----:R-:W-:Y:S01]  /*1340*/  FADD.FTZ R84, R84, 1 ;  /* 0x3f80000054547421 */ /* 0x002fe20000010000 */
[----:B--2---:R-:W-:Y:S01]  /*1350*/  FADD.FTZ R2, R0, 1 ;  /* 0x3f80000000027421 */ /* 0x004fe20000010000 */
[----:B------:R-:W-:-:S05]  /*1360*/  HADD2.F32 R0, -RZ, R24.H0_H0 ;  /* 0x20000018ff007230 */ /* 0x000fca0000004100 */
[----:B------:R0:W1:Y:S01]  /*1370*/  MUFU.RCP R103, R23 ;  /* 0x0000001700677308 */ /* 0x0000620000001000 */
[----:B----4-:R-:W-:Y:S01]  /*1380*/  FADD.FTZ R37, R36, 1 ;  /* 0x3f80000024257421 */ /* 0x010fe20000010000 */
[----:B------:R-:W-:-:S06]  /*1390*/  HADD2.F32 R36, -RZ, R26.H1_H1 ;  /* 0x3000001aff247230 */ /* 0x000fcc0000004100 */
[----:B------:R-:W2:Y:S01]  /*13a0*/  MUFU.RCP R96, R3 ;  /* 0x0000000300607308 */ /* 0x000ea20000001000 */
[----:B0-----:R-:W-:-:S07]  /*13b0*/  FADD.FTZ R23, -R101, 1 ;  /* 0x3f80000065177421 */ /* 0x001fce0000010100 */
[----:B------:R-:W-:Y:S01]  /*13c0*/  MUFU.RCP R109, R80 ;  /* 0x00000050006d7308 */ /* 0x000fe20000001000 */
[----:B-1----:R-:W-:-:S04]  /*13d0*/  FADD.FTZ R27, -R103, 1 ;  /* 0x3f800000671b7421 */ /* 0x002fc80000010100 */
[----:B------:R-:W-:-:S03]  /*13e0*/  FFMA.FTZ R27, R102, R27, 1 ;  /* 0x3f800000661b7423 */ /* 0x000fc6000001001b */
[----:B------:R0:W-:Y:S08]  /*13f0*/  MUFU.RCP R112, R82 ;  /* 0x0000005200707308 */ /* 0x0001f00000001000 */
[----:B------:R1:W-:Y:S01]  /*1400*/  MUFU.RCP R115, R84 ;  /* 0x0000005400737308 */ /* 0x0003e20000001000 */
[----:B0-----:R-:W-:-:S07]  /*1410*/  HADD2.F32 R82, -RZ, R9.H0_H0 ;  /* 0x20000009ff527230 */ /* 0x001fce0000004100 */
[----:B------:R2:W0:Y:S01]  /*1420*/  MUFU.RCP R93, R2 ;  /* 0x00000002005d7308 */ /* 0x0004220000001000 */
[----:B-1----:R-:W-:-:S07]  /*1430*/  HADD2.F32 R84, -RZ, R8.H1_H1 ;  /* 0x30000008ff547230 */ /* 0x002fce0000004100 */
[----:B------:R-:W1:Y:S01]  /*1440*/  MUFU.RCP R106, R37 ;  /* 0x00000025006a7308 */ /* 0x000e620000001000 */
[----:B--2---:R-:W-:-:S04]  /*1450*/  FADD.FTZ R2, -R96, 1 ;  /* 0x3f80000060027421 */ /* 0x004fc80000010100 */
[C---:B------:R-:W-:Y:S01]  /*1460*/  FFMA.FTZ R22, R95.reuse, R2, 1 ;  /* 0x3f8000005f167423 */ /* 0x040fe20000010002 */
[----:B------:R-:W-:Y:S01]  /*1470*/  FMUL.FTZ R95, R95, R96 ;  /* 0x000000605f5f7220 */ /* 0x000fe20000410000 */
[----:B0-----:R-:W-:-:S04]  /*1480*/  FADD.FTZ R3, -R93, 1 ;  /* 0x3f8000005d037421 */ /* 0x001fc80000010100 */
[----:B------:R-:W-:Y:S01]  /*1490*/  FFMA.FTZ R3, R92, R3, 1 ;  /* 0x3f8000005c037423 */ /* 0x000fe20000010003 */
[----:B---3--:R0:W-:Y:S01]  /*14a0*/  STS.128 [R78], R32 ;  /* 0x000000204e007388 */ /* 0x0081e20000000c00 */
[----:B------:R-:W-:-:S03]  /*14b0*/  NOP ;  /* 0x0000000000007918 */ /* 0x000fc60000000000 */
[----:B------:R-:W2:Y:S01]  /*14c0*/  LDS.128 R28, [R78] ;  /* 0x000000004e1c7984 */ /* 0x000ea20000000c00 */
[--C-:B0-----:R-:W-:Y:S02]  /*14d0*/  HADD2.F32 R33, -RZ, R25.reuse.H0_H0 ;  /* 0x20000019ff217230 */ /* 0x101fe40000004100 */
[----:B------:R-:W-:Y:S02]  /*14e0*/  HADD2.F32 R34, -RZ, R25.H1_H1 ;  /* 0x30000019ff227230 */ /* 0x000fe40000004100 */
[C---:B------:R-:W-:Y:S01]  /*14f0*/  FFMA.FTZ R25, R98.reuse, R23, 1 ;  /* 0x3f80000062197423 */ /* 0x040fe20000010017 */
[----:B------:R-:W-:Y:S02]  /*1500*/  HADD2.F32 R32, -RZ, R24.H1_H1 ;  /* 0x30000018ff207230 */ /* 0x000fe40000004100 */
[----:B------:R-:W-:Y:S01]  /*1510*/  FMUL.FTZ R98, R98, R101 ;  /* 0x0000006562627220 */ /* 0x000fe20000410000 */
[----:B------:R-:W-:Y:S02]  /*1520*/  HADD2.F32 R35, -RZ, R26.H0_H0 ;  /* 0x2000001aff237230 */ /* 0x000fe40000004100 */
[----:B------:R-:W-:Y:S01]  /*1530*/  FMUL.FTZ R123, R32, R95 ;  /* 0x0000005f207b7220 */ /* 0x000fe20000410000 */
[----:B--2---:R-:W-:-:S02]  /*1540*/  HADD2.F32 R100, -RZ, R29.H0_H0 ;  /* 0x2000001dff647230 */ /* 0x004fc40000004100 */
[----:B------:R-:W-:Y:S02]  /*1550*/  HADD2.F32 R104, -RZ, R29.H1_H1 ;  /* 0x3000001dff687230 */ /* 0x000fe40000004100 */
[--C-:B------:R-:W-:Y:S02]  /*1560*/  HADD2.F32 R97, -RZ, R28.reuse.H1_H1 ;  /* 0x3000001cff617230 */ /* 0x100fe40000004100 */
[----:B------:R-:W-:Y:S01]  /*1570*/  FMUL.FTZ R24, R33, R100 ;  /* 0x0000006421187220 */ /* 0x000fe20000410000 */
[----:B------:R-:W-:Y:S02]  /*1580*/  HADD2.F32 R94, -RZ, R28.H0_H0 ;  /* 0x2000001cff5e7230 */ /* 0x000fe40000004100 */
[----:B------:R-:W-:Y:S01]  /*1590*/  FMUL.FTZ R26, R34, R104 ;  /* 0x00000068221a7220 */ /* 0x000fe20000410000 */
[----:B------:R-:W-:Y:S02]  /*15a0*/  HADD2.F32 R107, -RZ, R30.H0_H0 ;  /* 0x2000001eff6b7230 */ /* 0x000fe40000004100 */
[----:B------:R-:W-:Y:S01]  /*15b0*/  FMUL.FTZ R24, R101, R24 ;  /* 0x0000001865187220 */ /* 0x000fe20000410000 */
[----:B------:R-:W-:Y:S01]  /*15c0*/  FMUL.FTZ R23, R32, R97 ;  /* 0x0000006120177220 */ /* 0x000fe20000410000 */
[----:B------:R-:W-:Y:S01]  /*15d0*/  FMUL.FTZ R26, R103, R26 ;  /* 0x0000001a671a7220 */ /* 0x000fe20000410000 */
[----:B------:R-:W-:-:S02]  /*15e0*/  HADD2.F32 R113, -RZ, R31.H0_H0 ;  /* 0x2000001fff717230 */ /* 0x000fc40000004100 */
[----:B------:R-:W-:Y:S01]  /*15f0*/  FMUL.FTZ R24, R24, R25 ;  /* 0x0000001918187220 */ /* 0x000fe20000410000 */
[----:B------:R-:W-:Y:S02]  /*1600*/  HADD2.F32 R116, -RZ, R31.H1_H1 ;  /* 0x3000001fff747230 */ /* 0x000fe40000004100 */
[----:B------:R-:W-:Y:S01]  /*1610*/  FMUL.FTZ R23, R96, R23 ;  /* 0x0000001760177220 */ /* 0x000fe20000410000 */
[----:B------:R-:W-:Y:S01]  /*1620*/  FMUL.FTZ R27, R26, R27 ;  /* 0x0000001b1a1b7220 */ /* 0x000fe20000410000 */
[----:B------:R-:W-:Y:S01]  /*1630*/  FADD.FTZ R25, -R109, 1 ;  /* 0x3f8000006d197421 */ /* 0x000fe20000010100 */
[----:B------:R-:W-:Y:S02]  /*1640*/  HADD2.F32 R110, -RZ, R30.H1_H1 ;  /* 0x3000001eff6e7230 */ /* 0x000fe40000004100 */
[----:B------:R-:W-:Y:S01]  /*1650*/  FADD.FTZ R26, -R112, 1 ;  /* 0x3f800000701a7421 */ /* 0x000fe20000010100 */
[----:B------:R-:W-:Y:S01]  /*1660*/  FADD.FTZ R31, -R115, 1 ;  /* 0x3f800000731f7421 */ /* 0x000fe20000010100 */
[----:B------:R-:W-:Y:S01]  /*1670*/  FMUL.FTZ R23, R23, R22 ;  /* 0x0000001617177220 */ /* 0x000fe20000410000 */
[----:B------:R-:W-:Y:S01]  /*1680*/  FFMA.FTZ R29, R108, R25, 1 ;  /* 0x3f8000006c1d7423 */ /* 0x000fe20000010019 */
[----:B------:R-:W-:Y:S01]  /*1690*/  FMUL.FTZ R2, R0, R94 ;  /* 0x0000005e00027220 */ /* 0x000fe20000410000 */
[----:B-1----:R-:W-:Y:S01]  /*16a0*/  FADD.FTZ R22, -R106, 1 ;  /* 0x3f8000006a167421 */ /* 0x002fe20000010100 */
[----:B------:R-:W-:Y:S01]  /*16b0*/  FFMA.FTZ R30, R111, R26, 1 ;  /* 0x3f8000006f1e7423 */ /* 0x000fe2000001001a */
        /* <DEDUP_REMOVED lines=26> */
[----:B------:R-:W-:Y:S01]  /*1860*/  FMUL.FTZ R111, R111, R112 ;  /* 0x000000706f6f7220 */ /* 0x000fe20000410000 */
[----:B------:R-:W-:Y:S01]  /*1870*/  FMUL.FTZ R114, R114, R115 ;  /* 0x0000007372727220 */ /* 0x000fe20000410000 */
[----:B------:R-:W-:Y:S02]  /*1880*/  HADD2.F32 R80, -RZ, R8.H0_H0 ;  /* 0x20000008ff507230 */ /* 0x000fe40000004100 */
[----:B------:R-:W-:Y:S01]  /*1890*/  FMUL.FTZ R0, R0, R93 ;  /* 0x0000005d00007220 */ /* 0x000fe20000410000 */
[----:B------:R-:W-:Y:S02]  /*18a0*/  HADD2.F32 R37, -RZ, R6.H0_H0 ;  /* 0x20000006ff257230 */ /* 0x000fe40000004100 */
        /* <DEDUP_REMOVED lines=8> */
[C---:B------:R-:W-:Y:S01]  /*1930*/  IMAD.WIDE.U32 R2, R81.reuse, UR4, R22 ;  /* 0x0000000451027c25 */ /* 0x040fe2000f8e0016 */
[----:B------:R-:W2:Y:S03]  /*1940*/  LDCU UR4, c[0x0][0x38c] ;  /* 0x00007180ff0477ac */ /* 0x000ea60008000800 */
[----:B------:R-:W-:Y:S02]  /*1950*/  IMAD R3, R81, UR5, R3 ;  /* 0x0000000551037c24 */ /* 0x000fe4000f8e0203 */
[----:B0-----:R-:W-:Y:S01]  /*1960*/  HADD2.F32 R29, -RZ, R4.H0_H0 ;  /* 0x20000004ff1d7230 */ /* 0x001fe20000004100 */
[----:B------:R-:W-:Y:S01]  /*1970*/  LEA R4, P0, R2, R118, 0x1 ;  /* 0x0000007602047211 */ /* 0x000fe200078008ff */
[----:B------:R-:W-:Y:S02]  /*1980*/  HADD2.F32 R31, -RZ, R5.H0_H0 ;  /* 0x20000005ff1f7230 */ /* 0x000fe40000004100 */
[----:B------:R-:W-:Y:S01]  /*1990*/  FMUL.FTZ R118, R90, R111 ;  /* 0x0000006f5a767220 */ /* 0x000fe20000410000 */
[----:B------:R-:W-:Y:S01]  /*19a0*/  FMUL.FTZ R28, R91, R114 ;  /* 0x000000725b1c7220 */ /* 0x000fe20000410000 */
[----:B------:R-:W-:Y:S01]  /*19b0*/  LEA.HI.X R5, R2, R119, R3, 0x1, P0 ;  /* 0x0000007702057211 */ /* 0x000fe200000f0c03 */
[----:B------:R-:W-:-:S02]  /*19c0*/  FMUL.FTZ R119, R36, R109 ;  /* 0x0000006d24777220 */ /* 0x000fc40000410000 */
        /* <DEDUP_REMOVED lines=17> */
[----:B0-----:R-:W0:Y:S04]  /*1ae0*/  LDC.64 R24, c[0x0][0x438] ;  /* 0x00010e00ff187b82 */ /* 0x001e280000000a00 */
[----:B------:R-:W-:Y:S01]  /*1af0*/  STS.128 [R78], R8 ;  /* 0x000000084e007388 */ /* 0x000fe20000000c00 */
[----:B------:R-:W-:-:S03]  /*1b00*/  NOP ;  /* 0x0000000000007918 */ /* 0x000fc60000000000 */
[----:B------:R-:W2:Y:S01]  /*1b10*/  LDS.128 R4, [R78] ;  /* 0x000000004e047984 */ /* 0x000ea20000000c00 */
[----:B-1----:R-:W-:-:S04]  /*1b20*/  IMAD.WIDE.U32 R2, R22, UR18, R12 ;  /* 0x0000001216027c25 */ /* 0x002fc8000f8e000c */
[----:B------:R-:W-:Y:S02]  /*1b30*/  IMAD R3, R23, UR18, R3 ;  /* 0x0000001217037c24 */ /* 0x000fe4000f8e0203 */
[----:B0-----:R-:W-:-:S04]  /*1b40*/  IMAD.WIDE.U32 R2, R81, R24, R2 ;  /* 0x0000001851027225 */ /* 0x001fc800078e0002 */
[----:B------:R-:W-:Y:S01]  /*1b50*/  IMAD R3, R81, R25, R3 ;  /* 0x0000001951037224 */ /* 0x000fe200078e0203 */
[----:B------:R-:W-:-:S04]  /*1b60*/  LEA R22, P0, R2, UR6, 0x1 ;  /* 0x0000000602167c11 */ /* 0x000fc8000f8008ff */
[----:B------:R-:W-:-:S03]  /*1b70*/  LEA.HI.X R23, R2, UR7, R3, 0x1, P0 ;  /* 0x0000000702177c11 */ /* 0x000fc600080f0c03 */
[----:B------:R-:W-:-:S05]  /*1b80*/  IMAD.WIDE.U32 R2, R57, 0x10, R22 ;  /* 0x0000001039027825 */ /* 0x000fca00078e0016 */
[----:B--2---:R1:W-:Y:S02]  /*1b90*/  STG.E.128 desc[UR16][R2.64], R4 ;  /* 0x0000000402007986 */ /* 0x0043e4000c101d10 */
.L_x_16788:
[C---:B01----:R-:W-:Y:S01]  /*1ba0*/  FFMA.FTZ R2, R0.reuse, R80, R73 ;  /* 0x0000005000027223 */ /* 0x043fe20000010049 */
[----:B------:R-:W-:Y:S01]  /*1bb0*/  BAR.SYNC.DEFER_BLOCKING 0x0 ;  /* 0x0000000000007b1d */ /* 0x000fe20000010000 */
[----:B------:R-:W-:Y:S01]  /*1bc0*/  UISETP.GE.AND UP0, UPT, UR4, 0x1, UPT ;  /* 0x000000010400788c */ /* 0x000fe2000bf06270 */
[----:B-----5:R-:W-:Y:S01]  /*1bd0*/  FADD.FTZ R126, R99, R74 ;  /* 0x0000004a637e7221 */ /* 0x020fe20000010000 */
[----:B------:R-:W-:Y:S01]  /*1be0*/  FFMA.FTZ R2, R123, R84, R2 ;  /* 0x000000547b027223 */ /* 0x000fe20000010002 */
[----:B------:R-:W-:Y:S02]  /*1bf0*/  CS2R R90, SRZ ;  /* 0x00000000005a7805 */ /* 0x000fe4000001ff00 */
[----:B------:R-:W-:Y:S02]  /*1c00*/  CS2R R92, SRZ ;  /* 0x00000000005c7805 */ /* 0x000fe4000001ff00 */
[----:B------:R-:W-:Y:S01]  /*1c10*/  CS2R R94, SRZ ;  /* 0x00000000005e7805 */ /* 0x000fe2000001ff00 */
[----:B------:R-:W-:Y:S01]  /*1c20*/  FFMA.FTZ R2, R33, R82, R2 ;  /* 0x0000005221027223 */ /* 0x000fe20000010002 */
[----:B------:R-:W-:Y:S01]  /*1c30*/  CS2R R96, SRZ ;  /* 0x0000000000607805 */ /* 0x000fe2000001ff00 */
        /* <DEDUP_REMOVED lines=17> */
[-C--:B------:R-:W-:Y:S01]  /*1d50*/  FMUL.FTZ R125, R118, R76.reuse ;  /* 0x0000004c767d7220 */ /* 0x080fe20000410000 */
[C---:B------:R-:W-:Y:S01]  /*1d60*/  FMUL.FTZ R124, R28.reuse, R76 ;  /* 0x0000004c1c7c7220 */ /* 0x040fe20000410000 */
[----:B------:R-:W-:Y:S01]  /*1d70*/  FFMA.FTZ R73, R28, R89, R3 ;  /* 0x000000591c497223 */ /* 0x000fe20000010003 */
[----:B------:R-:W-:Y:S06]  /*1d80*/  BRA.U !UP0, `(.L_x_16789) ;  /* 0x0000004108507547 */ /* 0x000fec000b800000 */
        /* <DEDUP_REMOVED lines=18> */
[----:B------:R-:W-:Y:S01]  /*1eb0*/  LEA R113, R83, R78, 0x4 ;  /* 0x0000004e53717211 */ /* 0x000fe200078e20ff */
[----:B------:R-:W-:Y:S01]  /*1ec0*/  FMUL.FTZ R112, R135, R84 ;  /* 0x0000005487707220 */ /* 0x000fe20000410000 */
[----:B------:R-:W-:Y:S01]  /*1ed0*/  FMUL.FTZ R111, R132, R82 ;  /* 0x00000052846f7220 */ /* 0x000fe20000410000 */
[----:B------:R-:W-:Y:S01]  /*1ee0*/  FMUL.FTZ R110, R133, R86 ;  /* 0x00000056856e7220 */ /* 0x000fe20000410000 */
[----:B------:R-:W-:Y:S01]  /*1ef0*/  FMUL.FTZ R109, R130, R85 ;  /* 0x00000055826d7220 */ /* 0x000fe20000410000 */
[----:B------:R-:W-:Y:S01]  /*1f00*/  FMUL.FTZ R108, R131, R88 ;  /* 0x00000058836c7220 */ /* 0x000fe20000410000 */
[----:B------:R-:W-:Y:S01]  /*1f10*/  ISETP.EQ.AND P0, PT, R70, RZ, P0 ;  /* 0x000000ff4600720c */ /* 0x000fe20000702270 */
[----:B------:R-:W3:Y:S01]  /*1f20*/  LDC.64 R24, c[0x0][0x3a8] ;  /* 0x0000ea00ff187b82 */ /* 0x000ee20000000a00 */
[----:B------:R-:W-:Y:S01]  /*1f30*/  FMUL.FTZ R107, R126, R87 ;  /* 0x000000577e6b7220 */ /* 0x000fe20000410000 */
[----:B------:R-:W-:Y:S01]  /*1f40*/  FMUL.FTZ R106, R127, R89 ;  /* 0x000000597f6a7220 */ /* 0x000fe20000410000 */
[----:B------:R-:W-:Y:S01]  /*1f50*/  MOV R90, RZ ;  /* 0x000000ff005a7202 */ /* 0x000fe20000000f00 */
[----:B------:R-:W4:Y:S01]  /*1f60*/  LDCU UR7, c[0x0][0x394] ;  /* 0x00007280ff0777ac */ /* 0x000f220008000800 */
[----:B------:R-:W-:-:S02]  /*1f70*/  LOP3.LUT R105, R105, 0x100, RZ, 0xc0, !PT ;  /* 0x0000010069697812 */ /* 0x000fc400078ec0ff */
[C---:B------:R-:W-:Y:S01]  /*1f80*/  IADD3 R104, PT, PT, R3.reuse, R70, RZ ;  /* 0x0000004603687210 */ /* 0x040fe20007ffe0ff */
[----:B------:R-:W0:Y:S01]  /*1f90*/  LDC.64 R26, c[0x0][0x450] ;  /* 0x00011400ff1a7b82 */ /* 0x000e220000000a00 */
[----:B------:R-:W-:Y:S01]  /*1fa0*/  LEA.HI.X.SX32 R33, R3, RZ, 0x1, P1 ;  /* 0x000000ff03217211 */ /* 0x000fe200008f0eff */
[----:B------:R-:W0:Y:S01]  /*1fb0*/  LDCU UR8, c[0x0][0x38c] ;  /* 0x00007180ff0877ac */ /* 0x000e220008000800 */
[----:B------:R-:W-:-:S05]  /*1fc0*/  UMOV UR4, URZ ;  /* 0x000000ff00047c82 */ /* 0x000fca0008000000 */
[----:B------:R-:W0:Y:S08]  /*1fd0*/  LDC.64 R28, c[0x0][0x3e0] ;  /* 0x0000f800ff1c7b82 */ /* 0x000e300000000a00 */
[----:B----4-:R-:W0:Y:S02]  /*1fe0*/  LDC.64 R30, c[0x0][0x4d0] ;  /* 0x00013400ff1e7b82 */ /* 0x010e240000000a00 */
.L_x_16839:
[----:B-1----:R-:W-:-:S04]  /*1ff0*/  IMAD.WIDE.U32 R2, R128, UR4, RZ ;  /* 0x0000000480027c25 */ /* 0x002fc8000f8e00ff */
[----:B------:R-:W-:Y:S01]  /*2000*/  IMAD R3, R129, UR4, R3 ;  /* 0x0000000481037c24 */ /* 0x000fe2000f8e0203 */
[----:B0-----:R-:W-:-:S04]  /*2010*/  LEA R4, P1, R2, R62, 0x1 ;  /* 0x0000003e02047211 */ /* 0x001fc800078208ff */
[----:B------:R-:W-:-:S03]  /*2020*/  LEA.HI.X R5, R2, R61, R3, 0x1, P1 ;  /* 0x0000003d02057211 */ /* 0x000fc600008f0c03 */
[----:B------:R-:W-:-:S05]  /*2030*/  IMAD.WIDE.U32 R2, R39, 0x10, R4 ;  /* 0x0000001027027825 */ /* 0x000fca00078e0004 */
[----:B----4-:R-:W4:Y:S04]  /*2040*/  LDG.E.128 R4, desc[UR16][R2.64] ;  /* 0x0000001002047981 */ /* 0x010f28000c1e1d00 */
        /* <DEDUP_REMOVED lines=12> */
[----:B------:R-:W-:-:S04]  /*2110*/  LEA R138, P1, R36, R26, 0x3 ;  /* 0x0000001a248a7211 */ /* 0x000fc800078218ff */
[----:B------:R-:W-:Y:S01]  /*2120*/  LEA.HI.X R139, R36, R27, R37, 0x3, P1 ;  /* 0x0000001b248b7211 */ /* 0x000fe200008f1c25 */
[----:B----4-:R0:W-:Y:S04]  /*2130*/  STS.128 [R78], R4 ;  /* 0x000000044e007388 */ /* 0x0101e80000000c00 */
[----:B-----5:R1:W-:Y:S01]  /*2140*/  STS.128 [R78+0x200], R8 ;  /* 0x000200084e007388 */ /* 0x0203e20000000c00 */
        /* <DEDUP_REMOVED lines=19> */
[----:B------:R-:W-:-:S04]  /*2280*/  FMUL.FTZ R142, R127, R2 ;  /* 0x000000027f8e7220 */ /* 0x000fc80000410000 */
[----:B------:R2:W0:Y:S04]  /*2290*/  MUFU.EX2 R154, R3 ;  /* 0x00000003009a7308 */ /* 0x0004280000000800 */
[----:B------:R5:W0:Y:S04]  /*22a0*/  MUFU.EX2 R153, R4 ;  /* 0x0000000400997308 */ /* 0x000a280000000800 */
[----:B------:R-:W-:Y:S01]  /*22b0*/  MUFU.SIN R136, R6 ;  /* 0x0000000600887308 */ /* 0x000fe20000000400 */
[----:B--2---:R-:W-:-:S04]  /*22c0*/  FMUL.FTZ R3, R130, R35 ;  /* 0x0000002382037220 */ /* 0x004fc80000410000 */
[----:B-1----:R-:W-:Y:S01]  /*22d0*/  FMUL.RZ R8, R3, 0.15915493667125701904 ;  /* 0x3e22f98303087820 */ /* 0x002fe2000040c000 */
[----:B-----5:R-:W-:Y:S01]  /*22e0*/  FMUL.FTZ R4, R131, R35 ;  /* 0x0000002383047220 */ /* 0x020fe20000410000 */
[----:B------:R-:W-:Y:S01]  /*22f0*/  FMUL.FTZ R3, R130, R2 ;  /* 0x0000000282037220 */ /* 0x000fe20000410000 */
[----:B---3--:R1:W2:Y:S01]  /*2300*/  MUFU.COS R138, R6 ;  /* 0x00000006008a7308 */ /* 0x0082a20000000000 */
[----:B0-----:R-:W-:-:S07]  /*2310*/  FMUL.FTZ R152, R154, R141 ;  /* 0x0000008d9a987220 */ /* 0x001fce0000410000 */
[----:B------:R-:W-:Y:S01]  /*2320*/  MUFU.SIN R145, R8 ;  /* 0x0000000800917308 */ /* 0x000fe20000000400 */
[----:B-1----:R-:W-:Y:S01]  /*2330*/  FMUL.RZ R6, R4, 0.15915493667125701904 ;  /* 0x3e22f98304067820 */ /* 0x002fe2000040c000 */
[----:B------:R-:W-:-:S06]  /*2340*/  FMUL.FTZ R4, R131, R2 ;  /* 0x0000000283047220 */ /* 0x000fcc0000410000 */
[----:B------:R0:W1:Y:S01]  /*2350*/  MUFU.COS R163, R8 ;  /* 0x0000000800a37308 */ /* 0x0000620000000000 */
[C---:B--2---:R-:W-:Y:S01]  /*2360*/  FMUL.FTZ R155, R153.reuse, R138 ;  /* 0x0000008a999b7220 */ /* 0x044fe20000410000 */
[----:B------:R-:W-:Y:S01]  /*2370*/  FMUL.FTZ R153, R153, R136 ;  /* 0x0000008899997220 */ /* 0x000fe20000410000 */
[----:B------:R-:W-:-:S05]  /*2380*/  P2R R136, PR, RZ, 0x4 ;  /* 0x00000004ff887803 */ /* 0x000fca0000000000 */
[----:B------:R2:W-:Y:S01]  /*2390*/  MUFU.EX2 R160, R5 ;  /* 0x0000000500a07308 */ /* 0x0005e20000000800 */
[----:B0-----:R-:W0:Y:S03]  /*23a0*/  LDS.128 R8, [R113] ;  /* 0x0000000071087984 */ /* 0x001e260000000c00 */
[----:B------:R3:W1:Y:S04]  /*23b0*/  MUFU.EX2 R164, R3 ;  /* 0x0000000300a47308 */ /* 0x0006680000000800 */
[----:B------:R-:W-:Y:S01]  /*23c0*/  MUFU.SIN R139, R7 ;  /* 0x00000007008b7308 */ /* 0x000fe20000000400 */
[----:B--2---:R-:W-:-:S04]  /*23d0*/  FMUL.FTZ R5, R126, R35 ;  /* 0x000000237e057220 */ /* 0x004fc80000410000 */
[----:B------:R-:W-:Y:S01]  /*23e0*/  FMUL.RZ R144, R5, 0.15915493667125701904 ;  /* 0x3e22f98305907820 */ /* 0x000fe2000040c000 */
[-C--:B---3--:R-:W-:Y:S02]  /*23f0*/  FMUL.FTZ R3, R127, R35.reuse ;  /* 0x000000237f037220 */ /* 0x088fe40000410000 */
[----:B------:R-:W2:Y:S02]  /*2400*/  MUFU.COS R143, R7 ;  /* 0x00000007008f7308 */ /* 0x000ea40000000000 */
[----:B------:R-:W-:Y:S01]  /*2410*/  FMUL.RZ R146, R3, 0.15915493667125701904 ;  /* 0x3e22f98303927820 */ /* 0x000fe2000040c000 */
[----:B------:R-:W-:Y:S01]  /*2420*/  FMUL.FTZ R3, R134, R35 ;  /* 0x0000002386037220 */ /* 0x000fe20000410000 */
[C---:B-1----:R-:W-:Y:S01]  /*2430*/  FMUL.FTZ R163, R164.reuse, R163 ;  /* 0x000000a3a4a37220 */ /* 0x042fe20000410000 */
[----:B------:R-:W-:Y:S02]  /*2440*/  FMUL.FTZ R164, R164, R145 ;  /* 0x00000091a4a47220 */ /* 0x000fe40000410000 */
[----:B------:R-:W-:Y:S01]  /*2450*/  FMUL.RZ R148, R3, 0.15915493667125701904 ;  /* 0x3e22f98303947820 */ /* 0x000fe2000040c000 */
[----:B------:R-:W-:Y:S01]  /*2460*/  MUFU.SIN R147, R6 ;  /* 0x0000000600937308 */ /* 0x000fe20000000400 */
[----:B------:R-:W-:-:S07]  /*2470*/  FMUL.FTZ R3, R134, R2 ;  /* 0x0000000286037220 */ /* 0x000fce0000410000 */
[----:B------:R1:W3:Y:S01]  /*2480*/  MUFU.COS R165, R6 ;  /* 0x0000000600a57308 */ /* 0x0002e20000000000 */
[C---:B--2---:R-:W-:Y:S01]  /*2490*/  FMUL.FTZ R158, R160.reuse, R143 ;  /* 0x0000008fa09e7220 */ /* 0x044fe20000410000 */
[----:B------:R-:W-:-:S06]  /*24a0*/  FMUL.FTZ R160, R160, R139 ;  /* 0x0000008ba0a07220 */ /* 0x000fcc0000410000 */
[----:B------:R1:W3:Y:S01]  /*24b0*/  MUFU.EX2 R166, R4 ;  /* 0x0000000400a67308 */ /* 0x0002e20000000800 */
[----:B0-----:R-:W-:Y:S02]  /*24c0*/  HADD2.F32 R139, -RZ, R8.H1_H1 ;  /* 0x30000008ff8b7230 */ /* 0x001fe40000004100 */
[----:B------:R-:W-:Y:S01]  /*24d0*/  HADD2.F32 R136, -RZ, R9.H0_H0 ;  /* 0x20000009ff887230 */ /* 0x000fe20000004100 */
[----:B------:R0:W2:Y:S01]  /*24e0*/  MUFU.SIN R137, R140 ;  /* 0x0000008c00897308 */ /* 0x0000a20000000400 */
[--C-:B------:R-:W-:Y:S02]  /*24f0*/  HADD2.F32 R138, -RZ, R10.reuse.H0_H0 ;  /* 0x2000000aff8a7230 */ /* 0x100fe40000004100 */
[----:B------:R-:W-:Y:S01]  /*2500*/  HADD2.F32 R141, -RZ, R10.H1_H1 ;  /* 0x3000000aff8d7230 */ /* 0x000fe20000004100 */
[----:B-1----:R-:W1:Y:S01]  /*2510*/  LDS.128 R4, [R113+0x10] ;  /* 0x0000100071047984 */ /* 0x002e620000000c00 */
[----:B------:R-:W-:-:S03]  /*2520*/  HADD2.F32 R143, -RZ, R11.H1_H1 ;  /* 0x3000000bff8f7230 */ /* 0x000fc60000004100 */
[----:B------:R-:W-:Y:S01]  /*2530*/  MUFU.SIN R159, R146 ;  /* 0x00000092009f7308 */ /* 0x000fe20000000400 */
[----:B0-----:R-:W-:Y:S01]  /*2540*/  FMUL.FTZ R140, R126, R2 ;  /* 0x000000027e8c7220 */ /* 0x001fe20000410000 */
[----:B------:R-:W-:Y:S01]  /*2550*/  IADD3 R2, PT, PT, R208, UR4, RZ ;  /* 0x00000004d0027c10 */ /* 0x000fe2000fffe0ff */
[C---:B---3--:R-:W-:Y:S01]  /*2560*/  FMUL.FTZ R165, R166.reuse, R165 ;  /* 0x000000a5a6a57220 */ /* 0x048fe20000410000 */
[----:B------:R-:W-:Y:S02]  /*2570*/  FMUL.FTZ R166, R166, R147 ;  /* 0x00000093a6a67220 */ /* 0x000fe40000410000 */
[----:B------:R-:W-:Y:S02]  /*2580*/  SEL R145, R2, R59, !P2 ;  /* 0x0000003b02917207 */ /* 0x000fe40005000000 */
[----:B------:R-:W-:Y:S01]  /*2590*/  MUFU.COS R151, R146 ;  /* 0x0000009200977308 */ /* 0x000fe20000000000 */
[----:B--2---:R-:W-:Y:S01]  /*25a0*/  FMUL.FTZ R154, R154, R137 ;  /* 0x000000899a9a7220 */ /* 0x004fe20000410000 */
[----:B------:R-:W-:Y:S01]  /*25b0*/  HADD2.F32 R137, -RZ, R8.H0_H0 ;  /* 0x20000008ff897230 */ /* 0x000fe20000004100 */
[----:B------:R-:W-:-:S05]  /*25c0*/  LEA R8, R145, UR5, 0x3 ;  /* 0x0000000591087c11 */ /* 0x000fca000f8e18ff */
[----:B------:R-:W-:Y:S08]  /*25d0*/  MUFU.SIN R149, R144 ;  /* 0x0000009000957308 */ /* 0x000ff00000000400 */
[----:B------:R-:W-:Y:S08]  /*25e0*/  MUFU.COS R161, R144 ;  /* 0x0000009000a17308 */ /* 0x000ff00000000000 */
[----:B------:R-:W0:Y:S01]  /*25f0*/  MUFU.COS R146, R148 ;  /* 0x0000009400927308 */ /* 0x000e220000000000 */
[----:B-1----:R-:W-:-:S02]  /*2600*/  HADD2.F32 R145, -RZ, R5.H0_H0 ;  /* 0x20000005ff917230 */ /* 0x002fc40000004100 */
[----:B------:R-:W-:-:S05]  /*2610*/  HADD2.F32 R147, -RZ, R6.H0_H0 ;  /* 0x20000006ff937230 */ /* 0x000fca0000004100 */
[----:B------:R1:W2:Y:S01]  /*2620*/  MUFU.SIN R144, R148 ;  /* 0x0000009400907308 */ /* 0x0002a20000000400 */
[----:B------:R-:W-:-:S07]  /*2630*/  HADD2.F32 R150, -RZ, R6.H1_H1 ;  /* 0x30000006ff967230 */ /* 0x000fce0000004100 */
[----:B------:R-:W0:Y:S01]  /*2640*/  MUFU.EX2 R3, R3 ;  /* 0x0000000300037308 */ /* 0x000e220000000800 */
[----:B-1----:R-:W-:-:S03]  /*2650*/  HADD2.F32 R148, -RZ, R5.H1_H1 ;  /* 0x30000005ff947230 */ /* 0x002fc60000004100 */
[----:B------:R-:W1:Y:S04]  /*2660*/  MUFU.EX2 R140, R140 ;  /* 0x0000008c008c7308 */ /* 0x000e680000000800 */
[----:B------:R-:W3:Y:S01]  /*2670*/  MUFU.EX2 R142, R142 ;  /* 0x0000008e008e7308 */ /* 0x000ee20000000800 */
[C---:B0-----:R-:W-:Y:S01]  /*2680*/  FMUL.FTZ R2, R3.reuse, R146 ;  /* 0x0000009203027220 */ /* 0x041fe20000410000 */
[----:B--2---:R-:W-:Y:S01]  /*2690*/  FMUL.FTZ R3, R3, R144 ;  /* 0x0000009003037220 */ /* 0x004fe20000410000 */
[----:B------:R-:W-:Y:S02]  /*26a0*/  HADD2.F32 R144, -RZ, R4.H0_H0 ;  /* 0x20000004ff907230 */ /* 0x000fe40000004100 */
[C---:B-1----:R-:W-:Y:S01]  /*26b0*/  FMUL.FTZ R161, R140.reuse, R161 ;  /* 0x000000a18ca17220 */ /* 0x042fe20000410000 */
[----:B------:R-:W-:Y:S01]  /*26c0*/  FMUL.FTZ R162, R140, R149 ;  /* 0x000000958ca27220 */ /* 0x000fe20000410000 */
[----:B------:R0:W-:Y:S01]  /*26d0*/  STS.64 [R8+0x10b0], R2 ;  /* 0x0010b00208007388 */ /* 0x0001e20000000a00 */
[----:B------:R-:W-:-:S02]  /*26e0*/  HADD2.F32 R140, -RZ, R9.H1_H1 ;  /* 0x30000009ff8c7230 */ /* 0x000fc40000004100 */
[C---:B---3--:R-:W-:Y:S01]  /*26f0*/  FMUL.FTZ R156, R142.reuse, R151 ;  /* 0x000000978e9c7220 */ /* 0x048fe20000410000 */
[----:B------:R-:W-:Y:S01]  /*2700*/  FMUL.FTZ R159, R142, R159 ;  /* 0x0000009f8e9f7220 */ /* 0x000fe20000410000 */
[----:B------:R-:W-:Y:S02]  /*2710*/  HADD2.F32 R142, -RZ, R11.H0_H0 ;  /* 0x2000000bff8e7230 */ /* 0x000fe40000004100 */
[----:B------:R-:W-:Y:S02]  /*2720*/  HADD2.F32 R146, -RZ, R4.H1_H1 ;  /* 0x30000004ff927230 */ /* 0x000fe40000004100 */
[--C-:B------:R-:W-:Y:S02]  /*2730*/  HADD2.F32 R149, -RZ, R7.reuse.H0_H0 ;  /* 0x20000007ff957230 */ /* 0x100fe40000004100 */
[----:B------:R-:W-:Y:S02]  /*2740*/  HADD2.F32 R151, -RZ, R7.H1_H1 ;  /* 0x30000007ff977230 */ /* 0x000fe40000004100 */
        /* <DEDUP_REMOVED lines=26> */
.L_x_16791:
[----:B------:R0:W1:Y:S02]  /*28f0*/  LDS.64 R10, [R168+0x20b8] ;  /* 0x0020b800a80a7984 */ /* 0x0000640000000a00 */
.L_x_16792:
[----:B------:R-:W-:Y:S05]  /*2900*/  BSYNC.RECONVERGENT B0 ;  /* 0x0000000000007941 */ /* 0x000fea0003800200 */
.L_x_16790:
[----:B--2---:R-:W2:Y:S01]  /*2910*/  @P0 LDC R4, c[0x0][0x38c] ;  /* 0x0000e300ff040b82 */ /* 0x004ea20000000800 */
[----:B------:R-:W-:Y:S01]  /*2920*/  CS2R R8, SRZ ;  /* 0x0000000000087805 */ /* 0x000fe2000001ff00 */
[----:B--2---:R-:W-:-:S04]  /*2930*/  @P0 IMAD R5, R115, R4, UR4 ;  /* 0x0000000473050e24 */ /* 0x004fc8000f8e0204 */
[----:B------:R-:W-:-:S05]  /*2940*/  @P0 IMAD.WIDE R4, R5, 0x10, R20 ;  /* 0x0000001005040825 */ /* 0x000fca00078e0214 */
[----:B------:R2:W4:Y:S01]  /*2950*/  @P0 LDG.E.64 R8, desc[UR16][R4.64+0x8] ;  /* 0x0000081004080981 */ /* 0x000522000c1e1b00 */
        /* <DEDUP_REMOVED lines=17> */
[----:B--2---:R-:W-:Y:S01]  /*2a70*/  FFMA.FTZ R4, R84, R185, R7 ;  /* 0x000000b954047223 */ /* 0x004fe20000010007 */
[----:B------:R-:W-:Y:S01]  /*2a80*/  ISETP.GE.AND P1, PT, R83, 0x1, PT ;  /* 0x000000015300780c */ /* 0x000fe20003f26270 */
[----:B------:R-:W-:Y:S01]  /*2a90*/  ULEA UR6, UR4, UR5, 0x4 ;  /* 0x0000000504067291 */ /* 0x000fe2000f8e20ff */
[C---:B------:R-:W-:Y:S01]  /*2aa0*/  FMUL.FTZ R7, R153.reuse, R6 ;  /* 0x0000000699077220 */ /* 0x040fe20000410000 */
[-C--:B------:R-:W-:Y:S01]  /*2ab0*/  FMUL.FTZ R36, R153, R4.reuse ;  /* 0x0000000499247220 */ /* 0x080fe20000410000 */
[----:B------:R-:W-:Y:S01]  /*2ac0*/  ISETP.NE.AND P6, PT, R169, 0x1f, PT ;  /* 0x0000001fa900780c */ /* 0x000fe20003fc5270 */
[----:B------:R-:W-:Y:S01]  /*2ad0*/  BSSY.RECONVERGENT B0, `(.L_x_16793) ;  /* 0x00000f3000007945 */ /* 0x000fe20003800200 */
[C---:B------:R-:W-:Y:S01]  /*2ae0*/  FFMA.FTZ R4, R155.reuse, R4, R7 ;  /* 0x000000049b047223 */ /* 0x040fe20000010007 */
[----:B------:R-:W-:Y:S01]  /*2af0*/  FFMA.FTZ R5, R155, R6, -R36 ;  /* 0x000000069b057223 */ /* 0x000fe20000010824 */
[----:B------:R-:W-:Y:S01]  /*2b00*/  FMUL.FTZ R6, R2, R154 ;  /* 0x0000009a02067220 */ /* 0x000fe20000410000 */
[----:B------:R-:W-:Y:S01]  /*2b10*/  ISETP.GE.AND P4, PT, R60, UR7, PT ;  /* 0x000000073c007c0c */ /* 0x000fe2000bf86270 */
[C---:B------:R-:W-:Y:S01]  /*2b20*/  FFMA.FTZ R7, R82.reuse, R195, R4 ;  /* 0x000000c352077223 */ /* 0x040fe20000010004 */
[----:B------:R-:W-:Y:S01]  /*2b30*/  FFMA.FTZ R5, R82, R193, R5 ;  /* 0x000000c152057223 */ /* 0x000fe20000010005 */
[----:B------:R-:W-:Y:S01]  /*2b40*/  FFMA.FTZ R6, R3, R152, R6 ;  /* 0x0000009803067223 */ /* 0x000fe20000010006 */
[C---:B------:R-:W-:Y:S01]  /*2b50*/  ISETP.GT.U32.AND P2, PT, R169.reuse, 0x1b, PT ;  /* 0x0000001ba900780c */ /* 0x040fe20003f44070 */
[C---:B------:R-:W-:Y:S01]  /*2b60*/  FMUL.FTZ R4, R160.reuse, R7 ;  /* 0x00000007a0047220 */ /* 0x040fe20000410000 */
[----:B------:R-:W-:Y:S01]  /*2b70*/  FMUL.FTZ R37, R160, R5 ;  /* 0x00000005a0257220 */ /* 0x000fe20000410000 */
[----:B------:R-:W-:-:S02]  /*2b80*/  ISETP.GT.U32.AND P3, PT, R169, 0x17, PT ;  /* 0x00000017a900780c */ /* 0x000fc40003f64070 */
[C---:B------:R-:W-:Y:S01]  /*2b90*/  FFMA.FTZ R36, R158.reuse, R5, -R4 ;  /* 0x000000059e247223 */ /* 0x040fe20000010804 */
[----:B------:R-:W-:Y:S01]  /*2ba0*/  FMUL.FTZ R5, R3, R154 ;  /* 0x0000009a03057220 */ /* 0x000fe20000410000 */
[----:B------:R-:W-:Y:S01]  /*2bb0*/  FFMA.FTZ R37, R158, R7, R37 ;  /* 0x000000079e257223 */ /* 0x000fe20000010025 */
[----:B------:R-:W-:Y:S02]  /*2bc0*/  ISETP.NE.OR P4, PT, R70, RZ, P4 ;  /* 0x000000ff4600720c */ /* 0x000fe40002785670 */
[----:B------:R-:W-:Y:S01]  /*2bd0*/  FFMA.FTZ R4, R2, R152, -R5 ;  /* 0x0000009802047223 */ /* 0x000fe20000010805 */
[C---:B------:R-:W-:Y:S01]  /*2be0*/  FFMA.FTZ R37, R86.reuse, R197, R37 ;  /* 0x000000c556257223 */ /* 0x040fe20000010025 */
[----:B------:R-:W-:Y:S01]  /*2bf0*/  FFMA.FTZ R5, R86, R199, R36 ;  /* 0x000000c756057223 */ /* 0x000fe20000010024 */
[----:B------:R-:W-:Y:S01]  /*2c00*/  ISETP.GT.U32.AND P5, PT, R169, 0xf, PT ;  /* 0x0000000fa900780c */ /* 0x000fe20003fa4070 */
[----:B------:R-:W-:Y:S01]  /*2c10*/  FMUL.FTZ R36, R153, R4 ;  /* 0x0000000499247220 */ /* 0x000fe20000410000 */
[C---:B------:R-:W-:Y:S01]  /*2c20*/  FMUL.FTZ R184, R164.reuse, R37 ;  /* 0x00000025a4b87220 */ /* 0x040fe20000410000 */
[----:B------:R-:W-:-:S02]  /*2c30*/  FMUL.FTZ R186, R164, R5 ;  /* 0x00000005a4ba7220 */ /* 0x000fc40000410000 */
[-C--:B------:R-:W-:Y:S01]  /*2c40*/  FFMA.FTZ R7, R155, R6.reuse, R36 ;  /* 0x000000069b077223 */ /* 0x080fe20000010024 */
[----:B------:R-:W-:Y:S01]  /*2c50*/  FMUL.FTZ R6, R153, R6 ;  /* 0x0000000699067220 */ /* 0x000fe20000410000 */
[C---:B------:R-:W-:Y:S01]  /*2c60*/  FFMA.FTZ R188, R163.reuse, R5, -R184 ;  /* 0x00000005a3bc7223 */ /* 0x040fe200000108b8 */
[C---:B------:R-:W-:Y:S01]  /*2c70*/  FMUL.FTZ R184, R130.reuse, R144 ;  /* 0x0000009082b87220 */ /* 0x040fe20000410000 */
[----:B------:R-:W-:Y:S01]  /*2c80*/  FFMA.FTZ R201, R163, R37, R186 ;  /* 0x00000025a3c97223 */ /* 0x000fe200000100ba */
[----:B------:R-:W-:Y:S01]  /*2c90*/  FFMA.FTZ R5, R155, R4, -R6 ;  /* 0x000000049b057223 */ /* 0x000fe20000010806 */
[----:B------:R-:W-:Y:S01]  /*2ca0*/  FMUL.FTZ R186, R130, R146 ;  /* 0x0000009282ba7220 */ /* 0x000fe20000410000 */
[C---:B------:R-:W-:Y:S01]  /*2cb0*/  FFMA.FTZ R188, R85.reuse, R184, R188 ;  /* 0x000000b855bc7223 */ /* 0x040fe200000100bc */
[C---:B------:R-:W-:Y:S01]  /*2cc0*/  FMUL.FTZ R37, R160.reuse, R7 ;  /* 0x00000007a0257220 */ /* 0x040fe20000410000 */
[-C--:B------:R-:W-:Y:S01]  /*2cd0*/  FMUL.FTZ R4, R160, R5.reuse ;  /* 0x00000005a0047220 */ /* 0x080fe20000410000 */
[----:B------:R-:W-:Y:S01]  /*2ce0*/  FFMA.FTZ R201, R85, R186, R201 ;  /* 0x000000ba55c97223 */ /* 0x000fe200000100c9 */
[----:B------:R-:W-:Y:S01]  /*2cf0*/  FMUL.FTZ R6, R166, R188 ;  /* 0x000000bca6067220 */ /* 0x000fe20000410000 */
[C---:B------:R-:W-:Y:S01]  /*2d00*/  FFMA.FTZ R37, R158.reuse, R5, -R37 ;  /* 0x000000059e257223 */ /* 0x040fe20000010825 */
[----:B------:R-:W-:Y:S01]  /*2d10*/  FFMA.FTZ R4, R158, R7, R4 ;  /* 0x000000079e047223 */ /* 0x000fe20000010004 */
[-C--:B------:R-:W-:Y:S01]  /*2d20*/  FMUL.FTZ R5, R166, R201.reuse ;  /* 0x000000c9a6057220 */ /* 0x080fe20000410000 */
[----:B------:R-:W-:Y:S01]  /*2d30*/  FFMA.FTZ R7, R165, R201, R6 ;  /* 0x000000c9a5077223 */ /* 0x000fe20000010006 */
[----:B------:R-:W-:Y:S01]  /*2d40*/  FMUL.FTZ R201, R131, R148 ;  /* 0x0000009483c97220 */ /* 0x000fe20000410000 */
[C---:B------:R-:W-:Y:S01]  /*2d50*/  FMUL.FTZ R6, R164.reuse, R4 ;  /* 0x00000004a4067220 */ /* 0x040fe20000410000 */
[----:B------:R-:W-:Y:S01]  /*2d60*/  FFMA.FTZ R188, R165, R188, -R5 ;  /* 0x000000bca5bc7223 */ /* 0x000fe20000010805 */
[----:B------:R-:W-:Y:S01]  /*2d70*/  FMUL.FTZ R5, R164, R37 ;  /* 0x00000025a4057220 */ /* 0x000fe20000410000 */
[C---:B------:R-:W-:Y:S01]  /*2d80*/  FFMA.FTZ R36, R88.reuse, R201, R7 ;  /* 0x000000c958247223 */ /* 0x040fe20000010007 */
[C---:B------:R-:W-:Y:S01]  /*2d90*/  FFMA.FTZ R6, R163.reuse, R37, -R6 ;  /* 0x00000025a3067223 */ /* 0x040fe20000010806 */
[----:B------:R-:W-:Y:S01]  /*2da0*/  FFMA.FTZ R188, R88, R203, R188 ;  /* 0x000000cb58bc7223 */ /* 0x000fe200000100bc */
[----:B------:R-:W-:Y:S01]  /*2db0*/  FFMA.FTZ R5, R163, R4, R5 ;  /* 0x00000004a3057223 */ /* 0x000fe20000010005 */
[----:B------:R-:W-:Y:S01]  /*2dc0*/  FMUL.FTZ R190, R162, R36 ;  /* 0x00000024a2be7220 */ /* 0x000fe20000410000 */
[----:B------:R-:W-:-:S03]  /*2dd0*/  FMUL.FTZ R4, R166, R6 ;  /* 0x00000006a6047220 */ /* 0x000fc60000410000 */
[-C--:B------:R-:W-:Y:S01]  /*2de0*/  FFMA.FTZ R192, R161, R188.reuse, -R190 ;  /* 0x000000bca1c07223 */ /* 0x080fe200000108be */
[-C--:B------:R-:W-:Y:S01]  /*2df0*/  FFMA.FTZ R7, R165, R5.reuse, R4 ;  /* 0x00000005a5077223 */ /* 0x080fe20000010004 */
[----:B------:R-:W-:Y:S01]  /*2e00*/  FMUL.FTZ R190, R162, R188 ;  /* 0x000000bca2be7220 */ /* 0x000fe20000410000 */
[----:B------:R-:W-:Y:S01]  /*2e10*/  FMUL.FTZ R4, R166, R5 ;  /* 0x00000005a6047220 */ /* 0x000fe20000410000 */
[C---:B------:R-:W-:Y:S02]  /*2e20*/  FMUL.FTZ R188, R126.reuse, R147 ;  /* 0x000000937ebc7220 */ /* 0x040fe40000410000 */
        /* <DEDUP_REMOVED lines=11> */
[----:B------:R-:W-:Y:S01]  /*2ee0*/  FFMA.FTZ R36, R156, R5, R205 ;  /* 0x000000059c247223 */ /* 0x000fe200000100cd */
[----:B------:R-:W-:-:S02]  /*2ef0*/  FMUL.FTZ R192, R127, R151 ;  /* 0x000000977fc07220 */ /* 0x000fc40000410000 */
[C---:B------:R-:W-:Y:S01]  /*2f00*/  FFMA.FTZ R5, R156.reuse, R37, -R4 ;  /* 0x000000259c057223 */ /* 0x040fe20000010804 */
[----:B------:R-:W-:Y:S01]  /*2f10*/  FMUL.FTZ R37, R159, R6 ;  /* 0x000000069f257220 */ /* 0x000fe20000410000 */
[C---:B------:R-:W-:Y:S02]  /*2f20*/  FFMA.FTZ R36, R89.reuse, R192, R36 ;  /* 0x000000c059247223 */ /* 0x040fe40000010024 */
[----:B------:R-:W-:Y:S01]  /*2f30*/  FFMA.FTZ R196, R89, R194, R5 ;  /* 0x000000c259c47223 */ /* 0x000fe20000010005 */
[CC--:B------:R-:W-:Y:S01]  /*2f40*/  FFMA.FTZ R37, R156.reuse, R7.reuse, R37 ;  /* 0x000000079c257223 */ /* 0x0c0fe20000010025 */
        /* <DEDUP_REMOVED lines=24> */
[----:B------:R-:W-:Y:S01]  /*30d0*/  FFMA.FTZ R205, R198, R6, -R205 ;  /* 0x00000006c6cd7223 */ /* 0x000fe200000108cd */
[----:B------:R-:W-:Y:S01]  /*30e0*/  FMUL.FTZ R6, R159, R182 ;  /* 0x000000b69f067220 */ /* 0x000fe20000410000 */
[-C--:B---3--:R-:W-:Y:S01]  /*30f0*/  FMUL.FTZ R7, R37, R5.reuse ;  /* 0x0000000525077220 */ /* 0x088fe20000410000 */
[----:B------:R-:W-:Y:S01]  /*3100*/  @P1 FADD.FTZ R36, R36, R207 ;  /* 0x000000cf24241221 */ /* 0x000fe20000010000 */
[----:B------:R-:W-:Y:S01]  /*3110*/  FMUL.FTZ R5, R198, R5 ;  /* 0x00000005c6057220 */ /* 0x000fe20000410000 */
[----:B------:R-:W-:Y:S01]  /*3120*/  @P1 FADD.FTZ R196, R196, R205 ;  /* 0x000000cdc4c41221 */ /* 0x000fe20000010000 */
[-C--:B-----5:R-:W-:Y:S01]  /*3130*/  @P1 FFMA.FTZ R198, R198, R4.reuse, -R7 ;  /* 0x00000004c6c61223 */ /* 0x0a0fe20000010807 */
[----:B------:R-:W-:Y:S01]  /*3140*/  FMUL.FTZ R205, R159, R183 ;  /* 0x000000b79fcd7220 */ /* 0x000fe20000410000 */
[----:B------:R-:W-:Y:S01]  /*3150*/  @P1 FFMA.FTZ R37, R37, R4, R5 ;  /* 0x0000000425251223 */ /* 0x000fe20000010005 */
[----:B------:R-:W0:Y:S01]  /*3160*/  SHFL.UP PT, R7, R36, 0x4, RZ ;  /* 0x0480000024077989 */ /* 0x000e2200000e00ff */
[C---:B-1----:R-:W-:Y:S01]  /*3170*/  FMUL.FTZ R5, R159.reuse, R11 ;  /* 0x0000000b9f057220 */ /* 0x042fe20000410000 */
[C---:B------:R-:W-:Y:S01]  /*3180*/  FFMA.FTZ R205, R156.reuse, R182, R205 ;  /* 0x000000b69ccd7223 */ /* 0x040fe200000100cd */
[C---:B------:R-:W-:Y:S01]  /*3190*/  FFMA.FTZ R204, R156.reuse, R183, -R6 ;  /* 0x000000b79ccc7223 */ /* 0x040fe20000010806 */
[C---:B------:R-:W-:Y:S01]  /*31a0*/  FMUL.FTZ R4, R156.reuse, R11 ;  /* 0x0000000b9c047220 */ /* 0x040fe20000410000 */
[----:B------:R-:W1:Y:S01]  /*31b0*/  SHFL.UP PT, R6, R196, 0x4, RZ ;  /* 0x04800000c4067989 */ /* 0x000e6200000e00ff */
[-C--:B------:R-:W-:Y:S01]  /*31c0*/  FFMA.FTZ R200, R156, R10.reuse, -R5 ;  /* 0x0000000a9cc87223 */ /* 0x080fe20000010805 */
[----:B------:R-:W-:Y:S01]  /*31d0*/  FADD.FTZ R205, R180, R205 ;  /* 0x000000cdb4cd7221 */ /* 0x000fe20000010000 */
[----:B------:R-:W-:Y:S01]  /*31e0*/  FFMA.FTZ R202, -R159, R10, -R4 ;  /* 0x0000000a9fca7223 */ /* 0x000fe20000010904 */
[----:B------:R-:W-:Y:S01]  /*31f0*/  FADD.FTZ R204, R181, R204 ;  /* 0x000000ccb5cc7221 */ /* 0x000fe20000010000 */
[C---:B------:R-:W-:Y:S01]  /*3200*/  FMUL.FTZ R206, R162.reuse, R200 ;  /* 0x000000c8a2ce7220 */ /* 0x040fe20000410000 */
[----:B------:R-:W2:Y:S01]  /*3210*/  SHFL.UP PT, R5, R37, 0x4, RZ ;  /* 0x0480000025057989 */ /* 0x000ea200000e00ff */
[CC--:B------:R-:W-:Y:S01]  /*3220*/  FMUL.FTZ R209, R162.reuse, R205.reuse ;  /* 0x000000cda2d17220 */ /* 0x0c0fe20000410000 */
[CC--:B------:R-:W-:Y:S01]  /*3230*/  FMUL.FTZ R207, R162.reuse, R202.reuse ;  /* 0x000000caa2cf7220 */ /* 0x0c0fe20000410000 */
[C---:B------:R-:W-:Y:S01]  /*3240*/  FFMA.FTZ R206, R161.reuse, R202, -R206 ;  /* 0x000000caa1ce7223 */ /* 0x040fe200000108ce */
[-C--:B------:R-:W-:Y:S01]  /*3250*/  FMUL.FTZ R202, R162, R204.reuse ;  /* 0x000000cca2ca7220 */ /* 0x080fe20000410000 */
[----:B------:R-:W3:Y:S01]  /*3260*/  SHFL.UP PT, R4, R198, 0x4, RZ ;  /* 0x04800000c6047989 */ /* 0x000ee200000e00ff */
[C---:B------:R-:W-:Y:S01]  /*3270*/  FFMA.FTZ R204, R161.reuse, R204, -R209 ;  /* 0x000000cca1cc7223 */ /* 0x040fe200000108d1 */
[C---:B------:R-:W-:Y:S01]  /*3280*/  FFMA.FTZ R207, R161.reuse, R200, R207 ;  /* 0x000000c8a1cf7223 */ /* 0x040fe200000100cf */
[----:B------:R-:W-:Y:S01]  /*3290*/  FFMA.FTZ R205, R161, R205, R202 ;  /* 0x000000cda1cd7223 */ /* 0x000fe200000100ca */
[----:B------:R-:W-:Y:S01]  /*32a0*/  FMUL.FTZ R200, R166, R206 ;  /* 0x000000cea6c87220 */ /* 0x000fe20000410000 */
[----:B------:R-:W-:Y:S01]  /*32b0*/  ISETP.GE.AND P1, PT, R83, 0x4, PT ;  /* 0x000000045300780c */ /* 0x000fe20003f26270 */
[----:B------:R-:W-:Y:S01]  /*32c0*/  FADD.FTZ R204, R179, R204 ;  /* 0x000000ccb3cc7221 */ /* 0x000fe20000010000 */
[----:B------:R-:W-:Y:S01]  /*32d0*/  FADD.FTZ R202, R178, R205 ;  /* 0x000000cdb2ca7221 */ /* 0x000fe20000010000 */
[----:B------:R-:W-:Y:S01]  /*32e0*/  FFMA.FTZ R209, R165, R207, R200 ;  /* 0x000000cfa5d17223 */ /* 0x000fe200000100c8 */
[----:B0-----:R-:W-:Y:S01]  /*32f0*/  FMUL.FTZ R200, R198, R7 ;  /* 0x00000007c6c87220 */ /* 0x001fe20000410000 */
[C---:B------:R-:W-:Y:S01]  /*3300*/  FMUL.FTZ R205, R166.reuse, R204 ;  /* 0x000000cca6cd7220 */ /* 0x040fe20000410000 */
[----:B------:R-:W-:Y:S01]  /*3310*/  FMUL.FTZ R210, R166, R207 ;  /* 0x000000cfa6d27220 */ /* 0x000fe20000410000 */
[----:B------:R-:W-:-:S02]  /*3320*/  FMUL.FTZ R7, R37, R7 ;  /* 0x0000000725077220 */ /* 0x000fc40000410000 */
[----:B------:R-:W-:Y:S01]  /*3330*/  FFMA.FTZ R207, R165, R202, R205 ;  /* 0x000000caa5cf7223 */ /* 0x000fe200000100cd */
[-C--:B-1----:R-:W-:Y:S01]  /*3340*/  FFMA.FTZ R205, R37, R6.reuse, R200 ;  /* 0x0000000625cd7223 */ /* 0x082fe200000100c8 */
[----:B------:R-:W-:Y:S01]  /*3350*/  FFMA.FTZ R7, R198, R6, -R7 ;  /* 0x00000006c6077223 */ /* 0x000fe20000010807 */
[----:B------:R-:W-:Y:S01]  /*3360*/  FMUL.FTZ R202, R166, R202 ;  /* 0x000000caa6ca7220 */ /* 0x000fe20000410000 */
[----:B------:R-:W-:Y:S01]  /*3370*/  FFMA.FTZ R210, R165, R206, -R210 ;  /* 0x000000cea5d27223 */ /* 0x000fe200000108d2 */
        /* <DEDUP_REMOVED lines=14> */
[CC--:B------:R-:W-:Y:S01]  /*3460*/  FMUL.FTZ R205, R164.reuse, R209.reuse ;  /* 0x000000d1a4cd7220 */ /* 0x0c0fe20000410000 */
[-C--:B------:R-:W-:Y:S01]  /*3470*/  FMUL.FTZ R204, R164, R202.reuse ;  /* 0x000000caa4cc7220 */ /* 0x080fe20000410000 */
[C---:B------:R-:W-:Y:S01]  /*3480*/  FFMA.FTZ R209, R163.reuse, R209, R200 ;  /* 0x000000d1a3d17223 */ /* 0x040fe200000100c8 */
[----:B------:R-:W3:Y:S01]  /*3490*/  SHFL.UP PT, R4, R198, 0x8, RZ ;  /* 0x05000000c6047989 */ /* 0x000ee200000e00ff */
[C---:B------:R-:W-:Y:S01]  /*34a0*/  FFMA.FTZ R202, R163.reuse, R202, -R211 ;  /* 0x000000caa3ca7223 */ /* 0x040fe200000108d3 */
[C---:B------:R-:W-:Y:S01]  /*34b0*/  FFMA.FTZ R205, R163.reuse, R210, -R205 ;  /* 0x000000d2a3cd7223 */ /* 0x040fe200000108cd */
[----:B------:R-:W-:Y:S01]  /*34c0*/  FFMA.FTZ R207, R163, R207, R204 ;  /* 0x000000cfa3cf7223 */ /* 0x000fe200000100cc */
[----:B------:R-:W-:Y:S01]  /*34d0*/  ISETP.GE.AND P1, PT, R83, 0x8, PT ;  /* 0x000000085300780c */ /* 0x000fe20003f26270 */
[----:B------:R-:W-:Y:S01]  /*34e0*/  FADD.FTZ R211, R175, R202 ;  /* 0x000000caafd37221 */ /* 0x000fe20000010000 */
[C---:B------:R-:W-:Y:S01]  /*34f0*/  FMUL.FTZ R200, R160.reuse, R209 ;  /* 0x000000d1a0c87220 */ /* 0x040fe20000410000 */
[----:B------:R-:W-:Y:S01]  /*3500*/  FMUL.FTZ R213, R160, R205 ;  /* 0x000000cda0d57220 */ /* 0x000fe20000410000 */
[----:B------:R-:W-:Y:S01]  /*3510*/  FADD.FTZ R207, R174, R207 ;  /* 0x000000cfaecf7221 */ /* 0x000fe20000010000 */
[----:B------:R-:W-:Y:S01]  /*3520*/  FMUL.FTZ R206, R160, R211 ;  /* 0x000000d3a0ce7220 */ /* 0x000fe20000410000 */
[C---:B------:R-:W-:Y:S01]  /*3530*/  FFMA.FTZ R204, R158.reuse, R205, -R200 ;  /* 0x000000cd9ecc7223 */ /* 0x040fe200000108c8 */
[----:B------:R-:W-:Y:S01]  /*3540*/  FFMA.FTZ R202, R158, R209, R213 ;  /* 0x000000d19eca7223 */ /* 0x000fe200000100d5 */
[----:B0-----:R-:W-:Y:S01]  /*3550*/  FMUL.FTZ R200, R198, R7 ;  /* 0x00000007c6c87220 */ /* 0x001fe20000410000 */
[-C--:B------:R-:W-:Y:S01]  /*3560*/  FMUL.FTZ R210, R160, R207.reuse ;  /* 0x000000cfa0d27220 */ /* 0x080fe20000410000 */
[C---:B------:R-:W-:Y:S01]  /*3570*/  FFMA.FTZ R209, R158.reuse, R207, R206 ;  /* 0x000000cf9ed17223 */ /* 0x040fe200000100ce */
[C---:B------:R-:W-:Y:S01]  /*3580*/  FMUL.FTZ R205, R37.reuse, R7 ;  /* 0x0000000725cd7220 */ /* 0x040fe20000410000 */
[----:B-1----:R-:W-:Y:S01]  /*3590*/  FFMA.FTZ R207, R37, R6, R200 ;  /* 0x0000000625cf7223 */ /* 0x002fe200000100c8 */
[----:B------:R-:W-:Y:S01]  /*35a0*/  FFMA.FTZ R210, R158, R211, -R210 ;  /* 0x000000d39ed27223 */ /* 0x000fe200000108d2 */
[----:B------:R-:W-:Y:S01]  /*35b0*/  FMUL.FTZ R206, R153, R204 ;  /* 0x000000cc99ce7220 */ /* 0x000fe20000410000 */
[C---:B------:R-:W-:Y:S01]  /*35c0*/  FFMA.FTZ R205, R198.reuse, R6, -R205 ;  /* 0x00000006c6cd7223 */ /* 0x040fe200000108cd */
[CC--:B--2---:R-:W-:Y:S01]  /*35d0*/  FMUL.FTZ R7, R37.reuse, R5.reuse ;  /* 0x0000000525077220 */ /* 0x0c4fe20000410000 */
[----:B------:R-:W-:Y:S01]  /*35e0*/  FMUL.FTZ R200, R198, R5 ;  /* 0x00000005c6c87220 */ /* 0x000fe20000410000 */
[----:B------:R-:W-:Y:S01]  /*35f0*/  @P1 FADD.FTZ R36, R36, R207 ;  /* 0x000000cf24241221 */ /* 0x000fe20000010000 */
[----:B------:R-:W-:Y:S01]  /*3600*/  @P1 FADD.FTZ R196, R196, R205 ;  /* 0x000000cdc4c41221 */ /* 0x000fe20000010000 */
[-C--:B---3--:R-:W-:Y:S01]  /*3610*/  @P1 FFMA.FTZ R198, R198, R4.reuse, -R7 ;  /* 0x00000004c6c61223 */ /* 0x088fe20000010807 */
[----:B------:R-:W-:Y:S01]  /*3620*/  @P1 FFMA.FTZ R37, R37, R4, R200 ;  /* 0x0000000425251223 */ /* 0x000fe200000100c8 */
[----:B------:R-:W-:Y:S01]  /*3630*/  FADD.FTZ R200, R172, R209 ;  /* 0x000000d1acc87221 */ /* 0x000fe20000010000 */
[----:B------:R-:W0:Y:S01]  /*3640*/  SHFL.UP PT, R7, R36, 0x10, RZ ;  /* 0x0600000024077989 */ /* 0x000e2200000e00ff */
[----:B------:R-:W-:Y:S01]  /*3650*/  FADD.FTZ R210, R173, R210 ;  /* 0x000000d2add27221 */ /* 0x000fe20000010000 */
[C---:B------:R-:W-:Y:S01]  /*3660*/  FMUL.FTZ R207, R153.reuse, R202 ;  /* 0x000000ca99cf7220 */ /* 0x040fe20000410000 */
[C---:B------:R-:W-:Y:S01]  /*3670*/  FMUL.FTZ R211, R153.reuse, R200 ;  /* 0x000000c899d37220 */ /* 0x040fe20000410000 */
[----:B------:R-:W1:Y:S01]  /*3680*/  SHFL.UP PT, R5, R37, 0x10, RZ ;  /* 0x0600000025057989 */ /* 0x000e6200000e00ff */
[----:B------:R-:W-:Y:S01]  /*3690*/  FMUL.FTZ R209, R153, R210 ;  /* 0x000000d299d17220 */ /* 0x000fe20000410000 */
[C---:B------:R-:W-:Y:S01]  /*36a0*/  FFMA.FTZ R207, R155.reuse, R204, -R207 ;  /* 0x000000cc9bcf7223 */ /* 0x040fe200000108cf */
[C---:B------:R-:W-:Y:S01]  /*36b0*/  FFMA.FTZ R210, R155.reuse, R210, -R211 ;  /* 0x000000d29bd27223 */ /* 0x040fe200000108d3 */
[----:B------:R-:W2:Y:S01]  /*36c0*/  SHFL.UP PT, R6, R196, 0x10, RZ ;  /* 0x06000000c4067989 */ /* 0x000ea200000e00ff */
[C---:B------:R-:W-:Y:S01]  /*36d0*/  FFMA.FTZ R209, R155.reuse, R200, R209 ;  /* 0x000000c89bd17223 */ /* 0x040fe200000100d1 */
[----:B------:R-:W-:Y:S01]  /*36e0*/  FFMA.FTZ R205, R155, R202, R206 ;  /* 0x000000ca9bcd7223 */ /* 0x000fe200000100ce */
[----:B------:R-:W-:Y:S01]  /*36f0*/  FADD.FTZ R211, R171, R210 ;  /* 0x000000d2abd37221 */ /* 0x000fe20000010000 */
[----:B------:R-:W3:Y:S01]  /*3700*/  SHFL.UP PT, R4, R198, 0x10, RZ ;  /* 0x06000000c6047989 */ /* 0x000ee200000e00ff */
[----:B------:R-:W-:Y:S01]  /*3710*/  ISETP.GE.AND P1, PT, R83, 0x10, PT ;  /* 0x000000105300780c */ /* 0x000fe20003f26270 */
[----:B------:R-:W-:Y:S01]  /*3720*/  FMUL.FTZ R213, R154, R207 ;  /* 0x000000cf9ad57220 */ /* 0x000fe20000410000 */
[----:B------:R-:W-:Y:S01]  /*3730*/  FADD.FTZ R209, R170, R209 ;  /* 0x000000d1aad17221 */ /* 0x000fe20000010000 */
[C---:B------:R-:W-:Y:S01]  /*3740*/  FMUL.FTZ R204, R154.reuse, R211 ;  /* 0x000000d39acc7220 */ /* 0x040fe20000410000 */
[-C--:B------:R-:W-:Y:S01]  /*3750*/  FMUL.FTZ R202, R154, R205.reuse ;  /* 0x000000cd9aca7220 */ /* 0x080fe20000410000 */
[----:B------:R-:W-:Y:S01]  /*3760*/  FFMA.FTZ R200, R152, R205, R213 ;  /* 0x000000cd98c87223 */ /* 0x000fe200000100d5 */
[-C--:B------:R-:W-:Y:S01]  /*3770*/  FMUL.FTZ R206, R154, R209.reuse ;  /* 0x000000d19ace7220 */ /* 0x080fe20000410000 */
[C---:B------:R-:W-:Y:S01]  /*3780*/  FFMA.FTZ R210, R152.reuse, R209, R204 ;  /* 0x000000d198d27223 */ /* 0x040fe200000100cc */
[----:B------:R-:W-:-:S02]  /*3790*/  FFMA.FTZ R202, R152, R207, -R202 ;  /* 0x000000cf98ca7223 */ /* 0x000fc400000108ca */
[----:B------:R-:W-:Y:S01]  /*37a0*/  FFMA.FTZ R212, R152, R211, -R206 ;  /* 0x000000d398d47223 */ /* 0x000fe200000108ce */
[CC--:B0-----:R-:W-:Y:S01]  /*37b0*/  FMUL.FTZ R205, R37.reuse, R7.reuse ;  /* 0x0000000725cd7220 */ /* 0x0c1fe20000410000 */
[C---:B------:R-:W-:Y:S01]  /*37c0*/  FMUL.FTZ R204, R198.reuse, R7 ;  /* 0x00000007c6cc7220 */ /* 0x040fe20000410000 */
[----:B------:R0:W0:Y:S01]  /*37d0*/  SHFL.DOWN PT, R209, R202, 0x1, 0x1f ;  /* 0x08201f00cad17f89 */ /* 0x00002200000e0000 */
[CC--:B-1----:R-:W-:Y:S01]  /*37e0*/  FMUL.FTZ R7, R37.reuse, R5.reuse ;  /* 0x0000000525077220 */ /* 0x0c2fe20000410000 */
[C---:B------:R-:W-:Y:S01]  /*37f0*/  FMUL.FTZ R5, R198.reuse, R5 ;  /* 0x00000005c6057220 */ /* 0x040fe20000410000 */
[CC--:B--2---:R-:W-:Y:S01]  /*3800*/  FFMA.FTZ R205, R198.reuse, R6.reuse, -R205 ;  /* 0x00000006c6cd7223 */ /* 0x0c4fe200000108cd */
[----:B------:R-:W-:Y:S01]  /*3810*/  FFMA.FTZ R207, R37, R6, R204 ;  /* 0x0000000625cf7223 */ /* 0x000fe200000100cc */
[----:B------:R-:W-:Y:S01]  /*3820*/  FADD.FTZ R204, R167, R212 ;  /* 0x000000d4a7cc7221 */ /* 0x000fe20000010000 */
[-C--:B---3--:R-:W-:Y:S01]  /*3830*/  @P1 FFMA.FTZ R198, R198, R4.reuse, -R7 ;  /* 0x00000004c6c61223 */ /* 0x088fe20000010807 */
[----:B------:R-:W-:Y:S01]  /*3840*/  @P1 FFMA.FTZ R37, R37, R4, R5 ;  /* 0x0000000425251223 */ /* 0x000fe20000010005 */
[----:B------:R-:W-:Y:S01]  /*3850*/  @P1 FADD.FTZ R196, R196, R205 ;  /* 0x000000cdc4c41221 */ /* 0x000fe20000010000 */
[----:B------:R-:W-:Y:S01]  /*3860*/  @P1 FADD.FTZ R36, R36, R207 ;  /* 0x000000cf24241221 */ /* 0x000fe20000010000 */
[----:B------:R-:W-:Y:S01]  /*3870*/  FADD.FTZ R205, R157, R210 ;  /* 0x000000d29dcd7221 */ /* 0x000fe20000010000 */
[----:B----4-:R1:W2:Y:S01]  /*3880*/  SHFL.IDX PT, R206, R8, RZ, 0x1f ;  /* 0x00001fff08ce7589 */ /* 0x0102a200000e0000 */
[----:B------:R-:W-:Y:S01]  /*3890*/  HFMA2 R4, -RZ, RZ, 1.875, 0 ;  /* 0x3f800000ff047431 */ /* 0x000fe200000001ff */
[----:B------:R-:W-:-:S02]  /*38a0*/  ISETP.GT.U32.AND P1, PT, R169, 0x1d, PT ;  /* 0x0000001da900780c */ /* 0x000fc40003f24070 */
[----:B------:R-:W-:Y:S01]  /*38b0*/  CS2R R6, SRZ ;  /* 0x0000000000067805 */ /* 0x000fe2000001ff00 */
[----:B------:R1:W3:Y:S01]  /*38c0*/  SHFL.IDX PT, R207, R9, RZ, 0x1f ;  /* 0x00001fff09cf7589 */ /* 0x0002e200000e0000 */
[----:B------:R-:W-:-:S03]  /*38d0*/  MOV R5, RZ ;  /* 0x000000ff00057202 */ /* 0x000fc60000000f00 */
[----:B------:R1:W4:Y:S04]  /*38e0*/  SHFL.DOWN PT, R210, R200, 0x1, 0x1f ;  /* 0x08201f00c8d27f89 */ /* 0x00032800000e0000 */
[----:B------:R1:W0:Y:S04]  /*38f0*/  SHFL.DOWN PT, R212, R205, 0x1, 0x1f ;  /* 0x08201f00cdd47f89 */ /* 0x00022800000e0000 */
[----:B------:R1:W0:Y:S04]  /*3900*/  SHFL.DOWN PT, R213, R204, 0x1, 0x1f ;  /* 0x08201f00ccd57f89 */ /* 0x00022800000e0000 */
[----:B------:R-:W0:Y:S04]  /*3910*/  SHFL.UP PT, R198, R198, 0x1, RZ ;  /* 0x04200000c6c67989 */ /* 0x000e2800000e00ff */
[----:B------:R-:W0:Y:S04]  /*3920*/  SHFL.UP PT, R37, R37, 0x1, RZ ;  /* 0x0420000025257989 */ /* 0x000e2800000e00ff */
[----:B------:R-:W0:Y:S04]  /*3930*/  SHFL.UP PT, R196, R196, 0x1, RZ ;  /* 0x04200000c4c47989 */ /* 0x000e2800000e00ff */
[----:B------:R1:W0:Y:S01]  /*3940*/  SHFL.UP PT, R8, R36, 0x1, RZ ;  /* 0x0420000024087989 */ /* 0x00022200000e00ff */
[----:B--234-:R-:W-:Y:S05]  /*3950*/  @!P6 BRA `(.L_x_16794) ;  /* 0x000000000028e947 */ /* 0x01cfea0003800000 */
[-C--:B0-----:R-:W-:Y:S01]  /*3960*/  FMUL.FTZ R211, R202, R213.reuse ;  /* 0x000000d5cad37220 */ /* 0x081fe20000410000 */
[----:B------:R-:W-:Y:S01]  /*3970*/  FMUL.FTZ R213, R200, R213 ;  /* 0x000000d5c8d57220 */ /* 0x000fe20000410000 */
[-C--:B-1----:R-:W-:Y:S01]  /*3980*/  FMUL.FTZ R9, R202, R209.reuse ;  /* 0x000000d1ca097220 */ /* 0x082fe20000410000 */
[C---:B------:R-:W-:Y:S01]  /*3990*/  FMUL.FTZ R209, R200.reuse, R209 ;  /* 0x000000d1c8d17220 */ /* 0x040fe20000410000 */
[-C--:B------:R-:W-:Y:S01]  /*39a0*/  FFMA.FTZ R36, R200, R212.reuse, -R211 ;  /* 0x000000d4c8247223 */ /* 0x080fe200000108d3 */
[----:B------:R-:W-:Y:S01]  /*39b0*/  FFMA.FTZ R213, R202, R212, R213 ;  /* 0x000000d4cad57223 */ /* 0x000fe200000100d5 */
[C---:B------:R-:W-:Y:S01]  /*39c0*/  FFMA.FTZ R200, R210.reuse, R200, -R9 ;  /* 0x000000c8d2c87223 */ /* 0x040fe20000010809 */
[----:B------:R-:W-:Y:S01]  /*39d0*/  FFMA.FTZ R202, R210, R202, R209 ;  /* 0x000000cad2ca7223 */ /* 0x000fe200000100d1 */
[----:B------:R-:W-:Y:S01]  /*39e0*/  FADD.FTZ R205, R205, R36 ;  /* 0x00000024cdcd7221 */ /* 0x000fe20000010000 */
[----:B------:R-:W-:-:S07]  /*39f0*/  FADD.FTZ R204, R204, R213 ;  /* 0x000000d5cccc7221 */ /* 0x000fce0000010000 */
.L_x_16794:
[----:B------:R-:W-:Y:S05]  /*3a00*/  BSYNC.RECONVERGENT B0 ;  /* 0x0000000000007941 */ /* 0x000fea0003800200 */
.L_x_16793:
[----:B------:R-:W2:Y:S01]  /*3a10*/  @!P4 LDS.128 R4, [UR6+0x21b0] ;  /* 0x0021b006ff04c984 */ /* 0x000ea20008000c00 */
        /* <DEDUP_REMOVED lines=12> */
[-C--:B---34-:R-:W-:Y:S01]  /*3ae0*/  FFMA.FTZ R200, R200, R210.reuse, -R9 ;  /* 0x000000d2c8c87223 */ /* 0x098fe20000010809 */
[----:B------:R-:W-:Y:S01]  /*3af0*/  FFMA.FTZ R202, R202, R210, R209 ;  /* 0x000000d2caca7223 */ /* 0x000fe200000100d1 */
[----:B------:R-:W-:Y:S01]  /*3b00*/  FADD.FTZ R205, R205, R36 ;  /* 0x00000024cdcd7221 */ /* 0x000fe20000010000 */
[----:B------:R-:W-:-:S07]  /*3b10*/  FADD.FTZ R204, R204, R213 ;  /* 0x000000d5cccc7221 */ /* 0x000fce0000010000 */
.L_x_16796:
[----:B------:R-:W-:Y:S05]  /*3b20*/  BSYNC.RECONVERGENT B0 ;  /* 0x0000000000007941 */ /* 0x000fea0003800200 */
.L_x_16795:
        /* <DEDUP_REMOVED lines=16> */
.L_x_16798:
[----:B------:R-:W-:Y:S05]  /*3c30*/  BSYNC.RECONVERGENT B0 ;  /* 0x0000000000007941 */ /* 0x000fea0003800200 */
.L_x_16797:
        /* <DEDUP_REMOVED lines=14> */
[----:B------:R-:W-:Y:S01]  /*3d20*/  FADD.FTZ R205, R205, R36 ;  /* 0x00000024cdcd7221 */ /* 0x000fe20000010000 */
[----:B------:R-:W-:-:S07]  /*3d30*/  FADD.FTZ R204, R204, R213 ;  /* 0x000000d5cccc7221 */ /* 0x000fce0000010000 */
.L_x_16800:
[----:B------:R-:W-:Y:S05]  /*3d40*/  BSYNC.RECONVERGENT B0 ;  /* 0x0000000000007941 */ /* 0x000fea0003800200 */
.L_x_16799:
        /* <DEDUP_REMOVED lines=16> */
.L_x_16802:
[----:B------:R-:W-:Y:S05]  /*3e50*/  BSYNC.RECONVERGENT B0 ;  /* 0x0000000000007941 */ /* 0x000fea0003800200 */
.L_x_16801:
[----:B0-----:R-:W-:Y:S01]  /*3e60*/  SHFL.DOWN PT, R212, R200, 0x1, 0x1f ;  /* 0x08201f00c8d47f89 */ /* 0x001fe200000e0000 */
[----:B------:R-:W-:Y:S01]  /*3e70*/  ISETP.NE.AND P2, PT, R70, RZ, PT ;  /* 0x000000ff4600720c */ /* 0x000fe20003f45270 */
[-C--:B------:R-:W-:Y:S01]  /*3e80*/  FMUL.FTZ R36, R198, R207.reuse ;  /* 0x000000cfc6247220 */ /* 0x080fe20000410000 */
[C---:B------:R-:W-:Y:S01]  /*3e90*/  FMUL.FTZ R9, R37.reuse, R207 ;  /* 0x000000cf25097220 */ /* 0x040fe20000410000 */
[----:B--2---:R-:W0:Y:S01]  /*3ea0*/  SHFL.IDX PT, R211, R7, RZ, 0x1f ;  /* 0x00001fff07d37589 */ /* 0x004e2200000e0000 */
[----:B------:R-:W-:Y:S01]  /*3eb0*/  ISETP.NE.AND P1, PT, R70, 0x1f, PT ;  /* 0x0000001f4600780c */ /* 0x000fe20003f25270 */
[-C--:B------:R-:W-:Y:S01]  /*3ec0*/  FFMA.FTZ R209, R37, R206.reuse, R36 ;  /* 0x000000ce25d17223 */ /* 0x080fe20000010024 */
[----:B------:R-:W-:Y:S01]  /*3ed0*/  FFMA.FTZ R9, R198, R206, -R9 ;  /* 0x000000cec6097223 */ /* 0x000fe20000010809 */
[----:B------:R-:W2:Y:S01]  /*3ee0*/  SHFL.DOWN PT, R214, R202, 0x1, 0x1f ;  /* 0x08201f00cad67f89 */ /* 0x000ea200000e0000 */
[----:B------:R-:W-:Y:S01]  /*3ef0*/  IMAD.WIDE.U32 R36, R30, UR4, R32 ;  /* 0x000000041e247c25 */ /* 0x000fe2000f8e0020 */
[----:B------:R-:W-:Y:S01]  /*3f00*/  ISETP.NE.AND P3, PT, R70, RZ, PT ;  /* 0x000000ff4600720c */ /* 0x000fe20003f65270 */
[----:B------:R-:W-:Y:S01]  /*3f10*/  BSSY.RECONVERGENT B0, `(.L_x_16803) ;  /* 0x0000105000007945 */ /* 0x000fe20003800200 */
[----:B-1----:R-:W1:Y:S02]  /*3f20*/  SHFL.IDX PT, R210, R6, RZ, 0x1f ;  /* 0x00001fff06d27589 */ /* 0x002e6400000e0000 */
[----:B------:R-:W-:Y:S01]  /*3f30*/  @P2 FADD.FTZ R207, R8, R209 ;  /* 0x000000d108cf2221 */ /* 0x000fe20000010000 */
[----:B------:R-:W-:Y:S01]  /*3f40*/  @P2 FADD.FTZ R206, R196, R9 ;  /* 0x00000009c4ce2221 */ /* 0x000fe20000010000 */
[----:B------:R-:W5:Y:S01]  /*3f50*/  SHFL.DOWN PT, R215, R204, 0x1, 0x1f ;  /* 0x08201f00ccd77f89 */ /* 0x000f6200000e0000 */
[----:B------:R-:W-:-:S02]  /*3f60*/  IMAD R9, R31, UR4, R37 ;  /* 0x000000041f097c24 */ /* 0x000fc4000f8e0225 */
[C---:B------:R-:W-:Y:S01]  /*3f70*/  FMUL.FTZ R37, R3.reuse, R207 ;  /* 0x000000cf03257220 */ /* 0x040fe20000410000 */
[-C--:B------:R-:W-:Y:S01]  /*3f80*/  FMUL.FTZ R196, R3, R206.reuse ;  /* 0x000000ce03c47220 */ /* 0x080fe20000410000 */
[----:B------:R-:W5:Y:S01]  /*3f90*/  SHFL.DOWN PT, R213, R205, 0x1, 0x1f ;  /* 0x08201f00cdd57f89 */ /* 0x000f6200000e0000 */
[----:B------:R-:W-:Y:S01]  /*3fa0*/  LEA R8, P2, R36, R79, 0x2 ;  /* 0x0000004f24087211 */ /* 0x000fe200078410ff */
[C---:B------:R-:W-:Y:S01]  /*3fb0*/  FFMA.FTZ R206, R2.reuse, R206, -R37 ;  /* 0x000000ce02ce7223 */ /* 0x040fe20000010825 */
[----:B------:R-:W-:Y:S01]  /*3fc0*/  FFMA.FTZ R196, R2, R207, R196 ;  /* 0x000000cf02c47223 */ /* 0x000fe200000100c4 */
[----:B---34-:R-:W3:Y:S01]  /*3fd0*/  SHFL.IDX PT, R202, R202, RZ, 0x1f ;  /* 0x00001fffcaca7589 */ /* 0x018ee200000e0000 */
[----:B------:R-:W-:Y:S01]  /*3fe0*/  LEA.HI.X R9, R36, R77, R9, 0x2, P2 ;  /* 0x0000004d24097211 */ /* 0x000fe200010f1409 */
[----:B------:R-:W-:Y:S01]  /*3ff0*/  FADD.FTZ R189, R189, R206 ;  /* 0x000000cebdbd7221 */ /* 0x000fe20000010000 */
[-C--:B0-----:R-:W-:Y:S01]  /*4000*/  @P1 FMUL.FTZ R3, R212, R211.reuse ;  /* 0x000000d3d4031220 */ /* 0x081fe20000410000 */
[----:B------:R-:W0:Y:S01]  /*4010*/  SHFL.IDX PT, R200, R200, RZ, 0x1f ;  /* 0x00001fffc8c87589 */ /* 0x000e2200000e0000 */
[----:B--2---:R-:W-:-:S03]  /*4020*/  @P1 FMUL.FTZ R37, R214, R211 ;  /* 0x000000d3d6251220 */ /* 0x004fc60000410000 */
[----:B------:R-:W2:Y:S01]  /*4030*/  SHFL.IDX PT, R205, R205, RZ, 0x1f ;  /* 0x00001fffcdcd7589 */ /* 0x000ea200000e0000 */
[-C--:B-1----:R-:W-:Y:S01]  /*4040*/  @P1 FFMA.FTZ R2, R214, R210.reuse, R3 ;  /* 0x000000d2d6021223 */ /* 0x082fe20000010003 */
[----:B------:R-:W-:Y:S01]  /*4050*/  FADD.FTZ R3, R191, R196 ;  /* 0x000000c4bf037221 */ /* 0x000fe20000010000 */
[----:B------:R-:W-:Y:S01]  /*4060*/  @P1 FFMA.FTZ R36, R212, R210, -R37 ;  /* 0x000000d2d4241223 */ /* 0x000fe20000010825 */
[C---:B------:R-:W-:Y:S01]  /*4070*/  FMUL.FTZ R37, R154.reuse, R189 ;  /* 0x000000bd9a257220 */ /* 0x040fe20000410000 */
[----:B-----5:R-:W-:Y:S01]  /*4080*/  @P1 FADD.FTZ R211, R215, R2 ;  /* 0x00000002d7d31221 */ /* 0x020fe20000010000 */
[-C--:B------:R-:W-:Y:S01]  /*4090*/  FMUL.FTZ R2, R154, R3.reuse ;  /* 0x000000039a027220 */ /* 0x080fe20000410000 */
[----:B------:R-:W1:Y:S01]  /*40a0*/  SHFL.IDX PT, R204, R204, RZ, 0x1f ;  /* 0x00001fffcccc7589 */ /* 0x000e6200000e0000 */
[C---:B------:R-:W-:Y:S01]  /*40b0*/  FFMA.FTZ R37, R152.reuse, R3, R37 ;  /* 0x0000000398257223 */ /* 0x040fe20000010025 */
[----:B------:R-:W-:Y:S01]  /*40c0*/  @P1 FADD.FTZ R210, R213, R36 ;  /* 0x00000024d5d21221 */ /* 0x000fe20000010000 */
[----:B------:R-:W-:Y:S01]  /*40d0*/  FMUL.FTZ R191, R211, R11 ;  /* 0x0000000bd3bf7220 */ /* 0x000fe20000410000 */
[----:B------:R-:W-:Y:S01]  /*40e0*/  FFMA.FTZ R2, R152, R189, -R2 ;  /* 0x000000bd98027223 */ /* 0x000fe20000010802 */
[----:B------:R-:W-:Y:S01]  /*40f0*/  FFMA.FTZ R185, R84, R185, R37 ;  /* 0x000000b954b97223 */ /* 0x000fe20000010025 */
[C---:B------:R-:W-:Y:S01]  /*4100*/  FMUL.FTZ R36, R210.reuse, R11 ;  /* 0x0000000bd2247220 */ /* 0x040fe20000410000 */
[----:B------:R-:W-:Y:S01]  /*4110*/  FFMA.FTZ R191, R210, R10, R191 ;  /* 0x0000000ad2bf7223 */ /* 0x000fe200000100bf */
[----:B------:R-:W-:-:S02]  /*4120*/  FFMA.FTZ R187, R84, R187, R2 ;  /* 0x000000bb54bb7223 */ /* 0x000fc40000010002 */
        /* <DEDUP_REMOVED lines=15> */
[-C--:B------:R-:W-:Y:S01]  /*4220*/  FMUL.FTZ R36, R160, R10.reuse ;  /* 0x0000000aa0247220 */ /* 0x080fe20000410000 */
[----:B------:R-:W-:Y:S01]  /*4230*/  FADD.FTZ R180, R180, R37 ;  /* 0x00000025b4b47221 */ /* 0x000fe20000010000 */
[----:B------:R-:W-:Y:S01]  /*4240*/  FMUL.FTZ R196, R162, R181 ;  /* 0x000000b5a2c47220 */ /* 0x000fe20000410000 */
[C---:B------:R-:W-:Y:S01]  /*4250*/  FFMA.FTZ R11, R158.reuse, R10, R11 ;  /* 0x0000000a9e0b7223 */ /* 0x040fe2000001000b */
[----:B------:R-:W-:Y:S01]  /*4260*/  FFMA.FTZ R36, R158, R193, -R36 ;  /* 0x000000c19e247223 */ /* 0x000fe20000010824 */
[-C--:B------:R-:W-:Y:S01]  /*4270*/  FMUL.FTZ R198, R162, R180.reuse ;  /* 0x000000b4a2c67220 */ /* 0x080fe20000410000 */
[C---:B------:R-:W-:Y:S01]  /*4280*/  FFMA.FTZ R37, R161.reuse, R180, R196 ;  /* 0x000000b4a1257223 */ /* 0x040fe200000100c4 */
[C---:B------:R-:W-:Y:S01]  /*4290*/  FFMA.FTZ R197, R86.reuse, R197, R11 ;  /* 0x000000c556c57223 */ /* 0x040fe2000001000b */
        /* <DEDUP_REMOVED lines=9> */
[CC--:B------:R-:W-:Y:S01]  /*4330*/  FMUL.FTZ R183, R166.reuse, R179.reuse ;  /* 0x000000b3a6b77220 */ /* 0x0c0fe20000410000 */
        /* <DEDUP_REMOVED lines=29> */
[----:B------:R-:W-:Y:S01]  /*4510*/  FMUL.FTZ R196, R131, R178 ;  /* 0x000000b283c47220 */ /* 0x000fe20000410000 */
[----:B------:R-:W-:Y:S01]  /*4520*/  FMUL.FTZ R161, R159, R190 ;  /* 0x000000be9fa17220 */ /* 0x000fe20000410000 */
[----:B------:R-:W-:Y:S01]  /*4530*/  FADD.FTZ R172, R172, R165 ;  /* 0x000000a5acac7221 */ /* 0x000fe20000010000 */
[----:B------:R-:W-:Y:S01]  /*4540*/  FADD.FTZ R36, R173, R36 ;  /* 0x00000024ad247221 */ /* 0x000fe20000010000 */
[-C--:B------:R-:W-:Y:S01]  /*4550*/  FMUL.FTZ R159, R159, R188.reuse ;  /* 0x000000bc9f9f7220 */ /* 0x080fe20000410000 */
[C---:B------:R-:W-:Y:S01]  /*4560*/  FFMA.FTZ R158, R156.reuse, R188, -R161 ;  /* 0x000000bc9c9e7223 */ /* 0x040fe200000108a1 */
[C---:B------:R-:W-:Y:S01]  /*4570*/  FMUL.FTZ R160, R153.reuse, R172 ;  /* 0x000000ac99a07220 */ /* 0x040fe20000410000 */
[----:B------:R-:W-:Y:S01]  /*4580*/  FMUL.FTZ R153, R153, R36 ;  /* 0x0000002499997220 */ /* 0x000fe20000410000 */
[----:B------:R-:W-:Y:S01]  /*4590*/  FFMA.FTZ R156, R156, R190, R159 ;  /* 0x000000be9c9c7223 */ /* 0x000fe2000001009f */
[----:B---3--:R-:W-:Y:S01]  /*45a0*/  FMUL.FTZ R159, R202, R7 ;  /* 0x00000007ca9f7220 */ /* 0x008fe20000410000 */
[C---:B------:R-:W-:Y:S01]  /*45b0*/  FFMA.FTZ R160, R155.reuse, R36, -R160 ;  /* 0x000000249ba07223 */ /* 0x040fe200000108a0 */
[----:B------:R-:W-:Y:S01]  /*45c0*/  FFMA.FTZ R153, R155, R172, R153 ;  /* 0x000000ac9b997223 */ /* 0x000fe20000010099 */
[----:B------:R-:W-:Y:S01]  /*45d0*/  FFMA.FTZ R155, R89, R192, R156 ;  /* 0x000000c0599b7223 */ /* 0x000fe2000001009c */
[-C--:B0-----:R-:W-:Y:S01]  /*45e0*/  FFMA.FTZ R156, R200, R6.reuse, -R159 ;  /* 0x00000006c89c7223 */ /* 0x081fe2000001089f */
[----:B------:R-:W-:Y:S01]  /*45f0*/  FMUL.FTZ R6, R202, R6 ;  /* 0x00000006ca067220 */ /* 0x000fe20000410000 */
[----:B------:R-:W-:Y:S01]  /*4600*/  FADD.FTZ R153, R170, R153 ;  /* 0x00000099aa997221 */ /* 0x000fe20000010000 */
[----:B------:R-:W-:Y:S01]  /*4610*/  FADD.FTZ R171, R171, R160 ;  /* 0x000000a0abab7221 */ /* 0x000fe20000010000 */
[C---:B------:R-:W-:Y:S01]  /*4620*/  FMUL.FTZ R159, R202.reuse, R5 ;  /* 0x00000005ca9f7220 */ /* 0x040fe20000410000 */
[----:B------:R-:W-:Y:S01]  /*4630*/  FFMA.FTZ R194, R89, R194, R158 ;  /* 0x000000c259c27223 */ /* 0x000fe2000001009e */
[-C--:B------:R-:W-:Y:S01]  /*4640*/  FMUL.FTZ R202, R202, R4.reuse ;  /* 0x00000004caca7220 */ /* 0x080fe20000410000 */
[----:B------:R-:W-:Y:S01]  /*4650*/  FFMA.FTZ R7, R200, R7, R6 ;  /* 0x00000007c8077223 */ /* 0x000fe20000010006 */
[C---:B------:R-:W-:Y:S01]  /*4660*/  FMUL.FTZ R158, R154.reuse, R153 ;  /* 0x000000999a9e7220 */ /* 0x040fe20000410000 */
[----:B------:R-:W-:Y:S01]  /*4670*/  FMUL.FTZ R161, R154, R171 ;  /* 0x000000ab9aa17220 */ /* 0x000fe20000410000 */
[----:B------:R-:W-:Y:S01]  /*4680*/  P2R R6, PR, RZ, 0x8 ;  /* 0x00000008ff067803 */ /* 0x000fe20000000000 */
[C---:B------:R-:W-:Y:S01]  /*4690*/  FFMA.FTZ R4, R200.reuse, R4, -R159 ;  /* 0x00000004c8047223 */ /* 0x040fe2000001089f */
[----:B------:R-:W-:Y:S01]  /*46a0*/  FFMA.FTZ R5, R200, R5, R202 ;  /* 0x00000005c8057223 */ /* 0x000fe200000100ca */
[----:B--2---:R-:W-:Y:S01]  /*46b0*/  FADD.FTZ R6, R205, R156 ;  /* 0x0000009ccd067221 */ /* 0x004fe20000010000 */
[----:B-1----:R-:W-:Y:S01]  /*46c0*/  FADD.FTZ R7, R204, R7 ;  /* 0x00000007cc077221 */ /* 0x002fe20000010000 */
[C---:B------:R-:W-:Y:S01]  /*46d0*/  FFMA.FTZ R158, R152.reuse, R171, -R158 ;  /* 0x000000ab989e7223 */ /* 0x040fe2000001089e */
[----:B------:R-:W-:Y:S01]  /*46e0*/  FFMA.FTZ R154, R152, R153, R161 ;  /* 0x00000099989a7223 */ /* 0x000fe200000100a1 */
[C---:B------:R-:W-:Y:S01]  /*46f0*/  FFMA.FTZ R160, R0.reuse, -R3, RZ ;  /* 0x8000000300a07223 */ /* 0x040fe200000100ff */
[----:B------:R-:W-:Y:S01]  /*4700*/  FMUL.FTZ R164, R135, R153 ;  /* 0x0000009987a47220 */ /* 0x000fe20000410000 */
[----:B------:R-:W-:Y:S01]  /*4710*/  FADD.FTZ R167, R167, R158 ;  /* 0x0000009ea7a77221 */ /* 0x000fe20000010000 */
[----:B------:R0:W-:Y:S01]  /*4720*/  @!P3 STS.128 [UR6+0x21b0], R4 ;  /* 0x0021b004ff00b988 */ /* 0x0001e20008000c06 */
[----:B------:R-:W-:Y:S01]  /*4730*/  FADD.FTZ R157, R157, R154 ;  /* 0x0000009a9d9d7221 */ /* 0x000fe20000010000 */
[----:B------:R-:W-:Y:S01]  /*4740*/  FFMA.FTZ R158, R0, R189, RZ ;  /* 0x000000bd009e7223 */ /* 0x000fe200000100ff */
[----:B------:R-:W-:Y:S01]  /*4750*/  FFMA.FTZ R154, -R114, R139, R3 ;  /* 0x0000008b729a7223 */ /* 0x000fe20000010103 */
[C---:B------:R-:W-:Y:S01]  /*4760*/  FMUL.FTZ R161, R134.reuse, R167 ;  /* 0x000000a786a17220 */ /* 0x040fe20000410000 */
[----:B------:R-:W-:Y:S01]  /*4770*/  FMUL.FTZ R159, R134, R157 ;  /* 0x0000009d869f7220 */ /* 0x000fe20000410000 */
[C---:B------:R-:W-:Y:S01]  /*4780*/  FFMA.FTZ R3, R123.reuse, R187, R158 ;  /* 0x000000bb7b037223 */ /* 0x040fe2000001009e */
[----:B------:R-:W-:Y:S01]  /*4790*/  FFMA.FTZ R187, R112, -R136, R187 ;  /* 0x8000008870bb7223 */ /* 0x000fe200000100bb */
[C---:B------:R-:W-:Y:S01]  /*47a0*/  FMUL.FTZ R162, R80.reuse, R161 ;  /* 0x000000a150a27220 */ /* 0x040fe20000410000 */
[----:B------:R-:W-:Y:S01]  /*47b0*/  FMUL.FTZ R173, R80, R159 ;  /* 0x0000009f50ad7220 */ /* 0x000fe20000410000 */
[----:B------:R-:W-:Y:S01]  /*47c0*/  FMUL.FTZ R166, R84, R164 ;  /* 0x000000a454a67220 */ /* 0x000fe20000410000 */
[----:B------:R-:W-:Y:S01]  /*47d0*/  FFMA.FTZ R158, R122, R193, R3 ;  /* 0x000000c17a9e7223 */ /* 0x000fe20000010003 */
[----:B------:R-:W-:Y:S01]  /*47e0*/  FMUL.FTZ R3, R132, R172 ;  /* 0x000000ac84037220 */ /* 0x000fe20000410000 */
[----:B------:R-:W-:Y:S01]  /*47f0*/  FFMA.FTZ R152, R114, -R137, R189 ;  /* 0x8000008972987223 */ /* 0x000fe200000100bd */
[----:B0-----:R-:W-:Y:S01]  /*4800*/  FFMA.FTZ R5, R123, -R185, R160 ;  /* 0x800000b97b057223 */ /* 0x001fe200000100a0 */
[----:B------:R-:W-:Y:S01]  /*4810*/  FFMA.FTZ R185, -R112, R140, R185 ;  /* 0x0000008c70b97223 */ /* 0x000fe200000101b9 */
[----:B------:R-:W-:Y:S01]  /*4820*/  FMUL.FTZ R4, R135, R171 ;  /* 0x000000ab87047220 */ /* 0x000fe20000410000 */
[----:B------:R-:W-:Y:S01]  /*4830*/  FMUL.FTZ R7, R132, R36 ;  /* 0x0000002484077220 */ /* 0x000fe20000410000 */
[----:B------:R-:W-:Y:S01]  /*4840*/  FFMA.FTZ R160, R122, -R10, R5 ;  /* 0x8000000a7aa07223 */ /* 0x000fe20000010005 */
[----:B------:R-:W-:Y:S01]  /*4850*/  FFMA.FTZ R10, -R111, R141, R10 ;  /* 0x0000008d6f0a7223 */ /* 0x000fe2000001010a */
[----:B------:R-:W-:Y:S01]  /*4860*/  FMUL.FTZ R6, R185, R4 ;  /* 0x00000004b9067220 */ /* 0x000fe20000410000 */
[----:B------:R-:W-:Y:S01]  /*4870*/  STS [R56+0x420], R173 ;  /* 0x000420ad38007388 */ /* 0x000fe20000000800 */
[C---:B------:R-:W-:Y:S01]  /*4880*/  FMUL.FTZ R165, R154.reuse, R161 ;  /* 0x000000a19aa57220 */ /* 0x040fe20000410000 */
[----:B------:R-:W-:Y:S01]  /*4890*/  FFMA.FTZ R193, R111, -R138, R193 ;  /* 0x8000008a6fc17223 */ /* 0x000fe200000100c1 */
[-C--:B------:R-:W-:Y:S01]  /*48a0*/  FFMA.FTZ R6, R187, R164.reuse, R6 ;  /* 0x000000a4bb067223 */ /* 0x080fe20000010006 */
[----:B------:R-:W-:Y:S01]  /*48b0*/  FMUL.FTZ R164, R185, R164 ;  /* 0x000000a4b9a47220 */ /* 0x000fe20000410000 */
[----:B------:R0:W-:Y:S01]  /*48c0*/  STS [R55+0x4], R162 ;  /* 0x000004a237007388 */ /* 0x0001e20000000800 */
[-C--:B------:R-:W-:Y:S01]  /*48d0*/  FMUL.FTZ R156, R154, R159.reuse ;  /* 0x0000009f9a9c7220 */ /* 0x080fe20000410000 */
[----:B------:R-:W-:Y:S01]  /*48e0*/  FFMA.FTZ R165, R152, R159, R165 ;  /* 0x0000009f98a57223 */ /* 0x000fe200000100a5 */
[-C--:B------:R-:W-:Y:S01]  /*48f0*/  FFMA.FTZ R5, R187, R4.reuse, -R164 ;  /* 0x00000004bb057223 */ /* 0x080fe200000108a4 */
[----:B------:R-:W-:Y:S01]  /*4900*/  FMUL.FTZ R164, R10, R3 ;  /* 0x000000030aa47220 */ /* 0x000fe20000410000 */
[----:B------:R1:W-:Y:S01]  /*4910*/  STS [R55+0x8], R166 ;  /* 0x000008a637007388 */ /* 0x0003e20000000800 */
[----:B------:R-:W-:Y:S01]  /*4920*/  FMUL.FTZ R170, R133, R163 ;  /* 0x000000a385aa7220 */ /* 0x000fe20000410000 */
[----:B------:R-:W-:Y:S01]  /*4930*/  FMUL.FTZ R4, R84, R4 ;  /* 0x0000000454047220 */ /* 0x000fe20000410000 */
[C---:B------:R-:W-:Y:S01]  /*4940*/  FFMA.FTZ R164, R193.reuse, R7, -R164 ;  /* 0x00000007c1a47223 */ /* 0x040fe200000108a4 */
[----:B------:R-:W-:Y:S01]  /*4950*/  FFMA.FTZ R156, R152, R161, -R156 ;  /* 0x000000a1989c7223 */ /* 0x000fe2000001089c */
[----:B0-----:R-:W-:Y:S01]  /*4960*/  FMUL.FTZ R162, R10, R7 ;  /* 0x000000070aa27220 */ /* 0x001fe20000410000 */
[----:B------:R-:W-:Y:S01]  /*4970*/  FMUL.FTZ R174, R86, R170 ;  /* 0x000000aa56ae7220 */ /* 0x000fe20000410000 */
[----:B------:R-:W-:Y:S01]  /*4980*/  STS [R55+0xc], R4 ;  /* 0x00000c0437007388 */ /* 0x000fe20000000800 */
[----:B------:R-:W-:Y:S01]  /*4990*/  FMUL.FTZ R173, R126, R181 ;  /* 0x000000b57ead7220 */ /* 0x000fe20000410000 */
[----:B------:R-:W-:Y:S01]  /*49a0*/  FFMA.FTZ R159, R193, R3, R162 ;  /* 0x00000003c19f7223 */ /* 0x000fe200000100a2 */
[C---:B-1----:R-:W-:Y:S01]  /*49b0*/  FMUL.FTZ R166, R82.reuse, R7 ;  /* 0x0000000752a67220 */ /* 0x042fe20000410000 */
[----:B------:R-:W-:Y:S01]  /*49c0*/  FMUL.FTZ R162, R82, R3 ;  /* 0x0000000352a27220 */ /* 0x000fe20000410000 */
[C---:B------:R-:W-:Y:S01]  /*49d0*/  FFMA.FTZ R7, R121.reuse, -R197, R160 ;  /* 0x800000c579077223 */ /* 0x040fe200000100a0 */
[----:B------:R-:W-:Y:S01]  /*49e0*/  FFMA.FTZ R3, R121, R199, R158 ;  /* 0x000000c779037223 */ /* 0x000fe2000001009e */
[----:B------:R0:W-:Y:S01]  /*49f0*/  STS [R55+0x18], R174 ;  /* 0x000018ae37007388 */ /* 0x0001e20000000800 */
[----:B------:R-:W-:Y:S01]  /*4a00*/  FMUL.FTZ R189, R127, R182 ;  /* 0x000000b67fbd7220 */ /* 0x000fe20000410000 */
[C---:B------:R-:W-:Y:S01]  /*4a10*/  FFMA.FTZ R176, R120.reuse, -R186, R7 ;  /* 0x800000ba78b07223 */ /* 0x040fe20000010007 */
[C---:B------:R-:W-:Y:S01]  /*4a20*/  FFMA.FTZ R186, -R109.reuse, R146, R186 ;  /* 0x000000926dba7223 */ /* 0x040fe200000101ba */
[----:B------:R1:W-:Y:S01]  /*4a30*/  STS [R55+0x10], R162 ;  /* 0x000010a237007388 */ /* 0x0003e20000000800 */
[----:B------:R-:W-:Y:S01]  /*4a40*/  FFMA.FTZ R158, R120, R37, R3 ;  /* 0x00000025789e7223 */ /* 0x000fe20000010003 */
[----:B------:R-:W-:Y:S01]  /*4a50*/  FFMA.FTZ R37, R109, -R144, R37 ;  /* 0x800000906d257223 */ /* 0x000fe20000010025 */
[----:B------:R-:W-:Y:S01]  /*4a60*/  FMUL.FTZ R192, R186, R184 ;  /* 0x000000b8bac07220 */ /* 0x000fe20000410000 */
[----:B------:R2:W-:Y:S01]  /*4a70*/  STS [R55+0x14], R166 ;  /* 0x000014a637007388 */ /* 0x0005e20000000800 */
[----:B------:R-:W-:Y:S01]  /*4a80*/  FFMA.FTZ R7, R119, -R201, R176 ;  /* 0x800000c977077223 */ /* 0x000fe200000100b0 */
[----:B0-----:R-:W-:Y:S01]  /*4a90*/  FMUL.FTZ R174, R88, R196 ;  /* 0x000000c458ae7220 */ /* 0x001fe20000410000 */
[----:B------:R-:W-:Y:S01]  /*4aa0*/  FMUL.FTZ R4, R133, R175 ;  /* 0x000000af85047220 */ /* 0x000fe20000410000 */
[----:B------:R-:W-:Y:S01]  /*4ab0*/  FMUL.FTZ R191, R127, R2 ;  /* 0x000000027fbf7220 */ /* 0x000fe20000410000 */
[C---:B------:R-:W-:Y:S01]  /*4ac0*/  FMUL.FTZ R198, R89.reuse, R189 ;  /* 0x000000bd59c67220 */ /* 0x040fe20000410000 */
[----:B-1----:R-:W-:Y:S01]  /*4ad0*/  FMUL.FTZ R162, R130, R11 ;  /* 0x0000000b82a27220 */ /* 0x002fe20000410000 */
[----:B------:R-:W-:Y:S01]  /*4ae0*/  STS [R55+0x28], R174 ;  /* 0x000028ae37007388 */ /* 0x000fe20000000800 */
[----:B------:R-:W-:Y:S01]  /*4af0*/  FMUL.FTZ R160, R86, R4 ;  /* 0x0000000456a07220 */ /* 0x000fe20000410000 */
[----:B------:R-:W-:Y:S01]  /*4b00*/  FMUL.FTZ R200, R89, R191 ;  /* 0x000000bf59c87220 */ /* 0x000fe20000410000 */
[-C--:B------:R-:W-:Y:S01]  /*4b10*/  FMUL.FTZ R3, R186, R162.reuse ;  /* 0x000000a2ba037220 */ /* 0x080fe20000410000 */
[-C--:B--2---:R-:W-:Y:S01]  /*4b20*/  FMUL.FTZ R166, R85, R162.reuse ;  /* 0x000000a255a67220 */ /* 0x084fe20000410000 */
[----:B------:R-:W-:Y:S01]  /*4b30*/  FFMA.FTZ R161, R37, R162, R192 ;  /* 0x000000a225a17223 */ /* 0x000fe200000100c0 */
[----:B------:R-:W-:Y:S01]  /*4b40*/  FMUL.FTZ R192, R87, R173 ;  /* 0x000000ad57c07220 */ /* 0x000fe20000410000 */
[-C--:B------:R-:W-:Y:S01]  /*4b50*/  FFMA.FTZ R162, R37, R184.reuse, -R3 ;  /* 0x000000b825a27223 */ /* 0x080fe20000010803 */
[----:B------:R-:W-:Y:S01]  /*4b60*/  FMUL.FTZ R184, R85, R184 ;  /* 0x000000b855b87220 */ /* 0x000fe20000410000 */
[----:B------:R-:W-:Y:S01]  /*4b70*/  FFMA.FTZ R3, R119, R203, R158 ;  /* 0x000000cb77037223 */ /* 0x000fe2000001009e */
[----:B------:R0:W-:Y:S01]  /*4b80*/  STS [R55+0x20], R166 ;  /* 0x000020a637007388 */ /* 0x0001e20000000800 */
[----:B------:R-:W-:Y:S01]  /*4b90*/  FFMA.FTZ R158, R118, -R190, R7 ;  /* 0x800000be769e7223 */ /* 0x000fe20000010007 */
[----:B------:R-:W-:Y:S01]  /*4ba0*/  FMUL.FTZ R7, R126, R180 ;  /* 0x000000b47e077220 */ /* 0x000fe20000410000 */
[C---:B------:R-:W-:Y:S01]  /*4bb0*/  FFMA.FTZ R190, -R107.reuse, R150, R190 ;  /* 0x000000966bbe7223 */ /* 0x040fe200000101be */
[----:B------:R1:W-:Y:S01]  /*4bc0*/  STS [R55+0x24], R184 ;  /* 0x000024b837007388 */ /* 0x0003e20000000800 */
[----:B------:R-:W-:Y:S01]  /*4bd0*/  FFMA.FTZ R3, R118, R188, R3 ;  /* 0x000000bc76037223 */ /* 0x000fe20000010003 */
[----:B------:R-:W-:Y:S01]  /*4be0*/  FFMA.FTZ R188, R107, -R147, R188 ;  /* 0x800000936bbc7223 */ /* 0x000fe200000100bc */
[----:B------:R-:W-:Y:S01]  /*4bf0*/  FMUL.FTZ R183, R190, R173 ;  /* 0x000000adbeb77220 */ /* 0x000fe20000410000 */
[----:B------:R2:W-:Y:S01]  /*4c00*/  STS [R55+0x1c], R160 ;  /* 0x00001ca037007388 */ /* 0x0005e20000000800 */
[C---:B------:R-:W-:Y:S01]  /*4c10*/  FFMA.FTZ R197, -R110.reuse, R143, R197 ;  /* 0x0000008f6ec57223 */ /* 0x040fe200000101c5 */
[----:B0-----:R-:W-:Y:S01]  /*4c20*/  FMUL.FTZ R166, R131, R179 ;  /* 0x000000b383a67220 */ /* 0x001fe20000410000 */
[----:B------:R-:W-:Y:S01]  /*4c30*/  FADD.FTZ R156, RZ, R156 ;  /* 0x0000009cff9c7221 */ /* 0x000fe20000010000 */
[----:B------:R0:W-:Y:S01]  /*4c40*/  STS [R55+0x34], R192 ;  /* 0x000034c037007388 */ /* 0x0001e20000000800 */
[----:B------:R-:W-:Y:S01]  /*4c50*/  FFMA.FTZ R199, R110, -R142, R199 ;  /* 0x8000008e6ec77223 */ /* 0x000fe200000100c7 */
[----:B------:R-:W-:Y:S01]  /*4c60*/  FMUL.FTZ R174, R88, R166 ;  /* 0x000000a658ae7220 */ /* 0x000fe20000410000 */
[-C--:B-1----:R-:W-:Y:S01]  /*4c70*/  FMUL.FTZ R184, R87, R7.reuse ;  /* 0x0000000757b87220 */ /* 0x082fe20000410000 */
[----:B------:R0:W-:Y:S01]  /*4c80*/  STS [R55+0x38], R198 ;  /* 0x000038c637007388 */ /* 0x0001e20000000800 */
[----:B------:R-:W-:Y:S01]  /*4c90*/  FADD.FTZ R165, RZ, R165 ;  /* 0x000000a5ffa57221 */ /* 0x000fe20000010000 */
[-C--:B--2---:R-:W-:Y:S01]  /*4ca0*/  FMUL.FTZ R160, R190, R7.reuse ;  /* 0x00000007bea07220 */ /* 0x084fe20000410000 */
[----:B------:R-:W-:Y:S01]  /*4cb0*/  FADD.FTZ R5, R156, R5 ;  /* 0x000000059c057221 */ /* 0x000fe20000010000 */
[----:B------:R0:W-:Y:S01]  /*4cc0*/  STS [R55+0x2c], R174 ;  /* 0x00002cae37007388 */ /* 0x0001e20000000800 */
[C---:B------:R-:W-:Y:S01]  /*4cd0*/  FFMA.FTZ R183, R188.reuse, R7, R183 ;  /* 0x00000007bcb77223 */ /* 0x040fe200000100b7 */
[----:B------:R-:W-:Y:S01]  /*4ce0*/  FFMA.FTZ R176, R188, R173, -R160 ;  /* 0x000000adbcb07223 */ /* 0x000fe200000108a0 */
[----:B------:R-:W-:Y:S01]  /*4cf0*/  FMUL.FTZ R160, R197, R4 ;  /* 0x00000004c5a07220 */ /* 0x000fe20000410000 */
[----:B------:R0:W-:Y:S01]  /*4d00*/  STS [R55+0x30], R184 ;  /* 0x000030b837007388 */ /* 0x0001e20000000800 */
[C---:B------:R-:W-:Y:S01]  /*4d10*/  FFMA.FTZ R201, -R108.reuse, R148, R201 ;  /* 0x000000946cc97223 */ /* 0x040fe200000101c9 */
[----:B------:R-:W-:Y:S01]  /*4d20*/  FADD.FTZ R6, R165, R6 ;  /* 0x00000006a5067221 */ /* 0x000fe20000010000 */
[-C--:B------:R-:W-:Y:S01]  /*4d30*/  FFMA.FTZ R7, R199, R170.reuse, R160 ;  /* 0x000000aac7077223 */ /* 0x080fe200000100a0 */
[----:B------:R0:W-:Y:S01]  /*4d40*/  STS [R55+0x3c], R200 ;  /* 0x00003cc837007388 */ /* 0x0001e20000000800 */
[----:B------:R-:W-:Y:S01]  /*4d50*/  FMUL.FTZ R170, R197, R170 ;  /* 0x000000aac5aa7220 */ /* 0x000fe20000410000 */
[----:B------:R-:W-:Y:S01]  /*4d60*/  FADD.FTZ R5, R5, R164 ;  /* 0x000000a405057221 */ /* 0x000fe20000010000 */
[----:B------:R-:W-:Y:S01]  /*4d70*/  LEA R164, R117, -R104, 0x1 ;  /* 0x8000006875a47211 */ /* 0x000fe200078e08ff */
[----:B------:R-:W-:Y:S01]  /*4d80*/  BAR.SYNC.DEFER_BLOCKING 0x0 ;  /* 0x0000000000007b1d */ /* 0x000fe20000010000 */
[----:B------:R-:W-:Y:S01]  /*4d90*/  FFMA.FTZ R203, R108, -R145, R203 ;  /* 0x800000916ccb7223 */ /* 0x000fe200000100cb */
[----:B------:R-:W-:Y:S01]  /*4da0*/  FMUL.FTZ R156, R201, R166 ;  /* 0x000000a6c99c7220 */ /* 0x000fe20000410000 */
[----:B------:R-:W-:Y:S01]  /*4db0*/  FFMA.FTZ R170, R199, R4, -R170 ;  /* 0x00000004c7aa7223 */ /* 0x000fe200000108aa */
[----:B------:R-:W-:Y:S01]  /*4dc0*/  FADD.FTZ R6, R6, R159 ;  /* 0x0000009f06067221 */ /* 0x000fe20000010000 */
[----:B------:R-:W-:Y:S01]  /*4dd0*/  ISETP.GE.AND P1, PT, R164, 0x1, PT ;  /* 0x00000001a400780c */ /* 0x000fe20003f26270 */
[-C--:B------:R-:W-:Y:S01]  /*4de0*/  FFMA.FTZ R159, R203, R196.reuse, R156 ;  /* 0x000000c4cb9f7223 */ /* 0x080fe2000001009c */
[----:B------:R-:W-:Y:S01]  /*4df0*/  FMUL.FTZ R196, R201, R196 ;  /* 0x000000c4c9c47220 */ /* 0x000fe20000410000 */
[----:B------:R-:W-:Y:S01]  /*4e00*/  FADD.FTZ R6, R6, R7 ;  /* 0x0000000706067221 */ /* 0x000fe20000010000 */
[----:B------:R-:W-:Y:S01]  /*4e10*/  FADD.FTZ R5, R5, R170 ;  /* 0x000000aa05057221 */ /* 0x000fe20000010000 */
[----:B------:R-:W-:Y:S01]  /*4e20*/  FFMA.FTZ R160, -R106, R151, R155 ;  /* 0x000000976aa07223 */ /* 0x000fe2000001019b */
[----:B------:R-:W-:Y:S01]  /*4e30*/  FFMA.FTZ R196, R203, R166, -R196 ;  /* 0x000000a6cbc47223 */ /* 0x000fe200000108c4 */
[----:B------:R-:W-:Y:S01]  /*4e40*/  FADD.FTZ R6, R6, R161 ;  /* 0x000000a106067221 */ /* 0x000fe20000010000 */
[----:B------:R-:W-:Y:S01]  /*4e50*/  FADD.FTZ R5, R5, R162 ;  /* 0x000000a205057221 */ /* 0x000fe20000010000 */
[----:B------:R-:W-:Y:S01]  /*4e60*/  FFMA.FTZ R156, R106, -R149, R194 ;  /* 0x800000956a9c7223 */ /* 0x000fe200000100c2 */
[C---:B------:R-:W-:Y:S01]  /*4e70*/  FMUL.FTZ R7, R160.reuse, R191 ;  /* 0x000000bfa0077220 */ /* 0x040fe20000410000 */
[-C--:B------:R-:W-:Y:S01]  /*4e80*/  FMUL.FTZ R4, R160, R189.reuse ;  /* 0x000000bda0047220 */ /* 0x080fe20000410000 */
[----:B------:R-:W-:Y:S01]  /*4e90*/  FADD.FTZ R6, R6, R159 ;  /* 0x0000009f06067221 */ /* 0x000fe20000010000 */
[----:B------:R-:W-:Y:S01]  /*4ea0*/  FADD.FTZ R5, R5, R196 ;  /* 0x000000c405057221 */ /* 0x000fe20000010000 */
[----:B------:R-:W-:Y:S01]  /*4eb0*/  ISETP.GE.AND P2, PT, R164, 0x21, PT ;  /* 0x00000021a400780c */ /* 0x000fe20003f46270 */
[----:B------:R-:W-:Y:S01]  /*4ec0*/  FFMA.FTZ R7, R156, R189, R7 ;  /* 0x000000bd9c077223 */ /* 0x000fe20000010007 */
[----:B------:R-:W-:Y:S01]  /*4ed0*/  ISETP.GE.AND P3, PT, R164, 0x41, PT ;  /* 0x00000041a400780c */ /* 0x000fe20003f66270 */
[----:B------:R-:W-:Y:S01]  /*4ee0*/  FFMA.FTZ R162, R156, R191, -R4 ;  /* 0x000000bf9ca27223 */ /* 0x000fe20000010804 */
[----:B------:R-:W-:Y:S01]  /*4ef0*/  ISETP.GE.AND P4, PT, R164, 0x61, PT ;  /* 0x00000061a400780c */ /* 0x000fe20003f86270 */
[----:B------:R0:W1:Y:S01]  /*4f00*/  LDS R173, [R54+0x4a0] ;  /* 0x0004a00036ad7984 */ /* 0x0000620000000800 */
[----:B------:R-:W-:Y:S01]  /*4f10*/  FADD.FTZ R6, R6, R183 ;  /* 0x000000b706067221 */ /* 0x000fe20000010000 */
[----:B------:R-:W-:Y:S01]  /*4f20*/  FADD.FTZ R5, R5, R176 ;  /* 0x000000b005057221 */ /* 0x000fe20000010000 */
[----:B------:R-:W-:Y:S09]  /*4f30*/  @!P1 BRA `(.L_x_16804) ;  /* 0x0000000000089947 */ /* 0x000ff20003800000 */
[----:B------:R-:W2:Y:S04]  /*4f40*/  LDS R159, [R58+0x420] ;  /* 0x000420003a9f7984 */ /* 0x000ea80000000800 */
[----:B--2---:R2:W-:Y:S02]  /*4f50*/  REDG.E.ADD.F32.FTZ.RN.STRONG.GPU desc[UR16][R8.64], R159 ;  /* 0x0000009f080079a6 */ /* 0x0045e4000c12f310 */
.L_x_16804:
[----:B------:R-:W-:Y:S05]  /*4f60*/  BSYNC.RECONVERGENT B0 ;  /* 0x0000000000007941 */ /* 0x000fea0003800200 */
.L_x_16803:
[----:B------:R-:W-:Y:S04]  /*4f70*/  BSSY.RECONVERGENT B0, `(.L_x_16805) ;  /* 0x0000003000007945 */ /* 0x000fe80003800200 */
[----:B------:R-:W-:Y:S05]  /*4f80*/  @!P2 BRA `(.L_x_16806) ;  /* 0x000000000004a947 */ /* 0x000fea0003800000 */
[----:B-1----:R3:W-:Y:S02]  /*4f90*/  REDG.E.ADD.F32.FTZ.RN.STRONG.GPU desc[UR16][R8.64+0x80], R173 ;  /* 0x000080ad080079a6 */ /* 0x0027e4000c12f310 */
.L_x_16806:
[----:B------:R-:W-:Y:S05]  /*4fa0*/  BSYNC.RECONVERGENT B0 ;  /* 0x0000000000007941 */ /* 0x000fea0003800200 */
.L_x_16805:
[----:B--2---:R2:W4:Y:S01]  /*4fb0*/  LDS R159, [R53+0x520] ;  /* 0x00052000359f7984 */ /* 0x0045220000000800 */
[----:B------:R-:W-:Y:S04]  /*4fc0*/  BSSY.RECONVERGENT B0, `(.L_x_16807) ;  /* 0x0000003000007945 */ /* 0x000fe80003800200 */
[----:B------:R-:W-:Y:S05]  /*4fd0*/  @!P3 BRA `(.L_x_16808) ;  /* 0x000000000004b947 */ /* 0x000fea0003800000 */
[----:B----4-:R4:W-:Y:S02]  /*4fe0*/  REDG.E.ADD.F32.FTZ.RN.STRONG.GPU desc[UR16][R8.64+0x100], R159 ;  /* 0x0001009f080079a6 */ /* 0x0109e4000c12f310 */
.L_x_16808:
[----:B------:R-:W-:Y:S05]  /*4ff0*/  BSYNC.RECONVERGENT B0 ;  /* 0x0000000000007941 */ /* 0x000fea0003800200 */
.L_x_16807:
[----:B----4-:R4:W0:Y:S01]  /*5000*/  LDS R159, [R52+0x5a0] ;  /* 0x0005a000349f7984 */ /* 0x0108220000000800 */
[----:B------:R-:W-:Y:S04]  /*5010*/  BSSY.RECONVERGENT B0, `(.L_x_16809) ;  /* 0x0000003000007945 */ /* 0x000fe80003800200 */
[----:B------:R-:W-:Y:S05]  /*5020*/  @!P4 BRA `(.L_x_16810) ;  /* 0x000000000004c947 */ /* 0x000fea0003800000 */
[----:B0-----:R0:W-:Y:S02]  /*5030*/  REDG.E.ADD.F32.FTZ.RN.STRONG.GPU desc[UR16][R8.64+0x180], R159 ;  /* 0x0001809f080079a6 */ /* 0x0011e4000c12f310 */
.L_x_16810:
[----:B------:R-:W-:Y:S05]  /*5040*/  BSYNC.RECONVERGENT B0 ;  /* 0x0000000000007941 */ /* 0x000fea0003800200 */
.L_x_16809:
        /* <DEDUP_REMOVED lines=10> */
.L_x_16812:
[----:B------:R-:W-:Y:S05]  /*50f0*/  BSYNC.RECONVERGENT B0 ;  /* 0x0000000000007941 */ /* 0x000fea0003800200 */
.L_x_16811:
[----:B0-----:R0:W0:Y:S01]  /*5100*/  LDS R159, [R50+0x6a0] ;  /* 0x0006a000329f7984 */ /* 0x0010220000000800 */
[----:B------:R-:W-:Y:S04]  /*5110*/  BSSY.RECONVERGENT B0, `(.L_x_16813) ;  /* 0x0000003000007945 */ /* 0x000fe80003800200 */
[----:B------:R-:W-:Y:S05]  /*5120*/  @!P1 BRA `(.L_x_16814) ;  /* 0x0000000000049947 */ /* 0x000fea0003800000 */
[----:B0-----:R0:W-:Y:S02]  /*5130*/  REDG.E.ADD.F32.FTZ.RN.STRONG.GPU desc[UR16][R8.64+0x280], R159 ;  /* 0x0002809f080079a6 */ /* 0x0011e4000c12f310 */
.L_x_16814:
[----:B------:R-:W-:Y:S05]  /*5140*/  BSYNC.RECONVERGENT B0 ;  /* 0x0000000000007941 */ /* 0x000fea0003800200 */
.L_x_16813:
[----:B0-----:R0:W0:Y:S01]  /*5150*/  LDS R159, [R49+0x720] ;  /* 0x00072000319f7984 */ /* 0x0010220000000800 */
[----:B------:R-:W-:Y:S04]  /*5160*/  BSSY.RECONVERGENT B0, `(.L_x_16815) ;  /* 0x0000003000007945 */ /* 0x000fe80003800200 */
[----:B------:R-:W-:Y:S05]  /*5170*/  @!P2 BRA `(.L_x_16816) ;  /* 0x000000000004a947 */ /* 0x000fea0003800000 */
[----:B0-----:R0:W-:Y:S02]  /*5180*/  REDG.E.ADD.F32.FTZ.RN.STRONG.GPU desc[UR16][R8.64+0x300], R159 ;  /* 0x0003009f080079a6 */ /* 0x0011e4000c12f310 */
.L_x_16816:
[----:B------:R-:W-:Y:S05]  /*5190*/  BSYNC.RECONVERGENT B0 ;  /* 0x0000000000007941 */ /* 0x000fea0003800200 */
.L_x_16815:
[----:B0-----:R0:W0:Y:S01]  /*51a0*/  LDS R159, [R48+0x7a0] ;  /* 0x0007a000309f7984 */ /* 0x0010220000000800 */
[----:B------:R-:W-:Y:S04]  /*51b0*/  BSSY.RECONVERGENT B0, `(.L_x_16817) ;  /* 0x0000003000007945 */ /* 0x000fe80003800200 */
[----:B------:R-:W-:Y:S05]  /*51c0*/  @!P3 BRA `(.L_x_16818) ;  /* 0x000000000004b947 */ /* 0x000fea0003800000 */
[----:B0-----:R0:W-:Y:S02]  /*51d0*/  REDG.E.ADD.F32.FTZ.RN.STRONG.GPU desc[UR16][R8.64+0x380], R159 ;  /* 0x0003809f080079a6 */ /* 0x0011e4000c12f310 */
.L_x_16818:
[----:B------:R-:W-:Y:S05]  /*51e0*/  BSYNC.RECONVERGENT B0 ;  /* 0x0000000000007941 */ /* 0x000fea0003800200 */
.L_x_16817:
[----:B0-----:R0:W0:Y:S01]  /*51f0*/  LDS R159, [R47+0x820] ;  /* 0x000820002f9f7984 */ /* 0x0010220000000800 */
[----:B------:R-:W-:Y:S04]  /*5200*/  BSSY.RECONVERGENT B0, `(.L_x_16819) ;  /* 0x0000003000007945 */ /* 0x000fe80003800200 */
[----:B------:R-:W-:Y:S05]  /*5210*/  @!P4 BRA `(.L_x_16820) ;  /* 0x000000000004c947 */ /* 0x000fea0003800000 */
[----:B0-----:R0:W-:Y:S02]  /*5220*/  REDG.E.ADD.F32.FTZ.RN.STRONG.GPU desc[UR16][R8.64+0x400], R159 ;  /* 0x0004009f080079a6 */ /* 0x0011e4000c12f310 */
.L_x_16820:
[----:B------:R-:W-:Y:S05]  /*5230*/  BSYNC.RECONVERGENT B0 ;  /* 0x0000000000007941 */ /* 0x000fea0003800200 */
.L_x_16819:
[----:B0-----:R0:W0:Y:S01]  /*5240*/  LDS R159, [R46+0x8a0] ;  /* 0x0008a0002e9f7984 */ /* 0x0010220000000800 */
[----:B------:R-:W-:Y:S04]  /*5250*/  BSSY.RECONVERGENT B0, `(.L_x_16821) ;  /* 0x0000003000007945 */ /* 0x000fe80003800200 */
[----:B------:R-:W-:Y:S05]  /*5260*/  @!P5 BRA `(.L_x_16822) ;  /* 0x000000000004d947 */ /* 0x000fea0003800000 */
[----:B0-----:R0:W-:Y:S02]  /*5270*/  REDG.E.ADD.F32.FTZ.RN.STRONG.GPU desc[UR16][R8.64+0x480], R159 ;  /* 0x0004809f080079a6 */ /* 0x0011e4000c12f310 */
.L_x_16822:
[----:B------:R-:W-:Y:S05]  /*5280*/  BSYNC.RECONVERGENT B0 ;  /* 0x0000000000007941 */ /* 0x000fea0003800200 */
.L_x_16821:
        /* <DEDUP_REMOVED lines=10> */
.L_x_16824:
[----:B------:R-:W-:Y:S05]  /*5330*/  BSYNC.RECONVERGENT B0 ;  /* 0x0000000000007941 */ /* 0x000fea0003800200 */
.L_x_16823:
[----:B0-----:R0:W0:Y:S01]  /*5340*/  LDS R159, [R44+0x9a0] ;  /* 0x0009a0002c9f7984 */ /* 0x0010220000000800 */
[----:B------:R-:W-:Y:S04]  /*5350*/  BSSY.RECONVERGENT B0, `(.L_x_16825) ;  /* 0x0000003000007945 */ /* 0x000fe80003800200 */
[----:B------:R-:W-:Y:S05]  /*5360*/  @!P1 BRA `(.L_x_16826) ;  /* 0x0000000000049947 */ /* 0x000fea0003800000 */
[----:B0-----:R0:W-:Y:S02]  /*5370*/  REDG.E.ADD.F32.FTZ.RN.STRONG.GPU desc[UR16][R8.64+0x580], R159 ;  /* 0x0005809f080079a6 */ /* 0x0011e4000c12f310 */
.L_x_16826:
[----:B------:R-:W-:Y:S05]  /*5380*/  BSYNC.RECONVERGENT B0 ;  /* 0x0000000000007941 */ /* 0x000fea0003800200 */
.L_x_16825:
[----:B0-----:R0:W0:Y:S01]  /*5390*/  LDS R159, [R43+0xa20] ;  /* 0x000a20002b9f7984 */ /* 0x0010220000000800 */
[----:B------:R-:W-:Y:S04]  /*53a0*/  BSSY.RECONVERGENT B0, `(.L_x_16827) ;  /* 0x0000003000007945 */ /* 0x000fe80003800200 */
[----:B------:R-:W-:Y:S05]  /*53b0*/  @!P2 BRA `(.L_x_16828) ;  /* 0x000000000004a947 */ /* 0x000fea0003800000 */
[----:B0-----:R0:W-:Y:S02]  /*53c0*/  REDG.E.ADD.F32.FTZ.RN.STRONG.GPU desc[UR16][R8.64+0x600], R159 ;  /* 0x0006009f080079a6 */ /* 0x0011e4000c12f310 */
.L_x_16828:
[----:B------:R-:W-:Y:S05]  /*53d0*/  BSYNC.RECONVERGENT B0 ;  /* 0x0000000000007941 */ /* 0x000fea0003800200 */
.L_x_16827:
[----:B0-----:R0:W0:Y:S01]  /*53e0*/  LDS R159, [R42+0xaa0] ;  /* 0x000aa0002a9f7984 */ /* 0x0010220000000800 */
[----:B------:R-:W-:Y:S04]  /*53f0*/  BSSY.RECONVERGENT B0, `(.L_x_16829) ;  /* 0x0000003000007945 */ /* 0x000fe80003800200 */
[----:B------:R-:W-:Y:S05]  /*5400*/  @!P3 BRA `(.L_x_16830) ;  /* 0x000000000004b947 */ /* 0x000fea0003800000 */
[----:B0-----:R0:W-:Y:S02]  /*5410*/  REDG.E.ADD.F32.FTZ.RN.STRONG.GPU desc[UR16][R8.64+0x680], R159 ;  /* 0x0006809f080079a6 */ /* 0x0011e4000c12f310 */
.L_x_16830:
[----:B------:R-:W-:Y:S05]  /*5420*/  BSYNC.RECONVERGENT B0 ;  /* 0x0000000000007941 */ /* 0x000fea0003800200 */
.L_x_16829:
[----:B0-----:R0:W0:Y:S01]  /*5430*/  LDS R159, [R41+0xb20] ;  /* 0x000b2000299f7984 */ /* 0x0010220000000800 */
[----:B------:R-:W-:Y:S04]  /*5440*/  BSSY.RECONVERGENT B0, `(.L_x_16831) ;  /* 0x0000003000007945 */ /* 0x000fe80003800200 */
[----:B------:R-:W-:Y:S05]  /*5450*/  @!P4 BRA `(.L_x_16832) ;  /* 0x000000000004c947 */ /* 0x000fea0003800000 */
[----:B0-----:R0:W-:Y:S02]  /*5460*/  REDG.E.ADD.F32.FTZ.RN.STRONG.GPU desc[UR16][R8.64+0x700], R159 ;  /* 0x0007009f080079a6 */ /* 0x0011e4000c12f310 */
.L_x_16832:
[----:B------:R-:W-:Y:S05]  /*5470*/  BSYNC.RECONVERGENT B0 ;  /* 0x0000000000007941 */ /* 0x000fea0003800200 */
.L_x_16831:
[----:B------:R-:W-:Y:S01]  /*5480*/  FADD.FTZ R4, R6, R7 ;  /* 0x0000000706047221 */ /* 0x000fe20000010000 */
[----:B------:R-:W-:Y:S01]  /*5490*/  BSSY.RECONVERGENT B0, `(.L_x_16833) ;  /* 0x0000005000007945 */ /* 0x000fe20003800200 */
[----:B------:R0:W0:Y:S01]  /*54a0*/  LDS R7, [R40+0xba0] ;  /* 0x000ba00028077984 */ /* 0x0000220000000800 */
[----:B------:R-:W-:Y:S02]  /*54b0*/  FADD.FTZ R5, R5, R162 ;  /* 0x000000a205057221 */ /* 0x000fe40000010000 */
[----:B------:R-:W-:Y:S05]  /*54c0*/  @!P5 BRA `(.L_x_16834) ;  /* 0x000000000004d947 */ /* 0x000fea0003800000 */
[----:B0-----:R0:W-:Y:S02]  /*54d0*/  REDG.E.ADD.F32.FTZ.RN.STRONG.GPU desc[UR16][R8.64+0x780], R7 ;  /* 0x00078007080079a6 */ /* 0x0011e4000c12f310 */
.L_x_16834:
[----:B------:R-:W-:Y:S05]  /*54e0*/  BSYNC.RECONVERGENT B0 ;  /* 0x0000000000007941 */ /* 0x000fea0003800200 */
.L_x_16833:
[C---:B------:R-:W-:Y:S01]  /*54f0*/  FFMA.FTZ R6, R116.reuse, R194, R3 ;  /* 0x000000c274067223 */ /* 0x040fe20000010003 */
[----:B0-----:R-:W-:Y:S01]  /*5500*/  FFMA.FTZ R7, R116, -R155, R158 ;  /* 0x8000009b74077223 */ /* 0x001fe2000001009e */
[----:B------:R-:W0:Y:S01]  /*5510*/  SHFL.DOWN PT, R3, R4, 0x1, 0x1f ;  /* 0x08201f0004037f89 */ /* 0x000e2200000e0000 */
[----:B------:R-:W-:Y:S01]  /*5520*/  ISETP.GT.AND P1, PT, R83, 0x1e, PT ;  /* 0x0000001e5300780c */ /* 0x000fe20003f24270 */
[----:B------:R-:W-:Y:S01]  /*5530*/  FMUL.FTZ R148, R148, R179 ;  /* 0x000000b394947220 */ /* 0x000fe20000410000 */
[----:B------:R-:W-:Y:S01]  /*5540*/  FMUL.FTZ R150, R150, R181 ;  /* 0x000000b596967220 */ /* 0x000fe20000410000 */
[----:B---3--:R-:W3:Y:S01]  /*5550*/  SHFL.DOWN PT, R8, R5, 0x1, 0x1f ;  /* 0x08201f0005087f89 */ /* 0x008ee200000e0000 */
[----:B------:R-:W-:Y:S01]  /*5560*/  FMUL.FTZ R143, R143, R175 ;  /* 0x000000af8f8f7220 */ /* 0x000fe20000410000 */
[----:B------:R-:W-:Y:S01]  /*5570*/  FFMA.FTZ R145, R145, R178, R148 ;  /* 0x000000b291917223 */ /* 0x000fe20000010094 */
[----:B------:R-:W-:Y:S01]  /*5580*/  FFMA.FTZ R150, R147, R180, R150 ;  /* 0x000000b493967223 */ /* 0x000fe20000010096 */
[----:B------:R-:W5:Y:S01]  /*5590*/  SHFL.DOWN PT, R9, R6, 0x1, 0x1f ;  /* 0x08201f0006097f89 */ /* 0x000f6200000e0000 */
[----:B------:R-:W-:Y:S01]  /*55a0*/  ISETP.GT.AND P2, PT, R83, 0xf, PT ;  /* 0x0000000f5300780c */ /* 0x000fe20003f44270 */
[----:B------:R-:W-:Y:S01]  /*55b0*/  FFMA.FTZ R143, R142, R163, R143 ;  /* 0x000000a38e8f7223 */ /* 0x000fe2000001008f */
[----:B------:R-:W-:Y:S01]  /*55c0*/  FMUL.FTZ R141, R141, R36 ;  /* 0x000000248d8d7220 */ /* 0x000fe20000410000 */
[----:B------:R-:W1:Y:S01]  /*55d0*/  SHFL.DOWN PT, R158, R7, 0x1, 0x1f ;  /* 0x08201f00079e7f89 */ /* 0x000e6200000e0000 */
[----:B------:R-:W-:Y:S01]  /*55e0*/  BSSY.RECONVERGENT B0, `(.L_x_16835) ;  /* 0x0000066000007945 */ /* 0x000fe20003800200 */
[----:B------:R-:W-:Y:S01]  /*55f0*/  FFMA.FTZ R125, R126, R150, R125 ;  /* 0x000000967e7d7223 */ /* 0x000fe2000001007d */
[----:B------:R-:W-:Y:S01]  /*5600*/  FFMA.FTZ R102, R131, R145, R102 ;  /* 0x0000009183667223 */ /* 0x000fe20000010066 */
[----:B------:R-:W-:Y:S01]  /*5610*/  FFMA.FTZ R100, R133, R143, R100 ;  /* 0x0000008f85647223 */ /* 0x000fe20000010064 */
[----:B------:R-:W-:Y:S01]  /*5620*/  FFMA.FTZ R141, R138, R172, R141 ;  /* 0x000000ac8a8d7223 */ /* 0x000fe2000001008d */
[----:B0-----:R-:W-:Y:S01]  /*5630*/  @!P1 FADD.FTZ R4, R4, R3 ;  /* 0x0000000304049221 */ /* 0x001fe20000010000 */
[----:B------:R-:W-:Y:S01]  /*5640*/  FMUL.FTZ R3, R35, R182 ;  /* 0x000000b623037220 */ /* 0x000fe20000410000 */
[----:B---3--:R-:W-:Y:S01]  /*5650*/  @!P1 FADD.FTZ R5, R5, R8 ;  /* 0x0000000805059221 */ /* 0x008fe20000010000 */
[----:B------:R-:W-:-:S02]  /*5660*/  FMUL.FTZ R8, R151, R2 ;  /* 0x0000000297087220 */ /* 0x000fc40000410000 */
[----:B------:R-:W0:Y:S01]  /*5670*/  SHFL.DOWN PT, R155, R4, 0x2, 0x1f ;  /* 0x08401f00049b7f89 */ /* 0x000e2200000e0000 */
[----:B-----5:R-:W-:Y:S01]  /*5680*/  @!P1 FADD.FTZ R6, R6, R9 ;  /* 0x0000000906069221 */ /* 0x020fe20000010000 */
[-C--:B------:R-:W-:Y:S01]  /*5690*/  FFMA.FTZ R9, R34, R2.reuse, -R3 ;  /* 0x0000000222097223 */ /* 0x080fe20000010803 */
[----:B------:R-:W-:Y:S01]  /*56a0*/  FMUL.FTZ R3, R35, R2 ;  /* 0x0000000223037220 */ /* 0x000fe20000410000 */
[-C--:B------:R-:W-:Y:S01]  /*56b0*/  FFMA.FTZ R8, R149, R182.reuse, R8 ;  /* 0x000000b695087223 */ /* 0x080fe20000010008 */
[----:B-1----:R-:W-:Y:S01]  /*56c0*/  @!P1 FADD.FTZ R7, R7, R158 ;  /* 0x0000009e07079221 */ /* 0x002fe20000010000 */
[----:B------:R-:W1:Y:S01]  /*56d0*/  SHFL.DOWN PT, R2, R5, 0x2, 0x1f ;  /* 0x08401f0005027f89 */ /* 0x000e6200000e0000 */
[----:B------:R-:W-:Y:S01]  /*56e0*/  ISETP.GT.AND P1, PT, R83, 0x1d, PT ;  /* 0x0000001d5300780c */ /* 0x000fe20003f24270 */
[----:B------:R-:W-:Y:S01]  /*56f0*/  FMUL.FTZ R151, R160, R9 ;  /* 0x00000009a0977220 */ /* 0x000fe20000410000 */
[----:B------:R-:W-:Y:S01]  /*5700*/  FFMA.FTZ R9, R34, R182, R3 ;  /* 0x000000b622097223 */ /* 0x000fe20000010003 */
[----:B------:R-:W3:Y:S01]  /*5710*/  SHFL.DOWN PT, R159, R6, 0x2, 0x1f ;  /* 0x08401f00069f7f89 */ /* 0x000ee200000e0000 */
[----:B------:R-:W-:Y:S01]  /*5720*/  FMUL.FTZ R3, R35, R180 ;  /* 0x000000b423037220 */ /* 0x000fe20000410000 */
[-C--:B------:R-:W-:Y:S01]  /*5730*/  FFMA.FTZ R124, R127, R8.reuse, R124 ;  /* 0x000000087f7c7223 */ /* 0x080fe2000001007c */
[----:B------:R-:W-:Y:S01]  /*5740*/  FFMA.FTZ R156, R156, R9, R151 ;  /* 0x000000099c9c7223 */ /* 0x000fe20000010097 */
[----:B------:R-:W5:Y:S01]  /*5750*/  SHFL.DOWN PT, R158, R7, 0x2, 0x1f ;  /* 0x08401f00079e7f89 */ /* 0x000f6200000e0000 */
[-C--:B------:R-:W-:Y:S01]  /*5760*/  FFMA.FTZ R3, R34, R181.reuse, -R3 ;  /* 0x000000b522037223 */ /* 0x080fe20000010803 */
[----:B------:R-:W-:Y:S01]  /*5770*/  FMUL.FTZ R181, R35, R181 ;  /* 0x000000b523b57220 */ /* 0x000fe20000410000 */
[----:B------:R-:W-:-:S02]  /*5780*/  FFMA.FTZ R9, R89, R8, R156 ;  /* 0x0000000859097223 */ /* 0x000fc4000001009c */
[----:B------:R-:W-:Y:S01]  /*5790*/  FMUL.FTZ R3, R190, R3 ;  /* 0x00000003be037220 */ /* 0x000fe20000410000 */
[----:B------:R-:W-:Y:S01]  /*57a0*/  FFMA.FTZ R181, R34, R180, R181 ;  /* 0x000000b422b57223 */ /* 0x000fe200000100b5 */
[----:B------:R-:W-:Y:S01]  /*57b0*/  FADD.FTZ R90, R9, R90 ;  /* 0x0000005a095a7221 */ /* 0x000fe20000010000 */
[----:B0-----:R-:W-:Y:S02]  /*57c0*/  @!P1 FADD.FTZ R4, R4, R155 ;  /* 0x0000009b04049221 */ /* 0x001fe40000010000 */
[----:B------:R-:W-:Y:S01]  /*57d0*/  FFMA.FTZ R188, R188, R181, R3 ;  /* 0x000000b5bcbc7223 */ /* 0x000fe20000010003 */
[----:B------:R-:W-:Y:S02]  /*57e0*/  FMUL.FTZ R3, R35, R178 ;  /* 0x000000b223037220 */ /* 0x000fe40000410000 */
[----:B------:R-:W0:Y:S01]  /*57f0*/  SHFL.DOWN PT, R147, R4, 0x4, 0x1f ;  /* 0x08801f0004937f89 */ /* 0x000e2200000e0000 */
[----:B------:R-:W-:Y:S01]  /*5800*/  FFMA.FTZ R188, R87, R150, R188 ;  /* 0x0000009657bc7223 */ /* 0x000fe200000100bc */
[----:B-1----:R-:W-:Y:S01]  /*5810*/  @!P1 FADD.FTZ R5, R5, R2 ;  /* 0x0000000205059221 */ /* 0x002fe20000010000 */
[-C--:B------:R-:W-:Y:S01]  /*5820*/  FFMA.FTZ R2, R34, R179.reuse, -R3 ;  /* 0x000000b322027223 */ /* 0x080fe20000010803 */
[C---:B------:R-:W-:Y:S01]  /*5830*/  FMUL.FTZ R179, R35.reuse, R179 ;  /* 0x000000b323b37220 */ /* 0x040fe20000410000 */
[----:B------:R-:W-:Y:S01]  /*5840*/  FMUL.FTZ R3, R35, R11 ;  /* 0x0000000b23037220 */ /* 0x000fe20000410000 */
[----:B---3--:R-:W-:Y:S01]  /*5850*/  @!P1 FADD.FTZ R6, R6, R159 ;  /* 0x0000009f06069221 */ /* 0x008fe20000010000 */
[----:B------:R-:W1:Y:S01]  /*5860*/  SHFL.DOWN PT, R8, R5, 0x4, 0x1f ;  /* 0x08801f0005087f89 */ /* 0x000e6200000e0000 */
[C---:B------:R-:W-:Y:S01]  /*5870*/  FFMA.FTZ R178, R34.reuse, R178, R179 ;  /* 0x000000b222b27223 */ /* 0x040fe200000100b3 */
[----:B------:R-:W-:Y:S01]  /*5880*/  FMUL.FTZ R2, R201, R2 ;  /* 0x00000002c9027220 */ /* 0x000fe20000410000 */
[----:B-----5:R-:W-:Y:S01]  /*5890*/  @!P1 FADD.FTZ R7, R7, R158 ;  /* 0x0000009e07079221 */ /* 0x020fe20000010000 */
[----:B------:R-:W3:Y:S01]  /*58a0*/  SHFL.DOWN PT, R149, R6, 0x4, 0x1f ;  /* 0x08801f0006957f89 */ /* 0x000ee200000e0000 */
[----:B------:R-:W-:Y:S01]  /*58b0*/  ISETP.GT.AND P1, PT, R83, 0x1b, PT ;  /* 0x0000001b5300780c */ /* 0x000fe20003f24270 */
[-C--:B------:R-:W-:Y:S01]  /*58c0*/  FFMA.FTZ R9, R34, R177.reuse, -R3 ;  /* 0x000000b122097223 */ /* 0x080fe20000010803 */
[-C--:B------:R-:W-:Y:S01]  /*58d0*/  FMUL.FTZ R3, R35, R177.reuse ;  /* 0x000000b123037220 */ /* 0x080fe20000410000 */
[----:B------:R-:W5:Y:S01]  /*58e0*/  SHFL.DOWN PT, R148, R7, 0x4, 0x1f ;  /* 0x08801f0007947f89 */ /* 0x000f6200000e0000 */
[----:B------:R-:W-:Y:S01]  /*58f0*/  FFMA.FTZ R203, R203, R178, R2 ;  /* 0x000000b2cbcb7223 */ /* 0x000fe20000010002 */
[----:B------:R-:W-:Y:S01]  /*5900*/  FMUL.FTZ R177, R146, R177 ;  /* 0x000000b192b17220 */ /* 0x000fe20000410000 */
[----:B------:R-:W-:Y:S01]  /*5910*/  FMUL.FTZ R186, R186, R9 ;  /* 0x00000009baba7220 */ /* 0x000fe20000410000 */
[----:B------:R-:W-:Y:S01]  /*5920*/  FFMA.FTZ R2, R34, R11, R3 ;  /* 0x0000000b22027223 */ /* 0x000fe20000010003 */
[----:B------:R-:W-:Y:S01]  /*5930*/  FMUL.FTZ R3, R35, R163 ;  /* 0x000000a323037220 */ /* 0x000fe20000410000 */
[----:B------:R-:W-:Y:S01]  /*5940*/  FFMA.FTZ R144, R144, R11, R177 ;  /* 0x0000000b90907223 */ /* 0x000fe200000100b1 */
[----:B------:R-:W-:Y:S01]  /*5950*/  FFMA.FTZ R203, R88, R145, R203 ;  /* 0x0000009158cb7223 */ /* 0x000fe200000100cb */
[----:B------:R-:W-:Y:S01]  /*5960*/  FFMA.FTZ R2, R37, R2, R186 ;  /* 0x0000000225027223 */ /* 0x000fe200000100ba */
[----:B------:R-:W-:Y:S01]  /*5970*/  FADD.FTZ R91, R188, R91 ;  /* 0x0000005bbc5b7221 */ /* 0x000fe20000010000 */
[----:B0-----:R-:W-:Y:S01]  /*5980*/  @!P1 FADD.FTZ R4, R4, R147 ;  /* 0x0000009304049221 */ /* 0x001fe20000010000 */
[-C--:B------:R-:W-:Y:S01]  /*5990*/  FFMA.FTZ R103, R130, R144.reuse, R103 ;  /* 0x0000009082677223 */ /* 0x080fe20000010067 */
[----:B------:R-:W-:Y:S01]  /*59a0*/  FFMA.FTZ R144, R85, R144, R2 ;  /* 0x0000009055907223 */ /* 0x000fe20000010002 */
[----:B------:R-:W-:-:S02]  /*59b0*/  FADD.FTZ R92, R203, R92 ;  /* 0x0000005ccb5c7221 */ /* 0x000fc40000010000 */
[----:B------:R-:W0:Y:S01]  /*59c0*/  SHFL.DOWN PT, R11, R4, 0x8, 0x1f ;  /* 0x09001f00040b7f89 */ /* 0x000e2200000e0000 */
        /* <DEDUP_REMOVED lines=12> */
[----:B------:R-:W-:Y:S01]  /*5a90*/  FMUL.FTZ R3, R35, R36 ;  /* 0x0000002423037220 */ /* 0x000fe20000410000 */
[----:B------:R-:W5:Y:S01]  /*5aa0*/  SHFL.DOWN PT, R148, R7, 0x8, 0x1f ;  /* 0x09001f0007947f89 */ /* 0x000f6200000e0000 */
[----:B------:R-:W-:Y:S01]  /*5ab0*/  FFMA.FTZ R199, R199, R2, R8 ;  /* 0x00000002c7c77223 */ /* 0x000fe20000010008 */
[----:B------:R-:W-:Y:S01]  /*5ac0*/  FMUL.FTZ R10, R10, R9 ;  /* 0x000000090a0a7220 */ /* 0x000fe20000410000 */
[----:B------:R-:W-:Y:S01]  /*5ad0*/  FFMA.FTZ R2, R34, R172, R3 ;  /* 0x000000ac22027223 */ /* 0x000fe20000010003 */
[----:B------:R-:W-:Y:S01]  /*5ae0*/  FMUL.FTZ R3, R35, R153 ;  /* 0x0000009923037220 */ /* 0x000fe20000410000 */
[----:B------:R-:W-:Y:S01]  /*5af0*/  FFMA.FTZ R199, R86, R143, R199 ;  /* 0x0000008f56c77223 */ /* 0x000fe200000100c7 */
[----:B------:R-:W-:Y:S01]  /*5b00*/  FADD.FTZ R93, R144, R93 ;  /* 0x0000005d905d7221 */ /* 0x000fe20000010000 */
[----:B------:R-:W-:Y:S01]  /*5b10*/  FFMA.FTZ R193, R193, R2, R10 ;  /* 0x00000002c1c17223 */ /* 0x000fe2000001000a */
[----:B------:R-:W-:Y:S01]  /*5b20*/  FFMA.FTZ R2, R34, R171, -R3 ;  /* 0x000000ab22027223 */ /* 0x000fe20000010803 */
[----:B------:R-:W-:Y:S01]  /*5b30*/  FADD.FTZ R94, R199, R94 ;  /* 0x0000005ec75e7221 */ /* 0x000fe20000010000 */
[----:B0-----:R-:W-:-:S02]  /*5b40*/  @!P1 FADD.FTZ R4, R4, R11 ;  /* 0x0000000b04049221 */ /* 0x001fc40000010000 */
[----:B------:R-:W-:-:S03]  /*5b50*/  FMUL.FTZ R36, R185, R2 ;  /* 0x00000002b9247220 */ /* 0x000fc60000410000 */
        /* <DEDUP_REMOVED lines=10> */
[----:B-1-3--:R-:W-:Y:S01]  /*5c00*/  FADD.FTZ R5, R5, R2 ;  /* 0x0000000205057221 */ /* 0x00afe20000010000 */
[----:B------:R-:W-:Y:S01]  /*5c10*/  FADD.FTZ R6, R6, R9 ;  /* 0x0000000906067221 */ /* 0x000fe20000010000 */
[----:B------:R-:W-:-:S09]  /*5c20*/  FADD.FTZ R7, R7, R8 ;  /* 0x0000000807077221 */ /* 0x000fd20000010000 */
[----:B------:R0:W-:Y:S02]  /*5c30*/  @!P1 STS.128 [UR5+0xc70], R4 ;  /* 0x000c7004ff009988 */ /* 0x0001e40008000c05 */
.L_x_16836:
[----:B------:R-:W-:Y:S05]  /*5c40*/  BSYNC.RECONVERGENT B0 ;  /* 0x0000000000007941 */ /* 0x000fea0003800200 */
.L_x_16835:
[C---:B0-----:R-:W-:Y:S01]  /*5c50*/  FMUL.FTZ R3, R35.reuse, R157 ;  /* 0x0000009d23037220 */ /* 0x041fe20000410000 */
[C---:B------:R-:W-:Y:S01]  /*5c60*/  FMUL.FTZ R10, R35.reuse, R171 ;  /* 0x000000ab230a7220 */ /* 0x040fe20000410000 */
[-C--:B------:R-:W-:Y:S01]  /*5c70*/  FMUL.FTZ R8, R35, R167.reuse ;  /* 0x000000a723087220 */ /* 0x080fe20000410000 */
[----:B------:R-:W-:Y:S01]  /*5c80*/  BAR.SYNC.DEFER_BLOCKING 0x0 ;  /* 0x0000000000007b1d */ /* 0x000fe20000010000 */
[----:B------:R-:W-:Y:S01]  /*5c90*/  FFMA.FTZ R9, R34, R167, -R3 ;  /* 0x000000a722097223 */ /* 0x000fe20000010803 */
[----:B------:R-:W-:Y:S01]  /*5ca0*/  ISETP.NE.AND P1, PT, R70, RZ, PT ;  /* 0x000000ff4600720c */ /* 0x000fe20003f25270 */
[----:B------:R-:W-:Y:S01]  /*5cb0*/  FMUL.FTZ R11, R140, R171 ;  /* 0x000000ab8c0b7220 */ /* 0x000fe20000410000 */
[----:B---3--:R-:W-:Y:S01]  /*5cc0*/  FMUL.FTZ R2, R139, R167 ;  /* 0x000000a78b027220 */ /* 0x008fe20000410000 */
        /* <DEDUP_REMOVED lines=28> */
.L_x_16838:
[----:B------:R-:W-:Y:S05]  /*5e90*/  BSYNC.RECONVERGENT B0 ;  /* 0x0000000000007941 */ /* 0x000fea0003800200 */
.L_x_16837:
[----:B------:R-:W-:-:S04]  /*5ea0*/  UIADD3 UR4, UPT, UPT, UR4, 0x1, URZ ;  /* 0x0000000104047890 */ /* 0x000fc8000fffe0ff */
[----:B------:R-:W-:-:S09]  /*5eb0*/  UISETP.GE.AND UP0, UPT, UR4, UR8, UPT ;  /* 0x000000080400728c */ /* 0x000fd2000bf06270 */
[----:B------:R-:W-:Y:S05]  /*5ec0*/  BRA.U !UP0, `(.L_x_16839) ;  /* 0xffffffc108487547 */ /* 0x000fea000b83ffff */
.L_x_16789:
[----:B------:R-:W-:Y:S01]  /*5ed0*/  BAR.SYNC.DEFER_BLOCKING 0x0 ;  /* 0x0000000000007b1d */ /* 0x000fe20000010000 */
[----:B01----:R-:W-:Y:S01]  /*5ee0*/  F2FP.F16.F32.PACK_AB R7, R124, R125 ;  /* 0x0000007d7c07723e */ /* 0x003fe200000000ff */
[----:B------:R-:W-:Y:S01]  /*5ef0*/  HFMA2 R13, -RZ, RZ, 0, 0 ;  /* 0x00000000ff0d7431 */ /* 0x000fe200000001ff */
[----:B------:R-:W-:Y:S02]  /*5f00*/  F2FP.F16.F32.PACK_AB R6, R102, R103 ;  /* 0x000000676606723e */ /* 0x000fe400000000ff */
[----:B------:R-:W-:-:S03]  /*5f10*/  F2FP.F16.F32.PACK_AB R5, R100, R101 ;  /* 0x000000656405723e */ /* 0x000fc600000000ff */
[----:B------:R-:W0:Y:S01]  /*5f20*/  LDC.64 R22, c[0x0][0x4f8] ;  /* 0x00013e00ff167b82 */ /* 0x000e220000000a00 */
[----:B------:R-:W-:Y:S01]  /*5f30*/  F2FP.F16.F32.PACK_AB R4, R98, R99 ;  /* 0x000000636204723e */ /* 0x000fe200000000ff */
[----:B------:R-:W1:Y:S01]  /*5f40*/  LDCU.64 UR4, c[0x0][0x500] ;  /* 0x0000a000ff0477ac */ /* 0x000e620008000a00 */
[----:B------:R-:W-:Y:S02]  /*5f50*/  F2FP.F16.F32.PACK_AB R27, R90, R91 ;  /* 0x0000005b5a1b723e */ /* 0x000fe400000000ff */
[----:B------:R-:W-:Y:S02]  /*5f60*/  F2FP.F16.F32.PACK_AB R26, R92, R93 ;  /* 0x0000005d5c1a723e */ /* 0x000fe400000000ff */
[----:B------:R-:W-:Y:S01]  /*5f70*/  IADD3 R62, P1, PT, R62, -0x400, RZ ;  /* 0xfffffc003e3e7810 */ /* 0x000fe20007f3e0ff */
        /* <DEDUP_REMOVED lines=11> */
[----:B------:R-:W-:Y:S02]  /*6030*/  IADD3.X R65, PT, PT, R65, -0x1, RZ, P3, !PT ;  /* 0xffffffff41417810 */ /* 0x000fe40001ffe4ff */
[----:B------:R-:W-:Y:S01]  /*6040*/  IADD3.X R67, PT, PT, R67, -0x1, RZ, P4, !PT ;  /* 0xffffffff43437810 */ /* 0x000fe200027fe4ff */
[----:B------:R-:W-:Y:S02]  /*6050*/  IMAD R3, R23, UR18, R3 ;  /* 0x0000001217037c24 */ /* 0x000fe4000f8e0203 */
[----:B------:R-:W0:Y:S01]  /*6060*/  LDC.64 R22, c[0x0][0x518] ;  /* 0x00014600ff167b82 */ /* 0x000e220000000a00 */
[----:B-1----:R-:W-:-:S04]  /*6070*/  IMAD.WIDE.U32 R2, R81, UR4, R2 ;  /* 0x0000000451027c25 */ /* 0x002fc8000f8e0002 */
[----:B------:R-:W-:Y:S01]  /*6080*/  IMAD R0, R81, UR5, R3 ;  /* 0x0000000551007c24 */ /* 0x000fe2000f8e0203 */
[----:B---3--:R-:W-:Y:S01]  /*6090*/  LEA R4, P0, R2, R24, 0x1 ;  /* 0x0000001802047211 */ /* 0x008fe200078008ff */
        /* <DEDUP_REMOVED lines=13> */
[----:B--2---:R1:W-:Y:S03]  /*6170*/  STG.E.128 desc[UR16][R2.64], R8 ;  /* 0x0000000802007986 */ /* 0x0043e6000c101d10 */
[----:B------:R-:W-:Y:S01]  /*6180*/  FADD.FTZ R91, R92, R91 ;  /* 0x0000005b5c5b7221 */ /* 0x000fe20000010000 */
[----:B------:R-:W-:Y:S03]  /*6190*/  BAR.SYNC.DEFER_BLOCKING 0x0 ;  /* 0x0000000000007b1d */ /* 0x000fe60000010000 */
[----:B------:R-:W-:Y:S01]  /*61a0*/  FADD.FTZ R72, R91, R90 ;  /* 0x0000005a5b487221 */ /* 0x000fe20000010000 */
[----:B-1----:R-:W-:-:S04]  /*61b0*/  IMAD.WIDE.U32 R2, R81, UR4, R12 ;  /* 0x0000000451027c25 */ /* 0x002fc8000f8e000c */
[----:B------:R-:W-:Y:S01]  /*61c0*/  IMAD R0, R81, UR5, R3 ;  /* 0x0000000551007c24 */ /* 0x000fe2000f8e0203 */
[----:B-----5:R-:W-:-:S04]  /*61d0*/  LEA R8, P0, R2, R28, 0x1 ;  /* 0x0000001c02087211 */ /* 0x020fc800078008ff */
        /* <DEDUP_REMOVED lines=9> */
.L_x_16787:
        /* <DEDUP_REMOVED lines=34> */
.L_x_16842:
[----:B------:R-:W-:Y:S05]  /*6490*/  BSYNC.RECONVERGENT B0 ;  /* 0x0000000000007941 */ /* 0x000fea0003800200 */
.L_x_16841:
        /* <DEDUP_REMOVED lines=26> */
.L_x_16844:
[----:B------:R-:W-:Y:S05]  /*6640*/  BSYNC.RECONVERGENT B0 ;  /* 0x0000000000007941 */ /* 0x000fea0003800200 */
.L_x_16843:
        /* <DEDUP_REMOVED lines=13> */
.L_x_16846:
        /* <DEDUP_REMOVED lines=27> */
.L_x_16845:
[----:B------:R-:W-:Y:S05]  /*68d0*/  EXIT ;  /* 0x000000000000794d */ /* 0x000fea0003800000 */
.L_x_16847:
        /* <DEDUP_REMOVED lines=10> */
.L_x_18784:


//--------------------- .text._Z25selective_scan_bwd_kernelI32Selective_Scan_bwd_kernel_traitsILi32ELi8ELb1ELb1ELb0ELb1ELb0EN3c104HalfENS1_7complexIfEEEEv12SSMParamsBwd --------------------------
	.section	.text._Z25selective_scan_bwd_kernelI32Selective_Scan_bwd_kernel_traitsILi32ELi8ELb1ELb1ELb0ELb1ELb0EN3c104HalfENS1_7complexIfEEEEv12SSMParamsBwd,"ax",@progbits
	.align	128
        .global         _Z25selective_scan_bwd_kernelI32Selective_Scan_bwd_kernel_traitsILi32ELi8ELb1ELb1ELb0ELb1ELb0EN3c104HalfENS1_7complexIfEEEEv12SSMParamsBwd
        .type           _Z25selective_scan_bwd_kernelI32Selective_Scan_bwd_kernel_traitsILi32ELi8ELb1ELb1ELb0ELb1ELb0EN3c104HalfENS1_7complexIfEEEEv12SSMParamsBwd,@function
        .size           _Z25selective_scan_bwd_kernelI32Selective_Scan_bwd_kernel_traitsILi32ELi8ELb1ELb1ELb0ELb1ELb0EN3c104HalfENS1_7complexIfEEEEv12SSMParamsBwd,(.L_x_18785 - _Z25selective_scan_bwd_kernelI32Selective_Scan_bwd_kernel_traitsILi32ELi8ELb1ELb1ELb0ELb1ELb0EN3c104HalfENS1_7complexIfEEEEv12SSMParamsBwd)
        .other          _Z25selective_scan_bwd_kernelI32Selective_Scan_bwd_kernel_traitsILi32ELi8ELb1ELb1ELb0ELb1ELb0EN3c104HalfENS1_7complexIfEEEEv12SSMParamsBwd,@"STO_CUDA_ENTRY STV_DEFAULT"
_Z25selective_scan_bwd_kernelI32Selective_Scan_bwd_kernel_traitsILi32ELi8ELb1ELb1ELb0ELb1ELb0EN3c104HalfENS1_7complexIfEEEEv12SSMParamsBwd:
.text._Z25selective_scan_bwd_kernelI32Selective_Scan_bwd_kernel_traitsILi32ELi8ELb1ELb1ELb0ELb1ELb0EN3c104HalfENS1_7complexIfEEEEv12SSMParamsBwd:
        /* <DEDUP_REMOVED lines=204> */
.L_x_16916:
        /* <DEDUP_REMOVED lines=80> */
.L_x_16850:
[----:B------:R-:W-:Y:S05]  /*11c0*/  BSYNC.RECONVERGENT B0 ;  /* 0x0000000000007941 */ /* 0x000fea0003800200 */
.L_x_16849:
        /* <DEDUP_REMOVED lines=39> */
.L_x_16852:
[----:B------:R-:W-:Y:S05]  /*1440*/  BSYNC.RECONVERGENT B0 ;  /* 0x0000000000007941 */ /* 0x000fea0003800200 */
.L_x_16851:
        /* <DEDUP_REMOVED lines=45> */
.L_x_16854:
[----:B------:R-:W-:Y:S05]  /*1720*/  BSYNC.RECONVERGENT B0 ;  /* 0x0000000000007941 */ /* 0x000fea0003800200 */
.L_x_16853:
        /* <DEDUP_REMOVED lines=32> */
.L_x_16856:
[----:B------:R-:W-:Y:S05]  /*1930*/  BSYNC.RECONVERGENT B0 ;  /* 0x0000000000007941 */ /* 0x000fea0003800200 */
.L_x_16855:
        /* <DEDUP_REMOVED lines=32> */
.L_x_16858:
[----:B------:R-:W-:Y:S05]  /*1b40*/  BSYNC.RECONVERGENT B0 ;  /* 0x0000000000007941 */ /* 0x000fea0003800200 */
.L_x_16857:
        /* <DEDUP_REMOVED lines=32> */
.L_x_16860:
[----:B------:R-:W-:Y:S05]  /*1d50*/  BSYNC.RECONVERGENT B0 ;  /* 0x0000000000007941 */ /* 0x000fea0003800200 */
.L_x_16859:
        /* <DEDUP_REMOVED lines=32> */
.L_x_16862:
[----:B------:R-:W-:Y:S05]  /*1f60*/  BSYNC.RECONVERGENT B0 ;  /* 0x0000000000007941 */ /* 0x000fea0003800200 */
.L_x_16861:
        /* <DEDUP_REMOVED lines=32> */
.L_x_16864:
[----:B------:R-:W-:Y:S05]  /*2170*/  BSYNC.RECONVERGENT B0 ;  /* 0x0000000000007941 */ /* 0x000fea0003800200 */
.L_x_16863:
        /* <DEDUP_REMOVED lines=9> */
[C---:B------:R-:W-:Y:S01]  /*2210*/  FFMA.FTZ R0, R10.reuse, R113, R5 ;  /* 0x000000710a007223 */ /* 0x040fe20000010005 */
        /* <DEDUP_REMOVED lines=22> */
[----:B0-----:R-:W-:Y:S01]  /*2380*/  IADD3 R32, P1, PT, R3, R68, RZ ;  /* 0x0000004403207210 */ /* 0x001fe20007f3e0ff */
[----:B------:R-:W-:Y:S01]  /*2390*/  FADD.FTZ R132, R10, R10 ;  /* 0x0000000a0a847221 */ /* 0x000fe20000010000 */
[----:B------:R-:W-:Y:S01]  /*23a0*/  FADD.FTZ R131, R131, R131 ;  /* 0x0000008383837221 */ /* 0x000fe20000010000 */
[----:B------:R-:W-:Y:S01]  /*23b0*/  FADD.FTZ R130, R11, R11 ;  /* 0x0000000b0b827221 */ /* 0x000fe20000010000 */
[----:B------:R-:W-:Y:S01]  /*23c0*/  IADD3 R126, PT, PT, R59, -0x2, RZ ;  /* 0xfffffffe3b7e7810 */ /* 0x000fe20007ffe0ff */
[----:B------:R-:W0:Y:S01]  /*23d0*/  LDC.64 R22, c[0x0][0x440] ;  /* 0x00011000ff167b82 */ /* 0x000e220000000a00 */
[----:B------:R-:W-:Y:S01]  /*23e0*/  LEA R125, R89, R78, 0x4 ;  /* 0x0000004e597d7211 */ /* 0x000fe200078e20ff */
        /* <DEDUP_REMOVED lines=8> */
[----:B------:R-:W-:Y:S01]  /*2470*/  ISETP.EQ.AND P0, PT, R68, RZ, P0 ;  /* 0x000000ff4400720c */ /* 0x000fe20000702270 */
[----:B------:R-:W-:Y:S01]  /*2480*/  FMUL.FTZ R117, R110, R115 ;  /* 0x000000736e757220 */ /* 0x000fe20000410000 */
[----:B------:R-:W-:Y:S01]  /*2490*/  MOV R87, RZ ;  /* 0x000000ff00577202 */ /* 0x000fe20000000f00 */
[----:B------:R-:W4:Y:S01]  /*24a0*/  LDCU UR7, c[0x0][0x394] ;  /* 0x00007280ff0777ac */ /* 0x000f220008000800 */
[----:B------:R-:W-:-:S02]  /*24b0*/  LOP3.LUT R116, R116, 0x100, RZ, 0xc0, !PT ;  /* 0x0000010074747812 */ /* 0x000fc400078ec0ff */
[----:B------:R-:W0:Y:S01]  /*24c0*/  LDC.64 R26, c[0x0][0x450] ;  /* 0x00011400ff1a7b82 */ /* 0x000e220000000a00 */
[----:B------:R-:W-:Y:S01]  /*24d0*/  LOP3.LUT R114, R114, 0x100, RZ, 0xc0, !PT ;  /* 0x0000010072727812 */ /* 0x000fe200078ec0ff */
[----:B------:R-:W0:Y:S01]  /*24e0*/  LDCU UR8, c[0x0][0x38c] ;  /* 0x00007180ff0877ac */ /* 0x000e220008000800 */
[C---:B------:R-:W-:Y:S02]  /*24f0*/  IADD3 R112, PT, PT, R3.reuse, R68, RZ ;  /* 0x0000004403707210 */ /* 0x040fe40007ffe0ff */
[----:B------:R-:W-:Y:S01]  /*2500*/  LEA.HI.X.SX32 R33, R3, RZ, 0x1, P1 ;  /* 0x000000ff03217211 */ /* 0x000fe200008f0eff */
[----:B------:R-:W-:Y:S02]  /*2510*/  UMOV UR4, URZ ;  /* 0x000000ff00047c82 */ /* 0x000fe40008000000 */
[----:B------:R-:W0:Y:S08]  /*2520*/  LDC.64 R28, c[0x0][0x3e0] ;  /* 0x0000f800ff1c7b82 */ /* 0x000e300000000a00 */
[----:B-1--4-:R-:W0:Y:S02]  /*2530*/  LDC.64 R30, c[0x0][0x4d0] ;  /* 0x00013400ff1e7b82 */ /* 0x012e240000000a00 */
.L_x_16915:
[----:B--2---:R-:W-:-:S04]  /*2540*/  IMAD.WIDE.U32 R2, R128, UR4, RZ ;  /* 0x0000000480027c25 */ /* 0x004fc8000f8e00ff */
[----:B------:R-:W-:Y:S01]  /*2550*/  IMAD R3, R129, UR4, R3 ;  /* 0x0000000481037c24 */ /* 0x000fe2000f8e0203 */
[----:B0-----:R-:W-:-:S04]  /*2560*/  LEA R4, P1, R2, R61, 0x1 ;  /* 0x0000003d02047211 */ /* 0x001fc800078208ff */
[----:B------:R-:W-:-:S03]  /*2570*/  LEA.HI.X R5, R2, R60, R3, 0x1, P1 ;  /* 0x0000003c02057211 */ /* 0x000fc600008f0c03 */
[----:B------:R-:W-:-:S05]  /*2580*/  IMAD.WIDE.U32 R2, R38, 0x10, R4 ;  /* 0x0000001026027825 */ /* 0x000fca00078e0004 */
[----:B------:R-:W2:Y:S04]  /*2590*/  LDG.E.128 R4, desc[UR16][R2.64] ;  /* 0x0000001002047981 */ /* 0x000ea8000c1e1d00 */
[----:B----4-:R1:W4:Y:S02]  /*25a0*/  LDG.E.128 R8, desc[UR16][R2.64+0x200] ;  /* 0x0002001002087981 */ /* 0x010324000c1e1d00 */
[----:B-1----:R-:W-:Y:S02]  /*25b0*/  MOV R2, R14 ;  /* 0x0000000e00027202 */ /* 0x002fe40000000f00 */
[----:B------:R-:W-:-:S03]  /*25c0*/  MOV R3, R71 ;  /* 0x0000004700037202 */ /* 0x000fc60000000f00 */
[----:B---3--:R-:W-:-:S04]  /*25d0*/  IMAD.WIDE.U32 R34, R24, UR4, R2 ;  /* 0x0000000418227c25 */ /* 0x008fc8000f8e0002 */
[----:B------:R-:W-:Y:S01]  /*25e0*/  IMAD R35, R25, UR4, R35 ;  /* 0x0000000419237c24 */ /* 0x000fe2000f8e0223 */
[----:B0-----:R-:W-:-:S04]  /*25f0*/  LEA R138, P1, R34, R22, 0x3 ;  /* 0x00000016228a7211 */ /* 0x001fc800078218ff */
[----:B------:R-:W-:-:S05]  /*2600*/  LEA.HI.X R139, R34, R23, R35, 0x3, P1 ;  /* 0x00000017228b7211 */ /* 0x000fca00008f1c23 */
[----:B------:R-:W3:Y:S01]  /*2610*/  LDG.E.64 R34, desc[UR16][R138.64] ;  /* 0x000000108a227981 */ /* 0x000ee2000c1e1b00 */
[----:B------:R-:W-:Y:S02]  /*2620*/  MOV R2, R12 ;  /* 0x0000000c00027202 */ /* 0x000fe40000000f00 */
[----:B------:R-:W-:-:S03]  /*2630*/  MOV R3, R69 ;  /* 0x0000004500037202 */ /* 0x000fc60000000f00 */
[----:B------:R-:W-:-:S04]  /*2640*/  IMAD.WIDE.U32 R36, R28, UR4, R2 ;  /* 0x000000041c247c25 */ /* 0x000fc8000f8e0002 */
[----:B------:R-:W-:Y:S01]  /*2650*/  IMAD R37, R29, UR4, R37 ;  /* 0x000000041d257c24 */ /* 0x000fe2000f8e0225 */
[----:B------:R-:W-:-:S04]  /*2660*/  LEA R140, P1, R36, R26, 0x3 ;  /* 0x0000001a248c7211 */ /* 0x000fc800078218ff */
[----:B------:R-:W-:Y:S01]  /*2670*/  LEA.HI.X R141, R36, R27, R37, 0x3, P1 ;  /* 0x0000001b248d7211 */ /* 0x000fe200008f1c25 */
[----:B--2---:R0:W-:Y:S04]  /*2680*/  STS.128 [R78], R4 ;  /* 0x000000044e007388 */ /* 0x0041e80000000c00 */
[----:B----4-:R1:W-:Y:S01]  /*2690*/  STS.128 [R78+0x200], R8 ;  /* 0x000200084e007388 */ /* 0x0103e20000000c00 */
[----:B------:R-:W-:-:S03]  /*26a0*/  NOP ;  /* 0x0000000000007918 */ /* 0x000fc60000000000 */
[----:B------:R2:W4:Y:S01]  /*26b0*/  LDG.E.64 R36, desc[UR16][R140.64] ;  /* 0x000000108c247981 */ /* 0x000522000c1e1b00 */
[----:B------:R-:W5:Y:S01]  /*26c0*/  S2UR UR6, SR_CgaCtaId ;  /* 0x00000000000679c3 */ /* 0x000f620000008800 */
[C---:B------:R-:W-:Y:S01]  /*26d0*/  ISETP.NE.AND P2, PT, R68.reuse, RZ, PT ;  /* 0x000000ff4400720c */ /* 0x040fe20003f45270 */
[----:B------:R-:W-:Y:S01]  /*26e0*/  UMOV UR5, 0x400 ;  /* 0x0000040000057882 */ /* 0x000fe20000000000 */
[----:B------:R-:W-:Y:S01]  /*26f0*/  ISETP.NE.AND P1, PT, R68, 0x1f, PT ;  /* 0x0000001f4400780c */ /* 0x000fe20003f25270 */
[----:B------:R-:W-:Y:S01]  /*2700*/  BSSY.RECONVERGENT B0, `(.L_x_16866) ;  /* 0x0000075000007945 */ /* 0x000fe20003800200 */
[C---:B---3--:R-:W-:Y:S01]  /*2710*/  FMUL.FTZ R2, R35.reuse, R102 ;  /* 0x0000006623027220 */ /* 0x048fe20000410000 */
[----:B------:R-:W-:Y:S01]  /*2720*/  FMUL.FTZ R3, R34, 1.4426950216293334961 ;  /* 0x3fb8aa3b22037820 */ /* 0x000fe20000410000 */
[C---:B------:R-:W-:Y:S01]  /*2730*/  FMUL.FTZ R138, R35.reuse, R100 ;  /* 0x00000064238a7220 */ /* 0x040fe20000410000 */
[-C--:B0-----:R-:W-:Y:S01]  /*2740*/  FMUL.FTZ R5, R35, R97.reuse ;  /* 0x0000006123057220 */ /* 0x081fe20000410000 */
[----:B------:R-:W-:Y:S01]  /*2750*/  FMUL.RZ R143, R2, 0.15915493667125701904 ;  /* 0x3e22f983028f7820 */ /* 0x000fe2000040c000 */
[C---:B------:R-:W-:Y:S01]  /*2760*/  FMUL.FTZ R2, R3.reuse, R102 ;  /* 0x0000006603027220 */ /* 0x040fe20000410000 */
[----:B------:R-:W-:Y:S01]  /*2770*/  FMUL.FTZ R4, R3, R100 ;  /* 0x0000006403047220 */ /* 0x000fe20000410000 */
[----:B------:R-:W-:Y:S01]  /*2780*/  FMUL.RZ R6, R138, 0.15915493667125701904 ;  /* 0x3e22f9838a067820 */ /* 0x000fe2000040c000 */
[----:B------:R-:W-:Y:S01]  /*2790*/  FMUL.RZ R7, R5, 0.15915493667125701904 ;  /* 0x3e22f98305077820 */ /* 0x000fe2000040c000 */
[----:B------:R0:W-:Y:S01]  /*27a0*/  MUFU.EX2 R156, R2 ;  /* 0x00000002009c7308 */ /* 0x0001e20000000800 */
[C---:B------:R-:W-:Y:S01]  /*27b0*/  FMUL.FTZ R5, R3.reuse, R97 ;  /* 0x0000006103057220 */ /* 0x040fe20000410000 */
[----:B--2---:R-:W-:Y:S01]  /*27c0*/  FMUL.FTZ R141, R3, R106 ;  /* 0x0000006a038d7220 */ /* 0x004fe20000410000 */
[----:B-----5:R-:W-:Y:S01]  /*27d0*/  ULEA UR5, UR6, UR5, 0x18 ;  /* 0x0000000506057291 */ /* 0x020fe2000f8ec0ff */
[----:B------:R2:W3:Y:S04]  /*27e0*/  MUFU.EX2 R153, R4 ;  /* 0x0000000400997308 */ /* 0x0004e80000000800 */
[----:B------:R-:W-:Y:S01]  /*27f0*/  MUFU.SIN R138, R6 ;  /* 0x00000006008a7308 */ /* 0x000fe20000000400 */
[----:B0-----:R-:W-:-:S04]  /*2800*/  FMUL.FTZ R2, R35, R98 ;  /* 0x0000006223027220 */ /* 0x001fc80000410000 */
[----:B-1----:R-:W-:Y:S01]  /*2810*/  FMUL.RZ R8, R2, 0.15915493667125701904 ;  /* 0x3e22f98302087820 */ /* 0x002fe2000040c000 */
[----:B--2---:R-:W-:Y:S01]  /*2820*/  FMUL.FTZ R4, R35, R96 ;  /* 0x0000006023047220 */ /* 0x004fe20000410000 */
[C---:B------:R-:W-:Y:S01]  /*2830*/  FMUL.FTZ R2, R3.reuse, R98 ;  /* 0x0000006203027220 */ /* 0x040fe20000410000 */
[----:B------:R0:W3:Y:S08]  /*2840*/  MUFU.COS R140, R6 ;  /* 0x00000006008c7308 */ /* 0x0000f00000000000 */
[----:B------:R-:W-:Y:S01]  /*2850*/  MUFU.SIN R148, R8 ;  /* 0x0000000800947308 */ /* 0x000fe20000000400 */
[----:B0-----:R-:W-:Y:S01]  /*2860*/  FMUL.RZ R6, R4, 0.15915493667125701904 ;  /* 0x3e22f98304067820 */ /* 0x001fe2000040c000 */
[----:B------:R-:W-:-:S06]  /*2870*/  FMUL.FTZ R4, R3, R96 ;  /* 0x0000006003047220 */ /* 0x000fcc0000410000 */
[----:B------:R0:W1:Y:S01]  /*2880*/  MUFU.COS R164, R8 ;  /* 0x0000000800a47308 */ /* 0x0000620000000000 */
[C---:B---3--:R-:W-:Y:S01]  /*2890*/  FMUL.FTZ R155, R153.reuse, R140 ;  /* 0x0000008c999b7220 */ /* 0x048fe20000410000 */
[----:B------:R-:W-:-:S06]  /*28a0*/  FMUL.FTZ R153, R153, R138 ;  /* 0x0000008a99997220 */ /* 0x000fcc0000410000 */
[----:B------:R2:W-:Y:S01]  /*28b0*/  MUFU.EX2 R161, R5 ;  /* 0x0000000500a17308 */ /* 0x0005e20000000800 */
[----:B0-----:R-:W0:Y:S03]  /*28c0*/  LDS.128 R8, [R125] ;  /* 0x000000007d087984 */ /* 0x001e260000000c00 */
[----:B------:R3:W1:Y:S04]  /*28d0*/  MUFU.EX2 R165, R2 ;  /* 0x0000000200a57308 */ /* 0x0006680000000800 */
[----:B------:R-:W-:Y:S01]  /*28e0*/  MUFU.SIN R142, R7 ;  /* 0x00000007008e7308 */ /* 0x000fe20000000400 */
[----:B--2---:R-:W-:-:S04]  /*28f0*/  FMUL.FTZ R5, R35, R106 ;  /* 0x0000006a23057220 */ /* 0x004fc80000410000 */
[----:B------:R-:W-:Y:S01]  /*2900*/  FMUL.RZ R145, R5, 0.15915493667125701904 ;  /* 0x3e22f98305917820 */ /* 0x000fe2000040c000 */
[C---:B---3--:R-:W-:Y:S02]  /*2910*/  FMUL.FTZ R2, R35.reuse, R115 ;  /* 0x0000007323027220 */ /* 0x048fe40000410000 */
[----:B------:R-:W2:Y:S02]  /*2920*/  MUFU.COS R144, R7 ;  /* 0x0000000700907308 */ /* 0x000ea40000000000 */
[----:B------:R-:W-:Y:S01]  /*2930*/  FMUL.RZ R147, R2, 0.15915493667125701904 ;  /* 0x3e22f98302937820 */ /* 0x000fe2000040c000 */
[-C--:B------:R-:W-:Y:S01]  /*2940*/  FMUL.FTZ R2, R35, R99.reuse ;  /* 0x0000006323027220 */ /* 0x080fe20000410000 */
        /* <DEDUP_REMOVED lines=10> */
[----:B------:R-:W-:Y:S01]  /*29f0*/  HADD2.F32 R140, -RZ, R9.H1_H1 ;  /* 0x30000009ff8c7230 */ /* 0x000fe20000004100 */
[----:B------:R-:W0:Y:S01]  /*2a00*/  MUFU.COS R139, R143 ;  /* 0x0000008f008b7308 */ /* 0x000e220000000000 */
[--C-:B------:R-:W-:Y:S02]  /*2a10*/  HADD2.F32 R142, -RZ, R11.reuse.H0_H0 ;  /* 0x2000000bff8e7230 */ /* 0x100fe40000004100 */
[----:B------:R-:W-:Y:S01]  /*2a20*/  HADD2.F32 R144, -RZ, R11.H1_H1 ;  /* 0x3000000bff907230 */ /* 0x000fe20000004100 */
[----:B-1----:R-:W1:Y:S04]  /*2a30*/  LDS.128 R4, [R125+0x10] ;  /* 0x000010007d047984 */ /* 0x002e680000000c00 */
[----:B------:R2:W5:Y:S01]  /*2a40*/  MUFU.SIN R137, R143 ;  /* 0x0000008f00897308 */ /* 0x0005620000000400 */
[C---:B---3--:R-:W-:Y:S01]  /*2a50*/  FMUL.FTZ R166, R167.reuse, R166 ;  /* 0x000000a6a7a67220 */ /* 0x048fe20000410000 */
[----:B------:R-:W-:-:S06]  /*2a60*/  FMUL.FTZ R167, R167, R150 ;  /* 0x00000096a7a77220 */ /* 0x000fcc0000410000 */
[----:B------:R-:W-:Y:S01]  /*2a70*/  MUFU.SIN R146, R149 ;  /* 0x0000009500927308 */ /* 0x000fe20000000400 */
[----:B--2---:R-:W-:Y:S01]  /*2a80*/  FMUL.FTZ R143, R3, R115 ;  /* 0x00000073038f7220 */ /* 0x004fe20000410000 */
[----:B------:R-:W-:Y:S01]  /*2a90*/  IADD3 R3, PT, PT, R116, UR4, RZ ;  /* 0x0000000474037c10 */ /* 0x000fe2000fffe0ff */
[----:B0-----:R-:W-:Y:S01]  /*2aa0*/  FMUL.FTZ R154, R156, R139 ;  /* 0x0000008b9c9a7220 */ /* 0x001fe20000410000 */
[----:B------:R-:W-:-:S04]  /*2ab0*/  HADD2.F32 R139, -RZ, R9.H0_H0 ;  /* 0x20000009ff8b7230 */ /* 0x000fc80000004100 */
[----:B------:R1:W0:Y:S01]  /*2ac0*/  MUFU.COS R148, R149 ;  /* 0x0000009500947308 */ /* 0x0002220000000000 */
[----:B-----5:R-:W-:Y:S01]  /*2ad0*/  FMUL.FTZ R156, R156, R137 ;  /* 0x000000899c9c7220 */ /* 0x020fe20000410000 */
[----:B------:R-:W-:-:S06]  /*2ae0*/  HADD2.F32 R137, -RZ, R8.H0_H0 ;  /* 0x20000008ff897230 */ /* 0x000fcc0000004100 */
[----:B------:R-:W-:Y:S08]  /*2af0*/  MUFU.SIN R152, R145 ;  /* 0x0000009100987308 */ /* 0x000ff00000000400 */
[----:B------:R2:W3:Y:S01]  /*2b00*/  MUFU.COS R162, R145 ;  /* 0x0000009100a27308 */ /* 0x0004e20000000000 */
[--C-:B-1----:R-:W-:Y:S02]  /*2b10*/  HADD2.F32 R149, -RZ, R6.reuse.H0_H0 ;  /* 0x20000006ff957230 */ /* 0x102fe40000004100 */
[----:B------:R-:W-:-:S05]  /*2b20*/  HADD2.F32 R151, -RZ, R6.H1_H1 ;  /* 0x30000006ff977230 */ /* 0x000fca0000004100 */
[----:B------:R-:W-:Y:S01]  /*2b30*/  MUFU.SIN R160, R147 ;  /* 0x0000009300a07308 */ /* 0x000fe20000000400 */
[----:B------:R-:W-:-:S07]  /*2b40*/  HADD2.F32 R150, -RZ, R7.H0_H0 ;  /* 0x20000007ff967230 */ /* 0x000fce0000004100 */
[----:B--2---:R1:W0:Y:S04]  /*2b50*/  MUFU.EX2 R145, R2 ;  /* 0x0000000200917308 */ /* 0x0042280000000800 */
[----:B------:R2:W5:Y:S01]  /*2b60*/  MUFU.COS R158, R147 ;  /* 0x00000093009e7308 */ /* 0x0005620000000000 */
[----:B-1----:R-:W-:-:S07]  /*2b70*/  P2R R2, PR, RZ, 0x4 ;  /* 0x00000004ff027803 */ /* 0x002fce0000000000 */
[----:B------:R-:W3:Y:S01]  /*2b80*/  MUFU.EX2 R141, R141 ;  /* 0x0000008d008d7308 */ /* 0x000ee20000000800 */
[----:B--2---:R-:W-:Y:S01]  /*2b90*/  SEL R147, R3, R58, !P2 ;  /* 0x0000003a03937207 */ /* 0x004fe20005000000 */
[C---:B0-----:R-:W-:Y:S01]  /*2ba0*/  FMUL.FTZ R2, R145.reuse, R148 ;  /* 0x0000009491027220 */ /* 0x041fe20000410000 */
[----:B------:R-:W-:Y:S01]  /*2bb0*/  FMUL.FTZ R3, R145, R146 ;  /* 0x0000009291037220 */ /* 0x000fe20000410000 */
[----:B------:R-:W5:Y:S01]  /*2bc0*/  MUFU.EX2 R143, R143 ;  /* 0x0000008f008f7308 */ /* 0x000f620000000800 */
[----:B------:R-:W-:Y:S01]  /*2bd0*/  LEA R8, R147, UR5, 0x3 ;  /* 0x0000000593087c11 */ /* 0x000fe2000f8e18ff */
[--C-:B------:R-:W-:Y:S02]  /*2be0*/  HADD2.F32 R145, -RZ, R4.reuse.H0_H0 ;  /* 0x20000004ff917230 */ /* 0x100fe40000004100 */
[----:B------:R-:W-:Y:S02]  /*2bf0*/  HADD2.F32 R147, -RZ, R4.H1_H1 ;  /* 0x30000004ff937230 */ /* 0x000fe40000004100 */
[----:B------:R0:W-:Y:S01]  /*2c00*/  STS.64 [R8+0x10b0], R2 ;  /* 0x0010b00208007388 */ /* 0x0001e20000000a00 */
[----:B------:R-:W-:-:S02]  /*2c10*/  HADD2.F32 R146, -RZ, R5.H0_H0 ;  /* 0x20000005ff927230 */ /* 0x000fc40000004100 */
[----:B------:R-:W-:Y:S02]  /*2c20*/  HADD2.F32 R148, -RZ, R5.H1_H1 ;  /* 0x30000005ff947230 */ /* 0x000fe40000004100 */
[C---:B---3--:R-:W-:Y:S01]  /*2c30*/  FMUL.FTZ R162, R141.reuse, R162 ;  /* 0x000000a28da27220 */ /* 0x048fe20000410000 */
[----:B------:R-:W-:Y:S01]  /*2c40*/  FMUL.FTZ R163, R141, R152 ;  /* 0x000000988da37220 */ /* 0x000fe20000410000 */
[--C-:B------:R-:W-:Y:S02]  /*2c50*/  HADD2.F32 R141, -RZ, R10.reuse.H0_H0 ;  /* 0x2000000aff8d7230 */ /* 0x100fe40000004100 */
[C---:B-----5:R-:W-:Y:S01]  /*2c60*/  FMUL.FTZ R157, R143.reuse, R158 ;  /* 0x0000009e8f9d7220 */ /* 0x060fe20000410000 */
[----:B------:R-:W-:Y:S01]  /*2c70*/  FMUL.FTZ R160, R143, R160 ;  /* 0x000000a08fa07220 */ /* 0x000fe20000410000 */
[----:B------:R-:W-:Y:S02]  /*2c80*/  HADD2.F32 R143, -RZ, R10.H1_H1 ;  /* 0x3000000aff8f7230 */ /* 0x000fe40000004100 */
[----:B------:R-:W-:-:S02]  /*2c90*/  HADD2.F32 R152, -RZ, R7.H1_H1 ;  /* 0x30000007ff987230 */ /* 0x000fc40000004100 */
        /* <DEDUP_REMOVED lines=26> */
.L_x_16867:
[----:B------:R0:W1:Y:S02]  /*2e40*/  LDS.64 R10, [R187+0x20b8] ;  /* 0x0020b800bb0a7984 */ /* 0x0000640000000a00 */
.L_x_16868:
[----:B------:R-:W-:Y:S05]  /*2e50*/  BSYNC.RECONVERGENT B0 ;  /* 0x0000000000007941 */ /* 0x000fea0003800200 */
.L_x_16866:
[----:B------:R-:W4:Y:S01]  /*2e60*/  @P0 LDC R5, c[0x0][0x38c] ;  /* 0x0000e300ff050b82 */ /* 0x000f220000000800 */
[----:B------:R-:W-:Y:S01]  /*2e70*/  CS2R R8, SRZ ;  /* 0x0000000000087805 */ /* 0x000fe2000001ff00 */
[----:B------:R-:W-:Y:S01]  /*2e80*/  FMUL.FTZ R6, R137, R99 ;  /* 0x0000006389067220 */ /* 0x000fe20000410000 */
[----:B----4-:R-:W-:-:S04]  /*2e90*/  @P0 IMAD R5, R126, R5, UR4 ;  /* 0x000000047e050e24 */ /* 0x010fc8000f8e0205 */
[----:B--2---:R-:W-:-:S05]  /*2ea0*/  @P0 IMAD.WIDE R4, R5, 0x10, R18 ;  /* 0x0000001005040825 */ /* 0x004fca00078e0212 */
[----:B------:R2:W4:Y:S01]  /*2eb0*/  @P0 LDG.E.64 R8, desc[UR16][R4.64+0x8] ;  /* 0x0000081004080981 */ /* 0x000522000c1e1b00 */
[----:B------:R-:W-:Y:S01]  /*2ec0*/  FMUL.FTZ R36, R138, R99 ;  /* 0x000000638a247220 */ /* 0x000fe20000410000 */
[----:B------:R-:W-:Y:S01]  /*2ed0*/  FMUL.FTZ R183, R101, R6 ;  /* 0x0000000665b77220 */ /* 0x000fe20000410000 */
[-C--:B------:R-:W-:Y:S01]  /*2ee0*/  FMUL.FTZ R184, R140, R102.reuse ;  /* 0x000000668cb87220 */ /* 0x080fe20000410000 */
[----:B------:R-:W-:Y:S01]  /*2ef0*/  FMUL.FTZ R186, R139, R102 ;  /* 0x000000668bba7220 */ /* 0x000fe20000410000 */
[----:B------:R-:W-:Y:S01]  /*2f00*/  FMUL.FTZ R185, R101, R36 ;  /* 0x0000002465b97220 */ /* 0x000fe20000410000 */
[C---:B------:R-:W-:Y:S01]  /*2f10*/  FMUL.FTZ R7, R156.reuse, R183 ;  /* 0x000000b79c077220 */ /* 0x040fe20000410000 */
[-C--:B------:R-:W-:Y:S01]  /*2f20*/  FMUL.FTZ R188, R141, R100.reuse ;  /* 0x000000648dbc7220 */ /* 0x080fe20000410000 */
[----:B------:R-:W-:Y:S01]  /*2f30*/  FMUL.FTZ R190, R143, R100 ;  /* 0x000000648fbe7220 */ /* 0x000fe20000410000 */
[-C--:B------:R-:W-:Y:S01]  /*2f40*/  FMUL.FTZ R6, R156, R185.reuse ;  /* 0x000000b99c067220 */ /* 0x080fe20000410000 */
[----:B------:R-:W-:Y:S01]  /*2f50*/  FFMA.FTZ R36, R154, R185, R7 ;  /* 0x000000b99a247223 */ /* 0x000fe20000010007 */
[-C--:B------:R-:W-:Y:S01]  /*2f60*/  FMUL.FTZ R191, R144, R97.reuse ;  /* 0x0000006190bf7220 */ /* 0x080fe20000410000 */
[----:B------:R-:W-:Y:S01]  /*2f70*/  FMUL.FTZ R193, R142, R97 ;  /* 0x000000618ec17220 */ /* 0x000fe20000410000 */
[----:B------:R-:W-:Y:S01]  /*2f80*/  FFMA.FTZ R7, R154, R183, -R6 ;  /* 0x000000b79a077223 */ /* 0x000fe20000010806 */
[----:B------:R-:W-:Y:S01]  /*2f90*/  FFMA.FTZ R36, R105, R184, R36 ;  /* 0x000000b869247223 */ /* 0x000fe20000010024 */
[-C--:B------:R-:W-:Y:S01]  /*2fa0*/  FMUL.FTZ R192, R145, R98.reuse ;  /* 0x0000006291c07220 */ /* 0x080fe20000410000 */
[----:B------:R-:W-:Y:S01]  /*2fb0*/  FMUL.FTZ R194, R147, R98 ;  /* 0x0000006293c27220 */ /* 0x000fe20000410000 */
[----:B--2---:R-:W-:Y:S01]  /*2fc0*/  FFMA.FTZ R4, R105, R186, R7 ;  /* 0x000000ba69047223 */ /* 0x004fe20000010007 */
[----:B------:R-:W-:Y:S01]  /*2fd0*/  FMUL.FTZ R6, R153, R36 ;  /* 0x0000002499067220 */ /* 0x000fe20000410000 */
[----:B------:R-:W-:Y:S01]  /*2fe0*/  FMUL.FTZ R198, R146, R96 ;  /* 0x0000006092c67220 */ /* 0x000fe20000410000 */
[----:B------:R-:W-:Y:S01]  /*2ff0*/  FMUL.FTZ R200, R149, R106 ;  /* 0x0000006a95c87220 */ /* 0x000fe20000410000 */
[-C--:B------:R-:W-:Y:S01]  /*3000*/  FMUL.FTZ R5, R153, R4.reuse ;  /* 0x0000000499057220 */ /* 0x080fe20000410000 */
[----:B------:R-:W-:Y:S01]  /*3010*/  FFMA.FTZ R6, R155, R4, -R6 ;  /* 0x000000049b067223 */ /* 0x000fe20000010806 */
[----:B------:R-:W-:Y:S01]  /*3020*/  FMUL.FTZ R202, R151, R106 ;  /* 0x0000006a97ca7220 */ /* 0x000fe20000410000 */
[----:B------:R-:W-:Y:S01]  /*3030*/  FMUL.FTZ R197, R150, R115 ;  /* 0x0000007396c57220 */ /* 0x000fe20000410000 */
[----:B------:R-:W-:Y:S01]  /*3040*/  FFMA.FTZ R5, R155, R36, R5 ;  /* 0x000000249b057223 */ /* 0x000fe20000010005 */
[----:B------:R-:W-:Y:S01]  /*3050*/  FFMA.FTZ R6, R107, R188, R6 ;  /* 0x000000bc6b067223 */ /* 0x000fe20000010006 */
[----:B------:R-:W-:Y:S01]  /*3060*/  ISETP.GE.AND P1, PT, R89, 0x1, PT ;  /* 0x000000015900780c */ /* 0x000fe20003f26270 */
[----:B------:R-:W-:Y:S01]  /*3070*/  FMUL.FTZ R203, R160, R181 ;  /* 0x000000b5a0cb7220 */ /* 0x000fe20000410000 */
[----:B------:R-:W-:Y:S01]  /*3080*/  FFMA.FTZ R4, R107, R190, R5 ;  /* 0x000000be6b047223 */ /* 0x000fe20000010005 */
[----:B------:R-:W-:Y:S01]  /*3090*/  FMUL.FTZ R36, R161, R6 ;  /* 0x00000006a1247220 */ /* 0x000fe20000410000 */
[----:B------:R-:W-:Y:S01]  /*30a0*/  ISETP.NE.AND P6, PT, R189, 0x1f, PT ;  /* 0x0000001fbd00780c */ /* 0x000fe20003fc5270 */
[----:B------:R-:W-:Y:S01]  /*30b0*/  FFMA.FTZ R203, R157, R182, -R203 ;  /* 0x000000b69dcb7223 */ /* 0x000fe200000108cb */
[-C--:B------:R-:W-:Y:S01]  /*30c0*/  FMUL.FTZ R5, R161, R4.reuse ;  /* 0x00000004a1057220 */ /* 0x080fe20000410000 */
[----:B------:R-:W-:Y:S01]  /*30d0*/  FFMA.FTZ R7, R159, R4, R36 ;  /* 0x000000049f077223 */ /* 0x000fe20000010024 */
[----:B------:R-:W-:Y:S01]  /*30e0*/  ISETP.GE.AND P4, PT, R59, UR7, PT ;  /* 0x000000073b007c0c */ /* 0x000fe2000bf86270 */
[----:B------:R-:W-:Y:S01]  /*30f0*/  FADD.FTZ R203, R180, R203 ;  /* 0x000000cbb4cb7221 */ /* 0x000fe20000010000 */
[----:B------:R-:W-:Y:S01]  /*3100*/  FFMA.FTZ R36, R159, R6, -R5 ;  /* 0x000000069f247223 */ /* 0x000fe20000010805 */
[-C--:B------:R-:W-:Y:S01]  /*3110*/  FMUL.FTZ R5, R3, R156.reuse ;  /* 0x0000009c03057220 */ /* 0x080fe20000410000 */
[----:B------:R-:W-:Y:S01]  /*3120*/  FFMA.FTZ R7, R108, R191, R7 ;  /* 0x000000bf6c077223 */ /* 0x000fe20000010007 */
[C---:B------:R-:W-:Y:S01]  /*3130*/  FMUL.FTZ R6, R2.reuse, R156 ;  /* 0x0000009c02067220 */ /* 0x040fe20000410000 */
[----:B------:R-:W-:Y:S01]  /*3140*/  ULEA UR6, UR4, UR5, 0x4 ;  /* 0x0000000504067291 */ /* 0x000fe2000f8e20ff */
[-C--:B------:R-:W-:Y:S01]  /*3150*/  FFMA.FTZ R4, R2, R154.reuse, -R5 ;  /* 0x0000009a02047223 */ /* 0x080fe20000010805 */
[----:B------:R-:W-:Y:S01]  /*3160*/  FFMA.FTZ R5, R108, R193, R36 ;  /* 0x000000c16c057223 */ /* 0x000fe20000010024 */
[----:B------:R-:W-:Y:S01]  /*3170*/  FMUL.FTZ R37, R165, R7 ;  /* 0x00000007a5257220 */ /* 0x000fe20000410000 */
[----:B------:R-:W-:Y:S01]  /*3180*/  FFMA.FTZ R6, R3, R154, R6 ;  /* 0x0000009a03067223 */ /* 0x000fe20000010006 */
[----:B------:R-:W-:Y:S01]  /*3190*/  FMUL.FTZ R36, R153, R4 ;  /* 0x0000000499247220 */ /* 0x000fe20000410000 */
[----:B------:R-:W-:Y:S01]  /*31a0*/  BSSY.RECONVERGENT B0, `(.L_x_16869) ;  /* 0x00000db000007945 */ /* 0x000fe20003800200 */
[CC--:B------:R-:W-:Y:S01]  /*31b0*/  FFMA.FTZ R196, R164.reuse, R5.reuse, -R37 ;  /* 0x00000005a4c47223 */ /* 0x0c0fe20000010825 */
[----:B------:R-:W-:Y:S01]  /*31c0*/  FMUL.FTZ R5, R165, R5 ;  /* 0x00000005a5057220 */ /* 0x000fe20000410000 */
[-C--:B------:R-:W-:Y:S01]  /*31d0*/  FFMA.FTZ R36, R155, R6.reuse, R36 ;  /* 0x000000069b247223 */ /* 0x080fe20000010024 */
[----:B------:R-:W-:Y:S01]  /*31e0*/  FMUL.FTZ R6, R153, R6 ;  /* 0x0000000699067220 */ /* 0x000fe20000410000 */
[----:B------:R-:W-:Y:S01]  /*31f0*/  ISETP.GT.U32.AND P2, PT, R189, 0x1b, PT ;  /* 0x0000001bbd00780c */ /* 0x000fe20003f44070 */
        /* <DEDUP_REMOVED lines=9> */
[----:B------:R-:W-:Y:S01]  /*3290*/  FMUL.FTZ R196, R148, R96 ;  /* 0x0000006094c47220 */ /* 0x000fe20000410000 */
[----:B------:R-:W-:Y:S01]  /*32a0*/  FFMA.FTZ R5, R159, R36, R5 ;  /* 0x000000249f057223 */ /* 0x000fe20000010005 */
[C---:B------:R-:W-:Y:S01]  /*32b0*/  FFMA.FTZ R36, R166.reuse, R37, R195 ;  /* 0x00000025a6247223 */ /* 0x040fe200000100c3 */
[----:B------:R-:W-:Y:S01]  /*32c0*/  FFMA.FTZ R37, R166, R7, -R6 ;  /* 0x00000007a6257223 */ /* 0x000fe20000010806 */
[C---:B------:R-:W-:Y:S01]  /*32d0*/  FMUL.FTZ R6, R165.reuse, R4 ;  /* 0x00000004a5067220 */ /* 0x040fe20000410000 */
[-C--:B------:R-:W-:Y:S01]  /*32e0*/  FMUL.FTZ R7, R165, R5.reuse ;  /* 0x00000005a5077220 */ /* 0x080fe20000410000 */
[C---:B------:R-:W-:Y:S01]  /*32f0*/  FFMA.FTZ R36, R113.reuse, R196, R36 ;  /* 0x000000c471247223 */ /* 0x040fe20000010024 */
[----:B------:R-:W-:Y:S01]  /*3300*/  FFMA.FTZ R37, R113, R198, R37 ;  /* 0x000000c671257223 */ /* 0x000fe20000010025 */
[C---:B------:R-:W-:Y:S01]  /*3310*/  FFMA.FTZ R6, R164.reuse, R5, R6 ;  /* 0x00000005a4067223 */ /* 0x040fe20000010006 */
[----:B------:R-:W-:Y:S01]  /*3320*/  FFMA.FTZ R7, R164, R4, -R7 ;  /* 0x00000004a4077223 */ /* 0x000fe20000010807 */
[----:B------:R-:W-:Y:S01]  /*3330*/  FMUL.FTZ R195, R163, R36 ;  /* 0x00000024a3c37220 */ /* 0x000fe20000410000 */
[----:B------:R-:W-:-:S02]  /*3340*/  ISETP.GT.U32.AND P3, PT, R189, 0x17, PT ;  /* 0x00000017bd00780c */ /* 0x000fc40003f64070 */
[----:B------:R-:W-:Y:S01]  /*3350*/  FMUL.FTZ R5, R167, R7 ;  /* 0x00000007a7057220 */ /* 0x000fe20000410000 */
[-C--:B------:R-:W-:Y:S01]  /*3360*/  FFMA.FTZ R204, R162, R37.reuse, -R195 ;  /* 0x00000025a2cc7223 */ /* 0x080fe200000108c3 */
[----:B------:R-:W-:Y:S01]  /*3370*/  FMUL.FTZ R37, R163, R37 ;  /* 0x00000025a3257220 */ /* 0x000fe20000410000 */
[----:B------:R-:W-:Y:S01]  /*3380*/  FMUL.FTZ R195, R152, R115 ;  /* 0x0000007398c37220 */ /* 0x000fe20000410000 */
[-C--:B------:R-:W-:Y:S01]  /*3390*/  FFMA.FTZ R4, R166, R6.reuse, R5 ;  /* 0x00000006a6047223 */ /* 0x080fe20000010005 */
[----:B------:R-:W-:Y:S01]  /*33a0*/  FMUL.FTZ R5, R167, R6 ;  /* 0x00000006a7057220 */ /* 0x000fe20000410000 */
[----:B------:R-:W-:Y:S01]  /*33b0*/  FFMA.FTZ R37, R162, R36, R37 ;  /* 0x00000024a2257223 */ /* 0x000fe20000010025 */
[C---:B------:R-:W-:Y:S01]  /*33c0*/  FFMA.FTZ R204, R111.reuse, R200, R204 ;  /* 0x000000c86fcc7223 */ /* 0x040fe200000100cc */
[----:B------:R-:W-:Y:S01]  /*33d0*/  ISETP.NE.OR P4, PT, R68, RZ, P4 ;  /* 0x000000ff4400720c */ /* 0x000fe20002785670 */
[----:B------:R-:W-:Y:S01]  /*33e0*/  FFMA.FTZ R5, R166, R7, -R5 ;  /* 0x00000007a6057223 */ /* 0x000fe20000010805 */
[----:B------:R-:W-:Y:S01]  /*33f0*/  FFMA.FTZ R6, R111, R202, R37 ;  /* 0x000000ca6f067223 */ /* 0x000fe20000010025 */
[C---:B------:R-:W-:Y:S01]  /*3400*/  FMUL.FTZ R7, R163.reuse, R4 ;  /* 0x00000004a3077220 */ /* 0x040fe20000410000 */
[----:B------:R-:W-:Y:S01]  /*3410*/  FMUL.FTZ R36, R160, R204 ;  /* 0x000000cca0247220 */ /* 0x000fe20000410000 */
[-C--:B------:R-:W-:Y:S01]  /*3420*/  FMUL.FTZ R37, R163, R5.reuse ;  /* 0x00000005a3257220 */ /* 0x080fe20000410000 */
[----:B------:R-:W-:Y:S01]  /*3430*/  ISETP.GT.U32.AND P5, PT, R189, 0xf, PT ;  /* 0x0000000fbd00780c */ /* 0x000fe20003fa4070 */
[----:B------:R-:W-:Y:S01]  /*3440*/  FFMA.FTZ R7, R162, R5, -R7 ;  /* 0x00000005a2077223 */ /* 0x000fe20000010807 */
[----:B------:R-:W-:Y:S01]  /*3450*/  FMUL.FTZ R5, R160, R6 ;  /* 0x00000006a0057220 */ /* 0x000fe20000410000 */
[----:B------:R-:W-:Y:S01]  /*3460*/  FFMA.FTZ R4, R162, R4, R37 ;  /* 0x00000004a2047223 */ /* 0x000fe20000010025 */
[C---:B------:R-:W-:Y:S01]  /*3470*/  FFMA.FTZ R37, R157.reuse, R6, R36 ;  /* 0x000000069d257223 */ /* 0x040fe20000010024 */
[----:B------:R-:W-:Y:S01]  /*3480*/  FMUL.FTZ R6, R160, R7 ;  /* 0x00000007a0067220 */ /* 0x000fe20000410000 */
[----:B------:R-:W-:-:S02]  /*3490*/  FFMA.FTZ R204, R157, R204, -R5 ;  /* 0x000000cc9dcc7223 */ /* 0x000fc40000010805 */
[C---:B------:R-:W-:Y:S01]  /*34a0*/  FFMA.FTZ R36, R110.reuse, R195, R37 ;  /* 0x000000c36e247223 */ /* 0x040fe20000010025 */
[CC--:B------:R-:W-:Y:S01]  /*34b0*/  FFMA.FTZ R37, R157.reuse, R4.reuse, R6 ;  /* 0x000000049d257223 */ /* 0x0c0fe20000010006 */
[----:B------:R-:W-:Y:S01]  /*34c0*/  FFMA.FTZ R199, R110, R197, R204 ;  /* 0x000000c56ec77223 */ /* 0x000fe200000100cc */
[----:B------:R-:W-:Y:S02]  /*34d0*/  FMUL.FTZ R4, R160, R4 ;  /* 0x00000004a0047220 */ /* 0x000fe40000410000 */
[----:B------:R-:W2:Y:S02]  /*34e0*/  SHFL.UP PT, R206, R36, 0x1, RZ ;  /* 0x0420000024ce7989 */ /* 0x000ea400000e00ff */
[----:B------:R-:W-:Y:S02]  /*34f0*/  FFMA.FTZ R201, R157, R7, -R4 ;  /* 0x000000079dc97223 */ /* 0x000fe40000010804 */
[----:B------:R-:W5:Y:S04]  /*3500*/  SHFL.UP PT, R204, R199, 0x1, RZ ;  /* 0x04200000c7cc7989 */ /* 0x000f6800000e00ff */
[----:B------:R-:W0:Y:S04]  /*3510*/  SHFL.UP PT, R6, R37, 0x1, RZ ;  /* 0x0420000025067989 */ /* 0x000e2800000e00ff */
[----:B------:R-:W3:Y:S01]  /*3520*/  SHFL.UP PT, R4, R201, 0x1, RZ ;  /* 0x04200000c9047989 */ /* 0x000ee200000e00ff */
[-C--:B--2---:R-:W-:Y:S01]  /*3530*/  FMUL.FTZ R210, R201, R206.reuse ;  /* 0x000000cec9d27220 */ /* 0x084fe20000410000 */
[----:B------:R-:W-:-:S03]  /*3540*/  FMUL.FTZ R208, R37, R206 ;  /* 0x000000ce25d07220 */ /* 0x000fc60000410000 */
[-C--:B-----5:R-:W-:Y:S01]  /*3550*/  FFMA.FTZ R5, R37, R204.reuse, R210 ;  /* 0x000000cc25057223 */ /* 0x0a0fe200000100d2 */
[----:B------:R-:W-:Y:S01]  /*3560*/  FFMA.FTZ R208, R201, R204, -R208 ;  /* 0x000000ccc9d07223 */ /* 0x000fe200000108d0 */
[----:B------:R-:W-:Y:S01]  /*3570*/  FMUL.FTZ R210, R163, R203 ;  /* 0x000000cba3d27220 */ /* 0x000fe20000410000 */
[-C--:B0-----:R-:W-:Y:S01]  /*3580*/  FMUL.FTZ R206, R201, R6.reuse ;  /* 0x00000006c9ce7220 */ /* 0x081fe20000410000 */
        /* <DEDUP_REMOVED lines=20> */
[C---:B------:R-:W-:Y:S01]  /*36d0*/  FMUL.FTZ R6, R160.reuse, R182 ;  /* 0x000000b6a0067220 */ /* 0x040fe20000410000 */
[----:B------:R-:W0:Y:S01]  /*36e0*/  SHFL.UP PT, R206, R36, 0x4, RZ ;  /* 0x0480000024ce7989 */ /* 0x000e2200000e00ff */
[CC--:B-1----:R-:W-:Y:S01]  /*36f0*/  FMUL.FTZ R4, R160.reuse, R11.reuse ;  /* 0x0000000ba0047220 */ /* 0x0c2fe20000410000 */
[C---:B------:R-:W-:Y:S01]  /*3700*/  FMUL.FTZ R7, R157.reuse, R11 ;  /* 0x0000000b9d077220 */ /* 0x040fe20000410000 */
[C---:B------:R-:W-:Y:S01]  /*3710*/  FFMA.FTZ R6, R157.reuse, R181, R6 ;  /* 0x000000b59d067223 */ /* 0x040fe20000010006 */
[----:B------:R-:W1:Y:S01]  /*3720*/  SHFL.UP PT, R204, R199, 0x4, RZ ;  /* 0x04800000c7cc7989 */ /* 0x000e6200000e00ff */
[-C--:B------:R-:W-:Y:S01]  /*3730*/  FFMA.FTZ R5, R157, R10.reuse, -R4 ;  /* 0x0000000a9d057223 */ /* 0x080fe20000010804 */
[----:B------:R-:W-:Y:S01]  /*3740*/  FFMA.FTZ R7, -R160, R10, -R7 ;  /* 0x0000000aa0077223 */ /* 0x000fe20000010907 */
[----:B------:R-:W-:Y:S01]  /*3750*/  FADD.FTZ R205, R179, R6 ;  /* 0x00000006b3cd7221 */ /* 0x000fe20000010000 */
[----:B------:R-:W-:Y:S01]  /*3760*/  SHFL.UP PT, R4, R201, 0x4, RZ ;  /* 0x04800000c9047989 */ /* 0x000fe200000e00ff */
[C---:B------:R-:W-:Y:S01]  /*3770*/  FMUL.FTZ R207, R163.reuse, R5 ;  /* 0x00000005a3cf7220 */ /* 0x040fe20000410000 */
[-C--:B------:R-:W-:Y:S01]  /*3780*/  FMUL.FTZ R208, R163, R7.reuse ;  /* 0x00000007a3d07220 */ /* 0x080fe20000410000 */
[----:B------:R-:W-:Y:S01]  /*3790*/  ISETP.GE.AND P1, PT, R89, 0x4, PT ;  /* 0x000000045900780c */ /* 0x000fe20003f26270 */
[----:B------:R-:W2:Y:S01]  /*37a0*/  SHFL.UP PT, R6, R37, 0x4, RZ ;  /* 0x0480000025067989 */ /* 0x000ea200000e00ff */
[C---:B------:R-:W-:Y:S01]  /*37b0*/  FFMA.FTZ R207, R162.reuse, R7, -R207 ;  /* 0x00000007a2cf7223 */ /* 0x040fe200000108cf */
[C---:B------:R-:W-:Y:S01]  /*37c0*/  FFMA.FTZ R208, R162.reuse, R5, R208 ;  /* 0x00000005a2d07223 */ /* 0x040fe200000100d0 */
[-C--:B------:R-:W-:Y:S01]  /*37d0*/  FMUL.FTZ R212, R163, R205.reuse ;  /* 0x000000cda3d47220 */ /* 0x080fe20000410000 */
[----:B------:R-:W-:Y:S01]  /*37e0*/  FFMA.FTZ R210, R162, R205, R210 ;  /* 0x000000cda2d27223 */ /* 0x000fe200000100d2 */
[----:B------:R-:W-:-:S02]  /*37f0*/  FMUL.FTZ R5, R167, R207 ;  /* 0x000000cfa7057220 */ /* 0x000fc40000410000 */
[----:B------:R-:W-:Y:S01]  /*3800*/  FFMA.FTZ R203, R162, R203, -R212 ;  /* 0x000000cba2cb7223 */ /* 0x000fe200000108d4 */
[----:B------:R-:W-:Y:S01]  /*3810*/  FADD.FTZ R210, R177, R210 ;  /* 0x000000d2b1d27221 */ /* 0x000fe20000010000 */
[-C--:B------:R-:W-:Y:S01]  /*3820*/  FFMA.FTZ R7, R166, R208.reuse, R5 ;  /* 0x000000d0a6077223 */ /* 0x080fe20000010005 */
[----:B------:R-:W-:Y:S01]  /*3830*/  FMUL.FTZ R5, R167, R208 ;  /* 0x000000d0a7057220 */ /* 0x000fe20000410000 */
[----:B------:R-:W-:Y:S01]  /*3840*/  FADD.FTZ R203, R178, R203 ;  /* 0x000000cbb2cb7221 */ /* 0x000fe20000010000 */
[-C--:B0-----:R-:W-:Y:S01]  /*3850*/  FMUL.FTZ R208, R201, R206.reuse ;  /* 0x000000cec9d07220 */ /* 0x081fe20000410000 */
[----:B------:R-:W-:Y:S01]  /*3860*/  FMUL.FTZ R206, R37, R206 ;  /* 0x000000ce25ce7220 */ /* 0x000fe20000410000 */
[----:B------:R-:W-:Y:S01]  /*3870*/  FFMA.FTZ R207, R166, R207, -R5 ;  /* 0x000000cfa6cf7223 */ /* 0x000fe20000010805 */
[----:B------:R-:W-:Y:S01]  /*3880*/  FMUL.FTZ R205, R167, R203 ;  /* 0x000000cba7cd7220 */ /* 0x000fe20000410000 */
[-C--:B-1----:R-:W-:Y:S01]  /*3890*/  FFMA.FTZ R5, R37, R204.reuse, R208 ;  /* 0x000000cc25057223 */ /* 0x082fe200000100d0 */
[----:B------:R-:W-:-:S02]  /*38a0*/  FFMA.FTZ R206, R201, R204, -R206 ;  /* 0x000000ccc9ce7223 */ /* 0x000fc400000108ce */
[-C--:B------:R-:W-:Y:S01]  /*38b0*/  FFMA.FTZ R212, R166, R210.reuse, R205 ;  /* 0x000000d2a6d47223 */ /* 0x080fe200000100cd */
[----:B------:R-:W-:Y:S01]  /*38c0*/  @P1 FADD.FTZ R36, R36, R5 ;  /* 0x0000000524241221 */ /* 0x000fe20000010000 */
[----:B------:R-:W-:Y:S01]  /*38d0*/  @P1 FADD.FTZ R199, R199, R206 ;  /* 0x000000cec7c71221 */ /* 0x000fe20000010000 */
[----:B------:R-:W-:Y:S01]  /*38e0*/  FMUL.FTZ R205, R167, R210 ;  /* 0x000000d2a7cd7220 */ /* 0x000fe20000410000 */
[----:B------:R-:W-:Y:S01]  /*38f0*/  FADD.FTZ R212, R175, R212 ;  /* 0x000000d4afd47221 */ /* 0x000fe20000010000 */
[-C--:B--2---:R-:W-:Y:S01]  /*3900*/  FMUL.FTZ R204, R201, R6.reuse ;  /* 0x00000006c9cc7220 */ /* 0x084fe20000410000 */
[C---:B------:R-:W-:Y:S01]  /*3910*/  FMUL.FTZ R6, R37.reuse, R6 ;  /* 0x0000000625067220 */ /* 0x040fe20000410000 */
[----:B------:R-:W0:Y:S01]  /*3920*/  SHFL.UP PT, R206, R36, 0x8, RZ ;  /* 0x0500000024ce7989 */ /* 0x000e2200000e00ff */
[----:B------:R-:W-:Y:S01]  /*3930*/  FFMA.FTZ R205, R166, R203, -R205 ;  /* 0x000000cba6cd7223 */ /* 0x000fe200000108cd */
[-C--:B------:R-:W-:Y:S01]  /*3940*/  @P1 FFMA.FTZ R37, R37, R4.reuse, R204 ;  /* 0x0000000425251223 */ /* 0x080fe200000100cc */
[----:B------:R-:W-:Y:S01]  /*3950*/  @P1 FFMA.FTZ R201, R201, R4, -R6 ;  /* 0x00000004c9c91223 */ /* 0x000fe20000010806 */
[----:B------:R-:W1:Y:S01]  /*3960*/  SHFL.UP PT, R204, R199, 0x8, RZ ;  /* 0x05000000c7cc7989 */ /* 0x000e6200000e00ff */
[----:B------:R-:W-:Y:S01]  /*3970*/  FADD.FTZ R205, R176, R205 ;  /* 0x000000cdb0cd7221 */ /* 0x000fe20000010000 */
[C---:B------:R-:W-:Y:S01]  /*3980*/  FMUL.FTZ R210, R165.reuse, R7 ;  /* 0x00000007a5d27220 */ /* 0x040fe20000410000 */
[CC--:B------:R-:W-:Y:S01]  /*3990*/  FMUL.FTZ R214, R165.reuse, R212.reuse ;  /* 0x000000d4a5d67220 */ /* 0x0c0fe20000410000 */
[----:B------:R-:W2:Y:S01]  /*39a0*/  SHFL.UP PT, R6, R37, 0x8, RZ ;  /* 0x0500000025067989 */ /* 0x000ea200000e00ff */
[C---:B------:R-:W-:Y:S01]  /*39b0*/  FMUL.FTZ R203, R165.reuse, R205 ;  /* 0x000000cda5cb7220 */ /* 0x040fe20000410000 */
[-C--:B------:R-:W-:Y:S01]  /*39c0*/  FMUL.FTZ R5, R165, R207.reuse ;  /* 0x000000cfa5057220 */ /* 0x080fe20000410000 */
[C---:B------:R-:W-:Y:S01]  /*39d0*/  FFMA.FTZ R210, R164.reuse, R207, -R210 ;  /* 0x000000cfa4d27223 */ /* 0x040fe200000108d2 */
[----:B------:R-:W3:Y:S01]  /*39e0*/  SHFL.UP PT, R4, R201, 0x8, RZ ;  /* 0x05000000c9047989 */ /* 0x000ee200000e00ff */
[C---:B------:R-:W-:Y:S01]  /*39f0*/  FFMA.FTZ R205, R164.reuse, R205, -R214 ;  /* 0x000000cda4cd7223 */ /* 0x040fe200000108d6 */
[C---:B------:R-:W-:Y:S01]  /*3a00*/  FFMA.FTZ R212, R164.reuse, R212, R203 ;  /* 0x000000d4a4d47223 */ /* 0x040fe200000100cb */
[----:B------:R-:W-:Y:S01]  /*3a10*/  FFMA.FTZ R208, R164, R7, R5 ;  /* 0x00000007a4d07223 */ /* 0x000fe20000010005 */
[----:B------:R-:W-:Y:S01]  /*3a20*/  ISETP.GE.AND P1, PT, R89, 0x8, PT ;  /* 0x000000085900780c */ /* 0x000fe20003f26270 */
[----:B------:R-:W-:Y:S01]  /*3a30*/  FMUL.FTZ R216, R161, R210 ;  /* 0x000000d2a1d87220 */ /* 0x000fe20000410000 */
[----:B------:R-:W-:Y:S01]  /*3a40*/  FADD.FTZ R214, R174, R205 ;  /* 0x000000cdaed67221 */ /* 0x000fe20000010000 */
[----:B------:R-:W-:Y:S01]  /*3a50*/  FADD.FTZ R212, R173, R212 ;  /* 0x000000d4add47221 */ /* 0x000fe20000010000 */
[-C--:B------:R-:W-:Y:S01]  /*3a60*/  FMUL.FTZ R5, R161, R208.reuse ;  /* 0x000000d0a1057220 */ /* 0x080fe20000410000 */
[----:B------:R-:W-:Y:S01]  /*3a70*/  FFMA.FTZ R216, R159, R208, R216 ;  /* 0x000000d09fd87223 */ /* 0x000fe200000100d8 */
[C---:B------:R-:W-:Y:S01]  /*3a80*/  FMUL.FTZ R7, R161.reuse, R214 ;  /* 0x000000d6a1077220 */ /* 0x040fe20000410000 */
[----:B------:R-:W-:Y:S01]  /*3a90*/  FMUL.FTZ R203, R161, R212 ;  /* 0x000000d4a1cb7220 */ /* 0x000fe20000410000 */
[-C--:B0-----:R-:W-:Y:S01]  /*3aa0*/  FMUL.FTZ R208, R201, R206.reuse ;  /* 0x000000cec9d07220 */ /* 0x081fe20000410000 */
[----:B------:R-:W-:Y:S01]  /*3ab0*/  FMUL.FTZ R206, R37, R206 ;  /* 0x000000ce25ce7220 */ /* 0x000fe20000410000 */
[C---:B------:R-:W-:Y:S01]  /*3ac0*/  FFMA.FTZ R212, R159.reuse, R212, R7 ;  /* 0x000000d49fd47223 */ /* 0x040fe20000010007 */
[----:B------:R-:W-:Y:S01]  /*3ad0*/  FFMA.FTZ R210, R159, R210, -R5 ;  /* 0x000000d29fd27223 */ /* 0x000fe20000010805 */
[-C--:B-1----:R-:W-:Y:S01]  /*3ae0*/  FFMA.FTZ R7, R37, R204.reuse, R208 ;  /* 0x000000cc25077223 */ /* 0x082fe200000100d0 */
[----:B------:R-:W-:Y:S01]  /*3af0*/  FFMA.FTZ R206, R201, R204, -R206 ;  /* 0x000000ccc9ce7223 */ /* 0x000fe200000108ce */
        /* <DEDUP_REMOVED lines=12> */
[-C--:B------:R-:W-:Y:S01]  /*3bc0*/  FMUL.FTZ R7, R153, R204.reuse ;  /* 0x000000cc99077220 */ /* 0x080fe20000410000 */
[----:B------:R-:W1:Y:S01]  /*3bd0*/  SHFL.UP PT, R6, R37, 0x10, RZ ;  /* 0x0600000025067989 */ /* 0x000e6200000e00ff */
[----:B------:R-:W-:Y:S01]  /*3be0*/  FFMA.FTZ R205, R155, R204, -R205 ;  /* 0x000000cc9bcd7223 */ /* 0x000fe200000108cd */
[----:B------:R-:W-:Y:S01]  /*3bf0*/  FMUL.FTZ R5, R153, R216 ;  /* 0x000000d899057220 */ /* 0x000fe20000410000 */
[C---:B------:R-:W-:Y:S01]  /*3c00*/  FFMA.FTZ R212, R155.reuse, R212, R7 ;  /* 0x000000d49bd47223 */ /* 0x040fe20000010007 */
[----:B------:R-:W2:Y:S01]  /*3c10*/  SHFL.UP PT, R206, R199, 0x10, RZ ;  /* 0x06000000c7ce7989 */ /* 0x000ea200000e00ff */
[----:B------:R-:W-:Y:S01]  /*3c20*/  FADD.FTZ R205, R170, R205 ;  /* 0x000000cdaacd7221 */ /* 0x000fe20000010000 */
[C---:B------:R-:W-:Y:S01]  /*3c30*/  FFMA.FTZ R203, R155.reuse, R216, R214 ;  /* 0x000000d89bcb7223 */ /* 0x040fe200000100d6 */
[----:B------:R-:W-:Y:S01]  /*3c40*/  FFMA.FTZ R5, R155, R210, -R5 ;  /* 0x000000d29b057223 */ /* 0x000fe20000010805 */
[----:B------:R-:W3:Y:S01]  /*3c50*/  SHFL.UP PT, R4, R201, 0x10, RZ ;  /* 0x06000000c9047989 */ /* 0x000ee200000e00ff */
[----:B------:R-:W-:Y:S01]  /*3c60*/  ISETP.GE.AND P1, PT, R89, 0x10, PT ;  /* 0x000000105900780c */ /* 0x000fe20003f26270 */
[----:B------:R-:W-:Y:S01]  /*3c70*/  FADD.FTZ R7, R169, R212 ;  /* 0x000000d4a9077221 */ /* 0x000fe20000010000 */
        /* <DEDUP_REMOVED lines=8> */
[-C--:B0-----:R-:W-:Y:S01]  /*3d00*/  FMUL.FTZ R210, R37, R208.reuse ;  /* 0x000000d025d27220 */ /* 0x081fe20000410000 */
[----:B------:R-:W-:-:S02]  /*3d10*/  FMUL.FTZ R208, R201, R208 ;  /* 0x000000d0c9d07220 */ /* 0x000fc40000410000 */
[----:B------:R-:W-:Y:S01]  /*3d20*/  FADD.FTZ R205, R168, R205 ;  /* 0x000000cda8cd7221 */ /* 0x000fe20000010000 */
[----:B------:R0:W0:Y:S01]  /*3d30*/  SHFL.DOWN PT, R213, R203, 0x1, 0x1f ;  /* 0x08201f00cbd57f89 */ /* 0x00002200000e0000 */
[-C--:B-1----:R-:W-:Y:S01]  /*3d40*/  FMUL.FTZ R5, R37, R6.reuse ;  /* 0x0000000625057220 */ /* 0x082fe20000410000 */
[C---:B------:R-:W-:Y:S02]  /*3d50*/  FMUL.FTZ R6, R201.reuse, R6 ;  /* 0x00000006c9067220 */ /* 0x040fe40000410000 */
[----:B------:R1:W0:Y:S01]  /*3d60*/  SHFL.DOWN PT, R211, R205, 0x1, 0x1f ;  /* 0x08201f00cdd37f89 */ /* 0x00022200000e0000 */
[-C--:B--2---:R-:W-:Y:S01]  /*3d70*/  FFMA.FTZ R210, R201, R206.reuse, -R210 ;  /* 0x000000cec9d27223 */ /* 0x084fe200000108d2 */
[----:B------:R-:W-:Y:S01]  /*3d80*/  FFMA.FTZ R7, R37, R206, R208 ;  /* 0x000000ce25077223 */ /* 0x000fe200000100d0 */
[----:B------:R-:W-:Y:S01]  /*3d90*/  FADD.FTZ R206, R158, R209 ;  /* 0x000000d19ece7221 */ /* 0x000fe20000010000 */
[-C--:B---3--:R-:W-:Y:S01]  /*3da0*/  @P1 FFMA.FTZ R201, R201, R4.reuse, -R5 ;  /* 0x00000004c9c91223 */ /* 0x088fe20000010805 */
[----:B------:R-:W-:Y:S01]  /*3db0*/  @P1 FFMA.FTZ R37, R37, R4, R6 ;  /* 0x0000000425251223 */ /* 0x000fe20000010006 */
[----:B------:R-:W-:Y:S01]  /*3dc0*/  @P1 FADD.FTZ R199, R199, R210 ;  /* 0x000000d2c7c71221 */ /* 0x000fe20000010000 */
[----:B------:R-:W-:Y:S01]  /*3dd0*/  @P1 FADD.FTZ R36, R36, R7 ;  /* 0x0000000724241221 */ /* 0x000fe20000010000 */
[----:B------:R1:W2:Y:S01]  /*3de0*/  SHFL.DOWN PT, R212, R206, 0x1, 0x1f ;  /* 0x08201f00ced47f89 */ /* 0x0002a200000e0000 */
[----:B------:R-:W-:Y:S01]  /*3df0*/  HFMA2 R4, -RZ, RZ, 1.875, 0 ;  /* 0x3f800000ff047431 */ /* 0x000fe200000001ff */
[----:B------:R-:W-:-:S02]  /*3e00*/  ISETP.GT.U32.AND P1, PT, R189, 0x1d, PT ;  /* 0x0000001dbd00780c */ /* 0x000fc40003f24070 */
[----:B------:R-:W-:Y:S01]  /*3e10*/  CS2R R6, SRZ ;  /* 0x0000000000067805 */ /* 0x000fe2000001ff00 */
[----:B----4-:R1:W3:Y:S01]  /*3e20*/  SHFL.IDX PT, R207, R8, RZ, 0x1f ;  /* 0x00001fff08cf7589 */ /* 0x0102e200000e0000 */
[----:B------:R-:W-:-:S03]  /*3e30*/  MOV R5, RZ ;  /* 0x000000ff00057202 */ /* 0x000fc60000000f00 */
[----:B------:R1:W4:Y:S04]  /*3e40*/  SHFL.IDX PT, R208, R9, RZ, 0x1f ;  /* 0x00001fff09d07589 */ /* 0x00032800000e0000 */
[----:B------:R1:W0:Y:S04]  /*3e50*/  SHFL.DOWN PT, R9, R204, 0x1, 0x1f ;  /* 0x08201f00cc097f89 */ /* 0x00022800000e0000 */
[----:B------:R-:W0:Y:S04]  /*3e60*/  SHFL.UP PT, R201, R201, 0x1, RZ ;  /* 0x04200000c9c97989 */ /* 0x000e2800000e00ff */
[----:B------:R-:W0:Y:S04]  /*3e70*/  SHFL.UP PT, R37, R37, 0x1, RZ ;  /* 0x0420000025257989 */ /* 0x000e2800000e00ff */
[----:B------:R-:W0:Y:S04]  /*3e80*/  SHFL.UP PT, R199, R199, 0x1, RZ ;  /* 0x04200000c7c77989 */ /* 0x000e2800000e00ff */
[----:B------:R1:W0:Y:S01]  /*3e90*/  SHFL.UP PT, R8, R36, 0x1, RZ ;  /* 0x0420000024087989 */ /* 0x00022200000e00ff */
[----:B--23--:R-:W-:Y:S05]  /*3ea0*/  @!P6 BRA `(.L_x_16870) ;  /* 0x000000000028e947 */ /* 0x00cfea0003800000 */
[CC--:B0-----:R-:W-:Y:S01]  /*3eb0*/  FMUL.FTZ R210, R204.reuse, R211.reuse ;  /* 0x000000d3ccd27220 */ /* 0x0c1fe20000410000 */
[C---:B------:R-:W-:Y:S01]  /*3ec0*/  FMUL.FTZ R211, R203.reuse, R211 ;  /* 0x000000d3cbd37220 */ /* 0x040fe20000410000 */
[CC--:B-1----:R-:W-:Y:S01]  /*3ed0*/  FMUL.FTZ R36, R204.reuse, R9.reuse ;  /* 0x00000009cc247220 */ /* 0x0c2fe20000410000 */
[C---:B------:R-:W-:Y:S01]  /*3ee0*/  FMUL.FTZ R9, R203.reuse, R9 ;  /* 0x00000009cb097220 */ /* 0x040fe20000410000 */
[-C--:B------:R-:W-:Y:S01]  /*3ef0*/  FFMA.FTZ R209, R203, R212.reuse, -R210 ;  /* 0x000000d4cbd17223 */ /* 0x080fe200000108d2 */
[----:B------:R-:W-:Y:S01]  /*3f00*/  FFMA.FTZ R210, R204, R212, R211 ;  /* 0x000000d4ccd27223 */ /* 0x000fe200000100d3 */
[C---:B------:R-:W-:Y:S01]  /*3f10*/  FFMA.FTZ R203, R213.reuse, R203, -R36 ;  /* 0x000000cbd5cb7223 */ /* 0x040fe20000010824 */
[----:B------:R-:W-:Y:S01]  /*3f20*/  FFMA.FTZ R204, R213, R204, R9 ;  /* 0x000000ccd5cc7223 */ /* 0x000fe20000010009 */
[----:B------:R-:W-:Y:S01]  /*3f30*/  FADD.FTZ R206, R206, R209 ;  /* 0x000000d1cece7221 */ /* 0x000fe20000010000 */
[----:B------:R-:W-:-:S07]  /*3f40*/  FADD.FTZ R205, R205, R210 ;  /* 0x000000d2cdcd7221 */ /* 0x000fce0000010000 */
.L_x_16870:
[----:B------:R-:W-:Y:S05]  /*3f50*/  BSYNC.RECONVERGENT B0 ;  /* 0x0000000000007941 */ /* 0x000fea0003800200 */
.L_x_16869:
[----:B------:R-:W2:Y:S01]  /*3f60*/  @!P4 LDS.128 R4, [UR6+0x21b0] ;  /* 0x0021b006ff04c984 */ /* 0x000ea20008000c00 */
[----:B------:R-:W-:Y:S03]  /*3f70*/  BSSY.RECONVERGENT B0, `(.L_x_16871) ;  /* 0x0000010000007945 */ /* 0x000fe60003800200 */
[----:B0-----:R0:W3:Y:S04]  /*3f80*/  SHFL.DOWN PT, R213, R203, 0x2, 0x1f ;  /* 0x08401f00cbd57f89 */ /* 0x0010e800000e0000 */
[----:B-1----:R0:W1:Y:S04]  /*3f90*/  SHFL.DOWN PT, R9, R204, 0x2, 0x1f ;  /* 0x08401f00cc097f89 */ /* 0x00206800000e0000 */
        /* <DEDUP_REMOVED lines=10> */
[----:B------:R-:W-:Y:S01]  /*4040*/  FFMA.FTZ R204, R204, R213, R9 ;  /* 0x000000d5cccc7223 */ /* 0x000fe20000010009 */
[----:B------:R-:W-:Y:S01]  /*4050*/  FADD.FTZ R206, R206, R209 ;  /* 0x000000d1cece7221 */ /* 0x000fe20000010000 */
[----:B------:R-:W-:-:S07]  /*4060*/  FADD.FTZ R205, R205, R210 ;  /* 0x000000d2cdcd7221 */ /* 0x000fce0000010000 */
.L_x_16872:
[----:B------:R-:W-:Y:S05]  /*4070*/  BSYNC.RECONVERGENT B0 ;  /* 0x0000000000007941 */ /* 0x000fea0003800200 */
.L_x_16871:
[----:B---3--:R3:W2:Y:S01]  /*4080*/  SHFL.DOWN PT, R213, R203, 0x4, 0x1f ;  /* 0x08801f00cbd57f89 */ /* 0x0086a200000e0000 */
[----:B------:R-:W-:Y:S03]  /*4090*/  BSSY.RECONVERGENT B0, `(.L_x_16873) ;  /* 0x000000f000007945 */ /* 0x000fe60003800200 */
[----:B-1----:R3:W1:Y:S04]  /*40a0*/  SHFL.DOWN PT, R9, R204, 0x4, 0x1f ;  /* 0x08801f00cc097f89 */ /* 0x00266800000e0000 */
        /* <DEDUP_REMOVED lines=9> */
[-C--:B--23--:R-:W-:Y:S01]  /*4140*/  FFMA.FTZ R203, R203, R213.reuse, -R36 ;  /* 0x000000d5cbcb7223 */ /* 0x08cfe20000010824 */
[----:B------:R-:W-:Y:S01]  /*4150*/  FFMA.FTZ R204, R204, R213, R9 ;  /* 0x000000d5cccc7223 */ /* 0x000fe20000010009 */
[----:B------:R-:W-:Y:S01]  /*4160*/  FADD.FTZ R206, R206, R209 ;  /* 0x000000d1cece7221 */ /* 0x000fe20000010000 */
[----:B------:R-:W-:-:S07]  /*4170*/  FADD.FTZ R205, R205, R210 ;  /* 0x000000d2cdcd7221 */ /* 0x000fce0000010000 */
.L_x_16874:
[----:B------:R-:W-:Y:S05]  /*4180*/  BSYNC.RECONVERGENT B0 ;  /* 0x0000000000007941 */ /* 0x000fea0003800200 */
.L_x_16873:
[----:B--2---:R2:W2:Y:S01]  /*4190*/  SHFL.DOWN PT, R213, R203, 0x8, 0x1f ;  /* 0x09001f00cbd57f89 */ /* 0x0044a200000e0000 */
        /* <DEDUP_REMOVED lines=15> */
.L_x_16876:
[----:B------:R-:W-:Y:S05]  /*4290*/  BSYNC.RECONVERGENT B0 ;  /* 0x0000000000007941 */ /* 0x000fea0003800200 */
.L_x_16875:
        /* <DEDUP_REMOVED lines=16> */
.L_x_16878:
[----:B------:R-:W-:Y:S05]  /*43a0*/  BSYNC.RECONVERGENT B0 ;  /* 0x0000000000007941 */ /* 0x000fea0003800200 */
.L_x_16877:
[----:B--2---:R-:W-:Y:S01]  /*43b0*/  SHFL.DOWN PT, R213, R203, 0x1, 0x1f ;  /* 0x08201f00cbd57f89 */ /* 0x004fe200000e0000 */
[C---:B------:R-:W-:Y:S01]  /*43c0*/  ISETP.NE.AND P2, PT, R68.reuse, RZ, PT ;  /* 0x000000ff4400720c */ /* 0x040fe20003f45270 */
[-C--:B----4-:R-:W-:Y:S01]  /*43d0*/  FMUL.FTZ R36, R37, R208.reuse ;  /* 0x000000d025247220 */ /* 0x090fe20000410000 */
[C---:B0-----:R-:W-:Y:S01]  /*43e0*/  FMUL.FTZ R212, R201.reuse, R208 ;  /* 0x000000d0c9d47220 */ /* 0x041fe20000410000 */
[----:B------:R-:W0:Y:S01]  /*43f0*/  SHFL.IDX PT, R211, R7, RZ, 0x1f ;  /* 0x00001fff07d37589 */ /* 0x000e2200000e0000 */
[----:B------:R-:W-:Y:S01]  /*4400*/  ISETP.NE.AND P1, PT, R68, 0x1f, PT ;  /* 0x0000001f4400780c */ /* 0x000fe20003f25270 */
[-C--:B------:R-:W-:Y:S01]  /*4410*/  FFMA.FTZ R210, R201, R207.reuse, -R36 ;  /* 0x000000cfc9d27223 */ /* 0x080fe20000010824 */
[----:B-1----:R-:W-:Y:S01]  /*4420*/  FFMA.FTZ R9, R37, R207, R212 ;  /* 0x000000cf25097223 */ /* 0x002fe200000100d4 */
[----:B------:R-:W1:Y:S01]  /*4430*/  SHFL.DOWN PT, R215, R204, 0x1, 0x1f ;  /* 0x08201f00ccd77f89 */ /* 0x000e6200000e0000 */
[----:B------:R-:W-:Y:S01]  /*4440*/  IMAD.WIDE.U32 R36, R30, UR4, R32 ;  /* 0x000000041e247c25 */ /* 0x000fe2000f8e0020 */
[----:B------:R-:W-:Y:S01]  /*4450*/  ISETP.NE.AND P3, PT, R68, RZ, PT ;  /* 0x000000ff4400720c */ /* 0x000fe20003f65270 */
[----:B------:R-:W-:Y:S01]  /*4460*/  BSSY.RECONVERGENT B0, `(.L_x_16879) ;  /* 0x0000105000007945 */ /* 0x000fe20003800200 */
[----:B------:R-:W2:Y:S02]  /*4470*/  SHFL.IDX PT, R209, R6, RZ, 0x1f ;  /* 0x00001fff06d17589 */ /* 0x000ea400000e0000 */
[----:B------:R-:W-:Y:S01]  /*4480*/  @P2 FADD.FTZ R208, R8, R9 ;  /* 0x0000000908d02221 */ /* 0x000fe20000010000 */
[----:B------:R-:W-:Y:S01]  /*4490*/  @P2 FADD.FTZ R207, R199, R210 ;  /* 0x000000d2c7cf2221 */ /* 0x000fe20000010000 */
[----:B------:R-:W4:Y:S01]  /*44a0*/  SHFL.DOWN PT, R217, R205, 0x1, 0x1f ;  /* 0x08201f00cdd97f89 */ /* 0x000f2200000e0000 */
[----:B------:R-:W-:Y:S01]  /*44b0*/  IMAD R9, R31, UR4, R37 ;  /* 0x000000041f097c24 */ /* 0x000fe2000f8e0225 */
[C---:B------:R-:W-:Y:S01]  /*44c0*/  LEA R8, P2, R36.reuse, R77, 0x2 ;  /* 0x0000004d24087211 */ /* 0x040fe200078410ff */
[CC--:B------:R-:W-:Y:S01]  /*44d0*/  FMUL.FTZ R37, R3.reuse, R208.reuse ;  /* 0x000000d003257220 */ /* 0x0c0fe20000410000 */
[----:B------:R-:W5:Y:S01]  /*44e0*/  SHFL.DOWN PT, R201, R206, 0x1, 0x1f ;  /* 0x08201f00cec97f89 */ /* 0x000f6200000e0000 */
[----:B------:R-:W-:Y:S01]  /*44f0*/  FMUL.FTZ R3, R3, R207 ;  /* 0x000000cf03037220 */ /* 0x000fe20000410000 */
[----:B------:R-:W-:Y:S01]  /*4500*/  LEA.HI.X R9, R36, R75, R9, 0x2, P2 ;  /* 0x0000004b24097211 */ /* 0x000fe200010f1409 */
[C---:B------:R-:W-:Y:S01]  /*4510*/  FFMA.FTZ R36, R2.reuse, R207, -R37 ;  /* 0x000000cf02247223 */ /* 0x040fe20000010825 */
[----:B---3--:R-:W3:Y:S01]  /*4520*/  SHFL.IDX PT, R204, R204, RZ, 0x1f ;  /* 0x00001fffcccc7589 */ /* 0x008ee200000e0000 */
[----:B------:R-:W-:-:S02]  /*4530*/  FFMA.FTZ R2, R2, R208, R3 ;  /* 0x000000d002027223 */ /* 0x000fc40000010003 */
[----:B------:R-:W-:Y:S01]  /*4540*/  FADD.FTZ R183, R183, R36 ;  /* 0x00000024b7b77221 */ /* 0x000fe20000010000 */
[----:B0-----:R-:W-:Y:S01]  /*4550*/  @P1 FMUL.FTZ R210, R213, R211 ;  /* 0x000000d3d5d21220 */ /* 0x001fe20000410000 */
[----:B------:R-:W-:Y:S01]  /*4560*/  FADD.FTZ R3, R185, R2 ;  /* 0x00000002b9037221 */ /* 0x000fe20000010000 */
[----:B------:R-:W0:Y:S01]  /*4570*/  SHFL.IDX PT, R203, R203, RZ, 0x1f ;  /* 0x00001fffcbcb7589 */ /* 0x000e2200000e0000 */
[C---:B------:R-:W-:Y:S01]  /*4580*/  FMUL.FTZ R37, R156.reuse, R183 ;  /* 0x000000b79c257220 */ /* 0x040fe20000410000 */
[C---:B-1----:R-:W-:Y:S01]  /*4590*/  @P1 FMUL.FTZ R208, R215.reuse, R211 ;  /* 0x000000d3d7d01220 */ /* 0x042fe20000410000 */
[-C--:B------:R-:W-:Y:S01]  /*45a0*/  FMUL.FTZ R2, R156, R3.reuse ;  /* 0x000000039c027220 */ /* 0x080fe20000410000 */
[----:B------:R-:W1:Y:S01]  /*45b0*/  SHFL.IDX PT, R206, R206, RZ, 0x1f ;  /* 0x00001fffcece7589 */ /* 0x000e6200000e0000 */
[C---:B------:R-:W-:Y:S01]  /*45c0*/  FFMA.FTZ R36, R154.reuse, R3, R37 ;  /* 0x000000039a247223 */ /* 0x040fe20000010025 */
[-C--:B--2---:R-:W-:Y:S01]  /*45d0*/  @P1 FFMA.FTZ R210, R215, R209.reuse, R210 ;  /* 0x000000d1d7d21223 */ /* 0x084fe200000100d2 */
[----:B------:R-:W-:Y:S01]  /*45e0*/  @P1 FFMA.FTZ R208, R213, R209, -R208 ;  /* 0x000000d1d5d01223 */ /* 0x000fe200000108d0 */
[----:B------:R-:W-:Y:S01]  /*45f0*/  FFMA.FTZ R37, R154, R183, -R2 ;  /* 0x000000b79a257223 */ /* 0x000fe20000010802 */
[----:B------:R-:W-:Y:S01]  /*4600*/  FFMA.FTZ R184, R105, R184, R36 ;  /* 0x000000b869b87223 */ /* 0x000fe20000010024 */
[----:B----4-:R-:W-:Y:S01]  /*4610*/  @P1 FADD.FTZ R211, R217, R210 ;  /* 0x000000d2d9d31221 */ /* 0x010fe20000010000 */
[----:B------:R-:W2:Y:S01]  /*4620*/  SHFL.IDX PT, R205, R205, RZ, 0x1f ;  /* 0x00001fffcdcd7589 */ /* 0x000ea200000e0000 */
[----:B------:R-:W-:Y:S01]  /*4630*/  FFMA.FTZ R186, R105, R186, R37 ;  /* 0x000000ba69ba7223 */ /* 0x000fe20000010025 */
[----:B-----5:R-:W-:Y:S01]  /*4640*/  @P1 FADD.FTZ R209, R201, R208 ;  /* 0x000000d0c9d11221 */ /* 0x020fe20000010000 */
[----:B------:R-:W-:-:S03]  /*4650*/  FMUL.FTZ R208, R211, R11 ;  /* 0x0000000bd3d07220 */ /* 0x000fc60000410000 */
[C---:B------:R-:W-:Y:S01]  /*4660*/  FMUL.FTZ R2, R209.reuse, R11 ;  /* 0x0000000bd1027220 */ /* 0x040fe20000410000 */
[----:B------:R-:W-:Y:S01]  /*4670*/  FFMA.FTZ R208, R209, R10, R208 ;  /* 0x0000000ad1d07223 */ /* 0x000fe200000100d0 */
[----:B------:R-:W-:Y:S02]  /*4680*/  FMUL.FTZ R11, R153, R186 ;  /* 0x000000ba990b7220 */ /* 0x000fe40000410000 */
[----:B------:R-:W-:Y:S01]  /*4690*/  FFMA.FTZ R211, R211, R10, -R2 ;  /* 0x0000000ad3d37223 */ /* 0x000fe20000010802 */
[-C--:B------:R-:W-:Y:S01]  /*46a0*/  FMUL.FTZ R2, R153, R184.reuse ;  /* 0x000000b899027220 */ /* 0x080fe20000410000 */
[----:B------:R-:W-:Y:S01]  /*46b0*/  FADD.FTZ R181, R181, R208 ;  /* 0x000000d0b5b57221 */ /* 0x000fe20000010000 */
[C---:B------:R-:W-:Y:S01]  /*46c0*/  FFMA.FTZ R11, R155.reuse, R184, R11 ;  /* 0x000000b89b0b7223 */ /* 0x040fe2000001000b */
[----:B------:R-:W-:Y:S01]  /*46d0*/  FADD.FTZ R182, R182, R211 ;  /* 0x000000d3b6b67221 */ /* 0x000fe20000010000 */
[----:B------:R-:W-:Y:S01]  /*46e0*/  FFMA.FTZ R2, R155, R186, -R2 ;  /* 0x000000ba9b027223 */ /* 0x000fe20000010802 */
[CC--:B------:R-:W-:Y:S01]  /*46f0*/  FMUL.FTZ R36, R160.reuse, R181.reuse ;  /* 0x000000b5a0247220 */ /* 0x0c0fe20000410000 */
[C---:B------:R-:W-:Y:S01]  /*4700*/  FFMA.FTZ R190, R107.reuse, R190, R11 ;  /* 0x000000be6bbe7223 */ /* 0x040fe2000001000b */
[----:B------:R-:W-:Y:S01]  /*4710*/  FMUL.FTZ R10, R160, R182 ;  /* 0x000000b6a00a7220 */ /* 0x000fe20000410000 */
[----:B------:R-:W-:Y:S01]  /*4720*/  FFMA.FTZ R188, R107, R188, R2 ;  /* 0x000000bc6bbc7223 */ /* 0x000fe20000010002 */
[----:B------:R-:W-:Y:S01]  /*4730*/  FFMA.FTZ R37, R157, R182, -R36 ;  /* 0x000000b69d257223 */ /* 0x000fe20000010824 */
[----:B------:R-:W-:Y:S01]  /*4740*/  FMUL.FTZ R11, R161, R190 ;  /* 0x000000bea10b7220 */ /* 0x000fe20000410000 */
[----:B------:R-:W-:Y:S01]  /*4750*/  FFMA.FTZ R10, R157, R181, R10 ;  /* 0x000000b59d0a7223 */ /* 0x000fe2000001000a */
[----:B------:R-:W-:Y:S01]  /*4760*/  FMUL.FTZ R2, R161, R188 ;  /* 0x000000bca1027220 */ /* 0x000fe20000410000 */
[----:B------:R-:W-:Y:S01]  /*4770*/  FADD.FTZ R180, R180, R37 ;  /* 0x00000025b4b47221 */ /* 0x000fe20000010000 */
[----:B------:R-:W-:Y:S01]  /*4780*/  FMUL.FTZ R201, R181, R115 ;  /* 0x00000073b5c97220 */ /* 0x000fe20000410000 */
[----:B------:R-:W-:Y:S01]  /*4790*/  FADD.FTZ R179, R179, R10 ;  /* 0x0000000ab3b37221 */ /* 0x000fe20000010000 */
[C---:B------:R-:W-:Y:S01]  /*47a0*/  FFMA.FTZ R37, R159.reuse, R190, R2 ;  /* 0x000000be9f257223 */ /* 0x040fe20000010002 */
[----:B------:R-:W-:Y:S01]  /*47b0*/  FFMA.FTZ R10, R159, R188, -R11 ;  /* 0x000000bc9f0a7223 */ /* 0x000fe2000001080b */
[CC--:B------:R-:W-:Y:S01]  /*47c0*/  FMUL.FTZ R185, R163.reuse, R180.reuse ;  /* 0x000000b4a3b97220 */ /* 0x0c0fe20000410000 */
[----:B------:R-:W-:Y:S01]  /*47d0*/  FMUL.FTZ R11, R163, R179 ;  /* 0x000000b3a30b7220 */ /* 0x000fe20000410000 */
[C---:B------:R-:W-:Y:S01]  /*47e0*/  FFMA.FTZ R2, R108.reuse, R191, R37 ;  /* 0x000000bf6c027223 */ /* 0x040fe20000010025 */
[----:B------:R-:W-:Y:S01]  /*47f0*/  FFMA.FTZ R193, R108, R193, R10 ;  /* 0x000000c16cc17223 */ /* 0x000fe2000001000a */
        /* <DEDUP_REMOVED lines=34> */
[C---:B------:R-:W-:Y:S01]  /*4a20*/  FFMA.FTZ R200, R111.reuse, R200, R165 ;  /* 0x000000c86fc87223 */ /* 0x040fe200000100a5 */
[----:B------:R-:W-:Y:S01]  /*4a30*/  FFMA.FTZ R161, R111, R202, R162 ;  /* 0x000000ca6fa17223 */ /* 0x000fe200000100a2 */
[C---:B------:R-:W-:Y:S01]  /*4a40*/  FFMA.FTZ R163, R159.reuse, R174, -R163 ;  /* 0x000000ae9fa37223 */ /* 0x040fe200000108a3 */
[----:B------:R-:W-:Y:S01]  /*4a50*/  FFMA.FTZ R36, R159, R10, R36 ;  /* 0x0000000a9f247223 */ /* 0x000fe20000010024 */
[----:B------:R-:W-:Y:S01]  /*4a60*/  FMUL.FTZ R173, R10, R97 ;  /* 0x000000610aad7220 */ /* 0x000fe20000410000 */
        /* <DEDUP_REMOVED lines=8> */
[----:B------:R-:W-:Y:S01]  /*4af0*/  FFMA.FTZ R197, R110, R197, R159 ;  /* 0x000000c56ec57223 */ /* 0x000fe2000001009f */
[----:B---3--:R-:W-:Y:S01]  /*4b00*/  FMUL.FTZ R162, R204, R7 ;  /* 0x00000007cca27220 */ /* 0x008fe20000410000 */
[C---:B------:R-:W-:Y:S01]  /*4b10*/  FFMA.FTZ R159, R155.reuse, R172, -R160 ;  /* 0x000000ac9b9f7223 */ /* 0x040fe200000108a0 */
[----:B------:R-:W-:Y:S01]  /*4b20*/  FFMA.FTZ R164, R155, R36, R153 ;  /* 0x000000249ba47223 */ /* 0x000fe20000010099 */
[----:B------:R-:W-:Y:S01]  /*4b30*/  FFMA.FTZ R160, R110, R195, R157 ;  /* 0x000000c36ea07223 */ /* 0x000fe2000001009d */
[-C--:B0-----:R-:W-:Y:S01]  /*4b40*/  FFMA.FTZ R155, R203, R6.reuse, -R162 ;  /* 0x00000006cb9b7223 */ /* 0x081fe200000108a2 */
[----:B------:R-:W-:Y:S01]  /*4b50*/  FADD.FTZ R153, R170, R159 ;  /* 0x0000009faa997221 */ /* 0x000fe20000010000 */
[----:B------:R-:W-:Y:S01]  /*4b60*/  FADD.FTZ R169, R169, R164 ;  /* 0x000000a4a9a97221 */ /* 0x000fe20000010000 */
[C---:B------:R-:W-:Y:S01]  /*4b70*/  FMUL.FTZ R162, R204.reuse, R6 ;  /* 0x00000006cca27220 */ /* 0x040fe20000410000 */
[----:B------:R-:W-:Y:S01]  /*4b80*/  FMUL.FTZ R6, R204, R5 ;  /* 0x00000005cc067220 */ /* 0x000fe20000410000 */
[C---:B------:R-:W-:Y:S01]  /*4b90*/  FMUL.FTZ R157, R156.reuse, R153 ;  /* 0x000000999c9d7220 */ /* 0x040fe20000410000 */
[-C--:B------:R-:W-:Y:S01]  /*4ba0*/  FMUL.FTZ R156, R156, R169.reuse ;  /* 0x000000a99c9c7220 */ /* 0x080fe20000410000 */
[-C--:B------:R-:W-:Y:S01]  /*4bb0*/  FMUL.FTZ R204, R204, R4.reuse ;  /* 0x00000004cccc7220 */ /* 0x080fe20000410000 */
[C---:B------:R-:W-:Y:S01]  /*4bc0*/  FFMA.FTZ R4, R203.reuse, R4, -R6 ;  /* 0x00000004cb047223 */ /* 0x040fe20000010806 */
[C---:B------:R-:W-:Y:S01]  /*4bd0*/  FFMA.FTZ R157, R154.reuse, R169, R157 ;  /* 0x000000a99a9d7223 */ /* 0x040fe2000001009d */
[----:B------:R-:W-:Y:S01]  /*4be0*/  FFMA.FTZ R159, R154, R153, -R156 ;  /* 0x000000999a9f7223 */ /* 0x000fe2000001089c */
[C---:B------:R-:W-:Y:S01]  /*4bf0*/  FFMA.FTZ R162, R203.reuse, R7, R162 ;  /* 0x00000007cba27223 */ /* 0x040fe200000100a2 */
[----:B------:R-:W-:Y:S01]  /*4c00*/  P2R R6, PR, RZ, 0x8 ;  /* 0x00000008ff067803 */ /* 0x000fe20000000000 */
[----:B------:R-:W-:Y:S01]  /*4c10*/  FADD.FTZ R158, R158, R157 ;  /* 0x0000009d9e9e7221 */ /* 0x000fe20000010000 */
[----:B------:R-:W-:Y:S01]  /*4c20*/  FADD.FTZ R168, R168, R159 ;  /* 0x0000009fa8a87221 */ /* 0x000fe20000010000 */
[----:B-1----:R-:W-:Y:S01]  /*4c30*/  FADD.FTZ R6, R206, R155 ;  /* 0x0000009bce067221 */ /* 0x002fe20000010000 */
[----:B------:R-:W-:Y:S01]  /*4c40*/  FFMA.FTZ R155, -R124, R138, R3 ;  /* 0x0000008a7c9b7223 */ /* 0x000fe20000010103 */
[-C--:B------:R-:W-:Y:S01]  /*4c50*/  FMUL.FTZ R156, R158, R99.reuse ;  /* 0x000000639e9c7220 */ /* 0x080fe20000410000 */
[----:B------:R-:W-:Y:S01]  /*4c60*/  FMUL.FTZ R164, R168, R99 ;  /* 0x00000063a8a47220 */ /* 0x000fe20000410000 */
[----:B------:R-:W-:Y:S01]  /*4c70*/  FFMA.FTZ R5, R203, R5, R204 ;  /* 0x00000005cb057223 */ /* 0x000fe200000100cc */
[----:B--2---:R-:W-:Y:S01]  /*4c80*/  FADD.FTZ R7, R205, R162 ;  /* 0x000000a2cd077221 */ /* 0x004fe20000010000 */
[----:B------:R-:W-:Y:S01]  /*4c90*/  FFMA.FTZ R3, R0, -R3, RZ ;  /* 0x8000000300037223 */ /* 0x000fe200000100ff */
[----:B------:R-:W-:Y:S01]  /*4ca0*/  FFMA.FTZ R154, R124, -R137, R183 ;  /* 0x800000897c9a7223 */ /* 0x000fe200000100b7 */
[C---:B------:R-:W-:Y:S01]  /*4cb0*/  FMUL.FTZ R157, R155.reuse, R164 ;  /* 0x000000a49b9d7220 */ /* 0x040fe20000410000 */
[----:B------:R-:W-:Y:S01]  /*4cc0*/  FMUL.FTZ R159, R155, R156 ;  /* 0x0000009c9b9f7220 */ /* 0x000fe20000410000 */
[----:B------:R0:W-:Y:S01]  /*4cd0*/  @!P3 STS.128 [UR6+0x21b0], R4 ;  /* 0x0021b004ff00b988 */ /* 0x0001e20008000c06 */
[----:B------:R-:W-:Y:S01]  /*4ce0*/  FFMA.FTZ R183, R0, R183, RZ ;  /* 0x000000b700b77223 */ /* 0x000fe200000100ff */
[----:B------:R-:W-:Y:S01]  /*4cf0*/  FFMA.FTZ R3, R136, -R184, R3 ;  /* 0x800000b888037223 */ /* 0x000fe20000010003 */
[-C--:B------:R-:W-:Y:S01]  /*4d00*/  FMUL.FTZ R162, R101, R156.reuse ;  /* 0x0000009c65a27220 */ /* 0x080fe20000410000 */
[C---:B------:R-:W-:Y:S01]  /*4d10*/  FFMA.FTZ R157, R154.reuse, R156, R157 ;  /* 0x0000009c9a9d7223 */ /* 0x040fe2000001009d */
[----:B------:R-:W-:Y:S01]  /*4d20*/  FFMA.FTZ R184, -R123, R140, R184 ;  /* 0x0000008c7bb87223 */ /* 0x000fe200000101b8 */
[-C--:B------:R-:W-:Y:S01]  /*4d30*/  FFMA.FTZ R156, R154, R164.reuse, -R159 ;  /* 0x000000a49a9c7223 */ /* 0x080fe2000001089f */
[----:B------:R-:W-:Y:S01]  /*4d40*/  FMUL.FTZ R159, R101, R164 ;  /* 0x000000a4659f7220 */ /* 0x000fe20000410000 */
[----:B------:R-:W-:Y:S01]  /*4d50*/  FFMA.FTZ R164, R136, R186, R183 ;  /* 0x000000ba88a47223 */ /* 0x000fe200000100b7 */
[----:B------:R-:W-:Y:S01]  /*4d60*/  FMUL.FTZ R163, R169, R102 ;  /* 0x00000066a9a37220 */ /* 0x000fe20000410000 */
[----:B------:R-:W-:Y:S01]  /*4d70*/  FFMA.FTZ R186, R123, -R139, R186 ;  /* 0x8000008b7bba7223 */ /* 0x000fe200000100ba */
[----:B------:R-:W-:Y:S01]  /*4d80*/  FFMA.FTZ R3, R135, -R190, R3 ;  /* 0x800000be87037223 */ /* 0x000fe20000010003 */
[----:B------:R-:W-:Y:S01]  /*4d90*/  FFMA.FTZ R190, -R122, R143, R190 ;  /* 0x0000008f7abe7223 */ /* 0x000fe200000101be */
[----:B------:R1:W-:Y:S01]  /*4da0*/  STS [R55+0x420], R162 ;  /* 0x000420a237007388 */ /* 0x0003e20000000800 */
[----:B0-----:R-:W-:Y:S01]  /*4db0*/  FMUL.FTZ R5, R153, R102 ;  /* 0x0000006699057220 */ /* 0x001fe20000410000 */
[----:B------:R-:W-:Y:S01]  /*4dc0*/  FMUL.FTZ R165, R105, R163 ;  /* 0x000000a369a57220 */ /* 0x000fe20000410000 */
[----:B------:R-:W-:Y:S01]  /*4dd0*/  FFMA.FTZ R167, R135, R188, R164 ;  /* 0x000000bc87a77223 */ /* 0x000fe200000100a4 */
[----:B------:R0:W-:Y:S01]  /*4de0*/  STS [R54+0x4], R159 ;  /* 0x0000049f36007388 */ /* 0x0001e20000000800 */
[----:B------:R-:W-:Y:S01]  /*4df0*/  FMUL.FTZ R7, R184, R5 ;  /* 0x00000005b8077220 */ /* 0x000fe20000410000 */
[----:B------:R-:W-:Y:S01]  /*4e00*/  FFMA.FTZ R188, R122, -R141, R188 ;  /* 0x8000008d7abc7223 */ /* 0x000fe200000100bc */
[----:B------:R-:W-:Y:S01]  /*4e10*/  FMUL.FTZ R183, R108, R173 ;  /* 0x000000ad6cb77220 */ /* 0x000fe20000410000 */
[----:B------:R2:W-:Y:S01]  /*4e20*/  STS [R54+0x8], R165 ;  /* 0x000008a536007388 */ /* 0x0005e20000000800 */
[-C--:B------:R-:W-:Y:S01]  /*4e30*/  FFMA.FTZ R4, R186, R163.reuse, R7 ;  /* 0x000000a3ba047223 */ /* 0x080fe20000010007 */
[----:B------:R-:W-:Y:S01]  /*4e40*/  FMUL.FTZ R7, R36, R100 ;  /* 0x0000006424077220 */ /* 0x000fe20000410000 */
[----:B-1----:R-:W-:Y:S01]  /*4e50*/  FFMA.FTZ R162, R134, -R2, R3 ;  /* 0x8000000286a27223 */ /* 0x002fe20000010003 */
[----:B------:R-:W-:Y:S01]  /*4e60*/  FMUL.FTZ R163, R184, R163 ;  /* 0x000000a3b8a37220 */ /* 0x000fe20000410000 */
[----:B------:R1:W-:Y:S01]  /*4e70*/  STS [R54+0x18], R183 ;  /* 0x000018b736007388 */ /* 0x0003e20000000800 */
[----:B0-----:R-:W-:Y:S01]  /*4e80*/  FMUL.FTZ R159, R172, R100 ;  /* 0x00000064ac9f7220 */ /* 0x001fe20000410000 */
[----:B------:R-:W-:Y:S01]  /*4e90*/  FMUL.FTZ R6, R190, R7 ;  /* 0x00000007be067220 */ /* 0x000fe20000410000 */
[----:B------:R-:W-:Y:S01]  /*4ea0*/  FFMA.FTZ R185, R133, -R37, R162 ;  /* 0x8000002585b97223 */ /* 0x000fe200000100a2 */
[----:B------:R-:W-:Y:S01]  /*4eb0*/  FFMA.FTZ R37, -R120, R147, R37 ;  /* 0x0000009378257223 */ /* 0x000fe20000010125 */
[-C--:B--2---:R-:W-:Y:S01]  /*4ec0*/  FMUL.FTZ R165, R190, R159.reuse ;  /* 0x0000009fbea57220 */ /* 0x084fe20000410000 */
[----:B------:R-:W-:Y:S01]  /*4ed0*/  FFMA.FTZ R171, R188, R159, -R6 ;  /* 0x0000009fbcab7223 */ /* 0x000fe20000010806 */
[----:B------:R-:W-:Y:S01]  /*4ee0*/  FFMA.FTZ R6, R134, R193, R167 ;  /* 0x000000c186067223 */ /* 0x000fe200000100a7 */
[----:B------:R-:W-:Y:S01]  /*4ef0*/  FMUL.FTZ R162, R176, R98 ;  /* 0x00000062b0a27220 */ /* 0x000fe20000410000 */
[-C--:B------:R-:W-:Y:S01]  /*4f00*/  FFMA.FTZ R165, R188, R7.reuse, R165 ;  /* 0x00000007bca57223 */ /* 0x080fe200000100a5 */
[----:B------:R-:W-:Y:S01]  /*4f10*/  FMUL.FTZ R7, R107, R7 ;  /* 0x000000076b077220 */ /* 0x000fe20000410000 */
[----:B------:R-:W-:Y:S01]  /*4f20*/  FFMA.FTZ R3, R133, R192, R6 ;  /* 0x000000c085037223 */ /* 0x000fe20000010006 */
[----:B------:R-:W-:Y:S01]  /*4f30*/  FMUL.FTZ R6, R175, R98 ;  /* 0x00000062af067220 */ /* 0x000fe20000410000 */
[----:B------:R-:W-:Y:S01]  /*4f40*/  FFMA.FTZ R163, R186, R5, -R163 ;  /* 0x00000005baa37223 */ /* 0x000fe200000108a3 */
[----:B------:R-:W-:Y:S01]  /*4f50*/  FMUL.FTZ R159, R107, R159 ;  /* 0x0000009f6b9f7220 */ /* 0x000fe20000410000 */
[----:B------:R-:W-:Y:S01]  /*4f60*/  FMUL.FTZ R5, R105, R5 ;  /* 0x0000000569057220 */ /* 0x000fe20000410000 */
[----:B------:R0:W-:Y:S01]  /*4f70*/  STS [R54+0x10], R7 ;  /* 0x0000100736007388 */ /* 0x0001e20000000800 */
[----:B------:R-:W-:Y:S01]  /*4f80*/  FFMA.FTZ R192, R120, -R145, R192 ;  /* 0x8000009178c07223 */ /* 0x000fe200000100c0 */
[-C--:B-1----:R-:W-:Y:S01]  /*4f90*/  FMUL.FTZ R183, R37, R6.reuse ;  /* 0x0000000625b77220 */ /* 0x082fe20000410000 */
[----:B------:R-:W-:Y:S01]  /*4fa0*/  FMUL.FTZ R191, R109, R6 ;  /* 0x000000066dbf7220 */ /* 0x000fe20000410000 */
[----:B------:R1:W-:Y:S01]  /*4fb0*/  STS [R54+0x14], R159 ;  /* 0x0000149f36007388 */ /* 0x0003e20000000800 */
[----:B------:R-:W-:Y:S01]  /*4fc0*/  FMUL.FTZ R195, R177, R96 ;  /* 0x00000060b1c37220 */ /* 0x000fe20000410000 */
[-C--:B------:R-:W-:Y:S01]  /*4fd0*/  FFMA.FTZ R164, R192, R162.reuse, -R183 ;  /* 0x000000a2c0a47223 */ /* 0x080fe200000108b7 */
[-C--:B------:R-:W-:Y:S01]  /*4fe0*/  FMUL.FTZ R183, R109, R162.reuse ;  /* 0x000000a26db77220 */ /* 0x080fe20000410000 */
[----:B------:R2:W-:Y:S01]  /*4ff0*/  STS [R54+0xc], R5 ;  /* 0x00000c0536007388 */ /* 0x0005e20000000800 */
[----:B------:R-:W-:Y:S01]  /*5000*/  FMUL.FTZ R199, R113, R195 ;  /* 0x000000c371c77220 */ /* 0x000fe20000410000 */
[----:B0-----:R-:W-:Y:S01]  /*5010*/  FMUL.FTZ R7, R37, R162 ;  /* 0x000000a225077220 */ /* 0x001fe20000410000 */
[----:B------:R-:W-:Y:S01]  /*5020*/  FFMA.FTZ R162, R132, -R196, R185 ;  /* 0x800000c484a27223 */ /* 0x000fe200000100b9 */
[----:B------:R0:W-:Y:S01]  /*5030*/  STS [R54+0x20], R191 ;  /* 0x000020bf36007388 */ /* 0x0001e20000000800 */
[----:B------:R-:W-:Y:S01]  /*5040*/  FMUL.FTZ R203, R182, R115 ;  /* 0x00000073b6cb7220 */ /* 0x000fe20000410000 */
[----:B-1----:R-:W-:Y:S01]  /*5050*/  FFMA.FTZ R159, R192, R6, R7 ;  /* 0x00000006c09f7223 */ /* 0x002fe20000010007 */
[----:B------:R-:W-:Y:S01]  /*5060*/  FFMA.FTZ R6, R132, R198, R3 ;  /* 0x000000c684067223 */ /* 0x000fe20000010003 */
[C---:B------:R-:W-:Y:S01]  /*5070*/  FFMA.FTZ R7, R131.reuse, -R161, R162 ;  /* 0x800000a183077223 */ /* 0x040fe200000100a2 */
[----:B------:R-:W-:Y:S01]  /*5080*/  FFMA.FTZ R161, -R118, R151, R161 ;  /* 0x0000009776a17223 */ /* 0x000fe200000101a1 */
[----:B--2---:R-:W-:Y:S01]  /*5090*/  FMUL.FTZ R5, R174, R97 ;  /* 0x00000061ae057220 */ /* 0x004fe20000410000 */
[----:B------:R-:W-:Y:S01]  /*50a0*/  FFMA.FTZ R3, R131, R200, R6 ;  /* 0x000000c883037223 */ /* 0x000fe20000010006 */
[-C--:B------:R-:W-:Y:S01]  /*50b0*/  FMUL.FTZ R6, R179, R106.reuse ;  /* 0x0000006ab3067220 */ /* 0x080fe20000410000 */
[----:B------:R-:W-:Y:S01]  /*50c0*/  FMUL.FTZ R162, R180, R106 ;  /* 0x0000006ab4a27220 */ /* 0x000fe20000410000 */
[----:B------:R-:W-:Y:S01]  /*50d0*/  FMUL.FTZ R167, R108, R5 ;  /* 0x000000056ca77220 */ /* 0x000fe20000410000 */
[----:B------:R-:W-:Y:S01]  /*50e0*/  FFMA.FTZ R200, R118, -R149, R200 ;  /* 0x8000009576c87223 */ /* 0x000fe200000100c8 */
[----:B0-----:R-:W-:Y:S01]  /*50f0*/  FMUL.FTZ R191, R161, R6 ;  /* 0x00000006a1bf7220 */ /* 0x001fe20000410000 */
[----:B------:R-:W-:Y:S01]  /*5100*/  STS [R54+0x24], R183 ;  /* 0x000024b736007388 */ /* 0x000fe20000000800 */
[C---:B------:R-:W-:Y:S01]  /*5110*/  FMUL.FTZ R205, R110.reuse, R201 ;  /* 0x000000c96ecd7220 */ /* 0x040fe20000410000 */
[----:B------:R-:W-:Y:S01]  /*5120*/  FMUL.FTZ R207, R110, R203 ;  /* 0x000000cb6ecf7220 */ /* 0x000fe20000410000 */
[CC--:B------:R-:W-:Y:S01]  /*5130*/  FFMA.FTZ R166, R200.reuse, R162.reuse, -R191 ;  /* 0x000000a2c8a67223 */ /* 0x0c0fe200000108bf */
[----:B------:R0:W-:Y:S01]  /*5140*/  STS [R54+0x1c], R167 ;  /* 0x00001ca736007388 */ /* 0x0001e20000000800 */
[-C--:B------:R-:W-:Y:S01]  /*5150*/  FMUL.FTZ R191, R111, R162.reuse ;  /* 0x000000a26fbf7220 */ /* 0x080fe20000410000 */
[----:B------:R-:W-:Y:S01]  /*5160*/  FMUL.FTZ R185, R161, R162 ;  /* 0x000000a2a1b97220 */ /* 0x000fe20000410000 */
[C---:B------:R-:W-:Y:S01]  /*5170*/  FFMA.FTZ R2, -R121.reuse, R144, R2 ;  /* 0x0000009079027223 */ /* 0x040fe20000010102 */
[----:B------:R1:W-:Y:S01]  /*5180*/  STS [R54+0x28], R199 ;  /* 0x000028c736007388 */ /* 0x0003e20000000800 */
[----:B------:R-:W-:Y:S01]  /*5190*/  FADD.FTZ R157, RZ, R157 ;  /* 0x0000009dff9d7221 */ /* 0x000fe20000010000 */
[----:B------:R-:W-:Y:S01]  /*51a0*/  FFMA.FTZ R185, R200, R6, R185 ;  /* 0x00000006c8b97223 */ /* 0x000fe200000100b9 */
[----:B------:R-:W-:Y:S01]  /*51b0*/  FFMA.FTZ R193, R121, -R142, R193 ;  /* 0x8000008e79c17223 */ /* 0x000fe200000100c1 */
[----:B------:R2:W-:Y:S01]  /*51c0*/  STS [R54+0x34], R191 ;  /* 0x000034bf36007388 */ /* 0x0005e20000000800 */
[----:B------:R-:W-:Y:S01]  /*51d0*/  FADD.FTZ R4, R157, R4 ;  /* 0x000000049d047221 */ /* 0x000fe20000010000 */
[----:B0-----:R-:W-:Y:S01]  /*51e0*/  FMUL.FTZ R167, R11, R96 ;  /* 0x000000600ba77220 */ /* 0x001fe20000410000 */
[----:B------:R-:W-:Y:S01]  /*51f0*/  FADD.FTZ R156, RZ, R156 ;  /* 0x0000009cff9c7221 */ /* 0x000fe20000010000 */
[----:B------:R2:W-:Y:S01]  /*5200*/  STS [R54+0x38], R205 ;  /* 0x000038cd36007388 */ /* 0x0005e20000000800 */
[----:B------:R-:W-:Y:S01]  /*5210*/  FFMA.FTZ R196, -R119, R148, R196 ;  /* 0x0000009477c47223 */ /* 0x000fe200000101c4 */
[----:B------:R-:W-:Y:S01]  /*5220*/  FMUL.FTZ R183, R113, R167 ;  /* 0x000000a771b77220 */ /* 0x000fe20000410000 */
[----:B-1----:R-:W-:Y:S01]  /*5230*/  FMUL.FTZ R199, R111, R6 ;  /* 0x000000066fc77220 */ /* 0x002fe20000410000 */
[----:B------:R2:W-:Y:S01]  /*5240*/  STS [R54+0x3c], R207 ;  /* 0x00003ccf36007388 */ /* 0x0005e20000000800 */
[----:B------:R-:W-:Y:S01]  /*5250*/  FMUL.FTZ R6, R2, R5 ;  /* 0x0000000502067220 */ /* 0x000fe20000410000 */
[----:B------:R-:W-:Y:S01]  /*5260*/  FADD.FTZ R156, R156, R163 ;  /* 0x000000a39c9c7221 */ /* 0x000fe20000010000 */
[----:B------:R-:W-:Y:S01]  /*5270*/  FADD.FTZ R4, R4, R165 ;  /* 0x000000a504047221 */ /* 0x000fe20000010000 */
[----:B------:R2:W-:Y:S01]  /*5280*/  STS [R54+0x2c], R183 ;  /* 0x00002cb736007388 */ /* 0x0005e20000000800 */
[-C--:B------:R-:W-:Y:S01]  /*5290*/  FFMA.FTZ R157, R193, R173.reuse, R6 ;  /* 0x000000adc19d7223 */ /* 0x080fe20000010006 */
[----:B------:R-:W-:Y:S01]  /*52a0*/  FMUL.FTZ R6, R2, R173 ;  /* 0x000000ad02067220 */ /* 0x000fe20000410000 */
[----:B------:R-:W-:Y:S01]  /*52b0*/  LEA R165, R127, -R112, 0x1 ;  /* 0x800000707fa57211 */ /* 0x000fe200078e08ff */
[----:B------:R2:W-:Y:S01]  /*52c0*/  STS [R54+0x30], R199 ;  /* 0x000030c736007388 */ /* 0x0005e20000000800 */
[----:B------:R-:W-:Y:S01]  /*52d0*/  FFMA.FTZ R198, R119, -R146, R198 ;  /* 0x8000009277c67223 */ /* 0x000fe200000100c6 */
[----:B------:R-:W-:Y:S01]  /*52e0*/  FMUL.FTZ R163, R196, R167 ;  /* 0x000000a7c4a37220 */ /* 0x000fe20000410000 */
[----:B------:R-:W-:Y:S01]  /*52f0*/  FFMA.FTZ R5, R193, R5, -R6 ;  /* 0x00000005c1057223 */ /* 0x000fe20000010806 */
[----:B------:R-:W-:Y:S01]  /*5300*/  BAR.SYNC.DEFER_BLOCKING 0x0 ;  /* 0x0000000000007b1d */ /* 0x000fe20000010000 */
        /* <DEDUP_REMOVED lines=15> */
[C---:B------:R-:W-:Y:S01]  /*5400*/  ISETP.GE.AND P2, PT, R165.reuse, 0x21, PT ;  /* 0x00000021a500780c */ /* 0x040fe20003f46270 */
[C---:B------:R-:W-:Y:S01]  /*5410*/  FFMA.FTZ R159, R156.reuse, R201, R159 ;  /* 0x000000c99c9f7223 */ /* 0x040fe2000001009f */
[C---:B------:R-:W-:Y:S01]  /*5420*/  ISETP.GE.AND P3, PT, R165.reuse, 0x41, PT ;  /* 0x00000041a500780c */ /* 0x040fe20003f66270 */
[----:B------:R-:W-:Y:S01]  /*5430*/  FFMA.FTZ R162, R156, R203, -R162 ;  /* 0x000000cb9ca27223 */ /* 0x000fe200000108a2 */
[----:B------:R-:W-:Y:S01]  /*5440*/  ISETP.GE.AND P4, PT, R165, 0x61, PT ;  /* 0x00000061a500780c */ /* 0x000fe20003f86270 */
[----:B------:R-:W-:Y:S01]  /*5450*/  FADD.FTZ R4, R4, R185 ;  /* 0x000000b904047221 */ /* 0x000fe20000010000 */
[----:B------:R-:W-:Y:S01]  /*5460*/  FADD.FTZ R5, R5, R166 ;  /* 0x000000a605057221 */ /* 0x000fe20000010000 */
[----:B------:R2:W0:Y:S01]  /*5470*/  LDS R183, [R53+0x4a0] ;  /* 0x0004a00035b77984 */ /* 0x0004220000000800 */
[----:B------:R-:W-:Y:S09]  /*5480*/  @!P1 BRA `(.L_x_16880) ;  /* 0x0000000000089947 */ /* 0x000ff20003800000 */
[----:B------:R-:W1:Y:S04]  /*5490*/  LDS R163, [R57+0x420] ;  /* 0x0004200039a37984 */ /* 0x000e680000000800 */
[----:B-1----:R1:W-:Y:S02]  /*54a0*/  REDG.E.ADD.F32.FTZ.RN.STRONG.GPU desc[UR16][R8.64], R163 ;  /* 0x000000a3080079a6 */ /* 0x0023e4000c12f310 */
.L_x_16880:
[----:B------:R-:W-:Y:S05]  /*54b0*/  BSYNC.RECONVERGENT B0 ;  /* 0x0000000000007941 */ /* 0x000fea0003800200 */
.L_x_16879:
[----:B------:R-:W-:Y:S04]  /*54c0*/  BSSY.RECONVERGENT B0, `(.L_x_16881) ;  /* 0x0000003000007945 */ /* 0x000fe80003800200 */
[----:B------:R-:W-:Y:S05]  /*54d0*/  @!P2 BRA `(.L_x_16882) ;  /* 0x000000000004a947 */ /* 0x000fea0003800000 */
[----:B0-----:R3:W-:Y:S02]  /*54e0*/  REDG.E.ADD.F32.FTZ.RN.STRONG.GPU desc[UR16][R8.64+0x80], R183 ;  /* 0x000080b7080079a6 */ /* 0x0017e4000c12f310 */
.L_x_16882:
[----:B------:R-:W-:Y:S05]  /*54f0*/  BSYNC.RECONVERGENT B0 ;  /* 0x0000000000007941 */ /* 0x000fea0003800200 */
.L_x_16881:
[----:B-1----:R1:W4:Y:S01]  /*5500*/  LDS R163, [R52+0x520] ;  /* 0x0005200034a37984 */ /* 0x0023220000000800 */
[----:B------:R-:W-:Y:S04]  /*5510*/  BSSY.RECONVERGENT B0, `(.L_x_16883) ;  /* 0x0000003000007945 */ /* 0x000fe80003800200 */
[----:B------:R-:W-:Y:S05]  /*5520*/  @!P3 BRA `(.L_x_16884) ;  /* 0x000000000004b947 */ /* 0x000fea0003800000 */
[----:B----4-:R4:W-:Y:S02]  /*5530*/  REDG.E.ADD.F32.FTZ.RN.STRONG.GPU desc[UR16][R8.64+0x100], R163 ;  /* 0x000100a3080079a6 */ /* 0x0109e4000c12f310 */
.L_x_16884:
[----:B------:R-:W-:Y:S05]  /*5540*/  BSYNC.RECONVERGENT B0 ;  /* 0x0000000000007941 */ /* 0x000fea0003800200 */
.L_x_16883:
[----:B----4-:R4:W0:Y:S01]  /*5550*/  LDS R163, [R51+0x5a0] ;  /* 0x0005a00033a37984 */ /* 0x0108220000000800 */
[----:B------:R-:W-:Y:S04]  /*5560*/  BSSY.RECONVERGENT B0, `(.L_x_16885) ;  /* 0x0000003000007945 */ /* 0x000fe80003800200 */
[----:B------:R-:W-:Y:S05]  /*5570*/  @!P4 BRA `(.L_x_16886) ;  /* 0x000000000004c947 */ /* 0x000fea0003800000 */
[----:B0-----:R0:W-:Y:S02]  /*5580*/  REDG.E.ADD.F32.FTZ.RN.STRONG.GPU desc[UR16][R8.64+0x180], R163 ;  /* 0x000180a3080079a6 */ /* 0x0011e4000c12f310 */
.L_x_16886:
[----:B------:R-:W-:Y:S05]  /*5590*/  BSYNC.RECONVERGENT B0 ;  /* 0x0000000000007941 */ /* 0x000fea0003800200 */
.L_x_16885:
        /* <DEDUP_REMOVED lines=10> */
.L_x_16888:
[----:B------:R-:W-:Y:S05]  /*5640*/  BSYNC.RECONVERGENT B0 ;  /* 0x0000000000007941 */ /* 0x000fea0003800200 */
.L_x_16887:
[----:B0-----:R0:W0:Y:S01]  /*5650*/  LDS R163, [R49+0x6a0] ;  /* 0x0006a00031a37984 */ /* 0x0010220000000800 */
[----:B------:R-:W-:Y:S04]  /*5660*/  BSSY.RECONVERGENT B0, `(.L_x_16889) ;  /* 0x0000003000007945 */ /* 0x000fe80003800200 */
[----:B------:R-:W-:Y:S05]  /*5670*/  @!P1 BRA `(.L_x_16890) ;  /* 0x0000000000049947 */ /* 0x000fea0003800000 */
[----:B0-----:R0:W-:Y:S02]  /*5680*/  REDG.E.ADD.F32.FTZ.RN.STRONG.GPU desc[UR16][R8.64+0x280], R163 ;  /* 0x000280a3080079a6 */ /* 0x0011e4000c12f310 */
.L_x_16890:
[----:B------:R-:W-:Y:S05]  /*5690*/  BSYNC.RECONVERGENT B0 ;  /* 0x0000000000007941 */ /* 0x000fea0003800200 */
.L_x_16889:
[----:B0-----:R0:W0:Y:S01]  /*56a0*/  LDS R163, [R48+0x720] ;  /* 0x0007200030a37984 */ /* 0x0010220000000800 */
[----:B------:R-:W-:Y:S04]  /*56b0*/  BSSY.RECONVERGENT B0, `(.L_x_16891) ;  /* 0x0000003000007945 */ /* 0x000fe80003800200 */
[----:B------:R-:W-:Y:S05]  /*56c0*/  @!P2 BRA `(.L_x_16892) ;  /* 0x000000000004a947 */ /* 0x000fea0003800000 */
[----:B0-----:R0:W-:Y:S02]  /*56d0*/  REDG.E.ADD.F32.FTZ.RN.STRONG.GPU desc[UR16][R8.64+0x300], R163 ;  /* 0x000300a3080079a6 */ /* 0x0011e4000c12f310 */
.L_x_16892:
[----:B------:R-:W-:Y:S05]  /*56e0*/  BSYNC.RECONVERGENT B0 ;  /* 0x0000000000007941 */ /* 0x000fea0003800200 */
.L_x_16891:
[----:B0-----:R0:W0:Y:S01]  /*56f0*/  LDS R163, [R47+0x7a0] ;  /* 0x0007a0002fa37984 */ /* 0x0010220000000800 */
[----:B------:R-:W-:Y:S04]  /*5700*/  BSSY.RECONVERGENT B0, `(.L_x_16893) ;  /* 0x0000003000007945 */ /* 0x000fe80003800200 */
[----:B------:R-:W-:Y:S05]  /*5710*/  @!P3 BRA `(.L_x_16894) ;  /* 0x000000000004b947 */ /* 0x000fea0003800000 */
[----:B0-----:R0:W-:Y:S02]  /*5720*/  REDG.E.ADD.F32.FTZ.RN.STRONG.GPU desc[UR16][R8.64+0x380], R163 ;  /* 0x000380a3080079a6 */ /* 0x0011e4000c12f310 */
.L_x_16894:
[----:B------:R-:W-:Y:S05]  /*5730*/  BSYNC.RECONVERGENT B0 ;  /* 0x0000000000007941 */ /* 0x000fea0003800200 */
.L_x_16893:
[----:B0-----:R0:W0:Y:S01]  /*5740*/  LDS R163, [R46+0x820] ;  /* 0x000820002ea37984 */ /* 0x0010220000000800 */
[----:B------:R-:W-:Y:S04]  /*5750*/  BSSY.RECONVERGENT B0, `(.L_x_16895) ;  /* 0x0000003000007945 */ /* 0x000fe80003800200 */
[----:B------:R-:W-:Y:S05]  /*5760*/  @!P4 BRA `(.L_x_16896) ;  /* 0x000000000004c947 */ /* 0x000fea0003800000 */
[----:B0-----:R0:W-:Y:S02]  /*5770*/  REDG.E.ADD.F32.FTZ.RN.STRONG.GPU desc[UR16][R8.64+0x400], R163 ;  /* 0x000400a3080079a6 */ /* 0x0011e4000c12f310 */
.L_x_16896:
[----:B------:R-:W-:Y:S05]  /*5780*/  BSYNC.RECONVERGENT B0 ;  /* 0x0000000000007941 */ /* 0x000fea0003800200 */
.L_x_16895:
[----:B0-----:R0:W0:Y:S01]  /*5790*/  LDS R163, [R45+0x8a0] ;  /* 0x0008a0002da37984 */ /* 0x0010220000000800 */
[----:B------:R-:W-:Y:S04]  /*57a0*/  BSSY.RECONVERGENT B0, `(.L_x_16897) ;  /* 0x0000003000007945 */ /* 0x000fe80003800200 */
[----:B------:R-:W-:Y:S05]  /*57b0*/  @!P5 BRA `(.L_x_16898) ;  /* 0x000000000004d947 */ /* 0x000fea0003800000 */
[----:B0-----:R0:W-:Y:S02]  /*57c0*/  REDG.E.ADD.F32.FTZ.RN.STRONG.GPU desc[UR16][R8.64+0x480], R163 ;  /* 0x000480a3080079a6 */ /* 0x0011e4000c12f310 */
.L_x_16898:
[----:B------:R-:W-:Y:S05]  /*57d0*/  BSYNC.RECONVERGENT B0 ;  /* 0x0000000000007941 */ /* 0x000fea0003800200 */
.L_x_16897:
        /* <DEDUP_REMOVED lines=10> */
.L_x_16900:
[----:B------:R-:W-:Y:S05]  /*5880*/  BSYNC.RECONVERGENT B0 ;  /* 0x0000000000007941 */ /* 0x000fea0003800200 */
.L_x_16899:
[----:B0-----:R0:W0:Y:S01]  /*5890*/  LDS R163, [R43+0x9a0] ;  /* 0x0009a0002ba37984 */ /* 0x0010220000000800 */
[----:B------:R-:W-:Y:S04]  /*58a0*/  BSSY.RECONVERGENT B0, `(.L_x_16901) ;  /* 0x0000003000007945 */ /* 0x000fe80003800200 */
[----:B------:R-:W-:Y:S05]  /*58b0*/  @!P1 BRA `(.L_x_16902) ;  /* 0x0000000000049947 */ /* 0x000fea0003800000 */
[----:B0-----:R0:W-:Y:S02]  /*58c0*/  REDG.E.ADD.F32.FTZ.RN.STRONG.GPU desc[UR16][R8.64+0x580], R163 ;  /* 0x000580a3080079a6 */ /* 0x0011e4000c12f310 */
.L_x_16902:
[----:B------:R-:W-:Y:S05]  /*58d0*/  BSYNC.RECONVERGENT B0 ;  /* 0x0000000000007941 */ /* 0x000fea0003800200 */
.L_x_16901:
[----:B0-----:R0:W0:Y:S01]  /*58e0*/  LDS R163, [R42+0xa20] ;  /* 0x000a20002aa37984 */ /* 0x0010220000000800 */
[----:B------:R-:W-:Y:S04]  /*58f0*/  BSSY.RECONVERGENT B0, `(.L_x_16903) ;  /* 0x0000003000007945 */ /* 0x000fe80003800200 */
[----:B------:R-:W-:Y:S05]  /*5900*/  @!P2 BRA `(.L_x_16904) ;  /* 0x000000000004a947 */ /* 0x000fea0003800000 */
[----:B0-----:R0:W-:Y:S02]  /*5910*/  REDG.E.ADD.F32.FTZ.RN.STRONG.GPU desc[UR16][R8.64+0x600], R163 ;  /* 0x000600a3080079a6 */ /* 0x0011e4000c12f310 */
.L_x_16904:
[----:B------:R-:W-:Y:S05]  /*5920*/  BSYNC.RECONVERGENT B0 ;  /* 0x0000000000007941 */ /* 0x000fea0003800200 */
.L_x_16903:
[----:B0-----:R0:W0:Y:S01]  /*5930*/  LDS R163, [R41+0xaa0] ;  /* 0x000aa00029a37984 */ /* 0x0010220000000800 */
[----:B------:R-:W-:Y:S04]  /*5940*/  BSSY.RECONVERGENT B0, `(.L_x_16905) ;  /* 0x0000003000007945 */ /* 0x000fe80003800200 */
[----:B------:R-:W-:Y:S05]  /*5950*/  @!P3 BRA `(.L_x_16906) ;  /* 0x000000000004b947 */ /* 0x000fea0003800000 */
[----:B0-----:R0:W-:Y:S02]  /*5960*/  REDG.E.ADD.F32.FTZ.RN.STRONG.GPU desc[UR16][R8.64+0x680], R163 ;  /* 0x000680a3080079a6 */ /* 0x0011e4000c12f310 */
.L_x_16906:
[----:B------:R-:W-:Y:S05]  /*5970*/  BSYNC.RECONVERGENT B0 ;  /* 0x0000000000007941 */ /* 0x000fea0003800200 */
.L_x_16905:
[----:B0-----:R0:W0:Y:S01]  /*5980*/  LDS R163, [R40+0xb20] ;  /* 0x000b200028a37984 */ /* 0x0010220000000800 */
[----:B------:R-:W-:Y:S04]  /*5990*/  BSSY.RECONVERGENT B0, `(.L_x_16907) ;  /* 0x0000003000007945 */ /* 0x000fe80003800200 */
[----:B------:R-:W-:Y:S05]  /*59a0*/  @!P4 BRA `(.L_x_16908) ;  /* 0x000000000004c947 */ /* 0x000fea0003800000 */
[----:B0-----:R0:W-:Y:S02]  /*59b0*/  REDG.E.ADD.F32.FTZ.RN.STRONG.GPU desc[UR16][R8.64+0x700], R163 ;  /* 0x000700a3080079a6 */ /* 0x0011e4000c12f310 */
.L_x_16908:
[----:B------:R-:W-:Y:S05]  /*59c0*/  BSYNC.RECONVERGENT B0 ;  /* 0x0000000000007941 */ /* 0x000fea0003800200 */
.L_x_16907:
[----:B------:R-:W-:Y:S01]  /*59d0*/  FADD.FTZ R4, R4, R159 ;  /* 0x0000009f04047221 */ /* 0x000fe20000010000 */
[----:B------:R-:W-:Y:S01]  /*59e0*/  BSSY.RECONVERGENT B0, `(.L_x_16909) ;  /* 0x0000005000007945 */ /* 0x000fe20003800200 */
[----:B------:R0:W0:Y:S01]  /*59f0*/  LDS R159, [R39+0xba0] ;  /* 0x000ba000279f7984 */ /* 0x0000220000000800 */
[----:B------:R-:W-:Y:S02]  /*5a00*/  FADD.FTZ R5, R5, R162 ;  /* 0x000000a205057221 */ /* 0x000fe40000010000 */
[----:B------:R-:W-:Y:S05]  /*5a10*/  @!P5 BRA `(.L_x_16910) ;  /* 0x000000000004d947 */ /* 0x000fea0003800000 */
[----:B0-----:R0:W-:Y:S02]  /*5a20*/  REDG.E.ADD.F32.FTZ.RN.STRONG.GPU desc[UR16][R8.64+0x780], R159 ;  /* 0x0007809f080079a6 */ /* 0x0011e4000c12f310 */
.L_x_16910:
[----:B------:R-:W-:Y:S05]  /*5a30*/  BSYNC.RECONVERGENT B0 ;  /* 0x0000000000007941 */ /* 0x000fea0003800200 */
.L_x_16909:
[C---:B------:R-:W-:Y:S01]  /*5a40*/  FFMA.FTZ R6, R130.reuse, R197, R3 ;  /* 0x000000c582067223 */ /* 0x040fe20000010003 */
[----:B------:R-:W-:Y:S01]  /*5a50*/  FFMA.FTZ R7, R130, -R160, R7 ;  /* 0x800000a082077223 */ /* 0x000fe20000010007 */
[----:B------:R-:W5:Y:S01]  /*5a60*/  SHFL.DOWN PT, R3, R4, 0x1, 0x1f ;  /* 0x08201f0004037f89 */ /* 0x000f6200000e0000 */
[----:B------:R-:W-:Y:S01]  /*5a70*/  ISETP.GT.AND P1, PT, R89, 0x1e, PT ;  /* 0x0000001e5900780c */ /* 0x000fe20003f24270 */
[----:B0--3--:R-:W-:Y:S01]  /*5a80*/  FMUL.FTZ R9, R35, R181 ;  /* 0x000000b523097220 */ /* 0x009fe20000410000 */
[----:B------:R-:W-:Y:S01]  /*5a90*/  ISETP.GT.AND P2, PT, R89, 0xf, PT ;  /* 0x0000000f5900780c */ /* 0x000fe20003f44270 */
[----:B------:R-:W0:Y:S01]  /*5aa0*/  SHFL.DOWN PT, R8, R5, 0x1, 0x1f ;  /* 0x08201f0005087f89 */ /* 0x000e2200000e0000 */
[----:B------:R-:W-:Y:S03]  /*5ab0*/  BSSY.RECONVERGENT B0, `(.L_x_16911) ;  /* 0x000006e000007945 */ /* 0x000fe60003800200 */
[----:B------:R-:W3:Y:S04]  /*5ac0*/  SHFL.DOWN PT, R159, R6, 0x1, 0x1f ;  /* 0x08201f00069f7f89 */ /* 0x000ee800000e0000 */
[----:B------:R-:W1:Y:S02]  /*5ad0*/  SHFL.DOWN PT, R160, R7, 0x1, 0x1f ;  /* 0x08201f0007a07f89 */ /* 0x000e6400000e0000 */
[----:B-----5:R-:W-:Y:S01]  /*5ae0*/  @!P1 FADD.FTZ R4, R4, R3 ;  /* 0x0000000304049221 */ /* 0x020fe20000010000 */
[-C--:B------:R-:W-:Y:S01]  /*5af0*/  FMUL.FTZ R3, R152, R182.reuse ;  /* 0x000000b698037220 */ /* 0x080fe20000410000 */
[----:B0-----:R-:W-:Y:S01]  /*5b00*/  @!P1 FADD.FTZ R5, R5, R8 ;  /* 0x0000000805059221 */ /* 0x001fe20000010000 */
[-C--:B------:R-:W-:Y:S01]  /*5b10*/  FFMA.FTZ R8, R34, R182.reuse, -R9 ;  /* 0x000000b622087223 */ /* 0x080fe20000010809 */
[----:B------:R-:W-:Y:S01]  /*5b20*/  FMUL.FTZ R9, R35, R182 ;  /* 0x000000b623097220 */ /* 0x000fe20000410000 */
[----:B---3--:R-:W-:-:S02]  /*5b30*/  @!P1 FADD.FTZ R6, R6, R159 ;  /* 0x0000009f06069221 */ /* 0x008fc40000010000 */
[----:B------:R-:W-:Y:S01]  /*5b40*/  FMUL.FTZ R157, R157, R8 ;  /* 0x000000089d9d7220 */ /* 0x000fe20000410000 */
[----:B------:R-:W0:Y:S01]  /*5b50*/  SHFL.DOWN PT, R159, R4, 0x2, 0x1f ;  /* 0x08401f00049f7f89 */ /* 0x000e2200000e0000 */
[-C--:B------:R-:W-:Y:S01]  /*5b60*/  FFMA.FTZ R9, R34, R181.reuse, R9 ;  /* 0x000000b522097223 */ /* 0x080fe20000010009 */
[----:B-1----:R-:W-:Y:S01]  /*5b70*/  @!P1 FADD.FTZ R7, R7, R160 ;  /* 0x000000a007079221 */ /* 0x002fe20000010000 */
[----:B------:R-:W-:Y:S01]  /*5b80*/  ISETP.GT.AND P1, PT, R89, 0x1d, PT ;  /* 0x0000001d5900780c */ /* 0x000fe20003f24270 */
[----:B------:R-:W1:Y:S01]  /*5b90*/  SHFL.DOWN PT, R160, R5, 0x2, 0x1f ;  /* 0x08401f0005a07f89 */ /* 0x000e6200000e0000 */
[----:B------:R-:W-:Y:S01]  /*5ba0*/  FFMA.FTZ R181, R150, R181, R3 ;  /* 0x000000b596b57223 */ /* 0x000fe20000010003 */
[----:B------:R-:W-:Y:S01]  /*5bb0*/  FMUL.FTZ R3, R35, R179 ;  /* 0x000000b323037220 */ /* 0x000fe20000410000 */
[----:B------:R-:W-:Y:S01]  /*5bc0*/  FFMA.FTZ R9, R156, R9, R157 ;  /* 0x000000099c097223 */ /* 0x000fe2000001009d */
[----:B------:R-:W3:Y:S01]  /*5bd0*/  SHFL.DOWN PT, R163, R6, 0x2, 0x1f ;  /* 0x08401f0006a37f89 */ /* 0x000ee200000e0000 */
[-C--:B------:R-:W-:Y:S01]  /*5be0*/  FMUL.FTZ R8, R151, R180.reuse ;  /* 0x000000b497087220 */ /* 0x080fe20000410000 */
        /* <DEDUP_REMOVED lines=8> */
[----:B------:R-:W-:Y:S01]  /*5c70*/  FFMA.FTZ R104, R181, R115, R104 ;  /* 0x00000073b5687223 */ /* 0x000fe20000010068 */
[----:B------:R-:W-:Y:S01]  /*5c80*/  FFMA.FTZ R200, R200, R9, R161 ;  /* 0x00000009c8c87223 */ /* 0x000fe200000100a1 */
[-C--:B------:R-:W-:Y:S01]  /*5c90*/  FFMA.FTZ R9, R146, R177.reuse, R3 ;  /* 0x000000b192097223 */ /* 0x080fe20000010003 */
[----:B------:R-:W-:Y:S01]  /*5ca0*/  FMUL.FTZ R3, R35, R177 ;  /* 0x000000b123037220 */ /* 0x000fe20000410000 */
[----:B------:R-:W-:Y:S01]  /*5cb0*/  FFMA.FTZ R103, R8, R106, R103 ;  /* 0x0000006a08677223 */ /* 0x000fe20000010067 */
[----:B------:R-:W-:Y:S01]  /*5cc0*/  FFMA.FTZ R151, R111, R8, R200 ;  /* 0x000000086f977223 */ /* 0x000fe200000100c8 */
[----:B0-----:R-:W-:Y:S01]  /*5cd0*/  @!P1 FADD.FTZ R4, R4, R159 ;  /* 0x0000009f04049221 */ /* 0x001fe20000010000 */
[C---:B------:R-:W-:Y:S01]  /*5ce0*/  FFMA.FTZ R149, R34.reuse, R11, -R3 ;  /* 0x0000000b22957223 */ /* 0x040fe20000010803 */
[C---:B------:R-:W-:Y:S01]  /*5cf0*/  FMUL.FTZ R3, R35.reuse, R175 ;  /* 0x000000af23037220 */ /* 0x040fe20000410000 */
[----:B------:R-:W-:Y:S01]  /*5d00*/  FMUL.FTZ R11, R35, R11 ;  /* 0x0000000b230b7220 */ /* 0x000fe20000410000 */
[----:B-1----:R-:W-:Y:S01]  /*5d10*/  @!P1 FADD.FTZ R5, R5, R160 ;  /* 0x000000a005059221 */ /* 0x002fe20000010000 */
[----:B------:R-:W0:Y:S01]  /*5d20*/  SHFL.DOWN PT, R157, R4, 0x4, 0x1f ;  /* 0x08801f00049d7f89 */ /* 0x000e2200000e0000 */
[CC--:B------:R-:W-:Y:S01]  /*5d30*/  FFMA.FTZ R8, R34.reuse, R176.reuse, -R3 ;  /* 0x000000b022087223 */ /* 0x0c0fe20000010803 */
[----:B------:R-:W-:Y:S01]  /*5d40*/  FFMA.FTZ R11, R34, R177, R11 ;  /* 0x000000b1220b7223 */ /* 0x000fe2000001000b */
        /* <DEDUP_REMOVED lines=18> */
[----:B------:R-:W-:Y:S01]  /*5e70*/  FADD.FTZ R87, R152, R87 ;  /* 0x0000005798577221 */ /* 0x000fe20000010000 */
[-C--:B------:R-:W-:Y:S01]  /*5e80*/  FFMA.FTZ R37, R34, R174.reuse, -R9 ;  /* 0x000000ae22257223 */ /* 0x080fe20000010809 */
[----:B------:R-:W-:Y:S01]  /*5e90*/  FMUL.FTZ R9, R35, R174 ;  /* 0x000000ae23097220 */ /* 0x000fe20000410000 */
[----:B0-----:R-:W-:Y:S01]  /*5ea0*/  @!P1 FADD.FTZ R4, R4, R157 ;  /* 0x0000009d04049221 */ /* 0x001fe20000010000 */
[-C--:B------:R-:W-:Y:S01]  /*5eb0*/  FFMA.FTZ R11, R142, R10.reuse, R3 ;  /* 0x0000000a8e0b7223 */ /* 0x080fe20000010003 */
[----:B------:R-:W-:Y:S01]  /*5ec0*/  FMUL.FTZ R2, R2, R37 ;  /* 0x0000002502027220 */ /* 0x000fe20000410000 */
[----:B------:R-:W-:Y:S01]  /*5ed0*/  FFMA.FTZ R10, R34, R10, R9 ;  /* 0x0000000a220a7223 */ /* 0x000fe20000010009 */
[----:B-1----:R-:W-:Y:S01]  /*5ee0*/  @!P1 FADD.FTZ R5, R5, R146 ;  /* 0x0000009205059221 */ /* 0x002fe20000010000 */
[----:B------:R-:W0:Y:S01]  /*5ef0*/  SHFL.DOWN PT, R147, R4, 0x8, 0x1f ;  /* 0x09001f0004937f89 */ /* 0x000e2200000e0000 */
[----:B------:R-:W-:Y:S01]  /*5f00*/  FMUL.FTZ R3, R35, R36 ;  /* 0x0000002423037220 */ /* 0x000fe20000410000 */
[----:B------:R-:W-:Y:S01]  /*5f10*/  FFMA.FTZ R193, R193, R10, R2 ;  /* 0x0000000ac1c17223 */ /* 0x000fe20000010002 */
[----:B---3--:R-:W-:Y:S01]  /*5f20*/  @!P1 FADD.FTZ R6, R6, R159 ;  /* 0x0000009f06069221 */ /* 0x008fe20000010000 */
[----:B------:R-:W1:Y:S01]  /*5f30*/  SHFL.DOWN PT, R144, R5, 0x8, 0x1f ;  /* 0x09001f0005907f89 */ /* 0x000e6200000e0000 */
[-C--:B------:R-:W-:Y:S01]  /*5f40*/  FFMA.FTZ R9, R34, R172.reuse, -R3 ;  /* 0x000000ac22097223 */ /* 0x080fe20000010803 */
[----:B------:R-:W-:Y:S01]  /*5f50*/  FMUL.FTZ R3, R35, R172 ;  /* 0x000000ac23037220 */ /* 0x000fe20000410000 */
[----:B-----5:R-:W-:Y:S01]  /*5f60*/  @!P1 FADD.FTZ R7, R7, R148 ;  /* 0x0000009407079221 */ /* 0x020fe20000010000 */
[----:B------:R-:W3:Y:S01]  /*5f70*/  SHFL.DOWN PT, R149, R6, 0x8, 0x1f ;  /* 0x09001f0006957f89 */ /* 0x000ee200000e0000 */
[----:B------:R-:W-:Y:S01]  /*5f80*/  ISETP.GT.AND P1, PT, R89, 0x17, PT ;  /* 0x000000175900780c */ /* 0x000fe20003f24270 */
[----:B------:R-:W-:Y:S01]  /*5f90*/  FFMA.FTZ R92, R11, R97, R92 ;  /* 0x000000610b5c7223 */ /* 0x000fe2000001005c */
[----:B------:R-:W-:Y:S01]  /*5fa0*/  FFMA.FTZ R8, R108, R11, R193 ;  /* 0x0000000b6c087223 */ /* 0x000fe200000100c1 */
[----:B------:R-:W5:Y:S01]  /*5fb0*/  SHFL.DOWN PT, R146, R7, 0x8, 0x1f ;  /* 0x09001f0007927f89 */ /* 0x000f6200000e0000 */
        /* <DEDUP_REMOVED lines=8> */
[----:B------:R-:W-:Y:S01]  /*6040*/  FADD.FTZ R83, R8, R83 ;  /* 0x0000005308537221 */ /* 0x000fe20000010000 */
[----:B------:R-:W-:Y:S01]  /*6050*/  FADD.FTZ R86, R151, R86 ;  /* 0x0000005697567221 */ /* 0x000fe20000010000 */
[----:B------:R-:W-:Y:S01]  /*6060*/  FMUL.FTZ R9, R184, R3 ;  /* 0x00000003b8097220 */ /* 0x000fe20000410000 */
[----:B0-----:R-:W-:Y:S01]  /*6070*/  @!P1 FADD.FTZ R4, R4, R147 ;  /* 0x0000009304049221 */ /* 0x001fe20000010000 */
[----:B------:R-:W-:Y:S01]  /*6080*/  FADD.FTZ R85, R198, R85 ;  /* 0x00000055c6557221 */ /* 0x000fe20000010000 */
[----:B------:R-:W-:Y:S01]  /*6090*/  FFMA.FTZ R95, R176, R98, R95 ;  /* 0x00000062b05f7223 */ /* 0x000fe2000001005f */
[----:B------:R-:W-:Y:S01]  /*60a0*/  FADD.FTZ R84, R145, R84 ;  /* 0x0000005491547221 */ /* 0x000fe20000010000 */
        /* <DEDUP_REMOVED lines=14> */
.L_x_16912:
[----:B------:R-:W-:Y:S05]  /*6190*/  BSYNC.RECONVERGENT B0 ;  /* 0x0000000000007941 */ /* 0x000fea0003800200 */
.L_x_16911:
[C---:B-1----:R-:W-:Y:S01]  /*61a0*/  FMUL.FTZ R3, R35.reuse, R158 ;  /* 0x0000009e23037220 */ /* 0x042fe20000410000 */
[CC--:B0-----:R-:W-:Y:S01]  /*61b0*/  FMUL.FTZ R8, R35.reuse, R153.reuse ;  /* 0x0000009923087220 */ /* 0x0c1fe20000410000 */
[-C--:B------:R-:W-:Y:S01]  /*61c0*/  FMUL.FTZ R35, R35, R168.reuse ;  /* 0x000000a823237220 */ /* 0x080fe20000410000 */
[----:B------:R-:W-:Y:S01]  /*61d0*/  BAR.SYNC.DEFER_BLOCKING 0x0 ;  /* 0x0000000000007b1d */ /* 0x000fe20000010000 */
[-C--:B---3--:R-:W-:Y:S01]  /*61e0*/  FFMA.FTZ R2, R34, R168.reuse, -R3 ;  /* 0x000000a822027223 */ /* 0x088fe20000010803 */
[----:B------:R-:W-:Y:S01]  /*61f0*/  ISETP.NE.AND P1, PT, R68, RZ, PT ;  /* 0x000000ff4400720c */ /* 0x000fe20003f25270 */
[----:B------:R-:W-:Y:S01]  /*6200*/  FMUL.FTZ R140, R140, R153 ;  /* 0x000000998c8c7220 */ /* 0x000fe20000410000 */
[----:B------:R-:W-:Y:S01]  /*6210*/  FMUL.FTZ R138, R138, R168 ;  /* 0x000000a88a8a7220 */ /* 0x000fe20000410000 */
[CC--:B------:R-:W-:Y:S01]  /*6220*/  FFMA.FTZ R3, R34.reuse, R169.reuse, R8 ;  /* 0x000000a922037223 */ /* 0x0c0fe20000010008 */
        /* <DEDUP_REMOVED lines=27> */
.L_x_16914:
[----:B------:R-:W-:Y:S05]  /*63e0*/  BSYNC.RECONVERGENT B0 ;  /* 0x0000000000007941 */ /* 0x000fea0003800200 */
.L_x_16913:
[----:B------:R-:W-:-:S04]  /*63f0*/  UIADD3 UR4, UPT, UPT, UR4, 0x1, URZ ;  /* 0x0000000104047890 */ /* 0x000fc8000fffe0ff */
[----:B------:R-:W-:-:S09]  /*6400*/  UISETP.GE.AND UP0, UPT, UR4, UR8, UPT ;  /* 0x000000080400728c */ /* 0x000fd2000bf06270 */
[----:B------:R-:W-:Y:S05]  /*6410*/  BRA.U !UP0, `(.L_x_16915) ;  /* 0xffffffc108487547 */ /* 0x000fea000b83ffff */
.L_x_16865:
[----:B------:R-:W-:Y:S08]  /*6420*/  BAR.SYNC.DEFER_BLOCKING 0x0 ;  /* 0x0000000000007b1d */ /* 0x000ff00000010000 */
[----:B0-----:R-:W0:Y:S01]  /*6430*/  LDC.64 R32, c[0x0][0x4f8] ;  /* 0x00013e00ff207b82 */ /* 0x001e220000000a00 */
[----:B------:R-:W1:Y:S01]  /*6440*/  LDCU.64 UR4, c[0x0][0x500] ;  /* 0x0000a000ff0477ac */ /* 0x000e620008000a00 */
[----:B------:R-:W-:-:S06]  /*6450*/  SHF.L.U32 R24, R88, 0x8, RZ ;  /* 0x0000000858187819 */ /* 0x000fcc00000006ff */
[----:B------:R-:W3:Y:S01]  /*6460*/  LDC.64 R34, c[0x0][0x550] ;  /* 0x00015400ff227b82 */ /* 0x000ee20000000a00 */
[----:B------:R-:W5:Y:S01]  /*6470*/  LDG.E.128 R4, desc[UR16][R20.64] ;  /* 0x0000001014047981 */ /* 0x000f62000c1e1d00 */
[----:B------:R-:W-:-:S03]  /*6480*/  SHF.R.S32.HI R25, RZ, 0x1f, R24 ;  /* 0x0000001fff197819 */ /* 0x000fc60000011418 */
[----:B-----5:R5:W-:Y:S01]  /*6490*/  STS.128 [R78], R4 ;  /* 0x000000044e007388 */ /* 0x020be20000000c00 */
[----:B------:R-:W-:-:S03]  /*64a0*/  NOP ;  /* 0x0000000000007918 */ /* 0x000fc60000000000 */
[----:B------:R-:W2:Y:S01]  /*64b0*/  LDS.128 R8, [R78] ;  /* 0x000000004e087984 */ /* 0x000ea20000000c00 */
[----:B-----5:R-:W-:Y:S01]  /*64c0*/  F2FP.F16.F32.PACK_AB R6, R94, R95 ;  /* 0x0000005f5e06723e */ /* 0x020fe200000000ff */
[----:B--2---:R-:W-:Y:S02]  /*64d0*/  HADD2.F32 R3, -RZ, R8.H0_H0 ;  /* 0x20000008ff037230 */ /* 0x004fe40000004100 */
        /* <DEDUP_REMOVED lines=29> */
[----:B------:R-:W5:Y:S01]  /*66b0*/  @!P6 MUFU.RCP R2, R2 ;  /* 0x000000020002e308 */ /* 0x000f620000001000 */
        /* <DEDUP_REMOVED lines=8> */
[----:B-----5:R-:W-:Y:S01]  /*6740*/  @!P6 FMUL.FTZ R81, R81, R2 ;  /* 0x000000025151e220 */ /* 0x020fe20000410000 */
[----:B------:R-:W-:Y:S01]  /*6750*/  FSETP.GTU.FTZ.AND P6, PT, R11, 20, PT ;  /* 0x41a000000b00780b */ /* 0x000fe20003fdc000 */
[----:B------:R-:W-:Y:S01]  /*6760*/  @!P1 FMUL.FTZ R2, R23, -1.4426950216293334961 ;  /* 0xbfb8aa3b17029820 */ /* 0x000fe20000410000 */
[----:B------:R5:W1:Y:S01]  /*6770*/  @!P4 MUFU.EX2 R21, R5 ;  /* 0x000000050015c308 */ /* 0x000a620000000800 */
[----:B----4-:R-:W-:Y:S01]  /*6780*/  @!P3 FADD.FTZ R20, R4, 1 ;  /* 0x3f8000000414b421 */ /* 0x010fe20000010000 */
[----:B------:R-:W-:-:S02]  /*6790*/  F2FP.F16.F32.PACK_AB R4, R91, R90 ;  /* 0x0000005a5b04723e */ /* 0x000fc400000000ff */
[----:B------:R-:W4:Y:S01]  /*67a0*/  @!P2 MUFU.RCP R26, R3 ;  /* 0x00000003001aa308 */ /* 0x000f220000001000 */
[----:B--2---:R-:W-:Y:S01]  /*67b0*/  @!P0 FADD.FTZ R0, R0, 1 ;  /* 0x3f80000000008421 */ /* 0x004fe20000010000 */
[----:B-----5:R-:W-:-:S05]  /*67c0*/  F2FP.F16.F32.PACK_AB R5, R92, R93 ;  /* 0x0000005d5c05723e */ /* 0x020fca00000000ff */
[----:B------:R-:W-:Y:S01]  /*67d0*/  @!P6 FMUL.FTZ R9, R11, -1.4426950216293334961 ;  /* 0xbfb8aa3b0b09e820 */ /* 0x000fe20000410000 */
[----:B------:R-:W2:Y:S01]  /*67e0*/  @!P1 MUFU.EX2 R2, R2 ;  /* 0x0000000200029308 */ /* 0x000ea20000000800 */
[----:B------:R3:W-:Y:S01]  /*67f0*/  STS.128 [R78], R4 ;  /* 0x000000044e007388 */ /* 0x0007e20000000c00 */
[----:B-1----:R-:W-:Y:S02]  /*6800*/  @!P4 FADD.FTZ R21, R21, 1 ;  /* 0x3f8000001515c421 */ /* 0x002fe40000010000 */
[----:B------:R1:W5:Y:S01]  /*6810*/  @!P0 MUFU.RCP R23, R0 ;  /* 0x0000000000178308 */ /* 0x0003620000001000 */
[----:B----4-:R-:W-:Y:S01]  /*6820*/  @!P2 FMUL.FTZ R83, R83, R26 ;  /* 0x0000001a5353a220 */ /* 0x010fe20000410000 */
[----:B------:R-:W-:-:S06]  /*6830*/  IADD3 R62, P2, PT, R62, -0x200, RZ ;  /* 0xfffffe003e3e7810 */ /* 0x000fcc0007f5e0ff */
[----:B------:R4:W0:Y:S01]  /*6840*/  @!P6 MUFU.EX2 R22, R9 ;  /* 0x000000090016e308 */ /* 0x0008220000000800 */
[----:B-1----:R-:W-:Y:S01]  /*6850*/  @!P5 FADD.FTZ R0, R8, 1 ;  /* 0x3f8000000800d421 */ /* 0x002fe20000010000 */
[----:B------:R-:W-:Y:S01]  /*6860*/  NOP ;  /* 0x0000000000007918 */ /* 0x000fe20000000000 */
[----:B--2---:R-:W-:Y:S01]  /*6870*/  @!P1 FADD.FTZ R2, R2, 1 ;  /* 0x3f80000002029421 */ /* 0x004fe20000010000 */
[----:B----4-:R-:W1:Y:S01]  /*6880*/  LDS.128 R8, [R78] ;  /* 0x000000004e087984 */ /* 0x010e620000000c00 */
[----:B------:R-:W2:Y:S01]  /*6890*/  @!P5 MUFU.RCP R31, R0 ;  /* 0x00000000001fd308 */ /* 0x000ea20000001000 */
[----:B-----5:R-:W-:Y:S01]  /*68a0*/  @!P0 FMUL.FTZ R80, R80, R23 ;  /* 0x0000001750508220 */ /* 0x020fe20000410000 */
[----:B------:R-:W-:Y:S01]  /*68b0*/  IADD3.X R63, PT, PT, R63, -0x1, RZ, P2, !PT ;  /* 0xffffffff3f3f7810 */ /* 0x000fe200017fe4ff */
[----:B0-----:R-:W-:-:S05]  /*68c0*/  @!P6 FADD.FTZ R22, R22, 1 ;  /* 0x3f8000001616e421 */ /* 0x001fca0000010000 */
[----:B------:R0:W4:Y:S08]  /*68d0*/  @!P1 MUFU.RCP R27, R2 ;  /* 0x00000002001b9308 */ /* 0x0001300000001000 */
[----:B------:R5:W1:Y:S01]  /*68e0*/  @!P3 MUFU.RCP R29, R20 ;  /* 0x00000014001db308 */ /* 0x000a620000001000 */
[----:B0-----:R-:W-:-:S04]  /*68f0*/  IMAD.WIDE.U32 R2, R32, UR18, R24 ;  /* 0x0000001220027c25 */ /* 0x001fc8000f8e0018 */
[----:B--2---:R-:W-:Y:S01]  /*6900*/  @!P5 FMUL.FTZ R86, R86, R31 ;  /* 0x0000001f5656d220 */ /* 0x004fe20000410000 */
[----:B------:R-:W-:Y:S02]  /*6910*/  IMAD R3, R33, UR18, R3 ;  /* 0x0000001221037c24 */ /* 0x000fe4000f8e0203 */
[----:B------:R-:W0:Y:S01]  /*6920*/  @!P6 MUFU.RCP R22, R22 ;  /* 0x000000160016e308 */ /* 0x000e220000001000 */
[----:B------:R-:W-:-:S04]  /*6930*/  IMAD.WIDE.U32 R2, R79, UR4, R2 ;  /* 0x000000044f027c25 */ /* 0x000fc8000f8e0002 */
[----:B----4-:R-:W-:Y:S01]  /*6940*/  @!P1 FMUL.FTZ R82, R82, R27 ;  /* 0x0000001b52529220 */ /* 0x010fe20000410000 */
[----:B-----5:R-:W-:Y:S01]  /*6950*/  F2FP.F16.F32.PACK_AB R20, R80, R81 ;  /* 0x000000515014723e */ /* 0x020fe200000000ff */
[----:B------:R-:W2:Y:S01]  /*6960*/  LDC.64 R26, c[0x0][0x518] ;  /* 0x00014600ff1a7b82 */ /* 0x000ea20000000a00 */
[----:B------:R-:W-:Y:S01]  /*6970*/  IMAD R0, R79, UR5, R3 ;  /* 0x000000054f007c24 */ /* 0x000fe2000f8e0203 */
[C---:B---3--:R-:W-:Y:S01]  /*6980*/  LEA R4, P0, R2.reuse, R34, 0x1 ;  /* 0x0000002202047211 */ /* 0x048fe200078008ff */
[----:B------:R-:W3:Y:S01]  /*6990*/  LDCU.64 UR4, c[0x0][0x520] ;  /* 0x0000a400ff0477ac */ /* 0x000ee20008000a00 */
[----:B------:R4:W5:Y:S01]  /*69a0*/  @!P4 MUFU.RCP R6, R21 ;  /* 0x000000150006c308 */ /* 0x0009620000001000 */
[----:B------:R-:W-:Y:S01]  /*69b0*/  FADD.FTZ R81, R81, R70 ;  /* 0x0000004651517221 */ /* 0x000fe20000010000 */
[----:B------:R-:W-:Y:S01]  /*69c0*/  LEA.HI.X R5, R2, R35, R0, 0x1, P0 ;  /* 0x0000002302057211 */ /* 0x000fe200000f0c00 */
[----:B-1----:R-:W-:Y:S01]  /*69d0*/  @!P3 FMUL.FTZ R84, R84, R29 ;  /* 0x0000001d5454b220 */ /* 0x002fe20000410000 */
[----:B------:R-:W-:Y:S01]  /*69e0*/  IADD3 R61, P1, PT, R61, -0x400, RZ ;  /* 0xfffffc003d3d7810 */ /* 0x000fe20007f3e0ff */
[----:B------:R-:W1:Y:S01]  /*69f0*/  LDC.64 R28, c[0x0][0x560] ;  /* 0x00015800ff1c7b82 */ /* 0x000e620000000a00 */
[----:B------:R-:W-:Y:S01]  /*6a00*/  FADD.FTZ R81, R81, R80 ;  /* 0x0000005051517221 */ /* 0x000fe20000010000 */
[----:B------:R-:W-:Y:S01]  /*6a10*/  IMAD.WIDE.U32 R2, R56, 0x10, R4 ;  /* 0x0000001038027825 */ /* 0x000fe200078e0004 */
[----:B------:R-:W-:-:S03]  /*6a20*/  IADD3 R66, P3, PT, R66, -0x200, RZ ;  /* 0xfffffe0042427810 */ /* 0x000fc60007f7e0ff */
[----:B0-----:R-:W-:Y:S01]  /*6a30*/  @!P6 FMUL.FTZ R87, R87, R22 ;  /* 0x000000165757e220 */ /* 0x001fe20000410000 */
[----:B----4-:R-:W-:Y:S01]  /*6a40*/  F2FP.F16.F32.PACK_AB R21, R83, R82 ;  /* 0x000000525315723e */ /* 0x010fe200000000ff */
[----:B------:R1:W-:Y:S01]  /*6a50*/  STG.E.128 desc[UR16][R2.64], R8 ;  /* 0x0000000802007986 */ /* 0x0003e2000c101d10 */
[----:B------:R-:W-:Y:S01]  /*6a60*/  FADD.FTZ R82, R81, R82 ;  /* 0x0000005251527221 */ /* 0x000fe20000010000 */
[----:B------:R-:W-:Y:S02]  /*6a70*/  IADD3.X R60, PT, PT, R60, -0x1, RZ, P1, !PT ;  /* 0xffffffff3c3c7810 */ /* 0x000fe40000ffe4ff */
[----:B------:R-:W-:Y:S01]  /*6a80*/  F2FP.F16.F32.PACK_AB R23, R87, R86 ;  /* 0x000000565717723e */ /* 0x000fe200000000ff */
[----:B------:R-:W-:Y:S01]  /*6a90*/  FADD.FTZ R83, R82, R83 ;  /* 0x0000005352537221 */ /* 0x000fe20000010000 */
[----:B-----5:R-:W-:Y:S01]  /*6aa0*/  @!P4 FMUL.FTZ R85, R85, R6 ;  /* 0x000000065555c220 */ /* 0x020fe20000410000 */
[----:B------:R-:W-:Y:S01]  /*6ab0*/  BAR.SYNC.DEFER_BLOCKING 0x0 ;  /* 0x0000000000007b1d */ /* 0x000fe20000010000 */
[----:B--2---:R-:W-:Y:S01]  /*6ac0*/  IMAD.WIDE.U32 R24, R26, UR18, R24 ;  /* 0x000000121a187c25 */ /* 0x004fe2000f8e0018 */
[----:B------:R-:W-:-:S02]  /*6ad0*/  IADD3 R64, P4, PT, R64, -0x200, RZ ;  /* 0xfffffe0040407810 */ /* 0x000fc40007f9e0ff */
[----:B------:R-:W-:Y:S01]  /*6ae0*/  F2FP.F16.F32.PACK_AB R22, R85, R84 ;  /* 0x000000545516723e */ /* 0x000fe200000000ff */
[----:B------:R-:W-:Y:S02]  /*6af0*/  IMAD R25, R27, UR18, R25 ;  /* 0x000000121b197c24 */ /* 0x000fe4000f8e0219 */
[----:B------:R-:W-:Y:S01]  /*6b00*/  FADD.FTZ R84, R83, R84 ;  /* 0x0000005453547221 */ /* 0x000fe20000010000 */
[----:B------:R-:W-:Y:S01]  /*6b10*/  IADD3.X R67, PT, PT, R67, -0x1, RZ, P3, !PT ;  /* 0xffffffff43437810 */ /* 0x000fe20001ffe4ff */
[----:B---3--:R-:W-:-:S04]  /*6b20*/  IMAD.WIDE.U32 R24, R79, UR4, R24 ;  /* 0x000000044f187c25 */ /* 0x008fc8000f8e0018 */
[----:B------:R-:W-:Y:S01]  /*6b30*/  FADD.FTZ R85, R84, R85 ;  /* 0x0000005554557221 */ /* 0x000fe20000010000 */
[----:B------:R-:W-:Y:S01]  /*6b40*/  IADD3.X R65, PT, PT, R65, -0x1, RZ, P4, !PT ;  /* 0xffffffff41417810 */ /* 0x000fe200027fe4ff */
[----:B------:R-:W-:Y:S01]  /*6b50*/  IMAD R0, R79, UR5, R25 ;  /* 0x000000054f007c24 */ /* 0x000fe2000f8e0219 */
[----:B-1----:R-:W-:Y:S01]  /*6b60*/  LEA R2, P0, R24, R28, 0x1 ;  /* 0x0000001c18027211 */ /* 0x002fe200078008ff */
[----:B------:R-:W-:-:S03]  /*6b70*/  FADD.FTZ R70, R85, R86 ;  /* 0x0000005655467221 */ /* 0x000fc60000010000 */
[----:B------:R-:W-:Y:S01]  /*6b80*/  LEA.HI.X R3, R24, R29, R0, 0x1, P0 ;  /* 0x0000001d18037211 */ /* 0x000fe200000f0c00 */
[----:B------:R-:W-:Y:S01]  /*6b90*/  FADD.FTZ R70, R70, R87 ;  /* 0x0000005746467221 */ /* 0x000fe20000010000 */
[----:B------:R-:W-:Y:S02]  /*6ba0*/  ISETP.GT.AND P0, PT, R59, 0x1, PT ;  /* 0x000000013b00780c */ /* 0x000fe40003f04270 */
[----:B------:R-:W-:Y:S01]  /*6bb0*/  MOV R59, R88 ;  /* 0x00000058003b7202 */ /* 0x000fe20000000f00 */
[----:B------:R-:W-:Y:S01]  /*6bc0*/  IMAD.WIDE.U32 R2, R56, 0x10, R2 ;  /* 0x0000001038027825 */ /* 0x000fe200078e0002 */
[----:B------:R-:W-:Y:S01]  /*6bd0*/  STS.128 [R78], R20 ;  /* 0x000000144e007388 */ /* 0x000fe20000000c00 */
[----:B------:R-:W-:-:S03]  /*6be0*/  NOP ;  /* 0x0000000000007918 */ /* 0x000fc60000000000 */
[----:B------:R-:W0:Y:S04]  /*6bf0*/  LDS.128 R4, [R78] ;  /* 0x000000004e047984 */ /* 0x000e280000000c00 */
[----:B0-----:R0:W-:Y:S01]  /*6c00*/  STG.E.128 desc[UR16][R2.64], R4 ;  /* 0x0000000402007986 */ /* 0x0011e2000c101d10 */
[----:B------:R-:W-:Y:S05]  /*6c10*/  @P0 BRA `(.L_x_16916) ;  /* 0xffffffa000280947 */ /* 0x000fea000383ffff */
.L_x_16848:
        /* <DEDUP_REMOVED lines=34> */
.L_x_16918:
[----:B------:R-:W-:Y:S05]  /*6e40*/  BSYNC.RECONVERGENT B0 ;  /* 0x0000000000007941 */ /* 0x000fea0003800200 */
.L_x_16917:
        /* <DEDUP_REMOVED lines=26> */
.L_x_16920:
[----:B------:R-:W-:Y:S05]  /*6ff0*/  BSYNC.RECONVERGENT B0 ;  /* 0x0000000000007941 */ /* 0x000fea0003800200 */
.L_x_16919:
        /* <DEDUP_REMOVED lines=13> */
.L_x_16922:
        /* <DEDUP_REMOVED lines=27> */
.L_x_16921:
[----:B------:R-:W-:Y:S05]  /*7280*/  EXIT ;  /* 0x000000000000794d */ /* 0x000fea0003800000 */
.L_x_16923:
        /* <DEDUP_REMOVED lines=15> */
.L_x_18785:


//--------------------- .text._Z25selective_scan_bwd_kernelI32Selective_Scan_bwd_kernel_traitsILi32ELi8ELb1ELb1ELb0ELb1ELb1EN3c104HalfENS1_7complexIfEEEEv12SSMParamsBwd --------------------------
	.section	.text._Z25selective_scan_bwd_kernelI32Selective_Scan_bwd_kernel_traitsILi32ELi8ELb1ELb1ELb0ELb1ELb1EN3c104HalfENS1_7complexIfEEEEv12SSMParamsBwd,"ax",@progbits
	.align	128
        .global         _Z25selective_scan_bwd_kernelI32Selective_Scan_bwd_kernel_traitsILi32ELi8ELb1ELb1ELb0ELb1ELb1EN3c104HalfENS1_7complexIfEEEEv12SSMParamsBwd
        .type           _Z25selective_scan_bwd_kernelI32Selective_Scan_bwd_kernel_traitsILi32ELi8ELb1ELb1ELb0ELb1ELb1EN3c104HalfENS1_7complexIfEEEEv12SSMParamsBwd,@function
        .size           _Z25selective_scan_bwd_kernelI32Selective_Scan_bwd_kernel_traitsILi32ELi8ELb1ELb1ELb0ELb1ELb1EN3c104HalfENS1_7complexIfEEEEv12SSMParamsBwd,(.L_x_18786 - _Z25selective_scan_bwd_kernelI32Selective_Scan_bwd_kernel_traitsILi32ELi8ELb1ELb1ELb0ELb1ELb1EN3c104HalfENS1_7complexIfEEEEv12SSMParamsBwd)
        .other          _Z25selective_scan_bwd_kernelI32Selective_Scan_bwd_kernel_traitsILi32ELi8ELb1ELb1ELb0ELb1ELb1EN3c104HalfENS1_7complexIfEEEEv12SSMParamsBwd,@"STO_CUDA_ENTRY STV_DEFAULT"
_Z25selective_scan_bwd_kernelI32Selective_Scan_bwd_kernel_traitsILi32ELi8ELb1ELb1ELb0ELb1ELb1EN3c104HalfENS1_7complexIfEEEEv12SSMParamsBwd:
.text._Z25selective_scan_bwd_kernelI32Selective_Scan_bwd_kernel_traitsILi32ELi8ELb1ELb1ELb0ELb1ELb1EN3c104HalfENS1_7complexIfEEEEv12SSMParamsBwd:
        /* <DEDUP_REMOVED lines=86> */
[-C--:B------:R-:W-:Y:S01]  /*0560*/  IMAD R0, R11, R18.reuse, RZ ;  /* 0x000000120b007224 */ /* 0x080fe200078e02ff */
[----:B------:R-:W2:Y:S01]  /*0570*/  LDC.64 R16, c[0x0][0x4a0] ;  /* 0x00012800ff107b82 */ /* 0x000ea20000000a00 */
[----:B------:R-:W-:Y:S01]  /*0580*/  IMAD.WIDE.U32 R10, R13, R18, R6 ;  /* 0x000000120d0a7225 */ /* 0x000fe200078e0006 */
[----:B------:R-:W-:Y:S02]  /*0590*/  IADD3 R45, PT, PT, R9, R45, RZ ;  /* 0x0000002d092d7210 */ /* 0x000fe40007ffe0ff */
[----:B------:R-:W-:Y:S01]  /*05a0*/  LEA R43, P1, R8, R22, 0x3 ;  /* 0x00000016082b7211 */ /* 0x000fe200078218ff */
[----:B------:R-:W-:-:S03]  /*05b0*/  IMAD R13, R13, R19, R0 ;  /* 0x000000130d0d7224 */ /* 0x000fc600078e0200 */
[----:B------:R-:W4:Y:S01]  /*05c0*/  LDC.64 R18, c[0x0][0x460] ;  /* 0x00011800ff127b82 */ /* 0x000f220000000a00 */
[----:B------:R-:W-:Y:S01]  /*05d0*/  LEA.HI.X R45, R8, R23, R45, 0x3, P1 ;  /* 0x00000017082d7211 */ /* 0x000fe200008f1c2d */
[----:B0-----:R-:W-:-:S06]  /*05e0*/  UIMAD.WIDE.U32 UR4, UR18, UR6, URZ ;  /* 0x00000006120472a5 */ /* 0x001fcc000f8e00ff */
[----:B------:R-:W0:Y:S01]  /*05f0*/  @P0 LDC.64 R6, c[0x0][0x480] ;  /* 0x00012000ff060b82 */ /* 0x000e220000000a00 */
[----:B---3--:R-:W-:Y:S01]  /*0600*/  @P0 IMAD R0, R12, UR18, R41 ;  /* 0x000000120c000c24 */ /* 0x008fe2000f8e0229 */
[----:B------:R-:W-:-:S06]  /*0610*/  LEA R3, R25, 0xfffffe00, 0x9 ;  /* 0xfffffe0019037811 */ /* 0x000fcc00078e48ff */
[----:B------:R-:W3:Y:S01]  /*0620*/  LDC.64 R22, c[0x0][0x528] ;  /* 0x00014a00ff167b82 */ /* 0x000ee20000000a00 */
[----:B------:R-:W-:Y:S01]  /*0630*/  UIMAD UR5, UR18, UR7, UR5 ;  /* 0x00000007120572a4 */ /* 0x000fe2000f8e0205 */
[----:B------:R-:W-:Y:S01]  /*0640*/  @P0 IMAD R0, R0, R25, RZ ;  /* 0x0000001900000224 */ /* 0x000fe200078e02ff */
[----:B------:R-:W-:Y:S02]  /*0650*/  LEA R9, R25, 0xffffff00, 0x8 ;  /* 0xffffff0019097811 */ /* 0x000fe400078e40ff */
[----:B------:R-:W-:Y:S02]  /*0660*/  IADD3 R56, PT, PT, R11, R13, RZ ;  /* 0x0000000d0b387210 */ /* 0x000fe40007ffe0ff */
[----:B------:R-:W-:Y:S01]  /*0670*/  IADD3 R10, P4, PT, R3, R10, RZ ;  /* 0x0000000a030a7210 */ /* 0x000fe20007f9e0ff */
[----:B-1----:R-:W-:Y:S01]  /*0680*/  @P0 IMAD R5, R0, R5, RZ ;  /* 0x0000000500050224 */ /* 0x002fe200078e02ff */
[----:B------:R-:W-:Y:S02]  /*0690*/  ISETP.GE.AND P1, PT, R25, 0x1, PT ;  /* 0x000000011900780c */ /* 0x000fe40003f26270 */
[----:B------:R-:W-:-:S02]  /*06a0*/  IADD3 R55, P2, PT, R9, R2, RZ ;  /* 0x0000000209377210 */ /* 0x000fc40007f5e0ff */
[----:B------:R-:W-:Y:S01]  /*06b0*/  LEA.HI.X.SX32 R56, R3, R56, 0x1, P4 ;  /* 0x0000003803387211 */ /* 0x000fe200020f0eff */
[----:B--2---:R-:W-:Y:S01]  /*06c0*/  IMAD.WIDE.U32 R2, R41, R16, UR4 ;  /* 0x0000000429027e25 */ /* 0x004fe2000f8e0010 */
[----:B------:R-:W-:Y:S02]  /*06d0*/  SHF.R.S32.HI R0, RZ, 0x1f, R9 ;  /* 0x0000001fff007819 */ /* 0x000fe40000011409 */
[----:B------:R-:W-:Y:S01]  /*06e0*/  IADD3 R4, P3, PT, R9, R4, RZ ;  /* 0x0000000409047210 */ /* 0x000fe20007f7e0ff */
[----:B------:R-:W-:Y:S01]  /*06f0*/  IMAD R57, R41, R17, R3 ;  /* 0x0000001129397224 */ /* 0x000fe200078e0203 */
[----:B------:R-:W-:Y:S02]  /*0700*/  IADD3.X R8, PT, PT, R0, R15, RZ, P2, !PT ;  /* 0x0000000f00087210 */ /* 0x000fe400017fe4ff */
[----:B----4-:R-:W-:Y:S02]  /*0710*/  LEA R52, P2, R55, R18, 0x1 ;  /* 0x0000001237347211 */ /* 0x010fe400078408ff */
[----:B------:R-:W-:-:S02]  /*0720*/  CS2R R20, SRZ ;  /* 0x0000000000147805 */ /* 0x000fc4000001ff00 */
[----:B------:R-:W-:Y:S01]  /*0730*/  IADD3 R2, P4, PT, R9, R2, RZ ;  /* 0x0000000209027210 */ /* 0x000fe20007f9e0ff */
[----:B0-----:R-:W-:Y:S01]  /*0740*/  @P0 IMAD.WIDE R20, R5, 0x10, R6 ;  /* 0x0000001005140825 */ /* 0x001fe200078e0206 */
[C---:B------:R-:W-:Y:S02]  /*0750*/  IADD3.X R53, PT, PT, R0.reuse, R53, RZ, P3, !PT ;  /* 0x0000003500357210 */ /* 0x040fe40001ffe4ff */
[----:B------:R-:W-:Y:S01]  /*0760*/  LEA.HI.X R55, R55, R19, R8, 0x1, P2 ;  /* 0x0000001337377211 */ /* 0x000fe200010f0c08 */
[----:B------:R-:W-:Y:S01]  /*0770*/  IMAD.WIDE.U32 R18, R41, R46, RZ ;  /* 0x0000002e29127225 */ /* 0x000fe200078e00ff */
[----:B------:R-:W-:Y:S02]  /*0780*/  IADD3.X R57, PT, PT, R0, R57, RZ, P4, !PT ;  /* 0x0000003900397210 */ /* 0x000fe400027fe4ff */
[----:B------:R-:W-:Y:S02]  /*0790*/  LEA R48, P0, R4, R48, 0x1 ;  /* 0x0000003004307211 */ /* 0x000fe400078008ff */
[----:B---3--:R-:W-:-:S02]  /*07a0*/  LEA R54, P2, R2, R22, 0x1 ;  /* 0x0000001602367211 */ /* 0x008fc400078408ff */
        /* <DEDUP_REMOVED lines=81> */
.L_x_16993:
        /* <DEDUP_REMOVED lines=42> */
[----:B------:R-:W-:Y:S02]  /*0f60*/  HADD2.F32 R35, -RZ, R26.H0_H0 ;  /* 0x2000001aff237230 */ /* 0x000fe40000004100 */
[----:B------:R-:W-:Y:S01]  /*0f70*/  FADD.FTZ R90, R25, R42 ;  /* 0x0000002a195a7221 */ /* 0x000fe20000010000 */
[----:B------:R-:W-:-:S02]  /*0f80*/  HADD2.F32 R25, -RZ, R27.H0_H0 ;  /* 0x2000001bff197230 */ /* 0x000fc40000004100 */
[--C-:B------:R-:W-:Y:S01]  /*0f90*/  FADD.FTZ R94, R31, R42.reuse ;  /* 0x0000002a1f5e7221 */ /* 0x100fe20000010000 */
[----:B------:R-:W-:Y:S01]  /*0fa0*/  FSETP.GTU.FTZ.AND P4, PT, R96, 20, PT ;  /* 0x41a000006000780b */ /* 0x000fe20003f9c000 */
[--C-:B------:R-:W-:Y:S01]  /*0fb0*/  FADD.FTZ R88, R35, R42.reuse ;  /* 0x0000002a23587221 */ /* 0x100fe20000010000 */
[----:B------:R-:W-:Y:S01]  /*0fc0*/  FSETP.GTU.FTZ.AND P0, PT, R92, 20, PT ;  /* 0x41a000005c00780b */ /* 0x000fe20003f1c000 */
[----:B------:R-:W-:Y:S01]  /*0fd0*/  HADD2.F32 R27, -RZ, R27.H1_H1 ;  /* 0x3000001bff1b7230 */ /* 0x000fe20000004100 */
[----:B------:R-:W-:Y:S01]  /*0fe0*/  FSETP.GTU.FTZ.AND P5, PT, R94, 20, PT ;  /* 0x41a000005e00780b */ /* 0x000fe20003fbc000 */
[----:B------:R-:W-:Y:S01]  /*0ff0*/  FADD.FTZ R100, R25, R42 ;  /* 0x0000002a19647221 */ /* 0x000fe20000010000 */
[----:B------:R-:W-:Y:S02]  /*1000*/  FSETP.GTU.FTZ.AND P1, PT, R90, 20, PT ;  /* 0x41a000005a00780b */ /* 0x000fe40003f3c000 */
[----:B------:R-:W-:Y:S01]  /*1010*/  FSETP.GTU.FTZ.AND P2, PT, R88, 20, PT ;  /* 0x41a000005800780b */ /* 0x000fe20003f5c000 */
[----:B--2---:R1:W-:Y:S01]  /*1020*/  STS.128 [R81], R36 ;  /* 0x0000002451007388 */ /* 0x0043e20000000c00 */
[----:B------:R-:W-:-:S03]  /*1030*/  NOP ;  /* 0x0000000000007918 */ /* 0x000fc60000000000 */
[----:B------:R2:W3:Y:S01]  /*1040*/  LDS.128 R8, [R81] ;  /* 0x0000000051087984 */ /* 0x0004e20000000c00 */
[----:B-1----:R-:W-:Y:S02]  /*1050*/  HADD2.F32 R37, -RZ, R26.H1_H1 ;  /* 0x3000001aff257230 */ /* 0x002fe40000004100 */
[----:B------:R-:W-:-:S03]  /*1060*/  IMAD R26, R41, R87, R3 ;  /* 0x00000057291a7224 */ /* 0x000fc600078e0203 */
[----:B------:R-:W-:-:S05]  /*1070*/  FADD.FTZ R86, R37, R42 ;  /* 0x0000002a25567221 */ /* 0x000fca0000010000 */
[----:B------:R-:W-:Y:S01]  /*1080*/  FSETP.GTU.FTZ.AND P3, PT, R86, 20, PT ;  /* 0x41a000005600780b */ /* 0x000fe20003f7c000 */
[----:B0-2---:R-:W-:-:S12]  /*1090*/  @P4 BRA `(.L_x_16926) ;  /* 0x0000000000784947 */ /* 0x005fd80003800000 */
        /* <DEDUP_REMOVED lines=30> */
.L_x_16926:
[----:B------:R-:W-:Y:S05]  /*1280*/  BSYNC.RECONVERGENT B0 ;  /* 0x0000000000007941 */ /* 0x000fea0003800200 */
.L_x_16925:
        /* <DEDUP_REMOVED lines=36> */
.L_x_16928:
[----:B------:R-:W-:Y:S05]  /*14d0*/  BSYNC.RECONVERGENT B0 ;  /* 0x0000000000007941 */ /* 0x000fea0003800200 */
.L_x_16927:
        /* <DEDUP_REMOVED lines=34> */
.L_x_16930:
[----:B------:R-:W-:Y:S05]  /*1700*/  BSYNC.RECONVERGENT B0 ;  /* 0x0000000000007941 */ /* 0x000fea0003800200 */
.L_x_16929:
        /* <DEDUP_REMOVED lines=32> */
.L_x_16932:
[----:B------:R-:W-:Y:S05]  /*1910*/  BSYNC.RECONVERGENT B0 ;  /* 0x0000000000007941 */ /* 0x000fea0003800200 */
.L_x_16931:
        /* <DEDUP_REMOVED lines=32> */
.L_x_16934:
[----:B------:R-:W-:Y:S05]  /*1b20*/  BSYNC.RECONVERGENT B0 ;  /* 0x0000000000007941 */ /* 0x000fea0003800200 */
.L_x_16933:
        /* <DEDUP_REMOVED lines=32> */
.L_x_16936:
[----:B------:R-:W-:Y:S05]  /*1d30*/  BSYNC.RECONVERGENT B0 ;  /* 0x0000000000007941 */ /* 0x000fea0003800200 */
.L_x_16935:
        /* <DEDUP_REMOVED lines=32> */
.L_x_16938:
[----:B------:R-:W-:Y:S05]  /*1f40*/  BSYNC.RECONVERGENT B0 ;  /* 0x0000000000007941 */ /* 0x000fea0003800200 */
.L_x_16937:
        /* <DEDUP_REMOVED lines=32> */
.L_x_16940:
[----:B------:R-:W-:Y:S05]  /*2150*/  BSYNC.RECONVERGENT B0 ;  /* 0x0000000000007941 */ /* 0x000fea0003800200 */
.L_x_16939:
[----:B------:R-:W-:Y:S08]  /*2160*/  BAR.SYNC.DEFER_BLOCKING 0x0 ;  /* 0x0000000000007b1d */ /* 0x000ff00000010000 */
[----:B------:R-:W0:Y:S01]  /*2170*/  LDC.64 R24, c[0x0][0x420] ;  /* 0x00010800ff187b82 */ /* 0x000e220000000a00 */
[----:B------:R-:W1:Y:S01]  /*2180*/  LDCU.64 UR4, c[0x0][0x510] ;  /* 0x0000a200ff0477ac */ /* 0x000e620008000a00 */
[----:B------:R-:W2:Y:S06]  /*2190*/  LDCU.64 UR6, c[0x0][0x490] ;  /* 0x00009200ff0677ac */ /* 0x000eac0008000a00 */
[----:B------:R-:W4:Y:S08]  /*21a0*/  LDC.64 R26, c[0x0][0x428] ;  /* 0x00010a00ff1a7b82 */ /* 0x000f300000000a00 */
[----:B------:R-:W5:Y:S01]  /*21b0*/  LDC.64 R28, c[0x0][0x478] ;  /* 0x00011e00ff1c7b82 */ /* 0x000f620000000a00 */
[----:B------:R-:W3:Y:S01]  /*21c0*/  LDG.E.128 R32, desc[UR16][R32.64] ;  /* 0x0000001020207981 */ /* 0x000ee2000c1e1d00 */
[----:B0-----:R-:W-:-:S06]  /*21d0*/  IMAD.WIDE.U32 R2, R24, UR18, R12 ;  /* 0x0000001218027c25 */ /* 0x001fcc000f8e000c */
[----:B------:R-:W0:Y:S01]  /*21e0*/  LDC.64 R122, c[0x0][0x508] ;  /* 0x00014200ff7a7b82 */ /* 0x000e220000000a00 */
[----:B------:R-:W-:Y:S02]  /*21f0*/  IMAD R3, R25, UR18, R3 ;  /* 0x0000001219037c24 */ /* 0x000fe4000f8e0203 */
[----:B----4-:R-:W-:-:S04]  /*2200*/  IMAD.WIDE.U32 R2, R41, R26, R2 ;  /* 0x0000001a29027225 */ /* 0x010fc800078e0002 */
[----:B------:R-:W-:Y:S01]  /*2210*/  IMAD R0, R41, R27, R3 ;  /* 0x0000001b29007224 */ /* 0x000fe200078e0203 */
[----:B-----5:R-:W-:-:S04]  /*2220*/  LEA R28, P0, R2, R28, 0x1 ;  /* 0x0000001c021c7211 */ /* 0x020fc800078008ff */
[----:B------:R-:W-:-:S03]  /*2230*/  LEA.HI.X R29, R2, R29, R0, 0x1, P0 ;  /* 0x0000001d021d7211 */ /* 0x000fc600000f0c00 */
[----:B------:R-:W-:Y:S01]  /*2240*/  IMAD.WIDE.U32 R28, R60, 0x10, R28 ;  /* 0x000000103c1c7825 */ /* 0x000fe200078e001c */
[----:B---3--:R-:W-:Y:S01]  /*2250*/  STS.128 [R81], R32 ;  /* 0x0000002051007388 */ /* 0x008fe20000000c00 */
[----:B------:R-:W-:-:S03]  /*2260*/  NOP ;  /* 0x0000000000007918 */ /* 0x000fc60000000000 */
[----:B------:R-:W3:Y:S01]  /*2270*/  LDS.128 R24, [R81] ;  /* 0x0000000051187984 */ /* 0x000ee20000000c00 */
[----:B------:R-:W-:Y:S06]  /*2280*/  BAR.SYNC.DEFER_BLOCKING 0x0 ;  /* 0x0000000000007b1d */ /* 0x000fec0000010000 */
[----:B------:R-:W4:Y:S01]  /*2290*/  LDG.E.128 R28, desc[UR16][R28.64] ;  /* 0x000000101c1c7981 */ /* 0x000f22000c1e1d00 */
[----:B------:R-:W-:Y:S01]  /*22a0*/  HADD2.F32 R95, -RZ, R4.H1_H1 ;  /* 0x30000004ff5f7230 */ /* 0x000fe20000004100 */
[----:B--2---:R-:W-:Y:S01]  /*22b0*/  UISETP.NE.U32.AND UP0, UPT, UR6, URZ, UPT ;  /* 0x000000ff0600728c */ /* 0x004fe2000bf05070 */
[----:B------:R-:W-:-:S02]  /*22c0*/  HADD2.F32 R93, -RZ, R5.H0_H0 ;  /* 0x20000005ff5d7230 */ /* 0x000fc40000004100 */
[----:B------:R-:W-:Y:S01]  /*22d0*/  HADD2.F32 R99, -RZ, R5.H1_H1 ;  /* 0x30000005ff637230 */ /* 0x000fe20000004100 */
[----:B------:R-:W-:Y:S01]  /*22e0*/  UISETP.NE.AND.EX UP0, UPT, UR7, URZ, UPT, UP0 ;  /* 0x000000ff0700728c */ /* 0x000fe2000bf05300 */
[--C-:B------:R-:W-:Y:S02]  /*22f0*/  HADD2.F32 R97, -RZ, R6.reuse.H0_H0 ;  /* 0x20000006ff617230 */ /* 0x100fe40000004100 */
[----:B------:R-:W-:Y:S02]  /*2300*/  HADD2.F32 R103, -RZ, R6.H1_H1 ;  /* 0x30000006ff677230 */ /* 0x000fe40000004100 */
[----:B------:R-:W-:Y:S02]  /*2310*/  HADD2.F32 R101, -RZ, R7.H0_H0 ;  /* 0x20000007ff657230 */ /* 0x000fe40000004100 */
[--C-:B---3--:R-:W-:Y:S02]  /*2320*/  HADD2.F32 R85, -RZ, R25.reuse.H0_H0 ;  /* 0x20000019ff557230 */ /* 0x108fe40000004100 */
[----:B------:R-:W-:-:S02]  /*2330*/  HADD2.F32 R89, -RZ, R25.H1_H1 ;  /* 0x30000019ff597230 */ /* 0x000fc40000004100 */
[--C-:B------:R-:W-:Y:S02]  /*2340*/  HADD2.F32 R36, -RZ, R24.reuse.H0_H0 ;  /* 0x20000018ff247230 */ /* 0x100fe40000004100 */
[----:B------:R-:W-:Y:S02]  /*2350*/  HADD2.F32 R38, -RZ, R24.H1_H1 ;  /* 0x30000018ff267230 */ /* 0x000fe40000004100 */
[----:B------:R-:W-:Y:S01]  /*2360*/  FMUL.FTZ R24, R85, -1.4426950216293334961 ;  /* 0xbfb8aa3b55187820 */ /* 0x000fe20000410000 */
[----:B------:R-:W-:Y:S01]  /*2370*/  FMUL.FTZ R25, R89, -1.4426950216293334961 ;  /* 0xbfb8aa3b59197820 */ /* 0x000fe20000410000 */
[--C-:B------:R-:W-:Y:S02]  /*2380*/  HADD2.F32 R107, -RZ, R26.reuse.H0_H0 ;  /* 0x2000001aff6b7230 */ /* 0x100fe40000004100 */
[----:B------:R-:W-:Y:S01]  /*2390*/  FMUL.FTZ R0, R36, -1.4426950216293334961 ;  /* 0xbfb8aa3b24007820 */ /* 0x000fe20000410000 */
[----:B------:R-:W2:Y:S01]  /*23a0*/  MUFU.EX2 R32, R24 ;  /* 0x0000001800207308 */ /* 0x000ea20000000800 */
[----:B------:R-:W-:-:S02]  /*23b0*/  HADD2.F32 R110, -RZ, R26.H1_H1 ;  /* 0x3000001aff6e7230 */ /* 0x000fc40000004100 */
[----:B------:R-:W-:Y:S01]  /*23c0*/  FMUL.FTZ R2, R38, -1.4426950216293334961 ;  /* 0xbfb8aa3b26027820 */ /* 0x000fe20000410000 */
[--C-:B------:R-:W-:Y:S01]  /*23d0*/  HADD2.F32 R113, -RZ, R27.reuse.H0_H0 ;  /* 0x2000001bff717230 */ /* 0x100fe20000004100 */
[----:B------:R-:W3:Y:S01]  /*23e0*/  MUFU.EX2 R33, R25 ;  /* 0x0000001900217308 */ /* 0x000ee20000000800 */
[----:B------:R-:W-:Y:S02]  /*23f0*/  HADD2.F32 R116, -RZ, R27.H1_H1 ;  /* 0x3000001bff747230 */ /* 0x000fe40000004100 */
[----:B------:R-:W-:Y:S01]  /*2400*/  FMUL.FTZ R37, R110, -1.4426950216293334961 ;  /* 0xbfb8aa3b6e257820 */ /* 0x000fe20000410000 */
[----:B------:R-:W-:Y:S01]  /*2410*/  FMUL.FTZ R34, R107, -1.4426950216293334961 ;  /* 0xbfb8aa3b6b227820 */ /* 0x000fe20000410000 */
[----:B------:R-:W5:Y:S01]  /*2420*/  MUFU.EX2 R0, R0 ;  /* 0x0000000000007308 */ /* 0x000f620000000800 */
[----:B------:R-:W-:Y:S01]  /*2430*/  FMUL.FTZ R83, R113, -1.4426950216293334961 ;  /* 0xbfb8aa3b71537820 */ /* 0x000fe20000410000 */
[----:B------:R-:W-:Y:S01]  /*2440*/  FMUL.FTZ R87, R116, -1.4426950216293334961 ;  /* 0xbfb8aa3b74577820 */ /* 0x000fe20000410000 */
[----:B------:R-:W-:Y:S01]  /*2450*/  HADD2.F32 R105, -RZ, R7.H1_H1 ;  /* 0x30000007ff697230 */ /* 0x000fe20000004100 */
[----:B------:R5:W1:Y:S01]  /*2460*/  MUFU.EX2 R3, R2 ;  /* 0x0000000200037308 */ /* 0x000a620000000800 */
[----:B--2---:R-:W-:-:S03]  /*2470*/  FADD.FTZ R32, R32, 1 ;  /* 0x3f80000020207421 */ /* 0x004fc60000010000 */
[----:B------:R-:W2:Y:S01]  /*2480*/  MUFU.EX2 R37, R37 ;  /* 0x0000002500257308 */ /* 0x000ea20000000800 */
[----:B---3--:R-:W-:-:S03]  /*2490*/  FADD.FTZ R33, R33, 1 ;  /* 0x3f80000021217421 */ /* 0x008fc60000010000 */
[----:B------:R-:W-:Y:S01]  /*24a0*/  MUFU.EX2 R83, R83 ;  /* 0x0000005300537308 */ /* 0x000fe20000000800 */
[----:B-----5:R-:W-:Y:S01]  /*24b0*/  FADD.FTZ R2, R0, 1 ;  /* 0x3f80000000027421 */ /* 0x020fe20000010000 */
[----:B------:R-:W-:Y:S02]  /*24c0*/  HADD2.F32 R0, -RZ, R8.H0_H0 ;  /* 0x20000008ff007230 */ /* 0x000fe40000004100 */
[----:B------:R2:W3:Y:S01]  /*24d0*/  MUFU.EX2 R91, R87 ;  /* 0x00000057005b7308 */ /* 0x0004e20000000800 */
[----:B-1----:R-:W-:-:S03]  /*24e0*/  FADD.FTZ R3, R3, 1 ;  /* 0x3f80000003037421 */ /* 0x002fc60000010000 */
[----:B------:R-:W1:Y:S01]  /*24f0*/  MUFU.RCP R35, R2 ;  /* 0x0000000200237308 */ /* 0x000e620000001000 */
[----:B--2---:R-:W-:-:S07]  /*2500*/  FADD.FTZ R87, R37, 1 ;  /* 0x3f80000025577421 */ /* 0x004fce0000010000 */
[----:B------:R-:W2:Y:S01]  /*2510*/  MUFU.EX2 R34, R34 ;  /* 0x0000002200227308 */ /* 0x000ea20000000800 */
[----:B---3--:R-:W-:-:S03]  /*2520*/  FADD.FTZ R91, R91, 1 ;  /* 0x3f8000005b5b7421 */ /* 0x008fc60000010000 */
[----:B------:R1:W-:Y:S08]  /*2530*/  MUFU.RCP R39, R3 ;  /* 0x0000000300277308 */ /* 0x0003f00000001000 */
[----:B------:R3:W-:Y:S01]  /*2540*/  MUFU.RCP R104, R33 ;  /* 0x0000002100687308 */ /* 0x0007e20000001000 */
[----:B-1----:R-:W-:Y:S01]  /*2550*/  FADD.FTZ R3, -R35, 1 ;  /* 0x3f80000023037421 */ /* 0x002fe20000010100 */
[----:B--2---:R-:W-:-:S03]  /*2560*/  FADD.FTZ R34, R34, 1 ;  /* 0x3f80000022227421 */ /* 0x004fc60000010000 */
[----:B------:R-:W-:-:S03]  /*2570*/  FFMA.FTZ R3, R36, R3, 1 ;  /* 0x3f80000024037423 */ /* 0x000fc60000010003 */
[----:B------:R1:W2:Y:S01]  /*2580*/  MUFU.RCP R102, R32 ;  /* 0x0000002000667308 */ /* 0x0002a20000001000 */
[----:B---3--:R-:W-:-:S07]  /*2590*/  HADD2.F32 R33, -RZ, R11.H0_H0 ;  /* 0x2000000bff217230 */ /* 0x008fce0000004100 */
[----:B------:R-:W3:Y:S01]  /*25a0*/  MUFU.RCP R111, R87 ;  /* 0x00000057006f7308 */ /* 0x000ee20000001000 */
[----:B-1----:R-:W-:-:S07]  /*25b0*/  HADD2.F32 R32, -RZ, R10.H1_H1 ;  /* 0x3000000aff207230 */ /* 0x002fce0000004100 */
[----:B------:R-:W-:Y:S08]  /*25c0*/  MUFU.RCP R117, R91 ;  /* 0x0000005b00757308 */ /* 0x000ff00000001000 */
[----:B------:R1:W-:Y:S02]  /*25d0*/  MUFU.RCP R108, R34 ;  /* 0x00000022006c7308 */ /* 0x0003e40000001000 */
[----:B-1----:R-:W-:Y:S01]  /*25e0*/  HADD2.F32 R34, -RZ, R11.H1_H1 ;  /* 0x3000000bff227230 */ /* 0x002fe20000004100 */
[----:B----4-:R1:W-:Y:S01]  /*25f0*/  STS.128 [R81], R28 ;  /* 0x0000001c51007388 */ /* 0x0103e20000000c00 */
[----:B------:R-:W-:-:S03]  /*2600*/  NOP ;  /* 0x0000000000007918 */ /* 0x000fc60000000000 */
[----:B------:R-:W4:Y:S01]  /*2610*/  LDS.128 R24, [R81] ;  /* 0x0000000051187984 */ /* 0x000f220000000c00 */
[----:B-1----:R-:W-:Y:S02]  /*2620*/  HADD2.F32 R28, -RZ, R8.H1_H1 ;  /* 0x30000008ff1c7230 */ /* 0x002fe40000004100 */
[----:B------:R-:W-:Y:S01]  /*2630*/  FADD.FTZ R8, R83, 1 ;  /* 0x3f80000053087421 */ /* 0x000fe20000010000 */
[--C-:B------:R-:W-:Y:S02]  /*2640*/  HADD2.F32 R30, -RZ, R9.reuse.H1_H1 ;  /* 0x30000009ff1e7230 */ /* 0x100fe40000004100 */
[----:B------:R-:W-:Y:S01]  /*2650*/  HADD2.F32 R29, -RZ, R9.H0_H0 ;  /* 0x20000009ff1d7230 */ /* 0x000fe20000004100 */
[----:B------:R1:W5:Y:S01]  /*2660*/  MUFU.RCP R114, R8 ;  /* 0x0000000800727308 */ /* 0x0003620000001000 */
[----:B------:R-:W-:Y:S02]  /*2670*/  HADD2.F32 R31, -RZ, R10.H0_H0 ;  /* 0x2000000aff1f7230 */ /* 0x000fe40000004100 */
[----:B--2---:R-:W-:-:S04]  /*2680*/  FADD.FTZ R10, -R102, 1 ;  /* 0x3f800000660a7421 */ /* 0x004fc80000010100 */
[----:B------:R-:W-:Y:S01]  /*2690*/  FFMA.FTZ R10, R85, R10, 1 ;  /* 0x3f800000550a7423 */ /* 0x000fe2000001000a */
[--C-:B----4-:R-:W-:Y:S02]  /*26a0*/  HADD2.F32 R37, -RZ, R24.reuse.H0_H0 ;  /* 0x20000018ff257230 */ /* 0x110fe40000004100 */
[----:B------:R-:W-:Y:S02]  /*26b0*/  HADD2.F32 R83, -RZ, R24.H1_H1 ;  /* 0x30000018ff537230 */ /* 0x000fe40000004100 */
[----:B------:R-:W-:Y:S01]  /*26c0*/  FADD.FTZ R24, -R104, 1 ;  /* 0x3f80000068187421 */ /* 0x000fe20000010100 */
[--C-:B------:R-:W-:Y:S02]  /*26d0*/  HADD2.F32 R106, -RZ, R25.reuse.H1_H1 ;  /* 0x30000019ff6a7230 */ /* 0x100fe40000004100 */
[----:B------:R-:W-:Y:S01]  /*26e0*/  FMUL.FTZ R2, R0, R37 ;  /* 0x0000002500027220 */ /* 0x000fe20000410000 */
[----:B------:R-:W-:Y:S02]  /*26f0*/  HADD2.F32 R87, -RZ, R25.H0_H0 ;  /* 0x20000019ff577230 */ /* 0x000fe40000004100 */
[----:B-1----:R-:W-:Y:S01]  /*2700*/  FMUL.FTZ R8, R28, R83 ;  /* 0x000000531c087220 */ /* 0x002fe20000410000 */
        /* <DEDUP_REMOVED lines=8> */
[----:B------:R-:W-:-:S02]  /*2790*/  HADD2.F32 R109, -RZ, R26.H0_H0 ;  /* 0x2000001aff6d7230 */ /* 0x000fc40000004100 */
[----:B------:R-:W-:Y:S01]  /*27a0*/  FMUL.FTZ R9, R102, R9 ;  /* 0x0000000966097220 */ /* 0x000fe20000410000 */
[----:B------:R-:W-:Y:S01]  /*27b0*/  FFMA.FTZ R3, R38, R3, 1 ;  /* 0x3f80000026037423 */ /* 0x000fe20000010003 */
[--C-:B------:R-:W-:Y:S02]  /*27c0*/  HADD2.F32 R115, -RZ, R27.reuse.H0_H0 ;  /* 0x2000001bff737230 */ /* 0x100fe40000004100 */
[----:B------:R-:W-:Y:S01]  /*27d0*/  FMUL.FTZ R35, R36, R35 ;  /* 0x0000002324237220 */ /* 0x000fe20000410000 */
[----:B------:R-:W-:Y:S02]  /*27e0*/  HADD2.F32 R118, -RZ, R27.H1_H1 ;  /* 0x3000001bff767230 */ /* 0x000fe40000004100 */
[----:B------:R-:W-:Y:S01]  /*27f0*/  FMUL.FTZ R3, R8, R3 ;  /* 0x0000000308037220 */ /* 0x000fe20000410000 */
[----:B------:R-:W-:Y:S01]  /*2800*/  FMUL.FTZ R8, R11, R24 ;  /* 0x000000180b087220 */ /* 0x000fe20000410000 */
[----:B---3--:R-:W-:Y:S01]  /*2810*/  FADD.FTZ R11, -R111, 1 ;  /* 0x3f8000006f0b7421 */ /* 0x008fe20000010100 */
[----:B------:R-:W-:-:S02]  /*2820*/  HADD2.F32 R112, -RZ, R26.H1_H1 ;  /* 0x3000001aff707230 */ /* 0x000fc40000004100 */
[----:B-----5:R-:W-:Y:S01]  /*2830*/  FADD.FTZ R24, -R114, 1 ;  /* 0x3f80000072187421 */ /* 0x020fe20000010100 */
[----:B------:R-:W-:Y:S01]  /*2840*/  FADD.FTZ R27, -R117, 1 ;  /* 0x3f800000751b7421 */ /* 0x000fe20000010100 */
[----:B------:R-:W-:Y:S01]  /*2850*/  FMUL.FTZ R9, R9, R10 ;  /* 0x0000000a09097220 */ /* 0x000fe20000410000 */
[----:B------:R-:W-:Y:S01]  /*2860*/  FFMA.FTZ R25, R110, R11, 1 ;  /* 0x3f8000006e197423 */ /* 0x000fe2000001000b */
[----:B------:R-:W-:Y:S01]  /*2870*/  FADD.FTZ R10, -R108, 1 ;  /* 0x3f8000006c0a7421 */ /* 0x000fe20000010100 */
[----:B------:R-:W-:Y:S01]  /*2880*/  FFMA.FTZ R26, R113, R24, 1 ;  /* 0x3f800000711a7423 */ /* 0x000fe20000010018 */
        /* <DEDUP_REMOVED lines=15> */
[----:B0-----:R-:W-:Y:S01]  /*2980*/  IMAD.WIDE.U32 R2, R122, UR18, R12 ;  /* 0x000000127a027c25 */ /* 0x001fe2000f8e000c */
[----:B------:R-:W-:-:S03]  /*2990*/  F2FP.F16.F32.PACK_AB R25, R8, R9 ;  /* 0x000000090819723e */ /* 0x000fc600000000ff */
[----:B------:R-:W-:Y:S01]  /*29a0*/  FMUL.FTZ R39, R38, R39 ;  /* 0x0000002726277220 */ /* 0x000fe20000410000 */
[----:B------:R-:W-:Y:S01]  /*29b0*/  F2FP.F16.F32.PACK_AB R26, R11, R10 ;  /* 0x0000000a0b1a723e */ /* 0x000fe200000000ff */
[----:B------:R-:W-:Y:S01]  /*29c0*/  BAR.SYNC.DEFER_BLOCKING 0x0 ;  /* 0x0000000000007b1d */ /* 0x000fe20000010000 */
[----:B------:R-:W-:Y:S01]  /*29d0*/  F2FP.F16.F32.PACK_AB R27, R120, R27 ;  /* 0x0000001b781b723e */ /* 0x000fe200000000ff */
[----:B------:R-:W-:Y:S02]  /*29e0*/  IMAD R3, R123, UR18, R3 ;  /* 0x000000127b037c24 */ /* 0x000fe4000f8e0203 */
[----:B------:R-:W-:Y:S01]  /*29f0*/  FMUL.FTZ R102, R85, R102 ;  /* 0x0000006655667220 */ /* 0x000fe20000410000 */
[----:B------:R-:W-:Y:S02]  /*2a00*/  HADD2.F32 R91, -RZ, R4.H0_H0 ;  /* 0x20000004ff5b7230 */ /* 0x000fe40000004100 */
[----:B------:R-:W-:Y:S01]  /*2a10*/  FMUL.FTZ R89, R89, R104 ;  /* 0x0000006859597220 */ /* 0x000fe20000410000 */
[----:B------:R-:W0:Y:S01]  /*2a20*/  LDC.64 R120, c[0x0][0x558] ;  /* 0x00015600ff787b82 */ /* 0x000e220000000a00 */
[----:B------:R-:W-:-:S04]  /*2a30*/  IMAD.WIDE.U32 R2, R41, UR4, R2 ;  /* 0x0000000429027c25 */ /* 0x000fc8000f8e0002 */
[----:B------:R-:W-:Y:S01]  /*2a40*/  FMUL.FTZ R108, R107, R108 ;  /* 0x0000006c6b6c7220 */ /* 0x000fe20000410000 */
[----:B------:R-:W-:Y:S01]  /*2a50*/  FMUL.FTZ R111, R110, R111 ;  /* 0x0000006f6e6f7220 */ /* 0x000fe20000410000 */
[----:B------:R-:W-:Y:S01]  /*2a60*/  FMUL.FTZ R114, R113, R114 ;  /* 0x0000007271727220 */ /* 0x000fe20000410000 */
[----:B------:R-:W-:Y:S02]  /*2a70*/  IMAD R3, R41, UR5, R3 ;  /* 0x0000000529037c24 */ /* 0x000fe4000f8e0203 */
        /* <DEDUP_REMOVED lines=45> */
.L_x_16941:
        /* <DEDUP_REMOVED lines=37> */
[----:B------:R-:W-:Y:S01]  /*2fa0*/  FMUL.FTZ R126, R91, R96 ;  /* 0x000000605b7e7220 */ /* 0x000fe20000410000 */
[----:B------:R-:W-:Y:S01]  /*2fb0*/  SHF.L.U32 R136, R79, 0x8, RZ ;  /* 0x000000084f887819 */ /* 0x000fe200000006ff */
[----:B------:R-:W-:Y:S01]  /*2fc0*/  FMUL.FTZ R127, R95, R94 ;  /* 0x0000005e5f7f7220 */ /* 0x000fe20000410000 */
        /* <DEDUP_REMOVED lines=10> */
[----:B------:R-:W-:Y:S01]  /*3070*/  ISETP.EQ.AND P0, PT, R46, RZ, P0 ;  /* 0x000000ff2e00720c */ /* 0x000fe20000702270 */
[----:B------:R-:W-:Y:S01]  /*3080*/  FMUL.FTZ R134, R101, R100 ;  /* 0x0000006465867220 */ /* 0x000fe20000410000 */
[----:B------:R-:W-:Y:S01]  /*3090*/  FMUL.FTZ R135, R105, R98 ;  /* 0x0000006269877220 */ /* 0x000fe20000410000 */
[----:B------:R-:W-:Y:S01]  /*30a0*/  MOV R108, RZ ;  /* 0x000000ff006c7202 */ /* 0x000fe20000000f00 */
[----:B------:R-:W3:Y:S01]  /*30b0*/  LDCU UR7, c[0x0][0x394] ;  /* 0x00007280ff0777ac */ /* 0x000ee20008000800 */
[----:B------:R-:W-:-:S02]  /*30c0*/  LOP3.LUT R136, R136, 0x100, RZ, 0xc0, !PT ;  /* 0x0000010088887812 */ /* 0x000fc400078ec0ff */
[----:B------:R-:W4:Y:S01]  /*30d0*/  LDC.64 R30, c[0x0][0x3a8] ;  /* 0x0000ea00ff1e7b82 */ /* 0x000f220000000a00 */
[C---:B------:R-:W-:Y:S01]  /*30e0*/  IADD3 R138, PT, PT, R3.reuse, R46, RZ ;  /* 0x0000002e038a7210 */ /* 0x040fe20007ffe0ff */
[----:B------:R-:W0:Y:S01]  /*30f0*/  LDCU UR8, c[0x0][0x38c] ;  /* 0x00007180ff0877ac */ /* 0x000e220008000800 */
[----:B------:R-:W-:Y:S01]  /*3100*/  LEA.HI.X.SX32 R35, R3, RZ, 0x1, P1 ;  /* 0x000000ff03237211 */ /* 0x000fe200008f0eff */
[----:B------:R-:W-:-:S04]  /*3110*/  UMOV UR4, URZ ;  /* 0x000000ff00047c82 */ /* 0x000fc80008000000 */
[----:B------:R-:W0:Y:S08]  /*3120*/  LDC.64 R28, c[0x0][0x450] ;  /* 0x00011400ff1c7b82 */ /* 0x000e300000000a00 */
[----:B------:R-:W0:Y:S08]  /*3130*/  LDC.64 R26, c[0x0][0x3e0] ;  /* 0x0000f800ff1a7b82 */ /* 0x000e300000000a00 */
[----:B---3--:R-:W0:Y:S02]  /*3140*/  LDC.64 R24, c[0x0][0x4d0] ;  /* 0x00013400ff187b82 */ /* 0x008e240000000a00 */
.L_x_16992:
[----:B-1----:R-:W-:-:S04]  /*3150*/  IMAD.WIDE.U32 R2, R128, UR4, RZ ;  /* 0x0000000480027c25 */ /* 0x002fc8000f8e00ff */
[----:B------:R-:W-:Y:S01]  /*3160*/  IMAD R3, R129, UR4, R3 ;  /* 0x0000000481037c24 */ /* 0x000fe2000f8e0203 */
[----:B0-----:R-:W-:-:S04]  /*3170*/  LEA R4, P1, R2, R78, 0x1 ;  /* 0x0000004e02047211 */ /* 0x001fc800078208ff */
[----:B------:R-:W-:-:S03]  /*3180*/  LEA.HI.X R5, R2, R56, R3, 0x1, P1 ;  /* 0x0000003802057211 */ /* 0x000fc600008f0c03 */
[----:B------:R-:W-:-:S05]  /*3190*/  IMAD.WIDE.U32 R2, R50, 0x10, R4 ;  /* 0x0000001032027825 */ /* 0x000fca00078e0004 */
[----:B------:R-:W3:Y:S04]  /*31a0*/  LDG.E.128 R4, desc[UR16][R2.64] ;  /* 0x0000001002047981 */ /* 0x000ee8000c1e1d00 */
[----:B------:R1:W5:Y:S02]  /*31b0*/  LDG.E.128 R8, desc[UR16][R2.64+0x200] ;  /* 0x0002001002087981 */ /* 0x000364000c1e1d00 */
[----:B-1----:R-:W-:Y:S02]  /*31c0*/  MOV R2, R16 ;  /* 0x0000001000027202 */ /* 0x002fe40000000f00 */
[----:B------:R-:W-:-:S03]  /*31d0*/  MOV R3, R49 ;  /* 0x0000003100037202 */ /* 0x000fc60000000f00 */
[----:B----4-:R-:W-:-:S04]  /*31e0*/  IMAD.WIDE.U32 R36, R30, UR4, R2 ;  /* 0x000000041e247c25 */ /* 0x010fc8000f8e0002 */
        /* <DEDUP_REMOVED lines=10> */
[----:B---3--:R0:W-:Y:S04]  /*3290*/  STS.128 [R81], R4 ;  /* 0x0000000451007388 */ /* 0x0081e80000000c00 */
        /* <DEDUP_REMOVED lines=8> */
[C---:B--2---:R-:W-:Y:S01]  /*3320*/  FMUL.FTZ R2, R37.reuse, R94 ;  /* 0x0000005e25027220 */ /* 0x044fe20000410000 */
[----:B------:R-:W-:Y:S01]  /*3330*/  FMUL.FTZ R3, R36, 1.4426950216293334961 ;  /* 0x3fb8aa3b24037820 */ /* 0x000fe20000410000 */
[C---:B------:R-:W-:Y:S01]  /*3340*/  FMUL.FTZ R140, R37.reuse, R92 ;  /* 0x0000005c258c7220 */ /* 0x040fe20000410000 */
[----:B0-----:R-:W-:Y:S01]  /*3350*/  FMUL.FTZ R5, R37, R90 ;  /* 0x0000005a25057220 */ /* 0x001fe20000410000 */
[----:B------:R-:W-:Y:S01]  /*3360*/  FMUL.RZ R141, R2, 0.15915493667125701904 ;  /* 0x3e22f983028d7820 */ /* 0x000fe2000040c000 */
[C---:B------:R-:W-:Y:S01]  /*3370*/  FMUL.FTZ R2, R3.reuse, R94 ;  /* 0x0000005e03027220 */ /* 0x040fe20000410000 */
[----:B------:R-:W-:Y:S01]  /*3380*/  FMUL.FTZ R4, R3, R92 ;  /* 0x0000005c03047220 */ /* 0x000fe20000410000 */
[----:B------:R-:W-:Y:S01]  /*3390*/  FMUL.RZ R6, R140, 0.15915493667125701904 ;  /* 0x3e22f9838c067820 */ /* 0x000fe2000040c000 */
[----:B------:R-:W-:Y:S01]  /*33a0*/  MUFU.SIN R137, R141 ;  /* 0x0000008d00897308 */ /* 0x000fe20000000400 */
[----:B------:R-:W-:Y:S01]  /*33b0*/  FMUL.RZ R7, R5, 0.15915493667125701904 ;  /* 0x3e22f98305077820 */ /* 0x000fe2000040c000 */
[C---:B------:R-:W-:Y:S01]  /*33c0*/  FMUL.FTZ R5, R3.reuse, R90 ;  /* 0x0000005a03057220 */ /* 0x040fe20000410000 */
[C---:B------:R-:W-:Y:S01]  /*33d0*/  FMUL.FTZ R147, R3.reuse, R98 ;  /* 0x0000006203937220 */ /* 0x040fe20000410000 */
[----:B------:R-:W-:Y:S01]  /*33e0*/  FMUL.FTZ R145, R3, R100 ;  /* 0x0000006403917220 */ /* 0x000fe20000410000 */
[----:B-----5:R-:W-:-:S03]  /*33f0*/  ULEA UR5, UR6, UR5, 0x18 ;  /* 0x0000000506057291 */ /* 0x020fc6000f8ec0ff */
[----:B------:R0:W2:Y:S04]  /*3400*/  MUFU.EX2 R158, R2 ;  /* 0x00000002009e7308 */ /* 0x0000a80000000800 */
[----:B------:R-:W2:Y:S01]  /*3410*/  MUFU.COS R139, R141 ;  /* 0x0000008d008b7308 */ /* 0x000ea20000000000 */
[----:B0-----:R-:W-:-:S07]  /*3420*/  FMUL.FTZ R2, R37, R88 ;  /* 0x0000005825027220 */ /* 0x001fce0000410000 */
[----:B------:R0:W5:Y:S01]  /*3430*/  MUFU.EX2 R155, R4 ;  /* 0x00000004009b7308 */ /* 0x0001620000000800 */
[----:B-1----:R-:W-:Y:S01]  /*3440*/  FMUL.RZ R8, R2, 0.15915493667125701904 ;  /* 0x3e22f98302087820 */ /* 0x002fe2000040c000 */
[----:B------:R-:W-:Y:S02]  /*3450*/  FMUL.FTZ R2, R3, R88 ;  /* 0x0000005803027220 */ /* 0x000fe40000410000 */
[----:B------:R-:W-:Y:S01]  /*3460*/  MUFU.SIN R140, R6 ;  /* 0x00000006008c7308 */ /* 0x000fe20000000400 */
[----:B0-----:R-:W-:Y:S01]  /*3470*/  FMUL.FTZ R4, R37, R86 ;  /* 0x0000005625047220 */ /* 0x001fe20000410000 */
[C---:B--2---:R-:W-:Y:S01]  /*3480*/  FMUL.FTZ R160, R158.reuse, R139 ;  /* 0x0000008b9ea07220 */ /* 0x044fe20000410000 */
[----:B------:R-:W-:-:S05]  /*3490*/  FMUL.FTZ R158, R158, R137 ;  /* 0x000000899e9e7220 */ /* 0x000fca0000410000 */
[----:B------:R-:W-:Y:S08]  /*34a0*/  MUFU.SIN R141, R8 ;  /* 0x00000008008d7308 */ /* 0x000ff00000000400 */
[----:B---3--:R0:W-:Y:S08]  /*34b0*/  MUFU.COS R143, R8 ;  /* 0x00000008008f7308 */ /* 0x0081f00000000000 */
[----:B------:R1:W5:Y:S01]  /*34c0*/  MUFU.COS R156, R6 ;  /* 0x00000006009c7308 */ /* 0x0003620000000000 */
[----:B0-----:R-:W0:Y:S07]  /*34d0*/  LDS.128 R8, [R125] ;  /* 0x000000007d087984 */ /* 0x001e2e0000000c00 */
[----:B------:R2:W3:Y:S01]  /*34e0*/  MUFU.EX2 R165, R5 ;  /* 0x0000000500a57308 */ /* 0x0004e20000000800 */
[----:B-1----:R-:W-:Y:S01]  /*34f0*/  FMUL.RZ R6, R4, 0.15915493667125701904 ;  /* 0x3e22f98304067820 */ /* 0x002fe2000040c000 */
[----:B------:R-:W-:-:S02]  /*3500*/  FMUL.FTZ R4, R3, R86 ;  /* 0x0000005603047220 */ /* 0x000fc40000410000 */
[----:B------:R-:W-:Y:S01]  /*3510*/  MUFU.SIN R142, R7 ;  /* 0x00000007008e7308 */ /* 0x000fe20000000400 */
[----:B--2---:R-:W-:Y:S01]  /*3520*/  FMUL.FTZ R5, R37, R100 ;  /* 0x0000006425057220 */ /* 0x004fe20000410000 */
[C---:B-----5:R-:W-:Y:S01]  /*3530*/  FMUL.FTZ R156, R155.reuse, R156 ;  /* 0x0000009c9b9c7220 */ /* 0x060fe20000410000 */
[----:B------:R-:W-:-:S05]  /*3540*/  FMUL.FTZ R155, R155, R140 ;  /* 0x0000008c9b9b7220 */ /* 0x000fca0000410000 */
[----:B------:R-:W-:Y:S01]  /*3550*/  MUFU.COS R148, R6 ;  /* 0x0000000600947308 */ /* 0x000fe20000000000 */
[----:B------:R-:W-:-:S07]  /*3560*/  FMUL.RZ R149, R5, 0.15915493667125701904 ;  /* 0x3e22f98305957820 */ /* 0x000fce000040c000 */
[----:B------:R-:W-:Y:S08]  /*3570*/  MUFU.SIN R146, R6 ;  /* 0x0000000600927308 */ /* 0x000ff00000000400 */
[----:B------:R-:W3:Y:S01]  /*3580*/  MUFU.COS R144, R7 ;  /* 0x0000000700907308 */ /* 0x000ee20000000000 */
[----:B0-----:R-:W-:Y:S02]  /*3590*/  HADD2.F32 R137, -RZ, R8.H0_H0 ;  /* 0x20000008ff897230 */ /* 0x001fe40000004100 */
[----:B------:R-:W-:-:S05]  /*35a0*/  HADD2.F32 R139, -RZ, R9.H0_H0 ;  /* 0x20000009ff8b7230 */ /* 0x000fca0000004100 */
[----:B------:R0:W1:Y:S01]  /*35b0*/  MUFU.EX2 R170, R2 ;  /* 0x0000000200aa7308 */ /* 0x0000620000000800 */
[----:B------:R-:W-:-:S03]  /*35c0*/  HADD2.F32 R140, -RZ, R9.H1_H1 ;  /* 0x30000009ff8c7230 */ /* 0x000fc60000004100 */
[----:B------:R2:W5:Y:S04]  /*35d0*/  MUFU.EX2 R171, R4 ;  /* 0x0000000400ab7308 */ /* 0x0005680000000800 */
[----:B------:R5:W-:Y:S01]  /*35e0*/  MUFU.EX2 R157, R147 ;  /* 0x00000093009d7308 */ /* 0x000be20000000800 */
[----:B0-----:R-:W-:Y:S01]  /*35f0*/  FMUL.FTZ R2, R37, R98 ;  /* 0x0000006225027220 */ /* 0x001fe20000410000 */
[C---:B---3--:R-:W-:Y:S01]  /*3600*/  FMUL.FTZ R159, R165.reuse, R144 ;  /* 0x00000090a59f7220 */ /* 0x048fe20000410000 */
[----:B------:R-:W-:Y:S01]  /*3610*/  FMUL.FTZ R165, R165, R142 ;  /* 0x0000008ea5a57220 */ /* 0x000fe20000410000 */
[----:B------:R-:W-:Y:S01]  /*3620*/  MUFU.SIN R150, R149 ;  /* 0x0000009500967308 */ /* 0x000fe20000000400 */
[----:B--2---:R-:W0:Y:S01]  /*3630*/  LDS.128 R4, [R125+0x10] ;  /* 0x000010007d047984 */ /* 0x004e220000000c00 */
[----:B------:R-:W-:Y:S01]  /*3640*/  FMUL.RZ R153, R2, 0.15915493667125701904 ;  /* 0x3e22f98302997820 */ /* 0x000fe2000040c000 */
[----:B------:R-:W-:Y:S01]  /*3650*/  FMUL.FTZ R2, R37, R96 ;  /* 0x0000006025027220 */ /* 0x000fe20000410000 */
[C---:B-1----:R-:W-:Y:S01]  /*3660*/  FMUL.FTZ R168, R170.reuse, R143 ;  /* 0x0000008faaa87220 */ /* 0x042fe20000410000 */
[----:B------:R-:W-:Y:S01]  /*3670*/  FMUL.FTZ R170, R170, R141 ;  /* 0x0000008daaaa7220 */ /* 0x000fe20000410000 */
[----:B-----5:R-:W-:Y:S01]  /*3680*/  FMUL.FTZ R169, R171, R148 ;  /* 0x00000094aba97220 */ /* 0x020fe20000410000 */
[----:B------:R-:W-:Y:S01]  /*3690*/  FMUL.RZ R151, R2, 0.15915493667125701904 ;  /* 0x3e22f98302977820 */ /* 0x000fe2000040c000 */
[----:B------:R-:W-:Y:S01]  /*36a0*/  MUFU.COS R166, R149 ;  /* 0x0000009500a67308 */ /* 0x000fe20000000000 */
[----:B------:R-:W-:Y:S01]  /*36b0*/  FMUL.FTZ R2, R3, R96 ;  /* 0x0000006003027220 */ /* 0x000fe20000410000 */
[----:B------:R-:W-:Y:S01]  /*36c0*/  FMUL.FTZ R171, R171, R146 ;  /* 0x00000092abab7220 */ /* 0x000fe20000410000 */
[----:B------:R-:W-:Y:S01]  /*36d0*/  IADD3 R3, PT, PT, R203, UR4, RZ ;  /* 0x00000004cb037c10 */ /* 0x000fe2000fffe0ff */
[----:B------:R-:W-:-:S02]  /*36e0*/  HADD2.F32 R141, -RZ, R8.H1_H1 ;  /* 0x30000008ff8d7230 */ /* 0x000fc40000004100 */
[----:B------:R-:W-:Y:S01]  /*36f0*/  HADD2.F32 R143, -RZ, R10.H0_H0 ;  /* 0x2000000aff8f7230 */ /* 0x000fe20000004100 */
[----:B------:R-:W-:Y:S01]  /*3700*/  SEL R148, R3, R58, !P2 ;  /* 0x0000003a03947207 */ /* 0x000fe20005000000 */
[----:B------:R-:W-:Y:S01]  /*3710*/  MUFU.SIN R147, R151 ;  /* 0x0000009700937308 */ /* 0x000fe20000000400 */
[--C-:B------:R-:W-:Y:S02]  /*3720*/  HADD2.F32 R142, -RZ, R11.reuse.H0_H0 ;  /* 0x2000000bff8e7230 */ /* 0x100fe40000004100 */
[----:B------:R-:W-:Y:S01]  /*3730*/  LEA R8, R148, UR5, 0x3 ;  /* 0x0000000594087c11 */ /* 0x000fe2000f8e18ff */
[----:B------:R-:W-:-:S04]  /*3740*/  HADD2.F32 R144, -RZ, R11.H1_H1 ;  /* 0x3000000bff907230 */ /* 0x000fc80000004100 */
[----:B------:R1:W2:Y:S08]  /*3750*/  MUFU.COS R149, R151 ;  /* 0x0000009700957308 */ /* 0x0002b00000000000 */
[----:B------:R3:W2:Y:S04]  /*3760*/  MUFU.EX2 R146, R2 ;  /* 0x0000000200927308 */ /* 0x0006a80000000800 */
[----:B------:R-:W5:Y:S01]  /*3770*/  MUFU.COS R154, R153 ;  /* 0x00000099009a7308 */ /* 0x000f620000000000 */
[----:B---3--:R-:W-:Y:S01]  /*3780*/  P2R R2, PR, RZ, 0x4 ;  /* 0x00000004ff027803 */ /* 0x008fe20000000000 */
[----:B0-----:R-:W-:-:S06]  /*3790*/  HADD2.F32 R148, -RZ, R5.H1_H1 ;  /* 0x30000005ff947230 */ /* 0x001fcc0000004100 */
[----:B------:R0:W3:Y:S01]  /*37a0*/  MUFU.SIN R152, R153 ;  /* 0x0000009900987308 */ /* 0x0000e20000000400 */
[----:B-1----:R-:W-:Y:S02]  /*37b0*/  HADD2.F32 R151, -RZ, R6.H0_H0 ;  /* 0x20000006ff977230 */ /* 0x002fe40000004100 */
[C---:B--2---:R-:W-:Y:S01]  /*37c0*/  FMUL.FTZ R2, R146.reuse, R149 ;  /* 0x0000009592027220 */ /* 0x044fe20000410000 */
[----:B------:R-:W-:Y:S01]  /*37d0*/  FMUL.FTZ R3, R146, R147 ;  /* 0x0000009392037220 */ /* 0x000fe20000410000 */
[--C-:B------:R-:W-:Y:S02]  /*37e0*/  HADD2.F32 R147, -RZ, R4.reuse.H0_H0 ;  /* 0x20000004ff937230 */ /* 0x100fe40000004100 */
[----:B------:R-:W-:Y:S01]  /*37f0*/  HADD2.F32 R149, -RZ, R4.H1_H1 ;  /* 0x30000004ff957230 */ /* 0x000fe20000004100 */
[----:B------:R-:W1:Y:S01]  /*3800*/  MUFU.EX2 R145, R145 ;  /* 0x0000009100917308 */ /* 0x000e620000000800 */
[----:B------:R2:W-:Y:S01]  /*3810*/  STS.64 [R8+0x10b0], R2 ;  /* 0x0010b00208007388 */ /* 0x0005e20000000a00 */
[----:B-----5:R-:W-:Y:S01]  /*3820*/  FMUL.FTZ R154, R157, R154 ;  /* 0x0000009a9d9a7220 */ /* 0x020fe20000410000 */
[----:B------:R-:W-:-:S02]  /*3830*/  HADD2.F32 R146, -RZ, R5.H0_H0 ;  /* 0x20000005ff927230 */ /* 0x000fc40000004100 */
[----:B0-----:R-:W-:Y:S02]  /*3840*/  HADD2.F32 R153, -RZ, R6.H1_H1 ;  /* 0x30000006ff997230 */ /* 0x001fe40000004100 */
[----:B---3--:R-:W-:Y:S01]  /*3850*/  FMUL.FTZ R157, R157, R152 ;  /* 0x000000989d9d7220 */ /* 0x008fe20000410000 */
[--C-:B------:R-:W-:Y:S02]  /*3860*/  HADD2.F32 R152, -RZ, R7.reuse.H1_H1 ;  /* 0x30000007ff987230 */ /* 0x100fe40000004100 */
[C---:B-1----:R-:W-:Y:S01]  /*3870*/  FMUL.FTZ R166, R145.reuse, R166 ;  /* 0x000000a691a67220 */ /* 0x042fe20000410000 */
[----:B------:R-:W-:Y:S01]  /*3880*/  FMUL.FTZ R167, R145, R150 ;  /* 0x0000009691a77220 */ /* 0x000fe20000410000 */
[----:B------:R-:W-:Y:S02]  /*3890*/  HADD2.F32 R145, -RZ, R10.H1_H1 ;  /* 0x3000000aff917230 */ /* 0x000fe40000004100 */
        /* <DEDUP_REMOVED lines=18> */
[----:B--2---:R-:W-:Y:S05]  /*39c0*/  @P1 BRA `(.L_x_16944) ;  /* 0x0000000000201947 */ /* 0x004fea0003800000 */
        /* <DEDUP_REMOVED lines=8> */
.L_x_16944:
[----:B------:R0:W1:Y:S02]  /*3a50*/  LDS.64 R10, [R164+0x20b8] ;  /* 0x0020b800a40a7984 */ /* 0x0000640000000a00 */
.L_x_16945:
[----:B------:R-:W-:Y:S05]  /*3a60*/  BSYNC.RECONVERGENT B0 ;  /* 0x0000000000007941 */ /* 0x000fea0003800200 */
.L_x_16943:
        /* <DEDUP_REMOVED lines=22> */
[----:B------:R-:W-:Y:S01]  /*3bd0*/  FFMA.FTZ R7, R95, R188, R7 ;  /* 0x000000bc5f077223 */ /* 0x000fe20000010007 */
[----:B--2---:R-:W-:Y:S01]  /*3be0*/  FMUL.FTZ R5, R155, R38 ;  /* 0x000000269b057220 */ /* 0x004fe20000410000 */
[----:B------:R-:W-:Y:S01]  /*3bf0*/  FMUL.FTZ R208, R153, R100 ;  /* 0x0000006499d07220 */ /* 0x000fe20000410000 */
[----:B------:R-:W-:Y:S01]  /*3c00*/  FMUL.FTZ R212, R150, R98 ;  /* 0x0000006296d47220 */ /* 0x000fe20000410000 */
[-C--:B------:R-:W-:Y:S01]  /*3c10*/  FMUL.FTZ R39, R155, R7.reuse ;  /* 0x000000079b277220 */ /* 0x080fe20000410000 */
[----:B------:R-:W-:Y:S01]  /*3c20*/  FFMA.FTZ R4, R156, R7, -R5 ;  /* 0x000000079c047223 */ /* 0x000fe20000010805 */
[----:B------:R-:W-:Y:S01]  /*3c30*/  ISETP.GE.AND P1, PT, R84, 0x1, PT ;  /* 0x000000015400780c */ /* 0x000fe20003f26270 */
[----:B------:R-:W-:Y:S01]  /*3c40*/  ULEA UR6, UR4, UR5, 0x4 ;  /* 0x0000000504067291 */ /* 0x000fe2000f8e20ff */
[----:B------:R-:W-:Y:S01]  /*3c50*/  FFMA.FTZ R39, R156, R38, R39 ;  /* 0x000000269c277223 */ /* 0x000fe20000010027 */
[----:B------:R-:W-:Y:S01]  /*3c60*/  FFMA.FTZ R4, R93, R190, R4 ;  /* 0x000000be5d047223 */ /* 0x000fe20000010004 */
[----:B------:R-:W-:Y:S01]  /*3c70*/  ISETP.NE.AND P6, PT, R163, 0x1f, PT ;  /* 0x0000001fa300780c */ /* 0x000fe20003fc5270 */
[----:B------:R-:W-:Y:S01]  /*3c80*/  BSSY.RECONVERGENT B0, `(.L_x_16946) ;  /* 0x00000ee000007945 */ /* 0x000fe20003800200 */
[----:B------:R-:W-:Y:S01]  /*3c90*/  FFMA.FTZ R6, R93, R192, R39 ;  /* 0x000000c05d067223 */ /* 0x000fe20000010027 */
[----:B------:R-:W-:Y:S01]  /*3ca0*/  FMUL.FTZ R38, R165, R4 ;  /* 0x00000004a5267220 */ /* 0x000fe20000410000 */
[----:B------:R-:W-:-:S02]  /*3cb0*/  ISETP.GE.AND P4, PT, R79, UR7, PT ;  /* 0x000000074f007c0c */ /* 0x000fc4000bf86270 */
        /* <DEDUP_REMOVED lines=8> */
[-C--:B------:R-:W-:Y:S01]  /*3d40*/  FFMA.FTZ R5, R2, R160.reuse, -R5 ;  /* 0x000000a002057223 */ /* 0x080fe20000010805 */
[----:B------:R-:W-:Y:S01]  /*3d50*/  FMUL.FTZ R193, R170, R191 ;  /* 0x000000bfaac17220 */ /* 0x000fe20000410000 */
[----:B------:R-:W-:Y:S01]  /*3d60*/  FFMA.FTZ R4, R3, R160, R4 ;  /* 0x000000a003047223 */ /* 0x000fe20000010004 */
[----:B------:R-:W-:Y:S01]  /*3d70*/  ISETP.GT.U32.AND P3, PT, R163, 0x17, PT ;  /* 0x00000017a300780c */ /* 0x000fe20003f64070 */
[C---:B------:R-:W-:Y:S01]  /*3d80*/  FMUL.FTZ R7, R155.reuse, R5 ;  /* 0x000000059b077220 */ /* 0x040fe20000410000 */
[-C--:B------:R-:W-:Y:S01]  /*3d90*/  FFMA.FTZ R38, R168, R39.reuse, -R193 ;  /* 0x00000027a8267223 */ /* 0x080fe200000108c1 */
[----:B------:R-:W-:Y:S01]  /*3da0*/  FMUL.FTZ R39, R170, R39 ;  /* 0x00000027aa277220 */ /* 0x000fe20000410000 */
[----:B------:R-:W-:Y:S01]  /*3db0*/  ISETP.NE.OR P4, PT, R46, RZ, P4 ;  /* 0x000000ff2e00720c */ /* 0x000fe20002785670 */
        /* <DEDUP_REMOVED lines=8> */
[----:B------:R-:W-:Y:S01]  /*3e40*/  ISETP.GT.U32.AND P5, PT, R163, 0xf, PT ;  /* 0x0000000fa300780c */ /* 0x000fe20003fa4070 */
[----:B------:R-:W-:Y:S01]  /*3e50*/  FMUL.FTZ R7, R165, R4 ;  /* 0x00000004a5077220 */ /* 0x000fe20000410000 */
[----:B------:R-:W-:Y:S01]  /*3e60*/  FMUL.FTZ R39, R171, R202 ;  /* 0x000000caab277220 */ /* 0x000fe20000410000 */
[----:B------:R-:W-:Y:S01]  /*3e70*/  FFMA.FTZ R5, R159, R4, -R38 ;  /* 0x000000049f057223 */ /* 0x000fe20000010826 */
[----:B------:R-:W-:Y:S01]  /*3e80*/  FFMA.FTZ R206, R169, R202, R206 ;  /* 0x000000caa9ce7223 */ /* 0x000fe200000100ce */
[----:B------:R-:W-:Y:S01]  /*3e90*/  FFMA.FTZ R7, R159, R6, R7 ;  /* 0x000000069f077223 */ /* 0x000fe20000010007 */
[----:B------:R-:W-:Y:S01]  /*3ea0*/  FFMA.FTZ R191, R169, R204, -R39 ;  /* 0x000000cca9bf7223 */ /* 0x000fe20000010827 */
[-C--:B------:R-:W-:Y:S01]  /*3eb0*/  FMUL.FTZ R202, R148, R86.reuse ;  /* 0x0000005694ca7220 */ /* 0x080fe20000410000 */
[C---:B------:R-:W-:Y:S01]  /*3ec0*/  FMUL.FTZ R6, R170.reuse, R5 ;  /* 0x00000005aa067220 */ /* 0x040fe20000410000 */
[-C--:B------:R-:W-:Y:S01]  /*3ed0*/  FMUL.FTZ R39, R170, R7.reuse ;  /* 0x00000007aa277220 */ /* 0x080fe20000410000 */
[----:B------:R-:W-:Y:S01]  /*3ee0*/  FMUL.FTZ R204, R146, R86 ;  /* 0x0000005692cc7220 */ /* 0x000fe20000410000 */
[C---:B------:R-:W-:Y:S01]  /*3ef0*/  FFMA.FTZ R193, R103.reuse, R202, R206 ;  /* 0x000000ca67c17223 */ /* 0x040fe200000100ce */
[C---:B------:R-:W-:Y:S01]  /*3f00*/  FFMA.FTZ R6, R168.reuse, R7, R6 ;  /* 0x00000007a8067223 */ /* 0x040fe20000010006 */
[----:B------:R-:W-:Y:S01]  /*3f10*/  FFMA.FTZ R4, R168, R5, -R39 ;  /* 0x00000005a8047223 */ /* 0x000fe20000010827 */
[----:B------:R-:W-:Y:S01]  /*3f20*/  FFMA.FTZ R191, R103, R204, R191 ;  /* 0x000000cc67bf7223 */ /* 0x000fe200000100bf */
[----:B------:R-:W-:Y:S01]  /*3f30*/  FMUL.FTZ R5, R167, R193 ;  /* 0x000000c1a7057220 */ /* 0x000fe20000410000 */
[----:B------:R-:W-:Y:S01]  /*3f40*/  FMUL.FTZ R206, R151, R100 ;  /* 0x0000006497ce7220 */ /* 0x000fe20000410000 */
[----:B------:R-:W-:-:S02]  /*3f50*/  FMUL.FTZ R38, R171, R4 ;  /* 0x00000004ab267220 */ /* 0x000fc40000410000 */
[CC--:B------:R-:W-:Y:S01]  /*3f60*/  FFMA.FTZ R210, R166.reuse, R191.reuse, -R5 ;  /* 0x000000bfa6d27223 */ /* 0x0c0fe20000010805 */
[----:B------:R-:W-:Y:S01]  /*3f70*/  FMUL.FTZ R191, R167, R191 ;  /* 0x000000bfa7bf7220 */ /* 0x000fe20000410000 */
[-C--:B------:R-:W-:Y:S01]  /*3f80*/  FFMA.FTZ R38, R169, R6.reuse, R38 ;  /* 0x00000006a9267223 */ /* 0x080fe20000010026 */
[----:B------:R-:W-:Y:S02]  /*3f90*/  FMUL.FTZ R6, R171, R6 ;  /* 0x00000006ab067220 */ /* 0x000fe40000410000 */
[----:B------:R-:W-:Y:S01]  /*3fa0*/  FFMA.FTZ R191, R166, R193, R191 ;  /* 0x000000c1a6bf7223 */ /* 0x000fe200000100bf */
[----:B------:R-:W-:Y:S01]  /*3fb0*/  FMUL.FTZ R5, R167, R38 ;  /* 0x00000026a7057220 */ /* 0x000fe20000410000 */
[----:B------:R-:W-:Y:S01]  /*3fc0*/  FFMA.FTZ R6, R169, R4, -R6 ;  /* 0x00000004a9067223 */ /* 0x000fe20000010806 */
[C---:B------:R-:W-:Y:S01]  /*3fd0*/  FFMA.FTZ R4, R101.reuse, R206, R210 ;  /* 0x000000ce65047223 */ /* 0x040fe200000100d2 */
[----:B------:R-:W-:Y:S01]  /*3fe0*/  FFMA.FTZ R191, R101, R208, R191 ;  /* 0x000000d065bf7223 */ /* 0x000fe200000100bf */
[----:B------:R-:W-:Y:S01]  /*3ff0*/  FMUL.FTZ R210, R152, R98 ;  /* 0x0000006298d27220 */ /* 0x000fe20000410000 */
[----:B------:R-:W-:Y:S01]  /*4000*/  FMUL.FTZ R7, R167, R6 ;  /* 0x00000006a7077220 */ /* 0x000fe20000410000 */
[C---:B------:R-:W-:Y:S01]  /*4010*/  FMUL.FTZ R193, R157.reuse, R4 ;  /* 0x000000049dc17220 */ /* 0x040fe20000410000 */
[CC--:B------:R-:W-:Y:S01]  /*4020*/  FMUL.FTZ R39, R157.reuse, R191.reuse ;  /* 0x000000bf9d277220 */ /* 0x0c0fe20000410000 */
[C---:B------:R-:W-:Y:S01]  /*4030*/  FFMA.FTZ R5, R166.reuse, R6, -R5 ;  /* 0x00000006a6057223 */ /* 0x040fe20000010805 */
[----:B------:R-:W-:Y:S01]  /*4040*/  FFMA.FTZ R7, R166, R38, R7 ;  /* 0x00000026a6077223 */ /* 0x000fe20000010007 */
[C---:B------:R-:W-:Y:S01]  /*4050*/  FFMA.FTZ R38, R154.reuse, R191, R193 ;  /* 0x000000bf9a267223 */ /* 0x040fe200000100c1 */
[----:B------:R-:W-:Y:S01]  /*4060*/  FFMA.FTZ R191, R154, R4, -R39 ;  /* 0x000000049abf7223 */ /* 0x000fe20000010827 */
[----:B------:R-:W-:-:S02]  /*4070*/  FMUL.FTZ R39, R157, R5 ;  /* 0x000000059d277220 */ /* 0x000fc40000410000 */
[C---:B------:R-:W-:Y:S01]  /*4080*/  FFMA.FTZ R38, R105.reuse, R210, R38 ;  /* 0x000000d269267223 */ /* 0x040fe20000010026 */
[----:B------:R-:W-:Y:S01]  /*4090*/  FFMA.FTZ R191, R105, R212, R191 ;  /* 0x000000d469bf7223 */ /* 0x000fe200000100bf */
[CC--:B------:R-:W-:Y:S01]  /*40a0*/  FFMA.FTZ R39, R154.reuse, R7.reuse, R39 ;  /* 0x000000079a277223 */ /* 0x0c0fe20000010027 */
        /* <DEDUP_REMOVED lines=29> */
[----:B------:R-:W-:Y:S01]  /*4280*/  FMUL.FTZ R7, R157, R185 ;  /* 0x000000b99d077220 */ /* 0x000fe20000410000 */
[-C--:B-----5:R-:W-:Y:S01]  /*4290*/  @P1 FFMA.FTZ R193, R193, R4.reuse, -R5 ;  /* 0x00000004c1c11223 */ /* 0x0a0fe20000010805 */
[----:B------:R-:W-:Y:S01]  /*42a0*/  @P1 FFMA.FTZ R39, R39, R4, R6 ;  /* 0x0000000427271223 */ /* 0x000fe20000010006 */
[----:B------:R-:W0:Y:S01]  /*42b0*/  SHFL.UP PT, R216, R38, 0x4, RZ ;  /* 0x0480000026d87989 */ /* 0x000e2200000e00ff */
[CC--:B------:R-:W-:Y:S01]  /*42c0*/  FMUL.FTZ R6, R157.reuse, R184.reuse ;  /* 0x000000b89d067220 */ /* 0x0c0fe20000410000 */
[----:B-1----:R-:W-:Y:S01]  /*42d0*/  FMUL.FTZ R5, R157, R11 ;  /* 0x0000000b9d057220 */ /* 0x002fe20000410000 */
[C---:B------:R-:W-:Y:S01]  /*42e0*/  FFMA.FTZ R195, R154.reuse, R184, R7 ;  /* 0x000000b89ac37223 */ /* 0x040fe20000010007 */
[----:B------:R-:W1:Y:S01]  /*42f0*/  SHFL.UP PT, R214, R191, 0x4, RZ ;  /* 0x04800000bfd67989 */ /* 0x000e6200000e00ff */
[C---:B------:R-:W-:Y:S01]  /*4300*/  FFMA.FTZ R6, R154.reuse, R185, -R6 ;  /* 0x000000b99a067223 */ /* 0x040fe20000010806 */
[C---:B------:R-:W-:Y:S01]  /*4310*/  FMUL.FTZ R4, R154.reuse, R11 ;  /* 0x0000000b9a047220 */ /* 0x040fe20000410000 */
[-C--:B------:R-:W-:Y:S01]  /*4320*/  FFMA.FTZ R5, R154, R10.reuse, -R5 ;  /* 0x0000000a9a057223 */ /* 0x080fe20000010805 */
[----:B------:R-:W-:Y:S01]  /*4330*/  FADD.FTZ R195, R182, R195 ;  /* 0x000000c3b6c37221 */ /* 0x000fe20000010000 */
[----:B------:R-:W-:Y:S01]  /*4340*/  FADD.FTZ R197, R183, R6 ;  /* 0x00000006b7c57221 */ /* 0x000fe20000010000 */
[----:B------:R-:W-:Y:S01]  /*4350*/  FFMA.FTZ R7, -R157, R10, -R4 ;  /* 0x0000000a9d077223 */ /* 0x000fe20000010904 */
[C---:B------:R-:W-:Y:S01]  /*4360*/  FMUL.FTZ R199, R167.reuse, R5 ;  /* 0x00000005a7c77220 */ /* 0x040fe20000410000 */
[----:B------:R-:W2:Y:S01]  /*4370*/  SHFL.UP PT, R6, R39, 0x4, RZ ;  /* 0x0480000027067989 */ /* 0x000ea200000e00ff */
[C---:B------:R-:W-:Y:S01]  /*4380*/  FMUL.FTZ R224, R167.reuse, R195 ;  /* 0x000000c3a7e07220 */ /* 0x040fe20000410000 */
[CC--:B------:R-:W-:Y:S01]  /*4390*/  FMUL.FTZ R218, R167.reuse, R7.reuse ;  /* 0x00000007a7da7220 */ /* 0x0c0fe20000410000 */
[C---:B------:R-:W-:Y:S01]  /*43a0*/  FFMA.FTZ R220, R166.reuse, R7, -R199 ;  /* 0x00000007a6dc7223 */ /* 0x040fe200000108c7 */
[----:B------:R-:W3:Y:S01]  /*43b0*/  SHFL.UP PT, R4, R193, 0x4, RZ ;  /* 0x04800000c1047989 */ /* 0x000ee200000e00ff */
        /* <DEDUP_REMOVED lines=8> */
[C---:B------:R-:W-:Y:S01]  /*4440*/  FMUL.FTZ R226, R171.reuse, R218 ;  /* 0x000000daabe27220 */ /* 0x040fe20000410000 */
[----:B------:R-:W-:Y:S01]  /*4450*/  FADD.FTZ R222, R180, R195 ;  /* 0x000000c3b4de7221 */ /* 0x000fe20000010000 */
[----:B------:R-:W-:Y:S01]  /*4460*/  FMUL.FTZ R5, R171, R224 ;  /* 0x000000e0ab057220 */ /* 0x000fe20000410000 */
[-C--:B0-----:R-:W-:Y:S01]  /*4470*/  FMUL.FTZ R218, R193, R216.reuse ;  /* 0x000000d8c1da7220 */ /* 0x081fe20000410000 */
[----:B------:R-:W-:Y:S01]  /*4480*/  FMUL.FTZ R216, R39, R216 ;  /* 0x000000d827d87220 */ /* 0x000fe20000410000 */
[C---:B------:R-:W-:Y:S01]  /*4490*/  FFMA.FTZ R195, R169.reuse, R220, -R226 ;  /* 0x000000dca9c37223 */ /* 0x040fe200000108e2 */
[----:B------:R-:W-:Y:S01]  /*44a0*/  FFMA.FTZ R197, R169, R222, R5 ;  /* 0x000000dea9c57223 */ /* 0x000fe20000010005 */
[-C--:B-1----:R-:W-:Y:S01]  /*44b0*/  FFMA.FTZ R5, R39, R214.reuse, R218 ;  /* 0x000000d627057223 */ /* 0x082fe200000100da */
[----:B------:R-:W-:Y:S01]  /*44c0*/  FFMA.FTZ R216, R193, R214, -R216 ;  /* 0x000000d6c1d87223 */ /* 0x000fe200000108d8 */
[----:B------:R-:W-:Y:S01]  /*44d0*/  FMUL.FTZ R222, R171, R222 ;  /* 0x000000deabde7220 */ /* 0x000fe20000410000 */
[----:B------:R-:W-:Y:S01]  /*44e0*/  FADD.FTZ R197, R178, R197 ;  /* 0x000000c5b2c57221 */ /* 0x000fe20000010000 */
        /* <DEDUP_REMOVED lines=10> */
[C---:B------:R-:W-:Y:S01]  /*4590*/  FMUL.FTZ R220, R170.reuse, R7 ;  /* 0x00000007aadc7220 */ /* 0x040fe20000410000 */
[C---:B------:R-:W-:Y:S01]  /*45a0*/  FMUL.FTZ R224, R170.reuse, R197 ;  /* 0x000000c5aae07220 */ /* 0x040fe20000410000 */
[C---:B------:R-:W-:Y:S01]  /*45b0*/  FMUL.FTZ R199, R170.reuse, R195 ;  /* 0x000000c3aac77220 */ /* 0x040fe20000410000 */
[----:B------:R-:W2:Y:S01]  /*45c0*/  SHFL.UP PT, R6, R39, 0x8, RZ ;  /* 0x0500000027067989 */ /* 0x000ea200000e00ff */
[----:B------:R-:W-:Y:S01]  /*45d0*/  FMUL.FTZ R222, R170, R5 ;  /* 0x00000005aade7220 */ /* 0x000fe20000410000 */
[C---:B------:R-:W-:Y:S01]  /*45e0*/  FFMA.FTZ R220, R168.reuse, R195, -R220 ;  /* 0x000000c3a8dc7223 */ /* 0x040fe200000108dc */
[C---:B------:R-:W-:Y:S01]  /*45f0*/  FFMA.FTZ R224, R168.reuse, R5, -R224 ;  /* 0x00000005a8e07223 */ /* 0x040fe200000108e0 */
[----:B------:R-:W3:Y:S01]  /*4600*/  SHFL.UP PT, R4, R193, 0x8, RZ ;  /* 0x05000000c1047989 */ /* 0x000ee200000e00ff */
        /* <DEDUP_REMOVED lines=10> */
[----:B------:R-:W-:Y:S01]  /*46b0*/  FFMA.FTZ R220, R159, R220, -R5 ;  /* 0x000000dc9fdc7223 */ /* 0x000fe20000010805 */
        /* <DEDUP_REMOVED lines=18> */
[-C--:B------:R-:W-:Y:S01]  /*47e0*/  FMUL.FTZ R7, R155, R226.reuse ;  /* 0x000000e29b077220 */ /* 0x080fe20000410000 */
[----:B------:R-:W1:Y:S01]  /*47f0*/  SHFL.UP PT, R6, R39, 0x10, RZ ;  /* 0x0600000027067989 */ /* 0x000e6200000e00ff */
[C---:B------:R-:W-:Y:S01]  /*4800*/  FFMA.FTZ R5, R156.reuse, R226, R5 ;  /* 0x000000e29c057223 */ /* 0x040fe20000010005 */
[C---:B------:R-:W-:Y:S01]  /*4810*/  FFMA.FTZ R224, R156.reuse, R224, -R197 ;  /* 0x000000e09ce07223 */ /* 0x040fe200000108c5 */
[C---:B------:R-:W-:Y:S01]  /*4820*/  FFMA.FTZ R195, R156.reuse, R195, R218 ;  /* 0x000000c39cc37223 */ /* 0x040fe200000100da */
[----:B------:R-:W2:Y:S01]  /*4830*/  SHFL.UP PT, R214, R191, 0x10, RZ ;  /* 0x06000000bfd67989 */ /* 0x000ea200000e00ff */
[----:B------:R-:W-:Y:S01]  /*4840*/  FFMA.FTZ R7, R156, R220, -R7 ;  /* 0x000000dc9c077223 */ /* 0x000fe20000010807 */
[----:B------:R-:W-:Y:S01]  /*4850*/  ISETP.GE.AND P1, PT, R84, 0x10, PT ;  /* 0x000000105400780c */ /* 0x000fe20003f26270 */
[----:B------:R-:W-:Y:S01]  /*4860*/  FMUL.FTZ R218, R158, R5 ;  /* 0x000000059eda7220 */ /* 0x000fe20000410000 */
[----:B------:R-:W3:Y:S01]  /*4870*/  SHFL.UP PT, R4, R193, 0x10, RZ ;  /* 0x06000000c1047989 */ /* 0x000ee200000e00ff */
[----:B------:R-:W-:Y:S01]  /*4880*/  FADD.FTZ R201, R173, R224 ;  /* 0x000000e0adc97221 */ /* 0x000fe20000010000 */
[----:B------:R-:W-:Y:S01]  /*4890*/  FADD.FTZ R199, R172, R195 ;  /* 0x000000c3acc77221 */ /* 0x000fe20000010000 */
[-C--:B------:R-:W-:Y:S01]  /*48a0*/  FMUL.FTZ R195, R158, R7.reuse ;  /* 0x000000079ec37220 */ /* 0x080fe20000410000 */
[----:B------:R-:W-:Y:S01]  /*48b0*/  FFMA.FTZ R197, R160, R7, -R218 ;  /* 0x00000007a0c57223 */ /* 0x000fe200000108da */
[C---:B------:R-:W-:Y:S01]  /*48c0*/  FMUL.FTZ R220, R158.reuse, R201 ;  /* 0x000000c99edc7220 */ /* 0x040fe20000410000 */
[----:B------:R-:W-:Y:S01]  /*48d0*/  FMUL.FTZ R222, R158, R199 ;  /* 0x000000c79ede7220 */ /* 0x000fe20000410000 */
[----:B------:R-:W-:-:S02]  /*48e0*/  FFMA.FTZ R195, R160, R5, R195 ;  /* 0x00000005a0c37223 */ /* 0x000fc400000100c3 */
[C---:B------:R-:W-:Y:S01]  /*48f0*/  FFMA.FTZ R220, R160.reuse, R199, R220 ;  /* 0x000000c7a0dc7223 */ /* 0x040fe200000100dc */
[----:B------:R-:W-:Y:S01]  /*4900*/  FFMA.FTZ R199, R160, R201, -R222 ;  /* 0x000000c9a0c77223 */ /* 0x000fe200000108de */
[-C--:B0-----:R-:W-:Y:S01]  /*4910*/  FMUL.FTZ R218, R39, R216.reuse ;  /* 0x000000d827da7220 */ /* 0x081fe20000410000 */
[----:B------:R-:W-:Y:S01]  /*4920*/  FMUL.FTZ R216, R193, R216 ;  /* 0x000000d8c1d87220 */ /* 0x000fe20000410000 */
[----:B------:R-:W-:Y:S01]  /*4930*/  FADD.FTZ R201, R161, R220 ;  /* 0x000000dca1c97221 */ /* 0x000fe20000010000 */
[----:B------:R-:W-:Y:S01]  /*4940*/  FADD.FTZ R199, R162, R199 ;  /* 0x000000c7a2c77221 */ /* 0x000fe20000010000 */
[-C--:B-1----:R-:W-:Y:S01]  /*4950*/  FMUL.FTZ R5, R39, R6.reuse ;  /* 0x0000000627057220 */ /* 0x082fe20000410000 */
[C---:B------:R-:W-:Y:S02]  /*4960*/  FMUL.FTZ R6, R193.reuse, R6 ;  /* 0x00000006c1067220 */ /* 0x040fe40000410000 */
[----:B------:R0:W1:Y:S01]  /*4970*/  SHFL.DOWN PT, R209, R201, 0x1, 0x1f ;  /* 0x08201f00c9d17f89 */ /* 0x00006200000e0000 */
[-C--:B--2---:R-:W-:Y:S01]  /*4980*/  FFMA.FTZ R218, R193, R214.reuse, -R218 ;  /* 0x000000d6c1da7223 */ /* 0x084fe200000108da */
[----:B------:R-:W-:-:S02]  /*4990*/  FFMA.FTZ R7, R39, R214, R216 ;  /* 0x000000d627077223 */ /* 0x000fc400000100d8 */
[----:B------:R0:W2:Y:S01]  /*49a0*/  SHFL.DOWN PT, R222, R199, 0x1, 0x1f ;  /* 0x08201f00c7de7f89 */ /* 0x0000a200000e0000 */
[----:B------:R-:W-:Y:S01]  /*49b0*/  @P1 FADD.FTZ R191, R191, R218 ;  /* 0x000000dabfbf1221 */ /* 0x000fe20000010000 */
[-C--:B---3--:R-:W-:Y:S01]  /*49c0*/  @P1 FFMA.FTZ R193, R193, R4.reuse, -R5 ;  /* 0x00000004c1c11223 */ /* 0x088fe20000010805 */
[----:B------:R-:W-:Y:S01]  /*49d0*/  @P1 FFMA.FTZ R39, R39, R4, R6 ;  /* 0x0000000427271223 */ /* 0x000fe20000010006 */
[----:B------:R-:W-:Y:S01]  /*49e0*/  @P1 FADD.FTZ R38, R38, R7 ;  /* 0x0000000726261221 */ /* 0x000fe20000010000 */
[----:B------:R0:W3:Y:S01]  /*49f0*/  SHFL.DOWN PT, R218, R197, 0x1, 0x1f ;  /* 0x08201f00c5da7f89 */ /* 0x0000e200000e0000 */
[----:B------:R-:W-:Y:S01]  /*4a00*/  HFMA2 R4, -RZ, RZ, 1.875, 0 ;  /* 0x3f800000ff047431 */ /* 0x000fe200000001ff */
[----:B------:R-:W-:Y:S02]  /*4a10*/  ISETP.GT.U32.AND P1, PT, R163, 0x1d, PT ;  /* 0x0000001da300780c */ /* 0x000fe40003f24070 */
[----:B------:R-:W-:Y:S01]  /*4a20*/  CS2R R6, SRZ ;  /* 0x0000000000067805 */ /* 0x000fe2000001ff00 */
[----:B----4-:R0:W4:Y:S01]  /*4a30*/  SHFL.IDX PT, R205, R8, RZ, 0x1f ;  /* 0x00001fff08cd7589 */ /* 0x01012200000e0000 */
[----:B------:R-:W-:-:S03]  /*4a40*/  MOV R5, RZ ;  /* 0x000000ff00057202 */ /* 0x000fc60000000f00 */
[----:B------:R0:W0:Y:S04]  /*4a50*/  SHFL.IDX PT, R207, R9, RZ, 0x1f ;  /* 0x00001fff09cf7589 */ /* 0x00002800000e0000 */
[----:B------:R0:W0:Y:S04]  /*4a60*/  SHFL.DOWN PT, R9, R195, 0x1, 0x1f ;  /* 0x08201f00c3097f89 */ /* 0x00002800000e0000 */
[----:B------:R0:W0:Y:S04]  /*4a70*/  SHFL.UP PT, R214, R193, 0x1, RZ ;  /* 0x04200000c1d67989 */ /* 0x00002800000e00ff */
[----:B------:R0:W0:Y:S04]  /*4a80*/  SHFL.UP PT, R216, R39, 0x1, RZ ;  /* 0x0420000027d87989 */ /* 0x00002800000e00ff */
[----:B------:R-:W0:Y:S04]  /*4a90*/  SHFL.UP PT, R191, R191, 0x1, RZ ;  /* 0x04200000bfbf7989 */ /* 0x000e2800000e00ff */
[----:B------:R0:W0:Y:S01]  /*4aa0*/  SHFL.UP PT, R8, R38, 0x1, RZ ;  /* 0x0420000026087989 */ /* 0x00002200000e00ff */
[----:B-1234-:R-:W-:Y:S05]  /*4ab0*/  @!P6 BRA `(.L_x_16947) ;  /* 0x000000000028e947 */ /* 0x01efea0003800000 */
[-C--:B------:R-:W-:Y:S01]  /*4ac0*/  FMUL.FTZ R220, R197, R222.reuse ;  /* 0x000000dec5dc7220 */ /* 0x080fe20000410000 */
[----:B------:R-:W-:Y:S01]  /*4ad0*/  FMUL.FTZ R222, R195, R222 ;  /* 0x000000dec3de7220 */ /* 0x000fe20000410000 */
[-C--:B0-----:R-:W-:Y:S01]  /*4ae0*/  FMUL.FTZ R38, R197, R218.reuse ;  /* 0x000000dac5267220 */ /* 0x081fe20000410000 */
[C---:B------:R-:W-:Y:S01]  /*4af0*/  FMUL.FTZ R218, R195.reuse, R218 ;  /* 0x000000dac3da7220 */ /* 0x040fe20000410000 */
[-C--:B------:R-:W-:Y:S01]  /*4b00*/  FFMA.FTZ R220, R195, R209.reuse, -R220 ;  /* 0x000000d1c3dc7223 */ /* 0x080fe200000108dc */
[----:B------:R-:W-:Y:S01]  /*4b10*/  FFMA.FTZ R222, R197, R209, R222 ;  /* 0x000000d1c5de7223 */ /* 0x000fe200000100de */
[C---:B------:R-:W-:Y:S01]  /*4b20*/  FFMA.FTZ R195, R9.reuse, R195, -R38 ;  /* 0x000000c309c37223 */ /* 0x040fe20000010826 */
[----:B------:R-:W-:Y:S01]  /*4b30*/  FFMA.FTZ R197, R9, R197, R218 ;  /* 0x000000c509c57223 */ /* 0x000fe200000100da */
[----:B------:R-:W-:Y:S01]  /*4b40*/  FADD.FTZ R201, R201, R220 ;  /* 0x000000dcc9c97221 */ /* 0x000fe20000010000 */
[----:B------:R-:W-:-:S07]  /*4b50*/  FADD.FTZ R199, R199, R222 ;  /* 0x000000dec7c77221 */ /* 0x000fce0000010000 */
.L_x_16947:
[----:B------:R-:W-:Y:S05]  /*4b60*/  BSYNC.RECONVERGENT B0 ;  /* 0x0000000000007941 */ /* 0x000fea0003800200 */
.L_x_16946:
[----:B------:R-:W1:Y:S01]  /*4b70*/  @!P4 LDS.128 R4, [UR6+0x21b0] ;  /* 0x0021b006ff04c984 */ /* 0x000e620008000c00 */
[----:B------:R-:W-:Y:S03]  /*4b80*/  BSSY.RECONVERGENT B0, `(.L_x_16948) ;  /* 0x0000010000007945 */ /* 0x000fe60003800200 */
[----:B0-----:R0:W2:Y:S04]  /*4b90*/  SHFL.DOWN PT, R9, R195, 0x2, 0x1f ;  /* 0x08401f00c3097f89 */ /* 0x0010a800000e0000 */
[----:B------:R0:W3:Y:S04]  /*4ba0*/  SHFL.DOWN PT, R218, R197, 0x2, 0x1f ;  /* 0x08401f00c5da7f89 */ /* 0x0000e800000e0000 */
[----:B------:R0:W4:Y:S04]  /*4bb0*/  SHFL.DOWN PT, R39, R201, 0x2, 0x1f ;  /* 0x08401f00c9277f89 */ /* 0x00012800000e0000 */
[----:B------:R0:W0:Y:S01]  /*4bc0*/  SHFL.DOWN PT, R222, R199, 0x2, 0x1f ;  /* 0x08401f00c7de7f89 */ /* 0x00002200000e0000 */
[----:B------:R-:W-:Y:S05]  /*4bd0*/  @P1 BRA `(.L_x_16949) ;  /* 0x0000000000281947 */ /* 0x000fea0003800000 */
[-C--:B0-----:R-:W-:Y:S01]  /*4be0*/  FMUL.FTZ R220, R197, R222.reuse ;  /* 0x000000dec5dc7220 */ /* 0x081fe20000410000 */
[----:B------:R-:W-:Y:S01]  /*4bf0*/  FMUL.FTZ R222, R195, R222 ;  /* 0x000000dec3de7220 */ /* 0x000fe20000410000 */
[-C--:B---3--:R-:W-:Y:S01]  /*4c00*/  FMUL.FTZ R38, R197, R218.reuse ;  /* 0x000000dac5267220 */ /* 0x088fe20000410000 */
[C---:B------:R-:W-:Y:S01]  /*4c10*/  FMUL.FTZ R218, R195.reuse, R218 ;  /* 0x000000dac3da7220 */ /* 0x040fe20000410000 */
[-C--:B----4-:R-:W-:Y:S01]  /*4c20*/  FFMA.FTZ R220, R195, R39.reuse, -R220 ;  /* 0x00000027c3dc7223 */ /* 0x090fe200000108dc */
[----:B------:R-:W-:Y:S01]  /*4c30*/  FFMA.FTZ R222, R197, R39, R222 ;  /* 0x00000027c5de7223 */ /* 0x000fe200000100de */
[-C--:B--2---:R-:W-:Y:S01]  /*4c40*/  FFMA.FTZ R195, R195, R9.reuse, -R38 ;  /* 0x00000009c3c37223 */ /* 0x084fe20000010826 */
[----:B------:R-:W-:Y:S01]  /*4c50*/  FFMA.FTZ R197, R197, R9, R218 ;  /* 0x00000009c5c57223 */ /* 0x000fe200000100da */
[----:B------:R-:W-:Y:S01]  /*4c60*/  FADD.FTZ R201, R201, R220 ;  /* 0x000000dcc9c97221 */ /* 0x000fe20000010000 */
[----:B------:R-:W-:-:S07]  /*4c70*/  FADD.FTZ R199, R199, R222 ;  /* 0x000000dec7c77221 */ /* 0x000fce0000010000 */
.L_x_16949:
[----:B------:R-:W-:Y:S05]  /*4c80*/  BSYNC.RECONVERGENT B0 ;  /* 0x0000000000007941 */ /* 0x000fea0003800200 */
.L_x_16948:
[----:B--2---:R2:W1:Y:S01]  /*4c90*/  SHFL.DOWN PT, R9, R195, 0x4, 0x1f ;  /* 0x08801f00c3097f89 */ /* 0x00446200000e0000 */
[----:B------:R-:W-:Y:S03]  /*4ca0*/  BSSY.RECONVERGENT B0, `(.L_x_16950) ;  /* 0x000000f000007945 */ /* 0x000fe60003800200 */
[----:B---3--:R2:W3:Y:S04]  /*4cb0*/  SHFL.DOWN PT, R218, R197, 0x4, 0x1f ;  /* 0x08801f00c5da7f89 */ /* 0x0084e800000e0000 */
[----:B----4-:R2:W4:Y:S04]  /*4cc0*/  SHFL.DOWN PT, R39, R201, 0x4, 0x1f ;  /* 0x08801f00c9277f89 */ /* 0x01052800000e0000 */
[----:B0-----:R2:W0:Y:S01]  /*4cd0*/  SHFL.DOWN PT, R222, R199, 0x4, 0x1f ;  /* 0x08801f00c7de7f89 */ /* 0x00142200000e0000 */
[----:B------:R-:W-:Y:S05]  /*4ce0*/  @P2 BRA `(.L_x_16951) ;  /* 0x0000000000282947 */ /* 0x000fea0003800000 */
        /* <DEDUP_REMOVED lines=10> */
.L_x_16951:
[----:B------:R-:W-:Y:S05]  /*4d90*/  BSYNC.RECONVERGENT B0 ;  /* 0x0000000000007941 */ /* 0x000fea0003800200 */
.L_x_16950:
        /* <DEDUP_REMOVED lines=16> */
.L_x_16953:
[----:B------:R-:W-:Y:S05]  /*4ea0*/  BSYNC.RECONVERGENT B0 ;  /* 0x0000000000007941 */ /* 0x000fea0003800200 */
.L_x_16952:
        /* <DEDUP_REMOVED lines=16> */
.L_x_16955:
[----:B------:R-:W-:Y:S05]  /*4fb0*/  BSYNC.RECONVERGENT B0 ;  /* 0x0000000000007941 */ /* 0x000fea0003800200 */
.L_x_16954:
[----:B------:R-:W-:Y:S01]  /*4fc0*/  SHFL.DOWN PT, R211, R195, 0x1, 0x1f ;  /* 0x08201f00c3d37f89 */ /* 0x000fe200000e0000 */
[----:B------:R-:W-:Y:S01]  /*4fd0*/  ISETP.NE.AND P2, PT, R46, RZ, PT ;  /* 0x000000ff2e00720c */ /* 0x000fe20003f45270 */
[-C--:B-1----:R-:W-:Y:S01]  /*4fe0*/  FMUL.FTZ R9, R216, R207.reuse ;  /* 0x000000cfd8097220 */ /* 0x082fe20000410000 */
[----:B------:R-:W-:Y:S01]  /*4ff0*/  FMUL.FTZ R39, R214, R207 ;  /* 0x000000cfd6277220 */ /* 0x000fe20000410000 */
[----:B------:R-:W1:Y:S01]  /*5000*/  SHFL.IDX PT, R209, R7, RZ, 0x1f ;  /* 0x00001fff07d17589 */ /* 0x000e6200000e0000 */
[----:B------:R-:W-:Y:S01]  /*5010*/  ISETP.NE.AND P1, PT, R46, 0x1f, PT ;  /* 0x0000001f2e00780c */ /* 0x000fe20003f25270 */
[-C--:B------:R-:W-:Y:S01]  /*5020*/  FFMA.FTZ R214, R214, R205.reuse, -R9 ;  /* 0x000000cdd6d67223 */ /* 0x080fe20000010809 */
[----:B------:R-:W-:Y:S01]  /*5030*/  FFMA.FTZ R9, R216, R205, R39 ;  /* 0x000000cdd8097223 */ /* 0x000fe20000010027 */
[----:B------:R-:W5:Y:S01]  /*5040*/  SHFL.DOWN PT, R213, R197, 0x1, 0x1f ;  /* 0x08201f00c5d57f89 */ /* 0x000f6200000e0000 */
[----:B------:R-:W-:Y:S01]  /*5050*/  IMAD.WIDE.U32 R38, R24, UR4, R34 ;  /* 0x0000000418267c25 */ /* 0x000fe2000f8e0022 */
[----:B------:R-:W-:Y:S01]  /*5060*/  ISETP.NE.AND P3, PT, R46, RZ, PT ;  /* 0x000000ff2e00720c */ /* 0x000fe20003f65270 */
[----:B------:R-:W-:Y:S01]  /*5070*/  BSSY.RECONVERGENT B0, `(.L_x_16956) ;  /* 0x0000105000007945 */ /* 0x000fe20003800200 */
[----:B------:R-:W0:Y:S02]  /*5080*/  SHFL.IDX PT, R193, R6, RZ, 0x1f ;  /* 0x00001fff06c17589 */ /* 0x000e2400000e0000 */
[----:B------:R-:W-:Y:S01]  /*5090*/  @P2 FADD.FTZ R207, R8, R9 ;  /* 0x0000000908cf2221 */ /* 0x000fe20000010000 */
[----:B------:R-:W-:Y:S01]  /*50a0*/  @P2 FADD.FTZ R205, R191, R214 ;  /* 0x000000d6bfcd2221 */ /* 0x000fe20000010000 */
[----:B------:R-:W0:Y:S01]  /*50b0*/  SHFL.DOWN PT, R217, R199, 0x1, 0x1f ;  /* 0x08201f00c7d97f89 */ /* 0x000e2200000e0000 */
[----:B------:R-:W-:Y:S01]  /*50c0*/  IMAD R9, R25, UR4, R39 ;  /* 0x0000000419097c24 */ /* 0x000fe2000f8e0227 */
[C---:B------:R-:W-:Y:S01]  /*50d0*/  LEA R8, P2, R38.reuse, R43, 0x2 ;  /* 0x0000002b26087211 */ /* 0x040fe200078410ff */
[C---:B------:R-:W-:Y:S01]  /*50e0*/  FMUL.FTZ R39, R3.reuse, R207 ;  /* 0x000000cf03277220 */ /* 0x040fe20000410000 */
[----:B------:R-:W0:Y:S01]  /*50f0*/  SHFL.DOWN PT, R215, R201, 0x1, 0x1f ;  /* 0x08201f00c9d77f89 */ /* 0x000e2200000e0000 */
[----:B------:R-:W-:Y:S01]  /*5100*/  FMUL.FTZ R214, R3, R205 ;  /* 0x000000cd03d67220 */ /* 0x000fe20000410000 */
[----:B------:R-:W-:Y:S01]  /*5110*/  LEA.HI.X R9, R38, R45, R9, 0x2, P2 ;  /* 0x0000002d26097211 */ /* 0x000fe200010f1409 */
[C---:B------:R-:W-:Y:S01]  /*5120*/  FFMA.FTZ R38, R2.reuse, R205, -R39 ;  /* 0x000000cd02267223 */ /* 0x040fe20000010827 */
[----:B--23--:R-:W2:Y:S01]  /*5130*/  SHFL.IDX PT, R197, R197, RZ, 0x1f ;  /* 0x00001fffc5c57589 */ /* 0x00cea200000e0000 */
[----:B------:R-:W-:-:S02]  /*5140*/  FFMA.FTZ R214, R2, R207, R214 ;  /* 0x000000cf02d67223 */ /* 0x000fc400000100d6 */
[----:B------:R-:W-:Y:S01]  /*5150*/  FADD.FTZ R187, R187, R38 ;  /* 0x00000026bbbb7221 */ /* 0x000fe20000010000 */
[----:B-1----:R-:W-:Y:S01]  /*5160*/  @P1 FMUL.FTZ R216, R211, R209 ;  /* 0x000000d1d3d81220 */ /* 0x002fe20000410000 */
[----:B------:R-:W-:Y:S01]  /*5170*/  FADD.FTZ R3, R189, R214 ;  /* 0x000000d6bd037221 */ /* 0x000fe20000010000 */
[----:B------:R-:W1:Y:S01]  /*5180*/  SHFL.IDX PT, R195, R195, RZ, 0x1f ;  /* 0x00001fffc3c37589 */ /* 0x000e6200000e0000 */
[C---:B------:R-:W-:Y:S01]  /*5190*/  FMUL.FTZ R39, R158.reuse, R187 ;  /* 0x000000bb9e277220 */ /* 0x040fe20000410000 */
[C---:B-----5:R-:W-:Y:S02]  /*51a0*/  @P1 FMUL.FTZ R2, R213.reuse, R209 ;  /* 0x000000d1d5021220 */ /* 0x060fe40000410000 */
[----:B----4-:R-:W3:Y:S01]  /*51b0*/  SHFL.IDX PT, R201, R201, RZ, 0x1f ;  /* 0x00001fffc9c97589 */ /* 0x010ee200000e0000 */
[-C--:B0-----:R-:W-:Y:S01]  /*51c0*/  @P1 FFMA.FTZ R216, R213, R193.reuse, R216 ;  /* 0x000000c1d5d81223 */ /* 0x081fe200000100d8 */
[----:B------:R-:W-:Y:S01]  /*51d0*/  @P1 FFMA.FTZ R38, R211, R193, -R2 ;  /* 0x000000c1d3261223 */ /* 0x000fe20000010802 */
[----:B------:R-:W-:Y:S01]  /*51e0*/  FMUL.FTZ R2, R158, R3 ;  /* 0x000000039e027220 */ /* 0x000fe20000410000 */
[----:B------:R-:W0:Y:S01]  /*51f0*/  SHFL.IDX PT, R199, R199, RZ, 0x1f ;  /* 0x00001fffc7c77589 */ /* 0x000e2200000e0000 */
[----:B------:R-:W-:Y:S01]  /*5200*/  @P1 FADD.FTZ R209, R217, R216 ;  /* 0x000000d8d9d11221 */ /* 0x000fe20000010000 */
[----:B------:R-:W-:-:S03]  /*5210*/  @P1 FADD.FTZ R193, R215, R38 ;  /* 0x00000026d7c11221 */ /* 0x000fc60000010000 */
[----:B------:R-:W-:Y:S01]  /*5220*/  FMUL.FTZ R214, R209, R11 ;  /* 0x0000000bd1d67220 */ /* 0x000fe20000410000 */
[C---:B------:R-:W-:Y:S01]  /*5230*/  FFMA.FTZ R38, R160.reuse, R3, R39 ;  /* 0x00000003a0267223 */ /* 0x040fe20000010027 */
[----:B------:R-:W-:Y:S01]  /*5240*/  FFMA.FTZ R39, R160, R187, -R2 ;  /* 0x000000bba0277223 */ /* 0x000fe20000010802 */
[C---:B------:R-:W-:Y:S01]  /*5250*/  FMUL.FTZ R2, R193.reuse, R11 ;  /* 0x0000000bc1027220 */ /* 0x040fe20000410000 */
        /* <DEDUP_REMOVED lines=18> */
[-C--:B------:R-:W-:Y:S01]  /*5380*/  FMUL.FTZ R39, R165, R192.reuse ;  /* 0x000000c0a5277220 */ /* 0x080fe20000410000 */
[----:B------:R-:W-:Y:S01]  /*5390*/  FADD.FTZ R182, R182, R189 ;  /* 0x000000bdb6b67221 */ /* 0x000fe20000010000 */
[-C--:B------:R-:W-:Y:S01]  /*53a0*/  FMUL.FTZ R191, R167, R183.reuse ;  /* 0x000000b7a7bf7220 */ /* 0x080fe20000410000 */
        /* <DEDUP_REMOVED lines=54> */
[C---:B------:R-:W-:Y:S01]  /*5710*/  FFMA.FTZ R38, R156.reuse, R175, -R159 ;  /* 0x000000af9c267223 */ /* 0x040fe2000001089f */
[----:B------:R-:W-:Y:S01]  /*5720*/  FFMA.FTZ R155, R156, R174, R155 ;  /* 0x000000ae9c9b7223 */ /* 0x000fe2000001009b */
[----:B--2---:R-:W-:Y:S01]  /*5730*/  FMUL.FTZ R2, R197, R7 ;  /* 0x00000007c5027220 */ /* 0x004fe20000410000 */
[----:B------:R-:W-:Y:S01]  /*5740*/  FMUL.FTZ R191, R175, R92 ;  /* 0x0000005cafbf7220 */ /* 0x000fe20000410000 */
[----:B------:R-:W-:Y:S01]  /*5750*/  FADD.FTZ R173, R173, R38 ;  /* 0x00000026adad7221 */ /* 0x000fe20000010000 */
[----:B------:R-:W-:Y:S01]  /*5760*/  FADD.FTZ R155, R172, R155 ;  /* 0x0000009bac9b7221 */ /* 0x000fe20000010000 */
[-C--:B-1----:R-:W-:Y:S01]  /*5770*/  FFMA.FTZ R10, R195, R6.reuse, -R2 ;  /* 0x00000006c30a7223 */ /* 0x082fe20000010802 */
[C---:B------:R-:W-:Y:S01]  /*5780*/  FMUL.FTZ R38, R197.reuse, R6 ;  /* 0x00000006c5267220 */ /* 0x040fe20000410000 */
[C---:B------:R-:W-:Y:S01]  /*5790*/  FMUL.FTZ R159, R158.reuse, R173 ;  /* 0x000000ad9e9f7220 */ /* 0x040fe20000410000 */
[----:B------:R-:W-:Y:S01]  /*57a0*/  FMUL.FTZ R158, R158, R155 ;  /* 0x0000009b9e9e7220 */ /* 0x000fe20000410000 */
[C---:B------:R-:W-:Y:S01]  /*57b0*/  FMUL.FTZ R6, R197.reuse, R4 ;  /* 0x00000004c5067220 */ /* 0x040fe20000410000 */
[----:B------:R-:W-:Y:S01]  /*57c0*/  FMUL.FTZ R2, R197, R5 ;  /* 0x00000005c5027220 */ /* 0x000fe20000410000 */
[C---:B------:R-:W-:Y:S01]  /*57d0*/  FFMA.FTZ R154, R160.reuse, R155, R159 ;  /* 0x0000009ba09a7223 */ /* 0x040fe2000001009f */
[----:B------:R-:W-:Y:S01]  /*57e0*/  FFMA.FTZ R159, R160, R173, -R158 ;  /* 0x000000ada09f7223 */ /* 0x000fe2000001089e */
[C---:B------:R-:W-:Y:S01]  /*57f0*/  FFMA.FTZ R38, R195.reuse, R7, R38 ;  /* 0x00000007c3267223 */ /* 0x040fe20000010026 */
[----:B------:R-:W-:Y:S01]  /*5800*/  FFMA.FTZ R5, R195, R5, R6 ;  /* 0x00000005c3057223 */ /* 0x000fe20000010006 */
[----:B------:R-:W-:Y:S01]  /*5810*/  FADD.FTZ R161, R161, R154 ;  /* 0x0000009aa1a17221 */ /* 0x000fe20000010000 */
[----:B------:R-:W-:Y:S01]  /*5820*/  FADD.FTZ R162, R162, R159 ;  /* 0x0000009fa2a27221 */ /* 0x000fe20000010000 */
[----:B---3--:R-:W-:Y:S01]  /*5830*/  FADD.FTZ R6, R201, R10 ;  /* 0x0000000ac9067221 */ /* 0x008fe20000010000 */
[----:B------:R-:W-:Y:S01]  /*5840*/  FFMA.FTZ R10, -R126, R141, R3 ;  /* 0x0000008d7e0a7223 */ /* 0x000fe20000010103 */
[----:B------:R-:W-:Y:S01]  /*5850*/  FMUL.FTZ R159, R161, R96 ;  /* 0x00000060a19f7220 */ /* 0x000fe20000410000 */
[----:B------:R-:W-:Y:S01]  /*5860*/  FFMA.FTZ R4, R195, R4, -R2 ;  /* 0x00000004c3047223 */ /* 0x000fe20000010802 */
[----:B------:R-:W-:Y:S01]  /*5870*/  FMUL.FTZ R167, R162, R96 ;  /* 0x00000060a2a77220 */ /* 0x000fe20000410000 */
[----:B0-----:R-:W-:Y:S01]  /*5880*/  FADD.FTZ R7, R199, R38 ;  /* 0x00000026c7077221 */ /* 0x001fe20000010000 */
[----:B------:R-:W-:Y:S01]  /*5890*/  FFMA.FTZ R3, R0, -R3, RZ ;  /* 0x8000000300037223 */ /* 0x000fe200000100ff */
[----:B------:R-:W-:Y:S01]  /*58a0*/  P2R R2, PR, RZ, 0x8 ;  /* 0x00000008ff027803 */ /* 0x000fe20000000000 */
[----:B------:R-:W-:Y:S01]  /*58b0*/  FFMA.FTZ R2, R126, -R137, R187 ;  /* 0x800000897e027223 */ /* 0x000fe200000100bb */
[C---:B------:R-:W-:Y:S01]  /*58c0*/  FMUL.FTZ R38, R10.reuse, R159 ;  /* 0x0000009f0a267220 */ /* 0x040fe20000410000 */
[----:B------:R-:W-:Y:S01]  /*58d0*/  FMUL.FTZ R169, R10, R167 ;  /* 0x000000a70aa97220 */ /* 0x000fe20000410000 */
[----:B------:R0:W-:Y:S01]  /*58e0*/  @!P3 STS.128 [UR6+0x21b0], R4 ;  /* 0x0021b004ff00b988 */ /* 0x0001e20008000c06 */
[----:B------:R-:W-:Y:S01]  /*58f0*/  FFMA.FTZ R187, R0, R187, RZ ;  /* 0x000000bb00bb7223 */ /* 0x000fe200000100ff */
[----:B------:R-:W-:Y:S01]  /*5900*/  FFMA.FTZ R3, R116, -R186, R3 ;  /* 0x800000ba74037223 */ /* 0x000fe20000010003 */
[----:B------:R-:W-:Y:S01]  /*5910*/  FFMA.FTZ R186, -R127, R140, R186 ;  /* 0x0000008c7fba7223 */ /* 0x000fe200000101ba */
[C---:B------:R-:W-:Y:S01]  /*5920*/  FMUL.FTZ R156, R91.reuse, R159 ;  /* 0x0000009f5b9c7220 */ /* 0x040fe20000410000 */
[C---:B------:R-:W-:Y:S01]  /*5930*/  FFMA.FTZ R38, R2.reuse, R167, -R38 ;  /* 0x000000a702267223 */ /* 0x040fe20000010826 */
[----:B------:R-:W-:Y:S01]  /*5940*/  FFMA.FTZ R154, R2, R159, R169 ;  /* 0x0000009f029a7223 */ /* 0x000fe200000100a9 */
[----:B------:R-:W-:Y:S01]  /*5950*/  FMUL.FTZ R167, R91, R167 ;  /* 0x000000a75ba77220 */ /* 0x000fe20000410000 */
[----:B------:R-:W-:Y:S01]  /*5960*/  FMUL.FTZ R159, R155, R94 ;  /* 0x0000005e9b9f7220 */ /* 0x000fe20000410000 */
[----:B------:R-:W-:Y:S01]  /*5970*/  FFMA.FTZ R158, R116, R188, R187 ;  /* 0x000000bc749e7223 */ /* 0x000fe200000100bb */
[----:B------:R-:W-:Y:S01]  /*5980*/  FFMA.FTZ R188, R127, -R139, R188 ;  /* 0x8000008b7fbc7223 */ /* 0x000fe200000100bc */
[----:B------:R1:W-:Y:S01]  /*5990*/  STS [R61+0x420], R156 ;  /* 0x0004209c3d007388 */ /* 0x0003e20000000800 */
[----:B------:R-:W-:Y:S01]  /*59a0*/  FMUL.FTZ R169, R95, R159 ;  /* 0x0000009f5fa97220 */ /* 0x000fe20000410000 */
[----:B------:R-:W-:Y:S01]  /*59b0*/  FFMA.FTZ R187, R117, R190, R158 ;  /* 0x000000be75bb7223 */ /* 0x000fe2000001009e */
[----:B0-----:R-:W-:Y:S01]  /*59c0*/  FMUL.FTZ R5, R173, R94 ;  /* 0x0000005ead057220 */ /* 0x001fe20000410000 */
[----:B------:R-:W-:Y:S01]  /*59d0*/  FFMA.FTZ R4, R117, -R192, R3 ;  /* 0x800000c075047223 */ /* 0x000fe20000010003 */
[----:B------:R-:W-:Y:S01]  /*59e0*/  FFMA.FTZ R192, -R130, R145, R192 ;  /* 0x0000009182c07223 */ /* 0x000fe200000101c0 */
[----:B------:R0:W-:Y:S01]  /*59f0*/  STS [R62+0x4], R167 ;  /* 0x000004a73e007388 */ /* 0x0001e20000000800 */
[----:B------:R-:W-:Y:S01]  /*5a00*/  FMUL.FTZ R7, R186, R5 ;  /* 0x00000005ba077220 */ /* 0x000fe20000410000 */
[----:B------:R-:W-:Y:S01]  /*5a10*/  FFMA.FTZ R190, R130, -R143, R190 ;  /* 0x8000008f82be7223 */ /* 0x000fe200000100be */
[----:B------:R-:W-:Y:S01]  /*5a20*/  FMUL.FTZ R3, R174, R92 ;  /* 0x0000005cae037220 */ /* 0x000fe20000410000 */
[----:B------:R2:W-:Y:S01]  /*5a30*/  STS [R62+0x8], R169 ;  /* 0x000008a93e007388 */ /* 0x0005e20000000800 */
[----:B-1----:R-:W-:Y:S01]  /*5a40*/  FMUL.FTZ R156, R176, R90 ;  /* 0x0000005ab09c7220 */ /* 0x002fe20000410000 */
[----:B------:R-:W-:Y:S01]  /*5a50*/  FMUL.FTZ R197, R179, R88 ;  /* 0x00000058b3c57220 */ /* 0x000fe20000410000 */
[----:B------:R-:W-:Y:S01]  /*5a60*/  FMUL.FTZ R6, R192, R3 ;  /* 0x00000003c0067220 */ /* 0x000fe20000410000 */
[----:B------:R-:W-:Y:S01]  /*5a70*/  FMUL.FTZ R201, R180, R86 ;  /* 0x00000056b4c97220 */ /* 0x000fe20000410000 */
[----:B------:R-:W-:Y:S01]  /*5a80*/  FMUL.FTZ R195, R99, R156 ;  /* 0x0000009c63c37220 */ /* 0x000fe20000410000 */
[----:B0-----:R-:W-:Y:S01]  /*5a90*/  FFMA.FTZ R167, R188, R159, R7 ;  /* 0x0000009fbca77223 */ /* 0x001fe20000010007 */
[----:B------:R-:W-:Y:S01]  /*5aa0*/  FMUL.FTZ R7, R192, R191 ;  /* 0x000000bfc0077220 */ /* 0x000fe20000410000 */
[----:B------:R-:W-:Y:S01]  /*5ab0*/  FMUL.FTZ R159, R186, R159 ;  /* 0x0000009fba9f7220 */ /* 0x000fe20000410000 */
[----:B------:R-:W-:Y:S01]  /*5ac0*/  FFMA.FTZ R193, R190, R191, -R6 ;  /* 0x000000bfbec17223 */ /* 0x000fe20000010806 */
[----:B------:R-:W-:Y:S01]  /*5ad0*/  FFMA.FTZ R6, R118, R189, R187 ;  /* 0x000000bd76067223 */ /* 0x000fe200000100bb */
[-C--:B--2---:R-:W-:Y:S01]  /*5ae0*/  FFMA.FTZ R169, R190, R3.reuse, R7 ;  /* 0x00000003bea97223 */ /* 0x084fe20000010007 */
[----:B------:R-:W-:Y:S01]  /*5af0*/  FMUL.FTZ R3, R93, R3 ;  /* 0x000000035d037220 */ /* 0x000fe20000410000 */
[----:B------:R-:W-:Y:S01]  /*5b00*/  FFMA.FTZ R7, R118, -R39, R4 ;  /* 0x8000002776077223 */ /* 0x000fe20000010004 */
[-C--:B------:R-:W-:Y:S01]  /*5b10*/  FFMA.FTZ R159, R188, R5.reuse, -R159 ;  /* 0x00000005bc9f7223 */ /* 0x080fe2000001089f */
[----:B------:R-:W-:Y:S01]  /*5b20*/  FMUL.FTZ R5, R95, R5 ;  /* 0x000000055f057220 */ /* 0x000fe20000410000 */
[----:B------:R-:W-:Y:S01]  /*5b30*/  FMUL.FTZ R191, R93, R191 ;  /* 0x000000bf5dbf7220 */ /* 0x000fe20000410000 */
[----:B------:R0:W-:Y:S01]  /*5b40*/  STS [R62+0x10], R3 ;  /* 0x000010033e007388 */ /* 0x0001e20000000800 */
[C---:B------:R-:W-:Y:S01]  /*5b50*/  FFMA.FTZ R7, R119.reuse, -R200, R7 ;  /* 0x800000c877077223 */ /* 0x040fe20000010007 */
[C---:B------:R-:W-:Y:S01]  /*5b60*/  FFMA.FTZ R200, -R132.reuse, R149, R200 ;  /* 0x0000009584c87223 */ /* 0x040fe200000101c8 */
[----:B------:R-:W-:Y:S01]  /*5b70*/  FFMA.FTZ R187, R119, R198, R6 ;  /* 0x000000c677bb7223 */ /* 0x000fe20000010006 */
[----:B------:R-:W-:Y:S01]  /*5b80*/  FMUL.FTZ R4, R177, R90 ;  /* 0x0000005ab1047220 */ /* 0x000fe20000410000 */
[----:B------:R-:W-:Y:S01]  /*5b90*/  FFMA.FTZ R198, R132, -R147, R198 ;  /* 0x8000009384c67223 */ /* 0x000fe200000100c6 */
[----:B------:R-:W-:Y:S01]  /*5ba0*/  FFMA.FTZ R160, R120, -R202, R7 ;  /* 0x800000ca78a07223 */ /* 0x000fe20000010007 */
[----:B------:R1:W-:Y:S01]  /*5bb0*/  STS [R62+0xc], R5 ;  /* 0x00000c053e007388 */ /* 0x0003e20000000800 */
[----:B------:R-:W-:Y:S01]  /*5bc0*/  FMUL.FTZ R199, R200, R197 ;  /* 0x000000c5c8c77220 */ /* 0x000fe20000410000 */
[----:B------:R-:W-:Y:S01]  /*5bd0*/  FMUL.FTZ R209, R185, R98 ;  /* 0x00000062b9d17220 */ /* 0x000fe20000410000 */
[----:B0-----:R-:W-:Y:S01]  /*5be0*/  FMUL.FTZ R3, R171, R88 ;  /* 0x00000058ab037220 */ /* 0x001fe20000410000 */
[----:B------:R0:W-:Y:S01]  /*5bf0*/  STS [R62+0x14], R191 ;  /* 0x000014bf3e007388 */ /* 0x0001e20000000800 */
[----:B------:R-:W-:Y:S01]  /*5c00*/  FFMA.FTZ R7, R121, -R165, R160 ;  /* 0x800000a579077223 */ /* 0x000fe200000100a0 */
[----:B------:R-:W-:Y:S01]  /*5c10*/  FFMA.FTZ R165, -R134, R153, R165 ;  /* 0x0000009986a57223 */ /* 0x000fe200000101a5 */
[-C--:B------:R-:W-:Y:S01]  /*5c20*/  FMUL.FTZ R6, R200, R3.reuse ;  /* 0x00000003c8067220 */ /* 0x080fe20000410000 */
[----:B------:R-:W-:Y:S01]  /*5c30*/  FMUL.FTZ R160, R183, R100 ;  /* 0x00000064b7a07220 */ /* 0x000fe20000410000 */
[----:B------:R2:W-:Y:S01]  /*5c40*/  STS [R62+0x18], R195 ;  /* 0x000018c33e007388 */ /* 0x0005e20000000800 */
[----:B-1----:R-:W-:Y:S01]  /*5c50*/  FMUL.FTZ R5, R99, R4 ;  /* 0x0000000463057220 */ /* 0x002fe20000410000 */
[C---:B------:R-:W-:Y:S01]  /*5c60*/  FFMA.FTZ R158, R198.reuse, R3, R199 ;  /* 0x00000003c69e7223 */ /* 0x040fe200000100c7 */
[----:B------:R-:W-:Y:S01]  /*5c70*/  FMUL.FTZ R199, R103, R201 ;  /* 0x000000c967c77220 */ /* 0x000fe20000410000 */
[----:B------:R-:W-:Y:S01]  /*5c80*/  FMUL.FTZ R205, R101, R160 ;  /* 0x000000a065cd7220 */ /* 0x000fe20000410000 */
[-C--:B0-----:R-:W-:Y:S01]  /*5c90*/  FFMA.FTZ R191, R198, R197.reuse, -R6 ;  /* 0x000000c5c6bf7223 */ /* 0x081fe20000010806 */
[----:B------:R-:W-:Y:S01]  /*5ca0*/  FFMA.FTZ R6, R120, R204, R187 ;  /* 0x000000cc78067223 */ /* 0x000fe200000100bb */
[----:B------:R0:W-:Y:S01]  /*5cb0*/  STS [R62+0x1c], R5 ;  /* 0x00001c053e007388 */ /* 0x0001e20000000800 */
[----:B------:R-:W-:Y:S01]  /*5cc0*/  FMUL.FTZ R187, R181, R86 ;  /* 0x00000056b5bb7220 */ /* 0x000fe20000410000 */
[C---:B------:R-:W-:Y:S01]  /*5cd0*/  FMUL.FTZ R197, R97.reuse, R197 ;  /* 0x000000c561c57220 */ /* 0x040fe20000410000 */
[----:B--2---:R-:W-:Y:S01]  /*5ce0*/  FMUL.FTZ R195, R97, R3 ;  /* 0x0000000361c37220 */ /* 0x004fe20000410000 */
[----:B------:R-:W-:Y:S01]  /*5cf0*/  FFMA.FTZ R3, R121, R206, R6 ;  /* 0x000000ce79037223 */ /* 0x000fe20000010006 */
[----:B------:R-:W-:Y:S01]  /*5d00*/  FFMA.FTZ R206, R134, -R151, R206 ;  /* 0x8000009786ce7223 */ /* 0x000fe200000100ce */
[----:B------:R-:W-:Y:S01]  /*5d10*/  FMUL.FTZ R6, R182, R100 ;  /* 0x00000064b6067220 */ /* 0x000fe20000410000 */
[----:B------:R1:W-:Y:S01]  /*5d20*/  STS [R62+0x28], R199 ;  /* 0x000028c73e007388 */ /* 0x0003e20000000800 */
[C---:B------:R-:W-:Y:S01]  /*5d30*/  FMUL.FTZ R211, R105.reuse, R207 ;  /* 0x000000cf69d37220 */ /* 0x040fe20000410000 */
[----:B------:R-:W-:Y:S01]  /*5d40*/  FMUL.FTZ R213, R105, R209 ;  /* 0x000000d169d57220 */ /* 0x000fe20000410000 */
[----:B0-----:R-:W-:Y:S01]  /*5d50*/  FMUL.FTZ R5, R165, R160 ;  /* 0x000000a0a5057220 */ /* 0x001fe20000410000 */
[----:B------:R0:W-:Y:S01]  /*5d60*/  STS [R62+0x20], R195 ;  /* 0x000020c33e007388 */ /* 0x0001e20000000800 */
[C---:B------:R-:W-:Y:S01]  /*5d70*/  FFMA.FTZ R39, -R131.reuse, R144, R39 ;  /* 0x0000009083277223 */ /* 0x040fe20000010127 */
[----:B------:R-:W-:Y:S01]  /*5d80*/  FFMA.FTZ R189, R131, -R142, R189 ;  /* 0x8000008e83bd7223 */ /* 0x000fe200000100bd */
[----:B------:R-:W-:Y:S01]  /*5d90*/  FADD.FTZ R154, RZ, R154 ;  /* 0x0000009aff9a7221 */ /* 0x000fe20000010000 */
[----:B------:R2:W-:Y:S01]  /*5da0*/  STS [R62+0x24], R197 ;  /* 0x000024c53e007388 */ /* 0x0005e20000000800 */
[----:B------:R-:W-:Y:S01]  /*5db0*/  FADD.FTZ R38, RZ, R38 ;  /* 0x00000026ff267221 */ /* 0x000fe20000010000 */
[----:B-1----:R-:W-:Y:S01]  /*5dc0*/  FMUL.FTZ R199, R101, R6 ;  /* 0x0000000665c77220 */ /* 0x002fe20000410000 */
[----:B------:R-:W-:Y:S01]  /*5dd0*/  FFMA.FTZ R202, -R133, R148, R202 ;  /* 0x0000009485ca7223 */ /* 0x000fe200000101ca */
[----:B------:R-:W-:Y:S01]  /*5de0*/  STS [R62+0x34], R205 ;  /* 0x000034cd3e007388 */ /* 0x000fe20000000800 */
[----:B------:R-:W-:Y:S01]  /*5df0*/  FADD.FTZ R154, R154, R167 ;  /* 0x000000a79a9a7221 */ /* 0x000fe20000010000 */
[-C--:B0-----:R-:W-:Y:S01]  /*5e00*/  FFMA.FTZ R195, R206, R6.reuse, R5 ;  /* 0x00000006cec37223 */ /* 0x081fe20000010005 */
[-C--:B------:R-:W-:Y:S01]  /*5e10*/  FMUL.FTZ R5, R103, R187.reuse ;  /* 0x000000bb67057220 */ /* 0x080fe20000410000 */
[----:B------:R-:W-:Y:S01]  /*5e20*/  STS [R62+0x30], R199 ;  /* 0x000030c73e007388 */ /* 0x000fe20000000800 */
[----:B------:R-:W-:Y:S01]  /*5e30*/  FADD.FTZ R38, R38, R159 ;  /* 0x0000009f26267221 */ /* 0x000fe20000010000 */
[----:B--2---:R-:W-:Y:S01]  /*5e40*/  FMUL.FTZ R197, R165, R6 ;  /* 0x00000006a5c57220 */ /* 0x004fe20000410000 */
[----:B------:R-:W-:Y:S01]  /*5e50*/  FMUL.FTZ R6, R39, R4 ;  /* 0x0000000427067220 */ /* 0x000fe20000410000 */
[----:B------:R0:W-:Y:S01]  /*5e60*/  STS [R62+0x2c], R5 ;  /* 0x00002c053e007388 */ /* 0x0001e20000000800 */
[----:B------:R-:W-:Y:S01]  /*5e70*/  FFMA.FTZ R204, R133, -R146, R204 ;  /* 0x8000009285cc7223 */ /* 0x000fe200000100cc */
[----:B------:R-:W-:Y:S01]  /*5e80*/  FFMA.FTZ R197, R206, R160, -R197 ;  /* 0x000000a0cec57223 */ /* 0x000fe200000108c5 */
[----:B------:R-:W-:Y:S01]  /*5e90*/  LEA R160, R123, -R138, 0x1 ;  /* 0x8000008a7ba07211 */ /* 0x000fe200078e08ff */
[----:B------:R1:W-:Y:S01]  /*5ea0*/  STS [R62+0x38], R211 ;  /* 0x000038d33e007388 */ /* 0x0003e20000000800 */
[----:B------:R-:W-:Y:S01]  /*5eb0*/  FMUL.FTZ R167, R202, R187 ;  /* 0x000000bbcaa77220 */ /* 0x000fe20000410000 */
[----:B------:R-:W-:Y:S01]  /*5ec0*/  FADD.FTZ R154, R154, R169 ;  /* 0x000000a99a9a7221 */ /* 0x000fe20000010000 */
[----:B------:R-:W-:Y:S01]  /*5ed0*/  FADD.FTZ R38, R38, R193 ;  /* 0x000000c126267221 */ /* 0x000fe20000010000 */
[----:B------:R1:W-:Y:S01]  /*5ee0*/  STS [R62+0x3c], R213 ;  /* 0x00003cd53e007388 */ /* 0x0003e20000000800 */
[----:B------:R-:W-:Y:S01]  /*5ef0*/  BAR.SYNC.DEFER_BLOCKING 0x0 ;  /* 0x0000000000007b1d */ /* 0x000fe20000010000 */
[-C--:B0-----:R-:W-:Y:S01]  /*5f00*/  FFMA.FTZ R5, R189, R156.reuse, R6 ;  /* 0x0000009cbd057223 */ /* 0x081fe20000010006 */
[----:B------:R-:W-:Y:S01]  /*5f10*/  FMUL.FTZ R156, R39, R156 ;  /* 0x0000009c279c7220 */ /* 0x000fe20000410000 */
[----:B------:R-:W-:-:S02]  /*5f20*/  ISETP.GE.AND P1, PT, R160, 0x1, PT ;  /* 0x00000001a000780c */ /* 0x000fc40003f26270 */
[----:B------:R-:W-:Y:S01]  /*5f30*/  FADD.FTZ R5, R154, R5 ;  /* 0x000000059a057221 */ /* 0x000fe20000010000 */
[----:B------:R-:W-:Y:S01]  /*5f40*/  FFMA.FTZ R159, R189, R4, -R156 ;  /* 0x00000004bd9f7223 */ /* 0x000fe2000001089c */
[-C--:B------:R-:W-:Y:S01]  /*5f50*/  FFMA.FTZ R4, R204, R201.reuse, R167 ;  /* 0x000000c9cc047223 */ /* 0x080fe200000100a7 */
[----:B------:R-:W-:Y:S01]  /*5f60*/  FMUL.FTZ R201, R202, R201 ;  /* 0x000000c9cac97220 */ /* 0x000fe20000410000 */
[----:B------:R-:W-:Y:S01]  /*5f70*/  FADD.FTZ R5, R5, R158 ;  /* 0x0000009e05057221 */ /* 0x000fe20000010000 */
[----:B------:R-:W-:Y:S01]  /*5f80*/  FADD.FTZ R38, R38, R159 ;  /* 0x0000009f26267221 */ /* 0x000fe20000010000 */
[C---:B------:R-:W-:Y:S01]  /*5f90*/  FFMA.FTZ R156, -R135.reuse, R152, R210 ;  /* 0x00000098879c7223 */ /* 0x040fe200000101d2 */
[----:B------:R-:W-:Y:S01]  /*5fa0*/  FFMA.FTZ R201, R204, R187, -R201 ;  /* 0x000000bbccc97223 */ /* 0x000fe200000108c9 */
[----:B------:R-:W-:Y:S01]  /*5fb0*/  FFMA.FTZ R154, R135, -R150, R157 ;  /* 0x80000096879a7223 */ /* 0x000fe2000001009d */
[----:B------:R-:W-:Y:S01]  /*5fc0*/  FADD.FTZ R38, R38, R191 ;  /* 0x000000bf26267221 */ /* 0x000fe20000010000 */
        /* <DEDUP_REMOVED lines=9> */
[----:B------:R1:W0:Y:S01]  /*6060*/  LDS R215, [R63+0x4a0] ;  /* 0x0004a0003fd77984 */ /* 0x0002220000000800 */
[----:B------:R-:W-:Y:S01]  /*6070*/  FADD.FTZ R4, R4, R195 ;  /* 0x000000c304047221 */ /* 0x000fe20000010000 */
[----:B------:R-:W-:Y:S01]  /*6080*/  FADD.FTZ R38, R38, R197 ;  /* 0x000000c526267221 */ /* 0x000fe20000010000 */
[----:B------:R-:W-:Y:S09]  /*6090*/  @!P1 BRA `(.L_x_16957) ;  /* 0x0000000000089947 */ /* 0x000ff20003800000 */
[----:B------:R-:W2:Y:S04]  /*60a0*/  LDS R167, [R59+0x420] ;  /* 0x000420003ba77984 */ /* 0x000ea80000000800 */
[----:B--2---:R2:W-:Y:S02]  /*60b0*/  REDG.E.ADD.F32.FTZ.RN.STRONG.GPU desc[UR16][R8.64], R167 ;  /* 0x000000a7080079a6 */ /* 0x0045e4000c12f310 */
.L_x_16957:
[----:B------:R-:W-:Y:S05]  /*60c0*/  BSYNC.RECONVERGENT B0 ;  /* 0x0000000000007941 */ /* 0x000fea0003800200 */
.L_x_16956:
[----:B------:R-:W-:Y:S04]  /*60d0*/  BSSY.RECONVERGENT B0, `(.L_x_16958) ;  /* 0x0000003000007945 */ /* 0x000fe80003800200 */
[----:B------:R-:W-:Y:S05]  /*60e0*/  @!P2 BRA `(.L_x_16959) ;  /* 0x000000000004a947 */ /* 0x000fea0003800000 */
[----:B0-----:R3:W-:Y:S02]  /*60f0*/  REDG.E.ADD.F32.FTZ.RN.STRONG.GPU desc[UR16][R8.64+0x80], R215 ;  /* 0x000080d7080079a6 */ /* 0x0017e4000c12f310 */
.L_x_16959:
[----:B------:R-:W-:Y:S05]  /*6100*/  BSYNC.RECONVERGENT B0 ;  /* 0x0000000000007941 */ /* 0x000fea0003800200 */
.L_x_16958:
[----:B--2---:R2:W4:Y:S01]  /*6110*/  LDS R167, [R64+0x520] ;  /* 0x0005200040a77984 */ /* 0x0045220000000800 */
[----:B------:R-:W-:Y:S04]  /*6120*/  BSSY.RECONVERGENT B0, `(.L_x_16960) ;  /* 0x0000003000007945 */ /* 0x000fe80003800200 */
[----:B------:R-:W-:Y:S05]  /*6130*/  @!P3 BRA `(.L_x_16961) ;  /* 0x000000000004b947 */ /* 0x000fea0003800000 */
[----:B----4-:R4:W-:Y:S02]  /*6140*/  REDG.E.ADD.F32.FTZ.RN.STRONG.GPU desc[UR16][R8.64+0x100], R167 ;  /* 0x000100a7080079a6 */ /* 0x0109e4000c12f310 */
.L_x_16961:
[----:B------:R-:W-:Y:S05]  /*6150*/  BSYNC.RECONVERGENT B0 ;  /* 0x0000000000007941 */ /* 0x000fea0003800200 */
.L_x_16960:
[----:B----4-:R4:W0:Y:S01]  /*6160*/  LDS R167, [R65+0x5a0] ;  /* 0x0005a00041a77984 */ /* 0x0108220000000800 */
[----:B------:R-:W-:Y:S04]  /*6170*/  BSSY.RECONVERGENT B0, `(.L_x_16962) ;  /* 0x0000003000007945 */ /* 0x000fe80003800200 */
[----:B------:R-:W-:Y:S05]  /*6180*/  @!P4 BRA `(.L_x_16963) ;  /* 0x000000000004c947 */ /* 0x000fea0003800000 */
[----:B0-----:R0:W-:Y:S02]  /*6190*/  REDG.E.ADD.F32.FTZ.RN.STRONG.GPU desc[UR16][R8.64+0x180], R167 ;  /* 0x000180a7080079a6 */ /* 0x0011e4000c12f310 */
.L_x_16963:
[----:B------:R-:W-:Y:S05]  /*61a0*/  BSYNC.RECONVERGENT B0 ;  /* 0x0000000000007941 */ /* 0x000fea0003800200 */
.L_x_16962:
        /* <DEDUP_REMOVED lines=10> */
.L_x_16965:
[----:B------:R-:W-:Y:S05]  /*6250*/  BSYNC.RECONVERGENT B0 ;  /* 0x0000000000007941 */ /* 0x000fea0003800200 */
.L_x_16964:
[----:B0-----:R0:W0:Y:S01]  /*6260*/  LDS R167, [R67+0x6a0] ;  /* 0x0006a00043a77984 */ /* 0x0010220000000800 */
[----:B------:R-:W-:Y:S04]  /*6270*/  BSSY.RECONVERGENT B0, `(.L_x_16966) ;  /* 0x0000003000007945 */ /* 0x000fe80003800200 */
[----:B------:R-:W-:Y:S05]  /*6280*/  @!P1 BRA `(.L_x_16967) ;  /* 0x0000000000049947 */ /* 0x000fea0003800000 */
[----:B0-----:R0:W-:Y:S02]  /*6290*/  REDG.E.ADD.F32.FTZ.RN.STRONG.GPU desc[UR16][R8.64+0x280], R167 ;  /* 0x000280a7080079a6 */ /* 0x0011e4000c12f310 */
.L_x_16967:
[----:B------:R-:W-:Y:S05]  /*62a0*/  BSYNC.RECONVERGENT B0 ;  /* 0x0000000000007941 */ /* 0x000fea0003800200 */
.L_x_16966:
[----:B0-----:R0:W0:Y:S01]  /*62b0*/  LDS R167, [R68+0x720] ;  /* 0x0007200044a77984 */ /* 0x0010220000000800 */
[----:B------:R-:W-:Y:S04]  /*62c0*/  BSSY.RECONVERGENT B0, `(.L_x_16968) ;  /* 0x0000003000007945 */ /* 0x000fe80003800200 */
[----:B------:R-:W-:Y:S05]  /*62d0*/  @!P2 BRA `(.L_x_16969) ;  /* 0x000000000004a947 */ /* 0x000fea0003800000 */
[----:B0-----:R0:W-:Y:S02]  /*62e0*/  REDG.E.ADD.F32.FTZ.RN.STRONG.GPU desc[UR16][R8.64+0x300], R167 ;  /* 0x000300a7080079a6 */ /* 0x0011e4000c12f310 */
.L_x_16969:
[----:B------:R-:W-:Y:S05]  /*62f0*/  BSYNC.RECONVERGENT B0 ;  /* 0x0000000000007941 */ /* 0x000fea0003800200 */
.L_x_16968:
[----:B0-----:R0:W0:Y:S01]  /*6300*/  LDS R167, [R69+0x7a0] ;  /* 0x0007a00045a77984 */ /* 0x0010220000000800 */
[----:B------:R-:W-:Y:S04]  /*6310*/  BSSY.RECONVERGENT B0, `(.L_x_16970) ;  /* 0x0000003000007945 */ /* 0x000fe80003800200 */
[----:B------:R-:W-:Y:S05]  /*6320*/  @!P3 BRA `(.L_x_16971) ;  /* 0x000000000004b947 */ /* 0x000fea0003800000 */
[----:B0-----:R0:W-:Y:S02]  /*6330*/  REDG.E.ADD.F32.FTZ.RN.STRONG.GPU desc[UR16][R8.64+0x380], R167 ;  /* 0x000380a7080079a6 */ /* 0x0011e4000c12f310 */
.L_x_16971:
[----:B------:R-:W-:Y:S05]  /*6340*/  BSYNC.RECONVERGENT B0 ;  /* 0x0000000000007941 */ /* 0x000fea0003800200 */
.L_x_16970:
[----:B0-----:R0:W0:Y:S01]  /*6350*/  LDS R167, [R70+0x820] ;  /* 0x0008200046a77984 */ /* 0x0010220000000800 */
[----:B------:R-:W-:Y:S04]  /*6360*/  BSSY.RECONVERGENT B0, `(.L_x_16972) ;  /* 0x0000003000007945 */ /* 0x000fe80003800200 */
[----:B------:R-:W-:Y:S05]  /*6370*/  @!P4 BRA `(.L_x_16973) ;  /* 0x000000000004c947 */ /* 0x000fea0003800000 */
[----:B0-----:R0:W-:Y:S02]  /*6380*/  REDG.E.ADD.F32.FTZ.RN.STRONG.GPU desc[UR16][R8.64+0x400], R167 ;  /* 0x000400a7080079a6 */ /* 0x0011e4000c12f310 */
.L_x_16973:
[----:B------:R-:W-:Y:S05]  /*6390*/  BSYNC.RECONVERGENT B0 ;  /* 0x0000000000007941 */ /* 0x000fea0003800200 */
.L_x_16972:
[----:B0-----:R0:W0:Y:S01]  /*63a0*/  LDS R167, [R71+0x8a0] ;  /* 0x0008a00047a77984 */ /* 0x0010220000000800 */
[----:B------:R-:W-:Y:S04]  /*63b0*/  BSSY.RECONVERGENT B0, `(.L_x_16974) ;  /* 0x0000003000007945 */ /* 0x000fe80003800200 */
[----:B------:R-:W-:Y:S05]  /*63c0*/  @!P5 BRA `(.L_x_16975) ;  /* 0x000000000004d947 */ /* 0x000fea0003800000 */
[----:B0-----:R0:W-:Y:S02]  /*63d0*/  REDG.E.ADD.F32.FTZ.RN.STRONG.GPU desc[UR16][R8.64+0x480], R167 ;  /* 0x000480a7080079a6 */ /* 0x0011e4000c12f310 */
.L_x_16975:
[----:B------:R-:W-:Y:S05]  /*63e0*/  BSYNC.RECONVERGENT B0 ;  /* 0x0000000000007941 */ /* 0x000fea0003800200 */
.L_x_16974:
        /* <DEDUP_REMOVED lines=10> */
.L_x_16977:
[----:B------:R-:W-:Y:S05]  /*6490*/  BSYNC.RECONVERGENT B0 ;  /* 0x0000000000007941 */ /* 0x000fea0003800200 */
.L_x_16976:
[----:B0-----:R0:W0:Y:S01]  /*64a0*/  LDS R167, [R73+0x9a0] ;  /* 0x0009a00049a77984 */ /* 0x0010220000000800 */
[----:B------:R-:W-:Y:S04]  /*64b0*/  BSSY.RECONVERGENT B0, `(.L_x_16978) ;  /* 0x0000003000007945 */ /* 0x000fe80003800200 */
[----:B------:R-:W-:Y:S05]  /*64c0*/  @!P1 BRA `(.L_x_16979) ;  /* 0x0000000000049947 */ /* 0x000fea0003800000 */
[----:B0-----:R0:W-:Y:S02]  /*64d0*/  REDG.E.ADD.F32.FTZ.RN.STRONG.GPU desc[UR16][R8.64+0x580], R167 ;  /* 0x000580a7080079a6 */ /* 0x0011e4000c12f310 */
.L_x_16979:
[----:B------:R-:W-:Y:S05]  /*64e0*/  BSYNC.RECONVERGENT B0 ;  /* 0x0000000000007941 */ /* 0x000fea0003800200 */
.L_x_16978:
[----:B0-----:R0:W0:Y:S01]  /*64f0*/  LDS R167, [R74+0xa20] ;  /* 0x000a20004aa77984 */ /* 0x0010220000000800 */
[----:B------:R-:W-:Y:S04]  /*6500*/  BSSY.RECONVERGENT B0, `(.L_x_16980) ;  /* 0x0000003000007945 */ /* 0x000fe80003800200 */
[----:B------:R-:W-:Y:S05]  /*6510*/  @!P2 BRA `(.L_x_16981) ;  /* 0x000000000004a947 */ /* 0x000fea0003800000 */
[----:B0-----:R0:W-:Y:S02]  /*6520*/  REDG.E.ADD.F32.FTZ.RN.STRONG.GPU desc[UR16][R8.64+0x600], R167 ;  /* 0x000600a7080079a6 */ /* 0x0011e4000c12f310 */
.L_x_16981:
[----:B------:R-:W-:Y:S05]  /*6530*/  BSYNC.RECONVERGENT B0 ;  /* 0x0000000000007941 */ /* 0x000fea0003800200 */
.L_x_16980:
[----:B0-----:R0:W0:Y:S01]  /*6540*/  LDS R167, [R75+0xaa0] ;  /* 0x000aa0004ba77984 */ /* 0x0010220000000800 */
[----:B------:R-:W-:Y:S04]  /*6550*/  BSSY.RECONVERGENT B0, `(.L_x_16982) ;  /* 0x0000003000007945 */ /* 0x000fe80003800200 */
[----:B------:R-:W-:Y:S05]  /*6560*/  @!P3 BRA `(.L_x_16983) ;  /* 0x000000000004b947 */ /* 0x000fea0003800000 */
[----:B0-----:R0:W-:Y:S02]  /*6570*/  REDG.E.ADD.F32.FTZ.RN.STRONG.GPU desc[UR16][R8.64+0x680], R167 ;  /* 0x000680a7080079a6 */ /* 0x0011e4000c12f310 */
.L_x_16983:
[----:B------:R-:W-:Y:S05]  /*6580*/  BSYNC.RECONVERGENT B0 ;  /* 0x0000000000007941 */ /* 0x000fea0003800200 */
.L_x_16982:
[----:B0-----:R0:W0:Y:S01]  /*6590*/  LDS R167, [R76+0xb20] ;  /* 0x000b20004ca77984 */ /* 0x0010220000000800 */
[----:B------:R-:W-:Y:S04]  /*65a0*/  BSSY.RECONVERGENT B0, `(.L_x_16984) ;  /* 0x0000003000007945 */ /* 0x000fe80003800200 */
[----:B------:R-:W-:Y:S05]  /*65b0*/  @!P4 BRA `(.L_x_16985) ;  /* 0x000000000004c947 */ /* 0x000fea0003800000 */
[----:B0-----:R0:W-:Y:S02]  /*65c0*/  REDG.E.ADD.F32.FTZ.RN.STRONG.GPU desc[UR16][R8.64+0x700], R167 ;  /* 0x000700a7080079a6 */ /* 0x0011e4000c12f310 */
.L_x_16985:
[----:B------:R-:W-:Y:S05]  /*65d0*/  BSYNC.RECONVERGENT B0 ;  /* 0x0000000000007941 */ /* 0x000fea0003800200 */
.L_x_16984:
[----:B------:R-:W-:Y:S01]  /*65e0*/  FADD.FTZ R4, R4, R159 ;  /* 0x0000009f04047221 */ /* 0x000fe20000010000 */
[----:B------:R-:W-:Y:S01]  /*65f0*/  BSSY.RECONVERGENT B0, `(.L_x_16986) ;  /* 0x0000005000007945 */ /* 0x000fe20003800200 */
[----:B------:R0:W0:Y:S01]  /*6600*/  LDS R159, [R77+0xba0] ;  /* 0x000ba0004d9f7984 */ /* 0x0000220000000800 */
[----:B------:R-:W-:Y:S02]  /*6610*/  FADD.FTZ R5, R38, R5 ;  /* 0x0000000526057221 */ /* 0x000fe40000010000 */
[----:B------:R-:W-:Y:S05]  /*6620*/  @!P5 BRA `(.L_x_16987) ;  /* 0x000000000004d947 */ /* 0x000fea0003800000 */
[----:B0-----:R0:W-:Y:S02]  /*6630*/  REDG.E.ADD.F32.FTZ.RN.STRONG.GPU desc[UR16][R8.64+0x780], R159 ;  /* 0x0007809f080079a6 */ /* 0x0011e4000c12f310 */
.L_x_16987:
[----:B------:R-:W-:Y:S05]  /*6640*/  BSYNC.RECONVERGENT B0 ;  /* 0x0000000000007941 */ /* 0x000fea0003800200 */
.L_x_16986:
[C---:B------:R-:W-:Y:S01]  /*6650*/  FFMA.FTZ R6, R122.reuse, R157, R3 ;  /* 0x0000009d7a067223 */ /* 0x040fe20000010003 */
[----:B------:R-:W-:Y:S01]  /*6660*/  FFMA.FTZ R7, R122, -R210, R7 ;  /* 0x800000d27a077223 */ /* 0x000fe20000010007 */
[----:B------:R-:W5:Y:S01]  /*6670*/  SHFL.DOWN PT, R3, R4, 0x1, 0x1f ;  /* 0x08201f0004037f89 */ /* 0x000f6200000e0000 */
[C---:B------:R-:W-:Y:S01]  /*6680*/  ISETP.GT.AND P1, PT, R84.reuse, 0x1e, PT ;  /* 0x0000001e5400780c */ /* 0x040fe20003f24270 */
[----:B0--3--:R-:W-:Y:S01]  /*6690*/  FMUL.FTZ R9, R37, R11 ;  /* 0x0000000b25097220 */ /* 0x009fe20000410000 */
[----:B------:R-:W-:Y:S01]  /*66a0*/  ISETP.GT.AND P2, PT, R84, 0xf, PT ;  /* 0x0000000f5400780c */ /* 0x000fe20003f44270 */
[----:B------:R-:W0:Y:S01]  /*66b0*/  SHFL.DOWN PT, R8, R5, 0x1, 0x1f ;  /* 0x08201f0005087f89 */ /* 0x000e2200000e0000 */
[----:B------:R-:W-:Y:S01]  /*66c0*/  BSSY.RECONVERGENT B0, `(.L_x_16988) ;  /* 0x000006e000007945 */ /* 0x000fe20003800200 */
[----:B------:R-:W-:Y:S02]  /*66d0*/  FFMA.FTZ R9, R36, R185, -R9 ;  /* 0x000000b924097223 */ /* 0x000fe40000010809 */
[----:B------:R-:W3:Y:S02]  /*66e0*/  SHFL.DOWN PT, R157, R6, 0x1, 0x1f ;  /* 0x08201f00069d7f89 */ /* 0x000ee400000e0000 */
[----:B------:R-:W-:-:S02]  /*66f0*/  FMUL.FTZ R9, R156, R9 ;  /* 0x000000099c097220 */ /* 0x000fc40000410000 */
[----:B------:R-:W1:Y:S02]  /*6700*/  SHFL.DOWN PT, R38, R7, 0x1, 0x1f ;  /* 0x08201f0007267f89 */ /* 0x000e6400000e0000 */
[----:B-----5:R-:W-:Y:S01]  /*6710*/  @!P1 FADD.FTZ R4, R4, R3 ;  /* 0x0000000304049221 */ /* 0x020fe20000010000 */
[-C--:B------:R-:W-:Y:S01]  /*6720*/  FMUL.FTZ R3, R152, R185.reuse ;  /* 0x000000b998037220 */ /* 0x080fe20000410000 */
[----:B------:R-:W-:Y:S01]  /*6730*/  FMUL.FTZ R185, R37, R185 ;  /* 0x000000b925b97220 */ /* 0x000fe20000410000 */
[----:B0-----:R-:W-:Y:S02]  /*6740*/  @!P1 FADD.FTZ R5, R5, R8 ;  /* 0x0000000805059221 */ /* 0x001fe40000010000 */
[-C--:B------:R-:W-:Y:S01]  /*6750*/  FFMA.FTZ R150, R150, R11.reuse, R3 ;  /* 0x0000000b96967223 */ /* 0x080fe20000010003 */
[----:B------:R-:W-:Y:S01]  /*6760*/  FMUL.FTZ R3, R37, R182 ;  /* 0x000000b625037220 */ /* 0x000fe20000410000 */
[----:B------:R-:W-:Y:S01]  /*6770*/  FFMA.FTZ R185, R36, R11, R185 ;  /* 0x0000000b24b97223 */ /* 0x000fe200000100b9 */
[----:B---3--:R-:W-:Y:S01]  /*6780*/  @!P1 FADD.FTZ R6, R6, R157 ;  /* 0x0000009d06069221 */ /* 0x008fe20000010000 */
[----:B------:R-:W0:Y:S01]  /*6790*/  SHFL.DOWN PT, R152, R5, 0x2, 0x1f ;  /* 0x08401f0005987f89 */ /* 0x000e2200000e0000 */
[----:B------:R-:W-:Y:S01]  /*67a0*/  FMUL.FTZ R8, R153, R183 ;  /* 0x000000b799087220 */ /* 0x000fe20000410000 */
[----:B------:R-:W-:Y:S01]  /*67b0*/  FFMA.FTZ R154, R154, R185, R9 ;  /* 0x000000b99a9a7223 */ /* 0x000fe20000010009 */
[----:B-1----:R-:W-:Y:S01]  /*67c0*/  @!P1 FADD.FTZ R7, R7, R38 ;  /* 0x0000002607079221 */ /* 0x002fe20000010000 */
[----:B------:R-:W1:Y:S01]  /*67d0*/  SHFL.DOWN PT, R157, R4, 0x2, 0x1f ;  /* 0x08401f00049d7f89 */ /* 0x000e6200000e0000 */
[----:B------:R-:W-:Y:S01]  /*67e0*/  ISETP.GT.AND P1, PT, R84, 0x1d, PT ;  /* 0x0000001d5400780c */ /* 0x000fe20003f24270 */
[----:B------:R-:W-:Y:S01]  /*67f0*/  FFMA.FTZ R38, R36, R183, -R3 ;  /* 0x000000b724267223 */ /* 0x000fe20000010803 */
[----:B------:R-:W-:Y:S01]  /*6800*/  FMUL.FTZ R3, R148, R181 ;  /* 0x000000b594037220 */ /* 0x000fe20000410000 */
[----:B------:R-:W3:Y:S01]  /*6810*/  SHFL.DOWN PT, R159, R6, 0x2, 0x1f ;  /* 0x08401f00069f7f89 */ /* 0x000ee200000e0000 */
[----:B------:R-:W-:Y:S01]  /*6820*/  FFMA.FTZ R9, R105, R150, R154 ;  /* 0x0000009669097223 */ /* 0x000fe2000001009a */
[----:B------:R-:W-:Y:S01]  /*6830*/  FMUL.FTZ R165, R165, R38 ;  /* 0x00000026a5a57220 */ /* 0x000fe20000410000 */
[-C--:B------:R-:W-:Y:S01]  /*6840*/  FFMA.FTZ R146, R146, R180.reuse, R3 ;  /* 0x000000b492927223 */ /* 0x080fe20000010003 */
[----:B------:R-:W5:Y:S01]  /*6850*/  SHFL.DOWN PT, R158, R7, 0x2, 0x1f ;  /* 0x08401f00079e7f89 */ /* 0x000f6200000e0000 */
[----:B------:R-:W-:Y:S01]  /*6860*/  FMUL.FTZ R3, R37, R180 ;  /* 0x000000b425037220 */ /* 0x000fe20000410000 */
[----:B------:R-:W-:Y:S01]  /*6870*/  FADD.FTZ R108, R9, R108 ;  /* 0x0000006c096c7221 */ /* 0x000fe20000010000 */
[----:B------:R-:W-:Y:S01]  /*6880*/  FFMA.FTZ R151, R151, R182, R8 ;  /* 0x000000b697977223 */ /* 0x000fe20000010008 */
[----:B------:R-:W-:Y:S01]  /*6890*/  FMUL.FTZ R8, R149, R179 ;  /* 0x000000b395087220 */ /* 0x000fe20000410000 */
[----:B------:R-:W-:Y:S01]  /*68a0*/  FFMA.FTZ R9, R36, R181, -R3 ;  /* 0x000000b524097223 */ /* 0x000fe20000010803 */
[C---:B------:R-:W-:Y:S01]  /*68b0*/  FMUL.FTZ R3, R37.reuse, R171 ;  /* 0x000000ab25037220 */ /* 0x040fe20000410000 */
[----:B------:R-:W-:Y:S01]  /*68c0*/  FMUL.FTZ R181, R37, R181 ;  /* 0x000000b525b57220 */ /* 0x000fe20000410000 */
[----:B------:R-:W-:Y:S01]  /*68d0*/  FFMA.FTZ R147, R147, R171, R8 ;  /* 0x000000ab93937223 */ /* 0x000fe20000010008 */
[----:B------:R-:W-:Y:S01]  /*68e0*/  FMUL.FTZ R11, R202, R9 ;  /* 0x00000009ca0b7220 */ /* 0x000fe20000410000 */
[-C--:B------:R-:W-:Y:S01]  /*68f0*/  FFMA.FTZ R9, R36, R179.reuse, -R3 ;  /* 0x000000b324097223 */ /* 0x080fe20000010803 */
        /* <DEDUP_REMOVED lines=9> */
[----:B---3--:R-:W-:Y:S01]  /*6990*/  @!P1 FADD.FTZ R6, R6, R159 ;  /* 0x0000009f06069221 */ /* 0x008fe20000010000 */
[----:B------:R-:W1:Y:S01]  /*69a0*/  SHFL.DOWN PT, R153, R4, 0x4, 0x1f ;  /* 0x08801f0004997f89 */ /* 0x000e6200000e0000 */
[----:B------:R-:W-:Y:S01]  /*69b0*/  FMUL.FTZ R3, R144, R177 ;  /* 0x000000b190037220 */ /* 0x000fe20000410000 */
[----:B------:R-:W-:Y:S01]  /*69c0*/  FFMA.FTZ R198, R97, R147, R198 ;  /* 0x0000009361c67223 */ /* 0x000fe200000100c6 */
[----:B-----5:R-:W-:Y:S01]  /*69d0*/  @!P1 FADD.FTZ R7, R7, R158 ;  /* 0x0000009e07079221 */ /* 0x020fe20000010000 */
[----:B------:R-:W3:Y:S01]  /*69e0*/  SHFL.DOWN PT, R157, R6, 0x4, 0x1f ;  /* 0x08801f00069d7f89 */ /* 0x000ee200000e0000 */
[----:B------:R-:W-:Y:S01]  /*69f0*/  ISETP.GT.AND P1, PT, R84, 0x1b, PT ;  /* 0x0000001b5400780c */ /* 0x000fe20003f24270 */
[CC--:B------:R-:W-:Y:S01]  /*6a00*/  FMUL.FTZ R9, R37.reuse, R176.reuse ;  /* 0x000000b025097220 */ /* 0x0c0fe20000410000 */
[----:B------:R-:W-:Y:S01]  /*6a10*/  FFMA.FTZ R204, R204, R181, R11 ;  /* 0x000000b5cccc7223 */ /* 0x000fe2000001000b */
[----:B------:R-:W5:Y:S01]  /*6a20*/  SHFL.DOWN PT, R148, R7, 0x4, 0x1f ;  /* 0x08801f0007947f89 */ /* 0x000f6200000e0000 */
[C---:B------:R-:W-:Y:S01]  /*6a30*/  FMUL.FTZ R183, R37.reuse, R183 ;  /* 0x000000b725b77220 */ /* 0x040fe20000410000 */
[-C--:B------:R-:W-:Y:S01]  /*6a40*/  FFMA.FTZ R8, R36, R177.reuse, -R9 ;  /* 0x000000b124087223 */ /* 0x080fe20000010809 */
[C---:B------:R-:W-:Y:S01]  /*6a50*/  FMUL.FTZ R177, R37.reuse, R177 ;  /* 0x000000b125b17220 */ /* 0x040fe20000410000 */
[----:B------:R-:W-:Y:S01]  /*6a60*/  FFMA.FTZ R9, R142, R176, R3 ;  /* 0x000000b08e097223 */ /* 0x000fe20000010003 */
[----:B------:R-:W-:Y:S01]  /*6a70*/  FMUL.FTZ R3, R37, R174 ;  /* 0x000000ae25037220 */ /* 0x000fe20000410000 */
[----:B------:R-:W-:Y:S01]  /*6a80*/  FMUL.FTZ R8, R39, R8 ;  /* 0x0000000827087220 */ /* 0x000fe20000410000 */
[C---:B------:R-:W-:Y:S01]  /*6a90*/  FFMA.FTZ R176, R36.reuse, R176, R177 ;  /* 0x000000b024b07223 */ /* 0x040fe200000100b1 */
[----:B------:R-:W-:Y:S01]  /*6aa0*/  FFMA.FTZ R11, R103, R146, R204 ;  /* 0x00000092670b7223 */ /* 0x000fe200000100cc */
[-C--:B------:R-:W-:Y:S01]  /*6ab0*/  FFMA.FTZ R3, R36, R175.reuse, -R3 ;  /* 0x000000af24037223 */ /* 0x080fe20000010803 */
[----:B------:R-:W-:Y:S01]  /*6ac0*/  FFMA.FTZ R110, R9, R90, R110 ;  /* 0x0000005a096e7223 */ /* 0x000fe2000001006e */
[----:B------:R-:W-:Y:S01]  /*6ad0*/  FFMA.FTZ R176, R189, R176, R8 ;  /* 0x000000b0bdb07223 */ /* 0x000fe20000010008 */
[----:B0-----:R-:W-:Y:S01]  /*6ae0*/  @!P1 FADD.FTZ R5, R5, R38 ;  /* 0x0000002605059221 */ /* 0x001fe20000010000 */
[----:B------:R-:W-:Y:S01]  /*6af0*/  FADD.FTZ R106, R11, R106 ;  /* 0x0000006a0b6a7221 */ /* 0x000fe20000010000 */
[----:B------:R-:W-:Y:S01]  /*6b00*/  FMUL.FTZ R8, R145, R175 ;  /* 0x000000af91087220 */ /* 0x000fe20000410000 */
[----:B------:R-:W-:Y:S01]  /*6b10*/  FFMA.FTZ R11, R99, R9, R176 ;  /* 0x00000009630b7223 */ /* 0x000fe200000100b0 */
[----:B-1----:R-:W-:Y:S01]  /*6b20*/  @!P1 FADD.FTZ R4, R4, R153 ;  /* 0x0000009904049221 */ /* 0x002fe20000010000 */
[----:B------:R-:W0:Y:S01]  /*6b30*/  SHFL.DOWN PT, R38, R5, 0x8, 0x1f ;  /* 0x09001f0005267f89 */ /* 0x000e2200000e0000 */
[----:B------:R-:W-:Y:S01]  /*6b40*/  FMUL.FTZ R9, R192, R3 ;  /* 0x00000003c0097220 */ /* 0x000fe20000410000 */
[C---:B------:R-:W-:Y:S01]  /*6b50*/  FMUL.FTZ R3, R37.reuse, R155 ;  /* 0x0000009b25037220 */ /* 0x040fe20000410000 */
[----:B---3--:R-:W-:Y:S01]  /*6b60*/  @!P1 FADD.FTZ R6, R6, R157 ;  /* 0x0000009d06069221 */ /* 0x008fe20000010000 */
[----:B------:R-:W1:Y:S01]  /*6b70*/  SHFL.DOWN PT, R147, R4, 0x8, 0x1f ;  /* 0x09001f0004937f89 */ /* 0x000e6200000e0000 */
[----:B------:R-:W-:Y:S01]  /*6b80*/  FFMA.FTZ R183, R36, R182, R183 ;  /* 0x000000b624b77223 */ /* 0x000fe200000100b7 */
[----:B------:R-:W-:Y:S01]  /*6b90*/  FMUL.FTZ R175, R37, R175 ;  /* 0x000000af25af7220 */ /* 0x000fe20000410000 */
[----:B-----5:R-:W-:Y:S01]  /*6ba0*/  @!P1 FADD.FTZ R7, R7, R148 ;  /* 0x0000009407079221 */ /* 0x020fe20000010000 */
[----:B------:R-:W3:Y:S01]  /*6bb0*/  SHFL.DOWN PT, R149, R6, 0x8, 0x1f ;  /* 0x09001f0006957f89 */ /* 0x000ee200000e0000 */
[----:B------:R-:W-:Y:S01]  /*6bc0*/  ISETP.GT.AND P1, PT, R84, 0x17, PT ;  /* 0x000000175400780c */ /* 0x000fe20003f24270 */
[----:B------:R-:W-:Y:S01]  /*6bd0*/  FFMA.FTZ R3, R36, R173, -R3 ;  /* 0x000000ad24037223 */ /* 0x000fe20000010803 */
[----:B------:R-:W-:Y:S01]  /*6be0*/  FFMA.FTZ R206, R206, R183, R165 ;  /* 0x000000b7cece7223 */ /* 0x000fe200000100a5 */
[----:B------:R-:W5:Y:S01]  /*6bf0*/  SHFL.DOWN PT, R144, R7, 0x8, 0x1f ;  /* 0x09001f0007907f89 */ /* 0x000f6200000e0000 */
[-C--:B------:R-:W-:Y:S01]  /*6c00*/  FFMA.FTZ R175, R36, R174.reuse, R175 ;  /* 0x000000ae24af7223 */ /* 0x080fe200000100af */
[----:B------:R-:W-:Y:S01]  /*6c10*/  FFMA.FTZ R174, R143, R174, R8 ;  /* 0x000000ae8fae7223 */ /* 0x000fe20000010008 */
[----:B------:R-:W-:Y:S01]  /*6c20*/  FFMA.FTZ R206, R101, R151, R206 ;  /* 0x0000009765ce7223 */ /* 0x000fe200000100ce */
[----:B------:R-:W-:Y:S01]  /*6c30*/  FMUL.FTZ R39, R186, R3 ;  /* 0x00000003ba277220 */ /* 0x000fe20000410000 */
[----:B------:R-:W-:Y:S01]  /*6c40*/  FFMA.FTZ R190, R190, R175, R9 ;  /* 0x000000afbebe7223 */ /* 0x000fe20000010009 */
[----:B------:R-:W-:Y:S01]  /*6c50*/  FFMA.FTZ R115, R150, R98, R115 ;  /* 0x0000006296737223 */ /* 0x000fe20000010073 */
[----:B------:R-:W-:Y:S01]  /*6c60*/  FFMA.FTZ R114, R151, R100, R114 ;  /* 0x0000006497727223 */ /* 0x000fe20000010072 */
[----:B------:R-:W-:Y:S01]  /*6c70*/  FFMA.FTZ R113, R146, R86, R113 ;  /* 0x0000005692717223 */ /* 0x000fe20000010071 */
        /* <DEDUP_REMOVED lines=18> */
.L_x_16989:
[----:B------:R-:W-:Y:S05]  /*6da0*/  BSYNC.RECONVERGENT B0 ;  /* 0x0000000000007941 */ /* 0x000fea0003800200 */
.L_x_16988:
[C---:B---3--:R-:W-:Y:S01]  /*6db0*/  FMUL.FTZ R3, R37.reuse, R161 ;  /* 0x000000a125037220 */ /* 0x048fe20000410000 */
[CC--:B0-----:R-:W-:Y:S01]  /*6dc0*/  FMUL.FTZ R38, R37.reuse, R173.reuse ;  /* 0x000000ad25267220 */ /* 0x0c1fe20000410000 */
[-C--:B-1----:R-:W-:Y:S01]  /*6dd0*/  FMUL.FTZ R8, R37, R162.reuse ;  /* 0x000000a225087220 */ /* 0x082fe20000410000 */
[----:B------:R-:W-:Y:S01]  /*6de0*/  BAR.SYNC.DEFER_BLOCKING 0x0 ;  /* 0x0000000000007b1d */ /* 0x000fe20000010000 */
[-C--:B------:R-:W-:Y:S01]  /*6df0*/  FFMA.FTZ R9, R36, R162.reuse, -R3 ;  /* 0x000000a224097223 */ /* 0x080fe20000010803 */
[----:B------:R-:W-:Y:S01]  /*6e00*/  ISETP.NE.AND P1, PT, R46, RZ, PT ;  /* 0x000000ff2e00720c */ /* 0x000fe20003f25270 */
[----:B------:R-:W-:Y:S01]  /*6e10*/  FMUL.FTZ R140, R140, R173 ;  /* 0x000000ad8c8c7220 */ /* 0x000fe20000410000 */
        /* <DEDUP_REMOVED lines=29> */
.L_x_16991:
[----:B------:R-:W-:Y:S05]  /*6ff0*/  BSYNC.RECONVERGENT B0 ;  /* 0x0000000000007941 */ /* 0x000fea0003800200 */
.L_x_16990:
[----:B------:R-:W-:-:S04]  /*7000*/  UIADD3 UR4, UPT, UPT, UR4, 0x1, URZ ;  /* 0x0000000104047890 */ /* 0x000fc8000fffe0ff */
[----:B------:R-:W-:-:S09]  /*7010*/  UISETP.GE.AND UP0, UPT, UR4, UR8, UPT ;  /* 0x000000080400728c */ /* 0x000fd2000bf06270 */
[----:B------:R-:W-:Y:S05]  /*7020*/  BRA.U !UP0, `(.L_x_16992) ;  /* 0xffffffc108487547 */ /* 0x000fea000b83ffff */
.L_x_16942:
[----:B------:R-:W-:Y:S08]  /*7030*/  BAR.SYNC.DEFER_BLOCKING 0x0 ;  /* 0x0000000000007b1d */ /* 0x000ff00000010000 */
[----:B------:R-:W1:Y:S01]  /*7040*/  LDC.64 R28, c[0x0][0x4f8] ;  /* 0x00013e00ff1c7b82 */ /* 0x000e620000000a00 */
[----:B------:R-:W3:Y:S07]  /*7050*/  LDCU.64 UR4, c[0x0][0x500] ;  /* 0x0000a000ff0477ac */ /* 0x000eee0008000a00 */
[----:B------:R-:W5:Y:S01]  /*7060*/  LDC.64 R30, c[0x0][0x550] ;  /* 0x00015400ff1e7b82 */ /* 0x000f620000000a00 */
[----:B0-----:R-:W2:Y:S04]  /*7070*/  LDG.E.128 R4, desc[UR16][R22.64] ;  /* 0x0000001016047981 */ /* 0x001ea8000c1e1d00 */
[----:B--2---:R0:W-:Y:S01]  /*7080*/  STS.128 [R81], R4 ;  /* 0x0000000451007388 */ /* 0x0041e20000000c00 */
[----:B------:R-:W-:-:S03]  /*7090*/  NOP ;  /* 0x0000000000007918 */ /* 0x000fc60000000000 */
[----:B------:R-:W2:Y:S01]  /*70a0*/  LDS.128 R8, [R81] ;  /* 0x0000000051087984 */ /* 0x000ea20000000c00 */
[----:B0-----:R-:W-:Y:S01]  /*70b0*/  F2FP.F16.F32.PACK_AB R6, R113, R112 ;  /* 0x000000707106723e */ /* 0x001fe200000000ff */
        /* <DEDUP_REMOVED lines=30> */
[----:B------:R-:W2:Y:S01]  /*72a0*/  @!P6 MUFU.RCP R2, R2 ;  /* 0x000000020002e308 */ /* 0x000ea20000001000 */
[----:B------:R-:W-:Y:S01]  /*72b0*/  @!P3 FMUL.FTZ R4, R5, -1.4426950216293334961 ;  /* 0xbfb8aa3b0504b820 */ /* 0x000fe20000410000 */
[----:B------:R-:W-:Y:S01]  /*72c0*/  @!P4 FMUL.FTZ R5, R7, -1.4426950216293334961 ;  /* 0xbfb8aa3b0705c820 */ /* 0x000fe20000410000 */
[----:B------:R-:W-:-:S02]  /*72d0*/  F2FP.F16.F32.PACK_AB R7, R115, R114 ;  /* 0x000000727307723e */ /* 0x000fc400000000ff */
[----:B------:R-:W-:-:S03]  /*72e0*/  @!P5 FMUL.FTZ R8, R8, -1.4426950216293334961 ;  /* 0xbfb8aa3b0808d820 */ /* 0x000fc60000410000 */
[----:B------:R-:W4:Y:S01]  /*72f0*/  @!P3 MUFU.EX2 R4, R4 ;  /* 0x000000040004b308 */ /* 0x000f220000000800 */
[----:B0-----:R-:W-:-:S03]  /*7300*/  @!P2 FADD.FTZ R3, R3, 1 ;  /* 0x3f8000000303a421 */ /* 0x001fc60000010000 */
[----:B------:R-:W0:Y:S04]  /*7310*/  @!P0 MUFU.EX2 R0, R0 ;  /* 0x0000000000008308 */ /* 0x000e280000000800 */
[----:B------:R-:W-:Y:S01]  /*7320*/  @!P5 MUFU.EX2 R8, R8 ;  /* 0x000000080008d308 */ /* 0x000fe20000000800 */
[----:B--2---:R-:W-:Y:S01]  /*7330*/  @!P6 FMUL.FTZ R83, R83, R2 ;  /* 0x000000025353e220 */ /* 0x004fe20000410000 */
[----:B------:R-:W-:Y:S01]  /*7340*/  FSETP.GTU.FTZ.AND P6, PT, R11, 20, PT ;  /* 0x41a000000b00780b */ /* 0x000fe20003fdc000 */
[----:B------:R-:W-:Y:S01]  /*7350*/  @!P1 FMUL.FTZ R2, R13, -1.4426950216293334961 ;  /* 0xbfb8aa3b0d029820 */ /* 0x000fe20000410000 */
[----:B------:R2:W3:Y:S01]  /*7360*/  @!P4 MUFU.EX2 R22, R5 ;  /* 0x000000050016c308 */ /* 0x0004e20000000800 */
[----:B----4-:R-:W-:Y:S01]  /*7370*/  @!P3 FADD.FTZ R13, R4, 1 ;  /* 0x3f800000040db421 */ /* 0x010fe20000010000 */
[----:B------:R-:W-:-:S02]  /*7380*/  F2FP.F16.F32.PACK_AB R4, R107, R109 ;  /* 0x0000006d6b04723e */ /* 0x000fc400000000ff */
[----:B------:R-:W4:Y:S01]  /*7390*/  @!P2 MUFU.RCP R27, R3 ;  /* 0x00000003001ba308 */ /* 0x000f220000001000 */
[----:B0-----:R-:W-:Y:S01]  /*73a0*/  @!P0 FADD.FTZ R0, R0, 1 ;  /* 0x3f80000000008421 */ /* 0x001fe20000010000 */
[----:B--2---:R-:W-:-:S05]  /*73b0*/  F2FP.F16.F32.PACK_AB R5, R110, R111 ;  /* 0x0000006f6e05723e */ /* 0x004fca00000000ff */
[----:B------:R-:W-:Y:S01]  /*73c0*/  @!P6 FMUL.FTZ R9, R11, -1.4426950216293334961 ;  /* 0xbfb8aa3b0b09e820 */ /* 0x000fe20000410000 */
[----:B------:R-:W0:Y:S01]  /*73d0*/  @!P1 MUFU.EX2 R2, R2 ;  /* 0x0000000200029308 */ /* 0x000e220000000800 */
[----:B------:R5:W-:Y:S01]  /*73e0*/  STS.128 [R81], R4 ;  /* 0x0000000451007388 */ /* 0x000be20000000c00 */
[----:B---3--:R-:W-:Y:S02]  /*73f0*/  @!P4 FADD.FTZ R22, R22, 1 ;  /* 0x3f8000001616c421 */ /* 0x008fe40000010000 */
[----:B------:R2:W3:Y:S01]  /*7400*/  @!P0 MUFU.RCP R25, R0 ;  /* 0x0000000000198308 */ /* 0x0004e20000001000 */
[----:B----4-:R-:W-:Y:S01]  /*7410*/  @!P2 FMUL.FTZ R104, R104, R27 ;  /* 0x0000001b6868a220 */ /* 0x010fe20000410000 */
[----:B------:R-:W-:-:S06]  /*7420*/  IADD3 R54, P2, PT, R54, -0x200, RZ ;  /* 0xfffffe0036367810 */ /* 0x000fcc0007f5e0ff */
[----:B------:R4:W1:Y:S01]  /*7430*/  @!P6 MUFU.EX2 R23, R9 ;  /* 0x000000090017e308 */ /* 0x0008620000000800 */
[----:B--2---:R-:W-:Y:S01]  /*7440*/  @!P5 FADD.FTZ R0, R8, 1 ;  /* 0x3f8000000800d421 */ /* 0x004fe20000010000 */
[----:B------:R-:W-:Y:S02]  /*7450*/  NOP ;  /* 0x0000000000007918 */ /* 0x000fe40000000000 */
[----:B------:R2:W5:Y:S01]  /*7460*/  @!P3 MUFU.RCP R26, R13 ;  /* 0x0000000d001ab308 */ /* 0x0005620000001000 */
[----:B----4-:R-:W4:Y:S01]  /*7470*/  LDS.128 R8, [R81] ;  /* 0x0000000051087984 */ /* 0x010f220000000c00 */
[----:B0-----:R-:W-:Y:S01]  /*7480*/  @!P1 FADD.FTZ R2, R2, 1 ;  /* 0x3f80000002029421 */ /* 0x001fe20000010000 */
[----:B---3--:R-:W-:Y:S01]  /*7490*/  @!P0 FMUL.FTZ R102, R102, R25 ;  /* 0x0000001966668220 */ /* 0x008fe20000410000 */
[----:B------:R-:W-:Y:S01]  /*74a0*/  IADD3.X R57, PT, PT, R57, -0x1, RZ, P2, !PT ;  /* 0xffffffff39397810 */ /* 0x000fe200017fe4ff */
[----:B-1----:R-:W-:-:S03]  /*74b0*/  @!P6 FADD.FTZ R23, R23, 1 ;  /* 0x3f8000001717e421 */ /* 0x002fc60000010000 */
[----:B------:R0:W1:Y:S01]  /*74c0*/  @!P1 MUFU.RCP R24, R2 ;  /* 0x0000000200189308 */ /* 0x0000620000001000 */
[----:B--2---:R-:W-:-:S07]  /*74d0*/  MOV R13, RZ ;  /* 0x000000ff000d7202 */ /* 0x004fce0000000f00 */
[----:B------:R-:W2:Y:S01]  /*74e0*/  @!P5 MUFU.RCP R0, R0 ;  /* 0x000000000000d308 */ /* 0x000ea20000001000 */
[----:B0-----:R-:W-:-:S04]  /*74f0*/  IMAD.WIDE.U32 R2, R28, UR18, R12 ;  /* 0x000000121c027c25 */ /* 0x001fc8000f8e000c */
[----:B-----5:R-:W-:Y:S01]  /*7500*/  @!P3 FMUL.FTZ R87, R87, R26 ;  /* 0x0000001a5757b220 */ /* 0x020fe20000410000 */
[----:B------:R-:W-:Y:S01]  /*7510*/  IADD3 R52, P3, PT, R52, -0x200, RZ ;  /* 0xfffffe0034347810 */ /* 0x000fe20007f7e0ff */
[----:B------:R-:W-:Y:S02]  /*7520*/  IMAD R3, R29, UR18, R3 ;  /* 0x000000121d037c24 */ /* 0x000fe4000f8e0203 */
[----:B------:R-:W0:Y:S01]  /*7530*/  LDC.64 R28, c[0x0][0x560] ;  /* 0x00015800ff1c7b82 */ /* 0x000e220000000a00 */
[----:B------:R-:W3:Y:S01]  /*7540*/  @!P6 MUFU.RCP R23, R23 ;  /* 0x000000170017e308 */ /* 0x000ee20000001000 */
[----:B------:R-:W-:-:S04]  /*7550*/  IMAD.WIDE.U32 R2, R41, UR4, R2 ;  /* 0x0000000429027c25 */ /* 0x000fc8000f8e0002 */
[----:B-1----:R-:W-:Y:S01]  /*7560*/  @!P1 FMUL.FTZ R85, R85, R24 ;  /* 0x0000001855559220 */ /* 0x002fe20000410000 */
[----:B------:R-:W-:Y:S01]  /*7570*/  F2FP.F16.F32.PACK_AB R24, R102, R83 ;  /* 0x000000536618723e */ /* 0x000fe200000000ff */
[----:B------:R-:W-:Y:S01]  /*7580*/  FADD.FTZ R83, R83, R80 ;  /* 0x0000005053537221 */ /* 0x000fe20000010000 */
[----:B------:R-:W-:Y:S01]  /*7590*/  IMAD R3, R41, UR5, R3 ;  /* 0x0000000529037c24 */ /* 0x000fe2000f8e0203 */
[----:B------:R-:W-:Y:S01]  /*75a0*/  LEA R4, P0, R2, R30, 0x1 ;  /* 0x0000001e02047211 */ /* 0x000fe200078008ff */
[----:B------:R-:W1:Y:S01]  /*75b0*/  LDCU.64 UR4, c[0x0][0x520] ;  /* 0x0000a400ff0477ac */ /* 0x000e620008000a00 */
[----:B------:R5:W1:Y:S01]  /*75c0*/  @!P4 MUFU.RCP R7, R22 ;  /* 0x000000160007c308 */ /* 0x000a620000001000 */
[----:B------:R-:W-:Y:S01]  /*75d0*/  F2FP.F16.F32.PACK_AB R25, R104, R85 ;  /* 0x000000556819723e */ /* 0x000fe200000000ff */
[----:B--2---:R-:W-:Y:S01]  /*75e0*/  @!P5 FMUL.FTZ R89, R89, R0 ;  /* 0x000000005959d220 */ /* 0x004fe20000410000 */
[----:B------:R-:W-:Y:S01]  /*75f0*/  LEA.HI.X R5, R2, R31, R3, 0x1, P0 ;  /* 0x0000001f02057211 */ /* 0x000fe200000f0c03 */
[----:B------:R-:W-:Y:S01]  /*7600*/  FADD.FTZ R102, R83, R102 ;  /* 0x0000006653667221 */ /* 0x000fe20000010000 */
[----:B------:R-:W-:-:S02]  /*7610*/  IADD3 R78, P1, PT, R78, -0x400, RZ ;  /* 0xfffffc004e4e7810 */ /* 0x000fc40007f3e0ff */
[----:B------:R-:W-:Y:S01]  /*7620*/  IADD3.X R55, PT, PT, R55, -0x1, RZ, P3, !PT ;  /* 0xffffffff37377810 */ /* 0x000fe20001ffe4ff */
[----:B------:R-:W-:-:S04]  /*7630*/  IMAD.WIDE.U32 R2, R60, 0x10, R4 ;  /* 0x000000103c027825 */ /* 0x000fc800078e0004 */
[----:B------:R-:W-:Y:S01]  /*7640*/  FADD.FTZ R85, R102, R85 ;  /* 0x0000005566557221 */ /* 0x000fe20000010000 */
[----:B---3--:R-:W-:Y:S01]  /*7650*/  @!P6 FMUL.FTZ R108, R108, R23 ;  /* 0x000000176c6ce220 */ /* 0x008fe20000410000 */
[----:B------:R-:W-:Y:S01]  /*7660*/  IADD3.X R56, PT, PT, R56, -0x1, RZ, P1, !PT ;  /* 0xffffffff38387810 */ /* 0x000fe20000ffe4ff */
[----:B-----5:R-:W2:Y:S01]  /*7670*/  LDC.64 R22, c[0x0][0x518] ;  /* 0x00014600ff167b82 */ /* 0x020ea20000000a00 */
[----:B----4-:R0:W-:Y:S01]  /*7680*/  STG.E.128 desc[UR16][R2.64], R8 ;  /* 0x0000000802007986 */ /* 0x0101e2000c101d10 */
[----:B------:R-:W-:Y:S01]  /*7690*/  FADD.FTZ R104, R85, R104 ;  /* 0x0000006855687221 */ /* 0x000fe20000010000 */
[----:B------:R-:W-:Y:S01]  /*76a0*/  F2FP.F16.F32.PACK_AB R27, R108, R89 ;  /* 0x000000596c1b723e */ /* 0x000fe200000000ff */
[----:B-1----:R-:W-:-:S04]  /*76b0*/  @!P4 FMUL.FTZ R106, R106, R7 ;  /* 0x000000076a6ac220 */ /* 0x002fc80000410000 */
[----:B------:R-:W-:Y:S01]  /*76c0*/  BAR.SYNC.DEFER_BLOCKING 0x0 ;  /* 0x0000000000007b1d */ /* 0x000fe20000010000 */
[----:B------:R-:W-:Y:S02]  /*76d0*/  IADD3 R48, P4, PT, R48, -0x200, RZ ;  /* 0xfffffe0030307810 */ /* 0x000fe40007f9e0ff */
[----:B------:R-:W-:Y:S01]  /*76e0*/  F2FP.F16.F32.PACK_AB R26, R106, R87 ;  /* 0x000000576a1a723e */ /* 0x000fe200000000ff */
[----:B------:R-:W-:Y:S01]  /*76f0*/  FADD.FTZ R87, R104, R87 ;  /* 0x0000005768577221 */ /* 0x000fe20000010000 */
[----:B------:R-:W-:-:S03]  /*7700*/  IADD3.X R53, PT, PT, R53, -0x1, RZ, P4, !PT ;  /* 0xffffffff35357810 */ /* 0x000fc600027fe4ff */
[----:B------:R-:W-:-:S04]  /*7710*/  FADD.FTZ R106, R87, R106 ;  /* 0x0000006a576a7221 */ /* 0x000fc80000010000 */
[----:B------:R-:W-:Y:S01]  /*7720*/  FADD.FTZ R89, R106, R89 ;  /* 0x000000596a597221 */ /* 0x000fe20000010000 */
[----:B--2---:R-:W-:-:S04]  /*7730*/  IMAD.WIDE.U32 R12, R22, UR18, R12 ;  /* 0x00000012160c7c25 */ /* 0x004fc8000f8e000c */
[----:B------:R-:W-:Y:S01]  /*7740*/  FADD.FTZ R80, R89, R108 ;  /* 0x0000006c59507221 */ /* 0x000fe20000010000 */
[----:B------:R-:W-:Y:S01]  /*7750*/  IMAD R13, R23, UR18, R13 ;  /* 0x00000012170d7c24 */ /* 0x000fe2000f8e020d */
[----:B------:R-:W-:Y:S01]  /*7760*/  STS.128 [R81], R24 ;  /* 0x0000001851007388 */ /* 0x000fe20000000c00 */
[----:B------:R-:W-:-:S03]  /*7770*/  NOP ;  /* 0x0000000000007918 */ /* 0x000fc60000000000 */
[----:B------:R-:W1:Y:S01]  /*7780*/  LDS.128 R4, [R81] ;  /* 0x0000000051047984 */ /* 0x000e620000000c00 */
[----:B------:R-:W-:-:S04]  /*7790*/  IMAD.WIDE.U32 R12, R41, UR4, R12 ;  /* 0x00000004290c7c25 */ /* 0x000fc8000f8e000c */
[----:B------:R-:W-:Y:S01]  /*77a0*/  IMAD R0, R41, UR5, R13 ;  /* 0x0000000529007c24 */ /* 0x000fe2000f8e020d */
[----:B0-----:R-:W-:-:S04]  /*77b0*/  LEA R2, P0, R12, R28, 0x1 ;  /* 0x0000001c0c027211 */ /* 0x001fc800078008ff */
[----:B------:R-:W-:Y:S02]  /*77c0*/  LEA.HI.X R3, R12, R29, R0, 0x1, P0 ;  /* 0x0000001d0c037211 */ /* 0x000fe400000f0c00 */
[----:B------:R-:W-:Y:S02]  /*77d0*/  ISETP.GT.AND P0, PT, R79, 0x1, PT ;  /* 0x000000014f00780c */ /* 0x000fe40003f04270 */
[----:B------:R-:W-:Y:S01]  /*77e0*/  MOV R79, R44 ;  /* 0x0000002c004f7202 */ /* 0x000fe20000000f00 */
[----:B------:R-:W-:-:S05]  /*77f0*/  IMAD.WIDE.U32 R2, R60, 0x10, R2 ;  /* 0x000000103c027825 */ /* 0x000fca00078e0002 */
[----:B-1----:R0:W-:Y:S05]  /*7800*/  STG.E.128 desc[UR16][R2.64], R4 ;  /* 0x0000000402007986 */ /* 0x0021ea000c101d10 */
[----:B------:R-:W-:Y:S05]  /*7810*/  @P0 BRA `(.L_x_16993) ;  /* 0xffffff9400280947 */ /* 0x000fea000383ffff */
.L_x_16924:
        /* <DEDUP_REMOVED lines=34> */
.L_x_16995:
[----:B------:R-:W-:Y:S05]  /*7a40*/  BSYNC.RECONVERGENT B0 ;  /* 0x0000000000007941 */ /* 0x000fea0003800200 */
.L_x_16994:
        /* <DEDUP_REMOVED lines=26> */
.L_x_16997:
[----:B------:R-:W-:Y:S05]  /*7bf0*/  BSYNC.RECONVERGENT B0 ;  /* 0x0000000000007941 */ /* 0x000fea0003800200 */
.L_x_16996:
        /* <DEDUP_REMOVED lines=13> */
.L_x_16999:
        /* <DEDUP_REMOVED lines=27> */
.L_x_16998:
[----:B------:R-:W-:Y:S05]  /*7e80*/  EXIT ;  /* 0x000000000000794d */ /* 0x000fea0003800000 */
.L_x_17000:
        /* <DEDUP_REMOVED lines=15> */
.L_x_18786:


//--------------------- .text._Z25selective_scan_bwd_kernelI32Selective_Scan_bwd_kernel_traitsILi32ELi8ELb1ELb1ELb1ELb0ELb0EN3c104HalfENS1_7complexIfEEEEv12SSMParamsBwd --------------------------
	.section	.text._Z25selective_scan_bwd_kernelI32Selective_Scan_bwd_kernel_traitsILi32ELi8ELb1ELb1ELb1ELb0ELb0EN3c104HalfENS1_7complexIfEEEEv12SSMParamsBwd,"ax",@progbits
	.align	128
        .global         _Z25selective_scan_bwd_kernelI32Selective_Scan_bwd_kernel_traitsILi32ELi8ELb1ELb1ELb1ELb0ELb0EN3c104HalfENS1_7complexIfEEEEv12SSMParamsBwd
        .type           _Z25selective_scan_bwd_kernelI32Selective_Scan_bwd_kernel_traitsILi32ELi8ELb1ELb1ELb1ELb0ELb0EN3c104HalfENS1_7complexIfEEEEv12SSMParamsBwd,@function
        .size           _Z25selective_scan_bwd_kernelI32Selective_Scan_bwd_kernel_traitsILi32ELi8ELb1ELb1ELb1ELb0ELb0EN3c104HalfENS1_7complexIfEEEEv12SSMParamsBwd,(.L_x_18787 - _Z25selective_scan_bwd_kernelI32Selective_Scan_bwd_kernel_traitsILi32ELi8ELb1ELb1ELb1ELb0ELb0EN3c104HalfENS1_7complexIfEEEEv12SSMParamsBwd)
        .other          _Z25selective_scan_bwd_kernelI32Selective_Scan_bwd_kernel_traitsILi32ELi8ELb1ELb1ELb1ELb0ELb0EN3c104HalfENS1_7complexIfEEEEv12SSMParamsBwd,@"STO_CUDA_ENTRY STV_DEFAULT"
_Z25selective_scan_bwd_kernelI32Selective_Scan_bwd_kernel_traitsILi32ELi8ELb1ELb1ELb1ELb0ELb0EN3c104HalfENS1_7complexIfEEEEv12SSMParamsBwd:
.text._Z25selective_scan_bwd_kernelI32Selective_Scan_bwd_kernel_traitsILi32ELi8ELb1ELb1ELb1ELb0ELb0EN3c104HalfENS1_7complexIfEEEEv12SSMParamsBwd:
        /* <DEDUP_REMOVED lines=75> */
[----:B------:R-:W0:Y:S01]  /*04b0*/  LDCU.64 UR8, c[0x0][0x3d0] ;  /* 0x00007a00ff0877ac */ /* 0x000e220008000a00 */
        /* <DEDUP_REMOVED lines=16> */
[----:B------:R-:W-:Y:S01]  /*05c0*/  IMAD R13, R85, UR15, R5 ;  /* 0x0000000f550d7c24 */ /* 0x000fe2000f8e0205 */
[----:B0-----:R-:W-:Y:S01]  /*05d0*/  UIMAD.WIDE.U32 UR6, UR18, UR8, URZ ;  /* 0x00000008120672a5 */ /* 0x001fe2000f8e00ff */
[C---:B------:R-:W-:Y:S01]  /*05e0*/  IMAD R5, R0.reuse, R17, R3 ;  /* 0x0000001100057224 */ /* 0x040fe200078e0203 */
[----:B------:R-:W-:Y:S01]  /*05f0*/  LEA R7, R25, 0xfffffe00, 0x9 ;  /* 0xfffffe0019077811 */ /* 0x000fe200078e48ff */
[----:B------:R-:W-:Y:S01]  /*0600*/  IMAD.WIDE.U32 R2, R0, R16, UR4 ;  /* 0x0000000400027e25 */ /* 0x000fe2000f8e0010 */
[----:B------:R-:W-:Y:S01]  /*0610*/  UIMAD UR7, UR18, UR9, UR7 ;  /* 0x00000009120772a4 */ /* 0x000fe2000f8e0207 */
[----:B------:R-:W-:Y:S01]  /*0620*/  IADD3 R67, P3, PT, R9, R4, RZ ;  /* 0x0000000409437210 */ /* 0x000fe20007f7e0ff */
[----:B------:R-:W0:Y:S01]  /*0630*/  LDCU.64 UR8, c[0x0][0x498] ;  /* 0x00009300ff0877ac */ /* 0x000e220008000a00 */
[----:B------:R-:W-:Y:S01]  /*0640*/  IADD3 R63, P1, PT, R7, R2, RZ ;  /* 0x00000002073f7210 */ /* 0x000fe20007f3e0ff */
[----:B------:R-:W-:Y:S01]  /*0650*/  IMAD R2, R11, R18, RZ ;  /* 0x000000120b027224 */ /* 0x000fe200078e02ff */
[----:B------:R-:W-:Y:S01]  /*0660*/  IADD3 R10, PT, PT, R3, R5, RZ ;  /* 0x00000005030a7210 */ /* 0x000fe20007ffe0ff */
[----:B------:R-:W2:Y:S01]  /*0670*/  @P0 LDC R12, c[0x0][0x384] ;  /* 0x0000e100ff0c0b82 */ /* 0x000ea20000000800 */
[----:B----4-:R-:W-:-:S02]  /*0680*/  IMAD R3, R11, R22, RZ ;  /* 0x000000160b037224 */ /* 0x010fc400078e02ff */
[----:B------:R-:W-:-:S04]  /*0690*/  IMAD.WIDE.U32 R4, R0, R18, UR6 ;  /* 0x0000000600047e25 */ /* 0x000fc8000f8e0012 */
[C---:B------:R-:W-:Y:S02]  /*06a0*/  IMAD R11, R0.reuse, R19, R2 ;  /* 0x00000013000b7224 */ /* 0x040fe400078e0202 */
[C---:B------:R-:W-:Y:S01]  /*06b0*/  IMAD R17, R0.reuse, R23, R3 ;  /* 0x0000001700117224 */ /* 0x040fe200078e0203 */
[----:B------:R-:W3:Y:S01]  /*06c0*/  LDC.64 R18, c[0x0][0x540] ;  /* 0x00015000ff127b82 */ /* 0x000ee20000000a00 */
[----:B------:R-:W-:Y:S01]  /*06d0*/  IMAD.WIDE.U32 R2, R0, R22, RZ ;  /* 0x0000001600027225 */ /* 0x000fe200078e00ff */
[----:B------:R-:W-:Y:S02]  /*06e0*/  IADD3 R8, PT, PT, R5, R11, RZ ;  /* 0x0000000b05087210 */ /* 0x000fe40007ffe0ff */
[----:B------:R-:W-:-:S04]  /*06f0*/  IADD3 R61, P4, PT, R7, R4, RZ ;  /* 0x00000004073d7210 */ /* 0x000fc80007f9e0ff */
[----:B------:R-:W4:Y:S01]  /*0700*/  @P0 LDC R11, c[0x0][0x38c] ;  /* 0x0000e300ff0b0b82 */ /* 0x000f220000000800 */
[----:B------:R-:W-:Y:S02]  /*0710*/  SHF.R.S32.HI R7, RZ, 0x1f, R7 ;  /* 0x0000001fff077819 */ /* 0x000fe40000011407 */
[----:B------:R-:W-:Y:S02]  /*0720*/  IADD3 R3, PT, PT, R3, R17, RZ ;  /* 0x0000001103037210 */ /* 0x000fe40007ffe0ff */
[----:B------:R-:W-:-:S03]  /*0730*/  IADD3.X R10, PT, PT, R7, R10, RZ, P1, !PT ;  /* 0x0000000a070a7210 */ /* 0x000fc60000ffe4ff */
[----:B------:R-:W3:Y:S01]  /*0740*/  LDC.64 R16, c[0x0][0x468] ;  /* 0x00011a00ff107b82 */ /* 0x000ee20000000a00 */
[----:B------:R-:W-:Y:S02]  /*0750*/  IADD3.X R8, PT, PT, R7, R8, RZ, P4, !PT ;  /* 0x0000000807087210 */ /* 0x000fe400027fe4ff */
[--C-:B-1----:R-:W-:Y:S02]  /*0760*/  SHF.R.U64 R5, R20, 0x1, R21.reuse ;  /* 0x0000000114057819 */ /* 0x102fe40000001215 */
[----:B------:R-:W-:-:S03]  /*0770*/  SHF.R.U32.HI R0, RZ, 0x1, R21 ;  /* 0x00000001ff007819 */ /* 0x000fc60000011615 */
[----:B------:R-:W1:Y:S01]  /*0780*/  @P0 LDC.64 R6, c[0x0][0x480] ;  /* 0x00012000ff060b82 */ /* 0x000e620000000a00 */
[----:B0-----:R-:W-:Y:S02]  /*0790*/  UIMAD.WIDE.U32 UR4, UR18, UR8, URZ ;  /* 0x00000008120472a5 */ /* 0x001fe4000f8e00ff */
[----:B------:R-:W-:-:S05]  /*07a0*/  IMAD R77, R0, UR18, RZ ;  /* 0x00000012004d7c24 */ /* 0x000fca000f8e02ff */
[----:B------:R-:W0:Y:S01]  /*07b0*/  LDC.64 R20, c[0x0][0x528] ;  /* 0x00014a00ff147b82 */ /* 0x000e220000000a00 */
[----:B--2---:R-:W-:-:S07]  /*07c0*/  @P0 IMAD R0, R12, UR18, R85 ;  /* 0x000000120c000c24 */ /* 0x004fce000f8e0255 */
[----:B------:R-:W2:Y:S01]  /*07d0*/  LDC.64 R22, c[0x0][0x448] ;  /* 0x00011200ff167b82 */ /* 0x000ea20000000a00 */
[----:B------:R-:W-:Y:S01]  /*07e0*/  IMAD.WIDE.U32 R4, R5, UR18, R2 ;  /* 0x0000001205047c25 */ /* 0x000fe2000f8e0002 */
[----:B------:R-:W-:-:S03]  /*07f0*/  UIMAD UR5, UR18, UR9, UR5 ;  /* 0x00000009120572a4 */ /* 0x000fc6000f8e0205 */
[----:B------:R-:W-:Y:S01]  /*0800*/  @P0 IMAD R0, R0, R25, RZ ;  /* 0x0000001900000224 */ /* 0x000fe200078e02ff */
[----:B------:R-:W-:Y:S02]  /*0810*/  IADD3 R77, PT, PT, R5, R77, RZ ;  /* 0x0000004d054d7210 */ /* 0x000fe40007ffe0ff */
[----:B------:R-:W-:Y:S01]  /*0820*/  ISETP.GE.AND P1, PT, R25, 0x1, PT ;  /* 0x000000011900780c */ /* 0x000fe20003f26270 */
[----:B----4-:R-:W-:Y:S01]  /*0830*/  @P0 IMAD R5, R0, R11, RZ ;  /* 0x0000000b00050224 */ /* 0x010fe200078e02ff */
[C---:B---3--:R-:W-:Y:S01]  /*0840*/  LEA R79, P4, R4.reuse, R18, 0x3 ;  /* 0x00000012044f7211 */ /* 0x048fe200078818ff */
[C---:B------:R-:W-:Y:S01]  /*0850*/  IMAD.WIDE.U32 R2, R85.reuse, R64, UR4 ;  /* 0x0000000455027e25 */ /* 0x040fe2000f8e0040 */
[----:B------:R-:W-:Y:S02]  /*0860*/  SHF.R.S32.HI R0, RZ, 0x1f, R9 ;  /* 0x0000001fff007819 */ /* 0x000fe40000011409 */
[----:B------:R-:W-:Y:S01]  /*0870*/  LEA.HI.X R77, R4, R19, R77, 0x3, P4 ;  /* 0x00000013044d7211 */ /* 0x000fe200020f1c4d */
[----:B------:R-:W-:Y:S01]  /*0880*/  IMAD R65, R85, R65, R3 ;  /* 0x0000004155417224 */ /* 0x000fe200078e0203 */
[----:B------:R-:W-:-:S02]  /*0890*/  IADD3.X R12, PT, PT, R0, R15, RZ, P2, !PT ;  /* 0x0000000f000c7210 */ /* 0x000fc400017fe4ff */
[----:B------:R-:W-:Y:S02]  /*08a0*/  IADD3.X R4, PT, PT, R0, R13, RZ, P3, !PT ;  /* 0x0000000d00047210 */ /* 0x000fe40001ffe4ff */
[----:B------:R-:W-:Y:S02]  /*08b0*/  LEA R70, P2, R69, R70, 0x1 ;  /* 0x0000004645467211 */ /* 0x000fe400078408ff */
[----:B------:R-:W-:Y:S02]  /*08c0*/  LEA R68, P3, R67, R16, 0x1 ;  /* 0x0000001043447211 */ /* 0x000fe400078608ff */
[----:B------:R-:W-:Y:S02]  /*08d0*/  CS2R R26, SRZ ;  /* 0x00000000001a7805 */ /* 0x000fe4000001ff00 */
[----:B------:R-:W-:Y:S01]  /*08e0*/  IADD3 R2, P4, PT, R9, R2, RZ ;  /* 0x0000000209027210 */ /* 0x000fe20007f9e0ff */
[----:B-1----:R-:W-:Y:S01]  /*08f0*/  @P0 IMAD.WIDE R26, R5, 0x10, R6 ;  /* 0x00000010051a0825 */ /* 0x002fe200078e0206 */
[----:B------:R-:W-:-:S02]  /*0900*/  LEA.HI.X R69, R69, R71, R12, 0x1, P2 ;  /* 0x0000004745457211 */ /* 0x000fc400010f0c0c */
[----:B------:R-:W-:Y:S01]  /*0910*/  LEA.HI.X R67, R67, R17, R4, 0x1, P3 ;  /* 0x0000001143437211 */ /* 0x000fe200018f0c04 */
[----:B------:R-:W-:Y:S01]  /*0920*/  IMAD.WIDE.U32 R24, R85, R74, RZ ;  /* 0x0000004a55187225 */ /* 0x000fe200078e00ff */
[----:B------:R-:W-:Y:S02]  /*0930*/  IADD3.X R65, PT, PT, R0, R65, RZ, P4, !PT ;  /* 0x0000004100417210 */ /* 0x000fe400027fe4ff */
[C---:B0-----:R-:W-:Y:S02]  /*0940*/  LEA R66, P0, R2.reuse, R20, 0x1 ;  /* 0x0000001402427211 */ /* 0x041fe400078008ff */
[----:B--2---:R-:W-:Y:S02]  /*0950*/  LEA R64, P2, R63, R22, 0x1 ;  /* 0x000000163f407211 */ /* 0x004fe400078408ff */
        /* <DEDUP_REMOVED lines=35> */
[C---:B------:R-:W-:Y:S02]  /*0b90*/  LOP3.LUT R5, R72.reuse, 0x3e0, RZ, 0xc0, !PT ;  /* 0x000003e048057812 */ /* 0x040fe400078ec0ff */
[----:B------:R-:W-:-:S02]  /*0ba0*/  LEA.HI R0, R72, R72, RZ, 0x1b ;  /* 0x0000004848007211 */ /* 0x000fc400078fd8ff */
[-C--:B------:R-:W-:Y:S02]  /*0bb0*/  LEA.HI R57, R72, R7.reuse, RZ, 0x1f ;  /* 0x0000000748397211 */ /* 0x080fe400078ff8ff */
[----:B------:R-:W-:Y:S02]  /*0bc0*/  LEA.HI R56, R7, R7, RZ, 0x1b ;  /* 0x0000000707387211 */ /* 0x000fe400078fd8ff */
        /* <DEDUP_REMOVED lines=15> */
[----:B------:R-:W-:-:S02]  /*0cc0*/  LOP3.LUT R58, R5, 0x1f, R72, 0xf8, !PT ;  /* 0x0000001f053a7812 */ /* 0x000fc400078ef848 */
[----:B-1----:R-:W-:Y:S02]  /*0cd0*/  MOV R60, UR6 ;  /* 0x00000006003c7c02 */ /* 0x002fe40008000f00 */
[C---:B------:R-:W-:Y:S02]  /*0ce0*/  LOP3.LUT R182, R72.reuse, 0x1f, RZ, 0xc0, !PT ;  /* 0x0000001f48b67812 */ /* 0x040fe400078ec0ff */
[C---:B------:R-:W-:Y:S02]  /*0cf0*/  IADD3 R59, PT, PT, R72.reuse, 0x200, RZ ;  /* 0x00000200483b7810 */ /* 0x040fe40007ffe0ff */
        /* <DEDUP_REMOVED lines=18> */
[----:B------:R-:W-:Y:S02]  /*0e20*/  IADD3 R40, PT, PT, R5, R58, RZ ;  /* 0x0000003a05287210 */ /* 0x000fe40007ffe0ff */
[----:B------:R-:W-:-:S07]  /*0e30*/  LEA R0, R0, UR5, 0x2 ;  /* 0x0000000500007c11 */ /* 0x000fce000f8e10ff */
.L_x_17051:
[----:B------:R-:W-:Y:S01]  /*0e40*/  BAR.SYNC.DEFER_BLOCKING 0x0 ;  /* 0x0000000000007b1d */ /* 0x000fe20000010000 */
[----:B0-----:R-:W-:Y:S02]  /*0e50*/  MOV R4, R70 ;  /* 0x0000004600047202 */ /* 0x001fe40000000f00 */
[----:B------:R-:W-:-:S03]  /*0e60*/  MOV R5, R69 ;  /* 0x0000004500057202 */ /* 0x000fc60000000f00 */
[----:B------:R-:W-:-:S05]  /*0e70*/  IMAD.WIDE.U32 R4, R58, 0x10, R4 ;  /* 0x000000103a047825 */ /* 0x000fca00078e0004 */
[----:B------:R0:W2:Y:S01]  /*0e80*/  LDG.E.128 R12, desc[UR16][R4.64] ;  /* 0x00000010040c7981 */ /* 0x0000a2000c1e1d00 */
[----:B------:R-:W1:Y:S01]  /*0e90*/  S2UR UR5, SR_CgaCtaId ;  /* 0x00000000000579c3 */ /* 0x000e620000008800 */
[----:B------:R-:W-:Y:S01]  /*0ea0*/  UMOV UR4, 0x400 ;  /* 0x0000040000047882 */ /* 0x000fe20000000000 */
[----:B------:R-:W3:Y:S01]  /*0eb0*/  S2R R95, SR_LANEID ;  /* 0x00000000005f7919 */ /* 0x000ee20000000000 */
[----:B0-----:R-:W-:Y:S02]  /*0ec0*/  MOV R4, R68 ;  /* 0x0000004400047202 */ /* 0x001fe40000000f00 */
[----:B------:R-:W-:-:S03]  /*0ed0*/  MOV R5, R67 ;  /* 0x0000004300057202 */ /* 0x000fc60000000f00 */
[----:B------:R-:W-:Y:S01]  /*0ee0*/  IMAD.WIDE.U32 R16, R58, 0x10, R4 ;  /* 0x000000103a107825 */ /* 0x000fe200078e0004 */
[----:B-1----:R-:W-:-:S06]  /*0ef0*/  ULEA UR4, UR5, UR4, 0x18 ;  /* 0x0000000405047291 */ /* 0x002fcc000f8ec0ff */
[----:B---3--:R-:W-:-:S05]  /*0f00*/  LEA R80, R95, UR4, 0x4 ;  /* 0x000000045f507c11 */ /* 0x008fca000f8e20ff */
[----:B------:R-:W0:Y:S01]  /*0f10*/  LDCU UR4, c[0x0][0x38c] ;  /* 0x00007180ff0477ac */ /* 0x000e220008000800 */
        /* <DEDUP_REMOVED lines=13> */
[----:B-1----:R-:W-:Y:S01]  /*0ff0*/  HADD2.F32 R93, -RZ, R8.H0_H0 ;  /* 0x20000008ff5d7230 */ /* 0x002fe20000004100 */
[----:B0-----:R-:W-:Y:S01]  /*1000*/  UISETP.GE.AND UP0, UPT, UR4, 0x1, UPT ;  /* 0x000000010400788c */ /* 0x001fe2000bf06270 */
[----:B------:R-:W-:-:S02]  /*1010*/  HADD2.F32 R99, -RZ, R11.H0_H0 ;  /* 0x2000000bff637230 */ /* 0x000fc40000004100 */
[----:B------:R-:W-:Y:S02]  /*1020*/  HFMA2 R84, -RZ, RZ, 0, 0 ;  /* 0x00000000ff547431 */ /* 0x000fe400000001ff */
[----:B------:R-:W-:Y:S01]  /*1030*/  HADD2.F32 R101, -RZ, R11.H1_H1 ;  /* 0x3000000bff657230 */ /* 0x000fe20000004100 */
        /* <DEDUP_REMOVED lines=27> */
[C---:B------:R-:W-:Y:S01]  /*11f0*/  FMUL.FTZ R104, R17.reuse, R78 ;  /* 0x0000004e11687220 */ /* 0x040fe20000410000 */
[----:B------:R-:W-:Y:S01]  /*1200*/  FFMA.FTZ R74, R17, R98, R74 ;  /* 0x00000062114a7223 */ /* 0x000fe2000001004a */
[-C--:B------:R-:W-:Y:S01]  /*1210*/  FMUL.FTZ R107, R139, R78.reuse ;  /* 0x0000004e8b6b7220 */ /* 0x080fe20000410000 */
[-C--:B------:R-:W-:Y:S01]  /*1220*/  FMUL.FTZ R106, R19, R78.reuse ;  /* 0x0000004e136a7220 */ /* 0x080fe20000410000 */
[-C--:B------:R-:W-:Y:S01]  /*1230*/  FMUL.FTZ R109, R137, R78.reuse ;  /* 0x0000004e896d7220 */ /* 0x080fe20000410000 */
[----:B------:R-:W-:Y:S01]  /*1240*/  FFMA.FTZ R74, R139, R97, R74 ;  /* 0x000000618b4a7223 */ /* 0x000fe2000001004a */
[----:B------:R-:W-:-:S03]  /*1250*/  FMUL.FTZ R108, R136, R78 ;  /* 0x0000004e886c7220 */ /* 0x000fc60000410000 */
[----:B------:R-:W-:-:S04]  /*1260*/  FFMA.FTZ R74, R19, R100, R74 ;  /* 0x00000064134a7223 */ /* 0x000fc8000001004a */
[----:B------:R-:W-:-:S04]  /*1270*/  FFMA.FTZ R9, R137, R99, R74 ;  /* 0x0000006389097223 */ /* 0x000fc8000001004a */
[----:B------:R-:W-:Y:S01]  /*1280*/  FFMA.FTZ R74, R136, R101, R9 ;  /* 0x00000065884a7223 */ /* 0x000fe20000010009 */
[----:B------:R-:W-:Y:S06]  /*1290*/  BAR.SYNC.DEFER_BLOCKING 0x0 ;  /* 0x0000000000007b1d */ /* 0x000fec0000010000 */
[----:B------:R-:W-:Y:S05]  /*12a0*/  BRA.U !UP0, `(.L_x_17002) ;  /* 0x0000004508587547 */ /* 0x000fea000b800000 */
[----:B------:R-:W0:Y:S01]  /*12b0*/  LDC R133, c[0x0][0x388] ;  /* 0x0000e200ff857b82 */ /* 0x000e220000000800 */
[--C-:B------:R-:W-:Y:S01]  /*12c0*/  HADD2.F32 R13, -RZ, R5.reuse.H0_H0 ;  /* 0x20000005ff0d7230 */ /* 0x100fe20000004100 */
[----:B------:R-:W-:Y:S01]  /*12d0*/  ISETP.NE.AND P0, PT, R60, 0x1, PT ;  /* 0x000000013c00780c */ /* 0x000fe20003f05270 */
[----:B------:R-:W-:Y:S01]  /*12e0*/  HADD2.F32 R125, -RZ, R5.H1_H1 ;  /* 0x30000005ff7d7230 */ /* 0x000fe20000004100 */
[----:B------:R-:W-:Y:S01]  /*12f0*/  SHF.L.U32 R120, R92, 0x8, RZ ;  /* 0x000000085c787819 */ /* 0x000fe200000006ff */
[--C-:B------:R-:W-:Y:S01]  /*1300*/  HADD2.F32 R9, -RZ, R4.reuse.H0_H0 ;  /* 0x20000004ff097230 */ /* 0x100fe20000004100 */
[----:B------:R-:W-:Y:S01]  /*1310*/  SHF.L.U32 R119, R60, 0x8, RZ ;  /* 0x000000083c777819 */ /* 0x000fe200000006ff */
[----:B------:R-:W-:Y:S01]  /*1320*/  HADD2.F32 R131, -RZ, R4.H1_H1 ;  /* 0x30000004ff837230 */ /* 0x000fe20000004100 */
[----:B------:R-:W1:Y:S01]  /*1330*/  LDC.64 R128, c[0x0][0x3c0] ;  /* 0x0000f000ff807b82 */ /* 0x000e620000000a00 */
[--C-:B------:R-:W-:Y:S02]  /*1340*/  HADD2.F32 R5, -RZ, R6.reuse.H0_H0 ;  /* 0x20000006ff057230 */ /* 0x100fe40000004100 */
[----:B------:R-:W-:Y:S01]  /*1350*/  FADD.FTZ R132, R9, R76 ;  /* 0x0000004c09847221 */ /* 0x000fe20000010000 */
[----:B------:R-:W-:-:S02]  /*1360*/  HADD2.F32 R123, -RZ, R6.H1_H1 ;  /* 0x30000006ff7b7230 */ /* 0x000fc40000004100 */
[--C-:B------:R-:W-:Y:S01]  /*1370*/  FADD.FTZ R131, R131, R76.reuse ;  /* 0x0000004c83837221 */ /* 0x100fe20000010000 */
[--C-:B------:R-:W-:Y:S02]  /*1380*/  HADD2.F32 R15, -RZ, R7.reuse.H0_H0 ;  /* 0x20000007ff0f7230 */ /* 0x100fe40000004100 */
[--C-:B------:R-:W-:Y:S01]  /*1390*/  FADD.FTZ R130, R13, R76.reuse ;  /* 0x0000004c0d827221 */ /* 0x100fe20000010000 */
[----:B------:R-:W-:Y:S01]  /*13a0*/  HADD2.F32 R121, -RZ, R7.H1_H1 ;  /* 0x30000007ff797230 */ /* 0x000fe20000004100 */
[----:B------:R-:W2:Y:S01]  /*13b0*/  LDC.64 R34, c[0x0][0x440] ;  /* 0x00011000ff227b82 */ /* 0x000ea20000000a00 */
[----:B------:R-:W-:Y:S01]  /*13c0*/  SHF.L.U32 R7, R92, 0x9, RZ ;  /* 0x000000095c077819 */ /* 0x000fe200000006ff */
[--C-:B------:R-:W-:Y:S01]  /*13d0*/  FADD.FTZ R125, R125, R76.reuse ;  /* 0x0000004c7d7d7221 */ /* 0x100fe20000010000 */
[--C-:B------:R-:W-:Y:S01]  /*13e0*/  FADD.FTZ R124, R5, R76.reuse ;  /* 0x0000004c057c7221 */ /* 0x100fe20000010000 */
[--C-:B------:R-:W-:Y:S01]  /*13f0*/  FADD.FTZ R123, R123, R76.reuse ;  /* 0x0000004c7b7b7221 */ /* 0x100fe20000010000 */
[--C-:B------:R-:W-:Y:S01]  /*1400*/  FADD.FTZ R122, R15, R76.reuse ;  /* 0x0000004c0f7a7221 */ /* 0x100fe20000010000 */
[----:B------:R-:W-:Y:S01]  /*1410*/  FADD.FTZ R121, R121, R76 ;  /* 0x0000004c79797221 */ /* 0x000fe20000010000 */
[----:B------:R-:W-:Y:S01]  /*1420*/  IADD3 R36, P1, PT, R7, R72, RZ ;  /* 0x0000004807247210 */ /* 0x000fe20007f3e0ff */
[----:B------:R-:W3:Y:S01]  /*1430*/  LDC.64 R32, c[0x0][0x3a8] ;  /* 0x0000ea00ff207b82 */ /* 0x000ee20000000a00 */
[----:B------:R-:W-:Y:S01]  /*1440*/  FADD.FTZ R143, R143, R143 ;  /* 0x0000008f8f8f7221 */ /* 0x000fe20000010000 */
[----:B------:R-:W-:Y:S01]  /*1450*/  FADD.FTZ R142, R11, R11 ;  /* 0x0000000b0b8e7221 */ /* 0x000fe20000010000 */
        /* <DEDUP_REMOVED lines=11> */
[----:B------:R-:W-:Y:S01]  /*1510*/  MOV R90, RZ ;  /* 0x000000ff005a7202 */ /* 0x000fe20000000f00 */
[----:B------:R-:W-:Y:S01]  /*1520*/  FMUL.FTZ R115, R130, R94 ;  /* 0x0000005e82737220 */ /* 0x000fe20000410000 */
[----:B------:R-:W0:Y:S01]  /*1530*/  LDC.64 R30, c[0x0][0x4d0] ;  /* 0x00013400ff1e7b82 */ /* 0x000e220000000a00 */
[----:B------:R-:W-:Y:S01]  /*1540*/  ISETP.EQ.AND P0, PT, R72, RZ, P0 ;  /* 0x000000ff4800720c */ /* 0x000fe20000702270 */
[----:B------:R-:W-:Y:S01]  /*1550*/  FMUL.FTZ R114, R125, R98 ;  /* 0x000000627d727220 */ /* 0x000fe20000410000 */
[----:B------:R-:W-:Y:S01]  /*1560*/  LOP3.LUT R120, R120, 0x100, RZ, 0xc0, !PT ;  /* 0x0000010078787812 */ /* 0x000fe200078ec0ff */
[----:B------:R-:W-:Y:S01]  /*1570*/  FMUL.FTZ R113, R124, R97 ;  /* 0x000000617c717220 */ /* 0x000fe20000410000 */
[----:B------:R-:W-:Y:S01]  /*1580*/  LOP3.LUT R119, R119, 0x100, RZ, 0xc0, !PT ;  /* 0x0000010077777812 */ /* 0x000fe200078ec0ff */
[----:B------:R-:W-:Y:S01]  /*1590*/  FMUL.FTZ R112, R123, R100 ;  /* 0x000000647b707220 */ /* 0x000fe20000410000 */
[C---:B------:R-:W-:Y:S01]  /*15a0*/  IADD3 R118, PT, PT, R7.reuse, R72, RZ ;  /* 0x0000004807767210 */ /* 0x040fe20007ffe0ff */
[----:B------:R-:W0:Y:S01]  /*15b0*/  LDC.64 R28, c[0x0][0x4f0] ;  /* 0x00013c00ff1c7b82 */ /* 0x000e220000000a00 */
[----:B------:R-:W-:Y:S01]  /*15c0*/  LEA.HI.X.SX32 R37, R7, RZ, 0x1, P1 ;  /* 0x000000ff07257211 */ /* 0x000fe200008f0eff */
[----:B------:R-:W-:Y:S01]  /*15d0*/  FMUL.FTZ R111, R122, R99 ;  /* 0x000000637a6f7220 */ /* 0x000fe20000410000 */
[----:B------:R-:W-:Y:S01]  /*15e0*/  FMUL.FTZ R110, R121, R101 ;  /* 0x00000065796e7220 */ /* 0x000fe20000410000 */
[----:B------:R-:W0:Y:S01]  /*15f0*/  LDCU UR7, c[0x0][0x394] ;  /* 0x00007280ff0777ac */ /* 0x000e220008000800 */
[----:B------:R-:W0:Y:S01]  /*1600*/  LDCU UR8, c[0x0][0x38c] ;  /* 0x00007180ff0877ac */ /* 0x000e220008000800 */
[----:B-1----:R-:W-:-:S05]  /*1610*/  UMOV UR4, URZ ;  /* 0x000000ff00047c82 */ /* 0x002fca0008000000 */
.L_x_17050:
[----:B0-----:R-:W-:-:S04]  /*1620*/  IMAD.WIDE.U32 R4, R128, UR4, RZ ;  /* 0x0000000480047c25 */ /* 0x001fc8000f8e00ff */
[----:B------:R-:W-:Y:S01]  /*1630*/  IMAD R5, R129, UR4, R5 ;  /* 0x0000000481057c24 */ /* 0x000fe2000f8e0205 */
[----:B------:R-:W-:-:S04]  /*1640*/  LEA R12, P1, R4, R64, 0x1 ;  /* 0x00000040040c7211 */ /* 0x000fc800078208ff */
[----:B------:R-:W-:-:S03]  /*1650*/  LEA.HI.X R13, R4, R63, R5, 0x1, P1 ;  /* 0x0000003f040d7211 */ /* 0x000fc600008f0c05 */
[----:B------:R-:W-:-:S05]  /*1660*/  IMAD.WIDE.U32 R12, R40, 0x10, R12 ;  /* 0x00000010280c7825 */ /* 0x000fca00078e000c */
[----:B------:R-:W5:Y:S04]  /*1670*/  LDG.E.128 R4, desc[UR16][R12.64] ;  /* 0x000000100c047981 */ /* 0x000f68000c1e1d00 */
[----:B-1----:R1:W5:Y:S02]  /*1680*/  LDG.E.128 R8, desc[UR16][R12.64+0x200] ;  /* 0x000200100c087981 */ /* 0x002364000c1e1d00 */
[----:B-1----:R-:W-:Y:S02]  /*1690*/  MOV R12, R2 ;  /* 0x00000002000c7202 */ /* 0x002fe40000000f00 */
[----:B------:R-:W-:-:S03]  /*16a0*/  MOV R13, R71 ;  /* 0x00000047000d7202 */ /* 0x000fc60000000f00 */
[----:B---3--:R-:W-:-:S04]  /*16b0*/  IMAD.WIDE.U32 R14, R32, UR4, R12 ;  /* 0x00000004200e7c25 */ /* 0x008fc8000f8e000c */
[----:B------:R-:W-:Y:S01]  /*16c0*/  IMAD R15, R33, UR4, R15 ;  /* 0x00000004210f7c24 */ /* 0x000fe2000f8e020f */
[----:B--2---:R-:W-:-:S04]  /*16d0*/  LEA R38, P1, R14, R34, 0x3 ;  /* 0x000000220e267211 */ /* 0x004fc800078218ff */
[----:B------:R-:W-:-:S06]  /*16e0*/  LEA.HI.X R39, R14, R35, R15, 0x3, P1 ;  /* 0x000000230e277211 */ /* 0x000fcc00008f1c0f */
[----:B------:R-:W2:Y:S01]  /*16f0*/  LDG.E.64 R38, desc[UR16][R38.64] ;  /* 0x0000001026267981 */ /* 0x000ea2000c1e1b00 */
[----:B----4-:R-:W-:-:S04]  /*1700*/  IMAD.WIDE.U32 R14, R126, UR4, RZ ;  /* 0x000000047e0e7c25 */ /* 0x010fc8000f8e00ff */
[----:B------:R-:W-:Y:S01]  /*1710*/  IMAD R15, R127, UR4, R15 ;  /* 0x000000047f0f7c24 */ /* 0x000fe2000f8e020f */
[----:B------:R-:W-:-:S04]  /*1720*/  LEA R16, P1, R14, R62, 0x1 ;  /* 0x0000003e0e107211 */ /* 0x000fc800078208ff */
[----:B------:R-:W-:-:S03]  /*1730*/  LEA.HI.X R17, R14, R61, R15, 0x1, P1 ;  /* 0x0000003d0e117211 */ /* 0x000fc600008f0c0f */
[----:B------:R-:W-:Y:S01]  /*1740*/  IMAD.WIDE.U32 R12, R40, 0x10, R16 ;  /* 0x00000010280c7825 */ /* 0x000fe200078e0010 */
[----:B-----5:R2:W-:Y:S04]  /*1750*/  STS.128 [R80], R4 ;  /* 0x0000000450007388 */ /* 0x0205e80000000c00 */
[----:B------:R1:W-:Y:S01]  /*1760*/  STS.128 [R80+0x200], R8 ;  /* 0x0002000850007388 */ /* 0x0003e20000000c00 */
[----:B------:R-:W-:-:S03]  /*1770*/  NOP ;  /* 0x0000000000007918 */ /* 0x000fc60000000000 */
[----:B------:R-:W3:Y:S04]  /*1780*/  LDG.E.128 R16, desc[UR16][R12.64] ;  /* 0x000000100c107981 */ /* 0x000ee8000c1e1d00 */
[----:B------:R4:W5:Y:S01]  /*1790*/  LDG.E.128 R20, desc[UR16][R12.64+0x200] ;  /* 0x000200100c147981 */ /* 0x000962000c1e1d00 */
[----:B------:R-:W0:Y:S01]  /*17a0*/  S2UR UR6, SR_CgaCtaId ;  /* 0x00000000000679c3 */ /* 0x000e220000008800 */
[C---:B------:R-:W-:Y:S01]  /*17b0*/  ISETP.NE.AND P2, PT, R72.reuse, RZ, PT ;  /* 0x000000ff4800720c */ /* 0x040fe20003f45270 */
[----:B------:R-:W-:Y:S01]  /*17c0*/  UMOV UR5, 0x400 ;  /* 0x0000040000057882 */ /* 0x000fe20000000000 */
[----:B------:R-:W-:Y:S01]  /*17d0*/  ISETP.NE.AND P1, PT, R72, 0x1f, PT ;  /* 0x0000001f4800780c */ /* 0x000fe20003f25270 */
[----:B------:R-:W-:Y:S01]  /*17e0*/  BSSY.RECONVERGENT B0, `(.L_x_17003) ;  /* 0x000008a000007945 */ /* 0x000fe20003800200 */
[-C--:B--2---:R-:W-:Y:S01]  /*17f0*/  FMUL.FTZ R4, R130, R39.reuse ;  /* 0x0000002782047220 */ /* 0x084fe20000410000 */
[-C--:B------:R-:W-:Y:S01]  /*1800*/  FMUL.FTZ R5, R125, R39.reuse ;  /* 0x000000277d057220 */ /* 0x080fe20000410000 */
[----:B------:R-:W-:Y:S01]  /*1810*/  FMUL.FTZ R150, R38, 1.4426950216293334961 ;  /* 0x3fb8aa3b26967820 */ /* 0x000fe20000410000 */
[-C--:B------:R-:W-:Y:S01]  /*1820*/  FMUL.FTZ R14, R131, R39.reuse ;  /* 0x00000027830e7220 */ /* 0x080fe20000410000 */
[----:B------:R-:W-:Y:S01]  /*1830*/  FMUL.RZ R7, R4, 0.15915493667125701904 ;  /* 0x3e22f98304077820 */ /* 0x000fe2000040c000 */
[----:B----4-:R-:W-:Y:S01]  /*1840*/  FMUL.RZ R12, R5, 0.15915493667125701904 ;  /* 0x3e22f983050c7820 */ /* 0x010fe2000040c000 */
[-C--:B------:R-:W-:Y:S01]  /*1850*/  FMUL.FTZ R4, R130, R150.reuse ;  /* 0x0000009682047220 */ /* 0x080fe20000410000 */
[-C--:B------:R-:W-:Y:S01]  /*1860*/  FMUL.FTZ R5, R125, R150.reuse ;  /* 0x000000967d057220 */ /* 0x080fe20000410000 */
[----:B-1----:R-:W1:Y:S01]  /*1870*/  MUFU.COS R10, R7 ;  /* 0x00000007000a7308 */ /* 0x002e620000000000 */
[----:B------:R-:W-:Y:S01]  /*1880*/  FMUL.RZ R144, R14, 0.15915493667125701904 ;  /* 0x3e22f9830e907820 */ /* 0x000fe2000040c000 */
[-C--:B------:R-:W-:Y:S01]  /*1890*/  FMUL.FTZ R14, R131, R150.reuse ;  /* 0x00000096830e7220 */ /* 0x080fe20000410000 */
[----:B------:R-:W-:Y:S01]  /*18a0*/  FMUL.FTZ R6, R124, R39 ;  /* 0x000000277c067220 */ /* 0x000fe20000410000 */
[-C--:B------:R-:W-:Y:S01]  /*18b0*/  FMUL.FTZ R146, R121, R150.reuse ;  /* 0x0000009679927220 */ /* 0x080fe20000410000 */
[----:B------:R-:W-:Y:S01]  /*18c0*/  FMUL.FTZ R13, R122, R150 ;  /* 0x000000967a0d7220 */ /* 0x000fe20000410000 */
[----:B0-----:R-:W-:-:S02]  /*18d0*/  ULEA UR5, UR6, UR5, 0x18 ;  /* 0x0000000506057291 */ /* 0x001fc4000f8ec0ff */
[----:B------:R-:W-:Y:S08]  /*18e0*/  MUFU.COS R11, R12 ;  /* 0x0000000c000b7308 */ /* 0x000ff00000000000 */
[----:B------:R-:W0:Y:S08]  /*18f0*/  MUFU.SIN R8, R7 ;  /* 0x0000000700087308 */ /* 0x000e300000000400 */
[----:B------:R2:W-:Y:S08]  /*1900*/  MUFU.SIN R9, R12 ;  /* 0x0000000c00097308 */ /* 0x0005f00000000400 */
[----:B------:R4:W1:Y:S01]  /*1910*/  MUFU.EX2 R147, R4 ;  /* 0x0000000400937308 */ /* 0x0008620000000800 */
[----:B--2---:R-:W-:-:S03]  /*1920*/  FMUL.FTZ R12, R123, R150 ;  /* 0x000000967b0c7220 */ /* 0x004fc60000410000 */
[----:B------:R-:W-:Y:S04]  /*1930*/  MUFU.EX2 R148, R5 ;  /* 0x0000000500947308 */ /* 0x000fe80000000800 */
[----:B------:R-:W2:Y:S01]  /*1940*/  MUFU.SIN R145, R144 ;  /* 0x0000009000917308 */ /* 0x000ea20000000400 */
[----:B----4-:R-:W-:-:S04]  /*1950*/  FMUL.FTZ R4, R123, R39 ;  /* 0x000000277b047220 */ /* 0x010fc80000410000 */
[----:B------:R-:W-:Y:S01]  /*1960*/  FMUL.RZ R7, R4, 0.15915493667125701904 ;  /* 0x3e22f98304077820 */ /* 0x000fe2000040c000 */
[----:B------:R-:W-:Y:S01]  /*1970*/  FMUL.FTZ R4, R122, R39 ;  /* 0x000000277a047220 */ /* 0x000fe20000410000 */
[C---:B-1----:R-:W-:Y:S01]  /*1980*/  FMUL.FTZ R149, R147.reuse, R10 ;  /* 0x0000000a93957220 */ /* 0x042fe20000410000 */
[----:B------:R1:W4:Y:S01]  /*1990*/  MUFU.COS R15, R144 ;  /* 0x00000090000f7308 */ /* 0x0003220000000000 */
[----:B0-----:R-:W-:Y:S01]  /*19a0*/  FMUL.FTZ R147, R147, R8 ;  /* 0x0000000893937220 */ /* 0x001fe20000410000 */
[----:B------:R-:W-:-:S06]  /*19b0*/  FMUL.RZ R151, R4, 0.15915493667125701904 ;  /* 0x3e22f98304977820 */ /* 0x000fcc000040c000 */
[----:B------:R-:W2:Y:S01]  /*19c0*/  MUFU.EX2 R14, R14 ;  /* 0x0000000e000e7308 */ /* 0x000ea20000000800 */
[----:B-1----:R-:W-:Y:S01]  /*19d0*/  FMUL.RZ R144, R6, 0.15915493667125701904 ;  /* 0x3e22f98306907820 */ /* 0x002fe2000040c000 */
[----:B------:R-:W-:Y:S02]  /*19e0*/  FMUL.FTZ R6, R124, R150 ;  /* 0x000000967c067220 */ /* 0x000fe40000410000 */
[----:B------:R-:W-:Y:S08]  /*19f0*/  MUFU.SIN R154, R7 ;  /* 0x00000007009a7308 */ /* 0x000ff00000000400 */
[----:B------:R-:W-:Y:S01]  /*1a00*/  MUFU.SIN R152, R144 ;  /* 0x0000009000987308 */ /* 0x000fe20000000400 */
[----:B--2---:R-:W-:-:S07]  /*1a10*/  FMUL.FTZ R145, R14, R145 ;  /* 0x000000910e917220 */ /* 0x004fce0000410000 */
[----:B------:R0:W1:Y:S08]  /*1a20*/  MUFU.COS R158, R144 ;  /* 0x00000090009e7308 */ /* 0x0000700000000000 */
[----:B------:R2:W1:Y:S01]  /*1a30*/  MUFU.EX2 R161, R6 ;  /* 0x0000000600a17308 */ /* 0x0004620000000800 */
[----:B0-----:R-:W-:-:S03]  /*1a40*/  FMUL.FTZ R144, R121, R39 ;  /* 0x0000002779907220 */ /* 0x001fc60000410000 */
[----:B------:R2:W0:Y:S01]  /*1a50*/  MUFU.COS R156, R7 ;  /* 0x00000007009c7308 */ /* 0x0004220000000000 */
[----:B------:R-:W-:Y:S01]  /*1a60*/  FMUL.RZ R165, R144, 0.15915493667125701904 ;  /* 0x3e22f98390a57820 */ /* 0x000fe2000040c000 */
[----:B----4-:R-:W-:-:S06]  /*1a70*/  FMUL.FTZ R144, R14, R15 ;  /* 0x0000000f0e907220 */ /* 0x010fcc0000410000 */
[----:B------:R4:W-:Y:S01]  /*1a80*/  MUFU.EX2 R163, R146 ;  /* 0x0000009200a37308 */ /* 0x0009e20000000800 */
[----:B--2---:R-:W2:Y:S01]  /*1a90*/  LDS.128 R4, [R134] ;  /* 0x0000000086047984 */ /* 0x004ea20000000c00 */
[C---:B-1----:R-:W-:Y:S01]  /*1aa0*/  FMUL.FTZ R158, R161.reuse, R158 ;  /* 0x0000009ea19e7220 */ /* 0x042fe20000410000 */
[----:B------:R-:W-:Y:S01]  /*1ab0*/  FMUL.FTZ R161, R161, R152 ;  /* 0x00000098a1a17220 */ /* 0x000fe20000410000 */
[----:B------:R-:W1:Y:S01]  /*1ac0*/  MUFU.COS R157, R151 ;  /* 0x00000097009d7308 */ /* 0x000e620000000000 */
[C---:B----4-:R-:W-:Y:S01]  /*1ad0*/  FMUL.FTZ R146, R148.reuse, R11 ;  /* 0x0000000b94927220 */ /* 0x050fe20000410000 */
[----:B------:R-:W-:Y:S02]  /*1ae0*/  FMUL.FTZ R148, R148, R9 ;  /* 0x0000000994947220 */ /* 0x000fe40000410000 */
[----:B------:R-:W4:Y:S04]  /*1af0*/  LDS.128 R8, [R134+0x10] ;  /* 0x0000100086087984 */ /* 0x000f280000000c00 */
[----:B------:R-:W0:Y:S04]  /*1b00*/  MUFU.EX2 R155, R12 ;  /* 0x0000000c009b7308 */ /* 0x000e280000000800 */
[----:B------:R-:W1:Y:S04]  /*1b10*/  MUFU.EX2 R160, R13 ;  /* 0x0000000d00a07308 */ /* 0x000e680000000800 */
[----:B------:R-:W2:Y:S01]  /*1b20*/  MUFU.SIN R164, R165 ;  /* 0x000000a500a47308 */ /* 0x000ea20000000400 */
[C---:B0-----:R-:W-:Y:S01]  /*1b30*/  FMUL.FTZ R159, R155.reuse, R156 ;  /* 0x0000009c9b9f7220 */ /* 0x041fe20000410000 */
[----:B------:R-:W-:-:S06]  /*1b40*/  FMUL.FTZ R155, R155, R154 ;  /* 0x0000009a9b9b7220 */ /* 0x000fcc0000410000 */
[----:B------:R-:W0:Y:S01]  /*1b50*/  MUFU.COS R166, R165 ;  /* 0x000000a500a67308 */ /* 0x000e220000000000 */
[----:B------:R-:W-:Y:S01]  /*1b60*/  IADD3 R154, PT, PT, R120, UR4, RZ ;  /* 0x00000004789a7c10 */ /* 0x000fe2000fffe0ff */
[----:B-1----:R-:W-:-:S06]  /*1b70*/  FMUL.FTZ R162, R160, R157 ;  /* 0x0000009da0a27220 */ /* 0x002fcc0000410000 */
[----:B------:R1:W4:Y:S01]  /*1b80*/  MUFU.SIN R153, R151 ;  /* 0x0000009700997308 */ /* 0x0003220000000400 */
[C---:B--2---:R-:W-:Y:S01]  /*1b90*/  FMUL.FTZ R156, R163.reuse, R164 ;  /* 0x000000a4a39c7220 */ /* 0x044fe20000410000 */
[----:B------:R-:W-:Y:S02]  /*1ba0*/  HADD2.F32 R152, -RZ, R6.H1_H1 ;  /* 0x30000006ff987230 */ /* 0x000fe40000004100 */
[C---:B-1----:R-:W-:Y:S01]  /*1bb0*/  FMUL.FTZ R151, R132.reuse, R39 ;  /* 0x0000002784977220 */ /* 0x042fe20000410000 */
[----:B0-----:R-:W-:Y:S01]  /*1bc0*/  FMUL.FTZ R157, R163, R166 ;  /* 0x000000a6a39d7220 */ /* 0x001fe20000410000 */
[----:B------:R-:W-:Y:S01]  /*1bd0*/  FMUL.FTZ R163, R132, R150 ;  /* 0x0000009684a37220 */ /* 0x000fe20000410000 */
[----:B------:R-:W-:Y:S02]  /*1be0*/  HADD2.F32 R150, -RZ, R5.H1_H1 ;  /* 0x30000005ff967230 */ /* 0x000fe40000004100 */
[----:B------:R-:W-:Y:S01]  /*1bf0*/  FMUL.RZ R151, R151, 0.15915493667125701904 ;  /* 0x3e22f98397977820 */ /* 0x000fe2000040c000 */
[----:B------:R0:W1:Y:S01]  /*1c00*/  MUFU.EX2 R170, R163 ;  /* 0x000000a300aa7308 */ /* 0x0000620000000800 */
[----:B----4-:R-:W-:-:S02]  /*1c10*/  HADD2.F32 R165, -RZ, R9.H1_H1 ;  /* 0x30000009ffa57230 */ /* 0x010fc40000004100 */
[----:B------:R-:W-:Y:S01]  /*1c20*/  HADD2.F32 R164, -RZ, R8.H1_H1 ;  /* 0x30000008ffa47230 */ /* 0x000fe20000004100 */
[----:B------:R-:W1:Y:S01]  /*1c30*/  MUFU.SIN R171, R151 ;  /* 0x0000009700ab7308 */ /* 0x000e620000000400 */
[----:B------:R-:W-:Y:S01]  /*1c40*/  FMUL.FTZ R160, R160, R153 ;  /* 0x00000099a0a07220 */ /* 0x000fe20000410000 */
[----:B------:R-:W-:Y:S02]  /*1c50*/  HADD2.F32 R153, -RZ, R7.H1_H1 ;  /* 0x30000007ff997230 */ /* 0x000fe40000004100 */
[--C-:B------:R-:W-:Y:S02]  /*1c60*/  HADD2.F32 R166, -RZ, R10.reuse.H0_H0 ;  /* 0x2000000affa67230 */ /* 0x100fe40000004100 */
[----:B0-----:R-:W-:Y:S02]  /*1c70*/  HADD2.F32 R163, -RZ, R9.H0_H0 ;  /* 0x20000009ffa37230 */ /* 0x001fe40000004100 */
[----:B------:R0:W2:Y:S01]  /*1c80*/  MUFU.COS R173, R151 ;  /* 0x0000009700ad7308 */ /* 0x0000a20000000000 */
[----:B------:R-:W-:-:S02]  /*1c90*/  HADD2.F32 R168, -RZ, R10.H1_H1 ;  /* 0x3000000affa87230 */ /* 0x000fc40000004100 */
[--C-:B------:R-:W-:Y:S02]  /*1ca0*/  HADD2.F32 R167, -RZ, R11.reuse.H0_H0 ;  /* 0x2000000bffa77230 */ /* 0x100fe40000004100 */
[----:B------:R-:W-:Y:S02]  /*1cb0*/  HADD2.F32 R169, -RZ, R11.H1_H1 ;  /* 0x3000000bffa97230 */ /* 0x000fe40000004100 */
[----:B0-----:R-:W-:Y:S02]  /*1cc0*/  HADD2.F32 R151, -RZ, R7.H0_H0 ;  /* 0x20000007ff977230 */ /* 0x001fe40000004100 */
[----:B-1----:R-:W-:Y:S01]  /*1cd0*/  FMUL.FTZ R9, R170, R171 ;  /* 0x000000abaa097220 */ /* 0x002fe20000410000 */
[----:B---3--:R-:W-:Y:S04]  /*1ce0*/  STS.128 [R80+0x420], R16 ;  /* 0x0004201050007388 */ /* 0x008fe80000000c00 */
[----:B-----5:R0:W-:Y:S01]  /*1cf0*/  STS.128 [R80+0x620], R20 ;  /* 0x0006201450007388 */ /* 0x0201e20000000c00 */
[----:B------:R-:W-:-:S03]  /*1d00*/  NOP ;  /* 0x0000000000007918 */ /* 0x000fc60000000000 */
[----:B------:R-:W1:Y:S04]  /*1d10*/  LDS.128 R12, [R134+0x420] ;  /* 0x00042000860c7984 */ /* 0x000e680000000c00 */
[----:B------:R-:W3:Y:S01]  /*1d20*/  LDS.128 R16, [R134+0x430] ;  /* 0x0004300086107984 */ /* 0x000ee20000000c00 */
[----:B0-----:R-:W-:Y:S01]  /*1d30*/  P2R R20, PR, RZ, 0x4 ;  /* 0x00000004ff147803 */ /* 0x001fe20000000000 */
[--C-:B------:R-:W-:Y:S02]  /*1d40*/  HADD2.F32 R20, -RZ, R4.reuse.H0_H0 ;  /* 0x20000004ff147230 */ /* 0x100fe40000004100 */
[----:B------:R-:W-:Y:S01]  /*1d50*/  HADD2.F32 R22, -RZ, R4.H1_H1 ;  /* 0x30000004ff167230 */ /* 0x000fe20000004100 */
[----:B------:R-:W-:Y:S01]  /*1d60*/  SEL R4, R154, R59, !P2 ;  /* 0x0000003b9a047207 */ /* 0x000fe20005000000 */
[----:B------:R-:W-:-:S02]  /*1d70*/  HADD2.F32 R154, -RZ, R8.H0_H0 ;  /* 0x20000008ff9a7230 */ /* 0x000fc40000004100 */
[----:B--2---:R-:W-:Y:S01]  /*1d80*/  FMUL.FTZ R8, R170, R173 ;  /* 0x000000adaa087220 */ /* 0x004fe20000410000 */
[----:B------:R-:W-:Y:S01]  /*1d90*/  HADD2.F32 R21, -RZ, R5.H0_H0 ;  /* 0x20000005ff157230 */ /* 0x000fe20000004100 */
[----:B------:R-:W-:Y:S01]  /*1da0*/  LEA R171, R4, UR5, 0x3 ;  /* 0x0000000504ab7c11 */ /* 0x000fe2000f8e18ff */
[----:B------:R-:W-:-:S04]  /*1db0*/  HADD2.F32 R23, -RZ, R6.H0_H0 ;  /* 0x20000006ff177230 */ /* 0x000fc80000004100 */
[----:B------:R0:W-:Y:S01]  /*1dc0*/  STS.64 [R171+0x1d10], R8 ;  /* 0x001d1008ab007388 */ /* 0x0001e20000000a00 */
[--C-:B-1----:R-:W-:Y:S02]  /*1dd0*/  HADD2.F32 R4, -RZ, R12.reuse.H0_H0 ;  /* 0x2000000cff047230 */ /* 0x102fe40000004100 */
[----:B------:R-:W-:Y:S02]  /*1de0*/  HADD2.F32 R170, -RZ, R12.H1_H1 ;  /* 0x3000000cffaa7230 */ /* 0x000fe40000004100 */
[--C-:B------:R-:W-:Y:S02]  /*1df0*/  HADD2.F32 R5, -RZ, R13.reuse.H0_H0 ;  /* 0x2000000dff057230 */ /* 0x100fe40000004100 */
[C---:B0-----:R-:W-:Y:S01]  /*1e00*/  FMUL.FTZ R171, R143.reuse, R4 ;  /* 0x000000048fab7220 */ /* 0x041fe20000410000 */
[----:B------:R-:W-:Y:S02]  /*1e10*/  HADD2.F32 R173, -RZ, R13.H1_H1 ;  /* 0x3000000dffad7230 */ /* 0x000fe40000004100 */
[----:B------:R-:W-:Y:S01]  /*1e20*/  FMUL.FTZ R170, R143, -R170 ;  /* 0x800000aa8faa7220 */ /* 0x000fe20000410000 */
        /* <DEDUP_REMOVED lines=8> */
[----:B---3--:R-:W-:-:S02]  /*1eb0*/  HADD2.F32 R10, -RZ, R16.H0_H0 ;  /* 0x20000010ff0a7230 */ /* 0x008fc40000004100 */
        /* <DEDUP_REMOVED lines=15> */
[----:B------:R-:W-:-:S02]  /*1fb0*/  FMUL.FTZ R188, R136, R13 ;  /* 0x0000000d88bc7220 */ /* 0x000fc40000410000 */
        /* <DEDUP_REMOVED lines=11> */
.L_x_17004:
[----:B------:R0:W1:Y:S02]  /*2070*/  LDS.64 R10, [R181+0x2d18] ;  /* 0x002d1800b50a7984 */ /* 0x0000640000000a00 */
.L_x_17005:
[----:B------:R-:W-:Y:S05]  /*2080*/  BSYNC.RECONVERGENT B0 ;  /* 0x0000000000007941 */ /* 0x000fea0003800200 */
.L_x_17003:
        /* <DEDUP_REMOVED lines=21> */
[C---:B--2---:R-:W-:Y:S01]  /*21e0*/  FFMA.FTZ R4, R96.reuse, R189, R15 ;  /* 0x000000bd60047223 */ /* 0x044fe2000001000f */
        /* <DEDUP_REMOVED lines=17> */
[----:B------:R-:W-:Y:S01]  /*2300*/  ISETP.GE.AND P1, PT, R95, 0x1, PT ;  /* 0x000000015f00780c */ /* 0x000fe20003f26270 */
[----:B------:R-:W-:Y:S01]  /*2310*/  ULEA UR6, UR4, UR5, 0x4 ;  /* 0x0000000504067291 */ /* 0x000fe2000f8e20ff */
[C---:B------:R-:W-:Y:S01]  /*2320*/  FFMA.FTZ R15, R146.reuse, R7, R15 ;  /* 0x00000007920f7223 */ /* 0x040fe2000001000f */
[----:B------:R-:W-:Y:S01]  /*2330*/  FFMA.FTZ R14, R146, R5, -R4 ;  /* 0x00000005920e7223 */ /* 0x000fe20000010804 */
[----:B------:R-:W-:Y:S01]  /*2340*/  FMUL.FTZ R5, R9, R145 ;  /* 0x0000009109057220 */ /* 0x000fe20000410000 */
[----:B------:R-:W-:Y:S01]  /*2350*/  ISETP.NE.AND P6, PT, R182, 0x1f, PT ;  /* 0x0000001fb600780c */ /* 0x000fe20003fc5270 */
[----:B------:R-:W-:Y:S01]  /*2360*/  FFMA.FTZ R15, R98, R195, R15 ;  /* 0x000000c3620f7223 */ /* 0x000fe2000001000f */
[----:B------:R-:W-:Y:S01]  /*2370*/  ISETP.GE.AND P4, PT, R60, UR7, PT ;  /* 0x000000073c007c0c */ /* 0x000fe2000bf86270 */
[----:B------:R-:W-:Y:S01]  /*2380*/  FFMA.FTZ R4, R8, R144, -R5 ;  /* 0x0000009008047223 */ /* 0x000fe20000010805 */
[----:B------:R-:W-:Y:S01]  /*2390*/  FFMA.FTZ R5, R98, R199, R14 ;  /* 0x000000c762057223 */ /* 0x000fe2000001000e */
[----:B------:R-:W-:Y:S01]  /*23a0*/  FMUL.FTZ R7, R161, R15 ;  /* 0x0000000fa1077220 */ /* 0x000fe20000410000 */
[----:B------:R-:W-:Y:S01]  /*23b0*/  BSSY.RECONVERGENT B0, `(.L_x_17006) ;  /* 0x00000dd000007945 */ /* 0x000fe20003800200 */
[----:B------:R-:W-:Y:S01]  /*23c0*/  FMUL.FTZ R14, R147, R4 ;  /* 0x00000004930e7220 */ /* 0x000fe20000410000 */
[----:B------:R-:W-:Y:S01]  /*23d0*/  ISETP.GT.U32.AND P2, PT, R182, 0x1b, PT ;  /* 0x0000001bb600780c */ /* 0x000fe20003f44070 */
[CC--:B------:R-:W-:Y:S01]  /*23e0*/  FFMA.FTZ R16, R158.reuse, R5.reuse, -R7 ;  /* 0x000000059e107223 */ /* 0x0c0fe20000010807 */
        /* <DEDUP_REMOVED lines=9> */
[----:B------:R-:W-:Y:S01]  /*2480*/  ISETP.GT.U32.AND P3, PT, R182, 0x17, PT ;  /* 0x00000017b600780c */ /* 0x000fe20003f64070 */
[-C--:B------:R-:W-:Y:S01]  /*2490*/  FMUL.FTZ R4, R148, R5.reuse ;  /* 0x0000000594047220 */ /* 0x080fe20000410000 */
[----:B------:R-:W-:Y:S01]  /*24a0*/  FFMA.FTZ R15, R146, R5, -R15 ;  /* 0x00000005920f7223 */ /* 0x000fe2000001080f */
[-C--:B------:R-:W-:Y:S01]  /*24b0*/  FMUL.FTZ R5, R155, R6.reuse ;  /* 0x000000069b057220 */ /* 0x080fe20000410000 */
[----:B------:R-:W-:Y:S01]  /*24c0*/  ISETP.NE.OR P4, PT, R72, RZ, P4 ;  /* 0x000000ff4800720c */ /* 0x000fe20002785670 */
[----:B------:R-:W-:Y:S01]  /*24d0*/  FFMA.FTZ R4, R146, R7, R4 ;  /* 0x0000000792047223 */ /* 0x000fe20000010004 */
[C---:B------:R-:W-:Y:S01]  /*24e0*/  FFMA.FTZ R7, R159.reuse, R6, R14 ;  /* 0x000000069f077223 */ /* 0x040fe2000001000e */
[----:B------:R-:W-:Y:S01]  /*24f0*/  FFMA.FTZ R16, R159, R16, -R5 ;  /* 0x000000109f107223 */ /* 0x000fe20000010805 */
[----:B------:R-:W-:Y:S01]  /*2500*/  ISETP.GT.U32.AND P5, PT, R182, 0xf, PT ;  /* 0x0000000fb600780c */ /* 0x000fe20003fa4070 */
[C---:B------:R-:W-:Y:S01]  /*2510*/  FMUL.FTZ R5, R161.reuse, R4 ;  /* 0x00000004a1057220 */ /* 0x040fe20000410000 */
[----:B------:R-:W-:Y:S01]  /*2520*/  FFMA.FTZ R17, R100, R201, R7 ;  /* 0x000000c964117223 */ /* 0x000fe20000010007 */
[----:B------:R-:W-:-:S02]  /*2530*/  FMUL.FTZ R7, R161, R15 ;  /* 0x0000000fa1077220 */ /* 0x000fc40000410000 */
[----:B------:R-:W-:Y:S01]  /*2540*/  FFMA.FTZ R6, R158, R15, -R5 ;  /* 0x0000000f9e067223 */ /* 0x000fe20000010805 */
[----:B------:R-:W-:Y:S01]  /*2550*/  FFMA.FTZ R5, R100, R203, R16 ;  /* 0x000000cb64057223 */ /* 0x000fe20000010010 */
[----:B------:R-:W-:Y:S01]  /*2560*/  FMUL.FTZ R15, R160, R17 ;  /* 0x00000011a00f7220 */ /* 0x000fe20000410000 */
[----:B------:R-:W-:Y:S01]  /*2570*/  FFMA.FTZ R4, R158, R4, R7 ;  /* 0x000000049e047223 */ /* 0x000fe20000010007 */
[----:B------:R-:W-:Y:S02]  /*2580*/  FMUL.FTZ R14, R155, R6 ;  /* 0x000000069b0e7220 */ /* 0x000fe40000410000 */
[-C--:B------:R-:W-:Y:S01]  /*2590*/  FFMA.FTZ R16, R162, R5.reuse, -R15 ;  /* 0x00000005a2107223 */ /* 0x080fe2000001080f */
        /* <DEDUP_REMOVED lines=8> */
[----:B------:R-:W-:-:S02]  /*2620*/  FFMA.FTZ R17, R99, R202, R17 ;  /* 0x000000ca63117223 */ /* 0x000fc40000010011 */
[-C--:B------:R-:W-:Y:S01]  /*2630*/  FMUL.FTZ R4, R160, R5.reuse ;  /* 0x00000005a0047220 */ /* 0x080fe20000410000 */
[----:B------:R-:W-:Y:S01]  /*2640*/  FFMA.FTZ R5, R162, R5, -R15 ;  /* 0x00000005a2057223 */ /* 0x000fe2000001080f */
[-C--:B------:R-:W-:Y:S01]  /*2650*/  FMUL.FTZ R15, R156, R17.reuse ;  /* 0x000000119c0f7220 */ /* 0x080fe20000410000 */
[C---:B------:R-:W-:Y:S01]  /*2660*/  FFMA.FTZ R14, R157.reuse, R17, R6 ;  /* 0x000000119d0e7223 */ /* 0x040fe20000010006 */
[----:B------:R-:W-:Y:S01]  /*2670*/  FFMA.FTZ R4, R162, R7, R4 ;  /* 0x00000007a2047223 */ /* 0x000fe20000010004 */
[CC--:B------:R-:W-:Y:S01]  /*2680*/  FMUL.FTZ R6, R156.reuse, R5.reuse ;  /* 0x000000059c067220 */ /* 0x0c0fe20000410000 */
[----:B------:R-:W-:Y:S01]  /*2690*/  FFMA.FTZ R7, R157, R16, -R15 ;  /* 0x000000109d077223 */ /* 0x000fe2000001080f */
[----:B------:R-:W-:Y:S02]  /*26a0*/  FFMA.FTZ R14, R101, R172, R14 ;  /* 0x000000ac650e7223 */ /* 0x000fe4000001000e */
[----:B------:R-:W-:Y:S01]  /*26b0*/  FFMA.FTZ R15, R157, R4, R6 ;  /* 0x000000049d0f7223 */ /* 0x000fe20000010006 */
[----:B------:R-:W-:Y:S01]  /*26c0*/  FFMA.FTZ R16, R101, R198, R7 ;  /* 0x000000c665107223 */ /* 0x000fe20000010007 */
        /* <DEDUP_REMOVED lines=12> */
[C---:B------:R-:W-:Y:S01]  /*2790*/  FMUL.FTZ R6, R15.reuse, R6 ;  /* 0x000000060f067220 */ /* 0x040fe20000410000 */
        /* <DEDUP_REMOVED lines=14> */
[C---:B------:R-:W-:Y:S01]  /*2880*/  FMUL.FTZ R6, R17.reuse, R6 ;  /* 0x0000000611067220 */ /* 0x040fe20000410000 */
[----:B------:R-:W-:Y:S01]  /*2890*/  @P1 FADD.FTZ R16, R16, R7 ;  /* 0x0000000710101221 */ /* 0x000fe20000010000 */
[-C--:B-----5:R-:W-:Y:S01]  /*28a0*/  @P1 FFMA.FTZ R17, R17, R4.reuse, -R5 ;  /* 0x0000000411111223 */ /* 0x0a0fe20000010805 */
[C---:B------:R-:W-:Y:S01]  /*28b0*/  FMUL.FTZ R19, R156.reuse, R187 ;  /* 0x000000bb9c137220 */ /* 0x040fe20000410000 */
[----:B------:R-:W0:Y:S01]  /*28c0*/  SHFL.UP PT, R204, R14, 0x4, RZ ;  /* 0x048000000ecc7989 */ /* 0x000e2200000e00ff */
[----:B------:R-:W-:Y:S01]  /*28d0*/  @P1 FFMA.FTZ R15, R15, R4, R6 ;  /* 0x000000040f0f1223 */ /* 0x000fe20000010006 */
[CC--:B-1----:R-:W-:Y:S01]  /*28e0*/  FMUL.FTZ R4, R156.reuse, R11.reuse ;  /* 0x0000000b9c047220 */ /* 0x0c2fe20000410000 */
[C---:B------:R-:W-:Y:S01]  /*28f0*/  FMUL.FTZ R6, R156.reuse, R188 ;  /* 0x000000bc9c067220 */ /* 0x040fe20000410000 */
[----:B------:R-:W1:Y:S01]  /*2900*/  SHFL.UP PT, R18, R16, 0x4, RZ ;  /* 0x0480000010127989 */ /* 0x000e6200000e00ff */
[C---:B------:R-:W-:Y:S01]  /*2910*/  FMUL.FTZ R7, R157.reuse, R11 ;  /* 0x0000000b9d077220 */ /* 0x040fe20000410000 */
[C---:B------:R-:W-:Y:S01]  /*2920*/  FFMA.FTZ R5, R157.reuse, R10, -R4 ;  /* 0x0000000a9d057223 */ /* 0x040fe20000010804 */
[C---:B------:R-:W-:Y:S01]  /*2930*/  FFMA.FTZ R4, R157.reuse, R188, R19 ;  /* 0x000000bc9d047223 */ /* 0x040fe20000010013 */
[----:B------:R-:W-:Y:S01]  /*2940*/  FFMA.FTZ R19, R157, R187, -R6 ;  /* 0x000000bb9d137223 */ /* 0x000fe20000010806 */
[----:B------:R-:W-:Y:S01]  /*2950*/  FFMA.FTZ R7, -R156, R10, -R7 ;  /* 0x0000000a9c077223 */ /* 0x000fe20000010907 */
[----:B------:R-:W2:Y:S01]  /*2960*/  SHFL.UP PT, R6, R15, 0x4, RZ ;  /* 0x048000000f067989 */ /* 0x000ea200000e00ff */
[----:B------:R-:W-:Y:S01]  /*2970*/  FADD.FTZ R205, R185, R4 ;  /* 0x00000004b9cd7221 */ /* 0x000fe20000010000 */
[----:B------:R-:W-:Y:S01]  /*2980*/  FMUL.FTZ R207, R160, R5 ;  /* 0x00000005a0cf7220 */ /* 0x000fe20000410000 */
[----:B------:R-:W-:Y:S01]  /*2990*/  FADD.FTZ R19, R186, R19 ;  /* 0x00000013ba137221 */ /* 0x000fe20000010000 */
[----:B------:R-:W3:Y:S01]  /*29a0*/  SHFL.UP PT, R4, R17, 0x4, RZ ;  /* 0x0480000011047989 */ /* 0x000ee200000e00ff */
[C---:B------:R-:W-:Y:S01]  /*29b0*/  FMUL.FTZ R206, R160.reuse, R7 ;  /* 0x00000007a0ce7220 */ /* 0x040fe20000410000 */
[----:B------:R-:W-:Y:S01]  /*29c0*/  FMUL.FTZ R212, R160, R205 ;  /* 0x000000cda0d47220 */ /* 0x000fe20000410000 */
[----:B------:R-:W-:Y:S01]  /*29d0*/  FFMA.FTZ R208, R162, R7, -R207 ;  /* 0x00000007a2d07223 */ /* 0x000fe200000108cf */
[----:B------:R-:W-:Y:S01]  /*29e0*/  FMUL.FTZ R210, R160, R19 ;  /* 0x00000013a0d27220 */ /* 0x000fe20000410000 */
[C---:B------:R-:W-:Y:S01]  /*29f0*/  FFMA.FTZ R206, R162.reuse, R5, R206 ;  /* 0x00000005a2ce7223 */ /* 0x040fe200000100ce */
[C---:B------:R-:W-:Y:S01]  /*2a00*/  FFMA.FTZ R212, R162.reuse, R19, -R212 ;  /* 0x00000013a2d47223 */ /* 0x040fe200000108d4 */
[----:B------:R-:W-:Y:S01]  /*2a10*/  FMUL.FTZ R214, R155, R208 ;  /* 0x000000d09bd67220 */ /* 0x000fe20000410000 */
[----:B------:R-:W-:Y:S01]  /*2a20*/  ISETP.GE.AND P1, PT, R95, 0x4, PT ;  /* 0x000000045f00780c */ /* 0x000fe20003f26270 */
[----:B------:R-:W-:Y:S01]  /*2a30*/  FFMA.FTZ R205, R162, R205, R210 ;  /* 0x000000cda2cd7223 */ /* 0x000fe200000100d2 */
[----:B------:R-:W-:Y:S01]  /*2a40*/  FADD.FTZ R212, R183, R212 ;  /* 0x000000d4b7d47221 */ /* 0x000fe20000010000 */
[-C--:B------:R-:W-:Y:S01]  /*2a50*/  FFMA.FTZ R214, R159, R206.reuse, R214 ;  /* 0x000000ce9fd67223 */ /* 0x080fe200000100d6 */
[----:B------:R-:W-:Y:S01]  /*2a60*/  FMUL.FTZ R216, R155, R206 ;  /* 0x000000ce9bd87220 */ /* 0x000fe20000410000 */
[----:B0-----:R-:W-:Y:S01]  /*2a70*/  FMUL.FTZ R206, R17, R204 ;  /* 0x000000cc11ce7220 */ /* 0x001fe20000410000 */
[----:B------:R-:W-:Y:S01]  /*2a80*/  FADD.FTZ R210, R184, R205 ;  /* 0x000000cdb8d27221 */ /* 0x000fe20000010000 */
[----:B------:R-:W-:Y:S01]  /*2a90*/  FMUL.FTZ R5, R155, R212 ;  /* 0x000000d49b057220 */ /* 0x000fe20000410000 */
[C---:B------:R-:W-:Y:S01]  /*2aa0*/  FMUL.FTZ R204, R15.reuse, R204 ;  /* 0x000000cc0fcc7220 */ /* 0x040fe20000410000 */
[----:B-1----:R-:W-:Y:S01]  /*2ab0*/  FFMA.FTZ R7, R15, R18, R206 ;  /* 0x000000120f077223 */ /* 0x002fe200000100ce */
[C---:B------:R-:W-:Y:S01]  /*2ac0*/  FFMA.FTZ R216, R159.reuse, R208, -R216 ;  /* 0x000000d09fd87223 */ /* 0x040fe200000108d8 */
[----:B------:R-:W-:Y:S01]  /*2ad0*/  FFMA.FTZ R208, R159, R210, R5 ;  /* 0x000000d29fd07223 */ /* 0x000fe20000010005 */
[C---:B------:R-:W-:Y:S01]  /*2ae0*/  FFMA.FTZ R5, R17.reuse, R18, -R204 ;  /* 0x0000001211057223 */ /* 0x040fe200000108cc */
[----:B------:R-:W-:Y:S01]  /*2af0*/  @P1 FADD.FTZ R14, R14, R7 ;  /* 0x000000070e0e1221 */ /* 0x000fe20000010000 */
[-C--:B--2---:R-:W-:Y:S01]  /*2b00*/  FMUL.FTZ R18, R17, R6.reuse ;  /* 0x0000000611127220 */ /* 0x084fe20000410000 */
[----:B------:R-:W-:Y:S01]  /*2b10*/  FMUL.FTZ R6, R15, R6 ;  /* 0x000000060f067220 */ /* 0x000fe20000410000 */
[----:B------:R-:W-:Y:S01]  /*2b20*/  @P1 FADD.FTZ R16, R16, R5 ;  /* 0x0000000510101221 */ /* 0x000fe20000010000 */
[----:B------:R-:W-:Y:S01]  /*2b30*/  FMUL.FTZ R210, R155, R210 ;  /* 0x000000d29bd27220 */ /* 0x000fe20000410000 */
[----:B------:R-:W0:Y:S01]  /*2b40*/  SHFL.UP PT, R204, R14, 0x8, RZ ;  /* 0x050000000ecc7989 */ /* 0x000e2200000e00ff */
[-C--:B---3--:R-:W-:Y:S01]  /*2b50*/  @P1 FFMA.FTZ R15, R15, R4.reuse, R18 ;  /* 0x000000040f0f1223 */ /* 0x088fe20000010012 */
[----:B------:R-:W-:Y:S01]  /*2b60*/  @P1 FFMA.FTZ R17, R17, R4, -R6 ;  /* 0x0000000411111223 */ /* 0x000fe20000010806 */
[----:B------:R-:W-:Y:S01]  /*2b70*/  FFMA.FTZ R7, R159, R212, -R210 ;  /* 0x000000d49f077223 */ /* 0x000fe200000108d2 */
[----:B------:R-:W1:Y:S01]  /*2b80*/  SHFL.UP PT, R18, R16, 0x8, RZ ;  /* 0x0500000010127989 */ /* 0x000e6200000e00ff */
[----:B------:R-:W-:Y:S01]  /*2b90*/  FADD.FTZ R208, R179, R208 ;  /* 0x000000d0b3d07221 */ /* 0x000fe20000010000 */
[C---:B------:R-:W-:Y:S01]  /*2ba0*/  FMUL.FTZ R5, R161.reuse, R216 ;  /* 0x000000d8a1057220 */ /* 0x040fe20000410000 */
[----:B------:R-:W-:Y:S01]  /*2bb0*/  FADD.FTZ R7, R180, R7 ;  /* 0x00000007b4077221 */ /* 0x000fe20000010000 */
[----:B------:R-:W2:Y:S01]  /*2bc0*/  SHFL.UP PT, R6, R15, 0x8, RZ ;  /* 0x050000000f067989 */ /* 0x000ea200000e00ff */
[C---:B------:R-:W-:Y:S01]  /*2bd0*/  FMUL.FTZ R206, R161.reuse, R208 ;  /* 0x000000d0a1ce7220 */ /* 0x040fe20000410000 */
[CC--:B------:R-:W-:Y:S01]  /*2be0*/  FMUL.FTZ R19, R161.reuse, R214.reuse ;  /* 0x000000d6a1137220 */ /* 0x0c0fe20000410000 */
[C---:B------:R-:W-:Y:S01]  /*2bf0*/  FFMA.FTZ R5, R158.reuse, R214, R5 ;  /* 0x000000d69e057223 */ /* 0x040fe20000010005 */
[----:B------:R-:W3:Y:S01]  /*2c00*/  SHFL.UP PT, R4, R17, 0x8, RZ ;  /* 0x0500000011047989 */ /* 0x000ee200000e00ff */
[CC--:B------:R-:W-:Y:S01]  /*2c10*/  FFMA.FTZ R206, R158.reuse, R7.reuse, -R206 ;  /* 0x000000079ece7223 */ /* 0x0c0fe200000108ce */
[----:B------:R-:W-:Y:S01]  /*2c20*/  FMUL.FTZ R205, R161, R7 ;  /* 0x00000007a1cd7220 */ /* 0x000fe20000410000 */
[----:B------:R-:W-:Y:S01]  /*2c30*/  FFMA.FTZ R19, R158, R216, -R19 ;  /* 0x000000d89e137223 */ /* 0x000fe20000010813 */
[----:B------:R-:W-:Y:S01]  /*2c40*/  ISETP.GE.AND P1, PT, R95, 0x8, PT ;  /* 0x000000085f00780c */ /* 0x000fe20003f26270 */
[----:B------:R-:W-:Y:S01]  /*2c50*/  FADD.FTZ R7, R177, R206 ;  /* 0x000000ceb1077221 */ /* 0x000fe20000010000 */
[----:B------:R-:W-:Y:S01]  /*2c60*/  FMUL.FTZ R206, R148, R5 ;  /* 0x0000000594ce7220 */ /* 0x000fe20000410000 */
[----:B------:R-:W-:Y:S01]  /*2c70*/  FFMA.FTZ R205, R158, R208, R205 ;  /* 0x000000d09ecd7223 */ /* 0x000fe200000100cd */
[C---:B------:R-:W-:Y:S01]  /*2c80*/  FMUL.FTZ R207, R148.reuse, R19 ;  /* 0x0000001394cf7220 */ /* 0x040fe20000410000 */
[----:B------:R-:W-:Y:S01]  /*2c90*/  FMUL.FTZ R212, R148, R7 ;  /* 0x0000000794d47220 */ /* 0x000fe20000410000 */
[----:B------:R-:W-:Y:S01]  /*2ca0*/  FFMA.FTZ R210, R146, R19, -R206 ;  /* 0x0000001392d27223 */ /* 0x000fe200000108ce */
[----:B------:R-:W-:Y:S01]  /*2cb0*/  FADD.FTZ R205, R178, R205 ;  /* 0x000000cdb2cd7221 */ /* 0x000fe20000010000 */
[-C--:B0-----:R-:W-:Y:S01]  /*2cc0*/  FMUL.FTZ R206, R17, R204.reuse ;  /* 0x000000cc11ce7220 */ /* 0x081fe20000410000 */
[----:B------:R-:W-:Y:S01]  /*2cd0*/  FFMA.FTZ R208, R146, R5, R207 ;  /* 0x0000000592d07223 */ /* 0x000fe200000100cf */
[C---:B------:R-:W-:Y:S01]  /*2ce0*/  FMUL.FTZ R204, R15.reuse, R204 ;  /* 0x000000cc0fcc7220 */ /* 0x040fe20000410000 */
[-C--:B------:R-:W-:Y:S01]  /*2cf0*/  FMUL.FTZ R214, R148, R205.reuse ;  /* 0x000000cd94d67220 */ /* 0x080fe20000410000 */
[----:B-1----:R-:W-:Y:S01]  /*2d00*/  FFMA.FTZ R19, R15, R18, R206 ;  /* 0x000000120f137223 */ /* 0x002fe200000100ce */
[----:B------:R-:W-:-:S02]  /*2d10*/  FFMA.FTZ R212, R146, R205, R212 ;  /* 0x000000cd92d47223 */ /* 0x000fc400000100d4 */
[----:B------:R-:W-:Y:S01]  /*2d20*/  FFMA.FTZ R205, R146, R7, -R214 ;  /* 0x0000000792cd7223 */ /* 0x000fe200000108d6 */
[-C--:B--2---:R-:W-:Y:S01]  /*2d30*/  FMUL.FTZ R5, R15, R6.reuse ;  /* 0x000000060f057220 */ /* 0x084fe20000410000 */
[C---:B------:R-:W-:Y:S01]  /*2d40*/  FMUL.FTZ R6, R17.reuse, R6 ;  /* 0x0000000611067220 */ /* 0x040fe20000410000 */
[----:B------:R-:W-:Y:S01]  /*2d50*/  @P1 FADD.FTZ R14, R14, R19 ;  /* 0x000000130e0e1221 */ /* 0x000fe20000010000 */
[C---:B------:R-:W-:Y:S01]  /*2d60*/  FFMA.FTZ R7, R17.reuse, R18, -R204 ;  /* 0x0000001211077223 */ /* 0x040fe200000108cc */
[-C--:B---3--:R-:W-:Y:S01]  /*2d70*/  @P1 FFMA.FTZ R17, R17, R4.reuse, -R5 ;  /* 0x0000000411111223 */ /* 0x088fe20000010805 */
[----:B------:R-:W-:Y:S01]  /*2d80*/  @P1 FFMA.FTZ R15, R15, R4, R6 ;  /* 0x000000040f0f1223 */ /* 0x000fe20000010006 */
[----:B------:R-:W-:Y:S01]  /*2d90*/  FADD.FTZ R212, R175, R212 ;  /* 0x000000d4afd47221 */ /* 0x000fe20000010000 */
[----:B------:R-:W-:Y:S01]  /*2da0*/  @P1 FADD.FTZ R16, R16, R7 ;  /* 0x0000000710101221 */ /* 0x000fe20000010000 */
[----:B------:R-:W0:Y:S01]  /*2db0*/  SHFL.UP PT, R206, R14, 0x10, RZ ;  /* 0x060000000ece7989 */ /* 0x000e2200000e00ff */
[----:B------:R-:W-:Y:S01]  /*2dc0*/  FADD.FTZ R204, R176, R205 ;  /* 0x000000cdb0cc7221 */ /* 0x000fe20000010000 */
[C---:B------:R-:W-:Y:S01]  /*2dd0*/  FMUL.FTZ R5, R147.reuse, R208 ;  /* 0x000000d093057220 */ /* 0x040fe20000410000 */
[C---:B------:R-:W-:Y:S01]  /*2de0*/  FMUL.FTZ R214, R147.reuse, R210 ;  /* 0x000000d293d67220 */ /* 0x040fe20000410000 */
[----:B------:R-:W1:Y:S01]  /*2df0*/  SHFL.UP PT, R6, R15, 0x10, RZ ;  /* 0x060000000f067989 */ /* 0x000e6200000e00ff */
[C---:B------:R-:W-:Y:S01]  /*2e00*/  FMUL.FTZ R19, R147.reuse, R212 ;  /* 0x000000d493137220 */ /* 0x040fe20000410000 */
[----:B------:R-:W-:Y:S01]  /*2e10*/  FMUL.FTZ R7, R147, R204 ;  /* 0x000000cc93077220 */ /* 0x000fe20000410000 */
[C---:B------:R-:W-:Y:S01]  /*2e20*/  FFMA.FTZ R5, R149.reuse, R210, -R5 ;  /* 0x000000d295057223 */ /* 0x040fe20000010805 */
[----:B------:R-:W2:Y:S01]  /*2e30*/  SHFL.UP PT, R18, R16, 0x10, RZ ;  /* 0x0600000010127989 */ /* 0x000ea200000e00ff */
[C---:B------:R-:W-:Y:S01]  /*2e40*/  FFMA.FTZ R214, R149.reuse, R208, R214 ;  /* 0x000000d095d67223 */ /* 0x040fe200000100d6 */
[C---:B------:R-:W-:Y:S01]  /*2e50*/  FFMA.FTZ R204, R149.reuse, R204, -R19 ;  /* 0x000000cc95cc7223 */ /* 0x040fe20000010813 */
[----:B------:R-:W-:Y:S01]  /*2e60*/  FFMA.FTZ R7, R149, R212, R7 ;  /* 0x000000d495077223 */ /* 0x000fe20000010007 */
[----:B------:R-:W3:Y:S01]  /*2e70*/  SHFL.UP PT, R4, R17, 0x10, RZ ;  /* 0x0600000011047989 */ /* 0x000ee200000e00ff */
[-C--:B------:R-:W-:Y:S01]  /*2e80*/  FMUL.FTZ R205, R145, R5.reuse ;  /* 0x0000000591cd7220 */ /* 0x080fe20000410000 */
[----:B------:R-:W-:Y:S01]  /*2e90*/  ISETP.GE.AND P1, PT, R95, 0x10, PT ;  /* 0x000000105f00780c */ /* 0x000fe20003f26270 */
[-C--:B------:R-:W-:Y:S01]  /*2ea0*/  FMUL.FTZ R208, R145, R214.reuse ;  /* 0x000000d691d07220 */ /* 0x080fe20000410000 */
[----:B------:R-:W-:Y:S01]  /*2eb0*/  FADD.FTZ R19, R173, R204 ;  /* 0x000000ccad137221 */ /* 0x000fe20000010000 */
[----:B------:R-:W-:Y:S01]  /*2ec0*/  FADD.FTZ R7, R174, R7 ;  /* 0x00000007ae077221 */ /* 0x000fe20000010000 */
[C---:B------:R-:W-:Y:S01]  /*2ed0*/  FFMA.FTZ R204, R144.reuse, R214, R205 ;  /* 0x000000d690cc7223 */ /* 0x040fe200000100cd */
[C---:B------:R-:W-:Y:S01]  /*2ee0*/  FFMA.FTZ R205, R144.reuse, R5, -R208 ;  /* 0x0000000590cd7223 */ /* 0x040fe200000108d0 */
[C---:B------:R-:W-:Y:S01]  /*2ef0*/  FMUL.FTZ R210, R145.reuse, R19 ;  /* 0x0000001391d27220 */ /* 0x040fe20000410000 */
[-C--:B------:R-:W-:Y:S01]  /*2f00*/  FMUL.FTZ R212, R145, R7.reuse ;  /* 0x0000000791d47220 */ /* 0x080fe20000410000 */
[-C--:B0-----:R-:W-:Y:S01]  /*2f10*/  FMUL.FTZ R208, R15, R206.reuse ;  /* 0x000000ce0fd07220 */ /* 0x081fe20000410000 */
[----:B------:R-:W-:Y:S01]  /*2f20*/  FMUL.FTZ R206, R17, R206 ;  /* 0x000000ce11ce7220 */ /* 0x000fe20000410000 */
[C---:B------:R-:W-:Y:S01]  /*2f30*/  FFMA.FTZ R210, R144.reuse, R7, R210 ;  /* 0x0000000790d27223 */ /* 0x040fe200000100d2 */
[----:B------:R-:W-:Y:S01]  /*2f40*/  FFMA.FTZ R211, R144, R19, -R212 ;  /* 0x0000001390d37223 */ /* 0x000fe200000108d4 */
[-C--:B-1----:R-:W-:Y:S01]  /*2f50*/  FMUL.FTZ R5, R15, R6.reuse ;  /* 0x000000060f057220 */ /* 0x082fe20000410000 */
[----:B------:R-:W-:Y:S01]  /*2f60*/  FMUL.FTZ R6, R17, R6 ;  /* 0x0000000611067220 */ /* 0x000fe20000410000 */
[----:B------:R-:W-:Y:S01]  /*2f70*/  FADD.FTZ R207, R171, R210 ;  /* 0x000000d2abcf7221 */ /* 0x000fe20000010000 */
[----:B------:R0:W1:Y:S01]  /*2f80*/  SHFL.DOWN PT, R212, R204, 0x1, 0x1f ;  /* 0x08201f00ccd47f89 */ /* 0x00006200000e0000 */
[-C--:B--2---:R-:W-:Y:S01]  /*2f90*/  FFMA.FTZ R7, R17, R18.reuse, -R208 ;  /* 0x0000001211077223 */ /* 0x084fe200000108d0 */
[C---:B------:R-:W-:Y:S01]  /*2fa0*/  FFMA.FTZ R19, R15.reuse, R18, R206 ;  /* 0x000000120f137223 */ /* 0x040fe200000100ce */
[----:B------:R-:W-:Y:S01]  /*2fb0*/  FADD.FTZ R206, R170, R211 ;  /* 0x000000d3aace7221 */ /* 0x000fe20000010000 */
[----:B------:R0:W2:Y:S01]  /*2fc0*/  SHFL.DOWN PT, R213, R207, 0x1, 0x1f ;  /* 0x08201f00cfd57f89 */ /* 0x0000a200000e0000 */
[-C--:B---3--:R-:W-:Y:S01]  /*2fd0*/  @P1 FFMA.FTZ R15, R15, R4.reuse, R6 ;  /* 0x000000040f0f1223 */ /* 0x088fe20000010006 */
[----:B------:R-:W-:Y:S01]  /*2fe0*/  @P1 FFMA.FTZ R17, R17, R4, -R5 ;  /* 0x0000000411111223 */ /* 0x000fe20000010805 */
[----:B------:R-:W-:Y:S01]  /*2ff0*/  @P1 FADD.FTZ R16, R16, R7 ;  /* 0x0000000710101221 */ /* 0x000fe20000010000 */
[----:B------:R-:W-:Y:S01]  /*3000*/  @P1 FADD.FTZ R14, R14, R19 ;  /* 0x000000130e0e1221 */ /* 0x000fe20000010000 */
[----:B------:R0:W3:Y:S01]  /*3010*/  SHFL.DOWN PT, R18, R206, 0x1, 0x1f ;  /* 0x08201f00ce127f89 */ /* 0x0000e200000e0000 */
[----:B------:R-:W-:Y:S01]  /*3020*/  HFMA2 R4, -RZ, RZ, 1.875, 0 ;  /* 0x3f800000ff047431 */ /* 0x000fe200000001ff */
[----:B------:R-:W-:-:S02]  /*3030*/  ISETP.GT.U32.AND P1, PT, R182, 0x1d, PT ;  /* 0x0000001db600780c */ /* 0x000fc40003f24070 */
[----:B------:R-:W-:Y:S01]  /*3040*/  CS2R R6, SRZ ;  /* 0x0000000000067805 */ /* 0x000fe2000001ff00 */
[----:B----4-:R0:W4:Y:S01]  /*3050*/  SHFL.IDX PT, R208, R12, RZ, 0x1f ;  /* 0x00001fff0cd07589 */ /* 0x01012200000e0000 */
[----:B------:R-:W-:-:S03]  /*3060*/  MOV R5, RZ ;  /* 0x000000ff00057202 */ /* 0x000fc60000000f00 */
[----:B------:R0:W0:Y:S04]  /*3070*/  SHFL.IDX PT, R209, R13, RZ, 0x1f ;  /* 0x00001fff0dd17589 */ /* 0x00002800000e0000 */
[----:B------:R0:W0:Y:S04]  /*3080*/  SHFL.DOWN PT, R19, R205, 0x1, 0x1f ;  /* 0x08201f00cd137f89 */ /* 0x00002800000e0000 */
[----:B------:R0:W0:Y:S04]  /*3090*/  SHFL.UP PT, R12, R17, 0x1, RZ ;  /* 0x04200000110c7989 */ /* 0x00002800000e00ff */
[----:B------:R-:W0:Y:S04]  /*30a0*/  SHFL.UP PT, R15, R15, 0x1, RZ ;  /* 0x042000000f0f7989 */ /* 0x000e2800000e00ff */
[----:B------:R0:W0:Y:S04]  /*30b0*/  SHFL.UP PT, R210, R16, 0x1, RZ ;  /* 0x0420000010d27989 */ /* 0x00002800000e00ff */
        /* <DEDUP_REMOVED lines=12> */
.L_x_17007:
[----:B------:R-:W-:Y:S05]  /*3180*/  BSYNC.RECONVERGENT B0 ;  /* 0x0000000000007941 */ /* 0x000fea0003800200 */
.L_x_17006:
        /* <DEDUP_REMOVED lines=17> */
.L_x_17009:
[----:B------:R-:W-:Y:S05]  /*32a0*/  BSYNC.RECONVERGENT B0 ;  /* 0x0000000000007941 */ /* 0x000fea0003800200 */
.L_x_17008:
        /* <DEDUP_REMOVED lines=16> */
.L_x_17011:
[----:B------:R-:W-:Y:S05]  /*33b0*/  BSYNC.RECONVERGENT B0 ;  /* 0x0000000000007941 */ /* 0x000fea0003800200 */
.L_x_17010:
        /* <DEDUP_REMOVED lines=16> */
.L_x_17013:
[----:B------:R-:W-:Y:S05]  /*34c0*/  BSYNC.RECONVERGENT B0 ;  /* 0x0000000000007941 */ /* 0x000fea0003800200 */
.L_x_17012:
        /* <DEDUP_REMOVED lines=16> */
.L_x_17015:
[----:B------:R-:W-:Y:S05]  /*35d0*/  BSYNC.RECONVERGENT B0 ;  /* 0x0000000000007941 */ /* 0x000fea0003800200 */
.L_x_17014:
[----:B------:R-:W-:Y:S01]  /*35e0*/  SHFL.DOWN PT, R217, R204, 0x1, 0x1f ;  /* 0x08201f00ccd97f89 */ /* 0x000fe200000e0000 */
[----:B------:R-:W-:Y:S01]  /*35f0*/  ISETP.NE.AND P4, PT, R72, RZ, PT ;  /* 0x000000ff4800720c */ /* 0x000fe20003f85270 */
[--C-:B------:R-:W-:Y:S01]  /*3600*/  IMAD.WIDE.U32 R16, R30, UR4, R36.reuse ;  /* 0x000000041e107c25 */ /* 0x100fe2000f8e0024 */
[----:B------:R-:W-:Y:S01]  /*3610*/  ISETP.NE.AND P1, PT, R72, 0x1f, PT ;  /* 0x0000001f4800780c */ /* 0x000fe20003f25270 */
[----:B------:R-:W5:Y:S02]  /*3620*/  SHFL.IDX PT, R214, R7, RZ, 0x1f ;  /* 0x00001fff07d67589 */ /* 0x000f6400000e0000 */
[----:B------:R-:W-:Y:S01]  /*3630*/  FMUL.FTZ R13, R15, R209 ;  /* 0x000000d10f0d7220 */ /* 0x000fe20000410000 */
[----:B0-----:R-:W-:-:S04]  /*3640*/  IMAD.WIDE.U32 R18, R28, UR4, R36 ;  /* 0x000000041c127c25 */ /* 0x001fc8000f8e0024 */
[C---:B-1----:R-:W-:Y:S01]  /*3650*/  FMUL.FTZ R212, R12.reuse, R209 ;  /* 0x000000d10cd47220 */ /* 0x042fe20000410000 */
[----:B------:R-:W0:Y:S01]  /*3660*/  SHFL.DOWN PT, R219, R205, 0x1, 0x1f ;  /* 0x08201f00cddb7f89 */ /* 0x000e2200000e0000 */
[----:B------:R-:W-:Y:S01]  /*3670*/  BSSY.RECONVERGENT B0, `(.L_x_17016) ;  /* 0x0000130000007945 */ /* 0x000fe20003800200 */
[----:B------:R-:W-:Y:S02]  /*3680*/  IMAD R215, R31, UR4, R17 ;  /* 0x000000041fd77c24 */ /* 0x000fe4000f8e0211 */
[-C--:B------:R-:W-:Y:S01]  /*3690*/  FFMA.FTZ R17, R12, R208.reuse, -R13 ;  /* 0x000000d00c117223 */ /* 0x080fe2000001080d */
[----:B------:R-:W1:Y:S01]  /*36a0*/  SHFL.IDX PT, R213, R6, RZ, 0x1f ;  /* 0x00001fff06d57589 */ /* 0x000e6200000e0000 */
[----:B------:R-:W-:Y:S01]  /*36b0*/  IMAD R19, R29, UR4, R19 ;  /* 0x000000041d137c24 */ /* 0x000fe2000f8e0213 */
[----:B------:R-:W-:Y:S01]  /*36c0*/  LEA R14, P3, R18, R79, 0x2 ;  /* 0x0000004f120e7211 */ /* 0x000fe200078610ff */
[----:B------:R-:W-:Y:S01]  /*36d0*/  FFMA.FTZ R212, R15, R208, R212 ;  /* 0x000000d00fd47223 */ /* 0x000fe200000100d4 */
[----:B------:R-:W1:Y:S01]  /*36e0*/  SHFL.DOWN PT, R223, R206, 0x1, 0x1f ;  /* 0x08201f00cedf7f89 */ /* 0x000e6200000e0000 */
[----:B------:R-:W-:Y:S01]  /*36f0*/  LEA R12, P2, R16, R83, 0x2 ;  /* 0x00000053100c7211 */ /* 0x000fe200078410ff */
[----:B------:R-:W-:Y:S01]  /*3700*/  @P4 FADD.FTZ R208, R210, R17 ;  /* 0x00000011d2d04221 */ /* 0x000fe20000010000 */
[----:B------:R-:W-:Y:S01]  /*3710*/  LEA.HI.X R15, R18, R77, R19, 0x2, P3 ;  /* 0x0000004d120f7211 */ /* 0x000fe200018f1413 */
[----:B------:R-:W1:Y:S01]  /*3720*/  SHFL.DOWN PT, R221, R207, 0x1, 0x1f ;  /* 0x08201f00cfdd7f89 */ /* 0x000e6200000e0000 */
[----:B------:R-:W-:Y:S01]  /*3730*/  @P4 FADD.FTZ R209, R211, R212 ;  /* 0x000000d4d3d14221 */ /* 0x000fe20000010000 */
[----:B------:R-:W-:Y:S01]  /*3740*/  LEA.HI.X R13, R16, R81, R215, 0x2, P2 ;  /* 0x00000051100d7211 */ /* 0x000fe200010f14d7 */
[C---:B------:R-:W-:Y:S01]  /*3750*/  FMUL.FTZ R17, R9.reuse, R208 ;  /* 0x000000d009117220 */ /* 0x040fe20000410000 */
[----:B--23--:R-:W2:Y:S01]  /*3760*/  SHFL.IDX PT, R205, R205, RZ, 0x1f ;  /* 0x00001fffcdcd7589 */ /* 0x00cea200000e0000 */
[-C--:B------:R-:W-:Y:S01]  /*3770*/  FMUL.FTZ R9, R9, R209.reuse ;  /* 0x000000d109097220 */ /* 0x080fe20000410000 */
[----:B------:R-:W-:Y:S01]  /*3780*/  ISETP.NE.AND P2, PT, R72, RZ, PT ;  /* 0x000000ff4800720c */ /* 0x000fe20003f45270 */
[C---:B------:R-:W-:Y:S01]  /*3790*/  FFMA.FTZ R209, R8.reuse, R209, R17 ;  /* 0x000000d108d17223 */ /* 0x040fe20000010011 */
[----:B-----5:R-:W-:Y:S01]  /*37a0*/  @P1 FMUL.FTZ R18, R217, R214 ;  /* 0x000000d6d9121220 */ /* 0x020fe20000410000 */
[----:B------:R-:W-:Y:S01]  /*37b0*/  FFMA.FTZ R17, R8, R208, -R9 ;  /* 0x000000d008117223 */ /* 0x000fe20000010809 */
[----:B------:R-:W3:Y:S01]  /*37c0*/  SHFL.IDX PT, R204, R204, RZ, 0x1f ;  /* 0x00001fffcccc7589 */ /* 0x000ee200000e0000 */
[----:B------:R-:W-:Y:S01]  /*37d0*/  FADD.FTZ R9, R192, R209 ;  /* 0x000000d1c0097221 */ /* 0x000fe20000010000 */
[----:B0-----:R-:W-:Y:S01]  /*37e0*/  @P1 FMUL.FTZ R16, R219, R214 ;  /* 0x000000d6db101220 */ /* 0x001fe20000410000 */
[----:B------:R-:W-:Y:S01]  /*37f0*/  FADD.FTZ R8, R190, R17 ;  /* 0x00000011be087221 */ /* 0x000fe20000010000 */
[----:B----4-:R-:W0:Y:S01]  /*3800*/  SHFL.IDX PT, R207, R207, RZ, 0x1f ;  /* 0x00001fffcfcf7589 */ /* 0x010e2200000e0000 */
[----:B------:R-:W-:Y:S01]  /*3810*/  FMUL.FTZ R17, R145, R9 ;  /* 0x0000000991117220 */ /* 0x000fe20000410000 */
[-C--:B-1----:R-:W-:Y:S01]  /*3820*/  @P1 FFMA.FTZ R18, R219, R213.reuse, R18 ;  /* 0x000000d5db121223 */ /* 0x082fe20000010012 */
[----:B------:R-:W-:Y:S01]  /*3830*/  @P1 FFMA.FTZ R16, R217, R213, -R16 ;  /* 0x000000d5d9101223 */ /* 0x000fe20000010810 */
[----:B------:R-:W1:Y:S01]  /*3840*/  SHFL.IDX PT, R206, R206, RZ, 0x1f ;  /* 0x00001fffcece7589 */ /* 0x000e6200000e0000 */
[----:B------:R-:W-:Y:S01]  /*3850*/  FFMA.FTZ R17, R144, R8, -R17 ;  /* 0x0000000890117223 */ /* 0x000fe20000010811 */
[----:B------:R-:W-:-:S03]  /*3860*/  @P1 FADD.FTZ R214, R223, R18 ;  /* 0x00000012dfd61221 */ /* 0x000fc60000010000 */
[----:B------:R-:W-:Y:S01]  /*3870*/  FFMA.FTZ R193, R96, R193, R17 ;  /* 0x000000c160c17223 */ /* 0x000fe20000010011 */
[----:B------:R-:W-:Y:S01]  /*3880*/  @P1 FADD.FTZ R213, R221, R16 ;  /* 0x00000010ddd51221 */ /* 0x000fe20000010000 */
[-C--:B------:R-:W-:Y:S01]  /*3890*/  FMUL.FTZ R18, R214, R11.reuse ;  /* 0x0000000bd6127220 */ /* 0x080fe20000410000 */
[----:B------:R-:W-:Y:S02]  /*38a0*/  FMUL.FTZ R16, R145, R8 ;  /* 0x0000000891107220 */ /* 0x000fe40000410000 */
[C---:B------:R-:W-:Y:S01]  /*38b0*/  FMUL.FTZ R11, R213.reuse, R11 ;  /* 0x0000000bd50b7220 */ /* 0x040fe20000410000 */
[-C--:B------:R-:W-:Y:S01]  /*38c0*/  FFMA.FTZ R213, R213, R10.reuse, R18 ;  /* 0x0000000ad5d57223 */ /* 0x080fe20000010012 */
[----:B------:R-:W-:Y:S01]  /*38d0*/  FFMA.FTZ R16, R144, R9, R16 ;  /* 0x0000000990107223 */ /* 0x000fe20000010010 */
[----:B------:R-:W-:Y:S01]  /*38e0*/  FMUL.FTZ R18, R147, R193 ;  /* 0x000000c193127220 */ /* 0x000fe20000410000 */
[----:B------:R-:W-:Y:S01]  /*38f0*/  FFMA.FTZ R10, R214, R10, -R11 ;  /* 0x0000000ad60a7223 */ /* 0x000fe2000001080b */
[----:B------:R-:W-:Y:S01]  /*3900*/  FADD.FTZ R188, R188, R213 ;  /* 0x000000d5bcbc7221 */ /* 0x000fe20000010000 */
[----:B------:R-:W-:-:S02]  /*3910*/  FFMA.FTZ R189, R96, R189, R16 ;  /* 0x000000bd60bd7223 */ /* 0x000fc40000010010 */
[----:B------:R-:W-:Y:S01]  /*3920*/  FADD.FTZ R10, R187, R10 ;  /* 0x0000000abb0a7221 */ /* 0x000fe20000010000 */
[C---:B------:R-:W-:Y:S01]  /*3930*/  FMUL.FTZ R190, R156.reuse, R188 ;  /* 0x000000bc9cbe7220 */ /* 0x040fe20000410000 */
[-C--:B------:R-:W-:Y:S01]  /*3940*/  FMUL.FTZ R16, R147, R189.reuse ;  /* 0x000000bd93107220 */ /* 0x080fe20000410000 */
[----:B------:R-:W-:Y:S01]  /*3950*/  FFMA.FTZ R17, R149, R189, R18 ;  /* 0x000000bd95117223 */ /* 0x000fe20000010012 */
[-C--:B------:R-:W-:Y:S01]  /*3960*/  FMUL.FTZ R11, R156, R10.reuse ;  /* 0x0000000a9c0b7220 */ /* 0x080fe20000410000 */
[----:B------:R-:W-:Y:S01]  /*3970*/  FFMA.FTZ R19, R157, R10, -R190 ;  /* 0x0000000a9d137223 */ /* 0x000fe200000108be */
[----:B------:R-:W-:Y:S01]  /*3980*/  FFMA.FTZ R18, R149, R193, -R16 ;  /* 0x000000c195127223 */ /* 0x000fe20000010810 */
[----:B------:R-:W-:Y:S01]  /*3990*/  FFMA.FTZ R16, R94, R197, R17 ;  /* 0x000000c55e107223 */ /* 0x000fe20000010011 */
        /* <DEDUP_REMOVED lines=18> */
[----:B------:R-:W-:-:S02]  /*3ac0*/  FMUL.FTZ R192, R161, R190 ;  /* 0x000000bea1c07220 */ /* 0x000fc40000410000 */
[-C--:B------:R-:W-:Y:S01]  /*3ad0*/  FMUL.FTZ R19, R155, R186.reuse ;  /* 0x000000ba9b137220 */ /* 0x080fe20000410000 */
[C---:B------:R-:W-:Y:S01]  /*3ae0*/  FFMA.FTZ R183, R159.reuse, R186, -R208 ;  /* 0x000000ba9fb77223 */ /* 0x040fe200000108d0 */
[C---:B------:R-:W-:Y:S02]  /*3af0*/  FFMA.FTZ R208, R158.reuse, R190, R17 ;  /* 0x000000be9ed07223 */ /* 0x040fe40000010011 */
[----:B------:R-:W-:Y:S01]  /*3b00*/  FFMA.FTZ R210, R159, R184, R19 ;  /* 0x000000b89fd27223 */ /* 0x000fe20000010013 */
        /* <DEDUP_REMOVED lines=13> */
[----:B------:R-:W-:Y:S01]  /*3be0*/  FADD.FTZ R178, R178, R161 ;  /* 0x000000a1b2b27221 */ /* 0x000fe20000010000 */
[C---:B------:R-:W-:Y:S01]  /*3bf0*/  FFMA.FTZ R203, R100.reuse, R203, R19 ;  /* 0x000000cb64cb7223 */ /* 0x040fe20000010013 */
[----:B------:R-:W-:Y:S01]  /*3c00*/  FADD.FTZ R177, R177, R192 ;  /* 0x000000c0b1b17221 */ /* 0x000fe20000010000 */
[----:B------:R-:W-:Y:S01]  /*3c10*/  FFMA.FTZ R201, R100, R201, R155 ;  /* 0x000000c964c97223 */ /* 0x000fe2000001009b */
[-C--:B------:R-:W-:Y:S01]  /*3c20*/  FMUL.FTZ R19, R148, R178.reuse ;  /* 0x000000b294137220 */ /* 0x080fe20000410000 */
[----:B------:R-:W-:Y:S01]  /*3c30*/  FMUL.FTZ R192, R124, R17 ;  /* 0x000000117cc07220 */ /* 0x000fe20000410000 */
[----:B------:R-:W-:Y:S01]  /*3c40*/  FMUL.FTZ R155, R148, R177 ;  /* 0x000000b1949b7220 */ /* 0x000fe20000410000 */
[----:B------:R-:W-:Y:S01]  /*3c50*/  FMUL.FTZ R180, R124, R179 ;  /* 0x000000b37cb47220 */ /* 0x000fe20000410000 */
        /* <DEDUP_REMOVED lines=9> */
[----:B------:R-:W-:Y:S01]  /*3cf0*/  FFMA.FTZ R202, R99, R202, R148 ;  /* 0x000000ca63ca7223 */ /* 0x000fe20000010094 */
[----:B------:R-:W-:Y:S01]  /*3d00*/  FMUL.FTZ R147, R147, R146 ;  /* 0x0000009293937220 */ /* 0x000fe20000410000 */
[----:B------:R-:W-:Y:S01]  /*3d10*/  FFMA.FTZ R200, R99, R200, R160 ;  /* 0x000000c863c87223 */ /* 0x000fe200000100a0 */
[C---:B------:R-:W-:Y:S01]  /*3d20*/  FFMA.FTZ R19, R149.reuse, R146, R158 ;  /* 0x0000009295137223 */ /* 0x040fe2000001009e */
[----:B------:R-:W-:Y:S01]  /*3d30*/  FMUL.FTZ R148, R156, R202 ;  /* 0x000000ca9c947220 */ /* 0x000fe20000410000 */
[----:B------:R-:W-:Y:S01]  /*3d40*/  FFMA.FTZ R158, R149, R176, -R147 ;  /* 0x000000b0959e7223 */ /* 0x000fe20000010893 */
[----:B--2---:R-:W-:Y:S01]  /*3d50*/  FMUL.FTZ R147, R205, R7 ;  /* 0x00000007cd937220 */ /* 0x004fe20000410000 */
[----:B------:R-:W-:Y:S01]  /*3d60*/  FADD.FTZ R174, R174, R19 ;  /* 0x00000013aeae7221 */ /* 0x000fe20000010000 */
[----:B------:R-:W-:Y:S01]  /*3d70*/  FMUL.FTZ R19, R156, R200 ;  /* 0x000000c89c137220 */ /* 0x000fe20000410000 */
[----:B------:R-:W-:Y:S01]  /*3d80*/  FADD.FTZ R173, R173, R158 ;  /* 0x0000009eadad7221 */ /* 0x000fe20000010000 */
[CC--:B------:R-:W-:Y:S01]  /*3d90*/  FMUL.FTZ R158, R205.reuse, R6.reuse ;  /* 0x00000006cd9e7220 */ /* 0x0c0fe20000410000 */
[C---:B---3--:R-:W-:Y:S01]  /*3da0*/  FFMA.FTZ R156, R204.reuse, R6, -R147 ;  /* 0x00000006cc9c7223 */ /* 0x048fe20000010893 */
[----:B------:R-:W-:Y:S01]  /*3db0*/  FMUL.FTZ R6, R205, R4 ;  /* 0x00000004cd067220 */ /* 0x000fe20000410000 */
[C---:B------:R-:W-:Y:S01]  /*3dc0*/  FMUL.FTZ R149, R145.reuse, R173 ;  /* 0x000000ad91957220 */ /* 0x040fe20000410000 */
[-C--:B------:R-:W-:Y:S01]  /*3dd0*/  FMUL.FTZ R145, R145, R174.reuse ;  /* 0x000000ae91917220 */ /* 0x080fe20000410000 */
[----:B------:R-:W-:Y:S01]  /*3de0*/  FMUL.FTZ R147, R205, R5 ;  /* 0x00000005cd937220 */ /* 0x000fe20000410000 */
[----:B------:R-:W-:Y:S01]  /*3df0*/  FFMA.FTZ R7, R204, R7, R158 ;  /* 0x00000007cc077223 */ /* 0x000fe2000001009e */
[----:B------:R-:W-:Y:S01]  /*3e00*/  FFMA.FTZ R160, R144, R174, R149 ;  /* 0x000000ae90a07223 */ /* 0x000fe20000010095 */
[----:B------:R-:W-:Y:S01]  /*3e10*/  FFMA.FTZ R5, R204, R5, R6 ;  /* 0x00000005cc057223 */ /* 0x000fe20000010006 */
[----:B------:R-:W-:Y:S01]  /*3e20*/  FFMA.FTZ R145, R144, R173, -R145 ;  /* 0x000000ad90917223 */ /* 0x000fe20000010891 */
[----:B------:R-:W-:Y:S01]  /*3e30*/  P2R R6, PR, RZ, 0x4 ;  /* 0x00000004ff067803 */ /* 0x000fe20000000000 */
[----:B------:R-:W-:Y:S01]  /*3e40*/  FADD.FTZ R171, R171, R160 ;  /* 0x000000a0abab7221 */ /* 0x000fe20000010000 */
[----:B------:R-:W-:Y:S01]  /*3e50*/  FFMA.FTZ R148, R157, R200, -R148 ;  /* 0x000000c89d947223 */ /* 0x000fe20000010894 */
[----:B------:R-:W-:Y:S01]  /*3e60*/  FFMA.FTZ R4, R204, R4, -R147 ;  /* 0x00000004cc047223 */ /* 0x000fe20000010893 */
[----:B0-----:R-:W-:Y:S01]  /*3e70*/  FADD.FTZ R6, R207, R156 ;  /* 0x0000009ccf067221 */ /* 0x001fe20000010000 */
[----:B------:R-:W-:Y:S01]  /*3e80*/  FMUL.FTZ R158, R132, R171 ;  /* 0x000000ab849e7220 */ /* 0x000fe20000410000 */
[----:B-1----:R-:W-:Y:S01]  /*3e90*/  FADD.FTZ R7, R206, R7 ;  /* 0x00000007ce077221 */ /* 0x002fe20000010000 */
[----:B------:R-:W-:Y:S01]  /*3ea0*/  FFMA.FTZ R149, -R115, R152, R16 ;  /* 0x0000009873957223 */ /* 0x000fe20000010110 */
[----:B------:R-:W-:Y:S01]  /*3eb0*/  FMUL.FTZ R187, R130, R176 ;  /* 0x000000b082bb7220 */ /* 0x000fe20000410000 */
[----:B------:R-:W-:Y:S01]  /*3ec0*/  FADD.FTZ R147, R170, R145 ;  /* 0x00000091aa937221 */ /* 0x000fe20000010000 */
[----:B------:R-:W-:Y:S01]  /*3ed0*/  FFMA.FTZ R19, R157, R202, R19 ;  /* 0x000000ca9d137223 */ /* 0x000fe20000010013 */
[----:B------:R-:W-:Y:S01]  /*3ee0*/  FMUL.FTZ R156, R93, R158 ;  /* 0x0000009e5d9c7220 */ /* 0x000fe20000410000 */
[----:B------:R-:W-:Y:S01]  /*3ef0*/  FFMA.FTZ R198, R101, R198, R148 ;  /* 0x000000c665c67223 */ /* 0x000fe20000010094 */
[----:B------:R0:W-:Y:S01]  /*3f00*/  @!P2 STS.128 [UR6+0x2e10], R4 ;  /* 0x002e1004ff00a988 */ /* 0x0001e20008000c06 */
[----:B------:R-:W-:Y:S01]  /*3f10*/  FFMA.FTZ R148, R115, -R23, R18 ;  /* 0x8000001773947223 */ /* 0x000fe20000010012 */
[----:B------:R-:W-:Y:S01]  /*3f20*/  FMUL.FTZ R159, R130, R146 ;  /* 0x00000092829f7220 */ /* 0x000fe20000410000 */
[----:B------:R-:W-:Y:S01]  /*3f30*/  FMUL.FTZ R157, R149, R187 ;  /* 0x000000bb959d7220 */ /* 0x000fe20000410000 */
[----:B------:R-:W-:Y:S01]  /*3f40*/  FFMA.FTZ R145, -R117, R22, R9 ;  /* 0x0000001675917223 */ /* 0x000fe20000010109 */
[----:B------:R-:W-:Y:S01]  /*3f50*/  FFMA.FTZ R155, R101, R172, R19 ;  /* 0x000000ac659b7223 */ /* 0x000fe20000010013 */
[----:B------:R1:W-:Y:S01]  /*3f60*/  STS [R57], R156 ;  /* 0x0000009c39007388 */ /* 0x0003e20000000800 */
[----:B------:R-:W-:Y:S01]  /*3f70*/  FFMA.FTZ R191, R148, R159, R157 ;  /* 0x0000009f94bf7223 */ /* 0x000fe2000001009d */
[----:B------:R-:W-:Y:S01]  /*3f80*/  FFMA.FTZ R19, R117, -R20, R8 ;  /* 0x8000001475137223 */ /* 0x000fe20000010008 */
[----:B------:R-:W-:Y:S01]  /*3f90*/  FMUL.FTZ R157, R131, R173 ;  /* 0x000000ad839d7220 */ /* 0x000fe20000410000 */
[----:B------:R-:W-:Y:S01]  /*3fa0*/  FFMA.FTZ R144, R116, -R21, R193 ;  /* 0x8000001574907223 */ /* 0x000fe200000100c1 */
[-C--:B------:R-:W-:Y:S01]  /*3fb0*/  FMUL.FTZ R195, R149, R159.reuse ;  /* 0x0000009f95c37220 */ /* 0x080fe20000410000 */
[----:B------:R-:W-:Y:S01]  /*3fc0*/  FMUL.FTZ R197, R94, R159 ;  /* 0x0000009f5ec57220 */ /* 0x000fe20000410000 */
[----:B------:R-:W-:Y:S01]  /*3fd0*/  FMUL.FTZ R207, R123, R186 ;  /* 0x000000ba7bcf7220 */ /* 0x000fe20000410000 */
[----:B0-----:R-:W-:Y:S01]  /*3fe0*/  FMUL.FTZ R4, R132, R147 ;  /* 0x0000009384047220 */ /* 0x001fe20000410000 */
[----:B------:R-:W-:Y:S01]  /*3ff0*/  FFMA.FTZ R6, -R116, R150, R189 ;  /* 0x0000009674067223 */ /* 0x000fe200000101bd */
[----:B------:R-:W-:Y:S01]  /*4000*/  FMUL.FTZ R5, R131, R174 ;  /* 0x000000ae83057220 */ /* 0x000fe20000410000 */
[----:B------:R-:W-:Y:S01]  /*4010*/  FFMA.FTZ R170, R148, R187, -R195 ;  /* 0x000000bb94aa7223 */ /* 0x000fe200000108c3 */
[-C--:B-1----:R-:W-:Y:S01]  /*4020*/  FMUL.FTZ R156, R145, R4.reuse ;  /* 0x00000004919c7220 */ /* 0x082fe20000410000 */
[C---:B------:R-:W-:Y:S01]  /*4030*/  FMUL.FTZ R7, R6.reuse, R157 ;  /* 0x0000009d06077220 */ /* 0x040fe20000410000 */
[----:B------:R-:W-:Y:S01]  /*4040*/  FMUL.FTZ R159, R93, R4 ;  /* 0x000000045d9f7220 */ /* 0x000fe20000410000 */
[-C--:B------:R-:W-:Y:S01]  /*4050*/  FMUL.FTZ R175, R6, R5.reuse ;  /* 0x0000000506af7220 */ /* 0x080fe20000410000 */
[-C--:B------:R-:W-:Y:S01]  /*4060*/  FFMA.FTZ R156, R19, R158.reuse, R156 ;  /* 0x0000009e139c7223 */ /* 0x080fe2000001009c */
[----:B------:R-:W-:Y:S01]  /*4070*/  FMUL.FTZ R158, R145, R158 ;  /* 0x0000009e919e7220 */ /* 0x000fe20000410000 */
[-C--:B------:R-:W-:Y:S01]  /*4080*/  FFMA.FTZ R161, R144, R5.reuse, R7 ;  /* 0x0000000590a17223 */ /* 0x080fe20000010007 */
[----:B------:R-:W-:Y:S01]  /*4090*/  FMUL.FTZ R183, R96, R5 ;  /* 0x0000000560b77220 */ /* 0x000fe20000410000 */
[----:B------:R0:W-:Y:S01]  /*40a0*/  STS [R56+0x4], R159 ;  /* 0x0000049f38007388 */ /* 0x0001e20000000800 */
[----:B------:R-:W-:Y:S01]  /*40b0*/  FFMA.FTZ R7, R19, R4, -R158 ;  /* 0x0000000413077223 */ /* 0x000fe2000001089e */
[C---:B------:R-:W-:Y:S01]  /*40c0*/  FFMA.FTZ R158, -R113.reuse, R164, R196 ;  /* 0x000000a4719e7223 */ /* 0x040fe200000101c4 */
[----:B------:R-:W-:Y:S01]  /*40d0*/  FFMA.FTZ R5, -R114, R153, R190 ;  /* 0x0000009972057223 */ /* 0x000fe200000101be */
[----:B------:R-:W-:Y:S01]  /*40e0*/  FFMA.FTZ R162, R144, R157, -R175 ;  /* 0x0000009d90a27223 */ /* 0x000fe200000108af */
[----:B------:R-:W-:Y:S01]  /*40f0*/  FMUL.FTZ R187, R94, R187 ;  /* 0x000000bb5ebb7220 */ /* 0x000fe20000410000 */
[----:B------:R-:W-:Y:S01]  /*4100*/  FMUL.FTZ R175, R96, R157 ;  /* 0x0000009d60af7220 */ /* 0x000fe20000410000 */
[----:B------:R-:W-:Y:S01]  /*4110*/  FFMA.FTZ R157, R113, -R154, R194 ;  /* 0x8000009a719d7223 */ /* 0x000fe200000100c2 */
[----:B------:R-:W-:Y:S01]  /*4120*/  FMUL.FTZ R172, R158, R192 ;  /* 0x000000c09eac7220 */ /* 0x000fe20000410000 */
[----:B------:R-:W-:Y:S01]  /*4130*/  FADD.FTZ R7, RZ, R7 ;  /* 0x00000007ff077221 */ /* 0x000fe20000010000 */
[C---:B0-----:R-:W-:Y:S01]  /*4140*/  FMUL.FTZ R159, R125.reuse, R178 ;  /* 0x000000b27d9f7220 */ /* 0x041fe20000410000 */
[----:B------:R-:W-:Y:S01]  /*4150*/  FFMA.FTZ R4, R114, -R151, R199 ;  /* 0x8000009772047223 */ /* 0x000fe200000100c7 */
[----:B------:R-:W-:Y:S01]  /*4160*/  FMUL.FTZ R195, R125, R177 ;  /* 0x000000b17dc37220 */ /* 0x000fe20000410000 */
[----:B------:R0:W-:Y:S01]  /*4170*/  STS [R56+0x14], R187 ;  /* 0x000014bb38007388 */ /* 0x0001e20000000800 */
[----:B------:R-:W-:Y:S01]  /*4180*/  FMUL.FTZ R160, R5, R159 ;  /* 0x0000009f05a07220 */ /* 0x000fe20000410000 */
[----:B------:R-:W-:Y:S01]  /*4190*/  FADD.FTZ R7, R7, R162 ;  /* 0x000000a207077221 */ /* 0x000fe20000010000 */
[----:B------:R-:W-:Y:S01]  /*41a0*/  FADD.FTZ R156, RZ, R156 ;  /* 0x0000009cff9c7221 */ /* 0x000fe20000010000 */
[----:B------:R1:W-:Y:S01]  /*41b0*/  STS [R56+0xc], R175 ;  /* 0x00000caf38007388 */ /* 0x0003e20000000800 */
[----:B------:R-:W-:Y:S01]  /*41c0*/  FMUL.FTZ R204, R158, R180 ;  /* 0x000000b49ecc7220 */ /* 0x000fe20000410000 */
[----:B------:R-:W-:Y:S01]  /*41d0*/  FADD.FTZ R7, R7, R170 ;  /* 0x000000aa07077221 */ /* 0x000fe20000010000 */
[----:B------:R-:W-:Y:S01]  /*41e0*/  FADD.FTZ R156, R156, R161 ;  /* 0x000000a19c9c7221 */ /* 0x000fe20000010000 */
[----:B------:R2:W-:Y:S01]  /*41f0*/  STS [R56+0x8], R183 ;  /* 0x000008b738007388 */ /* 0x0005e20000000800 */
[----:B------:R-:W-:Y:S01]  /*4200*/  FMUL.FTZ R161, R123, R184 ;  /* 0x000000b87ba17220 */ /* 0x000fe20000410000 */
[----:B0-----:R-:W-:Y:S01]  /*4210*/  FFMA.FTZ R187, R157, R180, R172 ;  /* 0x000000b49dbb7223 */ /* 0x001fe200000100ac */
[----:B------:R-:W-:Y:S01]  /*4220*/  FFMA.FTZ R172, R4, R195, -R160 ;  /* 0x000000c304ac7223 */ /* 0x000fe200000108a0 */
[----:B------:R-:W-:Y:S01]  /*4230*/  FFMA.FTZ R160, -R112, R165, R201 ;  /* 0x000000a570a07223 */ /* 0x000fe200000101c9 */
[----:B------:R0:W-:Y:S01]  /*4240*/  STS [R56+0x10], R197 ;  /* 0x000010c538007388 */ /* 0x0001e20000000800 */
[----:B-1----:R-:W-:Y:S01]  /*4250*/  FMUL.FTZ R175, R5, R195 ;  /* 0x000000c305af7220 */ /* 0x002fe20000410000 */
[-C--:B------:R-:W-:Y:S01]  /*4260*/  FFMA.FTZ R204, R157, R192.reuse, -R204 ;  /* 0x000000c09dcc7223 */ /* 0x080fe200000108cc */
[----:B------:R-:W-:Y:S01]  /*4270*/  FMUL.FTZ R162, R160, R207 ;  /* 0x000000cfa0a27220 */ /* 0x000fe20000410000 */
[----:B------:R-:W-:Y:S01]  /*4280*/  FADD.FTZ R7, R7, R172 ;  /* 0x000000ac07077221 */ /* 0x000fe20000010000 */
[-C--:B--2---:R-:W-:Y:S01]  /*4290*/  FMUL.FTZ R183, R98, R159.reuse ;  /* 0x0000009f62b77220 */ /* 0x084fe20000410000 */
[----:B------:R-:W-:Y:S01]  /*42a0*/  FFMA.FTZ R175, R4, R159, R175 ;  /* 0x0000009f04af7223 */ /* 0x000fe200000100af */
[----:B------:R-:W-:Y:S01]  /*42b0*/  FFMA.FTZ R159, R112, -R163, R203 ;  /* 0x800000a3709f7223 */ /* 0x000fe200000100cb */
[----:B------:R-:W-:Y:S01]  /*42c0*/  FADD.FTZ R156, R156, R191 ;  /* 0x000000bf9c9c7221 */ /* 0x000fe20000010000 */
[C---:B------:R-:W-:Y:S01]  /*42d0*/  FMUL.FTZ R205, R97.reuse, R192 ;  /* 0x000000c061cd7220 */ /* 0x040fe20000410000 */
[----:B0-----:R-:W-:Y:S01]  /*42e0*/  FMUL.FTZ R197, R97, R180 ;  /* 0x000000b461c57220 */ /* 0x001fe20000410000 */
[----:B------:R0:W-:Y:S01]  /*42f0*/  STS [R56+0x18], R183 ;  /* 0x000018b738007388 */ /* 0x0001e20000000800 */
[----:B------:R-:W-:Y:S01]  /*4300*/  FMUL.FTZ R180, R160, R161 ;  /* 0x000000a1a0b47220 */ /* 0x000fe20000410000 */
[----:B------:R-:W-:Y:S01]  /*4310*/  FMUL.FTZ R195, R98, R195 ;  /* 0x000000c362c37220 */ /* 0x000fe20000410000 */
[C---:B------:R-:W-:Y:S01]  /*4320*/  FMUL.FTZ R192, R122.reuse, R185 ;  /* 0x000000b97ac07220 */ /* 0x040fe20000410000 */
[----:B------:R-:W-:Y:S01]  /*4330*/  FADD.FTZ R7, R7, R204 ;  /* 0x000000cc07077221 */ /* 0x000fe20000010000 */
[----:B------:R-:W-:Y:S01]  /*4340*/  FMUL.FTZ R204, R122, R11 ;  /* 0x0000000b7acc7220 */ /* 0x000fe20000410000 */
[----:B------:R-:W-:Y:S01]  /*4350*/  FADD.FTZ R156, R156, R175 ;  /* 0x000000af9c9c7221 */ /* 0x000fe20000010000 */
[----:B------:R-:W-:Y:S01]  /*4360*/  FMUL.FTZ R191, R99, R192 ;  /* 0x000000c063bf7220 */ /* 0x000fe20000410000 */
[----:B------:R1:W-:Y:S01]  /*4370*/  STS [R56+0x1c], R195 ;  /* 0x00001cc338007388 */ /* 0x0003e20000000800 */
[C---:B------:R-:W-:Y:S01]  /*4380*/  FFMA.FTZ R180, R159.reuse, R207, -R180 ;  /* 0x000000cf9fb47223 */ /* 0x040fe200000108b4 */
[-C--:B0-----:R-:W-:Y:S01]  /*4390*/  FFMA.FTZ R183, R159, R161.reuse, R162 ;  /* 0x000000a19fb77223 */ /* 0x081fe200000100a2 */
[----:B------:R-:W-:Y:S01]  /*43a0*/  FMUL.FTZ R161, R100, R161 ;  /* 0x000000a164a17220 */ /* 0x000fe20000410000 */
[----:B------:R-:W-:Y:S01]  /*43b0*/  FFMA.FTZ R162, -R111, R168, R202 ;  /* 0x000000a86fa27223 */ /* 0x000fe200000101ca */
[----:B------:R-:W-:Y:S01]  /*43c0*/  FADD.FTZ R156, R156, R187 ;  /* 0x000000bb9c9c7221 */ /* 0x000fe20000010000 */
[----:B------:R-:W-:Y:S01]  /*43d0*/  FFMA.FTZ R172, -R110, R169, R155 ;  /* 0x000000a96eac7223 */ /* 0x000fe2000001019b */
[C---:B------:R-:W-:Y:S01]  /*43e0*/  FMUL.FTZ R187, R121.reuse, R188 ;  /* 0x000000bc79bb7220 */ /* 0x040fe20000410000 */
[----:B------:R0:W-:Y:S01]  /*43f0*/  STS [R56+0x28], R161 ;  /* 0x000028a138007388 */ /* 0x0001e20000000800 */
[----:B------:R-:W-:Y:S01]  /*4400*/  FMUL.FTZ R170, R162, R204 ;  /* 0x000000cca2aa7220 */ /* 0x000fe20000410000 */
[----:B-1----:R-:W-:Y:S01]  /*4410*/  FMUL.FTZ R195, R121, R10 ;  /* 0x0000000a79c37220 */ /* 0x002fe20000410000 */
[----:B------:R-:W-:Y:S01]  /*4420*/  FADD.FTZ R7, R7, R180 ;  /* 0x000000b407077221 */ /* 0x000fe20000010000 */
[----:B------:R1:W-:Y:S01]  /*4430*/  STS [R56+0x30], R191 ;  /* 0x000030bf38007388 */ /* 0x0003e20000000800 */
[----:B------:R-:W-:Y:S01]  /*4440*/  FMUL.FTZ R180, R172, R187 ;  /* 0x000000bbacb47220 */ /* 0x000fe20000410000 */
[----:B------:R-:W-:Y:S01]  /*4450*/  FADD.FTZ R156, R156, R183 ;  /* 0x000000b79c9c7221 */ /* 0x000fe20000010000 */
[----:B------:R-:W-:Y:S01]  /*4460*/  FMUL.FTZ R207, R100, R207 ;  /* 0x000000cf64cf7220 */ /* 0x000fe20000410000 */
[----:B------:R2:W-:Y:S01]  /*4470*/  STS [R56+0x20], R197 ;  /* 0x000020c538007388 */ /* 0x0005e20000000800 */
[----:B------:R-:W-:Y:S01]  /*4480*/  FMUL.FTZ R183, R99, R204 ;  /* 0x000000cc63b77220 */ /* 0x000fe20000410000 */
[----:B0-----:R-:W-:Y:S01]  /*4490*/  FFMA.FTZ R161, R111, -R166, R200 ;  /* 0x800000a66fa17223 */ /* 0x001fe200000100c8 */
[C---:B------:R-:W-:Y:S01]  /*44a0*/  FMUL.FTZ R8, R143.reuse, R8 ;  /* 0x000000088f087220 */ /* 0x040fe20000410000 */
[----:B------:R-:W-:Y:S01]  /*44b0*/  STS [R56+0x24], R205 ;  /* 0x000024cd38007388 */ /* 0x000fe20000000800 */
[----:B------:R-:W-:Y:S01]  /*44c0*/  FMUL.FTZ R9, R143, -R9 ;  /* 0x800000098f097220 */ /* 0x000fe20000410000 */
[-C--:B------:R-:W-:Y:S01]  /*44d0*/  FFMA.FTZ R175, R161, R192.reuse, R170 ;  /* 0x000000c0a1af7223 */ /* 0x080fe200000100aa */
[----:B------:R-:W-:Y:S01]  /*44e0*/  FFMA.FTZ R170, R110, -R167, R198 ;  /* 0x800000a76eaa7223 */ /* 0x000fe200000100c6 */
[----:B-1----:R-:W-:Y:S01]  /*44f0*/  FMUL.FTZ R191, R172, R195 ;  /* 0x000000c3acbf7220 */ /* 0x002fe20000410000 */
[----:B------:R-:W-:Y:S01]  /*4500*/  STS [R56+0x2c], R207 ;  /* 0x00002ccf38007388 */ /* 0x000fe20000000800 */
[CC--:B--2---:R-:W-:Y:S01]  /*4510*/  FMUL.FTZ R197, R101.reuse, R187.reuse ;  /* 0x000000bb65c57220 */ /* 0x0c4fe20000410000 */
[----:B------:R-:W-:Y:S01]  /*4520*/  FMUL.FTZ R192, R162, R192 ;  /* 0x000000c0a2c07220 */ /* 0x000fe20000410000 */
[C---:B------:R-:W-:Y:S01]  /*4530*/  FFMA.FTZ R191, R170.reuse, R187, R191 ;  /* 0x000000bbaabf7223 */ /* 0x040fe200000100bf */
[-C--:B------:R-:W-:Y:S01]  /*4540*/  FFMA.FTZ R187, R170, R195.reuse, -R180 ;  /* 0x000000c3aabb7223 */ /* 0x080fe200000108b4 */
[----:B------:R-:W-:Y:S01]  /*4550*/  FMUL.FTZ R195, R101, R195 ;  /* 0x000000c365c37220 */ /* 0x000fe20000410000 */
[----:B------:R0:W-:Y:S01]  /*4560*/  STS [R56+0x34], R183 ;  /* 0x000034b738007388 */ /* 0x0001e20000000800 */
[----:B------:R-:W-:Y:S01]  /*4570*/  FFMA.FTZ R192, R161, R204, -R192 ;  /* 0x000000cca1c07223 */ /* 0x000fe200000108c0 */
        /* <DEDUP_REMOVED lines=8> */
[----:B0-----:R-:W-:Y:S01]  /*4600*/  FMUL.FTZ R183, R141, -R16 ;  /* 0x800000108db77220 */ /* 0x001fe20000410000 */
[----:B------:R-:W-:Y:S01]  /*4610*/  FMUL.FTZ R187, R140, -R190 ;  /* 0x800000be8cbb7220 */ /* 0x000fe20000410000 */
[----:B------:R-:W-:Y:S01]  /*4620*/  BAR.SYNC.DEFER_BLOCKING 0x0 ;  /* 0x0000000000007b1d */ /* 0x000fe20000010000 */
[----:B------:R-:W-:Y:S01]  /*4630*/  FMUL.FTZ R189, R142, -R189 ;  /* 0x800000bd8ebd7220 */ /* 0x000fe20000410000 */
[----:B------:R-:W-:Y:S01]  /*4640*/  FMUL.FTZ R199, R140, R199 ;  /* 0x000000c78cc77220 */ /* 0x000fe20000410000 */
[----:B------:R-:W-:Y:S01]  /*4650*/  FMUL.FTZ R191, R139, -R196 ;  /* 0x800000c48bbf7220 */ /* 0x000fe20000410000 */
[C---:B------:R-:W-:Y:S01]  /*4660*/  FMUL.FTZ R203, R138.reuse, R203 ;  /* 0x000000cb8acb7220 */ /* 0x040fe20000410000 */
[----:B------:R-:W-:Y:S01]  /*4670*/  FMUL.FTZ R201, R138, -R201 ;  /* 0x800000c98ac97220 */ /* 0x000fe20000410000 */
[----:B------:R-:W-:Y:S01]  /*4680*/  FMUL.FTZ R155, R136, -R155 ;  /* 0x8000009b889b7220 */ /* 0x000fe20000410000 */
        /* <DEDUP_REMOVED lines=19> */
[----:B-----5:R-:W-:-:S03]  /*47c0*/  LEA R8, R133, -R118, 0x1 ;  /* 0x8000007685087211 */ /* 0x020fc600078e08ff */
[----:B------:R5:W-:Y:S01]  /*47d0*/  STS [R56+0x854], R183 ;  /* 0x000854b738007388 */ /* 0x000be20000000800 */
[C---:B------:R-:W-:Y:S01]  /*47e0*/  ISETP.GE.AND P1, PT, R8.reuse, 0x1, PT ;  /* 0x000000010800780c */ /* 0x040fe20003f26270 */
[----:B-1----:R-:W-:Y:S02]  /*47f0*/  FMUL.FTZ R9, R139, R194 ;  /* 0x000000c28b097220 */ /* 0x002fe40000410000 */
[----:B------:R1:W-:Y:S01]  /*4800*/  STS [R56+0x85c], R187 ;  /* 0x00085cbb38007388 */ /* 0x0003e20000000800 */
[C---:B------:R-:W-:Y:S01]  /*4810*/  ISETP.GE.AND P2, PT, R8.reuse, 0x21, PT ;  /* 0x000000210800780c */ /* 0x040fe20003f46270 */
[C---:B--2---:R-:W-:Y:S01]  /*4820*/  FMUL.FTZ R175, R137.reuse, R200 ;  /* 0x000000c889af7220 */ /* 0x044fe20000410000 */
[C---:B------:R-:W-:Y:S01]  /*4830*/  ISETP.GE.AND P3, PT, R8.reuse, 0x41, PT ;  /* 0x000000410800780c */ /* 0x040fe20003f66270 */
[----:B------:R2:W-:Y:S01]  /*4840*/  STS [R56+0x848], R193 ;  /* 0x000848c138007388 */ /* 0x0005e20000000800 */
[----:B------:R-:W-:Y:S01]  /*4850*/  ISETP.GE.AND P4, PT, R8, 0x61, PT ;  /* 0x000000610800780c */ /* 0x000fe20003f86270 */
[----:B-----5:R-:W-:-:S02]  /*4860*/  FMUL.FTZ R183, R137, -R202 ;  /* 0x800000ca89b77220 */ /* 0x020fc40000410000 */
        /* <DEDUP_REMOVED lines=13> */
[----:B--2---:R-:W0:Y:S04]  /*4940*/  LDS R9, [R0+0x840] ;  /* 0x0008400000097984 */ /* 0x004e280000000800 */
[----:B------:R1:W-:Y:S04]  /*4950*/  REDG.E.ADD.F32.FTZ.RN.STRONG.GPU desc[UR16][R12.64], R205 ;  /* 0x000000cd0c0079a6 */ /* 0x0003e8000c12f310 */
[----:B0-----:R1:W-:Y:S02]  /*4960*/  REDG.E.ADD.F32.FTZ.RN.STRONG.GPU desc[UR16][R14.64], R9 ;  /* 0x000000090e0079a6 */ /* 0x0013e4000c12f310 */
.L_x_17017:
[----:B------:R-:W-:Y:S05]  /*4970*/  BSYNC.RECONVERGENT B0 ;  /* 0x0000000000007941 */ /* 0x000fea0003800200 */
.L_x_17016:
[----:B-12---:R0:W1:Y:S01]  /*4980*/  LDS R9, [R55+0x8c0] ;  /* 0x0008c00037097984 */ /* 0x0060620000000800 */
[----:B------:R-:W-:Y:S04]  /*4990*/  BSSY.RECONVERGENT B0, `(.L_x_17018) ;  /* 0x0000004000007945 */ /* 0x000fe80003800200 */
[----:B------:R-:W-:Y:S05]  /*49a0*/  @!P2 BRA `(.L_x_17019) ;  /* 0x000000000008a947 */ /* 0x000fea0003800000 */
[----:B------:R2:W-:Y:S04]  /*49b0*/  REDG.E.ADD.F32.FTZ.RN.STRONG.GPU desc[UR16][R12.64+0x80], R207 ;  /* 0x000080cf0c0079a6 */ /* 0x0005e8000c12f310 */
[----:B-1----:R2:W-:Y:S02]  /*49c0*/  REDG.E.ADD.F32.FTZ.RN.STRONG.GPU desc[UR16][R14.64+0x80], R9 ;  /* 0x000080090e0079a6 */ /* 0x0025e4000c12f310 */
.L_x_17019:
[----:B------:R-:W-:Y:S05]  /*49d0*/  BSYNC.RECONVERGENT B0 ;  /* 0x0000000000007941 */ /* 0x000fea0003800200 */
.L_x_17018:
[----:B-12---:R1:W2:Y:S01]  /*49e0*/  LDS R9, [R54+0x940] ;  /* 0x0009400036097984 */ /* 0x0062a20000000800 */
[----:B------:R-:W-:Y:S04]  /*49f0*/  BSSY.RECONVERGENT B0, `(.L_x_17020) ;  /* 0x0000004000007945 */ /* 0x000fe80003800200 */
[----:B------:R-:W-:Y:S05]  /*4a00*/  @!P3 BRA `(.L_x_17021) ;  /* 0x000000000008b947 */ /* 0x000fea0003800000 */
[----:B------:R3:W-:Y:S04]  /*4a10*/  REDG.E.ADD.F32.FTZ.RN.STRONG.GPU desc[UR16][R12.64+0x100], R209 ;  /* 0x000100d10c0079a6 */ /* 0x0007e8000c12f310 */
[----:B--2---:R3:W-:Y:S02]  /*4a20*/  REDG.E.ADD.F32.FTZ.RN.STRONG.GPU desc[UR16][R14.64+0x100], R9 ;  /* 0x000100090e0079a6 */ /* 0x0047e4000c12f310 */
.L_x_17021:
[----:B------:R-:W-:Y:S05]  /*4a30*/  BSYNC.RECONVERGENT B0 ;  /* 0x0000000000007941 */ /* 0x000fea0003800200 */
.L_x_17020:
[----:B--23--:R2:W3:Y:S01]  /*4a40*/  LDS R9, [R53+0x9c0] ;  /* 0x0009c00035097984 */ /* 0x00c4e20000000800 */
[----:B------:R-:W-:Y:S04]  /*4a50*/  BSSY.RECONVERGENT B0, `(.L_x_17022) ;  /* 0x0000004000007945 */ /* 0x000fe80003800200 */
[----:B------:R-:W-:Y:S05]  /*4a60*/  @!P4 BRA `(.L_x_17023) ;  /* 0x000000000008c947 */ /* 0x000fea0003800000 */
[----:B------:R4:W-:Y:S04]  /*4a70*/  REDG.E.ADD.F32.FTZ.RN.STRONG.GPU desc[UR16][R12.64+0x180], R197 ;  /* 0x000180c50c0079a6 */ /* 0x0009e8000c12f310 */
[----:B---3--:R4:W-:Y:S02]  /*4a80*/  REDG.E.ADD.F32.FTZ.RN.STRONG.GPU desc[UR16][R14.64+0x180], R9 ;  /* 0x000180090e0079a6 */ /* 0x0089e4000c12f310 */
.L_x_17023:
[----:B------:R-:W-:Y:S05]  /*4a90*/  BSYNC.RECONVERGENT B0 ;  /* 0x0000000000007941 */ /* 0x000fea0003800200 */
.L_x_17022:
[----:B---34-:R3:W4:Y:S01]  /*4aa0*/  LDS R9, [R52+0xa40] ;  /* 0x000a400034097984 */ /* 0x0187220000000800 */
        /* <DEDUP_REMOVED lines=9> */
[----:B----4-:R0:W-:Y:S02]  /*4b40*/  REDG.E.ADD.F32.FTZ.RN.STRONG.GPU desc[UR16][R14.64+0x200], R9 ;  /* 0x000200090e0079a6 */ /* 0x0101e4000c12f310 */
.L_x_17025:
[----:B------:R-:W-:Y:S05]  /*4b50*/  BSYNC.RECONVERGENT B0 ;  /* 0x0000000000007941 */ /* 0x000fea0003800200 */
.L_x_17024:
[----:B0---4-:R0:W4:Y:S01]  /*4b60*/  LDS R9, [R51+0xac0] ;  /* 0x000ac00033097984 */ /* 0x0111220000000800 */
[----:B------:R-:W-:Y:S04]  /*4b70*/  BSSY.RECONVERGENT B0, `(.L_x_17026) ;  /* 0x0000004000007945 */ /* 0x000fe80003800200 */
[----:B------:R-:W-:Y:S05]  /*4b80*/  @!P1 BRA `(.L_x_17027) ;  /* 0x0000000000089947 */ /* 0x000fea0003800000 */
[----:B------:R0:W-:Y:S04]  /*4b90*/  REDG.E.ADD.F32.FTZ.RN.STRONG.GPU desc[UR16][R12.64+0x280], R211 ;  /* 0x000280d30c0079a6 */ /* 0x0001e8000c12f310 */
[----:B----4-:R0:W-:Y:S02]  /*4ba0*/  REDG.E.ADD.F32.FTZ.RN.STRONG.GPU desc[UR16][R14.64+0x280], R9 ;  /* 0x000280090e0079a6 */ /* 0x0101e4000c12f310 */
.L_x_17027:
[----:B------:R-:W-:Y:S05]  /*4bb0*/  BSYNC.RECONVERGENT B0 ;  /* 0x0000000000007941 */ /* 0x000fea0003800200 */
.L_x_17026:
[----:B0---4-:R0:W4:Y:S01]  /*4bc0*/  LDS R9, [R50+0xb40] ;  /* 0x000b400032097984 */ /* 0x0111220000000800 */
[----:B------:R-:W-:Y:S04]  /*4bd0*/  BSSY.RECONVERGENT B0, `(.L_x_17028) ;  /* 0x0000004000007945 */ /* 0x000fe80003800200 */
[----:B------:R-:W-:Y:S05]  /*4be0*/  @!P2 BRA `(.L_x_17029) ;  /* 0x000000000008a947 */ /* 0x000fea0003800000 */
[----:B------:R0:W-:Y:S04]  /*4bf0*/  REDG.E.ADD.F32.FTZ.RN.STRONG.GPU desc[UR16][R12.64+0x300], R213 ;  /* 0x000300d50c0079a6 */ /* 0x0001e8000c12f310 */
[----:B----4-:R0:W-:Y:S02]  /*4c00*/  REDG.E.ADD.F32.FTZ.RN.STRONG.GPU desc[UR16][R14.64+0x300], R9 ;  /* 0x000300090e0079a6 */ /* 0x0101e4000c12f310 */
.L_x_17029:
[----:B------:R-:W-:Y:S05]  /*4c10*/  BSYNC.RECONVERGENT B0 ;  /* 0x0000000000007941 */ /* 0x000fea0003800200 */
.L_x_17028:
[----:B0---4-:R0:W4:Y:S01]  /*4c20*/  LDS R9, [R49+0xbc0] ;  /* 0x000bc00031097984 */ /* 0x0111220000000800 */
[----:B------:R-:W-:Y:S04]  /*4c30*/  BSSY.RECONVERGENT B0, `(.L_x_17030) ;  /* 0x0000004000007945 */ /* 0x000fe80003800200 */
[----:B------:R-:W-:Y:S05]  /*4c40*/  @!P3 BRA `(.L_x_17031) ;  /* 0x000000000008b947 */ /* 0x000fea0003800000 */
[----:B------:R0:W-:Y:S04]  /*4c50*/  REDG.E.ADD.F32.FTZ.RN.STRONG.GPU desc[UR16][R12.64+0x380], R215 ;  /* 0x000380d70c0079a6 */ /* 0x0001e8000c12f310 */
[----:B----4-:R0:W-:Y:S02]  /*4c60*/  REDG.E.ADD.F32.FTZ.RN.STRONG.GPU desc[UR16][R14.64+0x380], R9 ;  /* 0x000380090e0079a6 */ /* 0x0101e4000c12f310 */
.L_x_17031:
[----:B------:R-:W-:Y:S05]  /*4c70*/  BSYNC.RECONVERGENT B0 ;  /* 0x0000000000007941 */ /* 0x000fea0003800200 */
.L_x_17030:
[----:B0---4-:R0:W4:Y:S01]  /*4c80*/  LDS R9, [R48+0xc40] ;  /* 0x000c400030097984 */ /* 0x0111220000000800 */
[----:B------:R-:W-:Y:S04]  /*4c90*/  BSSY.RECONVERGENT B0, `(.L_x_17032) ;  /* 0x0000004000007945 */ /* 0x000fe80003800200 */
[----:B------:R-:W-:Y:S05]  /*4ca0*/  @!P4 BRA `(.L_x_17033) ;  /* 0x000000000008c947 */ /* 0x000fea0003800000 */
[----:B------:R0:W-:Y:S04]  /*4cb0*/  REDG.E.ADD.F32.FTZ.RN.STRONG.GPU desc[UR16][R12.64+0x400], R217 ;  /* 0x000400d90c0079a6 */ /* 0x0001e8000c12f310 */
[----:B----4-:R0:W-:Y:S02]  /*4cc0*/  REDG.E.ADD.F32.FTZ.RN.STRONG.GPU desc[UR16][R14.64+0x400], R9 ;  /* 0x000400090e0079a6 */ /* 0x0101e4000c12f310 */
.L_x_17033:
[----:B------:R-:W-:Y:S05]  /*4cd0*/  BSYNC.RECONVERGENT B0 ;  /* 0x0000000000007941 */ /* 0x000fea0003800200 */
.L_x_17032:
[----:B0---4-:R0:W4:Y:S01]  /*4ce0*/  LDS R9, [R47+0xcc0] ;  /* 0x000cc0002f097984 */ /* 0x0111220000000800 */
[----:B------:R-:W-:Y:S04]  /*4cf0*/  BSSY.RECONVERGENT B0, `(.L_x_17034) ;  /* 0x0000004000007945 */ /* 0x000fe80003800200 */
[----:B------:R-:W-:Y:S05]  /*4d00*/  @!P5 BRA `(.L_x_17035) ;  /* 0x000000000008d947 */ /* 0x000fea0003800000 */
[----:B------:R0:W-:Y:S04]  /*4d10*/  REDG.E.ADD.F32.FTZ.RN.STRONG.GPU desc[UR16][R12.64+0x480], R219 ;  /* 0x000480db0c0079a6 */ /* 0x0001e8000c12f310 */
[----:B----4-:R0:W-:Y:S02]  /*4d20*/  REDG.E.ADD.F32.FTZ.RN.STRONG.GPU desc[UR16][R14.64+0x480], R9 ;  /* 0x000480090e0079a6 */ /* 0x0101e4000c12f310 */
.L_x_17035:
[----:B------:R-:W-:Y:S05]  /*4d30*/  BSYNC.RECONVERGENT B0 ;  /* 0x0000000000007941 */ /* 0x000fea0003800200 */
.L_x_17034:
[----:B0---4-:R0:W4:Y:S01]  /*4d40*/  LDS R9, [R46+0xd40] ;  /* 0x000d40002e097984 */ /* 0x0111220000000800 */
        /* <DEDUP_REMOVED lines=8> */
[----:B------:R0:W-:Y:S04]  /*4dd0*/  REDG.E.ADD.F32.FTZ.RN.STRONG.GPU desc[UR16][R12.64+0x500], R221 ;  /* 0x000500dd0c0079a6 */ /* 0x0001e8000c12f310 */
[----:B----4-:R0:W-:Y:S02]  /*4de0*/  REDG.E.ADD.F32.FTZ.RN.STRONG.GPU desc[UR16][R14.64+0x500], R9 ;  /* 0x000500090e0079a6 */ /* 0x0101e4000c12f310 */
.L_x_17037:
[----:B------:R-:W-:Y:S05]  /*4df0*/  BSYNC.RECONVERGENT B0 ;  /* 0x0000000000007941 */ /* 0x000fea0003800200 */
.L_x_17036:
[----:B0---4-:R0:W4:Y:S01]  /*4e00*/  LDS R9, [R45+0xdc0] ;  /* 0x000dc0002d097984 */ /* 0x0111220000000800 */
[----:B------:R-:W-:Y:S04]  /*4e10*/  BSSY.RECONVERGENT B0, `(.L_x_17038) ;  /* 0x0000004000007945 */ /* 0x000fe80003800200 */
[----:B------:R-:W-:Y:S05]  /*4e20*/  @!P1 BRA `(.L_x_17039) ;  /* 0x0000000000089947 */ /* 0x000fea0003800000 */
[----:B------:R0:W-:Y:S04]  /*4e30*/  REDG.E.ADD.F32.FTZ.RN.STRONG.GPU desc[UR16][R12.64+0x580], R223 ;  /* 0x000580df0c0079a6 */ /* 0x0001e8000c12f310 */
[----:B----4-:R0:W-:Y:S02]  /*4e40*/  REDG.E.ADD.F32.FTZ.RN.STRONG.GPU desc[UR16][R14.64+0x580], R9 ;  /* 0x000580090e0079a6 */ /* 0x0101e4000c12f310 */
.L_x_17039:
[----:B------:R-:W-:Y:S05]  /*4e50*/  BSYNC.RECONVERGENT B0 ;  /* 0x0000000000007941 */ /* 0x000fea0003800200 */
.L_x_17038:
[----:B0---4-:R0:W4:Y:S01]  /*4e60*/  LDS R9, [R44+0xe40] ;  /* 0x000e40002c097984 */ /* 0x0111220000000800 */
[----:B------:R-:W-:Y:S04]  /*4e70*/  BSSY.RECONVERGENT B0, `(.L_x_17040) ;  /* 0x0000004000007945 */ /* 0x000fe80003800200 */
[----:B------:R-:W-:Y:S05]  /*4e80*/  @!P2 BRA `(.L_x_17041) ;  /* 0x000000000008a947 */ /* 0x000fea0003800000 */
[----:B------:R0:W-:Y:S04]  /*4e90*/  REDG.E.ADD.F32.FTZ.RN.STRONG.GPU desc[UR16][R12.64+0x600], R225 ;  /* 0x000600e10c0079a6 */ /* 0x0001e8000c12f310 */
[----:B----4-:R0:W-:Y:S02]  /*4ea0*/  REDG.E.ADD.F32.FTZ.RN.STRONG.GPU desc[UR16][R14.64+0x600], R9 ;  /* 0x000600090e0079a6 */ /* 0x0101e4000c12f310 */
.L_x_17041:
[----:B------:R-:W-:Y:S05]  /*4eb0*/  BSYNC.RECONVERGENT B0 ;  /* 0x0000000000007941 */ /* 0x000fea0003800200 */
.L_x_17040:
[----:B0---4-:R0:W4:Y:S01]  /*4ec0*/  LDS R9, [R43+0xec0] ;  /* 0x000ec0002b097984 */ /* 0x0111220000000800 */
[----:B------:R-:W-:Y:S04]  /*4ed0*/  BSSY.RECONVERGENT B0, `(.L_x_17042) ;  /* 0x0000004000007945 */ /* 0x000fe80003800200 */
[----:B------:R-:W-:Y:S05]  /*4ee0*/  @!P3 BRA `(.L_x_17043) ;  /* 0x000000000008b947 */ /* 0x000fea0003800000 */
[----:B------:R0:W-:Y:S04]  /*4ef0*/  REDG.E.ADD.F32.FTZ.RN.STRONG.GPU desc[UR16][R12.64+0x680], R227 ;  /* 0x000680e30c0079a6 */ /* 0x0001e8000c12f310 */
[----:B----4-:R0:W-:Y:S02]  /*4f00*/  REDG.E.ADD.F32.FTZ.RN.STRONG.GPU desc[UR16][R14.64+0x680], R9 ;  /* 0x000680090e0079a6 */ /* 0x0101e4000c12f310 */
.L_x_17043:
[----:B------:R-:W-:Y:S05]  /*4f10*/  BSYNC.RECONVERGENT B0 ;  /* 0x0000000000007941 */ /* 0x000fea0003800200 */
.L_x_17042:
[----:B0---4-:R0:W4:Y:S01]  /*4f20*/  LDS R9, [R42+0xf40] ;  /* 0x000f40002a097984 */ /* 0x0111220000000800 */
[----:B------:R-:W-:Y:S04]  /*4f30*/  BSSY.RECONVERGENT B0, `(.L_x_17044) ;  /* 0x0000004000007945 */ /* 0x000fe80003800200 */
[----:B------:R-:W-:Y:S05]  /*4f40*/  @!P4 BRA `(.L_x_17045) ;  /* 0x000000000008c947 */ /* 0x000fea0003800000 */
[----:B------:R0:W-:Y:S04]  /*4f50*/  REDG.E.ADD.F32.FTZ.RN.STRONG.GPU desc[UR16][R12.64+0x700], R229 ;  /* 0x000700e50c0079a6 */ /* 0x0001e8000c12f310 */
[----:B----4-:R0:W-:Y:S02]  /*4f60*/  REDG.E.ADD.F32.FTZ.RN.STRONG.GPU desc[UR16][R14.64+0x700], R9 ;  /* 0x000700090e0079a6 */ /* 0x0101e4000c12f310 */
.L_x_17045:
[----:B------:R-:W-:Y:S05]  /*4f70*/  BSYNC.RECONVERGENT B0 ;  /* 0x0000000000007941 */ /* 0x000fea0003800200 */
.L_x_17044:
[----:B0---4-:R0:W4:Y:S01]  /*4f80*/  LDS R9, [R41+0xfc0] ;  /* 0x000fc00029097984 */ /* 0x0111220000000800 */
[----:B------:R-:W-:Y:S04]  /*4f90*/  BSSY.RECONVERGENT B0, `(.L_x_17046) ;  /* 0x0000004000007945 */ /* 0x000fe80003800200 */
[----:B------:R-:W-:Y:S05]  /*4fa0*/  @!P5 BRA `(.L_x_17047) ;  /* 0x000000000008d947 */ /* 0x000fea0003800000 */
[----:B------:R0:W-:Y:S04]  /*4fb0*/  REDG.E.ADD.F32.FTZ.RN.STRONG.GPU desc[UR16][R12.64+0x780], R231 ;  /* 0x000780e70c0079a6 */ /* 0x0001e8000c12f310 */
[----:B----4-:R0:W-:Y:S02]  /*4fc0*/  REDG.E.ADD.F32.FTZ.RN.STRONG.GPU desc[UR16][R14.64+0x780], R9 ;  /* 0x000780090e0079a6 */ /* 0x0101e4000c12f310 */
.L_x_17047:
[----:B------:R-:W-:Y:S05]  /*4fd0*/  BSYNC.RECONVERGENT B0 ;  /* 0x0000000000007941 */ /* 0x000fea0003800200 */
.L_x_17046:
[----:B0---4-:R-:W0:Y:S01]  /*4fe0*/  SHFL.DOWN PT, R9, R156, 0x1, 0x1f ;  /* 0x08201f009c097f89 */ /* 0x011e2200000e0000 */
[----:B------:R-:W-:Y:S01]  /*4ff0*/  ISETP.GT.AND P1, PT, R95, 0x1e, PT ;  /* 0x0000001e5f00780c */ /* 0x000fe20003f24270 */
[----:B------:R-:W-:Y:S01]  /*5000*/  FMUL.FTZ R152, R152, R176 ;  /* 0x000000b098987220 */ /* 0x000fe20000410000 */
[----:B------:R-:W-:Y:S01]  /*5010*/  ISETP.NE.AND P2, PT, R72, RZ, PT ;  /* 0x000000ff4800720c */ /* 0x000fe20003f45270 */
[----:B------:R-:W4:Y:S01]  /*5020*/  SHFL.DOWN PT, R8, R7, 0x1, 0x1f ;  /* 0x08201f0007087f89 */ /* 0x000f2200000e0000 */
[----:B------:R-:W-:Y:S01]  /*5030*/  FMUL.FTZ R150, R150, R173 ;  /* 0x000000ad96967220 */ /* 0x000fe20000410000 */
[----:B------:R-:W-:Y:S01]  /*5040*/  FFMA.FTZ R23, R23, R146, R152 ;  /* 0x0000009217177223 */ /* 0x000fe20000010098 */
[----:B------:R-:W-:Y:S02]  /*5050*/  BSSY.RECONVERGENT B0, `(.L_x_17048) ;  /* 0x0000078000007945 */ /* 0x000fe40003800200 */
[----:B------:R-:W-:Y:S01]  /*5060*/  FFMA.FTZ R21, R21, R174, R150 ;  /* 0x000000ae15157223 */ /* 0x000fe20000010096 */
[----:B------:R-:W-:-:S03]  /*5070*/  FFMA.FTZ R105, R130, R23, R105 ;  /* 0x0000001782697223 */ /* 0x000fc60000010069 */
[----:B------:R-:W-:Y:S01]  /*5080*/  FFMA.FTZ R102, R131, R21, R102 ;  /* 0x0000001583667223 */ /* 0x000fe20000010066 */
[----:B0-----:R-:W-:Y:S01]  /*5090*/  @!P1 FADD.FTZ R156, R156, R9 ;  /* 0x000000099c9c9221 */ /* 0x001fe20000010000 */
[----:B----4-:R-:W-:-:S04]  /*50a0*/  @!P1 FADD.FTZ R7, R7, R8 ;  /* 0x0000000807079221 */ /* 0x010fc80000010000 */
[----:B------:R-:W0:Y:S01]  /*50b0*/  SHFL.DOWN PT, R9, R156, 0x2, 0x1f ;  /* 0x08401f009c097f89 */ /* 0x000e2200000e0000 */
[----:B------:R-:W-:-:S03]  /*50c0*/  ISETP.GT.AND P1, PT, R95, 0x1d, PT ;  /* 0x0000001d5f00780c */ /* 0x000fc60003f24270 */
[----:B------:R-:W4:Y:S10]  /*50d0*/  SHFL.DOWN PT, R8, R7, 0x2, 0x1f ;  /* 0x08401f0007087f89 */ /* 0x000f3400000e0000 */
[----:B0-----:R-:W-:Y:S01]  /*50e0*/  @!P1 FADD.FTZ R156, R156, R9 ;  /* 0x000000099c9c9221 */ /* 0x001fe20000010000 */
[----:B------:R-:W-:Y:S01]  /*50f0*/  FMUL.FTZ R9, R39, R188 ;  /* 0x000000bc27097220 */ /* 0x000fe20000410000 */
[----:B----4-:R-:W-:-:S03]  /*5100*/  @!P1 FADD.FTZ R7, R7, R8 ;  /* 0x0000000807079221 */ /* 0x010fc60000010000 */
[----:B------:R-:W0:Y:S01]  /*5110*/  SHFL.DOWN PT, R155, R156, 0x4, 0x1f ;  /* 0x08801f009c9b7f89 */ /* 0x000e2200000e0000 */
[----:B------:R-:W-:Y:S01]  /*5120*/  ISETP.GT.AND P1, PT, R95, 0x1b, PT ;  /* 0x0000001b5f00780c */ /* 0x000fe20003f24270 */
[-C--:B------:R-:W-:Y:S01]  /*5130*/  FFMA.FTZ R13, R38, R10.reuse, -R9 ;  /* 0x0000000a260d7223 */ /* 0x080fe20000010809 */
[-C--:B------:R-:W-:Y:S01]  /*5140*/  FMUL.FTZ R9, R39, R10.reuse ;  /* 0x0000000a27097220 */ /* 0x080fe20000410000 */
[----:B------:R-:W4:Y:S01]  /*5150*/  SHFL.DOWN PT, R8, R7, 0x4, 0x1f ;  /* 0x08801f0007087f89 */ /* 0x000f2200000e0000 */
[----:B------:R-:W-:Y:S01]  /*5160*/  FMUL.FTZ R10, R169, R10 ;  /* 0x0000000aa90a7220 */ /* 0x000fe20000410000 */
[----:B------:R-:W-:Y:S01]  /*5170*/  FMUL.FTZ R15, R172, R13 ;  /* 0x0000000dac0f7220 */ /* 0x000fe20000410000 */
[----:B------:R-:W-:Y:S01]  /*5180*/  FMUL.FTZ R13, R39, R185 ;  /* 0x000000b9270d7220 */ /* 0x000fe20000410000 */
[CC--:B------:R-:W-:Y:S01]  /*5190*/  FFMA.FTZ R9, R38.reuse, R188.reuse, R9 ;  /* 0x000000bc26097223 */ /* 0x0c0fe20000010009 */
[----:B------:R-:W-:Y:S02]  /*51a0*/  FFMA.FTZ R10, R167, R188, R10 ;  /* 0x000000bca70a7223 */ /* 0x000fe4000001000a */
[----:B------:R-:W-:Y:S01]  /*51b0*/  FFMA.FTZ R13, R38, R11, -R13 ;  /* 0x0000000b260d7223 */ /* 0x000fe2000001080d */
[----:B------:R-:W-:Y:S01]  /*51c0*/  FFMA.FTZ R170, R170, R9, R15 ;  /* 0x00000009aaaa7223 */ /* 0x000fe2000001000f */
[-C--:B------:R-:W-:Y:S01]  /*51d0*/  FMUL.FTZ R9, R168, R11.reuse ;  /* 0x0000000ba8097220 */ /* 0x080fe20000410000 */
[----:B------:R-:W-:Y:S01]  /*51e0*/  FMUL.FTZ R11, R39, R11 ;  /* 0x0000000b270b7220 */ /* 0x000fe20000410000 */
[----:B------:R-:W-:Y:S01]  /*51f0*/  FMUL.FTZ R162, R162, R13 ;  /* 0x0000000da2a27220 */ /* 0x000fe20000410000 */
[-C--:B------:R-:W-:Y:S01]  /*5200*/  FFMA.FTZ R108, R121, R10.reuse, R108 ;  /* 0x0000000a796c7223 */ /* 0x080fe2000001006c */
[----:B------:R-:W-:Y:S01]  /*5210*/  FFMA.FTZ R15, R101, R10, R170 ;  /* 0x0000000a650f7223 */ /* 0x000fe200000100aa */
[-C--:B------:R-:W-:Y:S01]  /*5220*/  FFMA.FTZ R10, R38, R185.reuse, R11 ;  /* 0x000000b9260a7223 */ /* 0x080fe2000001000b */
[C---:B------:R-:W-:Y:S01]  /*5230*/  FMUL.FTZ R11, R39.reuse, R184 ;  /* 0x000000b8270b7220 */ /* 0x040fe20000410000 */
[----:B------:R-:W-:Y:S01]  /*5240*/  FFMA.FTZ R166, R166, R185, R9 ;  /* 0x000000b9a6a67223 */ /* 0x000fe20000010009 */
[----:B------:R-:W-:Y:S01]  /*5250*/  FMUL.FTZ R9, R39, R186 ;  /* 0x000000ba27097220 */ /* 0x000fe20000410000 */
[----:B------:R-:W-:Y:S01]  /*5260*/  FFMA.FTZ R10, R161, R10, R162 ;  /* 0x0000000aa10a7223 */ /* 0x000fe200000100a2 */
[----:B------:R-:W-:Y:S01]  /*5270*/  FFMA.FTZ R11, R38, R186, -R11 ;  /* 0x000000ba260b7223 */ /* 0x000fe2000001080b */
[----:B0-----:R-:W-:Y:S01]  /*5280*/  @!P1 FADD.FTZ R156, R156, R155 ;  /* 0x0000009b9c9c9221 */ /* 0x001fe20000010000 */
[----:B------:R-:W-:Y:S01]  /*5290*/  FADD.FTZ R82, R15, R82 ;  /* 0x000000520f527221 */ /* 0x000fe20000010000 */
[----:B------:R-:W-:Y:S01]  /*52a0*/  FFMA.FTZ R10, R99, R166, R10 ;  /* 0x000000a6630a7223 */ /* 0x000fe2000001000a */
[----:B------:R-:W-:Y:S01]  /*52b0*/  FMUL.FTZ R160, R160, R11 ;  /* 0x0000000ba0a07220 */ /* 0x000fe20000410000 */
[----:B----4-:R-:W-:Y:S01]  /*52c0*/  @!P1 FADD.FTZ R7, R7, R8 ;  /* 0x0000000807079221 */ /* 0x010fe20000010000 */
[----:B------:R-:W0:Y:S01]  /*52d0*/  SHFL.DOWN PT, R13, R156, 0x8, 0x1f ;  /* 0x09001f009c0d7f89 */ /* 0x000e2200000e0000 */
[----:B------:R-:W-:Y:S01]  /*52e0*/  ISETP.GT.AND P1, PT, R95, 0x17, PT ;  /* 0x000000175f00780c */ /* 0x000fe20003f24270 */
[----:B------:R-:W-:Y:S01]  /*52f0*/  FMUL.FTZ R8, R165, R186 ;  /* 0x000000baa5087220 */ /* 0x000fe20000410000 */
[----:B------:R-:W-:Y:S01]  /*5300*/  FMUL.FTZ R11, R39, R179 ;  /* 0x000000b3270b7220 */ /* 0x000fe20000410000 */
[----:B------:R-:W4:Y:S01]  /*5310*/  SHFL.DOWN PT, R12, R7, 0x8, 0x1f ;  /* 0x09001f00070c7f89 */ /* 0x000f2200000e0000 */
[----:B------:R-:W-:Y:S01]  /*5320*/  FADD.FTZ R87, R10, R87 ;  /* 0x000000570a577221 */ /* 0x000fe20000010000 */
[-C--:B------:R-:W-:Y:S01]  /*5330*/  FFMA.FTZ R163, R163, R184.reuse, R8 ;  /* 0x000000b8a3a37223 */ /* 0x080fe20000010008 */
        /* <DEDUP_REMOVED lines=12> */
[-C--:B------:R-:W-:Y:S01]  /*5400*/  FMUL.FTZ R8, R153, R177.reuse ;  /* 0x000000b199087220 */ /* 0x080fe20000410000 */
[-C--:B------:R-:W-:Y:S01]  /*5410*/  FFMA.FTZ R10, R38, R177.reuse, -R9 ;  /* 0x000000b1260a7223 */ /* 0x080fe20000010809 */
[----:B------:R-:W-:Y:S01]  /*5420*/  FMUL.FTZ R177, R39, R177 ;  /* 0x000000b127b17220 */ /* 0x000fe20000410000 */
[----:B------:R-:W-:Y:S01]  /*5430*/  FFMA.FTZ R158, R97, R154, R158 ;  /* 0x0000009a619e7223 */ /* 0x000fe2000001009e */
[----:B------:R-:W-:Y:S01]  /*5440*/  FFMA.FTZ R151, R151, R178, R8 ;  /* 0x000000b297977223 */ /* 0x000fe20000010008 */
[----:B0-----:R-:W-:Y:S01]  /*5450*/  @!P1 FADD.FTZ R156, R156, R13 ;  /* 0x0000000d9c9c9221 */ /* 0x001fe20000010000 */
[----:B------:R-:W-:Y:S01]  /*5460*/  FMUL.FTZ R9, R5, R10 ;  /* 0x0000000a05097220 */ /* 0x000fe20000410000 */
[----:B------:R-:W-:Y:S01]  /*5470*/  FFMA.FTZ R177, R38, R178, R177 ;  /* 0x000000b226b17223 */ /* 0x000fe200000100b1 */
[----:B------:R-:W-:Y:S01]  /*5480*/  FMUL.FTZ R5, R39, R146 ;  /* 0x0000009227057220 */ /* 0x000fe20000410000 */
[----:B----4-:R-:W-:Y:S01]  /*5490*/  @!P1 FADD.FTZ R7, R7, R12 ;  /* 0x0000000c07079221 */ /* 0x010fe20000010000 */
[----:B------:R-:W0:Y:S01]  /*54a0*/  SHFL.DOWN PT, R15, R156, 0x10, 0x1f ;  /* 0x0a001f009c0f7f89 */ /* 0x000e2200000e0000 */
[----:B------:R-:W-:Y:S01]  /*54b0*/  FFMA.FTZ R9, R4, R177, R9 ;  /* 0x000000b104097223 */ /* 0x000fe20000010009 */
[-C--:B------:R-:W-:Y:S01]  /*54c0*/  FFMA.FTZ R4, R38, R176.reuse, -R5 ;  /* 0x000000b026047223 */ /* 0x080fe20000010805 */
[----:B------:R-:W-:Y:S01]  /*54d0*/  FMUL.FTZ R5, R39, R176 ;  /* 0x000000b027057220 */ /* 0x000fe20000410000 */
[----:B------:R-:W4:Y:S01]  /*54e0*/  SHFL.DOWN PT, R10, R7, 0x10, 0x1f ;  /* 0x0a001f00070a7f89 */ /* 0x000f2200000e0000 */
[----:B------:R-:W-:Y:S01]  /*54f0*/  FFMA.FTZ R9, R98, R151, R9 ;  /* 0x0000009762097223 */ /* 0x000fe20000010009 */
[----:B------:R-:W-:Y:S01]  /*5500*/  FMUL.FTZ R149, R149, R4 ;  /* 0x0000000495957220 */ /* 0x000fe20000410000 */
[----:B------:R-:W-:Y:S01]  /*5510*/  FFMA.FTZ R11, R38, R146, R5 ;  /* 0x00000092260b7223 */ /* 0x000fe20000010005 */
[----:B------:R-:W-:Y:S01]  /*5520*/  FMUL.FTZ R5, R39, R173 ;  /* 0x000000ad27057220 */ /* 0x000fe20000410000 */
[----:B------:R-:W-:Y:S01]  /*5530*/  FADD.FTZ R86, R9, R86 ;  /* 0x0000005609567221 */ /* 0x000fe20000010000 */
[CC--:B------:R-:W-:Y:S01]  /*5540*/  FMUL.FTZ R9, R39.reuse, R174.reuse ;  /* 0x000000ae27097220 */ /* 0x0c0fe20000410000 */
[----:B------:R-:W-:Y:S01]  /*5550*/  FFMA.FTZ R149, R148, R11, R149 ;  /* 0x0000000b94957223 */ /* 0x000fe20000010095 */
[----:B------:R-:W-:Y:S01]  /*5560*/  FMUL.FTZ R11, R39, R171 ;  /* 0x000000ab270b7220 */ /* 0x000fe20000410000 */
[C---:B------:R-:W-:Y:S01]  /*5570*/  FFMA.FTZ R13, R38.reuse, R174, R5 ;  /* 0x000000ae260d7223 */ /* 0x040fe20000010005 */
[C---:B------:R-:W-:Y:S01]  /*5580*/  FFMA.FTZ R9, R38.reuse, R173, -R9 ;  /* 0x000000ad26097223 */ /* 0x040fe20000010809 */
[----:B------:R-:W-:Y:S01]  /*5590*/  ISETP.NE.AND P1, PT, R95, RZ, PT ;  /* 0x000000ff5f00720c */ /* 0x000fe20003f25270 */
[----:B------:R-:W-:Y:S01]  /*55a0*/  FFMA.FTZ R8, R38, R147, -R11 ;  /* 0x0000009326087223 */ /* 0x000fe2000001080b */
[----:B------:R-:W-:Y:S01]  /*55b0*/  FFMA.FTZ R106, R123, R163, R106 ;  /* 0x000000a37b6a7223 */ /* 0x000fe2000001006a */
[----:B------:R-:W-:Y:S01]  /*55c0*/  FADD.FTZ R84, R159, R84 ;  /* 0x000000549f547221 */ /* 0x000fe20000010000 */
[----:B------:R-:W-:Y:S01]  /*55d0*/  FFMA.FTZ R107, R124, R154, R107 ;  /* 0x0000009a7c6b7223 */ /* 0x000fe2000001006b */
[----:B------:R-:W-:Y:S01]  /*55e0*/  FMUL.FTZ R8, R145, R8 ;  /* 0x0000000891087220 */ /* 0x000fe20000410000 */
[----:B------:R-:W-:Y:S01]  /*55f0*/  FADD.FTZ R89, R158, R89 ;  /* 0x000000599e597221 */ /* 0x000fe20000010000 */
[----:B------:R-:W-:Y:S01]  /*5600*/  FFMA.FTZ R104, R125, R151, R104 ;  /* 0x000000977d687223 */ /* 0x000fe20000010068 */
[----:B0-----:R-:W-:Y:S01]  /*5610*/  FADD.FTZ R5, R156, R15 ;  /* 0x0000000f9c057221 */ /* 0x001fe20000010000 */
[----:B------:R-:W-:Y:S01]  /*5620*/  FMUL.FTZ R15, R6, R9 ;  /* 0x00000009060f7220 */ /* 0x000fe20000410000 */
[-C--:B------:R-:W-:Y:S01]  /*5630*/  FMUL.FTZ R6, R39, R147.reuse ;  /* 0x0000009327067220 */ /* 0x080fe20000410000 */
[----:B------:R-:W-:Y:S01]  /*5640*/  FMUL.FTZ R9, R22, R147 ;  /* 0x0000009316097220 */ /* 0x000fe20000410000 */
[----:B----4-:R-:W-:Y:S01]  /*5650*/  FADD.FTZ R4, R7, R10 ;  /* 0x0000000a07047221 */ /* 0x010fe20000010000 */
[----:B------:R-:W-:Y:S01]  /*5660*/  FFMA.FTZ R13, R144, R13, R15 ;  /* 0x0000000d900d7223 */ /* 0x000fe2000001000f */
[-C--:B------:R-:W-:Y:S01]  /*5670*/  FFMA.FTZ R6, R38, R171.reuse, R6 ;  /* 0x000000ab26067223 */ /* 0x080fe20000010006 */
[----:B------:R-:W-:Y:S01]  /*5680*/  FFMA.FTZ R20, R20, R171, R9 ;  /* 0x000000ab14147223 */ /* 0x000fe20000010009 */
[----:B------:R-:W-:Y:S01]  /*5690*/  FFMA.FTZ R10, R94, R23, R149 ;  /* 0x000000175e0a7223 */ /* 0x000fe20000010095 */
[----:B------:R0:W-:Y:S01]  /*56a0*/  @!P1 STS.64 [UR5+0x18c8], R4 ;  /* 0x0018c804ff009988 */ /* 0x0001e20008000a05 */
[----:B------:R-:W-:Y:S01]  /*56b0*/  FFMA.FTZ R6, R19, R6, R8 ;  /* 0x0000000613067223 */ /* 0x000fe20000010008 */
[----:B------:R-:W-:Y:S01]  /*56c0*/  FFMA.FTZ R13, R96, R21, R13 ;  /* 0x00000015600d7223 */ /* 0x000fe2000001000d */
[----:B------:R-:W-:Y:S01]  /*56d0*/  BAR.SYNC.DEFER_BLOCKING 0x0 ;  /* 0x0000000000007b1d */ /* 0x000fe20000010000 */
[----:B------:R-:W-:Y:S01]  /*56e0*/  ISETP.GT.AND P1, PT, R95, 0xf, PT ;  /* 0x0000000f5f00780c */ /* 0x000fe20003f24270 */
[-C--:B------:R-:W-:Y:S01]  /*56f0*/  FFMA.FTZ R9, R93, R20.reuse, R6 ;  /* 0x000000145d097223 */ /* 0x080fe20000010006 */
[----:B------:R-:W-:Y:S01]  /*5700*/  FADD.FTZ R91, R10, R91 ;  /* 0x0000005b0a5b7221 */ /* 0x000fe20000010000 */
[----:B------:R-:W-:Y:S01]  /*5710*/  FFMA.FTZ R103, R132, R20, R103 ;  /* 0x0000001484677223 */ /* 0x000fe20000010067 */
[----:B------:R-:W-:Y:S01]  /*5720*/  FADD.FTZ R88, R13, R88 ;  /* 0x000000580d587221 */ /* 0x000fe20000010000 */
[----:B------:R-:W-:Y:S01]  /*5730*/  FADD.FTZ R90, R9, R90 ;  /* 0x0000005a095a7221 */ /* 0x000fe20000010000 */
[----:B0-----:R-:W-:-:S02]  /*5740*/  FSEL R4, R7, R4, P1 ;  /* 0x0000000407047208 */ /* 0x001fc40000800000 */
[----:B------:R-:W-:Y:S01]  /*5750*/  FSEL R5, R156, R5, P1 ;  /* 0x000000059c057208 */ /* 0x000fe20000800000 */
[----:B------:R-:W-:Y:S06]  /*5760*/  @P2 BRA `(.L_x_17049) ;  /* 0x0000000000182947 */ /* 0x000fec0003800000 */
[----:B------:R-:W-:Y:S01]  /*5770*/  ISETP.NE.AND P1, PT, R60, UR7, PT ;  /* 0x000000073c007c0c */ /* 0x000fe2000bf25270 */
[----:B------:R-:W-:-:S12]  /*5780*/  ULEA UR6, UR4, UR5, 0x3 ;  /* 0x0000000504067291 */ /* 0x000fd8000f8e18ff */
[----:B------:R-:W0:Y:S02]  /*5790*/  @P1 LDS.64 R6, [UR6+0x3e10] ;  /* 0x003e1006ff061984 */ /* 0x000e240008000a00 */
[----:B0-----:R-:W-:Y:S01]  /*57a0*/  @P1 FADD.FTZ R4, R4, R6 ;  /* 0x0000000604041221 */ /* 0x001fe20000010000 */
[----:B------:R-:W-:-:S05]  /*57b0*/  @P1 FADD.FTZ R5, R5, R7 ;  /* 0x0000000705051221 */ /* 0x000fca0000010000 */
[----:B------:R0:W-:Y:S02]  /*57c0*/  STS.64 [UR6+0x3e10], R4 ;  /* 0x003e1004ff007988 */ /* 0x0001e40008000a06 */
.L_x_17049:
[----:B------:R-:W-:Y:S05]  /*57d0*/  BSYNC.RECONVERGENT B0 ;  /* 0x0000000000007941 */ /* 0x000fea0003800200 */
.L_x_17048:
[----:B------:R-:W-:-:S04]  /*57e0*/  UIADD3 UR4, UPT, UPT, UR4, 0x1, URZ ;  /* 0x0000000104047890 */ /* 0x000fc8000fffe0ff */
[----:B------:R-:W-:-:S09]  /*57f0*/  UISETP.GE.AND UP0, UPT, UR4, UR8, UPT ;  /* 0x000000080400728c */ /* 0x000fd2000bf06270 */
[----:B------:R-:W-:Y:S05]  /*5800*/  BRA.U !UP0, `(.L_x_17050) ;  /* 0xffffffbd08847547 */ /* 0x000fea000b83ffff */
.L_x_17002:
[----:B------:R-:W-:Y:S01]  /*5810*/  BAR.SYNC.DEFER_BLOCKING 0x0 ;  /* 0x0000000000007b1d */ /* 0x000fe20000010000 */
[----:B------:R-:W-:Y:S01]  /*5820*/  F2FP.F16.F32.PACK_AB R7, R108, R109 ;  /* 0x0000006d6c07723e */ /* 0x000fe200000000ff */
[----:B------:R-:W-:Y:S01]  /*5830*/  FADD.FTZ R73, R73, R90 ;  /* 0x0000005a49497221 */ /* 0x000fe20000010000 */
[----:B------:R-:W-:Y:S02]  /*5840*/  F2FP.F16.F32.PACK_AB R6, R106, R107 ;  /* 0x0000006b6a06723e */ /* 0x000fe400000000ff */
[----:B0-----:R-:W-:-:S03]  /*5850*/  F2FP.F16.F32.PACK_AB R5, R104, R105 ;  /* 0x000000696805723e */ /* 0x001fc600000000ff */
[----:B------:R-:W0:Y:S01]  /*5860*/  LDC.64 R14, c[0x0][0x4f8] ;  /* 0x00013e00ff0e7b82 */ /* 0x000e220000000a00 */
[----:B------:R-:W-:Y:S01]  /*5870*/  F2FP.F16.F32.PACK_AB R4, R102, R103 ;  /* 0x000000676604723e */ /* 0x000fe200000000ff */
[----:B------:R-:W4:Y:S01]  /*5880*/  LDCU.64 UR4, c[0x0][0x500] ;  /* 0x0000a000ff0477ac */ /* 0x000f220008000a00 */
[----:B------:R-:W-:Y:S02]  /*5890*/  SHF.L.U32 R18, R92, 0x8, RZ ;  /* 0x000000085c127819 */ /* 0x000fe400000006ff */
[----:B------:R-:W-:Y:S02]  /*58a0*/  IADD3 R64, P1, PT, R64, -0x400, RZ ;  /* 0xfffffc0040407810 */ /* 0x000fe40007f3e0ff */
[----:B------:R-:W-:Y:S01]  /*58b0*/  SHF.R.S32.HI R19, RZ, 0x1f, R18 ;  /* 0x0000001fff137819 */ /* 0x000fe20000011412 */
[----:B------:R-:W5:Y:S01]  /*58c0*/  LDC.64 R16, c[0x0][0x550] ;  /* 0x00015400ff107b82 */ /* 0x000f620000000a00 */
[----:B------:R-:W-:Y:S02]  /*58d0*/  IADD3 R62, P2, PT, R62, -0x400, RZ ;  /* 0xfffffc003e3e7810 */ /* 0x000fe40007f5e0ff */
[----:B------:R-:W-:-:S02]  /*58e0*/  IADD3 R66, P3, PT, R66, -0x200, RZ ;  /* 0xfffffe0042427810 */ /* 0x000fc40007f7e0ff */
[----:B------:R-:W-:Y:S02]  /*58f0*/  IADD3 R68, P4, PT, R68, -0x200, RZ ;  /* 0xfffffe0044447810 */ /* 0x000fe40007f9e0ff */
[----:B------:R-:W-:Y:S01]  /*5900*/  IADD3 R70, P5, PT, R70, -0x200, RZ ;  /* 0xfffffe0046467810 */ /* 0x000fe20007fbe0ff */
[----:B------:R-:W1:Y:S01]  /*5910*/  LDC.64 R20, c[0x0][0x518] ;  /* 0x00014600ff147b82 */ /* 0x000e620000000a00 */
[----:B------:R-:W-:Y:S01]  /*5920*/  IADD3.X R63, PT, PT, R63, -0x1, RZ, P1, !PT ;  /* 0xffffffff3f3f7810 */ /* 0x000fe20000ffe4ff */
[----:B------:R2:W-:Y:S01]  /*5930*/  STS.128 [R80], R4 ;  /* 0x0000000450007388 */ /* 0x0005e20000000c00 */
[----:B------:R-:W-:-:S03]  /*5940*/  NOP ;  /* 0x0000000000007918 */ /* 0x000fc60000000000 */
[----:B------:R-:W3:Y:S01]  /*5950*/  LDS.128 R8, [R80] ;  /* 0x0000000050087984 */ /* 0x000ee20000000c00 */
[----:B0-----:R-:W-:Y:S01]  /*5960*/  IMAD.WIDE.U32 R12, R14, UR18, R18 ;  /* 0x000000120e0c7c25 */ /* 0x001fe2000f8e0012 */
[----:B------:R-:W0:Y:S01]  /*5970*/  LDC.64 R22, c[0x0][0x560] ;  /* 0x00015800ff167b82 */ /* 0x000e220000000a00 */
[----:B------:R-:W-:Y:S02]  /*5980*/  IADD3.X R61, PT, PT, R61, -0x1, RZ, P2, !PT ;  /* 0xffffffff3d3d7810 */ /* 0x000fe400017fe4ff */
[----:B------:R-:W-:Y:S01]  /*5990*/  IMAD R13, R15, UR18, R13 ;  /* 0x000000120f0d7c24 */ /* 0x000fe2000f8e020d */
[----:B------:R-:W-:Y:S02]  /*59a0*/  IADD3.X R65, PT, PT, R65, -0x1, RZ, P3, !PT ;  /* 0xffffffff41417810 */ /* 0x000fe40001ffe4ff */
[----:B------:R-:W-:Y:S01]  /*59b0*/  IADD3.X R67, PT, PT, R67, -0x1, RZ, P4, !PT ;  /* 0xffffffff43437810 */ /* 0x000fe200027fe4ff */
[----:B----4-:R-:W-:Y:S01]  /*59c0*/  IMAD.WIDE.U32 R12, R85, UR4, R12 ;  /* 0x00000004550c7c25 */ /* 0x010fe2000f8e000c */
[----:B--2---:R-:W-:-:S02]  /*59d0*/  F2FP.F16.F32.PACK_AB R7, R82, R87 ;  /* 0x000000575207723e */ /* 0x004fc400000000ff */
[----:B------:R-:W-:Y:S01]  /*59e0*/  F2FP.F16.F32.PACK_AB R6, R84, R89 ;  /* 0x000000595406723e */ /* 0x000fe200000000ff */
[----:B------:R-:W-:Y:S01]  /*59f0*/  IMAD R13, R85, UR5, R13 ;  /* 0x00000005550d7c24 */ /* 0x000fe2000f8e020d */
[----:B-----5:R-:W-:Y:S01]  /*5a00*/  LEA R16, P0, R12, R16, 0x1 ;  /* 0x000000100c107211 */ /* 0x020fe200078008ff */
[----:B------:R-:W2:Y:S01]  /*5a10*/  LDCU.64 UR4, c[0x0][0x520] ;  /* 0x0000a400ff0477ac */ /* 0x000ea20008000a00 */
[----:B------:R-:W-:Y:S01]  /*5a20*/  F2FP.F16.F32.PACK_AB R5, R86, R91 ;  /* 0x0000005b5605723e */ /* 0x000fe200000000ff */
[----:B-1----:R-:W-:Y:S01]  /*5a30*/  IMAD.WIDE.U32 R18, R20, UR18, R18 ;  /* 0x0000001214127c25 */ /* 0x002fe2000f8e0012 */
[----:B------:R-:W-:Y:S02]  /*5a40*/  LEA.HI.X R17, R12, R17, R13, 0x1, P0 ;  /* 0x000000110c117211 */ /* 0x000fe400000f0c0d */
[----:B------:R-:W-:Y:S01]  /*5a50*/  F2FP.F16.F32.PACK_AB R4, R88, R90 ;  /* 0x0000005a5804723e */ /* 0x000fe200000000ff */
[----:B------:R-:W-:Y:S02]  /*5a60*/  IMAD R19, R21, UR18, R19 ;  /* 0x0000001215137c24 */ /* 0x000fe4000f8e0213 */
[----:B------:R-:W-:Y:S01]  /*5a70*/  FADD.FTZ R88, R73, R88 ;  /* 0x0000005849587221 */ /* 0x000fe20000010000 */
[----:B------:R-:W-:Y:S01]  /*5a80*/  IMAD.WIDE.U32 R16, R58, 0x10, R16 ;  /* 0x000000103a107825 */ /* 0x000fe200078e0010 */
[----:B------:R-:W-:-:S03]  /*5a90*/  IADD3.X R69, PT, PT, R69, -0x1, RZ, P5, !PT ;  /* 0xffffffff45457810 */ /* 0x000fc60002ffe4ff */
[----:B------:R-:W-:-:S04]  /*5aa0*/  FADD.FTZ R91, R88, R91 ;  /* 0x0000005b585b7221 */ /* 0x000fc80000010000 */
[----:B------:R-:W-:-:S04]  /*5ab0*/  FADD.FTZ R86, R91, R86 ;  /* 0x000000565b567221 */ /* 0x000fc80000010000 */
[----:B------:R-:W-:-:S04]  /*5ac0*/  FADD.FTZ R89, R86, R89 ;  /* 0x0000005956597221 */ /* 0x000fc80000010000 */
[----:B------:R-:W-:Y:S01]  /*5ad0*/  FADD.FTZ R84, R89, R84 ;  /* 0x0000005459547221 */ /* 0x000fe20000010000 */
[----:B---3--:R2:W-:Y:S03]  /*5ae0*/  STG.E.128 desc[UR16][R16.64], R8 ;  /* 0x0000000810007986 */ /* 0x0085e6000c101d10 */
[----:B------:R-:W-:Y:S01]  /*5af0*/  FADD.FTZ R73, R84, R87 ;  /* 0x0000005754497221 */ /* 0x000fe20000010000 */
[----:B------:R-:W-:Y:S03]  /*5b00*/  BAR.SYNC.DEFER_BLOCKING 0x0 ;  /* 0x0000000000007b1d */ /* 0x000fe60000010000 */
[----:B------:R-:W-:Y:S01]  /*5b10*/  FADD.FTZ R73, R73, R82 ;  /* 0x0000005249497221 */ /* 0x000fe20000010000 */
[----:B--2---:R-:W-:Y:S02]  /*5b20*/  IMAD.WIDE.U32 R8, R85, UR4, R18 ;  /* 0x0000000455087c25 */ /* 0x004fe4000f8e0012 */
[----:B------:R1:W-:Y:S01]  /*5b30*/  STS.128 [R80], R4 ;  /* 0x0000000450007388 */ /* 0x0003e20000000c00 */
[----:B------:R-:W-:-:S03]  /*5b40*/  NOP ;  /* 0x0000000000007918 */ /* 0x000fc60000000000 */
[----:B------:R-:W2:Y:S01]  /*5b50*/  LDS.128 R12, [R80] ;  /* 0x00000000500c7984 */ /* 0x000ea20000000c00 */
[----:B-1----:R-:W-:Y:S01]  /*5b60*/  IMAD R5, R85, UR5, R9 ;  /* 0x0000000555057c24 */ /* 0x002fe2000f8e0209 */
[----:B0-----:R-:W-:-:S04]  /*5b70*/  LEA R4, P0, R8, R22, 0x1 ;  /* 0x0000001608047211 */ /* 0x001fc800078008ff */
[----:B------:R-:W-:Y:S02]  /*5b80*/  LEA.HI.X R5, R8, R23, R5, 0x1, P0 ;  /* 0x0000001708057211 */ /* 0x000fe400000f0c05 */
[----:B------:R-:W-:Y:S02]  /*5b90*/  ISETP.GT.AND P0, PT, R60, 0x1, PT ;  /* 0x000000013c00780c */ /* 0x000fe40003f04270 */
[----:B------:R-:W-:Y:S01]  /*5ba0*/  MOV R60, R92 ;  /* 0x0000005c003c7202 */ /* 0x000fe20000000f00 */
[----:B------:R-:W-:-:S05]  /*5bb0*/  IMAD.WIDE.U32 R4, R58, 0x10, R4 ;  /* 0x000000103a047825 */ /* 0x000fca00078e0004 */
[----:B--2---:R0:W-:Y:S05]  /*5bc0*/  STG.E.128 desc[UR16][R4.64], R12 ;  /* 0x0000000c04007986 */ /* 0x0041ea000c101d10 */
[----:B------:R-:W-:Y:S05]  /*5bd0*/  @P0 BRA `(.L_x_17051) ;  /* 0xffffffb000980947 */ /* 0x000fea000383ffff */
.L_x_17001:
        /* <DEDUP_REMOVED lines=34> */
.L_x_17053:
[----:B------:R-:W-:Y:S05]  /*5e00*/  BSYNC.RECONVERGENT B0 ;  /* 0x0000000000007941 */ /* 0x000fea0003800200 */
.L_x_17052:
        /* <DEDUP_REMOVED lines=26> */
.L_x_17055:
[----:B------:R-:W-:Y:S05]  /*5fb0*/  BSYNC.RECONVERGENT B0 ;  /* 0x0000000000007941 */ /* 0x000fea0003800200 */
.L_x_17054:
        /* <DEDUP_REMOVED lines=8> */
.L_x_17056:
        /* <DEDUP_REMOVED lines=16> */
.L_x_17057:
        /* <DEDUP_REMOVED lines=12> */
.L_x_18787:


//--------------------- .text._Z25selective_scan_bwd_kernelI32Selective_Scan_bwd_kernel_traitsILi32ELi8ELb1ELb1ELb1ELb0ELb1EN3c104HalfENS1_7complexIfEEEEv12SSMParamsBwd --------------------------
	.section	.text._Z25selective_scan_bwd_kernelI32Selective_Scan_bwd_kernel_traitsILi32ELi8ELb1ELb1ELb1ELb0ELb1EN3c104HalfENS1_7complexIfEEEEv12SSMParamsBwd,"ax",@progbits
	.align	128
        .global         _Z25selective_scan_bwd_kernelI32Selective_Scan_bwd_kernel_traitsILi32ELi8ELb1ELb1ELb1ELb0ELb1EN3c104HalfENS1_7complexIfEEEEv12SSMParamsBwd
        .type           _Z25selective_scan_bwd_kernelI32Selective_Scan_bwd_kernel_traitsILi32ELi8ELb1ELb1ELb1ELb0ELb1EN3c104HalfENS1_7complexIfEEEEv12SSMParamsBwd,@function
        .size           _Z25selective_scan_bwd_kernelI32Selective_Scan_bwd_kernel_traitsILi32ELi8ELb1ELb1ELb1ELb0ELb1EN3c104HalfENS1_7complexIfEEEEv12SSMParamsBwd,(.L_x_18788 - _Z25selective_scan_bwd_kernelI32Selective_Scan_bwd_kernel_traitsILi32ELi8ELb1ELb1ELb1ELb0ELb1EN3c104HalfENS1_7complexIfEEEEv12SSMParamsBwd)
        .other          _Z25selective_scan_bwd_kernelI32Selective_Scan_bwd_kernel_traitsILi32ELi8ELb1ELb1ELb1ELb0ELb1EN3c104HalfENS1_7complexIfEEEEv12SSMParamsBwd,@"STO_CUDA_ENTRY STV_DEFAULT"
_Z25selective_scan_bwd_kernelI32Selective_Scan_bwd_kernel_traitsILi32ELi8ELb1ELb1ELb1ELb0ELb1EN3c104HalfENS1_7complexIfEEEEv12SSMParamsBwd:
.text._Z25selective_scan_bwd_kernelI32Selective_Scan_bwd_kernel_traitsILi32ELi8ELb1ELb1ELb1ELb0ELb1EN3c104HalfENS1_7complexIfEEEEv12SSMParamsBwd:
        /* <DEDUP_REMOVED lines=21> */
[----:B------:R-:W1:Y:S02]  /*0150*/  LDC R25, c[0x0][0x394] ;  /* 0x0000e500ff197b82 */ /* 0x000e640000000800 */
[----:B------:R-:W-:-:S05]  /*0160*/  @P0 LEA.HI.X R3, R43, R3, RZ, 0x2, P2 ;  /* 0x000000032b030211 */ /* 0x000fca00010f14ff */
[C---:B------:R-:W-:Y:S01]  /*0170*/  @P1 LEA R4, P3, R43.reuse, R4, 0x2 ;  /* 0x000000042b041211 */ /* 0x040fe200078610ff */
[----:B------:R3:W5:Y:S01]  /*0180*/  @P0 LDG.E R0, desc[UR16][R2.64] ;  /* 0x0000001002000981 */ /* 0x000762000c1e1900 */
[----:B------:R-:W2:Y:S01]  /*0190*/  LDC.64 R16, c[0x0][0x3c8] ;  /* 0x0000f200ff107b82 */ /* 0x000ea20000000a00 */
[----:B0-----:R-:W-:Y:S02]  /*01a0*/  IADD3 R6, PT, PT, R8, 0xffffffe, RZ ;  /* 0x0ffffffe08067810 */ /* 0x001fe40007ffe0ff */
[----:B------:R-:W-:Y:S02]  /*01b0*/  @P1 LEA.HI.X R5, R43, R5, RZ, 0x2, P3 ;  /* 0x000000052b051211 */ /* 0x000fe400018f14ff */
[----:B------:R0:W4:Y:S03]  /*01c0*/  F2I.FTZ.U32.TRUNC.NTZ R7, R6 ;  /* 0x0000000600077305 */ /* 0x000126000021f000 */
[----:B------:R-:W2:Y:S01]  /*01d0*/  LDC.64 R18, c[0x0][0x3e8] ;  /* 0x0000fa00ff127b82 */ /* 0x000ea20000000a00 */
        /* <DEDUP_REMOVED lines=16> */
[-C--:B------:R-:W-:Y:S01]  /*02e0*/  @!P1 IADD3 R2, PT, PT, R2, -R9.reuse, RZ ;  /* 0x8000000902029210 */ /* 0x080fe20007ffe0ff */
[----:B------:R-:W0:Y:S03]  /*02f0*/  LDC.64 R52, c[0x0][0x4a8] ;  /* 0x00012a00ff347b82 */ /* 0x000e260000000a00 */
        /* <DEDUP_REMOVED lines=8> */
[----:B------:R-:W-:Y:S01]  /*0380*/  @!P1 LOP3.LUT R8, RZ, R10, RZ, 0x33, !PT ;  /* 0x0000000aff089212 */ /* 0x000fe200078e33ff */
[----:B------:R-:W-:-:S03]  /*0390*/  UIMAD.WIDE.U32 UR4, UR18, UR8, URZ ;  /* 0x00000008120472a5 */ /* 0x000fc6000f8e00ff */
[----:B------:R-:W-:Y:S01]  /*03a0*/  SHF.R.S32.HI R11, RZ, 0x1f, R8 ;  /* 0x0000001fff0b7819 */ /* 0x000fe20000011408 */
[----:B------:R-:W-:Y:S02]  /*03b0*/  UIMAD.WIDE.U32 UR6, UR18, UR12, URZ ;  /* 0x0000000c120672a5 */ /* 0x000fe4000f8e00ff */
[----:B------:R-:W-:Y:S02]  /*03c0*/  UIMAD UR9, UR18, UR9, UR5 ;  /* 0x00000009120972a4 */ /* 0x000fe4000f8e0205 */
[-C--:B---3--:R-:W-:Y:S01]  /*03d0*/  IMAD R2, R11, R4.reuse, RZ ;  /* 0x000000040b027224 */ /* 0x088fe200078e02ff */
[----:B------:R-:W-:Y:S01]  /*03e0*/  UIMAD UR8, UR18, UR13, UR7 ;  /* 0x0000000d120872a4 */ /* 0x000fe2000f8e0207 */
[C---:B------:R-:W-:Y:S01]  /*03f0*/  IMAD.WIDE.U32 R6, R8.reuse, R4, RZ ;  /* 0x0000000408067225 */ /* 0x040fe200078e00ff */
[----:B------:R-:W3:Y:S03]  /*0400*/  LDCU.64 UR12, c[0x0][0x3b0] ;  /* 0x00007600ff0c77ac */ /* 0x000ee60008000a00 */
[----:B------:R-:W-:Y:S01]  /*0410*/  IMAD R9, R8, R5, R2 ;  /* 0x0000000508097224 */ /* 0x000fe200078e0202 */
[----:B----4-:R-:W-:-:S02]  /*0420*/  SHF.R.U32.HI R10, RZ, 0x1, R13 ;  /* 0x00000001ff0a7819 */ /* 0x010fc4000001160d */
[----:B------:R-:W-:Y:S02]  /*0430*/  MOV R3, UR5 ;  /* 0x0000000500037c02 */ /* 0x000fe40008000f00 */
[----:B------:R-:W-:Y:S02]  /*0440*/  IADD3 R7, PT, PT, R7, R9, RZ ;  /* 0x0000000907077210 */ /* 0x000fe40007ffe0ff */
[----:B------:R-:W-:Y:S02]  /*0450*/  SHF.R.U64 R9, R12, 0x1, R13 ;  /* 0x000000010c097819 */ /* 0x000fe4000000120d */
[----:B------:R-:W-:Y:S02]  /*0460*/  MOV R5, UR7 ;  /* 0x0000000700057c02 */ /* 0x000fe40008000f00 */
[----:B------:R-:W-:Y:S02]  /*0470*/  MOV R3, UR9 ;  /* 0x0000000900037c02 */ /* 0x000fe40008000f00 */
[----:B------:R-:W-:Y:S01]  /*0480*/  MOV R5, UR8 ;  /* 0x0000000800057c02 */ /* 0x000fe20008000f00 */
[----:B------:R-:W4:Y:S01]  /*0490*/  LDCU.64 UR8, c[0x0][0x3d0] ;  /* 0x00007a00ff0877ac */ /* 0x000f220008000a00 */
[----:B------:R-:W-:Y:S01]  /*04a0*/  IMAD.WIDE.U32 R6, R9, UR18, R6 ;  /* 0x0000001209067c25 */ /* 0x000fe2000f8e0006 */
[----:B------:R-:W-:-:S03]  /*04b0*/  MOV R2, UR4 ;  /* 0x0000000400027c02 */ /* 0x000fc60008000f00 */
[----:B------:R-:W-:Y:S01]  /*04c0*/  IMAD R47, R10, UR18, RZ ;  /* 0x000000120a2f7c24 */ /* 0x000fe2000f8e02ff */
[----:B------:R-:W-:Y:S01]  /*04d0*/  MOV R4, UR6 ;  /* 0x0000000600047c02 */ /* 0x000fe20008000f00 */
[----:B------:R-:W-:Y:S01]  /*04e0*/  IMAD.WIDE.U32 R2, R43, UR10, R2 ;  /* 0x0000000a2b027c25 */ /* 0x000fe2000f8e0002 */
[C---:B------:R-:W-:Y:S01]  /*04f0*/  LEA R45, P0, R6.reuse, R20, 0x3 ;  /* 0x00000014062d7211 */ /* 0x040fe200078018ff */
[----:B---3--:R-:W-:Y:S01]  /*0500*/  UIMAD.WIDE.U32 UR4, UR18, UR12, URZ ;  /* 0x0000000c120472a5 */ /* 0x008fe2000f8e00ff */
[----:B------:R-:W-:Y:S01]  /*0510*/  IADD3 R47, PT, PT, R7, R47, RZ ;  /* 0x0000002f072f7210 */ /* 0x000fe20007ffe0ff */
[----:B------:R-:W-:Y:S01]  /*0520*/  IMAD.WIDE.U32 R4, R43, UR14, R4 ;  /* 0x0000000e2b047c25 */ /* 0x000fe2000f8e0004 */
[----:B-1----:R-:W-:Y:S01]  /*0530*/  LEA R9, R25, 0xffffff00, 0x8 ;  /* 0xffffff0019097811 */ /* 0x002fe200078e40ff */
[----:B------:R-:W-:Y:S01]  /*0540*/  UIMAD UR5, UR18, UR13, UR5 ;  /* 0x0000000d120572a4 */ /* 0x000fe2000f8e0205 */
[----:B------:R-:W-:Y:S01]  /*0550*/  LEA.HI.X R47, R6, R21, R47, 0x3, P0 ;  /* 0x00000015062f7211 */ /* 0x000fe200000f1c2f */
[----:B------:R-:W-:Y:S01]  /*0560*/  IMAD R15, R43, UR11, R3 ;  /* 0x0000000b2b0f7c24 */ /* 0x000fe2000f8e0203 */
[----:B--2---:R-:W-:Y:S01]  /*0570*/  ISETP.NE.U32.AND P0, PT, R26, RZ, PT ;  /* 0x000000ff1a00720c */ /* 0x004fe20003f05070 */
[----:B------:R-:W-:Y:S01]  /*0580*/  IMAD R3, R11, R16, RZ ;  /* 0x000000100b037224 */ /* 0x000fe200078e02ff */
[----:B------:R-:W1:Y:S01]  /*0590*/  LDC.64 R20, c[0x0][0x4d8] ;  /* 0x00013600ff147b82 */ /* 0x000e620000000a00 */
[----:B------:R-:W-:Y:S01]  /*05a0*/  IMAD R13, R43, UR15, R5 ;  /* 0x0000000f2b0d7c24 */ /* 0x000fe2000f8e0205 */
[----:B------:R-:W-:Y:S01]  /*05b0*/  ISETP.NE.AND.EX P0, PT, R27, RZ, PT, P0 ;  /* 0x000000ff1b00720c */ /* 0x000fe20003f05300 */
[C---:B------:R-:W-:Y:S01]  /*05c0*/  IMAD R5, R8.reuse, R17, R3 ;  /* 0x0000001108057224 */ /* 0x040fe200078e0203 */
[----:B------:R-:W-:Y:S01]  /*05d0*/  IADD3 R57, P2, PT, R9, R2, RZ ;  /* 0x0000000209397210 */ /* 0x000fe20007f5e0ff */
[----:B----4-:R-:W-:Y:S01]  /*05e0*/  UIMAD.WIDE.U32 UR6, UR18, UR8, URZ ;  /* 0x00000008120672a5 */ /* 0x010fe2000f8e00ff */
[----:B------:R-:W-:Y:S01]  /*05f0*/  IMAD.WIDE.U32 R2, R8, R16, UR4 ;  /* 0x0000000408027e25 */ /* 0x000fe2000f8e0010 */
[----:B------:R-:W-:-:S02]  /*0600*/  LEA R7, R25, 0xfffffe00, 0x9 ;  /* 0xfffffe0019077811 */ /* 0x000fc400078e48ff */
[----:B------:R-:W-:Y:S02]  /*0610*/  UIMAD UR7, UR18, UR9, UR7 ;  /* 0x00000009120772a4 */ /* 0x000fe4000f8e0207 */
[----:B------:R-:W-:Y:S01]  /*0620*/  IADD3 R61, P1, PT, R7, R2, RZ ;  /* 0x00000002073d7210 */ /* 0x000fe20007f3e0ff */
[----:B------:R-:W-:Y:S01]  /*0630*/  IMAD R2, R11, R18, RZ ;  /* 0x000000120b027224 */ /* 0x000fe200078e02ff */
[----:B------:R-:W-:Y:S01]  /*0640*/  IADD3 R10, PT, PT, R3, R5, RZ ;  /* 0x00000005030a7210 */ /* 0x000fe20007ffe0ff */
[----:B0-----:R-:W-:Y:S01]  /*0650*/  IMAD R3, R11, R22, RZ ;  /* 0x000000160b037224 */ /* 0x001fe200078e02ff */
[----:B------:R-:W-:Y:S01]  /*0660*/  IADD3 R59, P3, PT, R9, R4, RZ ;  /* 0x00000004093b7210 */ /* 0x000fe20007f7e0ff */
[C---:B------:R-:W-:Y:S01]  /*0670*/  IMAD.WIDE.U32 R4, R8.reuse, R18, UR6 ;  /* 0x0000000608047e25 */ /* 0x040fe2000f8e0012 */
[----:B------:R-:W0:Y:S01]  /*0680*/  @P0 LDC R12, c[0x0][0x384] ;  /* 0x0000e100ff0c0b82 */ /* 0x000e220000000800 */
[----:B------:R-:W2:Y:S02]  /*0690*/  LDCU.64 UR8, c[0x0][0x498] ;  /* 0x00009300ff0877ac */ /* 0x000ea40008000a00 */
[----:B------:R-:W-:-:S02]  /*06a0*/  IMAD R11, R8, R19, R2 ;  /* 0x00000013080b7224 */ /* 0x000fc400078e0202 */
[----:B------:R-:W-:-:S03]  /*06b0*/  IMAD R17, R8, R23, R3 ;  /* 0x0000001708117224 */ /* 0x000fc600078e0203 */
[----:B------:R-:W3:Y:S01]  /*06c0*/  LDC.64 R18, c[0x0][0x540] ;  /* 0x00015000ff127b82 */ /* 0x000ee20000000a00 */
[----:B------:R-:W-:Y:S01]  /*06d0*/  IMAD.WIDE.U32 R2, R8, R22, RZ ;  /* 0x0000001608027225 */ /* 0x000fe200078e00ff */
[----:B------:R-:W-:Y:S02]  /*06e0*/  IADD3 R60, P4, PT, R7, R4, RZ ;  /* 0x00000004073c7210 */ /* 0x000fe40007f9e0ff */
[----:B------:R-:W-:Y:S02]  /*06f0*/  IADD3 R8, PT, PT, R5, R11, RZ ;  /* 0x0000000b05087210 */ /* 0x000fe40007ffe0ff */
[----:B------:R-:W-:Y:S02]  /*0700*/  SHF.R.S32.HI R7, RZ, 0x1f, R7 ;  /* 0x0000001fff077819 */ /* 0x000fe40000011407 */
[----:B------:R-:W-:Y:S01]  /*0710*/  IADD3 R3, PT, PT, R3, R17, RZ ;  /* 0x0000001103037210 */ /* 0x000fe20007ffe0ff */
[----:B------:R-:W4:Y:S01]  /*0720*/  @P0 LDC R14, c[0x0][0x38c] ;  /* 0x0000e300ff0e0b82 */ /* 0x000f220000000800 */
[----:B-1----:R-:W-:-:S02]  /*0730*/  SHF.R.U64 R5, R20, 0x1, R21 ;  /* 0x0000000114057819 */ /* 0x002fc40000001215 */
[C---:B------:R-:W-:Y:S02]  /*0740*/  IADD3.X R10, PT, PT, R7.reuse, R10, RZ, P1, !PT ;  /* 0x0000000a070a7210 */ /* 0x040fe40000ffe4ff */
[----:B------:R-:W-:-:S03]  /*0750*/  IADD3.X R8, PT, PT, R7, R8, RZ, P4, !PT ;  /* 0x0000000807087210 */ /* 0x000fc600027fe4ff */
[----:B------:R-:W1:Y:S01]  /*0760*/  LDC.64 R16, c[0x0][0x468] ;  /* 0x00011a00ff107b82 */ /* 0x000e620000000a00 */
[----:B------:R-:W-:Y:S01]  /*0770*/  IMAD.WIDE.U32 R4, R5, UR18, R2 ;  /* 0x0000001205047c25 */ /* 0x000fe2000f8e0002 */
[----:B------:R-:W-:-:S06]  /*0780*/  SHF.R.U32.HI R2, RZ, 0x1, R21 ;  /* 0x00000001ff027819 */ /* 0x000fcc0000011615 */
[----:B------:R-:W1:Y:S01]  /*0790*/  @P0 LDC.64 R6, c[0x0][0x480] ;  /* 0x00012000ff060b82 */ /* 0x000e620000000a00 */
[----:B------:R-:W-:Y:S01]  /*07a0*/  IMAD R51, R2, UR18, RZ ;  /* 0x0000001202337c24 */ /* 0x000fe2000f8e02ff */
[----:B--2---:R-:W-:-:S06]  /*07b0*/  UIMAD.WIDE.U32 UR4, UR18, UR8, URZ ;  /* 0x00000008120472a5 */ /* 0x004fcc000f8e00ff */
[----:B------:R-:W2:Y:S08]  /*07c0*/  LDC.64 R20, c[0x0][0x528] ;  /* 0x00014a00ff147b82 */ /* 0x000eb00000000a00 */
[----:B------:R-:W2:Y:S01]  /*07d0*/  LDC.64 R22, c[0x0][0x448] ;  /* 0x00011200ff167b82 */ /* 0x000ea20000000a00 */
[----:B------:R-:W-:Y:S02]  /*07e0*/  UIMAD UR5, UR18, UR9, UR5 ;  /* 0x00000009120572a4 */ /* 0x000fe4000f8e0205 */
[----:B0-----:R-:W-:Y:S01]  /*07f0*/  @P0 IMAD R2, R12, UR18, R43 ;  /* 0x000000120c020c24 */ /* 0x001fe2000f8e022b */
[----:B------:R-:W-:-:S02]  /*0800*/  IADD3 R51, PT, PT, R5, R51, RZ ;  /* 0x0000003305337210 */ /* 0x000fc40007ffe0ff */
[----:B---3--:R-:W-:Y:S01]  /*0810*/  LEA R49, P4, R4, R18, 0x3 ;  /* 0x0000001204317211 */ /* 0x008fe200078818ff */
[----:B------:R-:W-:Y:S01]  /*0820*/  @P0 IMAD R5, R2, R25, RZ ;  /* 0x0000001902050224 */ /* 0x000fe200078e02ff */
[----:B------:R-:W-:Y:S02]  /*0830*/  ISETP.GE.AND P1, PT, R25, 0x1, PT ;  /* 0x000000011900780c */ /* 0x000fe40003f26270 */
[----:B------:R-:W-:Y:S01]  /*0840*/  LEA.HI.X R51, R4, R19, R51, 0x3, P4 ;  /* 0x0000001304337211 */ /* 0x000fe200020f1c33 */
[----:B------:R-:W-:Y:S01]  /*0850*/  IMAD.WIDE.U32 R2, R43, R62, UR4 ;  /* 0x000000042b027e25 */ /* 0x000fe2000f8e003e */
[----:B------:R-:W-:-:S03]  /*0860*/  SHF.R.S32.HI R4, RZ, 0x1f, R9 ;  /* 0x0000001fff047819 */ /* 0x000fc60000011409 */
[----:B----4-:R-:W-:Y:S01]  /*0870*/  @P0 IMAD R5, R5, R14, RZ ;  /* 0x0000000e05050224 */ /* 0x010fe200078e02ff */
[C---:B------:R-:W-:Y:S01]  /*0880*/  IADD3.X R14, PT, PT, R4.reuse, R15, RZ, P2, !PT ;  /* 0x0000000f040e7210 */ /* 0x040fe200017fe4ff */
[----:B------:R-:W-:Y:S01]  /*0890*/  IMAD R63, R43, R63, R3 ;  /* 0x0000003f2b3f7224 */ /* 0x000fe200078e0203 */
[----:B------:R-:W-:Y:S02]  /*08a0*/  IADD3.X R12, PT, PT, R4, R13, RZ, P3, !PT ;  /* 0x0000000d040c7210 */ /* 0x000fe40001ffe4ff */
[----:B------:R-:W-:Y:S02]  /*08b0*/  LEA R54, P2, R57, R54, 0x1 ;  /* 0x0000003639367211 */ /* 0x000fe400078408ff */
[----:B-1----:R-:W-:Y:S02]  /*08c0*/  LEA R56, P3, R59, R16, 0x1 ;  /* 0x000000103b387211 */ /* 0x002fe400078608ff */
[----:B------:R-:W-:Y:S02]  /*08d0*/  CS2R R28, SRZ ;  /* 0x00000000001c7805 */ /* 0x000fe4000001ff00 */
[----:B------:R-:W-:Y:S01]  /*08e0*/  IADD3 R2, P4, PT, R9, R2, RZ ;  /* 0x0000000209027210 */ /* 0x000fe20007f9e0ff */
[----:B------:R-:W-:Y:S01]  /*08f0*/  @P0 IMAD.WIDE R28, R5, 0x10, R6 ;  /* 0x00000010051c0825 */ /* 0x000fe200078e0206 */
[----:B------:R-:W-:-:S02]  /*0900*/  LEA.HI.X R57, R57, R55, R14, 0x1, P2 ;  /* 0x0000003739397211 */ /* 0x000fc400010f0c0e */
[----:B------:R-:W-:Y:S01]  /*0910*/  LEA.HI.X R59, R59, R17, R12, 0x1, P3 ;  /* 0x000000113b3b7211 */ /* 0x000fe200018f0c0c */
[----:B------:R-:W-:Y:S01]  /*0920*/  IMAD.WIDE.U32 R26, R43, R52, RZ ;  /* 0x000000342b1a7225 */ /* 0x000fe200078e00ff */
[----:B------:R-:W-:Y:S02]  /*0930*/  IADD3.X R63, PT, PT, R4, R63, RZ, P4, !PT ;  /* 0x0000003f043f7210 */ /* 0x000fe400027fe4ff */
[----:B--2---:R-:W-:Y:S02]  /*0940*/  LEA R62, P0, R2, R20, 0x1 ;  /* 0x00000014023e7211 */ /* 0x004fe400078008ff */
        /* <DEDUP_REMOVED lines=79> */
.L_x_17109:
[----:B------:R-:W-:Y:S01]  /*0e40*/  BAR.SYNC.DEFER_BLOCKING 0x0 ;  /* 0x0000000000007b1d */ /* 0x000fe20000010000 */
[----:B0-----:R-:W-:Y:S02]  /*0e50*/  MOV R2, R54 ;  /* 0x0000003600027202 */ /* 0x001fe40000000f00 */
[----:B------:R-:W-:-:S05]  /*0e60*/  MOV R3, R57 ;  /* 0x0000003900037202 */ /* 0x000fca0000000f00 */
[----:B------:R-:W0:Y:S01]  /*0e70*/  S2UR UR5, SR_CgaCtaId ;  /* 0x00000000000579c3 */ /* 0x000e220000008800 */
[----:B------:R-:W1:Y:S01]  /*0e80*/  S2R R87, SR_LANEID ;  /* 0x0000000000577919 */ /* 0x000e620000000000 */
[----:B------:R-:W-:Y:S01]  /*0e90*/  IMAD.WIDE.U32 R2, R65, 0x10, R2 ;  /* 0x0000001041027825 */ /* 0x000fe200078e0002 */
[----:B------:R-:W-:-:S03]  /*0ea0*/  UMOV UR4, 0x400 ;  /* 0x0000040000047882 */ /* 0x000fc60000000000 */
[----:B------:R-:W-:Y:S02]  /*0eb0*/  IMAD.WIDE.U32 R16, R65, 0x10, R62 ;  /* 0x0000001041107825 */ /* 0x000fe400078e003e */
[----:B------:R-:W2:Y:S01]  /*0ec0*/  LDC.64 R32, c[0x0][0x488] ;  /* 0x00012200ff207b82 */ /* 0x000ea20000000a00 */
[----:B------:R-:W-:Y:S01]  /*0ed0*/  IADD3 R50, PT, PT, R84, -0x1, RZ ;  /* 0xffffffff54327810 */ /* 0x000fe20007ffe0ff */
[----:B---3--:R-:W3:Y:S06]  /*0ee0*/  LDCU.64 UR6, c[0x0][0x490] ;  /* 0x00009200ff0677ac */ /* 0x008eec0008000a00 */
[----:B------:R-:W4:Y:S01]  /*0ef0*/  LDC.64 R30, c[0x0][0x428] ;  /* 0x00010a00ff1e7b82 */ /* 0x000f220000000a00 */
[----:B------:R3:W2:Y:S01]  /*0f00*/  LDG.E.128 R20, desc[UR16][R2.64] ;  /* 0x0000001002147981 */ /* 0x0006a2000c1e1d00 */
[----:B0-----:R-:W-:-:S06]  /*0f10*/  ULEA UR4, UR5, UR4, 0x18 ;  /* 0x0000000405047291 */ /* 0x001fcc000f8ec0ff */
[----:B------:R-:W0:Y:S01]  /*0f20*/  LDC.64 R36, c[0x0][0x478] ;  /* 0x00011e00ff247b82 */ /* 0x000e220000000a00 */
[----:B---3--:R-:W-:Y:S02]  /*0f30*/  MOV R2, R56 ;  /* 0x0000003800027202 */ /* 0x008fe40000000f00 */
[----:B------:R-:W-:-:S05]  /*0f40*/  MOV R3, R59 ;  /* 0x0000003b00037202 */ /* 0x000fca0000000f00 */
[----:B------:R-:W3:Y:S01]  /*0f50*/  LDC.64 R118, c[0x0][0x558] ;  /* 0x00015600ff767b82 */ /* 0x000ee20000000a00 */
[----:B-1----:R-:W-:Y:S01]  /*0f60*/  LEA R86, R87, UR4, 0x4 ;  /* 0x0000000457567c11 */ /* 0x002fe2000f8e20ff */
[----:B------:R-:W-:Y:S01]  /*0f70*/  IMAD.WIDE.U32 R12, R65, 0x10, R2 ;  /* 0x00000010410c7825 */ /* 0x000fe200078e0002 */
[----:B------:R-:W1:Y:S03]  /*0f80*/  LDCU.64 UR4, c[0x0][0x510] ;  /* 0x0000a200ff0477ac */ /* 0x000e660008000a00 */
[----:B--2---:R2:W-:Y:S01]  /*0f90*/  STS.128 [R86], R20 ;  /* 0x0000001456007388 */ /* 0x0045e20000000c00 */
[----:B------:R-:W-:-:S03]  /*0fa0*/  NOP ;  /* 0x0000000000007918 */ /* 0x000fc60000000000 */
[----:B------:R-:W-:Y:S01]  /*0fb0*/  LDS.128 R8, [R86] ;  /* 0x0000000056087984 */ /* 0x000fe20000000c00 */
[----:B------:R-:W-:Y:S08]  /*0fc0*/  BAR.SYNC.DEFER_BLOCKING 0x0 ;  /* 0x0000000000007b1d */ /* 0x000ff00000010000 */
[----:B--2---:R-:W2:Y:S08]  /*0fd0*/  LDC.64 R20, c[0x0][0x410] ;  /* 0x00010400ff147b82 */ /* 0x004eb00000000a00 */
[----:B------:R-:W1:Y:S01]  /*0fe0*/  LDC.64 R22, c[0x0][0x418] ;  /* 0x00010600ff167b82 */ /* 0x000e620000000a00 */
[----:B------:R-:W4:Y:S04]  /*0ff0*/  LDG.E.128 R12, desc[UR16][R12.64] ;  /* 0x000000100c0c7981 */ /* 0x000f28000c1e1d00 */
[----:B----4-:R2:W-:Y:S01]  /*1000*/  STS.128 [R86], R12 ;  /* 0x0000000c56007388 */ /* 0x0105e20000000c00 */
[----:B------:R-:W-:-:S03]  /*1010*/  NOP ;  /* 0x0000000000007918 */ /* 0x000fc60000000000 */
[----:B------:R-:W4:Y:S01]  /*1020*/  LDS.128 R4, [R86] ;  /* 0x0000000056047984 */ /* 0x000f220000000c00 */
[----:B------:R-:W-:Y:S06]  /*1030*/  BAR.SYNC.DEFER_BLOCKING 0x0 ;  /* 0x0000000000007b1d */ /* 0x000fec0000010000 */
[----:B------:R-:W3:Y:S01]  /*1040*/  LDG.E.128 R16, desc[UR16][R16.64] ;  /* 0x0000001010107981 */ /* 0x000ee2000c1e1d00 */
[----:B------:R-:W-:Y:S01]  /*1050*/  SHF.L.U32 R2, R50, 0x8, RZ ;  /* 0x0000000832027819 */ /* 0x000fe200000006ff */
[----:B------:R-:W-:-:S04]  /*1060*/  HFMA2 R3, -RZ, RZ, 0, 0 ;  /* 0x00000000ff037431 */ /* 0x000fc800000001ff */
[----:B--2---:R-:W-:-:S04]  /*1070*/  IMAD.WIDE.U32 R12, R20, UR18, R2 ;  /* 0x00000012140c7c25 */ /* 0x004fc8000f8e0002 */
[----:B------:R-:W-:Y:S02]  /*1080*/  IMAD R13, R21, UR18, R13 ;  /* 0x00000012150d7c24 */ /* 0x000fe4000f8e020d */
[----:B-1----:R-:W-:-:S04]  /*1090*/  IMAD.WIDE.U32 R12, R43, R22, R12 ;  /* 0x000000162b0c7225 */ /* 0x002fc800078e000c */
[----:B------:R-:W-:Y:S01]  /*10a0*/  IMAD R13, R43, R23, R13 ;  /* 0x000000172b0d7224 */ /* 0x000fe200078e020d */
[C---:B------:R-:W-:Y:S01]  /*10b0*/  LEA R32, P0, R12.reuse, R32, 0x1 ;  /* 0x000000200c207211 */ /* 0x040fe200078008ff */
[----:B------:R-:W1:Y:S03]  /*10c0*/  LDC.64 R22, c[0x0][0x420] ;  /* 0x00010800ff167b82 */ /* 0x000e660000000a00 */
[----:B------:R-:W-:-:S03]  /*10d0*/  LEA.HI.X R33, R12, R33, R13, 0x1, P0 ;  /* 0x000000210c217211 */ /* 0x000fc600000f0c0d */
[----:B------:R-:W-:Y:S01]  /*10e0*/  IMAD.WIDE.U32 R32, R65, 0x10, R32 ;  /* 0x0000001041207825 */ /* 0x000fe200078e0020 */
[----:B---3--:R2:W-:Y:S01]  /*10f0*/  STS.128 [R86], R16 ;  /* 0x0000001056007388 */ /* 0x0085e20000000c00 */
[----:B------:R-:W-:-:S03]  /*1100*/  NOP ;  /* 0x0000000000007918 */ /* 0x000fc60000000000 */
[----:B------:R-:W-:Y:S01]  /*1110*/  LDS.128 R12, [R86] ;  /* 0x00000000560c7984 */ /* 0x000fe20000000c00 */
[----:B------:R-:W-:Y:S06]  /*1120*/  BAR.SYNC.DEFER_BLOCKING 0x0 ;  /* 0x0000000000007b1d */ /* 0x000fec0000010000 */
[----:B------:R-:W3:Y:S01]  /*1130*/  LDG.E.128 R32, desc[UR16][R32.64] ;  /* 0x0000001020207981 */ /* 0x000ee2000c1e1d00 */
[----:B-1----:R-:W-:-:S04]  /*1140*/  IMAD.WIDE.U32 R20, R22, UR18, R2 ;  /* 0x0000001216147c25 */ /* 0x002fc8000f8e0002 */
[----:B------:R-:W-:Y:S02]  /*1150*/  IMAD R21, R23, UR18, R21 ;  /* 0x0000001217157c24 */ /* 0x000fe4000f8e0215 */
[----:B--2---:R-:W-:-:S04]  /*1160*/  IMAD.WIDE.U32 R16, R43, R30, R20 ;  /* 0x0000001e2b107225 */ /* 0x004fc800078e0014 */
[----:B------:R-:W-:Y:S01]  /*1170*/  IMAD R17, R43, R31, R17 ;  /* 0x0000001f2b117224 */ /* 0x000fe200078e0211 */
[----:B0-----:R-:W-:-:S04]  /*1180*/  LEA R20, P0, R16, R36, 0x1 ;  /* 0x0000002410147211 */ /* 0x001fc800078008ff */
[----:B------:R-:W-:-:S03]  /*1190*/  LEA.HI.X R21, R16, R37, R17, 0x1, P0 ;  /* 0x0000002510157211 */ /* 0x000fc600000f0c11 */
[----:B------:R-:W-:Y:S01]  /*11a0*/  IMAD.WIDE.U32 R20, R65, 0x10, R20 ;  /* 0x0000001041147825 */ /* 0x000fe200078e0014 */
[----:B---3--:R-:W-:Y:S01]  /*11b0*/  STS.128 [R86], R32 ;  /* 0x0000002056007388 */ /* 0x008fe20000000c00 */
[----:B------:R-:W-:-:S03]  /*11c0*/  NOP ;  /* 0x0000000000007918 */ /* 0x000fc60000000000 */
[----:B------:R-:W0:Y:S01]  /*11d0*/  LDS.128 R16, [R86] ;  /* 0x0000000056107984 */ /* 0x000e220000000c00 */
[----:B------:R-:W-:Y:S06]  /*11e0*/  BAR.SYNC.DEFER_BLOCKING 0x0 ;  /* 0x0000000000007b1d */ /* 0x000fec0000010000 */
[----:B------:R-:W2:Y:S01]  /*11f0*/  LDG.E.128 R20, desc[UR16][R20.64] ;  /* 0x0000001014147981 */ /* 0x000ea2000c1e1d00 */
[----:B----4-:R-:W-:Y:S01]  /*1200*/  HADD2.F32 R143, -RZ, R4.H1_H1 ;  /* 0x30000004ff8f7230 */ /* 0x010fe20000004100 */
[----:B------:R-:W-:Y:S01]  /*1210*/  UISETP.NE.U32.AND UP0, UPT, UR6, URZ, UPT ;  /* 0x000000ff0600728c */ /* 0x000fe2000bf05070 */
[----:B------:R-:W-:-:S02]  /*1220*/  HADD2.F32 R141, -RZ, R5.H1_H1 ;  /* 0x30000005ff8d7230 */ /* 0x000fc40000004100 */
[----:B------:R-:W-:Y:S01]  /*1230*/  HADD2.F32 R139, -RZ, R6.H1_H1 ;  /* 0x30000006ff8b7230 */ /* 0x000fe20000004100 */
[----:B------:R-:W-:Y:S01]  /*1240*/  UISETP.NE.AND.EX UP0, UPT, UR7, URZ, UPT, UP0 ;  /* 0x000000ff0700728c */ /* 0x000fe2000bf05300 */
[----:B------:R-:W-:Y:S02]  /*1250*/  HADD2.F32 R137, -RZ, R7.H0_H0 ;  /* 0x20000007ff897230 */ /* 0x000fe40000004100 */
[----:B------:R-:W-:Y:S02]  /*1260*/  HADD2.F32 R92, -RZ, R9.H1_H1 ;  /* 0x30000009ff5c7230 */ /* 0x000fe40000004100 */
[----:B------:R-:W-:Y:S02]  /*1270*/  HADD2.F32 R89, -RZ, R8.H0_H0 ;  /* 0x20000008ff597230 */ /* 0x000fe40000004100 */
[----:B0-----:R-:W-:Y:S02]  /*1280*/  HADD2.F32 R38, -RZ, R16.H0_H0 ;  /* 0x20000010ff267230 */ /* 0x001fe40000004100 */
[----:B------:R-:W-:-:S02]  /*1290*/  HADD2.F32 R99, -RZ, R17.H0_H0 ;  /* 0x20000011ff637230 */ /* 0x000fc40000004100 */
[----:B------:R-:W-:Y:S02]  /*12a0*/  HADD2.F32 R96, -RZ, R16.H1_H1 ;  /* 0x30000010ff607230 */ /* 0x000fe40000004100 */
[----:B------:R-:W-:Y:S01]  /*12b0*/  FMUL.FTZ R16, R38, -1.4426950216293334961 ;  /* 0xbfb8aa3b26107820 */ /* 0x000fe20000410000 */
[----:B------:R-:W-:Y:S02]  /*12c0*/  HADD2.F32 R102, -RZ, R17.H1_H1 ;  /* 0x30000011ff667230 */ /* 0x000fe40000004100 */
[----:B------:R-:W-:Y:S01]  /*12d0*/  FMUL.FTZ R17, R99, -1.4426950216293334961 ;  /* 0xbfb8aa3b63117820 */ /* 0x000fe20000410000 */
[--C-:B------:R-:W-:Y:S01]  /*12e0*/  HADD2.F32 R105, -RZ, R18.reuse.H0_H0 ;  /* 0x20000012ff697230 */ /* 0x100fe20000004100 */
[----:B------:R-:W-:Y:S01]  /*12f0*/  MUFU.EX2 R30, R16 ;  /* 0x00000010001e7308 */ /* 0x000fe20000000800 */
        /* <DEDUP_REMOVED lines=10> */
[----:B------:R-:W-:Y:S01]  /*13a0*/  FMUL.FTZ R88, R114, -1.4426950216293334961 ;  /* 0xbfb8aa3b72587820 */ /* 0x000fe20000410000 */
[----:B------:R3:W4:Y:S01]  /*13b0*/  MUFU.EX2 R32, R31 ;  /* 0x0000001f00207308 */ /* 0x0007220000000800 */
[----:B------:R-:W-:Y:S02]  /*13c0*/  HADD2.F32 R90, -RZ, R8.H1_H1 ;  /* 0x30000008ff5a7230 */ /* 0x000fe40000004100 */
[--C-:B------:R-:W-:Y:S01]  /*13d0*/  HADD2.F32 R91, -RZ, R10.reuse.H0_H0 ;  /* 0x2000000aff5b7230 */ /* 0x100fe20000004100 */
[----:B------:R1:W4:Y:S01]  /*13e0*/  MUFU.EX2 R37, R36 ;  /* 0x0000002400257308 */ /* 0x0003220000000800 */
[----:B------:R-:W-:-:S02]  /*13f0*/  HADD2.F32 R94, -RZ, R10.H1_H1 ;  /* 0x3000000aff5e7230 */ /* 0x000fc40000004100 */
[----:B0-----:R-:W-:Y:S01]  /*1400*/  FADD.FTZ R34, R34, 1 ;  /* 0x3f80000022227421 */ /* 0x001fe20000010000 */
[----:B------:R-:W-:Y:S01]  /*1410*/  HADD2.F32 R93, -RZ, R11.H0_H0 ;  /* 0x2000000bff5d7230 */ /* 0x000fe20000004100 */
[----:B------:R-:W0:Y:S01]  /*1420*/  MUFU.EX2 R39, R39 ;  /* 0x0000002700277308 */ /* 0x000e220000000800 */
[----:B---3--:R-:W-:Y:S01]  /*1430*/  FADD.FTZ R31, R30, 1 ;  /* 0x3f8000001e1f7421 */ /* 0x008fe20000010000 */
[----:B------:R-:W-:Y:S02]  /*1440*/  HADD2.F32 R30, -RZ, R12.H0_H0 ;  /* 0x2000000cff1e7230 */ /* 0x000fe40000004100 */
[----:B------:R-:W-:Y:S01]  /*1450*/  MUFU.EX2 R40, R40 ;  /* 0x0000002800287308 */ /* 0x000fe20000000800 */
[----:B-1----:R-:W-:Y:S01]  /*1460*/  FADD.FTZ R36, R35, 1 ;  /* 0x3f80000023247421 */ /* 0x002fe20000010000 */
[----:B----4-:R-:W-:Y:S01]  /*1470*/  FADD.FTZ R33, R32, 1 ;  /* 0x3f80000020217421 */ /* 0x010fe20000010000 */
[----:B------:R-:W-:Y:S01]  /*1480*/  HADD2.F32 R32, -RZ, R13.H0_H0 ;  /* 0x2000000dff207230 */ /* 0x000fe20000004100 */
[----:B------:R-:W1:Y:S01]  /*1490*/  MUFU.EX2 R88, R88 ;  /* 0x0000005800587308 */ /* 0x000e620000000800 */
[----:B------:R-:W-:-:S02]  /*14a0*/  HADD2.F32 R35, -RZ, R14.H1_H1 ;  /* 0x3000000eff237230 */ /* 0x000fc40000004100 */
[----:B------:R-:W-:Y:S01]  /*14b0*/  FADD.FTZ R37, R37, 1 ;  /* 0x3f80000025257421 */ /* 0x000fe20000010000 */
[----:B------:R-:W-:Y:S01]  /*14c0*/  HADD2.F32 R95, -RZ, R11.H1_H1 ;  /* 0x3000000bff5f7230 */ /* 0x000fe20000004100 */
[----:B------:R3:W-:Y:S01]  /*14d0*/  MUFU.RCP R100, R34 ;  /* 0x0000002200647308 */ /* 0x0007e20000001000 */
[----:B0-----:R-:W-:-:S07]  /*14e0*/  FADD.FTZ R39, R39, 1 ;  /* 0x3f80000027277421 */ /* 0x001fce0000010000 */
[----:B------:R0:W-:Y:S01]  /*14f0*/  MUFU.RCP R103, R36 ;  /* 0x0000002400677308 */ /* 0x0001e20000001000 */
[----:B---3--:R-:W-:Y:S02]  /*1500*/  HADD2.F32 R34, -RZ, R14.H0_H0 ;  /* 0x2000000eff227230 */ /* 0x008fe40000004100 */
[----:B-1----:R-:W-:-:S05]  /*1510*/  FADD.FTZ R88, R88, 1 ;  /* 0x3f80000058587421 */ /* 0x002fca0000010000 */
[----:B------:R1:W3:Y:S01]  /*1520*/  MUFU.RCP R41, R31 ;  /* 0x0000001f00297308 */ /* 0x0002e20000001000 */
[----:B0-----:R-:W-:-:S07]  /*1530*/  HADD2.F32 R36, -RZ, R15.H0_H0 ;  /* 0x2000000fff247230 */ /* 0x001fce0000004100 */
[----:B------:R0:W4:Y:S01]  /*1540*/  MUFU.RCP R97, R33 ;  /* 0x0000002100617308 */ /* 0x0001220000001000 */
[----:B-1----:R-:W-:Y:S02]  /*1550*/  HADD2.F32 R31, -RZ, R12.H1_H1 ;  /* 0x3000000cff1f7230 */ /* 0x002fe40000004100 */
[----:B------:R-:W-:-:S05]  /*1560*/  FADD.FTZ R12, R40, 1 ;  /* 0x3f800000280c7421 */ /* 0x000fca0000010000 */
[----:B------:R-:W-:Y:S01]  /*1570*/  MUFU.RCP R109, R39 ;  /* 0x00000027006d7308 */ /* 0x000fe20000001000 */
[----:B0-----:R-:W-:Y:S02]  /*1580*/  HADD2.F32 R33, -RZ, R13.H1_H1 ;  /* 0x3000000dff217230 */ /* 0x001fe40000004100 */
[----:B---3--:R-:W-:-:S04]  /*1590*/  FADD.FTZ R13, -R41, 1 ;  /* 0x3f800000290d7421 */ /* 0x008fc80000010100 */
[----:B------:R-:W-:Y:S01]  /*15a0*/  FFMA.FTZ R13, R38, R13, 1 ;  /* 0x3f800000260d7423 */ /* 0x000fe2000001000d */
[----:B------:R0:W-:Y:S08]  /*15b0*/  MUFU.RCP R112, R12 ;  /* 0x0000000c00707308 */ /* 0x0001f00000001000 */
[----:B------:R-:W1:Y:S01]  /*15c0*/  MUFU.RCP R115, R88 ;  /* 0x0000005800737308 */ /* 0x000e620000001000 */
[----:B0-----:R-:W-:-:S07]  /*15d0*/  FADD.FTZ R12, -R100, 1 ;  /* 0x3f800000640c7421 */ /* 0x001fce0000010100 */
[----:B------:R0:W3:Y:S02]  /*15e0*/  MUFU.RCP R106, R37 ;  /* 0x00000025006a7308 */ /* 0x0000e40000001000 */
[----:B0-----:R-:W-:Y:S02]  /*15f0*/  HADD2.F32 R37, -RZ, R15.H1_H1 ;  /* 0x3000000fff257230 */ /* 0x001fe40000004100 */
[----:B----4-:R-:W-:-:S04]  /*1600*/  FADD.FTZ R15, -R97, 1 ;  /* 0x3f800000610f7421 */ /* 0x010fc80000010100 */
[C---:B------:R-:W-:Y:S01]  /*1610*/  FFMA.FTZ R15, R96.reuse, R15, 1 ;  /* 0x3f800000600f7423 */ /* 0x040fe2000001000f */
[----:B------:R-:W-:Y:S01]  /*1620*/  FMUL.FTZ R96, R96, R97 ;  /* 0x0000006160607220 */ /* 0x000fe20000410000 */
[----:B--2---:R1:W-:Y:S01]  /*1630*/  STS.128 [R86], R20 ;  /* 0x0000001456007388 */ /* 0x0043e20000000c00 */
[----:B------:R-:W-:-:S03]  /*1640*/  NOP ;  /* 0x0000000000007918 */ /* 0x000fc60000000000 */
[----:B------:R-:W0:Y:S01]  /*1650*/  LDS.128 R16, [R86] ;  /* 0x0000000056107984 */ /* 0x000e220000000c00 */
[----:B-1----:R-:W-:Y:S01]  /*1660*/  FADD.FTZ R23, -R115, 1 ;  /* 0x3f80000073177421 */ /* 0x002fe20000010100 */
[----:B------:R-:W1:Y:S03]  /*1670*/  LDC.64 R20, c[0x0][0x508] ;  /* 0x00014200ff147b82 */ /* 0x000e660000000a00 */
[C---:B------:R-:W-:Y:S01]  /*1680*/  FFMA.FTZ R39, R114.reuse, R23, 1 ;  /* 0x3f80000072277423 */ /* 0x040fe20000010017 */
[----:B------:R-:W-:Y:S01]  /*1690*/  FMUL.FTZ R114, R114, R115 ;  /* 0x0000007372727220 */ /* 0x000fe20000410000 */
[----:B0-----:R-:W-:Y:S02]  /*16a0*/  HADD2.F32 R40, -RZ, R16.H0_H0 ;  /* 0x20000010ff287230 */ /* 0x001fe40000004100 */
[--C-:B------:R-:W-:Y:S02]  /*16b0*/  HADD2.F32 R101, -RZ, R17.reuse.H0_H0 ;  /* 0x20000011ff657230 */ /* 0x100fe40000004100 */
[----:B------:R-:W-:-:S02]  /*16c0*/  HADD2.F32 R104, -RZ, R17.H1_H1 ;  /* 0x30000011ff687230 */ /* 0x000fc40000004100 */
[----:B------:R-:W-:Y:S01]  /*16d0*/  FADD.FTZ R17, -R103, 1 ;  /* 0x3f80000067117421 */ /* 0x000fe20000010100 */
[----:B------:R-:W-:Y:S02]  /*16e0*/  HADD2.F32 R98, -RZ, R16.H1_H1 ;  /* 0x30000010ff627230 */ /* 0x000fe40000004100 */
[----:B------:R-:W-:Y:S01]  /*16f0*/  FFMA.FTZ R16, R99, R12, 1 ;  /* 0x3f80000063107423 */ /* 0x000fe2000001000c */
[--C-:B------:R-:W-:Y:S02]  /*1700*/  HADD2.F32 R113, -RZ, R19.reuse.H0_H0 ;  /* 0x20000013ff717230 */ /* 0x100fe40000004100 */
[----:B------:R-:W-:Y:S01]  /*1710*/  FMUL.FTZ R12, R30, R40 ;  /* 0x000000281e0c7220 */ /* 0x000fe20000410000 */
[----:B------:R-:W-:Y:S02]  /*1720*/  HADD2.F32 R116, -RZ, R19.H1_H1 ;  /* 0x30000013ff747230 */ /* 0x000fe40000004100 */
[----:B------:R-:W-:Y:S01]  /*1730*/  FFMA.FTZ R19, R102, R17, 1 ;  /* 0x3f80000066137423 */ /* 0x000fe20000010011 */
[----:B------:R-:W-:Y:S01]  /*1740*/  FMUL.FTZ R17, R32, R101 ;  /* 0x0000006520117220 */ /* 0x000fe20000410000 */
        /* <DEDUP_REMOVED lines=15> */
[----:B---3--:R-:W-:Y:S01]  /*1840*/  FADD.FTZ R14, -R106, 1 ;  /* 0x3f8000006a0e7421 */ /* 0x008fe20000010100 */
        /* <DEDUP_REMOVED lines=15> */
[----:B-1----:R-:W-:Y:S01]  /*1940*/  IMAD.WIDE.U32 R22, R20, UR18, R2 ;  /* 0x0000001214167c25 */ /* 0x002fe2000f8e0002 */
        /* <DEDUP_REMOVED lines=9> */
[----:B------:R-:W-:-:S02]  /*19e0*/  HADD2.F32 R39, -RZ, R7.H1_H1 ;  /* 0x30000007ff277230 */ /* 0x000fc40000004100 */
        /* <DEDUP_REMOVED lines=13> */
[----:B------:R-:W1:Y:S01]  /*1ac0*/  LDS.128 R12, [R86] ;  /* 0x00000000560c7984 */ /* 0x000e620000000c00 */
[----:B0-----:R-:W-:Y:S02]  /*1ad0*/  HADD2.F32 R17, -RZ, R4.H0_H0 ;  /* 0x20000004ff117230 */ /* 0x001fe40000004100 */
[----:B------:R-:W-:Y:S02]  /*1ae0*/  HADD2.F32 R19, -RZ, R5.H0_H0 ;  /* 0x20000005ff137230 */ /* 0x000fe40000004100 */
[----:B------:R-:W-:-:S04]  /*1af0*/  IMAD.WIDE.U32 R4, R43, UR4, R22 ;  /* 0x000000042b047c25 */ /* 0x000fc8000f8e0016 */
[----:B------:R-:W-:Y:S01]  /*1b00*/  FMUL.FTZ R23, R30, R41 ;  /* 0x000000291e177220 */ /* 0x000fe20000410000 */
[----:B------:R-:W0:Y:S01]  /*1b10*/  LDCU UR4, c[0x0][0x38c] ;  /* 0x00007180ff0477ac */ /* 0x000e220008000800 */
[----:B------:R-:W-:Y:S01]  /*1b20*/  IMAD R5, R43, UR5, R5 ;  /* 0x000000052b057c24 */ /* 0x000fe2000f8e0205 */
[----:B------:R-:W-:-:S04]  /*1b30*/  LEA R6, P0, R4, R118, 0x1 ;  /* 0x0000007604067211 */ /* 0x000fc800078008ff */
[----:B------:R-:W-:-:S03]  /*1b40*/  LEA.HI.X R7, R4, R119, R5, 0x1, P0 ;  /* 0x0000007704077211 */ /* 0x000fc600000f0c05 */
[----:B------:R-:W-:-:S05]  /*1b50*/  IMAD.WIDE.U32 R4, R65, 0x10, R6 ;  /* 0x0000001041047825 */ /* 0x000fca00078e0006 */
[----:B-1----:R1:W-:Y:S01]  /*1b60*/  STG.E.128 desc[UR16][R4.64], R12 ;  /* 0x0000000c04007986 */ /* 0x0023e2000c101d10 */
[----:B0-----:R-:W-:Y:S05]  /*1b70*/  BRA.U !UP0, `(.L_x_17059) ;  /* 0x0000000108687547 */ /* 0x001fea000b800000 */
        /* <DEDUP_REMOVED lines=26> */
.L_x_17059:
[----:B------:R-:W-:Y:S01]  /*1d20*/  FFMA.FTZ R44, R23, R89, R44 ;  /* 0x00000059172c7223 */ /* 0x000fe2000001002c */
        /* <DEDUP_REMOVED lines=11> */
[----:B01----:R-:W-:Y:S01]  /*1de0*/  FFMA.FTZ R5, R33, R92, R44 ;  /* 0x0000005c21057223 */ /* 0x003fe2000001002c */
        /* <DEDUP_REMOVED lines=42> */
[----:B------:R-:W-:Y:S01]  /*2090*/  ISETP.EQ.AND P0, PT, R48, RZ, P0 ;  /* 0x000000ff3000720c */ /* 0x000fe20000702270 */
[----:B------:R-:W-:Y:S01]  /*20a0*/  FMUL.FTZ R113, R137, R93 ;  /* 0x0000005d89717220 */ /* 0x000fe20000410000 */
[----:B------:R-:W-:Y:S01]  /*20b0*/  FMUL.FTZ R112, R138, R95 ;  /* 0x0000005f8a707220 */ /* 0x000fe20000410000 */
[----:B------:R-:W-:Y:S01]  /*20c0*/  MOV R103, RZ ;  /* 0x000000ff00677202 */ /* 0x000fe20000000f00 */
[----:B------:R-:W3:Y:S01]  /*20d0*/  LDCU UR7, c[0x0][0x394] ;  /* 0x00007280ff0777ac */ /* 0x000ee20008000800 */
[----:B------:R-:W-:Y:S01]  /*20e0*/  LOP3.LUT R111, R111, 0x100, RZ, 0xc0, !PT ;  /* 0x000001006f6f7812 */ /* 0x000fe200078ec0ff */
        /* <DEDUP_REMOVED lines=8> */
.L_x_17108:
[----:B01----:R-:W-:-:S04]  /*2170*/  IMAD.WIDE.U32 R4, R126, UR4, RZ ;  /* 0x000000047e047c25 */ /* 0x003fc8000f8e00ff */
[----:B------:R-:W-:Y:S01]  /*2180*/  IMAD R5, R127, UR4, R5 ;  /* 0x000000047f057c24 */ /* 0x000fe2000f8e0205 */
[----:B------:R-:W-:-:S04]  /*2190*/  LEA R12, P1, R4, R46, 0x1 ;  /* 0x0000002e040c7211 */ /* 0x000fc800078208ff */
[----:B------:R-:W-:-:S03]  /*21a0*/  LEA.HI.X R13, R4, R61, R5, 0x1, P1 ;  /* 0x0000003d040d7211 */ /* 0x000fc600008f0c05 */
[----:B------:R-:W-:-:S05]  /*21b0*/  IMAD.WIDE.U32 R12, R83, 0x10, R12 ;  /* 0x00000010530c7825 */ /* 0x000fca00078e000c */
[----:B---3--:R-:W3:Y:S04]  /*21c0*/  LDG.E.128 R4, desc[UR16][R12.64] ;  /* 0x000000100c047981 */ /* 0x008ee8000c1e1d00 */
[----:B------:R1:W5:Y:S02]  /*21d0*/  LDG.E.128 R8, desc[UR16][R12.64+0x200] ;  /* 0x000200100c087981 */ /* 0x000364000c1e1d00 */
[----:B-1----:R-:W-:Y:S02]  /*21e0*/  MOV R12, R24 ;  /* 0x00000018000c7202 */ /* 0x002fe40000000f00 */
[----:B------:R-:W-:-:S03]  /*21f0*/  MOV R13, R55 ;  /* 0x00000037000d7202 */ /* 0x000fc60000000f00 */
[----:B----4-:R-:W-:-:S04]  /*2200*/  IMAD.WIDE.U32 R14, R32, UR4, R12 ;  /* 0x00000004200e7c25 */ /* 0x010fc8000f8e000c */
[----:B------:R-:W-:Y:S01]  /*2210*/  IMAD R15, R33, UR4, R15 ;  /* 0x00000004210f7c24 */ /* 0x000fe2000f8e020f */
[----:B--2---:R-:W-:-:S04]  /*2220*/  LEA R40, P1, R14, R30, 0x3 ;  /* 0x0000001e0e287211 */ /* 0x004fc800078218ff */
[----:B------:R-:W-:-:S06]  /*2230*/  LEA.HI.X R41, R14, R31, R15, 0x3, P1 ;  /* 0x0000001f0e297211 */ /* 0x000fcc00008f1c0f */
[----:B------:R-:W2:Y:S01]  /*2240*/  LDG.E.64 R40, desc[UR16][R40.64] ;  /* 0x0000001028287981 */ /* 0x000ea2000c1e1b00 */
[----:B0-----:R-:W-:-:S04]  /*2250*/  IMAD.WIDE.U32 R14, R128, UR4, RZ ;  /* 0x00000004800e7c25 */ /* 0x001fc8000f8e00ff */
[----:B------:R-:W-:Y:S01]  /*2260*/  IMAD R15, R129, UR4, R15 ;  /* 0x00000004810f7c24 */ /* 0x000fe2000f8e020f */
[----:B------:R-:W-:-:S04]  /*2270*/  LEA R16, P1, R14, R58, 0x1 ;  /* 0x0000003a0e107211 */ /* 0x000fc800078208ff */
[----:B------:R-:W-:-:S03]  /*2280*/  LEA.HI.X R17, R14, R60, R15, 0x1, P1 ;  /* 0x0000003c0e117211 */ /* 0x000fc600008f0c0f */
[----:B------:R-:W-:Y:S01]  /*2290*/  IMAD.WIDE.U32 R12, R83, 0x10, R16 ;  /* 0x00000010530c7825 */ /* 0x000fe200078e0010 */
[----:B---3--:R2:W-:Y:S04]  /*22a0*/  STS.128 [R86], R4 ;  /* 0x0000000456007388 */ /* 0x0085e80000000c00 */
[----:B-----5:R0:W-:Y:S01]  /*22b0*/  STS.128 [R86+0x200], R8 ;  /* 0x0002000856007388 */ /* 0x0201e20000000c00 */
[----:B------:R-:W-:-:S03]  /*22c0*/  NOP ;  /* 0x0000000000007918 */ /* 0x000fc60000000000 */
[----:B------:R-:W3:Y:S04]  /*22d0*/  LDG.E.128 R16, desc[UR16][R12.64] ;  /* 0x000000100c107981 */ /* 0x000ee8000c1e1d00 */
[----:B------:R1:W4:Y:S01]  /*22e0*/  LDG.E.128 R20, desc[UR16][R12.64+0x200] ;  /* 0x000200100c147981 */ /* 0x000322000c1e1d00 */
[----:B------:R-:W5:Y:S01]  /*22f0*/  S2UR UR6, SR_CgaCtaId ;  /* 0x00000000000679c3 */ /* 0x000f620000008800 */
[C---:B------:R-:W-:Y:S01]  /*2300*/  ISETP.NE.AND P2, PT, R48.reuse, RZ, PT ;  /* 0x000000ff3000720c */ /* 0x040fe20003f45270 */
[----:B------:R-:W-:Y:S01]  /*2310*/  UMOV UR5, 0x400 ;  /* 0x0000040000057882 */ /* 0x000fe20000000000 */
[----:B------:R-:W-:Y:S01]  /*2320*/  ISETP.NE.AND P1, PT, R48, 0x1f, PT ;  /* 0x0000001f3000780c */ /* 0x000fe20003f25270 */
[----:B------:R-:W-:Y:S01]  /*2330*/  BSSY.RECONVERGENT B0, `(.L_x_17061) ;  /* 0x000008a000007945 */ /* 0x000fe20003800200 */
[-C--:B--2---:R-:W-:Y:S01]  /*2340*/  FMUL.FTZ R4, R142, R41.reuse ;  /* 0x000000298e047220 */ /* 0x084fe20000410000 */
[-C--:B------:R-:W-:Y:S01]  /*2350*/  FMUL.FTZ R5, R141, R41.reuse ;  /* 0x000000298d057220 */ /* 0x080fe20000410000 */
[----:B------:R-:W-:Y:S01]  /*2360*/  FMUL.FTZ R151, R40, 1.4426950216293334961 ;  /* 0x3fb8aa3b28977820 */ /* 0x000fe20000410000 */
[----:B------:R-:W-:Y:S01]  /*2370*/  FMUL.FTZ R14, R143, R41 ;  /* 0x000000298f0e7220 */ /* 0x000fe20000410000 */
[----:B------:R-:W-:Y:S01]  /*2380*/  FMUL.RZ R7, R4, 0.15915493667125701904 ;  /* 0x3e22f98304077820 */ /* 0x000fe2000040c000 */
[----:B-1----:R-:W-:Y:S01]  /*2390*/  FMUL.RZ R12, R5, 0.15915493667125701904 ;  /* 0x3e22f983050c7820 */ /* 0x002fe2000040c000 */
[-C--:B------:R-:W-:Y:S01]  /*23a0*/  FMUL.FTZ R4, R142, R151.reuse ;  /* 0x000000978e047220 */ /* 0x080fe20000410000 */
[-C--:B------:R-:W-:Y:S01]  /*23b0*/  FMUL.FTZ R5, R141, R151.reuse ;  /* 0x000000978d057220 */ /* 0x080fe20000410000 */
[----:B0-----:R-:W0:Y:S01]  /*23c0*/  MUFU.COS R11, R7 ;  /* 0x00000007000b7308 */ /* 0x001e220000000000 */
[----:B------:R-:W-:Y:S01]  /*23d0*/  FMUL.RZ R146, R14, 0.15915493667125701904 ;  /* 0x3e22f9830e927820 */ /* 0x000fe2000040c000 */
[----:B------:R-:W-:Y:S01]  /*23e0*/  FMUL.FTZ R14, R143, R151 ;  /* 0x000000978f0e7220 */ /* 0x000fe20000410000 */
[----:B------:R-:W-:Y:S01]  /*23f0*/  FMUL.FTZ R6, R140, R41 ;  /* 0x000000298c067220 */ /* 0x000fe20000410000 */
[-C--:B------:R-:W-:Y:S01]  /*2400*/  FMUL.FTZ R147, R138, R151.reuse ;  /* 0x000000978a937220 */ /* 0x080fe20000410000 */
[----:B------:R-:W-:Y:S01]  /*2410*/  FMUL.FTZ R13, R137, R151 ;  /* 0x00000097890d7220 */ /* 0x000fe20000410000 */
[----:B-----5:R-:W-:-:S02]  /*2420*/  ULEA UR5, UR6, UR5, 0x18 ;  /* 0x0000000506057291 */ /* 0x020fc4000f8ec0ff */
[----:B------:R-:W-:Y:S08]  /*2430*/  MUFU.COS R10, R12 ;  /* 0x0000000c000a7308 */ /* 0x000ff00000000000 */
[----:B------:R-:W1:Y:S08]  /*2440*/  MUFU.SIN R9, R7 ;  /* 0x0000000700097308 */ /* 0x000e700000000400 */
[----:B------:R2:W-:Y:S08]  /*2450*/  MUFU.SIN R8, R12 ;  /* 0x0000000c00087308 */ /* 0x0005f00000000400 */
[----:B------:R5:W0:Y:S01]  /*2460*/  MUFU.EX2 R148, R4 ;  /* 0x0000000400947308 */ /* 0x000a220000000800 */
[----:B--2---:R-:W-:-:S03]  /*2470*/  FMUL.FTZ R12, R139, R151 ;  /* 0x000000978b0c7220 */ /* 0x004fc60000410000 */
[----:B------:R-:W-:Y:S04]  /*2480*/  MUFU.EX2 R149, R5 ;  /* 0x0000000500957308 */ /* 0x000fe80000000800 */
[----:B------:R-:W-:Y:S01]  /*2490*/  MUFU.SIN R15, R146 ;  /* 0x00000092000f7308 */ /* 0x000fe20000000400 */
[----:B-----5:R-:W-:-:S04]  /*24a0*/  FMUL.FTZ R4, R139, R41 ;  /* 0x000000298b047220 */ /* 0x020fc80000410000 */
[----:B------:R-:W-:Y:S01]  /*24b0*/  FMUL.RZ R7, R4, 0.15915493667125701904 ;  /* 0x3e22f98304077820 */ /* 0x000fe2000040c000 */
[----:B------:R-:W-:Y:S01]  /*24c0*/  FMUL.FTZ R4, R137, R41 ;  /* 0x0000002989047220 */ /* 0x000fe20000410000 */
[C---:B0-----:R-:W-:Y:S01]  /*24d0*/  FMUL.FTZ R150, R148.reuse, R11 ;  /* 0x0000000b94967220 */ /* 0x041fe20000410000 */
[----:B------:R0:W2:Y:S01]  /*24e0*/  MUFU.COS R145, R146 ;  /* 0x0000009200917308 */ /* 0x0000a20000000000 */
[----:B-1----:R-:W-:Y:S01]  /*24f0*/  FMUL.FTZ R148, R148, R9 ;  /* 0x0000000994947220 */ /* 0x002fe20000410000 */
[----:B------:R-:W-:-:S06]  /*2500*/  FMUL.RZ R152, R4, 0.15915493667125701904 ;  /* 0x3e22f98304987820 */ /* 0x000fcc000040c000 */
[----:B------:R-:W2:Y:S01]  /*2510*/  MUFU.EX2 R14, R14 ;  /* 0x0000000e000e7308 */ /* 0x000ea20000000800 */
[----:B0-----:R-:W-:Y:S01]  /*2520*/  FMUL.RZ R146, R6, 0.15915493667125701904 ;  /* 0x3e22f98306927820 */ /* 0x001fe2000040c000 */
[----:B------:R-:W-:Y:S02]  /*2530*/  FMUL.FTZ R6, R140, R151 ;  /* 0x000000978c067220 */ /* 0x000fe40000410000 */
[----:B------:R-:W-:Y:S08]  /*2540*/  MUFU.SIN R155, R7 ;  /* 0x00000007009b7308 */ /* 0x000ff00000000400 */
[----:B------:R0:W1:Y:S01]  /*2550*/  MUFU.EX2 R162, R6 ;  /* 0x0000000600a27308 */ /* 0x0000620000000800 */
[----:B--2---:R-:W-:-:S03]  /*2560*/  FMUL.FTZ R145, R14, R145 ;  /* 0x000000910e917220 */ /* 0x004fc60000410000 */
[----:B------:R0:W-:Y:S08]  /*2570*/  MUFU.COS R161, R7 ;  /* 0x0000000700a17308 */ /* 0x0001f00000000000 */
[----:B------:R2:W-:Y:S01]  /*2580*/  MUFU.EX2 R156, R147 ;  /* 0x00000093009c7308 */ /* 0x0005e20000000800 */
[----:B0-----:R-:W0:Y:S03]  /*2590*/  LDS.128 R4, [R120] ;  /* 0x0000000078047984 */ /* 0x001e260000000c00 */
[----:B------:R-:W-:Y:S01]  /*25a0*/  MUFU.SIN R153, R146 ;  /* 0x0000009200997308 */ /* 0x000fe20000000400 */
[C---:B--2---:R-:W-:Y:S01]  /*25b0*/  FMUL.FTZ R147, R149.reuse, R10 ;  /* 0x0000000a95937220 */ /* 0x044fe20000410000 */
[----:B------:R-:W-:-:S06]  /*25c0*/  FMUL.FTZ R149, R149, R8 ;  /* 0x0000000895957220 */ /* 0x000fcc0000410000 */
[----:B------:R2:W1:Y:S01]  /*25d0*/  MUFU.COS R163, R146 ;  /* 0x0000009200a37308 */ /* 0x0004620000000000 */
[----:B------:R-:W5:Y:S07]  /*25e0*/  LDS.128 R8, [R120+0x10] ;  /* 0x0000100078087984 */ /* 0x000f6e0000000c00 */
[----:B------:R-:W0:Y:S01]  /*25f0*/  MUFU.EX2 R160, R12 ;  /* 0x0000000c00a07308 */ /* 0x000e220000000800 */
[----:B--2---:R-:W-:-:S03]  /*2600*/  FMUL.FTZ R146, R138, R41 ;  /* 0x000000298a927220 */ /* 0x004fc60000410000 */
[----:B------:R-:W2:Y:S01]  /*2610*/  MUFU.EX2 R158, R13 ;  /* 0x0000000d009e7308 */ /* 0x000ea20000000800 */
[----:B------:R-:W-:Y:S01]  /*2620*/  FMUL.RZ R154, R146, 0.15915493667125701904 ;  /* 0x3e22f983929a7820 */ /* 0x000fe2000040c000 */
[----:B------:R-:W-:Y:S02]  /*2630*/  FMUL.FTZ R146, R14, R15 ;  /* 0x0000000f0e927220 */ /* 0x000fe40000410000 */
[----:B------:R-:W2:Y:S01]  /*2640*/  MUFU.COS R159, R152 ;  /* 0x00000098009f7308 */ /* 0x000ea20000000000 */
[C---:B-1----:R-:W-:Y:S01]  /*2650*/  FMUL.FTZ R163, R162.reuse, R163 ;  /* 0x000000a3a2a37220 */ /* 0x042fe20000410000 */
[----:B------:R-:W-:Y:S01]  /*2660*/  FMUL.FTZ R162, R162, R153 ;  /* 0x00000099a2a27220 */ /* 0x000fe20000410000 */
[C---:B0-----:R-:W-:Y:S01]  /*2670*/  FMUL.FTZ R161, R160.reuse, R161 ;  /* 0x000000a1a0a17220 */ /* 0x041fe20000410000 */
[----:B------:R-:W-:-:S04]  /*2680*/  FMUL.FTZ R160, R160, R155 ;  /* 0x0000009ba0a07220 */ /* 0x000fc80000410000 */
[----:B------:R0:W1:Y:S01]  /*2690*/  MUFU.SIN R157, R152 ;  /* 0x00000098009d7308 */ /* 0x0000620000000400 */
[----:B------:R-:W-:Y:S02]  /*26a0*/  HADD2.F32 R153, -RZ, R6.H1_H1 ;  /* 0x30000006ff997230 */ /* 0x000fe40000004100 */
[----:B------:R-:W-:-:S05]  /*26b0*/  HADD2.F32 R155, -RZ, R7.H1_H1 ;  /* 0x30000007ff9b7230 */ /* 0x000fca0000004100 */
[----:B------:R-:W1:Y:S01]  /*26c0*/  MUFU.COS R167, R154 ;  /* 0x0000009a00a77308 */ /* 0x000e620000000000 */
[----:B0-----:R-:W-:Y:S01]  /*26d0*/  FMUL.FTZ R152, R144, R41 ;  /* 0x0000002990987220 */ /* 0x001fe20000410000 */
[----:B--2---:R-:W-:-:S03]  /*26e0*/  FMUL.FTZ R159, R158, R159 ;  /* 0x0000009f9e9f7220 */ /* 0x004fc60000410000 */
[----:B------:R-:W-:-:S03]  /*26f0*/  FMUL.RZ R152, R152, 0.15915493667125701904 ;  /* 0x3e22f98398987820 */ /* 0x000fc6000040c000 */
[----:B------:R0:W2:Y:S01]  /*2700*/  MUFU.SIN R165, R154 ;  /* 0x0000009a00a57308 */ /* 0x0000a20000000400 */
[--C-:B-----5:R-:W-:Y:S02]  /*2710*/  HADD2.F32 R164, -RZ, R9.reuse.H0_H0 ;  /* 0x20000009ffa47230 */ /* 0x120fe40000004100 */
[----:B-1----:R-:W-:Y:S01]  /*2720*/  FMUL.FTZ R158, R158, R157 ;  /* 0x0000009d9e9e7220 */ /* 0x002fe20000410000 */
[----:B------:R-:W-:Y:S02]  /*2730*/  HADD2.F32 R166, -RZ, R9.H1_H1 ;  /* 0x30000009ffa67230 */ /* 0x000fe40000004100 */
[--C-:B------:R-:W-:Y:S02]  /*2740*/  HADD2.F32 R168, -RZ, R10.reuse.H0_H0 ;  /* 0x2000000affa87230 */ /* 0x100fe40000004100 */
[----:B------:R-:W-:Y:S01]  /*2750*/  HADD2.F32 R170, -RZ, R10.H1_H1 ;  /* 0x3000000affaa7230 */ /* 0x000fe20000004100 */
[----:B------:R-:W1:Y:S01]  /*2760*/  MUFU.SIN R172, R152 ;  /* 0x0000009800ac7308 */ /* 0x000e620000000400 */
[----:B0-----:R-:W-:Y:S01]  /*2770*/  FMUL.FTZ R154, R144, R151 ;  /* 0x00000097909a7220 */ /* 0x001fe20000410000 */
[----:B------:R-:W-:Y:S01]  /*2780*/  FMUL.FTZ R157, R156, R167 ;  /* 0x000000a79c9d7220 */ /* 0x000fe20000410000 */
[----:B------:R-:W-:-:S02]  /*2790*/  HADD2.F32 R151, -RZ, R5.H1_H1 ;  /* 0x30000005ff977230 */ /* 0x000fc40000004100 */
[--C-:B------:R-:W-:Y:S02]  /*27a0*/  HADD2.F32 R167, -RZ, R11.reuse.H0_H0 ;  /* 0x2000000bffa77230 */ /* 0x100fe40000004100 */
[----:B------:R-:W-:Y:S01]  /*27b0*/  HADD2.F32 R169, -RZ, R11.H1_H1 ;  /* 0x3000000bffa97230 */ /* 0x000fe20000004100 */
[----:B------:R0:W5:Y:S01]  /*27c0*/  MUFU.COS R174, R152 ;  /* 0x0000009800ae7308 */ /* 0x0001620000000000 */
[----:B--2---:R-:W-:Y:S01]  /*27d0*/  FMUL.FTZ R156, R156, R165 ;  /* 0x000000a59c9c7220 */ /* 0x004fe20000410000 */
[----:B------:R-:W-:-:S06]  /*27e0*/  IADD3 R165, PT, PT, R204, UR4, RZ ;  /* 0x00000004cca57c10 */ /* 0x000fcc000fffe0ff */
[----:B------:R2:W1:Y:S01]  /*27f0*/  MUFU.EX2 R171, R154 ;  /* 0x0000009a00ab7308 */ /* 0x0004620000000800 */
[----:B0-----:R-:W-:Y:S02]  /*2800*/  HADD2.F32 R152, -RZ, R7.H0_H0 ;  /* 0x20000007ff987230 */ /* 0x001fe40000004100 */
[----:B--2---:R-:W-:Y:S02]  /*2810*/  HADD2.F32 R154, -RZ, R8.H0_H0 ;  /* 0x20000008ff9a7230 */ /* 0x004fe40000004100 */
[----:B-1----:R-:W-:Y:S01]  /*2820*/  FMUL.FTZ R9, R171, R172 ;  /* 0x000000acab097220 */ /* 0x002fe20000410000 */
[----:B---3--:R-:W-:Y:S04]  /*2830*/  STS.128 [R86+0x420], R16 ;  /* 0x0004201056007388 */ /* 0x008fe80000000c00 */
[----:B----4-:R0:W-:Y:S01]  /*2840*/  STS.128 [R86+0x620], R20 ;  /* 0x0006201456007388 */ /* 0x0101e20000000c00 */
[----:B------:R-:W-:-:S03]  /*2850*/  NOP ;  /* 0x0000000000007918 */ /* 0x000fc60000000000 */
[----:B------:R-:W1:Y:S04]  /*2860*/  LDS.128 R12, [R120+0x420] ;  /* 0x00042000780c7984 */ /* 0x000e680000000c00 */
[----:B------:R-:W2:Y:S01]  /*2870*/  LDS.128 R16, [R120+0x430] ;  /* 0x0004300078107984 */ /* 0x000ea20000000c00 */
[----:B0-----:R-:W-:Y:S01]  /*2880*/  P2R R20, PR, RZ, 0x4 ;  /* 0x00000004ff147803 */ /* 0x001fe20000000000 */
[--C-:B------:R-:W-:Y:S02]  /*2890*/  HADD2.F32 R20, -RZ, R4.reuse.H0_H0 ;  /* 0x20000004ff147230 */ /* 0x100fe40000004100 */
[----:B------:R-:W-:Y:S01]  /*28a0*/  HADD2.F32 R21, -RZ, R4.H1_H1 ;  /* 0x30000004ff157230 */ /* 0x000fe20000004100 */
[----:B------:R-:W-:Y:S01]  /*28b0*/  SEL R4, R165, R64, !P2 ;  /* 0x00000040a5047207 */ /* 0x000fe20005000000 */
[----:B------:R-:W-:-:S02]  /*28c0*/  HADD2.F32 R165, -RZ, R8.H1_H1 ;  /* 0x30000008ffa57230 */ /* 0x000fc40000004100 */
[----:B-----5:R-:W-:Y:S01]  /*28d0*/  FMUL.FTZ R8, R171, R174 ;  /* 0x000000aeab087220 */ /* 0x020fe20000410000 */
[----:B------:R-:W-:Y:S01]  /*28e0*/  HADD2.F32 R23, -RZ, R6.H0_H0 ;  /* 0x20000006ff177230 */ /* 0x000fe20000004100 */
[----:B------:R-:W-:Y:S01]  /*28f0*/  LEA R172, R4, UR5, 0x3 ;  /* 0x0000000504ac7c11 */ /* 0x000fe2000f8e18ff */
[----:B------:R-:W-:-:S04]  /*2900*/  HADD2.F32 R22, -RZ, R5.H0_H0 ;  /* 0x20000005ff167230 */ /* 0x000fc80000004100 */
[----:B------:R0:W-:Y:S01]  /*2910*/  STS.64 [R172+0x1d10], R8 ;  /* 0x001d1008ac007388 */ /* 0x0001e20000000a00 */
[--C-:B-1----:R-:W-:Y:S02]  /*2920*/  HADD2.F32 R178, -RZ, R13.reuse.H0_H0 ;  /* 0x2000000dffb27230 */ /* 0x102fe40000004100 */
[----:B------:R-:W-:Y:S02]  /*2930*/  HADD2.F32 R4, -RZ, R13.H1_H1 ;  /* 0x3000000dff047230 */ /* 0x000fe40000004100 */
        /* <DEDUP_REMOVED lines=12> */
[----:B--2---:R-:W-:-:S02]  /*2a00*/  HADD2.F32 R183, -RZ, R16.H0_H0 ;  /* 0x20000010ffb77230 */ /* 0x004fc40000004100 */
        /* <DEDUP_REMOVED lines=27> */
.L_x_17062:
[----:B------:R0:W1:Y:S02]  /*2bc0*/  LDS.64 R10, [R175+0x2d18] ;  /* 0x002d1800af0a7984 */ /* 0x0000640000000a00 */
.L_x_17063:
[----:B------:R-:W-:Y:S05]  /*2bd0*/  BSYNC.RECONVERGENT B0 ;  /* 0x0000000000007941 */ /* 0x000fea0003800200 */
.L_x_17061:
        /* <DEDUP_REMOVED lines=22> */
[----:B--2---:R-:W-:Y:S01]  /*2d40*/  FFMA.FTZ R5, R90, R195, R6 ;  /* 0x000000c35a057223 */ /* 0x004fe20000010006 */
[C---:B------:R-:W-:Y:S01]  /*2d50*/  FMUL.FTZ R203, R139.reuse, R166 ;  /* 0x000000a68bcb7220 */ /* 0x040fe20000410000 */
[----:B------:R-:W-:Y:S01]  /*2d60*/  FMUL.FTZ R205, R139, R164 ;  /* 0x000000a48bcd7220 */ /* 0x000fe20000410000 */
[C---:B------:R-:W-:Y:S01]  /*2d70*/  FMUL.FTZ R7, R148.reuse, R15 ;  /* 0x0000000f94077220 */ /* 0x040fe20000410000 */
[-C--:B------:R-:W-:Y:S01]  /*2d80*/  FMUL.FTZ R4, R148, R5.reuse ;  /* 0x0000000594047220 */ /* 0x080fe20000410000 */
        /* <DEDUP_REMOVED lines=16> */
[CC--:B------:R-:W-:Y:S01]  /*2e90*/  FMUL.FTZ R5, R9.reuse, R146.reuse ;  /* 0x0000009209057220 */ /* 0x0c0fe20000410000 */
[----:B------:R-:W-:Y:S01]  /*2ea0*/  FMUL.FTZ R4, R8, R146 ;  /* 0x0000009208047220 */ /* 0x000fe20000410000 */
[C---:B------:R-:W-:Y:S01]  /*2eb0*/  FFMA.FTZ R14, R92.reuse, R197, R7 ;  /* 0x000000c55c0e7223 */ /* 0x040fe20000010007 */
[----:B------:R-:W-:Y:S01]  /*2ec0*/  FFMA.FTZ R6, R92, R201, R6 ;  /* 0x000000c95c067223 */ /* 0x000fe20000010006 */
[-C--:B------:R-:W-:Y:S01]  /*2ed0*/  FFMA.FTZ R5, R8, R145.reuse, -R5 ;  /* 0x0000009108057223 */ /* 0x080fe20000010805 */
[----:B------:R-:W-:Y:S01]  /*2ee0*/  FFMA.FTZ R7, R9, R145, R4 ;  /* 0x0000009109077223 */ /* 0x000fe20000010004 */
[C---:B------:R-:W-:Y:S01]  /*2ef0*/  FMUL.FTZ R16, R162.reuse, R14 ;  /* 0x0000000ea2107220 */ /* 0x040fe20000410000 */
[-C--:B------:R-:W-:Y:S01]  /*2f00*/  FMUL.FTZ R4, R162, R6.reuse ;  /* 0x00000006a2047220 */ /* 0x080fe20000410000 */
[----:B------:R-:W-:Y:S01]  /*2f10*/  FMUL.FTZ R15, R148, R5 ;  /* 0x00000005940f7220 */ /* 0x000fe20000410000 */
[----:B------:R-:W-:Y:S01]  /*2f20*/  ISETP.GE.AND P4, PT, R84, UR7, PT ;  /* 0x0000000754007c0c */ /* 0x000fe2000bf86270 */
[----:B------:R-:W-:Y:S01]  /*2f30*/  FFMA.FTZ R16, R163, R6, -R16 ;  /* 0x00000006a3107223 */ /* 0x000fe20000010810 */
[----:B------:R-:W-:Y:S01]  /*2f40*/  ISETP.GT.U32.AND P2, PT, R173, 0x1b, PT ;  /* 0x0000001bad00780c */ /* 0x000fe20003f44070 */
[-C--:B------:R-:W-:Y:S01]  /*2f50*/  FFMA.FTZ R6, R150, R7.reuse, R15 ;  /* 0x0000000796067223 */ /* 0x080fe2000001000f */
[----:B------:R-:W-:Y:S01]  /*2f60*/  FMUL.FTZ R7, R148, R7 ;  /* 0x0000000794077220 */ /* 0x000fe20000410000 */
[----:B------:R-:W-:Y:S01]  /*2f70*/  FFMA.FTZ R15, R163, R14, R4 ;  /* 0x0000000ea30f7223 */ /* 0x000fe20000010004 */
[----:B------:R-:W-:Y:S01]  /*2f80*/  FFMA.FTZ R16, R91, R196, R16 ;  /* 0x000000c45b107223 */ /* 0x000fe20000010010 */
[----:B------:R-:W-:Y:S01]  /*2f90*/  FMUL.FTZ R14, R149, R6 ;  /* 0x00000006950e7220 */ /* 0x000fe20000410000 */
[----:B------:R-:W-:Y:S01]  /*2fa0*/  FFMA.FTZ R4, R150, R5, -R7 ;  /* 0x0000000596047223 */ /* 0x000fe20000010807 */
[----:B------:R-:W-:Y:S01]  /*2fb0*/  FFMA.FTZ R15, R91, R198, R15 ;  /* 0x000000c65b0f7223 */ /* 0x000fe2000001000f */
[C---:B------:R-:W-:Y:S01]  /*2fc0*/  FMUL.FTZ R18, R160.reuse, R16 ;  /* 0x00000010a0127220 */ /* 0x040fe20000410000 */
[----:B------:R-:W-:Y:S01]  /*2fd0*/  ISETP.GT.U32.AND P3, PT, R173, 0x17, PT ;  /* 0x00000017ad00780c */ /* 0x000fe20003f64070 */
[-C--:B------:R-:W-:Y:S01]  /*2fe0*/  FMUL.FTZ R5, R149, R4.reuse ;  /* 0x0000000495057220 */ /* 0x080fe20000410000 */
[-C--:B------:R-:W-:Y:S01]  /*2ff0*/  FMUL.FTZ R7, R160, R15.reuse ;  /* 0x0000000fa0077220 */ /* 0x080fe20000410000 */
[----:B------:R-:W-:Y:S01]  /*3000*/  FFMA.FTZ R15, R161, R15, R18 ;  /* 0x0000000fa10f7223 */ /* 0x000fe20000010012 */
[C---:B------:R-:W-:Y:S01]  /*3010*/  FFMA.FTZ R14, R147.reuse, R4, -R14 ;  /* 0x00000004930e7223 */ /* 0x040fe2000001080e */
[----:B------:R-:W-:Y:S01]  /*3020*/  FFMA.FTZ R5, R147, R6, R5 ;  /* 0x0000000693057223 */ /* 0x000fe20000010005 */
[----:B------:R-:W-:Y:S01]  /*3030*/  FFMA.FTZ R16, R161, R16, -R7 ;  /* 0x00000010a1107223 */ /* 0x000fe20000010807 */
[----:B------:R-:W-:Y:S01]  /*3040*/  FFMA.FTZ R15, R94, R203, R15 ;  /* 0x000000cb5e0f7223 */ /* 0x000fe2000001000f */
[CC--:B------:R-:W-:Y:S01]  /*3050*/  FMUL.FTZ R6, R162.reuse, R14.reuse ;  /* 0x0000000ea2067220 */ /* 0x0c0fe20000410000 */
[----:B------:R-:W-:Y:S01]  /*3060*/  FMUL.FTZ R4, R162, R5 ;  /* 0x00000005a2047220 */ /* 0x000fe20000410000 */
[----:B------:R-:W-:Y:S01]  /*3070*/  FFMA.FTZ R16, R94, R205, R16 ;  /* 0x000000cd5e107223 */ /* 0x000fe20000010010 */
[----:B------:R-:W-:Y:S01]  /*3080*/  FMUL.FTZ R18, R158, R15 ;  /* 0x0000000f9e127220 */ /* 0x000fe20000410000 */
[C---:B------:R-:W-:Y:S01]  /*3090*/  FFMA.FTZ R6, R163.reuse, R5, R6 ;  /* 0x00000005a3067223 */ /* 0x040fe20000010006 */
[----:B------:R-:W-:Y:S01]  /*30a0*/  FFMA.FTZ R4, R163, R14, -R4 ;  /* 0x0000000ea3047223 */ /* 0x000fe20000010804 */
[----:B------:R-:W-:Y:S01]  /*30b0*/  ISETP.NE.OR P4, PT, R48, RZ, P4 ;  /* 0x000000ff3000720c */ /* 0x000fe20002785670 */
[-C--:B------:R-:W-:Y:S01]  /*30c0*/  FFMA.FTZ R18, R159, R16.reuse, -R18 ;  /* 0x000000109f127223 */ /* 0x080fe20000010812 */
[----:B------:R-:W-:Y:S01]  /*30d0*/  FMUL.FTZ R16, R158, R16 ;  /* 0x000000109e107220 */ /* 0x000fe20000410000 */
[C---:B------:R-:W-:Y:S01]  /*30e0*/  FMUL.FTZ R14, R160.reuse, R4 ;  /* 0x00000004a00e7220 */ /* 0x040fe20000410000 */
[----:B------:R-:W-:Y:S01]  /*30f0*/  ISETP.GT.U32.AND P5, PT, R173, 0xf, PT ;  /* 0x0000000fad00780c */ /* 0x000fe20003fa4070 */
[----:B------:R-:W-:Y:S01]  /*3100*/  FFMA.FTZ R18, R93, R200, R18 ;  /* 0x000000c85d127223 */ /* 0x000fe20000010012 */
[----:B------:R-:W-:Y:S01]  /*3110*/  FFMA.FTZ R15, R159, R15, R16 ;  /* 0x0000000f9f0f7223 */ /* 0x000fe20000010010 */
[-C--:B------:R-:W-:Y:S01]  /*3120*/  FFMA.FTZ R14, R161, R6.reuse, R14 ;  /* 0x00000006a10e7223 */ /* 0x080fe2000001000e */
[----:B------:R-:W-:Y:S01]  /*3130*/  FMUL.FTZ R6, R160, R6 ;  /* 0x00000006a0067220 */ /* 0x000fe20000410000 */
[----:B------:R-:W-:Y:S01]  /*3140*/  FMUL.FTZ R16, R156, R18 ;  /* 0x000000129c107220 */ /* 0x000fe20000410000 */
[----:B------:R-:W-:-:S02]  /*3150*/  FFMA.FTZ R15, R93, R202, R15 ;  /* 0x000000ca5d0f7223 */ /* 0x000fc4000001000f */
[----:B------:R-:W-:Y:S01]  /*3160*/  FFMA.FTZ R6, R161, R4, -R6 ;  /* 0x00000004a1067223 */ /* 0x000fe20000010806 */
[----:B------:R-:W-:Y:S01]  /*3170*/  FMUL.FTZ R4, R158, R14 ;  /* 0x0000000e9e047220 */ /* 0x000fe20000410000 */
[-C--:B------:R-:W-:Y:S01]  /*3180*/  FMUL.FTZ R7, R156, R15.reuse ;  /* 0x0000000f9c077220 */ /* 0x080fe20000410000 */
[----:B------:R-:W-:Y:S01]  /*3190*/  FFMA.FTZ R16, R157, R15, R16 ;  /* 0x0000000f9d107223 */ /* 0x000fe20000010010 */
[-C--:B------:R-:W-:Y:S01]  /*31a0*/  FMUL.FTZ R5, R158, R6.reuse ;  /* 0x000000069e057220 */ /* 0x080fe20000410000 */
[----:B------:R-:W-:Y:S01]  /*31b0*/  FFMA.FTZ R4, R159, R6, -R4 ;  /* 0x000000069f047223 */ /* 0x000fe20000010804 */
[----:B------:R-:W-:Y:S02]  /*31c0*/  FFMA.FTZ R7, R157, R18, -R7 ;  /* 0x000000129d077223 */ /* 0x000fe40000010807 */
[----:B------:R-:W-:Y:S01]  /*31d0*/  FFMA.FTZ R5, R159, R14, R5 ;  /* 0x0000000e9f057223 */ /* 0x000fe20000010005 */
[C---:B------:R-:W-:Y:S01]  /*31e0*/  FFMA.FTZ R14, R95.reuse, R174, R16 ;  /* 0x000000ae5f0e7223 */ /* 0x040fe20000010010 */
[----:B------:R-:W-:Y:S01]  /*31f0*/  FMUL.FTZ R6, R156, R4 ;  /* 0x000000049c067220 */ /* 0x000fe20000410000 */
[----:B------:R-:W-:-:S03]  /*3200*/  FFMA.FTZ R16, R95, R172, R7 ;  /* 0x000000ac5f107223 */ /* 0x000fc60000010007 */
[-C--:B------:R-:W-:Y:S01]  /*3210*/  FFMA.FTZ R15, R157, R5.reuse, R6 ;  /* 0x000000059d0f7223 */ /* 0x080fe20000010006 */
[----:B------:R-:W2:Y:S01]  /*3220*/  SHFL.UP PT, R206, R14, 0x1, RZ ;  /* 0x042000000ece7989 */ /* 0x000ea200000e00ff */
[----:B------:R-:W-:-:S03]  /*3230*/  FMUL.FTZ R6, R156, R5 ;  /* 0x000000059c067220 */ /* 0x000fc60000410000 */
[----:B------:R-:W5:Y:S01]  /*3240*/  SHFL.UP PT, R18, R16, 0x1, RZ ;  /* 0x0420000010127989 */ /* 0x000f6200000e00ff */
[----:B------:R-:W-:-:S03]  /*3250*/  FFMA.FTZ R17, R157, R4, -R6 ;  /* 0x000000049d117223 */ /* 0x000fc60000010806 */
        /* <DEDUP_REMOVED lines=38> */
[----:B------:R-:W-:Y:S01]  /*34c0*/  FMUL.FTZ R210, R158, R5 ;  /* 0x000000059ed27220 */ /* 0x000fe20000410000 */
[----:B------:R-:W-:Y:S01]  /*34d0*/  FADD.FTZ R207, R187, R4 ;  /* 0x00000004bbcf7221 */ /* 0x000fe20000010000 */
[----:B------:R-:W-:Y:S01]  /*34e0*/  FADD.FTZ R19, R188, R19 ;  /* 0x00000013bc137221 */ /* 0x000fe20000010000 */
[----:B------:R-:W3:Y:S01]  /*34f0*/  SHFL.UP PT, R4, R17, 0x4, RZ ;  /* 0x0480000011047989 */ /* 0x000ee200000e00ff */
[CC--:B------:R-:W-:Y:S01]  /*3500*/  FMUL.FTZ R208, R158.reuse, R7.reuse ;  /* 0x000000079ed07220 */ /* 0x0c0fe20000410000 */
[----:B------:R-:W-:Y:S01]  /*3510*/  FFMA.FTZ R210, R159, R7, -R210 ;  /* 0x000000079fd27223 */ /* 0x000fe200000108d2 */
[----:B------:R-:W-:Y:S01]  /*3520*/  FMUL.FTZ R212, R158, R19 ;  /* 0x000000139ed47220 */ /* 0x000fe20000410000 */
[----:B------:R-:W-:Y:S01]  /*3530*/  ISETP.GE.AND P1, PT, R87, 0x4, PT ;  /* 0x000000045700780c */ /* 0x000fe20003f26270 */
[C---:B------:R-:W-:Y:S01]  /*3540*/  FFMA.FTZ R208, R159.reuse, R5, R208 ;  /* 0x000000059fd07223 */ /* 0x040fe200000100d0 */
        /* <DEDUP_REMOVED lines=8> */
[----:B------:R-:W-:Y:S01]  /*35d0*/  FADD.FTZ R207, R186, R207 ;  /* 0x000000cfbacf7221 */ /* 0x000fe20000010000 */
[-C--:B-1----:R-:W-:Y:S01]  /*35e0*/  FFMA.FTZ R7, R15, R18.reuse, R208 ;  /* 0x000000120f077223 */ /* 0x082fe200000100d0 */
[----:B------:R-:W-:Y:S01]  /*35f0*/  FADD.FTZ R214, R185, R214 ;  /* 0x000000d6b9d67221 */ /* 0x000fe20000010000 */
[C---:B------:R-:W-:Y:S01]  /*3600*/  FFMA.FTZ R5, R17.reuse, R18, -R206 ;  /* 0x0000001211057223 */ /* 0x040fe200000108ce */
[-C--:B------:R-:W-:Y:S01]  /*3610*/  FMUL.FTZ R208, R160, R207.reuse ;  /* 0x000000cfa0d07220 */ /* 0x080fe20000410000 */
[----:B------:R-:W-:Y:S01]  /*3620*/  @P1 FADD.FTZ R14, R14, R7 ;  /* 0x000000070e0e1221 */ /* 0x000fe20000010000 */
[----:B--2---:R-:W-:Y:S01]  /*3630*/  FMUL.FTZ R18, R17, R6 ;  /* 0x0000000611127220 */ /* 0x004fe20000410000 */
[----:B------:R-:W-:Y:S01]  /*3640*/  FMUL.FTZ R218, R160, R214 ;  /* 0x000000d6a0da7220 */ /* 0x000fe20000410000 */
[----:B------:R-:W-:Y:S01]  /*3650*/  @P1 FADD.FTZ R16, R16, R5 ;  /* 0x0000000510101221 */ /* 0x000fe20000010000 */
[C---:B------:R-:W-:Y:S01]  /*3660*/  FMUL.FTZ R6, R15.reuse, R6 ;  /* 0x000000060f067220 */ /* 0x040fe20000410000 */
[----:B------:R-:W0:Y:S01]  /*3670*/  SHFL.UP PT, R206, R14, 0x8, RZ ;  /* 0x050000000ece7989 */ /* 0x000e2200000e00ff */
[----:B---3--:R-:W-:Y:S01]  /*3680*/  @P1 FFMA.FTZ R15, R15, R4, R18 ;  /* 0x000000040f0f1223 */ /* 0x008fe20000010012 */
[C---:B------:R-:W-:Y:S01]  /*3690*/  FFMA.FTZ R218, R161.reuse, R207, R218 ;  /* 0x000000cfa1da7223 */ /* 0x040fe200000100da */
[----:B------:R-:W-:Y:S01]  /*36a0*/  FFMA.FTZ R7, R161, R214, -R208 ;  /* 0x000000d6a1077223 */ /* 0x000fe200000108d0 */
[----:B------:R-:W1:Y:S01]  /*36b0*/  SHFL.UP PT, R18, R16, 0x8, RZ ;  /* 0x0500000010127989 */ /* 0x000e6200000e00ff */
[----:B------:R-:W-:Y:S01]  /*36c0*/  @P1 FFMA.FTZ R17, R17, R4, -R6 ;  /* 0x0000000411111223 */ /* 0x000fe20000010806 */
[----:B------:R-:W-:Y:S01]  /*36d0*/  FADD.FTZ R218, R183, R218 ;  /* 0x000000dab7da7221 */ /* 0x000fe20000010000 */
[----:B------:R-:W-:Y:S01]  /*36e0*/  FADD.FTZ R7, R184, R7 ;  /* 0x00000007b8077221 */ /* 0x000fe20000010000 */
[----:B------:R-:W2:Y:S01]  /*36f0*/  SHFL.UP PT, R6, R15, 0x8, RZ ;  /* 0x050000000f067989 */ /* 0x000ea200000e00ff */
[----:B------:R-:W-:Y:S01]  /*3700*/  FFMA.FTZ R212, R161, R210, -R212 ;  /* 0x000000d2a1d47223 */ /* 0x000fe200000108d4 */
[C---:B------:R-:W-:Y:S01]  /*3710*/  FMUL.FTZ R210, R162.reuse, R218 ;  /* 0x000000daa2d27220 */ /* 0x040fe20000410000 */
[C---:B------:R-:W-:Y:S01]  /*3720*/  FMUL.FTZ R5, R162.reuse, R216 ;  /* 0x000000d8a2057220 */ /* 0x040fe20000410000 */
[----:B------:R-:W3:Y:S01]  /*3730*/  SHFL.UP PT, R4, R17, 0x8, RZ ;  /* 0x0500000011047989 */ /* 0x000ee200000e00ff */
[CC--:B------:R-:W-:Y:S01]  /*3740*/  FMUL.FTZ R19, R162.reuse, R7.reuse ;  /* 0x00000007a2137220 */ /* 0x0c0fe20000410000 */
[-C--:B------:R-:W-:Y:S01]  /*3750*/  FMUL.FTZ R208, R162, R212.reuse ;  /* 0x000000d4a2d07220 */ /* 0x080fe20000410000 */
[C---:B------:R-:W-:Y:S01]  /*3760*/  FFMA.FTZ R210, R163.reuse, R7, -R210 ;  /* 0x00000007a3d27223 */ /* 0x040fe200000108d2 */
[C---:B------:R-:W-:Y:S01]  /*3770*/  FFMA.FTZ R212, R163.reuse, R212, -R5 ;  /* 0x000000d4a3d47223 */ /* 0x040fe20000010805 */
[C---:B------:R-:W-:Y:S01]  /*3780*/  FFMA.FTZ R19, R163.reuse, R218, R19 ;  /* 0x000000daa3137223 */ /* 0x040fe20000010013 */
[----:B------:R-:W-:Y:S01]  /*3790*/  FFMA.FTZ R208, R163, R216, R208 ;  /* 0x000000d8a3d07223 */ /* 0x000fe200000100d0 */
[----:B------:R-:W-:Y:S01]  /*37a0*/  FADD.FTZ R214, R181, R210 ;  /* 0x000000d2b5d67221 */ /* 0x000fe20000010000 */
[----:B------:R-:W-:Y:S01]  /*37b0*/  ISETP.GE.AND P1, PT, R87, 0x8, PT ;  /* 0x000000085700780c */ /* 0x000fe20003f26270 */
[C---:B------:R-:W-:Y:S01]  /*37c0*/  FMUL.FTZ R216, R149.reuse, R212 ;  /* 0x000000d495d87220 */ /* 0x040fe20000410000 */
[----:B------:R-:W-:Y:S01]  /*37d0*/  FADD.FTZ R210, R182, R19 ;  /* 0x00000013b6d27221 */ /* 0x000fe20000010000 */
[C---:B------:R-:W-:Y:S01]  /*37e0*/  FMUL.FTZ R5, R149.reuse, R208 ;  /* 0x000000d095057220 */ /* 0x040fe20000410000 */
[----:B------:R-:W-:Y:S01]  /*37f0*/  FMUL.FTZ R7, R149, R214 ;  /* 0x000000d695077220 */ /* 0x000fe20000410000 */
[----:B------:R-:W-:Y:S01]  /*3800*/  FFMA.FTZ R207, R147, R208, R216 ;  /* 0x000000d093cf7223 */ /* 0x000fe200000100d8 */
[----:B------:R-:W-:Y:S01]  /*3810*/  FMUL.FTZ R19, R149, R210 ;  /* 0x000000d295137220 */ /* 0x000fe20000410000 */
[----:B0-----:R-:W-:Y:S01]  /*3820*/  FMUL.FTZ R208, R17, R206 ;  /* 0x000000ce11d07220 */ /* 0x001fe20000410000 */
[----:B------:R-:W-:Y:S01]  /*3830*/  FFMA.FTZ R209, R147, R212, -R5 ;  /* 0x000000d493d17223 */ /* 0x000fe20000010805 */
[----:B------:R-:W-:Y:S01]  /*3840*/  FMUL.FTZ R206, R15, R206 ;  /* 0x000000ce0fce7220 */ /* 0x000fe20000410000 */
[----:B------:R-:W-:Y:S01]  /*3850*/  FFMA.FTZ R211, R147, R214, -R19 ;  /* 0x000000d693d37223 */ /* 0x000fe20000010813 */
[C---:B-1----:R-:W-:Y:S01]  /*3860*/  FFMA.FTZ R19, R15.reuse, R18, R208 ;  /* 0x000000120f137223 */ /* 0x042fe200000100d0 */
[-C--:B--2---:R-:W-:Y:S01]  /*3870*/  FMUL.FTZ R5, R15, R6.reuse ;  /* 0x000000060f057220 */ /* 0x084fe20000410000 */
[----:B------:R-:W-:Y:S01]  /*3880*/  FMUL.FTZ R6, R17, R6 ;  /* 0x0000000611067220 */ /* 0x000fe20000410000 */
[----:B------:R-:W-:Y:S01]  /*3890*/  FFMA.FTZ R210, R147, R210, R7 ;  /* 0x000000d293d27223 */ /* 0x000fe20000010007 */
[----:B------:R-:W-:Y:S01]  /*38a0*/  @P1 FADD.FTZ R14, R14, R19 ;  /* 0x000000130e0e1221 */ /* 0x000fe20000010000 */
[----:B------:R-:W-:Y:S01]  /*38b0*/  FFMA.FTZ R7, R17, R18, -R206 ;  /* 0x0000001211077223 */ /* 0x000fe200000108ce */
[-C--:B---3--:R-:W-:Y:S01]  /*38c0*/  @P1 FFMA.FTZ R15, R15, R4.reuse, R6 ;  /* 0x000000040f0f1223 */ /* 0x088fe20000010006 */
[----:B------:R-:W-:Y:S01]  /*38d0*/  @P1 FFMA.FTZ R17, R17, R4, -R5 ;  /* 0x0000000411111223 */ /* 0x000fe20000010805 */
        /* <DEDUP_REMOVED lines=12> */
[C---:B------:R-:W-:Y:S01]  /*39a0*/  FFMA.FTZ R5, R150.reuse, R5, R210 ;  /* 0x0000000596057223 */ /* 0x040fe200000100d2 */
[----:B------:R-:W-:Y:S01]  /*39b0*/  FFMA.FTZ R207, R150, R209, -R206 ;  /* 0x000000d196cf7223 */ /* 0x000fe200000108ce */
[----:B------:R-:W3:Y:S01]  /*39c0*/  SHFL.UP PT, R4, R17, 0x10, RZ ;  /* 0x0600000011047989 */ /* 0x000ee200000e00ff */
[----:B------:R-:W-:Y:S01]  /*39d0*/  FADD.FTZ R212, R177, R212 ;  /* 0x000000d4b1d47221 */ /* 0x000fe20000010000 */
[----:B------:R-:W-:Y:S01]  /*39e0*/  ISETP.GE.AND P1, PT, R87, 0x10, PT ;  /* 0x000000105700780c */ /* 0x000fe20003f26270 */
[----:B------:R-:W-:Y:S01]  /*39f0*/  FMUL.FTZ R210, R146, R7 ;  /* 0x0000000792d27220 */ /* 0x000fe20000410000 */
[----:B------:R-:W-:Y:S01]  /*3a00*/  FADD.FTZ R5, R178, R5 ;  /* 0x00000005b2057221 */ /* 0x000fe20000010000 */
[CC--:B------:R-:W-:Y:S01]  /*3a10*/  FMUL.FTZ R206, R146.reuse, R207.reuse ;  /* 0x000000cf92ce7220 */ /* 0x0c0fe20000410000 */
[C---:B------:R-:W-:Y:S01]  /*3a20*/  FMUL.FTZ R214, R146.reuse, R212 ;  /* 0x000000d492d67220 */ /* 0x040fe20000410000 */
[C---:B------:R-:W-:Y:S01]  /*3a30*/  FFMA.FTZ R207, R145.reuse, R207, -R210 ;  /* 0x000000cf91cf7223 */ /* 0x040fe200000108d2 */
[----:B------:R-:W-:Y:S01]  /*3a40*/  FMUL.FTZ R19, R146, R5 ;  /* 0x0000000592137220 */ /* 0x000fe20000410000 */
[C---:B------:R-:W-:Y:S01]  /*3a50*/  FFMA.FTZ R206, R145.reuse, R7, R206 ;  /* 0x0000000791ce7223 */ /* 0x040fe200000100ce */
[----:B------:R-:W-:Y:S01]  /*3a60*/  FFMA.FTZ R209, R145, R5, R214 ;  /* 0x0000000591d17223 */ /* 0x000fe200000100d6 */
[-C--:B0-----:R-:W-:Y:S01]  /*3a70*/  FMUL.FTZ R210, R15, R208.reuse ;  /* 0x000000d00fd27220 */ /* 0x081fe20000410000 */
[----:B------:R-:W-:Y:S01]  /*3a80*/  FMUL.FTZ R208, R17, R208 ;  /* 0x000000d011d07220 */ /* 0x000fe20000410000 */
[----:B------:R-:W-:Y:S01]  /*3a90*/  FFMA.FTZ R212, R145, R212, -R19 ;  /* 0x000000d491d47223 */ /* 0x000fe20000010813 */
[----:B------:R-:W-:Y:S01]  /*3aa0*/  FADD.FTZ R209, R176, R209 ;  /* 0x000000d1b0d17221 */ /* 0x000fe20000010000 */
[-C--:B-1----:R-:W-:Y:S01]  /*3ab0*/  FMUL.FTZ R5, R15, R6.reuse ;  /* 0x000000060f057220 */ /* 0x082fe20000410000 */
[C---:B------:R-:W-:Y:S01]  /*3ac0*/  FMUL.FTZ R6, R17.reuse, R6 ;  /* 0x0000000611067220 */ /* 0x040fe20000410000 */
[----:B------:R0:W1:Y:S01]  /*3ad0*/  SHFL.DOWN PT, R214, R206, 0x1, 0x1f ;  /* 0x08201f00ced67f89 */ /* 0x00006200000e0000 */
[-C--:B--2---:R-:W-:Y:S01]  /*3ae0*/  FFMA.FTZ R7, R17, R18.reuse, -R210 ;  /* 0x0000001211077223 */ /* 0x084fe200000108d2 */
[----:B------:R-:W-:Y:S01]  /*3af0*/  FFMA.FTZ R19, R15, R18, R208 ;  /* 0x000000120f137223 */ /* 0x000fe200000100d0 */
        /* <DEDUP_REMOVED lines=10> */
[----:B------:R0:W0:Y:S01]  /*3ba0*/  SHFL.DOWN PT, R19, R207, 0x1, 0x1f ;  /* 0x08201f00cf137f89 */ /* 0x00002200000e0000 */
[----:B------:R-:W-:-:S03]  /*3bb0*/  MOV R5, RZ ;  /* 0x000000ff00057202 */ /* 0x000fc60000000f00 */
[----:B----4-:R4:W0:Y:S04]  /*3bc0*/  SHFL.IDX PT, R210, R12, RZ, 0x1f ;  /* 0x00001fff0cd27589 */ /* 0x01082800000e0000 */
[----:B------:R4:W0:Y:S04]  /*3bd0*/  SHFL.IDX PT, R211, R13, RZ, 0x1f ;  /* 0x00001fff0dd37589 */ /* 0x00082800000e0000 */
[----:B------:R4:W0:Y:S04]  /*3be0*/  SHFL.UP PT, R12, R17, 0x1, RZ ;  /* 0x04200000110c7989 */ /* 0x00082800000e00ff */
[----:B------:R-:W0:Y:S04]  /*3bf0*/  SHFL.UP PT, R15, R15, 0x1, RZ ;  /* 0x042000000f0f7989 */ /* 0x000e2800000e00ff */
[----:B------:R4:W0:Y:S04]  /*3c00*/  SHFL.UP PT, R212, R16, 0x1, RZ ;  /* 0x0420000010d47989 */ /* 0x00082800000e00ff */
[----:B------:R4:W0:Y:S01]  /*3c10*/  SHFL.UP PT, R213, R14, 0x1, RZ ;  /* 0x042000000ed57989 */ /* 0x00082200000e00ff */
[----:B-123--:R-:W-:Y:S05]  /*3c20*/  @!P6 BRA `(.L_x_17065) ;  /* 0x000000000028e947 */ /* 0x00efea0003800000 */
[CC--:B----4-:R-:W-:Y:S01]  /*3c30*/  FMUL.FTZ R17, R207.reuse, R18.reuse ;  /* 0x00000012cf117220 */ /* 0x0d0fe20000410000 */
[C---:B------:R-:W-:Y:S01]  /*3c40*/  FMUL.FTZ R18, R206.reuse, R18 ;  /* 0x00000012ce127220 */ /* 0x040fe20000410000 */
[CC--:B0-----:R-:W-:Y:S01]  /*3c50*/  FMUL.FTZ R13, R207.reuse, R19.reuse ;  /* 0x00000013cf0d7220 */ /* 0x0c1fe20000410000 */
[C---:B------:R-:W-:Y:S01]  /*3c60*/  FMUL.FTZ R14, R206.reuse, R19 ;  /* 0x00000013ce0e7220 */ /* 0x040fe20000410000 */
[-C--:B------:R-:W-:Y:S01]  /*3c70*/  FFMA.FTZ R16, R206, R215.reuse, -R17 ;  /* 0x000000d7ce107223 */ /* 0x080fe20000010811 */
[----:B------:R-:W-:Y:S01]  /*3c80*/  FFMA.FTZ R17, R207, R215, R18 ;  /* 0x000000d7cf117223 */ /* 0x000fe20000010012 */
[C---:B------:R-:W-:Y:S01]  /*3c90*/  FFMA.FTZ R206, R214.reuse, R206, -R13 ;  /* 0x000000ced6ce7223 */ /* 0x040fe2000001080d */
[----:B------:R-:W-:Y:S01]  /*3ca0*/  FFMA.FTZ R207, R214, R207, R14 ;  /* 0x000000cfd6cf7223 */ /* 0x000fe2000001000e */
[----:B------:R-:W-:Y:S01]  /*3cb0*/  FADD.FTZ R209, R209, R16 ;  /* 0x00000010d1d17221 */ /* 0x000fe20000010000 */
[----:B------:R-:W-:-:S07]  /*3cc0*/  FADD.FTZ R208, R208, R17 ;  /* 0x00000011d0d07221 */ /* 0x000fce0000010000 */
.L_x_17065:
[----:B------:R-:W-:Y:S05]  /*3cd0*/  BSYNC.RECONVERGENT B0 ;  /* 0x0000000000007941 */ /* 0x000fea0003800200 */
.L_x_17064:
[----:B------:R-:W1:Y:S01]  /*3ce0*/  @!P4 LDS.128 R4, [UR6+0x2e10] ;  /* 0x002e1006ff04c984 */ /* 0x000e620008000c00 */
[----:B------:R-:W-:Y:S03]  /*3cf0*/  BSSY.RECONVERGENT B0, `(.L_x_17066) ;  /* 0x0000010000007945 */ /* 0x000fe60003800200 */
[----:B------:R2:W3:Y:S04]  /*3d00*/  SHFL.DOWN PT, R214, R206, 0x2, 0x1f ;  /* 0x08401f00ced67f89 */ /* 0x0004e800000e0000 */
        /* <DEDUP_REMOVED lines=10> */
[-C--:B--23--:R-:W-:Y:S01]  /*3db0*/  FFMA.FTZ R206, R206, R214.reuse, -R13 ;  /* 0x000000d6cece7223 */ /* 0x08cfe2000001080d */
[----:B------:R-:W-:Y:S01]  /*3dc0*/  FFMA.FTZ R207, R207, R214, R14 ;  /* 0x000000d6cfcf7223 */ /* 0x000fe2000001000e */
[----:B------:R-:W-:Y:S01]  /*3dd0*/  FADD.FTZ R209, R209, R16 ;  /* 0x00000010d1d17221 */ /* 0x000fe20000010000 */
[----:B------:R-:W-:-:S07]  /*3de0*/  FADD.FTZ R208, R208, R17 ;  /* 0x00000011d0d07221 */ /* 0x000fce0000010000 */
.L_x_17067:
[----:B------:R-:W-:Y:S05]  /*3df0*/  BSYNC.RECONVERGENT B0 ;  /* 0x0000000000007941 */ /* 0x000fea0003800200 */
.L_x_17066:
        /* <DEDUP_REMOVED lines=16> */
.L_x_17069:
[----:B------:R-:W-:Y:S05]  /*3f00*/  BSYNC.RECONVERGENT B0 ;  /* 0x0000000000007941 */ /* 0x000fea0003800200 */
.L_x_17068:
        /* <DEDUP_REMOVED lines=16> */
.L_x_17071:
[----:B------:R-:W-:Y:S05]  /*4010*/  BSYNC.RECONVERGENT B0 ;  /* 0x0000000000007941 */ /* 0x000fea0003800200 */
.L_x_17070:
        /* <DEDUP_REMOVED lines=16> */
.L_x_17073:
[----:B------:R-:W-:Y:S05]  /*4120*/  BSYNC.RECONVERGENT B0 ;  /* 0x0000000000007941 */ /* 0x000fea0003800200 */
.L_x_17072:
        /* <DEDUP_REMOVED lines=24> */
[----:B--234-:R-:W2:Y:S01]  /*42b0*/  SHFL.IDX PT, R207, R207, RZ, 0x1f ;  /* 0x00001fffcfcf7589 */ /* 0x01cea200000e0000 */
[-C--:B------:R-:W-:Y:S01]  /*42c0*/  FMUL.FTZ R9, R9, R211.reuse ;  /* 0x000000d309097220 */ /* 0x080fe20000410000 */
[----:B------:R-:W-:Y:S01]  /*42d0*/  ISETP.NE.AND P2, PT, R48, RZ, PT ;  /* 0x000000ff3000720c */ /* 0x000fe20003f45270 */
[C---:B------:R-:W-:Y:S01]  /*42e0*/  FFMA.FTZ R17, R8.reuse, R211, R17 ;  /* 0x000000d308117223 */ /* 0x040fe20000010011 */
[----:B-----5:R-:W-:Y:S01]  /*42f0*/  @P1 FMUL.FTZ R18, R219, R216 ;  /* 0x000000d8db121220 */ /* 0x020fe20000410000 */
[----:B------:R-:W-:Y:S01]  /*4300*/  FFMA.FTZ R9, R8, R210, -R9 ;  /* 0x000000d208097223 */ /* 0x000fe20000010809 */
[----:B------:R-:W3:Y:S01]  /*4310*/  SHFL.IDX PT, R206, R206, RZ, 0x1f ;  /* 0x00001fffcece7589 */ /* 0x000ee200000e0000 */
[----:B------:R-:W-:Y:S01]  /*4320*/  FADD.FTZ R8, R194, R17 ;  /* 0x00000011c2087221 */ /* 0x000fe20000010000 */
[----:B0-----:R-:W-:-:S02]  /*4330*/  @P1 FMUL.FTZ R16, R221, R216 ;  /* 0x000000d8dd101220 */ /* 0x001fc40000410000 */
[----:B------:R-:W0:Y:S01]  /*4340*/  SHFL.IDX PT, R209, R209, RZ, 0x1f ;  /* 0x00001fffd1d17589 */ /* 0x000e2200000e0000 */
[-C--:B-1----:R-:W-:Y:S01]  /*4350*/  @P1 FFMA.FTZ R18, R221, R215.reuse, R18 ;  /* 0x000000d7dd121223 */ /* 0x082fe20000010012 */
[----:B------:R-:W-:Y:S02]  /*4360*/  @P1 FFMA.FTZ R16, R219, R215, -R16 ;  /* 0x000000d7db101223 */ /* 0x000fe40000010810 */
[----:B------:R-:W1:Y:S01]  /*4370*/  SHFL.IDX PT, R208, R208, RZ, 0x1f ;  /* 0x00001fffd0d07589 */ /* 0x000e6200000e0000 */
[----:B------:R-:W-:Y:S01]  /*4380*/  @P1 FADD.FTZ R216, R225, R18 ;  /* 0x00000012e1d81221 */ /* 0x000fe20000010000 */
[----:B------:R-:W-:Y:S01]  /*4390*/  FMUL.FTZ R18, R146, R8 ;  /* 0x0000000892127220 */ /* 0x000fe20000410000 */
[----:B------:R-:W-:Y:S01]  /*43a0*/  @P1 FADD.FTZ R215, R223, R16 ;  /* 0x00000010dfd71221 */ /* 0x000fe20000010000 */
[----:B------:R-:W-:Y:S01]  /*43b0*/  FADD.FTZ R16, R192, R9 ;  /* 0x00000009c0107221 */ /* 0x000fe20000010000 */
[-C--:B------:R-:W-:Y:S02]  /*43c0*/  FMUL.FTZ R192, R216, R11.reuse ;  /* 0x0000000bd8c07220 */ /* 0x080fe40000410000 */
[C---:B------:R-:W-:Y:S01]  /*43d0*/  FMUL.FTZ R17, R215.reuse, R11 ;  /* 0x0000000bd7117220 */ /* 0x040fe20000410000 */
[----:B------:R-:W-:Y:S01]  /*43e0*/  FMUL.FTZ R11, R146, R16 ;  /* 0x00000010920b7220 */ /* 0x000fe20000410000 */
[----:B------:R-:W-:Y:S01]  /*43f0*/  FFMA.FTZ R215, R215, R10, R192 ;  /* 0x0000000ad7d77223 */ /* 0x000fe200000100c0 */
        /* <DEDUP_REMOVED lines=28> */
[C---:B------:R-:W-:Y:S01]  /*45c0*/  FFMA.FTZ R201, R92.reuse, R201, R9 ;  /* 0x000000c95cc97223 */ /* 0x040fe20000010009 */
        /* <DEDUP_REMOVED lines=27> */
[----:B--2---:R-:W-:Y:S01]  /*4780*/  FMUL.FTZ R17, R207, R7 ;  /* 0x00000007cf117220 */ /* 0x004fe20000410000 */
[----:B------:R-:W-:Y:S01]  /*4790*/  FMUL.FTZ R149, R149, R160 ;  /* 0x000000a095957220 */ /* 0x000fe20000410000 */
[----:B------:R-:W-:Y:S01]  /*47a0*/  FFMA.FTZ R19, R118, -R22, R195 ;  /* 0x8000001676137223 */ /* 0x000fe200000100c3 */
[C---:B------:R-:W-:Y:S01]  /*47b0*/  FFMA.FTZ R9, R147.reuse, R160, -R162 ;  /* 0x000000a093097223 */ /* 0x040fe200000108a2 */
[C---:B------:R-:W-:Y:S01]  /*47c0*/  FMUL.FTZ R162, R158.reuse, R205 ;  /* 0x000000cd9ea27220 */ /* 0x040fe20000410000 */
[----:B------:R-:W-:Y:S01]  /*47d0*/  FFMA.FTZ R194, R147, R182, R149 ;  /* 0x000000b693c27223 */ /* 0x000fe20000010095 */
[-C--:B------:R-:W-:Y:S01]  /*47e0*/  FMUL.FTZ R158, R158, R203.reuse ;  /* 0x000000cb9e9e7220 */ /* 0x080fe20000410000 */
[----:B------:R-:W-:Y:S01]  /*47f0*/  FADD.FTZ R9, R180, R9 ;  /* 0x00000009b4097221 */ /* 0x000fe20000010000 */
[----:B------:R-:W-:Y:S01]  /*4800*/  FFMA.FTZ R162, R159, R203, R162 ;  /* 0x000000cb9fa27223 */ /* 0x000fe200000100a2 */
[----:B------:R-:W-:Y:S01]  /*4810*/  FADD.FTZ R179, R179, R194 ;  /* 0x000000c2b3b37221 */ /* 0x000fe20000010000 */
[----:B------:R-:W-:Y:S01]  /*4820*/  FFMA.FTZ R158, R159, R205, -R158 ;  /* 0x000000cd9f9e7223 */ /* 0x000fe2000001089e */
[C---:B------:R-:W-:Y:S01]  /*4830*/  FMUL.FTZ R11, R148.reuse, R9 ;  /* 0x00000009940b7220 */ /* 0x040fe20000410000 */
[C---:B------:R-:W-:Y:S01]  /*4840*/  FFMA.FTZ R202, R93.reuse, R202, R162 ;  /* 0x000000ca5dca7223 */ /* 0x040fe200000100a2 */
[-C--:B------:R-:W-:Y:S01]  /*4850*/  FMUL.FTZ R148, R148, R179.reuse ;  /* 0x000000b394947220 */ /* 0x080fe20000410000 */
[----:B------:R-:W-:Y:S01]  /*4860*/  FFMA.FTZ R200, R93, R200, R158 ;  /* 0x000000c85dc87223 */ /* 0x000fe2000001009e */
[C---:B------:R-:W-:Y:S01]  /*4870*/  FFMA.FTZ R11, R150.reuse, R179, R11 ;  /* 0x000000b3960b7223 */ /* 0x040fe2000001000b */
[----:B------:R-:W-:Y:S01]  /*4880*/  FMUL.FTZ R158, R207, R6 ;  /* 0x00000006cf9e7220 */ /* 0x000fe20000410000 */
[----:B------:R-:W-:Y:S01]  /*4890*/  FFMA.FTZ R148, R150, R9, -R148 ;  /* 0x0000000996947223 */ /* 0x000fe20000010894 */
[----:B------:R-:W-:Y:S01]  /*48a0*/  FMUL.FTZ R150, R156, R202 ;  /* 0x000000ca9c967220 */ /* 0x000fe20000410000 */
[----:B------:R-:W-:Y:S01]  /*48b0*/  FADD.FTZ R178, R178, R11 ;  /* 0x0000000bb2b27221 */ /* 0x000fe20000010000 */
[----:B------:R-:W-:Y:S01]  /*48c0*/  FMUL.FTZ R11, R156, R200 ;  /* 0x000000c89c0b7220 */ /* 0x000fe20000410000 */
[----:B------:R-:W-:Y:S01]  /*48d0*/  FADD.FTZ R148, R177, R148 ;  /* 0x00000094b1947221 */ /* 0x000fe20000010000 */
[----:B---3--:R-:W-:Y:S01]  /*48e0*/  FFMA.FTZ R156, R206, R6, -R17 ;  /* 0x00000006ce9c7223 */ /* 0x008fe20000010811 */
[C---:B------:R-:W-:Y:S01]  /*48f0*/  FMUL.FTZ R6, R207.reuse, R4 ;  /* 0x00000004cf067220 */ /* 0x040fe20000410000 */
[----:B------:R-:W-:Y:S01]  /*4900*/  FMUL.FTZ R17, R207, R5 ;  /* 0x00000005cf117220 */ /* 0x000fe20000410000 */
[C---:B------:R-:W-:Y:S01]  /*4910*/  FMUL.FTZ R162, R146.reuse, R148 ;  /* 0x0000009492a27220 */ /* 0x040fe20000410000 */
[----:B------:R-:W-:Y:S01]  /*4920*/  FMUL.FTZ R146, R146, R178 ;  /* 0x000000b292927220 */ /* 0x000fe20000410000 */
[C---:B------:R-:W-:Y:S01]  /*4930*/  FFMA.FTZ R7, R206.reuse, R7, R158 ;  /* 0x00000007ce077223 */ /* 0x040fe2000001009e */
[----:B------:R-:W-:Y:S01]  /*4940*/  FFMA.FTZ R149, R157, R202, R11 ;  /* 0x000000ca9d957223 */ /* 0x000fe2000001000b */
[C---:B------:R-:W-:Y:S01]  /*4950*/  FFMA.FTZ R5, R206.reuse, R5, R6 ;  /* 0x00000005ce057223 */ /* 0x040fe20000010006 */
[C---:B------:R-:W-:Y:S01]  /*4960*/  FFMA.FTZ R146, R145.reuse, R148, -R146 ;  /* 0x0000009491927223 */ /* 0x040fe20000010892 */
[----:B------:R-:W-:Y:S01]  /*4970*/  FFMA.FTZ R11, R145, R178, R162 ;  /* 0x000000b2910b7223 */ /* 0x000fe200000100a2 */
[----:B------:R-:W-:Y:S01]  /*4980*/  P2R R6, PR, RZ, 0x4 ;  /* 0x00000004ff067803 */ /* 0x000fe20000000000 */
[----:B------:R-:W-:Y:S01]  /*4990*/  FFMA.FTZ R4, R206, R4, -R17 ;  /* 0x00000004ce047223 */ /* 0x000fe20000010811 */
[----:B0-----:R-:W-:Y:S01]  /*49a0*/  FADD.FTZ R6, R209, R156 ;  /* 0x0000009cd1067221 */ /* 0x001fe20000010000 */
[----:B-1----:R-:W-:Y:S01]  /*49b0*/  FADD.FTZ R7, R208, R7 ;  /* 0x00000007d0077221 */ /* 0x002fe20000010000 */
[----:B------:R-:W-:Y:S01]  /*49c0*/  FADD.FTZ R171, R171, R146 ;  /* 0x00000092abab7221 */ /* 0x000fe20000010000 */
[----:B------:R-:W-:Y:S01]  /*49d0*/  FADD.FTZ R11, R176, R11 ;  /* 0x0000000bb00b7221 */ /* 0x000fe20000010000 */
[----:B------:R-:W-:Y:S01]  /*49e0*/  FFMA.FTZ R150, R157, R200, -R150 ;  /* 0x000000c89d967223 */ /* 0x000fe20000010896 */
[----:B------:R-:W-:Y:S01]  /*49f0*/  FFMA.FTZ R145, -R119, R21, R8 ;  /* 0x0000001577917223 */ /* 0x000fe20000010108 */
[----:B------:R0:W-:Y:S01]  /*4a00*/  @!P2 STS.128 [UR6+0x2e10], R4 ;  /* 0x002e1004ff00a988 */ /* 0x0001e20008000c06 */
[----:B------:R-:W-:Y:S01]  /*4a10*/  FMUL.FTZ R158, R144, R11 ;  /* 0x0000000b909e7220 */ /* 0x000fe20000410000 */
[----:B------:R-:W-:Y:S01]  /*4a20*/  FFMA.FTZ R172, R95, R172, R150 ;  /* 0x000000ac5fac7223 */ /* 0x000fe20000010096 */
[----:B------:R-:W-:Y:S01]  /*4a30*/  FFMA.FTZ R17, R119, -R20, R16 ;  /* 0x8000001477117223 */ /* 0x000fe20000010010 */
[----:B------:R-:W-:Y:S01]  /*4a40*/  FFMA.FTZ R147, -R117, R153, R10 ;  /* 0x0000009975937223 */ /* 0x000fe2000001010a */
[----:B------:R-:W-:Y:S01]  /*4a50*/  FMUL.FTZ R157, R89, R158 ;  /* 0x0000009e599d7220 */ /* 0x000fe20000410000 */
[C---:B------:R-:W-:Y:S01]  /*4a60*/  FMUL.FTZ R163, R142.reuse, R9 ;  /* 0x000000098ea37220 */ /* 0x040fe20000410000 */
[----:B------:R-:W-:Y:S01]  /*4a70*/  FMUL.FTZ R159, R142, R179 ;  /* 0x000000b38e9f7220 */ /* 0x000fe20000410000 */
[----:B------:R-:W-:Y:S01]  /*4a80*/  FFMA.FTZ R149, R95, R174, R149 ;  /* 0x000000ae5f957223 */ /* 0x000fe20000010095 */
[----:B------:R-:W-:Y:S01]  /*4a90*/  FFMA.FTZ R146, R117, -R23, R18 ;  /* 0x8000001775927223 */ /* 0x000fe20000010012 */
[----:B------:R1:W-:Y:S01]  /*4aa0*/  STS [R66], R157 ;  /* 0x0000009d42007388 */ /* 0x0003e20000000800 */
[----:B------:R-:W-:Y:S01]  /*4ab0*/  FMUL.FTZ R161, R147, R163 ;  /* 0x000000a393a17220 */ /* 0x000fe20000410000 */
[C---:B------:R-:W-:Y:S01]  /*4ac0*/  FMUL.FTZ R194, R88.reuse, R159 ;  /* 0x0000009f58c27220 */ /* 0x040fe20000410000 */
[----:B------:R-:W-:Y:S01]  /*4ad0*/  FMUL.FTZ R206, R88, R163 ;  /* 0x000000a358ce7220 */ /* 0x000fe20000410000 */
[----:B0-----:R-:W-:Y:S01]  /*4ae0*/  FMUL.FTZ R4, R144, R171 ;  /* 0x000000ab90047220 */ /* 0x001fe20000410000 */
[----:B------:R-:W-:Y:S01]  /*4af0*/  FFMA.FTZ R6, -R118, R151, R191 ;  /* 0x0000009776067223 */ /* 0x000fe200000101bf */
[C---:B------:R-:W-:Y:S01]  /*4b00*/  FMUL.FTZ R7, R143.reuse, R148 ;  /* 0x000000948f077220 */ /* 0x040fe20000410000 */
[----:B------:R-:W-:Y:S01]  /*4b10*/  FMUL.FTZ R5, R143, R178 ;  /* 0x000000b28f057220 */ /* 0x000fe20000410000 */
[----:B------:R-:W-:Y:S01]  /*4b20*/  FMUL.FTZ R150, R145, R4 ;  /* 0x0000000491967220 */ /* 0x000fe20000410000 */
[-C--:B------:R-:W-:Y:S01]  /*4b30*/  FFMA.FTZ R177, R146, R159.reuse, R161 ;  /* 0x0000009f92b17223 */ /* 0x080fe200000100a1 */
[----:B-1----:R-:W-:Y:S01]  /*4b40*/  FMUL.FTZ R157, R147, R159 ;  /* 0x0000009f939d7220 */ /* 0x002fe20000410000 */
[C---:B------:R-:W-:Y:S01]  /*4b50*/  FMUL.FTZ R156, R6.reuse, R7 ;  /* 0x00000007069c7220 */ /* 0x040fe20000410000 */
[-C--:B------:R-:W-:Y:S01]  /*4b60*/  FFMA.FTZ R150, R17, R158.reuse, R150 ;  /* 0x0000009e11967223 */ /* 0x080fe20000010096 */
[----:B------:R-:W-:Y:S01]  /*4b70*/  FMUL.FTZ R158, R145, R158 ;  /* 0x0000009e919e7220 */ /* 0x000fe20000410000 */
[-C--:B------:R-:W-:Y:S01]  /*4b80*/  FMUL.FTZ R174, R6, R5.reuse ;  /* 0x0000000506ae7220 */ /* 0x080fe20000410000 */
[-C--:B------:R-:W-:Y:S01]  /*4b90*/  FFMA.FTZ R159, R19, R5.reuse, R156 ;  /* 0x00000005139f7223 */ /* 0x080fe2000001009c */
[----:B------:R-:W-:Y:S01]  /*4ba0*/  FMUL.FTZ R176, R90, R5 ;  /* 0x000000055ab07220 */ /* 0x000fe20000410000 */
[-C--:B------:R-:W-:Y:S01]  /*4bb0*/  FFMA.FTZ R158, R17, R4.reuse, -R158 ;  /* 0x00000004119e7223 */ /* 0x080fe2000001089e */
[----:B------:R-:W-:Y:S01]  /*4bc0*/  FMUL.FTZ R162, R89, R4 ;  /* 0x0000000459a27220 */ /* 0x000fe20000410000 */
[----:B------:R-:W-:Y:S01]  /*4bd0*/  FFMA.FTZ R161, R19, R7, -R174 ;  /* 0x0000000713a17223 */ /* 0x000fe200000108ae */
[----:B------:R-:W-:Y:S01]  /*4be0*/  FFMA.FTZ R180, R146, R163, -R157 ;  /* 0x000000a392b47223 */ /* 0x000fe2000001089d */
[----:B------:R-:W-:Y:S01]  /*4bf0*/  FMUL.FTZ R174, R90, R7 ;  /* 0x000000075aae7220 */ /* 0x000fe20000410000 */
[C---:B------:R-:W-:Y:S01]  /*4c00*/  FFMA.FTZ R5, -R116.reuse, R155, R192 ;  /* 0x0000009b74057223 */ /* 0x040fe200000101c0 */
[C---:B------:R-:W-:Y:S01]  /*4c10*/  FMUL.FTZ R163, R141.reuse, R160 ;  /* 0x000000a08da37220 */ /* 0x040fe20000410000 */
[----:B------:R-:W-:Y:S01]  /*4c20*/  FMUL.FTZ R7, R141, R182 ;  /* 0x000000b68d077220 */ /* 0x000fe20000410000 */
[----:B------:R-:W-:Y:S01]  /*4c30*/  FADD.FTZ R158, RZ, R158 ;  /* 0x0000009eff9e7221 */ /* 0x000fe20000010000 */
[----:B------:R0:W-:Y:S01]  /*4c40*/  STS [R67+0x4], R162 ;  /* 0x000004a243007388 */ /* 0x0001e20000000800 */
[----:B------:R-:W-:Y:S01]  /*4c50*/  FFMA.FTZ R4, R116, -R152, R201 ;  /* 0x8000009874047223 */ /* 0x000fe200000100c9 */
[----:B------:R-:W-:Y:S01]  /*4c60*/  FMUL.FTZ R181, R5, R163 ;  /* 0x000000a305b57220 */ /* 0x000fe20000410000 */
[----:B------:R-:W-:Y:S01]  /*4c70*/  FADD.FTZ R150, RZ, R150 ;  /* 0x00000096ff967221 */ /* 0x000fe20000010000 */
[----:B------:R-:W-:Y:S01]  /*4c80*/  FFMA.FTZ R157, -R115, R165, R198 ;  /* 0x000000a5739d7223 */ /* 0x000fe200000101c6 */
[----:B------:R-:W-:Y:S01]  /*4c90*/  FMUL.FTZ R208, R140, R183 ;  /* 0x000000b78cd07220 */ /* 0x000fe20000410000 */
[----:B------:R-:W-:Y:S01]  /*4ca0*/  FADD.FTZ R161, R158, R161 ;  /* 0x000000a19ea17221 */ /* 0x000fe20000010000 */
[----:B------:R1:W-:Y:S01]  /*4cb0*/  STS [R67+0xc], R174 ;  /* 0x00000cae43007388 */ /* 0x0003e20000000800 */
[-C--:B------:R-:W-:Y:S01]  /*4cc0*/  FFMA.FTZ R181, R4, R7.reuse, R181 ;  /* 0x0000000704b57223 */ /* 0x080fe200000100b5 */
[----:B------:R-:W-:Y:S01]  /*4cd0*/  FADD.FTZ R150, R150, R159 ;  /* 0x0000009f96967221 */ /* 0x000fe20000010000 */
[----:B0-----:R-:W-:Y:S01]  /*4ce0*/  FMUL.FTZ R162, R5, R7 ;  /* 0x0000000705a27220 */ /* 0x001fe20000410000 */
[----:B------:R0:W-:Y:S01]  /*4cf0*/  STS [R67+0x8], R176 ;  /* 0x000008b043007388 */ /* 0x0001e20000000800 */
[----:B------:R-:W-:Y:S01]  /*4d00*/  FFMA.FTZ R156, R115, -R154, R196 ;  /* 0x8000009a739c7223 */ /* 0x000fe200000100c4 */
[----:B------:R-:W-:Y:S01]  /*4d10*/  FMUL.FTZ R210, R140, R184 ;  /* 0x000000b88cd27220 */ /* 0x000fe20000410000 */
[----:B------:R-:W-:Y:S01]  /*4d20*/  FMUL.FTZ R197, R157, R208 ;  /* 0x000000d09dc57220 */ /* 0x000fe20000410000 */
[----:B------:R-:W-:Y:S01]  /*4d30*/  FFMA.FTZ R162, R4, R163, -R162 ;  /* 0x000000a304a27223 */ /* 0x000fe200000108a2 */
[----:B------:R-:W-:Y:S01]  /*4d40*/  FFMA.FTZ R159, -R114, R166, R203 ;  /* 0x000000a6729f7223 */ /* 0x000fe200000101cb */
[C---:B-1----:R-:W-:Y:S01]  /*4d50*/  FMUL.FTZ R174, R92.reuse, R7 ;  /* 0x000000075cae7220 */ /* 0x042fe20000410000 */
[----:B------:R-:W-:Y:S01]  /*4d60*/  FMUL.FTZ R7, R139, R186 ;  /* 0x000000ba8b077220 */ /* 0x000fe20000410000 */
[----:B------:R-:W-:Y:S01]  /*4d70*/  FADD.FTZ R161, R161, R180 ;  /* 0x000000b4a1a17221 */ /* 0x000fe20000010000 */
[----:B------:R1:W-:Y:S01]  /*4d80*/  STS [R67+0x10], R194 ;  /* 0x000010c243007388 */ /* 0x0003e20000000800 */
[----:B0-----:R-:W-:Y:S01]  /*4d90*/  FMUL.FTZ R176, R92, R163 ;  /* 0x000000a35cb07220 */ /* 0x001fe20000410000 */
[----:B------:R-:W-:Y:S01]  /*4da0*/  FMUL.FTZ R163, R139, R185 ;  /* 0x000000b98ba37220 */ /* 0x000fe20000410000 */
[----:B------:R-:W-:Y:S01]  /*4db0*/  FFMA.FTZ R158, R114, -R164, R205 ;  /* 0x800000a4729e7223 */ /* 0x000fe200000100cd */
[----:B------:R0:W-:Y:S01]  /*4dc0*/  STS [R67+0x18], R174 ;  /* 0x000018ae43007388 */ /* 0x0001e20000000800 */
[----:B------:R-:W-:Y:S01]  /*4dd0*/  FADD.FTZ R161, R161, R162 ;  /* 0x000000a2a1a17221 */ /* 0x000fe20000010000 */
[-C--:B------:R-:W-:Y:S01]  /*4de0*/  FMUL.FTZ R193, R157, R210.reuse ;  /* 0x000000d29dc17220 */ /* 0x080fe20000410000 */
[-C--:B------:R-:W-:Y:S01]  /*4df0*/  FMUL.FTZ R180, R94, R163.reuse ;  /* 0x000000a35eb47220 */ /* 0x080fe20000410000 */
[----:B------:R2:W-:Y:S01]  /*4e00*/  STS [R67+0x1c], R176 ;  /* 0x00001cb043007388 */ /* 0x0005e20000000800 */
[----:B------:R-:W-:Y:S01]  /*4e10*/  FADD.FTZ R150, R150, R177 ;  /* 0x000000b196967221 */ /* 0x000fe20000010000 */
[CC--:B-1----:R-:W-:Y:S01]  /*4e20*/  FFMA.FTZ R194, R156.reuse, R210.reuse, -R197 ;  /* 0x000000d29cc27223 */ /* 0x0c2fe200000108c5 */
[----:B------:R-:W-:Y:S01]  /*4e30*/  FMUL.FTZ R197, R159, R163 ;  /* 0x000000a39fc57220 */ /* 0x000fe20000410000 */
[----:B------:R-:W-:Y:S01]  /*4e40*/  FMUL.FTZ R210, R91, R210 ;  /* 0x000000d25bd27220 */ /* 0x000fe20000410000 */
[----:B------:R-:W-:Y:S01]  /*4e50*/  FFMA.FTZ R162, -R113, R170, R202 ;  /* 0x000000aa71a27223 */ /* 0x000fe200000101ca */
[-C--:B0-----:R-:W-:Y:S01]  /*4e60*/  FMUL.FTZ R174, R159, R7.reuse ;  /* 0x000000079fae7220 */ /* 0x081fe20000410000 */
[----:B------:R-:W-:Y:S01]  /*4e70*/  FADD.FTZ R161, R161, R194 ;  /* 0x000000c2a1a17221 */ /* 0x000fe20000010000 */
[----:B------:R-:W-:Y:S01]  /*4e80*/  FMUL.FTZ R194, R137, R188 ;  /* 0x000000bc89c27220 */ /* 0x000fe20000410000 */
[-C--:B------:R-:W-:Y:S01]  /*4e90*/  FFMA.FTZ R193, R156, R208.reuse, R193 ;  /* 0x000000d09cc17223 */ /* 0x080fe200000100c1 */
[----:B--2---:R-:W-:Y:S01]  /*4ea0*/  FMUL.FTZ R176, R94, R7 ;  /* 0x000000075eb07220 */ /* 0x004fe20000410000 */
[C---:B------:R-:W-:Y:S01]  /*4eb0*/  FFMA.FTZ R174, R158.reuse, R163, -R174 ;  /* 0x000000a39eae7223 */ /* 0x040fe200000108ae */
[----:B------:R-:W-:Y:S01]  /*4ec0*/  FMUL.FTZ R208, R91, R208 ;  /* 0x000000d05bd07220 */ /* 0x000fe20000410000 */
[----:B------:R-:W-:Y:S01]  /*4ed0*/  FFMA.FTZ R197, R158, R7, R197 ;  /* 0x000000079ec57223 */ /* 0x000fe200000100c5 */
[----:B------:R0:W-:Y:S01]  /*4ee0*/  STS [R67+0x14], R206 ;  /* 0x000014ce43007388 */ /* 0x0001e20000000800 */
[----:B------:R-:W-:Y:S01]  /*4ef0*/  FADD.FTZ R7, R161, R174 ;  /* 0x000000aea1077221 */ /* 0x000fe20000010000 */
[----:B------:R-:W-:Y:S01]  /*4f00*/  FADD.FTZ R150, R150, R181 ;  /* 0x000000b596967221 */ /* 0x000fe20000010000 */
[----:B------:R-:W-:Y:S01]  /*4f10*/  FFMA.FTZ R161, R113, -R168, R200 ;  /* 0x800000a871a17223 */ /* 0x000fe200000100c8 */
[----:B------:R1:W-:Y:S01]  /*4f20*/  STS [R67+0x28], R176 ;  /* 0x000028b043007388 */ /* 0x0003e20000000800 */
[----:B------:R-:W-:Y:S01]  /*4f30*/  FFMA.FTZ R174, -R112, R169, R149 ;  /* 0x000000a970ae7223 */ /* 0x000fe20000010195 */
[----:B------:R-:W-:Y:S01]  /*4f40*/  FADD.FTZ R150, R150, R193 ;  /* 0x000000c196967221 */ /* 0x000fe20000010000 */
[----:B------:R-:W-:Y:S01]  /*4f50*/  FFMA.FTZ R163, R112, -R167, R172 ;  /* 0x800000a770a37223 */ /* 0x000fe200000100ac */
[----:B------:R2:W-:Y:S01]  /*4f60*/  STS [R67+0x24], R210 ;  /* 0x000024d243007388 */ /* 0x0005e20000000800 */
[----:B------:R-:W-:Y:S01]  /*4f70*/  FMUL.FTZ R8, R134, -R8 ;  /* 0x8000000886087220 */ /* 0x000fe20000410000 */
[----:B0-----:R-:W-:Y:S01]  /*4f80*/  FMUL.FTZ R206, R137, R187 ;  /* 0x000000bb89ce7220 */ /* 0x001fe20000410000 */
[----:B------:R-:W-:Y:S01]  /*4f90*/  FADD.FTZ R150, R150, R197 ;  /* 0x000000c596967221 */ /* 0x000fe20000010000 */
[----:B------:R0:W-:Y:S01]  /*4fa0*/  STS [R67+0x2c], R180 ;  /* 0x00002cb443007388 */ /* 0x0001e20000000800 */
[----:B------:R-:W-:Y:S01]  /*4fb0*/  FMUL.FTZ R10, R132, -R10 ;  /* 0x8000000a840a7220 */ /* 0x000fe20000410000 */
[----:B-1----:R-:W-:Y:S01]  /*4fc0*/  FMUL.FTZ R176, R162, R194 ;  /* 0x000000c2a2b07220 */ /* 0x002fe20000410000 */
[----:B------:R-:W-:Y:S01]  /*4fd0*/  FMUL.FTZ R18, R132, R18 ;  /* 0x0000001284127220 */ /* 0x000fe20000410000 */
[----:B------:R1:W-:Y:S01]  /*4fe0*/  STS [R67+0x20], R208 ;  /* 0x000020d043007388 */ /* 0x0003e20000000800 */
[----:B------:R-:W-:Y:S01]  /*4ff0*/  FMUL.FTZ R192, R131, -R192 ;  /* 0x800000c083c07220 */ /* 0x000fe20000410000 */
[----:B--2---:R-:W-:Y:S01]  /*5000*/  FMUL.FTZ R210, R138, R190 ;  /* 0x000000be8ad27220 */ /* 0x004fe20000410000 */
[----:B------:R-:W-:Y:S01]  /*5010*/  FFMA.FTZ R177, R161, R206, R176 ;  /* 0x000000cea1b17223 */ /* 0x000fe200000100b0 */
[C---:B------:R-:W-:Y:S01]  /*5020*/  FMUL.FTZ R196, R130.reuse, R196 ;  /* 0x000000c482c47220 */ /* 0x040fe20000410000 */
[----:B------:R-:W-:Y:S01]  /*5030*/  FMUL.FTZ R198, R130, -R198 ;  /* 0x800000c682c67220 */ /* 0x000fe20000410000 */
[----:B0-----:R-:W-:Y:S01]  /*5040*/  FMUL.FTZ R180, R138, R189 ;  /* 0x000000bd8ab47220 */ /* 0x001fe20000410000 */
[----:B------:R-:W-:Y:S01]  /*5050*/  FMUL.FTZ R193, R174, R210 ;  /* 0x000000d2aec17220 */ /* 0x000fe20000410000 */
[----:B------:R-:W-:Y:S01]  /*5060*/  FADD.FTZ R150, R150, R177 ;  /* 0x000000b196967221 */ /* 0x000fe20000010000 */
[----:B------:R-:W-:Y:S01]  /*5070*/  FMUL.FTZ R177, R134, R16 ;  /* 0x0000001086b17220 */ /* 0x000fe20000410000 */
[-C--:B-1----:R-:W-:Y:S01]  /*5080*/  FMUL.FTZ R208, R93, R206.reuse ;  /* 0x000000ce5dd07220 */ /* 0x082fe20000410000 */
[----:B------:R-:W-:Y:S01]  /*5090*/  FMUL.FTZ R206, R162, R206 ;  /* 0x000000cea2ce7220 */ /* 0x000fe20000410000 */
[-C--:B------:R-:W-:Y:S01]  /*50a0*/  FMUL.FTZ R176, R174, R180.reuse ;  /* 0x000000b4aeb07220 */ /* 0x080fe20000410000 */
[-C--:B------:R-:W-:Y:S01]  /*50b0*/  FFMA.FTZ R193, R163, R180.reuse, -R193 ;  /* 0x000000b4a3c17223 */ /* 0x080fe200000108c1 */
[----:B------:R-:W-:Y:S01]  /*50c0*/  FMUL.FTZ R180, R95, R180 ;  /* 0x000000b45fb47220 */ /* 0x000fe20000410000 */
[----:B------:R-:W-:Y:S01]  /*50d0*/  FFMA.FTZ R206, R161, R194, -R206 ;  /* 0x000000c2a1ce7223 */ /* 0x000fe200000108ce */
[----:B------:R-:W-:Y:S01]  /*50e0*/  FFMA.FTZ R181, R163, R210, R176 ;  /* 0x000000d2a3b57223 */ /* 0x000fe200000100b0 */
[----:B------:R-:W-:Y:S01]  /*50f0*/  FMUL.FTZ R194, R93, R194 ;  /* 0x000000c25dc27220 */ /* 0x000fe20000410000 */
[----:B------:R-:W-:Y:S01]  /*5100*/  FMUL.FTZ R210, R95, R210 ;  /* 0x000000d25fd27220 */ /* 0x000fe20000410000 */
[----:B------:R-:W-:Y:S01]  /*5110*/  STS [R67+0x30], R208 ;  /* 0x000030d043007388 */ /* 0x000fe20000000800 */
[----:B------:R-:W-:Y:S01]  /*5120*/  FADD.FTZ R206, R7, R206 ;  /* 0x000000ce07ce7221 */ /* 0x000fe20000010000 */
[C---:B------:R-:W-:Y:S01]  /*5130*/  FMUL.FTZ R176, R133.reuse, -R191 ;  /* 0x800000bf85b07220 */ /* 0x040fe20000410000 */
[----:B------:R-:W-:Y:S01]  /*5140*/  FADD.FTZ R7, R150, R181 ;  /* 0x000000b596077221 */ /* 0x000fe20000010000 */
[----:B------:R-:W-:Y:S01]  /*5150*/  STS [R67+0x34], R194 ;  /* 0x000034c243007388 */ /* 0x000fe20000000800 */
[----:B------:R-:W-:Y:S01]  /*5160*/  FADD.FTZ R150, R206, R193 ;  /* 0x000000c1ce967221 */ /* 0x000fe20000010000 */
[----:B------:R-:W-:Y:S01]  /*5170*/  FMUL.FTZ R16, R133, R195 ;  /* 0x000000c385107220 */ /* 0x000fe20000410000 */
[C---:B------:R-:W-:Y:S01]  /*5180*/  FMUL.FTZ R200, R124.reuse, R200 ;  /* 0x000000c87cc87220 */ /* 0x040fe20000410000 */
[----:B------:R-:W-:Y:S01]  /*5190*/  STS [R67+0x38], R210 ;  /* 0x000038d243007388 */ /* 0x000fe20000000800 */
[----:B------:R-:W-:Y:S01]  /*51a0*/  FMUL.FTZ R202, R124, -R202 ;  /* 0x800000ca7cca7220 */ /* 0x000fe20000410000 */
[----:B------:R-:W-:-:S02]  /*51b0*/  FMUL.FTZ R172, R122, R172 ;  /* 0x000000ac7aac7220 */ /* 0x000fc40000410000 */
[----:B------:R0:W-:Y:S01]  /*51c0*/  STS [R67+0x3c], R180 ;  /* 0x00003cb443007388 */ /* 0x0001e20000000800 */
[----:B------:R-:W-:Y:S01]  /*51d0*/  BAR.SYNC.DEFER_BLOCKING 0x0 ;  /* 0x0000000000007b1d */ /* 0x000fe20000010000 */
[----:B0-----:R-:W-:-:S05]  /*51e0*/  FMUL.FTZ R180, R131, R201 ;  /* 0x000000c983b47220 */ /* 0x001fca0000410000 */
        /* <DEDUP_REMOVED lines=20> */
[----:B-----5:R-:W-:-:S03]  /*5330*/  LEA R176, R123, -R110, 0x1 ;  /* 0x8000006e7bb07211 */ /* 0x020fc600078e08ff */
[----:B------:R5:W-:Y:S01]  /*5340*/  STS [R67+0x854], R10 ;  /* 0x0008540a43007388 */ /* 0x000be20000000800 */
[C---:B------:R-:W-:Y:S01]  /*5350*/  ISETP.GE.AND P1, PT, R176.reuse, 0x1, PT ;  /* 0x00000001b000780c */ /* 0x040fe20003f26270 */
[C---:B-1----:R-:W-:Y:S02]  /*5360*/  FMUL.FTZ R8, R125.reuse, R205 ;  /* 0x000000cd7d087220 */ /* 0x042fe40000410000 */
[----:B------:R1:W-:Y:S01]  /*5370*/  STS [R67+0x850], R18 ;  /* 0x0008501243007388 */ /* 0x0003e20000000800 */
[C---:B------:R-:W-:Y:S01]  /*5380*/  ISETP.GE.AND P2, PT, R176.reuse, 0x21, PT ;  /* 0x00000021b000780c */ /* 0x040fe20003f46270 */
[----:B--2---:R-:W-:Y:S01]  /*5390*/  FMUL.FTZ R16, R125, -R203 ;  /* 0x800000cb7d107220 */ /* 0x004fe20000410000 */
[C---:B------:R-:W-:Y:S01]  /*53a0*/  ISETP.GE.AND P3, PT, R176.reuse, 0x41, PT ;  /* 0x00000041b000780c */ /* 0x040fe20003f66270 */
[----:B------:R1:W-:Y:S01]  /*53b0*/  STS [R67+0x858], R180 ;  /* 0x000858b443007388 */ /* 0x0003e20000000800 */
[----:B------:R-:W-:Y:S01]  /*53c0*/  ISETP.GE.AND P4, PT, R176, 0x61, PT ;  /* 0x00000061b000780c */ /* 0x000fe20003f86270 */
[----:B-----5:R-:W-:-:S02]  /*53d0*/  FMUL.FTZ R10, R122, -R149 ;  /* 0x800000957a0a7220 */ /* 0x020fc40000410000 */
        /* <DEDUP_REMOVED lines=14> */
.L_x_17075:
[----:B------:R-:W-:Y:S05]  /*54c0*/  BSYNC.RECONVERGENT B0 ;  /* 0x0000000000007941 */ /* 0x000fea0003800200 */
.L_x_17074:
[----:B--2---:R0:W2:Y:S01]  /*54d0*/  LDS R149, [R68+0x8c0] ;  /* 0x0008c00044957984 */ /* 0x0040a20000000800 */
[----:B------:R-:W-:Y:S04]  /*54e0*/  BSSY.RECONVERGENT B0, `(.L_x_17076) ;  /* 0x0000004000007945 */ /* 0x000fe80003800200 */
[----:B------:R-:W-:Y:S05]  /*54f0*/  @!P2 BRA `(.L_x_17077) ;  /* 0x000000000008a947 */ /* 0x000fea0003800000 */
[----:B------:R3:W-:Y:S04]  /*5500*/  REDG.E.ADD.F32.FTZ.RN.STRONG.GPU desc[UR16][R12.64+0x80], R193 ;  /* 0x000080c10c0079a6 */ /* 0x0007e8000c12f310 */
[----:B--2---:R3:W-:Y:S02]  /*5510*/  REDG.E.ADD.F32.FTZ.RN.STRONG.GPU desc[UR16][R14.64+0x80], R149 ;  /* 0x000080950e0079a6 */ /* 0x0047e4000c12f310 */
.L_x_17077:
[----:B------:R-:W-:Y:S05]  /*5520*/  BSYNC.RECONVERGENT B0 ;  /* 0x0000000000007941 */ /* 0x000fea0003800200 */
.L_x_17076:
[----:B--23--:R2:W3:Y:S01]  /*5530*/  LDS R149, [R69+0x940] ;  /* 0x0009400045957984 */ /* 0x00c4e20000000800 */
[----:B------:R-:W-:Y:S04]  /*5540*/  BSSY.RECONVERGENT B0, `(.L_x_17078) ;  /* 0x0000004000007945 */ /* 0x000fe80003800200 */
[----:B------:R-:W-:Y:S05]  /*5550*/  @!P3 BRA `(.L_x_17079) ;  /* 0x000000000008b947 */ /* 0x000fea0003800000 */
[----:B------:R4:W-:Y:S04]  /*5560*/  REDG.E.ADD.F32.FTZ.RN.STRONG.GPU desc[UR16][R12.64+0x100], R195 ;  /* 0x000100c30c0079a6 */ /* 0x0009e8000c12f310 */
[----:B---3--:R4:W-:Y:S02]  /*5570*/  REDG.E.ADD.F32.FTZ.RN.STRONG.GPU desc[UR16][R14.64+0x100], R149 ;  /* 0x000100950e0079a6 */ /* 0x0089e4000c12f310 */
.L_x_17079:
[----:B------:R-:W-:Y:S05]  /*5580*/  BSYNC.RECONVERGENT B0 ;  /* 0x0000000000007941 */ /* 0x000fea0003800200 */
.L_x_17078:
[----:B---34-:R3:W4:Y:S01]  /*5590*/  LDS R149, [R70+0x9c0] ;  /* 0x0009c00046957984 */ /* 0x0187220000000800 */
[----:B------:R-:W-:Y:S04]  /*55a0*/  BSSY.RECONVERGENT B0, `(.L_x_17080) ;  /* 0x0000004000007945 */ /* 0x000fe80003800200 */
[----:B------:R-:W-:Y:S05]  /*55b0*/  @!P4 BRA `(.L_x_17081) ;  /* 0x000000000008c947 */ /* 0x000fea0003800000 */
[----:B------:R0:W-:Y:S04]  /*55c0*/  REDG.E.ADD.F32.FTZ.RN.STRONG.GPU desc[UR16][R12.64+0x180], R197 ;  /* 0x000180c50c0079a6 */ /* 0x0001e8000c12f310 */
[----:B----4-:R0:W-:Y:S02]  /*55d0*/  REDG.E.ADD.F32.FTZ.RN.STRONG.GPU desc[UR16][R14.64+0x180], R149 ;  /* 0x000180950e0079a6 */ /* 0x0101e4000c12f310 */
.L_x_17081:
[----:B------:R-:W-:Y:S05]  /*55e0*/  BSYNC.RECONVERGENT B0 ;  /* 0x0000000000007941 */ /* 0x000fea0003800200 */
.L_x_17080:
        /* <DEDUP_REMOVED lines=11> */
.L_x_17083:
[----:B------:R-:W-:Y:S05]  /*56a0*/  BSYNC.RECONVERGENT B0 ;  /* 0x0000000000007941 */ /* 0x000fea0003800200 */
.L_x_17082:
[----:B0---4-:R0:W4:Y:S01]  /*56b0*/  LDS R149, [R72+0xac0] ;  /* 0x000ac00048957984 */ /* 0x0111220000000800 */
[----:B------:R-:W-:Y:S04]  /*56c0*/  BSSY.RECONVERGENT B0, `(.L_x_17084) ;  /* 0x0000004000007945 */ /* 0x000fe80003800200 */
[----:B------:R-:W-:Y:S05]  /*56d0*/  @!P1 BRA `(.L_x_17085) ;  /* 0x0000000000089947 */ /* 0x000fea0003800000 */
[----:B------:R0:W-:Y:S04]  /*56e0*/  REDG.E.ADD.F32.FTZ.RN.STRONG.GPU desc[UR16][R12.64+0x280], R207 ;  /* 0x000280cf0c0079a6 */ /* 0x0001e8000c12f310 */
[----:B----4-:R0:W-:Y:S02]  /*56f0*/  REDG.E.ADD.F32.FTZ.RN.STRONG.GPU desc[UR16][R14.64+0x280], R149 ;  /* 0x000280950e0079a6 */ /* 0x0101e4000c12f310 */
.L_x_17085:
[----:B------:R-:W-:Y:S05]  /*5700*/  BSYNC.RECONVERGENT B0 ;  /* 0x0000000000007941 */ /* 0x000fea0003800200 */
.L_x_17084:
[----:B0---4-:R0:W4:Y:S01]  /*5710*/  LDS R149, [R73+0xb40] ;  /* 0x000b400049957984 */ /* 0x0111220000000800 */
[----:B------:R-:W-:Y:S04]  /*5720*/  BSSY.RECONVERGENT B0, `(.L_x_17086) ;  /* 0x0000004000007945 */ /* 0x000fe80003800200 */
[----:B------:R-:W-:Y:S05]  /*5730*/  @!P2 BRA `(.L_x_17087) ;  /* 0x000000000008a947 */ /* 0x000fea0003800000 */
[----:B------:R0:W-:Y:S04]  /*5740*/  REDG.E.ADD.F32.FTZ.RN.STRONG.GPU desc[UR16][R12.64+0x300], R209 ;  /* 0x000300d10c0079a6 */ /* 0x0001e8000c12f310 */
[----:B----4-:R0:W-:Y:S02]  /*5750*/  REDG.E.ADD.F32.FTZ.RN.STRONG.GPU desc[UR16][R14.64+0x300], R149 ;  /* 0x000300950e0079a6 */ /* 0x0101e4000c12f310 */
.L_x_17087:
[----:B------:R-:W-:Y:S05]  /*5760*/  BSYNC.RECONVERGENT B0 ;  /* 0x0000000000007941 */ /* 0x000fea0003800200 */
.L_x_17086:
[----:B0---4-:R0:W4:Y:S01]  /*5770*/  LDS R149, [R74+0xbc0] ;  /* 0x000bc0004a957984 */ /* 0x0111220000000800 */
[----:B------:R-:W-:Y:S04]  /*5780*/  BSSY.RECONVERGENT B0, `(.L_x_17088) ;  /* 0x0000004000007945 */ /* 0x000fe80003800200 */
[----:B------:R-:W-:Y:S05]  /*5790*/  @!P3 BRA `(.L_x_17089) ;  /* 0x000000000008b947 */ /* 0x000fea0003800000 */
[----:B------:R0:W-:Y:S04]  /*57a0*/  REDG.E.ADD.F32.FTZ.RN.STRONG.GPU desc[UR16][R12.64+0x380], R211 ;  /* 0x000380d30c0079a6 */ /* 0x0001e8000c12f310 */
[----:B----4-:R0:W-:Y:S02]  /*57b0*/  REDG.E.ADD.F32.FTZ.RN.STRONG.GPU desc[UR16][R14.64+0x380], R149 ;  /* 0x000380950e0079a6 */ /* 0x0101e4000c12f310 */
.L_x_17089:
[----:B------:R-:W-:Y:S05]  /*57c0*/  BSYNC.RECONVERGENT B0 ;  /* 0x0000000000007941 */ /* 0x000fea0003800200 */
.L_x_17088:
[----:B0---4-:R0:W4:Y:S01]  /*57d0*/  LDS R149, [R75+0xc40] ;  /* 0x000c40004b957984 */ /* 0x0111220000000800 */
[----:B------:R-:W-:Y:S04]  /*57e0*/  BSSY.RECONVERGENT B0, `(.L_x_17090) ;  /* 0x0000004000007945 */ /* 0x000fe80003800200 */
[----:B------:R-:W-:Y:S05]  /*57f0*/  @!P4 BRA `(.L_x_17091) ;  /* 0x000000000008c947 */ /* 0x000fea0003800000 */
[----:B------:R0:W-:Y:S04]  /*5800*/  REDG.E.ADD.F32.FTZ.RN.STRONG.GPU desc[UR16][R12.64+0x400], R213 ;  /* 0x000400d50c0079a6 */ /* 0x0001e8000c12f310 */
[----:B----4-:R0:W-:Y:S02]  /*5810*/  REDG.E.ADD.F32.FTZ.RN.STRONG.GPU desc[UR16][R14.64+0x400], R149 ;  /* 0x000400950e0079a6 */ /* 0x0101e4000c12f310 */
.L_x_17091:
[----:B------:R-:W-:Y:S05]  /*5820*/  BSYNC.RECONVERGENT B0 ;  /* 0x0000000000007941 */ /* 0x000fea0003800200 */
.L_x_17090:
[----:B0---4-:R0:W4:Y:S01]  /*5830*/  LDS R149, [R76+0xcc0] ;  /* 0x000cc0004c957984 */ /* 0x0111220000000800 */
[----:B------:R-:W-:Y:S04]  /*5840*/  BSSY.RECONVERGENT B0, `(.L_x_17092) ;  /* 0x0000004000007945 */ /* 0x000fe80003800200 */
[----:B------:R-:W-:Y:S05]  /*5850*/  @!P5 BRA `(.L_x_17093) ;  /* 0x000000000008d947 */ /* 0x000fea0003800000 */
[----:B------:R0:W-:Y:S04]  /*5860*/  REDG.E.ADD.F32.FTZ.RN.STRONG.GPU desc[UR16][R12.64+0x480], R215 ;  /* 0x000480d70c0079a6 */ /* 0x0001e8000c12f310 */
[----:B----4-:R0:W-:Y:S02]  /*5870*/  REDG.E.ADD.F32.FTZ.RN.STRONG.GPU desc[UR16][R14.64+0x480], R149 ;  /* 0x000480950e0079a6 */ /* 0x0101e4000c12f310 */
.L_x_17093:
[----:B------:R-:W-:Y:S05]  /*5880*/  BSYNC.RECONVERGENT B0 ;  /* 0x0000000000007941 */ /* 0x000fea0003800200 */
.L_x_17092:
        /* <DEDUP_REMOVED lines=11> */
.L_x_17095:
[----:B------:R-:W-:Y:S05]  /*5940*/  BSYNC.RECONVERGENT B0 ;  /* 0x0000000000007941 */ /* 0x000fea0003800200 */
.L_x_17094:
[----:B0---4-:R0:W4:Y:S01]  /*5950*/  LDS R149, [R78+0xdc0] ;  /* 0x000dc0004e957984 */ /* 0x0111220000000800 */
[----:B------:R-:W-:Y:S04]  /*5960*/  BSSY.RECONVERGENT B0, `(.L_x_17096) ;  /* 0x0000004000007945 */ /* 0x000fe80003800200 */
[----:B------:R-:W-:Y:S05]  /*5970*/  @!P1 BRA `(.L_x_17097) ;  /* 0x0000000000089947 */ /* 0x000fea0003800000 */
[----:B------:R0:W-:Y:S04]  /*5980*/  REDG.E.ADD.F32.FTZ.RN.STRONG.GPU desc[UR16][R12.64+0x580], R219 ;  /* 0x000580db0c0079a6 */ /* 0x0001e8000c12f310 */
[----:B----4-:R0:W-:Y:S02]  /*5990*/  REDG.E.ADD.F32.FTZ.RN.STRONG.GPU desc[UR16][R14.64+0x580], R149 ;  /* 0x000580950e0079a6 */ /* 0x0101e4000c12f310 */
.L_x_17097:
[----:B------:R-:W-:Y:S05]  /*59a0*/  BSYNC.RECONVERGENT B0 ;  /* 0x0000000000007941 */ /* 0x000fea0003800200 */
.L_x_17096:
[----:B0---4-:R0:W4:Y:S01]  /*59b0*/  LDS R149, [R79+0xe40] ;  /* 0x000e40004f957984 */ /* 0x0111220000000800 */
[----:B------:R-:W-:Y:S04]  /*59c0*/  BSSY.RECONVERGENT B0, `(.L_x_17098) ;  /* 0x0000004000007945 */ /* 0x000fe80003800200 */
[----:B------:R-:W-:Y:S05]  /*59d0*/  @!P2 BRA `(.L_x_17099) ;  /* 0x000000000008a947 */ /* 0x000fea0003800000 */
[----:B------:R0:W-:Y:S04]  /*59e0*/  REDG.E.ADD.F32.FTZ.RN.STRONG.GPU desc[UR16][R12.64+0x600], R221 ;  /* 0x000600dd0c0079a6 */ /* 0x0001e8000c12f310 */
[----:B----4-:R0:W-:Y:S02]  /*59f0*/  REDG.E.ADD.F32.FTZ.RN.STRONG.GPU desc[UR16][R14.64+0x600], R149 ;  /* 0x000600950e0079a6 */ /* 0x0101e4000c12f310 */
.L_x_17099:
[----:B------:R-:W-:Y:S05]  /*5a00*/  BSYNC.RECONVERGENT B0 ;  /* 0x0000000000007941 */ /* 0x000fea0003800200 */
.L_x_17098:
[----:B0---4-:R0:W4:Y:S01]  /*5a10*/  LDS R149, [R80+0xec0] ;  /* 0x000ec00050957984 */ /* 0x0111220000000800 */
[----:B------:R-:W-:Y:S04]  /*5a20*/  BSSY.RECONVERGENT B0, `(.L_x_17100) ;  /* 0x0000004000007945 */ /* 0x000fe80003800200 */
[----:B------:R-:W-:Y:S05]  /*5a30*/  @!P3 BRA `(.L_x_17101) ;  /* 0x000000000008b947 */ /* 0x000fea0003800000 */
[----:B------:R0:W-:Y:S04]  /*5a40*/  REDG.E.ADD.F32.FTZ.RN.STRONG.GPU desc[UR16][R12.64+0x680], R223 ;  /* 0x000680df0c0079a6 */ /* 0x0001e8000c12f310 */
[----:B----4-:R0:W-:Y:S02]  /*5a50*/  REDG.E.ADD.F32.FTZ.RN.STRONG.GPU desc[UR16][R14.64+0x680], R149 ;  /* 0x000680950e0079a6 */ /* 0x0101e4000c12f310 */
.L_x_17101:
[----:B------:R-:W-:Y:S05]  /*5a60*/  BSYNC.RECONVERGENT B0 ;  /* 0x0000000000007941 */ /* 0x000fea0003800200 */
.L_x_17100:
[----:B0---4-:R0:W4:Y:S01]  /*5a70*/  LDS R149, [R81+0xf40] ;  /* 0x000f400051957984 */ /* 0x0111220000000800 */
[----:B------:R-:W-:Y:S04]  /*5a80*/  BSSY.RECONVERGENT B0, `(.L_x_17102) ;  /* 0x0000004000007945 */ /* 0x000fe80003800200 */
[----:B------:R-:W-:Y:S05]  /*5a90*/  @!P4 BRA `(.L_x_17103) ;  /* 0x000000000008c947 */ /* 0x000fea0003800000 */
[----:B------:R0:W-:Y:S04]  /*5aa0*/  REDG.E.ADD.F32.FTZ.RN.STRONG.GPU desc[UR16][R12.64+0x700], R225 ;  /* 0x000700e10c0079a6 */ /* 0x0001e8000c12f310 */
[----:B----4-:R0:W-:Y:S02]  /*5ab0*/  REDG.E.ADD.F32.FTZ.RN.STRONG.GPU desc[UR16][R14.64+0x700], R149 ;  /* 0x000700950e0079a6 */ /* 0x0101e4000c12f310 */
.L_x_17103:
[----:B------:R-:W-:Y:S05]  /*5ac0*/  BSYNC.RECONVERGENT B0 ;  /* 0x0000000000007941 */ /* 0x000fea0003800200 */
.L_x_17102:
[----:B0---4-:R0:W4:Y:S01]  /*5ad0*/  LDS R149, [R82+0xfc0] ;  /* 0x000fc00052957984 */ /* 0x0111220000000800 */
[----:B------:R-:W-:Y:S04]  /*5ae0*/  BSSY.RECONVERGENT B0, `(.L_x_17104) ;  /* 0x0000004000007945 */ /* 0x000fe80003800200 */
[----:B------:R-:W-:Y:S05]  /*5af0*/  @!P5 BRA `(.L_x_17105) ;  /* 0x000000000008d947 */ /* 0x000fea0003800000 */
[----:B------:R0:W-:Y:S04]  /*5b00*/  REDG.E.ADD.F32.FTZ.RN.STRONG.GPU desc[UR16][R12.64+0x780], R227 ;  /* 0x000780e30c0079a6 */ /* 0x0001e8000c12f310 */
[----:B----4-:R0:W-:Y:S02]  /*5b10*/  REDG.E.ADD.F32.FTZ.RN.STRONG.GPU desc[UR16][R14.64+0x780], R149 ;  /* 0x000780950e0079a6 */ /* 0x0101e4000c12f310 */
.L_x_17105:
[----:B------:R-:W-:Y:S05]  /*5b20*/  BSYNC.RECONVERGENT B0 ;  /* 0x0000000000007941 */ /* 0x000fea0003800200 */
.L_x_17104:
[----:B-1----:R-:W1:Y:S01]  /*5b30*/  SHFL.DOWN PT, R8, R7, 0x1, 0x1f ;  /* 0x08201f0007087f89 */ /* 0x002e6200000e0000 */
[----:B------:R-:W-:Y:S01]  /*5b40*/  ISETP.GT.AND P1, PT, R87, 0x1e, PT ;  /* 0x0000001e5700780c */ /* 0x000fe20003f24270 */
[----:B------:R-:W-:Y:S01]  /*5b50*/  FMUL.FTZ R155, R155, R160 ;  /* 0x000000a09b9b7220 */ /* 0x000fe20000410000 */
[----:B------:R-:W-:Y:S01]  /*5b60*/  FMUL.FTZ R151, R151, R148 ;  /* 0x0000009497977220 */ /* 0x000fe20000410000 */
[----:B0-----:R-:W0:Y:S01]  /*5b70*/  SHFL.DOWN PT, R13, R150, 0x1, 0x1f ;  /* 0x08201f00960d7f89 */ /* 0x001e2200000e0000 */
[----:B------:R-:W-:Y:S01]  /*5b80*/  ISETP.NE.AND P2, PT, R48, RZ, PT ;  /* 0x000000ff3000720c */ /* 0x000fe20003f45270 */
[----:B------:R-:W-:Y:S01]  /*5b90*/  FFMA.FTZ R155, R152, R182, R155 ;  /* 0x000000b6989b7223 */ /* 0x000fe2000001009b */
[----:B------:R-:W-:Y:S01]  /*5ba0*/  FFMA.FTZ R151, R22, R178, R151 ;  /* 0x000000b216977223 */ /* 0x000fe20000010097 */
[----:B------:R-:W-:Y:S01]  /*5bb0*/  FMUL.FTZ R165, R165, R184 ;  /* 0x000000b8a5a57220 */ /* 0x000fe20000410000 */
[----:B------:R-:W-:Y:S01]  /*5bc0*/  FMUL.FTZ R21, R21, R171 ;  /* 0x000000ab15157220 */ /* 0x000fe20000410000 */
[----:B------:R-:W-:Y:S01]  /*5bd0*/  BSSY.RECONVERGENT B0, `(.L_x_17106) ;  /* 0x0000075000007945 */ /* 0x000fe20003800200 */
[----:B------:R-:W-:Y:S01]  /*5be0*/  FFMA.FTZ R106, R141, R155, R106 ;  /* 0x0000009b8d6a7223 */ /* 0x000fe2000001006a */
[----:B------:R-:W-:Y:S01]  /*5bf0*/  FFMA.FTZ R154, R154, R183, R165 ;  /* 0x000000b79a9a7223 */ /* 0x000fe200000100a5 */
[----:B------:R-:W-:Y:S01]  /*5c00*/  FFMA.FTZ R20, R20, R11, R21 ;  /* 0x0000000b14147223 */ /* 0x000fe20000010015 */
[----:B------:R-:W-:-:S02]  /*5c10*/  FFMA.FTZ R104, R143, R151, R104 ;  /* 0x000000978f687223 */ /* 0x000fc40000010068 */
[----:B------:R-:W-:Y:S01]  /*5c20*/  FFMA.FTZ R109, R140, R154, R109 ;  /* 0x0000009a8c6d7223 */ /* 0x000fe2000001006d */
[----:B------:R-:W-:Y:S01]  /*5c30*/  FFMA.FTZ R105, R144, R20, R105 ;  /* 0x0000001490697223 */ /* 0x000fe20000010069 */
        /* <DEDUP_REMOVED lines=9> */
[----:B------:R-:W-:Y:S01]  /*5cd0*/  ISETP.GT.AND P1, PT, R87, 0x1b, PT ;  /* 0x0000001b5700780c */ /* 0x000fe20003f24270 */
[-C--:B------:R-:W-:Y:S01]  /*5ce0*/  FMUL.FTZ R13, R41, R190.reuse ;  /* 0x000000be290d7220 */ /* 0x080fe20000410000 */
[----:B------:R-:W-:Y:S01]  /*5cf0*/  FFMA.FTZ R8, R167, R190, R8 ;  /* 0x000000bea7087223 */ /* 0x000fe20000010008 */
[----:B------:R-:W1:Y:S02]  /*5d00*/  SHFL.DOWN PT, R177, R150, 0x4, 0x1f ;  /* 0x08801f0096b17f89 */ /* 0x000e6400000e0000 */
[-C--:B------:R-:W-:Y:S01]  /*5d10*/  FFMA.FTZ R15, R40, R189.reuse, -R13 ;  /* 0x000000bd280f7223 */ /* 0x080fe2000001080d */
[C---:B------:R-:W-:Y:S01]  /*5d20*/  FMUL.FTZ R13, R41.reuse, R189 ;  /* 0x000000bd290d7220 */ /* 0x040fe20000410000 */
[----:B------:R-:W-:Y:S02]  /*5d30*/  FFMA.FTZ R135, R138, R8, R135 ;  /* 0x000000088a877223 */ /* 0x000fe40000010087 */
[----:B------:R-:W-:Y:S01]  /*5d40*/  FMUL.FTZ R174, R174, R15 ;  /* 0x0000000faeae7220 */ /* 0x000fe20000410000 */
[----:B------:R-:W-:Y:S01]  /*5d50*/  FFMA.FTZ R10, R40, R190, R13 ;  /* 0x000000be280a7223 */ /* 0x000fe2000001000d */
[----:B------:R-:W-:Y:S01]  /*5d60*/  FMUL.FTZ R15, R41, R187 ;  /* 0x000000bb290f7220 */ /* 0x000fe20000410000 */
[----:B------:R-:W-:-:S02]  /*5d70*/  FMUL.FTZ R13, R170, R188 ;  /* 0x000000bcaa0d7220 */ /* 0x000fc40000410000 */
[----:B------:R-:W-:Y:S01]  /*5d80*/  FFMA.FTZ R10, R163, R10, R174 ;  /* 0x0000000aa30a7223 */ /* 0x000fe200000100ae */
[-C--:B----4-:R-:W-:Y:S01]  /*5d90*/  FFMA.FTZ R149, R40, R188.reuse, -R15 ;  /* 0x000000bc28957223 */ /* 0x090fe2000001080f */
[----:B------:R-:W-:Y:S01]  /*5da0*/  FMUL.FTZ R15, R41, R188 ;  /* 0x000000bc290f7220 */ /* 0x000fe20000410000 */
[----:B------:R-:W-:Y:S01]  /*5db0*/  FFMA.FTZ R168, R168, R187, R13 ;  /* 0x000000bba8a87223 */ /* 0x000fe2000001000d */
[----:B------:R-:W-:Y:S01]  /*5dc0*/  FFMA.FTZ R163, R95, R8, R10 ;  /* 0x000000085fa37223 */ /* 0x000fe2000001000a */
[----:B------:R-:W-:Y:S01]  /*5dd0*/  FMUL.FTZ R13, R166, R185 ;  /* 0x000000b9a60d7220 */ /* 0x000fe20000410000 */
[----:B------:R-:W-:Y:S01]  /*5de0*/  FFMA.FTZ R10, R40, R187, R15 ;  /* 0x000000bb280a7223 */ /* 0x000fe2000001000f */
[-C--:B------:R-:W-:Y:S01]  /*5df0*/  FMUL.FTZ R15, R41, R186.reuse ;  /* 0x000000ba290f7220 */ /* 0x080fe20000410000 */
[----:B------:R-:W-:Y:S01]  /*5e00*/  FADD.FTZ R96, R163, R96 ;  /* 0x00000060a3607221 */ /* 0x000fe20000010000 */
[----:B0-----:R-:W-:Y:S01]  /*5e10*/  @!P1 FADD.FTZ R7, R7, R12 ;  /* 0x0000000c07079221 */ /* 0x001fe20000010000 */
[----:B------:R-:W-:Y:S01]  /*5e20*/  FMUL.FTZ R162, R162, R149 ;  /* 0x00000095a2a27220 */ /* 0x000fe20000410000 */
[----:B------:R-:W-:Y:S01]  /*5e30*/  FFMA.FTZ R8, R40, R185, -R15 ;  /* 0x000000b928087223 */ /* 0x000fe2000001080f */
[----:B------:R-:W-:Y:S01]  /*5e40*/  FFMA.FTZ R15, R164, R186, R13 ;  /* 0x000000baa40f7223 */ /* 0x000fe2000001000d */
[----:B-1----:R-:W-:Y:S01]  /*5e50*/  @!P1 FADD.FTZ R150, R150, R177 ;  /* 0x000000b196969221 */ /* 0x002fe20000010000 */
[----:B------:R-:W0:Y:S01]  /*5e60*/  SHFL.DOWN PT, R12, R7, 0x8, 0x1f ;  /* 0x09001f00070c7f89 */ /* 0x000e2200000e0000 */
[----:B------:R-:W-:Y:S01]  /*5e70*/  ISETP.GT.AND P1, PT, R87, 0x17, PT ;  /* 0x000000175700780c */ /* 0x000fe20003f24270 */
[----:B------:R-:W-:Y:S01]  /*5e80*/  FMUL.FTZ R13, R41, R183 ;  /* 0x000000b7290d7220 */ /* 0x000fe20000410000 */
[----:B------:R-:W-:Y:S01]  /*5e90*/  FMUL.FTZ R159, R159, R8 ;  /* 0x000000089f9f7220 */ /* 0x000fe20000410000 */
[----:B------:R-:W1:Y:S01]  /*5ea0*/  SHFL.DOWN PT, R163, R150, 0x8, 0x1f ;  /* 0x09001f0096a37f89 */ /* 0x000e6200000e0000 */
[C---:B------:R-:W-:Y:S01]  /*5eb0*/  FMUL.FTZ R149, R41.reuse, R185 ;  /* 0x000000b929957220 */ /* 0x040fe20000410000 */
[CC--:B------:R-:W-:Y:S01]  /*5ec0*/  FFMA.FTZ R8, R40.reuse, R184.reuse, -R13 ;  /* 0x000000b828087223 */ /* 0x0c0fe2000001080d */
[----:B------:R-:W-:Y:S01]  /*5ed0*/  FMUL.FTZ R13, R41, R184 ;  /* 0x000000b8290d7220 */ /* 0x000fe20000410000 */
[----:B------:R-:W-:Y:S01]  /*5ee0*/  FFMA.FTZ R10, R161, R10, R162 ;  /* 0x0000000aa10a7223 */ /* 0x000fe200000100a2 */
[C---:B------:R-:W-:Y:S01]  /*5ef0*/  FFMA.FTZ R149, R40.reuse, R186, R149 ;  /* 0x000000ba28957223 */ /* 0x040fe20000010095 */
[----:B------:R-:W-:Y:S01]  /*5f00*/  FMUL.FTZ R157, R157, R8 ;  /* 0x000000089d9d7220 */ /* 0x000fe20000410000 */
[----:B------:R-:W-:Y:S01]  /*5f10*/  FFMA.FTZ R13, R40, R183, R13 ;  /* 0x000000b7280d7223 */ /* 0x000fe2000001000d */
[----:B------:R-:W-:Y:S01]  /*5f20*/  FFMA.FTZ R10, R93, R168, R10 ;  /* 0x000000a85d0a7223 */ /* 0x000fe2000001000a */
[----:B------:R-:W-:Y:S01]  /*5f30*/  FFMA.FTZ R149, R158, R149, R159 ;  /* 0x000000959e957223 */ /* 0x000fe2000001009f */
[----:B------:R-:W-:Y:S01]  /*5f40*/  FFMA.FTZ R108, R139, R15, R108 ;  /* 0x0000000f8b6c7223 */ /* 0x000fe2000001006c */
[----:B------:R-:W-:Y:S01]  /*5f50*/  FFMA.FTZ R156, R156, R13, R157 ;  /* 0x0000000d9c9c7223 */ /* 0x000fe2000001009d */
[----:B------:R-:W-:Y:S01]  /*5f60*/  FMUL.FTZ R13, R41, R182 ;  /* 0x000000b6290d7220 */ /* 0x000fe20000410000 */
[----:B------:R-:W-:Y:S01]  /*5f70*/  FADD.FTZ R97, R10, R97 ;  /* 0x000000610a617221 */ /* 0x000fe20000010000 */
[----:B------:R-:W-:Y:S01]  /*5f80*/  FFMA.FTZ R149, R94, R15, R149 ;  /* 0x0000000f5e957223 */ /* 0x000fe20000010095 */
[----:B------:R-:W-:Y:S01]  /*5f90*/  FFMA.FTZ R156, R91, R154, R156 ;  /* 0x0000009a5b9c7223 */ /* 0x000fe2000001009c */
[CC--:B------:R-:W-:Y:S01]  /*5fa0*/  FFMA.FTZ R8, R40.reuse, R160.reuse, -R13 ;  /* 0x000000a028087223 */ /* 0x0c0fe2000001080d */
[----:B------:R-:W-:Y:S01]  /*5fb0*/  FMUL.FTZ R13, R41, R160 ;  /* 0x000000a0290d7220 */ /* 0x000fe20000410000 */
[----:B------:R-:W-:Y:S01]  /*5fc0*/  FADD.FTZ R98, R149, R98 ;  /* 0x0000006295627221 */ /* 0x000fe20000010000 */
[----:B------:R-:W-:Y:S01]  /*5fd0*/  FFMA.FTZ R136, R137, R168, R136 ;  /* 0x000000a889887223 */ /* 0x000fe20000010088 */
[----:B0-----:R-:W-:Y:S01]  /*5fe0*/  @!P1 FADD.FTZ R7, R7, R12 ;  /* 0x0000000c07079221 */ /* 0x001fe20000010000 */
[----:B------:R-:W-:Y:S01]  /*5ff0*/  FMUL.FTZ R15, R5, R8 ;  /* 0x00000008050f7220 */ /* 0x000fe20000410000 */
[----:B------:R-:W-:Y:S01]  /*6000*/  FFMA.FTZ R13, R40, R182, R13 ;  /* 0x000000b6280d7223 */ /* 0x000fe2000001000d */
[----:B------:R-:W-:Y:S01]  /*6010*/  FMUL.FTZ R5, R41, R179 ;  /* 0x000000b329057220 */ /* 0x000fe20000410000 */
[----:B-1----:R-:W-:Y:S01]  /*6020*/  @!P1 FADD.FTZ R150, R150, R163 ;  /* 0x000000a396969221 */ /* 0x002fe20000010000 */
[----:B------:R-:W0:Y:S01]  /*6030*/  SHFL.DOWN PT, R10, R7, 0x10, 0x1f ;  /* 0x0a001f00070a7f89 */ /* 0x000e2200000e0000 */
[----:B------:R-:W-:Y:S01]  /*6040*/  FFMA.FTZ R13, R4, R13, R15 ;  /* 0x0000000d040d7223 */ /* 0x000fe2000001000f */
[-C--:B------:R-:W-:Y:S01]  /*6050*/  FMUL.FTZ R4, R153, R9.reuse ;  /* 0x0000000999047220 */ /* 0x080fe20000410000 */
[-C--:B------:R-:W-:Y:S01]  /*6060*/  FFMA.FTZ R8, R40, R9.reuse, -R5 ;  /* 0x0000000928087223 */ /* 0x080fe20000010805 */
[----:B------:R-:W1:Y:S01]  /*6070*/  SHFL.DOWN PT, R149, R150, 0x10, 0x1f ;  /* 0x0a001f0096957f89 */ /* 0x000e6200000e0000 */
[----:B------:R-:W-:Y:S01]  /*6080*/  FMUL.FTZ R9, R41, R9 ;  /* 0x0000000929097220 */ /* 0x000fe20000410000 */
[----:B------:R-:W-:Y:S01]  /*6090*/  FFMA.FTZ R23, R23, R179, R4 ;  /* 0x000000b317177223 */ /* 0x000fe20000010004 */
[----:B------:R-:W-:Y:S01]  /*60a0*/  FFMA.FTZ R13, R92, R155, R13 ;  /* 0x0000009b5c0d7223 */ /* 0x000fe2000001000d */
[----:B------:R-:W-:Y:S01]  /*60b0*/  ISETP.NE.AND P1, PT, R87, RZ, PT ;  /* 0x000000ff5700720c */ /* 0x000fe20003f25270 */
[C---:B------:R-:W-:Y:S01]  /*60c0*/  FFMA.FTZ R179, R40.reuse, R179, R9 ;  /* 0x000000b328b37223 */ /* 0x040fe20000010009 */
[----:B------:R-:W-:Y:S01]  /*60d0*/  FMUL.FTZ R9, R41, R178 ;  /* 0x000000b229097220 */ /* 0x000fe20000410000 */
[----:B------:R-:W-:Y:S01]  /*60e0*/  FADD.FTZ R100, R13, R100 ;  /* 0x000000640d647221 */ /* 0x000fe20000010000 */
[----:B------:R-:W-:Y:S01]  /*60f0*/  FMUL.FTZ R147, R147, R8 ;  /* 0x0000000893937220 */ /* 0x000fe20000410000 */
[CC--:B------:R-:W-:Y:S01]  /*6100*/  FMUL.FTZ R5, R41.reuse, R148.reuse ;  /* 0x0000009429057220 */ /* 0x0c0fe20000410000 */
[----:B------:R-:W-:Y:S01]  /*6110*/  FFMA.FTZ R13, R40, R148, -R9 ;  /* 0x00000094280d7223 */ /* 0x000fe20000010809 */
[----:B------:R-:W-:Y:S01]  /*6120*/  FMUL.FTZ R9, R41, R11 ;  /* 0x0000000b29097220 */ /* 0x000fe20000410000 */
[----:B------:R-:W-:Y:S01]  /*6130*/  FFMA.FTZ R147, R146, R179, R147 ;  /* 0x000000b392937223 */ /* 0x000fe20000010093 */
[----:B------:R-:W-:Y:S01]  /*6140*/  FFMA.FTZ R178, R40, R178, R5 ;  /* 0x000000b228b27223 */ /* 0x000fe20000010005 */
[----:B------:R-:W-:Y:S01]  /*6150*/  FADD.FTZ R99, R156, R99 ;  /* 0x000000639c637221 */ /* 0x000fe20000010000 */
[----:B------:R-:W-:Y:S01]  /*6160*/  FFMA.FTZ R8, R40, R171, -R9 ;  /* 0x000000ab28087223 */ /* 0x000fe20000010809 */
[-C--:B------:R-:W-:Y:S01]  /*6170*/  FFMA.FTZ R12, R88, R23.reuse, R147 ;  /* 0x00000017580c7223 */ /* 0x080fe20000010093 */
[----:B------:R-:W-:-:S02]  /*6180*/  FFMA.FTZ R107, R142, R23, R107 ;  /* 0x000000178e6b7223 */ /* 0x000fc4000001006b */
[----:B------:R-:W-:Y:S01]  /*6190*/  FMUL.FTZ R8, R145, R8 ;  /* 0x0000000891087220 */ /* 0x000fe20000410000 */
[----:B0-----:R-:W-:Y:S01]  /*61a0*/  FADD.FTZ R4, R7, R10 ;  /* 0x0000000a07047221 */ /* 0x001fe20000010000 */
[----:B------:R-:W-:Y:S01]  /*61b0*/  FMUL.FTZ R10, R6, R13 ;  /* 0x0000000d060a7220 */ /* 0x000fe20000410000 */
[----:B------:R-:W-:Y:S01]  /*61c0*/  FMUL.FTZ R6, R41, R171 ;  /* 0x000000ab29067220 */ /* 0x000fe20000410000 */
[----:B------:R-:W-:Y:S01]  /*61d0*/  FADD.FTZ R101, R12, R101 ;  /* 0x000000650c657221 */ /* 0x000fe20000010000 */
[----:B-1----:R-:W-:Y:S01]  /*61e0*/  FADD.FTZ R5, R150, R149 ;  /* 0x0000009596057221 */ /* 0x002fe20000010000 */
[----:B------:R-:W-:Y:S01]  /*61f0*/  FFMA.FTZ R19, R19, R178, R10 ;  /* 0x000000b213137223 */ /* 0x000fe2000001000a */
[----:B------:R-:W-:-:S03]  /*6200*/  FFMA.FTZ R6, R40, R11, R6 ;  /* 0x0000000b28067223 */ /* 0x000fc60000010006 */
[----:B------:R0:W-:Y:S01]  /*6210*/  @!P1 STS.64 [UR5+0x18c8], R4 ;  /* 0x0018c804ff009988 */ /* 0x0001e20008000a05 */
[----:B------:R-:W-:Y:S01]  /*6220*/  FFMA.FTZ R6, R17, R6, R8 ;  /* 0x0000000611067223 */ /* 0x000fe20000010008 */
[----:B------:R-:W-:Y:S01]  /*6230*/  FFMA.FTZ R19, R90, R151, R19 ;  /* 0x000000975a137223 */ /* 0x000fe20000010013 */
[----:B------:R-:W-:Y:S01]  /*6240*/  BAR.SYNC.DEFER_BLOCKING 0x0 ;  /* 0x0000000000007b1d */ /* 0x000fe20000010000 */
[----:B------:R-:W-:Y:S01]  /*6250*/  ISETP.GT.AND P1, PT, R87, 0xf, PT ;  /* 0x0000000f5700780c */ /* 0x000fe20003f24270 */
[----:B------:R-:W-:Y:S01]  /*6260*/  FFMA.FTZ R6, R89, R20, R6 ;  /* 0x0000001459067223 */ /* 0x000fe20000010006 */
[----:B------:R-:W-:-:S03]  /*6270*/  FADD.FTZ R102, R19, R102 ;  /* 0x0000006613667221 */ /* 0x000fc60000010000 */
[----:B------:R-:W-:Y:S01]  /*6280*/  FADD.FTZ R103, R6, R103 ;  /* 0x0000006706677221 */ /* 0x000fe20000010000 */
[----:B0-----:R-:W-:Y:S02]  /*6290*/  FSEL R4, R7, R4, P1 ;  /* 0x0000000407047208 */ /* 0x001fe40000800000 */
        /* <DEDUP_REMOVED lines=8> */
.L_x_17107:
[----:B------:R-:W-:Y:S05]  /*6320*/  BSYNC.RECONVERGENT B0 ;  /* 0x0000000000007941 */ /* 0x000fea0003800200 */
.L_x_17106:
[----:B------:R-:W-:-:S04]  /*6330*/  UIADD3 UR4, UPT, UPT, UR4, 0x1, URZ ;  /* 0x0000000104047890 */ /* 0x000fc8000fffe0ff */
[----:B------:R-:W-:-:S09]  /*6340*/  UISETP.GE.AND UP0, UPT, UR4, UR8, UPT ;  /* 0x000000080400728c */ /* 0x000fd2000bf06270 */
[----:B------:R-:W-:Y:S05]  /*6350*/  BRA.U !UP0, `(.L_x_17108) ;  /* 0xffffffbd08847547 */ /* 0x000fea000b83ffff */
.L_x_17060:
[----:B------:R-:W-:Y:S01]  /*6360*/  BAR.SYNC.DEFER_BLOCKING 0x0 ;  /* 0x0000000000007b1d */ /* 0x000fe20000010000 */
[----:B------:R-:W-:Y:S01]  /*6370*/  F2FP.F16.F32.PACK_AB R7, R135, R136 ;  /* 0x000000888707723e */ /* 0x000fe200000000ff */
[----:B------:R-:W-:Y:S01]  /*6380*/  HFMA2 R17, -RZ, RZ, 0, 0 ;  /* 0x00000000ff117431 */ /* 0x000fe200000001ff */
[----:B------:R-:W-:Y:S01]  /*6390*/  F2FP.F16.F32.PACK_AB R6, R108, R109 ;  /* 0x0000006d6c06723e */ /* 0x000fe200000000ff */
[----:B------:R-:W-:Y:S01]  /*63a0*/  FADD.FTZ R85, R85, R103 ;  /* 0x0000006755557221 */ /* 0x000fe20000010000 */
[----:B0-----:R-:W-:-:S03]  /*63b0*/  F2FP.F16.F32.PACK_AB R5, R106, R107 ;  /* 0x0000006b6a05723e */ /* 0x001fc600000000ff */
[----:B------:R-:W0:Y:S01]  /*63c0*/  LDC.64 R12, c[0x0][0x4f8] ;  /* 0x00013e00ff0c7b82 */ /* 0x000e220000000a00 */
[----:B------:R-:W-:Y:S01]  /*63d0*/  F2FP.F16.F32.PACK_AB R4, R104, R105 ;  /* 0x000000696804723e */ /* 0x000fe200000000ff */
[----:B------:R-:W1:Y:S01]  /*63e0*/  LDCU.64 UR4, c[0x0][0x500] ;  /* 0x0000a000ff0477ac */ /* 0x000e620008000a00 */
[----:B------:R-:W-:Y:S02]  /*63f0*/  MOV R16, R2 ;  /* 0x0000000200107202 */ /* 0x000fe40000000f00 */
[----:B------:R-:W-:Y:S02]  /*6400*/  IADD3 R46, P1, PT, R46, -0x400, RZ ;  /* 0xfffffc002e2e7810 */ /* 0x000fe40007f3e0ff */
[----:B------:R-:W-:Y:S01]  /*6410*/  IADD3 R58, P2, PT, R58, -0x400, RZ ;  /* 0xfffffc003a3a7810 */ /* 0x000fe20007f5e0ff */
[----:B------:R-:W4:Y:S01]  /*6420*/  LDC.64 R14, c[0x0][0x550] ;  /* 0x00015400ff0e7b82 */ /* 0x000f220000000a00 */
        /* <DEDUP_REMOVED lines=20> */
[----:B----4-:R-:W-:Y:S01]  /*6570*/  LEA R4, P0, R2, R14, 0x1 ;  /* 0x0000000e02047211 */ /* 0x010fe200078008ff */
        /* <DEDUP_REMOVED lines=9> */
[----:B------:R-:W-:Y:S01]  /*6610*/  FADD.FTZ R98, R99, R98 ;  /* 0x0000006263627221 */ /* 0x000fe20000010000 */
[----:B------:R-:W-:-:S03]  /*6620*/  IADD3.X R57, PT, PT, R57, -0x1, RZ, P5, !PT ;  /* 0xffffffff39397810 */ /* 0x000fc60002ffe4ff */
        /* <DEDUP_REMOVED lines=16> */
.L_x_17058:
[----:B------:R-:W1:Y:S01]  /*6730*/  LDC.64 R8, c[0x0][0x548] ;  /* 0x00015200ff087b82 */ /* 0x000e620000000a00 */
[----:B------:R-:W2:Y:S01]  /*6740*/  S2R R12, SR_TID.X ;  /* 0x00000000000c7919 */ /* 0x000ea20000002100 */
[----:B------:R-:W2:Y:S06]  /*6750*/  LDCU UR7, c[0x0][0x38c] ;  /* 0x00007180ff0777ac */ /* 0x000eac0008000800 */
[----:B------:R-:W4:Y:S01]  /*6760*/  LDC.64 R10, c[0x0][0x568] ;  /* 0x00015a00ff0a7b82 */ /* 0x000f220000000a00 */
[----:B-1----:R-:W-:-:S04]  /*6770*/  ISETP.NE.U32.AND P1, PT, R8, RZ, PT ;  /* 0x000000ff0800720c */ /* 0x002fc80003f25070 */
[----:B------:R-:W-:Y:S02]  /*6780*/  ISETP.NE.AND.EX P1, PT, R9, RZ, PT, P1 ;  /* 0x000000ff0900720c */ /* 0x000fe40003f25310 */
[----:B----4-:R-:W-:Y:S02]  /*6790*/  ISETP.NE.U32.AND P0, PT, R10, RZ, PT ;  /* 0x000000ff0a00720c */ /* 0x010fe40003f05070 */
        /* <DEDUP_REMOVED lines=8> */
[----:B-----5:R-:W0:Y:S01]  /*6820*/  SHFL.DOWN P1, R0, R3, 0x2, 0x1f ;  /* 0x08401f0003007f89 */ /* 0x020e220000020000 */
        /* <DEDUP_REMOVED lines=18> */
.L_x_17111:
[----:B------:R-:W-:Y:S05]  /*6950*/  BSYNC.RECONVERGENT B0 ;  /* 0x0000000000007941 */ /* 0x000fea0003800200 */
.L_x_17110:
[----:B------:R-:W-:Y:S05]  /*6960*/  @!P0 BRA `(.L_x_17112) ;  /* 0x0000000000688947 */ /* 0x000fea0003800000 */
[----:B------:R-:W-:Y:S06]  /*6970*/  BAR.SYNC.DEFER_BLOCKING 0x0 ;  /* 0x0000000000007b1d */ /* 0x000fec0000010000 */
[----:B------:R-:W-:Y:S01]  /*6980*/  BSSY.RECONVERGENT B0, `(.L_x_17112) ;  /* 0x0000018000007945 */ /* 0x000fe20003800200 */
[----:B-----5:R-:W2:Y:S01]  /*6990*/  SHFL.DOWN P0, R0, R85, 0x1, 0x1f ;  /* 0x08201f0055007f89 */ /* 0x020ea20000000000 */
[----:B0-----:R-:W0:Y:S01]  /*69a0*/  S2R R4, SR_LANEID ;  /* 0x0000000000047919 */ /* 0x001e220000000000 */
[----:B------:R-:W4:Y:S01]  /*69b0*/  S2R R6, SR_TID.X ;  /* 0x0000000000067919 */ /* 0x000f220000002100 */
        /* <DEDUP_REMOVED lines=20> */
.L_x_17113:
[----:B------:R-:W-:Y:S05]  /*6b00*/  BSYNC.RECONVERGENT B0 ;  /* 0x0000000000007941 */ /* 0x000fea0003800200 */
.L_x_17112:
[----:B------:R-:W-:Y:S05]  /*6b10*/  @P2 EXIT ;  /* 0x000000000000294d */ /* 0x000fea0003800000 */
[----:B------:R-:W2:Y:S01]  /*6b20*/  S2UR UR5, SR_CgaCtaId ;  /* 0x00000000000579c3 */ /* 0x000ea20000008800 */
[----:B01----:R-:W-:Y:S01]  /*6b30*/  MOV R7, R12 ;  /* 0x0000000c00077202 */ /* 0x003fe20000000f00 */
[----:B------:R-:W-:Y:S01]  /*6b40*/  UMOV UR4, 0x400 ;  /* 0x0000040000047882 */ /* 0x000fe20000000000 */
[----:B------:R-:W0:Y:S01]  /*6b50*/  LDCU UR6, c[0x0][0x360] ;  /* 0x00006c00ff0677ac */ /* 0x000e220008000800 */
[----:B------:R-:W1:Y:S01]  /*6b60*/  LDCU.64 UR8, c[0x0][0x4b0] ;  /* 0x00009600ff0877ac */ /* 0x000e620008000a00 */
[----:B------:R-:W4:Y:S02]  /*6b70*/  LDCU.64 UR10, c[0x0][0x530] ;  /* 0x0000a600ff0a77ac */ /* 0x000f240008000a00 */
[----:B012-4-:R-:W-:-:S12]  /*6b80*/  ULEA UR4, UR5, UR4, 0x18 ;  /* 0x0000000405047291 */ /* 0x017fd8000f8ec0ff */
.L_x_17114:
[C---:B-----5:R-:W-:Y:S02]  /*6b90*/  LEA R0, R7.reuse, UR4, 0x3 ;  /* 0x0000000407007c11 */ /* 0x060fe4000f8e18ff */
        /* <DEDUP_REMOVED lines=15> */
.L_x_17115:
        /* <DEDUP_REMOVED lines=15> */
.L_x_18788:


//--------------------- .text._Z25selective_scan_bwd_kernelI32Selective_Scan_bwd_kernel_traitsILi32ELi8ELb1ELb1ELb1ELb1ELb0EN3c104HalfENS1_7complexIfEEEEv12SSMParamsBwd --------------------------
	.section	.text._Z25selective_scan_bwd_kernelI32Selective_Scan_bwd_kernel_traitsILi32ELi8ELb1ELb1ELb1ELb1ELb0EN3c104HalfENS1_7complexIfEEEEv12SSMParamsBwd,"ax",@progbits
	.align	128
        .global         _Z25selective_scan_bwd_kernelI32Selective_Scan_bwd_kernel_traitsILi32ELi8ELb1ELb1ELb1ELb1ELb0EN3c104HalfENS1_7complexIfEEEEv12SSMParamsBwd
        .type           _Z25selective_scan_bwd_kernelI32Selective_Scan_bwd_kernel_traitsILi32ELi8ELb1ELb1ELb1ELb1ELb0EN3c104HalfENS1_7complexIfEEEEv12SSMParamsBwd,@function
        .size           _Z25selective_scan_bwd_kernelI32Selective_Scan_bwd_kernel_traitsILi32ELi8ELb1ELb1ELb1ELb1ELb0EN3c104HalfENS1_7complexIfEEEEv12SSMParamsBwd,(.L_x_18789 - _Z25selective_scan_bwd_kernelI32Selective_Scan_bwd_kernel_traitsILi32ELi8ELb1ELb1ELb1ELb1ELb0EN3c104HalfENS1_7complexIfEEEEv12SSMParamsBwd)
        .other          _Z25selective_scan_bwd_kernelI32Selective_Scan_bwd_kernel_traitsILi32ELi8ELb1ELb1ELb1ELb1ELb0EN3c104HalfENS1_7complexIfEEEEv12SSMParamsBwd,@"STO_CUDA_ENTRY STV_DEFAULT"
_Z25selective_scan_bwd_kernelI32Selective_Scan_bwd_kernel_traitsILi32ELi8ELb1ELb1ELb1ELb1ELb0EN3c104HalfENS1_7complexIfEEEEv12SSMParamsBwd:
.text._Z25selective_scan_bwd_kernelI32Selective_Scan_bwd_kernel_traitsILi32ELi8ELb1ELb1ELb1ELb1ELb0EN3c104HalfENS1_7complexIfEEEEv12SSMParamsBwd:
        /* <DEDUP_REMOVED lines=17> */
[----:B------:R-:W2:Y:S01]  /*0110*/  LDC R25, c[0x0][0x394] ;  /* 0x0000e500ff197b82 */ /* 0x000ea20000000800 */
        /* <DEDUP_REMOVED lines=48> */
[----:B----4-:R-:W-:-:S04]  /*0420*/  SHF.R.U32.HI R10, RZ, 0x1, R13 ;  /* 0x00000001ff0a7819 */ /* 0x010fc8000001160d */
[----:B------:R-:W-:Y:S02]  /*0430*/  IADD3 R7, PT, PT, R7, R9, RZ ;  /* 0x0000000907077210 */ /* 0x000fe40007ffe0ff */
[----:B------:R-:W-:Y:S02]  /*0440*/  SHF.R.U64 R9, R12, 0x1, R13 ;  /* 0x000000010c097819 */ /* 0x000fe4000000120d */
[----:B------:R-:W-:Y:S02]  /*0450*/  MOV R3, UR5 ;  /* 0x0000000500037c02 */ /* 0x000fe40008000f00 */
[----:B------:R-:W-:Y:S01]  /*0460*/  MOV R5, UR7 ;  /* 0x0000000700057c02 */ /* 0x000fe20008000f00 */
[----:B------:R-:W-:Y:S01]  /*0470*/  IMAD.WIDE.U32 R6, R9, UR18, R6 ;  /* 0x0000001209067c25 */ /* 0x000fe2000f8e0006 */
[----:B------:R-:W-:Y:S02]  /*0480*/  MOV R3, UR9 ;  /* 0x0000000900037c02 */ /* 0x000fe40008000f00 */
[----:B------:R-:W-:Y:S01]  /*0490*/  MOV R5, UR8 ;  /* 0x0000000800057c02 */ /* 0x000fe20008000f00 */
[----:B------:R-:W4:Y:S01]  /*04a0*/  LDCU.64 UR8, c[0x0][0x3d0] ;  /* 0x00007a00ff0877ac */ /* 0x000f220008000a00 */
[----:B------:R-:W-:Y:S01]  /*04b0*/  IMAD R47, R10, UR18, RZ ;  /* 0x000000120a2f7c24 */ /* 0x000fe2000f8e02ff */
[----:B------:R-:W-:-:S02]  /*04c0*/  MOV R2, UR4 ;  /* 0x0000000400027c02 */ /* 0x000fc40008000f00 */
[C---:B------:R-:W-:Y:S02]  /*04d0*/  LEA R45, P0, R6.reuse, R20, 0x3 ;  /* 0x00000014062d7211 */ /* 0x040fe400078018ff */
[----:B------:R-:W-:Y:S01]  /*04e0*/  IADD3 R47, PT, PT, R7, R47, RZ ;  /* 0x0000002f072f7210 */ /* 0x000fe20007ffe0ff */
[C---:B------:R-:W-:Y:S01]  /*04f0*/  IMAD.WIDE.U32 R2, R43.reuse, UR10, R2 ;  /* 0x0000000a2b027c25 */ /* 0x040fe2000f8e0002 */
[----:B------:R-:W-:Y:S01]  /*0500*/  MOV R4, UR6 ;  /* 0x0000000600047c02 */ /* 0x000fe20008000f00 */
[----:B---3--:R-:W-:Y:S01]  /*0510*/  UIMAD.WIDE.U32 UR4, UR18, UR12, URZ ;  /* 0x0000000c120472a5 */ /* 0x008fe2000f8e00ff */
[----:B------:R-:W-:Y:S02]  /*0520*/  LEA.HI.X R47, R6, R21, R47, 0x3, P0 ;  /* 0x00000015062f7211 */ /* 0x000fe400000f1c2f */
[----:B------:R-:W3:Y:S01]  /*0530*/  LDC.64 R20, c[0x0][0x4d8] ;  /* 0x00013600ff147b82 */ /* 0x000ee20000000a00 */
[----:B------:R-:W-:Y:S01]  /*0540*/  IMAD.WIDE.U32 R4, R43, UR14, R4 ;  /* 0x0000000e2b047c25 */ /* 0x000fe2000f8e0004 */
[----:B------:R-:W-:Y:S01]  /*0550*/  UIMAD UR5, UR18, UR13, UR5 ;  /* 0x0000000d120572a4 */ /* 0x000fe2000f8e0205 */
[----:B--2---:R-:W-:-:S02]  /*0560*/  LEA R9, R25, 0xffffff00, 0x8 ;  /* 0xffffff0019097811 */ /* 0x004fc400078e40ff */
[----:B------:R-:W-:Y:S01]  /*0570*/  IMAD R15, R43, UR11, R3 ;  /* 0x0000000b2b0f7c24 */ /* 0x000fe2000f8e0203 */
[----:B-1----:R-:W-:Y:S01]  /*0580*/  ISETP.NE.U32.AND P0, PT, R26, RZ, PT ;  /* 0x000000ff1a00720c */ /* 0x002fe20003f05070 */
[----:B------:R-:W-:Y:S01]  /*0590*/  IMAD R3, R11, R16, RZ ;  /* 0x000000100b037224 */ /* 0x000fe200078e02ff */
[----:B------:R-:W-:Y:S01]  /*05a0*/  IADD3 R57, P2, PT, R9, R2, RZ ;  /* 0x0000000209397210 */ /* 0x000fe20007f5e0ff */
[----:B------:R-:W-:Y:S01]  /*05b0*/  IMAD R13, R43, UR15, R5 ;  /* 0x0000000f2b0d7c24 */ /* 0x000fe2000f8e0205 */
[----:B----4-:R-:W-:Y:S01]  /*05c0*/  UIMAD.WIDE.U32 UR6, UR18, UR8, URZ ;  /* 0x00000008120672a5 */ /* 0x010fe2000f8e00ff */
[C---:B------:R-:W-:Y:S01]  /*05d0*/  IMAD R5, R8.reuse, R17, R3 ;  /* 0x0000001108057224 */ /* 0x040fe200078e0203 */
[----:B------:R-:W-:Y:S01]  /*05e0*/  ISETP.NE.AND.EX P0, PT, R27, RZ, PT, P0 ;  /* 0x000000ff1b00720c */ /* 0x000fe20003f05300 */
[----:B------:R-:W-:Y:S01]  /*05f0*/  IMAD.WIDE.U32 R2, R8, R16, UR4 ;  /* 0x0000000408027e25 */ /* 0x000fe2000f8e0010 */
[----:B------:R-:W-:Y:S01]  /*0600*/  LEA R7, R25, 0xfffffe00, 0x9 ;  /* 0xfffffe0019077811 */ /* 0x000fe200078e48ff */
[----:B------:R-:W-:Y:S01]  /*0610*/  UIMAD UR7, UR18, UR9, UR7 ;  /* 0x00000009120772a4 */ /* 0x000fe2000f8e0207 */
[----:B------:R-:W-:Y:S01]  /*0620*/  IADD3 R59, P3, PT, R9, R4, RZ ;  /* 0x00000004093b7210 */ /* 0x000fe20007f7e0ff */
[----:B------:R-:W1:Y:S01]  /*0630*/  LDCU.64 UR8, c[0x0][0x498] ;  /* 0x00009300ff0877ac */ /* 0x000e620008000a00 */
[----:B------:R-:W-:Y:S01]  /*0640*/  IADD3 R10, PT, PT, R3, R5, RZ ;  /* 0x00000005030a7210 */ /* 0x000fe20007ffe0ff */
[----:B0-----:R-:W-:Y:S01]  /*0650*/  IMAD R3, R11, R22, RZ ;  /* 0x000000160b037224 */ /* 0x001fe200078e02ff */
[----:B------:R-:W-:Y:S01]  /*0660*/  IADD3 R58, P1, PT, R7, R2, RZ ;  /* 0x00000002073a7210 */ /* 0x000fe20007f3e0ff */
[----:B------:R-:W-:-:S02]  /*0670*/  IMAD R2, R11, R18, RZ ;  /* 0x000000120b027224 */ /* 0x000fc400078e02ff */
[C---:B------:R-:W-:Y:S02]  /*0680*/  IMAD.WIDE.U32 R4, R8.reuse, R18, UR6 ;  /* 0x0000000608047e25 */ /* 0x040fe4000f8e0012 */
[----:B------:R-:W0:Y:S02]  /*0690*/  @P0 LDC R12, c[0x0][0x384] ;  /* 0x0000e100ff0c0b82 */ /* 0x000e240000000800 */
[C---:B------:R-:W-:Y:S02]  /*06a0*/  IMAD R11, R8.reuse, R19, R2 ;  /* 0x00000013080b7224 */ /* 0x040fe400078e0202 */
[C---:B------:R-:W-:Y:S02]  /*06b0*/  IMAD R17, R8.reuse, R23, R3 ;  /* 0x0000001708117224 */ /* 0x040fe400078e0203 */
[----:B------:R-:W-:Y:S02]  /*06c0*/  IMAD.WIDE.U32 R2, R8, R22, RZ ;  /* 0x0000001608027225 */ /* 0x000fe400078e00ff */
[----:B------:R-:W2:Y:S01]  /*06d0*/  LDC.64 R18, c[0x0][0x540] ;  /* 0x00015000ff127b82 */ /* 0x000ea20000000a00 */
[----:B------:R-:W-:-:S02]  /*06e0*/  IADD3 R8, PT, PT, R5, R11, RZ ;  /* 0x0000000b05087210 */ /* 0x000fc40007ffe0ff */
[----:B------:R-:W-:Y:S02]  /*06f0*/  IADD3 R3, PT, PT, R3, R17, RZ ;  /* 0x0000001103037210 */ /* 0x000fe40007ffe0ff */
[----:B---3--:R-:W-:Y:S02]  /*0700*/  SHF.R.U64 R5, R20, 0x1, R21 ;  /* 0x0000000114057819 */ /* 0x008fe40000001215 */
[----:B------:R-:W-:Y:S01]  /*0710*/  IADD3 R62, P4, PT, R7, R4, RZ ;  /* 0x00000004073e7210 */ /* 0x000fe20007f9e0ff */
[----:B------:R-:W3:Y:S01]  /*0720*/  @P0 LDC R14, c[0x0][0x38c] ;  /* 0x0000e300ff0e0b82 */ /* 0x000ee20000000800 */
[----:B------:R-:W-:Y:S01]  /*0730*/  SHF.R.S32.HI R7, RZ, 0x1f, R7 ;  /* 0x0000001fff077819 */ /* 0x000fe20000011407 */
[----:B------:R-:W-:Y:S01]  /*0740*/  IMAD.WIDE.U32 R4, R5, UR18, R2 ;  /* 0x0000001205047c25 */ /* 0x000fe2000f8e0002 */
[----:B------:R-:W-:Y:S02]  /*0750*/  SHF.R.U32.HI R2, RZ, 0x1, R21 ;  /* 0x00000001ff027819 */ /* 0x000fe40000011615 */
[----:B------:R-:W-:-:S03]  /*0760*/  IADD3.X R10, PT, PT, R7, R10, RZ, P1, !PT ;  /* 0x0000000a070a7210 */ /* 0x000fc60000ffe4ff */
[----:B------:R-:W4:Y:S01]  /*0770*/  LDC.64 R20, c[0x0][0x460] ;  /* 0x00011800ff147b82 */ /* 0x000f220000000a00 */
[----:B------:R-:W-:Y:S01]  /*0780*/  IADD3.X R8, PT, PT, R7, R8, RZ, P4, !PT ;  /* 0x0000000807087210 */ /* 0x000fe200027fe4ff */
[----:B------:R-:W-:-:S06]  /*0790*/  IMAD R51, R2, UR18, RZ ;  /* 0x0000001202337c24 */ /* 0x000fcc000f8e02ff */
[----:B------:R-:W4:Y:S01]  /*07a0*/  @P0 LDC.64 R6, c[0x0][0x480] ;  /* 0x00012000ff060b82 */ /* 0x000f220000000a00 */
[----:B-1----:R-:W-:-:S07]  /*07b0*/  UIMAD.WIDE.U32 UR4, UR18, UR8, URZ ;  /* 0x00000008120472a5 */ /* 0x002fce000f8e00ff */
[----:B------:R-:W1:Y:S08]  /*07c0*/  LDC.64 R22, c[0x0][0x448] ;  /* 0x00011200ff167b82 */ /* 0x000e700000000a00 */
[----:B------:R-:W1:Y:S01]  /*07d0*/  LDC.64 R16, c[0x0][0x4a8] ;  /* 0x00012a00ff107b82 */ /* 0x000e620000000a00 */
[----:B------:R-:W-:Y:S02]  /*07e0*/  UIMAD UR5, UR18, UR9, UR5 ;  /* 0x00000009120572a4 */ /* 0x000fe4000f8e0205 */
[----:B0-----:R-:W-:Y:S01]  /*07f0*/  @P0 IMAD R2, R12, UR18, R43 ;  /* 0x000000120c020c24 */ /* 0x001fe2000f8e022b */
[----:B------:R-:W-:-:S02]  /*0800*/  IADD3 R51, PT, PT, R5, R51, RZ ;  /* 0x0000003305337210 */ /* 0x000fc40007ffe0ff */
[----:B--2---:R-:W-:Y:S01]  /*0810*/  LEA R49, P4, R4, R18, 0x3 ;  /* 0x0000001204317211 */ /* 0x004fe200078818ff */
[----:B------:R-:W-:Y:S01]  /*0820*/  @P0 IMAD R5, R2, R25, RZ ;  /* 0x0000001902050224 */ /* 0x000fe200078e02ff */
[----:B------:R-:W-:Y:S02]  /*0830*/  ISETP.GE.AND P1, PT, R25, 0x1, PT ;  /* 0x000000011900780c */ /* 0x000fe40003f26270 */
[----:B------:R-:W-:Y:S01]  /*0840*/  LEA.HI.X R51, R4, R19, R51, 0x3, P4 ;  /* 0x0000001304337211 */ /* 0x000fe200020f1c33 */
[----:B------:R-:W-:Y:S01]  /*0850*/  IMAD.WIDE.U32 R2, R43, R60, UR4 ;  /* 0x000000042b027e25 */ /* 0x000fe2000f8e003c */
[----:B------:R-:W-:-:S03]  /*0860*/  SHF.R.S32.HI R4, RZ, 0x1f, R9 ;  /* 0x0000001fff047819 */ /* 0x000fc60000011409 */
[----:B---3--:R-:W-:Y:S01]  /*0870*/  @P0 IMAD R5, R5, R14, RZ ;  /* 0x0000000e05050224 */ /* 0x008fe200078e02ff */
[C---:B------:R-:W-:Y:S01]  /*0880*/  IADD3.X R14, PT, PT, R4.reuse, R15, RZ, P2, !PT ;  /* 0x0000000f040e7210 */ /* 0x040fe200017fe4ff */
[----:B------:R-:W-:Y:S01]  /*0890*/  IMAD R61, R43, R61, R3 ;  /* 0x0000003d2b3d7224 */ /* 0x000fe200078e0203 */
[----:B------:R-:W-:Y:S02]  /*08a0*/  IADD3.X R12, PT, PT, R4, R13, RZ, P3, !PT ;  /* 0x0000000d040c7210 */ /* 0x000fe40001ffe4ff */
[----:B----4-:R-:W-:Y:S02]  /*08b0*/  LEA R50, P2, R57, R20, 0x1 ;  /* 0x0000001439327211 */ /* 0x010fe400078408ff */
[----:B------:R-:W-:Y:S02]  /*08c0*/  LEA R52, P3, R59, R52, 0x1 ;  /* 0x000000343b347211 */ /* 0x000fe400078608ff */
[----:B------:R-:W-:Y:S02]  /*08d0*/  CS2R R26, SRZ ;  /* 0x00000000001a7805 */ /* 0x000fe4000001ff00 */
[----:B------:R-:W-:Y:S01]  /*08e0*/  IADD3 R2, P4, PT, R9, R2, RZ ;  /* 0x0000000209027210 */ /* 0x000fe20007f9e0ff */
[----:B------:R-:W-:Y:S01]  /*08f0*/  @P0 IMAD.WIDE R26, R5, 0x10, R6 ;  /* 0x00000010051a0825 */ /* 0x000fe200078e0206 */
[----:B------:R-:W-:-:S02]  /*0900*/  LEA.HI.X R57, R57, R21, R14, 0x1, P2 ;  /* 0x0000001539397211 */ /* 0x000fc400010f0c0e */
[----:B------:R-:W-:Y:S01]  /*0910*/  LEA.HI.X R59, R59, R53, R12, 0x1, P3 ;  /* 0x000000353b3b7211 */ /* 0x000fe200018f0c0c */
[C---:B-1----:R-:W-:Y:S01]  /*0920*/  IMAD.WIDE.U32 R24, R43.reuse, R16, RZ ;  /* 0x000000102b187225 */ /* 0x042fe200078e00ff */
        /* <DEDUP_REMOVED lines=81> */
.L_x_17182:
        /* <DEDUP_REMOVED lines=59> */
[----:B0-----:R-:W0:Y:S02]  /*11f0*/  MUFU.EX2 R17, R105 ;  /* 0x0000006900117308 */ /* 0x001e240000000800 */
        /* <DEDUP_REMOVED lines=26> */
.L_x_17118:
[----:B------:R-:W-:Y:S05]  /*13a0*/  BSYNC.RECONVERGENT B0 ;  /* 0x0000000000007941 */ /* 0x000fea0003800200 */
.L_x_17117:
        /* <DEDUP_REMOVED lines=39> */
.L_x_17120:
[----:B------:R-:W-:Y:S05]  /*1620*/  BSYNC.RECONVERGENT B0 ;  /* 0x0000000000007941 */ /* 0x000fea0003800200 */
.L_x_17119:
        /* <DEDUP_REMOVED lines=45> */
.L_x_17122:
[----:B------:R-:W-:Y:S05]  /*1900*/  BSYNC.RECONVERGENT B0 ;  /* 0x0000000000007941 */ /* 0x000fea0003800200 */
.L_x_17121:
        /* <DEDUP_REMOVED lines=32> */
.L_x_17124:
[----:B------:R-:W-:Y:S05]  /*1b10*/  BSYNC.RECONVERGENT B0 ;  /* 0x0000000000007941 */ /* 0x000fea0003800200 */
.L_x_17123:
        /* <DEDUP_REMOVED lines=32> */
.L_x_17126:
[----:B------:R-:W-:Y:S05]  /*1d20*/  BSYNC.RECONVERGENT B0 ;  /* 0x0000000000007941 */ /* 0x000fea0003800200 */
.L_x_17125:
        /* <DEDUP_REMOVED lines=32> */
.L_x_17128:
[----:B------:R-:W-:Y:S05]  /*1f30*/  BSYNC.RECONVERGENT B0 ;  /* 0x0000000000007941 */ /* 0x000fea0003800200 */
.L_x_17127:
        /* <DEDUP_REMOVED lines=32> */
.L_x_17130:
[----:B------:R-:W-:Y:S05]  /*2140*/  BSYNC.RECONVERGENT B0 ;  /* 0x0000000000007941 */ /* 0x000fea0003800200 */
.L_x_17129:
        /* <DEDUP_REMOVED lines=32> */
.L_x_17132:
[----:B------:R-:W-:Y:S05]  /*2350*/  BSYNC.RECONVERGENT B0 ;  /* 0x0000000000007941 */ /* 0x000fea0003800200 */
.L_x_17131:
        /* <DEDUP_REMOVED lines=12> */
[----:B------:R-:W-:Y:S01]  /*2420*/  FMUL.FTZ R102, R141, R0 ;  /* 0x000000008d667220 */ /* 0x000fe20000410000 */
        /* <DEDUP_REMOVED lines=37> */
[----:B------:R-:W0:Y:S01]  /*2680*/  LDCU UR7, c[0x0][0x394] ;  /* 0x00007280ff0777ac */ /* 0x000e220008000800 */
        /* <DEDUP_REMOVED lines=8> */
[----:B-1----:R-:W0:Y:S02]  /*2710*/  LDC.64 R30, c[0x0][0x4f0] ;  /* 0x00013c00ff1e7b82 */ /* 0x002e240000000a00 */
.L_x_17181:
[----:B0-2---:R-:W-:-:S04]  /*2720*/  IMAD.WIDE.U32 R4, R128, UR4, RZ ;  /* 0x0000000480047c25 */ /* 0x005fc8000f8e00ff */
[----:B------:R-:W-:Y:S01]  /*2730*/  IMAD R5, R129, UR4, R5 ;  /* 0x0000000481057c24 */ /* 0x000fe2000f8e0205 */
[----:B------:R-:W-:-:S04]  /*2740*/  LEA R12, P1, R4, R56, 0x1 ;  /* 0x00000038040c7211 */ /* 0x000fc800078208ff */
[----:B------:R-:W-:-:S03]  /*2750*/  LEA.HI.X R13, R4, R58, R5, 0x1, P1 ;  /* 0x0000003a040d7211 */ /* 0x000fc600008f0c05 */
[----:B------:R-:W-:-:S05]  /*2760*/  IMAD.WIDE.U32 R12, R83, 0x10, R12 ;  /* 0x00000010530c7825 */ /* 0x000fca00078e000c */
[----:B------:R-:W2:Y:S04]  /*2770*/  LDG.E.128 R4, desc[UR16][R12.64] ;  /* 0x000000100c047981 */ /* 0x000ea8000c1e1d00 */
[----:B------:R1:W5:Y:S02]  /*2780*/  LDG.E.128 R8, desc[UR16][R12.64+0x200] ;  /* 0x000200100c087981 */ /* 0x000364000c1e1d00 */
[----:B-1----:R-:W-:Y:S02]  /*2790*/  MOV R12, R2 ;  /* 0x00000002000c7202 */ /* 0x002fe40000000f00 */
[----:B------:R-:W-:-:S03]  /*27a0*/  MOV R13, R55 ;  /* 0x00000037000d7202 */ /* 0x000fc60000000f00 */
[----:B----4-:R-:W-:-:S04]  /*27b0*/  IMAD.WIDE.U32 R14, R34, UR4, R12 ;  /* 0x00000004220e7c25 */ /* 0x010fc8000f8e000c */
[----:B------:R-:W-:Y:S01]  /*27c0*/  IMAD R15, R35, UR4, R15 ;  /* 0x00000004230f7c24 */ /* 0x000fe2000f8e020f */
[----:B---3--:R-:W-:-:S04]  /*27d0*/  LEA R40, P1, R14, R36, 0x3 ;  /* 0x000000240e287211 */ /* 0x008fc800078218ff */
[----:B------:R-:W-:-:S06]  /*27e0*/  LEA.HI.X R41, R14, R37, R15, 0x3, P1 ;  /* 0x000000250e297211 */ /* 0x000fcc00008f1c0f */
[----:B------:R-:W3:Y:S01]  /*27f0*/  LDG.E.64 R40, desc[UR16][R40.64] ;  /* 0x0000001028287981 */ /* 0x000ee2000c1e1b00 */
[----:B0-----:R-:W-:-:S04]  /*2800*/  IMAD.WIDE.U32 R14, R126, UR4, RZ ;  /* 0x000000047e0e7c25 */ /* 0x001fc8000f8e00ff */
[----:B------:R-:W-:Y:S01]  /*2810*/  IMAD R15, R127, UR4, R15 ;  /* 0x000000047f0f7c24 */ /* 0x000fe2000f8e020f */
[----:B------:R-:W-:-:S04]  /*2820*/  LEA R16, P1, R14, R60, 0x1 ;  /* 0x0000003c0e107211 */ /* 0x000fc800078208ff */
[----:B------:R-:W-:-:S03]  /*2830*/  LEA.HI.X R17, R14, R62, R15, 0x1, P1 ;  /* 0x0000003e0e117211 */ /* 0x000fc600008f0c0f */
[----:B------:R-:W-:Y:S01]  /*2840*/  IMAD.WIDE.U32 R12, R83, 0x10, R16 ;  /* 0x00000010530c7825 */ /* 0x000fe200078e0010 */
[----:B--2---:R3:W-:Y:S04]  /*2850*/  STS.128 [R85], R4 ;  /* 0x0000000455007388 */ /* 0x0047e80000000c00 */
[----:B-----5:R0:W-:Y:S01]  /*2860*/  STS.128 [R85+0x200], R8 ;  /* 0x0002000855007388 */ /* 0x0201e20000000c00 */
[----:B------:R-:W-:-:S03]  /*2870*/  NOP ;  /* 0x0000000000007918 */ /* 0x000fc60000000000 */
[----:B------:R-:W2:Y:S04]  /*2880*/  LDG.E.128 R16, desc[UR16][R12.64] ;  /* 0x000000100c107981 */ /* 0x000ea8000c1e1d00 */
[----:B------:R1:W4:Y:S01]  /*2890*/  LDG.E.128 R20, desc[UR16][R12.64+0x200] ;  /* 0x000200100c147981 */ /* 0x000322000c1e1d00 */
[----:B------:R-:W5:Y:S01]  /*28a0*/  S2UR UR6, SR_CgaCtaId ;  /* 0x00000000000679c3 */ /* 0x000f620000008800 */
[C---:B------:R-:W-:Y:S01]  /*28b0*/  ISETP.NE.AND P2, PT, R48.reuse, RZ, PT ;  /* 0x000000ff3000720c */ /* 0x040fe20003f45270 */
[----:B------:R-:W-:Y:S01]  /*28c0*/  UMOV UR5, 0x400 ;  /* 0x0000040000057882 */ /* 0x000fe20000000000 */
[----:B------:R-:W-:Y:S01]  /*28d0*/  ISETP.NE.AND P1, PT, R48, 0x1f, PT ;  /* 0x0000001f3000780c */ /* 0x000fe20003f25270 */
[----:B------:R-:W-:Y:S01]  /*28e0*/  BSSY.RECONVERGENT B0, `(.L_x_17134) ;  /* 0x000008a000007945 */ /* 0x000fe20003800200 */
[CC--:B---3--:R-:W-:Y:S01]  /*28f0*/  FMUL.FTZ R4, R41.reuse, R103.reuse ;  /* 0x0000006729047220 */ /* 0x0c8fe20000410000 */
[C---:B------:R-:W-:Y:S01]  /*2900*/  FMUL.FTZ R5, R41.reuse, R106 ;  /* 0x0000006a29057220 */ /* 0x040fe20000410000 */
[----:B------:R-:W-:Y:S01]  /*2910*/  FMUL.FTZ R152, R40, 1.4426950216293334961 ;  /* 0x3fb8aa3b28987820 */ /* 0x000fe20000410000 */
[----:B------:R-:W-:Y:S01]  /*2920*/  FMUL.FTZ R14, R41, R108 ;  /* 0x0000006c290e7220 */ /* 0x000fe20000410000 */
[----:B------:R-:W-:Y:S01]  /*2930*/  FMUL.RZ R7, R4, 0.15915493667125701904 ;  /* 0x3e22f98304077820 */ /* 0x000fe2000040c000 */
[----:B-1----:R-:W-:Y:S01]  /*2940*/  FMUL.RZ R12, R5, 0.15915493667125701904 ;  /* 0x3e22f983050c7820 */ /* 0x002fe2000040c000 */
[C---:B------:R-:W-:Y:S01]  /*2950*/  FMUL.FTZ R4, R152.reuse, R103 ;  /* 0x0000006798047220 */ /* 0x040fe20000410000 */
[----:B------:R-:W-:Y:S01]  /*2960*/  FMUL.FTZ R5, R152, R106 ;  /* 0x0000006a98057220 */ /* 0x000fe20000410000 */
[----:B0-----:R-:W0:Y:S01]  /*2970*/  MUFU.COS R10, R7 ;  /* 0x00000007000a7308 */ /* 0x001e220000000000 */
[----:B------:R-:W-:Y:S01]  /*2980*/  FMUL.RZ R146, R14, 0.15915493667125701904 ;  /* 0x3e22f9830e927820 */ /* 0x000fe2000040c000 */
[C---:B------:R-:W-:Y:S01]  /*2990*/  FMUL.FTZ R14, R152.reuse, R108 ;  /* 0x0000006c980e7220 */ /* 0x040fe20000410000 */
[----:B------:R-:W-:Y:S01]  /*29a0*/  FMUL.FTZ R6, R41, R101 ;  /* 0x0000006529067220 */ /* 0x000fe20000410000 */
[C---:B------:R-:W-:Y:S01]  /*29b0*/  FMUL.FTZ R148, R152.reuse, R118 ;  /* 0x0000007698947220 */ /* 0x040fe20000410000 */
[C---:B------:R-:W-:Y:S01]  /*29c0*/  FMUL.FTZ R13, R152.reuse, R113 ;  /* 0x00000071980d7220 */ /* 0x040fe20000410000 */
[C---:B------:R-:W-:Y:S01]  /*29d0*/  FMUL.FTZ R165, R152.reuse, R105 ;  /* 0x0000006998a57220 */ /* 0x040fe20000410000 */
[----:B-----5:R-:W-:Y:S01]  /*29e0*/  ULEA UR5, UR6, UR5, 0x18 ;  /* 0x0000000506057291 */ /* 0x020fe2000f8ec0ff */
[----:B------:R-:W-:Y:S08]  /*29f0*/  MUFU.COS R11, R12 ;  /* 0x0000000c000b7308 */ /* 0x000ff00000000000 */
[----:B------:R-:W1:Y:S08]  /*2a00*/  MUFU.SIN R8, R7 ;  /* 0x0000000700087308 */ /* 0x000e700000000400 */
[----:B------:R3:W-:Y:S08]  /*2a10*/  MUFU.SIN R9, R12 ;  /* 0x0000000c00097308 */ /* 0x0007f00000000400 */
[----:B------:R5:W0:Y:S01]  /*2a20*/  MUFU.EX2 R149, R4 ;  /* 0x0000000400957308 */ /* 0x000a220000000800 */
[----:B---3--:R-:W-:-:S03]  /*2a30*/  FMUL.FTZ R12, R152, R104 ;  /* 0x00000068980c7220 */ /* 0x008fc60000410000 */
[----:B------:R-:W-:Y:S04]  /*2a40*/  MUFU.EX2 R150, R5 ;  /* 0x0000000500967308 */ /* 0x000fe80000000800 */
[----:B------:R-:W3:Y:S01]  /*2a50*/  MUFU.SIN R147, R146 ;  /* 0x0000009200937308 */ /* 0x000ee20000000400 */
[----:B-----5:R-:W-:-:S04]  /*2a60*/  FMUL.FTZ R4, R41, R104 ;  /* 0x0000006829047220 */ /* 0x020fc80000410000 */
[----:B------:R-:W-:Y:S01]  /*2a70*/  FMUL.RZ R7, R4, 0.15915493667125701904 ;  /* 0x3e22f98304077820 */ /* 0x000fe2000040c000 */
[----:B------:R-:W-:Y:S01]  /*2a80*/  FMUL.FTZ R4, R41, R113 ;  /* 0x0000007129047220 */ /* 0x000fe20000410000 */
[C---:B0-----:R-:W-:Y:S01]  /*2a90*/  FMUL.FTZ R151, R149.reuse, R10 ;  /* 0x0000000a95977220 */ /* 0x041fe20000410000 */
[----:B------:R0:W5:Y:S01]  /*2aa0*/  MUFU.COS R15, R146 ;  /* 0x00000092000f7308 */ /* 0x0001620000000000 */
[----:B-1----:R-:W-:Y:S01]  /*2ab0*/  FMUL.FTZ R149, R149, R8 ;  /* 0x0000000895957220 */ /* 0x002fe20000410000 */
[----:B------:R-:W-:-:S06]  /*2ac0*/  FMUL.RZ R153, R4, 0.15915493667125701904 ;  /* 0x3e22f98304997820 */ /* 0x000fcc000040c000 */
[----:B------:R-:W3:Y:S01]  /*2ad0*/  MUFU.EX2 R14, R14 ;  /* 0x0000000e000e7308 */ /* 0x000ee20000000800 */
[----:B0-----:R-:W-:Y:S01]  /*2ae0*/  FMUL.RZ R146, R6, 0.15915493667125701904 ;  /* 0x3e22f98306927820 */ /* 0x001fe2000040c000 */
[----:B------:R-:W-:Y:S02]  /*2af0*/  FMUL.FTZ R6, R152, R101 ;  /* 0x0000006598067220 */ /* 0x000fe40000410000 */
[----:B------:R-:W-:Y:S08]  /*2b00*/  MUFU.SIN R156, R7 ;  /* 0x00000007009c7308 */ /* 0x000ff00000000400 */
[----:B------:R0:W1:Y:S01]  /*2b10*/  MUFU.EX2 R163, R6 ;  /* 0x0000000600a37308 */ /* 0x0000620000000800 */
[----:B---3--:R-:W-:-:S03]  /*2b20*/  FMUL.FTZ R147, R14, R147 ;  /* 0x000000930e937220 */ /* 0x008fc60000410000 */
[----:B------:R0:W-:Y:S08]  /*2b30*/  MUFU.COS R162, R7 ;  /* 0x0000000700a27308 */ /* 0x0001f00000000000 */
[----:B------:R-:W-:Y:S01]  /*2b40*/  MUFU.SIN R154, R146 ;  /* 0x00000092009a7308 */ /* 0x000fe20000000400 */
[----:B0-----:R-:W0:Y:S07]  /*2b50*/  LDS.128 R4, [R135] ;  /* 0x0000000087047984 */ /* 0x001e2e0000000c00 */
[----:B------:R3:W1:Y:S08]  /*2b60*/  MUFU.COS R164, R146 ;  /* 0x0000009200a47308 */ /* 0x0006700000000000 */
[----:B------:R1:W-:Y:S01]  /*2b70*/  MUFU.EX2 R157, R148 ;  /* 0x00000094009d7308 */ /* 0x0003e20000000800 */
[----:B---3--:R-:W-:-:S03]  /*2b80*/  FMUL.FTZ R146, R41, R118 ;  /* 0x0000007629927220 */ /* 0x008fc60000410000 */
[----:B------:R-:W3:Y:S01]  /*2b90*/  MUFU.EX2 R161, R12 ;  /* 0x0000000c00a17308 */ /* 0x000ee20000000800 */
[----:B------:R-:W-:Y:S01]  /*2ba0*/  FMUL.RZ R155, R146, 0.15915493667125701904 ;  /* 0x3e22f983929b7820 */ /* 0x000fe2000040c000 */
[----:B-----5:R-:W-:Y:S02]  /*2bb0*/  FMUL.FTZ R146, R14, R15 ;  /* 0x0000000f0e927220 */ /* 0x020fe40000410000 */
[----:B------:R-:W5:Y:S01]  /*2bc0*/  MUFU.EX2 R159, R13 ;  /* 0x0000000d009f7308 */ /* 0x000f620000000800 */
[C---:B-1----:R-:W-:Y:S01]  /*2bd0*/  FMUL.FTZ R148, R150.reuse, R11 ;  /* 0x0000000b96947220 */ /* 0x042fe20000410000 */
[----:B------:R-:W-:Y:S01]  /*2be0*/  FMUL.FTZ R150, R150, R9 ;  /* 0x0000000996967220 */ /* 0x000fe20000410000 */
[C---:B------:R-:W-:Y:S01]  /*2bf0*/  FMUL.FTZ R164, R163.reuse, R164 ;  /* 0x000000a4a3a47220 */ /* 0x040fe20000410000 */
[----:B------:R-:W1:Y:S01]  /*2c00*/  LDS.128 R8, [R135+0x10] ;  /* 0x0000100087087984 */ /* 0x000e620000000c00 */
[----:B------:R-:W-:Y:S01]  /*2c10*/  MUFU.SIN R158, R153 ;  /* 0x00000099009e7308 */ /* 0x000fe20000000400 */
[----:B------:R-:W-:Y:S01]  /*2c20*/  FMUL.FTZ R163, R163, R154 ;  /* 0x0000009aa3a37220 */ /* 0x000fe20000410000 */
[C---:B---3--:R-:W-:Y:S01]  /*2c30*/  FMUL.FTZ R162, R161.reuse, R162 ;  /* 0x000000a2a1a27220 */ /* 0x048fe20000410000 */
[----:B------:R-:W-:-:S05]  /*2c40*/  FMUL.FTZ R161, R161, R156 ;  /* 0x0000009ca1a17220 */ /* 0x000fca0000410000 */
[----:B------:R3:W5:Y:S01]  /*2c50*/  MUFU.COS R160, R153 ;  /* 0x0000009900a07308 */ /* 0x0007620000000000 */
[----:B0-----:R-:W-:Y:S02]  /*2c60*/  HADD2.F32 R152, -RZ, R5.H1_H1 ;  /* 0x30000005ff987230 */ /* 0x001fe40000004100 */
[----:B------:R-:W-:-:S05]  /*2c70*/  HADD2.F32 R154, -RZ, R6.H1_H1 ;  /* 0x30000006ff9a7230 */ /* 0x000fca0000004100 */
[----:B------:R-:W0:Y:S01]  /*2c80*/  MUFU.COS R168, R155 ;  /* 0x0000009b00a87308 */ /* 0x000e220000000000 */
[----:B---3--:R-:W-:Y:S01]  /*2c90*/  FMUL.FTZ R153, R41, R105 ;  /* 0x0000006929997220 */ /* 0x008fe20000410000 */
[----:B------:R-:W-:-:S03]  /*2ca0*/  HADD2.F32 R156, -RZ, R7.H1_H1 ;  /* 0x30000007ff9c7230 */ /* 0x000fc60000004100 */
[----:B------:R-:W-:-:S03]  /*2cb0*/  FMUL.RZ R153, R153, 0.15915493667125701904 ;  /* 0x3e22f98399997820 */ /* 0x000fc6000040c000 */
[----:B------:R3:W1:Y:S01]  /*2cc0*/  MUFU.SIN R166, R155 ;  /* 0x0000009b00a67308 */ /* 0x0006620000000400 */
[C---:B-----5:R-:W-:Y:S01]  /*2cd0*/  FMUL.FTZ R160, R159.reuse, R160 ;  /* 0x000000a09fa07220 */ /* 0x060fe20000410000 */
[----:B------:R-:W-:-:S06]  /*2ce0*/  FMUL.FTZ R159, R159, R158 ;  /* 0x0000009e9f9f7220 */ /* 0x000fcc0000410000 */
[----:B------:R-:W5:Y:S01]  /*2cf0*/  MUFU.SIN R177, R153 ;  /* 0x0000009900b17308 */ /* 0x000f620000000400 */
[----:B---3--:R-:W-:Y:S01]  /*2d00*/  IADD3 R155, PT, PT, R122, UR4, RZ ;  /* 0x000000047a9b7c10 */ /* 0x008fe2000fffe0ff */
[----:B0-----:R-:W-:Y:S01]  /*2d10*/  FMUL.FTZ R158, R157, R168 ;  /* 0x000000a89d9e7220 */ /* 0x001fe20000410000 */
[----:B-1----:R-:W-:-:S05]  /*2d20*/  HADD2.F32 R167, -RZ, R9.H1_H1 ;  /* 0x30000009ffa77230 */ /* 0x002fca0000004100 */
[----:B------:R0:W1:Y:S01]  /*2d30*/  MUFU.COS R179, R153 ;  /* 0x0000009900b37308 */ /* 0x0000620000000000 */
[----:B------:R-:W-:Y:S02]  /*2d40*/  HADD2.F32 R168, -RZ, R10.H0_H0 ;  /* 0x2000000affa87230 */ /* 0x000fe40000004100 */
[----:B------:R-:W-:Y:S01]  /*2d50*/  FMUL.FTZ R157, R157, R166 ;  /* 0x000000a69d9d7220 */ /* 0x000fe20000410000 */
[----:B------:R-:W-:Y:S02]  /*2d60*/  HADD2.F32 R166, -RZ, R8.H1_H1 ;  /* 0x30000008ffa67230 */ /* 0x000fe40000004100 */
[----:B------:R-:W-:Y:S02]  /*2d70*/  HADD2.F32 R170, -RZ, R10.H1_H1 ;  /* 0x3000000affaa7230 */ /* 0x000fe40000004100 */
[----:B------:R-:W-:Y:S01]  /*2d80*/  HADD2.F32 R169, -RZ, R11.H0_H0 ;  /* 0x2000000bffa97230 */ /* 0x000fe20000004100 */
[----:B------:R3:W5:Y:S01]  /*2d90*/  MUFU.EX2 R172, R165 ;  /* 0x000000a500ac7308 */ /* 0x0007620000000800 */
[----:B0-----:R-:W-:-:S02]  /*2da0*/  HADD2.F32 R153, -RZ, R7.H0_H0 ;  /* 0x20000007ff997230 */ /* 0x001fc40000004100 */
[----:B------:R-:W-:Y:S02]  /*2db0*/  HADD2.F32 R171, -RZ, R11.H1_H1 ;  /* 0x3000000bffab7230 */ /* 0x000fe40000004100 */
[----:B---3--:R-:W-:Y:S02]  /*2dc0*/  HADD2.F32 R165, -RZ, R9.H0_H0 ;  /* 0x20000009ffa57230 */ /* 0x008fe40000004100 */
[----:B-----5:R-:W-:Y:S01]  /*2dd0*/  FMUL.FTZ R9, R172, R177 ;  /* 0x000000b1ac097220 */ /* 0x020fe20000410000 */
[----:B--2---:R-:W-:Y:S04]  /*2de0*/  STS.128 [R85+0x420], R16 ;  /* 0x0004201055007388 */ /* 0x004fe80000000c00 */
[----:B----4-:R0:W-:Y:S01]  /*2df0*/  STS.128 [R85+0x620], R20 ;  /* 0x0006201455007388 */ /* 0x0101e20000000c00 */
[----:B------:R-:W-:-:S03]  /*2e00*/  NOP ;  /* 0x0000000000007918 */ /* 0x000fc60000000000 */
[----:B------:R-:W2:Y:S04]  /*2e10*/  LDS.128 R12, [R135+0x420] ;  /* 0x00042000870c7984 */ /* 0x000ea80000000c00 */
[----:B------:R-:W3:Y:S01]  /*2e20*/  LDS.128 R16, [R135+0x430] ;  /* 0x0004300087107984 */ /* 0x000ee20000000c00 */
[----:B0-----:R-:W-:Y:S01]  /*2e30*/  P2R R20, PR, RZ, 0x4 ;  /* 0x00000004ff147803 */ /* 0x001fe20000000000 */
[--C-:B------:R-:W-:Y:S02]  /*2e40*/  HADD2.F32 R20, -RZ, R4.reuse.H0_H0 ;  /* 0x20000004ff147230 */ /* 0x100fe40000004100 */
[----:B------:R-:W-:Y:S01]  /*2e50*/  HADD2.F32 R21, -RZ, R4.H1_H1 ;  /* 0x30000004ff157230 */ /* 0x000fe20000004100 */
[----:B------:R-:W-:Y:S01]  /*2e60*/  SEL R4, R155, R64, !P2 ;  /* 0x000000409b047207 */ /* 0x000fe20005000000 */
[----:B------:R-:W-:-:S02]  /*2e70*/  HADD2.F32 R22, -RZ, R5.H0_H0 ;  /* 0x20000005ff167230 */ /* 0x000fc40000004100 */
[----:B------:R-:W-:Y:S02]  /*2e80*/  HADD2.F32 R155, -RZ, R8.H0_H0 ;  /* 0x20000008ff9b7230 */ /* 0x000fe40000004100 */
[----:B-1----:R-:W-:Y:S01]  /*2e90*/  FMUL.FTZ R8, R172, R179 ;  /* 0x000000b3ac087220 */ /* 0x002fe20000410000 */
[----:B------:R-:W-:Y:S01]  /*2ea0*/  LEA R5, R4, UR5, 0x3 ;  /* 0x0000000504057c11 */ /* 0x000fe2000f8e18ff */
[----:B------:R-:W-:-:S04]  /*2eb0*/  HADD2.F32 R23, -RZ, R6.H0_H0 ;  /* 0x20000006ff177230 */ /* 0x000fc80000004100 */
[----:B------:R0:W-:Y:S01]  /*2ec0*/  STS.64 [R5+0x1d10], R8 ;  /* 0x001d100805007388 */ /* 0x0001e20000000a00 */
[----:B--2---:R-:W-:Y:S02]  /*2ed0*/  HADD2.F32 R179, -RZ, R13.H0_H0 ;  /* 0x2000000dffb37230 */ /* 0x004fe40000004100 */
[----:B------:R-:W-:Y:S02]  /*2ee0*/  HADD2.F32 R180, -RZ, R14.H0_H0 ;  /* 0x2000000effb47230 */ /* 0x000fe40000004100 */
[----:B------:R-:W-:Y:S02]  /*2ef0*/  HADD2.F32 R183, -RZ, R15.H0_H0 ;  /* 0x2000000fffb77230 */ /* 0x000fe40000004100 */
[----:B------:R-:W-:Y:S01]  /*2f00*/  FMUL.FTZ R179, R144, R179 ;  /* 0x000000b390b37220 */ /* 0x000fe20000410000 */
[----:B---3--:R-:W-:Y:S02]  /*2f10*/  HADD2.F32 R184, -RZ, R16.H0_H0 ;  /* 0x20000010ffb87230 */ /* 0x008fe40000004100 */
[----:B------:R-:W-:Y:S01]  /*2f20*/  FMUL.FTZ R180, R143, R180 ;  /* 0x000000b48fb47220 */ /* 0x000fe20000410000 */
[----:B------:R-:W-:-:S02]  /*2f30*/  HADD2.F32 R187, -RZ, R17.H0_H0 ;  /* 0x20000011ffbb7230 */ /* 0x000fc40000004100 */
[----:B------:R-:W-:Y:S01]  /*2f40*/  FMUL.FTZ R183, R142, R183 ;  /* 0x000000b78eb77220 */ /* 0x000fe20000410000 */
[----:B------:R-:W-:Y:S02]  /*2f50*/  HADD2.F32 R188, -RZ, R18.H0_H0 ;  /* 0x20000012ffbc7230 */ /* 0x000fe40000004100 */
[----:B------:R-:W-:Y:S01]  /*2f60*/  FMUL.FTZ R184, R141, R184 ;  /* 0x000000b88db87220 */ /* 0x000fe20000410000 */
[----:B------:R-:W-:Y:S02]  /*2f70*/  HADD2.F32 R191, -RZ, R19.H0_H0 ;  /* 0x20000013ffbf7230 */ /* 0x000fe40000004100 */
[----:B------:R-:W-:Y:S01]  /*2f80*/  FMUL.FTZ R187, R140, R187 ;  /* 0x000000bb8cbb7220 */ /* 0x000fe20000410000 */
[--C-:B------:R-:W-:Y:S02]  /*2f90*/  HADD2.F32 R4, -RZ, R12.reuse.H0_H0 ;  /* 0x2000000cff047230 */ /* 0x100fe40000004100 */
[----:B------:R-:W-:Y:S01]  /*2fa0*/  FMUL.FTZ R188, R139, R188 ;  /* 0x000000bc8bbc7220 */ /* 0x000fe20000410000 */
[----:B------:R-:W-:-:S02]  /*2fb0*/  HADD2.F32 R172, -RZ, R12.H1_H1 ;  /* 0x3000000cffac7230 */ /* 0x000fc40000004100 */
[----:B------:R-:W-:Y:S01]  /*2fc0*/  FMUL.FTZ R191, R138, R191 ;  /* 0x000000bf8abf7220 */ /* 0x000fe20000410000 */
[----:B------:R-:W-:Y:S02]  /*2fd0*/  HADD2.F32 R13, -RZ, R13.H1_H1 ;  /* 0x3000000dff0d7230 */ /* 0x000fe40000004100 */
[C---:B------:R-:W-:Y:S01]  /*2fe0*/  FMUL.FTZ R177, R145.reuse, R4 ;  /* 0x0000000491b17220 */ /* 0x040fe20000410000 */
[----:B------:R-:W-:Y:S02]  /*2ff0*/  HADD2.F32 R14, -RZ, R14.H1_H1 ;  /* 0x3000000eff0e7230 */ /* 0x000fe40000004100 */
[----:B------:R-:W-:Y:S01]  /*3000*/  FMUL.FTZ R172, R145, -R172 ;  /* 0x800000ac91ac7220 */ /* 0x000fe20000410000 */
[----:B------:R-:W-:Y:S02]  /*3010*/  HADD2.F32 R15, -RZ, R15.H1_H1 ;  /* 0x3000000fff0f7230 */ /* 0x000fe40000004100 */
[----:B------:R-:W-:Y:S01]  /*3020*/  FMUL.FTZ R178, R144, -R13 ;  /* 0x8000000d90b27220 */ /* 0x000fe20000410000 */
[----:B------:R-:W-:-:S02]  /*3030*/  HADD2.F32 R16, -RZ, R16.H1_H1 ;  /* 0x30000010ff107230 */ /* 0x000fc40000004100 */
[----:B------:R-:W-:Y:S01]  /*3040*/  FMUL.FTZ R181, R143, -R14 ;  /* 0x8000000e8fb57220 */ /* 0x000fe20000410000 */
[----:B------:R-:W-:Y:S02]  /*3050*/  HADD2.F32 R17, -RZ, R17.H1_H1 ;  /* 0x30000011ff117230 */ /* 0x000fe40000004100 */
[----:B------:R-:W-:Y:S01]  /*3060*/  FMUL.FTZ R182, R142, -R15 ;  /* 0x8000000f8eb67220 */ /* 0x000fe20000410000 */
[----:B------:R-:W-:Y:S02]  /*3070*/  HADD2.F32 R18, -RZ, R18.H1_H1 ;  /* 0x30000012ff127230 */ /* 0x000fe40000004100 */
[----:B------:R-:W-:Y:S01]  /*3080*/  FMUL.FTZ R185, R141, -R16 ;  /* 0x800000108db97220 */ /* 0x000fe20000410000 */
[----:B------:R-:W-:Y:S02]  /*3090*/  HADD2.F32 R19, -RZ, R19.H1_H1 ;  /* 0x30000013ff137230 */ /* 0x000fe40000004100 */
[----:B------:R-:W-:Y:S01]  /*30a0*/  FMUL.FTZ R186, R140, -R17 ;  /* 0x800000118cba7220 */ /* 0x000fe20000410000 */
[----:B------:R-:W-:-:S02]  /*30b0*/  FMUL.FTZ R189, R139, -R18 ;  /* 0x800000128bbd7220 */ /* 0x000fc40000410000 */
        /* <DEDUP_REMOVED lines=11> */
.L_x_17135:
[----:B------:R0:W1:Y:S02]  /*3170*/  LDS.64 R10, [R175+0x2d18] ;  /* 0x002d1800af0a7984 */ /* 0x0000640000000a00 */
.L_x_17136:
[----:B------:R-:W-:Y:S05]  /*3180*/  BSYNC.RECONVERGENT B0 ;  /* 0x0000000000007941 */ /* 0x000fea0003800200 */
.L_x_17134:
[----:B------:R-:W4:Y:S01]  /*3190*/  @P0 LDC R5, c[0x0][0x38c] ;  /* 0x0000e300ff050b82 */ /* 0x000f220000000800 */
[----:B------:R-:W-:Y:S01]  /*31a0*/  CS2R R12, SRZ ;  /* 0x00000000000c7805 */ /* 0x000fe2000001ff00 */
[----:B----4-:R-:W-:-:S04]  /*31b0*/  @P0 IMAD R5, R136, R5, UR4 ;  /* 0x0000000488050e24 */ /* 0x010fc8000f8e0205 */
[----:B--2---:R-:W-:-:S05]  /*31c0*/  @P0 IMAD.WIDE R4, R5, 0x10, R26 ;  /* 0x0000001005040825 */ /* 0x004fca00078e021a */
[----:B------:R2:W4:Y:S01]  /*31d0*/  @P0 LDG.E.64 R12, desc[UR16][R4.64+0x8] ;  /* 0x00000810040c0981 */ /* 0x000522000c1e1b00 */
        /* <DEDUP_REMOVED lines=17> */
[----:B--2---:R-:W-:Y:S01]  /*32f0*/  FFMA.FTZ R4, R111, R196, R7 ;  /* 0x000000c46f047223 */ /* 0x004fe20000010007 */
        /* <DEDUP_REMOVED lines=20> */
[-C--:B------:R-:W-:Y:S01]  /*3440*/  FMUL.FTZ R5, R9, R147.reuse ;  /* 0x0000009309057220 */ /* 0x080fe20000410000 */
[----:B------:R-:W-:Y:S01]  /*3450*/  ISETP.GE.AND P4, PT, R63, UR7, PT ;  /* 0x000000073f007c0c */ /* 0x000fe2000bf86270 */
[C---:B------:R-:W-:Y:S01]  /*3460*/  FFMA.FTZ R15, R115.reuse, R198, R6 ;  /* 0x000000c6730f7223 */ /* 0x040fe20000010006 */
[C---:B------:R-:W-:Y:S01]  /*3470*/  FMUL.FTZ R6, R8.reuse, R147 ;  /* 0x0000009308067220 */ /* 0x040fe20000410000 */
[----:B------:R-:W-:Y:S01]  /*3480*/  FFMA.FTZ R4, R8, R146, -R5 ;  /* 0x0000009208047223 */ /* 0x000fe20000010805 */
[----:B------:R-:W-:Y:S01]  /*3490*/  FFMA.FTZ R7, R115, R200, R7 ;  /* 0x000000c873077223 */ /* 0x000fe20000010007 */
[----:B------:R-:W-:Y:S01]  /*34a0*/  FMUL.FTZ R5, R163, R15 ;  /* 0x0000000fa3057220 */ /* 0x000fe20000410000 */
[----:B------:R-:W-:Y:S01]  /*34b0*/  FFMA.FTZ R6, R9, R146, R6 ;  /* 0x0000009209067223 */ /* 0x000fe20000010006 */
[----:B------:R-:W-:Y:S01]  /*34c0*/  FMUL.FTZ R14, R149, R4 ;  /* 0x00000004950e7220 */ /* 0x000fe20000410000 */
[----:B------:R-:W-:Y:S01]  /*34d0*/  ISETP.GT.U32.AND P2, PT, R173, 0x1b, PT ;  /* 0x0000001bad00780c */ /* 0x000fe20003f44070 */
        /* <DEDUP_REMOVED lines=24> */
[----:B------:R-:W-:-:S02]  /*3660*/  ISETP.NE.OR P4, PT, R48, RZ, P4 ;  /* 0x000000ff3000720c */ /* 0x000fc40002785670 */
[-C--:B------:R-:W-:Y:S01]  /*3670*/  FFMA.FTZ R19, R160, R17.reuse, -R19 ;  /* 0x00000011a0137223 */ /* 0x080fe20000010813 */
[----:B------:R-:W-:Y:S01]  /*3680*/  FMUL.FTZ R17, R159, R17 ;  /* 0x000000119f117220 */ /* 0x000fe20000410000 */
[----:B------:R-:W-:Y:S01]  /*3690*/  FMUL.FTZ R15, R161, R5 ;  /* 0x00000005a10f7220 */ /* 0x000fe20000410000 */
[----:B------:R-:W-:Y:S01]  /*36a0*/  ISETP.GT.U32.AND P5, PT, R173, 0xf, PT ;  /* 0x0000000fad00780c */ /* 0x000fe20003fa4070 */
[----:B------:R-:W-:Y:S01]  /*36b0*/  FFMA.FTZ R19, R116, R203, R19 ;  /* 0x000000cb74137223 */ /* 0x000fe20000010013 */
[----:B------:R-:W-:Y:S01]  /*36c0*/  FFMA.FTZ R14, R160, R14, R17 ;  /* 0x0000000ea00e7223 */ /* 0x000fe20000010011 */
[-C--:B------:R-:W-:Y:S01]  /*36d0*/  FFMA.FTZ R15, R162, R7.reuse, R15 ;  /* 0x00000007a20f7223 */ /* 0x080fe2000001000f */
[----:B------:R-:W-:Y:S01]  /*36e0*/  FMUL.FTZ R7, R161, R7 ;  /* 0x00000007a1077220 */ /* 0x000fe20000410000 */
[----:B------:R-:W-:Y:S01]  /*36f0*/  FMUL.FTZ R17, R157, R19 ;  /* 0x000000139d117220 */ /* 0x000fe20000410000 */
[----:B------:R-:W-:Y:S02]  /*3700*/  FFMA.FTZ R14, R116, R205, R14 ;  /* 0x000000cd740e7223 */ /* 0x000fe4000001000e */
        /* <DEDUP_REMOVED lines=10> */
[----:B------:R-:W-:-:S02]  /*37b0*/  FFMA.FTZ R16, R119, R174, R19 ;  /* 0x000000ae77107223 */ /* 0x000fc40000010013 */
[----:B------:R-:W2:Y:S01]  /*37c0*/  SHFL.UP PT, R206, R14, 0x1, RZ ;  /* 0x042000000ece7989 */ /* 0x000ea200000e00ff */
[CC--:B------:R-:W-:Y:S01]  /*37d0*/  FFMA.FTZ R15, R158.reuse, R4.reuse, R15 ;  /* 0x000000049e0f7223 */ /* 0x0c0fe2000001000f */
        /* <DEDUP_REMOVED lines=28> */
[----:B------:R-:W-:Y:S01]  /*39a0*/  FMUL.FTZ R7, R157, R191 ;  /* 0x000000bf9d077220 */ /* 0x000fe20000410000 */
[----:B-----5:R-:W-:Y:S01]  /*39b0*/  @P1 FFMA.FTZ R15, R15, R4, R6 ;  /* 0x000000040f0f1223 */ /* 0x020fe20000010006 */
[----:B------:R-:W-:Y:S01]  /*39c0*/  FMUL.FTZ R6, R157, R190 ;  /* 0x000000be9d067220 */ /* 0x000fe20000410000 */
[----:B------:R-:W0:Y:S01]  /*39d0*/  SHFL.UP PT, R206, R14, 0x4, RZ ;  /* 0x048000000ece7989 */ /* 0x000e2200000e00ff */
[----:B------:R-:W-:Y:S01]  /*39e0*/  @P1 FFMA.FTZ R17, R17, R4, -R5 ;  /* 0x0000000411111223 */ /* 0x000fe20000010805 */
[----:B-1----:R-:W-:Y:S01]  /*39f0*/  FMUL.FTZ R5, R157, R11 ;  /* 0x0000000b9d057220 */ /* 0x002fe20000410000 */
[C---:B------:R-:W-:Y:S01]  /*3a00*/  FFMA.FTZ R19, R158.reuse, R191, R6 ;  /* 0x000000bf9e137223 */ /* 0x040fe20000010006 */
[C---:B------:R-:W-:Y:S01]  /*3a10*/  FFMA.FTZ R6, R158.reuse, R190, -R7 ;  /* 0x000000be9e067223 */ /* 0x040fe20000010807 */
[----:B------:R-:W1:Y:S01]  /*3a20*/  SHFL.UP PT, R18, R16, 0x4, RZ ;  /* 0x0480000010127989 */ /* 0x000e6200000e00ff */
[C---:B------:R-:W-:Y:S01]  /*3a30*/  FMUL.FTZ R4, R158.reuse, R11 ;  /* 0x0000000b9e047220 */ /* 0x040fe20000410000 */
[-C--:B------:R-:W-:Y:S01]  /*3a40*/  FFMA.FTZ R5, R158, R10.reuse, -R5 ;  /* 0x0000000a9e057223 */ /* 0x080fe20000010805 */
[----:B------:R-:W-:Y:S01]  /*3a50*/  FADD.FTZ R19, R188, R19 ;  /* 0x00000013bc137221 */ /* 0x000fe20000010000 */
[----:B------:R-:W-:Y:S01]  /*3a60*/  FADD.FTZ R207, R189, R6 ;  /* 0x00000006bdcf7221 */ /* 0x000fe20000010000 */
[----:B------:R-:W-:Y:S01]  /*3a70*/  FFMA.FTZ R7, -R157, R10, -R4 ;  /* 0x0000000a9d077223 */ /* 0x000fe20000010904 */
[----:B------:R-:W2:Y:S01]  /*3a80*/  SHFL.UP PT, R6, R15, 0x4, RZ ;  /* 0x048000000f067989 */ /* 0x000ea200000e00ff */
[C---:B------:R-:W-:Y:S01]  /*3a90*/  FMUL.FTZ R209, R159.reuse, R5 ;  /* 0x000000059fd17220 */ /* 0x040fe20000410000 */
[C---:B------:R-:W-:Y:S01]  /*3aa0*/  FMUL.FTZ R212, R159.reuse, R19 ;  /* 0x000000139fd47220 */ /* 0x040fe20000410000 */
[CC--:B------:R-:W-:Y:S01]  /*3ab0*/  FMUL.FTZ R208, R159.reuse, R7.reuse ;  /* 0x000000079fd07220 */ /* 0x0c0fe20000410000 */
[----:B------:R-:W3:Y:S01]  /*3ac0*/  SHFL.UP PT, R4, R17, 0x4, RZ ;  /* 0x0480000011047989 */ /* 0x000ee200000e00ff */
[C---:B------:R-:W-:Y:S01]  /*3ad0*/  FFMA.FTZ R209, R160.reuse, R7, -R209 ;  /* 0x00000007a0d17223 */ /* 0x040fe200000108d1 */
[-C--:B------:R-:W-:Y:S01]  /*3ae0*/  FMUL.FTZ R210, R159, R207.reuse ;  /* 0x000000cf9fd27220 */ /* 0x080fe20000410000 */
[C---:B------:R-:W-:Y:S01]  /*3af0*/  FFMA.FTZ R207, R160.reuse, R207, -R212 ;  /* 0x000000cfa0cf7223 */ /* 0x040fe200000108d4 */
[C---:B------:R-:W-:Y:S01]  /*3b00*/  FFMA.FTZ R208, R160.reuse, R5, R208 ;  /* 0x00000005a0d07223 */ /* 0x040fe200000100d0 */
[C---:B------:R-:W-:Y:S01]  /*3b10*/  FMUL.FTZ R5, R161.reuse, R209 ;  /* 0x000000d1a1057220 */ /* 0x040fe20000410000 */
[----:B------:R-:W-:Y:S01]  /*3b20*/  FFMA.FTZ R210, R160, R19, R210 ;  /* 0x00000013a0d27223 */ /* 0x000fe200000100d2 */
[----:B------:R-:W-:Y:S01]  /*3b30*/  ISETP.GE.AND P1, PT, R96, 0x4, PT ;  /* 0x000000046000780c */ /* 0x000fe20003f26270 */
[----:B------:R-:W-:Y:S01]  /*3b40*/  FADD.FTZ R207, R186, R207 ;  /* 0x000000cfbacf7221 */ /* 0x000fe20000010000 */
[CC--:B------:R-:W-:Y:S01]  /*3b50*/  FFMA.FTZ R19, R162.reuse, R208.reuse, R5 ;  /* 0x000000d0a2137223 */ /* 0x0c0fe20000010005 */
[----:B------:R-:W-:Y:S01]  /*3b60*/  FMUL.FTZ R5, R161, R208 ;  /* 0x000000d0a1057220 */ /* 0x000fe20000410000 */
[----:B------:R-:W-:Y:S01]  /*3b70*/  FADD.FTZ R210, R187, R210 ;  /* 0x000000d2bbd27221 */ /* 0x000fe20000010000 */
[----:B------:R-:W-:Y:S01]  /*3b80*/  FMUL.FTZ R7, R161, R207 ;  /* 0x000000cfa1077220 */ /* 0x000fe20000410000 */
[-C--:B0-----:R-:W-:Y:S01]  /*3b90*/  FMUL.FTZ R208, R17, R206.reuse ;  /* 0x000000ce11d07220 */ /* 0x081fe20000410000 */
[C---:B------:R-:W-:Y:S01]  /*3ba0*/  FMUL.FTZ R206, R15.reuse, R206 ;  /* 0x000000ce0fce7220 */ /* 0x040fe20000410000 */
[C---:B------:R-:W-:Y:S01]  /*3bb0*/  FFMA.FTZ R209, R162.reuse, R209, -R5 ;  /* 0x000000d1a2d17223 */ /* 0x040fe20000010805 */
[----:B------:R-:W-:Y:S01]  /*3bc0*/  FFMA.FTZ R211, R162, R210, R7 ;  /* 0x000000d2a2d37223 */ /* 0x000fe20000010007 */
[-C--:B-1----:R-:W-:Y:S01]  /*3bd0*/  FFMA.FTZ R7, R15, R18.reuse, R208 ;  /* 0x000000120f077223 */ /* 0x082fe200000100d0 */
[----:B------:R-:W-:Y:S01]  /*3be0*/  FFMA.FTZ R5, R17, R18, -R206 ;  /* 0x0000001211057223 */ /* 0x000fe200000108ce */
[----:B------:R-:W-:Y:S01]  /*3bf0*/  FMUL.FTZ R213, R161, R210 ;  /* 0x000000d2a1d57220 */ /* 0x000fe20000410000 */
[-C--:B--2---:R-:W-:Y:S01]  /*3c00*/  FMUL.FTZ R18, R17, R6.reuse ;  /* 0x0000000611127220 */ /* 0x084fe20000410000 */
[----:B------:R-:W-:Y:S01]  /*3c10*/  @P1 FADD.FTZ R14, R14, R7 ;  /* 0x000000070e0e1221 */ /* 0x000fe20000010000 */
[----:B------:R-:W-:Y:S01]  /*3c20*/  @P1 FADD.FTZ R16, R16, R5 ;  /* 0x0000000510101221 */ /* 0x000fe20000010000 */
[C---:B------:R-:W-:Y:S01]  /*3c30*/  FMUL.FTZ R6, R15.reuse, R6 ;  /* 0x000000060f067220 */ /* 0x040fe20000410000 */
[-C--:B---3--:R-:W-:Y:S01]  /*3c40*/  @P1 FFMA.FTZ R15, R15, R4.reuse, R18 ;  /* 0x000000040f0f1223 */ /* 0x088fe20000010012 */
[----:B------:R-:W-:Y:S01]  /*3c50*/  FFMA.FTZ R208, R162, R207, -R213 ;  /* 0x000000cfa2d07223 */ /* 0x000fe200000108d5 */
[----:B------:R-:W0:Y:S01]  /*3c60*/  SHFL.UP PT, R206, R14, 0x8, RZ ;  /* 0x050000000ece7989 */ /* 0x000e2200000e00ff */
[----:B------:R-:W-:Y:S01]  /*3c70*/  @P1 FFMA.FTZ R17, R17, R4, -R6 ;  /* 0x0000000411111223 */ /* 0x000fe20000010806 */
[----:B------:R-:W-:Y:S01]  /*3c80*/  FADD.FTZ R211, R184, R211 ;  /* 0x000000d3b8d37221 */ /* 0x000fe20000010000 */
[----:B------:R-:W-:Y:S01]  /*3c90*/  FADD.FTZ R208, R185, R208 ;  /* 0x000000d0b9d07221 */ /* 0x000fe20000010000 */
[----:B------:R-:W1:Y:S01]  /*3ca0*/  SHFL.UP PT, R18, R16, 0x8, RZ ;  /* 0x0500000010127989 */ /* 0x000e6200000e00ff */
[C---:B------:R-:W-:Y:S01]  /*3cb0*/  FMUL.FTZ R5, R163.reuse, R209 ;  /* 0x000000d1a3057220 */ /* 0x040fe20000410000 */
[C---:B------:R-:W-:Y:S01]  /*3cc0*/  FMUL.FTZ R7, R163.reuse, R211 ;  /* 0x000000d3a3077220 */ /* 0x040fe20000410000 */
[CC--:B------:R-:W-:Y:S01]  /*3cd0*/  FMUL.FTZ R212, R163.reuse, R208.reuse ;  /* 0x000000d0a3d47220 */ /* 0x0c0fe20000410000 */
[----:B------:R-:W2:Y:S01]  /*3ce0*/  SHFL.UP PT, R6, R15, 0x8, RZ ;  /* 0x050000000f067989 */ /* 0x000ea200000e00ff */
[-C--:B------:R-:W-:Y:S01]  /*3cf0*/  FMUL.FTZ R210, R163, R19.reuse ;  /* 0x00000013a3d27220 */ /* 0x080fe20000410000 */
[C---:B------:R-:W-:Y:S01]  /*3d00*/  FFMA.FTZ R7, R164.reuse, R208, -R7 ;  /* 0x000000d0a4077223 */ /* 0x040fe20000010807 */
[C---:B------:R-:W-:Y:S01]  /*3d10*/  FFMA.FTZ R5, R164.reuse, R19, R5 ;  /* 0x00000013a4057223 */ /* 0x040fe20000010005 */
[----:B------:R-:W3:Y:S01]  /*3d20*/  SHFL.UP PT, R4, R17, 0x8, RZ ;  /* 0x0500000011047989 */ /* 0x000ee200000e00ff */
[----:B------:R-:W-:Y:S01]  /*3d30*/  FFMA.FTZ R212, R164, R211, R212 ;  /* 0x000000d3a4d47223 */ /* 0x000fe200000100d4 */
[----:B------:R-:W-:Y:S01]  /*3d40*/  FADD.FTZ R19, R182, R7 ;  /* 0x00000007b6137221 */ /* 0x000fe20000010000 */
[----:B------:R-:W-:Y:S01]  /*3d50*/  FFMA.FTZ R209, R164, R209, -R210 ;  /* 0x000000d1a4d17223 */ /* 0x000fe200000108d2 */
[----:B------:R-:W-:Y:S01]  /*3d60*/  ISETP.GE.AND P1, PT, R96, 0x8, PT ;  /* 0x000000086000780c */ /* 0x000fe20003f26270 */
[----:B------:R-:W-:Y:S01]  /*3d70*/  FADD.FTZ R7, R183, R212 ;  /* 0x000000d4b7077221 */ /* 0x000fe20000010000 */
[C---:B------:R-:W-:Y:S01]  /*3d80*/  FMUL.FTZ R208, R150.reuse, R5 ;  /* 0x0000000596d07220 */ /* 0x040fe20000410000 */
[C---:B------:R-:W-:Y:S01]  /*3d90*/  FMUL.FTZ R207, R150.reuse, R209 ;  /* 0x000000d196cf7220 */ /* 0x040fe20000410000 */
[C---:B------:R-:W-:Y:S01]  /*3da0*/  FMUL.FTZ R214, R150.reuse, R19 ;  /* 0x0000001396d67220 */ /* 0x040fe20000410000 */
[----:B------:R-:W-:Y:S01]  /*3db0*/  FMUL.FTZ R216, R150, R7 ;  /* 0x0000000796d87220 */ /* 0x000fe20000410000 */
[C---:B------:R-:W-:Y:S01]  /*3dc0*/  FFMA.FTZ R212, R148.reuse, R209, -R208 ;  /* 0x000000d194d47223 */ /* 0x040fe200000108d0 */
[C---:B------:R-:W-:Y:S01]  /*3dd0*/  FFMA.FTZ R210, R148.reuse, R5, R207 ;  /* 0x0000000594d27223 */ /* 0x040fe200000100cf */
[-C--:B0-----:R-:W-:Y:S01]  /*3de0*/  FMUL.FTZ R208, R17, R206.reuse ;  /* 0x000000ce11d07220 */ /* 0x081fe20000410000 */
[C---:B------:R-:W-:Y:S01]  /*3df0*/  FFMA.FTZ R216, R148.reuse, R19, -R216 ;  /* 0x0000001394d87223 */ /* 0x040fe200000108d8 */
[C---:B------:R-:W-:Y:S01]  /*3e00*/  FMUL.FTZ R206, R15.reuse, R206 ;  /* 0x000000ce0fce7220 */ /* 0x040fe20000410000 */
[----:B------:R-:W-:Y:S01]  /*3e10*/  FFMA.FTZ R207, R148, R7, R214 ;  /* 0x0000000794cf7223 */ /* 0x000fe200000100d6 */
[-C--:B-1----:R-:W-:Y:S01]  /*3e20*/  FFMA.FTZ R19, R15, R18.reuse, R208 ;  /* 0x000000120f137223 */ /* 0x082fe200000100d0 */
[----:B------:R-:W-:Y:S01]  /*3e30*/  FADD.FTZ R216, R181, R216 ;  /* 0x000000d8b5d87221 */ /* 0x000fe20000010000 */
[----:B------:R-:W-:Y:S01]  /*3e40*/  FFMA.FTZ R7, R17, R18, -R206 ;  /* 0x0000001211077223 */ /* 0x000fe200000108ce */
[----:B------:R-:W-:Y:S01]  /*3e50*/  FADD.FTZ R206, R180, R207 ;  /* 0x000000cfb4ce7221 */ /* 0x000fe20000010000 */
[-C--:B--2---:R-:W-:Y:S01]  /*3e60*/  FMUL.FTZ R5, R15, R6.reuse ;  /* 0x000000060f057220 */ /* 0x084fe20000410000 */
[C---:B------:R-:W-:Y:S01]  /*3e70*/  FMUL.FTZ R6, R17.reuse, R6 ;  /* 0x0000000611067220 */ /* 0x040fe20000410000 */
[----:B------:R-:W-:Y:S01]  /*3e80*/  @P1 FADD.FTZ R14, R14, R19 ;  /* 0x000000130e0e1221 */ /* 0x000fe20000010000 */
[----:B------:R-:W-:Y:S01]  /*3e90*/  @P1 FADD.FTZ R16, R16, R7 ;  /* 0x0000000710101221 */ /* 0x000fe20000010000 */
[-C--:B---3--:R-:W-:Y:S01]  /*3ea0*/  @P1 FFMA.FTZ R17, R17, R4.reuse, -R5 ;  /* 0x0000000411111223 */ /* 0x088fe20000010805 */
[----:B------:R-:W-:Y:S01]  /*3eb0*/  @P1 FFMA.FTZ R15, R15, R4, R6 ;  /* 0x000000040f0f1223 */ /* 0x000fe20000010006 */
[C---:B------:R-:W-:Y:S01]  /*3ec0*/  FMUL.FTZ R5, R149.reuse, R210 ;  /* 0x000000d295057220 */ /* 0x040fe20000410000 */
[----:B------:R-:W0:Y:S01]  /*3ed0*/  SHFL.UP PT, R208, R14, 0x10, RZ ;  /* 0x060000000ed07989 */ /* 0x000e2200000e00ff */
[C---:B------:R-:W-:Y:S01]  /*3ee0*/  FMUL.FTZ R214, R149.reuse, R212 ;  /* 0x000000d495d67220 */ /* 0x040fe20000410000 */
[C---:B------:R-:W-:Y:S01]  /*3ef0*/  FMUL.FTZ R19, R149.reuse, R206 ;  /* 0x000000ce95137220 */ /* 0x040fe20000410000 */
[----:B------:R-:W-:Y:S01]  /*3f00*/  FMUL.FTZ R7, R149, R216 ;  /* 0x000000d895077220 */ /* 0x000fe20000410000 */
[----:B------:R-:W1:Y:S01]  /*3f10*/  SHFL.UP PT, R6, R15, 0x10, RZ ;  /* 0x060000000f067989 */ /* 0x000e6200000e00ff */
[C---:B------:R-:W-:Y:S01]  /*3f20*/  FFMA.FTZ R5, R151.reuse, R212, -R5 ;  /* 0x000000d497057223 */ /* 0x040fe20000010805 */
[C---:B------:R-:W-:Y:S01]  /*3f30*/  FFMA.FTZ R214, R151.reuse, R210, R214 ;  /* 0x000000d297d67223 */ /* 0x040fe200000100d6 */
[C---:B------:R-:W-:Y:S01]  /*3f40*/  FFMA.FTZ R19, R151.reuse, R216, -R19 ;  /* 0x000000d897137223 */ /* 0x040fe20000010813 */
[----:B------:R-:W2:Y:S01]  /*3f50*/  SHFL.UP PT, R18, R16, 0x10, RZ ;  /* 0x0600000010127989 */ /* 0x000ea200000e00ff */
[----:B------:R-:W-:Y:S01]  /*3f60*/  FFMA.FTZ R206, R151, R206, R7 ;  /* 0x000000ce97ce7223 */ /* 0x000fe20000010007 */
[CC--:B------:R-:W-:Y:S01]  /*3f70*/  FMUL.FTZ R207, R147.reuse, R5.reuse ;  /* 0x0000000593cf7220 */ /* 0x0c0fe20000410000 */
[----:B------:R-:W-:Y:S01]  /*3f80*/  ISETP.GE.AND P1, PT, R96, 0x10, PT ;  /* 0x000000106000780c */ /* 0x000fe20003f26270 */
[----:B------:R-:W3:Y:S01]  /*3f90*/  SHFL.UP PT, R4, R17, 0x10, RZ ;  /* 0x0600000011047989 */ /* 0x000ee200000e00ff */
[-C--:B------:R-:W-:Y:S01]  /*3fa0*/  FMUL.FTZ R210, R147, R214.reuse ;  /* 0x000000d693d27220 */ /* 0x080fe20000410000 */
[----:B------:R-:W-:Y:S01]  /*3fb0*/  FADD.FTZ R19, R178, R19 ;  /* 0x00000013b2137221 */ /* 0x000fe20000010000 */
[----:B------:R-:W-:Y:S01]  /*3fc0*/  FADD.FTZ R7, R179, R206 ;  /* 0x000000ceb3077221 */ /* 0x000fe20000010000 */
[C---:B------:R-:W-:Y:S01]  /*3fd0*/  FFMA.FTZ R206, R146.reuse, R214, R207 ;  /* 0x000000d692ce7223 */ /* 0x040fe200000100cf */
[----:B------:R-:W-:Y:S01]  /*3fe0*/  FFMA.FTZ R207, R146, R5, -R210 ;  /* 0x0000000592cf7223 */ /* 0x000fe200000108d2 */
[C---:B------:R-:W-:Y:S01]  /*3ff0*/  FMUL.FTZ R212, R147.reuse, R19 ;  /* 0x0000001393d47220 */ /* 0x040fe20000410000 */
[----:B------:R-:W-:-:S02]  /*4000*/  FMUL.FTZ R216, R147, R7 ;  /* 0x0000000793d87220 */ /* 0x000fc40000410000 */
[----:B------:R2:W4:Y:S01]  /*4010*/  SHFL.DOWN PT, R214, R206, 0x1, 0x1f ;  /* 0x08201f00ced67f89 */ /* 0x00052200000e0000 */
[C---:B------:R-:W-:Y:S01]  /*4020*/  FFMA.FTZ R212, R146.reuse, R7, R212 ;  /* 0x0000000792d47223 */ /* 0x040fe200000100d4 */
[----:B------:R-:W-:Y:S01]  /*4030*/  FFMA.FTZ R213, R146, R19, -R216 ;  /* 0x0000001392d57223 */ /* 0x000fe200000108d8 */
[-C--:B0-----:R-:W-:Y:S01]  /*4040*/  FMUL.FTZ R210, R15, R208.reuse ;  /* 0x000000d00fd27220 */ /* 0x081fe20000410000 */
[----:B------:R-:W-:Y:S01]  /*4050*/  FMUL.FTZ R208, R17, R208 ;  /* 0x000000d011d07220 */ /* 0x000fe20000410000 */
[----:B------:R-:W-:Y:S01]  /*4060*/  FADD.FTZ R209, R177, R212 ;  /* 0x000000d4b1d17221 */ /* 0x000fe20000010000 */
[-C--:B-1----:R-:W-:Y:S01]  /*4070*/  FMUL.FTZ R5, R15, R6.reuse ;  /* 0x000000060f057220 */ /* 0x082fe20000410000 */
[----:B------:R-:W-:-:S03]  /*4080*/  FMUL.FTZ R6, R17, R6 ;  /* 0x0000000611067220 */ /* 0x000fc60000410000 */
[----:B------:R0:W1:Y:S01]  /*4090*/  SHFL.DOWN PT, R215, R209, 0x1, 0x1f ;  /* 0x08201f00d1d77f89 */ /* 0x00006200000e0000 */
[-C--:B--2---:R-:W-:Y:S01]  /*40a0*/  FFMA.FTZ R7, R17, R18.reuse, -R210 ;  /* 0x0000001211077223 */ /* 0x084fe200000108d2 */
[C---:B------:R-:W-:Y:S01]  /*40b0*/  FFMA.FTZ R19, R15.reuse, R18, R208 ;  /* 0x000000120f137223 */ /* 0x040fe200000100d0 */
[----:B------:R-:W-:Y:S01]  /*40c0*/  FADD.FTZ R208, R172, R213 ;  /* 0x000000d5acd07221 */ /* 0x000fe20000010000 */
[-C--:B---3--:R-:W-:Y:S01]  /*40d0*/  @P1 FFMA.FTZ R15, R15, R4.reuse, R6 ;  /* 0x000000040f0f1223 */ /* 0x088fe20000010006 */
[----:B------:R-:W-:Y:S01]  /*40e0*/  @P1 FFMA.FTZ R17, R17, R4, -R5 ;  /* 0x0000000411111223 */ /* 0x000fe20000010805 */
[----:B------:R-:W-:Y:S01]  /*40f0*/  @P1 FADD.FTZ R16, R16, R7 ;  /* 0x0000000710101221 */ /* 0x000fe20000010000 */
[----:B------:R-:W-:Y:S01]  /*4100*/  @P1 FADD.FTZ R14, R14, R19 ;  /* 0x000000130e0e1221 */ /* 0x000fe20000010000 */
[----:B------:R0:W2:Y:S01]  /*4110*/  SHFL.DOWN PT, R18, R208, 0x1, 0x1f ;  /* 0x08201f00d0127f89 */ /* 0x0000a200000e0000 */
[----:B------:R-:W-:Y:S01]  /*4120*/  HFMA2 R4, -RZ, RZ, 1.875, 0 ;  /* 0x3f800000ff047431 */ /* 0x000fe200000001ff */
[----:B------:R-:W-:-:S02]  /*4130*/  ISETP.GT.U32.AND P1, PT, R173, 0x1d, PT ;  /* 0x0000001dad00780c */ /* 0x000fc40003f24070 */
[----:B------:R-:W-:Y:S01]  /*4140*/  CS2R R6, SRZ ;  /* 0x0000000000067805 */ /* 0x000fe2000001ff00 */
[----:B------:R0:W3:Y:S01]  /*4150*/  SHFL.DOWN PT, R19, R207, 0x1, 0x1f ;  /* 0x08201f00cf137f89 */ /* 0x0000e200000e0000 */
[----:B------:R-:W-:-:S03]  /*4160*/  MOV R5, RZ ;  /* 0x000000ff00057202 */ /* 0x000fc60000000f00 */
[----:B----4-:R0:W4:Y:S04]  /*4170*/  SHFL.IDX PT, R210, R12, RZ, 0x1f ;  /* 0x00001fff0cd27589 */ /* 0x01012800000e0000 */
[----:B------:R0:W0:Y:S04]  /*4180*/  SHFL.IDX PT, R211, R13, RZ, 0x1f ;  /* 0x00001fff0dd37589 */ /* 0x00002800000e0000 */
[----:B------:R0:W0:Y:S04]  /*4190*/  SHFL.UP PT, R12, R17, 0x1, RZ ;  /* 0x04200000110c7989 */ /* 0x00002800000e00ff */
[----:B------:R-:W0:Y:S04]  /*41a0*/  SHFL.UP PT, R15, R15, 0x1, RZ ;  /* 0x042000000f0f7989 */ /* 0x000e2800000e00ff */
[----:B------:R0:W0:Y:S04]  /*41b0*/  SHFL.UP PT, R212, R16, 0x1, RZ ;  /* 0x0420000010d47989 */ /* 0x00002800000e00ff */
[----:B------:R0:W0:Y:S01]  /*41c0*/  SHFL.UP PT, R213, R14, 0x1, RZ ;  /* 0x042000000ed57989 */ /* 0x00002200000e00ff */
        /* <DEDUP_REMOVED lines=11> */
.L_x_17138:
[----:B------:R-:W-:Y:S05]  /*4280*/  BSYNC.RECONVERGENT B0 ;  /* 0x0000000000007941 */ /* 0x000fea0003800200 */
.L_x_17137:
[----:B------:R-:W1:Y:S01]  /*4290*/  @!P4 LDS.128 R4, [UR6+0x2e10] ;  /* 0x002e1006ff04c984 */ /* 0x000e620008000c00 */
[----:B------:R-:W-:Y:S03]  /*42a0*/  BSSY.RECONVERGENT B0, `(.L_x_17139) ;  /* 0x0000010000007945 */ /* 0x000fe60003800200 */
[----:B------:R2:W3:Y:S04]  /*42b0*/  SHFL.DOWN PT, R214, R206, 0x2, 0x1f ;  /* 0x08401f00ced67f89 */ /* 0x0004e800000e0000 */
        /* <DEDUP_REMOVED lines=10> */
[-C--:B--23--:R-:W-:Y:S01]  /*4360*/  FFMA.FTZ R206, R206, R214.reuse, -R13 ;  /* 0x000000d6cece7223 */ /* 0x08cfe2000001080d */
[----:B------:R-:W-:Y:S01]  /*4370*/  FFMA.FTZ R207, R207, R214, R14 ;  /* 0x000000d6cfcf7223 */ /* 0x000fe2000001000e */
[----:B------:R-:W-:Y:S01]  /*4380*/  FADD.FTZ R209, R209, R16 ;  /* 0x00000010d1d17221 */ /* 0x000fe20000010000 */
[----:B------:R-:W-:-:S07]  /*4390*/  FADD.FTZ R208, R208, R17 ;  /* 0x00000011d0d07221 */ /* 0x000fce0000010000 */
.L_x_17140:
[----:B------:R-:W-:Y:S05]  /*43a0*/  BSYNC.RECONVERGENT B0 ;  /* 0x0000000000007941 */ /* 0x000fea0003800200 */
.L_x_17139:
[----:B---3--:R3:W1:Y:S01]  /*43b0*/  SHFL.DOWN PT, R214, R206, 0x4, 0x1f ;  /* 0x08801f00ced67f89 */ /* 0x00866200000e0000 */
        /* <DEDUP_REMOVED lines=13> */
[----:B------:R-:W-:Y:S01]  /*4490*/  FADD.FTZ R209, R209, R16 ;  /* 0x00000010d1d17221 */ /* 0x000fe20000010000 */
[----:B------:R-:W-:-:S07]  /*44a0*/  FADD.FTZ R208, R208, R17 ;  /* 0x00000011d0d07221 */ /* 0x000fce0000010000 */
.L_x_17142:
[----:B------:R-:W-:Y:S05]  /*44b0*/  BSYNC.RECONVERGENT B0 ;  /* 0x0000000000007941 */ /* 0x000fea0003800200 */
.L_x_17141:
        /* <DEDUP_REMOVED lines=16> */
.L_x_17144:
[----:B------:R-:W-:Y:S05]  /*45c0*/  BSYNC.RECONVERGENT B0 ;  /* 0x0000000000007941 */ /* 0x000fea0003800200 */
.L_x_17143:
        /* <DEDUP_REMOVED lines=16> */
.L_x_17146:
[----:B------:R-:W-:Y:S05]  /*46d0*/  BSYNC.RECONVERGENT B0 ;  /* 0x0000000000007941 */ /* 0x000fea0003800200 */
.L_x_17145:
        /* <DEDUP_REMOVED lines=11> */
[-C--:B----4-:R-:W-:Y:S01]  /*4790*/  FFMA.FTZ R17, R12, R210.reuse, -R13 ;  /* 0x000000d20c117223 */ /* 0x090fe2000001080d */
[----:B------:R-:W1:Y:S01]  /*47a0*/  SHFL.IDX PT, R215, R6, RZ, 0x1f ;  /* 0x00001fff06d77589 */ /* 0x000e6200000e0000 */
[----:B------:R-:W-:Y:S01]  /*47b0*/  LEA R12, P2, R16, R45, 0x2 ;  /* 0x0000002d100c7211 */ /* 0x000fe200078410ff */
[----:B------:R-:W-:Y:S02]  /*47c0*/  IMAD R19, R31, UR4, R19 ;  /* 0x000000041f137c24 */ /* 0x000fe4000f8e0213 */
[----:B------:R-:W-:Y:S01]  /*47d0*/  FFMA.FTZ R214, R15, R210, R214 ;  /* 0x000000d20fd67223 */ /* 0x000fe200000100d6 */
[----:B------:R-:W4:Y:S01]  /*47e0*/  SHFL.DOWN PT, R218, R208, 0x1, 0x1f ;  /* 0x08201f00d0da7f89 */ /* 0x000f2200000e0000 */
[----:B------:R-:W-:Y:S01]  /*47f0*/  LEA R14, P3, R18, R49, 0x2 ;  /* 0x00000031120e7211 */ /* 0x000fe200078610ff */
[----:B------:R-:W-:Y:S01]  /*4800*/  @P4 FADD.FTZ R210, R212, R17 ;  /* 0x00000011d4d24221 */ /* 0x000fe20000010000 */
[----:B------:R-:W-:Y:S01]  /*4810*/  LEA.HI.X R13, R16, R47, R217, 0x2, P2 ;  /* 0x0000002f100d7211 */ /* 0x000fe200010f14d9 */
[----:B------:R-:W4:Y:S01]  /*4820*/  SHFL.DOWN PT, R223, R209, 0x1, 0x1f ;  /* 0x08201f00d1df7f89 */ /* 0x000f2200000e0000 */
[----:B------:R-:W-:Y:S01]  /*4830*/  @P4 FADD.FTZ R211, R213, R214 ;  /* 0x000000d6d5d34221 */ /* 0x000fe20000010000 */
[----:B------:R-:W-:Y:S01]  /*4840*/  LEA.HI.X R15, R18, R51, R19, 0x2, P3 ;  /* 0x00000033120f7211 */ /* 0x000fe200018f1413 */
[C---:B------:R-:W-:Y:S01]  /*4850*/  FMUL.FTZ R17, R9.reuse, R210 ;  /* 0x000000d209117220 */ /* 0x040fe20000410000 */
[----:B--23--:R-:W2:Y:S01]  /*4860*/  SHFL.IDX PT, R207, R207, RZ, 0x1f ;  /* 0x00001fffcfcf7589 */ /* 0x00cea200000e0000 */
[----:B------:R-:W-:Y:S01]  /*4870*/  FMUL.FTZ R9, R9, R211 ;  /* 0x000000d309097220 */ /* 0x000fe20000410000 */
[----:B------:R-:W-:Y:S01]  /*4880*/  ISETP.NE.AND P2, PT, R48, RZ, PT ;  /* 0x000000ff3000720c */ /* 0x000fe20003f45270 */
[----:B-----5:R-:W-:-:S02]  /*4890*/  @P1 FMUL.FTZ R16, R219, R216 ;  /* 0x000000d8db101220 */ /* 0x020fc40000410000 */
[----:B------:R-:W-:Y:S01]  /*48a0*/  FFMA.FTZ R9, R8, R210, -R9 ;  /* 0x000000d208097223 */ /* 0x000fe20000010809 */
[----:B------:R-:W3:Y:S01]  /*48b0*/  SHFL.IDX PT, R206, R206, RZ, 0x1f ;  /* 0x00001fffcece7589 */ /* 0x000ee200000e0000 */
[C---:B0-----:R-:W-:Y:S02]  /*48c0*/  @P1 FMUL.FTZ R18, R221.reuse, R216 ;  /* 0x000000d8dd121220 */ /* 0x041fe40000410000 */
[----:B------:R-:W-:Y:S01]  /*48d0*/  FADD.FTZ R9, R194, R9 ;  /* 0x00000009c2097221 */ /* 0x000fe20000010000 */
[----:B------:R-:W0:Y:S01]  /*48e0*/  SHFL.IDX PT, R209, R209, RZ, 0x1f ;  /* 0x00001fffd1d17589 */ /* 0x000e2200000e0000 */
[----:B-1----:R-:W-:Y:S01]  /*48f0*/  @P1 FFMA.FTZ R19, R221, R215, R16 ;  /* 0x000000d7dd131223 */ /* 0x002fe20000010010 */
[----:B------:R-:W-:Y:S01]  /*4900*/  FFMA.FTZ R16, R8, R211, R17 ;  /* 0x000000d308107223 */ /* 0x000fe20000010011 */
[----:B------:R-:W-:Y:S01]  /*4910*/  @P1 FFMA.FTZ R18, R219, R215, -R18 ;  /* 0x000000d7db121223 */ /* 0x000fe20000010812 */
[----:B------:R-:W1:Y:S01]  /*4920*/  SHFL.IDX PT, R208, R208, RZ, 0x1f ;  /* 0x00001fffd0d07589 */ /* 0x000e6200000e0000 */
[----:B----4-:R-:W-:Y:S01]  /*4930*/  @P1 FADD.FTZ R216, R218, R19 ;  /* 0x00000013dad81221 */ /* 0x010fe20000010000 */
[----:B------:R-:W-:Y:S01]  /*4940*/  FADD.FTZ R8, R195, R16 ;  /* 0x00000010c3087221 */ /* 0x000fe20000010000 */
[----:B------:R-:W-:-:S02]  /*4950*/  @P1 FADD.FTZ R215, R223, R18 ;  /* 0x00000012dfd71221 */ /* 0x000fc40000010000 */
[-C--:B------:R-:W-:Y:S01]  /*4960*/  FMUL.FTZ R16, R216, R11.reuse ;  /* 0x0000000bd8107220 */ /* 0x080fe20000410000 */
[----:B------:R-:W-:Y:S01]  /*4970*/  FMUL.FTZ R17, R147, R8 ;  /* 0x0000000893117220 */ /* 0x000fe20000410000 */
[C---:B------:R-:W-:Y:S02]  /*4980*/  FMUL.FTZ R19, R215.reuse, R11 ;  /* 0x0000000bd7137220 */ /* 0x040fe40000410000 */
[-C--:B------:R-:W-:Y:S01]  /*4990*/  FFMA.FTZ R18, R215, R10.reuse, R16 ;  /* 0x0000000ad7127223 */ /* 0x080fe20000010010 */
[-C--:B------:R-:W-:Y:S01]  /*49a0*/  FMUL.FTZ R11, R147, R9.reuse ;  /* 0x00000009930b7220 */ /* 0x080fe20000410000 */
[----:B------:R-:W-:Y:S01]  /*49b0*/  FFMA.FTZ R16, R146, R9, -R17 ;  /* 0x0000000992107223 */ /* 0x000fe20000010811 */
[----:B------:R-:W-:Y:S01]  /*49c0*/  FFMA.FTZ R19, R216, R10, -R19 ;  /* 0x0000000ad8137223 */ /* 0x000fe20000010813 */
[----:B------:R-:W-:Y:S01]  /*49d0*/  FADD.FTZ R191, R191, R18 ;  /* 0x00000012bfbf7221 */ /* 0x000fe20000010000 */
[----:B------:R-:W-:Y:S01]  /*49e0*/  FFMA.FTZ R11, R146, R8, R11 ;  /* 0x00000008920b7223 */ /* 0x000fe2000001000b */
[----:B------:R-:W-:Y:S01]  /*49f0*/  FFMA.FTZ R196, R111, R196, R16 ;  /* 0x000000c46fc47223 */ /* 0x000fe20000010010 */
[----:B------:R-:W-:Y:S01]  /*4a00*/  FADD.FTZ R190, R190, R19 ;  /* 0x00000013bebe7221 */ /* 0x000fe20000010000 */
[-C--:B------:R-:W-:Y:S01]  /*4a10*/  FMUL.FTZ R17, R157, R191.reuse ;  /* 0x000000bf9d117220 */ /* 0x080fe20000410000 */
[----:B------:R-:W-:Y:S01]  /*4a20*/  FFMA.FTZ R192, R111, R192, R11 ;  /* 0x000000c06fc07223 */ /* 0x000fe2000001000b */
[----:B------:R-:W-:Y:S01]  /*4a30*/  FMUL.FTZ R10, R149, R196 ;  /* 0x000000c4950a7220 */ /* 0x000fe20000410000 */
[-C--:B------:R-:W-:Y:S01]  /*4a40*/  FMUL.FTZ R16, R157, R190.reuse ;  /* 0x000000be9d107220 */ /* 0x080fe20000410000 */
[C---:B------:R-:W-:Y:S01]  /*4a50*/  FFMA.FTZ R18, R158.reuse, R190, -R17 ;  /* 0x000000be9e127223 */ /* 0x040fe20000010811 */
[-C--:B------:R-:W-:Y:S01]  /*4a60*/  FMUL.FTZ R11, R149, R192.reuse ;  /* 0x000000c0950b7220 */ /* 0x080fe20000410000 */
[----:B------:R-:W-:Y:S01]  /*4a70*/  FFMA.FTZ R17, R151, R192, R10 ;  /* 0x000000c097117223 */ /* 0x000fe2000001000a */
[----:B------:R-:W-:Y:S01]  /*4a80*/  FFMA.FTZ R19, R158, R191, R16 ;  /* 0x000000bf9e137223 */ /* 0x000fe20000010010 */
[----:B------:R-:W-:Y:S01]  /*4a90*/  FADD.FTZ R189, R189, R18 ;  /* 0x00000012bdbd7221 */ /* 0x000fe20000010000 */
[----:B------:R-:W-:Y:S01]  /*4aa0*/  FFMA.FTZ R10, R151, R196, -R11 ;  /* 0x000000c4970a7223 */ /* 0x000fe2000001080b */
[----:B------:R-:W-:Y:S01]  /*4ab0*/  FFMA.FTZ R197, R112, R197, R17 ;  /* 0x000000c570c57223 */ /* 0x000fe20000010011 */
[----:B------:R-:W-:Y:S01]  /*4ac0*/  FADD.FTZ R188, R188, R19 ;  /* 0x00000013bcbc7221 */ /* 0x000fe20000010000 */
[C---:B------:R-:W-:Y:S01]  /*4ad0*/  FMUL.FTZ R17, R159.reuse, R189 ;  /* 0x000000bd9f117220 */ /* 0x040fe20000410000 */
[----:B------:R-:W-:Y:S01]  /*4ae0*/  FFMA.FTZ R10, R112, R193, R10 ;  /* 0x000000c1700a7223 */ /* 0x000fe2000001000a */
[----:B------:R-:W-:Y:S01]  /*4af0*/  FMUL.FTZ R11, R150, R197 ;  /* 0x000000c5960b7220 */ /* 0x000fe20000410000 */
        /* <DEDUP_REMOVED lines=31> */
[C---:B------:R-:W-:Y:S01]  /*4cf0*/  FFMA.FTZ R204, R117.reuse, R204, R16 ;  /* 0x000000cc75cc7223 */ /* 0x040fe20000010010 */
[----:B------:R-:W-:Y:S01]  /*4d00*/  FADD.FTZ R17, R182, R17 ;  /* 0x00000011b6117221 */ /* 0x000fe20000010000 */
[----:B------:R-:W-:Y:S01]  /*4d10*/  FMUL.FTZ R19, R150, R183 ;  /* 0x000000b796137220 */ /* 0x000fe20000410000 */
[----:B------:R-:W-:-:S02]  /*4d20*/  FFMA.FTZ R202, R117, R202, R18 ;  /* 0x000000ca75ca7223 */ /* 0x000fc40000010012 */
        /* <DEDUP_REMOVED lines=14> */
[----:B--2---:R-:W-:Y:S01]  /*4e10*/  FMUL.FTZ R150, R207, R6 ;  /* 0x00000006cf967220 */ /* 0x004fe20000410000 */
        /* <DEDUP_REMOVED lines=8> */
[----:B---3--:R-:W-:Y:S01]  /*4ea0*/  FFMA.FTZ R148, R206, R6, -R151 ;  /* 0x00000006ce947223 */ /* 0x008fe20000010897 */
[----:B------:R-:W-:Y:S01]  /*4eb0*/  FMUL.FTZ R157, R147, R19 ;  /* 0x00000013939d7220 */ /* 0x000fe20000410000 */
[-C--:B------:R-:W-:Y:S01]  /*4ec0*/  FMUL.FTZ R6, R207, R4.reuse ;  /* 0x00000004cf067220 */ /* 0x080fe20000410000 */
[----:B------:R-:W-:Y:S01]  /*4ed0*/  FMUL.FTZ R147, R147, R179 ;  /* 0x000000b393937220 */ /* 0x000fe20000410000 */
[----:B------:R-:W-:Y:S01]  /*4ee0*/  FMUL.FTZ R151, R207, R5 ;  /* 0x00000005cf977220 */ /* 0x000fe20000410000 */
[----:B------:R-:W-:Y:S01]  /*4ef0*/  FFMA.FTZ R158, R146, R179, R157 ;  /* 0x000000b3929e7223 */ /* 0x000fe2000001009d */
[C---:B------:R-:W-:Y:S01]  /*4f00*/  FFMA.FTZ R7, R206.reuse, R7, R150 ;  /* 0x00000007ce077223 */ /* 0x040fe20000010096 */
[----:B------:R-:W-:Y:S01]  /*4f10*/  FFMA.FTZ R5, R206, R5, R6 ;  /* 0x00000005ce057223 */ /* 0x000fe20000010006 */
[----:B------:R-:W-:Y:S01]  /*4f20*/  FFMA.FTZ R147, R146, R19, -R147 ;  /* 0x0000001392937223 */ /* 0x000fe20000010893 */
[----:B------:R-:W-:Y:S01]  /*4f30*/  FADD.FTZ R177, R177, R158 ;  /* 0x0000009eb1b17221 */ /* 0x000fe20000010000 */
[----:B------:R-:W-:Y:S01]  /*4f40*/  P2R R6, PR, RZ, 0x4 ;  /* 0x00000004ff067803 */ /* 0x000fe20000000000 */
[----:B------:R-:W-:Y:S01]  /*4f50*/  FFMA.FTZ R4, R206, R4, -R151 ;  /* 0x00000004ce047223 */ /* 0x000fe20000010897 */
[----:B0-----:R-:W-:Y:S01]  /*4f60*/  FADD.FTZ R6, R209, R148 ;  /* 0x00000094d1067221 */ /* 0x001fe20000010000 */
[----:B------:R-:W-:Y:S01]  /*4f70*/  FMUL.FTZ R150, R177, R105 ;  /* 0x00000069b1967220 */ /* 0x000fe20000410000 */
[----:B-1----:R-:W-:Y:S01]  /*4f80*/  FADD.FTZ R7, R208, R7 ;  /* 0x00000007d0077221 */ /* 0x002fe20000010000 */
[----:B------:R-:W-:Y:S01]  /*4f90*/  FADD.FTZ R172, R172, R147 ;  /* 0x00000093acac7221 */ /* 0x000fe20000010000 */
[----:B------:R-:W-:Y:S01]  /*4fa0*/  FFMA.FTZ R176, R119, R176, R149 ;  /* 0x000000b077b07223 */ /* 0x000fe20000010095 */
[----:B------:R-:W-:Y:S01]  /*4fb0*/  FMUL.FTZ R151, R109, R150 ;  /* 0x000000966d977220 */ /* 0x000fe20000410000 */
[----:B------:R-:W-:Y:S01]  /*4fc0*/  FFMA.FTZ R149, -R132, R154, R197 ;  /* 0x0000009a84957223 */ /* 0x000fe200000101c5 */
[----:B------:R0:W-:Y:S01]  /*4fd0*/  @!P2 STS.128 [UR6+0x2e10], R4 ;  /* 0x002e1004ff00a988 */ /* 0x0001e20008000c06 */
[----:B------:R-:W-:Y:S01]  /*4fe0*/  FMUL.FTZ R163, R16, R103 ;  /* 0x0000006710a37220 */ /* 0x000fe20000410000 */
[----:B------:R-:W-:Y:S01]  /*4ff0*/  FFMA.FTZ R147, -R134, R21, R8 ;  /* 0x0000001586937223 */ /* 0x000fe20000010108 */
[----:B------:R-:W-:Y:S01]  /*5000*/  FFMA.FTZ R174, R119, R174, R18 ;  /* 0x000000ae77ae7223 */ /* 0x000fe20000010012 */
[----:B------:R1:W-:Y:S01]  /*5010*/  STS [R66], R151 ;  /* 0x0000009742007388 */ /* 0x0003e20000000800 */
[----:B------:R-:W-:Y:S01]  /*5020*/  FFMA.FTZ R148, R132, -R23, R10 ;  /* 0x8000001784947223 */ /* 0x000fe2000001000a */
[----:B------:R-:W-:Y:S01]  /*5030*/  FMUL.FTZ R159, R180, R103 ;  /* 0x00000067b49f7220 */ /* 0x000fe20000410000 */
[----:B------:R-:W-:Y:S01]  /*5040*/  FMUL.FTZ R157, R149, R163 ;  /* 0x000000a3959d7220 */ /* 0x000fe20000410000 */
[----:B------:R-:W-:Y:S01]  /*5050*/  FFMA.FTZ R18, R134, -R20, R9 ;  /* 0x8000001486127223 */ /* 0x000fe20000010009 */
[----:B------:R-:W-:Y:S01]  /*5060*/  FFMA.FTZ R146, R133, -R22, R196 ;  /* 0x8000001685927223 */ /* 0x000fe200000100c4 */
[-C--:B------:R-:W-:Y:S01]  /*5070*/  FMUL.FTZ R181, R149, R159.reuse ;  /* 0x0000009f95b57220 */ /* 0x080fe20000410000 */
[-C--:B------:R-:W-:Y:S01]  /*5080*/  FFMA.FTZ R178, R148, R159.reuse, R157 ;  /* 0x0000009f94b27223 */ /* 0x080fe2000001009d */
[----:B------:R-:W-:Y:S01]  /*5090*/  FMUL.FTZ R157, R19, R108 ;  /* 0x0000006c139d7220 */ /* 0x000fe20000410000 */
[----:B------:R-:W-:Y:S01]  /*50a0*/  FMUL.FTZ R182, R112, R159 ;  /* 0x0000009f70b67220 */ /* 0x000fe20000410000 */
[----:B0-----:R-:W-:Y:S01]  /*50b0*/  FMUL.FTZ R4, R172, R105 ;  /* 0x00000069ac047220 */ /* 0x001fe20000410000 */
[----:B------:R-:W-:Y:S01]  /*50c0*/  FFMA.FTZ R6, -R133, R152, R192 ;  /* 0x0000009885067223 */ /* 0x000fe200000101c0 */
[----:B-1----:R-:W-:Y:S01]  /*50d0*/  FMUL.FTZ R151, R179, R108 ;  /* 0x0000006cb3977220 */ /* 0x002fe20000410000 */
[-C--:B------:R-:W-:Y:S01]  /*50e0*/  FMUL.FTZ R164, R111, R157.reuse ;  /* 0x0000009d6fa47220 */ /* 0x080fe20000410000 */
[----:B------:R-:W-:Y:S01]  /*50f0*/  FMUL.FTZ R5, R147, R4 ;  /* 0x0000000493057220 */ /* 0x000fe20000410000 */
[C---:B------:R-:W-:Y:S01]  /*5100*/  FMUL.FTZ R159, R6.reuse, R157 ;  /* 0x0000009d069f7220 */ /* 0x040fe20000410000 */
[-C--:B------:R-:W-:Y:S01]  /*5110*/  FMUL.FTZ R161, R6, R151.reuse ;  /* 0x0000009706a17220 */ /* 0x080fe20000410000 */
[----:B------:R-:W-:Y:S01]  /*5120*/  FMUL.FTZ R162, R111, R151 ;  /* 0x000000976fa27220 */ /* 0x000fe20000410000 */
[-C--:B------:R-:W-:Y:S01]  /*5130*/  FFMA.FTZ R7, R18, R150.reuse, R5 ;  /* 0x0000009612077223 */ /* 0x080fe20000010005 */
[----:B------:R-:W-:Y:S01]  /*5140*/  FMUL.FTZ R5, R147, R150 ;  /* 0x0000009693057220 */ /* 0x000fe20000410000 */
[-C--:B------:R-:W-:Y:S01]  /*5150*/  FMUL.FTZ R158, R109, R4.reuse ;  /* 0x000000046d9e7220 */ /* 0x080fe20000410000 */
[----:B------:R-:W-:Y:S01]  /*5160*/  FFMA.FTZ R161, R146, R157, -R161 ;  /* 0x0000009d92a17223 */ /* 0x000fe200000108a1 */
[----:B------:R-:W-:Y:S01]  /*5170*/  FMUL.FTZ R194, R112, R163 ;  /* 0x000000a370c27220 */ /* 0x000fe20000410000 */
[----:B------:R-:W-:Y:S01]  /*5180*/  FFMA.FTZ R150, R18, R4, -R5 ;  /* 0x0000000412967223 */ /* 0x000fe20000010805 */
[----:B------:R-:W-:Y:S01]  /*5190*/  FFMA.FTZ R157, -R130, R166, R201 ;  /* 0x000000a6829d7223 */ /* 0x000fe200000101c9 */
[-C--:B------:R-:W-:Y:S01]  /*51a0*/  FMUL.FTZ R208, R185, R101.reuse ;  /* 0x00000065b9d07220 */ /* 0x080fe20000410000 */
[----:B------:R-:W-:Y:S01]  /*51b0*/  FFMA.FTZ R5, -R131, R156, R11 ;  /* 0x0000009c83057223 */ /* 0x000fe2000001010b */
[----:B------:R-:W-:Y:S01]  /*51c0*/  FMUL.FTZ R198, R17, R106 ;  /* 0x0000006a11c67220 */ /* 0x000fe20000410000 */
[----:B------:R-:W-:Y:S01]  /*51d0*/  FMUL.FTZ R206, R184, R101 ;  /* 0x00000065b8ce7220 */ /* 0x000fe20000410000 */
[----:B------:R-:W-:Y:S01]  /*51e0*/  FFMA.FTZ R160, R146, R151, R159 ;  /* 0x0000009792a07223 */ /* 0x000fe2000001009f */
[----:B------:R0:W-:Y:S01]  /*51f0*/  STS [R67+0x8], R162 ;  /* 0x000008a243007388 */ /* 0x0001e20000000800 */
[----:B------:R-:W-:Y:S01]  /*5200*/  FFMA.FTZ R151, R130, -R155, R199 ;  /* 0x8000009b82977223 */ /* 0x000fe200000100c7 */
[----:B------:R-:W-:Y:S01]  /*5210*/  FFMA.FTZ R4, R131, -R153, R200 ;  /* 0x8000009983047223 */ /* 0x000fe200000100c8 */
[----:B------:R-:W-:Y:S01]  /*5220*/  FMUL.FTZ R159, R5, R198 ;  /* 0x000000c6059f7220 */ /* 0x000fe20000410000 */
[----:B------:R1:W-:Y:S01]  /*5230*/  STS [R67+0x4], R158 ;  /* 0x0000049e43007388 */ /* 0x0003e20000000800 */
[----:B------:R-:W-:Y:S01]  /*5240*/  FADD.FTZ R7, RZ, R7 ;  /* 0x00000007ff077221 */ /* 0x000fe20000010000 */
[----:B------:R-:W-:Y:S01]  /*5250*/  FADD.FTZ R150, RZ, R150 ;  /* 0x00000096ff967221 */ /* 0x000fe20000010000 */
[----:B------:R-:W-:Y:S01]  /*5260*/  FFMA.FTZ R181, R148, R163, -R181 ;  /* 0x000000a394b57223 */ /* 0x000fe200000108b5 */
[----:B------:R2:W-:Y:S01]  /*5270*/  STS [R67+0x14], R194 ;  /* 0x000014c243007388 */ /* 0x0005e20000000800 */
[----:B------:R-:W-:Y:S01]  /*5280*/  FADD.FTZ R7, R7, R160 ;  /* 0x000000a007077221 */ /* 0x000fe20000010000 */
[----:B0-----:R-:W-:Y:S01]  /*5290*/  FMUL.FTZ R162, R157, R208 ;  /* 0x000000d09da27220 */ /* 0x001fe20000410000 */
[----:B------:R-:W-:Y:S01]  /*52a0*/  FMUL.FTZ R160, R187, R104 ;  /* 0x00000068bba07220 */ /* 0x000fe20000410000 */
[----:B------:R0:W-:Y:S01]  /*52b0*/  STS [R67+0x10], R182 ;  /* 0x000010b643007388 */ /* 0x0001e20000000800 */
[----:B------:R-:W-:Y:S01]  /*52c0*/  FADD.FTZ R150, R150, R161 ;  /* 0x000000a196967221 */ /* 0x000fe20000010000 */
[----:B-1----:R-:W-:Y:S01]  /*52d0*/  FMUL.FTZ R158, R183, R106 ;  /* 0x0000006ab79e7220 */ /* 0x002fe20000410000 */
[----:B------:R-:W-:Y:S01]  /*52e0*/  FADD.FTZ R7, R7, R178 ;  /* 0x000000b207077221 */ /* 0x000fe20000010000 */
[----:B------:R1:W-:Y:S01]  /*52f0*/  STS [R67+0xc], R164 ;  /* 0x00000ca443007388 */ /* 0x0003e20000000800 */
[----:B------:R-:W-:Y:S01]  /*5300*/  FADD.FTZ R150, R150, R181 ;  /* 0x000000b596967221 */ /* 0x000fe20000010000 */
[----:B--2---:R-:W-:Y:S01]  /*5310*/  FMUL.FTZ R194, R157, R206 ;  /* 0x000000ce9dc27220 */ /* 0x004fe20000410000 */
[----:B------:R-:W-:Y:S01]  /*5320*/  FMUL.FTZ R163, R5, R158 ;  /* 0x0000009e05a37220 */ /* 0x000fe20000410000 */
[-C--:B------:R-:W-:Y:S01]  /*5330*/  FMUL.FTZ R181, R189, R113.reuse ;  /* 0x00000071bdb57220 */ /* 0x080fe20000410000 */
[----:B------:R-:W-:Y:S01]  /*5340*/  FMUL.FTZ R207, R188, R113 ;  /* 0x00000071bccf7220 */ /* 0x000fe20000410000 */
[C---:B0-----:R-:W-:Y:S01]  /*5350*/  FFMA.FTZ R182, R151.reuse, R206, R162 ;  /* 0x000000ce97b67223 */ /* 0x041fe200000100a2 */
[----:B------:R-:W-:Y:S01]  /*5360*/  FFMA.FTZ R162, R4, R158, R159 ;  /* 0x0000009e04a27223 */ /* 0x000fe2000001009f */
[----:B------:R-:W-:Y:S01]  /*5370*/  FFMA.FTZ R193, R151, R208, -R194 ;  /* 0x000000d097c17223 */ /* 0x000fe200000108c2 */
[----:B------:R-:W-:Y:S01]  /*5380*/  FFMA.FTZ R159, -R125, R167, R202 ;  /* 0x000000a77d9f7223 */ /* 0x000fe200000101ca */
[----:B------:R-:W-:Y:S01]  /*5390*/  FMUL.FTZ R194, R186, R104 ;  /* 0x00000068bac27220 */ /* 0x000fe20000410000 */
[----:B-1----:R-:W-:Y:S01]  /*53a0*/  FMUL.FTZ R164, R115, R158 ;  /* 0x0000009e73a47220 */ /* 0x002fe20000410000 */
[----:B------:R-:W-:Y:S01]  /*53b0*/  FFMA.FTZ R158, R125, -R165, R204 ;  /* 0x800000a57d9e7223 */ /* 0x000fe200000100cc */
[C---:B------:R-:W-:Y:S01]  /*53c0*/  FMUL.FTZ R195, R159.reuse, R160 ;  /* 0x000000a09fc37220 */ /* 0x040fe20000410000 */
[----:B------:R-:W-:Y:S01]  /*53d0*/  FMUL.FTZ R161, R159, R194 ;  /* 0x000000c29fa17220 */ /* 0x000fe20000410000 */
[----:B------:R-:W-:Y:S01]  /*53e0*/  FFMA.FTZ R163, R4, R198, -R163 ;  /* 0x000000c604a37223 */ /* 0x000fe200000108a3 */
[----:B------:R0:W-:Y:S01]  /*53f0*/  STS [R67+0x18], R164 ;  /* 0x000018a443007388 */ /* 0x0001e20000000800 */
[-C--:B------:R-:W-:Y:S01]  /*5400*/  FFMA.FTZ R195, R158, R194.reuse, -R195 ;  /* 0x000000c29ec37223 */ /* 0x080fe200000108c3 */
[----:B------:R-:W-:Y:S01]  /*5410*/  FMUL.FTZ R194, R117, R194 ;  /* 0x000000c275c27220 */ /* 0x000fe20000410000 */
[----:B------:R-:W-:Y:S01]  /*5420*/  FADD.FTZ R7, R7, R162 ;  /* 0x000000a207077221 */ /* 0x000fe20000010000 */
[----:B------:R-:W-:Y:S01]  /*5430*/  FADD.FTZ R150, R150, R163 ;  /* 0x000000a396967221 */ /* 0x000fe20000010000 */
[----:B------:R-:W-:Y:S01]  /*5440*/  FFMA.FTZ R163, -R123, R171, R176 ;  /* 0x000000ab7ba37223 */ /* 0x000fe200000101b0 */
[----:B------:R-:W-:Y:S01]  /*5450*/  FMUL.FTZ R198, R115, R198 ;  /* 0x000000c673c67220 */ /* 0x000fe20000410000 */
[----:B------:R-:W-:Y:S01]  /*5460*/  FADD.FTZ R7, R7, R182 ;  /* 0x000000b607077221 */ /* 0x000fe20000010000 */
[----:B------:R-:W-:Y:S01]  /*5470*/  FADD.FTZ R150, R150, R193 ;  /* 0x000000c196967221 */ /* 0x000fe20000010000 */
[----:B------:R1:W-:Y:S01]  /*5480*/  STS [R67+0x2c], R194 ;  /* 0x00002cc243007388 */ /* 0x0003e20000000800 */
[-C--:B0-----:R-:W-:Y:S01]  /*5490*/  FFMA.FTZ R164, R158, R160.reuse, R161 ;  /* 0x000000a09ea47223 */ /* 0x081fe200000100a1 */
[----:B------:R-:W-:Y:S01]  /*54a0*/  FMUL.FTZ R160, R117, R160 ;  /* 0x000000a075a07220 */ /* 0x000fe20000410000 */
[----:B------:R-:W-:Y:S01]  /*54b0*/  FFMA.FTZ R161, -R124, R170, R205 ;  /* 0x000000aa7ca17223 */ /* 0x000fe200000101cd */
[-C--:B------:R-:W-:Y:S01]  /*54c0*/  FMUL.FTZ R182, R191, R118.reuse ;  /* 0x00000076bfb67220 */ /* 0x080fe20000410000 */
[----:B------:R-:W-:Y:S01]  /*54d0*/  FADD.FTZ R7, R7, R164 ;  /* 0x000000a407077221 */ /* 0x000fe20000010000 */
[----:B------:R-:W-:Y:S01]  /*54e0*/  FMUL.FTZ R178, R116, R207 ;  /* 0x000000cf74b27220 */ /* 0x000fe20000410000 */
[----:B------:R0:W-:Y:S01]  /*54f0*/  STS [R67+0x28], R160 ;  /* 0x000028a043007388 */ /* 0x0001e20000000800 */
[----:B------:R-:W-:Y:S01]  /*5500*/  FMUL.FTZ R193, R161, R181 ;  /* 0x000000b5a1c17220 */ /* 0x000fe20000410000 */
[----:B------:R-:W-:Y:S01]  /*5510*/  FADD.FTZ R150, R150, R195 ;  /* 0x000000c396967221 */ /* 0x000fe20000010000 */
[----:B-1----:R-:W-:Y:S01]  /*5520*/  FMUL.FTZ R194, R190, R118 ;  /* 0x00000076bec27220 */ /* 0x002fe20000410000 */
[----:B------:R-:W-:Y:S01]  /*5530*/  FFMA.FTZ R162, R123, -R169, R174 ;  /* 0x800000a97ba27223 */ /* 0x000fe200000100ae */
[----:B------:R-:W-:Y:S01]  /*5540*/  FMUL.FTZ R195, R163, R182 ;  /* 0x000000b6a3c37220 */ /* 0x000fe20000410000 */
[----:B------:R1:W-:Y:S01]  /*5550*/  STS [R67+0x1c], R198 ;  /* 0x00001cc643007388 */ /* 0x0003e20000000800 */
[C---:B------:R-:W-:Y:S01]  /*5560*/  FMUL.FTZ R206, R114.reuse, R206 ;  /* 0x000000ce72ce7220 */ /* 0x040fe20000410000 */
[----:B------:R-:W-:Y:S01]  /*5570*/  FMUL.FTZ R208, R114, R208 ;  /* 0x000000d072d07220 */ /* 0x000fe20000410000 */
[----:B------:R-:W-:Y:S01]  /*5580*/  FFMA.FTZ R195, R162, R194, -R195 ;  /* 0x000000c2a2c37223 */ /* 0x000fe200000108c3 */
[----:B0-----:R-:W-:Y:S01]  /*5590*/  FFMA.FTZ R160, R124, -R168, R203 ;  /* 0x800000a87ca07223 */ /* 0x001fe200000100cb */
[----:B------:R0:W-:Y:S01]  /*55a0*/  STS [R67+0x30], R178 ;  /* 0x000030b243007388 */ /* 0x0001e20000000800 */
[C---:B------:R-:W-:Y:S01]  /*55b0*/  FMUL.FTZ R9, R145.reuse, R9 ;  /* 0x0000000991097220 */ /* 0x040fe20000410000 */
[----:B------:R-:W-:Y:S01]  /*55c0*/  FMUL.FTZ R8, R145, -R8 ;  /* 0x8000000891087220 */ /* 0x000fe20000410000 */
[-C--:B------:R-:W-:Y:S01]  /*55d0*/  FFMA.FTZ R164, R160, R207.reuse, R193 ;  /* 0x000000cfa0a47223 */ /* 0x080fe200000100c1 */
[-C--:B------:R-:W-:Y:S01]  /*55e0*/  FMUL.FTZ R193, R163, R194.reuse ;  /* 0x000000c2a3c17220 */ /* 0x080fe20000410000 */
[----:B------:R-:W-:Y:S01]  /*55f0*/  FMUL.FTZ R194, R119, R194 ;  /* 0x000000c277c27220 */ /* 0x000fe20000410000 */
[----:B------:R-:W-:Y:S01]  /*5600*/  STS [R67+0x20], R206 ;  /* 0x000020ce43007388 */ /* 0x000fe20000000800 */
[----:B------:R-:W-:Y:S01]  /*5610*/  FMUL.FTZ R207, R161, R207 ;  /* 0x000000cfa1cf7220 */ /* 0x000fe20000410000 */
[-C--:B-1----:R-:W-:Y:S01]  /*5620*/  FFMA.FTZ R198, R162, R182.reuse, R193 ;  /* 0x000000b6a2c67223 */ /* 0x082fe200000100c1 */
[----:B------:R-:W-:Y:S01]  /*5630*/  FMUL.FTZ R182, R119, R182 ;  /* 0x000000b677b67220 */ /* 0x000fe20000410000 */
[-C--:B0-----:R-:W-:Y:S01]  /*5640*/  FMUL.FTZ R178, R116, R181.reuse ;  /* 0x000000b574b27220 */ /* 0x081fe20000410000 */
[----:B------:R-:W-:Y:S01]  /*5650*/  STS [R67+0x24], R208 ;  /* 0x000024d043007388 */ /* 0x000fe20000000800 */
[----:B------:R-:W-:Y:S01]  /*5660*/  FFMA.FTZ R207, R160, R181, -R207 ;  /* 0x000000b5a0cf7223 */ /* 0x000fe200000108cf */
[----:B------:R-:W-:Y:S01]  /*5670*/  FADD.FTZ R7, R7, R164 ;  /* 0x000000a407077221 */ /* 0x000fe20000010000 */
[C---:B------:R-:W-:Y:S01]  /*5680*/  FMUL.FTZ R10, R143.reuse, R10 ;  /* 0x0000000a8f0a7220 */ /* 0x040fe20000410000 */
[----:B------:R0:W-:Y:S01]  /*5690*/  STS [R67+0x34], R178 ;  /* 0x000034b243007388 */ /* 0x0001e20000000800 */
[----:B------:R-:W-:Y:S01]  /*56a0*/  FADD.FTZ R150, R150, R207 ;  /* 0x000000cf96967221 */ /* 0x000fe20000010000 */
[----:B------:R-:W-:Y:S01]  /*56b0*/  FMUL.FTZ R164, R143, -R197 ;  /* 0x800000c58fa47220 */ /* 0x000fe20000410000 */
[----:B------:R-:W-:Y:S01]  /*56c0*/  FMUL.FTZ R196, R144, R196 ;  /* 0x000000c490c47220 */ /* 0x000fe20000410000 */
[----:B------:R1:W-:Y:S01]  /*56d0*/  STS [R67+0x38], R182 ;  /* 0x000038b643007388 */ /* 0x0003e20000000800 */
[----:B------:R-:W-:Y:S01]  /*56e0*/  FADD.FTZ R150, R150, R195 ;  /* 0x000000c396967221 */ /* 0x000fe20000010000 */
[----:B------:R-:W-:Y:S01]  /*56f0*/  FMUL.FTZ R192, R144, -R192 ;  /* 0x800000c090c07220 */ /* 0x000fe20000410000 */
[----:B------:R-:W-:Y:S01]  /*5700*/  FMUL.FTZ R200, R142, R200 ;  /* 0x000000c88ec87220 */ /* 0x000fe20000410000 */
[----:B------:R-:W-:Y:S01]  /*5710*/  STS [R67+0x3c], R194 ;  /* 0x00003cc243007388 */ /* 0x000fe20000000800 */
[----:B------:R-:W-:Y:S01]  /*5720*/  FMUL.FTZ R204, R140, R204 ;  /* 0x000000cc8ccc7220 */ /* 0x000fe20000410000 */
[----:B0-----:R-:W-:Y:S01]  /*5730*/  FMUL.FTZ R178, R142, -R11 ;  /* 0x8000000b8eb27220 */ /* 0x001fe20000410000 */
[----:B------:R-:W-:Y:S01]  /*5740*/  LEA R11, R137, -R120, 0x1 ;  /* 0x80000078890b7211 */ /* 0x000fe200078e08ff */
[----:B------:R-:W-:Y:S01]  /*5750*/  BAR.SYNC.DEFER_BLOCKING 0x0 ;  /* 0x0000000000007b1d */ /* 0x000fe20000010000 */
[----:B------:R-:W-:Y:S01]  /*5760*/  FMUL.FTZ R202, R140, -R202 ;  /* 0x800000ca8cca7220 */ /* 0x000fe20000410000 */
[----:B-1----:R-:W-:Y:S01]  /*5770*/  FMUL.FTZ R182, R141, -R201 ;  /* 0x800000c98db67220 */ /* 0x002fe20000410000 */
[----:B------:R-:W-:Y:S01]  /*5780*/  ISETP.GE.AND P1, PT, R11, 0x1, PT ;  /* 0x000000010b00780c */ /* 0x000fe20003f26270 */
[C---:B------:R-:W-:Y:S01]  /*5790*/  FMUL.FTZ R174, R138.reuse, R174 ;  /* 0x000000ae8aae7220 */ /* 0x040fe20000410000 */
[----:B------:R-:W-:Y:S01]  /*57a0*/  FMUL.FTZ R176, R138, -R176 ;  /* 0x800000b08ab07220 */ /* 0x000fe20000410000 */
[----:B------:R-:W-:Y:S01]  /*57b0*/  FADD.FTZ R7, R7, R198 ;  /* 0x000000c607077221 */ /* 0x000fe20000010000 */
[----:B------:R-:W-:-:S02]  /*57c0*/  ISETP.GE.AND P2, PT, R11, 0x21, PT ;  /* 0x000000210b00780c */ /* 0x000fc40003f46270 */
[C---:B------:R-:W-:Y:S02]  /*57d0*/  ISETP.GE.AND P3, PT, R11.reuse, 0x41, PT ;  /* 0x000000410b00780c */ /* 0x040fe40003f66270 */
[----:B------:R-:W-:Y:S01]  /*57e0*/  ISETP.GE.AND P4, PT, R11, 0x61, PT ;  /* 0x000000610b00780c */ /* 0x000fe20003f86270 */
        /* <DEDUP_REMOVED lines=20> */
[----:B-----5:R-:W-:-:S03]  /*5930*/  FMUL.FTZ R8, R141, R199 ;  /* 0x000000c78d087220 */ /* 0x020fc60000410000 */
[----:B------:R0:W-:Y:S01]  /*5940*/  STS [R67+0x848], R196 ;  /* 0x000848c443007388 */ /* 0x0001e20000000800 */
[----:B-1----:R-:W-:-:S03]  /*5950*/  FMUL.FTZ R10, R139, R203 ;  /* 0x000000cb8b0a7220 */ /* 0x002fc60000410000 */
[----:B------:R1:W-:Y:S01]  /*5960*/  STS [R67+0x84c], R192 ;  /* 0x00084cc043007388 */ /* 0x0003e20000000800 */
[----:B--2---:R-:W-:-:S03]  /*5970*/  FMUL.FTZ R164, R139, -R205 ;  /* 0x800000cd8ba47220 */ /* 0x004fc60000410000 */
        /* <DEDUP_REMOVED lines=15> */
.L_x_17148:
[----:B------:R-:W-:Y:S05]  /*5a70*/  BSYNC.RECONVERGENT B0 ;  /* 0x0000000000007941 */ /* 0x000fea0003800200 */
.L_x_17147:
[----:B--2---:R0:W2:Y:S01]  /*5a80*/  LDS R9, [R68+0x8c0] ;  /* 0x0008c00044097984 */ /* 0x0040a20000000800 */
[----:B------:R-:W-:Y:S04]  /*5a90*/  BSSY.RECONVERGENT B0, `(.L_x_17149) ;  /* 0x0000004000007945 */ /* 0x000fe80003800200 */
[----:B------:R-:W-:Y:S05]  /*5aa0*/  @!P2 BRA `(.L_x_17150) ;  /* 0x000000000008a947 */ /* 0x000fea0003800000 */
[----:B------:R3:W-:Y:S04]  /*5ab0*/  REDG.E.ADD.F32.FTZ.RN.STRONG.GPU desc[UR16][R12.64+0x80], R193 ;  /* 0x000080c10c0079a6 */ /* 0x0007e8000c12f310 */
[----:B--2---:R3:W-:Y:S02]  /*5ac0*/  REDG.E.ADD.F32.FTZ.RN.STRONG.GPU desc[UR16][R14.64+0x80], R9 ;  /* 0x000080090e0079a6 */ /* 0x0047e4000c12f310 */
.L_x_17150:
[----:B------:R-:W-:Y:S05]  /*5ad0*/  BSYNC.RECONVERGENT B0 ;  /* 0x0000000000007941 */ /* 0x000fea0003800200 */
.L_x_17149:
[----:B--23--:R2:W3:Y:S01]  /*5ae0*/  LDS R9, [R69+0x940] ;  /* 0x0009400045097984 */ /* 0x00c4e20000000800 */
[----:B------:R-:W-:Y:S04]  /*5af0*/  BSSY.RECONVERGENT B0, `(.L_x_17151) ;  /* 0x0000004000007945 */ /* 0x000fe80003800200 */
[----:B------:R-:W-:Y:S05]  /*5b00*/  @!P3 BRA `(.L_x_17152) ;  /* 0x000000000008b947 */ /* 0x000fea0003800000 */
[----:B------:R4:W-:Y:S04]  /*5b10*/  REDG.E.ADD.F32.FTZ.RN.STRONG.GPU desc[UR16][R12.64+0x100], R195 ;  /* 0x000100c30c0079a6 */ /* 0x0009e8000c12f310 */
[----:B---3--:R4:W-:Y:S02]  /*5b20*/  REDG.E.ADD.F32.FTZ.RN.STRONG.GPU desc[UR16][R14.64+0x100], R9 ;  /* 0x000100090e0079a6 */ /* 0x0089e4000c12f310 */
.L_x_17152:
[----:B------:R-:W-:Y:S05]  /*5b30*/  BSYNC.RECONVERGENT B0 ;  /* 0x0000000000007941 */ /* 0x000fea0003800200 */
.L_x_17151:
[----:B---34-:R3:W4:Y:S01]  /*5b40*/  LDS R9, [R70+0x9c0] ;  /* 0x0009c00046097984 */ /* 0x0187220000000800 */
[----:B------:R-:W-:Y:S04]  /*5b50*/  BSSY.RECONVERGENT B0, `(.L_x_17153) ;  /* 0x0000004000007945 */ /* 0x000fe80003800200 */
[----:B------:R-:W-:Y:S05]  /*5b60*/  @!P4 BRA `(.L_x_17154) ;  /* 0x000000000008c947 */ /* 0x000fea0003800000 */
[----:B------:R0:W-:Y:S04]  /*5b70*/  REDG.E.ADD.F32.FTZ.RN.STRONG.GPU desc[UR16][R12.64+0x180], R207 ;  /* 0x000180cf0c0079a6 */ /* 0x0001e8000c12f310 */
[----:B----4-:R0:W-:Y:S02]  /*5b80*/  REDG.E.ADD.F32.FTZ.RN.STRONG.GPU desc[UR16][R14.64+0x180], R9 ;  /* 0x000180090e0079a6 */ /* 0x0101e4000c12f310 */
.L_x_17154:
[----:B------:R-:W-:Y:S05]  /*5b90*/  BSYNC.RECONVERGENT B0 ;  /* 0x0000000000007941 */ /* 0x000fea0003800200 */
.L_x_17153:
        /* <DEDUP_REMOVED lines=11> */
.L_x_17156:
[----:B------:R-:W-:Y:S05]  /*5c50*/  BSYNC.RECONVERGENT B0 ;  /* 0x0000000000007941 */ /* 0x000fea0003800200 */
.L_x_17155:
[----:B0---4-:R0:W4:Y:S01]  /*5c60*/  LDS R9, [R72+0xac0] ;  /* 0x000ac00048097984 */ /* 0x0111220000000800 */
[----:B------:R-:W-:Y:S04]  /*5c70*/  BSSY.RECONVERGENT B0, `(.L_x_17157) ;  /* 0x0000004000007945 */ /* 0x000fe80003800200 */
[----:B------:R-:W-:Y:S05]  /*5c80*/  @!P1 BRA `(.L_x_17158) ;  /* 0x0000000000089947 */ /* 0x000fea0003800000 */
[----:B------:R0:W-:Y:S04]  /*5c90*/  REDG.E.ADD.F32.FTZ.RN.STRONG.GPU desc[UR16][R12.64+0x280], R211 ;  /* 0x000280d30c0079a6 */ /* 0x0001e8000c12f310 */
[----:B----4-:R0:W-:Y:S02]  /*5ca0*/  REDG.E.ADD.F32.FTZ.RN.STRONG.GPU desc[UR16][R14.64+0x280], R9 ;  /* 0x000280090e0079a6 */ /* 0x0101e4000c12f310 */
.L_x_17158:
[----:B------:R-:W-:Y:S05]  /*5cb0*/  BSYNC.RECONVERGENT B0 ;  /* 0x0000000000007941 */ /* 0x000fea0003800200 */
.L_x_17157:
[----:B0---4-:R0:W4:Y:S01]  /*5cc0*/  LDS R9, [R73+0xb40] ;  /* 0x000b400049097984 */ /* 0x0111220000000800 */
[----:B------:R-:W-:Y:S04]  /*5cd0*/  BSSY.RECONVERGENT B0, `(.L_x_17159) ;  /* 0x0000004000007945 */ /* 0x000fe80003800200 */
[----:B------:R-:W-:Y:S05]  /*5ce0*/  @!P2 BRA `(.L_x_17160) ;  /* 0x000000000008a947 */ /* 0x000fea0003800000 */
[----:B------:R0:W-:Y:S04]  /*5cf0*/  REDG.E.ADD.F32.FTZ.RN.STRONG.GPU desc[UR16][R12.64+0x300], R213 ;  /* 0x000300d50c0079a6 */ /* 0x0001e8000c12f310 */
[----:B----4-:R0:W-:Y:S02]  /*5d00*/  REDG.E.ADD.F32.FTZ.RN.STRONG.GPU desc[UR16][R14.64+0x300], R9 ;  /* 0x000300090e0079a6 */ /* 0x0101e4000c12f310 */
.L_x_17160:
[----:B------:R-:W-:Y:S05]  /*5d10*/  BSYNC.RECONVERGENT B0 ;  /* 0x0000000000007941 */ /* 0x000fea0003800200 */
.L_x_17159:
[----:B0---4-:R0:W4:Y:S01]  /*5d20*/  LDS R9, [R74+0xbc0] ;  /* 0x000bc0004a097984 */ /* 0x0111220000000800 */
[----:B------:R-:W-:Y:S04]  /*5d30*/  BSSY.RECONVERGENT B0, `(.L_x_17161) ;  /* 0x0000004000007945 */ /* 0x000fe80003800200 */
[----:B------:R-:W-:Y:S05]  /*5d40*/  @!P3 BRA `(.L_x_17162) ;  /* 0x000000000008b947 */ /* 0x000fea0003800000 */
[----:B------:R0:W-:Y:S04]  /*5d50*/  REDG.E.ADD.F32.FTZ.RN.STRONG.GPU desc[UR16][R12.64+0x380], R215 ;  /* 0x000380d70c0079a6 */ /* 0x0001e8000c12f310 */
[----:B----4-:R0:W-:Y:S02]  /*5d60*/  REDG.E.ADD.F32.FTZ.RN.STRONG.GPU desc[UR16][R14.64+0x380], R9 ;  /* 0x000380090e0079a6 */ /* 0x0101e4000c12f310 */
.L_x_17162:
[----:B------:R-:W-:Y:S05]  /*5d70*/  BSYNC.RECONVERGENT B0 ;  /* 0x0000000000007941 */ /* 0x000fea0003800200 */
.L_x_17161:
[----:B0---4-:R0:W4:Y:S01]  /*5d80*/  LDS R9, [R75+0xc40] ;  /* 0x000c40004b097984 */ /* 0x0111220000000800 */
[----:B------:R-:W-:Y:S04]  /*5d90*/  BSSY.RECONVERGENT B0, `(.L_x_17163) ;  /* 0x0000004000007945 */ /* 0x000fe80003800200 */
[----:B------:R-:W-:Y:S05]  /*5da0*/  @!P4 BRA `(.L_x_17164) ;  /* 0x000000000008c947 */ /* 0x000fea0003800000 */
[----:B------:R0:W-:Y:S04]  /*5db0*/  REDG.E.ADD.F32.FTZ.RN.STRONG.GPU desc[UR16][R12.64+0x400], R217 ;  /* 0x000400d90c0079a6 */ /* 0x0001e8000c12f310 */
[----:B----4-:R0:W-:Y:S02]  /*5dc0*/  REDG.E.ADD.F32.FTZ.RN.STRONG.GPU desc[UR16][R14.64+0x400], R9 ;  /* 0x000400090e0079a6 */ /* 0x0101e4000c12f310 */
.L_x_17164:
[----:B------:R-:W-:Y:S05]  /*5dd0*/  BSYNC.RECONVERGENT B0 ;  /* 0x0000000000007941 */ /* 0x000fea0003800200 */
.L_x_17163:
[----:B0---4-:R0:W4:Y:S01]  /*5de0*/  LDS R9, [R76+0xcc0] ;  /* 0x000cc0004c097984 */ /* 0x0111220000000800 */
[----:B------:R-:W-:Y:S04]  /*5df0*/  BSSY.RECONVERGENT B0, `(.L_x_17165) ;  /* 0x0000004000007945 */ /* 0x000fe80003800200 */
[----:B------:R-:W-:Y:S05]  /*5e00*/  @!P5 BRA `(.L_x_17166) ;  /* 0x000000000008d947 */ /* 0x000fea0003800000 */
[----:B------:R0:W-:Y:S04]  /*5e10*/  REDG.E.ADD.F32.FTZ.RN.STRONG.GPU desc[UR16][R12.64+0x480], R219 ;  /* 0x000480db0c0079a6 */ /* 0x0001e8000c12f310 */
[----:B----4-:R0:W-:Y:S02]  /*5e20*/  REDG.E.ADD.F32.FTZ.RN.STRONG.GPU desc[UR16][R14.64+0x480], R9 ;  /* 0x000480090e0079a6 */ /* 0x0101e4000c12f310 */
.L_x_17166:
[----:B------:R-:W-:Y:S05]  /*5e30*/  BSYNC.RECONVERGENT B0 ;  /* 0x0000000000007941 */ /* 0x000fea0003800200 */
.L_x_17165:
        /* <DEDUP_REMOVED lines=11> */
.L_x_17168:
[----:B------:R-:W-:Y:S05]  /*5ef0*/  BSYNC.RECONVERGENT B0 ;  /* 0x0000000000007941 */ /* 0x000fea0003800200 */
.L_x_17167:
[----:B0---4-:R0:W4:Y:S01]  /*5f00*/  LDS R9, [R78+0xdc0] ;  /* 0x000dc0004e097984 */ /* 0x0111220000000800 */
[----:B------:R-:W-:Y:S04]  /*5f10*/  BSSY.RECONVERGENT B0, `(.L_x_17169) ;  /* 0x0000004000007945 */ /* 0x000fe80003800200 */
[----:B------:R-:W-:Y:S05]  /*5f20*/  @!P1 BRA `(.L_x_17170) ;  /* 0x0000000000089947 */ /* 0x000fea0003800000 */
[----:B------:R0:W-:Y:S04]  /*5f30*/  REDG.E.ADD.F32.FTZ.RN.STRONG.GPU desc[UR16][R12.64+0x580], R223 ;  /* 0x000580df0c0079a6 */ /* 0x0001e8000c12f310 */
[----:B----4-:R0:W-:Y:S02]  /*5f40*/  REDG.E.ADD.F32.FTZ.RN.STRONG.GPU desc[UR16][R14.64+0x580], R9 ;  /* 0x000580090e0079a6 */ /* 0x0101e4000c12f310 */
.L_x_17170:
[----:B------:R-:W-:Y:S05]  /*5f50*/  BSYNC.RECONVERGENT B0 ;  /* 0x0000000000007941 */ /* 0x000fea0003800200 */
.L_x_17169:
[----:B0---4-:R0:W4:Y:S01]  /*5f60*/  LDS R9, [R79+0xe40] ;  /* 0x000e40004f097984 */ /* 0x0111220000000800 */
[----:B------:R-:W-:Y:S04]  /*5f70*/  BSSY.RECONVERGENT B0, `(.L_x_17171) ;  /* 0x0000004000007945 */ /* 0x000fe80003800200 */
[----:B------:R-:W-:Y:S05]  /*5f80*/  @!P2 BRA `(.L_x_17172) ;  /* 0x000000000008a947 */ /* 0x000fea0003800000 */
[----:B------:R0:W-:Y:S04]  /*5f90*/  REDG.E.ADD.F32.FTZ.RN.STRONG.GPU desc[UR16][R12.64+0x600], R225 ;  /* 0x000600e10c0079a6 */ /* 0x0001e8000c12f310 */
[----:B----4-:R0:W-:Y:S02]  /*5fa0*/  REDG.E.ADD.F32.FTZ.RN.STRONG.GPU desc[UR16][R14.64+0x600], R9 ;  /* 0x000600090e0079a6 */ /* 0x0101e4000c12f310 */
.L_x_17172:
[----:B------:R-:W-:Y:S05]  /*5fb0*/  BSYNC.RECONVERGENT B0 ;  /* 0x0000000000007941 */ /* 0x000fea0003800200 */
.L_x_17171:
[----:B0---4-:R0:W4:Y:S01]  /*5fc0*/  LDS R9, [R80+0xec0] ;  /* 0x000ec00050097984 */ /* 0x0111220000000800 */
[----:B------:R-:W-:Y:S04]  /*5fd0*/  BSSY.RECONVERGENT B0, `(.L_x_17173) ;  /* 0x0000004000007945 */ /* 0x000fe80003800200 */
[----:B------:R-:W-:Y:S05]  /*5fe0*/  @!P3 BRA `(.L_x_17174) ;  /* 0x000000000008b947 */ /* 0x000fea0003800000 */
[----:B------:R0:W-:Y:S04]  /*5ff0*/  REDG.E.ADD.F32.FTZ.RN.STRONG.GPU desc[UR16][R12.64+0x680], R227 ;  /* 0x000680e30c0079a6 */ /* 0x0001e8000c12f310 */
[----:B----4-:R0:W-:Y:S02]  /*6000*/  REDG.E.ADD.F32.FTZ.RN.STRONG.GPU desc[UR16][R14.64+0x680], R9 ;  /* 0x000680090e0079a6 */ /* 0x0101e4000c12f310 */
.L_x_17174:
[----:B------:R-:W-:Y:S05]  /*6010*/  BSYNC.RECONVERGENT B0 ;  /* 0x0000000000007941 */ /* 0x000fea0003800200 */
.L_x_17173:
[----:B0---4-:R0:W4:Y:S01]  /*6020*/  LDS R9, [R81+0xf40] ;  /* 0x000f400051097984 */ /* 0x0111220000000800 */
[----:B------:R-:W-:Y:S04]  /*6030*/  BSSY.RECONVERGENT B0, `(.L_x_17175) ;  /* 0x0000004000007945 */ /* 0x000fe80003800200 */
[----:B------:R-:W-:Y:S05]  /*6040*/  @!P4 BRA `(.L_x_17176) ;  /* 0x000000000008c947 */ /* 0x000fea0003800000 */
[----:B------:R0:W-:Y:S04]  /*6050*/  REDG.E.ADD.F32.FTZ.RN.STRONG.GPU desc[UR16][R12.64+0x700], R229 ;  /* 0x000700e50c0079a6 */ /* 0x0001e8000c12f310 */
[----:B----4-:R0:W-:Y:S02]  /*6060*/  REDG.E.ADD.F32.FTZ.RN.STRONG.GPU desc[UR16][R14.64+0x700], R9 ;  /* 0x000700090e0079a6 */ /* 0x0101e4000c12f310 */
.L_x_17176:
[----:B------:R-:W-:Y:S05]  /*6070*/  BSYNC.RECONVERGENT B0 ;  /* 0x0000000000007941 */ /* 0x000fea0003800200 */
.L_x_17175:
[----:B0---4-:R0:W4:Y:S01]  /*6080*/  LDS R9, [R82+0xfc0] ;  /* 0x000fc00052097984 */ /* 0x0111220000000800 */
[----:B------:R-:W-:Y:S04]  /*6090*/  BSSY.RECONVERGENT B0, `(.L_x_17177) ;  /* 0x0000004000007945 */ /* 0x000fe80003800200 */
[----:B------:R-:W-:Y:S05]  /*60a0*/  @!P5 BRA `(.L_x_17178) ;  /* 0x000000000008d947 */ /* 0x000fea0003800000 */
[----:B------:R0:W-:Y:S04]  /*60b0*/  REDG.E.ADD.F32.FTZ.RN.STRONG.GPU desc[UR16][R12.64+0x780], R231 ;  /* 0x000780e70c0079a6 */ /* 0x0001e8000c12f310 */
[----:B----4-:R0:W-:Y:S02]  /*60c0*/  REDG.E.ADD.F32.FTZ.RN.STRONG.GPU desc[UR16][R14.64+0x780], R9 ;  /* 0x000780090e0079a6 */ /* 0x0101e4000c12f310 */
.L_x_17178:
[----:B------:R-:W-:Y:S05]  /*60d0*/  BSYNC.RECONVERGENT B0 ;  /* 0x0000000000007941 */ /* 0x000fea0003800200 */
.L_x_17177:
[----:B-1----:R-:W1:Y:S01]  /*60e0*/  SHFL.DOWN PT, R8, R7, 0x1, 0x1f ;  /* 0x08201f0007087f89 */ /* 0x002e6200000e0000 */
[----:B------:R-:W-:Y:S01]  /*60f0*/  ISETP.GT.AND P1, PT, R96, 0x1e, PT ;  /* 0x0000001e6000780c */ /* 0x000fe20003f24270 */
[----:B------:R-:W-:Y:S01]  /*6100*/  FMUL.FTZ R11, R41, R188 ;  /* 0x000000bc290b7220 */ /* 0x000fe20000410000 */
[----:B------:R-:W-:Y:S01]  /*6110*/  FMUL.FTZ R166, R166, R185 ;  /* 0x000000b9a6a67220 */ /* 0x000fe20000410000 */
[----:B0---4-:R-:W0:Y:S01]  /*6120*/  SHFL.DOWN PT, R9, R150, 0x1, 0x1f ;  /* 0x08201f0096097f89 */ /* 0x011e2200000e0000 */
[----:B------:R-:W-:Y:S01]  /*6130*/  FMUL.FTZ R156, R156, R17 ;  /* 0x000000119c9c7220 */ /* 0x000fe20000410000 */
[----:B------:R-:W-:Y:S01]  /*6140*/  FMUL.FTZ R21, R21, R172 ;  /* 0x000000ac15157220 */ /* 0x000fe20000410000 */
[----:B------:R-:W-:Y:S01]  /*6150*/  ISETP.NE.AND P2, PT, R48, RZ, PT ;  /* 0x000000ff3000720c */ /* 0x000fe20003f45270 */
[----:B------:R-:W-:Y:S01]  /*6160*/  FMUL.FTZ R154, R154, R16 ;  /* 0x000000109a9a7220 */ /* 0x000fe20000410000 */
        /* <DEDUP_REMOVED lines=17> */
[CC--:B------:R-:W-:Y:S01]  /*6280*/  FMUL.FTZ R9, R41.reuse, R191.reuse ;  /* 0x000000bf29097220 */ /* 0x0c0fe20000410000 */
[----:B------:R-:W-:Y:S02]  /*6290*/  ISETP.GT.AND P1, PT, R96, 0x1b, PT ;  /* 0x0000001b6000780c */ /* 0x000fe40003f24270 */
[----:B------:R-:W1:Y:S01]  /*62a0*/  SHFL.DOWN PT, R15, R150, 0x4, 0x1f ;  /* 0x08801f00960f7f89 */ /* 0x000e6200000e0000 */
[CC--:B------:R-:W-:Y:S01]  /*62b0*/  FFMA.FTZ R8, R40.reuse, R190.reuse, -R9 ;  /* 0x000000be28087223 */ /* 0x0c0fe20000010809 */
[-C--:B------:R-:W-:Y:S01]  /*62c0*/  FMUL.FTZ R9, R41, R190.reuse ;  /* 0x000000be29097220 */ /* 0x080fe20000410000 */
[----:B------:R-:W-:Y:S02]  /*62d0*/  FMUL.FTZ R190, R171, R190 ;  /* 0x000000beabbe7220 */ /* 0x000fe40000410000 */
[----:B------:R-:W-:Y:S01]  /*62e0*/  FMUL.FTZ R163, R163, R8 ;  /* 0x00000008a3a37220 */ /* 0x000fe20000410000 */
[CC--:B------:R-:W-:Y:S01]  /*62f0*/  FFMA.FTZ R9, R40.reuse, R191.reuse, R9 ;  /* 0x000000bf28097223 */ /* 0x0c0fe20000010009 */
[----:B------:R-:W-:Y:S01]  /*6300*/  FFMA.FTZ R190, R169, R191, R190 ;  /* 0x000000bfa9be7223 */ /* 0x000fe200000100be */
[----:B------:R-:W-:-:S02]  /*6310*/  FFMA.FTZ R8, R40, R189, -R11 ;  /* 0x000000bd28087223 */ /* 0x000fc4000001080b */
[----:B------:R-:W-:Y:S01]  /*6320*/  FFMA.FTZ R162, R162, R9, R163 ;  /* 0x00000009a2a27223 */ /* 0x000fe200000100a3 */
[-C--:B------:R-:W-:Y:S01]  /*6330*/  FMUL.FTZ R9, R170, R189.reuse ;  /* 0x000000bdaa097220 */ /* 0x080fe20000410000 */
[----:B------:R-:W-:Y:S01]  /*6340*/  FMUL.FTZ R161, R161, R8 ;  /* 0x00000008a1a17220 */ /* 0x000fe20000410000 */
[----:B------:R-:W-:Y:S01]  /*6350*/  FMUL.FTZ R8, R167, R186 ;  /* 0x000000baa7087220 */ /* 0x000fe20000410000 */
[----:B------:R-:W-:Y:S01]  /*6360*/  FFMA.FTZ R11, R119, R190, R162 ;  /* 0x000000be770b7223 */ /* 0x000fe200000100a2 */
[----:B------:R-:W-:Y:S01]  /*6370*/  FFMA.FTZ R13, R168, R188, R9 ;  /* 0x000000bca80d7223 */ /* 0x000fe20000010009 */
[CC--:B------:R-:W-:Y:S01]  /*6380*/  FMUL.FTZ R9, R41.reuse, R186.reuse ;  /* 0x000000ba29097220 */ /* 0x0c0fe20000410000 */
[----:B------:R-:W-:Y:S01]  /*6390*/  FMUL.FTZ R189, R41, R189 ;  /* 0x000000bd29bd7220 */ /* 0x000fe20000410000 */
[----:B------:R-:W-:Y:S01]  /*63a0*/  FADD.FTZ R86, R11, R86 ;  /* 0x000000560b567221 */ /* 0x000fe20000010000 */
[-C--:B------:R-:W-:Y:S01]  /*63b0*/  FMUL.FTZ R11, R41, R187.reuse ;  /* 0x000000bb290b7220 */ /* 0x080fe20000410000 */
[----:B0-----:R-:W-:Y:S01]  /*63c0*/  @!P1 FADD.FTZ R7, R7, R10 ;  /* 0x0000000a07079221 */ /* 0x001fe20000010000 */
[-C--:B------:R-:W-:Y:S01]  /*63d0*/  FFMA.FTZ R10, R165, R187.reuse, R8 ;  /* 0x000000bba50a7223 */ /* 0x080fe20000010008 */
[C---:B------:R-:W-:Y:S01]  /*63e0*/  FFMA.FTZ R187, R40.reuse, R187, R9 ;  /* 0x000000bb28bb7223 */ /* 0x040fe20000010009 */
[----:B------:R-:W-:Y:S01]  /*63f0*/  FFMA.FTZ R186, R40, R186, -R11 ;  /* 0x000000ba28ba7223 */ /* 0x000fe2000001080b */
[----:B-1----:R-:W-:Y:S01]  /*6400*/  @!P1 FADD.FTZ R150, R150, R15 ;  /* 0x0000000f96969221 */ /* 0x002fe20000010000 */
[----:B------:R-:W0:Y:S01]  /*6410*/  SHFL.DOWN PT, R14, R7, 0x8, 0x1f ;  /* 0x09001f00070e7f89 */ /* 0x000e2200000e0000 */
[----:B------:R-:W-:Y:S01]  /*6420*/  FMUL.FTZ R9, R41, R184 ;  /* 0x000000b829097220 */ /* 0x000fe20000410000 */
[----:B------:R-:W-:Y:S01]  /*6430*/  FMUL.FTZ R159, R159, R186 ;  /* 0x000000ba9f9f7220 */ /* 0x000fe20000410000 */
[----:B------:R-:W-:Y:S01]  /*6440*/  ISETP.GT.AND P1, PT, R96, 0x17, PT ;  /* 0x000000176000780c */ /* 0x000fe20003f24270 */
[----:B------:R-:W1:Y:S01]  /*6450*/  SHFL.DOWN PT, R15, R150, 0x8, 0x1f ;  /* 0x09001f00960f7f89 */ /* 0x000e6200000e0000 */
[----:B------:R-:W-:Y:S01]  /*6460*/  FFMA.FTZ R8, R40, R185, -R9 ;  /* 0x000000b928087223 */ /* 0x000fe20000010809 */
        /* <DEDUP_REMOVED lines=8> */
[----:B------:R-:W-:Y:S01]  /*64f0*/  FADD.FTZ R88, R9, R88 ;  /* 0x0000005809587221 */ /* 0x000fe20000010000 */
[----:B------:R-:W-:Y:S01]  /*6500*/  FMUL.FTZ R9, R41, R183 ;  /* 0x000000b729097220 */ /* 0x000fe20000410000 */
[----:B------:R-:W-:Y:S01]  /*6510*/  FFMA.FTZ R12, R116, R13, R161 ;  /* 0x0000000d740c7223 */ /* 0x000fe200000100a1 */
[----:B------:R-:W-:Y:S01]  /*6520*/  FFMA.FTZ R151, R151, R8, R10 ;  /* 0x0000000897977223 */ /* 0x000fe2000001000a */
[----:B------:R-:W-:Y:S01]  /*6530*/  FFMA.FTZ R110, R13, R113, R110 ;  /* 0x000000710d6e7223 */ /* 0x000fe2000001006e */
[-C--:B------:R-:W-:Y:S01]  /*6540*/  FFMA.FTZ R8, R40, R17.reuse, -R9 ;  /* 0x0000001128087223 */ /* 0x080fe20000010809 */
[----:B------:R-:W-:Y:S01]  /*6550*/  FMUL.FTZ R17, R41, R17 ;  /* 0x0000001129117220 */ /* 0x000fe20000410000 */
[----:B------:R-:W-:Y:S01]  /*6560*/  FADD.FTZ R87, R12, R87 ;  /* 0x000000570c577221 */ /* 0x000fe20000010000 */
[----:B------:R-:W-:Y:S01]  /*6570*/  FFMA.FTZ R10, R114, R155, R151 ;  /* 0x0000009b720a7223 */ /* 0x000fe20000010097 */
[----:B------:R-:W-:Y:S01]  /*6580*/  FMUL.FTZ R9, R5, R8 ;  /* 0x0000000805097220 */ /* 0x000fe20000410000 */
[----:B0-----:R-:W-:Y:S01]  /*6590*/  @!P1 FADD.FTZ R7, R7, R14 ;  /* 0x0000000e07079221 */ /* 0x001fe20000010000 */
[----:B------:R-:W-:Y:S01]  /*65a0*/  FFMA.FTZ R17, R40, R183, R17 ;  /* 0x000000b728117223 */ /* 0x000fe20000010011 */
[C---:B------:R-:W-:Y:S01]  /*65b0*/  FMUL.FTZ R5, R41.reuse, R180 ;  /* 0x000000b429057220 */ /* 0x040fe20000410000 */
[----:B------:R-:W-:Y:S01]  /*65c0*/  FFMA.FTZ R107, R190, R118, R107 ;  /* 0x00000076be6b7223 */ /* 0x000fe2000001006b */
[----:B-1----:R-:W-:Y:S01]  /*65d0*/  @!P1 FADD.FTZ R150, R150, R15 ;  /* 0x0000000f96969221 */ /* 0x002fe20000010000 */
[----:B------:R-:W0:Y:S01]  /*65e0*/  SHFL.DOWN PT, R12, R7, 0x10, 0x1f ;  /* 0x0a001f00070c7f89 */ /* 0x000e2200000e0000 */
[----:B------:R-:W-:Y:S01]  /*65f0*/  FFMA.FTZ R8, R4, R17, R9 ;  /* 0x0000001104087223 */ /* 0x000fe20000010009 */
[CC--:B------:R-:W-:Y:S01]  /*6600*/  FFMA.FTZ R4, R40.reuse, R16.reuse, -R5 ;  /* 0x0000001028047223 */ /* 0x0c0fe20000010805 */
[C---:B------:R-:W-:Y:S01]  /*6610*/  FMUL.FTZ R5, R41.reuse, R16 ;  /* 0x0000001029057220 */ /* 0x040fe20000410000 */
[----:B------:R-:W1:Y:S01]  /*6620*/  SHFL.DOWN PT, R13, R150, 0x10, 0x1f ;  /* 0x0a001f00960d7f89 */ /* 0x000e6200000e0000 */
[----:B------:R-:W-:Y:S01]  /*6630*/  FMUL.FTZ R9, R41, R179 ;  /* 0x000000b329097220 */ /* 0x000fe20000410000 */
[----:B------:R-:W-:Y:S01]  /*6640*/  FMUL.FTZ R149, R149, R4 ;  /* 0x0000000495957220 */ /* 0x000fe20000410000 */
[----:B------:R-:W-:Y:S01]  /*6650*/  FFMA.FTZ R11, R40, R180, R5 ;  /* 0x000000b4280b7223 */ /* 0x000fe20000010005 */
[-C--:B------:R-:W-:Y:S01]  /*6660*/  FMUL.FTZ R5, R152, R19.reuse ;  /* 0x0000001398057220 */ /* 0x080fe20000410000 */
[CC--:B------:R-:W-:Y:S01]  /*6670*/  FMUL.FTZ R4, R41.reuse, R19.reuse ;  /* 0x0000001329047220 */ /* 0x0c0fe20000410000 */
[----:B------:R-:W-:Y:S01]  /*6680*/  FFMA.FTZ R19, R40, R19, -R9 ;  /* 0x0000001328137223 */ /* 0x000fe20000010809 */
[C---:B------:R-:W-:Y:S01]  /*6690*/  FMUL.FTZ R9, R41.reuse, R177 ;  /* 0x000000b129097220 */ /* 0x040fe20000410000 */
[----:B------:R-:W-:Y:S01]  /*66a0*/  ISETP.NE.AND P1, PT, R96, RZ, PT ;  /* 0x000000ff6000720c */ /* 0x000fe20003f25270 */
[----:B------:R-:W-:Y:S01]  /*66b0*/  FFMA.FTZ R22, R22, R179, R5 ;  /* 0x000000b316167223 */ /* 0x000fe20000010005 */
[----:B------:R-:W-:Y:S01]  /*66c0*/  FMUL.FTZ R19, R6, R19 ;  /* 0x0000001306137220 */ /* 0x000fe20000410000 */
[-C--:B------:R-:W-:Y:S01]  /*66d0*/  FMUL.FTZ R6, R41, R172.reuse ;  /* 0x000000ac29067220 */ /* 0x080fe20000410000 */
[C---:B------:R-:W-:Y:S01]  /*66e0*/  FFMA.FTZ R172, R40.reuse, R172, -R9 ;  /* 0x000000ac28ac7223 */ /* 0x040fe20000010809 */
[----:B------:R-:W-:Y:S01]  /*66f0*/  FFMA.FTZ R179, R40, R179, R4 ;  /* 0x000000b328b37223 */ /* 0x000fe20000010004 */
[----:B------:R-:W-:Y:S01]  /*6700*/  FFMA.FTZ R11, R148, R11, R149 ;  /* 0x0000000b940b7223 */ /* 0x000fe20000010095 */
[----:B------:R-:W-:Y:S01]  /*6710*/  FFMA.FTZ R9, R40, R177, R6 ;  /* 0x000000b128097223 */ /* 0x000fe20000010006 */
[----:B------:R-:W-:Y:S01]  /*6720*/  FMUL.FTZ R147, R147, R172 ;  /* 0x000000ac93937220 */ /* 0x000fe20000410000 */
[----:B------:R-:W-:Y:S01]  /*6730*/  FFMA.FTZ R146, R146, R179, R19 ;  /* 0x000000b392927223 */ /* 0x000fe20000010013 */
[----:B------:R-:W-:Y:S01]  /*6740*/  FFMA.FTZ R8, R115, R156, R8 ;  /* 0x0000009c73087223 */ /* 0x000fe20000010008 */
[----:B------:R-:W-:Y:S01]  /*6750*/  FFMA.FTZ R11, R112, R23, R11 ;  /* 0x00000017700b7223 */ /* 0x000fe2000001000b */
[----:B0-----:R-:W-:Y:S01]  /*6760*/  FADD.FTZ R4, R7, R12 ;  /* 0x0000000c07047221 */ /* 0x001fe20000010000 */
[----:B------:R-:W-:Y:S01]  /*6770*/  FFMA.FTZ R18, R18, R9, R147 ;  /* 0x0000000912127223 */ /* 0x000fe20000010093 */
[----:B------:R-:W-:Y:S01]  /*6780*/  FFMA.FTZ R9, R111, R22, R146 ;  /* 0x000000166f097223 */ /* 0x000fe20000010092 */
[----:B------:R-:W-:Y:S01]  /*6790*/  FADD.FTZ R89, R10, R89 ;  /* 0x000000590a597221 */ /* 0x000fe20000010000 */
[----:B-1----:R-:W-:Y:S01]  /*67a0*/  FADD.FTZ R5, R150, R13 ;  /* 0x0000000d96057221 */ /* 0x002fe20000010000 */
[----:B------:R-:W-:Y:S01]  /*67b0*/  FFMA.FTZ R18, R109, R21, R18 ;  /* 0x000000156d127223 */ /* 0x000fe20000010012 */
[----:B------:R-:W-:Y:S01]  /*67c0*/  FADD.FTZ R93, R8, R93 ;  /* 0x0000005d085d7221 */ /* 0x000fe20000010000 */
[----:B------:R-:W-:Y:S01]  /*67d0*/  FFMA.FTZ R95, R22, R108, R95 ;  /* 0x0000006c165f7223 */ /* 0x000fe2000001005f */
[----:B------:R-:W-:Y:S01]  /*67e0*/  FADD.FTZ R92, R11, R92 ;  /* 0x0000005c0b5c7221 */ /* 0x000fe20000010000 */
[----:B------:R0:W-:Y:S01]  /*67f0*/  @!P1 STS.64 [UR5+0x18c8], R4 ;  /* 0x0018c804ff009988 */ /* 0x0001e20008000a05 */
[----:B------:R-:W-:Y:S01]  /*6800*/  BAR.SYNC.DEFER_BLOCKING 0x0 ;  /* 0x0000000000007b1d */ /* 0x000fe20000010000 */
[----:B------:R-:W-:Y:S01]  /*6810*/  ISETP.GT.AND P1, PT, R96, 0xf, PT ;  /* 0x0000000f6000780c */ /* 0x000fe20003f24270 */
[----:B------:R-:W-:Y:S01]  /*6820*/  FADD.FTZ R90, R9, R90 ;  /* 0x0000005a095a7221 */ /* 0x000fe20000010000 */
[----:B------:R-:W-:-:S02]  /*6830*/  FADD.FTZ R91, R18, R91 ;  /* 0x0000005b125b7221 */ /* 0x000fc40000010000 */
        /* <DEDUP_REMOVED lines=9> */
.L_x_17180:
[----:B------:R-:W-:Y:S05]  /*68d0*/  BSYNC.RECONVERGENT B0 ;  /* 0x0000000000007941 */ /* 0x000fea0003800200 */
.L_x_17179:
[----:B------:R-:W-:-:S04]  /*68e0*/  UIADD3 UR4, UPT, UPT, UR4, 0x1, URZ ;  /* 0x0000000104047890 */ /* 0x000fc8000fffe0ff */
[----:B------:R-:W-:-:S09]  /*68f0*/  UISETP.GE.AND UP0, UPT, UR4, UR8, UPT ;  /* 0x000000080400728c */ /* 0x000fd2000bf06270 */
[----:B------:R-:W-:Y:S05]  /*6900*/  BRA.U !UP0, `(.L_x_17181) ;  /* 0xffffffbd08847547 */ /* 0x000fea000b83ffff */
.L_x_17133:
[----:B------:R-:W-:Y:S08]  /*6910*/  BAR.SYNC.DEFER_BLOCKING 0x0 ;  /* 0x0000000000007b1d */ /* 0x000ff00000010000 */
[----:B------:R-:W1:Y:S01]  /*6920*/  LDC.64 R22, c[0x0][0x4f8] ;  /* 0x00013e00ff167b82 */ /* 0x000e620000000a00 */
[----:B------:R-:W4:Y:S01]  /*6930*/  LDCU.64 UR4, c[0x0][0x500] ;  /* 0x0000a000ff0477ac */ /* 0x000f220008000a00 */
[----:B0-----:R0:W5:Y:S01]  /*6940*/  LDG.E.128 R4, desc[UR16][R28.64] ;  /* 0x000000101c047981 */ /* 0x001162000c1e1d00 */
[----:B------:R-:W-:-:S04]  /*6950*/  SHF.L.U32 R18, R94, 0x8, RZ ;  /* 0x000000085e127819 */ /* 0x000fc800000006ff */
[----:B------:R-:W-:Y:S01]  /*6960*/  SHF.R.S32.HI R19, RZ, 0x1f, R18 ;  /* 0x0000001fff137819 */ /* 0x000fe20000011412 */
[----:B0-----:R-:W0:Y:S01]  /*6970*/  LDC.64 R28, c[0x0][0x550] ;  /* 0x00015400ff1c7b82 */ /* 0x001e220000000a00 */
[----:B-----5:R-:W-:Y:S01]  /*6980*/  STS.128 [R85], R4 ;  /* 0x0000000455007388 */ /* 0x020fe20000000c00 */
[----:B------:R-:W-:-:S03]  /*6990*/  NOP ;  /* 0x0000000000007918 */ /* 0x000fc60000000000 */
[----:B------:R-:W5:Y:S02]  /*69a0*/  LDS.128 R8, [R85] ;  /* 0x0000000055087984 */ /* 0x000f640000000c00 */
[----:B-----5:R-:W-:Y:S02]  /*69b0*/  HADD2.F32 R13, -RZ, R8.H0_H0 ;  /* 0x20000008ff0d7230 */ /* 0x020fe40000004100 */
[--C-:B------:R-:W-:Y:S02]  /*69c0*/  HADD2.F32 R15, -RZ, R9.reuse.H0_H0 ;  /* 0x20000009ff0f7230 */ /* 0x100fe40000004100 */
[----:B------:R-:W-:Y:S02]  /*69d0*/  HADD2.F32 R9, -RZ, R9.H1_H1 ;  /* 0x30000009ff097230 */ /* 0x000fe40000004100 */
[--C-:B------:R-:W-:Y:S01]  /*69e0*/  FADD.FTZ R13, R13, R42.reuse ;  /* 0x0000002a0d0d7221 */ /* 0x100fe20000010000 */
[--C-:B------:R-:W-:Y:S02]  /*69f0*/  HADD2.F32 R5, -RZ, R10.reuse.H0_H0 ;  /* 0x2000000aff057230 */ /* 0x100fe40000004100 */
[----:B------:R-:W-:Y:S01]  /*6a00*/  FADD.FTZ R15, R15, R42 ;  /* 0x0000002a0f0f7221 */ /* 0x000fe20000010000 */
[----:B------:R-:W-:-:S02]  /*6a10*/  HADD2.F32 R7, -RZ, R10.H1_H1 ;  /* 0x3000000aff077230 */ /* 0x000fc40000004100 */
[--C-:B------:R-:W-:Y:S01]  /*6a20*/  FADD.FTZ R9, R9, R42.reuse ;  /* 0x0000002a09097221 */ /* 0x100fe20000010000 */
[----:B------:R-:W-:Y:S01]  /*6a30*/  BAR.SYNC.DEFER_BLOCKING 0x0 ;  /* 0x0000000000007b1d */ /* 0x000fe20000010000 */
[----:B------:R-:W-:Y:S01]  /*6a40*/  FSETP.GTU.FTZ.AND P6, PT, R13, 20, PT ;  /* 0x41a000000d00780b */ /* 0x000fe20003fdc000 */
[----:B------:R-:W-:Y:S01]  /*6a50*/  FADD.FTZ R10, R5, R42 ;  /* 0x0000002a050a7221 */ /* 0x000fe20000010000 */
[----:B------:R-:W-:Y:S02]  /*6a60*/  FSETP.GTU.FTZ.AND P1, PT, R15, 20, PT ;  /* 0x41a000000f00780b */ /* 0x000fe40003f3c000 */
[----:B------:R-:W-:Y:S02]  /*6a70*/  FSETP.GTU.FTZ.AND P2, PT, R9, 20, PT ;  /* 0x41a000000900780b */ /* 0x000fe40003f5c000 */
[----:B------:R-:W-:-:S07]  /*6a80*/  FSETP.GTU.FTZ.AND P3, PT, R10, 20, PT ;  /* 0x41a000000a00780b */ /* 0x000fce0003f7c000 */
[----:B------:R-:W-:Y:S01]  /*6a90*/  @!P6 FMUL.FTZ R12, R13, -1.4426950216293334961 ;  /* 0xbfb8aa3b0d0ce820 */ /* 0x000fe20000410000 */
[----:B------:R-:W-:Y:S02]  /*6aa0*/  HADD2.F32 R13, -RZ, R8.H1_H1 ;  /* 0x30000008ff0d7230 */ /* 0x000fe40000004100 */
[----:B------:R-:W-:-:S03]  /*6ab0*/  @!P1 FMUL.FTZ R5, R15, -1.4426950216293334961 ;  /* 0xbfb8aa3b0f059820 */ /* 0x000fc60000410000 */
[----:B------:R-:W5:Y:S01]  /*6ac0*/  @!P6 MUFU.EX2 R12, R12 ;  /* 0x0000000c000ce308 */ /* 0x000f620000000800 */
[--C-:B------:R-:W-:Y:S01]  /*6ad0*/  FADD.FTZ R8, R13, R42.reuse ;  /* 0x0000002a0d087221 */ /* 0x100fe20000010000 */
[--C-:B------:R-:W-:Y:S02]  /*6ae0*/  HADD2.F32 R13, -RZ, R11.reuse.H0_H0 ;  /* 0x2000000bff0d7230 */ /* 0x100fe40000004100 */
[----:B------:R-:W2:Y:S01]  /*6af0*/  @!P1 MUFU.EX2 R5, R5 ;  /* 0x0000000500059308 */ /* 0x000ea20000000800 */
[----:B------:R-:W-:Y:S01]  /*6b00*/  HADD2.F32 R11, -RZ, R11.H1_H1 ;  /* 0x3000000bff0b7230 */ /* 0x000fe20000004100 */
[----:B------:R-:W-:Y:S01]  /*6b10*/  FSETP.GTU.FTZ.AND P0, PT, R8, 20, PT ;  /* 0x41a000000800780b */ /* 0x000fe20003f1c000 */
[----:B------:R-:W-:-:S03]  /*6b20*/  FADD.FTZ R13, R13, R42 ;  /* 0x0000002a0d0d7221 */ /* 0x000fc60000010000 */
[--C-:B------:R-:W-:Y:S02]  /*6b30*/  FADD.FTZ R16, R11, R42.reuse ;  /* 0x0000002a0b107221 */ /* 0x100fe40000010000 */
[----:B------:R-:W-:Y:S01]  /*6b40*/  FSETP.GTU.FTZ.AND P5, PT, R13, 20, PT ;  /* 0x41a000000d00780b */ /* 0x000fe20003fbc000 */
[----:B-----5:R-:W-:Y:S01]  /*6b50*/  @!P6 FADD.FTZ R4, R12, 1 ;  /* 0x3f8000000c04e421 */ /* 0x020fe20000010000 */
[----:B------:R-:W-:Y:S01]  /*6b60*/  FADD.FTZ R12, R7, R42 ;  /* 0x0000002a070c7221 */ /* 0x000fe20000010000 */
[----:B------:R-:W-:Y:S02]  /*6b70*/  @!P3 FMUL.FTZ R7, R10, -1.4426950216293334961 ;  /* 0xbfb8aa3b0a07b820 */ /* 0x000fe40000410000 */
[----:B------:R5:W3:Y:S02]  /*6b80*/  @!P6 MUFU.RCP R6, R4 ;  /* 0x000000040006e308 */ /* 0x000ae40000001000 */
[----:B------:R-:W-:-:S06]  /*6b90*/  FSETP.GTU.FTZ.AND P4, PT, R12, 20, PT ;  /* 0x41a000000c00780b */ /* 0x000fcc0003f9c000 */
[----:B------:R-:W-:Y:S01]  /*6ba0*/  @!P5 FMUL.FTZ R14, R13, -1.4426950216293334961 ;  /* 0xbfb8aa3b0d0ed820 */ /* 0x000fe20000410000 */
[----:B------:R4:W-:Y:S01]  /*6bb0*/  @!P3 MUFU.EX2 R11, R7 ;  /* 0x00000007000bb308 */ /* 0x0009e20000000800 */
[----:B-----5:R-:W-:-:S04]  /*6bc0*/  @!P0 FMUL.FTZ R4, R8, -1.4426950216293334961 ;  /* 0xbfb8aa3b08048820 */ /* 0x020fc80000410000 */
[----:B------:R-:W5:Y:S01]  /*6bd0*/  @!P5 MUFU.EX2 R14, R14 ;  /* 0x0000000e000ed308 */ /* 0x000f620000000800 */
[----:B------:R-:W-:-:S03]  /*6be0*/  @!P4 FMUL.FTZ R12, R12, -1.4426950216293334961 ;  /* 0xbfb8aa3b0c0cc820 */ /* 0x000fc60000410000 */
[----:B------:R-:W1:Y:S01]  /*6bf0*/  @!P0 MUFU.EX2 R4, R4 ;  /* 0x0000000400048308 */ /* 0x000e620000000800 */
[----:B---3--:R-:W-:Y:S01]  /*6c00*/  @!P6 FMUL.FTZ R91, R91, R6 ;  /* 0x000000065b5be220 */ /* 0x008fe20000410000 */
[----:B------:R-:W-:Y:S01]  /*6c10*/  @!P2 FMUL.FTZ R6, R9, -1.4426950216293334961 ;  /* 0xbfb8aa3b0906a820 */ /* 0x000fe20000410000 */
[----:B--2---:R-:W-:Y:S01]  /*6c20*/  @!P1 FADD.FTZ R9, R5, 1 ;  /* 0x3f80000005099421 */ /* 0x004fe20000010000 */
[----:B----4-:R-:W-:Y:S01]  /*6c30*/  F2FP.F16.F32.PACK_AB R7, R107, R110 ;  /* 0x0000006e6b07723e */ /* 0x010fe200000000ff */
[----:B------:R2:W3:Y:S01]  /*6c40*/  @!P4 MUFU.EX2 R13, R12 ;  /* 0x0000000c000dc308 */ /* 0x0004e20000000800 */
[----:B------:R-:W-:Y:S02]  /*6c50*/  F2FP.F16.F32.PACK_AB R5, R97, R100 ;  /* 0x000000646105723e */ /* 0x000fe400000000ff */
[----:B------:R-:W-:Y:S01]  /*6c60*/  FSETP.GTU.FTZ.AND P6, PT, R16, 20, PT ;  /* 0x41a000001000780b */ /* 0x000fe20003fdc000 */
[----:B------:R-:W4:Y:S01]  /*6c70*/  @!P2 MUFU.EX2 R6, R6 ;  /* 0x000000060006a308 */ /* 0x000f220000000800 */
[----:B-----5:R-:W-:-:S03]  /*6c80*/  @!P5 FADD.FTZ R14, R14, 1 ;  /* 0x3f8000000e0ed421 */ /* 0x020fc60000010000 */
[----:B------:R-:W5:Y:S01]  /*6c90*/  @!P1 MUFU.RCP R21, R9 ;  /* 0x0000000900159308 */ /* 0x000f620000001000 */
[----:B-1----:R-:W-:Y:S01]  /*6ca0*/  @!P0 FADD.FTZ R8, R4, 1 ;  /* 0x3f80000004088421 */ /* 0x002fe20000010000 */
[----:B------:R-:W-:Y:S01]  /*6cb0*/  F2FP.F16.F32.PACK_AB R4, R95, R98 ;  /* 0x000000625f04723e */ /* 0x000fe200000000ff */
[----:B--2---:R-:W-:Y:S01]  /*6cc0*/  @!P3 FADD.FTZ R12, R11, 1 ;  /* 0x3f8000000b0cb421 */ /* 0x004fe20000010000 */
[----:B---3--:R-:W-:-:S04]  /*6cd0*/  @!P4 FADD.FTZ R13, R13, 1 ;  /* 0x3f8000000d0dc421 */ /* 0x008fc80000010000 */
[----:B------:R-:W1:Y:S01]  /*6ce0*/  @!P0 MUFU.RCP R17, R8 ;  /* 0x0000000800118308 */ /* 0x000e620000001000 */
[----:B------:R-:W-:Y:S01]  /*6cf0*/  @!P6 FMUL.FTZ R15, R16, -1.4426950216293334961 ;  /* 0xbfb8aa3b100fe820 */ /* 0x000fe20000410000 */
[----:B----4-:R-:W-:Y:S01]  /*6d00*/  @!P2 FADD.FTZ R10, R6, 1 ;  /* 0x3f800000060aa421 */ /* 0x010fe20000010000 */
[----:B------:R-:W-:-:S05]  /*6d10*/  F2FP.F16.F32.PACK_AB R6, R99, R102 ;  /* 0x000000666306723e */ /* 0x000fca00000000ff */
[----:B------:R2:W-:Y:S01]  /*6d20*/  STS.128 [R85], R4 ;  /* 0x0000000455007388 */ /* 0x0005e20000000c00 */
[----:B------:R3:W4:Y:S01]  /*6d30*/  @!P2 MUFU.RCP R20, R10 ;  /* 0x0000000a0014a308 */ /* 0x0007220000001000 */
[----:B------:R-:W-:Y:S01]  /*6d40*/  NOP ;  /* 0x0000000000007918 */ /* 0x000fe20000000000 */
[----:B-----5:R-:W-:-:S06]  /*6d50*/  @!P1 FMUL.FTZ R92, R92, R21 ;  /* 0x000000155c5c9220 */ /* 0x020fcc0000410000 */
[----:B------:R-:W5:Y:S01]  /*6d60*/  @!P6 MUFU.EX2 R15, R15 ;  /* 0x0000000f000fe308 */ /* 0x000f620000000800 */
[----:B---3--:R-:W3:Y:S01]  /*6d70*/  LDS.128 R8, [R85] ;  /* 0x0000000055087984 */ /* 0x008ee20000000c00 */
[----:B-1----:R-:W-:Y:S01]  /*6d80*/  @!P0 FMUL.FTZ R90, R90, R17 ;  /* 0x000000115a5a8220 */ /* 0x002fe20000410000 */
[----:B------:R-:W-:Y:S01]  /*6d90*/  IADD3 R56, P1, PT, R56, -0x400, RZ ;  /* 0xfffffc0038387810 */ /* 0x000fe20007f3e0ff */
[----:B------:R-:W1:Y:S01]  /*6da0*/  @!P3 MUFU.RCP R12, R12 ;  /* 0x0000000c000cb308 */ /* 0x000e620000001000 */
[----:B--2---:R-:W-:Y:S02]  /*6db0*/  IMAD.WIDE.U32 R4, R22, UR18, R18 ;  /* 0x0000001216047c25 */ /* 0x004fe4000f8e0012 */
[----:B------:R-:W-:Y:S02]  /*6dc0*/  IADD3.X R58, PT, PT, R58, -0x1, RZ, P1, !PT ;  /* 0xffffffff3a3a7810 */ /* 0x000fe40000ffe4ff */
[----:B----4-:R-:W-:Y:S01]  /*6dd0*/  @!P2 FMUL.FTZ R93, R93, R20 ;  /* 0x000000145d5da220 */ /* 0x010fe20000410000 */
[----:B------:R-:W-:-:S02]  /*6de0*/  IMAD R5, R23, UR18, R5 ;  /* 0x0000001217057c24 */ /* 0x000fc4000f8e0205 */
[----:B------:R-:W2:Y:S01]  /*6df0*/  @!P5 MUFU.RCP R14, R14 ;  /* 0x0000000e000ed308 */ /* 0x000ea20000001000 */
[----:B------:R-:W4:Y:S01]  /*6e00*/  LDC.64 R20, c[0x0][0x518] ;  /* 0x00014600ff147b82 */ /* 0x000f220000000a00 */
[----:B-----5:R-:W-:Y:S01]  /*6e10*/  @!P6 FADD.FTZ R15, R15, 1 ;  /* 0x3f8000000f0fe421 */ /* 0x020fe20000010000 */
[----:B------:R-:W-:Y:S01]  /*6e20*/  IMAD.WIDE.U32 R4, R43, UR4, R4 ;  /* 0x000000042b047c25 */ /* 0x000fe2000f8e0004 */
[----:B------:R-:W-:-:S03]  /*6e30*/  IADD3 R60, P2, PT, R60, -0x400, RZ ;  /* 0xfffffc003c3c7810 */ /* 0x000fc60007f5e0ff */
[----:B------:R-:W-:Y:S01]  /*6e40*/  IMAD R5, R43, UR5, R5 ;  /* 0x000000052b057c24 */ /* 0x000fe2000f8e0205 */
[C---:B0-----:R-:W-:Y:S01]  /*6e50*/  LEA R16, P0, R4.reuse, R28, 0x1 ;  /* 0x0000001c04107211 */ /* 0x041fe200078008ff */
[----:B------:R-:W0:Y:S01]  /*6e60*/  @!P6 MUFU.RCP R15, R15 ;  /* 0x0000000f000fe308 */ /* 0x000e220000001000 */
[----:B-1----:R-:W-:Y:S01]  /*6e70*/  @!P3 FMUL.FTZ R89, R89, R12 ;  /* 0x0000000c5959b220 */ /* 0x002fe20000410000 */
[----:B------:R-:W1:Y:S01]  /*6e80*/  LDC.64 R22, c[0x0][0x560] ;  /* 0x00015800ff167b82 */ /* 0x000e620000000a00 */
[----:B------:R-:W-:Y:S01]  /*6e90*/  LEA.HI.X R17, R4, R29, R5, 0x1, P0 ;  /* 0x0000001d04117211 */ /* 0x000fe200000f0c05 */
[----:B------:R-:W5:Y:S01]  /*6ea0*/  LDCU.64 UR4, c[0x0][0x520] ;  /* 0x0000a400ff0477ac */ /* 0x000f620008000a00 */
[----:B------:R-:W-:Y:S02]  /*6eb0*/  F2FP.F16.F32.PACK_AB R5, R93, R92 ;  /* 0x0000005c5d05723e */ /* 0x000fe400000000ff */
[----:B------:R-:W-:Y:S01]  /*6ec0*/  F2FP.F16.F32.PACK_AB R4, R90, R91 ;  /* 0x0000005b5a04723e */ /* 0x000fe200000000ff */
[----:B------:R-:W-:Y:S01]  /*6ed0*/  IMAD.WIDE.U32 R16, R65, 0x10, R16 ;  /* 0x0000001041107825 */ /* 0x000fe200078e0010 */
[----:B------:R-:W5:Y:S03]  /*6ee0*/  @!P4 MUFU.RCP R13, R13 ;  /* 0x0000000d000dc308 */ /* 0x000f660000001000 */
[----:B--2---:R-:W-:Y:S01]  /*6ef0*/  @!P5 FMUL.FTZ R87, R87, R14 ;  /* 0x0000000e5757d220 */ /* 0x004fe20000410000 */
[----:B------:R-:W-:Y:S01]  /*6f00*/  FADD.FTZ R91, R91, R46 ;  /* 0x0000002e5b5b7221 */ /* 0x000fe20000010000 */
[----:B------:R-:W-:-:S02]  /*6f10*/  IADD3 R54, P3, PT, R54, -0x200, RZ ;  /* 0xfffffe0036367810 */ /* 0x000fc40007f7e0ff */
[----:B------:R-:W-:Y:S01]  /*6f20*/  IADD3 R52, P5, PT, R52, -0x200, RZ ;  /* 0xfffffe0034347810 */ /* 0x000fe20007fbe0ff */
[----:B------:R-:W-:Y:S01]  /*6f30*/  FADD.FTZ R91, R91, R90 ;  /* 0x0000005a5b5b7221 */ /* 0x000fe20000010000 */
[----:B----4-:R-:W-:Y:S01]  /*6f40*/  IMAD.WIDE.U32 R18, R20, UR18, R18 ;  /* 0x0000001214127c25 */ /* 0x010fe2000f8e0012 */
[----:B------:R-:W-:-:S03]  /*6f50*/  IADD3.X R62, PT, PT, R62, -0x1, RZ, P2, !PT ;  /* 0xffffffff3e3e7810 */ /* 0x000fc600017fe4ff */
[----:B0-----:R-:W-:Y:S01]  /*6f60*/  @!P6 FMUL.FTZ R86, R86, R15 ;  /* 0x0000000f5656e220 */ /* 0x001fe20000410000 */
[----:B------:R-:W-:Y:S01]  /*6f70*/  FADD.FTZ R92, R91, R92 ;  /* 0x0000005c5b5c7221 */ /* 0x000fe20000010000 */
[----:B---3--:R0:W-:Y:S01]  /*6f80*/  STG.E.128 desc[UR16][R16.64], R8 ;  /* 0x0000000810007986 */ /* 0x0081e2000c101d10 */
[----:B------:R-:W-:Y:S01]  /*6f90*/  IMAD R19, R21, UR18, R19 ;  /* 0x0000001215137c24 */ /* 0x000fe2000f8e0213 */
[----:B------:R-:W-:Y:S01]  /*6fa0*/  IADD3.X R61, PT, PT, R61, -0x1, RZ, P3, !PT ;  /* 0xffffffff3d3d7810 */ /* 0x000fe20001ffe4ff */
[----:B------:R-:W-:Y:S01]  /*6fb0*/  FADD.FTZ R92, R92, R93 ;  /* 0x0000005d5c5c7221 */ /* 0x000fe20000010000 */
[----:B------:R-:W-:Y:S02]  /*6fc0*/  F2FP.F16.F32.PACK_AB R7, R86, R87 ;  /* 0x000000575607723e */ /* 0x000fe400000000ff */
[----:B------:R-:W-:Y:S01]  /*6fd0*/  IADD3.X R59, PT, PT, R59, -0x1, RZ, P5, !PT ;  /* 0xffffffff3b3b7810 */ /* 0x000fe20002ffe4ff */
[----:B-----5:R-:W-:Y:S01]  /*6fe0*/  @!P4 FMUL.FTZ R88, R88, R13 ;  /* 0x0000000d5858c220 */ /* 0x020fe20000410000 */
[----:B------:R-:W-:Y:S01]  /*6ff0*/  BAR.SYNC.DEFER_BLOCKING 0x0 ;  /* 0x0000000000007b1d */ /* 0x000fe20000010000 */
[----:B------:R-:W-:-:S03]  /*7000*/  IADD3 R50, P4, PT, R50, -0x200, RZ ;  /* 0xfffffe0032327810 */ /* 0x000fc60007f9e0ff */
[----:B------:R-:W-:Y:S01]  /*7010*/  F2FP.F16.F32.PACK_AB R6, R88, R89 ;  /* 0x000000595806723e */ /* 0x000fe200000000ff */
[----:B------:R-:W-:Y:S01]  /*7020*/  FADD.FTZ R89, R92, R89 ;  /* 0x000000595c597221 */ /* 0x000fe20000010000 */
[----:B------:R-:W-:-:S03]  /*7030*/  IADD3.X R57, PT, PT, R57, -0x1, RZ, P4, !PT ;  /* 0xffffffff39397810 */ /* 0x000fc600027fe4ff */
[----:B------:R-:W-:Y:S01]  /*7040*/  FADD.FTZ R88, R89, R88 ;  /* 0x0000005859587221 */ /* 0x000fe20000010000 */
[----:B0-----:R-:W-:-:S04]  /*7050*/  IMAD.WIDE.U32 R8, R43, UR4, R18 ;  /* 0x000000042b087c25 */ /* 0x001fc8000f8e0012 */
[----:B------:R-:W-:Y:S01]  /*7060*/  FADD.FTZ R87, R88, R87 ;  /* 0x0000005758577221 */ /* 0x000fe20000010000 */
[----:B------:R-:W-:-:S03]  /*7070*/  IMAD R9, R43, UR5, R9 ;  /* 0x000000052b097c24 */ /* 0x000fc6000f8e0209 */
[----:B------:R-:W-:Y:S01]  /*7080*/  FADD.FTZ R46, R87, R86 ;  /* 0x00000056572e7221 */ /* 0x000fe20000010000 */
[----:B------:R1:W-:Y:S01]  /*7090*/  STS.128 [R85], R4 ;  /* 0x0000000455007388 */ /* 0x0003e20000000c00 */
[----:B------:R-:W-:-:S03]  /*70a0*/  NOP ;  /* 0x0000000000007918 */ /* 0x000fc60000000000 */
[----:B------:R-:W0:Y:S01]  /*70b0*/  LDS.128 R12, [R85] ;  /* 0x00000000550c7984 */ /* 0x000e220000000c00 */
[----:B-1----:R-:W-:-:S04]  /*70c0*/  LEA R4, P0, R8, R22, 0x1 ;  /* 0x0000001608047211 */ /* 0x002fc800078008ff */
[----:B------:R-:W-:Y:S02]  /*70d0*/  LEA.HI.X R5, R8, R23, R9, 0x1, P0 ;  /* 0x0000001708057211 */ /* 0x000fe400000f0c09 */
[----:B------:R-:W-:Y:S02]  /*70e0*/  ISETP.GT.AND P0, PT, R63, 0x1, PT ;  /* 0x000000013f00780c */ /* 0x000fe40003f04270 */
[----:B------:R-:W-:Y:S01]  /*70f0*/  MOV R63, R94 ;  /* 0x0000005e003f7202 */ /* 0x000fe20000000f00 */
[----:B------:R-:W-:-:S05]  /*7100*/  IMAD.WIDE.U32 R4, R65, 0x10, R4 ;  /* 0x0000001041047825 */ /* 0x000fca00078e0004 */
[----:B0-----:R0:W-:Y:S05]  /*7110*/  STG.E.128 desc[UR16][R4.64], R12 ;  /* 0x0000000c04007986 */ /* 0x0011ea000c101d10 */
[----:B------:R-:W-:Y:S05]  /*7120*/  @P0 BRA `(.L_x_17182) ;  /* 0xffffff9c00440947 */ /* 0x000fea000383ffff */
.L_x_17116:
        /* <DEDUP_REMOVED lines=34> */
.L_x_17184:
[----:B------:R-:W-:Y:S05]  /*7350*/  BSYNC.RECONVERGENT B0 ;  /* 0x0000000000007941 */ /* 0x000fea0003800200 */
.L_x_17183:
[----:B------:R-:W-:Y:S05]  /*7360*/  @!P0 BRA `(.L_x_17185) ;  /* 0x0000000000688947 */ /* 0x000fea0003800000 */
[----:B------:R-:W-:Y:S06]  /*7370*/  BAR.SYNC.DEFER_BLOCKING 0x0 ;  /* 0x0000000000007b1d */ /* 0x000fec0000010000 */
[----:B------:R-:W-:Y:S01]  /*7380*/  BSSY.RECONVERGENT B0, `(.L_x_17185) ;  /* 0x0000018000007945 */ /* 0x000fe20003800200 */
[----:B-1----:R-:W1:Y:S01]  /*7390*/  SHFL.DOWN P0, R3, R46, 0x1, 0x1f ;  /* 0x08201f002e037f89 */ /* 0x002e620000000000 */
[----:B0-----:R-:W0:Y:S01]  /*73a0*/  S2R R4, SR_LANEID ;  /* 0x0000000000047919 */ /* 0x001e220000000000 */
[----:B------:R-:W2:Y:S01]  /*73b0*/  S2R R6, SR_TID.X ;  /* 0x0000000000067919 */ /* 0x000ea20000002100 */
[----:B-1----:R-:W-:-:S05]  /*73c0*/  @P0 FADD R3, R3, R46 ;  /* 0x0000002e03030221 */ /* 0x002fca0000000000 */
[----:B-----5:R-:W1:Y:S01]  /*73d0*/  SHFL.DOWN P0, R0, R3, 0x2, 0x1f ;  /* 0x08401f0003007f89 */ /* 0x020e620000000000 */
        /* <DEDUP_REMOVED lines=18> */
.L_x_17186:
[----:B------:R-:W-:Y:S05]  /*7500*/  BSYNC.RECONVERGENT B0 ;  /* 0x0000000000007941 */ /* 0x000fea0003800200 */
.L_x_17185:
        /* <DEDUP_REMOVED lines=8> */
.L_x_17187:
        /* <DEDUP_REMOVED lines=16> */
.L_x_17188:
        /* <DEDUP_REMOVED lines=15> */
.L_x_18789:


//--------------------- .text._Z25selective_scan_bwd_kernelI32Selective_Scan_bwd_kernel_traitsILi32ELi8ELb1ELb1ELb1ELb1ELb1EN3c104HalfENS1_7complexIfEEEEv12SSMParamsBwd --------------------------
	.section	.text._Z25selective_scan_bwd_kernelI32Selective_Scan_bwd_kernel_traitsILi32ELi8ELb1ELb1ELb1ELb1ELb1EN3c104HalfENS1_7complexIfEEEEv12SSMParamsBwd,"ax",@progbits
	.align	128
        .global         _Z25selective_scan_bwd_kernelI32Selective_Scan_bwd_kernel_traitsILi32ELi8ELb1ELb1ELb1ELb1ELb1EN3c104HalfENS1_7complexIfEEEEv12SSMParamsBwd
        .type           _Z25selective_scan_bwd_kernelI32Selective_Scan_bwd_kernel_traitsILi32ELi8ELb1ELb1ELb1ELb1ELb1EN3c104HalfENS1_7complexIfEEEEv12SSMParamsBwd,@function
        .size           _Z25selective_scan_bwd_kernelI32Selective_Scan_bwd_kernel_traitsILi32ELi8ELb1ELb1ELb1ELb1ELb1EN3c104HalfENS1_7complexIfEEEEv12SSMParamsBwd,(.L_x_18790 - _Z25selective_scan_bwd_kernelI32Selective_Scan_bwd_kernel_traitsILi32ELi8ELb1ELb1ELb1ELb1ELb1EN3c104HalfENS1_7complexIfEEEEv12SSMParamsBwd)
        .other          _Z25selective_scan_bwd_kernelI32Selective_Scan_bwd_kernel_traitsILi32ELi8ELb1ELb1ELb1ELb1ELb1EN3c104HalfENS1_7complexIfEEEEv12SSMParamsBwd,@"STO_CUDA_ENTRY STV_DEFAULT"
_Z25selective_scan_bwd_kernelI32Selective_Scan_bwd_kernel_traitsILi32ELi8ELb1ELb1ELb1ELb1ELb1EN3c104HalfENS1_7complexIfEEEEv12SSMParamsBwd:
.text._Z25selective_scan_bwd_kernelI32Selective_Scan_bwd_kernel_traitsILi32ELi8ELb1ELb1ELb1ELb1ELb1EN3c104HalfENS1_7complexIfEEEEv12SSMParamsBwd:
        /* <DEDUP_REMOVED lines=107> */
[----:B------:R-:W3:Y:S03]  /*06b0*/  LDC.64 R18, c[0x0][0x540] ;  /* 0x00015000ff127b82 */ /* 0x000ee60000000a00 */
[----:B------:R-:W-:Y:S01]  /*06c0*/  IADD3 R8, PT, PT, R5, R11, RZ ;  /* 0x0000000b05087210 */ /* 0x000fe20007ffe0ff */
[----:B------:R-:W-:Y:S01]  /*06d0*/  IMAD R17, R0, R23, R3 ;  /* 0x0000001700117224 */ /* 0x000fe200078e0203 */
[----:B------:R-:W-:-:S03]  /*06e0*/  IADD3 R67, P4, PT, R7, R4, RZ ;  /* 0x0000000407437210 */ /* 0x000fc60007f9e0ff */
[----:B------:R-:W4:Y:S01]  /*06f0*/  @P0 LDC R11, c[0x0][0x38c] ;  /* 0x0000e300ff0b0b82 */ /* 0x000f220000000800 */
[----:B------:R-:W-:Y:S01]  /*0700*/  IMAD.WIDE.U32 R2, R0, R22, RZ ;  /* 0x0000001600027225 */ /* 0x000fe200078e00ff */
[----:B------:R-:W-:Y:S02]  /*0710*/  SHF.R.S32.HI R7, RZ, 0x1f, R7 ;  /* 0x0000001fff077819 */ /* 0x000fe40000011407 */
[--C-:B-1----:R-:W-:Y:S02]  /*0720*/  SHF.R.U64 R5, R20, 0x1, R21.reuse ;  /* 0x0000000114057819 */ /* 0x102fe40000001215 */
[----:B------:R-:W-:Y:S02]  /*0730*/  SHF.R.U32.HI R0, RZ, 0x1, R21 ;  /* 0x00000001ff007819 */ /* 0x000fe40000011615 */
[----:B------:R-:W1:Y:S01]  /*0740*/  LDC.64 R20, c[0x0][0x468] ;  /* 0x00011a00ff147b82 */ /* 0x000e620000000a00 */
[C---:B------:R-:W-:Y:S02]  /*0750*/  IADD3.X R10, PT, PT, R7.reuse, R10, RZ, P1, !PT ;  /* 0x0000000a070a7210 */ /* 0x040fe40000ffe4ff */
[----:B------:R-:W-:-:S02]  /*0760*/  IADD3.X R8, PT, PT, R7, R8, RZ, P4, !PT ;  /* 0x0000000807087210 */ /* 0x000fc400027fe4ff */
[----:B------:R-:W-:-:S03]  /*0770*/  IADD3 R3, PT, PT, R3, R17, RZ ;  /* 0x0000001103037210 */ /* 0x000fc60007ffe0ff */
[----:B------:R-:W1:Y:S01]  /*0780*/  @P0 LDC.64 R6, c[0x0][0x480] ;  /* 0x00012000ff060b82 */ /* 0x000e620000000a00 */
[----:B------:R-:W-:Y:S01]  /*0790*/  IMAD R83, R0, UR18, RZ ;  /* 0x0000001200537c24 */ /* 0x000fe2000f8e02ff */
[----:B0-----:R-:W-:Y:S02]  /*07a0*/  UIMAD.WIDE.U32 UR4, UR18, UR8, URZ ;  /* 0x00000008120472a5 */ /* 0x001fe4000f8e00ff */
[----:B--2---:R-:W-:-:S04]  /*07b0*/  @P0 IMAD R0, R12, UR18, R91 ;  /* 0x000000120c000c24 */ /* 0x004fc8000f8e025b */
[----:B------:R-:W0:Y:S01]  /*07c0*/  LDC.64 R22, c[0x0][0x528] ;  /* 0x00014a00ff167b82 */ /* 0x000e220000000a00 */
[----:B------:R-:W-:-:S07]  /*07d0*/  IMAD.WIDE.U32 R4, R5, UR18, R2 ;  /* 0x0000001205047c25 */ /* 0x000fce000f8e0002 */
[----:B------:R-:W2:Y:S01]  /*07e0*/  LDC.64 R16, c[0x0][0x4a8] ;  /* 0x00012a00ff107b82 */ /* 0x000ea20000000a00 */
[----:B------:R-:W-:Y:S01]  /*07f0*/  UIMAD UR5, UR18, UR9, UR5 ;  /* 0x00000009120572a4 */ /* 0x000fe2000f8e0205 */
        /* <DEDUP_REMOVED lines=18> */
[----:B--2---:R-:W-:Y:S01]  /*0920*/  IMAD.WIDE.U32 R26, R91, R16, RZ ;  /* 0x000000105b1a7225 */ /* 0x004fe200078e00ff */
[----:B------:R-:W-:Y:S02]  /*0930*/  IADD3.X R71, PT, PT, R0, R71, RZ, P4, !PT ;  /* 0x0000004700477210 */ /* 0x000fe400027fe4ff */
[C---:B0-----:R-:W-:Y:S02]  /*0940*/  LEA R72, P0, R2.reuse, R22, 0x1 ;  /* 0x0000001602487211 */ /* 0x041fe400078008ff */
        /* <DEDUP_REMOVED lines=79> */
.L_x_17256:
        /* <DEDUP_REMOVED lines=12> */
[----:B----4-:R-:W-:Y:S02]  /*0f00*/  MOV R2, R74 ;  /* 0x0000004a00027202 */ /* 0x010fe40000000f00 */
[----:B------:R-:W-:-:S03]  /*0f10*/  MOV R3, R73 ;  /* 0x0000004900037202 */ /* 0x000fc60000000f00 */
        /* <DEDUP_REMOVED lines=12> */
[----:B------:R-:W0:Y:S01]  /*0fe0*/  LDS.128 R12, [R44] ;  /* 0x000000002c0c7984 */ /* 0x000e220000000c00 */
[----:B------:R-:W-:Y:S06]  /*0ff0*/  BAR.SYNC.DEFER_BLOCKING 0x0 ;  /* 0x0000000000007b1d */ /* 0x000fec0000010000 */
[----:B------:R3:W2:Y:S01]  /*1000*/  LDG.E.128 R32, desc[UR16][R16.64] ;  /* 0x0000001010207981 */ /* 0x0006a2000c1e1d00 */
[----:B------:R-:W-:Y:S01]  /*1010*/  SHF.L.U32 R2, R0, 0x8, RZ ;  /* 0x0000000800027819 */ /* 0x000fe200000006ff */
[----:B------:R-:W-:Y:S01]  /*1020*/  HFMA2 R3, -RZ, RZ, 0, 0 ;  /* 0x00000000ff037431 */ /* 0x000fe200000001ff */
[----:B------:R-:W-:Y:S03]  /*1030*/  BSSY.RECONVERGENT B0, `(.L_x_17190) ;  /* 0x000003d000007945 */ /* 0x000fe60003800200 */
[----:B------:R-:W-:-:S04]  /*1040*/  IMAD.WIDE.U32 R18, R36, UR18, R2 ;  /* 0x0000001224127c25 */ /* 0x000fc8000f8e0002 */
[----:B------:R-:W-:Y:S02]  /*1050*/  IMAD R19, R37, UR18, R19 ;  /* 0x0000001225137c24 */ /* 0x000fe4000f8e0213 */
[----:B------:R-:W1:Y:S01]  /*1060*/  LDC.64 R36, c[0x0][0x488] ;  /* 0x00012200ff247b82 */ /* 0x000e620000000a00 */
[----:B0-----:R-:W-:Y:S02]  /*1070*/  HADD2.F32 R23, -RZ, R13.H0_H0 ;  /* 0x2000000dff177230 */ /* 0x001fe40000004100 */
[----:B---3--:R-:W-:-:S04]  /*1080*/  IMAD.WIDE.U32 R16, R91, R38, R18 ;  /* 0x000000265b107225 */ /* 0x008fc800078e0012 */
[--C-:B-----5:R-:W-:Y:S01]  /*1090*/  FADD.FTZ R92, R23, R80.reuse ;  /* 0x00000050175c7221 */ /* 0x120fe20000010000 */
[--C-:B------:R-:W-:Y:S02]  /*10a0*/  HADD2.F32 R19, -RZ, R12.reuse.H0_H0 ;  /* 0x2000000cff137230 */ /* 0x100fe40000004100 */
[----:B------:R-:W-:Y:S02]  /*10b0*/  HADD2.F32 R13, -RZ, R13.H1_H1 ;  /* 0x3000000dff0d7230 */ /* 0x000fe40000004100 */
[----:B------:R-:W-:Y:S02]  /*10c0*/  HADD2.F32 R21, -RZ, R12.H1_H1 ;  /* 0x3000000cff157230 */ /* 0x000fe40000004100 */
[--C-:B------:R-:W-:Y:S01]  /*10d0*/  FADD.FTZ R96, R19, R80.reuse ;  /* 0x0000005013607221 */ /* 0x100fe20000010000 */
[----:B------:R-:W-:Y:S01]  /*10e0*/  FSETP.GTU.FTZ.AND P0, PT, R92, 20, PT ;  /* 0x41a000005c00780b */ /* 0x000fe20003f1c000 */
[----:B------:R-:W-:Y:S01]  /*10f0*/  FADD.FTZ R90, R13, R80 ;  /* 0x000000500d5a7221 */ /* 0x000fe20000010000 */
[----:B------:R-:W-:-:S02]  /*1100*/  HADD2.F32 R13, -RZ, R15.H0_H0 ;  /* 0x2000000fff0d7230 */ /* 0x000fc40000004100 */
[--C-:B------:R-:W-:Y:S01]  /*1110*/  FADD.FTZ R94, R21, R80.reuse ;  /* 0x00000050155e7221 */ /* 0x100fe20000010000 */
[----:B------:R-:W-:Y:S01]  /*1120*/  FSETP.GTU.FTZ.AND P4, PT, R96, 20, PT ;  /* 0x41a000006000780b */ /* 0x000fe20003f9c000 */
[----:B------:R-:W-:Y:S01]  /*1130*/  HADD2.F32 R15, -RZ, R15.H1_H1 ;  /* 0x3000000fff0f7230 */ /* 0x000fe20000004100 */
[----:B------:R-:W-:Y:S01]  /*1140*/  FSETP.GTU.FTZ.AND P1, PT, R90, 20, PT ;  /* 0x41a000005a00780b */ /* 0x000fe20003f3c000 */
[----:B------:R-:W-:Y:S01]  /*1150*/  IMAD R18, R91, R39, R17 ;  /* 0x000000275b127224 */ /* 0x000fe200078e0211 */
[----:B------:R-:W-:Y:S01]  /*1160*/  FSETP.GTU.FTZ.AND P5, PT, R94, 20, PT ;  /* 0x41a000005e00780b */ /* 0x000fe20003fbc000 */
[----:B------:R-:W-:Y:S01]  /*1170*/  FADD.FTZ R100, R13, R80 ;  /* 0x000000500d647221 */ /* 0x000fe20000010000 */
[----:B--2---:R0:W-:Y:S01]  /*1180*/  STS.128 [R44], R32 ;  /* 0x000000202c007388 */ /* 0x0041e20000000c00 */
[----:B------:R-:W-:-:S03]  /*1190*/  NOP ;  /* 0x0000000000007918 */ /* 0x000fc60000000000 */
[----:B------:R2:W3:Y:S01]  /*11a0*/  LDS.128 R8, [R44] ;  /* 0x000000002c087984 */ /* 0x0004e20000000c00 */
[--C-:B0-----:R-:W-:Y:S02]  /*11b0*/  HADD2.F32 R33, -RZ, R14.reuse.H0_H0 ;  /* 0x2000000eff217230 */ /* 0x101fe40000004100 */
[----:B------:R-:W-:-:S03]  /*11c0*/  HADD2.F32 R35, -RZ, R14.H1_H1 ;  /* 0x3000000eff237230 */ /* 0x000fc60000004100 */
[--C-:B------:R-:W-:Y:S02]  /*11d0*/  FADD.FTZ R88, R33, R80.reuse ;  /* 0x0000005021587221 */ /* 0x100fe40000010000 */
[----:B------:R-:W-:-:S03]  /*11e0*/  FADD.FTZ R86, R35, R80 ;  /* 0x0000005023567221 */ /* 0x000fc60000010000 */
        /* <DEDUP_REMOVED lines=33> */
.L_x_17191:
[----:B------:R-:W-:Y:S05]  /*1400*/  BSYNC.RECONVERGENT B0 ;  /* 0x0000000000007941 */ /* 0x000fea0003800200 */
.L_x_17190:
        /* <DEDUP_REMOVED lines=36> */
.L_x_17193:
[----:B------:R-:W-:Y:S05]  /*1650*/  BSYNC.RECONVERGENT B0 ;  /* 0x0000000000007941 */ /* 0x000fea0003800200 */
.L_x_17192:
        /* <DEDUP_REMOVED lines=34> */
.L_x_17195:
[----:B------:R-:W-:Y:S05]  /*1880*/  BSYNC.RECONVERGENT B0 ;  /* 0x0000000000007941 */ /* 0x000fea0003800200 */
.L_x_17194:
        /* <DEDUP_REMOVED lines=32> */
.L_x_17197:
[----:B------:R-:W-:Y:S05]  /*1a90*/  BSYNC.RECONVERGENT B0 ;  /* 0x0000000000007941 */ /* 0x000fea0003800200 */
.L_x_17196:
        /* <DEDUP_REMOVED lines=32> */
.L_x_17199:
[----:B------:R-:W-:Y:S05]  /*1ca0*/  BSYNC.RECONVERGENT B0 ;  /* 0x0000000000007941 */ /* 0x000fea0003800200 */
.L_x_17198:
        /* <DEDUP_REMOVED lines=32> */
.L_x_17201:
[----:B------:R-:W-:Y:S05]  /*1eb0*/  BSYNC.RECONVERGENT B0 ;  /* 0x0000000000007941 */ /* 0x000fea0003800200 */
.L_x_17200:
        /* <DEDUP_REMOVED lines=32> */
.L_x_17203:
[----:B------:R-:W-:Y:S05]  /*20c0*/  BSYNC.RECONVERGENT B0 ;  /* 0x0000000000007941 */ /* 0x000fea0003800200 */
.L_x_17202:
        /* <DEDUP_REMOVED lines=32> */
.L_x_17205:
[----:B------:R-:W-:Y:S05]  /*22d0*/  BSYNC.RECONVERGENT B0 ;  /* 0x0000000000007941 */ /* 0x000fea0003800200 */
.L_x_17204:
        /* <DEDUP_REMOVED lines=22> */
[----:B------:R-:W-:-:S02]  /*2440*/  HADD2.F32 R111, -RZ, R5.H1_H1 ;  /* 0x30000005ff6f7230 */ /* 0x000fc40000004100 */
[--C-:B------:R-:W-:Y:S01]  /*2450*/  HADD2.F32 R109, -RZ, R6.reuse.H0_H0 ;  /* 0x20000006ff6d7230 */ /* 0x100fe20000004100 */
[----:B------:R-:W-:Y:S01]  /*2460*/  UISETP.NE.AND.EX UP0, UPT, UR7, URZ, UPT, UP0 ;  /* 0x000000ff0700728c */ /* 0x000fe2000bf05300 */
[----:B------:R-:W-:Y:S02]  /*2470*/  HADD2.F32 R115, -RZ, R6.H1_H1 ;  /* 0x30000006ff737230 */ /* 0x000fe40000004100 */
[--C-:B------:R-:W-:Y:S02]  /*2480*/  HADD2.F32 R113, -RZ, R7.reuse.H0_H0 ;  /* 0x20000007ff717230 */ /* 0x100fe40000004100 */
[----:B------:R-:W-:Y:S02]  /*2490*/  HADD2.F32 R117, -RZ, R7.H1_H1 ;  /* 0x30000007ff757230 */ /* 0x000fe40000004100 */
[----:B---3--:R-:W-:Y:S02]  /*24a0*/  HADD2.F32 R34, -RZ, R12.H0_H0 ;  /* 0x2000000cff227230 */ /* 0x008fe40000004100 */
[----:B------:R-:W-:-:S02]  /*24b0*/  HADD2.F32 R40, -RZ, R13.H0_H0 ;  /* 0x2000000dff287230 */ /* 0x000fc40000004100 */
[----:B------:R-:W-:Y:S02]  /*24c0*/  HADD2.F32 R37, -RZ, R12.H1_H1 ;  /* 0x3000000cff257230 */ /* 0x000fe40000004100 */
[----:B------:R-:W-:Y:S01]  /*24d0*/  FMUL.FTZ R12, R34, -1.4426950216293334961 ;  /* 0xbfb8aa3b220c7820 */ /* 0x000fe20000410000 */
[----:B------:R-:W-:Y:S02]  /*24e0*/  HADD2.F32 R43, -RZ, R13.H1_H1 ;  /* 0x3000000dff2b7230 */ /* 0x000fe40000004100 */
[----:B------:R-:W-:Y:S01]  /*24f0*/  FMUL.FTZ R13, R40, -1.4426950216293334961 ;  /* 0xbfb8aa3b280d7820 */ /* 0x000fe20000410000 */
[--C-:B------:R-:W-:Y:S01]  /*2500*/  HADD2.F32 R97, -RZ, R14.reuse.H0_H0 ;  /* 0x2000000eff617230 */ /* 0x100fe20000004100 */
[----:B------:R-:W2:Y:S01]  /*2510*/  MUFU.EX2 R32, R12 ;  /* 0x0000000c00207308 */ /* 0x000ea20000000800 */
[----:B------:R-:W-:Y:S02]  /*2520*/  HADD2.F32 R101, -RZ, R14.H1_H1 ;  /* 0x3000000eff657230 */ /* 0x000fe40000004100 */
[----:B------:R-:W-:Y:S01]  /*2530*/  FMUL.FTZ R33, R37, -1.4426950216293334961 ;  /* 0xbfb8aa3b25217820 */ /* 0x000fe20000410000 */
[--C-:B------:R-:W-:Y:S01]  /*2540*/  HADD2.F32 R110, -RZ, R15.reuse.H0_H0 ;  /* 0x2000000fff6e7230 */ /* 0x100fe20000004100 */
[----:B------:R-:W-:Y:S01]  /*2550*/  MUFU.EX2 R20, R13 ;  /* 0x0000000d00147308 */ /* 0x000fe20000000800 */
[----:B------:R-:W-:-:S02]  /*2560*/  HADD2.F32 R116, -RZ, R15.H1_H1 ;  /* 0x3000000fff747230 */ /* 0x000fc40000004100 */
[----:B------:R-:W-:Y:S01]  /*2570*/  FMUL.FTZ R21, R43, -1.4426950216293334961 ;  /* 0xbfb8aa3b2b157820 */ /* 0x000fe20000410000 */
[----:B------:R-:W-:Y:S01]  /*2580*/  FMUL.FTZ R22, R97, -1.4426950216293334961 ;  /* 0xbfb8aa3b61167820 */ /* 0x000fe20000410000 */
[----:B------:R-:W3:Y:S01]  /*2590*/  MUFU.EX2 R33, R33 ;  /* 0x0000002100217308 */ /* 0x000ee20000000800 */
[----:B------:R-:W-:Y:S01]  /*25a0*/  FMUL.FTZ R42, R110, -1.4426950216293334961 ;  /* 0xbfb8aa3b6e2a7820 */ /* 0x000fe20000410000 */
[----:B------:R-:W-:Y:S01]  /*25b0*/  FMUL.FTZ R95, R116, -1.4426950216293334961 ;  /* 0xbfb8aa3b745f7820 */ /* 0x000fe20000410000 */
[----:B------:R-:W-:Y:S01]  /*25c0*/  FMUL.FTZ R36, R101, -1.4426950216293334961 ;  /* 0xbfb8aa3b65247820 */ /* 0x000fe20000410000 */
[----:B------:R-:W5:Y:S01]  /*25d0*/  MUFU.EX2 R21, R21 ;  /* 0x0000001500157308 */ /* 0x000f620000000800 */
[----:B--2---:R-:W-:-:S03]  /*25e0*/  FADD.FTZ R32, R32, 1 ;  /* 0x3f80000020207421 */ /* 0x004fc60000010000 */
[----:B------:R2:W1:Y:S04]  /*25f0*/  MUFU.EX2 R23, R22 ;  /* 0x0000001600177308 */ /* 0x0004680000000800 */
[----:B------:R0:W1:Y:S01]  /*2600*/  MUFU.RCP R35, R32 ;  /* 0x0000002000237308 */ /* 0x0000620000001000 */
[----:B---3--:R-:W-:Y:S01]  /*2610*/  FADD.FTZ R33, R33, 1 ;  /* 0x3f80000021217421 */ /* 0x008fe20000010000 */
[----:B--2---:R-:W-:Y:S01]  /*2620*/  FADD.FTZ R22, R20, 1 ;  /* 0x3f80000014167421 */ /* 0x004fe20000010000 */
[----:B------:R-:W-:-:S05]  /*2630*/  HADD2.F32 R20, -RZ, R9.H0_H0 ;  /* 0x20000009ff147230 */ /* 0x000fca0000004100 */
[----:B------:R-:W-:Y:S01]  /*2640*/  MUFU.EX2 R42, R42 ;  /* 0x0000002a002a7308 */ /* 0x000fe20000000800 */
[----:B0-----:R-:W-:-:S03]  /*2650*/  HADD2.F32 R32, -RZ, R11.H0_H0 ;  /* 0x2000000bff207230 */ /* 0x001fc60000004100 */
[----:B------:R-:W-:Y:S04]  /*2660*/  MUFU.EX2 R95, R95 ;  /* 0x0000005f005f7308 */ /* 0x000fe80000000800 */
[----:B------:R5:W0:Y:S04]  /*2670*/  MUFU.EX2 R39, R36 ;  /* 0x0000002400277308 */ /* 0x000a280000000800 */
[----:B------:R2:W3:Y:S01]  /*2680*/  MUFU.RCP R41, R22 ;  /* 0x0000001600297308 */ /* 0x0004e20000001000 */
[----:B-----5:R-:W-:Y:S01]  /*2690*/  FADD.FTZ R36, R21, 1 ;  /* 0x3f80000015247421 */ /* 0x020fe20000010000 */
[----:B------:R-:W-:-:S02]  /*26a0*/  HADD2.F32 R21, -RZ, R9.H1_H1 ;  /* 0x30000009ff157230 */ /* 0x000fc40000004100 */
[----:B-1----:R-:W-:-:S04]  /*26b0*/  FADD.FTZ R9, -R35, 1 ;  /* 0x3f80000023097421 */ /* 0x002fc80000010100 */
[----:B------:R1:W-:Y:S01]  /*26c0*/  MUFU.RCP R38, R33 ;  /* 0x0000002100267308 */ /* 0x0003e20000001000 */
[----:B--2---:R-:W-:Y:S02]  /*26d0*/  HADD2.F32 R22, -RZ, R10.H0_H0 ;  /* 0x2000000aff167230 */ /* 0x004fe40000004100 */
[----:B------:R-:W-:-:S05]  /*26e0*/  FFMA.FTZ R9, R34, R9, 1 ;  /* 0x3f80000022097423 */ /* 0x000fca0000010009 */
[----:B------:R-:W2:Y:S01]  /*26f0*/  MUFU.RCP R102, R36 ;  /* 0x0000002400667308 */ /* 0x000ea20000001000 */
[----:B-1----:R-:W-:Y:S02]  /*2700*/  HADD2.F32 R33, -RZ, R11.H1_H1 ;  /* 0x3000000bff217230 */ /* 0x002fe40000004100 */
[----:B---3--:R-:W-:Y:S01]  /*2710*/  FADD.FTZ R11, -R41, 1 ;  /* 0x3f800000290b7421 */ /* 0x008fe20000010100 */
[----:B----4-:R1:W-:Y:S01]  /*2720*/  STS.128 [R44], R16 ;  /* 0x000000102c007388 */ /* 0x0103e20000000c00 */
[----:B------:R-:W-:-:S03]  /*2730*/  NOP ;  /* 0x0000000000007918 */ /* 0x000fc60000000000 */
[----:B------:R-:W3:Y:S01]  /*2740*/  LDS.128 R12, [R44] ;  /* 0x000000002c0c7984 */ /* 0x000ee20000000c00 */
[----:B-1----:R-:W-:Y:S01]  /*2750*/  FADD.FTZ R16, R23, 1 ;  /* 0x3f80000017107421 */ /* 0x002fe20000010000 */
[----:B------:R-:W-:Y:S02]  /*2760*/  HADD2.F32 R18, -RZ, R8.H0_H0 ;  /* 0x20000008ff127230 */ /* 0x000fe40000004100 */
[----:B0-----:R-:W-:Y:S01]  /*2770*/  FADD.FTZ R17, R39, 1 ;  /* 0x3f80000027117421 */ /* 0x001fe20000010000 */
[----:B------:R-:W-:Y:S01]  /*2780*/  HADD2.F32 R23, -RZ, R10.H1_H1 ;  /* 0x3000000aff177230 */ /* 0x000fe20000004100 */
[----:B------:R0:W-:Y:S01]  /*2790*/  MUFU.RCP R104, R16 ;  /* 0x0000001000687308 */ /* 0x0001e20000001000 */
[----:B------:R-:W-:Y:S02]  /*27a0*/  HADD2.F32 R19, -RZ, R8.H1_H1 ;  /* 0x30000008ff137230 */ /* 0x000fe40000004100 */
[----:B------:R-:W-:-:S05]  /*27b0*/  FADD.FTZ R10, R42, 1 ;  /* 0x3f8000002a0a7421 */ /* 0x000fca0000010000 */
[----:B------:R1:W4:Y:S01]  /*27c0*/  MUFU.RCP R119, R10 ;  /* 0x0000000a00777308 */ /* 0x0003220000001000 */
[----:B0-----:R-:W-:-:S07]  /*27d0*/  FADD.FTZ R16, R95, 1 ;  /* 0x3f8000005f107421 */ /* 0x001fce0000010000 */
[----:B------:R-:W0:Y:S08]  /*27e0*/  MUFU.RCP R121, R16 ;  /* 0x0000001000797308 */ /* 0x000e300000001000 */
[----:B------:R0:W5:Y:S01]  /*27f0*/  MUFU.RCP R106, R17 ;  /* 0x00000011006a7308 */ /* 0x0001620000001000 */
[--C-:B---3--:R-:W-:Y:S02]  /*2800*/  HADD2.F32 R36, -RZ, R12.reuse.H0_H0 ;  /* 0x2000000cff247230 */ /* 0x108fe40000004100 */
[----:B------:R-:W-:-:S02]  /*2810*/  HADD2.F32 R39, -RZ, R12.H1_H1 ;  /* 0x3000000cff277230 */ /* 0x000fc40000004100 */
[--C-:B------:R-:W-:Y:S02]  /*2820*/  HADD2.F32 R95, -RZ, R13.reuse.H1_H1 ;  /* 0x3000000dff5f7230 */ /* 0x100fe40000004100 */
[----:B------:R-:W-:Y:S01]  /*2830*/  FMUL.FTZ R8, R18, R36 ;  /* 0x0000002412087220 */ /* 0x000fe20000410000 */
[----:B------:R-:W-:Y:S02]  /*2840*/  HADD2.F32 R42, -RZ, R13.H0_H0 ;  /* 0x2000000dff2a7230 */ /* 0x000fe40000004100 */
[----:B------:R-:W-:Y:S01]  /*2850*/  FFMA.FTZ R13, R40, R11, 1 ;  /* 0x3f800000280d7423 */ /* 0x000fe2000001000b */
[--C-:B------:R-:W-:Y:S02]  /*2860*/  HADD2.F32 R99, -RZ, R14.reuse.H0_H0 ;  /* 0x2000000eff637230 */ /* 0x100fe40000004100 */
[----:B------:R-:W-:Y:S01]  /*2870*/  FMUL.FTZ R8, R35, R8 ;  /* 0x0000000823087220 */ /* 0x000fe20000410000 */
[----:B------:R-:W-:Y:S02]  /*2880*/  HADD2.F32 R108, -RZ, R14.H1_H1 ;  /* 0x3000000eff6c7230 */ /* 0x000fe40000004100 */
[----:B--2---:R-:W-:Y:S01]  /*2890*/  FADD.FTZ R14, -R102, 1 ;  /* 0x3f800000660e7421 */ /* 0x004fe20000010100 */
[----:B------:R-:W-:Y:S01]  /*28a0*/  FMUL.FTZ R11, R21, R95 ;  /* 0x0000005f150b7220 */ /* 0x000fe20000410000 */
[----:B------:R-:W-:Y:S01]  /*28b0*/  FMUL.FTZ R12, R8, R9 ;  /* 0x00000009080c7220 */ /* 0x000fe20000410000 */
[----:B------:R-:W-:Y:S01]  /*28c0*/  FADD.FTZ R8, -R38, 1 ;  /* 0x3f80000026087421 */ /* 0x000fe20000010100 */
[----:B------:R-:W-:Y:S01]  /*28d0*/  FMUL.FTZ R9, R19, R39 ;  /* 0x0000002713097220 */ /* 0x000fe20000410000 */
[----:B------:R-:W-:-:S02]  /*28e0*/  HADD2.F32 R112, -RZ, R15.H0_H0 ;  /* 0x2000000fff707230 */ /* 0x000fc40000004100 */
[----:B-1----:R-:W-:Y:S01]  /*28f0*/  FMUL.FTZ R10, R20, R42 ;  /* 0x0000002a140a7220 */ /* 0x002fe20000410000 */
[----:B------:R-:W-:Y:S01]  /*2900*/  FFMA.FTZ R8, R37, R8, 1 ;  /* 0x3f80000025087423 */ /* 0x000fe20000010008 */
[----:B------:R-:W-:Y:S01]  /*2910*/  FMUL.FTZ R9, R38, R9 ;  /* 0x0000000926097220 */ /* 0x000fe20000410000 */
[----:B------:R-:W-:Y:S02]  /*2920*/  HADD2.F32 R118, -RZ, R15.H1_H1 ;  /* 0x3000000fff767230 */ /* 0x000fe40000004100 */
[----:B------:R-:W-:Y:S01]  /*2930*/  FFMA.FTZ R15, R43, R14, 1 ;  /* 0x3f8000002b0f7423 */ /* 0x000fe2000001000e */
[----:B------:R-:W-:Y:S01]  /*2940*/  FMUL.FTZ R14, R102, R11 ;  /* 0x0000000b660e7220 */ /* 0x000fe20000410000 */
[----:B------:R-:W-:Y:S01]  /*2950*/  FMUL.FTZ R11, R9, R8 ;  /* 0x00000008090b7220 */ /* 0x000fe20000410000 */
[----:B------:R-:W-:Y:S01]  /*2960*/  FMUL.FTZ R10, R41, R10 ;  /* 0x0000000a290a7220 */ /* 0x000fe20000410000 */
[----:B------:R-:W1:Y:S01]  /*2970*/  LDC.64 R8, c[0x0][0x508] ;  /* 0x00014200ff087b82 */ /* 0x000e620000000a00 */
[----:B------:R-:W-:Y:S01]  /*2980*/  FMUL.FTZ R14, R14, R15 ;  /* 0x0000000f0e0e7220 */ /* 0x000fe20000410000 */
[----:B----4-:R-:W-:Y:S01]  /*2990*/  FADD.FTZ R15, -R119, 1 ;  /* 0x3f800000770f7421 */ /* 0x010fe20000010100 */
[----:B0-----:R-:W-:Y:S01]  /*29a0*/  FADD.FTZ R17, -R121, 1 ;  /* 0x3f80000079117421 */ /* 0x001fe20000010100 */
[----:B------:R-:W-:Y:S01]  /*29b0*/  FMUL.FTZ R13, R10, R13 ;  /* 0x0000000d0a0d7220 */ /* 0x000fe20000410000 */
[----:B------:R-:W-:Y:S01]  /*29c0*/  FADD.FTZ R10, -R104, 1 ;  /* 0x3f800000680a7421 */ /* 0x000fe20000010100 */
[----:B------:R-:W-:Y:S01]  /*29d0*/  FFMA.FTZ R103, R110, R15, 1 ;  /* 0x3f8000006e677423 */ /* 0x000fe2000001000f */
[----:B------:R-:W-:Y:S01]  /*29e0*/  FFMA.FTZ R105, R116, R17, 1 ;  /* 0x3f80000074697423 */ /* 0x000fe20000010011 */
[----:B------:R-:W-:Y:S01]  /*29f0*/  FMUL.FTZ R15, R22, R99 ;  /* 0x00000063160f7220 */ /* 0x000fe20000410000 */
[----:B-----5:R-:W-:Y:S01]  /*2a00*/  FADD.FTZ R16, -R106, 1 ;  /* 0x3f8000006a107421 */ /* 0x020fe20000010100 */
        /* <DEDUP_REMOVED lines=18> */
[----:B------:R-:W-:Y:S01]  /*2b30*/  IMAD R17, R9, UR18, R17 ;  /* 0x0000001209117c24 */ /* 0x000fe2000f8e0211 */
[----:B------:R-:W-:Y:S01]  /*2b40*/  BAR.SYNC.DEFER_BLOCKING 0x0 ;  /* 0x0000000000007b1d */ /* 0x000fe20000010000 */
[----:B------:R-:W-:Y:S01]  /*2b50*/  F2FP.F16.F32.PACK_AB R15, R120, R103 ;  /* 0x00000067780f723e */ /* 0x000fe200000000ff */
[----:B------:R-:W-:Y:S02]  /*2b60*/  HADD2.F32 R103, -RZ, R4.H0_H0 ;  /* 0x20000004ff677230 */ /* 0x000fe40000004100 */
[----:B------:R-:W-:Y:S01]  /*2b70*/  FMUL.FTZ R38, R37, R38 ;  /* 0x0000002625267220 */ /* 0x000fe20000410000 */
[----:B------:R-:W-:Y:S02]  /*2b80*/  HADD2.F32 R105, -RZ, R5.H0_H0 ;  /* 0x20000005ff697230 */ /* 0x000fe40000004100 */
[----:B------:R-:W-:Y:S01]  /*2b90*/  FMUL.FTZ R41, R40, R41 ;  /* 0x0000002928297220 */ /* 0x000fe20000410000 */
[----:B------:R-:W-:-:S04]  /*2ba0*/  IMAD.WIDE.U32 R4, R91, UR4, R16 ;  /* 0x000000045b047c25 */ /* 0x000fc8000f8e0010 */
[----:B------:R-:W-:Y:S01]  /*2bb0*/  FMUL.FTZ R17, R18, R35 ;  /* 0x0000002312117220 */ /* 0x000fe20000410000 */
[----:B------:R-:W-:Y:S01]  /*2bc0*/  FMUL.FTZ R102, R43, R102 ;  /* 0x000000662b667220 */ /* 0x000fe20000410000 */
[----:B------:R-:W-:Y:S01]  /*2bd0*/  FMUL.FTZ R97, R97, R104 ;  /* 0x0000006861617220 */ /* 0x000fe20000410000 */
[----:B------:R-:W-:Y:S01]  /*2be0*/  IMAD R5, R91, UR5, R5 ;  /* 0x000000055b057c24 */ /* 0x000fe2000f8e0205 */
[----:B------:R-:W-:Y:S01]  /*2bf0*/  LEA R6, P0, R4, R122, 0x1 ;  /* 0x0000007a04067211 */ /* 0x000fe200078008ff */
[----:B------:R-:W-:Y:S01]  /*2c00*/  FMUL.FTZ R106, R101, R106 ;  /* 0x0000006a656a7220 */ /* 0x000fe20000410000 */
[----:B------:R-:W-:Y:S01]  /*2c10*/  FMUL.FTZ R119, R110, R119 ;  /* 0x000000776e777220 */ /* 0x000fe20000410000 */
[----:B------:R-:W-:Y:S01]  /*2c20*/  FMUL.FTZ R116, R116, R121 ;  /* 0x0000007974747220 */ /* 0x000fe20000410000 */
[----:B------:R-:W-:Y:S01]  /*2c30*/  LEA.HI.X R7, R4, R123, R5, 0x1, P0 ;  /* 0x0000007b04077211 */ /* 0x000fe200000f0c05 */
[----:B------:R-:W-:Y:S01]  /*2c40*/  FMUL.FTZ R19, R19, R38 ;  /* 0x0000002613137220 */ /* 0x000fe20000410000 */
[----:B------:R-:W-:Y:S01]  /*2c50*/  FFMA.FTZ R84, R17, R103, R84 ;  /* 0x0000006711547223 */ /* 0x000fe20000010054 */
[----:B------:R-:W-:Y:S01]  /*2c60*/  FMUL.FTZ R20, R20, R41 ;  /* 0x0000002914147220 */ /* 0x000fe20000410000 */
[----:B------:R-:W-:Y:S01]  /*2c70*/  FMUL.FTZ R21, R21, R102 ;  /* 0x0000006615157220 */ /* 0x000fe20000410000 */
[----:B------:R-:W-:-:S04]  /*2c80*/  IMAD.WIDE.U32 R4, R64, 0x10, R6 ;  /* 0x0000001040047825 */ /* 0x000fc800078e0006 */
[----:B------:R-:W-:Y:S01]  /*2c90*/  FMUL.FTZ R22, R22, R97 ;  /* 0x0000006116167220 */ /* 0x000fe20000410000 */
[----:B------:R-:W-:Y:S01]  /*2ca0*/  FMUL.FTZ R23, R23, R106 ;  /* 0x0000006a17177220 */ /* 0x000fe20000410000 */
[----:B------:R-:W-:Y:S01]  /*2cb0*/  FMUL.FTZ R32, R32, R119 ;  /* 0x0000007720207220 */ /* 0x000fe20000410000 */
[----:B------:R-:W-:Y:S01]  /*2cc0*/  STS.128 [R44], R12 ;  /* 0x0000000c2c007388 */ /* 0x000fe20000000c00 */
[----:B------:R-:W-:-:S03]  /*2cd0*/  NOP ;  /* 0x0000000000007918 */ /* 0x000fc60000000000 */
[----:B------:R-:W0:Y:S01]  /*2ce0*/  LDS.128 R8, [R44] ;  /* 0x000000002c087984 */ /* 0x000e220000000c00 */
[----:B------:R-:W-:Y:S01]  /*2cf0*/  FMUL.FTZ R33, R33, R116 ;  /* 0x0000007421217220 */ /* 0x000fe20000410000 */
[----:B------:R-:W-:Y:S02]  /*2d00*/  FFMA.FTZ R37, R19, R107, R84 ;  /* 0x0000006b13257223 */ /* 0x000fe40000010054 */
[----:B0-----:R0:W-:Y:S01]  /*2d10*/  STG.E.128 desc[UR16][R4.64], R8 ;  /* 0x0000000804007986 */ /* 0x0011e2000c101d10 */
        /* <DEDUP_REMOVED lines=27> */
.L_x_17206:
[----:B------:R-:W2:Y:S01]  /*2ed0*/  LDCU UR4, c[0x0][0x38c] ;  /* 0x00007180ff0477ac */ /* 0x000ea20008000800 */
[----:B0-----:R-:W-:Y:S01]  /*2ee0*/  FFMA.FTZ R4, R20, R105, R37 ;  /* 0x0000006914047223 */ /* 0x001fe20000010025 */
        /* <DEDUP_REMOVED lines=34> */
[----:B------:R-:W2:Y:S01]  /*3110*/  LDC.64 R130, c[0x0][0x3c0] ;  /* 0x0000f000ff827b82 */ /* 0x000ea20000000a00 */
[----:B------:R-:W-:Y:S01]  /*3120*/  FADD.FTZ R143, R21, R21 ;  /* 0x00000015158f7221 */ /* 0x000fe20000010000 */
[----:B------:R-:W-:Y:S01]  /*3130*/  FADD.FTZ R142, R22, R22 ;  /* 0x00000016168e7221 */ /* 0x000fe20000010000 */
[----:B------:R-:W-:Y:S01]  /*3140*/  FADD.FTZ R141, R23, R23 ;  /* 0x00000017178d7221 */ /* 0x000fe20000010000 */
[----:B------:R-:W-:Y:S01]  /*3150*/  LOP3.LUT R197, R2, 0x100, RZ, 0xc0, !PT ;  /* 0x0000010002c57812 */ /* 0x000fe200078ec0ff */
[----:B------:R-:W-:Y:S01]  /*3160*/  FMUL.FTZ R135, R103, R96 ;  /* 0x0000006067877220 */ /* 0x000fe20000410000 */
[----:B------:R-:W-:Y:S01]  /*3170*/  IADD3 R137, PT, PT, R66, -0x2, RZ ;  /* 0xfffffffe42897810 */ /* 0x000fe20007ffe0ff */
[----:B------:R-:W-:Y:S01]  /*3180*/  FMUL.FTZ R134, R107, R94 ;  /* 0x0000005e6b867220 */ /* 0x000fe20000410000 */
[----:B------:R-:W3:Y:S01]  /*3190*/  LDC.64 R38, c[0x0][0x440] ;  /* 0x00011000ff267b82 */ /* 0x000ee20000000a00 */
[----:B------:R-:W-:Y:S01]  /*31a0*/  LEA R136, R93, R44, 0x4 ;  /* 0x0000002c5d887211 */ /* 0x000fe200078e20ff */
[----:B------:R-:W-:Y:S01]  /*31b0*/  FMUL.FTZ R133, R105, R92 ;  /* 0x0000005c69857220 */ /* 0x000fe20000410000 */
[----:B------:R-:W-:Y:S01]  /*31c0*/  FMUL.FTZ R132, R111, R90 ;  /* 0x0000005a6f847220 */ /* 0x000fe20000410000 */
[----:B------:R-:W-:Y:S01]  /*31d0*/  FMUL.FTZ R127, R109, R88 ;  /* 0x000000586d7f7220 */ /* 0x000fe20000410000 */
[----:B------:R-:W-:Y:S01]  /*31e0*/  FMUL.FTZ R126, R115, R86 ;  /* 0x00000056737e7220 */ /* 0x000fe20000410000 */
[----:B------:R-:W-:Y:S01]  /*31f0*/  ISETP.EQ.AND P0, PT, R78, RZ, P0 ;  /* 0x000000ff4e00720c */ /* 0x000fe20000702270 */
[----:B------:R-:W-:Y:S01]  /*3200*/  FMUL.FTZ R124, R113, R100 ;  /* 0x00000064717c7220 */ /* 0x000fe20000410000 */
[----:B------:R-:W4:Y:S01]  /*3210*/  LDC.64 R36, c[0x0][0x3a8] ;  /* 0x0000ea00ff247b82 */ /* 0x000f220000000a00 */
[----:B------:R-:W-:Y:S01]  /*3220*/  FMUL.FTZ R122, R117, R98 ;  /* 0x00000062757a7220 */ /* 0x000fe20000410000 */
[----:B------:R-:W-:Y:S01]  /*3230*/  MOV R108, RZ ;  /* 0x000000ff006c7202 */ /* 0x000fe20000000f00 */
[----:B------:R-:W0:Y:S01]  /*3240*/  LDCU UR7, c[0x0][0x394] ;  /* 0x00007280ff0777ac */ /* 0x000e220008000800 */
[----:B------:R-:W-:-:S02]  /*3250*/  LOP3.LUT R120, R120, 0x100, RZ, 0xc0, !PT ;  /* 0x0000010078787812 */ /* 0x000fc400078ec0ff */
[C---:B------:R-:W-:Y:S01]  /*3260*/  IADD3 R118, PT, PT, R5.reuse, R78, RZ ;  /* 0x0000004e05767210 */ /* 0x040fe20007ffe0ff */
[----:B------:R-:W0:Y:S01]  /*3270*/  LDCU UR8, c[0x0][0x38c] ;  /* 0x00007180ff0877ac */ /* 0x000e220008000800 */
[----:B------:R-:W0:Y:S01]  /*3280*/  LDC.64 R128, c[0x0][0x3e0] ;  /* 0x0000f800ff807b82 */ /* 0x000e220000000a00 */
[----:B------:R-:W-:Y:S01]  /*3290*/  LEA.HI.X.SX32 R41, R5, RZ, 0x1, P1 ;  /* 0x000000ff05297211 */ /* 0x000fe200008f0eff */
[----:B------:R-:W-:-:S06]  /*32a0*/  UMOV UR4, URZ ;  /* 0x000000ff00047c82 */ /* 0x000fcc0008000000 */
[----:B------:R-:W0:Y:S08]  /*32b0*/  LDC.64 R34, c[0x0][0x4d0] ;  /* 0x00013400ff227b82 */ /* 0x000e300000000a00 */
[----:B------:R-:W0:Y:S02]  /*32c0*/  LDC.64 R32, c[0x0][0x4f0] ;  /* 0x00013c00ff207b82 */ /* 0x000e240000000a00 */
.L_x_17255:
[----:B0-2---:R-:W-:-:S04]  /*32d0*/  IMAD.WIDE.U32 R4, R130, UR4, RZ ;  /* 0x0000000482047c25 */ /* 0x005fc8000f8e00ff */
[----:B------:R-:W-:Y:S01]  /*32e0*/  IMAD R5, R131, UR4, R5 ;  /* 0x0000000483057c24 */ /* 0x000fe2000f8e0205 */
[----:B-1----:R-:W-:-:S04]  /*32f0*/  LEA R12, P1, R4, R70, 0x1 ;  /* 0x00000046040c7211 */ /* 0x002fc800078208ff */
        /* <DEDUP_REMOVED lines=26> */
[C---:B---3--:R-:W-:Y:S01]  /*34a0*/  FMUL.FTZ R4, R43.reuse, R92 ;  /* 0x0000005c2b047220 */ /* 0x048fe20000410000 */
[C---:B------:R-:W-:Y:S01]  /*34b0*/  FMUL.FTZ R5, R43.reuse, R90 ;  /* 0x0000005a2b057220 */ /* 0x040fe20000410000 */
[----:B------:R-:W-:Y:S01]  /*34c0*/  FMUL.FTZ R153, R42, 1.4426950216293334961 ;  /* 0x3fb8aa3b2a997820 */ /* 0x000fe20000410000 */
[----:B------:R-:W-:Y:S01]  /*34d0*/  FMUL.FTZ R14, R43, R94 ;  /* 0x0000005e2b0e7220 */ /* 0x000fe20000410000 */
[----:B------:R-:W-:Y:S01]  /*34e0*/  FMUL.RZ R7, R4, 0.15915493667125701904 ;  /* 0x3e22f98304077820 */ /* 0x000fe2000040c000 */
[----:B-1----:R-:W-:Y:S01]  /*34f0*/  FMUL.RZ R12, R5, 0.15915493667125701904 ;  /* 0x3e22f983050c7820 */ /* 0x002fe2000040c000 */
[C---:B------:R-:W-:Y:S01]  /*3500*/  FMUL.FTZ R4, R153.reuse, R92 ;  /* 0x0000005c99047220 */ /* 0x040fe20000410000 */
[C---:B------:R-:W-:Y:S01]  /*3510*/  FMUL.FTZ R5, R153.reuse, R90 ;  /* 0x0000005a99057220 */ /* 0x040fe20000410000 */
[----:B0-----:R-:W0:Y:S01]  /*3520*/  MUFU.COS R11, R7 ;  /* 0x00000007000b7308 */ /* 0x001e220000000000 */
[----:B------:R-:W-:Y:S01]  /*3530*/  FMUL.RZ R148, R14, 0.15915493667125701904 ;  /* 0x3e22f9830e947820 */ /* 0x000fe2000040c000 */
[----:B------:R-:W-:Y:S01]  /*3540*/  FMUL.FTZ R14, R153, R94 ;  /* 0x0000005e990e7220 */ /* 0x000fe20000410000 */
        /* <DEDUP_REMOVED lines=11> */
[----:B------:R-:W-:Y:S01]  /*3600*/  MUFU.SIN R15, R148 ;  /* 0x00000094000f7308 */ /* 0x000fe20000000400 */
[----:B-----5:R-:W-:-:S04]  /*3610*/  FMUL.FTZ R4, R43, R86 ;  /* 0x000000562b047220 */ /* 0x020fc80000410000 */
[----:B------:R-:W-:Y:S01]  /*3620*/  FMUL.RZ R7, R4, 0.15915493667125701904 ;  /* 0x3e22f98304077820 */ /* 0x000fe2000040c000 */
[----:B------:R-:W-:Y:S01]  /*3630*/  FMUL.FTZ R4, R43, R100 ;  /* 0x000000642b047220 */ /* 0x000fe20000410000 */
[C---:B0-----:R-:W-:Y:S01]  /*3640*/  FMUL.FTZ R152, R150.reuse, R11 ;  /* 0x0000000b96987220 */ /* 0x041fe20000410000 */
[----:B------:R0:W3:Y:S01]  /*3650*/  MUFU.COS R147, R148 ;  /* 0x0000009400937308 */ /* 0x0000e20000000000 */
        /* <DEDUP_REMOVED lines=16> */
[----:B------:R-:W-:Y:S02]  /*3760*/  FMUL.FTZ R148, R14, R15 ;  /* 0x0000000f0e947220 */ /* 0x000fe40000410000 */
[----:B------:R-:W0:Y:S01]  /*3770*/  MUFU.EX2 R162, R13 ;  /* 0x0000000d00a27308 */ /* 0x000e220000000800 */
[C---:B-----5:R-:W-:Y:S01]  /*3780*/  FMUL.FTZ R149, R151.reuse, R10 ;  /* 0x0000000a97957220 */ /* 0x060fe20000410000 */
[----:B------:R-:W-:Y:S01]  /*3790*/  FMUL.FTZ R151, R151, R8 ;  /* 0x0000000897977220 */ /* 0x000fe20000410000 */
[C---:B-1----:R-:W-:Y:S01]  /*37a0*/  FMUL.FTZ R167, R166.reuse, R167 ;  /* 0x000000a7a6a77220 */ /* 0x042fe20000410000 */
        /* <DEDUP_REMOVED lines=20> */
[--C-:B------:R-:W-:Y:S02]  /*38f0*/  HADD2.F32 R171, -RZ, R10.reuse.H0_H0 ;  /* 0x2000000affab7230 */ /* 0x100fe40000004100 */
[----:B------:R-:W-:Y:S01]  /*3900*/  FMUL.FTZ R160, R160, R169 ;  /* 0x000000a9a0a07220 */ /* 0x000fe20000410000 */
[----:B------:R-:W-:Y:S02]  /*3910*/  HADD2.F32 R169, -RZ, R9.H0_H0 ;  /* 0x20000009ffa97230 */ /* 0x000fe40000004100 */
[----:B------:R-:W-:Y:S02]  /*3920*/  HADD2.F32 R177, -RZ, R10.H1_H1 ;  /* 0x3000000affb17230 */ /* 0x000fe40000004100 */
[----:B------:R-:W-:Y:S01]  /*3930*/  HADD2.F32 R175, -RZ, R11.H0_H0 ;  /* 0x2000000bffaf7230 */ /* 0x000fe20000004100 */
[----:B------:R3:W5:Y:S01]  /*3940*/  MUFU.EX2 R170, R168 ;  /* 0x000000a800aa7308 */ /* 0x0007620000000800 */
[----:B0-----:R-:W-:-:S02]  /*3950*/  HADD2.F32 R155, -RZ, R7.H0_H0 ;  /* 0x20000007ff9b7230 */ /* 0x001fc40000004100 */
[----:B------:R-:W-:Y:S02]  /*3960*/  HADD2.F32 R179, -RZ, R11.H1_H1 ;  /* 0x3000000bffb37230 */ /* 0x000fe40000004100 */
[----:B---3--:R-:W-:Y:S02]  /*3970*/  HADD2.F32 R168, -RZ, R8.H1_H1 ;  /* 0x30000008ffa87230 */ /* 0x008fe40000004100 */
        /* <DEDUP_REMOVED lines=11> */
[----:B-1----:R-:W-:Y:S01]  /*3a30*/  FMUL.FTZ R8, R170, R183 ;  /* 0x000000b7aa087220 */ /* 0x002fe20000410000 */
[----:B------:R-:W-:Y:S01]  /*3a40*/  HADD2.F32 R22, -RZ, R6.H0_H0 ;  /* 0x20000006ff167230 */ /* 0x000fe20000004100 */
[----:B------:R-:W-:Y:S01]  /*3a50*/  LEA R10, R4, UR5, 0x3 ;  /* 0x00000005040a7c11 */ /* 0x000fe2000f8e18ff */
[----:B------:R-:W-:-:S04]  /*3a60*/  HADD2.F32 R23, -RZ, R5.H0_H0 ;  /* 0x20000005ff177230 */ /* 0x000fc80000004100 */
[----:B------:R0:W-:Y:S01]  /*3a70*/  STS.64 [R10+0x1d10], R8 ;  /* 0x001d10080a007388 */ /* 0x0001e20000000a00 */
[--C-:B--2---:R-:W-:Y:S02]  /*3a80*/  HADD2.F32 R180, -RZ, R13.reuse.H0_H0 ;  /* 0x2000000dffb47230 */ /* 0x104fe40000004100 */
[----:B------:R-:W-:Y:S02]  /*3a90*/  HADD2.F32 R178, -RZ, R13.H1_H1 ;  /* 0x3000000dffb27230 */ /* 0x000fe40000004100 */
        /* <DEDUP_REMOVED lines=40> */
.L_x_17209:
[----:B------:R0:W1:Y:S02]  /*3d20*/  LDS.64 R10, [R154+0x2d18] ;  /* 0x002d18009a0a7984 */ /* 0x0000640000000a00 */
.L_x_17210:
[----:B------:R-:W-:Y:S05]  /*3d30*/  BSYNC.RECONVERGENT B0 ;  /* 0x0000000000007941 */ /* 0x000fea0003800200 */
.L_x_17208:
[----:B--2---:R-:W2:Y:S01]  /*3d40*/  @P0 LDC R4, c[0x0][0x38c] ;  /* 0x0000e300ff040b82 */ /* 0x004ea20000000800 */
[----:B------:R-:W-:Y:S01]  /*3d50*/  CS2R R12, SRZ ;  /* 0x00000000000c7805 */ /* 0x000fe2000001ff00 */
[----:B--2---:R-:W-:-:S04]  /*3d60*/  @P0 IMAD R5, R137, R4, UR4 ;  /* 0x0000000489050e24 */ /* 0x004fc8000f8e0204 */
[----:B------:R-:W-:-:S05]  /*3d70*/  @P0 IMAD.WIDE R4, R5, 0x10, R28 ;  /* 0x0000001005040825 */ /* 0x000fca00078e021c */
        /* <DEDUP_REMOVED lines=17> */
[C---:B--2---:R-:W-:Y:S01]  /*3e90*/  FFMA.FTZ R5, R107.reuse, R194, R14 ;  /* 0x000000c26b057223 */ /* 0x044fe2000001000e */
[----:B------:R-:W-:Y:S01]  /*3ea0*/  FFMA.FTZ R7, R107, R198, R7 ;  /* 0x000000c66b077223 */ /* 0x000fe20000010007 */
        /* <DEDUP_REMOVED lines=8> */
[----:B------:R-:W-:Y:S01]  /*3f30*/  FMUL.FTZ R174, R179, R98 ;  /* 0x00000062b3ae7220 */ /* 0x000fe20000410000 */
[----:B------:R-:W-:Y:S01]  /*3f40*/  ISETP.GE.AND P1, PT, R93, 0x1, PT ;  /* 0x000000015d00780c */ /* 0x000fe20003f26270 */
[C---:B------:R-:W-:Y:S01]  /*3f50*/  FFMA.FTZ R4, R105.reuse, R196, R4 ;  /* 0x000000c469047223 */ /* 0x040fe20000010004 */
[----:B------:R-:W-:Y:S01]  /*3f60*/  FFMA.FTZ R6, R105, R202, R5 ;  /* 0x000000ca69067223 */ /* 0x000fe20000010005 */
[----:B------:R-:W-:Y:S01]  /*3f70*/  ISETP.NE.AND P6, PT, R156, 0x1f, PT ;  /* 0x0000001f9c00780c */ /* 0x000fe20003fc5270 */
[----:B------:R-:W-:Y:S01]  /*3f80*/  ULEA UR6, UR4, UR5, 0x4 ;  /* 0x0000000504067291 */ /* 0x000fe2000f8e20ff */
[C---:B------:R-:W-:Y:S01]  /*3f90*/  FMUL.FTZ R14, R151.reuse, R4 ;  /* 0x00000004970e7220 */ /* 0x040fe20000410000 */
[-C--:B------:R-:W-:Y:S01]  /*3fa0*/  FMUL.FTZ R5, R151, R6.reuse ;  /* 0x0000000697057220 */ /* 0x080fe20000410000 */
[----:B------:R-:W-:Y:S01]  /*3fb0*/  ISETP.GE.AND P4, PT, R66, UR7, PT ;  /* 0x0000000742007c0c */ /* 0x000fe2000bf86270 */
[----:B------:R-:W-:Y:S01]  /*3fc0*/  BSSY.RECONVERGENT B0, `(.L_x_17211) ;  /* 0x00000e7000007945 */ /* 0x000fe20003800200 */
        /* <DEDUP_REMOVED lines=9> */
[-C--:B------:R-:W-:Y:S01]  /*4060*/  FMUL.FTZ R4, R166, R6.reuse ;  /* 0x00000006a6047220 */ /* 0x080fe20000410000 */
[----:B------:R-:W-:Y:S01]  /*4070*/  FMUL.FTZ R15, R150, R5 ;  /* 0x00000005960f7220 */ /* 0x000fe20000410000 */
[C---:B------:R-:W-:Y:S01]  /*4080*/  ISETP.GT.U32.AND P2, PT, R156.reuse, 0x1b, PT ;  /* 0x0000001b9c00780c */ /* 0x040fe20003f44070 */
[C---:B------:R-:W-:Y:S01]  /*4090*/  FFMA.FTZ R16, R167.reuse, R6, -R16 ;  /* 0x00000006a7107223 */ /* 0x040fe20000010810 */
        /* <DEDUP_REMOVED lines=9> */
[----:B------:R-:W-:Y:S01]  /*4130*/  ISETP.NE.OR P4, PT, R78, RZ, P4 ;  /* 0x000000ff4e00720c */ /* 0x000fe20002785670 */
[-C--:B------:R-:W-:Y:S01]  /*4140*/  FMUL.FTZ R5, R151, R4.reuse ;  /* 0x0000000497057220 */ /* 0x080fe20000410000 */
        /* <DEDUP_REMOVED lines=14> */
[----:B------:R-:W-:Y:S01]  /*4230*/  ISETP.GT.U32.AND P5, PT, R156, 0xf, PT ;  /* 0x0000000f9c00780c */ /* 0x000fe20003fa4070 */
[C---:B------:R-:W-:Y:S01]  /*4240*/  FMUL.FTZ R14, R164.reuse, R4 ;  /* 0x00000004a40e7220 */ /* 0x040fe20000410000 */
[----:B------:R-:W-:Y:S01]  /*4250*/  FFMA.FTZ R5, R163, R18, R172 ;  /* 0x00000012a3057223 */ /* 0x000fe200000100ac */
[----:B------:R-:W-:Y:S01]  /*4260*/  FFMA.FTZ R16, R113, R214, R16 ;  /* 0x000000d671107223 */ /* 0x000fe20000010010 */
[----:B------:R-:W-:Y:S01]  /*4270*/  FMUL.FTZ R172, R175, R98 ;  /* 0x00000062afac7220 */ /* 0x000fe20000410000 */
[-C--:B------:R-:W-:Y:S01]  /*4280*/  FFMA.FTZ R14, R165, R6.reuse, R14 ;  /* 0x00000006a50e7223 */ /* 0x080fe2000001000e */
[----:B------:R-:W-:Y:S01]  /*4290*/  FMUL.FTZ R6, R164, R6 ;  /* 0x00000006a4067220 */ /* 0x000fe20000410000 */
[----:B------:R-:W-:Y:S01]  /*42a0*/  FFMA.FTZ R7, R113, R216, R5 ;  /* 0x000000d871077223 */ /* 0x000fe20000010005 */
[----:B------:R-:W-:-:S02]  /*42b0*/  FMUL.FTZ R18, R160, R16 ;  /* 0x00000010a0127220 */ /* 0x000fc40000410000 */
        /* <DEDUP_REMOVED lines=57> */
[CC--:B------:R-:W-:Y:S01]  /*4650*/  FMUL.FTZ R220, R162.reuse, R7.reuse ;  /* 0x00000007a2dc7220 */ /* 0x0c0fe20000410000 */
[----:B------:R-:W3:Y:S01]  /*4660*/  SHFL.UP PT, R4, R17, 0x4, RZ ;  /* 0x0480000011047989 */ /* 0x000ee200000e00ff */
[C---:B------:R-:W-:Y:S01]  /*4670*/  FFMA.FTZ R222, R163.reuse, R7, -R222 ;  /* 0x00000007a3de7223 */ /* 0x040fe200000108de */
[----:B------:R-:W-:Y:S01]  /*4680*/  FMUL.FTZ R224, R162, R19 ;  /* 0x00000013a2e07220 */ /* 0x000fe20000410000 */
[----:B------:R-:W-:Y:S01]  /*4690*/  FFMA.FTZ R220, R163, R5, R220 ;  /* 0x00000005a3dc7223 */ /* 0x000fe200000100dc */
[----:B------:R-:W-:Y:S01]  /*46a0*/  ISETP.GE.AND P1, PT, R93, 0x4, PT ;  /* 0x000000045d00780c */ /* 0x000fe20003f26270 */
        /* <DEDUP_REMOVED lines=14> */
[----:B------:R-:W-:Y:S01]  /*4790*/  FMUL.FTZ R230, R164, R226 ;  /* 0x000000e2a4e67220 */ /* 0x000fe20000410000 */
[-C--:B--2---:R-:W-:Y:S01]  /*47a0*/  FMUL.FTZ R18, R17, R6.reuse ;  /* 0x0000000611127220 */ /* 0x084fe20000410000 */
[----:B------:R-:W-:Y:S01]  /*47b0*/  @P1 FADD.FTZ R16, R16, R5 ;  /* 0x0000000510101221 */ /* 0x000fe20000010000 */
[----:B------:R-:W-:Y:S01]  /*47c0*/  FMUL.FTZ R6, R15, R6 ;  /* 0x000000060f067220 */ /* 0x000fe20000410000 */
[----:B------:R-:W0:Y:S01]  /*47d0*/  SHFL.UP PT, R218, R14, 0x8, RZ ;  /* 0x050000000eda7989 */ /* 0x000e2200000e00ff */
[----:B------:R-:W-:Y:S01]  /*47e0*/  FFMA.FTZ R230, R165, R199, R230 ;  /* 0x000000c7a5e67223 */ /* 0x000fe200000100e6 */
[----:B---3--:R-:W-:Y:S01]  /*47f0*/  @P1 FFMA.FTZ R15, R15, R4, R18 ;  /* 0x000000040f0f1223 */ /* 0x008fe20000010012 */
        /* <DEDUP_REMOVED lines=9> */
[CC--:B------:R-:W-:Y:S01]  /*4890*/  FMUL.FTZ R19, R166.reuse, R7.reuse ;  /* 0x00000007a6137220 */ /* 0x0c0fe20000410000 */
[----:B------:R-:W3:Y:S01]  /*48a0*/  SHFL.UP PT, R4, R17, 0x8, RZ ;  /* 0x0500000011047989 */ /* 0x000ee200000e00ff */
        /* <DEDUP_REMOVED lines=13> */
[-C--:B0-----:R-:W-:Y:S01]  /*4980*/  FMUL.FTZ R220, R17, R218.reuse ;  /* 0x000000da11dc7220 */ /* 0x081fe20000410000 */
[----:B------:R-:W-:Y:S01]  /*4990*/  FMUL.FTZ R218, R15, R218 ;  /* 0x000000da0fda7220 */ /* 0x000fe20000410000 */
[C---:B------:R-:W-:Y:S01]  /*49a0*/  FFMA.FTZ R201, R149.reuse, R224, -R5 ;  /* 0x000000e095c97223 */ /* 0x040fe20000010805 */
[----:B------:R-:W-:Y:S01]  /*49b0*/  FFMA.FTZ R203, R149, R226, -R19 ;  /* 0x000000e295cb7223 */ /* 0x000fe20000010813 */
[C---:B-1----:R-:W-:Y:S01]  /*49c0*/  FFMA.FTZ R19, R15.reuse, R18, R220 ;  /* 0x000000120f137223 */ /* 0x042fe200000100dc */
[----:B--2---:R-:W-:Y:S01]  /*49d0*/  FMUL.FTZ R5, R15, R6 ;  /* 0x000000060f057220 */ /* 0x004fe20000410000 */
[----:B------:R-:W-:Y:S01]  /*49e0*/  FFMA.FTZ R222, R149, R222, R7 ;  /* 0x000000de95de7223 */ /* 0x000fe20000010007 */
        /* <DEDUP_REMOVED lines=16> */
[C---:B------:R-:W-:Y:S01]  /*4af0*/  FFMA.FTZ R201, R152.reuse, R201, -R220 ;  /* 0x000000c998c97223 */ /* 0x040fe200000108dc */
[C---:B------:R-:W-:Y:S01]  /*4b00*/  FFMA.FTZ R5, R152.reuse, R5, R222 ;  /* 0x0000000598057223 */ /* 0x040fe200000100de */
[----:B------:R-:W-:Y:S01]  /*4b10*/  FFMA.FTZ R7, R152, R199, R7 ;  /* 0x000000c798077223 */ /* 0x000fe20000010007 */
[----:B------:R-:W3:Y:S01]  /*4b20*/  SHFL.UP PT, R4, R17, 0x10, RZ ;  /* 0x0600000011047989 */ /* 0x000ee200000e00ff */
[----:B------:R-:W-:Y:S01]  /*4b30*/  FADD.FTZ R203, R178, R203 ;  /* 0x000000cbb2cb7221 */ /* 0x000fe20000010000 */
[----:B------:R-:W-:Y:S01]  /*4b40*/  FMUL.FTZ R220, R148, R201 ;  /* 0x000000c994dc7220 */ /* 0x000fe20000410000 */
[----:B------:R-:W-:Y:S01]  /*4b50*/  ISETP.GE.AND P1, PT, R93, 0x10, PT ;  /* 0x000000105d00780c */ /* 0x000fe20003f26270 */
[----:B------:R-:W-:Y:S01]  /*4b60*/  FADD.FTZ R5, R180, R5 ;  /* 0x00000005b4057221 */ /* 0x000fe20000010000 */
[C---:B------:R-:W-:Y:S01]  /*4b70*/  FMUL.FTZ R224, R148.reuse, R203 ;  /* 0x000000cb94e07220 */ /* 0x040fe20000410000 */
[CC--:B------:R-:W-:Y:S01]  /*4b80*/  FFMA.FTZ R199, R147.reuse, R7.reuse, R220 ;  /* 0x0000000793c77223 */ /* 0x0c0fe200000100dc */
[C---:B------:R-:W-:Y:S01]  /*4b90*/  FMUL.FTZ R222, R148.reuse, R7 ;  /* 0x0000000794de7220 */ /* 0x040fe20000410000 */
[-C--:B------:R-:W-:Y:S01]  /*4ba0*/  FMUL.FTZ R226, R148, R5.reuse ;  /* 0x0000000594e27220 */ /* 0x080fe20000410000 */
[----:B------:R-:W-:-:S02]  /*4bb0*/  FFMA.FTZ R205, R147, R5, R224 ;  /* 0x0000000593cd7223 */ /* 0x000fc400000100e0 */
[----:B------:R-:W-:Y:S01]  /*4bc0*/  FFMA.FTZ R201, R147, R201, -R222 ;  /* 0x000000c993c97223 */ /* 0x000fe200000108de */
[-C--:B0-----:R-:W-:Y:S01]  /*4bd0*/  FMUL.FTZ R220, R15, R218.reuse ;  /* 0x000000da0fdc7220 */ /* 0x081fe20000410000 */
[----:B------:R-:W-:Y:S01]  /*4be0*/  FMUL.FTZ R218, R17, R218 ;  /* 0x000000da11da7220 */ /* 0x000fe20000410000 */
[----:B------:R-:W-:Y:S01]  /*4bf0*/  FFMA.FTZ R203, R147, R203, -R226 ;  /* 0x000000cb93cb7223 */ /* 0x000fe200000108e2 */
[----:B------:R-:W-:Y:S01]  /*4c00*/  FADD.FTZ R205, R176, R205 ;  /* 0x000000cdb0cd7221 */ /* 0x000fe20000010000 */
[-C--:B-1----:R-:W-:Y:S01]  /*4c10*/  FMUL.FTZ R5, R15, R6.reuse ;  /* 0x000000060f057220 */ /* 0x082fe20000410000 */
[C---:B------:R-:W-:Y:S01]  /*4c20*/  FMUL.FTZ R6, R17.reuse, R6 ;  /* 0x0000000611067220 */ /* 0x040fe20000410000 */
[----:B------:R-:W-:Y:S01]  /*4c30*/  FADD.FTZ R203, R170, R203 ;  /* 0x000000cbaacb7221 */ /* 0x000fe20000010000 */
[----:B------:R0:W1:Y:S01]  /*4c40*/  SHFL.DOWN PT, R222, R201, 0x1, 0x1f ;  /* 0x08201f00c9de7f89 */ /* 0x00006200000e0000 */
[-C--:B--2---:R-:W-:Y:S01]  /*4c50*/  FFMA.FTZ R7, R17, R18.reuse, -R220 ;  /* 0x0000001211077223 */ /* 0x084fe200000108dc */
[----:B------:R-:W-:-:S02]  /*4c60*/  FFMA.FTZ R19, R15, R18, R218 ;  /* 0x000000120f137223 */ /* 0x000fc400000100da */
[----:B------:R0:W2:Y:S01]  /*4c70*/  SHFL.DOWN PT, R220, R203, 0x1, 0x1f ;  /* 0x08201f00cbdc7f89 */ /* 0x0000a200000e0000 */
[-C--:B---3--:R-:W-:Y:S01]  /*4c80*/  @P1 FFMA.FTZ R17, R17, R4.reuse, -R5 ;  /* 0x0000000411111223 */ /* 0x088fe20000010805 */
[----:B------:R-:W-:Y:S01]  /*4c90*/  @P1 FFMA.FTZ R15, R15, R4, R6 ;  /* 0x000000040f0f1223 */ /* 0x000fe20000010006 */
[----:B------:R-:W-:Y:S01]  /*4ca0*/  @P1 FADD.FTZ R16, R16, R7 ;  /* 0x0000000710101221 */ /* 0x000fe20000010000 */
[----:B------:R-:W-:Y:S01]  /*4cb0*/  @P1 FADD.FTZ R14, R14, R19 ;  /* 0x000000130e0e1221 */ /* 0x000fe20000010000 */
[----:B------:R-:W-:Y:S01]  /*4cc0*/  HFMA2 R4, -RZ, RZ, 1.875, 0 ;  /* 0x3f800000ff047431 */ /* 0x000fe200000001ff */
[----:B------:R0:W3:Y:S01]  /*4cd0*/  SHFL.DOWN PT, R19, R205, 0x1, 0x1f ;  /* 0x08201f00cd137f89 */ /* 0x0000e200000e0000 */
[----:B------:R-:W-:Y:S02]  /*4ce0*/  ISETP.GT.U32.AND P1, PT, R156, 0x1d, PT ;  /* 0x0000001d9c00780c */ /* 0x000fe40003f24070 */
[----:B------:R-:W-:Y:S02]  /*4cf0*/  CS2R R6, SRZ ;  /* 0x0000000000067805 */ /* 0x000fe4000001ff00 */
[----:B------:R-:W-:Y:S01]  /*4d00*/  MOV R5, RZ ;  /* 0x000000ff00057202 */ /* 0x000fe20000000f00 */
[----:B----4-:R0:W4:Y:S04]  /*4d10*/  SHFL.IDX PT, R207, R12, RZ, 0x1f ;  /* 0x00001fff0ccf7589 */ /* 0x01012800000e0000 */
[----:B------:R0:W0:Y:S04]  /*4d20*/  SHFL.IDX PT, R209, R13, RZ, 0x1f ;  /* 0x00001fff0dd17589 */ /* 0x00002800000e0000 */
[----:B------:R0:W0:Y:S04]  /*4d30*/  SHFL.DOWN PT, R13, R199, 0x1, 0x1f ;  /* 0x08201f00c70d7f89 */ /* 0x00002800000e0000 */
[----:B------:R0:W0:Y:S04]  /*4d40*/  SHFL.UP PT, R12, R17, 0x1, RZ ;  /* 0x04200000110c7989 */ /* 0x00002800000e00ff */
[----:B------:R0:W0:Y:S04]  /*4d50*/  SHFL.UP PT, R218, R15, 0x1, RZ ;  /* 0x042000000fda7989 */ /* 0x00002800000e00ff */
[----:B------:R0:W0:Y:S04]  /*4d60*/  SHFL.UP PT, R211, R16, 0x1, RZ ;  /* 0x0420000010d37989 */ /* 0x00002800000e00ff */
        /* <DEDUP_REMOVED lines=12> */
.L_x_17212:
[----:B------:R-:W-:Y:S05]  /*4e30*/  BSYNC.RECONVERGENT B0 ;  /* 0x0000000000007941 */ /* 0x000fea0003800200 */
.L_x_17211:
        /* <DEDUP_REMOVED lines=17> */
.L_x_17214:
[----:B------:R-:W-:Y:S05]  /*4f50*/  BSYNC.RECONVERGENT B0 ;  /* 0x0000000000007941 */ /* 0x000fea0003800200 */
.L_x_17213:
        /* <DEDUP_REMOVED lines=16> */
.L_x_17216:
[----:B------:R-:W-:Y:S05]  /*5060*/  BSYNC.RECONVERGENT B0 ;  /* 0x0000000000007941 */ /* 0x000fea0003800200 */
.L_x_17215:
        /* <DEDUP_REMOVED lines=16> */
.L_x_17218:
[----:B------:R-:W-:Y:S05]  /*5170*/  BSYNC.RECONVERGENT B0 ;  /* 0x0000000000007941 */ /* 0x000fea0003800200 */
.L_x_17217:
        /* <DEDUP_REMOVED lines=16> */
.L_x_17220:
[----:B------:R-:W-:Y:S05]  /*5280*/  BSYNC.RECONVERGENT B0 ;  /* 0x0000000000007941 */ /* 0x000fea0003800200 */
.L_x_17219:
[----:B------:R-:W-:Y:S01]  /*5290*/  SHFL.DOWN PT, R219, R199, 0x1, 0x1f ;  /* 0x08201f00c7db7f89 */ /* 0x000fe200000e0000 */
[----:B------:R-:W-:Y:S01]  /*52a0*/  ISETP.NE.AND P4, PT, R78, RZ, PT ;  /* 0x000000ff4e00720c */ /* 0x000fe20003f85270 */
[----:B-1----:R-:W-:Y:S01]  /*52b0*/  FMUL.FTZ R13, R218, R209 ;  /* 0x000000d1da0d7220 */ /* 0x002fe20000410000 */
[----:B------:R-:W-:Y:S01]  /*52c0*/  ISETP.NE.AND P1, PT, R78, 0x1f, PT ;  /* 0x0000001f4e00780c */ /* 0x000fe20003f25270 */
[----:B------:R-:W1:Y:S01]  /*52d0*/  SHFL.IDX PT, R217, R7, RZ, 0x1f ;  /* 0x00001fff07d97589 */ /* 0x000e6200000e0000 */
[----:B------:R-:W-:-:S04]  /*52e0*/  IMAD.WIDE.U32 R18, R32, UR4, R40 ;  /* 0x0000000420127c25 */ /* 0x000fc8000f8e0028 */
[C---:B0-----:R-:W-:Y:S01]  /*52f0*/  FFMA.FTZ R220, R12.reuse, R207, -R13 ;  /* 0x000000cf0cdc7223 */ /* 0x041fe2000001080d */
[----:B------:R-:W-:Y:S01]  /*5300*/  FMUL.FTZ R13, R12, R209 ;  /* 0x000000d10c0d7220 */ /* 0x000fe20000410000 */
[----:B------:R-:W0:Y:S01]  /*5310*/  SHFL.DOWN PT, R221, R201, 0x1, 0x1f ;  /* 0x08201f00c9dd7f89 */ /* 0x000e2200000e0000 */
[----:B------:R-:W-:Y:S01]  /*5320*/  IMAD.WIDE.U32 R16, R34, UR4, R40 ;  /* 0x0000000422107c25 */ /* 0x000fe2000f8e0028 */
[----:B------:R-:W-:-:S03]  /*5330*/  LEA R14, P3, R18, R85, 0x2 ;  /* 0x00000055120e7211 */ /* 0x000fc600078610ff */
[----:B------:R-:W-:Y:S01]  /*5340*/  FFMA.FTZ R218, R218, R207, R13 ;  /* 0x000000cfdada7223 */ /* 0x000fe2000001000d */
[----:B------:R-:W5:Y:S01]  /*5350*/  SHFL.IDX PT, R215, R6, RZ, 0x1f ;  /* 0x00001fff06d77589 */ /* 0x000f6200000e0000 */
[----:B------:R-:W-:Y:S01]  /*5360*/  IMAD R15, R33, UR4, R19 ;  /* 0x00000004210f7c24 */ /* 0x000fe2000f8e0213 */
[----:B------:R-:W-:Y:S01]  /*5370*/  LEA R12, P2, R16, R89, 0x2 ;  /* 0x00000059100c7211 */ /* 0x000fe200078410ff */
[----:B------:R-:W-:Y:S01]  /*5380*/  IMAD R17, R35, UR4, R17 ;  /* 0x0000000423117c24 */ /* 0x000fe2000f8e0211 */
[----:B------:R-:W5:Y:S01]  /*5390*/  SHFL.DOWN PT, R222, R203, 0x1, 0x1f ;  /* 0x08201f00cbde7f89 */ /* 0x000f6200000e0000 */
[----:B------:R-:W-:Y:S01]  /*53a0*/  @P4 FADD.FTZ R207, R211, R220 ;  /* 0x000000dcd3cf4221 */ /* 0x000fe20000010000 */
[----:B------:R-:W-:Y:S01]  /*53b0*/  LEA.HI.X R15, R18, R83, R15, 0x2, P3 ;  /* 0x00000053120f7211 */ /* 0x000fe200018f140f */
[----:B------:R-:W-:Y:S01]  /*53c0*/  @P4 FADD.FTZ R209, R213, R218 ;  /* 0x000000dad5d14221 */ /* 0x000fe20000010000 */
[----:B------:R-:W5:Y:S01]  /*53d0*/  SHFL.DOWN PT, R223, R205, 0x1, 0x1f ;  /* 0x08201f00cddf7f89 */ /* 0x000f6200000e0000 */
[----:B------:R-:W-:Y:S01]  /*53e0*/  LEA.HI.X R13, R16, R87, R17, 0x2, P2 ;  /* 0x00000057100d7211 */ /* 0x000fe200010f1411 */
[C---:B------:R-:W-:Y:S01]  /*53f0*/  FMUL.FTZ R17, R9.reuse, R207 ;  /* 0x000000cf09117220 */ /* 0x040fe20000410000 */
[----:B------:R-:W-:Y:S01]  /*5400*/  FMUL.FTZ R16, R9, R209 ;  /* 0x000000d109107220 */ /* 0x000fe20000410000 */
[----:B--23--:R-:W2:Y:S01]  /*5410*/  SHFL.IDX PT, R201, R201, RZ, 0x1f ;  /* 0x00001fffc9c97589 */ /* 0x00cea200000e0000 */
[----:B------:R-:W-:Y:S01]  /*5420*/  ISETP.NE.AND P2, PT, R78, RZ, PT ;  /* 0x000000ff4e00720c */ /* 0x000fe20003f45270 */
[----:B------:R-:W-:Y:S01]  /*5430*/  BSSY.RECONVERGENT B0, `(.L_x_17221) ;  /* 0x000011f000007945 */ /* 0x000fe20003800200 */
[C---:B------:R-:W-:Y:S01]  /*5440*/  FFMA.FTZ R16, R8.reuse, R207, -R16 ;  /* 0x000000cf08107223 */ /* 0x040fe20000010810 */
[-C--:B-1----:R-:W-:Y:S01]  /*5450*/  @P1 FMUL.FTZ R18, R219, R217.reuse ;  /* 0x000000d9db121220 */ /* 0x082fe20000410000 */
[----:B------:R-:W1:Y:S02]  /*5460*/  SHFL.IDX PT, R199, R199, RZ, 0x1f ;  /* 0x00001fffc7c77589 */ /* 0x000e6400000e0000 */
[----:B------:R-:W-:Y:S01]  /*5470*/  FADD.FTZ R16, R193, R16 ;  /* 0x00000010c1107221 */ /* 0x000fe20000010000 */
[C---:B0-----:R-:W-:Y:S01]  /*5480*/  @P1 FMUL.FTZ R218, R221.reuse, R217 ;  /* 0x000000d9ddda1220 */ /* 0x041fe20000410000 */
[----:B----4-:R-:W0:Y:S01]  /*5490*/  SHFL.IDX PT, R205, R205, RZ, 0x1f ;  /* 0x00001fffcdcd7589 */ /* 0x010e2200000e0000 */
[----:B-----5:R-:W-:Y:S01]  /*54a0*/  @P1 FFMA.FTZ R9, R221, R215, R18 ;  /* 0x000000d7dd091223 */ /* 0x020fe20000010012 */
[----:B------:R-:W-:Y:S01]  /*54b0*/  FFMA.FTZ R18, R8, R209, R17 ;  /* 0x000000d108127223 */ /* 0x000fe20000010011 */
[----:B------:R-:W-:Y:S01]  /*54c0*/  @P1 FFMA.FTZ R218, R219, R215, -R218 ;  /* 0x000000d7dbda1223 */ /* 0x000fe200000108da */
[----:B------:R-:W3:Y:S01]  /*54d0*/  SHFL.IDX PT, R203, R203, RZ, 0x1f ;  /* 0x00001fffcbcb7589 */ /* 0x000ee200000e0000 */
[----:B------:R-:W-:Y:S01]  /*54e0*/  @P1 FADD.FTZ R217, R222, R9 ;  /* 0x00000009ded91221 */ /* 0x000fe20000010000 */
[----:B------:R-:W-:Y:S01]  /*54f0*/  FADD.FTZ R8, R195, R18 ;  /* 0x00000012c3087221 */ /* 0x000fe20000010000 */
[C---:B------:R-:W-:Y:S01]  /*5500*/  FMUL.FTZ R9, R148.reuse, R16 ;  /* 0x0000001094097220 */ /* 0x040fe20000410000 */
[----:B------:R-:W-:Y:S01]  /*5510*/  @P1 FADD.FTZ R215, R223, R218 ;  /* 0x000000dadfd71221 */ /* 0x000fe20000010000 */
[-C--:B------:R-:W-:Y:S01]  /*5520*/  FMUL.FTZ R218, R217, R11.reuse ;  /* 0x0000000bd9da7220 */ /* 0x080fe20000410000 */
[-C--:B------:R-:W-:Y:S01]  /*5530*/  FMUL.FTZ R18, R148, R8.reuse ;  /* 0x0000000894127220 */ /* 0x080fe20000410000 */
[----:B------:R-:W-:Y:S01]  /*5540*/  FFMA.FTZ R17, R147, R8, R9 ;  /* 0x0000000893117223 */ /* 0x000fe20000010009 */
[C---:B------:R-:W-:Y:S01]  /*5550*/  FMUL.FTZ R220, R215.reuse, R11 ;  /* 0x0000000bd7dc7220 */ /* 0x040fe20000410000 */
[----:B------:R-:W-:Y:S01]  /*5560*/  FFMA.FTZ R215, R215, R10, R218 ;  /* 0x0000000ad7d77223 */ /* 0x000fe200000100da */
        /* <DEDUP_REMOVED lines=8> */
[----:B------:R-:W-:Y:S01]  /*55f0*/  FMUL.FTZ R19, R150, R11 ;  /* 0x0000000b96137220 */ /* 0x000fe20000410000 */
[----:B------:R-:W-:Y:S01]  /*5600*/  FMUL.FTZ R194, R9, R98 ;  /* 0x0000006209c27220 */ /* 0x000fe20000410000 */
[-C--:B------:R-:W-:Y:S01]  /*5610*/  FMUL.FTZ R192, R160, R191.reuse ;  /* 0x000000bfa0c07220 */ /* 0x080fe20000410000 */
[C---:B------:R-:W-:Y:S01]  /*5620*/  FFMA.FTZ R193, R161.reuse, R191, -R18 ;  /* 0x000000bfa1c17223 */ /* 0x040fe20000010812 */
[C---:B------:R-:W-:Y:S01]  /*5630*/  FFMA.FTZ R18, R152.reuse, R17, R19 ;  /* 0x0000001198127223 */ /* 0x040fe20000010013 */
[----:B------:R-:W-:Y:S01]  /*5640*/  FFMA.FTZ R19, R152, R11, -R10 ;  /* 0x0000000b98137223 */ /* 0x000fe2000001080a */
[----:B------:R-:W-:Y:S01]  /*5650*/  FFMA.FTZ R192, R161, R9, R192 ;  /* 0x00000009a1c07223 */ /* 0x000fe200000100c0 */
[----:B------:R-:W-:Y:S01]  /*5660*/  FADD.FTZ R190, R190, R193 ;  /* 0x000000c1bebe7221 */ /* 0x000fe20000010000 */
[C---:B------:R-:W-:Y:S01]  /*5670*/  FFMA.FTZ R202, R105.reuse, R202, R18 ;  /* 0x000000ca69ca7223 */ /* 0x040fe20000010012 */
[----:B------:R-:W-:Y:S01]  /*5680*/  FFMA.FTZ R19, R105, R196, R19 ;  /* 0x000000c469137223 */ /* 0x000fe20000010013 */
[----:B------:R-:W-:Y:S01]  /*5690*/  FADD.FTZ R189, R189, R192 ;  /* 0x000000c0bdbd7221 */ /* 0x000fe20000010000 */
[C---:B------:R-:W-:Y:S01]  /*56a0*/  FMUL.FTZ R18, R162.reuse, R190 ;  /* 0x000000bea2127220 */ /* 0x040fe20000410000 */
[C---:B------:R-:W-:Y:S01]  /*56b0*/  FMUL.FTZ R10, R151.reuse, R202 ;  /* 0x000000ca970a7220 */ /* 0x040fe20000410000 */
[----:B------:R-:W-:Y:S01]  /*56c0*/  FMUL.FTZ R193, R151, R19 ;  /* 0x0000001397c17220 */ /* 0x000fe20000410000 */
[-C--:B------:R-:W-:Y:S01]  /*56d0*/  FMUL.FTZ R195, R162, R189.reuse ;  /* 0x000000bda2c37220 */ /* 0x080fe20000410000 */
[----:B------:R-:W-:Y:S01]  /*56e0*/  FFMA.FTZ R207, R163, R189, R18 ;  /* 0x000000bda3cf7223 */ /* 0x000fe20000010012 */
[----:B------:R-:W-:Y:S01]  /*56f0*/  FFMA.FTZ R10, R149, R19, -R10 ;  /* 0x00000013950a7223 */ /* 0x000fe2000001080a */
[----:B------:R-:W-:Y:S01]  /*5700*/  FMUL.FTZ R196, R191, R98 ;  /* 0x00000062bfc47220 */ /* 0x000fe20000410000 */
[----:B------:R-:W-:Y:S01]  /*5710*/  FFMA.FTZ R18, R163, R190, -R195 ;  /* 0x000000bea3127223 */ /* 0x000fe200000108c3 */
[----:B------:R-:W-:Y:S01]  /*5720*/  FFMA.FTZ R195, R149, R202, R193 ;  /* 0x000000ca95c37223 */ /* 0x000fe200000100c1 */
        /* <DEDUP_REMOVED lines=41> */
[----:B------:R-:W-:Y:S01]  /*59c0*/  FFMA.FTZ R151, R113, R216, R162 ;  /* 0x000000d871977223 */ /* 0x000fe200000100a2 */
[----:B------:R-:W-:-:S02]  /*59d0*/  FMUL.FTZ R150, R150, R181 ;  /* 0x000000b596967220 */ /* 0x000fc40000410000 */
[C---:B------:R-:W-:Y:S01]  /*59e0*/  FFMA.FTZ R167, R152.reuse, R181, R163 ;  /* 0x000000b598a77223 */ /* 0x040fe200000100a3 */
[----:B------:R-:W-:Y:S01]  /*59f0*/  FFMA.FTZ R163, R113, R214, R18 ;  /* 0x000000d671a37223 */ /* 0x000fe20000010012 */
[----:B------:R-:W-:Y:S01]  /*5a00*/  FFMA.FTZ R183, R152, R149, -R150 ;  /* 0x0000009598b77223 */ /* 0x000fe20000010896 */
[C---:B------:R-:W-:Y:S01]  /*5a10*/  FMUL.FTZ R18, R160.reuse, R151 ;  /* 0x00000097a0127220 */ /* 0x040fe20000410000 */
[----:B--2---:R-:W-:Y:S01]  /*5a20*/  FMUL.FTZ R150, R201, R7 ;  /* 0x00000007c9967220 */ /* 0x004fe20000410000 */
[----:B------:R-:W-:Y:S01]  /*5a30*/  FMUL.FTZ R160, R160, R163 ;  /* 0x000000a3a0a07220 */ /* 0x000fe20000410000 */
[----:B------:R-:W-:Y:S01]  /*5a40*/  FADD.FTZ R178, R178, R183 ;  /* 0x000000b7b2b27221 */ /* 0x000fe20000010000 */
[----:B------:R-:W-:Y:S01]  /*5a50*/  FADD.FTZ R180, R180, R167 ;  /* 0x000000a7b4b47221 */ /* 0x000fe20000010000 */
[-C--:B-1----:R-:W-:Y:S01]  /*5a60*/  FFMA.FTZ R152, R199, R6.reuse, -R150 ;  /* 0x00000006c7987223 */ /* 0x082fe20000010896 */
[----:B------:R-:W-:Y:S01]  /*5a70*/  FFMA.FTZ R167, R161, R151, R160 ;  /* 0x00000097a1a77223 */ /* 0x000fe200000100a0 */
[C---:B------:R-:W-:Y:S01]  /*5a80*/  FMUL.FTZ R160, R201.reuse, R6 ;  /* 0x00000006c9a07220 */ /* 0x040fe20000410000 */
[C---:B------:R-:W-:Y:S01]  /*5a90*/  FMUL.FTZ R162, R148.reuse, R178 ;  /* 0x000000b294a27220 */ /* 0x040fe20000410000 */
[----:B------:R-:W-:Y:S01]  /*5aa0*/  FMUL.FTZ R6, R201, R5 ;  /* 0x00000005c9067220 */ /* 0x000fe20000410000 */
[----:B------:R-:W-:Y:S01]  /*5ab0*/  FMUL.FTZ R148, R148, R180 ;  /* 0x000000b494947220 */ /* 0x000fe20000410000 */
[----:B------:R-:W-:Y:S01]  /*5ac0*/  FFMA.FTZ R18, R161, R163, -R18 ;  /* 0x000000a3a1127223 */ /* 0x000fe20000010812 */
[----:B------:R-:W-:Y:S01]  /*5ad0*/  FMUL.FTZ R150, R201, R4 ;  /* 0x00000004c9967220 */ /* 0x000fe20000410000 */
[----:B------:R-:W-:Y:S01]  /*5ae0*/  FFMA.FTZ R160, R199, R7, R160 ;  /* 0x00000007c7a07223 */ /* 0x000fe200000100a0 */
[----:B------:R-:W-:Y:S01]  /*5af0*/  FFMA.FTZ R161, R147, R180, R162 ;  /* 0x000000b493a17223 */ /* 0x000fe200000100a2 */
[----:B------:R-:W-:Y:S01]  /*5b00*/  FFMA.FTZ R4, R199, R4, -R6 ;  /* 0x00000004c7047223 */ /* 0x000fe20000010806 */
[----:B------:R-:W-:Y:S01]  /*5b10*/  FFMA.FTZ R147, R147, R178, -R148 ;  /* 0x000000b293937223 */ /* 0x000fe20000010894 */
[----:B------:R-:W-:Y:S01]  /*5b20*/  P2R R6, PR, RZ, 0x4 ;  /* 0x00000004ff067803 */ /* 0x000fe20000000000 */
[----:B------:R-:W-:Y:S01]  /*5b30*/  FFMA.FTZ R5, R199, R5, R150 ;  /* 0x00000005c7057223 */ /* 0x000fe20000010096 */
[----:B0-----:R-:W-:Y:S01]  /*5b40*/  FADD.FTZ R6, R205, R152 ;  /* 0x00000098cd067221 */ /* 0x001fe20000010000 */
[----:B---3--:R-:W-:Y:S01]  /*5b50*/  FADD.FTZ R7, R203, R160 ;  /* 0x000000a0cb077221 */ /* 0x008fe20000010000 */
[----:B------:R-:W-:Y:S01]  /*5b60*/  FADD.FTZ R161, R176, R161 ;  /* 0x000000a1b0a17221 */ /* 0x000fe20000010000 */
[----:B------:R-:W-:Y:S01]  /*5b70*/  FADD.FTZ R170, R170, R147 ;  /* 0x00000093aaaa7221 */ /* 0x000fe20000010000 */
[----:B------:R-:W-:Y:S01]  /*5b80*/  FFMA.FTZ R148, -R135, R21, R8 ;  /* 0x0000001587947223 */ /* 0x000fe20000010108 */
[----:B------:R-:W-:Y:S01]  /*5b90*/  FFMA.FTZ R172, R117, R172, R18 ;  /* 0x000000ac75ac7223 */ /* 0x000fe20000010012 */
[----:B------:R-:W-:Y:S01]  /*5ba0*/  FMUL.FTZ R183, R161, R96 ;  /* 0x00000060a1b77220 */ /* 0x000fe20000410000 */
[----:B------:R0:W-:Y:S01]  /*5bb0*/  @!P2 STS.128 [UR6+0x2e10], R4 ;  /* 0x002e1004ff00a988 */ /* 0x0001e20008000c06 */
[----:B------:R-:W-:Y:S01]  /*5bc0*/  FFMA.FTZ R152, -R133, R157, R202 ;  /* 0x0000009d85987223 */ /* 0x000fe200000101ca */
[----:B------:R-:W-:Y:S01]  /*5bd0*/  FMUL.FTZ R205, R149, R92 ;  /* 0x0000005c95cd7220 */ /* 0x000fe20000410000 */
[----:B------:R-:W-:Y:S01]  /*5be0*/  FMUL.FTZ R160, R103, R183 ;  /* 0x000000b767a07220 */ /* 0x000fe20000410000 */
[----:B------:R-:W-:Y:S01]  /*5bf0*/  FFMA.FTZ R18, R135, -R20, R16 ;  /* 0x8000001487127223 */ /* 0x000fe20000010010 */
[----:B------:R-:W-:Y:S01]  /*5c00*/  FFMA.FTZ R150, R133, -R22, R19 ;  /* 0x8000001685967223 */ /* 0x000fe20000010013 */
[----:B------:R-:W-:Y:S01]  /*5c10*/  FMUL.FTZ R199, R181, R92 ;  /* 0x0000005cb5c77220 */ /* 0x000fe20000410000 */
[----:B------:R-:W-:Y:S01]  /*5c20*/  FMUL.FTZ R201, R152, R205 ;  /* 0x000000cd98c97220 */ /* 0x000fe20000410000 */
[----:B------:R1:W-:Y:S01]  /*5c30*/  STS [R63], R160 ;  /* 0x000000a03f007388 */ /* 0x0003e20000000800 */
[----:B------:R-:W-:Y:S01]  /*5c40*/  FFMA.FTZ R147, R134, -R23, R11 ;  /* 0x8000001786937223 */ /* 0x000fe2000001000b */
[-C--:B------:R-:W-:Y:S01]  /*5c50*/  FMUL.FTZ R209, R152, R199.reuse ;  /* 0x000000c798d17220 */ /* 0x080fe20000410000 */
[-C--:B------:R-:W-:Y:S01]  /*5c60*/  FFMA.FTZ R182, R150, R199.reuse, R201 ;  /* 0x000000c796b67223 */ /* 0x080fe200000100c9 */
[----:B------:R-:W-:Y:S01]  /*5c70*/  FMUL.FTZ R211, R105, R199 ;  /* 0x000000c769d37220 */ /* 0x000fe20000410000 */
[----:B------:R-:W-:Y:S01]  /*5c80*/  FFMA.FTZ R167, R117, R174, R167 ;  /* 0x000000ae75a77223 */ /* 0x000fe200000100a7 */
[----:B0-----:R-:W-:Y:S01]  /*5c90*/  FMUL.FTZ R5, R170, R96 ;  /* 0x00000060aa057220 */ /* 0x001fe20000410000 */
[----:B------:R-:W-:Y:S01]  /*5ca0*/  FFMA.FTZ R6, -R134, R153, R17 ;  /* 0x0000009986067223 */ /* 0x000fe20000010111 */
[----:B------:R-:W-:Y:S01]  /*5cb0*/  FMUL.FTZ R4, R180, R94 ;  /* 0x0000005eb4047220 */ /* 0x000fe20000410000 */
[----:B------:R-:W-:Y:S01]  /*5cc0*/  FMUL.FTZ R174, R10, R90 ;  /* 0x0000005a0aae7220 */ /* 0x000fe20000410000 */
[-C--:B------:R-:W-:Y:S01]  /*5cd0*/  FMUL.FTZ R7, R148, R5.reuse ;  /* 0x0000000594077220 */ /* 0x080fe20000410000 */
[----:B-1----:R-:W-:Y:S01]  /*5ce0*/  FMUL.FTZ R160, R178, R94 ;  /* 0x0000005eb2a07220 */ /* 0x002fe20000410000 */
[----:B------:R-:W-:Y:S01]  /*5cf0*/  FMUL.FTZ R164, R6, R4 ;  /* 0x0000000406a47220 */ /* 0x000fe20000410000 */
[----:B------:R-:W-:Y:S01]  /*5d00*/  FMUL.FTZ R199, R103, R5 ;  /* 0x0000000567c77220 */ /* 0x000fe20000410000 */
[-C--:B------:R-:W-:Y:S01]  /*5d10*/  FFMA.FTZ R7, R18, R183.reuse, R7 ;  /* 0x000000b712077223 */ /* 0x080fe20000010007 */
[----:B------:R-:W-:Y:S01]  /*5d20*/  FMUL.FTZ R183, R148, R183 ;  /* 0x000000b794b77220 */ /* 0x000fe20000410000 */
[-C--:B------:R-:W-:Y:S01]  /*5d30*/  FMUL.FTZ R162, R6, R160.reuse ;  /* 0x000000a006a27220 */ /* 0x080fe20000410000 */
[C---:B------:R-:W-:Y:S01]  /*5d40*/  FMUL.FTZ R203, R107.reuse, R160 ;  /* 0x000000a06bcb7220 */ /* 0x040fe20000410000 */
[----:B------:R-:W-:Y:S01]  /*5d50*/  FMUL.FTZ R201, R107, R4 ;  /* 0x000000046bc97220 */ /* 0x000fe20000410000 */
[----:B------:R-:W-:Y:S01]  /*5d60*/  FFMA.FTZ R183, R18, R5, -R183 ;  /* 0x0000000512b77223 */ /* 0x000fe200000108b7 */
[----:B------:R-:W-:Y:S01]  /*5d70*/  FFMA.FTZ R176, R147, R160, -R164 ;  /* 0x000000a093b07223 */ /* 0x000fe200000108a4 */
[----:B------:R-:W-:Y:S01]  /*5d80*/  FFMA.FTZ R5, -R132, R159, R200 ;  /* 0x0000009f84057223 */ /* 0x000fe200000101c8 */
[----:B------:R-:W-:Y:S01]  /*5d90*/  FFMA.FTZ R164, -R127, R168, R207 ;  /* 0x000000a87fa47223 */ /* 0x000fe200000101cf */
[----:B------:R-:W-:Y:S01]  /*5da0*/  FMUL.FTZ R160, R184, R90 ;  /* 0x0000005ab8a07220 */ /* 0x000fe20000410000 */
[----:B------:R-:W-:Y:S01]  /*5db0*/  FFMA.FTZ R166, R147, R4, R162 ;  /* 0x0000000493a67223 */ /* 0x000fe200000100a2 */
[----:B------:R0:W-:Y:S01]  /*5dc0*/  STS [R62+0x4], R199 ;  /* 0x000004c73e007388 */ /* 0x0001e20000000800 */
[----:B------:R-:W-:Y:S01]  /*5dd0*/  FFMA.FTZ R4, R132, -R155, R193 ;  /* 0x8000009b84047223 */ /* 0x000fe200000100c1 */
[----:B------:R-:W-:Y:S01]  /*5de0*/  FADD.FTZ R7, RZ, R7 ;  /* 0x00000007ff077221 */ /* 0x000fe20000010000 */
[----:B------:R-:W-:Y:S01]  /*5df0*/  FFMA.FTZ R162, R127, -R158, R206 ;  /* 0x8000009e7fa27223 */ /* 0x000fe200000100ce */
[----:B------:R1:W-:Y:S01]  /*5e00*/  STS [R62+0xc], R203 ;  /* 0x00000ccb3e007388 */ /* 0x0003e20000000800 */
[----:B------:R-:W-:Y:S01]  /*5e10*/  FADD.FTZ R183, RZ, R183 ;  /* 0x000000b7ffb77221 */ /* 0x000fe20000010000 */
[-C--:B------:R-:W-:Y:S01]  /*5e20*/  FFMA.FTZ R209, R150, R205.reuse, -R209 ;  /* 0x000000cd96d17223 */ /* 0x080fe200000108d1 */
[----:B------:R-:W-:Y:S01]  /*5e30*/  FMUL.FTZ R205, R105, R205 ;  /* 0x000000cd69cd7220 */ /* 0x000fe20000410000 */
[----:B------:R2:W-:Y:S01]  /*5e40*/  STS [R62+0x8], R201 ;  /* 0x000008c93e007388 */ /* 0x0005e20000000800 */
[----:B------:R-:W-:Y:S01]  /*5e50*/  FADD.FTZ R7, R7, R166 ;  /* 0x000000a607077221 */ /* 0x000fe20000010000 */
[----:B0-----:R-:W-:Y:S01]  /*5e60*/  FMUL.FTZ R199, R5, R174 ;  /* 0x000000ae05c77220 */ /* 0x001fe20000410000 */
[----:B------:R-:W-:Y:S01]  /*5e70*/  FADD.FTZ R176, R183, R176 ;  /* 0x000000b0b7b07221 */ /* 0x000fe20000010000 */
[----:B------:R0:W-:Y:S01]  /*5e80*/  STS [R62+0x10], R211 ;  /* 0x000010d33e007388 */ /* 0x0001e20000000800 */
[----:B------:R-:W-:Y:S01]  /*5e90*/  FADD.FTZ R7, R7, R182 ;  /* 0x000000b607077221 */ /* 0x000fe20000010000 */
[----:B-1----:R-:W-:Y:S01]  /*5ea0*/  FMUL.FTZ R203, R164, R215 ;  /* 0x000000d7a4cb7220 */ /* 0x002fe20000410000 */
[-C--:B------:R-:W-:Y:S01]  /*5eb0*/  FFMA.FTZ R186, R4, R160.reuse, R199 ;  /* 0x000000a004ba7223 */ /* 0x080fe200000100c7 */
[-C--:B------:R-:W-:Y:S01]  /*5ec0*/  FMUL.FTZ R199, R111, R160.reuse ;  /* 0x000000a06fc77220 */ /* 0x080fe20000410000 */
[----:B------:R1:W-:Y:S01]  /*5ed0*/  STS [R62+0x14], R205 ;  /* 0x000014cd3e007388 */ /* 0x0003e20000000800 */
[----:B--2---:R-:W-:Y:S01]  /*5ee0*/  FMUL.FTZ R201, R5, R160 ;  /* 0x000000a005c97220 */ /* 0x004fe20000410000 */
[----:B------:R-:W-:Y:S01]  /*5ef0*/  FFMA.FTZ R192, R162, R213, R203 ;  /* 0x000000d5a2c07223 */ /* 0x000fe200000100cb */
[----:B------:R-:W-:Y:S01]  /*5f00*/  FMUL.FTZ R203, R111, R174 ;  /* 0x000000ae6fcb7220 */ /* 0x000fe20000410000 */
[----:B------:R-:W-:Y:S01]  /*5f10*/  FMUL.FTZ R183, R188, R86 ;  /* 0x00000056bcb77220 */ /* 0x000fe20000410000 */
[----:B------:R-:W-:Y:S01]  /*5f20*/  FFMA.FTZ R201, R4, R174, -R201 ;  /* 0x000000ae04c97223 */ /* 0x000fe200000108c9 */
[----:B------:R-:W-:Y:S01]  /*5f30*/  FFMA.FTZ R174, -R126, R173, R165 ;  /* 0x000000ad7eae7223 */ /* 0x000fe200000101a5 */
[----:B0-----:R-:W-:Y:S01]  /*5f40*/  FMUL.FTZ R211, R187, R86 ;  /* 0x00000056bbd37220 */ /* 0x001fe20000410000 */
[----:B------:R-:W-:Y:S01]  /*5f50*/  FADD.FTZ R176, R176, R209 ;  /* 0x000000d1b0b07221 */ /* 0x000fe20000010000 */
[----:B------:R0:W-:Y:S01]  /*5f60*/  STS [R62+0x18], R199 ;  /* 0x000018c73e007388 */ /* 0x0001e20000000800 */
[----:B-1----:R-:W-:Y:S01]  /*5f70*/  FMUL.FTZ R205, R164, R213 ;  /* 0x000000d5a4cd7220 */ /* 0x002fe20000410000 */
[----:B------:R-:W-:Y:S01]  /*5f80*/  FFMA.FTZ R166, R126, -R169, R212 ;  /* 0x800000a97ea67223 */ /* 0x000fe200000100d4 */
[----:B------:R-:W-:Y:S01]  /*5f90*/  FADD.FTZ R7, R7, R186 ;  /* 0x000000ba07077221 */ /* 0x000fe20000010000 */
[----:B------:R-:W-:Y:S01]  /*5fa0*/  FMUL.FTZ R182, R174, R183 ;  /* 0x000000b7aeb67220 */ /* 0x000fe20000410000 */
[----:B------:R-:W-:Y:S01]  /*5fb0*/  FFMA.FTZ R205, R162, R215, -R205 ;  /* 0x000000d7a2cd7223 */ /* 0x000fe200000108cd */
[----:B------:R-:W-:Y:S01]  /*5fc0*/  FADD.FTZ R176, R176, R201 ;  /* 0x000000c9b0b07221 */ /* 0x000fe20000010000 */
[----:B------:R-:W-:Y:S01]  /*5fd0*/  FADD.FTZ R7, R7, R192 ;  /* 0x000000c007077221 */ /* 0x000fe20000010000 */
[-C--:B------:R-:W-:Y:S01]  /*5fe0*/  FMUL.FTZ R201, R190, R100.reuse ;  /* 0x00000064bec97220 */ /* 0x080fe20000410000 */
[----:B------:R1:W-:Y:S01]  /*5ff0*/  STS [R62+0x1c], R203 ;  /* 0x00001ccb3e007388 */ /* 0x0003e20000000800 */
[----:B0-----:R-:W-:Y:S01]  /*6000*/  FMUL.FTZ R199, R174, R211 ;  /* 0x000000d3aec77220 */ /* 0x001fe20000410000 */
[----:B------:R-:W-:Y:S01]  /*6010*/  FADD.FTZ R176, R176, R205 ;  /* 0x000000cdb0b07221 */ /* 0x000fe20000010000 */
[C---:B------:R-:W-:Y:S01]  /*6020*/  FMUL.FTZ R213, R109.reuse, R213 ;  /* 0x000000d56dd57220 */ /* 0x040fe20000410000 */
[----:B------:R-:W-:Y:S01]  /*6030*/  FMUL.FTZ R215, R109, R215 ;  /* 0x000000d76dd77220 */ /* 0x000fe20000410000 */
[CC--:B------:R-:W-:Y:S01]  /*6040*/  FFMA.FTZ R160, R166.reuse, R183.reuse, R199 ;  /* 0x000000b7a6a07223 */ /* 0x0c0fe200000100c7 */
[----:B------:R-:W-:Y:S01]  /*6050*/  FMUL.FTZ R199, R115, R183 ;  /* 0x000000b773c77220 */ /* 0x000fe20000410000 */
[----:B------:R-:W-:Y:S01]  /*6060*/  FFMA.FTZ R183, R166, R211, -R182 ;  /* 0x000000d3a6b77223 */ /* 0x000fe200000108b6 */
[----:B------:R-:W-:Y:S01]  /*6070*/  FFMA.FTZ R182, -R124, R177, R151 ;  /* 0x000000b17cb67223 */ /* 0x000fe20000010197 */
[----:B------:R-:W-:Y:S01]  /*6080*/  FADD.FTZ R7, R7, R160 ;  /* 0x000000a007077221 */ /* 0x000fe20000010000 */
[----:B-1----:R-:W-:Y:S01]  /*6090*/  FMUL.FTZ R203, R189, R100 ;  /* 0x00000064bdcb7220 */ /* 0x002fe20000410000 */
[----:B------:R-:W-:Y:S01]  /*60a0*/  FADD.FTZ R160, R176, R183 ;  /* 0x000000b7b0a07221 */ /* 0x000fe20000010000 */
[----:B------:R-:W-:Y:S01]  /*60b0*/  FFMA.FTZ R176, R124, -R171, R163 ;  /* 0x800000ab7cb07223 */ /* 0x000fe200000100a3 */
[----:B------:R-:W-:Y:S01]  /*60c0*/  FMUL.FTZ R183, R182, R201 ;  /* 0x000000c9b6b77220 */ /* 0x000fe20000410000 */
[----:B------:R-:W-:Y:S01]  /*60d0*/  FMUL.FTZ R209, R113, R203 ;  /* 0x000000cb71d17220 */ /* 0x000fe20000410000 */
[----:B------:R-:W-:Y:S01]  /*60e0*/  FMUL.FTZ R211, R115, R211 ;  /* 0x000000d373d37220 */ /* 0x000fe20000410000 */
[----:B------:R-:W-:Y:S01]  /*60f0*/  FMUL.FTZ R205, R117, R194 ;  /* 0x000000c275cd7220 */ /* 0x000fe20000410000 */
[-C--:B------:R-:W-:Y:S01]  /*6100*/  FFMA.FTZ R192, R176, R203.reuse, R183 ;  /* 0x000000cbb0c07223 */ /* 0x080fe200000100b7 */
[----:B------:R-:W-:Y:S01]  /*6110*/  FMUL.FTZ R203, R182, R203 ;  /* 0x000000cbb6cb7220 */ /* 0x000fe20000410000 */
[----:B------:R0:W-:Y:S01]  /*6120*/  STS [R62+0x30], R209 ;  /* 0x000030d13e007388 */ /* 0x0001e20000000800 */
[C---:B------:R-:W-:Y:S01]  /*6130*/  FFMA.FTZ R186, -R122.reuse, R179, R167 ;  /* 0x000000b37aba7223 */ /* 0x040fe200000101a7 */
[----:B------:R-:W-:Y:S01]  /*6140*/  FFMA.FTZ R183, R122, -R175, R172 ;  /* 0x800000af7ab77223 */ /* 0x000fe200000100ac */
[-C--:B------:R-:W-:Y:S01]  /*6150*/  FFMA.FTZ R203, R176, R201.reuse, -R203 ;  /* 0x000000c9b0cb7223 */ /* 0x080fe200000108cb */
[----:B------:R-:W-:Y:S01]  /*6160*/  FMUL.FTZ R201, R113, R201 ;  /* 0x000000c971c97220 */ /* 0x000fe20000410000 */
[----:B------:R-:W-:Y:S01]  /*6170*/  STS [R62+0x20], R213 ;  /* 0x000020d53e007388 */ /* 0x000fe20000000800 */
[----:B------:R-:W-:Y:S01]  /*6180*/  FMUL.FTZ R16, R146, R16 ;  /* 0x0000001092107220 */ /* 0x000fe20000410000 */
[----:B------:R-:W-:Y:S01]  /*6190*/  FADD.FTZ R160, R160, R203 ;  /* 0x000000cba0a07221 */ /* 0x000fe20000010000 */
[----:B------:R-:W-:Y:S01]  /*61a0*/  FMUL.FTZ R11, R145, R11 ;  /* 0x0000000b910b7220 */ /* 0x000fe20000410000 */
[----:B------:R-:W-:Y:S01]  /*61b0*/  STS [R62+0x24], R215 ;  /* 0x000024d73e007388 */ /* 0x000fe20000000800 */
[----:B0-----:R-:W-:Y:S01]  /*61c0*/  FMUL.FTZ R209, R117, R196 ;  /* 0x000000c475d17220 */ /* 0x001fe20000410000 */
[----:B------:R-:W-:Y:S01]  /*61d0*/  FMUL.FTZ R17, R145, -R17 ;  /* 0x8000001191117220 */ /* 0x000fe20000410000 */
[----:B------:R-:W-:Y:S01]  /*61e0*/  FMUL.FTZ R19, R144, R19 ;  /* 0x0000001390137220 */ /* 0x000fe20000410000 */
[----:B------:R0:W-:Y:S01]  /*61f0*/  STS [R62+0x28], R199 ;  /* 0x000028c73e007388 */ /* 0x0001e20000000800 */
[C---:B------:R-:W-:Y:S01]  /*6200*/  FMUL.FTZ R193, R143.reuse, R193 ;  /* 0x000000c18fc17220 */ /* 0x040fe20000410000 */
[----:B------:R-:W-:Y:S01]  /*6210*/  FMUL.FTZ R203, R143, -R200 ;  /* 0x800000c88fcb7220 */ /* 0x000fe20000410000 */
[----:B------:R-:W-:Y:S01]  /*6220*/  FMUL.FTZ R207, R142, -R207 ;  /* 0x800000cf8ecf7220 */ /* 0x000fe20000410000 */
[----:B------:R-:W-:Y:S01]  /*6230*/  STS [R62+0x2c], R211 ;  /* 0x00002cd33e007388 */ /* 0x000fe20000000800 */
[----:B------:R-:W-:Y:S01]  /*6240*/  FMUL.FTZ R165, R141, -R165 ;  /* 0x800000a58da57220 */ /* 0x000fe20000410000 */
[C---:B------:R-:W-:Y:S01]  /*6250*/  FMUL.FTZ R163, R140.reuse, R163 ;  /* 0x000000a38ca37220 */ /* 0x040fe20000410000 */
[----:B------:R-:W-:Y:S01]  /*6260*/  FMUL.FTZ R151, R140, -R151 ;  /* 0x800000978c977220 */ /* 0x000fe20000410000 */
[----:B------:R1:W-:Y:S01]  /*6270*/  STS [R62+0x34], R201 ;  /* 0x000034c93e007388 */ /* 0x0003e20000000800 */
[----:B------:R-:W-:Y:S01]  /*6280*/  FMUL.FTZ R167, R138, -R167 ;  /* 0x800000a78aa77220 */ /* 0x000fe20000410000 */
[C---:B0-----:R-:W-:Y:S01]  /*6290*/  FMUL.FTZ R199, R186.reuse, R194 ;  /* 0x000000c2bac77220 */ /* 0x041fe20000410000 */
[-C--:B------:R-:W-:Y:S01]  /*62a0*/  FMUL.FTZ R198, R186, R196.reuse ;  /* 0x000000c4bac67220 */ /* 0x080fe20000410000 */
[----:B------:R-:W-:Y:S01]  /*62b0*/  STS [R62+0x38], R205 ;  /* 0x000038cd3e007388 */ /* 0x000fe20000000800 */
[----:B------:R-:W-:Y:S01]  /*62c0*/  FADD.FTZ R7, R7, R192 ;  /* 0x000000c007077221 */ /* 0x000fe20000010000 */
[C---:B------:R-:W-:Y:S01]  /*62d0*/  FFMA.FTZ R199, R183.reuse, R196, -R199 ;  /* 0x000000c4b7c77223 */ /* 0x040fe200000108c7 */
[----:B------:R-:W-:Y:S01]  /*62e0*/  FFMA.FTZ R198, R183, R194, R198 ;  /* 0x000000c2b7c67223 */ /* 0x000fe200000100c6 */
[----:B------:R-:W-:Y:S02]  /*62f0*/  STS [R62+0x3c], R209 ;  /* 0x00003cd13e007388 */ /* 0x000fe40000000800 */
[----:B------:R-:W-:Y:S01]  /*6300*/  FADD.FTZ R160, R160, R199 ;  /* 0x000000c7a0a07221 */ /* 0x000fe20000010000 */
[----:B------:R-:W-:Y:S01]  /*6310*/  FMUL.FTZ R199, R146, -R8 ;  /* 0x8000000892c77220 */ /* 0x000fe20000410000 */
[----:B------:R-:W-:Y:S01]  /*6320*/  BAR.SYNC.DEFER_BLOCKING 0x0 ;  /* 0x0000000000007b1d */ /* 0x000fe20000010000 */
[----:B------:R-:W-:Y:S01]  /*6330*/  LEA R8, R139, -R118, 0x1 ;  /* 0x800000768b087211 */ /* 0x000fe200078e08ff */
[----:B-1----:R-:W-:Y:S01]  /*6340*/  FMUL.FTZ R201, R144, -R202 ;  /* 0x800000ca90c97220 */ /* 0x002fe20000410000 */
[----:B------:R-:W-:-:S02]  /*6350*/  FADD.FTZ R7, R7, R198 ;  /* 0x000000c607077221 */ /* 0x000fc40000010000 */
[C---:B------:R-:W-:Y:S02]  /*6360*/  ISETP.GE.AND P1, PT, R8.reuse, 0x1, PT ;  /* 0x000000010800780c */ /* 0x040fe40003f26270 */
[C---:B------:R-:W-:Y:S02]  /*6370*/  ISETP.GE.AND P2, PT, R8.reuse, 0x21, PT ;  /* 0x000000210800780c */ /* 0x040fe40003f46270 */
        /* <DEDUP_REMOVED lines=26> */
[----:B--2---:R-:W-:-:S03]  /*6520*/  FMUL.FTZ R17, R138, R172 ;  /* 0x000000ac8a117220 */ /* 0x004fc60000410000 */
        /* <DEDUP_REMOVED lines=15> */
.L_x_17222:
[----:B------:R-:W-:Y:S05]  /*6620*/  BSYNC.RECONVERGENT B0 ;  /* 0x0000000000007941 */ /* 0x000fea0003800200 */
.L_x_17221:
[----:B-12---:R0:W1:Y:S01]  /*6630*/  LDS R11, [R61+0x8c0] ;  /* 0x0008c0003d0b7984 */ /* 0x0060620000000800 */
[----:B------:R-:W-:Y:S04]  /*6640*/  BSSY.RECONVERGENT B0, `(.L_x_17223) ;  /* 0x0000004000007945 */ /* 0x000fe80003800200 */
[----:B------:R-:W-:Y:S05]  /*6650*/  @!P2 BRA `(.L_x_17224) ;  /* 0x000000000008a947 */ /* 0x000fea0003800000 */
[----:B------:R2:W-:Y:S04]  /*6660*/  REDG.E.ADD.F32.FTZ.RN.STRONG.GPU desc[UR16][R12.64+0x80], R213 ;  /* 0x000080d50c0079a6 */ /* 0x0005e8000c12f310 */
[----:B-1----:R2:W-:Y:S02]  /*6670*/  REDG.E.ADD.F32.FTZ.RN.STRONG.GPU desc[UR16][R14.64+0x80], R11 ;  /* 0x0000800b0e0079a6 */ /* 0x0025e4000c12f310 */
.L_x_17224:
[----:B------:R-:W-:Y:S05]  /*6680*/  BSYNC.RECONVERGENT B0 ;  /* 0x0000000000007941 */ /* 0x000fea0003800200 */
.L_x_17223:
[----:B-12---:R1:W2:Y:S01]  /*6690*/  LDS R11, [R60+0x940] ;  /* 0x000940003c0b7984 */ /* 0x0062a20000000800 */
[----:B------:R-:W-:Y:S04]  /*66a0*/  BSSY.RECONVERGENT B0, `(.L_x_17225) ;  /* 0x0000004000007945 */ /* 0x000fe80003800200 */
[----:B------:R-:W-:Y:S05]  /*66b0*/  @!P3 BRA `(.L_x_17226) ;  /* 0x000000000008b947 */ /* 0x000fea0003800000 */
[----:B------:R3:W-:Y:S04]  /*66c0*/  REDG.E.ADD.F32.FTZ.RN.STRONG.GPU desc[UR16][R12.64+0x100], R215 ;  /* 0x000100d70c0079a6 */ /* 0x0007e8000c12f310 */
[----:B--2---:R3:W-:Y:S02]  /*66d0*/  REDG.E.ADD.F32.FTZ.RN.STRONG.GPU desc[UR16][R14.64+0x100], R11 ;  /* 0x0001000b0e0079a6 */ /* 0x0047e4000c12f310 */
.L_x_17226:
[----:B------:R-:W-:Y:S05]  /*66e0*/  BSYNC.RECONVERGENT B0 ;  /* 0x0000000000007941 */ /* 0x000fea0003800200 */
.L_x_17225:
[----:B--23--:R2:W3:Y:S01]  /*66f0*/  LDS R11, [R59+0x9c0] ;  /* 0x0009c0003b0b7984 */ /* 0x00c4e20000000800 */
[----:B------:R-:W-:Y:S04]  /*6700*/  BSSY.RECONVERGENT B0, `(.L_x_17227) ;  /* 0x0000004000007945 */ /* 0x000fe80003800200 */
[----:B------:R-:W-:Y:S05]  /*6710*/  @!P4 BRA `(.L_x_17228) ;  /* 0x000000000008c947 */ /* 0x000fea0003800000 */
[----:B------:R4:W-:Y:S04]  /*6720*/  REDG.E.ADD.F32.FTZ.RN.STRONG.GPU desc[UR16][R12.64+0x180], R205 ;  /* 0x000180cd0c0079a6 */ /* 0x0009e8000c12f310 */
[----:B---3--:R4:W-:Y:S02]  /*6730*/  REDG.E.ADD.F32.FTZ.RN.STRONG.GPU desc[UR16][R14.64+0x180], R11 ;  /* 0x0001800b0e0079a6 */ /* 0x0089e4000c12f310 */
.L_x_17228:
[----:B------:R-:W-:Y:S05]  /*6740*/  BSYNC.RECONVERGENT B0 ;  /* 0x0000000000007941 */ /* 0x000fea0003800200 */
.L_x_17227:
        /* <DEDUP_REMOVED lines=11> */
.L_x_17230:
[----:B------:R-:W-:Y:S05]  /*6800*/  BSYNC.RECONVERGENT B0 ;  /* 0x0000000000007941 */ /* 0x000fea0003800200 */
.L_x_17229:
[----:B0---4-:R0:W4:Y:S01]  /*6810*/  LDS R11, [R57+0xac0] ;  /* 0x000ac000390b7984 */ /* 0x0111220000000800 */
[----:B------:R-:W-:Y:S04]  /*6820*/  BSSY.RECONVERGENT B0, `(.L_x_17231) ;  /* 0x0000004000007945 */ /* 0x000fe80003800200 */
[----:B------:R-:W-:Y:S05]  /*6830*/  @!P1 BRA `(.L_x_17232) ;  /* 0x0000000000089947 */ /* 0x000fea0003800000 */
[----:B------:R0:W-:Y:S04]  /*6840*/  REDG.E.ADD.F32.FTZ.RN.STRONG.GPU desc[UR16][R12.64+0x280], R217 ;  /* 0x000280d90c0079a6 */ /* 0x0001e8000c12f310 */
[----:B----4-:R0:W-:Y:S02]  /*6850*/  REDG.E.ADD.F32.FTZ.RN.STRONG.GPU desc[UR16][R14.64+0x280], R11 ;  /* 0x0002800b0e0079a6 */ /* 0x0101e4000c12f310 */
.L_x_17232:
[----:B------:R-:W-:Y:S05]  /*6860*/  BSYNC.RECONVERGENT B0 ;  /* 0x0000000000007941 */ /* 0x000fea0003800200 */
.L_x_17231:
[----:B0---4-:R0:W4:Y:S01]  /*6870*/  LDS R11, [R56+0xb40] ;  /* 0x000b4000380b7984 */ /* 0x0111220000000800 */
[----:B------:R-:W-:Y:S04]  /*6880*/  BSSY.RECONVERGENT B0, `(.L_x_17233) ;  /* 0x0000004000007945 */ /* 0x000fe80003800200 */
[----:B------:R-:W-:Y:S05]  /*6890*/  @!P2 BRA `(.L_x_17234) ;  /* 0x000000000008a947 */ /* 0x000fea0003800000 */
[----:B------:R0:W-:Y:S04]  /*68a0*/  REDG.E.ADD.F32.FTZ.RN.STRONG.GPU desc[UR16][R12.64+0x300], R219 ;  /* 0x000300db0c0079a6 */ /* 0x0001e8000c12f310 */
[----:B----4-:R0:W-:Y:S02]  /*68b0*/  REDG.E.ADD.F32.FTZ.RN.STRONG.GPU desc[UR16][R14.64+0x300], R11 ;  /* 0x0003000b0e0079a6 */ /* 0x0101e4000c12f310 */
.L_x_17234:
[----:B------:R-:W-:Y:S05]  /*68c0*/  BSYNC.RECONVERGENT B0 ;  /* 0x0000000000007941 */ /* 0x000fea0003800200 */
.L_x_17233:
[----:B0---4-:R0:W4:Y:S01]  /*68d0*/  LDS R11, [R55+0xbc0] ;  /* 0x000bc000370b7984 */ /* 0x0111220000000800 */
[----:B------:R-:W-:Y:S04]  /*68e0*/  BSSY.RECONVERGENT B0, `(.L_x_17235) ;  /* 0x0000004000007945 */ /* 0x000fe80003800200 */
[----:B------:R-:W-:Y:S05]  /*68f0*/  @!P3 BRA `(.L_x_17236) ;  /* 0x000000000008b947 */ /* 0x000fea0003800000 */
[----:B------:R0:W-:Y:S04]  /*6900*/  REDG.E.ADD.F32.FTZ.RN.STRONG.GPU desc[UR16][R12.64+0x380], R221 ;  /* 0x000380dd0c0079a6 */ /* 0x0001e8000c12f310 */
[----:B----4-:R0:W-:Y:S02]  /*6910*/  REDG.E.ADD.F32.FTZ.RN.STRONG.GPU desc[UR16][R14.64+0x380], R11 ;  /* 0x0003800b0e0079a6 */ /* 0x0101e4000c12f310 */
.L_x_17236:
[----:B------:R-:W-:Y:S05]  /*6920*/  BSYNC.RECONVERGENT B0 ;  /* 0x0000000000007941 */ /* 0x000fea0003800200 */
.L_x_17235:
[----:B0---4-:R0:W4:Y:S01]  /*6930*/  LDS R11, [R54+0xc40] ;  /* 0x000c4000360b7984 */ /* 0x0111220000000800 */
[----:B------:R-:W-:Y:S04]  /*6940*/  BSSY.RECONVERGENT B0, `(.L_x_17237) ;  /* 0x0000004000007945 */ /* 0x000fe80003800200 */
[----:B------:R-:W-:Y:S05]  /*6950*/  @!P4 BRA `(.L_x_17238) ;  /* 0x000000000008c947 */ /* 0x000fea0003800000 */
[----:B------:R0:W-:Y:S04]  /*6960*/  REDG.E.ADD.F32.FTZ.RN.STRONG.GPU desc[UR16][R12.64+0x400], R223 ;  /* 0x000400df0c0079a6 */ /* 0x0001e8000c12f310 */
[----:B----4-:R0:W-:Y:S02]  /*6970*/  REDG.E.ADD.F32.FTZ.RN.STRONG.GPU desc[UR16][R14.64+0x400], R11 ;  /* 0x0004000b0e0079a6 */ /* 0x0101e4000c12f310 */
.L_x_17238:
[----:B------:R-:W-:Y:S05]  /*6980*/  BSYNC.RECONVERGENT B0 ;  /* 0x0000000000007941 */ /* 0x000fea0003800200 */
.L_x_17237:
[----:B0---4-:R0:W4:Y:S01]  /*6990*/  LDS R11, [R53+0xcc0] ;  /* 0x000cc000350b7984 */ /* 0x0111220000000800 */
[----:B------:R-:W-:Y:S04]  /*69a0*/  BSSY.RECONVERGENT B0, `(.L_x_17239) ;  /* 0x0000004000007945 */ /* 0x000fe80003800200 */
[----:B------:R-:W-:Y:S05]  /*69b0*/  @!P5 BRA `(.L_x_17240) ;  /* 0x000000000008d947 */ /* 0x000fea0003800000 */
[----:B------:R0:W-:Y:S04]  /*69c0*/  REDG.E.ADD.F32.FTZ.RN.STRONG.GPU desc[UR16][R12.64+0x480], R225 ;  /* 0x000480e10c0079a6 */ /* 0x0001e8000c12f310 */
[----:B----4-:R0:W-:Y:S02]  /*69d0*/  REDG.E.ADD.F32.FTZ.RN.STRONG.GPU desc[UR16][R14.64+0x480], R11 ;  /* 0x0004800b0e0079a6 */ /* 0x0101e4000c12f310 */
.L_x_17240:
[----:B------:R-:W-:Y:S05]  /*69e0*/  BSYNC.RECONVERGENT B0 ;  /* 0x0000000000007941 */ /* 0x000fea0003800200 */
.L_x_17239:
        /* <DEDUP_REMOVED lines=11> */
.L_x_17242:
[----:B------:R-:W-:Y:S05]  /*6aa0*/  BSYNC.RECONVERGENT B0 ;  /* 0x0000000000007941 */ /* 0x000fea0003800200 */
.L_x_17241:
[----:B0---4-:R0:W4:Y:S01]  /*6ab0*/  LDS R11, [R51+0xdc0] ;  /* 0x000dc000330b7984 */ /* 0x0111220000000800 */
[----:B------:R-:W-:Y:S04]  /*6ac0*/  BSSY.RECONVERGENT B0, `(.L_x_17243) ;  /* 0x0000004000007945 */ /* 0x000fe80003800200 */
[----:B------:R-:W-:Y:S05]  /*6ad0*/  @!P1 BRA `(.L_x_17244) ;  /* 0x0000000000089947 */ /* 0x000fea0003800000 */
[----:B------:R0:W-:Y:S04]  /*6ae0*/  REDG.E.ADD.F32.FTZ.RN.STRONG.GPU desc[UR16][R12.64+0x580], R229 ;  /* 0x000580e50c0079a6 */ /* 0x0001e8000c12f310 */
[----:B----4-:R0:W-:Y:S02]  /*6af0*/  REDG.E.ADD.F32.FTZ.RN.STRONG.GPU desc[UR16][R14.64+0x580], R11 ;  /* 0x0005800b0e0079a6 */ /* 0x0101e4000c12f310 */
.L_x_17244:
[----:B------:R-:W-:Y:S05]  /*6b00*/  BSYNC.RECONVERGENT B0 ;  /* 0x0000000000007941 */ /* 0x000fea0003800200 */
.L_x_17243:
[----:B0---4-:R0:W4:Y:S01]  /*6b10*/  LDS R11, [R50+0xe40] ;  /* 0x000e4000320b7984 */ /* 0x0111220000000800 */
[----:B------:R-:W-:Y:S04]  /*6b20*/  BSSY.RECONVERGENT B0, `(.L_x_17245) ;  /* 0x0000004000007945 */ /* 0x000fe80003800200 */
[----:B------:R-:W-:Y:S05]  /*6b30*/  @!P2 BRA `(.L_x_17246) ;  /* 0x000000000008a947 */ /* 0x000fea0003800000 */
[----:B------:R0:W-:Y:S04]  /*6b40*/  REDG.E.ADD.F32.FTZ.RN.STRONG.GPU desc[UR16][R12.64+0x600], R231 ;  /* 0x000600e70c0079a6 */ /* 0x0001e8000c12f310 */
[----:B----4-:R0:W-:Y:S02]  /*6b50*/  REDG.E.ADD.F32.FTZ.RN.STRONG.GPU desc[UR16][R14.64+0x600], R11 ;  /* 0x0006000b0e0079a6 */ /* 0x0101e4000c12f310 */
.L_x_17246:
[----:B------:R-:W-:Y:S05]  /*6b60*/  BSYNC.RECONVERGENT B0 ;  /* 0x0000000000007941 */ /* 0x000fea0003800200 */
.L_x_17245:
[----:B0---4-:R0:W4:Y:S01]  /*6b70*/  LDS R11, [R49+0xec0] ;  /* 0x000ec000310b7984 */ /* 0x0111220000000800 */
[----:B------:R-:W-:Y:S04]  /*6b80*/  BSSY.RECONVERGENT B0, `(.L_x_17247) ;  /* 0x0000004000007945 */ /* 0x000fe80003800200 */
[----:B------:R-:W-:Y:S05]  /*6b90*/  @!P3 BRA `(.L_x_17248) ;  /* 0x000000000008b947 */ /* 0x000fea0003800000 */
[----:B------:R0:W-:Y:S04]  /*6ba0*/  REDG.E.ADD.F32.FTZ.RN.STRONG.GPU desc[UR16][R12.64+0x680], R233 ;  /* 0x000680e90c0079a6 */ /* 0x0001e8000c12f310 */
[----:B----4-:R0:W-:Y:S02]  /*6bb0*/  REDG.E.ADD.F32.FTZ.RN.STRONG.GPU desc[UR16][R14.64+0x680], R11 ;  /* 0x0006800b0e0079a6 */ /* 0x0101e4000c12f310 */
.L_x_17248:
[----:B------:R-:W-:Y:S05]  /*6bc0*/  BSYNC.RECONVERGENT B0 ;  /* 0x0000000000007941 */ /* 0x000fea0003800200 */
.L_x_17247:
[----:B0---4-:R0:W4:Y:S01]  /*6bd0*/  LDS R11, [R48+0xf40] ;  /* 0x000f4000300b7984 */ /* 0x0111220000000800 */
[----:B------:R-:W-:Y:S04]  /*6be0*/  BSSY.RECONVERGENT B0, `(.L_x_17249) ;  /* 0x0000004000007945 */ /* 0x000fe80003800200 */
[----:B------:R-:W-:Y:S05]  /*6bf0*/  @!P4 BRA `(.L_x_17250) ;  /* 0x000000000008c947 */ /* 0x000fea0003800000 */
[----:B------:R0:W-:Y:S04]  /*6c00*/  REDG.E.ADD.F32.FTZ.RN.STRONG.GPU desc[UR16][R12.64+0x700], R235 ;  /* 0x000700eb0c0079a6 */ /* 0x0001e8000c12f310 */
[----:B----4-:R0:W-:Y:S02]  /*6c10*/  REDG.E.ADD.F32.FTZ.RN.STRONG.GPU desc[UR16][R14.64+0x700], R11 ;  /* 0x0007000b0e0079a6 */ /* 0x0101e4000c12f310 */
.L_x_17250:
[----:B------:R-:W-:Y:S05]  /*6c20*/  BSYNC.RECONVERGENT B0 ;  /* 0x0000000000007941 */ /* 0x000fea0003800200 */
.L_x_17249:
[----:B0---4-:R0:W4:Y:S01]  /*6c30*/  LDS R11, [R47+0xfc0] ;  /* 0x000fc0002f0b7984 */ /* 0x0111220000000800 */
[----:B------:R-:W-:Y:S04]  /*6c40*/  BSSY.RECONVERGENT B0, `(.L_x_17251) ;  /* 0x0000004000007945 */ /* 0x000fe80003800200 */
[----:B------:R-:W-:Y:S05]  /*6c50*/  @!P5 BRA `(.L_x_17252) ;  /* 0x000000000008d947 */ /* 0x000fea0003800000 */
[----:B------:R0:W-:Y:S04]  /*6c60*/  REDG.E.ADD.F32.FTZ.RN.STRONG.GPU desc[UR16][R12.64+0x780], R237 ;  /* 0x000780ed0c0079a6 */ /* 0x0001e8000c12f310 */
[----:B----4-:R0:W-:Y:S02]  /*6c70*/  REDG.E.ADD.F32.FTZ.RN.STRONG.GPU desc[UR16][R14.64+0x780], R11 ;  /* 0x0007800b0e0079a6 */ /* 0x0101e4000c12f310 */
.L_x_17252:
[----:B------:R-:W-:Y:S05]  /*6c80*/  BSYNC.RECONVERGENT B0 ;  /* 0x0000000000007941 */ /* 0x000fea0003800200 */
.L_x_17251:
[----:B------:R-:W5:Y:S01]  /*6c90*/  SHFL.DOWN PT, R8, R7, 0x1, 0x1f ;  /* 0x08201f0007087f89 */ /* 0x000f6200000e0000 */
[----:B------:R-:W-:Y:S01]  /*6ca0*/  ISETP.GT.AND P1, PT, R93, 0x1e, PT ;  /* 0x0000001e5d00780c */ /* 0x000fe20003f24270 */
[----:B------:R-:W-:Y:S01]  /*6cb0*/  FMUL.FTZ R157, R157, R149 ;  /* 0x000000959d9d7220 */ /* 0x000fe20000410000 */
[----:B------:R-:W-:Y:S01]  /*6cc0*/  ISETP.NE.AND P2, PT, R78, RZ, PT ;  /* 0x000000ff4e00720c */ /* 0x000fe20003f45270 */
[----:B0---4-:R-:W0:Y:S01]  /*6cd0*/  SHFL.DOWN PT, R11, R160, 0x1, 0x1f ;  /* 0x08201f00a00b7f89 */ /* 0x011e2200000e0000 */
[----:B------:R-:W-:Y:S01]  /*6ce0*/  FMUL.FTZ R21, R21, R170 ;  /* 0x000000aa15157220 */ /* 0x000fe20000410000 */
[----:B------:R-:W-:Y:S01]  /*6cf0*/  FFMA.FTZ R157, R22, R181, R157 ;  /* 0x000000b5169d7223 */ /* 0x000fe2000001009d */
[----:B------:R-:W-:Y:S02]  /*6d00*/  BSSY.RECONVERGENT B0, `(.L_x_17253) ;  /* 0x0000078000007945 */ /* 0x000fe40003800200 */
[----:B------:R-:W-:Y:S01]  /*6d10*/  FFMA.FTZ R21, R20, R161, R21 ;  /* 0x000000a114157223 */ /* 0x000fe20000010015 */
[----:B------:R-:W-:-:S03]  /*6d20*/  FFMA.FTZ R112, R157, R92, R112 ;  /* 0x0000005c9d707223 */ /* 0x000fc60000010070 */
[----:B------:R-:W-:Y:S01]  /*6d30*/  FFMA.FTZ R110, R21, R96, R110 ;  /* 0x00000060156e7223 */ /* 0x000fe2000001006e */
[----:B-----5:R-:W-:Y:S01]  /*6d40*/  @!P1 FADD.FTZ R7, R7, R8 ;  /* 0x0000000807079221 */ /* 0x020fe20000010000 */
[----:B0-----:R-:W-:-:S04]  /*6d50*/  @!P1 FADD.FTZ R160, R160, R11 ;  /* 0x0000000ba0a09221 */ /* 0x001fc80000010000 */
[----:B------:R-:W0:Y:S01]  /*6d60*/  SHFL.DOWN PT, R8, R7, 0x2, 0x1f ;  /* 0x08401f0007087f89 */ /* 0x000e2200000e0000 */
[----:B------:R-:W-:-:S03]  /*6d70*/  ISETP.GT.AND P1, PT, R93, 0x1d, PT ;  /* 0x0000001d5d00780c */ /* 0x000fc60003f24270 */
[----:B------:R-:W4:Y:S10]  /*6d80*/  SHFL.DOWN PT, R11, R160, 0x2, 0x1f ;  /* 0x08401f00a00b7f89 */ /* 0x000f3400000e0000 */
[----:B0-----:R-:W-:Y:S01]  /*6d90*/  @!P1 FADD.FTZ R7, R7, R8 ;  /* 0x0000000807079221 */ /* 0x001fe20000010000 */
[----:B------:R-:W-:Y:S01]  /*6da0*/  FMUL.FTZ R8, R179, R191 ;  /* 0x000000bfb3087220 */ /* 0x000fe20000410000 */
[----:B----4-:R-:W-:-:S03]  /*6db0*/  @!P1 FADD.FTZ R160, R160, R11 ;  /* 0x0000000ba0a09221 */ /* 0x010fc60000010000 */
[----:B------:R-:W0:Y:S01]  /*6dc0*/  SHFL.DOWN PT, R16, R7, 0x4, 0x1f ;  /* 0x08801f0007107f89 */ /* 0x000e2200000e0000 */
[-C--:B------:R-:W-:Y:S01]  /*6dd0*/  FMUL.FTZ R11, R43, R9.reuse ;  /* 0x000000092b0b7220 */ /* 0x080fe20000410000 */
[----:B------:R-:W-:Y:S01]  /*6de0*/  ISETP.GT.AND P1, PT, R93, 0x1b, PT ;  /* 0x0000001b5d00780c */ /* 0x000fe20003f24270 */
[----:B------:R-:W-:Y:S01]  /*6df0*/  FFMA.FTZ R12, R175, R9, R8 ;  /* 0x00000009af0c7223 */ /* 0x000fe20000010008 */
[----:B------:R-:W4:Y:S01]  /*6e00*/  SHFL.DOWN PT, R15, R160, 0x4, 0x1f ;  /* 0x08801f00a00f7f89 */ /* 0x000f2200000e0000 */
[-C--:B------:R-:W-:Y:S01]  /*6e10*/  FFMA.FTZ R13, R42, R191.reuse, -R11 ;  /* 0x000000bf2a0d7223 */ /* 0x080fe2000001080b */
[----:B------:R-:W-:Y:S01]  /*6e20*/  FMUL.FTZ R11, R43, R191 ;  /* 0x000000bf2b0b7220 */ /* 0x000fe20000410000 */
[----:B------:R-:W-:Y:S01]  /*6e30*/  FFMA.FTZ R125, R12, R98, R125 ;  /* 0x000000620c7d7223 */ /* 0x000fe2000001007d */
[-C--:B------:R-:W-:Y:S01]  /*6e40*/  FMUL.FTZ R8, R177, R190.reuse ;  /* 0x000000beb1087220 */ /* 0x080fe20000410000 */
[----:B------:R-:W-:Y:S01]  /*6e50*/  FMUL.FTZ R186, R186, R13 ;  /* 0x0000000dbaba7220 */ /* 0x000fe20000410000 */
[C---:B------:R-:W-:Y:S01]  /*6e60*/  FFMA.FTZ R14, R42.reuse, R9, R11 ;  /* 0x000000092a0e7223 */ /* 0x040fe2000001000b */
[CC--:B------:R-:W-:Y:S01]  /*6e70*/  FMUL.FTZ R11, R43.reuse, R189.reuse ;  /* 0x000000bd2b0b7220 */ /* 0x0c0fe20000410000 */
[----:B------:R-:W-:Y:S01]  /*6e80*/  FMUL.FTZ R9, R43, R190 ;  /* 0x000000be2b097220 */ /* 0x000fe20000410000 */
[-C--:B------:R-:W-:Y:S01]  /*6e90*/  FFMA.FTZ R171, R171, R189.reuse, R8 ;  /* 0x000000bdabab7223 */ /* 0x080fe20000010008 */
[----:B------:R-:W-:Y:S01]  /*6ea0*/  FFMA.FTZ R14, R183, R14, R186 ;  /* 0x0000000eb70e7223 */ /* 0x000fe200000100ba */
[C---:B------:R-:W-:Y:S01]  /*6eb0*/  FFMA.FTZ R11, R42.reuse, R190, -R11 ;  /* 0x000000be2a0b7223 */ /* 0x040fe2000001080b */
[----:B------:R-:W-:Y:S01]  /*6ec0*/  FFMA.FTZ R189, R42, R189, R9 ;  /* 0x000000bd2abd7223 */ /* 0x000fe20000010009 */
[----:B------:R-:W-:Y:S01]  /*6ed0*/  FMUL.FTZ R9, R43, R187 ;  /* 0x000000bb2b097220 */ /* 0x000fe20000410000 */
[----:B------:R-:W-:Y:S01]  /*6ee0*/  FFMA.FTZ R14, R117, R12, R14 ;  /* 0x0000000c750e7223 */ /* 0x000fe2000001000e */
[----:B------:R-:W-:Y:S01]  /*6ef0*/  FMUL.FTZ R13, R182, R11 ;  /* 0x0000000bb60d7220 */ /* 0x000fe20000410000 */
[-C--:B------:R-:W-:Y:S01]  /*6f00*/  FMUL.FTZ R11, R43, R188.reuse ;  /* 0x000000bc2b0b7220 */ /* 0x080fe20000410000 */
[-C--:B------:R-:W-:Y:S01]  /*6f10*/  FFMA.FTZ R9, R42, R188.reuse, R9 ;  /* 0x000000bc2a097223 */ /* 0x080fe20000010009 */
[----:B------:R-:W-:Y:S01]  /*6f20*/  FMUL.FTZ R8, R173, R187 ;  /* 0x000000bbad087220 */ /* 0x000fe20000410000 */
[----:B------:R-:W-:Y:S01]  /*6f30*/  FFMA.FTZ R176, R176, R189, R13 ;  /* 0x000000bdb0b07223 */ /* 0x000fe2000001000d */
[----:B0-----:R-:W-:Y:S01]  /*6f40*/  @!P1 FADD.FTZ R7, R7, R16 ;  /* 0x0000001007079221 */ /* 0x001fe20000010000 */
[----:B------:R-:W-:Y:S01]  /*6f50*/  FFMA.FTZ R11, R42, R187, -R11 ;  /* 0x000000bb2a0b7223 */ /* 0x000fe2000001080b */
[----:B------:R-:W-:Y:S01]  /*6f60*/  FFMA.FTZ R8, R169, R188, R8 ;  /* 0x000000bca9087223 */ /* 0x000fe20000010008 */
[----:B------:R-:W-:Y:S01]  /*6f70*/  FFMA.FTZ R116, R171, R100, R116 ;  /* 0x00000064ab747223 */ /* 0x000fe20000010074 */
[----:B----4-:R-:W-:Y:S01]  /*6f80*/  @!P1 FADD.FTZ R160, R160, R15 ;  /* 0x0000000fa0a09221 */ /* 0x010fe20000010000 */
[----:B------:R-:W0:Y:S01]  /*6f90*/  SHFL.DOWN PT, R12, R7, 0x8, 0x1f ;  /* 0x09001f00070c7f89 */ /* 0x000e2200000e0000 */
[----:B------:R-:W-:Y:S01]  /*6fa0*/  FMUL.FTZ R13, R174, R11 ;  /* 0x0000000bae0d7220 */ /* 0x000fe20000410000 */
[----:B------:R-:W-:Y:S01]  /*6fb0*/  ISETP.GT.AND P1, PT, R93, 0x17, PT ;  /* 0x000000175d00780c */ /* 0x000fe20003f24270 */
[C---:B------:R-:W-:Y:S01]  /*6fc0*/  FMUL.FTZ R11, R43.reuse, R185 ;  /* 0x000000b92b0b7220 */ /* 0x040fe20000410000 */
[----:B------:R-:W4:Y:S01]  /*6fd0*/  SHFL.DOWN PT, R15, R160, 0x8, 0x1f ;  /* 0x09001f00a00f7f89 */ /* 0x000f2200000e0000 */
[----:B------:R-:W-:Y:S01]  /*6fe0*/  FFMA.FTZ R166, R166, R9, R13 ;  /* 0x00000009a6a67223 */ /* 0x000fe2000001000d */
        /* <DEDUP_REMOVED lines=8> */
[-C--:B------:R-:W-:Y:S01]  /*7070*/  FMUL.FTZ R9, R43, R184.reuse ;  /* 0x000000b82b097220 */ /* 0x080fe20000410000 */
[----:B------:R-:W-:Y:S01]  /*7080*/  FMUL.FTZ R11, R164, R11 ;  /* 0x0000000ba40b7220 */ /* 0x000fe20000410000 */
[----:B------:R-:W-:Y:S01]  /*7090*/  FFMA.FTZ R8, R155, R184, R8 ;  /* 0x000000b89b087223 */ /* 0x000fe20000010008 */
[----:B------:R-:W-:Y:S01]  /*70a0*/  FFMA.FTZ R114, R185, R88, R114 ;  /* 0x00000058b9727223 */ /* 0x000fe20000010072 */
[----:B------:R-:W-:Y:S01]  /*70b0*/  FFMA.FTZ R171, R113, R171, R176 ;  /* 0x000000ab71ab7223 */ /* 0x000fe200000100b0 */
[----:B------:R-:W-:Y:S01]  /*70c0*/  FFMA.FTZ R162, R162, R195, R11 ;  /* 0x000000c3a2a27223 */ /* 0x000fe2000001000b */
[----:B------:R-:W-:Y:S01]  /*70d0*/  FFMA.FTZ R121, R8, R90, R121 ;  /* 0x0000005a08797223 */ /* 0x000fe20000010079 */
[----:B------:R-:W-:Y:S01]  /*70e0*/  FADD.FTZ R95, R14, R95 ;  /* 0x0000005f0e5f7221 */ /* 0x000fe20000010000 */
[----:B------:R-:W-:Y:S01]  /*70f0*/  FADD.FTZ R102, R171, R102 ;  /* 0x00000066ab667221 */ /* 0x000fe20000010000 */
[----:B------:R-:W-:Y:S01]  /*7100*/  FFMA.FTZ R185, R109, R185, R162 ;  /* 0x000000b96db97223 */ /* 0x000fe200000100a2 */
[----:B0-----:R-:W-:Y:S01]  /*7110*/  @!P1 FADD.FTZ R7, R7, R12 ;  /* 0x0000000c07079221 */ /* 0x001fe20000010000 */
[-C--:B------:R-:W-:Y:S01]  /*7120*/  FFMA.FTZ R12, R42, R10.reuse, -R9 ;  /* 0x0000000a2a0c7223 */ /* 0x080fe20000010809 */
[----:B------:R-:W-:Y:S01]  /*7130*/  FMUL.FTZ R9, R43, R10 ;  /* 0x0000000a2b097220 */ /* 0x000fe20000410000 */
[----:B------:R-:W-:Y:S01]  /*7140*/  FADD.FTZ R97, R166, R97 ;  /* 0x00000061a6617221 */ /* 0x000fe20000010000 */
[----:B----4-:R-:W-:Y:S01]  /*7150*/  @!P1 FADD.FTZ R160, R160, R15 ;  /* 0x0000000fa0a09221 */ /* 0x010fe20000010000 */
[----:B------:R-:W0:Y:S01]  /*7160*/  SHFL.DOWN PT, R10, R7, 0x10, 0x1f ;  /* 0x0a001f00070a7f89 */ /* 0x000e2200000e0000 */
[----:B------:R-:W-:Y:S01]  /*7170*/  FMUL.FTZ R11, R5, R12 ;  /* 0x0000000c050b7220 */ /* 0x000fe20000410000 */
[----:B------:R-:W-:Y:S01]  /*7180*/  FFMA.FTZ R9, R42, R184, R9 ;  /* 0x000000b82a097223 */ /* 0x000fe20000010009 */
[----:B------:R-:W-:Y:S01]  /*7190*/  FMUL.FTZ R5, R43, R181 ;  /* 0x000000b52b057220 */ /* 0x000fe20000410000 */
[----:B------:R-:W4:Y:S01]  /*71a0*/  SHFL.DOWN PT, R13, R160, 0x10, 0x1f ;  /* 0x0a001f00a00d7f89 */ /* 0x000f2200000e0000 */
[----:B------:R-:W-:Y:S01]  /*71b0*/  ISETP.NE.AND P1, PT, R93, RZ, PT ;  /* 0x000000ff5d00720c */ /* 0x000fe20003f25270 */
[----:B------:R-:W-:Y:S01]  /*71c0*/  FFMA.FTZ R4, R4, R9, R11 ;  /* 0x0000000904047223 */ /* 0x000fe2000001000b */
[-C--:B------:R-:W-:Y:S01]  /*71d0*/  FFMA.FTZ R5, R42, R149.reuse, -R5 ;  /* 0x000000952a057223 */ /* 0x080fe20000010805 */
[C---:B------:R-:W-:Y:S01]  /*71e0*/  FMUL.FTZ R149, R43.reuse, R149 ;  /* 0x000000952b957220 */ /* 0x040fe20000410000 */
[----:B------:R-:W-:Y:S01]  /*71f0*/  FMUL.FTZ R9, R43, R180 ;  /* 0x000000b42b097220 */ /* 0x000fe20000410000 */
[----:B------:R-:W-:Y:S01]  /*7200*/  FFMA.FTZ R4, R111, R8, R4 ;  /* 0x000000086f047223 */ /* 0x000fe20000010004 */
[----:B------:R-:W-:Y:S01]  /*7210*/  FMUL.FTZ R11, R152, R5 ;  /* 0x00000005980b7220 */ /* 0x000fe20000410000 */
[----:B------:R-:W-:Y:S01]  /*7220*/  FFMA.FTZ R149, R42, R181, R149 ;  /* 0x000000b52a957223 */ /* 0x000fe20000010095 */
[-C--:B------:R-:W-:Y:S01]  /*7230*/  FMUL.FTZ R5, R43, R178.reuse ;  /* 0x000000b22b057220 */ /* 0x080fe20000410000 */
[----:B------:R-:W-:Y:S01]  /*7240*/  FADD.FTZ R99, R4, R99 ;  /* 0x0000006304637221 */ /* 0x000fe20000010000 */
[-C--:B------:R-:W-:Y:S01]  /*7250*/  FMUL.FTZ R4, R153, R178.reuse ;  /* 0x000000b299047220 */ /* 0x080fe20000410000 */
[----:B------:R-:W-:Y:S01]  /*7260*/  FFMA.FTZ R150, R150, R149, R11 ;  /* 0x0000009596967223 */ /* 0x000fe2000001000b */
[C---:B------:R-:W-:Y:S01]  /*7270*/  FFMA.FTZ R11, R42.reuse, R178, -R9 ;  /* 0x000000b22a0b7223 */ /* 0x040fe20000010809 */
[----:B------:R-:W-:Y:S01]  /*7280*/  FMUL.FTZ R9, R43, R161 ;  /* 0x000000a12b097220 */ /* 0x000fe20000410000 */
[-C--:B------:R-:W-:Y:S01]  /*7290*/  FFMA.FTZ R8, R23, R180.reuse, R4 ;  /* 0x000000b417087223 */ /* 0x080fe20000010004 */
[----:B------:R-:W-:Y:S01]  /*72a0*/  FFMA.FTZ R180, R42, R180, R5 ;  /* 0x000000b42ab47223 */ /* 0x000fe20000010005 */
[----:B------:R-:W-:Y:S01]  /*72b0*/  FFMA.FTZ R157, R105, R157, R150 ;  /* 0x0000009d699d7223 */ /* 0x000fe20000010096 */
[----:B------:R-:W-:Y:S01]  /*72c0*/  FADD.FTZ R104, R185, R104 ;  /* 0x00000068b9687221 */ /* 0x000fe20000010000 */
[----:B------:R-:W-:Y:S01]  /*72d0*/  FFMA.FTZ R119, R8, R94, R119 ;  /* 0x0000005e08777223 */ /* 0x000fe20000010077 */
[----:B0-----:R-:W-:Y:S01]  /*72e0*/  FADD.FTZ R4, R7, R10 ;  /* 0x0000000a07047221 */ /* 0x001fe20000010000 */
[----:B------:R-:W-:Y:S01]  /*72f0*/  FMUL.FTZ R10, R6, R11 ;  /* 0x0000000b060a7220 */ /* 0x000fe20000410000 */
[-C--:B------:R-:W-:Y:S01]  /*7300*/  FMUL.FTZ R6, R43, R170.reuse ;  /* 0x000000aa2b067220 */ /* 0x080fe20000410000 */
[----:B------:R-:W-:Y:S01]  /*7310*/  FFMA.FTZ R11, R42, R170, -R9 ;  /* 0x000000aa2a0b7223 */ /* 0x000fe20000010809 */
[----:B----4-:R-:W-:Y:S01]  /*7320*/  FADD.FTZ R5, R160, R13 ;  /* 0x0000000da0057221 */ /* 0x010fe20000010000 */
[----:B------:R-:W-:Y:S01]  /*7330*/  FFMA.FTZ R10, R147, R180, R10 ;  /* 0x000000b4930a7223 */ /* 0x000fe2000001000a */
[----:B------:R-:W-:Y:S01]  /*7340*/  FFMA.FTZ R9, R42, R161, R6 ;  /* 0x000000a12a097223 */ /* 0x000fe20000010006 */
[----:B------:R-:W-:Y:S01]  /*7350*/  FMUL.FTZ R11, R148, R11 ;  /* 0x0000000b940b7220 */ /* 0x000fe20000410000 */
[----:B------:R-:W-:Y:S01]  /*7360*/  FADD.FTZ R106, R157, R106 ;  /* 0x0000006a9d6a7221 */ /* 0x000fe20000010000 */
[----:B------:R0:W-:Y:S01]  /*7370*/  @!P1 STS.64 [UR5+0x18c8], R4 ;  /* 0x0018c804ff009988 */ /* 0x0001e20008000a05 */
[----:B------:R-:W-:Y:S01]  /*7380*/  FFMA.FTZ R10, R107, R8, R10 ;  /* 0x000000086b0a7223 */ /* 0x000fe2000001000a */
[----:B------:R-:W-:Y:S01]  /*7390*/  FFMA.FTZ R18, R18, R9, R11 ;  /* 0x0000000912127223 */ /* 0x000fe2000001000b */
[----:B------:R-:W-:Y:S01]  /*73a0*/  BAR.SYNC.DEFER_BLOCKING 0x0 ;  /* 0x0000000000007b1d */ /* 0x000fe20000010000 */
[----:B------:R-:W-:-:S02]  /*73b0*/  ISETP.GT.AND P1, PT, R93, 0xf, PT ;  /* 0x0000000f5d00780c */ /* 0x000fc40003f24270 */
        /* <DEDUP_REMOVED lines=12> */
.L_x_17254:
[----:B------:R-:W-:Y:S05]  /*7480*/  BSYNC.RECONVERGENT B0 ;  /* 0x0000000000007941 */ /* 0x000fea0003800200 */
.L_x_17253:
[----:B------:R-:W-:-:S04]  /*7490*/  UIADD3 UR4, UPT, UPT, UR4, 0x1, URZ ;  /* 0x0000000104047890 */ /* 0x000fc8000fffe0ff */
[----:B------:R-:W-:-:S09]  /*74a0*/  UISETP.GE.AND UP0, UPT, UR4, UR8, UPT ;  /* 0x000000080400728c */ /* 0x000fd2000bf06270 */
[----:B------:R-:W-:Y:S05]  /*74b0*/  BRA.U !UP0, `(.L_x_17255) ;  /* 0xffffffbd08847547 */ /* 0x000fea000b83ffff */
.L_x_17207:
[----:B------:R-:W-:Y:S08]  /*74c0*/  BAR.SYNC.DEFER_BLOCKING 0x0 ;  /* 0x0000000000007b1d */ /* 0x000ff00000010000 */
[----:B------:R-:W4:Y:S01]  /*74d0*/  LDC.64 R32, c[0x0][0x550] ;  /* 0x00015400ff207b82 */ /* 0x000f220000000a00 */
[----:B------:R-:W5:Y:S01]  /*74e0*/  LDCU.64 UR4, c[0x0][0x500] ;  /* 0x0000a000ff0477ac */ /* 0x000f620008000a00 */
[----:B0-----:R0:W2:Y:S01]  /*74f0*/  LDG.E.128 R4, desc[UR16][R30.64] ;  /* 0x000000101e047981 */ /* 0x0010a2000c1e1d00 */
[----:B------:R-:W-:-:S05]  /*7500*/  MOV R16, R2 ;  /* 0x0000000200107202 */ /* 0x000fca0000000f00 */
[----:B0-----:R-:W0:Y:S01]  /*7510*/  LDC.64 R30, c[0x0][0x4f8] ;  /* 0x00013e00ff1e7b82 */ /* 0x001e220000000a00 */
[----:B--2---:R-:W-:Y:S01]  /*7520*/  STS.128 [R44], R4 ;  /* 0x000000042c007388 */ /* 0x004fe20000000c00 */
[----:B------:R-:W-:-:S03]  /*7530*/  NOP ;  /* 0x0000000000007918 */ /* 0x000fc60000000000 */
[----:B-1----:R-:W1:Y:S02]  /*7540*/  LDS.128 R8, [R44] ;  /* 0x000000002c087984 */ /* 0x002e640000000c00 */
[--C-:B-1----:R-:W-:Y:S02]  /*7550*/  HADD2.F32 R3, -RZ, R8.reuse.H0_H0 ;  /* 0x20000008ff037230 */ /* 0x102fe40000004100 */
[----:B------:R-:W-:Y:S02]  /*7560*/  HADD2.F32 R13, -RZ, R8.H1_H1 ;  /* 0x30000008ff0d7230 */ /* 0x000fe40000004100 */
[--C-:B------:R-:W-:Y:S02]  /*7570*/  HADD2.F32 R15, -RZ, R9.reuse.H0_H0 ;  /* 0x20000009ff0f7230 */ /* 0x100fe40000004100 */
[--C-:B------:R-:W-:Y:S01]  /*7580*/  FADD.FTZ R3, R3, R80.reuse ;  /* 0x0000005003037221 */ /* 0x100fe20000010000 */
[----:B------:R-:W-:Y:S02]  /*7590*/  HADD2.F32 R9, -RZ, R9.H1_H1 ;  /* 0x30000009ff097230 */ /* 0x000fe40000004100 */
[----:B------:R-:W-:Y:S01]  /*75a0*/  FADD.FTZ R6, R13, R80 ;  /* 0x000000500d067221 */ /* 0x000fe20000010000 */
[----:B------:R-:W-:-:S02]  /*75b0*/  HADD2.F32 R5, -RZ, R10.H0_H0 ;  /* 0x2000000aff057230 */ /* 0x000fc40000004100 */
[--C-:B------:R-:W-:Y:S01]  /*75c0*/  FADD.FTZ R15, R15, R80.reuse ;  /* 0x000000500f0f7221 */ /* 0x100fe20000010000 */
[----:B------:R-:W-:Y:S01]  /*75d0*/  BAR.SYNC.DEFER_BLOCKING 0x0 ;  /* 0x0000000000007b1d */ /* 0x000fe20000010000 */
[----:B------:R-:W-:Y:S01]  /*75e0*/  FSETP.GTU.FTZ.AND P6, PT, R3, 20, PT ;  /* 0x41a000000300780b */ /* 0x000fe20003fdc000 */
[--C-:B------:R-:W-:Y:S01]  /*75f0*/  FADD.FTZ R9, R9, R80.reuse ;  /* 0x0000005009097221 */ /* 0x100fe20000010000 */
[--C-:B------:R-:W-:Y:S01]  /*7600*/  FADD.FTZ R8, R5, R80.reuse ;  /* 0x0000005005087221 */ /* 0x100fe20000010000 */
[--C-:B------:R-:W-:Y:S01]  /*7610*/  HADD2.F32 R13, -RZ, R11.reuse.H0_H0 ;  /* 0x2000000bff0d7230 */ /* 0x100fe20000004100 */
[----:B------:R-:W-:Y:S01]  /*7620*/  FSETP.GTU.FTZ.AND P0, PT, R6, 20, PT ;  /* 0x41a000000600780b */ /* 0x000fe20003f1c000 */
[----:B------:R-:W-:Y:S01]  /*7630*/  HADD2.F32 R7, -RZ, R10.H1_H1 ;  /* 0x3000000aff077230 */ /* 0x000fe20000004100 */
[----:B------:R-:W-:Y:S01]  /*7640*/  FSETP.GTU.FTZ.AND P1, PT, R15, 20, PT ;  /* 0x41a000000f00780b */ /* 0x000fe20003f3c000 */
[----:B------:R-:W-:Y:S01]  /*7650*/  HADD2.F32 R11, -RZ, R11.H1_H1 ;  /* 0x3000000bff0b7230 */ /* 0x000fe20000004100 */
[----:B------:R-:W-:Y:S01]  /*7660*/  FSETP.GTU.FTZ.AND P2, PT, R9, 20, PT ;  /* 0x41a000000900780b */ /* 0x000fe20003f5c000 */
[--C-:B------:R-:W-:Y:S01]  /*7670*/  FADD.FTZ R13, R13, R80.reuse ;  /* 0x000000500d0d7221 */ /* 0x100fe20000010000 */
[----:B------:R-:W-:Y:S01]  /*7680*/  FSETP.GTU.FTZ.AND P3, PT, R8, 20, PT ;  /* 0x41a000000800780b */ /* 0x000fe20003f7c000 */
[--C-:B------:R-:W-:Y:S01]  /*7690*/  FADD.FTZ R7, R7, R80.reuse ;  /* 0x0000005007077221 */ /* 0x100fe20000010000 */
[----:B------:R-:W-:Y:S01]  /*76a0*/  FADD.FTZ R14, R11, R80 ;  /* 0x000000500b0e7221 */ /* 0x000fe20000010000 */
[----:B------:R-:W-:Y:S01]  /*76b0*/  @!P6 FMUL.FTZ R3, R3, -1.4426950216293334961 ;  /* 0xbfb8aa3b0303e820 */ /* 0x000fe20000410000 */
[----:B------:R-:W-:-:S02]  /*76c0*/  FSETP.GTU.FTZ.AND P5, PT, R13, 20, PT ;  /* 0x41a000000d00780b */ /* 0x000fc40003fbc000 */
[----:B------:R-:W-:-:S03]  /*76d0*/  FSETP.GTU.FTZ.AND P4, PT, R7, 20, PT ;  /* 0x41a000000700780b */ /* 0x000fc60003f9c000 */
[----:B------:R-:W1:Y:S02]  /*76e0*/  @!P6 MUFU.EX2 R3, R3 ;  /* 0x000000030003e308 */ /* 0x000e640000000800 */
[----:B------:R-:W-:-:S06]  /*76f0*/  @!P2 FMUL.FTZ R5, R9, -1.4426950216293334961 ;  /* 0xbfb8aa3b0905a820 */ /* 0x000fcc0000410000 */
[----:B------:R-:W2:Y:S01]  /*7700*/  @!P2 MUFU.EX2 R5, R5 ;  /* 0x000000050005a308 */ /* 0x000ea20000000800 */
[----:B------:R-:W-:Y:S01]  /*7710*/  @!P5 FMUL.FTZ R11, R13, -1.4426950216293334961 ;  /* 0xbfb8aa3b0d0bd820 */ /* 0x000fe20000410000 */
[----:B------:R-:W-:Y:S01]  /*7720*/  @!P4 FMUL.FTZ R10, R7, -1.4426950216293334961 ;  /* 0xbfb8aa3b070ac820 */ /* 0x000fe20000410000 */
[----:B------:R-:W-:Y:S01]  /*7730*/  F2FP.F16.F32.PACK_AB R7, R125, R116 ;  /* 0x000000747d07723e */ /* 0x000fe200000000ff */
[----:B-1----:R-:W-:Y:S01]  /*7740*/  @!P6 FADD.FTZ R4, R3, 1 ;  /* 0x3f8000000304e421 */ /* 0x002fe20000010000 */
[----:B------:R-:W-:Y:S01]  /*7750*/  @!P0 FMUL.FTZ R3, R6, -1.4426950216293334961 ;  /* 0xbfb8aa3b06038820 */ /* 0x000fe20000410000 */
[----:B------:R-:W-:Y:S01]  /*7760*/  @!P3 FMUL.FTZ R6, R8, -1.4426950216293334961 ;  /* 0xbfb8aa3b0806b820 */ /* 0x000fe20000410000 */
[----:B------:R-:W-:Y:S04]  /*7770*/  @!P5 MUFU.EX2 R11, R11 ;  /* 0x0000000b000bd308 */ /* 0x000fe80000000800 */
[----:B------:R1:W3:Y:S01]  /*7780*/  @!P6 MUFU.RCP R17, R4 ;  /* 0x000000040011e308 */ /* 0x0002e20000001000 */
[----:B--2---:R-:W-:Y:S01]  /*7790*/  @!P2 FADD.FTZ R9, R5, 1 ;  /* 0x3f8000000509a421 */ /* 0x004fe20000010000 */
[----:B------:R-:W-:-:S06]  /*77a0*/  F2FP.F16.F32.PACK_AB R5, R121, R112 ;  /* 0x000000707905723e */ /* 0x000fcc00000000ff */
[----:B------:R-:W2:Y:S01]  /*77b0*/  @!P3 MUFU.EX2 R6, R6 ;  /* 0x000000060006b308 */ /* 0x000ea20000000800 */
[----:B-1----:R-:W-:-:S03]  /*77c0*/  @!P1 FMUL.FTZ R4, R15, -1.4426950216293334961 ;  /* 0xbfb8aa3b0f049820 */ /* 0x002fc60000410000 */
[----:B------:R-:W1:Y:S04]  /*77d0*/  @!P0 MUFU.EX2 R3, R3 ;  /* 0x0000000300038308 */ /* 0x000e680000000800 */
[----:B------:R-:W5:Y:S01]  /*77e0*/  @!P1 MUFU.EX2 R4, R4 ;  /* 0x0000000400049308 */ /* 0x000f620000000800 */
[----:B---3--:R-:W-:Y:S01]  /*77f0*/  @!P6 FMUL.FTZ R108, R108, R17 ;  /* 0x000000116c6ce220 */ /* 0x008fe20000410000 */
[----:B------:R-:W-:Y:S02]  /*7800*/  FSETP.GTU.FTZ.AND P6, PT, R14, 20, PT ;  /* 0x41a000000e00780b */ /* 0x000fe40003fdc000 */
[----:B------:R-:W3:Y:S01]  /*7810*/  @!P4 MUFU.EX2 R13, R10 ;  /* 0x0000000a000dc308 */ /* 0x000ee20000000800 */
[----:B------:R-:W-:Y:S01]  /*7820*/  MOV R17, RZ ;  /* 0x000000ff00117202 */ /* 0x000fe20000000f00 */
[----:B--2---:R-:W-:Y:S01]  /*7830*/  @!P3 FADD.FTZ R12, R6, 1 ;  /* 0x3f800000060cb421 */ /* 0x004fe20000010000 */
[----:B------:R-:W-:Y:S01]  /*7840*/  F2FP.F16.F32.PACK_AB R6, R123, R114 ;  /* 0x000000727b06723e */ /* 0x000fe200000000ff */
[----:B------:R-:W2:Y:S01]  /*7850*/  @!P2 MUFU.RCP R20, R9 ;  /* 0x000000090014a308 */ /* 0x000ea20000001000 */
[----:B-1----:R-:W-:Y:S01]  /*7860*/  @!P0 FADD.FTZ R3, R3, 1 ;  /* 0x3f80000003038421 */ /* 0x002fe20000010000 */
[----:B-----5:R-:W-:Y:S01]  /*7870*/  @!P1 FADD.FTZ R8, R4, 1 ;  /* 0x3f80000004089421 */ /* 0x020fe20000010000 */
[----:B------:R-:W-:-:S04]  /*7880*/  F2FP.F16.F32.PACK_AB R4, R119, R110 ;  /* 0x0000006e7704723e */ /* 0x000fc800000000ff */
[----:B------:R-:W-:Y:S01]  /*7890*/  @!P6 FMUL.FTZ R14, R14, -1.4426950216293334961 ;  /* 0xbfb8aa3b0e0ee820 */ /* 0x000fe20000410000 */
[----:B------:R0:W1:Y:S01]  /*78a0*/  @!P0 MUFU.RCP R18, R3 ;  /* 0x0000000300128308 */ /* 0x0000620000001000 */
[----:B---3--:R-:W-:Y:S01]  /*78b0*/  @!P4 FADD.FTZ R13, R13, 1 ;  /* 0x3f8000000d0dc421 */ /* 0x008fe20000010000 */
[----:B------:R4:W-:Y:S06]  /*78c0*/  STS.128 [R44], R4 ;  /* 0x000000042c007388 */ /* 0x0009ec0000000c00 */
[----:B------:R3:W5:Y:S01]  /*78d0*/  @!P6 MUFU.EX2 R15, R14 ;  /* 0x0000000e000fe308 */ /* 0x0007620000000800 */
[----:B0-----:R-:W-:-:S04]  /*78e0*/  IMAD.WIDE.U32 R2, R30, UR18, R16 ;  /* 0x000000121e027c25 */ /* 0x001fc8000f8e0010 */
[----:B--2---:R-:W-:Y:S01]  /*78f0*/  @!P2 FMUL.FTZ R99, R99, R20 ;  /* 0x000000146363a220 */ /* 0x004fe20000410000 */
[----:B------:R-:W-:Y:S01]  /*7900*/  IADD3 R68, P2, PT, R68, -0x400, RZ ;  /* 0xfffffc0044447810 */ /* 0x000fe20007f5e0ff */
[----:B------:R0:W2:Y:S01]  /*7910*/  @!P1 MUFU.RCP R19, R8 ;  /* 0x0000000800139308 */ /* 0x0000a20000001000 */
[----:B------:R-:W-:Y:S02]  /*7920*/  IMAD R3, R31, UR18, R3 ;  /* 0x000000121f037c24 */ /* 0x000fe4000f8e0203 */
[----:B------:R-:W-:Y:S01]  /*7930*/  IADD3.X R67, PT, PT, R67, -0x1, RZ, P2, !PT ;  /* 0xffffffff43437810 */ /* 0x000fe200017fe4ff */
[----:B---3--:R-:W-:Y:S01]  /*7940*/  @!P5 FADD.FTZ R14, R11, 1 ;  /* 0x3f8000000b0ed421 */ /* 0x008fe20000010000 */
[----:B------:R-:W-:Y:S01]  /*7950*/  NOP ;  /* 0x0000000000007918 */ /* 0x000fe20000000000 */
[----:B0-----:R-:W0:Y:S01]  /*7960*/  LDS.128 R8, [R44] ;  /* 0x000000002c087984 */ /* 0x001e220000000c00 */
[----:B------:R-:W-:-:S04]  /*7970*/  IMAD.WIDE.U32 R2, R91, UR4, R2 ;  /* 0x000000045b027c25 */ /* 0x000fc8000f8e0002 */
[----:B-1----:R-:W-:Y:S01]  /*7980*/  @!P0 FMUL.FTZ R101, R101, R18 ;  /* 0x0000001265658220 */ /* 0x002fe20000410000 */
[----:B-----5:R-:W-:Y:S01]  /*7990*/  @!P6 FADD.FTZ R15, R15, 1 ;  /* 0x3f8000000f0fe421 */ /* 0x020fe20000010000 */
[----:B------:R-:W1:Y:S01]  /*79a0*/  @!P3 MUFU.RCP R21, R12 ;  /* 0x0000000c0015b308 */ /* 0x000e620000001000 */
[----:B------:R-:W-:Y:S01]  /*79b0*/  IMAD R3, R91, UR5, R3 ;  /* 0x000000055b037c24 */ /* 0x000fe2000f8e0203 */
[----:B----4-:R-:W-:Y:S01]  /*79c0*/  LEA R4, P0, R2, R32, 0x1 ;  /* 0x0000002002047211 */ /* 0x010fe200078008ff */
[----:B--2---:R-:W-:Y:S01]  /*79d0*/  @!P1 FMUL.FTZ R106, R106, R19 ;  /* 0x000000136a6a9220 */ /* 0x004fe20000410000 */
[----:B------:R-:W2:Y:S01]  /*79e0*/  LDCU.64 UR4, c[0x0][0x520] ;  /* 0x0000a400ff0477ac */ /* 0x000ea20008000a00 */
[----:B------:R-:W3:Y:S01]  /*79f0*/  LDC.64 R18, c[0x0][0x518] ;  /* 0x00014600ff127b82 */ /* 0x000ee20000000a00 */
[----:B------:R-:W-:Y:S02]  /*7a00*/  LEA.HI.X R5, R2, R33, R3, 0x1, P0 ;  /* 0x0000002102057211 */ /* 0x000fe400000f0c03 */
[----:B------:R-:W4:Y:S01]  /*7a10*/  @!P5 MUFU.RCP R23, R14 ;  /* 0x0000000e0017d308 */ /* 0x000f220000001000 */
[----:B------:R-:W-:Y:S01]  /*7a20*/  IADD3 R70, P1, PT, R70, -0x400, RZ ;  /* 0xfffffc0046467810 */ /* 0x000fe20007f3e0ff */
[----:B------:R-:W-:-:S03]  /*7a30*/  IMAD.WIDE.U32 R2, R64, 0x10, R4 ;  /* 0x0000001040027825 */ /* 0x000fc600078e0004 */
[----:B------:R-:W-:-:S03]  /*7a40*/  IADD3.X R69, PT, PT, R69, -0x1, RZ, P1, !PT ;  /* 0xffffffff45457810 */ /* 0x000fc60000ffe4ff */
[----:B------:R-:W5:Y:S01]  /*7a50*/  @!P6 MUFU.RCP R12, R15 ;  /* 0x0000000f000ce308 */ /* 0x000f620000001000 */
[----:B-1----:R-:W-:Y:S01]  /*7a60*/  @!P3 FMUL.FTZ R104, R104, R21 ;  /* 0x000000156868b220 */ /* 0x002fe20000410000 */
[----:B------:R-:W-:Y:S01]  /*7a70*/  IADD3 R72, P3, PT, R72, -0x200, RZ ;  /* 0xfffffe0048487810 */ /* 0x000fe20007f7e0ff */
[----:B------:R-:W1:Y:S03]  /*7a80*/  LDC.64 R20, c[0x0][0x560] ;  /* 0x00015800ff147b82 */ /* 0x000e660000000a00 */
[----:B------:R-:W-:Y:S02]  /*7a90*/  IADD3.X R71, PT, PT, R71, -0x1, RZ, P3, !PT ;  /* 0xffffffff47477810 */ /* 0x000fe40001ffe4ff */
[----:B------:R2:W0:Y:S01]  /*7aa0*/  @!P4 MUFU.RCP R6, R13 ;  /* 0x0000000d0006c308 */ /* 0x0004220000001000 */
[----:B----4-:R-:W-:Y:S01]  /*7ab0*/  @!P5 FMUL.FTZ R102, R102, R23 ;  /* 0x000000176666d220 */ /* 0x010fe20000410000 */
[----:B------:R-:W-:Y:S01]  /*7ac0*/  IADD3 R74, P5, PT, R74, -0x200, RZ ;  /* 0xfffffe004a4a7810 */ /* 0x000fe20007fbe0ff */
[----:B---3--:R-:W-:-:S03]  /*7ad0*/  IMAD.WIDE.U32 R16, R18, UR18, R16 ;  /* 0x0000001212107c25 */ /* 0x008fc6000f8e0010 */
[----:B------:R-:W-:Y:S02]  /*7ae0*/  IADD3.X R73, PT, PT, R73, -0x1, RZ, P5, !PT ;  /* 0xffffffff49497810 */ /* 0x000fe40002ffe4ff */
[----:B--2---:R-:W-:Y:S01]  /*7af0*/  F2FP.F16.F32.PACK_AB R13, R99, R106 ;  /* 0x0000006a630d723e */ /* 0x004fe200000000ff */
[----:B-----5:R-:W-:Y:S01]  /*7b00*/  @!P6 FMUL.FTZ R95, R95, R12 ;  /* 0x0000000c5f5fe220 */ /* 0x020fe20000410000 */
[----:B------:R-:W-:Y:S01]  /*7b10*/  F2FP.F16.F32.PACK_AB R12, R101, R108 ;  /* 0x0000006c650c723e */ /* 0x000fe200000000ff */
[----:B0-----:R0:W-:Y:S01]  /*7b20*/  STG.E.128 desc[UR16][R2.64], R8 ;  /* 0x0000000802007986 */ /* 0x0011e2000c101d10 */
[----:B------:R-:W-:Y:S02]  /*7b30*/  IMAD R17, R19, UR18, R17 ;  /* 0x0000001213117c24 */ /* 0x000fe4000f8e0211 */
[----:B------:R-:W-:Y:S01]  /*7b40*/  FADD.FTZ R108, R108, R79 ;  /* 0x0000004f6c6c7221 */ /* 0x000fe20000010000 */
[----:B------:R-:W-:Y:S01]  /*7b50*/  F2FP.F16.F32.PACK_AB R15, R95, R102 ;  /* 0x000000665f0f723e */ /* 0x000fe200000000ff */
[----:B------:R-:W-:Y:S01]  /*7b60*/  @!P4 FMUL.FTZ R97, R97, R6 ;  /* 0x000000066161c220 */ /* 0x000fe20000410000 */
[----:B------:R-:W-:Y:S01]  /*7b70*/  BAR.SYNC.DEFER_BLOCKING 0x0 ;  /* 0x0000000000007b1d */ /* 0x000fe20000010000 */
[----:B------:R-:W-:Y:S01]  /*7b80*/  FADD.FTZ R101, R108, R101 ;  /* 0x000000656c657221 */ /* 0x000fe20000010000 */
[----:B------:R-:W-:-:S02]  /*7b90*/  IADD3 R76, P4, PT, R76, -0x200, RZ ;  /* 0xfffffe004c4c7810 */ /* 0x000fc40007f9e0ff */
[----:B------:R-:W-:Y:S01]  /*7ba0*/  F2FP.F16.F32.PACK_AB R14, R97, R104 ;  /* 0x00000068610e723e */ /* 0x000fe200000000ff */
[----:B------:R-:W-:Y:S01]  /*7bb0*/  FADD.FTZ R106, R101, R106 ;  /* 0x0000006a656a7221 */ /* 0x000fe20000010000 */
[----:B------:R-:W-:-:S03]  /*7bc0*/  IADD3.X R75, PT, PT, R75, -0x1, RZ, P4, !PT ;  /* 0xffffffff4b4b7810 */ /* 0x000fc600027fe4ff */
[----:B------:R-:W-:Y:S01]  /*7bd0*/  FADD.FTZ R99, R106, R99 ;  /* 0x000000636a637221 */ /* 0x000fe20000010000 */
[----:B0-----:R-:W-:-:S04]  /*7be0*/  IMAD.WIDE.U32 R2, R91, UR4, R16 ;  /* 0x000000045b027c25 */ /* 0x001fc8000f8e0010 */
[----:B------:R-:W-:Y:S01]  /*7bf0*/  FADD.FTZ R104, R99, R104 ;  /* 0x0000006863687221 */ /* 0x000fe20000010000 */
[----:B------:R-:W-:Y:S01]  /*7c00*/  IMAD R3, R91, UR5, R3 ;  /* 0x000000055b037c24 */ /* 0x000fe2000f8e0203 */
[----:B-1----:R-:W-:Y:S02]  /*7c10*/  LEA R8, P0, R2, R20, 0x1 ;  /* 0x0000001402087211 */ /* 0x002fe400078008ff */
[----:B------:R-:W-:Y:S02]  /*7c20*/  FADD.FTZ R97, R104, R97 ;  /* 0x0000006168617221 */ /* 0x000fe40000010000 */
[----:B------:R-:W-:Y:S02]  /*7c30*/  LEA.HI.X R9, R2, R21, R3, 0x1, P0 ;  /* 0x0000001502097211 */ /* 0x000fe400000f0c03 */
[----:B------:R-:W-:Y:S01]  /*7c40*/  FADD.FTZ R102, R97, R102 ;  /* 0x0000006661667221 */ /* 0x000fe20000010000 */
[----:B------:R-:W-:Y:S01]  /*7c50*/  ISETP.GT.AND P0, PT, R66, 0x1, PT ;  /* 0x000000014200780c */ /* 0x000fe20003f04270 */
[----:B------:R-:W-:Y:S01]  /*7c60*/  STS.128 [R44], R12 ;  /* 0x0000000c2c007388 */ /* 0x000fe20000000c00 */
[----:B------:R-:W-:-:S03]  /*7c70*/  NOP ;  /* 0x0000000000007918 */ /* 0x000fc60000000000 */
[----:B------:R-:W0:Y:S01]  /*7c80*/  LDS.128 R4, [R44] ;  /* 0x000000002c047984 */ /* 0x000e220000000c00 */
[----:B------:R-:W-:-:S04]  /*7c90*/  IMAD.WIDE.U32 R2, R64, 0x10, R8 ;  /* 0x0000001040027825 */ /* 0x000fc800078e0008 */
[----:B------:R-:W-:Y:S01]  /*7ca0*/  FADD.FTZ R79, R102, R95 ;  /* 0x0000005f664f7221 */ /* 0x000fe20000010000 */
[----:B------:R-:W-:Y:S01]  /*7cb0*/  MOV R66, R0 ;  /* 0x0000000000427202 */ /* 0x000fe20000000f00 */
[----:B0-----:R0:W-:Y:S01]  /*7cc0*/  STG.E.128 desc[UR16][R2.64], R4 ;  /* 0x0000000402007986 */ /* 0x0011e2000c101d10 */
[----:B------:R-:W-:Y:S05]  /*7cd0*/  @P0 BRA `(.L_x_17256) ;  /* 0xffffff9000580947 */ /* 0x000fea000383ffff */
.L_x_17189:
        /* <DEDUP_REMOVED lines=34> */
.L_x_17258:
[----:B------:R-:W-:Y:S05]  /*7f00*/  BSYNC.RECONVERGENT B0 ;  /* 0x0000000000007941 */ /* 0x000fea0003800200 */
.L_x_17257:
        /* <DEDUP_REMOVED lines=26> */
.L_x_17260:
[----:B------:R-:W-:Y:S05]  /*80b0*/  BSYNC.RECONVERGENT B0 ;  /* 0x0000000000007941 */ /* 0x000fea0003800200 */
.L_x_17259:
        /* <DEDUP_REMOVED lines=8> */
.L_x_17261:
        /* <DEDUP_REMOVED lines=16> */
.L_x_17262:
        /* <DEDUP_REMOVED lines=12> */
.L_x_18790:


//--------------------- .text._Z25selective_scan_bwd_kernelI32Selective_Scan_bwd_kernel_traitsILi32ELi4ELb0ELb0ELb0ELb0ELb0EN3c104HalfENS1_7complexIfEEEEv12SSMParamsBwd --------------------------
	.section	.text._Z25selective_scan_bwd_kernelI32Selective_Scan_bwd_kernel_traitsILi32ELi4ELb0ELb0ELb0ELb0ELb0EN3c104HalfENS1_7complexIfEEEEv12SSMParamsBwd,"ax",@progbits
	.align	128
        .global         _Z25selective_scan_bwd_kernelI32Selective_Scan_bwd_kernel_traitsILi32ELi4ELb0ELb0ELb0ELb0ELb0EN3c104HalfENS1_7complexIfEEEEv12SSMParamsBwd
        .type           _Z25selective_scan_bwd_kernelI32Selective_Scan_bwd_kernel_traitsILi32ELi4ELb0ELb0ELb0ELb0ELb0EN3c104HalfENS1_7complexIfEEEEv12SSMParamsBwd,@function
        .size           _Z25selective_scan_bwd_kernelI32Selective_Scan_bwd_kernel_traitsILi32ELi4ELb0ELb0ELb0ELb0ELb0EN3c104HalfENS1_7complexIfEEEEv12SSMParamsBwd,(.L_x_18791 - _Z25selective_scan_bwd_kernelI32Selective_Scan_bwd_kernel_traitsILi32ELi4ELb0ELb0ELb0ELb0ELb0EN3c104HalfENS1_7complexIfEEEEv12SSMParamsBwd)
        .other          _Z25selective_scan_bwd_kernelI32Selective_Scan_bwd_kernel_traitsILi32ELi4ELb0ELb0ELb0ELb0ELb0EN3c104HalfENS1_7complexIfEEEEv12SSMParamsBwd,@"STO_CUDA_ENTRY STV_DEFAULT"
_Z25selective_scan_bwd_kernelI32Selective_Scan_bwd_kernel_traitsILi32ELi4ELb0ELb0ELb0ELb0ELb0EN3c104HalfENS1_7complexIfEEEEv12SSMParamsBwd:
.text._Z25selective_scan_bwd_kernelI32Selective_Scan_bwd_kernel_traitsILi32ELi4ELb0ELb0ELb0ELb0ELb0EN3c104HalfENS1_7complexIfEEEEv12SSMParamsBwd:
        /* <DEDUP_REMOVED lines=63> */
[----:B------:R-:W-:Y:S01]  /*03f0*/  SHF.R.S32.HI R0, RZ, 0x1f, R11 ;  /* 0x0000001fff007819 */ /* 0x000fe2000001140b */
[----:B---3--:R-:W-:Y:S01]  /*0400*/  @P0 IMAD.WIDE R14, R5, 0x10, R8 ;  /* 0x00000010050e0825 */ /* 0x008fe200078e0208 */
[----:B------:R-:W-:Y:S02]  /*0410*/  LEA R83, P2, R6, R18, 0x3 ;  /* 0x0000001206537211 */ /* 0x000fe400078418ff */
        /* <DEDUP_REMOVED lines=30> */
[C---:B0-----:R-:W-:Y:S02]  /*0600*/  SHF.L.U32 R0, R74.reuse, 0x2, RZ ;  /* 0x000000024a007819 */ /* 0x041fe400000006ff */
[----:B------:R-:W-:Y:S02]  /*0610*/  LOP3.LUT R90, R74, 0x1f, RZ, 0xc0, !PT ;  /* 0x0000001f4a5a7812 */ /* 0x000fe400078ec0ff */
[----:B------:R-:W-:Y:S02]  /*0620*/  LOP3.LUT R67, R0, 0xf80, RZ, 0xc0, !PT ;  /* 0x00000f8000437812 */ /* 0x000fe400078ec0ff */
[----:B------:R-:W-:-:S02]  /*0630*/  IADD3 R62, PT, PT, R74, 0x200, RZ ;  /* 0x000002004a3e7810 */ /* 0x000fc40007ffe0ff */
[----:B------:R-:W-:Y:S02]  /*0640*/  LOP3.LUT R67, R67, 0x1f, R74, 0xf8, !PT ;  /* 0x0000001f43437812 */ /* 0x000fe400078ef84a */
[----:B------:R-:W-:Y:S02]  /*0650*/  LEA R88, R74, UR4, 0x3 ;  /* 0x000000044a587c11 */ /* 0x000fe4000f8e18ff */
[C---:B------:R-:W-:Y:S02]  /*0660*/  LOP3.LUT R65, R67.reuse, 0x20, RZ, 0xfc, !PT ;  /* 0x0000002043417812 */ /* 0x040fe400078efcff */
[C---:B------:R-:W-:Y:S02]  /*0670*/  LOP3.LUT R63, R67.reuse, 0x40, RZ, 0xfc, !PT ;  /* 0x00000040433f7812 */ /* 0x040fe400078efcff */
[----:B------:R-:W-:-:S07]  /*0680*/  LOP3.LUT R57, R67, 0x60, RZ, 0xfc, !PT ;  /* 0x0000006043397812 */ /* 0x000fce00078efcff */
.L_x_17283:
[----:B0-----:R-:W0:Y:S01]  /*0690*/  LDCU UR4, c[0x0][0x388] ;  /* 0x00007100ff0477ac */ /* 0x001e220008000800 */
[----:B------:R-:W-:Y:S02]  /*06a0*/  IADD3 R56, PT, PT, R64, -0x1, RZ ;  /* 0xffffffff40387810 */ /* 0x000fe40007ffe0ff */
[----:B------:R-:W-:Y:S02]  /*06b0*/  SHF.L.U32 R27, R67, 0x1, RZ ;  /* 0x00000001431b7819 */ /* 0x000fe400000006ff */
[----:B------:R-:W-:Y:S02]  /*06c0*/  SHF.L.U32 R16, R56, 0x7, RZ ;  /* 0x0000000738107819 */ /* 0x000fe400000006ff */
[----:B------:R-:W-:Y:S02]  /*06d0*/  IADD3 R2, P4, PT, R27, R72, RZ ;  /* 0x000000481b027210 */ /* 0x000fe40007f9e0ff */
[----:B------:R-:W-:Y:S02]  /*06e0*/  PRMT R7, RZ, 0x7610, R7 ;  /* 0x00007610ff077816 */ /* 0x000fe40000000007 */
[----:B------:R-:W-:-:S02]  /*06f0*/  PRMT R9, RZ, 0x7610, R9 ;  /* 0x00007610ff097816 */ /* 0x000fc40000000009 */
[----:B------:R-:W-:Y:S02]  /*0700*/  PRMT R11, RZ, 0x7610, R11 ;  /* 0x00007610ff0b7816 */ /* 0x000fe4000000000b */
[----:B------:R-:W-:Y:S02]  /*0710*/  PRMT R19, RZ, 0x7610, R19 ;  /* 0x00007610ff137816 */ /* 0x000fe40000000013 */
[----:B------:R-:W-:Y:S02]  /*0720*/  IADD3.X R3, PT, PT, RZ, R71, RZ, P4, !PT ;  /* 0x00000047ff037210 */ /* 0x000fe400027fe4ff */
[----:B0-----:R-:W-:-:S04]  /*0730*/  IADD3 R54, PT, PT, -R16, UR4, RZ ;  /* 0x0000000410367c10 */ /* 0x001fc8000fffe1ff */
[-C--:B------:R-:W-:Y:S01]  /*0740*/  ISETP.GE.AND P0, PT, R67, R54.reuse, PT ;  /* 0x000000364300720c */ /* 0x080fe20003f06270 */
[----:B------:R-:W-:Y:S01]  /*0750*/  BAR.SYNC.DEFER_BLOCKING 0x0 ;  /* 0x0000000000007b1d */ /* 0x000fe20000010000 */
[-C--:B------:R-:W-:Y:S02]  /*0760*/  ISETP.GE.AND P1, PT, R65, R54.reuse, PT ;  /* 0x000000364100720c */ /* 0x080fe40003f26270 */
[-C--:B------:R-:W-:Y:S02]  /*0770*/  ISETP.GE.AND P2, PT, R63, R54.reuse, PT ;  /* 0x000000363f00720c */ /* 0x080fe40003f46270 */
[----:B------:R-:W-:-:S07]  /*0780*/  ISETP.GE.AND P3, PT, R57, R54, PT ;  /* 0x000000363900720c */ /* 0x000fce0003f66270 */
[----:B------:R-:W2:Y:S04]  /*0790*/  @!P0 LDG.E.U16 R7, desc[UR16][R2.64] ;  /* 0x0000001002078981 */ /* 0x000ea8000c1e1500 */
[----:B------:R-:W3:Y:S04]  /*07a0*/  @!P1 LDG.E.U16 R9, desc[UR16][R2.64+0x40] ;  /* 0x0000401002099981 */ /* 0x000ee8000c1e1500 */
[----:B------:R-:W4:Y:S04]  /*07b0*/  @!P2 LDG.E.U16 R11, desc[UR16][R2.64+0x80] ;  /* 0x00008010020ba981 */ /* 0x000f28000c1e1500 */
[----:B------:R0:W4:Y:S01]  /*07c0*/  @!P3 LDG.E.U16 R19, desc[UR16][R2.64+0xc0] ;  /* 0x0000c0100213b981 */ /* 0x000122000c1e1500 */
[----:B------:R-:W1:Y:S01]  /*07d0*/  S2UR UR5, SR_CgaCtaId ;  /* 0x00000000000579c3 */ /* 0x000e620000008800 */
[----:B------:R-:W-:Y:S01]  /*07e0*/  UMOV UR4, 0x400 ;  /* 0x0000040000047882 */ /* 0x000fe20000000000 */
[----:B------:R-:W-:Y:S01]  /*07f0*/  IADD3 R4, P4, PT, R27, R70, RZ ;  /* 0x000000461b047210 */ /* 0x000fe20007f9e0ff */
[----:B------:R-:W1:Y:S01]  /*0800*/  S2R R52, SR_LANEID ;  /* 0x0000000000347919 */ /* 0x000e620000000000 */
[----:B------:R-:W-:-:S02]  /*0810*/  PRMT R21, RZ, 0x7610, R21 ;  /* 0x00007610ff157816 */ /* 0x000fc40000000015 */
[----:B------:R-:W-:Y:S02]  /*0820*/  PRMT R23, RZ, 0x7610, R23 ;  /* 0x00007610ff177816 */ /* 0x000fe40000000017 */
[----:B------:R-:W-:Y:S02]  /*0830*/  PRMT R25, RZ, 0x7610, R25 ;  /* 0x00007610ff197816 */ /* 0x000fe40000000019 */
[----:B0-----:R-:W-:Y:S02]  /*0840*/  PRMT R3, RZ, 0x7610, R3 ;  /* 0x00007610ff037816 */ /* 0x001fe40000000003 */
[----:B------:R-:W-:Y:S01]  /*0850*/  IADD3.X R5, PT, PT, RZ, R69, RZ, P4, !PT ;  /* 0x00000045ff057210 */ /* 0x000fe200027fe4ff */
[----:B-1----:R-:W-:Y:S01]  /*0860*/  ULEA UR5, UR5, UR4, 0x18 ;  /* 0x0000000405057291 */ /* 0x002fe2000f8ec0ff */
[----:B------:R-:W-:Y:S01]  /*0870*/  IADD3 R6, P4, PT, R27, R68, RZ ;  /* 0x000000441b067210 */ /* 0x000fe20007f9e0ff */
[----:B------:R-:W0:Y:S04]  /*0880*/  LDCU UR4, c[0x0][0x38c] ;  /* 0x00007180ff0477ac */ /* 0x000e280008000800 */
[----:B------:R-:W-:-:S02]  /*0890*/  LEA R50, R52, UR5, 0x1 ;  /* 0x0000000534327c11 */ /* 0x000fc4000f8e08ff */
[----:B------:R-:W-:-:S03]  /*08a0*/  LEA R48, R52, UR5, 0x3 ;  /* 0x0000000534307c11 */ /* 0x000fc6000f8e18ff */
[----:B--2---:R-:W-:Y:S04]  /*08b0*/  STS.U16 [R50], R7 ;  /* 0x0000000732007388 */ /* 0x004fe80000000400 */
[----:B---3--:R-:W-:Y:S04]  /*08c0*/  STS.U16 [R50+0x40], R9 ;  /* 0x0000400932007388 */ /* 0x008fe80000000400 */
[----:B----4-:R1:W-:Y:S04]  /*08d0*/  STS.U16 [R50+0x80], R11 ;  /* 0x0000800b32007388 */ /* 0x0103e80000000400 */
[----:B------:R2:W-:Y:S01]  /*08e0*/  STS.U16 [R50+0xc0], R19 ;  /* 0x0000c01332007388 */ /* 0x0005e20000000400 */
[----:B------:R-:W-:-:S03]  /*08f0*/  NOP ;  /* 0x0000000000007918 */ /* 0x000fc60000000000 */
[----:B------:R-:W3:Y:S01]  /*0900*/  LDS.64 R28, [R48] ;  /* 0x00000000301c7984 */ /* 0x000ee20000000a00 */
[----:B------:R-:W-:Y:S06]  /*0910*/  BAR.SYNC.DEFER_BLOCKING 0x0 ;  /* 0x0000000000007b1d */ /* 0x000fec0000010000 */
[----:B------:R-:W4:Y:S04]  /*0920*/  @!P0 LDG.E.U16 R3, desc[UR16][R4.64] ;  /* 0x0000001004038981 */ /* 0x000f28000c1e1500 */
[----:B------:R-:W3:Y:S04]  /*0930*/  @!P1 LDG.E.U16 R21, desc[UR16][R4.64+0x40] ;  /* 0x0000401004159981 */ /* 0x000ee8000c1e1500 */
[----:B------:R-:W3:Y:S04]  /*0940*/  @!P2 LDG.E.U16 R23, desc[UR16][R4.64+0x80] ;  /* 0x000080100417a981 */ /* 0x000ee8000c1e1500 */
[----:B------:R-:W3:Y:S01]  /*0950*/  @!P3 LDG.E.U16 R25, desc[UR16][R4.64+0xc0] ;  /* 0x0000c0100419b981 */ /* 0x000ee2000c1e1500 */
[----:B-1----:R-:W-:-:S02]  /*0960*/  PRMT R11, RZ, 0x7610, R11 ;  /* 0x00007610ff0b7816 */ /* 0x002fc4000000000b */
[----:B--2---:R-:W-:Y:S02]  /*0970*/  PRMT R19, RZ, 0x7610, R19 ;  /* 0x00007610ff137816 */ /* 0x004fe40000000013 */
[----:B------:R-:W-:Y:S02]  /*0980*/  PRMT R27, RZ, 0x7610, R27 ;  /* 0x00007610ff1b7816 */ /* 0x000fe4000000001b */
[----:B------:R-:W-:Y:S02]  /*0990*/  PRMT R9, RZ, 0x7610, R9 ;  /* 0x00007610ff097816 */ /* 0x000fe40000000009 */
[----:B------:R-:W-:Y:S01]  /*09a0*/  IADD3.X R7, PT, PT, RZ, R66, RZ, P4, !PT ;  /* 0x00000042ff077210 */ /* 0x000fe200027fe4ff */
[----:B----4-:R-:W-:Y:S04]  /*09b0*/  STS.U16 [R50], R3 ;  /* 0x0000000332007388 */ /* 0x010fe80000000400 */
[----:B---3--:R-:W-:Y:S04]  /*09c0*/  STS.U16 [R50+0x40], R21 ;  /* 0x0000401532007388 */ /* 0x008fe80000000400 */
[----:B------:R-:W-:Y:S04]  /*09d0*/  STS.U16 [R50+0x80], R23 ;  /* 0x0000801732007388 */ /* 0x000fe80000000400 */
[----:B------:R-:W-:Y:S01]  /*09e0*/  STS.U16 [R50+0xc0], R25 ;  /* 0x0000c01932007388 */ /* 0x000fe20000000400 */
[----:B------:R-:W-:-:S03]  /*09f0*/  NOP ;  /* 0x0000000000007918 */ /* 0x000fc60000000000 */
[----:B------:R-:W-:Y:S01]  /*0a00*/  LDS.64 R2, [R48] ;  /* 0x0000000030027984 */ /* 0x000fe20000000a00 */
[----:B------:R-:W-:Y:S06]  /*0a10*/  BAR.SYNC.DEFER_BLOCKING 0x0 ;  /* 0x0000000000007b1d */ /* 0x000fec0000010000 */
[----:B------:R-:W2:Y:S04]  /*0a20*/  @!P0 LDG.E.U16 R11, desc[UR16][R6.64] ;  /* 0x00000010060b8981 */ /* 0x000ea8000c1e1500 */
[----:B------:R-:W3:Y:S04]  /*0a30*/  @!P1 LDG.E.U16 R19, desc[UR16][R6.64+0x40] ;  /* 0x0000401006139981 */ /* 0x000ee8000c1e1500 */
[----:B------:R-:W4:Y:S04]  /*0a40*/  @!P2 LDG.E.U16 R27, desc[UR16][R6.64+0x80] ;  /* 0x00008010061ba981 */ /* 0x000f28000c1e1500 */
[----:B------:R-:W4:Y:S01]  /*0a50*/  @!P3 LDG.E.U16 R9, desc[UR16][R6.64+0xc0] ;  /* 0x0000c0100609b981 */ /* 0x000f22000c1e1500 */
[--C-:B------:R-:W-:Y:S01]  /*0a60*/  HADD2.F32 R55, -RZ, R28.reuse.H0_H0 ;  /* 0x2000001cff377230 */ /* 0x100fe20000004100 */
[----:B0-----:R-:W-:Y:S01]  /*0a70*/  UISETP.GE.AND UP0, UPT, UR4, 0x1, UPT ;  /* 0x000000010400788c */ /* 0x001fe2000bf06270 */
[----:B------:R-:W-:Y:S01]  /*0a80*/  HADD2.F32 R53, -RZ, R28.H1_H1 ;  /* 0x3000001cff357230 */ /* 0x000fe20000004100 */
[----:B------:R-:W-:Y:S01]  /*0a90*/  CS2R R46, SRZ ;  /* 0x00000000002e7805 */ /* 0x000fe2000001ff00 */
[--C-:B------:R-:W-:Y:S01]  /*0aa0*/  HADD2.F32 R51, -RZ, R29.reuse.H0_H0 ;  /* 0x2000001dff337230 */ /* 0x100fe20000004100 */
[----:B------:R-:W-:Y:S01]  /*0ab0*/  CS2R R44, SRZ ;  /* 0x00000000002c7805 */ /* 0x000fe2000001ff00 */
[----:B------:R-:W-:Y:S01]  /*0ac0*/  HADD2.F32 R49, -RZ, R29.H1_H1 ;  /* 0x3000001dff317230 */ /* 0x000fe20000004100 */
[----:B--2---:R-:W-:Y:S04]  /*0ad0*/  STS.U16 [R50], R11 ;  /* 0x0000000b32007388 */ /* 0x004fe80000000400 */
[----:B---3--:R-:W-:Y:S04]  /*0ae0*/  STS.U16 [R50+0x40], R19 ;  /* 0x0000401332007388 */ /* 0x008fe80000000400 */
[----:B----4-:R-:W-:Y:S04]  /*0af0*/  STS.U16 [R50+0x80], R27 ;  /* 0x0000801b32007388 */ /* 0x010fe80000000400 */
[----:B------:R-:W-:Y:S01]  /*0b00*/  STS.U16 [R50+0xc0], R9 ;  /* 0x0000c00932007388 */ /* 0x000fe20000000400 */
[----:B------:R-:W-:-:S03]  /*0b10*/  NOP ;  /* 0x0000000000007918 */ /* 0x000fc60000000000 */
[----:B------:R-:W0:Y:S02]  /*0b20*/  LDS.64 R34, [R48] ;  /* 0x0000000030227984 */ /* 0x000e240000000a00 */
[--C-:B0-----:R-:W-:Y:S02]  /*0b30*/  HADD2.F32 R5, -RZ, R34.reuse.H0_H0 ;  /* 0x20000022ff057230 */ /* 0x101fe40000004100 */
[----:B------:R-:W-:Y:S02]  /*0b40*/  HADD2.F32 R39, -RZ, R34.H1_H1 ;  /* 0x30000022ff277230 */ /* 0x000fe40000004100 */
[--C-:B------:R-:W-:Y:S02]  /*0b50*/  HADD2.F32 R37, -RZ, R35.reuse.H0_H0 ;  /* 0x20000023ff257230 */ /* 0x100fe40000004100 */
[C---:B------:R-:W-:Y:S01]  /*0b60*/  FFMA.FTZ R76, R5.reuse, R55, R76 ;  /* 0x00000037054c7223 */ /* 0x040fe2000001004c */
[----:B------:R-:W-:Y:S02]  /*0b70*/  HADD2.F32 R35, -RZ, R35.H1_H1 ;  /* 0x30000023ff237230 */ /* 0x000fe40000004100 */
[-C--:B-----5:R-:W-:Y:S01]  /*0b80*/  FMUL.FTZ R43, R5, R80.reuse ;  /* 0x00000050052b7220 */ /* 0x0a0fe20000410000 */
[CC--:B------:R-:W-:Y:S01]  /*0b90*/  FMUL.FTZ R42, R39.reuse, R80.reuse ;  /* 0x00000050272a7220 */ /* 0x0c0fe20000410000 */
[----:B------:R-:W-:Y:S01]  /*0ba0*/  FFMA.FTZ R76, R39, R53, R76 ;  /* 0x00000035274c7223 */ /* 0x000fe2000001004c */
[-C--:B------:R-:W-:Y:S01]  /*0bb0*/  FMUL.FTZ R41, R37, R80.reuse ;  /* 0x0000005025297220 */ /* 0x080fe20000410000 */
[----:B------:R-:W-:-:S02]  /*0bc0*/  FMUL.FTZ R40, R35, R80 ;  /* 0x0000005023287220 */ /* 0x000fc40000410000 */
[----:B------:R-:W-:-:S04]  /*0bd0*/  FFMA.FTZ R76, R37, R51, R76 ;  /* 0x00000033254c7223 */ /* 0x000fc8000001004c */
[----:B------:R-:W-:Y:S01]  /*0be0*/  FFMA.FTZ R76, R35, R49, R76 ;  /* 0x00000031234c7223 */ /* 0x000fe2000001004c */
[----:B------:R-:W-:Y:S06]  /*0bf0*/  BAR.SYNC.DEFER_BLOCKING 0x0 ;  /* 0x0000000000007b1d */ /* 0x000fec0000010000 */
[----:B------:R-:W-:Y:S05]  /*0c00*/  BRA.U !UP0, `(.L_x_17264) ;  /* 0x0000002508447547 */ /* 0x000fea000b800000 */
[----:B------:R-:W0:Y:S01]  /*0c10*/  LDC.64 R58, c[0x0][0x3e0] ;  /* 0x0000f800ff3a7b82 */ /* 0x000e220000000a00 */
[--C-:B------:R-:W-:Y:S01]  /*0c20*/  HADD2.F32 R11, -RZ, R3.reuse.H0_H0 ;  /* 0x20000003ff0b7230 */ /* 0x100fe20000004100 */
[----:B------:R-:W-:Y:S01]  /*0c30*/  ISETP.NE.AND P0, PT, R64, 0x1, PT ;  /* 0x000000014000780c */ /* 0x000fe20003f05270 */
[--C-:B------:R-:W-:Y:S01]  /*0c40*/  HADD2.F32 R7, -RZ, R2.reuse.H0_H0 ;  /* 0x20000002ff077230 */ /* 0x100fe20000004100 */
[----:B------:R-:W-:Y:S01]  /*0c50*/  SHF.L.U32 R31, R56, 0x8, RZ ;  /* 0x00000008381f7819 */ /* 0x000fe200000006ff */
[----:B------:R-:W-:Y:S01]  /*0c60*/  HADD2.F32 R9, -RZ, R2.H1_H1 ;  /* 0x30000002ff097230 */ /* 0x000fe20000004100 */
[----:B------:R-:W-:Y:S01]  /*0c70*/  SHF.L.U32 R30, R64, 0x8, RZ ;  /* 0x00000008401e7819 */ /* 0x000fe200000006ff */
[----:B------:R-:W-:Y:S01]  /*0c80*/  HADD2.F32 R3, -RZ, R3.H1_H1 ;  /* 0x30000003ff037230 */ /* 0x000fe20000004100 */
[----:B------:R-:W1:Y:S01]  /*0c90*/  LDC.64 R60, c[0x0][0x3c0] ;  /* 0x0000f000ff3c7b82 */ /* 0x000e620000000a00 */
[--C-:B------:R-:W-:Y:S01]  /*0ca0*/  FADD.FTZ R38, R7, R78.reuse ;  /* 0x0000004e07267221 */ /* 0x100fe20000010000 */
[--C-:B------:R-:W-:Y:S01]  /*0cb0*/  FADD.FTZ R36, R9, R78.reuse ;  /* 0x0000004e09247221 */ /* 0x100fe20000010000 */
[--C-:B------:R-:W-:Y:S01]  /*0cc0*/  FADD.FTZ R34, R11, R78.reuse ;  /* 0x0000004e0b227221 */ /* 0x100fe20000010000 */
[----:B------:R-:W-:Y:S01]  /*0cd0*/  FADD.FTZ R32, R3, R78 ;  /* 0x0000004e03207221 */ /* 0x000fe20000010000 */
[----:B------:R-:W-:-:S02]  /*0ce0*/  HFMA2 R47, -RZ, RZ, 0, 0 ;  /* 0x00000000ff2f7431 */ /* 0x000fc400000001ff */
[----:B------:R-:W-:Y:S01]  /*0cf0*/  FADD.FTZ R0, R5, R5 ;  /* 0x0000000505007221 */ /* 0x000fe20000010000 */
[----:B------:R-:W-:Y:S01]  /*0d00*/  FADD.FTZ R39, R39, R39 ;  /* 0x0000002727277221 */ /* 0x000fe20000010000 */
[----:B------:R-:W2:Y:S01]  /*0d10*/  LDC.64 R18, c[0x0][0x440] ;  /* 0x00011000ff127b82 */ /* 0x000ea20000000a00 */
[----:B------:R-:W-:Y:S01]  /*0d20*/  FADD.FTZ R37, R37, R37 ;  /* 0x0000002525257221 */ /* 0x000fe20000010000 */
[----:B------:R-:W-:Y:S01]  /*0d30*/  FADD.FTZ R35, R35, R35 ;  /* 0x0000002323237221 */ /* 0x000fe20000010000 */
[----:B------:R-:W-:Y:S01]  /*0d40*/  IADD3 R33, PT, PT, R64, -0x2, RZ ;  /* 0xfffffffe40217810 */ /* 0x000fe20007ffe0ff */
[----:B------:R-:W-:Y:S01]  /*0d50*/  FMUL.FTZ R29, R38, R55 ;  /* 0x00000037261d7220 */ /* 0x000fe20000410000 */
[----:B------:R-:W-:Y:S01]  /*0d60*/  ISETP.EQ.AND P0, PT, R74, RZ, P0 ;  /* 0x000000ff4a00720c */ /* 0x000fe20000702270 */
[----:B------:R-:W-:Y:S01]  /*0d70*/  FMUL.FTZ R28, R36, R53 ;  /* 0x00000035241c7220 */ /* 0x000fe20000410000 */
[----:B------:R-:W-:Y:S01]  /*0d80*/  LOP3.LUT R31, R31, 0x100, RZ, 0xc0, !PT ;  /* 0x000001001f1f7812 */ /* 0x000fe200078ec0ff */
[----:B------:R-:W3:Y:S01]  /*0d90*/  LDC.64 R20, c[0x0][0x3a8] ;  /* 0x0000ea00ff147b82 */ /* 0x000ee20000000a00 */
[----:B------:R-:W-:Y:S01]  /*0da0*/  LOP3.LUT R30, R30, 0x100, RZ, 0xc0, !PT ;  /* 0x000001001e1e7812 */ /* 0x000fe200078ec0ff */
[----:B------:R-:W-:Y:S01]  /*0db0*/  FMUL.FTZ R27, R34, R51 ;  /* 0x00000033221b7220 */ /* 0x000fe20000410000 */
[----:B------:R-:W-:Y:S01]  /*0dc0*/  FMUL.FTZ R26, R32, R49 ;  /* 0x00000031201a7220 */ /* 0x000fe20000410000 */
[----:B------:R-:W4:Y:S01]  /*0dd0*/  LDCU UR7, c[0x0][0x394] ;  /* 0x00007280ff0777ac */ /* 0x000f220008000800 */
[----:B------:R-:W0:Y:S01]  /*0de0*/  LDCU UR8, c[0x0][0x38c] ;  /* 0x00007180ff0877ac */ /* 0x000e220008000800 */
[----:B------:R-:W-:-:S05]  /*0df0*/  UMOV UR4, URZ ;  /* 0x000000ff00047c82 */ /* 0x000fca0008000000 */
.L_x_17282:
        /* <DEDUP_REMOVED lines=31> */
[----:B------:R-:W0:Y:S01]  /*0ff0*/  MUFU.SIN R11, R82 ;  /* 0x00000052000b7308 */ /* 0x000e220000000400 */
[----:B------:R-:W-:-:S07]  /*1000*/  FMUL.FTZ R10, R34, R5 ;  /* 0x00000005220a7220 */ /* 0x000fce0000410000 */
[----:B------:R1:W0:Y:S04]  /*1010*/  MUFU.EX2 R6, R4 ;  /* 0x0000000400067308 */ /* 0x0002280000000800 */
[----:B------:R2:W5:Y:S01]  /*1020*/  MUFU.COS R25, R82 ;  /* 0x0000005200197308 */ /* 0x0005620000000000 */
[----:B-1----:R-:W-:-:S07]  /*1030*/  FMUL.FTZ R4, R32, R23 ;  /* 0x0000001720047220 */ /* 0x002fce0000410000 */
[----:B------:R-:W1:Y:S01]  /*1040*/  MUFU.COS R95, R84 ;  /* 0x00000054005f7308 */ /* 0x000e620000000000 */
[----:B--2---:R-:W-:Y:S01]  /*1050*/  FMUL.RZ R82, R24, 0.15915493667125701904 ;  /* 0x3e22f98318527820 */ /* 0x004fe2000040c000 */
[----:B------:R-:W-:Y:S01]  /*1060*/  FMUL.RZ R86, R4, 0.15915493667125701904 ;  /* 0x3e22f98304567820 */ /* 0x000fe2000040c000 */
[----:B------:R-:W-:Y:S01]  /*1070*/  FMUL.FTZ R24, R32, R5 ;  /* 0x0000000520187220 */ /* 0x000fe20000410000 */
[----:B------:R-:W-:Y:S01]  /*1080*/  P2R R4, PR, RZ, 0x8 ;  /* 0x00000008ff047803 */ /* 0x000fe20000000000 */
[----:B0-----:R-:W-:-:S03]  /*1090*/  FMUL.FTZ R5, R6, R11 ;  /* 0x0000000b06057220 */ /* 0x001fc60000410000 */
[----:B------:R-:W-:Y:S01]  /*10a0*/  MUFU.COS R93, R82 ;  /* 0x00000052005d7308 */ /* 0x000fe20000000000 */
[----:B-----5:R-:W-:Y:S01]  /*10b0*/  FMUL.FTZ R4, R6, R25 ;  /* 0x0000001906047220 */ /* 0x020fe20000410000 */
[----:B---3--:R-:W-:-:S04]  /*10c0*/  FMUL.FTZ R6, R8, R3 ;  /* 0x0000000308067220 */ /* 0x008fc80000410000 */
[----:B------:R-:W-:Y:S02]  /*10d0*/  FFMA.FTZ R6, R9, R2, R6 ;  /* 0x0000000209067223 */ /* 0x000fe40000010006 */
[----:B------:R-:W0:Y:S02]  /*10e0*/  MUFU.SIN R87, R84 ;  /* 0x0000005400577308 */ /* 0x000e240000000400 */
[----:B------:R-:W-:-:S06]  /*10f0*/  FMUL.FTZ R99, R37, -R6 ;  /* 0x8000000625637220 */ /* 0x000fcc0000410000 */
[----:B------:R2:W3:Y:S08]  /*1100*/  MUFU.SIN R89, R82 ;  /* 0x0000005200597308 */ /* 0x0004f00000000400 */
[----:B------:R-:W-:Y:S01]  /*1110*/  MUFU.SIN R91, R86 ;  /* 0x00000056005b7308 */ /* 0x000fe20000000400 */
[----:B--2---:R-:W-:-:S07]  /*1120*/  FMUL.FTZ R82, R0, -R6 ;  /* 0x8000000600527220 */ /* 0x004fce0000410000 */
[----:B------:R-:W2:Y:S08]  /*1130*/  MUFU.COS R97, R86 ;  /* 0x0000005600617308 */ /* 0x000eb00000000000 */
[----:B------:R5:W1:Y:S04]  /*1140*/  MUFU.EX2 R94, R7 ;  /* 0x00000007005e7308 */ /* 0x000a680000000800 */
[----:B------:R4:W3:Y:S04]  /*1150*/  MUFU.EX2 R92, R10 ;  /* 0x0000000a005c7308 */ /* 0x0008e80000000800 */
[----:B------:R-:W2:Y:S01]  /*1160*/  MUFU.EX2 R24, R24 ;  /* 0x0000001800187308 */ /* 0x000ea20000000800 */
[----:B-----5:R-:W-:-:S04]  /*1170*/  IADD3 R7, PT, PT, R31, UR4, RZ ;  /* 0x000000041f077c10 */ /* 0x020fc8000fffe0ff */
[----:B------:R-:W-:Y:S01]  /*1180*/  SEL R7, R7, R62, !P3 ;  /* 0x0000003e07077207 */ /* 0x000fe20005800000 */
[C---:B-1----:R-:W-:Y:S01]  /*1190*/  FMUL.FTZ R95, R94.reuse, R95 ;  /* 0x0000005f5e5f7220 */ /* 0x042fe20000410000 */
[----:B0-----:R-:W-:Y:S01]  /*11a0*/  FMUL.FTZ R94, R94, R87 ;  /* 0x000000575e5e7220 */ /* 0x001fe20000410000 */
[----:B------:R-:W-:Y:S01]  /*11b0*/  FMUL.FTZ R87, R35, -R6 ;  /* 0x8000000623577220 */ /* 0x000fe20000410000 */
[----:B----4-:R-:W-:Y:S01]  /*11c0*/  LEA R10, R7, UR5, 0x3 ;  /* 0x00000005070a7c11 */ /* 0x010fe2000f8e18ff */
[----:B------:R-:W-:Y:S01]  /*11d0*/  FMUL.FTZ R7, R9, R3 ;  /* 0x0000000309077220 */ /* 0x000fe20000410000 */
[C---:B---3--:R-:W-:Y:S01]  /*11e0*/  FMUL.FTZ R93, R92.reuse, R93 ;  /* 0x0000005d5c5d7220 */ /* 0x048fe20000410000 */
[----:B------:R-:W-:Y:S02]  /*11f0*/  FMUL.FTZ R92, R92, R89 ;  /* 0x000000595c5c7220 */ /* 0x000fe40000410000 */
[----:B------:R0:W-:Y:S01]  /*1200*/  STS.64 [R10+0x560], R4 ;  /* 0x000560040a007388 */ /* 0x0001e20000000a00 */
[----:B------:R-:W-:Y:S01]  /*1210*/  FFMA.FTZ R8, R8, R2, -R7 ;  /* 0x0000000208087223 */ /* 0x000fe20000010807 */
[C---:B--2---:R-:W-:Y:S01]  /*1220*/  FMUL.FTZ R86, R24.reuse, R97 ;  /* 0x0000006118567220 */ /* 0x044fe20000410000 */
[----:B------:R-:W-:Y:S01]  /*1230*/  FMUL.FTZ R84, R24, R91 ;  /* 0x0000005b18547220 */ /* 0x000fe20000410000 */
[C---:B------:R-:W-:Y:S01]  /*1240*/  FMUL.FTZ R97, R39.reuse, -R6 ;  /* 0x8000000627617220 */ /* 0x040fe20000410000 */
[-C--:B------:R-:W-:Y:S01]  /*1250*/  FMUL.FTZ R91, R0, R8.reuse ;  /* 0x00000008005b7220 */ /* 0x080fe20000410000 */
[-C--:B------:R-:W-:Y:S01]  /*1260*/  FMUL.FTZ R96, R39, R8.reuse ;  /* 0x0000000827607220 */ /* 0x080fe20000410000 */
[-C--:B------:R-:W-:Y:S01]  /*1270*/  FMUL.FTZ R98, R37, R8.reuse ;  /* 0x0000000825627220 */ /* 0x080fe20000410000 */
        /* <DEDUP_REMOVED lines=9> */
[----:B------:R3:W4:Y:S01]  /*1310*/  LDS.64 R6, [R2+0x560] ;  /* 0x0005600002067984 */ /* 0x0007220000000a00 */
[----:B------:R-:W-:Y:S05]  /*1320*/  BRA `(.L_x_17267) ;  /* 0x0000000000047947 */ /* 0x000fea0003800000 */
.L_x_17266:
[----:B------:R1:W2:Y:S02]  /*1330*/  LDS.64 R6, [R88+0x1568] ;  /* 0x0015680058067984 */ /* 0x0002a40000000a00 */
.L_x_17267:
[----:B------:R-:W-:Y:S05]  /*1340*/  BSYNC.RECONVERGENT B0 ;  /* 0x0000000000007941 */ /* 0x000fea0003800200 */
.L_x_17265:
[----:B---3--:R-:W3:Y:S01]  /*1350*/  @P0 LDC R2, c[0x0][0x38c] ;  /* 0x0000e300ff020b82 */ /* 0x008ee20000000800 */
[----:B------:R-:W-:Y:S01]  /*1360*/  CS2R R24, SRZ ;  /* 0x0000000000187805 */ /* 0x000fe2000001ff00 */
[----:B---3--:R-:W-:-:S04]  /*1370*/  @P0 IMAD R9, R33, R2, UR4 ;  /* 0x0000000421090e24 */ /* 0x008fc8000f8e0202 */
[----:B------:R-:W-:-:S05]  /*1380*/  @P0 IMAD.WIDE R8, R9, 0x10, R14 ;  /* 0x0000001009080825 */ /* 0x000fca00078e020e */
[----:B------:R3:W5:Y:S01]  /*1390*/  @P0 LDG.E.64 R24, desc[UR16][R8.64+0x8] ;  /* 0x0000081008180981 */ /* 0x000762000c1e1b00 */
[CC--:B------:R-:W-:Y:S01]  /*13a0*/  FMUL.FTZ R2, R29.reuse, R94.reuse ;  /* 0x0000005e1d027220 */ /* 0x0c0fe20000410000 */
[----:B0-----:R-:W-:Y:S01]  /*13b0*/  FMUL.FTZ R10, RZ, R94 ;  /* 0x0000005eff0a7220 */ /* 0x001fe20000410000 */
        /* <DEDUP_REMOVED lines=11> */
[----:B------:R-:W-:Y:S02]  /*1470*/  ISETP.GT.U32.AND P2, PT, R90, 0x1b, PT ;  /* 0x0000001b5a00780c */ /* 0x000fe40003f44070 */
[C---:B------:R-:W-:Y:S01]  /*1480*/  FFMA.FTZ R10, R93.reuse, R3, -R10 ;  /* 0x000000035d0a7223 */ /* 0x040fe2000001080a */
[----:B------:R-:W-:Y:S01]  /*1490*/  FFMA.FTZ R11, R93, R2, R11 ;  /* 0x000000025d0b7223 */ /* 0x000fe2000001000b */
[CC--:B------:R-:W-:Y:S01]  /*14a0*/  FMUL.FTZ R2, R4.reuse, R94.reuse ;  /* 0x0000005e04027220 */ /* 0x0c0fe20000410000 */
[----:B------:R-:W-:Y:S01]  /*14b0*/  FMUL.FTZ R3, R5, R94 ;  /* 0x0000005e05037220 */ /* 0x000fe20000410000 */
[----:B---3--:R-:W-:Y:S01]  /*14c0*/  FADD.FTZ R9, R27, R10 ;  /* 0x0000000a1b097221 */ /* 0x008fe20000010000 */
[----:B------:R-:W-:Y:S01]  /*14d0*/  FADD.FTZ R11, RZ, R11 ;  /* 0x0000000bff0b7221 */ /* 0x000fe20000010000 */
[-C--:B------:R-:W-:Y:S01]  /*14e0*/  FFMA.FTZ R2, R5, R95.reuse, R2 ;  /* 0x0000005f05027223 */ /* 0x080fe20000010002 */
[----:B------:R-:W-:Y:S01]  /*14f0*/  FFMA.FTZ R3, R4, R95, -R3 ;  /* 0x0000005f04037223 */ /* 0x000fe20000010803 */
[C---:B------:R-:W-:Y:S01]  /*1500*/  FMUL.FTZ R101, R84.reuse, R9 ;  /* 0x0000000954657220 */ /* 0x040fe20000410000 */
[-C--:B------:R-:W-:Y:S01]  /*1510*/  FMUL.FTZ R10, R84, R11.reuse ;  /* 0x0000000b540a7220 */ /* 0x080fe20000410000 */
[-C--:B------:R-:W-:Y:S01]  /*1520*/  FMUL.FTZ R8, R92, R2.reuse ;  /* 0x000000025c087220 */ /* 0x080fe20000410000 */
[----:B------:R-:W-:Y:S01]  /*1530*/  ISETP.GT.U32.AND P3, PT, R90, 0x17, PT ;  /* 0x000000175a00780c */ /* 0x000fe20003f64070 */
[C---:B------:R-:W-:Y:S01]  /*1540*/  FFMA.FTZ R101, R86.reuse, R11, R101 ;  /* 0x0000000b56657223 */ /* 0x040fe20000010065 */
[----:B------:R-:W-:Y:S01]  /*1550*/  FFMA.FTZ R9, R86, R9, -R10 ;  /* 0x0000000956097223 */ /* 0x000fe2000001080a */
[CC--:B------:R-:W-:Y:S01]  /*1560*/  FFMA.FTZ R103, R93.reuse, R3.reuse, -R8 ;  /* 0x000000035d677223 */ /* 0x0c0fe20000010808 */
[----:B------:R-:W-:Y:S01]  /*1570*/  FMUL.FTZ R8, R92, R3 ;  /* 0x000000035c087220 */ /* 0x000fe20000410000 */
[----:B------:R-:W-:Y:S01]  /*1580*/  FADD.FTZ R100, RZ, R101 ;  /* 0x00000065ff647221 */ /* 0x000fe20000010000 */
[----:B------:R-:W-:Y:S01]  /*1590*/  FADD.FTZ R101, R26, R9 ;  /* 0x000000091a657221 */ /* 0x000fe20000010000 */
[----:B------:R-:W-:Y:S01]  /*15a0*/  FMUL.FTZ R9, R84, R103 ;  /* 0x0000006754097220 */ /* 0x000fe20000410000 */
[----:B------:R-:W-:Y:S01]  /*15b0*/  FFMA.FTZ R3, R93, R2, R8 ;  /* 0x000000025d037223 */ /* 0x000fe20000010008 */
[----:B------:R-:W-:Y:S01]  /*15c0*/  ISETP.NE.OR P4, PT, R74, RZ, P4 ;  /* 0x000000ff4a00720c */ /* 0x000fe20002785670 */
[----:B------:R-:W0:Y:S01]  /*15d0*/  SHFL.UP PT, R10, R100, 0x1, RZ ;  /* 0x04200000640a7989 */ /* 0x000e2200000e00ff */
[----:B------:R-:W-:Y:S01]  /*15e0*/  ISETP.GT.U32.AND P5, PT, R90, 0xf, PT ;  /* 0x0000000f5a00780c */ /* 0x000fe20003fa4070 */
[-C--:B------:R-:W-:Y:S01]  /*15f0*/  FFMA.FTZ R102, R86, R3.reuse, R9 ;  /* 0x0000000356667223 */ /* 0x080fe20000010009 */
[----:B------:R-:W-:Y:S01]  /*1600*/  FMUL.FTZ R2, R84, R3 ;  /* 0x0000000354027220 */ /* 0x000fe20000410000 */
[----:B------:R-:W3:Y:S03]  /*1610*/  SHFL.UP PT, R8, R101, 0x1, RZ ;  /* 0x0420000065087989 */ /* 0x000ee600000e00ff */
[----:B------:R-:W-:Y:S01]  /*1620*/  FFMA.FTZ R103, R86, R103, -R2 ;  /* 0x0000006756677223 */ /* 0x000fe20000010802 */
[----:B------:R-:W1:Y:S04]  /*1630*/  SHFL.UP PT, R3, R102, 0x1, RZ ;  /* 0x0420000066037989 */ /* 0x000e6800000e00ff */
[----:B------:R-:W4:Y:S01]  /*1640*/  SHFL.UP PT, R2, R103, 0x1, RZ ;  /* 0x0420000067027989 */ /* 0x000f2200000e00ff */
[-C--:B0-----:R-:W-:Y:S01]  /*1650*/  FMUL.FTZ R9, R103, R10.reuse ;  /* 0x0000000a67097220 */ /* 0x081fe20000410000 */
[----:B------:R-:W-:-:S03]  /*1660*/  FMUL.FTZ R10, R102, R10 ;  /* 0x0000000a660a7220 */ /* 0x000fc60000410000 */
[-C--:B---3--:R-:W-:Y:S01]  /*1670*/  FFMA.FTZ R9, R102, R8.reuse, R9 ;  /* 0x0000000866097223 */ /* 0x088fe20000010009 */
[----:B------:R-:W-:-:S03]  /*1680*/  FFMA.FTZ R10, R103, R8, -R10 ;  /* 0x00000008670a7223 */ /* 0x000fc6000001080a */
[----:B------:R-:W-:Y:S01]  /*1690*/  @P1 FADD.FTZ R100, R100, R9 ;  /* 0x0000000964641221 */ /* 0x000fe20000010000 */
[----:B------:R-:W-:Y:S01]  /*16a0*/  @P1 FADD.FTZ R101, R101, R10 ;  /* 0x0000000a65651221 */ /* 0x000fe20000010000 */
[CC--:B-1----:R-:W-:Y:S01]  /*16b0*/  FMUL.FTZ R9, R103.reuse, R3.reuse ;  /* 0x0000000367097220 */ /* 0x0c2fe20000410000 */
[C---:B------:R-:W-:Y:S02]  /*16c0*/  FMUL.FTZ R8, R102.reuse, R3 ;  /* 0x0000000366087220 */ /* 0x040fe40000410000 */
[----:B------:R-:W0:Y:S01]  /*16d0*/  SHFL.UP PT, R11, R100, 0x2, RZ ;  /* 0x04400000640b7989 */ /* 0x000e2200000e00ff */
[-C--:B----4-:R-:W-:Y:S01]  /*16e0*/  @P1 FFMA.FTZ R102, R102, R2.reuse, R9 ;  /* 0x0000000266661223 */ /* 0x090fe20000010009 */
[----:B------:R-:W-:Y:S01]  /*16f0*/  @P1 FFMA.FTZ R103, R103, R2, -R8 ;  /* 0x0000000267671223 */ /* 0x000fe20000010808 */
[----:B------:R-:W-:Y:S01]  /*1700*/  ISETP.GE.AND P1, PT, R52, 0x2, PT ;  /* 0x000000023400780c */ /* 0x000fe20003f26270 */
        /* <DEDUP_REMOVED lines=24> */
[----:B------:R-:W-:Y:S01]  /*1890*/  @P1 FADD.FTZ R101, R101, R10 ;  /* 0x0000000a65651221 */ /* 0x000fe20000010000 */
[C---:B------:R-:W-:Y:S02]  /*18a0*/  FMUL.FTZ R11, R103.reuse, R3 ;  /* 0x00000003670b7220 */ /* 0x040fe40000410000 */
[----:B------:R-:W0:Y:S01]  /*18b0*/  SHFL.UP PT, R9, R100, 0x8, RZ ;  /* 0x0500000064097989 */ /* 0x000e2200000e00ff */
[-C--:B----4-:R-:W-:Y:S01]  /*18c0*/  @P1 FFMA.FTZ R103, R103, R2.reuse, -R8 ;  /* 0x0000000267671223 */ /* 0x090fe20000010808 */
[----:B------:R-:W-:Y:S01]  /*18d0*/  @P1 FFMA.FTZ R102, R102, R2, R11 ;  /* 0x0000000266661223 */ /* 0x000fe2000001000b */
        /* <DEDUP_REMOVED lines=9> */
[----:B------:R-:W-:Y:S01]  /*1970*/  FMUL.FTZ R11, R84, R87 ;  /* 0x00000057540b7220 */ /* 0x000fe20000410000 */
[-C--:B---3--:R-:W-:Y:S01]  /*1980*/  FMUL.FTZ R9, R102, R3.reuse ;  /* 0x0000000366097220 */ /* 0x088fe20000410000 */
[----:B------:R-:W-:Y:S01]  /*1990*/  FMUL.FTZ R3, R103, R3 ;  /* 0x0000000367037220 */ /* 0x000fe20000410000 */
[----:B------:R-:W-:Y:S01]  /*19a0*/  @P1 FADD.FTZ R101, R101, R10 ;  /* 0x0000000a65651221 */ /* 0x000fe20000010000 */
[-C--:B------:R-:W-:Y:S01]  /*19b0*/  FFMA.FTZ R11, R86, R89.reuse, R11 ;  /* 0x00000059560b7223 */ /* 0x080fe2000001000b */
[-C--:B----4-:R-:W-:Y:S01]  /*19c0*/  @P1 FFMA.FTZ R103, R103, R2.reuse, -R9 ;  /* 0x0000000267671223 */ /* 0x090fe20000010809 */
[----:B------:R-:W-:Y:S01]  /*19d0*/  @P1 FFMA.FTZ R102, R102, R2, R3 ;  /* 0x0000000266661223 */ /* 0x000fe20000010003 */
[----:B------:R-:W-:Y:S01]  /*19e0*/  FMUL.FTZ R2, R84, R89 ;  /* 0x0000005954027220 */ /* 0x000fe20000410000 */
[-C--:B--2---:R-:W-:Y:S01]  /*19f0*/  FMUL.FTZ R9, R86, R7.reuse ;  /* 0x0000000756097220 */ /* 0x084fe20000410000 */
[----:B------:R-:W-:Y:S01]  /*1a00*/  FADD.FTZ R104, R98, R11 ;  /* 0x0000000b62687221 */ /* 0x000fe20000010000 */
[----:B------:R-:W-:Y:S01]  /*1a10*/  FMUL.FTZ R3, R84, R7 ;  /* 0x0000000754037220 */ /* 0x000fe20000410000 */
[----:B------:R-:W0:Y:S01]  /*1a20*/  SHFL.UP PT, R11, R100, 0x10, RZ ;  /* 0x06000000640b7989 */ /* 0x000e2200000e00ff */
[----:B------:R-:W-:Y:S01]  /*1a30*/  FFMA.FTZ R8, R86, R87, -R2 ;  /* 0x0000005756087223 */ /* 0x000fe20000010802 */
[-C--:B------:R-:W-:Y:S01]  /*1a40*/  FFMA.FTZ R2, -R84, R6.reuse, -R9 ;  /* 0x0000000654027223 */ /* 0x080fe20000010909 */
[----:B------:R-:W-:Y:S01]  /*1a50*/  FFMA.FTZ R3, R86, R6, -R3 ;  /* 0x0000000656037223 */ /* 0x000fe20000010803 */
[----:B------:R-:W1:Y:S01]  /*1a60*/  SHFL.UP PT, R10, R102, 0x10, RZ ;  /* 0x06000000660a7989 */ /* 0x000e6200000e00ff */
[----:B------:R-:W-:Y:S01]  /*1a70*/  FADD.FTZ R105, R99, R8 ;  /* 0x0000000863697221 */ /* 0x000fe20000010000 */
[C---:B------:R-:W-:Y:S01]  /*1a80*/  FMUL.FTZ R108, R92.reuse, R104 ;  /* 0x000000685c6c7220 */ /* 0x040fe20000410000 */
[C---:B------:R-:W-:Y:S01]  /*1a90*/  FMUL.FTZ R107, R92.reuse, R3 ;  /* 0x000000035c6b7220 */ /* 0x040fe20000410000 */
[----:B------:R-:W2:Y:S01]  /*1aa0*/  SHFL.UP PT, R9, R101, 0x10, RZ ;  /* 0x0600000065097989 */ /* 0x000ea200000e00ff */
[CC--:B------:R-:W-:Y:S01]  /*1ab0*/  FMUL.FTZ R109, R92.reuse, R105.reuse ;  /* 0x000000695c6d7220 */ /* 0x0c0fe20000410000 */
[C---:B------:R-:W-:Y:S01]  /*1ac0*/  FFMA.FTZ R108, R93.reuse, R105, -R108 ;  /* 0x000000695d6c7223 */ /* 0x040fe2000001086c */
[----:B------:R-:W-:Y:S01]  /*1ad0*/  FMUL.FTZ R106, R92, R2 ;  /* 0x000000025c6a7220 */ /* 0x000fe20000410000 */
[----:B------:R-:W3:Y:S01]  /*1ae0*/  SHFL.UP PT, R8, R103, 0x10, RZ ;  /* 0x0600000067087989 */ /* 0x000ee200000e00ff */
[C---:B------:R-:W-:Y:S01]  /*1af0*/  FFMA.FTZ R109, R93.reuse, R104, R109 ;  /* 0x000000685d6d7223 */ /* 0x040fe2000001006d */
[----:B------:R-:W-:Y:S01]  /*1b00*/  FFMA.FTZ R2, R93, R2, -R107 ;  /* 0x000000025d027223 */ /* 0x000fe2000001086b */
[----:B------:R-:W-:Y:S01]  /*1b10*/  FADD.FTZ R108, R97, R108 ;  /* 0x0000006c616c7221 */ /* 0x000fe20000010000 */
[----:B------:R-:W-:Y:S01]  /*1b20*/  FFMA.FTZ R3, R93, R3, R106 ;  /* 0x000000035d037223 */ /* 0x000fe2000001006a */
[----:B------:R-:W-:Y:S01]  /*1b30*/  FADD.FTZ R109, R96, R109 ;  /* 0x0000006d606d7221 */ /* 0x000fe20000010000 */
[----:B------:R-:W-:Y:S01]  /*1b40*/  FMUL.FTZ R104, R94, R2 ;  /* 0x000000025e687220 */ /* 0x000fe20000410000 */
[----:B------:R-:W-:Y:S01]  /*1b50*/  ISETP.GE.AND P1, PT, R52, 0x10, PT ;  /* 0x000000103400780c */ /* 0x000fe20003f26270 */
[CC--:B------:R-:W-:Y:S01]  /*1b60*/  FMUL.FTZ R106, R94.reuse, R108.reuse ;  /* 0x0000006c5e6a7220 */ /* 0x0c0fe20000410000 */
[C---:B------:R-:W-:Y:S01]  /*1b70*/  FMUL.FTZ R107, R94.reuse, R109 ;  /* 0x0000006d5e6b7220 */ /* 0x040fe20000410000 */
[-C--:B------:R-:W-:Y:S01]  /*1b80*/  FMUL.FTZ R105, R94, R3.reuse ;  /* 0x000000035e697220 */ /* 0x080fe20000410000 */
[C---:B------:R-:W-:Y:S01]  /*1b90*/  FFMA.FTZ R3, R95.reuse, R3, R104 ;  /* 0x000000035f037223 */ /* 0x040fe20000010068 */
[C---:B------:R-:W-:Y:S01]  /*1ba0*/  FFMA.FTZ R106, R95.reuse, R109, R106 ;  /* 0x0000006d5f6a7223 */ /* 0x040fe2000001006a */
[CC--:B0-----:R-:W-:Y:S01]  /*1bb0*/  FMUL.FTZ R104, R102.reuse, R11.reuse ;  /* 0x0000000b66687220 */ /* 0x0c1fe20000410000 */
[----:B------:R-:W-:Y:S01]  /*1bc0*/  FFMA.FTZ R109, R95, R108, -R107 ;  /* 0x0000006c5f6d7223 */ /* 0x000fe2000001086b */
[----:B------:R-:W-:Y:S01]  /*1bd0*/  FMUL.FTZ R107, R103, R11 ;  /* 0x0000000b676b7220 */ /* 0x000fe20000410000 */
[----:B------:R-:W-:Y:S01]  /*1be0*/  FFMA.FTZ R2, R95, R2, -R105 ;  /* 0x000000025f027223 */ /* 0x000fe20000010869 */
[CC--:B-1----:R-:W-:Y:S01]  /*1bf0*/  FMUL.FTZ R105, R103.reuse, R10.reuse ;  /* 0x0000000a67697220 */ /* 0x0c2fe20000410000 */
[C---:B------:R-:W-:Y:S01]  /*1c00*/  FMUL.FTZ R11, R102.reuse, R10 ;  /* 0x0000000a660b7220 */ /* 0x040fe20000410000 */
[----:B------:R-:W0:Y:S01]  /*1c10*/  SHFL.DOWN PT, R111, R3, 0x1, 0x1f ;  /* 0x08201f00036f7f89 */ /* 0x000e2200000e0000 */
[-C--:B--2---:R-:W-:Y:S01]  /*1c20*/  FFMA.FTZ R104, R103, R9.reuse, -R104 ;  /* 0x0000000967687223 */ /* 0x084fe20000010868 */
[C---:B------:R-:W-:Y:S01]  /*1c30*/  FFMA.FTZ R107, R102.reuse, R9, R107 ;  /* 0x00000009666b7223 */ /* 0x040fe2000001006b */
[----:B------:R-:W-:Y:S01]  /*1c40*/  MOV R9, RZ ;  /* 0x000000ff00097202 */ /* 0x000fe20000000f00 */
[-C--:B---3--:R-:W-:Y:S01]  /*1c50*/  @P1 FFMA.FTZ R102, R102, R8.reuse, R105 ;  /* 0x0000000866661223 */ /* 0x088fe20000010069 */
[----:B------:R-:W-:Y:S01]  /*1c60*/  @P1 FADD.FTZ R101, R101, R104 ;  /* 0x0000006865651221 */ /* 0x000fe20000010000 */
[----:B------:R-:W-:Y:S01]  /*1c70*/  @P1 FFMA.FTZ R103, R103, R8, -R11 ;  /* 0x0000000867671223 */ /* 0x000fe2000001080b */
[----:B------:R-:W-:Y:S01]  /*1c80*/  @P1 FADD.FTZ R100, R100, R107 ;  /* 0x0000006b64641221 */ /* 0x000fe20000010000 */
[----:B------:R-:W-:Y:S01]  /*1c90*/  HFMA2 R8, -RZ, RZ, 1.875, 0 ;  /* 0x3f800000ff087431 */ /* 0x000fe200000001ff */
[----:B------:R-:W1:Y:S01]  /*1ca0*/  SHFL.DOWN PT, R107, R2, 0x1, 0x1f ;  /* 0x08201f00026b7f89 */ /* 0x000e6200000e0000 */
[----:B------:R-:W-:-:S02]  /*1cb0*/  ISETP.GT.U32.AND P1, PT, R90, 0x1d, PT ;  /* 0x0000001d5a00780c */ /* 0x000fc40003f24070 */
[----:B------:R-:W-:Y:S01]  /*1cc0*/  CS2R R10, SRZ ;  /* 0x00000000000a7805 */ /* 0x000fe2000001ff00 */
        /* <DEDUP_REMOVED lines=21> */
.L_x_17269:
[----:B------:R-:W-:Y:S05]  /*1e20*/  BSYNC.RECONVERGENT B0 ;  /* 0x0000000000007941 */ /* 0x000fea0003800200 */
.L_x_17268:
        /* <DEDUP_REMOVED lines=17> */
.L_x_17271:
[----:B------:R-:W-:Y:S05]  /*1f40*/  BSYNC.RECONVERGENT B0 ;  /* 0x0000000000007941 */ /* 0x000fea0003800200 */
.L_x_17270:
        /* <DEDUP_REMOVED lines=16> */
.L_x_17273:
[----:B------:R-:W-:Y:S05]  /*2050*/  BSYNC.RECONVERGENT B0 ;  /* 0x0000000000007941 */ /* 0x000fea0003800200 */
.L_x_17272:
        /* <DEDUP_REMOVED lines=16> */
.L_x_17275:
[----:B------:R-:W-:Y:S05]  /*2160*/  BSYNC.RECONVERGENT B0 ;  /* 0x0000000000007941 */ /* 0x000fea0003800200 */
.L_x_17274:
        /* <DEDUP_REMOVED lines=16> */
.L_x_17277:
[----:B------:R-:W-:Y:S05]  /*2270*/  BSYNC.RECONVERGENT B0 ;  /* 0x0000000000007941 */ /* 0x000fea0003800200 */
.L_x_17276:
[----:B-1----:R-:W-:Y:S01]  /*2280*/  SHFL.DOWN PT, R111, R2, 0x1, 0x1f ;  /* 0x08201f00026f7f89 */ /* 0x002fe200000e0000 */
[C---:B------:R-:W-:Y:S01]  /*2290*/  ISETP.NE.AND P1, PT, R74.reuse, 0x1f, PT ;  /* 0x0000001f4a00780c */ /* 0x040fe20003f25270 */
[----:B------:R-:W-:Y:S01]  /*22a0*/  BSSY.RECONVERGENT B0, `(.L_x_17278) ;  /* 0x00000c1000007945 */ /* 0x000fe20003800200 */
[----:B------:R-:W-:Y:S01]  /*22b0*/  ISETP.NE.AND P2, PT, R74, RZ, PT ;  /* 0x000000ff4a00720c */ /* 0x000fe20003f45270 */
[----:B--2---:R-:W1:Y:S01]  /*22c0*/  SHFL.IDX PT, R108, R11, RZ, 0x1f ;  /* 0x00001fff0b6c7589 */ /* 0x004e6200000e0000 */
[----:B------:R-:W-:-:S03]  /*22d0*/  ISETP.GT.AND P3, PT, R52, 0xf, PT ;  /* 0x0000000f3400780c */ /* 0x000fc60003f64270 */
[----:B0-----:R-:W0:Y:S04]  /*22e0*/  SHFL.DOWN PT, R109, R3, 0x1, 0x1f ;  /* 0x08201f00036d7f89 */ /* 0x001e2800000e0000 */
[----:B------:R-:W2:Y:S04]  /*22f0*/  SHFL.IDX PT, R107, R10, RZ, 0x1f ;  /* 0x00001fff0a6b7589 */ /* 0x000ea800000e0000 */
[----:B------:R-:W5:Y:S04]  /*2300*/  SHFL.DOWN PT, R113, R25, 0x1, 0x1f ;  /* 0x08201f0019717f89 */ /* 0x000f6800000e0000 */
[----:B------:R-:W5:Y:S04]  /*2310*/  SHFL.DOWN PT, R115, R24, 0x1, 0x1f ;  /* 0x08201f0018737f89 */ /* 0x000f6800000e0000 */
[----:B---34-:R-:W-:Y:S01]  /*2320*/  SHFL.IDX PT, R2, R2, RZ, 0x1f ;  /* 0x00001fff02027589 */ /* 0x018fe200000e0000 */
[----:B-1----:R-:W-:-:S03]  /*2330*/  @P1 FMUL.FTZ R106, R111, R108 ;  /* 0x0000006c6f6a1220 */ /* 0x002fc60000410000 */
[----:B------:R-:W-:Y:S01]  /*2340*/  SHFL.IDX PT, R3, R3, RZ, 0x1f ;  /* 0x00001fff03037589 */ /* 0x000fe200000e0000 */
[----:B0-----:R-:W-:-:S03]  /*2350*/  @P1 FMUL.FTZ R110, R109, R108 ;  /* 0x0000006c6d6e1220 */ /* 0x001fc60000410000 */
[----:B------:R-:W-:Y:S01]  /*2360*/  SHFL.IDX PT, R25, R25, RZ, 0x1f ;  /* 0x00001fff19197589 */ /* 0x000fe200000e0000 */
[-C--:B--2---:R-:W-:Y:S01]  /*2370*/  @P1 FFMA.FTZ R106, R109, R107.reuse, -R106 ;  /* 0x0000006b6d6a1223 */ /* 0x084fe2000001086a */
[----:B------:R-:W-:Y:S02]  /*2380*/  @P1 FFMA.FTZ R110, R111, R107, R110 ;  /* 0x0000006b6f6e1223 */ /* 0x000fe4000001006e */
[----:B------:R-:W-:Y:S01]  /*2390*/  SHFL.IDX PT, R24, R24, RZ, 0x1f ;  /* 0x00001fff18187589 */ /* 0x000fe200000e0000 */
[----:B-----5:R-:W-:Y:S01]  /*23a0*/  @P1 FADD.FTZ R107, R113, R106 ;  /* 0x0000006a716b1221 */ /* 0x020fe20000010000 */
[----:B------:R-:W-:Y:S01]  /*23b0*/  FMUL.FTZ R106, R102, R105 ;  /* 0x00000069666a7220 */ /* 0x000fe20000410000 */
[----:B------:R-:W-:Y:S02]  /*23c0*/  @P1 FADD.FTZ R108, R115, R110 ;  /* 0x0000006e736c1221 */ /* 0x000fe40000010000 */
[-C--:B------:R-:W-:Y:S01]  /*23d0*/  FMUL.FTZ R109, R107, R7.reuse ;  /* 0x000000076b6d7220 */ /* 0x080fe20000410000 */
[C---:B------:R-:W-:Y:S01]  /*23e0*/  FFMA.FTZ R106, R103.reuse, R104, -R106 ;  /* 0x00000068676a7223 */ /* 0x040fe2000001086a */
[----:B------:R-:W-:Y:S01]  /*23f0*/  ISETP.GT.AND P1, PT, R52, 0x1e, PT ;  /* 0x0000001e3400780c */ /* 0x000fe20003f24270 */
[C---:B------:R-:W-:Y:S01]  /*2400*/  FMUL.FTZ R110, R108.reuse, R7 ;  /* 0x000000076c6e7220 */ /* 0x040fe20000410000 */
[----:B------:R-:W-:Y:S01]  /*2410*/  FMUL.FTZ R7, R103, R105 ;  /* 0x0000006967077220 */ /* 0x000fe20000410000 */
[----:B------:R-:W-:-:S02]  /*2420*/  FFMA.FTZ R108, R108, R6, -R109 ;  /* 0x000000066c6c7223 */ /* 0x000fc4000001086d */
        /* <DEDUP_REMOVED lines=18> */
[-C--:B------:R-:W-:Y:S01]  /*2550*/  FMUL.FTZ R100, R92, R98.reuse ;  /* 0x000000625c647220 */ /* 0x080fe20000410000 */
[----:B------:R-:W-:Y:S01]  /*2560*/  FMUL.FTZ R4, R94, R101 ;  /* 0x000000655e047220 */ /* 0x000fe20000410000 */
[----:B------:R-:W-:Y:S01]  /*2570*/  FMUL.FTZ R5, R92, R99 ;  /* 0x000000635c057220 */ /* 0x000fe20000410000 */
[----:B------:R-:W-:Y:S01]  /*2580*/  FMUL.FTZ R6, R94, R103 ;  /* 0x000000675e067220 */ /* 0x000fe20000410000 */
[C---:B------:R-:W-:Y:S01]  /*2590*/  FFMA.FTZ R100, R93.reuse, R99, -R100 ;  /* 0x000000635d647223 */ /* 0x040fe20000010864 */
[----:B------:R-:W-:Y:S01]  /*25a0*/  ISETP.GT.AND P2, PT, R52, 0x17, PT ;  /* 0x000000173400780c */ /* 0x000fe20003f44270 */
[----:B------:R-:W-:Y:S01]  /*25b0*/  FFMA.FTZ R7, R93, R98, R5 ;  /* 0x000000625d077223 */ /* 0x000fe20000010005 */
[----:B------:R-:W-:Y:S01]  /*25c0*/  FFMA.FTZ R6, R95, R101, R6 ;  /* 0x000000655f067223 */ /* 0x000fe20000010006 */
[----:B------:R-:W-:Y:S01]  /*25d0*/  FADD.FTZ R97, R97, R100 ;  /* 0x0000006461617221 */ /* 0x000fe20000010000 */
[C---:B------:R-:W-:Y:S01]  /*25e0*/  FFMA.FTZ R5, R95.reuse, R103, -R4 ;  /* 0x000000675f057223 */ /* 0x040fe20000010804 */
[----:B------:R-:W-:Y:S01]  /*25f0*/  FADD.FTZ R96, R96, R7 ;  /* 0x0000000760607221 */ /* 0x000fe20000010000 */
[----:B------:R-:W-:Y:S01]  /*2600*/  FADD.FTZ R100, RZ, R6 ;  /* 0x00000006ff647221 */ /* 0x000fe20000010000 */
[----:B------:R-:W-:Y:S01]  /*2610*/  FMUL.FTZ R6, R94, R97 ;  /* 0x000000615e067220 */ /* 0x000fe20000410000 */
[----:B------:R-:W-:Y:S01]  /*2620*/  FADD.FTZ R7, R28, R5 ;  /* 0x000000051c077221 */ /* 0x000fe20000010000 */
[----:B------:R-:W-:Y:S01]  /*2630*/  FMUL.FTZ R94, R94, R96 ;  /* 0x000000605e5e7220 */ /* 0x000fe20000410000 */
[C---:B------:R-:W-:Y:S01]  /*2640*/  FMUL.FTZ R4, R92.reuse, R100 ;  /* 0x000000645c047220 */ /* 0x040fe20000410000 */
[C---:B------:R-:W-:Y:S01]  /*2650*/  FFMA.FTZ R6, R95.reuse, R96, R6 ;  /* 0x000000605f067223 */ /* 0x040fe20000010006 */
[----:B------:R-:W-:Y:S01]  /*2660*/  FMUL.FTZ R5, R92, R7 ;  /* 0x000000075c057220 */ /* 0x000fe20000410000 */
[----:B------:R-:W-:Y:S01]  /*2670*/  FFMA.FTZ R95, R95, R97, -R94 ;  /* 0x000000615f5f7223 */ /* 0x000fe2000001085e */
[----:B------:R-:W-:Y:S01]  /*2680*/  FFMA.FTZ R4, R93, R7, -R4 ;  /* 0x000000075d047223 */ /* 0x000fe20000010804 */
[----:B------:R-:W-:Y:S01]  /*2690*/  FADD.FTZ R91, R91, R6 ;  /* 0x000000065b5b7221 */ /* 0x000fe20000010000 */
[----:B------:R-:W-:Y:S01]  /*26a0*/  FFMA.FTZ R5, R93, R100, R5 ;  /* 0x000000645d057223 */ /* 0x000fe20000010005 */
[----:B------:R-:W-:Y:S01]  /*26b0*/  FFMA.FTZ R6, R0, R103, RZ ;  /* 0x0000006700067223 */ /* 0x000fe200000100ff */
[----:B------:R-:W-:Y:S01]  /*26c0*/  FADD.FTZ R93, R82, R95 ;  /* 0x0000005f525d7221 */ /* 0x000fe20000010000 */
[----:B------:R-:W-:Y:S01]  /*26d0*/  FADD.FTZ R104, R27, R4 ;  /* 0x000000041b687221 */ /* 0x000fe20000010000 */
[----:B------:R-:W-:Y:S01]  /*26e0*/  FADD.FTZ R95, RZ, R5 ;  /* 0x00000005ff5f7221 */ /* 0x000fe20000010000 */
[----:B------:R-:W-:Y:S01]  /*26f0*/  FFMA.FTZ R94, R39, R7, R6 ;  /* 0x00000007275e7223 */ /* 0x000fe20000010006 */
[----:B------:R-:W-:Y:S01]  /*2700*/  FMUL.FTZ R6, R38, R93 ;  /* 0x0000005d26067220 */ /* 0x000fe20000410000 */
[----:B------:R-:W-:Y:S01]  /*2710*/  FADD.FTZ R92, -R28, R7 ;  /* 0x000000071c5c7221 */ /* 0x000fe20000010100 */
[C---:B------:R-:W-:Y:S01]  /*2720*/  FMUL.FTZ R5, R84.reuse, R95 ;  /* 0x0000005f54057220 */ /* 0x040fe20000410000 */
[----:B------:R-:W-:Y:S01]  /*2730*/  FMUL.FTZ R7, R84, R104 ;  /* 0x0000006854077220 */ /* 0x000fe20000410000 */
[----:B------:R-:W-:Y:S01]  /*2740*/  FADD.FTZ R82, -R29, R103 ;  /* 0x000000671d527221 */ /* 0x000fe20000010100 */
[----:B------:R-:W-:Y:S01]  /*2750*/  FMUL.FTZ R109, R36, R97 ;  /* 0x00000061246d7220 */ /* 0x000fe20000410000 */
[----:B------:R-:W-:Y:S01]  /*2760*/  FMUL.FTZ R84, R38, R91 ;  /* 0x0000005b26547220 */ /* 0x000fe20000410000 */
[C---:B------:R-:W-:Y:S01]  /*2770*/  FMUL.FTZ R105, R101.reuse, R6 ;  /* 0x0000000665697220 */ /* 0x040fe20000410000 */
[----:B------:R-:W-:Y:S01]  /*2780*/  FMUL.FTZ R103, R36, R96 ;  /* 0x0000006024677220 */ /* 0x000fe20000410000 */
[----:B------:R-:W-:Y:S01]  /*2790*/  FMUL.FTZ R107, R100, R109 ;  /* 0x0000006d646b7220 */ /* 0x000fe20000410000 */
[----:B------:R-:W-:Y:S01]  /*27a0*/  FFMA.FTZ R108, R86, R95, R7 ;  /* 0x0000005f566c7223 */ /* 0x000fe20000010007 */
[----:B------:R-:W-:Y:S01]  /*27b0*/  FFMA.FTZ R105, R82, R84, R105 ;  /* 0x0000005452697223 */ /* 0x000fe20000010069 */
[-C--:B------:R-:W-:Y:S01]  /*27c0*/  FMUL.FTZ R111, R100, R103.reuse ;  /* 0x00000067646f7220 */ /* 0x080fe20000410000 */
[----:B------:R-:W-:Y:S01]  /*27d0*/  FFMA.FTZ R102, R92, R103, R107 ;  /* 0x000000675c667223 */ /* 0x000fe2000001006b */
[----:B------:R-:W-:Y:S01]  /*27e0*/  FFMA.FTZ R5, R86, R104, -R5 ;  /* 0x0000006856057223 */ /* 0x000fe20000010805 */
[----:B------:R-:W-:Y:S01]  /*27f0*/  FADD.FTZ R105, RZ, R105 ;  /* 0x00000069ff697221 */ /* 0x000fe20000010000 */
[----:B------:R-:W-:Y:S01]  /*2800*/  FMUL.FTZ R107, R101, R84 ;  /* 0x00000054656b7220 */ /* 0x000fe20000410000 */
[----:B------:R-:W-:Y:S01]  /*2810*/  FFMA.FTZ R4, R92, R109, -R111 ;  /* 0x0000006d5c047223 */ /* 0x000fe2000001086f */
[----:B------:R-:W-:Y:S01]  /*2820*/  FADD.FTZ R111, R26, R5 ;  /* 0x000000051a6f7221 */ /* 0x000fe20000010000 */
[----:B------:R-:W-:Y:S01]  /*2830*/  FADD.FTZ R7, R105, R102 ;  /* 0x0000006669077221 */ /* 0x000fe20000010000 */
[C---:B------:R-:W-:Y:S01]  /*2840*/  FMUL.FTZ R102, R34.reuse, R98 ;  /* 0x0000006222667220 */ /* 0x040fe20000410000 */
[----:B------:R-:W-:Y:S01]  /*2850*/  FFMA.FTZ R106, R37, R104, R94 ;  /* 0x00000068256a7223 */ /* 0x000fe2000001005e */
[----:B------:R-:W-:Y:S01]  /*2860*/  FADD.FTZ R86, -R27, R104 ;  /* 0x000000681b567221 */ /* 0x000fe20000010100 */
[----:B------:R-:W-:Y:S01]  /*2870*/  FMUL.FTZ R5, R34, R99 ;  /* 0x0000006322057220 */ /* 0x000fe20000410000 */
[----:B------:R-:W-:Y:S01]  /*2880*/  FMUL.FTZ R109, R95, R102 ;  /* 0x000000665f6d7220 */ /* 0x000fe20000410000 */
[----:B------:R-:W-:Y:S01]  /*2890*/  FADD.FTZ R94, RZ, R108 ;  /* 0x0000006cff5e7221 */ /* 0x000fe20000010000 */
[----:B------:R-:W-:Y:S01]  /*28a0*/  FMUL.FTZ R105, R32, R89 ;  /* 0x0000005920697220 */ /* 0x000fe20000410000 */
[----:B------:R-:W-:Y:S01]  /*28b0*/  FFMA.FTZ R107, R82, R6, -R107 ;  /* 0x00000006526b7223 */ /* 0x000fe2000001086b */
[----:B------:R-:W-:Y:S01]  /*28c0*/  FFMA.FTZ R106, R35, R111, R106 ;  /* 0x0000006f236a7223 */ /* 0x000fe2000001006a */
[----:B------:R-:W-:Y:S01]  /*28d0*/  FADD.FTZ R104, -R26, R111 ;  /* 0x0000006f1a687221 */ /* 0x000fe20000010100 */
[----:B------:R-:W-:Y:S01]  /*28e0*/  FFMA.FTZ R109, R86, R5, -R109 ;  /* 0x00000005566d7223 */ /* 0x000fe2000001086d */
[----:B------:R-:W-:Y:S01]  /*28f0*/  FMUL.FTZ R111, R32, R87 ;  /* 0x00000057206f7220 */ /* 0x000fe20000410000 */
[----:B------:R-:W-:Y:S01]  /*2900*/  FMUL.FTZ R113, R94, R105 ;  /* 0x000000695e717220 */ /* 0x000fe20000410000 */
[----:B------:R-:W-:Y:S01]  /*2910*/  FMUL.FTZ R5, R95, R5 ;  /* 0x000000055f057220 */ /* 0x000fe20000410000 */
[----:B------:R-:W-:Y:S01]  /*2920*/  FFMA.FTZ R6, R0, -R101, RZ ;  /* 0x8000006500067223 */ /* 0x000fe200000100ff */
[----:B------:R-:W-:Y:S01]  /*2930*/  FADD.FTZ R107, RZ, R107 ;  /* 0x0000006bff6b7221 */ /* 0x000fe20000010000 */
[-C--:B------:R-:W-:Y:S01]  /*2940*/  FFMA.FTZ R110, R104, R111.reuse, -R113 ;  /* 0x0000006f686e7223 */ /* 0x080fe20000010871 */
[----:B------:R-:W-:Y:S01]  /*2950*/  FFMA.FTZ R108, R86, R102, R5 ;  /* 0x00000066566c7223 */ /* 0x000fe20000010005 */
[----:B------:R-:W-:Y:S01]  /*2960*/  FFMA.FTZ R6, R39, -R100, R6 ;  /* 0x8000006427067223 */ /* 0x000fe20000010006 */
[----:B------:R-:W-:Y:S01]  /*2970*/  FMUL.FTZ R111, R94, R111 ;  /* 0x0000006f5e6f7220 */ /* 0x000fe20000410000 */
[----:B------:R-:W-:Y:S01]  /*2980*/  FADD.FTZ R4, R107, R4 ;  /* 0x000000046b047221 */ /* 0x000fe20000010000 */
[----:B------:R-:W-:Y:S01]  /*2990*/  FADD.FTZ R7, R7, R108 ;  /* 0x0000006c07077221 */ /* 0x000fe20000010000 */
[----:B------:R-:W-:Y:S01]  /*29a0*/  FFMA.FTZ R6, R37, -R95, R6 ;  /* 0x8000005f25067223 */ /* 0x000fe20000010006 */
[----:B------:R-:W-:Y:S01]  /*29b0*/  FFMA.FTZ R108, R104, R105, R111 ;  /* 0x00000069686c7223 */ /* 0x000fe2000001006f */
[----:B------:R-:W-:Y:S01]  /*29c0*/  FADD.FTZ R109, R4, R109 ;  /* 0x0000006d046d7221 */ /* 0x000fe20000010000 */
[----:B------:R-:W0:Y:S01]  /*29d0*/  SHFL.DOWN PT, R113, R106, 0x1, 0x1f ;  /* 0x08201f006a717f89 */ /* 0x000e2200000e0000 */
[----:B------:R-:W-:Y:S01]  /*29e0*/  FFMA.FTZ R107, R35, -R94, R6 ;  /* 0x8000005e236b7223 */ /* 0x000fe20000010006 */
[----:B------:R-:W-:Y:S01]  /*29f0*/  FADD.FTZ R4, R7, R108 ;  /* 0x0000006c07047221 */ /* 0x000fe20000010000 */
[----:B------:R-:W-:Y:S01]  /*2a00*/  FADD.FTZ R109, R109, R110 ;  /* 0x0000006e6d6d7221 */ /* 0x000fe20000010000 */
[----:B------:R-:W-:Y:S01]  /*2a10*/  MOV R6, R106 ;  /* 0x0000006a00067202 */ /* 0x000fe20000000f00 */
[----:B------:R-:W-:Y:S01]  /*2a20*/  FADD.FTZ R40, R105, R40 ;  /* 0x0000002869287221 */ /* 0x000fe20000010000 */
[----:B------:R-:W1:Y:S01]  /*2a30*/  SHFL.DOWN PT, R110, R107, 0x1, 0x1f ;  /* 0x08201f006b6e7f89 */ /* 0x000e6200000e0000 */
[----:B------:R-:W-:Y:S01]  /*2a40*/  MOV R7, R107 ;  /* 0x0000006b00077202 */ /* 0x000fe20000000f00 */
[----:B------:R-:W-:Y:S01]  /*2a50*/  FADD.FTZ R41, R102, R41 ;  /* 0x0000002966297221 */ /* 0x000fe20000010000 */
[----:B------:R-:W-:Y:S01]  /*2a60*/  MOV R5, R109 ;  /* 0x0000006d00057202 */ /* 0x000fe20000000f00 */
[----:B------:R-:W2:Y:S04]  /*2a70*/  SHFL.DOWN PT, R111, R4, 0x1, 0x1f ;  /* 0x08201f00046f7f89 */ /* 0x000ea800000e0000 */
[----:B------:R-:W3:Y:S01]  /*2a80*/  SHFL.DOWN PT, R108, R109, 0x1, 0x1f ;  /* 0x08201f006d6c7f89 */ /* 0x000ee200000e0000 */
[----:B0-----:R-:W-:Y:S01]  /*2a90*/  @!P1 FADD.FTZ R6, R6, R113 ;  /* 0x0000007106069221 */ /* 0x001fe20000010000 */
[----:B-1----:R-:W-:Y:S01]  /*2aa0*/  @!P1 FADD.FTZ R7, R7, R110 ;  /* 0x0000006e07079221 */ /* 0x002fe20000010000 */
[----:B--2---:R-:W-:-:S03]  /*2ab0*/  @!P1 FADD.FTZ R4, R111, R4 ;  /* 0x000000046f049221 */ /* 0x004fc60000010000 */
[----:B------:R-:W0:Y:S01]  /*2ac0*/  SHFL.DOWN PT, R111, R6, 0x2, 0x1f ;  /* 0x08401f00066f7f89 */ /* 0x000e2200000e0000 */
[----:B---3--:R-:W-:Y:S01]  /*2ad0*/  @!P1 FADD.FTZ R5, R5, R108 ;  /* 0x0000006c05059221 */ /* 0x008fe20000010000 */
[----:B------:R-:W-:Y:S02]  /*2ae0*/  ISETP.GT.AND P1, PT, R52, 0x1d, PT ;  /* 0x0000001d3400780c */ /* 0x000fe40003f24270 */
[----:B------:R-:W1:Y:S04]  /*2af0*/  SHFL.DOWN PT, R108, R7, 0x2, 0x1f ;  /* 0x08401f00076c7f89 */ /* 0x000e6800000e0000 */
[----:B------:R-:W2:Y:S04]  /*2b00*/  SHFL.DOWN PT, R107, R4, 0x2, 0x1f ;  /* 0x08401f00046b7f89 */ /* 0x000ea800000e0000 */
[----:B------:R-:W3:Y:S03]  /*2b10*/  SHFL.DOWN PT, R106, R5, 0x2, 0x1f ;  /* 0x08401f00056a7f89 */ /* 0x000ee600000e0000 */
[----:B0-----:R-:W-:Y:S01]  /*2b20*/  @!P1 FADD.FTZ R6, R6, R111 ;  /* 0x0000006f06069221 */ /* 0x001fe20000010000 */
[----:B-1----:R-:W-:-:S04]  /*2b30*/  @!P1 FADD.FTZ R7, R7, R108 ;  /* 0x0000006c07079221 */ /* 0x002fc80000010000 */
[----:B------:R-:W0:Y:S01]  /*2b40*/  SHFL.DOWN PT, R111, R6, 0x4, 0x1f ;  /* 0x08801f00066f7f89 */ /* 0x000e2200000e0000 */
[----:B--2---:R-:W-:-:S03]  /*2b50*/  @!P1 FADD.FTZ R4, R4, R107 ;  /* 0x0000006b04049221 */ /* 0x004fc60000010000 */
[----:B------:R-:W1:Y:S01]  /*2b60*/  SHFL.DOWN PT, R110, R7, 0x4, 0x1f ;  /* 0x08801f00076e7f89 */ /* 0x000e6200000e0000 */
[----:B------:R-:W-:Y:S01]  /*2b70*/  FMUL.FTZ R107, R2, R9 ;  /* 0x00000009026b7220 */ /* 0x000fe20000410000 */
[----:B---3--:R-:W-:Y:S02]  /*2b80*/  @!P1 FADD.FTZ R5, R5, R106 ;  /* 0x0000006a05059221 */ /* 0x008fe40000010000 */
[----:B------:R-:W2:Y:S01]  /*2b90*/  SHFL.DOWN PT, R109, R4, 0x4, 0x1f ;  /* 0x08801f00046d7f89 */ /* 0x000ea200000e0000 */
[----:B------:R-:W-:Y:S01]  /*2ba0*/  ISETP.GT.AND P1, PT, R52, 0x1b, PT ;  /* 0x0000001b3400780c */ /* 0x000fe20003f24270 */
[C---:B------:R-:W-:Y:S02]  /*2bb0*/  FMUL.FTZ R106, R2.reuse, R11 ;  /* 0x0000000b026a7220 */ /* 0x040fe40000410000 */
[----:B------:R-:W3:Y:S02]  /*2bc0*/  SHFL.DOWN PT, R108, R5, 0x4, 0x1f ;  /* 0x08801f00056c7f89 */ /* 0x000ee400000e0000 */
[CC--:B------:R-:W-:Y:S01]  /*2bd0*/  FFMA.FTZ R106, R3.reuse, R10.reuse, -R106 ;  /* 0x0000000a036a7223 */ /* 0x0c0fe2000001086a */
[C---:B------:R-:W-:Y:S01]  /*2be0*/  FMUL.FTZ R10, R2.reuse, R10 ;  /* 0x0000000a020a7220 */ /* 0x040fe20000410000 */
[-C--:B------:R-:W-:Y:S01]  /*2bf0*/  FMUL.FTZ R2, R2, R8.reuse ;  /* 0x0000000802027220 */ /* 0x080fe20000410000 */
[----:B------:R-:W-:-:S02]  /*2c00*/  FFMA.FTZ R8, R3, R8, -R107 ;  /* 0x0000000803087223 */ /* 0x000fc4000001086b */
[C---:B------:R-:W-:Y:S01]  /*2c10*/  FFMA.FTZ R11, R3.reuse, R11, R10 ;  /* 0x0000000b030b7223 */ /* 0x040fe2000001000a */
[----:B------:R-:W-:Y:S01]  /*2c20*/  FFMA.FTZ R9, R3, R9, R2 ;  /* 0x0000000903097223 */ /* 0x000fe20000010002 */
[C---:B------:R-:W-:Y:S01]  /*2c30*/  FMUL.FTZ R3, R23.reuse, R87 ;  /* 0x0000005717037220 */ /* 0x040fe20000410000 */
[-C--:B------:R-:W-:Y:S01]  /*2c40*/  FMUL.FTZ R2, R23, R89.reuse ;  /* 0x0000005917027220 */ /* 0x080fe20000410000 */
[----:B------:R-:W-:Y:S01]  /*2c50*/  FADD.FTZ R10, R25, R106 ;  /* 0x0000006a190a7221 */ /* 0x000fe20000010000 */
[----:B0-----:R-:W-:Y:S01]  /*2c60*/  @!P1 FADD.FTZ R6, R6, R111 ;  /* 0x0000006f06069221 */ /* 0x001fe20000010000 */
[C---:B------:R-:W-:Y:S01]  /*2c70*/  FFMA.FTZ R3, R22.reuse, R89, R3 ;  /* 0x0000005916037223 */ /* 0x040fe20000010003 */
[----:B------:R-:W-:Y:S01]  /*2c80*/  FFMA.FTZ R87, R22, R87, -R2 ;  /* 0x0000005716577223 */ /* 0x000fe20000010802 */
[----:B------:R-:W-:Y:S01]  /*2c90*/  FADD.FTZ R11, R24, R11 ;  /* 0x0000000b180b7221 */ /* 0x000fe20000010000 */
[----:B-1----:R-:W-:Y:S01]  /*2ca0*/  @!P1 FADD.FTZ R7, R7, R110 ;  /* 0x0000006e07079221 */ /* 0x002fe20000010000 */
[----:B------:R-:W-:Y:S01]  /*2cb0*/  FMUL.FTZ R3, R104, R3 ;  /* 0x0000000368037220 */ /* 0x000fe20000410000 */
[----:B------:R-:W-:Y:S01]  /*2cc0*/  FMUL.FTZ R25, R23, R98 ;  /* 0x0000006217197220 */ /* 0x000fe20000410000 */
[----:B--2---:R-:W-:-:S02]  /*2cd0*/  @!P1 FADD.FTZ R4, R4, R109 ;  /* 0x0000006d04049221 */ /* 0x004fc40000010000 */
[----:B------:R-:W0:Y:S01]  /*2ce0*/  SHFL.DOWN PT, R110, R7, 0x8, 0x1f ;  /* 0x09001f00076e7f89 */ /* 0x000e2200000e0000 */
[----:B------:R-:W-:Y:S01]  /*2cf0*/  FFMA.FTZ R94, R94, R87, R3 ;  /* 0x000000575e5e7223 */ /* 0x000fe20000010003 */
[-C--:B------:R-:W-:Y:S01]  /*2d00*/  FMUL.FTZ R3, R23, R99.reuse ;  /* 0x0000006317037220 */ /* 0x080fe20000410000 */
[----:B---3--:R-:W-:Y:S01]  /*2d10*/  @!P1 FADD.FTZ R5, R5, R108 ;  /* 0x0000006c05059221 */ /* 0x008fe20000010000 */
[----:B------:R-:W1:Y:S01]  /*2d20*/  SHFL.DOWN PT, R109, R6, 0x8, 0x1f ;  /* 0x09001f00066d7f89 */ /* 0x000e6200000e0000 */
[----:B------:R-:W-:Y:S01]  /*2d30*/  ISETP.NE.AND P1, PT, R74, RZ, PT ;  /* 0x000000ff4a00720c */ /* 0x000fe20003f25270 */
[C---:B------:R-:W-:Y:S01]  /*2d40*/  FFMA.FTZ R3, R22.reuse, R98, R3 ;  /* 0x0000006216037223 */ /* 0x040fe20000010003 */
[----:B------:R-:W-:Y:S01]  /*2d50*/  FFMA.FTZ R24, R22, R99, -R25 ;  /* 0x0000006316187223 */ /* 0x000fe20000010819 */
[----:B------:R-:W2:Y:S01]  /*2d60*/  SHFL.DOWN PT, R107, R4, 0x8, 0x1f ;  /* 0x09001f00046b7f89 */ /* 0x000ea200000e0000 */
[----:B------:R-:W-:Y:S01]  /*2d70*/  FFMA.FTZ R94, R49, R89, R94 ;  /* 0x00000059315e7223 */ /* 0x000fe2000001005e */
[----:B------:R-:W-:Y:S01]  /*2d80*/  FMUL.FTZ R86, R86, R3 ;  /* 0x0000000356567220 */ /* 0x000fe20000410000 */
[----:B------:R-:W-:Y:S01]  /*2d90*/  FMUL.FTZ R3, R23, R97 ;  /* 0x0000006117037220 */ /* 0x000fe20000410000 */
[----:B------:R-:W3:Y:S06]  /*2da0*/  SHFL.DOWN PT, R108, R5, 0x8, 0x1f ;  /* 0x09001f00056c7f89 */ /* 0x000eec00000e0000 */
[----:B------:R4:W-:Y:S01]  /*2db0*/  @!P1 STS.128 [UR6+0x1660], R8 ;  /* 0x00166008ff009988 */ /* 0x0009e20008000c06 */
[----:B0-----:R-:W-:Y:S01]  /*2dc0*/  @!P2 FADD.FTZ R7, R7, R110 ;  /* 0x0000006e0707a221 */ /* 0x001fe20000010000 */
[----:B-1----:R-:W-:-:S04]  /*2dd0*/  @!P2 FADD.FTZ R6, R6, R109 ;  /* 0x0000006d0606a221 */ /* 0x002fc80000010000 */
[----:B------:R4:W0:Y:S01]  /*2de0*/  SHFL.DOWN PT, R8, R7, 0x10, 0x1f ;  /* 0x0a001f0007087f89 */ /* 0x00082200000e0000 */
[----:B--2---:R-:W-:-:S03]  /*2df0*/  @!P2 FADD.FTZ R4, R4, R107 ;  /* 0x0000006b0404a221 */ /* 0x004fc60000010000 */
[----:B------:R4:W1:Y:S01]  /*2e00*/  SHFL.DOWN PT, R11, R6, 0x10, 0x1f ;  /* 0x0a001f00060b7f89 */ /* 0x00086200000e0000 */
[----:B---3--:R-:W-:-:S03]  /*2e10*/  @!P2 FADD.FTZ R5, R5, R108 ;  /* 0x0000006c0505a221 */ /* 0x008fc60000010000 */
[----:B------:R4:W2:Y:S04]  /*2e20*/  SHFL.DOWN PT, R9, R4, 0x10, 0x1f ;  /* 0x0a001f0004097f89 */ /* 0x0008a800000e0000 */
[----:B------:R4:W3:Y:S01]  /*2e30*/  SHFL.DOWN PT, R2, R5, 0x10, 0x1f ;  /* 0x0a001f0005027f89 */ /* 0x0008e200000e0000 */
[----:B------:R-:W-:Y:S05]  /*2e40*/  @P3 BRA `(.L_x_17279) ;  /* 0x0000000000183947 */ /* 0x000fea0003800000 */
[----:B------:R-:W-:Y:S01]  /*2e50*/  ISETP.NE.AND P2, PT, R52, RZ, PT ;  /* 0x000000ff3400720c */ /* 0x000fe20003f45270 */
[----:B--2-4-:R-:W-:Y:S01]  /*2e60*/  FADD.FTZ R4, R4, R9 ;  /* 0x0000000904047221 */ /* 0x014fe20000010000 */
[----:B---3--:R-:W-:Y:S01]  /*2e70*/  FADD.FTZ R5, R5, R2 ;  /* 0x0000000205057221 */ /* 0x008fe20000010000 */
[----:B-1----:R-:W-:Y:S01]  /*2e80*/  FADD.FTZ R6, R6, R11 ;  /* 0x0000000b06067221 */ /* 0x002fe20000010000 */
[----:B0-----:R-:W-:-:S09]  /*2e90*/  FADD.FTZ R7, R7, R8 ;  /* 0x0000000807077221 */ /* 0x001fd20000010000 */
[----:B------:R0:W-:Y:S02]  /*2ea0*/  @!P2 STS.128 [UR5+0x120], R4 ;  /* 0x00012004ff00a988 */ /* 0x0001e40008000c05 */
.L_x_17279:
[----:B------:R-:W-:Y:S05]  /*2eb0*/  BSYNC.RECONVERGENT B0 ;  /* 0x0000000000007941 */ /* 0x000fea0003800200 */
.L_x_17278:
[C---:B---3--:R-:W-:Y:S01]  /*2ec0*/  FMUL.FTZ R2, R23.reuse, R93 ;  /* 0x0000005d17027220 */ /* 0x048fe20000410000 */
[CC--:B--2-4-:R-:W-:Y:S01]  /*2ed0*/  FFMA.FTZ R9, R22.reuse, R96.reuse, R3 ;  /* 0x0000006016097223 */ /* 0x0d4fe20000010003 */
[C---:B------:R-:W-:Y:S01]  /*2ee0*/  FMUL.FTZ R10, R23.reuse, R96 ;  /* 0x00000060170a7220 */ /* 0x040fe20000410000 */
[-C--:B0-----:R-:W-:Y:S01]  /*2ef0*/  FMUL.FTZ R8, R23, R91.reuse ;  /* 0x0000005b17087220 */ /* 0x081fe20000410000 */
        /* <DEDUP_REMOVED lines=30> */
.L_x_17281:
[----:B------:R-:W-:Y:S05]  /*30e0*/  BSYNC.RECONVERGENT B0 ;  /* 0x0000000000007941 */ /* 0x000fea0003800200 */
.L_x_17280:
[----:B------:R-:W-:-:S04]  /*30f0*/  UIADD3 UR4, UPT, UPT, UR4, 0x1, URZ ;  /* 0x0000000104047890 */ /* 0x000fc8000fffe0ff */
[----:B------:R-:W-:-:S09]  /*3100*/  UISETP.GE.AND UP0, UPT, UR4, UR8, UPT ;  /* 0x000000080400728c */ /* 0x000fd2000bf06270 */
[----:B------:R-:W-:Y:S05]  /*3110*/  BRA.U !UP0, `(.L_x_17282) ;  /* 0xffffffdd08387547 */ /* 0x000fea000b83ffff */
.L_x_17264:
[----:B------:R-:W-:Y:S01]  /*3120*/  BAR.SYNC.DEFER_BLOCKING 0x0 ;  /* 0x0000000000007b1d */ /* 0x000fe20000010000 */
[----:B------:R-:W-:Y:S02]  /*3130*/  ISETP.NE.AND P5, PT, R74, RZ, PT ;  /* 0x000000ff4a00720c */ /* 0x000fe40003fa5270 */
[----:B------:R-:W-:Y:S02]  /*3140*/  F2FP.F16.F32.PACK_AB R42, R42, R43 ;  /* 0x0000002b2a2a723e */ /* 0x000fe400000000ff */
[----:B------:R-:W-:-:S03]  /*3150*/  F2FP.F16.F32.PACK_AB R43, R40, R41 ;  /* 0x00000029282b723e */ /* 0x000fc600000000ff */
[----:B------:R-:W2:Y:S01]  /*3160*/  LDC.64 R18, c[0x0][0x4f8] ;  /* 0x00013e00ff127b82 */ /* 0x000ea20000000a00 */
[----:B------:R-:W3:Y:S01]  /*3170*/  LDCU.64 UR6, c[0x0][0x500] ;  /* 0x0000a000ff0677ac */ /* 0x000ee20008000a00 */
[----:B------:R-:W-:Y:S02]  /*3180*/  SHF.R.S32.HI R17, RZ, 0x1f, R16 ;  /* 0x0000001fff117819 */ /* 0x000fe40000011410 */
[----:B------:R-:W-:Y:S01]  /*3190*/  F2FP.F16.F32.PACK_AB R22, R45, R44 ;  /* 0x0000002c2d16723e */ /* 0x000fe200000000ff */
[----:B------:R-:W4:Y:S01]  /*31a0*/  LDCU.64 UR8, c[0x0][0x550] ;  /* 0x0000aa00ff0877ac */ /* 0x000f220008000a00 */
[----:B------:R-:W-:Y:S01]  /*31b0*/  F2FP.F16.F32.PACK_AB R23, R47, R46 ;  /* 0x0000002e2f17723e */ /* 0x000fe200000000ff */
[----:B------:R-:W-:Y:S01]  /*31c0*/  FADD.FTZ R44, R44, R75 ;  /* 0x0000004b2c2c7221 */ /* 0x000fe20000010000 */
[----:B------:R-:W5:Y:S03]  /*31d0*/  LDC.64 R24, c[0x0][0x518] ;  /* 0x00014600ff187b82 */ /* 0x000f660000000a00 */
[----:B------:R-:W-:-:S04]  /*31e0*/  FADD.FTZ R45, R44, R45 ;  /* 0x0000002d2c2d7221 */ /* 0x000fc80000010000 */
[----:B------:R-:W-:Y:S01]  /*31f0*/  FADD.FTZ R46, R45, R46 ;  /* 0x0000002e2d2e7221 */ /* 0x000fe20000010000 */
[----:B------:R-:W-:Y:S01]  /*3200*/  STS.64 [R48], R42 ;  /* 0x0000002a30007388 */ /* 0x000fe20000000a00 */
[----:B------:R-:W-:-:S03]  /*3210*/  NOP ;  /* 0x0000000000007918 */ /* 0x000fc60000000000 */
[----:B0-----:R-:W-:Y:S01]  /*3220*/  LDS.U16 R5, [R50] ;  /* 0x0000000032057984 */ /* 0x001fe20000000400 */
[----:B--2---:R-:W-:-:S04]  /*3230*/  IMAD.WIDE.U32 R2, R18, UR18, R16 ;  /* 0x0000001212027c25 */ /* 0x004fc8000f8e0010 */
[----:B------:R-:W-:Y:S01]  /*3240*/  FADD.FTZ R75, R46, R47 ;  /* 0x0000002f2e4b7221 */ /* 0x000fe20000010000 */
[----:B------:R-:W-:Y:S01]  /*3250*/  LDS.U16 R7, [R50+0x40] ;  /* 0x0000400032077984 */ /* 0x000fe20000000400 */
[----:B------:R-:W-:Y:S02]  /*3260*/  IMAD R3, R19, UR18, R3 ;  /* 0x0000001213037c24 */ /* 0x000fe4000f8e0203 */
[----:B-----5:R-:W-:Y:S01]  /*3270*/  IMAD.WIDE.U32 R16, R24, UR18, R16 ;  /* 0x0000001218107c25 */ /* 0x020fe2000f8e0010 */
[----:B------:R-:W-:Y:S03]  /*3280*/  LDS.U16 R9, [R50+0x80] ;  /* 0x0000800032097984 */ /* 0x000fe60000000400 */
[C---:B---3--:R-:W-:Y:S01]  /*3290*/  IMAD.WIDE.U32 R2, R85.reuse, UR6, R2 ;  /* 0x0000000655027c25 */ /* 0x048fe2000f8e0002 */
[----:B-1----:R-:W-:Y:S03]  /*32a0*/  LDS.U16 R11, [R50+0xc0] ;  /* 0x0000c000320b7984 */ /* 0x002fe60000000400 */
[----:B------:R-:W-:Y:S01]  /*32b0*/  IMAD R4, R85, UR7, R3 ;  /* 0x0000000755047c24 */ /* 0x000fe2000f8e0203 */
[----:B------:R-:W-:Y:S01]  /*32c0*/  @!P5 STS [UR5+0x100], R54 ;  /* 0x00010036ff00d988 */ /* 0x000fe20008000805 */
[----:B------:R-:W-:Y:S01]  /*32d0*/  BAR.SYNC.DEFER_BLOCKING 0x0 ;  /* 0x0000000000007b1d */ /* 0x000fe20000010000 */
[----:B------:R-:W-:Y:S01]  /*32e0*/  IADD3 R3, P2, PT, R67, R2, RZ ;  /* 0x0000000243037210 */ /* 0x000fe20007f5e0ff */
[----:B------:R-:W-:-:S03]  /*32f0*/  IMAD R17, R25, UR18, R17 ;  /* 0x0000001219117c24 */ /* 0x000fc6000f8e0211 */
[----:B------:R-:W-:Y:S01]  /*3300*/  IADD3.X R4, PT, PT, RZ, R4, RZ, P2, !PT ;  /* 0x00000004ff047210 */ /* 0x000fe200017fe4ff */
[----:B------:R-:W0:Y:S01]  /*3310*/  LDCU.64 UR6, c[0x0][0x560] ;  /* 0x0000ac00ff0677ac */ /* 0x000e220008000a00 */
[----:B----4-:R-:W-:-:S04]  /*3320*/  LEA R2, P4, R3, UR8, 0x1 ;  /* 0x0000000803027c11 */ /* 0x010fc8000f8808ff */
[----:B------:R-:W-:Y:S01]  /*3330*/  LEA.HI.X R3, R3, UR9, R4, 0x1, P4 ;  /* 0x0000000903037c11 */ /* 0x000fe2000a0f0c04 */
[----:B------:R-:W1:Y:S02]  /*3340*/  LDS R0, [UR5+0x100] ;  /* 0x00010005ff007984 */ /* 0x000e640008000800 */
[-C--:B-1----:R-:W-:Y:S02]  /*3350*/  ISETP.GE.AND P0, PT, R67, R0.reuse, PT ;  /* 0x000000004300720c */ /* 0x082fe40003f06270 */
[-C--:B------:R-:W-:Y:S02]  /*3360*/  ISETP.GE.AND P1, PT, R65, R0.reuse, PT ;  /* 0x000000004100720c */ /* 0x080fe40003f26270 */
[-C--:B------:R-:W-:Y:S02]  /*3370*/  ISETP.GE.AND P2, PT, R63, R0.reuse, PT ;  /* 0x000000003f00720c */ /* 0x080fe40003f46270 */
[----:B------:R-:W-:-:S07]  /*3380*/  ISETP.GE.AND P3, PT, R57, R0, PT ;  /* 0x000000003900720c */ /* 0x000fce0003f66270 */
[----:B------:R-:W-:Y:S04]  /*3390*/  @!P0 STG.E.U16 desc[UR16][R2.64], R5 ;  /* 0x0000000502008986 */ /* 0x000fe8000c101510 */
[----:B------:R-:W-:Y:S04]  /*33a0*/  @!P1 STG.E.U16 desc[UR16][R2.64+0x40], R7 ;  /* 0x0000400702009986 */ /* 0x000fe8000c101510 */
[----:B------:R-:W-:Y:S04]  /*33b0*/  @!P2 STG.E.U16 desc[UR16][R2.64+0x80], R9 ;  /* 0x000080090200a986 */ /* 0x000fe8000c101510 */
[----:B------:R1:W-:Y:S01]  /*33c0*/  @!P3 STG.E.U16 desc[UR16][R2.64+0xc0], R11 ;  /* 0x0000c00b0200b986 */ /* 0x0003e2000c101510 */
[----:B------:R-:W-:Y:S06]  /*33d0*/  BAR.SYNC.DEFER_BLOCKING 0x0 ;  /* 0x0000000000007b1d */ /* 0x000fec0000010000 */
[----:B------:R-:W-:Y:S01]  /*33e0*/  STS.64 [R48], R22 ;  /* 0x0000001630007388 */ /* 0x000fe20000000a00 */
[----:B------:R-:W-:-:S03]  /*33f0*/  NOP ;  /* 0x0000000000007918 */ /* 0x000fc60000000000 */
[----:B------:R-:W-:Y:S04]  /*3400*/  LDS.U16 R19, [R50] ;  /* 0x0000000032137984 */ /* 0x000fe80000000400 */
[----:B------:R-:W-:Y:S04]  /*3410*/  LDS.U16 R5, [R50+0x40] ;  /* 0x0000400032057984 */ /* 0x000fe80000000400 */
[----:B------:R-:W-:Y:S04]  /*3420*/  LDS.U16 R7, [R50+0x80] ;  /* 0x0000800032077984 */ /* 0x000fe80000000400 */
[----:B------:R-:W-:Y:S04]  /*3430*/  LDS.U16 R21, [R50+0xc0] ;  /* 0x0000c00032157984 */ /* 0x000fe80000000400 */
[----:B------:R-:W-:Y:S01]  /*3440*/  @!P5 STS [UR5+0x100], R54 ;  /* 0x00010036ff00d988 */ /* 0x000fe20008000805 */
[----:B------:R-:W-:Y:S06]  /*3450*/  BAR.SYNC.DEFER_BLOCKING 0x0 ;  /* 0x0000000000007b1d */ /* 0x000fec0000010000 */
[----:B------:R-:W2:Y:S01]  /*3460*/  LDS R0, [UR5+0x100] ;  /* 0x00010005ff007984 */ /* 0x000ea20008000800 */
[----:B------:R-:W1:Y:S02]  /*3470*/  LDCU.64 UR4, c[0x0][0x520] ;  /* 0x0000a400ff0477ac */ /* 0x000e640008000a00 */
[----:B-1----:R-:W-:-:S04]  /*3480*/  IMAD.WIDE.U32 R2, R85, UR4, R16 ;  /* 0x0000000455027c25 */ /* 0x002fc8000f8e0010 */
[----:B------:R-:W-:Y:S01]  /*3490*/  IMAD R4, R85, UR5, R3 ;  /* 0x0000000555047c24 */ /* 0x000fe2000f8e0203 */
[C---:B------:R-:W-:Y:S02]  /*34a0*/  IADD3 R3, P4, PT, R67.reuse, R2, RZ ;  /* 0x0000000243037210 */ /* 0x040fe40007f9e0ff */
[-C--:B--2---:R-:W-:Y:S02]  /*34b0*/  ISETP.GE.AND P0, PT, R67, R0.reuse, PT ;  /* 0x000000004300720c */ /* 0x084fe40003f06270 */
[-C--:B------:R-:W-:Y:S02]  /*34c0*/  ISETP.GE.AND P1, PT, R65, R0.reuse, PT ;  /* 0x000000004100720c */ /* 0x080fe40003f26270 */
[-C--:B------:R-:W-:Y:S02]  /*34d0*/  ISETP.GE.AND P2, PT, R63, R0.reuse, PT ;  /* 0x000000003f00720c */ /* 0x080fe40003f46270 */
[----:B------:R-:W-:Y:S02]  /*34e0*/  ISETP.GE.AND P3, PT, R57, R0, PT ;  /* 0x000000003900720c */ /* 0x000fe40003f66270 */
[----:B------:R-:W-:-:S02]  /*34f0*/  IADD3.X R0, PT, PT, RZ, R4, RZ, P4, !PT ;  /* 0x00000004ff007210 */ /* 0x000fc400027fe4ff */
[----:B0-----:R-:W-:-:S04]  /*3500*/  LEA R2, P4, R3, UR6, 0x1 ;  /* 0x0000000603027c11 */ /* 0x001fc8000f8808ff */
[----:B------:R-:W-:-:S05]  /*3510*/  LEA.HI.X R3, R3, UR7, R0, 0x1, P4 ;  /* 0x0000000703037c11 */ /* 0x000fca000a0f0c00 */
        /* <DEDUP_REMOVED lines=13> */
.L_x_17263:
        /* <DEDUP_REMOVED lines=34> */
.L_x_17285:
[----:B------:R-:W-:Y:S05]  /*3810*/  BSYNC.RECONVERGENT B0 ;  /* 0x0000000000007941 */ /* 0x000fea0003800200 */
.L_x_17284:
        /* <DEDUP_REMOVED lines=26> */
.L_x_17287:
[----:B------:R-:W-:Y:S05]  /*39c0*/  BSYNC.RECONVERGENT B0 ;  /* 0x0000000000007941 */ /* 0x000fea0003800200 */
.L_x_17286:
        /* <DEDUP_REMOVED lines=22> */
.L_x_17289:
        /* <DEDUP_REMOVED lines=60> */
.L_x_17288:
[----:B------:R-:W-:Y:S05]  /*3ef0*/  EXIT ;  /* 0x000000000000794d */ /* 0x000fea0003800000 */
.L_x_17290:
        /* <DEDUP_REMOVED lines=16> */
.L_x_18791:


//--------------------- .text._Z25selective_scan_bwd_kernelI32Selective_Scan_bwd_kernel_traitsILi32ELi4ELb0ELb0ELb0ELb0ELb1EN3c104HalfENS1_7complexIfEEEEv12SSMParamsBwd --------------------------
	.section	.text._Z25selective_scan_bwd_kernelI32Selective_Scan_bwd_kernel_traitsILi32ELi4ELb0ELb0ELb0ELb0ELb1EN3c104HalfENS1_7complexIfEEEEv12SSMParamsBwd,"ax",@progbits
	.align	128
        .global         _Z25selective_scan_bwd_kernelI32Selective_Scan_bwd_kernel_traitsILi32ELi4ELb0ELb0ELb0ELb0ELb1EN3c104HalfENS1_7complexIfEEEEv12SSMParamsBwd
        .type           _Z25selective_scan_bwd_kernelI32Selective_Scan_bwd_kernel_traitsILi32ELi4ELb0ELb0ELb0ELb0ELb1EN3c104HalfENS1_7complexIfEEEEv12SSMParamsBwd,@function
        .size           _Z25selective_scan_bwd_kernelI32Selective_Scan_bwd_kernel_traitsILi32ELi4ELb0ELb0ELb0ELb0ELb1EN3c104HalfENS1_7complexIfEEEEv12SSMParamsBwd,(.L_x_18792 - _Z25selective_scan_bwd_kernelI32Selective_Scan_bwd_kernel_traitsILi32ELi4ELb0ELb0ELb0ELb0ELb1EN3c104HalfENS1_7complexIfEEEEv12SSMParamsBwd)
        .other          _Z25selective_scan_bwd_kernelI32Selective_Scan_bwd_kernel_traitsILi32ELi4ELb0ELb0ELb0ELb0ELb1EN3c104HalfENS1_7complexIfEEEEv12SSMParamsBwd,@"STO_CUDA_ENTRY STV_DEFAULT"
_Z25selective_scan_bwd_kernelI32Selective_Scan_bwd_kernel_traitsILi32ELi4ELb0ELb0ELb0ELb0ELb1EN3c104HalfENS1_7complexIfEEEEv12SSMParamsBwd:
.text._Z25selective_scan_bwd_kernelI32Selective_Scan_bwd_kernel_traitsILi32ELi4ELb0ELb0ELb0ELb0ELb1EN3c104HalfENS1_7complexIfEEEEv12SSMParamsBwd:
        /* <DEDUP_REMOVED lines=105> */
.L_x_17312:
[----:B0-----:R-:W0:Y:S01]  /*0690*/  LDCU UR4, c[0x0][0x388] ;  /* 0x00007100ff0477ac */ /* 0x001e220008000800 */
[----:B------:R-:W-:Y:S02]  /*06a0*/  IADD3 R30, PT, PT, R33, -0x1, RZ ;  /* 0xffffffff211e7810 */ /* 0x000fe40007ffe0ff */
[----:B------:R-:W-:Y:S02]  /*06b0*/  SHF.L.U32 R9, R38, 0x1, RZ ;  /* 0x0000000126097819 */ /* 0x000fe400000006ff */
[----:B------:R-:W-:Y:S02]  /*06c0*/  PRMT R0, RZ, 0x7610, R0 ;  /* 0x00007610ff007816 */ /* 0x000fe40000000000 */
[----:B------:R-:W-:Y:S02]  /*06d0*/  PRMT R6, RZ, 0x7610, R6 ;  /* 0x00007610ff067816 */ /* 0x000fe40000000006 */
[----:B------:R-:W-:Y:S02]  /*06e0*/  PRMT R8, RZ, 0x7610, R8 ;  /* 0x00007610ff087816 */ /* 0x000fe40000000008 */
[----:B------:R-:W-:Y:S01]  /*06f0*/  PRMT R10, RZ, 0x7610, R10 ;  /* 0x00007610ff0a7816 */ /* 0x000fe2000000000a */
[----:B------:R-:W-:Y:S01]  /*0700*/  BAR.SYNC.DEFER_BLOCKING 0x0 ;  /* 0x0000000000007b1d */ /* 0x000fe20000010000 */
[----:B------:R-:W-:-:S02]  /*0710*/  SHF.L.U32 R12, R30, 0x7, RZ ;  /* 0x000000071e0c7819 */ /* 0x000fc400000006ff */
[----:B------:R-:W-:Y:S02]  /*0720*/  IADD3 R2, P4, PT, R9, R42, RZ ;  /* 0x0000002a09027210 */ /* 0x000fe40007f9e0ff */
[----:B0-----:R-:W-:Y:S01]  /*0730*/  IADD3 R29, PT, PT, -R12, UR4, RZ ;  /* 0x000000040c1d7c10 */ /* 0x001fe2000fffe1ff */
[----:B------:R-:W0:Y:S01]  /*0740*/  S2R R28, SR_LANEID ;  /* 0x00000000001c7919 */ /* 0x000e220000000000 */
[----:B------:R-:W-:Y:S01]  /*0750*/  IADD3.X R3, PT, PT, RZ, R41, RZ, P4, !PT ;  /* 0x00000029ff037210 */ /* 0x000fe200027fe4ff */
[----:B------:R-:W1:Y:S01]  /*0760*/  S2UR UR5, SR_CgaCtaId ;  /* 0x00000000000579c3 */ /* 0x000e620000008800 */
[----:B------:R-:W-:Y:S02]  /*0770*/  ISETP.GE.AND P3, PT, R38, R29, PT ;  /* 0x0000001d2600720c */ /* 0x000fe40003f66270 */
[----:B------:R-:W-:Y:S02]  /*0780*/  PRMT R18, RZ, 0x7610, R18 ;  /* 0x00007610ff127816 */ /* 0x000fe40000000012 */
[----:B------:R-:W-:-:S02]  /*0790*/  PRMT R20, RZ, 0x7610, R20 ;  /* 0x00007610ff147816 */ /* 0x000fc40000000014 */
[----:B------:R-:W-:Y:S02]  /*07a0*/  PRMT R22, RZ, 0x7610, R22 ;  /* 0x00007610ff167816 */ /* 0x000fe40000000016 */
[----:B------:R-:W-:Y:S02]  /*07b0*/  PRMT R24, RZ, 0x7610, R24 ;  /* 0x00007610ff187816 */ /* 0x000fe40000000018 */
[----:B------:R-:W-:Y:S02]  /*07c0*/  PRMT R52, RZ, 0x7610, R52 ;  /* 0x00007610ff347816 */ /* 0x000fe40000000034 */
[----:B------:R-:W-:Y:S01]  /*07d0*/  PRMT R54, RZ, 0x7610, R54 ;  /* 0x00007610ff367816 */ /* 0x000fe20000000036 */
[----:B------:R-:W2:Y:S01]  /*07e0*/  @!P3 LDG.E.U16 R0, desc[UR16][R2.64] ;  /* 0x000000100200b981 */ /* 0x000ea2000c1e1500 */
[-C--:B------:R-:W-:Y:S02]  /*07f0*/  ISETP.GE.AND P2, PT, R36, R29.reuse, PT ;  /* 0x0000001d2400720c */ /* 0x080fe40003f46270 */
[----:B------:R-:W-:Y:S01]  /*0800*/  PRMT R56, RZ, 0x7610, R56 ;  /* 0x00007610ff387816 */ /* 0x000fe20000000038 */
[----:B------:R-:W-:Y:S01]  /*0810*/  HFMA2 R13, -RZ, RZ, 0, 0 ;  /* 0x00000000ff0d7431 */ /* 0x000fe200000001ff */
[-C--:B------:R-:W-:Y:S01]  /*0820*/  ISETP.GE.AND P1, PT, R34, R29.reuse, PT ;  /* 0x0000001d2200720c */ /* 0x080fe20003f26270 */
[----:B------:R-:W3:Y:S01]  /*0830*/  LDCU.64 UR6, c[0x0][0x488] ;  /* 0x00009100ff0677ac */ /* 0x000ee20008000a00 */
[----:B------:R-:W-:Y:S01]  /*0840*/  ISETP.GE.AND P0, PT, R32, R29, PT ;  /* 0x0000001d2000720c */ /* 0x000fe20003f06270 */
[----:B------:R-:W4:Y:S01]  /*0850*/  LDC.64 R58, c[0x0][0x428] ;  /* 0x00010a00ff3a7b82 */ /* 0x000f220000000a00 */
[----:B------:R-:W4:Y:S05]  /*0860*/  LDCU.64 UR8, c[0x0][0x558] ;  /* 0x0000ab00ff0877ac */ /* 0x000f2a0008000a00 */
[----:B------:R-:W3:Y:S01]  /*0870*/  @!P2 LDG.E.U16 R6, desc[UR16][R2.64+0x40] ;  /* 0x000040100206a981 */ /* 0x000ee2000c1e1500 */
[----:B------:R-:W4:Y:S01]  /*0880*/  LDCU.64 UR10, c[0x0][0x490] ;  /* 0x00009200ff0a77ac */ /* 0x000f220008000a00 */
[----:B------:R-:W4:Y:S02]  /*0890*/  LDC.64 R68, c[0x0][0x508] ;  /* 0x00014200ff447b82 */ /* 0x000f240000000a00 */
[----:B------:R-:W4:Y:S04]  /*08a0*/  @!P1 LDG.E.U16 R8, desc[UR16][R2.64+0x80] ;  /* 0x0000801002089981 */ /* 0x000f28000c1e1500 */
[----:B------:R-:W4:Y:S01]  /*08b0*/  @!P0 LDG.E.U16 R10, desc[UR16][R2.64+0xc0] ;  /* 0x0000c010020a8981 */ /* 0x000f22000c1e1500 */
[----:B------:R-:W-:-:S02]  /*08c0*/  UMOV UR4, 0x400 ;  /* 0x0000040000047882 */ /* 0x000fc40000000000 */
[----:B-1----:R-:W-:Y:S01]  /*08d0*/  ULEA UR5, UR5, UR4, 0x18 ;  /* 0x0000000405057291 */ /* 0x002fe2000f8ec0ff */
[----:B------:R-:W-:Y:S01]  /*08e0*/  IADD3 R4, P4, PT, R9, R40, RZ ;  /* 0x0000002809047210 */ /* 0x000fe20007f9e0ff */
[----:B------:R-:W1:Y:S04]  /*08f0*/  LDCU UR4, c[0x0][0x38c] ;  /* 0x00007180ff0477ac */ /* 0x000e680008000800 */
[C---:B0-----:R-:W-:Y:S02]  /*0900*/  LEA R27, R28.reuse, UR5, 0x1 ;  /* 0x000000051c1b7c11 */ /* 0x041fe4000f8e08ff */
[----:B------:R-:W-:Y:S02]  /*0910*/  LEA R26, R28, UR5, 0x3 ;  /* 0x000000051c1a7c11 */ /* 0x000fe4000f8e18ff */
[----:B------:R-:W-:Y:S01]  /*0920*/  IADD3.X R5, PT, PT, RZ, R39, RZ, P4, !PT ;  /* 0x00000027ff057210 */ /* 0x000fe200027fe4ff */
[----:B--2---:R-:W-:Y:S04]  /*0930*/  STS.U16 [R27], R0 ;  /* 0x000000001b007388 */ /* 0x004fe80000000400 */
[----:B---3--:R-:W-:Y:S04]  /*0940*/  STS.U16 [R27+0x40], R6 ;  /* 0x000040061b007388 */ /* 0x008fe80000000400 */
[----:B----4-:R0:W-:Y:S04]  /*0950*/  STS.U16 [R27+0x80], R8 ;  /* 0x000080081b007388 */ /* 0x0101e80000000400 */
[----:B------:R2:W-:Y:S01]  /*0960*/  STS.U16 [R27+0xc0], R10 ;  /* 0x0000c00a1b007388 */ /* 0x0005e20000000400 */
[----:B------:R-:W-:-:S03]  /*0970*/  NOP ;  /* 0x0000000000007918 */ /* 0x000fc60000000000 */
[----:B------:R-:W-:Y:S01]  /*0980*/  LDS.64 R2, [R26] ;  /* 0x000000001a027984 */ /* 0x000fe20000000a00 */
[----:B------:R-:W-:Y:S01]  /*0990*/  BAR.SYNC.DEFER_BLOCKING 0x0 ;  /* 0x0000000000007b1d */ /* 0x000fe20000010000 */
[----:B0-----:R-:W-:Y:S02]  /*09a0*/  IADD3 R8, P4, PT, R9, R37, RZ ;  /* 0x0000002509087210 */ /* 0x001fe40007f9e0ff */
[----:B------:R-:W-:-:S05]  /*09b0*/  PRMT R0, RZ, 0x7610, R0 ;  /* 0x00007610ff007816 */ /* 0x000fca0000000000 */
[----:B--2---:R-:W0:Y:S01]  /*09c0*/  LDC.64 R10, c[0x0][0x410] ;  /* 0x00010400ff0a7b82 */ /* 0x004e220000000a00 */
[----:B------:R-:W2:Y:S04]  /*09d0*/  @!P3 LDG.E.U16 R18, desc[UR16][R4.64] ;  /* 0x000000100412b981 */ /* 0x000ea8000c1e1500 */
[----:B------:R-:W3:Y:S04]  /*09e0*/  @!P2 LDG.E.U16 R20, desc[UR16][R4.64+0x40] ;  /* 0x000040100414a981 */ /* 0x000ee8000c1e1500 */
[----:B------:R-:W4:Y:S04]  /*09f0*/  @!P1 LDG.E.U16 R22, desc[UR16][R4.64+0x80] ;  /* 0x0000801004169981 */ /* 0x000f28000c1e1500 */
[----:B------:R-:W4:Y:S01]  /*0a00*/  @!P0 LDG.E.U16 R24, desc[UR16][R4.64+0xc0] ;  /* 0x0000c01004188981 */ /* 0x000f22000c1e1500 */
[----:B------:R-:W-:-:S03]  /*0a10*/  IADD3.X R9, PT, PT, RZ, R35, RZ, P4, !PT ;  /* 0x00000023ff097210 */ /* 0x000fc600027fe4ff */
[----:B--2---:R2:W-:Y:S04]  /*0a20*/  STS.U16 [R27], R18 ;  /* 0x000000121b007388 */ /* 0x0045e80000000400 */
[----:B---3--:R3:W-:Y:S04]  /*0a30*/  STS.U16 [R27+0x40], R20 ;  /* 0x000040141b007388 */ /* 0x0087e80000000400 */
[----:B----4-:R4:W-:Y:S01]  /*0a40*/  STS.U16 [R27+0x80], R22 ;  /* 0x000080161b007388 */ /* 0x0109e20000000400 */
[----:B--2---:R-:W2:Y:S03]  /*0a50*/  LDC.64 R18, c[0x0][0x418] ;  /* 0x00010600ff127b82 */ /* 0x004ea60000000a00 */
[----:B------:R1:W-:Y:S01]  /*0a60*/  STS.U16 [R27+0xc0], R24 ;  /* 0x0000c0181b007388 */ /* 0x0003e20000000400 */
[----:B------:R-:W-:-:S03]  /*0a70*/  NOP ;  /* 0x0000000000007918 */ /* 0x000fc60000000000 */
[----:B------:R-:W-:Y:S01]  /*0a80*/  LDS.64 R4, [R26] ;  /* 0x000000001a047984 */ /* 0x000fe20000000a00 */
[----:B------:R-:W-:Y:S06]  /*0a90*/  BAR.SYNC.DEFER_BLOCKING 0x0 ;  /* 0x0000000000007b1d */ /* 0x000fec0000010000 */
[----:B------:R-:W4:Y:S04]  /*0aa0*/  @!P3 LDG.E.U16 R0, desc[UR16][R8.64] ;  /* 0x000000100800b981 */ /* 0x000f28000c1e1500 */
[----:B------:R-:W4:Y:S04]  /*0ab0*/  @!P2 LDG.E.U16 R52, desc[UR16][R8.64+0x40] ;  /* 0x000040100834a981 */ /* 0x000f28000c1e1500 */
[----:B------:R-:W4:Y:S04]  /*0ac0*/  @!P1 LDG.E.U16 R54, desc[UR16][R8.64+0x80] ;  /* 0x0000801008369981 */ /* 0x000f28000c1e1500 */
[----:B------:R-:W4:Y:S01]  /*0ad0*/  @!P0 LDG.E.U16 R56, desc[UR16][R8.64+0xc0] ;  /* 0x0000c01008388981 */ /* 0x000f22000c1e1500 */
[----:B0-----:R-:W-:-:S04]  /*0ae0*/  IMAD.WIDE.U32 R6, R10, UR18, R12 ;  /* 0x000000120a067c25 */ /* 0x001fc8000f8e000c */
[----:B------:R-:W-:Y:S02]  /*0af0*/  IMAD R7, R11, UR18, R7 ;  /* 0x000000120b077c24 */ /* 0x000fe4000f8e0207 */
[----:B--2---:R-:W-:-:S04]  /*0b00*/  IMAD.WIDE.U32 R6, R55, R18, R6 ;  /* 0x0000001237067225 */ /* 0x004fc800078e0006 */
[----:B------:R-:W-:Y:S01]  /*0b10*/  IMAD R7, R55, R19, R7 ;  /* 0x0000001337077224 */ /* 0x000fe200078e0207 */
[----:B------:R-:W-:-:S04]  /*0b20*/  IADD3 R6, P4, PT, R38, R6, RZ ;  /* 0x0000000626067210 */ /* 0x000fc80007f9e0ff */
[----:B------:R-:W-:Y:S02]  /*0b30*/  IADD3.X R7, PT, PT, RZ, R7, RZ, P4, !PT ;  /* 0x00000007ff077210 */ /* 0x000fe400027fe4ff */
[----:B------:R-:W-:-:S04]  /*0b40*/  LEA R10, P4, R6, UR6, 0x1 ;  /* 0x00000006060a7c11 */ /* 0x000fc8000f8808ff */
[----:B------:R-:W-:Y:S01]  /*0b50*/  LEA.HI.X R11, R6, UR7, R7, 0x1, P4 ;  /* 0x00000007060b7c11 */ /* 0x000fe2000a0f0c07 */
[----:B------:R-:W0:Y:S01]  /*0b60*/  LDCU.64 UR6, c[0x0][0x478] ;  /* 0x00008f00ff0677ac */ /* 0x000e220008000a00 */
[----:B------:R-:W-:Y:S02]  /*0b70*/  PRMT R18, RZ, 0x7610, R18 ;  /* 0x00007610ff127816 */ /* 0x000fe40000000012 */
[----:B---3--:R-:W-:Y:S02]  /*0b80*/  PRMT R20, RZ, 0x7610, R20 ;  /* 0x00007610ff147816 */ /* 0x008fe40000000014 */
[----:B----4-:R-:W-:Y:S02]  /*0b90*/  PRMT R22, RZ, 0x7610, R22 ;  /* 0x00007610ff167816 */ /* 0x010fe40000000016 */
[----:B-1----:R-:W-:Y:S01]  /*0ba0*/  PRMT R24, RZ, 0x7610, R24 ;  /* 0x00007610ff187816 */ /* 0x002fe20000000018 */
[----:B------:R-:W-:Y:S04]  /*0bb0*/  STS.U16 [R27], R0 ;  /* 0x000000001b007388 */ /* 0x000fe80000000400 */
[----:B------:R-:W-:Y:S04]  /*0bc0*/  STS.U16 [R27+0x40], R52 ;  /* 0x000040341b007388 */ /* 0x000fe80000000400 */
[----:B------:R-:W-:Y:S04]  /*0bd0*/  STS.U16 [R27+0x80], R54 ;  /* 0x000080361b007388 */ /* 0x000fe80000000400 */
[----:B------:R1:W-:Y:S01]  /*0be0*/  STS.U16 [R27+0xc0], R56 ;  /* 0x0000c0381b007388 */ /* 0x0003e20000000400 */
[----:B------:R-:W-:-:S03]  /*0bf0*/  NOP ;  /* 0x0000000000007918 */ /* 0x000fc60000000000 */
[----:B------:R-:W-:Y:S01]  /*0c00*/  LDS.64 R6, [R26] ;  /* 0x000000001a067984 */ /* 0x000fe20000000a00 */
[----:B-1----:R-:W1:Y:S08]  /*0c10*/  LDC.64 R56, c[0x0][0x420] ;  /* 0x00010800ff387b82 */ /* 0x002e700000000a00 */
[----:B------:R-:W-:Y:S06]  /*0c20*/  BAR.SYNC.DEFER_BLOCKING 0x0 ;  /* 0x0000000000007b1d */ /* 0x000fec0000010000 */
[----:B------:R-:W2:Y:S04]  /*0c30*/  @!P3 LDG.E.U16 R18, desc[UR16][R10.64] ;  /* 0x000000100a12b981 */ /* 0x000ea8000c1e1500 */
[----:B------:R-:W3:Y:S04]  /*0c40*/  @!P2 LDG.E.U16 R20, desc[UR16][R10.64+0x40] ;  /* 0x000040100a14a981 */ /* 0x000ee8000c1e1500 */
[----:B------:R-:W4:Y:S04]  /*0c50*/  @!P1 LDG.E.U16 R22, desc[UR16][R10.64+0x80] ;  /* 0x000080100a169981 */ /* 0x000f28000c1e1500 */
[----:B------:R0:W4:Y:S01]  /*0c60*/  @!P0 LDG.E.U16 R24, desc[UR16][R10.64+0xc0] ;  /* 0x0000c0100a188981 */ /* 0x000122000c1e1500 */
[----:B-1----:R-:W-:-:S04]  /*0c70*/  IMAD.WIDE.U32 R8, R56, UR18, R12 ;  /* 0x0000001238087c25 */ /* 0x002fc8000f8e000c */
[----:B------:R-:W-:Y:S02]  /*0c80*/  IMAD R9, R57, UR18, R9 ;  /* 0x0000001239097c24 */ /* 0x000fe4000f8e0209 */
[----:B------:R-:W-:-:S04]  /*0c90*/  IMAD.WIDE.U32 R8, R55, R58, R8 ;  /* 0x0000003a37087225 */ /* 0x000fc800078e0008 */
[----:B------:R-:W-:Y:S01]  /*0ca0*/  IMAD R0, R55, R59, R9 ;  /* 0x0000003b37007224 */ /* 0x000fe200078e0209 */
[----:B------:R-:W-:-:S04]  /*0cb0*/  IADD3 R9, P4, PT, R38, R8, RZ ;  /* 0x0000000826097210 */ /* 0x000fc80007f9e0ff */
[----:B------:R-:W-:Y:S02]  /*0cc0*/  IADD3.X R0, PT, PT, RZ, R0, RZ, P4, !PT ;  /* 0x00000000ff007210 */ /* 0x000fe400027fe4ff */
[C---:B0-----:R-:W-:Y:S02]  /*0cd0*/  LEA R8, P4, R9.reuse, UR6, 0x1 ;  /* 0x0000000609087c11 */ /* 0x041fe4000f8808ff */
[----:B------:R-:W-:Y:S02]  /*0ce0*/  PRMT R10, RZ, 0x7610, R10 ;  /* 0x00007610ff0a7816 */ /* 0x000fe4000000000a */
[----:B------:R-:W-:Y:S01]  /*0cf0*/  LEA.HI.X R9, R9, UR7, R0, 0x1, P4 ;  /* 0x0000000709097c11 */ /* 0x000fe2000a0f0c00 */
[----:B------:R-:W0:Y:S01]  /*0d00*/  LDCU.64 UR6, c[0x0][0x510] ;  /* 0x0000a200ff0677ac */ /* 0x000e220008000a00 */
[----:B------:R-:W-:Y:S02]  /*0d10*/  PRMT R52, RZ, 0x7610, R52 ;  /* 0x00007610ff347816 */ /* 0x000fe40000000034 */
[----:B------:R-:W-:-:S02]  /*0d20*/  PRMT R54, RZ, 0x7610, R54 ;  /* 0x00007610ff367816 */ /* 0x000fc40000000036 */
[----:B------:R-:W-:Y:S01]  /*0d30*/  PRMT R0, RZ, 0x7610, R0 ;  /* 0x00007610ff007816 */ /* 0x000fe20000000000 */
[----:B--2---:R-:W-:Y:S04]  /*0d40*/  STS.U16 [R27], R18 ;  /* 0x000000121b007388 */ /* 0x004fe80000000400 */
[----:B---3--:R-:W-:Y:S04]  /*0d50*/  STS.U16 [R27+0x40], R20 ;  /* 0x000040141b007388 */ /* 0x008fe80000000400 */
[----:B----4-:R-:W-:Y:S04]  /*0d60*/  STS.U16 [R27+0x80], R22 ;  /* 0x000080161b007388 */ /* 0x010fe80000000400 */
[----:B------:R-:W-:Y:S01]  /*0d70*/  STS.U16 [R27+0xc0], R24 ;  /* 0x0000c0181b007388 */ /* 0x000fe20000000400 */
[----:B------:R-:W-:-:S03]  /*0d80*/  NOP ;  /* 0x0000000000007918 */ /* 0x000fc60000000000 */
[----:B------:R-:W1:Y:S01]  /*0d90*/  LDS.64 R56, [R26] ;  /* 0x000000001a387984 */ /* 0x000e620000000a00 */
[----:B------:R-:W-:Y:S06]  /*0da0*/  BAR.SYNC.DEFER_BLOCKING 0x0 ;  /* 0x0000000000007b1d */ /* 0x000fec0000010000 */
[----:B------:R-:W2:Y:S04]  /*0db0*/  @!P3 LDG.E.U16 R10, desc[UR16][R8.64] ;  /* 0x00000010080ab981 */ /* 0x000ea8000c1e1500 */
[----:B------:R-:W3:Y:S04]  /*0dc0*/  @!P2 LDG.E.U16 R52, desc[UR16][R8.64+0x40] ;  /* 0x000040100834a981 */ /* 0x000ee8000c1e1500 */
[----:B------:R-:W4:Y:S04]  /*0dd0*/  @!P1 LDG.E.U16 R54, desc[UR16][R8.64+0x80] ;  /* 0x0000801008369981 */ /* 0x000f28000c1e1500 */
[----:B------:R-:W4:Y:S01]  /*0de0*/  @!P0 LDG.E.U16 R0, desc[UR16][R8.64+0xc0] ;  /* 0x0000c01008008981 */ /* 0x000f22000c1e1500 */
[----:B-1----:R-:W-:-:S02]  /*0df0*/  HADD2.F32 R22, -RZ, R56.H1_H1 ;  /* 0x30000038ff167230 */ /* 0x002fc40000004100 */
[--C-:B------:R-:W-:Y:S02]  /*0e00*/  HADD2.F32 R25, -RZ, R57.reuse.H0_H0 ;  /* 0x20000039ff197230 */ /* 0x100fe40000004100 */
[----:B------:R-:W-:Y:S02]  /*0e10*/  HADD2.F32 R58, -RZ, R57.H1_H1 ;  /* 0x30000039ff3a7230 */ /* 0x000fe40000004100 */
[----:B------:R-:W-:Y:S01]  /*0e20*/  FMUL.FTZ R18, R22, -1.4426950216293334961 ;  /* 0xbfb8aa3b16127820 */ /* 0x000fe20000410000 */
[----:B------:R-:W-:Y:S02]  /*0e30*/  HADD2.F32 R19, -RZ, R56.H0_H0 ;  /* 0x20000038ff137230 */ /* 0x000fe40000004100 */
[----:B------:R-:W-:-:S03]  /*0e40*/  FMUL.FTZ R21, R58, -1.4426950216293334961 ;  /* 0xbfb8aa3b3a157820 */ /* 0x000fc60000410000 */
[----:B------:R-:W-:Y:S01]  /*0e50*/  FMUL.FTZ R11, R19, -1.4426950216293334961 ;  /* 0xbfb8aa3b130b7820 */ /* 0x000fe20000410000 */
[----:B------:R-:W1:Y:S04]  /*0e60*/  MUFU.EX2 R18, R18 ;  /* 0x0000001200127308 */ /* 0x000e680000000800 */
[----:B------:R-:W0:Y:S04]  /*0e70*/  MUFU.EX2 R21, R21 ;  /* 0x0000001500157308 */ /* 0x000e280000000800 */
[----:B------:R-:W0:Y:S01]  /*0e80*/  MUFU.EX2 R11, R11 ;  /* 0x0000000b000b7308 */ /* 0x000e220000000800 */
[----:B-1----:R-:W-:Y:S01]  /*0e90*/  FADD.FTZ R23, R18, 1 ;  /* 0x3f80000012177421 */ /* 0x002fe20000010000 */
[----:B0-----:R-:W-:-:S05]  /*0ea0*/  FADD.FTZ R56, R21, 1 ;  /* 0x3f80000015387421 */ /* 0x001fca0000010000 */
[----:B------:R-:W0:Y:S01]  /*0eb0*/  MUFU.RCP R23, R23 ;  /* 0x0000001700177308 */ /* 0x000e220000001000 */
[----:B------:R-:W-:-:S07]  /*0ec0*/  FADD.FTZ R20, R11, 1 ;  /* 0x3f8000000b147421 */ /* 0x000fce0000010000 */
[----:B------:R-:W1:Y:S08]  /*0ed0*/  MUFU.RCP R59, R56 ;  /* 0x00000038003b7308 */ /* 0x000e700000001000 */
[----:B------:R-:W4:Y:S01]  /*0ee0*/  MUFU.RCP R20, R20 ;  /* 0x0000001400147308 */ /* 0x000f220000001000 */
[--C-:B------:R-:W-:Y:S02]  /*0ef0*/  HADD2.F32 R11, -RZ, R7.reuse.H0_H0 ;  /* 0x20000007ff0b7230 */ /* 0x100fe40000004100 */
[----:B------:R-:W-:-:S02]  /*0f00*/  HADD2.F32 R18, -RZ, R7.H1_H1 ;  /* 0x30000007ff127230 */ /* 0x000fc40000004100 */
[----:B0-----:R-:W-:Y:S01]  /*0f10*/  FADD.FTZ R7, -R23, 1 ;  /* 0x3f80000017077421 */ /* 0x001fe20000010100 */
[----:B-1----:R-:W-:-:S04]  /*0f20*/  FADD.FTZ R57, -R59, 1 ;  /* 0x3f8000003b397421 */ /* 0x002fc80000010100 */
[----:B------:R-:W-:Y:S01]  /*0f30*/  FFMA.FTZ R61, R58, R57, 1 ;  /* 0x3f8000003a3d7423 */ /* 0x000fe20000010039 */
[----:B------:R-:W-:Y:S01]  /*0f40*/  ISETP.NE.AND P1, PT, R44, RZ, PT ;  /* 0x000000ff2c00720c */ /* 0x000fe20003f25270 */
[----:B------:R-:W-:-:S04]  /*0f50*/  UISETP.NE.U32.AND UP0, UPT, UR10, URZ, UPT ;  /* 0x000000ff0a00728c */ /* 0x000fc8000bf05070 */
[----:B------:R-:W-:Y:S01]  /*0f60*/  UISETP.NE.AND.EX UP0, UPT, UR11, URZ, UPT, UP0 ;  /* 0x000000ff0b00728c */ /* 0x000fe2000bf05300 */
[----:B--2---:R0:W-:Y:S04]  /*0f70*/  STS.U16 [R27], R10 ;  /* 0x0000000a1b007388 */ /* 0x0041e80000000400 */
[----:B---3--:R1:W-:Y:S04]  /*0f80*/  STS.U16 [R27+0x40], R52 ;  /* 0x000040341b007388 */ /* 0x0083e80000000400 */
[----:B----4-:R-:W-:Y:S01]  /*0f90*/  STS.U16 [R27+0x80], R54 ;  /* 0x000080361b007388 */ /* 0x010fe20000000400 */
[----:B0-----:R-:W-:-:S03]  /*0fa0*/  FMUL.FTZ R10, R25, -1.4426950216293334961 ;  /* 0xbfb8aa3b190a7820 */ /* 0x001fc60000410000 */
[----:B------:R0:W-:Y:S01]  /*0fb0*/  STS.U16 [R27+0xc0], R0 ;  /* 0x0000c0001b007388 */ /* 0x0001e20000000400 */
[----:B------:R-:W-:-:S03]  /*0fc0*/  NOP ;  /* 0x0000000000007918 */ /* 0x000fc60000000000 */
[----:B------:R-:W2:Y:S01]  /*0fd0*/  LDS.64 R8, [R26] ;  /* 0x000000001a087984 */ /* 0x000ea20000000a00 */
[----:B------:R-:W3:Y:S02]  /*0fe0*/  MUFU.EX2 R10, R10 ;  /* 0x0000000a000a7308 */ /* 0x000ee40000000800 */
[----:B---3--:R-:W-:-:S04]  /*0ff0*/  FADD.FTZ R24, R10, 1 ;  /* 0x3f8000000a187421 */ /* 0x008fc80000010000 */
[----:B-1----:R-:W1:Y:S01]  /*1000*/  MUFU.RCP R52, R24 ;  /* 0x0000001800347308 */ /* 0x002e620000001000 */
[--C-:B0-----:R-:W-:Y:S02]  /*1010*/  HADD2.F32 R0, -RZ, R6.reuse.H0_H0 ;  /* 0x20000006ff007230 */ /* 0x101fe40000004100 */
[----:B------:R-:W-:Y:S02]  /*1020*/  HADD2.F32 R10, -RZ, R6.H1_H1 ;  /* 0x30000006ff0a7230 */ /* 0x000fe40000004100 */
[----:B------:R-:W-:-:S04]  /*1030*/  FADD.FTZ R6, -R20, 1 ;  /* 0x3f80000014067421 */ /* 0x000fc80000010100 */
[----:B------:R-:W-:Y:S01]  /*1040*/  FFMA.FTZ R6, R19, R6, 1 ;  /* 0x3f80000013067423 */ /* 0x000fe20000010006 */
[----:B-1----:R-:W-:Y:S01]  /*1050*/  FADD.FTZ R24, -R52, 1 ;  /* 0x3f80000034187421 */ /* 0x002fe20000010100 */
[--C-:B--2---:R-:W-:Y:S02]  /*1060*/  HADD2.F32 R21, -RZ, R8.reuse.H0_H0 ;  /* 0x20000008ff157230 */ /* 0x104fe40000004100 */
[----:B------:R-:W-:Y:S02]  /*1070*/  HADD2.F32 R8, -RZ, R8.H1_H1 ;  /* 0x30000008ff087230 */ /* 0x000fe40000004100 */
[--C-:B------:R-:W-:Y:S02]  /*1080*/  HADD2.F32 R54, -RZ, R9.reuse.H0_H0 ;  /* 0x20000009ff367230 */ /* 0x100fe40000004100 */
[----:B------:R-:W-:Y:S02]  /*1090*/  HADD2.F32 R60, -RZ, R9.H1_H1 ;  /* 0x30000009ff3c7230 */ /* 0x000fe40000004100 */
        /* <DEDUP_REMOVED lines=13> */
[----:B------:R-:W-:Y:S01]  /*1170*/  BAR.SYNC.DEFER_BLOCKING 0x0 ;  /* 0x0000000000007b1d */ /* 0x000fe20000010000 */
[----:B------:R-:W-:-:S02]  /*1180*/  FMUL.FTZ R61, R62, R61 ;  /* 0x0000003d3e3d7220 */ /* 0x000fc40000410000 */
[----:B------:R-:W-:-:S03]  /*1190*/  F2FP.F16.F32.PACK_AB R66, R9, R6 ;  /* 0x000000060942723e */ /* 0x000fc600000000ff */
[----:B------:R-:W-:-:S05]  /*11a0*/  F2FP.F16.F32.PACK_AB R67, R61, R56 ;  /* 0x000000383d43723e */ /* 0x000fca00000000ff */
[----:B------:R-:W-:Y:S01]  /*11b0*/  STS.64 [R26], R66 ;  /* 0x000000421a007388 */ /* 0x000fe20000000a00 */
[----:B------:R-:W-:-:S03]  /*11c0*/  NOP ;  /* 0x0000000000007918 */ /* 0x000fc60000000000 */
[----:B------:R-:W-:Y:S04]  /*11d0*/  LDS.U16 R57, [R27] ;  /* 0x000000001b397984 */ /* 0x000fe80000000400 */
[----:B------:R-:W-:Y:S04]  /*11e0*/  LDS.U16 R61, [R27+0x40] ;  /* 0x000040001b3d7984 */ /* 0x000fe80000000400 */
[----:B------:R-:W-:Y:S04]  /*11f0*/  LDS.U16 R63, [R27+0x80] ;  /* 0x000080001b3f7984 */ /* 0x000fe80000000400 */
[----:B------:R-:W-:Y:S04]  /*1200*/  LDS.U16 R65, [R27+0xc0] ;  /* 0x0000c0001b417984 */ /* 0x000fe80000000400 */
[----:B------:R-:W-:Y:S01]  /*1210*/  @!P1 STS [UR5+0x100], R29 ;  /* 0x0001001dff009988 */ /* 0x000fe20008000805 */
[----:B------:R-:W-:Y:S01]  /*1220*/  BAR.SYNC.DEFER_BLOCKING 0x0 ;  /* 0x0000000000007b1d */ /* 0x000fe20000010000 */
[----:B------:R-:W-:-:S05]  /*1230*/  IMAD.WIDE.U32 R6, R68, UR18, R12 ;  /* 0x0000001244067c25 */ /* 0x000fca000f8e000c */
[----:B------:R-:W0:Y:S01]  /*1240*/  LDS R9, [UR5+0x100] ;  /* 0x00010005ff097984 */ /* 0x000e220008000800 */
[----:B------:R-:W-:Y:S02]  /*1250*/  IMAD R7, R69, UR18, R7 ;  /* 0x0000001245077c24 */ /* 0x000fe4000f8e0207 */
[----:B------:R-:W-:-:S04]  /*1260*/  IMAD.WIDE.U32 R6, R55, UR6, R6 ;  /* 0x0000000637067c25 */ /* 0x000fc8000f8e0006 */
[----:B------:R-:W-:Y:S01]  /*1270*/  IMAD R24, R55, UR7, R7 ;  /* 0x0000000737187c24 */ /* 0x000fe2000f8e0207 */
[----:B------:R-:W-:-:S04]  /*1280*/  IADD3 R7, P0, PT, R38, R6, RZ ;  /* 0x0000000626077210 */ /* 0x000fc80007f1e0ff */
[----:B------:R-:W-:Y:S02]  /*1290*/  IADD3.X R24, PT, PT, RZ, R24, RZ, P0, !PT ;  /* 0x00000018ff187210 */ /* 0x000fe400007fe4ff */
[----:B------:R-:W-:-:S04]  /*12a0*/  LEA R6, P4, R7, UR8, 0x1 ;  /* 0x0000000807067c11 */ /* 0x000fc8000f8808ff */
[----:B------:R-:W-:Y:S02]  /*12b0*/  LEA.HI.X R7, R7, UR9, R24, 0x1, P4 ;  /* 0x0000000907077c11 */ /* 0x000fe4000a0f0c18 */
[-C--:B0-----:R-:W-:Y:S02]  /*12c0*/  ISETP.GE.AND P0, PT, R38, R9.reuse, PT ;  /* 0x000000092600720c */ /* 0x081fe40003f06270 */
[-C--:B------:R-:W-:Y:S02]  /*12d0*/  ISETP.GE.AND P2, PT, R36, R9.reuse, PT ;  /* 0x000000092400720c */ /* 0x080fe40003f46270 */
[-C--:B------:R-:W-:Y:S02]  /*12e0*/  ISETP.GE.AND P3, PT, R34, R9.reuse, PT ;  /* 0x000000092200720c */ /* 0x080fe40003f66270 */
[----:B------:R-:W-:-:S07]  /*12f0*/  ISETP.GE.AND P4, PT, R32, R9, PT ;  /* 0x000000092000720c */ /* 0x000fce0003f86270 */
[----:B------:R0:W-:Y:S04]  /*1300*/  @!P0 STG.E.U16 desc[UR16][R6.64], R57 ;  /* 0x0000003906008986 */ /* 0x0001e8000c101510 */
[----:B------:R0:W-:Y:S04]  /*1310*/  @!P2 STG.E.U16 desc[UR16][R6.64+0x40], R61 ;  /* 0x0000403d0600a986 */ /* 0x0001e8000c101510 */
[----:B------:R0:W-:Y:S04]  /*1320*/  @!P3 STG.E.U16 desc[UR16][R6.64+0x80], R63 ;  /* 0x0000803f0600b986 */ /* 0x0001e8000c101510 */
        /* <DEDUP_REMOVED lines=14> */
[----:B------:R-:W-:-:S04]  /*1410*/  FMUL.FTZ R59, R59, R60 ;  /* 0x0000003c3b3b7220 */ /* 0x000fc80000410000 */
[----:B0-----:R-:W0:Y:S01]  /*1420*/  LDC.64 R60, c[0x0][0x430] ;  /* 0x00010c00ff3c7b82 */ /* 0x001e220000000a00 */
[----:B------:R-:W-:Y:S02]  /*1430*/  F2FP.F16.F32.PACK_AB R58, R8, R19 ;  /* 0x00000013083a723e */ /* 0x000fe400000000ff */
[----:B------:R-:W-:-:S05]  /*1440*/  F2FP.F16.F32.PACK_AB R59, R59, R52 ;  /* 0x000000343b3b723e */ /* 0x000fca00000000ff */
[----:B------:R-:W1:Y:S01]  /*1450*/  LDC.64 R62, c[0x0][0x438] ;  /* 0x00010e00ff3e7b82 */ /* 0x000e620000000a00 */
[----:B------:R-:W-:Y:S01]  /*1460*/  STS.64 [R26], R58 ;  /* 0x0000003a1a007388 */ /* 0x000fe20000000a00 */
        /* <DEDUP_REMOVED lines=10> */
[----:B------:R-:W-:Y:S02]  /*1510*/  @!P1 STS [UR5+0x100], R29 ;  /* 0x0001001dff009988 */ /* 0x000fe40008000805 */
[----:B------:R-:W-:Y:S01]  /*1520*/  IADD3.X R0, PT, PT, RZ, R0, RZ, P5, !PT ;  /* 0x00000000ff007210 */ /* 0x000fe20002ffe4ff */
[----:B------:R-:W-:Y:S01]  /*1530*/  BAR.SYNC.DEFER_BLOCKING 0x0 ;  /* 0x0000000000007b1d */ /* 0x000fe20000010000 */
[----:B------:R-:W-:-:S04]  /*1540*/  LEA R6, P5, R7, UR10, 0x1 ;  /* 0x0000000a07067c11 */ /* 0x000fc8000f8a08ff */
[----:B------:R-:W-:Y:S01]  /*1550*/  LEA.HI.X R7, R7, UR11, R0, 0x1, P5 ;  /* 0x0000000b07077c11 */ /* 0x000fe2000a8f0c00 */
[----:B------:R-:W0:Y:S02]  /*1560*/  LDS R57, [UR5+0x100] ;  /* 0x00010005ff397984 */ /* 0x000e240008000800 */
[-C--:B0-----:R-:W-:Y:S02]  /*1570*/  ISETP.GE.AND P0, PT, R38, R57.reuse, PT ;  /* 0x000000392600720c */ /* 0x081fe40003f06270 */
[-C--:B------:R-:W-:Y:S02]  /*1580*/  ISETP.GE.AND P2, PT, R36, R57.reuse, PT ;  /* 0x000000392400720c */ /* 0x080fe40003f46270 */
[-C--:B------:R-:W-:Y:S02]  /*1590*/  ISETP.GE.AND P3, PT, R34, R57.reuse, PT ;  /* 0x000000392200720c */ /* 0x080fe40003f66270 */
[----:B------:R-:W-:-:S07]  /*15a0*/  ISETP.GE.AND P4, PT, R32, R57, PT ;  /* 0x000000392000720c */ /* 0x000fce0003f86270 */
[----:B------:R1:W-:Y:S04]  /*15b0*/  @!P0 STG.E.U16 desc[UR16][R6.64], R19 ;  /* 0x0000001306008986 */ /* 0x0003e8000c101510 */
[----:B------:R1:W-:Y:S04]  /*15c0*/  @!P2 STG.E.U16 desc[UR16][R6.64+0x40], R21 ;  /* 0x000040150600a986 */ /* 0x0003e8000c101510 */
[----:B------:R1:W-:Y:S04]  /*15d0*/  @!P3 STG.E.U16 desc[UR16][R6.64+0x80], R23 ;  /* 0x000080170600b986 */ /* 0x0003e8000c101510 */
[----:B------:R1:W-:Y:S02]  /*15e0*/  @!P4 STG.E.U16 desc[UR16][R6.64+0xc0], R25 ;  /* 0x0000c0190600c986 */ /* 0x0003e4000c101510 */
.L_x_17292:
[----:B------:R-:W-:Y:S01]  /*15f0*/  BAR.SYNC.DEFER_BLOCKING 0x0 ;  /* 0x0000000000007b1d */ /* 0x000fe20000010000 */
[--C-:B0-----:R-:W-:Y:S01]  /*1600*/  HADD2.F32 R57, -RZ, R2.reuse.H0_H0 ;  /* 0x20000002ff397230 */ /* 0x101fe20000004100 */
[----:B------:R-:W-:Y:S01]  /*1610*/  UISETP.GE.AND UP0, UPT, UR4, 0x1, UPT ;  /* 0x000000010400788c */ /* 0x000fe2000bf06270 */
[----:B------:R-:W-:Y:S01]  /*1620*/  HADD2.F32 R52, -RZ, R2.H1_H1 ;  /* 0x30000002ff347230 */ /* 0x000fe20000004100 */
[----:B------:R-:W-:Y:S01]  /*1630*/  MOV R84, RZ ;  /* 0x000000ff00547202 */ /* 0x000fe20000000f00 */
[--C-:B------:R-:W-:Y:S02]  /*1640*/  HADD2.F32 R54, -RZ, R3.reuse.H0_H0 ;  /* 0x20000003ff367230 */ /* 0x100fe40000004100 */
[----:B------:R-:W-:Y:S01]  /*1650*/  FFMA.FTZ R46, R9, R57, R46 ;  /* 0x00000039092e7223 */ /* 0x000fe2000001002e */
[----:B------:R-:W-:Y:S01]  /*1660*/  HADD2.F32 R56, -RZ, R3.H1_H1 ;  /* 0x30000003ff387230 */ /* 0x000fe20000004100 */
[----:B------:R-:W-:Y:S01]  /*1670*/  MOV R81, RZ ;  /* 0x000000ff00517202 */ /* 0x000fe20000000f00 */
[----:B------:R-:W-:-:S02]  /*1680*/  HADD2.F32 R77, -RZ, R5.H0_H0 ;  /* 0x20000005ff4d7230 */ /* 0x000fc40000004100 */
[----:B------:R-:W-:Y:S01]  /*1690*/  FFMA.FTZ R46, R71, R52, R46 ;  /* 0x00000034472e7223 */ /* 0x000fe2000001002e */
[--C-:B------:R-:W-:Y:S01]  /*16a0*/  HADD2.F32 R3, -RZ, R4.reuse.H0_H0 ;  /* 0x20000004ff037230 */ /* 0x100fe20000004100 */
[----:B------:R-:W-:Y:S01]  /*16b0*/  MOV R79, RZ ;  /* 0x000000ff004f7202 */ /* 0x000fe20000000f00 */
[----:B-1----:R-:W-:Y:S02]  /*16c0*/  HADD2.F32 R7, -RZ, R4.H1_H1 ;  /* 0x30000004ff077230 */ /* 0x002fe40000004100 */
[----:B------:R-:W-:Y:S01]  /*16d0*/  FFMA.FTZ R46, R11, R54, R46 ;  /* 0x000000360b2e7223 */ /* 0x000fe2000001002e */
[----:B------:R-:W-:Y:S01]  /*16e0*/  HADD2.F32 R5, -RZ, R5.H1_H1 ;  /* 0x30000005ff057230 */ /* 0x000fe20000004100 */
[----:B------:R-:W-:Y:S01]  /*16f0*/  MOV R82, RZ ;  /* 0x000000ff00527202 */ /* 0x000fe20000000f00 */
[--C-:B-----5:R-:W-:Y:S01]  /*1700*/  FADD.FTZ R80, R3, R48.reuse ;  /* 0x0000003003507221 */ /* 0x120fe20000010000 */
[--C-:B------:R-:W-:Y:S01]  /*1710*/  FADD.FTZ R78, R7, R48.reuse ;  /* 0x00000030074e7221 */ /* 0x100fe20000010000 */
[--C-:B------:R-:W-:Y:S01]  /*1720*/  FADD.FTZ R77, R77, R48.reuse ;  /* 0x000000304d4d7221 */ /* 0x100fe20000010000 */
[----:B------:R-:W-:Y:S01]  /*1730*/  FADD.FTZ R76, R5, R48 ;  /* 0x00000030054c7221 */ /* 0x000fe20000010000 */
[-C--:B------:R-:W-:Y:S01]  /*1740*/  FMUL.FTZ R75, R9, R50.reuse ;  /* 0x00000032094b7220 */ /* 0x080fe20000410000 */
[-C--:B------:R-:W-:Y:S01]  /*1750*/  FMUL.FTZ R74, R71, R50.reuse ;  /* 0x00000032474a7220 */ /* 0x080fe20000410000 */
[-C--:B------:R-:W-:Y:S01]  /*1760*/  FMUL.FTZ R73, R11, R50.reuse ;  /* 0x000000320b497220 */ /* 0x080fe20000410000 */
[C---:B------:R-:W-:Y:S01]  /*1770*/  FMUL.FTZ R72, R69.reuse, R50 ;  /* 0x0000003245487220 */ /* 0x040fe20000410000 */
[----:B------:R-:W-:Y:S01]  /*1780*/  FFMA.FTZ R46, R69, R56, R46 ;  /* 0x00000038452e7223 */ /* 0x000fe2000001002e */
[----:B------:R-:W-:Y:S06]  /*1790*/  BRA.U !UP0, `(.L_x_17293) ;  /* 0x0000002508247547 */ /* 0x000fec000b800000 */
        /* <DEDUP_REMOVED lines=9> */
[----:B------:R-:W-:Y:S01]  /*1830*/  IADD3 R68, PT, PT, R33, -0x2, RZ ;  /* 0xfffffffe21447810 */ /* 0x000fe20007ffe0ff */
[----:B------:R-:W-:Y:S01]  /*1840*/  FMUL.FTZ R67, R80, R57 ;  /* 0x0000003950437220 */ /* 0x000fe20000410000 */
[----:B------:R-:W-:Y:S01]  /*1850*/  ISETP.EQ.AND P0, PT, R44, RZ, P0 ;  /* 0x000000ff2c00720c */ /* 0x000fe20000702270 */
[----:B------:R-:W-:Y:S01]  /*1860*/  FMUL.FTZ R66, R78, R52 ;  /* 0x000000344e427220 */ /* 0x000fe20000410000 */
[----:B------:R-:W-:Y:S01]  /*1870*/  FMUL.FTZ R65, R77, R54 ;  /* 0x000000364d417220 */ /* 0x000fe20000410000 */
[----:B------:R-:W-:Y:S01]  /*1880*/  FMUL.FTZ R64, R76, R56 ;  /* 0x000000384c407220 */ /* 0x000fe20000410000 */
[----:B------:R-:W-:Y:S01]  /*1890*/  MOV R84, RZ ;  /* 0x000000ff00547202 */ /* 0x000fe20000000f00 */
[----:B------:R-:W2:Y:S01]  /*18a0*/  LDC.64 R18, c[0x0][0x440] ;  /* 0x00011000ff127b82 */ /* 0x000ea20000000a00 */
[----:B------:R-:W-:Y:S01]  /*18b0*/  LOP3.LUT R63, R63, 0x100, RZ, 0xc0, !PT ;  /* 0x000001003f3f7812 */ /* 0x000fe200078ec0ff */
[----:B------:R-:W3:Y:S01]  /*18c0*/  LDCU UR7, c[0x0][0x394] ;  /* 0x00007280ff0777ac */ /* 0x000ee20008000800 */
[----:B------:R-:W-:Y:S01]  /*18d0*/  LOP3.LUT R62, R62, 0x100, RZ, 0xc0, !PT ;  /* 0x000001003e3e7812 */ /* 0x000fe200078ec0ff */
[----:B------:R-:W4:Y:S04]  /*18e0*/  LDCU UR8, c[0x0][0x38c] ;  /* 0x00007180ff0877ac */ /* 0x000f280008000800 */
[----:B------:R-:W0:Y:S01]  /*18f0*/  LDC.64 R20, c[0x0][0x3a8] ;  /* 0x0000ea00ff147b82 */ /* 0x000e220000000a00 */
[----:B------:R-:W-:-:S05]  /*1900*/  UMOV UR4, URZ ;  /* 0x000000ff00047c82 */ /* 0x000fca0008000000 */
.L_x_17311:
[----:B------:R-:W-:Y:S02]  /*1910*/  MOV R2, R14 ;  /* 0x0000000e00027202 */ /* 0x000fe40000000f00 */
[----:B------:R-:W-:-:S03]  /*1920*/  MOV R3, R43 ;  /* 0x0000002b00037202 */ /* 0x000fc60000000f00 */
[----:B0-----:R-:W-:-:S04]  /*1930*/  IMAD.WIDE.U32 R2, R20, UR4, R2 ;  /* 0x0000000414027c25 */ /* 0x001fc8000f8e0002 */
[----:B------:R-:W-:Y:S01]  /*1940*/  IMAD R3, R21, UR4, R3 ;  /* 0x0000000415037c24 */ /* 0x000fe2000f8e0203 */
[----:B--2---:R-:W-:-:S04]  /*1950*/  LEA R22, P1, R2, R18, 0x3 ;  /* 0x0000001202167211 */ /* 0x004fc800078218ff */
[----:B------:R-:W-:-:S06]  /*1960*/  LEA.HI.X R23, R2, R19, R3, 0x3, P1 ;  /* 0x0000001302177211 */ /* 0x000fcc00008f1c03 */
[----:B------:R-:W2:Y:S01]  /*1970*/  LDG.E.64 R22, desc[UR16][R22.64] ;  /* 0x0000001016167981 */ /* 0x000ea2000c1e1b00 */
[----:B-1----:R-:W-:-:S04]  /*1980*/  IMAD.WIDE.U32 R4, R60, UR4, RZ ;  /* 0x000000043c047c25 */ /* 0x002fc8000f8e00ff */
[----:B------:R-:W-:Y:S01]  /*1990*/  IMAD.WIDE.U32 R6, R58, UR4, RZ ;  /* 0x000000043a067c25 */ /* 0x000fe2000f8e00ff */
[----:B------:R-:W-:-:S03]  /*19a0*/  LEA R8, P1, R4, R53, 0x3 ;  /* 0x0000003504087211 */ /* 0x000fc600078218ff */
[----:B------:R-:W-:Y:S01]  /*19b0*/  IMAD R5, R61, UR4, R5 ;  /* 0x000000043d057c24 */ /* 0x000fe2000f8e0205 */
[----:B------:R-:W-:Y:S01]  /*19c0*/  LEA R2, P2, R6, R49, 0x3 ;  /* 0x0000003106027211 */ /* 0x000fe200078418ff */
[----:B------:R-:W-:-:S03]  /*19d0*/  IMAD R3, R59, UR4, R7 ;  /* 0x000000043b037c24 */ /* 0x000fc6000f8e0207 */
[----:B------:R-:W-:Y:S02]  /*19e0*/  LEA.HI.X R9, R4, R51, R5, 0x3, P1 ;  /* 0x0000003304097211 */ /* 0x000fe400008f1c05 */
[----:B------:R-:W-:-:S04]  /*19f0*/  LEA.HI.X R3, R6, R47, R3, 0x3, P2 ;  /* 0x0000002f06037211 */ /* 0x000fc800010f1c03 */
[----:B------:R-:W5:Y:S04]  /*1a00*/  LDG.E.64 R8, desc[UR16][R8.64] ;  /* 0x0000001008087981 */ /* 0x000f68000c1e1b00 */
[----:B------:R-:W5:Y:S01]  /*1a10*/  LDG.E.64 R2, desc[UR16][R2.64] ;  /* 0x0000001002027981 */ /* 0x000f62000c1e1b00 */
        /* <DEDUP_REMOVED lines=13> */
[----:B------:R-:W-:Y:S01]  /*1af0*/  FMUL.RZ R87, R83, 0.15915493667125701904 ;  /* 0x3e22f98353577820 */ /* 0x000fe2000040c000 */
[----:B------:R-:W0:Y:S01]  /*1b00*/  MUFU.SIN R7, R85 ;  /* 0x0000005500077308 */ /* 0x000e220000000400 */
[-C--:B------:R-:W-:Y:S01]  /*1b10*/  FMUL.FTZ R24, R77, R5.reuse ;  /* 0x000000054d187220 */ /* 0x080fe20000410000 */
[----:B------:R-:W-:-:S06]  /*1b20*/  FMUL.FTZ R10, R78, R5 ;  /* 0x000000054e0a7220 */ /* 0x000fcc0000410000 */
[----:B------:R1:W0:Y:S04]  /*1b30*/  MUFU.EX2 R6, R4 ;  /* 0x0000000400067308 */ /* 0x0002280000000800 */
[----:B------:R2:W-:Y:S01]  /*1b40*/  MUFU.COS R11, R85 ;  /* 0x00000055000b7308 */ /* 0x0005e20000000000 */
[----:B-1----:R-:W-:-:S07]  /*1b50*/  FMUL.FTZ R4, R76, R23 ;  /* 0x000000174c047220 */ /* 0x002fce0000410000 */
[----:B------:R-:W-:Y:S01]  /*1b60*/  MUFU.SIN R25, R86 ;  /* 0x0000005600197308 */ /* 0x000fe20000000400 */
[----:B------:R-:W-:Y:S01]  /*1b70*/  FMUL.RZ R89, R4, 0.15915493667125701904 ;  /* 0x3e22f98304597820 */ /* 0x000fe2000040c000 */
[----:B--2---:R-:W-:Y:S01]  /*1b80*/  FMUL.FTZ R85, R76, R5 ;  /* 0x000000054c557220 */ /* 0x004fe20000410000 */
[----:B------:R-:W-:Y:S01]  /*1b90*/  IADD3 R4, PT, PT, R63, UR4, RZ ;  /* 0x000000043f047c10 */ /* 0x000fe2000fffe0ff */
[----:B0-----:R-:W-:Y:S01]  /*1ba0*/  FMUL.FTZ R5, R6, R7 ;  /* 0x0000000706057220 */ /* 0x001fe20000410000 */
[----:B-----5:R-:W-:-:S03]  /*1bb0*/  FMUL.FTZ R7, R9, R3 ;  /* 0x0000000309077220 */ /* 0x020fc60000410000 */
[----:B------:R-:W-:Y:S01]  /*1bc0*/  MUFU.COS R95, R86 ;  /* 0x00000056005f7308 */ /* 0x000fe20000000000 */
[----:B------:R-:W-:-:S04]  /*1bd0*/  FFMA.FTZ R7, R8, R2, -R7 ;  /* 0x0000000208077223 */ /* 0x000fc80000010807 */
[-C--:B------:R-:W-:Y:S01]  /*1be0*/  FMUL.FTZ R91, R0, R7.reuse ;  /* 0x00000007005b7220 */ /* 0x080fe20000410000 */
[-C--:B------:R-:W-:Y:S02]  /*1bf0*/  FMUL.FTZ R98, R70, R7.reuse ;  /* 0x0000000746627220 */ /* 0x080fe40000410000 */
[----:B------:R-:W0:Y:S08]  /*1c00*/  MUFU.COS R86, R89 ;  /* 0x0000005900567308 */ /* 0x000e300000000000 */
[----:B------:R-:W-:Y:S08]  /*1c10*/  MUFU.SIN R83, R87 ;  /* 0x0000005700537308 */ /* 0x000ff00000000400 */
[----:B------:R1:W2:Y:S08]  /*1c20*/  MUFU.SIN R96, R89 ;  /* 0x0000005900607308 */ /* 0x0002b00000000400 */
[----:B------:R-:W5:Y:S01]  /*1c30*/  MUFU.COS R93, R87 ;  /* 0x00000057005d7308 */ /* 0x000f620000000000 */
[----:B-1----:R-:W-:-:S07]  /*1c40*/  FMUL.FTZ R89, R69, R7 ;  /* 0x0000000745597220 */ /* 0x002fce0000410000 */
[----:B------:R-:W0:Y:S04]  /*1c50*/  MUFU.EX2 R85, R85 ;  /* 0x0000005500557308 */ /* 0x000e280000000800 */
[----:B------:R1:W3:Y:S04]  /*1c60*/  MUFU.EX2 R94, R10 ;  /* 0x0000000a005e7308 */ /* 0x0002e80000000800 */
[----:B------:R-:W4:Y:S01]  /*1c70*/  MUFU.EX2 R24, R24 ;  /* 0x0000001800187308 */ /* 0x000f220000000800 */
[----:B-1----:R-:W-:Y:S01]  /*1c80*/  P2R R10, PR, RZ, 0x8 ;  /* 0x00000008ff0a7803 */ /* 0x002fe20000000000 */
[C---:B0-----:R-:W-:Y:S01]  /*1c90*/  FMUL.FTZ R86, R85.reuse, R86 ;  /* 0x0000005655567220 */ /* 0x041fe20000410000 */
[----:B------:R-:W-:Y:S01]  /*1ca0*/  SEL R10, R4, R31, !P3 ;  /* 0x0000001f040a7207 */ /* 0x000fe20005800000 */
[----:B------:R-:W-:Y:S01]  /*1cb0*/  FMUL.FTZ R4, R6, R11 ;  /* 0x0000000b06047220 */ /* 0x000fe20000410000 */
[----:B------:R-:W-:Y:S01]  /*1cc0*/  FMUL.FTZ R6, R8, R3 ;  /* 0x0000000308067220 */ /* 0x000fe20000410000 */
[----:B---3--:R-:W-:Y:S01]  /*1cd0*/  FMUL.FTZ R95, R94, R95 ;  /* 0x0000005f5e5f7220 */ /* 0x008fe20000410000 */
[----:B------:R-:W-:Y:S01]  /*1ce0*/  LEA R10, R10, UR5, 0x3 ;  /* 0x000000050a0a7c11 */ /* 0x000fe2000f8e18ff */
[----:B--2---:R-:W-:Y:S01]  /*1cf0*/  FMUL.FTZ R85, R85, R96 ;  /* 0x0000006055557220 */ /* 0x004fe20000410000 */
[----:B------:R-:W-:Y:S01]  /*1d00*/  FFMA.FTZ R6, R9, R2, R6 ;  /* 0x0000000209067223 */ /* 0x000fe20000010006 */
[----:B----4-:R-:W-:Y:S01]  /*1d10*/  FMUL.FTZ R92, R24, R83 ;  /* 0x00000053185c7220 */ /* 0x010fe20000410000 */
[----:B------:R-:W-:Y:S01]  /*1d20*/  FMUL.FTZ R94, R94, R25 ;  /* 0x000000195e5e7220 */ /* 0x000fe20000410000 */
[----:B------:R0:W-:Y:S01]  /*1d30*/  STS.64 [R10+0x560], R4 ;  /* 0x000560040a007388 */ /* 0x0001e20000000a00 */
[----:B-----5:R-:W-:Y:S01]  /*1d40*/  FMUL.FTZ R93, R24, R93 ;  /* 0x0000005d185d7220 */ /* 0x020fe20000410000 */
[C---:B------:R-:W-:Y:S01]  /*1d50*/  FMUL.FTZ R96, R71.reuse, R7 ;  /* 0x0000000747607220 */ /* 0x040fe20000410000 */
[-C--:B------:R-:W-:Y:S01]  /*1d60*/  FMUL.FTZ R83, R0, -R6.reuse ;  /* 0x8000000600537220 */ /* 0x080fe20000410000 */
[-C--:B------:R-:W-:Y:S01]  /*1d70*/  FMUL.FTZ R97, R71, -R6.reuse ;  /* 0x8000000647617220 */ /* 0x080fe20000410000 */
[-C--:B------:R-:W-:Y:S01]  /*1d80*/  FMUL.FTZ R99, R70, -R6.reuse ;  /* 0x8000000646637220 */ /* 0x080fe20000410000 */
        /* <DEDUP_REMOVED lines=11> */
.L_x_17295:
[----:B------:R1:W2:Y:S02]  /*1e40*/  LDS.64 R6, [R88+0x1568] ;  /* 0x0015680058067984 */ /* 0x0002a40000000a00 */
.L_x_17296:
[----:B------:R-:W-:Y:S05]  /*1e50*/  BSYNC.RECONVERGENT B0 ;  /* 0x0000000000007941 */ /* 0x000fea0003800200 */
.L_x_17294:
[----:B------:R-:W5:Y:S01]  /*1e60*/  @P0 LDC R9, c[0x0][0x38c] ;  /* 0x0000e300ff090b82 */ /* 0x000f620000000800 */
[----:B------:R-:W-:Y:S01]  /*1e70*/  CS2R R24, SRZ ;  /* 0x0000000000187805 */ /* 0x000fe2000001ff00 */
[----:B-----5:R-:W-:-:S04]  /*1e80*/  @P0 IMAD R9, R68, R9, UR4 ;  /* 0x0000000444090e24 */ /* 0x020fc8000f8e0209 */
[----:B------:R-:W-:-:S05]  /*1e90*/  @P0 IMAD.WIDE R8, R9, 0x10, R16 ;  /* 0x0000001009080825 */ /* 0x000fca00078e0210 */
[----:B------:R5:W2:Y:S01]  /*1ea0*/  @P0 LDG.E.64 R24, desc[UR16][R8.64+0x8] ;  /* 0x0000081008180981 */ /* 0x000aa2000c1e1b00 */
[CC--:B---3--:R-:W-:Y:S01]  /*1eb0*/  FMUL.FTZ R2, R67.reuse, R94.reuse ;  /* 0x0000005e43027220 */ /* 0x0c8fe20000410000 */
        /* <DEDUP_REMOVED lines=17> */
[----:B------:R-:W-:Y:S01]  /*1fd0*/  FADD.FTZ R10, R65, R10 ;  /* 0x0000000a410a7221 */ /* 0x000fe20000010000 */
[----:B------:R-:W-:Y:S01]  /*1fe0*/  FADD.FTZ R11, RZ, R11 ;  /* 0x0000000bff0b7221 */ /* 0x000fe20000010000 */
[-C--:B------:R-:W-:Y:S01]  /*1ff0*/  FFMA.FTZ R2, R5, R95.reuse, R2 ;  /* 0x0000005f05027223 */ /* 0x080fe20000010002 */
[----:B------:R-:W-:Y:S01]  /*2000*/  FFMA.FTZ R3, R4, R95, -R3 ;  /* 0x0000005f04037223 */ /* 0x000fe20000010803 */
[C---:B------:R-:W-:Y:S01]  /*2010*/  FMUL.FTZ R101, R85.reuse, R10 ;  /* 0x0000000a55657220 */ /* 0x040fe20000410000 */
[-C--:B-----5:R-:W-:Y:S01]  /*2020*/  FMUL.FTZ R9, R85, R11.reuse ;  /* 0x0000000b55097220 */ /* 0x0a0fe20000410000 */
[----:B------:R-:W-:Y:S01]  /*2030*/  FMUL.FTZ R8, R92, R2 ;  /* 0x000000025c087220 */ /* 0x000fe20000410000 */
[----:B------:R-:W-:Y:S01]  /*2040*/  ISETP.GT.U32.AND P3, PT, R90, 0x17, PT ;  /* 0x000000175a00780c */ /* 0x000fe20003f64070 */
[C---:B------:R-:W-:Y:S01]  /*2050*/  FFMA.FTZ R101, R86.reuse, R11, R101 ;  /* 0x0000000b56657223 */ /* 0x040fe20000010065 */
[----:B------:R-:W-:Y:S01]  /*2060*/  FFMA.FTZ R9, R86, R10, -R9 ;  /* 0x0000000a56097223 */ /* 0x000fe20000010809 */
[-C--:B------:R-:W-:Y:S01]  /*2070*/  FFMA.FTZ R8, R93, R3.reuse, -R8 ;  /* 0x000000035d087223 */ /* 0x080fe20000010808 */
        /* <DEDUP_REMOVED lines=8> */
[CC--:B------:R-:W-:Y:S01]  /*2100*/  FFMA.FTZ R102, R86.reuse, R10.reuse, R3 ;  /* 0x0000000a56667223 */ /* 0x0c0fe20000010003 */
[----:B------:R-:W-:Y:S01]  /*2110*/  FMUL.FTZ R103, R85, R10 ;  /* 0x0000000a55677220 */ /* 0x000fe20000410000 */
[----:B------:R-:W3:Y:S03]  /*2120*/  SHFL.UP PT, R9, R101, 0x1, RZ ;  /* 0x0420000065097989 */ /* 0x000ee600000e00ff */
[----:B------:R-:W-:Y:S01]  /*2130*/  FFMA.FTZ R103, R86, R8, -R103 ;  /* 0x0000000856677223 */ /* 0x000fe20000010867 */
[----:B------:R-:W5:Y:S04]  /*2140*/  SHFL.UP PT, R3, R102, 0x1, RZ ;  /* 0x0420000066037989 */ /* 0x000f6800000e00ff */
[----:B------:R-:W1:Y:S01]  /*2150*/  SHFL.UP PT, R2, R103, 0x1, RZ ;  /* 0x0420000067027989 */ /* 0x000e6200000e00ff */
[-C--:B0-----:R-:W-:Y:S01]  /*2160*/  FMUL.FTZ R105, R103, R11.reuse ;  /* 0x0000000b67697220 */ /* 0x081fe20000410000 */
[----:B------:R-:W-:-:S03]  /*2170*/  FMUL.FTZ R8, R102, R11 ;  /* 0x0000000b66087220 */ /* 0x000fc60000410000 */
[-C--:B---3--:R-:W-:Y:S01]  /*2180*/  FFMA.FTZ R105, R102, R9.reuse, R105 ;  /* 0x0000000966697223 */ /* 0x088fe20000010069 */
[----:B------:R-:W-:-:S03]  /*2190*/  FFMA.FTZ R8, R103, R9, -R8 ;  /* 0x0000000967087223 */ /* 0x000fc60000010808 */
[----:B------:R-:W-:Y:S01]  /*21a0*/  @P1 FADD.FTZ R100, R100, R105 ;  /* 0x0000006964641221 */ /* 0x000fe20000010000 */
[----:B------:R-:W-:Y:S01]  /*21b0*/  @P1 FADD.FTZ R101, R101, R8 ;  /* 0x0000000865651221 */ /* 0x000fe20000010000 */
[CC--:B-----5:R-:W-:Y:S01]  /*21c0*/  FMUL.FTZ R9, R103.reuse, R3.reuse ;  /* 0x0000000367097220 */ /* 0x0e0fe20000410000 */
[C---:B------:R-:W-:Y:S02]  /*21d0*/  FMUL.FTZ R8, R102.reuse, R3 ;  /* 0x0000000366087220 */ /* 0x040fe40000410000 */
[----:B------:R-:W0:Y:S01]  /*21e0*/  SHFL.UP PT, R11, R100, 0x2, RZ ;  /* 0x04400000640b7989 */ /* 0x000e2200000e00ff */
[-C--:B-1----:R-:W-:Y:S01]  /*21f0*/  @P1 FFMA.FTZ R102, R102, R2.reuse, R9 ;  /* 0x0000000266661223 */ /* 0x082fe20000010009 */
[----:B------:R-:W-:Y:S01]  /*2200*/  @P1 FFMA.FTZ R103, R103, R2, -R8 ;  /* 0x0000000267671223 */ /* 0x000fe20000010808 */
[----:B------:R-:W-:Y:S01]  /*2210*/  ISETP.GE.AND P1, PT, R28, 0x2, PT ;  /* 0x000000021c00780c */ /* 0x000fe20003f26270 */
[----:B------:R-:W1:Y:S04]  /*2220*/  SHFL.UP PT, R10, R101, 0x2, RZ ;  /* 0x04400000650a7989 */ /* 0x000e6800000e00ff */
[----:B------:R-:W3:Y:S04]  /*2230*/  SHFL.UP PT, R3, R102, 0x2, RZ ;  /* 0x0440000066037989 */ /* 0x000ee800000e00ff */
[----:B------:R-:W5:Y:S01]  /*2240*/  SHFL.UP PT, R2, R103, 0x2, RZ ;  /* 0x0440000067027989 */ /* 0x000f6200000e00ff */
        /* <DEDUP_REMOVED lines=27> */
[----:B------:R-:W1:Y:S04]  /*2400*/  SHFL.UP PT, R3, R102, 0x8, RZ ;  /* 0x0500000066037989 */ /* 0x000e6800000e00ff */
[----:B------:R-:W3:Y:S04]  /*2410*/  SHFL.UP PT, R8, R101, 0x8, RZ ;  /* 0x0500000065087989 */ /* 0x000ee800000e00ff */
[----:B------:R-:W5:Y:S01]  /*2420*/  SHFL.UP PT, R2, R103, 0x8, RZ ;  /* 0x0500000067027989 */ /* 0x000f6200000e00ff */
[CC--:B0-----:R-:W-:Y:S01]  /*2430*/  FMUL.FTZ R11, R103.reuse, R9.reuse ;  /* 0x00000009670b7220 */ /* 0x0c1fe20000410000 */
[C---:B------:R-:W-:Y:S01]  /*2440*/  FMUL.FTZ R10, R102.reuse, R9 ;  /* 0x00000009660a7220 */ /* 0x040fe20000410000 */
[CC--:B-1----:R-:W-:Y:S01]  /*2450*/  FMUL.FTZ R9, R102.reuse, R3.reuse ;  /* 0x0000000366097220 */ /* 0x0c2fe20000410000 */
[C---:B------:R-:W-:Y:S01]  /*2460*/  FMUL.FTZ R3, R103.reuse, R3 ;  /* 0x0000000367037220 */ /* 0x040fe20000410000 */
[-C--:B---3--:R-:W-:Y:S01]  /*2470*/  FFMA.FTZ R11, R102, R8.reuse, R11 ;  /* 0x00000008660b7223 */ /* 0x088fe2000001000b */
[----:B------:R-:W-:Y:S01]  /*2480*/  FFMA.FTZ R10, R103, R8, -R10 ;  /* 0x00000008670a7223 */ /* 0x000fe2000001080a */
[----:B------:R-:W-:Y:S01]  /*2490*/  FMUL.FTZ R8, R85, R89 ;  /* 0x0000005955087220 */ /* 0x000fe20000410000 */
[-C--:B-----5:R-:W-:Y:S01]  /*24a0*/  @P1 FFMA.FTZ R103, R103, R2.reuse, -R9 ;  /* 0x0000000267671223 */ /* 0x0a0fe20000010809 */
[----:B------:R-:W-:Y:S01]  /*24b0*/  FMUL.FTZ R9, R85, R87 ;  /* 0x0000005755097220 */ /* 0x000fe20000410000 */
[----:B------:R-:W-:Y:S01]  /*24c0*/  @P1 FADD.FTZ R100, R100, R11 ;  /* 0x0000000b64641221 */ /* 0x000fe20000010000 */
[----:B------:R-:W-:Y:S01]  /*24d0*/  @P1 FFMA.FTZ R102, R102, R2, R3 ;  /* 0x0000000266661223 */ /* 0x000fe20000010003 */
[----:B------:R-:W-:Y:S01]  /*24e0*/  @P1 FADD.FTZ R101, R101, R10 ;  /* 0x0000000a65651221 */ /* 0x000fe20000010000 */
[C---:B------:R-:W-:Y:S01]  /*24f0*/  FFMA.FTZ R9, R86.reuse, R89, R9 ;  /* 0x0000005956097223 */ /* 0x040fe20000010009 */
[----:B------:R-:W-:Y:S01]  /*2500*/  FFMA.FTZ R8, R86, R87, -R8 ;  /* 0x0000005756087223 */ /* 0x000fe20000010808 */
[----:B------:R-:W0:Y:S01]  /*2510*/  SHFL.UP PT, R11, R100, 0x10, RZ ;  /* 0x06000000640b7989 */ /* 0x000e2200000e00ff */
[-C--:B--2-4-:R-:W-:Y:S01]  /*2520*/  FMUL.FTZ R3, R85, R7.reuse ;  /* 0x0000000755037220 */ /* 0x094fe20000410000 */
[----:B------:R-:W-:Y:S01]  /*2530*/  FADD.FTZ R104, R98, R9 ;  /* 0x0000000962687221 */ /* 0x000fe20000010000 */
[----:B------:R-:W-:Y:S01]  /*2540*/  FADD.FTZ R105, R99, R8 ;  /* 0x0000000863697221 */ /* 0x000fe20000010000 */
[----:B------:R-:W1:Y:S01]  /*2550*/  SHFL.UP PT, R10, R102, 0x10, RZ ;  /* 0x06000000660a7989 */ /* 0x000e6200000e00ff */
[C---:B------:R-:W-:Y:S01]  /*2560*/  FMUL.FTZ R2, R86.reuse, R7 ;  /* 0x0000000756027220 */ /* 0x040fe20000410000 */
[-C--:B------:R-:W-:Y:S01]  /*2570*/  FFMA.FTZ R3, R86, R6.reuse, -R3 ;  /* 0x0000000656037223 */ /* 0x080fe20000010803 */
[C---:B------:R-:W-:Y:S01]  /*2580*/  FMUL.FTZ R109, R92.reuse, R105 ;  /* 0x000000695c6d7220 */ /* 0x040fe20000410000 */
[----:B------:R-:W2:Y:S01]  /*2590*/  SHFL.UP PT, R9, R101, 0x10, RZ ;  /* 0x0600000065097989 */ /* 0x000ea200000e00ff */
[----:B------:R-:W-:Y:S01]  /*25a0*/  FFMA.FTZ R2, -R85, R6, -R2 ;  /* 0x0000000655027223 */ /* 0x000fe20000010902 */
[C---:B------:R-:W-:Y:S01]  /*25b0*/  FMUL.FTZ R107, R92.reuse, R3 ;  /* 0x000000035c6b7220 */ /* 0x040fe20000410000 */
[CC--:B------:R-:W-:Y:S01]  /*25c0*/  FMUL.FTZ R108, R92.reuse, R104.reuse ;  /* 0x000000685c6c7220 */ /* 0x0c0fe20000410000 */
[----:B------:R-:W3:Y:S01]  /*25d0*/  SHFL.UP PT, R8, R103, 0x10, RZ ;  /* 0x0600000067087989 */ /* 0x000ee200000e00ff */
[C---:B------:R-:W-:Y:S01]  /*25e0*/  FFMA.FTZ R109, R93.reuse, R104, R109 ;  /* 0x000000685d6d7223 */ /* 0x040fe2000001006d */
[-C--:B------:R-:W-:Y:S01]  /*25f0*/  FMUL.FTZ R106, R92, R2.reuse ;  /* 0x000000025c6a7220 */ /* 0x080fe20000410000 */
[C---:B------:R-:W-:Y:S01]  /*2600*/  FFMA.FTZ R2, R93.reuse, R2, -R107 ;  /* 0x000000025d027223 */ /* 0x040fe2000001086b */
[C---:B------:R-:W-:Y:S01]  /*2610*/  FFMA.FTZ R108, R93.reuse, R105, -R108 ;  /* 0x000000695d6c7223 */ /* 0x040fe2000001086c */
[----:B------:R-:W-:Y:S01]  /*2620*/  FADD.FTZ R109, R96, R109 ;  /* 0x0000006d606d7221 */ /* 0x000fe20000010000 */
[----:B------:R-:W-:Y:S01]  /*2630*/  FFMA.FTZ R3, R93, R3, R106 ;  /* 0x000000035d037223 */ /* 0x000fe2000001006a */
[----:B------:R-:W-:Y:S01]  /*2640*/  FMUL.FTZ R104, R94, R2 ;  /* 0x000000025e687220 */ /* 0x000fe20000410000 */
[----:B------:R-:W-:Y:S01]  /*2650*/  ISETP.GE.AND P1, PT, R28, 0x10, PT ;  /* 0x000000101c00780c */ /* 0x000fe20003f26270 */
[----:B------:R-:W-:Y:S01]  /*2660*/  FADD.FTZ R108, R97, R108 ;  /* 0x0000006c616c7221 */ /* 0x000fe20000010000 */
[C---:B------:R-:W-:Y:S01]  /*2670*/  FMUL.FTZ R107, R94.reuse, R109 ;  /* 0x0000006d5e6b7220 */ /* 0x040fe20000410000 */
[CC--:B------:R-:W-:Y:S01]  /*2680*/  FMUL.FTZ R105, R94.reuse, R3.reuse ;  /* 0x000000035e697220 */ /* 0x0c0fe20000410000 */
[C---:B------:R-:W-:Y:S01]  /*2690*/  FFMA.FTZ R3, R95.reuse, R3, R104 ;  /* 0x000000035f037223 */ /* 0x040fe20000010068 */
[-C--:B------:R-:W-:Y:S01]  /*26a0*/  FMUL.FTZ R106, R94, R108.reuse ;  /* 0x0000006c5e6a7220 */ /* 0x080fe20000410000 */
[CC--:B0-----:R-:W-:Y:S01]  /*26b0*/  FMUL.FTZ R104, R102.reuse, R11.reuse ;  /* 0x0000000b66687220 */ /* 0x0c1fe20000410000 */
[----:B------:R-:W-:Y:S01]  /*26c0*/  FFMA.FTZ R108, R95, R108, -R107 ;  /* 0x0000006c5f6c7223 */ /* 0x000fe2000001086b */
[----:B------:R-:W-:Y:S01]  /*26d0*/  FMUL.FTZ R107, R103, R11 ;  /* 0x0000000b676b7220 */ /* 0x000fe20000410000 */
[----:B------:R-:W-:Y:S01]  /*26e0*/  FFMA.FTZ R2, R95, R2, -R105 ;  /* 0x000000025f027223 */ /* 0x000fe20000010869 */
[CC--:B-1----:R-:W-:Y:S01]  /*26f0*/  FMUL.FTZ R105, R103.reuse, R10.reuse ;  /* 0x0000000a67697220 */ /* 0x0c2fe20000410000 */
[C---:B------:R-:W-:Y:S01]  /*2700*/  FMUL.FTZ R11, R102.reuse, R10 ;  /* 0x0000000a660b7220 */ /* 0x040fe20000410000 */
[-C--:B--2---:R-:W-:Y:S01]  /*2710*/  FFMA.FTZ R104, R103, R9.reuse, -R104 ;  /* 0x0000000967687223 */ /* 0x084fe20000010868 */
[C---:B------:R-:W-:Y:S01]  /*2720*/  FFMA.FTZ R107, R102.reuse, R9, R107 ;  /* 0x00000009666b7223 */ /* 0x040fe2000001006b */
[----:B------:R-:W-:Y:S01]  /*2730*/  FFMA.FTZ R106, R95, R109, R106 ;  /* 0x0000006d5f6a7223 */ /* 0x000fe2000001006a */
[----:B------:R-:W0:Y:S01]  /*2740*/  SHFL.DOWN PT, R111, R3, 0x1, 0x1f ;  /* 0x08201f00036f7f89 */ /* 0x000e2200000e0000 */
[-C--:B---3--:R-:W-:Y:S01]  /*2750*/  @P1 FFMA.FTZ R102, R102, R8.reuse, R105 ;  /* 0x0000000866661223 */ /* 0x088fe20000010069 */
[----:B------:R-:W-:Y:S01]  /*2760*/  @P1 FADD.FTZ R101, R101, R104 ;  /* 0x0000006865651221 */ /* 0x000fe20000010000 */
[----:B------:R-:W-:Y:S01]  /*2770*/  @P1 FFMA.FTZ R103, R103, R8, -R11 ;  /* 0x0000000867671223 */ /* 0x000fe2000001080b */
[----:B------:R-:W-:Y:S01]  /*2780*/  @P1 FADD.FTZ R100, R100, R107 ;  /* 0x0000006b64641221 */ /* 0x000fe20000010000 */
[----:B------:R-:W-:Y:S01]  /*2790*/  HFMA2 R8, -RZ, RZ, 1.875, 0 ;  /* 0x3f800000ff087431 */ /* 0x000fe200000001ff */
[----:B------:R-:W1:Y:S01]  /*27a0*/  SHFL.DOWN PT, R107, R2, 0x1, 0x1f ;  /* 0x08201f00026b7f89 */ /* 0x000e6200000e0000 */
[----:B------:R-:W-:-:S02]  /*27b0*/  ISETP.GT.U32.AND P1, PT, R90, 0x1d, PT ;  /* 0x0000001d5a00780c */ /* 0x000fc40003f24070 */
[----:B------:R-:W-:Y:S02]  /*27c0*/  CS2R R10, SRZ ;  /* 0x00000000000a7805 */ /* 0x000fe4000001ff00 */
[----:B------:R-:W-:Y:S01]  /*27d0*/  MOV R9, RZ ;  /* 0x000000ff00097202 */ /* 0x000fe20000000f00 */
[----:B------:R-:W2:Y:S04]  /*27e0*/  SHFL.UP PT, R103, R103, 0x1, RZ ;  /* 0x0420000067677989 */ /* 0x000ea800000e00ff */
[----:B------:R-:W3:Y:S04]  /*27f0*/  SHFL.UP PT, R102, R102, 0x1, RZ ;  /* 0x0420000066667989 */ /* 0x000ee800000e00ff */
[----:B------:R-:W4:Y:S04]  /*2800*/  SHFL.UP PT, R101, R101, 0x1, RZ ;  /* 0x0420000065657989 */ /* 0x000f2800000e00ff */
[----:B------:R-:W0:Y:S04]  /*2810*/  SHFL.UP PT, R100, R100, 0x1, RZ ;  /* 0x0420000064647989 */ /* 0x000e2800000e00ff */
[----:B------:R5:W0:Y:S04]  /*2820*/  SHFL.IDX PT, R104, R24, RZ, 0x1f ;  /* 0x00001fff18687589 */ /* 0x000a2800000e0000 */
        /* <DEDUP_REMOVED lines=16> */
.L_x_17298:
[----:B------:R-:W-:Y:S05]  /*2930*/  BSYNC.RECONVERGENT B0 ;  /* 0x0000000000007941 */ /* 0x000fea0003800200 */
.L_x_17297:
        /* <DEDUP_REMOVED lines=17> */
.L_x_17300:
[----:B------:R-:W-:Y:S05]  /*2a50*/  BSYNC.RECONVERGENT B0 ;  /* 0x0000000000007941 */ /* 0x000fea0003800200 */
.L_x_17299:
        /* <DEDUP_REMOVED lines=16> */
.L_x_17302:
[----:B------:R-:W-:Y:S05]  /*2b60*/  BSYNC.RECONVERGENT B0 ;  /* 0x0000000000007941 */ /* 0x000fea0003800200 */
.L_x_17301:
        /* <DEDUP_REMOVED lines=16> */
.L_x_17304:
[----:B------:R-:W-:Y:S05]  /*2c70*/  BSYNC.RECONVERGENT B0 ;  /* 0x0000000000007941 */ /* 0x000fea0003800200 */
.L_x_17303:
        /* <DEDUP_REMOVED lines=16> */
.L_x_17306:
[----:B------:R-:W-:Y:S05]  /*2d80*/  BSYNC.RECONVERGENT B0 ;  /* 0x0000000000007941 */ /* 0x000fea0003800200 */
.L_x_17305:
        /* <DEDUP_REMOVED lines=38> */
[----:B------:R-:W-:Y:S01]  /*2ff0*/  FFMA.FTZ R6, R4, R105, R6 ;  /* 0x0000006904067223 */ /* 0x000fe20000010006 */
[-C--:B------:R-:W-:Y:S01]  /*3000*/  FFMA.FTZ R100, R86, R87.reuse, -R100 ;  /* 0x0000005756647223 */ /* 0x080fe20000010864 */
[----:B------:R-:W-:Y:S01]  /*3010*/  FFMA.FTZ R104, R4, R104, -R7 ;  /* 0x0000006804687223 */ /* 0x000fe20000010807 */
[----:B------:R-:W-:Y:S01]  /*3020*/  FADD.FTZ R98, R98, R101 ;  /* 0x0000006562627221 */ /* 0x000fe20000010000 */
[----:B------:R-:W-:Y:S01]  /*3030*/  FMUL.FTZ R111, R76, R87 ;  /* 0x000000574c6f7220 */ /* 0x000fe20000410000 */
[----:B------:R-:W-:Y:S01]  /*3040*/  FADD.FTZ R100, R99, R100 ;  /* 0x0000006463647221 */ /* 0x000fe20000010000 */
[----:B------:R-:W-:Y:S01]  /*3050*/  FADD.FTZ R7, R67, R104 ;  /* 0x0000006843077221 */ /* 0x000fe20000010000 */
[C---:B------:R-:W-:Y:S01]  /*3060*/  FMUL.FTZ R102, R92.reuse, R98 ;  /* 0x000000625c667220 */ /* 0x040fe20000410000 */
[----:B------:R-:W-:Y:S01]  /*3070*/  FADD.FTZ R99, RZ, R6 ;  /* 0x00000006ff637221 */ /* 0x000fe20000010000 */
[-C--:B------:R-:W-:Y:S01]  /*3080*/  FMUL.FTZ R5, R92, R100.reuse ;  /* 0x000000645c057220 */ /* 0x080fe20000410000 */
[C---:B------:R-:W-:Y:S01]  /*3090*/  FMUL.FTZ R6, R94.reuse, R7 ;  /* 0x000000075e067220 */ /* 0x040fe20000410000 */
[C---:B------:R-:W-:Y:S01]  /*30a0*/  FFMA.FTZ R102, R93.reuse, R100, -R102 ;  /* 0x000000645d667223 */ /* 0x040fe20000010866 */
[-C--:B------:R-:W-:Y:S01]  /*30b0*/  FMUL.FTZ R4, R94, R99.reuse ;  /* 0x000000635e047220 */ /* 0x080fe20000410000 */
        /* <DEDUP_REMOVED lines=8> */
[-C--:B------:R-:W-:Y:S01]  /*3140*/  FMUL.FTZ R94, R94, R101.reuse ;  /* 0x000000655e5e7220 */ /* 0x080fe20000410000 */
[CC--:B------:R-:W-:Y:S01]  /*3150*/  FMUL.FTZ R4, R92.reuse, R96.reuse ;  /* 0x000000605c047220 */ /* 0x0c0fe20000410000 */
[C---:B------:R-:W-:Y:S01]  /*3160*/  FFMA.FTZ R6, R95.reuse, R101, R6 ;  /* 0x000000655f067223 */ /* 0x040fe20000010006 */
[----:B------:R-:W-:Y:S01]  /*3170*/  FMUL.FTZ R5, R92, R103 ;  /* 0x000000675c057220 */ /* 0x000fe20000410000 */
[----:B------:R-:W-:Y:S01]  /*3180*/  FFMA.FTZ R94, R95, R97, -R94 ;  /* 0x000000615f5e7223 */ /* 0x000fe2000001085e */
[----:B------:R-:W-:Y:S01]  /*3190*/  FFMA.FTZ R4, R93, R103, -R4 ;  /* 0x000000675d047223 */ /* 0x000fe20000010804 */
[----:B------:R-:W-:Y:S01]  /*31a0*/  FADD.FTZ R91, R91, R6 ;  /* 0x000000065b5b7221 */ /* 0x000fe20000010000 */
[----:B------:R-:W-:Y:S01]  /*31b0*/  FFMA.FTZ R6, R0, R7, RZ ;  /* 0x0000000700067223 */ /* 0x000fe200000100ff */
[----:B------:R-:W-:Y:S01]  /*31c0*/  FFMA.FTZ R93, R93, R96, R5 ;  /* 0x000000605d5d7223 */ /* 0x000fe20000010005 */
[----:B------:R-:W-:Y:S01]  /*31d0*/  FADD.FTZ R83, R83, R94 ;  /* 0x0000005e53537221 */ /* 0x000fe20000010000 */
[----:B------:R-:W-:Y:S01]  /*31e0*/  FADD.FTZ R106, R65, R4 ;  /* 0x00000004416a7221 */ /* 0x000fe20000010000 */
[----:B------:R-:W-:Y:S01]  /*31f0*/  FFMA.FTZ R105, R71, R103, R6 ;  /* 0x0000006747697223 */ /* 0x000fe20000010006 */
[----:B------:R-:W-:Y:S01]  /*3200*/  FADD.FTZ R93, RZ, R93 ;  /* 0x0000005dff5d7221 */ /* 0x000fe20000010000 */
[----:B------:R-:W-:Y:S01]  /*3210*/  FMUL.FTZ R6, R80, R83 ;  /* 0x0000005350067220 */ /* 0x000fe20000410000 */
[----:B------:R-:W-:Y:S01]  /*3220*/  FADD.FTZ R92, -R67, R7 ;  /* 0x00000007435c7221 */ /* 0x000fe20000010100 */
[C---:B------:R-:W-:Y:S01]  /*3230*/  FMUL.FTZ R7, R85.reuse, R106 ;  /* 0x0000006a55077220 */ /* 0x040fe20000410000 */
[----:B------:R-:W-:Y:S01]  /*3240*/  FMUL.FTZ R5, R85, R93 ;  /* 0x0000005d55057220 */ /* 0x000fe20000410000 */
[----:B------:R-:W-:Y:S01]  /*3250*/  FMUL.FTZ R107, R78, R97 ;  /* 0x000000614e6b7220 */ /* 0x000fe20000410000 */
[----:B------:R-:W-:Y:S01]  /*3260*/  FMUL.FTZ R102, R80, R91 ;  /* 0x0000005b50667220 */ /* 0x000fe20000410000 */
[----:B------:R-:W-:Y:S01]  /*3270*/  FMUL.FTZ R95, R99, R6 ;  /* 0x00000006635f7220 */ /* 0x000fe20000410000 */
[----:B------:R-:W-:Y:S01]  /*3280*/  FMUL.FTZ R85, R78, R101 ;  /* 0x000000654e557220 */ /* 0x000fe20000410000 */
[----:B------:R-:W-:Y:S01]  /*3290*/  FADD.FTZ R94, -R66, R103 ;  /* 0x00000067425e7221 */ /* 0x000fe20000010100 */
[----:B------:R-:W-:Y:S01]  /*32a0*/  FMUL.FTZ R103, R96, R107 ;  /* 0x0000006b60677220 */ /* 0x000fe20000410000 */
[----:B------:R-:W-:Y:S01]  /*32b0*/  FFMA.FTZ R95, R92, R102, R95 ;  /* 0x000000665c5f7223 */ /* 0x000fe2000001005f */
[----:B------:R-:W-:Y:S01]  /*32c0*/  FMUL.FTZ R109, R96, R85 ;  /* 0x00000055606d7220 */ /* 0x000fe20000410000 */
[CC--:B------:R-:W-:Y:S01]  /*32d0*/  FFMA.FTZ R5, R86.reuse, R106.reuse, -R5 ;  /* 0x0000006a56057223 */ /* 0x0c0fe20000010805 */
[----:B------:R-:W-:Y:S01]  /*32e0*/  FFMA.FTZ R110, R86, R93, R7 ;  /* 0x0000005d566e7223 */ /* 0x000fe20000010007 */
[----:B------:R-:W-:Y:S01]  /*32f0*/  FFMA.FTZ R108, R70, R106, R105 ;  /* 0x0000006a466c7223 */ /* 0x000fe20000010069 */
[----:B------:R-:W-:Y:S01]  /*3300*/  FADD.FTZ R86, -R65, R106 ;  /* 0x0000006a41567221 */ /* 0x000fe20000010100 */
[C---:B------:R-:W-:Y:S01]  /*3310*/  FFMA.FTZ R104, R94.reuse, R85, R103 ;  /* 0x000000555e687223 */ /* 0x040fe20000010067 */
[----:B------:R-:W-:Y:S01]  /*3320*/  FADD.FTZ R95, RZ, R95 ;  /* 0x0000005fff5f7221 */ /* 0x000fe20000010000 */
[----:B------:R-:W-:Y:S01]  /*3330*/  FMUL.FTZ R106, R77, R98 ;  /* 0x000000624d6a7220 */ /* 0x000fe20000410000 */
[----:B------:R-:W-:Y:S01]  /*3340*/  FMUL.FTZ R103, R99, R102 ;  /* 0x0000006663677220 */ /* 0x000fe20000410000 */
[----:B------:R-:W-:Y:S01]  /*3350*/  FFMA.FTZ R4, R94, R107, -R109 ;  /* 0x0000006b5e047223 */ /* 0x000fe2000001086d */
[----:B------:R-:W-:Y:S01]  /*3360*/  FADD.FTZ R109, R64, R5 ;  /* 0x00000005406d7221 */ /* 0x000fe20000010000 */
[----:B------:R-:W-:Y:S01]  /*3370*/  FADD.FTZ R107, R95, R104 ;  /* 0x000000685f6b7221 */ /* 0x000fe20000010000 */
[----:B------:R-:W-:Y:S01]  /*3380*/  FMUL.FTZ R5, R77, R100 ;  /* 0x000000644d057220 */ /* 0x000fe20000410000 */
[----:B------:R-:W-:Y:S01]  /*3390*/  FMUL.FTZ R105, R93, R106 ;  /* 0x0000006a5d697220 */ /* 0x000fe20000410000 */
[----:B------:R-:W-:Y:S01]  /*33a0*/  FFMA.FTZ R7, R92, R6, -R103 ;  /* 0x000000065c077223 */ /* 0x000fe20000010867 */
[----:B------:R-:W-:Y:S01]  /*33b0*/  FADD.FTZ R104, RZ, R110 ;  /* 0x0000006eff687221 */ /* 0x000fe20000010000 */
[----:B------:R-:W-:Y:S01]  /*33c0*/  FMUL.FTZ R95, R76, R89 ;  /* 0x000000594c5f7220 */ /* 0x000fe20000410000 */
[----:B------:R-:W-:Y:S01]  /*33d0*/  FFMA.FTZ R103, R69, R109, R108 ;  /* 0x0000006d45677223 */ /* 0x000fe2000001006c */
[----:B------:R-:W-:Y:S01]  /*33e0*/  FADD.FTZ R108, -R64, R109 ;  /* 0x0000006d406c7221 */ /* 0x000fe20000010100 */
[----:B------:R-:W-:Y:S01]  /*33f0*/  FFMA.FTZ R109, R86, R5, -R105 ;  /* 0x00000005566d7223 */ /* 0x000fe20000010869 */
        /* <DEDUP_REMOVED lines=23> */
[----:B------:R-:W2:Y:S01]  /*3570*/  SHFL.DOWN PT, R107, R4, 0x1, 0x1f ;  /* 0x08201f00046b7f89 */ /* 0x000ea200000e0000 */
[----:B------:R-:W-:-:S03]  /*3580*/  ISETP.GT.AND P2, PT, R28, 0x17, PT ;  /* 0x000000171c00780c */ /* 0x000fc60003f44270 */
[----:B------:R-:W3:Y:S01]  /*3590*/  SHFL.DOWN PT, R110, R109, 0x1, 0x1f ;  /* 0x08201f006d6e7f89 */ /* 0x000ee200000e0000 */
[----:B0-----:R-:W-:-:S05]  /*35a0*/  @!P1 FADD.FTZ R6, R6, R111 ;  /* 0x0000006f06069221 */ /* 0x001fca0000010000 */
[----:B------:R-:W0:Y:S01]  /*35b0*/  SHFL.DOWN PT, R105, R6, 0x2, 0x1f ;  /* 0x08401f0006697f89 */ /* 0x000e2200000e0000 */
[----:B-1----:R-:W-:Y:S01]  /*35c0*/  @!P1 FADD.FTZ R7, R7, R112 ;  /* 0x0000007007079221 */ /* 0x002fe20000010000 */
[----:B--2---:R-:W-:-:S04]  /*35d0*/  @!P1 FADD.FTZ R4, R107, R4 ;  /* 0x000000046b049221 */ /* 0x004fc80000010000 */
[----:B------:R-:W1:Y:S01]  /*35e0*/  SHFL.DOWN PT, R112, R7, 0x2, 0x1f ;  /* 0x08401f0007707f89 */ /* 0x000e6200000e0000 */
[----:B---3--:R-:W-:-:S03]  /*35f0*/  @!P1 FADD.FTZ R5, R5, R110 ;  /* 0x0000006e05059221 */ /* 0x008fc60000010000 */
[----:B------:R-:W2:Y:S01]  /*3600*/  SHFL.DOWN PT, R103, R4, 0x2, 0x1f ;  /* 0x08401f0004677f89 */ /* 0x000ea200000e0000 */
[----:B------:R-:W-:-:S03]  /*3610*/  ISETP.GT.AND P1, PT, R28, 0x1d, PT ;  /* 0x0000001d1c00780c */ /* 0x000fc60003f24270 */
[----:B------:R-:W3:Y:S10]  /*3620*/  SHFL.DOWN PT, R110, R5, 0x2, 0x1f ;  /* 0x08401f00056e7f89 */ /* 0x000ef400000e0000 */
[----:B0-----:R-:W-:-:S05]  /*3630*/  @!P1 FADD.FTZ R6, R6, R105 ;  /* 0x0000006906069221 */ /* 0x001fca0000010000 */
[----:B------:R-:W0:Y:S01]  /*3640*/  SHFL.DOWN PT, R107, R6, 0x4, 0x1f ;  /* 0x08801f00066b7f89 */ /* 0x000e2200000e0000 */
[----:B-1----:R-:W-:Y:S01]  /*3650*/  @!P1 FADD.FTZ R7, R7, R112 ;  /* 0x0000007007079221 */ /* 0x002fe20000010000 */
[----:B--2---:R-:W-:-:S04]  /*3660*/  @!P1 FADD.FTZ R4, R4, R103 ;  /* 0x0000006704049221 */ /* 0x004fc80000010000 */
        /* <DEDUP_REMOVED lines=14> */
[----:B0-----:R-:W-:Y:S01]  /*3750*/  @!P1 FADD.FTZ R6, R6, R107 ;  /* 0x0000006b06069221 */ /* 0x001fe20000010000 */
[-C--:B------:R-:W-:Y:S01]  /*3760*/  FMUL.FTZ R2, R23, R89.reuse ;  /* 0x0000005917027220 */ /* 0x080fe20000410000 */
[----:B------:R-:W-:Y:S01]  /*3770*/  FADD.FTZ R10, R25, R110 ;  /* 0x0000006e190a7221 */ /* 0x000fe20000010000 */
[----:B------:R-:W-:Y:S01]  /*3780*/  FFMA.FTZ R3, R22, R89, R3 ;  /* 0x0000005916037223 */ /* 0x000fe20000010003 */
[----:B------:R-:W-:Y:S01]  /*3790*/  FADD.FTZ R11, R24, R11 ;  /* 0x0000000b180b7221 */ /* 0x000fe20000010000 */
[----:B------:R-:W-:Y:S01]  /*37a0*/  FFMA.FTZ R87, R22, R87, -R2 ;  /* 0x0000005716577223 */ /* 0x000fe20000010802 */
[----:B-1----:R-:W-:Y:S01]  /*37b0*/  @!P1 FADD.FTZ R7, R7, R114 ;  /* 0x0000007207079221 */ /* 0x002fe20000010000 */
[----:B------:R-:W-:Y:S01]  /*37c0*/  FMUL.FTZ R3, R108, R3 ;  /* 0x000000036c037220 */ /* 0x000fe20000410000 */
[----:B------:R-:W-:Y:S01]  /*37d0*/  FMUL.FTZ R25, R23, R98 ;  /* 0x0000006217197220 */ /* 0x000fe20000410000 */
[----:B--2---:R-:W-:-:S02]  /*37e0*/  @!P1 FADD.FTZ R4, R4, R105 ;  /* 0x0000006904049221 */ /* 0x004fc40000010000 */
[----:B------:R-:W0:Y:S01]  /*37f0*/  SHFL.DOWN PT, R114, R7, 0x8, 0x1f ;  /* 0x09001f0007727f89 */ /* 0x000e2200000e0000 */
[----:B------:R-:W-:Y:S01]  /*3800*/  FFMA.FTZ R87, R104, R87, R3 ;  /* 0x0000005768577223 */ /* 0x000fe20000010003 */
[----:B------:R-:W-:Y:S01]  /*3810*/  FMUL.FTZ R3, R23, R100 ;  /* 0x0000006417037220 */ /* 0x000fe20000410000 */
        /* <DEDUP_REMOVED lines=26> */
.L_x_17308:
[----:B------:R-:W-:Y:S05]  /*39c0*/  BSYNC.RECONVERGENT B0 ;  /* 0x0000000000007941 */ /* 0x000fea0003800200 */
.L_x_17307:
        /* <DEDUP_REMOVED lines=34> */
.L_x_17310:
[----:B------:R-:W-:Y:S05]  /*3bf0*/  BSYNC.RECONVERGENT B0 ;  /* 0x0000000000007941 */ /* 0x000fea0003800200 */
.L_x_17309:
[----:B------:R-:W-:-:S04]  /*3c00*/  UIADD3 UR4, UPT, UPT, UR4, 0x1, URZ ;  /* 0x0000000104047890 */ /* 0x000fc8000fffe0ff */
[----:B------:R-:W-:-:S09]  /*3c10*/  UISETP.GE.AND UP0, UPT, UR4, UR8, UPT ;  /* 0x000000080400728c */ /* 0x000fd2000bf06270 */
[----:B------:R-:W-:Y:S05]  /*3c20*/  BRA.U !UP0, `(.L_x_17311) ;  /* 0xffffffdd08387547 */ /* 0x000fea000b83ffff */
.L_x_17293:
[----:B------:R-:W-:Y:S01]  /*3c30*/  BAR.SYNC.DEFER_BLOCKING 0x0 ;  /* 0x0000000000007b1d */ /* 0x000fe20000010000 */
[----:B------:R-:W-:Y:S01]  /*3c40*/  F2FP.F16.F32.PACK_AB R74, R74, R75 ;  /* 0x0000004b4a4a723e */ /* 0x000fe200000000ff */
[----:B------:R-:W-:Y:S01]  /*3c50*/  HFMA2 R13, -RZ, RZ, 0, 0 ;  /* 0x00000000ff0d7431 */ /* 0x000fe200000001ff */
[----:B------:R-:W-:Y:S02]  /*3c60*/  F2FP.F16.F32.PACK_AB R75, R72, R73 ;  /* 0x00000049484b723e */ /* 0x000fe400000000ff */
[----:B------:R-:W-:-:S03]  /*3c70*/  F2FP.F16.F32.PACK_AB R22, R79, R82 ;  /* 0x000000524f16723e */ /* 0x000fc600000000ff */
[----:B------:R-:W2:Y:S01]  /*3c80*/  LDC.64 R20, c[0x0][0x4f8] ;  /* 0x00013e00ff147b82 */ /* 0x000ea20000000a00 */
[----:B------:R-:W3:Y:S01]  /*3c90*/  LDCU.64 UR6, c[0x0][0x500] ;  /* 0x0000a000ff0677ac */ /* 0x000ee20008000a00 */
[----:B------:R-:W-:Y:S01]  /*3ca0*/  F2FP.F16.F32.PACK_AB R23, R84, R81 ;  /* 0x000000515417723e */ /* 0x000fe200000000ff */
[----:B------:R-:W-:Y:S01]  /*3cb0*/  FADD.FTZ R82, R82, R45 ;  /* 0x0000002d52527221 */ /* 0x000fe20000010000 */
[----:B------:R-:W4:Y:S03]  /*3cc0*/  LDCU.64 UR8, c[0x0][0x550] ;  /* 0x0000aa00ff0877ac */ /* 0x000f260008000a00 */
[----:B------:R-:W-:Y:S01]  /*3cd0*/  FADD.FTZ R82, R82, R79 ;  /* 0x0000004f52527221 */ /* 0x000fe20000010000 */
[----:B------:R-:W5:Y:S03]  /*3ce0*/  LDC.64 R24, c[0x0][0x518] ;  /* 0x00014600ff187b82 */ /* 0x000f660000000a00 */
[----:B------:R-:W-:-:S04]  /*3cf0*/  FADD.FTZ R45, R82, R81 ;  /* 0x00000051522d7221 */ /* 0x000fc80000010000 */
[----:B------:R-:W-:Y:S01]  /*3d00*/  FADD.FTZ R45, R45, R84 ;  /* 0x000000542d2d7221 */ /* 0x000fe20000010000 */
[----:B------:R-:W-:Y:S01]  /*3d10*/  STS.64 [R26], R74 ;  /* 0x0000004a1a007388 */ /* 0x000fe20000000a00 */
[----:B------:R-:W-:-:S03]  /*3d20*/  NOP ;  /* 0x0000000000007918 */ /* 0x000fc60000000000 */
[----:B0-----:R-:W-:Y:S01]  /*3d30*/  LDS.U16 R5, [R27] ;  /* 0x000000001b057984 */ /* 0x001fe20000000400 */
[----:B--2---:R-:W-:-:S03]  /*3d40*/  IMAD.WIDE.U32 R2, R20, UR18, R12 ;  /* 0x0000001214027c25 */ /* 0x004fc6000f8e000c */
[----:B------:R-:W-:Y:S01]  /*3d50*/  LDS.U16 R7, [R27+0x40] ;  /* 0x000040001b077984 */ /* 0x000fe20000000400 */
[----:B------:R-:W-:-:S03]  /*3d60*/  IMAD R3, R21, UR18, R3 ;  /* 0x0000001215037c24 */ /* 0x000fc6000f8e0203 */
[----:B------:R-:W-:Y:S01]  /*3d70*/  LDS.U16 R9, [R27+0x80] ;  /* 0x000080001b097984 */ /* 0x000fe20000000400 */
[----:B---3--:R-:W-:-:S03]  /*3d80*/  IMAD.WIDE.U32 R2, R55, UR6, R2 ;  /* 0x0000000637027c25 */ /* 0x008fc6000f8e0002 */
[----:B-1----:R-:W-:Y:S01]  /*3d90*/  LDS.U16 R11, [R27+0xc0] ;  /* 0x0000c0001b0b7984 */ /* 0x002fe20000000400 */
[----:B------:R-:W-:Y:S01]  /*3da0*/  IMAD R0, R55, UR7, R3 ;  /* 0x0000000737007c24 */ /* 0x000fe2000f8e0203 */
[----:B------:R-:W-:Y:S01]  /*3db0*/  IADD3 R3, P3, PT, R38, R2, RZ ;  /* 0x0000000226037210 */ /* 0x000fe20007f7e0ff */
[----:B------:R-:W0:Y:S01]  /*3dc0*/  LDCU.64 UR6, c[0x0][0x560] ;  /* 0x0000ac00ff0677ac */ /* 0x000e220008000a00 */
[----:B------:R-:W-:Y:S02]  /*3dd0*/  @!P1 STS [UR5+0x100], R29 ;  /* 0x0001001dff009988 */ /* 0x000fe40008000805 */
[----:B------:R-:W-:Y:S01]  /*3de0*/  IADD3.X R0, PT, PT, RZ, R0, RZ, P3, !PT ;  /* 0x00000000ff007210 */ /* 0x000fe20001ffe4ff */
[----:B------:R-:W-:Y:S01]  /*3df0*/  BAR.SYNC.DEFER_BLOCKING 0x0 ;  /* 0x0000000000007b1d */ /* 0x000fe20000010000 */
        /* <DEDUP_REMOVED lines=11> */
[----:B------:R-:W-:Y:S01]  /*3eb0*/  BAR.SYNC.DEFER_BLOCKING 0x0 ;  /* 0x0000000000007b1d */ /* 0x000fe20000010000 */
[----:B-----5:R-:W-:-:S04]  /*3ec0*/  IMAD.WIDE.U32 R2, R24, UR18, R12 ;  /* 0x0000001218027c25 */ /* 0x020fc8000f8e000c */
[----:B------:R-:W-:Y:S01]  /*3ed0*/  IMAD R3, R25, UR18, R3 ;  /* 0x0000001219037c24 */ /* 0x000fe2000f8e0203 */
        /* <DEDUP_REMOVED lines=19> */
[----:B------:R-:W-:-:S07]  /*4010*/  ISETP.GE.AND P3, PT, R32, R9, PT ;  /* 0x000000092000720c */ /* 0x000fce0003f66270 */
        /* <DEDUP_REMOVED lines=13> */
.L_x_17291:
        /* <DEDUP_REMOVED lines=34> */
.L_x_17314:
[----:B------:R-:W-:Y:S05]  /*4310*/  BSYNC.RECONVERGENT B0 ;  /* 0x0000000000007941 */ /* 0x000fea0003800200 */
.L_x_17313:
        /* <DEDUP_REMOVED lines=26> */
.L_x_17316:
[----:B------:R-:W-:Y:S05]  /*44c0*/  BSYNC.RECONVERGENT B0 ;  /* 0x0000000000007941 */ /* 0x000fea0003800200 */
.L_x_17315:
        /* <DEDUP_REMOVED lines=22> */
.L_x_17318:
        /* <DEDUP_REMOVED lines=60> */
.L_x_17317:
[----:B------:R-:W-:Y:S05]  /*49f0*/  EXIT ;  /* 0x000000000000794d */ /* 0x000fea0003800000 */
.L_x_17319:
        /* <DEDUP_REMOVED lines=16> */
.L_x_18792:


//--------------------- .text._Z25selective_scan_bwd_kernelI32Selective_Scan_bwd_kernel_traitsILi32ELi4ELb0ELb0ELb0ELb1ELb0EN3c104HalfENS1_7complexIfEEEEv12SSMParamsBwd --------------------------
	.section	.text._Z25selective_scan_bwd_kernelI32Selective_Scan_bwd_kernel_traitsILi32ELi4ELb0ELb0ELb0ELb1ELb0EN3c104HalfENS1_7complexIfEEEEv12SSMParamsBwd,"ax",@progbits
	.align	128
        .global         _Z25selective_scan_bwd_kernelI32Selective_Scan_bwd_kernel_traitsILi32ELi4ELb0ELb0ELb0ELb1ELb0EN3c104HalfENS1_7complexIfEEEEv12SSMParamsBwd
        .type           _Z25selective_scan_bwd_kernelI32Selective_Scan_bwd_kernel_traitsILi32ELi4ELb0ELb0ELb0ELb1ELb0EN3c104HalfENS1_7complexIfEEEEv12SSMParamsBwd,@function
        .size           _Z25selective_scan_bwd_kernelI32Selective_Scan_bwd_kernel_traitsILi32ELi4ELb0ELb0ELb0ELb1ELb0EN3c104HalfENS1_7complexIfEEEEv12SSMParamsBwd,(.L_x_18793 - _Z25selective_scan_bwd_kernelI32Selective_Scan_bwd_kernel_traitsILi32ELi4ELb0ELb0ELb0ELb1ELb0EN3c104HalfENS1_7complexIfEEEEv12SSMParamsBwd)
        .other          _Z25selective_scan_bwd_kernelI32Selective_Scan_bwd_kernel_traitsILi32ELi4ELb0ELb0ELb0ELb1ELb0EN3c104HalfENS1_7complexIfEEEEv12SSMParamsBwd,@"STO_CUDA_ENTRY STV_DEFAULT"
_Z25selective_scan_bwd_kernelI32Selective_Scan_bwd_kernel_traitsILi32ELi4ELb0ELb0ELb0ELb1ELb0EN3c104HalfENS1_7complexIfEEEEv12SSMParamsBwd:
.text._Z25selective_scan_bwd_kernelI32Selective_Scan_bwd_kernel_traitsILi32ELi4ELb0ELb0ELb0ELb1ELb0EN3c104HalfENS1_7complexIfEEEEv12SSMParamsBwd:
[----:B------:R-:W-:Y:S08]  /*0000*/  LDC R1, c[0x0][0x37c] ;  /* 0x0000df00ff017b82 */ /* 0x000ff00000000800 */
[----:B------:R-:W0:Y:S01]  /*0010*/  LDC.64 R2, c[0x0][0x458] ;  /* 0x00011600ff027b82 */ /* 0x000e220000000a00 */
[----:B------:R-:W1:Y:S01]  /*0020*/  S2R R91, SR_CTAID.Y ;  /* 0x00000000005b7919 */ /* 0x000e620000002600 */
[----:B------:R-:W2:Y:S01]  /*0030*/  LDCU.64 UR16, c[0x0][0x358] ;  /* 0x00006b00ff1077ac */ /* 0x000ea20008000a00 */
[----:B------:R-:W-:-:S02]  /*0040*/  CS2R R80, SRZ ;  /* 0x0000000000507805 */ /* 0x000fc4000001ff00 */
[----:B------:R-:W-:Y:S01]  /*0050*/  CS2R R78, SRZ ;  /* 0x00000000004e7805 */ /* 0x000fe2000001ff00 */
[----:B------:R-:W3:Y:S02]  /*0060*/  LDCU.128 UR12, c[0x0][0x400] ;  /* 0x00008000ff0c77ac */ /* 0x000ee40008000c00 */
        /* <DEDUP_REMOVED lines=58> */
[----:B------:R-:W-:Y:S02]  /*0410*/  IADD3 R11, P0, PT, R11, R2, RZ ;  /* 0x000000020b0b7210 */ /* 0x000fe40007f1e0ff */
[----:B------:R-:W-:Y:S01]  /*0420*/  LEA R89, P2, R6, R20, 0x3 ;  /* 0x0000001406597211 */ /* 0x000fe200078418ff */
        /* <DEDUP_REMOVED lines=10> */
[C---:B----4-:R-:W-:Y:S02]  /*04d0*/  LEA R70, P4, R11.reuse, R70, 0x1 ;  /* 0x000000460b467211 */ /* 0x050fe400078808ff */
[----:B------:R-:W-:Y:S02]  /*04e0*/  LEA.HI.X R83, R2, R23, R83, 0x3, P0 ;  /* 0x0000001702537211 */ /* 0x000fe400000f1c53 */
[----:B------:R-:W-:Y:S02]  /*04f0*/  LEA.HI.X R74, R74, R25, R5, 0x1, P2 ;  /* 0x000000194a4a7211 */ /* 0x000fe400010f0c05 */
[----:B------:R-:W-:Y:S02]  /*0500*/  LEA.HI.X R72, R4, R27, R72, 0x1, P3 ;  /* 0x0000001b04487211 */ /* 0x000fe400018f0c48 */
[----:B------:R-:W-:Y:S01]  /*0510*/  LEA.HI.X R68, R11, R71, R68, 0x1, P4 ;  /* 0x000000470b447211 */ /* 0x000fe200020f0c44 */
[----:B------:R-:W-:Y:S06]  /*0520*/  @!P1 BRA `(.L_x_17320) ;  /* 0x0000003c00149947 */ /* 0x000fec0003800000 */
[----:B------:R-:W0:Y:S01]  /*0530*/  S2R R76, SR_TID.X ;  /* 0x00000000004c7919 */ /* 0x000e220000002100 */
[----:B------:R-:W1:Y:S01]  /*0540*/  S2UR UR5, SR_CgaCtaId ;  /* 0x00000000000579c3 */ /* 0x000e620000008800 */
[----:B------:R-:W2:Y:S01]  /*0550*/  LDCU.64 UR6, c[0x0][0x3a0] ;  /* 0x00007400ff0677ac */ /* 0x000ea20008000a00 */
[----:B------:R-:W-:Y:S01]  /*0560*/  HFMA2 R79, -RZ, RZ, 0, 0 ;  /* 0x00000000ff4f7431 */ /* 0x000fe200000001ff */
        /* <DEDUP_REMOVED lines=16> */
.L_x_17348:
        /* <DEDUP_REMOVED lines=29> */
[----:B-1----:R-:W-:-:S06]  /*0840*/  ULEA UR5, UR5, UR4, 0x18 ;  /* 0x0000000405057291 */ /* 0x002fcc000f8ec0ff */
[C---:B------:R-:W-:Y:S02]  /*0850*/  LEA R57, R56.reuse, UR5, 0x1 ;  /* 0x0000000538397c11 */ /* 0x040fe4000f8e08ff */
[----:B------:R-:W-:-:S03]  /*0860*/  LEA R55, R56, UR5, 0x3 ;  /* 0x0000000538377c11 */ /* 0x000fc6000f8e18ff */
[----:B--2---:R-:W-:Y:S04]  /*0870*/  STS.U16 [R57], R0 ;  /* 0x0000000039007388 */ /* 0x004fe80000000400 */
[----:B---3--:R0:W-:Y:S04]  /*0880*/  STS.U16 [R57+0x40], R4 ;  /* 0x0000400439007388 */ /* 0x0081e80000000400 */
[----:B----4-:R1:W-:Y:S04]  /*0890*/  STS.U16 [R57+0x80], R6 ;  /* 0x0000800639007388 */ /* 0x0103e80000000400 */
[----:B------:R2:W-:Y:S01]  /*08a0*/  STS.U16 [R57+0xc0], R8 ;  /* 0x0000c00839007388 */ /* 0x0005e20000000400 */
[----:B------:R-:W-:-:S03]  /*08b0*/  NOP ;  /* 0x0000000000007918 */ /* 0x000fc60000000000 */
[----:B------:R-:W-:Y:S01]  /*08c0*/  LDS.64 R46, [R55] ;  /* 0x00000000372e7984 */ /* 0x000fe20000000a00 */
[----:B------:R-:W-:Y:S06]  /*08d0*/  BAR.SYNC.DEFER_BLOCKING 0x0 ;  /* 0x0000000000007b1d */ /* 0x000fec0000010000 */
[----:B------:R-:W3:Y:S04]  /*08e0*/  @!P0 LDG.E.U16 R2, desc[UR16][R18.64] ;  /* 0x0000001012028981 */ /* 0x000ee8000c1e1500 */
[----:B------:R-:W4:Y:S04]  /*08f0*/  @!P1 LDG.E.U16 R10, desc[UR16][R18.64+0x40] ;  /* 0x00004010120a9981 */ /* 0x000f28000c1e1500 */
[----:B------:R-:W4:Y:S04]  /*0900*/  @!P2 LDG.E.U16 R20, desc[UR16][R18.64+0x80] ;  /* 0x000080101214a981 */ /* 0x000f28000c1e1500 */
[----:B------:R-:W4:Y:S01]  /*0910*/  @!P3 LDG.E.U16 R22, desc[UR16][R18.64+0xc0] ;  /* 0x0000c0101216b981 */ /* 0x000f22000c1e1500 */
[----:B0-----:R-:W-:-:S02]  /*0920*/  IADD3 R4, P4, PT, R24, R70, RZ ;  /* 0x0000004618047210 */ /* 0x001fc40007f9e0ff */
[----:B------:R-:W-:Y:S02]  /*0930*/  PRMT R0, RZ, 0x7610, R0 ;  /* 0x00007610ff007816 */ /* 0x000fe40000000000 */
[----:B-1----:R-:W-:Y:S02]  /*0940*/  PRMT R6, RZ, 0x7610, R6 ;  /* 0x00007610ff067816 */ /* 0x002fe40000000006 */
[----:B--2---:R-:W-:Y:S02]  /*0950*/  PRMT R8, RZ, 0x7610, R8 ;  /* 0x00007610ff087816 */ /* 0x004fe40000000008 */
[----:B------:R-:W-:Y:S02]  /*0960*/  PRMT R24, RZ, 0x7610, R24 ;  /* 0x00007610ff187816 */ /* 0x000fe40000000018 */
[----:B------:R-:W-:Y:S01]  /*0970*/  IADD3.X R5, PT, PT, RZ, R68, RZ, P4, !PT ;  /* 0x00000044ff057210 */ /* 0x000fe200027fe4ff */
[----:B---3--:R-:W-:Y:S04]  /*0980*/  STS.U16 [R57], R2 ;  /* 0x0000000239007388 */ /* 0x008fe80000000400 */
[----:B----4-:R-:W-:Y:S04]  /*0990*/  STS.U16 [R57+0x40], R10 ;  /* 0x0000400a39007388 */ /* 0x010fe80000000400 */
[----:B------:R-:W-:Y:S04]  /*09a0*/  STS.U16 [R57+0x80], R20 ;  /* 0x0000801439007388 */ /* 0x000fe80000000400 */
[----:B------:R-:W-:Y:S01]  /*09b0*/  STS.U16 [R57+0xc0], R22 ;  /* 0x0000c01639007388 */ /* 0x000fe20000000400 */
[----:B------:R-:W-:-:S03]  /*09c0*/  NOP ;  /* 0x0000000000007918 */ /* 0x000fc60000000000 */
[----:B------:R-:W0:Y:S01]  /*09d0*/  LDS.64 R26, [R55] ;  /* 0x00000000371a7984 */ /* 0x000e220000000a00 */
[----:B------:R-:W-:Y:S06]  /*09e0*/  BAR.SYNC.DEFER_BLOCKING 0x0 ;  /* 0x0000000000007b1d */ /* 0x000fec0000010000 */
[----:B------:R-:W2:Y:S04]  /*09f0*/  @!P0 LDG.E.U16 R0, desc[UR16][R4.64] ;  /* 0x0000001004008981 */ /* 0x000ea8000c1e1500 */
[----:B------:R-:W3:Y:S04]  /*0a00*/  @!P1 LDG.E.U16 R6, desc[UR16][R4.64+0x40] ;  /* 0x0000401004069981 */ /* 0x000ee8000c1e1500 */
[----:B------:R-:W4:Y:S04]  /*0a10*/  @!P2 LDG.E.U16 R8, desc[UR16][R4.64+0x80] ;  /* 0x000080100408a981 */ /* 0x000f28000c1e1500 */
[----:B------:R-:W4:Y:S01]  /*0a20*/  @!P3 LDG.E.U16 R24, desc[UR16][R4.64+0xc0] ;  /* 0x0000c0100418b981 */ /* 0x000f22000c1e1500 */
[--C-:B0-----:R-:W-:Y:S01]  /*0a30*/  HADD2.F32 R53, -RZ, R26.reuse.H0_H0 ;  /* 0x2000001aff357230 */ /* 0x101fe20000004100 */
[----:B------:R-:W-:Y:S01]  /*0a40*/  BSSY.RECONVERGENT B0, `(.L_x_17321) ;  /* 0x0000032000007945 */ /* 0x000fe20003800200 */
[----:B------:R-:W-:-:S02]  /*0a50*/  HADD2.F32 R7, -RZ, R26.H1_H1 ;  /* 0x3000001aff077230 */ /* 0x000fc40000004100 */
[--C-:B------:R-:W-:Y:S02]  /*0a60*/  HADD2.F32 R51, -RZ, R27.reuse.H0_H0 ;  /* 0x2000001bff337230 */ /* 0x100fe40000004100 */
[--C-:B-----5:R-:W-:Y:S01]  /*0a70*/  FADD.FTZ R53, R53, R78.reuse ;  /* 0x0000004e35357221 */ /* 0x120fe20000010000 */
[----:B------:R-:W-:Y:S02]  /*0a80*/  HADD2.F32 R9, -RZ, R27.H1_H1 ;  /* 0x3000001bff097230 */ /* 0x000fe40000004100 */
[--C-:B------:R-:W-:Y:S01]  /*0a90*/  FADD.FTZ R54, R7, R78.reuse ;  /* 0x0000004e07367221 */ /* 0x100fe20000010000 */
[----:B------:R-:W-:Y:S02]  /*0aa0*/  HADD2.F32 R50, -RZ, R46.H0_H0 ;  /* 0x2000002eff327230 */ /* 0x000fe40000004100 */
[--C-:B------:R-:W-:Y:S01]  /*0ab0*/  FADD.FTZ R51, R51, R78.reuse ;  /* 0x0000004e33337221 */ /* 0x100fe20000010000 */
[----:B------:R-:W-:Y:S01]  /*0ac0*/  FSETP.GTU.FTZ.AND P2, PT, R53, 20, PT ;  /* 0x41a000003500780b */ /* 0x000fe20003f5c000 */
[----:B------:R-:W-:Y:S01]  /*0ad0*/  FADD.FTZ R52, R9, R78 ;  /* 0x0000004e09347221 */ /* 0x000fe20000010000 */
[----:B------:R-:W-:-:S02]  /*0ae0*/  FSETP.GTU.FTZ.AND P3, PT, R54, 20, PT ;  /* 0x41a000003600780b */ /* 0x000fc40003f7c000 */
[----:B------:R-:W-:Y:S02]  /*0af0*/  FSETP.GTU.FTZ.AND P0, PT, R51, 20, PT ;  /* 0x41a000003300780b */ /* 0x000fe40003f1c000 */
[----:B------:R-:W-:Y:S01]  /*0b00*/  FSETP.GTU.FTZ.AND P1, PT, R52, 20, PT ;  /* 0x41a000003400780b */ /* 0x000fe20003f3c000 */
[----:B--2---:R0:W-:Y:S04]  /*0b10*/  STS.U16 [R57], R0 ;  /* 0x0000000039007388 */ /* 0x0041e80000000400 */
[----:B---3--:R0:W-:Y:S04]  /*0b20*/  STS.U16 [R57+0x40], R6 ;  /* 0x0000400639007388 */ /* 0x0081e80000000400 */
[----:B----4-:R0:W-:Y:S04]  /*0b30*/  STS.U16 [R57+0x80], R8 ;  /* 0x0000800839007388 */ /* 0x0101e80000000400 */
[----:B------:R0:W-:Y:S01]  /*0b40*/  STS.U16 [R57+0xc0], R24 ;  /* 0x0000c01839007388 */ /* 0x0001e20000000400 */
[----:B------:R-:W-:-:S03]  /*0b50*/  NOP ;  /* 0x0000000000007918 */ /* 0x000fc60000000000 */
[----:B------:R0:W1:Y:S01]  /*0b60*/  LDS.64 R2, [R55] ;  /* 0x0000000037027984 */ /* 0x0000620000000a00 */
        /* <DEDUP_REMOVED lines=31> */
.L_x_17322:
[----:B------:R-:W-:Y:S05]  /*0d60*/  BSYNC.RECONVERGENT B0 ;  /* 0x0000000000007941 */ /* 0x000fea0003800200 */
.L_x_17321:
[----:B------:R-:W-:Y:S04]  /*0d70*/  BSSY.RECONVERGENT B0, `(.L_x_17323) ;  /* 0x0000020000007945 */ /* 0x000fe80003800200 */
        /* <DEDUP_REMOVED lines=31> */
.L_x_17324:
[----:B------:R-:W-:Y:S05]  /*0f70*/  BSYNC.RECONVERGENT B0 ;  /* 0x0000000000007941 */ /* 0x000fea0003800200 */
.L_x_17323:
        /* <DEDUP_REMOVED lines=32> */
.L_x_17326:
[----:B------:R-:W-:Y:S05]  /*1180*/  BSYNC.RECONVERGENT B0 ;  /* 0x0000000000007941 */ /* 0x000fea0003800200 */
.L_x_17325:
        /* <DEDUP_REMOVED lines=32> */
.L_x_17328:
[----:B------:R-:W-:Y:S05]  /*1390*/  BSYNC.RECONVERGENT B0 ;  /* 0x0000000000007941 */ /* 0x000fea0003800200 */
.L_x_17327:
[----:B------:R-:W2:Y:S01]  /*13a0*/  LDCU UR4, c[0x0][0x38c] ;  /* 0x00007180ff0477ac */ /* 0x000ea20008000800 */
[----:B01----:R-:W-:Y:S01]  /*13b0*/  HADD2.F32 R0, -RZ, R2.H0_H0 ;  /* 0x20000002ff007230 */ /* 0x003fe20000004100 */
[----:B------:R-:W-:Y:S01]  /*13c0*/  CS2R R44, SRZ ;  /* 0x00000000002c7805 */ /* 0x000fe2000001ff00 */
[----:B------:R-:W-:Y:S01]  /*13d0*/  HADD2.F32 R49, -RZ, R46.H1_H1 ;  /* 0x3000002eff317230 */ /* 0x000fe20000004100 */
[----:B------:R-:W-:Y:S01]  /*13e0*/  PRMT R46, RZ, 0x7610, R46 ;  /* 0x00007610ff2e7816 */ /* 0x000fe2000000002e */
[----:B------:R-:W-:Y:S02]  /*13f0*/  HADD2.F32 R2, -RZ, R2.H1_H1 ;  /* 0x30000002ff027230 */ /* 0x000fe40000004100 */
[----:B------:R-:W-:Y:S01]  /*1400*/  FFMA.FTZ R81, R0, R50, R81 ;  /* 0x0000003200517223 */ /* 0x000fe20000010051 */
[----:B------:R-:W-:Y:S01]  /*1410*/  HADD2.F32 R48, -RZ, R47.H0_H0 ;  /* 0x2000002fff307230 */ /* 0x000fe20000004100 */
[----:B------:R-:W-:Y:S01]  /*1420*/  CS2R R42, SRZ ;  /* 0x00000000002a7805 */ /* 0x000fe2000001ff00 */
[----:B------:R-:W-:-:S02]  /*1430*/  HADD2.F32 R5, -RZ, R3.H0_H0 ;  /* 0x20000003ff057230 */ /* 0x000fc40000004100 */
[----:B------:R-:W-:Y:S01]  /*1440*/  FFMA.FTZ R4, R2, R49, R81 ;  /* 0x0000003102047223 */ /* 0x000fe20000010051 */
[----:B------:R-:W-:Y:S02]  /*1450*/  HADD2.F32 R47, -RZ, R47.H1_H1 ;  /* 0x3000002fff2f7230 */ /* 0x000fe40000004100 */
[----:B------:R-:W-:Y:S01]  /*1460*/  FMUL.FTZ R41, R0, R80 ;  /* 0x0000005000297220 */ /* 0x000fe20000410000 */
[----:B------:R-:W-:Y:S02]  /*1470*/  HADD2.F32 R3, -RZ, R3.H1_H1 ;  /* 0x30000003ff037230 */ /* 0x000fe40000004100 */
[C---:B------:R-:W-:Y:S01]  /*1480*/  FFMA.FTZ R4, R5.reuse, R48, R4 ;  /* 0x0000003005047223 */ /* 0x040fe20000010004 */
[-C--:B------:R-:W-:Y:S01]  /*1490*/  FMUL.FTZ R40, R2, R80.reuse ;  /* 0x0000005002287220 */ /* 0x080fe20000410000 */
[-C--:B------:R-:W-:Y:S01]  /*14a0*/  FMUL.FTZ R39, R5, R80.reuse ;  /* 0x0000005005277220 */ /* 0x080fe20000410000 */
[----:B--2---:R-:W-:Y:S01]  /*14b0*/  UISETP.GE.AND UP0, UPT, UR4, 0x1, UPT ;  /* 0x000000010400788c */ /* 0x004fe2000bf06270 */
[C---:B------:R-:W-:Y:S01]  /*14c0*/  FMUL.FTZ R38, R3.reuse, R80 ;  /* 0x0000005003267220 */ /* 0x040fe20000410000 */
[----:B------:R-:W-:Y:S01]  /*14d0*/  FFMA.FTZ R81, R3, R47, R4 ;  /* 0x0000002f03517223 */ /* 0x000fe20000010004 */
[----:B------:R-:W-:Y:S06]  /*14e0*/  BAR.SYNC.DEFER_BLOCKING 0x0 ;  /* 0x0000000000007b1d */ /* 0x000fec0000010000 */
[----:B------:R-:W-:Y:S05]  /*14f0*/  BRA.U !UP0, `(.L_x_17329) ;  /* 0x0000002508247547 */ /* 0x000fea000b800000 */
[----:B------:R-:W0:Y:S01]  /*1500*/  LDC.64 R58, c[0x0][0x3e0] ;  /* 0x0000f800ff3a7b82 */ /* 0x000e220000000a00 */
[----:B------:R-:W-:Y:S01]  /*1510*/  ISETP.NE.AND P0, PT, R66, 0x1, PT ;  /* 0x000000014200780c */ /* 0x000fe20003f05270 */
[----:B------:R-:W-:Y:S01]  /*1520*/  HFMA2 R45, -RZ, RZ, 0, 0 ;  /* 0x00000000ff2d7431 */ /* 0x000fe200000001ff */
[----:B------:R-:W-:Y:S01]  /*1530*/  SHF.L.U32 R29, R63, 0x8, RZ ;  /* 0x000000083f1d7819 */ /* 0x000fe200000006ff */
[----:B------:R-:W-:Y:S01]  /*1540*/  FADD.FTZ R0, R0, R0 ;  /* 0x0000000000007221 */ /* 0x000fe20000010000 */
[----:B------:R-:W-:Y:S01]  /*1550*/  SHF.L.U32 R28, R66, 0x8, RZ ;  /* 0x00000008421c7819 */ /* 0x000fe200000006ff */
[----:B------:R-:W-:Y:S01]  /*1560*/  FADD.FTZ R37, R2, R2 ;  /* 0x0000000202257221 */ /* 0x000fe20000010000 */
[----:B------:R-:W-:Y:S01]  /*1570*/  FADD.FTZ R36, R5, R5 ;  /* 0x0000000505247221 */ /* 0x000fe20000010000 */
[----:B------:R-:W1:Y:S01]  /*1580*/  LDC.64 R60, c[0x0][0x3c0] ;  /* 0x0000f000ff3c7b82 */ /* 0x000e620000000a00 */
[----:B------:R-:W-:Y:S01]  /*1590*/  FADD.FTZ R35, R3, R3 ;  /* 0x0000000303237221 */ /* 0x000fe20000010000 */
[----:B------:R-:W-:Y:S01]  /*15a0*/  IADD3 R34, PT, PT, R66, -0x2, RZ ;  /* 0xfffffffe42227810 */ /* 0x000fe20007ffe0ff */
[----:B------:R-:W-:Y:S01]  /*15b0*/  FMUL.FTZ R33, R50, R53 ;  /* 0x0000003532217220 */ /* 0x000fe20000410000 */
[----:B------:R-:W-:Y:S01]  /*15c0*/  ISETP.EQ.AND P0, PT, R76, RZ, P0 ;  /* 0x000000ff4c00720c */ /* 0x000fe20000702270 */
[----:B------:R-:W-:Y:S01]  /*15d0*/  FMUL.FTZ R32, R49, R54 ;  /* 0x0000003631207220 */ /* 0x000fe20000410000 */
[----:B------:R-:W-:Y:S01]  /*15e0*/  FMUL.FTZ R31, R48, R51 ;  /* 0x00000033301f7220 */ /* 0x000fe20000410000 */
[----:B------:R-:W-:Y:S01]  /*15f0*/  FMUL.FTZ R30, R47, R52 ;  /* 0x000000342f1e7220 */ /* 0x000fe20000410000 */
[----:B------:R-:W2:Y:S01]  /*1600*/  LDC.64 R20, c[0x0][0x440] ;  /* 0x00011000ff147b82 */ /* 0x000ea20000000a00 */
[----:B------:R-:W-:Y:S01]  /*1610*/  LOP3.LUT R29, R29, 0x100, RZ, 0xc0, !PT ;  /* 0x000001001d1d7812 */ /* 0x000fe200078ec0ff */
[----:B------:R-:W3:Y:S01]  /*1620*/  LDCU UR7, c[0x0][0x394] ;  /* 0x00007280ff0777ac */ /* 0x000ee20008000800 */
[----:B------:R-:W-:Y:S01]  /*1630*/  LOP3.LUT R28, R28, 0x100, RZ, 0xc0, !PT ;  /* 0x000001001c1c7812 */ /* 0x000fe200078ec0ff */
[----:B------:R-:W4:Y:S04]  /*1640*/  LDCU UR8, c[0x0][0x38c] ;  /* 0x00007180ff0877ac */ /* 0x000f280008000800 */
[----:B------:R-:W0:Y:S01]  /*1650*/  LDC.64 R22, c[0x0][0x3a8] ;  /* 0x0000ea00ff167b82 */ /* 0x000e220000000a00 */
[----:B------:R-:W-:-:S05]  /*1660*/  UMOV UR4, URZ ;  /* 0x000000ff00047c82 */ /* 0x000fca0008000000 */
.L_x_17347:
        /* <DEDUP_REMOVED lines=23> */
[C---:B--2---:R-:W-:Y:S01]  /*17e0*/  FMUL.FTZ R4, R25.reuse, R53 ;  /* 0x0000003519047220 */ /* 0x044fe20000410000 */
[C---:B------:R-:W-:Y:S01]  /*17f0*/  FMUL.FTZ R10, R25.reuse, R54 ;  /* 0x00000036190a7220 */ /* 0x040fe20000410000 */
[----:B------:R-:W-:-:S02]  /*1800*/  FMUL.FTZ R82, R25, R51 ;  /* 0x0000003319527220 */ /* 0x000fc40000410000 */
[----:B------:R-:W-:Y:S01]  /*1810*/  FMUL.RZ R84, R4, 0.15915493667125701904 ;  /* 0x3e22f98304547820 */ /* 0x000fe2000040c000 */
[----:B------:R-:W-:Y:S01]  /*1820*/  FMUL.FTZ R4, R24, 1.4426950216293334961 ;  /* 0x3fb8aa3b18047820 */ /* 0x000fe20000410000 */
[----:B------:R-:W-:Y:S02]  /*1830*/  FMUL.RZ R86, R10, 0.15915493667125701904 ;  /* 0x3e22f9830a567820 */ /* 0x000fe4000040c000 */
[----:B------:R-:W-:Y:S01]  /*1840*/  MUFU.SIN R7, R84 ;  /* 0x0000005400077308 */ /* 0x000fe20000000400 */
[C---:B------:R-:W-:Y:S01]  /*1850*/  FMUL.FTZ R5, R4.reuse, R53 ;  /* 0x0000003504057220 */ /* 0x040fe20000410000 */
[C---:B------:R-:W-:Y:S01]  /*1860*/  FMUL.FTZ R26, R4.reuse, R51 ;  /* 0x00000033041a7220 */ /* 0x040fe20000410000 */
[----:B------:R-:W-:-:S05]  /*1870*/  FMUL.FTZ R10, R4, R54 ;  /* 0x00000036040a7220 */ /* 0x000fca0000410000 */
[----:B------:R0:W1:Y:S04]  /*1880*/  MUFU.EX2 R6, R5 ;  /* 0x0000000500067308 */ /* 0x0000680000000800 */
[----:B------:R2:W1:Y:S01]  /*1890*/  MUFU.COS R11, R84 ;  /* 0x00000054000b7308 */ /* 0x0004620000000000 */
[----:B0-----:R-:W-:-:S07]  /*18a0*/  FMUL.FTZ R5, R25, R52 ;  /* 0x0000003419057220 */ /* 0x001fce0000410000 */
[----:B------:R-:W0:Y:S01]  /*18b0*/  MUFU.COS R95, R86 ;  /* 0x00000056005f7308 */ /* 0x000e220000000000 */
[----:B------:R-:W-:Y:S01]  /*18c0*/  FMUL.RZ R88, R5, 0.15915493667125701904 ;  /* 0x3e22f98305587820 */ /* 0x000fe2000040c000 */
[----:B--2---:R-:W-:Y:S01]  /*18d0*/  FMUL.RZ R84, R82, 0.15915493667125701904 ;  /* 0x3e22f98352547820 */ /* 0x004fe2000040c000 */
[----:B------:R-:W-:Y:S01]  /*18e0*/  FMUL.FTZ R82, R4, R52 ;  /* 0x0000003404527220 */ /* 0x000fe20000410000 */
[----:B------:R-:W-:-:S04]  /*18f0*/  IADD3 R5, PT, PT, R29, UR4, RZ ;  /* 0x000000041d057c10 */ /* 0x000fc8000fffe0ff */
[----:B------:R-:W2:Y:S01]  /*1900*/  MUFU.COS R101, R88 ;  /* 0x0000005800657308 */ /* 0x000ea20000000000 */
[----:B-1----:R-:W-:-:S07]  /*1910*/  FMUL.FTZ R4, R6, R11 ;  /* 0x0000000b06047220 */ /* 0x002fce0000410000 */
[----:B------:R-:W-:Y:S08]  /*1920*/  MUFU.COS R97, R84 ;  /* 0x0000005400617308 */ /* 0x000ff00000000000 */
[----:B------:R-:W1:Y:S08]  /*1930*/  MUFU.SIN R99, R88 ;  /* 0x0000005800637308 */ /* 0x000e700000000400 */
[----:B------:R-:W3:Y:S08]  /*1940*/  MUFU.SIN R27, R86 ;  /* 0x00000056001b7308 */ /* 0x000ef00000000400 */
[----:B------:R4:W3:Y:S08]  /*1950*/  MUFU.SIN R93, R84 ;  /* 0x00000054005d7308 */ /* 0x0008f00000000400 */
[----:B------:R5:W0:Y:S04]  /*1960*/  MUFU.EX2 R96, R10 ;  /* 0x0000000a00607308 */ /* 0x000a280000000800 */
[----:B----4-:R-:W2:Y:S04]  /*1970*/  MUFU.EX2 R84, R82 ;  /* 0x0000005200547308 */ /* 0x010ea80000000800 */
[----:B------:R-:W4:Y:S01]  /*1980*/  MUFU.EX2 R26, R26 ;  /* 0x0000001a001a7308 */ /* 0x000f220000000800 */
[----:B-----5:R-:W-:-:S02]  /*1990*/  P2R R10, PR, RZ, 0x8 ;  /* 0x00000008ff0a7803 */ /* 0x020fc40000000000 */
[----:B------:R-:W-:Y:S01]  /*19a0*/  SEL R10, R5, R64, !P3 ;  /* 0x00000040050a7207 */ /* 0x000fe20005800000 */
[----:B------:R-:W-:Y:S01]  /*19b0*/  FMUL.FTZ R5, R6, R7 ;  /* 0x0000000706057220 */ /* 0x000fe20000410000 */
[CC--:B------:R-:W-:Y:S01]  /*19c0*/  FMUL.FTZ R7, R9.reuse, R3.reuse ;  /* 0x0000000309077220 */ /* 0x0c0fe20000410000 */
[----:B------:R-:W-:Y:S01]  /*19d0*/  FMUL.FTZ R6, R8, R3 ;  /* 0x0000000308067220 */ /* 0x000fe20000410000 */
[----:B------:R-:W-:Y:S01]  /*19e0*/  LEA R10, R10, UR5, 0x3 ;  /* 0x000000050a0a7c11 */ /* 0x000fe2000f8e18ff */
[----:B0-----:R-:W-:Y:S01]  /*19f0*/  FMUL.FTZ R95, R96, R95 ;  /* 0x0000005f605f7220 */ /* 0x001fe20000410000 */
[-C--:B------:R-:W-:Y:S01]  /*1a00*/  FFMA.FTZ R7, R8, R2.reuse, -R7 ;  /* 0x0000000208077223 */ /* 0x080fe20000010807 */
[----:B------:R-:W-:Y:S01]  /*1a10*/  FFMA.FTZ R6, R9, R2, R6 ;  /* 0x0000000209067223 */ /* 0x000fe20000010006 */
[C---:B--2---:R-:W-:Y:S01]  /*1a20*/  FMUL.FTZ R82, R84.reuse, R101 ;  /* 0x0000006554527220 */ /* 0x044fe20000410000 */
[----:B------:R0:W-:Y:S01]  /*1a30*/  STS.64 [R10+0x560], R4 ;  /* 0x000560040a007388 */ /* 0x0001e20000000a00 */
[----:B-1----:R-:W-:Y:S01]  /*1a40*/  FMUL.FTZ R84, R84, R99 ;  /* 0x0000006354547220 */ /* 0x002fe20000410000 */
[----:B----4-:R-:W-:Y:S01]  /*1a50*/  FMUL.FTZ R94, R26, R97 ;  /* 0x000000611a5e7220 */ /* 0x010fe20000410000 */
[----:B---3--:R-:W-:Y:S01]  /*1a60*/  FMUL.FTZ R96, R96, R27 ;  /* 0x0000001b60607220 */ /* 0x008fe20000410000 */
[----:B------:R-:W-:Y:S01]  /*1a70*/  FMUL.FTZ R93, R26, R93 ;  /* 0x0000005d1a5d7220 */ /* 0x000fe20000410000 */
[-C--:B------:R-:W-:Y:S01]  /*1a80*/  FMUL.FTZ R88, R0, R7.reuse ;  /* 0x0000000700587220 */ /* 0x080fe20000410000 */
[-C--:B------:R-:W-:Y:S01]  /*1a90*/  FMUL.FTZ R97, R37, R7.reuse ;  /* 0x0000000725617220 */ /* 0x080fe20000410000 */
[-C--:B------:R-:W-:Y:S01]  /*1aa0*/  FMUL.FTZ R100, R36, R7.reuse ;  /* 0x0000000724647220 */ /* 0x080fe20000410000 */
[----:B------:R-:W-:Y:S01]  /*1ab0*/  FMUL.FTZ R101, R35, R7 ;  /* 0x0000000723657220 */ /* 0x000fe20000410000 */
        /* <DEDUP_REMOVED lines=14> */
.L_x_17331:
[----:B------:R0:W1:Y:S02]  /*1ba0*/  LDS.64 R6, [R90+0x1568] ;  /* 0x001568005a067984 */ /* 0x0000640000000a00 */
.L_x_17332:
[----:B------:R-:W-:Y:S05]  /*1bb0*/  BSYNC.RECONVERGENT B0 ;  /* 0x0000000000007941 */ /* 0x000fea0003800200 */
.L_x_17330:
        /* <DEDUP_REMOVED lines=27> */
[C---:B----4-:R-:W-:Y:S01]  /*1d70*/  FMUL.FTZ R9, R84.reuse, R11 ;  /* 0x0000000b54097220 */ /* 0x050fe20000410000 */
[----:B------:R-:W-:Y:S01]  /*1d80*/  FMUL.FTZ R8, R84, R103 ;  /* 0x0000006754087220 */ /* 0x000fe20000410000 */
[----:B------:R-:W-:-:S02]  /*1d90*/  ISETP.GT.U32.AND P3, PT, R92, 0x17, PT ;  /* 0x000000175c00780c */ /* 0x000fc40003f64070 */
[C---:B------:R-:W-:Y:S01]  /*1da0*/  FFMA.FTZ R103, R82.reuse, R103, R9 ;  /* 0x0000006752677223 */ /* 0x040fe20000010009 */
[----:B------:R-:W-:Y:S01]  /*1db0*/  FFMA.FTZ R11, R82, R11, -R8 ;  /* 0x0000000b520b7223 */ /* 0x000fe20000010808 */
[CC--:B------:R-:W-:Y:S01]  /*1dc0*/  FMUL.FTZ R9, R93.reuse, R2.reuse ;  /* 0x000000025d097220 */ /* 0x0c0fe20000410000 */
[----:B------:R-:W-:Y:S01]  /*1dd0*/  ISETP.NE.OR P4, PT, R76, RZ, P4 ;  /* 0x000000ff4c00720c */ /* 0x000fe20002785670 */
[----:B------:R-:W-:Y:S01]  /*1de0*/  FADD.FTZ R103, RZ, R103 ;  /* 0x00000067ff677221 */ /* 0x000fe20000010000 */
[----:B------:R-:W-:Y:S01]  /*1df0*/  FADD.FTZ R104, R30, R11 ;  /* 0x0000000b1e687221 */ /* 0x000fe20000010000 */
[-C--:B------:R-:W-:Y:S01]  /*1e00*/  FFMA.FTZ R9, R94, R3.reuse, -R9 ;  /* 0x000000035e097223 */ /* 0x080fe20000010809 */
[----:B------:R-:W-:Y:S01]  /*1e10*/  FMUL.FTZ R3, R93, R3 ;  /* 0x000000035d037220 */ /* 0x000fe20000410000 */
[----:B------:R-:W-:Y:S01]  /*1e20*/  ISETP.GT.U32.AND P5, PT, R92, 0xf, PT ;  /* 0x0000000f5c00780c */ /* 0x000fe20003fa4070 */
[----:B------:R-:W2:Y:S01]  /*1e30*/  SHFL.UP PT, R10, R103, 0x1, RZ ;  /* 0x04200000670a7989 */ /* 0x000ea200000e00ff */
[----:B------:R-:W-:Y:S01]  /*1e40*/  FMUL.FTZ R105, R84, R9 ;  /* 0x0000000954697220 */ /* 0x000fe20000410000 */
[----:B------:R-:W-:-:S02]  /*1e50*/  FFMA.FTZ R3, R94, R2, R3 ;  /* 0x000000025e037223 */ /* 0x000fc40000010003 */
[----:B------:R-:W4:Y:S02]  /*1e60*/  SHFL.UP PT, R8, R104, 0x1, RZ ;  /* 0x0420000068087989 */ /* 0x000f2400000e00ff */
[-C--:B------:R-:W-:Y:S01]  /*1e70*/  FFMA.FTZ R105, R82, R3.reuse, R105 ;  /* 0x0000000352697223 */ /* 0x080fe20000010069 */
[----:B------:R-:W-:-:S04]  /*1e80*/  FMUL.FTZ R106, R84, R3 ;  /* 0x00000003546a7220 */ /* 0x000fc80000410000 */
[----:B------:R-:W-:Y:S01]  /*1e90*/  FFMA.FTZ R106, R82, R9, -R106 ;  /* 0x00000009526a7223 */ /* 0x000fe2000001086a */
[----:B------:R-:W0:Y:S04]  /*1ea0*/  SHFL.UP PT, R3, R105, 0x1, RZ ;  /* 0x0420000069037989 */ /* 0x000e2800000e00ff */
[----:B------:R-:W3:Y:S01]  /*1eb0*/  SHFL.UP PT, R2, R106, 0x1, RZ ;  /* 0x042000006a027989 */ /* 0x000ee200000e00ff */
[-C--:B--2---:R-:W-:Y:S01]  /*1ec0*/  FMUL.FTZ R108, R106, R10.reuse ;  /* 0x0000000a6a6c7220 */ /* 0x084fe20000410000 */
[----:B------:R-:W-:-:S03]  /*1ed0*/  FMUL.FTZ R9, R105, R10 ;  /* 0x0000000a69097220 */ /* 0x000fc60000410000 */
[-C--:B----4-:R-:W-:Y:S01]  /*1ee0*/  FFMA.FTZ R108, R105, R8.reuse, R108 ;  /* 0x00000008696c7223 */ /* 0x090fe2000001006c */
        /* <DEDUP_REMOVED lines=46> */
[-C--:B---3--:R-:W-:Y:S02]  /*21d0*/  FMUL.FTZ R9, R105, R3.reuse ;  /* 0x0000000369097220 */ /* 0x088fe40000410000 */
[----:B------:R-:W-:Y:S01]  /*21e0*/  @P1 FADD.FTZ R104, R104, R11 ;  /* 0x0000000b68681221 */ /* 0x000fe20000010000 */
[----:B------:R-:W-:Y:S01]  /*21f0*/  FMUL.FTZ R3, R106, R3 ;  /* 0x000000036a037220 */ /* 0x000fe20000410000 */
[----:B------:R-:W-:Y:S01]  /*2200*/  FMUL.FTZ R11, R84, R99 ;  /* 0x00000063540b7220 */ /* 0x000fe20000410000 */
[-C--:B----4-:R-:W-:Y:S01]  /*2210*/  @P1 FFMA.FTZ R106, R106, R2.reuse, -R9 ;  /* 0x000000026a6a1223 */ /* 0x090fe20000010809 */
[----:B------:R-:W-:Y:S01]  /*2220*/  @P1 FADD.FTZ R103, R103, R10 ;  /* 0x0000000a67671221 */ /* 0x000fe20000010000 */
[----:B------:R-:W-:Y:S01]  /*2230*/  @P1 FFMA.FTZ R105, R105, R2, R3 ;  /* 0x0000000269691223 */ /* 0x000fe20000010003 */
[-C--:B------:R-:W-:Y:S01]  /*2240*/  FFMA.FTZ R11, R82, R101.reuse, R11 ;  /* 0x00000065520b7223 */ /* 0x080fe2000001000b */
[----:B------:R-:W-:Y:S01]  /*2250*/  FMUL.FTZ R2, R84, R101 ;  /* 0x0000006554027220 */ /* 0x000fe20000410000 */
[-C--:B-1----:R-:W-:Y:S01]  /*2260*/  FMUL.FTZ R9, R82, R7.reuse ;  /* 0x0000000752097220 */ /* 0x082fe20000410000 */
[----:B------:R-:W-:Y:S01]  /*2270*/  FMUL.FTZ R3, R84, R7 ;  /* 0x0000000754037220 */ /* 0x000fe20000410000 */
[----:B------:R-:W-:Y:S01]  /*2280*/  FADD.FTZ R108, R100, R11 ;  /* 0x0000000b646c7221 */ /* 0x000fe20000010000 */
[----:B------:R-:W-:Y:S01]  /*2290*/  FFMA.FTZ R107, R82, R99, -R2 ;  /* 0x00000063526b7223 */ /* 0x000fe20000010802 */
[----:B------:R-:W0:Y:S01]  /*22a0*/  SHFL.UP PT, R11, R103, 0x10, RZ ;  /* 0x06000000670b7989 */ /* 0x000e2200000e00ff */
[----:B------:R-:W-:Y:S01]  /*22b0*/  FFMA.FTZ R2, -R84, R6, -R9 ;  /* 0x0000000654027223 */ /* 0x000fe20000010909 */
[C---:B------:R-:W-:Y:S01]  /*22c0*/  FMUL.FTZ R110, R93.reuse, R108 ;  /* 0x0000006c5d6e7220 */ /* 0x040fe20000410000 */
[----:B------:R-:W-:Y:S01]  /*22d0*/  FADD.FTZ R107, R102, R107 ;  /* 0x0000006b666b7221 */ /* 0x000fe20000010000 */
[----:B------:R-:W1:Y:S01]  /*22e0*/  SHFL.UP PT, R9, R104, 0x10, RZ ;  /* 0x0600000068097989 */ /* 0x000e6200000e00ff */
[----:B------:R-:W-:Y:S01]  /*22f0*/  FFMA.FTZ R3, R82, R6, -R3 ;  /* 0x0000000652037223 */ /* 0x000fe20000010803 */
[C---:B------:R-:W-:Y:S01]  /*2300*/  FMUL.FTZ R109, R93.reuse, R2 ;  /* 0x000000025d6d7220 */ /* 0x040fe20000410000 */
[CC--:B------:R-:W-:Y:S01]  /*2310*/  FMUL.FTZ R113, R93.reuse, R107.reuse ;  /* 0x0000006b5d717220 */ /* 0x0c0fe20000410000 */
[----:B------:R-:W2:Y:S01]  /*2320*/  SHFL.UP PT, R10, R105, 0x10, RZ ;  /* 0x06000000690a7989 */ /* 0x000ea200000e00ff */
[C---:B------:R-:W-:Y:S01]  /*2330*/  FFMA.FTZ R107, R94.reuse, R107, -R110 ;  /* 0x0000006b5e6b7223 */ /* 0x040fe2000001086e */
[-C--:B------:R-:W-:Y:S01]  /*2340*/  FMUL.FTZ R111, R93, R3.reuse ;  /* 0x000000035d6f7220 */ /* 0x080fe20000410000 */
[C---:B------:R-:W-:Y:S01]  /*2350*/  FFMA.FTZ R108, R94.reuse, R108, R113 ;  /* 0x0000006c5e6c7223 */ /* 0x040fe20000010071 */
[----:B------:R-:W3:Y:S01]  /*2360*/  SHFL.UP PT, R8, R106, 0x10, RZ ;  /* 0x060000006a087989 */ /* 0x000ee200000e00ff */
[----:B------:R-:W-:Y:S01]  /*2370*/  FFMA.FTZ R3, R94, R3, R109 ;  /* 0x000000035e037223 */ /* 0x000fe2000001006d */
[----:B------:R-:W-:Y:S01]  /*2380*/  FADD.FTZ R107, R98, R107 ;  /* 0x0000006b626b7221 */ /* 0x000fe20000010000 */
[----:B------:R-:W-:Y:S01]  /*2390*/  FADD.FTZ R108, R97, R108 ;  /* 0x0000006c616c7221 */ /* 0x000fe20000010000 */
[----:B------:R-:W-:Y:S01]  /*23a0*/  FFMA.FTZ R2, R94, R2, -R111 ;  /* 0x000000025e027223 */ /* 0x000fe2000001086f */
[C---:B------:R-:W-:Y:S01]  /*23b0*/  FMUL.FTZ R109, R96.reuse, R3 ;  /* 0x00000003606d7220 */ /* 0x040fe20000410000 */
[CC--:B------:R-:W-:Y:S01]  /*23c0*/  FMUL.FTZ R111, R96.reuse, R107.reuse ;  /* 0x0000006b606f7220 */ /* 0x0c0fe20000410000 */
[----:B------:R-:W-:Y:S01]  /*23d0*/  FMUL.FTZ R112, R96, R108 ;  /* 0x0000006c60707220 */ /* 0x000fe20000410000 */
[----:B------:R-:W-:Y:S01]  /*23e0*/  ISETP.GE.AND P1, PT, R56, 0x10, PT ;  /* 0x000000103800780c */ /* 0x000fe20003f26270 */
[-C--:B------:R-:W-:Y:S01]  /*23f0*/  FMUL.FTZ R110, R96, R2.reuse ;  /* 0x00000002606e7220 */ /* 0x080fe20000410000 */
[C---:B------:R-:W-:Y:S01]  /*2400*/  FFMA.FTZ R2, R95.reuse, R2, -R109 ;  /* 0x000000025f027223 */ /* 0x040fe2000001086d */
[C---:B------:R-:W-:Y:S01]  /*2410*/  FFMA.FTZ R111, R95.reuse, R108, R111 ;  /* 0x0000006c5f6f7223 */ /* 0x040fe2000001006f */
[----:B------:R-:W-:Y:S01]  /*2420*/  FFMA.FTZ R109, R95, R107, -R112 ;  /* 0x0000006b5f6d7223 */ /* 0x000fe20000010870 */
[-C--:B0-----:R-:W-:Y:S01]  /*2430*/  FMUL.FTZ R107, R105, R11.reuse ;  /* 0x0000000b696b7220 */ /* 0x081fe20000410000 */
[----:B------:R-:W-:Y:S01]  /*2440*/  FMUL.FTZ R108, R106, R11 ;  /* 0x0000000b6a6c7220 */ /* 0x000fe20000410000 */
[----:B------:R-:W-:-:S02]  /*2450*/  FFMA.FTZ R3, R95, R3, R110 ;  /* 0x000000035f037223 */ /* 0x000fc4000001006e */
[CC--:B-1----:R-:W-:Y:S01]  /*2460*/  FFMA.FTZ R107, R106.reuse, R9.reuse, -R107 ;  /* 0x000000096a6b7223 */ /* 0x0c2fe2000001086b */
[C---:B------:R-:W-:Y:S01]  /*2470*/  FFMA.FTZ R108, R105.reuse, R9, R108 ;  /* 0x00000009696c7223 */ /* 0x040fe2000001006c */
[----:B------:R-:W-:Y:S01]  /*2480*/  MOV R9, RZ ;  /* 0x000000ff00097202 */ /* 0x000fe20000000f00 */
        /* <DEDUP_REMOVED lines=10> */
[----:B------:R-:W1:Y:S04]  /*2530*/  SHFL.UP PT, R106, R106, 0x1, RZ ;  /* 0x042000006a6a7989 */ /* 0x000e6800000e00ff */
[----:B------:R-:W2:Y:S04]  /*2540*/  SHFL.UP PT, R105, R105, 0x1, RZ ;  /* 0x0420000069697989 */ /* 0x000ea800000e00ff */
[----:B------:R-:W3:Y:S04]  /*2550*/  SHFL.UP PT, R104, R104, 0x1, RZ ;  /* 0x0420000068687989 */ /* 0x000ee800000e00ff */
[----:B------:R-:W4:Y:S04]  /*2560*/  SHFL.UP PT, R103, R103, 0x1, RZ ;  /* 0x0420000067677989 */ /* 0x000f2800000e00ff */
[----:B-----5:R5:W0:Y:S04]  /*2570*/  SHFL.IDX PT, R107, R26, RZ, 0x1f ;  /* 0x00001fff1a6b7589 */ /* 0x020a2800000e0000 */
[----:B------:R1:W0:Y:S01]  /*2580*/  SHFL.IDX PT, R108, R27, RZ, 0x1f ;  /* 0x00001fff1b6c7589 */ /* 0x00022200000e0000 */
[----:B-----5:R-:W-:-:S03]  /*2590*/  FADD.FTZ R26, R86, R109 ;  /* 0x0000006d561a7221 */ /* 0x020fc60000010000 */
[----:B------:R0:W0:Y:S01]  /*25a0*/  SHFL.DOWN PT, R109, R2, 0x1, 0x1f ;  /* 0x08201f00026d7f89 */ /* 0x00002200000e0000 */
[----:B-1----:R-:W-:-:S03]  /*25b0*/  FADD.FTZ R27, R88, R111 ;  /* 0x0000006f581b7221 */ /* 0x002fc60000010000 */
        /* <DEDUP_REMOVED lines=13> */
.L_x_17334:
[----:B------:R-:W-:Y:S05]  /*2690*/  BSYNC.RECONVERGENT B0 ;  /* 0x0000000000007941 */ /* 0x000fea0003800200 */
.L_x_17333:
        /* <DEDUP_REMOVED lines=17> */
.L_x_17336:
[----:B------:R-:W-:Y:S05]  /*27b0*/  BSYNC.RECONVERGENT B0 ;  /* 0x0000000000007941 */ /* 0x000fea0003800200 */
.L_x_17335:
        /* <DEDUP_REMOVED lines=16> */
.L_x_17338:
[----:B------:R-:W-:Y:S05]  /*28c0*/  BSYNC.RECONVERGENT B0 ;  /* 0x0000000000007941 */ /* 0x000fea0003800200 */
.L_x_17337:
        /* <DEDUP_REMOVED lines=16> */
.L_x_17340:
[----:B------:R-:W-:Y:S05]  /*29d0*/  BSYNC.RECONVERGENT B0 ;  /* 0x0000000000007941 */ /* 0x000fea0003800200 */
.L_x_17339:
        /* <DEDUP_REMOVED lines=16> */
.L_x_17342:
[----:B------:R-:W-:Y:S05]  /*2ae0*/  BSYNC.RECONVERGENT B0 ;  /* 0x0000000000007941 */ /* 0x000fea0003800200 */
.L_x_17341:
[----:B------:R-:W-:Y:S01]  /*2af0*/  SHFL.DOWN PT, R115, R2, 0x1, 0x1f ;  /* 0x08201f0002737f89 */ /* 0x000fe200000e0000 */
[C---:B------:R-:W-:Y:S01]  /*2b00*/  ISETP.NE.AND P1, PT, R76.reuse, 0x1f, PT ;  /* 0x0000001f4c00780c */ /* 0x040fe20003f25270 */
[----:B------:R-:W-:Y:S01]  /*2b10*/  BSSY.RECONVERGENT B0, `(.L_x_17343) ;  /* 0x00000c1000007945 */ /* 0x000fe20003800200 */
[----:B------:R-:W-:Y:S01]  /*2b20*/  ISETP.NE.AND P2, PT, R76, RZ, PT ;  /* 0x000000ff4c00720c */ /* 0x000fe20003f45270 */
[----:B0-2---:R-:W0:Y:S01]  /*2b30*/  SHFL.IDX PT, R111, R11, RZ, 0x1f ;  /* 0x00001fff0b6f7589 */ /* 0x005e2200000e0000 */
[----:B------:R-:W-:-:S03]  /*2b40*/  ISETP.GT.AND P3, PT, R56, 0xf, PT ;  /* 0x0000000f3800780c */ /* 0x000fc60003f64270 */
[----:B-1----:R-:W1:Y:S04]  /*2b50*/  SHFL.DOWN PT, R113, R3, 0x1, 0x1f ;  /* 0x08201f0003717f89 */ /* 0x002e6800000e0000 */
[----:B------:R-:W2:Y:S04]  /*2b60*/  SHFL.IDX PT, R109, R10, RZ, 0x1f ;  /* 0x00001fff0a6d7589 */ /* 0x000ea800000e0000 */
[----:B------:R-:W5:Y:S04]  /*2b70*/  SHFL.DOWN PT, R117, R27, 0x1, 0x1f ;  /* 0x08201f001b757f89 */ /* 0x000f6800000e0000 */
[----:B------:R-:W5:Y:S04]  /*2b80*/  SHFL.DOWN PT, R119, R26, 0x1, 0x1f ;  /* 0x08201f001a777f89 */ /* 0x000f6800000e0000 */
[----:B---34-:R-:W-:Y:S01]  /*2b90*/  SHFL.IDX PT, R2, R2, RZ, 0x1f ;  /* 0x00001fff02027589 */ /* 0x018fe200000e0000 */
[----:B0-----:R-:W-:-:S03]  /*2ba0*/  @P1 FMUL.FTZ R110, R115, R111 ;  /* 0x0000006f736e1220 */ /* 0x001fc60000410000 */
[----:B------:R-:W-:Y:S01]  /*2bb0*/  SHFL.IDX PT, R26, R26, RZ, 0x1f ;  /* 0x00001fff1a1a7589 */ /* 0x000fe200000e0000 */
[----:B-1----:R-:W-:-:S03]  /*2bc0*/  @P1 FMUL.FTZ R112, R113, R111 ;  /* 0x0000006f71701220 */ /* 0x002fc60000410000 */
[----:B------:R-:W-:Y:S01]  /*2bd0*/  SHFL.IDX PT, R27, R27, RZ, 0x1f ;  /* 0x00001fff1b1b7589 */ /* 0x000fe200000e0000 */
[-C--:B--2---:R-:W-:Y:S01]  /*2be0*/  @P1 FFMA.FTZ R110, R113, R109.reuse, -R110 ;  /* 0x0000006d716e1223 */ /* 0x084fe2000001086e */
[----:B------:R-:W-:-:S03]  /*2bf0*/  @P1 FFMA.FTZ R112, R115, R109, R112 ;  /* 0x0000006d73701223 */ /* 0x000fc60000010070 */
[----:B-----5:R-:W-:Y:S01]  /*2c00*/  @P1 FADD.FTZ R109, R117, R110 ;  /* 0x0000006e756d1221 */ /* 0x020fe20000010000 */
[-C--:B------:R-:W-:Y:S01]  /*2c10*/  FMUL.FTZ R110, R106, R108.reuse ;  /* 0x0000006c6a6e7220 */ /* 0x080fe20000410000 */
        /* <DEDUP_REMOVED lines=14> */
[CC--:B------:R-:W-:Y:S01]  /*2d00*/  FMUL.FTZ R7, R5.reuse, R108.reuse ;  /* 0x0000006c05077220 */ /* 0x0c0fe20000410000 */
[----:B------:R-:W-:Y:S01]  /*2d10*/  FMUL.FTZ R6, R84, R101 ;  /* 0x0000006554067220 */ /* 0x000fe20000410000 */
[----:B------:R-:W-:Y:S01]  /*2d20*/  FMUL.FTZ R5, R5, R107 ;  /* 0x0000006b05057220 */ /* 0x000fe20000410000 */
[----:B------:R-:W-:Y:S01]  /*2d30*/  FFMA.FTZ R103, R82, R101, R103 ;  /* 0x0000006552677223 */ /* 0x000fe20000010067 */
[----:B------:R-:W-:Y:S01]  /*2d40*/  ISETP.GT.AND P2, PT, R56, 0x17, PT ;  /* 0x000000173800780c */ /* 0x000fe20003f44270 */
        /* <DEDUP_REMOVED lines=27> */
[----:B------:R-:W-:Y:S01]  /*2f00*/  FFMA.FTZ R6, R0, R109, RZ ;  /* 0x0000006d00067223 */ /* 0x000fe200000100ff */
[----:B------:R-:W-:Y:S01]  /*2f10*/  FADD.FTZ R86, R86, R107 ;  /* 0x0000006b56567221 */ /* 0x000fe20000010000 */
[----:B------:R-:W-:Y:S01]  /*2f20*/  FADD.FTZ R106, R31, R4 ;  /* 0x000000041f6a7221 */ /* 0x000fe20000010000 */
[----:B------:R-:W-:Y:S01]  /*2f30*/  FADD.FTZ R95, RZ, R95 ;  /* 0x0000005fff5f7221 */ /* 0x000fe20000010000 */
[----:B------:R-:W-:Y:S01]  /*2f40*/  FFMA.FTZ R111, R37, R104, R6 ;  /* 0x00000068256f7223 */ /* 0x000fe20000010006 */
[----:B------:R-:W-:Y:S01]  /*2f50*/  FADD.FTZ R88, R88, R7 ;  /* 0x0000000758587221 */ /* 0x000fe20000010000 */
[----:B------:R-:W-:Y:S01]  /*2f60*/  FMUL.FTZ R6, R86, R53 ;  /* 0x0000003556067220 */ /* 0x000fe20000410000 */
[----:B------:R-:W-:Y:S01]  /*2f70*/  FADD.FTZ R93, -R33, R109 ;  /* 0x0000006d215d7221 */ /* 0x000fe20000010100 */
[C---:B------:R-:W-:Y:S01]  /*2f80*/  FMUL.FTZ R5, R84.reuse, R95 ;  /* 0x0000005f54057220 */ /* 0x040fe20000410000 */
[----:B------:R-:W-:Y:S01]  /*2f90*/  FMUL.FTZ R109, R84, R106 ;  /* 0x0000006a546d7220 */ /* 0x000fe20000410000 */
[----:B------:R-:W-:Y:S01]  /*2fa0*/  FMUL.FTZ R113, R105, R54 ;  /* 0x0000003669717220 */ /* 0x000fe20000410000 */
[----:B------:R-:W-:Y:S01]  /*2fb0*/  FMUL.FTZ R84, R88, R53 ;  /* 0x0000003558547220 */ /* 0x000fe20000410000 */
[----:B------:R-:W-:Y:S01]  /*2fc0*/  FMUL.FTZ R4, R103, R6 ;  /* 0x0000000667047220 */ /* 0x000fe20000410000 */
[----:B------:R-:W-:Y:S01]  /*2fd0*/  FADD.FTZ R94, -R32, R104 ;  /* 0x00000068205e7221 */ /* 0x000fe20000010100 */
[----:B------:R-:W-:Y:S01]  /*2fe0*/  FMUL.FTZ R107, R97, R54 ;  /* 0x00000036616b7220 */ /* 0x000fe20000410000 */
[----:B------:R-:W-:Y:S01]  /*2ff0*/  FMUL.FTZ R115, R98, R113 ;  /* 0x0000007162737220 */ /* 0x000fe20000410000 */
[-C--:B------:R-:W-:Y:S01]  /*3000*/  FFMA.FTZ R4, R93, R84.reuse, R4 ;  /* 0x000000545d047223 */ /* 0x080fe20000010004 */
[----:B------:R-:W-:Y:S01]  /*3010*/  FMUL.FTZ R96, R103, R84 ;  /* 0x0000005467607220 */ /* 0x000fe20000410000 */
[----:B------:R-:W-:Y:S01]  /*3020*/  FFMA.FTZ R7, R82, R106, -R5 ;  /* 0x0000006a52077223 */ /* 0x000fe20000010805 */
[-C--:B------:R-:W-:Y:S01]  /*3030*/  FMUL.FTZ R117, R98, R107.reuse ;  /* 0x0000006b62757220 */ /* 0x080fe20000410000 */
[----:B------:R-:W-:Y:S01]  /*3040*/  FFMA.FTZ R104, R94, R107, R115 ;  /* 0x0000006b5e687223 */ /* 0x000fe20000010073 */
[----:B------:R-:W-:Y:S01]  /*3050*/  FADD.FTZ R5, RZ, R4 ;  /* 0x00000004ff057221 */ /* 0x000fe20000010000 */
[----:B------:R-:W-:Y:S01]  /*3060*/  FFMA.FTZ R109, R82, R95, R109 ;  /* 0x0000005f526d7223 */ /* 0x000fe2000001006d */
[----:B------:R-:W-:Y:S01]  /*3070*/  FFMA.FTZ R110, R93, R6, -R96 ;  /* 0x000000065d6e7223 */ /* 0x000fe20000010860 */
[----:B------:R-:W-:Y:S01]  /*3080*/  FMUL.FTZ R96, R100, R51 ;  /* 0x0000003364607220 */ /* 0x000fe20000410000 */
[----:B------:R-:W-:Y:S01]  /*3090*/  FFMA.FTZ R4, R94, R113, -R117 ;  /* 0x000000715e047223 */ /* 0x000fe20000010875 */
[----:B------:R-:W-:Y:S01]  /*30a0*/  FADD.FTZ R5, R5, R104 ;  /* 0x0000006805057221 */ /* 0x000fe20000010000 */
[----:B------:R-:W-:Y:S01]  /*30b0*/  FFMA.FTZ R108, R36, R106, R111 ;  /* 0x0000006a246c7223 */ /* 0x000fe2000001006f */
[----:B------:R-:W-:Y:S01]  /*30c0*/  FADD.FTZ R113, R30, R7 ;  /* 0x000000071e717221 */ /* 0x000fe20000010000 */
[----:B------:R-:W-:Y:S01]  /*30d0*/  FADD.FTZ R104, RZ, R109 ;  /* 0x0000006dff687221 */ /* 0x000fe20000010000 */
[----:B------:R-:W-:Y:S01]  /*30e0*/  FADD.FTZ R82, -R31, R106 ;  /* 0x0000006a1f527221 */ /* 0x000fe20000010100 */
[----:B------:R-:W-:Y:S01]  /*30f0*/  FMUL.FTZ R109, R101, R52 ;  /* 0x00000034656d7220 */ /* 0x000fe20000410000 */
[----:B------:R-:W-:Y:S01]  /*3100*/  FMUL.FTZ R7, R102, R51 ;  /* 0x0000003366077220 */ /* 0x000fe20000410000 */
[----:B------:R-:W-:Y:S01]  /*3110*/  FMUL.FTZ R111, R95, R96 ;  /* 0x000000605f6f7220 */ /* 0x000fe20000410000 */
[----:B------:R-:W-:Y:S01]  /*3120*/  FFMA.FTZ R108, R35, R113, R108 ;  /* 0x00000071236c7223 */ /* 0x000fe2000001006c */
[----:B------:R-:W-:Y:S01]  /*3130*/  FADD.FTZ R106, -R30, R113 ;  /* 0x000000711e6a7221 */ /* 0x000fe20000010100 */
[----:B------:R-:W-:Y:S01]  /*3140*/  FMUL.FTZ R117, R99, R52 ;  /* 0x0000003463757220 */ /* 0x000fe20000410000 */
[----:B------:R-:W-:Y:S01]  /*3150*/  FMUL.FTZ R119, R104, R109 ;  /* 0x0000006d68777220 */ /* 0x000fe20000410000 */
[-C--:B------:R-:W-:Y:S01]  /*3160*/  FFMA.FTZ R115, R82, R7.reuse, -R111 ;  /* 0x0000000752737223 */ /* 0x080fe2000001086f */
        /* <DEDUP_REMOVED lines=35> */
[----:B-1----:R-:W-:-:S03]  /*33a0*/  @!P1 FADD.FTZ R7, R7, R108 ;  /* 0x0000006c07079221 */ /* 0x002fc60000010000 */
[----:B------:R1:W4:Y:S01]  /*33b0*/  SHFL.IDX PT, R108, R3, RZ, 0x1f ;  /* 0x00001fff036c7589 */ /* 0x00032200000e0000 */
[----:B--2---:R-:W-:Y:S01]  /*33c0*/  @!P1 FADD.FTZ R4, R4, R111 ;  /* 0x0000006f04049221 */ /* 0x004fe20000010000 */
[----:B------:R-:W-:Y:S02]  /*33d0*/  FMUL.FTZ R111, R2, R11 ;  /* 0x0000000b026f7220 */ /* 0x000fe40000410000 */
[----:B------:R-:W2:Y:S01]  /*33e0*/  SHFL.DOWN PT, R114, R7, 0x4, 0x1f ;  /* 0x08801f0007727f89 */ /* 0x000ea200000e0000 */
[----:B---3--:R-:W-:Y:S01]  /*33f0*/  @!P1 FADD.FTZ R5, R5, R110 ;  /* 0x0000006e05059221 */ /* 0x008fe20000010000 */
[----:B------:R-:W-:Y:S02]  /*3400*/  ISETP.GT.AND P1, PT, R56, 0x1b, PT ;  /* 0x0000001b3800780c */ /* 0x000fe40003f24270 */
[----:B------:R-:W3:Y:S01]  /*3410*/  SHFL.DOWN PT, R113, R4, 0x4, 0x1f ;  /* 0x08801f0004717f89 */ /* 0x000ee200000e0000 */
[----:B-1----:R-:W-:-:S03]  /*3420*/  FMUL.FTZ R3, R2, R9 ;  /* 0x0000000902037220 */ /* 0x002fc60000410000 */
[----:B------:R-:W1:Y:S07]  /*3430*/  SHFL.DOWN PT, R112, R5, 0x4, 0x1f ;  /* 0x08801f0005707f89 */ /* 0x000e6e00000e0000 */
[----:B0-----:R-:W-:Y:S01]  /*3440*/  @!P1 FADD.FTZ R6, R6, R115 ;  /* 0x0000007306069221 */ /* 0x001fe20000010000 */
[-C--:B----4-:R-:W-:Y:S01]  /*3450*/  FFMA.FTZ R110, R108, R10.reuse, -R111 ;  /* 0x0000000a6c6e7223 */ /* 0x090fe2000001086f */
[C---:B------:R-:W-:Y:S01]  /*3460*/  FMUL.FTZ R111, R2.reuse, R10 ;  /* 0x0000000a026f7220 */ /* 0x040fe20000410000 */
[-C--:B------:R-:W-:Y:S01]  /*3470*/  FMUL.FTZ R2, R2, R8.reuse ;  /* 0x0000000802027220 */ /* 0x080fe20000410000 */
[C---:B------:R-:W-:Y:S01]  /*3480*/  FFMA.FTZ R8, R108.reuse, R8, -R3 ;  /* 0x000000086c087223 */ /* 0x040fe20000010803 */
[----:B--2---:R-:W-:Y:S01]  /*3490*/  @!P1 FADD.FTZ R7, R7, R114 ;  /* 0x0000007207079221 */ /* 0x004fe20000010000 */
[C---:B------:R-:W-:Y:S01]  /*34a0*/  FFMA.FTZ R11, R108.reuse, R11, R111 ;  /* 0x0000000b6c0b7223 */ /* 0x040fe2000001006f */
[----:B------:R-:W-:Y:S01]  /*34b0*/  FFMA.FTZ R9, R108, R9, R2 ;  /* 0x000000096c097223 */ /* 0x000fe20000010002 */
[----:B------:R-:W0:Y:S01]  /*34c0*/  SHFL.DOWN PT, R3, R6, 0x8, 0x1f ;  /* 0x09001f0006037f89 */ /* 0x000e2200000e0000 */
[----:B---3--:R-:W-:Y:S01]  /*34d0*/  @!P1 FADD.FTZ R4, R4, R113 ;  /* 0x0000007104049221 */ /* 0x008fe20000010000 */
[----:B------:R-:W-:Y:S01]  /*34e0*/  FMUL.FTZ R111, R25, R99 ;  /* 0x00000063196f7220 */ /* 0x000fe20000410000 */
[----:B------:R-:W-:Y:S01]  /*34f0*/  FADD.FTZ R11, R26, R11 ;  /* 0x0000000b1a0b7221 */ /* 0x000fe20000010000 */
[----:B------:R-:W2:Y:S01]  /*3500*/  SHFL.DOWN PT, R2, R7, 0x8, 0x1f ;  /* 0x09001f0007027f89 */ /* 0x000ea200000e0000 */
[----:B-1----:R-:W-:Y:S01]  /*3510*/  @!P1 FADD.FTZ R5, R5, R112 ;  /* 0x0000007005059221 */ /* 0x002fe20000010000 */
[----:B------:R-:W-:Y:S01]  /*3520*/  ISETP.NE.AND P1, PT, R76, RZ, PT ;  /* 0x000000ff4c00720c */ /* 0x000fe20003f25270 */
[-C--:B------:R-:W-:Y:S01]  /*3530*/  FMUL.FTZ R26, R25, R101.reuse ;  /* 0x00000065191a7220 */ /* 0x080fe20000410000 */
[----:B------:R-:W1:Y:S01]  /*3540*/  SHFL.DOWN PT, R113, R4, 0x8, 0x1f ;  /* 0x09001f0004717f89 */ /* 0x000e6200000e0000 */
[C---:B------:R-:W-:Y:S01]  /*3550*/  FFMA.FTZ R111, R24.reuse, R101, R111 ;  /* 0x00000065186f7223 */ /* 0x040fe2000001006f */
[----:B------:R-:W-:Y:S01]  /*3560*/  FADD.FTZ R10, R27, R110 ;  /* 0x0000006e1b0a7221 */ /* 0x000fe20000010000 */
[----:B------:R-:W-:Y:S01]  /*3570*/  FFMA.FTZ R27, R24, R99, -R26 ;  /* 0x00000063181b7223 */ /* 0x000fe2000001081a */
[----:B------:R-:W3:Y:S01]  /*3580*/  SHFL.DOWN PT, R108, R5, 0x8, 0x1f ;  /* 0x09001f00056c7f89 */ /* 0x000ee200000e0000 */
[----:B------:R-:W-:Y:S01]  /*3590*/  FMUL.FTZ R111, R106, R111 ;  /* 0x0000006f6a6f7220 */ /* 0x000fe20000410000 */
[----:B------:R-:W-:-:S03]  /*35a0*/  FMUL.FTZ R99, R25, R100 ;  /* 0x0000006419637220 */ /* 0x000fc60000410000 */
[----:B------:R-:W-:Y:S01]  /*35b0*/  FFMA.FTZ R104, R104, R27, R111 ;  /* 0x0000001b68687223 */ /* 0x000fe2000001006f */
[-C--:B------:R-:W-:Y:S01]  /*35c0*/  FMUL.FTZ R27, R25, R102.reuse ;  /* 0x00000066191b7220 */ /* 0x080fe20000410000 */
[----:B------:R4:W-:Y:S01]  /*35d0*/  @!P1 STS.128 [UR6+0x1660], R8 ;  /* 0x00166008ff009988 */ /* 0x0009e20008000c06 */
[C---:B------:R-:W-:Y:S01]  /*35e0*/  FFMA.FTZ R102, R24.reuse, R102, -R99 ;  /* 0x0000006618667223 */ /* 0x040fe20000010863 */
[----:B------:R-:W-:Y:S01]  /*35f0*/  FFMA.FTZ R104, R47, R101, R104 ;  /* 0x000000652f687223 */ /* 0x000fe20000010068 */
[----:B------:R-:W-:Y:S01]  /*3600*/  FFMA.FTZ R27, R24, R100, R27 ;  /* 0x00000064181b7223 */ /* 0x000fe2000001001b */
[----:B0-----:R-:W-:-:S03]  /*3610*/  @!P2 FADD.FTZ R6, R6, R3 ;  /* 0x000000030606a221 */ /* 0x001fc60000010000 */
[----:B------:R-:W-:Y:S01]  /*3620*/  FMUL.FTZ R82, R82, R27 ;  /* 0x0000001b52527220 */ /* 0x000fe20000410000 */
[----:B--2---:R-:W-:Y:S01]  /*3630*/  @!P2 FADD.FTZ R7, R7, R2 ;  /* 0x000000020707a221 */ /* 0x004fe20000010000 */
[----:B------:R0:W2:Y:S01]  /*3640*/  SHFL.DOWN PT, R11, R6, 0x10, 0x1f ;  /* 0x0a001f00060b7f89 */ /* 0x0000a200000e0000 */
[----:B-1----:R-:W-:-:S03]  /*3650*/  @!P2 FADD.FTZ R4, R4, R113 ;  /* 0x000000710404a221 */ /* 0x002fc60000010000 */
[----:B------:R0:W1:Y:S01]  /*3660*/  SHFL.DOWN PT, R8, R7, 0x10, 0x1f ;  /* 0x0a001f0007087f89 */ /* 0x00006200000e0000 */
[----:B----4-:R-:W-:Y:S01]  /*3670*/  FMUL.FTZ R9, R25, R105 ;  /* 0x0000006919097220 */ /* 0x010fe20000410000 */
[----:B---3--:R-:W-:Y:S02]  /*3680*/  @!P2 FADD.FTZ R5, R5, R108 ;  /* 0x0000006c0505a221 */ /* 0x008fe40000010000 */
        /* <DEDUP_REMOVED lines=9> */
.L_x_17344:
[----:B------:R-:W-:Y:S05]  /*3720*/  BSYNC.RECONVERGENT B0 ;  /* 0x0000000000007941 */ /* 0x000fea0003800200 */
.L_x_17343:
[C---:B---3--:R-:W-:Y:S01]  /*3730*/  FMUL.FTZ R3, R25.reuse, R86 ;  /* 0x0000005619037220 */ /* 0x048fe20000410000 */
[CC--:B-1----:R-:W-:Y:S01]  /*3740*/  FMUL.FTZ R8, R25.reuse, R97.reuse ;  /* 0x0000006119087220 */ /* 0x0c2fe20000410000 */
[C---:B------:R-:W-:Y:S01]  /*3750*/  FFMA.FTZ R9, R24.reuse, R97, R9 ;  /* 0x0000006118097223 */ /* 0x040fe20000010009 */
[-C--:B------:R-:W-:Y:S01]  /*3760*/  FMUL.FTZ R25, R25, R88.reuse ;  /* 0x0000005819197220 */ /* 0x080fe20000410000 */
        /* <DEDUP_REMOVED lines=30> */
.L_x_17346:
[----:B------:R-:W-:Y:S05]  /*3950*/  BSYNC.RECONVERGENT B0 ;  /* 0x0000000000007941 */ /* 0x000fea0003800200 */
.L_x_17345:
[----:B------:R-:W-:-:S04]  /*3960*/  UIADD3 UR4, UPT, UPT, UR4, 0x1, URZ ;  /* 0x0000000104047890 */ /* 0x000fc8000fffe0ff */
[----:B------:R-:W-:-:S09]  /*3970*/  UISETP.GE.AND UP0, UPT, UR4, UR8, UPT ;  /* 0x000000080400728c */ /* 0x000fd2000bf06270 */
[----:B------:R-:W-:Y:S05]  /*3980*/  BRA.U !UP0, `(.L_x_17347) ;  /* 0xffffffdd08387547 */ /* 0x000fea000b83ffff */
.L_x_17329:
[----:B------:R-:W-:Y:S01]  /*3990*/  BAR.SYNC.DEFER_BLOCKING 0x0 ;  /* 0x0000000000007b1d */ /* 0x000fe20000010000 */
[-C--:B------:R-:W-:Y:S02]  /*39a0*/  ISETP.GE.AND P0, PT, R71, R62.reuse, PT ;  /* 0x0000003e4700720c */ /* 0x080fe40003f06270 */
[-C--:B------:R-:W-:Y:S02]  /*39b0*/  ISETP.GE.AND P1, PT, R69, R62.reuse, PT ;  /* 0x0000003e4500720c */ /* 0x080fe40003f26270 */
[----:B------:R-:W-:-:S03]  /*39c0*/  ISETP.GE.AND P2, PT, R67, R62, PT ;  /* 0x0000003e4300720c */ /* 0x000fc60003f46270 */
[----:B------:R-:W3:Y:S01]  /*39d0*/  LDC.64 R22, c[0x0][0x4f8] ;  /* 0x00013e00ff167b82 */ /* 0x000ee20000000a00 */
[----:B------:R-:W-:Y:S01]  /*39e0*/  ISETP.GE.AND P3, PT, R65, R62, PT ;  /* 0x0000003e4100720c */ /* 0x000fe20003f66270 */
[----:B------:R-:W4:Y:S01]  /*39f0*/  LDCU.64 UR6, c[0x0][0x500] ;  /* 0x0000a000ff0677ac */ /* 0x000f220008000a00 */
[----:B------:R-:W-:Y:S02]  /*3a00*/  PRMT R0, RZ, 0x7610, R0 ;  /* 0x00007610ff007816 */ /* 0x000fe40000000000 */
[----:B------:R-:W-:Y:S01]  /*3a10*/  PRMT R2, RZ, 0x7610, R2 ;  /* 0x00007610ff027816 */ /* 0x000fe20000000002 */
[----:B------:R-:W5:Y:S01]  /*3a20*/  LDCU.64 UR8, c[0x0][0x550] ;  /* 0x0000aa00ff0877ac */ /* 0x000f620008000a00 */
[----:B01----:R-:W-:Y:S01]  /*3a30*/  PRMT R4, RZ, 0x7610, R4 ;  /* 0x00007610ff047816 */ /* 0x003fe20000000004 */
[----:B------:R-:W0:Y:S01]  /*3a40*/  LDC.64 R24, c[0x0][0x518] ;  /* 0x00014600ff187b82 */ /* 0x000e220000000a00 */
[----:B------:R-:W2:Y:S04]  /*3a50*/  @!P0 LDG.E.U16 R0, desc[UR16][R18.64] ;  /* 0x0000001012008981 */ /* 0x000ea8000c1e1500 */
[----:B------:R-:W4:Y:S04]  /*3a60*/  @!P1 LDG.E.U16 R2, desc[UR16][R18.64+0x40] ;  /* 0x0000401012029981 */ /* 0x000f28000c1e1500 */
[----:B------:R-:W5:Y:S04]  /*3a70*/  @!P2 LDG.E.U16 R4, desc[UR16][R18.64+0x80] ;  /* 0x000080101204a981 */ /* 0x000f68000c1e1500 */
[----:B------:R-:W3:Y:S01]  /*3a80*/  @!P3 LDG.E.U16 R46, desc[UR16][R18.64+0xc0] ;  /* 0x0000c010122eb981 */ /* 0x000ee2000c1e1500 */
[----:B------:R-:W-:-:S02]  /*3a90*/  ISETP.NE.AND P0, PT, R76, RZ, PT ;  /* 0x000000ff4c00720c */ /* 0x000fc40003f05270 */
[----:B------:R-:W-:Y:S02]  /*3aa0*/  F2FP.F16.F32.PACK_AB R40, R40, R41 ;  /* 0x000000292828723e */ /* 0x000fe400000000ff */
[----:B------:R-:W-:Y:S02]  /*3ab0*/  F2FP.F16.F32.PACK_AB R41, R38, R39 ;  /* 0x000000272629723e */ /* 0x000fe400000000ff */
[----:B------:R-:W-:Y:S01]  /*3ac0*/  SHF.R.S32.HI R13, RZ, 0x1f, R12 ;  /* 0x0000001fff0d7819 */ /* 0x000fe2000001140c */
[----:B--2---:R-:W-:Y:S04]  /*3ad0*/  STS.U16 [R57], R0 ;  /* 0x0000000039007388 */ /* 0x004fe80000000400 */
[----:B----4-:R-:W-:Y:S04]  /*3ae0*/  STS.U16 [R57+0x40], R2 ;  /* 0x0000400239007388 */ /* 0x010fe80000000400 */
[----:B-----5:R-:W-:Y:S04]  /*3af0*/  STS.U16 [R57+0x80], R4 ;  /* 0x0000800439007388 */ /* 0x020fe80000000400 */
[----:B---3--:R-:W-:Y:S01]  /*3b00*/  STS.U16 [R57+0xc0], R46 ;  /* 0x0000c02e39007388 */ /* 0x008fe20000000400 */
[----:B------:R-:W-:-:S03]  /*3b10*/  NOP ;  /* 0x0000000000007918 */ /* 0x000fc60000000000 */
[----:B------:R-:W1:Y:S01]  /*3b20*/  LDS.64 R6, [R55] ;  /* 0x0000000037067984 */ /* 0x000e620000000a00 */
[----:B------:R-:W-:Y:S06]  /*3b30*/  BAR.SYNC.DEFER_BLOCKING 0x0 ;  /* 0x0000000000007b1d */ /* 0x000fec0000010000 */
[----:B------:R-:W-:Y:S01]  /*3b40*/  STS.64 [R55], R40 ;  /* 0x0000002837007388 */ /* 0x000fe20000000a00 */
[----:B------:R-:W-:-:S03]  /*3b50*/  NOP ;  /* 0x0000000000007918 */ /* 0x000fc60000000000 */
[----:B------:R-:W-:Y:S04]  /*3b60*/  LDS.U16 R9, [R57+0x40] ;  /* 0x0000400039097984 */ /* 0x000fe80000000400 */
[----:B------:R-:W-:Y:S01]  /*3b70*/  LDS.U16 R11, [R57+0x80] ;  /* 0x00008000390b7984 */ /* 0x000fe20000000400 */
[--C-:B-1----:R-:W-:Y:S02]  /*3b80*/  HADD2.F32 R3, -RZ, R6.reuse.H0_H0 ;  /* 0x20000006ff037230 */ /* 0x102fe40000004100 */
[----:B------:R-:W-:Y:S01]  /*3b90*/  HADD2.F32 R5, -RZ, R6.H1_H1 ;  /* 0x30000006ff057230 */ /* 0x000fe20000004100 */
[----:B------:R-:W-:Y:S02]  /*3ba0*/  LDS.U16 R19, [R57+0xc0] ;  /* 0x0000c00039137984 */ /* 0x000fe40000000400 */
[----:B------:R-:W-:Y:S01]  /*3bb0*/  FADD.FTZ R6, R3, R78 ;  /* 0x0000004e03067221 */ /* 0x000fe20000010000 */
[----:B------:R-:W-:-:S02]  /*3bc0*/  HADD2.F32 R3, -RZ, R7.H0_H0 ;  /* 0x20000007ff037230 */ /* 0x000fc40000004100 */
[--C-:B------:R-:W-:Y:S02]  /*3bd0*/  FADD.FTZ R5, R5, R78.reuse ;  /* 0x0000004e05057221 */ /* 0x100fe40000010000 */
[----:B------:R-:W-:Y:S01]  /*3be0*/  FSETP.GTU.FTZ.AND P2, PT, R6, 20, PT ;  /* 0x41a000000600780b */ /* 0x000fe20003f5c000 */
[--C-:B------:R-:W-:Y:S01]  /*3bf0*/  FADD.FTZ R8, R3, R78.reuse ;  /* 0x0000004e03087221 */ /* 0x100fe20000010000 */
[----:B------:R-:W-:Y:S01]  /*3c00*/  HADD2.F32 R3, -RZ, R7.H1_H1 ;  /* 0x30000007ff037230 */ /* 0x000fe20000004100 */
[----:B------:R-:W-:Y:S01]  /*3c10*/  FSETP.GTU.FTZ.AND P3, PT, R5, 20, PT ;  /* 0x41a000000500780b */ /* 0x000fe20003f7c000 */
[----:B------:R-:W-:Y:S02]  /*3c20*/  LDS.U16 R7, [R57] ;  /* 0x0000000039077984 */ /* 0x000fe40000000400 */
[----:B------:R-:W-:Y:S01]  /*3c30*/  FSETP.GTU.FTZ.AND P4, PT, R8, 20, PT ;  /* 0x41a000000800780b */ /* 0x000fe20003f9c000 */
[----:B------:R-:W-:Y:S01]  /*3c40*/  FADD.FTZ R4, R3, R78 ;  /* 0x0000004e03047221 */ /* 0x000fe20000010000 */
[----:B------:R-:W-:Y:S01]  /*3c50*/  @!P0 STS [UR5+0x100], R62 ;  /* 0x0001003eff008988 */ /* 0x000fe20008000805 */
[----:B------:R-:W-:Y:S04]  /*3c60*/  BAR.SYNC.DEFER_BLOCKING 0x0 ;  /* 0x0000000000007b1d */ /* 0x000fe80000010000 */
[----:B------:R-:W-:Y:S01]  /*3c70*/  @!P2 FMUL.FTZ R0, R6, -1.4426950216293334961 ;  /* 0xbfb8aa3b0600a820 */ /* 0x000fe20000410000 */
[----:B------:R-:W-:-:S02]  /*3c80*/  FSETP.GTU.FTZ.AND P1, PT, R4, 20, PT ;  /* 0x41a000000400780b */ /* 0x000fc40003f3c000 */
[----:B------:R-:W-:-:S03]  /*3c90*/  @!P3 FMUL.FTZ R2, R5, -1.4426950216293334961 ;  /* 0xbfb8aa3b0502b820 */ /* 0x000fc60000410000 */
[----:B------:R-:W-:Y:S01]  /*3ca0*/  @!P4 FMUL.FTZ R3, R8, -1.4426950216293334961 ;  /* 0xbfb8aa3b0803c820 */ /* 0x000fe20000410000 */
[----:B------:R-:W1:Y:S04]  /*3cb0*/  @!P2 MUFU.EX2 R0, R0 ;  /* 0x000000000000a308 */ /* 0x000e680000000800 */
[----:B------:R-:W2:Y:S03]  /*3cc0*/  @!P3 MUFU.EX2 R2, R2 ;  /* 0x000000020002b308 */ /* 0x000ea60000000800 */
[----:B------:R-:W-:Y:S01]  /*3cd0*/  @!P1 FMUL.FTZ R6, R4, -1.4426950216293334961 ;  /* 0xbfb8aa3b04069820 */ /* 0x000fe20000410000 */
[----:B------:R-:W3:Y:S05]  /*3ce0*/  @!P4 MUFU.EX2 R3, R3 ;  /* 0x000000030003c308 */ /* 0x000eea0000000800 */
[----:B------:R-:W4:Y:S01]  /*3cf0*/  @!P1 MUFU.EX2 R6, R6 ;  /* 0x0000000600069308 */ /* 0x000f220000000800 */
[----:B-1----:R-:W-:Y:S01]  /*3d00*/  @!P2 FADD.FTZ R0, R0, 1 ;  /* 0x3f8000000000a421 */ /* 0x002fe20000010000 */
[----:B------:R-:W1:Y:S01]  /*3d10*/  LDS R8, [UR5+0x100] ;  /* 0x00010005ff087984 */ /* 0x000e620008000800 */
[----:B--2---:R-:W-:-:S02]  /*3d20*/  @!P3 FADD.FTZ R4, R2, 1 ;  /* 0x3f8000000204b421 */ /* 0x004fc40000010000 */
[----:B------:R-:W2:Y:S01]  /*3d30*/  @!P2 MUFU.RCP R21, R0 ;  /* 0x000000000015a308 */ /* 0x000ea20000001000 */
[----:B---3--:R-:W-:Y:S01]  /*3d40*/  @!P4 FADD.FTZ R5, R3, 1 ;  /* 0x3f8000000305c421 */ /* 0x008fe20000010000 */
[----:B------:R-:W-:-:S06]  /*3d50*/  IMAD.WIDE.U32 R2, R22, UR18, R12 ;  /* 0x0000001216027c25 */ /* 0x000fcc000f8e000c */
[----:B------:R-:W3:Y:S01]  /*3d60*/  @!P3 MUFU.RCP R4, R4 ;  /* 0x000000040004b308 */ /* 0x000ee20000001000 */
[----:B------:R-:W-:Y:S02]  /*3d70*/  IMAD R3, R23, UR18, R3 ;  /* 0x0000001217037c24 */ /* 0x000fe4000f8e0203 */
[----:B----4-:R-:W-:Y:S01]  /*3d80*/  @!P1 FADD.FTZ R6, R6, 1 ;  /* 0x3f80000006069421 */ /* 0x010fe20000010000 */
[----:B0-----:R-:W-:-:S04]  /*3d90*/  IMAD.WIDE.U32 R12, R24, UR18, R12 ;  /* 0x00000012180c7c25 */ /* 0x001fc8000f8e000c */
[C---:B------:R-:W-:Y:S01]  /*3da0*/  IMAD.WIDE.U32 R2, R91.reuse, UR6, R2 ;  /* 0x000000065b027c25 */ /* 0x040fe2000f8e0002 */
[----:B------:R-:W0:Y:S03]  /*3db0*/  @!P4 MUFU.RCP R5, R5 ;  /* 0x000000050005c308 */ /* 0x000e260000001000 */
[----:B--2---:R-:W-:Y:S01]  /*3dc0*/  @!P2 FMUL.FTZ R42, R42, R21 ;  /* 0x000000152a2aa220 */ /* 0x004fe20000410000 */
[----:B------:R-:W-:Y:S01]  /*3dd0*/  IMAD R0, R91, UR7, R3 ;  /* 0x000000075b007c24 */ /* 0x000fe2000f8e0203 */
[----:B------:R-:W-:Y:S01]  /*3de0*/  IADD3 R3, P5, PT, R71, R2, RZ ;  /* 0x0000000247037210 */ /* 0x000fe20007fbe0ff */
[----:B------:R-:W2:Y:S01]  /*3df0*/  LDCU.64 UR6, c[0x0][0x560] ;  /* 0x0000ac00ff0677ac */ /* 0x000ea20008000a00 */
[----:B------:R-:W-:Y:S02]  /*3e00*/  IMAD R13, R25, UR18, R13 ;  /* 0x00000012190d7c24 */ /* 0x000fe4000f8e020d */
[----:B------:R-:W-:Y:S01]  /*3e10*/  IADD3.X R0, PT, PT, RZ, R0, RZ, P5, !PT ;  /* 0x00000000ff007210 */ /* 0x000fe20002ffe4ff */
[----:B------:R-:W4:Y:S01]  /*3e20*/  @!P1 MUFU.RCP R6, R6 ;  /* 0x0000000600069308 */ /* 0x000f220000001000 */
[----:B---3--:R-:W-:Y:S01]  /*3e30*/  @!P3 FMUL.FTZ R43, R43, R4 ;  /* 0x000000042b2bb220 */ /* 0x008fe20000410000 */
[----:B------:R-:W-:-:S04]  /*3e40*/  LEA R2, P6, R3, UR8, 0x1 ;  /* 0x0000000803027c11 */ /* 0x000fc8000f8c08ff */
[----:B------:R-:W-:Y:S02]  /*3e50*/  LEA.HI.X R3, R3, UR9, R0, 0x1, P6 ;  /* 0x0000000903037c11 */ /* 0x000fe4000b0f0c00 */
[----:B------:R-:W-:Y:S01]  /*3e60*/  F2FP.F16.F32.PACK_AB R22, R43, R42 ;  /* 0x0000002a2b16723e */ /* 0x000fe200000000ff */
[----:B0-----:R-:W-:Y:S01]  /*3e70*/  @!P4 FMUL.FTZ R44, R44, R5 ;  /* 0x000000052c2cc220 */ /* 0x001fe20000410000 */
[----:B------:R-:W-:Y:S01]  /*3e80*/  FADD.FTZ R42, R42, R79 ;  /* 0x0000004f2a2a7221 */ /* 0x000fe20000010000 */
[-C--:B-1----:R-:W-:Y:S02]  /*3e90*/  ISETP.GE.AND P3, PT, R71, R8.reuse, PT ;  /* 0x000000084700720c */ /* 0x082fe40003f66270 */
[-C--:B------:R-:W-:Y:S01]  /*3ea0*/  ISETP.GE.AND P2, PT, R69, R8.reuse, PT ;  /* 0x000000084500720c */ /* 0x080fe20003f46270 */
[----:B------:R-:W-:Y:S01]  /*3eb0*/  FADD.FTZ R43, R42, R43 ;  /* 0x0000002b2a2b7221 */ /* 0x000fe20000010000 */
[-C--:B------:R-:W-:Y:S02]  /*3ec0*/  ISETP.GE.AND P4, PT, R67, R8.reuse, PT ;  /* 0x000000084300720c */ /* 0x080fe40003f86270 */
[----:B------:R-:W-:Y:S01]  /*3ed0*/  ISETP.GE.AND P5, PT, R65, R8, PT ;  /* 0x000000084100720c */ /* 0x000fe20003fa6270 */
[----:B----4-:R-:W-:-:S05]  /*3ee0*/  @!P1 FMUL.FTZ R45, R45, R6 ;  /* 0x000000062d2d9220 */ /* 0x010fca0000410000 */
[----:B------:R-:W-:Y:S01]  /*3ef0*/  F2FP.F16.F32.PACK_AB R23, R45, R44 ;  /* 0x0000002c2d17723e */ /* 0x000fe200000000ff */
[----:B------:R-:W-:Y:S01]  /*3f00*/  @!P3 STG.E.U16 desc[UR16][R2.64], R7 ;  /* 0x000000070200b986 */ /* 0x000fe2000c101510 */
[----:B------:R-:W-:-:S03]  /*3f10*/  FADD.FTZ R44, R43, R44 ;  /* 0x0000002c2b2c7221 */ /* 0x000fc60000010000 */
[----:B------:R-:W-:Y:S01]  /*3f20*/  @!P2 STG.E.U16 desc[UR16][R2.64+0x40], R9 ;  /* 0x000040090200a986 */ /* 0x000fe2000c101510 */
[----:B------:R-:W-:-:S03]  /*3f30*/  FADD.FTZ R79, R44, R45 ;  /* 0x0000002d2c4f7221 */ /* 0x000fc60000010000 */
        /* <DEDUP_REMOVED lines=12> */
[----:B------:R-:W0:Y:S02]  /*4000*/  LDCU.64 UR4, c[0x0][0x520] ;  /* 0x0000a400ff0477ac */ /* 0x000e240008000a00 */
[----:B0-----:R-:W-:-:S04]  /*4010*/  IMAD.WIDE.U32 R2, R91, UR4, R12 ;  /* 0x000000045b027c25 */ /* 0x001fc8000f8e000c */
[----:B------:R-:W-:Y:S01]  /*4020*/  IMAD R4, R91, UR5, R3 ;  /* 0x000000055b047c24 */ /* 0x000fe2000f8e0203 */
[C---:B------:R-:W-:Y:S02]  /*4030*/  IADD3 R3, P4, PT, R71.reuse, R2, RZ ;  /* 0x0000000247037210 */ /* 0x040fe40007f9e0ff */
[-C--:B-1----:R-:W-:Y:S02]  /*4040*/  ISETP.GE.AND P0, PT, R71, R0.reuse, PT ;  /* 0x000000004700720c */ /* 0x082fe40003f06270 */
[-C--:B------:R-:W-:Y:S02]  /*4050*/  ISETP.GE.AND P1, PT, R69, R0.reuse, PT ;  /* 0x000000004500720c */ /* 0x080fe40003f26270 */
[-C--:B------:R-:W-:Y:S02]  /*4060*/  ISETP.GE.AND P2, PT, R67, R0.reuse, PT ;  /* 0x000000004300720c */ /* 0x080fe40003f46270 */
[----:B------:R-:W-:Y:S02]  /*4070*/  ISETP.GE.AND P3, PT, R65, R0, PT ;  /* 0x000000004100720c */ /* 0x000fe40003f66270 */
[----:B------:R-:W-:-:S02]  /*4080*/  IADD3.X R0, PT, PT, RZ, R4, RZ, P4, !PT ;  /* 0x00000004ff007210 */ /* 0x000fc400027fe4ff */
[----:B--2---:R-:W-:-:S04]  /*4090*/  LEA R2, P4, R3, UR6, 0x1 ;  /* 0x0000000603027c11 */ /* 0x004fc8000f8808ff */
        /* <DEDUP_REMOVED lines=14> */
.L_x_17320:
        /* <DEDUP_REMOVED lines=34> */
.L_x_17350:
[----:B------:R-:W-:Y:S05]  /*43a0*/  BSYNC.RECONVERGENT B0 ;  /* 0x0000000000007941 */ /* 0x000fea0003800200 */
.L_x_17349:
[----:B------:R-:W-:Y:S05]  /*43b0*/  @!P0 BRA `(.L_x_17351) ;  /* 0x0000000000688947 */ /* 0x000fea0003800000 */
        /* <DEDUP_REMOVED lines=25> */
.L_x_17352:
[----:B------:R-:W-:Y:S05]  /*4550*/  BSYNC.RECONVERGENT B0 ;  /* 0x0000000000007941 */ /* 0x000fea0003800200 */
.L_x_17351:
[----:B------:R-:W-:Y:S05]  /*4560*/  @P2 EXIT ;  /* 0x000000000000294d */ /* 0x000fea0003800000 */
[----:B------:R-:W0:Y:S01]  /*4570*/  LDCU.64 UR8, c[0x0][0x4e8] ;  /* 0x00009d00ff0877ac */ /* 0x000e220008000a00 */
[----:B------:R-:W2:Y:S01]  /*4580*/  S2UR UR5, SR_CgaCtaId ;  /* 0x00000000000579c3 */ /* 0x000ea20000008800 */
[----:B------:R-:W-:Y:S01]  /*4590*/  BSSY.RECONVERGENT B0, `(.L_x_17353) ;  /* 0x000004e000007945 */ /* 0x000fe20003800200 */
[----:B------:R-:W3:Y:S01]  /*45a0*/  LDCU.64 UR10, c[0x0][0x4c8] ;  /* 0x00009900ff0a77ac */ /* 0x000ee20008000a00 */
[----:B------:R-:W4:Y:S01]  /*45b0*/  LDCU.64 UR12, c[0x0][0x4a8] ;  /* 0x00009500ff0c77ac */ /* 0x000f220008000a00 */
[----:B------:R-:W-:Y:S01]  /*45c0*/  UMOV UR4, 0x400 ;  /* 0x0000040000047882 */ /* 0x000fe20000000000 */
[----:B------:R-:W1:Y:S01]  /*45d0*/  LDCU UR6, c[0x0][0x360] ;  /* 0x00006c00ff0677ac */ /* 0x000e620008000800 */
[----:B------:R-:W1:Y:S01]  /*45e0*/  LDCU.64 UR28, c[0x0][0x3e0] ;  /* 0x00007c00ff1c77ac */ /* 0x000e620008000a00 */
[C---:B0-----:R-:W-:Y:S01]  /*45f0*/  IMAD.WIDE.U32 R6, R91.reuse, UR8, RZ ;  /* 0x000000085b067c25 */ /* 0x041fe2000f8e00ff */
[----:B------:R-:W0:Y:S03]  /*4600*/  LDCU.64 UR30, c[0x0][0x3c0] ;  /* 0x00007800ff1e77ac */ /* 0x000e260008000a00 */
[C---:B---3--:R-:W-:Y:S01]  /*4610*/  IMAD.WIDE.U32 R8, R91.reuse, UR10, RZ ;  /* 0x0000000a5b087c25 */ /* 0x048fe2000f8e00ff */
[----:B------:R-:W3:Y:S03]  /*4620*/  LDCU.64 UR14, c[0x0][0x4b0] ;  /* 0x00009600ff0e77ac */ /* 0x000ee60008000a00 */
[C---:B----4-:R-:W-:Y:S01]  /*4630*/  IMAD.WIDE.U32 R10, R91.reuse, UR12, RZ ;  /* 0x0000000c5b0a7c25 */ /* 0x050fe2000f8e00ff */
[----:B------:R-:W4:Y:S03]  /*4640*/  LDCU.64 UR18, c[0x0][0x4d0] ;  /* 0x00009a00ff1277ac */ /* 0x000f260008000a00 */
[----:B------:R-:W-:-:S02]  /*4650*/  IMAD R27, R91, UR9, R7 ;  /* 0x000000095b1b7c24 */ /* 0x000fc4000f8e0207 */
[C---:B------:R-:W-:Y:S01]  /*4660*/  IMAD R25, R91.reuse, UR11, R9 ;  /* 0x0000000b5b197c24 */ /* 0x040fe2000f8e0209 */
[----:B------:R-:W0:Y:S01]  /*4670*/  LDCU.64 UR24, c[0x0][0x4f0] ;  /* 0x00009e00ff1877ac */ /* 0x000e220008000a00 */
[----:B------:R-:W-:Y:S01]  /*4680*/  IMAD R91, R91, UR13, R11 ;  /* 0x0000000d5b5b7c24 */ /* 0x000fe2000f8e020b */
[----:B------:R-:W0:Y:S01]  /*4690*/  LDCU.64 UR26, c[0x0][0x540] ;  /* 0x0000a800ff1a77ac */ /* 0x000e220008000a00 */
[----:B------:R-:W0:Y:S01]  /*46a0*/  LDCU.128 UR20, c[0x0][0x530] ;  /* 0x0000a600ff1477ac */ /* 0x000e220008000c00 */
[----:B-12---:R-:W-:-:S12]  /*46b0*/  ULEA UR4, UR5, UR4, 0x18 ;  /* 0x0000000405047291 */ /* 0x006fd8000f8ec0ff */
.L_x_17354:
[C---:B------:R-:W-:Y:S01]  /*46c0*/  LEA R0, R19.reuse, UR4, 0x3 ;  /* 0x0000000413007c11 */ /* 0x040fe2000f8e18ff */
[C---:B-1----:R-:W-:Y:S01]  /*46d0*/  IMAD.WIDE.U32 R12, R19.reuse, UR28, RZ ;  /* 0x0000001c130c7c25 */ /* 0x042fe2000f8e00ff */
[----:B------:R-:W-:Y:S02]  /*46e0*/  SHF.R.S32.HI R18, RZ, 0x1f, R19 ;  /* 0x0000001fff127819 */ /* 0x000fe40000011413 */
[----:B------:R-:W-:Y:S01]  /*46f0*/  MOV R2, R10 ;  /* 0x0000000a00027202 */ /* 0x000fe20000000f00 */
[----:B------:R-:W1:Y:S01]  /*4700*/  LDS.64 R20, [R0+0x2660] ;  /* 0x0026600000147984 */ /* 0x000e620000000a00 */
[----:B------:R-:W-:Y:S01]  /*4710*/  MOV R3, R91 ;  /* 0x0000005b00037202 */ /* 0x000fe20000000f00 */
[C---:B---3--:R-:W-:Y:S02]  /*4720*/  IMAD R14, R18.reuse, UR14, RZ ;  /* 0x0000000e120e7c24 */ /* 0x048fe4000f8e02ff */
[----:B------:R-:W-:Y:S01]  /*4730*/  IMAD R16, R18, UR28, RZ ;  /* 0x0000001c12107c24 */ /* 0x000fe2000f8e02ff */
[----:B------:R-:W2:Y:S01]  /*4740*/  LDS.64 R22, [R0+0x2e60] ;  /* 0x002e600000167984 */ /* 0x000ea20000000a00 */
        /* <DEDUP_REMOVED lines=9> */
[----:B-1----:R-:W-:Y:S04]  /*47e0*/  REDG.E.ADD.F32.FTZ.RN.STRONG.GPU desc[UR16][R2.64], R20 ;  /* 0x00000014020079a6 */ /* 0x002fe8000c12f310 */
[----:B------:R0:W-:Y:S04]  /*47f0*/  REDG.E.ADD.F32.FTZ.RN.STRONG.GPU desc[UR16][R2.64+0x4], R21 ;  /* 0x00000415020079a6 */ /* 0x0001e8000c12f310 */
[----:B------:R-:W2:Y:S01]  /*4800*/  LDG.E.64 R14, desc[UR16][R14.64] ;  /* 0x000000100e0e7981 */ /* 0x000ea2000c1e1b00 */
[C---:B----4-:R-:W-:Y:S02]  /*4810*/  IMAD R16, R18.reuse, UR18, RZ ;  /* 0x0000001212107c24 */ /* 0x050fe4000f8e02ff */
        /* <DEDUP_REMOVED lines=13> */
[-C--:B--2---:R-:W-:Y:S01]  /*48f0*/  FMUL.FTZ R5, R23, R15.reuse ;  /* 0x0000000f17057220 */ /* 0x084fe20000410000 */
[----:B------:R-:W-:-:S03]  /*4900*/  FMUL.FTZ R0, R22, R15 ;  /* 0x0000000f16007220 */ /* 0x000fc60000410000 */
[-C--:B------:R-:W-:Y:S01]  /*4910*/  FFMA.FTZ R15, R22, R14.reuse, R5 ;  /* 0x0000000e160f7223 */ /* 0x080fe20000010005 */
[----:B------:R-:W-:-:S04]  /*4920*/  FFMA.FTZ R21, R23, R14, -R0 ;  /* 0x0000000e17157223 */ /* 0x000fc80000010800 */
[----:B------:R-:W-:Y:S04]  /*4930*/  REDG.E.ADD.F32.FTZ.RN.STRONG.GPU desc[UR16][R2.64], R15 ;  /* 0x0000000f020079a6 */ /* 0x000fe8000c12f310 */
[----:B------:R0:W-:Y:S04]  /*4940*/  REDG.E.ADD.F32.FTZ.RN.STRONG.GPU desc[UR16][R2.64+0x4], R21 ;  /* 0x00000415020079a6 */ /* 0x0001e8000c12f310 */
[----:B------:R-:W2:Y:S01]  /*4950*/  LDG.E.64 R16, desc[UR16][R16.64] ;  /* 0x0000001010107981 */ /* 0x000ea2000c1e1b00 */
[----:B------:R-:W-:-:S04]  /*4960*/  IMAD R18, R18, UR24, RZ ;  /* 0x0000001812127c24 */ /* 0x000fc8000f8e02ff */
        /* <DEDUP_REMOVED lines=17> */
.L_x_17353:
[----:B------:R-:W-:Y:S05]  /*4a80*/  EXIT ;  /* 0x000000000000794d */ /* 0x000fea0003800000 */
.L_x_17355:
        /* <DEDUP_REMOVED lines=15> */
.L_x_18793:


//--------------------- .text._Z25selective_scan_bwd_kernelI32Selective_Scan_bwd_kernel_traitsILi32ELi4ELb0ELb0ELb0ELb1ELb1EN3c104HalfENS1_7complexIfEEEEv12SSMParamsBwd --------------------------
	.section	.text._Z25selective_scan_bwd_kernelI32Selective_Scan_bwd_kernel_traitsILi32ELi4ELb0ELb0ELb0ELb1ELb1EN3c104HalfENS1_7complexIfEEEEv12SSMParamsBwd,"ax",@progbits
	.align	128
        .global         _Z25selective_scan_bwd_kernelI32Selective_Scan_bwd_kernel_traitsILi32ELi4ELb0ELb0ELb0ELb1ELb1EN3c104HalfENS1_7complexIfEEEEv12SSMParamsBwd
        .type           _Z25selective_scan_bwd_kernelI32Selective_Scan_bwd_kernel_traitsILi32ELi4ELb0ELb0ELb0ELb1ELb1EN3c104HalfENS1_7complexIfEEEEv12SSMParamsBwd,@function
        .size           _Z25selective_scan_bwd_kernelI32Selective_Scan_bwd_kernel_traitsILi32ELi4ELb0ELb0ELb0ELb1ELb1EN3c104HalfENS1_7complexIfEEEEv12SSMParamsBwd,(.L_x_18794 - _Z25selective_scan_bwd_kernelI32Selective_Scan_bwd_kernel_traitsILi32ELi4ELb0ELb0ELb0ELb1ELb1EN3c104HalfENS1_7complexIfEEEEv12SSMParamsBwd)
        .other          _Z25selective_scan_bwd_kernelI32Selective_Scan_bwd_kernel_traitsILi32ELi4ELb0ELb0ELb0ELb1ELb1EN3c104HalfENS1_7complexIfEEEEv12SSMParamsBwd,@"STO_CUDA_ENTRY STV_DEFAULT"
_Z25selective_scan_bwd_kernelI32Selective_Scan_bwd_kernel_traitsILi32ELi4ELb0ELb0ELb0ELb1ELb1EN3c104HalfENS1_7complexIfEEEEv12SSMParamsBwd:
.text._Z25selective_scan_bwd_kernelI32Selective_Scan_bwd_kernel_traitsILi32ELi4ELb0ELb0ELb0ELb1ELb1EN3c104HalfENS1_7complexIfEEEEv12SSMParamsBwd:
[----:B------:R-:W-:Y:S08]  /*0000*/  LDC R1, c[0x0][0x37c] ;  /* 0x0000df00ff017b82 */ /* 0x000ff00000000800 */
[----:B------:R-:W0:Y:S01]  /*0010*/  LDC.64 R2, c[0x0][0x458] ;  /* 0x00011600ff027b82 */ /* 0x000e220000000a00 */
[----:B------:R-:W1:Y:S01]  /*0020*/  S2R R89, SR_CTAID.Y ;  /* 0x0000000000597919 */ /* 0x000e620000002600 */
[----:B------:R-:W2:Y:S01]  /*0030*/  LDCU.64 UR16, c[0x0][0x358] ;  /* 0x00006b00ff1077ac */ /* 0x000ea20008000a00 */
[----:B------:R-:W-:Y:S01]  /*0040*/  HFMA2 R80, -RZ, RZ, 0, 0 ;  /* 0x00000000ff507431 */ /* 0x000fe200000001ff */
[----:B------:R-:W-:Y:S01]  /*0050*/  CS2R R78, SRZ ;  /* 0x00000000004e7805 */ /* 0x000fe2000001ff00 */
        /* <DEDUP_REMOVED lines=98> */
.L_x_17385:
        /* <DEDUP_REMOVED lines=32> */
[----:B--2---:R0:W-:Y:S04]  /*0880*/  STS.U16 [R55], R0 ;  /* 0x0000000037007388 */ /* 0x0041e80000000400 */
[----:B---3--:R1:W-:Y:S04]  /*0890*/  STS.U16 [R55+0x40], R4 ;  /* 0x0000400437007388 */ /* 0x0083e80000000400 */
[----:B----4-:R-:W-:Y:S04]  /*08a0*/  STS.U16 [R55+0x80], R6 ;  /* 0x0000800637007388 */ /* 0x010fe80000000400 */
[----:B------:R2:W-:Y:S01]  /*08b0*/  STS.U16 [R55+0xc0], R8 ;  /* 0x0000c00837007388 */ /* 0x0005e20000000400 */
[----:B------:R-:W-:-:S03]  /*08c0*/  NOP ;  /* 0x0000000000007918 */ /* 0x000fc60000000000 */
[----:B------:R-:W-:Y:S01]  /*08d0*/  LDS.64 R44, [R53] ;  /* 0x00000000352c7984 */ /* 0x000fe20000000a00 */
[----:B0-----:R-:W-:Y:S01]  /*08e0*/  PRMT R0, RZ, 0x7610, R0 ;  /* 0x00007610ff007816 */ /* 0x001fe20000000000 */
[----:B-1----:R-:W0:Y:S08]  /*08f0*/  LDC.64 R4, c[0x0][0x410] ;  /* 0x00010400ff047b82 */ /* 0x002e300000000a00 */
[----:B------:R-:W-:Y:S06]  /*0900*/  BAR.SYNC.DEFER_BLOCKING 0x0 ;  /* 0x0000000000007b1d */ /* 0x000fec0000010000 */
[----:B------:R-:W3:Y:S04]  /*0910*/  @!P0 LDG.E.U16 R2, desc[UR16][R16.64] ;  /* 0x0000001010028981 */ /* 0x000ee8000c1e1500 */
[----:B------:R-:W4:Y:S04]  /*0920*/  @!P1 LDG.E.U16 R10, desc[UR16][R16.64+0x40] ;  /* 0x00004010100a9981 */ /* 0x000f28000c1e1500 */
[----:B------:R-:W4:Y:S04]  /*0930*/  @!P2 LDG.E.U16 R18, desc[UR16][R16.64+0x80] ;  /* 0x000080101012a981 */ /* 0x000f28000c1e1500 */
[----:B------:R-:W4:Y:S01]  /*0940*/  @!P3 LDG.E.U16 R20, desc[UR16][R16.64+0xc0] ;  /* 0x0000c0101014b981 */ /* 0x000f22000c1e1500 */
[----:B--2---:R-:W-:-:S02]  /*0950*/  IADD3 R8, P4, PT, R9, R70, RZ ;  /* 0x0000004609087210 */ /* 0x004fc40007f9e0ff */
[----:B------:R-:W-:Y:S02]  /*0960*/  PRMT R22, RZ, 0x7610, R22 ;  /* 0x00007610ff167816 */ /* 0x000fe40000000016 */
[----:B------:R-:W-:Y:S02]  /*0970*/  PRMT R24, RZ, 0x7610, R24 ;  /* 0x00007610ff187816 */ /* 0x000fe40000000018 */
[----:B------:R-:W-:Y:S02]  /*0980*/  PRMT R26, RZ, 0x7610, R26 ;  /* 0x00007610ff1a7816 */ /* 0x000fe4000000001a */
[----:B------:R-:W-:Y:S01]  /*0990*/  IADD3.X R9, PT, PT, RZ, R68, RZ, P4, !PT ;  /* 0x00000044ff097210 */ /* 0x000fe200027fe4ff */
[----:B---3--:R1:W-:Y:S04]  /*09a0*/  STS.U16 [R55], R2 ;  /* 0x0000000237007388 */ /* 0x0083e80000000400 */
[----:B----4-:R-:W-:Y:S04]  /*09b0*/  STS.U16 [R55+0x40], R10 ;  /* 0x0000400a37007388 */ /* 0x010fe80000000400 */
[----:B------:R-:W-:Y:S01]  /*09c0*/  STS.U16 [R55+0x80], R18 ;  /* 0x0000801237007388 */ /* 0x000fe20000000400 */
[----:B-1----:R-:W1:Y:S03]  /*09d0*/  LDC.64 R2, c[0x0][0x418] ;  /* 0x00010600ff027b82 */ /* 0x002e660000000a00 */
[----:B------:R-:W-:Y:S01]  /*09e0*/  STS.U16 [R55+0xc0], R20 ;  /* 0x0000c01437007388 */ /* 0x000fe20000000400 */
[----:B------:R-:W-:-:S03]  /*09f0*/  NOP ;  /* 0x0000000000007918 */ /* 0x000fc60000000000 */
[----:B------:R-:W2:Y:S01]  /*0a00*/  LDS.64 R6, [R53] ;  /* 0x0000000035067984 */ /* 0x000ea20000000a00 */
[----:B------:R-:W-:Y:S06]  /*0a10*/  BAR.SYNC.DEFER_BLOCKING 0x0 ;  /* 0x0000000000007b1d */ /* 0x000fec0000010000 */
[----:B------:R-:W3:Y:S04]  /*0a20*/  @!P0 LDG.E.U16 R0, desc[UR16][R8.64] ;  /* 0x0000001008008981 */ /* 0x000ee8000c1e1500 */
[----:B------:R-:W4:Y:S04]  /*0a30*/  @!P1 LDG.E.U16 R22, desc[UR16][R8.64+0x40] ;  /* 0x0000401008169981 */ /* 0x000f28000c1e1500 */
[----:B------:R-:W4:Y:S04]  /*0a40*/  @!P2 LDG.E.U16 R24, desc[UR16][R8.64+0x80] ;  /* 0x000080100818a981 */ /* 0x000f28000c1e1500 */
[----:B------:R-:W4:Y:S01]  /*0a50*/  @!P3 LDG.E.U16 R26, desc[UR16][R8.64+0xc0] ;  /* 0x0000c010081ab981 */ /* 0x000f22000c1e1500 */
[--C-:B--2---:R-:W-:Y:S01]  /*0a60*/  HADD2.F32 R51, -RZ, R6.reuse.H0_H0 ;  /* 0x20000006ff337230 */ /* 0x104fe20000004100 */
[----:B------:R-:W-:Y:S01]  /*0a70*/  BSSY.RECONVERGENT B0, `(.L_x_17357) ;  /* 0x000002c000007945 */ /* 0x000fe20003800200 */
[----:B------:R-:W-:-:S02]  /*0a80*/  HADD2.F32 R11, -RZ, R6.H1_H1 ;  /* 0x30000006ff0b7230 */ /* 0x000fc40000004100 */
[----:B------:R-:W-:Y:S02]  /*0a90*/  HADD2.F32 R49, -RZ, R7.H0_H0 ;  /* 0x20000007ff317230 */ /* 0x000fe40000004100 */
[--C-:B-----5:R-:W-:Y:S01]  /*0aa0*/  FADD.FTZ R51, R51, R78.reuse ;  /* 0x0000004e33337221 */ /* 0x120fe20000010000 */
[--C-:B------:R-:W-:Y:S02]  /*0ab0*/  FADD.FTZ R52, R11, R78.reuse ;  /* 0x0000004e0b347221 */ /* 0x100fe40000010000 */
[----:B------:R-:W-:Y:S02]  /*0ac0*/  FADD.FTZ R49, R49, R78 ;  /* 0x0000004e31317221 */ /* 0x000fe40000010000 */
[----:B------:R-:W-:Y:S02]  /*0ad0*/  FSETP.GTU.FTZ.AND P4, PT, R51, 20, PT ;  /* 0x41a000003300780b */ /* 0x000fe40003f9c000 */
[----:B------:R-:W-:Y:S01]  /*0ae0*/  FSETP.GTU.FTZ.AND P5, PT, R52, 20, PT ;  /* 0x41a000003400780b */ /* 0x000fe20003fbc000 */
[----:B---3--:R2:W-:Y:S04]  /*0af0*/  STS.U16 [R55], R0 ;  /* 0x0000000037007388 */ /* 0x0085e80000000400 */
[----:B----4-:R2:W-:Y:S04]  /*0b00*/  STS.U16 [R55+0x40], R22 ;  /* 0x0000401637007388 */ /* 0x0105e80000000400 */
[----:B------:R2:W-:Y:S04]  /*0b10*/  STS.U16 [R55+0x80], R24 ;  /* 0x0000801837007388 */ /* 0x0005e80000000400 */
[----:B------:R2:W-:Y:S01]  /*0b20*/  STS.U16 [R55+0xc0], R26 ;  /* 0x0000c01a37007388 */ /* 0x0005e20000000400 */
[----:B------:R-:W-:Y:S01]  /*0b30*/  NOP ;  /* 0x0000000000007918 */ /* 0x000fe20000000000 */
[----:B01----:R-:W-:Y:S05]  /*0b40*/  @P4 BRA `(.L_x_17358) ;  /* 0x0000000000784947 */ /* 0x003fea0003800000 */
        /* <DEDUP_REMOVED lines=30> */
.L_x_17358:
[----:B------:R-:W-:Y:S05]  /*0d30*/  BSYNC.RECONVERGENT B0 ;  /* 0x0000000000007941 */ /* 0x000fea0003800200 */
.L_x_17357:
        /* <DEDUP_REMOVED lines=35> */
.L_x_17360:
[----:B------:R-:W-:Y:S05]  /*0f70*/  BSYNC.RECONVERGENT B0 ;  /* 0x0000000000007941 */ /* 0x000fea0003800200 */
.L_x_17359:
[----:B------:R-:W-:Y:S01]  /*0f80*/  MOV R6, R62 ;  /* 0x0000003e00067202 */ /* 0x000fe20000000f00 */
[----:B------:R-:W-:Y:S01]  /*0f90*/  HFMA2 R7, -RZ, RZ, 0, 0 ;  /* 0x00000000ff077431 */ /* 0x000fe200000001ff */
[----:B------:R-:W-:Y:S01]  /*0fa0*/  BSSY.RECONVERGENT B0, `(.L_x_17361) ;  /* 0x0000022000007945 */ /* 0x000fe20003800200 */
[----:B------:R-:W-:Y:S02]  /*0fb0*/  FSETP.GTU.FTZ.AND P5, PT, R50, 20, PT ;  /* 0x41a000003200780b */ /* 0x000fe40003fbc000 */
[----:B------:R-:W-:Y:S01]  /*0fc0*/  IMAD.WIDE.U32 R8, R4, UR18, R6 ;  /* 0x0000001204087c25 */ /* 0x000fe2000f8e0006 */
[----:B------:R-:W-:Y:S10]  /*0fd0*/  @P4 BRA `(.L_x_17362) ;  /* 0x0000000000784947 */ /* 0x000ff40003800000 */
        /* <DEDUP_REMOVED lines=30> */
.L_x_17362:
[----:B------:R-:W-:Y:S05]  /*11c0*/  BSYNC.RECONVERGENT B0 ;  /* 0x0000000000007941 */ /* 0x000fea0003800200 */
.L_x_17361:
[----:B------:R-:W-:Y:S04]  /*11d0*/  BSSY.RECONVERGENT B0, `(.L_x_17363) ;  /* 0x0000020000007945 */ /* 0x000fe80003800200 */
[----:B------:R-:W-:Y:S05]  /*11e0*/  @P5 BRA `(.L_x_17364) ;  /* 0x0000000000785947 */ /* 0x000fea0003800000 */
[----:B------:R-:W-:Y:S01]  /*11f0*/  FMUL.FTZ R50, R50, 1.4426950216293334961 ;  /* 0x3fb8aa3b32327820 */ /* 0x000fe20000410000 */
[----:B------:R-:W-:Y:S01]  /*1200*/  MOV R11, 0x3e800000 ;  /* 0x3e800000000b7802 */ /* 0x000fe20000000f00 */
[----:B------:R-:W-:Y:S02]  /*1210*/  HFMA2 R21, -RZ, RZ, 1.3056640625, -1.8671875 ;  /* 0x3d39bf78ff157431 */ /* 0x000fe400000001ff */
[----:B------:R-:W2:Y:S02]  /*1220*/  MUFU.EX2 R19, R50 ;  /* 0x0000003200137308 */ /* 0x000ea40000000800 */
[C---:B--2---:R-:W-:Y:S01]  /*1230*/  FADD.FTZ.RZ R0, R19.reuse, 1 ;  /* 0x3f80000013007421 */ /* 0x044fe2000001c000 */
        /* <DEDUP_REMOVED lines=25> */
.L_x_17364:
[----:B------:R-:W-:Y:S05]  /*13d0*/  BSYNC.RECONVERGENT B0 ;  /* 0x0000000000007941 */ /* 0x000fea0003800200 */
.L_x_17363:
[----:B------:R-:W0:Y:S01]  /*13e0*/  LDCU.64 UR6, c[0x0][0x488] ;  /* 0x00009100ff0677ac */ /* 0x000e220008000a00 */
[----:B------:R-:W-:Y:S01]  /*13f0*/  IMAD R9, R5, UR18, R9 ;  /* 0x0000001205097c24 */ /* 0x000fe2000f8e0209 */
[----:B--2---:R-:W-:Y:S01]  /*1400*/  PRMT R0, RZ, 0x7610, R0 ;  /* 0x00007610ff007816 */ /* 0x004fe20000000000 */
[----:B------:R-:W1:Y:S01]  /*1410*/  LDC.64 R22, c[0x0][0x420] ;  /* 0x00010800ff167b82 */ /* 0x000e620000000a00 */
[----:B------:R-:W-:Y:S01]  /*1420*/  PRMT R10, RZ, 0x7610, R10 ;  /* 0x00007610ff0a7816 */ /* 0x000fe2000000000a */
[C---:B------:R-:W-:Y:S01]  /*1430*/  IMAD.WIDE.U32 R4, R89.reuse, R2, R8 ;  /* 0x0000000259047225 */ /* 0x040fe200078e0008 */
[----:B------:R-:W-:Y:S01]  /*1440*/  PRMT R18, RZ, 0x7610, R18 ;  /* 0x00007610ff127816 */ /* 0x000fe20000000012 */
[----:B------:R-:W2:Y:S01]  /*1450*/  LDCU.64 UR8, c[0x0][0x558] ;  /* 0x0000ab00ff0877ac */ /* 0x000ea20008000a00 */
[----:B------:R-:W-:Y:S01]  /*1460*/  PRMT R20, RZ, 0x7610, R20 ;  /* 0x00007610ff147816 */ /* 0x000fe20000000014 */
[----:B------:R-:W-:Y:S01]  /*1470*/  IMAD R3, R89, R3, R5 ;  /* 0x0000000359037224 */ /* 0x000fe200078e0205 */
[----:B------:R-:W-:Y:S01]  /*1480*/  IADD3 R4, P4, PT, R69, R4, RZ ;  /* 0x0000000445047210 */ /* 0x000fe20007f9e0ff */
[----:B------:R-:W3:Y:S01]  /*1490*/  LDC.64 R24, c[0x0][0x428] ;  /* 0x00010a00ff187b82 */ /* 0x000ee20000000a00 */
[----:B------:R-:W-:Y:S01]  /*14a0*/  PRMT R26, RZ, 0x7610, R26 ;  /* 0x00007610ff1a7816 */ /* 0x000fe2000000001a */
[----:B------:R-:W4:Y:S01]  /*14b0*/  LDCU.64 UR10, c[0x0][0x490] ;  /* 0x00009200ff0a77ac */ /* 0x000f220008000a00 */
[----:B------:R-:W-:-:S02]  /*14c0*/  IADD3.X R3, PT, PT, RZ, R3, RZ, P4, !PT ;  /* 0x00000003ff037210 */ /* 0x000fc400027fe4ff */
[----:B0-----:R-:W-:-:S04]  /*14d0*/  LEA R8, P4, R4, UR6, 0x1 ;  /* 0x0000000604087c11 */ /* 0x001fc8000f8808ff */
[----:B------:R-:W-:Y:S01]  /*14e0*/  LEA.HI.X R9, R4, UR7, R3, 0x1, P4 ;  /* 0x0000000704097c11 */ /* 0x000fe2000a0f0c03 */
[----:B------:R-:W0:Y:S01]  /*14f0*/  LDCU.64 UR6, c[0x0][0x478] ;  /* 0x00008f00ff0677ac */ /* 0x000e220008000a00 */
[----:B------:R-:W-:Y:S01]  /*1500*/  LDS.64 R2, [R53] ;  /* 0x0000000035027984 */ /* 0x000fe20000000a00 */
[----:B------:R-:W-:Y:S06]  /*1510*/  BAR.SYNC.DEFER_BLOCKING 0x0 ;  /* 0x0000000000007b1d */ /* 0x000fec0000010000 */
[----:B------:R-:W5:Y:S04]  /*1520*/  @!P0 LDG.E.U16 R0, desc[UR16][R8.64] ;  /* 0x0000001008008981 */ /* 0x000f68000c1e1500 */
[----:B------:R-:W2:Y:S04]  /*1530*/  @!P1 LDG.E.U16 R10, desc[UR16][R8.64+0x40] ;  /* 0x00004010080a9981 */ /* 0x000ea8000c1e1500 */
[----:B------:R-:W4:Y:S04]  /*1540*/  @!P2 LDG.E.U16 R18, desc[UR16][R8.64+0x80] ;  /* 0x000080100812a981 */ /* 0x000f28000c1e1500 */
[----:B------:R0:W4:Y:S01]  /*1550*/  @!P3 LDG.E.U16 R20, desc[UR16][R8.64+0xc0] ;  /* 0x0000c0100814b981 */ /* 0x000122000c1e1500 */
[----:B-1----:R-:W-:Y:S01]  /*1560*/  IMAD.WIDE.U32 R4, R22, UR18, R6 ;  /* 0x0000001216047c25 */ /* 0x002fe2000f8e0006 */
[----:B------:R-:W-:-:S03]  /*1570*/  PRMT R22, RZ, 0x7610, R22 ;  /* 0x00007610ff167816 */ /* 0x000fc60000000016 */
[----:B------:R-:W-:Y:S02]  /*1580*/  IMAD R5, R23, UR18, R5 ;  /* 0x0000001217057c24 */ /* 0x000fe4000f8e0205 */
[----:B---3--:R-:W-:Y:S01]  /*1590*/  IMAD.WIDE.U32 R4, R89, R24, R4 ;  /* 0x0000001859047225 */ /* 0x008fe200078e0004 */
[----:B------:R-:W-:-:S03]  /*15a0*/  PRMT R24, RZ, 0x7610, R24 ;  /* 0x00007610ff187816 */ /* 0x000fc60000000018 */
[----:B------:R-:W-:Y:S01]  /*15b0*/  IMAD R11, R89, R25, R5 ;  /* 0x00000019590b7224 */ /* 0x000fe200078e0205 */
[----:B------:R-:W-:-:S04]  /*15c0*/  IADD3 R5, P4, PT, R69, R4, RZ ;  /* 0x0000000445057210 */ /* 0x000fc80007f9e0ff */
[----:B0-----:R-:W-:Y:S02]  /*15d0*/  IADD3.X R8, PT, PT, RZ, R11, RZ, P4, !PT ;  /* 0x0000000bff087210 */ /* 0x001fe400027fe4ff */
[----:B------:R-:W-:-:S04]  /*15e0*/  LEA R4, P4, R5, UR6, 0x1 ;  /* 0x0000000605047c11 */ /* 0x000fc8000f8808ff */
[--C-:B------:R-:W-:Y:S01]  /*15f0*/  LEA.HI.X R5, R5, UR7, R8.reuse, 0x1, P4 ;  /* 0x0000000705057c11 */ /* 0x100fe2000a0f0c08 */
[----:B------:R-:W0:Y:S01]  /*1600*/  LDCU.64 UR6, c[0x0][0x510] ;  /* 0x0000a200ff0677ac */ /* 0x000e220008000a00 */
[----:B------:R-:W-:Y:S01]  /*1610*/  PRMT R8, RZ, 0x7610, R8 ;  /* 0x00007610ff087816 */ /* 0x000fe20000000008 */
[----:B-----5:R-:W-:Y:S04]  /*1620*/  STS.U16 [R55], R0 ;  /* 0x0000000037007388 */ /* 0x020fe80000000400 */
[----:B--2---:R-:W-:Y:S04]  /*1630*/  STS.U16 [R55+0x40], R10 ;  /* 0x0000400a37007388 */ /* 0x004fe80000000400 */
        /* <DEDUP_REMOVED lines=8> */
[----:B------:R-:W5:Y:S01]  /*16c0*/  @!P3 LDG.E.U16 R26, desc[UR16][R4.64+0xc0] ;  /* 0x0000c010041ab981 */ /* 0x000f62000c1e1500 */
[--C-:B-1----:R-:W-:Y:S01]  /*16d0*/  HADD2.F32 R20, -RZ, R28.reuse.H1_H1 ;  /* 0x3000001cff147230 */ /* 0x102fe20000004100 */
[----:B------:R-:W-:Y:S01]  /*16e0*/  ISETP.NE.AND P1, PT, R76, RZ, PT ;  /* 0x000000ff4c00720c */ /* 0x000fe20003f25270 */
[----:B------:R-:W-:Y:S01]  /*16f0*/  HADD2.F32 R23, -RZ, R29.H0_H0 ;  /* 0x2000001dff177230 */ /* 0x000fe20000004100 */
[----:B------:R-:W-:Y:S01]  /*1700*/  UISETP.NE.U32.AND UP0, UPT, UR10, URZ, UPT ;  /* 0x000000ff0a00728c */ /* 0x000fe2000bf05070 */
[----:B------:R-:W-:-:S02]  /*1710*/  HADD2.F32 R11, -RZ, R28.H0_H0 ;  /* 0x2000001cff0b7230 */ /* 0x000fc40000004100 */
[----:B------:R-:W-:Y:S01]  /*1720*/  FMUL.FTZ R9, R20, -1.4426950216293334961 ;  /* 0xbfb8aa3b14097820 */ /* 0x000fe20000410000 */
[----:B------:R-:W-:Y:S01]  /*1730*/  HADD2.F32 R28, -RZ, R29.H1_H1 ;  /* 0x3000001dff1c7230 */ /* 0x000fe20000004100 */
[----:B------:R-:W-:Y:S01]  /*1740*/  UISETP.NE.AND.EX UP0, UPT, UR11, URZ, UPT, UP0 ;  /* 0x000000ff0b00728c */ /* 0x000fe2000bf05300 */
[--C-:B------:R-:W-:Y:S02]  /*1750*/  HADD2.F32 R10, -RZ, R2.reuse.H0_H0 ;  /* 0x20000002ff0a7230 */ /* 0x100fe40000004100 */
[----:B------:R-:W-:Y:S01]  /*1760*/  FMUL.FTZ R0, R11, -1.4426950216293334961 ;  /* 0xbfb8aa3b0b007820 */ /* 0x000fe20000410000 */
[----:B------:R-:W-:Y:S01]  /*1770*/  FMUL.FTZ R19, R28, -1.4426950216293334961 ;  /* 0xbfb8aa3b1c137820 */ /* 0x000fe20000410000 */
[----:B------:R-:W1:Y:S04]  /*1780*/  MUFU.EX2 R9, R9 ;  /* 0x0000000900097308 */ /* 0x000e680000000800 */
[----:B------:R-:W0:Y:S04]  /*1790*/  MUFU.EX2 R0, R0 ;  /* 0x0000000000007308 */ /* 0x000e280000000800 */
[----:B------:R-:W5:Y:S01]  /*17a0*/  MUFU.EX2 R19, R19 ;  /* 0x0000001300137308 */ /* 0x000f620000000800 */
[----:B-1----:R-:W-:Y:S01]  /*17b0*/  FADD.FTZ R21, R9, 1 ;  /* 0x3f80000009157421 */ /* 0x002fe20000010000 */
[----:B------:R-:W-:-:S02]  /*17c0*/  HADD2.F32 R9, -RZ, R2.H1_H1 ;  /* 0x30000002ff097230 */ /* 0x000fc40000004100 */
[----:B0-----:R-:W-:Y:S01]  /*17d0*/  FADD.FTZ R18, R0, 1 ;  /* 0x3f80000000127421 */ /* 0x001fe20000010000 */
[----:B------:R-:W-:Y:S02]  /*17e0*/  HADD2.F32 R0, -RZ, R3.H0_H0 ;  /* 0x20000003ff007230 */ /* 0x000fe40000004100 */
[----:B------:R-:W-:Y:S08]  /*17f0*/  MUFU.RCP R21, R21 ;  /* 0x0000001500157308 */ /* 0x000ff00000001000 */
[----:B------:R-:W0:Y:S02]  /*1800*/  MUFU.RCP R18, R18 ;  /* 0x0000001200127308 */ /* 0x000e240000001000 */
[----:B0-----:R-:W-:-:S04]  /*1810*/  FADD.FTZ R2, -R18, 1 ;  /* 0x3f80000012027421 */ /* 0x001fc80000010100 */
[C---:B------:R-:W-:Y:S01]  /*1820*/  FFMA.FTZ R2, R11.reuse, R2, 1 ;  /* 0x3f8000000b027423 */ /* 0x040fe20000010002 */
[----:B------:R-:W-:Y:S01]  /*1830*/  FMUL.FTZ R11, R11, R18 ;  /* 0x000000120b0b7220 */ /* 0x000fe20000410000 */
[----:B--2---:R0:W-:Y:S04]  /*1840*/  STS.U16 [R55], R8 ;  /* 0x0000000837007388 */ /* 0x0041e80000000400 */
[----:B---3--:R-:W-:Y:S04]  /*1850*/  STS.U16 [R55+0x40], R22 ;  /* 0x0000401637007388 */ /* 0x008fe80000000400 */
[----:B----4-:R-:W-:Y:S01]  /*1860*/  STS.U16 [R55+0x80], R24 ;  /* 0x0000801837007388 */ /* 0x010fe20000000400 */
[----:B0-----:R-:W-:-:S03]  /*1870*/  FMUL.FTZ R8, R23, -1.4426950216293334961 ;  /* 0xbfb8aa3b17087820 */ /* 0x001fc60000410000 */
[----:B-----5:R0:W-:Y:S01]  /*1880*/  STS.U16 [R55+0xc0], R26 ;  /* 0x0000c01a37007388 */ /* 0x0201e20000000400 */
[----:B------:R-:W-:-:S03]  /*1890*/  NOP ;  /* 0x0000000000007918 */ /* 0x000fc60000000000 */
[----:B------:R-:W1:Y:S01]  /*18a0*/  LDS.64 R4, [R53] ;  /* 0x0000000035047984 */ /* 0x000e620000000a00 */
[----:B------:R-:W2:Y:S01]  /*18b0*/  MUFU.EX2 R8, R8 ;  /* 0x0000000800087308 */ /* 0x000ea20000000800 */
[----:B0-----:R-:W-:-:S04]  /*18c0*/  FADD.FTZ R26, R19, 1 ;  /* 0x3f800000131a7421 */ /* 0x001fc80000010000 */
[----:B------:R-:W0:Y:S01]  /*18d0*/  MUFU.RCP R29, R26 ;  /* 0x0000001a001d7308 */ /* 0x000e220000001000 */
[----:B--2---:R-:W-:Y:S01]  /*18e0*/  FADD.FTZ R24, R8, 1 ;  /* 0x3f80000008187421 */ /* 0x004fe20000010000 */
[----:B------:R-:W-:Y:S02]  /*18f0*/  HADD2.F32 R8, -RZ, R3.H1_H1 ;  /* 0x30000003ff087230 */ /* 0x000fe40000004100 */
[----:B------:R-:W-:-:S04]  /*1900*/  FADD.FTZ R3, -R21, 1 ;  /* 0x3f80000015037421 */ /* 0x000fc80000010100 */
[----:B------:R-:W2:Y:S01]  /*1910*/  MUFU.RCP R24, R24 ;  /* 0x0000001800187308 */ /* 0x000ea20000001000 */
[----:B0-----:R-:W-:-:S04]  /*1920*/  FADD.FTZ R27, -R29, 1 ;  /* 0x3f8000001d1b7421 */ /* 0x001fc80000010100 */
[----:B------:R-:W-:Y:S01]  /*1930*/  FFMA.FTZ R31, R28, R27, 1 ;  /* 0x3f8000001c1f7423 */ /* 0x000fe2000001001b */
[--C-:B-1----:R-:W-:Y:S02]  /*1940*/  HADD2.F32 R19, -RZ, R4.reuse.H0_H0 ;  /* 0x20000004ff137230 */ /* 0x102fe40000004100 */
[----:B------:R-:W-:Y:S02]  /*1950*/  HADD2.F32 R22, -RZ, R4.H1_H1 ;  /* 0x30000004ff167230 */ /* 0x000fe40000004100 */
[----:B--2---:R-:W-:Y:S01]  /*1960*/  FADD.FTZ R4, -R24, 1 ;  /* 0x3f80000018047421 */ /* 0x004fe20000010100 */
        /* <DEDUP_REMOVED lines=16> */
[----:B------:R-:W-:Y:S01]  /*1a70*/  FMUL.FTZ R31, R32, R31 ;  /* 0x0000001f201f7220 */ /* 0x000fe20000410000 */
[----:B------:R-:W-:Y:S01]  /*1a80*/  FMUL.FTZ R20, R20, R21 ;  /* 0x0000001514147220 */ /* 0x000fe20000410000 */
[----:B------:R-:W-:Y:S01]  /*1a90*/  F2FP.F16.F32.PACK_AB R36, R5, R2 ;  /* 0x000000020524723e */ /* 0x000fe200000000ff */
[----:B------:R-:W-:Y:S01]  /*1aa0*/  FMUL.FTZ R23, R23, R24 ;  /* 0x0000001817177220 */ /* 0x000fe20000410000 */
[----:B------:R-:W-:Y:S01]  /*1ab0*/  FMUL.FTZ R29, R28, R29 ;  /* 0x0000001d1c1d7220 */ /* 0x000fe20000410000 */
[----:B------:R-:W-:-:S02]  /*1ac0*/  F2FP.F16.F32.PACK_AB R37, R31, R26 ;  /* 0x0000001a1f25723e */ /* 0x000fc400000000ff */
[----:B------:R-:W0:Y:S01]  /*1ad0*/  LDC.64 R2, c[0x0][0x508] ;  /* 0x00014200ff027b82 */ /* 0x000e220000000a00 */
[----:B------:R-:W-:Y:S02]  /*1ae0*/  FMUL.FTZ R10, R10, R11 ;  /* 0x0000000b0a0a7220 */ /* 0x000fe40000410000 */
[----:B------:R-:W-:Y:S01]  /*1af0*/  STS.64 [R53], R36 ;  /* 0x0000002435007388 */ /* 0x000fe20000000a00 */
[----:B------:R-:W-:-:S03]  /*1b00*/  NOP ;  /* 0x0000000000007918 */ /* 0x000fc60000000000 */
[----:B------:R-:W-:Y:S01]  /*1b10*/  LDS.U16 R27, [R55] ;  /* 0x00000000371b7984 */ /* 0x000fe20000000400 */
[----:B0-----:R-:W-:-:S03]  /*1b20*/  IMAD.WIDE.U32 R4, R2, UR18, R6 ;  /* 0x0000001202047c25 */ /* 0x001fc6000f8e0006 */
[----:B------:R-:W-:Y:S01]  /*1b30*/  LDS.U16 R31, [R55+0x40] ;  /* 0x00004000371f7984 */ /* 0x000fe20000000400 */
[----:B------:R-:W-:-:S03]  /*1b40*/  IMAD R5, R3, UR18, R5 ;  /* 0x0000001203057c24 */ /* 0x000fc6000f8e0205 */
[----:B------:R-:W-:Y:S01]  /*1b50*/  LDS.U16 R33, [R55+0x80] ;  /* 0x0000800037217984 */ /* 0x000fe20000000400 */
[----:B------:R-:W-:-:S03]  /*1b60*/  IMAD.WIDE.U32 R2, R89, UR6, R4 ;  /* 0x0000000659027c25 */ /* 0x000fc6000f8e0004 */
[----:B------:R-:W-:Y:S01]  /*1b70*/  LDS.U16 R35, [R55+0xc0] ;  /* 0x0000c00037237984 */ /* 0x000fe20000000400 */
[----:B------:R-:W-:Y:S01]  /*1b80*/  IMAD R4, R89, UR7, R3 ;  /* 0x0000000759047c24 */ /* 0x000fe2000f8e0203 */
        /* <DEDUP_REMOVED lines=15> */
[----:B------:R-:W-:Y:S05]  /*1c80*/  BRA.U !UP0, `(.L_x_17365) ;  /* 0x0000000108887547 */ /* 0x000fea000b800000 */
        /* <DEDUP_REMOVED lines=19> */
[C---:B------:R-:W-:Y:S02]  /*1dc0*/  IADD3 R3, P5, PT, R69.reuse, R2, RZ ;  /* 0x0000000245037210 */ /* 0x040fe40007fbe0ff */
[----:B------:R-:W-:Y:S01]  /*1dd0*/  @!P1 STS [UR5+0x100], R56 ;  /* 0x00010038ff009988 */ /* 0x000fe20008000805 */
[----:B------:R-:W-:Y:S06]  /*1de0*/  BAR.SYNC.DEFER_BLOCKING 0x0 ;  /* 0x0000000000007b1d */ /* 0x000fec0000010000 */
[----:B------:R-:W0:Y:S02]  /*1df0*/  LDS R4, [UR5+0x100] ;  /* 0x00010005ff047984 */ /* 0x000e240008000800 */
[----:B0-----:R-:W-:-:S02]  /*1e00*/  ISETP.GE.AND P0, PT, R69, R4, PT ;  /* 0x000000044500720c */ /* 0x001fc40003f06270 */
[-C--:B------:R-:W-:Y:S02]  /*1e10*/  ISETP.GE.AND P2, PT, R67, R4.reuse, PT ;  /* 0x000000044300720c */ /* 0x080fe40003f46270 */
[-C--:B------:R-:W-:Y:S02]  /*1e20*/  ISETP.GE.AND P3, PT, R65, R4.reuse, PT ;  /* 0x000000044100720c */ /* 0x080fe40003f66270 */
[----:B------:R-:W-:Y:S02]  /*1e30*/  ISETP.GE.AND P4, PT, R63, R4, PT ;  /* 0x000000043f00720c */ /* 0x000fe40003f86270 */
[----:B------:R-:W-:Y:S02]  /*1e40*/  IADD3.X R4, PT, PT, RZ, R6, RZ, P5, !PT ;  /* 0x00000006ff047210 */ /* 0x000fe40002ffe4ff */
[----:B------:R-:W-:-:S04]  /*1e50*/  LEA R2, P5, R3, UR10, 0x1 ;  /* 0x0000000a03027c11 */ /* 0x000fc8000f8a08ff */
[----:B------:R-:W-:-:S05]  /*1e60*/  LEA.HI.X R3, R3, UR11, R4, 0x1, P5 ;  /* 0x0000000b03037c11 */ /* 0x000fca000a8f0c04 */
[----:B------:R1:W-:Y:S04]  /*1e70*/  @!P0 STG.E.U16 desc[UR16][R2.64], R5 ;  /* 0x0000000502008986 */ /* 0x0003e8000c101510 */
[----:B------:R1:W-:Y:S04]  /*1e80*/  @!P2 STG.E.U16 desc[UR16][R2.64+0x40], R11 ;  /* 0x0000400b0200a986 */ /* 0x0003e8000c101510 */
[----:B------:R1:W-:Y:S04]  /*1e90*/  @!P3 STG.E.U16 desc[UR16][R2.64+0x80], R19 ;  /* 0x000080130200b986 */ /* 0x0003e8000c101510 */
[----:B------:R1:W-:Y:S02]  /*1ea0*/  @!P4 STG.E.U16 desc[UR16][R2.64+0xc0], R21 ;  /* 0x0000c0150200c986 */ /* 0x0003e4000c101510 */
.L_x_17365:
[----:B------:R-:W2:Y:S01]  /*1eb0*/  LDCU UR4, c[0x0][0x38c] ;  /* 0x00007180ff0477ac */ /* 0x000ea20008000800 */
[--C-:B------:R-:W-:Y:S02]  /*1ec0*/  HADD2.F32 R48, -RZ, R44.reuse.H0_H0 ;  /* 0x2000002cff307230 */ /* 0x100fe40000004100 */
[----:B------:R-:W-:Y:S01]  /*1ed0*/  FMUL.FTZ R23, R0, R23 ;  /* 0x0000001700177220 */ /* 0x000fe20000410000 */
[----:B------:R-:W-:Y:S02]  /*1ee0*/  HADD2.F32 R47, -RZ, R44.H1_H1 ;  /* 0x3000002cff2f7230 */ /* 0x000fe40000004100 */
[----:B------:R-:W-:Y:S01]  /*1ef0*/  FMUL.FTZ R9, R9, R20 ;  /* 0x0000001409097220 */ /* 0x000fe20000410000 */
[--C-:B------:R-:W-:Y:S02]  /*1f00*/  HADD2.F32 R46, -RZ, R45.reuse.H0_H0 ;  /* 0x2000002dff2e7230 */ /* 0x100fe40000004100 */
[----:B------:R-:W-:Y:S01]  /*1f10*/  FFMA.FTZ R0, R10, R48, R79 ;  /* 0x000000300a007223 */ /* 0x000fe2000001004f */
[----:B------:R-:W-:-:S02]  /*1f20*/  HADD2.F32 R45, -RZ, R45.H1_H1 ;  /* 0x3000002dff2d7230 */ /* 0x000fc40000004100 */
[----:B------:R-:W-:Y:S01]  /*1f30*/  FMUL.FTZ R8, R8, R29 ;  /* 0x0000001d08087220 */ /* 0x000fe20000410000 */
[----:B------:R-:W-:Y:S01]  /*1f40*/  PRMT R44, RZ, 0x7610, R44 ;  /* 0x00007610ff2c7816 */ /* 0x000fe2000000002c */
[----:B------:R-:W-:Y:S01]  /*1f50*/  FFMA.FTZ R0, R9, R47, R0 ;  /* 0x0000002f09007223 */ /* 0x000fe20000010000 */
[----:B------:R-:W-:Y:S02]  /*1f60*/  CS2R R42, SRZ ;  /* 0x00000000002a7805 */ /* 0x000fe4000001ff00 */
[----:B------:R-:W-:Y:S01]  /*1f70*/  CS2R R40, SRZ ;  /* 0x0000000000287805 */ /* 0x000fe2000001ff00 */
[----:B------:R-:W-:Y:S01]  /*1f80*/  FMUL.FTZ R39, R10, R80 ;  /* 0x000000500a277220 */ /* 0x000fe20000410000 */
[----:B------:R-:W-:Y:S01]  /*1f90*/  FFMA.FTZ R79, R23, R46, R0 ;  /* 0x0000002e174f7223 */ /* 0x000fe20000010000 */
[-C--:B------:R-:W-:Y:S01]  /*1fa0*/  FMUL.FTZ R38, R9, R80.reuse ;  /* 0x0000005009267220 */ /* 0x080fe20000410000 */
[-C--:B------:R-:W-:Y:S01]  /*1fb0*/  FMUL.FTZ R37, R23, R80.reuse ;  /* 0x0000005017257220 */ /* 0x080fe20000410000 */
[C---:B------:R-:W-:Y:S01]  /*1fc0*/  FMUL.FTZ R36, R8.reuse, R80 ;  /* 0x0000005008247220 */ /* 0x040fe20000410000 */
[----:B--2---:R-:W-:Y:S01]  /*1fd0*/  UISETP.GE.AND UP0, UPT, UR4, 0x1, UPT ;  /* 0x000000010400788c */ /* 0x004fe2000bf06270 */
[----:B------:R-:W-:Y:S01]  /*1fe0*/  FFMA.FTZ R79, R8, R45, R79 ;  /* 0x0000002d084f7223 */ /* 0x000fe2000001004f */
[----:B------:R-:W-:Y:S07]  /*1ff0*/  BAR.SYNC.DEFER_BLOCKING 0x0 ;  /* 0x0000000000007b1d */ /* 0x000fee0000010000 */
[----:B------:R-:W-:Y:S05]  /*2000*/  BRA.U !UP0, `(.L_x_17366) ;  /* 0x0000002508247547 */ /* 0x000fea000b800000 */
[----:B------:R-:W2:Y:S01]  /*2010*/  LDC.64 R58, c[0x0][0x3e0] ;  /* 0x0000f800ff3a7b82 */ /* 0x000ea20000000a00 */
[----:B------:R-:W-:Y:S01]  /*2020*/  ISETP.NE.AND P0, PT, R66, 0x1, PT ;  /* 0x000000014200780c */ /* 0x000fe20003f05270 */
[----:B------:R-:W-:Y:S01]  /*2030*/  HFMA2 R43, -RZ, RZ, 0, 0 ;  /* 0x00000000ff2b7431 */ /* 0x000fe200000001ff */
[----:B0-----:R-:W-:Y:S01]  /*2040*/  SHF.L.U32 R27, R57, 0x8, RZ ;  /* 0x00000008391b7819 */ /* 0x001fe200000006ff */
[----:B------:R-:W-:Y:S01]  /*2050*/  FADD.FTZ R0, R10, R10 ;  /* 0x0000000a0a007221 */ /* 0x000fe20000010000 */
[----:B------:R-:W-:Y:S01]  /*2060*/  SHF.L.U32 R26, R66, 0x8, RZ ;  /* 0x00000008421a7819 */ /* 0x000fe200000006ff */
[----:B------:R-:W-:Y:S01]  /*2070*/  FADD.FTZ R35, R9, R9 ;  /* 0x0000000909237221 */ /* 0x000fe20000010000 */
[----:B------:R-:W-:Y:S01]  /*2080*/  FADD.FTZ R34, R23, R23 ;  /* 0x0000001717227221 */ /* 0x000fe20000010000 */
[----:B------:R-:W0:Y:S01]  /*2090*/  LDC.64 R60, c[0x0][0x3c0] ;  /* 0x0000f000ff3c7b82 */ /* 0x000e220000000a00 */
[----:B------:R-:W-:Y:S01]  /*20a0*/  FADD.FTZ R33, R8, R8 ;  /* 0x0000000808217221 */ /* 0x000fe20000010000 */
[----:B------:R-:W-:Y:S01]  /*20b0*/  IADD3 R32, PT, PT, R66, -0x2, RZ ;  /* 0xfffffffe42207810 */ /* 0x000fe20007ffe0ff */
[----:B------:R-:W-:Y:S01]  /*20c0*/  FMUL.FTZ R31, R48, R51 ;  /* 0x00000033301f7220 */ /* 0x000fe20000410000 */
[----:B------:R-:W-:Y:S01]  /*20d0*/  ISETP.EQ.AND P0, PT, R76, RZ, P0 ;  /* 0x000000ff4c00720c */ /* 0x000fe20000702270 */
[----:B------:R-:W-:Y:S01]  /*20e0*/  FMUL.FTZ R30, R47, R52 ;  /* 0x000000342f1e7220 */ /* 0x000fe20000410000 */
[----:B------:R-:W-:Y:S01]  /*20f0*/  FMUL.FTZ R29, R46, R49 ;  /* 0x000000312e1d7220 */ /* 0x000fe20000410000 */
[----:B------:R-:W-:Y:S01]  /*2100*/  FMUL.FTZ R28, R45, R50 ;  /* 0x000000322d1c7220 */ /* 0x000fe20000410000 */
[----:B-1----:R-:W1:Y:S01]  /*2110*/  LDC.64 R18, c[0x0][0x440] ;  /* 0x00011000ff127b82 */ /* 0x002e620000000a00 */
[----:B------:R-:W-:Y:S01]  /*2120*/  LOP3.LUT R27, R27, 0x100, RZ, 0xc0, !PT ;  /* 0x000001001b1b7812 */ /* 0x000fe200078ec0ff */
[----:B------:R-:W3:Y:S01]  /*2130*/  LDCU UR7, c[0x0][0x394] ;  /* 0x00007280ff0777ac */ /* 0x000ee20008000800 */
[----:B------:R-:W-:Y:S01]  /*2140*/  LOP3.LUT R26, R26, 0x100, RZ, 0xc0, !PT ;  /* 0x000001001a1a7812 */ /* 0x000fe200078ec0ff */
[----:B------:R-:W4:Y:S04]  /*2150*/  LDCU UR8, c[0x0][0x38c] ;  /* 0x00007180ff0877ac */ /* 0x000f280008000800 */
[----:B------:R-:W0:Y:S01]  /*2160*/  LDC.64 R20, c[0x0][0x3a8] ;  /* 0x0000ea00ff147b82 */ /* 0x000e220000000a00 */
[----:B------:R-:W-:-:S05]  /*2170*/  UMOV UR4, URZ ;  /* 0x000000ff00047c82 */ /* 0x000fca0008000000 */
.L_x_17384:
[----:B------:R-:W-:Y:S02]  /*2180*/  MOV R2, R12 ;  /* 0x0000000c00027202 */ /* 0x000fe40000000f00 */
[----:B------:R-:W-:-:S03]  /*2190*/  MOV R3, R75 ;  /* 0x0000004b00037202 */ /* 0x000fc60000000f00 */
[----:B0-----:R-:W-:-:S04]  /*21a0*/  IMAD.WIDE.U32 R2, R20, UR4, R2 ;  /* 0x0000000414027c25 */ /* 0x001fc8000f8e0002 */
[----:B------:R-:W-:Y:S01]  /*21b0*/  IMAD R3, R21, UR4, R3 ;  /* 0x0000000415037c24 */ /* 0x000fe2000f8e0203 */
[----:B-1----:R-:W-:-:S04]  /*21c0*/  LEA R22, P1, R2, R18, 0x3 ;  /* 0x0000001202167211 */ /* 0x002fc800078218ff */
[----:B------:R-:W-:-:S06]  /*21d0*/  LEA.HI.X R23, R2, R19, R3, 0x3, P1 ;  /* 0x0000001302177211 */ /* 0x000fcc00008f1c03 */
[----:B------:R-:W5:Y:S01]  /*21e0*/  LDG.E.64 R22, desc[UR16][R22.64] ;  /* 0x0000001016167981 */ /* 0x000f62000c1e1b00 */
[----:B---3--:R-:W-:-:S04]  /*21f0*/  IMAD.WIDE.U32 R4, R60, UR4, RZ ;  /* 0x000000043c047c25 */ /* 0x008fc8000f8e00ff */
[----:B--2---:R-:W-:Y:S01]  /*2200*/  IMAD.WIDE.U32 R6, R58, UR4, RZ ;  /* 0x000000043a067c25 */ /* 0x004fe2000f8e00ff */
[----:B------:R-:W-:-:S03]  /*2210*/  LEA R8, P1, R4, R87, 0x3 ;  /* 0x0000005704087211 */ /* 0x000fc600078218ff */
[----:B------:R-:W-:Y:S01]  /*2220*/  IMAD R5, R61, UR4, R5 ;  /* 0x000000043d057c24 */ /* 0x000fe2000f8e0205 */
[----:B------:R-:W-:Y:S01]  /*2230*/  LEA R2, P2, R6, R83, 0x3 ;  /* 0x0000005306027211 */ /* 0x000fe200078418ff */
[----:B------:R-:W-:-:S03]  /*2240*/  IMAD R3, R59, UR4, R7 ;  /* 0x000000043b037c24 */ /* 0x000fc6000f8e0207 */
[----:B------:R-:W-:Y:S02]  /*2250*/  LEA.HI.X R9, R4, R85, R5, 0x3, P1 ;  /* 0x0000005504097211 */ /* 0x000fe400008f1c05 */
[----:B------:R-:W-:-:S04]  /*2260*/  LEA.HI.X R3, R6, R81, R3, 0x3, P2 ;  /* 0x0000005106037211 */ /* 0x000fc800010f1c03 */
[----:B------:R-:W2:Y:S04]  /*2270*/  LDG.E.64 R8, desc[UR16][R8.64] ;  /* 0x0000001008087981 */ /* 0x000ea8000c1e1b00 */
[----:B------:R-:W2:Y:S01]  /*2280*/  LDG.E.64 R2, desc[UR16][R2.64] ;  /* 0x0000001002027981 */ /* 0x000ea2000c1e1b00 */
[----:B------:R-:W0:Y:S01]  /*2290*/  S2UR UR6, SR_CgaCtaId ;  /* 0x00000000000679c3 */ /* 0x000e220000008800 */
[C---:B------:R-:W-:Y:S01]  /*22a0*/  ISETP.NE.AND P3, PT, R76.reuse, RZ, PT ;  /* 0x000000ff4c00720c */ /* 0x040fe20003f65270 */
[----:B------:R-:W-:Y:S01]  /*22b0*/  UMOV UR5, 0x400 ;  /* 0x0000040000057882 */ /* 0x000fe20000000000 */
[----:B------:R-:W-:Y:S01]  /*22c0*/  ISETP.NE.AND P1, PT, R76, 0x1f, PT ;  /* 0x0000001f4c00780c */ /* 0x000fe20003f25270 */
[----:B------:R-:W-:Y:S01]  /*22d0*/  BSSY.RECONVERGENT B0, `(.L_x_17367) ;  /* 0x000003f000007945 */ /* 0x000fe20003800200 */
[----:B0-----:R-:W-:Y:S01]  /*22e0*/  ULEA UR5, UR6, UR5, 0x18 ;  /* 0x0000000506057291 */ /* 0x001fe2000f8ec0ff */
[C---:B-----5:R-:W-:Y:S01]  /*22f0*/  FMUL.FTZ R4, R23.reuse, R51 ;  /* 0x0000003317047220 */ /* 0x060fe20000410000 */
        /* <DEDUP_REMOVED lines=13> */
[----:B-----5:R-:W-:Y:S01]  /*23d0*/  FMUL.RZ R84, R82, 0.15915493667125701904 ;  /* 0x3e22f98352547820 */ /* 0x020fe2000040c000 */
[----:B------:R-:W-:Y:S01]  /*23e0*/  FMUL.RZ R88, R5, 0.15915493667125701904 ;  /* 0x3e22f98305587820 */ /* 0x000fe2000040c000 */
[----:B------:R-:W-:Y:S01]  /*23f0*/  FMUL.FTZ R82, R4, R50 ;  /* 0x0000003204527220 */ /* 0x000fe20000410000 */
[----:B------:R-:W-:-:S04]  /*2400*/  IADD3 R5, PT, PT, R27, UR4, RZ ;  /* 0x000000041b057c10 */ /* 0x000fc8000fffe0ff */
[----:B------:R-:W5:Y:S01]  /*2410*/  MUFU.SIN R97, R84 ;  /* 0x0000005400617308 */ /* 0x000f620000000400 */
[----:B-1----:R-:W-:-:S07]  /*2420*/  FMUL.FTZ R4, R6, R11 ;  /* 0x0000000b06047220 */ /* 0x002fce0000410000 */
[----:B------:R-:W-:Y:S08]  /*2430*/  MUFU.SIN R99, R88 ;  /* 0x0000005800637308 */ /* 0x000ff00000000400 */
[----:B------:R-:W-:Y:S08]  /*2440*/  MUFU.COS R101, R88 ;  /* 0x0000005800657308 */ /* 0x000ff00000000000 */
[----:B------:R-:W1:Y:S08]  /*2450*/  MUFU.SIN R25, R86 ;  /* 0x0000005600197308 */ /* 0x000e700000000400 */
[----:B------:R-:W3:Y:S08]  /*2460*/  MUFU.COS R93, R84 ;  /* 0x00000054005d7308 */ /* 0x000ef00000000000 */
[----:B------:R4:W0:Y:S04]  /*2470*/  MUFU.EX2 R94, R10 ;  /* 0x0000000a005e7308 */ /* 0x0008280000000800 */
[----:B------:R-:W5:Y:S04]  /*2480*/  MUFU.EX2 R24, R24 ;  /* 0x0000001800187308 */ /* 0x000f680000000800 */
[----:B------:R-:W3:Y:S01]  /*2490*/  MUFU.EX2 R82, R82 ;  /* 0x0000005200527308 */ /* 0x000ee20000000800 */
[----:B----4-:R-:W-:-:S02]  /*24a0*/  P2R R10, PR, RZ, 0x8 ;  /* 0x00000008ff0a7803 */ /* 0x010fc40000000000 */
[----:B------:R-:W-:Y:S01]  /*24b0*/  SEL R10, R5, R64, !P3 ;  /* 0x00000040050a7207 */ /* 0x000fe20005800000 */
[----:B------:R-:W-:Y:S01]  /*24c0*/  FMUL.FTZ R5, R6, R7 ;  /* 0x0000000706057220 */ /* 0x000fe20000410000 */
[CC--:B--2---:R-:W-:Y:S01]  /*24d0*/  FMUL.FTZ R7, R9.reuse, R3.reuse ;  /* 0x0000000309077220 */ /* 0x0c4fe20000410000 */
[----:B------:R-:W-:Y:S01]  /*24e0*/  FMUL.FTZ R6, R8, R3 ;  /* 0x0000000308067220 */ /* 0x000fe20000410000 */
[----:B------:R-:W-:Y:S01]  /*24f0*/  LEA R10, R10, UR5, 0x3 ;  /* 0x000000050a0a7c11 */ /* 0x000fe2000f8e18ff */
[----:B0-----:R-:W-:Y:S01]  /*2500*/  FMUL.FTZ R95, R94, R95 ;  /* 0x0000005f5e5f7220 */ /* 0x001fe20000410000 */
[-C--:B------:R-:W-:Y:S01]  /*2510*/  FFMA.FTZ R7, R8, R2.reuse, -R7 ;  /* 0x0000000208077223 */ /* 0x080fe20000010807 */
[----:B------:R-:W-:Y:S01]  /*2520*/  FFMA.FTZ R6, R9, R2, R6 ;  /* 0x0000000209067223 */ /* 0x000fe20000010006 */
[----:B-----5:R-:W-:Y:S01]  /*2530*/  FMUL.FTZ R90, R24, R97 ;  /* 0x00000061185a7220 */ /* 0x020fe20000410000 */
[----:B------:R0:W-:Y:S01]  /*2540*/  STS.64 [R10+0x560], R4 ;  /* 0x000560040a007388 */ /* 0x0001e20000000a00 */
[----:B-1----:R-:W-:Y:S01]  /*2550*/  FMUL.FTZ R94, R94, R25 ;  /* 0x000000195e5e7220 */ /* 0x002fe20000410000 */
[C---:B---3--:R-:W-:Y:S01]  /*2560*/  FMUL.FTZ R88, R82.reuse, R101 ;  /* 0x0000006552587220 */ /* 0x048fe20000410000 */
[----:B------:R-:W-:Y:S01]  /*2570*/  FMUL.FTZ R86, R82, R99 ;  /* 0x0000006352567220 */ /* 0x000fe20000410000 */
        /* <DEDUP_REMOVED lines=17> */
[----:B------:R0:W1:Y:S01]  /*2690*/  LDS.64 R6, [R2+0x560] ;  /* 0x0005600002067984 */ /* 0x0000620000000a00 */
[----:B------:R-:W-:Y:S05]  /*26a0*/  BRA `(.L_x_17369) ;  /* 0x0000000000047947 */ /* 0x000fea0003800000 */
.L_x_17368:
[----:B------:R2:W3:Y:S02]  /*26b0*/  LDS.64 R6, [R91+0x1568] ;  /* 0x001568005b067984 */ /* 0x0004e40000000a00 */
.L_x_17369:
[----:B------:R-:W-:Y:S05]  /*26c0*/  BSYNC.RECONVERGENT B0 ;  /* 0x0000000000007941 */ /* 0x000fea0003800200 */
.L_x_17367:
[----:B------:R-:W4:Y:S01]  /*26d0*/  @P0 LDC R9, c[0x0][0x38c] ;  /* 0x0000e300ff090b82 */ /* 0x000f220000000800 */
[----:B------:R-:W-:Y:S01]  /*26e0*/  CS2R R24, SRZ ;  /* 0x0000000000187805 */ /* 0x000fe2000001ff00 */
[----:B----4-:R-:W-:-:S04]  /*26f0*/  @P0 IMAD R9, R32, R9, UR4 ;  /* 0x0000000420090e24 */ /* 0x010fc8000f8e0209 */
[----:B------:R-:W-:-:S05]  /*2700*/  @P0 IMAD.WIDE R8, R9, 0x10, R14 ;  /* 0x0000001009080825 */ /* 0x000fca00078e020e */
[----:B------:R4:W5:Y:S01]  /*2710*/  @P0 LDG.E.64 R24, desc[UR16][R8.64+0x8] ;  /* 0x0000081008180981 */ /* 0x000962000c1e1b00 */
[CC--:B0-----:R-:W-:Y:S01]  /*2720*/  FMUL.FTZ R2, R31.reuse, R94.reuse ;  /* 0x0000005e1f027220 */ /* 0x0c1fe20000410000 */
        /* <DEDUP_REMOVED lines=17> */
[----:B----4-:R-:W-:Y:S01]  /*2840*/  FADD.FTZ R9, R29, R10 ;  /* 0x0000000a1d097221 */ /* 0x010fe20000010000 */
        /* <DEDUP_REMOVED lines=20> */
[----:B------:R-:W4:Y:S03]  /*2990*/  SHFL.UP PT, R8, R103, 0x1, RZ ;  /* 0x0420000067087989 */ /* 0x000f2600000e00ff */
[----:B------:R-:W-:Y:S01]  /*29a0*/  FFMA.FTZ R105, R88, R105, -R2 ;  /* 0x0000006958697223 */ /* 0x000fe20000010802 */
[----:B------:R-:W2:Y:S04]  /*29b0*/  SHFL.UP PT, R3, R104, 0x1, RZ ;  /* 0x0420000068037989 */ /* 0x000ea800000e00ff */
[----:B------:R-:W1:Y:S01]  /*29c0*/  SHFL.UP PT, R2, R105, 0x1, RZ ;  /* 0x0420000069027989 */ /* 0x000e6200000e00ff */
[-C--:B0-----:R-:W-:Y:S01]  /*29d0*/  FMUL.FTZ R9, R105, R10.reuse ;  /* 0x0000000a69097220 */ /* 0x081fe20000410000 */
[----:B------:R-:W-:-:S03]  /*29e0*/  FMUL.FTZ R10, R104, R10 ;  /* 0x0000000a680a7220 */ /* 0x000fc60000410000 */
[-C--:B----4-:R-:W-:Y:S01]  /*29f0*/  FFMA.FTZ R9, R104, R8.reuse, R9 ;  /* 0x0000000868097223 */ /* 0x090fe20000010009 */
[----:B------:R-:W-:-:S03]  /*2a00*/  FFMA.FTZ R10, R105, R8, -R10 ;  /* 0x00000008690a7223 */ /* 0x000fc6000001080a */
[----:B------:R-:W-:Y:S01]  /*2a10*/  @P1 FADD.FTZ R102, R102, R9 ;  /* 0x0000000966661221 */ /* 0x000fe20000010000 */
[----:B------:R-:W-:Y:S01]  /*2a20*/  @P1 FADD.FTZ R103, R103, R10 ;  /* 0x0000000a67671221 */ /* 0x000fe20000010000 */
[CC--:B--2---:R-:W-:Y:S01]  /*2a30*/  FMUL.FTZ R9, R105.reuse, R3.reuse ;  /* 0x0000000369097220 */ /* 0x0c4fe20000410000 */
[C---:B------:R-:W-:Y:S02]  /*2a40*/  FMUL.FTZ R8, R104.reuse, R3 ;  /* 0x0000000368087220 */ /* 0x040fe40000410000 */
[----:B------:R-:W0:Y:S01]  /*2a50*/  SHFL.UP PT, R11, R102, 0x2, RZ ;  /* 0x04400000660b7989 */ /* 0x000e2200000e00ff */
[-C--:B-1----:R-:W-:Y:S01]  /*2a60*/  @P1 FFMA.FTZ R104, R104, R2.reuse, R9 ;  /* 0x0000000268681223 */ /* 0x082fe20000010009 */
[----:B------:R-:W-:Y:S01]  /*2a70*/  @P1 FFMA.FTZ R105, R105, R2, -R8 ;  /* 0x0000000269691223 */ /* 0x000fe20000010808 */
[----:B------:R-:W-:Y:S01]  /*2a80*/  ISETP.GE.AND P1, PT, R54, 0x2, PT ;  /* 0x000000023600780c */ /* 0x000fe20003f26270 */
[----:B------:R-:W1:Y:S04]  /*2a90*/  SHFL.UP PT, R10, R103, 0x2, RZ ;  /* 0x04400000670a7989 */ /* 0x000e6800000e00ff */
[----:B------:R-:W2:Y:S04]  /*2aa0*/  SHFL.UP PT, R3, R104, 0x2, RZ ;  /* 0x0440000068037989 */ /* 0x000ea800000e00ff */
[----:B------:R-:W4:Y:S01]  /*2ab0*/  SHFL.UP PT, R2, R105, 0x2, RZ ;  /* 0x0440000069027989 */ /* 0x000f2200000e00ff */
[-C--:B0-----:R-:W-:Y:S01]  /*2ac0*/  FMUL.FTZ R9, R105, R11.reuse ;  /* 0x0000000b69097220 */ /* 0x081fe20000410000 */
[----:B------:R-:W-:-:S03]  /*2ad0*/  FMUL.FTZ R8, R104, R11 ;  /* 0x0000000b68087220 */ /* 0x000fc60000410000 */
[-C--:B-1----:R-:W-:Y:S01]  /*2ae0*/  FFMA.FTZ R9, R104, R10.reuse, R9 ;  /* 0x0000000a68097223 */ /* 0x082fe20000010009 */
[----:B------:R-:W-:-:S03]  /*2af0*/  FFMA.FTZ R8, R105, R10, -R8 ;  /* 0x0000000a69087223 */ /* 0x000fc60000010808 */
[----:B------:R-:W-:Y:S01]  /*2b00*/  @P1 FADD.FTZ R102, R102, R9 ;  /* 0x0000000966661221 */ /* 0x000fe20000010000 */
[-C--:B--2---:R-:W-:Y:S01]  /*2b10*/  FMUL.FTZ R9, R105, R3.reuse ;  /* 0x0000000369097220 */ /* 0x084fe20000410000 */
[----:B------:R-:W-:Y:S01]  /*2b20*/  @P1 FADD.FTZ R103, R103, R8 ;  /* 0x0000000867671221 */ /* 0x000fe20000010000 */
[C---:B------:R-:W-:Y:S02]  /*2b30*/  FMUL.FTZ R8, R104.reuse, R3 ;  /* 0x0000000368087220 */ /* 0x040fe40000410000 */
[----:B------:R-:W0:Y:S01]  /*2b40*/  SHFL.UP PT, R10, R102, 0x4, RZ ;  /* 0x04800000660a7989 */ /* 0x000e2200000e00ff */
[-C--:B----4-:R-:W-:Y:S01]  /*2b50*/  @P1 FFMA.FTZ R104, R104, R2.reuse, R9 ;  /* 0x0000000268681223 */ /* 0x090fe20000010009 */
        /* <DEDUP_REMOVED lines=10> */
[CC--:B--2---:R-:W-:Y:S01]  /*2c00*/  FMUL.FTZ R8, R104.reuse, R3.reuse ;  /* 0x0000000368087220 */ /* 0x0c4fe20000410000 */
[----:B------:R-:W-:Y:S01]  /*2c10*/  @P1 FADD.FTZ R103, R103, R10 ;  /* 0x0000000a67671221 */ /* 0x000fe20000010000 */
[C---:B------:R-:W-:Y:S02]  /*2c20*/  FMUL.FTZ R11, R105.reuse, R3 ;  /* 0x00000003690b7220 */ /* 0x040fe40000410000 */
[----:B------:R-:W0:Y:S01]  /*2c30*/  SHFL.UP PT, R9, R102, 0x8, RZ ;  /* 0x0500000066097989 */ /* 0x000e2200000e00ff */
[-C--:B----4-:R-:W-:Y:S01]  /*2c40*/  @P1 FFMA.FTZ R105, R105, R2.reuse, -R8 ;  /* 0x0000000269691223 */ /* 0x090fe20000010808 */
[----:B------:R-:W-:Y:S01]  /*2c50*/  @P1 FFMA.FTZ R104, R104, R2, R11 ;  /* 0x0000000268681223 */ /* 0x000fe2000001000b */
        /* <DEDUP_REMOVED lines=9> */
[----:B------:R-:W-:Y:S01]  /*2cf0*/  FMUL.FTZ R11, R86, R97 ;  /* 0x00000061560b7220 */ /* 0x000fe20000410000 */
[-C--:B--2---:R-:W-:Y:S01]  /*2d00*/  FMUL.FTZ R9, R104, R3.reuse ;  /* 0x0000000368097220 */ /* 0x084fe20000410000 */
[----:B------:R-:W-:Y:S01]  /*2d10*/  FMUL.FTZ R3, R105, R3 ;  /* 0x0000000369037220 */ /* 0x000fe20000410000 */
[----:B------:R-:W-:Y:S01]  /*2d20*/  @P1 FADD.FTZ R103, R103, R10 ;  /* 0x0000000a67671221 */ /* 0x000fe20000010000 */
[-C--:B------:R-:W-:Y:S01]  /*2d30*/  FFMA.FTZ R11, R88, R99.reuse, R11 ;  /* 0x00000063580b7223 */ /* 0x080fe2000001000b */
[-C--:B----4-:R-:W-:Y:S01]  /*2d40*/  @P1 FFMA.FTZ R105, R105, R2.reuse, -R9 ;  /* 0x0000000269691223 */ /* 0x090fe20000010809 */
[----:B------:R-:W-:Y:S01]  /*2d50*/  @P1 FFMA.FTZ R104, R104, R2, R3 ;  /* 0x0000000268681223 */ /* 0x000fe20000010003 */
[----:B------:R-:W-:Y:S01]  /*2d60*/  FMUL.FTZ R2, R86, R99 ;  /* 0x0000006356027220 */ /* 0x000fe20000410000 */
[-C--:B---3--:R-:W-:Y:S01]  /*2d70*/  FMUL.FTZ R9, R88, R7.reuse ;  /* 0x0000000758097220 */ /* 0x088fe20000410000 */
        /* <DEDUP_REMOVED lines=16> */
[C---:B------:R-:W-:Y:S01]  /*2e80*/  FFMA.FTZ R3, R93.reuse, R3, R108 ;  /* 0x000000035d037223 */ /* 0x040fe2000001006c */
[----:B------:R-:W-:Y:S01]  /*2e90*/  FFMA.FTZ R107, R93, R107, -R110 ;  /* 0x0000006b5d6b7223 */ /* 0x000fe2000001086e */
[-C--:B------:R-:W-:Y:S01]  /*2ea0*/  FMUL.FTZ R106, R94, R2.reuse ;  /* 0x000000025e6a7220 */ /* 0x080fe20000410000 */
[----:B------:R-:W-:Y:S01]  /*2eb0*/  FADD.FTZ R111, R96, R111 ;  /* 0x0000006f606f7221 */ /* 0x000fe20000010000 */
[----:B------:R-:W-:Y:S01]  /*2ec0*/  ISETP.GE.AND P1, PT, R54, 0x10, PT ;  /* 0x000000103600780c */ /* 0x000fe20003f26270 */
[----:B------:R-:W-:Y:S01]  /*2ed0*/  FMUL.FTZ R109, R94, R3 ;  /* 0x000000035e6d7220 */ /* 0x000fe20000410000 */
[----:B------:R-:W-:Y:S01]  /*2ee0*/  FADD.FTZ R107, R98, R107 ;  /* 0x0000006b626b7221 */ /* 0x000fe20000010000 */
[----:B------:R-:W-:Y:S01]  /*2ef0*/  FMUL.FTZ R110, R94, R111 ;  /* 0x0000006f5e6e7220 */ /* 0x000fe20000410000 */
[C---:B------:R-:W-:Y:S01]  /*2f00*/  FFMA.FTZ R3, R95.reuse, R3, R106 ;  /* 0x000000035f037223 */ /* 0x040fe2000001006a */
[----:B------:R-:W-:Y:S01]  /*2f10*/  FFMA.FTZ R2, R95, R2, -R109 ;  /* 0x000000025f027223 */ /* 0x000fe2000001086d */
[-C--:B0-----:R-:W-:Y:S01]  /*2f20*/  FMUL.FTZ R106, R104, R11.reuse ;  /* 0x0000000b686a7220 */ /* 0x081fe20000410000 */
[----:B------:R-:W-:Y:S01]  /*2f30*/  FMUL.FTZ R109, R105, R11 ;  /* 0x0000000b696d7220 */ /* 0x000fe20000410000 */
[-C--:B------:R-:W-:Y:S01]  /*2f40*/  FMUL.FTZ R108, R94, R107.reuse ;  /* 0x0000006b5e6c7220 */ /* 0x080fe20000410000 */
[----:B------:R-:W-:Y:S01]  /*2f50*/  FFMA.FTZ R113, R95, R107, -R110 ;  /* 0x0000006b5f717223 */ /* 0x000fe2000001086e */
[-C--:B-1----:R-:W-:Y:S01]  /*2f60*/  FMUL.FTZ R107, R105, R10.reuse ;  /* 0x0000000a696b7220 */ /* 0x082fe20000410000 */
[C---:B------:R-:W-:Y:S01]  /*2f70*/  FMUL.FTZ R11, R104.reuse, R10 ;  /* 0x0000000a680b7220 */ /* 0x040fe20000410000 */
[----:B------:R-:W-:Y:S01]  /*2f80*/  FFMA.FTZ R111, R95, R111, R108 ;  /* 0x0000006f5f6f7223 */ /* 0x000fe2000001006c */
        /* <DEDUP_REMOVED lines=8> */
[----:B------:R-:W0:Y:S01]  /*3010*/  SHFL.DOWN PT, R109, R2, 0x1, 0x1f ;  /* 0x08201f00026d7f89 */ /* 0x000e2200000e0000 */
        /* <DEDUP_REMOVED lines=24> */
.L_x_17371:
[----:B------:R-:W-:Y:S05]  /*31a0*/  BSYNC.RECONVERGENT B0 ;  /* 0x0000000000007941 */ /* 0x000fea0003800200 */
.L_x_17370:
        /* <DEDUP_REMOVED lines=17> */
.L_x_17373:
[----:B------:R-:W-:Y:S05]  /*32c0*/  BSYNC.RECONVERGENT B0 ;  /* 0x0000000000007941 */ /* 0x000fea0003800200 */
.L_x_17372:
        /* <DEDUP_REMOVED lines=16> */
.L_x_17375:
[----:B------:R-:W-:Y:S05]  /*33d0*/  BSYNC.RECONVERGENT B0 ;  /* 0x0000000000007941 */ /* 0x000fea0003800200 */
.L_x_17374:
        /* <DEDUP_REMOVED lines=16> */
.L_x_17377:
[----:B------:R-:W-:Y:S05]  /*34e0*/  BSYNC.RECONVERGENT B0 ;  /* 0x0000000000007941 */ /* 0x000fea0003800200 */
.L_x_17376:
        /* <DEDUP_REMOVED lines=16> */
.L_x_17379:
[----:B------:R-:W-:Y:S05]  /*35f0*/  BSYNC.RECONVERGENT B0 ;  /* 0x0000000000007941 */ /* 0x000fea0003800200 */
.L_x_17378:
        /* <DEDUP_REMOVED lines=42> */
[----:B------:R-:W-:Y:S01]  /*38a0*/  ISETP.GT.AND P2, PT, R54, 0x17, PT ;  /* 0x000000173600780c */ /* 0x000fe20003f44270 */
        /* <DEDUP_REMOVED lines=10> */
[C---:B------:R-:W-:Y:S01]  /*3950*/  FFMA.FTZ R5, R95.reuse, R105, -R4 ;  /* 0x000000695f057223 */ /* 0x040fe20000010804 */
        /* <DEDUP_REMOVED lines=20> */
[----:B------:R-:W-:Y:S01]  /*3aa0*/  FADD.FTZ R94, -R30, R107 ;  /* 0x0000006b1e5e7221 */ /* 0x000fe20000010100 */
[C---:B------:R-:W-:Y:S01]  /*3ab0*/  FMUL.FTZ R5, R86.reuse, R93 ;  /* 0x0000005d56057220 */ /* 0x040fe20000410000 */
[----:B------:R-:W-:Y:S01]  /*3ac0*/  FMUL.FTZ R105, R86, R106 ;  /* 0x0000006a56697220 */ /* 0x000fe20000410000 */
[----:B------:R-:W-:Y:S01]  /*3ad0*/  FMUL.FTZ R109, R103, R52 ;  /* 0x00000034676d7220 */ /* 0x000fe20000410000 */
[----:B------:R-:W-:Y:S01]  /*3ae0*/  FMUL.FTZ R86, R84, R51 ;  /* 0x0000003354567220 */ /* 0x000fe20000410000 */
[C---:B------:R-:W-:Y:S01]  /*3af0*/  FMUL.FTZ R107, R101.reuse, R6 ;  /* 0x00000006656b7220 */ /* 0x040fe20000410000 */
        /* <DEDUP_REMOVED lines=8> */
[----:B------:R-:W-:Y:S01]  /*3b80*/  FADD.FTZ R107, RZ, R107 ;  /* 0x0000006bff6b7221 */ /* 0x000fe20000010000 */
[----:B------:R-:W-:Y:S01]  /*3b90*/  FFMA.FTZ R108, R34, R106, R111 ;  /* 0x0000006a226c7223 */ /* 0x000fe2000001006f */
[----:B------:R-:W-:Y:S01]  /*3ba0*/  FADD.FTZ R88, -R29, R106 ;  /* 0x0000006a1d587221 */ /* 0x000fe20000010100 */
[----:B------:R-:W-:Y:S01]  /*3bb0*/  FMUL.FTZ R106, R100, R49 ;  /* 0x00000031646a7220 */ /* 0x000fe20000410000 */
[----:B------:R-:W-:Y:S01]  /*3bc0*/  FFMA.FTZ R4, R94, R109, -R115 ;  /* 0x0000006d5e047223 */ /* 0x000fe20000010873 */
[----:B------:R-:W-:Y:S01]  /*3bd0*/  FFMA.FTZ R109, R90, R6, -R5 ;  /* 0x000000065a6d7223 */ /* 0x000fe20000010805 */
[----:B------:R-:W-:Y:S01]  /*3be0*/  FADD.FTZ R113, R28, R7 ;  /* 0x000000071c717221 */ /* 0x000fe20000010000 */
[----:B------:R-:W-:Y:S01]  /*3bf0*/  FADD.FTZ R5, R107, R104 ;  /* 0x000000686b057221 */ /* 0x000fe20000010000 */
[----:B------:R-:W-:Y:S01]  /*3c00*/  FADD.FTZ R104, RZ, R105 ;  /* 0x00000069ff687221 */ /* 0x000fe20000010000 */
[----:B------:R-:W-:Y:S01]  /*3c10*/  FMUL.FTZ R7, R102, R49 ;  /* 0x0000003166077220 */ /* 0x000fe20000410000 */
[----:B------:R-:W-:Y:S01]  /*3c20*/  FMUL.FTZ R111, R93, R106 ;  /* 0x0000006a5d6f7220 */ /* 0x000fe20000410000 */
[-C--:B------:R-:W-:Y:S01]  /*3c30*/  FMUL.FTZ R105, R99, R50.reuse ;  /* 0x0000003263697220 */ /* 0x080fe20000410000 */
        /* <DEDUP_REMOVED lines=17> */
[----:B------:R-:W-:Y:S01]  /*3d50*/  FADD.FTZ R36, R105, R36 ;  /* 0x0000002469247221 */ /* 0x000fe20000010000 */
[----:B------:R-:W-:Y:S01]  /*3d60*/  FFMA.FTZ R109, R33, -R104, R6 ;  /* 0x80000068216d7223 */ /* 0x000fe20000010006 */
[----:B------:R-:W-:Y:S01]  /*3d70*/  FADD.FTZ R4, R5, R110 ;  /* 0x0000006e05047221 */ /* 0x000fe20000010000 */
[----:B------:R-:W-:Y:S01]  /*3d80*/  FADD.FTZ R112, R113, R112 ;  /* 0x0000007071707221 */ /* 0x000fe20000010000 */
[----:B------:R-:W-:Y:S01]  /*3d90*/  MOV R6, R107 ;  /* 0x0000006b00067202 */ /* 0x000fe20000000f00 */
[----:B------:R-:W0:Y:S01]  /*3da0*/  SHFL.DOWN PT, R113, R107, 0x1, 0x1f ;  /* 0x08201f006b717f89 */ /* 0x000e2200000e0000 */
[----:B------:R-:W-:Y:S01]  /*3db0*/  MOV R7, R109 ;  /* 0x0000006d00077202 */ /* 0x000fe20000000f00 */
[----:B------:R-:W-:Y:S01]  /*3dc0*/  FADD.FTZ R37, R106, R37 ;  /* 0x000000256a257221 */ /* 0x000fe20000010000 */
[----:B------:R-:W-:Y:S01]  /*3dd0*/  MOV R5, R112 ;  /* 0x0000007000057202 */ /* 0x000fe20000000f00 */
[----:B------:R-:W1:Y:S04]  /*3de0*/  SHFL.DOWN PT, R114, R109, 0x1, 0x1f ;  /* 0x08201f006d727f89 */ /* 0x000e6800000e0000 */
[----:B------:R-:W2:Y:S04]  /*3df0*/  SHFL.DOWN PT, R111, R4, 0x1, 0x1f ;  /* 0x08201f00046f7f89 */ /* 0x000ea800000e0000 */
[----:B------:R-:W3:Y:S01]  /*3e00*/  SHFL.DOWN PT, R110, R112, 0x1, 0x1f ;  /* 0x08201f00706e7f89 */ /* 0x000ee200000e0000 */
[----:B0-----:R-:W-:Y:S01]  /*3e10*/  @!P1 FADD.FTZ R6, R6, R113 ;  /* 0x0000007106069221 */ /* 0x001fe20000010000 */
[----:B-1----:R-:W-:-:S04]  /*3e20*/  @!P1 FADD.FTZ R7, R7, R114 ;  /* 0x0000007207079221 */ /* 0x002fc80000010000 */
[----:B------:R-:W0:Y:S01]  /*3e30*/  SHFL.DOWN PT, R109, R6, 0x2, 0x1f ;  /* 0x08401f00066d7f89 */ /* 0x000e2200000e0000 */
[----:B--2---:R-:W-:-:S03]  /*3e40*/  @!P1 FADD.FTZ R4, R111, R4 ;  /* 0x000000046f049221 */ /* 0x004fc60000010000 */
[----:B------:R-:W1:Y:S01]  /*3e50*/  SHFL.DOWN PT, R114, R7, 0x2, 0x1f ;  /* 0x08401f0007727f89 */ /* 0x000e6200000e0000 */
[----:B---3--:R-:W-:-:S03]  /*3e60*/  @!P1 FADD.FTZ R5, R5, R110 ;  /* 0x0000006e05059221 */ /* 0x008fc60000010000 */
[----:B------:R-:W2:Y:S01]  /*3e70*/  SHFL.DOWN PT, R107, R4, 0x2, 0x1f ;  /* 0x08401f00046b7f89 */ /* 0x000ea200000e0000 */
[----:B------:R-:W-:-:S03]  /*3e80*/  ISETP.GT.AND P1, PT, R54, 0x1d, PT ;  /* 0x0000001d3600780c */ /* 0x000fc60003f24270 */
[----:B------:R-:W3:Y:S10]  /*3e90*/  SHFL.DOWN PT, R110, R5, 0x2, 0x1f ;  /* 0x08401f00056e7f89 */ /* 0x000ef400000e0000 */
        /* <DEDUP_REMOVED lines=38> */
[----:B------:R-:W-:-:S02]  /*4100*/  FMUL.FTZ R88, R88, R3 ;  /* 0x0000000358587220 */ /* 0x000fc40000410000 */
[----:B------:R-:W3:Y:S06]  /*4110*/  SHFL.DOWN PT, R112, R5, 0x8, 0x1f ;  /* 0x09001f0005707f89 */ /* 0x000eec00000e0000 */
[----:B------:R4:W-:Y:S01]  /*4120*/  @!P1 STS.128 [UR6+0x1660], R8 ;  /* 0x00166008ff009988 */ /* 0x0009e20008000c06 */
[----:B0-----:R-:W-:Y:S01]  /*4130*/  @!P2 FADD.FTZ R7, R7, R114 ;  /* 0x000000720707a221 */ /* 0x001fe20000010000 */
[----:B-1----:R-:W-:-:S04]  /*4140*/  @!P2 FADD.FTZ R6, R6, R109 ;  /* 0x0000006d0606a221 */ /* 0x002fc80000010000 */
[----:B------:R0:W1:Y:S01]  /*4150*/  SHFL.DOWN PT, R8, R7, 0x10, 0x1f ;  /* 0x0a001f0007087f89 */ /* 0x00006200000e0000 */
[----:B--2---:R-:W-:-:S03]  /*4160*/  @!P2 FADD.FTZ R4, R4, R107 ;  /* 0x0000006b0404a221 */ /* 0x004fc60000010000 */
[----:B------:R0:W2:Y:S01]  /*4170*/  SHFL.DOWN PT, R11, R6, 0x10, 0x1f ;  /* 0x0a001f00060b7f89 */ /* 0x0000a200000e0000 */
        /* <DEDUP_REMOVED lines=11> */
.L_x_17381:
[----:B------:R-:W-:Y:S05]  /*4230*/  BSYNC.RECONVERGENT B0 ;  /* 0x0000000000007941 */ /* 0x000fea0003800200 */
.L_x_17380:
[C---:B---3--:R-:W-:Y:S01]  /*4240*/  FMUL.FTZ R3, R23.reuse, R82 ;  /* 0x0000005217037220 */ /* 0x048fe20000410000 */
[CC--:B----4-:R-:W-:Y:S01]  /*4250*/  FMUL.FTZ R2, R23.reuse, R96.reuse ;  /* 0x0000006017027220 */ /* 0x0d0fe20000410000 */
        /* <DEDUP_REMOVED lines=32> */
.L_x_17383:
[----:B------:R-:W-:Y:S05]  /*4460*/  BSYNC.RECONVERGENT B0 ;  /* 0x0000000000007941 */ /* 0x000fea0003800200 */
.L_x_17382:
[----:B------:R-:W-:-:S04]  /*4470*/  UIADD3 UR4, UPT, UPT, UR4, 0x1, URZ ;  /* 0x0000000104047890 */ /* 0x000fc8000fffe0ff */
[----:B------:R-:W-:-:S09]  /*4480*/  UISETP.GE.AND UP0, UPT, UR4, UR8, UPT ;  /* 0x000000080400728c */ /* 0x000fd2000bf06270 */
[----:B------:R-:W-:Y:S05]  /*4490*/  BRA.U !UP0, `(.L_x_17384) ;  /* 0xffffffdd08387547 */ /* 0x000fea000b83ffff */
.L_x_17366:
[----:B------:R-:W-:Y:S01]  /*44a0*/  BAR.SYNC.DEFER_BLOCKING 0x0 ;  /* 0x0000000000007b1d */ /* 0x000fe20000010000 */
[-C--:B------:R-:W-:Y:S02]  /*44b0*/  ISETP.GE.AND P0, PT, R69, R56.reuse, PT ;  /* 0x000000384500720c */ /* 0x080fe40003f06270 */
[-C--:B------:R-:W-:Y:S02]  /*44c0*/  ISETP.GE.AND P2, PT, R67, R56.reuse, PT ;  /* 0x000000384300720c */ /* 0x080fe40003f46270 */
[----:B------:R-:W-:-:S03]  /*44d0*/  ISETP.GE.AND P3, PT, R65, R56, PT ;  /* 0x000000384100720c */ /* 0x000fc60003f66270 */
[----:B------:R-:W4:Y:S01]  /*44e0*/  LDC.64 R24, c[0x0][0x4f8] ;  /* 0x00013e00ff187b82 */ /* 0x000f220000000a00 */
[----:B------:R-:W-:Y:S01]  /*44f0*/  ISETP.GE.AND P4, PT, R63, R56, PT ;  /* 0x000000383f00720c */ /* 0x000fe20003f86270 */
[----:B------:R-:W5:Y:S01]  /*4500*/  LDCU.64 UR6, c[0x0][0x500] ;  /* 0x0000a000ff0677ac */ /* 0x000f620008000a00 */
[----:B------:R-:W-:Y:S02]  /*4510*/  PRMT R0, RZ, 0x7610, R0 ;  /* 0x00007610ff007816 */ /* 0x000fe40000000000 */
[----:B01----:R-:W-:Y:S01]  /*4520*/  PRMT R2, RZ, 0x7610, R2 ;  /* 0x00007610ff027816 */ /* 0x003fe20000000002 */
[----:B------:R-:W0:Y:S01]  /*4530*/  LDCU.64 UR8, c[0x0][0x550] ;  /* 0x0000aa00ff0877ac */ /* 0x000e220008000a00 */
[----:B---3--:R-:W-:Y:S02]  /*4540*/  PRMT R4, RZ, 0x7610, R4 ;  /* 0x00007610ff047816 */ /* 0x008fe40000000004 */
[----:B------:R-:W3:Y:S04]  /*4550*/  @!P0 LDG.E.U16 R0, desc[UR16][R16.64] ;  /* 0x0000001010008981 */ /* 0x000ee8000c1e1500 */
[----:B------:R-:W2:Y:S04]  /*4560*/  @!P2 LDG.E.U16 R2, desc[UR16][R16.64+0x40] ;  /* 0x000040101002a981 */ /* 0x000ea8000c1e1500 */
[----:B------:R-:W5:Y:S04]  /*4570*/  @!P3 LDG.E.U16 R4, desc[UR16][R16.64+0x80] ;  /* 0x000080101004b981 */ /* 0x000f68000c1e1500 */
[----:B------:R-:W4:Y:S01]  /*4580*/  @!P4 LDG.E.U16 R44, desc[UR16][R16.64+0xc0] ;  /* 0x0000c010102cc981 */ /* 0x000f22000c1e1500 */
[----:B------:R-:W-:-:S02]  /*4590*/  F2FP.F16.F32.PACK_AB R38, R38, R39 ;  /* 0x000000272626723e */ /* 0x000fc400000000ff */
[----:B------:R-:W-:Y:S01]  /*45a0*/  F2FP.F16.F32.PACK_AB R39, R36, R37 ;  /* 0x000000252427723e */ /* 0x000fe200000000ff */
[----:B---3--:R-:W-:Y:S04]  /*45b0*/  STS.U16 [R55], R0 ;  /* 0x0000000037007388 */ /* 0x008fe80000000400 */
[----:B--2---:R-:W-:Y:S04]  /*45c0*/  STS.U16 [R55+0x40], R2 ;  /* 0x0000400237007388 */ /* 0x004fe80000000400 */
[----:B-----5:R-:W-:Y:S04]  /*45d0*/  STS.U16 [R55+0x80], R4 ;  /* 0x0000800437007388 */ /* 0x020fe80000000400 */
[----:B----4-:R-:W-:Y:S01]  /*45e0*/  STS.U16 [R55+0xc0], R44 ;  /* 0x0000c02c37007388 */ /* 0x010fe20000000400 */
[----:B------:R-:W-:-:S03]  /*45f0*/  NOP ;  /* 0x0000000000007918 */ /* 0x000fc60000000000 */
[----:B------:R-:W1:Y:S01]  /*4600*/  LDS.64 R6, [R53] ;  /* 0x0000000035067984 */ /* 0x000e620000000a00 */
[----:B------:R-:W-:Y:S06]  /*4610*/  BAR.SYNC.DEFER_BLOCKING 0x0 ;  /* 0x0000000000007b1d */ /* 0x000fec0000010000 */
[----:B------:R-:W-:Y:S01]  /*4620*/  STS.64 [R53], R38 ;  /* 0x0000002635007388 */ /* 0x000fe20000000a00 */
[----:B------:R-:W-:-:S03]  /*4630*/  NOP ;  /* 0x0000000000007918 */ /* 0x000fc60000000000 */
[----:B------:R-:W-:Y:S04]  /*4640*/  LDS.U16 R9, [R55] ;  /* 0x0000000037097984 */ /* 0x000fe80000000400 */
[----:B------:R-:W-:Y:S01]  /*4650*/  LDS.U16 R11, [R55+0x40] ;  /* 0x00004000370b7984 */ /* 0x000fe20000000400 */
[--C-:B-1----:R-:W-:Y:S02]  /*4660*/  HADD2.F32 R3, -RZ, R6.reuse.H0_H0 ;  /* 0x20000006ff037230 */ /* 0x102fe40000004100 */
[----:B------:R-:W-:Y:S01]  /*4670*/  HADD2.F32 R5, -RZ, R6.H1_H1 ;  /* 0x30000006ff057230 */ /* 0x000fe20000004100 */
[----:B------:R-:W-:Y:S02]  /*4680*/  LDS.U16 R17, [R55+0x80] ;  /* 0x0000800037117984 */ /* 0x000fe40000000400 */
[----:B------:R-:W-:Y:S01]  /*4690*/  FADD.FTZ R6, R3, R78 ;  /* 0x0000004e03067221 */ /* 0x000fe20000010000 */
[----:B------:R-:W-:-:S02]  /*46a0*/  HADD2.F32 R3, -RZ, R7.H0_H0 ;  /* 0x20000007ff037230 */ /* 0x000fc40000004100 */
[--C-:B------:R-:W-:Y:S01]  /*46b0*/  FADD.FTZ R5, R5, R78.reuse ;  /* 0x0000004e05057221 */ /* 0x100fe20000010000 */
[----:B------:R-:W-:Y:S01]  /*46c0*/  LDS.U16 R19, [R55+0xc0] ;  /* 0x0000c00037137984 */ /* 0x000fe20000000400 */
[----:B------:R-:W-:Y:S01]  /*46d0*/  FSETP.GTU.FTZ.AND P2, PT, R6, 20, PT ;  /* 0x41a000000600780b */ /* 0x000fe20003f5c000 */
[----:B------:R-:W-:Y:S02]  /*46e0*/  FADD.FTZ R8, R3, R78 ;  /* 0x0000004e03087221 */ /* 0x000fe40000010000 */
[----:B------:R-:W-:Y:S01]  /*46f0*/  @!P1 STS [UR5+0x100], R56 ;  /* 0x00010038ff009988 */ /* 0x000fe20008000805 */
[----:B------:R-:W-:Y:S01]  /*4700*/  BAR.SYNC.DEFER_BLOCKING 0x0 ;  /* 0x0000000000007b1d */ /* 0x000fe20000010000 */
[----:B------:R-:W-:Y:S01]  /*4710*/  FSETP.GTU.FTZ.AND P3, PT, R5, 20, PT ;  /* 0x41a000000500780b */ /* 0x000fe20003f7c000 */
[----:B------:R-:W-:Y:S01]  /*4720*/  HADD2.F32 R3, -RZ, R7.H1_H1 ;  /* 0x30000007ff037230 */ /* 0x000fe20000004100 */
[----:B------:R-:W-:-:S04]  /*4730*/  FSETP.GTU.FTZ.AND P4, PT, R8, 20, PT ;  /* 0x41a000000800780b */ /* 0x000fc80003f9c000 */
[----:B------:R-:W-:Y:S02]  /*4740*/  FADD.FTZ R4, R3, R78 ;  /* 0x0000004e03047221 */ /* 0x000fe40000010000 */
[----:B------:R-:W-:-:S03]  /*4750*/  @!P2 FMUL.FTZ R0, R6, -1.4426950216293334961 ;  /* 0xbfb8aa3b0600a820 */ /* 0x000fc60000410000 */
[----:B------:R-:W-:Y:S02]  /*4760*/  FSETP.GTU.FTZ.AND P0, PT, R4, 20, PT ;  /* 0x41a000000400780b */ /* 0x000fe40003f1c000 */
[----:B------:R-:W-:Y:S01]  /*4770*/  @!P3 FMUL.FTZ R2, R5, -1.4426950216293334961 ;  /* 0xbfb8aa3b0502b820 */ /* 0x000fe20000410000 */
[----:B------:R-:W1:Y:S01]  /*4780*/  @!P2 MUFU.EX2 R0, R0 ;  /* 0x000000000000a308 */ /* 0x000e620000000800 */
[----:B------:R-:W-:-:S04]  /*4790*/  @!P4 FMUL.FTZ R3, R8, -1.4426950216293334961 ;  /* 0xbfb8aa3b0803c820 */ /* 0x000fc80000410000 */
[----:B------:R-:W2:Y:S01]  /*47a0*/  @!P3 MUFU.EX2 R2, R2 ;  /* 0x000000020002b308 */ /* 0x000ea20000000800 */
[----:B------:R-:W3:Y:S03]  /*47b0*/  LDS R8, [UR5+0x100] ;  /* 0x00010005ff087984 */ /* 0x000ee60008000800 */
[----:B------:R-:W4:Y:S01]  /*47c0*/  @!P4 MUFU.EX2 R3, R3 ;  /* 0x000000030003c308 */ /* 0x000f220000000800 */
[----:B------:R-:W-:Y:S01]  /*47d0*/  @!P0 FMUL.FTZ R4, R4, -1.4426950216293334961 ;  /* 0xbfb8aa3b04048820 */ /* 0x000fe20000410000 */
[----:B-1----:R-:W-:-:S03]  /*47e0*/  @!P2 FADD.FTZ R0, R0, 1 ;  /* 0x3f8000000000a421 */ /* 0x002fc60000010000 */
[----:B------:R-:W1:Y:S01]  /*47f0*/  @!P0 MUFU.EX2 R7, R4 ;  /* 0x0000000400078308 */ /* 0x000e620000000800 */
[----:B--2---:R-:W-:-:S03]  /*4800*/  @!P3 FADD.FTZ R2, R2, 1 ;  /* 0x3f8000000202b421 */ /* 0x004fc60000010000 */
[----:B------:R-:W2:Y:S01]  /*4810*/  @!P2 MUFU.RCP R21, R0 ;  /* 0x000000000015a308 */ /* 0x000ea20000001000 */
[----:B----4-:R-:W-:Y:S01]  /*4820*/  @!P4 FADD.FTZ R6, R3, 1 ;  /* 0x3f8000000306c421 */ /* 0x010fe20000010000 */
[----:B------:R-:W-:-:S06]  /*4830*/  HFMA2 R3, -RZ, RZ, 0, 0 ;  /* 0x00000000ff037431 */ /* 0x000fcc00000001ff */
[----:B------:R4:W5:Y:S01]  /*4840*/  @!P3 MUFU.RCP R10, R2 ;  /* 0x00000002000ab308 */ /* 0x0009620000001000 */
[----:B-1----:R-:W-:-:S07]  /*4850*/  @!P0 FADD.FTZ R7, R7, 1 ;  /* 0x3f80000007078421 */ /* 0x002fce0000010000 */
[----:B------:R-:W1:Y:S01]  /*4860*/  @!P4 MUFU.RCP R23, R6 ;  /* 0x000000060017c308 */ /* 0x000e620000001000 */
[----:B----4-:R-:W-:Y:S01]  /*4870*/  MOV R2, R62 ;  /* 0x0000003e00027202 */ /* 0x010fe20000000f00 */
[----:B--2---:R-:W-:-:S04]  /*4880*/  @!P2 FMUL.FTZ R40, R40, R21 ;  /* 0x000000152828a220 */ /* 0x004fc80000410000 */
[----:B------:R-:W-:Y:S02]  /*4890*/  IMAD.WIDE.U32 R4, R24, UR18, R2 ;  /* 0x0000001218047c25 */ /* 0x000fe4000f8e0002 */
[----:B------:R-:W2:Y:S02]  /*48a0*/  @!P0 MUFU.RCP R0, R7 ;  /* 0x0000000700008308 */ /* 0x000ea40000001000 */
[----:B------:R-:W-:Y:S02]  /*48b0*/  IMAD R5, R25, UR18, R5 ;  /* 0x0000001219057c24 */ /* 0x000fe4000f8e0205 */
[----:B-----5:R-:W-:Y:S01]  /*48c0*/  @!P3 FMUL.FTZ R41, R41, R10 ;  /* 0x0000000a2929b220 */ /* 0x020fe20000410000 */
[----:B------:R-:W4:Y:S01]  /*48d0*/  LDC.64 R24, c[0x0][0x518] ;  /* 0x00014600ff187b82 */ /* 0x000f220000000a00 */
[-C--:B---3--:R-:W-:Y:S01]  /*48e0*/  ISETP.GE.AND P3, PT, R69, R8.reuse, PT ;  /* 0x000000084500720c */ /* 0x088fe20003f66270 */
[----:B------:R-:W-:Y:S01]  /*48f0*/  IMAD.WIDE.U32 R4, R89, UR6, R4 ;  /* 0x0000000659047c25 */ /* 0x000fe2000f8e0004 */
[----:B------:R-:W-:-:S02]  /*4900*/  ISETP.GE.AND P2, PT, R67, R8, PT ;  /* 0x000000084300720c */ /* 0x000fc40003f46270 */
[----:B------:R-:W-:Y:S01]  /*4910*/  F2FP.F16.F32.PACK_AB R22, R41, R40 ;  /* 0x000000282916723e */ /* 0x000fe200000000ff */
[----:B------:R-:W-:Y:S01]  /*4920*/  IMAD R10, R89, UR7, R5 ;  /* 0x00000007590a7c24 */ /* 0x000fe2000f8e0205 */
[----:B------:R-:W-:Y:S01]  /*4930*/  IADD3 R5, P5, PT, R69, R4, RZ ;  /* 0x0000000445057210 */ /* 0x000fe20007fbe0ff */
[----:B-1----:R-:W-:Y:S01]  /*4940*/  @!P4 FMUL.FTZ R42, R42, R23 ;  /* 0x000000172a2ac220 */ /* 0x002fe20000410000 */
[----:B------:R-:W-:Y:S01]  /*4950*/  ISETP.GE.AND P4, PT, R65, R8, PT ;  /* 0x000000084100720c */ /* 0x000fe20003f86270 */
[----:B------:R-:W1:Y:S01]  /*4960*/  LDCU.64 UR6, c[0x0][0x560] ;  /* 0x0000ac00ff0677ac */ /* 0x000e620008000a00 */
[----:B------:R-:W-:Y:S01]  /*4970*/  IADD3.X R6, PT, PT, RZ, R10, RZ, P5, !PT ;  /* 0x0000000aff067210 */ /* 0x000fe20002ffe4ff */
[----:B------:R-:W-:Y:S01]  /*4980*/  FADD.FTZ R40, R40, R77 ;  /* 0x0000004d28287221 */ /* 0x000fe20000010000 */
[----:B------:R-:W-:Y:S01]  /*4990*/  ISETP.GE.AND P5, PT, R63, R8, PT ;  /* 0x000000083f00720c */ /* 0x000fe20003fa6270 */
[----:B--2---:R-:W-:Y:S01]  /*49a0*/  @!P0 FMUL.FTZ R43, R43, R0 ;  /* 0x000000002b2b8220 */ /* 0x004fe20000410000 */
[----:B0-----:R-:W-:Y:S01]  /*49b0*/  LEA R4, P6, R5, UR8, 0x1 ;  /* 0x0000000805047c11 */ /* 0x001fe2000f8c08ff */
[----:B------:R-:W-:-:S03]  /*49c0*/  FADD.FTZ R41, R40, R41 ;  /* 0x0000002928297221 */ /* 0x000fc60000010000 */
[----:B------:R-:W-:Y:S02]  /*49d0*/  LEA.HI.X R5, R5, UR9, R6, 0x1, P6 ;  /* 0x0000000905057c11 */ /* 0x000fe4000b0f0c06 */
[----:B------:R-:W-:Y:S01]  /*49e0*/  F2FP.F16.F32.PACK_AB R23, R43, R42 ;  /* 0x0000002a2b17723e */ /* 0x000fe200000000ff */
[----:B------:R-:W-:Y:S02]  /*49f0*/  FADD.FTZ R42, R41, R42 ;  /* 0x0000002a292a7221 */ /* 0x000fe40000010000 */
[----:B------:R-:W-:Y:S01]  /*4a00*/  @!P3 STG.E.U16 desc[UR16][R4.64], R9 ;  /* 0x000000090400b986 */ /* 0x000fe2000c101510 */
[----:B----4-:R-:W-:-:S04]  /*4a10*/  IMAD.WIDE.U32 R2, R24, UR18, R2 ;  /* 0x0000001218027c25 */ /* 0x010fc8000f8e0002 */
[----:B------:R-:W-:Y:S01]  /*4a20*/  FADD.FTZ R77, R42, R43 ;  /* 0x0000002b2a4d7221 */ /* 0x000fe20000010000 */
[----:B------:R-:W-:Y:S01]  /*4a30*/  @!P2 STG.E.U16 desc[UR16][R4.64+0x40], R11 ;  /* 0x0000400b0400a986 */ /* 0x000fe2000c101510 */
[----:B------:R-:W-:-:S03]  /*4a40*/  IMAD R3, R25, UR18, R3 ;  /* 0x0000001219037c24 */ /* 0x000fc6000f8e0203 */
        /* <DEDUP_REMOVED lines=12> */
[----:B------:R-:W3:Y:S02]  /*4b10*/  LDCU.64 UR4, c[0x0][0x520] ;  /* 0x0000a400ff0477ac */ /* 0x000ee40008000a00 */
[----:B---3--:R-:W-:-:S04]  /*4b20*/  IMAD.WIDE.U32 R2, R89, UR4, R2 ;  /* 0x0000000459027c25 */ /* 0x008fc8000f8e0002 */
[----:B0-----:R-:W-:Y:S01]  /*4b30*/  IMAD R4, R89, UR5, R3 ;  /* 0x0000000559047c24 */ /* 0x001fe2000f8e0203 */
[C---:B------:R-:W-:Y:S02]  /*4b40*/  IADD3 R3, P4, PT, R69.reuse, R2, RZ ;  /* 0x0000000245037210 */ /* 0x040fe40007f9e0ff */
[-C--:B--2---:R-:W-:Y:S02]  /*4b50*/  ISETP.GE.AND P0, PT, R69, R0.reuse, PT ;  /* 0x000000004500720c */ /* 0x084fe40003f06270 */
[-C--:B------:R-:W-:Y:S02]  /*4b60*/  ISETP.GE.AND P1, PT, R67, R0.reuse, PT ;  /* 0x000000004300720c */ /* 0x080fe40003f26270 */
[-C--:B------:R-:W-:Y:S02]  /*4b70*/  ISETP.GE.AND P2, PT, R65, R0.reuse, PT ;  /* 0x000000004100720c */ /* 0x080fe40003f46270 */
[----:B------:R-:W-:Y:S02]  /*4b80*/  ISETP.GE.AND P3, PT, R63, R0, PT ;  /* 0x000000003f00720c */ /* 0x000fe40003f66270 */
[----:B------:R-:W-:-:S02]  /*4b90*/  IADD3.X R0, PT, PT, RZ, R4, RZ, P4, !PT ;  /* 0x00000004ff007210 */ /* 0x000fc400027fe4ff */
[----:B-1----:R-:W-:-:S04]  /*4ba0*/  LEA R2, P4, R3, UR6, 0x1 ;  /* 0x0000000603027c11 */ /* 0x002fc8000f8808ff */
        /* <DEDUP_REMOVED lines=14> */
.L_x_17356:
        /* <DEDUP_REMOVED lines=34> */
.L_x_17387:
[----:B------:R-:W-:Y:S05]  /*4eb0*/  BSYNC.RECONVERGENT B0 ;  /* 0x0000000000007941 */ /* 0x000fea0003800200 */
.L_x_17386:
        /* <DEDUP_REMOVED lines=26> */
.L_x_17389:
[----:B------:R-:W-:Y:S05]  /*5060*/  BSYNC.RECONVERGENT B0 ;  /* 0x0000000000007941 */ /* 0x000fea0003800200 */
.L_x_17388:
        /* <DEDUP_REMOVED lines=22> */
.L_x_17391:
        /* <DEDUP_REMOVED lines=60> */
.L_x_17390:
[----:B------:R-:W-:Y:S05]  /*5590*/  EXIT ;  /* 0x000000000000794d */ /* 0x000fea0003800000 */
.L_x_17392:
        /* <DEDUP_REMOVED lines=14> */
.L_x_18794:


//--------------------- .text._Z25selective_scan_bwd_kernelI32Selective_Scan_bwd_kernel_traitsILi32ELi4ELb0ELb0ELb1ELb0ELb0EN3c104HalfENS1_7complexIfEEEEv12SSMParamsBwd --------------------------
	.section	.text._Z25selective_scan_bwd_kernelI32Selective_Scan_bwd_kernel_traitsILi32ELi4ELb0ELb0ELb1ELb0ELb0EN3c104HalfENS1_7complexIfEEEEv12SSMParamsBwd,"ax",@progbits
	.align	128
        .global         _Z25selective_scan_bwd_kernelI32Selective_Scan_bwd_kernel_traitsILi32ELi4ELb0ELb0ELb1ELb0ELb0EN3c104HalfENS1_7complexIfEEEEv12SSMParamsBwd
        .type           _Z25selective_scan_bwd_kernelI32Selective_Scan_bwd_kernel_traitsILi32ELi4ELb0ELb0ELb1ELb0ELb0EN3c104HalfENS1_7complexIfEEEEv12SSMParamsBwd,@function
        .size           _Z25selective_scan_bwd_kernelI32Selective_Scan_bwd_kernel_traitsILi32ELi4ELb0ELb0ELb1ELb0ELb0EN3c104HalfENS1_7complexIfEEEEv12SSMParamsBwd,(.L_x_18795 - _Z25selective_scan_bwd_kernelI32Selective_Scan_bwd_kernel_traitsILi32ELi4ELb0ELb0ELb1ELb0ELb0EN3c104HalfENS1_7complexIfEEEEv12SSMParamsBwd)
        .other          _Z25selective_scan_bwd_kernelI32Selective_Scan_bwd_kernel_traitsILi32ELi4ELb0ELb0ELb1ELb0ELb0EN3c104HalfENS1_7complexIfEEEEv12SSMParamsBwd,@"STO_CUDA_ENTRY STV_DEFAULT"
_Z25selective_scan_bwd_kernelI32Selective_Scan_bwd_kernel_traitsILi32ELi4ELb0ELb0ELb1ELb0ELb0EN3c104HalfENS1_7complexIfEEEEv12SSMParamsBwd:
.text._Z25selective_scan_bwd_kernelI32Selective_Scan_bwd_kernel_traitsILi32ELi4ELb0ELb0ELb1ELb0ELb0EN3c104HalfENS1_7complexIfEEEEv12SSMParamsBwd:
        /* <DEDUP_REMOVED lines=103> */
[----:B------:R-:W-:Y:S01]  /*0670*/  IADD3 R56, P2, PT, R13, R2, RZ ;  /* 0x000000020d387210 */ /* 0x000fe20007f5e0ff */
[----:B------:R-:W-:Y:S01]  /*0680*/  IMAD.WIDE.U32 R2, R45, R60, UR4 ;  /* 0x000000042d027e25 */ /* 0x000fe2000f8e003c */
[----:B------:R-:W-:Y:S02]  /*0690*/  IADD3 R8, PT, PT, R7, R11, RZ ;  /* 0x0000000b07087210 */ /* 0x000fe40007ffe0ff */
[----:B------:R-:W-:Y:S01]  /*06a0*/  ISETP.GE.AND P1, PT, R29, 0x1, PT ;  /* 0x000000011d00780c */ /* 0x000fe20003f26270 */
[----:B-1----:R-:W-:Y:S01]  /*06b0*/  @P0 IMAD R7, R0, R15, RZ ;  /* 0x0000000f00070224 */ /* 0x002fe200078e02ff */
[----:B------:R-:W-:-:S02]  /*06c0*/  SHF.R.S32.HI R0, RZ, 0x1f, R13 ;  /* 0x0000001fff007819 */ /* 0x000fc4000001140d */
[----:B------:R-:W-:Y:S01]  /*06d0*/  IADD3 R6, P4, PT, R9, R6, RZ ;  /* 0x0000000609067210 */ /* 0x000fe20007f9e0ff */
[----:B------:R-:W-:Y:S01]  /*06e0*/  IMAD R61, R45, R61, R3 ;  /* 0x0000003d2d3d7224 */ /* 0x000fe200078e0203 */
[----:B------:R-:W-:Y:S02]  /*06f0*/  IADD3.X R3, PT, PT, R0, R19, RZ, P2, !PT ;  /* 0x0000001300037210 */ /* 0x000fe400017fe4ff */
        /* <DEDUP_REMOVED lines=36> */
[----:B------:R-:W-:Y:S02]  /*0940*/  IADD3 R3, PT, PT, R52, 0x20, RZ ;  /* 0x0000002034037810 */ /* 0x000fe40007ffe0ff */
[----:B------:R-:W-:Y:S02]  /*0950*/  LOP3.LUT R0, R0, 0xf80, RZ, 0xc0, !PT ;  /* 0x00000f8000007812 */ /* 0x000fe400078ec0ff */
[----:B------:R-:W-:-:S02]  /*0960*/  IADD3 R5, PT, PT, R52, 0x40, RZ ;  /* 0x0000004034057810 */ /* 0x000fc40007ffe0ff */
[----:B------:R-:W-:Y:S02]  /*0970*/  LOP3.LUT R70, R0, 0x1f, R52, 0xf8, !PT ;  /* 0x0000001f00467812 */ /* 0x000fe400078ef834 */
[C---:B------:R-:W-:Y:S02]  /*0980*/  IADD3 R7, PT, PT, R52.reuse, 0x60, RZ ;  /* 0x0000006034077810 */ /* 0x040fe40007ffe0ff */
[C---:B------:R-:W-:Y:S02]  /*0990*/  IADD3 R9, PT, PT, R52.reuse, 0x80, RZ ;  /* 0x0000008034097810 */ /* 0x040fe40007ffe0ff */
[C---:B------:R-:W-:Y:S02]  /*09a0*/  IADD3 R11, PT, PT, R52.reuse, 0xa0, RZ ;  /* 0x000000a0340b7810 */ /* 0x040fe40007ffe0ff */
[C---:B------:R-:W-:Y:S02]  /*09b0*/  IADD3 R13, PT, PT, R52.reuse, 0xc0, RZ ;  /* 0x000000c0340d7810 */ /* 0x040fe40007ffe0ff */
[----:B------:R-:W-:-:S02]  /*09c0*/  IADD3 R15, PT, PT, R52, 0xe0, RZ ;  /* 0x000000e0340f7810 */ /* 0x000fc40007ffe0ff */
[----:B------:R-:W-:Y:S02]  /*09d0*/  SHF.L.U32 R65, R52, 0x3, RZ ;  /* 0x0000000334417819 */ /* 0x000fe400000006ff */
[----:B------:R-:W-:Y:S02]  /*09e0*/  LOP3.LUT R75, R70, 0x20, RZ, 0xfc, !PT ;  /* 0x00000020464b7812 */ /* 0x000fe400078efcff */
        /* <DEDUP_REMOVED lines=9> */
[----:B------:R-:W-:-:S02]  /*0a80*/  LEA.HI R77, R52, R65, RZ, 0x1e ;  /* 0x00000041344d7211 */ /* 0x000fc400078ff0ff */
[----:B------:R-:W-:Y:S02]  /*0a90*/  LEA.HI R80, R65, R65, RZ, 0x1b ;  /* 0x0000004141507211 */ /* 0x000fe400078fd8ff */
[----:B------:R-:W-:Y:S02]  /*0aa0*/  IADD3 R79, PT, PT, R0, R75, RZ ;  /* 0x0000004b004f7210 */ /* 0x000fe40007ffe0ff */
        /* <DEDUP_REMOVED lines=11> */
[----:B------:R-:W-:Y:S02]  /*0b60*/  LOP3.LUT R78, R3, 0x1f, R52, 0xf8, !PT ;  /* 0x0000001f034e7812 */ /* 0x000fe400078ef834 */
[----:B------:R-:W-:Y:S02]  /*0b70*/  LEA R77, R77, UR5, 0x2 ;  /* 0x000000054d4d7c11 */ /* 0x000fe4000f8e10ff */
[----:B------:R-:W-:Y:S02]  /*0b80*/  LEA R80, R80, UR4, 0x2 ;  /* 0x0000000450507c11 */ /* 0x000fe4000f8e10ff */
[C---:B------:R-:W-:Y:S02]  /*0b90*/  LOP3.LUT R81, R70.reuse, 0x40, RZ, 0xfc, !PT ;  /* 0x0000004046517812 */ /* 0x040fe400078efcff */
[----:B------:R-:W-:-:S02]  /*0ba0*/  LOP3.LUT R82, R70, 0x60, RZ, 0xfc, !PT ;  /* 0x0000006046527812 */ /* 0x000fc400078efcff */
[C---:B------:R-:W-:Y:S02]  /*0bb0*/  IADD3 R83, PT, PT, R79.reuse, 0x20, RZ ;  /* 0x000000204f537810 */ /* 0x040fe40007ffe0ff */
[C---:B------:R-:W-:Y:S02]  /*0bc0*/  IADD3 R84, PT, PT, R79.reuse, 0x40, RZ ;  /* 0x000000404f547810 */ /* 0x040fe40007ffe0ff */
[C---:B------:R-:W-:Y:S02]  /*0bd0*/  IADD3 R85, PT, PT, R79.reuse, 0x60, RZ ;  /* 0x000000604f557810 */ /* 0x040fe40007ffe0ff */
[C---:B------:R-:W-:Y:S02]  /*0be0*/  IADD3 R86, PT, PT, R79.reuse, 0x80, RZ ;  /* 0x000000804f567810 */ /* 0x040fe40007ffe0ff */
[C---:B------:R-:W-:Y:S02]  /*0bf0*/  IADD3 R87, PT, PT, R79.reuse, 0xa0, RZ ;  /* 0x000000a04f577810 */ /* 0x040fe40007ffe0ff */
[----:B------:R-:W-:-:S07]  /*0c00*/  IADD3 R88, PT, PT, R79, 0xc0, RZ ;  /* 0x000000c04f587810 */ /* 0x000fce0007ffe0ff */
.L_x_17429:
[----:B0-----:R-:W0:Y:S01]  /*0c10*/  LDC R112, c[0x0][0x388] ;  /* 0x0000e200ff707b82 */ /* 0x001e220000000800 */
        /* <DEDUP_REMOVED lines=9> */
[----:B0-----:R-:W-:-:S04]  /*0cb0*/  IADD3 R90, PT, PT, -R24, R112, RZ ;  /* 0x00000070185a7210 */ /* 0x001fc80007ffe1ff */
        /* <DEDUP_REMOVED lines=8> */
[----:B------:R-:W4:Y:S01]  /*0d40*/  @!P3 LDG.E.U16 R10, desc[UR16][R2.64+0xc0] ;  /* 0x0000c010020ab981 */ /* 0x000f22000c1e1500 */
[----:B------:R-:W0:Y:S01]  /*0d50*/  S2UR UR6, SR_CgaCtaId ;  /* 0x00000000000679c3 */ /* 0x000e220000008800 */
[----:B------:R-:W-:Y:S01]  /*0d60*/  UMOV UR4, 0x400 ;  /* 0x0000040000047882 */ /* 0x000fe20000000000 */
[----:B------:R-:W-:Y:S01]  /*0d70*/  IADD3 R4, P4, PT, R9, R58, RZ ;  /* 0x0000003a09047210 */ /* 0x000fe20007f9e0ff */
[----:B------:R-:W1:Y:S01]  /*0d80*/  S2R R92, SR_LANEID ;  /* 0x00000000005c7919 */ /* 0x000e620000000000 */
[----:B------:R-:W-:-:S02]  /*0d90*/  PRMT R12, RZ, 0x7610, R12 ;  /* 0x00007610ff0c7816 */ /* 0x000fc4000000000c */
[----:B------:R-:W-:Y:S02]  /*0da0*/  PRMT R14, RZ, 0x7610, R14 ;  /* 0x00007610ff0e7816 */ /* 0x000fe4000000000e */
[----:B------:R-:W-:Y:S02]  /*0db0*/  PRMT R16, RZ, 0x7610, R16 ;  /* 0x00007610ff107816 */ /* 0x000fe40000000010 */
[----:B------:R-:W-:Y:S02]  /*0dc0*/  PRMT R18, RZ, 0x7610, R18 ;  /* 0x00007610ff127816 */ /* 0x000fe40000000012 */
[----:B------:R-:W-:Y:S01]  /*0dd0*/  IADD3.X R5, PT, PT, RZ, R59, RZ, P4, !PT ;  /* 0x0000003bff057210 */ /* 0x000fe200027fe4ff */
[----:B0-----:R-:W-:Y:S01]  /*0de0*/  ULEA UR6, UR6, UR4, 0x18 ;  /* 0x0000000406067291 */ /* 0x001fe2000f8ec0ff */
[C---:B-1----:R-:W-:Y:S01]  /*0df0*/  SHF.L.U32 R7, R92.reuse, 0x3, RZ ;  /* 0x000000035c077819 */ /* 0x042fe200000006ff */
[----:B------:R-:W0:Y:S04]  /*0e00*/  LDCU UR4, c[0x0][0x38c] ;  /* 0x00007180ff0477ac */ /* 0x000e280008000800 */
[----:B------:R-:W-:-:S05]  /*0e10*/  LEA R91, R92, UR6, 0x1 ;  /* 0x000000065c5b7c11 */ /* 0x000fca000f8e08ff */
[----:B--2---:R1:W-:Y:S04]  /*0e20*/  STS.U16 [R91], R0 ;  /* 0x000000005b007388 */ /* 0x0043e80000000400 */
[----:B---3--:R2:W-:Y:S04]  /*0e30*/  STS.U16 [R91+0x40], R6 ;  /* 0x000040065b007388 */ /* 0x0085e80000000400 */
[----:B----4-:R3:W-:Y:S04]  /*0e40*/  STS.U16 [R91+0x80], R8 ;  /* 0x000080085b007388 */ /* 0x0107e80000000400 */
[----:B------:R4:W-:Y:S01]  /*0e50*/  STS.U16 [R91+0xc0], R10 ;  /* 0x0000c00a5b007388 */ /* 0x0009e20000000400 */
[----:B------:R-:W-:-:S03]  /*0e60*/  NOP ;  /* 0x0000000000007918 */ /* 0x000fc60000000000 */
[----:B------:R-:W0:Y:S01]  /*0e70*/  LDS.64 R100, [R7+UR6] ;  /* 0x0000000607647984 */ /* 0x000e220008000a00 */
[----:B------:R-:W-:Y:S06]  /*0e80*/  BAR.SYNC.DEFER_BLOCKING 0x0 ;  /* 0x0000000000007b1d */ /* 0x000fec0000010000 */
[----:B------:R-:W4:Y:S04]  /*0e90*/  @!P0 LDG.E.U16 R12, desc[UR16][R4.64] ;  /* 0x00000010040c8981 */ /* 0x000f28000c1e1500 */
[----:B------:R-:W4:Y:S04]  /*0ea0*/  @!P1 LDG.E.U16 R14, desc[UR16][R4.64+0x40] ;  /* 0x00004010040e9981 */ /* 0x000f28000c1e1500 */
[----:B------:R-:W4:Y:S04]  /*0eb0*/  @!P2 LDG.E.U16 R16, desc[UR16][R4.64+0x80] ;  /* 0x000080100410a981 */ /* 0x000f28000c1e1500 */
[----:B------:R-:W4:Y:S01]  /*0ec0*/  @!P3 LDG.E.U16 R18, desc[UR16][R4.64+0xc0] ;  /* 0x0000c0100412b981 */ /* 0x000f22000c1e1500 */
[----:B------:R-:W-:-:S02]  /*0ed0*/  IADD3 R2, P4, PT, R9, R60, RZ ;  /* 0x0000003c09027210 */ /* 0x000fc40007f9e0ff */
[----:B-1----:R-:W-:Y:S02]  /*0ee0*/  PRMT R0, RZ, 0x7610, R0 ;  /* 0x00007610ff007816 */ /* 0x002fe40000000000 */
[----:B--2---:R-:W-:Y:S02]  /*0ef0*/  PRMT R6, RZ, 0x7610, R6 ;  /* 0x00007610ff067816 */ /* 0x004fe40000000006 */
[----:B---3--:R-:W-:Y:S02]  /*0f00*/  PRMT R8, RZ, 0x7610, R8 ;  /* 0x00007610ff087816 */ /* 0x008fe40000000008 */
[----:B----4-:R-:W-:Y:S02]  /*0f10*/  PRMT R10, RZ, 0x7610, R10 ;  /* 0x00007610ff0a7816 */ /* 0x010fe4000000000a */
[----:B------:R-:W-:Y:S01]  /*0f20*/  IADD3.X R3, PT, PT, RZ, R61, RZ, P4, !PT ;  /* 0x0000003dff037210 */ /* 0x000fe200027fe4ff */
[----:B------:R-:W-:Y:S04]  /*0f30*/  STS.U16 [R91], R12 ;  /* 0x0000000c5b007388 */ /* 0x000fe80000000400 */
[----:B------:R-:W-:Y:S04]  /*0f40*/  STS.U16 [R91+0x40], R14 ;  /* 0x0000400e5b007388 */ /* 0x000fe80000000400 */
[----:B------:R-:W-:Y:S04]  /*0f50*/  STS.U16 [R91+0x80], R16 ;  /* 0x000080105b007388 */ /* 0x000fe80000000400 */
[----:B------:R-:W-:Y:S01]  /*0f60*/  STS.U16 [R91+0xc0], R18 ;  /* 0x0000c0125b007388 */ /* 0x000fe20000000400 */
[----:B------:R-:W-:-:S03]  /*0f70*/  NOP ;  /* 0x0000000000007918 */ /* 0x000fc60000000000 */
[----:B------:R-:W-:Y:S01]  /*0f80*/  LDS.64 R12, [R7+UR6] ;  /* 0x00000006070c7984 */ /* 0x000fe20008000a00 */
[----:B------:R-:W-:Y:S06]  /*0f90*/  BAR.SYNC.DEFER_BLOCKING 0x0 ;  /* 0x0000000000007b1d */ /* 0x000fec0000010000 */
[----:B------:R-:W2:Y:S04]  /*0fa0*/  @!P0 LDG.E.U16 R0, desc[UR16][R2.64] ;  /* 0x0000001002008981 */ /* 0x000ea8000c1e1500 */
[----:B------:R-:W3:Y:S04]  /*0fb0*/  @!P1 LDG.E.U16 R6, desc[UR16][R2.64+0x40] ;  /* 0x0000401002069981 */ /* 0x000ee8000c1e1500 */
[----:B------:R-:W4:Y:S04]  /*0fc0*/  @!P2 LDG.E.U16 R8, desc[UR16][R2.64+0x80] ;  /* 0x000080100208a981 */ /* 0x000f28000c1e1500 */
[----:B------:R-:W4:Y:S01]  /*0fd0*/  @!P3 LDG.E.U16 R10, desc[UR16][R2.64+0xc0] ;  /* 0x0000c010020ab981 */ /* 0x000f22000c1e1500 */
[--C-:B0-----:R-:W-:Y:S01]  /*0fe0*/  HADD2.F32 R99, -RZ, R100.reuse.H0_H0 ;  /* 0x20000064ff637230 */ /* 0x101fe20000004100 */
[----:B------:R-:W-:Y:S01]  /*0ff0*/  UISETP.GE.AND UP0, UPT, UR4, 0x1, UPT ;  /* 0x000000010400788c */ /* 0x000fe2000bf06270 */
[----:B------:R-:W-:-:S02]  /*1000*/  HADD2.F32 R98, -RZ, R100.H1_H1 ;  /* 0x30000064ff627230 */ /* 0x000fc40000004100 */
[----:B------:R-:W-:Y:S02]  /*1010*/  HFMA2 R96, -RZ, RZ, 0, 0 ;  /* 0x00000000ff607431 */ /* 0x000fe400000001ff */
[--C-:B------:R-:W-:Y:S01]  /*1020*/  HADD2.F32 R100, -RZ, R101.reuse.H0_H0 ;  /* 0x20000065ff647230 */ /* 0x100fe20000004100 */
[----:B------:R-:W-:Y:S01]  /*1030*/  MOV R93, RZ ;  /* 0x000000ff005d7202 */ /* 0x000fe20000000f00 */
[----:B------:R-:W-:Y:S01]  /*1040*/  HADD2.F32 R101, -RZ, R101.H1_H1 ;  /* 0x30000065ff657230 */ /* 0x000fe20000004100 */
[----:B------:R-:W-:Y:S02]  /*1050*/  CS2R R94, SRZ ;  /* 0x00000000005e7805 */ /* 0x000fe4000001ff00 */
[----:B------:R-:W-:Y:S01]  /*1060*/  IADD3 R97, PT, PT, R7, UR6, RZ ;  /* 0x0000000607617c10 */ /* 0x000fe2000fffe0ff */
[----:B--2---:R-:W-:Y:S04]  /*1070*/  STS.U16 [R91], R0 ;  /* 0x000000005b007388 */ /* 0x004fe80000000400 */
[----:B---3--:R-:W-:Y:S04]  /*1080*/  STS.U16 [R91+0x40], R6 ;  /* 0x000040065b007388 */ /* 0x008fe80000000400 */
[----:B----4-:R-:W-:Y:S04]  /*1090*/  STS.U16 [R91+0x80], R8 ;  /* 0x000080085b007388 */ /* 0x010fe80000000400 */
[----:B------:R-:W-:Y:S01]  /*10a0*/  STS.U16 [R91+0xc0], R10 ;  /* 0x0000c00a5b007388 */ /* 0x000fe20000000400 */
[----:B------:R-:W-:-:S03]  /*10b0*/  NOP ;  /* 0x0000000000007918 */ /* 0x000fc60000000000 */
[----:B------:R-:W0:Y:S02]  /*10c0*/  LDS.64 R4, [R7+UR6] ;  /* 0x0000000607047984 */ /* 0x000e240008000a00 */
[--C-:B0-----:R-:W-:Y:S02]  /*10d0*/  HADD2.F32 R3, -RZ, R4.reuse.H0_H0 ;  /* 0x20000004ff037230 */ /* 0x101fe40000004100 */
[----:B------:R-:W-:Y:S02]  /*10e0*/  HADD2.F32 R9, -RZ, R4.H1_H1 ;  /* 0x30000004ff097230 */ /* 0x000fe40000004100 */
[--C-:B------:R-:W-:Y:S02]  /*10f0*/  HADD2.F32 R107, -RZ, R5.reuse.H0_H0 ;  /* 0x20000005ff6b7230 */ /* 0x100fe40000004100 */
[C---:B------:R-:W-:Y:S01]  /*1100*/  FFMA.FTZ R50, R3.reuse, R99, R50 ;  /* 0x0000006303327223 */ /* 0x040fe20000010032 */
[----:B------:R-:W-:Y:S02]  /*1110*/  HADD2.F32 R108, -RZ, R5.H1_H1 ;  /* 0x30000005ff6c7230 */ /* 0x000fe40000004100 */
[-C--:B-----5:R-:W-:Y:S01]  /*1120*/  FMUL.FTZ R102, R3, R44.reuse ;  /* 0x0000002c03667220 */ /* 0x0a0fe20000410000 */
[C---:B------:R-:W-:Y:S01]  /*1130*/  FMUL.FTZ R103, R9.reuse, R44 ;  /* 0x0000002c09677220 */ /* 0x040fe20000410000 */
[----:B------:R-:W-:Y:S01]  /*1140*/  FFMA.FTZ R50, R9, R98, R50 ;  /* 0x0000006209327223 */ /* 0x000fe20000010032 */
[-C--:B------:R-:W-:Y:S01]  /*1150*/  FMUL.FTZ R104, R107, R44.reuse ;  /* 0x0000002c6b687220 */ /* 0x080fe20000410000 */
[----:B------:R-:W-:-:S02]  /*1160*/  FMUL.FTZ R105, R108, R44 ;  /* 0x0000002c6c697220 */ /* 0x000fc40000410000 */
[----:B------:R-:W-:-:S04]  /*1170*/  FFMA.FTZ R5, R107, R100, R50 ;  /* 0x000000646b057223 */ /* 0x000fc80000010032 */
[----:B------:R-:W-:Y:S01]  /*1180*/  FFMA.FTZ R50, R108, R101, R5 ;  /* 0x000000656c327223 */ /* 0x000fe20000010005 */
[----:B------:R-:W-:Y:S06]  /*1190*/  BAR.SYNC.DEFER_BLOCKING 0x0 ;  /* 0x0000000000007b1d */ /* 0x000fec0000010000 */
[----:B------:R-:W-:Y:S05]  /*11a0*/  BRA.U !UP0, `(.L_x_17394) ;  /* 0x0000003108607547 */ /* 0x000fea000b800000 */
[--C-:B------:R-:W-:Y:S01]  /*11b0*/  HADD2.F32 R5, -RZ, R12.reuse.H0_H0 ;  /* 0x2000000cff057230 */ /* 0x100fe20000004100 */
[C---:B------:R-:W-:Y:S01]  /*11c0*/  IADD3 R14, PT, PT, R7.reuse, 0x7, RZ ;  /* 0x00000007070e7810 */ /* 0x040fe20007ffe0ff */
[----:B------:R-:W-:Y:S01]  /*11d0*/  HADD2.F32 R113, -RZ, R12.H1_H1 ;  /* 0x3000000cff717230 */ /* 0x000fe20000004100 */
[----:B------:R-:W-:Y:S01]  /*11e0*/  IADD3 R12, PT, PT, R7, 0x6, RZ ;  /* 0x00000006070c7810 */ /* 0x000fe20007ffe0ff */
[--C-:B------:R-:W-:Y:S01]  /*11f0*/  HADD2.F32 R115, -RZ, R13.reuse.H0_H0 ;  /* 0x2000000dff737230 */ /* 0x100fe20000004100 */
[-C--:B------:R-:W-:Y:S01]  /*1200*/  LEA.HI.SX32 R125, R14, R7.reuse, 0x1b ;  /* 0x000000070e7d7211 */ /* 0x080fe200078fdaff */
[----:B------:R-:W-:Y:S01]  /*1210*/  HADD2.F32 R11, -RZ, R13.H1_H1 ;  /* 0x3000000dff0b7230 */ /* 0x000fe20000004100 */
[-C--:B------:R-:W-:Y:S01]  /*1220*/  LEA.HI.SX32 R124, R12, R7.reuse, 0x1b ;  /* 0x000000070c7c7211 */ /* 0x080fe200078fdaff */
[----:B------:R-:W0:Y:S01]  /*1230*/  LDC R110, c[0x0][0x388] ;  /* 0x0000e200ff6e7b82 */ /* 0x000e220000000800 */
[----:B------:R-:W-:Y:S01]  /*1240*/  FADD.FTZ R0, R3, R3 ;  /* 0x0000000303007221 */ /* 0x000fe20000010000 */
[----:B------:R-:W-:Y:S01]  /*1250*/  IADD3 R10, PT, PT, R7, 0x5, RZ ;  /* 0x00000005070a7810 */ /* 0x000fe20007ffe0ff */
[--C-:B------:R-:W-:Y:S01]  /*1260*/  FADD.FTZ R116, R11, R46.reuse ;  /* 0x0000002e0b747221 */ /* 0x100fe20000010000 */
[----:B------:R-:W-:Y:S01]  /*1270*/  SHF.L.U32 R3, R89, 0x8, RZ ;  /* 0x0000000859037819 */ /* 0x000fe200000006ff */
[--C-:B------:R-:W-:Y:S01]  /*1280*/  FADD.FTZ R114, R5, R46.reuse ;  /* 0x0000002e05727221 */ /* 0x100fe20000010000 */
[----:B------:R-:W-:Y:S01]  /*1290*/  LEA.HI.SX32 R123, R10, R7, 0x1b ;  /* 0x000000070a7b7211 */ /* 0x000fe200078fdaff */
[--C-:B------:R-:W-:Y:S01]  /*12a0*/  FADD.FTZ R113, R113, R46.reuse ;  /* 0x0000002e71717221 */ /* 0x100fe20000010000 */
[----:B------:R-:W1:Y:S01]  /*12b0*/  LDC.64 R22, c[0x0][0x440] ;  /* 0x00011000ff167b82 */ /* 0x000e620000000a00 */
[----:B------:R-:W-:Y:S01]  /*12c0*/  IADD3 R10, P1, PT, R3, R52, RZ ;  /* 0x00000034030a7210 */ /* 0x000fe20007f3e0ff */
[----:B------:R-:W-:Y:S01]  /*12d0*/  FADD.FTZ R115, R115, R46 ;  /* 0x0000002e73737221 */ /* 0x000fe20000010000 */
[----:B------:R-:W-:Y:S01]  /*12e0*/  LEA R112, R112, -R3, 0x1 ;  /* 0x8000000370707211 */ /* 0x000fe200078e08ff */
[----:B------:R-:W-:Y:S01]  /*12f0*/  FADD.FTZ R106, R9, R9 ;  /* 0x00000009096a7221 */ /* 0x000fe20000010000 */
[----:B------:R-:W-:Y:S01]  /*1300*/  IADD3 R2, PT, PT, R7, 0x1, RZ ;  /* 0x0000000107027810 */ /* 0x000fe20007ffe0ff */
[----:B------:R-:W-:Y:S01]  /*1310*/  FADD.FTZ R107, R107, R107 ;  /* 0x0000006b6b6b7221 */ /* 0x000fe20000010000 */
[C---:B------:R-:W-:Y:S01]  /*1320*/  IADD3 R4, PT, PT, R7.reuse, 0x2, RZ ;  /* 0x0000000207047810 */ /* 0x040fe20007ffe0ff */
[----:B------:R-:W2:Y:S01]  /*1330*/  LDC.64 R20, c[0x0][0x448] ;  /* 0x00011200ff147b82 */ /* 0x000ea20000000a00 */
[C---:B------:R-:W-:Y:S01]  /*1340*/  IADD3 R6, PT, PT, R7.reuse, 0x3, RZ ;  /* 0x0000000307067810 */ /* 0x040fe20007ffe0ff */
[----:B------:R-:W-:Y:S01]  /*1350*/  FADD.FTZ R108, R108, R108 ;  /* 0x0000006c6c6c7221 */ /* 0x000fe20000010000 */
[----:B------:R-:W-:Y:S01]  /*1360*/  IADD3 R8, PT, PT, R7, 0x4, RZ ;  /* 0x0000000407087810 */ /* 0x000fe20007ffe0ff */
[----:B------:R-:W-:Y:S01]  /*1370*/  FMUL.FTZ R126, R114, R99 ;  /* 0x00000063727e7220 */ /* 0x000fe20000410000 */
[----:B------:R-:W-:Y:S01]  /*1380*/  LEA.HI.X.SX32 R11, R3, RZ, 0x1, P1 ;  /* 0x000000ff030b7211 */ /* 0x000fe200008f0eff */
[----:B------:R-:W-:Y:S01]  /*1390*/  FMUL.FTZ R127, R113, R98 ;  /* 0x00000062717f7220 */ /* 0x000fe20000410000 */
[-C--:B------:R-:W-:Y:S01]  /*13a0*/  ISETP.GE.AND P1, PT, R78, R112.reuse, PT ;  /* 0x000000704e00720c */ /* 0x080fe20003f26270 */
[----:B------:R-:W3:Y:S01]  /*13b0*/  LDC.64 R18, c[0x0][0x3a8] ;  /* 0x0000ea00ff127b82 */ /* 0x000ee20000000a00 */
[----:B------:R-:W-:Y:S01]  /*13c0*/  ISETP.GE.AND P2, PT, R83, R112, PT ;  /* 0x000000705300720c */ /* 0x000fe20003f46270 */
[----:B------:R-:W-:Y:S01]  /*13d0*/  FMUL.FTZ R128, R115, R100 ;  /* 0x0000006473807220 */ /* 0x000fe20000410000 */
[----:B------:R-:W-:Y:S01]  /*13e0*/  ISETP.GE.AND P3, PT, R84, R112, PT ;  /* 0x000000705400720c */ /* 0x000fe20003f66270 */
[----:B------:R-:W-:Y:S01]  /*13f0*/  FMUL.FTZ R129, R116, R101 ;  /* 0x0000006574817220 */ /* 0x000fe20000410000 */
[-C--:B------:R-:W-:Y:S01]  /*1400*/  LEA.HI.SX32 R2, R2, R7.reuse, 0x1b ;  /* 0x0000000702027211 */ /* 0x080fe200078fdaff */
[----:B------:R-:W-:Y:S01]  /*1410*/  UMOV UR4, URZ ;  /* 0x000000ff00047c82 */ /* 0x000fe20008000000 */
[-C--:B------:R-:W-:Y:S01]  /*1420*/  LEA.HI.SX32 R4, R4, R7.reuse, 0x1b ;  /* 0x0000000704047211 */ /* 0x080fe200078fdaff */
[----:B------:R-:W4:Y:S01]  /*1430*/  LDC.64 R16, c[0x0][0x3c0] ;  /* 0x0000f000ff107b82 */ /* 0x000f220000000a00 */
[-C--:B------:R-:W-:Y:S01]  /*1440*/  LEA.HI.SX32 R6, R6, R7.reuse, 0x1b ;  /* 0x0000000706067211 */ /* 0x080fe200078fdaff */
[----:B------:R-:W0:Y:S01]  /*1450*/  LDCU UR8, c[0x0][0x394] ;  /* 0x00007280ff0877ac */ /* 0x000e220008000800 */
[----:B------:R-:W-:-:S02]  /*1460*/  LEA.HI.SX32 R8, R8, R7, 0x1b ;  /* 0x0000000708087211 */ /* 0x000fc400078fdaff */
[----:B------:R-:W-:Y:S01]  /*1470*/  LEA.HI.SX32 R111, R7, R7, 0x1b ;  /* 0x00000007076f7211 */ /* 0x000fe200078fdaff */
[----:B------:R-:W0:Y:S01]  /*1480*/  LDCU UR9, c[0x0][0x38c] ;  /* 0x00007180ff0977ac */ /* 0x000e220008000800 */
[C---:B------:R-:W-:Y:S01]  /*1490*/  ISETP.NE.AND P0, PT, R64.reuse, 0x1, PT ;  /* 0x000000014000780c */ /* 0x040fe20003f05270 */
[----:B------:R-:W0:Y:S01]  /*14a0*/  LDC.64 R14, c[0x0][0x3e0] ;  /* 0x0000f800ff0e7b82 */ /* 0x000e220000000a00 */
[C---:B------:R-:W-:Y:S02]  /*14b0*/  SHF.L.U32 R117, R64.reuse, 0x8, RZ ;  /* 0x0000000840757819 */ /* 0x040fe400000006ff */
[----:B------:R-:W-:Y:S02]  /*14c0*/  P2R R160, PR, RZ, 0x2 ;  /* 0x00000002ffa07803 */ /* 0x000fe40000000000 */
[----:B------:R-:W-:Y:S02]  /*14d0*/  P2R R161, PR, RZ, 0x4 ;  /* 0x00000004ffa17803 */ /* 0x000fe40000000000 */
[----:B------:R-:W-:Y:S01]  /*14e0*/  P2R R162, PR, RZ, 0x8 ;  /* 0x00000008ffa27803 */ /* 0x000fe20000000000 */
[----:B------:R-:W0:Y:S01]  /*14f0*/  LDC.64 R12, c[0x0][0x4f0] ;  /* 0x00013c00ff0c7b82 */ /* 0x000e220000000a00 */
[----:B------:R-:W-:-:S02]  /*1500*/  IADD3 R109, PT, PT, R64, -0x2, RZ ;  /* 0xfffffffe406d7810 */ /* 0x000fc40007ffe0ff */
[----:B------:R-:W-:Y:S02]  /*1510*/  MOV R96, RZ ;  /* 0x000000ff00607202 */ /* 0x000fe40000000f00 */
[----:B------:R-:W-:Y:S02]  /*1520*/  LEA R111, R111, UR6, 0x1 ;  /* 0x000000066f6f7c11 */ /* 0x000fe4000f8e08ff */
[----:B------:R-:W-:Y:S02]  /*1530*/  ISETP.EQ.AND P0, PT, R52, RZ, P0 ;  /* 0x000000ff3400720c */ /* 0x000fe40000702270 */
[----:B------:R-:W-:Y:S02]  /*1540*/  LOP3.LUT R117, R117, 0x100, RZ, 0xc0, !PT ;  /* 0x0000010075757812 */ /* 0x000fe400078ec0ff */
[C---:B------:R-:W-:Y:S02]  /*1550*/  LOP3.LUT R159, R3.reuse, 0x100, RZ, 0xc0, !PT ;  /* 0x00000100039f7812 */ /* 0x040fe400078ec0ff */
[----:B------:R-:W-:-:S02]  /*1560*/  IADD3 R119, PT, PT, R3, R52, RZ ;  /* 0x0000003403777210 */ /* 0x000fc40007ffe0ff */
[----:B------:R-:W-:Y:S02]  /*1570*/  LEA R118, R2, UR6, 0x1 ;  /* 0x0000000602767c11 */ /* 0x000fe4000f8e08ff */
[----:B------:R-:W-:Y:S02]  /*1580*/  LEA R120, R4, UR6, 0x1 ;  /* 0x0000000604787c11 */ /* 0x000fe4000f8e08ff */
[----:B------:R-:W-:Y:S02]  /*1590*/  LEA R121, R6, UR6, 0x1 ;  /* 0x0000000606797c11 */ /* 0x000fe4000f8e08ff */
[----:B------:R-:W-:Y:S02]  /*15a0*/  LEA R122, R8, UR6, 0x1 ;  /* 0x00000006087a7c11 */ /* 0x000fe4000f8e08ff */
[----:B------:R-:W-:Y:S02]  /*15b0*/  LEA R123, R123, UR6, 0x1 ;  /* 0x000000067b7b7c11 */ /* 0x000fe4000f8e08ff */
[----:B------:R-:W-:-:S02]  /*15c0*/  LEA R124, R124, UR6, 0x1 ;  /* 0x000000067c7c7c11 */ /* 0x000fc4000f8e08ff */
[----:B------:R-:W-:Y:S02]  /*15d0*/  LEA R125, R125, UR6, 0x1 ;  /* 0x000000067d7d7c11 */ /* 0x000fe4000f8e08ff */
[-C--:B------:R-:W-:Y:S02]  /*15e0*/  ISETP.GE.AND P1, PT, R85, R112.reuse, PT ;  /* 0x000000705500720c */ /* 0x080fe40003f26270 */
[-C--:B------:R-:W-:Y:S02]  /*15f0*/  ISETP.GE.AND P2, PT, R86, R112.reuse, PT ;  /* 0x000000705600720c */ /* 0x080fe40003f46270 */
[-C--:B------:R-:W-:Y:S02]  /*1600*/  ISETP.GE.AND P3, PT, R87, R112.reuse, PT ;  /* 0x000000705700720c */ /* 0x080fe40003f66270 */
[----:B-1234-:R-:W-:-:S13]  /*1610*/  ISETP.GE.AND P4, PT, R88, R112, PT ;  /* 0x000000705800720c */ /* 0x01efda0003f86270 */
.L_x_17428:
[----:B------:R-:W-:Y:S01]  /*1620*/  MOV R2, R78 ;  /* 0x0000004e00027202 */ /* 0x000fe20000000f00 */
[----:B------:R-:W-:Y:S01]  /*1630*/  HFMA2 R3, -RZ, RZ, 0, 0 ;  /* 0x00000000ff037431 */ /* 0x000fe200000001ff */
[----:B0-2---:R-:W-:Y:S02]  /*1640*/  PRMT R6, RZ, 0x7610, R6 ;  /* 0x00007610ff067816 */ /* 0x005fe40000000006 */
[----:B------:R-:W-:Y:S01]  /*1650*/  P2R R7, PR, RZ, 0x1 ;  /* 0x00000001ff077803 */ /* 0x000fe20000000000 */
[----:B0-----:R-:W-:Y:S01]  /*1660*/  IMAD.WIDE.U32 R4, R14, UR4, R2 ;  /* 0x000000040e047c25 */ /* 0x001fe2000f8e0002 */
[----:B------:R-:W-:Y:S02]  /*1670*/  ISETP.NE.AND P0, PT, R160, RZ, PT ;  /* 0x000000ffa000720c */ /* 0x000fe40003f05270 */
[----:B------:R-:W-:Y:S01]  /*1680*/  ISETP.NE.AND P6, PT, R162, RZ, PT ;  /* 0x000000ffa200720c */ /* 0x000fe20003fc5270 */
[----:B------:R-:W-:Y:S01]  /*1690*/  IMAD R3, R15, UR4, R5 ;  /* 0x000000040f037c24 */ /* 0x000fe2000f8e0205 */
[----:B------:R-:W-:-:S02]  /*16a0*/  LEA R2, P5, R4, R62, 0x1 ;  /* 0x0000003e04027211 */ /* 0x000fc400078a08ff */
[----:B------:R-:W-:Y:S02]  /*16b0*/  MOV R5, R55 ;  /* 0x0000003700057202 */ /* 0x000fe40000000f00 */
[----:B------:R-:W-:Y:S02]  /*16c0*/  LEA.HI.X R3, R4, R63, R3, 0x1, P5 ;  /* 0x0000003f04037211 */ /* 0x000fe400028f0c03 */
[----:B------:R-:W-:-:S05]  /*16d0*/  MOV R4, R28 ;  /* 0x0000001c00047202 */ /* 0x000fca0000000f00 */
[----:B------:R-:W-:-:S04]  /*16e0*/  IMAD.WIDE.U32 R4, R18, UR4, R4 ;  /* 0x0000000412047c25 */ /* 0x000fc8000f8e0004 */
[----:B------:R-:W-:Y:S01]  /*16f0*/  IMAD R5, R19, UR4, R5 ;  /* 0x0000000413057c24 */ /* 0x000fe2000f8e0205 */
[----:B------:R-:W-:-:S04]  /*1700*/  LEA R8, P5, R4, R22, 0x3 ;  /* 0x0000001604087211 */ /* 0x000fc800078a18ff */
[----:B------:R-:W-:Y:S02]  /*1710*/  LEA.HI.X R9, R4, R23, R5, 0x3, P5 ;  /* 0x0000001704097211 */ /* 0x000fe400028f1c05 */
[----:B------:R-:W-:Y:S02]  /*1720*/  MOV R4, R26 ;  /* 0x0000001a00047202 */ /* 0x000fe40000000f00 */
[----:B------:R-:W-:Y:S02]  /*1730*/  MOV R5, R57 ;  /* 0x0000003900057202 */ /* 0x000fe40000000f00 */
[----:B------:R-:W-:Y:S01]  /*1740*/  PRMT R36, RZ, 0x7610, R36 ;  /* 0x00007610ff247816 */ /* 0x000fe20000000024 */
[----:B------:R-:W2:Y:S01]  /*1750*/  LDG.E.64 R8, desc[UR16][R8.64] ;  /* 0x0000001008087981 */ /* 0x000ea2000c1e1b00 */
[----:B------:R-:W-:-:S04]  /*1760*/  IMAD.WIDE.U32 R4, R16, UR4, R4 ;  /* 0x0000000410047c25 */ /* 0x000fc8000f8e0004 */
[----:B------:R-:W-:Y:S01]  /*1770*/  IMAD R5, R17, UR4, R5 ;  /* 0x0000000411057c24 */ /* 0x000fe2000f8e0205 */
[----:B------:R-:W-:-:S04]  /*1780*/  LEA R38, P5, R4, R20, 0x3 ;  /* 0x0000001404267211 */ /* 0x000fc800078a18ff */
[----:B------:R-:W-:Y:S02]  /*1790*/  LEA.HI.X R39, R4, R21, R5, 0x3, P5 ;  /* 0x0000001504277211 */ /* 0x000fe400028f1c05 */
[----:B------:R-:W-:Y:S02]  /*17a0*/  ISETP.GE.AND P5, PT, R79, R112, PT ;  /* 0x000000704f00720c */ /* 0x000fe40003fa6270 */
[----:B------:R-:W-:Y:S02]  /*17b0*/  PRMT R4, RZ, 0x7610, R4 ;  /* 0x00007610ff047816 */ /* 0x000fe40000000004 */
[----:B------:R-:W-:Y:S01]  /*17c0*/  PRMT R40, RZ, 0x7610, R40 ;  /* 0x00007610ff287816 */ /* 0x000fe20000000028 */
[----:B------:R-:W3:Y:S01]  /*17d0*/  LDG.E.64 R38, desc[UR16][R38.64] ;  /* 0x0000001026267981 */ /* 0x000ee2000c1e1b00 */
[----:B------:R-:W-:Y:S02]  /*17e0*/  PRMT R42, RZ, 0x7610, R42 ;  /* 0x00007610ff2a7816 */ /* 0x000fe4000000002a */
[----:B------:R-:W-:Y:S01]  /*17f0*/  PRMT R130, RZ, 0x7610, R130 ;  /* 0x00007610ff827816 */ /* 0x000fe20000000082 */
[----:B------:R-:W4:Y:S04]  /*1800*/  @!P0 LDG.E.U16 R4, desc[UR16][R2.64] ;  /* 0x0000001002048981 */ /* 0x000f28000c1e1500 */
[----:B------:R-:W5:Y:S01]  /*1810*/  @!P5 LDG.E.U16 R6, desc[UR16][R2.64+0x40] ;  /* 0x000040100206d981 */ /* 0x000f62000c1e1500 */
        /* <DEDUP_REMOVED lines=9> */
[----:B------:R-:W0:Y:S01]  /*18b0*/  S2UR UR7, SR_CgaCtaId ;  /* 0x00000000000779c3 */ /* 0x000e220000008800 */
[----:B------:R-:W-:Y:S01]  /*18c0*/  ISETP.NE.AND P0, PT, R7, RZ, PT ;  /* 0x000000ff0700720c */ /* 0x000fe20003f05270 */
[----:B------:R-:W-:Y:S01]  /*18d0*/  UMOV UR6, 0x400 ;  /* 0x0000040000067882 */ /* 0x000fe20000000000 */
[----:B------:R-:W-:-:S02]  /*18e0*/  ISETP.NE.AND P5, PT, R52, RZ, PT ;  /* 0x000000ff3400720c */ /* 0x000fc40003fa5270 */
[----:B------:R-:W-:Y:S01]  /*18f0*/  ISETP.NE.AND P6, PT, R52, 0x1f, PT ;  /* 0x0000001f3400780c */ /* 0x000fe20003fc5270 */
[----:B------:R-:W-:Y:S01]  /*1900*/  BSSY.RECONVERGENT B0, `(.L_x_17395) ;  /* 0x0000063000007945 */ /* 0x000fe20003800200 */
[----:B0-----:R-:W-:Y:S01]  /*1910*/  ULEA UR6, UR7, UR6, 0x18 ;  /* 0x0000000607067291 */ /* 0x001fe2000f8ec0ff */
[----:B--2---:R-:W-:-:S04]  /*1920*/  FMUL.FTZ R5, R114, R9 ;  /* 0x0000000972057220 */ /* 0x004fc80000410000 */
[----:B------:R-:W-:Y:S01]  /*1930*/  FMUL.RZ R41, R5, 0.15915493667125701904 ;  /* 0x3e22f98305297820 */ /* 0x000fe2000040c000 */
[----:B------:R-:W-:Y:S01]  /*1940*/  FMUL.FTZ R5, R8, 1.4426950216293334961 ;  /* 0x3fb8aa3b08057820 */ /* 0x000fe20000410000 */
[----:B----4-:R0:W-:Y:S04]  /*1950*/  STS.U16 [R91], R4 ;  /* 0x000000045b007388 */ /* 0x0101e80000000400 */
[----:B-1---5:R1:W-:Y:S04]  /*1960*/  STS.U16 [R91+0x42], R6 ;  /* 0x000042065b007388 */ /* 0x0223e80000000400 */
[----:B---3--:R-:W-:Y:S04]  /*1970*/  STS.U16 [R91+0xc6], R40 ;  /* 0x0000c6285b007388 */ /* 0x008fe80000000400 */
[----:B------:R-:W-:Y:S04]  /*1980*/  STS.U16 [R91+0x108], R42 ;  /* 0x0001082a5b007388 */ /* 0x000fe80000000400 */
[----:B------:R-:W-:Y:S04]  /*1990*/  STS.U16 [R91+0x14a], R130 ;  /* 0x00014a825b007388 */ /* 0x000fe80000000400 */
[----:B------:R2:W-:Y:S04]  /*19a0*/  STS.U16 [R91+0x84], R36 ;  /* 0x000084245b007388 */ /* 0x0005e80000000400 */
[----:B------:R-:W-:Y:S04]  /*19b0*/  STS.U16 [R91+0x18c], R132 ;  /* 0x00018c845b007388 */ /* 0x000fe80000000400 */
[----:B------:R3:W-:Y:S01]  /*19c0*/  STS.U16 [R91+0x1ce], R134 ;  /* 0x0001ce865b007388 */ /* 0x0007e20000000400 */
[----:B------:R-:W-:-:S03]  /*19d0*/  NOP ;  /* 0x0000000000007918 */ /* 0x000fc60000000000 */
[----:B------:R-:W4:Y:S04]  /*19e0*/  LDS.U16 R140, [R118+0x2] ;  /* 0x00000200768c7984 */ /* 0x000f280000000400 */
[----:B------:R-:W5:Y:S04]  /*19f0*/  LDS.U16 R141, [R121+0x6] ;  /* 0x00000600798d7984 */ /* 0x000f680000000400 */
[----:B------:R-:W5:Y:S04]  /*1a00*/  LDS.U16 R144, [R123+0xa] ;  /* 0x00000a007b907984 */ /* 0x000f680000000400 */
[----:B------:R-:W5:Y:S04]  /*1a10*/  LDS.U16 R137, [R125+0xe] ;  /* 0x00000e007d897984 */ /* 0x000f680000000400 */
[----:B------:R-:W5:Y:S04]  /*1a20*/  LDS.U16 R138, [R111] ;  /* 0x000000006f8a7984 */ /* 0x000f680000000400 */
[----:B------:R-:W5:Y:S04]  /*1a30*/  LDS.U16 R139, [R120+0x4] ;  /* 0x00000400788b7984 */ /* 0x000f680000000400 */
[----:B------:R-:W5:Y:S04]  /*1a40*/  LDS.U16 R142, [R122+0x8] ;  /* 0x000008007a8e7984 */ /* 0x000f680000000400 */
[----:B------:R-:W5:Y:S01]  /*1a50*/  LDS.U16 R136, [R124+0xc] ;  /* 0x00000c007c887984 */ /* 0x000f620000000400 */
[----:B------:R-:W-:Y:S01]  /*1a60*/  FMUL.FTZ R3, R115, R5 ;  /* 0x0000000573037220 */ /* 0x000fe20000410000 */
[-C--:B------:R-:W-:Y:S01]  /*1a70*/  FMUL.FTZ R37, R113, R9.reuse ;  /* 0x0000000971257220 */ /* 0x080fe20000410000 */
[----:B0-----:R-:W-:-:S02]  /*1a80*/  FMUL.FTZ R4, R115, R9 ;  /* 0x0000000973047220 */ /* 0x001fc40000410000 */
[----:B-1----:R0:W-:Y:S01]  /*1a90*/  MUFU.EX2 R6, R3 ;  /* 0x0000000300067308 */ /* 0x0021e20000000800 */
[----:B------:R-:W-:Y:S01]  /*1aa0*/  FMUL.RZ R37, R37, 0.15915493667125701904 ;  /* 0x3e22f98325257820 */ /* 0x000fe2000040c000 */
[----:B--2---:R-:W-:Y:S01]  /*1ab0*/  FMUL.RZ R36, R4, 0.15915493667125701904 ;  /* 0x3e22f98304247820 */ /* 0x004fe2000040c000 */
[-C--:B------:R-:W-:Y:S01]  /*1ac0*/  FMUL.FTZ R7, R114, R5.reuse ;  /* 0x0000000572077220 */ /* 0x080fe20000410000 */
[----:B------:R-:W-:Y:S01]  /*1ad0*/  FMUL.FTZ R2, R113, R5 ;  /* 0x0000000571027220 */ /* 0x000fe20000410000 */
[C---:B0-----:R-:W-:Y:S01]  /*1ae0*/  FMUL.FTZ R3, R116.reuse, R9 ;  /* 0x0000000974037220 */ /* 0x041fe20000410000 */
[----:B------:R-:W-:-:S03]  /*1af0*/  FMUL.FTZ R5, R116, R5 ;  /* 0x0000000574057220 */ /* 0x000fc60000410000 */
[----:B------:R-:W-:Y:S01]  /*1b00*/  FMUL.RZ R40, R3, 0.15915493667125701904 ;  /* 0x3e22f98303287820 */ /* 0x000fe2000040c000 */
[----:B------:R-:W-:Y:S08]  /*1b10*/  MUFU.SIN R146, R41 ;  /* 0x0000002900927308 */ /* 0x000ff00000000400 */
[----:B------:R-:W0:Y:S08]  /*1b20*/  MUFU.COS R148, R41 ;  /* 0x0000002900947308 */ /* 0x000e300000000000 */
[----:B------:R-:W-:Y:S08]  /*1b30*/  MUFU.SIN R133, R37 ;  /* 0x0000002500857308 */ /* 0x000ff00000000400 */
[----:B------:R-:W1:Y:S08]  /*1b40*/  MUFU.COS R131, R37 ;  /* 0x0000002500837308 */ /* 0x000e700000000000 */
[----:B------:R-:W-:Y:S08]  /*1b50*/  MUFU.SIN R37, R36 ;  /* 0x0000002400257308 */ /* 0x000ff00000000400 */
[----:B------:R-:W2:Y:S08]  /*1b60*/  MUFU.COS R41, R36 ;  /* 0x0000002400297308 */ /* 0x000eb00000000000 */
[----:B------:R-:W-:Y:S08]  /*1b70*/  MUFU.SIN R4, R40 ;  /* 0x0000002800047308 */ /* 0x000ff00000000400 */
[----:B---3--:R-:W3:Y:S01]  /*1b80*/  MUFU.COS R134, R40 ;  /* 0x0000002800867308 */ /* 0x008ee20000000000 */
[----:B------:R-:W-:-:S07]  /*1b90*/  IADD3 R3, PT, PT, R159, UR4, RZ ;  /* 0x000000049f037c10 */ /* 0x000fce000fffe0ff */
[----:B------:R-:W0:Y:S04]  /*1ba0*/  MUFU.EX2 R7, R7 ;  /* 0x0000000700077308 */ /* 0x000e280000000800 */
[----:B------:R-:W1:Y:S04]  /*1bb0*/  MUFU.EX2 R2, R2 ;  /* 0x0000000200027308 */ /* 0x000e680000000800 */
[----:B------:R-:W3:Y:S01]  /*1bc0*/  MUFU.EX2 R5, R5 ;  /* 0x0000000500057308 */ /* 0x000ee20000000800 */
[----:B------:R-:W-:Y:S01]  /*1bd0*/  SEL R3, R3, R66, !P5 ;  /* 0x0000004203037207 */ /* 0x000fe20006800000 */
[----:B----4-:R-:W-:-:S02]  /*1be0*/  HADD2.F32 R140, -RZ, R140.H0_H0 ;  /* 0x2000008cff8c7230 */ /* 0x010fc40000004100 */
[----:B-----5:R-:W-:Y:S02]  /*1bf0*/  HADD2.F32 R141, -RZ, R141.H0_H0 ;  /* 0x2000008dff8d7230 */ /* 0x020fe40000004100 */
[----:B------:R-:W-:Y:S02]  /*1c00*/  HADD2.F32 R144, -RZ, R144.H0_H0 ;  /* 0x20000090ff907230 */ /* 0x000fe40000004100 */
[----:B------:R-:W-:Y:S02]  /*1c10*/  HADD2.F32 R137, -RZ, R137.H0_H0 ;  /* 0x20000089ff897230 */ /* 0x000fe40000004100 */
[C---:B0-----:R-:W-:Y:S01]  /*1c20*/  FMUL.FTZ R42, R7.reuse, R148 ;  /* 0x00000094072a7220 */ /* 0x041fe20000410000 */
[----:B------:R-:W-:Y:S01]  /*1c30*/  FMUL.FTZ R43, R7, R146 ;  /* 0x00000092072b7220 */ /* 0x000fe20000410000 */
[----:B------:R-:W-:Y:S01]  /*1c40*/  LEA R3, R3, UR6, 0x3 ;  /* 0x0000000603037c11 */ /* 0x000fe2000f8e18ff */
[C---:B-1----:R-:W-:Y:S01]  /*1c50*/  FMUL.FTZ R131, R2.reuse, R131 ;  /* 0x0000008302837220 */ /* 0x042fe20000410000 */
[----:B------:R-:W-:Y:S01]  /*1c60*/  FMUL.FTZ R133, R2, R133 ;  /* 0x0000008502857220 */ /* 0x000fe20000410000 */
[C---:B--2---:R-:W-:Y:S01]  /*1c70*/  FMUL.FTZ R130, R6.reuse, R41 ;  /* 0x0000002906827220 */ /* 0x044fe20000410000 */
[----:B------:R-:W-:Y:S01]  /*1c80*/  FMUL.FTZ R132, R6, R37 ;  /* 0x0000002506847220 */ /* 0x000fe20000410000 */
[C---:B---3--:R-:W-:Y:S01]  /*1c90*/  FMUL.FTZ R134, R5.reuse, R134 ;  /* 0x0000008605867220 */ /* 0x048fe20000410000 */
[----:B------:R-:W-:Y:S01]  /*1ca0*/  FMUL.FTZ R135, R5, R4 ;  /* 0x0000000405877220 */ /* 0x000fe20000410000 */
[----:B------:R-:W-:-:S02]  /*1cb0*/  HADD2.F32 R138, -RZ, R138.H0_H0 ;  /* 0x2000008aff8a7230 */ /* 0x000fc40000004100 */
[CC--:B------:R-:W-:Y:S01]  /*1cc0*/  FMUL.FTZ R5, R39.reuse, R140.reuse ;  /* 0x0000008c27057220 */ /* 0x0c0fe20000410000 */
[----:B------:R-:W-:Y:S02]  /*1cd0*/  HADD2.F32 R139, -RZ, R139.H0_H0 ;  /* 0x2000008bff8b7230 */ /* 0x000fe40000004100 */
[C---:B------:R-:W-:Y:S01]  /*1ce0*/  FMUL.FTZ R2, R38.reuse, R140 ;  /* 0x0000008c26027220 */ /* 0x040fe20000410000 */
[----:B------:R-:W-:Y:S02]  /*1cf0*/  HADD2.F32 R142, -RZ, R142.H0_H0 ;  /* 0x2000008eff8e7230 */ /* 0x000fe40000004100 */
[CC--:B------:R-:W-:Y:S01]  /*1d00*/  FMUL.FTZ R4, R39.reuse, R141.reuse ;  /* 0x0000008d27047220 */ /* 0x0c0fe20000410000 */
[----:B------:R-:W-:Y:S02]  /*1d10*/  HADD2.F32 R136, -RZ, R136.H0_H0 ;  /* 0x20000088ff887230 */ /* 0x000fe40000004100 */
[C---:B------:R-:W-:Y:S01]  /*1d20*/  FMUL.FTZ R6, R38.reuse, R141 ;  /* 0x0000008d26067220 */ /* 0x040fe20000410000 */
[CC--:B------:R-:W-:Y:S01]  /*1d30*/  FMUL.FTZ R7, R39.reuse, R144.reuse ;  /* 0x0000009027077220 */ /* 0x0c0fe20000410000 */
[C---:B------:R-:W-:Y:S01]  /*1d40*/  FMUL.FTZ R36, R38.reuse, R144 ;  /* 0x0000009026247220 */ /* 0x040fe20000410000 */
[CC--:B------:R-:W-:Y:S01]  /*1d50*/  FMUL.FTZ R37, R39.reuse, R137.reuse ;  /* 0x0000008927257220 */ /* 0x0c0fe20000410000 */
[C---:B------:R-:W-:Y:S01]  /*1d60*/  FMUL.FTZ R40, R38.reuse, R137 ;  /* 0x0000008926287220 */ /* 0x040fe20000410000 */
[----:B------:R0:W-:Y:S01]  /*1d70*/  STS.64 [R3+0xa80], R42 ;  /* 0x000a802a03007388 */ /* 0x0001e20000000a00 */
[CC--:B------:R-:W-:Y:S01]  /*1d80*/  FFMA.FTZ R5, R38.reuse, R138.reuse, -R5 ;  /* 0x0000008a26057223 */ /* 0x0c0fe20000010805 */
[C---:B------:R-:W-:Y:S01]  /*1d90*/  FFMA.FTZ R145, R39.reuse, R138, R2 ;  /* 0x0000008a27917223 */ /* 0x040fe20000010002 */
[C---:B------:R-:W-:Y:S01]  /*1da0*/  FFMA.FTZ R147, R39.reuse, R139, R6 ;  /* 0x0000008b27937223 */ /* 0x040fe20000010006 */
[CC--:B------:R-:W-:Y:S01]  /*1db0*/  FFMA.FTZ R148, R38.reuse, R142.reuse, -R7 ;  /* 0x0000008e26947223 */ /* 0x0c0fe20000010807 */
[C---:B------:R-:W-:Y:S01]  /*1dc0*/  FFMA.FTZ R36, R39.reuse, R142, R36 ;  /* 0x0000008e27247223 */ /* 0x040fe20000010024 */
[-C--:B------:R-:W-:Y:S01]  /*1dd0*/  FFMA.FTZ R37, R38, R136.reuse, -R37 ;  /* 0x0000008826257223 */ /* 0x080fe20000010825 */
[----:B------:R-:W-:Y:S01]  /*1de0*/  FFMA.FTZ R151, R39, R136, R40 ;  /* 0x0000008827977223 */ /* 0x000fe20000010028 */
[----:B------:R-:W-:Y:S01]  /*1df0*/  FMUL.FTZ R143, R0, R5 ;  /* 0x00000005008f7220 */ /* 0x000fe20000410000 */
[----:B0-----:R-:W-:Y:S01]  /*1e00*/  FFMA.FTZ R3, R38, R139, -R4 ;  /* 0x0000008b26037223 */ /* 0x001fe20000010804 */
[----:B------:R-:W-:Y:S01]  /*1e10*/  FMUL.FTZ R145, R0, -R145 ;  /* 0x8000009100917220 */ /* 0x000fe20000410000 */
[C---:B------:R-:W-:Y:S01]  /*1e20*/  FMUL.FTZ R147, R106.reuse, -R147 ;  /* 0x800000936a937220 */ /* 0x040fe20000410000 */
[C---:B------:R-:W-:Y:S01]  /*1e30*/  FMUL.FTZ R148, R107.reuse, R148 ;  /* 0x000000946b947220 */ /* 0x040fe20000410000 */
[----:B------:R-:W-:Y:S01]  /*1e40*/  FMUL.FTZ R146, R106, R3 ;  /* 0x000000036a927220 */ /* 0x000fe20000410000 */
        /* <DEDUP_REMOVED lines=9> */
[----:B------:R-:W-:-:S04]  /*1ee0*/  IADD3 R2, PT, PT, R117, UR4, RZ ;  /* 0x0000000475027c10 */ /* 0x000fc8000fffe0ff */
[----:B------:R-:W-:-:S05]  /*1ef0*/  LEA R2, R2, UR6, 0x3 ;  /* 0x0000000602027c11 */ /* 0x000fca000f8e18ff */
[----:B------:R2:W3:Y:S01]  /*1f00*/  LDS.64 R40, [R2+0xa80] ;  /* 0x000a800002287984 */ /* 0x0004e20000000a00 */
[----:B------:R-:W-:Y:S05]  /*1f10*/  BRA `(.L_x_17397) ;  /* 0x0000000000047947 */ /* 0x000fea0003800000 */
.L_x_17396:
[----:B------:R0:W1:Y:S02]  /*1f20*/  LDS.64 R40, [R65+UR5+0x1a88] ;  /* 0x001a880541287984 */ /* 0x0000640008000a00 */
.L_x_17397:
[----:B------:R-:W-:Y:S05]  /*1f30*/  BSYNC.RECONVERGENT B0 ;  /* 0x0000000000007941 */ /* 0x000fea0003800200 */
.L_x_17395:
[----:B--2---:R-:W-:-:S04]  /*1f40*/  IMAD.WIDE.U32 R2, R12, UR4, R10 ;  /* 0x000000040c027c25 */ /* 0x004fc8000f8e000a */
[----:B------:R-:W-:Y:S01]  /*1f50*/  IMAD R3, R13, UR4, R3 ;  /* 0x000000040d037c24 */ /* 0x000fe2000f8e0203 */
[----:B------:R-:W-:-:S04]  /*1f60*/  LEA R36, P6, R2, R47, 0x2 ;  /* 0x0000002f02247211 */ /* 0x000fc800078c10ff */
[----:B------:R-:W-:Y:S01]  /*1f70*/  LEA.HI.X R37, R2, R53, R3, 0x2, P6 ;  /* 0x0000003502257211 */ /* 0x000fe200030f1403 */
[-C--:B------:R-:W-:Y:S01]  /*1f80*/  FMUL.FTZ R2, R126, R133.reuse ;  /* 0x000000857e027220 */ /* 0x080fe20000410000 */
[----:B------:R-:W-:Y:S01]  /*1f90*/  FMUL.FTZ R3, RZ, R133 ;  /* 0x00000085ff037220 */ /* 0x000fe20000410000 */
[----:B------:R-:W-:Y:S02]  /*1fa0*/  ISETP.GE.AND P6, PT, R92, 0x1, PT ;  /* 0x000000015c00780c */ /* 0x000fe40003fc6270 */
[-C--:B------:R-:W-:Y:S01]  /*1fb0*/  FFMA.FTZ R4, RZ, R131.reuse, R2 ;  /* 0x00000083ff047223 */ /* 0x080fe20000010002 */
        /* <DEDUP_REMOVED lines=8> */
[C---:B------:R-:W-:Y:S01]  /*2040*/  FMUL.FTZ R3, R43.reuse, R133 ;  /* 0x000000852b037220 */ /* 0x040fe20000410000 */
[-C--:B------:R-:W-:Y:S01]  /*2050*/  FFMA.FTZ R5, R43, R131.reuse, R2 ;  /* 0x000000832b057223 */ /* 0x080fe20000010002 */
[----:B------:R-:W-:Y:S01]  /*2060*/  FADD.FTZ R6, R128, R7 ;  /* 0x0000000780067221 */ /* 0x000fe20000010000 */
[----:B------:R-:W-:Y:S01]  /*2070*/  FADD.FTZ R4, RZ, R4 ;  /* 0x00000004ff047221 */ /* 0x000fe20000010000 */
[----:B------:R-:W-:Y:S01]  /*2080*/  FFMA.FTZ R3, R42, R131, -R3 ;  /* 0x000000832a037223 */ /* 0x000fe20000010803 */
[C---:B------:R-:W-:Y:S01]  /*2090*/  FMUL.FTZ R7, R132.reuse, R5 ;  /* 0x0000000584077220 */ /* 0x040fe20000410000 */
[C---:B------:R-:W-:Y:S01]  /*20a0*/  FMUL.FTZ R155, R135.reuse, R6 ;  /* 0x00000006879b7220 */ /* 0x040fe20000410000 */
[CC--:B------:R-:W-:Y:S01]  /*20b0*/  FMUL.FTZ R153, R135.reuse, R4.reuse ;  /* 0x0000000487997220 */ /* 0x0c0fe20000410000 */
        /* <DEDUP_REMOVED lines=8> */
[CC--:B------:R-:W-:Y:S01]  /*2140*/  FFMA.FTZ R6, R134.reuse, R2.reuse, R3 ;  /* 0x0000000286067223 */ /* 0x0c0fe20000010003 */
[----:B------:R-:W-:Y:S01]  /*2150*/  FMUL.FTZ R3, R135, R2 ;  /* 0x0000000287037220 */ /* 0x000fe20000410000 */
[----:B------:R-:W2:Y:S03]  /*2160*/  SHFL.UP PT, R153, R155, 0x1, RZ ;  /* 0x042000009b997989 */ /* 0x000ea600000e00ff */
[----:B------:R-:W-:Y:S01]  /*2170*/  FFMA.FTZ R7, R134, R7, -R3 ;  /* 0x0000000786077223 */ /* 0x000fe20000010803 */
[----:B------:R-:W4:Y:S04]  /*2180*/  SHFL.UP PT, R5, R152, 0x1, RZ ;  /* 0x0420000098057989 */ /* 0x000f2800000e00ff */
[----:B------:R-:W5:Y:S04]  /*2190*/  SHFL.UP PT, R4, R6, 0x1, RZ ;  /* 0x0420000006047989 */ /* 0x000f6800000e00ff */
[----:B------:R-:W0:Y:S01]  /*21a0*/  SHFL.UP PT, R2, R7, 0x1, RZ ;  /* 0x0420000007027989 */ /* 0x000e2200000e00ff */
[-C--:B--2---:R-:W-:Y:S01]  /*21b0*/  FMUL.FTZ R3, R7, R153.reuse ;  /* 0x0000009907037220 */ /* 0x084fe20000410000 */
[----:B------:R-:W-:-:S03]  /*21c0*/  FMUL.FTZ R154, R6, R153 ;  /* 0x00000099069a7220 */ /* 0x000fc60000410000 */
[-C--:B----4-:R-:W-:Y:S01]  /*21d0*/  FFMA.FTZ R156, R6, R5.reuse, R3 ;  /* 0x00000005069c7223 */ /* 0x090fe20000010003 */
[----:B------:R-:W-:-:S03]  /*21e0*/  FFMA.FTZ R153, R7, R5, -R154 ;  /* 0x0000000507997223 */ /* 0x000fc6000001089a */
[----:B------:R-:W-:Y:S01]  /*21f0*/  @P6 FADD.FTZ R155, R155, R156 ;  /* 0x0000009c9b9b6221 */ /* 0x000fe20000010000 */
[----:B------:R-:W-:Y:S01]  /*2200*/  @P6 FADD.FTZ R152, R152, R153 ;  /* 0x0000009998986221 */ /* 0x000fe20000010000 */
[CC--:B-----5:R-:W-:Y:S01]  /*2210*/  FMUL.FTZ R154, R6.reuse, R4.reuse ;  /* 0x00000004069a7220 */ /* 0x0e0fe20000410000 */
[C---:B------:R-:W-:Y:S02]  /*2220*/  FMUL.FTZ R3, R7.reuse, R4 ;  /* 0x0000000407037220 */ /* 0x040fe40000410000 */
[----:B------:R-:W2:Y:S01]  /*2230*/  SHFL.UP PT, R5, R155, 0x2, RZ ;  /* 0x044000009b057989 */ /* 0x000ea200000e00ff */
[-C--:B0-----:R-:W-:Y:S01]  /*2240*/  @P6 FFMA.FTZ R7, R7, R2.reuse, -R154 ;  /* 0x0000000207076223 */ /* 0x081fe2000001089a */
[----:B------:R-:W-:Y:S01]  /*2250*/  @P6 FFMA.FTZ R6, R6, R2, R3 ;  /* 0x0000000206066223 */ /* 0x000fe20000010003 */
[----:B------:R-:W-:Y:S01]  /*2260*/  ISETP.GE.AND P6, PT, R92, 0x2, PT ;  /* 0x000000025c00780c */ /* 0x000fe20003fc6270 */
[----:B------:R-:W0:Y:S04]  /*2270*/  SHFL.UP PT, R4, R152, 0x2, RZ ;  /* 0x0440000098047989 */ /* 0x000e2800000e00ff */
[----:B------:R-:W4:Y:S04]  /*2280*/  SHFL.UP PT, R3, R6, 0x2, RZ ;  /* 0x0440000006037989 */ /* 0x000f2800000e00ff */
[----:B------:R-:W5:Y:S01]  /*2290*/  SHFL.UP PT, R2, R7, 0x2, RZ ;  /* 0x0440000007027989 */ /* 0x000f6200000e00ff */
[-C--:B--2---:R-:W-:Y:S01]  /*22a0*/  FMUL.FTZ R154, R6, R5.reuse ;  /* 0x00000005069a7220 */ /* 0x084fe20000410000 */
[----:B------:R-:W-:-:S03]  /*22b0*/  FMUL.FTZ R153, R7, R5 ;  /* 0x0000000507997220 */ /* 0x000fc60000410000 */
[-C--:B0-----:R-:W-:Y:S01]  /*22c0*/  FFMA.FTZ R5, R7, R4.reuse, -R154 ;  /* 0x0000000407057223 */ /* 0x081fe2000001089a */
[C---:B------:R-:W-:Y:S01]  /*22d0*/  FFMA.FTZ R154, R6.reuse, R4, R153 ;  /* 0x00000004069a7223 */ /* 0x040fe20000010099 */
[----:B----4-:R-:W-:-:S03]  /*22e0*/  FMUL.FTZ R4, R6, R3 ;  /* 0x0000000306047220 */ /* 0x010fc60000410000 */
[----:B------:R-:W-:Y:S01]  /*22f0*/  @P6 FADD.FTZ R155, R155, R154 ;  /* 0x0000009a9b9b6221 */ /* 0x000fe20000010000 */
[----:B------:R-:W-:Y:S01]  /*2300*/  @P6 FADD.FTZ R152, R152, R5 ;  /* 0x0000000598986221 */ /* 0x000fe20000010000 */
[C---:B------:R-:W-:Y:S01]  /*2310*/  FMUL.FTZ R3, R7.reuse, R3 ;  /* 0x0000000307037220 */ /* 0x040fe20000410000 */
[-C--:B-----5:R-:W-:Y:S02]  /*2320*/  @P6 FFMA.FTZ R7, R7, R2.reuse, -R4 ;  /* 0x0000000207076223 */ /* 0x0a0fe40000010804 */
[----:B------:R-:W0:Y:S01]  /*2330*/  SHFL.UP PT, R5, R155, 0x4, RZ ;  /* 0x048000009b057989 */ /* 0x000e2200000e00ff */
[----:B------:R-:W-:Y:S01]  /*2340*/  @P6 FFMA.FTZ R6, R6, R2, R3 ;  /* 0x0000000206066223 */ /* 0x000fe20000010003 */
[----:B------:R-:W-:Y:S02]  /*2350*/  ISETP.GE.AND P6, PT, R92, 0x4, PT ;  /* 0x000000045c00780c */ /* 0x000fe40003fc6270 */
[----:B------:R-:W2:Y:S04]  /*2360*/  SHFL.UP PT, R4, R152, 0x4, RZ ;  /* 0x0480000098047989 */ /* 0x000ea800000e00ff */
[----:B------:R-:W4:Y:S04]  /*2370*/  SHFL.UP PT, R3, R6, 0x4, RZ ;  /* 0x0480000006037989 */ /* 0x000f2800000e00ff */
[----:B------:R-:W5:Y:S01]  /*2380*/  SHFL.UP PT, R2, R7, 0x4, RZ ;  /* 0x0480000007027989 */ /* 0x000f6200000e00ff */
[-C--:B0-----:R-:W-:Y:S01]  /*2390*/  FMUL.FTZ R154, R6, R5.reuse ;  /* 0x00000005069a7220 */ /* 0x081fe20000410000 */
[----:B------:R-:W-:-:S03]  /*23a0*/  FMUL.FTZ R153, R7, R5 ;  /* 0x0000000507997220 */ /* 0x000fc60000410000 */
[-C--:B--2---:R-:W-:Y:S01]  /*23b0*/  FFMA.FTZ R5, R7, R4.reuse, -R154 ;  /* 0x0000000407057223 */ /* 0x084fe2000001089a */
        /* <DEDUP_REMOVED lines=18> */
[C---:B------:R-:W-:Y:S01]  /*24e0*/  FMUL.FTZ R3, R7.reuse, R3 ;  /* 0x0000000307037220 */ /* 0x040fe20000410000 */
[----:B------:R-:W-:Y:S01]  /*24f0*/  @P6 FADD.FTZ R152, R152, R5 ;  /* 0x0000000598986221 */ /* 0x000fe20000010000 */
        /* <DEDUP_REMOVED lines=9> */
[CC--:B--2---:R-:W-:Y:S01]  /*2590*/  FFMA.FTZ R5, R7.reuse, R4.reuse, -R154 ;  /* 0x0000000407057223 */ /* 0x0c4fe2000001089a */
[C---:B------:R-:W-:Y:S01]  /*25a0*/  FFMA.FTZ R154, R6.reuse, R4, R153 ;  /* 0x00000004069a7223 */ /* 0x040fe20000010099 */
[-C--:B----4-:R-:W-:Y:S01]  /*25b0*/  FMUL.FTZ R4, R6, R3.reuse ;  /* 0x0000000306047220 */ /* 0x090fe20000410000 */
[----:B------:R-:W-:Y:S01]  /*25c0*/  FMUL.FTZ R3, R7, R3 ;  /* 0x0000000307037220 */ /* 0x000fe20000410000 */
[----:B------:R-:W-:Y:S01]  /*25d0*/  @P6 FADD.FTZ R152, R152, R5 ;  /* 0x0000000598986221 */ /* 0x000fe20000010000 */
[----:B------:R-:W-:Y:S01]  /*25e0*/  @P6 FADD.FTZ R155, R155, R154 ;  /* 0x0000009a9b9b6221 */ /* 0x000fe20000010000 */
[-C--:B-----5:R-:W-:Y:S01]  /*25f0*/  @P6 FFMA.FTZ R7, R7, R2.reuse, -R4 ;  /* 0x0000000207076223 */ /* 0x0a0fe20000010804 */
[----:B------:R-:W-:Y:S02]  /*2600*/  @P6 FFMA.FTZ R6, R6, R2, R3 ;  /* 0x0000000206066223 */ /* 0x000fe40000010003 */
[----:B------:R-:W0:Y:S02]  /*2610*/  @P0 LDC R2, c[0x0][0x38c] ;  /* 0x0000e300ff020b82 */ /* 0x000e240000000800 */
[----:B0-----:R-:W-:Y:S01]  /*2620*/  @P0 IMAD R5, R109, R2, UR4 ;  /* 0x000000046d050e24 */ /* 0x001fe2000f8e0202 */
[----:B------:R-:W-:-:S03]  /*2630*/  CS2R R2, SRZ ;  /* 0x0000000000027805 */ /* 0x000fc6000001ff00 */
[----:B------:R-:W-:-:S05]  /*2640*/  @P0 IMAD.WIDE R4, R5, 0x10, R34 ;  /* 0x0000001005040825 */ /* 0x000fca00078e0222 */
[----:B------:R0:W2:Y:S01]  /*2650*/  @P0 LDG.E.64 R2, desc[UR16][R4.64+0x8] ;  /* 0x0000081004020981 */ /* 0x0000a2000c1e1b00 */
[----:B------:R-:W-:Y:S01]  /*2660*/  ULEA UR7, UR4, UR6, 0x4 ;  /* 0x0000000604077291 */ /* 0x000fe2000f8e20ff */
[----:B------:R-:W-:Y:S02]  /*2670*/  BSSY.RECONVERGENT B0, `(.L_x_17398) ;  /* 0x0000041000007945 */ /* 0x000fe40003800200 */
[----:B------:R-:W-:Y:S04]  /*2680*/  SHFL.UP PT, R6, R6, 0x1, RZ ;  /* 0x0420000006067989 */ /* 0x000fe800000e00ff */
[----:B------:R-:W-:Y:S01]  /*2690*/  SHFL.UP PT, R7, R7, 0x1, RZ ;  /* 0x0420000007077989 */ /* 0x000fe200000e00ff */
[----:B0-----:R-:W-:Y:S01]  /*26a0*/  HFMA2 R4, -RZ, RZ, 1.875, 0 ;  /* 0x3f800000ff047431 */ /* 0x001fe200000001ff */
[----:B------:R-:W-:-:S02]  /*26b0*/  MOV R5, RZ ;  /* 0x000000ff00057202 */ /* 0x000fc40000000f00 */
[----:B------:R-:W-:Y:S04]  /*26c0*/  SHFL.UP PT, R152, R152, 0x1, RZ ;  /* 0x0420000098987989 */ /* 0x000fe800000e00ff */
[----:B------:R-:W-:Y:S04]  /*26d0*/  SHFL.UP PT, R155, R155, 0x1, RZ ;  /* 0x042000009b9b7989 */ /* 0x000fe800000e00ff */
[----:B--2---:R-:W0:Y:S04]  /*26e0*/  SHFL.IDX PT, R3, R3, RZ, 0x1f ;  /* 0x00001fff03037589 */ /* 0x004e2800000e0000 */
[----:B------:R2:W4:Y:S02]  /*26f0*/  SHFL.IDX PT, R154, R2, RZ, 0x1f ;  /* 0x00001fff029a7589 */ /* 0x00052400000e0000 */
[----:B--2---:R-:W-:-:S04]  /*2700*/  FMUL.FTZ R2, R135, R150 ;  /* 0x0000009687027220 */ /* 0x004fc80000410000 */
[----:B------:R-:W-:-:S04]  /*2710*/  FFMA.FTZ R2, R134, R151, -R2 ;  /* 0x0000009786027223 */ /* 0x000fc80000010802 */
[----:B------:R-:W-:Y:S01]  /*2720*/  FADD.FTZ R163, R149, R2 ;  /* 0x0000000295a37221 */ /* 0x000fe20000010000 */
[----:B-1-3--:R-:W-:Y:S01]  /*2730*/  FMUL.FTZ R2, R134, R41 ;  /* 0x0000002986027220 */ /* 0x00afe20000410000 */
[-C--:B0-----:R-:W-:Y:S01]  /*2740*/  FMUL.FTZ R156, R6, R3.reuse ;  /* 0x00000003069c7220 */ /* 0x081fe20000410000 */
[----:B------:R-:W-:-:S03]  /*2750*/  FMUL.FTZ R157, R7, R3 ;  /* 0x00000003079d7220 */ /* 0x000fc60000410000 */
[-C--:B----4-:R-:W-:Y:S01]  /*2760*/  FFMA.FTZ R153, R7, R154.reuse, -R156 ;  /* 0x0000009a07997223 */ /* 0x090fe2000001089c */
[----:B------:R-:W-:Y:S01]  /*2770*/  FFMA.FTZ R156, R6, R154, R157 ;  /* 0x0000009a069c7223 */ /* 0x000fe2000001009d */
[----:B------:R-:W-:Y:S02]  /*2780*/  CS2R R6, SRZ ;  /* 0x0000000000067805 */ /* 0x000fe4000001ff00 */
[----:B------:R-:W-:Y:S01]  /*2790*/  @P5 FADD.FTZ R154, R152, R153 ;  /* 0x00000099989a5221 */ /* 0x000fe20000010000 */
[----:B------:R-:W-:Y:S01]  /*27a0*/  FMUL.FTZ R153, R135, R151 ;  /* 0x0000009787997220 */ /* 0x000fe20000410000 */
[----:B------:R-:W-:Y:S01]  /*27b0*/  @P5 FADD.FTZ R3, R155, R156 ;  /* 0x0000009c9b035221 */ /* 0x000fe20000010000 */
[----:B------:R-:W-:Y:S01]  /*27c0*/  ISETP.GE.AND P5, PT, R64, UR8, PT ;  /* 0x0000000840007c0c */ /* 0x000fe2000bfa6270 */
[----:B------:R-:W-:Y:S01]  /*27d0*/  FMUL.FTZ R152, R132, R163 ;  /* 0x000000a384987220 */ /* 0x000fe20000410000 */
[----:B------:R-:W-:Y:S01]  /*27e0*/  FFMA.FTZ R153, R134, R150, R153 ;  /* 0x0000009686997223 */ /* 0x000fe20000010099 */
[----:B------:R-:W-:Y:S01]  /*27f0*/  FFMA.FTZ R155, -R135, R40, -R2 ;  /* 0x00000028879b7223 */ /* 0x000fe20000010902 */
[----:B------:R-:W-:-:S02]  /*2800*/  ISETP.NE.OR P5, PT, R52, RZ, P5 ;  /* 0x000000ff3400720c */ /* 0x000fc40002fa5670 */
[----:B------:R-:W-:Y:S01]  /*2810*/  FADD.FTZ R157, R148, R153 ;  /* 0x00000099949d7221 */ /* 0x000fe20000010000 */
[----:B------:R-:W-:Y:S01]  /*2820*/  FMUL.FTZ R153, R135, R41 ;  /* 0x0000002987997220 */ /* 0x000fe20000410000 */
[C---:B------:R-:W-:Y:S02]  /*2830*/  FMUL.FTZ R2, R132.reuse, R155 ;  /* 0x0000009b84027220 */ /* 0x040fe40000410000 */
[----:B------:R-:W-:Y:S01]  /*2840*/  FMUL.FTZ R165, R132, R157 ;  /* 0x0000009d84a57220 */ /* 0x000fe20000410000 */
[----:B------:R-:W-:-:S03]  /*2850*/  FFMA.FTZ R153, R134, R40, -R153 ;  /* 0x0000002886997223 */ /* 0x000fc60000010899 */
[C---:B------:R-:W-:Y:S01]  /*2860*/  FFMA.FTZ R156, R130.reuse, R163, -R165 ;  /* 0x000000a3829c7223 */ /* 0x040fe200000108a5 */
[----:B------:R-:W-:Y:S01]  /*2870*/  FFMA.FTZ R163, R130, R157, R152 ;  /* 0x0000009d82a37223 */ /* 0x000fe20000010098 */
[-C--:B------:R-:W-:Y:S01]  /*2880*/  FMUL.FTZ R157, R132, R153.reuse ;  /* 0x00000099849d7220 */ /* 0x080fe20000410000 */
[----:B------:R-:W-:Y:S01]  /*2890*/  FFMA.FTZ R2, R130, R153, R2 ;  /* 0x0000009982027223 */ /* 0x000fe20000010002 */
[----:B------:R-:W-:Y:S01]  /*28a0*/  FADD.FTZ R164, R147, R156 ;  /* 0x0000009c93a47221 */ /* 0x000fe20000010000 */
[----:B------:R-:W-:Y:S01]  /*28b0*/  FADD.FTZ R156, R146, R163 ;  /* 0x000000a3929c7221 */ /* 0x000fe20000010000 */
[----:B------:R-:W-:Y:S01]  /*28c0*/  FFMA.FTZ R152, R130, R155, -R157 ;  /* 0x0000009b82987223 */ /* 0x000fe2000001089d */
[----:B------:R-:W0:Y:S01]  /*28d0*/  @!P5 LDS.128 R4, [UR7+0x1b80] ;  /* 0x001b8007ff04d984 */ /* 0x000e220008000c00 */
[C---:B------:R-:W-:Y:S01]  /*28e0*/  FMUL.FTZ R166, R133.reuse, R164 ;  /* 0x000000a485a67220 */ /* 0x040fe20000410000 */
[C---:B------:R-:W-:Y:S01]  /*28f0*/  FMUL.FTZ R155, R133.reuse, R156 ;  /* 0x0000009c859b7220 */ /* 0x040fe20000410000 */
[----:B------:R-:W-:Y:S01]  /*2900*/  ISETP.NE.AND P5, PT, R158, 0x1f, PT ;  /* 0x0000001f9e00780c */ /* 0x000fe20003fa5270 */
[C---:B------:R-:W-:Y:S01]  /*2910*/  FMUL.FTZ R153, R133.reuse, R152 ;  /* 0x0000009885997220 */ /* 0x040fe20000410000 */
[----:B------:R-:W-:Y:S01]  /*2920*/  FMUL.FTZ R157, R133, R2 ;  /* 0x00000002859d7220 */ /* 0x000fe20000410000 */
[C---:B------:R-:W-:Y:S01]  /*2930*/  FFMA.FTZ R166, R131.reuse, R156, R166 ;  /* 0x0000009c83a67223 */ /* 0x040fe200000100a6 */
[C---:B------:R-:W-:Y:S01]  /*2940*/  FFMA.FTZ R164, R131.reuse, R164, -R155 ;  /* 0x000000a483a47223 */ /* 0x040fe2000001089b */
[C---:B------:R-:W-:Y:S01]  /*2950*/  FFMA.FTZ R156, R131.reuse, R2, R153 ;  /* 0x00000002839c7223 */ /* 0x040fe20000010099 */
[----:B------:R-:W-:Y:S01]  /*2960*/  FFMA.FTZ R157, R131, R152, -R157 ;  /* 0x00000098839d7223 */ /* 0x000fe2000001089d */
[----:B------:R-:W-:Y:S01]  /*2970*/  FADD.FTZ R152, R143, R166 ;  /* 0x000000a68f987221 */ /* 0x000fe20000010000 */
[----:B------:R-:W-:-:S02]  /*2980*/  FADD.FTZ R153, R145, R164 ;  /* 0x000000a491997221 */ /* 0x000fc40000010000 */
[----:B------:R1:W2:Y:S04]  /*2990*/  SHFL.DOWN PT, R166, R156, 0x1, 0x1f ;  /* 0x08201f009ca67f89 */ /* 0x0002a800000e0000 */
        /* <DEDUP_REMOVED lines=14> */
.L_x_17399:
[----:B------:R-:W-:Y:S05]  /*2a80*/  BSYNC.RECONVERGENT B0 ;  /* 0x0000000000007941 */ /* 0x000fea0003800200 */
.L_x_17398:
[----:B------:R-:W-:Y:S01]  /*2a90*/  ISETP.GT.U32.AND P5, PT, R158, 0x1d, PT ;  /* 0x0000001d9e00780c */ /* 0x000fe20003fa4070 */
[----:B--2---:R2:W1:Y:S01]  /*2aa0*/  SHFL.DOWN PT, R166, R156, 0x2, 0x1f ;  /* 0x08401f009ca67f89 */ /* 0x00446200000e0000 */
[----:B------:R-:W-:Y:S03]  /*2ab0*/  BSSY.RECONVERGENT B0, `(.L_x_17400) ;  /* 0x000000f000007945 */ /* 0x000fe60003800200 */
[----:B---3--:R2:W3:Y:S04]  /*2ac0*/  SHFL.DOWN PT, R2, R157, 0x2, 0x1f ;  /* 0x08401f009d027f89 */ /* 0x0084e800000e0000 */
[----:B----4-:R2:W4:Y:S04]  /*2ad0*/  SHFL.DOWN PT, R165, R152, 0x2, 0x1f ;  /* 0x08401f0098a57f89 */ /* 0x01052800000e0000 */
[----:B0-----:R2:W0:Y:S01]  /*2ae0*/  SHFL.DOWN PT, R164, R153, 0x2, 0x1f ;  /* 0x08401f0099a47f89 */ /* 0x00142200000e0000 */
        /* <DEDUP_REMOVED lines=11> */
.L_x_17401:
[----:B------:R-:W-:Y:S05]  /*2ba0*/  BSYNC.RECONVERGENT B0 ;  /* 0x0000000000007941 */ /* 0x000fea0003800200 */
.L_x_17400:
        /* <DEDUP_REMOVED lines=17> */
.L_x_17403:
[----:B------:R-:W-:Y:S05]  /*2cc0*/  BSYNC.RECONVERGENT B0 ;  /* 0x0000000000007941 */ /* 0x000fea0003800200 */
.L_x_17402:
        /* <DEDUP_REMOVED lines=17> */
.L_x_17405:
[----:B------:R-:W-:Y:S05]  /*2de0*/  BSYNC.RECONVERGENT B0 ;  /* 0x0000000000007941 */ /* 0x000fea0003800200 */
.L_x_17404:
        /* <DEDUP_REMOVED lines=17> */
.L_x_17407:
[----:B------:R-:W-:Y:S05]  /*2f00*/  BSYNC.RECONVERGENT B0 ;  /* 0x0000000000007941 */ /* 0x000fea0003800200 */
.L_x_17406:
[----:B-1----:R-:W-:Y:S01]  /*2f10*/  SHFL.DOWN PT, R166, R157, 0x1, 0x1f ;  /* 0x08201f009da67f89 */ /* 0x002fe200000e0000 */
[----:B------:R-:W-:Y:S01]  /*2f20*/  ISETP.NE.AND P5, PT, R52, 0x1f, PT ;  /* 0x0000001f3400780c */ /* 0x000fe20003fa5270 */
[----:B------:R-:W-:Y:S02]  /*2f30*/  BSSY.RECONVERGENT B0, `(.L_x_17408) ;  /* 0x00000a4000007945 */ /* 0x000fe40003800200 */
[----:B------:R-:W1:Y:S04]  /*2f40*/  SHFL.IDX PT, R165, R7, RZ, 0x1f ;  /* 0x00001fff07a57589 */ /* 0x000e6800000e0000 */
[----:B------:R-:W5:Y:S04]  /*2f50*/  SHFL.DOWN PT, R2, R156, 0x1, 0x1f ;  /* 0x08201f009c027f89 */ /* 0x000f6800000e0000 */
[----:B0-----:R-:W0:Y:S04]  /*2f60*/  SHFL.IDX PT, R164, R6, RZ, 0x1f ;  /* 0x00001fff06a47589 */ /* 0x001e2800000e0000 */
[----:B------:R-:W0:Y:S04]  /*2f70*/  SHFL.DOWN PT, R168, R152, 0x1, 0x1f ;  /* 0x08201f0098a87f89 */ /* 0x000e2800000e0000 */
[----:B------:R-:W0:Y:S04]  /*2f80*/  SHFL.DOWN PT, R170, R153, 0x1, 0x1f ;  /* 0x08201f0099aa7f89 */ /* 0x000e2800000e0000 */
[----:B--23--:R-:W2:Y:S01]  /*2f90*/  SHFL.IDX PT, R157, R157, RZ, 0x1f ;  /* 0x00001fff9d9d7589 */ /* 0x00cea200000e0000 */
[----:B-1----:R-:W-:-:S03]  /*2fa0*/  @P5 FMUL.FTZ R155, R166, R165 ;  /* 0x000000a5a69b5220 */ /* 0x002fc60000410000 */
[----:B------:R-:W1:Y:S01]  /*2fb0*/  SHFL.IDX PT, R156, R156, RZ, 0x1f ;  /* 0x00001fff9c9c7589 */ /* 0x000e6200000e0000 */
[----:B-----5:R-:W-:-:S03]  /*2fc0*/  @P5 FMUL.FTZ R163, R2, R165 ;  /* 0x000000a502a35220 */ /* 0x020fc60000410000 */
[----:B----4-:R-:W3:Y:S01]  /*2fd0*/  SHFL.IDX PT, R153, R153, RZ, 0x1f ;  /* 0x00001fff99997589 */ /* 0x010ee200000e0000 */
[-C--:B0-----:R-:W-:Y:S01]  /*2fe0*/  @P5 FFMA.FTZ R155, R2, R164.reuse, -R155 ;  /* 0x000000a4029b5223 */ /* 0x081fe2000001089b */
[----:B------:R-:W-:Y:S02]  /*2ff0*/  @P5 FFMA.FTZ R163, R166, R164, R163 ;  /* 0x000000a4a6a35223 */ /* 0x000fe400000100a3 */
[----:B------:R-:W0:Y:S01]  /*3000*/  SHFL.IDX PT, R152, R152, RZ, 0x1f ;  /* 0x00001fff98987589 */ /* 0x000e2200000e0000 */
[----:B------:R-:W-:Y:S01]  /*3010*/  @P5 FADD.FTZ R164, R168, R155 ;  /* 0x0000009ba8a45221 */ /* 0x000fe20000010000 */
[CC--:B------:R-:W-:Y:S01]  /*3020*/  FMUL.FTZ R155, R43.reuse, R154.reuse ;  /* 0x0000009a2b9b7220 */ /* 0x0c0fe20000410000 */
[-C--:B------:R-:W-:Y:S01]  /*3030*/  FMUL.FTZ R43, R43, R3.reuse ;  /* 0x000000032b2b7220 */ /* 0x080fe20000410000 */
[----:B------:R-:W-:Y:S02]  /*3040*/  @P5 FADD.FTZ R165, R170, R163 ;  /* 0x000000a3aaa55221 */ /* 0x000fe40000010000 */
[C---:B------:R-:W-:Y:S01]  /*3050*/  FFMA.FTZ R2, R42.reuse, R3, R155 ;  /* 0x000000032a027223 */ /* 0x040fe2000001009b */
[----:B------:R-:W-:Y:S01]  /*3060*/  FFMA.FTZ R43, R42, R154, -R43 ;  /* 0x0000009a2a2b7223 */ /* 0x000fe2000001082b */
[----:B------:R-:W-:-:S02]  /*3070*/  ISETP.NE.AND P5, PT, R52, RZ, PT ;  /* 0x000000ff3400720c */ /* 0x000fc40003fa5270 */
[----:B------:R-:W-:Y:S01]  /*3080*/  FADD.FTZ R2, RZ, R2 ;  /* 0x00000002ff027221 */ /* 0x000fe20000010000 */
[----:B------:R-:W-:-:S03]  /*3090*/  FADD.FTZ R155, R126, R43 ;  /* 0x0000002b7e9b7221 */ /* 0x000fc60000010000 */
[CC--:B------:R-:W-:Y:S01]  /*30a0*/  FMUL.FTZ R42, R133.reuse, R2.reuse ;  /* 0x00000002852a7220 */ /* 0x0c0fe20000410000 */
[-C--:B------:R-:W-:Y:S01]  /*30b0*/  FMUL.FTZ R3, R133, R155.reuse ;  /* 0x0000009b85037220 */ /* 0x080fe20000410000 */
[CC--:B------:R-:W-:Y:S01]  /*30c0*/  FMUL.FTZ R43, R140.reuse, R2.reuse ;  /* 0x000000028c2b7220 */ /* 0x0c0fe20000410000 */
[-C--:B------:R-:W-:Y:S01]  /*30d0*/  FMUL.FTZ R169, R140, R155.reuse ;  /* 0x0000009b8ca97220 */ /* 0x080fe20000410000 */
[CC--:B------:R-:W-:Y:S01]  /*30e0*/  FFMA.FTZ R42, R131.reuse, R155.reuse, -R42 ;  /* 0x0000009b832a7223 */ /* 0x0c0fe2000001082a */
[-C--:B------:R-:W-:Y:S01]  /*30f0*/  FFMA.FTZ R3, R131, R2.reuse, R3 ;  /* 0x0000000283037223 */ /* 0x080fe20000010003 */
[C---:B------:R-:W-:Y:S02]  /*3100*/  FFMA.FTZ R167, R138.reuse, R155, -R43 ;  /* 0x0000009b8aa77223 */ /* 0x040fe4000001082b */
[----:B------:R-:W-:Y:S01]  /*3110*/  FADD.FTZ R154, R127, R42 ;  /* 0x0000002a7f9a7221 */ /* 0x000fe20000010000 */
[----:B------:R-:W-:Y:S01]  /*3120*/  FADD.FTZ R42, RZ, R3 ;  /* 0x00000003ff2a7221 */ /* 0x000fe20000010000 */
[----:B------:R-:W-:Y:S01]  /*3130*/  FFMA.FTZ R3, R138, R2, R169 ;  /* 0x000000028a037223 */ /* 0x000fe200000100a9 */
[----:B------:R-:W-:Y:S01]  /*3140*/  FFMA.FTZ R167, R0, R167, RZ ;  /* 0x000000a700a77223 */ /* 0x000fe200000100ff */
        /* <DEDUP_REMOVED lines=9> */
[----:B------:R-:W-:Y:S01]  /*31e0*/  FADD.FTZ R166, R128, R141 ;  /* 0x0000008d80a67221 */ /* 0x000fe20000010000 */
[----:B------:R-:W-:Y:S01]  /*31f0*/  FFMA.FTZ R3, -R0, R3, RZ ;  /* 0x0000000300037223 */ /* 0x000fe200000101ff */
[----:B------:R-:W-:Y:S01]  /*3200*/  FFMA.FTZ R138, R106, R138, R167 ;  /* 0x0000008a6a8a7223 */ /* 0x000fe200000100a7 */
[CC--:B------:R-:W-:Y:S01]  /*3210*/  FMUL.FTZ R139, R144.reuse, R43.reuse ;  /* 0x0000002b908b7220 */ /* 0x0c0fe20000410000 */
[----:B------:R-:W-:Y:S01]  /*3220*/  FMUL.FTZ R144, R144, R166 ;  /* 0x000000a690907220 */ /* 0x000fe20000410000 */
[----:B------:R-:W-:Y:S01]  /*3230*/  FFMA.FTZ R140, -R106, R140, R3 ;  /* 0x0000008c6a8c7223 */ /* 0x000fe20000010103 */
[----:B------:R-:W-:Y:S01]  /*3240*/  FMUL.FTZ R3, R39, R2 ;  /* 0x0000000227037220 */ /* 0x000fe20000410000 */
[CC--:B------:R-:W-:Y:S01]  /*3250*/  FFMA.FTZ R139, R142.reuse, R166.reuse, -R139 ;  /* 0x000000a68e8b7223 */ /* 0x0c0fe2000001088b */
[----:B------:R-:W-:Y:S01]  /*3260*/  FFMA.FTZ R141, R142, R43, R144 ;  /* 0x0000002b8e8d7223 */ /* 0x000fe20000010090 */
[----:B------:R-:W-:Y:S01]  /*3270*/  FMUL.FTZ R163, R135, R166 ;  /* 0x000000a687a37220 */ /* 0x000fe20000410000 */
[C---:B------:R-:W-:Y:S01]  /*3280*/  FFMA.FTZ R169, R38.reuse, R155, -R3 ;  /* 0x0000009b26a97223 */ /* 0x040fe20000010803 */
[C---:B------:R-:W-:Y:S01]  /*3290*/  FFMA.FTZ R139, R107.reuse, R139, R138 ;  /* 0x0000008b6b8b7223 */ /* 0x040fe2000001008a */
[----:B------:R-:W-:Y:S01]  /*32a0*/  FMUL.FTZ R138, R38, R2 ;  /* 0x00000002268a7220 */ /* 0x000fe20000410000 */
[----:B------:R-:W-:Y:S01]  /*32b0*/  FFMA.FTZ R141, -R107, R141, R140 ;  /* 0x0000008d6b8d7223 */ /* 0x000fe2000001018c */
[-C--:B------:R-:W-:Y:S01]  /*32c0*/  FMUL.FTZ R3, R135, R43.reuse ;  /* 0x0000002b87037220 */ /* 0x080fe20000410000 */
[C---:B------:R-:W-:Y:S01]  /*32d0*/  FFMA.FTZ R140, R134.reuse, R43, R163 ;  /* 0x0000002b868c7223 */ /* 0x040fe200000100a3 */
[C---:B------:R-:W-:Y:S01]  /*32e0*/  FFMA.FTZ R171, R39.reuse, R155, R138 ;  /* 0x0000009b27ab7223 */ /* 0x040fe2000001008a */
[----:B------:R-:W-:Y:S01]  /*32f0*/  FMUL.FTZ R167, R39, R43 ;  /* 0x0000002b27a77220 */ /* 0x000fe20000410000 */
[----:B------:R-:W-:Y:S01]  /*3300*/  FFMA.FTZ R138, R134, R166, -R3 ;  /* 0x000000a6868a7223 */ /* 0x000fe20000010803 */
[----:B------:R-:W-:Y:S01]  /*3310*/  FADD.FTZ R3, RZ, R140 ;  /* 0x0000008cff037221 */ /* 0x000fe20000010000 */
[C---:B------:R-:W-:Y:S01]  /*3320*/  FMUL.FTZ R140, R38.reuse, R42 ;  /* 0x0000002a268c7220 */ /* 0x040fe20000410000 */
[C---:B------:R-:W-:Y:S01]  /*3330*/  FFMA.FTZ R142, R38.reuse, R166, -R167 ;  /* 0x000000a6268e7223 */ /* 0x040fe200000108a7 */
[----:B------:R-:W-:Y:S01]  /*3340*/  FADD.FTZ R138, R129, R138 ;  /* 0x0000008a818a7221 */ /* 0x000fe20000010000 */
[CC--:B------:R-:W-:Y:S01]  /*3350*/  FMUL.FTZ R175, R39.reuse, R3.reuse ;  /* 0x0000000327af7220 */ /* 0x0c0fe20000410000 */
[C---:B------:R-:W-:Y:S01]  /*3360*/  FMUL.FTZ R167, R38.reuse, R3 ;  /* 0x0000000326a77220 */ /* 0x040fe20000410000 */
[C---:B------:R-:W-:Y:S01]  /*3370*/  FMUL.FTZ R163, R39.reuse, R42 ;  /* 0x0000002a27a37220 */ /* 0x040fe20000410000 */
[C---:B------:R-:W-:Y:S01]  /*3380*/  FMUL.FTZ R144, R38.reuse, R43 ;  /* 0x0000002b26907220 */ /* 0x040fe20000410000 */
[----:B------:R-:W-:Y:S01]  /*3390*/  FFMA.FTZ R177, R38, R138, -R175 ;  /* 0x0000008a26b17223 */ /* 0x000fe200000108af */
[C---:B------:R-:W-:Y:S01]  /*33a0*/  FFMA.FTZ R175, R39.reuse, R154, R140 ;  /* 0x0000009a27af7223 */ /* 0x040fe2000001008c */
[----:B------:R-:W-:Y:S01]  /*33b0*/  FFMA.FTZ R179, R39, R138, R167 ;  /* 0x0000008a27b37223 */ /* 0x000fe200000100a7 */
[-C--:B------:R-:W-:Y:S01]  /*33c0*/  FMUL.FTZ R140, R164, R41.reuse ;  /* 0x00000029a48c7220 */ /* 0x080fe20000410000 */
[----:B------:R-:W-:Y:S01]  /*33d0*/  FMUL.FTZ R167, R165, R41 ;  /* 0x00000029a5a77220 */ /* 0x000fe20000410000 */
[----:B------:R-:W-:Y:S01]  /*33e0*/  FFMA.FTZ R173, R38, R154, -R163 ;  /* 0x0000009a26ad7223 */ /* 0x000fe200000108a3 */
[----:B--2---:R-:W-:Y:S01]  /*33f0*/  FMUL.FTZ R38, R157, R6 ;  /* 0x000000069d267220 */ /* 0x004fe20000410000 */
[-C--:B------:R-:W-:Y:S01]  /*3400*/  FFMA.FTZ R140, R165, R40.reuse, -R140 ;  /* 0x00000028a58c7223 */ /* 0x080fe2000001088c */
[----:B------:R-:W-:Y:S01]  /*3410*/  FMUL.FTZ R163, R157, R7 ;  /* 0x000000079da37220 */ /* 0x000fe20000410000 */
[----:B------:R-:W-:Y:S01]  /*3420*/  FFMA.FTZ R167, R164, R40, R167 ;  /* 0x00000028a4a77223 */ /* 0x000fe200000100a7 */
[----:B------:R-:W-:Y:S01]  /*3430*/  FFMA.FTZ R144, R39, R166, R144 ;  /* 0x000000a627907223 */ /* 0x000fe20000010090 */
[----:B------:R-:W-:Y:S01]  /*3440*/  FMUL.FTZ R39, R157, R5 ;  /* 0x000000059d277220 */ /* 0x000fe20000410000 */
[C---:B-1----:R-:W-:Y:S01]  /*3450*/  FFMA.FTZ R38, R156.reuse, R7, R38 ;  /* 0x000000079c267223 */ /* 0x042fe20000010026 */
[----:B------:R-:W-:Y:S01]  /*3460*/  FADD.FTZ R151, R151, R140 ;  /* 0x0000008c97977221 */ /* 0x000fe20000010000 */
[----:B------:R-:W-:Y:S01]  /*3470*/  FFMA.FTZ R163, R156, R6, -R163 ;  /* 0x000000069ca37223 */ /* 0x000fe200000108a3 */
[----:B------:R-:W-:Y:S01]  /*3480*/  FADD.FTZ R150, R150, R167 ;  /* 0x000000a796967221 */ /* 0x000fe20000010000 */
[-C--:B------:R-:W-:Y:S01]  /*3490*/  FMUL.FTZ R6, R157, R4.reuse ;  /* 0x000000049d067220 */ /* 0x080fe20000410000 */
[C---:B------:R-:W-:Y:S01]  /*34a0*/  FFMA.FTZ R4, R156.reuse, R4, -R39 ;  /* 0x000000049c047223 */ /* 0x040fe20000010827 */
[----:B---3--:R-:W-:Y:S01]  /*34b0*/  FADD.FTZ R7, R153, R38 ;  /* 0x0000002699077221 */ /* 0x008fe20000010000 */
[C---:B------:R-:W-:Y:S01]  /*34c0*/  FMUL.FTZ R39, R135.reuse, R151 ;  /* 0x0000009787277220 */ /* 0x040fe20000410000 */
[-C--:B------:R-:W-:Y:S01]  /*34d0*/  FMUL.FTZ R38, R135, R150.reuse ;  /* 0x0000009687267220 */ /* 0x080fe20000410000 */
[----:B------:R-:W-:Y:S01]  /*34e0*/  FFMA.FTZ R5, R156, R5, R6 ;  /* 0x000000059c057223 */ /* 0x000fe20000010006 */
[----:B0-----:R-:W-:Y:S01]  /*34f0*/  FADD.FTZ R6, R152, R163 ;  /* 0x000000a398067221 */ /* 0x001fe20000010000 */
[C---:B------:R-:W-:Y:S01]  /*3500*/  FFMA.FTZ R39, R134.reuse, R150, R39 ;  /* 0x0000009686277223 */ /* 0x040fe20000010027 */
[----:B------:R-:W-:Y:S01]  /*3510*/  FFMA.FTZ R38, R134, R151, -R38 ;  /* 0x0000009786267223 */ /* 0x000fe20000010826 */
[C---:B------:R-:W-:Y:S01]  /*3520*/  FMUL.FTZ R40, R0.reuse, R169 ;  /* 0x000000a900287220 */ /* 0x040fe20000410000 */
[----:B------:R-:W-:Y:S01]  /*3530*/  FMUL.FTZ R171, R0, -R171 ;  /* 0x800000ab00ab7220 */ /* 0x000fe20000410000 */
[----:B------:R-:W-:Y:S01]  /*3540*/  FADD.FTZ R39, R148, R39 ;  /* 0x0000002794277221 */ /* 0x000fe20000010000 */
[----:B------:R-:W-:Y:S01]  /*3550*/  FADD.FTZ R134, R149, R38 ;  /* 0x0000002695867221 */ /* 0x000fe20000010000 */
[----:B------:R0:W-:Y:S01]  /*3560*/  @!P5 STS.128 [UR7+0x1b80], R4 ;  /* 0x001b8004ff00d988 */ /* 0x0001e20008000c07 */
[----:B------:R-:W-:Y:S01]  /*3570*/  FMUL.FTZ R173, R106, R173 ;  /* 0x000000ad6aad7220 */ /* 0x000fe20000410000 */
[C---:B------:R-:W-:Y:S01]  /*3580*/  FMUL.FTZ R41, R132.reuse, R39 ;  /* 0x0000002784297220 */ /* 0x040fe20000410000 */
[----:B------:R-:W-:Y:S01]  /*3590*/  FMUL.FTZ R132, R132, R134 ;  /* 0x0000008684847220 */ /* 0x000fe20000410000 */
[----:B------:R-:W-:Y:S01]  /*35a0*/  FMUL.FTZ R175, R106, -R175 ;  /* 0x800000af6aaf7220 */ /* 0x000fe20000410000 */
[C---:B------:R-:W-:Y:S01]  /*35b0*/  FMUL.FTZ R177, R108.reuse, R177 ;  /* 0x000000b16cb17220 */ /* 0x040fe20000410000 */
[----:B------:R-:W-:Y:S01]  /*35c0*/  FMUL.FTZ R179, R108, -R179 ;  /* 0x800000b36cb37220 */ /* 0x000fe20000410000 */
[----:B------:R1:W-:Y:S01]  /*35d0*/  STS [R77+0x210], R40 ;  /* 0x000210284d007388 */ /* 0x0003e20000000800 */
[----:B------:R-:W-:Y:S01]  /*35e0*/  FADD.FTZ R155, -R126, R155 ;  /* 0x0000009b7e9b7221 */ /* 0x000fe20000010100 */
[----:B------:R-:W-:Y:S01]  /*35f0*/  FADD.FTZ R154, -R127, R154 ;  /* 0x0000009a7f9a7221 */ /* 0x000fe20000010100 */
[-C--:B------:R-:W-:Y:S01]  /*3600*/  FMUL.FTZ R135, R115, R39.reuse ;  /* 0x0000002773877220 */ /* 0x080fe20000410000 */
[----:B------:R-:W-:Y:S01]  /*3610*/  STS [R80+0x4], R171 ;  /* 0x000004ab50007388 */ /* 0x000fe20000000800 */
[----:B0-----:R-:W-:Y:S01]  /*3620*/  FFMA.FTZ R5, R130, R39, R132 ;  /* 0x0000002782057223 */ /* 0x001fe20000010084 */
[----:B------:R-:W-:-:S02]  /*3630*/  FMUL.FTZ R7, R107, R142 ;  /* 0x0000008e6b077220 */ /* 0x000fc40000410000 */
[----:B------:R-:W-:Y:S01]  /*3640*/  STS [R80+0x8], R173 ;  /* 0x000008ad50007388 */ /* 0x000fe20000000800 */
[----:B------:R-:W-:Y:S01]  /*3650*/  FFMA.FTZ R4, R130, R134, -R41 ;  /* 0x0000008682047223 */ /* 0x000fe20000010829 */
        /* <DEDUP_REMOVED lines=8> */
[C---:B------:R-:W-:Y:S01]  /*36e0*/  FFMA.FTZ R6, R131.reuse, R140, -R6 ;  /* 0x0000008c83067223 */ /* 0x040fe20000010806 */
[----:B-1----:R-:W-:Y:S01]  /*36f0*/  FADD.FTZ R40, -R128, R166 ;  /* 0x000000a680287221 */ /* 0x002fe20000010100 */
[----:B------:R0:W-:Y:S01]  /*3700*/  STS [R80+0x14], R5 ;  /* 0x0000140550007388 */ /* 0x0001e20000000800 */
[-C--:B------:R-:W-:Y:S01]  /*3710*/  FFMA.FTZ R4, R131, R146.reuse, R4 ;  /* 0x0000009283047223 */ /* 0x080fe20000010004 */
[----:B------:R-:W-:Y:S01]  /*3720*/  FADD.FTZ R144, R145, R6 ;  /* 0x0000000691907221 */ /* 0x000fe20000010000 */
[----:B------:R-:W-:Y:S01]  /*3730*/  FMUL.FTZ R131, R113, R146 ;  /* 0x0000009271837220 */ /* 0x000fe20000410000 */
[----:B------:R1:W-:Y:S01]  /*3740*/  STS [R80+0x18], R177 ;  /* 0x000018b150007388 */ /* 0x0003e20000000800 */
[----:B------:R-:W-:Y:S01]  /*3750*/  FADD.FTZ R142, R143, R4 ;  /* 0x000000048f8e7221 */ /* 0x000fe20000010000 */
[----:B------:R-:W-:Y:S01]  /*3760*/  FMUL.FTZ R4, R114, R144 ;  /* 0x0000009072047220 */ /* 0x000fe20000410000 */
[----:B------:R-:W-:Y:S01]  /*3770*/  FMUL.FTZ R133, R42, R131 ;  /* 0x000000832a857220 */ /* 0x000fe20000410000 */
[----:B------:R1:W-:Y:S01]  /*3780*/  STS [R80+0x1c], R179 ;  /* 0x00001cb350007388 */ /* 0x0003e20000000800 */
[----:B------:R-:W-:Y:S01]  /*3790*/  FMUL.FTZ R41, R114, R142 ;  /* 0x0000008e72297220 */ /* 0x000fe20000410000 */
[----:B0-----:R-:W-:Y:S01]  /*37a0*/  FMUL.FTZ R5, R113, R140 ;  /* 0x0000008c71057220 */ /* 0x001fe20000410000 */
[CC--:B------:R-:W-:Y:S01]  /*37b0*/  FMUL.FTZ R6, R2.reuse, R4.reuse ;  /* 0x0000000402067220 */ /* 0x0c0fe20000410000 */
[----:B------:R-:W-:Y:S01]  /*37c0*/  BAR.SYNC.DEFER_BLOCKING 0x0 ;  /* 0x0000000000007b1d */ /* 0x000fe20000010000 */
[----:B------:R-:W-:Y:S01]  /*37d0*/  FMUL.FTZ R38, R2, R41 ;  /* 0x0000002902267220 */ /* 0x000fe20000410000 */
[----:B------:R-:W-:Y:S01]  /*37e0*/  FMUL.FTZ R7, R42, R5 ;  /* 0x000000052a077220 */ /* 0x000fe20000410000 */
[C---:B------:R-:W-:Y:S01]  /*37f0*/  FFMA.FTZ R6, R155.reuse, R41, R6 ;  /* 0x000000299b067223 */ /* 0x040fe20000010006 */
[C---:B------:R-:W-:Y:S01]  /*3800*/  FFMA.FTZ R133, R154.reuse, R5, -R133 ;  /* 0x000000059a857223 */ /* 0x040fe20000010885 */
[----:B------:R-:W-:Y:S01]  /*3810*/  FFMA.FTZ R38, R155, R4, -R38 ;  /* 0x000000049b267223 */ /* 0x000fe20000010826 */
[----:B------:R-:W-:Y:S01]  /*3820*/  FFMA.FTZ R7, R154, R131, R7 ;  /* 0x000000839a077223 */ /* 0x000fe20000010007 */
[----:B------:R-:W-:Y:S01]  /*3830*/  FADD.FTZ R6, RZ, R6 ;  /* 0x00000006ff067221 */ /* 0x000fe20000010000 */
[----:B------:R-:W-:Y:S01]  /*3840*/  FMUL.FTZ R4, R137, R138 ;  /* 0x0000008a89047220 */ /* 0x000fe20000410000 */
[----:B------:R-:W-:Y:S01]  /*3850*/  FMUL.FTZ R143, R43, R135 ;  /* 0x000000872b8f7220 */ /* 0x000fe20000410000 */
[----:B------:R-:W-:Y:S01]  /*3860*/  FADD.FTZ R38, RZ, R38 ;  /* 0x00000026ff267221 */ /* 0x000fe20000010000 */
[----:B------:R-:W-:Y:S01]  /*3870*/  FADD.FTZ R6, R6, R7 ;  /* 0x0000000706067221 */ /* 0x000fe20000010000 */
[-C--:B------:R-:W-:Y:S01]  /*3880*/  FMUL.FTZ R7, R137, R3.reuse ;  /* 0x0000000389077220 */ /* 0x080fe20000410000 */
[----:B------:R-:W-:Y:S01]  /*3890*/  FFMA.FTZ R4, R136, R3, R4 ;  /* 0x0000000388047223 */ /* 0x000fe20000010004 */
[-C--:B------:R-:W-:Y:S01]  /*38a0*/  FMUL.FTZ R5, R43, R130.reuse ;  /* 0x000000822b057220 */ /* 0x080fe20000410000 */
[----:B------:R-:W-:Y:S01]  /*38b0*/  FFMA.FTZ R143, R40, R130, -R143 ;  /* 0x00000082288f7223 */ /* 0x000fe2000001088f */
[----:B------:R-:W-:Y:S01]  /*38c0*/  FFMA.FTZ R7, R136, R138, -R7 ;  /* 0x0000008a88077223 */ /* 0x000fe20000010807 */
[----:B------:R-:W-:Y:S01]  /*38d0*/  LEA R136, R110, -R119, 0x1 ;  /* 0x800000776e887211 */ /* 0x000fe200078e08ff */
[----:B------:R-:W-:Y:S01]  /*38e0*/  FADD.FTZ R38, R38, R133 ;  /* 0x0000008526267221 */ /* 0x000fe20000010000 */
[----:B------:R-:W-:-:S02]  /*38f0*/  FFMA.FTZ R5, R40, R135, R5 ;  /* 0x0000008728057223 */ /* 0x000fc40000010005 */
[----:B------:R-:W-:Y:S01]  /*3900*/  ISETP.GE.AND P6, PT, R136, 0x1, PT ;  /* 0x000000018800780c */ /* 0x000fe20003fc6270 */
[----:B------:R-:W-:Y:S01]  /*3910*/  FADD.FTZ R38, R38, R143 ;  /* 0x0000008f26267221 */ /* 0x000fe20000010000 */
[----:B------:R-:W-:Y:S01]  /*3920*/  FADD.FTZ R5, R6, R5 ;  /* 0x0000000506057221 */ /* 0x000fe20000010000 */
[----:B------:R1:W0:Y:S10]  /*3930*/  LDS R145, [R68+0x290] ;  /* 0x0002900044917984 */ /* 0x0002340000000800 */
[----:B-1----:R-:W-:Y:S05]  /*3940*/  @!P6 BRA `(.L_x_17409) ;  /* 0x000000000008e947 */ /* 0x002fea0003800000 */
[----:B------:R-:W1:Y:S04]  /*3950*/  LDS R133, [R67+0x210] ;  /* 0x0002100043857984 */ /* 0x000e680000000800 */
[----:B-1----:R1:W-:Y:S02]  /*3960*/  REDG.E.ADD.F32.FTZ.RN.STRONG.GPU desc[UR16][R36.64], R133 ;  /* 0x00000085240079a6 */ /* 0x0023e4000c12f310 */
.L_x_17409:
[----:B------:R-:W-:Y:S05]  /*3970*/  BSYNC.RECONVERGENT B0 ;  /* 0x0000000000007941 */ /* 0x000fea0003800200 */
.L_x_17408:
[----:B------:R-:W-:Y:S01]  /*3980*/  ISETP.GE.AND P6, PT, R136, 0x21, PT ;  /* 0x000000218800780c */ /* 0x000fe20003fc6270 */
[----:B------:R-:W-:-:S12]  /*3990*/  BSSY.RECONVERGENT B0, `(.L_x_17410) ;  /* 0x0000003000007945 */ /* 0x000fd80003800200 */
[----:B------:R-:W-:Y:S05]  /*39a0*/  @!P6 BRA `(.L_x_17411) ;  /* 0x000000000004e947 */ /* 0x000fea0003800000 */
[----:B0-----:R2:W-:Y:S02]  /*39b0*/  REDG.E.ADD.F32.FTZ.RN.STRONG.GPU desc[UR16][R36.64+0x80], R145 ;  /* 0x00008091240079a6 */ /* 0x0015e4000c12f310 */
.L_x_17411:
[----:B------:R-:W-:Y:S05]  /*39c0*/  BSYNC.RECONVERGENT B0 ;  /* 0x0000000000007941 */ /* 0x000fea0003800200 */
.L_x_17410:
[----:B-1----:R1:W3:Y:S01]  /*39d0*/  LDS R133, [R69+0x310] ;  /* 0x0003100045857984 */ /* 0x0022e20000000800 */
[----:B------:R-:W-:Y:S01]  /*39e0*/  ISETP.GE.AND P6, PT, R136, 0x41, PT ;  /* 0x000000418800780c */ /* 0x000fe20003fc6270 */
[----:B------:R-:W-:-:S12]  /*39f0*/  BSSY.RECONVERGENT B0, `(.L_x_17412) ;  /* 0x0000003000007945 */ /* 0x000fd80003800200 */
[----:B-1----:R-:W-:Y:S05]  /*3a00*/  @!P6 BRA `(.L_x_17413) ;  /* 0x000000000004e947 */ /* 0x002fea0003800000 */
[----:B---3--:R1:W-:Y:S02]  /*3a10*/  REDG.E.ADD.F32.FTZ.RN.STRONG.GPU desc[UR16][R36.64+0x100], R133 ;  /* 0x00010085240079a6 */ /* 0x0083e4000c12f310 */
.L_x_17413:
[----:B------:R-:W-:Y:S05]  /*3a20*/  BSYNC.RECONVERGENT B0 ;  /* 0x0000000000007941 */ /* 0x000fea0003800200 */
.L_x_17412:
[----:B-1-3--:R1:W3:Y:S01]  /*3a30*/  LDS R133, [R71+0x390] ;  /* 0x0003900047857984 */ /* 0x00a2e20000000800 */
[----:B------:R-:W-:Y:S01]  /*3a40*/  ISETP.GE.AND P6, PT, R136, 0x61, PT ;  /* 0x000000618800780c */ /* 0x000fe20003fc6270 */
[----:B------:R-:W-:Y:S01]  /*3a50*/  BSSY.RECONVERGENT B0, `(.L_x_17414) ;  /* 0x0000004000007945 */ /* 0x000fe20003800200 */
[----:B------:R-:W-:-:S11]  /*3a60*/  FMUL.FTZ R130, R116, R150 ;  /* 0x0000009674827220 */ /* 0x000fd60000410000 */
[----:B-1----:R-:W-:Y:S05]  /*3a70*/  @!P6 BRA `(.L_x_17415) ;  /* 0x000000000004e947 */ /* 0x002fea0003800000 */
[----:B---3--:R1:W-:Y:S02]  /*3a80*/  REDG.E.ADD.F32.FTZ.RN.STRONG.GPU desc[UR16][R36.64+0x180], R133 ;  /* 0x00018085240079a6 */ /* 0x0083e4000c12f310 */
.L_x_17415:
[----:B------:R-:W-:Y:S05]  /*3a90*/  BSYNC.RECONVERGENT B0 ;  /* 0x0000000000007941 */ /* 0x000fea0003800200 */
.L_x_17414:
[----:B------:R4:W0:Y:S01]  /*3aa0*/  LDS R137, [R72+0x410] ;  /* 0x0004100048897984 */ /* 0x0008220000000800 */
[----:B------:R-:W-:Y:S01]  /*3ab0*/  ISETP.GE.AND P6, PT, R136, 0x81, PT ;  /* 0x000000818800780c */ /* 0x000fe20003fc6270 */
[----:B------:R-:W-:Y:S01]  /*3ac0*/  BSSY.RECONVERGENT B0, `(.L_x_17416) ;  /* 0x0000006000007945 */ /* 0x000fe20003800200 */
[----:B------:R-:W-:Y:S01]  /*3ad0*/  FADD.FTZ R138, -R129, R138 ;  /* 0x0000008a818a7221 */ /* 0x000fe20000010100 */
[----:B------:R-:W-:Y:S01]  /*3ae0*/  FMUL.FTZ R6, R116, R151 ;  /* 0x0000009774067220 */ /* 0x000fe20000410000 */
[----:B-1-3--:R-:W-:-:S09]  /*3af0*/  FMUL.FTZ R133, R3, R130 ;  /* 0x0000008203857220 */ /* 0x00afd20000410000 */
[----:B----4-:R-:W-:Y:S05]  /*3b00*/  @!P6 BRA `(.L_x_17417) ;  /* 0x000000000004e947 */ /* 0x010fea0003800000 */
[----:B0-----:R1:W-:Y:S02]  /*3b10*/  REDG.E.ADD.F32.FTZ.RN.STRONG.GPU desc[UR16][R36.64+0x200], R137 ;  /* 0x00020089240079a6 */ /* 0x0013e4000c12f310 */
.L_x_17417:
[----:B------:R-:W-:Y:S05]  /*3b20*/  BSYNC.RECONVERGENT B0 ;  /* 0x0000000000007941 */ /* 0x000fea0003800200 */
.L_x_17416:
[----:B------:R3:W4:Y:S01]  /*3b30*/  LDS R143, [R73+0x490] ;  /* 0x00049000498f7984 */ /* 0x0007220000000800 */
[----:B------:R-:W-:Y:S01]  /*3b40*/  ISETP.GE.AND P6, PT, R136, 0xa1, PT ;  /* 0x000000a18800780c */ /* 0x000fe20003fc6270 */
[----:B------:R-:W-:Y:S01]  /*3b50*/  BSSY.RECONVERGENT B0, `(.L_x_17418) ;  /* 0x0000005000007945 */ /* 0x000fe20003800200 */
[-C--:B01----:R-:W-:Y:S01]  /*3b60*/  FFMA.FTZ R137, R138, R6.reuse, -R133 ;  /* 0x000000068a897223 */ /* 0x083fe20000010885 */
[----:B------:R-:W-:-:S10]  /*3b70*/  FMUL.FTZ R133, R3, R6 ;  /* 0x0000000603857220 */ /* 0x000fd40000410000 */
[----:B---3--:R-:W-:Y:S05]  /*3b80*/  @!P6 BRA `(.L_x_17419) ;  /* 0x000000000004e947 */ /* 0x008fea0003800000 */
[----:B----4-:R0:W-:Y:S02]  /*3b90*/  REDG.E.ADD.F32.FTZ.RN.STRONG.GPU desc[UR16][R36.64+0x280], R143 ;  /* 0x0002808f240079a6 */ /* 0x0101e4000c12f310 */
.L_x_17419:
[----:B------:R-:W-:Y:S05]  /*3ba0*/  BSYNC.RECONVERGENT B0 ;  /* 0x0000000000007941 */ /* 0x000fea0003800200 */
.L_x_17418:
[----:B0---4-:R0:W1:Y:S01]  /*3bb0*/  LDS R143, [R74+0x510] ;  /* 0x000510004a8f7984 */ /* 0x0110620000000800 */
[----:B------:R-:W-:Y:S01]  /*3bc0*/  ISETP.GE.AND P6, PT, R136, 0xc1, PT ;  /* 0x000000c18800780c */ /* 0x000fe20003fc6270 */
[----:B------:R-:W-:Y:S01]  /*3bd0*/  BSSY.RECONVERGENT B0, `(.L_x_17420) ;  /* 0x0000004000007945 */ /* 0x000fe20003800200 */
[----:B------:R-:W-:-:S11]  /*3be0*/  FFMA.FTZ R132, R138, R130, R133 ;  /* 0x000000828a847223 */ /* 0x000fd60000010085 */
[----:B0-----:R-:W-:Y:S05]  /*3bf0*/  @!P6 BRA `(.L_x_17421) ;  /* 0x000000000004e947 */ /* 0x001fea0003800000 */
[----:B-1----:R0:W-:Y:S02]  /*3c00*/  REDG.E.ADD.F32.FTZ.RN.STRONG.GPU desc[UR16][R36.64+0x300], R143 ;  /* 0x0003008f240079a6 */ /* 0x0021e4000c12f310 */
.L_x_17421:
[----:B------:R-:W-:Y:S05]  /*3c10*/  BSYNC.RECONVERGENT B0 ;  /* 0x0000000000007941 */ /* 0x000fea0003800200 */
.L_x_17420:
[----:B------:R3:W4:Y:S01]  /*3c20*/  LDS R133, [R76+0x590] ;  /* 0x000590004c857984 */ /* 0x0007220000000800 */
[----:B------:R-:W-:Y:S01]  /*3c30*/  ISETP.GE.AND P6, PT, R136, 0xe1, PT ;  /* 0x000000e18800780c */ /* 0x000fe20003fc6270 */
[C---:B------:R-:W-:Y:S01]  /*3c40*/  FFMA.FTZ R6, R108.reuse, R7, R139 ;  /* 0x000000076c067223 */ /* 0x040fe2000001008b */
[----:B------:R-:W-:Y:S01]  /*3c50*/  BSSY.RECONVERGENT B0, `(.L_x_17422) ;  /* 0x0000006000007945 */ /* 0x000fe20003800200 */
[----:B------:R-:W-:Y:S01]  /*3c60*/  FFMA.FTZ R7, -R108, R4, R141 ;  /* 0x000000046c077223 */ /* 0x000fe2000001018d */
[----:B------:R-:W-:Y:S01]  /*3c70*/  FADD.FTZ R4, R5, R132 ;  /* 0x0000008405047221 */ /* 0x000fe20000010000 */
[----:B------:R-:W-:-:S08]  /*3c80*/  FADD.FTZ R5, R38, R137 ;  /* 0x0000008926057221 */ /* 0x000fd00000010000 */
[----:B---3--:R-:W-:Y:S05]  /*3c90*/  @!P6 BRA `(.L_x_17423) ;  /* 0x000000000004e947 */ /* 0x008fea0003800000 */
[----:B----4-:R3:W-:Y:S02]  /*3ca0*/  REDG.E.ADD.F32.FTZ.RN.STRONG.GPU desc[UR16][R36.64+0x380], R133 ;  /* 0x00038085240079a6 */ /* 0x0107e4000c12f310 */
.L_x_17423:
[----:B------:R-:W-:Y:S05]  /*3cb0*/  BSYNC.RECONVERGENT B0 ;  /* 0x0000000000007941 */ /* 0x000fea0003800200 */
.L_x_17422:
[----:B0-23--:R-:W0:Y:S01]  /*3cc0*/  SHFL.DOWN PT, R37, R4, 0x1, 0x1f ;  /* 0x08201f0004257f89 */ /* 0x00de2200000e0000 */
[----:B------:R-:W-:Y:S01]  /*3cd0*/  ISETP.GT.AND P6, PT, R92, 0x1e, PT ;  /* 0x0000001e5c00780c */ /* 0x000fe20003fc4270 */
[----:B------:R-:W-:Y:S01]  /*3ce0*/  FADD.FTZ R104, R135, R104 ;  /* 0x0000006887687221 */ /* 0x000fe20000010000 */
[----:B------:R-:W-:Y:S01]  /*3cf0*/  FADD.FTZ R105, R130, R105 ;  /* 0x0000006982697221 */ /* 0x000fe20000010000 */
[----:B------:R-:W2:Y:S01]  /*3d00*/  SHFL.DOWN PT, R36, R5, 0x1, 0x1f ;  /* 0x08201f0005247f89 */ /* 0x000ea200000e0000 */
[----:B------:R-:W-:Y:S03]  /*3d10*/  BSSY.RECONVERGENT B0, `(.L_x_17424) ;  /* 0x000003b000007945 */ /* 0x000fe60003800200 */
[----:B----4-:R-:W3:Y:S04]  /*3d20*/  SHFL.DOWN PT, R133, R6, 0x1, 0x1f ;  /* 0x08201f0006857f89 */ /* 0x010ee800000e0000 */
[----:B------:R-:W4:Y:S02]  /*3d30*/  SHFL.DOWN PT, R38, R7, 0x1, 0x1f ;  /* 0x08201f0007267f89 */ /* 0x000f2400000e0000 */
[----:B0-----:R-:W-:Y:S01]  /*3d40*/  @!P6 FADD.FTZ R4, R4, R37 ;  /* 0x000000250404e221 */ /* 0x001fe20000010000 */
[----:B--2---:R-:W-:-:S04]  /*3d50*/  @!P6 FADD.FTZ R5, R5, R36 ;  /* 0x000000240505e221 */ /* 0x004fc80000010000 */
[----:B------:R-:W0:Y:S01]  /*3d60*/  SHFL.DOWN PT, R37, R4, 0x2, 0x1f ;  /* 0x08401f0004257f89 */ /* 0x000e2200000e0000 */
[----:B---3--:R-:W-:-:S03]  /*3d70*/  @!P6 FADD.FTZ R6, R6, R133 ;  /* 0x000000850606e221 */ /* 0x008fc60000010000 */
[----:B------:R-:W2:Y:S01]  /*3d80*/  SHFL.DOWN PT, R36, R5, 0x2, 0x1f ;  /* 0x08401f0005247f89 */ /* 0x000ea200000e0000 */
[----:B----4-:R-:W-:-:S03]  /*3d90*/  @!P6 FADD.FTZ R7, R7, R38 ;  /* 0x000000260707e221 */ /* 0x010fc60000010000 */
[----:B------:R-:W3:Y:S01]  /*3da0*/  SHFL.DOWN PT, R133, R6, 0x2, 0x1f ;  /* 0x08401f0006857f89 */ /* 0x000ee200000e0000 */
[----:B------:R-:W-:-:S03]  /*3db0*/  ISETP.GT.AND P6, PT, R92, 0x1d, PT ;  /* 0x0000001d5c00780c */ /* 0x000fc60003fc4270 */
[----:B------:R-:W4:Y:S10]  /*3dc0*/  SHFL.DOWN PT, R38, R7, 0x2, 0x1f ;  /* 0x08401f0007267f89 */ /* 0x000f3400000e0000 */
        /* <DEDUP_REMOVED lines=19> */
[----:B------:R-:W-:Y:S01]  /*3f00*/  FMUL.FTZ R37, R9, R151 ;  /* 0x0000009709257220 */ /* 0x000fe20000410000 */
[----:B--2---:R-:W-:Y:S01]  /*3f10*/  @!P6 FADD.FTZ R5, R5, R36 ;  /* 0x000000240505e221 */ /* 0x004fe20000010000 */
[----:B------:R-:W-:-:S02]  /*3f20*/  FMUL.FTZ R36, R9, R150 ;  /* 0x0000009609247220 */ /* 0x000fc40000410000 */
[----:B------:R-:W-:Y:S01]  /*3f30*/  FFMA.FTZ R37, R8, R150, R37 ;  /* 0x0000009608257223 */ /* 0x000fe20000010025 */
[----:B---3--:R-:W-:Y:S01]  /*3f40*/  @!P6 FADD.FTZ R6, R6, R133 ;  /* 0x000000850606e221 */ /* 0x008fe20000010000 */
[----:B------:R-:W-:Y:S02]  /*3f50*/  FFMA.FTZ R36, R8, R151, -R36 ;  /* 0x0000009708247223 */ /* 0x000fe40000010824 */
[----:B------:R-:W-:Y:S01]  /*3f60*/  FMUL.FTZ R138, R138, R37 ;  /* 0x000000258a8a7220 */ /* 0x000fe20000410000 */
[----:B------:R-:W-:Y:S01]  /*3f70*/  FMUL.FTZ R37, R9, R134 ;  /* 0x0000008609257220 */ /* 0x000fe20000410000 */
[----:B----4-:R-:W-:Y:S01]  /*3f80*/  @!P6 FADD.FTZ R7, R7, R38 ;  /* 0x000000260707e221 */ /* 0x010fe20000010000 */
[----:B------:R-:W-:Y:S01]  /*3f90*/  ISETP.GT.AND P6, PT, R92, 0xf, PT ;  /* 0x0000000f5c00780c */ /* 0x000fe20003fc4270 */
[-C--:B------:R-:W-:Y:S01]  /*3fa0*/  FMUL.FTZ R133, R9, R39.reuse ;  /* 0x0000002709857220 */ /* 0x080fe20000410000 */
[----:B------:R-:W-:Y:S01]  /*3fb0*/  FFMA.FTZ R36, R3, R36, R138 ;  /* 0x0000002403247223 */ /* 0x000fe2000001008a */
[C---:B------:R-:W-:Y:S01]  /*3fc0*/  FFMA.FTZ R37, R8.reuse, R39, R37 ;  /* 0x0000002708257223 */ /* 0x040fe20000010025 */
[----:B------:R0:W2:Y:S01]  /*3fd0*/  SHFL.DOWN PT, R3, R4, 0x10, 0x1f ;  /* 0x0a001f0004037f89 */ /* 0x0000a200000e0000 */
[----:B------:R-:W-:Y:S01]  /*3fe0*/  FFMA.FTZ R38, R8, R134, -R133 ;  /* 0x0000008608267223 */ /* 0x000fe20000010885 */
[----:B------:R-:W-:Y:S01]  /*3ff0*/  FFMA.FTZ R135, R101, R150, R36 ;  /* 0x0000009665877223 */ /* 0x000fe20000010024 */
[----:B------:R-:W-:Y:S01]  /*4000*/  FMUL.FTZ R40, R40, R37 ;  /* 0x0000002528287220 */ /* 0x000fe20000410000 */
[----:B------:R0:W3:Y:S01]  /*4010*/  SHFL.DOWN PT, R36, R5, 0x10, 0x1f ;  /* 0x0a001f0005247f89 */ /* 0x0000e200000e0000 */
[----:B------:R-:W-:-:S03]  /*4020*/  FMUL.FTZ R37, R9, R140 ;  /* 0x0000008c09257220 */ /* 0x000fc60000410000 */
[----:B------:R0:W4:Y:S04]  /*4030*/  SHFL.DOWN PT, R133, R6, 0x10, 0x1f ;  /* 0x0a001f0006857f89 */ /* 0x00012800000e0000 */
[----:B------:R0:W0:Y:S01]  /*4040*/  SHFL.DOWN PT, R130, R7, 0x10, 0x1f ;  /* 0x0a001f0007827f89 */ /* 0x00002200000e0000 */
[----:B------:R-:W-:Y:S05]  /*4050*/  @P6 BRA `(.L_x_17425) ;  /* 0x0000000000186947 */ /* 0x000fea0003800000 */
[----:B------:R-:W-:Y:S01]  /*4060*/  ISETP.NE.AND P6, PT, R92, RZ, PT ;  /* 0x000000ff5c00720c */ /* 0x000fe20003fc5270 */
[----:B0-2---:R-:W-:Y:S01]  /*4070*/  FADD.FTZ R4, R4, R3 ;  /* 0x0000000304047221 */ /* 0x005fe20000010000 */
[----:B---3--:R-:W-:Y:S01]  /*4080*/  FADD.FTZ R5, R5, R36 ;  /* 0x0000002405057221 */ /* 0x008fe20000010000 */
[----:B----4-:R-:W-:Y:S01]  /*4090*/  FADD.FTZ R6, R6, R133 ;  /* 0x0000008506067221 */ /* 0x010fe20000010000 */
[----:B------:R-:W-:-:S09]  /*40a0*/  FADD.FTZ R7, R7, R130 ;  /* 0x0000008207077221 */ /* 0x000fd20000010000 */
[----:B------:R0:W-:Y:S02]  /*40b0*/  @!P6 STS.128 [UR6+0x640], R4 ;  /* 0x00064004ff00e988 */ /* 0x0001e40008000c06 */
.L_x_17425:
[----:B------:R-:W-:Y:S05]  /*40c0*/  BSYNC.RECONVERGENT B0 ;  /* 0x0000000000007941 */ /* 0x000fea0003800200 */
.L_x_17424:
[C---:B--2---:R-:W-:Y:S01]  /*40d0*/  FMUL.FTZ R3, R9.reuse, R144 ;  /* 0x0000009009037220 */ /* 0x044fe20000410000 */
[CC--:B----4-:R-:W-:Y:S01]  /*40e0*/  FMUL.FTZ R133, R9.reuse, R146.reuse ;  /* 0x0000009209857220 */ /* 0x0d0fe20000410000 */
[C---:B------:R-:W-:Y:S01]  /*40f0*/  FFMA.FTZ R37, R8.reuse, R146, R37 ;  /* 0x0000009208257223 */ /* 0x040fe20000010025 */
[-C--:B------:R-:W-:Y:S01]  /*4100*/  FMUL.FTZ R9, R9, R142.reuse ;  /* 0x0000008e09097220 */ /* 0x080fe20000410000 */
[C---:B---3--:R-:W-:Y:S01]  /*4110*/  FFMA.FTZ R36, R8.reuse, R142, R3 ;  /* 0x0000008e08247223 */ /* 0x048fe20000010003 */
        /* <DEDUP_REMOVED lines=29> */
.L_x_17427:
[----:B------:R-:W-:Y:S05]  /*42f0*/  BSYNC.RECONVERGENT B0 ;  /* 0x0000000000007941 */ /* 0x000fea0003800200 */
.L_x_17426:
[----:B------:R-:W-:-:S04]  /*4300*/  UIADD3 UR4, UPT, UPT, UR4, 0x1, URZ ;  /* 0x0000000104047890 */ /* 0x000fc8000fffe0ff */
[----:B------:R-:W-:-:S09]  /*4310*/  UISETP.GE.AND UP0, UPT, UR4, UR9, UPT ;  /* 0x000000090400728c */ /* 0x000fd2000bf06270 */
[----:B------:R-:W-:Y:S05]  /*4320*/  BRA.U !UP0, `(.L_x_17428) ;  /* 0xffffffd108bc7547 */ /* 0x000fea000b83ffff */
.L_x_17394:
[----:B------:R-:W-:Y:S01]  /*4330*/  BAR.SYNC.DEFER_BLOCKING 0x0 ;  /* 0x0000000000007b1d */ /* 0x000fe20000010000 */
[----:B------:R-:W-:Y:S02]  /*4340*/  ISETP.NE.AND P5, PT, R52, RZ, PT ;  /* 0x000000ff3400720c */ /* 0x000fe40003fa5270 */
[----:B------:R-:W-:Y:S02]  /*4350*/  F2FP.F16.F32.PACK_AB R102, R103, R102 ;  /* 0x000000666766723e */ /* 0x000fe400000000ff */
[----:B------:R-:W-:-:S03]  /*4360*/  F2FP.F16.F32.PACK_AB R103, R105, R104 ;  /* 0x000000686967723e */ /* 0x000fc600000000ff */
[----:B------:R-:W3:Y:S01]  /*4370*/  LDC.64 R12, c[0x0][0x4f8] ;  /* 0x00013e00ff0c7b82 */ /* 0x000ee20000000a00 */
[----:B------:R-:W4:Y:S01]  /*4380*/  LDCU.64 UR8, c[0x0][0x500] ;  /* 0x0000a000ff0877ac */ /* 0x000f220008000a00 */
[----:B------:R-:W-:Y:S02]  /*4390*/  SHF.R.S32.HI R25, RZ, 0x1f, R24 ;  /* 0x0000001fff197819 */ /* 0x000fe40000011418 */
[----:B------:R-:W-:Y:S01]  /*43a0*/  F2FP.F16.F32.PACK_AB R16, R94, R95 ;  /* 0x0000005f5e10723e */ /* 0x000fe200000000ff */
[----:B------:R-:W5:Y:S01]  /*43b0*/  LDCU.64 UR10, c[0x0][0x550] ;  /* 0x0000aa00ff0a77ac */ /* 0x000f620008000a00 */
[----:B------:R-:W-:Y:S01]  /*43c0*/  F2FP.F16.F32.PACK_AB R17, R96, R93 ;  /* 0x0000005d6011723e */ /* 0x000fe200000000ff */
[----:B------:R-:W-:Y:S01]  /*43d0*/  FADD.FTZ R95, R95, R48 ;  /* 0x000000305f5f7221 */ /* 0x000fe20000010000 */
[----:B------:R-:W1:Y:S03]  /*43e0*/  LDC.64 R18, c[0x0][0x518] ;  /* 0x00014600ff127b82 */ /* 0x000e660000000a00 */
[----:B------:R-:W-:-:S04]  /*43f0*/  FADD.FTZ R94, R95, R94 ;  /* 0x0000005e5f5e7221 */ /* 0x000fc80000010000 */
[----:B------:R-:W-:Y:S01]  /*4400*/  FADD.FTZ R93, R94, R93 ;  /* 0x0000005d5e5d7221 */ /* 0x000fe20000010000 */
[----:B------:R-:W-:Y:S01]  /*4410*/  STS.64 [R97], R102 ;  /* 0x0000006661007388 */ /* 0x000fe20000000a00 */
[----:B------:R-:W-:-:S03]  /*4420*/  NOP ;  /* 0x0000000000007918 */ /* 0x000fc60000000000 */
[----:B0-2---:R-:W-:Y:S01]  /*4430*/  LDS.U16 R5, [R91] ;  /* 0x000000005b057984 */ /* 0x005fe20000000400 */
[----:B---3--:R-:W-:-:S04]  /*4440*/  IMAD.WIDE.U32 R2, R12, UR18, R24 ;  /* 0x000000120c027c25 */ /* 0x008fc8000f8e0018 */
[----:B------:R-:W-:Y:S01]  /*4450*/  FADD.FTZ R48, R93, R96 ;  /* 0x000000605d307221 */ /* 0x000fe20000010000 */
[----:B------:R-:W-:Y:S01]  /*4460*/  LDS.U16 R7, [R91+0x40] ;  /* 0x000040005b077984 */ /* 0x000fe20000000400 */
[----:B------:R-:W-:Y:S02]  /*4470*/  IMAD R3, R13, UR18, R3 ;  /* 0x000000120d037c24 */ /* 0x000fe4000f8e0203 */
[----:B-1----:R-:W-:Y:S01]  /*4480*/  IMAD.WIDE.U32 R24, R18, UR18, R24 ;  /* 0x0000001212187c25 */ /* 0x002fe2000f8e0018 */
[----:B------:R-:W-:Y:S03]  /*4490*/  LDS.U16 R9, [R91+0x80] ;  /* 0x000080005b097984 */ /* 0x000fe60000000400 */
[C---:B----4-:R-:W-:Y:S01]  /*44a0*/  IMAD.WIDE.U32 R2, R45.reuse, UR8, R2 ;  /* 0x000000082d027c25 */ /* 0x050fe2000f8e0002 */
[----:B------:R-:W-:Y:S03]  /*44b0*/  LDS.U16 R11, [R91+0xc0] ;  /* 0x0000c0005b0b7984 */ /* 0x000fe60000000400 */
[----:B------:R-:W-:Y:S01]  /*44c0*/  IMAD R4, R45, UR9, R3 ;  /* 0x000000092d047c24 */ /* 0x000fe2000f8e0203 */
[----:B------:R-:W-:Y:S01]  /*44d0*/  @!P5 STS [UR6+0x100], R90 ;  /* 0x0001005aff00d988 */ /* 0x000fe20008000806 */
[----:B------:R-:W-:Y:S01]  /*44e0*/  BAR.SYNC.DEFER_BLOCKING 0x0 ;  /* 0x0000000000007b1d */ /* 0x000fe20000010000 */
[----:B------:R-:W-:Y:S01]  /*44f0*/  IADD3 R3, P2, PT, R70, R2, RZ ;  /* 0x0000000246037210 */ /* 0x000fe20007f5e0ff */
[----:B------:R-:W-:-:S03]  /*4500*/  IMAD R25, R19, UR18, R25 ;  /* 0x0000001213197c24 */ /* 0x000fc6000f8e0219 */
[----:B------:R-:W-:Y:S01]  /*4510*/  IADD3.X R4, PT, PT, RZ, R4, RZ, P2, !PT ;  /* 0x00000004ff047210 */ /* 0x000fe200017fe4ff */
[----:B------:R-:W0:Y:S01]  /*4520*/  LDCU.64 UR8, c[0x0][0x560] ;  /* 0x0000ac00ff0877ac */ /* 0x000e220008000a00 */
[----:B-----5:R-:W-:-:S04]  /*4530*/  LEA R2, P4, R3, UR10, 0x1 ;  /* 0x0000000a03027c11 */ /* 0x020fc8000f8808ff */
        /* <DEDUP_REMOVED lines=30> */
[----:B------:R-:W-:Y:S02]  /*4720*/  LEA.HI.X R3, R3, UR9, R0, 0x1, P4 ;  /* 0x0000000903037c11 */ /* 0x000fe4000a0f0c00 */
[----:B------:R-:W-:-:S03]  /*4730*/  IADD3 R60, P4, PT, R60, -0x100, RZ ;  /* 0xffffff003c3c7810 */ /* 0x000fc60007f9e0ff */
[----:B------:R0:W-:Y:S01]  /*4740*/  @!P0 STG.E.U16 desc[UR16][R2.64], R13 ;  /* 0x0000000d02008986 */ /* 0x0001e2000c101510 */
[----:B------:R-:W-:Y:S02]  /*4750*/  ISETP.GT.AND P0, PT, R64, 0x1, PT ;  /* 0x000000014000780c */ /* 0x000fe40003f04270 */
[----:B------:R-:W-:Y:S01]  /*4760*/  MOV R64, R89 ;  /* 0x0000005900407202 */ /* 0x000fe20000000f00 */
        /* <DEDUP_REMOVED lines=11> */
.L_x_17393:
        /* <DEDUP_REMOVED lines=34> */
.L_x_17431:
[----:B------:R-:W-:Y:S05]  /*4a40*/  BSYNC.RECONVERGENT B0 ;  /* 0x0000000000007941 */ /* 0x000fea0003800200 */
.L_x_17430:
        /* <DEDUP_REMOVED lines=26> */
.L_x_17433:
[----:B------:R-:W-:Y:S05]  /*4bf0*/  BSYNC.RECONVERGENT B0 ;  /* 0x0000000000007941 */ /* 0x000fea0003800200 */
.L_x_17432:
        /* <DEDUP_REMOVED lines=10> */
.L_x_17435:
[----:B------:R-:W-:Y:S02]  /*4ca0*/  LEA R0, R11, UR4, 0x3 ;  /* 0x000000040b007c11 */ /* 0x000fe4000f8e18ff */
[----:B012---:R-:W-:Y:S02]  /*4cb0*/  SHF.R.S32.HI R2, RZ, 0x1f, R11 ;  /* 0x0000001fff027819 */ /* 0x007fe4000001140b */
[----:B------:R-:W-:Y:S01]  /*4cc0*/  MOV R50, R30 ;  /* 0x0000001e00327202 */ /* 0x000fe20000000f00 */
[----:B------:R-:W0:Y:S01]  /*4cd0*/  LDS.64 R12, [R0+0x2b80] ;  /* 0x002b8000000c7984 */ /* 0x000e220000000a00 */
[----:B------:R-:W-:Y:S01]  /*4ce0*/  MOV R48, R32 ;  /* 0x0000002000307202 */ /* 0x000fe20000000f00 */
        /* <DEDUP_REMOVED lines=21> */
.L_x_17434:
[----:B------:R-:W-:Y:S05]  /*4e40*/  EXIT ;  /* 0x000000000000794d */ /* 0x000fea0003800000 */
.L_x_17436:
        /* <DEDUP_REMOVED lines=11> */
.L_x_18795:


//--------------------- .text._Z25selective_scan_bwd_kernelI32Selective_Scan_bwd_kernel_traitsILi32ELi4ELb0ELb0ELb1ELb0ELb1EN3c104HalfENS1_7complexIfEEEEv12SSMParamsBwd --------------------------
	.section	.text._Z25selective_scan_bwd_kernelI32Selective_Scan_bwd_kernel_traitsILi32ELi4ELb0ELb0ELb1ELb0ELb1EN3c104HalfENS1_7complexIfEEEEv12SSMParamsBwd,"ax",@progbits
	.align	128
        .global         _Z25selective_scan_bwd_kernelI32Selective_Scan_bwd_kernel_traitsILi32ELi4ELb0ELb0ELb1ELb0ELb1EN3c104HalfENS1_7complexIfEEEEv12SSMParamsBwd
        .type           _Z25selective_scan_bwd_kernelI32Selective_Scan_bwd_kernel_traitsILi32ELi4ELb0ELb0ELb1ELb0ELb1EN3c104HalfENS1_7complexIfEEEEv12SSMParamsBwd,@function
        .size           _Z25selective_scan_bwd_kernelI32Selective_Scan_bwd_kernel_traitsILi32ELi4ELb0ELb0ELb1ELb0ELb1EN3c104HalfENS1_7complexIfEEEEv12SSMParamsBwd,(.L_x_18796 - _Z25selective_scan_bwd_kernelI32Selective_Scan_bwd_kernel_traitsILi32ELi4ELb0ELb0ELb1ELb0ELb1EN3c104HalfENS1_7complexIfEEEEv12SSMParamsBwd)
        .other          _Z25selective_scan_bwd_kernelI32Selective_Scan_bwd_kernel_traitsILi32ELi4ELb0ELb0ELb1ELb0ELb1EN3c104HalfENS1_7complexIfEEEEv12SSMParamsBwd,@"STO_CUDA_ENTRY STV_DEFAULT"
_Z25selective_scan_bwd_kernelI32Selective_Scan_bwd_kernel_traitsILi32ELi4ELb0ELb0ELb1ELb0ELb1EN3c104HalfENS1_7complexIfEEEEv12SSMParamsBwd:
.text._Z25selective_scan_bwd_kernelI32Selective_Scan_bwd_kernel_traitsILi32ELi4ELb0ELb0ELb1ELb0ELb1EN3c104HalfENS1_7complexIfEEEEv12SSMParamsBwd:
        /* <DEDUP_REMOVED lines=52> */
[----:B------:R-:W-:Y:S01]  /*0340*/  UIMAD.WIDE.U32 UR4, UR18, UR8, URZ ;  /* 0x00000008120472a5 */ /* 0x000fe2000f8e00ff */
[----:B------:R-:W-:Y:S02]  /*0350*/  ISETP.NE.U32.AND P0, PT, R16, RZ, PT ;  /* 0x000000ff1000720c */ /* 0x000fe40003f05070 */
[----:B------:R-:W-:Y:S01]  /*0360*/  MOV R11, R7 ;  /* 0x00000007000b7202 */ /* 0x000fe20000000f00 */
[----:B------:R-:W-:Y:S01]  /*0370*/  UIMAD UR8, UR18, UR9, UR5 ;  /* 0x00000009120872a4 */ /* 0x000fe2000f8e0205 */
[----:B------:R-:W-:Y:S02]  /*0380*/  ISETP.NE.AND.EX P0, PT, R17, RZ, PT, P0 ;  /* 0x000000ff1100720c */ /* 0x000fe40003f05300 */
[----:B------:R-:W-:Y:S02]  /*0390*/  @!P2 IADD3 R11, PT, PT, -R11, RZ, RZ ;  /* 0x000000ff0b0ba210 */ /* 0x000fe40007ffe1ff */
[----:B------:R-:W-:Y:S01]  /*03a0*/  @!P1 LOP3.LUT R11, RZ, R8, RZ, 0x33, !PT ;  /* 0x00000008ff0b9212 */ /* 0x000fe200078e33ff */
[----:B------:R-:W-:-:S03]  /*03b0*/  UIMAD.WIDE.U32 UR6, UR18, UR12, URZ ;  /* 0x0000000c120672a5 */ /* 0x000fc6000f8e00ff */
[----:B------:R-:W-:Y:S02]  /*03c0*/  SHF.R.S32.HI R15, RZ, 0x1f, R11 ;  /* 0x0000001fff0f7819 */ /* 0x000fe4000001140b */
[----:B------:R-:W-:Y:S02]  /*03d0*/  MOV R3, UR5 ;  /* 0x0000000500037c02 */ /* 0x000fe40008000f00 */
[----:B------:R-:W-:Y:S01]  /*03e0*/  MOV R2, UR4 ;  /* 0x0000000400027c02 */ /* 0x000fe20008000f00 */
[-C--:B--2---:R-:W-:Y:S01]  /*03f0*/  IMAD R0, R15, R12.reuse, RZ ;  /* 0x0000000c0f007224 */ /* 0x084fe200078e02ff */
[----:B------:R-:W-:Y:S01]  /*0400*/  MOV R3, UR8 ;  /* 0x0000000800037c02 */ /* 0x000fe20008000f00 */
[----:B------:R-:W-:Y:S01]  /*0410*/  UIMAD UR4, UR18, UR13, UR7 ;  /* 0x0000000d120472a4 */ /* 0x000fe2000f8e0207 */
[----:B----4-:R-:W-:Y:S01]  /*0420*/  MOV R4, UR6 ;  /* 0x0000000600047c02 */ /* 0x010fe20008000f00 */
[----:B------:R-:W-:Y:S01]  /*0430*/  IMAD R13, R11, R13, R0 ;  /* 0x0000000d0b0d7224 */ /* 0x000fe200078e0200 */
[----:B------:R-:W-:Y:S01]  /*0440*/  MOV R5, UR7 ;  /* 0x0000000700057c02 */ /* 0x000fe20008000f00 */
[----:B------:R-:W-:Y:S01]  /*0450*/  IMAD.WIDE.U32 R2, R45, UR10, R2 ;  /* 0x0000000a2d027c25 */ /* 0x000fe2000f8e0002 */
[----:B------:R-:W2:Y:S01]  /*0460*/  LDCU.64 UR6, c[0x0][0x498] ;  /* 0x00009300ff0677ac */ /* 0x000ea20008000a00 */
[----:B------:R-:W4:Y:S02]  /*0470*/  @P0 LDC R10, c[0x0][0x384] ;  /* 0x0000e100ff0a0b82 */ /* 0x000f240000000800 */
[----:B------:R-:W-:Y:S01]  /*0480*/  IMAD.WIDE.U32 R8, R11, R12, RZ ;  /* 0x0000000c0b087225 */ /* 0x000fe200078e00ff */
[----:B-1----:R-:W-:-:S03]  /*0490*/  SHF.R.U32.HI R0, RZ, 0x1, R25 ;  /* 0x00000001ff007819 */ /* 0x002fc60000011619 */
[----:B------:R-:W-:Y:S01]  /*04a0*/  IMAD R21, R45, UR11, R3 ;  /* 0x0000000b2d157c24 */ /* 0x000fe2000f8e0203 */
[----:B------:R-:W-:Y:S02]  /*04b0*/  IADD3 R9, PT, PT, R9, R13, RZ ;  /* 0x0000000d09097210 */ /* 0x000fe40007ffe0ff */
[----:B------:R-:W-:Y:S01]  /*04c0*/  SHF.R.U64 R3, R24, 0x1, R25 ;  /* 0x0000000118037819 */ /* 0x000fe20000001219 */
[----:B------:R-:W-:Y:S01]  /*04d0*/  IMAD R53, R0, UR18, RZ ;  /* 0x0000001200357c24 */ /* 0x000fe2000f8e02ff */
[----:B------:R-:W-:Y:S01]  /*04e0*/  MOV R5, UR4 ;  /* 0x0000000400057c02 */ /* 0x000fe20008000f00 */
[----:B------:R-:W-:Y:S02]  /*04f0*/  IMAD R0, R15, R22, RZ ;  /* 0x000000160f007224 */ /* 0x000fe400078e02ff */
[----:B------:R-:W-:Y:S01]  /*0500*/  IMAD.WIDE.U32 R6, R18, UR18, RZ ;  /* 0x0000001212067c25 */ /* 0x000fe2000f8e00ff */
[----:B------:R-:W1:Y:S03]  /*0510*/  @P0 LDC R15, c[0x0][0x38c] ;  /* 0x0000e300ff0f0b82 */ /* 0x000e660000000800 */
[----:B------:R-:W-:Y:S01]  /*0520*/  IMAD.WIDE.U32 R8, R3, UR18, R8 ;  /* 0x0000001203087c25 */ /* 0x000fe2000f8e0008 */
[----:B---3--:R-:W-:-:S03]  /*0530*/  LEA R13, R29, 0xffffff80, 0x7 ;  /* 0xffffff801d0d7811 */ /* 0x008fc600078e38ff */
[----:B------:R-:W-:Y:S01]  /*0540*/  IMAD.WIDE.U32 R4, R45, UR14, R4 ;  /* 0x0000000e2d047c25 */ /* 0x000fe2000f8e0004 */
[----:B------:R-:W-:Y:S01]  /*0550*/  IADD3 R53, PT, PT, R9, R53, RZ ;  /* 0x0000003509357210 */ /* 0x000fe20007ffe0ff */
[----:B------:R-:W3:Y:S01]  /*0560*/  LDC.64 R24, c[0x0][0x528] ;  /* 0x00014a00ff187b82 */ /* 0x000ee20000000a00 */
[C---:B0-----:R-:W-:Y:S01]  /*0570*/  LEA R47, P1, R8.reuse, R26, 0x3 ;  /* 0x0000001a082f7211 */ /* 0x041fe200078218ff */
[----:B------:R-:W-:Y:S01]  /*0580*/  IMAD R7, R19, UR18, R7 ;  /* 0x0000001213077c24 */ /* 0x000fe2000f8e0207 */
[----:B------:R-:W-:Y:S01]  /*0590*/  IADD3 R59, P3, PT, R13, R4, RZ ;  /* 0x000000040d3b7210 */ /* 0x000fe20007f7e0ff */
[----:B------:R-:W-:Y:S01]  /*05a0*/  IMAD R17, R45, UR15, R5 ;  /* 0x0000000f2d117c24 */ /* 0x000fe2000f8e0205 */
[----:B--2---:R-:W-:Y:S01]  /*05b0*/  UIMAD.WIDE.U32 UR4, UR18, UR6, URZ ;  /* 0x00000006120472a5 */ /* 0x004fe2000f8e00ff */
[C---:B------:R-:W-:Y:S01]  /*05c0*/  IMAD.WIDE.U32 R6, R11.reuse, R22, R6 ;  /* 0x000000160b067225 */ /* 0x040fe200078e0006 */
[----:B------:R-:W-:Y:S01]  /*05d0*/  LEA.HI.X R53, R8, R27, R53, 0x3, P1 ;  /* 0x0000001b08357211 */ /* 0x000fe200008f1c35 */
[----:B------:R-:W0:Y:S02]  /*05e0*/  @P0 LDC.64 R4, c[0x0][0x480] ;  /* 0x00012000ff040b82 */ /* 0x000e240000000a00 */
[----:B------:R-:W-:Y:S01]  /*05f0*/  IMAD R11, R11, R23, R0 ;  /* 0x000000170b0b7224 */ /* 0x000fe200078e0200 */
[----:B------:R-:W-:Y:S01]  /*0600*/  UIMAD UR5, UR18, UR7, UR5 ;  /* 0x00000007120572a4 */ /* 0x000fe2000f8e0205 */
[----:B------:R-:W2:Y:S04]  /*0610*/  LDCU.64 UR6, c[0x0][0x4c8] ;  /* 0x00009900ff0677ac */ /* 0x000ea80008000a00 */
[----:B------:R-:W3:Y:S01]  /*0620*/  LDC.64 R22, c[0x0][0x468] ;  /* 0x00011a00ff167b82 */ /* 0x000ee20000000a00 */
[----:B----4-:R-:W-:-:S07]  /*0630*/  @P0 IMAD R0, R10, UR18, R45 ;  /* 0x000000120a000c24 */ /* 0x010fce000f8e022d */
[----:B------:R-:W4:Y:S01]  /*0640*/  LDC.64 R26, c[0x0][0x450] ;  /* 0x00011400ff1a7b82 */ /* 0x000f220000000a00 */
[----:B------:R-:W-:Y:S01]  /*0650*/  @P0 IMAD R0, R0, R29, RZ ;  /* 0x0000001d00000224 */ /* 0x000fe200078e02ff */
[----:B------:R-:W-:Y:S02]  /*0660*/  LEA R9, R29, 0xffffff00, 0x8 ;  /* 0xffffff001d097811 */ /* 0x000fe400078e40ff */
        /* <DEDUP_REMOVED lines=12> */
[----:B------:R-:W-:-:S02]  /*0730*/  IADD3 R2, P4, PT, R13, R2, RZ ;  /* 0x000000020d027210 */ /* 0x000fc40007f9e0ff */
[----:B------:R-:W-:Y:S01]  /*0740*/  IADD3.X R8, PT, PT, R0, R17, RZ, P3, !PT ;  /* 0x0000001100087210 */ /* 0x000fe20001ffe4ff */
[----:B--2---:R-:W-:Y:S01]  /*0750*/  IMAD.WIDE.U32 R16, R45, UR6, RZ ;  /* 0x000000062d107c25 */ /* 0x004fe2000f8e00ff */
[----:B------:R-:W-:Y:S02]  /*0760*/  LEA.HI.X R56, R56, R55, R3, 0x1, P2 ;  /* 0x0000003738387211 */ /* 0x000fe400010f0c03 */
[----:B---3--:R-:W-:Y:S01]  /*0770*/  LEA R58, P3, R59, R22, 0x1 ;  /* 0x000000163b3a7211 */ /* 0x008fe200078608ff */
[----:B0-----:R-:W-:Y:S01]  /*0780*/  @P0 IMAD.WIDE R18, R7, 0x10, R4 ;  /* 0x0000001007120825 */ /* 0x001fe200078e0204 */
[----:B------:R-:W-:Y:S02]  /*0790*/  IADD3.X R61, PT, PT, R0, R61, RZ, P4, !PT ;  /* 0x0000003d003d7210 */ /* 0x000fe400027fe4ff */
[----:B------:R-:W-:Y:S01]  /*07a0*/  LEA R60, P0, R2, R24, 0x1 ;  /* 0x00000018023c7211 */ /* 0x000fe200078008ff */
[----:B------:R-:W-:Y:S01]  /*07b0*/  IMAD.WIDE.U32 R14, R45, R50, RZ ;  /* 0x000000322d0e7225 */ /* 0x000fe200078e00ff */
[----:B----4-:R-:W-:-:S03]  /*07c0*/  LEA R62, P2, R6, R26, 0x1 ;  /* 0x0000001a063e7211 */ /* 0x010fc600078408ff */
[----:B------:R-:W-:Y:S02]  /*07d0*/  HFMA2 R50, -RZ, RZ, 0, 0 ;  /* 0x00000000ff327431 */ /* 0x000fe400000001ff */
[----:B------:R-:W-:Y:S01]  /*07e0*/  IMAD R49, R45, UR7, R17 ;  /* 0x000000072d317c24 */ /* 0x000fe2000f8e0211 */
        /* <DEDUP_REMOVED lines=30> */
[C---:B------:R-:W-:Y:S02]  /*09d0*/  SHF.L.U32 R65, R52.reuse, 0x3, RZ ;  /* 0x0000000334417819 */ /* 0x040fe400000006ff */
        /* <DEDUP_REMOVED lines=35> */
.L_x_17474:
[----:B0-----:R-:W0:Y:S01]  /*0c10*/  LDC R7, c[0x0][0x388] ;  /* 0x0000e200ff077b82 */ /* 0x001e220000000800 */
        /* <DEDUP_REMOVED lines=8> */
[----:B------:R-:W-:-:S05]  /*0ca0*/  IADD3 R2, P4, PT, R23, R54, RZ ;  /* 0x0000003617027210 */ /* 0x000fca0007f9e0ff */
[----:B------:R-:W1:Y:S01]  /*0cb0*/  S2UR UR6, SR_CgaCtaId ;  /* 0x00000000000679c3 */ /* 0x000e620000008800 */
[----:B------:R-:W-:Y:S01]  /*0cc0*/  IADD3.X R3, PT, PT, RZ, R56, RZ, P4, !PT ;  /* 0x00000038ff037210 */ /* 0x000fe200027fe4ff */
[----:B------:R-:W2:Y:S01]  /*0cd0*/  S2R R92, SR_LANEID ;  /* 0x00000000005c7919 */ /* 0x000ea20000000000 */
[----:B------:R-:W-:Y:S01]  /*0ce0*/  UMOV UR4, 0x400 ;  /* 0x0000040000047882 */ /* 0x000fe20000000000 */
[----:B------:R-:W-:Y:S02]  /*0cf0*/  PRMT R26, RZ, 0x7610, R26 ;  /* 0x00007610ff1a7816 */ /* 0x000fe4000000001a */
[----:B------:R-:W-:Y:S02]  /*0d00*/  PRMT R28, RZ, 0x7610, R28 ;  /* 0x00007610ff1c7816 */ /* 0x000fe4000000001c */
[----:B------:R-:W-:Y:S02]  /*0d10*/  PRMT R30, RZ, 0x7610, R30 ;  /* 0x00007610ff1e7816 */ /* 0x000fe4000000001e */
[----:B------:R-:W-:-:S02]  /*0d20*/  PRMT R32, RZ, 0x7610, R32 ;  /* 0x00007610ff207816 */ /* 0x000fc40000000020 */
[----:B------:R-:W-:Y:S02]  /*0d30*/  PRMT R34, RZ, 0x7610, R34 ;  /* 0x00007610ff227816 */ /* 0x000fe40000000022 */
[----:B------:R-:W-:Y:S01]  /*0d40*/  PRMT R36, RZ, 0x7610, R36 ;  /* 0x00007610ff247816 */ /* 0x000fe20000000024 */
[----:B------:R-:W-:Y:S01]  /*0d50*/  HFMA2 R9, -RZ, RZ, 0, 0 ;  /* 0x00000000ff097431 */ /* 0x000fe200000001ff */
[----:B0-----:R-:W-:Y:S01]  /*0d60*/  IADD3 R90, PT, PT, -R8, R7, RZ ;  /* 0x00000007085a7210 */ /* 0x001fe20007ffe1ff */
[----:B------:R-:W0:Y:S01]  /*0d70*/  LDCU.64 UR8, c[0x0][0x488] ;  /* 0x00009100ff0877ac */ /* 0x000e220008000a00 */
[----:B------:R-:W-:Y:S01]  /*0d80*/  ISETP.NE.AND P5, PT, R52, RZ, PT ;  /* 0x000000ff3400720c */ /* 0x000fe20003fa5270 */
[----:B------:R-:W3:Y:S01]  /*0d90*/  LDC.64 R98, c[0x0][0x508] ;  /* 0x00014200ff627b82 */ /* 0x000ee20000000a00 */
[-C--:B------:R-:W-:Y:S01]  /*0da0*/  ISETP.GE.AND P3, PT, R71, R90.reuse, PT ;  /* 0x0000005a4700720c */ /* 0x080fe20003f66270 */
[----:B------:R-:W4:Y:S01]  /*0db0*/  LDCU.64 UR10, c[0x0][0x558] ;  /* 0x0000ab00ff0a77ac */ /* 0x000f220008000a00 */
[----:B------:R-:W-:-:S02]  /*0dc0*/  ISETP.GE.AND P2, PT, R75, R90, PT ;  /* 0x0000005a4b00720c */ /* 0x000fc40003f46270 */
[-C--:B------:R-:W-:Y:S02]  /*0dd0*/  ISETP.GE.AND P1, PT, R81, R90.reuse, PT ;  /* 0x0000005a5100720c */ /* 0x080fe40003f26270 */
[----:B------:R-:W-:-:S07]  /*0de0*/  ISETP.GE.AND P0, PT, R82, R90, PT ;  /* 0x0000005a5200720c */ /* 0x000fce0003f06270 */
[----:B------:R-:W4:Y:S04]  /*0df0*/  @!P3 LDG.E.U16 R0, desc[UR16][R2.64] ;  /* 0x000000100200b981 */ /* 0x000f28000c1e1500 */
[----:B------:R-:W3:Y:S04]  /*0e00*/  @!P2 LDG.E.U16 R20, desc[UR16][R2.64+0x40] ;  /* 0x000040100214a981 */ /* 0x000ee8000c1e1500 */
[----:B------:R-:W3:Y:S04]  /*0e10*/  @!P1 LDG.E.U16 R22, desc[UR16][R2.64+0x80] ;  /* 0x0000801002169981 */ /* 0x000ee8000c1e1500 */
[----:B------:R-:W3:Y:S01]  /*0e20*/  @!P0 LDG.E.U16 R24, desc[UR16][R2.64+0xc0] ;  /* 0x0000c01002188981 */ /* 0x000ee2000c1e1500 */
[----:B-1----:R-:W-:Y:S01]  /*0e30*/  ULEA UR6, UR6, UR4, 0x18 ;  /* 0x0000000406067291 */ /* 0x002fe2000f8ec0ff */
[----:B--2---:R-:W-:Y:S01]  /*0e40*/  SHF.L.U32 R6, R92, 0x3, RZ ;  /* 0x000000035c067819 */ /* 0x004fe200000006ff */
[----:B------:R-:W1:Y:S01]  /*0e50*/  LDCU UR4, c[0x0][0x38c] ;  /* 0x00007180ff0477ac */ /* 0x000e620008000800 */
[----:B------:R-:W-:-:S03]  /*0e60*/  IADD3 R4, P4, PT, R23, R58, RZ ;  /* 0x0000003a17047210 */ /* 0x000fc60007f9e0ff */
[----:B------:R-:W-:Y:S02]  /*0e70*/  LEA R91, R92, UR6, 0x1 ;  /* 0x000000065c5b7c11 */ /* 0x000fe4000f8e08ff */
[----:B------:R-:W-:-:S03]  /*0e80*/  IADD3.X R5, PT, PT, RZ, R59, RZ, P4, !PT ;  /* 0x0000003bff057210 */ /* 0x000fc600027fe4ff */
[----:B----4-:R-:W-:Y:S04]  /*0e90*/  STS.U16 [R91], R0 ;  /* 0x000000005b007388 */ /* 0x010fe80000000400 */
[----:B---3--:R-:W-:Y:S04]  /*0ea0*/  STS.U16 [R91+0x40], R20 ;  /* 0x000040145b007388 */ /* 0x008fe80000000400 */
[----:B------:R2:W-:Y:S04]  /*0eb0*/  STS.U16 [R91+0x80], R22 ;  /* 0x000080165b007388 */ /* 0x0005e80000000400 */
[----:B------:R3:W-:Y:S01]  /*0ec0*/  STS.U16 [R91+0xc0], R24 ;  /* 0x0000c0185b007388 */ /* 0x0007e20000000400 */
[----:B------:R-:W-:-:S03]  /*0ed0*/  NOP ;  /* 0x0000000000007918 */ /* 0x000fc60000000000 */
[----:B------:R-:W-:Y:S01]  /*0ee0*/  LDS.64 R2, [R6+UR6] ;  /* 0x0000000606027984 */ /* 0x000fe20008000a00 */
[----:B------:R-:W-:Y:S06]  /*0ef0*/  BAR.SYNC.DEFER_BLOCKING 0x0 ;  /* 0x0000000000007b1d */ /* 0x000fec0000010000 */
[----:B------:R-:W4:Y:S04]  /*0f00*/  @!P3 LDG.E.U16 R26, desc[UR16][R4.64] ;  /* 0x00000010041ab981 */ /* 0x000f28000c1e1500 */
[----:B------:R-:W4:Y:S04]  /*0f10*/  @!P2 LDG.E.U16 R28, desc[UR16][R4.64+0x40] ;  /* 0x00004010041ca981 */ /* 0x000f28000c1e1500 */
[----:B------:R-:W4:Y:S04]  /*0f20*/  @!P1 LDG.E.U16 R30, desc[UR16][R4.64+0x80] ;  /* 0x00008010041e9981 */ /* 0x000f28000c1e1500 */
[----:B------:R-:W4:Y:S01]  /*0f30*/  @!P0 LDG.E.U16 R32, desc[UR16][R4.64+0xc0] ;  /* 0x0000c01004208981 */ /* 0x000f22000c1e1500 */
[----:B--2---:R-:W-:-:S02]  /*0f40*/  IADD3 R22, P4, PT, R23, R60, RZ ;  /* 0x0000003c17167210 */ /* 0x004fc40007f9e0ff */
[----:B------:R-:W-:Y:S02]  /*0f50*/  PRMT R0, RZ, 0x7610, R0 ;  /* 0x00007610ff007816 */ /* 0x000fe40000000000 */
[----:B---3--:R-:W-:Y:S02]  /*0f60*/  PRMT R24, RZ, 0x7610, R24 ;  /* 0x00007610ff187816 */ /* 0x008fe40000000018 */
[----:B------:R-:W-:Y:S01]  /*0f70*/  IADD3.X R23, PT, PT, RZ, R61, RZ, P4, !PT ;  /* 0x0000003dff177210 */ /* 0x000fe200027fe4ff */
[----:B----4-:R2:W-:Y:S04]  /*0f80*/  STS.U16 [R91], R26 ;  /* 0x0000001a5b007388 */ /* 0x0105e80000000400 */
[----:B------:R3:W-:Y:S04]  /*0f90*/  STS.U16 [R91+0x40], R28 ;  /* 0x0000401c5b007388 */ /* 0x0007e80000000400 */
[----:B------:R4:W-:Y:S01]  /*0fa0*/  STS.U16 [R91+0x80], R30 ;  /* 0x0000801e5b007388 */ /* 0x0009e20000000400 */
[----:B--2---:R-:W2:Y:S03]  /*0fb0*/  LDC.64 R26, c[0x0][0x410] ;  /* 0x00010400ff1a7b82 */ /* 0x004ea60000000a00 */
[----:B------:R0:W-:Y:S01]  /*0fc0*/  STS.U16 [R91+0xc0], R32 ;  /* 0x0000c0205b007388 */ /* 0x0001e20000000400 */
[----:B------:R-:W-:-:S03]  /*0fd0*/  NOP ;  /* 0x0000000000007918 */ /* 0x000fc60000000000 */
[----:B------:R-:W-:Y:S01]  /*0fe0*/  LDS.64 R4, [R6+UR6] ;  /* 0x0000000606047984 */ /* 0x000fe20008000a00 */
[----:B---3--:R-:W3:Y:S08]  /*0ff0*/  LDC.64 R28, c[0x0][0x418] ;  /* 0x00010600ff1c7b82 */ /* 0x008ef00000000a00 */
[----:B------:R-:W-:Y:S06]  /*1000*/  BAR.SYNC.DEFER_BLOCKING 0x0 ;  /* 0x0000000000007b1d */ /* 0x000fec0000010000 */
[----:B------:R-:W3:Y:S04]  /*1010*/  @!P3 LDG.E.U16 R0, desc[UR16][R22.64] ;  /* 0x000000101600b981 */ /* 0x000ee8000c1e1500 */
[----:B------:R-:W3:Y:S04]  /*1020*/  @!P2 LDG.E.U16 R24, desc[UR16][R22.64+0x40] ;  /* 0x000040101618a981 */ /* 0x000ee8000c1e1500 */
[----:B------:R-:W3:Y:S04]  /*1030*/  @!P1 LDG.E.U16 R34, desc[UR16][R22.64+0x80] ;  /* 0x0000801016229981 */ /* 0x000ee8000c1e1500 */
[----:B------:R1:W3:Y:S01]  /*1040*/  @!P0 LDG.E.U16 R36, desc[UR16][R22.64+0xc0] ;  /* 0x0000c01016248981 */ /* 0x0002e2000c1e1500 */
[----:B--2---:R-:W-:Y:S01]  /*1050*/  IMAD.WIDE.U32 R20, R26, UR18, R8 ;  /* 0x000000121a147c25 */ /* 0x004fe2000f8e0008 */
[----:B------:R-:W-:-:S02]  /*1060*/  PRMT R26, RZ, 0x7610, R26 ;  /* 0x00007610ff1a7816 */ /* 0x000fc4000000001a */
[----:B----4-:R-:W-:Y:S01]  /*1070*/  PRMT R30, RZ, 0x7610, R30 ;  /* 0x00007610ff1e7816 */ /* 0x010fe2000000001e */
[----:B------:R-:W-:Y:S01]  /*1080*/  IMAD R21, R27, UR18, R21 ;  /* 0x000000121b157c24 */ /* 0x000fe2000f8e0215 */
[----:B0-----:R-:W-:Y:S01]  /*1090*/  PRMT R32, RZ, 0x7610, R32 ;  /* 0x00007610ff207816 */ /* 0x001fe20000000020 */
[----:B---3--:R-:W-:Y:S01]  /*10a0*/  IMAD.WIDE.U32 R20, R45, R28, R20 ;  /* 0x0000001c2d147225 */ /* 0x008fe200078e0014 */
[----:B------:R-:W-:-:S03]  /*10b0*/  PRMT R28, RZ, 0x7610, R28 ;  /* 0x00007610ff1c7816 */ /* 0x000fc6000000001c */
[----:B------:R-:W-:Y:S01]  /*10c0*/  IMAD R21, R45, R29, R21 ;  /* 0x0000001d2d157224 */ /* 0x000fe200078e0215 */
[----:B------:R-:W-:-:S04]  /*10d0*/  IADD3 R20, P4, PT, R71, R20, RZ ;  /* 0x0000001447147210 */ /* 0x000fc80007f9e0ff */
[----:B------:R-:W-:Y:S02]  /*10e0*/  IADD3.X R21, PT, PT, RZ, R21, RZ, P4, !PT ;  /* 0x00000015ff157210 */ /* 0x000fe400027fe4ff */
[----:B-1----:R-:W-:-:S04]  /*10f0*/  LEA R22, P4, R20, UR8, 0x1 ;  /* 0x0000000814167c11 */ /* 0x002fc8000f8808ff */
[----:B------:R-:W-:Y:S01]  /*1100*/  LEA.HI.X R23, R20, UR9, R21, 0x1, P4 ;  /* 0x0000000914177c11 */ /* 0x000fe2000a0f0c15 */
[----:B------:R-:W0:Y:S01]  /*1110*/  LDCU.64 UR8, c[0x0][0x478] ;  /* 0x00008f00ff0877ac */ /* 0x000e220008000a00 */
[----:B------:R-:W-:Y:S04]  /*1120*/  STS.U16 [R91], R0 ;  /* 0x000000005b007388 */ /* 0x000fe80000000400 */
[----:B------:R1:W-:Y:S04]  /*1130*/  STS.U16 [R91+0x40], R24 ;  /* 0x000040185b007388 */ /* 0x0003e80000000400 */
[----:B------:R2:W-:Y:S04]  /*1140*/  STS.U16 [R91+0x80], R34 ;  /* 0x000080225b007388 */ /* 0x0005e80000000400 */
[----:B------:R-:W-:Y:S01]  /*1150*/  STS.U16 [R91+0xc0], R36 ;  /* 0x0000c0245b007388 */ /* 0x000fe20000000400 */
[----:B------:R-:W-:-:S03]  /*1160*/  NOP ;  /* 0x0000000000007918 */ /* 0x000fc60000000000 */
[----:B------:R-:W-:Y:S01]  /*1170*/  LDS.64 R40, [R6+UR6] ;  /* 0x0000000606287984 */ /* 0x000fe20008000a00 */
[----:B-1----:R-:W1:Y:S08]  /*1180*/  LDC.64 R24, c[0x0][0x420] ;  /* 0x00010800ff187b82 */ /* 0x002e700000000a00 */
[----:B------:R-:W-:Y:S08]  /*1190*/  BAR.SYNC.DEFER_BLOCKING 0x0 ;  /* 0x0000000000007b1d */ /* 0x000ff00000010000 */
[----:B--2---:R-:W2:Y:S01]  /*11a0*/  LDC.64 R34, c[0x0][0x428] ;  /* 0x00010a00ff227b82 */ /* 0x004ea20000000a00 */
[----:B------:R-:W3:Y:S04]  /*11b0*/  @!P3 LDG.E.U16 R26, desc[UR16][R22.64] ;  /* 0x00000010161ab981 */ /* 0x000ee8000c1e1500 */
[----:B------:R-:W4:Y:S04]  /*11c0*/  @!P2 LDG.E.U16 R28, desc[UR16][R22.64+0x40] ;  /* 0x00004010161ca981 */ /* 0x000f28000c1e1500 */
[----:B------:R-:W4:Y:S04]  /*11d0*/  @!P1 LDG.E.U16 R30, desc[UR16][R22.64+0x80] ;  /* 0x00008010161e9981 */ /* 0x000f28000c1e1500 */
[----:B------:R0:W4:Y:S01]  /*11e0*/  @!P0 LDG.E.U16 R32, desc[UR16][R22.64+0xc0] ;  /* 0x0000c01016208981 */ /* 0x000122000c1e1500 */
[----:B-1----:R-:W-:Y:S01]  /*11f0*/  IMAD.WIDE.U32 R20, R24, UR18, R8 ;  /* 0x0000001218147c25 */ /* 0x002fe2000f8e0008 */
[----:B------:R-:W-:-:S03]  /*1200*/  PRMT R24, RZ, 0x7610, R24 ;  /* 0x00007610ff187816 */ /* 0x000fc60000000018 */
[----:B------:R-:W-:Y:S02]  /*1210*/  IMAD R21, R25, UR18, R21 ;  /* 0x0000001219157c24 */ /* 0x000fe4000f8e0215 */
[C---:B--2---:R-:W-:Y:S01]  /*1220*/  IMAD.WIDE.U32 R20, R45.reuse, R34, R20 ;  /* 0x000000222d147225 */ /* 0x044fe200078e0014 */
[----:B0-----:R-:W-:Y:S02]  /*1230*/  PRMT R22, RZ, 0x7610, R22 ;  /* 0x00007610ff167816 */ /* 0x001fe40000000016 */
[----:B------:R-:W-:Y:S01]  /*1240*/  PRMT R34, RZ, 0x7610, R34 ;  /* 0x00007610ff227816 */ /* 0x000fe20000000022 */
[----:B------:R-:W-:Y:S01]  /*1250*/  IMAD R0, R45, R35, R21 ;  /* 0x000000232d007224 */ /* 0x000fe200078e0215 */
[----:B------:R-:W-:-:S04]  /*1260*/  IADD3 R21, P4, PT, R71, R20, RZ ;  /* 0x0000001447157210 */ /* 0x000fc80007f9e0ff */
[----:B------:R-:W-:Y:S02]  /*1270*/  IADD3.X R0, PT, PT, RZ, R0, RZ, P4, !PT ;  /* 0x00000000ff007210 */ /* 0x000fe400027fe4ff */
[----:B------:R-:W-:-:S04]  /*1280*/  LEA R20, P4, R21, UR8, 0x1 ;  /* 0x0000000815147c11 */ /* 0x000fc8000f8808ff */
[--C-:B------:R-:W-:Y:S01]  /*1290*/  LEA.HI.X R21, R21, UR9, R0.reuse, 0x1, P4 ;  /* 0x0000000915157c11 */ /* 0x100fe2000a0f0c00 */
[----:B------:R-:W0:Y:S01]  /*12a0*/  LDCU.64 UR8, c[0x0][0x510] ;  /* 0x0000a200ff0877ac */ /* 0x000e220008000a00 */
[----:B------:R-:W-:Y:S01]  /*12b0*/  PRMT R0, RZ, 0x7610, R0 ;  /* 0x00007610ff007816 */ /* 0x000fe20000000000 */
[----:B---3--:R-:W-:Y:S04]  /*12c0*/  STS.U16 [R91], R26 ;  /* 0x0000001a5b007388 */ /* 0x008fe80000000400 */
[----:B----4-:R-:W-:Y:S04]  /*12d0*/  STS.U16 [R91+0x40], R28 ;  /* 0x0000401c5b007388 */ /* 0x010fe80000000400 */
[----:B------:R-:W-:Y:S04]  /*12e0*/  STS.U16 [R91+0x80], R30 ;  /* 0x0000801e5b007388 */ /* 0x000fe80000000400 */
[----:B------:R-:W-:Y:S01]  /*12f0*/  STS.U16 [R91+0xc0], R32 ;  /* 0x0000c0205b007388 */ /* 0x000fe20000000400 */
[----:B------:R-:W-:-:S03]  /*1300*/  NOP ;  /* 0x0000000000007918 */ /* 0x000fc60000000000 */
[----:B------:R-:W1:Y:S01]  /*1310*/  LDS.64 R26, [R6+UR6] ;  /* 0x00000006061a7984 */ /* 0x000e620008000a00 */
[----:B------:R-:W-:Y:S06]  /*1320*/  BAR.SYNC.DEFER_BLOCKING 0x0 ;  /* 0x0000000000007b1d */ /* 0x000fec0000010000 */
[----:B------:R-:W2:Y:S04]  /*1330*/  @!P3 LDG.E.U16 R0, desc[UR16][R20.64] ;  /* 0x000000101400b981 */ /* 0x000ea8000c1e1500 */
[----:B------:R-:W3:Y:S04]  /*1340*/  @!P2 LDG.E.U16 R22, desc[UR16][R20.64+0x40] ;  /* 0x000040101416a981 */ /* 0x000ee8000c1e1500 */
[----:B------:R-:W4:Y:S04]  /*1350*/  @!P1 LDG.E.U16 R24, desc[UR16][R20.64+0x80] ;  /* 0x0000801014189981 */ /* 0x000f28000c1e1500 */
[----:B------:R0:W4:Y:S01]  /*1360*/  @!P0 LDG.E.U16 R34, desc[UR16][R20.64+0xc0] ;  /* 0x0000c01014228981 */ /* 0x000122000c1e1500 */
[----:B-1----:R-:W-:Y:S01]  /*1370*/  HADD2.F32 R28, -RZ, R26.H1_H1 ;  /* 0x3000001aff1c7230 */ /* 0x002fe20000004100 */
[----:B------:R-:W-:Y:S01]  /*1380*/  IADD3 R93, PT, PT, R6, UR6, RZ ;  /* 0x00000006065d7c10 */ /* 0x000fe2000fffe0ff */
[----:B------:R-:W-:-:S02]  /*1390*/  HADD2.F32 R33, -RZ, R27.H0_H0 ;  /* 0x2000001bff217230 */ /* 0x000fc40000004100 */
[----:B------:R-:W-:Y:S02]  /*13a0*/  HADD2.F32 R38, -RZ, R27.H1_H1 ;  /* 0x3000001bff267230 */ /* 0x000fe40000004100 */
[----:B------:R-:W-:Y:S01]  /*13b0*/  FMUL.FTZ R27, R28, -1.4426950216293334961 ;  /* 0xbfb8aa3b1c1b7820 */ /* 0x000fe20000410000 */
[----:B------:R-:W-:-:S05]  /*13c0*/  HADD2.F32 R25, -RZ, R26.H0_H0 ;  /* 0x2000001aff197230 */ /* 0x000fca0000004100 */
[----:B------:R-:W-:Y:S01]  /*13d0*/  FMUL.FTZ R23, R25, -1.4426950216293334961 ;  /* 0xbfb8aa3b19177820 */ /* 0x000fe20000410000 */
[----:B------:R-:W0:Y:S05]  /*13e0*/  MUFU.EX2 R27, R27 ;  /* 0x0000001b001b7308 */ /* 0x000e2a0000000800 */
[----:B------:R-:W1:Y:S01]  /*13f0*/  MUFU.EX2 R23, R23 ;  /* 0x0000001700177308 */ /* 0x000e620000000800 */
[----:B0-----:R-:W-:-:S04]  /*1400*/  FADD.FTZ R21, R27, 1 ;  /* 0x3f8000001b157421 */ /* 0x001fc80000010000 */
[----:B------:R-:W0:Y:S01]  /*1410*/  MUFU.RCP R29, R21 ;  /* 0x00000015001d7308 */ /* 0x000e220000001000 */
[----:B-1----:R-:W-:Y:S01]  /*1420*/  FADD.FTZ R20, R23, 1 ;  /* 0x3f80000017147421 */ /* 0x002fe20000010000 */
[----:B------:R-:W-:-:S06]  /*1430*/  HADD2.F32 R23, -RZ, R41.H0_H0 ;  /* 0x20000029ff177230 */ /* 0x000fcc0000004100 */
[----:B------:R-:W1:Y:S01]  /*1440*/  MUFU.RCP R26, R20 ;  /* 0x00000014001a7308 */ /* 0x000e620000001000 */
[----:B0-----:R-:W-:Y:S01]  /*1450*/  FADD.FTZ R21, -R29, 1 ;  /* 0x3f8000001d157421 */ /* 0x001fe20000010100 */
[----:B-1----:R-:W-:-:S04]  /*1460*/  FADD.FTZ R20, -R26, 1 ;  /* 0x3f8000001a147421 */ /* 0x002fc80000010100 */
[C---:B------:R-:W-:Y:S01]  /*1470*/  FFMA.FTZ R20, R25.reuse, R20, 1 ;  /* 0x3f80000019147423 */ /* 0x040fe20000010014 */
[----:B------:R-:W-:Y:S01]  /*1480*/  FMUL.FTZ R25, R25, R26 ;  /* 0x0000001a19197220 */ /* 0x000fe20000410000 */
[----:B--2---:R0:W-:Y:S04]  /*1490*/  STS.U16 [R91], R0 ;  /* 0x000000005b007388 */ /* 0x0041e80000000400 */
[----:B---3--:R1:W-:Y:S04]  /*14a0*/  STS.U16 [R91+0x40], R22 ;  /* 0x000040165b007388 */ /* 0x0083e80000000400 */
[----:B----4-:R2:W-:Y:S01]  /*14b0*/  STS.U16 [R91+0x80], R24 ;  /* 0x000080185b007388 */ /* 0x0105e20000000400 */
[----:B0-----:R-:W-:-:S03]  /*14c0*/  HADD2.F32 R0, -RZ, R40.H0_H0 ;  /* 0x20000028ff007230 */ /* 0x001fc60000004100 */
[----:B------:R0:W-:Y:S01]  /*14d0*/  STS.U16 [R91+0xc0], R34 ;  /* 0x0000c0225b007388 */ /* 0x0001e20000000400 */
[----:B------:R-:W-:Y:S01]  /*14e0*/  NOP ;  /* 0x0000000000007918 */ /* 0x000fe20000000000 */
[----:B-1----:R-:W-:Y:S01]  /*14f0*/  FMUL.FTZ R22, R33, -1.4426950216293334961 ;  /* 0xbfb8aa3b21167820 */ /* 0x002fe20000410000 */
[----:B--2---:R-:W-:Y:S01]  /*1500*/  FMUL.FTZ R24, R38, -1.4426950216293334961 ;  /* 0xbfb8aa3b26187820 */ /* 0x004fe20000410000 */
[----:B------:R-:W1:Y:S04]  /*1510*/  LDS.64 R36, [R6+UR6] ;  /* 0x0000000606247984 */ /* 0x000e680008000a00 */
[----:B------:R-:W2:Y:S04]  /*1520*/  MUFU.EX2 R22, R22 ;  /* 0x0000001600167308 */ /* 0x000ea80000000800 */
[----:B------:R-:W3:Y:S01]  /*1530*/  MUFU.EX2 R24, R24 ;  /* 0x0000001800187308 */ /* 0x000ee20000000800 */
[----:B--2---:R-:W-:Y:S01]  /*1540*/  FADD.FTZ R31, R22, 1 ;  /* 0x3f800000161f7421 */ /* 0x004fe20000010000 */
[----:B------:R-:W-:-:S02]  /*1550*/  HADD2.F32 R22, -RZ, R40.H1_H1 ;  /* 0x30000028ff167230 */ /* 0x000fc40000004100 */
[----:B---3--:R-:W-:Y:S01]  /*1560*/  FADD.FTZ R32, R24, 1 ;  /* 0x3f80000018207421 */ /* 0x008fe20000010000 */
[----:B0-----:R0:W2:Y:S01]  /*1570*/  MUFU.RCP R34, R31 ;  /* 0x0000001f00227308 */ /* 0x0010a20000001000 */
[----:B------:R-:W-:-:S07]  /*1580*/  HADD2.F32 R24, -RZ, R41.H1_H1 ;  /* 0x30000029ff187230 */ /* 0x000fce0000004100 */
[----:B------:R2:W3:Y:S01]  /*1590*/  MUFU.RCP R39, R32 ;  /* 0x0000002000277308 */ /* 0x0004e20000001000 */
[----:B0-----:R-:W-:Y:S01]  /*15a0*/  FFMA.FTZ R31, R28, R21, 1 ;  /* 0x3f8000001c1f7423 */ /* 0x001fe20000010015 */
[--C-:B-1----:R-:W-:Y:S02]  /*15b0*/  HADD2.F32 R35, -RZ, R37.reuse.H0_H0 ;  /* 0x20000025ff237230 */ /* 0x102fe40000004100 */
[----:B--2---:R-:W-:Y:S01]  /*15c0*/  FADD.FTZ R32, -R34, 1 ;  /* 0x3f80000022207421 */ /* 0x004fe20000010100 */
[----:B------:R-:W-:Y:S02]  /*15d0*/  HADD2.F32 R40, -RZ, R37.H1_H1 ;  /* 0x30000025ff287230 */ /* 0x000fe40000004100 */
[--C-:B------:R-:W-:Y:S02]  /*15e0*/  HADD2.F32 R27, -RZ, R36.reuse.H0_H0 ;  /* 0x20000024ff1b7230 */ /* 0x100fe40000004100 */
[----:B------:R-:W-:Y:S02]  /*15f0*/  HADD2.F32 R30, -RZ, R36.H1_H1 ;  /* 0x30000024ff1e7230 */ /* 0x000fe40000004100 */
[----:B------:R-:W-:Y:S01]  /*1600*/  FFMA.FTZ R36, R33, R32, 1 ;  /* 0x3f80000021247423 */ /* 0x000fe20000010020 */
[----:B------:R-:W-:Y:S01]  /*1610*/  FMUL.FTZ R42, R24, R40 ;  /* 0x00000028182a7220 */ /* 0x000fe20000410000 */
[C---:B---3--:R-:W-:Y:S01]  /*1620*/  FADD.FTZ R37, -R39.reuse, 1 ;  /* 0x3f80000027257421 */ /* 0x048fe20000010100 */
        /* <DEDUP_REMOVED lines=15> */
[----:B------:R-:W-:Y:S01]  /*1720*/  F2FP.F16.F32.PACK_AB R96, R31, R20 ;  /* 0x000000141f60723e */ /* 0x000fe200000000ff */
[----:B------:R-:W-:Y:S01]  /*1730*/  IMAD.WIDE.U32 R20, R98, UR18, R8 ;  /* 0x0000001262147c25 */ /* 0x000fe2000f8e0008 */
[----:B------:R-:W-:-:S03]  /*1740*/  F2FP.F16.F32.PACK_AB R97, R41, R36 ;  /* 0x000000242961723e */ /* 0x000fc600000000ff */
[----:B------:R-:W-:Y:S01]  /*1750*/  FMUL.FTZ R31, R28, R29 ;  /* 0x0000001d1c1f7220 */ /* 0x000fe20000410000 */
[----:B------:R-:W-:Y:S01]  /*1760*/  FMUL.FTZ R29, R0, R25 ;  /* 0x00000019001d7220 */ /* 0x000fe20000410000 */
[----:B------:R-:W-:Y:S02]  /*1770*/  IMAD R21, R99, UR18, R21 ;  /* 0x0000001263157c24 */ /* 0x000fe4000f8e0215 */
[----:B------:R-:W-:Y:S01]  /*1780*/  FMUL.FTZ R23, R23, R34 ;  /* 0x0000002217177220 */ /* 0x000fe20000410000 */
[----:B------:R-:W-:Y:S01]  /*1790*/  FMUL.FTZ R109, R22, R31 ;  /* 0x0000001f166d7220 */ /* 0x000fe20000410000 */
[----:B------:R-:W-:Y:S01]  /*17a0*/  FMUL.FTZ R24, R24, R39 ;  /* 0x0000002718187220 */ /* 0x000fe20000410000 */
[----:B------:R-:W-:-:S04]  /*17b0*/  IMAD.WIDE.U32 R20, R45, UR8, R20 ;  /* 0x000000082d147c25 */ /* 0x000fc8000f8e0014 */
[----:B------:R-:W-:Y:S01]  /*17c0*/  IMAD R36, R45, UR9, R21 ;  /* 0x000000092d247c24 */ /* 0x000fe2000f8e0215 */
[----:B------:R-:W-:Y:S01]  /*17d0*/  IADD3 R21, P0, PT, R71, R20, RZ ;  /* 0x0000001447157210 */ /* 0x000fe20007f1e0ff */
[----:B------:R-:W0:Y:S03]  /*17e0*/  LDCU.64 UR8, c[0x0][0x490] ;  /* 0x00009200ff0877ac */ /* 0x000e260008000a00 */
[----:B------:R-:W-:Y:S02]  /*17f0*/  IADD3.X R36, PT, PT, RZ, R36, RZ, P0, !PT ;  /* 0x00000024ff247210 */ /* 0x000fe400007fe4ff */
[----:B------:R-:W-:Y:S01]  /*1800*/  LEA R20, P4, R21, UR10, 0x1 ;  /* 0x0000000a15147c11 */ /* 0x000fe2000f8808ff */
[----:B------:R-:W-:Y:S01]  /*1810*/  STS.64 [R6+UR6], R96 ;  /* 0x0000006006007988 */ /* 0x000fe20008000a06 */
[----:B------:R-:W-:-:S03]  /*1820*/  NOP ;  /* 0x0000000000007918 */ /* 0x000fc60000000000 */
[----:B------:R-:W-:Y:S01]  /*1830*/  LDS.U16 R37, [R91] ;  /* 0x000000005b257984 */ /* 0x000fe20000000400 */
[----:B------:R-:W-:-:S03]  /*1840*/  LEA.HI.X R21, R21, UR11, R36, 0x1, P4 ;  /* 0x0000000b15157c11 */ /* 0x000fc6000a0f0c24 */
[----:B------:R-:W-:Y:S01]  /*1850*/  LDS.U16 R41, [R91+0x40] ;  /* 0x000040005b297984 */ /* 0x000fe20000000400 */
[----:B0-----:R-:W-:-:S03]  /*1860*/  UISETP.NE.U32.AND UP0, UPT, UR8, URZ, UPT ;  /* 0x000000ff0800728c */ /* 0x001fc6000bf05070 */
[----:B------:R-:W-:Y:S01]  /*1870*/  LDS.U16 R43, [R91+0x80] ;  /* 0x000080005b2b7984 */ /* 0x000fe20000000400 */
[----:B------:R-:W-:-:S03]  /*1880*/  UISETP.NE.AND.EX UP0, UPT, UR9, URZ, UPT, UP0 ;  /* 0x000000ff0900728c */ /* 0x000fc6000bf05300 */
[----:B------:R-:W-:Y:S04]  /*1890*/  LDS.U16 R95, [R91+0xc0] ;  /* 0x0000c0005b5f7984 */ /* 0x000fe80000000400 */
[----:B------:R-:W-:Y:S01]  /*18a0*/  @!P5 STS [UR6+0x100], R90 ;  /* 0x0001005aff00d988 */ /* 0x000fe20008000806 */
[----:B------:R-:W-:Y:S06]  /*18b0*/  BAR.SYNC.DEFER_BLOCKING 0x0 ;  /* 0x0000000000007b1d */ /* 0x000fec0000010000 */
[----:B------:R-:W0:Y:S02]  /*18c0*/  LDS R32, [UR6+0x100] ;  /* 0x00010006ff207984 */ /* 0x000e240008000800 */
[----:B0-----:R-:W-:-:S02]  /*18d0*/  ISETP.GE.AND P0, PT, R71, R32, PT ;  /* 0x000000204700720c */ /* 0x001fc40003f06270 */
        /* <DEDUP_REMOVED lines=19> */
[----:B------:R-:W-:Y:S04]  /*1a10*/  LDS.U16 R25, [R91] ;  /* 0x000000005b197984 */ /* 0x000fe80000000400 */
[----:B------:R-:W-:Y:S01]  /*1a20*/  LDS.U16 R27, [R91+0x40] ;  /* 0x000040005b1b7984 */ /* 0x000fe20000000400 */
[----:B-1----:R-:W-:-:S03]  /*1a30*/  IMAD.WIDE.U32 R20, R34, UR18, R8 ;  /* 0x0000001222147c25 */ /* 0x002fc6000f8e0008 */
[----:B------:R-:W-:Y:S01]  /*1a40*/  LDS.U16 R31, [R91+0x80] ;  /* 0x000080005b1f7984 */ /* 0x000fe20000000400 */
[----:B------:R-:W-:-:S03]  /*1a50*/  IMAD R21, R35, UR18, R21 ;  /* 0x0000001223157c24 */ /* 0x000fc6000f8e0215 */
[----:B------:R-:W-:Y:S01]  /*1a60*/  LDS.U16 R33, [R91+0xc0] ;  /* 0x0000c0005b217984 */ /* 0x000fe20000000400 */
[----:B0-----:R-:W-:-:S03]  /*1a70*/  IMAD.WIDE.U32 R20, R45, R36, R20 ;  /* 0x000000242d147225 */ /* 0x001fc600078e0014 */
[----:B------:R-:W-:Y:S01]  /*1a80*/  @!P5 STS [UR6+0x100], R90 ;  /* 0x0001005aff00d988 */ /* 0x000fe20008000806 */
[----:B------:R-:W-:Y:S01]  /*1a90*/  IMAD R22, R45, R37, R21 ;  /* 0x000000252d167224 */ /* 0x000fe200078e0215 */
[----:B------:R-:W-:Y:S01]  /*1aa0*/  BAR.SYNC.DEFER_BLOCKING 0x0 ;  /* 0x0000000000007b1d */ /* 0x000fe20000010000 */
[----:B------:R-:W-:-:S05]  /*1ab0*/  IADD3 R21, P4, PT, R71, R20, RZ ;  /* 0x0000001447157210 */ /* 0x000fca0007f9e0ff */
[----:B------:R-:W0:Y:S02]  /*1ac0*/  LDS R0, [UR6+0x100] ;  /* 0x00010006ff007984 */ /* 0x000e240008000800 */
[-C--:B0-----:R-:W-:Y:S02]  /*1ad0*/  ISETP.GE.AND P0, PT, R71, R0.reuse, PT ;  /* 0x000000004700720c */ /* 0x081fe40003f06270 */
[-C--:B------:R-:W-:Y:S02]  /*1ae0*/  ISETP.GE.AND P1, PT, R75, R0.reuse, PT ;  /* 0x000000004b00720c */ /* 0x080fe40003f26270 */
[-C--:B------:R-:W-:Y:S02]  /*1af0*/  ISETP.GE.AND P2, PT, R81, R0.reuse, PT ;  /* 0x000000005100720c */ /* 0x080fe40003f46270 */
[----:B------:R-:W-:Y:S02]  /*1b00*/  ISETP.GE.AND P3, PT, R82, R0, PT ;  /* 0x000000005200720c */ /* 0x000fe40003f66270 */
[----:B------:R-:W-:-:S02]  /*1b10*/  IADD3.X R0, PT, PT, RZ, R22, RZ, P4, !PT ;  /* 0x00000016ff007210 */ /* 0x000fc400027fe4ff */
[----:B------:R-:W-:-:S04]  /*1b20*/  LEA R20, P4, R21, UR8, 0x1 ;  /* 0x0000000815147c11 */ /* 0x000fc8000f8808ff */
[----:B------:R-:W-:-:S05]  /*1b30*/  LEA.HI.X R21, R21, UR9, R0, 0x1, P4 ;  /* 0x0000000915157c11 */ /* 0x000fca000a0f0c00 */
[----:B------:R1:W-:Y:S04]  /*1b40*/  @!P0 STG.E.U16 desc[UR16][R20.64], R25 ;  /* 0x0000001914008986 */ /* 0x0003e8000c101510 */
[----:B------:R1:W-:Y:S04]  /*1b50*/  @!P1 STG.E.U16 desc[UR16][R20.64+0x40], R27 ;  /* 0x0000401b14009986 */ /* 0x0003e8000c101510 */
[----:B------:R1:W-:Y:S04]  /*1b60*/  @!P2 STG.E.U16 desc[UR16][R20.64+0x80], R31 ;  /* 0x0000801f1400a986 */ /* 0x0003e8000c101510 */
[----:B------:R1:W-:Y:S02]  /*1b70*/  @!P3 STG.E.U16 desc[UR16][R20.64+0xc0], R33 ;  /* 0x0000c0211400b986 */ /* 0x0003e4000c101510 */
.L_x_17438:
[----:B------:R-:W-:Y:S01]  /*1b80*/  BAR.SYNC.DEFER_BLOCKING 0x0 ;  /* 0x0000000000007b1d */ /* 0x000fe20000010000 */
[--C-:B------:R-:W-:Y:S01]  /*1b90*/  HADD2.F32 R99, -RZ, R2.reuse.H0_H0 ;  /* 0x20000002ff637230 */ /* 0x100fe20000004100 */
[----:B------:R-:W-:Y:S01]  /*1ba0*/  UISETP.GE.AND UP0, UPT, UR4, 0x1, UPT ;  /* 0x000000010400788c */ /* 0x000fe2000bf06270 */
[----:B------:R-:W-:Y:S01]  /*1bb0*/  HADD2.F32 R98, -RZ, R2.H1_H1 ;  /* 0x30000002ff627230 */ /* 0x000fe20000004100 */
[----:B------:R-:W-:Y:S01]  /*1bc0*/  CS2R R96, SRZ ;  /* 0x0000000000607805 */ /* 0x000fe2000001ff00 */
[--C-:B------:R-:W-:Y:S02]  /*1bd0*/  HADD2.F32 R100, -RZ, R3.reuse.H0_H0 ;  /* 0x20000003ff647230 */ /* 0x100fe40000004100 */
[----:B------:R-:W-:Y:S01]  /*1be0*/  FFMA.FTZ R50, R29, R99, R50 ;  /* 0x000000631d327223 */ /* 0x000fe20000010032 */
[----:B------:R-:W-:Y:S01]  /*1bf0*/  HADD2.F32 R101, -RZ, R3.H1_H1 ;  /* 0x30000003ff657230 */ /* 0x000fe20000004100 */
[----:B0-----:R-:W-:Y:S01]  /*1c00*/  CS2R R94, SRZ ;  /* 0x00000000005e7805 */ /* 0x001fe2000001ff00 */
[----:B------:R-:W-:-:S02]  /*1c10*/  HADD2.F32 R3, -RZ, R4.H0_H0 ;  /* 0x20000004ff037230 */ /* 0x000fc40000004100 */
[----:B------:R-:W-:Y:S01]  /*1c20*/  FFMA.FTZ R50, R109, R98, R50 ;  /* 0x000000626d327223 */ /* 0x000fe20000010032 */
[--C-:B-1----:R-:W-:Y:S02]  /*1c30*/  HADD2.F32 R21, -RZ, R5.reuse.H0_H0 ;  /* 0x20000005ff157230 */ /* 0x102fe40000004100 */
[----:B-----5:R-:W-:Y:S01]  /*1c40*/  FMUL.FTZ R105, R29, R44 ;  /* 0x0000002c1d697220 */ /* 0x020fe20000410000 */
[----:B------:R-:W-:Y:S02]  /*1c50*/  HADD2.F32 R103, -RZ, R4.H1_H1 ;  /* 0x30000004ff677230 */ /* 0x000fe40000004100 */
[----:B------:R-:W-:Y:S01]  /*1c60*/  FADD.FTZ R102, R3, R46 ;  /* 0x0000002e03667221 */ /* 0x000fe20000010000 */
[----:B------:R-:W-:Y:S02]  /*1c70*/  HADD2.F32 R5, -RZ, R5.H1_H1 ;  /* 0x30000005ff057230 */ /* 0x000fe40000004100 */
[----:B------:R-:W-:Y:S01]  /*1c80*/  FFMA.FTZ R3, R23, R100, R50 ;  /* 0x0000006417037223 */ /* 0x000fe20000010032 */
[--C-:B------:R-:W-:Y:S01]  /*1c90*/  FADD.FTZ R104, R21, R46.reuse ;  /* 0x0000002e15687221 */ /* 0x100fe20000010000 */
[--C-:B------:R-:W-:Y:S01]  /*1ca0*/  FADD.FTZ R103, R103, R46.reuse ;  /* 0x0000002e67677221 */ /* 0x100fe20000010000 */
[-C--:B------:R-:W-:Y:S01]  /*1cb0*/  FMUL.FTZ R108, R109, R44.reuse ;  /* 0x0000002c6d6c7220 */ /* 0x080fe20000410000 */
[----:B------:R-:W-:Y:S01]  /*1cc0*/  FADD.FTZ R106, R5, R46 ;  /* 0x0000002e056a7221 */ /* 0x000fe20000010000 */
[-C--:B------:R-:W-:Y:S01]  /*1cd0*/  FMUL.FTZ R107, R23, R44.reuse ;  /* 0x0000002c176b7220 */ /* 0x080fe20000410000 */
[C---:B------:R-:W-:Y:S01]  /*1ce0*/  FMUL.FTZ R110, R24.reuse, R44 ;  /* 0x0000002c186e7220 */ /* 0x040fe20000410000 */
[----:B------:R-:W-:Y:S01]  /*1cf0*/  FFMA.FTZ R50, R24, R101, R3 ;  /* 0x0000006518327223 */ /* 0x000fe20000010003 */
[----:B------:R-:W-:Y:S06]  /*1d00*/  BRA.U !UP0, `(.L_x_17439) ;  /* 0x0000003108407547 */ /* 0x000fec000b800000 */
[----:B------:R-:W-:Y:S01]  /*1d10*/  FADD.FTZ R0, R29, R29 ;  /* 0x0000001d1d007221 */ /* 0x000fe20000010000 */
[----:B------:R-:W-:Y:S01]  /*1d20*/  FADD.FTZ R111, R23, R23 ;  /* 0x00000017176f7221 */ /* 0x000fe20000010000 */
[----:B------:R-:W-:Y:S01]  /*1d30*/  IADD3 R21, PT, PT, R6, 0x3, RZ ;  /* 0x0000000306157810 */ /* 0x000fe20007ffe0ff */
[----:B------:R-:W-:Y:S01]  /*1d40*/  FADD.FTZ R112, R24, R24 ;  /* 0x0000001818707221 */ /* 0x000fe20000010000 */
[C---:B------:R-:W-:Y:S01]  /*1d50*/  IADD3 R23, PT, PT, R6.reuse, 0x4, RZ ;  /* 0x0000000406177810 */ /* 0x040fe20007ffe0ff */
[----:B------:R-:W0:Y:S01]  /*1d60*/  LDC R118, c[0x0][0x388] ;  /* 0x0000e200ff767b82 */ /* 0x000e220000000800 */
[C---:B------:R-:W-:Y:S01]  /*1d70*/  IADD3 R25, PT, PT, R6.reuse, 0x5, RZ ;  /* 0x0000000506197810 */ /* 0x040fe20007ffe0ff */
[----:B------:R-:W-:Y:S01]  /*1d80*/  HFMA2 R97, -RZ, RZ, 0, 0 ;  /* 0x00000000ff617431 */ /* 0x000fe200000001ff */
[C---:B------:R-:W-:Y:S01]  /*1d90*/  IADD3 R27, PT, PT, R6.reuse, 0x6, RZ ;  /* 0x00000006061b7810 */ /* 0x040fe20007ffe0ff */
[----:B------:R-:W-:Y:S01]  /*1da0*/  FADD.FTZ R109, R109, R109 ;  /* 0x0000006d6d6d7221 */ /* 0x000fe20000010000 */
[----:B------:R-:W-:Y:S01]  /*1db0*/  IADD3 R29, PT, PT, R6, 0x7, RZ ;  /* 0x00000007061d7810 */ /* 0x000fe20007ffe0ff */
[----:B------:R-:W-:Y:S01]  /*1dc0*/  FMUL.FTZ R114, R102, R99 ;  /* 0x0000006366727220 */ /* 0x000fe20000410000 */
[-C--:B------:R-:W-:Y:S01]  /*1dd0*/  LEA.HI.SX32 R125, R21, R6.reuse, 0x1b ;  /* 0x00000006157d7211 */ /* 0x080fe200078fdaff */
[----:B------:R-:W1:Y:S01]  /*1de0*/  LDC.64 R30, c[0x0][0x440] ;  /* 0x00011000ff1e7b82 */ /* 0x000e620000000a00 */
[----:B------:R-:W-:Y:S01]  /*1df0*/  LEA.HI.SX32 R126, R23, R6, 0x1b ;  /* 0x00000006177e7211 */ /* 0x000fe200078fdaff */
[----:B------:R-:W-:Y:S01]  /*1e00*/  FMUL.FTZ R115, R103, R98 ;  /* 0x0000006267737220 */ /* 0x000fe20000410000 */
[----:B------:R-:W-:Y:S01]  /*1e10*/  LEA.HI.SX32 R127, R25, R6, 0x1b ;  /* 0x00000006197f7211 */ /* 0x000fe200078fdaff */
[----:B------:R-:W-:Y:S01]  /*1e20*/  FMUL.FTZ R116, R104, R100 ;  /* 0x0000006468747220 */ /* 0x000fe20000410000 */
[-C--:B------:R-:W-:Y:S01]  /*1e30*/  LEA.HI.SX32 R128, R27, R6.reuse, 0x1b ;  /* 0x000000061b807211 */ /* 0x080fe200078fdaff */
[----:B------:R-:W-:Y:S01]  /*1e40*/  FMUL.FTZ R117, R106, R101 ;  /* 0x000000656a757220 */ /* 0x000fe20000410000 */
[-C--:B------:R-:W-:Y:S01]  /*1e50*/  LEA.HI.SX32 R129, R29, R6.reuse, 0x1b ;  /* 0x000000061d817211 */ /* 0x080fe200078fdaff */
[----:B------:R-:W2:Y:S01]  /*1e60*/  LDC.64 R26, c[0x0][0x3a8] ;  /* 0x0000ea00ff1a7b82 */ /* 0x000ea20000000a00 */
[C---:B------:R-:W-:Y:S01]  /*1e70*/  IADD3 R3, PT, PT, R6.reuse, 0x1, RZ ;  /* 0x0000000106037810 */ /* 0x040fe20007ffe0ff */
[----:B------:R-:W-:Y:S01]  /*1e80*/  UMOV UR4, URZ ;  /* 0x000000ff00047c82 */ /* 0x000fe20008000000 */
[----:B------:R-:W-:Y:S01]  /*1e90*/  IADD3 R5, PT, PT, R6, 0x2, RZ ;  /* 0x0000000206057810 */ /* 0x000fe20007ffe0ff */
[----:B------:R-:W3:Y:S01]  /*1ea0*/  LDCU UR8, c[0x0][0x394] ;  /* 0x00007280ff0877ac */ /* 0x000ee20008000800 */
[----:B------:R-:W-:-:S02]  /*1eb0*/  LEA.HI.SX32 R122, R3, R6, 0x1b ;  /* 0x00000006037a7211 */ /* 0x000fc400078fdaff */
[----:B------:R-:W-:Y:S01]  /*1ec0*/  SHF.L.U32 R3, R89, 0x8, RZ ;  /* 0x0000000859037819 */ /* 0x000fe200000006ff */
[----:B------:R-:W4:Y:S01]  /*1ed0*/  LDC.64 R28, c[0x0][0x448] ;  /* 0x00011200ff1c7b82 */ /* 0x000f220000000a00 */
[----:B------:R-:W-:Y:S01]  /*1ee0*/  LEA.HI.SX32 R5, R5, R6, 0x1b ;  /* 0x0000000605057211 */ /* 0x000fe200078fdaff */
[----:B------:R-:W0:Y:S01]  /*1ef0*/  LDCU UR9, c[0x0][0x38c] ;  /* 0x00007180ff0977ac */ /* 0x000e220008000800 */
[----:B------:R-:W-:Y:S02]  /*1f00*/  IADD3 R34, P1, PT, R3, R52, RZ ;  /* 0x0000003403227210 */ /* 0x000fe40007f3e0ff */
[----:B------:R-:W-:Y:S02]  /*1f10*/  LEA R120, R7, -R3, 0x1 ;  /* 0x8000000307787211 */ /* 0x000fe400078e08ff */
[----:B------:R-:W-:Y:S01]  /*1f20*/  LEA.HI.X.SX32 R35, R3, RZ, 0x1, P1 ;  /* 0x000000ff03237211 */ /* 0x000fe200008f0eff */
[----:B------:R-:W0:Y:S01]  /*1f30*/  LDC.64 R24, c[0x0][0x3c0] ;  /* 0x0000f000ff187b82 */ /* 0x000e220000000a00 */
[----:B------:R-:W-:-:S02]  /*1f40*/  ISETP.GE.AND P1, PT, R78, R120, PT ;  /* 0x000000784e00720c */ /* 0x000fc40003f26270 */
[-C--:B------:R-:W-:Y:S02]  /*1f50*/  ISETP.GE.AND P2, PT, R83, R120.reuse, PT ;  /* 0x000000785300720c */ /* 0x080fe40003f46270 */
[----:B------:R-:W-:Y:S02]  /*1f60*/  ISETP.GE.AND P3, PT, R84, R120, PT ;  /* 0x000000785400720c */ /* 0x000fe40003f66270 */
[----:B------:R-:W-:Y:S01]  /*1f70*/  LEA.HI.SX32 R119, R6, R6, 0x1b ;  /* 0x0000000606777211 */ /* 0x000fe200078fdaff */
[----:B------:R-:W0:Y:S01]  /*1f80*/  LDC.64 R22, c[0x0][0x3e0] ;  /* 0x0000f800ff167b82 */ /* 0x000e220000000a00 */
[C---:B------:R-:W-:Y:S02]  /*1f90*/  ISETP.NE.AND P0, PT, R64.reuse, 0x1, PT ;  /* 0x000000014000780c */ /* 0x040fe40003f05270 */
[----:B------:R-:W-:Y:S02]  /*1fa0*/  SHF.L.U32 R121, R64, 0x8, RZ ;  /* 0x0000000840797819 */ /* 0x000fe400000006ff */
[----:B------:R-:W-:-:S02]  /*1fb0*/  P2R R160, PR, RZ, 0x2 ;  /* 0x00000002ffa07803 */ /* 0x000fc40000000000 */
[----:B------:R-:W-:Y:S01]  /*1fc0*/  P2R R161, PR, RZ, 0x4 ;  /* 0x00000004ffa17803 */ /* 0x000fe20000000000 */
[----:B------:R-:W0:Y:S01]  /*1fd0*/  LDC.64 R20, c[0x0][0x4f0] ;  /* 0x00013c00ff147b82 */ /* 0x000e220000000a00 */
[----:B------:R-:W-:Y:S02]  /*1fe0*/  P2R R162, PR, RZ, 0x8 ;  /* 0x00000008ffa27803 */ /* 0x000fe40000000000 */
[----:B------:R-:W-:Y:S02]  /*1ff0*/  IADD3 R113, PT, PT, R64, -0x2, RZ ;  /* 0xfffffffe40717810 */ /* 0x000fe40007ffe0ff */
[----:B------:R-:W-:Y:S02]  /*2000*/  LEA R119, R119, UR6, 0x1 ;  /* 0x0000000677777c11 */ /* 0x000fe4000f8e08ff */
[----:B------:R-:W-:Y:S02]  /*2010*/  ISETP.EQ.AND P0, PT, R52, RZ, P0 ;  /* 0x000000ff3400720c */ /* 0x000fe40000702270 */
[----:B------:R-:W-:-:S02]  /*2020*/  LOP3.LUT R121, R121, 0x100, RZ, 0xc0, !PT ;  /* 0x0000010079797812 */ /* 0x000fc400078ec0ff */
[C---:B------:R-:W-:Y:S02]  /*2030*/  LOP3.LUT R159, R3.reuse, 0x100, RZ, 0xc0, !PT ;  /* 0x00000100039f7812 */ /* 0x040fe400078ec0ff */
        /* <DEDUP_REMOVED lines=8> */
[-C--:B------:R-:W-:Y:S02]  /*20c0*/  ISETP.GE.AND P1, PT, R85, R120.reuse, PT ;  /* 0x000000785500720c */ /* 0x080fe40003f26270 */
[-C--:B------:R-:W-:Y:S02]  /*20d0*/  ISETP.GE.AND P2, PT, R86, R120.reuse, PT ;  /* 0x000000785600720c */ /* 0x080fe40003f46270 */
[----:B------:R-:W-:-:S02]  /*20e0*/  ISETP.GE.AND P3, PT, R87, R120, PT ;  /* 0x000000785700720c */ /* 0x000fc40003f66270 */
[----:B-1234-:R-:W-:-:S13]  /*20f0*/  ISETP.GE.AND P4, PT, R88, R120, PT ;  /* 0x000000785800720c */ /* 0x01efda0003f86270 */
.L_x_17473:
[----:B------:R-:W-:Y:S02]  /*2100*/  MOV R2, R78 ;  /* 0x0000004e00027202 */ /* 0x000fe40000000f00 */
[----:B------:R-:W-:Y:S02]  /*2110*/  MOV R3, RZ ;  /* 0x000000ff00037202 */ /* 0x000fe40000000f00 */
        /* <DEDUP_REMOVED lines=66> */
[C---:B------:R-:W-:Y:S01]  /*2540*/  FMUL.FTZ R3, R104.reuse, R5 ;  /* 0x0000000568037220 */ /* 0x040fe20000410000 */
[-C--:B------:R-:W-:Y:S01]  /*2550*/  FMUL.FTZ R37, R103, R33.reuse ;  /* 0x0000002167257220 */ /* 0x080fe20000410000 */
[----:B0-----:R-:W-:-:S02]  /*2560*/  FMUL.FTZ R4, R104, R33 ;  /* 0x0000002168047220 */ /* 0x001fc40000410000 */
[----:B-1----:R0:W-:Y:S01]  /*2570*/  MUFU.EX2 R6, R3 ;  /* 0x0000000300067308 */ /* 0x0021e20000000800 */
[----:B------:R-:W-:Y:S01]  /*2580*/  FMUL.FTZ R7, R102, R5 ;  /* 0x0000000566077220 */ /* 0x000fe20000410000 */
[----:B------:R-:W-:Y:S01]  /*2590*/  FMUL.RZ R37, R37, 0.15915493667125701904 ;  /* 0x3e22f98325257820 */ /* 0x000fe2000040c000 */
[----:B--2---:R-:W-:Y:S01]  /*25a0*/  FMUL.RZ R36, R4, 0.15915493667125701904 ;  /* 0x3e22f98304247820 */ /* 0x004fe2000040c000 */
[----:B------:R-:W-:Y:S01]  /*25b0*/  MUFU.SIN R146, R41 ;  /* 0x0000002900927308 */ /* 0x000fe20000000400 */
[----:B0-----:R-:W-:Y:S01]  /*25c0*/  FMUL.FTZ R3, R106, R33 ;  /* 0x000000216a037220 */ /* 0x001fe20000410000 */
[----:B------:R-:W-:-:S06]  /*25d0*/  FMUL.FTZ R2, R103, R5 ;  /* 0x0000000567027220 */ /* 0x000fcc0000410000 */
[----:B------:R-:W0:Y:S01]  /*25e0*/  MUFU.COS R148, R41 ;  /* 0x0000002900947308 */ /* 0x000e220000000000 */
[----:B------:R-:W-:Y:S01]  /*25f0*/  FMUL.RZ R40, R3, 0.15915493667125701904 ;  /* 0x3e22f98303287820 */ /* 0x000fe2000040c000 */
[----:B------:R-:W-:-:S06]  /*2600*/  FMUL.FTZ R5, R106, R5 ;  /* 0x000000056a057220 */ /* 0x000fcc0000410000 */
[----:B------:R-:W0:Y:S04]  /*2610*/  MUFU.EX2 R7, R7 ;  /* 0x0000000700077308 */ /* 0x000e280000000800 */
[----:B------:R-:W-:Y:S01]  /*2620*/  MUFU.SIN R133, R37 ;  /* 0x0000002500857308 */ /* 0x000fe20000000400 */
[----:B------:R-:W-:-:S07]  /*2630*/  IADD3 R3, PT, PT, R159, UR4, RZ ;  /* 0x000000049f037c10 */ /* 0x000fce000fffe0ff */
[----:B------:R-:W1:Y:S08]  /*2640*/  MUFU.COS R131, R37 ;  /* 0x0000002500837308 */ /* 0x000e700000000000 */
[----:B------:R-:W-:Y:S08]  /*2650*/  MUFU.SIN R37, R36 ;  /* 0x0000002400257308 */ /* 0x000ff00000000400 */
[----:B------:R-:W2:Y:S08]  /*2660*/  MUFU.COS R41, R36 ;  /* 0x0000002400297308 */ /* 0x000eb00000000000 */
[----:B------:R-:W-:Y:S08]  /*2670*/  MUFU.SIN R4, R40 ;  /* 0x0000002800047308 */ /* 0x000ff00000000400 */
[----:B---3--:R-:W3:Y:S01]  /*2680*/  MUFU.COS R134, R40 ;  /* 0x0000002800867308 */ /* 0x008ee20000000000 */
[----:B------:R-:W-:-:S07]  /*2690*/  SEL R3, R3, R66, !P5 ;  /* 0x0000004203037207 */ /* 0x000fce0006800000 */
[----:B------:R-:W1:Y:S04]  /*26a0*/  MUFU.EX2 R2, R2 ;  /* 0x0000000200027308 */ /* 0x000e680000000800 */
[----:B------:R-:W3:Y:S01]  /*26b0*/  MUFU.EX2 R5, R5 ;  /* 0x0000000500057308 */ /* 0x000ee20000000800 */
[C---:B0-----:R-:W-:Y:S01]  /*26c0*/  FMUL.FTZ R42, R7.reuse, R148 ;  /* 0x00000094072a7220 */ /* 0x041fe20000410000 */
[----:B------:R-:W-:Y:S01]  /*26d0*/  FMUL.FTZ R43, R7, R146 ;  /* 0x00000092072b7220 */ /* 0x000fe20000410000 */
[----:B------:R-:W-:Y:S01]  /*26e0*/  LEA R3, R3, UR6, 0x3 ;  /* 0x0000000603037c11 */ /* 0x000fe2000f8e18ff */
[----:B----4-:R-:W-:Y:S02]  /*26f0*/  HADD2.F32 R140, -RZ, R140.H0_H0 ;  /* 0x2000008cff8c7230 */ /* 0x010fe40000004100 */
[----:B-----5:R-:W-:-:S02]  /*2700*/  HADD2.F32 R141, -RZ, R141.H0_H0 ;  /* 0x2000008dff8d7230 */ /* 0x020fc40000004100 */
[----:B------:R-:W-:Y:S02]  /*2710*/  HADD2.F32 R144, -RZ, R144.H0_H0 ;  /* 0x20000090ff907230 */ /* 0x000fe40000004100 */
[----:B------:R-:W-:Y:S02]  /*2720*/  HADD2.F32 R137, -RZ, R137.H0_H0 ;  /* 0x20000089ff897230 */ /* 0x000fe40000004100 */
[C---:B-1----:R-:W-:Y:S01]  /*2730*/  FMUL.FTZ R131, R2.reuse, R131 ;  /* 0x0000008302837220 */ /* 0x042fe20000410000 */
[----:B------:R-:W-:Y:S01]  /*2740*/  FMUL.FTZ R133, R2, R133 ;  /* 0x0000008502857220 */ /* 0x000fe20000410000 */
[----:B------:R-:W-:Y:S02]  /*2750*/  HADD2.F32 R138, -RZ, R138.H0_H0 ;  /* 0x2000008aff8a7230 */ /* 0x000fe40000004100 */
[C---:B--2---:R-:W-:Y:S01]  /*2760*/  FMUL.FTZ R130, R6.reuse, R41 ;  /* 0x0000002906827220 */ /* 0x044fe20000410000 */
[----:B------:R-:W-:Y:S01]  /*2770*/  FMUL.FTZ R132, R6, R37 ;  /* 0x0000002506847220 */ /* 0x000fe20000410000 */
[C---:B---3--:R-:W-:Y:S01]  /*2780*/  FMUL.FTZ R134, R5.reuse, R134 ;  /* 0x0000008605867220 */ /* 0x048fe20000410000 */
[----:B------:R-:W-:Y:S01]  /*2790*/  FMUL.FTZ R135, R5, R4 ;  /* 0x0000000405877220 */ /* 0x000fe20000410000 */
[----:B------:R0:W-:Y:S01]  /*27a0*/  STS.64 [R3+0xa80], R42 ;  /* 0x000a802a03007388 */ /* 0x0001e20000000a00 */
[----:B------:R-:W-:-:S02]  /*27b0*/  HADD2.F32 R139, -RZ, R139.H0_H0 ;  /* 0x2000008bff8b7230 */ /* 0x000fc40000004100 */
[CC--:B------:R-:W-:Y:S01]  /*27c0*/  FMUL.FTZ R2, R38.reuse, R140.reuse ;  /* 0x0000008c26027220 */ /* 0x0c0fe20000410000 */
[----:B------:R-:W-:Y:S02]  /*27d0*/  HADD2.F32 R142, -RZ, R142.H0_H0 ;  /* 0x2000008eff8e7230 */ /* 0x000fe40000004100 */
[C---:B------:R-:W-:Y:S01]  /*27e0*/  FMUL.FTZ R5, R39.reuse, R140 ;  /* 0x0000008c27057220 */ /* 0x040fe20000410000 */
[----:B------:R-:W-:Y:S02]  /*27f0*/  HADD2.F32 R136, -RZ, R136.H0_H0 ;  /* 0x20000088ff887230 */ /* 0x000fe40000004100 */
[CC--:B------:R-:W-:Y:S01]  /*2800*/  FMUL.FTZ R4, R39.reuse, R141.reuse ;  /* 0x0000008d27047220 */ /* 0x0c0fe20000410000 */
[C---:B------:R-:W-:Y:S01]  /*2810*/  FMUL.FTZ R6, R38.reuse, R141 ;  /* 0x0000008d26067220 */ /* 0x040fe20000410000 */
[CC--:B------:R-:W-:Y:S01]  /*2820*/  FMUL.FTZ R7, R38.reuse, R144.reuse ;  /* 0x0000009026077220 */ /* 0x0c0fe20000410000 */
[CC--:B------:R-:W-:Y:S01]  /*2830*/  FMUL.FTZ R37, R39.reuse, R137.reuse ;  /* 0x0000008927257220 */ /* 0x0c0fe20000410000 */
[C---:B------:R-:W-:Y:S01]  /*2840*/  FMUL.FTZ R36, R38.reuse, R137 ;  /* 0x0000008926247220 */ /* 0x040fe20000410000 */
[C---:B0-----:R-:W-:Y:S01]  /*2850*/  FMUL.FTZ R3, R39.reuse, R144 ;  /* 0x0000009027037220 */ /* 0x041fe20000410000 */
[CC--:B------:R-:W-:Y:S01]  /*2860*/  FFMA.FTZ R145, R39.reuse, R138.reuse, R2 ;  /* 0x0000008a27917223 */ /* 0x0c0fe20000010002 */
[C---:B------:R-:W-:Y:S01]  /*2870*/  FFMA.FTZ R5, R38.reuse, R138, -R5 ;  /* 0x0000008a26057223 */ /* 0x040fe20000010805 */
[CC--:B------:R-:W-:Y:S01]  /*2880*/  FFMA.FTZ R4, R38.reuse, R139.reuse, -R4 ;  /* 0x0000008b26047223 */ /* 0x0c0fe20000010804 */
[C---:B------:R-:W-:Y:S01]  /*2890*/  FFMA.FTZ R6, R39.reuse, R139, R6 ;  /* 0x0000008b27067223 */ /* 0x040fe20000010006 */
[CC--:B------:R-:W-:Y:S01]  /*28a0*/  FFMA.FTZ R148, R38.reuse, R142.reuse, -R3 ;  /* 0x0000008e26947223 */ /* 0x0c0fe20000010803 */
[C---:B------:R-:W-:Y:S01]  /*28b0*/  FFMA.FTZ R2, R39.reuse, R142, R7 ;  /* 0x0000008e27027223 */ /* 0x040fe20000010007 */
[-C--:B------:R-:W-:Y:S01]  /*28c0*/  FFMA.FTZ R37, R38, R136.reuse, -R37 ;  /* 0x0000008826257223 */ /* 0x080fe20000010825 */
[----:B------:R-:W-:Y:S01]  /*28d0*/  FFMA.FTZ R151, R39, R136, R36 ;  /* 0x0000008827977223 */ /* 0x000fe20000010024 */
        /* <DEDUP_REMOVED lines=10> */
[----:B------:R-:W-:Y:S01]  /*2980*/  ISETP.NE.AND P6, PT, R64, UR8, PT ;  /* 0x0000000840007c0c */ /* 0x000fe2000bfc5270 */
[----:B------:R-:W-:Y:S01]  /*2990*/  HFMA2 R41, -RZ, RZ, 0, 0 ;  /* 0x00000000ff297431 */ /* 0x000fe200000001ff */
[----:B------:R-:W-:-:S11]  /*29a0*/  MOV R40, 0x3f800000 ;  /* 0x3f80000000287802 */ /* 0x000fd60000000f00 */
[----:B------:R-:W-:Y:S05]  /*29b0*/  @!P6 BRA `(.L_x_17442) ;  /* 0x000000000014e947 */ /* 0x000fea0003800000 */
[----:B------:R-:W-:-:S04]  /*29c0*/  IADD3 R2, PT, PT, R121, UR4, RZ ;  /* 0x0000000479027c10 */ /* 0x000fc8000fffe0ff */
[----:B------:R-:W-:-:S05]  /*29d0*/  LEA R2, R2, UR6, 0x3 ;  /* 0x0000000602027c11 */ /* 0x000fca000f8e18ff */
[----:B------:R2:W3:Y:S01]  /*29e0*/  LDS.64 R40, [R2+0xa80] ;  /* 0x000a800002287984 */ /* 0x0004e20000000a00 */
[----:B------:R-:W-:Y:S05]  /*29f0*/  BRA `(.L_x_17442) ;  /* 0x0000000000047947 */ /* 0x000fea0003800000 */
.L_x_17441:
[----:B------:R0:W1:Y:S02]  /*2a00*/  LDS.64 R40, [R65+UR5+0x1a88] ;  /* 0x001a880541287984 */ /* 0x0000640008000a00 */
.L_x_17442:
[----:B------:R-:W-:Y:S05]  /*2a10*/  BSYNC.RECONVERGENT B0 ;  /* 0x0000000000007941 */ /* 0x000fea0003800200 */
.L_x_17440:
        /* <DEDUP_REMOVED lines=118> */
[----:B0-----:R-:W-:Y:S01]  /*3180*/  MOV R4, 0x3f800000 ;  /* 0x3f80000000047802 */ /* 0x001fe20000000f00 */
[----:B------:R-:W-:-:S02]  /*3190*/  HFMA2 R5, -RZ, RZ, 0, 0 ;  /* 0x00000000ff057431 */ /* 0x000fc400000001ff */
        /* <DEDUP_REMOVED lines=60> */
.L_x_17444:
[----:B------:R-:W-:Y:S05]  /*3560*/  BSYNC.RECONVERGENT B0 ;  /* 0x0000000000007941 */ /* 0x000fea0003800200 */
.L_x_17443:
        /* <DEDUP_REMOVED lines=17> */
.L_x_17446:
[----:B------:R-:W-:Y:S05]  /*3680*/  BSYNC.RECONVERGENT B0 ;  /* 0x0000000000007941 */ /* 0x000fea0003800200 */
.L_x_17445:
        /* <DEDUP_REMOVED lines=17> */
.L_x_17448:
[----:B------:R-:W-:Y:S05]  /*37a0*/  BSYNC.RECONVERGENT B0 ;  /* 0x0000000000007941 */ /* 0x000fea0003800200 */
.L_x_17447:
        /* <DEDUP_REMOVED lines=17> */
.L_x_17450:
[----:B------:R-:W-:Y:S05]  /*38c0*/  BSYNC.RECONVERGENT B0 ;  /* 0x0000000000007941 */ /* 0x000fea0003800200 */
.L_x_17449:
        /* <DEDUP_REMOVED lines=17> */
.L_x_17452:
[----:B------:R-:W-:Y:S05]  /*39e0*/  BSYNC.RECONVERGENT B0 ;  /* 0x0000000000007941 */ /* 0x000fea0003800200 */
.L_x_17451:
        /* <DEDUP_REMOVED lines=45> */
[C---:B------:R-:W-:Y:S01]  /*3cc0*/  FFMA.FTZ R138, R0.reuse, R167, RZ ;  /* 0x000000a7008a7223 */ /* 0x040fe200000100ff */
[----:B------:R-:W-:Y:S01]  /*3cd0*/  FFMA.FTZ R140, -R0, R3, RZ ;  /* 0x00000003008c7223 */ /* 0x000fe200000101ff */
[C---:B------:R-:W-:Y:S01]  /*3ce0*/  FMUL.FTZ R139, R144.reuse, R43 ;  /* 0x0000002b908b7220 */ /* 0x040fe20000410000 */
[----:B------:R-:W-:Y:S01]  /*3cf0*/  FMUL.FTZ R144, R144, R170 ;  /* 0x000000aa90907220 */ /* 0x000fe20000410000 */
[----:B------:R-:W-:Y:S01]  /*3d00*/  FFMA.FTZ R138, R109, R166, R138 ;  /* 0x000000a66d8a7223 */ /* 0x000fe2000001008a */
[----:B------:R-:W-:Y:S01]  /*3d10*/  FMUL.FTZ R3, R39, R2 ;  /* 0x0000000227037220 */ /* 0x000fe20000410000 */
[CC--:B------:R-:W-:Y:S01]  /*3d20*/  FFMA.FTZ R139, R142.reuse, R170.reuse, -R139 ;  /* 0x000000aa8e8b7223 */ /* 0x0c0fe2000001088b */
[----:B------:R-:W-:Y:S01]  /*3d30*/  FFMA.FTZ R140, -R109, R169, R140 ;  /* 0x000000a96d8c7223 */ /* 0x000fe2000001018c */
[----:B------:R-:W-:Y:S01]  /*3d40*/  FFMA.FTZ R141, R142, R43, R144 ;  /* 0x0000002b8e8d7223 */ /* 0x000fe20000010090 */
[----:B------:R-:W-:Y:S01]  /*3d50*/  FMUL.FTZ R163, R135, R170 ;  /* 0x000000aa87a37220 */ /* 0x000fe20000410000 */
[C---:B------:R-:W-:Y:S01]  /*3d60*/  FFMA.FTZ R139, R111.reuse, R139, R138 ;  /* 0x0000008b6f8b7223 */ /* 0x040fe2000001008a */
[C---:B------:R-:W-:Y:S01]  /*3d70*/  FMUL.FTZ R138, R38.reuse, R2 ;  /* 0x00000002268a7220 */ /* 0x040fe20000410000 */
[----:B------:R-:W-:Y:S01]  /*3d80*/  FFMA.FTZ R169, R38, R155, -R3 ;  /* 0x0000009b26a97223 */ /* 0x000fe20000010803 */
        /* <DEDUP_REMOVED lines=10> */
[-C--:B------:R-:W-:Y:S01]  /*3e30*/  FMUL.FTZ R167, R38, R3.reuse ;  /* 0x0000000326a77220 */ /* 0x080fe20000410000 */
[C---:B------:R-:W-:Y:S01]  /*3e40*/  FMUL.FTZ R163, R39.reuse, R42 ;  /* 0x0000002a27a37220 */ /* 0x040fe20000410000 */
[C---:B------:R-:W-:Y:S01]  /*3e50*/  FMUL.FTZ R173, R39.reuse, R3 ;  /* 0x0000000327ad7220 */ /* 0x040fe20000410000 */
[C---:B------:R-:W-:Y:S01]  /*3e60*/  FFMA.FTZ R144, R39.reuse, R154, R140 ;  /* 0x0000009a27907223 */ /* 0x040fe2000001008c */
[----:B------:R-:W-:Y:S01]  /*3e70*/  FFMA.FTZ R175, R39, R138, R167 ;  /* 0x0000008a27af7223 */ /* 0x000fe200000100a7 */
[-C--:B------:R-:W-:Y:S01]  /*3e80*/  FMUL.FTZ R140, R164, R41.reuse ;  /* 0x00000029a48c7220 */ /* 0x080fe20000410000 */
[----:B------:R-:W-:Y:S01]  /*3e90*/  FMUL.FTZ R167, R165, R41 ;  /* 0x00000029a5a77220 */ /* 0x000fe20000410000 */
[C---:B------:R-:W-:Y:S01]  /*3ea0*/  FMUL.FTZ R168, R38.reuse, R43 ;  /* 0x0000002b26a87220 */ /* 0x040fe20000410000 */
[C---:B------:R-:W-:Y:S01]  /*3eb0*/  FFMA.FTZ R142, R38.reuse, R154, -R163 ;  /* 0x0000009a268e7223 */ /* 0x040fe200000108a3 */
        /* <DEDUP_REMOVED lines=25> */
[C---:B------:R-:W-:Y:S01]  /*4050*/  FMUL.FTZ R135, R109.reuse, R142 ;  /* 0x0000008e6d877220 */ /* 0x040fe20000410000 */
[C---:B------:R-:W-:Y:S01]  /*4060*/  FMUL.FTZ R41, R132.reuse, R39 ;  /* 0x0000002784297220 */ /* 0x040fe20000410000 */
[----:B------:R-:W-:Y:S01]  /*4070*/  FMUL.FTZ R132, R132, R140 ;  /* 0x0000008c84847220 */ /* 0x000fe20000410000 */
[----:B------:R-:W-:Y:S01]  /*4080*/  FMUL.FTZ R149, R109, -R144 ;  /* 0x800000906d957220 */ /* 0x000fe20000410000 */
[C---:B------:R-:W-:Y:S01]  /*4090*/  FMUL.FTZ R173, R112.reuse, R173 ;  /* 0x000000ad70ad7220 */ /* 0x040fe20000410000 */
[----:B------:R-:W-:Y:S01]  /*40a0*/  FMUL.FTZ R175, R112, -R175 ;  /* 0x800000af70af7220 */ /* 0x000fe20000410000 */
[----:B------:R-:W-:Y:S01]  /*40b0*/  STS [R77+0x210], R40 ;  /* 0x000210284d007388 */ /* 0x000fe20000000800 */
[----:B------:R-:W-:Y:S01]  /*40c0*/  FADD.FTZ R155, -R114, R155 ;  /* 0x0000009b729b7221 */ /* 0x000fe20000010100 */
[----:B------:R-:W-:-:S02]  /*40d0*/  FADD.FTZ R154, -R115, R154 ;  /* 0x0000009a739a7221 */ /* 0x000fc40000010100 */
[----:B------:R-:W-:Y:S01]  /*40e0*/  STS [R80+0x4], R171 ;  /* 0x000004ab50007388 */ /* 0x000fe20000000800 */
[CC--:B0-----:R-:W-:Y:S01]  /*40f0*/  FFMA.FTZ R5, R130.reuse, R39.reuse, R132 ;  /* 0x0000002782057223 */ /* 0x0c1fe20000010084 */
[C---:B------:R-:W-:Y:S02]  /*4100*/  FMUL.FTZ R7, R111.reuse, R166 ;  /* 0x000000a66f077220 */ /* 0x040fe40000410000 */
[----:B------:R-:W-:Y:S01]  /*4110*/  STS [R80+0x8], R135 ;  /* 0x0000088750007388 */ /* 0x000fe20000000800 */
[----:B------:R-:W-:Y:S01]  /*4120*/  FFMA.FTZ R4, R130, R140, -R41 ;  /* 0x0000008c82047223 */ /* 0x000fe20000010829 */
[----:B------:R-:W-:Y:S01]  /*4130*/  FADD.FTZ R146, R146, R5 ;  /* 0x0000000592927221 */ /* 0x000fe20000010000 */
[----:B------:R-:W-:Y:S01]  /*4140*/  FMUL.FTZ R5, R111, -R168 ;  /* 0x800000a86f057220 */ /* 0x000fe20000410000 */
[----:B------:R-:W-:Y:S01]  /*4150*/  STS [R80+0xc], R149 ;  /* 0x00000c9550007388 */ /* 0x000fe20000000800 */
[----:B------:R-:W-:Y:S01]  /*4160*/  FADD.FTZ R142, R147, R4 ;  /* 0x00000004938e7221 */ /* 0x000fe20000010000 */
[-C--:B------:R-:W-:Y:S01]  /*4170*/  FMUL.FTZ R6, R133, R146.reuse ;  /* 0x0000009285067220 */ /* 0x080fe20000410000 */
[----:B------:R-:W-:Y:S01]  /*4180*/  FMUL.FTZ R41, R103, R146 ;  /* 0x0000009267297220 */ /* 0x000fe20000410000 */
[----:B------:R-:W-:Y:S01]  /*4190*/  STS [R80+0x10], R7 ;  /* 0x0000100750007388 */ /* 0x000fe20000000800 */
[-C--:B------:R-:W-:Y:S01]  /*41a0*/  FMUL.FTZ R4, R133, R142.reuse ;  /* 0x0000008e85047220 */ /* 0x080fe20000410000 */
[C---:B------:R-:W-:Y:S01]  /*41b0*/  FFMA.FTZ R6, R131.reuse, R142, -R6 ;  /* 0x0000008e83067223 */ /* 0x040fe20000010806 */
[----:B------:R-:W-:Y:S01]  /*41c0*/  FMUL.FTZ R132, R104, R39 ;  /* 0x0000002768847220 */ /* 0x000fe20000410000 */
[----:B------:R0:W-:Y:S01]  /*41d0*/  STS [R80+0x14], R5 ;  /* 0x0000140550007388 */ /* 0x0001e20000000800 */
[----:B------:R-:W-:Y:S01]  /*41e0*/  FFMA.FTZ R4, R131, R146, R4 ;  /* 0x0000009283047223 */ /* 0x000fe20000010004 */
[----:B------:R-:W-:Y:S01]  /*41f0*/  FADD.FTZ R148, R145, R6 ;  /* 0x0000000691947221 */ /* 0x000fe20000010000 */
[----:B------:R-:W-:Y:S01]  /*4200*/  FMUL.FTZ R131, R42, R41 ;  /* 0x000000292a837220 */ /* 0x000fe20000410000 */
[----:B------:R1:W-:Y:S01]  /*4210*/  STS [R80+0x18], R173 ;  /* 0x000018ad50007388 */ /* 0x0003e20000000800 */
[----:B------:R-:W-:Y:S01]  /*4220*/  FADD.FTZ R144, R143, R4 ;  /* 0x000000048f907221 */ /* 0x000fe20000010000 */
[----:B------:R-:W-:Y:S01]  /*4230*/  FMUL.FTZ R4, R102, R148 ;  /* 0x0000009466047220 */ /* 0x000fe20000410000 */
[----:B------:R-:W-:Y:S01]  /*4240*/  FADD.FTZ R130, -R116, R170 ;  /* 0x000000aa74827221 */ /* 0x000fe20000010100 */
[----:B------:R1:W-:Y:S01]  /*4250*/  STS [R80+0x1c], R175 ;  /* 0x00001caf50007388 */ /* 0x0003e20000000800 */
[----:B------:R-:W-:Y:S01]  /*4260*/  FMUL.FTZ R38, R102, R144 ;  /* 0x0000009066267220 */ /* 0x000fe20000410000 */
[----:B0-----:R-:W-:Y:S01]  /*4270*/  FMUL.FTZ R5, R103, R142 ;  /* 0x0000008e67057220 */ /* 0x001fe20000410000 */
[C---:B------:R-:W-:Y:S01]  /*4280*/  FMUL.FTZ R6, R2.reuse, R4 ;  /* 0x0000000402067220 */ /* 0x040fe20000410000 */
[----:B------:R-:W-:Y:S01]  /*4290*/  BAR.SYNC.DEFER_BLOCKING 0x0 ;  /* 0x0000000000007b1d */ /* 0x000fe20000010000 */
[----:B------:R-:W-:Y:S01]  /*42a0*/  FMUL.FTZ R40, R2, R38 ;  /* 0x0000002602287220 */ /* 0x000fe20000410000 */
[-C--:B------:R-:W-:Y:S01]  /*42b0*/  FMUL.FTZ R7, R42, R5.reuse ;  /* 0x000000052a077220 */ /* 0x080fe20000410000 */
[----:B------:R-:W-:Y:S01]  /*42c0*/  FFMA.FTZ R131, R154, R5, -R131 ;  /* 0x000000059a837223 */ /* 0x000fe20000010883 */
[-C--:B------:R-:W-:Y:S01]  /*42d0*/  FMUL.FTZ R5, R137, R3.reuse ;  /* 0x0000000389057220 */ /* 0x080fe20000410000 */
[----:B------:R-:W-:Y:S01]  /*42e0*/  FFMA.FTZ R40, R155, R4, -R40 ;  /* 0x000000049b287223 */ /* 0x000fe20000010828 */
[----:B------:R-:W-:Y:S01]  /*42f0*/  FMUL.FTZ R4, R137, R138 ;  /* 0x0000008a89047220 */ /* 0x000fe20000410000 */
[----:B------:R-:W-:Y:S01]  /*4300*/  FMUL.FTZ R133, R104, R140 ;  /* 0x0000008c68857220 */ /* 0x000fe20000410000 */
[C---:B------:R-:W-:Y:S01]  /*4310*/  FFMA.FTZ R5, R136.reuse, R138, -R5 ;  /* 0x0000008a88057223 */ /* 0x040fe20000010805 */
[----:B------:R-:W-:Y:S01]  /*4320*/  FMUL.FTZ R135, R43, R132 ;  /* 0x000000842b877220 */ /* 0x000fe20000410000 */
[----:B------:R-:W-:Y:S01]  /*4330*/  FFMA.FTZ R4, R136, R3, R4 ;  /* 0x0000000388047223 */ /* 0x000fe20000010004 */
[----:B------:R-:W-:Y:S01]  /*4340*/  LEA R136, R118, -R123, 0x1 ;  /* 0x8000007b76887211 */ /* 0x000fe200078e08ff */
[----:B------:R-:W-:Y:S01]  /*4350*/  FFMA.FTZ R6, R155, R38, R6 ;  /* 0x000000269b067223 */ /* 0x000fe20000010006 */
[----:B------:R-:W-:Y:S01]  /*4360*/  FFMA.FTZ R135, R130, R133, -R135 ;  /* 0x0000008582877223 */ /* 0x000fe20000010887 */
[----:B------:R-:W-:Y:S01]  /*4370*/  FFMA.FTZ R7, R154, R41, R7 ;  /* 0x000000299a077223 */ /* 0x000fe20000010007 */
[----:B------:R-:W-:Y:S01]  /*4380*/  ISETP.GE.AND P6, PT, R136, 0x1, PT ;  /* 0x000000018800780c */ /* 0x000fe20003fc6270 */
[----:B------:R-:W-:Y:S01]  /*4390*/  FADD.FTZ R6, RZ, R6 ;  /* 0x00000006ff067221 */ /* 0x000fe20000010000 */
[----:B------:R-:W-:Y:S01]  /*43a0*/  FADD.FTZ R40, RZ, R40 ;  /* 0x00000028ff287221 */ /* 0x000fe20000010000 */
[----:B------:R-:W-:-:S02]  /*43b0*/  FMUL.FTZ R133, R43, R133 ;  /* 0x000000852b857220 */ /* 0x000fc40000410000 */
[----:B------:R-:W-:Y:S01]  /*43c0*/  FADD.FTZ R6, R6, R7 ;  /* 0x0000000706067221 */ /* 0x000fe20000010000 */
[----:B------:R-:W-:Y:S01]  /*43d0*/  FADD.FTZ R40, R40, R131 ;  /* 0x0000008328287221 */ /* 0x000fe20000010000 */
[----:B------:R-:W-:Y:S01]  /*43e0*/  FFMA.FTZ R133, R130, R132, R133 ;  /* 0x0000008482857223 */ /* 0x000fe20000010085 */
[----:B------:R1:W0:Y:S02]  /*43f0*/  LDS R143, [R68+0x290] ;  /* 0x00029000448f7984 */ /* 0x0002240000000800 */
[----:B------:R-:W-:Y:S01]  /*4400*/  FADD.FTZ R40, R40, R135 ;  /* 0x0000008728287221 */ /* 0x000fe20000010000 */
[----:B------:R-:W-:Y:S02]  /*4410*/  FADD.FTZ R133, R6, R133 ;  /* 0x0000008506857221 */ /* 0x000fe40000010000 */
[----:B------:R-:W-:Y:S05]  /*4420*/  @!P6 BRA `(.L_x_17454) ;  /* 0x000000000008e947 */ /* 0x000fea0003800000 */
[----:B------:R-:W2:Y:S04]  /*4430*/  LDS R7, [R67+0x210] ;  /* 0x0002100043077984 */ /* 0x000ea80000000800 */
[----:B--2---:R2:W-:Y:S02]  /*4440*/  REDG.E.ADD.F32.FTZ.RN.STRONG.GPU desc[UR16][R36.64], R7 ;  /* 0x00000007240079a6 */ /* 0x0045e4000c12f310 */
.L_x_17454:
[----:B------:R-:W-:Y:S05]  /*4450*/  BSYNC.RECONVERGENT B0 ;  /* 0x0000000000007941 */ /* 0x000fea0003800200 */
.L_x_17453:
[----:B------:R-:W-:Y:S01]  /*4460*/  ISETP.GE.AND P6, PT, R136, 0x21, PT ;  /* 0x000000218800780c */ /* 0x000fe20003fc6270 */
[----:B------:R-:W-:-:S12]  /*4470*/  BSSY.RECONVERGENT B0, `(.L_x_17455) ;  /* 0x0000003000007945 */ /* 0x000fd80003800200 */
[----:B------:R-:W-:Y:S05]  /*4480*/  @!P6 BRA `(.L_x_17456) ;  /* 0x000000000004e947 */ /* 0x000fea0003800000 */
[----:B0-----:R3:W-:Y:S02]  /*4490*/  REDG.E.ADD.F32.FTZ.RN.STRONG.GPU desc[UR16][R36.64+0x80], R143 ;  /* 0x0000808f240079a6 */ /* 0x0017e4000c12f310 */
.L_x_17456:
[----:B------:R-:W-:Y:S05]  /*44a0*/  BSYNC.RECONVERGENT B0 ;  /* 0x0000000000007941 */ /* 0x000fea0003800200 */
.L_x_17455:
[----:B--2---:R2:W4:Y:S01]  /*44b0*/  LDS R7, [R69+0x310] ;  /* 0x0003100045077984 */ /* 0x0045220000000800 */
[----:B------:R-:W-:Y:S01]  /*44c0*/  ISETP.GE.AND P6, PT, R136, 0x41, PT ;  /* 0x000000418800780c */ /* 0x000fe20003fc6270 */
[----:B------:R-:W-:-:S12]  /*44d0*/  BSSY.RECONVERGENT B0, `(.L_x_17457) ;  /* 0x0000003000007945 */ /* 0x000fd80003800200 */
[----:B--2---:R-:W-:Y:S05]  /*44e0*/  @!P6 BRA `(.L_x_17458) ;  /* 0x000000000004e947 */ /* 0x004fea0003800000 */
[----:B----4-:R2:W-:Y:S02]  /*44f0*/  REDG.E.ADD.F32.FTZ.RN.STRONG.GPU desc[UR16][R36.64+0x100], R7 ;  /* 0x00010007240079a6 */ /* 0x0105e4000c12f310 */
.L_x_17458:
[----:B------:R-:W-:Y:S05]  /*4500*/  BSYNC.RECONVERGENT B0 ;  /* 0x0000000000007941 */ /* 0x000fea0003800200 */
.L_x_17457:
[----:B--2-4-:R2:W4:Y:S01]  /*4510*/  LDS R7, [R70+0x390] ;  /* 0x0003900046077984 */ /* 0x0145220000000800 */
[----:B------:R-:W-:Y:S01]  /*4520*/  ISETP.GE.AND P6, PT, R136, 0x61, PT ;  /* 0x000000618800780c */ /* 0x000fe20003fc6270 */
[----:B------:R-:W-:Y:S01]  /*4530*/  BSSY.RECONVERGENT B0, `(.L_x_17459) ;  /* 0x0000004000007945 */ /* 0x000fe20003800200 */
[----:B------:R-:W-:-:S11]  /*4540*/  FMUL.FTZ R135, R106, R150 ;  /* 0x000000966a877220 */ /* 0x000fd60000410000 */
[----:B--2---:R-:W-:Y:S05]  /*4550*/  @!P6 BRA `(.L_x_17460) ;  /* 0x000000000004e947 */ /* 0x004fea0003800000 */
[----:B----4-:R2:W-:Y:S02]  /*4560*/  REDG.E.ADD.F32.FTZ.RN.STRONG.GPU desc[UR16][R36.64+0x180], R7 ;  /* 0x00018007240079a6 */ /* 0x0105e4000c12f310 */
.L_x_17460:
[----:B------:R-:W-:Y:S05]  /*4570*/  BSYNC.RECONVERGENT B0 ;  /* 0x0000000000007941 */ /* 0x000fea0003800200 */
.L_x_17459:
[----:B------:R0:W0:Y:S01]  /*4580*/  LDS R131, [R72+0x410] ;  /* 0x0004100048837984 */ /* 0x0000220000000800 */
[----:B------:R-:W-:Y:S01]  /*4590*/  ISETP.GE.AND P6, PT, R136, 0x81, PT ;  /* 0x000000818800780c */ /* 0x000fe20003fc6270 */
[----:B------:R-:W-:Y:S01]  /*45a0*/  BSSY.RECONVERGENT B0, `(.L_x_17461) ;  /* 0x0000006000007945 */ /* 0x000fe20003800200 */
[----:B------:R-:W-:Y:S01]  /*45b0*/  FADD.FTZ R138, -R117, R138 ;  /* 0x0000008a758a7221 */ /* 0x000fe20000010100 */
[----:B------:R-:W-:Y:S01]  /*45c0*/  FMUL.FTZ R6, R106, R151 ;  /* 0x000000976a067220 */ /* 0x000fe20000410000 */
[----:B--2-4-:R-:W-:-:S09]  /*45d0*/  FMUL.FTZ R7, R3, R135 ;  /* 0x0000008703077220 */ /* 0x014fd20000410000 */
[----:B------:R-:W-:Y:S05]  /*45e0*/  @!P6 BRA `(.L_x_17462) ;  /* 0x000000000004e947 */ /* 0x000fea0003800000 */
[----:B0-----:R2:W-:Y:S02]  /*45f0*/  REDG.E.ADD.F32.FTZ.RN.STRONG.GPU desc[UR16][R36.64+0x200], R131 ;  /* 0x00020083240079a6 */ /* 0x0015e4000c12f310 */
.L_x_17462:
[----:B------:R-:W-:Y:S05]  /*4600*/  BSYNC.RECONVERGENT B0 ;  /* 0x0000000000007941 */ /* 0x000fea0003800200 */
.L_x_17461:
[----:B------:R4:W1:Y:S01]  /*4610*/  LDS R137, [R73+0x490] ;  /* 0x0004900049897984 */ /* 0x0008620000000800 */
[----:B------:R-:W-:Y:S01]  /*4620*/  ISETP.GE.AND P6, PT, R136, 0xa1, PT ;  /* 0x000000a18800780c */ /* 0x000fe20003fc6270 */
[----:B------:R-:W-:Y:S01]  /*4630*/  BSSY.RECONVERGENT B0, `(.L_x_17463) ;  /* 0x0000005000007945 */ /* 0x000fe20003800200 */
[-C--:B0-2---:R-:W-:Y:S01]  /*4640*/  FFMA.FTZ R131, R138, R6.reuse, -R7 ;  /* 0x000000068a837223 */ /* 0x085fe20000010807 */
[----:B------:R-:W-:-:S10]  /*4650*/  FMUL.FTZ R7, R3, R6 ;  /* 0x0000000603077220 */ /* 0x000fd40000410000 */
[----:B----4-:R-:W-:Y:S05]  /*4660*/  @!P6 BRA `(.L_x_17464) ;  /* 0x000000000004e947 */ /* 0x010fea0003800000 */
[----:B-1----:R0:W-:Y:S02]  /*4670*/  REDG.E.ADD.F32.FTZ.RN.STRONG.GPU desc[UR16][R36.64+0x280], R137 ;  /* 0x00028089240079a6 */ /* 0x0021e4000c12f310 */
.L_x_17464:
[----:B------:R-:W-:Y:S05]  /*4680*/  BSYNC.RECONVERGENT B0 ;  /* 0x0000000000007941 */ /* 0x000fea0003800200 */
.L_x_17463:
[----:B01----:R0:W1:Y:S01]  /*4690*/  LDS R137, [R74+0x510] ;  /* 0x000510004a897984 */ /* 0x0030620000000800 */
[----:B------:R-:W-:Y:S01]  /*46a0*/  ISETP.GE.AND P6, PT, R136, 0xc1, PT ;  /* 0x000000c18800780c */ /* 0x000fe20003fc6270 */
[----:B------:R-:W-:Y:S01]  /*46b0*/  BSSY.RECONVERGENT B0, `(.L_x_17465) ;  /* 0x0000004000007945 */ /* 0x000fe20003800200 */
[----:B------:R-:W-:-:S11]  /*46c0*/  FFMA.FTZ R134, R138, R135, R7 ;  /* 0x000000878a867223 */ /* 0x000fd60000010007 */
[----:B0-----:R-:W-:Y:S05]  /*46d0*/  @!P6 BRA `(.L_x_17466) ;  /* 0x000000000004e947 */ /* 0x001fea0003800000 */
[----:B-1----:R0:W-:Y:S02]  /*46e0*/  REDG.E.ADD.F32.FTZ.RN.STRONG.GPU desc[UR16][R36.64+0x300], R137 ;  /* 0x00030089240079a6 */ /* 0x0021e4000c12f310 */
.L_x_17466:
[----:B------:R-:W-:Y:S05]  /*46f0*/  BSYNC.RECONVERGENT B0 ;  /* 0x0000000000007941 */ /* 0x000fea0003800200 */
.L_x_17465:
[----:B------:R-:W-:Y:S01]  /*4700*/  FFMA.FTZ R6, R112, R5, R139 ;  /* 0x0000000570067223 */ /* 0x000fe2000001008b */
[----:B------:R-:W-:Y:S01]  /*4710*/  FADD.FTZ R5, R40, R131 ;  /* 0x0000008328057221 */ /* 0x000fe20000010000 */
[----:B------:R-:W-:Y:S01]  /*4720*/  ISETP.GE.AND P6, PT, R136, 0xe1, PT ;  /* 0x000000e18800780c */ /* 0x000fe20003fc6270 */
[----:B------:R2:W4:Y:S01]  /*4730*/  LDS R131, [R76+0x590] ;  /* 0x000590004c837984 */ /* 0x0005220000000800 */
[----:B------:R-:W-:Y:S01]  /*4740*/  BSSY.RECONVERGENT B0, `(.L_x_17467) ;  /* 0x0000005000007945 */ /* 0x000fe20003800200 */
[----:B------:R-:W-:Y:S01]  /*4750*/  FFMA.FTZ R7, -R112, R4, R141 ;  /* 0x0000000470077223 */ /* 0x000fe2000001018d */
[----:B------:R-:W-:-:S09]  /*4760*/  FADD.FTZ R4, R133, R134 ;  /* 0x0000008685047221 */ /* 0x000fd20000010000 */
[----:B--2---:R-:W-:Y:S05]  /*4770*/  @!P6 BRA `(.L_x_17468) ;  /* 0x000000000004e947 */ /* 0x004fea0003800000 */
[----:B----4-:R2:W-:Y:S02]  /*4780*/  REDG.E.ADD.F32.FTZ.RN.STRONG.GPU desc[UR16][R36.64+0x380], R131 ;  /* 0x00038083240079a6 */ /* 0x0105e4000c12f310 */
.L_x_17468:
[----:B------:R-:W-:Y:S05]  /*4790*/  BSYNC.RECONVERGENT B0 ;  /* 0x0000000000007941 */ /* 0x000fea0003800200 */
.L_x_17467:
[----:B0-23--:R-:W0:Y:S01]  /*47a0*/  SHFL.DOWN PT, R37, R4, 0x1, 0x1f ;  /* 0x08201f0004257f89 */ /* 0x00de2200000e0000 */
[----:B------:R-:W-:Y:S01]  /*47b0*/  ISETP.GT.AND P6, PT, R92, 0x1e, PT ;  /* 0x0000001e5c00780c */ /* 0x000fe20003fc4270 */
[----:B------:R-:W-:Y:S01]  /*47c0*/  FADD.FTZ R107, R132, R107 ;  /* 0x0000006b846b7221 */ /* 0x000fe20000010000 */
[----:B------:R-:W-:Y:S01]  /*47d0*/  BSSY.RECONVERGENT B0, `(.L_x_17469) ;  /* 0x000003d000007945 */ /* 0x000fe20003800200 */
[----:B------:R-:W2:Y:S01]  /*47e0*/  SHFL.DOWN PT, R36, R5, 0x1, 0x1f ;  /* 0x08201f0005247f89 */ /* 0x000ea200000e0000 */
[----:B------:R-:W-:-:S03]  /*47f0*/  FADD.FTZ R110, R135, R110 ;  /* 0x0000006e876e7221 */ /* 0x000fc60000010000 */
        /* <DEDUP_REMOVED lines=58> */
.L_x_17470:
[----:B------:R-:W-:Y:S05]  /*4ba0*/  BSYNC.RECONVERGENT B0 ;  /* 0x0000000000007941 */ /* 0x000fea0003800200 */
.L_x_17469:
        /* <DEDUP_REMOVED lines=34> */
.L_x_17472:
[----:B------:R-:W-:Y:S05]  /*4dd0*/  BSYNC.RECONVERGENT B0 ;  /* 0x0000000000007941 */ /* 0x000fea0003800200 */
.L_x_17471:
[----:B------:R-:W-:-:S04]  /*4de0*/  UIADD3 UR4, UPT, UPT, UR4, 0x1, URZ ;  /* 0x0000000104047890 */ /* 0x000fc8000fffe0ff */
[----:B------:R-:W-:-:S09]  /*4df0*/  UISETP.GE.AND UP0, UPT, UR4, UR9, UPT ;  /* 0x000000090400728c */ /* 0x000fd2000bf06270 */
[----:B------:R-:W-:Y:S05]  /*4e00*/  BRA.U !UP0, `(.L_x_17473) ;  /* 0xffffffd108bc7547 */ /* 0x000fea000b83ffff */
.L_x_17439:
[----:B------:R-:W-:Y:S01]  /*4e10*/  BAR.SYNC.DEFER_BLOCKING 0x0 ;  /* 0x0000000000007b1d */ /* 0x000fe20000010000 */
[----:B------:R-:W-:Y:S01]  /*4e20*/  F2FP.F16.F32.PACK_AB R106, R108, R105 ;  /* 0x000000696c6a723e */ /* 0x000fe200000000ff */
[----:B------:R-:W-:Y:S01]  /*4e30*/  FADD.FTZ R48, R96, R48 ;  /* 0x0000003060307221 */ /* 0x000fe20000010000 */
[----:B------:R-:W-:Y:S02]  /*4e40*/  F2FP.F16.F32.PACK_AB R107, R110, R107 ;  /* 0x0000006b6e6b723e */ /* 0x000fe400000000ff */
[----:B------:R-:W-:-:S03]  /*4e50*/  MOV R9, RZ ;  /* 0x000000ff00097202 */ /* 0x000fc60000000f00 */
[----:B------:R-:W3:Y:S01]  /*4e60*/  LDC.64 R24, c[0x0][0x4f8] ;  /* 0x00013e00ff187b82 */ /* 0x000ee20000000a00 */
[----:B------:R-:W4:Y:S01]  /*4e70*/  LDCU.64 UR8, c[0x0][0x500] ;  /* 0x0000a000ff0877ac */ /* 0x000f220008000a00 */
[----:B------:R-:W-:Y:S01]  /*4e80*/  F2FP.F16.F32.PACK_AB R28, R95, R96 ;  /* 0x000000605f1c723e */ /* 0x000fe200000000ff */
[----:B------:R-:W-:Y:S01]  /*4e90*/  FADD.FTZ R95, R48, R95 ;  /* 0x0000005f305f7221 */ /* 0x000fe20000010000 */
[----:B------:R-:W-:Y:S01]  /*4ea0*/  F2FP.F16.F32.PACK_AB R29, R97, R94 ;  /* 0x0000005e611d723e */ /* 0x000fe200000000ff */
[----:B------:R-:W5:Y:S02]  /*4eb0*/  LDCU.64 UR10, c[0x0][0x550] ;  /* 0x0000aa00ff0a77ac */ /* 0x000f640008000a00 */
[----:B------:R-:W-:Y:S01]  /*4ec0*/  FADD.FTZ R48, R95, R94 ;  /* 0x0000005e5f307221 */ /* 0x000fe20000010000 */
[----:B------:R-:W1:Y:S03]  /*4ed0*/  LDC.64 R30, c[0x0][0x518] ;  /* 0x00014600ff1e7b82 */ /* 0x000e660000000a00 */
[----:B------:R-:W-:Y:S01]  /*4ee0*/  FADD.FTZ R48, R48, R97 ;  /* 0x0000006130307221 */ /* 0x000fe20000010000 */
[----:B------:R-:W-:Y:S01]  /*4ef0*/  STS.64 [R93], R106 ;  /* 0x0000006a5d007388 */ /* 0x000fe20000000a00 */
[----:B------:R-:W-:-:S03]  /*4f00*/  NOP ;  /* 0x0000000000007918 */ /* 0x000fc60000000000 */
[----:B0-2---:R-:W-:Y:S01]  /*4f10*/  LDS.U16 R5, [R91] ;  /* 0x000000005b057984 */ /* 0x005fe20000000400 */
[----:B---3--:R-:W-:-:S03]  /*4f20*/  IMAD.WIDE.U32 R2, R24, UR18, R8 ;  /* 0x0000001218027c25 */ /* 0x008fc6000f8e0008 */
[----:B------:R-:W-:Y:S01]  /*4f30*/  LDS.U16 R7, [R91+0x40] ;  /* 0x000040005b077984 */ /* 0x000fe20000000400 */
[----:B------:R-:W-:-:S03]  /*4f40*/  IMAD R3, R25, UR18, R3 ;  /* 0x0000001219037c24 */ /* 0x000fc6000f8e0203 */
[----:B------:R-:W-:Y:S01]  /*4f50*/  LDS.U16 R21, [R91+0x80] ;  /* 0x000080005b157984 */ /* 0x000fe20000000400 */
[----:B----4-:R-:W-:-:S03]  /*4f60*/  IMAD.WIDE.U32 R2, R45, UR8, R2 ;  /* 0x000000082d027c25 */ /* 0x010fc6000f8e0002 */
[----:B------:R-:W-:Y:S01]  /*4f70*/  LDS.U16 R23, [R91+0xc0] ;  /* 0x0000c0005b177984 */ /* 0x000fe20000000400 */
[----:B------:R-:W-:Y:S01]  /*4f80*/  IMAD R4, R45, UR9, R3 ;  /* 0x000000092d047c24 */ /* 0x000fe2000f8e0203 */
[----:B------:R-:W-:Y:S01]  /*4f90*/  IADD3 R3, P2, PT, R71, R2, RZ ;  /* 0x0000000247037210 */ /* 0x000fe20007f5e0ff */
[----:B------:R-:W0:Y:S01]  /*4fa0*/  LDCU.64 UR8, c[0x0][0x560] ;  /* 0x0000ac00ff0877ac */ /* 0x000e220008000a00 */
[----:B------:R-:W-:Y:S02]  /*4fb0*/  @!P5 STS [UR6+0x100], R90 ;  /* 0x0001005aff00d988 */ /* 0x000fe40008000806 */
[----:B------:R-:W-:Y:S01]  /*4fc0*/  IADD3.X R4, PT, PT, RZ, R4, RZ, P2, !PT ;  /* 0x00000004ff047210 */ /* 0x000fe200017fe4ff */
[----:B------:R-:W-:Y:S01]  /*4fd0*/  BAR.SYNC.DEFER_BLOCKING 0x0 ;  /* 0x0000000000007b1d */ /* 0x000fe20000010000 */
[----:B-----5:R-:W-:-:S04]  /*4fe0*/  LEA R2, P4, R3, UR10, 0x1 ;  /* 0x0000000a03027c11 */ /* 0x020fc8000f8808ff */
[----:B------:R-:W-:Y:S01]  /*4ff0*/  LEA.HI.X R3, R3, UR11, R4, 0x1, P4 ;  /* 0x0000000b03037c11 */ /* 0x000fe2000a0f0c04 */
[----:B------:R-:W2:Y:S02]  /*5000*/  LDS R0, [UR6+0x100] ;  /* 0x00010006ff007984 */ /* 0x000ea40008000800 */
[-C--:B--2---:R-:W-:Y:S02]  /*5010*/  ISETP.GE.AND P0, PT, R71, R0.reuse, PT ;  /* 0x000000004700720c */ /* 0x084fe40003f06270 */
        /* <DEDUP_REMOVED lines=8> */
[----:B-1----:R-:W-:-:S04]  /*50a0*/  IMAD.WIDE.U32 R2, R30, UR18, R8 ;  /* 0x000000121e027c25 */ /* 0x002fc8000f8e0008 */
        /* <DEDUP_REMOVED lines=13> */
[C---:B------:R-:W-:Y:S02]  /*5180*/  IADD3 R3, P4, PT, R71.reuse, R2, RZ ;  /* 0x0000000247037210 */ /* 0x040fe40007f9e0ff */
[-C--:B-1----:R-:W-:Y:S02]  /*5190*/  ISETP.GE.AND P0, PT, R71, R0.reuse, PT ;  /* 0x000000004700720c */ /* 0x082fe40003f06270 */
        /* <DEDUP_REMOVED lines=21> */
.L_x_17437:
        /* <DEDUP_REMOVED lines=34> */
.L_x_17476:
[----:B------:R-:W-:Y:S05]  /*5510*/  BSYNC.RECONVERGENT B0 ;  /* 0x0000000000007941 */ /* 0x000fea0003800200 */
.L_x_17475:
        /* <DEDUP_REMOVED lines=26> */
.L_x_17478:
[----:B------:R-:W-:Y:S05]  /*56c0*/  BSYNC.RECONVERGENT B0 ;  /* 0x0000000000007941 */ /* 0x000fea0003800200 */
.L_x_17477:
        /* <DEDUP_REMOVED lines=10> */
.L_x_17480:
        /* <DEDUP_REMOVED lines=26> */
.L_x_17479:
[----:B------:R-:W-:Y:S05]  /*5910*/  EXIT ;  /* 0x000000000000794d */ /* 0x000fea0003800000 */
.L_x_17481:
        /* <DEDUP_REMOVED lines=14> */
.L_x_18796:


//--------------------- .text._Z25selective_scan_bwd_kernelI32Selective_Scan_bwd_kernel_traitsILi32ELi4ELb0ELb0ELb1ELb1ELb0EN3c104HalfENS1_7complexIfEEEEv12SSMParamsBwd --------------------------
	.section	.text._Z25selective_scan_bwd_kernelI32Selective_Scan_bwd_kernel_traitsILi32ELi4ELb0ELb0ELb1ELb1ELb0EN3c104HalfENS1_7complexIfEEEEv12SSMParamsBwd,"ax",@progbits
	.align	128
        .global         _Z25selective_scan_bwd_kernelI32Selective_Scan_bwd_kernel_traitsILi32ELi4ELb0ELb0ELb1ELb1ELb0EN3c104HalfENS1_7complexIfEEEEv12SSMParamsBwd
        .type           _Z25selective_scan_bwd_kernelI32Selective_Scan_bwd_kernel_traitsILi32ELi4ELb0ELb0ELb1ELb1ELb0EN3c104HalfENS1_7complexIfEEEEv12SSMParamsBwd,@function
        .size           _Z25selective_scan_bwd_kernelI32Selective_Scan_bwd_kernel_traitsILi32ELi4ELb0ELb0ELb1ELb1ELb0EN3c104HalfENS1_7complexIfEEEEv12SSMParamsBwd,(.L_x_18797 - _Z25selective_scan_bwd_kernelI32Selective_Scan_bwd_kernel_traitsILi32ELi4ELb0ELb0ELb1ELb1ELb0EN3c104HalfENS1_7complexIfEEEEv12SSMParamsBwd)
        .other          _Z25selective_scan_bwd_kernelI32Selective_Scan_bwd_kernel_traitsILi32ELi4ELb0ELb0ELb1ELb1ELb0EN3c104HalfENS1_7complexIfEEEEv12SSMParamsBwd,@"STO_CUDA_ENTRY STV_DEFAULT"
_Z25selective_scan_bwd_kernelI32Selective_Scan_bwd_kernel_traitsILi32ELi4ELb0ELb0ELb1ELb1ELb0EN3c104HalfENS1_7complexIfEEEEv12SSMParamsBwd:
.text._Z25selective_scan_bwd_kernelI32Selective_Scan_bwd_kernel_traitsILi32ELi4ELb0ELb0ELb1ELb1ELb0EN3c104HalfENS1_7complexIfEEEEv12SSMParamsBwd:
        /* <DEDUP_REMOVED lines=116> */
[----:B--2---:R-:W-:Y:S01]  /*0740*/  IMAD.WIDE.U32 R18, R47, UR6, RZ ;  /* 0x000000062f127c25 */ /* 0x004fe2000f8e00ff */
[----:B------:R-:W-:-:S02]  /*0750*/  IADD3.X R8, PT, PT, R0, R17, RZ, P3, !PT ;  /* 0x0000001100087210 */ /* 0x000fc40001ffe4ff */
[----:B------:R-:W-:Y:S01]  /*0760*/  LEA.HI.X R58, R58, R57, R3, 0x1, P2 ;  /* 0x000000393a3a7211 */ /* 0x000fe200010f0c03 */
[----:B0-----:R-:W-:Y:S01]  /*0770*/  @P0 IMAD.WIDE R20, R7, 0x10, R4 ;  /* 0x0000001007140825 */ /* 0x001fe200078e0204 */
[----:B---3--:R-:W-:Y:S02]  /*0780*/  LEA R60, P3, R61, R22, 0x1 ;  /* 0x000000163d3c7211 */ /* 0x008fe400078608ff */
[----:B------:R-:W-:Y:S01]  /*0790*/  IADD3.X R63, PT, PT, R0, R63, RZ, P4, !PT ;  /* 0x0000003f003f7210 */ /* 0x000fe200027fe4ff */
[C---:B------:R-:W-:Y:S01]  /*07a0*/  IMAD.WIDE.U32 R16, R47.reuse, R52, RZ ;  /* 0x000000342f107225 */ /* 0x040fe200078e00ff */
[----:B------:R-:W-:Y:S02]  /*07b0*/  LEA R62, P0, R2, R24, 0x1 ;  /* 0x00000018023e7211 */ /* 0x000fe400078008ff */
[----:B----4-:R-:W-:Y:S01]  /*07c0*/  LEA R64, P2, R6, R26, 0x1 ;  /* 0x0000001a06407211 */ /* 0x010fe200078408ff */
        /* <DEDUP_REMOVED lines=68> */
.L_x_17526:
        /* <DEDUP_REMOVED lines=29> */
[----:B0-----:R-:W-:-:S06]  /*0de0*/  ULEA UR6, UR6, UR4, 0x18 ;  /* 0x0000000406067291 */ /* 0x001fcc000f8ec0ff */
[C---:B-1----:R-:W-:Y:S02]  /*0df0*/  LEA R93, R94.reuse, UR6, 0x1 ;  /* 0x000000065e5d7c11 */ /* 0x042fe4000f8e08ff */
[----:B------:R-:W-:-:S03]  /*0e00*/  SHF.L.U32 R23, R94, 0x3, RZ ;  /* 0x000000035e177819 */ /* 0x000fc600000006ff */
[----:B--2---:R-:W-:Y:S04]  /*0e10*/  STS.U16 [R93], R0 ;  /* 0x000000005d007388 */ /* 0x004fe80000000400 */
[----:B---3--:R-:W-:Y:S04]  /*0e20*/  STS.U16 [R93+0x40], R4 ;  /* 0x000040045d007388 */ /* 0x008fe80000000400 */
[----:B----4-:R0:W-:Y:S04]  /*0e30*/  STS.U16 [R93+0x80], R6 ;  /* 0x000080065d007388 */ /* 0x0101e80000000400 */
[----:B------:R1:W-:Y:S01]  /*0e40*/  STS.U16 [R93+0xc0], R22 ;  /* 0x0000c0165d007388 */ /* 0x0003e20000000400 */
[----:B------:R-:W-:-:S03]  /*0e50*/  NOP ;  /* 0x0000000000007918 */ /* 0x000fc60000000000 */
[----:B------:R-:W-:Y:S01]  /*0e60*/  LDS.64 R2, [R23+UR6] ;  /* 0x0000000617027984 */ /* 0x000fe20008000a00 */
[----:B------:R-:W-:Y:S06]  /*0e70*/  BAR.SYNC.DEFER_BLOCKING 0x0 ;  /* 0x0000000000007b1d */ /* 0x000fec0000010000 */
[----:B------:R-:W2:Y:S04]  /*0e80*/  @!P0 LDG.E.U16 R24, desc[UR16][R8.64] ;  /* 0x0000001008188981 */ /* 0x000ea8000c1e1500 */
[----:B------:R-:W3:Y:S04]  /*0e90*/  @!P1 LDG.E.U16 R26, desc[UR16][R8.64+0x40] ;  /* 0x00004010081a9981 */ /* 0x000ee8000c1e1500 */
[----:B------:R-:W4:Y:S04]  /*0ea0*/  @!P2 LDG.E.U16 R28, desc[UR16][R8.64+0x80] ;  /* 0x00008010081ca981 */ /* 0x000f28000c1e1500 */
[----:B------:R-:W4:Y:S01]  /*0eb0*/  @!P3 LDG.E.U16 R30, desc[UR16][R8.64+0xc0] ;  /* 0x0000c010081eb981 */ /* 0x000f22000c1e1500 */
[----:B0-----:R-:W-:-:S02]  /*0ec0*/  IADD3 R6, P4, PT, R7, R62, RZ ;  /* 0x0000003e07067210 */ /* 0x001fc40007f9e0ff */
[----:B------:R-:W-:Y:S02]  /*0ed0*/  PRMT R0, RZ, 0x7610, R0 ;  /* 0x00007610ff007816 */ /* 0x000fe40000000000 */
[----:B-1----:R-:W-:Y:S02]  /*0ee0*/  PRMT R22, RZ, 0x7610, R22 ;  /* 0x00007610ff167816 */ /* 0x002fe40000000016 */
[----:B------:R-:W-:Y:S02]  /*0ef0*/  PRMT R32, RZ, 0x7610, R32 ;  /* 0x00007610ff207816 */ /* 0x000fe40000000020 */
[----:B------:R-:W-:Y:S02]  /*0f00*/  PRMT R34, RZ, 0x7610, R34 ;  /* 0x00007610ff227816 */ /* 0x000fe40000000022 */
[----:B------:R-:W-:Y:S01]  /*0f10*/  IADD3.X R7, PT, PT, RZ, R63, RZ, P4, !PT ;  /* 0x0000003fff077210 */ /* 0x000fe200027fe4ff */
[----:B--2---:R-:W-:Y:S04]  /*0f20*/  STS.U16 [R93], R24 ;  /* 0x000000185d007388 */ /* 0x004fe80000000400 */
[----:B---3--:R-:W-:Y:S04]  /*0f30*/  STS.U16 [R93+0x40], R26 ;  /* 0x0000401a5d007388 */ /* 0x008fe80000000400 */
[----:B----4-:R-:W-:Y:S04]  /*0f40*/  STS.U16 [R93+0x80], R28 ;  /* 0x0000801c5d007388 */ /* 0x010fe80000000400 */
[----:B------:R-:W-:Y:S01]  /*0f50*/  STS.U16 [R93+0xc0], R30 ;  /* 0x0000c01e5d007388 */ /* 0x000fe20000000400 */
[----:B------:R-:W-:-:S03]  /*0f60*/  NOP ;  /* 0x0000000000007918 */ /* 0x000fc60000000000 */
[----:B------:R-:W0:Y:S01]  /*0f70*/  LDS.64 R36, [R23+UR6] ;  /* 0x0000000617247984 */ /* 0x000e220008000a00 */
        /* <DEDUP_REMOVED lines=12> */
[--C-:B------:R-:W-:Y:S02]  /*1040*/  HADD2.F32 R95, -RZ, R2.reuse.H0_H0 ;  /* 0x20000002ff5f7230 */ /* 0x100fe40000004100 */
[--C-:B------:R-:W-:Y:S01]  /*1050*/  FADD.FTZ R96, R29, R48.reuse ;  /* 0x000000301d607221 */ /* 0x100fe20000010000 */
[----:B------:R-:W-:Y:S01]  /*1060*/  FSETP.GTU.FTZ.AND P2, PT, R100, 20, PT ;  /* 0x41a000006400780b */ /* 0x000fe20003f5c000 */
[----:B------:R-:W-:Y:S01]  /*1070*/  FADD.FTZ R98, R31, R48 ;  /* 0x000000301f627221 */ /* 0x000fe20000010000 */
[----:B------:R-:W-:Y:S01]  /*1080*/  FSETP.GTU.FTZ.AND P3, PT, R102, 20, PT ;  /* 0x41a000006600780b */ /* 0x000fe20003f7c000 */
[----:B------:R-:W-:Y:S01]  /*1090*/  HADD2.F32 R97, -RZ, R2.H1_H1 ;  /* 0x30000002ff617230 */ /* 0x000fe20000004100 */
[----:B------:R-:W-:-:S02]  /*10a0*/  FSETP.GTU.FTZ.AND P0, PT, R96, 20, PT ;  /* 0x41a000006000780b */ /* 0x000fc40003f1c000 */
[----:B------:R-:W-:Y:S01]  /*10b0*/  FSETP.GTU.FTZ.AND P1, PT, R98, 20, PT ;  /* 0x41a000006200780b */ /* 0x000fe20003f3c000 */
[----:B--2---:R0:W-:Y:S04]  /*10c0*/  STS.U16 [R93], R0 ;  /* 0x000000005d007388 */ /* 0x0041e80000000400 */
[----:B---3--:R0:W-:Y:S04]  /*10d0*/  STS.U16 [R93+0x40], R22 ;  /* 0x000040165d007388 */ /* 0x0081e80000000400 */
[----:B----4-:R0:W-:Y:S04]  /*10e0*/  STS.U16 [R93+0x80], R32 ;  /* 0x000080205d007388 */ /* 0x0101e80000000400 */
[----:B------:R0:W-:Y:S01]  /*10f0*/  STS.U16 [R93+0xc0], R34 ;  /* 0x0000c0225d007388 */ /* 0x0001e20000000400 */
[----:B------:R-:W-:-:S03]  /*1100*/  NOP ;  /* 0x0000000000007918 */ /* 0x000fc60000000000 */
[----:B------:R0:W1:Y:S01]  /*1110*/  LDS.64 R4, [R23+UR6] ;  /* 0x0000000617047984 */ /* 0x0000620008000a00 */
        /* <DEDUP_REMOVED lines=31> */
.L_x_17484:
[----:B------:R-:W-:Y:S05]  /*1310*/  BSYNC.RECONVERGENT B0 ;  /* 0x0000000000007941 */ /* 0x000fea0003800200 */
.L_x_17483:
        /* <DEDUP_REMOVED lines=32> */
.L_x_17486:
[----:B------:R-:W-:Y:S05]  /*1520*/  BSYNC.RECONVERGENT B0 ;  /* 0x0000000000007941 */ /* 0x000fea0003800200 */
.L_x_17485:
        /* <DEDUP_REMOVED lines=32> */
.L_x_17488:
[----:B------:R-:W-:Y:S05]  /*1730*/  BSYNC.RECONVERGENT B0 ;  /* 0x0000000000007941 */ /* 0x000fea0003800200 */
.L_x_17487:
        /* <DEDUP_REMOVED lines=32> */
.L_x_17490:
[----:B------:R-:W-:Y:S05]  /*1940*/  BSYNC.RECONVERGENT B0 ;  /* 0x0000000000007941 */ /* 0x000fea0003800200 */
.L_x_17489:
[----:B------:R-:W2:Y:S01]  /*1950*/  LDCU UR4, c[0x0][0x38c] ;  /* 0x00007180ff0477ac */ /* 0x000ea20008000800 */
[--C-:B------:R-:W-:Y:S02]  /*1960*/  HADD2.F32 R107, -RZ, R3.reuse.H0_H0 ;  /* 0x20000003ff6b7230 */ /* 0x100fe40000004100 */
[----:B------:R-:W-:Y:S02]  /*1970*/  HFMA2 R104, -RZ, RZ, 0, 0 ;  /* 0x00000000ff687431 */ /* 0x000fe400000001ff */
[----:B------:R-:W-:Y:S02]  /*1980*/  HADD2.F32 R109, -RZ, R3.H1_H1 ;  /* 0x30000003ff6d7230 */ /* 0x000fe40000004100 */
[----:B------:R-:W-:Y:S02]  /*1990*/  HFMA2 R101, -RZ, RZ, 0, 0 ;  /* 0x00000000ff657431 */ /* 0x000fe400000001ff */
[--C-:B-1----:R-:W-:Y:S01]  /*19a0*/  HADD2.F32 R3, -RZ, R4.reuse.H0_H0 ;  /* 0x20000004ff037230 */ /* 0x102fe20000004100 */
[----:B------:R-:W-:Y:S01]  /*19b0*/  PRMT R106, RZ, 0x7610, R106 ;  /* 0x00007610ff6a7816 */ /* 0x000fe2000000006a */
[----:B------:R-:W-:Y:S01]  /*19c0*/  HADD2.F32 R4, -RZ, R4.H1_H1 ;  /* 0x30000004ff047230 */ /* 0x000fe20000004100 */
[----:B------:R-:W-:Y:S01]  /*19d0*/  MOV R99, RZ ;  /* 0x000000ff00637202 */ /* 0x000fe20000000f00 */
[----:B------:R-:W-:-:S02]  /*19e0*/  HADD2.F32 R114, -RZ, R5.H0_H0 ;  /* 0x20000005ff727230 */ /* 0x000fc40000004100 */
[C---:B------:R-:W-:Y:S01]  /*19f0*/  FFMA.FTZ R7, R3.reuse, R95, R52 ;  /* 0x0000005f03077223 */ /* 0x040fe20000010034 */
[----:B------:R-:W-:Y:S01]  /*1a00*/  HADD2.F32 R5, -RZ, R5.H1_H1 ;  /* 0x30000005ff057230 */ /* 0x000fe20000004100 */
[----:B------:R-:W-:Y:S01]  /*1a10*/  MOV R103, RZ ;  /* 0x000000ff00677202 */ /* 0x000fe20000000f00 */
[-C--:B------:R-:W-:Y:S01]  /*1a20*/  FMUL.FTZ R108, R3, R46.reuse ;  /* 0x0000002e036c7220 */ /* 0x080fe20000410000 */
[C---:B------:R-:W-:Y:S01]  /*1a30*/  FFMA.FTZ R7, R4.reuse, R97, R7 ;  /* 0x0000006104077223 */ /* 0x040fe20000010007 */
[----:B------:R-:W-:Y:S01]  /*1a40*/  IADD3 R105, PT, PT, R23, UR6, RZ ;  /* 0x0000000617697c10 */ /* 0x000fe2000fffe0ff */
[-C--:B------:R-:W-:Y:S01]  /*1a50*/  FMUL.FTZ R111, R4, R46.reuse ;  /* 0x0000002e046f7220 */ /* 0x080fe20000410000 */
[CC--:B------:R-:W-:Y:S01]  /*1a60*/  FMUL.FTZ R110, R114.reuse, R46.reuse ;  /* 0x0000002e726e7220 */ /* 0x0c0fe20000410000 */
[----:B--2---:R-:W-:Y:S01]  /*1a70*/  UISETP.GE.AND UP0, UPT, UR4, 0x1, UPT ;  /* 0x000000010400788c */ /* 0x004fe2000bf06270 */
[----:B------:R-:W-:Y:S01]  /*1a80*/  FFMA.FTZ R52, R114, R107, R7 ;  /* 0x0000006b72347223 */ /* 0x000fe20000010007 */
[----:B------:R-:W-:-:S03]  /*1a90*/  FMUL.FTZ R113, R5, R46 ;  /* 0x0000002e05717220 */ /* 0x000fc60000410000 */
[----:B------:R-:W-:Y:S01]  /*1aa0*/  FFMA.FTZ R52, R5, R109, R52 ;  /* 0x0000006d05347223 */ /* 0x000fe20000010034 */
[----:B------:R-:W-:Y:S06]  /*1ab0*/  BAR.SYNC.DEFER_BLOCKING 0x0 ;  /* 0x0000000000007b1d */ /* 0x000fec0000010000 */
[----:B------:R-:W-:Y:S05]  /*1ac0*/  BRA.U !UP0, `(.L_x_17491) ;  /* 0x0000003108407547 */ /* 0x000fea000b800000 */
[C---:B------:R-:W-:Y:S01]  /*1ad0*/  IADD3 R26, PT, PT, R23.reuse, 0x6, RZ ;  /* 0x00000006171a7810 */ /* 0x040fe20007ffe0ff */
[----:B------:R-:W1:Y:S01]  /*1ae0*/  LDC R121, c[0x0][0x388] ;  /* 0x0000e200ff797b82 */ /* 0x000e620000000800 */
[----:B------:R-:W-:Y:S01]  /*1af0*/  IADD3 R28, PT, PT, R23, 0x7, RZ ;  /* 0x00000007171c7810 */ /* 0x000fe20007ffe0ff */
[----:B0-----:R-:W-:Y:S01]  /*1b00*/  FADD.FTZ R0, R3, R3 ;  /* 0x0000000303007221 */ /* 0x001fe20000010000 */
[-C--:B------:R-:W-:Y:S01]  /*1b10*/  LEA.HI.SX32 R131, R26, R23.reuse, 0x1b ;  /* 0x000000171a837211 */ /* 0x080fe200078fdaff */
[----:B------:R-:W-:Y:S01]  /*1b20*/  FADD.FTZ R112, R4, R4 ;  /* 0x0000000404707221 */ /* 0x000fe20000010000 */
[-C--:B------:R-:W-:Y:S01]  /*1b30*/  LEA.HI.SX32 R132, R28, R23.reuse, 0x1b ;  /* 0x000000171c847211 */ /* 0x080fe200078fdaff */
[----:B------:R-:W-:Y:S01]  /*1b40*/  FADD.FTZ R114, R114, R114 ;  /* 0x0000007272727221 */ /* 0x000fe20000010000 */
[----:B------:R-:W-:Y:S01]  /*1b50*/  IADD3 R24, PT, PT, R23, 0x5, RZ ;  /* 0x0000000517187810 */ /* 0x000fe20007ffe0ff */
[----:B------:R-:W0:Y:S01]  /*1b60*/  LDC.64 R36, c[0x0][0x440] ;  /* 0x00011000ff247b82 */ /* 0x000e220000000a00 */
[----:B------:R-:W-:Y:S01]  /*1b70*/  SHF.L.U32 R3, R91, 0x8, RZ ;  /* 0x000000085b037819 */ /* 0x000fe200000006ff */
[----:B------:R-:W-:Y:S01]  /*1b80*/  FADD.FTZ R115, R5, R5 ;  /* 0x0000000505737221 */ /* 0x000fe20000010000 */
[----:B------:R-:W-:Y:S01]  /*1b90*/  LEA.HI.SX32 R130, R24, R23, 0x1b ;  /* 0x0000001718827211 */ /* 0x000fe200078fdaff */
[----:B------:R-:W-:Y:S01]  /*1ba0*/  FMUL.FTZ R117, R95, R100 ;  /* 0x000000645f757220 */ /* 0x000fe20000410000 */
[----:B------:R-:W-:Y:S01]  /*1bb0*/  IADD3 R24, P1, PT, R3, R54, RZ ;  /* 0x0000003603187210 */ /* 0x000fe20007f3e0ff */
[----:B------:R-:W-:Y:S01]  /*1bc0*/  FMUL.FTZ R118, R97, R102 ;  /* 0x0000006661767220 */ /* 0x000fe20000410000 */
[----:B------:R-:W-:Y:S01]  /*1bd0*/  LEA R123, R123, -R3, 0x1 ;  /* 0x800000037b7b7211 */ /* 0x000fe200078e08ff */
[----:B------:R-:W2:Y:S01]  /*1be0*/  LDC.64 R34, c[0x0][0x448] ;  /* 0x00011200ff227b82 */ /* 0x000ea20000000a00 */
[----:B------:R-:W-:Y:S01]  /*1bf0*/  IADD3 R2, PT, PT, R23, 0x1, RZ ;  /* 0x0000000117027810 */ /* 0x000fe20007ffe0ff */
[----:B------:R-:W-:Y:S01]  /*1c00*/  FMUL.FTZ R119, R107, R96 ;  /* 0x000000606b777220 */ /* 0x000fe20000410000 */
[----:B------:R-:W-:Y:S01]  /*1c10*/  IADD3 R4, PT, PT, R23, 0x2, RZ ;  /* 0x0000000217047810 */ /* 0x000fe20007ffe0ff */
[----:B------:R-:W-:Y:S01]  /*1c20*/  FMUL.FTZ R120, R109, R98 ;  /* 0x000000626d787220 */ /* 0x000fe20000410000 */
[C---:B------:R-:W-:Y:S01]  /*1c30*/  IADD3 R6, PT, PT, R23.reuse, 0x3, RZ ;  /* 0x0000000317067810 */ /* 0x040fe20007ffe0ff */
[----:B------:R-:W-:Y:S01]  /*1c40*/  UMOV UR4, URZ ;  /* 0x000000ff00047c82 */ /* 0x000fe20008000000 */
[----:B------:R-:W-:Y:S01]  /*1c50*/  IADD3 R22, PT, PT, R23, 0x4, RZ ;  /* 0x0000000417167810 */ /* 0x000fe20007ffe0ff */
[----:B------:R-:W3:Y:S01]  /*1c60*/  LDC.64 R32, c[0x0][0x3a8] ;  /* 0x0000ea00ff207b82 */ /* 0x000ee20000000a00 */
[----:B------:R-:W-:Y:S01]  /*1c70*/  LEA.HI.X.SX32 R25, R3, RZ, 0x1, P1 ;  /* 0x000000ff03197211 */ /* 0x000fe200008f0eff */
[----:B------:R-:W4:Y:S01]  /*1c80*/  LDCU UR8, c[0x0][0x394] ;  /* 0x00007280ff0877ac */ /* 0x000f220008000800 */
[----:B------:R-:W-:-:S02]  /*1c90*/  ISETP.GE.AND P1, PT, R80, R123, PT ;  /* 0x0000007b5000720c */ /* 0x000fc40003f26270 */
[-C--:B------:R-:W-:Y:S01]  /*1ca0*/  ISETP.GE.AND P2, PT, R85, R123.reuse, PT ;  /* 0x0000007b5500720c */ /* 0x080fe20003f46270 */
[----:B------:R-:W0:Y:S01]  /*1cb0*/  LDCU UR9, c[0x0][0x38c] ;  /* 0x00007180ff0977ac */ /* 0x000e220008000800 */
[----:B------:R-:W-:Y:S01]  /*1cc0*/  ISETP.GE.AND P3, PT, R86, R123, PT ;  /* 0x0000007b5600720c */ /* 0x000fe20003f66270 */
[----:B------:R-:W0:Y:S01]  /*1cd0*/  LDC.64 R30, c[0x0][0x3c0] ;  /* 0x0000f000ff1e7b82 */ /* 0x000e220000000a00 */
[-C--:B------:R-:W-:Y:S02]  /*1ce0*/  LEA.HI.SX32 R2, R2, R23.reuse, 0x1b ;  /* 0x0000001702027211 */ /* 0x080fe400078fdaff */
[-C--:B------:R-:W-:Y:S02]  /*1cf0*/  LEA.HI.SX32 R4, R4, R23.reuse, 0x1b ;  /* 0x0000001704047211 */ /* 0x080fe400078fdaff */
[-C--:B------:R-:W-:Y:S02]  /*1d00*/  LEA.HI.SX32 R6, R6, R23.reuse, 0x1b ;  /* 0x0000001706067211 */ /* 0x080fe400078fdaff */
[-C--:B------:R-:W-:Y:S01]  /*1d10*/  LEA.HI.SX32 R22, R22, R23.reuse, 0x1b ;  /* 0x0000001716167211 */ /* 0x080fe200078fdaff */
[----:B------:R-:W0:Y:S01]  /*1d20*/  LDC.64 R28, c[0x0][0x3e0] ;  /* 0x0000f800ff1c7b82 */ /* 0x000e220000000a00 */
[----:B------:R-:W-:-:S02]  /*1d30*/  LEA.HI.SX32 R122, R23, R23, 0x1b ;  /* 0x00000017177a7211 */ /* 0x000fc400078fdaff */
[C---:B------:R-:W-:Y:S02]  /*1d40*/  ISETP.NE.AND P0, PT, R66.reuse, 0x1, PT ;  /* 0x000000014200780c */ /* 0x040fe40003f05270 */
[C---:B------:R-:W-:Y:S02]  /*1d50*/  SHF.L.U32 R124, R66.reuse, 0x8, RZ ;  /* 0x00000008427c7819 */ /* 0x040fe400000006ff */
[----:B------:R-:W-:Y:S01]  /*1d60*/  P2R R163, PR, RZ, 0x2 ;  /* 0x00000002ffa37803 */ /* 0x000fe20000000000 */
[----:B------:R-:W0:Y:S01]  /*1d70*/  LDC.64 R26, c[0x0][0x4f0] ;  /* 0x00013c00ff1a7b82 */ /* 0x000e220000000a00 */
[----:B------:R-:W-:Y:S02]  /*1d80*/  P2R R164, PR, RZ, 0x4 ;  /* 0x00000004ffa47803 */ /* 0x000fe40000000000 */
[----:B------:R-:W-:Y:S02]  /*1d90*/  P2R R165, PR, RZ, 0x8 ;  /* 0x00000008ffa57803 */ /* 0x000fe40000000000 */
        /* <DEDUP_REMOVED lines=18> */
.L_x_17525:
[----:B------:R-:W-:Y:S01]  /*1ec0*/  MOV R2, R80 ;  /* 0x0000005000027202 */ /* 0x000fe20000000f00 */
[----:B------:R-:W-:Y:S01]  /*1ed0*/  HFMA2 R3, -RZ, RZ, 0, 0 ;  /* 0x00000000ff037431 */ /* 0x000fe200000001ff */
[----:B01----:R-:W-:Y:S02]  /*1ee0*/  PRMT R6, RZ, 0x7610, R6 ;  /* 0x00007610ff067816 */ /* 0x003fe40000000006 */
        /* <DEDUP_REMOVED lines=49> */
[----:B-----5:R1:W-:Y:S04]  /*2200*/  STS.U16 [R93+0x42], R6 ;  /* 0x000042065d007388 */ /* 0x0203e80000000400 */
        /* <DEDUP_REMOVED lines=16> */
[C---:B------:R-:W-:Y:S01]  /*2310*/  FMUL.FTZ R39, R23.reuse, R102 ;  /* 0x0000006617277220 */ /* 0x040fe20000410000 */
[----:B0-----:R-:W-:-:S02]  /*2320*/  FMUL.FTZ R4, R23, R96 ;  /* 0x0000006017047220 */ /* 0x001fc40000410000 */
[----:B-1----:R0:W-:Y:S01]  /*2330*/  MUFU.EX2 R6, R3 ;  /* 0x0000000300067308 */ /* 0x0021e20000000800 */
[----:B------:R-:W-:Y:S01]  /*2340*/  FMUL.RZ R45, R39, 0.15915493667125701904 ;  /* 0x3e22f983272d7820 */ /* 0x000fe2000040c000 */
[----:B--2---:R-:W-:Y:S01]  /*2350*/  FMUL.RZ R38, R4, 0.15915493667125701904 ;  /* 0x3e22f98304267820 */ /* 0x004fe2000040c000 */
[C---:B------:R-:W-:Y:S01]  /*2360*/  FMUL.FTZ R7, R5.reuse, R100 ;  /* 0x0000006405077220 */ /* 0x040fe20000410000 */
[----:B------:R-:W-:Y:S01]  /*2370*/  FMUL.FTZ R2, R5, R102 ;  /* 0x0000006605027220 */ /* 0x000fe20000410000 */
[-C--:B0-----:R-:W-:Y:S01]  /*2380*/  FMUL.FTZ R3, R23, R98.reuse ;  /* 0x0000006217037220 */ /* 0x081fe20000410000 */
[----:B------:R-:W-:-:S03]  /*2390*/  FMUL.FTZ R5, R5, R98 ;  /* 0x0000006205057220 */ /* 0x000fc60000410000 */
[----:B------:R-:W-:Y:S01]  /*23a0*/  FMUL.RZ R42, R3, 0.15915493667125701904 ;  /* 0x3e22f983032a7820 */ /* 0x000fe2000040c000 */
[----:B------:R-:W-:Y:S08]  /*23b0*/  MUFU.SIN R146, R43 ;  /* 0x0000002b00927308 */ /* 0x000ff00000000400 */
[----:B------:R-:W0:Y:S08]  /*23c0*/  MUFU.COS R148, R43 ;  /* 0x0000002b00947308 */ /* 0x000e300000000000 */
[----:B------:R-:W-:Y:S08]  /*23d0*/  MUFU.SIN R39, R45 ;  /* 0x0000002d00277308 */ /* 0x000ff00000000400 */
[----:B------:R1:W2:Y:S08]  /*23e0*/  MUFU.COS R133, R45 ;  /* 0x0000002d00857308 */ /* 0x0002b00000000000 */
[----:B------:R-:W-:Y:S08]  /*23f0*/  MUFU.SIN R43, R38 ;  /* 0x00000026002b7308 */ /* 0x000ff00000000400 */
[----:B------:R-:W2:Y:S08]  /*2400*/  MUFU.COS R135, R38 ;  /* 0x0000002600877308 */ /* 0x000eb00000000000 */
[----:B---3--:R-:W-:Y:S08]  /*2410*/  MUFU.SIN R138, R42 ;  /* 0x0000002a008a7308 */ /* 0x008ff00000000400 */
[----:B------:R-:W3:Y:S01]  /*2420*/  MUFU.COS R4, R42 ;  /* 0x0000002a00047308 */ /* 0x000ee20000000000 */
[----:B------:R-:W-:-:S07]  /*2430*/  IADD3 R3, PT, PT, R162, UR4, RZ ;  /* 0x00000004a2037c10 */ /* 0x000fce000fffe0ff */
[----:B------:R-:W0:Y:S04]  /*2440*/  MUFU.EX2 R7, R7 ;  /* 0x0000000700077308 */ /* 0x000e280000000800 */
[----:B------:R-:W2:Y:S04]  /*2450*/  MUFU.EX2 R2, R2 ;  /* 0x0000000200027308 */ /* 0x000ea80000000800 */
[----:B------:R-:W3:Y:S01]  /*2460*/  MUFU.EX2 R5, R5 ;  /* 0x0000000500057308 */ /* 0x000ee20000000800 */
[----:B------:R-:W-:Y:S01]  /*2470*/  SEL R3, R3, R68, !P5 ;  /* 0x0000004403037207 */ /* 0x000fe20006800000 */
[----:B----4-:R-:W-:-:S02]  /*2480*/  HADD2.F32 R143, -RZ, R143.H0_H0 ;  /* 0x2000008fff8f7230 */ /* 0x010fc40000004100 */
[----:B-----5:R-:W-:Y:S02]  /*2490*/  HADD2.F32 R144, -RZ, R144.H0_H0 ;  /* 0x20000090ff907230 */ /* 0x020fe40000004100 */
[----:B------:R-:W-:Y:S02]  /*24a0*/  HADD2.F32 R147, -RZ, R147.H0_H0 ;  /* 0x20000093ff937230 */ /* 0x000fe40000004100 */
[----:B------:R-:W-:Y:S02]  /*24b0*/  HADD2.F32 R140, -RZ, R140.H0_H0 ;  /* 0x2000008cff8c7230 */ /* 0x000fe40000004100 */
[C---:B0-----:R-:W-:Y:S01]  /*24c0*/  FMUL.FTZ R44, R7.reuse, R148 ;  /* 0x00000094072c7220 */ /* 0x041fe20000410000 */
[----:B-1----:R-:W-:Y:S01]  /*24d0*/  FMUL.FTZ R45, R7, R146 ;  /* 0x00000092072d7220 */ /* 0x002fe20000410000 */
[----:B------:R-:W-:Y:S01]  /*24e0*/  LEA R3, R3, UR6, 0x3 ;  /* 0x0000000603037c11 */ /* 0x000fe2000f8e18ff */
[C---:B--2---:R-:W-:Y:S01]  /*24f0*/  FMUL.FTZ R133, R2.reuse, R133 ;  /* 0x0000008502857220 */ /* 0x044fe20000410000 */
[----:B------:R-:W-:Y:S01]  /*2500*/  FMUL.FTZ R134, R2, R39 ;  /* 0x0000002702867220 */ /* 0x000fe20000410000 */
[C---:B------:R-:W-:Y:S01]  /*2510*/  FMUL.FTZ R135, R6.reuse, R135 ;  /* 0x0000008706877220 */ /* 0x040fe20000410000 */
        /* <DEDUP_REMOVED lines=16> */
[C---:B------:R-:W-:Y:S01]  /*2620*/  FFMA.FTZ R5, R40.reuse, R141, -R5 ;  /* 0x0000008d28057223 */ /* 0x040fe20000010805 */
[CC--:B------:R-:W-:Y:S01]  /*2630*/  FFMA.FTZ R7, R40.reuse, R142.reuse, -R7 ;  /* 0x0000008e28077223 */ /* 0x0c0fe20000010807 */
[C---:B------:R-:W-:Y:S01]  /*2640*/  FFMA.FTZ R39, R41.reuse, R142, R4 ;  /* 0x0000008e29277223 */ /* 0x040fe20000010004 */
[CC--:B------:R-:W-:Y:S01]  /*2650*/  FFMA.FTZ R151, R40.reuse, R145.reuse, -R6 ;  /* 0x0000009128977223 */ /* 0x0c0fe20000010806 */
[C---:B------:R-:W-:Y:S01]  /*2660*/  FFMA.FTZ R43, R41.reuse, R145, R38 ;  /* 0x00000091292b7223 */ /* 0x040fe20000010026 */
[-C--:B------:R-:W-:Y:S01]  /*2670*/  FFMA.FTZ R42, R40, R139.reuse, -R42 ;  /* 0x0000008b282a7223 */ /* 0x080fe2000001082a */
[C---:B------:R-:W-:Y:S01]  /*2680*/  FFMA.FTZ R154, R41.reuse, R139, R146 ;  /* 0x0000008b299a7223 */ /* 0x040fe20000010092 */
[----:B------:R-:W-:Y:S01]  /*2690*/  FMUL.FTZ R146, R0, R5 ;  /* 0x0000000500927220 */ /* 0x000fe20000410000 */
[----:B0-----:R-:W-:Y:S01]  /*26a0*/  FFMA.FTZ R3, R41, R141, R2 ;  /* 0x0000008d29037223 */ /* 0x001fe20000010002 */
[C---:B------:R-:W-:Y:S01]  /*26b0*/  FMUL.FTZ R149, R112.reuse, R7 ;  /* 0x0000000770957220 */ /* 0x040fe20000410000 */
[----:B------:R-:W-:Y:S01]  /*26c0*/  FMUL.FTZ R150, R112, -R39 ;  /* 0x8000002770967220 */ /* 0x000fe20000410000 */
[----:B------:R-:W-:Y:S01]  /*26d0*/  FMUL.FTZ R151, R114, R151 ;  /* 0x0000009772977220 */ /* 0x000fe20000410000 */
        /* <DEDUP_REMOVED lines=14> */
.L_x_17493:
[----:B------:R0:W1:Y:S02]  /*27c0*/  LDS.64 R42, [R67+UR5+0x1a88] ;  /* 0x001a8805432a7984 */ /* 0x0000640008000a00 */
.L_x_17494:
[----:B------:R-:W-:Y:S05]  /*27d0*/  BSYNC.RECONVERGENT B0 ;  /* 0x0000000000007941 */ /* 0x000fea0003800200 */
.L_x_17492:
[----:B--2---:R-:W-:-:S04]  /*27e0*/  IMAD.WIDE.U32 R2, R26, UR4, R24 ;  /* 0x000000041a027c25 */ /* 0x004fc8000f8e0018 */
[----:B------:R-:W-:Y:S01]  /*27f0*/  FMUL.FTZ R4, RZ, R134 ;  /* 0x00000086ff047220 */ /* 0x000fe20000410000 */
[----:B------:R-:W-:Y:S01]  /*2800*/  IMAD R3, R27, UR4, R3 ;  /* 0x000000041b037c24 */ /* 0x000fe2000f8e0203 */
[----:B------:R-:W-:-:S04]  /*2810*/  LEA R38, P6, R2, R49, 0x2 ;  /* 0x0000003102267211 */ /* 0x000fc800078c10ff */
[----:B------:R-:W-:Y:S01]  /*2820*/  LEA.HI.X R39, R2, R55, R3, 0x2, P6 ;  /* 0x0000003702277211 */ /* 0x000fe200030f1403 */
[C---:B------:R-:W-:Y:S01]  /*2830*/  FMUL.FTZ R2, R117.reuse, R134 ;  /* 0x0000008675027220 */ /* 0x040fe20000410000 */
[-C--:B------:R-:W-:Y:S01]  /*2840*/  FFMA.FTZ R3, R117, R133.reuse, -R4 ;  /* 0x0000008575037223 */ /* 0x080fe20000010804 */
[----:B------:R-:W-:Y:S02]  /*2850*/  ISETP.GE.AND P6, PT, R94, 0x1, PT ;  /* 0x000000015e00780c */ /* 0x000fe40003fc6270 */
[----:B------:R-:W-:Y:S01]  /*2860*/  FFMA.FTZ R2, RZ, R133, R2 ;  /* 0x00000085ff027223 */ /* 0x000fe20000010002 */
[----:B------:R-:W-:-:S03]  /*2870*/  FADD.FTZ R3, R118, R3 ;  /* 0x0000000376037221 */ /* 0x000fc60000010000 */
[----:B------:R-:W-:Y:S01]  /*2880*/  FADD.FTZ R4, RZ, R2 ;  /* 0x00000002ff047221 */ /* 0x000fe20000010000 */
[----:B------:R-:W-:-:S03]  /*2890*/  FMUL.FTZ R5, R136, R3 ;  /* 0x0000000388057220 */ /* 0x000fc60000410000 */
[-C--:B------:R-:W-:Y:S01]  /*28a0*/  FMUL.FTZ R2, R136, R4.reuse ;  /* 0x0000000488027220 */ /* 0x080fe20000410000 */
[----:B------:R-:W-:-:S03]  /*28b0*/  FFMA.FTZ R5, R135, R4, R5 ;  /* 0x0000000487057223 */ /* 0x000fc60000010005 */
[----:B------:R-:W-:Y:S01]  /*28c0*/  FFMA.FTZ R6, R135, R3, -R2 ;  /* 0x0000000387067223 */ /* 0x000fe20000010802 */
[CC--:B------:R-:W-:Y:S01]  /*28d0*/  FMUL.FTZ R2, R44.reuse, R134.reuse ;  /* 0x000000862c027220 */ /* 0x0c0fe20000410000 */
[----:B------:R-:W-:Y:S01]  /*28e0*/  FMUL.FTZ R3, R45, R134 ;  /* 0x000000862d037220 */ /* 0x000fe20000410000 */
[----:B------:R-:W-:Y:S01]  /*28f0*/  FADD.FTZ R5, RZ, R5 ;  /* 0x00000005ff057221 */ /* 0x000fe20000010000 */
[----:B------:R-:W-:Y:S01]  /*2900*/  FADD.FTZ R6, R119, R6 ;  /* 0x0000000677067221 */ /* 0x000fe20000010000 */
[-C--:B------:R-:W-:Y:S01]  /*2910*/  FFMA.FTZ R2, R45, R133.reuse, R2 ;  /* 0x000000852d027223 */ /* 0x080fe20000010002 */
[----:B------:R-:W-:Y:S01]  /*2920*/  FFMA.FTZ R3, R44, R133, -R3 ;  /* 0x000000852c037223 */ /* 0x000fe20000010803 */
[CC--:B------:R-:W-:Y:S01]  /*2930*/  FMUL.FTZ R7, R138.reuse, R5.reuse ;  /* 0x000000058a077220 */ /* 0x0c0fe20000410000 */
[----:B------:R-:W-:Y:S01]  /*2940*/  FMUL.FTZ R156, R138, R6 ;  /* 0x000000068a9c7220 */ /* 0x000fe20000410000 */
[C---:B------:R-:W-:Y:S02]  /*2950*/  FMUL.FTZ R4, R136.reuse, R2 ;  /* 0x0000000288047220 */ /* 0x040fe40000410000 */
[C---:B------:R-:W-:Y:S01]  /*2960*/  FFMA.FTZ R7, R137.reuse, R6, -R7 ;  /* 0x0000000689077223 */ /* 0x040fe20000010807 */
[----:B------:R-:W-:Y:S01]  /*2970*/  FFMA.FTZ R156, R137, R5, R156 ;  /* 0x00000005899c7223 */ /* 0x000fe2000001009c */
[-C--:B------:R-:W-:Y:S01]  /*2980*/  FMUL.FTZ R5, R136, R3.reuse ;  /* 0x0000000388057220 */ /* 0x080fe20000410000 */
[C---:B------:R-:W-:Y:S01]  /*2990*/  FFMA.FTZ R4, R135.reuse, R3, -R4 ;  /* 0x0000000387047223 */ /* 0x040fe20000010804 */
[----:B------:R-:W-:Y:S01]  /*29a0*/  FADD.FTZ R155, R120, R7 ;  /* 0x00000007789b7221 */ /* 0x000fe20000010000 */
[----:B------:R-:W-:Y:S01]  /*29b0*/  FADD.FTZ R156, RZ, R156 ;  /* 0x0000009cff9c7221 */ /* 0x000fe20000010000 */
[----:B------:R-:W-:Y:S01]  /*29c0*/  FFMA.FTZ R5, R135, R2, R5 ;  /* 0x0000000287057223 */ /* 0x000fe20000010005 */
[----:B------:R-:W-:-:S02]  /*29d0*/  FMUL.FTZ R2, R138, R4 ;  /* 0x000000048a027220 */ /* 0x000fc40000410000 */
[----:B------:R-:W-:Y:S02]  /*29e0*/  SHFL.UP PT, R157, R155, 0x1, RZ ;  /* 0x042000009b9d7989 */ /* 0x000fe400000e00ff */
[CC--:B------:R-:W-:Y:S01]  /*29f0*/  FFMA.FTZ R7, R137.reuse, R5.reuse, R2 ;  /* 0x0000000589077223 */ /* 0x0c0fe20000010002 */
[----:B------:R-:W-:Y:S01]  /*2a00*/  FMUL.FTZ R2, R138, R5 ;  /* 0x000000058a027220 */ /* 0x000fe20000410000 */
[----:B------:R-:W2:Y:S03]  /*2a10*/  SHFL.UP PT, R158, R156, 0x1, RZ ;  /* 0x042000009c9e7989 */ /* 0x000ea600000e00ff */
[----:B------:R-:W-:Y:S01]  /*2a20*/  FFMA.FTZ R6, R137, R4, -R2 ;  /* 0x0000000489067223 */ /* 0x000fe20000010802 */
[----:B------:R-:W4:Y:S04]  /*2a30*/  SHFL.UP PT, R3, R7, 0x1, RZ ;  /* 0x0420000007037989 */ /* 0x000f2800000e00ff */
[----:B------:R-:W5:Y:S01]  /*2a40*/  SHFL.UP PT, R2, R6, 0x1, RZ ;  /* 0x0420000006027989 */ /* 0x000f6200000e00ff */
[-C--:B--2---:R-:W-:Y:S01]  /*2a50*/  FMUL.FTZ R5, R7, R158.reuse ;  /* 0x0000009e07057220 */ /* 0x084fe20000410000 */
[----:B------:R-:W-:-:S03]  /*2a60*/  FMUL.FTZ R4, R6, R158 ;  /* 0x0000009e06047220 */ /* 0x000fc60000410000 */
[CC--:B------:R-:W-:Y:S01]  /*2a70*/  FFMA.FTZ R158, R6.reuse, R157.reuse, -R5 ;  /* 0x0000009d069e7223 */ /* 0x0c0fe20000010805 */
[C---:B------:R-:W-:Y:S01]  /*2a80*/  FFMA.FTZ R157, R7.reuse, R157, R4 ;  /* 0x0000009d079d7223 */ /* 0x040fe20000010004 */
[-C--:B----4-:R-:W-:Y:S01]  /*2a90*/  FMUL.FTZ R5, R7, R3.reuse ;  /* 0x0000000307057220 */ /* 0x090fe20000410000 */
[----:B------:R-:W-:Y:S01]  /*2aa0*/  FMUL.FTZ R4, R6, R3 ;  /* 0x0000000306047220 */ /* 0x000fe20000410000 */
[----:B------:R-:W-:Y:S01]  /*2ab0*/  @P6 FADD.FTZ R155, R155, R158 ;  /* 0x0000009e9b9b6221 */ /* 0x000fe20000010000 */
[----:B------:R-:W-:Y:S01]  /*2ac0*/  @P6 FADD.FTZ R156, R156, R157 ;  /* 0x0000009d9c9c6221 */ /* 0x000fe20000010000 */
[-C--:B-----5:R-:W-:Y:S01]  /*2ad0*/  @P6 FFMA.FTZ R6, R6, R2.reuse, -R5 ;  /* 0x0000000206066223 */ /* 0x0a0fe20000010805 */
[----:B------:R-:W-:Y:S01]  /*2ae0*/  @P6 FFMA.FTZ R7, R7, R2, R4 ;  /* 0x0000000207076223 */ /* 0x000fe20000010004 */
[----:B------:R-:W-:Y:S01]  /*2af0*/  ISETP.GE.AND P6, PT, R94, 0x2, PT ;  /* 0x000000025e00780c */ /* 0x000fe20003fc6270 */
[----:B------:R-:W-:Y:S04]  /*2b00*/  SHFL.UP PT, R4, R155, 0x2, RZ ;  /* 0x044000009b047989 */ /* 0x000fe800000e00ff */
[----:B------:R-:W2:Y:S04]  /*2b10*/  SHFL.UP PT, R5, R156, 0x2, RZ ;  /* 0x044000009c057989 */ /* 0x000ea800000e00ff */
        /* <DEDUP_REMOVED lines=40> */
[-C--:B-----5:R-:W-:Y:S01]  /*2da0*/  @P6 FFMA.FTZ R7, R7, R2.reuse, R4 ;  /* 0x0000000207076223 */ /* 0x0a0fe20000010004 */
[----:B------:R-:W-:Y:S01]  /*2db0*/  @P6 FFMA.FTZ R6, R6, R2, -R5 ;  /* 0x0000000206066223 */ /* 0x000fe20000010805 */
[----:B------:R-:W-:Y:S01]  /*2dc0*/  ISETP.GE.AND P6, PT, R94, 0x10, PT ;  /* 0x000000105e00780c */ /* 0x000fe20003fc6270 */
[----:B------:R-:W-:Y:S04]  /*2dd0*/  SHFL.UP PT, R4, R155, 0x10, RZ ;  /* 0x060000009b047989 */ /* 0x000fe800000e00ff */
[----:B------:R-:W2:Y:S04]  /*2de0*/  SHFL.UP PT, R5, R156, 0x10, RZ ;  /* 0x060000009c057989 */ /* 0x000ea800000e00ff */
[----:B------:R-:W4:Y:S04]  /*2df0*/  SHFL.UP PT, R3, R7, 0x10, RZ ;  /* 0x0600000007037989 */ /* 0x000f2800000e00ff */
[----:B------:R-:W5:Y:S01]  /*2e00*/  SHFL.UP PT, R2, R6, 0x10, RZ ;  /* 0x0600000006027989 */ /* 0x000f6200000e00ff */
[CC--:B--2---:R-:W-:Y:S01]  /*2e10*/  FMUL.FTZ R157, R7.reuse, R5.reuse ;  /* 0x00000005079d7220 */ /* 0x0c4fe20000410000 */
[----:B------:R-:W-:Y:S01]  /*2e20*/  FMUL.FTZ R160, R6, R5 ;  /* 0x0000000506a07220 */ /* 0x000fe20000410000 */
[----:B----4-:R-:W-:-:S02]  /*2e30*/  FMUL.FTZ R5, R7, R3 ;  /* 0x0000000307057220 */ /* 0x010fc40000410000 */
[CC--:B------:R-:W-:Y:S01]  /*2e40*/  FFMA.FTZ R158, R6.reuse, R4.reuse, -R157 ;  /* 0x00000004069e7223 */ /* 0x0c0fe2000001089d */
[----:B------:R-:W-:Y:S01]  /*2e50*/  FFMA.FTZ R157, R7, R4, R160 ;  /* 0x00000004079d7223 */ /* 0x000fe200000100a0 */
[C---:B------:R-:W-:Y:S01]  /*2e60*/  FMUL.FTZ R4, R6.reuse, R3 ;  /* 0x0000000306047220 */ /* 0x040fe20000410000 */
[-C--:B-----5:R-:W-:Y:S01]  /*2e70*/  @P6 FFMA.FTZ R6, R6, R2.reuse, -R5 ;  /* 0x0000000206066223 */ /* 0x0a0fe20000010805 */
[----:B------:R-:W-:Y:S01]  /*2e80*/  @P6 FADD.FTZ R155, R155, R158 ;  /* 0x0000009e9b9b6221 */ /* 0x000fe20000010000 */
[----:B------:R-:W2:Y:S01]  /*2e90*/  @P0 LDC R5, c[0x0][0x38c] ;  /* 0x0000e300ff050b82 */ /* 0x000ea20000000800 */
[----:B------:R-:W-:Y:S01]  /*2ea0*/  @P6 FFMA.FTZ R7, R7, R2, R4 ;  /* 0x0000000207076223 */ /* 0x000fe20000010004 */
[----:B------:R-:W-:Y:S01]  /*2eb0*/  CS2R R2, SRZ ;  /* 0x0000000000027805 */ /* 0x000fe2000001ff00 */
[----:B------:R-:W-:Y:S01]  /*2ec0*/  @P6 FADD.FTZ R156, R156, R157 ;  /* 0x0000009d9c9c6221 */ /* 0x000fe20000010000 */
[----:B--2---:R-:W-:-:S04]  /*2ed0*/  @P0 IMAD R5, R116, R5, UR4 ;  /* 0x0000000474050e24 */ /* 0x004fc8000f8e0205 */
[----:B------:R-:W-:-:S05]  /*2ee0*/  @P0 IMAD.WIDE R4, R5, 0x10, R20 ;  /* 0x0000001005040825 */ /* 0x000fca00078e0214 */
[----:B------:R2:W4:Y:S01]  /*2ef0*/  @P0 LDG.E.64 R2, desc[UR16][R4.64+0x8] ;  /* 0x0000081004020981 */ /* 0x000522000c1e1b00 */
[----:B------:R-:W-:Y:S01]  /*2f00*/  ULEA UR7, UR4, UR6, 0x4 ;  /* 0x0000000604077291 */ /* 0x000fe2000f8e20ff */
[----:B------:R-:W-:Y:S02]  /*2f10*/  BSSY.RECONVERGENT B0, `(.L_x_17495) ;  /* 0x0000041000007945 */ /* 0x000fe40003800200 */
[----:B------:R-:W-:Y:S04]  /*2f20*/  SHFL.UP PT, R158, R7, 0x1, RZ ;  /* 0x04200000079e7989 */ /* 0x000fe800000e00ff */
[----:B------:R-:W-:Y:S01]  /*2f30*/  SHFL.UP PT, R6, R6, 0x1, RZ ;  /* 0x0420000006067989 */ /* 0x000fe200000e00ff */
[----:B--2---:R-:W-:Y:S01]  /*2f40*/  HFMA2 R4, -RZ, RZ, 1.875, 0 ;  /* 0x3f800000ff047431 */ /* 0x004fe200000001ff */
[----:B------:R-:W-:-:S02]  /*2f50*/  MOV R5, RZ ;  /* 0x000000ff00057202 */ /* 0x000fc40000000f00 */
[----:B------:R-:W-:Y:S04]  /*2f60*/  SHFL.UP PT, R155, R155, 0x1, RZ ;  /* 0x042000009b9b7989 */ /* 0x000fe800000e00ff */
[----:B------:R-:W-:Y:S04]  /*2f70*/  SHFL.UP PT, R156, R156, 0x1, RZ ;  /* 0x042000009c9c7989 */ /* 0x000fe800000e00ff */
[----:B----4-:R-:W2:Y:S04]  /*2f80*/  SHFL.IDX PT, R3, R3, RZ, 0x1f ;  /* 0x00001fff03037589 */ /* 0x010ea800000e0000 */
[----:B------:R4:W5:Y:S02]  /*2f90*/  SHFL.IDX PT, R157, R2, RZ, 0x1f ;  /* 0x00001fff029d7589 */ /* 0x00096400000e0000 */
[----:B----4-:R-:W-:-:S04]  /*2fa0*/  FMUL.FTZ R2, R138, R154 ;  /* 0x0000009a8a027220 */ /* 0x010fc80000410000 */
[----:B------:R-:W-:Y:S01]  /*2fb0*/  FFMA.FTZ R2, R137, R153, R2 ;  /* 0x0000009989027223 */ /* 0x000fe20000010002 */
[-C--:B--2---:R-:W-:Y:S01]  /*2fc0*/  FMUL.FTZ R159, R158, R3.reuse ;  /* 0x000000039e9f7220 */ /* 0x084fe20000410000 */
[----:B------:R-:W-:-:S03]  /*2fd0*/  FMUL.FTZ R167, R6, R3 ;  /* 0x0000000306a77220 */ /* 0x000fc60000410000 */
[-C--:B-----5:R-:W-:Y:S01]  /*2fe0*/  FFMA.FTZ R160, R6, R157.reuse, -R159 ;  /* 0x0000009d06a07223 */ /* 0x0a0fe2000001089f */
[----:B------:R-:W-:Y:S01]  /*2ff0*/  FFMA.FTZ R167, R158, R157, R167 ;  /* 0x0000009d9ea77223 */ /* 0x000fe200000100a7 */
[----:B------:R-:W-:Y:S02]  /*3000*/  CS2R R6, SRZ ;  /* 0x0000000000067805 */ /* 0x000fe4000001ff00 */
[----:B------:R-:W-:Y:S01]  /*3010*/  @P5 FADD.FTZ R157, R155, R160 ;  /* 0x000000a09b9d5221 */ /* 0x000fe20000010000 */
[----:B------:R-:W-:Y:S01]  /*3020*/  FMUL.FTZ R155, R138, R153 ;  /* 0x000000998a9b7220 */ /* 0x000fe20000410000 */
[----:B------:R-:W-:Y:S01]  /*3030*/  @P5 FADD.FTZ R3, R156, R167 ;  /* 0x000000a79c035221 */ /* 0x000fe20000010000 */
[----:B------:R-:W-:Y:S01]  /*3040*/  ISETP.GE.AND P5, PT, R66, UR8, PT ;  /* 0x0000000842007c0c */ /* 0x000fe2000bfa6270 */
[----:B------:R-:W-:Y:S01]  /*3050*/  FADD.FTZ R156, R151, R2 ;  /* 0x00000002979c7221 */ /* 0x000fe20000010000 */
[C---:B------:R-:W-:Y:S01]  /*3060*/  FFMA.FTZ R155, R137.reuse, R154, -R155 ;  /* 0x0000009a899b7223 */ /* 0x040fe2000001089b */
[-C--:B-1-3--:R-:W-:Y:S01]  /*3070*/  FMUL.FTZ R2, R138, R43.reuse ;  /* 0x0000002b8a027220 */ /* 0x08afe20000410000 */
[----:B------:R-:W-:Y:S01]  /*3080*/  ISETP.NE.OR P5, PT, R54, RZ, P5 ;  /* 0x000000ff3600720c */ /* 0x000fe20002fa5670 */
[----:B------:R-:W-:Y:S01]  /*3090*/  FMUL.FTZ R160, R136, R156 ;  /* 0x0000009c88a07220 */ /* 0x000fe20000410000 */
[----:B------:R-:W-:Y:S01]  /*30a0*/  FADD.FTZ R158, R152, R155 ;  /* 0x0000009b989e7221 */ /* 0x000fe20000010000 */
[C---:B------:R-:W-:Y:S01]  /*30b0*/  FMUL.FTZ R155, R137.reuse, R43 ;  /* 0x0000002b899b7220 */ /* 0x040fe20000410000 */
[----:B------:R-:W-:-:S02]  /*30c0*/  FFMA.FTZ R2, R137, R42, -R2 ;  /* 0x0000002a89027223 */ /* 0x000fc40000010802 */
[----:B------:R-:W-:Y:S01]  /*30d0*/  FMUL.FTZ R159, R136, R158 ;  /* 0x0000009e889f7220 */ /* 0x000fe20000410000 */
[----:B------:R-:W-:Y:S01]  /*30e0*/  FFMA.FTZ R155, -R138, R42, -R155 ;  /* 0x0000002a8a9b7223 */ /* 0x000fe2000001099b */
[C---:B------:R-:W-:Y:S02]  /*30f0*/  FFMA.FTZ R167, R135.reuse, R158, -R160 ;  /* 0x0000009e87a77223 */ /* 0x040fe400000108a0 */
[----:B------:R-:W-:Y:S01]  /*3100*/  FFMA.FTZ R158, R135, R156, R159 ;  /* 0x0000009c879e7223 */ /* 0x000fe2000001009f */
[CC--:B------:R-:W-:Y:S01]  /*3110*/  FMUL.FTZ R159, R136.reuse, R155.reuse ;  /* 0x0000009b889f7220 */ /* 0x0c0fe20000410000 */
[-C--:B------:R-:W-:Y:S01]  /*3120*/  FMUL.FTZ R156, R136, R2.reuse ;  /* 0x00000002889c7220 */ /* 0x080fe20000410000 */
[----:B------:R-:W-:Y:S01]  /*3130*/  FADD.FTZ R167, R150, R167 ;  /* 0x000000a796a77221 */ /* 0x000fe20000010000 */
[----:B------:R-:W-:Y:S01]  /*3140*/  FADD.FTZ R158, R149, R158 ;  /* 0x0000009e959e7221 */ /* 0x000fe20000010000 */
[C---:B------:R-:W-:Y:S01]  /*3150*/  FFMA.FTZ R159, R135.reuse, R2, R159 ;  /* 0x00000002879f7223 */ /* 0x040fe2000001009f */
[----:B------:R-:W1:Y:S01]  /*3160*/  @!P5 LDS.128 R4, [UR7+0x1b80] ;  /* 0x001b8007ff04d984 */ /* 0x000e620008000c00 */
[----:B------:R-:W-:Y:S01]  /*3170*/  FFMA.FTZ R156, R135, R155, -R156 ;  /* 0x0000009b879c7223 */ /* 0x000fe2000001089c */
[C---:B------:R-:W-:Y:S01]  /*3180*/  FMUL.FTZ R160, R134.reuse, R167 ;  /* 0x000000a786a07220 */ /* 0x040fe20000410000 */
[C---:B------:R-:W-:Y:S01]  /*3190*/  FMUL.FTZ R166, R134.reuse, R158 ;  /* 0x0000009e86a67220 */ /* 0x040fe20000410000 */
[----:B------:R-:W-:Y:S01]  /*31a0*/  ISETP.NE.AND P5, PT, R161, 0x1f, PT ;  /* 0x0000001fa100780c */ /* 0x000fe20003fa5270 */
[C---:B------:R-:W-:Y:S01]  /*31b0*/  FMUL.FTZ R155, R134.reuse, R159 ;  /* 0x0000009f869b7220 */ /* 0x040fe20000410000 */
[----:B------:R-:W-:Y:S01]  /*31c0*/  FMUL.FTZ R2, R134, R156 ;  /* 0x0000009c86027220 */ /* 0x000fe20000410000 */
[C---:B------:R-:W-:Y:S01]  /*31d0*/  FFMA.FTZ R169, R133.reuse, R158, R160 ;  /* 0x0000009e85a97223 */ /* 0x040fe200000100a0 */
[C---:B------:R-:W-:Y:S01]  /*31e0*/  FFMA.FTZ R167, R133.reuse, R167, -R166 ;  /* 0x000000a785a77223 */ /* 0x040fe200000108a6 */
[C---:B------:R-:W-:Y:S01]  /*31f0*/  FFMA.FTZ R160, R133.reuse, R156, -R155 ;  /* 0x0000009c85a07223 */ /* 0x040fe2000001089b */
[----:B------:R-:W-:Y:S01]  /*3200*/  FFMA.FTZ R159, R133, R159, R2 ;  /* 0x0000009f859f7223 */ /* 0x000fe20000010002 */
[----:B------:R-:W-:Y:S01]  /*3210*/  FADD.FTZ R155, R146, R169 ;  /* 0x000000a9929b7221 */ /* 0x000fe20000010000 */
[----:B------:R-:W-:-:S02]  /*3220*/  FADD.FTZ R156, R148, R167 ;  /* 0x000000a7949c7221 */ /* 0x000fc40000010000 */
[----:B------:R2:W3:Y:S04]  /*3230*/  SHFL.DOWN PT, R167, R160, 0x1, 0x1f ;  /* 0x08201f00a0a77f89 */ /* 0x0004e800000e0000 */
[----:B------:R2:W4:Y:S04]  /*3240*/  SHFL.DOWN PT, R171, R159, 0x1, 0x1f ;  /* 0x08201f009fab7f89 */ /* 0x00052800000e0000 */
[----:B------:R2:W0:Y:S04]  /*3250*/  SHFL.DOWN PT, R166, R155, 0x1, 0x1f ;  /* 0x08201f009ba67f89 */ /* 0x00042800000e0000 */
[----:B------:R2:W0:Y:S01]  /*3260*/  SHFL.DOWN PT, R169, R156, 0x1, 0x1f ;  /* 0x08201f009ca97f89 */ /* 0x00042200000e0000 */
[----:B------:R-:W-:Y:S05]  /*3270*/  @!P5 BRA `(.L_x_17496) ;  /* 0x000000000028d947 */ /* 0x000fea0003800000 */
[CC--:B0-----:R-:W-:Y:S01]  /*3280*/  FMUL.FTZ R158, R160.reuse, R169.reuse ;  /* 0x000000a9a09e7220 */ /* 0x0c1fe20000410000 */
[C---:B------:R-:W-:Y:S01]  /*3290*/  FMUL.FTZ R169, R159.reuse, R169 ;  /* 0x000000a99fa97220 */ /* 0x040fe20000410000 */
[CC--:B---3--:R-:W-:Y:S01]  /*32a0*/  FMUL.FTZ R2, R160.reuse, R167.reuse ;  /* 0x000000a7a0027220 */ /* 0x0c8fe20000410000 */
[C---:B------:R-:W-:Y:S01]  /*32b0*/  FMUL.FTZ R167, R159.reuse, R167 ;  /* 0x000000a79fa77220 */ /* 0x040fe20000410000 */
[-C--:B------:R-:W-:Y:S01]  /*32c0*/  FFMA.FTZ R158, R159, R166.reuse, -R158 ;  /* 0x000000a69f9e7223 */ /* 0x080fe2000001089e */
[----:B------:R-:W-:Y:S01]  /*32d0*/  FFMA.FTZ R169, R160, R166, R169 ;  /* 0x000000a6a0a97223 */ /* 0x000fe200000100a9 */
[C---:B--2-4-:R-:W-:Y:S01]  /*32e0*/  FFMA.FTZ R159, R171.reuse, R159, -R2 ;  /* 0x0000009fab9f7223 */ /* 0x054fe20000010802 */
[----:B------:R-:W-:Y:S01]  /*32f0*/  FFMA.FTZ R160, R171, R160, R167 ;  /* 0x000000a0aba07223 */ /* 0x000fe200000100a7 */
[----:B------:R-:W-:Y:S01]  /*3300*/  FADD.FTZ R155, R155, R158 ;  /* 0x0000009e9b9b7221 */ /* 0x000fe20000010000 */
[----:B------:R-:W-:-:S07]  /*3310*/  FADD.FTZ R156, R156, R169 ;  /* 0x000000a99c9c7221 */ /* 0x000fce0000010000 */
.L_x_17496:
[----:B------:R-:W-:Y:S05]  /*3320*/  BSYNC.RECONVERGENT B0 ;  /* 0x0000000000007941 */ /* 0x000fea0003800200 */
.L_x_17495:
[----:B------:R-:W-:Y:S01]  /*3330*/  ISETP.GT.U32.AND P5, PT, R161, 0x1d, PT ;  /* 0x0000001da100780c */ /* 0x000fe20003fa4070 */
[----:B----4-:R4:W1:Y:S01]  /*3340*/  SHFL.DOWN PT, R171, R159, 0x2, 0x1f ;  /* 0x08401f009fab7f89 */ /* 0x01086200000e0000 */
        /* <DEDUP_REMOVED lines=11> */
[-C--:B-12-4-:R-:W-:Y:S01]  /*3400*/  FFMA.FTZ R159, R159, R171.reuse, -R2 ;  /* 0x000000ab9f9f7223 */ /* 0x096fe20000010802 */
[----:B------:R-:W-:Y:S01]  /*3410*/  FFMA.FTZ R160, R160, R171, R167 ;  /* 0x000000aba0a07223 */ /* 0x000fe200000100a7 */
[----:B------:R-:W-:Y:S01]  /*3420*/  FADD.FTZ R155, R155, R158 ;  /* 0x0000009e9b9b7221 */ /* 0x000fe20000010000 */
[----:B------:R-:W-:-:S07]  /*3430*/  FADD.FTZ R156, R156, R169 ;  /* 0x000000a99c9c7221 */ /* 0x000fce0000010000 */
.L_x_17498:
[----:B------:R-:W-:Y:S05]  /*3440*/  BSYNC.RECONVERGENT B0 ;  /* 0x0000000000007941 */ /* 0x000fea0003800200 */
.L_x_17497:
[----:B------:R-:W-:Y:S01]  /*3450*/  ISETP.GT.U32.AND P5, PT, R161, 0x1b, PT ;  /* 0x0000001ba100780c */ /* 0x000fe20003fa4070 */
        /* <DEDUP_REMOVED lines=12> */
[-C--:B--2-4-:R-:W-:Y:S01]  /*3520*/  FFMA.FTZ R159, R159, R171.reuse, -R2 ;  /* 0x000000ab9f9f7223 */ /* 0x094fe20000010802 */
[----:B---3--:R-:W-:Y:S01]  /*3530*/  FFMA.FTZ R160, R160, R171, R167 ;  /* 0x000000aba0a07223 */ /* 0x008fe200000100a7 */
[----:B------:R-:W-:Y:S01]  /*3540*/  FADD.FTZ R155, R155, R158 ;  /* 0x0000009e9b9b7221 */ /* 0x000fe20000010000 */
[----:B------:R-:W-:-:S07]  /*3550*/  FADD.FTZ R156, R156, R169 ;  /* 0x000000a99c9c7221 */ /* 0x000fce0000010000 */
.L_x_17500:
[----:B------:R-:W-:Y:S05]  /*3560*/  BSYNC.RECONVERGENT B0 ;  /* 0x0000000000007941 */ /* 0x000fea0003800200 */
.L_x_17499:
[----:B------:R-:W-:Y:S01]  /*3570*/  ISETP.GT.U32.AND P5, PT, R161, 0x17, PT ;  /* 0x00000017a100780c */ /* 0x000fe20003fa4070 */
        /* <DEDUP_REMOVED lines=16> */
.L_x_17502:
[----:B------:R-:W-:Y:S05]  /*3680*/  BSYNC.RECONVERGENT B0 ;  /* 0x0000000000007941 */ /* 0x000fea0003800200 */
.L_x_17501:
        /* <DEDUP_REMOVED lines=17> */
.L_x_17504:
[----:B------:R-:W-:Y:S05]  /*37a0*/  BSYNC.RECONVERGENT B0 ;  /* 0x0000000000007941 */ /* 0x000fea0003800200 */
.L_x_17503:
        /* <DEDUP_REMOVED lines=8> */
[----:B--234-:R-:W2:Y:S01]  /*3830*/  SHFL.IDX PT, R160, R160, RZ, 0x1f ;  /* 0x00001fffa0a07589 */ /* 0x01cea200000e0000 */
[----:B-1----:R-:W-:-:S03]  /*3840*/  @P5 FMUL.FTZ R2, R171, R170 ;  /* 0x000000aaab025220 */ /* 0x002fc60000410000 */
[----:B------:R-:W1:Y:S01]  /*3850*/  SHFL.IDX PT, R159, R159, RZ, 0x1f ;  /* 0x00001fff9f9f7589 */ /* 0x000e6200000e0000 */
[----:B-----5:R-:W-:-:S03]  /*3860*/  @P5 FMUL.FTZ R158, R167, R170 ;  /* 0x000000aaa79e5220 */ /* 0x020fc60000410000 */
[----:B------:R-:W3:Y:S01]  /*3870*/  SHFL.IDX PT, R155, R155, RZ, 0x1f ;  /* 0x00001fff9b9b7589 */ /* 0x000ee200000e0000 */
[-C--:B0-----:R-:W-:Y:S01]  /*3880*/  @P5 FFMA.FTZ R2, R167, R169.reuse, -R2 ;  /* 0x000000a9a7025223 */ /* 0x081fe20000010802 */
[----:B------:R-:W-:Y:S01]  /*3890*/  @P5 FFMA.FTZ R158, R171, R169, R158 ;  /* 0x000000a9ab9e5223 */ /* 0x000fe2000001009e */
[----:B------:R-:W-:Y:S01]  /*38a0*/  FMUL.FTZ R167, R45, R157 ;  /* 0x0000009d2da77220 */ /* 0x000fe20000410000 */
[----:B------:R-:W0:Y:S01]  /*38b0*/  SHFL.IDX PT, R156, R156, RZ, 0x1f ;  /* 0x00001fff9c9c7589 */ /* 0x000e2200000e0000 */
[----:B------:R-:W-:Y:S01]  /*38c0*/  @P5 FADD.FTZ R169, R173, R2 ;  /* 0x00000002ada95221 */ /* 0x000fe20000010000 */
[-C--:B------:R-:W-:Y:S01]  /*38d0*/  FMUL.FTZ R2, R45, R3.reuse ;  /* 0x000000032d027220 */ /* 0x080fe20000410000 */
[C---:B------:R-:W-:Y:S01]  /*38e0*/  FFMA.FTZ R167, R44.reuse, R3, R167 ;  /* 0x000000032ca77223 */ /* 0x040fe200000100a7 */
[----:B------:R-:W-:Y:S02]  /*38f0*/  @P5 FADD.FTZ R170, R175, R158 ;  /* 0x0000009eafaa5221 */ /* 0x000fe40000010000 */
[----:B------:R-:W-:Y:S01]  /*3900*/  FFMA.FTZ R158, R44, R157, -R2 ;  /* 0x0000009d2c9e7223 */ /* 0x000fe20000010802 */
[----:B------:R-:W-:Y:S01]  /*3910*/  FADD.FTZ R2, RZ, R167 ;  /* 0x000000a7ff027221 */ /* 0x000fe20000010000 */
[----:B------:R-:W-:-:S02]  /*3920*/  ISETP.NE.AND P5, PT, R54, RZ, PT ;  /* 0x000000ff3600720c */ /* 0x000fc40003fa5270 */
[----:B------:R-:W-:Y:S01]  /*3930*/  FADD.FTZ R158, R117, R158 ;  /* 0x0000009e759e7221 */ /* 0x000fe20000010000 */
[-C--:B------:R-:W-:Y:S01]  /*3940*/  FMUL.FTZ R44, R134, R2.reuse ;  /* 0x00000002862c7220 */ /* 0x080fe20000410000 */
[----:B------:R-:W-:Y:S02]  /*3950*/  FMUL.FTZ R172, R40, R2 ;  /* 0x0000000228ac7220 */ /* 0x000fe40000410000 */
[-C--:B------:R-:W-:Y:S01]  /*3960*/  FMUL.FTZ R3, R134, R158.reuse ;  /* 0x0000009e86037220 */ /* 0x080fe20000410000 */
[----:B------:R-:W-:Y:S01]  /*3970*/  FFMA.FTZ R157, R133, R158, -R44 ;  /* 0x0000009e859d7223 */ /* 0x000fe2000001082c */
[C---:B------:R-:W-:Y:S01]  /*3980*/  FMUL.FTZ R44, R143.reuse, R2 ;  /* 0x000000028f2c7220 */ /* 0x040fe20000410000 */
[----:B------:R-:W-:Y:S01]  /*3990*/  FMUL.FTZ R167, R143, R158 ;  /* 0x0000009e8fa77220 */ /* 0x000fe20000410000 */
[----:B------:R-:W-:Y:S01]  /*39a0*/  FFMA.FTZ R3, R133, R2, R3 ;  /* 0x0000000285037223 */ /* 0x000fe20000010003 */
[----:B------:R-:W-:Y:S01]  /*39b0*/  FADD.FTZ R157, R118, R157 ;  /* 0x0000009d769d7221 */ /* 0x000fe20000010000 */
[----:B------:R-:W-:-:S02]  /*39c0*/  FFMA.FTZ R143, R141, R158, -R44 ;  /* 0x0000009e8d8f7223 */ /* 0x000fc4000001082c */
[----:B------:R-:W-:Y:S01]  /*39d0*/  FADD.FTZ R45, RZ, R3 ;  /* 0x00000003ff2d7221 */ /* 0x000fe20000010000 */
[-C--:B------:R-:W-:Y:S01]  /*39e0*/  FMUL.FTZ R166, R136, R157.reuse ;  /* 0x0000009d88a67220 */ /* 0x080fe20000410000 */
[----:B------:R-:W-:Y:S01]  /*39f0*/  FFMA.FTZ R3, R141, R2, R167 ;  /* 0x000000028d037223 */ /* 0x000fe200000100a7 */
[----:B------:R-:W-:Y:S01]  /*3a00*/  FMUL.FTZ R168, R144, R157 ;  /* 0x0000009d90a87220 */ /* 0x000fe20000410000 */
[-C--:B------:R-:W-:Y:S01]  /*3a10*/  FMUL.FTZ R44, R136, R45.reuse ;  /* 0x0000002d882c7220 */ /* 0x080fe20000410000 */
[-C--:B------:R-:W-:Y:S01]  /*3a20*/  FMUL.FTZ R141, R144, R45.reuse ;  /* 0x0000002d908d7220 */ /* 0x080fe20000410000 */
[CC--:B------:R-:W-:Y:S01]  /*3a30*/  FFMA.FTZ R166, R135.reuse, R45.reuse, R166 ;  /* 0x0000002d87a67223 */ /* 0x0c0fe200000100a6 */
[C---:B------:R-:W-:Y:S01]  /*3a40*/  FFMA.FTZ R168, R142.reuse, R45, R168 ;  /* 0x0000002d8ea87223 */ /* 0x040fe200000100a8 */
[-C--:B------:R-:W-:Y:S01]  /*3a50*/  FFMA.FTZ R144, R135, R157.reuse, -R44 ;  /* 0x0000009d87907223 */ /* 0x080fe2000001082c */
[----:B------:R-:W-:Y:S01]  /*3a60*/  FFMA.FTZ R141, R142, R157, -R141 ;  /* 0x0000009d8e8d7223 */ /* 0x000fe2000001088d */
[----:B------:R-:W-:Y:S01]  /*3a70*/  FADD.FTZ R44, RZ, R166 ;  /* 0x000000a6ff2c7221 */ /* 0x000fe20000010000 */
[C---:B------:R-:W-:Y:S01]  /*3a80*/  FFMA.FTZ R3, -R0.reuse, R3, RZ ;  /* 0x0000000300037223 */ /* 0x040fe200000101ff */
[----:B------:R-:W-:Y:S01]  /*3a90*/  FADD.FTZ R175, R119, R144 ;  /* 0x0000009077af7221 */ /* 0x000fe20000010000 */
[----:B------:R-:W-:Y:S01]  /*3aa0*/  FFMA.FTZ R143, R0, R143, RZ ;  /* 0x0000008f008f7223 */ /* 0x000fe200000100ff */
[C---:B------:R-:W-:Y:S01]  /*3ab0*/  FMUL.FTZ R142, R147.reuse, R44 ;  /* 0x0000002c938e7220 */ /* 0x040fe20000410000 */
[----:B------:R-:W-:Y:S01]  /*3ac0*/  FFMA.FTZ R3, -R112, R168, R3 ;  /* 0x000000a870037223 */ /* 0x000fe20000010103 */
[-C--:B------:R-:W-:Y:S01]  /*3ad0*/  FMUL.FTZ R147, R147, R175.reuse ;  /* 0x000000af93937220 */ /* 0x080fe20000410000 */
[----:B------:R-:W-:Y:S01]  /*3ae0*/  FMUL.FTZ R168, R138, R175 ;  /* 0x000000af8aa87220 */ /* 0x000fe20000410000 */
[----:B------:R-:W-:Y:S01]  /*3af0*/  FFMA.FTZ R141, R112, R141, R143 ;  /* 0x0000008d708d7223 */ /* 0x000fe2000001008f */
[CC--:B------:R-:W-:Y:S01]  /*3b00*/  FFMA.FTZ R142, R145.reuse, R175.reuse, -R142 ;  /* 0x000000af918e7223 */ /* 0x0c0fe2000001088e */
[-C--:B------:R-:W-:Y:S01]  /*3b10*/  FFMA.FTZ R144, R145, R44.reuse, R147 ;  /* 0x0000002c91907223 */ /* 0x080fe20000010093 */
[----:B------:R-:W-:Y:S01]  /*3b20*/  FMUL.FTZ R166, R138, R44 ;  /* 0x0000002c8aa67220 */ /* 0x000fe20000410000 */
[C---:B------:R-:W-:Y:S01]  /*3b30*/  FFMA.FTZ R145, R41.reuse, R158, R172 ;  /* 0x0000009e29917223 */ /* 0x040fe200000100ac */
[C---:B------:R-:W-:Y:S01]  /*3b40*/  FFMA.FTZ R142, R114.reuse, R142, R141 ;  /* 0x0000008e728e7223 */ /* 0x040fe2000001008d */
[----:B------:R-:W-:Y:S01]  /*3b50*/  FFMA.FTZ R144, -R114, R144, R3 ;  /* 0x0000009072907223 */ /* 0x000fe20000010103 */
[----:B------:R-:W-:Y:S01]  /*3b60*/  FMUL.FTZ R3, R41, R2 ;  /* 0x0000000229037220 */ /* 0x000fe20000410000 */
[----:B------:R-:W-:Y:S01]  /*3b70*/  FFMA.FTZ R141, R137, R175, -R166 ;  /* 0x000000af898d7223 */ /* 0x000fe200000108a6 */
[CC--:B------:R-:W-:Y:S01]  /*3b80*/  FMUL.FTZ R147, R41.reuse, R45.reuse ;  /* 0x0000002d29937220 */ /* 0x0c0fe20000410000 */
[----:B------:R-:W-:Y:S01]  /*3b90*/  FMUL.FTZ R167, R41, R44 ;  /* 0x0000002c29a77220 */ /* 0x000fe20000410000 */
[C---:B------:R-:W-:Y:S01]  /*3ba0*/  FFMA.FTZ R143, R40.reuse, R158, -R3 ;  /* 0x0000009e288f7223 */ /* 0x040fe20000010803 */
[-C--:B------:R-:W-:Y:S01]  /*3bb0*/  FFMA.FTZ R3, R137, R44.reuse, R168 ;  /* 0x0000002c89037223 */ /* 0x080fe200000100a8 */
[----:B------:R-:W-:Y:S01]  /*3bc0*/  FMUL.FTZ R168, R40, R44 ;  /* 0x0000002c28a87220 */ /* 0x000fe20000410000 */
[----:B------:R-:W-:Y:S01]  /*3bd0*/  FADD.FTZ R141, R120, R141 ;  /* 0x0000008d788d7221 */ /* 0x000fe20000010000 */
[----:B------:R-:W-:Y:S01]  /*3be0*/  FMUL.FTZ R166, R40, R45 ;  /* 0x0000002d28a67220 */ /* 0x000fe20000410000 */
[----:B------:R-:W-:Y:S01]  /*3bf0*/  FADD.FTZ R3, RZ, R3 ;  /* 0x00000003ff037221 */ /* 0x000fe20000010000 */
[C---:B------:R-:W-:Y:S01]  /*3c00*/  FFMA.FTZ R173, R41.reuse, R175, R168 ;  /* 0x000000af29ad7223 */ /* 0x040fe200000100a8 */
[----:B------:R-:W-:Y:S01]  /*3c10*/  FMUL.FTZ R168, R170, R43 ;  /* 0x0000002baaa87220 */ /* 0x000fe20000410000 */
[C---:B------:R-:W-:Y:S01]  /*3c20*/  FFMA.FTZ R147, R40.reuse, R157, -R147 ;  /* 0x0000009d28937223 */ /* 0x040fe20000010893 */
[-C--:B------:R-:W-:Y:S01]  /*3c30*/  FMUL.FTZ R172, R41, R3.reuse ;  /* 0x0000000329ac7220 */ /* 0x080fe20000410000 */
[C---:B------:R-:W-:Y:S01]  /*3c40*/  FMUL.FTZ R174, R40.reuse, R3 ;  /* 0x0000000328ae7220 */ /* 0x040fe20000410000 */
[C---:B------:R-:W-:Y:S01]  /*3c50*/  FFMA.FTZ R171, R40.reuse, R175, -R167 ;  /* 0x000000af28ab7223 */ /* 0x040fe200000108a7 */
[----:B------:R-:W-:Y:S01]  /*3c60*/  FMUL.FTZ R43, R169, R43 ;  /* 0x0000002ba92b7220 */ /* 0x000fe20000410000 */
[----:B------:R-:W-:Y:S01]  /*3c70*/  FFMA.FTZ R172, R40, R141, -R172 ;  /* 0x0000008d28ac7223 */ /* 0x000fe200000108ac */
[----:B--2---:R-:W-:Y:S01]  /*3c80*/  FMUL.FTZ R40, R160, R7 ;  /* 0x00000007a0287220 */ /* 0x004fe20000410000 */
[C---:B------:R-:W-:Y:S01]  /*3c90*/  FFMA.FTZ R167, R41.reuse, R157, R166 ;  /* 0x0000009d29a77223 */ /* 0x040fe200000100a6 */
[----:B------:R-:W-:Y:S01]  /*3ca0*/  FFMA.FTZ R174, R41, R141, R174 ;  /* 0x0000008d29ae7223 */ /* 0x000fe200000100ae */
[----:B------:R-:W-:Y:S01]  /*3cb0*/  FFMA.FTZ R41, R170, R42, -R43 ;  /* 0x0000002aaa297223 */ /* 0x000fe2000001082b */
[-C--:B-1----:R-:W-:Y:S01]  /*3cc0*/  FFMA.FTZ R40, R159, R6.reuse, -R40 ;  /* 0x000000069f287223 */ /* 0x082fe20000010828 */
[C---:B------:R-:W-:Y:S01]  /*3cd0*/  FMUL.FTZ R166, R160.reuse, R6 ;  /* 0x00000006a0a67220 */ /* 0x040fe20000410000 */
[----:B------:R-:W-:Y:S01]  /*3ce0*/  FFMA.FTZ R168, R169, R42, R168 ;  /* 0x0000002aa9a87223 */ /* 0x000fe200000100a8 */
[----:B------:R-:W-:Y:S01]  /*3cf0*/  FMUL.FTZ R6, R160, R5 ;  /* 0x00000005a0067220 */ /* 0x000fe20000410000 */
[----:B------:R-:W-:Y:S01]  /*3d00*/  FADD.FTZ R41, R154, R41 ;  /* 0x000000299a297221 */ /* 0x000fe20000010000 */
[-C--:B------:R-:W-:Y:S01]  /*3d10*/  FMUL.FTZ R160, R160, R4.reuse ;  /* 0x00000004a0a07220 */ /* 0x080fe20000410000 */
[----:B------:R-:W-:Y:S01]  /*3d20*/  FADD.FTZ R153, R153, R168 ;  /* 0x000000a899997221 */ /* 0x000fe20000010000 */
[C---:B------:R-:W-:Y:S01]  /*3d30*/  FFMA.FTZ R4, R159.reuse, R4, -R6 ;  /* 0x000000049f047223 */ /* 0x040fe20000010806 */
[----:B------:R-:W-:Y:S01]  /*3d40*/  FFMA.FTZ R7, R159, R7, R166 ;  /* 0x000000079f077223 */ /* 0x000fe200000100a6 */
[----:B---3--:R-:W-:Y:S01]  /*3d50*/  FADD.FTZ R6, R155, R40 ;  /* 0x000000289b067221 */ /* 0x008fe20000010000 */
[C---:B------:R-:W-:Y:S01]  /*3d60*/  FMUL.FTZ R40, R138.reuse, R41 ;  /* 0x000000298a287220 */ /* 0x040fe20000410000 */
[----:B------:R-:W-:Y:S01]  /*3d70*/  FMUL.FTZ R138, R138, R153 ;  /* 0x000000998a8a7220 */ /* 0x000fe20000410000 */
[----:B------:R-:W-:Y:S01]  /*3d80*/  FFMA.FTZ R5, R159, R5, R160 ;  /* 0x000000059f057223 */ /* 0x000fe200000100a0 */
[----:B0-----:R-:W-:Y:S01]  /*3d90*/  FADD.FTZ R7, R156, R7 ;  /* 0x000000079c077221 */ /* 0x001fe20000010000 */
[C---:B------:R-:W-:Y:S01]  /*3da0*/  FFMA.FTZ R40, R137.reuse, R153, R40 ;  /* 0x0000009989287223 */ /* 0x040fe20000010028 */
[----:B------:R-:W-:Y:S01]  /*3db0*/  FFMA.FTZ R137, R137, R41, -R138 ;  /* 0x0000002989897223 */ /* 0x000fe2000001088a */
[C---:B------:R-:W-:Y:S01]  /*3dc0*/  FMUL.FTZ R42, R0.reuse, R143 ;  /* 0x0000008f002a7220 */ /* 0x040fe20000410000 */
[----:B------:R-:W-:Y:S01]  /*3dd0*/  FMUL.FTZ R145, R0, -R145 ;  /* 0x8000009100917220 */ /* 0x000fe20000410000 */
[----:B------:R0:W-:Y:S01]  /*3de0*/  @!P5 STS.128 [UR7+0x1b80], R4 ;  /* 0x001b8004ff00d988 */ /* 0x0001e20008000c07 */
[----:B------:R-:W-:Y:S01]  /*3df0*/  FADD.FTZ R151, R151, R40 ;  /* 0x0000002897977221 */ /* 0x000fe20000010000 */
[C---:B------:R-:W-:Y:S01]  /*3e00*/  FMUL.FTZ R147, R112.reuse, R147 ;  /* 0x0000009370937220 */ /* 0x040fe20000410000 */
[----:B------:R-:W-:Y:S01]  /*3e10*/  FMUL.FTZ R167, R112, -R167 ;  /* 0x800000a770a77220 */ /* 0x000fe20000410000 */
[C---:B------:R-:W-:Y:S01]  /*3e20*/  FMUL.FTZ R171, R114.reuse, R171 ;  /* 0x000000ab72ab7220 */ /* 0x040fe20000410000 */
[----:B------:R-:W-:Y:S01]  /*3e30*/  FMUL.FTZ R173, R114, -R173 ;  /* 0x800000ad72ad7220 */ /* 0x000fe20000410000 */
[----:B------:R-:W-:Y:S01]  /*3e40*/  FMUL.FTZ R43, R115, -R174 ;  /* 0x800000ae732b7220 */ /* 0x000fe20000410000 */
[----:B------:R-:W-:Y:S01]  /*3e50*/  FADD.FTZ R152, R152, R137 ;  /* 0x0000008998987221 */ /* 0x000fe20000010000 */
[----:B------:R1:W-:Y:S01]  /*3e60*/  STS [R79+0x210], R42 ;  /* 0x0002102a4f007388 */ /* 0x0003e20000000800 */
[CC--:B------:R-:W-:Y:S01]  /*3e70*/  FMUL.FTZ R40, R136.reuse, R151.reuse ;  /* 0x0000009788287220 */ /* 0x0c0fe20000410000 */
[----:B------:R-:W-:Y:S01]  /*3e80*/  FADD.FTZ R158, -R117, R158 ;  /* 0x0000009e759e7221 */ /* 0x000fe20000010100 */
[----:B------:R-:W-:Y:S01]  /*3e90*/  FMUL.FTZ R136, R136, R152 ;  /* 0x0000009888887220 */ /* 0x000fe20000410000 */
[----:B------:R-:W-:Y:S01]  /*3ea0*/  STS [R82+0x4], R145 ;  /* 0x0000049152007388 */ /* 0x000fe20000000800 */
[----:B------:R-:W-:Y:S01]  /*3eb0*/  FADD.FTZ R157, -R118, R157 ;  /* 0x0000009d769d7221 */ /* 0x000fe20000010100 */
[----:B0-----:R-:W-:Y:S01]  /*3ec0*/  FMUL.FTZ R7, R115, R172 ;  /* 0x000000ac73077220 */ /* 0x001fe20000410000 */
[C---:B------:R-:W-:Y:S01]  /*3ed0*/  FFMA.FTZ R5, R135.reuse, R152, -R40 ;  /* 0x0000009887057223 */ /* 0x040fe20000010828 */
[----:B------:R-:W-:Y:S01]  /*3ee0*/  STS [R82+0x8], R147 ;  /* 0x0000089352007388 */ /* 0x000fe20000000800 */
[----:B------:R-:W-:Y:S01]  /*3ef0*/  FFMA.FTZ R136, R135, R151, R136 ;  /* 0x0000009787887223 */ /* 0x000fe20000010088 */
[-C--:B------:R-:W-:Y:S01]  /*3f00*/  FMUL.FTZ R135, R151, R96.reuse ;  /* 0x0000006097877220 */ /* 0x080fe20000410000 */
[----:B------:R-:W-:Y:S01]  /*3f10*/  FADD.FTZ R155, R150, R5 ;  /* 0x00000005969b7221 */ /* 0x000fe20000010000 */
[----:B------:R-:W-:Y:S01]  /*3f20*/  STS [R82+0xc], R167 ;  /* 0x00000ca752007388 */ /* 0x000fe20000000800 */
[----:B------:R-:W-:Y:S01]  /*3f30*/  FADD.FTZ R149, R149, R136 ;  /* 0x0000008895957221 */ /* 0x000fe20000010000 */
[----:B------:R-:W-:Y:S01]  /*3f40*/  FMUL.FTZ R137, R152, R96 ;  /* 0x0000006098897220 */ /* 0x000fe20000410000 */
[C---:B------:R-:W-:Y:S01]  /*3f50*/  FMUL.FTZ R4, R134.reuse, R155 ;  /* 0x0000009b86047220 */ /* 0x040fe20000410000 */
[----:B------:R-:W-:Y:S01]  /*3f60*/  STS [R82+0x10], R171 ;  /* 0x000010ab52007388 */ /* 0x000fe20000000800 */
[-C--:B------:R-:W-:Y:S01]  /*3f70*/  FMUL.FTZ R134, R134, R149.reuse ;  /* 0x0000009586867220 */ /* 0x080fe20000410000 */
[-C--:B------:R-:W-:Y:S01]  /*3f80*/  FMUL.FTZ R40, R149, R102.reuse ;  /* 0x0000006695287220 */ /* 0x080fe20000410000 */
[C---:B------:R-:W-:Y:S01]  /*3f90*/  FFMA.FTZ R5, R133.reuse, R149, R4 ;  /* 0x0000009585057223 */ /* 0x040fe20000010004 */
[----:B------:R-:W-:Y:S01]  /*3fa0*/  STS [R82+0x14], R173 ;  /* 0x000014ad52007388 */ /* 0x000fe20000000800 */
[----:B------:R-:W-:Y:S01]  /*3fb0*/  FFMA.FTZ R133, R133, R155, -R134 ;  /* 0x0000009b85857223 */ /* 0x000fe20000010886 */
[----:B------:R-:W-:Y:S01]  /*3fc0*/  FMUL.FTZ R4, R155, R102 ;  /* 0x000000669b047220 */ /* 0x000fe20000410000 */
[----:B------:R-:W-:Y:S01]  /*3fd0*/  FADD.FTZ R146, R146, R5 ;  /* 0x0000000592927221 */ /* 0x000fe20000010000 */
[----:B------:R0:W-:Y:S01]  /*3fe0*/  STS [R82+0x18], R7 ;  /* 0x0000180752007388 */ /* 0x0001e20000000800 */
[----:B------:R-:W-:Y:S01]  /*3ff0*/  FADD.FTZ R148, R148, R133 ;  /* 0x0000008594947221 */ /* 0x000fe20000010000 */
[C---:B-1----:R-:W-:Y:S01]  /*4000*/  FMUL.FTZ R42, R45.reuse, R40 ;  /* 0x000000282d2a7220 */ /* 0x042fe20000410000 */
[----:B------:R-:W-:Y:S01]  /*4010*/  FMUL.FTZ R6, R45, R4 ;  /* 0x000000042d067220 */ /* 0x000fe20000410000 */
[----:B------:R1:W-:Y:S01]  /*4020*/  STS [R82+0x1c], R43 ;  /* 0x00001c2b52007388 */ /* 0x0003e20000000800 */
[----:B------:R-:W-:Y:S01]  /*4030*/  FMUL.FTZ R5, R148, R100 ;  /* 0x0000006494057220 */ /* 0x000fe20000410000 */
[C---:B------:R-:W-:Y:S01]  /*4040*/  FFMA.FTZ R42, R157.reuse, R4, -R42 ;  /* 0x000000049d2a7223 */ /* 0x040fe2000001082a */
[----:B------:R-:W-:Y:S01]  /*4050*/  FFMA.FTZ R6, R157, R40, R6 ;  /* 0x000000289d067223 */ /* 0x000fe20000010006 */
[----:B------:R-:W-:Y:S01]  /*4060*/  BAR.SYNC.DEFER_BLOCKING 0x0 ;  /* 0x0000000000007b1d */ /* 0x000fe20000010000 */
[----:B------:R-:W-:Y:S01]  /*4070*/  FMUL.FTZ R4, R140, R3 ;  /* 0x000000038c047220 */ /* 0x000fe20000410000 */
[----:B0-----:R-:W-:Y:S01]  /*4080*/  FMUL.FTZ R7, R2, R5 ;  /* 0x0000000502077220 */ /* 0x001fe20000410000 */
[-C--:B------:R-:W-:Y:S01]  /*4090*/  FMUL.FTZ R140, R140, R141.reuse ;  /* 0x0000008d8c8c7220 */ /* 0x080fe20000410000 */
[----:B------:R-:W-:Y:S01]  /*40a0*/  FADD.FTZ R134, -R119, R175 ;  /* 0x000000af77867221 */ /* 0x000fe20000010100 */
[----:B------:R-:W-:Y:S01]  /*40b0*/  FFMA.FTZ R4, R139, R141, -R4 ;  /* 0x0000008d8b047223 */ /* 0x000fe20000010804 */
[----:B-1----:R-:W-:Y:S01]  /*40c0*/  FMUL.FTZ R43, R146, R100 ;  /* 0x00000064922b7220 */ /* 0x002fe20000410000 */
[----:B------:R-:W-:-:S03]  /*40d0*/  FMUL.FTZ R143, R44, R135 ;  /* 0x000000872c8f7220 */ /* 0x000fc60000410000 */
[-C--:B------:R-:W-:Y:S01]  /*40e0*/  FFMA.FTZ R7, R158, R43.reuse, R7 ;  /* 0x0000002b9e077223 */ /* 0x080fe20000010007 */
[----:B------:R-:W-:Y:S01]  /*40f0*/  FMUL.FTZ R133, R2, R43 ;  /* 0x0000002b02857220 */ /* 0x000fe20000410000 */
[-C--:B------:R-:W-:Y:S01]  /*4100*/  FFMA.FTZ R143, R134, R137.reuse, -R143 ;  /* 0x00000089868f7223 */ /* 0x080fe2000001088f */
[----:B------:R-:W-:Y:S01]  /*4110*/  FMUL.FTZ R137, R44, R137 ;  /* 0x000000892c897220 */ /* 0x000fe20000410000 */
[----:B------:R-:W-:Y:S01]  /*4120*/  FADD.FTZ R7, RZ, R7 ;  /* 0x00000007ff077221 */ /* 0x000fe20000010000 */
[----:B------:R-:W-:Y:S02]  /*4130*/  FFMA.FTZ R133, R158, R5, -R133 ;  /* 0x000000059e857223 */ /* 0x000fe40000010885 */
[----:B------:R-:W-:Y:S01]  /*4140*/  FFMA.FTZ R137, R134, R135, R137 ;  /* 0x0000008786897223 */ /* 0x000fe20000010089 */
[----:B------:R-:W-:Y:S01]  /*4150*/  FADD.FTZ R6, R7, R6 ;  /* 0x0000000607067221 */ /* 0x000fe20000010000 */
[----:B------:R-:W-:Y:S01]  /*4160*/  FFMA.FTZ R7, R139, R3, R140 ;  /* 0x000000038b077223 */ /* 0x000fe2000001008c */
[----:B------:R-:W-:Y:S01]  /*4170*/  LEA R139, R121, -R126, 0x1 ;  /* 0x8000007e798b7211 */ /* 0x000fe200078e08ff */
[----:B------:R-:W-:Y:S01]  /*4180*/  FADD.FTZ R133, RZ, R133 ;  /* 0x00000085ff857221 */ /* 0x000fe20000010000 */
[----:B------:R-:W-:Y:S01]  /*4190*/  FADD.FTZ R137, R6, R137 ;  /* 0x0000008906897221 */ /* 0x000fe20000010000 */
[----:B------:R0:W1:Y:S01]  /*41a0*/  LDS R145, [R70+0x290] ;  /* 0x0002900046917984 */ /* 0x0000620000000800 */
[----:B------:R-:W-:Y:S01]  /*41b0*/  ISETP.GE.AND P6, PT, R139, 0x1, PT ;  /* 0x000000018b00780c */ /* 0x000fe20003fc6270 */
[----:B------:R-:W-:-:S04]  /*41c0*/  FADD.FTZ R42, R133, R42 ;  /* 0x0000002a852a7221 */ /* 0x000fc80000010000 */
[----:B------:R-:W-:-:S08]  /*41d0*/  FADD.FTZ R42, R42, R143 ;  /* 0x0000008f2a2a7221 */ /* 0x000fd00000010000 */
[----:B0-----:R-:W-:Y:S05]  /*41e0*/  @!P6 BRA `(.L_x_17506) ;  /* 0x000000000008e947 */ /* 0x001fea0003800000 */
[----:B------:R-:W0:Y:S04]  /*41f0*/  LDS R5, [R69+0x210] ;  /* 0x0002100045057984 */ /* 0x000e280000000800 */
[----:B0-----:R0:W-:Y:S02]  /*4200*/  REDG.E.ADD.F32.FTZ.RN.STRONG.GPU desc[UR16][R38.64], R5 ;  /* 0x00000005260079a6 */ /* 0x0011e4000c12f310 */
.L_x_17506:
[----:B------:R-:W-:Y:S05]  /*4210*/  BSYNC.RECONVERGENT B0 ;  /* 0x0000000000007941 */ /* 0x000fea0003800200 */
.L_x_17505:
[----:B------:R-:W-:Y:S01]  /*4220*/  ISETP.GE.AND P6, PT, R139, 0x21, PT ;  /* 0x000000218b00780c */ /* 0x000fe20003fc6270 */
[----:B------:R-:W-:-:S12]  /*4230*/  BSSY.RECONVERGENT B0, `(.L_x_17507) ;  /* 0x0000003000007945 */ /* 0x000fd80003800200 */
[----:B------:R-:W-:Y:S05]  /*4240*/  @!P6 BRA `(.L_x_17508) ;  /* 0x000000000004e947 */ /* 0x000fea0003800000 */
[----:B-1----:R2:W-:Y:S02]  /*4250*/  REDG.E.ADD.F32.FTZ.RN.STRONG.GPU desc[UR16][R38.64+0x80], R145 ;  /* 0x00008091260079a6 */ /* 0x0025e4000c12f310 */
.L_x_17508:
[----:B------:R-:W-:Y:S05]  /*4260*/  BSYNC.RECONVERGENT B0 ;  /* 0x0000000000007941 */ /* 0x000fea0003800200 */
.L_x_17507:
[----:B0-----:R0:W3:Y:S01]  /*4270*/  LDS R5, [R71+0x310] ;  /* 0x0003100047057984 */ /* 0x0010e20000000800 */
[----:B------:R-:W-:Y:S01]  /*4280*/  ISETP.GE.AND P6, PT, R139, 0x41, PT ;  /* 0x000000418b00780c */ /* 0x000fe20003fc6270 */
[----:B------:R-:W-:-:S12]  /*4290*/  BSSY.RECONVERGENT B0, `(.L_x_17509) ;  /* 0x0000003000007945 */ /* 0x000fd80003800200 */
[----:B0-----:R-:W-:Y:S05]  /*42a0*/  @!P6 BRA `(.L_x_17510) ;  /* 0x000000000004e947 */ /* 0x001fea0003800000 */
[----:B---3--:R0:W-:Y:S02]  /*42b0*/  REDG.E.ADD.F32.FTZ.RN.STRONG.GPU desc[UR16][R38.64+0x100], R5 ;  /* 0x00010005260079a6 */ /* 0x0081e4000c12f310 */
.L_x_17510:
[----:B------:R-:W-:Y:S05]  /*42c0*/  BSYNC.RECONVERGENT B0 ;  /* 0x0000000000007941 */ /* 0x000fea0003800200 */
.L_x_17509:
[----:B0--3--:R0:W3:Y:S01]  /*42d0*/  LDS R5, [R73+0x390] ;  /* 0x0003900049057984 */ /* 0x0090e20000000800 */
[----:B------:R-:W-:Y:S01]  /*42e0*/  ISETP.GE.AND P6, PT, R139, 0x61, PT ;  /* 0x000000618b00780c */ /* 0x000fe20003fc6270 */
[----:B------:R-:W-:Y:S01]  /*42f0*/  BSSY.RECONVERGENT B0, `(.L_x_17511) ;  /* 0x0000004000007945 */ /* 0x000fe20003800200 */
[----:B------:R-:W-:-:S11]  /*4300*/  FMUL.FTZ R136, R153, R98 ;  /* 0x0000006299887220 */ /* 0x000fd60000410000 */
[----:B0-----:R-:W-:Y:S05]  /*4310*/  @!P6 BRA `(.L_x_17512) ;  /* 0x000000000004e947 */ /* 0x001fea0003800000 */
[----:B---3--:R0:W-:Y:S02]  /*4320*/  REDG.E.ADD.F32.FTZ.RN.STRONG.GPU desc[UR16][R38.64+0x180], R5 ;  /* 0x00018005260079a6 */ /* 0x0081e4000c12f310 */
.L_x_17512:
[----:B------:R-:W-:Y:S05]  /*4330*/  BSYNC.RECONVERGENT B0 ;  /* 0x0000000000007941 */ /* 0x000fea0003800200 */
.L_x_17511:
[----:B0--3--:R0:W3:Y:S01]  /*4340*/  LDS R5, [R74+0x410] ;  /* 0x000410004a057984 */ /* 0x0090e20000000800 */
[----:B------:R-:W-:Y:S01]  /*4350*/  ISETP.GE.AND P6, PT, R139, 0x81, PT ;  /* 0x000000818b00780c */ /* 0x000fe20003fc6270 */
[----:B------:R-:W-:Y:S01]  /*4360*/  BSSY.RECONVERGENT B0, `(.L_x_17513) ;  /* 0x0000006000007945 */ /* 0x000fe20003800200 */
[----:B------:R-:W-:Y:S01]  /*4370*/  FADD.FTZ R141, -R120, R141 ;  /* 0x0000008d788d7221 */ /* 0x000fe20000010100 */
[----:B------:R-:W-:Y:S01]  /*4380*/  FMUL.FTZ R6, R41, R98 ;  /* 0x0000006229067220 */ /* 0x000fe20000410000 */
[----:B------:R-:W-:-:S09]  /*4390*/  FMUL.FTZ R138, R3, R136 ;  /* 0x00000088038a7220 */ /* 0x000fd20000410000 */
[----:B0-----:R-:W-:Y:S05]  /*43a0*/  @!P6 BRA `(.L_x_17514) ;  /* 0x000000000004e947 */ /* 0x001fea0003800000 */
[----:B---3--:R0:W-:Y:S02]  /*43b0*/  REDG.E.ADD.F32.FTZ.RN.STRONG.GPU desc[UR16][R38.64+0x200], R5 ;  /* 0x00020005260079a6 */ /* 0x0081e4000c12f310 */
.L_x_17514:
[----:B------:R-:W-:Y:S05]  /*43c0*/  BSYNC.RECONVERGENT B0 ;  /* 0x0000000000007941 */ /* 0x000fea0003800200 */
.L_x_17513:
[----:B------:R4:W1:Y:S01]  /*43d0*/  LDS R133, [R75+0x490] ;  /* 0x000490004b857984 */ /* 0x0008620000000800 */
[----:B------:R-:W-:Y:S01]  /*43e0*/  ISETP.GE.AND P6, PT, R139, 0xa1, PT ;  /* 0x000000a18b00780c */ /* 0x000fe20003fc6270 */
[----:B------:R-:W-:Y:S01]  /*43f0*/  BSSY.RECONVERGENT B0, `(.L_x_17515) ;  /* 0x0000005000007945 */ /* 0x000fe20003800200 */
[-C--:B0--3--:R-:W-:Y:S01]  /*4400*/  FFMA.FTZ R5, R141, R6.reuse, -R138 ;  /* 0x000000068d057223 */ /* 0x089fe2000001088a */
[----:B------:R-:W-:-:S10]  /*4410*/  FMUL.FTZ R6, R3, R6 ;  /* 0x0000000603067220 */ /* 0x000fd40000410000 */
[----:B----4-:R-:W-:Y:S05]  /*4420*/  @!P6 BRA `(.L_x_17516) ;  /* 0x000000000004e947 */ /* 0x010fea0003800000 */
[----:B-1----:R0:W-:Y:S02]  /*4430*/  REDG.E.ADD.F32.FTZ.RN.STRONG.GPU desc[UR16][R38.64+0x280], R133 ;  /* 0x00028085260079a6 */ /* 0x0021e4000c12f310 */
.L_x_17516:
[----:B------:R-:W-:Y:S05]  /*4440*/  BSYNC.RECONVERGENT B0 ;  /* 0x0000000000007941 */ /* 0x000fea0003800200 */
.L_x_17515:
[----:B01----:R0:W1:Y:S01]  /*4450*/  LDS R133, [R76+0x510] ;  /* 0x000510004c857984 */ /* 0x0030620000000800 */
[----:B------:R-:W-:Y:S01]  /*4460*/  ISETP.GE.AND P6, PT, R139, 0xc1, PT ;  /* 0x000000c18b00780c */ /* 0x000fe20003fc6270 */
[----:B------:R-:W-:Y:S01]  /*4470*/  BSSY.RECONVERGENT B0, `(.L_x_17517) ;  /* 0x0000004000007945 */ /* 0x000fe20003800200 */
[----:B------:R-:W-:-:S11]  /*4480*/  FFMA.FTZ R138, R141, R136, R6 ;  /* 0x000000888d8a7223 */ /* 0x000fd60000010006 */
[----:B0-----:R-:W-:Y:S05]  /*4490*/  @!P6 BRA `(.L_x_17518) ;  /* 0x000000000004e947 */ /* 0x001fea0003800000 */
[----:B-1----:R0:W-:Y:S02]  /*44a0*/  REDG.E.ADD.F32.FTZ.RN.STRONG.GPU desc[UR16][R38.64+0x300], R133 ;  /* 0x00030085260079a6 */ /* 0x0021e4000c12f310 */
.L_x_17518:
[----:B------:R-:W-:Y:S05]  /*44b0*/  BSYNC.RECONVERGENT B0 ;  /* 0x0000000000007941 */ /* 0x000fea0003800200 */
.L_x_17517:
[----:B01----:R0:W1:Y:S01]  /*44c0*/  LDS R133, [R78+0x590] ;  /* 0x000590004e857984 */ /* 0x0030620000000800 */
[----:B------:R-:W-:Y:S01]  /*44d0*/  ISETP.GE.AND P6, PT, R139, 0xe1, PT ;  /* 0x000000e18b00780c */ /* 0x000fe20003fc6270 */
[----:B------:R-:W-:Y:S01]  /*44e0*/  BSSY.RECONVERGENT B0, `(.L_x_17519) ;  /* 0x0000007000007945 */ /* 0x000fe20003800200 */
[C---:B------:R-:W-:Y:S01]  /*44f0*/  FFMA.FTZ R6, R115.reuse, R4, R142 ;  /* 0x0000000473067223 */ /* 0x040fe2000001008e */
[----:B------:R-:W-:Y:S01]  /*4500*/  FFMA.FTZ R7, -R115, R7, R144 ;  /* 0x0000000773077223 */ /* 0x000fe20000010190 */
[----:B------:R-:W-:Y:S01]  /*4510*/  FADD.FTZ R4, R137, R138 ;  /* 0x0000008a89047221 */ /* 0x000fe20000010000 */
[----:B------:R-:W-:-:S08]  /*4520*/  FADD.FTZ R5, R42, R5 ;  /* 0x000000052a057221 */ /* 0x000fd00000010000 */
[----:B0-----:R-:W-:Y:S05]  /*4530*/  @!P6 BRA `(.L_x_17520) ;  /* 0x000000000004e947 */ /* 0x001fea0003800000 */
[----:B-1----:R0:W-:Y:S02]  /*4540*/  REDG.E.ADD.F32.FTZ.RN.STRONG.GPU desc[UR16][R38.64+0x380], R133 ;  /* 0x00038085260079a6 */ /* 0x0021e4000c12f310 */
.L_x_17520:
[----:B------:R-:W-:Y:S05]  /*4550*/  BSYNC.RECONVERGENT B0 ;  /* 0x0000000000007941 */ /* 0x000fea0003800200 */
.L_x_17519:
[----:B0-2---:R-:W0:Y:S01]  /*4560*/  SHFL.DOWN PT, R39, R4, 0x1, 0x1f ;  /* 0x08201f0004277f89 */ /* 0x005e2200000e0000 */
[----:B------:R-:W-:Y:S01]  /*4570*/  ISETP.GT.AND P6, PT, R94, 0x1e, PT ;  /* 0x0000001e5e00780c */ /* 0x000fe20003fc4270 */
[----:B------:R-:W-:Y:S01]  /*4580*/  BSSY.RECONVERGENT B0, `(.L_x_17521) ;  /* 0x000003e000007945 */ /* 0x000fe20003800200 */
[----:B------:R-:W-:Y:S01]  /*4590*/  FADD.FTZ R110, R135, R110 ;  /* 0x0000006e876e7221 */ /* 0x000fe20000010000 */
[----:B------:R-:W2:Y:S01]  /*45a0*/  SHFL.DOWN PT, R38, R5, 0x1, 0x1f ;  /* 0x08201f0005267f89 */ /* 0x000ea200000e0000 */
[----:B------:R-:W-:-:S03]  /*45b0*/  FADD.FTZ R113, R136, R113 ;  /* 0x0000007188717221 */ /* 0x000fc60000010000 */
[----:B------:R-:W3:Y:S04]  /*45c0*/  SHFL.DOWN PT, R42, R7, 0x1, 0x1f ;  /* 0x08201f00072a7f89 */ /* 0x000ee800000e0000 */
[----:B-1----:R-:W1:Y:S02]  /*45d0*/  SHFL.DOWN PT, R133, R6, 0x1, 0x1f ;  /* 0x08201f0006857f89 */ /* 0x002e6400000e0000 */
[----:B0-----:R-:W-:Y:S01]  /*45e0*/  @!P6 FADD.FTZ R4, R4, R39 ;  /* 0x000000270404e221 */ /* 0x001fe20000010000 */
[----:B--2---:R-:W-:-:S04]  /*45f0*/  @!P6 FADD.FTZ R5, R5, R38 ;  /* 0x000000260505e221 */ /* 0x004fc80000010000 */
[----:B------:R-:W0:Y:S01]  /*4600*/  SHFL.DOWN PT, R39, R4, 0x2, 0x1f ;  /* 0x08401f0004277f89 */ /* 0x000e2200000e0000 */
[----:B---3--:R-:W-:-:S03]  /*4610*/  @!P6 FADD.FTZ R7, R7, R42 ;  /* 0x0000002a0707e221 */ /* 0x008fc60000010000 */
[----:B------:R-:W2:Y:S01]  /*4620*/  SHFL.DOWN PT, R38, R5, 0x2, 0x1f ;  /* 0x08401f0005267f89 */ /* 0x000ea200000e0000 */
[----:B-1----:R-:W-:-:S03]  /*4630*/  @!P6 FADD.FTZ R6, R6, R133 ;  /* 0x000000850606e221 */ /* 0x002fc60000010000 */
[----:B------:R-:W1:Y:S01]  /*4640*/  SHFL.DOWN PT, R42, R7, 0x2, 0x1f ;  /* 0x08401f00072a7f89 */ /* 0x000e6200000e0000 */
[----:B------:R-:W-:-:S03]  /*4650*/  ISETP.GT.AND P6, PT, R94, 0x1d, PT ;  /* 0x0000001d5e00780c */ /* 0x000fc60003fc4270 */
[----:B------:R-:W3:Y:S10]  /*4660*/  SHFL.DOWN PT, R133, R6, 0x2, 0x1f ;  /* 0x08401f0006857f89 */ /* 0x000ef400000e0000 */
[----:B0-----:R-:W-:Y:S01]  /*4670*/  @!P6 FADD.FTZ R4, R4, R39 ;  /* 0x000000270404e221 */ /* 0x001fe20000010000 */
[----:B--2---:R-:W-:-:S04]  /*4680*/  @!P6 FADD.FTZ R5, R5, R38 ;  /* 0x000000260505e221 */ /* 0x004fc80000010000 */
[----:B------:R-:W0:Y:S01]  /*4690*/  SHFL.DOWN PT, R39, R4, 0x4, 0x1f ;  /* 0x08801f0004277f89 */ /* 0x000e2200000e0000 */
[----:B-1----:R-:W-:-:S03]  /*46a0*/  @!P6 FADD.FTZ R7, R7, R42 ;  /* 0x0000002a0707e221 */ /* 0x002fc60000010000 */
        /* <DEDUP_REMOVED lines=15> */
[----:B------:R-:W-:Y:S01]  /*47a0*/  FMUL.FTZ R39, R23, R41 ;  /* 0x0000002917277220 */ /* 0x000fe20000410000 */
[----:B-1----:R-:W-:-:S03]  /*47b0*/  @!P6 FADD.FTZ R5, R5, R38 ;  /* 0x000000260505e221 */ /* 0x002fc60000010000 */
[CC--:B------:R-:W-:Y:S01]  /*47c0*/  FFMA.FTZ R38, R22.reuse, R153.reuse, R39 ;  /* 0x0000009916267223 */ /* 0x0c0fe20000010027 */
[----:B------:R-:W-:Y:S01]  /*47d0*/  FMUL.FTZ R39, R23, R152 ;  /* 0x0000009817277220 */ /* 0x000fe20000410000 */
[----:B--2---:R-:W-:Y:S01]  /*47e0*/  @!P6 FADD.FTZ R7, R7, R42 ;  /* 0x0000002a0707e221 */ /* 0x004fe20000010000 */
[----:B------:R-:W-:Y:S01]  /*47f0*/  FMUL.FTZ R42, R23, R153 ;  /* 0x00000099172a7220 */ /* 0x000fe20000410000 */
[----:B------:R-:W-:Y:S01]  /*4800*/  FMUL.FTZ R38, R141, R38 ;  /* 0x000000268d267220 */ /* 0x000fe20000410000 */
[----:B------:R-:W-:Y:S01]  /*4810*/  FFMA.FTZ R39, R22, R151, R39 ;  /* 0x0000009716277223 */ /* 0x000fe20000010027 */
[----:B---3--:R-:W-:Y:S01]  /*4820*/  @!P6 FADD.FTZ R6, R6, R133 ;  /* 0x000000850606e221 */ /* 0x008fe20000010000 */
[----:B------:R-:W-:Y:S01]  /*4830*/  ISETP.GT.AND P6, PT, R94, 0xf, PT ;  /* 0x0000000f5e00780c */ /* 0x000fe20003fc4270 */
[----:B------:R-:W-:Y:S01]  /*4840*/  FFMA.FTZ R42, R22, R41, -R42 ;  /* 0x00000029162a7223 */ /* 0x000fe2000001082a */
[C---:B------:R-:W-:Y:S01]  /*4850*/  FMUL.FTZ R41, R23.reuse, R151 ;  /* 0x0000009717297220 */ /* 0x040fe20000410000 */
[----:B------:R-:W-:Y:S01]  /*4860*/  FMUL.FTZ R135, R134, R39 ;  /* 0x0000002786877220 */ /* 0x000fe20000410000 */
[----:B------:R-:W-:Y:S01]  /*4870*/  FMUL.FTZ R39, R23, R155 ;  /* 0x0000009b17277220 */ /* 0x000fe20000410000 */
[----:B------:R-:W-:Y:S01]  /*4880*/  FFMA.FTZ R38, R3, R42, R38 ;  /* 0x0000002a03267223 */ /* 0x000fe20000010026 */
[----:B------:R-:W-:Y:S01]  /*4890*/  FFMA.FTZ R133, R22, R152, -R41 ;  /* 0x0000009816857223 */ /* 0x000fe20000010829 */
[----:B------:R0:W1:Y:S02]  /*48a0*/  SHFL.DOWN PT, R3, R4, 0x10, 0x1f ;  /* 0x0a001f0004037f89 */ /* 0x00006400000e0000 */
[----:B------:R-:W-:-:S02]  /*48b0*/  FFMA.FTZ R153, R109, R153, R38 ;  /* 0x000000996d997223 */ /* 0x000fc40000010026 */
[----:B------:R0:W2:Y:S04]  /*48c0*/  SHFL.DOWN PT, R38, R5, 0x10, 0x1f ;  /* 0x0a001f0005267f89 */ /* 0x0000a800000e0000 */
[----:B------:R0:W3:Y:S04]  /*48d0*/  SHFL.DOWN PT, R41, R6, 0x10, 0x1f ;  /* 0x0a001f0006297f89 */ /* 0x0000e800000e0000 */
[----:B------:R0:W4:Y:S01]  /*48e0*/  SHFL.DOWN PT, R42, R7, 0x10, 0x1f ;  /* 0x0a001f00072a7f89 */ /* 0x00012200000e0000 */
[----:B------:R-:W-:Y:S05]  /*48f0*/  @P6 BRA `(.L_x_17522) ;  /* 0x0000000000186947 */ /* 0x000fea0003800000 */
[----:B------:R-:W-:Y:S01]  /*4900*/  ISETP.NE.AND P6, PT, R94, RZ, PT ;  /* 0x000000ff5e00720c */ /* 0x000fe20003fc5270 */
[----:B01----:R-:W-:Y:S01]  /*4910*/  FADD.FTZ R4, R4, R3 ;  /* 0x0000000304047221 */ /* 0x003fe20000010000 */
[----:B--2---:R-:W-:Y:S01]  /*4920*/  FADD.FTZ R5, R5, R38 ;  /* 0x0000002605057221 */ /* 0x004fe20000010000 */
[----:B---3--:R-:W-:Y:S01]  /*4930*/  FADD.FTZ R6, R6, R41 ;  /* 0x0000002906067221 */ /* 0x008fe20000010000 */
[----:B----4-:R-:W-:-:S09]  /*4940*/  FADD.FTZ R7, R7, R42 ;  /* 0x0000002a07077221 */ /* 0x010fd20000010000 */
[----:B------:R0:W-:Y:S02]  /*4950*/  @!P6 STS.128 [UR6+0x640], R4 ;  /* 0x00064004ff00e988 */ /* 0x0001e40008000c06 */
.L_x_17522:
[----:B------:R-:W-:Y:S05]  /*4960*/  BSYNC.RECONVERGENT B0 ;  /* 0x0000000000007941 */ /* 0x000fea0003800200 */
.L_x_17521:
[C---:B-1----:R-:W-:Y:S01]  /*4970*/  FMUL.FTZ R3, R23.reuse, R148 ;  /* 0x0000009417037220 */ /* 0x042fe20000410000 */
[CC--:B---3--:R-:W-:Y:S01]  /*4980*/  FMUL.FTZ R41, R23.reuse, R149.reuse ;  /* 0x0000009517297220 */ /* 0x0c8fe20000410000 */
[C---:B--2---:R-:W-:Y:S01]  /*4990*/  FFMA.FTZ R38, R22.reuse, R149, R39 ;  /* 0x0000009516267223 */ /* 0x044fe20000010027 */
[-C--:B------:R-:W-:Y:S01]  /*49a0*/  FMUL.FTZ R23, R23, R146.reuse ;  /* 0x0000009217177220 */ /* 0x080fe20000410000 */
[C---:B------:R-:W-:Y:S01]  /*49b0*/  FFMA.FTZ R3, R22.reuse, R146, R3 ;  /* 0x0000009216037223 */ /* 0x040fe20000010003 */
[C---:B----4-:R-:W-:Y:S01]  /*49c0*/  FFMA.FTZ R42, R22.reuse, R155, -R41 ;  /* 0x0000009b162a7223 */ /* 0x050fe20000010829 */
        /* <DEDUP_REMOVED lines=28> */
.L_x_17524:
[----:B------:R-:W-:Y:S05]  /*4b90*/  BSYNC.RECONVERGENT B0 ;  /* 0x0000000000007941 */ /* 0x000fea0003800200 */
.L_x_17523:
[----:B------:R-:W-:-:S04]  /*4ba0*/  UIADD3 UR4, UPT, UPT, UR4, 0x1, URZ ;  /* 0x0000000104047890 */ /* 0x000fc8000fffe0ff */
[----:B------:R-:W-:-:S09]  /*4bb0*/  UISETP.GE.AND UP0, UPT, UR4, UR9, UPT ;  /* 0x000000090400728c */ /* 0x000fd2000bf06270 */
[----:B------:R-:W-:Y:S05]  /*4bc0*/  BRA.U !UP0, `(.L_x_17525) ;  /* 0xffffffd108bc7547 */ /* 0x000fea000b83ffff */
.L_x_17491:
[----:B------:R-:W-:Y:S01]  /*4bd0*/  BAR.SYNC.DEFER_BLOCKING 0x0 ;  /* 0x0000000000007b1d */ /* 0x000fe20000010000 */
[-C--:B------:R-:W-:Y:S02]  /*4be0*/  ISETP.GE.AND P0, PT, R72, R92.reuse, PT ;  /* 0x0000005c4800720c */ /* 0x080fe40003f06270 */
[-C--:B------:R-:W-:Y:S02]  /*4bf0*/  ISETP.GE.AND P1, PT, R77, R92.reuse, PT ;  /* 0x0000005c4d00720c */ /* 0x080fe40003f26270 */
[----:B------:R-:W-:-:S03]  /*4c00*/  ISETP.GE.AND P2, PT, R83, R92, PT ;  /* 0x0000005c5300720c */ /* 0x000fc60003f46270 */
[----:B------:R-:W2:Y:S01]  /*4c10*/  LDC.64 R26, c[0x0][0x4f8] ;  /* 0x00013e00ff1a7b82 */ /* 0x000ea20000000a00 */
[----:B------:R-:W-:Y:S01]  /*4c20*/  ISETP.GE.AND P3, PT, R84, R92, PT ;  /* 0x0000005c5400720c */ /* 0x000fe20003f66270 */
[----:B------:R-:W3:Y:S01]  /*4c30*/  LDCU.64 UR8, c[0x0][0x500] ;  /* 0x0000a000ff0877ac */ /* 0x000ee20008000a00 */
[----:B0-----:R-:W-:Y:S02]  /*4c40*/  PRMT R0, RZ, 0x7610, R0 ;  /* 0x00007610ff007816 */ /* 0x001fe40000000000 */
[----:B------:R-:W-:Y:S01]  /*4c50*/  PRMT R2, RZ, 0x7610, R2 ;  /* 0x00007610ff027816 */ /* 0x000fe20000000002 */
[----:B------:R-:W0:Y:S01]  /*4c60*/  LDCU.64 UR10, c[0x0][0x550] ;  /* 0x0000aa00ff0a77ac */ /* 0x000e220008000a00 */
[----:B-1----:R-:W-:Y:S01]  /*4c70*/  PRMT R4, RZ, 0x7610, R4 ;  /* 0x00007610ff047816 */ /* 0x002fe20000000004 */
[----:B------:R-:W1:Y:S01]  /*4c80*/  LDC.64 R30, c[0x0][0x518] ;  /* 0x00014600ff1e7b82 */ /* 0x000e620000000a00 */
[----:B------:R-:W4:Y:S04]  /*4c90*/  @!P0 LDG.E.U16 R0, desc[UR16][R8.64] ;  /* 0x0000001008008981 */ /* 0x000f28000c1e1500 */
[----:B------:R-:W5:Y:S04]  /*4ca0*/  @!P1 LDG.E.U16 R2, desc[UR16][R8.64+0x40] ;  /* 0x0000401008029981 */ /* 0x000f68000c1e1500 */
[----:B------:R-:W3:Y:S04]  /*4cb0*/  @!P2 LDG.E.U16 R4, desc[UR16][R8.64+0x80] ;  /* 0x000080100804a981 */ /* 0x000ee8000c1e1500 */
[----:B------:R-:W2:Y:S01]  /*4cc0*/  @!P3 LDG.E.U16 R106, desc[UR16][R8.64+0xc0] ;  /* 0x0000c010086ab981 */ /* 0x000ea2000c1e1500 */
[----:B------:R-:W-:-:S02]  /*4cd0*/  ISETP.NE.AND P0, PT, R54, RZ, PT ;  /* 0x000000ff3600720c */ /* 0x000fc40003f05270 */
[----:B------:R-:W-:Y:S02]  /*4ce0*/  F2FP.F16.F32.PACK_AB R108, R111, R108 ;  /* 0x0000006c6f6c723e */ /* 0x000fe400000000ff */
[----:B------:R-:W-:Y:S02]  /*4cf0*/  F2FP.F16.F32.PACK_AB R109, R113, R110 ;  /* 0x0000006e716d723e */ /* 0x000fe400000000ff */
[----:B------:R-:W-:Y:S01]  /*4d00*/  SHF.R.S32.HI R11, RZ, 0x1f, R10 ;  /* 0x0000001fff0b7819 */ /* 0x000fe2000001140a */
[----:B----4-:R-:W-:Y:S04]  /*4d10*/  STS.U16 [R93], R0 ;  /* 0x000000005d007388 */ /* 0x010fe80000000400 */
[----:B-----5:R-:W-:Y:S04]  /*4d20*/  STS.U16 [R93+0x40], R2 ;  /* 0x000040025d007388 */ /* 0x020fe80000000400 */
[----:B---3--:R-:W-:Y:S04]  /*4d30*/  STS.U16 [R93+0x80], R4 ;  /* 0x000080045d007388 */ /* 0x008fe80000000400 */
[----:B--2---:R-:W-:Y:S01]  /*4d40*/  STS.U16 [R93+0xc0], R106 ;  /* 0x0000c06a5d007388 */ /* 0x004fe20000000400 */
[----:B------:R-:W-:-:S03]  /*4d50*/  NOP ;  /* 0x0000000000007918 */ /* 0x000fc60000000000 */
[----:B------:R-:W2:Y:S01]  /*4d60*/  LDS.64 R6, [R105] ;  /* 0x0000000069067984 */ /* 0x000ea20000000a00 */
[----:B------:R-:W-:Y:S06]  /*4d70*/  BAR.SYNC.DEFER_BLOCKING 0x0 ;  /* 0x0000000000007b1d */ /* 0x000fec0000010000 */
[----:B------:R-:W-:Y:S01]  /*4d80*/  STS.64 [R105], R108 ;  /* 0x0000006c69007388 */ /* 0x000fe20000000a00 */
[----:B------:R-:W-:-:S03]  /*4d90*/  NOP ;  /* 0x0000000000007918 */ /* 0x000fc60000000000 */
[----:B------:R-:W-:Y:S04]  /*4da0*/  LDS.U16 R9, [R93+0x40] ;  /* 0x000040005d097984 */ /* 0x000fe80000000400 */
[----:B------:R-:W-:Y:S01]  /*4db0*/  LDS.U16 R23, [R93+0x80] ;  /* 0x000080005d177984 */ /* 0x000fe20000000400 */
[--C-:B--2---:R-:W-:Y:S02]  /*4dc0*/  HADD2.F32 R3, -RZ, R6.reuse.H0_H0 ;  /* 0x20000006ff037230 */ /* 0x104fe40000004100 */
        /* <DEDUP_REMOVED lines=17> */
[----:B------:R-:W2:Y:S01]  /*4ee0*/  @!P2 MUFU.EX2 R0, R0 ;  /* 0x000000000000a308 */ /* 0x000ea20000000800 */
[----:B------:R-:W-:-:S03]  /*4ef0*/  @!P4 FMUL.FTZ R3, R8, -1.4426950216293334961 ;  /* 0xbfb8aa3b0803c820 */ /* 0x000fc60000410000 */
[----:B------:R-:W3:Y:S04]  /*4f00*/  @!P3 MUFU.EX2 R2, R2 ;  /* 0x000000020002b308 */ /* 0x000ee80000000800 */
[----:B------:R-:W4:Y:S01]  /*4f10*/  @!P4 MUFU.EX2 R3, R3 ;  /* 0x000000030003c308 */ /* 0x000f220000000800 */
[----:B------:R-:W-:Y:S01]  /*4f20*/  @!P1 FMUL.FTZ R6, R4, -1.4426950216293334961 ;  /* 0xbfb8aa3b04069820 */ /* 0x000fe20000410000 */
[----:B--2---:R-:W-:-:S05]  /*4f30*/  @!P2 FADD.FTZ R0, R0, 1 ;  /* 0x3f8000000000a421 */ /* 0x004fca0000010000 */
[----:B------:R-:W2:Y:S01]  /*4f40*/  @!P1 MUFU.EX2 R6, R6 ;  /* 0x0000000600069308 */ /* 0x000ea20000000800 */
[----:B------:R-:W5:Y:S01]  /*4f50*/  LDS R8, [UR6+0x100] ;  /* 0x00010006ff087984 */ /* 0x000f620008000800 */
[----:B---3--:R-:W-:Y:S02]  /*4f60*/  @!P3 FADD.FTZ R4, R2, 1 ;  /* 0x3f8000000204b421 */ /* 0x008fe40000010000 */
[----:B------:R-:W3:Y:S01]  /*4f70*/  @!P2 MUFU.RCP R0, R0 ;  /* 0x000000000000a308 */ /* 0x000ee20000001000 */
[----:B----4-:R-:W-:Y:S01]  /*4f80*/  @!P4 FADD.FTZ R5, R3, 1 ;  /* 0x3f8000000305c421 */ /* 0x010fe20000010000 */
[----:B------:R-:W-:-:S04]  /*4f90*/  IMAD.WIDE.U32 R2, R26, UR18, R10 ;  /* 0x000000121a027c25 */ /* 0x000fc8000f8e000a */
[----:B------:R-:W-:Y:S02]  /*4fa0*/  IMAD R3, R27, UR18, R3 ;  /* 0x000000121b037c24 */ /* 0x000fe4000f8e0203 */
[----:B------:R-:W4:Y:S01]  /*4fb0*/  @!P3 MUFU.RCP R4, R4 ;  /* 0x000000040004b308 */ /* 0x000f220000001000 */
[----:B--2---:R-:W-:Y:S01]  /*4fc0*/  @!P1 FADD.FTZ R6, R6, 1 ;  /* 0x3f80000006069421 */ /* 0x004fe20000010000 */
[----:B-1----:R-:W-:-:S04]  /*4fd0*/  IMAD.WIDE.U32 R10, R30, UR18, R10 ;  /* 0x000000121e0a7c25 */ /* 0x002fc8000f8e000a */
[----:B------:R-:W-:Y:S02]  /*4fe0*/  IMAD.WIDE.U32 R2, R47, UR8, R2 ;  /* 0x000000082f027c25 */ /* 0x000fe4000f8e0002 */
[----:B------:R-:W1:Y:S02]  /*4ff0*/  @!P4 MUFU.RCP R22, R5 ;  /* 0x000000050016c308 */ /* 0x000e640000001000 */
[----:B---3--:R-:W-:Y:S01]  /*5000*/  @!P2 FMUL.FTZ R103, R103, R0 ;  /* 0x000000006767a220 */ /* 0x008fe20000410000 */
[----:B------:R-:W-:Y:S01]  /*5010*/  IMAD R0, R47, UR9, R3 ;  /* 0x000000092f007c24 */ /* 0x000fe2000f8e0203 */
[----:B------:R-:W-:Y:S01]  /*5020*/  IADD3 R3, P5, PT, R72, R2, RZ ;  /* 0x0000000248037210 */ /* 0x000fe20007fbe0ff */
[----:B------:R-:W2:Y:S01]  /*5030*/  LDCU.64 UR8, c[0x0][0x560] ;  /* 0x0000ac00ff0877ac */ /* 0x000ea20008000a00 */
[----:B------:R-:W-:Y:S02]  /*5040*/  IMAD R11, R31, UR18, R11 ;  /* 0x000000121f0b7c24 */ /* 0x000fe4000f8e020b */
[----:B------:R-:W-:Y:S01]  /*5050*/  FADD.FTZ R50, R103, R50 ;  /* 0x0000003267327221 */ /* 0x000fe20000010000 */
[----:B------:R-:W-:Y:S01]  /*5060*/  IADD3.X R0, PT, PT, RZ, R0, RZ, P5, !PT ;  /* 0x00000000ff007210 */ /* 0x000fe20002ffe4ff */
[----:B------:R-:W3:Y:S01]  /*5070*/  @!P1 MUFU.RCP R27, R6 ;  /* 0x00000006001b9308 */ /* 0x000ee20000001000 */
[----:B----4-:R-:W-:Y:S01]  /*5080*/  @!P3 FMUL.FTZ R101, R101, R4 ;  /* 0x000000046565b220 */ /* 0x010fe20000410000 */
[----:B0-----:R-:W-:-:S03]  /*5090*/  LEA R2, P6, R3, UR10, 0x1 ;  /* 0x0000000a03027c11 */ /* 0x001fc6000f8c08ff */
[----:B------:R-:W-:Y:S01]  /*50a0*/  FADD.FTZ R50, R50, R101 ;  /* 0x0000006532327221 */ /* 0x000fe20000010000 */
[----:B------:R-:W-:Y:S02]  /*50b0*/  LEA.HI.X R3, R3, UR11, R0, 0x1, P6 ;  /* 0x0000000b03037c11 */ /* 0x000fe4000b0f0c00 */
[----:B------:R-:W-:Y:S01]  /*50c0*/  F2FP.F16.F32.PACK_AB R28, R101, R103 ;  /* 0x00000067651c723e */ /* 0x000fe200000000ff */
[----:B-1----:R-:W-:Y:S01]  /*50d0*/  @!P4 FMUL.FTZ R99, R99, R22 ;  /* 0x000000166363c220 */ /* 0x002fe20000410000 */
[-C--:B-----5:R-:W-:Y:S02]  /*50e0*/  ISETP.GE.AND P3, PT, R72, R8.reuse, PT ;  /* 0x000000084800720c */ /* 0x0a0fe40003f66270 */
[-C--:B------:R-:W-:Y:S02]  /*50f0*/  ISETP.GE.AND P2, PT, R77, R8.reuse, PT ;  /* 0x000000084d00720c */ /* 0x080fe40003f46270 */
[-C--:B------:R-:W-:Y:S02]  /*5100*/  ISETP.GE.AND P4, PT, R83, R8.reuse, PT ;  /* 0x000000085300720c */ /* 0x080fe40003f86270 */
[----:B------:R-:W-:Y:S01]  /*5110*/  ISETP.GE.AND P5, PT, R84, R8, PT ;  /* 0x000000085400720c */ /* 0x000fe20003fa6270 */
[----:B---3--:R-:W-:-:S05]  /*5120*/  @!P1 FMUL.FTZ R104, R104, R27 ;  /* 0x0000001b68689220 */ /* 0x008fca0000410000 */
        /* <DEDUP_REMOVED lines=43> */
.L_x_17482:
        /* <DEDUP_REMOVED lines=34> */
.L_x_17528:
[----:B------:R-:W-:Y:S05]  /*5600*/  BSYNC.RECONVERGENT B0 ;  /* 0x0000000000007941 */ /* 0x000fea0003800200 */
.L_x_17527:
        /* <DEDUP_REMOVED lines=26> */
.L_x_17530:
[----:B------:R-:W-:Y:S05]  /*57b0*/  BSYNC.RECONVERGENT B0 ;  /* 0x0000000000007941 */ /* 0x000fea0003800200 */
.L_x_17529:
        /* <DEDUP_REMOVED lines=10> */
.L_x_17532:
[----:B------:R-:W-:Y:S02]  /*5860*/  LEA R0, R11, UR4, 0x3 ;  /* 0x000000040b007c11 */ /* 0x000fe4000f8e18ff */
[----:B-12---:R-:W-:Y:S02]  /*5870*/  SHF.R.S32.HI R2, RZ, 0x1f, R11 ;  /* 0x0000001fff027819 */ /* 0x006fe4000001140b */
[----:B------:R-:W-:Y:S01]  /*5880*/  MOV R52, R16 ;  /* 0x0000001000347202 */ /* 0x000fe20000000f00 */
[----:B------:R-:W1:Y:S01]  /*5890*/  LDS.64 R12, [R0+0x2b80] ;  /* 0x002b8000000c7984 */ /* 0x000e620000000a00 */
[----:B------:R-:W-:Y:S01]  /*58a0*/  MOV R50, R18 ;  /* 0x0000001200327202 */ /* 0x000fe20000000f00 */
        /* <DEDUP_REMOVED lines=21> */
.L_x_17531:
[----:B------:R-:W-:Y:S05]  /*5a00*/  EXIT ;  /* 0x000000000000794d */ /* 0x000fea0003800000 */
.L_x_17533:
        /* <DEDUP_REMOVED lines=15> */
.L_x_18797:


//--------------------- .text._Z25selective_scan_bwd_kernelI32Selective_Scan_bwd_kernel_traitsILi32ELi4ELb0ELb0ELb1ELb1ELb1EN3c104HalfENS1_7complexIfEEEEv12SSMParamsBwd --------------------------
	.section	.text._Z25selective_scan_bwd_kernelI32Selective_Scan_bwd_kernel_traitsILi32ELi4ELb0ELb0ELb1ELb1ELb1EN3c104HalfENS1_7complexIfEEEEv12SSMParamsBwd,"ax",@progbits
	.align	128
        .global         _Z25selective_scan_bwd_kernelI32Selective_Scan_bwd_kernel_traitsILi32ELi4ELb0ELb0ELb1ELb1ELb1EN3c104HalfENS1_7complexIfEEEEv12SSMParamsBwd
        .type           _Z25selective_scan_bwd_kernelI32Selective_Scan_bwd_kernel_traitsILi32ELi4ELb0ELb0ELb1ELb1ELb1EN3c104HalfENS1_7complexIfEEEEv12SSMParamsBwd,@function
        .size           _Z25selective_scan_bwd_kernelI32Selective_Scan_bwd_kernel_traitsILi32ELi4ELb0ELb0ELb1ELb1ELb1EN3c104HalfENS1_7complexIfEEEEv12SSMParamsBwd,(.L_x_18798 - _Z25selective_scan_bwd_kernelI32Selective_Scan_bwd_kernel_traitsILi32ELi4ELb0ELb0ELb1ELb1ELb1EN3c104HalfENS1_7complexIfEEEEv12SSMParamsBwd)
        .other          _Z25selective_scan_bwd_kernelI32Selective_Scan_bwd_kernel_traitsILi32ELi4ELb0ELb0ELb1ELb1ELb1EN3c104HalfENS1_7complexIfEEEEv12SSMParamsBwd,@"STO_CUDA_ENTRY STV_DEFAULT"
_Z25selective_scan_bwd_kernelI32Selective_Scan_bwd_kernel_traitsILi32ELi4ELb0ELb0ELb1ELb1ELb1EN3c104HalfENS1_7complexIfEEEEv12SSMParamsBwd:
.text._Z25selective_scan_bwd_kernelI32Selective_Scan_bwd_kernel_traitsILi32ELi4ELb0ELb0ELb1ELb1ELb1EN3c104HalfENS1_7complexIfEEEEv12SSMParamsBwd:
        /* <DEDUP_REMOVED lines=193> */
.L_x_17579:
        /* <DEDUP_REMOVED lines=32> */
[----:B--2---:R0:W-:Y:S04]  /*0e10*/  STS.U16 [R91], R0 ;  /* 0x000000005b007388 */ /* 0x0041e80000000400 */
[----:B---3--:R-:W-:Y:S04]  /*0e20*/  STS.U16 [R91+0x40], R4 ;  /* 0x000040045b007388 */ /* 0x008fe80000000400 */
[----:B----4-:R1:W-:Y:S04]  /*0e30*/  STS.U16 [R91+0x80], R6 ;  /* 0x000080065b007388 */ /* 0x0103e80000000400 */
[----:B------:R2:W-:Y:S01]  /*0e40*/  STS.U16 [R91+0xc0], R20 ;  /* 0x0000c0145b007388 */ /* 0x0005e20000000400 */
[----:B------:R-:W-:-:S03]  /*0e50*/  NOP ;  /* 0x0000000000007918 */ /* 0x000fc60000000000 */
[----:B------:R-:W-:Y:S01]  /*0e60*/  LDS.64 R2, [R22+UR6] ;  /* 0x0000000616027984 */ /* 0x000fe20008000a00 */
[----:B0-----:R-:W-:Y:S01]  /*0e70*/  PRMT R0, RZ, 0x7610, R0 ;  /* 0x00007610ff007816 */ /* 0x001fe20000000000 */
[----:B-1----:R-:W0:Y:S08]  /*0e80*/  LDC.64 R6, c[0x0][0x410] ;  /* 0x00010400ff067b82 */ /* 0x002e300000000a00 */
[----:B------:R-:W-:Y:S01]  /*0e90*/  BAR.SYNC.DEFER_BLOCKING 0x0 ;  /* 0x0000000000007b1d */ /* 0x000fe20000010000 */
[----:B------:R-:W-:-:S02]  /*0ea0*/  PRMT R32, RZ, 0x7610, R32 ;  /* 0x00007610ff207816 */ /* 0x000fc40000000020 */
[----:B------:R-:W-:Y:S02]  /*0eb0*/  PRMT R34, RZ, 0x7610, R34 ;  /* 0x00007610ff227816 */ /* 0x000fe40000000022 */
[----:B------:R-:W-:-:S03]  /*0ec0*/  PRMT R36, RZ, 0x7610, R36 ;  /* 0x00007610ff247816 */ /* 0x000fc60000000024 */
[----:B------:R-:W1:Y:S01]  /*0ed0*/  LDC.64 R4, c[0x0][0x418] ;  /* 0x00010600ff047b82 */ /* 0x000e620000000a00 */
[----:B------:R-:W3:Y:S04]  /*0ee0*/  @!P0 LDG.E.U16 R24, desc[UR16][R8.64] ;  /* 0x0000001008188981 */ /* 0x000ee8000c1e1500 */
[----:B------:R-:W4:Y:S04]  /*0ef0*/  @!P1 LDG.E.U16 R26, desc[UR16][R8.64+0x40] ;  /* 0x00004010081a9981 */ /* 0x000f28000c1e1500 */
[----:B------:R-:W4:Y:S04]  /*0f00*/  @!P2 LDG.E.U16 R28, desc[UR16][R8.64+0x80] ;  /* 0x00008010081ca981 */ /* 0x000f28000c1e1500 */
[----:B------:R-:W4:Y:S01]  /*0f10*/  @!P3 LDG.E.U16 R30, desc[UR16][R8.64+0xc0] ;  /* 0x0000c010081eb981 */ /* 0x000f22000c1e1500 */
[----:B--2---:R-:W-:-:S04]  /*0f20*/  IADD3 R20, P4, PT, R21, R60, RZ ;  /* 0x0000003c15147210 */ /* 0x004fc80007f9e0ff */
[----:B------:R-:W-:Y:S01]  /*0f30*/  IADD3.X R21, PT, PT, RZ, R61, RZ, P4, !PT ;  /* 0x0000003dff157210 */ /* 0x000fe200027fe4ff */
[----:B---3--:R-:W-:Y:S04]  /*0f40*/  STS.U16 [R91], R24 ;  /* 0x000000185b007388 */ /* 0x008fe80000000400 */
[----:B----4-:R-:W-:Y:S04]  /*0f50*/  STS.U16 [R91+0x40], R26 ;  /* 0x0000401a5b007388 */ /* 0x010fe80000000400 */
[----:B------:R-:W-:Y:S04]  /*0f60*/  STS.U16 [R91+0x80], R28 ;  /* 0x0000801c5b007388 */ /* 0x000fe80000000400 */
[----:B------:R-:W-:Y:S01]  /*0f70*/  STS.U16 [R91+0xc0], R30 ;  /* 0x0000c01e5b007388 */ /* 0x000fe20000000400 */
[----:B------:R-:W-:-:S03]  /*0f80*/  NOP ;  /* 0x0000000000007918 */ /* 0x000fc60000000000 */
[----:B------:R-:W2:Y:S01]  /*0f90*/  LDS.64 R38, [R22+UR6] ;  /* 0x0000000616267984 */ /* 0x000ea20008000a00 */
[----:B------:R-:W-:Y:S06]  /*0fa0*/  BAR.SYNC.DEFER_BLOCKING 0x0 ;  /* 0x0000000000007b1d */ /* 0x000fec0000010000 */
[----:B------:R-:W3:Y:S04]  /*0fb0*/  @!P0 LDG.E.U16 R0, desc[UR16][R20.64] ;  /* 0x0000001014008981 */ /* 0x000ee8000c1e1500 */
[----:B------:R-:W4:Y:S04]  /*0fc0*/  @!P1 LDG.E.U16 R32, desc[UR16][R20.64+0x40] ;  /* 0x0000401014209981 */ /* 0x000f28000c1e1500 */
[----:B------:R-:W4:Y:S04]  /*0fd0*/  @!P2 LDG.E.U16 R34, desc[UR16][R20.64+0x80] ;  /* 0x000080101422a981 */ /* 0x000f28000c1e1500 */
[----:B------:R-:W4:Y:S01]  /*0fe0*/  @!P3 LDG.E.U16 R36, desc[UR16][R20.64+0xc0] ;  /* 0x0000c0101424b981 */ /* 0x000f22000c1e1500 */
[--C-:B--2---:R-:W-:Y:S01]  /*0ff0*/  HADD2.F32 R23, -RZ, R38.reuse.H0_H0 ;  /* 0x20000026ff177230 */ /* 0x104fe20000004100 */
[----:B------:R-:W-:Y:S01]  /*1000*/  BSSY.RECONVERGENT B0, `(.L_x_17535) ;  /* 0x000002c000007945 */ /* 0x000fe20003800200 */
[----:B------:R-:W-:-:S03]  /*1010*/  HADD2.F32 R25, -RZ, R38.H1_H1 ;  /* 0x30000026ff197230 */ /* 0x000fc60000004100 */
[--C-:B-----5:R-:W-:Y:S01]  /*1020*/  FADD.FTZ R98, R23, R46.reuse ;  /* 0x0000002e17627221 */ /* 0x120fe20000010000 */
[----:B------:R-:W-:Y:S02]  /*1030*/  HADD2.F32 R23, -RZ, R39.H0_H0 ;  /* 0x20000027ff177230 */ /* 0x000fe40000004100 */
[--C-:B------:R-:W-:Y:S02]  /*1040*/  FADD.FTZ R94, R25, R46.reuse ;  /* 0x0000002e195e7221 */ /* 0x100fe40000010000 */
[----:B------:R-:W-:Y:S01]  /*1050*/  FSETP.GTU.FTZ.AND P4, PT, R98, 20, PT ;  /* 0x41a000006200780b */ /* 0x000fe20003f9c000 */
[----:B------:R-:W-:Y:S02]  /*1060*/  FADD.FTZ R96, R23, R46 ;  /* 0x0000002e17607221 */ /* 0x000fe40000010000 */
        /* <DEDUP_REMOVED lines=37> */
.L_x_17536:
[----:B------:R-:W-:Y:S05]  /*12c0*/  BSYNC.RECONVERGENT B0 ;  /* 0x0000000000007941 */ /* 0x000fea0003800200 */
.L_x_17535:
        /* <DEDUP_REMOVED lines=35> */
.L_x_17538:
[----:B------:R-:W-:Y:S05]  /*1500*/  BSYNC.RECONVERGENT B0 ;  /* 0x0000000000007941 */ /* 0x000fea0003800200 */
.L_x_17537:
        /* <DEDUP_REMOVED lines=36> */
.L_x_17540:
[----:B------:R-:W-:Y:S05]  /*1750*/  BSYNC.RECONVERGENT B0 ;  /* 0x0000000000007941 */ /* 0x000fea0003800200 */
.L_x_17539:
        /* <DEDUP_REMOVED lines=32> */
.L_x_17542:
[----:B------:R-:W-:Y:S05]  /*1960*/  BSYNC.RECONVERGENT B0 ;  /* 0x0000000000007941 */ /* 0x000fea0003800200 */
.L_x_17541:
[----:B------:R-:W0:Y:S01]  /*1970*/  LDCU.64 UR8, c[0x0][0x488] ;  /* 0x00009100ff0877ac */ /* 0x000e220008000a00 */
[----:B--2---:R-:W-:Y:S01]  /*1980*/  LDS.64 R36, [R22+UR6] ;  /* 0x0000000616247984 */ /* 0x004fe20008000a00 */
[----:B------:R-:W-:Y:S01]  /*1990*/  IMAD R25, R7, UR18, R25 ;  /* 0x0000001207197c24 */ /* 0x000fe2000f8e0219 */
[----:B------:R-:W-:Y:S01]  /*19a0*/  PRMT R0, RZ, 0x7610, R0 ;  /* 0x00007610ff007816 */ /* 0x000fe20000000000 */
[----:B------:R-:W1:Y:S01]  /*19b0*/  LDC.64 R30, c[0x0][0x420] ;  /* 0x00010800ff1e7b82 */ /* 0x000e620000000a00 */
[----:B------:R-:W-:Y:S01]  /*19c0*/  PRMT R26, RZ, 0x7610, R26 ;  /* 0x00007610ff1a7816 */ /* 0x000fe2000000001a */
[C---:B------:R-:W-:Y:S01]  /*19d0*/  IMAD.WIDE.U32 R6, R45.reuse, R4, R24 ;  /* 0x000000042d067225 */ /* 0x040fe200078e0018 */
[----:B------:R-:W-:Y:S01]  /*19e0*/  PRMT R24, RZ, 0x7610, R24 ;  /* 0x00007610ff187816 */ /* 0x000fe20000000018 */
[----:B------:R-:W2:Y:S01]  /*19f0*/  LDCU.64 UR10, c[0x0][0x558] ;  /* 0x0000ab00ff0a77ac */ /* 0x000ea20008000a00 */
[----:B------:R-:W-:Y:S01]  /*1a00*/  PRMT R28, RZ, 0x7610, R28 ;  /* 0x00007610ff1c7816 */ /* 0x000fe2000000001c */
[----:B------:R-:W-:-:S02]  /*1a10*/  IMAD R4, R45, R5, R7 ;  /* 0x000000052d047224 */ /* 0x000fc400078e0207 */
[----:B------:R-:W-:Y:S01]  /*1a20*/  BAR.SYNC.DEFER_BLOCKING 0x0 ;  /* 0x0000000000007b1d */ /* 0x000fe20000010000 */
[----:B------:R-:W-:-:S04]  /*1a30*/  IADD3 R7, P4, PT, R71, R6, RZ ;  /* 0x0000000647077210 */ /* 0x000fc80007f9e0ff */
[----:B------:R-:W-:-:S03]  /*1a40*/  IADD3.X R4, PT, PT, RZ, R4, RZ, P4, !PT ;  /* 0x00000004ff047210 */ /* 0x000fc600027fe4ff */
[----:B------:R-:W3:Y:S01]  /*1a50*/  LDC.64 R34, c[0x0][0x428] ;  /* 0x00010a00ff227b82 */ /* 0x000ee20000000a00 */
[C---:B0-----:R-:W-:Y:S01]  /*1a60*/  LEA R6, P4, R7.reuse, UR8, 0x1 ;  /* 0x0000000807067c11 */ /* 0x041fe2000f8808ff */
[----:B------:R-:W0:Y:S03]  /*1a70*/  LDCU.64 UR12, c[0x0][0x490] ;  /* 0x00009200ff0c77ac */ /* 0x000e260008000a00 */
[----:B------:R-:W-:Y:S01]  /*1a80*/  LEA.HI.X R7, R7, UR9, R4, 0x1, P4 ;  /* 0x0000000907077c11 */ /* 0x000fe2000a0f0c04 */
[----:B------:R-:W4:Y:S01]  /*1a90*/  LDCU.64 UR8, c[0x0][0x478] ;  /* 0x00008f00ff0877ac */ /* 0x000f220008000a00 */
[----:B------:R-:W-:Y:S01]  /*1aa0*/  IADD3 R95, PT, PT, R22, UR6, RZ ;  /* 0x00000006165f7c10 */ /* 0x000fe2000fffe0ff */
[----:B------:R-:W5:Y:S02]  /*1ab0*/  LDC.64 R104, c[0x0][0x508] ;  /* 0x00014200ff687b82 */ /* 0x000f640000000a00 */
[----:B------:R-:W2:Y:S04]  /*1ac0*/  @!P0 LDG.E.U16 R0, desc[UR16][R6.64] ;  /* 0x0000001006008981 */ /* 0x000ea8000c1e1500 */
[----:B------:R-:W5:Y:S04]  /*1ad0*/  @!P1 LDG.E.U16 R24, desc[UR16][R6.64+0x40] ;  /* 0x0000401006189981 */ /* 0x000f68000c1e1500 */
[----:B------:R-:W5:Y:S04]  /*1ae0*/  @!P2 LDG.E.U16 R26, desc[UR16][R6.64+0x80] ;  /* 0x00008010061aa981 */ /* 0x000f68000c1e1500 */
[----:B------:R0:W5:Y:S01]  /*1af0*/  @!P3 LDG.E.U16 R28, desc[UR16][R6.64+0xc0] ;  /* 0x0000c010061cb981 */ /* 0x000162000c1e1500 */
[----:B-1----:R-:W-:Y:S01]  /*1b00*/  IMAD.WIDE.U32 R4, R30, UR18, R20 ;  /* 0x000000121e047c25 */ /* 0x002fe2000f8e0014 */
[----:B------:R-:W-:-:S02]  /*1b10*/  PRMT R30, RZ, 0x7610, R30 ;  /* 0x00007610ff1e7816 */ /* 0x000fc4000000001e */
[----:B------:R-:W-:Y:S01]  /*1b20*/  PRMT R32, RZ, 0x7610, R32 ;  /* 0x00007610ff207816 */ /* 0x000fe20000000020 */
[----:B------:R-:W-:Y:S02]  /*1b30*/  IMAD R5, R31, UR18, R5 ;  /* 0x000000121f057c24 */ /* 0x000fe4000f8e0205 */
[----:B---3--:R-:W-:Y:S01]  /*1b40*/  IMAD.WIDE.U32 R4, R45, R34, R4 ;  /* 0x000000222d047225 */ /* 0x008fe200078e0004 */
[----:B------:R-:W-:-:S03]  /*1b50*/  PRMT R34, RZ, 0x7610, R34 ;  /* 0x00007610ff227816 */ /* 0x000fc60000000022 */
[----:B------:R-:W-:Y:S01]  /*1b60*/  IMAD R23, R45, R35, R5 ;  /* 0x000000232d177224 */ /* 0x000fe200078e0205 */
[----:B------:R-:W-:-:S04]  /*1b70*/  IADD3 R5, P4, PT, R71, R4, RZ ;  /* 0x0000000447057210 */ /* 0x000fc80007f9e0ff */
[----:B0-----:R-:W-:Y:S02]  /*1b80*/  IADD3.X R6, PT, PT, RZ, R23, RZ, P4, !PT ;  /* 0x00000017ff067210 */ /* 0x001fe400027fe4ff */
[----:B----4-:R-:W-:-:S04]  /*1b90*/  LEA R4, P4, R5, UR8, 0x1 ;  /* 0x0000000805047c11 */ /* 0x010fc8000f8808ff */
[--C-:B------:R-:W-:Y:S01]  /*1ba0*/  LEA.HI.X R5, R5, UR9, R6.reuse, 0x1, P4 ;  /* 0x0000000905057c11 */ /* 0x100fe2000a0f0c06 */
[----:B------:R-:W0:Y:S01]  /*1bb0*/  LDCU.64 UR8, c[0x0][0x510] ;  /* 0x0000a200ff0877ac */ /* 0x000e220008000a00 */
[----:B------:R-:W-:Y:S01]  /*1bc0*/  PRMT R6, RZ, 0x7610, R6 ;  /* 0x00007610ff067816 */ /* 0x000fe20000000006 */
[----:B--2---:R-:W-:Y:S04]  /*1bd0*/  STS.U16 [R91], R0 ;  /* 0x000000005b007388 */ /* 0x004fe80000000400 */
[----:B-----5:R-:W-:Y:S04]  /*1be0*/  STS.U16 [R91+0x40], R24 ;  /* 0x000040185b007388 */ /* 0x020fe80000000400 */
[----:B------:R-:W-:Y:S04]  /*1bf0*/  STS.U16 [R91+0x80], R26 ;  /* 0x0000801a5b007388 */ /* 0x000fe80000000400 */
[----:B------:R-:W-:Y:S01]  /*1c00*/  STS.U16 [R91+0xc0], R28 ;  /* 0x0000c01c5b007388 */ /* 0x000fe20000000400 */
[----:B------:R-:W-:-:S03]  /*1c10*/  NOP ;  /* 0x0000000000007918 */ /* 0x000fc60000000000 */
[----:B------:R-:W1:Y:S01]  /*1c20*/  LDS.64 R38, [R95] ;  /* 0x000000005f267984 */ /* 0x000e620000000a00 */
[----:B------:R-:W-:Y:S06]  /*1c30*/  BAR.SYNC.DEFER_BLOCKING 0x0 ;  /* 0x0000000000007b1d */ /* 0x000fec0000010000 */
[----:B------:R-:W2:Y:S04]  /*1c40*/  @!P0 LDG.E.U16 R6, desc[UR16][R4.64] ;  /* 0x0000001004068981 */ /* 0x000ea8000c1e1500 */
[----:B------:R-:W3:Y:S04]  /*1c50*/  @!P1 LDG.E.U16 R30, desc[UR16][R4.64+0x40] ;  /* 0x00004010041e9981 */ /* 0x000ee8000c1e1500 */
[----:B------:R-:W4:Y:S04]  /*1c60*/  @!P2 LDG.E.U16 R32, desc[UR16][R4.64+0x80] ;  /* 0x000080100420a981 */ /* 0x000f28000c1e1500 */
[----:B------:R5:W4:Y:S01]  /*1c70*/  @!P3 LDG.E.U16 R34, desc[UR16][R4.64+0xc0] ;  /* 0x0000c0100422b981 */ /* 0x000b22000c1e1500 */
[--C-:B-1----:R-:W-:Y:S01]  /*1c80*/  HADD2.F32 R24, -RZ, R38.reuse.H0_H0 ;  /* 0x20000026ff187230 */ /* 0x102fe20000004100 */
[----:B------:R-:W-:Y:S01]  /*1c90*/  ISETP.NE.AND P5, PT, R52, RZ, PT ;  /* 0x000000ff3400720c */ /* 0x000fe20003fa5270 */
[----:B------:R-:W-:Y:S01]  /*1ca0*/  HADD2.F32 R27, -RZ, R38.H1_H1 ;  /* 0x30000026ff1b7230 */ /* 0x000fe20000004100 */
[----:B------:R-:W-:Y:S01]  /*1cb0*/  UISETP.NE.U32.AND UP0, UPT, UR12, URZ, UPT ;  /* 0x000000ff0c00728c */ /* 0x000fe2000bf05070 */
[----:B------:R-:W-:-:S02]  /*1cc0*/  HADD2.F32 R38, -RZ, R39.H1_H1 ;  /* 0x30000027ff267230 */ /* 0x000fc40000004100 */
[----:B------:R-:W-:Y:S01]  /*1cd0*/  FMUL.FTZ R0, R24, -1.4426950216293334961 ;  /* 0xbfb8aa3b18007820 */ /* 0x000fe20000410000 */
[----:B------:R-:W-:Y:S02]  /*1ce0*/  HADD2.F32 R31, -RZ, R39.H0_H0 ;  /* 0x20000027ff1f7230 */ /* 0x000fe40000004100 */
[----:B------:R-:W-:Y:S01]  /*1cf0*/  FMUL.FTZ R7, R27, -1.4426950216293334961 ;  /* 0xbfb8aa3b1b077820 */ /* 0x000fe20000410000 */
[----:B------:R-:W-:Y:S01]  /*1d00*/  UISETP.NE.AND.EX UP0, UPT, UR13, URZ, UPT, UP0 ;  /* 0x000000ff0d00728c */ /* 0x000fe2000bf05300 */
[----:B------:R-:W-:Y:S01]  /*1d10*/  FMUL.FTZ R23, R38, -1.4426950216293334961 ;  /* 0xbfb8aa3b26177820 */ /* 0x000fe20000410000 */
[----:B------:R-:W5:Y:S04]  /*1d20*/  MUFU.EX2 R0, R0 ;  /* 0x0000000000007308 */ /* 0x000f680000000800 */
[----:B------:R-:W1:Y:S04]  /*1d30*/  MUFU.EX2 R7, R7 ;  /* 0x0000000700077308 */ /* 0x000e680000000800 */
[----:B------:R-:W0:Y:S01]  /*1d40*/  MUFU.EX2 R23, R23 ;  /* 0x0000001700177308 */ /* 0x000e220000000800 */
[----:B-----5:R-:W-:Y:S01]  /*1d50*/  FADD.FTZ R4, R0, 1 ;  /* 0x3f80000000047421 */ /* 0x020fe20000010000 */
[----:B------:R-:W-:-:S02]  /*1d60*/  HADD2.F32 R0, -RZ, R36.H0_H0 ;  /* 0x20000024ff007230 */ /* 0x000fc40000004100 */
[----:B-1----:R-:W-:Y:S01]  /*1d70*/  FADD.FTZ R5, R7, 1 ;  /* 0x3f80000007057421 */ /* 0x002fe20000010000 */
[----:B------:R-:W1:Y:S01]  /*1d80*/  MUFU.RCP R25, R4 ;  /* 0x0000000400197308 */ /* 0x000e620000001000 */
[----:B------:R-:W-:-:S07]  /*1d90*/  HADD2.F32 R7, -RZ, R37.H0_H0 ;  /* 0x20000025ff077230 */ /* 0x000fce0000004100 */
[----:B------:R1:W5:Y:S02]  /*1da0*/  MUFU.RCP R28, R5 ;  /* 0x00000005001c7308 */ /* 0x0003640000001000 */
[----:B-1----:R-:W-:-:S04]  /*1db0*/  FADD.FTZ R5, -R25, 1 ;  /* 0x3f80000019057421 */ /* 0x002fc80000010100 */
[----:B------:R-:W-:Y:S01]  /*1dc0*/  FFMA.FTZ R5, R24, R5, 1 ;  /* 0x3f80000018057423 */ /* 0x000fe20000010005 */
[----:B-----5:R-:W-:Y:S01]  /*1dd0*/  FADD.FTZ R4, -R28, 1 ;  /* 0x3f8000001c047421 */ /* 0x020fe20000010100 */
[----:B--2---:R1:W-:Y:S04]  /*1de0*/  STS.U16 [R91], R6 ;  /* 0x000000065b007388 */ /* 0x0043e80000000400 */
[----:B---3--:R-:W-:Y:S04]  /*1df0*/  STS.U16 [R91+0x40], R30 ;  /* 0x0000401e5b007388 */ /* 0x008fe80000000400 */
[----:B----4-:R0:W-:Y:S01]  /*1e00*/  STS.U16 [R91+0x80], R32 ;  /* 0x000080205b007388 */ /* 0x0101e20000000400 */
[----:B-1----:R-:W-:-:S03]  /*1e10*/  FMUL.FTZ R6, R31, -1.4426950216293334961 ;  /* 0xbfb8aa3b1f067820 */ /* 0x002fc60000410000 */
[----:B------:R1:W-:Y:S01]  /*1e20*/  STS.U16 [R91+0xc0], R34 ;  /* 0x0000c0225b007388 */ /* 0x0003e20000000400 */
[----:B------:R-:W-:-:S03]  /*1e30*/  NOP ;  /* 0x0000000000007918 */ /* 0x000fc60000000000 */
[----:B------:R-:W2:Y:S01]  /*1e40*/  LDS.64 R40, [R95] ;  /* 0x000000005f287984 */ /* 0x000ea20000000a00 */
[----:B------:R-:W3:Y:S01]  /*1e50*/  MUFU.EX2 R6, R6 ;  /* 0x0000000600067308 */ /* 0x000ee20000000800 */
[----:B0-----:R-:W-:Y:S01]  /*1e60*/  FADD.FTZ R32, R23, 1 ;  /* 0x3f80000017207421 */ /* 0x001fe20000010000 */
[----:B------:R-:W-:-:S03]  /*1e70*/  HADD2.F32 R23, -RZ, R37.H1_H1 ;  /* 0x30000025ff177230 */ /* 0x000fc60000004100 */
[----:B------:R0:W4:Y:S01]  /*1e80*/  MUFU.RCP R39, R32 ;  /* 0x0000002000277308 */ /* 0x0001220000001000 */
[----:B---3--:R-:W-:Y:S01]  /*1e90*/  FADD.FTZ R29, R6, 1 ;  /* 0x3f800000061d7421 */ /* 0x008fe20000010000 */
[----:B------:R-:W-:Y:S02]  /*1ea0*/  HADD2.F32 R6, -RZ, R36.H1_H1 ;  /* 0x30000024ff067230 */ /* 0x000fe40000004100 */
[----:B0-----:R-:W-:-:S04]  /*1eb0*/  FFMA.FTZ R32, R27, R4, 1 ;  /* 0x3f8000001b207423 */ /* 0x001fc80000010004 */
[----:B-1----:R4:W0:Y:S02]  /*1ec0*/  MUFU.RCP R34, R29 ;  /* 0x0000001d00227308 */ /* 0x0028240000001000 */
[----:B----4-:R-:W-:Y:S01]  /*1ed0*/  FADD.FTZ R29, -R39, 1 ;  /* 0x3f800000271d7421 */ /* 0x010fe20000010100 */
[----:B0-----:R-:W-:Y:S01]  /*1ee0*/  FADD.FTZ R36, -R34, 1 ;  /* 0x3f80000022247421 */ /* 0x001fe20000010100 */
[----:B--2---:R-:W-:-:S03]  /*1ef0*/  HADD2.F32 R26, -RZ, R40.H0_H0 ;  /* 0x20000028ff1a7230 */ /* 0x004fc60000004100 */
[----:B------:R-:W-:Y:S01]  /*1f00*/  FFMA.FTZ R36, R31, R36, 1 ;  /* 0x3f8000001f247423 */ /* 0x000fe20000010024 */
[----:B------:R-:W-:Y:S02]  /*1f10*/  HADD2.F32 R30, -RZ, R40.H1_H1 ;  /* 0x30000028ff1e7230 */ /* 0x000fe40000004100 */
        /* <DEDUP_REMOVED lines=18> */
[----:B------:R-:W-:-:S04]  /*2040*/  IMAD.WIDE.U32 R4, R104, UR18, R20 ;  /* 0x0000001268047c25 */ /* 0x000fc8000f8e0014 */
[----:B------:R-:W-:Y:S01]  /*2050*/  FMUL.FTZ R29, R27, R28 ;  /* 0x0000001c1b1d7220 */ /* 0x000fe20000410000 */
[----:B------:R-:W-:Y:S01]  /*2060*/  F2FP.F16.F32.PACK_AB R103, R41, R36 ;  /* 0x000000242967723e */ /* 0x000fe200000000ff */
[----:B------:R-:W-:Y:S01]  /*2070*/  FMUL.FTZ R34, R31, R34 ;  /* 0x000000221f227220 */ /* 0x000fe20000410000 */
[----:B------:R-:W-:Y:S02]  /*2080*/  IMAD R5, R105, UR18, R5 ;  /* 0x0000001269057c24 */ /* 0x000fe4000f8e0205 */
[----:B------:R-:W-:Y:S01]  /*2090*/  FMUL.FTZ R38, R38, R39 ;  /* 0x0000002726267220 */ /* 0x000fe20000410000 */
[----:B------:R-:W-:Y:S01]  /*20a0*/  FMUL.FTZ R27, R0, R25 ;  /* 0x00000019001b7220 */ /* 0x000fe20000410000 */
[----:B------:R-:W-:-:S04]  /*20b0*/  IMAD.WIDE.U32 R4, R45, UR8, R4 ;  /* 0x000000082d047c25 */ /* 0x000fc8000f8e0004 */
[----:B------:R-:W-:Y:S01]  /*20c0*/  IMAD R36, R45, UR9, R5 ;  /* 0x000000092d247c24 */ /* 0x000fe2000f8e0205 */
[----:B------:R-:W-:-:S04]  /*20d0*/  IADD3 R5, P0, PT, R71, R4, RZ ;  /* 0x0000000447057210 */ /* 0x000fc80007f1e0ff */
[----:B------:R-:W-:Y:S02]  /*20e0*/  IADD3.X R36, PT, PT, RZ, R36, RZ, P0, !PT ;  /* 0x00000024ff247210 */ /* 0x000fe400007fe4ff */
[----:B------:R-:W-:Y:S01]  /*20f0*/  LEA R4, P4, R5, UR10, 0x1 ;  /* 0x0000000a05047c11 */ /* 0x000fe2000f8808ff */
[----:B------:R-:W-:Y:S01]  /*2100*/  STS.64 [R95], R102 ;  /* 0x000000665f007388 */ /* 0x000fe20000000a00 */
[----:B------:R-:W-:-:S03]  /*2110*/  NOP ;  /* 0x0000000000007918 */ /* 0x000fc60000000000 */
[----:B------:R-:W-:Y:S01]  /*2120*/  LDS.U16 R37, [R91] ;  /* 0x000000005b257984 */ /* 0x000fe20000000400 */
        /* <DEDUP_REMOVED lines=21> */
[----:B------:R-:W1:Y:S01]  /*2280*/  LDC.64 R102, c[0x0][0x438] ;  /* 0x00010e00ff667b82 */ /* 0x000e620000000a00 */
[----:B------:R-:W-:Y:S02]  /*2290*/  F2FP.F16.F32.PACK_AB R42, R30, R25 ;  /* 0x000000191e2a723e */ /* 0x000fe400000000ff */
[----:B0-----:R-:W-:-:S05]  /*22a0*/  F2FP.F16.F32.PACK_AB R43, R40, R35 ;  /* 0x00000023282b723e */ /* 0x001fca00000000ff */
[----:B------:R-:W0:Y:S01]  /*22b0*/  LDC.64 R40, c[0x0][0x430] ;  /* 0x00010c00ff287b82 */ /* 0x000e220000000a00 */
[----:B------:R-:W-:Y:S01]  /*22c0*/  STS.64 [R95], R42 ;  /* 0x0000002a5f007388 */ /* 0x000fe20000000a00 */
[----:B------:R-:W-:-:S03]  /*22d0*/  NOP ;  /* 0x0000000000007918 */ /* 0x000fc60000000000 */
[----:B------:R-:W-:Y:S04]  /*22e0*/  LDS.U16 R25, [R91] ;  /* 0x000000005b197984 */ /* 0x000fe80000000400 */
[----:B------:R-:W-:Y:S01]  /*22f0*/  LDS.U16 R31, [R91+0x40] ;  /* 0x000040005b1f7984 */ /* 0x000fe20000000400 */
[----:B0-----:R-:W-:-:S03]  /*2300*/  IMAD.WIDE.U32 R4, R40, UR18, R20 ;  /* 0x0000001228047c25 */ /* 0x001fc6000f8e0014 */
[----:B------:R-:W-:Y:S01]  /*2310*/  LDS.U16 R35, [R91+0x80] ;  /* 0x000080005b237984 */ /* 0x000fe20000000400 */
[----:B------:R-:W-:-:S03]  /*2320*/  IMAD R5, R41, UR18, R5 ;  /* 0x0000001229057c24 */ /* 0x000fc6000f8e0205 */
[----:B------:R-:W-:Y:S01]  /*2330*/  LDS.U16 R37, [R91+0xc0] ;  /* 0x0000c0005b257984 */ /* 0x000fe20000000400 */
[----:B-1----:R-:W-:-:S03]  /*2340*/  IMAD.WIDE.U32 R4, R45, R102, R4 ;  /* 0x000000662d047225 */ /* 0x002fc600078e0004 */
        /* <DEDUP_REMOVED lines=16> */
.L_x_17543:
[----:B------:R-:W2:Y:S01]  /*2450*/  LDCU UR4, c[0x0][0x38c] ;  /* 0x00007180ff0477ac */ /* 0x000ea20008000800 */
[--C-:B------:R-:W-:Y:S02]  /*2460*/  HADD2.F32 R103, -RZ, R2.reuse.H0_H0 ;  /* 0x20000002ff677230 */ /* 0x100fe40000004100 */
[----:B------:R-:W-:Y:S01]  /*2470*/  FMUL.FTZ R6, R6, R29 ;  /* 0x0000001d06067220 */ /* 0x000fe20000410000 */
[----:B------:R-:W-:Y:S02]  /*2480*/  HADD2.F32 R105, -RZ, R2.H1_H1 ;  /* 0x30000002ff697230 */ /* 0x000fe40000004100 */
[----:B------:R-:W-:Y:S01]  /*2490*/  FMUL.FTZ R7, R7, R34 ;  /* 0x0000002207077220 */ /* 0x000fe20000410000 */
[--C-:B------:R-:W-:Y:S02]  /*24a0*/  HADD2.F32 R107, -RZ, R3.reuse.H0_H0 ;  /* 0x20000003ff6b7230 */ /* 0x100fe40000004100 */
[----:B------:R-:W-:Y:S01]  /*24b0*/  FMUL.FTZ R23, R23, R38 ;  /* 0x0000002617177220 */ /* 0x000fe20000410000 */
[----:B------:R-:W-:-:S02]  /*24c0*/  HADD2.F32 R109, -RZ, R3.H1_H1 ;  /* 0x30000003ff6d7230 */ /* 0x000fc40000004100 */
[C---:B------:R-:W-:Y:S01]  /*24d0*/  FFMA.FTZ R3, R27.reuse, R103, R50 ;  /* 0x000000671b037223 */ /* 0x040fe20000010032 */
[----:B------:R-:W-:Y:S01]  /*24e0*/  HFMA2 R102, -RZ, RZ, 0, 0 ;  /* 0x00000000ff667431 */ /* 0x000fe200000001ff */
[----:B------:R-:W-:Y:S01]  /*24f0*/  PRMT R104, RZ, 0x7610, R104 ;  /* 0x00007610ff687816 */ /* 0x000fe20000000068 */
[----:B------:R-:W-:Y:S02]  /*2500*/  HFMA2 R99, -RZ, RZ, 0, 0 ;  /* 0x00000000ff637431 */ /* 0x000fe400000001ff */
[C---:B------:R-:W-:Y:S01]  /*2510*/  FFMA.FTZ R0, R6.reuse, R105, R3 ;  /* 0x0000006906007223 */ /* 0x040fe20000010003 */
[----:B0-----:R-:W-:Y:S01]  /*2520*/  MOV R97, RZ ;  /* 0x000000ff00617202 */ /* 0x001fe20000000f00 */
[-C--:B------:R-:W-:Y:S01]  /*2530*/  FMUL.FTZ R106, R27, R44.reuse ;  /* 0x0000002c1b6a7220 */ /* 0x080fe20000410000 */
[----:B------:R-:W-:Y:S01]  /*2540*/  MOV R101, RZ ;  /* 0x000000ff00657202 */ /* 0x000fe20000000f00 */
[C---:B------:R-:W-:Y:S01]  /*2550*/  FFMA.FTZ R0, R7.reuse, R107, R0 ;  /* 0x0000006b07007223 */ /* 0x040fe20000010000 */
[-C--:B------:R-:W-:Y:S01]  /*2560*/  FMUL.FTZ R111, R6, R44.reuse ;  /* 0x0000002c066f7220 */ /* 0x080fe20000410000 */
[----:B--2---:R-:W-:Y:S01]  /*2570*/  UISETP.GE.AND UP0, UPT, UR4, 0x1, UPT ;  /* 0x000000010400788c */ /* 0x004fe2000bf06270 */
        /* <DEDUP_REMOVED lines=8> */
[C---:B------:R-:W-:Y:S01]  /*2600*/  IADD3 R21, PT, PT, R22.reuse, 0x4, RZ ;  /* 0x0000000416157810 */ /* 0x040fe20007ffe0ff */
[----:B------:R-:W0:Y:S01]  /*2610*/  LDC R120, c[0x0][0x388] ;  /* 0x0000e200ff787b82 */ /* 0x000e220000000800 */
[----:B------:R-:W-:Y:S01]  /*2620*/  IADD3 R23, PT, PT, R22, 0x5, RZ ;  /* 0x0000000516177810 */ /* 0x000fe20007ffe0ff */
[----:B------:R-:W-:Y:S01]  /*2630*/  FADD.FTZ R110, R6, R6 ;  /* 0x00000006066e7221 */ /* 0x000fe20000010000 */
[C---:B-1----:R-:W-:Y:S01]  /*2640*/  IADD3 R25, PT, PT, R22.reuse, 0x6, RZ ;  /* 0x0000000616197810 */ /* 0x042fe20007ffe0ff */
[----:B------:R-:W-:Y:S01]  /*2650*/  FMUL.FTZ R116, R103, R98 ;  /* 0x0000006267747220 */ /* 0x000fe20000410000 */
[C---:B------:R-:W-:Y:S01]  /*2660*/  IADD3 R27, PT, PT, R22.reuse, 0x7, RZ ;  /* 0x00000007161b7810 */ /* 0x040fe20007ffe0ff */
[----:B------:R-:W-:Y:S01]  /*2670*/  FMUL.FTZ R117, R105, R94 ;  /* 0x0000005e69757220 */ /* 0x000fe20000410000 */
[C---:B------:R-:W-:Y:S01]  /*2680*/  IADD3 R3, PT, PT, R22.reuse, 0x1, RZ ;  /* 0x0000000116037810 */ /* 0x040fe20007ffe0ff */
[----:B------:R-:W1:Y:S01]  /*2690*/  LDC.64 R30, c[0x0][0x440] ;  /* 0x00011000ff1e7b82 */ /* 0x000e620000000a00 */
[C---:B------:R-:W-:Y:S01]  /*26a0*/  IADD3 R5, PT, PT, R22.reuse, 0x2, RZ ;  /* 0x0000000216057810 */ /* 0x040fe20007ffe0ff */
[----:B------:R-:W-:Y:S01]  /*26b0*/  FMUL.FTZ R118, R107, R96 ;  /* 0x000000606b767220 */ /* 0x000fe20000410000 */
[----:B------:R-:W-:Y:S01]  /*26c0*/  IADD3 R7, PT, PT, R22, 0x3, RZ ;  /* 0x0000000316077810 */ /* 0x000fe20007ffe0ff */
[----:B------:R-:W-:Y:S01]  /*26d0*/  FMUL.FTZ R119, R109, R100 ;  /* 0x000000646d777220 */ /* 0x000fe20000410000 */
[-C--:B------:R-:W-:Y:S01]  /*26e0*/  LEA.HI.SX32 R124, R3, R22.reuse, 0x1b ;  /* 0x00000016037c7211 */ /* 0x080fe200078fdaff */
[----:B------:R-:W-:Y:S01]  /*26f0*/  UMOV UR4, URZ ;  /* 0x000000ff00047c82 */ /* 0x000fe20008000000 */
[-C--:B------:R-:W-:Y:S01]  /*2700*/  LEA.HI.SX32 R5, R5, R22.reuse, 0x1b ;  /* 0x0000001605057211 */ /* 0x080fe200078fdaff */
[----:B------:R-:W2:Y:S01]  /*2710*/  LDC.64 R28, c[0x0][0x448] ;  /* 0x00011200ff1c7b82 */ /* 0x000ea20000000a00 */
[-C--:B------:R-:W-:Y:S01]  /*2720*/  LEA.HI.SX32 R7, R7, R22.reuse, 0x1b ;  /* 0x0000001607077211 */ /* 0x080fe200078fdaff */
[----:B------:R-:W3:Y:S01]  /*2730*/  LDCU UR8, c[0x0][0x394] ;  /* 0x00007280ff0877ac */ /* 0x000ee20008000800 */
[----:B------:R-:W-:-:S02]  /*2740*/  LEA.HI.SX32 R128, R21, R22, 0x1b ;  /* 0x0000001615807211 */ /* 0x000fc400078fdaff */
[-C--:B------:R-:W-:Y:S01]  /*2750*/  LEA.HI.SX32 R129, R23, R22.reuse, 0x1b ;  /* 0x0000001617817211 */ /* 0x080fe200078fdaff */
[----:B------:R-:W4:Y:S01]  /*2760*/  LDCU UR9, c[0x0][0x38c] ;  /* 0x00007180ff0977ac */ /* 0x000f220008000800 */
[-C--:B------:R-:W-:Y:S01]  /*2770*/  LEA.HI.SX32 R130, R25, R22.reuse, 0x1b ;  /* 0x0000001619827211 */ /* 0x080fe200078fdaff */
[----:B------:R-:W0:Y:S01]  /*2780*/  LDC.64 R20, c[0x0][0x4f0] ;  /* 0x00013c00ff147b82 */ /* 0x000e220000000a00 */
[-C--:B------:R-:W-:Y:S02]  /*2790*/  LEA.HI.SX32 R131, R27, R22.reuse, 0x1b ;  /* 0x000000161b837211 */ /* 0x080fe400078fdaff */
[----:B------:R-:W-:Y:S02]  /*27a0*/  LEA.HI.SX32 R121, R22, R22, 0x1b ;  /* 0x0000001616797211 */ /* 0x000fe400078fdaff */
[----:B------:R-:W-:Y:S02]  /*27b0*/  SHF.L.U32 R3, R89, 0x8, RZ ;  /* 0x0000000859037819 */ /* 0x000fe400000006ff */
[----:B------:R-:W-:Y:S01]  /*27c0*/  ISETP.NE.AND P0, PT, R64, 0x1, PT ;  /* 0x000000014000780c */ /* 0x000fe20003f05270 */
[----:B------:R-:W0:Y:S01]  /*27d0*/  LDC.64 R26, c[0x0][0x3a8] ;  /* 0x0000ea00ff1a7b82 */ /* 0x000e220000000a00 */
[----:B------:R-:W-:-:S02]  /*27e0*/  IADD3 R34, P1, PT, R3, R52, RZ ;  /* 0x0000003403227210 */ /* 0x000fc40007f3e0ff */
[----:B------:R-:W-:Y:S02]  /*27f0*/  LEA R122, R33, -R3, 0x1 ;  /* 0x80000003217a7211 */ /* 0x000fe400078e08ff */
[----:B------:R-:W-:Y:S02]  /*2800*/  LEA.HI.X.SX32 R35, R3, RZ, 0x1, P1 ;  /* 0x000000ff03237211 */ /* 0x000fe400008f0eff */
[-C--:B------:R-:W-:Y:S01]  /*2810*/  ISETP.GE.AND P1, PT, R78, R122.reuse, PT ;  /* 0x0000007a4e00720c */ /* 0x080fe20003f26270 */
[----:B------:R-:W0:Y:S01]  /*2820*/  LDC.64 R24, c[0x0][0x3c0] ;  /* 0x0000f000ff187b82 */ /* 0x000e220000000a00 */
[-C--:B------:R-:W-:Y:S02]  /*2830*/  ISETP.GE.AND P2, PT, R83, R122.reuse, PT ;  /* 0x0000007a5300720c */ /* 0x080fe40003f46270 */
[----:B------:R-:W-:Y:S02]  /*2840*/  ISETP.GE.AND P3, PT, R84, R122, PT ;  /* 0x0000007a5400720c */ /* 0x000fe40003f66270 */
[----:B------:R-:W-:-:S02]  /*2850*/  SHF.L.U32 R123, R64, 0x8, RZ ;  /* 0x00000008407b7819 */ /* 0x000fc400000006ff */
[----:B------:R-:W-:Y:S01]  /*2860*/  P2R R162, PR, RZ, 0x2 ;  /* 0x00000002ffa27803 */ /* 0x000fe20000000000 */
[----:B------:R-:W0:Y:S01]  /*2870*/  LDC.64 R22, c[0x0][0x3e0] ;  /* 0x0000f800ff167b82 */ /* 0x000e220000000a00 */
[----:B------:R-:W-:Y:S02]  /*2880*/  P2R R163, PR, RZ, 0x4 ;  /* 0x00000004ffa37803 */ /* 0x000fe40000000000 */
[----:B------:R-:W-:Y:S02]  /*2890*/  P2R R164, PR, RZ, 0x8 ;  /* 0x00000008ffa47803 */ /* 0x000fe40000000000 */
[----:B------:R-:W-:Y:S02]  /*28a0*/  IADD3 R115, PT, PT, R64, -0x2, RZ ;  /* 0xfffffffe40737810 */ /* 0x000fe40007ffe0ff */
[----:B------:R-:W-:Y:S02]  /*28b0*/  MOV R102, RZ ;  /* 0x000000ff00667202 */ /* 0x000fe40000000f00 */
[----:B------:R-:W-:-:S02]  /*28c0*/  LEA R121, R121, UR6, 0x1 ;  /* 0x0000000679797c11 */ /* 0x000fc4000f8e08ff */
[----:B------:R-:W-:Y:S02]  /*28d0*/  ISETP.EQ.AND P0, PT, R52, RZ, P0 ;  /* 0x000000ff3400720c */ /* 0x000fe40000702270 */
[----:B------:R-:W-:Y:S02]  /*28e0*/  LOP3.LUT R123, R123, 0x100, RZ, 0xc0, !PT ;  /* 0x000001007b7b7812 */ /* 0x000fe400078ec0ff */
[C---:B------:R-:W-:Y:S02]  /*28f0*/  LOP3.LUT R161, R3.reuse, 0x100, RZ, 0xc0, !PT ;  /* 0x0000010003a17812 */ /* 0x040fe400078ec0ff */
[----:B------:R-:W-:Y:S02]  /*2900*/  IADD3 R125, PT, PT, R3, R52, RZ ;  /* 0x00000034037d7210 */ /* 0x000fe40007ffe0ff */
[----:B------:R-:W-:Y:S02]  /*2910*/  LEA R124, R124, UR6, 0x1 ;  /* 0x000000067c7c7c11 */ /* 0x000fe4000f8e08ff */
[----:B------:R-:W-:-:S02]  /*2920*/  LEA R126, R5, UR6, 0x1 ;  /* 0x00000006057e7c11 */ /* 0x000fc4000f8e08ff */
[----:B------:R-:W-:Y:S02]  /*2930*/  LEA R127, R7, UR6, 0x1 ;  /* 0x00000006077f7c11 */ /* 0x000fe4000f8e08ff */
[----:B------:R-:W-:Y:S02]  /*2940*/  LEA R128, R128, UR6, 0x1 ;  /* 0x0000000680807c11 */ /* 0x000fe4000f8e08ff */
[----:B------:R-:W-:Y:S02]  /*2950*/  LEA R129, R129, UR6, 0x1 ;  /* 0x0000000681817c11 */ /* 0x000fe4000f8e08ff */
[----:B------:R-:W-:Y:S02]  /*2960*/  LEA R130, R130, UR6, 0x1 ;  /* 0x0000000682827c11 */ /* 0x000fe4000f8e08ff */
[----:B------:R-:W-:Y:S02]  /*2970*/  LEA R131, R131, UR6, 0x1 ;  /* 0x0000000683837c11 */ /* 0x000fe4000f8e08ff */
[----:B------:R-:W-:-:S02]  /*2980*/  ISETP.GE.AND P1, PT, R85, R122, PT ;  /* 0x0000007a5500720c */ /* 0x000fc40003f26270 */
[-C--:B------:R-:W-:Y:S02]  /*2990*/  ISETP.GE.AND P2, PT, R86, R122.reuse, PT ;  /* 0x0000007a5600720c */ /* 0x080fe40003f46270 */
[-C--:B------:R-:W-:Y:S02]  /*29a0*/  ISETP.GE.AND P3, PT, R87, R122.reuse, PT ;  /* 0x0000007a5700720c */ /* 0x080fe40003f66270 */
[----:B-1234-:R-:W-:-:S13]  /*29b0*/  ISETP.GE.AND P4, PT, R88, R122, PT ;  /* 0x0000007a5800720c */ /* 0x01efda0003f86270 */
.L_x_17578:
[----:B------:R-:W-:Y:S01]  /*29c0*/  MOV R2, R78 ;  /* 0x0000004e00027202 */ /* 0x000fe20000000f00 */
[----:B------:R-:W-:Y:S01]  /*29d0*/  HFMA2 R3, -RZ, RZ, 0, 0 ;  /* 0x00000000ff037431 */ /* 0x000fe200000001ff */
[----:B0-----:R-:W-:Y:S02]  /*29e0*/  PRMT R6, RZ, 0x7610, R6 ;  /* 0x00007610ff067816 */ /* 0x001fe40000000006 */
        /* <DEDUP_REMOVED lines=16> */
[----:B--2---:R-:W2:Y:S01]  /*2af0*/  LDG.E.64 R32, desc[UR16][R32.64] ;  /* 0x0000001020207981 */ /* 0x004ea2000c1e1b00 */
[----:B------:R-:W-:-:S04]  /*2b00*/  IMAD.WIDE.U32 R4, R24, UR4, R4 ;  /* 0x0000000418047c25 */ /* 0x000fc8000f8e0004 */
[----:B------:R-:W-:Y:S01]  /*2b10*/  IMAD R5, R25, UR4, R5 ;  /* 0x0000000419057c24 */ /* 0x000fe2000f8e0205 */
[----:B------:R-:W-:-:S04]  /*2b20*/  LEA R38, P5, R4, R28, 0x3 ;  /* 0x0000001c04267211 */ /* 0x000fc800078a18ff */
[----:B------:R-:W-:Y:S02]  /*2b30*/  LEA.HI.X R39, R4, R29, R5, 0x3, P5 ;  /* 0x0000001d04277211 */ /* 0x000fe400028f1c05 */
[----:B------:R-:W-:Y:S02]  /*2b40*/  ISETP.GE.AND P5, PT, R79, R122, PT ;  /* 0x0000007a4f00720c */ /* 0x000fe40003fa6270 */
[----:B------:R-:W-:Y:S02]  /*2b50*/  PRMT R4, RZ, 0x7610, R4 ;  /* 0x00007610ff047816 */ /* 0x000fe40000000004 */
[----:B------:R-:W-:Y:S01]  /*2b60*/  PRMT R40, RZ, 0x7610, R40 ;  /* 0x00007610ff287816 */ /* 0x000fe20000000028 */
[----:B---3--:R-:W3:Y:S01]  /*2b70*/  LDG.E.64 R38, desc[UR16][R38.64] ;  /* 0x0000001026267981 */ /* 0x008ee2000c1e1b00 */
        /* <DEDUP_REMOVED lines=100> */
[----:B------:R-:W-:Y:S01]  /*31c0*/  FMUL.FTZ R149, R110, -R149 ;  /* 0x800000956e957220 */ /* 0x000fe20000410000 */
[----:B------:R-:W-:Y:S01]  /*31d0*/  FMUL.FTZ R150, R112, R7 ;  /* 0x0000000770967220 */ /* 0x000fe20000410000 */
        /* <DEDUP_REMOVED lines=12> */
[----:B------:R0:W1:Y:S01]  /*32a0*/  LDS.64 R40, [R2+0xa80] ;  /* 0x000a800002287984 */ /* 0x0000620000000a00 */
[----:B------:R-:W-:Y:S05]  /*32b0*/  BRA `(.L_x_17547) ;  /* 0x0000000000047947 */ /* 0x000fea0003800000 */
.L_x_17546:
[----:B------:R2:W3:Y:S02]  /*32c0*/  LDS.64 R40, [R65+UR5+0x1a88] ;  /* 0x001a880541287984 */ /* 0x0004e40008000a00 */
.L_x_17547:
[----:B------:R-:W-:Y:S05]  /*32d0*/  BSYNC.RECONVERGENT B0 ;  /* 0x0000000000007941 */ /* 0x000fea0003800200 */
.L_x_17545:
[----:B0-----:R-:W-:-:S04]  /*32e0*/  IMAD.WIDE.U32 R2, R20, UR4, R34 ;  /* 0x0000000414027c25 */ /* 0x001fc8000f8e0022 */
[----:B------:R-:W-:Y:S01]  /*32f0*/  IMAD R3, R21, UR4, R3 ;  /* 0x0000000415037c24 */ /* 0x000fe2000f8e0203 */
[----:B------:R-:W-:-:S04]  /*3300*/  LEA R36, P6, R2, R47, 0x2 ;  /* 0x0000002f02247211 */ /* 0x000fc800078c10ff */
[----:B------:R-:W-:Y:S01]  /*3310*/  LEA.HI.X R37, R2, R49, R3, 0x2, P6 ;  /* 0x0000003102257211 */ /* 0x000fe200030f1403 */
[CC--:B------:R-:W-:Y:S01]  /*3320*/  FMUL.FTZ R2, R116.reuse, R135.reuse ;  /* 0x0000008774027220 */ /* 0x0c0fe20000410000 */
        /* <DEDUP_REMOVED lines=29> */
[----:B------:R-:W0:Y:S03]  /*3500*/  SHFL.UP PT, R155, R157, 0x1, RZ ;  /* 0x042000009d9b7989 */ /* 0x000e2600000e00ff */
[----:B------:R-:W-:Y:S01]  /*3510*/  FFMA.FTZ R7, R136, R7, -R3 ;  /* 0x0000000788077223 */ /* 0x000fe20000010803 */
[----:B------:R-:W4:Y:S04]  /*3520*/  SHFL.UP PT, R5, R154, 0x1, RZ ;  /* 0x042000009a057989 */ /* 0x000f2800000e00ff */
[----:B------:R-:W5:Y:S04]  /*3530*/  SHFL.UP PT, R4, R6, 0x1, RZ ;  /* 0x0420000006047989 */ /* 0x000f6800000e00ff */
[----:B------:R-:W2:Y:S01]  /*3540*/  SHFL.UP PT, R2, R7, 0x1, RZ ;  /* 0x0420000007027989 */ /* 0x000ea200000e00ff */
[-C--:B0-----:R-:W-:Y:S01]  /*3550*/  FMUL.FTZ R3, R7, R155.reuse ;  /* 0x0000009b07037220 */ /* 0x081fe20000410000 */
[----:B------:R-:W-:-:S03]  /*3560*/  FMUL.FTZ R156, R6, R155 ;  /* 0x0000009b069c7220 */ /* 0x000fc60000410000 */
[-C--:B----4-:R-:W-:Y:S01]  /*3570*/  FFMA.FTZ R158, R6, R5.reuse, R3 ;  /* 0x00000005069e7223 */ /* 0x090fe20000010003 */
[----:B------:R-:W-:-:S03]  /*3580*/  FFMA.FTZ R155, R7, R5, -R156 ;  /* 0x00000005079b7223 */ /* 0x000fc6000001089c */
[----:B------:R-:W-:Y:S01]  /*3590*/  @P6 FADD.FTZ R157, R157, R158 ;  /* 0x0000009e9d9d6221 */ /* 0x000fe20000010000 */
[----:B------:R-:W-:Y:S01]  /*35a0*/  @P6 FADD.FTZ R154, R154, R155 ;  /* 0x0000009b9a9a6221 */ /* 0x000fe20000010000 */
[CC--:B-----5:R-:W-:Y:S01]  /*35b0*/  FMUL.FTZ R156, R6.reuse, R4.reuse ;  /* 0x00000004069c7220 */ /* 0x0e0fe20000410000 */
[C---:B------:R-:W-:Y:S02]  /*35c0*/  FMUL.FTZ R3, R7.reuse, R4 ;  /* 0x0000000407037220 */ /* 0x040fe40000410000 */
[----:B------:R-:W0:Y:S01]  /*35d0*/  SHFL.UP PT, R5, R157, 0x2, RZ ;  /* 0x044000009d057989 */ /* 0x000e2200000e00ff */
[-C--:B--2---:R-:W-:Y:S01]  /*35e0*/  @P6 FFMA.FTZ R7, R7, R2.reuse, -R156 ;  /* 0x0000000207076223 */ /* 0x084fe2000001089c */
[----:B------:R-:W-:Y:S01]  /*35f0*/  @P6 FFMA.FTZ R6, R6, R2, R3 ;  /* 0x0000000206066223 */ /* 0x000fe20000010003 */
[----:B------:R-:W-:Y:S01]  /*3600*/  ISETP.GE.AND P6, PT, R93, 0x2, PT ;  /* 0x000000025d00780c */ /* 0x000fe20003fc6270 */
        /* <DEDUP_REMOVED lines=129> */
.L_x_17549:
[----:B------:R-:W-:Y:S05]  /*3e20*/  BSYNC.RECONVERGENT B0 ;  /* 0x0000000000007941 */ /* 0x000fea0003800200 */
.L_x_17548:
        /* <DEDUP_REMOVED lines=17> */
.L_x_17551:
[----:B------:R-:W-:Y:S05]  /*3f40*/  BSYNC.RECONVERGENT B0 ;  /* 0x0000000000007941 */ /* 0x000fea0003800200 */
.L_x_17550:
        /* <DEDUP_REMOVED lines=17> */
.L_x_17553:
[----:B------:R-:W-:Y:S05]  /*4060*/  BSYNC.RECONVERGENT B0 ;  /* 0x0000000000007941 */ /* 0x000fea0003800200 */
.L_x_17552:
        /* <DEDUP_REMOVED lines=17> */
.L_x_17555:
[----:B------:R-:W-:Y:S05]  /*4180*/  BSYNC.RECONVERGENT B0 ;  /* 0x0000000000007941 */ /* 0x000fea0003800200 */
.L_x_17554:
        /* <DEDUP_REMOVED lines=17> */
.L_x_17557:
[----:B------:R-:W-:Y:S05]  /*42a0*/  BSYNC.RECONVERGENT B0 ;  /* 0x0000000000007941 */ /* 0x000fea0003800200 */
.L_x_17556:
        /* <DEDUP_REMOVED lines=50> */
[----:B------:R-:W-:Y:S01]  /*45d0*/  FMUL.FTZ R143, R39, R2 ;  /* 0x00000002278f7220 */ /* 0x000fe20000410000 */
[CC--:B------:R-:W-:Y:S01]  /*45e0*/  FMUL.FTZ R165, R137.reuse, R168.reuse ;  /* 0x000000a889a57220 */ /* 0x0c0fe20000410000 */
[----:B------:R-:W-:Y:S01]  /*45f0*/  FFMA.FTZ R140, R144, R168, -R141 ;  /* 0x000000a8908c7223 */ /* 0x000fe2000001088d */
[----:B------:R-:W-:Y:S01]  /*4600*/  FFMA.FTZ R141, -R110, R142, R3 ;  /* 0x0000008e6e8d7223 */ /* 0x000fe20000010103 */
[-C--:B------:R-:W-:Y:S01]  /*4610*/  FFMA.FTZ R146, R144, R43.reuse, R146 ;  /* 0x0000002b90927223 */ /* 0x080fe20000010092 */
[----:B------:R-:W-:Y:S01]  /*4620*/  FFMA.FTZ R144, R136, R43, R165 ;  /* 0x0000002b88907223 */ /* 0x000fe200000100a5 */
[----:B------:R-:W-:Y:S01]  /*4630*/  FFMA.FTZ R3, R112, R140, R169 ;  /* 0x0000008c70037223 */ /* 0x000fe200000100a9 */
[C---:B------:R-:W-:Y:S01]  /*4640*/  FMUL.FTZ R140, R38.reuse, R2 ;  /* 0x00000002268c7220 */ /* 0x040fe20000410000 */
[----:B------:R-:W-:Y:S01]  /*4650*/  FFMA.FTZ R169, R38, R157, -R143 ;  /* 0x0000009d26a97223 */ /* 0x000fe2000001088f */
[----:B------:R-:W-:Y:S01]  /*4660*/  FMUL.FTZ R143, R137, R43 ;  /* 0x0000002b898f7220 */ /* 0x000fe20000410000 */
[C---:B------:R-:W-:Y:S01]  /*4670*/  FMUL.FTZ R165, R39.reuse, R42 ;  /* 0x0000002a27a57220 */ /* 0x040fe20000410000 */
[C---:B------:R-:W-:Y:S01]  /*4680*/  FFMA.FTZ R171, R39.reuse, R157, R140 ;  /* 0x0000009d27ab7223 */ /* 0x040fe2000001008c */
[----:B------:R-:W-:Y:S01]  /*4690*/  FADD.FTZ R140, RZ, R144 ;  /* 0x00000090ff8c7221 */ /* 0x000fe20000010000 */
[----:B------:R-:W-:Y:S01]  /*46a0*/  FFMA.FTZ R142, R136, R168, -R143 ;  /* 0x000000a8888e7223 */ /* 0x000fe2000001088f */
[C---:B------:R-:W-:Y:S01]  /*46b0*/  FMUL.FTZ R144, R38.reuse, R42 ;  /* 0x0000002a26907220 */ /* 0x040fe20000410000 */
[C---:B------:R-:W-:Y:S01]  /*46c0*/  FFMA.FTZ R173, R38.reuse, R156, -R165 ;  /* 0x0000009c26ad7223 */ /* 0x040fe200000108a5 */
[-C--:B------:R-:W-:Y:S01]  /*46d0*/  FMUL.FTZ R175, R39, R140.reuse ;  /* 0x0000008c27af7220 */ /* 0x080fe20000410000 */
[----:B------:R-:W-:Y:S01]  /*46e0*/  FADD.FTZ R142, R119, R142 ;  /* 0x0000008e778e7221 */ /* 0x000fe20000010000 */
[C---:B------:R-:W-:Y:S01]  /*46f0*/  FMUL.FTZ R143, R39.reuse, R43 ;  /* 0x0000002b278f7220 */ /* 0x040fe20000410000 */
[----:B------:R-:W-:Y:S01]  /*4700*/  FMUL.FTZ R165, R38, R140 ;  /* 0x0000008c26a57220 */ /* 0x000fe20000410000 */
[----:B------:R-:W-:Y:S01]  /*4710*/  FFMA.FTZ R141, -R112, R146, R141 ;  /* 0x00000092708d7223 */ /* 0x000fe2000001018d */
[----:B------:R-:W-:Y:S01]  /*4720*/  FFMA.FTZ R181, R38, R142, -R175 ;  /* 0x0000008e26b57223 */ /* 0x000fe200000108af */
[C---:B------:R-:W-:Y:S01]  /*4730*/  FFMA.FTZ R175, R39.reuse, R156, R144 ;  /* 0x0000009c27af7223 */ /* 0x040fe20000010090 */
[----:B------:R-:W-:Y:S01]  /*4740*/  FMUL.FTZ R144, R166, R41 ;  /* 0x00000029a6907220 */ /* 0x000fe20000410000 */
[C---:B------:R-:W-:Y:S01]  /*4750*/  FMUL.FTZ R146, R38.reuse, R43 ;  /* 0x0000002b26927220 */ /* 0x040fe20000410000 */
[----:B------:R-:W-:Y:S01]  /*4760*/  FFMA.FTZ R177, R38, R168, -R143 ;  /* 0x000000a826b17223 */ /* 0x000fe2000001088f */
[----:B------:R-:W-:Y:S01]  /*4770*/  FFMA.FTZ R183, R39, R142, R165 ;  /* 0x0000008e27b77223 */ /* 0x000fe200000100a5 */
[----:B--2---:R-:W-:Y:S01]  /*4780*/  FMUL.FTZ R143, R159, R7 ;  /* 0x000000079f8f7220 */ /* 0x004fe20000410000 */
[C---:B------:R-:W-:Y:S01]  /*4790*/  FMUL.FTZ R165, R167.reuse, R41 ;  /* 0x00000029a7a57220 */ /* 0x040fe20000410000 */
[----:B------:R-:W-:Y:S01]  /*47a0*/  FFMA.FTZ R144, R167, R40, -R144 ;  /* 0x00000028a7907223 */ /* 0x000fe20000010890 */
[----:B------:R-:W-:Y:S01]  /*47b0*/  FMUL.FTZ R38, R159, R6 ;  /* 0x000000069f267220 */ /* 0x000fe20000410000 */
[----:B------:R-:W-:Y:S01]  /*47c0*/  FFMA.FTZ R179, R39, R168, R146 ;  /* 0x000000a827b37223 */ /* 0x000fe20000010092 */
[----:B-1----:R-:W-:Y:S01]  /*47d0*/  FFMA.FTZ R143, R158, R6, -R143 ;  /* 0x000000069e8f7223 */ /* 0x002fe2000001088f */
[C---:B------:R-:W-:Y:S01]  /*47e0*/  FMUL.FTZ R39, R159.reuse, R5 ;  /* 0x000000059f277220 */ /* 0x040fe20000410000 */
[----:B------:R-:W-:Y:S01]  /*47f0*/  FFMA.FTZ R165, R166, R40, R165 ;  /* 0x00000028a6a57223 */ /* 0x000fe200000100a5 */
[-C--:B------:R-:W-:Y:S01]  /*4800*/  FMUL.FTZ R6, R159, R4.reuse ;  /* 0x000000049f067220 */ /* 0x080fe20000410000 */
[----:B------:R-:W-:Y:S01]  /*4810*/  FADD.FTZ R153, R153, R144 ;  /* 0x0000009099997221 */ /* 0x000fe20000010000 */
[C---:B------:R-:W-:Y:S01]  /*4820*/  FFMA.FTZ R38, R158.reuse, R7, R38 ;  /* 0x000000079e267223 */ /* 0x040fe20000010026 */
[----:B------:R-:W-:Y:S01]  /*4830*/  FFMA.FTZ R4, R158, R4, -R39 ;  /* 0x000000049e047223 */ /* 0x000fe20000010827 */
[----:B------:R-:W-:Y:S01]  /*4840*/  FADD.FTZ R152, R152, R165 ;  /* 0x000000a598987221 */ /* 0x000fe20000010000 */
[----:B------:R-:W-:Y:S01]  /*4850*/  FFMA.FTZ R5, R158, R5, R6 ;  /* 0x000000059e057223 */ /* 0x000fe20000010006 */
[----:B------:R-:W-:Y:S01]  /*4860*/  FMUL.FTZ R39, R137, R153 ;  /* 0x0000009989277220 */ /* 0x000fe20000410000 */
[----:B---3--:R-:W-:Y:S01]  /*4870*/  FADD.FTZ R6, R154, R143 ;  /* 0x0000008f9a067221 */ /* 0x008fe20000010000 */
[----:B0-----:R-:W-:Y:S01]  /*4880*/  FADD.FTZ R7, R155, R38 ;  /* 0x000000269b077221 */ /* 0x001fe20000010000 */
[C---:B------:R-:W-:Y:S01]  /*4890*/  FMUL.FTZ R40, R0.reuse, R169 ;  /* 0x000000a900287220 */ /* 0x040fe20000410000 */
[----:B------:R-:W-:Y:S01]  /*48a0*/  FMUL.FTZ R171, R0, -R171 ;  /* 0x800000ab00ab7220 */ /* 0x000fe20000410000 */
[-C--:B------:R-:W-:Y:S01]  /*48b0*/  FMUL.FTZ R38, R137, R152.reuse ;  /* 0x0000009889267220 */ /* 0x080fe20000410000 */
[C---:B------:R-:W-:Y:S01]  /*48c0*/  FMUL.FTZ R173, R110.reuse, R173 ;  /* 0x000000ad6ead7220 */ /* 0x040fe20000410000 */
[----:B------:R-:W-:Y:S01]  /*48d0*/  FMUL.FTZ R175, R110, -R175 ;  /* 0x800000af6eaf7220 */ /* 0x000fe20000410000 */
[C---:B------:R-:W-:Y:S01]  /*48e0*/  FMUL.FTZ R177, R112.reuse, R177 ;  /* 0x000000b170b17220 */ /* 0x040fe20000410000 */
[----:B------:R-:W-:Y:S01]  /*48f0*/  FMUL.FTZ R179, R112, -R179 ;  /* 0x800000b370b37220 */ /* 0x000fe20000410000 */
[C---:B------:R-:W-:Y:S01]  /*4900*/  FMUL.FTZ R181, R114.reuse, R181 ;  /* 0x000000b572b57220 */ /* 0x040fe20000410000 */
[----:B------:R-:W-:Y:S01]  /*4910*/  FMUL.FTZ R183, R114, -R183 ;  /* 0x800000b772b77220 */ /* 0x000fe20000410000 */
[C---:B------:R-:W-:Y:S01]  /*4920*/  FFMA.FTZ R39, R136.reuse, R152, R39 ;  /* 0x0000009888277223 */ /* 0x040fe20000010027 */
[----:B------:R0:W-:Y:S01]  /*4930*/  @!P5 STS.128 [UR7+0x1b80], R4 ;  /* 0x001b8004ff00d988 */ /* 0x0001e20008000c07 */
[----:B------:R-:W-:Y:S01]  /*4940*/  FFMA.FTZ R38, R136, R153, -R38 ;  /* 0x0000009988267223 */ /* 0x000fe20000010826 */
[----:B------:R-:W-:Y:S01]  /*4950*/  FADD.FTZ R156, -R117, R156 ;  /* 0x0000009c759c7221 */ /* 0x000fe20000010100 */
[----:B------:R-:W-:Y:S01]  /*4960*/  FADD.FTZ R39, R150, R39 ;  /* 0x0000002796277221 */ /* 0x000fe20000010000 */
[----:B------:R1:W-:Y:S01]  /*4970*/  STS [R77+0x210], R40 ;  /* 0x000210284d007388 */ /* 0x0003e20000000800 */
[----:B------:R-:W-:Y:S01]  /*4980*/  FADD.FTZ R136, R151, R38 ;  /* 0x0000002697887221 */ /* 0x000fe20000010000 */
[----:B------:R-:W-:Y:S01]  /*4990*/  FADD.FTZ R157, -R116, R157 ;  /* 0x0000009d749d7221 */ /* 0x000fe20000010100 */
[C---:B------:R-:W-:Y:S01]  /*49a0*/  FMUL.FTZ R41, R134.reuse, R39 ;  /* 0x0000002786297220 */ /* 0x040fe20000410000 */
[----:B------:R2:W-:Y:S01]  /*49b0*/  STS [R80+0x4], R171 ;  /* 0x000004ab50007388 */ /* 0x0005e20000000800 */
[----:B------:R-:W-:Y:S01]  /*49c0*/  FMUL.FTZ R134, R134, R136 ;  /* 0x0000008886867220 */ /* 0x000fe20000410000 */
[----:B------:R-:W-:-:S02]  /*49d0*/  FMUL.FTZ R137, R39, R96 ;  /* 0x0000006027897220 */ /* 0x000fc40000410000 */
[----:B------:R2:W-:Y:S01]  /*49e0*/  STS [R80+0x8], R173 ;  /* 0x000008ad50007388 */ /* 0x0005e20000000800 */
[C---:B0-----:R-:W-:Y:S01]  /*49f0*/  FFMA.FTZ R4, R132.reuse, R136, -R41 ;  /* 0x0000008884047223 */ /* 0x041fe20000010829 */
[----:B------:R-:W-:Y:S02]  /*4a00*/  FFMA.FTZ R5, R132, R39, R134 ;  /* 0x0000002784057223 */ /* 0x000fe40000010086 */
[----:B------:R2:W-:Y:S01]  /*4a10*/  STS [R80+0xc], R175 ;  /* 0x00000caf50007388 */ /* 0x0005e20000000800 */
[----:B-1----:R-:W-:Y:S01]  /*4a20*/  FADD.FTZ R40, -R118, R168 ;  /* 0x000000a876287221 */ /* 0x002fe20000010100 */
        /* <DEDUP_REMOVED lines=8> */
[C---:B------:R-:W-:Y:S01]  /*4ab0*/  FFMA.FTZ R4, R133.reuse, R148, R4 ;  /* 0x0000009485047223 */ /* 0x040fe20000010004 */
[----:B------:R-:W-:Y:S01]  /*4ac0*/  FFMA.FTZ R6, R133, R134, -R6 ;  /* 0x0000008685067223 */ /* 0x000fe20000010806 */
        /* <DEDUP_REMOVED lines=8> */
[----:B------:R-:W-:Y:S01]  /*4b50*/  BAR.SYNC.DEFER_BLOCKING 0x0 ;  /* 0x0000000000007b1d */ /* 0x000fe20000010000 */
[-C--:B------:R-:W-:Y:S01]  /*4b60*/  FMUL.FTZ R7, R42, R5.reuse ;  /* 0x000000052a077220 */ /* 0x080fe20000410000 */
[----:B------:R-:W-:Y:S01]  /*4b70*/  FFMA.FTZ R135, R156, R5, -R135 ;  /* 0x000000059c877223 */ /* 0x000fe20000010887 */
[----:B------:R-:W-:Y:S01]  /*4b80*/  FMUL.FTZ R41, R144, R98 ;  /* 0x0000006290297220 */ /* 0x000fe20000410000 */
[-C--:B------:R-:W-:Y:S01]  /*4b90*/  FFMA.FTZ R143, R40, R132.reuse, -R143 ;  /* 0x00000084288f7223 */ /* 0x080fe2000001088f */
[----:B------:R-:W-:Y:S01]  /*4ba0*/  FMUL.FTZ R5, R43, R132 ;  /* 0x000000842b057220 */ /* 0x000fe20000410000 */
[----:B------:R-:W-:Y:S01]  /*4bb0*/  LEA R132, R120, -R125, 0x1 ;  /* 0x8000007d78847211 */ /* 0x000fe200078e08ff */
[CC--:B------:R-:W-:Y:S01]  /*4bc0*/  FMUL.FTZ R6, R2.reuse, R4.reuse ;  /* 0x0000000402067220 */ /* 0x0c0fe20000410000 */
[----:B------:R-:W-:Y:S01]  /*4bd0*/  FMUL.FTZ R38, R2, R41 ;  /* 0x0000002902267220 */ /* 0x000fe20000410000 */
[----:B------:R-:W-:Y:S01]  /*4be0*/  FFMA.FTZ R7, R156, R133, R7 ;  /* 0x000000859c077223 */ /* 0x000fe20000010007 */
[----:B------:R-:W-:Y:S01]  /*4bf0*/  ISETP.GE.AND P6, PT, R132, 0x1, PT ;  /* 0x000000018400780c */ /* 0x000fe20003fc6270 */
[C---:B------:R-:W-:Y:S01]  /*4c00*/  FFMA.FTZ R6, R157.reuse, R41, R6 ;  /* 0x000000299d067223 */ /* 0x040fe20000010006 */
[----:B------:R-:W-:Y:S01]  /*4c10*/  FFMA.FTZ R38, R157, R4, -R38 ;  /* 0x000000049d267223 */ /* 0x000fe20000010826 */
[----:B------:R-:W-:-:S02]  /*4c20*/  FFMA.FTZ R5, R40, R137, R5 ;  /* 0x0000008928057223 */ /* 0x000fc40000010005 */
[----:B------:R-:W-:Y:S01]  /*4c30*/  FADD.FTZ R6, RZ, R6 ;  /* 0x00000006ff067221 */ /* 0x000fe20000010000 */
[----:B------:R-:W-:-:S03]  /*4c40*/  FADD.FTZ R38, RZ, R38 ;  /* 0x00000026ff267221 */ /* 0x000fc60000010000 */
[----:B------:R-:W-:Y:S01]  /*4c50*/  FADD.FTZ R6, R6, R7 ;  /* 0x0000000706067221 */ /* 0x000fe20000010000 */
[C---:B------:R-:W-:Y:S01]  /*4c60*/  FMUL.FTZ R7, R139.reuse, R140 ;  /* 0x0000008c8b077220 */ /* 0x040fe20000410000 */
[-C--:B------:R-:W-:Y:S01]  /*4c70*/  FMUL.FTZ R139, R139, R142.reuse ;  /* 0x0000008e8b8b7220 */ /* 0x080fe20000410000 */
[----:B------:R-:W-:Y:S01]  /*4c80*/  FADD.FTZ R38, R38, R135 ;  /* 0x0000008726267221 */ /* 0x000fe20000010000 */
[----:B------:R-:W-:Y:S01]  /*4c90*/  FADD.FTZ R5, R6, R5 ;  /* 0x0000000506057221 */ /* 0x000fe20000010000 */
[----:B------:R2:W0:Y:S01]  /*4ca0*/  LDS R145, [R68+0x290] ;  /* 0x0002900044917984 */ /* 0x0004220000000800 */
[C---:B------:R-:W-:Y:S01]  /*4cb0*/  FFMA.FTZ R7, R138.reuse, R142, -R7 ;  /* 0x0000008e8a077223 */ /* 0x040fe20000010807 */
[----:B------:R-:W-:Y:S01]  /*4cc0*/  FFMA.FTZ R138, R138, R140, R139 ;  /* 0x0000008c8a8a7223 */ /* 0x000fe2000001008b */
[----:B------:R-:W-:Y:S01]  /*4cd0*/  FADD.FTZ R38, R38, R143 ;  /* 0x0000008f26267221 */ /* 0x000fe20000010000 */
[----:B------:R-:W-:Y:S06]  /*4ce0*/  @!P6 BRA `(.L_x_17559) ;  /* 0x000000000008e947 */ /* 0x000fec0003800000 */
[----:B------:R-:W1:Y:S04]  /*4cf0*/  LDS R135, [R67+0x210] ;  /* 0x0002100043877984 */ /* 0x000e680000000800 */
[----:B-1----:R1:W-:Y:S02]  /*4d00*/  REDG.E.ADD.F32.FTZ.RN.STRONG.GPU desc[UR16][R36.64], R135 ;  /* 0x00000087240079a6 */ /* 0x0023e4000c12f310 */
.L_x_17559:
[----:B------:R-:W-:Y:S05]  /*4d10*/  BSYNC.RECONVERGENT B0 ;  /* 0x0000000000007941 */ /* 0x000fea0003800200 */
.L_x_17558:
[----:B------:R-:W-:Y:S01]  /*4d20*/  ISETP.GE.AND P6, PT, R132, 0x21, PT ;  /* 0x000000218400780c */ /* 0x000fe20003fc6270 */
[----:B------:R-:W-:-:S12]  /*4d30*/  BSSY.RECONVERGENT B0, `(.L_x_17560) ;  /* 0x0000003000007945 */ /* 0x000fd80003800200 */
[----:B------:R-:W-:Y:S05]  /*4d40*/  @!P6 BRA `(.L_x_17561) ;  /* 0x000000000004e947 */ /* 0x000fea0003800000 */
[----:B0-----:R3:W-:Y:S02]  /*4d50*/  REDG.E.ADD.F32.FTZ.RN.STRONG.GPU desc[UR16][R36.64+0x80], R145 ;  /* 0x00008091240079a6 */ /* 0x0017e4000c12f310 */
.L_x_17561:
[----:B------:R-:W-:Y:S05]  /*4d60*/  BSYNC.RECONVERGENT B0 ;  /* 0x0000000000007941 */ /* 0x000fea0003800200 */
.L_x_17560:
[----:B-1----:R1:W4:Y:S01]  /*4d70*/  LDS R135, [R69+0x310] ;  /* 0x0003100045877984 */ /* 0x0023220000000800 */
[----:B------:R-:W-:Y:S01]  /*4d80*/  ISETP.GE.AND P6, PT, R132, 0x41, PT ;  /* 0x000000418400780c */ /* 0x000fe20003fc6270 */
[----:B------:R-:W-:-:S12]  /*4d90*/  BSSY.RECONVERGENT B0, `(.L_x_17562) ;  /* 0x0000003000007945 */ /* 0x000fd80003800200 */
[----:B-1----:R-:W-:Y:S05]  /*4da0*/  @!P6 BRA `(.L_x_17563) ;  /* 0x000000000004e947 */ /* 0x002fea0003800000 */
[----:B----4-:R1:W-:Y:S02]  /*4db0*/  REDG.E.ADD.F32.FTZ.RN.STRONG.GPU desc[UR16][R36.64+0x100], R135 ;  /* 0x00010087240079a6 */ /* 0x0103e4000c12f310 */
.L_x_17563:
[----:B------:R-:W-:Y:S05]  /*4dc0*/  BSYNC.RECONVERGENT B0 ;  /* 0x0000000000007941 */ /* 0x000fea0003800200 */
.L_x_17562:
[----:B------:R0:W0:Y:S01]  /*4dd0*/  LDS R139, [R70+0x390] ;  /* 0x00039000468b7984 */ /* 0x0000220000000800 */
[----:B------:R-:W-:Y:S01]  /*4de0*/  ISETP.GE.AND P6, PT, R132, 0x61, PT ;  /* 0x000000618400780c */ /* 0x000fe20003fc6270 */
[----:B------:R-:W-:Y:S01]  /*4df0*/  BSSY.RECONVERGENT B0, `(.L_x_17564) ;  /* 0x0000004000007945 */ /* 0x000fe20003800200 */
[----:B-1--4-:R-:W-:-:S11]  /*4e00*/  FMUL.FTZ R135, R152, R100 ;  /* 0x0000006498877220 */ /* 0x012fd60000410000 */
[----:B------:R-:W-:Y:S05]  /*4e10*/  @!P6 BRA `(.L_x_17565) ;  /* 0x000000000004e947 */ /* 0x000fea0003800000 */
[----:B0-----:R1:W-:Y:S02]  /*4e20*/  REDG.E.ADD.F32.FTZ.RN.STRONG.GPU desc[UR16][R36.64+0x180], R139 ;  /* 0x0001808b240079a6 */ /* 0x0013e4000c12f310 */
.L_x_17565:
[----:B------:R-:W-:Y:S05]  /*4e30*/  BSYNC.RECONVERGENT B0 ;  /* 0x0000000000007941 */ /* 0x000fea0003800200 */
.L_x_17564:
[----:B0--3--:R0:W3:Y:S01]  /*4e40*/  LDS R145, [R72+0x410] ;  /* 0x0004100048917984 */ /* 0x0090e20000000800 */
[----:B------:R-:W-:Y:S01]  /*4e50*/  ISETP.GE.AND P6, PT, R132, 0x81, PT ;  /* 0x000000818400780c */ /* 0x000fe20003fc6270 */
[----:B------:R-:W-:Y:S01]  /*4e60*/  BSSY.RECONVERGENT B0, `(.L_x_17566) ;  /* 0x0000006000007945 */ /* 0x000fe20003800200 */
[----:B------:R-:W-:Y:S01]  /*4e70*/  FADD.FTZ R142, -R119, R142 ;  /* 0x0000008e778e7221 */ /* 0x000fe20000010100 */
[----:B-1----:R-:W-:Y:S01]  /*4e80*/  FMUL.FTZ R139, R153, R100 ;  /* 0x00000064998b7220 */ /* 0x002fe20000410000 */
[----:B------:R-:W-:-:S09]  /*4e90*/  FMUL.FTZ R143, R140, R135 ;  /* 0x000000878c8f7220 */ /* 0x000fd20000410000 */
[----:B------:R-:W-:Y:S05]  /*4ea0*/  @!P6 BRA `(.L_x_17567) ;  /* 0x000000000004e947 */ /* 0x000fea0003800000 */
[----:B---3--:R1:W-:Y:S02]  /*4eb0*/  REDG.E.ADD.F32.FTZ.RN.STRONG.GPU desc[UR16][R36.64+0x200], R145 ;  /* 0x00020091240079a6 */ /* 0x0083e4000c12f310 */
.L_x_17567:
[----:B------:R-:W-:Y:S05]  /*4ec0*/  BSYNC.RECONVERGENT B0 ;  /* 0x0000000000007941 */ /* 0x000fea0003800200 */
.L_x_17566:
[----:B-1-3--:R1:W3:Y:S01]  /*4ed0*/  LDS R145, [R73+0x490] ;  /* 0x0004900049917984 */ /* 0x00a2e20000000800 */
[----:B------:R-:W-:Y:S01]  /*4ee0*/  ISETP.GE.AND P6, PT, R132, 0xa1, PT ;  /* 0x000000a18400780c */ /* 0x000fe20003fc6270 */
[----:B------:R-:W-:Y:S01]  /*4ef0*/  BSSY.RECONVERGENT B0, `(.L_x_17568) ;  /* 0x0000005000007945 */ /* 0x000fe20003800200 */
[-C--:B------:R-:W-:Y:S01]  /*4f00*/  FFMA.FTZ R143, R142, R139.reuse, -R143 ;  /* 0x0000008b8e8f7223 */ /* 0x080fe2000001088f */
[----:B------:R-:W-:-:S10]  /*4f10*/  FMUL.FTZ R139, R140, R139 ;  /* 0x0000008b8c8b7220 */ /* 0x000fd40000410000 */
[----:B-1----:R-:W-:Y:S05]  /*4f20*/  @!P6 BRA `(.L_x_17569) ;  /* 0x000000000004e947 */ /* 0x002fea0003800000 */
[----:B---3--:R1:W-:Y:S02]  /*4f30*/  REDG.E.ADD.F32.FTZ.RN.STRONG.GPU desc[UR16][R36.64+0x280], R145 ;  /* 0x00028091240079a6 */ /* 0x0083e4000c12f310 */
.L_x_17569:
[----:B------:R-:W-:Y:S05]  /*4f40*/  BSYNC.RECONVERGENT B0 ;  /* 0x0000000000007941 */ /* 0x000fea0003800200 */
.L_x_17568:
[----:B-1-3--:R1:W3:Y:S01]  /*4f50*/  LDS R145, [R74+0x510] ;  /* 0x000510004a917984 */ /* 0x00a2e20000000800 */
[----:B------:R-:W-:Y:S01]  /*4f60*/  ISETP.GE.AND P6, PT, R132, 0xc1, PT ;  /* 0x000000c18400780c */ /* 0x000fe20003fc6270 */
[----:B------:R-:W-:Y:S01]  /*4f70*/  BSSY.RECONVERGENT B0, `(.L_x_17570) ;  /* 0x0000004000007945 */ /* 0x000fe20003800200 */
[----:B------:R-:W-:-:S11]  /*4f80*/  FFMA.FTZ R4, R142, R135, R139 ;  /* 0x000000878e047223 */ /* 0x000fd6000001008b */
[----:B-1----:R-:W-:Y:S05]  /*4f90*/  @!P6 BRA `(.L_x_17571) ;  /* 0x000000000004e947 */ /* 0x002fea0003800000 */
[----:B---3--:R1:W-:Y:S02]  /*4fa0*/  REDG.E.ADD.F32.FTZ.RN.STRONG.GPU desc[UR16][R36.64+0x300], R145 ;  /* 0x00030091240079a6 */ /* 0x0083e4000c12f310 */
.L_x_17571:
[----:B------:R-:W-:Y:S05]  /*4fb0*/  BSYNC.RECONVERGENT B0 ;  /* 0x0000000000007941 */ /* 0x000fea0003800200 */
.L_x_17570:
[----:B------:R-:W-:Y:S01]  /*4fc0*/  FFMA.FTZ R6, R114, R7, R3 ;  /* 0x0000000772067223 */ /* 0x000fe20000010003 */
[----:B------:R-:W-:Y:S01]  /*4fd0*/  ISETP.GE.AND P6, PT, R132, 0xe1, PT ;  /* 0x000000e18400780c */ /* 0x000fe20003fc6270 */
[----:B------:R4:W0:Y:S01]  /*4fe0*/  LDS R3, [R76+0x590] ;  /* 0x000590004c037984 */ /* 0x0008220000000800 */
[----:B------:R-:W-:Y:S01]  /*4ff0*/  BSSY.RECONVERGENT B0, `(.L_x_17572) ;  /* 0x0000006000007945 */ /* 0x000fe20003800200 */
[----:B------:R-:W-:Y:S01]  /*5000*/  FADD.FTZ R4, R5, R4 ;  /* 0x0000000405047221 */ /* 0x000fe20000010000 */
[----:B------:R-:W-:Y:S01]  /*5010*/  FFMA.FTZ R7, -R114, R138, R141 ;  /* 0x0000008a72077223 */ /* 0x000fe2000001018d */
[----:B------:R-:W-:-:S08]  /*5020*/  FADD.FTZ R5, R38, R143 ;  /* 0x0000008f26057221 */ /* 0x000fd00000010000 */
[----:B----4-:R-:W-:Y:S05]  /*5030*/  @!P6 BRA `(.L_x_17573) ;  /* 0x000000000004e947 */ /* 0x010fea0003800000 */
[----:B0-----:R4:W-:Y:S02]  /*5040*/  REDG.E.ADD.F32.FTZ.RN.STRONG.GPU desc[UR16][R36.64+0x380], R3 ;  /* 0x00038003240079a6 */ /* 0x0019e4000c12f310 */
.L_x_17573:
[----:B------:R-:W-:Y:S05]  /*5050*/  BSYNC.RECONVERGENT B0 ;  /* 0x0000000000007941 */ /* 0x000fea0003800200 */
.L_x_17572:
[----:B0---4-:R-:W0:Y:S01]  /*5060*/  SHFL.DOWN PT, R3, R4, 0x1, 0x1f ;  /* 0x08201f0004037f89 */ /* 0x011e2200000e0000 */
[----:B------:R-:W-:Y:S01]  /*5070*/  ISETP.GT.AND P6, PT, R93, 0x1e, PT ;  /* 0x0000001e5d00780c */ /* 0x000fe20003fc4270 */
[----:B------:R-:W-:Y:S01]  /*5080*/  FADD.FTZ R113, R135, R113 ;  /* 0x0000007187717221 */ /* 0x000fe20000010000 */
[----:B------:R-:W-:Y:S01]  /*5090*/  BSSY.RECONVERGENT B0, `(.L_x_17574) ;  /* 0x000003d000007945 */ /* 0x000fe20003800200 */
[----:B-1----:R-:W1:Y:S01]  /*50a0*/  SHFL.DOWN PT, R36, R5, 0x1, 0x1f ;  /* 0x08201f0005247f89 */ /* 0x002e6200000e0000 */
[----:B------:R-:W-:-:S03]  /*50b0*/  FADD.FTZ R108, R137, R108 ;  /* 0x0000006c896c7221 */ /* 0x000fc60000010000 */
[----:B------:R-:W4:Y:S04]  /*50c0*/  SHFL.DOWN PT, R37, R6, 0x1, 0x1f ;  /* 0x08201f0006257f89 */ /* 0x000f2800000e0000 */
[----:B------:R-:W5:Y:S02]  /*50d0*/  SHFL.DOWN PT, R38, R7, 0x1, 0x1f ;  /* 0x08201f0007267f89 */ /* 0x000f6400000e0000 */
[----:B0-----:R-:W-:Y:S01]  /*50e0*/  @!P6 FADD.FTZ R4, R4, R3 ;  /* 0x000000030404e221 */ /* 0x001fe20000010000 */
[----:B-1----:R-:W-:-:S04]  /*50f0*/  @!P6 FADD.FTZ R5, R5, R36 ;  /* 0x000000240505e221 */ /* 0x002fc80000010000 */
        /* <DEDUP_REMOVED lines=26> */
[----:B------:R-:W-:Y:S01]  /*52a0*/  FMUL.FTZ R3, R33, R153 ;  /* 0x0000009921037220 */ /* 0x000fe20000410000 */
[----:B-1----:R-:W-:-:S03]  /*52b0*/  @!P6 FADD.FTZ R5, R5, R36 ;  /* 0x000000240505e221 */ /* 0x002fc60000010000 */
[-C--:B------:R-:W-:Y:S01]  /*52c0*/  FFMA.FTZ R3, R32, R152.reuse, R3 ;  /* 0x0000009820037223 */ /* 0x080fe20000010003 */
[C---:B------:R-:W-:Y:S01]  /*52d0*/  FMUL.FTZ R36, R33.reuse, R152 ;  /* 0x0000009821247220 */ /* 0x040fe20000410000 */
[----:B----4-:R-:W-:Y:S02]  /*52e0*/  @!P6 FADD.FTZ R6, R6, R37 ;  /* 0x000000250606e221 */ /* 0x010fe40000010000 */
[----:B------:R-:W-:Y:S01]  /*52f0*/  FMUL.FTZ R139, R142, R3 ;  /* 0x000000038e8b7220 */ /* 0x000fe20000410000 */
[-C--:B------:R-:W-:Y:S01]  /*5300*/  FMUL.FTZ R3, R33, R136.reuse ;  /* 0x0000008821037220 */ /* 0x080fe20000410000 */
[C---:B------:R-:W-:Y:S01]  /*5310*/  FFMA.FTZ R153, R32.reuse, R153, -R36 ;  /* 0x0000009920997223 */ /* 0x040fe20000010824 */
[----:B-----5:R-:W-:Y:S01]  /*5320*/  @!P6 FADD.FTZ R7, R7, R38 ;  /* 0x000000260707e221 */ /* 0x020fe20000010000 */
[----:B------:R-:W-:Y:S01]  /*5330*/  ISETP.GT.AND P6, PT, R93, 0xf, PT ;  /* 0x0000000f5d00780c */ /* 0x000fe20003fc4270 */
[-C--:B------:R-:W-:Y:S01]  /*5340*/  FFMA.FTZ R3, R32, R39.reuse, R3 ;  /* 0x0000002720037223 */ /* 0x080fe20000010003 */
[----:B------:R-:W-:Y:S01]  /*5350*/  FMUL.FTZ R37, R33, R39 ;  /* 0x0000002721257220 */ /* 0x000fe20000410000 */
[----:B------:R-:W-:Y:S01]  /*5360*/  FFMA.FTZ R140, R140, R153, R139 ;  /* 0x000000998c8c7223 */ /* 0x000fe2000001008b */
[----:B------:R0:W1:Y:S01]  /*5370*/  SHFL.DOWN PT, R36, R5, 0x10, 0x1f ;  /* 0x0a001f0005247f89 */ /* 0x00006200000e0000 */
[----:B------:R-:W-:Y:S01]  /*5380*/  FMUL.FTZ R40, R40, R3 ;  /* 0x0000000328287220 */ /* 0x000fe20000410000 */
[----:B------:R-:W-:Y:S01]  /*5390*/  FFMA.FTZ R38, R32, R136, -R37 ;  /* 0x0000008820267223 */ /* 0x000fe20000010825 */
[----:B------:R-:W-:Y:S01]  /*53a0*/  FFMA.FTZ R137, R109, R152, R140 ;  /* 0x000000986d897223 */ /* 0x000fe2000001008c */
[----:B------:R0:W4:Y:S01]  /*53b0*/  SHFL.DOWN PT, R3, R4, 0x10, 0x1f ;  /* 0x0a001f0004037f89 */ /* 0x00012200000e0000 */
[----:B------:R-:W-:-:S03]  /*53c0*/  FMUL.FTZ R37, R33, R134 ;  /* 0x0000008621257220 */ /* 0x000fc60000410000 */
        /* <DEDUP_REMOVED lines=8> */
[----:B------:R0:W-:Y:S02]  /*5450*/  @!P6 STS.128 [UR6+0x640], R4 ;  /* 0x00064004ff00e988 */ /* 0x0001e40008000c06 */
.L_x_17575:
[----:B------:R-:W-:Y:S05]  /*5460*/  BSYNC.RECONVERGENT B0 ;  /* 0x0000000000007941 */ /* 0x000fea0003800200 */
.L_x_17574:
[C---:B----4-:R-:W-:Y:S01]  /*5470*/  FMUL.FTZ R3, R33.reuse, R146 ;  /* 0x0000009221037220 */ /* 0x050fe20000410000 */
[CC--:B0-----:R-:W-:Y:S01]  /*5480*/  FMUL.FTZ R135, R33.reuse, R148.reuse ;  /* 0x0000009421877220 */ /* 0x0c1fe20000410000 */
[C---:B------:R-:W-:Y:S01]  /*5490*/  FFMA.FTZ R37, R32.reuse, R148, R37 ;  /* 0x0000009420257223 */ /* 0x040fe20000010025 */
[-C--:B------:R-:W-:Y:S01]  /*54a0*/  FMUL.FTZ R33, R33, R144.reuse ;  /* 0x0000009021217220 */ /* 0x080fe20000410000 */
[C---:B-1----:R-:W-:Y:S01]  /*54b0*/  FFMA.FTZ R36, R32.reuse, R144, R3 ;  /* 0x0000009020247223 */ /* 0x042fe20000010003 */
        /* <DEDUP_REMOVED lines=29> */
.L_x_17577:
[----:B------:R-:W-:Y:S05]  /*5690*/  BSYNC.RECONVERGENT B0 ;  /* 0x0000000000007941 */ /* 0x000fea0003800200 */
.L_x_17576:
[----:B------:R-:W-:-:S04]  /*56a0*/  UIADD3 UR4, UPT, UPT, UR4, 0x1, URZ ;  /* 0x0000000104047890 */ /* 0x000fc8000fffe0ff */
[----:B------:R-:W-:-:S09]  /*56b0*/  UISETP.GE.AND UP0, UPT, UR4, UR9, UPT ;  /* 0x000000090400728c */ /* 0x000fd2000bf06270 */
[----:B------:R-:W-:Y:S05]  /*56c0*/  BRA.U !UP0, `(.L_x_17578) ;  /* 0xffffffd108bc7547 */ /* 0x000fea000b83ffff */
.L_x_17544:
[----:B------:R-:W-:Y:S01]  /*56d0*/  BAR.SYNC.DEFER_BLOCKING 0x0 ;  /* 0x0000000000007b1d */ /* 0x000fe20000010000 */
[-C--:B------:R-:W-:Y:S02]  /*56e0*/  ISETP.GE.AND P0, PT, R71, R90.reuse, PT ;  /* 0x0000005a4700720c */ /* 0x080fe40003f06270 */
[-C--:B------:R-:W-:Y:S02]  /*56f0*/  ISETP.GE.AND P1, PT, R75, R90.reuse, PT ;  /* 0x0000005a4b00720c */ /* 0x080fe40003f26270 */
[----:B------:R-:W-:-:S03]  /*5700*/  ISETP.GE.AND P2, PT, R81, R90, PT ;  /* 0x0000005a5100720c */ /* 0x000fc60003f46270 */
[----:B-1----:R-:W1:Y:S01]  /*5710*/  LDC.64 R24, c[0x0][0x4f8] ;  /* 0x00013e00ff187b82 */ /* 0x002e620000000a00 */
[----:B------:R-:W-:Y:S01]  /*5720*/  ISETP.GE.AND P3, PT, R82, R90, PT ;  /* 0x0000005a5200720c */ /* 0x000fe20003f66270 */
[----:B------:R-:W4:Y:S01]  /*5730*/  LDCU.64 UR8, c[0x0][0x500] ;  /* 0x0000a000ff0877ac */ /* 0x000f220008000a00 */
[----:B------:R-:W-:Y:S02]  /*5740*/  PRMT R0, RZ, 0x7610, R0 ;  /* 0x00007610ff007816 */ /* 0x000fe40000000000 */
[----:B------:R-:W-:Y:S01]  /*5750*/  PRMT R2, RZ, 0x7610, R2 ;  /* 0x00007610ff027816 */ /* 0x000fe20000000002 */
[----:B------:R-:W5:Y:S01]  /*5760*/  LDCU.64 UR10, c[0x0][0x550] ;  /* 0x0000aa00ff0a77ac */ /* 0x000f620008000a00 */
[----:B0-----:R-:W-:Y:S01]  /*5770*/  PRMT R4, RZ, 0x7610, R4 ;  /* 0x00007610ff047816 */ /* 0x001fe20000000004 */
[----:B------:R-:W0:Y:S01]  /*5780*/  LDC.64 R28, c[0x0][0x518] ;  /* 0x00014600ff1c7b82 */ /* 0x000e220000000a00 */
[----:B------:R-:W2:Y:S04]  /*5790*/  @!P0 LDG.E.U16 R0, desc[UR16][R8.64] ;  /* 0x0000001008008981 */ /* 0x000ea8000c1e1500 */
[----:B------:R-:W3:Y:S04]  /*57a0*/  @!P1 LDG.E.U16 R2, desc[UR16][R8.64+0x40] ;  /* 0x0000401008029981 */ /* 0x000ee8000c1e1500 */
[----:B------:R-:W4:Y:S04]  /*57b0*/  @!P2 LDG.E.U16 R4, desc[UR16][R8.64+0x80] ;  /* 0x000080100804a981 */ /* 0x000f28000c1e1500 */
[----:B------:R-:W5:Y:S01]  /*57c0*/  @!P3 LDG.E.U16 R104, desc[UR16][R8.64+0xc0] ;  /* 0x0000c0100868b981 */ /* 0x000f62000c1e1500 */
[----:B------:R-:W-:-:S02]  /*57d0*/  F2FP.F16.F32.PACK_AB R106, R111, R106 ;  /* 0x0000006a6f6a723e */ /* 0x000fc400000000ff */
[----:B------:R-:W-:Y:S02]  /*57e0*/  F2FP.F16.F32.PACK_AB R107, R113, R108 ;  /* 0x0000006c716b723e */ /* 0x000fe400000000ff */
[----:B------:R-:W-:Y:S01]  /*57f0*/  MOV R93, RZ ;  /* 0x000000ff005d7202 */ /* 0x000fe20000000f00 */
[----:B--2---:R-:W-:Y:S04]  /*5800*/  STS.U16 [R91], R0 ;  /* 0x000000005b007388 */ /* 0x004fe80000000400 */
[----:B---3--:R-:W-:Y:S04]  /*5810*/  STS.U16 [R91+0x40], R2 ;  /* 0x000040025b007388 */ /* 0x008fe80000000400 */
[----:B----4-:R-:W-:Y:S04]  /*5820*/  STS.U16 [R91+0x80], R4 ;  /* 0x000080045b007388 */ /* 0x010fe80000000400 */
[----:B-----5:R-:W-:Y:S01]  /*5830*/  STS.U16 [R91+0xc0], R104 ;  /* 0x0000c0685b007388 */ /* 0x020fe20000000400 */
        /* <DEDUP_REMOVED lines=36> */
[----:B-1----:R-:W-:-:S04]  /*5a80*/  IMAD.WIDE.U32 R2, R24, UR18, R92 ;  /* 0x0000001218027c25 */ /* 0x002fc8000f8e005c */
[----:B------:R-:W-:Y:S02]  /*5a90*/  IMAD R3, R25, UR18, R3 ;  /* 0x0000001219037c24 */ /* 0x000fe4000f8e0203 */
[----:B------:R-:W1:Y:S01]  /*5aa0*/  @!P2 MUFU.RCP R4, R4 ;  /* 0x000000040004a308 */ /* 0x000e620000001000 */
[----:B--2---:R-:W-:Y:S01]  /*5ab0*/  @!P0 FADD.FTZ R6, R6, 1 ;  /* 0x3f80000006068421 */ /* 0x004fe20000010000 */
[----:B------:R-:W-:-:S06]  /*5ac0*/  IMAD.WIDE.U32 R2, R45, UR8, R2 ;  /* 0x000000082d027c25 */ /* 0x000fcc000f8e0002 */
[----:B------:R-:W2:Y:S01]  /*5ad0*/  @!P3 MUFU.RCP R20, R5 ;  /* 0x000000050014b308 */ /* 0x000ea20000001000 */
[----:B---3--:R-:W-:Y:S01]  /*5ae0*/  @!P1 FMUL.FTZ R101, R101, R0 ;  /* 0x0000000065659220 */ /* 0x008fe20000410000 */
[----:B------:R-:W-:Y:S01]  /*5af0*/  IMAD R0, R45, UR9, R3 ;  /* 0x000000092d007c24 */ /* 0x000fe2000f8e0203 */
[----:B------:R-:W-:Y:S01]  /*5b00*/  IADD3 R3, P4, PT, R71, R2, RZ ;  /* 0x0000000247037210 */ /* 0x000fe20007f9e0ff */
[----:B------:R-:W3:Y:S01]  /*5b10*/  LDCU.64 UR8, c[0x0][0x560] ;  /* 0x0000ac00ff0877ac */ /* 0x000ee20008000a00 */
[----:B------:R-:W-:Y:S02]  /*5b20*/  FADD.FTZ R48, R101, R48 ;  /* 0x0000003065307221 */ /* 0x000fe40000010000 */
[----:B------:R-:W-:Y:S01]  /*5b30*/  IADD3.X R0, PT, PT, RZ, R0, RZ, P4, !PT ;  /* 0x00000000ff007210 */ /* 0x000fe200027fe4ff */
[----:B------:R-:W4:Y:S01]  /*5b40*/  @!P0 MUFU.RCP R25, R6 ;  /* 0x0000000600198308 */ /* 0x000f220000001000 */
[----:B-1----:R-:W-:Y:S01]  /*5b50*/  @!P2 FMUL.FTZ R99, R99, R4 ;  /* 0x000000046363a220 */ /* 0x002fe20000410000 */
[----:B------:R-:W-:-:S03]  /*5b60*/  LEA R2, P6, R3, UR10, 0x1 ;  /* 0x0000000a03027c11 */ /* 0x000fc6000f8c08ff */
[----:B------:R-:W-:Y:S01]  /*5b70*/  FADD.FTZ R48, R48, R99 ;  /* 0x0000006330307221 */ /* 0x000fe20000010000 */
[----:B------:R-:W-:Y:S02]  /*5b80*/  LEA.HI.X R3, R3, UR11, R0, 0x1, P6 ;  /* 0x0000000b03037c11 */ /* 0x000fe4000b0f0c00 */
[----:B------:R-:W-:Y:S01]  /*5b90*/  F2FP.F16.F32.PACK_AB R26, R99, R101 ;  /* 0x00000065631a723e */ /* 0x000fe200000000ff */
[----:B--2---:R-:W-:Y:S01]  /*5ba0*/  @!P3 FMUL.FTZ R97, R97, R20 ;  /* 0x000000146161b220 */ /* 0x004fe20000410000 */
[-C--:B-----5:R-:W-:Y:S02]  /*5bb0*/  ISETP.GE.AND P2, PT, R71, R8.reuse, PT ;  /* 0x000000084700720c */ /* 0x0a0fe40003f46270 */
[-C--:B------:R-:W-:Y:S02]  /*5bc0*/  ISETP.GE.AND P1, PT, R75, R8.reuse, PT ;  /* 0x000000084b00720c */ /* 0x080fe40003f26270 */
        /* <DEDUP_REMOVED lines=10> */
[----:B------:R-:W-:Y:S01]  /*5c70*/  BAR.SYNC.DEFER_BLOCKING 0x0 ;  /* 0x0000000000007b1d */ /* 0x000fe20000010000 */
[----:B0-----:R-:W-:-:S04]  /*5c80*/  IMAD.WIDE.U32 R2, R28, UR18, R92 ;  /* 0x000000121c027c25 */ /* 0x001fc8000f8e005c */
        /* <DEDUP_REMOVED lines=9> */
[----:B------:R-:W0:Y:S01]  /*5d20*/  LDS R0, [UR6+0x100] ;  /* 0x00010006ff007984 */ /* 0x000e220008000800 */
[----:B------:R-:W1:Y:S02]  /*5d30*/  LDCU.64 UR6, c[0x0][0x520] ;  /* 0x0000a400ff0677ac */ /* 0x000e640008000a00 */
[----:B-1----:R-:W-:-:S04]  /*5d40*/  IMAD.WIDE.U32 R2, R45, UR6, R2 ;  /* 0x000000062d027c25 */ /* 0x002fc8000f8e0002 */
[----:B------:R-:W-:Y:S01]  /*5d50*/  IMAD R4, R45, UR7, R3 ;  /* 0x000000072d047c24 */ /* 0x000fe2000f8e0203 */
[C---:B------:R-:W-:Y:S02]  /*5d60*/  IADD3 R3, P4, PT, R71.reuse, R2, RZ ;  /* 0x0000000247037210 */ /* 0x040fe40007f9e0ff */
[-C--:B0-----:R-:W-:Y:S02]  /*5d70*/  ISETP.GE.AND P0, PT, R71, R0.reuse, PT ;  /* 0x000000004700720c */ /* 0x081fe40003f06270 */
[-C--:B------:R-:W-:Y:S02]  /*5d80*/  ISETP.GE.AND P1, PT, R75, R0.reuse, PT ;  /* 0x000000004b00720c */ /* 0x080fe40003f26270 */
[-C--:B------:R-:W-:Y:S02]  /*5d90*/  ISETP.GE.AND P2, PT, R81, R0.reuse, PT ;  /* 0x000000005100720c */ /* 0x080fe40003f46270 */
[----:B------:R-:W-:Y:S02]  /*5da0*/  ISETP.GE.AND P3, PT, R82, R0, PT ;  /* 0x000000005200720c */ /* 0x000fe40003f66270 */
[----:B------:R-:W-:-:S02]  /*5db0*/  IADD3.X R0, PT, PT, RZ, R4, RZ, P4, !PT ;  /* 0x00000004ff007210 */ /* 0x000fc400027fe4ff */
[----:B---3--:R-:W-:-:S04]  /*5dc0*/  LEA R2, P4, R3, UR8, 0x1 ;  /* 0x0000000803027c11 */ /* 0x008fc8000f8808ff */
        /* <DEDUP_REMOVED lines=16> */
.L_x_17534:
        /* <DEDUP_REMOVED lines=34> */
.L_x_17581:
[----:B------:R-:W-:Y:S05]  /*60f0*/  BSYNC.RECONVERGENT B0 ;  /* 0x0000000000007941 */ /* 0x000fea0003800200 */
.L_x_17580:
        /* <DEDUP_REMOVED lines=26> */
.L_x_17583:
[----:B------:R-:W-:Y:S05]  /*62a0*/  BSYNC.RECONVERGENT B0 ;  /* 0x0000000000007941 */ /* 0x000fea0003800200 */
.L_x_17582:
        /* <DEDUP_REMOVED lines=10> */
.L_x_17585:
        /* <DEDUP_REMOVED lines=26> */
.L_x_17584:
[----:B------:R-:W-:Y:S05]  /*64f0*/  EXIT ;  /* 0x000000000000794d */ /* 0x000fea0003800000 */
.L_x_17586:
        /* <DEDUP_REMOVED lines=16> */
.L_x_18798:


//--------------------- .text._Z25selective_scan_bwd_kernelI32Selective_Scan_bwd_kernel_traitsILi32ELi4ELb0ELb1ELb0ELb0ELb0EN3c104HalfENS1_7complexIfEEEEv12SSMParamsBwd --------------------------
	.section	.text._Z25selective_scan_bwd_kernelI32Selective_Scan_bwd_kernel_traitsILi32ELi4ELb0ELb1ELb0ELb0ELb0EN3c104HalfENS1_7complexIfEEEEv12SSMParamsBwd,"ax",@progbits
	.align	128
        .global         _Z25selective_scan_bwd_kernelI32Selective_Scan_bwd_kernel_traitsILi32ELi4ELb0ELb1ELb0ELb0ELb0EN3c104HalfENS1_7complexIfEEEEv12SSMParamsBwd
        .type           _Z25selective_scan_bwd_kernelI32Selective_Scan_bwd_kernel_traitsILi32ELi4ELb0ELb1ELb0ELb0ELb0EN3c104HalfENS1_7complexIfEEEEv12SSMParamsBwd,@function
        .size           _Z25selective_scan_bwd_kernelI32Selective_Scan_bwd_kernel_traitsILi32ELi4ELb0ELb1ELb0ELb0ELb0EN3c104HalfENS1_7complexIfEEEEv12SSMParamsBwd,(.L_x_18799 - _Z25selective_scan_bwd_kernelI32Selective_Scan_bwd_kernel_traitsILi32ELi4ELb0ELb1ELb0ELb0ELb0EN3c104HalfENS1_7complexIfEEEEv12SSMParamsBwd)
        .other          _Z25selective_scan_bwd_kernelI32Selective_Scan_bwd_kernel_traitsILi32ELi4ELb0ELb1ELb0ELb0ELb0EN3c104HalfENS1_7complexIfEEEEv12SSMParamsBwd,@"STO_CUDA_ENTRY STV_DEFAULT"
_Z25selective_scan_bwd_kernelI32Selective_Scan_bwd_kernel_traitsILi32ELi4ELb0ELb1ELb0ELb0ELb0EN3c104HalfENS1_7complexIfEEEEv12SSMParamsBwd:
.text._Z25selective_scan_bwd_kernelI32Selective_Scan_bwd_kernel_traitsILi32ELi4ELb0ELb1ELb0ELb0ELb0EN3c104HalfENS1_7complexIfEEEEv12SSMParamsBwd:
        /* <DEDUP_REMOVED lines=52> */
[----:B------:R-:W-:Y:S01]  /*0340*/  MOV R11, R7 ;  /* 0x00000007000b7202 */ /* 0x000fe20000000f00 */
[----:B------:R-:W-:-:S03]  /*0350*/  UIMAD.WIDE.U32 UR4, UR18, UR8, URZ ;  /* 0x00000008120472a5 */ /* 0x000fc6000f8e00ff */
[----:B------:R-:W-:Y:S02]  /*0360*/  @!P2 IADD3 R11, PT, PT, -R11, RZ, RZ ;  /* 0x000000ff0b0ba210 */ /* 0x000fe40007ffe1ff */
[----:B------:R-:W-:Y:S02]  /*0370*/  @!P1 LOP3.LUT R11, RZ, R8, RZ, 0x33, !PT ;  /* 0x00000008ff0b9212 */ /* 0x000fe400078e33ff */
[----:B---3--:R-:W-:Y:S02]  /*0380*/  ISETP.NE.U32.AND P0, PT, R4, RZ, PT ;  /* 0x000000ff0400720c */ /* 0x008fe40003f05070 */
[----:B------:R-:W-:Y:S01]  /*0390*/  SHF.R.S32.HI R9, RZ, 0x1f, R11 ;  /* 0x0000001fff097819 */ /* 0x000fe2000001140b */
[----:B------:R-:W-:Y:S01]  /*03a0*/  UIMAD UR6, UR18, UR9, UR5 ;  /* 0x00000009120672a4 */ /* 0x000fe2000f8e0205 */
[----:B------:R-:W-:Y:S02]  /*03b0*/  ISETP.NE.AND.EX P0, PT, R5, RZ, PT, P0 ;  /* 0x000000ff0500720c */ /* 0x000fe40003f05300 */
[----:B------:R-:W-:Y:S01]  /*03c0*/  MOV R2, UR4 ;  /* 0x0000000400027c02 */ /* 0x000fe20008000f00 */
[----:B------:R-:W-:Y:S01]  /*03d0*/  IMAD R0, R9, R42, RZ ;  /* 0x0000002a09007224 */ /* 0x000fe200078e02ff */
[----:B------:R-:W-:Y:S01]  /*03e0*/  MOV R3, UR5 ;  /* 0x0000000500037c02 */ /* 0x000fe20008000f00 */
[----:B------:R-:W-:Y:S01]  /*03f0*/  UIMAD.WIDE.U32 UR4, UR18, UR12, URZ ;  /* 0x0000000c120472a5 */ /* 0x000fe2000f8e00ff */
[----:B------:R-:W-:Y:S01]  /*0400*/  MOV R3, UR6 ;  /* 0x0000000600037c02 */ /* 0x000fe20008000f00 */
[----:B------:R-:W-:-:S02]  /*0410*/  IMAD R43, R11, R43, R0 ;  /* 0x0000002b0b2b7224 */ /* 0x000fc400078e0200 */
[----:B------:R-:W-:Y:S01]  /*0420*/  UIMAD UR6, UR18, UR13, UR5 ;  /* 0x0000000d120672a4 */ /* 0x000fe2000f8e0205 */
[----:B------:R-:W-:-:S03]  /*0430*/  IMAD.WIDE.U32 R6, R11, R42, RZ ;  /* 0x0000002a0b067225 */ /* 0x000fc600078e00ff */
[----:B------:R-:W3:Y:S01]  /*0440*/  @P0 LDC R25, c[0x0][0x38c] ;  /* 0x0000e300ff190b82 */ /* 0x000ee20000000800 */
[----:B------:R-:W-:Y:S01]  /*0450*/  IMAD.WIDE.U32 R2, R39, UR10, R2 ;  /* 0x0000000a27027c25 */ /* 0x000fe2000f8e0002 */
[----:B------:R-:W-:Y:S02]  /*0460*/  IADD3 R43, PT, PT, R7, R43, RZ ;  /* 0x0000002b072b7210 */ /* 0x000fe40007ffe0ff */
[----:B------:R-:W-:Y:S01]  /*0470*/  MOV R42, R6 ;  /* 0x00000006002a7202 */ /* 0x000fe20000000f00 */
[----:B--2---:R-:W-:Y:S01]  /*0480*/  IMAD.WIDE.U32 R6, R12, UR18, RZ ;  /* 0x000000120c067c25 */ /* 0x004fe2000f8e00ff */
[----:B------:R-:W-:Y:S02]  /*0490*/  MOV R5, UR5 ;  /* 0x0000000500057c02 */ /* 0x000fe40008000f00 */
[----:B------:R-:W2:Y:S01]  /*04a0*/  @P0 LDC R12, c[0x0][0x384] ;  /* 0x0000e100ff0c0b82 */ /* 0x000ea20000000800 */
[----:B------:R-:W-:Y:S01]  /*04b0*/  IMAD R15, R39, UR11, R3 ;  /* 0x0000000b270f7c24 */ /* 0x000fe2000f8e0203 */
[----:B------:R-:W-:Y:S01]  /*04c0*/  MOV R5, UR6 ;  /* 0x0000000600057c02 */ /* 0x000fe20008000f00 */
[----:B------:R-:W0:Y:S01]  /*04d0*/  LDCU.64 UR6, c[0x0][0x498] ;  /* 0x00009300ff0677ac */ /* 0x000e220008000a00 */
[----:B-1----:R-:W-:-:S02]  /*04e0*/  SHF.R.U64 R3, R16, 0x1, R17 ;  /* 0x0000000110037819 */ /* 0x002fc40000001211 */
[----:B------:R-:W-:Y:S02]  /*04f0*/  SHF.R.U32.HI R0, RZ, 0x1, R17 ;  /* 0x00000001ff007819 */ /* 0x000fe40000011611 */
[----:B------:R-:W-:Y:S01]  /*0500*/  MOV R4, UR4 ;  /* 0x0000000400047c02 */ /* 0x000fe20008000f00 */
[----:B------:R-:W-:Y:S01]  /*0510*/  IMAD.WIDE.U32 R42, R3, UR18, R42 ;  /* 0x00000012032a7c25 */ /* 0x000fe2000f8e002a */
[----:B------:R-:W1:Y:S03]  /*0520*/  LDC.64 R16, c[0x0][0x4a0] ;  /* 0x00012800ff107b82 */ /* 0x000e660000000a00 */
[----:B------:R-:W-:Y:S02]  /*0530*/  IMAD R3, R0, UR18, RZ ;  /* 0x0000001200037c24 */ /* 0x000fe4000f8e02ff */
[----:B------:R-:W-:Y:S01]  /*0540*/  IMAD R7, R13, UR18, R7 ;  /* 0x000000120d077c24 */ /* 0x000fe2000f8e0207 */
[----:B------:R-:W-:Y:S01]  /*0550*/  LEA R41, P1, R42, R20, 0x3 ;  /* 0x000000142a297211 */ /* 0x000fe200078218ff */
[----:B------:R-:W-:Y:S01]  /*0560*/  IMAD.WIDE.U32 R4, R39, UR14, R4 ;  /* 0x0000000e27047c25 */ /* 0x000fe2000f8e0004 */
[----:B------:R-:W-:-:S03]  /*0570*/  IADD3 R0, PT, PT, R43, R3, RZ ;  /* 0x000000032b007210 */ /* 0x000fc60007ffe0ff */
[-C--:B------:R-:W-:Y:S01]  /*0580*/  IMAD R10, R9, R18.reuse, RZ ;  /* 0x00000012090a7224 */ /* 0x080fe200078e02ff */
[----:B------:R-:W-:Y:S01]  /*0590*/  LEA.HI.X R42, R42, R21, R0, 0x3, P1 ;  /* 0x000000152a2a7211 */ /* 0x000fe200008f1c00 */
[----:B------:R-:W-:Y:S01]  /*05a0*/  IMAD R13, R39, UR15, R5 ;  /* 0x0000000f270d7c24 */ /* 0x000fe2000f8e0205 */
[----:B------:R-:W4:Y:S01]  /*05b0*/  LDC.64 R20, c[0x0][0x468] ;  /* 0x00011a00ff147b82 */ /* 0x000f220000000a00 */
[----:B------:R-:W-:-:S04]  /*05c0*/  IMAD.WIDE.U32 R8, R11, R18, R6 ;  /* 0x000000120b087225 */ /* 0x000fc800078e0006 */
[----:B------:R-:W-:-:S03]  /*05d0*/  IMAD R5, R11, R19, R10 ;  /* 0x000000130b057224 */ /* 0x000fc600078e020a */
[----:B------:R-:W4:Y:S01]  /*05e0*/  @P0 LDC.64 R6, c[0x0][0x480] ;  /* 0x00012000ff060b82 */ /* 0x000f220000000a00 */
[----:B0-----:R-:W-:Y:S01]  /*05f0*/  UIMAD.WIDE.U32 UR4, UR18, UR6, URZ ;  /* 0x00000006120472a5 */ /* 0x001fe2000f8e00ff */
[----:B------:R-:W-:Y:S01]  /*0600*/  LEA R3, R23, 0xffffff00, 0x8 ;  /* 0xffffff0017037811 */ /* 0x000fe200078e40ff */
[----:B--2---:R-:W-:-:S05]  /*0610*/  @P0 IMAD R0, R12, UR18, R39 ;  /* 0x000000120c000c24 */ /* 0x004fca000f8e0227 */
[----:B------:R-:W0:Y:S01]  /*0620*/  LDC.64 R18, c[0x0][0x4a8] ;  /* 0x00012a00ff127b82 */ /* 0x000e220000000a00 */
[----:B------:R-:W-:Y:S01]  /*0630*/  UIMAD UR5, UR18, UR7, UR5 ;  /* 0x00000007120572a4 */ /* 0x000fe2000f8e0205 */
[----:B------:R-:W-:Y:S01]  /*0640*/  LEA R11, R23, 0xffffff80, 0x7 ;  /* 0xffffff80170b7811 */ /* 0x000fe200078e38ff */
[----:B------:R-:W-:Y:S01]  /*0650*/  @P0 IMAD R0, R0, R23, RZ ;  /* 0x0000001700000224 */ /* 0x000fe200078e02ff */
[----:B------:R-:W-:Y:S02]  /*0660*/  IADD3 R56, PT, PT, R9, R5, RZ ;  /* 0x0000000509387210 */ /* 0x000fe40007ffe0ff */
[----:B------:R-:W-:Y:S01]  /*0670*/  IADD3 R8, P4, PT, R3, R8, RZ ;  /* 0x0000000803087210 */ /* 0x000fe20007f9e0ff */
[----:B---3--:R-:W-:Y:S01]  /*0680*/  @P0 IMAD R5, R0, R25, RZ ;  /* 0x0000001900050224 */ /* 0x008fe200078e02ff */
[----:B------:R-:W-:Y:S02]  /*0690*/  IADD3 R50, P2, PT, R11, R2, RZ ;  /* 0x000000020b327210 */ /* 0x000fe40007f5e0ff */
[----:B------:R-:W-:Y:S01]  /*06a0*/  LEA.HI.X.SX32 R56, R3, R56, 0x1, P4 ;  /* 0x0000003803387211 */ /* 0x000fe200020f0eff */
[----:B-1----:R-:W-:Y:S01]  /*06b0*/  IMAD.WIDE.U32 R2, R39, R16, UR4 ;  /* 0x0000000427027e25 */ /* 0x002fe2000f8e0010 */
[----:B------:R-:W-:-:S02]  /*06c0*/  ISETP.GE.AND P1, PT, R23, 0x1, PT ;  /* 0x000000011700780c */ /* 0x000fc40003f26270 */
[----:B------:R-:W-:Y:S01]  /*06d0*/  SHF.R.S32.HI R0, RZ, 0x1f, R11 ;  /* 0x0000001fff007819 */ /* 0x000fe2000001140b */
[----:B------:R-:W-:Y:S01]  /*06e0*/  IMAD R9, R39, R17, R3 ;  /* 0x0000001127097224 */ /* 0x000fe200078e0203 */
[C---:B------:R-:W-:Y:S02]  /*06f0*/  IADD3 R4, P3, PT, R11.reuse, R4, RZ ;  /* 0x000000040b047210 */ /* 0x040fe40007f7e0ff */
[----:B------:R-:W-:Y:S02]  /*0700*/  IADD3.X R3, PT, PT, R0, R15, RZ, P2, !PT ;  /* 0x0000000f00037210 */ /* 0x000fe400017fe4ff */
[----:B----4-:R-:W-:Y:S02]  /*0710*/  LEA R48, P2, R50, R48, 0x1 ;  /* 0x0000003032307211 */ /* 0x010fe400078408ff */
        /* <DEDUP_REMOVED lines=40> */
[----:B------:R-:W-:Y:S02]  /*09a0*/  SHF.L.U32 R57, R46, 0x3, RZ ;  /* 0x000000032e397819 */ /* 0x000fe400000006ff */
[----:B------:R-:W-:Y:S02]  /*09b0*/  LOP3.LUT R68, R64, 0x20, RZ, 0xfc, !PT ;  /* 0x0000002040447812 */ /* 0x000fe400078efcff */
        /* <DEDUP_REMOVED lines=33> */
.L_x_17623:
        /* <DEDUP_REMOVED lines=63> */
[----:B------:R-:W-:Y:S01]  /*0fc0*/  HADD2.F32 R91, -RZ, R22.H1_H1 ;  /* 0x30000016ff5b7230 */ /* 0x000fe20000004100 */
[----:B------:R-:W-:Y:S01]  /*0fd0*/  CS2R R88, SRZ ;  /* 0x0000000000587805 */ /* 0x000fe2000001ff00 */
[--C-:B------:R-:W-:Y:S01]  /*0fe0*/  HADD2.F32 R93, -RZ, R23.reuse.H0_H0 ;  /* 0x20000017ff5d7230 */ /* 0x100fe20000004100 */
[----:B------:R-:W-:Y:S01]  /*0ff0*/  CS2R R86, SRZ ;  /* 0x0000000000567805 */ /* 0x000fe2000001ff00 */
[----:B------:R-:W-:Y:S01]  /*1000*/  HADD2.F32 R94, -RZ, R23.H1_H1 ;  /* 0x30000017ff5e7230 */ /* 0x000fe20000004100 */
        /* <DEDUP_REMOVED lines=21> */
[C---:B------:R-:W-:Y:S01]  /*1160*/  IADD3 R13, PT, PT, R6.reuse, 0x4, RZ ;  /* 0x00000004060d7810 */ /* 0x040fe20007ffe0ff */
[----:B------:R-:W0:Y:S01]  /*1170*/  LDC R103, c[0x0][0x388] ;  /* 0x0000e200ff677b82 */ /* 0x000e220000000800 */
[C---:B------:R-:W-:Y:S01]  /*1180*/  IADD3 R15, PT, PT, R6.reuse, 0x5, RZ ;  /* 0x00000005060f7810 */ /* 0x040fe20007ffe0ff */
[--C-:B------:R-:W-:Y:S01]  /*1190*/  HADD2.F32 R5, -RZ, R109.reuse.H0_H0 ;  /* 0x2000006dff057230 */ /* 0x100fe20000004100 */
[C---:B------:R-:W-:Y:S01]  /*11a0*/  IADD3 R17, PT, PT, R6.reuse, 0x6, RZ ;  /* 0x0000000606117810 */ /* 0x040fe20007ffe0ff */
[--C-:B------:R-:W-:Y:S01]  /*11b0*/  HADD2.F32 R3, -RZ, R108.reuse.H0_H0 ;  /* 0x2000006cff037230 */ /* 0x100fe20000004100 */
[C---:B------:R-:W-:Y:S01]  /*11c0*/  IADD3 R19, PT, PT, R6.reuse, 0x7, RZ ;  /* 0x0000000706137810 */ /* 0x040fe20007ffe0ff */
[----:B------:R-:W-:Y:S01]  /*11d0*/  HADD2.F32 R107, -RZ, R108.H1_H1 ;  /* 0x3000006cff6b7230 */ /* 0x000fe20000004100 */
[-C--:B------:R-:W-:Y:S01]  /*11e0*/  LEA.HI.SX32 R115, R13, R6.reuse, 0x1b ;  /* 0x000000060d737211 */ /* 0x080fe200078fdaff */
[----:B------:R-:W1:Y:S01]  /*11f0*/  LDC.64 R22, c[0x0][0x3a8] ;  /* 0x0000ea00ff167b82 */ /* 0x000e620000000a00 */
[-C--:B------:R-:W-:Y:S01]  /*1200*/  LEA.HI.SX32 R116, R15, R6.reuse, 0x1b ;  /* 0x000000060f747211 */ /* 0x080fe200078fdaff */
[----:B------:R-:W-:Y:S01]  /*1210*/  HADD2.F32 R109, -RZ, R109.H1_H1 ;  /* 0x3000006dff6d7230 */ /* 0x000fe20000004100 */
[-C--:B------:R-:W-:Y:S01]  /*1220*/  LEA.HI.SX32 R117, R17, R6.reuse, 0x1b ;  /* 0x0000000611757211 */ /* 0x080fe200078fdaff */
[--C-:B------:R-:W-:Y:S01]  /*1230*/  FADD.FTZ R106, R3, R40.reuse ;  /* 0x00000028036a7221 */ /* 0x100fe20000010000 */
[-C--:B------:R-:W-:Y:S01]  /*1240*/  LEA.HI.SX32 R118, R19, R6.reuse, 0x1b ;  /* 0x0000000613767211 */ /* 0x080fe200078fdaff */
[--C-:B------:R-:W-:Y:S01]  /*1250*/  FADD.FTZ R107, R107, R40.reuse ;  /* 0x000000286b6b7221 */ /* 0x100fe20000010000 */
[C---:B------:R-:W-:Y:S01]  /*1260*/  IADD3 R7, PT, PT, R6.reuse, 0x1, RZ ;  /* 0x0000000106077810 */ /* 0x040fe20007ffe0ff */
[----:B------:R-:W2:Y:S01]  /*1270*/  LDC.64 R20, c[0x0][0x440] ;  /* 0x00011000ff147b82 */ /* 0x000ea20000000a00 */
[----:B------:R-:W-:Y:S01]  /*1280*/  IADD3 R11, PT, PT, R6, 0x3, RZ ;  /* 0x00000003060b7810 */ /* 0x000fe20007ffe0ff */
[--C-:B------:R-:W-:Y:S01]  /*1290*/  FADD.FTZ R108, R5, R40.reuse ;  /* 0x00000028056c7221 */ /* 0x100fe20000010000 */
[-C--:B------:R-:W-:Y:S01]  /*12a0*/  LEA.HI.SX32 R111, R7, R6.reuse, 0x1b ;  /* 0x00000006076f7211 */ /* 0x080fe200078fdaff */
[----:B------:R-:W-:Y:S01]  /*12b0*/  FADD.FTZ R109, R109, R40 ;  /* 0x000000286d6d7221 */ /* 0x000fe20000010000 */
[----:B------:R-:W-:Y:S01]  /*12c0*/  SHF.L.U32 R7, R82, 0x8, RZ ;  /* 0x0000000852077819 */ /* 0x000fe200000006ff */
[----:B------:R-:W-:Y:S01]  /*12d0*/  HFMA2 R89, -RZ, RZ, 0, 0 ;  /* 0x00000000ff597431 */ /* 0x000fe200000001ff */
[----:B------:R-:W-:Y:S01]  /*12e0*/  LEA.HI.SX32 R11, R11, R6, 0x1b ;  /* 0x000000060b0b7211 */ /* 0x000fe200078fdaff */
[----:B------:R-:W3:Y:S01]  /*12f0*/  LDC.64 R18, c[0x0][0x3c0] ;  /* 0x0000f000ff127b82 */ /* 0x000ee20000000a00 */
[----:B------:R-:W-:Y:S01]  /*1300*/  IADD3 R10, P1, PT, R7, R46, RZ ;  /* 0x0000002e070a7210 */ /* 0x000fe20007f3e0ff */
[----:B------:R-:W-:Y:S01]  /*1310*/  FADD.FTZ R0, R0, R0 ;  /* 0x0000000000007221 */ /* 0x000fe20000010000 */
[----:B------:R-:W-:Y:S01]  /*1320*/  LEA R105, R105, -R7, 0x1 ;  /* 0x8000000769697211 */ /* 0x000fe200078e08ff */
[----:B------:R-:W-:Y:S01]  /*1330*/  FADD.FTZ R99, R99, R99 ;  /* 0x0000006363637221 */ /* 0x000fe20000010000 */
[----:B------:R-:W-:Y:S01]  /*1340*/  IADD3 R9, PT, PT, R6, 0x2, RZ ;  /* 0x0000000206097810 */ /* 0x000fe20007ffe0ff */
[----:B------:R-:W-:Y:S01]  /*1350*/  FADD.FTZ R100, R100, R100 ;  /* 0x0000006464647221 */ /* 0x000fe20000010000 */
[----:B------:R-:W-:Y:S01]  /*1360*/  LEA R114, R11, UR6, 0x1 ;  /* 0x000000060b727c11 */ /* 0x000fe2000f8e08ff */
[----:B------:R-:W4:Y:S01]  /*1370*/  LDC.64 R16, c[0x0][0x450] ;  /* 0x00011400ff107b82 */ /* 0x000f220000000a00 */
[----:B------:R-:W-:Y:S01]  /*1380*/  LEA.HI.X.SX32 R11, R7, RZ, 0x1, P1 ;  /* 0x000000ff070b7211 */ /* 0x000fe200008f0eff */
[----:B------:R-:W-:Y:S01]  /*1390*/  FADD.FTZ R101, R101, R101 ;  /* 0x0000006565657221 */ /* 0x000fe20000010000 */
[-C--:B------:R-:W-:Y:S01]  /*13a0*/  ISETP.GE.AND P1, PT, R70, R105.reuse, PT ;  /* 0x000000694600720c */ /* 0x080fe20003f26270 */
[----:B------:R-:W-:Y:S01]  /*13b0*/  FMUL.FTZ R120, R106, R92 ;  /* 0x0000005c6a787220 */ /* 0x000fe20000410000 */
[----:B------:R-:W-:Y:S01]  /*13c0*/  ISETP.GE.AND P2, PT, R76, R105, PT ;  /* 0x000000694c00720c */ /* 0x000fe20003f46270 */
[----:B------:R-:W-:Y:S01]  /*13d0*/  FMUL.FTZ R119, R107, R91 ;  /* 0x0000005b6b777220 */ /* 0x000fe20000410000 */
[----:B------:R-:W-:Y:S01]  /*13e0*/  ISETP.GE.AND P3, PT, R77, R105, PT ;  /* 0x000000694d00720c */ /* 0x000fe20003f66270 */
[----:B------:R-:W0:Y:S01]  /*13f0*/  LDC.64 R14, c[0x0][0x3e0] ;  /* 0x0000f800ff0e7b82 */ /* 0x000e220000000a00 */
[-C--:B------:R-:W-:Y:S01]  /*1400*/  LEA.HI.SX32 R9, R9, R6.reuse, 0x1b ;  /* 0x0000000609097211 */ /* 0x080fe200078fdaff */
[----:B------:R-:W-:Y:S01]  /*1410*/  FMUL.FTZ R121, R108, R93 ;  /* 0x0000005d6c797220 */ /* 0x000fe20000410000 */
[----:B------:R-:W-:Y:S01]  /*1420*/  LEA.HI.SX32 R104, R6, R6, 0x1b ;  /* 0x0000000606687211 */ /* 0x000fe200078fdaff */
[----:B------:R-:W-:Y:S01]  /*1430*/  FMUL.FTZ R122, R109, R94 ;  /* 0x0000005e6d7a7220 */ /* 0x000fe20000410000 */
[C---:B------:R-:W-:Y:S01]  /*1440*/  ISETP.NE.AND P0, PT, R58.reuse, 0x1, PT ;  /* 0x000000013a00780c */ /* 0x040fe20003f05270 */
[----:B------:R-:W-:Y:S01]  /*1450*/  UMOV UR4, URZ ;  /* 0x000000ff00047c82 */ /* 0x000fe20008000000 */
[----:B------:R-:W-:Y:S01]  /*1460*/  SHF.L.U32 R110, R58, 0x8, RZ ;  /* 0x000000083a6e7819 */ /* 0x000fe200000006ff */
[----:B------:R-:W0:Y:S01]  /*1470*/  LDC.64 R12, c[0x0][0x4d0] ;  /* 0x00013400ff0c7b82 */ /* 0x000e220000000a00 */
[----:B------:R-:W-:Y:S01]  /*1480*/  P2R R160, PR, RZ, 0x2 ;  /* 0x00000002ffa07803 */ /* 0x000fe20000000000 */
[----:B------:R-:W0:Y:S01]  /*1490*/  LDCU UR8, c[0x0][0x394] ;  /* 0x00007280ff0877ac */ /* 0x000e220008000800 */
[----:B------:R-:W-:-:S02]  /*14a0*/  P2R R161, PR, RZ, 0x4 ;  /* 0x00000004ffa17803 */ /* 0x000fc40000000000 */
[----:B------:R-:W-:Y:S01]  /*14b0*/  P2R R162, PR, RZ, 0x8 ;  /* 0x00000008ffa27803 */ /* 0x000fe20000000000 */
[----:B------:R-:W0:Y:S01]  /*14c0*/  LDCU UR9, c[0x0][0x38c] ;  /* 0x00007180ff0977ac */ /* 0x000e220008000800 */
[----:B------:R-:W-:Y:S02]  /*14d0*/  IADD3 R102, PT, PT, R58, -0x2, RZ ;  /* 0xfffffffe3a667810 */ /* 0x000fe40007ffe0ff */
[----:B------:R-:W-:Y:S02]  /*14e0*/  LEA R104, R104, UR6, 0x1 ;  /* 0x0000000668687c11 */ /* 0x000fe4000f8e08ff */
[----:B------:R-:W-:Y:S02]  /*14f0*/  ISETP.EQ.AND P0, PT, R46, RZ, P0 ;  /* 0x000000ff2e00720c */ /* 0x000fe40000702270 */
[----:B------:R-:W-:Y:S02]  /*1500*/  LOP3.LUT R110, R110, 0x100, RZ, 0xc0, !PT ;  /* 0x000001006e6e7812 */ /* 0x000fe400078ec0ff */
[----:B------:R-:W-:-:S02]  /*1510*/  LOP3.LUT R159, R7, 0x100, RZ, 0xc0, !PT ;  /* 0x00000100079f7812 */ /* 0x000fc400078ec0ff */
[----:B------:R-:W-:Y:S02]  /*1520*/  IADD3 R112, PT, PT, R7, R46, RZ ;  /* 0x0000002e07707210 */ /* 0x000fe40007ffe0ff */
        /* <DEDUP_REMOVED lines=10> */
.L_x_17622:
[----:B------:R-:W-:Y:S02]  /*15d0*/  MOV R2, R70 ;  /* 0x0000004600027202 */ /* 0x000fe40000000f00 */
[----:B------:R-:W-:Y:S02]  /*15e0*/  MOV R3, RZ ;  /* 0x000000ff00037202 */ /* 0x000fe40000000f00 */
[----:B------:R-:W-:Y:S02]  /*15f0*/  PRMT R35, RZ, 0x7610, R35 ;  /* 0x00007610ff237816 */ /* 0x000fe40000000023 */
[----:B------:R-:W-:Y:S01]  /*1600*/  P2R R34, PR, RZ, 0x1 ;  /* 0x00000001ff227803 */ /* 0x000fe20000000000 */
[----:B------:R-:W-:Y:S01]  /*1610*/  IMAD.WIDE.U32 R2, R18, UR4, R2 ;  /* 0x0000000412027c25 */ /* 0x000fe2000f8e0002 */
[----:B------:R-:W-:Y:S02]  /*1620*/  ISETP.NE.AND P0, PT, R160, RZ, PT ;  /* 0x000000ffa000720c */ /* 0x000fe40003f05270 */
[----:B------:R-:W-:Y:S01]  /*1630*/  ISETP.NE.AND P6, PT, R162, RZ, PT ;  /* 0x000000ffa200720c */ /* 0x000fe20003fc5270 */
[----:B------:R-:W-:Y:S01]  /*1640*/  IMAD R3, R19, UR4, R3 ;  /* 0x0000000413037c24 */ /* 0x000fe2000f8e0203 */
[----:B0-2---:R-:W-:-:S04]  /*1650*/  LEA R6, P5, R2, R55, 0x1 ;  /* 0x0000003702067211 */ /* 0x005fc800078a08ff */
[----:B------:R-:W-:Y:S02]  /*1660*/  LEA.HI.X R7, R2, R56, R3, 0x1, P5 ;  /* 0x0000003802077211 */ /* 0x000fe400028f0c03 */
[----:B------:R-:W-:Y:S02]  /*1670*/  MOV R2, R28 ;  /* 0x0000001c00027202 */ /* 0x000fe40000000f00 */
[----:B------:R-:W-:-:S03]  /*1680*/  MOV R3, R47 ;  /* 0x0000002f00037202 */ /* 0x000fc60000000f00 */
        /* <DEDUP_REMOVED lines=8> */
[----:B0-----:R-:W-:-:S04]  /*1710*/  IMAD.WIDE.U32 R2, R14, UR4, R2 ;  /* 0x000000040e027c25 */ /* 0x001fc8000f8e0002 */
[----:B------:R-:W-:Y:S01]  /*1720*/  IMAD R3, R15, UR4, R3 ;  /* 0x000000040f037c24 */ /* 0x000fe2000f8e0203 */
[----:B------:R-:W-:-:S04]  /*1730*/  LEA R4, P5, R2, R16, 0x3 ;  /* 0x0000001002047211 */ /* 0x000fc800078a18ff */
[--C-:B------:R-:W-:Y:S02]  /*1740*/  LEA.HI.X R5, R2, R17, R3.reuse, 0x3, P5 ;  /* 0x0000001102057211 */ /* 0x100fe400028f1c03 */
[----:B------:R-:W-:Y:S02]  /*1750*/  ISETP.GE.AND P5, PT, R72, R105, PT ;  /* 0x000000694800720c */ /* 0x000fe40003fa6270 */
[----:B------:R-:W-:Y:S02]  /*1760*/  PRMT R3, RZ, 0x7610, R3 ;  /* 0x00007610ff037816 */ /* 0x000fe40000000003 */
[----:B------:R-:W-:Y:S02]  /*1770*/  PRMT R123, RZ, 0x7610, R123 ;  /* 0x00007610ff7b7816 */ /* 0x000fe4000000007b */
        /* <DEDUP_REMOVED lines=8> */
[----:B------:R-:W2:Y:S04]  /*1800*/  @!P1 LDG.E.U16 R125, desc[UR16][R6.64+0x100] ;  /* 0x00010010067d9981 */ /* 0x000ea8000c1e1500 */
[----:B------:R-:W2:Y:S04]  /*1810*/  @!P2 LDG.E.U16 R127, desc[UR16][R6.64+0x140] ;  /* 0x00014010067fa981 */ /* 0x000ea8000c1e1500 */
[----:B------:R-:W2:Y:S04]  /*1820*/  @!P5 LDG.E.U16 R37, desc[UR16][R6.64+0x80] ;  /* 0x000080100625d981 */ /* 0x000ea8000c1e1500 */
[----:B------:R-:W2:Y:S04]  /*1830*/  @!P3 LDG.E.U16 R129, desc[UR16][R6.64+0x180] ;  /* 0x000180100681b981 */ /* 0x000ea8000c1e1500 */
[----:B------:R-:W2:Y:S01]  /*1840*/  @!P4 LDG.E.U16 R131, desc[UR16][R6.64+0x1c0] ;  /* 0x0001c0100683c981 */ /* 0x000ea2000c1e1500 */
[----:B------:R-:W-:Y:S01]  /*1850*/  ISETP.NE.AND P0, PT, R34, RZ, PT ;  /* 0x000000ff2200720c */ /* 0x000fe20003f05270 */
[----:B------:R-:W0:Y:S02]  /*1860*/  S2UR UR7, SR_CgaCtaId ;  /* 0x00000000000779c3 */ /* 0x000e240000008800 */
[----:B---3--:R-:W-:Y:S04]  /*1870*/  STS.U16 [R84], R3 ;  /* 0x0000000354007388 */ /* 0x008fe80000000400 */
[----:B----4-:R-:W-:Y:S04]  /*1880*/  STS.U16 [R84+0x42], R35 ;  /* 0x0000422354007388 */ /* 0x010fe80000000400 */
[----:B-1---5:R1:W-:Y:S04]  /*1890*/  STS.U16 [R84+0xc6], R123 ;  /* 0x0000c67b54007388 */ /* 0x0223e80000000400 */
[----:B--2---:R2:W-:Y:S04]  /*18a0*/  STS.U16 [R84+0x108], R125 ;  /* 0x0001087d54007388 */ /* 0x0045e80000000400 */
[----:B------:R-:W-:Y:S04]  /*18b0*/  STS.U16 [R84+0x14a], R127 ;  /* 0x00014a7f54007388 */ /* 0x000fe80000000400 */
[----:B------:R3:W-:Y:S04]  /*18c0*/  STS.U16 [R84+0x84], R37 ;  /* 0x0000842554007388 */ /* 0x0007e80000000400 */
[----:B------:R4:W-:Y:S04]  /*18d0*/  STS.U16 [R84+0x18c], R129 ;  /* 0x00018c8154007388 */ /* 0x0009e80000000400 */
[----:B------:R-:W-:Y:S01]  /*18e0*/  STS.U16 [R84+0x1ce], R131 ;  /* 0x0001ce8354007388 */ /* 0x000fe20000000400 */
[----:B------:R-:W-:-:S03]  /*18f0*/  NOP ;  /* 0x0000000000007918 */ /* 0x000fc60000000000 */
[----:B------:R-:W5:Y:S01]  /*1900*/  LDG.E.64 R4, desc[UR16][R4.64] ;  /* 0x0000001004047981 */ /* 0x000f62000c1e1b00 */
[-C--:B------:R-:W-:Y:S01]  /*1910*/  FMUL.FTZ R2, R106, R9.reuse ;  /* 0x000000096a027220 */ /* 0x080fe20000410000 */
[-C--:B-1----:R-:W-:Y:S01]  /*1920*/  FMUL.FTZ R123, R108, R9.reuse ;  /* 0x000000096c7b7220 */ /* 0x082fe20000410000 */
[-C--:B------:R-:W-:Y:S01]  /*1930*/  FMUL.FTZ R7, R107, R9.reuse ;  /* 0x000000096b077220 */ /* 0x080fe20000410000 */
[----:B------:R-:W-:Y:S01]  /*1940*/  LDS.U16 R128, [R113+0x4] ;  /* 0x0000040071807984 */ /* 0x000fe20000000400 */
[----:B------:R-:W-:Y:S02]  /*1950*/  FMUL.RZ R124, R2, 0.15915493667125701904 ;  /* 0x3e22f983027c7820 */ /* 0x000fe4000040c000 */
[----:B--2---:R-:W-:Y:S01]  /*1960*/  FMUL.RZ R125, R7, 0.15915493667125701904 ;  /* 0x3e22f983077d7820 */ /* 0x004fe2000040c000 */
[----:B------:R-:W-:Y:S01]  /*1970*/  LDS.U16 R130, [R114+0x6] ;  /* 0x0000060072827984 */ /* 0x000fe20000000400 */
[----:B------:R-:W-:Y:S03]  /*1980*/  MUFU.SIN R6, R124 ;  /* 0x0000007c00067308 */ /* 0x000fe60000000400 */
[----:B------:R-:W-:Y:S04]  /*1990*/  LDS.U16 R131, [R115+0x8] ;  /* 0x0000080073837984 */ /* 0x000fe80000000400 */
[----:B------:R-:W-:Y:S01]  /*19a0*/  LDS.U16 R132, [R116+0xa] ;  /* 0x00000a0074847984 */ /* 0x000fe20000000400 */
[----:B------:R1:W2:Y:S03]  /*19b0*/  MUFU.COS R34, R124 ;  /* 0x0000007c00227308 */ /* 0x0002a60000000000 */
[----:B------:R-:W-:Y:S04]  /*19c0*/  LDS.U16 R135, [R117+0xc] ;  /* 0x00000c0075877984 */ /* 0x000fe80000000400 */
[----:B------:R-:W-:Y:S01]  /*19d0*/  LDS.U16 R136, [R118+0xe] ;  /* 0x00000e0076887984 */ /* 0x000fe20000000400 */
[----:B-1----:R-:W-:Y:S01]  /*19e0*/  FMUL.RZ R124, R123, 0.15915493667125701904 ;  /* 0x3e22f9837b7c7820 */ /* 0x002fe2000040c000 */
[----:B------:R-:W-:Y:S01]  /*19f0*/  FMUL.FTZ R123, R109, R9 ;  /* 0x000000096d7b7220 */ /* 0x000fe20000410000 */
[----:B------:R-:W-:Y:S03]  /*1a00*/  MUFU.SIN R35, R125 ;  /* 0x0000007d00237308 */ /* 0x000fe60000000400 */
[----:B------:R-:W-:-:S02]  /*1a10*/  FMUL.RZ R137, R123, 0.15915493667125701904 ;  /* 0x3e22f9837b897820 */ /* 0x000fc4000040c000 */
[----:B------:R-:W1:Y:S03]  /*1a20*/  LDS.U16 R123, [R104] ;  /* 0x00000000687b7984 */ /* 0x000e660000000400 */
[----:B---3--:R3:W2:Y:S01]  /*1a30*/  MUFU.COS R37, R125 ;  /* 0x0000007d00257308 */ /* 0x0086a20000000000 */
[----:B------:R-:W-:Y:S01]  /*1a40*/  FMUL.FTZ R2, R8, 1.4426950216293334961 ;  /* 0x3fb8aa3b08027820 */ /* 0x000fe20000410000 */
[----:B---3--:R-:W3:Y:S03]  /*1a50*/  LDS.U16 R125, [R111+0x2] ;  /* 0x000002006f7d7984 */ /* 0x008ee60000000400 */
[-C--:B------:R-:W-:Y:S01]  /*1a60*/  FMUL.FTZ R3, R106, R2.reuse ;  /* 0x000000026a037220 */ /* 0x080fe20000410000 */
[-C--:B----4-:R-:W-:Y:S01]  /*1a70*/  FMUL.FTZ R129, R109, R2.reuse ;  /* 0x000000026d817220 */ /* 0x090fe20000410000 */
[----:B------:R-:W-:-:S04]  /*1a80*/  FMUL.FTZ R36, R108, R2 ;  /* 0x000000026c247220 */ /* 0x000fc80000410000 */
[----:B------:R-:W2:Y:S01]  /*1a90*/  MUFU.EX2 R3, R3 ;  /* 0x0000000300037308 */ /* 0x000ea20000000800 */
[----:B------:R-:W-:Y:S01]  /*1aa0*/  FMUL.FTZ R7, R107, R2 ;  /* 0x000000026b077220 */ /* 0x000fe20000410000 */
[----:B------:R-:W-:Y:S02]  /*1ab0*/  UMOV UR6, 0x400 ;  /* 0x0000040000067882 */ /* 0x000fe40000000000 */
[----:B------:R-:W-:Y:S01]  /*1ac0*/  MUFU.SIN R138, R137 ;  /* 0x00000089008a7308 */ /* 0x000fe20000000400 */
[----:B------:R-:W-:Y:S02]  /*1ad0*/  IADD3 R2, PT, PT, R159, UR4, RZ ;  /* 0x000000049f027c10 */ /* 0x000fe4000fffe0ff */
[----:B------:R-:W-:Y:S01]  /*1ae0*/  ISETP.NE.AND P5, PT, R46, RZ, PT ;  /* 0x000000ff2e00720c */ /* 0x000fe20003fa5270 */
[----:B0-----:R-:W-:-:S04]  /*1af0*/  ULEA UR6, UR7, UR6, 0x18 ;  /* 0x0000000607067291 */ /* 0x001fc8000f8ec0ff */
[----:B------:R-:W0:Y:S01]  /*1b00*/  MUFU.COS R134, R137 ;  /* 0x0000008900867308 */ /* 0x000e220000000000 */
[----:B------:R-:W-:-:S07]  /*1b10*/  ISETP.NE.AND P6, PT, R46, 0x1f, PT ;  /* 0x0000001f2e00780c */ /* 0x000fce0003fc5270 */
[----:B------:R-:W-:Y:S08]  /*1b20*/  MUFU.SIN R133, R124 ;  /* 0x0000007c00857308 */ /* 0x000ff00000000400 */
[----:B------:R4:W1:Y:S08]  /*1b30*/  MUFU.COS R127, R124 ;  /* 0x0000007c007f7308 */ /* 0x0008700000000000 */
[----:B------:R2:W4:Y:S04]  /*1b40*/  MUFU.EX2 R126, R7 ;  /* 0x00000007007e7308 */ /* 0x0005280000000800 */
[----:B------:R-:W0:Y:S04]  /*1b50*/  MUFU.EX2 R129, R129 ;  /* 0x0000008100817308 */ /* 0x000e280000000800 */
[----:B------:R-:W1:Y:S01]  /*1b60*/  MUFU.EX2 R36, R36 ;  /* 0x0000002400247308 */ /* 0x000e620000000800 */
[----:B--2---:R-:W-:Y:S01]  /*1b70*/  SEL R7, R2, R59, !P5 ;  /* 0x0000003b02077207 */ /* 0x004fe20006800000 */
[C---:B------:R-:W-:Y:S01]  /*1b80*/  FMUL.FTZ R2, R3.reuse, R34 ;  /* 0x0000002203027220 */ /* 0x040fe20000410000 */
[----:B------:R-:W-:-:S02]  /*1b90*/  FMUL.FTZ R3, R3, R6 ;  /* 0x0000000603037220 */ /* 0x000fc40000410000 */
[----:B------:R-:W-:Y:S01]  /*1ba0*/  LEA R7, R7, UR6, 0x3 ;  /* 0x0000000607077c11 */ /* 0x000fe2000f8e18ff */
[----:B------:R-:W-:Y:S01]  /*1bb0*/  BSSY.RECONVERGENT B0, `(.L_x_17589) ;  /* 0x0000023000007945 */ /* 0x000fe20003800200 */
[----:B----4-:R-:W-:-:S03]  /*1bc0*/  FMUL.FTZ R124, R126, R37 ;  /* 0x000000257e7c7220 */ /* 0x010fc60000410000 */
[----:B------:R2:W-:Y:S01]  /*1bd0*/  STS.64 [R7+0xa80], R2 ;  /* 0x000a800207007388 */ /* 0x0005e20000000a00 */
[C---:B0-----:R-:W-:Y:S01]  /*1be0*/  FMUL.FTZ R134, R129.reuse, R134 ;  /* 0x0000008681867220 */ /* 0x041fe20000410000 */
[----:B------:R-:W-:Y:S01]  /*1bf0*/  FMUL.FTZ R138, R129, R138 ;  /* 0x0000008a818a7220 */ /* 0x000fe20000410000 */
[----:B------:R-:W-:Y:S01]  /*1c00*/  FMUL.FTZ R126, R126, R35 ;  /* 0x000000237e7e7220 */ /* 0x000fe20000410000 */
[C---:B-1----:R-:W-:Y:S01]  /*1c10*/  FMUL.FTZ R127, R36.reuse, R127 ;  /* 0x0000007f247f7220 */ /* 0x042fe20000410000 */
[----:B------:R-:W-:Y:S01]  /*1c20*/  FMUL.FTZ R133, R36, R133 ;  /* 0x0000008524857220 */ /* 0x000fe20000410000 */
[----:B------:R-:W-:Y:S02]  /*1c30*/  HADD2.F32 R123, -RZ, R123.H0_H0 ;  /* 0x2000007bff7b7230 */ /* 0x000fe40000004100 */
[----:B---3--:R-:W-:Y:S02]  /*1c40*/  HADD2.F32 R125, -RZ, R125.H0_H0 ;  /* 0x2000007dff7d7230 */ /* 0x008fe40000004100 */
[----:B------:R-:W-:-:S02]  /*1c50*/  HADD2.F32 R128, -RZ, R128.H0_H0 ;  /* 0x20000080ff807230 */ /* 0x000fc40000004100 */
[----:B------:R-:W-:Y:S02]  /*1c60*/  HADD2.F32 R130, -RZ, R130.H0_H0 ;  /* 0x20000082ff827230 */ /* 0x000fe40000004100 */
[----:B------:R-:W-:Y:S02]  /*1c70*/  HADD2.F32 R131, -RZ, R131.H0_H0 ;  /* 0x20000083ff837230 */ /* 0x000fe40000004100 */
[----:B------:R-:W-:Y:S02]  /*1c80*/  HADD2.F32 R132, -RZ, R132.H0_H0 ;  /* 0x20000084ff847230 */ /* 0x000fe40000004100 */
[----:B------:R-:W-:Y:S02]  /*1c90*/  HADD2.F32 R135, -RZ, R135.H0_H0 ;  /* 0x20000087ff877230 */ /* 0x000fe40000004100 */
[----:B------:R-:W-:Y:S02]  /*1ca0*/  HADD2.F32 R136, -RZ, R136.H0_H0 ;  /* 0x20000088ff887230 */ /* 0x000fe40000004100 */
[-C--:B-----5:R-:W-:Y:S01]  /*1cb0*/  FMUL.FTZ R137, R0, R4.reuse ;  /* 0x0000000400897220 */ /* 0x0a0fe20000410000 */
        /* <DEDUP_REMOVED lines=8> */
[----:B--2---:R-:W-:Y:S05]  /*1d40*/  @P6 BRA `(.L_x_17590) ;  /* 0x0000000000206947 */ /* 0x004fea0003800000 */
        /* <DEDUP_REMOVED lines=8> */
.L_x_17590:
[----:B------:R0:W1:Y:S02]  /*1dd0*/  LDS.64 R36, [R57+UR5+0x1a88] ;  /* 0x001a880539247984 */ /* 0x0000640008000a00 */
.L_x_17591:
[----:B------:R-:W-:Y:S05]  /*1de0*/  BSYNC.RECONVERGENT B0 ;  /* 0x0000000000007941 */ /* 0x000fea0003800200 */
.L_x_17589:
[----:B--2---:R-:W-:-:S04]  /*1df0*/  IMAD.WIDE.U32 R4, R12, UR4, R10 ;  /* 0x000000040c047c25 */ /* 0x004fc8000f8e000a */
[C---:B------:R-:W-:Y:S01]  /*1e00*/  FMUL.FTZ R147, R106.reuse, R123 ;  /* 0x0000007b6a937220 */ /* 0x040fe20000410000 */
[----:B------:R-:W-:Y:S01]  /*1e10*/  FMUL.FTZ R149, R106, R125 ;  /* 0x0000007d6a957220 */ /* 0x000fe20000410000 */
[----:B------:R-:W-:Y:S01]  /*1e20*/  FMUL.FTZ R144, R107, R130 ;  /* 0x000000826b907220 */ /* 0x000fe20000410000 */
[----:B------:R-:W-:Y:S01]  /*1e30*/  IMAD R5, R13, UR4, R5 ;  /* 0x000000040d057c24 */ /* 0x000fe2000f8e0205 */
[----:B------:R-:W-:Y:S01]  /*1e40*/  LEA R34, P6, R4, R41, 0x2 ;  /* 0x0000002904227211 */ /* 0x000fe200078c10ff */
[C---:B------:R-:W-:Y:S01]  /*1e50*/  FMUL.FTZ R147, R92.reuse, R147 ;  /* 0x000000935c937220 */ /* 0x040fe20000410000 */
[----:B------:R-:W-:Y:S01]  /*1e60*/  FMUL.FTZ R149, R92, R149 ;  /* 0x000000955c957220 */ /* 0x000fe20000410000 */
[----:B------:R-:W-:Y:S01]  /*1e70*/  FMUL.FTZ R146, R107, R128 ;  /* 0x000000806b927220 */ /* 0x000fe20000410000 */
[----:B------:R-:W-:Y:S01]  /*1e80*/  LEA.HI.X R35, R4, R42, R5, 0x2, P6 ;  /* 0x0000002a04237211 */ /* 0x000fe200030f1405 */
[C---:B------:R-:W-:Y:S01]  /*1e90*/  FMUL.FTZ R5, R126.reuse, R147 ;  /* 0x000000937e057220 */ /* 0x040fe20000410000 */
[-C--:B------:R-:W-:Y:S01]  /*1ea0*/  FMUL.FTZ R4, R126, R149.reuse ;  /* 0x000000957e047220 */ /* 0x080fe20000410000 */
[----:B------:R-:W-:Y:S01]  /*1eb0*/  FMUL.FTZ R150, R108, R132 ;  /* 0x000000846c967220 */ /* 0x000fe20000410000 */
[----:B------:R-:W-:Y:S01]  /*1ec0*/  ISETP.GE.AND P6, PT, R85, 0x1, PT ;  /* 0x000000015500780c */ /* 0x000fe20003fc6270 */
[C---:B------:R-:W-:Y:S01]  /*1ed0*/  FFMA.FTZ R6, R124.reuse, R149, R5 ;  /* 0x000000957c067223 */ /* 0x040fe20000010005 */
[----:B------:R-:W-:-:S03]  /*1ee0*/  FFMA.FTZ R5, R124, R147, -R4 ;  /* 0x000000937c057223 */ /* 0x000fc60000010804 */
[C---:B------:R-:W-:Y:S01]  /*1ef0*/  FFMA.FTZ R6, R91.reuse, R144, R6 ;  /* 0x000000905b067223 */ /* 0x040fe20000010006 */
[----:B------:R-:W-:-:S03]  /*1f00*/  FFMA.FTZ R4, R91, R146, R5 ;  /* 0x000000925b047223 */ /* 0x000fc60000010005 */
[C---:B------:R-:W-:Y:S01]  /*1f10*/  FMUL.FTZ R148, R133.reuse, R6 ;  /* 0x0000000685947220 */ /* 0x040fe20000410000 */
[----:B------:R-:W-:-:S03]  /*1f20*/  FMUL.FTZ R5, R133, R4 ;  /* 0x0000000485057220 */ /* 0x000fc60000410000 */
[C---:B------:R-:W-:Y:S01]  /*1f30*/  FFMA.FTZ R152, R127.reuse, R4, -R148 ;  /* 0x000000047f987223 */ /* 0x040fe20000010894 */
[----:B------:R-:W-:Y:S01]  /*1f40*/  FMUL.FTZ R148, R108, R131 ;  /* 0x000000836c947220 */ /* 0x000fe20000410000 */
[----:B------:R-:W-:Y:S01]  /*1f50*/  FFMA.FTZ R7, R127, R6, R5 ;  /* 0x000000067f077223 */ /* 0x000fe20000010005 */
[CC--:B------:R-:W-:Y:S01]  /*1f60*/  FMUL.FTZ R4, R2.reuse, R126.reuse ;  /* 0x0000007e02047220 */ /* 0x0c0fe20000410000 */
[----:B------:R-:W-:Y:S01]  /*1f70*/  FMUL.FTZ R5, R3, R126 ;  /* 0x0000007e03057220 */ /* 0x000fe20000410000 */
[C---:B------:R-:W-:Y:S01]  /*1f80*/  FFMA.FTZ R153, R93.reuse, R148, R152 ;  /* 0x000000945d997223 */ /* 0x040fe20000010098 */
[----:B------:R-:W-:Y:S01]  /*1f90*/  FFMA.FTZ R7, R93, R150, R7 ;  /* 0x000000965d077223 */ /* 0x000fe20000010007 */
[-C--:B------:R-:W-:Y:S01]  /*1fa0*/  FFMA.FTZ R6, R3, R124.reuse, R4 ;  /* 0x0000007c03067223 */ /* 0x080fe20000010004 */
[----:B------:R-:W-:Y:S01]  /*1fb0*/  FFMA.FTZ R4, R2, R124, -R5 ;  /* 0x0000007c02047223 */ /* 0x000fe20000010805 */
[----:B------:R-:W-:Y:S02]  /*1fc0*/  FMUL.FTZ R151, R138, R153 ;  /* 0x000000998a977220 */ /* 0x000fe40000410000 */
[----:B------:R-:W-:-:S02]  /*1fd0*/  FMUL.FTZ R152, R133, R6 ;  /* 0x0000000685987220 */ /* 0x000fc40000410000 */
[-C--:B------:R-:W-:Y:S01]  /*1fe0*/  FFMA.FTZ R155, R134, R7.reuse, R151 ;  /* 0x00000007869b7223 */ /* 0x080fe20000010097 */
[----:B------:R-:W-:Y:S01]  /*1ff0*/  FMUL.FTZ R7, R138, R7 ;  /* 0x000000078a077220 */ /* 0x000fe20000410000 */
[----:B------:R-:W-:Y:S01]  /*2000*/  FMUL.FTZ R151, R109, R136 ;  /* 0x000000886d977220 */ /* 0x000fe20000410000 */
[-C--:B------:R-:W-:Y:S01]  /*2010*/  FFMA.FTZ R5, R127, R4.reuse, -R152 ;  /* 0x000000047f057223 */ /* 0x080fe20000010898 */
[----:B------:R-:W-:Y:S01]  /*2020*/  FMUL.FTZ R4, R133, R4 ;  /* 0x0000000485047220 */ /* 0x000fe20000410000 */
[----:B------:R-:W-:Y:S01]  /*2030*/  FFMA.FTZ R152, R134, R153, -R7 ;  /* 0x0000009986987223 */ /* 0x000fe20000010807 */
[----:B------:R-:W-:Y:S01]  /*2040*/  FMUL.FTZ R153, R109, R135 ;  /* 0x000000876d997220 */ /* 0x000fe20000410000 */
[----:B------:R-:W-:Y:S01]  /*2050*/  FFMA.FTZ R163, R94, R151, R155 ;  /* 0x000000975ea37223 */ /* 0x000fe2000001009b */
[----:B------:R-:W-:Y:S01]  /*2060*/  FFMA.FTZ R7, R127, R6, R4 ;  /* 0x000000067f077223 */ /* 0x000fe20000010004 */
[----:B------:R-:W-:Y:S01]  /*2070*/  FMUL.FTZ R155, R138, R5 ;  /* 0x000000058a9b7220 */ /* 0x000fe20000410000 */
[----:B------:R-:W-:-:S02]  /*2080*/  FFMA.FTZ R157, R94, R153, R152 ;  /* 0x000000995e9d7223 */ /* 0x000fc40000010098 */
[----:B------:R-:W2:Y:S01]  /*2090*/  SHFL.UP PT, R154, R163, 0x1, RZ ;  /* 0x04200000a39a7989 */ /* 0x000ea200000e00ff */
[-C--:B------:R-:W-:Y:S01]  /*20a0*/  FFMA.FTZ R156, R134, R7.reuse, R155 ;  /* 0x00000007869c7223 */ /* 0x080fe2000001009b */
[----:B------:R-:W-:Y:S02]  /*20b0*/  FMUL.FTZ R7, R138, R7 ;  /* 0x000000078a077220 */ /* 0x000fe40000410000 */
[----:B------:R-:W4:Y:S02]  /*20c0*/  SHFL.UP PT, R152, R157, 0x1, RZ ;  /* 0x042000009d987989 */ /* 0x000f2400000e00ff */
[----:B------:R-:W-:Y:S02]  /*20d0*/  FFMA.FTZ R155, R134, R5, -R7 ;  /* 0x00000005869b7223 */ /* 0x000fe40000010807 */
        /* <DEDUP_REMOVED lines=65> */
[C---:B------:R-:W-:Y:S02]  /*24f0*/  FFMA.FTZ R154, R156.reuse, R6, R7 ;  /* 0x000000069c9a7223 */ /* 0x040fe40000010007 */
[----:B------:R-:W0:Y:S01]  /*2500*/  @P0 LDC R7, c[0x0][0x38c] ;  /* 0x0000e300ff070b82 */ /* 0x000e220000000800 */
[CC--:B----4-:R-:W-:Y:S01]  /*2510*/  FMUL.FTZ R6, R156.reuse, R5.reuse ;  /* 0x000000059c067220 */ /* 0x0d0fe20000410000 */
[----:B------:R-:W-:Y:S01]  /*2520*/  FMUL.FTZ R5, R155, R5 ;  /* 0x000000059b057220 */ /* 0x000fe20000410000 */
[----:B------:R-:W-:Y:S01]  /*2530*/  @P6 FADD.FTZ R157, R157, R152 ;  /* 0x000000989d9d6221 */ /* 0x000fe20000010000 */
[----:B------:R-:W-:Y:S01]  /*2540*/  @P6 FADD.FTZ R163, R163, R154 ;  /* 0x0000009aa3a36221 */ /* 0x000fe20000010000 */
[-C--:B-----5:R-:W-:Y:S01]  /*2550*/  @P6 FFMA.FTZ R155, R155, R4.reuse, -R6 ;  /* 0x000000049b9b6223 */ /* 0x0a0fe20000010806 */
[----:B------:R-:W-:Y:S01]  /*2560*/  @P6 FFMA.FTZ R156, R156, R4, R5 ;  /* 0x000000049c9c6223 */ /* 0x000fe20000010005 */
[----:B------:R-:W-:Y:S01]  /*2570*/  CS2R R4, SRZ ;  /* 0x0000000000047805 */ /* 0x000fe2000001ff00 */
[----:B0-----:R-:W-:-:S04]  /*2580*/  @P0 IMAD R7, R102, R7, UR4 ;  /* 0x0000000466070e24 */ /* 0x001fc8000f8e0207 */
[----:B------:R-:W-:-:S05]  /*2590*/  @P0 IMAD.WIDE R6, R7, 0x10, R32 ;  /* 0x0000001007060825 */ /* 0x000fca00078e0220 */
[----:B------:R0:W2:Y:S01]  /*25a0*/  @P0 LDG.E.64 R4, desc[UR16][R6.64+0x8] ;  /* 0x0000081006040981 */ /* 0x0000a2000c1e1b00 */
[----:B------:R-:W-:Y:S01]  /*25b0*/  ULEA UR7, UR4, UR6, 0x4 ;  /* 0x0000000604077291 */ /* 0x000fe2000f8e20ff */
[----:B------:R-:W-:Y:S02]  /*25c0*/  BSSY.RECONVERGENT B0, `(.L_x_17592) ;  /* 0x0000041000007945 */ /* 0x000fe40003800200 */
[----:B------:R-:W-:Y:S04]  /*25d0*/  SHFL.UP PT, R165, R156, 0x1, RZ ;  /* 0x042000009ca57989 */ /* 0x000fe800000e00ff */
[----:B------:R-:W-:Y:S01]  /*25e0*/  SHFL.UP PT, R155, R155, 0x1, RZ ;  /* 0x042000009b9b7989 */ /* 0x000fe200000e00ff */
[----:B0-----:R-:W-:-:S03]  /*25f0*/  CS2R R6, SRZ ;  /* 0x0000000000067805 */ /* 0x001fc6000001ff00 */
[----:B------:R-:W-:Y:S04]  /*2600*/  SHFL.UP PT, R157, R157, 0x1, RZ ;  /* 0x042000009d9d7989 */ /* 0x000fe800000e00ff */
[----:B------:R-:W-:Y:S04]  /*2610*/  SHFL.UP PT, R163, R163, 0x1, RZ ;  /* 0x04200000a3a37989 */ /* 0x000fe800000e00ff */
[----:B--2---:R0:W2:Y:S04]  /*2620*/  SHFL.IDX PT, R152, R5, RZ, 0x1f ;  /* 0x00001fff05987589 */ /* 0x0040a800000e0000 */
[----:B------:R4:W5:Y:S01]  /*2630*/  SHFL.IDX PT, R154, R4, RZ, 0x1f ;  /* 0x00001fff049a7589 */ /* 0x00096200000e0000 */
[----:B0-----:R-:W-:Y:S01]  /*2640*/  HFMA2 R5, -RZ, RZ, 0, 0 ;  /* 0x00000000ff057431 */ /* 0x001fe200000001ff */
[----:B----4-:R-:W-:Y:S01]  /*2650*/  MOV R4, 0x3f800000 ;  /* 0x3f80000000047802 */ /* 0x010fe20000000f00 */
[-C--:B--2---:R-:W-:Y:S01]  /*2660*/  FMUL.FTZ R164, R165, R152.reuse ;  /* 0x00000098a5a47220 */ /* 0x084fe20000410000 */
[----:B------:R-:W-:-:S03]  /*2670*/  FMUL.FTZ R166, R155, R152 ;  /* 0x000000989ba67220 */ /* 0x000fc60000410000 */
[-C--:B-----5:R-:W-:Y:S01]  /*2680*/  FFMA.FTZ R164, R155, R154.reuse, -R164 ;  /* 0x0000009a9ba47223 */ /* 0x0a0fe200000108a4 */
[----:B------:R-:W-:Y:S01]  /*2690*/  FFMA.FTZ R166, R165, R154, R166 ;  /* 0x0000009aa5a67223 */ /* 0x000fe200000100a6 */
[C---:B------:R-:W-:Y:S02]  /*26a0*/  FMUL.FTZ R155, R138.reuse, R145 ;  /* 0x000000918a9b7220 */ /* 0x040fe40000410000 */
[----:B------:R-:W-:Y:S01]  /*26b0*/  @P5 FADD.FTZ R154, R157, R164 ;  /* 0x000000a49d9a5221 */ /* 0x000fe20000010000 */
[-C--:B------:R-:W-:Y:S01]  /*26c0*/  FMUL.FTZ R164, R138, R143.reuse ;  /* 0x0000008f8aa47220 */ /* 0x080fe20000410000 */
[----:B------:R-:W-:Y:S01]  /*26d0*/  FFMA.FTZ R156, R134, R143, R155 ;  /* 0x0000008f869c7223 */ /* 0x000fe2000001009b */
[----:B------:R-:W-:Y:S01]  /*26e0*/  @P5 FADD.FTZ R152, R163, R166 ;  /* 0x000000a6a3985221 */ /* 0x000fe20000010000 */
[----:B------:R-:W-:Y:S01]  /*26f0*/  ISETP.GE.AND P5, PT, R58, UR8, PT ;  /* 0x000000083a007c0c */ /* 0x000fe2000bfa6270 */
[C---:B------:R-:W-:Y:S01]  /*2700*/  FFMA.FTZ R155, R134.reuse, R145, -R164 ;  /* 0x00000091869b7223 */ /* 0x040fe200000108a4 */
[----:B------:R-:W-:Y:S01]  /*2710*/  FADD.FTZ R166, R141, R156 ;  /* 0x0000009c8da67221 */ /* 0x000fe20000010000 */
[-C--:B-1-3--:R-:W-:Y:S01]  /*2720*/  FMUL.FTZ R157, R134, R37.reuse ;  /* 0x00000025869d7220 */ /* 0x08afe20000410000 */
[----:B------:R-:W-:Y:S01]  /*2730*/  ISETP.NE.OR P5, PT, R46, RZ, P5 ;  /* 0x000000ff2e00720c */ /* 0x000fe20002fa5670 */
[----:B------:R-:W-:Y:S01]  /*2740*/  FADD.FTZ R168, R142, R155 ;  /* 0x0000009b8ea87221 */ /* 0x000fe20000010000 */
[C---:B------:R-:W-:Y:S01]  /*2750*/  FMUL.FTZ R155, R138.reuse, R37 ;  /* 0x000000258a9b7220 */ /* 0x040fe20000410000 */
[C---:B------:R-:W-:Y:S01]  /*2760*/  FMUL.FTZ R170, R133.reuse, R166 ;  /* 0x000000a685aa7220 */ /* 0x040fe20000410000 */
[----:B------:R-:W-:Y:S01]  /*2770*/  FFMA.FTZ R164, -R138, R36, -R157 ;  /* 0x000000248aa47223 */ /* 0x000fe2000001099d */
[----:B------:R-:W-:Y:S01]  /*2780*/  FMUL.FTZ R163, R133, R168 ;  /* 0x000000a885a37220 */ /* 0x000fe20000410000 */
[----:B------:R-:W-:Y:S01]  /*2790*/  FFMA.FTZ R156, R134, R36, -R155 ;  /* 0x00000024869c7223 */ /* 0x000fe2000001089b */
[----:B------:R-:W-:Y:S01]  /*27a0*/  FFMA.FTZ R157, R127, R168, -R170 ;  /* 0x000000a87f9d7223 */ /* 0x000fe200000108aa */
[----:B------:R-:W-:Y:S01]  /*27b0*/  FMUL.FTZ R155, R133, R164 ;  /* 0x000000a4859b7220 */ /* 0x000fe20000410000 */
[----:B------:R-:W-:Y:S01]  /*27c0*/  FFMA.FTZ R168, R127, R166, R163 ;  /* 0x000000a67fa87223 */ /* 0x000fe200000100a3 */
[-C--:B------:R-:W-:Y:S01]  /*27d0*/  FMUL.FTZ R166, R133, R156.reuse ;  /* 0x0000009c85a67220 */ /* 0x080fe20000410000 */
[----:B------:R-:W-:Y:S01]  /*27e0*/  FADD.FTZ R165, R140, R157 ;  /* 0x0000009d8ca57221 */ /* 0x000fe20000010000 */
[----:B------:R-:W-:Y:S01]  /*27f0*/  FFMA.FTZ R155, R127, R156, R155 ;  /* 0x0000009c7f9b7223 */ /* 0x000fe2000001009b */
[----:B------:R-:W-:Y:S01]  /*2800*/  FADD.FTZ R157, R139, R168 ;  /* 0x000000a88b9d7221 */ /* 0x000fe20000010000 */
[----:B------:R-:W-:Y:S01]  /*2810*/  FFMA.FTZ R163, R127, R164, -R166 ;  /* 0x000000a47fa37223 */ /* 0x000fe200000108a6 */
[----:B------:R-:W0:Y:S01]  /*2820*/  @!P5 LDS.128 R4, [UR7+0x1b80] ;  /* 0x001b8007ff04d984 */ /* 0x000e220008000c00 */
[C---:B------:R-:W-:Y:S01]  /*2830*/  FMUL.FTZ R167, R126.reuse, R165 ;  /* 0x000000a57ea77220 */ /* 0x040fe20000410000 */
[----:B------:R-:W-:Y:S01]  /*2840*/  FMUL.FTZ R168, R126, R157 ;  /* 0x0000009d7ea87220 */ /* 0x000fe20000410000 */
        /* <DEDUP_REMOVED lines=24> */
.L_x_17593:
[----:B------:R-:W-:Y:S05]  /*29d0*/  BSYNC.RECONVERGENT B0 ;  /* 0x0000000000007941 */ /* 0x000fea0003800200 */
.L_x_17592:
        /* <DEDUP_REMOVED lines=17> */
.L_x_17595:
[----:B------:R-:W-:Y:S05]  /*2af0*/  BSYNC.RECONVERGENT B0 ;  /* 0x0000000000007941 */ /* 0x000fea0003800200 */
.L_x_17594:
        /* <DEDUP_REMOVED lines=17> */
.L_x_17597:
[----:B------:R-:W-:Y:S05]  /*2c10*/  BSYNC.RECONVERGENT B0 ;  /* 0x0000000000007941 */ /* 0x000fea0003800200 */
.L_x_17596:
        /* <DEDUP_REMOVED lines=17> */
.L_x_17599:
[----:B------:R-:W-:Y:S05]  /*2d30*/  BSYNC.RECONVERGENT B0 ;  /* 0x0000000000007941 */ /* 0x000fea0003800200 */
.L_x_17598:
        /* <DEDUP_REMOVED lines=17> */
.L_x_17601:
[----:B------:R-:W-:Y:S05]  /*2e50*/  BSYNC.RECONVERGENT B0 ;  /* 0x0000000000007941 */ /* 0x000fea0003800200 */
.L_x_17600:
[----:B0-----:R-:W-:Y:S01]  /*2e60*/  SHFL.DOWN PT, R167, R164, 0x1, 0x1f ;  /* 0x08201f00a4a77f89 */ /* 0x001fe200000e0000 */
[----:B------:R-:W-:Y:S01]  /*2e70*/  ISETP.NE.AND P5, PT, R46, 0x1f, PT ;  /* 0x0000001f2e00780c */ /* 0x000fe20003fa5270 */
[----:B------:R-:W-:Y:S02]  /*2e80*/  BSSY.RECONVERGENT B0, `(.L_x_17602) ;  /* 0x000008f000007945 */ /* 0x000fe40003800200 */
[----:B------:R-:W0:Y:S04]  /*2e90*/  SHFL.IDX PT, R166, R7, RZ, 0x1f ;  /* 0x00001fff07a67589 */ /* 0x000e2800000e0000 */
[----:B-1----:R-:W1:Y:S04]  /*2ea0*/  SHFL.DOWN PT, R163, R157, 0x1, 0x1f ;  /* 0x08201f009da37f89 */ /* 0x002e6800000e0000 */
[----:B------:R-:W5:Y:S04]  /*2eb0*/  SHFL.IDX PT, R165, R6, RZ, 0x1f ;  /* 0x00001fff06a57589 */ /* 0x000f6800000e0000 */
[----:B------:R-:W5:Y:S04]  /*2ec0*/  SHFL.DOWN PT, R169, R156, 0x1, 0x1f ;  /* 0x08201f009ca97f89 */ /* 0x000f6800000e0000 */
[----:B------:R-:W5:Y:S04]  /*2ed0*/  SHFL.DOWN PT, R171, R155, 0x1, 0x1f ;  /* 0x08201f009bab7f89 */ /* 0x000f6800000e0000 */
[----:B--23--:R-:W2:Y:S01]  /*2ee0*/  SHFL.IDX PT, R164, R164, RZ, 0x1f ;  /* 0x00001fffa4a47589 */ /* 0x00cea200000e0000 */
[----:B0-----:R-:W-:-:S03]  /*2ef0*/  @P5 FMUL.FTZ R168, R167, R166 ;  /* 0x000000a6a7a85220 */ /* 0x001fc60000410000 */
[----:B------:R-:W0:Y:S01]  /*2f00*/  SHFL.IDX PT, R157, R157, RZ, 0x1f ;  /* 0x00001fff9d9d7589 */ /* 0x000e2200000e0000 */
[----:B-1----:R-:W-:-:S03]  /*2f10*/  @P5 FMUL.FTZ R170, R163, R166 ;  /* 0x000000a6a3aa5220 */ /* 0x002fc60000410000 */
[----:B----4-:R-:W1:Y:S01]  /*2f20*/  SHFL.IDX PT, R156, R156, RZ, 0x1f ;  /* 0x00001fff9c9c7589 */ /* 0x010e6200000e0000 */
[-C--:B-----5:R-:W-:Y:S01]  /*2f30*/  @P5 FFMA.FTZ R168, R163, R165.reuse, -R168 ;  /* 0x000000a5a3a85223 */ /* 0x0a0fe200000108a8 */
[C---:B------:R-:W-:Y:S01]  /*2f40*/  FMUL.FTZ R163, R3.reuse, R152 ;  /* 0x0000009803a37220 */ /* 0x040fe20000410000 */
[-C--:B------:R-:W-:Y:S01]  /*2f50*/  FMUL.FTZ R3, R3, R154.reuse ;  /* 0x0000009a03037220 */ /* 0x080fe20000410000 */
[----:B------:R-:W-:Y:S01]  /*2f60*/  @P5 FFMA.FTZ R170, R167, R165, R170 ;  /* 0x000000a5a7aa5223 */ /* 0x000fe200000100aa */
[----:B------:R-:W-:Y:S01]  /*2f70*/  @P5 FADD.FTZ R165, R169, R168 ;  /* 0x000000a8a9a55221 */ /* 0x000fe20000010000 */
[C---:B------:R-:W-:Y:S01]  /*2f80*/  FFMA.FTZ R154, R2.reuse, R154, -R163 ;  /* 0x0000009a029a7223 */ /* 0x040fe200000108a3 */
[----:B------:R-:W-:Y:S01]  /*2f90*/  FFMA.FTZ R2, R2, R152, R3 ;  /* 0x0000009802027223 */ /* 0x000fe20000010003 */
[----:B------:R-:W3:Y:S01]  /*2fa0*/  SHFL.IDX PT, R155, R155, RZ, 0x1f ;  /* 0x00001fff9b9b7589 */ /* 0x000ee200000e0000 */
[----:B------:R-:W-:Y:S01]  /*2fb0*/  @P5 FADD.FTZ R166, R171, R170 ;  /* 0x000000aaaba65221 */ /* 0x000fe20000010000 */
[----:B------:R-:W-:Y:S01]  /*2fc0*/  FADD.FTZ R3, R147, R154 ;  /* 0x0000009a93037221 */ /* 0x000fe20000010000 */
[----:B------:R-:W-:Y:S01]  /*2fd0*/  FADD.FTZ R163, R149, R2 ;  /* 0x0000000295a37221 */ /* 0x000fe20000010000 */
[----:B------:R-:W-:Y:S01]  /*2fe0*/  ISETP.NE.AND P5, PT, R46, RZ, PT ;  /* 0x000000ff2e00720c */ /* 0x000fe20003fa5270 */
[----:B------:R-:W-:Y:S01]  /*2ff0*/  FMUL.FTZ R154, R166, R37 ;  /* 0x00000025a69a7220 */ /* 0x000fe20000410000 */
[C---:B------:R-:W-:Y:S01]  /*3000*/  FMUL.FTZ R147, R126.reuse, R3 ;  /* 0x000000037e937220 */ /* 0x040fe20000410000 */
[----:B------:R-:W-:-:S02]  /*3010*/  FMUL.FTZ R2, R126, R163 ;  /* 0x000000a37e027220 */ /* 0x000fc40000410000 */
[C---:B------:R-:W-:Y:S01]  /*3020*/  FFMA.FTZ R154, R165.reuse, R36, R154 ;  /* 0x00000024a59a7223 */ /* 0x040fe2000001009a */
[C---:B------:R-:W-:Y:S01]  /*3030*/  FFMA.FTZ R152, R124.reuse, R163, R147 ;  /* 0x000000a37c987223 */ /* 0x040fe20000010093 */
[----:B------:R-:W-:Y:S01]  /*3040*/  FMUL.FTZ R147, R165, R37 ;  /* 0x00000025a5937220 */ /* 0x000fe20000410000 */
[----:B------:R-:W-:Y:S01]  /*3050*/  FFMA.FTZ R37, R124, R3, -R2 ;  /* 0x000000037c257223 */ /* 0x000fe20000010802 */
[----:B------:R-:W-:Y:S01]  /*3060*/  FADD.FTZ R143, R143, R154 ;  /* 0x0000009a8f8f7221 */ /* 0x000fe20000010000 */
[C---:B------:R-:W-:Y:S01]  /*3070*/  FFMA.FTZ R152, R91.reuse, R144, R152 ;  /* 0x000000905b987223 */ /* 0x040fe20000010098 */
[----:B------:R-:W-:Y:S01]  /*3080*/  FFMA.FTZ R166, R166, R36, -R147 ;  /* 0x00000024a6a67223 */ /* 0x000fe20000010893 */
[----:B------:R-:W-:Y:S01]  /*3090*/  FFMA.FTZ R146, R91, R146, R37 ;  /* 0x000000925b927223 */ /* 0x000fe20000010025 */
[----:B------:R-:W-:Y:S01]  /*30a0*/  FMUL.FTZ R144, R138, R143 ;  /* 0x0000008f8a907220 */ /* 0x000fe20000410000 */
[----:B------:R-:W-:Y:S01]  /*30b0*/  FMUL.FTZ R2, R133, R152 ;  /* 0x0000009885027220 */ /* 0x000fe20000410000 */
[----:B------:R-:W-:Y:S01]  /*30c0*/  FADD.FTZ R145, R145, R166 ;  /* 0x000000a691917221 */ /* 0x000fe20000010000 */
[----:B------:R-:W-:-:S02]  /*30d0*/  FMUL.FTZ R36, R133, R146 ;  /* 0x0000009285247220 */ /* 0x000fc40000410000 */
[C---:B------:R-:W-:Y:S01]  /*30e0*/  FFMA.FTZ R37, R127.reuse, R146, -R2 ;  /* 0x000000927f257223 */ /* 0x040fe20000010802 */
[----:B------:R-:W-:Y:S01]  /*30f0*/  FMUL.FTZ R147, R138, R145 ;  /* 0x000000918a937220 */ /* 0x000fe20000410000 */
[----:B------:R-:W-:-:S03]  /*3100*/  FFMA.FTZ R36, R127, R152, R36 ;  /* 0x000000987f247223 */ /* 0x000fc60000010024 */
        /* <DEDUP_REMOVED lines=18> */
[----:B------:R-:W-:Y:S01]  /*3230*/  FMUL.FTZ R36, R164, R5 ;  /* 0x00000005a4247220 */ /* 0x000fe20000410000 */
[----:B------:R-:W-:Y:S01]  /*3240*/  FFMA.FTZ R165, R94, R151, R141 ;  /* 0x000000975ea57223 */ /* 0x000fe2000001008d */
[C---:B------:R-:W-:Y:S01]  /*3250*/  FMUL.FTZ R127, R126.reuse, R37 ;  /* 0x000000257e7f7220 */ /* 0x040fe20000410000 */
[-C--:B------:R-:W-:Y:S01]  /*3260*/  FMUL.FTZ R133, R126, R139.reuse ;  /* 0x0000008b7e857220 */ /* 0x080fe20000410000 */
[----:B------:R-:W-:Y:S01]  /*3270*/  FMUL.FTZ R147, R107, R139 ;  /* 0x0000008b6b937220 */ /* 0x000fe20000410000 */
[----:B------:R-:W-:Y:S01]  /*3280*/  FFMA.FTZ R126, R0, -R163, RZ ;  /* 0x800000a3007e7223 */ /* 0x000fe200000100ff */
[----:B------:R-:W-:Y:S01]  /*3290*/  FFMA.FTZ R138, R124, R139, R127 ;  /* 0x0000008b7c8a7223 */ /* 0x000fe2000001007f */
[CC--:B0-----:R-:W-:Y:S01]  /*32a0*/  FFMA.FTZ R127, R157.reuse, R6.reuse, -R134 ;  /* 0x000000069d7f7223 */ /* 0x0c1fe20000010886 */
[C---:B------:R-:W-:Y:S01]  /*32b0*/  FMUL.FTZ R6, R164.reuse, R6 ;  /* 0x00000006a4067220 */ /* 0x040fe20000410000 */
[-C--:B------:R-:W-:Y:S01]  /*32c0*/  FMUL.FTZ R164, R164, R4.reuse ;  /* 0x00000004a4a47220 */ /* 0x080fe20000410000 */
[----:B------:R-:W-:Y:S01]  /*32d0*/  FFMA.FTZ R4, R157, R4, -R36 ;  /* 0x000000049d047223 */ /* 0x000fe20000010824 */
[----:B------:R-:W-:Y:S01]  /*32e0*/  FADD.FTZ R137, R137, R138 ;  /* 0x0000008a89897221 */ /* 0x000fe20000010000 */
[C---:B------:R-:W-:Y:S01]  /*32f0*/  FFMA.FTZ R36, R157.reuse, R7, R6 ;  /* 0x000000079d247223 */ /* 0x040fe20000010006 */
[----:B------:R-:W-:Y:S01]  /*3300*/  FFMA.FTZ R5, R157, R5, R164 ;  /* 0x000000059d057223 */ /* 0x000fe200000100a4 */
[----:B------:R-:W-:Y:S01]  /*3310*/  FFMA.FTZ R124, R124, R37, -R133 ;  /* 0x000000257c7c7223 */ /* 0x000fe20000010885 */
[----:B-1----:R-:W-:Y:S01]  /*3320*/  FADD.FTZ R6, R156, R127 ;  /* 0x0000007f9c067221 */ /* 0x002fe20000010000 */
[----:B---3--:R-:W-:Y:S01]  /*3330*/  FADD.FTZ R7, R155, R36 ;  /* 0x000000249b077221 */ /* 0x008fe20000010000 */
[----:B------:R-:W-:Y:S01]  /*3340*/  FMUL.FTZ R141, R106, R137 ;  /* 0x000000896a8d7220 */ /* 0x000fe20000410000 */
[----:B------:R-:W-:Y:S01]  /*3350*/  FFMA.FTZ R36, R0, R3, RZ ;  /* 0x0000000300247223 */ /* 0x000fe200000100ff */
[----:B------:R-:W-:Y:S01]  /*3360*/  FADD.FTZ R129, R129, R124 ;  /* 0x0000007c81817221 */ /* 0x000fe20000010000 */
[----:B------:R-:W-:Y:S01]  /*3370*/  FMUL.FTZ R149, R107, R37 ;  /* 0x000000256b957220 */ /* 0x000fe20000410000 */
[----:B------:R-:W-:Y:S01]  /*3380*/  FMUL.FTZ R134, R92, R141 ;  /* 0x0000008d5c867220 */ /* 0x000fe20000410000 */
[----:B------:R0:W-:Y:S01]  /*3390*/  @!P5 STS.128 [UR7+0x1b80], R4 ;  /* 0x001b8004ff00d988 */ /* 0x0001e20008000c07 */
[----:B------:R-:W-:Y:S01]  /*33a0*/  FMUL.FTZ R127, R106, R129 ;  /* 0x000000816a7f7220 */ /* 0x000fe20000410000 */
[C---:B------:R-:W-:Y:S01]  /*33b0*/  FMUL.FTZ R151, R109.reuse, R143 ;  /* 0x0000008f6d977220 */ /* 0x040fe20000410000 */
[----:B------:R-:W-:Y:S01]  /*33c0*/  FMUL.FTZ R153, R109, R145 ;  /* 0x000000916d997220 */ /* 0x000fe20000410000 */
[----:B------:R-:W-:Y:S01]  /*33d0*/  FMUL.FTZ R144, R108, R2 ;  /* 0x000000026c907220 */ /* 0x000fe20000410000 */
[----:B------:R1:W-:Y:S01]  /*33e0*/  STS [R71+0x210], R134 ;  /* 0x0002108647007388 */ /* 0x0003e20000000800 */
[----:B------:R-:W-:Y:S01]  /*33f0*/  FFMA.FTZ R133, R99, -R152, R126 ;  /* 0x8000009863857223 */ /* 0x000fe2000001007e */
[----:B------:R-:W-:Y:S01]  /*3400*/  FFMA.FTZ R126, -R119, R130, R152 ;  /* 0x00000082777e7223 */ /* 0x000fe20000010198 */
[----:B------:R-:W-:Y:S01]  /*3410*/  FMUL.FTZ R124, R92, R127 ;  /* 0x0000007f5c7c7220 */ /* 0x000fe20000410000 */
[----:B------:R-:W-:Y:S01]  /*3420*/  FMUL.FTZ R140, R93, R144 ;  /* 0x000000905d8c7220 */ /* 0x000fe20000410000 */
[----:B------:R-:W-:Y:S01]  /*3430*/  FMUL.FTZ R152, R94, R153 ;  /* 0x000000995e987220 */ /* 0x000fe20000410000 */
[----:B------:R-:W-:Y:S01]  /*3440*/  FFMA.FTZ R138, R100, -R154, R133 ;  /* 0x8000009a648a7223 */ /* 0x000fe20000010085 */
[----:B------:R-:W-:Y:S01]  /*3450*/  FFMA.FTZ R133, R121, -R131, R150 ;  /* 0x8000008379857223 */ /* 0x000fe20000010096 */
[----:B------:R2:W-:Y:S01]  /*3460*/  STS [R73+0x4], R124 ;  /* 0x0000047c49007388 */ /* 0x0005e20000000800 */
[----:B0-----:R-:W-:Y:S01]  /*3470*/  FMUL.FTZ R4, R91, R147 ;  /* 0x000000935b047220 */ /* 0x001fe20000410000 */
[----:B------:R-:W-:Y:S01]  /*3480*/  FFMA.FTZ R5, R99, R146, R36 ;  /* 0x0000009263057223 */ /* 0x000fe20000010024 */
[----:B------:R-:W-:Y:S01]  /*3490*/  FFMA.FTZ R36, R119, -R128, R146 ;  /* 0x8000008077247223 */ /* 0x000fe20000010092 */
[----:B------:R-:W-:Y:S01]  /*34a0*/  FMUL.FTZ R146, R108, R142 ;  /* 0x0000008e6c927220 */ /* 0x000fe20000410000 */
[----:B------:R-:W-:Y:S01]  /*34b0*/  FMUL.FTZ R6, R91, R149 ;  /* 0x000000955b067220 */ /* 0x000fe20000410000 */
[----:B------:R0:W-:Y:S01]  /*34c0*/  STS [R73+0x8], R4 ;  /* 0x0000080449007388 */ /* 0x0001e20000000800 */
[----:B-1----:R-:W-:Y:S01]  /*34d0*/  FFMA.FTZ R134, R100, R150, R5 ;  /* 0x0000009664867223 */ /* 0x002fe20000010005 */
[----:B------:R-:W-:Y:S01]  /*34e0*/  FMUL.FTZ R148, R93, R146 ;  /* 0x000000925d947220 */ /* 0x000fe20000410000 */
[C---:B------:R-:W-:Y:S01]  /*34f0*/  FFMA.FTZ R3, R120.reuse, -R123, R3 ;  /* 0x8000007b78037223 */ /* 0x040fe20000010003 */
[----:B------:R1:W-:Y:S01]  /*3500*/  STS [R73+0xc], R6 ;  /* 0x00000c0649007388 */ /* 0x0003e20000000800 */
[----:B--2---:R-:W-:Y:S01]  /*3510*/  FFMA.FTZ R124, -R120, R125, R163 ;  /* 0x0000007d787c7223 */ /* 0x004fe200000101a3 */
[----:B------:R-:W-:Y:S01]  /*3520*/  FMUL.FTZ R7, R126, R149 ;  /* 0x000000957e077220 */ /* 0x000fe20000410000 */
[----:B------:R-:W-:Y:S01]  /*3530*/  FFMA.FTZ R150, -R122, R136, R165 ;  /* 0x000000887a967223 */ /* 0x000fe200000101a5 */
[----:B------:R2:W-:Y:S01]  /*3540*/  STS [R73+0x10], R140 ;  /* 0x0000108c49007388 */ /* 0x0005e20000000800 */
[----:B0-----:R-:W-:Y:S01]  /*3550*/  FMUL.FTZ R4, R94, R151 ;  /* 0x000000975e047220 */ /* 0x001fe20000410000 */
[----:B------:R-:W-:-:S02]  /*3560*/  FFMA.FTZ R7, R36, R147, R7 ;  /* 0x0000009324077223 */ /* 0x000fc40000010007 */
[----:B------:R0:W-:Y:S01]  /*3570*/  STS [R73+0x14], R148 ;  /* 0x0000149449007388 */ /* 0x0001e20000000800 */
[----:B------:R-:W-:Y:S01]  /*3580*/  FMUL.FTZ R147, R126, R147 ;  /* 0x000000937e937220 */ /* 0x000fe20000410000 */
[----:B-1----:R-:W-:Y:S02]  /*3590*/  FMUL.FTZ R6, R124, R141 ;  /* 0x0000008d7c067220 */ /* 0x002fe40000410000 */
[----:B------:R1:W-:Y:S01]  /*35a0*/  STS [R73+0x18], R4 ;  /* 0x0000180449007388 */ /* 0x0003e20000000800 */
[----:B------:R-:W-:Y:S01]  /*35b0*/  FFMA.FTZ R147, R36, R149, -R147 ;  /* 0x0000009524937223 */ /* 0x000fe20000010893 */
[----:B--2---:R-:W-:Y:S01]  /*35c0*/  FFMA.FTZ R140, -R121, R132, R154 ;  /* 0x00000084798c7223 */ /* 0x004fe2000001019a */
[----:B------:R-:W-:Y:S01]  /*35d0*/  FFMA.FTZ R6, R3, R127, -R6 ;  /* 0x0000007f03067223 */ /* 0x000fe20000010806 */
[----:B------:R2:W-:Y:S01]  /*35e0*/  STS [R73+0x1c], R152 ;  /* 0x00001c9849007388 */ /* 0x0005e20000000800 */
[----:B------:R-:W-:Y:S01]  /*35f0*/  FFMA.FTZ R149, R122, -R135, R166 ;  /* 0x800000877a957223 */ /* 0x000fe200000100a6 */
[C---:B0-----:R-:W-:Y:S01]  /*3600*/  FMUL.FTZ R148, R140.reuse, R146 ;  /* 0x000000928c947220 */ /* 0x041fe20000410000 */
[----:B------:R-:W-:Y:S01]  /*3610*/  FADD.FTZ R6, RZ, R6 ;  /* 0x00000006ff067221 */ /* 0x000fe20000010000 */
[----:B------:R-:W-:Y:S02]  /*3620*/  BAR.SYNC.DEFER_BLOCKING 0x0 ;  /* 0x0000000000007b1d */ /* 0x000fe40000010000 */
[CC--:B------:R-:W-:Y:S01]  /*3630*/  FFMA.FTZ R5, R133.reuse, R144.reuse, R148 ;  /* 0x0000009085057223 */ /* 0x0c0fe20000010094 */
[----:B------:R-:W-:Y:S01]  /*3640*/  FMUL.FTZ R144, R140, R144 ;  /* 0x000000908c907220 */ /* 0x000fe20000410000 */
[----:B-1----:R-:W-:Y:S01]  /*3650*/  FMUL.FTZ R4, R124, R127 ;  /* 0x0000007f7c047220 */ /* 0x002fe20000410000 */
[C---:B------:R-:W-:Y:S01]  /*3660*/  FMUL.FTZ R148, R150.reuse, R151 ;  /* 0x0000009796947220 */ /* 0x040fe20000410000 */
[----:B--2---:R-:W-:Y:S01]  /*3670*/  FMUL.FTZ R152, R150, R153 ;  /* 0x0000009996987220 */ /* 0x004fe20000410000 */
[----:B------:R-:W-:Y:S01]  /*3680*/  FFMA.FTZ R127, R133, R146, -R144 ;  /* 0x00000092857f7223 */ /* 0x000fe20000010890 */
[----:B------:R-:W-:Y:S01]  /*3690*/  LEA R144, R103, -R112, 0x1 ;  /* 0x8000007067907211 */ /* 0x000fe200078e08ff */
[----:B------:R-:W-:Y:S01]  /*36a0*/  FFMA.FTZ R4, R3, R141, R4 ;  /* 0x0000008d03047223 */ /* 0x000fe20000010004 */
[----:B------:R-:W-:Y:S01]  /*36b0*/  FADD.FTZ R6, R6, R147 ;  /* 0x0000009306067221 */ /* 0x000fe20000010000 */
[C---:B------:R-:W-:Y:S01]  /*36c0*/  FFMA.FTZ R141, R149.reuse, R151, R152 ;  /* 0x00000097958d7223 */ /* 0x040fe20000010098 */
[----:B------:R-:W-:Y:S01]  /*36d0*/  ISETP.GE.AND P6, PT, R144, 0x1, PT ;  /* 0x000000019000780c */ /* 0x000fe20003fc6270 */
[----:B------:R-:W-:Y:S01]  /*36e0*/  FADD.FTZ R4, RZ, R4 ;  /* 0x00000004ff047221 */ /* 0x000fe20000010000 */
[----:B------:R-:W-:Y:S01]  /*36f0*/  FFMA.FTZ R148, R149, R153, -R148 ;  /* 0x0000009995947223 */ /* 0x000fe20000010894 */
[----:B------:R-:W-:-:S02]  /*3700*/  FADD.FTZ R127, R6, R127 ;  /* 0x0000007f067f7221 */ /* 0x000fc40000010000 */
[----:B------:R-:W-:-:S04]  /*3710*/  FADD.FTZ R4, R4, R7 ;  /* 0x0000000704047221 */ /* 0x000fc80000010000 */
[----:B------:R-:W-:Y:S01]  /*3720*/  FADD.FTZ R4, R4, R5 ;  /* 0x0000000504047221 */ /* 0x000fe20000010000 */
[----:B------:R0:W1:Y:S03]  /*3730*/  LDS R155, [R61+0x290] ;  /* 0x000290003d9b7984 */ /* 0x0000660000000800 */
[----:B------:R-:W-:Y:S05]  /*3740*/  @!P6 BRA `(.L_x_17603) ;  /* 0x000000000008e947 */ /* 0x000fea0003800000 */
[----:B------:R-:W2:Y:S04]  /*3750*/  LDS R5, [R60+0x210] ;  /* 0x000210003c057984 */ /* 0x000ea80000000800 */
[----:B--2---:R2:W-:Y:S02]  /*3760*/  REDG.E.ADD.F32.FTZ.RN.STRONG.GPU desc[UR16][R34.64], R5 ;  /* 0x00000005220079a6 */ /* 0x0045e4000c12f310 */
.L_x_17603:
[----:B------:R-:W-:Y:S05]  /*3770*/  BSYNC.RECONVERGENT B0 ;  /* 0x0000000000007941 */ /* 0x000fea0003800200 */
.L_x_17602:
[----:B------:R-:W-:Y:S01]  /*3780*/  ISETP.GE.AND P6, PT, R144, 0x21, PT ;  /* 0x000000219000780c */ /* 0x000fe20003fc6270 */
[----:B------:R-:W-:-:S12]  /*3790*/  BSSY.RECONVERGENT B0, `(.L_x_17604) ;  /* 0x0000003000007945 */ /* 0x000fd80003800200 */
[----:B------:R-:W-:Y:S05]  /*37a0*/  @!P6 BRA `(.L_x_17605) ;  /* 0x000000000004e947 */ /* 0x000fea0003800000 */
[----:B-1----:R3:W-:Y:S02]  /*37b0*/  REDG.E.ADD.F32.FTZ.RN.STRONG.GPU desc[UR16][R34.64+0x80], R155 ;  /* 0x0000809b220079a6 */ /* 0x0027e4000c12f310 */
.L_x_17605:
[----:B------:R-:W-:Y:S05]  /*37c0*/  BSYNC.RECONVERGENT B0 ;  /* 0x0000000000007941 */ /* 0x000fea0003800200 */
.L_x_17604:
[----:B--2---:R2:W4:Y:S01]  /*37d0*/  LDS R5, [R62+0x310] ;  /* 0x000310003e057984 */ /* 0x0045220000000800 */
[----:B------:R-:W-:Y:S01]  /*37e0*/  ISETP.GE.AND P6, PT, R144, 0x41, PT ;  /* 0x000000419000780c */ /* 0x000fe20003fc6270 */
[----:B------:R-:W-:-:S12]  /*37f0*/  BSSY.RECONVERGENT B0, `(.L_x_17606) ;  /* 0x0000003000007945 */ /* 0x000fd80003800200 */
[----:B--2---:R-:W-:Y:S05]  /*3800*/  @!P6 BRA `(.L_x_17607) ;  /* 0x000000000004e947 */ /* 0x004fea0003800000 */
[----:B----4-:R2:W-:Y:S02]  /*3810*/  REDG.E.ADD.F32.FTZ.RN.STRONG.GPU desc[UR16][R34.64+0x100], R5 ;  /* 0x00010005220079a6 */ /* 0x0105e4000c12f310 */
.L_x_17607:
[----:B------:R-:W-:Y:S05]  /*3820*/  BSYNC.RECONVERGENT B0 ;  /* 0x0000000000007941 */ /* 0x000fea0003800200 */
.L_x_17606:
[----:B--2-4-:R2:W4:Y:S01]  /*3830*/  LDS R5, [R63+0x390] ;  /* 0x000390003f057984 */ /* 0x0145220000000800 */
[----:B------:R-:W-:Y:S01]  /*3840*/  ISETP.GE.AND P6, PT, R144, 0x61, PT ;  /* 0x000000619000780c */ /* 0x000fe20003fc6270 */
[----:B------:R-:W-:-:S12]  /*3850*/  BSSY.RECONVERGENT B0, `(.L_x_17608) ;  /* 0x0000003000007945 */ /* 0x000fd80003800200 */
[----:B--2---:R-:W-:Y:S05]  /*3860*/  @!P6 BRA `(.L_x_17609) ;  /* 0x000000000004e947 */ /* 0x004fea0003800000 */
[----:B----4-:R2:W-:Y:S02]  /*3870*/  REDG.E.ADD.F32.FTZ.RN.STRONG.GPU desc[UR16][R34.64+0x180], R5 ;  /* 0x00018005220079a6 */ /* 0x0105e4000c12f310 */
.L_x_17609:
[----:B------:R-:W-:Y:S05]  /*3880*/  BSYNC.RECONVERGENT B0 ;  /* 0x0000000000007941 */ /* 0x000fea0003800200 */
.L_x_17608:
[----:B--2-4-:R2:W4:Y:S01]  /*3890*/  LDS R5, [R65+0x410] ;  /* 0x0004100041057984 */ /* 0x0145220000000800 */
[----:B------:R-:W-:Y:S01]  /*38a0*/  ISETP.GE.AND P6, PT, R144, 0x81, PT ;  /* 0x000000819000780c */ /* 0x000fe20003fc6270 */
[----:B------:R-:W-:-:S12]  /*38b0*/  BSSY.RECONVERGENT B0, `(.L_x_17610) ;  /* 0x0000003000007945 */ /* 0x000fd80003800200 */
[----:B--2---:R-:W-:Y:S05]  /*38c0*/  @!P6 BRA `(.L_x_17611) ;  /* 0x000000000004e947 */ /* 0x004fea0003800000 */
[----:B----4-:R2:W-:Y:S02]  /*38d0*/  REDG.E.ADD.F32.FTZ.RN.STRONG.GPU desc[UR16][R34.64+0x200], R5 ;  /* 0x00020005220079a6 */ /* 0x0105e4000c12f310 */
.L_x_17611:
[----:B------:R-:W-:Y:S05]  /*38e0*/  BSYNC.RECONVERGENT B0 ;  /* 0x0000000000007941 */ /* 0x000fea0003800200 */
.L_x_17610:
[----:B--2-4-:R2:W4:Y:S01]  /*38f0*/  LDS R5, [R66+0x490] ;  /* 0x0004900042057984 */ /* 0x0145220000000800 */
[----:B------:R-:W-:Y:S01]  /*3900*/  ISETP.GE.AND P6, PT, R144, 0xa1, PT ;  /* 0x000000a19000780c */ /* 0x000fe20003fc6270 */
[----:B------:R-:W-:-:S12]  /*3910*/  BSSY.RECONVERGENT B0, `(.L_x_17612) ;  /* 0x0000003000007945 */ /* 0x000fd80003800200 */
[----:B--2---:R-:W-:Y:S05]  /*3920*/  @!P6 BRA `(.L_x_17613) ;  /* 0x000000000004e947 */ /* 0x004fea0003800000 */
[----:B----4-:R2:W-:Y:S02]  /*3930*/  REDG.E.ADD.F32.FTZ.RN.STRONG.GPU desc[UR16][R34.64+0x280], R5 ;  /* 0x00028005220079a6 */ /* 0x0105e4000c12f310 */
.L_x_17613:
[----:B------:R-:W-:Y:S05]  /*3940*/  BSYNC.RECONVERGENT B0 ;  /* 0x0000000000007941 */ /* 0x000fea0003800200 */
.L_x_17612:
[----:B--2-4-:R2:W4:Y:S01]  /*3950*/  LDS R5, [R67+0x510] ;  /* 0x0005100043057984 */ /* 0x0145220000000800 */
[----:B------:R-:W-:Y:S01]  /*3960*/  ISETP.GE.AND P6, PT, R144, 0xc1, PT ;  /* 0x000000c19000780c */ /* 0x000fe20003fc6270 */
[----:B------:R-:W-:-:S12]  /*3970*/  BSSY.RECONVERGENT B0, `(.L_x_17614) ;  /* 0x0000003000007945 */ /* 0x000fd80003800200 */
[----:B--2---:R-:W-:Y:S05]  /*3980*/  @!P6 BRA `(.L_x_17615) ;  /* 0x000000000004e947 */ /* 0x004fea0003800000 */
[----:B----4-:R2:W-:Y:S02]  /*3990*/  REDG.E.ADD.F32.FTZ.RN.STRONG.GPU desc[UR16][R34.64+0x300], R5 ;  /* 0x00030005220079a6 */ /* 0x0105e4000c12f310 */
.L_x_17615:
[----:B------:R-:W-:Y:S05]  /*39a0*/  BSYNC.RECONVERGENT B0 ;  /* 0x0000000000007941 */ /* 0x000fea0003800200 */
.L_x_17614:
[----:B--2-4-:R-:W-:Y:S01]  /*39b0*/  FADD.FTZ R5, R127, R148 ;  /* 0x000000947f057221 */ /* 0x014fe20000010000 */
[----:B------:R-:W-:Y:S01]  /*39c0*/  ISETP.GE.AND P6, PT, R144, 0xe1, PT ;  /* 0x000000e19000780c */ /* 0x000fe20003fc6270 */
[----:B------:R2:W4:Y:S01]  /*39d0*/  LDS R127, [R69+0x590] ;  /* 0x00059000457f7984 */ /* 0x0005220000000800 */
[----:B------:R-:W-:Y:S01]  /*39e0*/  BSSY.RECONVERGENT B0, `(.L_x_17616) ;  /* 0x0000006000007945 */ /* 0x000fe20003800200 */
[C---:B------:R-:W-:Y:S01]  /*39f0*/  FFMA.FTZ R6, R101.reuse, R166, R134 ;  /* 0x000000a665067223 */ /* 0x040fe20000010086 */
[----:B------:R-:W-:Y:S01]  /*3a00*/  FFMA.FTZ R7, R101, -R165, R138 ;  /* 0x800000a565077223 */ /* 0x000fe2000001008a */
[----:B------:R-:W-:-:S08]  /*3a10*/  FADD.FTZ R4, R4, R141 ;  /* 0x0000008d04047221 */ /* 0x000fd00000010000 */
[----:B--2---:R-:W-:Y:S05]  /*3a20*/  @!P6 BRA `(.L_x_17617) ;  /* 0x000000000004e947 */ /* 0x004fea0003800000 */
[----:B----4-:R2:W-:Y:S02]  /*3a30*/  REDG.E.ADD.F32.FTZ.RN.STRONG.GPU desc[UR16][R34.64+0x380], R127 ;  /* 0x0003807f220079a6 */ /* 0x0105e4000c12f310 */
.L_x_17617:
[----:B------:R-:W-:Y:S05]  /*3a40*/  BSYNC.RECONVERGENT B0 ;  /* 0x0000000000007941 */ /* 0x000fea0003800200 */
.L_x_17616:
[----:B--23--:R-:W2:Y:S01]  /*3a50*/  SHFL.DOWN PT, R35, R4, 0x1, 0x1f ;  /* 0x08201f0004237f89 */ /* 0x00cea200000e0000 */
[----:B------:R-:W-:Y:S01]  /*3a60*/  ISETP.GT.AND P6, PT, R85, 0x1e, PT ;  /* 0x0000001e5500780c */ /* 0x000fe20003fc4270 */
[----:B------:R-:W-:Y:S01]  /*3a70*/  FMUL.FTZ R136, R136, R145 ;  /* 0x0000009188887220 */ /* 0x000fe20000410000 */
[----:B------:R-:W-:Y:S01]  /*3a80*/  FMUL.FTZ R132, R132, R142 ;  /* 0x0000008e84847220 */ /* 0x000fe20000410000 */
[----:B----4-:R-:W3:Y:S01]  /*3a90*/  SHFL.DOWN PT, R127, R6, 0x1, 0x1f ;  /* 0x08201f00067f7f89 */ /* 0x010ee200000e0000 */
[----:B------:R-:W-:Y:S01]  /*3aa0*/  BSSY.RECONVERGENT B0, `(.L_x_17618) ;  /* 0x0000042000007945 */ /* 0x000fe20003800200 */
[----:B------:R-:W-:Y:S01]  /*3ab0*/  FFMA.FTZ R135, R135, R143, R136 ;  /* 0x0000008f87877223 */ /* 0x000fe20000010088 */
[----:B------:R-:W-:Y:S01]  /*3ac0*/  FFMA.FTZ R132, R131, R2, R132 ;  /* 0x0000000283847223 */ /* 0x000fe20000010084 */
[----:B------:R-:W4:Y:S02]  /*3ad0*/  SHFL.DOWN PT, R34, R5, 0x1, 0x1f ;  /* 0x08201f0005227f89 */ /* 0x000f2400000e0000 */
[----:B------:R-:W-:-:S02]  /*3ae0*/  FFMA.FTZ R98, R109, R135, R98 ;  /* 0x000000876d627223 */ /* 0x000fc40000010062 */
[----:B------:R-:W5:Y:S02]  /*3af0*/  SHFL.DOWN PT, R134, R7, 0x1, 0x1f ;  /* 0x08201f0007867f89 */ /* 0x000f6400000e0000 */
[----:B--2---:R-:W-:Y:S01]  /*3b00*/  @!P6 FADD.FTZ R4, R4, R35 ;  /* 0x000000230404e221 */ /* 0x004fe20000010000 */
[----:B---3--:R-:W-:-:S04]  /*3b10*/  @!P6 FADD.FTZ R6, R6, R127 ;  /* 0x0000007f0606e221 */ /* 0x008fc80000010000 */
        /* <DEDUP_REMOVED lines=26> */
[----:B------:R-:W-:Y:S01]  /*3cc0*/  FMUL.FTZ R35, R9, R143 ;  /* 0x0000008f09237220 */ /* 0x000fe20000410000 */
[----:B---3--:R-:W-:-:S03]  /*3cd0*/  @!P6 FADD.FTZ R6, R6, R127 ;  /* 0x0000007f0606e221 */ /* 0x008fc60000010000 */
[-C--:B------:R-:W-:Y:S01]  /*3ce0*/  FFMA.FTZ R127, R8, R145.reuse, -R35 ;  /* 0x00000091087f7223 */ /* 0x080fe20000010823 */
[----:B------:R-:W-:Y:S01]  /*3cf0*/  FMUL.FTZ R35, R9, R145 ;  /* 0x0000009109237220 */ /* 0x000fe20000410000 */
[----:B----4-:R-:W-:Y:S02]  /*3d00*/  @!P6 FADD.FTZ R5, R5, R34 ;  /* 0x000000220505e221 */ /* 0x010fe40000010000 */
[----:B------:R-:W-:Y:S01]  /*3d10*/  FMUL.FTZ R150, R150, R127 ;  /* 0x0000007f96967220 */ /* 0x000fe20000410000 */
[C---:B------:R-:W-:Y:S01]  /*3d20*/  FFMA.FTZ R34, R8.reuse, R143, R35 ;  /* 0x0000008f08227223 */ /* 0x040fe20000010023 */
[----:B------:R-:W-:Y:S01]  /*3d30*/  FMUL.FTZ R35, R9, R2 ;  /* 0x0000000209237220 */ /* 0x000fe20000410000 */
[----:B-----5:R-:W-:Y:S01]  /*3d40*/  @!P6 FADD.FTZ R7, R7, R134 ;  /* 0x000000860707e221 */ /* 0x020fe20000010000 */
[----:B------:R-:W-:Y:S01]  /*3d50*/  ISETP.GT.AND P6, PT, R85, 0xf, PT ;  /* 0x0000000f5500780c */ /* 0x000fe20003fc4270 */
[----:B------:R-:W-:Y:S01]  /*3d60*/  FFMA.FTZ R149, R149, R34, R150 ;  /* 0x0000002295957223 */ /* 0x000fe20000010096 */
[-C--:B------:R-:W-:Y:S01]  /*3d70*/  FFMA.FTZ R127, R8, R142.reuse, -R35 ;  /* 0x0000008e087f7223 */ /* 0x080fe20000010823 */
[C---:B------:R-:W-:Y:S01]  /*3d80*/  FMUL.FTZ R35, R9.reuse, R142 ;  /* 0x0000008e09237220 */ /* 0x040fe20000410000 */
[----:B------:R-:W-:Y:S01]  /*3d90*/  FMUL.FTZ R34, R9, R139 ;  /* 0x0000008b09227220 */ /* 0x000fe20000410000 */
[----:B------:R-:W-:Y:S01]  /*3da0*/  FFMA.FTZ R136, R94, R135, R149 ;  /* 0x000000875e887223 */ /* 0x000fe20000010095 */
[----:B------:R-:W-:Y:S01]  /*3db0*/  FMUL.FTZ R140, R140, R127 ;  /* 0x0000007f8c8c7220 */ /* 0x000fe20000410000 */
[C---:B------:R-:W-:Y:S01]  /*3dc0*/  FFMA.FTZ R134, R8.reuse, R2, R35 ;  /* 0x0000000208867223 */ /* 0x040fe20000010023 */
[----:B------:R-:W-:Y:S01]  /*3dd0*/  FFMA.FTZ R35, R8, R37, -R34 ;  /* 0x0000002508237223 */ /* 0x000fe20000010822 */
[----:B------:R2:W3:Y:S01]  /*3de0*/  SHFL.DOWN PT, R2, R5, 0x10, 0x1f ;  /* 0x0a001f0005027f89 */ /* 0x0004e200000e0000 */
[----:B------:R-:W-:Y:S01]  /*3df0*/  FADD.FTZ R89, R136, R89 ;  /* 0x0000005988597221 */ /* 0x000fe20000010000 */
[----:B------:R-:W-:Y:S01]  /*3e00*/  FFMA.FTZ R134, R133, R134, R140 ;  /* 0x0000008685867223 */ /* 0x000fe2000001008c */
[----:B------:R-:W-:Y:S01]  /*3e10*/  FMUL.FTZ R131, R126, R35 ;  /* 0x000000237e837220 */ /* 0x000fe20000410000 */
[----:B------:R2:W4:Y:S04]  /*3e20*/  SHFL.DOWN PT, R127, R6, 0x10, 0x1f ;  /* 0x0a001f00067f7f89 */ /* 0x00052800000e0000 */
[----:B------:R2:W0:Y:S04]  /*3e30*/  SHFL.DOWN PT, R35, R4, 0x10, 0x1f ;  /* 0x0a001f0004237f89 */ /* 0x00042800000e0000 */
        /* <DEDUP_REMOVED lines=8> */
.L_x_17619:
[----:B------:R-:W-:Y:S05]  /*3ec0*/  BSYNC.RECONVERGENT B0 ;  /* 0x0000000000007941 */ /* 0x000fea0003800200 */
.L_x_17618:
[C---:B0-----:R-:W-:Y:S01]  /*3ed0*/  FMUL.FTZ R35, R9.reuse, R137 ;  /* 0x0000008909237220 */ /* 0x041fe20000410000 */
[C---:B------:R-:W-:Y:S01]  /*3ee0*/  FMUL.FTZ R126, R9.reuse, R37 ;  /* 0x00000025097e7220 */ /* 0x040fe20000410000 */
[----:B------:R-:W-:Y:S01]  /*3ef0*/  FMUL.FTZ R34, R9, R129 ;  /* 0x0000008109227220 */ /* 0x000fe20000410000 */
[----:B----4-:R-:W-:Y:S01]  /*3f00*/  FMUL.FTZ R127, R130, R37 ;  /* 0x00000025827f7220 */ /* 0x010fe20000410000 */
[CC--:B------:R-:W-:Y:S01]  /*3f10*/  FFMA.FTZ R35, R8.reuse, R129.reuse, -R35 ;  /* 0x0000008108237223 */ /* 0x0c0fe20000010823 */
        /* <DEDUP_REMOVED lines=22> */
[----:B------:R-:W2:Y:S04]  /*4080*/  @P5 LDS.64 R2, [UR7+0x3380] ;  /* 0x00338007ff025984 */ /* 0x000ea80008000a00 */
[----:B------:R-:W0:Y:S01]  /*4090*/  @P5 LDS.64 R8, [UR7+0x2b80] ;  /* 0x002b8007ff085984 */ /* 0x000e220008000a00 */
[----:B--2---:R-:W-:Y:S01]  /*40a0*/  @P5 FADD.FTZ R6, R6, R2 ;  /* 0x0000000206065221 */ /* 0x004fe20000010000 */
[----:B------:R-:W-:Y:S01]  /*40b0*/  @P5 FADD.FTZ R7, R7, R3 ;  /* 0x0000000307075221 */ /* 0x000fe20000010000 */
[----:B0-----:R-:W-:Y:S01]  /*40c0*/  @P5 FADD.FTZ R4, R4, R8 ;  /* 0x0000000804045221 */ /* 0x001fe20000010000 */
[----:B------:R-:W-:-:S03]  /*40d0*/  @P5 FADD.FTZ R5, R5, R9 ;  /* 0x0000000905055221 */ /* 0x000fc60000010000 */
[----:B------:R0:W-:Y:S04]  /*40e0*/  STS.64 [UR7+0x3380], R6 ;  /* 0x00338006ff007988 */ /* 0x0001e80008000a07 */
[----:B------:R0:W-:Y:S02]  /*40f0*/  STS.64 [UR7+0x2b80], R4 ;  /* 0x002b8004ff007988 */ /* 0x0001e40008000a07 */
.L_x_17621:
[----:B------:R-:W-:Y:S05]  /*4100*/  BSYNC.RECONVERGENT B0 ;  /* 0x0000000000007941 */ /* 0x000fea0003800200 */
.L_x_17620:
[----:B------:R-:W-:-:S04]  /*4110*/  UIADD3 UR4, UPT, UPT, UR4, 0x1, URZ ;  /* 0x0000000104047890 */ /* 0x000fc8000fffe0ff */
[----:B------:R-:W-:-:S09]  /*4120*/  UISETP.GE.AND UP0, UPT, UR4, UR9, UPT ;  /* 0x000000090400728c */ /* 0x000fd2000bf06270 */
[----:B------:R-:W-:Y:S05]  /*4130*/  BRA.U !UP0, `(.L_x_17622) ;  /* 0xffffffd508247547 */ /* 0x000fea000b83ffff */
.L_x_17588:
[----:B------:R-:W-:Y:S01]  /*4140*/  BAR.SYNC.DEFER_BLOCKING 0x0 ;  /* 0x0000000000007b1d */ /* 0x000fe20000010000 */
[----:B------:R-:W-:Y:S01]  /*4150*/  ISETP.NE.AND P5, PT, R46, RZ, PT ;  /* 0x000000ff2e00720c */ /* 0x000fe20003fa5270 */
[----:B------:R-:W-:Y:S01]  /*4160*/  FADD.FTZ R44, R88, R44 ;  /* 0x0000002c582c7221 */ /* 0x000fe20000010000 */
        /* <DEDUP_REMOVED lines=15> */
[----:B---3--:R-:W-:-:S03]  /*4260*/  IMAD.WIDE.U32 R2, R14, UR18, R24 ;  /* 0x000000120e027c25 */ /* 0x008fc6000f8e0018 */
        /* <DEDUP_REMOVED lines=37> */
[----:B------:R-:W-:-:S04]  /*44c0*/  IADD3 R3, P4, PT, R64, R2, RZ ;  /* 0x0000000240037210 */ /* 0x000fc80007f9e0ff */
[----:B------:R-:W-:Y:S02]  /*44d0*/  IADD3.X R0, PT, PT, RZ, R0, RZ, P4, !PT ;  /* 0x00000000ff007210 */ /* 0x000fe400027fe4ff */
[----:B0-----:R-:W-:-:S04]  /*44e0*/  LEA R2, P4, R3, UR8, 0x1 ;  /* 0x0000000803027c11 */ /* 0x001fc8000f8808ff */
[----:B------:R-:W-:Y:S02]  /*44f0*/  LEA.HI.X R3, R3, UR9, R0, 0x1, P4 ;  /* 0x0000000903037c11 */ /* 0x000fe4000a0f0c00 */
[----:B------:R-:W-:Y:S02]  /*4500*/  IADD3 R53, P4, PT, R53, -0x100, RZ ;  /* 0xffffff0035357810 */ /* 0x000fe40007f9e0ff */
[-C--:B--2---:R-:W-:Y:S02]  /*4510*/  ISETP.GE.AND P0, PT, R64, R9.reuse, PT ;  /* 0x000000094000720c */ /* 0x084fe40003f06270 */
[-C--:B------:R-:W-:Y:S02]  /*4520*/  ISETP.GE.AND P1, PT, R68, R9.reuse, PT ;  /* 0x000000094400720c */ /* 0x080fe40003f26270 */
[-C--:B------:R-:W-:Y:S02]  /*4530*/  ISETP.GE.AND P2, PT, R74, R9.reuse, PT ;  /* 0x000000094a00720c */ /* 0x080fe40003f46270 */
[----:B------:R-:W-:-:S02]  /*4540*/  ISETP.GE.AND P3, PT, R75, R9, PT ;  /* 0x000000094b00720c */ /* 0x000fc40003f66270 */
[----:B------:R-:W-:-:S05]  /*4550*/  IADD3.X R54, PT, PT, R54, -0x1, RZ, P4, !PT ;  /* 0xffffffff36367810 */ /* 0x000fca00027fe4ff */
        /* <DEDUP_REMOVED lines=13> */
.L_x_17587:
        /* <DEDUP_REMOVED lines=34> */
.L_x_17625:
[----:B------:R-:W-:Y:S05]  /*4850*/  BSYNC.RECONVERGENT B0 ;  /* 0x0000000000007941 */ /* 0x000fea0003800200 */
.L_x_17624:
        /* <DEDUP_REMOVED lines=26> */
.L_x_17627:
[----:B------:R-:W-:Y:S05]  /*4a00*/  BSYNC.RECONVERGENT B0 ;  /* 0x0000000000007941 */ /* 0x000fea0003800200 */
.L_x_17626:
        /* <DEDUP_REMOVED lines=13> */
.L_x_17629:
        /* <DEDUP_REMOVED lines=27> */
.L_x_17628:
[----:B------:R-:W-:Y:S05]  /*4c90*/  EXIT ;  /* 0x000000000000794d */ /* 0x000fea0003800000 */
.L_x_17630:
        /* <DEDUP_REMOVED lines=14> */
.L_x_18799:


//--------------------- .text._Z25selective_scan_bwd_kernelI32Selective_Scan_bwd_kernel_traitsILi32ELi4ELb0ELb1ELb0ELb0ELb1EN3c104HalfENS1_7complexIfEEEEv12SSMParamsBwd --------------------------
	.section	.text._Z25selective_scan_bwd_kernelI32Selective_Scan_bwd_kernel_traitsILi32ELi4ELb0ELb1ELb0ELb0ELb1EN3c104HalfENS1_7complexIfEEEEv12SSMParamsBwd,"ax",@progbits
	.align	128
        .global         _Z25selective_scan_bwd_kernelI32Selective_Scan_bwd_kernel_traitsILi32ELi4ELb0ELb1ELb0ELb0ELb1EN3c104HalfENS1_7complexIfEEEEv12SSMParamsBwd
        .type           _Z25selective_scan_bwd_kernelI32Selective_Scan_bwd_kernel_traitsILi32ELi4ELb0ELb1ELb0ELb0ELb1EN3c104HalfENS1_7complexIfEEEEv12SSMParamsBwd,@function
        .size           _Z25selective_scan_bwd_kernelI32Selective_Scan_bwd_kernel_traitsILi32ELi4ELb0ELb1ELb0ELb0ELb1EN3c104HalfENS1_7complexIfEEEEv12SSMParamsBwd,(.L_x_18800 - _Z25selective_scan_bwd_kernelI32Selective_Scan_bwd_kernel_traitsILi32ELi4ELb0ELb1ELb0ELb0ELb1EN3c104HalfENS1_7complexIfEEEEv12SSMParamsBwd)
        .other          _Z25selective_scan_bwd_kernelI32Selective_Scan_bwd_kernel_traitsILi32ELi4ELb0ELb1ELb0ELb0ELb1EN3c104HalfENS1_7complexIfEEEEv12SSMParamsBwd,@"STO_CUDA_ENTRY STV_DEFAULT"
_Z25selective_scan_bwd_kernelI32Selective_Scan_bwd_kernel_traitsILi32ELi4ELb0ELb1ELb0ELb0ELb1EN3c104HalfENS1_7complexIfEEEEv12SSMParamsBwd:
.text._Z25selective_scan_bwd_kernelI32Selective_Scan_bwd_kernel_traitsILi32ELi4ELb0ELb1ELb0ELb0ELb1EN3c104HalfENS1_7complexIfEEEEv12SSMParamsBwd:
        /* <DEDUP_REMOVED lines=66> */
[----:B------:R-:W3:Y:S01]  /*0420*/  LDC.64 R16, c[0x0][0x3c8] ;  /* 0x0000f200ff107b82 */ /* 0x000ee20000000a00 */
[C---:B------:R-:W-:Y:S01]  /*0430*/  IMAD R9, R13.reuse, R5, R0 ;  /* 0x000000050d097224 */ /* 0x040fe200078e0200 */
[----:B------:R-:W-:Y:S01]  /*0440*/  MOV R5, UR5 ;  /* 0x0000000500057c02 */ /* 0x000fe20008000f00 */
[----:B------:R-:W-:Y:S01]  /*0450*/  IMAD.WIDE.U32 R6, R13, R4, RZ ;  /* 0x000000040d067225 */ /* 0x000fe200078e00ff */
[----:B------:R-:W-:-:S02]  /*0460*/  MOV R4, UR4 ;  /* 0x0000000400047c02 */ /* 0x000fc40008000f00 */
[----:B------:R-:W-:Y:S01]  /*0470*/  MOV R5, UR6 ;  /* 0x0000000600057c02 */ /* 0x000fe20008000f00 */
[----:B------:R-:W-:Y:S01]  /*0480*/  IMAD.WIDE.U32 R2, R39, UR10, R2 ;  /* 0x0000000a27027c25 */ /* 0x000fe2000f8e0002 */
[----:B------:R-:W-:Y:S01]  /*0490*/  IADD3 R9, PT, PT, R7, R9, RZ ;  /* 0x0000000907097210 */ /* 0x000fe20007ffe0ff */
[----:B------:R-:W0:Y:S01]  /*04a0*/  @P0 LDC R12, c[0x0][0x384] ;  /* 0x0000e100ff0c0b82 */ /* 0x000e220000000800 */
[----:B------:R-:W-:Y:S01]  /*04b0*/  MOV R8, R6 ;  /* 0x0000000600087202 */ /* 0x000fe20000000f00 */
[----:B--2---:R-:W-:Y:S01]  /*04c0*/  IMAD.WIDE.U32 R6, R14, UR18, RZ ;  /* 0x000000120e067c25 */ /* 0x004fe2000f8e00ff */
[----:B------:R-:W2:Y:S01]  /*04d0*/  LDCU.64 UR6, c[0x0][0x498] ;  /* 0x00009300ff0677ac */ /* 0x000ea20008000a00 */
[----:B-1----:R-:W-:Y:S02]  /*04e0*/  SHF.R.U32.HI R0, RZ, 0x1, R21 ;  /* 0x00000001ff007819 */ /* 0x002fe40000011615 */
[----:B------:R-:W-:-:S04]  /*04f0*/  IMAD.WIDE.U32 R4, R39, UR14, R4 ;  /* 0x0000000e27047c25 */ /* 0x000fc8000f8e0004 */
[----:B------:R-:W-:Y:S01]  /*0500*/  IMAD R19, R39, UR11, R3 ;  /* 0x0000000b27137c24 */ /* 0x000fe2000f8e0203 */
[----:B------:R-:W-:Y:S01]  /*0510*/  SHF.R.U64 R3, R20, 0x1, R21 ;  /* 0x0000000114037819 */ /* 0x000fe20000001215 */
[----:B------:R-:W-:Y:S01]  /*0520*/  IMAD R7, R15, UR18, R7 ;  /* 0x000000120f077c24 */ /* 0x000fe2000f8e0207 */
[----:B------:R-:W1:Y:S01]  /*0530*/  LDC.64 R20, c[0x0][0x4a0] ;  /* 0x00012800ff147b82 */ /* 0x000e620000000a00 */
[----:B------:R-:W-:Y:S02]  /*0540*/  IMAD R15, R39, UR15, R5 ;  /* 0x0000000f270f7c24 */ /* 0x000fe4000f8e0205 */
[----:B------:R-:W-:-:S04]  /*0550*/  IMAD.WIDE.U32 R8, R3, UR18, R8 ;  /* 0x0000001203087c25 */ /* 0x000fc8000f8e0008 */
[----:B------:R-:W-:Y:S01]  /*0560*/  IMAD R43, R0, UR18, RZ ;  /* 0x00000012002b7c24 */ /* 0x000fe2000f8e02ff */
[----:B------:R-:W4:Y:S01]  /*0570*/  @P0 LDC R5, c[0x0][0x38c] ;  /* 0x0000e300ff050b82 */ /* 0x000f220000000800 */
[----:B------:R-:W-:Y:S01]  /*0580*/  LEA R42, P1, R8, R22, 0x3 ;  /* 0x00000016082a7211 */ /* 0x000fe200078218ff */
[-C--:B---3--:R-:W-:Y:S02]  /*0590*/  IMAD R0, R11, R16.reuse, RZ ;  /* 0x000000100b007224 */ /* 0x088fe400078e02ff */
[----:B------:R-:W-:Y:S01]  /*05a0*/  IADD3 R43, PT, PT, R9, R43, RZ ;  /* 0x0000002b092b7210 */ /* 0x000fe20007ffe0ff */
[----:B------:R-:W-:-:S03]  /*05b0*/  IMAD.WIDE.U32 R10, R13, R16, R6 ;  /* 0x000000100d0a7225 */ /* 0x000fc600078e0006 */
[----:B------:R-:W-:Y:S01]  /*05c0*/  LEA.HI.X R43, R8, R23, R43, 0x3, P1 ;  /* 0x00000017082b7211 */ /* 0x000fe200008f1c2b */
[----:B------:R-:W3:Y:S01]  /*05d0*/  @P0 LDC.64 R6, c[0x0][0x480] ;  /* 0x00012000ff060b82 */ /* 0x000ee20000000a00 */
[----:B------:R-:W-:Y:S01]  /*05e0*/  IMAD R13, R13, R17, R0 ;  /* 0x000000110d0d7224 */ /* 0x000fe200078e0200 */
[----:B--2---:R-:W-:Y:S01]  /*05f0*/  UIMAD.WIDE.U32 UR4, UR18, UR6, URZ ;  /* 0x00000006120472a5 */ /* 0x004fe2000f8e00ff */
[----:B------:R-:W-:-:S05]  /*0600*/  LEA R3, R25, 0xffffff00, 0x8 ;  /* 0xffffff0019037811 */ /* 0x000fca00078e40ff */
[----:B------:R-:W2:Y:S01]  /*0610*/  LDC.64 R22, c[0x0][0x4a8] ;  /* 0x00012a00ff167b82 */ /* 0x000ea20000000a00 */
[----:B0-----:R-:W-:Y:S01]  /*0620*/  @P0 IMAD R0, R12, UR18, R39 ;  /* 0x000000120c000c24 */ /* 0x001fe2000f8e0227 */
[----:B------:R-:W-:Y:S01]  /*0630*/  UIMAD UR5, UR18, UR7, UR5 ;  /* 0x00000007120572a4 */ /* 0x000fe2000f8e0205 */
[----:B------:R-:W-:Y:S02]  /*0640*/  LEA R9, R25, 0xffffff80, 0x7 ;  /* 0xffffff8019097811 */ /* 0x000fe400078e38ff */
[----:B------:R-:W-:Y:S01]  /*0650*/  IADD3 R56, PT, PT, R11, R13, RZ ;  /* 0x0000000d0b387210 */ /* 0x000fe20007ffe0ff */
[----:B------:R-:W-:Y:S01]  /*0660*/  @P0 IMAD R0, R0, R25, RZ ;  /* 0x0000001900000224 */ /* 0x000fe200078e02ff */
[----:B------:R-:W-:Y:S02]  /*0670*/  IADD3 R10, P4, PT, R3, R10, RZ ;  /* 0x0000000a030a7210 */ /* 0x000fe40007f9e0ff */
[----:B------:R-:W-:Y:S01]  /*0680*/  IADD3 R50, P2, PT, R9, R2, RZ ;  /* 0x0000000209327210 */ /* 0x000fe20007f5e0ff */
[----:B----4-:R-:W-:Y:S01]  /*0690*/  @P0 IMAD R5, R0, R5, RZ ;  /* 0x0000000500050224 */ /* 0x010fe200078e02ff */
[----:B------:R-:W-:Y:S01]  /*06a0*/  LEA.HI.X.SX32 R56, R3, R56, 0x1, P4 ;  /* 0x0000003803387211 */ /* 0x000fe200020f0eff */
[----:B-1----:R-:W-:Y:S01]  /*06b0*/  IMAD.WIDE.U32 R2, R39, R20, UR4 ;  /* 0x0000000427027e25 */ /* 0x002fe2000f8e0014 */
[----:B------:R-:W-:-:S02]  /*06c0*/  ISETP.GE.AND P1, PT, R25, 0x1, PT ;  /* 0x000000011900780c */ /* 0x000fc40003f26270 */
[----:B------:R-:W-:Y:S01]  /*06d0*/  SHF.R.S32.HI R0, RZ, 0x1f, R9 ;  /* 0x0000001fff007819 */ /* 0x000fe20000011409 */
[----:B------:R-:W-:Y:S01]  /*06e0*/  IMAD R11, R39, R21, R3 ;  /* 0x00000015270b7224 */ /* 0x000fe200078e0203 */
[C---:B------:R-:W-:Y:S02]  /*06f0*/  IADD3 R4, P3, PT, R9.reuse, R4, RZ ;  /* 0x0000000409047210 */ /* 0x040fe40007f7e0ff */
[----:B------:R-:W-:Y:S02]  /*0700*/  IADD3.X R3, PT, PT, R0, R19, RZ, P2, !PT ;  /* 0x0000001300037210 */ /* 0x000fe400017fe4ff */
[----:B------:R-:W-:Y:S02]  /*0710*/  LEA R48, P2, R50, R48, 0x1 ;  /* 0x0000003032307211 */ /* 0x000fe400078408ff */
[----:B------:R-:W-:Y:S02]  /*0720*/  CS2R R16, SRZ ;  /* 0x0000000000107805 */ /* 0x000fe4000001ff00 */
[----:B------:R-:W-:Y:S01]  /*0730*/  IADD3 R2, P4, PT, R9, R2, RZ ;  /* 0x0000000209027210 */ /* 0x000fe20007f9e0ff */
[----:B---3--:R-:W-:Y:S01]  /*0740*/  @P0 IMAD.WIDE R16, R5, 0x10, R6 ;  /* 0x0000001005100825 */ /* 0x008fe200078e0206 */
[----:B------:R-:W-:-:S02]  /*0750*/  IADD3.X R52, PT, PT, R0, R15, RZ, P3, !PT ;  /* 0x0000000f00347210 */ /* 0x000fc40001ffe4ff */
[----:B------:R-:W-:Y:S01]  /*0760*/  LEA.HI.X R50, R50, R49, R3, 0x1, P2 ;  /* 0x0000003132327211 */ /* 0x000fe200010f0c03 */
[C---:B--2---:R-:W-:Y:S01]  /*0770*/  IMAD.WIDE.U32 R14, R39.reuse, R22, RZ ;  /* 0x00000016270e7225 */ /* 0x044fe200078e00ff */
        /* <DEDUP_REMOVED lines=69> */
.L_x_17668:
        /* <DEDUP_REMOVED lines=14> */
[----:B------:R-:W-:Y:S01]  /*0cb0*/  PRMT R25, RZ, 0x7610, R25 ;  /* 0x00007610ff197816 */ /* 0x000fe20000000019 */
[----:B------:R-:W3:Y:S01]  /*0cc0*/  LDCU.64 UR8, c[0x0][0x488] ;  /* 0x00009100ff0877ac */ /* 0x000ee20008000a00 */
[----:B0-----:R-:W-:Y:S02]  /*0cd0*/  IADD3 R83, PT, PT, -R8, R7, RZ ;  /* 0x0000000708537210 */ /* 0x001fe40007ffe1ff */
[----:B------:R-:W-:Y:S01]  /*0ce0*/  PRMT R27, RZ, 0x7610, R27 ;  /* 0x00007610ff1b7816 */ /* 0x000fe2000000001b */
[----:B------:R-:W0:Y:S01]  /*0cf0*/  LDC.64 R96, c[0x0][0x508] ;  /* 0x00014200ff607b82 */ /* 0x000e220000000a00 */
[-C--:B------:R-:W-:Y:S01]  /*0d00*/  ISETP.GE.AND P3, PT, R64, R83.reuse, PT ;  /* 0x000000534000720c */ /* 0x080fe20003f66270 */
[----:B------:R-:W4:Y:S01]  /*0d10*/  LDCU.64 UR10, c[0x0][0x558] ;  /* 0x0000ab00ff0a77ac */ /* 0x000f220008000a00 */
[----:B------:R-:W-:-:S02]  /*0d20*/  ISETP.GE.AND P2, PT, R68, R83, PT ;  /* 0x000000534400720c */ /* 0x000fc40003f46270 */
[-C--:B------:R-:W-:Y:S02]  /*0d30*/  ISETP.GE.AND P1, PT, R74, R83.reuse, PT ;  /* 0x000000534a00720c */ /* 0x080fe40003f26270 */
[----:B------:R-:W-:-:S07]  /*0d40*/  ISETP.GE.AND P0, PT, R75, R83, PT ;  /* 0x000000534b00720c */ /* 0x000fce0003f06270 */
[----:B------:R-:W3:Y:S04]  /*0d50*/  @!P3 LDG.E.U16 R9, desc[UR16][R2.64] ;  /* 0x000000100209b981 */ /* 0x000ee8000c1e1500 */
[----:B------:R-:W4:Y:S04]  /*0d60*/  @!P2 LDG.E.U16 R19, desc[UR16][R2.64+0x40] ;  /* 0x000040100213a981 */ /* 0x000f28000c1e1500 */
[----:B------:R-:W4:Y:S04]  /*0d70*/  @!P1 LDG.E.U16 R21, desc[UR16][R2.64+0x80] ;  /* 0x0000801002159981 */ /* 0x000f28000c1e1500 */
[----:B------:R-:W4:Y:S01]  /*0d80*/  @!P0 LDG.E.U16 R23, desc[UR16][R2.64+0xc0] ;  /* 0x0000c01002178981 */ /* 0x000f22000c1e1500 */
[----:B-1----:R-:W-:Y:S01]  /*0d90*/  ULEA UR6, UR6, UR4, 0x18 ;  /* 0x0000000406067291 */ /* 0x002fe2000f8ec0ff */
[----:B--2---:R-:W-:Y:S01]  /*0da0*/  SHF.L.U32 R6, R85, 0x3, RZ ;  /* 0x0000000355067819 */ /* 0x004fe200000006ff */
[----:B------:R-:W1:Y:S01]  /*0db0*/  LDCU UR4, c[0x0][0x38c] ;  /* 0x00007180ff0477ac */ /* 0x000e620008000800 */
[----:B------:R-:W-:-:S02]  /*0dc0*/  IADD3 R4, P4, PT, R20, R51, RZ ;  /* 0x0000003314047210 */ /* 0x000fc40007f9e0ff */
[----:B------:R-:W-:Y:S02]  /*0dd0*/  PRMT R29, RZ, 0x7610, R29 ;  /* 0x00007610ff1d7816 */ /* 0x000fe4000000001d */
[----:B------:R-:W-:Y:S02]  /*0de0*/  LEA R84, R85, UR6, 0x1 ;  /* 0x0000000655547c11 */ /* 0x000fe4000f8e08ff */
[----:B------:R-:W-:Y:S02]  /*0df0*/  PRMT R31, RZ, 0x7610, R31 ;  /* 0x00007610ff1f7816 */ /* 0x000fe4000000001f */
[----:B------:R-:W-:Y:S01]  /*0e00*/  IADD3.X R5, PT, PT, RZ, R52, RZ, P4, !PT ;  /* 0x00000034ff057210 */ /* 0x000fe200027fe4ff */
[----:B---3--:R-:W-:Y:S04]  /*0e10*/  STS.U16 [R84], R9 ;  /* 0x0000000954007388 */ /* 0x008fe80000000400 */
[----:B----4-:R-:W-:Y:S04]  /*0e20*/  STS.U16 [R84+0x40], R19 ;  /* 0x0000401354007388 */ /* 0x010fe80000000400 */
[----:B------:R-:W-:Y:S04]  /*0e30*/  STS.U16 [R84+0x80], R21 ;  /* 0x0000801554007388 */ /* 0x000fe80000000400 */
[----:B------:R2:W-:Y:S01]  /*0e40*/  STS.U16 [R84+0xc0], R23 ;  /* 0x0000c01754007388 */ /* 0x0005e20000000400 */
[----:B------:R-:W-:-:S03]  /*0e50*/  NOP ;  /* 0x0000000000007918 */ /* 0x000fc60000000000 */
[----:B------:R-:W-:Y:S01]  /*0e60*/  LDS.64 R2, [R6+UR6] ;  /* 0x0000000606027984 */ /* 0x000fe20008000a00 */
[----:B------:R-:W-:Y:S06]  /*0e70*/  BAR.SYNC.DEFER_BLOCKING 0x0 ;  /* 0x0000000000007b1d */ /* 0x000fec0000010000 */
[----:B------:R-:W3:Y:S04]  /*0e80*/  @!P3 LDG.E.U16 R25, desc[UR16][R4.64] ;  /* 0x000000100419b981 */ /* 0x000ee8000c1e1500 */
[----:B------:R-:W4:Y:S04]  /*0e90*/  @!P2 LDG.E.U16 R27, desc[UR16][R4.64+0x40] ;  /* 0x00004010041ba981 */ /* 0x000f28000c1e1500 */
[----:B------:R-:W4:Y:S04]  /*0ea0*/  @!P1 LDG.E.U16 R29, desc[UR16][R4.64+0x80] ;  /* 0x00008010041d9981 */ /* 0x000f28000c1e1500 */
[----:B------:R-:W4:Y:S01]  /*0eb0*/  @!P0 LDG.E.U16 R31, desc[UR16][R4.64+0xc0] ;  /* 0x0000c010041f8981 */ /* 0x000f22000c1e1500 */
[----:B------:R-:W-:-:S02]  /*0ec0*/  IADD3 R20, P4, PT, R20, R53, RZ ;  /* 0x0000003514147210 */ /* 0x000fc40007f9e0ff */
[----:B--2---:R-:W-:Y:S02]  /*0ed0*/  PRMT R23, RZ, 0x7610, R23 ;  /* 0x00007610ff177816 */ /* 0x004fe40000000017 */
[----:B------:R-:W-:Y:S02]  /*0ee0*/  PRMT R33, RZ, 0x7610, R33 ;  /* 0x00007610ff217816 */ /* 0x000fe40000000021 */
[----:B------:R-:W-:Y:S02]  /*0ef0*/  PRMT R35, RZ, 0x7610, R35 ;  /* 0x00007610ff237816 */ /* 0x000fe40000000023 */
[----:B------:R-:W-:Y:S02]  /*0f00*/  PRMT R37, RZ, 0x7610, R37 ;  /* 0x00007610ff257816 */ /* 0x000fe40000000025 */
[----:B------:R-:W-:Y:S01]  /*0f10*/  IADD3.X R21, PT, PT, RZ, R54, RZ, P4, !PT ;  /* 0x00000036ff157210 */ /* 0x000fe200027fe4ff */
[----:B---3--:R2:W-:Y:S04]  /*0f20*/  STS.U16 [R84], R25 ;  /* 0x0000001954007388 */ /* 0x0085e80000000400 */
[----:B----4-:R3:W-:Y:S04]  /*0f30*/  STS.U16 [R84+0x40], R27 ;  /* 0x0000401b54007388 */ /* 0x0107e80000000400 */
        /* <DEDUP_REMOVED lines=11> */
[----:B------:R-:W-:Y:S01]  /*0ff0*/  HFMA2 R9, -RZ, RZ, 0, 0 ;  /* 0x00000000ff097431 */ /* 0x000fe200000001ff */
[----:B----4-:R-:W-:-:S02]  /*1000*/  PRMT R29, RZ, 0x7610, R29 ;  /* 0x00007610ff1d7816 */ /* 0x010fc4000000001d */
[----:B-1----:R-:W-:Y:S01]  /*1010*/  PRMT R31, RZ, 0x7610, R31 ;  /* 0x00007610ff1f7816 */ /* 0x002fe2000000001f */
[----:B--2---:R-:W-:-:S04]  /*1020*/  IMAD.WIDE.U32 R18, R24, UR18, R8 ;  /* 0x0000001218127c25 */ /* 0x004fc8000f8e0008 */
[----:B------:R-:W-:Y:S01]  /*1030*/  IMAD R19, R25, UR18, R19 ;  /* 0x0000001219137c24 */ /* 0x000fe2000f8e0213 */
[----:B------:R-:W-:Y:S01]  /*1040*/  PRMT R25, RZ, 0x7610, R25 ;  /* 0x00007610ff197816 */ /* 0x000fe20000000019 */
[----:B---3--:R-:W-:-:S04]  /*1050*/  IMAD.WIDE.U32 R18, R39, R26, R18 ;  /* 0x0000001a27127225 */ /* 0x008fc800078e0012 */
[----:B------:R-:W-:Y:S01]  /*1060*/  IMAD R19, R39, R27, R19 ;  /* 0x0000001b27137224 */ /* 0x000fe200078e0213 */
[----:B------:R-:W-:Y:S02]  /*1070*/  IADD3 R18, P4, PT, R64, R18, RZ ;  /* 0x0000001240127210 */ /* 0x000fe40007f9e0ff */
[----:B------:R-:W-:Y:S02]  /*1080*/  PRMT R27, RZ, 0x7610, R27 ;  /* 0x00007610ff1b7816 */ /* 0x000fe4000000001b */
[----:B------:R-:W-:Y:S02]  /*1090*/  IADD3.X R19, PT, PT, RZ, R19, RZ, P4, !PT ;  /* 0x00000013ff137210 */ /* 0x000fe400027fe4ff */
[----:B0-----:R-:W-:-:S04]  /*10a0*/  LEA R20, P4, R18, UR8, 0x1 ;  /* 0x0000000812147c11 */ /* 0x001fc8000f8808ff */
[----:B------:R-:W-:Y:S01]  /*10b0*/  LEA.HI.X R21, R18, UR9, R19, 0x1, P4 ;  /* 0x0000000912157c11 */ /* 0x000fe2000a0f0c13 */
[----:B------:R-:W0:Y:S01]  /*10c0*/  LDCU.64 UR8, c[0x0][0x478] ;  /* 0x00008f00ff0877ac */ /* 0x000e220008000a00 */
[----:B------:R1:W-:Y:S04]  /*10d0*/  STS.U16 [R84], R23 ;  /* 0x0000001754007388 */ /* 0x0003e80000000400 */
[----:B------:R2:W-:Y:S04]  /*10e0*/  STS.U16 [R84+0x40], R33 ;  /* 0x0000402154007388 */ /* 0x0005e80000000400 */
[----:B------:R3:W-:Y:S01]  /*10f0*/  STS.U16 [R84+0x80], R35 ;  /* 0x0000802354007388 */ /* 0x0007e20000000400 */
[----:B-1----:R-:W1:Y:S03]  /*1100*/  LDC.64 R22, c[0x0][0x420] ;  /* 0x00010800ff167b82 */ /* 0x002e660000000a00 */
[----:B------:R-:W-:Y:S01]  /*1110*/  STS.U16 [R84+0xc0], R37 ;  /* 0x0000c02554007388 */ /* 0x000fe20000000400 */
[----:B------:R-:W-:-:S03]  /*1120*/  NOP ;  /* 0x0000000000007918 */ /* 0x000fc60000000000 */
[----:B------:R-:W-:Y:S01]  /*1130*/  LDS.64 R86, [R6+UR6] ;  /* 0x0000000606567984 */ /* 0x000fe20008000a00 */
[----:B--2---:R-:W2:Y:S08]  /*1140*/  LDC.64 R32, c[0x0][0x428] ;  /* 0x00010a00ff207b82 */ /* 0x004eb00000000a00 */
[----:B------:R-:W-:Y:S06]  /*1150*/  BAR.SYNC.DEFER_BLOCKING 0x0 ;  /* 0x0000000000007b1d */ /* 0x000fec0000010000 */
[----:B------:R-:W4:Y:S04]  /*1160*/  @!P3 LDG.E.U16 R25, desc[UR16][R20.64] ;  /* 0x000000101419b981 */ /* 0x000f28000c1e1500 */
[----:B------:R-:W4:Y:S04]  /*1170*/  @!P2 LDG.E.U16 R27, desc[UR16][R20.64+0x40] ;  /* 0x00004010141ba981 */ /* 0x000f28000c1e1500 */
[----:B------:R-:W4:Y:S04]  /*1180*/  @!P1 LDG.E.U16 R29, desc[UR16][R20.64+0x80] ;  /* 0x00008010141d9981 */ /* 0x000f28000c1e1500 */
[----:B------:R0:W4:Y:S01]  /*1190*/  @!P0 LDG.E.U16 R31, desc[UR16][R20.64+0xc0] ;  /* 0x0000c010141f8981 */ /* 0x000122000c1e1500 */
[----:B-1----:R-:W-:Y:S01]  /*11a0*/  IMAD.WIDE.U32 R18, R22, UR18, R8 ;  /* 0x0000001216127c25 */ /* 0x002fe2000f8e0008 */
[----:B---3--:R-:W-:-:S03]  /*11b0*/  PRMT R35, RZ, 0x7610, R35 ;  /* 0x00007610ff237816 */ /* 0x008fc60000000023 */
[----:B------:R-:W-:Y:S01]  /*11c0*/  IMAD R19, R23, UR18, R19 ;  /* 0x0000001217137c24 */ /* 0x000fe2000f8e0213 */
[----:B------:R-:W-:Y:S01]  /*11d0*/  PRMT R23, RZ, 0x7610, R23 ;  /* 0x00007610ff177816 */ /* 0x000fe20000000017 */
[----:B--2---:R-:W-:Y:S01]  /*11e0*/  IMAD.WIDE.U32 R18, R39, R32, R18 ;  /* 0x0000002027127225 */ /* 0x004fe200078e0012 */
[----:B0-----:R-:W-:-:S03]  /*11f0*/  PRMT R21, RZ, 0x7610, R21 ;  /* 0x00007610ff157816 */ /* 0x001fc60000000015 */
[----:B------:R-:W-:Y:S01]  /*1200*/  IMAD R0, R39, R33, R19 ;  /* 0x0000002127007224 */ /* 0x000fe200078e0213 */
[----:B------:R-:W-:Y:S02]  /*1210*/  IADD3 R19, P4, PT, R64, R18, RZ ;  /* 0x0000001240137210 */ /* 0x000fe40007f9e0ff */
[----:B------:R-:W-:Y:S02]  /*1220*/  PRMT R33, RZ, 0x7610, R33 ;  /* 0x00007610ff217816 */ /* 0x000fe40000000021 */
[----:B------:R-:W-:Y:S02]  /*1230*/  IADD3.X R0, PT, PT, RZ, R0, RZ, P4, !PT ;  /* 0x00000000ff007210 */ /* 0x000fe400027fe4ff */
[----:B------:R-:W-:-:S04]  /*1240*/  LEA R18, P4, R19, UR8, 0x1 ;  /* 0x0000000813127c11 */ /* 0x000fc8000f8808ff */
[----:B------:R-:W-:Y:S01]  /*1250*/  LEA.HI.X R19, R19, UR9, R0, 0x1, P4 ;  /* 0x0000000913137c11 */ /* 0x000fe2000a0f0c00 */
[----:B------:R-:W0:Y:S01]  /*1260*/  LDCU.64 UR8, c[0x0][0x510] ;  /* 0x0000a200ff0877ac */ /* 0x000e220008000a00 */
[----:B----4-:R-:W-:Y:S04]  /*1270*/  STS.U16 [R84], R25 ;  /* 0x0000001954007388 */ /* 0x010fe80000000400 */
[----:B------:R-:W-:Y:S04]  /*1280*/  STS.U16 [R84+0x40], R27 ;  /* 0x0000401b54007388 */ /* 0x000fe80000000400 */
        /* <DEDUP_REMOVED lines=9> */
[--C-:B-1----:R-:W-:Y:S01]  /*1320*/  HADD2.F32 R24, -RZ, R36.reuse.H0_H0 ;  /* 0x20000024ff187230 */ /* 0x102fe20000004100 */
[----:B------:R-:W-:Y:S01]  /*1330*/  ISETP.NE.AND P5, PT, R46, RZ, PT ;  /* 0x000000ff2e00720c */ /* 0x000fe20003fa5270 */
[----:B------:R-:W-:-:S02]  /*1340*/  HADD2.F32 R26, -RZ, R36.H1_H1 ;  /* 0x30000024ff1a7230 */ /* 0x000fc40000004100 */
[--C-:B------:R-:W-:Y:S02]  /*1350*/  HADD2.F32 R31, -RZ, R37.reuse.H0_H0 ;  /* 0x20000025ff1f7230 */ /* 0x100fe40000004100 */
[----:B------:R-:W-:Y:S01]  /*1360*/  FMUL.FTZ R0, R24, -1.4426950216293334961 ;  /* 0xbfb8aa3b18007820 */ /* 0x000fe20000410000 */
[----:B------:R-:W-:Y:S02]  /*1370*/  HADD2.F32 R36, -RZ, R37.H1_H1 ;  /* 0x30000025ff247230 */ /* 0x000fe40000004100 */
[----:B------:R-:W-:-:S03]  /*1380*/  FMUL.FTZ R20, R26, -1.4426950216293334961 ;  /* 0xbfb8aa3b1a147820 */ /* 0x000fc60000410000 */
[----:B------:R-:W-:Y:S01]  /*1390*/  FMUL.FTZ R22, R36, -1.4426950216293334961 ;  /* 0xbfb8aa3b24167820 */ /* 0x000fe20000410000 */
[----:B------:R-:W0:Y:S04]  /*13a0*/  MUFU.EX2 R0, R0 ;  /* 0x0000000000007308 */ /* 0x000e280000000800 */
[----:B------:R-:W1:Y:S04]  /*13b0*/  MUFU.EX2 R20, R20 ;  /* 0x0000001400147308 */ /* 0x000e680000000800 */
[----:B------:R-:W1:Y:S01]  /*13c0*/  MUFU.EX2 R22, R22 ;  /* 0x0000001600167308 */ /* 0x000e620000000800 */
[----:B0-----:R-:W-:Y:S01]  /*13d0*/  FADD.FTZ R18, R0, 1 ;  /* 0x3f80000000127421 */ /* 0x001fe20000010000 */
[----:B------:R-:W-:-:S02]  /*13e0*/  HADD2.F32 R0, -RZ, R86.H0_H0 ;  /* 0x20000056ff007230 */ /* 0x000fc40000004100 */
[----:B-1----:R-:W-:Y:S01]  /*13f0*/  FADD.FTZ R19, R20, 1 ;  /* 0x3f80000014137421 */ /* 0x002fe20000010000 */
[----:B------:R-:W-:Y:S02]  /*1400*/  HADD2.F32 R20, -RZ, R86.H1_H1 ;  /* 0x30000056ff147230 */ /* 0x000fe40000004100 */
[----:B------:R-:W-:Y:S01]  /*1410*/  FADD.FTZ R30, R22, 1 ;  /* 0x3f800000161e7421 */ /* 0x000fe20000010000 */
[----:B------:R-:W-:Y:S01]  /*1420*/  MUFU.RCP R27, R19 ;  /* 0x00000013001b7308 */ /* 0x000fe20000001000 */
[----:B------:R-:W-:-:S07]  /*1430*/  HADD2.F32 R22, -RZ, R87.H1_H1 ;  /* 0x30000057ff167230 */ /* 0x000fce0000004100 */
[----:B------:R-:W0:Y:S01]  /*1440*/  MUFU.RCP R37, R30 ;  /* 0x0000001e00257308 */ /* 0x000e220000001000 */
[----:B--2---:R1:W-:Y:S04]  /*1450*/  STS.U16 [R84], R21 ;  /* 0x0000001554007388 */ /* 0x0043e80000000400 */
[----:B---3--:R-:W-:Y:S04]  /*1460*/  STS.U16 [R84+0x40], R23 ;  /* 0x0000401754007388 */ /* 0x008fe80000000400 */
[----:B----4-:R-:W-:Y:S01]  /*1470*/  STS.U16 [R84+0x80], R33 ;  /* 0x0000802154007388 */ /* 0x010fe20000000400 */
[----:B-1----:R-:W-:-:S03]  /*1480*/  FMUL.FTZ R21, R31, -1.4426950216293334961 ;  /* 0xbfb8aa3b1f157820 */ /* 0x002fc60000410000 */
[----:B------:R0:W-:Y:S01]  /*1490*/  STS.U16 [R84+0xc0], R35 ;  /* 0x0000c02354007388 */ /* 0x0001e20000000400 */
[----:B------:R-:W-:-:S03]  /*14a0*/  NOP ;  /* 0x0000000000007918 */ /* 0x000fc60000000000 */
[----:B------:R-:W1:Y:S01]  /*14b0*/  LDS.64 R88, [R6+UR6] ;  /* 0x0000000606587984 */ /* 0x000e620008000a00 */
[----:B------:R-:W2:Y:S01]  /*14c0*/  MUFU.EX2 R21, R21 ;  /* 0x0000001500157308 */ /* 0x000ea20000000800 */
[----:B0-----:R-:W-:-:S03]  /*14d0*/  FADD.FTZ R35, -R37, 1 ;  /* 0x3f80000025237421 */ /* 0x001fc60000010100 */
[----:B------:R-:W0:Y:S01]  /*14e0*/  MUFU.RCP R23, R18 ;  /* 0x0000001200177308 */ /* 0x000e220000001000 */
[----:B--2---:R-:W-:Y:S01]  /*14f0*/  FADD.FTZ R29, R21, 1 ;  /* 0x3f800000151d7421 */ /* 0x004fe20000010000 */
[----:B------:R-:W-:-:S06]  /*1500*/  HADD2.F32 R21, -RZ, R87.H0_H0 ;  /* 0x20000057ff157230 */ /* 0x000fcc0000004100 */
[----:B------:R2:W3:Y:S01]  /*1510*/  MUFU.RCP R32, R29 ;  /* 0x0000001d00207308 */ /* 0x0004e20000001000 */
[----:B0-----:R-:W-:-:S04]  /*1520*/  FADD.FTZ R19, -R23, 1 ;  /* 0x3f80000017137421 */ /* 0x001fc80000010100 */
[----:B------:R-:W-:Y:S01]  /*1530*/  FFMA.FTZ R19, R24, R19, 1 ;  /* 0x3f80000018137423 */ /* 0x000fe20000010013 */
[----:B--2---:R-:W-:-:S04]  /*1540*/  FADD.FTZ R29, -R27, 1 ;  /* 0x3f8000001b1d7421 */ /* 0x004fc80000010100 */
[----:B------:R-:W-:Y:S01]  /*1550*/  FFMA.FTZ R29, R26, R29, 1 ;  /* 0x3f8000001a1d7423 */ /* 0x000fe2000001001d */
[----:B---3--:R-:W-:Y:S01]  /*1560*/  FADD.FTZ R18, -R32, 1 ;  /* 0x3f80000020127421 */ /* 0x008fe20000010100 */
[----:B-1----:R-:W-:-:S03]  /*1570*/  HADD2.F32 R25, -RZ, R88.H0_H0 ;  /* 0x20000058ff197230 */ /* 0x002fc60000004100 */
        /* <DEDUP_REMOVED lines=27> */
[----:B------:R-:W-:Y:S01]  /*1730*/  FMUL.FTZ R20, R20, R27 ;  /* 0x0000001b14147220 */ /* 0x000fe20000410000 */
[----:B------:R-:W-:-:S04]  /*1740*/  IMAD.WIDE.U32 R18, R39, UR8, R18 ;  /* 0x0000000827127c25 */ /* 0x000fc8000f8e0012 */
[----:B------:R-:W-:Y:S01]  /*1750*/  FMUL.FTZ R21, R21, R32 ;  /* 0x0000002015157220 */ /* 0x000fe20000410000 */
[----:B------:R-:W-:Y:S01]  /*1760*/  FMUL.FTZ R105, R22, R37 ;  /* 0x0000002516697220 */ /* 0x000fe20000410000 */
[----:B------:R-:W-:Y:S01]  /*1770*/  IADD3 R86, PT, PT, R6, UR6, RZ ;  /* 0x0000000606567c10 */ /* 0x000fe2000fffe0ff */
        /* <DEDUP_REMOVED lines=47> */
[----:B------:R-:W-:-:S04]  /*1a70*/  IADD3 R19, P4, PT, R64, R18, RZ ;  /* 0x0000001240137210 */ /* 0x000fc80007f9e0ff */
[----:B------:R-:W-:Y:S02]  /*1a80*/  IADD3.X R22, PT, PT, RZ, R22, RZ, P4, !PT ;  /* 0x00000016ff167210 */ /* 0x000fe400027fe4ff */
        /* <DEDUP_REMOVED lines=11> */
.L_x_17632:
[----:B------:R-:W-:Y:S01]  /*1b40*/  BAR.SYNC.DEFER_BLOCKING 0x0 ;  /* 0x0000000000007b1d */ /* 0x000fe20000010000 */
[--C-:B------:R-:W-:Y:S01]  /*1b50*/  HADD2.F32 R92, -RZ, R2.reuse.H0_H0 ;  /* 0x20000002ff5c7230 */ /* 0x100fe20000004100 */
[----:B------:R-:W-:Y:S01]  /*1b60*/  UISETP.GE.AND UP0, UPT, UR4, 0x1, UPT ;  /* 0x000000010400788c */ /* 0x000fe2000bf06270 */
[----:B0-----:R-:W-:Y:S01]  /*1b70*/  HADD2.F32 R91, -RZ, R2.H1_H1 ;  /* 0x30000002ff5b7230 */ /* 0x001fe20000004100 */
[----:B------:R-:W-:Y:S01]  /*1b80*/  MOV R90, RZ ;  /* 0x000000ff005a7202 */ /* 0x000fe20000000f00 */
[--C-:B------:R-:W-:Y:S02]  /*1b90*/  HADD2.F32 R93, -RZ, R3.reuse.H0_H0 ;  /* 0x20000003ff5d7230 */ /* 0x100fe40000004100 */
[----:B------:R-:W-:Y:S01]  /*1ba0*/  FFMA.FTZ R45, R0, R92, R45 ;  /* 0x0000005c002d7223 */ /* 0x000fe2000001002d */
[----:B------:R-:W-:Y:S01]  /*1bb0*/  HADD2.F32 R94, -RZ, R3.H1_H1 ;  /* 0x30000003ff5e7230 */ /* 0x000fe20000004100 */
[----:B------:R-:W-:Y:S01]  /*1bc0*/  MOV R87, RZ ;  /* 0x000000ff00577202 */ /* 0x000fe20000000f00 */
[----:B------:R-:W-:-:S02]  /*1bd0*/  HADD2.F32 R95, -RZ, R4.H0_H0 ;  /* 0x20000004ff5f7230 */ /* 0x000fc40000004100 */
[----:B------:R-:W-:Y:S01]  /*1be0*/  FFMA.FTZ R2, R20, R91, R45 ;  /* 0x0000005b14027223 */ /* 0x000fe2000001002d */
[----:B------:R-:W-:Y:S01]  /*1bf0*/  HADD2.F32 R3, -RZ, R4.H1_H1 ;  /* 0x30000004ff037230 */ /* 0x000fe20000004100 */
[----:B------:R-:W-:Y:S01]  /*1c00*/  CS2R R88, SRZ ;  /* 0x0000000000587805 */ /* 0x000fe2000001ff00 */
[--C-:B-1----:R-:W-:Y:S02]  /*1c10*/  HADD2.F32 R19, -RZ, R5.reuse.H0_H0 ;  /* 0x20000005ff137230 */ /* 0x102fe40000004100 */
[----:B------:R-:W-:Y:S01]  /*1c20*/  FFMA.FTZ R2, R21, R93, R2 ;  /* 0x0000005d15027223 */ /* 0x000fe20000010002 */
[----:B------:R-:W-:Y:S02]  /*1c30*/  HADD2.F32 R97, -RZ, R5.H1_H1 ;  /* 0x30000005ff617230 */ /* 0x000fe40000004100 */
[--C-:B-----5:R-:W-:Y:S01]  /*1c40*/  FADD.FTZ R95, R95, R40.reuse ;  /* 0x000000285f5f7221 */ /* 0x120fe20000010000 */
[--C-:B------:R-:W-:Y:S01]  /*1c50*/  FADD.FTZ R96, R3, R40.reuse ;  /* 0x0000002803607221 */ /* 0x100fe20000010000 */
[--C-:B------:R-:W-:Y:S01]  /*1c60*/  FADD.FTZ R98, R19, R40.reuse ;  /* 0x0000002813627221 */ /* 0x100fe20000010000 */
[-C--:B------:R-:W-:Y:S01]  /*1c70*/  FMUL.FTZ R100, R0, R38.reuse ;  /* 0x0000002600647220 */ /* 0x080fe20000410000 */
[----:B------:R-:W-:Y:S01]  /*1c80*/  FADD.FTZ R97, R97, R40 ;  /* 0x0000002861617221 */ /* 0x000fe20000010000 */
[-C--:B------:R-:W-:Y:S01]  /*1c90*/  FMUL.FTZ R99, R20, R38.reuse ;  /* 0x0000002614637220 */ /* 0x080fe20000410000 */
[-C--:B------:R-:W-:Y:S01]  /*1ca0*/  FMUL.FTZ R101, R21, R38.reuse ;  /* 0x0000002615657220 */ /* 0x080fe20000410000 */
[C---:B------:R-:W-:Y:S01]  /*1cb0*/  FMUL.FTZ R102, R105.reuse, R38 ;  /* 0x0000002669667220 */ /* 0x040fe20000410000 */
[----:B------:R-:W-:Y:S01]  /*1cc0*/  FFMA.FTZ R45, R105, R94, R2 ;  /* 0x0000005e692d7223 */ /* 0x000fe20000010002 */
[----:B------:R-:W-:Y:S06]  /*1cd0*/  BRA.U !UP0, `(.L_x_17633) ;  /* 0x0000002d08d87547 */ /* 0x000fec000b800000 */
[----:B------:R-:W-:Y:S01]  /*1ce0*/  FADD.FTZ R104, R21, R21 ;  /* 0x0000001515687221 */ /* 0x000fe20000010000 */
[----:B------:R-:W-:Y:S01]  /*1cf0*/  IADD3 R19, PT, PT, R6, 0x3, RZ ;  /* 0x0000000306137810 */ /* 0x000fe20007ffe0ff */
[----:B------:R-:W-:Y:S01]  /*1d00*/  FADD.FTZ R103, R20, R20 ;  /* 0x0000001414677221 */ /* 0x000fe20000010000 */
[C---:B------:R-:W-:Y:S01]  /*1d10*/  IADD3 R21, PT, PT, R6.reuse, 0x4, RZ ;  /* 0x0000000406157810 */ /* 0x040fe20007ffe0ff */
[----:B------:R-:W0:Y:S01]  /*1d20*/  LDC R111, c[0x0][0x388] ;  /* 0x0000e200ff6f7b82 */ /* 0x000e220000000800 */
[C---:B------:R-:W-:Y:S01]  /*1d30*/  IADD3 R23, PT, PT, R6.reuse, 0x5, RZ ;  /* 0x0000000506177810 */ /* 0x040fe20007ffe0ff */
[----:B------:R-:W-:Y:S01]  /*1d40*/  HFMA2 R90, -RZ, RZ, 0, 0 ;  /* 0x00000000ff5a7431 */ /* 0x000fe200000001ff */
[----:B------:R-:W-:Y:S01]  /*1d50*/  IADD3 R25, PT, PT, R6, 0x6, RZ ;  /* 0x0000000606197810 */ /* 0x000fe20007ffe0ff */
[----:B------:R-:W-:Y:S01]  /*1d60*/  FADD.FTZ R0, R0, R0 ;  /* 0x0000000000007221 */ /* 0x000fe20000010000 */
[----:B------:R-:W-:Y:S01]  /*1d70*/  IADD3 R27, PT, PT, R6, 0x7, RZ ;  /* 0x00000007061b7810 */ /* 0x000fe20007ffe0ff */
[----:B------:R-:W-:Y:S01]  /*1d80*/  FADD.FTZ R105, R105, R105 ;  /* 0x0000006969697221 */ /* 0x000fe20000010000 */
[-C--:B------:R-:W-:Y:S01]  /*1d90*/  LEA.HI.SX32 R118, R19, R6.reuse, 0x1b ;  /* 0x0000000613767211 */ /* 0x080fe200078fdaff */
[----:B------:R-:W1:Y:S01]  /*1da0*/  LDC.64 R28, c[0x0][0x3a8] ;  /* 0x0000ea00ff1c7b82 */ /* 0x000e620000000a00 */
[----:B------:R-:W-:Y:S01]  /*1db0*/  LEA.HI.SX32 R119, R21, R6, 0x1b ;  /* 0x0000000615777211 */ /* 0x000fe200078fdaff */
[----:B------:R-:W-:Y:S01]  /*1dc0*/  FMUL.FTZ R108, R95, R92 ;  /* 0x0000005c5f6c7220 */ /* 0x000fe20000410000 */
[-C--:B------:R-:W-:Y:S01]  /*1dd0*/  LEA.HI.SX32 R120, R23, R6.reuse, 0x1b ;  /* 0x0000000617787211 */ /* 0x080fe200078fdaff */
[----:B------:R-:W-:Y:S01]  /*1de0*/  FMUL.FTZ R107, R96, R91 ;  /* 0x0000005b606b7220 */ /* 0x000fe20000410000 */
[-C--:B------:R-:W-:Y:S01]  /*1df0*/  LEA.HI.SX32 R121, R25, R6.reuse, 0x1b ;  /* 0x0000000619797211 */ /* 0x080fe200078fdaff */
[----:B------:R-:W-:Y:S01]  /*1e00*/  FMUL.FTZ R109, R98, R93 ;  /* 0x0000005d626d7220 */ /* 0x000fe20000410000 */
[----:B------:R-:W-:Y:S01]  /*1e10*/  LEA.HI.SX32 R122, R27, R6, 0x1b ;  /* 0x000000061b7a7211 */ /* 0x000fe200078fdaff */
[----:B------:R-:W2:Y:S01]  /*1e20*/  LDC.64 R24, c[0x0][0x3c0] ;  /* 0x0000f000ff187b82 */ /* 0x000ea20000000a00 */
[C---:B------:R-:W-:Y:S01]  /*1e30*/  IADD3 R3, PT, PT, R6.reuse, 0x1, RZ ;  /* 0x0000000106037810 */ /* 0x040fe20007ffe0ff */
[----:B------:R-:W-:Y:S01]  /*1e40*/  FMUL.FTZ R110, R97, R94 ;  /* 0x0000005e616e7220 */ /* 0x000fe20000410000 */
[----:B------:R-:W-:Y:S01]  /*1e50*/  IADD3 R5, PT, PT, R6, 0x2, RZ ;  /* 0x0000000206057810 */ /* 0x000fe20007ffe0ff */
[----:B------:R-:W-:Y:S01]  /*1e60*/  UMOV UR4, URZ ;  /* 0x000000ff00047c82 */ /* 0x000fe20008000000 */
[-C--:B------:R-:W-:Y:S01]  /*1e70*/  LEA.HI.SX32 R115, R3, R6.reuse, 0x1b ;  /* 0x0000000603737211 */ /* 0x080fe200078fdaff */
[----:B------:R-:W3:Y:S01]  /*1e80*/  LDCU UR8, c[0x0][0x394] ;  /* 0x00007280ff0877ac */ /* 0x000ee20008000800 */
[----:B------:R-:W-:Y:S01]  /*1e90*/  SHF.L.U32 R3, R82, 0x8, RZ ;  /* 0x0000000852037819 */ /* 0x000fe200000006ff */
[----:B------:R-:W4:Y:S01]  /*1ea0*/  LDC.64 R26, c[0x0][0x440] ;  /* 0x00011000ff1a7b82 */ /* 0x000f220000000a00 */
[----:B------:R-:W-:Y:S01]  /*1eb0*/  LEA.HI.SX32 R5, R5, R6, 0x1b ;  /* 0x0000000605057211 */ /* 0x000fe200078fdaff */
[----:B------:R-:W0:Y:S01]  /*1ec0*/  LDCU UR9, c[0x0][0x38c] ;  /* 0x00007180ff0977ac */ /* 0x000e220008000800 */
[----:B------:R-:W-:-:S02]  /*1ed0*/  IADD3 R32, P1, PT, R3, R46, RZ ;  /* 0x0000002e03207210 */ /* 0x000fc40007f3e0ff */
[----:B------:R-:W-:Y:S02]  /*1ee0*/  LEA R113, R7, -R3, 0x1 ;  /* 0x8000000307717211 */ /* 0x000fe400078e08ff */
[----:B------:R-:W-:Y:S01]  /*1ef0*/  LEA.HI.X.SX32 R33, R3, RZ, 0x1, P1 ;  /* 0x000000ff03217211 */ /* 0x000fe200008f0eff */
[----:B------:R-:W0:Y:S01]  /*1f00*/  LDC.64 R22, c[0x0][0x450] ;  /* 0x00011400ff167b82 */ /* 0x000e220000000a00 */
[-C--:B------:R-:W-:Y:S02]  /*1f10*/  ISETP.GE.AND P1, PT, R70, R113.reuse, PT ;  /* 0x000000714600720c */ /* 0x080fe40003f26270 */
[-C--:B------:R-:W-:Y:S02]  /*1f20*/  ISETP.GE.AND P2, PT, R76, R113.reuse, PT ;  /* 0x000000714c00720c */ /* 0x080fe40003f46270 */
[----:B------:R-:W-:Y:S02]  /*1f30*/  ISETP.GE.AND P3, PT, R77, R113, PT ;  /* 0x000000714d00720c */ /* 0x000fe40003f66270 */
[----:B------:R-:W-:Y:S01]  /*1f40*/  LEA.HI.SX32 R112, R6, R6, 0x1b ;  /* 0x0000000606707211 */ /* 0x000fe200078fdaff */
[----:B------:R-:W0:Y:S01]  /*1f50*/  LDC.64 R20, c[0x0][0x3e0] ;  /* 0x0000f800ff147b82 */ /* 0x000e220000000a00 */
[----:B------:R-:W-:-:S02]  /*1f60*/  ISETP.NE.AND P0, PT, R58, 0x1, PT ;  /* 0x000000013a00780c */ /* 0x000fc40003f05270 */
[C---:B------:R-:W-:Y:S02]  /*1f70*/  SHF.L.U32 R114, R58.reuse, 0x8, RZ ;  /* 0x000000083a727819 */ /* 0x040fe400000006ff */
[----:B------:R-:W-:Y:S02]  /*1f80*/  P2R R160, PR, RZ, 0x2 ;  /* 0x00000002ffa07803 */ /* 0x000fe40000000000 */
[----:B------:R-:W-:Y:S01]  /*1f90*/  P2R R161, PR, RZ, 0x4 ;  /* 0x00000004ffa17803 */ /* 0x000fe20000000000 */
[----:B------:R-:W0:Y:S01]  /*1fa0*/  LDC.64 R18, c[0x0][0x4d0] ;  /* 0x00013400ff127b82 */ /* 0x000e220000000a00 */
[----:B------:R-:W-:Y:S02]  /*1fb0*/  P2R R162, PR, RZ, 0x8 ;  /* 0x00000008ffa27803 */ /* 0x000fe40000000000 */
[----:B------:R-:W-:Y:S02]  /*1fc0*/  IADD3 R106, PT, PT, R58, -0x2, RZ ;  /* 0xfffffffe3a6a7810 */ /* 0x000fe40007ffe0ff */
        /* <DEDUP_REMOVED lines=16> */
.L_x_17667:
        /* <DEDUP_REMOVED lines=30> */
[----:B----4-:R-:W4:Y:S01]  /*22b0*/  @!P5 LDG.E.U16 R35, desc[UR16][R6.64+0x40] ;  /* 0x000040100623d981 */ /* 0x010f22000c1e1500 */
        /* <DEDUP_REMOVED lines=24> */
[----:B------:R-:W1:Y:S01]  /*2440*/  LDS.U16 R128, [R112] ;  /* 0x0000000070807984 */ /* 0x000e620000000400 */
[----:B------:R-:W-:Y:S02]  /*2450*/  FMUL.RZ R124, R2, 0.15915493667125701904 ;  /* 0x3e22f983027c7820 */ /* 0x000fe4000040c000 */
[----:B--2---:R-:W-:Y:S01]  /*2460*/  FMUL.RZ R125, R7, 0.15915493667125701904 ;  /* 0x3e22f983077d7820 */ /* 0x004fe2000040c000 */
[----:B------:R-:W-:Y:S01]  /*2470*/  LDS.U16 R127, [R118+0x6] ;  /* 0x00000600767f7984 */ /* 0x000fe20000000400 */
[----:B------:R-:W-:Y:S03]  /*2480*/  MUFU.SIN R6, R124 ;  /* 0x0000007c00067308 */ /* 0x000fe60000000400 */
[----:B------:R-:W-:Y:S04]  /*2490*/  LDS.U16 R131, [R119+0x8] ;  /* 0x0000080077837984 */ /* 0x000fe80000000400 */
[----:B------:R-:W-:Y:S01]  /*24a0*/  LDS.U16 R132, [R120+0xa] ;  /* 0x00000a0078847984 */ /* 0x000fe20000000400 */
[----:B------:R2:W1:Y:S03]  /*24b0*/  MUFU.COS R34, R124 ;  /* 0x0000007c00227308 */ /* 0x0004660000000000 */
[----:B------:R-:W-:Y:S04]  /*24c0*/  LDS.U16 R135, [R121+0xc] ;  /* 0x00000c0079877984 */ /* 0x000fe80000000400 */
[----:B------:R-:W-:Y:S01]  /*24d0*/  LDS.U16 R136, [R122+0xe] ;  /* 0x00000e007a887984 */ /* 0x000fe20000000400 */
[----:B--2---:R-:W-:Y:S01]  /*24e0*/  FMUL.RZ R124, R123, 0.15915493667125701904 ;  /* 0x3e22f9837b7c7820 */ /* 0x004fe2000040c000 */
[----:B------:R-:W-:Y:S01]  /*24f0*/  FMUL.FTZ R123, R97, R31 ;  /* 0x0000001f617b7220 */ /* 0x000fe20000410000 */
[----:B------:R-:W-:Y:S03]  /*2500*/  MUFU.SIN R35, R125 ;  /* 0x0000007d00237308 */ /* 0x000fe60000000400 */
[----:B------:R-:W-:-:S02]  /*2510*/  FMUL.RZ R134, R123, 0.15915493667125701904 ;  /* 0x3e22f9837b867820 */ /* 0x000fc4000040c000 */
[----:B------:R-:W2:Y:S03]  /*2520*/  LDS.U16 R123, [R115+0x2] ;  /* 0x00000200737b7984 */ /* 0x000ea60000000400 */
[----:B---3--:R3:W1:Y:S01]  /*2530*/  MUFU.COS R37, R125 ;  /* 0x0000007d00257308 */ /* 0x0086620000000000 */
[----:B------:R-:W-:Y:S01]  /*2540*/  FMUL.FTZ R2, R30, 1.4426950216293334961 ;  /* 0x3fb8aa3b1e027820 */ /* 0x000fe20000410000 */
[----:B---3--:R-:W3:Y:S03]  /*2550*/  LDS.U16 R125, [R117+0x4] ;  /* 0x00000400757d7984 */ /* 0x008ee60000000400 */
[-C--:B------:R-:W-:Y:S01]  /*2560*/  FMUL.FTZ R3, R95, R2.reuse ;  /* 0x000000025f037220 */ /* 0x080fe20000410000 */
[-C--:B------:R-:W-:Y:S01]  /*2570*/  FMUL.FTZ R130, R97, R2.reuse ;  /* 0x0000000261827220 */ /* 0x080fe20000410000 */
[----:B------:R-:W-:-:S04]  /*2580*/  FMUL.FTZ R36, R98, R2 ;  /* 0x0000000262247220 */ /* 0x000fc80000410000 */
[----:B------:R-:W1:Y:S01]  /*2590*/  MUFU.EX2 R3, R3 ;  /* 0x0000000300037308 */ /* 0x000e620000000800 */
        /* <DEDUP_REMOVED lines=9> */
[----:B----4-:R4:W2:Y:S08]  /*2630*/  MUFU.COS R129, R124 ;  /* 0x0000007c00817308 */ /* 0x0108b00000000000 */
[----:B------:R1:W4:Y:S04]  /*2640*/  MUFU.EX2 R126, R7 ;  /* 0x00000007007e7308 */ /* 0x0003280000000800 */
[----:B------:R-:W0:Y:S04]  /*2650*/  MUFU.EX2 R130, R130 ;  /* 0x0000008200827308 */ /* 0x000e280000000800 */
[----:B------:R-:W2:Y:S01]  /*2660*/  MUFU.EX2 R36, R36 ;  /* 0x0000002400247308 */ /* 0x000ea20000000800 */
[----:B-1----:R-:W-:Y:S01]  /*2670*/  SEL R7, R2, R59, !P5 ;  /* 0x0000003b02077207 */ /* 0x002fe20006800000 */
        /* <DEDUP_REMOVED lines=9> */
[C---:B--2---:R-:W-:Y:S01]  /*2710*/  FMUL.FTZ R129, R36.reuse, R129 ;  /* 0x0000008124817220 */ /* 0x044fe20000410000 */
[----:B------:R-:W-:Y:S01]  /*2720*/  FMUL.FTZ R133, R36, R133 ;  /* 0x0000008524857220 */ /* 0x000fe20000410000 */
[----:B------:R-:W-:Y:S02]  /*2730*/  HADD2.F32 R128, -RZ, R128.H0_H0 ;  /* 0x20000080ff807230 */ /* 0x000fe40000004100 */
[----:B------:R-:W-:Y:S02]  /*2740*/  HADD2.F32 R123, -RZ, R123.H0_H0 ;  /* 0x2000007bff7b7230 */ /* 0x000fe40000004100 */
[----:B---3--:R-:W-:-:S02]  /*2750*/  HADD2.F32 R125, -RZ, R125.H0_H0 ;  /* 0x2000007dff7d7230 */ /* 0x008fc40000004100 */
        /* <DEDUP_REMOVED lines=14> */
[----:B-1----:R-:W-:Y:S05]  /*2840*/  @P6 BRA `(.L_x_17635) ;  /* 0x0000000000206947 */ /* 0x002fea0003800000 */
        /* <DEDUP_REMOVED lines=8> */
.L_x_17635:
[----:B------:R0:W1:Y:S02]  /*28d0*/  LDS.64 R36, [R57+UR5+0x1a88] ;  /* 0x001a880539247984 */ /* 0x0000640008000a00 */
.L_x_17636:
[----:B------:R-:W-:Y:S05]  /*28e0*/  BSYNC.RECONVERGENT B0 ;  /* 0x0000000000007941 */ /* 0x000fea0003800200 */
.L_x_17634:
        /* <DEDUP_REMOVED lines=190> */
.L_x_17638:
[----:B------:R-:W-:Y:S05]  /*34d0*/  BSYNC.RECONVERGENT B0 ;  /* 0x0000000000007941 */ /* 0x000fea0003800200 */
.L_x_17637:
        /* <DEDUP_REMOVED lines=17> */
.L_x_17640:
[----:B------:R-:W-:Y:S05]  /*35f0*/  BSYNC.RECONVERGENT B0 ;  /* 0x0000000000007941 */ /* 0x000fea0003800200 */
.L_x_17639:
        /* <DEDUP_REMOVED lines=17> */
.L_x_17642:
[----:B------:R-:W-:Y:S05]  /*3710*/  BSYNC.RECONVERGENT B0 ;  /* 0x0000000000007941 */ /* 0x000fea0003800200 */
.L_x_17641:
        /* <DEDUP_REMOVED lines=17> */
.L_x_17644:
[----:B------:R-:W-:Y:S05]  /*3830*/  BSYNC.RECONVERGENT B0 ;  /* 0x0000000000007941 */ /* 0x000fea0003800200 */
.L_x_17643:
        /* <DEDUP_REMOVED lines=17> */
.L_x_17646:
[----:B------:R-:W-:Y:S05]  /*3950*/  BSYNC.RECONVERGENT B0 ;  /* 0x0000000000007941 */ /* 0x000fea0003800200 */
.L_x_17645:
        /* <DEDUP_REMOVED lines=65> */
[C---:B------:R-:W-:Y:S01]  /*3d70*/  FMUL.FTZ R147, R96.reuse, R139 ;  /* 0x0000008b60937220 */ /* 0x040fe20000410000 */
[----:B------:R-:W-:Y:S01]  /*3d80*/  FMUL.FTZ R149, R96, R37 ;  /* 0x0000002560957220 */ /* 0x000fe20000410000 */
        /* <DEDUP_REMOVED lines=11> */
[C---:B------:R-:W-:Y:S01]  /*3e40*/  FMUL.FTZ R141, R95.reuse, R137 ;  /* 0x000000895f8d7220 */ /* 0x040fe20000410000 */
[----:B------:R-:W-:Y:S01]  /*3e50*/  FFMA.FTZ R36, R0, R3, RZ ;  /* 0x0000000300247223 */ /* 0x000fe200000100ff */
[----:B------:R-:W-:Y:S01]  /*3e60*/  FADD.FTZ R130, R130, R133 ;  /* 0x0000008582827221 */ /* 0x000fe20000010000 */
[----:B------:R-:W-:Y:S01]  /*3e70*/  FFMA.FTZ R124, R0, -R163, RZ ;  /* 0x800000a3007c7223 */ /* 0x000fe200000100ff */
        /* <DEDUP_REMOVED lines=63> */
.L_x_17648:
[----:B------:R-:W-:Y:S05]  /*4270*/  BSYNC.RECONVERGENT B0 ;  /* 0x0000000000007941 */ /* 0x000fea0003800200 */
.L_x_17647:
[----:B------:R-:W-:Y:S01]  /*4280*/  ISETP.GE.AND P6, PT, R144, 0x21, PT ;  /* 0x000000219000780c */ /* 0x000fe20003fc6270 */
[----:B------:R-:W-:-:S12]  /*4290*/  BSSY.RECONVERGENT B0, `(.L_x_17649) ;  /* 0x0000003000007945 */ /* 0x000fd80003800200 */
[----:B------:R-:W-:Y:S05]  /*42a0*/  @!P6 BRA `(.L_x_17650) ;  /* 0x000000000004e947 */ /* 0x000fea0003800000 */
[----:B-1----:R3:W-:Y:S02]  /*42b0*/  REDG.E.ADD.F32.FTZ.RN.STRONG.GPU desc[UR16][R34.64+0x80], R155 ;  /* 0x0000809b220079a6 */ /* 0x0027e4000c12f310 */
.L_x_17650:
[----:B------:R-:W-:Y:S05]  /*42c0*/  BSYNC.RECONVERGENT B0 ;  /* 0x0000000000007941 */ /* 0x000fea0003800200 */
.L_x_17649:
[----:B--2---:R2:W4:Y:S01]  /*42d0*/  LDS R5, [R62+0x310] ;  /* 0x000310003e057984 */ /* 0x0045220000000800 */
[----:B------:R-:W-:Y:S01]  /*42e0*/  ISETP.GE.AND P6, PT, R144, 0x41, PT ;  /* 0x000000419000780c */ /* 0x000fe20003fc6270 */
[----:B------:R-:W-:-:S12]  /*42f0*/  BSSY.RECONVERGENT B0, `(.L_x_17651) ;  /* 0x0000003000007945 */ /* 0x000fd80003800200 */
[----:B--2---:R-:W-:Y:S05]  /*4300*/  @!P6 BRA `(.L_x_17652) ;  /* 0x000000000004e947 */ /* 0x004fea0003800000 */
[----:B----4-:R2:W-:Y:S02]  /*4310*/  REDG.E.ADD.F32.FTZ.RN.STRONG.GPU desc[UR16][R34.64+0x100], R5 ;  /* 0x00010005220079a6 */ /* 0x0105e4000c12f310 */
.L_x_17652:
[----:B------:R-:W-:Y:S05]  /*4320*/  BSYNC.RECONVERGENT B0 ;  /* 0x0000000000007941 */ /* 0x000fea0003800200 */
.L_x_17651:
[----:B--2-4-:R2:W4:Y:S01]  /*4330*/  LDS R5, [R63+0x390] ;  /* 0x000390003f057984 */ /* 0x0145220000000800 */
[----:B------:R-:W-:Y:S01]  /*4340*/  ISETP.GE.AND P6, PT, R144, 0x61, PT ;  /* 0x000000619000780c */ /* 0x000fe20003fc6270 */
[----:B------:R-:W-:-:S12]  /*4350*/  BSSY.RECONVERGENT B0, `(.L_x_17653) ;  /* 0x0000003000007945 */ /* 0x000fd80003800200 */
[----:B--2---:R-:W-:Y:S05]  /*4360*/  @!P6 BRA `(.L_x_17654) ;  /* 0x000000000004e947 */ /* 0x004fea0003800000 */
[----:B----4-:R2:W-:Y:S02]  /*4370*/  REDG.E.ADD.F32.FTZ.RN.STRONG.GPU desc[UR16][R34.64+0x180], R5 ;  /* 0x00018005220079a6 */ /* 0x0105e4000c12f310 */
.L_x_17654:
[----:B------:R-:W-:Y:S05]  /*4380*/  BSYNC.RECONVERGENT B0 ;  /* 0x0000000000007941 */ /* 0x000fea0003800200 */
.L_x_17653:
[----:B--2-4-:R2:W4:Y:S01]  /*4390*/  LDS R5, [R65+0x410] ;  /* 0x0004100041057984 */ /* 0x0145220000000800 */
[----:B------:R-:W-:Y:S01]  /*43a0*/  ISETP.GE.AND P6, PT, R144, 0x81, PT ;  /* 0x000000819000780c */ /* 0x000fe20003fc6270 */
[----:B------:R-:W-:-:S12]  /*43b0*/  BSSY.RECONVERGENT B0, `(.L_x_17655) ;  /* 0x0000003000007945 */ /* 0x000fd80003800200 */
[----:B--2---:R-:W-:Y:S05]  /*43c0*/  @!P6 BRA `(.L_x_17656) ;  /* 0x000000000004e947 */ /* 0x004fea0003800000 */
[----:B----4-:R2:W-:Y:S02]  /*43d0*/  REDG.E.ADD.F32.FTZ.RN.STRONG.GPU desc[UR16][R34.64+0x200], R5 ;  /* 0x00020005220079a6 */ /* 0x0105e4000c12f310 */
.L_x_17656:
[----:B------:R-:W-:Y:S05]  /*43e0*/  BSYNC.RECONVERGENT B0 ;  /* 0x0000000000007941 */ /* 0x000fea0003800200 */
.L_x_17655:
[----:B--2-4-:R2:W4:Y:S01]  /*43f0*/  LDS R5, [R66+0x490] ;  /* 0x0004900042057984 */ /* 0x0145220000000800 */
[----:B------:R-:W-:Y:S01]  /*4400*/  ISETP.GE.AND P6, PT, R144, 0xa1, PT ;  /* 0x000000a19000780c */ /* 0x000fe20003fc6270 */
[----:B------:R-:W-:-:S12]  /*4410*/  BSSY.RECONVERGENT B0, `(.L_x_17657) ;  /* 0x0000003000007945 */ /* 0x000fd80003800200 */
[----:B--2---:R-:W-:Y:S05]  /*4420*/  @!P6 BRA `(.L_x_17658) ;  /* 0x000000000004e947 */ /* 0x004fea0003800000 */
[----:B----4-:R2:W-:Y:S02]  /*4430*/  REDG.E.ADD.F32.FTZ.RN.STRONG.GPU desc[UR16][R34.64+0x280], R5 ;  /* 0x00028005220079a6 */ /* 0x0105e4000c12f310 */
.L_x_17658:
[----:B------:R-:W-:Y:S05]  /*4440*/  BSYNC.RECONVERGENT B0 ;  /* 0x0000000000007941 */ /* 0x000fea0003800200 */
.L_x_17657:
[----:B--2-4-:R2:W4:Y:S01]  /*4450*/  LDS R5, [R67+0x510] ;  /* 0x0005100043057984 */ /* 0x0145220000000800 */
[----:B------:R-:W-:Y:S01]  /*4460*/  ISETP.GE.AND P6, PT, R144, 0xc1, PT ;  /* 0x000000c19000780c */ /* 0x000fe20003fc6270 */
[----:B------:R-:W-:-:S12]  /*4470*/  BSSY.RECONVERGENT B0, `(.L_x_17659) ;  /* 0x0000003000007945 */ /* 0x000fd80003800200 */
[----:B--2---:R-:W-:Y:S05]  /*4480*/  @!P6 BRA `(.L_x_17660) ;  /* 0x000000000004e947 */ /* 0x004fea0003800000 */
[----:B----4-:R2:W-:Y:S02]  /*4490*/  REDG.E.ADD.F32.FTZ.RN.STRONG.GPU desc[UR16][R34.64+0x300], R5 ;  /* 0x00030005220079a6 */ /* 0x0105e4000c12f310 */
.L_x_17660:
[----:B------:R-:W-:Y:S05]  /*44a0*/  BSYNC.RECONVERGENT B0 ;  /* 0x0000000000007941 */ /* 0x000fea0003800200 */
.L_x_17659:
        /* <DEDUP_REMOVED lines=9> */
.L_x_17662:
[----:B------:R-:W-:Y:S05]  /*4540*/  BSYNC.RECONVERGENT B0 ;  /* 0x0000000000007941 */ /* 0x000fea0003800200 */
.L_x_17661:
        /* <DEDUP_REMOVED lines=71> */
.L_x_17664:
[----:B------:R-:W-:Y:S05]  /*49c0*/  BSYNC.RECONVERGENT B0 ;  /* 0x0000000000007941 */ /* 0x000fea0003800200 */
.L_x_17663:
[C---:B0-----:R-:W-:Y:S01]  /*49d0*/  FMUL.FTZ R35, R31.reuse, R137 ;  /* 0x000000891f237220 */ /* 0x041fe20000410000 */
[CC--:B------:R-:W-:Y:S01]  /*49e0*/  FMUL.FTZ R126, R31.reuse, R37.reuse ;  /* 0x000000251f7e7220 */ /* 0x0c0fe20000410000 */
[-C--:B---3--:R-:W-:Y:S01]  /*49f0*/  FMUL.FTZ R2, R31, R130.reuse ;  /* 0x000000821f027220 */ /* 0x088fe20000410000 */
[----:B------:R-:W-:Y:S01]  /*4a00*/  FMUL.FTZ R34, R127, R37 ;  /* 0x000000257f227220 */ /* 0x000fe20000410000 */
[CC--:B------:R-:W-:Y:S01]  /*4a10*/  FFMA.FTZ R35, R30.reuse, R130.reuse, -R35 ;  /* 0x000000821e237223 */ /* 0x0c0fe20000010823 */
        /* <DEDUP_REMOVED lines=30> */
.L_x_17666:
[----:B------:R-:W-:Y:S05]  /*4c00*/  BSYNC.RECONVERGENT B0 ;  /* 0x0000000000007941 */ /* 0x000fea0003800200 */
.L_x_17665:
[----:B------:R-:W-:-:S04]  /*4c10*/  UIADD3 UR4, UPT, UPT, UR4, 0x1, URZ ;  /* 0x0000000104047890 */ /* 0x000fc8000fffe0ff */
[----:B------:R-:W-:-:S09]  /*4c20*/  UISETP.GE.AND UP0, UPT, UR4, UR9, UPT ;  /* 0x000000090400728c */ /* 0x000fd2000bf06270 */
[----:B------:R-:W-:Y:S05]  /*4c30*/  BRA.U !UP0, `(.L_x_17667) ;  /* 0xffffffd508247547 */ /* 0x000fea000b83ffff */
.L_x_17633:
[----:B------:R-:W-:Y:S01]  /*4c40*/  BAR.SYNC.DEFER_BLOCKING 0x0 ;  /* 0x0000000000007b1d */ /* 0x000fe20000010000 */
[----:B------:R-:W-:Y:S02]  /*4c50*/  F2FP.F16.F32.PACK_AB R100, R99, R100 ;  /* 0x000000646364723e */ /* 0x000fe400000000ff */
[----:B------:R-:W-:Y:S02]  /*4c60*/  F2FP.F16.F32.PACK_AB R101, R102, R101 ;  /* 0x000000656665723e */ /* 0x000fe400000000ff */
[----:B------:R-:W-:-:S03]  /*4c70*/  MOV R9, RZ ;  /* 0x000000ff00097202 */ /* 0x000fc60000000f00 */
[----:B------:R-:W3:Y:S01]  /*4c80*/  LDC.64 R24, c[0x0][0x4f8] ;  /* 0x00013e00ff187b82 */ /* 0x000ee20000000a00 */
[----:B------:R-:W5:Y:S01]  /*4c90*/  LDCU.64 UR8, c[0x0][0x500] ;  /* 0x0000a000ff0877ac */ /* 0x000f620008000a00 */
[----:B------:R-:W-:Y:S01]  /*4ca0*/  F2FP.F16.F32.PACK_AB R26, R88, R89 ;  /* 0x00000059581a723e */ /* 0x000fe200000000ff */
[----:B------:R-:W-:Y:S01]  /*4cb0*/  FADD.FTZ R89, R89, R44 ;  /* 0x0000002c59597221 */ /* 0x000fe20000010000 */
[----:B------:R-:W-:Y:S01]  /*4cc0*/  F2FP.F16.F32.PACK_AB R27, R90, R87 ;  /* 0x000000575a1b723e */ /* 0x000fe200000000ff */
[----:B------:R-:W1:Y:S02]  /*4cd0*/  LDCU.64 UR10, c[0x0][0x550] ;  /* 0x0000aa00ff0a77ac */ /* 0x000e640008000a00 */
[----:B------:R-:W-:Y:S01]  /*4ce0*/  FADD.FTZ R88, R89, R88 ;  /* 0x0000005859587221 */ /* 0x000fe20000010000 */
[----:B------:R-:W4:Y:S03]  /*4cf0*/  LDC.64 R28, c[0x0][0x518] ;  /* 0x00014600ff1c7b82 */ /* 0x000f260000000a00 */
[----:B------:R-:W-:-:S04]  /*4d00*/  FADD.FTZ R87, R88, R87 ;  /* 0x0000005758577221 */ /* 0x000fc80000010000 */
        /* <DEDUP_REMOVED lines=8> */
[----:B-----5:R-:W-:-:S03]  /*4d90*/  IMAD.WIDE.U32 R2, R39, UR8, R2 ;  /* 0x0000000827027c25 */ /* 0x020fc6000f8e0002 */
[----:B------:R-:W-:Y:S01]  /*4da0*/  LDS.U16 R21, [R84+0xc0] ;  /* 0x0000c00054157984 */ /* 0x000fe20000000400 */
[----:B------:R-:W-:Y:S01]  /*4db0*/  IMAD R0, R39, UR9, R3 ;  /* 0x0000000927007c24 */ /* 0x000fe2000f8e0203 */
[----:B------:R-:W-:Y:S01]  /*4dc0*/  IADD3 R3, P2, PT, R64, R2, RZ ;  /* 0x0000000240037210 */ /* 0x000fe20007f5e0ff */
[----:B------:R-:W0:Y:S01]  /*4dd0*/  LDCU.64 UR8, c[0x0][0x560] ;  /* 0x0000ac00ff0877ac */ /* 0x000e220008000a00 */
[----:B------:R-:W-:Y:S02]  /*4de0*/  @!P5 STS [UR6+0x100], R83 ;  /* 0x00010053ff00d988 */ /* 0x000fe40008000806 */
[----:B------:R-:W-:Y:S01]  /*4df0*/  IADD3.X R0, PT, PT, RZ, R0, RZ, P2, !PT ;  /* 0x00000000ff007210 */ /* 0x000fe200017fe4ff */
[----:B------:R-:W-:Y:S01]  /*4e00*/  BAR.SYNC.DEFER_BLOCKING 0x0 ;  /* 0x0000000000007b1d */ /* 0x000fe20000010000 */
[----:B-1----:R-:W-:-:S04]  /*4e10*/  LEA R2, P4, R3, UR10, 0x1 ;  /* 0x0000000a03027c11 */ /* 0x002fc8000f8808ff */
        /* <DEDUP_REMOVED lines=11> */
[----:B----4-:R-:W-:-:S04]  /*4ed0*/  IMAD.WIDE.U32 R2, R28, UR18, R8 ;  /* 0x000000121c027c25 */ /* 0x010fc8000f8e0008 */
        /* <DEDUP_REMOVED lines=17> */
[----:B------:R-:W-:Y:S02]  /*4ff0*/  IADD3 R53, P4, PT, R53, -0x100, RZ ;  /* 0xffffff0035357810 */ /* 0x000fe40007f9e0ff */
[-C--:B-1----:R-:W-:Y:S02]  /*5000*/  ISETP.GE.AND P0, PT, R64, R19.reuse, PT ;  /* 0x000000134000720c */ /* 0x082fe40003f06270 */
        /* <DEDUP_REMOVED lines=17> */
.L_x_17631:
        /* <DEDUP_REMOVED lines=34> */
.L_x_17670:
[----:B------:R-:W-:Y:S05]  /*5340*/  BSYNC.RECONVERGENT B0 ;  /* 0x0000000000007941 */ /* 0x000fea0003800200 */
.L_x_17669:
        /* <DEDUP_REMOVED lines=26> */
.L_x_17672:
[----:B------:R-:W-:Y:S05]  /*54f0*/  BSYNC.RECONVERGENT B0 ;  /* 0x0000000000007941 */ /* 0x000fea0003800200 */
.L_x_17671:
        /* <DEDUP_REMOVED lines=13> */
.L_x_17674:
        /* <DEDUP_REMOVED lines=27> */
.L_x_17673:
[----:B------:R-:W-:Y:S05]  /*5780*/  EXIT ;  /* 0x000000000000794d */ /* 0x000fea0003800000 */
.L_x_17675:
        /* <DEDUP_REMOVED lines=15> */
.L_x_18800:


//--------------------- .text._Z25selective_scan_bwd_kernelI32Selective_Scan_bwd_kernel_traitsILi32ELi4ELb0ELb1ELb0ELb1ELb0EN3c104HalfENS1_7complexIfEEEEv12SSMParamsBwd --------------------------
	.section	.text._Z25selective_scan_bwd_kernelI32Selective_Scan_bwd_kernel_traitsILi32ELi4ELb0ELb1ELb0ELb1ELb0EN3c104HalfENS1_7complexIfEEEEv12SSMParamsBwd,"ax",@progbits
	.align	128
        .global         _Z25selective_scan_bwd_kernelI32Selective_Scan_bwd_kernel_traitsILi32ELi4ELb0ELb1ELb0ELb1ELb0EN3c104HalfENS1_7complexIfEEEEv12SSMParamsBwd
        .type           _Z25selective_scan_bwd_kernelI32Selective_Scan_bwd_kernel_traitsILi32ELi4ELb0ELb1ELb0ELb1ELb0EN3c104HalfENS1_7complexIfEEEEv12SSMParamsBwd,@function
        .size           _Z25selective_scan_bwd_kernelI32Selective_Scan_bwd_kernel_traitsILi32ELi4ELb0ELb1ELb0ELb1ELb0EN3c104HalfENS1_7complexIfEEEEv12SSMParamsBwd,(.L_x_18801 - _Z25selective_scan_bwd_kernelI32Selective_Scan_bwd_kernel_traitsILi32ELi4ELb0ELb1ELb0ELb1ELb0EN3c104HalfENS1_7complexIfEEEEv12SSMParamsBwd)
        .other          _Z25selective_scan_bwd_kernelI32Selective_Scan_bwd_kernel_traitsILi32ELi4ELb0ELb1ELb0ELb1ELb0EN3c104HalfENS1_7complexIfEEEEv12SSMParamsBwd,@"STO_CUDA_ENTRY STV_DEFAULT"
_Z25selective_scan_bwd_kernelI32Selective_Scan_bwd_kernel_traitsILi32ELi4ELb0ELb1ELb0ELb1ELb0EN3c104HalfENS1_7complexIfEEEEv12SSMParamsBwd:
.text._Z25selective_scan_bwd_kernelI32Selective_Scan_bwd_kernel_traitsILi32ELi4ELb0ELb1ELb0ELb1ELb0EN3c104HalfENS1_7complexIfEEEEv12SSMParamsBwd:
        /* <DEDUP_REMOVED lines=76> */
[----:B------:R-:W-:Y:S01]  /*04c0*/  MOV R8, R6 ;  /* 0x0000000600087202 */ /* 0x000fe20000000f00 */
[----:B--2---:R-:W-:Y:S01]  /*04d0*/  IMAD.WIDE.U32 R6, R14, UR18, RZ ;  /* 0x000000120e067c25 */ /* 0x004fe2000f8e00ff */
[----:B-1----:R-:W-:-:S03]  /*04e0*/  SHF.R.U32.HI R0, RZ, 0x1, R21 ;  /* 0x00000001ff007819 */ /* 0x002fc60000011615 */
        /* <DEDUP_REMOVED lines=8> */
[----:B------:R-:W2:Y:S01]  /*0570*/  @P0 LDC R5, c[0x0][0x38c] ;  /* 0x0000e300ff050b82 */ /* 0x000ea20000000800 */
[----:B------:R-:W-:Y:S01]  /*0580*/  LEA R43, P1, R8, R22, 0x3 ;  /* 0x00000016082b7211 */ /* 0x000fe200078218ff */
[-C--:B------:R-:W-:Y:S02]  /*0590*/  IMAD R0, R11, R18.reuse, RZ ;  /* 0x000000120b007224 */ /* 0x080fe400078e02ff */
[----:B------:R-:W-:Y:S01]  /*05a0*/  IADD3 R47, PT, PT, R9, R47, RZ ;  /* 0x0000002f092f7210 */ /* 0x000fe20007ffe0ff */
[----:B------:R-:W-:-:S03]  /*05b0*/  IMAD.WIDE.U32 R10, R13, R18, R6 ;  /* 0x000000120d0a7225 */ /* 0x000fc600078e0006 */
[----:B------:R-:W-:Y:S01]  /*05c0*/  LEA.HI.X R47, R8, R23, R47, 0x3, P1 ;  /* 0x00000017082f7211 */ /* 0x000fe200008f1c2f */
[----:B------:R-:W4:Y:S01]  /*05d0*/  @P0 LDC.64 R6, c[0x0][0x480] ;  /* 0x00012000ff060b82 */ /* 0x000f220000000a00 */
[----:B------:R-:W-:Y:S01]  /*05e0*/  IMAD R13, R13, R19, R0 ;  /* 0x000000130d0d7224 */ /* 0x000fe200078e0200 */
[----:B0-----:R-:W-:Y:S01]  /*05f0*/  UIMAD.WIDE.U32 UR4, UR18, UR6, URZ ;  /* 0x00000006120472a5 */ /* 0x001fe2000f8e00ff */
[----:B------:R-:W-:-:S05]  /*0600*/  LEA R3, R25, 0xffffff00, 0x8 ;  /* 0xffffff0019037811 */ /* 0x000fca00078e40ff */
[----:B------:R-:W0:Y:S01]  /*0610*/  LDC.64 R22, c[0x0][0x468] ;  /* 0x00011a00ff167b82 */ /* 0x000e220000000a00 */
[----:B---3--:R-:W-:Y:S01]  /*0620*/  @P0 IMAD R0, R12, UR18, R41 ;  /* 0x000000120c000c24 */ /* 0x008fe2000f8e0229 */
[----:B------:R-:W-:Y:S01]  /*0630*/  UIMAD UR5, UR18, UR7, UR5 ;  /* 0x00000007120572a4 */ /* 0x000fe2000f8e0205 */
[----:B------:R-:W-:Y:S02]  /*0640*/  LEA R9, R25, 0xffffff80, 0x7 ;  /* 0xffffff8019097811 */ /* 0x000fe400078e38ff */
[----:B------:R-:W-:Y:S01]  /*0650*/  IADD3 R58, PT, PT, R11, R13, RZ ;  /* 0x0000000d0b3a7210 */ /* 0x000fe20007ffe0ff */
[----:B------:R-:W-:Y:S01]  /*0660*/  @P0 IMAD R0, R0, R25, RZ ;  /* 0x0000001900000224 */ /* 0x000fe200078e02ff */
[----:B------:R-:W-:Y:S02]  /*0670*/  IADD3 R10, P4, PT, R3, R10, RZ ;  /* 0x0000000a030a7210 */ /* 0x000fe40007f9e0ff */
[----:B------:R-:W-:Y:S01]  /*0680*/  IADD3 R52, P2, PT, R9, R2, RZ ;  /* 0x0000000209347210 */ /* 0x000fe20007f5e0ff */
[----:B--2---:R-:W-:Y:S01]  /*0690*/  @P0 IMAD R5, R0, R5, RZ ;  /* 0x0000000500050224 */ /* 0x004fe200078e02ff */
        /* <DEDUP_REMOVED lines=85> */
.L_x_17720:
        /* <DEDUP_REMOVED lines=43> */
[----:B------:R-:W-:-:S02]  /*0ea0*/  IADD3 R6, P4, PT, R6, R55, RZ ;  /* 0x0000003706067210 */ /* 0x000fc40007f9e0ff */
[----:B0-----:R-:W-:Y:S02]  /*0eb0*/  PRMT R21, RZ, 0x7610, R21 ;  /* 0x00007610ff157816 */ /* 0x001fe40000000015 */
        /* <DEDUP_REMOVED lines=39> */
[----:B0-----:R-:W-:Y:S02]  /*1130*/  MOV R21, 0x3d39bf78 ;  /* 0x3d39bf7800157802 */ /* 0x001fe40000000f00 */
        /* <DEDUP_REMOVED lines=27> */
.L_x_17678:
[----:B------:R-:W-:Y:S05]  /*12f0*/  BSYNC.RECONVERGENT B0 ;  /* 0x0000000000007941 */ /* 0x000fea0003800200 */
.L_x_17677:
[----:B------:R-:W-:Y:S04]  /*1300*/  BSSY.RECONVERGENT B0, `(.L_x_17679) ;  /* 0x0000020000007945 */ /* 0x000fe80003800200 */
        /* <DEDUP_REMOVED lines=31> */
.L_x_17680:
[----:B------:R-:W-:Y:S05]  /*1500*/  BSYNC.RECONVERGENT B0 ;  /* 0x0000000000007941 */ /* 0x000fea0003800200 */
.L_x_17679:
        /* <DEDUP_REMOVED lines=32> */
.L_x_17682:
[----:B------:R-:W-:Y:S05]  /*1710*/  BSYNC.RECONVERGENT B0 ;  /* 0x0000000000007941 */ /* 0x000fea0003800200 */
.L_x_17681:
        /* <DEDUP_REMOVED lines=32> */
.L_x_17684:
[----:B------:R-:W-:Y:S05]  /*1920*/  BSYNC.RECONVERGENT B0 ;  /* 0x0000000000007941 */ /* 0x000fea0003800200 */
.L_x_17683:
        /* <DEDUP_REMOVED lines=14> */
[----:B------:R-:W-:Y:S01]  /*1a10*/  FFMA.FTZ R7, R4, R91, R7 ;  /* 0x0000005b04077223 */ /* 0x000fe20000010007 */
        /* <DEDUP_REMOVED lines=10> */
[----:B------:R-:W-:Y:S01]  /*1ac0*/  FADD.FTZ R0, R3, R3 ;  /* 0x0000000303007221 */ /* 0x000fe20000010000 */
[----:B------:R-:W-:Y:S01]  /*1ad0*/  IADD3 R27, PT, PT, R20, 0x7, RZ ;  /* 0x00000007141b7810 */ /* 0x000fe20007ffe0ff */
[----:B------:R-:W1:Y:S01]  /*1ae0*/  LDC R114, c[0x0][0x388] ;  /* 0x0000e200ff727b82 */ /* 0x000e620000000800 */
[-C--:B------:R-:W-:Y:S01]  /*1af0*/  LEA.HI.SX32 R124, R25, R20.reuse, 0x1b ;  /* 0x00000014197c7211 */ /* 0x080fe200078fdaff */
[----:B------:R-:W-:Y:S01]  /*1b00*/  FADD.FTZ R108, R5, R5 ;  /* 0x00000005056c7221 */ /* 0x000fe20000010000 */
[-C--:B------:R-:W-:Y:S01]  /*1b10*/  LEA.HI.SX32 R125, R27, R20.reuse, 0x1b ;  /* 0x000000141b7d7211 */ /* 0x080fe200078fdaff */
[----:B------:R-:W-:Y:S01]  /*1b20*/  FADD.FTZ R104, R4, R4 ;  /* 0x0000000404687221 */ /* 0x000fe20000010000 */
[----:B------:R-:W-:Y:S01]  /*1b30*/  IADD3 R3, PT, PT, R20, 0x1, RZ ;  /* 0x0000000114037810 */ /* 0x000fe20007ffe0ff */
[----:B------:R-:W-:Y:S01]  /*1b40*/  FADD.FTZ R106, R106, R106 ;  /* 0x0000006a6a6a7221 */ /* 0x000fe20000010000 */
[----:B0-----:R-:W-:Y:S01]  /*1b50*/  IADD3 R23, PT, PT, R20, 0x5, RZ ;  /* 0x0000000514177810 */ /* 0x001fe20007ffe0ff */
[----:B------:R-:W0:Y:S01]  /*1b60*/  LDC.64 R34, c[0x0][0x3a8] ;  /* 0x0000ea00ff227b82 */ /* 0x000e220000000a00 */
[----:B------:R-:W-:Y:S01]  /*1b70*/  LEA.HI.SX32 R118, R3, R20, 0x1b ;  /* 0x0000001403767211 */ /* 0x000fe200078fdaff */
[----:B------:R-:W-:Y:S01]  /*1b80*/  FMUL.FTZ R110, R89, R92 ;  /* 0x0000005c596e7220 */ /* 0x000fe20000410000 */
[----:B------:R-:W-:Y:S01]  /*1b90*/  SHF.L.U32 R3, R84, 0x8, RZ ;  /* 0x0000000854037819 */ /* 0x000fe200000006ff */
[----:B------:R-:W-:Y:S01]  /*1ba0*/  FMUL.FTZ R111, R91, R94 ;  /* 0x0000005e5b6f7220 */ /* 0x000fe20000410000 */
[----:B------:R-:W-:Y:S01]  /*1bb0*/  LEA.HI.SX32 R23, R23, R20, 0x1b ;  /* 0x0000001417177211 */ /* 0x000fe200078fdaff */
[----:B------:R-:W-:Y:S01]  /*1bc0*/  FMUL.FTZ R112, R99, R88 ;  /* 0x0000005863707220 */ /* 0x000fe20000410000 */
[----:B------:R-:W-:Y:S01]  /*1bd0*/  IADD3 R22, P1, PT, R3, R48, RZ ;  /* 0x0000003003167210 */ /* 0x000fe20007f3e0ff */
[----:B------:R-:W2:Y:S01]  /*1be0*/  LDC.64 R32, c[0x0][0x440] ;  /* 0x00011000ff207b82 */ /* 0x000ea20000000a00 */
[----:B------:R-:W-:Y:S01]  /*1bf0*/  LEA R115, R115, -R3, 0x1 ;  /* 0x8000000373737211 */ /* 0x000fe200078e08ff */
[----:B------:R-:W-:Y:S01]  /*1c00*/  FMUL.FTZ R113, R101, R90 ;  /* 0x0000005a65717220 */ /* 0x000fe20000410000 */
[C---:B------:R-:W-:Y:S01]  /*1c10*/  IADD3 R5, PT, PT, R20.reuse, 0x2, RZ ;  /* 0x0000000214057810 */ /* 0x040fe20007ffe0ff */
[----:B------:R-:W-:Y:S01]  /*1c20*/  UMOV UR4, URZ ;  /* 0x000000ff00047c82 */ /* 0x000fe20008000000 */
[C---:B------:R-:W-:Y:S01]  /*1c30*/  IADD3 R7, PT, PT, R20.reuse, 0x3, RZ ;  /* 0x0000000314077810 */ /* 0x040fe20007ffe0ff */
[----:B------:R-:W3:Y:S01]  /*1c40*/  LDCU UR8, c[0x0][0x394] ;  /* 0x00007280ff0877ac */ /* 0x000ee20008000800 */
[----:B------:R-:W-:Y:S01]  /*1c50*/  IADD3 R21, PT, PT, R20, 0x4, RZ ;  /* 0x0000000414157810 */ /* 0x000fe20007ffe0ff */
[----:B------:R-:W4:Y:S01]  /*1c60*/  LDC.64 R30, c[0x0][0x3c0] ;  /* 0x0000f000ff1e7b82 */ /* 0x000f220000000a00 */
[----:B------:R-:W-:Y:S01]  /*1c70*/  LEA R123, R23, UR6, 0x1 ;  /* 0x00000006177b7c11 */ /* 0x000fe2000f8e08ff */
[----:B------:R-:W0:Y:S01]  /*1c80*/  LDCU UR9, c[0x0][0x38c] ;  /* 0x00007180ff0977ac */ /* 0x000e220008000800 */
[----:B------:R-:W-:-:S02]  /*1c90*/  LEA.HI.X.SX32 R23, R3, RZ, 0x1, P1 ;  /* 0x000000ff03177211 */ /* 0x000fc400008f0eff */
[-C--:B------:R-:W-:Y:S02]  /*1ca0*/  ISETP.GE.AND P1, PT, R72, R115.reuse, PT ;  /* 0x000000734800720c */ /* 0x080fe40003f26270 */
[-C--:B------:R-:W-:Y:S01]  /*1cb0*/  ISETP.GE.AND P2, PT, R78, R115.reuse, PT ;  /* 0x000000734e00720c */ /* 0x080fe20003f46270 */
[----:B------:R-:W0:Y:S01]  /*1cc0*/  LDC.64 R28, c[0x0][0x450] ;  /* 0x00011400ff1c7b82 */ /* 0x000e220000000a00 */
[----:B------:R-:W-:Y:S02]  /*1cd0*/  ISETP.GE.AND P3, PT, R79, R115, PT ;  /* 0x000000734f00720c */ /* 0x000fe40003f66270 */
        /* <DEDUP_REMOVED lines=24> */
[-C--:B------:R-:W-:Y:S02]  /*1e60*/  ISETP.GE.AND P1, PT, R80, R115.reuse, PT ;  /* 0x000000735000720c */ /* 0x080fe40003f26270 */
[-C--:B------:R-:W-:Y:S02]  /*1e70*/  ISETP.GE.AND P2, PT, R81, R115.reuse, PT ;  /* 0x000000735100720c */ /* 0x080fe40003f46270 */
[-C--:B------:R-:W-:Y:S02]  /*1e80*/  ISETP.GE.AND P3, PT, R82, R115.reuse, PT ;  /* 0x000000735200720c */ /* 0x080fe40003f66270 */
[----:B-1234-:R-:W-:-:S13]  /*1e90*/  ISETP.GE.AND P4, PT, R83, R115, PT ;  /* 0x000000735300720c */ /* 0x01efda0003f86270 */
.L_x_17719:
[----:B------:R-:W-:Y:S01]  /*1ea0*/  MOV R2, R72 ;  /* 0x0000004800027202 */ /* 0x000fe20000000f00 */
[----:B------:R-:W-:Y:S01]  /*1eb0*/  HFMA2 R3, -RZ, RZ, 0, 0 ;  /* 0x00000000ff037431 */ /* 0x000fe200000001ff */
[----:B------:R-:W-:Y:S02]  /*1ec0*/  PRMT R37, RZ, 0x7610, R37 ;  /* 0x00007610ff257816 */ /* 0x000fe40000000025 */
[----:B------:R-:W-:Y:S01]  /*1ed0*/  P2R R36, PR, RZ, 0x1 ;  /* 0x00000001ff247803 */ /* 0x000fe20000000000 */
[----:B------:R-:W-:Y:S01]  /*1ee0*/  IMAD.WIDE.U32 R2, R30, UR4, R2 ;  /* 0x000000041e027c25 */ /* 0x000fe2000f8e0002 */
[----:B------:R-:W-:Y:S02]  /*1ef0*/  ISETP.NE.AND P0, PT, R164, RZ, PT ;  /* 0x000000ffa400720c */ /* 0x000fe40003f05270 */
[----:B------:R-:W-:Y:S01]  /*1f00*/  ISETP.NE.AND P6, PT, R166, RZ, PT ;  /* 0x000000ffa600720c */ /* 0x000fe20003fc5270 */
[----:B------:R-:W-:Y:S01]  /*1f10*/  IMAD R3, R31, UR4, R3 ;  /* 0x000000041f037c24 */ /* 0x000fe2000f8e0203 */
[----:B0-----:R-:W-:-:S04]  /*1f20*/  LEA R6, P5, R2, R57, 0x1 ;  /* 0x0000003902067211 */ /* 0x001fc800078a08ff */
[----:B------:R-:W-:Y:S02]  /*1f30*/  LEA.HI.X R7, R2, R58, R3, 0x1, P5 ;  /* 0x0000003a02077211 */ /* 0x000fe400028f0c03 */
[----:B------:R-:W-:Y:S02]  /*1f40*/  MOV R2, R14 ;  /* 0x0000000e00027202 */ /* 0x000fe40000000f00 */
[----:B------:R-:W-:-:S03]  /*1f50*/  MOV R3, R49 ;  /* 0x0000003100037202 */ /* 0x000fc60000000f00 */
[----:B0-----:R-:W-:-:S04]  /*1f60*/  IMAD.WIDE.U32 R2, R34, UR4, R2 ;  /* 0x0000000422027c25 */ /* 0x001fc8000f8e0002 */
        /* <DEDUP_REMOVED lines=32> */
[----:B--2---:R-:W-:Y:S04]  /*2170*/  STS.U16 [R86+0x108], R129 ;  /* 0x0001088156007388 */ /* 0x004fe80000000400 */
[----:B------:R-:W-:Y:S04]  /*2180*/  STS.U16 [R86+0x14a], R131 ;  /* 0x00014a8356007388 */ /* 0x000fe80000000400 */
[----:B------:R2:W-:Y:S04]  /*2190*/  STS.U16 [R86+0x84], R39 ;  /* 0x0000842756007388 */ /* 0x0005e80000000400 */
[----:B------:R3:W-:Y:S04]  /*21a0*/  STS.U16 [R86+0x18c], R133 ;  /* 0x00018c8556007388 */ /* 0x0007e80000000400 */
[----:B------:R-:W-:Y:S01]  /*21b0*/  STS.U16 [R86+0x1ce], R135 ;  /* 0x0001ce8756007388 */ /* 0x000fe20000000400 */
[----:B------:R-:W-:-:S03]  /*21c0*/  NOP ;  /* 0x0000000000007918 */ /* 0x000fc60000000000 */
[----:B------:R-:W4:Y:S01]  /*21d0*/  LDG.E.64 R4, desc[UR16][R4.64] ;  /* 0x0000001004047981 */ /* 0x000f22000c1e1b00 */
[C---:B------:R-:W-:Y:S01]  /*21e0*/  FMUL.FTZ R2, R21.reuse, R92 ;  /* 0x0000005c15027220 */ /* 0x040fe20000410000 */
[----:B------:R-:W-:Y:S02]  /*21f0*/  FMUL.FTZ R36, R21, R94 ;  /* 0x0000005e15247220 */ /* 0x000fe40000410000 */
[----:B------:R-:W-:Y:S01]  /*2200*/  LDS.U16 R129, [R118+0x2] ;  /* 0x0000020076817984 */ /* 0x000fe20000000400 */
[----:B------:R-:W-:Y:S01]  /*2210*/  FMUL.RZ R130, R2, 0.15915493667125701904 ;  /* 0x3e22f98302827820 */ /* 0x000fe2000040c000 */
[----:B-1----:R-:W-:Y:S02]  /*2220*/  FMUL.RZ R127, R36, 0.15915493667125701904 ;  /* 0x3e22f983247f7820 */ /* 0x002fe4000040c000 */
[----:B------:R-:W-:Y:S01]  /*2230*/  LDS.U16 R131, [R121+0x6] ;  /* 0x0000060079837984 */ /* 0x000fe20000000400 */
[----:B------:R-:W1:Y:S03]  /*2240*/  MUFU.SIN R7, R130 ;  /* 0x0000008200077308 */ /* 0x000e660000000400 */
[----:B------:R-:W-:Y:S04]  /*2250*/  LDS.U16 R135, [R122+0x8] ;  /* 0x000008007a877984 */ /* 0x000fe80000000400 */
[----:B------:R-:W-:Y:S01]  /*2260*/  LDS.U16 R137, [R123+0xa] ;  /* 0x00000a007b897984 */ /* 0x000fe20000000400 */
[----:B------:R5:W1:Y:S03]  /*2270*/  MUFU.COS R37, R130 ;  /* 0x0000008200257308 */ /* 0x000a660000000000 */
[----:B------:R-:W-:Y:S04]  /*2280*/  LDS.U16 R138, [R124+0xc] ;  /* 0x00000c007c8a7984 */ /* 0x000fe80000000400 */
[----:B------:R-:W-:Y:S01]  /*2290*/  LDS.U16 R139, [R125+0xe] ;  /* 0x00000e007d8b7984 */ /* 0x000fe20000000400 */
[----:B--2---:R-:W-:Y:S03]  /*22a0*/  MUFU.SIN R39, R127 ;  /* 0x0000007f00277308 */ /* 0x004fe60000000400 */
[----:B-----5:R-:W-:Y:S05]  /*22b0*/  LDS.U16 R130, [R120+0x4] ;  /* 0x0000040078827984 */ /* 0x020fea0000000400 */
[----:B---3--:R2:W-:Y:S01]  /*22c0*/  MUFU.COS R133, R127 ;  /* 0x0000007f00857308 */ /* 0x0085e20000000000 */
[----:B------:R-:W-:Y:S01]  /*22d0*/  FMUL.FTZ R3, R20, 1.4426950216293334961 ;  /* 0x3fb8aa3b14037820 */ /* 0x000fe20000410000 */
[----:B--2---:R-:W2:Y:S03]  /*22e0*/  LDS.U16 R127, [R116] ;  /* 0x00000000747f7984 */ /* 0x004ea60000000400 */
[----:B------:R-:W-:Y:S01]  /*22f0*/  FMUL.FTZ R2, R3, R92 ;  /* 0x0000005c03027220 */ /* 0x000fe20000410000 */
[----:B------:R-:W-:-:S03]  /*2300*/  FMUL.FTZ R126, R21, R88 ;  /* 0x00000058157e7220 */ /* 0x000fc60000410000 */
[----:B------:R3:W1:Y:S01]  /*2310*/  MUFU.EX2 R6, R2 ;  /* 0x0000000200067308 */ /* 0x0006620000000800 */
[----:B------:R-:W-:Y:S01]  /*2320*/  FMUL.RZ R126, R126, 0.15915493667125701904 ;  /* 0x3e22f9837e7e7820 */ /* 0x000fe2000040c000 */
[----:B------:R-:W-:Y:S01]  /*2330*/  FMUL.FTZ R38, R3, R88 ;  /* 0x0000005803267220 */ /* 0x000fe20000410000 */
[----:B---3--:R-:W-:Y:S02]  /*2340*/  FMUL.FTZ R2, R21, R90 ;  /* 0x0000005a15027220 */ /* 0x008fe40000410000 */
[----:B------:R-:W3:Y:S02]  /*2350*/  MUFU.SIN R141, R126 ;  /* 0x0000007e008d7308 */ /* 0x000ee40000000400 */
[----:B------:R-:W-:Y:S01]  /*2360*/  FMUL.RZ R132, R2, 0.15915493667125701904 ;  /* 0x3e22f98302847820 */ /* 0x000fe2000040c000 */
[C---:B------:R-:W-:Y:S01]  /*2370*/  FMUL.FTZ R36, R3.reuse, R94 ;  /* 0x0000005e03247220 */ /* 0x040fe20000410000 */
[----:B------:R-:W-:Y:S01]  /*2380*/  FMUL.FTZ R136, R3, R90 ;  /* 0x0000005a03887220 */ /* 0x000fe20000410000 */
[----:B------:R-:W-:-:S03]  /*2390*/  UMOV UR6, 0x400 ;  /* 0x0000040000067882 */ /* 0x000fc60000000000 */
[----:B------:R5:W2:Y:S01]  /*23a0*/  MUFU.COS R143, R126 ;  /* 0x0000007e008f7308 */ /* 0x000aa20000000000 */
[----:B------:R-:W-:Y:S02]  /*23b0*/  IADD3 R2, PT, PT, R163, UR4, RZ ;  /* 0x00000004a3027c10 */ /* 0x000fe4000fffe0ff */
[----:B------:R-:W-:Y:S01]  /*23c0*/  ISETP.NE.AND P5, PT, R48, RZ, PT ;  /* 0x000000ff3000720c */ /* 0x000fe20003fa5270 */
[----:B0-----:R-:W-:-:S04]  /*23d0*/  ULEA UR6, UR7, UR6, 0x18 ;  /* 0x0000000607067291 */ /* 0x001fc8000f8ec0ff */
[----:B------:R-:W-:Y:S01]  /*23e0*/  MUFU.SIN R145, R132 ;  /* 0x0000008400917308 */ /* 0x000fe20000000400 */
[----:B------:R-:W-:-:S07]  /*23f0*/  ISETP.NE.AND P6, PT, R48, 0x1f, PT ;  /* 0x0000001f3000780c */ /* 0x000fce0003fc5270 */
[----:B------:R2:W0:Y:S01]  /*2400*/  MUFU.COS R147, R132 ;  /* 0x0000008400937308 */ /* 0x0004220000000000 */
[----:B-1----:R-:W-:-:S07]  /*2410*/  FMUL.FTZ R3, R6, R7 ;  /* 0x0000000706037220 */ /* 0x002fce0000410000 */
[----:B------:R-:W3:Y:S04]  /*2420*/  MUFU.EX2 R38, R38 ;  /* 0x0000002600267308 */ /* 0x000ee80000000800 */
[----:B------:R1:W5:Y:S04]  /*2430*/  MUFU.EX2 R128, R36 ;  /* 0x0000002400807308 */ /* 0x0003680000000800 */
[----:B------:R-:W0:Y:S01]  /*2440*/  MUFU.EX2 R140, R136 ;  /* 0x00000088008c7308 */ /* 0x000e220000000800 */
[----:B-1----:R-:W-:Y:S01]  /*2450*/  SEL R36, R2, R61, !P5 ;  /* 0x0000003d02247207 */ /* 0x002fe20006800000 */
[----:B------:R-:W-:-:S03]  /*2460*/  FMUL.FTZ R2, R6, R37 ;  /* 0x0000002506027220 */ /* 0x000fc60000410000 */
[----:B------:R-:W-:Y:S01]  /*2470*/  LEA R36, R36, UR6, 0x3 ;  /* 0x0000000624247c11 */ /* 0x000fe2000f8e18ff */
[----:B------:R-:W-:Y:S01]  /*2480*/  BSSY.RECONVERGENT B0, `(.L_x_17686) ;  /* 0x0000023000007945 */ /* 0x000fe20003800200 */
[----:B---3--:R-:W-:-:S03]  /*2490*/  FMUL.FTZ R134, R38, R141 ;  /* 0x0000008d26867220 */ /* 0x008fc60000410000 */
[----:B------:R1:W-:Y:S01]  /*24a0*/  STS.64 [R36+0xa80], R2 ;  /* 0x000a800224007388 */ /* 0x0003e20000000a00 */
[----:B-----5:R-:W-:Y:S01]  /*24b0*/  FMUL.FTZ R126, R128, R133 ;  /* 0x00000085807e7220 */ /* 0x020fe20000410000 */
[----:B--2---:R-:W-:Y:S01]  /*24c0*/  FMUL.FTZ R132, R38, R143 ;  /* 0x0000008f26847220 */ /* 0x004fe20000410000 */
[C---:B0-----:R-:W-:Y:S01]  /*24d0*/  FMUL.FTZ R136, R140.reuse, R147 ;  /* 0x000000938c887220 */ /* 0x041fe20000410000 */
[----:B------:R-:W-:Y:S01]  /*24e0*/  FMUL.FTZ R141, R140, R145 ;  /* 0x000000918c8d7220 */ /* 0x000fe20000410000 */
[----:B------:R-:W-:Y:S01]  /*24f0*/  FMUL.FTZ R128, R128, R39 ;  /* 0x0000002780807220 */ /* 0x000fe20000410000 */
        /* <DEDUP_REMOVED lines=8> */
[-C--:B----4-:R-:W-:Y:S01]  /*2580*/  FMUL.FTZ R140, R0, R4.reuse ;  /* 0x00000004008c7220 */ /* 0x090fe20000410000 */
        /* <DEDUP_REMOVED lines=17> */
.L_x_17687:
[----:B------:R0:W1:Y:S02]  /*26a0*/  LDS.64 R38, [R59+UR5+0x1a88] ;  /* 0x001a88053b267984 */ /* 0x0000640008000a00 */
.L_x_17688:
[----:B------:R-:W-:Y:S05]  /*26b0*/  BSYNC.RECONVERGENT B0 ;  /* 0x0000000000007941 */ /* 0x000fea0003800200 */
.L_x_17686:
[----:B--2---:R-:W-:-:S04]  /*26c0*/  IMAD.WIDE.U32 R4, R24, UR4, R22 ;  /* 0x0000000418047c25 */ /* 0x004fc8000f8e0016 */
[----:B------:R-:W-:Y:S01]  /*26d0*/  FMUL.FTZ R6, R129, R92 ;  /* 0x0000005c81067220 */ /* 0x000fe20000410000 */
[-C--:B------:R-:W-:Y:S01]  /*26e0*/  FMUL.FTZ R148, R131, R94.reuse ;  /* 0x0000005e83947220 */ /* 0x080fe20000410000 */
[----:B------:R-:W-:Y:S01]  /*26f0*/  FMUL.FTZ R150, R130, R94 ;  /* 0x0000005e82967220 */ /* 0x000fe20000410000 */
[----:B------:R-:W-:Y:S01]  /*2700*/  IMAD R5, R25, UR4, R5 ;  /* 0x0000000419057c24 */ /* 0x000fe2000f8e0205 */
[C---:B------:R-:W-:Y:S01]  /*2710*/  LEA R36, P6, R4.reuse, R43, 0x2 ;  /* 0x0000002b04247211 */ /* 0x040fe200078c10ff */
[----:B------:R-:W-:Y:S01]  /*2720*/  FMUL.FTZ R151, R89, R6 ;  /* 0x0000000659977220 */ /* 0x000fe20000410000 */
[-C--:B------:R-:W-:Y:S01]  /*2730*/  FMUL.FTZ R152, R135, R88.reuse ;  /* 0x0000005887987220 */ /* 0x080fe20000410000 */
[----:B------:R-:W-:Y:S01]  /*2740*/  FMUL.FTZ R154, R137, R88 ;  /* 0x00000058899a7220 */ /* 0x000fe20000410000 */
[----:B------:R-:W-:Y:S01]  /*2750*/  LEA.HI.X R37, R4, R47, R5, 0x2, P6 ;  /* 0x0000002f04257211 */ /* 0x000fe200030f1405 */
[----:B------:R-:W-:Y:S01]  /*2760*/  FMUL.FTZ R4, R127, R92 ;  /* 0x0000005c7f047220 */ /* 0x000fe20000410000 */
[-C--:B------:R-:W-:Y:S01]  /*2770*/  FMUL.FTZ R156, R139, R90.reuse ;  /* 0x0000005a8b9c7220 */ /* 0x080fe20000410000 */
[----:B------:R-:W-:Y:S01]  /*2780*/  FMUL.FTZ R158, R138, R90 ;  /* 0x0000005a8a9e7220 */ /* 0x000fe20000410000 */
[----:B------:R-:W-:Y:S01]  /*2790*/  ISETP.GE.AND P6, PT, R87, 0x1, PT ;  /* 0x000000015700780c */ /* 0x000fe20003fc6270 */
[----:B------:R-:W-:Y:S01]  /*27a0*/  FMUL.FTZ R149, R89, R4 ;  /* 0x0000000459957220 */ /* 0x000fe20000410000 */
[----:B------:R-:W-:-:S03]  /*27b0*/  FMUL.FTZ R4, R128, R151 ;  /* 0x0000009780047220 */ /* 0x000fc60000410000 */
[----:B------:R-:W-:-:S04]  /*27c0*/  FMUL.FTZ R5, R128, R149 ;  /* 0x0000009580057220 */ /* 0x000fc80000410000 */
        /* <DEDUP_REMOVED lines=8> */
[CC--:B------:R-:W-:Y:S01]  /*2850*/  FMUL.FTZ R4, R2.reuse, R128.reuse ;  /* 0x0000008002047220 */ /* 0x0c0fe20000410000 */
[----:B------:R-:W-:Y:S01]  /*2860*/  FMUL.FTZ R5, R3, R128 ;  /* 0x0000008003057220 */ /* 0x000fe20000410000 */
[----:B------:R-:W-:Y:S02]  /*2870*/  FFMA.FTZ R6, R99, R152, R6 ;  /* 0x0000009863067223 */ /* 0x000fe40000010006 */
[----:B------:R-:W-:Y:S01]  /*2880*/  FFMA.FTZ R7, R3, R126, R4 ;  /* 0x0000007e03077223 */ /* 0x000fe20000010004 */
[----:B------:R-:W-:Y:S01]  /*2890*/  FFMA.FTZ R4, R99, R154, R153 ;  /* 0x0000009a63047223 */ /* 0x000fe20000010099 */
[----:B------:R-:W-:Y:S01]  /*28a0*/  FMUL.FTZ R155, R141, R6 ;  /* 0x000000068d9b7220 */ /* 0x000fe20000410000 */
[----:B------:R-:W-:Y:S01]  /*28b0*/  FFMA.FTZ R5, R2, R126, -R5 ;  /* 0x0000007e02057223 */ /* 0x000fe20000010805 */
[----:B------:R-:W-:-:S02]  /*28c0*/  FMUL.FTZ R153, R134, R7 ;  /* 0x0000000786997220 */ /* 0x000fc40000410000 */
[-C--:B------:R-:W-:Y:S01]  /*28d0*/  FFMA.FTZ R160, R136, R4.reuse, R155 ;  /* 0x0000000488a07223 */ /* 0x080fe2000001009b */
[----:B------:R-:W-:Y:S01]  /*28e0*/  FMUL.FTZ R155, R141, R4 ;  /* 0x000000048d9b7220 */ /* 0x000fe20000410000 */
[-C--:B------:R-:W-:Y:S01]  /*28f0*/  FFMA.FTZ R153, R132, R5.reuse, -R153 ;  /* 0x0000000584997223 */ /* 0x080fe20000010899 */
[----:B------:R-:W-:Y:S01]  /*2900*/  FMUL.FTZ R5, R134, R5 ;  /* 0x0000000586057220 */ /* 0x000fe20000410000 */
[----:B------:R-:W-:Y:S01]  /*2910*/  FFMA.FTZ R161, R101, R156, R160 ;  /* 0x0000009c65a17223 */ /* 0x000fe200000100a0 */
[----:B------:R-:W-:Y:S02]  /*2920*/  FFMA.FTZ R155, R136, R6, -R155 ;  /* 0x00000006889b7223 */ /* 0x000fe4000001089b */
[----:B------:R-:W-:Y:S01]  /*2930*/  FFMA.FTZ R5, R132, R7, R5 ;  /* 0x0000000784057223 */ /* 0x000fe20000010005 */
[----:B------:R-:W-:Y:S01]  /*2940*/  FMUL.FTZ R7, R141, R153 ;  /* 0x000000998d077220 */ /* 0x000fe20000410000 */
[----:B------:R-:W-:Y:S01]  /*2950*/  FFMA.FTZ R160, R101, R158, R155 ;  /* 0x0000009e65a07223 */ /* 0x000fe2000001009b */
[----:B------:R-:W2:Y:S02]  /*2960*/  SHFL.UP PT, R170, R161, 0x1, RZ ;  /* 0x04200000a1aa7989 */ /* 0x000ea400000e00ff */
[CC--:B------:R-:W-:Y:S01]  /*2970*/  FFMA.FTZ R159, R136.reuse, R5.reuse, R7 ;  /* 0x00000005889f7223 */ /* 0x0c0fe20000010007 */
[----:B------:R-:W-:Y:S01]  /*2980*/  FMUL.FTZ R5, R141, R5 ;  /* 0x000000058d057220 */ /* 0x000fe20000410000 */
[----:B------:R-:W4:Y:S03]  /*2990*/  SHFL.UP PT, R168, R160, 0x1, RZ ;  /* 0x04200000a0a87989 */ /* 0x000f2600000e00ff */
[----:B------:R-:W-:Y:S01]  /*29a0*/  FFMA.FTZ R157, R136, R153, -R5 ;  /* 0x00000099889d7223 */ /* 0x000fe20000010805 */
[----:B------:R-:W5:Y:S04]  /*29b0*/  SHFL.UP PT, R6, R159, 0x1, RZ ;  /* 0x042000009f067989 */ /* 0x000f6800000e00ff */
[----:B------:R-:W0:Y:S01]  /*29c0*/  SHFL.UP PT, R4, R157, 0x1, RZ ;  /* 0x042000009d047989 */ /* 0x000e2200000e00ff */
[-C--:B--2---:R-:W-:Y:S01]  /*29d0*/  FMUL.FTZ R172, R159, R170.reuse ;  /* 0x000000aa9fac7220 */ /* 0x084fe20000410000 */
[----:B------:R-:W-:-:S03]  /*29e0*/  FMUL.FTZ R170, R157, R170 ;  /* 0x000000aa9daa7220 */ /* 0x000fc60000410000 */
[-C--:B----4-:R-:W-:Y:S01]  /*29f0*/  FFMA.FTZ R5, R157, R168.reuse, -R172 ;  /* 0x000000a89d057223 */ /* 0x090fe200000108ac */
[C---:B------:R-:W-:Y:S01]  /*2a00*/  FFMA.FTZ R170, R159.reuse, R168, R170 ;  /* 0x000000a89faa7223 */ /* 0x040fe200000100aa */
[----:B-----5:R-:W-:-:S03]  /*2a10*/  FMUL.FTZ R168, R159, R6 ;  /* 0x000000069fa87220 */ /* 0x020fc60000410000 */
[----:B------:R-:W-:Y:S01]  /*2a20*/  @P6 FADD.FTZ R161, R161, R170 ;  /* 0x000000aaa1a16221 */ /* 0x000fe20000010000 */
[----:B------:R-:W-:Y:S01]  /*2a30*/  @P6 FADD.FTZ R160, R160, R5 ;  /* 0x00000005a0a06221 */ /* 0x000fe20000010000 */
[C---:B------:R-:W-:Y:S01]  /*2a40*/  FMUL.FTZ R6, R157.reuse, R6 ;  /* 0x000000069d067220 */ /* 0x040fe20000410000 */
[-C--:B0-----:R-:W-:Y:S02]  /*2a50*/  @P6 FFMA.FTZ R157, R157, R4.reuse, -R168 ;  /* 0x000000049d9d6223 */ /* 0x081fe400000108a8 */
        /* <DEDUP_REMOVED lines=69> */
[----:B------:R4:W-:Y:S01]  /*2eb0*/  SHFL.UP PT, R168, R157, 0x1, RZ ;  /* 0x042000009da87989 */ /* 0x0009e200000e00ff */
[----:B0-----:R-:W-:-:S03]  /*2ec0*/  CS2R R6, SRZ ;  /* 0x0000000000067805 */ /* 0x001fc6000001ff00 */
[----:B------:R-:W-:Y:S04]  /*2ed0*/  SHFL.UP PT, R160, R160, 0x1, RZ ;  /* 0x04200000a0a07989 */ /* 0x000fe800000e00ff */
[----:B------:R-:W-:Y:S01]  /*2ee0*/  SHFL.UP PT, R161, R161, 0x1, RZ ;  /* 0x04200000a1a17989 */ /* 0x000fe200000e00ff */
[----:B----4-:R-:W-:-:S04]  /*2ef0*/  FMUL.FTZ R157, R141, R147 ;  /* 0x000000938d9d7220 */ /* 0x010fc80000410000 */
[----:B------:R-:W-:Y:S01]  /*2f00*/  FFMA.FTZ R157, R136, R146, R157 ;  /* 0x00000092889d7223 */ /* 0x000fe2000001009d */
[----:B--2---:R0:W2:Y:S04]  /*2f10*/  SHFL.IDX PT, R153, R5, RZ, 0x1f ;  /* 0x00001fff05997589 */ /* 0x0040a800000e0000 */
[----:B------:R4:W5:Y:S01]  /*2f20*/  SHFL.IDX PT, R155, R4, RZ, 0x1f ;  /* 0x00001fff049b7589 */ /* 0x00096200000e0000 */
[----:B0-----:R-:W-:Y:S01]  /*2f30*/  MOV R5, RZ ;  /* 0x000000ff00057202 */ /* 0x001fe20000000f00 */
[----:B----4-:R-:W-:Y:S02]  /*2f40*/  HFMA2 R4, -RZ, RZ, 1.875, 0 ;  /* 0x3f800000ff047431 */ /* 0x010fe400000001ff */
[-C--:B--2---:R-:W-:Y:S01]  /*2f50*/  FMUL.FTZ R167, R170, R153.reuse ;  /* 0x00000099aaa77220 */ /* 0x084fe20000410000 */
[----:B------:R-:W-:-:S03]  /*2f60*/  FMUL.FTZ R169, R168, R153 ;  /* 0x00000099a8a97220 */ /* 0x000fc60000410000 */
[-C--:B-----5:R-:W-:Y:S01]  /*2f70*/  FFMA.FTZ R167, R168, R155.reuse, -R167 ;  /* 0x0000009ba8a77223 */ /* 0x0a0fe200000108a7 */
[----:B------:R-:W-:-:S03]  /*2f80*/  FFMA.FTZ R170, R170, R155, R169 ;  /* 0x0000009baaaa7223 */ /* 0x000fc600000100a9 */
[----:B------:R-:W-:Y:S01]  /*2f90*/  @P5 FADD.FTZ R155, R160, R167 ;  /* 0x000000a7a09b5221 */ /* 0x000fe20000010000 */
[----:B------:R-:W-:Y:S01]  /*2fa0*/  FMUL.FTZ R160, R141, R146 ;  /* 0x000000928da07220 */ /* 0x000fe20000410000 */
[----:B------:R-:W-:Y:S01]  /*2fb0*/  @P5 FADD.FTZ R153, R161, R170 ;  /* 0x000000aaa1995221 */ /* 0x000fe20000010000 */
[----:B------:R-:W-:Y:S01]  /*2fc0*/  ISETP.GE.AND P5, PT, R60, UR8, PT ;  /* 0x000000083c007c0c */ /* 0x000fe2000bfa6270 */
[----:B------:R-:W-:Y:S01]  /*2fd0*/  FADD.FTZ R161, R144, R157 ;  /* 0x0000009d90a17221 */ /* 0x000fe20000010000 */
[----:B------:R-:W-:Y:S01]  /*2fe0*/  FFMA.FTZ R160, R136, R147, -R160 ;  /* 0x0000009388a07223 */ /* 0x000fe200000108a0 */
[----:B-1-3--:R-:W-:Y:S01]  /*2ff0*/  FMUL.FTZ R157, R141, R39 ;  /* 0x000000278d9d7220 */ /* 0x00afe20000410000 */
[----:B------:R-:W-:Y:S01]  /*3000*/  ISETP.NE.OR P5, PT, R48, RZ, P5 ;  /* 0x000000ff3000720c */ /* 0x000fe20002fa5670 */
[----:B------:R-:W-:Y:S01]  /*3010*/  FMUL.FTZ R169, R134, R161 ;  /* 0x000000a186a97220 */ /* 0x000fe20000410000 */
[----:B------:R-:W-:Y:S01]  /*3020*/  FADD.FTZ R167, R145, R160 ;  /* 0x000000a091a77221 */ /* 0x000fe20000010000 */
[C---:B------:R-:W-:Y:S01]  /*3030*/  FMUL.FTZ R160, R136.reuse, R39 ;  /* 0x0000002788a07220 */ /* 0x040fe20000410000 */
[----:B------:R-:W-:-:S02]  /*3040*/  FFMA.FTZ R157, R136, R38, -R157 ;  /* 0x00000026889d7223 */ /* 0x000fc4000001089d */
[-C--:B------:R-:W-:Y:S01]  /*3050*/  FMUL.FTZ R168, R134, R167.reuse ;  /* 0x000000a786a87220 */ /* 0x080fe20000410000 */
[C---:B------:R-:W-:Y:S01]  /*3060*/  FFMA.FTZ R170, R132.reuse, R167, -R169 ;  /* 0x000000a784aa7223 */ /* 0x040fe200000108a9 */
[----:B------:R-:W-:Y:S02]  /*3070*/  FFMA.FTZ R159, -R141, R38, -R160 ;  /* 0x000000268d9f7223 */ /* 0x000fe400000109a0 */
[----:B------:R-:W-:Y:S01]  /*3080*/  FFMA.FTZ R167, R132, R161, R168 ;  /* 0x000000a184a77223 */ /* 0x000fe200000100a8 */
[C---:B------:R-:W-:Y:S01]  /*3090*/  FMUL.FTZ R161, R134.reuse, R157 ;  /* 0x0000009d86a17220 */ /* 0x040fe20000410000 */
[-C--:B------:R-:W-:Y:S01]  /*30a0*/  FMUL.FTZ R160, R134, R159.reuse ;  /* 0x0000009f86a07220 */ /* 0x080fe20000410000 */
[----:B------:R-:W-:Y:S01]  /*30b0*/  FADD.FTZ R169, R143, R170 ;  /* 0x000000aa8fa97221 */ /* 0x000fe20000010000 */
[----:B------:R-:W-:Y:S01]  /*30c0*/  FADD.FTZ R167, R142, R167 ;  /* 0x000000a78ea77221 */ /* 0x000fe20000010000 */
[C---:B------:R-:W-:Y:S01]  /*30d0*/  FFMA.FTZ R161, R132.reuse, R159, -R161 ;  /* 0x0000009f84a17223 */ /* 0x040fe200000108a1 */
[----:B------:R-:W0:Y:S01]  /*30e0*/  @!P5 LDS.128 R4, [UR7+0x1b80] ;  /* 0x001b8007ff04d984 */ /* 0x000e220008000c00 */
[----:B------:R-:W-:Y:S01]  /*30f0*/  FFMA.FTZ R157, R132, R157, R160 ;  /* 0x0000009d849d7223 */ /* 0x000fe200000100a0 */
        /* <DEDUP_REMOVED lines=26> */
.L_x_17690:
[----:B------:R-:W-:Y:S05]  /*32a0*/  BSYNC.RECONVERGENT B0 ;  /* 0x0000000000007941 */ /* 0x000fea0003800200 */
.L_x_17689:
        /* <DEDUP_REMOVED lines=17> */
.L_x_17692:
[----:B------:R-:W-:Y:S05]  /*33c0*/  BSYNC.RECONVERGENT B0 ;  /* 0x0000000000007941 */ /* 0x000fea0003800200 */
.L_x_17691:
        /* <DEDUP_REMOVED lines=17> */
.L_x_17694:
[----:B------:R-:W-:Y:S05]  /*34e0*/  BSYNC.RECONVERGENT B0 ;  /* 0x0000000000007941 */ /* 0x000fea0003800200 */
.L_x_17693:
        /* <DEDUP_REMOVED lines=17> */
.L_x_17696:
[----:B------:R-:W-:Y:S05]  /*3600*/  BSYNC.RECONVERGENT B0 ;  /* 0x0000000000007941 */ /* 0x000fea0003800200 */
.L_x_17695:
        /* <DEDUP_REMOVED lines=17> */
.L_x_17698:
[----:B------:R-:W-:Y:S05]  /*3720*/  BSYNC.RECONVERGENT B0 ;  /* 0x0000000000007941 */ /* 0x000fea0003800200 */
.L_x_17697:
[----:B-1----:R-:W-:Y:S01]  /*3730*/  SHFL.IDX PT, R171, R7, RZ, 0x1f ;  /* 0x00001fff07ab7589 */ /* 0x002fe200000e0000 */
[----:B------:R-:W-:Y:S01]  /*3740*/  ISETP.NE.AND P5, PT, R48, 0x1f, PT ;  /* 0x0000001f3000780c */ /* 0x000fe20003fa5270 */
[----:B------:R-:W-:Y:S02]  /*3750*/  BSSY.RECONVERGENT B0, `(.L_x_17699) ;  /* 0x000008f000007945 */ /* 0x000fe40003800200 */
[----:B------:R-:W1:Y:S04]  /*3760*/  SHFL.DOWN PT, R167, R160, 0x1, 0x1f ;  /* 0x08201f00a0a77f89 */ /* 0x000e6800000e0000 */
[----:B------:R-:W5:Y:S04]  /*3770*/  SHFL.DOWN PT, R173, R161, 0x1, 0x1f ;  /* 0x08201f00a1ad7f89 */ /* 0x000f6800000e0000 */
[----:B------:R-:W0:Y:S04]  /*3780*/  SHFL.IDX PT, R169, R6, RZ, 0x1f ;  /* 0x00001fff06a97589 */ /* 0x000e2800000e0000 */
[----:B------:R-:W0:Y:S04]  /*3790*/  SHFL.DOWN PT, R177, R157, 0x1, 0x1f ;  /* 0x08201f009db17f89 */ /* 0x000e2800000e0000 */
[----:B------:R-:W0:Y:S04]  /*37a0*/  SHFL.DOWN PT, R175, R159, 0x1, 0x1f ;  /* 0x08201f009faf7f89 */ /* 0x000e2800000e0000 */
[----:B--23--:R-:W2:Y:S01]  /*37b0*/  SHFL.IDX PT, R161, R161, RZ, 0x1f ;  /* 0x00001fffa1a17589 */ /* 0x00cea200000e0000 */
[----:B-1----:R-:W-:-:S03]  /*37c0*/  @P5 FMUL.FTZ R170, R167, R171 ;  /* 0x000000aba7aa5220 */ /* 0x002fc60000410000 */
[----:B------:R-:W1:Y:S01]  /*37d0*/  SHFL.IDX PT, R160, R160, RZ, 0x1f ;  /* 0x00001fffa0a07589 */ /* 0x000e6200000e0000 */
[----:B-----5:R-:W-:-:S03]  /*37e0*/  @P5 FMUL.FTZ R168, R173, R171 ;  /* 0x000000abada85220 */ /* 0x020fc60000410000 */
[----:B----4-:R-:W3:Y:S01]  /*37f0*/  SHFL.IDX PT, R159, R159, RZ, 0x1f ;  /* 0x00001fff9f9f7589 */ /* 0x010ee200000e0000 */
[-C--:B0-----:R-:W-:Y:S01]  /*3800*/  @P5 FFMA.FTZ R170, R173, R169.reuse, R170 ;  /* 0x000000a9adaa5223 */ /* 0x081fe200000100aa */
[----:B------:R-:W-:Y:S01]  /*3810*/  @P5 FFMA.FTZ R168, R167, R169, -R168 ;  /* 0x000000a9a7a85223 */ /* 0x000fe200000108a8 */
[----:B------:R-:W-:Y:S01]  /*3820*/  FMUL.FTZ R167, R3, R153 ;  /* 0x0000009903a77220 */ /* 0x000fe20000410000 */
[----:B------:R-:W0:Y:S01]  /*3830*/  SHFL.IDX PT, R157, R157, RZ, 0x1f ;  /* 0x00001fff9d9d7589 */ /* 0x000e2200000e0000 */
[----:B------:R-:W-:Y:S01]  /*3840*/  @P5 FADD.FTZ R171, R177, R170 ;  /* 0x000000aab1ab5221 */ /* 0x000fe20000010000 */
[-C--:B------:R-:W-:Y:S01]  /*3850*/  FMUL.FTZ R170, R3, R155.reuse ;  /* 0x0000009b03aa7220 */ /* 0x080fe20000410000 */
[----:B------:R-:W-:Y:S01]  /*3860*/  @P5 FADD.FTZ R169, R175, R168 ;  /* 0x000000a8afa95221 */ /* 0x000fe20000010000 */
[C---:B------:R-:W-:Y:S02]  /*3870*/  FFMA.FTZ R168, R2.reuse, R155, -R167 ;  /* 0x0000009b02a87223 */ /* 0x040fe400000108a7 */
[----:B------:R-:W-:Y:S01]  /*3880*/  FFMA.FTZ R170, R2, R153, R170 ;  /* 0x0000009902aa7223 */ /* 0x000fe200000100aa */
[----:B------:R-:W-:Y:S01]  /*3890*/  ISETP.NE.AND P5, PT, R48, RZ, PT ;  /* 0x000000ff3000720c */ /* 0x000fe20003fa5270 */
[-C--:B------:R-:W-:Y:S01]  /*38a0*/  FMUL.FTZ R172, R169, R39.reuse ;  /* 0x00000027a9ac7220 */ /* 0x080fe20000410000 */
[----:B------:R-:W-:Y:S01]  /*38b0*/  FADD.FTZ R3, R149, R168 ;  /* 0x000000a895037221 */ /* 0x000fe20000010000 */
[----:B------:R-:W-:Y:S01]  /*38c0*/  FADD.FTZ R173, R151, R170 ;  /* 0x000000aa97ad7221 */ /* 0x000fe20000010000 */
[----:B------:R-:W-:-:S02]  /*38d0*/  FMUL.FTZ R170, R171, R39 ;  /* 0x00000027abaa7220 */ /* 0x000fc40000410000 */
[C---:B------:R-:W-:Y:S01]  /*38e0*/  FMUL.FTZ R149, R128.reuse, R3 ;  /* 0x0000000380957220 */ /* 0x040fe20000410000 */
[-C--:B------:R-:W-:Y:S01]  /*38f0*/  FMUL.FTZ R2, R128, R173.reuse ;  /* 0x000000ad80027220 */ /* 0x080fe20000410000 */
[-C--:B------:R-:W-:Y:S02]  /*3900*/  FFMA.FTZ R169, R169, R38.reuse, R170 ;  /* 0x00000026a9a97223 */ /* 0x080fe400000100aa */
[C---:B------:R-:W-:Y:S01]  /*3910*/  FFMA.FTZ R168, R126.reuse, R173, R149 ;  /* 0x000000ad7ea87223 */ /* 0x040fe20000010095 */
[----:B------:R-:W-:Y:S01]  /*3920*/  FFMA.FTZ R39, R126, R3, -R2 ;  /* 0x000000037e277223 */ /* 0x000fe20000010802 */
[----:B------:R-:W-:Y:S02]  /*3930*/  FFMA.FTZ R2, R171, R38, -R172 ;  /* 0x00000026ab027223 */ /* 0x000fe400000108ac */
[C---:B------:R-:W-:Y:S01]  /*3940*/  FFMA.FTZ R168, R91.reuse, R148, R168 ;  /* 0x000000945ba87223 */ /* 0x040fe200000100a8 */
[----:B------:R-:W-:Y:S01]  /*3950*/  FFMA.FTZ R150, R91, R150, R39 ;  /* 0x000000965b967223 */ /* 0x000fe20000010027 */
[----:B------:R-:W-:Y:S01]  /*3960*/  FADD.FTZ R2, R147, R2 ;  /* 0x0000000293027221 */ /* 0x000fe20000010000 */
[----:B------:R-:W-:Y:S01]  /*3970*/  FADD.FTZ R147, R146, R169 ;  /* 0x000000a992937221 */ /* 0x000fe20000010000 */
[C---:B------:R-:W-:Y:S01]  /*3980*/  FMUL.FTZ R39, R134.reuse, R168 ;  /* 0x000000a886277220 */ /* 0x040fe20000410000 */
[----:B------:R-:W-:Y:S01]  /*3990*/  FMUL.FTZ R151, R134, R150 ;  /* 0x0000009686977220 */ /* 0x000fe20000410000 */
[----:B------:R-:W-:Y:S01]  /*39a0*/  FMUL.FTZ R167, R2, R90 ;  /* 0x0000005a02a77220 */ /* 0x000fe20000410000 */
[CC--:B------:R-:W-:Y:S01]  /*39b0*/  FMUL.FTZ R153, R141.reuse, R147.reuse ;  /* 0x000000938d997220 */ /* 0x0c0fe20000410000 */
[C---:B------:R-:W-:Y:S01]  /*39c0*/  FFMA.FTZ R149, R132.reuse, R150, -R39 ;  /* 0x0000009684957223 */ /* 0x040fe20000010827 */
[----:B------:R-:W-:Y:S01]  /*39d0*/  FMUL.FTZ R39, R141, R2 ;  /* 0x000000028d277220 */ /* 0x000fe20000410000 */
[----:B------:R-:W-:Y:S01]  /*39e0*/  FFMA.FTZ R38, R132, R168, R151 ;  /* 0x000000a884267223 */ /* 0x000fe20000010097 */
[C---:B------:R-:W-:Y:S01]  /*39f0*/  FFMA.FTZ R146, R136.reuse, R2, -R153 ;  /* 0x0000000288927223 */ /* 0x040fe20000010899 */
[C---:B------:R-:W-:Y:S01]  /*3a00*/  FFMA.FTZ R171, R99.reuse, R152, R149 ;  /* 0x0000009863ab7223 */ /* 0x040fe20000010095 */
[----:B------:R-:W-:Y:S01]  /*3a10*/  FFMA.FTZ R39, R136, R147, R39 ;  /* 0x0000009388277223 */ /* 0x000fe20000010027 */
[----:B------:R-:W-:Y:S01]  /*3a20*/  FFMA.FTZ R154, R99, R154, R38 ;  /* 0x0000009a639a7223 */ /* 0x000fe20000010026 */
[----:B------:R-:W-:Y:S01]  /*3a30*/  FADD.FTZ R145, R145, R146 ;  /* 0x0000009291917221 */ /* 0x000fe20000010000 */
[----:B------:R-:W-:Y:S01]  /*3a40*/  FMUL.FTZ R148, R101, R167 ;  /* 0x000000a765947220 */ /* 0x000fe20000410000 */
[----:B------:R-:W-:Y:S01]  /*3a50*/  FADD.FTZ R39, R144, R39 ;  /* 0x0000002790277221 */ /* 0x000fe20000010000 */
        /* <DEDUP_REMOVED lines=12> */
[C---:B------:R-:W-:Y:S01]  /*3b20*/  FMUL.FTZ R149, R161.reuse, R5 ;  /* 0x00000005a1957220 */ /* 0x040fe20000410000 */
[CC--:B------:R-:W-:Y:S01]  /*3b30*/  FMUL.FTZ R132, R161.reuse, R6.reuse ;  /* 0x00000006a1847220 */ /* 0x0c0fe20000410000 */
[----:B------:R-:W-:Y:S01]  /*3b40*/  FMUL.FTZ R153, R128, R143 ;  /* 0x0000008f80997220 */ /* 0x000fe20000410000 */
[C---:B-1----:R-:W-:Y:S01]  /*3b50*/  FFMA.FTZ R38, R160.reuse, R6, -R151 ;  /* 0x00000006a0267223 */ /* 0x042fe20000010897 */
[-C--:B------:R-:W-:Y:S01]  /*3b60*/  FMUL.FTZ R6, R161, R4.reuse ;  /* 0x00000004a1067220 */ /* 0x080fe20000410000 */
[----:B------:R-:W-:Y:S01]  /*3b70*/  FFMA.FTZ R4, R160, R4, -R149 ;  /* 0x00000004a0047223 */ /* 0x000fe20000010895 */
[-C--:B------:R-:W-:Y:S01]  /*3b80*/  FFMA.FTZ R153, R126, R141.reuse, R153 ;  /* 0x0000008d7e997223 */ /* 0x080fe20000010099 */
[----:B------:R-:W-:Y:S01]  /*3b90*/  FMUL.FTZ R149, R128, R141 ;  /* 0x0000008d80957220 */ /* 0x000fe20000410000 */
[C---:B------:R-:W-:Y:S01]  /*3ba0*/  FFMA.FTZ R132, R160.reuse, R7, R132 ;  /* 0x00000007a0847223 */ /* 0x040fe20000010084 */
[----:B------:R-:W-:Y:S01]  /*3bb0*/  FFMA.FTZ R5, R160, R5, R6 ;  /* 0x00000005a0057223 */ /* 0x000fe20000010006 */
[----:B------:R-:W-:Y:S01]  /*3bc0*/  FADD.FTZ R140, R140, R153 ;  /* 0x000000998c8c7221 */ /* 0x000fe20000010000 */
[----:B------:R-:W-:Y:S01]  /*3bd0*/  FFMA.FTZ R126, R126, R143, -R149 ;  /* 0x0000008f7e7e7223 */ /* 0x000fe20000010895 */
[----:B---3--:R-:W-:Y:S01]  /*3be0*/  FADD.FTZ R6, R159, R38 ;  /* 0x000000269f067221 */ /* 0x008fe20000010000 */
[----:B0-----:R-:W-:Y:S01]  /*3bf0*/  FADD.FTZ R7, R157, R132 ;  /* 0x000000849d077221 */ /* 0x001fe20000010000 */
[----:B------:R-:W-:Y:S01]  /*3c00*/  FMUL.FTZ R128, R140, R92 ;  /* 0x0000005c8c807220 */ /* 0x000fe20000410000 */
[-C--:B------:R-:W-:Y:S01]  /*3c10*/  FMUL.FTZ R153, R141, R94.reuse ;  /* 0x0000005e8d997220 */ /* 0x080fe20000410000 */
[----:B------:R-:W-:Y:S01]  /*3c20*/  FADD.FTZ R133, R133, R126 ;  /* 0x0000007e85857221 */ /* 0x000fe20000010000 */
[----:B------:R-:W-:Y:S01]  /*3c30*/  FMUL.FTZ R155, R143, R94 ;  /* 0x0000005e8f9b7220 */ /* 0x000fe20000410000 */
[----:B------:R-:W-:Y:S01]  /*3c40*/  FMUL.FTZ R134, R89, R128 ;  /* 0x0000008059867220 */ /* 0x000fe20000410000 */
[----:B------:R0:W-:Y:S01]  /*3c50*/  @!P5 STS.128 [UR7+0x1b80], R4 ;  /* 0x001b8004ff00d988 */ /* 0x0001e20008000c07 */
[----:B------:R-:W-:Y:S01]  /*3c60*/  FMUL.FTZ R132, R133, R92 ;  /* 0x0000005c85847220 */ /* 0x000fe20000410000 */
[----:B------:R-:W-:Y:S01]  /*3c70*/  FMUL.FTZ R161, R147, R90 ;  /* 0x0000005a93a17220 */ /* 0x000fe20000410000 */
[-C--:B------:R-:W-:Y:S01]  /*3c80*/  FMUL.FTZ R157, R39, R88.reuse ;  /* 0x00000058279d7220 */ /* 0x080fe20000410000 */
[----:B------:R-:W-:Y:S01]  /*3c90*/  FMUL.FTZ R159, R145, R88 ;  /* 0x00000058919f7220 */ /* 0x000fe20000410000 */
[----:B------:R1:W-:Y:S01]  /*3ca0*/  STS [R73+0x210], R134 ;  /* 0x0002108649007388 */ /* 0x0003e20000000800 */
[----:B------:R-:W-:Y:S01]  /*3cb0*/  FMUL.FTZ R126, R89, R132 ;  /* 0x00000084597e7220 */ /* 0x000fe20000410000 */
[C---:B------:R-:W-:Y:S01]  /*3cc0*/  FMUL.FTZ R142, R99.reuse, R157 ;  /* 0x0000009d638e7220 */ /* 0x040fe20000410000 */
[----:B------:R-:W-:Y:S01]  /*3cd0*/  FMUL.FTZ R144, R99, R159 ;  /* 0x0000009f63907220 */ /* 0x000fe20000410000 */
[----:B------:R2:W-:Y:S01]  /*3ce0*/  STS [R75+0x1c], R148 ;  /* 0x00001c944b007388 */ /* 0x0005e20000000800 */
[----:B------:R-:W-:Y:S01]  /*3cf0*/  FFMA.FTZ R156, R101, R156, R136 ;  /* 0x0000009c659c7223 */ /* 0x000fe20000010088 */
[C---:B------:R-:W-:Y:S01]  /*3d00*/  FFMA.FTZ R136, -R111.reuse, R131, R168 ;  /* 0x000000836f887223 */ /* 0x040fe200000101a8 */
[----:B------:R-:W-:Y:S01]  /*3d10*/  FFMA.FTZ R38, R111, -R130, R150 ;  /* 0x800000826f267223 */ /* 0x000fe20000010096 */
[----:B------:R3:W-:Y:S01]  /*3d20*/  STS [R75+0x4], R126 ;  /* 0x0000047e4b007388 */ /* 0x0007e20000000800 */
[C---:B0-----:R-:W-:Y:S01]  /*3d30*/  FMUL.FTZ R4, R91.reuse, R153 ;  /* 0x000000995b047220 */ /* 0x041fe20000410000 */
[-C--:B-1----:R-:W-:Y:S01]  /*3d40*/  FMUL.FTZ R134, R91, R155.reuse ;  /* 0x0000009b5b867220 */ /* 0x082fe20000410000 */
[----:B------:R-:W-:Y:S01]  /*3d50*/  FMUL.FTZ R5, R136, R155 ;  /* 0x0000009b88057220 */ /* 0x000fe20000410000 */
[----:B------:R0:W-:Y:S01]  /*3d60*/  STS [R75+0x10], R142 ;  /* 0x0000108e4b007388 */ /* 0x0001e20000000800 */
[----:B------:R-:W-:Y:S01]  /*3d70*/  FFMA.FTZ R149, R0, R3, RZ ;  /* 0x0000000300957223 */ /* 0x000fe200000100ff */
[----:B--2---:R-:W-:Y:S01]  /*3d80*/  LEA R148, R114, -R119, 0x1 ;  /* 0x8000007772947211 */ /* 0x004fe200078e08ff */
[-C--:B------:R-:W-:Y:S01]  /*3d90*/  FFMA.FTZ R7, R38, R153.reuse, R5 ;  /* 0x0000009926077223 */ /* 0x080fe20000010005 */
[----:B------:R1:W-:Y:S01]  /*3da0*/  STS [R75+0x8], R4 ;  /* 0x000008044b007388 */ /* 0x0003e20000000800 */
[----:B------:R-:W-:Y:S01]  /*3db0*/  FMUL.FTZ R153, R136, R153 ;  /* 0x0000009988997220 */ /* 0x000fe20000410000 */
[C---:B---3--:R-:W-:Y:S01]  /*3dc0*/  FFMA.FTZ R126, -R110.reuse, R129, R173 ;  /* 0x000000816e7e7223 */ /* 0x048fe200000101ad */
[----:B------:R-:W-:Y:S01]  /*3dd0*/  FFMA.FTZ R3, R110, -R127, R3 ;  /* 0x8000007f6e037223 */ /* 0x000fe20000010003 */
[----:B------:R2:W-:Y:S01]  /*3de0*/  STS [R75+0xc], R134 ;  /* 0x00000c864b007388 */ /* 0x0005e20000000800 */
[----:B------:R-:W-:Y:S01]  /*3df0*/  ISETP.GE.AND P6, PT, R148, 0x1, PT ;  /* 0x000000019400780c */ /* 0x000fe20003fc6270 */
[----:B0-----:R-:W-:Y:S01]  /*3e00*/  FFMA.FTZ R142, -R112, R137, R154 ;  /* 0x00000089708e7223 */ /* 0x001fe2000001019a */
[----:B------:R-:W-:Y:S01]  /*3e10*/  FMUL.FTZ R5, R126, R128 ;  /* 0x000000807e057220 */ /* 0x000fe20000410000 */
[----:B------:R0:W-:Y:S01]  /*3e20*/  STS [R75+0x14], R144 ;  /* 0x000014904b007388 */ /* 0x0001e20000000800 */
[----:B------:R-:W-:Y:S01]  /*3e30*/  FFMA.FTZ R6, R38, R155, -R153 ;  /* 0x0000009b26067223 */ /* 0x000fe20000010899 */
[----:B-1----:R-:W-:Y:S01]  /*3e40*/  FMUL.FTZ R4, R101, R161 ;  /* 0x000000a165047220 */ /* 0x002fe20000410000 */
[----:B------:R-:W-:Y:S01]  /*3e50*/  FFMA.FTZ R146, -R113, R139, R156 ;  /* 0x0000008b71927223 */ /* 0x000fe2000001019c */
[----:B------:R-:W-:Y:S01]  /*3e60*/  FMUL.FTZ R153, R142, R159 ;  /* 0x0000009f8e997220 */ /* 0x000fe20000410000 */
[----:B------:R-:W-:Y:S01]  /*3e70*/  FFMA.FTZ R5, R3, R132, -R5 ;  /* 0x0000008403057223 */ /* 0x000fe20000010805 */
[----:B--2---:R-:W-:Y:S01]  /*3e80*/  FFMA.FTZ R134, R112, -R135, R171 ;  /* 0x8000008770867223 */ /* 0x004fe200000100ab */
[----:B------:R1:W-:Y:S01]  /*3e90*/  STS [R75+0x18], R4 ;  /* 0x000018044b007388 */ /* 0x0003e20000000800 */
[----:B------:R-:W-:Y:S01]  /*3ea0*/  FMUL.FTZ R155, R146, R167 ;  /* 0x000000a7929b7220 */ /* 0x000fe20000410000 */
[----:B------:R-:W-:Y:S01]  /*3eb0*/  FFMA.FTZ R151, R0, -R173, RZ ;  /* 0x800000ad00977223 */ /* 0x000fe200000100ff */
[----:B0-----:R-:W-:Y:S01]  /*3ec0*/  FFMA.FTZ R144, R113, -R138, R175 ;  /* 0x8000008a71907223 */ /* 0x001fe200000100af */
[----:B------:R-:W-:Y:S01]  /*3ed0*/  BAR.SYNC.DEFER_BLOCKING 0x0 ;  /* 0x0000000000007b1d */ /* 0x000fe20000010000 */
[-C--:B------:R-:W-:Y:S01]  /*3ee0*/  FFMA.FTZ R153, R134, R157.reuse, R153 ;  /* 0x0000009d86997223 */ /* 0x080fe20000010099 */
[----:B------:R-:W-:Y:S01]  /*3ef0*/  FMUL.FTZ R157, R142, R157 ;  /* 0x0000009d8e9d7220 */ /* 0x000fe20000410000 */
[----:B------:R-:W-:Y:S01]  /*3f00*/  FADD.FTZ R5, RZ, R5 ;  /* 0x00000005ff057221 */ /* 0x000fe20000010000 */
[-C--:B------:R-:W-:Y:S01]  /*3f10*/  FFMA.FTZ R155, R144, R161.reuse, R155 ;  /* 0x000000a1909b7223 */ /* 0x080fe2000001009b */
[----:B------:R-:W-:Y:S01]  /*3f20*/  FFMA.FTZ R151, R104, -R168, R151 ;  /* 0x800000a868977223 */ /* 0x000fe20000010097 */
[----:B-1----:R-:W-:Y:S01]  /*3f30*/  FMUL.FTZ R4, R126, R132 ;  /* 0x000000847e047220 */ /* 0x002fe20000410000 */
[----:B------:R-:W-:Y:S01]  /*3f40*/  FFMA.FTZ R149, R104, R150, R149 ;  /* 0x0000009668957223 */ /* 0x000fe20000010095 */
[----:B------:R-:W-:Y:S01]  /*3f50*/  FMUL.FTZ R161, R146, R161 ;  /* 0x000000a192a17220 */ /* 0x000fe20000410000 */
[----:B------:R-:W-:Y:S01]  /*3f60*/  FADD.FTZ R5, R5, R6 ;  /* 0x0000000605057221 */ /* 0x000fe20000010000 */
[----:B------:R-:W-:Y:S01]  /*3f70*/  FFMA.FTZ R4, R3, R128, R4 ;  /* 0x0000008003047223 */ /* 0x000fe20000010004 */
[----:B------:R-:W-:Y:S01]  /*3f80*/  FFMA.FTZ R128, R134, R159, -R157 ;  /* 0x0000009f86807223 */ /* 0x000fe2000001089d */
[C---:B------:R-:W-:Y:S01]  /*3f90*/  FFMA.FTZ R149, R106.reuse, R171, R149 ;  /* 0x000000ab6a957223 */ /* 0x040fe20000010095 */
[----:B------:R-:W-:Y:S01]  /*3fa0*/  FFMA.FTZ R151, R106, -R154, R151 ;  /* 0x8000009a6a977223 */ /* 0x000fe20000010097 */
[----:B------:R-:W-:Y:S01]  /*3fb0*/  FADD.FTZ R4, RZ, R4 ;  /* 0x00000004ff047221 */ /* 0x000fe20000010000 */
[----:B------:R-:W-:Y:S01]  /*3fc0*/  FFMA.FTZ R132, R144, R167, -R161 ;  /* 0x000000a790847223 */ /* 0x000fe200000108a1 */
[----:B------:R-:W-:-:S02]  /*3fd0*/  FADD.FTZ R5, R5, R128 ;  /* 0x0000008005057221 */ /* 0x000fc40000010000 */
[----:B------:R-:W-:-:S04]  /*3fe0*/  FADD.FTZ R4, R4, R7 ;  /* 0x0000000704047221 */ /* 0x000fc80000010000 */
[----:B------:R-:W-:Y:S01]  /*3ff0*/  FADD.FTZ R4, R4, R153 ;  /* 0x0000009904047221 */ /* 0x000fe20000010000 */
[----:B------:R0:W1:Y:S01]  /*4000*/  LDS R169, [R63+0x290] ;  /* 0x000290003fa97984 */ /* 0x0000620000000800 */
[----:B------:R-:W-:Y:S05]  /*4010*/  @!P6 BRA `(.L_x_17700) ;  /* 0x000000000008e947 */ /* 0x000fea0003800000 */
[----:B------:R-:W2:Y:S04]  /*4020*/  LDS R7, [R62+0x210] ;  /* 0x000210003e077984 */ /* 0x000ea80000000800 */
[----:B--2---:R2:W-:Y:S02]  /*4030*/  REDG.E.ADD.F32.FTZ.RN.STRONG.GPU desc[UR16][R36.64], R7 ;  /* 0x00000007240079a6 */ /* 0x0045e4000c12f310 */
.L_x_17700:
[----:B------:R-:W-:Y:S05]  /*4040*/  BSYNC.RECONVERGENT B0 ;  /* 0x0000000000007941 */ /* 0x000fea0003800200 */
.L_x_17699:
[----:B------:R-:W-:Y:S01]  /*4050*/  ISETP.GE.AND P6, PT, R148, 0x21, PT ;  /* 0x000000219400780c */ /* 0x000fe20003fc6270 */
[----:B------:R-:W-:-:S12]  /*4060*/  BSSY.RECONVERGENT B0, `(.L_x_17701) ;  /* 0x0000003000007945 */ /* 0x000fd80003800200 */
[----:B------:R-:W-:Y:S05]  /*4070*/  @!P6 BRA `(.L_x_17702) ;  /* 0x000000000004e947 */ /* 0x000fea0003800000 */
[----:B-1----:R3:W-:Y:S02]  /*4080*/  REDG.E.ADD.F32.FTZ.RN.STRONG.GPU desc[UR16][R36.64+0x80], R169 ;  /* 0x000080a9240079a6 */ /* 0x0027e4000c12f310 */
.L_x_17702:
[----:B------:R-:W-:Y:S05]  /*4090*/  BSYNC.RECONVERGENT B0 ;  /* 0x0000000000007941 */ /* 0x000fea0003800200 */
.L_x_17701:
[----:B--2---:R2:W4:Y:S01]  /*40a0*/  LDS R7, [R64+0x310] ;  /* 0x0003100040077984 */ /* 0x0045220000000800 */
[----:B------:R-:W-:Y:S01]  /*40b0*/  ISETP.GE.AND P6, PT, R148, 0x41, PT ;  /* 0x000000419400780c */ /* 0x000fe20003fc6270 */
[----:B------:R-:W-:-:S12]  /*40c0*/  BSSY.RECONVERGENT B0, `(.L_x_17703) ;  /* 0x0000003000007945 */ /* 0x000fd80003800200 */
[----:B--2---:R-:W-:Y:S05]  /*40d0*/  @!P6 BRA `(.L_x_17704) ;  /* 0x000000000004e947 */ /* 0x004fea0003800000 */
[----:B----4-:R2:W-:Y:S02]  /*40e0*/  REDG.E.ADD.F32.FTZ.RN.STRONG.GPU desc[UR16][R36.64+0x100], R7 ;  /* 0x00010007240079a6 */ /* 0x0105e4000c12f310 */
.L_x_17704:
[----:B------:R-:W-:Y:S05]  /*40f0*/  BSYNC.RECONVERGENT B0 ;  /* 0x0000000000007941 */ /* 0x000fea0003800200 */
.L_x_17703:
[----:B--2-4-:R2:W4:Y:S01]  /*4100*/  LDS R7, [R65+0x390] ;  /* 0x0003900041077984 */ /* 0x0145220000000800 */
[----:B------:R-:W-:Y:S01]  /*4110*/  ISETP.GE.AND P6, PT, R148, 0x61, PT ;  /* 0x000000619400780c */ /* 0x000fe20003fc6270 */
[----:B------:R-:W-:-:S12]  /*4120*/  BSSY.RECONVERGENT B0, `(.L_x_17705) ;  /* 0x0000003000007945 */ /* 0x000fd80003800200 */
[----:B--2---:R-:W-:Y:S05]  /*4130*/  @!P6 BRA `(.L_x_17706) ;  /* 0x000000000004e947 */ /* 0x004fea0003800000 */
[----:B----4-:R2:W-:Y:S02]  /*4140*/  REDG.E.ADD.F32.FTZ.RN.STRONG.GPU desc[UR16][R36.64+0x180], R7 ;  /* 0x00018007240079a6 */ /* 0x0105e4000c12f310 */
.L_x_17706:
[----:B------:R-:W-:Y:S05]  /*4150*/  BSYNC.RECONVERGENT B0 ;  /* 0x0000000000007941 */ /* 0x000fea0003800200 */
.L_x_17705:
[----:B--2-4-:R2:W4:Y:S01]  /*4160*/  LDS R7, [R67+0x410] ;  /* 0x0004100043077984 */ /* 0x0145220000000800 */
[----:B------:R-:W-:Y:S01]  /*4170*/  ISETP.GE.AND P6, PT, R148, 0x81, PT ;  /* 0x000000819400780c */ /* 0x000fe20003fc6270 */
[----:B------:R-:W-:-:S12]  /*4180*/  BSSY.RECONVERGENT B0, `(.L_x_17707) ;  /* 0x0000003000007945 */ /* 0x000fd80003800200 */
[----:B--2---:R-:W-:Y:S05]  /*4190*/  @!P6 BRA `(.L_x_17708) ;  /* 0x000000000004e947 */ /* 0x004fea0003800000 */
[----:B----4-:R2:W-:Y:S02]  /*41a0*/  REDG.E.ADD.F32.FTZ.RN.STRONG.GPU desc[UR16][R36.64+0x200], R7 ;  /* 0x00020007240079a6 */ /* 0x0105e4000c12f310 */
.L_x_17708:
[----:B------:R-:W-:Y:S05]  /*41b0*/  BSYNC.RECONVERGENT B0 ;  /* 0x0000000000007941 */ /* 0x000fea0003800200 */
.L_x_17707:
[----:B--2-4-:R2:W4:Y:S01]  /*41c0*/  LDS R7, [R68+0x490] ;  /* 0x0004900044077984 */ /* 0x0145220000000800 */
[----:B------:R-:W-:Y:S01]  /*41d0*/  ISETP.GE.AND P6, PT, R148, 0xa1, PT ;  /* 0x000000a19400780c */ /* 0x000fe20003fc6270 */
[----:B------:R-:W-:-:S12]  /*41e0*/  BSSY.RECONVERGENT B0, `(.L_x_17709) ;  /* 0x0000003000007945 */ /* 0x000fd80003800200 */
[----:B--2---:R-:W-:Y:S05]  /*41f0*/  @!P6 BRA `(.L_x_17710) ;  /* 0x000000000004e947 */ /* 0x004fea0003800000 */
[----:B----4-:R2:W-:Y:S02]  /*4200*/  REDG.E.ADD.F32.FTZ.RN.STRONG.GPU desc[UR16][R36.64+0x280], R7 ;  /* 0x00028007240079a6 */ /* 0x0105e4000c12f310 */
.L_x_17710:
[----:B------:R-:W-:Y:S05]  /*4210*/  BSYNC.RECONVERGENT B0 ;  /* 0x0000000000007941 */ /* 0x000fea0003800200 */
.L_x_17709:
[----:B--2-4-:R2:W4:Y:S01]  /*4220*/  LDS R7, [R69+0x510] ;  /* 0x0005100045077984 */ /* 0x0145220000000800 */
[----:B------:R-:W-:Y:S01]  /*4230*/  ISETP.GE.AND P6, PT, R148, 0xc1, PT ;  /* 0x000000c19400780c */ /* 0x000fe20003fc6270 */
[----:B------:R-:W-:-:S12]  /*4240*/  BSSY.RECONVERGENT B0, `(.L_x_17711) ;  /* 0x0000003000007945 */ /* 0x000fd80003800200 */
[----:B--2---:R-:W-:Y:S05]  /*4250*/  @!P6 BRA `(.L_x_17712) ;  /* 0x000000000004e947 */ /* 0x004fea0003800000 */
[----:B----4-:R2:W-:Y:S02]  /*4260*/  REDG.E.ADD.F32.FTZ.RN.STRONG.GPU desc[UR16][R36.64+0x300], R7 ;  /* 0x00030007240079a6 */ /* 0x0105e4000c12f310 */
.L_x_17712:
[----:B------:R-:W-:Y:S05]  /*4270*/  BSYNC.RECONVERGENT B0 ;  /* 0x0000000000007941 */ /* 0x000fea0003800200 */
.L_x_17711:
[----:B------:R-:W-:Y:S01]  /*4280*/  FFMA.FTZ R6, R108, R175, R149 ;  /* 0x000000af6c067223 */ /* 0x000fe20000010095 */
[----:B------:R-:W-:Y:S01]  /*4290*/  ISETP.GE.AND P6, PT, R148, 0xe1, PT ;  /* 0x000000e19400780c */ /* 0x000fe20003fc6270 */
[----:B------:R0:W0:Y:S01]  /*42a0*/  LDS R149, [R71+0x590] ;  /* 0x0005900047957984 */ /* 0x0000220000000800 */
[----:B------:R-:W-:Y:S01]  /*42b0*/  BSSY.RECONVERGENT B0, `(.L_x_17713) ;  /* 0x0000006000007945 */ /* 0x000fe20003800200 */
[----:B--2-4-:R-:W-:Y:S01]  /*42c0*/  FFMA.FTZ R7, R108, -R156, R151 ;  /* 0x8000009c6c077223 */ /* 0x014fe20000010097 */
[----:B------:R-:W-:Y:S01]  /*42d0*/  FADD.FTZ R4, R4, R155 ;  /* 0x0000009b04047221 */ /* 0x000fe20000010000 */
[----:B------:R-:W-:-:S08]  /*42e0*/  FADD.FTZ R5, R5, R132 ;  /* 0x0000008405057221 */ /* 0x000fd00000010000 */
[----:B------:R-:W-:Y:S05]  /*42f0*/  @!P6 BRA `(.L_x_17714) ;  /* 0x000000000004e947 */ /* 0x000fea0003800000 */
[----:B0-----:R2:W-:Y:S02]  /*4300*/  REDG.E.ADD.F32.FTZ.RN.STRONG.GPU desc[UR16][R36.64+0x380], R149 ;  /* 0x00038095240079a6 */ /* 0x0015e4000c12f310 */
.L_x_17714:
[----:B------:R-:W-:Y:S05]  /*4310*/  BSYNC.RECONVERGENT B0 ;  /* 0x0000000000007941 */ /* 0x000fea0003800200 */
.L_x_17713:
[----:B--23--:R-:W2:Y:S01]  /*4320*/  SHFL.DOWN PT, R37, R4, 0x1, 0x1f ;  /* 0x08201f0004257f89 */ /* 0x00cea200000e0000 */
[----:B------:R-:W-:Y:S01]  /*4330*/  ISETP.GT.AND P6, PT, R87, 0x1e, PT ;  /* 0x0000001e5700780c */ /* 0x000fe20003fc4270 */
[----:B------:R-:W-:Y:S01]  /*4340*/  FMUL.FTZ R139, R139, R2 ;  /* 0x000000028b8b7220 */ /* 0x000fe20000410000 */
[----:B------:R-:W-:Y:S01]  /*4350*/  BSSY.RECONVERGENT B0, `(.L_x_17715) ;  /* 0x0000044000007945 */ /* 0x000fe20003800200 */
[----:B0-----:R-:W0:Y:S02]  /*4360*/  SHFL.DOWN PT, R149, R6, 0x1, 0x1f ;  /* 0x08201f0006957f89 */ /* 0x001e2400000e0000 */
[----:B------:R-:W-:Y:S02]  /*4370*/  FFMA.FTZ R139, R138, R147, R139 ;  /* 0x000000938a8b7223 */ /* 0x000fe4000001008b */
[----:B------:R-:W3:Y:S02]  /*4380*/  SHFL.DOWN PT, R36, R5, 0x1, 0x1f ;  /* 0x08201f0005247f89 */ /* 0x000ee400000e0000 */
[----:B------:R-:W-:-:S02]  /*4390*/  FFMA.FTZ R102, R139, R90, R102 ;  /* 0x0000005a8b667223 */ /* 0x000fc40000010066 */
[----:B------:R-:W4:Y:S02]  /*43a0*/  SHFL.DOWN PT, R128, R7, 0x1, 0x1f ;  /* 0x08201f0007807f89 */ /* 0x000f2400000e0000 */
[----:B--2---:R-:W-:Y:S01]  /*43b0*/  @!P6 FADD.FTZ R4, R4, R37 ;  /* 0x000000250404e221 */ /* 0x004fe20000010000 */
[----:B0-----:R-:W-:-:S04]  /*43c0*/  @!P6 FADD.FTZ R6, R6, R149 ;  /* 0x000000950606e221 */ /* 0x001fc80000010000 */
[----:B------:R-:W0:Y:S01]  /*43d0*/  SHFL.DOWN PT, R37, R4, 0x2, 0x1f ;  /* 0x08401f0004257f89 */ /* 0x000e2200000e0000 */
[----:B---3--:R-:W-:-:S03]  /*43e0*/  @!P6 FADD.FTZ R5, R5, R36 ;  /* 0x000000240505e221 */ /* 0x008fc60000010000 */
[----:B------:R-:W2:Y:S01]  /*43f0*/  SHFL.DOWN PT, R149, R6, 0x2, 0x1f ;  /* 0x08401f0006957f89 */ /* 0x000ea200000e0000 */
[----:B----4-:R-:W-:Y:S01]  /*4400*/  @!P6 FADD.FTZ R7, R7, R128 ;  /* 0x000000800707e221 */ /* 0x010fe20000010000 */
[----:B------:R-:W-:Y:S02]  /*4410*/  ISETP.GT.AND P6, PT, R87, 0x1d, PT ;  /* 0x0000001d5700780c */ /* 0x000fe40003fc4270 */
[----:B------:R-:W3:Y:S04]  /*4420*/  SHFL.DOWN PT, R36, R5, 0x2, 0x1f ;  /* 0x08401f0005247f89 */ /* 0x000ee800000e0000 */
[----:B------:R-:W4:Y:S07]  /*4430*/  SHFL.DOWN PT, R128, R7, 0x2, 0x1f ;  /* 0x08401f0007807f89 */ /* 0x000f2e00000e0000 */
[----:B0-----:R-:W-:Y:S01]  /*4440*/  @!P6 FADD.FTZ R4, R4, R37 ;  /* 0x000000250404e221 */ /* 0x001fe20000010000 */
[----:B--2---:R-:W-:-:S04]  /*4450*/  @!P6 FADD.FTZ R6, R6, R149 ;  /* 0x000000950606e221 */ /* 0x004fc80000010000 */
[----:B------:R-:W0:Y:S04]  /*4460*/  SHFL.DOWN PT, R37, R4, 0x4, 0x1f ;  /* 0x08801f0004257f89 */ /* 0x000e2800000e0000 */
[----:B------:R-:W2:Y:S01]  /*4470*/  SHFL.DOWN PT, R149, R6, 0x4, 0x1f ;  /* 0x08801f0006957f89 */ /* 0x000ea200000e0000 */
[----:B---3--:R-:W-:Y:S01]  /*4480*/  @!P6 FADD.FTZ R5, R5, R36 ;  /* 0x000000240505e221 */ /* 0x008fe20000010000 */
[----:B----4-:R-:W-:Y:S01]  /*4490*/  @!P6 FADD.FTZ R7, R7, R128 ;  /* 0x000000800707e221 */ /* 0x010fe20000010000 */
[----:B------:R-:W-:-:S03]  /*44a0*/  ISETP.GT.AND P6, PT, R87, 0x1b, PT ;  /* 0x0000001b5700780c */ /* 0x000fc60003fc4270 */
[----:B------:R-:W3:Y:S04]  /*44b0*/  SHFL.DOWN PT, R36, R5, 0x4, 0x1f ;  /* 0x08801f0005247f89 */ /* 0x000ee800000e0000 */
[----:B------:R-:W4:Y:S06]  /*44c0*/  SHFL.DOWN PT, R128, R7, 0x4, 0x1f ;  /* 0x08801f0007807f89 */ /* 0x000f2c00000e0000 */
        /* <DEDUP_REMOVED lines=10> */
[----:B------:R-:W-:Y:S01]  /*4570*/  FMUL.FTZ R37, R21, R147 ;  /* 0x0000009315257220 */ /* 0x000fe20000410000 */
[----:B--2---:R-:W-:-:S03]  /*4580*/  @!P6 FADD.FTZ R6, R6, R149 ;  /* 0x000000950606e221 */ /* 0x004fc60000010000 */
[-C--:B------:R-:W-:Y:S01]  /*4590*/  FFMA.FTZ R149, R20, R2.reuse, -R37 ;  /* 0x0000000214957223 */ /* 0x080fe20000010825 */
[C---:B------:R-:W-:Y:S01]  /*45a0*/  FMUL.FTZ R37, R21.reuse, R2 ;  /* 0x0000000215257220 */ /* 0x040fe20000410000 */
[C---:B------:R-:W-:Y:S02]  /*45b0*/  FMUL.FTZ R2, R21.reuse, R141 ;  /* 0x0000008d15027220 */ /* 0x040fe40000410000 */
[----:B------:R-:W-:Y:S01]  /*45c0*/  FMUL.FTZ R151, R146, R149 ;  /* 0x0000009592977220 */ /* 0x000fe20000410000 */
[----:B------:R-:W-:Y:S01]  /*45d0*/  FFMA.FTZ R149, R20, R147, R37 ;  /* 0x0000009314957223 */ /* 0x000fe20000010025 */
[----:B------:R-:W-:Y:S01]  /*45e0*/  FMUL.FTZ R37, R21, R39 ;  /* 0x0000002715257220 */ /* 0x000fe20000410000 */
[----:B---3--:R-:W-:Y:S01]  /*45f0*/  @!P6 FADD.FTZ R5, R5, R36 ;  /* 0x000000240505e221 */ /* 0x008fe20000010000 */
[----:B------:R-:W-:Y:S01]  /*4600*/  FMUL.FTZ R36, R137, R145 ;  /* 0x0000009189247220 */ /* 0x000fe20000410000 */
[----:B------:R-:W-:Y:S01]  /*4610*/  FFMA.FTZ R144, R144, R149, R151 ;  /* 0x0000009590907223 */ /* 0x000fe20000010097 */
[----:B----4-:R-:W-:Y:S01]  /*4620*/  @!P6 FADD.FTZ R7, R7, R128 ;  /* 0x000000800707e221 */ /* 0x010fe20000010000 */
[----:B------:R-:W-:Y:S01]  /*4630*/  ISETP.GT.AND P6, PT, R87, 0xf, PT ;  /* 0x0000000f5700780c */ /* 0x000fe20003fc4270 */
[-C--:B------:R-:W-:Y:S01]  /*4640*/  FFMA.FTZ R37, R20, R145.reuse, -R37 ;  /* 0x0000009114257223 */ /* 0x080fe20000010825 */
[----:B------:R-:W-:Y:S01]  /*4650*/  FMUL.FTZ R145, R21, R145 ;  /* 0x0000009115917220 */ /* 0x000fe20000410000 */
[----:B------:R-:W-:Y:S01]  /*4660*/  FFMA.FTZ R128, R135, R39, R36 ;  /* 0x0000002787807223 */ /* 0x000fe20000010024 */
[----:B------:R-:W-:Y:S01]  /*4670*/  FFMA.FTZ R139, R101, R139, R144 ;  /* 0x0000008b658b7223 */ /* 0x000fe20000010090 */
[----:B------:R-:W-:Y:S01]  /*4680*/  FMUL.FTZ R137, R142, R37 ;  /* 0x000000258e897220 */ /* 0x000fe20000410000 */
[C---:B------:R-:W-:Y:S01]  /*4690*/  FFMA.FTZ R37, R20.reuse, R143, -R2 ;  /* 0x0000008f14257223 */ /* 0x040fe20000010802 */
[----:B------:R-:W-:Y:S01]  /*46a0*/  FFMA.FTZ R145, R20, R39, R145 ;  /* 0x0000002714917223 */ /* 0x000fe20000010091 */
[----:B------:R0:W2:Y:S01]  /*46b0*/  SHFL.DOWN PT, R2, R5, 0x10, 0x1f ;  /* 0x0a001f0005027f89 */ /* 0x0000a200000e0000 */
[----:B------:R-:W-:Y:S01]  /*46c0*/  FADD.FTZ R98, R139, R98 ;  /* 0x000000628b627221 */ /* 0x000fe20000010000 */
[----:B------:R-:W-:Y:S01]  /*46d0*/  FMUL.FTZ R135, R136, R37 ;  /* 0x0000002588877220 */ /* 0x000fe20000410000 */
[----:B------:R-:W-:Y:S01]  /*46e0*/  FFMA.FTZ R134, R134, R145, R137 ;  /* 0x0000009186867223 */ /* 0x000fe20000010089 */
[----:B------:R0:W3:Y:S04]  /*46f0*/  SHFL.DOWN PT, R37, R4, 0x10, 0x1f ;  /* 0x0a001f0004257f89 */ /* 0x0000e800000e0000 */
[----:B------:R0:W4:Y:S04]  /*4700*/  SHFL.DOWN PT, R39, R6, 0x10, 0x1f ;  /* 0x0a001f0006277f89 */ /* 0x00012800000e0000 */
[----:B------:R0:W0:Y:S01]  /*4710*/  SHFL.DOWN PT, R36, R7, 0x10, 0x1f ;  /* 0x0a001f0007247f89 */ /* 0x00002200000e0000 */
[----:B------:R-:W-:Y:S05]  /*4720*/  @P6 BRA `(.L_x_17716) ;  /* 0x0000000000186947 */ /* 0x000fea0003800000 */
[----:B------:R-:W-:Y:S01]  /*4730*/  ISETP.NE.AND P6, PT, R87, RZ, PT ;  /* 0x000000ff5700720c */ /* 0x000fe20003fc5270 */
[----:B0--3--:R-:W-:Y:S01]  /*4740*/  FADD.FTZ R4, R4, R37 ;  /* 0x0000002504047221 */ /* 0x009fe20000010000 */
[----:B--2---:R-:W-:Y:S01]  /*4750*/  FADD.FTZ R5, R5, R2 ;  /* 0x0000000205057221 */ /* 0x004fe20000010000 */
[----:B----4-:R-:W-:Y:S01]  /*4760*/  FADD.FTZ R6, R6, R39 ;  /* 0x0000002706067221 */ /* 0x010fe20000010000 */
[----:B------:R-:W-:-:S09]  /*4770*/  FADD.FTZ R7, R7, R36 ;  /* 0x0000002407077221 */ /* 0x000fd20000010000 */
[----:B------:R0:W-:Y:S02]  /*4780*/  @!P6 STS.128 [UR6+0x640], R4 ;  /* 0x00064004ff00e988 */ /* 0x0001e40008000c06 */
.L_x_17716:
[----:B------:R-:W-:Y:S05]  /*4790*/  BSYNC.RECONVERGENT B0 ;  /* 0x0000000000007941 */ /* 0x000fea0003800200 */
.L_x_17715:
[CC--:B---3--:R-:W-:Y:S01]  /*47a0*/  FMUL.FTZ R37, R21.reuse, R140.reuse ;  /* 0x0000008c15257220 */ /* 0x0c8fe20000410000 */
[C---:B0-----:R-:W-:Y:S01]  /*47b0*/  FMUL.FTZ R36, R21.reuse, R143 ;  /* 0x0000008f15247220 */ /* 0x041fe20000410000 */
[----:B------:R-:W-:Y:S01]  /*47c0*/  FMUL.FTZ R21, R21, R133 ;  /* 0x0000008515157220 */ /* 0x000fe20000410000 */
[----:B------:R-:W-:Y:S01]  /*47d0*/  FMUL.FTZ R131, R131, R143 ;  /* 0x0000008f83837220 */ /* 0x000fe20000410000 */
[C---:B------:R-:W-:Y:S01]  /*47e0*/  FFMA.FTZ R37, R20.reuse, R133, -R37 ;  /* 0x0000008514257223 */ /* 0x040fe20000010825 */
[C---:B----4-:R-:W-:Y:S01]  /*47f0*/  FFMA.FTZ R39, R20.reuse, R141, R36 ;  /* 0x0000008d14277223 */ /* 0x050fe20000010024 */
[----:B--2---:R-:W-:Y:S01]  /*4800*/  FMUL.FTZ R2, R129, R133 ;  /* 0x0000008581027220 */ /* 0x004fe20000410000 */
        /* <DEDUP_REMOVED lines=28> */
.L_x_17718:
[----:B------:R-:W-:Y:S05]  /*49d0*/  BSYNC.RECONVERGENT B0 ;  /* 0x0000000000007941 */ /* 0x000fea0003800200 */
.L_x_17717:
[----:B------:R-:W-:-:S04]  /*49e0*/  UIADD3 UR4, UPT, UPT, UR4, 0x1, URZ ;  /* 0x0000000104047890 */ /* 0x000fc8000fffe0ff */
[----:B------:R-:W-:-:S09]  /*49f0*/  UISETP.GE.AND UP0, UPT, UR4, UR9, UPT ;  /* 0x000000090400728c */ /* 0x000fd2000bf06270 */
[----:B------:R-:W-:Y:S05]  /*4a00*/  BRA.U !UP0, `(.L_x_17719) ;  /* 0xffffffd508247547 */ /* 0x000fea000b83ffff */
.L_x_17685:
[----:B------:R-:W-:Y:S01]  /*4a10*/  BAR.SYNC.DEFER_BLOCKING 0x0 ;  /* 0x0000000000007b1d */ /* 0x000fe20000010000 */
[-C--:B------:R-:W-:Y:S02]  /*4a20*/  ISETP.GE.AND P0, PT, R66, R85.reuse, PT ;  /* 0x000000554200720c */ /* 0x080fe40003f06270 */
[-C--:B------:R-:W-:Y:S02]  /*4a30*/  ISETP.GE.AND P1, PT, R70, R85.reuse, PT ;  /* 0x000000554600720c */ /* 0x080fe40003f26270 */
[----:B------:R-:W-:-:S03]  /*4a40*/  ISETP.GE.AND P2, PT, R76, R85, PT ;  /* 0x000000554c00720c */ /* 0x000fc60003f46270 */
[----:B------:R-:W2:Y:S01]  /*4a50*/  LDC.64 R28, c[0x0][0x4f8] ;  /* 0x00013e00ff1c7b82 */ /* 0x000ea20000000a00 */
[----:B------:R-:W-:Y:S01]  /*4a60*/  ISETP.GE.AND P3, PT, R77, R85, PT ;  /* 0x000000554d00720c */ /* 0x000fe20003f66270 */
[----:B------:R-:W3:Y:S01]  /*4a70*/  LDCU.64 UR8, c[0x0][0x500] ;  /* 0x0000a000ff0877ac */ /* 0x000ee20008000a00 */
[----:B------:R-:W-:Y:S02]  /*4a80*/  PRMT R3, RZ, 0x7610, R3 ;  /* 0x00007610ff037816 */ /* 0x000fe40000000003 */
[----:B0-----:R-:W-:Y:S01]  /*4a90*/  PRMT R5, RZ, 0x7610, R5 ;  /* 0x00007610ff057816 */ /* 0x001fe20000000005 */
[----:B------:R-:W0:Y:S01]  /*4aa0*/  LDCU.64 UR10, c[0x0][0x550] ;  /* 0x0000aa00ff0a77ac */ /* 0x000e220008000a00 */
[----:B------:R-:W-:Y:S02]  /*4ab0*/  PRMT R7, RZ, 0x7610, R7 ;  /* 0x00007610ff077816 */ /* 0x000fe40000000007 */
[----:B------:R-:W4:Y:S04]  /*4ac0*/  @!P0 LDG.E.U16 R3, desc[UR16][R8.64] ;  /* 0x0000001008038981 */ /* 0x000f28000c1e1500 */
[----:B------:R-:W5:Y:S04]  /*4ad0*/  @!P1 LDG.E.U16 R5, desc[UR16][R8.64+0x40] ;  /* 0x0000401008059981 */ /* 0x000f68000c1e1500 */
[----:B------:R-:W3:Y:S04]  /*4ae0*/  @!P2 LDG.E.U16 R7, desc[UR16][R8.64+0x80] ;  /* 0x000080100807a981 */ /* 0x000ee8000c1e1500 */
[----:B------:R-:W2:Y:S01]  /*4af0*/  @!P3 LDG.E.U16 R103, desc[UR16][R8.64+0xc0] ;  /* 0x0000c0100867b981 */ /* 0x000ea2000c1e1500 */
[----:B------:R-:W-:-:S02]  /*4b00*/  ISETP.NE.AND P0, PT, R48, RZ, PT ;  /* 0x000000ff3000720c */ /* 0x000fc40003f05270 */
[----:B------:R-:W-:Y:S02]  /*4b10*/  F2FP.F16.F32.PACK_AB R100, R100, R105 ;  /* 0x000000696464723e */ /* 0x000fe400000000ff */
[----:B------:R-:W-:Y:S01]  /*4b20*/  F2FP.F16.F32.PACK_AB R101, R102, R107 ;  /* 0x0000006b6665723e */ /* 0x000fe200000000ff */
        /* <DEDUP_REMOVED lines=9> */
[----:B------:R-:W-:Y:S04]  /*4bc0*/  LDS.U16 R7, [R86] ;  /* 0x0000000056077984 */ /* 0x000fe80000000400 */
[----:B------:R-:W-:Y:S01]  /*4bd0*/  LDS.U16 R9, [R86+0x40] ;  /* 0x0000400056097984 */ /* 0x000fe20000000400 */
[--C-:B--2---:R-:W-:Y:S02]  /*4be0*/  HADD2.F32 R21, -RZ, R22.reuse.H1_H1 ;  /* 0x30000016ff157230 */ /* 0x104fe40000004100 */
[----:B------:R-:W-:Y:S02]  /*4bf0*/  HADD2.F32 R11, -RZ, R22.H0_H0 ;  /* 0x20000016ff0b7230 */ /* 0x000fe40000004100 */
[--C-:B------:R-:W-:Y:S02]  /*4c00*/  HADD2.F32 R3, -RZ, R23.reuse.H1_H1 ;  /* 0x30000017ff037230 */ /* 0x100fe40000004100 */
[--C-:B------:R-:W-:Y:S01]  /*4c10*/  FADD.FTZ R21, R21, R42.reuse ;  /* 0x0000002a15157221 */ /* 0x100fe20000010000 */
[----:B------:R-:W-:Y:S01]  /*4c20*/  FADD.FTZ R0, R11, R42 ;  /* 0x0000002a0b007221 */ /* 0x000fe20000010000 */
[----:B------:R-:W-:-:S02]  /*4c30*/  HADD2.F32 R11, -RZ, R23.H0_H0 ;  /* 0x20000017ff0b7230 */ /* 0x000fc40000004100 */
[--C-:B------:R-:W-:Y:S01]  /*4c40*/  FADD.FTZ R6, R3, R42.reuse ;  /* 0x0000002a03067221 */ /* 0x100fe20000010000 */
[----:B------:R-:W-:Y:S01]  /*4c50*/  FSETP.GTU.FTZ.AND P3, PT, R21, 20, PT ;  /* 0x41a000001500780b */ /* 0x000fe20003f7c000 */
[----:B------:R-:W-:Y:S01]  /*4c60*/  LDS.U16 R23, [R86+0xc0] ;  /* 0x0000c00056177984 */ /* 0x000fe20000000400 */
[----:B------:R-:W-:Y:S01]  /*4c70*/  FSETP.GTU.FTZ.AND P2, PT, R0, 20, PT ;  /* 0x41a000000000780b */ /* 0x000fe20003f5c000 */
[----:B------:R-:W-:Y:S01]  /*4c80*/  FADD.FTZ R11, R11, R42 ;  /* 0x0000002a0b0b7221 */ /* 0x000fe20000010000 */
[----:B------:R-:W-:-:S04]  /*4c90*/  FSETP.GTU.FTZ.AND P1, PT, R6, 20, PT ;  /* 0x41a000000600780b */ /* 0x000fc80003f3c000 */
[----:B------:R-:W-:-:S05]  /*4ca0*/  FSETP.GTU.FTZ.AND P4, PT, R11, 20, PT ;  /* 0x41a000000b00780b */ /* 0x000fca0003f9c000 */
[----:B------:R-:W-:Y:S02]  /*4cb0*/  @!P3 FMUL.FTZ R2, R21, -1.4426950216293334961 ;  /* 0xbfb8aa3b1502b820 */ /* 0x000fe40000410000 */
[----:B------:R-:W-:Y:S01]  /*4cc0*/  LDS.U16 R21, [R86+0x80] ;  /* 0x0000800056157984 */ /* 0x000fe20000000400 */
[----:B------:R-:W-:Y:S01]  /*4cd0*/  @!P2 FMUL.FTZ R0, R0, -1.4426950216293334961 ;  /* 0xbfb8aa3b0000a820 */ /* 0x000fe20000410000 */
[----:B------:R-:W-:Y:S02]  /*4ce0*/  @!P1 FMUL.FTZ R6, R6, -1.4426950216293334961 ;  /* 0xbfb8aa3b06069820 */ /* 0x000fe40000410000 */
[----:B------:R-:W-:Y:S01]  /*4cf0*/  @!P0 STS [UR6+0x100], R85 ;  /* 0x00010055ff008988 */ /* 0x000fe20008000806 */
[----:B------:R-:W2:Y:S01]  /*4d00*/  @!P3 MUFU.EX2 R2, R2 ;  /* 0x000000020002b308 */ /* 0x000ea20000000800 */
[----:B------:R-:W-:Y:S01]  /*4d10*/  @!P4 FMUL.FTZ R3, R11, -1.4426950216293334961 ;  /* 0xbfb8aa3b0b03c820 */ /* 0x000fe20000410000 */
[----:B------:R-:W-:Y:S01]  /*4d20*/  SHF.R.S32.HI R11, RZ, 0x1f, R10 ;  /* 0x0000001fff0b7819 */ /* 0x000fe2000001140a */
[----:B------:R-:W-:Y:S06]  /*4d30*/  BAR.SYNC.DEFER_BLOCKING 0x0 ;  /* 0x0000000000007b1d */ /* 0x000fec0000010000 */
[----:B------:R-:W3:Y:S04]  /*4d40*/  @!P2 MUFU.EX2 R0, R0 ;  /* 0x000000000000a308 */ /* 0x000ee80000000800 */
[----:B------:R-:W4:Y:S01]  /*4d50*/  @!P4 MUFU.EX2 R3, R3 ;  /* 0x000000030003c308 */ /* 0x000f220000000800 */
[----:B--2---:R-:W-:-:S03]  /*4d60*/  @!P3 FADD.FTZ R4, R2, 1 ;  /* 0x3f8000000204b421 */ /* 0x004fc60000010000 */
[----:B------:R-:W2:Y:S04]  /*4d70*/  @!P1 MUFU.EX2 R6, R6 ;  /* 0x0000000600069308 */ /* 0x000ea80000000800 */
[----:B------:R-:W5:Y:S01]  /*4d80*/  @!P3 MUFU.RCP R4, R4 ;  /* 0x000000040004b308 */ /* 0x000f620000001000 */
[----:B---3--:R-:W-:Y:S01]  /*4d90*/  @!P2 FADD.FTZ R0, R0, 1 ;  /* 0x3f8000000000a421 */ /* 0x008fe20000010000 */
[----:B------:R-:W3:Y:S01]  /*4da0*/  LDS R25, [UR6+0x100] ;  /* 0x00010006ff197984 */ /* 0x000ee20008000800 */
[----:B----4-:R-:W-:-:S05]  /*4db0*/  @!P4 FADD.FTZ R5, R3, 1 ;  /* 0x3f8000000305c421 */ /* 0x010fca0000010000 */
[----:B------:R4:W1:Y:S01]  /*4dc0*/  @!P2 MUFU.RCP R27, R0 ;  /* 0x00000000001ba308 */ /* 0x0008620000001000 */
[----:B------:R-:W-:-:S04]  /*4dd0*/  IMAD.WIDE.U32 R2, R28, UR18, R10 ;  /* 0x000000121c027c25 */ /* 0x000fc8000f8e000a */
[----:B--2---:R-:W-:Y:S01]  /*4de0*/  @!P1 FADD.FTZ R6, R6, 1 ;  /* 0x3f80000006069421 */ /* 0x004fe20000010000 */
[----:B------:R-:W-:Y:S02]  /*4df0*/  IMAD R3, R29, UR18, R3 ;  /* 0x000000121d037c24 */ /* 0x000fe4000f8e0203 */
[----:B------:R-:W2:Y:S01]  /*4e00*/  @!P4 MUFU.RCP R8, R5 ;  /* 0x000000050008c308 */ /* 0x000ea20000001000 */
[----:B------:R-:W-:-:S04]  /*4e10*/  IMAD.WIDE.U32 R2, R41, UR8, R2 ;  /* 0x0000000829027c25 */ /* 0x000fc8000f8e0002 */
[----:B-----5:R-:W-:Y:S01]  /*4e20*/  @!P3 FMUL.FTZ R95, R95, R4 ;  /* 0x000000045f5fb220 */ /* 0x020fe20000410000 */
[----:B----4-:R-:W-:Y:S01]  /*4e30*/  IMAD R0, R41, UR9, R3 ;  /* 0x0000000929007c24 */ /* 0x010fe2000f8e0203 */
[----:B------:R-:W-:Y:S01]  /*4e40*/  IADD3 R3, P5, PT, R66, R2, RZ ;  /* 0x0000000242037210 */ /* 0x000fe20007fbe0ff */
[----:B------:R-:W4:Y:S01]  /*4e50*/  LDCU.64 UR8, c[0x0][0x560] ;  /* 0x0000ac00ff0877ac */ /* 0x000f220008000a00 */
[----:B------:R-:W5:Y:S01]  /*4e60*/  @!P1 MUFU.RCP R29, R6 ;  /* 0x00000006001d9308 */ /* 0x000f620000001000 */
[----:B-1----:R-:W-:Y:S01]  /*4e70*/  @!P2 FMUL.FTZ R96, R96, R27 ;  /* 0x0000001b6060a220 */ /* 0x002fe20000410000 */
[----:B------:R-:W-:Y:S02]  /*4e80*/  IADD3.X R0, PT, PT, RZ, R0, RZ, P5, !PT ;  /* 0x00000000ff007210 */ /* 0x000fe40002ffe4ff */
[----:B0-----:R-:W-:Y:S01]  /*4e90*/  LEA R2, P6, R3, UR10, 0x1 ;  /* 0x0000000a03027c11 */ /* 0x001fe2000f8c08ff */
[----:B------:R-:W-:Y:S01]  /*4ea0*/  FADD.FTZ R44, R96, R44 ;  /* 0x0000002c602c7221 */ /* 0x000fe20000010000 */
[----:B------:R-:W-:-:S02]  /*4eb0*/  F2FP.F16.F32.PACK_AB R26, R95, R96 ;  /* 0x000000605f1a723e */ /* 0x000fc400000000ff */
[----:B------:R-:W-:Y:S01]  /*4ec0*/  LEA.HI.X R3, R3, UR11, R0, 0x1, P6 ;  /* 0x0000000b03037c11 */ /* 0x000fe2000b0f0c00 */
[----:B--2---:R-:W-:Y:S01]  /*4ed0*/  @!P4 FMUL.FTZ R93, R93, R8 ;  /* 0x000000085d5dc220 */ /* 0x004fe20000410000 */
[----:B------:R-:W-:Y:S01]  /*4ee0*/  FADD.FTZ R44, R44, R95 ;  /* 0x0000005f2c2c7221 */ /* 0x000fe20000010000 */
[----:B-----5:R-:W-:Y:S02]  /*4ef0*/  @!P1 FMUL.FTZ R98, R98, R29 ;  /* 0x0000001d62629220 */ /* 0x020fe40000410000 */
[----:B------:R-:W0:Y:S01]  /*4f00*/  LDC.64 R28, c[0x0][0x518] ;  /* 0x00014600ff1c7b82 */ /* 0x000e220000000a00 */
[-C--:B---3--:R-:W-:Y:S02]  /*4f10*/  ISETP.GE.AND P3, PT, R66, R25.reuse, PT ;  /* 0x000000194200720c */ /* 0x088fe40003f66270 */
[-C--:B------:R-:W-:Y:S02]  /*4f20*/  ISETP.GE.AND P2, PT, R70, R25.reuse, PT ;  /* 0x000000194600720c */ /* 0x080fe40003f46270 */
[----:B------:R-:W-:-:S02]  /*4f30*/  ISETP.GE.AND P4, PT, R76, R25, PT ;  /* 0x000000194c00720c */ /* 0x000fc40003f86270 */
[----:B------:R-:W-:Y:S02]  /*4f40*/  ISETP.GE.AND P5, PT, R77, R25, PT ;  /* 0x000000194d00720c */ /* 0x000fe40003fa6270 */
[----:B------:R-:W-:Y:S01]  /*4f50*/  F2FP.F16.F32.PACK_AB R27, R98, R93 ;  /* 0x0000005d621b723e */ /* 0x000fe200000000ff */
[----:B------:R-:W-:-:S04]  /*4f60*/  FADD.FTZ R93, R44, R93 ;  /* 0x0000005d2c5d7221 */ /* 0x000fc80000010000 */
[----:B------:R-:W-:Y:S01]  /*4f70*/  @!P3 STG.E.U16 desc[UR16][R2.64], R7 ;  /* 0x000000070200b986 */ /* 0x000fe2000c101510 */
[----:B------:R-:W-:-:S03]  /*4f80*/  FADD.FTZ R44, R93, R98 ;  /* 0x000000625d2c7221 */ /* 0x000fc60000010000 */
[----:B------:R-:W-:Y:S04]  /*4f90*/  @!P2 STG.E.U16 desc[UR16][R2.64+0x40], R9 ;  /* 0x000040090200a986 */ /* 0x000fe8000c101510 */
[----:B------:R-:W-:Y:S01]  /*4fa0*/  @!P4 STG.E.U16 desc[UR16][R2.64+0x80], R21 ;  /* 0x000080150200c986 */ /* 0x000fe2000c101510 */
[----:B0-----:R-:W-:-:S03]  /*4fb0*/  IMAD.WIDE.U32 R10, R28, UR18, R10 ;  /* 0x000000121c0a7c25 */ /* 0x001fc6000f8e000a */
[----:B------:R0:W-:Y:S01]  /*4fc0*/  @!P5 STG.E.U16 desc[UR16][R2.64+0xc0], R23 ;  /* 0x0000c0170200d986 */ /* 0x0001e2000c101510 */
[----:B------:R-:W-:Y:S01]  /*4fd0*/  IMAD R11, R29, UR18, R11 ;  /* 0x000000121d0b7c24 */ /* 0x000fe2000f8e020b */
        /* <DEDUP_REMOVED lines=13> */
[----:B------:R-:W-:-:S04]  /*50b0*/  IADD3 R3, P4, PT, R66, R2, RZ ;  /* 0x0000000242037210 */ /* 0x000fc80007f9e0ff */
[----:B------:R-:W-:Y:S02]  /*50c0*/  IADD3.X R0, PT, PT, RZ, R0, RZ, P4, !PT ;  /* 0x00000000ff007210 */ /* 0x000fe400027fe4ff */
[----:B----4-:R-:W-:-:S04]  /*50d0*/  LEA R2, P4, R3, UR8, 0x1 ;  /* 0x0000000803027c11 */ /* 0x010fc8000f8808ff */
        /* <DEDUP_REMOVED lines=20> */
.L_x_17676:
        /* <DEDUP_REMOVED lines=34> */
.L_x_17722:
[----:B------:R-:W-:Y:S05]  /*5440*/  BSYNC.RECONVERGENT B0 ;  /* 0x0000000000007941 */ /* 0x000fea0003800200 */
.L_x_17721:
        /* <DEDUP_REMOVED lines=26> */
.L_x_17724:
[----:B------:R-:W-:Y:S05]  /*55f0*/  BSYNC.RECONVERGENT B0 ;  /* 0x0000000000007941 */ /* 0x000fea0003800200 */
.L_x_17723:
        /* <DEDUP_REMOVED lines=13> */
.L_x_17726:
        /* <DEDUP_REMOVED lines=27> */
.L_x_17725:
[----:B------:R-:W-:Y:S05]  /*5880*/  EXIT ;  /* 0x000000000000794d */ /* 0x000fea0003800000 */
.L_x_17727:
        /* <DEDUP_REMOVED lines=15> */
.L_x_18801:


//--------------------- .text._Z25selective_scan_bwd_kernelI32Selective_Scan_bwd_kernel_traitsILi32ELi4ELb0ELb1ELb0ELb1ELb1EN3c104HalfENS1_7complexIfEEEEv12SSMParamsBwd --------------------------
	.section	.text._Z25selective_scan_bwd_kernelI32Selective_Scan_bwd_kernel_traitsILi32ELi4ELb0ELb1ELb0ELb1ELb1EN3c104HalfENS1_7complexIfEEEEv12SSMParamsBwd,"ax",@progbits
	.align	128
        .global         _Z25selective_scan_bwd_kernelI32Selective_Scan_bwd_kernel_traitsILi32ELi4ELb0ELb1ELb0ELb1ELb1EN3c104HalfENS1_7complexIfEEEEv12SSMParamsBwd
        .type           _Z25selective_scan_bwd_kernelI32Selective_Scan_bwd_kernel_traitsILi32ELi4ELb0ELb1ELb0ELb1ELb1EN3c104HalfENS1_7complexIfEEEEv12SSMParamsBwd,@function
        .size           _Z25selective_scan_bwd_kernelI32Selective_Scan_bwd_kernel_traitsILi32ELi4ELb0ELb1ELb0ELb1ELb1EN3c104HalfENS1_7complexIfEEEEv12SSMParamsBwd,(.L_x_18802 - _Z25selective_scan_bwd_kernelI32Selective_Scan_bwd_kernel_traitsILi32ELi4ELb0ELb1ELb0ELb1ELb1EN3c104HalfENS1_7complexIfEEEEv12SSMParamsBwd)
        .other          _Z25selective_scan_bwd_kernelI32Selective_Scan_bwd_kernel_traitsILi32ELi4ELb0ELb1ELb0ELb1ELb1EN3c104HalfENS1_7complexIfEEEEv12SSMParamsBwd,@"STO_CUDA_ENTRY STV_DEFAULT"
_Z25selective_scan_bwd_kernelI32Selective_Scan_bwd_kernel_traitsILi32ELi4ELb0ELb1ELb0ELb1ELb1EN3c104HalfENS1_7complexIfEEEEv12SSMParamsBwd:
.text._Z25selective_scan_bwd_kernelI32Selective_Scan_bwd_kernel_traitsILi32ELi4ELb0ELb1ELb0ELb1ELb1EN3c104HalfENS1_7complexIfEEEEv12SSMParamsBwd:
        /* <DEDUP_REMOVED lines=119> */
[C---:B------:R-:W-:Y:S01]  /*0770*/  IMAD.WIDE.U32 R14, R39.reuse, R44, RZ ;  /* 0x0000002c270e7225 */ /* 0x040fe200078e00ff */
        /* <DEDUP_REMOVED lines=71> */
.L_x_17773:
        /* <DEDUP_REMOVED lines=33> */
[----:B---3--:R1:W-:Y:S04]  /*0e00*/  STS.U16 [R84+0x40], R7 ;  /* 0x0000400754007388 */ /* 0x0083e80000000400 */
[----:B----4-:R2:W-:Y:S01]  /*0e10*/  STS.U16 [R84+0x80], R19 ;  /* 0x0000801354007388 */ /* 0x0105e20000000400 */
[----:B------:R-:W-:Y:S01]  /*0e20*/  IADD3 R20, P4, PT, R20, R53, RZ ;  /* 0x0000003514147210 */ /* 0x000fe20007f9e0ff */
[----:B0-----:R-:W0:Y:S02]  /*0e30*/  LDC.64 R4, c[0x0][0x418] ;  /* 0x00010600ff047b82 */ /* 0x001e240000000a00 */
[----:B------:R3:W-:Y:S01]  /*0e40*/  STS.U16 [R84+0xc0], R21 ;  /* 0x0000c01554007388 */ /* 0x0007e20000000400 */
[----:B------:R-:W-:-:S03]  /*0e50*/  NOP ;  /* 0x0000000000007918 */ /* 0x000fc60000000000 */
[----:B------:R-:W-:Y:S01]  /*0e60*/  LDS.64 R2, [R18+UR6] ;  /* 0x0000000612027984 */ /* 0x000fe20008000a00 */
[----:B------:R-:W-:Y:S01]  /*0e70*/  PRMT R33, RZ, 0x7610, R33 ;  /* 0x00007610ff217816 */ /* 0x000fe20000000021 */
[----:B-1----:R-:W1:Y:S08]  /*0e80*/  LDC.64 R6, c[0x0][0x410] ;  /* 0x00010400ff067b82 */ /* 0x002e700000000a00 */
[----:B------:R-:W-:Y:S06]  /*0e90*/  BAR.SYNC.DEFER_BLOCKING 0x0 ;  /* 0x0000000000007b1d */ /* 0x000fec0000010000 */
[----:B------:R-:W4:Y:S04]  /*0ea0*/  @!P0 LDG.E.U16 R23, desc[UR16][R8.64] ;  /* 0x0000001008178981 */ /* 0x000f28000c1e1500 */
[----:B------:R-:W4:Y:S04]  /*0eb0*/  @!P1 LDG.E.U16 R25, desc[UR16][R8.64+0x40] ;  /* 0x0000401008199981 */ /* 0x000f28000c1e1500 */
[----:B------:R-:W4:Y:S04]  /*0ec0*/  @!P2 LDG.E.U16 R27, desc[UR16][R8.64+0x80] ;  /* 0x00008010081ba981 */ /* 0x000f28000c1e1500 */
[----:B------:R-:W4:Y:S01]  /*0ed0*/  @!P3 LDG.E.U16 R29, desc[UR16][R8.64+0xc0] ;  /* 0x0000c010081db981 */ /* 0x000f22000c1e1500 */
[----:B--2---:R-:W-:-:S02]  /*0ee0*/  PRMT R19, RZ, 0x7610, R19 ;  /* 0x00007610ff137816 */ /* 0x004fc40000000013 */
[----:B------:R-:W-:Y:S02]  /*0ef0*/  PRMT R35, RZ, 0x7610, R35 ;  /* 0x00007610ff237816 */ /* 0x000fe40000000023 */
[----:B------:R-:W-:Y:S02]  /*0f00*/  PRMT R37, RZ, 0x7610, R37 ;  /* 0x00007610ff257816 */ /* 0x000fe40000000025 */
[----:B---3--:R-:W-:Y:S01]  /*0f10*/  IADD3.X R21, PT, PT, RZ, R54, RZ, P4, !PT ;  /* 0x00000036ff157210 */ /* 0x008fe200027fe4ff */
[----:B----4-:R-:W-:Y:S04]  /*0f20*/  STS.U16 [R84], R23 ;  /* 0x0000001754007388 */ /* 0x010fe80000000400 */
[----:B------:R-:W-:Y:S04]  /*0f30*/  STS.U16 [R84+0x40], R25 ;  /* 0x0000401954007388 */ /* 0x000fe80000000400 */
        /* <DEDUP_REMOVED lines=54> */
.L_x_17730:
[----:B------:R-:W-:Y:S05]  /*12a0*/  BSYNC.RECONVERGENT B0 ;  /* 0x0000000000007941 */ /* 0x000fea0003800200 */
.L_x_17729:
[----:B--2---:R-:W-:Y:S01]  /*12b0*/  HADD2.F32 R19, -RZ, R89.H1_H1 ;  /* 0x30000059ff137230 */ /* 0x004fe20000004100 */
        /* <DEDUP_REMOVED lines=34> */
.L_x_17732:
[----:B------:R-:W-:Y:S05]  /*14e0*/  BSYNC.RECONVERGENT B0 ;  /* 0x0000000000007941 */ /* 0x000fea0003800200 */
.L_x_17731:
[----:B------:R-:W-:Y:S01]  /*14f0*/  HFMA2 R87, -RZ, RZ, 0, 0 ;  /* 0x00000000ff577431 */ /* 0x000fe200000001ff */
[----:B------:R-:W-:Y:S01]  /*1500*/  BSSY.RECONVERGENT B0, `(.L_x_17733) ;  /* 0x0000022000007945 */ /* 0x000fe20003800200 */
[----:B------:R-:W-:Y:S01]  /*1510*/  FSETP.GTU.FTZ.AND P5, PT, R94, 20, PT ;  /* 0x41a000005e00780b */ /* 0x000fe20003fbc000 */
[----:B------:R-:W-:Y:S02]  /*1520*/  IMAD.WIDE.U32 R20, R6, UR18, R86 ;  /* 0x0000001206147c25 */ /* 0x000fe4000f8e0056 */
[----:B------:R-:W-:Y:S10]  /*1530*/  @P4 BRA `(.L_x_17734) ;  /* 0x0000000000784947 */ /* 0x000ff40003800000 */
        /* <DEDUP_REMOVED lines=30> */
.L_x_17734:
[----:B------:R-:W-:Y:S05]  /*1720*/  BSYNC.RECONVERGENT B0 ;  /* 0x0000000000007941 */ /* 0x000fea0003800200 */
.L_x_17733:
[----:B------:R-:W-:Y:S04]  /*1730*/  BSSY.RECONVERGENT B0, `(.L_x_17735) ;  /* 0x0000020000007945 */ /* 0x000fe80003800200 */
        /* <DEDUP_REMOVED lines=31> */
.L_x_17736:
[----:B------:R-:W-:Y:S05]  /*1930*/  BSYNC.RECONVERGENT B0 ;  /* 0x0000000000007941 */ /* 0x000fea0003800200 */
.L_x_17735:
[----:B------:R-:W0:Y:S01]  /*1940*/  LDCU.64 UR8, c[0x0][0x488] ;  /* 0x00009100ff0877ac */ /* 0x000e220008000a00 */
[----:B------:R-:W-:Y:S01]  /*1950*/  LDS.64 R36, [R18+UR6] ;  /* 0x0000000612247984 */ /* 0x000fe20008000a00 */
        /* <DEDUP_REMOVED lines=11> */
[----:B------:R-:W-:-:S07]  /*1a10*/  IADD3 R89, PT, PT, R18, UR6, RZ ;  /* 0x0000000612597c10 */ /* 0x000fce000fffe0ff */
[----:B------:R-:W-:Y:S01]  /*1a20*/  BAR.SYNC.DEFER_BLOCKING 0x0 ;  /* 0x0000000000007b1d */ /* 0x000fe20000010000 */
[----:B------:R-:W-:Y:S02]  /*1a30*/  IADD3.X R0, PT, PT, RZ, R0, RZ, P4, !PT ;  /* 0x00000000ff007210 */ /* 0x000fe400027fe4ff */
[----:B0-----:R-:W-:Y:S02]  /*1a40*/  LEA R6, P4, R7, UR8, 0x1 ;  /* 0x0000000807067c11 */ /* 0x001fe4000f8808ff */
[----:B------:R-:W-:-:S03]  /*1a50*/  PRMT R33, RZ, 0x7610, R33 ;  /* 0x00007610ff217816 */ /* 0x000fc60000000021 */
[----:B------:R-:W0:Y:S01]  /*1a60*/  LDC.64 R98, c[0x0][0x508] ;  /* 0x00014200ff627b82 */ /* 0x000e220000000a00 */
[----:B------:R-:W-:Y:S01]  /*1a70*/  LEA.HI.X R7, R7, UR9, R0, 0x1, P4 ;  /* 0x0000000907077c11 */ /* 0x000fe2000a0f0c00 */
[----:B------:R-:W4:Y:S01]  /*1a80*/  LDCU.64 UR8, c[0x0][0x478] ;  /* 0x00008f00ff0877ac */ /* 0x000f220008000a00 */
[----:B------:R-:W-:Y:S01]  /*1a90*/  ISETP.NE.AND P5, PT, R46, RZ, PT ;  /* 0x000000ff2e00720c */ /* 0x000fe20003fa5270 */
[----:B------:R-:W5:Y:S02]  /*1aa0*/  LDCU.64 UR12, c[0x0][0x490] ;  /* 0x00009200ff0c77ac */ /* 0x000f640008000a00 */
[----:B------:R-:W2:Y:S04]  /*1ab0*/  @!P0 LDG.E.U16 R19, desc[UR16][R6.64] ;  /* 0x0000001006138981 */ /* 0x000ea8000c1e1500 */
[----:B------:R-:W5:Y:S04]  /*1ac0*/  @!P1 LDG.E.U16 R21, desc[UR16][R6.64+0x40] ;  /* 0x0000401006159981 */ /* 0x000f68000c1e1500 */
[----:B------:R-:W5:Y:S04]  /*1ad0*/  @!P2 LDG.E.U16 R23, desc[UR16][R6.64+0x80] ;  /* 0x000080100617a981 */ /* 0x000f68000c1e1500 */
[----:B------:R4:W5:Y:S01]  /*1ae0*/  @!P3 LDG.E.U16 R25, desc[UR16][R6.64+0xc0] ;  /* 0x0000c0100619b981 */ /* 0x000962000c1e1500 */
[----:B-1----:R-:W-:-:S04]  /*1af0*/  IMAD.WIDE.U32 R4, R26, UR18, R86 ;  /* 0x000000121a047c25 */ /* 0x002fc8000f8e0056 */
[----:B------:R-:W-:Y:S01]  /*1b00*/  IMAD R5, R27, UR18, R5 ;  /* 0x000000121b057c24 */ /* 0x000fe2000f8e0205 */
[----:B------:R-:W-:Y:S01]  /*1b10*/  PRMT R27, RZ, 0x7610, R27 ;  /* 0x00007610ff1b7816 */ /* 0x000fe2000000001b */
[----:B---3--:R-:W-:Y:S01]  /*1b20*/  IMAD.WIDE.U32 R4, R39, R28, R4 ;  /* 0x0000001c27047225 */ /* 0x008fe200078e0004 */
[----:B----4-:R-:W-:-:S03]  /*1b30*/  PRMT R7, RZ, 0x7610, R7 ;  /* 0x00007610ff077816 */ /* 0x010fc60000000007 */
[----:B------:R-:W-:Y:S01]  /*1b40*/  IMAD R0, R39, R29, R5 ;  /* 0x0000001d27007224 */ /* 0x000fe200078e0205 */
[----:B------:R-:W-:Y:S02]  /*1b50*/  IADD3 R5, P4, PT, R64, R4, RZ ;  /* 0x0000000440057210 */ /* 0x000fe40007f9e0ff */
[----:B------:R-:W-:Y:S02]  /*1b60*/  PRMT R29, RZ, 0x7610, R29 ;  /* 0x00007610ff1d7816 */ /* 0x000fe4000000001d */
[----:B------:R-:W-:Y:S02]  /*1b70*/  IADD3.X R0, PT, PT, RZ, R0, RZ, P4, !PT ;  /* 0x00000000ff007210 */ /* 0x000fe400027fe4ff */
[----:B------:R-:W-:-:S04]  /*1b80*/  LEA R4, P4, R5, UR8, 0x1 ;  /* 0x0000000805047c11 */ /* 0x000fc8000f8808ff */
[----:B------:R-:W-:Y:S01]  /*1b90*/  LEA.HI.X R5, R5, UR9, R0, 0x1, P4 ;  /* 0x0000000905057c11 */ /* 0x000fe2000a0f0c00 */
[----:B------:R-:W1:Y:S01]  /*1ba0*/  LDCU.64 UR8, c[0x0][0x510] ;  /* 0x0000a200ff0877ac */ /* 0x000e620008000a00 */
[----:B--2---:R-:W-:Y:S04]  /*1bb0*/  STS.U16 [R84], R19 ;  /* 0x0000001354007388 */ /* 0x004fe80000000400 */
[----:B-----5:R-:W-:Y:S04]  /*1bc0*/  STS.U16 [R84+0x40], R21 ;  /* 0x0000401554007388 */ /* 0x020fe80000000400 */
[----:B------:R-:W-:Y:S04]  /*1bd0*/  STS.U16 [R84+0x80], R23 ;  /* 0x0000801754007388 */ /* 0x000fe80000000400 */
[----:B------:R-:W-:Y:S01]  /*1be0*/  STS.U16 [R84+0xc0], R25 ;  /* 0x0000c01954007388 */ /* 0x000fe20000000400 */
[----:B------:R-:W-:-:S03]  /*1bf0*/  NOP ;  /* 0x0000000000007918 */ /* 0x000fc60000000000 */
[----:B------:R-:W2:Y:S01]  /*1c00*/  LDS.64 R34, [R89] ;  /* 0x0000000059227984 */ /* 0x000ea20000000a00 */
[----:B------:R-:W-:Y:S06]  /*1c10*/  BAR.SYNC.DEFER_BLOCKING 0x0 ;  /* 0x0000000000007b1d */ /* 0x000fec0000010000 */
[----:B------:R-:W3:Y:S04]  /*1c20*/  @!P0 LDG.E.U16 R7, desc[UR16][R4.64] ;  /* 0x0000001004078981 */ /* 0x000ee8000c1e1500 */
[----:B------:R-:W4:Y:S04]  /*1c30*/  @!P1 LDG.E.U16 R27, desc[UR16][R4.64+0x40] ;  /* 0x00004010041b9981 */ /* 0x000f28000c1e1500 */
[----:B------:R-:W5:Y:S04]  /*1c40*/  @!P2 LDG.E.U16 R29, desc[UR16][R4.64+0x80] ;  /* 0x00008010041da981 */ /* 0x000f68000c1e1500 */
[----:B------:R0:W5:Y:S01]  /*1c50*/  @!P3 LDG.E.U16 R33, desc[UR16][R4.64+0xc0] ;  /* 0x0000c0100421b981 */ /* 0x000162000c1e1500 */
[----:B--2---:R-:W-:Y:S01]  /*1c60*/  HADD2.F32 R23, -RZ, R34.H1_H1 ;  /* 0x30000022ff177230 */ /* 0x004fe20000004100 */
[----:B------:R-:W-:Y:S01]  /*1c70*/  UISETP.NE.U32.AND UP0, UPT, UR12, URZ, UPT ;  /* 0x000000ff0c00728c */ /* 0x000fe2000bf05070 */
[----:B------:R-:W-:-:S02]  /*1c80*/  HADD2.F32 R30, -RZ, R35.H0_H0 ;  /* 0x20000023ff1e7230 */ /* 0x000fc40000004100 */
[----:B------:R-:W-:Y:S02]  /*1c90*/  HADD2.F32 R20, -RZ, R34.H0_H0 ;  /* 0x20000022ff147230 */ /* 0x000fe40000004100 */
[----:B------:R-:W-:Y:S01]  /*1ca0*/  FMUL.FTZ R6, R23, -1.4426950216293334961 ;  /* 0xbfb8aa3b17067820 */ /* 0x000fe20000410000 */
[----:B------:R-:W-:Y:S01]  /*1cb0*/  HADD2.F32 R34, -RZ, R35.H1_H1 ;  /* 0x30000023ff227230 */ /* 0x000fe20000004100 */
[----:B------:R-:W-:Y:S01]  /*1cc0*/  UISETP.NE.AND.EX UP0, UPT, UR13, URZ, UPT, UP0 ;  /* 0x000000ff0d00728c */ /* 0x000fe2000bf05300 */
[----:B------:R-:W-:-:S03]  /*1cd0*/  FMUL.FTZ R0, R20, -1.4426950216293334961 ;  /* 0xbfb8aa3b14007820 */ /* 0x000fc60000410000 */
[----:B------:R-:W-:Y:S01]  /*1ce0*/  FMUL.FTZ R19, R34, -1.4426950216293334961 ;  /* 0xbfb8aa3b22137820 */ /* 0x000fe20000410000 */
[----:B------:R-:W0:Y:S04]  /*1cf0*/  MUFU.EX2 R6, R6 ;  /* 0x0000000600067308 */ /* 0x000e280000000800 */
[----:B------:R-:W2:Y:S04]  /*1d00*/  MUFU.EX2 R0, R0 ;  /* 0x0000000000007308 */ /* 0x000ea80000000800 */
[----:B------:R-:W1:Y:S01]  /*1d10*/  MUFU.EX2 R19, R19 ;  /* 0x0000001300137308 */ /* 0x000e620000000800 */
[----:B0-----:R-:W-:Y:S01]  /*1d20*/  FADD.FTZ R5, R6, 1 ;  /* 0x3f80000006057421 */ /* 0x001fe20000010000 */
[----:B------:R-:W-:-:S03]  /*1d30*/  HADD2.F32 R6, -RZ, R36.H1_H1 ;  /* 0x30000024ff067230 */ /* 0x000fc60000004100 */
[----:B------:R-:W0:Y:S01]  /*1d40*/  MUFU.RCP R24, R5 ;  /* 0x0000000500187308 */ /* 0x000e220000001000 */
[----:B--2---:R-:W-:Y:S01]  /*1d50*/  FADD.FTZ R4, R0, 1 ;  /* 0x3f80000000047421 */ /* 0x004fe20000010000 */
[----:B------:R-:W-:Y:S02]  /*1d60*/  HADD2.F32 R0, -RZ, R36.H0_H0 ;  /* 0x20000024ff007230 */ /* 0x000fe40000004100 */
[----:B-1----:R-:W-:Y:S01]  /*1d70*/  FADD.FTZ R28, R19, 1 ;  /* 0x3f800000131c7421 */ /* 0x002fe20000010000 */
[----:B------:R-:W-:-:S03]  /*1d80*/  HADD2.F32 R19, -RZ, R37.H1_H1 ;  /* 0x30000025ff137230 */ /* 0x000fc60000004100 */
[----:B------:R0:W1:Y:S08]  /*1d90*/  MUFU.RCP R21, R4 ;  /* 0x0000000400157308 */ /* 0x0000700000001000 */
[----:B------:R2:W5:Y:S01]  /*1da0*/  MUFU.RCP R35, R28 ;  /* 0x0000001c00237308 */ /* 0x0005620000001000 */
[----:B0-----:R-:W-:-:S04]  /*1db0*/  FADD.FTZ R4, -R24, 1 ;  /* 0x3f80000018047421 */ /* 0x001fc80000010100 */
[----:B--2---:R-:W-:Y:S01]  /*1dc0*/  FFMA.FTZ R28, R23, R4, 1 ;  /* 0x3f800000171c7423 */ /* 0x004fe20000010004 */
[----:B-1----:R-:W-:-:S04]  /*1dd0*/  FADD.FTZ R5, -R21, 1 ;  /* 0x3f80000015057421 */ /* 0x002fc80000010100 */
[----:B------:R-:W-:Y:S01]  /*1de0*/  FFMA.FTZ R5, R20, R5, 1 ;  /* 0x3f80000014057423 */ /* 0x000fe20000010005 */
[----:B---3--:R0:W-:Y:S04]  /*1df0*/  STS.U16 [R84], R7 ;  /* 0x0000000754007388 */ /* 0x0081e80000000400 */
[----:B----4-:R1:W-:Y:S04]  /*1e00*/  STS.U16 [R84+0x40], R27 ;  /* 0x0000401b54007388 */ /* 0x0103e80000000400 */
[----:B-----5:R-:W-:Y:S01]  /*1e10*/  STS.U16 [R84+0x80], R29 ;  /* 0x0000801d54007388 */ /* 0x020fe20000000400 */
[----:B0-----:R-:W-:-:S03]  /*1e20*/  FMUL.FTZ R7, R30, -1.4426950216293334961 ;  /* 0xbfb8aa3b1e077820 */ /* 0x001fc60000410000 */
[----:B------:R-:W-:Y:S01]  /*1e30*/  STS.U16 [R84+0xc0], R33 ;  /* 0x0000c02154007388 */ /* 0x000fe20000000400 */
[----:B------:R-:W-:-:S03]  /*1e40*/  NOP ;  /* 0x0000000000007918 */ /* 0x000fc60000000000 */
[----:B------:R-:W0:Y:S01]  /*1e50*/  LDS.64 R96, [R89] ;  /* 0x0000000059607984 */ /* 0x000e220000000a00 */
[----:B------:R-:W2:Y:S02]  /*1e60*/  MUFU.EX2 R7, R7 ;  /* 0x0000000700077308 */ /* 0x000ea40000000800 */
[----:B--2---:R-:W-:Y:S01]  /*1e70*/  FADD.FTZ R25, R7, 1 ;  /* 0x3f80000007197421 */ /* 0x004fe20000010000 */
[----:B------:R-:W-:Y:S02]  /*1e80*/  HADD2.F32 R7, -RZ, R37.H0_H0 ;  /* 0x20000025ff077230 */ /* 0x000fe40000004100 */
[----:B------:R-:W-:Y:S01]  /*1e90*/  FADD.FTZ R37, -R35, 1 ;  /* 0x3f80000023257421 */ /* 0x000fe20000010100 */
[----:B-1----:R-:W1:Y:S03]  /*1ea0*/  MUFU.RCP R27, R25 ;  /* 0x00000019001b7308 */ /* 0x002e660000001000 */
[C---:B------:R-:W-:Y:S01]  /*1eb0*/  FFMA.FTZ R37, R34.reuse, R37, 1 ;  /* 0x3f80000022257423 */ /* 0x040fe20000010025 */
[----:B------:R-:W-:Y:S01]  /*1ec0*/  FMUL.FTZ R34, R34, R35 ;  /* 0x0000002322227220 */ /* 0x000fe20000410000 */
[----:B-1----:R-:W-:Y:S01]  /*1ed0*/  FADD.FTZ R25, -R27, 1 ;  /* 0x3f8000001b197421 */ /* 0x002fe20000010100 */
[----:B0-----:R-:W-:-:S03]  /*1ee0*/  HADD2.F32 R22, -RZ, R96.H0_H0 ;  /* 0x20000060ff167230 */ /* 0x001fc60000004100 */
[C---:B------:R-:W-:Y:S01]  /*1ef0*/  FFMA.FTZ R33, R30.reuse, R25, 1 ;  /* 0x3f8000001e217423 */ /* 0x040fe20000010019 */
        /* <DEDUP_REMOVED lines=19> */
[----:B------:R-:W-:-:S02]  /*2030*/  IMAD.WIDE.U32 R4, R98, UR18, R86 ;  /* 0x0000001262047c25 */ /* 0x000fc4000f8e0056 */
[----:B------:R-:W-:Y:S02]  /*2040*/  F2FP.F16.F32.PACK_AB R97, R37, R32 ;  /* 0x000000202561723e */ /* 0x000fe400000000ff */
[----:B------:R-:W-:Y:S02]  /*2050*/  IMAD R5, R99, UR18, R5 ;  /* 0x0000001263057c24 */ /* 0x000fe4000f8e0205 */
        /* <DEDUP_REMOVED lines=18> */
[----:B------:R-:W-:Y:S01]  /*2180*/  ISETP.GE.AND P3, PT, R75, R25, PT ;  /* 0x000000194b00720c */ /* 0x000fe20003f66270 */
[----:B------:R-:W-:Y:S01]  /*2190*/  FMUL.FTZ R25, R23, R24 ;  /* 0x0000001817197220 */ /* 0x000fe20000410000 */
[----:B------:R-:W-:-:S05]  /*21a0*/  FMUL.FTZ R23, R0, R21 ;  /* 0x0000001500177220 */ /* 0x000fca0000410000 */
        /* <DEDUP_REMOVED lines=12> */
[----:B------:R-:W-:-:S05]  /*2270*/  F2FP.F16.F32.PACK_AB R97, R36, R29 ;  /* 0x0000001d2461723e */ /* 0x000fca00000000ff */
[----:B0-----:R-:W0:Y:S01]  /*2280*/  LDC.64 R36, c[0x0][0x430] ;  /* 0x00010c00ff247b82 */ /* 0x001e220000000a00 */
        /* <DEDUP_REMOVED lines=25> */
.L_x_17737:
        /* <DEDUP_REMOVED lines=11> */
[----:B0-----:R-:W-:Y:S02]  /*24d0*/  HFMA2 R91, -RZ, RZ, 0, 0 ;  /* 0x00000000ff5b7431 */ /* 0x001fe400000001ff */
[C---:B------:R-:W-:Y:S01]  /*24e0*/  FFMA.FTZ R0, R6.reuse, R97, R3 ;  /* 0x0000006106007223 */ /* 0x040fe20000010003 */
[----:B------:R-:W-:Y:S01]  /*24f0*/  MOV R87, RZ ;  /* 0x000000ff00577202 */ /* 0x000fe20000000f00 */
        /* <DEDUP_REMOVED lines=15> */
[----:B-1----:R-:W-:Y:S01]  /*25f0*/  IADD3 R21, PT, PT, R18, 0x5, RZ ;  /* 0x0000000512157810 */ /* 0x002fe20007ffe0ff */
[----:B------:R-:W-:Y:S01]  /*2600*/  FADD.FTZ R102, R6, R6 ;  /* 0x0000000606667221 */ /* 0x000fe20000010000 */
[C---:B------:R-:W-:Y:S01]  /*2610*/  IADD3 R23, PT, PT, R18.reuse, 0x6, RZ ;  /* 0x0000000612177810 */ /* 0x040fe20007ffe0ff */
        /* <DEDUP_REMOVED lines=55> */
.L_x_17772:
[----:B------:R-:W-:Y:S01]  /*2990*/  MOV R2, R70 ;  /* 0x0000004600027202 */ /* 0x000fe20000000f00 */
[----:B------:R-:W-:Y:S01]  /*29a0*/  HFMA2 R3, -RZ, RZ, 0, 0 ;  /* 0x00000000ff037431 */ /* 0x000fe200000001ff */
[----:B------:R-:W-:Y:S02]  /*29b0*/  PRMT R35, RZ, 0x7610, R35 ;  /* 0x00007610ff237816 */ /* 0x000fe40000000023 */
[----:B0-----:R-:W-:Y:S01]  /*29c0*/  P2R R34, PR, RZ, 0x1 ;  /* 0x00000001ff227803 */ /* 0x001fe20000000000 */
[----:B0-----:R-:W-:Y:S01]  /*29d0*/  IMAD.WIDE.U32 R2, R24, UR4, R2 ;  /* 0x0000000418027c25 */ /* 0x001fe2000f8e0002 */
[----:B------:R-:W-:Y:S02]  /*29e0*/  ISETP.NE.AND P0, PT, R163, RZ, PT ;  /* 0x000000ffa300720c */ /* 0x000fe40003f05270 */
[----:B------:R-:W-:Y:S01]  /*29f0*/  ISETP.NE.AND P6, PT, R165, RZ, PT ;  /* 0x000000ffa500720c */ /* 0x000fe20003fc5270 */
[----:B------:R-:W-:Y:S01]  /*2a00*/  IMAD R3, R25, UR4, R3 ;  /* 0x0000000419037c24 */ /* 0x000fe2000f8e0203 */
[----:B--2---:R-:W-:-:S04]  /*2a10*/  LEA R6, P5, R2, R55, 0x1 ;  /* 0x0000003702067211 */ /* 0x004fc800078a08ff */
        /* <DEDUP_REMOVED lines=43> */
[C---:B------:R-:W-:Y:S01]  /*2cd0*/  FMUL.FTZ R2, R31.reuse, R92 ;  /* 0x0000005c1f027220 */ /* 0x040fe20000410000 */
[C---:B------:R-:W-:Y:S01]  /*2ce0*/  FMUL.FTZ R34, R31.reuse, R88 ;  /* 0x000000581f227220 */ /* 0x040fe20000410000 */
[----:B-1----:R-:W-:Y:S01]  /*2cf0*/  FMUL.FTZ R125, R31, R90 ;  /* 0x0000005a1f7d7220 */ /* 0x002fe20000410000 */
[----:B------:R-:W-:Y:S01]  /*2d00*/  LDS.U16 R129, [R119+0x4] ;  /* 0x0000040077817984 */ /* 0x000fe20000000400 */
[----:B------:R-:W-:Y:S01]  /*2d10*/  FMUL.RZ R126, R2, 0.15915493667125701904 ;  /* 0x3e22f983027e7820 */ /* 0x000fe2000040c000 */
[----:B--2---:R-:W-:Y:S02]  /*2d20*/  FMUL.RZ R127, R34, 0.15915493667125701904 ;  /* 0x3e22f983227f7820 */ /* 0x004fe4000040c000 */
[----:B------:R-:W-:Y:S01]  /*2d30*/  LDS.U16 R130, [R120+0x6] ;  /* 0x0000060078827984 */ /* 0x000fe20000000400 */
[----:B------:R-:W1:Y:S03]  /*2d40*/  MUFU.SIN R7, R126 ;  /* 0x0000007e00077308 */ /* 0x000e660000000400 */
[----:B------:R-:W-:Y:S04]  /*2d50*/  LDS.U16 R133, [R121+0x8] ;  /* 0x0000080079857984 */ /* 0x000fe80000000400 */
[----:B------:R-:W-:Y:S01]  /*2d60*/  LDS.U16 R134, [R122+0xa] ;  /* 0x00000a007a867984 */ /* 0x000fe20000000400 */
[----:B------:R2:W1:Y:S03]  /*2d70*/  MUFU.COS R35, R126 ;  /* 0x0000007e00237308 */ /* 0x0004660000000000 */
[----:B------:R-:W-:Y:S04]  /*2d80*/  LDS.U16 R137, [R123+0xc] ;  /* 0x00000c007b897984 */ /* 0x000fe80000000400 */
[----:B------:R-:W-:Y:S01]  /*2d90*/  LDS.U16 R139, [R124+0xe] ;  /* 0x00000e007c8b7984 */ /* 0x000fe20000000400 */
[----:B---3--:R-:W-:Y:S01]  /*2da0*/  MUFU.SIN R37, R127 ;  /* 0x0000007f00257308 */ /* 0x008fe20000000400 */
[----:B--2---:R-:W-:-:S02]  /*2db0*/  FMUL.RZ R126, R125, 0.15915493667125701904 ;  /* 0x3e22f9837d7e7820 */ /* 0x004fc4000040c000 */
[----:B------:R-:W2:Y:S05]  /*2dc0*/  LDS.U16 R125, [R114] ;  /* 0x00000000727d7984 */ /* 0x000eaa0000000400 */
[----:B----4-:R3:W4:Y:S01]  /*2dd0*/  MUFU.COS R131, R127 ;  /* 0x0000007f00837308 */ /* 0x0107220000000000 */
[----:B------:R-:W-:Y:S01]  /*2de0*/  FMUL.FTZ R3, R30, 1.4426950216293334961 ;  /* 0x3fb8aa3b1e037820 */ /* 0x000fe20000410000 */
[----:B---3--:R-:W3:Y:S03]  /*2df0*/  LDS.U16 R127, [R117+0x2] ;  /* 0x00000200757f7984 */ /* 0x008ee60000000400 */
[----:B------:R-:W-:-:S04]  /*2e00*/  FMUL.FTZ R2, R3, R92 ;  /* 0x0000005c03027220 */ /* 0x000fc80000410000 */
[----:B------:R0:W1:Y:S01]  /*2e10*/  MUFU.EX2 R6, R2 ;  /* 0x0000000200067308 */ /* 0x0000620000000800 */
[C---:B------:R-:W-:Y:S01]  /*2e20*/  FMUL.FTZ R36, R3.reuse, R90 ;  /* 0x0000005a03247220 */ /* 0x040fe20000410000 */
[-C--:B------:R-:W-:Y:S01]  /*2e30*/  FMUL.FTZ R132, R3, R94.reuse ;  /* 0x0000005e03847220 */ /* 0x080fe20000410000 */
[----:B0-----:R-:W-:Y:S01]  /*2e40*/  FMUL.FTZ R2, R31, R94 ;  /* 0x0000005e1f027220 */ /* 0x001fe20000410000 */
[----:B------:R-:W-:-:S03]  /*2e50*/  FMUL.FTZ R34, R3, R88 ;  /* 0x0000005803227220 */ /* 0x000fc60000410000 */
[----:B------:R-:W-:Y:S01]  /*2e60*/  FMUL.RZ R136, R2, 0.15915493667125701904 ;  /* 0x3e22f98302887820 */ /* 0x000fe2000040c000 */
[----:B------:R-:W0:Y:S01]  /*2e70*/  MUFU.COS R141, R126 ;  /* 0x0000007e008d7308 */ /* 0x000e220000000000 */
[----:B------:R-:W-:Y:S01]  /*2e80*/  UMOV UR6, 0x400 ;  /* 0x0000040000067882 */ /* 0x000fe20000000000 */
[----:B------:R-:W-:Y:S02]  /*2e90*/  IADD3 R2, PT, PT, R162, UR4, RZ ;  /* 0x00000004a2027c10 */ /* 0x000fe4000fffe0ff */
[----:B------:R-:W-:-:S04]  /*2ea0*/  ISETP.NE.AND P5, PT, R46, RZ, PT ;  /* 0x000000ff2e00720c */ /* 0x000fc80003fa5270 */
[----:B------:R-:W-:Y:S01]  /*2eb0*/  MUFU.SIN R143, R136 ;  /* 0x00000088008f7308 */ /* 0x000fe20000000400 */
[----:B------:R-:W-:Y:S01]  /*2ec0*/  ULEA UR6, UR7, UR6, 0x18 ;  /* 0x0000000607067291 */ /* 0x000fe2000f8ec0ff */
[----:B------:R-:W-:-:S06]  /*2ed0*/  ISETP.NE.AND P6, PT, R46, 0x1f, PT ;  /* 0x0000001f2e00780c */ /* 0x000fcc0003fc5270 */
[----:B------:R-:W-:Y:S08]  /*2ee0*/  MUFU.COS R145, R136 ;  /* 0x0000008800917308 */ /* 0x000ff00000000000 */
[----:B------:R4:W2:Y:S01]  /*2ef0*/  MUFU.SIN R135, R126 ;  /* 0x0000007e00877308 */ /* 0x0008a20000000400 */
[----:B-1----:R-:W-:-:S07]  /*2f00*/  FMUL.FTZ R3, R6, R7 ;  /* 0x0000000706037220 */ /* 0x002fce0000410000 */
[----:B------:R1:W4:Y:S04]  /*2f10*/  MUFU.EX2 R128, R34 ;  /* 0x0000002200807308 */ /* 0x0003280000000800 */
[----:B------:R-:W0:Y:S04]  /*2f20*/  MUFU.EX2 R36, R36 ;  /* 0x0000002400247308 */ /* 0x000e280000000800 */
[----:B------:R-:W3:Y:S01]  /*2f30*/  MUFU.EX2 R132, R132 ;  /* 0x0000008400847308 */ /* 0x000ee20000000800 */
[----:B-1----:R-:W-:Y:S01]  /*2f40*/  SEL R34, R2, R59, !P5 ;  /* 0x0000003b02227207 */ /* 0x002fe20006800000 */
[----:B------:R-:W-:-:S03]  /*2f50*/  FMUL.FTZ R2, R6, R35 ;  /* 0x0000002306027220 */ /* 0x000fc60000410000 */
[----:B------:R-:W-:Y:S01]  /*2f60*/  LEA R34, R34, UR6, 0x3 ;  /* 0x0000000622227c11 */ /* 0x000fe2000f8e18ff */
[----:B------:R-:W-:Y:S01]  /*2f70*/  BSSY.RECONVERGENT B0, `(.L_x_17739) ;  /* 0x0000023000007945 */ /* 0x000fe20003800200 */
[----:B----4-:R-:W-:-:S03]  /*2f80*/  FMUL.FTZ R126, R128, R131 ;  /* 0x00000083807e7220 */ /* 0x010fc60000410000 */
[----:B------:R1:W-:Y:S01]  /*2f90*/  STS.64 [R34+0xa80], R2 ;  /* 0x000a800222007388 */ /* 0x0003e20000000a00 */
[----:B0-----:R-:W-:Y:S01]  /*2fa0*/  FMUL.FTZ R131, R36, R141 ;  /* 0x0000008d24837220 */ /* 0x001fe20000410000 */
[----:B------:R-:W-:Y:S01]  /*2fb0*/  FMUL.FTZ R128, R128, R37 ;  /* 0x0000002580807220 */ /* 0x000fe20000410000 */
[----:B--2---:R-:W-:Y:S01]  /*2fc0*/  FMUL.FTZ R135, R36, R135 ;  /* 0x0000008724877220 */ /* 0x004fe20000410000 */
[C---:B---3--:R-:W-:Y:S01]  /*2fd0*/  FMUL.FTZ R136, R132.reuse, R145 ;  /* 0x0000009184887220 */ /* 0x048fe20000410000 */
        /* <DEDUP_REMOVED lines=27> */
.L_x_17740:
[----:B------:R2:W3:Y:S02]  /*3190*/  LDS.64 R36, [R57+UR5+0x1a88] ;  /* 0x001a880539247984 */ /* 0x0004e40008000a00 */
.L_x_17741:
[----:B------:R-:W-:Y:S05]  /*31a0*/  BSYNC.RECONVERGENT B0 ;  /* 0x0000000000007941 */ /* 0x000fea0003800200 */
.L_x_17739:
[----:B0-----:R-:W-:-:S04]  /*31b0*/  IMAD.WIDE.U32 R4, R18, UR4, R32 ;  /* 0x0000000412047c25 */ /* 0x001fc8000f8e0020 */
[----:B------:R-:W-:Y:S01]  /*31c0*/  FMUL.FTZ R6, R127, R92 ;  /* 0x0000005c7f067220 */ /* 0x000fe20000410000 */
[-C--:B------:R-:W-:Y:S01]  /*31d0*/  FMUL.FTZ R146, R130, R88.reuse ;  /* 0x0000005882927220 */ /* 0x080fe20000410000 */
[----:B------:R-:W-:Y:S01]  /*31e0*/  FMUL.FTZ R148, R129, R88 ;  /* 0x0000005881947220 */ /* 0x000fe20000410000 */
[----:B------:R-:W-:Y:S01]  /*31f0*/  IMAD R5, R19, UR4, R5 ;  /* 0x0000000413057c24 */ /* 0x000fe2000f8e0205 */
[----:B------:R-:W-:Y:S01]  /*3200*/  LEA R34, P6, R4, R41, 0x2 ;  /* 0x0000002904227211 */ /* 0x000fe200078c10ff */
[----:B------:R-:W-:Y:S01]  /*3210*/  FMUL.FTZ R151, R95, R6 ;  /* 0x000000065f977220 */ /* 0x000fe20000410000 */
[----:B------:R-:W-:Y:S02]  /*3220*/  FMUL.FTZ R152, R134, R90 ;  /* 0x0000005a86987220 */ /* 0x000fe40000410000 */
[----:B------:R-:W-:Y:S01]  /*3230*/  LEA.HI.X R35, R4, R43, R5, 0x2, P6 ;  /* 0x0000002b04237211 */ /* 0x000fe200030f1405 */
[----:B------:R-:W-:Y:S01]  /*3240*/  FMUL.FTZ R4, R125, R92 ;  /* 0x0000005c7d047220 */ /* 0x000fe20000410000 */
[----:B------:R-:W-:-:S03]  /*3250*/  ISETP.GE.AND P6, PT, R85, 0x1, PT ;  /* 0x000000015500780c */ /* 0x000fc60003fc6270 */
        /* <DEDUP_REMOVED lines=9> */
[----:B------:R-:W-:Y:S01]  /*32f0*/  FFMA.FTZ R154, R131, R4, -R150 ;  /* 0x00000004839a7223 */ /* 0x000fe20000010896 */
        /* <DEDUP_REMOVED lines=8> */
[----:B------:R-:W-:Y:S01]  /*3380*/  FMUL.FTZ R155, R140, R153 ;  /* 0x000000998c9b7220 */ /* 0x000fe20000410000 */
[----:B------:R-:W-:Y:S01]  /*3390*/  FMUL.FTZ R154, R139, R94 ;  /* 0x0000005e8b9a7220 */ /* 0x000fe20000410000 */
[----:B------:R-:W-:-:S02]  /*33a0*/  FMUL.FTZ R156, R135, R6 ;  /* 0x00000006879c7220 */ /* 0x000fc40000410000 */
[-C--:B------:R-:W-:Y:S01]  /*33b0*/  FFMA.FTZ R158, R136, R7.reuse, R155 ;  /* 0x00000007889e7223 */ /* 0x080fe2000001009b */
[----:B------:R-:W-:Y:S01]  /*33c0*/  FMUL.FTZ R7, R140, R7 ;  /* 0x000000078c077220 */ /* 0x000fe20000410000 */
[----:B------:R-:W-:Y:S01]  /*33d0*/  FFMA.FTZ R5, R131, R4, -R156 ;  /* 0x0000000483057223 */ /* 0x000fe2000001089c */
[----:B------:R-:W-:Y:S01]  /*33e0*/  FMUL.FTZ R156, R137, R94 ;  /* 0x0000005e899c7220 */ /* 0x000fe20000410000 */
[----:B------:R-:W-:Y:S01]  /*33f0*/  FFMA.FTZ R160, R101, R154, R158 ;  /* 0x0000009a65a07223 */ /* 0x000fe2000001009e */
[----:B------:R-:W-:Y:S01]  /*3400*/  FFMA.FTZ R155, R136, R153, -R7 ;  /* 0x00000099889b7223 */ /* 0x000fe20000010807 */
[----:B------:R-:W-:Y:S01]  /*3410*/  FMUL.FTZ R4, R135, R4 ;  /* 0x0000000487047220 */ /* 0x000fe20000410000 */
[----:B------:R-:W-:Y:S02]  /*3420*/  FMUL.FTZ R153, R140, R5 ;  /* 0x000000058c997220 */ /* 0x000fe40000410000 */
[----:B------:R-:W-:Y:S01]  /*3430*/  FFMA.FTZ R159, R101, R156, R155 ;  /* 0x0000009c659f7223 */ /* 0x000fe2000001009b */
[----:B------:R-:W-:Y:S01]  /*3440*/  FFMA.FTZ R7, R131, R6, R4 ;  /* 0x0000000683077223 */ /* 0x000fe20000010004 */
[----:B------:R-:W0:Y:S03]  /*3450*/  SHFL.UP PT, R155, R160, 0x1, RZ ;  /* 0x04200000a09b7989 */ /* 0x000e2600000e00ff */
[-C--:B------:R-:W-:Y:S01]  /*3460*/  FFMA.FTZ R158, R136, R7.reuse, R153 ;  /* 0x00000007889e7223 */ /* 0x080fe20000010099 */
[----:B------:R-:W-:Y:S01]  /*3470*/  FMUL.FTZ R7, R140, R7 ;  /* 0x000000078c077220 */ /* 0x000fe20000410000 */
[----:B------:R-:W4:Y:S03]  /*3480*/  SHFL.UP PT, R153, R159, 0x1, RZ ;  /* 0x042000009f997989 */ /* 0x000f2600000e00ff */
[----:B------:R-:W-:Y:S01]  /*3490*/  FFMA.FTZ R157, R136, R5, -R7 ;  /* 0x00000005889d7223 */ /* 0x000fe20000010807 */
[----:B------:R-:W5:Y:S04]  /*34a0*/  SHFL.UP PT, R6, R158, 0x1, RZ ;  /* 0x042000009e067989 */ /* 0x000f6800000e00ff */
[----:B------:R-:W2:Y:S01]  /*34b0*/  SHFL.UP PT, R4, R157, 0x1, RZ ;  /* 0x042000009d047989 */ /* 0x000ea200000e00ff */
[-C--:B0-----:R-:W-:Y:S01]  /*34c0*/  FMUL.FTZ R166, R158, R155.reuse ;  /* 0x0000009b9ea67220 */ /* 0x081fe20000410000 */
[----:B------:R-:W-:-:S04]  /*34d0*/  FMUL.FTZ R155, R157, R155 ;  /* 0x0000009b9d9b7220 */ /* 0x000fc80000410000 */
        /* <DEDUP_REMOVED lines=65> */
[----:B------:R-:W0:Y:S01]  /*38f0*/  @P0 LDC R7, c[0x0][0x38c] ;  /* 0x0000e300ff070b82 */ /* 0x000e220000000800 */
[-C--:B-----5:R-:W-:Y:S01]  /*3900*/  @P6 FFMA.FTZ R157, R157, R4.reuse, -R6 ;  /* 0x000000049d9d6223 */ /* 0x0a0fe20000010806 */
[----:B------:R-:W-:Y:S01]  /*3910*/  @P6 FADD.FTZ R159, R159, R166 ;  /* 0x000000a69f9f6221 */ /* 0x000fe20000010000 */
[----:B------:R-:W-:Y:S01]  /*3920*/  @P6 FFMA.FTZ R158, R158, R4, R5 ;  /* 0x000000049e9e6223 */ /* 0x000fe20000010005 */
[----:B------:R-:W-:Y:S01]  /*3930*/  CS2R R4, SRZ ;  /* 0x0000000000047805 */ /* 0x000fe2000001ff00 */
[----:B0-----:R-:W-:-:S04]  /*3940*/  @P0 IMAD R7, R108, R7, UR4 ;  /* 0x000000046c070e24 */ /* 0x001fc8000f8e0207 */
[----:B------:R-:W-:-:S05]  /*3950*/  @P0 IMAD.WIDE R6, R7, 0x10, R16 ;  /* 0x0000001007060825 */ /* 0x000fca00078e0210 */
[----:B------:R0:W2:Y:S01]  /*3960*/  @P0 LDG.E.64 R4, desc[UR16][R6.64+0x8] ;  /* 0x0000081006040981 */ /* 0x0000a2000c1e1b00 */
[----:B------:R-:W-:Y:S01]  /*3970*/  ULEA UR7, UR4, UR6, 0x4 ;  /* 0x0000000604077291 */ /* 0x000fe2000f8e20ff */
[----:B------:R-:W-:Y:S02]  /*3980*/  BSSY.RECONVERGENT B0, `(.L_x_17742) ;  /* 0x0000041000007945 */ /* 0x000fe40003800200 */
[----:B------:R4:W-:Y:S04]  /*3990*/  SHFL.UP PT, R166, R157, 0x1, RZ ;  /* 0x042000009da67989 */ /* 0x0009e800000e00ff */
[----:B------:R-:W-:Y:S01]  /*39a0*/  SHFL.UP PT, R158, R158, 0x1, RZ ;  /* 0x042000009e9e7989 */ /* 0x000fe200000e00ff */
[----:B0-----:R-:W-:-:S03]  /*39b0*/  CS2R R6, SRZ ;  /* 0x0000000000067805 */ /* 0x001fc6000001ff00 */
[----:B------:R-:W-:Y:S01]  /*39c0*/  SHFL.UP PT, R160, R160, 0x1, RZ ;  /* 0x04200000a0a07989 */ /* 0x000fe200000e00ff */
[----:B----4-:R-:W-:-:S03]  /*39d0*/  FMUL.FTZ R157, R140, R147 ;  /* 0x000000938c9d7220 */ /* 0x010fc60000410000 */
[----:B------:R-:W-:Y:S04]  /*39e0*/  SHFL.UP PT, R159, R159, 0x1, RZ ;  /* 0x042000009f9f7989 */ /* 0x000fe800000e00ff */
[----:B--2---:R0:W2:Y:S04]  /*39f0*/  SHFL.IDX PT, R153, R5, RZ, 0x1f ;  /* 0x00001fff05997589 */ /* 0x0040a800000e0000 */
[----:B------:R4:W5:Y:S01]  /*3a00*/  SHFL.IDX PT, R155, R4, RZ, 0x1f ;  /* 0x00001fff049b7589 */ /* 0x00096200000e0000 */
[----:B0-----:R-:W-:Y:S01]  /*3a10*/  MOV R5, RZ ;  /* 0x000000ff00057202 */ /* 0x001fe20000000f00 */
[----:B----4-:R-:W-:-:S02]  /*3a20*/  HFMA2 R4, -RZ, RZ, 1.875, 0 ;  /* 0x3f800000ff047431 */ /* 0x010fc400000001ff */
[-C--:B--2---:R-:W-:Y:S01]  /*3a30*/  FMUL.FTZ R169, R166, R153.reuse ;  /* 0x00000099a6a97220 */ /* 0x084fe20000410000 */
[----:B------:R-:W-:-:S03]  /*3a40*/  FMUL.FTZ R167, R158, R153 ;  /* 0x000000999ea77220 */ /* 0x000fc60000410000 */
[-C--:B-----5:R-:W-:Y:S01]  /*3a50*/  FFMA.FTZ R169, R158, R155.reuse, R169 ;  /* 0x0000009b9ea97223 */ /* 0x0a0fe200000100a9 */
[----:B------:R-:W-:Y:S01]  /*3a60*/  FFMA.FTZ R166, R166, R155, -R167 ;  /* 0x0000009ba6a67223 */ /* 0x000fe200000108a7 */
[-C--:B------:R-:W-:Y:S02]  /*3a70*/  FFMA.FTZ R158, R136, R145.reuse, R157 ;  /* 0x00000091889e7223 */ /* 0x080fe4000001009d */
        /* <DEDUP_REMOVED lines=11> */
[----:B------:R-:W-:-:S02]  /*3b30*/  FFMA.FTZ R160, -R140, R36, -R159 ;  /* 0x000000248ca07223 */ /* 0x000fc4000001099f */
[----:B------:R-:W-:Y:S01]  /*3b40*/  FMUL.FTZ R167, R135, R168 ;  /* 0x000000a887a77220 */ /* 0x000fe20000410000 */
[----:B------:R-:W-:Y:S01]  /*3b50*/  FFMA.FTZ R158, R136, R36, -R157 ;  /* 0x00000024889e7223 */ /* 0x000fe2000001089d */
[----:B------:R-:W-:Y:S01]  /*3b60*/  FFMA.FTZ R159, R131, R168, -R170 ;  /* 0x000000a8839f7223 */ /* 0x000fe200000108aa */
[----:B------:R-:W-:Y:S01]  /*3b70*/  FMUL.FTZ R157, R135, R160 ;  /* 0x000000a0879d7220 */ /* 0x000fe20000410000 */
[----:B------:R-:W-:Y:S01]  /*3b80*/  FFMA.FTZ R168, R131, R166, R167 ;  /* 0x000000a683a87223 */ /* 0x000fe200000100a7 */
[----:B------:R-:W-:Y:S01]  /*3b90*/  FMUL.FTZ R166, R135, R158 ;  /* 0x0000009e87a67220 */ /* 0x000fe20000410000 */
[----:B------:R-:W-:Y:S01]  /*3ba0*/  FADD.FTZ R169, R142, R159 ;  /* 0x0000009f8ea97221 */ /* 0x000fe20000010000 */
[----:B------:R-:W0:Y:S01]  /*3bb0*/  @!P5 LDS.128 R4, [UR7+0x1b80] ;  /* 0x001b8007ff04d984 */ /* 0x000e220008000c00 */
[----:B------:R-:W-:Y:S01]  /*3bc0*/  FADD.FTZ R159, R141, R168 ;  /* 0x000000a88d9f7221 */ /* 0x000fe20000010000 */
[C---:B------:R-:W-:Y:S01]  /*3bd0*/  FFMA.FTZ R167, R131.reuse, R160, -R166 ;  /* 0x000000a083a77223 */ /* 0x040fe200000108a6 */
[----:B------:R-:W-:Y:S01]  /*3be0*/  FFMA.FTZ R157, R131, R158, R157 ;  /* 0x0000009e839d7223 */ /* 0x000fe2000001009d */
        /* <DEDUP_REMOVED lines=26> */
.L_x_17743:
[----:B------:R-:W-:Y:S05]  /*3d90*/  BSYNC.RECONVERGENT B0 ;  /* 0x0000000000007941 */ /* 0x000fea0003800200 */
.L_x_17742:
        /* <DEDUP_REMOVED lines=17> */
.L_x_17745:
[----:B------:R-:W-:Y:S05]  /*3eb0*/  BSYNC.RECONVERGENT B0 ;  /* 0x0000000000007941 */ /* 0x000fea0003800200 */
.L_x_17744:
        /* <DEDUP_REMOVED lines=17> */
.L_x_17747:
[----:B------:R-:W-:Y:S05]  /*3fd0*/  BSYNC.RECONVERGENT B0 ;  /* 0x0000000000007941 */ /* 0x000fea0003800200 */
.L_x_17746:
        /* <DEDUP_REMOVED lines=17> */
.L_x_17749:
[----:B------:R-:W-:Y:S05]  /*40f0*/  BSYNC.RECONVERGENT B0 ;  /* 0x0000000000007941 */ /* 0x000fea0003800200 */
.L_x_17748:
        /* <DEDUP_REMOVED lines=17> */
.L_x_17751:
[----:B------:R-:W-:Y:S05]  /*4210*/  BSYNC.RECONVERGENT B0 ;  /* 0x0000000000007941 */ /* 0x000fea0003800200 */
.L_x_17750:
[----:B0-----:R-:W-:Y:S01]  /*4220*/  SHFL.DOWN PT, R171, R160, 0x1, 0x1f ;  /* 0x08201f00a0ab7f89 */ /* 0x001fe200000e0000 */
[----:B------:R-:W-:Y:S01]  /*4230*/  ISETP.NE.AND P5, PT, R46, 0x1f, PT ;  /* 0x0000001f2e00780c */ /* 0x000fe20003fa5270 */
[----:B------:R-:W-:Y:S02]  /*4240*/  BSSY.RECONVERGENT B0, `(.L_x_17752) ;  /* 0x000008f000007945 */ /* 0x000fe40003800200 */
[----:B-1----:R-:W0:Y:S04]  /*4250*/  SHFL.IDX PT, R170, R7, RZ, 0x1f ;  /* 0x00001fff07aa7589 */ /* 0x002e2800000e0000 */
[----:B------:R-:W1:Y:S04]  /*4260*/  SHFL.DOWN PT, R167, R159, 0x1, 0x1f ;  /* 0x08201f009fa77f89 */ /* 0x000e6800000e0000 */
        /* <DEDUP_REMOVED lines=9> */
[----:B------:R-:W-:Y:S01]  /*4300*/  @P5 FFMA.FTZ R168, R171, R169, R168 ;  /* 0x000000a9aba85223 */ /* 0x000fe200000100a8 */
[----:B------:R-:W-:Y:S01]  /*4310*/  FMUL.FTZ R167, R3, R153 ;  /* 0x0000009903a77220 */ /* 0x000fe20000410000 */
[----:B------:R-:W3:Y:S01]  /*4320*/  SHFL.IDX PT, R157, R157, RZ, 0x1f ;  /* 0x00001fff9d9d7589 */ /* 0x000ee200000e0000 */
[----:B------:R-:W-:Y:S02]  /*4330*/  @P5 FADD.FTZ R169, R173, R166 ;  /* 0x000000a6ada95221 */ /* 0x000fe40000010000 */
[-C--:B------:R-:W-:Y:S01]  /*4340*/  FFMA.FTZ R166, R2, R155.reuse, -R167 ;  /* 0x0000009b02a67223 */ /* 0x080fe200000108a7 */
[----:B------:R-:W-:Y:S01]  /*4350*/  @P5 FADD.FTZ R170, R175, R168 ;  /* 0x000000a8afaa5221 */ /* 0x000fe20000010000 */
[----:B------:R-:W-:Y:S02]  /*4360*/  FMUL.FTZ R168, R3, R155 ;  /* 0x0000009b03a87220 */ /* 0x000fe40000410000 */
[----:B------:R-:W-:Y:S01]  /*4370*/  FADD.FTZ R3, R149, R166 ;  /* 0x000000a695037221 */ /* 0x000fe20000010000 */
[----:B------:R-:W-:Y:S01]  /*4380*/  ISETP.NE.AND P5, PT, R46, RZ, PT ;  /* 0x000000ff2e00720c */ /* 0x000fe20003fa5270 */
[----:B------:R-:W-:-:S02]  /*4390*/  FFMA.FTZ R168, R2, R153, R168 ;  /* 0x0000009902a87223 */ /* 0x000fc400000100a8 */
[----:B------:R-:W-:Y:S02]  /*43a0*/  FMUL.FTZ R149, R128, R3 ;  /* 0x0000000380957220 */ /* 0x000fe40000410000 */
[----:B------:R-:W-:Y:S01]  /*43b0*/  FADD.FTZ R153, R151, R168 ;  /* 0x000000a897997221 */ /* 0x000fe20000010000 */
[----:B------:R-:W-:-:S03]  /*43c0*/  FMUL.FTZ R168, R170, R37 ;  /* 0x00000025aaa87220 */ /* 0x000fc60000410000 */
[----:B------:R-:W-:Y:S01]  /*43d0*/  FFMA.FTZ R166, R126, R153, R149 ;  /* 0x000000997ea67223 */ /* 0x000fe20000010095 */
[C---:B------:R-:W-:Y:S01]  /*43e0*/  FMUL.FTZ R149, R169.reuse, R37 ;  /* 0x00000025a9957220 */ /* 0x040fe20000410000 */
[----:B------:R-:W-:Y:S01]  /*43f0*/  FMUL.FTZ R2, R128, R153 ;  /* 0x0000009980027220 */ /* 0x000fe20000410000 */
[----:B------:R-:W-:Y:S01]  /*4400*/  FFMA.FTZ R168, R169, R36, R168 ;  /* 0x00000024a9a87223 */ /* 0x000fe200000100a8 */
[----:B------:R-:W-:Y:S01]  /*4410*/  FFMA.FTZ R166, R97, R146, R166 ;  /* 0x0000009261a67223 */ /* 0x000fe200000100a6 */
[----:B------:R-:W-:Y:S01]  /*4420*/  FFMA.FTZ R170, R170, R36, -R149 ;  /* 0x00000024aaaa7223 */ /* 0x000fe20000010895 */
[----:B------:R-:W-:Y:S01]  /*4430*/  FFMA.FTZ R37, R126, R3, -R2 ;  /* 0x000000037e257223 */ /* 0x000fe20000010802 */
[----:B------:R-:W-:Y:S01]  /*4440*/  FADD.FTZ R145, R145, R168 ;  /* 0x000000a891917221 */ /* 0x000fe20000010000 */
[----:B------:R-:W-:Y:S01]  /*4450*/  FMUL.FTZ R2, R135, R166 ;  /* 0x000000a687027220 */ /* 0x000fe20000410000 */
[----:B------:R-:W-:Y:S01]  /*4460*/  FADD.FTZ R147, R147, R170 ;  /* 0x000000aa93937221 */ /* 0x000fe20000010000 */
[----:B------:R-:W-:Y:S01]  /*4470*/  FFMA.FTZ R148, R97, R148, R37 ;  /* 0x0000009461947223 */ /* 0x000fe20000010025 */
[C---:B------:R-:W-:Y:S01]  /*4480*/  FMUL.FTZ R146, R140.reuse, R145 ;  /* 0x000000918c927220 */ /* 0x040fe20000410000 */
[----:B------:R-:W-:Y:S01]  /*4490*/  FMUL.FTZ R155, R145, R94 ;  /* 0x0000005e919b7220 */ /* 0x000fe20000410000 */
[----:B------:R-:W-:Y:S01]  /*44a0*/  FMUL.FTZ R149, R140, R147 ;  /* 0x000000938c957220 */ /* 0x000fe20000410000 */
[-C--:B------:R-:W-:Y:S01]  /*44b0*/  FMUL.FTZ R36, R135, R148.reuse ;  /* 0x0000009487247220 */ /* 0x080fe20000410000 */
[----:B------:R-:W-:-:S02]  /*44c0*/  FFMA.FTZ R37, R131, R148, -R2 ;  /* 0x0000009483257223 */ /* 0x000fc40000010802 */
[C---:B------:R-:W-:Y:S01]  /*44d0*/  FFMA.FTZ R2, R136.reuse, R145, R149 ;  /* 0x0000009188027223 */ /* 0x040fe20000010095 */
[----:B------:R-:W-:Y:S01]  /*44e0*/  FFMA.FTZ R36, R131, R166, R36 ;  /* 0x000000a683247223 */ /* 0x000fe20000010024 */
[----:B------:R-:W-:Y:S02]  /*44f0*/  FFMA.FTZ R149, R136, R147, -R146 ;  /* 0x0000009388957223 */ /* 0x000fe40000010892 */
[----:B------:R-:W-:Y:S01]  /*4500*/  FADD.FTZ R2, R143, R2 ;  /* 0x000000028f027221 */ /* 0x000fe20000010000 */
[C---:B------:R-:W-:Y:S01]  /*4510*/  FFMA.FTZ R168, R99.reuse, R152, R36 ;  /* 0x0000009863a87223 */ /* 0x040fe20000010024 */
[----:B------:R-:W-:Y:S01]  /*4520*/  FADD.FTZ R144, R144, R149 ;  /* 0x0000009590907221 */ /* 0x000fe20000010000 */
[----:B------:R-:W-:Y:S01]  /*4530*/  FFMA.FTZ R152, R99, R150, R37 ;  /* 0x0000009663987223 */ /* 0x000fe20000010025 */
[C---:B------:R-:W-:Y:S01]  /*4540*/  FMUL.FTZ R36, R135.reuse, R2 ;  /* 0x0000000287247220 */ /* 0x040fe20000410000 */
[C---:B------:R-:W-:Y:S01]  /*4550*/  FMUL.FTZ R37, R140.reuse, R168 ;  /* 0x000000a88c257220 */ /* 0x040fe20000410000 */
        /* <DEDUP_REMOVED lines=9> */
[----:B--2---:R-:W-:Y:S01]  /*45f0*/  FMUL.FTZ R140, R160, R7 ;  /* 0x00000007a08c7220 */ /* 0x004fe20000410000 */
[----:B------:R-:W-:Y:S01]  /*4600*/  FMUL.FTZ R131, R128, R37 ;  /* 0x0000002580837220 */ /* 0x000fe20000410000 */
[----:B------:R-:W-:Y:S01]  /*4610*/  FMUL.FTZ R36, R160, R5 ;  /* 0x00000005a0247220 */ /* 0x000fe20000410000 */
[-C--:B------:R-:W-:Y:S01]  /*4620*/  FMUL.FTZ R146, R37, R88.reuse ;  /* 0x0000005825927220 */ /* 0x080fe20000410000 */
[----:B------:R-:W-:Y:S01]  /*4630*/  FMUL.FTZ R142, R141, R88 ;  /* 0x000000588d8e7220 */ /* 0x000fe20000410000 */
[-C--:B------:R-:W-:Y:S01]  /*4640*/  FFMA.FTZ R135, R126, R141.reuse, R131 ;  /* 0x0000008d7e877223 */ /* 0x080fe20000010083 */
[CC--:B0-----:R-:W-:Y:S01]  /*4650*/  FFMA.FTZ R131, R159.reuse, R6.reuse, -R140 ;  /* 0x000000069f837223 */ /* 0x0c1fe2000001088c */
[C---:B------:R-:W-:Y:S01]  /*4660*/  FMUL.FTZ R6, R160.reuse, R6 ;  /* 0x00000006a0067220 */ /* 0x040fe20000410000 */
[-C--:B------:R-:W-:Y:S01]  /*4670*/  FMUL.FTZ R160, R160, R4.reuse ;  /* 0x00000004a0a07220 */ /* 0x080fe20000410000 */
[----:B------:R-:W-:Y:S01]  /*4680*/  FADD.FTZ R138, R138, R135 ;  /* 0x000000878a8a7221 */ /* 0x000fe20000010000 */
[----:B------:R-:W-:Y:S01]  /*4690*/  FMUL.FTZ R135, R128, R141 ;  /* 0x0000008d80877220 */ /* 0x000fe20000410000 */
[C---:B------:R-:W-:Y:S01]  /*46a0*/  FFMA.FTZ R4, R159.reuse, R4, -R36 ;  /* 0x000000049f047223 */ /* 0x040fe20000010824 */
[C---:B------:R-:W-:Y:S01]  /*46b0*/  FFMA.FTZ R36, R159.reuse, R7, R6 ;  /* 0x000000079f247223 */ /* 0x040fe20000010006 */
[----:B------:R-:W-:Y:S01]  /*46c0*/  FFMA.FTZ R5, R159, R5, R160 ;  /* 0x000000059f057223 */ /* 0x000fe200000100a0 */
[----:B------:R-:W-:Y:S01]  /*46d0*/  FFMA.FTZ R135, R126, R37, -R135 ;  /* 0x000000257e877223 */ /* 0x000fe20000010887 */
[----:B-1----:R-:W-:Y:S01]  /*46e0*/  FADD.FTZ R6, R158, R131 ;  /* 0x000000839e067221 */ /* 0x002fe20000010000 */
[----:B---3--:R-:W-:Y:S01]  /*46f0*/  FADD.FTZ R7, R157, R36 ;  /* 0x000000249d077221 */ /* 0x008fe20000010000 */
[----:B------:R-:W-:Y:S01]  /*4700*/  FMUL.FTZ R128, R138, R92 ;  /* 0x0000005c8a807220 */ /* 0x000fe20000410000 */
[----:B------:R-:W-:Y:S01]  /*4710*/  FADD.FTZ R132, R132, R135 ;  /* 0x0000008784847221 */ /* 0x000fe20000010000 */
[C---:B------:R-:W-:Y:S01]  /*4720*/  FFMA.FTZ R135, -R109.reuse, R130, R166 ;  /* 0x000000826d877223 */ /* 0x040fe200000101a6 */
[----:B------:R-:W-:Y:S01]  /*4730*/  FFMA.FTZ R36, R109, -R129, R148 ;  /* 0x800000816d247223 */ /* 0x000fe20000010094 */
[----:B------:R0:W-:Y:S01]  /*4740*/  @!P5 STS.128 [UR7+0x1b80], R4 ;  /* 0x001b8004ff00d988 */ /* 0x0001e20008000c07 */
[----:B------:R-:W-:Y:S01]  /*4750*/  FMUL.FTZ R126, R95, R128 ;  /* 0x000000805f7e7220 */ /* 0x000fe20000410000 */
[----:B------:R-:W-:Y:S01]  /*4760*/  FFMA.FTZ R154, R101, R154, R136 ;  /* 0x0000009a659a7223 */ /* 0x000fe20000010088 */
[----:B------:R-:W-:Y:S01]  /*4770*/  FFMA.FTZ R131, R0, R3, RZ ;  /* 0x0000000300837223 */ /* 0x000fe200000100ff */
[----:B------:R-:W-:Y:S01]  /*4780*/  FMUL.FTZ R136, R132, R92 ;  /* 0x0000005c84887220 */ /* 0x000fe20000410000 */
[----:B------:R-:W-:Y:S01]  /*4790*/  FMUL.FTZ R157, R147, R94 ;  /* 0x0000005e939d7220 */ /* 0x000fe20000410000 */
[-C--:B------:R-:W-:Y:S01]  /*47a0*/  FMUL.FTZ R149, R2, R90.reuse ;  /* 0x0000005a02957220 */ /* 0x080fe20000410000 */
[----:B------:R-:W-:Y:S01]  /*47b0*/  FMUL.FTZ R151, R144, R90 ;  /* 0x0000005a90977220 */ /* 0x000fe20000410000 */
[----:B------:R1:W-:Y:S01]  /*47c0*/  STS [R71+0x210], R126 ;  /* 0x0002107e47007388 */ /* 0x0003e20000000800 */
[----:B------:R-:W-:Y:S01]  /*47d0*/  FFMA.FTZ R131, R102, R148, R131 ;  /* 0x0000009466837223 */ /* 0x000fe20000010083 */
[----:B------:R-:W-:Y:S01]  /*47e0*/  FMUL.FTZ R140, R95, R136 ;  /* 0x000000885f8c7220 */ /* 0x000fe20000410000 */
[----:B------:R-:W-:Y:S01]  /*47f0*/  FMUL.FTZ R148, R99, R151 ;  /* 0x0000009763947220 */ /* 0x000fe20000410000 */
[----:B------:R-:W-:Y:S01]  /*4800*/  FMUL.FTZ R150, R101, R157 ;  /* 0x0000009d65967220 */ /* 0x000fe20000410000 */
[----:B------:R-:W-:Y:S01]  /*4810*/  FFMA.FTZ R143, R0, -R153, RZ ;  /* 0x80000099008f7223 */ /* 0x000fe200000100ff */
[----:B0-----:R-:W-:Y:S01]  /*4820*/  FMUL.FTZ R5, R135, R146 ;  /* 0x0000009287057220 */ /* 0x001fe20000410000 */
[-C--:B------:R-:W-:Y:S01]  /*4830*/  FMUL.FTZ R4, R97, R142.reuse ;  /* 0x0000008e61047220 */ /* 0x080fe20000410000 */
[----:B------:R0:W-:Y:S01]  /*4840*/  STS [R73+0x4], R140 ;  /* 0x0000048c49007388 */ /* 0x0001e20000000800 */
[----:B------:R-:W-:Y:S01]  /*4850*/  FFMA.FTZ R3, R110, -R125, R3 ;  /* 0x8000007d6e037223 */ /* 0x000fe20000010003 */
[-C--:B------:R-:W-:Y:S01]  /*4860*/  FFMA.FTZ R7, R36, R142.reuse, R5 ;  /* 0x0000008e24077223 */ /* 0x080fe20000010005 */
[----:B------:R-:W-:Y:S01]  /*4870*/  FMUL.FTZ R5, R135, R142 ;  /* 0x0000008e87057220 */ /* 0x000fe20000410000 */
[----:B------:R2:W-:Y:S01]  /*4880*/  STS [R73+0x8], R4 ;  /* 0x0000080449007388 */ /* 0x0005e20000000800 */
[----:B------:R-:W-:Y:S01]  /*4890*/  FMUL.FTZ R142, R99, R149 ;  /* 0x00000095638e7220 */ /* 0x000fe20000410000 */
[----:B-1----:R-:W-:Y:S01]  /*48a0*/  FFMA.FTZ R126, -R110, R127, R153 ;  /* 0x0000007f6e7e7223 */ /* 0x002fe20000010199 */
[-C--:B------:R-:W-:Y:S01]  /*48b0*/  FFMA.FTZ R6, R36, R146.reuse, -R5 ;  /* 0x0000009224067223 */ /* 0x080fe20000010805 */
[----:B------:R-:W-:Y:S01]  /*48c0*/  FMUL.FTZ R146, R97, R146 ;  /* 0x0000009261927220 */ /* 0x000fe20000410000 */
[----:B------:R1:W-:Y:S01]  /*48d0*/  STS [R73+0x14], R148 ;  /* 0x0000149449007388 */ /* 0x0003e20000000800 */
[----:B0-----:R-:W-:Y:S01]  /*48e0*/  FFMA.FTZ R140, R111, -R133, R152 ;  /* 0x800000856f8c7223 */ /* 0x001fe20000010098 */
[----:B------:R-:W-:Y:S01]  /*48f0*/  FMUL.FTZ R5, R126, R128 ;  /* 0x000000807e057220 */ /* 0x000fe20000410000 */
[----:B------:R-:W-:Y:S01]  /*4900*/  FFMA.FTZ R143, R102, -R166, R143 ;  /* 0x800000a6668f7223 */ /* 0x000fe2000001008f */
[----:B------:R0:W-:Y:S01]  /*4910*/  STS [R73+0xc], R146 ;  /* 0x00000c9249007388 */ /* 0x0001e20000000800 */
[----:B--2---:R-:W-:Y:S01]  /*4920*/  FMUL.FTZ R4, R101, R155 ;  /* 0x0000009b65047220 */ /* 0x004fe20000410000 */
[----:B------:R-:W-:Y:S01]  /*4930*/  FFMA.FTZ R5, R3, R136, -R5 ;  /* 0x0000008803057223 */ /* 0x000fe20000010805 */
[C---:B------:R-:W-:Y:S01]  /*4940*/  FFMA.FTZ R131, R104.reuse, R152, R131 ;  /* 0x0000009868837223 */ /* 0x040fe20000010083 */
[----:B------:R2:W-:Y:S01]  /*4950*/  STS [R73+0x10], R142 ;  /* 0x0000108e49007388 */ /* 0x0005e20000000800 */
[----:B------:R-:W-:Y:S01]  /*4960*/  FFMA.FTZ R143, R104, -R168, R143 ;  /* 0x800000a8688f7223 */ /* 0x000fe2000001008f */
[C---:B-1----:R-:W-:Y:S01]  /*4970*/  FFMA.FTZ R148, -R112.reuse, R139, R154 ;  /* 0x0000008b70947223 */ /* 0x042fe2000001019a */
[----:B------:R-:W-:Y:S01]  /*4980*/  FADD.FTZ R5, RZ, R5 ;  /* 0x00000005ff057221 */ /* 0x000fe20000010000 */
[----:B------:R1:W-:Y:S01]  /*4990*/  STS [R73+0x18], R4 ;  /* 0x0000180449007388 */ /* 0x0003e20000000800 */
[----:B0-----:R-:W-:Y:S01]  /*49a0*/  FFMA.FTZ R146, R112, -R137, R156 ;  /* 0x8000008970927223 */ /* 0x001fe2000001009c */
[----:B------:R-:W-:-:S02]  /*49b0*/  FMUL.FTZ R159, R148, R157 ;  /* 0x0000009d949f7220 */ /* 0x000fc40000410000 */
[----:B------:R0:W-:Y:S01]  /*49c0*/  STS [R73+0x1c], R150 ;  /* 0x00001c9649007388 */ /* 0x0001e20000000800 */
[----:B------:R-:W-:Y:S01]  /*49d0*/  FADD.FTZ R5, R5, R6 ;  /* 0x0000000605057221 */ /* 0x000fe20000010000 */
[----:B--2---:R-:W-:Y:S01]  /*49e0*/  FFMA.FTZ R142, -R111, R134, R168 ;  /* 0x000000866f8e7223 */ /* 0x004fe200000101a8 */
[-C--:B------:R-:W-:Y:S01]  /*49f0*/  FFMA.FTZ R159, R146, R155.reuse, R159 ;  /* 0x0000009b929f7223 */ /* 0x080fe2000001009f */
[----:B------:R-:W-:Y:S01]  /*4a00*/  BAR.SYNC.DEFER_BLOCKING 0x0 ;  /* 0x0000000000007b1d */ /* 0x000fe20000010000 */
[----:B------:R-:W-:Y:S01]  /*4a10*/  FMUL.FTZ R155, R148, R155 ;  /* 0x0000009b949b7220 */ /* 0x000fe20000410000 */
[----:B------:R-:W-:Y:S01]  /*4a20*/  FMUL.FTZ R153, R142, R151 ;  /* 0x000000978e997220 */ /* 0x000fe20000410000 */
[----:B-1----:R-:W-:Y:S02]  /*4a30*/  FMUL.FTZ R4, R126, R136 ;  /* 0x000000887e047220 */ /* 0x002fe40000410000 */
[----:B------:R-:W-:Y:S01]  /*4a40*/  FFMA.FTZ R136, R146, R157, -R155 ;  /* 0x0000009d92887223 */ /* 0x000fe2000001089b */
[-C--:B------:R-:W-:Y:S01]  /*4a50*/  FFMA.FTZ R153, R140, R149.reuse, R153 ;  /* 0x000000958c997223 */ /* 0x080fe20000010099 */
[----:B------:R-:W-:Y:S01]  /*4a60*/  FMUL.FTZ R149, R142, R149 ;  /* 0x000000958e957220 */ /* 0x000fe20000410000 */
[----:B------:R-:W-:-:S03]  /*4a70*/  FFMA.FTZ R4, R3, R128, R4 ;  /* 0x0000008003047223 */ /* 0x000fc60000010004 */
[----:B------:R-:W-:Y:S01]  /*4a80*/  FFMA.FTZ R128, R140, R151, -R149 ;  /* 0x000000978c807223 */ /* 0x000fe20000010895 */
[----:B------:R-:W-:Y:S01]  /*4a90*/  LEA R149, R113, -R118, 0x1 ;  /* 0x8000007671957211 */ /* 0x000fe200078e08ff */
[----:B------:R-:W-:Y:S02]  /*4aa0*/  FADD.FTZ R4, RZ, R4 ;  /* 0x00000004ff047221 */ /* 0x000fe40000010000 */
[----:B------:R-:W-:Y:S01]  /*4ab0*/  FADD.FTZ R5, R5, R128 ;  /* 0x0000008005057221 */ /* 0x000fe20000010000 */
[----:B------:R-:W-:Y:S01]  /*4ac0*/  ISETP.GE.AND P6, PT, R149, 0x1, PT ;  /* 0x000000019500780c */ /* 0x000fe20003fc6270 */
[----:B------:R-:W-:-:S04]  /*4ad0*/  FADD.FTZ R4, R4, R7 ;  /* 0x0000000704047221 */ /* 0x000fc80000010000 */
[----:B------:R-:W-:Y:S01]  /*4ae0*/  FADD.FTZ R4, R4, R153 ;  /* 0x0000009904047221 */ /* 0x000fe20000010000 */
[----:B------:R0:W1:Y:S07]  /*4af0*/  LDS R167, [R61+0x290] ;  /* 0x000290003da77984 */ /* 0x00006e0000000800 */
[----:B------:R-:W-:Y:S05]  /*4b00*/  @!P6 BRA `(.L_x_17753) ;  /* 0x000000000008e947 */ /* 0x000fea0003800000 */
[----:B------:R-:W2:Y:S04]  /*4b10*/  LDS R7, [R60+0x210] ;  /* 0x000210003c077984 */ /* 0x000ea80000000800 */
[----:B--2---:R2:W-:Y:S02]  /*4b20*/  REDG.E.ADD.F32.FTZ.RN.STRONG.GPU desc[UR16][R34.64], R7 ;  /* 0x00000007220079a6 */ /* 0x0045e4000c12f310 */
.L_x_17753:
[----:B------:R-:W-:Y:S05]  /*4b30*/  BSYNC.RECONVERGENT B0 ;  /* 0x0000000000007941 */ /* 0x000fea0003800200 */
.L_x_17752:
[----:B------:R-:W-:Y:S01]  /*4b40*/  ISETP.GE.AND P6, PT, R149, 0x21, PT ;  /* 0x000000219500780c */ /* 0x000fe20003fc6270 */
[----:B------:R-:W-:-:S12]  /*4b50*/  BSSY.RECONVERGENT B0, `(.L_x_17754) ;  /* 0x0000003000007945 */ /* 0x000fd80003800200 */
[----:B------:R-:W-:Y:S05]  /*4b60*/  @!P6 BRA `(.L_x_17755) ;  /* 0x000000000004e947 */ /* 0x000fea0003800000 */
[----:B-1----:R3:W-:Y:S02]  /*4b70*/  REDG.E.ADD.F32.FTZ.RN.STRONG.GPU desc[UR16][R34.64+0x80], R167 ;  /* 0x000080a7220079a6 */ /* 0x0027e4000c12f310 */
.L_x_17755:
[----:B------:R-:W-:Y:S05]  /*4b80*/  BSYNC.RECONVERGENT B0 ;  /* 0x0000000000007941 */ /* 0x000fea0003800200 */
.L_x_17754:
[----:B--2---:R2:W4:Y:S01]  /*4b90*/  LDS R7, [R62+0x310] ;  /* 0x000310003e077984 */ /* 0x0045220000000800 */
[----:B------:R-:W-:Y:S01]  /*4ba0*/  ISETP.GE.AND P6, PT, R149, 0x41, PT ;  /* 0x000000419500780c */ /* 0x000fe20003fc6270 */
[----:B------:R-:W-:-:S12]  /*4bb0*/  BSSY.RECONVERGENT B0, `(.L_x_17756) ;  /* 0x0000003000007945 */ /* 0x000fd80003800200 */
[----:B--2---:R-:W-:Y:S05]  /*4bc0*/  @!P6 BRA `(.L_x_17757) ;  /* 0x000000000004e947 */ /* 0x004fea0003800000 */
[----:B----4-:R2:W-:Y:S02]  /*4bd0*/  REDG.E.ADD.F32.FTZ.RN.STRONG.GPU desc[UR16][R34.64+0x100], R7 ;  /* 0x00010007220079a6 */ /* 0x0105e4000c12f310 */
.L_x_17757:
[----:B------:R-:W-:Y:S05]  /*4be0*/  BSYNC.RECONVERGENT B0 ;  /* 0x0000000000007941 */ /* 0x000fea0003800200 */
.L_x_17756:
[----:B--2-4-:R2:W4:Y:S01]  /*4bf0*/  LDS R7, [R63+0x390] ;  /* 0x000390003f077984 */ /* 0x0145220000000800 */
[----:B------:R-:W-:Y:S01]  /*4c00*/  ISETP.GE.AND P6, PT, R149, 0x61, PT ;  /* 0x000000619500780c */ /* 0x000fe20003fc6270 */
[----:B------:R-:W-:-:S12]  /*4c10*/  BSSY.RECONVERGENT B0, `(.L_x_17758) ;  /* 0x0000003000007945 */ /* 0x000fd80003800200 */
[----:B--2---:R-:W-:Y:S05]  /*4c20*/  @!P6 BRA `(.L_x_17759) ;  /* 0x000000000004e947 */ /* 0x004fea0003800000 */
[----:B----4-:R2:W-:Y:S02]  /*4c30*/  REDG.E.ADD.F32.FTZ.RN.STRONG.GPU desc[UR16][R34.64+0x180], R7 ;  /* 0x00018007220079a6 */ /* 0x0105e4000c12f310 */
.L_x_17759:
[----:B------:R-:W-:Y:S05]  /*4c40*/  BSYNC.RECONVERGENT B0 ;  /* 0x0000000000007941 */ /* 0x000fea0003800200 */
.L_x_17758:
[----:B--2-4-:R2:W4:Y:S01]  /*4c50*/  LDS R7, [R65+0x410] ;  /* 0x0004100041077984 */ /* 0x0145220000000800 */
[----:B------:R-:W-:Y:S01]  /*4c60*/  ISETP.GE.AND P6, PT, R149, 0x81, PT ;  /* 0x000000819500780c */ /* 0x000fe20003fc6270 */
[----:B------:R-:W-:-:S12]  /*4c70*/  BSSY.RECONVERGENT B0, `(.L_x_17760) ;  /* 0x0000003000007945 */ /* 0x000fd80003800200 */
[----:B--2---:R-:W-:Y:S05]  /*4c80*/  @!P6 BRA `(.L_x_17761) ;  /* 0x000000000004e947 */ /* 0x004fea0003800000 */
[----:B----4-:R2:W-:Y:S02]  /*4c90*/  REDG.E.ADD.F32.FTZ.RN.STRONG.GPU desc[UR16][R34.64+0x200], R7 ;  /* 0x00020007220079a6 */ /* 0x0105e4000c12f310 */
.L_x_17761:
[----:B------:R-:W-:Y:S05]  /*4ca0*/  BSYNC.RECONVERGENT B0 ;  /* 0x0000000000007941 */ /* 0x000fea0003800200 */
.L_x_17760:
[----:B--2-4-:R2:W4:Y:S01]  /*4cb0*/  LDS R7, [R66+0x490] ;  /* 0x0004900042077984 */ /* 0x0145220000000800 */
[----:B------:R-:W-:Y:S01]  /*4cc0*/  ISETP.GE.AND P6, PT, R149, 0xa1, PT ;  /* 0x000000a19500780c */ /* 0x000fe20003fc6270 */
[----:B------:R-:W-:-:S12]  /*4cd0*/  BSSY.RECONVERGENT B0, `(.L_x_17762) ;  /* 0x0000003000007945 */ /* 0x000fd80003800200 */
[----:B--2---:R-:W-:Y:S05]  /*4ce0*/  @!P6 BRA `(.L_x_17763) ;  /* 0x000000000004e947 */ /* 0x004fea0003800000 */
[----:B----4-:R2:W-:Y:S02]  /*4cf0*/  REDG.E.ADD.F32.FTZ.RN.STRONG.GPU desc[UR16][R34.64+0x280], R7 ;  /* 0x00028007220079a6 */ /* 0x0105e4000c12f310 */
.L_x_17763:
[----:B------:R-:W-:Y:S05]  /*4d00*/  BSYNC.RECONVERGENT B0 ;  /* 0x0000000000007941 */ /* 0x000fea0003800200 */
.L_x_17762:
[----:B--2-4-:R2:W4:Y:S01]  /*4d10*/  LDS R7, [R67+0x510] ;  /* 0x0005100043077984 */ /* 0x0145220000000800 */
[----:B------:R-:W-:Y:S01]  /*4d20*/  ISETP.GE.AND P6, PT, R149, 0xc1, PT ;  /* 0x000000c19500780c */ /* 0x000fe20003fc6270 */
[----:B------:R-:W-:-:S12]  /*4d30*/  BSSY.RECONVERGENT B0, `(.L_x_17764) ;  /* 0x0000003000007945 */ /* 0x000fd80003800200 */
[----:B--2---:R-:W-:Y:S05]  /*4d40*/  @!P6 BRA `(.L_x_17765) ;  /* 0x000000000004e947 */ /* 0x004fea0003800000 */
[----:B----4-:R2:W-:Y:S02]  /*4d50*/  REDG.E.ADD.F32.FTZ.RN.STRONG.GPU desc[UR16][R34.64+0x300], R7 ;  /* 0x00030007220079a6 */ /* 0x0105e4000c12f310 */
.L_x_17765:
[----:B------:R-:W-:Y:S05]  /*4d60*/  BSYNC.RECONVERGENT B0 ;  /* 0x0000000000007941 */ /* 0x000fea0003800200 */
.L_x_17764:
[C---:B------:R-:W-:Y:S01]  /*4d70*/  FFMA.FTZ R6, R106.reuse, R156, R131 ;  /* 0x0000009c6a067223 */ /* 0x040fe20000010083 */
        /* <DEDUP_REMOVED lines=8> */
.L_x_17767:
[----:B------:R-:W-:Y:S05]  /*4e00*/  BSYNC.RECONVERGENT B0 ;  /* 0x0000000000007941 */ /* 0x000fea0003800200 */
.L_x_17766:
[----:B--23--:R-:W2:Y:S01]  /*4e10*/  SHFL.DOWN PT, R35, R4, 0x1, 0x1f ;  /* 0x08201f0004237f89 */ /* 0x00cea200000e0000 */
[----:B------:R-:W-:Y:S01]  /*4e20*/  ISETP.GT.AND P6, PT, R85, 0x1e, PT ;  /* 0x0000001e5500780c */ /* 0x000fe20003fc4270 */
[----:B------:R-:W-:Y:S01]  /*4e30*/  FMUL.FTZ R134, R134, R144 ;  /* 0x0000009086867220 */ /* 0x000fe20000410000 */
[----:B------:R-:W-:Y:S01]  /*4e40*/  BSSY.RECONVERGENT B0, `(.L_x_17768) ;  /* 0x0000044000007945 */ /* 0x000fe20003800200 */
[----:B0-----:R-:W0:Y:S02]  /*4e50*/  SHFL.DOWN PT, R131, R6, 0x1, 0x1f ;  /* 0x08201f0006837f89 */ /* 0x001e2400000e0000 */
[----:B------:R-:W-:Y:S02]  /*4e60*/  FFMA.FTZ R134, R133, R2, R134 ;  /* 0x0000000285867223 */ /* 0x000fe40000010086 */
[----:B------:R-:W3:Y:S04]  /*4e70*/  SHFL.DOWN PT, R34, R5, 0x1, 0x1f ;  /* 0x08201f0005227f89 */ /* 0x000ee800000e0000 */
[----:B------:R-:W4:Y:S02]  /*4e80*/  SHFL.DOWN PT, R128, R7, 0x1, 0x1f ;  /* 0x08201f0007807f89 */ /* 0x000f2400000e0000 */
[----:B--2---:R-:W-:Y:S01]  /*4e90*/  @!P6 FADD.FTZ R4, R4, R35 ;  /* 0x000000230404e221 */ /* 0x004fe20000010000 */
[----:B0-----:R-:W-:-:S04]  /*4ea0*/  @!P6 FADD.FTZ R6, R6, R131 ;  /* 0x000000830606e221 */ /* 0x001fc80000010000 */
        /* <DEDUP_REMOVED lines=27> */
[----:B--2---:R-:W-:-:S03]  /*5060*/  @!P6 FADD.FTZ R6, R6, R131 ;  /* 0x000000830606e221 */ /* 0x004fc60000010000 */
[-C--:B------:R-:W-:Y:S01]  /*5070*/  FFMA.FTZ R131, R30, R147.reuse, -R35 ;  /* 0x000000931e837223 */ /* 0x080fe20000010823 */
[-C--:B------:R-:W-:Y:S01]  /*5080*/  FMUL.FTZ R35, R31, R147.reuse ;  /* 0x000000931f237220 */ /* 0x080fe20000410000 */
[----:B---3--:R-:W-:Y:S01]  /*5090*/  @!P6 FADD.FTZ R5, R5, R34 ;  /* 0x000000220505e221 */ /* 0x008fe20000010000 */
[----:B------:R-:W-:Y:S01]  /*50a0*/  FMUL.FTZ R34, R139, R147 ;  /* 0x000000938b227220 */ /* 0x000fe20000410000 */
[----:B------:R-:W-:Y:S01]  /*50b0*/  FMUL.FTZ R139, R148, R131 ;  /* 0x00000083948b7220 */ /* 0x000fe20000410000 */
[----:B------:R-:W-:Y:S01]  /*50c0*/  FFMA.FTZ R131, R30, R145, R35 ;  /* 0x000000911e837223 */ /* 0x000fe20000010023 */
[----:B------:R-:W-:Y:S01]  /*50d0*/  FMUL.FTZ R35, R31, R2 ;  /* 0x000000021f237220 */ /* 0x000fe20000410000 */
[----:B----4-:R-:W-:Y:S01]  /*50e0*/  @!P6 FADD.FTZ R7, R7, R128 ;  /* 0x000000800707e221 */ /* 0x010fe20000010000 */
[----:B------:R-:W-:Y:S01]  /*50f0*/  ISETP.GT.AND P6, PT, R85, 0xf, PT ;  /* 0x0000000f5500780c */ /* 0x000fe20003fc4270 */
[----:B------:R-:W-:Y:S01]  /*5100*/  FFMA.FTZ R146, R146, R131, R139 ;  /* 0x0000008392927223 */ /* 0x000fe2000001008b */
        /* <DEDUP_REMOVED lines=8> */
[----:B------:R-:W-:Y:S01]  /*5190*/  FFMA.FTZ R137, R101, R137, R146 ;  /* 0x0000008965897223 */ /* 0x000fe20000010092 */
[----:B------:R0:W2:Y:S01]  /*51a0*/  SHFL.DOWN PT, R2, R5, 0x10, 0x1f ;  /* 0x0a001f0005027f89 */ /* 0x0000a200000e0000 */
[----:B------:R-:W-:Y:S01]  /*51b0*/  FFMA.FTZ R140, R140, R35, R131 ;  /* 0x000000238c8c7223 */ /* 0x000fe20000010083 */
[----:B------:R-:W-:Y:S01]  /*51c0*/  FMUL.FTZ R135, R135, R34 ;  /* 0x0000002287877220 */ /* 0x000fe20000410000 */
[----:B------:R-:W-:Y:S01]  /*51d0*/  FADD.FTZ R96, R137, R96 ;  /* 0x0000006089607221 */ /* 0x000fe20000010000 */
        /* <DEDUP_REMOVED lines=10> */
.L_x_17769:
[----:B------:R-:W-:Y:S05]  /*5280*/  BSYNC.RECONVERGENT B0 ;  /* 0x0000000000007941 */ /* 0x000fea0003800200 */
.L_x_17768:
[C---:B---3--:R-:W-:Y:S01]  /*5290*/  FMUL.FTZ R35, R31.reuse, R138 ;  /* 0x0000008a1f237220 */ /* 0x048fe20000410000 */
[CC--:B--2---:R-:W-:Y:S01]  /*52a0*/  FMUL.FTZ R2, R31.reuse, R37.reuse ;  /* 0x000000251f027220 */ /* 0x0c4fe20000410000 */
[-C--:B------:R-:W-:Y:S01]  /*52b0*/  FMUL.FTZ R31, R31, R132.reuse ;  /* 0x000000841f1f7220 */ /* 0x080fe20000410000 */
[----:B------:R-:W-:Y:S01]  /*52c0*/  FMUL.FTZ R130, R130, R37 ;  /* 0x0000002582827220 */ /* 0x000fe20000410000 */
[CC--:B------:R-:W-:Y:S01]  /*52d0*/  FFMA.FTZ R35, R30.reuse, R132.reuse, -R35 ;  /* 0x000000841e237223 */ /* 0x0c0fe20000010823 */
[C---:B------:R-:W-:Y:S01]  /*52e0*/  FFMA.FTZ R37, R30.reuse, R141, R2 ;  /* 0x0000008d1e257223 */ /* 0x040fe20000010002 */
[----:B------:R-:W-:Y:S01]  /*52f0*/  FMUL.FTZ R132, R127, R132 ;  /* 0x000000847f847220 */ /* 0x000fe20000410000 */
        /* <DEDUP_REMOVED lines=28> */
.L_x_17771:
[----:B------:R-:W-:Y:S05]  /*54c0*/  BSYNC.RECONVERGENT B0 ;  /* 0x0000000000007941 */ /* 0x000fea0003800200 */
.L_x_17770:
[----:B------:R-:W-:-:S04]  /*54d0*/  UIADD3 UR4, UPT, UPT, UR4, 0x1, URZ ;  /* 0x0000000104047890 */ /* 0x000fc8000fffe0ff */
[----:B------:R-:W-:-:S09]  /*54e0*/  UISETP.GE.AND UP0, UPT, UR4, UR9, UPT ;  /* 0x000000090400728c */ /* 0x000fd2000bf06270 */
[----:B------:R-:W-:Y:S05]  /*54f0*/  BRA.U !UP0, `(.L_x_17772) ;  /* 0xffffffd508247547 */ /* 0x000fea000b83ffff */
.L_x_17738:
[----:B------:R-:W-:Y:S01]  /*5500*/  BAR.SYNC.DEFER_BLOCKING 0x0 ;  /* 0x0000000000007b1d */ /* 0x000fe20000010000 */
[-C--:B------:R-:W-:Y:S02]  /*5510*/  ISETP.GE.AND P0, PT, R64, R83.reuse, PT ;  /* 0x000000534000720c */ /* 0x080fe40003f06270 */
[-C--:B------:R-:W-:Y:S02]  /*5520*/  ISETP.GE.AND P1, PT, R68, R83.reuse, PT ;  /* 0x000000534400720c */ /* 0x080fe40003f26270 */
[----:B------:R-:W-:-:S03]  /*5530*/  ISETP.GE.AND P2, PT, R74, R83, PT ;  /* 0x000000534a00720c */ /* 0x000fc60003f46270 */
[----:B-1----:R-:W1:Y:S01]  /*5540*/  LDC.64 R26, c[0x0][0x4f8] ;  /* 0x00013e00ff1a7b82 */ /* 0x002e620000000a00 */
[----:B------:R-:W-:Y:S01]  /*5550*/  ISETP.GE.AND P3, PT, R75, R83, PT ;  /* 0x000000534b00720c */ /* 0x000fe20003f66270 */
[----:B------:R-:W3:Y:S01]  /*5560*/  LDCU.64 UR8, c[0x0][0x500] ;  /* 0x0000a000ff0877ac */ /* 0x000ee20008000a00 */
[----:B------:R-:W-:Y:S02]  /*5570*/  PRMT R3, RZ, 0x7610, R3 ;  /* 0x00007610ff037816 */ /* 0x000fe40000000003 */
[----:B0-2---:R-:W-:Y:S01]  /*5580*/  PRMT R5, RZ, 0x7610, R5 ;  /* 0x00007610ff057816 */ /* 0x005fe20000000005 */
[----:B------:R-:W0:Y:S01]  /*5590*/  LDCU.64 UR10, c[0x0][0x550] ;  /* 0x0000aa00ff0a77ac */ /* 0x000e220008000a00 */
[----:B------:R-:W-:Y:S01]  /*55a0*/  PRMT R7, RZ, 0x7610, R7 ;  /* 0x00007610ff077816 */ /* 0x000fe20000000007 */
[----:B------:R-:W2:Y:S01]  /*55b0*/  LDC.64 R28, c[0x0][0x518] ;  /* 0x00014600ff1c7b82 */ /* 0x000ea20000000a00 */
[----:B------:R-:W5:Y:S04]  /*55c0*/  @!P0 LDG.E.U16 R3, desc[UR16][R8.64] ;  /* 0x0000001008038981 */ /* 0x000f68000c1e1500 */
[----:B------:R-:W4:Y:S04]  /*55d0*/  @!P1 LDG.E.U16 R5, desc[UR16][R8.64+0x40] ;  /* 0x0000401008059981 */ /* 0x000f28000c1e1500 */
[----:B------:R-:W3:Y:S04]  /*55e0*/  @!P2 LDG.E.U16 R7, desc[UR16][R8.64+0x80] ;  /* 0x000080100807a981 */ /* 0x000ee8000c1e1500 */
[----:B------:R-:W2:Y:S01]  /*55f0*/  @!P3 LDG.E.U16 R103, desc[UR16][R8.64+0xc0] ;  /* 0x0000c0100867b981 */ /* 0x000ea2000c1e1500 */
[----:B------:R-:W-:-:S02]  /*5600*/  F2FP.F16.F32.PACK_AB R98, R98, R105 ;  /* 0x000000696262723e */ /* 0x000fc400000000ff */
[----:B------:R-:W-:Y:S01]  /*5610*/  F2FP.F16.F32.PACK_AB R99, R100, R107 ;  /* 0x0000006b6463723e */ /* 0x000fe200000000ff */
[----:B-----5:R-:W-:Y:S04]  /*5620*/  STS.U16 [R84], R3 ;  /* 0x0000000354007388 */ /* 0x020fe80000000400 */
[----:B----4-:R-:W-:Y:S04]  /*5630*/  STS.U16 [R84+0x40], R5 ;  /* 0x0000400554007388 */ /* 0x010fe80000000400 */
[----:B---3--:R-:W-:Y:S04]  /*5640*/  STS.U16 [R84+0x80], R7 ;  /* 0x0000800754007388 */ /* 0x008fe80000000400 */
[----:B--2---:R-:W-:Y:S01]  /*5650*/  STS.U16 [R84+0xc0], R103 ;  /* 0x0000c06754007388 */ /* 0x004fe20000000400 */
[----:B------:R-:W-:-:S03]  /*5660*/  NOP ;  /* 0x0000000000007918 */ /* 0x000fc60000000000 */
[----:B------:R-:W2:Y:S01]  /*5670*/  LDS.64 R22, [R89] ;  /* 0x0000000059167984 */ /* 0x000ea20000000a00 */
[----:B------:R-:W-:Y:S06]  /*5680*/  BAR.SYNC.DEFER_BLOCKING 0x0 ;  /* 0x0000000000007b1d */ /* 0x000fec0000010000 */
[----:B------:R-:W-:Y:S01]  /*5690*/  STS.64 [R89], R98 ;  /* 0x0000006259007388 */ /* 0x000fe20000000a00 */
[----:B------:R-:W-:-:S03]  /*56a0*/  NOP ;  /* 0x0000000000007918 */ /* 0x000fc60000000000 */
[----:B------:R-:W-:Y:S01]  /*56b0*/  LDS.U16 R9, [R84] ;  /* 0x0000000054097984 */ /* 0x000fe20000000400 */
[--C-:B--2---:R-:W-:Y:S02]  /*56c0*/  HADD2.F32 R19, -RZ, R22.reuse.H0_H0 ;  /* 0x20000016ff137230 */ /* 0x104fe40000004100 */
[----:B------:R-:W-:Y:S02]  /*56d0*/  HADD2.F32 R21, -RZ, R22.H1_H1 ;  /* 0x30000016ff157230 */ /* 0x000fe40000004100 */
[--C-:B------:R-:W-:Y:S02]  /*56e0*/  HADD2.F32 R3, -RZ, R23.reuse.H1_H1 ;  /* 0x30000017ff037230 */ /* 0x100fe40000004100 */
[--C-:B------:R-:W-:Y:S01]  /*56f0*/  FADD.FTZ R0, R19, R40.reuse ;  /* 0x0000002813007221 */ /* 0x100fe20000010000 */
[----:B------:R-:W-:Y:S02]  /*5700*/  HADD2.F32 R19, -RZ, R23.H0_H0 ;  /* 0x20000017ff137230 */ /* 0x000fe40000004100 */
[--C-:B------:R-:W-:Y:S01]  /*5710*/  FADD.FTZ R21, R21, R40.reuse ;  /* 0x0000002815157221 */ /* 0x100fe20000010000 */
[----:B------:R-:W-:Y:S01]  /*5720*/  LDS.U16 R23, [R84+0xc0] ;  /* 0x0000c00054177984 */ /* 0x000fe20000000400 */
[--C-:B------:R-:W-:Y:S01]  /*5730*/  FADD.FTZ R5, R3, R40.reuse ;  /* 0x0000002803057221 */ /* 0x100fe20000010000 */
[----:B------:R-:W-:Y:S01]  /*5740*/  FSETP.GTU.FTZ.AND P1, PT, R0, 20, PT ;  /* 0x41a000000000780b */ /* 0x000fe20003f3c000 */
[----:B------:R-:W-:Y:S01]  /*5750*/  FADD.FTZ R19, R19, R40 ;  /* 0x0000002813137221 */ /* 0x000fe20000010000 */
[----:B------:R-:W-:-:S02]  /*5760*/  FSETP.GTU.FTZ.AND P2, PT, R21, 20, PT ;  /* 0x41a000001500780b */ /* 0x000fc40003f5c000 */
[----:B------:R-:W-:Y:S02]  /*5770*/  FSETP.GTU.FTZ.AND P0, PT, R5, 20, PT ;  /* 0x41a000000500780b */ /* 0x000fe40003f1c000 */
[----:B------:R-:W-:-:S07]  /*5780*/  FSETP.GTU.FTZ.AND P3, PT, R19, 20, PT ;  /* 0x41a000001300780b */ /* 0x000fce0003f7c000 */
[----:B------:R-:W-:Y:S02]  /*5790*/  @!P1 FMUL.FTZ R0, R0, -1.4426950216293334961 ;  /* 0xbfb8aa3b00009820 */ /* 0x000fe40000410000 */
[----:B------:R-:W-:Y:S02]  /*57a0*/  @!P2 FMUL.FTZ R2, R21, -1.4426950216293334961 ;  /* 0xbfb8aa3b1502a820 */ /* 0x000fe40000410000 */
[----:B------:R-:W-:Y:S01]  /*57b0*/  LDS.U16 R21, [R84+0x80] ;  /* 0x0000800054157984 */ /* 0x000fe20000000400 */
[----:B------:R-:W-:Y:S01]  /*57c0*/  @!P0 FMUL.FTZ R5, R5, -1.4426950216293334961 ;  /* 0xbfb8aa3b05058820 */ /* 0x000fe20000410000 */
[----:B------:R-:W-:Y:S01]  /*57d0*/  @!P3 FMUL.FTZ R3, R19, -1.4426950216293334961 ;  /* 0xbfb8aa3b1303b820 */ /* 0x000fe20000410000 */
[----:B------:R-:W2:Y:S01]  /*57e0*/  @!P1 MUFU.EX2 R0, R0 ;  /* 0x0000000000009308 */ /* 0x000ea20000000800 */
[----:B------:R-:W-:Y:S03]  /*57f0*/  LDS.U16 R19, [R84+0x40] ;  /* 0x0000400054137984 */ /* 0x000fe60000000400 */
[----:B------:R-:W3:Y:S01]  /*5800*/  @!P2 MUFU.EX2 R2, R2 ;  /* 0x000000020002a308 */ /* 0x000ee20000000800 */
[----:B------:R-:W-:Y:S03]  /*5810*/  @!P5 STS [UR6+0x100], R83 ;  /* 0x00010053ff00d988 */ /* 0x000fe60008000806 */
[----:B------:R-:W4:Y:S01]  /*5820*/  @!P3 MUFU.EX2 R3, R3 ;  /* 0x000000030003b308 */ /* 0x000f220000000800 */
[----:B------:R-:W-:Y:S01]  /*5830*/  BAR.SYNC.DEFER_BLOCKING 0x0 ;  /* 0x0000000000007b1d */ /* 0x000fe20000010000 */
[----:B--2---:R-:W-:-:S05]  /*5840*/  @!P1 FADD.FTZ R0, R0, 1 ;  /* 0x3f80000000009421 */ /* 0x004fca0000010000 */
[----:B------:R2:W5:Y:S01]  /*5850*/  @!P0 MUFU.EX2 R7, R5 ;  /* 0x0000000500078308 */ /* 0x0005620000000800 */
[----:B---3--:R-:W-:-:S03]  /*5860*/  @!P2 FADD.FTZ R4, R2, 1 ;  /* 0x3f8000000204a421 */ /* 0x008fc60000010000 */
[----:B------:R-:W3:Y:S01]  /*5870*/  @!P1 MUFU.RCP R0, R0 ;  /* 0x0000000000009308 */ /* 0x000ee20000001000 */
[----:B----4-:R-:W-:Y:S01]  /*5880*/  @!P3 FADD.FTZ R6, R3, 1 ;  /* 0x3f8000000306b421 */ /* 0x010fe20000010000 */
[----:B--2---:R-:W-:-:S06]  /*5890*/  MOV R5, RZ ;  /* 0x000000ff00057202 */ /* 0x004fcc0000000f00 */
[----:B------:R2:W4:Y:S01]  /*58a0*/  @!P2 MUFU.RCP R8, R4 ;  /* 0x000000040008a308 */ /* 0x0005220000001000 */
[----:B-----5:R-:W-:Y:S01]  /*58b0*/  @!P0 FADD.FTZ R7, R7, 1 ;  /* 0x3f80000007078421 */ /* 0x020fe20000010000 */
[----:B------:R-:W5:Y:S06]  /*58c0*/  LDS R25, [UR6+0x100] ;  /* 0x00010006ff197984 */ /* 0x000f6c0008000800 */
[----:B------:R-:W0:Y:S01]  /*58d0*/  @!P3 MUFU.RCP R6, R6 ;  /* 0x000000060006b308 */ /* 0x000e220000001000 */
[----:B--2---:R-:W-:Y:S01]  /*58e0*/  MOV R4, R86 ;  /* 0x0000005600047202 */ /* 0x004fe20000000f00 */
[----:B---3--:R-:W-:-:S04]  /*58f0*/  @!P1 FMUL.FTZ R93, R93, R0 ;  /* 0x000000005d5d9220 */ /* 0x008fc80000410000 */
[----:B-1----:R-:W-:-:S04]  /*5900*/  IMAD.WIDE.U32 R2, R26, UR18, R4 ;  /* 0x000000121a027c25 */ /* 0x002fc8000f8e0004 */
[----:B------:R-:W-:Y:S01]  /*5910*/  FADD.FTZ R42, R93, R42 ;  /* 0x0000002a5d2a7221 */ /* 0x000fe20000010000 */
[----:B------:R-:W1:Y:S01]  /*5920*/  @!P0 MUFU.RCP R7, R7 ;  /* 0x0000000700078308 */ /* 0x000e620000001000 */
[----:B------:R-:W-:Y:S02]  /*5930*/  IMAD R3, R27, UR18, R3 ;  /* 0x000000121b037c24 */ /* 0x000fe4000f8e0203 */
[----:B----4-:R-:W-:Y:S01]  /*5940*/  @!P2 FMUL.FTZ R91, R91, R8 ;  /* 0x000000085b5ba220 */ /* 0x010fe20000410000 */
[----:B------:R-:W-:-:S04]  /*5950*/  IMAD.WIDE.U32 R2, R39, UR8, R2 ;  /* 0x0000000827027c25 */ /* 0x000fc8000f8e0002 */
[----:B------:R-:W-:Y:S01]  /*5960*/  FADD.FTZ R42, R42, R91 ;  /* 0x0000005b2a2a7221 */ /* 0x000fe20000010000 */
[----:B------:R-:W-:Y:S01]  /*5970*/  F2FP.F16.F32.PACK_AB R26, R91, R93 ;  /* 0x0000005d5b1a723e */ /* 0x000fe200000000ff */
[----:B------:R-:W-:Y:S01]  /*5980*/  IMAD R0, R39, UR9, R3 ;  /* 0x0000000927007c24 */ /* 0x000fe2000f8e0203 */
[----:B------:R-:W-:Y:S01]  /*5990*/  IADD3 R3, P4, PT, R64, R2, RZ ;  /* 0x0000000240037210 */ /* 0x000fe20007f9e0ff */
[----:B0-----:R-:W-:Y:S01]  /*59a0*/  @!P3 FMUL.FTZ R87, R87, R6 ;  /* 0x000000065757b220 */ /* 0x001fe20000410000 */
[----:B------:R-:W0:Y:S02]  /*59b0*/  LDCU.64 UR8, c[0x0][0x560] ;  /* 0x0000ac00ff0877ac */ /* 0x000e240008000a00 */
[----:B------:R-:W-:Y:S02]  /*59c0*/  IADD3.X R0, PT, PT, RZ, R0, RZ, P4, !PT ;  /* 0x00000000ff007210 */ /* 0x000fe400027fe4ff */
[----:B------:R-:W-:Y:S01]  /*59d0*/  LEA R2, P6, R3, UR10, 0x1 ;  /* 0x0000000a03027c11 */ /* 0x000fe2000f8c08ff */
[----:B-1----:R-:W-:-:S03]  /*59e0*/  @!P0 FMUL.FTZ R96, R96, R7 ;  /* 0x0000000760608220 */ /* 0x002fc60000410000 */
[----:B------:R-:W-:Y:S02]  /*59f0*/  LEA.HI.X R3, R3, UR11, R0, 0x1, P6 ;  /* 0x0000000b03037c11 */ /* 0x000fe4000b0f0c00 */
[----:B------:R-:W-:Y:S01]  /*5a00*/  F2FP.F16.F32.PACK_AB R27, R96, R87 ;  /* 0x00000057601b723e */ /* 0x000fe200000000ff */
[----:B------:R-:W-:-:S04]  /*5a10*/  FADD.FTZ R87, R42, R87 ;  /* 0x000000572a577221 */ /* 0x000fc80000010000 */
[----:B------:R-:W-:Y:S01]  /*5a20*/  FADD.FTZ R42, R87, R96 ;  /* 0x00000060572a7221 */ /* 0x000fe20000010000 */
[-C--:B-----5:R-:W-:Y:S02]  /*5a30*/  ISETP.GE.AND P2, PT, R64, R25.reuse, PT ;  /* 0x000000194000720c */ /* 0x0a0fe40003f46270 */
        /* <DEDUP_REMOVED lines=45> */
.L_x_17728:
        /* <DEDUP_REMOVED lines=34> */
.L_x_17775:
[----:B------:R-:W-:Y:S05]  /*5f30*/  BSYNC.RECONVERGENT B0 ;  /* 0x0000000000007941 */ /* 0x000fea0003800200 */
.L_x_17774:
        /* <DEDUP_REMOVED lines=26> */
.L_x_17777:
[----:B------:R-:W-:Y:S05]  /*60e0*/  BSYNC.RECONVERGENT B0 ;  /* 0x0000000000007941 */ /* 0x000fea0003800200 */
.L_x_17776:
        /* <DEDUP_REMOVED lines=13> */
.L_x_17779:
        /* <DEDUP_REMOVED lines=27> */
.L_x_17778:
[----:B------:R-:W-:Y:S05]  /*6370*/  EXIT ;  /* 0x000000000000794d */ /* 0x000fea0003800000 */
.L_x_17780:
        /* <DEDUP_REMOVED lines=16> */
.L_x_18802:


//--------------------- .text._Z25selective_scan_bwd_kernelI32Selective_Scan_bwd_kernel_traitsILi32ELi4ELb0ELb1ELb1ELb0ELb0EN3c104HalfENS1_7complexIfEEEEv12SSMParamsBwd --------------------------
	.section	.text._Z25selective_scan_bwd_kernelI32Selective_Scan_bwd_kernel_traitsILi32ELi4ELb0ELb1ELb1ELb0ELb0EN3c104HalfENS1_7complexIfEEEEv12SSMParamsBwd,"ax",@progbits
	.align	128
        .global         _Z25selective_scan_bwd_kernelI32Selective_Scan_bwd_kernel_traitsILi32ELi4ELb0ELb1ELb1ELb0ELb0EN3c104HalfENS1_7complexIfEEEEv12SSMParamsBwd
        .type           _Z25selective_scan_bwd_kernelI32Selective_Scan_bwd_kernel_traitsILi32ELi4ELb0ELb1ELb1ELb0ELb0EN3c104HalfENS1_7complexIfEEEEv12SSMParamsBwd,@function
        .size           _Z25selective_scan_bwd_kernelI32Selective_Scan_bwd_kernel_traitsILi32ELi4ELb0ELb1ELb1ELb0ELb0EN3c104HalfENS1_7complexIfEEEEv12SSMParamsBwd,(.L_x_18803 - _Z25selective_scan_bwd_kernelI32Selective_Scan_bwd_kernel_traitsILi32ELi4ELb0ELb1ELb1ELb0ELb0EN3c104HalfENS1_7complexIfEEEEv12SSMParamsBwd)
        .other          _Z25selective_scan_bwd_kernelI32Selective_Scan_bwd_kernel_traitsILi32ELi4ELb0ELb1ELb1ELb0ELb0EN3c104HalfENS1_7complexIfEEEEv12SSMParamsBwd,@"STO_CUDA_ENTRY STV_DEFAULT"
_Z25selective_scan_bwd_kernelI32Selective_Scan_bwd_kernel_traitsILi32ELi4ELb0ELb1ELb1ELb0ELb0EN3c104HalfENS1_7complexIfEEEEv12SSMParamsBwd:
.text._Z25selective_scan_bwd_kernelI32Selective_Scan_bwd_kernel_traitsILi32ELi4ELb0ELb1ELb1ELb0ELb0EN3c104HalfENS1_7complexIfEEEEv12SSMParamsBwd:
        /* <DEDUP_REMOVED lines=63> */
[----:B------:R-:W3:Y:S03]  /*03f0*/  LDCU.64 UR12, c[0x0][0x3b0] ;  /* 0x00007600ff0c77ac */ /* 0x000ee60008000a00 */
[----:B------:R-:W-:Y:S01]  /*0400*/  IMAD R9, R8, R5, R2 ;  /* 0x0000000508097224 */ /* 0x000fe200078e0202 */
[----:B------:R-:W-:Y:S01]  /*0410*/  UIMAD UR9, UR18, UR9, UR5 ;  /* 0x00000009120972a4 */ /* 0x000fe2000f8e0205 */
[----:B----4-:R-:W-:-:S03]  /*0420*/  SHF.R.U32.HI R10, RZ, 0x1, R13 ;  /* 0x00000001ff0a7819 */ /* 0x010fc6000001160d */
[----:B------:R-:W-:Y:S02]  /*0430*/  IADD3 R7, PT, PT, R7, R9, RZ ;  /* 0x0000000907077210 */ /* 0x000fe40007ffe0ff */
[----:B------:R-:W-:Y:S01]  /*0440*/  SHF.R.U64 R9, R12, 0x1, R13 ;  /* 0x000000010c097819 */ /* 0x000fe2000000120d */
[----:B------:R-:W-:Y:S01]  /*0450*/  IMAD R47, R10, UR18, RZ ;  /* 0x000000120a2f7c24 */ /* 0x000fe2000f8e02ff */
[----:B------:R-:W-:Y:S02]  /*0460*/  MOV R3, UR5 ;  /* 0x0000000500037c02 */ /* 0x000fe40008000f00 */
[----:B------:R-:W-:Y:S01]  /*0470*/  MOV R5, UR7 ;  /* 0x0000000700057c02 */ /* 0x000fe20008000f00 */
[----:B------:R-:W-:Y:S01]  /*0480*/  IMAD.WIDE.U32 R6, R9, UR18, R6 ;  /* 0x0000001209067c25 */ /* 0x000fe2000f8e0006 */
[----:B------:R-:W-:Y:S02]  /*0490*/  MOV R2, UR4 ;  /* 0x0000000400027c02 */ /* 0x000fe40008000f00 */
[----:B------:R-:W-:-:S02]  /*04a0*/  MOV R3, UR9 ;  /* 0x0000000900037c02 */ /* 0x000fc40008000f00 */
[----:B------:R-:W-:Y:S01]  /*04b0*/  MOV R5, UR8 ;  /* 0x0000000800057c02 */ /* 0x000fe20008000f00 */
[----:B------:R-:W4:Y:S01]  /*04c0*/  LDCU.64 UR8, c[0x0][0x3d0] ;  /* 0x00007a00ff0877ac */ /* 0x000f220008000a00 */
[----:B------:R-:W-:Y:S02]  /*04d0*/  IADD3 R47, PT, PT, R7, R47, RZ ;  /* 0x0000002f072f7210 */ /* 0x000fe40007ffe0ff */
[C---:B------:R-:W-:Y:S01]  /*04e0*/  LEA R45, P0, R6.reuse, R20, 0x3 ;  /* 0x00000014062d7211 */ /* 0x040fe200078018ff */
[C---:B------:R-:W-:Y:S01]  /*04f0*/  IMAD.WIDE.U32 R2, R43.reuse, UR10, R2 ;  /* 0x0000000a2b027c25 */ /* 0x040fe2000f8e0002 */
[----:B------:R-:W-:Y:S01]  /*0500*/  MOV R4, UR6 ;  /* 0x0000000600047c02 */ /* 0x000fe20008000f00 */
[----:B---3--:R-:W-:Y:S01]  /*0510*/  UIMAD.WIDE.U32 UR4, UR18, UR12, URZ ;  /* 0x0000000c120472a5 */ /* 0x008fe2000f8e00ff */
[----:B------:R-:W-:Y:S01]  /*0520*/  LEA.HI.X R47, R6, R21, R47, 0x3, P0 ;  /* 0x00000015062f7211 */ /* 0x000fe200000f1c2f */
[C---:B------:R-:W-:Y:S01]  /*0530*/  IMAD R15, R43.reuse, UR11, R3 ;  /* 0x0000000b2b0f7c24 */ /* 0x040fe2000f8e0203 */
[----:B--2---:R-:W-:Y:S01]  /*0540*/  ISETP.NE.U32.AND P0, PT, R26, RZ, PT ;  /* 0x000000ff1a00720c */ /* 0x004fe20003f05070 */
[----:B------:R-:W-:Y:S01]  /*0550*/  IMAD.WIDE.U32 R4, R43, UR14, R4 ;  /* 0x0000000e2b047c25 */ /* 0x000fe2000f8e0004 */
[----:B------:R-:W-:Y:S01]  /*0560*/  UIMAD UR5, UR18, UR13, UR5 ;  /* 0x0000000d120572a4 */ /* 0x000fe2000f8e0205 */
[----:B-1----:R-:W-:Y:S01]  /*0570*/  LEA R9, R25, 0xffffff80, 0x7 ;  /* 0xffffff8019097811 */ /* 0x002fe200078e38ff */
[----:B------:R-:W1:Y:S01]  /*0580*/  LDC.64 R20, c[0x0][0x4d8] ;  /* 0x00013600ff147b82 */ /* 0x000e620000000a00 */
[----:B------:R-:W-:Y:S01]  /*0590*/  IMAD R3, R11, R16, RZ ;  /* 0x000000100b037224 */ /* 0x000fe200078e02ff */
[----:B------:R-:W-:Y:S01]  /*05a0*/  ISETP.NE.AND.EX P0, PT, R27, RZ, PT, P0 ;  /* 0x000000ff1b00720c */ /* 0x000fe20003f05300 */
[----:B------:R-:W-:Y:S01]  /*05b0*/  IMAD R13, R43, UR15, R5 ;  /* 0x0000000f2b0d7c24 */ /* 0x000fe2000f8e0205 */
[----:B------:R-:W-:Y:S01]  /*05c0*/  IADD3 R52, P2, PT, R9, R2, RZ ;  /* 0x0000000209347210 */ /* 0x000fe20007f5e0ff */
[C---:B------:R-:W-:Y:S01]  /*05d0*/  IMAD R5, R8.reuse, R17, R3 ;  /* 0x0000001108057224 */ /* 0x040fe200078e0203 */
[----:B------:R-:W-:Y:S01]  /*05e0*/  LEA R7, R25, 0xffffff00, 0x8 ;  /* 0xffffff0019077811 */ /* 0x000fe200078e40ff */
[----:B------:R-:W-:Y:S01]  /*05f0*/  IMAD.WIDE.U32 R2, R8, R16, UR4 ;  /* 0x0000000408027e25 */ /* 0x000fe2000f8e0010 */
[----:B----4-:R-:W-:-:S04]  /*0600*/  UIMAD.WIDE.U32 UR6, UR18, UR8, URZ ;  /* 0x00000008120672a5 */ /* 0x010fc8000f8e00ff */
[----:B------:R-:W-:Y:S01]  /*0610*/  IADD3 R10, PT, PT, R3, R5, RZ ;  /* 0x00000005030a7210 */ /* 0x000fe20007ffe0ff */
[----:B0-----:R-:W-:Y:S01]  /*0620*/  IMAD R3, R11, R22, RZ ;  /* 0x000000160b037224 */ /* 0x001fe200078e02ff */
[----:B------:R-:W-:Y:S01]  /*0630*/  IADD3 R60, P1, PT, R7, R2, RZ ;  /* 0x00000002073c7210 */ /* 0x000fe20007f3e0ff */
[----:B------:R-:W-:Y:S01]  /*0640*/  IMAD R2, R11, R18, RZ ;  /* 0x000000120b027224 */ /* 0x000fe200078e02ff */
[----:B------:R-:W-:Y:S01]  /*0650*/  UIMAD UR7, UR18, UR9, UR7 ;  /* 0x00000009120772a4 */ /* 0x000fe2000f8e0207 */
[C---:B------:R-:W-:Y:S01]  /*0660*/  IMAD R17, R8.reuse, R23, R3 ;  /* 0x0000001708117224 */ /* 0x040fe200078e0203 */
[----:B------:R-:W0:Y:S01]  /*0670*/  @P0 LDC R12, c[0x0][0x384] ;  /* 0x0000e100ff0c0b82 */ /* 0x000e220000000800 */
[C---:B------:R-:W-:Y:S01]  /*0680*/  IMAD R11, R8.reuse, R19, R2 ;  /* 0x00000013080b7224 */ /* 0x040fe200078e0202 */
[----:B------:R-:W2:Y:S01]  /*0690*/  LDCU.64 UR8, c[0x0][0x498] ;  /* 0x00009300ff0877ac */ /* 0x000ea20008000a00 */
[----:B------:R-:W-:Y:S01]  /*06a0*/  IMAD.WIDE.U32 R2, R8, R22, RZ ;  /* 0x0000001608027225 */ /* 0x000fe200078e00ff */
[----:B------:R-:W-:-:S04]  /*06b0*/  IADD3 R56, P3, PT, R9, R4, RZ ;  /* 0x0000000409387210 */ /* 0x000fc80007f7e0ff */
[----:B------:R-:W3:Y:S01]  /*06c0*/  LDC.64 R22, c[0x0][0x540] ;  /* 0x00015000ff167b82 */ /* 0x000ee20000000a00 */
[----:B------:R-:W-:Y:S01]  /*06d0*/  IMAD.WIDE.U32 R4, R8, R18, UR6 ;  /* 0x0000000608047e25 */ /* 0x000fe2000f8e0012 */
[----:B------:R-:W-:-:S06]  /*06e0*/  IADD3 R3, PT, PT, R3, R17, RZ ;  /* 0x0000001103037210 */ /* 0x000fcc0007ffe0ff */
[----:B------:R-:W4:Y:S01]  /*06f0*/  LDC.64 R18, c[0x0][0x4a0] ;  /* 0x00012800ff127b82 */ /* 0x000f220000000a00 */
[----:B------:R-:W-:Y:S02]  /*0700*/  IADD3 R62, P4, PT, R7, R4, RZ ;  /* 0x00000004073e7210 */ /* 0x000fe40007f9e0ff */
[----:B------:R-:W-:Y:S02]  /*0710*/  IADD3 R8, PT, PT, R5, R11, RZ ;  /* 0x0000000b05087210 */ /* 0x000fe40007ffe0ff */
[----:B------:R-:W-:Y:S02]  /*0720*/  SHF.R.S32.HI R7, RZ, 0x1f, R7 ;  /* 0x0000001fff077819 */ /* 0x000fe40000011407 */
[----:B-1----:R-:W-:Y:S01]  /*0730*/  SHF.R.U64 R5, R20, 0x1, R21 ;  /* 0x0000000114057819 */ /* 0x002fe20000001215 */
[----:B------:R-:W1:Y:S01]  /*0740*/  @P0 LDC R14, c[0x0][0x38c] ;  /* 0x0000e300ff0e0b82 */ /* 0x000e620000000800 */
[C---:B------:R-:W-:Y:S02]  /*0750*/  IADD3.X R10, PT, PT, R7.reuse, R10, RZ, P1, !PT ;  /* 0x0000000a070a7210 */ /* 0x040fe40000ffe4ff */
[----:B------:R-:W-:Y:S01]  /*0760*/  IADD3.X R8, PT, PT, R7, R8, RZ, P4, !PT ;  /* 0x0000000807087210 */ /* 0x000fe200027fe4ff */
[----:B------:R-:W-:Y:S01]  /*0770*/  IMAD.WIDE.U32 R4, R5, UR18, R2 ;  /* 0x0000001205047c25 */ /* 0x000fe2000f8e0002 */
[----:B------:R-:W-:-:S03]  /*0780*/  SHF.R.U32.HI R2, RZ, 0x1, R21 ;  /* 0x00000001ff027819 */ /* 0x000fc60000011615 */
[----:B------:R-:W1:Y:S01]  /*0790*/  @P0 LDC.64 R6, c[0x0][0x480] ;  /* 0x00012000ff060b82 */ /* 0x000e620000000a00 */
[----:B--2---:R-:W-:Y:S02]  /*07a0*/  UIMAD.WIDE.U32 UR4, UR18, UR8, URZ ;  /* 0x00000008120472a5 */ /* 0x004fe4000f8e00ff */
[----:B------:R-:W-:-:S05]  /*07b0*/  IMAD R53, R2, UR18, RZ ;  /* 0x0000001202357c24 */ /* 0x000fca000f8e02ff */
[----:B------:R-:W2:Y:S01]  /*07c0*/  LDC.64 R20, c[0x0][0x528] ;  /* 0x00014a00ff147b82 */ /* 0x000ea20000000a00 */
[----:B------:R-:W-:-:S07]  /*07d0*/  UIMAD UR5, UR18, UR9, UR5 ;  /* 0x00000009120572a4 */ /* 0x000fce000f8e0205 */
[----:B------:R-:W2:Y:S01]  /*07e0*/  LDC.64 R16, c[0x0][0x4a8] ;  /* 0x00012a00ff107b82 */ /* 0x000ea20000000a00 */
[----:B0-----:R-:W-:Y:S01]  /*07f0*/  @P0 IMAD R2, R12, UR18, R43 ;  /* 0x000000120c020c24 */ /* 0x001fe2000f8e022b */
[----:B------:R-:W-:Y:S02]  /*0800*/  IADD3 R53, PT, PT, R5, R53, RZ ;  /* 0x0000003505357210 */ /* 0x000fe40007ffe0ff */
[----:B---3--:R-:W-:Y:S01]  /*0810*/  LEA R49, P4, R4, R22, 0x3 ;  /* 0x0000001604317211 */ /* 0x008fe200078818ff */
[----:B------:R-:W-:Y:S01]  /*0820*/  @P0 IMAD R5, R2, R25, RZ ;  /* 0x0000001902050224 */ /* 0x000fe200078e02ff */
[----:B------:R-:W-:Y:S01]  /*0830*/  ISETP.GE.AND P1, PT, R25, 0x1, PT ;  /* 0x000000011900780c */ /* 0x000fe20003f26270 */
[C---:B----4-:R-:W-:Y:S01]  /*0840*/  IMAD.WIDE.U32 R2, R43.reuse, R18, UR4 ;  /* 0x000000042b027e25 */ /* 0x050fe2000f8e0012 */
[----:B------:R-:W-:Y:S02]  /*0850*/  LEA.HI.X R53, R4, R23, R53, 0x3, P4 ;  /* 0x0000001704357211 */ /* 0x000fe400020f1c35 */
[----:B------:R-:W-:Y:S01]  /*0860*/  SHF.R.S32.HI R4, RZ, 0x1f, R9 ;  /* 0x0000001fff047819 */ /* 0x000fe20000011409 */
[----:B------:R-:W-:Y:S01]  /*0870*/  IMAD R11, R43, R19, R3 ;  /* 0x000000132b0b7224 */ /* 0x000fe200078e0203 */
[----:B------:R-:W-:Y:S01]  /*0880*/  IADD3 R2, P4, PT, R9, R2, RZ ;  /* 0x0000000209027210 */ /* 0x000fe20007f9e0ff */
[----:B-1----:R-:W-:Y:S01]  /*0890*/  @P0 IMAD R5, R5, R14, RZ ;  /* 0x0000000e05050224 */ /* 0x002fe200078e02ff */
[----:B------:R-:W-:-:S02]  /*08a0*/  IADD3.X R9, PT, PT, R4, R15, RZ, P2, !PT ;  /* 0x0000000f04097210 */ /* 0x000fc400017fe4ff */
[----:B------:R-:W-:Y:S02]  /*08b0*/  IADD3.X R3, PT, PT, R4, R13, RZ, P3, !PT ;  /* 0x0000000d04037210 */ /* 0x000fe40001ffe4ff */
[----:B------:R-:W-:Y:S02]  /*08c0*/  LEA R50, P2, R52, R50, 0x1 ;  /* 0x0000003234327211 */ /* 0x000fe400078408ff */
[----:B------:R-:W-:Y:S02]  /*08d0*/  LEA R54, P3, R56, R54, 0x1 ;  /* 0x0000003638367211 */ /* 0x000fe400078608ff */
[----:B------:R-:W-:Y:S02]  /*08e0*/  CS2R R28, SRZ ;  /* 0x00000000001c7805 */ /* 0x000fe4000001ff00 */
[----:B------:R-:W-:Y:S01]  /*08f0*/  LEA.HI.X R52, R52, R51, R9, 0x1, P2 ;  /* 0x0000003334347211 */ /* 0x000fe200010f0c09 */
[----:B------:R-:W-:Y:S01]  /*0900*/  @P0 IMAD.WIDE R28, R5, 0x10, R6 ;  /* 0x00000010051c0825 */ /* 0x000fe200078e0206 */
[----:B------:R-:W-:-:S02]  /*0910*/  LEA.HI.X R56, R56, R55, R3, 0x1, P3 ;  /* 0x0000003738387211 */ /* 0x000fc400018f0c03 */
[----:B------:R-:W-:Y:S01]  /*0920*/  IADD3.X R58, PT, PT, R4, R11, RZ, P4, !PT ;  /* 0x0000000b043a7210 */ /* 0x000fe200027fe4ff */
[C---:B--2---:R-:W-:Y:S01]  /*0930*/  IMAD.WIDE.U32 R26, R43.reuse, R16, RZ ;  /* 0x000000102b1a7225 */ /* 0x044fe200078e00ff */
        /* <DEDUP_REMOVED lines=21> */
[C---:B0-----:R-:W-:Y:S02]  /*0a90*/  IADD3 R3, PT, PT, R48.reuse, 0x20, RZ ;  /* 0x0000002030037810 */ /* 0x041fe40007ffe0ff */
[----:B------:R-:W-:Y:S02]  /*0aa0*/  SHF.L.U32 R2, R48, 0x2, RZ ;  /* 0x0000000230027819 */ /* 0x000fe400000006ff */
[----:B------:R-:W-:Y:S02]  /*0ab0*/  LEA.HI R66, R3, R48, RZ, 0x1b ;  /* 0x0000003003427211 */ /* 0x000fe400078fd8ff */
[----:B------:R-:W-:Y:S02]  /*0ac0*/  LOP3.LUT R3, R2, 0xf80, RZ, 0xc0, !PT ;  /* 0x00000f8002037812 */ /* 0x000fe400078ec0ff */
[----:B------:R-:W-:Y:S02]  /*0ad0*/  IADD3 R5, PT, PT, R48, 0x40, RZ ;  /* 0x0000004030057810 */ /* 0x000fe40007ffe0ff */
[----:B------:R-:W-:-:S02]  /*0ae0*/  LOP3.LUT R70, R3, 0x1f, R48, 0xf8, !PT ;  /* 0x0000001f03467812 */ /* 0x000fc400078ef830 */
[C---:B------:R-:W-:Y:S02]  /*0af0*/  IADD3 R7, PT, PT, R48.reuse, 0x60, RZ ;  /* 0x0000006030077810 */ /* 0x040fe40007ffe0ff */
[C---:B------:R-:W-:Y:S02]  /*0b00*/  IADD3 R9, PT, PT, R48.reuse, 0x80, RZ ;  /* 0x0000008030097810 */ /* 0x040fe40007ffe0ff */
[C---:B------:R-:W-:Y:S02]  /*0b10*/  IADD3 R11, PT, PT, R48.reuse, 0xa0, RZ ;  /* 0x000000a0300b7810 */ /* 0x040fe40007ffe0ff */
[C---:B------:R-:W-:Y:S02]  /*0b20*/  IADD3 R13, PT, PT, R48.reuse, 0xc0, RZ ;  /* 0x000000c0300d7810 */ /* 0x040fe40007ffe0ff */
[C---:B------:R-:W-:Y:S02]  /*0b30*/  IADD3 R15, PT, PT, R48.reuse, 0xe0, RZ ;  /* 0x000000e0300f7810 */ /* 0x040fe40007ffe0ff */
[----:B------:R-:W-:-:S02]  /*0b40*/  SHF.L.U32 R63, R48, 0x3, RZ ;  /* 0x00000003303f7819 */ /* 0x000fc400000006ff */
[----:B------:R-:W-:Y:S02]  /*0b50*/  LOP3.LUT R74, R70, 0x20, RZ, 0xfc, !PT ;  /* 0x00000020464a7812 */ /* 0x000fe400078efcff */
        /* <DEDUP_REMOVED lines=8> */
[-C--:B------:R-:W-:Y:S02]  /*0be0*/  LEA.HI R75, R48, R63.reuse, RZ, 0x1e ;  /* 0x0000003f304b7211 */ /* 0x080fe400078ff0ff */
[----:B------:R-:W-:Y:S02]  /*0bf0*/  LEA.HI R77, R63, R63, RZ, 0x1b ;  /* 0x0000003f3f4d7211 */ /* 0x000fe400078fd8ff */
[----:B------:R-:W-:-:S02]  /*0c00*/  IADD3 R78, PT, PT, R3, R74, RZ ;  /* 0x0000004a034e7210 */ /* 0x000fc40007ffe0ff */
[----:B-1----:R-:W-:Y:S02]  /*0c10*/  MOV R64, UR6 ;  /* 0x0000000600407c02 */ /* 0x002fe40008000f00 */
        /* <DEDUP_REMOVED lines=9> */
[----:B------:R-:W-:Y:S02]  /*0cb0*/  LOP3.LUT R76, R5, 0x1f, R48, 0xf8, !PT ;  /* 0x0000001f054c7812 */ /* 0x000fe400078ef830 */
[----:B------:R-:W-:-:S02]  /*0cc0*/  LEA R75, R75, UR4, 0x2 ;  /* 0x000000044b4b7c11 */ /* 0x000fc4000f8e10ff */
[----:B------:R-:W-:Y:S02]  /*0cd0*/  LEA R77, R77, UR4, 0x2 ;  /* 0x000000044d4d7c11 */ /* 0x000fe4000f8e10ff */
[----:B------:R-:W-:Y:S02]  /*0ce0*/  LEA R88, R88, UR4, 0x2 ;  /* 0x0000000458587c11 */ /* 0x000fe4000f8e10ff */
[C---:B------:R-:W-:Y:S02]  /*0cf0*/  LOP3.LUT R87, R70.reuse, 0x40, RZ, 0xfc, !PT ;  /* 0x0000004046577812 */ /* 0x040fe400078efcff */
[----:B------:R-:W-:Y:S02]  /*0d00*/  LOP3.LUT R86, R70, 0x60, RZ, 0xfc, !PT ;  /* 0x0000006046567812 */ /* 0x000fe400078efcff */
[C---:B------:R-:W-:Y:S02]  /*0d10*/  IADD3 R85, PT, PT, R78.reuse, 0x20, RZ ;  /* 0x000000204e557810 */ /* 0x040fe40007ffe0ff */
[----:B------:R-:W-:-:S02]  /*0d20*/  IADD3 R84, PT, PT, R78, 0x40, RZ ;  /* 0x000000404e547810 */ /* 0x000fc40007ffe0ff */
[C---:B------:R-:W-:Y:S02]  /*0d30*/  IADD3 R83, PT, PT, R78.reuse, 0x60, RZ ;  /* 0x000000604e537810 */ /* 0x040fe40007ffe0ff */
[C---:B------:R-:W-:Y:S02]  /*0d40*/  IADD3 R82, PT, PT, R78.reuse, 0x80, RZ ;  /* 0x000000804e527810 */ /* 0x040fe40007ffe0ff */
[C---:B------:R-:W-:Y:S02]  /*0d50*/  IADD3 R81, PT, PT, R78.reuse, 0xa0, RZ ;  /* 0x000000a04e517810 */ /* 0x040fe40007ffe0ff */
[----:B------:R-:W-:-:S07]  /*0d60*/  IADD3 R80, PT, PT, R78, 0xc0, RZ ;  /* 0x000000c04e507810 */ /* 0x000fce0007ffe0ff */
.L_x_17815:
        /* <DEDUP_REMOVED lines=18> */
[----:B----4-:R-:W4:Y:S04]  /*0e90*/  @!P2 LDG.E.U16 R11, desc[UR16][R2.64+0x80] ;  /* 0x00008010020ba981 */ /* 0x010f28000c1e1500 */
        /* <DEDUP_REMOVED lines=73> */
[----:B------:R-:W-:Y:S01]  /*1330*/  FADD.FTZ R106, R5, R5 ;  /* 0x00000005056a7221 */ /* 0x000fe20000010000 */
[C---:B------:R-:W-:Y:S01]  /*1340*/  IADD3 R15, PT, PT, R6.reuse, 0x5, RZ ;  /* 0x00000005060f7810 */ /* 0x040fe20007ffe0ff */
[--C-:B------:R-:W-:Y:S01]  /*1350*/  HADD2.F32 R7, -RZ, R115.reuse.H0_H0 ;  /* 0x20000073ff077230 */ /* 0x100fe20000004100 */
[C---:B------:R-:W-:Y:S01]  /*1360*/  IADD3 R17, PT, PT, R6.reuse, 0x6, RZ ;  /* 0x0000000606117810 */ /* 0x040fe20007ffe0ff */
[----:B------:R-:W-:Y:S01]  /*1370*/  FADD.FTZ R108, R9, R9 ;  /* 0x00000009096c7221 */ /* 0x000fe20000010000 */
[C---:B------:R-:W-:Y:S01]  /*1380*/  IADD3 R19, PT, PT, R6.reuse, 0x7, RZ ;  /* 0x0000000706137810 */ /* 0x040fe20007ffe0ff */
[----:B------:R-:W1:Y:S01]  /*1390*/  LDC.64 R20, c[0x0][0x3a8] ;  /* 0x0000ea00ff147b82 */ /* 0x000e620000000a00 */
[-C--:B------:R-:W-:Y:S01]  /*13a0*/  LEA.HI.SX32 R121, R11, R6.reuse, 0x1b ;  /* 0x000000060b797211 */ /* 0x080fe200078fdaff */
[--C-:B------:R-:W-:Y:S01]  /*13b0*/  HADD2.F32 R3, -RZ, R114.reuse.H0_H0 ;  /* 0x20000072ff037230 */ /* 0x100fe20000004100 */
[-C--:B------:R-:W-:Y:S01]  /*13c0*/  LEA.HI.SX32 R122, R13, R6.reuse, 0x1b ;  /* 0x000000060d7a7211 */ /* 0x080fe200078fdaff */
[----:B------:R-:W-:Y:S01]  /*13d0*/  HADD2.F32 R113, -RZ, R114.H1_H1 ;  /* 0x30000072ff717230 */ /* 0x000fe20000004100 */
[-C--:B------:R-:W-:Y:S01]  /*13e0*/  LEA.HI.SX32 R123, R15, R6.reuse, 0x1b ;  /* 0x000000060f7b7211 */ /* 0x080fe200078fdaff */
[----:B------:R-:W-:Y:S01]  /*13f0*/  HADD2.F32 R115, -RZ, R115.H1_H1 ;  /* 0x30000073ff737230 */ /* 0x000fe20000004100 */
[-C--:B------:R-:W-:Y:S01]  /*1400*/  LEA.HI.SX32 R124, R17, R6.reuse, 0x1b ;  /* 0x00000006117c7211 */ /* 0x080fe200078fdaff */
[----:B------:R-:W2:Y:S01]  /*1410*/  LDC.64 R14, c[0x0][0x3e0] ;  /* 0x0000f800ff0e7b82 */ /* 0x000ea20000000a00 */
[-C--:B------:R-:W-:Y:S01]  /*1420*/  LEA.HI.SX32 R125, R19, R6.reuse, 0x1b ;  /* 0x00000006137d7211 */ /* 0x080fe200078fdaff */
[--C-:B------:R-:W-:Y:S01]  /*1430*/  FADD.FTZ R114, R3, R42.reuse ;  /* 0x0000002a03727221 */ /* 0x100fe20000010000 */
[C---:B------:R-:W-:Y:S01]  /*1440*/  IADD3 R5, PT, PT, R6.reuse, 0x1, RZ ;  /* 0x0000000106057810 */ /* 0x040fe20007ffe0ff */
[--C-:B------:R-:W-:Y:S01]  /*1450*/  FADD.FTZ R113, R113, R42.reuse ;  /* 0x0000002a71717221 */ /* 0x100fe20000010000 */
[----:B------:R-:W-:Y:S01]  /*1460*/  IADD3 R9, PT, PT, R6, 0x2, RZ ;  /* 0x0000000206097810 */ /* 0x000fe20007ffe0ff */
[--C-:B------:R-:W-:Y:S01]  /*1470*/  FADD.FTZ R116, R7, R42.reuse ;  /* 0x0000002a07747221 */ /* 0x100fe20000010000 */
[-C--:B------:R-:W-:Y:S01]  /*1480*/  LEA.HI.SX32 R118, R5, R6.reuse, 0x1b ;  /* 0x0000000605767211 */ /* 0x080fe200078fdaff */
[----:B------:R-:W3:Y:S01]  /*1490*/  LDC.64 R18, c[0x0][0x440] ;  /* 0x00011000ff127b82 */ /* 0x000ee20000000a00 */
[----:B------:R-:W-:Y:S01]  /*14a0*/  SHF.L.U32 R5, R79, 0x8, RZ ;  /* 0x000000084f057819 */ /* 0x000fe200000006ff */
[----:B------:R-:W-:Y:S01]  /*14b0*/  FADD.FTZ R115, R115, R42 ;  /* 0x0000002a73737221 */ /* 0x000fe20000010000 */
[-C--:B------:R-:W-:Y:S01]  /*14c0*/  LEA.HI.SX32 R9, R9, R6.reuse, 0x1b ;  /* 0x0000000609097211 */ /* 0x080fe200078fdaff */
[----:B------:R-:W-:Y:S01]  /*14d0*/  HFMA2 R95, -RZ, RZ, 0, 0 ;  /* 0x00000000ff5f7431 */ /* 0x000fe200000001ff */
[----:B------:R-:W-:Y:S01]  /*14e0*/  LEA R111, R111, -R5, 0x1 ;  /* 0x800000056f6f7211 */ /* 0x000fe200078e08ff */
[----:B------:R-:W-:Y:S01]  /*14f0*/  FADD.FTZ R105, R105, R105 ;  /* 0x0000006969697221 */ /* 0x000fe20000010000 */
[----:B------:R-:W-:Y:S01]  /*1500*/  ISETP.NE.AND P0, PT, R64, 0x1, PT ;  /* 0x000000014000780c */ /* 0x000fe20003f05270 */
[----:B------:R-:W4:Y:S01]  /*1510*/  LDC.64 R16, c[0x0][0x3c0] ;  /* 0x0000f000ff107b82 */ /* 0x000f220000000a00 */
[----:B------:R-:W-:Y:S01]  /*1520*/  LEA.HI.SX32 R112, R6, R6, 0x1b ;  /* 0x0000000606707211 */ /* 0x000fe200078fdaff */
[----:B------:R-:W-:Y:S01]  /*1530*/  FADD.FTZ R107, R107, R107 ;  /* 0x0000006b6b6b7221 */ /* 0x000fe20000010000 */
[----:B------:R-:W-:Y:S01]  /*1540*/  SHF.L.U32 R117, R64, 0x8, RZ ;  /* 0x0000000840757819 */ /* 0x000fe200000006ff */
[----:B------:R-:W-:Y:S01]  /*1550*/  FMUL.FTZ R126, R114, R97 ;  /* 0x00000061727e7220 */ /* 0x000fe20000410000 */
[----:B------:R-:W-:Y:S01]  /*1560*/  IADD3 R8, P1, PT, R5, R48, RZ ;  /* 0x0000003005087210 */ /* 0x000fe20007f3e0ff */
[----:B------:R-:W-:Y:S01]  /*1570*/  FMUL.FTZ R127, R113, R98 ;  /* 0x00000062717f7220 */ /* 0x000fe20000410000 */
[----:B------:R-:W-:Y:S01]  /*1580*/  ISETP.GE.AND P2, PT, R76, R111, PT ;  /* 0x0000006f4c00720c */ /* 0x000fe20003f46270 */
[----:B------:R-:W0:Y:S01]  /*1590*/  LDC.64 R12, c[0x0][0x4d0] ;  /* 0x00013400ff0c7b82 */ /* 0x000e220000000a00 */
[----:B------:R-:W-:Y:S01]  /*15a0*/  LEA R120, R9, UR6, 0x1 ;  /* 0x0000000609787c11 */ /* 0x000fe2000f8e08ff */
[----:B------:R-:W-:Y:S01]  /*15b0*/  FMUL.FTZ R128, R116, R99 ;  /* 0x0000006374807220 */ /* 0x000fe20000410000 */
[----:B------:R-:W-:Y:S01]  /*15c0*/  IADD3 R109, PT, PT, R64, -0x2, RZ ;  /* 0xfffffffe406d7810 */ /* 0x000fe20007ffe0ff */
[----:B------:R-:W-:Y:S01]  /*15d0*/  FMUL.FTZ R129, R115, R100 ;  /* 0x0000006473817220 */ /* 0x000fe20000410000 */
[----:B------:R-:W-:Y:S01]  /*15e0*/  ISETP.EQ.AND P0, PT, R48, RZ, P0 ;  /* 0x000000ff3000720c */ /* 0x000fe20000702270 */
[----:B------:R-:W0:Y:S01]  /*15f0*/  LDCU UR8, c[0x0][0x394] ;  /* 0x00007280ff0877ac */ /* 0x000e220008000800 */
[----:B------:R-:W-:Y:S01]  /*1600*/  LEA R112, R112, UR6, 0x1 ;  /* 0x0000000670707c11 */ /* 0x000fe2000f8e08ff */
[----:B------:R-:W0:Y:S01]  /*1610*/  LDC.64 R10, c[0x0][0x4f0] ;  /* 0x00013c00ff0a7b82 */ /* 0x000e220000000a00 */
[----:B------:R-:W-:Y:S01]  /*1620*/  LOP3.LUT R117, R117, 0x100, RZ, 0xc0, !PT ;  /* 0x0000010075757812 */ /* 0x000fe200078ec0ff */
[----:B------:R-:W0:Y:S01]  /*1630*/  LDCU UR9, c[0x0][0x38c] ;  /* 0x00007180ff0977ac */ /* 0x000e220008000800 */
[----:B------:R-:W-:-:S02]  /*1640*/  LOP3.LUT R166, R5, 0x100, RZ, 0xc0, !PT ;  /* 0x0000010005a67812 */ /* 0x000fc400078ec0ff */
[----:B------:R-:W-:Y:S01]  /*1650*/  IADD3 R119, PT, PT, R5, R48, RZ ;  /* 0x0000003005777210 */ /* 0x000fe20007ffe0ff */
[----:B------:R-:W-:Y:S01]  /*1660*/  UMOV UR4, URZ ;  /* 0x000000ff00047c82 */ /* 0x000fe20008000000 */
[----:B------:R-:W-:Y:S02]  /*1670*/  LEA R118, R118, UR6, 0x1 ;  /* 0x0000000676767c11 */ /* 0x000fe4000f8e08ff */
[----:B------:R-:W-:Y:S02]  /*1680*/  P2R R167, PR, RZ, 0x4 ;  /* 0x00000004ffa77803 */ /* 0x000fe40000000000 */
[----:B------:R-:W-:Y:S02]  /*1690*/  LEA R121, R121, UR6, 0x1 ;  /* 0x0000000679797c11 */ /* 0x000fe4000f8e08ff */
[----:B------:R-:W-:Y:S02]  /*16a0*/  LEA R122, R122, UR6, 0x1 ;  /* 0x000000067a7a7c11 */ /* 0x000fe4000f8e08ff */
[----:B------:R-:W-:-:S02]  /*16b0*/  LEA R123, R123, UR6, 0x1 ;  /* 0x000000067b7b7c11 */ /* 0x000fc4000f8e08ff */
[----:B------:R-:W-:Y:S02]  /*16c0*/  LEA R124, R124, UR6, 0x1 ;  /* 0x000000067c7c7c11 */ /* 0x000fe4000f8e08ff */
[----:B------:R-:W-:Y:S02]  /*16d0*/  LEA R125, R125, UR6, 0x1 ;  /* 0x000000067d7d7c11 */ /* 0x000fe4000f8e08ff */
[----:B-12---:R-:W-:-:S07]  /*16e0*/  LEA.HI.X.SX32 R9, R5, RZ, 0x1, P1 ;  /* 0x000000ff05097211 */ /* 0x006fce00008f0eff */
.L_x_17814:
[----:B0-----:R-:W-:Y:S02]  /*16f0*/  MOV R4, R76 ;  /* 0x0000004c00047202 */ /* 0x001fe40000000f00 */
[----:B------:R-:W-:Y:S02]  /*1700*/  MOV R5, RZ ;  /* 0x000000ff00057202 */ /* 0x000fe40000000f00 */
[----:B------:R-:W-:Y:S02]  /*1710*/  MOV R2, R24 ;  /* 0x0000001800027202 */ /* 0x000fe40000000f00 */
[----:B------:R-:W-:Y:S01]  /*1720*/  MOV R3, R55 ;  /* 0x0000003700037202 */ /* 0x000fe20000000f00 */
[----:B----4-:R-:W-:Y:S01]  /*1730*/  IMAD.WIDE.U32 R30, R16, UR4, R4 ;  /* 0x00000004101e7c25 */ /* 0x010fe2000f8e0004 */
[----:B------:R-:W-:Y:S02]  /*1740*/  ISETP.NE.AND P5, PT, R167, RZ, PT ;  /* 0x000000ffa700720c */ /* 0x000fe40003fa5270 */
[----:B------:R-:W-:Y:S01]  /*1750*/  P2R R36, PR, RZ, 0x1 ;  /* 0x00000001ff247803 */ /* 0x000fe20000000000 */
[----:B------:R-:W-:Y:S01]  /*1760*/  IMAD R7, R17, UR4, R31 ;  /* 0x0000000411077c24 */ /* 0x000fe2000f8e021f */
[----:B------:R-:W-:Y:S01]  /*1770*/  LEA R34, P2, R30, R59, 0x1 ;  /* 0x0000003b1e227211 */ /* 0x000fe200078408ff */
[----:B------:R-:W-:Y:S01]  /*1780*/  IMAD.WIDE.U32 R32, R14, UR4, R4 ;  /* 0x000000040e207c25 */ /* 0x000fe2000f8e0004 */
[----:B------:R-:W-:-:S02]  /*1790*/  PRMT R31, RZ, 0x7610, R31 ;  /* 0x00007610ff1f7816 */ /* 0x000fc4000000001f */
[----:B------:R-:W-:Y:S01]  /*17a0*/  LEA.HI.X R35, R30, R60, R7, 0x1, P2 ;  /* 0x0000003c1e237211 */ /* 0x000fe200010f0c07 */
[----:B------:R-:W-:Y:S01]  /*17b0*/  IMAD.WIDE.U32 R2, R20, UR4, R2 ;  /* 0x0000000414027c25 */ /* 0x000fe2000f8e0002 */
[----:B------:R-:W-:Y:S02]  /*17c0*/  LEA R4, P3, R32, R61, 0x1 ;  /* 0x0000003d20047211 */ /* 0x000fe400078608ff */
[-C--:B------:R-:W-:Y:S01]  /*17d0*/  ISETP.GE.AND P0, PT, R78, R111.reuse, PT ;  /* 0x0000006f4e00720c */ /* 0x080fe20003f06270 */
[----:B------:R-:W-:Y:S01]  /*17e0*/  IMAD R5, R15, UR4, R33 ;  /* 0x000000040f057c24 */ /* 0x000fe2000f8e0221 */
[----:B---3--:R-:W-:Y:S01]  /*17f0*/  LEA R6, P1, R2, R18, 0x3 ;  /* 0x0000001202067211 */ /* 0x008fe200078218ff */
[----:B------:R-:W-:Y:S01]  /*1800*/  IMAD R3, R21, UR4, R3 ;  /* 0x0000000415037c24 */ /* 0x000fe2000f8e0203 */
[----:B--2---:R-:W2:Y:S01]  /*1810*/  @!P5 LDG.E.U16 R31, desc[UR16][R34.64] ;  /* 0x00000010221fd981 */ /* 0x004ea2000c1e1500 */
[----:B------:R-:W-:Y:S02]  /*1820*/  ISETP.GE.AND P2, PT, R84, R111, PT ;  /* 0x0000006f5400720c */ /* 0x000fe40003f46270 */
[----:B------:R-:W-:-:S02]  /*1830*/  LEA.HI.X R5, R32, R62, R5, 0x1, P3 ;  /* 0x0000003e20057211 */ /* 0x000fc400018f0c05 */
[----:B------:R-:W-:Y:S02]  /*1840*/  LEA.HI.X R7, R2, R19, R3, 0x3, P1 ;  /* 0x0000001302077211 */ /* 0x000fe400008f1c03 */
[-C--:B------:R-:W-:Y:S02]  /*1850*/  ISETP.GE.AND P1, PT, R85, R111.reuse, PT ;  /* 0x0000006f5500720c */ /* 0x080fe40003f26270 */
[-C--:B------:R-:W-:Y:S01]  /*1860*/  ISETP.GE.AND P3, PT, R83, R111.reuse, PT ;  /* 0x0000006f5300720c */ /* 0x080fe20003f66270 */
[----:B------:R1:W3:Y:S01]  /*1870*/  LDG.E.64 R2, desc[UR16][R6.64] ;  /* 0x0000001006027981 */ /* 0x0002e2000c1e1b00 */
[-C--:B------:R-:W-:Y:S02]  /*1880*/  ISETP.GE.AND P4, PT, R82, R111.reuse, PT ;  /* 0x0000006f5200720c */ /* 0x080fe40003f86270 */
[-C--:B------:R-:W-:Y:S02]  /*1890*/  ISETP.GE.AND P5, PT, R81, R111.reuse, PT ;  /* 0x0000006f5100720c */ /* 0x080fe40003fa6270 */
[----:B------:R-:W-:-:S02]  /*18a0*/  ISETP.GE.AND P6, PT, R80, R111, PT ;  /* 0x0000006f5000720c */ /* 0x000fc40003fc6270 */
[----:B------:R-:W-:Y:S02]  /*18b0*/  PRMT R33, RZ, 0x7610, R33 ;  /* 0x00007610ff217816 */ /* 0x000fe40000000021 */
[----:B------:R-:W-:Y:S02]  /*18c0*/  PRMT R37, RZ, 0x7610, R37 ;  /* 0x00007610ff257816 */ /* 0x000fe40000000025 */
[----:B------:R-:W-:Y:S02]  /*18d0*/  PRMT R39, RZ, 0x7610, R39 ;  /* 0x00007610ff277816 */ /* 0x000fe40000000027 */
[----:B------:R-:W-:Y:S01]  /*18e0*/  PRMT R41, RZ, 0x7610, R41 ;  /* 0x00007610ff297816 */ /* 0x000fe20000000029 */
        /* <DEDUP_REMOVED lines=10> */
[----:B------:R-:W-:-:S02]  /*1990*/  PRMT R141, RZ, 0x7610, R141 ;  /* 0x00007610ff8d7816 */ /* 0x000fc4000000008d */
[----:B-1----:R-:W-:Y:S02]  /*19a0*/  PRMT R7, RZ, 0x7610, R7 ;  /* 0x00007610ff077816 */ /* 0x002fe40000000007 */
[----:B0-----:R-:W-:Y:S01]  /*19b0*/  PRMT R35, RZ, 0x7610, R35 ;  /* 0x00007610ff237816 */ /* 0x001fe20000000023 */
[----:B--2---:R0:W-:Y:S02]  /*19c0*/  STS.U16 [R90], R31 ;  /* 0x0000001f5a007388 */ /* 0x0041e40000000400 */
[----:B0-----:R-:W-:Y:S02]  /*19d0*/  PRMT R31, RZ, 0x7610, R31 ;  /* 0x00007610ff1f7816 */ /* 0x001fe4000000001f */
[----:B----4-:R0:W-:Y:S04]  /*19e0*/  STS.U16 [R90+0x42], R33 ;  /* 0x000042215a007388 */ /* 0x0101e80000000400 */
[----:B-----5:R1:W-:Y:S04]  /*19f0*/  STS.U16 [R90+0x84], R37 ;  /* 0x000084255a007388 */ /* 0x0203e80000000400 */
[----:B---3--:R2:W-:Y:S04]  /*1a00*/  STS.U16 [R90+0xc6], R39 ;  /* 0x0000c6275a007388 */ /* 0x0085e80000000400 */
[----:B------:R3:W-:Y:S04]  /*1a10*/  STS.U16 [R90+0x108], R41 ;  /* 0x000108295a007388 */ /* 0x0007e80000000400 */
[----:B------:R4:W-:Y:S04]  /*1a20*/  STS.U16 [R90+0x14a], R131 ;  /* 0x00014a835a007388 */ /* 0x0009e80000000400 */
[----:B------:R-:W-:Y:S04]  /*1a30*/  STS.U16 [R90+0x18c], R133 ;  /* 0x00018c855a007388 */ /* 0x000fe80000000400 */
[----:B------:R-:W-:Y:S01]  /*1a40*/  STS.U16 [R90+0x1ce], R135 ;  /* 0x0001ce875a007388 */ /* 0x000fe20000000400 */
[----:B------:R-:W-:-:S03]  /*1a50*/  NOP ;  /* 0x0000000000007918 */ /* 0x000fc60000000000 */
[----:B------:R-:W5:Y:S01]  /*1a60*/  @!P1 LDG.E.U16 R31, desc[UR16][R4.64+0x80] ;  /* 0x00008010041f9981 */ /* 0x000f62000c1e1500 */
[----:B------:R-:W-:Y:S02]  /*1a70*/  ISETP.GE.AND P1, PT, R76, R111, PT ;  /* 0x0000006f4c00720c */ /* 0x000fe40003f26270 */
[----:B0-----:R-:W-:Y:S01]  /*1a80*/  PRMT R33, RZ, 0x7610, R33 ;  /* 0x00007610ff217816 */ /* 0x001fe20000000021 */
[----:B------:R-:W5:Y:S01]  /*1a90*/  @!P0 LDG.E.U16 R141, desc[UR16][R4.64+0x40] ;  /* 0x00004010048d8981 */ /* 0x000f62000c1e1500 */
[----:B-1----:R-:W-:Y:S02]  /*1aa0*/  PRMT R37, RZ, 0x7610, R37 ;  /* 0x00007610ff257816 */ /* 0x002fe40000000025 */
[----:B--2---:R-:W-:Y:S01]  /*1ab0*/  PRMT R39, RZ, 0x7610, R39 ;  /* 0x00007610ff277816 */ /* 0x004fe20000000027 */
[----:B------:R-:W2:Y:S01]  /*1ac0*/  @!P3 LDG.E.U16 R35, desc[UR16][R4.64+0x100] ;  /* 0x000100100423b981 */ /* 0x000ea2000c1e1500 */
[----:B---3--:R-:W-:-:S03]  /*1ad0*/  PRMT R41, RZ, 0x7610, R41 ;  /* 0x00007610ff297816 */ /* 0x008fc60000000029 */
[----:B------:R-:W3:Y:S04]  /*1ae0*/  @!P2 LDG.E.U16 R33, desc[UR16][R4.64+0xc0] ;  /* 0x0000c0100421a981 */ /* 0x000ee8000c1e1500 */
[----:B------:R-:W3:Y:S04]  /*1af0*/  @!P4 LDG.E.U16 R37, desc[UR16][R4.64+0x140] ;  /* 0x000140100425c981 */ /* 0x000ee8000c1e1500 */
[----:B------:R-:W3:Y:S04]  /*1b00*/  @!P5 LDG.E.U16 R39, desc[UR16][R4.64+0x180] ;  /* 0x000180100427d981 */ /* 0x000ee8000c1e1500 */
[----:B------:R-:W3:Y:S04]  /*1b10*/  @!P1 LDG.E.U16 R7, desc[UR16][R4.64] ;  /* 0x0000001004079981 */ /* 0x000ee8000c1e1500 */
[----:B------:R0:W3:Y:S01]  /*1b20*/  @!P6 LDG.E.U16 R41, desc[UR16][R4.64+0x1c0] ;  /* 0x0001c0100429e981 */ /* 0x0000e2000c1e1500 */
[-C--:B------:R-:W-:Y:S01]  /*1b30*/  FMUL.FTZ R6, R114, R3.reuse ;  /* 0x0000000372067220 */ /* 0x080fe20000410000 */
[CC--:B------:R-:W-:Y:S01]  /*1b40*/  FMUL.FTZ R32, R113.reuse, R3.reuse ;  /* 0x0000000371207220 */ /* 0x0c0fe20000410000 */
[----:B------:R-:W-:Y:S01]  /*1b50*/  ISETP.NE.AND P0, PT, R36, RZ, PT ;  /* 0x000000ff2400720c */ /* 0x000fe20003f05270 */
[----:B------:R-:W1:Y:S01]  /*1b60*/  LDS.U16 R133, [R112] ;  /* 0x0000000070857984 */ /* 0x000e620000000400 */
[----:B------:R-:W-:Y:S01]  /*1b70*/  FMUL.RZ R34, R6, 0.15915493667125701904 ;  /* 0x3e22f98306227820 */ /* 0x000fe2000040c000 */
[----:B------:R-:W-:Y:S01]  /*1b80*/  FMUL.FTZ R6, R2, 1.4426950216293334961 ;  /* 0x3fb8aa3b02067820 */ /* 0x000fe20000410000 */
[----:B------:R-:W-:Y:S01]  /*1b90*/  FMUL.RZ R36, R32, 0.15915493667125701904 ;  /* 0x3e22f98320247820 */ /* 0x000fe2000040c000 */
[CC--:B------:R-:W-:Y:S01]  /*1ba0*/  FMUL.FTZ R32, R116.reuse, R3.reuse ;  /* 0x0000000374207220 */ /* 0x0c0fe20000410000 */
[----:B------:R-:W1:Y:S01]  /*1bb0*/  LDS.U16 R135, [R118+0x2] ;  /* 0x0000020076877984 */ /* 0x000e620000000400 */
[-C--:B0-----:R-:W-:Y:S01]  /*1bc0*/  FMUL.FTZ R4, R113, R6.reuse ;  /* 0x0000000671047220 */ /* 0x081fe20000410000 */
[----:B------:R-:W-:Y:S01]  /*1bd0*/  FMUL.FTZ R5, R116, R6 ;  /* 0x0000000674057220 */ /* 0x000fe20000410000 */
[----:B------:R-:W-:Y:S01]  /*1be0*/  FMUL.RZ R32, R32, 0.15915493667125701904 ;  /* 0x3e22f98320207820 */ /* 0x000fe2000040c000 */
[----:B------:R-:W0:Y:S01]  /*1bf0*/  LDS.U16 R132, [R120+0x4] ;  /* 0x0000040078847984 */ /* 0x000e220000000400 */
[----:B----4-:R4:W-:Y:S03]  /*1c00*/  MUFU.EX2 R131, R4 ;  /* 0x0000000400837308 */ /* 0x0109e60000000800 */
[----:B------:R-:W0:Y:S01]  /*1c10*/  LDS.U16 R134, [R121+0x6] ;  /* 0x0000060079867984 */ /* 0x000e220000000400 */
[----:B------:R-:W-:Y:S03]  /*1c20*/  MUFU.EX2 R140, R5 ;  /* 0x00000005008c7308 */ /* 0x000fe60000000800 */
[----:B------:R-:W0:Y:S01]  /*1c30*/  LDS.U16 R137, [R122+0x8] ;  /* 0x000008007a897984 */ /* 0x000e220000000400 */
[----:B----4-:R-:W-:-:S03]  /*1c40*/  FMUL.FTZ R4, R115, R3 ;  /* 0x0000000373047220 */ /* 0x010fc60000410000 */
[----:B------:R-:W4:Y:S01]  /*1c50*/  LDS.U16 R139, [R123+0xa] ;  /* 0x00000a007b8b7984 */ /* 0x000f220000000400 */
[----:B------:R-:W-:Y:S03]  /*1c60*/  MUFU.SIN R147, R32 ;  /* 0x0000002000937308 */ /* 0x000fe60000000400 */
[----:B------:R-:W4:Y:S04]  /*1c70*/  LDS.U16 R138, [R124+0xc] ;  /* 0x00000c007c8a7984 */ /* 0x000f280000000400 */
[----:B------:R-:W4:Y:S01]  /*1c80*/  LDS.U16 R142, [R125+0xe] ;  /* 0x00000e007d8e7984 */ /* 0x000f220000000400 */
[----:B------:R-:W-:Y:S01]  /*1c90*/  MUFU.COS R149, R32 ;  /* 0x0000002000957308 */ /* 0x000fe20000000000 */
[----:B------:R-:W-:Y:S01]  /*1ca0*/  FMUL.RZ R146, R4, 0.15915493667125701904 ;  /* 0x3e22f98304927820 */ /* 0x000fe2000040c000 */
[----:B------:R-:W1:Y:S06]  /*1cb0*/  S2UR UR7, SR_CgaCtaId ;  /* 0x00000000000779c3 */ /* 0x000e6c0000008800 */
[----:B------:R-:W-:Y:S08]  /*1cc0*/  MUFU.SIN R143, R34 ;  /* 0x00000022008f7308 */ /* 0x000ff00000000400 */
[----:B------:R-:W0:Y:S08]  /*1cd0*/  MUFU.COS R145, R34 ;  /* 0x0000002200917308 */ /* 0x000e300000000000 */
[----:B------:R-:W-:Y:S08]  /*1ce0*/  MUFU.SIN R40, R36 ;  /* 0x0000002400287308 */ /* 0x000ff00000000400 */
[----:B------:R-:W4:Y:S01]  /*1cf0*/  MUFU.COS R130, R36 ;  /* 0x0000002400827308 */ /* 0x000f220000000000 */
[----:B------:R-:W-:Y:S01]  /*1d00*/  FMUL.FTZ R30, R114, R6 ;  /* 0x00000006721e7220 */ /* 0x000fe20000410000 */
[----:B------:R-:W-:-:S06]  /*1d10*/  ISETP.NE.AND P1, PT, R48, RZ, PT ;  /* 0x000000ff3000720c */ /* 0x000fcc0003f25270 */
[----:B------:R-:W0:Y:S01]  /*1d20*/  MUFU.EX2 R38, R30 ;  /* 0x0000001e00267308 */ /* 0x000e220000000800 */
[----:B------:R-:W-:Y:S02]  /*1d30*/  UMOV UR6, 0x400 ;  /* 0x0000040000067882 */ /* 0x000fe40000000000 */
[----:B-1----:R-:W-:Y:S01]  /*1d40*/  ULEA UR6, UR7, UR6, 0x18 ;  /* 0x0000000607067291 */ /* 0x002fe2000f8ec0ff */
[----:B------:R-:W-:Y:S01]  /*1d50*/  MUFU.SIN R144, R146 ;  /* 0x0000009200907308 */ /* 0x000fe20000000400 */
[----:B------:R-:W-:-:S07]  /*1d60*/  ISETP.NE.AND P2, PT, R48, 0x1f, PT ;  /* 0x0000001f3000780c */ /* 0x000fce0003f45270 */
[----:B------:R-:W1:Y:S01]  /*1d70*/  MUFU.COS R146, R146 ;  /* 0x0000009200927308 */ /* 0x000e620000000000 */
[----:B0-----:R-:W-:Y:S01]  /*1d80*/  FMUL.FTZ R30, R38, R145 ;  /* 0x00000091261e7220 */ /* 0x001fe20000410000 */
[----:B------:R-:W-:Y:S01]  /*1d90*/  BSSY.RECONVERGENT B0, `(.L_x_17783) ;  /* 0x0000042000007945 */ /* 0x000fe20003800200 */
[C---:B------:R-:W-:Y:S01]  /*1da0*/  FMUL.FTZ R136, R140.reuse, R149 ;  /* 0x000000958c887220 */ /* 0x040fe20000410000 */
[C---:B----4-:R-:W-:Y:S01]  /*1db0*/  FMUL.FTZ R130, R131.reuse, R130 ;  /* 0x0000008283827220 */ /* 0x050fe20000410000 */
        /* <DEDUP_REMOVED lines=10> */
[----:B-----5:R-:W-:Y:S04]  /*1e60*/  STS.U16 [R90+0x294], R31 ;  /* 0x0002941f5a007388 */ /* 0x020fe80000000400 */
[----:B------:R-:W-:Y:S04]  /*1e70*/  STS.U16 [R90+0x252], R141 ;  /* 0x0002528d5a007388 */ /* 0x000fe80000000400 */
[----:B--2---:R-:W-:Y:S04]  /*1e80*/  STS.U16 [R90+0x318], R35 ;  /* 0x000318235a007388 */ /* 0x004fe80000000400 */
[----:B---3--:R-:W-:Y:S04]  /*1e90*/  STS.U16 [R90+0x2d6], R33 ;  /* 0x0002d6215a007388 */ /* 0x008fe80000000400 */
[----:B------:R0:W-:Y:S04]  /*1ea0*/  STS.U16 [R90+0x35a], R37 ;  /* 0x00035a255a007388 */ /* 0x0001e80000000400 */
[----:B------:R-:W-:Y:S04]  /*1eb0*/  STS.U16 [R90+0x39c], R39 ;  /* 0x00039c275a007388 */ /* 0x000fe80000000400 */
[----:B------:R-:W-:Y:S04]  /*1ec0*/  STS.U16 [R90+0x210], R7 ;  /* 0x000210075a007388 */ /* 0x000fe80000000400 */
[----:B------:R-:W-:Y:S01]  /*1ed0*/  STS.U16 [R90+0x3de], R41 ;  /* 0x0003de295a007388 */ /* 0x000fe20000000400 */
[----:B------:R-:W-:-:S03]  /*1ee0*/  NOP ;  /* 0x0000000000007918 */ /* 0x000fc60000000000 */
[----:B------:R-:W-:Y:S04]  /*1ef0*/  LDS.U16 R5, [R118+0x212] ;  /* 0x0002120076057984 */ /* 0x000fe80000000400 */
[----:B------:R-:W-:Y:S04]  /*1f00*/  LDS.U16 R32, [R120+0x214] ;  /* 0x0002140078207984 */ /* 0x000fe80000000400 */
[----:B------:R-:W-:Y:S04]  /*1f10*/  LDS.U16 R35, [R123+0x21a] ;  /* 0x00021a007b237984 */ /* 0x000fe80000000400 */
[----:B------:R-:W2:Y:S04]  /*1f20*/  LDS.U16 R4, [R112+0x210] ;  /* 0x0002100070047984 */ /* 0x000ea80000000400 */
[----:B------:R-:W3:Y:S04]  /*1f30*/  LDS.U16 R33, [R121+0x216] ;  /* 0x0002160079217984 */ /* 0x000ee80000000400 */
[----:B------:R-:W4:Y:S04]  /*1f40*/  LDS.U16 R34, [R122+0x218] ;  /* 0x000218007a227984 */ /* 0x000f280000000400 */
[----:B------:R-:W5:Y:S04]  /*1f50*/  LDS.U16 R7, [R124+0x21c] ;  /* 0x00021c007c077984 */ /* 0x000f680000000400 */
[----:B------:R-:W1:Y:S01]  /*1f60*/  LDS.U16 R36, [R125+0x21e] ;  /* 0x00021e007d247984 */ /* 0x000e620000000400 */
[----:B0-----:R-:W-:Y:S01]  /*1f70*/  FMUL.FTZ R37, R115, R6 ;  /* 0x0000000673257220 */ /* 0x001fe20000410000 */
[----:B------:R-:W-:-:S04]  /*1f80*/  IADD3 R6, PT, PT, R166, UR4, RZ ;  /* 0x00000004a6067c10 */ /* 0x000fc8000fffe0ff */
[----:B------:R-:W-:Y:S01]  /*1f90*/  SEL R6, R6, R65, !P1 ;  /* 0x0000004106067207 */ /* 0x000fe20004800000 */
[----:B------:R-:W0:Y:S01]  /*1fa0*/  MUFU.EX2 R37, R37 ;  /* 0x0000002500257308 */ /* 0x000e220000000800 */
[----:B------:R-:W-:Y:S02]  /*1fb0*/  FMUL.FTZ R31, R38, R143 ;  /* 0x0000008f261f7220 */ /* 0x000fe40000410000 */
[----:B------:R-:W-:-:S05]  /*1fc0*/  LEA R6, R6, UR6, 0x3 ;  /* 0x0000000606067c11 */ /* 0x000fca000f8e18ff */
[----:B------:R0:W-:Y:S01]  /*1fd0*/  STS.64 [R6+0x10b0], R30 ;  /* 0x0010b01e06007388 */ /* 0x0001e20000000a00 */
[----:B--2---:R-:W-:Y:S02]  /*1fe0*/  HADD2.F32 R4, -RZ, R4.H0_H0 ;  /* 0x20000004ff047230 */ /* 0x004fe40000004100 */
[----:B0-----:R-:W-:Y:S02]  /*1ff0*/  HADD2.F32 R6, -RZ, R5.H0_H0 ;  /* 0x20000005ff067230 */ /* 0x001fe40000004100 */
[----:B------:R-:W-:Y:S02]  /*2000*/  HADD2.F32 R5, -RZ, R32.H0_H0 ;  /* 0x20000020ff057230 */ /* 0x000fe40000004100 */
[----:B------:R-:W-:Y:S02]  /*2010*/  HADD2.F32 R32, -RZ, R35.H0_H0 ;  /* 0x20000023ff207230 */ /* 0x000fe40000004100 */
[----:B---3--:R-:W-:Y:S02]  /*2020*/  HADD2.F32 R33, -RZ, R33.H0_H0 ;  /* 0x20000021ff217230 */ /* 0x008fe40000004100 */
[----:B----4-:R-:W-:-:S02]  /*2030*/  HADD2.F32 R34, -RZ, R34.H0_H0 ;  /* 0x20000022ff227230 */ /* 0x010fc40000004100 */
[----:B-----5:R-:W-:Y:S02]  /*2040*/  HADD2.F32 R7, -RZ, R7.H0_H0 ;  /* 0x20000007ff077230 */ /* 0x020fe40000004100 */
[----:B-1----:R-:W-:Y:S02]  /*2050*/  HADD2.F32 R35, -RZ, R36.H0_H0 ;  /* 0x20000024ff237230 */ /* 0x002fe40000004100 */
[C---:B------:R-:W-:Y:S01]  /*2060*/  FMUL.FTZ R141, R37.reuse, R146 ;  /* 0x00000092258d7220 */ /* 0x040fe20000410000 */
        /* <DEDUP_REMOVED lines=19> */
.L_x_17784:
[----:B------:R0:W1:Y:S02]  /*21a0*/  LDS.64 R32, [R63+UR5+0x20b8] ;  /* 0x0020b8053f207984 */ /* 0x0000640008000a00 */
.L_x_17785:
[----:B------:R-:W-:Y:S05]  /*21b0*/  BSYNC.RECONVERGENT B0 ;  /* 0x0000000000007941 */ /* 0x000fea0003800200 */
.L_x_17783:
        /* <DEDUP_REMOVED lines=19> */
[----:B------:R-:W-:Y:S01]  /*22f0*/  ISETP.GE.AND P2, PT, R91, 0x1, PT ;  /* 0x000000015b00780c */ /* 0x000fe20003f46270 */
[----:B-1-3--:R-:W-:Y:S01]  /*2300*/  FMUL.FTZ R162, R141, R33 ;  /* 0x000000218da27220 */ /* 0x00afe20000410000 */
[C---:B------:R-:W-:Y:S01]  /*2310*/  FFMA.FTZ R37, R98.reuse, R153, R37 ;  /* 0x0000009962257223 */ /* 0x040fe20000010025 */
[----:B--2---:R-:W-:Y:S01]  /*2320*/  FFMA.FTZ R5, R98, R157, R6 ;  /* 0x0000009d62057223 */ /* 0x004fe20000010006 */
[C---:B------:R-:W-:Y:S01]  /*2330*/  FMUL.FTZ R163, R143.reuse, R150 ;  /* 0x000000968fa37220 */ /* 0x040fe20000410000 */
[----:B------:R-:W-:Y:S01]  /*2340*/  FMUL.FTZ R161, R143, R152 ;  /* 0x000000988fa17220 */ /* 0x000fe20000410000 */
[C---:B------:R-:W-:Y:S01]  /*2350*/  FMUL.FTZ R7, R140.reuse, R37 ;  /* 0x000000258c077220 */ /* 0x040fe20000410000 */
[-C--:B------:R-:W-:Y:S01]  /*2360*/  FMUL.FTZ R6, R140, R5.reuse ;  /* 0x000000058c067220 */ /* 0x080fe20000410000 */
[----:B------:R-:W-:Y:S01]  /*2370*/  ISETP.GE.AND P3, PT, R91, 0x10, PT ;  /* 0x000000105b00780c */ /* 0x000fe20003f66270 */
[----:B------:R-:W-:Y:S01]  /*2380*/  FFMA.FTZ R161, R141, R150, R161 ;  /* 0x000000968da17223 */ /* 0x000fe200000100a1 */
[C---:B------:R-:W-:Y:S01]  /*2390*/  FFMA.FTZ R4, R136.reuse, R5, -R7 ;  /* 0x0000000588047223 */ /* 0x040fe20000010807 */
[----:B------:R-:W-:Y:S01]  /*23a0*/  FFMA.FTZ R37, R136, R37, R6 ;  /* 0x0000002588257223 */ /* 0x000fe20000010006 */
[----:B------:R-:W-:Y:S01]  /*23b0*/  ISETP.NE.AND P6, PT, R165, 0x1f, PT ;  /* 0x0000001fa500780c */ /* 0x000fe20003fc5270 */
[----:B------:R-:W-:Y:S01]  /*23c0*/  FADD.FTZ R161, R148, R161 ;  /* 0x000000a194a17221 */ /* 0x000fe20000010000 */
[C---:B------:R-:W-:Y:S01]  /*23d0*/  FFMA.FTZ R4, R99.reuse, R156, R4 ;  /* 0x0000009c63047223 */ /* 0x040fe20000010004 */
[----:B------:R-:W-:Y:S01]  /*23e0*/  FFMA.FTZ R6, R99, R160, R37 ;  /* 0x000000a063067223 */ /* 0x000fe20000010025 */
[----:B------:R-:W-:Y:S01]  /*23f0*/  ULEA UR7, UR4, UR6, 0x4 ;  /* 0x0000000604077291 */ /* 0x000fe2000f8e20ff */
[----:B------:R-:W-:Y:S01]  /*2400*/  BSSY.RECONVERGENT B0, `(.L_x_17786) ;  /* 0x0000094000007945 */ /* 0x000fe20003800200 */
[C---:B------:R-:W-:Y:S01]  /*2410*/  FMUL.FTZ R36, R143.reuse, R4 ;  /* 0x000000048f247220 */ /* 0x040fe20000410000 */
[----:B------:R-:W-:Y:S01]  /*2420*/  FMUL.FTZ R5, R143, R6 ;  /* 0x000000068f057220 */ /* 0x000fe20000410000 */
[----:B------:R-:W-:-:S02]  /*2430*/  ISETP.GT.U32.AND P4, PT, R165, 0x17, PT ;  /* 0x00000017a500780c */ /* 0x000fc40003f84070 */
[C---:B------:R-:W-:Y:S01]  /*2440*/  FFMA.FTZ R7, R141.reuse, R6, R36 ;  /* 0x000000068d077223 */ /* 0x040fe20000010024 */
[----:B------:R-:W-:Y:S01]  /*2450*/  FFMA.FTZ R6, R141, R4, -R5 ;  /* 0x000000048d067223 */ /* 0x000fe20000010805 */
[-C--:B------:R-:W-:Y:S01]  /*2460*/  FMUL.FTZ R4, R30, R131.reuse ;  /* 0x000000831e047220 */ /* 0x080fe20000410000 */
[C---:B------:R-:W-:Y:S01]  /*2470*/  FMUL.FTZ R5, R31.reuse, R131 ;  /* 0x000000831f057220 */ /* 0x040fe20000410000 */
[C---:B------:R-:W-:Y:S01]  /*2480*/  FFMA.FTZ R36, R100.reuse, R151, R7 ;  /* 0x0000009764247223 */ /* 0x040fe20000010007 */
[----:B------:R-:W-:Y:S01]  /*2490*/  FFMA.FTZ R37, R100, R155, R6 ;  /* 0x0000009b64257223 */ /* 0x000fe20000010006 */
[-C--:B------:R-:W-:Y:S01]  /*24a0*/  FFMA.FTZ R7, R31, R130.reuse, R4 ;  /* 0x000000821f077223 */ /* 0x080fe20000010004 */
[----:B------:R-:W-:Y:S01]  /*24b0*/  FFMA.FTZ R5, R30, R130, -R5 ;  /* 0x000000821e057223 */ /* 0x000fe20000010805 */
[----:B------:R-:W-:Y:S01]  /*24c0*/  ISETP.GT.U32.AND P5, PT, R165, 0xf, PT ;  /* 0x0000000fa500780c */ /* 0x000fe20003fa4070 */
[----:B------:R-:W1:Y:S01]  /*24d0*/  SHFL.UP PT, R41, R36, 0x1, RZ ;  /* 0x0420000024297989 */ /* 0x000e6200000e00ff */
[C---:B------:R-:W-:Y:S01]  /*24e0*/  FMUL.FTZ R39, R140.reuse, R7 ;  /* 0x000000078c277220 */ /* 0x040fe20000410000 */
[----:B------:R-:W-:-:S02]  /*24f0*/  FMUL.FTZ R6, R140, R5 ;  /* 0x000000058c067220 */ /* 0x000fc40000410000 */
[----:B------:R-:W2:Y:S01]  /*2500*/  SHFL.UP PT, R40, R37, 0x1, RZ ;  /* 0x0420000025287989 */ /* 0x000ea200000e00ff */
[C---:B------:R-:W-:Y:S01]  /*2510*/  FFMA.FTZ R4, R136.reuse, R5, -R39 ;  /* 0x0000000588047223 */ /* 0x040fe20000010827 */
[----:B------:R-:W-:-:S03]  /*2520*/  FFMA.FTZ R6, R136, R7, R6 ;  /* 0x0000000788067223 */ /* 0x000fc60000010006 */
[C---:B------:R-:W-:Y:S01]  /*2530*/  FMUL.FTZ R38, R143.reuse, R4 ;  /* 0x000000048f267220 */ /* 0x040fe20000410000 */
[----:B------:R-:W-:-:S03]  /*2540*/  FMUL.FTZ R5, R143, R6 ;  /* 0x000000068f057220 */ /* 0x000fc60000410000 */
[C---:B------:R-:W-:Y:S01]  /*2550*/  FFMA.FTZ R39, R141.reuse, R6, R38 ;  /* 0x000000068d277223 */ /* 0x040fe20000010026 */
[----:B------:R-:W-:-:S04]  /*2560*/  FFMA.FTZ R38, R141, R4, -R5 ;  /* 0x000000048d267223 */ /* 0x000fc80000010805 */
[----:B------:R-:W3:Y:S04]  /*2570*/  SHFL.UP PT, R5, R39, 0x1, RZ ;  /* 0x0420000027057989 */ /* 0x000ee800000e00ff */
[----:B------:R-:W5:Y:S01]  /*2580*/  SHFL.UP PT, R4, R38, 0x1, RZ ;  /* 0x0420000026047989 */ /* 0x000f6200000e00ff */
[-C--:B-1----:R-:W-:Y:S01]  /*2590*/  FMUL.FTZ R6, R38, R41.reuse ;  /* 0x0000002926067220 */ /* 0x082fe20000410000 */
[----:B------:R-:W-:-:S03]  /*25a0*/  FMUL.FTZ R41, R39, R41 ;  /* 0x0000002927297220 */ /* 0x000fc60000410000 */
[-C--:B--2---:R-:W-:Y:S01]  /*25b0*/  FFMA.FTZ R7, R39, R40.reuse, R6 ;  /* 0x0000002827077223 */ /* 0x084fe20000010006 */
[----:B------:R-:W-:-:S03]  /*25c0*/  FFMA.FTZ R40, R38, R40, -R41 ;  /* 0x0000002826287223 */ /* 0x000fc60000010829 */
[----:B------:R-:W-:Y:S01]  /*25d0*/  @P2 FADD.FTZ R36, R36, R7 ;  /* 0x0000000724242221 */ /* 0x000fe20000010000 */
[----:B------:R-:W-:-:S04]  /*25e0*/  @P2 FADD.FTZ R37, R37, R40 ;  /* 0x0000002825252221 */ /* 0x000fc80000010000 */
[----:B------:R-:W1:Y:S04]  /*25f0*/  SHFL.UP PT, R40, R36, 0x2, RZ ;  /* 0x0440000024287989 */ /* 0x000e6800000e00ff */
[----:B------:R-:W2:Y:S01]  /*2600*/  SHFL.UP PT, R7, R37, 0x2, RZ ;  /* 0x0440000025077989 */ /* 0x000ea200000e00ff */
[-C--:B---3--:R-:W-:Y:S01]  /*2610*/  FMUL.FTZ R6, R38, R5.reuse ;  /* 0x0000000526067220 */ /* 0x088fe20000410000 */
[----:B------:R-:W-:-:S03]  /*2620*/  FMUL.FTZ R5, R39, R5 ;  /* 0x0000000527057220 */ /* 0x000fc60000410000 */
[-C--:B-----5:R-:W-:Y:S01]  /*2630*/  @P2 FFMA.FTZ R39, R39, R4.reuse, R6 ;  /* 0x0000000427272223 */ /* 0x0a0fe20000010006 */
[----:B------:R-:W-:Y:S01]  /*2640*/  @P2 FFMA.FTZ R38, R38, R4, -R5 ;  /* 0x0000000426262223 */ /* 0x000fe20000010805 */
[----:B------:R-:W-:-:S03]  /*2650*/  ISETP.GE.AND P2, PT, R91, 0x2, PT ;  /* 0x000000025b00780c */ /* 0x000fc60003f46270 */
        /* <DEDUP_REMOVED lines=8> */
[----:B------:R-:W1:Y:S01]  /*26e0*/  SHFL.UP PT, R40, R36, 0x4, RZ ;  /* 0x0480000024287989 */ /* 0x000e6200000e00ff */
[CC--:B---3--:R-:W-:Y:S01]  /*26f0*/  FMUL.FTZ R6, R38.reuse, R5.reuse ;  /* 0x0000000526067220 */ /* 0x0c8fe20000410000 */
[C---:B------:R-:W-:Y:S02]  /*2700*/  FMUL.FTZ R5, R39.reuse, R5 ;  /* 0x0000000527057220 */ /* 0x040fe40000410000 */
[----:B------:R-:W2:Y:S01]  /*2710*/  SHFL.UP PT, R7, R37, 0x4, RZ ;  /* 0x0480000025077989 */ /* 0x000ea200000e00ff */
        /* <DEDUP_REMOVED lines=10> */
[----:B------:R-:W-:Y:S01]  /*27c0*/  @P2 FADD.FTZ R37, R37, R40 ;  /* 0x0000002825252221 */ /* 0x000fe20000010000 */
[CC--:B---3--:R-:W-:Y:S01]  /*27d0*/  FMUL.FTZ R6, R38.reuse, R5.reuse ;  /* 0x0000000526067220 */ /* 0x0c8fe20000410000 */
[----:B------:R-:W-:Y:S01]  /*27e0*/  FMUL.FTZ R5, R39, R5 ;  /* 0x0000000527057220 */ /* 0x000fe20000410000 */
[----:B------:R-:W-:Y:S01]  /*27f0*/  FMUL.FTZ R40, R143, R33 ;  /* 0x000000218f287220 */ /* 0x000fe20000410000 */
[----:B------:R-:W1:Y:S01]  /*2800*/  SHFL.UP PT, R7, R36, 0x8, RZ ;  /* 0x0500000024077989 */ /* 0x000e6200000e00ff */
[-C--:B-----5:R-:W-:Y:S01]  /*2810*/  @P2 FFMA.FTZ R39, R39, R4.reuse, R6 ;  /* 0x0000000427272223 */ /* 0x0a0fe20000010006 */
[----:B------:R-:W-:Y:S01]  /*2820*/  @P2 FFMA.FTZ R38, R38, R4, -R5 ;  /* 0x0000000426262223 */ /* 0x000fe20000010805 */
[-C--:B------:R-:W-:Y:S01]  /*2830*/  FFMA.FTZ R159, -R143, R32.reuse, -R162 ;  /* 0x000000208f9f7223 */ /* 0x080fe200000109a2 */
[----:B------:R-:W2:Y:S01]  /*2840*/  SHFL.UP PT, R6, R37, 0x8, RZ ;  /* 0x0500000025067989 */ /* 0x000ea200000e00ff */
[----:B------:R-:W-:Y:S01]  /*2850*/  FFMA.FTZ R41, R141, R32, -R40 ;  /* 0x000000208d297223 */ /* 0x000fe20000010828 */
[----:B------:R-:W-:Y:S01]  /*2860*/  ISETP.GE.AND P2, PT, R91, 0x8, PT ;  /* 0x000000085b00780c */ /* 0x000fe20003f46270 */
[----:B------:R-:W-:Y:S01]  /*2870*/  FFMA.FTZ R40, R141, R152, -R163 ;  /* 0x000000988d287223 */ /* 0x000fe200000108a3 */
[----:B------:R-:W3:Y:S01]  /*2880*/  SHFL.UP PT, R5, R39, 0x8, RZ ;  /* 0x0500000027057989 */ /* 0x000ee200000e00ff */
[C---:B------:R-:W-:Y:S01]  /*2890*/  FMUL.FTZ R169, R140.reuse, R159 ;  /* 0x0000009f8ca97220 */ /* 0x040fe20000410000 */
[-C--:B------:R-:W-:Y:S01]  /*28a0*/  FMUL.FTZ R171, R140, R41.reuse ;  /* 0x000000298cab7220 */ /* 0x080fe20000410000 */
[----:B------:R-:W-:Y:S01]  /*28b0*/  FADD.FTZ R163, R149, R40 ;  /* 0x0000002895a37221 */ /* 0x000fe20000010000 */
[----:B------:R-:W5:Y:S01]  /*28c0*/  SHFL.UP PT, R4, R38, 0x8, RZ ;  /* 0x0500000026047989 */ /* 0x000f6200000e00ff */
[C---:B------:R-:W-:Y:S01]  /*28d0*/  FFMA.FTZ R169, R136.reuse, R41, R169 ;  /* 0x0000002988a97223 */ /* 0x040fe200000100a9 */
[----:B------:R-:W-:Y:S01]  /*28e0*/  FFMA.FTZ R171, R136, R159, -R171 ;  /* 0x0000009f88ab7223 */ /* 0x000fe200000108ab */
[----:B------:R-:W-:-:S02]  /*28f0*/  FMUL.FTZ R164, R140, R163 ;  /* 0x000000a38ca47220 */ /* 0x000fc40000410000 */
[----:B------:R-:W-:Y:S02]  /*2900*/  FMUL.FTZ R170, R131, R169 ;  /* 0x000000a983aa7220 */ /* 0x000fe40000410000 */
[-C--:B------:R-:W-:Y:S01]  /*2910*/  FFMA.FTZ R159, R136, R161.reuse, R164 ;  /* 0x000000a1889f7223 */ /* 0x080fe200000100a4 */
[----:B------:R-:W-:Y:S01]  /*2920*/  FMUL.FTZ R161, R140, R161 ;  /* 0x000000a18ca17220 */ /* 0x000fe20000410000 */
[-C--:B-1----:R-:W-:Y:S01]  /*2930*/  FMUL.FTZ R162, R38, R7.reuse ;  /* 0x0000000726a27220 */ /* 0x082fe20000410000 */
[C---:B------:R-:W-:Y:S02]  /*2940*/  FMUL.FTZ R41, R39.reuse, R7 ;  /* 0x0000000727297220 */ /* 0x040fe40000410000 */
[----:B------:R-:W-:Y:S01]  /*2950*/  FFMA.FTZ R164, R136, R163, -R161 ;  /* 0x000000a388a47223 */ /* 0x000fe200000108a1 */
[----:B------:R-:W-:Y:S01]  /*2960*/  FFMA.FTZ R161, R130, R171, -R170 ;  /* 0x000000ab82a17223 */ /* 0x000fe200000108aa */
[-C--:B--2---:R-:W-:Y:S01]  /*2970*/  FFMA.FTZ R7, R39, R6.reuse, R162 ;  /* 0x0000000627077223 */ /* 0x084fe200000100a2 */
[----:B------:R-:W-:Y:S01]  /*2980*/  FFMA.FTZ R40, R38, R6, -R41 ;  /* 0x0000000626287223 */ /* 0x000fe20000010829 */
[----:B------:R-:W-:Y:S01]  /*2990*/  FADD.FTZ R168, R147, R164 ;  /* 0x000000a493a87221 */ /* 0x000fe20000010000 */
[----:B------:R-:W-:Y:S01]  /*29a0*/  FADD.FTZ R164, R146, R159 ;  /* 0x0000009f92a47221 */ /* 0x000fe20000010000 */
[-C--:B---3--:R-:W-:Y:S01]  /*29b0*/  FMUL.FTZ R6, R38, R5.reuse ;  /* 0x0000000526067220 */ /* 0x088fe20000410000 */
[----:B------:R-:W-:Y:S01]  /*29c0*/  @P2 FADD.FTZ R36, R36, R7 ;  /* 0x0000000724242221 */ /* 0x000fe20000010000 */
[----:B------:R-:W-:Y:S01]  /*29d0*/  FMUL.FTZ R5, R39, R5 ;  /* 0x0000000527057220 */ /* 0x000fe20000410000 */
[----:B------:R-:W-:Y:S01]  /*29e0*/  @P2 FADD.FTZ R37, R37, R40 ;  /* 0x0000002825252221 */ /* 0x000fe20000010000 */
[-C--:B-----5:R-:W-:Y:S01]  /*29f0*/  @P2 FFMA.FTZ R39, R39, R4.reuse, R6 ;  /* 0x0000000427272223 */ /* 0x0a0fe20000010006 */
[C---:B------:R-:W-:Y:S01]  /*2a00*/  FMUL.FTZ R159, R131.reuse, R171 ;  /* 0x000000ab839f7220 */ /* 0x040fe20000410000 */
[----:B------:R-:W1:Y:S01]  /*2a10*/  SHFL.UP PT, R163, R36, 0x10, RZ ;  /* 0x0600000024a37989 */ /* 0x000e6200000e00ff */
[----:B------:R-:W-:Y:S01]  /*2a20*/  @P2 FFMA.FTZ R38, R38, R4, -R5 ;  /* 0x0000000426262223 */ /* 0x000fe20000010805 */
[C---:B------:R-:W-:Y:S01]  /*2a30*/  FMUL.FTZ R175, R131.reuse, R164 ;  /* 0x000000a483af7220 */ /* 0x040fe20000410000 */
[-C--:B------:R-:W-:Y:S01]  /*2a40*/  FMUL.FTZ R173, R131, R168.reuse ;  /* 0x000000a883ad7220 */ /* 0x080fe20000410000 */
[----:B------:R-:W2:Y:S01]  /*2a50*/  SHFL.UP PT, R41, R39, 0x10, RZ ;  /* 0x0600000027297989 */ /* 0x000ea200000e00ff */
[----:B------:R-:W-:Y:S01]  /*2a60*/  FFMA.FTZ R159, R130, R169, R159 ;  /* 0x000000a9829f7223 */ /* 0x000fe2000001009f */
[----:B------:R-:W-:Y:S01]  /*2a70*/  ISETP.GE.AND P2, PT, R64, UR8, PT ;  /* 0x0000000840007c0c */ /* 0x000fe2000bf46270 */
[C---:B------:R-:W-:Y:S01]  /*2a80*/  FFMA.FTZ R170, R130.reuse, R168, -R175 ;  /* 0x000000a882aa7223 */ /* 0x040fe200000108af */
[----:B------:R-:W3:Y:S01]  /*2a90*/  SHFL.UP PT, R162, R37, 0x10, RZ ;  /* 0x0600000025a27989 */ /* 0x000ee200000e00ff */
[----:B------:R-:W-:Y:S01]  /*2aa0*/  FFMA.FTZ R173, R130, R164, R173 ;  /* 0x000000a482ad7223 */ /* 0x000fe200000100ad */
[----:B------:R-:W-:Y:S01]  /*2ab0*/  ISETP.NE.OR P2, PT, R48, RZ, P2 ;  /* 0x000000ff3000720c */ /* 0x000fe20001745670 */
[----:B------:R-:W-:Y:S01]  /*2ac0*/  HFMA2 R4, -RZ, RZ, 1.875, 0 ;  /* 0x3f800000ff047431 */ /* 0x000fe200000001ff */
[----:B------:R-:W5:Y:S01]  /*2ad0*/  SHFL.UP PT, R40, R38, 0x10, RZ ;  /* 0x0600000026287989 */ /* 0x000f6200000e00ff */
[----:B------:R-:W-:-:S02]  /*2ae0*/  CS2R R6, SRZ ;  /* 0x0000000000067805 */ /* 0x000fc4000001ff00 */
[----:B------:R-:W-:Y:S01]  /*2af0*/  MOV R5, RZ ;  /* 0x000000ff00057202 */ /* 0x000fe20000000f00 */
[----:B------:R0:W0:Y:S07]  /*2b00*/  SHFL.DOWN PT, R172, R161, 0x1, 0x1f ;  /* 0x08201f00a1ac7f89 */ /* 0x00002e00000e0000 */
[----:B------:R-:W0:Y:S01]  /*2b10*/  @!P2 LDS.128 R4, [UR7+0x21b0] ;  /* 0x0021b007ff04a984 */ /* 0x000e220008000c00 */
[-C--:B-1----:R-:W-:Y:S01]  /*2b20*/  FMUL.FTZ R169, R39, R163.reuse ;  /* 0x000000a327a97220 */ /* 0x082fe20000410000 */
[C---:B------:R-:W-:Y:S01]  /*2b30*/  FMUL.FTZ R168, R38.reuse, R163 ;  /* 0x000000a326a87220 */ /* 0x040fe20000410000 */
[----:B------:R-:W-:Y:S01]  /*2b40*/  ISETP.GT.U32.AND P2, PT, R165, 0x1d, PT ;  /* 0x0000001da500780c */ /* 0x000fe20003f44070 */
[CC--:B--2---:R-:W-:Y:S01]  /*2b50*/  FMUL.FTZ R163, R39.reuse, R41.reuse ;  /* 0x0000002927a37220 */ /* 0x0c4fe20000410000 */
[C---:B------:R-:W-:Y:S01]  /*2b60*/  FMUL.FTZ R41, R38.reuse, R41 ;  /* 0x0000002926297220 */ /* 0x040fe20000410000 */
[CC--:B---3--:R-:W-:Y:S01]  /*2b70*/  FFMA.FTZ R164, R38.reuse, R162.reuse, -R169 ;  /* 0x000000a226a47223 */ /* 0x0c8fe200000108a9 */
[----:B------:R-:W-:Y:S01]  /*2b80*/  FFMA.FTZ R169, R39, R162, R168 ;  /* 0x000000a227a97223 */ /* 0x000fe200000100a8 */
[----:B------:R-:W-:Y:S01]  /*2b90*/  FADD.FTZ R162, R145, R170 ;  /* 0x000000aa91a27221 */ /* 0x000fe20000010000 */
[-C--:B-----5:R-:W-:Y:S01]  /*2ba0*/  @P3 FFMA.FTZ R38, R38, R40.reuse, -R163 ;  /* 0x0000002826263223 */ /* 0x0a0fe200000108a3 */
[----:B------:R-:W-:Y:S01]  /*2bb0*/  @P3 FFMA.FTZ R39, R39, R40, R41 ;  /* 0x0000002827273223 */ /* 0x000fe20000010029 */
[----:B------:R-:W-:Y:S01]  /*2bc0*/  @P3 FADD.FTZ R37, R37, R164 ;  /* 0x000000a425253221 */ /* 0x000fe20000010000 */
[----:B------:R-:W-:Y:S01]  /*2bd0*/  @P3 FADD.FTZ R36, R36, R169 ;  /* 0x000000a924243221 */ /* 0x000fe20000010000 */
[----:B------:R-:W-:Y:S01]  /*2be0*/  FADD.FTZ R163, R144, R173 ;  /* 0x000000ad90a37221 */ /* 0x000fe20000010000 */
[----:B------:R1:W2:Y:S01]  /*2bf0*/  SHFL.DOWN PT, R169, R159, 0x1, 0x1f ;  /* 0x08201f009fa97f89 */ /* 0x0002a200000e0000 */
[----:B------:R-:W-:-:S03]  /*2c00*/  ISETP.GT.U32.AND P3, PT, R165, 0x1b, PT ;  /* 0x0000001ba500780c */ /* 0x000fc60003f64070 */
[----:B------:R1:W3:Y:S04]  /*2c10*/  SHFL.DOWN PT, R41, R163, 0x1, 0x1f ;  /* 0x08201f00a3297f89 */ /* 0x0002e800000e0000 */
[----:B------:R1:W0:Y:S04]  /*2c20*/  SHFL.DOWN PT, R170, R162, 0x1, 0x1f ;  /* 0x08201f00a2aa7f89 */ /* 0x00022800000e0000 */
[----:B------:R-:W0:Y:S04]  /*2c30*/  SHFL.UP PT, R39, R39, 0x1, RZ ;  /* 0x0420000027277989 */ /* 0x000e2800000e00ff */
[----:B------:R-:W0:Y:S04]  /*2c40*/  SHFL.UP PT, R37, R37, 0x1, RZ ;  /* 0x0420000025257989 */ /* 0x000e2800000e00ff */
[----:B------:R-:W0:Y:S04]  /*2c50*/  SHFL.UP PT, R36, R36, 0x1, RZ ;  /* 0x0420000024247989 */ /* 0x000e2800000e00ff */
[----:B----4-:R1:W4:Y:S04]  /*2c60*/  SHFL.IDX PT, R168, R35, RZ, 0x1f ;  /* 0x00001fff23a87589 */ /* 0x01032800000e0000 */
[----:B------:R1:W0:Y:S04]  /*2c70*/  SHFL.IDX PT, R164, R34, RZ, 0x1f ;  /* 0x00001fff22a47589 */ /* 0x00022800000e0000 */
[----:B------:R1:W0:Y:S01]  /*2c80*/  SHFL.UP PT, R35, R38, 0x1, RZ ;  /* 0x0420000026237989 */ /* 0x00022200000e00ff */
[----:B--23--:R-:W-:Y:S05]  /*2c90*/  @!P6 BRA `(.L_x_17787) ;  /* 0x000000000028e947 */ /* 0x00cfea0003800000 */
        /* <DEDUP_REMOVED lines=10> */
.L_x_17787:
[----:B------:R-:W-:Y:S05]  /*2d40*/  BSYNC.RECONVERGENT B0 ;  /* 0x0000000000007941 */ /* 0x000fea0003800200 */
.L_x_17786:
[----:B------:R2:W3:Y:S01]  /*2d50*/  SHFL.DOWN PT, R169, R159, 0x2, 0x1f ;  /* 0x08401f009fa97f89 */ /* 0x0004e200000e0000 */
        /* <DEDUP_REMOVED lines=13> */
[----:B------:R-:W-:Y:S01]  /*2e30*/  FADD.FTZ R163, R163, R40 ;  /* 0x00000028a3a37221 */ /* 0x000fe20000010000 */
[----:B------:R-:W-:-:S07]  /*2e40*/  FADD.FTZ R162, R162, R41 ;  /* 0x00000029a2a27221 */ /* 0x000fce0000010000 */
.L_x_17789:
[----:B------:R-:W-:Y:S05]  /*2e50*/  BSYNC.RECONVERGENT B0 ;  /* 0x0000000000007941 */ /* 0x000fea0003800200 */
.L_x_17788:
[----:B---3--:R3:W2:Y:S01]  /*2e60*/  SHFL.DOWN PT, R169, R159, 0x4, 0x1f ;  /* 0x08801f009fa97f89 */ /* 0x0086a200000e0000 */
        /* <DEDUP_REMOVED lines=15> */
.L_x_17791:
[----:B------:R-:W-:Y:S05]  /*2f60*/  BSYNC.RECONVERGENT B0 ;  /* 0x0000000000007941 */ /* 0x000fea0003800200 */
.L_x_17790:
[----:B--2---:R2:W0:Y:S01]  /*2f70*/  SHFL.DOWN PT, R169, R159, 0x8, 0x1f ;  /* 0x09001f009fa97f89 */ /* 0x00442200000e0000 */
[----:B------:R-:W-:Y:S01]  /*2f80*/  BSSY.RECONVERGENT B0, `(.L_x_17792) ;  /* 0x0000010000007945 */ /* 0x000fe20003800200 */
[----:B----4-:R-:W-:Y:S02]  /*2f90*/  FMUL.FTZ R34, R39, R168 ;  /* 0x000000a827227220 */ /* 0x010fe40000410000 */
[----:B------:R2:W4:Y:S04]  /*2fa0*/  SHFL.DOWN PT, R40, R161, 0x8, 0x1f ;  /* 0x09001f00a1287f89 */ /* 0x00052800000e0000 */
[----:B-1----:R2:W1:Y:S04]  /*2fb0*/  SHFL.DOWN PT, R41, R163, 0x8, 0x1f ;  /* 0x09001f00a3297f89 */ /* 0x00246800000e0000 */
[----:B------:R2:W0:Y:S01]  /*2fc0*/  SHFL.DOWN PT, R172, R162, 0x8, 0x1f ;  /* 0x09001f00a2ac7f89 */ /* 0x00042200000e0000 */
[----:B------:R-:W-:Y:S05]  /*2fd0*/  @P4 BRA `(.L_x_17793) ;  /* 0x0000000000284947 */ /* 0x000fea0003800000 */
[-C--:B0-----:R-:W-:Y:S01]  /*2fe0*/  FMUL.FTZ R170, R161, R172.reuse ;  /* 0x000000aca1aa7220 */ /* 0x081fe20000410000 */
[----:B------:R-:W-:Y:S01]  /*2ff0*/  FMUL.FTZ R172, R159, R172 ;  /* 0x000000ac9fac7220 */ /* 0x000fe20000410000 */
[-C--:B----4-:R-:W-:Y:S01]  /*3000*/  FMUL.FTZ R38, R161, R40.reuse ;  /* 0x00000028a1267220 */ /* 0x090fe20000410000 */
[C---:B------:R-:W-:Y:S01]  /*3010*/  FMUL.FTZ R40, R159.reuse, R40 ;  /* 0x000000289f287220 */ /* 0x040fe20000410000 */
[-C--:B-1----:R-:W-:Y:S01]  /*3020*/  FFMA.FTZ R170, R159, R41.reuse, -R170 ;  /* 0x000000299faa7223 */ /* 0x082fe200000108aa */
[----:B------:R-:W-:Y:S01]  /*3030*/  FFMA.FTZ R41, R161, R41, R172 ;  /* 0x00000029a1297223 */ /* 0x000fe200000100ac */
[-C--:B--23--:R-:W-:Y:S01]  /*3040*/  FFMA.FTZ R159, R159, R169.reuse, -R38 ;  /* 0x000000a99f9f7223 */ /* 0x08cfe20000010826 */
[----:B------:R-:W-:Y:S01]  /*3050*/  FFMA.FTZ R161, R161, R169, R40 ;  /* 0x000000a9a1a17223 */ /* 0x000fe20000010028 */
[----:B------:R-:W-:Y:S01]  /*3060*/  FADD.FTZ R163, R163, R170 ;  /* 0x000000aaa3a37221 */ /* 0x000fe20000010000 */
[----:B------:R-:W-:-:S07]  /*3070*/  FADD.FTZ R162, R162, R41 ;  /* 0x00000029a2a27221 */ /* 0x000fce0000010000 */
.L_x_17793:
[----:B------:R-:W-:Y:S05]  /*3080*/  BSYNC.RECONVERGENT B0 ;  /* 0x0000000000007941 */ /* 0x000fea0003800200 */
.L_x_17792:
[----:B0-----:R0:W0:Y:S01]  /*3090*/  SHFL.DOWN PT, R169, R159, 0x10, 0x1f ;  /* 0x0a001f009fa97f89 */ /* 0x00102200000e0000 */
[----:B------:R-:W-:Y:S01]  /*30a0*/  BSSY.RECONVERGENT B0, `(.L_x_17794) ;  /* 0x0000010000007945 */ /* 0x000fe20003800200 */
[----:B------:R-:W-:Y:S02]  /*30b0*/  FMUL.FTZ R38, R35, R168 ;  /* 0x000000a823267220 */ /* 0x000fe40000410000 */
[----:B------:R0:W0:Y:S04]  /*30c0*/  SHFL.DOWN PT, R170, R161, 0x10, 0x1f ;  /* 0x0a001f00a1aa7f89 */ /* 0x00002800000e0000 */
[----:B-1----:R1:W0:Y:S04]  /*30d0*/  SHFL.DOWN PT, R41, R163, 0x10, 0x1f ;  /* 0x0a001f00a3297f89 */ /* 0x00222800000e0000 */
[----:B------:R1:W0:Y:S01]  /*30e0*/  SHFL.DOWN PT, R174, R162, 0x10, 0x1f ;  /* 0x0a001f00a2ae7f89 */ /* 0x00022200000e0000 */
[----:B------:R-:W-:Y:S05]  /*30f0*/  @P5 BRA `(.L_x_17795) ;  /* 0x0000000000285947 */ /* 0x000fea0003800000 */
[-C--:B0-----:R-:W-:Y:S01]  /*3100*/  FMUL.FTZ R172, R161, R174.reuse ;  /* 0x000000aea1ac7220 */ /* 0x081fe20000410000 */
[----:B------:R-:W-:Y:S01]  /*3110*/  FMUL.FTZ R174, R159, R174 ;  /* 0x000000ae9fae7220 */ /* 0x000fe20000410000 */
[-C--:B----4-:R-:W-:Y:S01]  /*3120*/  FMUL.FTZ R40, R161, R170.reuse ;  /* 0x000000aaa1287220 */ /* 0x090fe20000410000 */
[C---:B------:R-:W-:Y:S01]  /*3130*/  FMUL.FTZ R170, R159.reuse, R170 ;  /* 0x000000aa9faa7220 */ /* 0x040fe20000410000 */
[-C--:B------:R-:W-:Y:S01]  /*3140*/  FFMA.FTZ R172, R159, R41.reuse, -R172 ;  /* 0x000000299fac7223 */ /* 0x080fe200000108ac */
[----:B------:R-:W-:Y:S01]  /*3150*/  FFMA.FTZ R41, R161, R41, R174 ;  /* 0x00000029a1297223 */ /* 0x000fe200000100ae */
[-C--:B--23--:R-:W-:Y:S01]  /*3160*/  FFMA.FTZ R159, R159, R169.reuse, -R40 ;  /* 0x000000a99f9f7223 */ /* 0x08cfe20000010828 */
[----:B------:R-:W-:Y:S01]  /*3170*/  FFMA.FTZ R161, R161, R169, R170 ;  /* 0x000000a9a1a17223 */ /* 0x000fe200000100aa */
[----:B-1----:R-:W-:Y:S01]  /*3180*/  FADD.FTZ R163, R163, R172 ;  /* 0x000000aca3a37221 */ /* 0x002fe20000010000 */
[----:B------:R-:W-:-:S07]  /*3190*/  FADD.FTZ R162, R162, R41 ;  /* 0x00000029a2a27221 */ /* 0x000fce0000010000 */
.L_x_17795:
[----:B------:R-:W-:Y:S05]  /*31a0*/  BSYNC.RECONVERGENT B0 ;  /* 0x0000000000007941 */ /* 0x000fea0003800200 */
.L_x_17794:
[----:B------:R-:W-:Y:S01]  /*31b0*/  SHFL.DOWN PT, R171, R159, 0x1, 0x1f ;  /* 0x08201f009fab7f89 */ /* 0x000fe200000e0000 */
[-C--:B------:R-:W-:Y:S01]  /*31c0*/  FFMA.FTZ R34, R35, R164.reuse, -R34 ;  /* 0x000000a423227223 */ /* 0x080fe20000010822 */
[----:B------:R-:W-:Y:S01]  /*31d0*/  ISETP.NE.AND P2, PT, R48, 0x1f, PT ;  /* 0x0000001f3000780c */ /* 0x000fe20003f45270 */
[----:B------:R-:W-:Y:S01]  /*31e0*/  FFMA.FTZ R35, R39, R164, R38 ;  /* 0x000000a427237223 */ /* 0x000fe20000010026 */
[----:B0-----:R-:W0:Y:S01]  /*31f0*/  SHFL.IDX PT, R170, R7, RZ, 0x1f ;  /* 0x00001fff07aa7589 */ /* 0x001e2200000e0000 */
[----:B------:R-:W-:-:S04]  /*3200*/  IMAD.WIDE.U32 R38, R12, UR4, R8 ;  /* 0x000000040c267c25 */ /* 0x000fc8000f8e0008 */
[----:B------:R-:W-:Y:S01]  /*3210*/  @P1 FADD.FTZ R164, R37, R34 ;  /* 0x0000002225a41221 */ /* 0x000fe20000010000 */
[----:B------:R-:W-:Y:S01]  /*3220*/  @P1 FADD.FTZ R168, R36, R35 ;  /* 0x0000002324a81221 */ /* 0x000fe20000010000 */
[----:B------:R-:W5:Y:S01]  /*3230*/  SHFL.DOWN PT, R173, R161, 0x1, 0x1f ;  /* 0x08201f00a1ad7f89 */ /* 0x000f6200000e0000 */
[----:B------:R-:W-:Y:S01]  /*3240*/  IMAD R35, R13, UR4, R39 ;  /* 0x000000040d237c24 */ /* 0x000fe2000f8e0227 */
[C---:B------:R-:W-:Y:S01]  /*3250*/  LEA R34, P1, R38.reuse, R45, 0x2 ;  /* 0x0000002d26227211 */ /* 0x040fe200078210ff */
[C---:B------:R-:W-:Y:S01]  /*3260*/  FMUL.FTZ R39, R31.reuse, R164 ;  /* 0x000000a41f277220 */ /* 0x040fe20000410000 */
[----:B------:R-:W1:Y:S01]  /*3270*/  SHFL.IDX PT, R169, R6, RZ, 0x1f ;  /* 0x00001fff06a97589 */ /* 0x000e6200000e0000 */
[-C--:B------:R-:W-:Y:S01]  /*3280*/  FMUL.FTZ R31, R31, R168.reuse ;  /* 0x000000a81f1f7220 */ /* 0x080fe20000410000 */
[----:B------:R-:W-:Y:S01]  /*3290*/  LEA.HI.X R35, R38, R47, R35, 0x2, P1 ;  /* 0x0000002f26237211 */ /* 0x000fe200008f1423 */
[C---:B------:R-:W-:Y:S01]  /*32a0*/  FFMA.FTZ R39, R30.reuse, R168, R39 ;  /* 0x000000a81e277223 */ /* 0x040fe20000010027 */
[----:B------:R-:W1:Y:S01]  /*32b0*/  SHFL.DOWN PT, R177, R162, 0x1, 0x1f ;  /* 0x08201f00a2b17f89 */ /* 0x000e6200000e0000 */
[----:B------:R-:W-:Y:S01]  /*32c0*/  FFMA.FTZ R31, R30, R164, -R31 ;  /* 0x000000a41e1f7223 */ /* 0x000fe2000001081f */
[----:B----4-:R-:W-:-:S04]  /*32d0*/  IMAD.WIDE.U32 R40, R10, UR4, R8 ;  /* 0x000000040a287c25 */ /* 0x010fc8000f8e0008 */
[----:B------:R-:W-:Y:S01]  /*32e0*/  FADD.FTZ R158, R158, R39 ;  /* 0x000000279e9e7221 */ /* 0x000fe20000010000 */
[----:B------:R-:W4:Y:S01]  /*32f0*/  SHFL.DOWN PT, R175, R163, 0x1, 0x1f ;  /* 0x08201f00a3af7f89 */ /* 0x000f2200000e0000 */
[----:B------:R-:W-:Y:S01]  /*3300*/  FADD.FTZ R31, R154, R31 ;  /* 0x0000001f9a1f7221 */ /* 0x000fe20000010000 */
[----:B------:R-:W-:Y:S02]  /*3310*/  IMAD R37, R11, UR4, R41 ;  /* 0x000000040b257c24 */ /* 0x000fe4000f8e0229 */
[C---:B------:R-:W-:Y:S01]  /*3320*/  FMUL.FTZ R39, R131.reuse, R158 ;  /* 0x0000009e83277220 */ /* 0x040fe20000410000 */
[----:B--23--:R-:W2:Y:S01]  /*3330*/  SHFL.IDX PT, R161, R161, RZ, 0x1f ;  /* 0x00001fffa1a17589 */ /* 0x00cea200000e0000 */
[----:B------:R-:W-:Y:S01]  /*3340*/  FMUL.FTZ R41, R131, R31 ;  /* 0x0000001f83297220 */ /* 0x000fe20000410000 */
[----:B------:R-:W-:Y:S01]  /*3350*/  LEA R36, P3, R40, R49, 0x2 ;  /* 0x0000003128247211 */ /* 0x000fe200078610ff */
[----:B------:R-:W-:Y:S01]  /*3360*/  FFMA.FTZ R39, R130, R31, -R39 ;  /* 0x0000001f82277223 */ /* 0x000fe20000010827 */
[-C--:B0-----:R-:W-:Y:S01]  /*3370*/  @P2 FMUL.FTZ R38, R171, R170.reuse ;  /* 0x000000aaab262220 */ /* 0x081fe20000410000 */
[----:B------:R-:W0:Y:S01]  /*3380*/  SHFL.IDX PT, R159, R159, RZ, 0x1f ;  /* 0x00001fff9f9f7589 */ /* 0x000e2200000e0000 */
[----:B------:R-:W-:Y:S01]  /*3390*/  LEA.HI.X R37, R40, R53, R37, 0x2, P3 ;  /* 0x0000003528257211 */ /* 0x000fe200018f1425 */
[----:B------:R-:W-:Y:S01]  /*33a0*/  FFMA.FTZ R157, R98, R157, R39 ;  /* 0x0000009d629d7223 */ /* 0x000fe20000010027 */
[C---:B-----5:R-:W-:Y:S01]  /*33b0*/  @P2 FMUL.FTZ R30, R173.reuse, R170 ;  /* 0x000000aaad1e2220 */ /* 0x060fe20000410000 */
[----:B-1----:R-:W1:Y:S01]  /*33c0*/  SHFL.IDX PT, R163, R163, RZ, 0x1f ;  /* 0x00001fffa3a37589 */ /* 0x002e6200000e0000 */
[----:B------:R-:W-:Y:S01]  /*33d0*/  ISETP.NE.AND P1, PT, R48, RZ, PT ;  /* 0x000000ff3000720c */ /* 0x000fe20003f25270 */
[----:B------:R-:W-:Y:S01]  /*33e0*/  BSSY.RECONVERGENT B0, `(.L_x_17796) ;  /* 0x0000091000007945 */ /* 0x000fe20003800200 */
[-C--:B------:R-:W-:Y:S01]  /*33f0*/  @P2 FFMA.FTZ R38, R173, R169.reuse, R38 ;  /* 0x000000a9ad262223 */ /* 0x080fe20000010026 */
[----:B------:R-:W-:Y:S01]  /*3400*/  @P2 FFMA.FTZ R30, R171, R169, -R30 ;  /* 0x000000a9ab1e2223 */ /* 0x000fe2000001081e */
[----:B------:R-:W3:Y:S02]  /*3410*/  SHFL.IDX PT, R162, R162, RZ, 0x1f ;  /* 0x00001fffa2a27589 */ /* 0x000ee400000e0000 */
[----:B------:R-:W-:Y:S01]  /*3420*/  @P2 FADD.FTZ R170, R177, R38 ;  /* 0x00000026b1aa2221 */ /* 0x000fe20000010000 */
[----:B----4-:R-:W-:Y:S01]  /*3430*/  @P2 FADD.FTZ R169, R175, R30 ;  /* 0x0000001eafa92221 */ /* 0x010fe20000010000 */
[----:B------:R-:W-:-:S02]  /*3440*/  FFMA.FTZ R30, R130, R158, R41 ;  /* 0x0000009e821e7223 */ /* 0x000fc40000010029 */
[-C--:B------:R-:W-:Y:S01]  /*3450*/  FMUL.FTZ R38, R170, R33.reuse ;  /* 0x00000021aa267220 */ /* 0x080fe20000410000 */
[C---:B------:R-:W-:Y:S01]  /*3460*/  FMUL.FTZ R33, R169.reuse, R33 ;  /* 0x00000021a9217220 */ /* 0x040fe20000410000 */
[----:B------:R-:W-:Y:S02]  /*3470*/  FFMA.FTZ R153, R98, R153, R30 ;  /* 0x0000009962997223 */ /* 0x000fe4000001001e */
[----:B------:R-:W-:Y:S01]  /*3480*/  FFMA.FTZ R169, R169, R32, R38 ;  /* 0x00000020a9a97223 */ /* 0x000fe20000010026 */
[----:B--2---:R-:W-:Y:S01]  /*3490*/  FMUL.FTZ R40, R161, R6 ;  /* 0x00000006a1287220 */ /* 0x004fe20000410000 */
        /* <DEDUP_REMOVED lines=10> */
[----:B------:R-:W-:Y:S01]  /*3540*/  FFMA.FTZ R38, R141, R152, -R38 ;  /* 0x000000988d267223 */ /* 0x000fe20000010826 */
[----:B------:R-:W-:Y:S01]  /*3550*/  FFMA.FTZ R160, R99, R160, R33 ;  /* 0x000000a063a07223 */ /* 0x000fe20000010021 */
        /* <DEDUP_REMOVED lines=9> */
[-C--:B------:R-:W-:Y:S01]  /*35f0*/  FMUL.FTZ R140, R140, R33.reuse ;  /* 0x000000218c8c7220 */ /* 0x080fe20000410000 */
[C---:B------:R-:W-:Y:S01]  /*3600*/  FFMA.FTZ R41, R136.reuse, R33, R41 ;  /* 0x0000002188297223 */ /* 0x040fe20000010029 */
[C---:B0-----:R-:W-:Y:S01]  /*3610*/  FFMA.FTZ R7, R159.reuse, R7, R40 ;  /* 0x000000079f077223 */ /* 0x041fe20000010028 */
[----:B------:R-:W-:Y:S01]  /*3620*/  FFMA.FTZ R38, R159, R6, -R30 ;  /* 0x000000069f267223 */ /* 0x000fe2000001081e */
        /* <DEDUP_REMOVED lines=8> */
[-C--:B------:R-:W-:Y:S01]  /*36b0*/  FMUL.FTZ R41, R131, R147.reuse ;  /* 0x0000009383297220 */ /* 0x080fe20000410000 */
[----:B-1----:R-:W-:Y:S01]  /*36c0*/  FADD.FTZ R6, R163, R38 ;  /* 0x00000026a3067221 */ /* 0x002fe20000010000 */
[----:B------:R-:W-:Y:S01]  /*36d0*/  FFMA.FTZ R30, R130, R147, -R30 ;  /* 0x00000093821e7223 */ /* 0x000fe2000001081e */
[----:B---3--:R-:W-:Y:S01]  /*36e0*/  FADD.FTZ R7, R162, R7 ;  /* 0x00000007a2077221 */ /* 0x008fe20000010000 */
[----:B------:R-:W-:Y:S01]  /*36f0*/  FFMA.FTZ R41, R130, R146, R41 ;  /* 0x0000009282297223 */ /* 0x000fe20000010029 */
[C---:B------:R-:W-:Y:S01]  /*3700*/  FFMA.FTZ R38, -R126.reuse, R135, R158 ;  /* 0x000000877e267223 */ /* 0x040fe2000001019e */
[----:B------:R-:W-:Y:S01]  /*3710*/  FADD.FTZ R145, R145, R30 ;  /* 0x0000001e91917221 */ /* 0x000fe20000010000 */
[----:B------:R-:W-:Y:S01]  /*3720*/  FFMA.FTZ R30, R126, -R133, R31 ;  /* 0x800000857e1e7223 */ /* 0x000fe2000001001f */
[----:B------:R-:W-:Y:S01]  /*3730*/  FADD.FTZ R144, R144, R41 ;  /* 0x0000002990907221 */ /* 0x000fe20000010000 */
[----:B------:R0:W-:Y:S01]  /*3740*/  @!P1 STS.128 [UR7+0x21b0], R4 ;  /* 0x0021b004ff009988 */ /* 0x0001e20008000c07 */
[----:B------:R-:W-:Y:S01]  /*3750*/  FMUL.FTZ R41, R114, R145 ;  /* 0x0000009172297220 */ /* 0x000fe20000410000 */
[----:B------:R-:W-:Y:S01]  /*3760*/  FFMA.FTZ R164, R100, R155, R39 ;  /* 0x0000009b64a47223 */ /* 0x000fe20000010027 */
[----:B------:R-:W-:Y:S01]  /*3770*/  FMUL.FTZ R154, R116, R149 ;  /* 0x00000095749a7220 */ /* 0x000fe20000410000 */
[----:B------:R-:W-:Y:S01]  /*3780*/  FFMA.FTZ R39, -R127, R134, R153 ;  /* 0x000000867f277223 */ /* 0x000fe20000010199 */
[C---:B------:R-:W-:Y:S01]  /*3790*/  FMUL.FTZ R141, R113.reuse, R147 ;  /* 0x00000093718d7220 */ /* 0x040fe20000410000 */
[----:B------:R-:W-:Y:S01]  /*37a0*/  FMUL.FTZ R131, R113, R146 ;  /* 0x0000009271837220 */ /* 0x000fe20000410000 */
[----:B------:R-:W-:Y:S01]  /*37b0*/  FMUL.FTZ R40, R97, R41 ;  /* 0x0000002961287220 */ /* 0x000fe20000410000 */
[----:B------:R-:W-:Y:S01]  /*37c0*/  FFMA.FTZ R168, R100, R151, R32 ;  /* 0x0000009764a87223 */ /* 0x000fe20000010020 */
[----:B------:R-:W-:Y:S01]  /*37d0*/  FMUL.FTZ R148, R116, R33 ;  /* 0x0000002174947220 */ /* 0x000fe20000410000 */
[----:B------:R-:W-:Y:S01]  /*37e0*/  FFMA.FTZ R32, R127, -R132, R157 ;  /* 0x800000847f207223 */ /* 0x000fe2000001009d */
[C---:B------:R-:W-:Y:S01]  /*37f0*/  FMUL.FTZ R143, R39.reuse, R141 ;  /* 0x0000008d278f7220 */ /* 0x040fe20000410000 */
[----:B------:R-:W-:Y:S01]  /*3800*/  FMUL.FTZ R151, R39, R131 ;  /* 0x0000008327977220 */ /* 0x000fe20000410000 */
[----:B------:R-:W-:Y:S01]  /*3810*/  FMUL.FTZ R162, R99, R148 ;  /* 0x0000009463a27220 */ /* 0x000fe20000410000 */
[----:B0-----:R-:W-:Y:S01]  /*3820*/  FMUL.FTZ R5, R114, R144 ;  /* 0x0000009072057220 */ /* 0x001fe20000410000 */
[----:B------:R-:W-:Y:S01]  /*3830*/  FMUL.FTZ R7, R38, R41 ;  /* 0x0000002926077220 */ /* 0x000fe20000410000 */
[C---:B------:R-:W-:Y:S01]  /*3840*/  FFMA.FTZ R130, R32.reuse, R131, R143 ;  /* 0x0000008320827223 */ /* 0x040fe2000001008f */
[----:B------:R-:W-:Y:S01]  /*3850*/  FFMA.FTZ R151, R32, R141, -R151 ;  /* 0x0000008d20977223 */ /* 0x000fe20000010897 */
[-C--:B------:R-:W-:Y:S01]  /*3860*/  FMUL.FTZ R6, R97, R5.reuse ;  /* 0x0000000561067220 */ /* 0x080fe20000410000 */
[-C--:B------:R-:W-:Y:S01]  /*3870*/  FMUL.FTZ R4, R38, R5.reuse ;  /* 0x0000000526047220 */ /* 0x080fe20000410000 */
[----:B------:R-:W-:Y:S01]  /*3880*/  FFMA.FTZ R7, R30, R5, R7 ;  /* 0x000000051e077223 */ /* 0x000fe20000010007 */
[----:B------:R-:W-:Y:S01]  /*3890*/  FFMA.FTZ R5, -R128, R139, R160 ;  /* 0x0000008b80057223 */ /* 0x000fe200000101a0 */
[----:B------:R-:W-:Y:S01]  /*38a0*/  FMUL.FTZ R140, R98, R141 ;  /* 0x0000008d628c7220 */ /* 0x000fe20000410000 */
[----:B------:R-:W-:Y:S01]  /*38b0*/  FFMA.FTZ R4, R30, R41, -R4 ;  /* 0x000000291e047223 */ /* 0x000fe20000010804 */
[----:B------:R0:W-:Y:S01]  /*38c0*/  STS [R75], R6 ;  /* 0x000000064b007388 */ /* 0x0001e20000000800 */
[----:B------:R-:W-:Y:S01]  /*38d0*/  FFMA.FTZ R41, R128, -R137, R156 ;  /* 0x8000008980297223 */ /* 0x000fe2000001009c */
[C---:B------:R-:W-:Y:S01]  /*38e0*/  FMUL.FTZ R141, R115.reuse, R150 ;  /* 0x00000096738d7220 */ /* 0x040fe20000410000 */
[----:B------:R-:W-:Y:S01]  /*38f0*/  FMUL.FTZ R143, R115, R152 ;  /* 0x00000098738f7220 */ /* 0x000fe20000410000 */
[----:B------:R-:W-:Y:S01]  /*3900*/  FMUL.FTZ R136, R98, R131 ;  /* 0x0000008362887220 */ /* 0x000fe20000410000 */
[----:B------:R1:W-:Y:S01]  /*3910*/  STS [R77+0x10], R162 ;  /* 0x000010a24d007388 */ /* 0x0003e20000000800 */
[----:B------:R-:W-:Y:S01]  /*3920*/  FADD.FTZ R7, RZ, R7 ;  /* 0x00000007ff077221 */ /* 0x000fe20000010000 */
[----:B------:R-:W-:Y:S01]  /*3930*/  FADD.FTZ R4, RZ, R4 ;  /* 0x00000004ff047221 */ /* 0x000fe20000010000 */
[----:B------:R-:W-:Y:S01]  /*3940*/  LEA R161, R110, -R119, 0x1 ;  /* 0x800000776ea17211 */ /* 0x000fe200078e08ff */
[----:B------:R-:W-:Y:S01]  /*3950*/  STS [R77+0x4], R40 ;  /* 0x000004284d007388 */ /* 0x000fe20000000800 */
[----:B0-----:R-:W-:Y:S01]  /*3960*/  FMUL.FTZ R6, R5, R154 ;  /* 0x0000009a05067220 */ /* 0x001fe20000410000 */
[----:B------:R-:W-:Y:S01]  /*3970*/  FADD.FTZ R7, R7, R130 ;  /* 0x0000008207077221 */ /* 0x000fe20000010000 */
[----:B------:R-:W-:Y:S01]  /*3980*/  FADD.FTZ R4, R4, R151 ;  /* 0x0000009704047221 */ /* 0x000fe20000010000 */
[----:B------:R0:W-:Y:S01]  /*3990*/  STS [R77+0x8], R136 ;  /* 0x000008884d007388 */ /* 0x0001e20000000800 */
[-C--:B------:R-:W-:Y:S01]  /*39a0*/  FFMA.FTZ R6, R41, R148.reuse, R6 ;  /* 0x0000009429067223 */ /* 0x080fe20000010006 */
[----:B------:R-:W-:Y:S01]  /*39b0*/  FMUL.FTZ R148, R5, R148 ;  /* 0x0000009405947220 */ /* 0x000fe20000410000 */
[C---:B-1----:R-:W-:Y:S01]  /*39c0*/  FMUL.FTZ R162, R100.reuse, R143 ;  /* 0x0000008f64a27220 */ /* 0x042fe20000410000 */
[----:B------:R1:W-:Y:S01]  /*39d0*/  STS [R77+0xc], R140 ;  /* 0x00000c8c4d007388 */ /* 0x0003e20000000800 */
[----:B------:R-:W-:Y:S01]  /*39e0*/  FFMA.FTZ R130, R129, -R138, R164 ;  /* 0x8000008a81827223 */ /* 0x000fe200000100a4 */
[-C--:B------:R-:W-:Y:S01]  /*39f0*/  FFMA.FTZ R131, R41, R154.reuse, -R148 ;  /* 0x0000009a29837223 */ /* 0x080fe20000010894 */
[----:B------:R-:W-:Y:S01]  /*3a00*/  FMUL.FTZ R154, R99, R154 ;  /* 0x0000009a639a7220 */ /* 0x000fe20000410000 */
[----:B------:R-:W-:Y:S01]  /*3a10*/  FMUL.FTZ R148, R100, R141 ;  /* 0x0000008d64947220 */ /* 0x000fe20000410000 */
[----:B------:R-:W-:Y:S01]  /*3a20*/  STS [R77+0x1c], R162 ;  /* 0x00001ca24d007388 */ /* 0x000fe20000000800 */
[----:B0-----:R-:W-:Y:S01]  /*3a30*/  FFMA.FTZ R136, -R129, R142, R168 ;  /* 0x0000008e81887223 */ /* 0x001fe200000101a8 */
[----:B------:R-:W-:Y:S01]  /*3a40*/  FADD.FTZ R4, R4, R131 ;  /* 0x0000008304047221 */ /* 0x000fe20000010000 */
[----:B------:R-:W-:Y:S01]  /*3a50*/  ISETP.GE.AND P2, PT, R161, 0x1, PT ;  /* 0x00000001a100780c */ /* 0x000fe20003f46270 */
[----:B------:R-:W-:Y:S01]  /*3a60*/  STS [R77+0x14], R154 ;  /* 0x0000149a4d007388 */ /* 0x000fe20000000800 */
[C---:B------:R-:W-:Y:S01]  /*3a70*/  FMUL.FTZ R151, R136.reuse, R143 ;  /* 0x0000008f88977220 */ /* 0x040fe20000410000 */
[-C--:B------:R-:W-:Y:S01]  /*3a80*/  FMUL.FTZ R40, R136, R141.reuse ;  /* 0x0000008d88287220 */ /* 0x080fe20000410000 */
[----:B------:R-:W-:Y:S01]  /*3a90*/  FADD.FTZ R6, R7, R6 ;  /* 0x0000000607067221 */ /* 0x000fe20000010000 */
[----:B------:R0:W-:Y:S01]  /*3aa0*/  STS [R77+0x18], R148 ;  /* 0x000018944d007388 */ /* 0x0001e20000000800 */
[C---:B------:R-:W-:Y:S01]  /*3ab0*/  FFMA.FTZ R151, R130.reuse, R141, R151 ;  /* 0x0000008d82977223 */ /* 0x040fe20000010097 */
[----:B------:R-:W-:Y:S01]  /*3ac0*/  FFMA.FTZ R141, R130, R143, -R40 ;  /* 0x0000008f828d7223 */ /* 0x000fe20000010828 */
[C---:B------:R-:W-:Y:S01]  /*3ad0*/  FMUL.FTZ R158, R105.reuse, -R158 ;  /* 0x8000009e699e7220 */ /* 0x040fe20000410000 */
[----:B------:R-:W-:Y:S01]  /*3ae0*/  BAR.SYNC.DEFER_BLOCKING 0x0 ;  /* 0x0000000000007b1d */ /* 0x000fe20000010000 */
[----:B------:R-:W-:Y:S01]  /*3af0*/  FADD.FTZ R151, R6, R151 ;  /* 0x0000009706977221 */ /* 0x000fe20000010000 */
[----:B-1----:R-:W-:Y:S01]  /*3b00*/  FADD.FTZ R140, R4, R141 ;  /* 0x0000008d048c7221 */ /* 0x002fe20000010000 */
[----:B------:R-:W-:Y:S01]  /*3b10*/  FMUL.FTZ R4, R105, R31 ;  /* 0x0000001f69047220 */ /* 0x000fe20000410000 */
[C---:B------:R-:W-:Y:S01]  /*3b20*/  FMUL.FTZ R6, R106.reuse, R157 ;  /* 0x0000009d6a067220 */ /* 0x040fe20000410000 */
[----:B------:R-:W-:Y:S01]  /*3b30*/  FMUL.FTZ R40, R106, -R153 ;  /* 0x800000996a287220 */ /* 0x000fe20000410000 */
[C---:B------:R-:W-:Y:S01]  /*3b40*/  FMUL.FTZ R156, R107.reuse, R156 ;  /* 0x0000009c6b9c7220 */ /* 0x040fe20000410000 */
[----:B------:R-:W-:Y:S01]  /*3b50*/  FMUL.FTZ R160, R107, -R160 ;  /* 0x800000a06ba07220 */ /* 0x000fe20000410000 */
[C---:B0-----:R-:W-:Y:S01]  /*3b60*/  FMUL.FTZ R148, R108.reuse, R164 ;  /* 0x000000a46c947220 */ /* 0x041fe20000410000 */
[----:B------:R-:W-:Y:S01]  /*3b70*/  FMUL.FTZ R154, R108, -R168 ;  /* 0x800000a86c9a7220 */ /* 0x000fe20000410000 */
[----:B------:R-:W-:-:S02]  /*3b80*/  ISETP.GE.AND P3, PT, R161, 0x21, PT ;  /* 0x00000021a100780c */ /* 0x000fc40003f66270 */
[----:B------:R-:W-:Y:S01]  /*3b90*/  ISETP.GE.AND P4, PT, R161, 0x41, PT ;  /* 0x00000041a100780c */ /* 0x000fe20003f86270 */
[----:B------:R0:W1:Y:S04]  /*3ba0*/  LDS R7, [R88] ;  /* 0x0000000058077984 */ /* 0x0000680000000800 */
[----:B------:R0:W2:Y:S04]  /*3bb0*/  LDS R31, [R66+0x80] ;  /* 0x00008000421f7984 */ /* 0x0000a80000000800 */
[----:B------:R0:W3:Y:S04]  /*3bc0*/  LDS R131, [R67+0x100] ;  /* 0x0001000043837984 */ /* 0x0000e80000000800 */
[----:B------:R0:W4:Y:S04]  /*3bd0*/  LDS R141, [R68+0x180] ;  /* 0x00018000448d7984 */ /* 0x0001280000000800 */
[----:B------:R0:W0:Y:S04]  /*3be0*/  LDS R143, [R69+0x200] ;  /* 0x00020000458f7984 */ /* 0x0000280000000800 */
[----:B------:R0:W0:Y:S04]  /*3bf0*/  LDS R153, [R71+0x280] ;  /* 0x0002800047997984 */ /* 0x0000280000000800 */
[----:B------:R0:W0:Y:S04]  /*3c00*/  LDS R155, [R72+0x300] ;  /* 0x00030000489b7984 */ /* 0x0000280000000800 */
[----:B------:R0:W0:Y:S04]  /*3c10*/  LDS R157, [R73+0x380] ;  /* 0x00038000499d7984 */ /* 0x0000280000000800 */
        /* <DEDUP_REMOVED lines=9> */
[----:B-1234-:R-:W-:Y:S05]  /*3cb0*/  @!P2 BRA `(.L_x_17797) ;  /* 0x00000000000ca947 */ /* 0x01efea0003800000 */
[----:B------:R-:W1:Y:S04]  /*3cc0*/  LDS R159, [R88+0x420] ;  /* 0x00042000589f7984 */ /* 0x000e680000000800 */
[----:B------:R2:W-:Y:S04]  /*3cd0*/  REDG.E.ADD.F32.FTZ.RN.STRONG.GPU desc[UR16][R34.64], R7 ;  /* 0x00000007220079a6 */ /* 0x0005e8000c12f310 */
[----:B-1----:R2:W-:Y:S02]  /*3ce0*/  REDG.E.ADD.F32.FTZ.RN.STRONG.GPU desc[UR16][R36.64], R159 ;  /* 0x0000009f240079a6 */ /* 0x0025e4000c12f310 */
.L_x_17797:
[----:B------:R-:W-:Y:S05]  /*3cf0*/  BSYNC.RECONVERGENT B0 ;  /* 0x0000000000007941 */ /* 0x000fea0003800200 */
.L_x_17796:
[----:B--2---:R1:W2:Y:S01]  /*3d00*/  LDS R7, [R66+0x4a0] ;  /* 0x0004a00042077984 */ /* 0x0042a20000000800 */
[----:B------:R-:W-:Y:S04]  /*3d10*/  BSSY.RECONVERGENT B0, `(.L_x_17798) ;  /* 0x0000004000007945 */ /* 0x000fe80003800200 */
[----:B------:R-:W-:Y:S05]  /*3d20*/  @!P3 BRA `(.L_x_17799) ;  /* 0x000000000008b947 */ /* 0x000fea0003800000 */
[----:B------:R3:W-:Y:S04]  /*3d30*/  REDG.E.ADD.F32.FTZ.RN.STRONG.GPU desc[UR16][R34.64+0x80], R31 ;  /* 0x0000801f220079a6 */ /* 0x0007e8000c12f310 */
[----:B--2---:R3:W-:Y:S02]  /*3d40*/  REDG.E.ADD.F32.FTZ.RN.STRONG.GPU desc[UR16][R36.64+0x80], R7 ;  /* 0x00008007240079a6 */ /* 0x0047e4000c12f310 */
.L_x_17799:
[----:B------:R-:W-:Y:S05]  /*3d50*/  BSYNC.RECONVERGENT B0 ;  /* 0x0000000000007941 */ /* 0x000fea0003800200 */
.L_x_17798:
[----:B--23--:R2:W3:Y:S01]  /*3d60*/  LDS R7, [R67+0x520] ;  /* 0x0005200043077984 */ /* 0x00c4e20000000800 */
[----:B------:R-:W-:Y:S04]  /*3d70*/  BSSY.RECONVERGENT B0, `(.L_x_17800) ;  /* 0x0000004000007945 */ /* 0x000fe80003800200 */
[----:B------:R-:W-:Y:S05]  /*3d80*/  @!P4 BRA `(.L_x_17801) ;  /* 0x000000000008c947 */ /* 0x000fea0003800000 */
[----:B------:R4:W-:Y:S04]  /*3d90*/  REDG.E.ADD.F32.FTZ.RN.STRONG.GPU desc[UR16][R34.64+0x100], R131 ;  /* 0x00010083220079a6 */ /* 0x0009e8000c12f310 */
[----:B---3--:R4:W-:Y:S02]  /*3da0*/  REDG.E.ADD.F32.FTZ.RN.STRONG.GPU desc[UR16][R36.64+0x100], R7 ;  /* 0x00010007240079a6 */ /* 0x0089e4000c12f310 */
.L_x_17801:
[----:B------:R-:W-:Y:S05]  /*3db0*/  BSYNC.RECONVERGENT B0 ;  /* 0x0000000000007941 */ /* 0x000fea0003800200 */
.L_x_17800:
[----:B---34-:R3:W4:Y:S01]  /*3dc0*/  LDS R7, [R68+0x5a0] ;  /* 0x0005a00044077984 */ /* 0x0187220000000800 */
        /* <DEDUP_REMOVED lines=8> */
[----:B----4-:R4:W-:Y:S02]  /*3e50*/  REDG.E.ADD.F32.FTZ.RN.STRONG.GPU desc[UR16][R36.64+0x180], R7 ;  /* 0x00018007240079a6 */ /* 0x0109e4000c12f310 */
.L_x_17803:
[----:B------:R-:W-:Y:S05]  /*3e60*/  BSYNC.RECONVERGENT B0 ;  /* 0x0000000000007941 */ /* 0x000fea0003800200 */
.L_x_17802:
[----:B----4-:R4:W0:Y:S01]  /*3e70*/  LDS R7, [R69+0x620] ;  /* 0x0006200045077984 */ /* 0x0108220000000800 */
[----:B------:R-:W-:Y:S04]  /*3e80*/  BSSY.RECONVERGENT B0, `(.L_x_17804) ;  /* 0x0000004000007945 */ /* 0x000fe80003800200 */
[----:B------:R-:W-:Y:S05]  /*3e90*/  @!P2 BRA `(.L_x_17805) ;  /* 0x000000000008a947 */ /* 0x000fea0003800000 */
[----:B0-----:R0:W-:Y:S04]  /*3ea0*/  REDG.E.ADD.F32.FTZ.RN.STRONG.GPU desc[UR16][R34.64+0x200], R143 ;  /* 0x0002008f220079a6 */ /* 0x0011e8000c12f310 */
[----:B------:R0:W-:Y:S02]  /*3eb0*/  REDG.E.ADD.F32.FTZ.RN.STRONG.GPU desc[UR16][R36.64+0x200], R7 ;  /* 0x00020007240079a6 */ /* 0x0001e4000c12f310 */
.L_x_17805:
[----:B------:R-:W-:Y:S05]  /*3ec0*/  BSYNC.RECONVERGENT B0 ;  /* 0x0000000000007941 */ /* 0x000fea0003800200 */
.L_x_17804:
[----:B0-----:R0:W0:Y:S01]  /*3ed0*/  LDS R7, [R71+0x6a0] ;  /* 0x0006a00047077984 */ /* 0x0010220000000800 */
[----:B------:R-:W-:Y:S04]  /*3ee0*/  BSSY.RECONVERGENT B0, `(.L_x_17806) ;  /* 0x0000004000007945 */ /* 0x000fe80003800200 */
[----:B------:R-:W-:Y:S05]  /*3ef0*/  @!P3 BRA `(.L_x_17807) ;  /* 0x000000000008b947 */ /* 0x000fea0003800000 */
[----:B------:R1:W-:Y:S04]  /*3f00*/  REDG.E.ADD.F32.FTZ.RN.STRONG.GPU desc[UR16][R34.64+0x280], R153 ;  /* 0x00028099220079a6 */ /* 0x0003e8000c12f310 */
[----:B0-----:R1:W-:Y:S02]  /*3f10*/  REDG.E.ADD.F32.FTZ.RN.STRONG.GPU desc[UR16][R36.64+0x280], R7 ;  /* 0x00028007240079a6 */ /* 0x0013e4000c12f310 */
.L_x_17807:
[----:B------:R-:W-:Y:S05]  /*3f20*/  BSYNC.RECONVERGENT B0 ;  /* 0x0000000000007941 */ /* 0x000fea0003800200 */
.L_x_17806:
[----:B01----:R0:W1:Y:S01]  /*3f30*/  LDS R7, [R72+0x720] ;  /* 0x0007200048077984 */ /* 0x0030620000000800 */
[----:B------:R-:W-:Y:S04]  /*3f40*/  BSSY.RECONVERGENT B0, `(.L_x_17808) ;  /* 0x0000004000007945 */ /* 0x000fe80003800200 */
[----:B------:R-:W-:Y:S05]  /*3f50*/  @!P4 BRA `(.L_x_17809) ;  /* 0x000000000008c947 */ /* 0x000fea0003800000 */
[----:B------:R0:W-:Y:S04]  /*3f60*/  REDG.E.ADD.F32.FTZ.RN.STRONG.GPU desc[UR16][R34.64+0x300], R155 ;  /* 0x0003009b220079a6 */ /* 0x0001e8000c12f310 */
[----:B-1----:R0:W-:Y:S02]  /*3f70*/  REDG.E.ADD.F32.FTZ.RN.STRONG.GPU desc[UR16][R36.64+0x300], R7 ;  /* 0x00030007240079a6 */ /* 0x0021e4000c12f310 */
.L_x_17809:
[----:B------:R-:W-:Y:S05]  /*3f80*/  BSYNC.RECONVERGENT B0 ;  /* 0x0000000000007941 */ /* 0x000fea0003800200 */
.L_x_17808:
[----:B01----:R0:W1:Y:S01]  /*3f90*/  LDS R7, [R73+0x7a0] ;  /* 0x0007a00049077984 */ /* 0x0030620000000800 */
[----:B------:R-:W-:Y:S04]  /*3fa0*/  BSSY.RECONVERGENT B0, `(.L_x_17810) ;  /* 0x0000004000007945 */ /* 0x000fe80003800200 */
[----:B------:R-:W-:Y:S05]  /*3fb0*/  @!P5 BRA `(.L_x_17811) ;  /* 0x000000000008d947 */ /* 0x000fea0003800000 */
[----:B------:R0:W-:Y:S04]  /*3fc0*/  REDG.E.ADD.F32.FTZ.RN.STRONG.GPU desc[UR16][R34.64+0x380], R157 ;  /* 0x0003809d220079a6 */ /* 0x0001e8000c12f310 */
[----:B-1----:R0:W-:Y:S02]  /*3fd0*/  REDG.E.ADD.F32.FTZ.RN.STRONG.GPU desc[UR16][R36.64+0x380], R7 ;  /* 0x00038007240079a6 */ /* 0x0021e4000c12f310 */
.L_x_17811:
[----:B------:R-:W-:Y:S05]  /*3fe0*/  BSYNC.RECONVERGENT B0 ;  /* 0x0000000000007941 */ /* 0x000fea0003800200 */
.L_x_17810:
[----:B------:R-:W5:Y:S01]  /*3ff0*/  SHFL.DOWN PT, R4, R151, 0x1, 0x1f ;  /* 0x08201f0097047f89 */ /* 0x000f6200000e0000 */
[----:B------:R-:W-:Y:S01]  /*4000*/  ISETP.GT.AND P2, PT, R91, 0x1e, PT ;  /* 0x0000001e5b00780c */ /* 0x000fe20003f44270 */
[----:B------:R-:W-:Y:S02]  /*4010*/  BSSY.RECONVERGENT B0, `(.L_x_17812) ;  /* 0x0000050000007945 */ /* 0x000fe40003800200 */
[----:B01----:R-:W0:Y:S10]  /*4020*/  SHFL.DOWN PT, R7, R140, 0x1, 0x1f ;  /* 0x08201f008c077f89 */ /* 0x003e3400000e0000 */
[----:B-----5:R-:W-:Y:S01]  /*4030*/  @!P2 FADD.FTZ R151, R151, R4 ;  /* 0x000000049797a221 */ /* 0x020fe20000010000 */
        /* <DEDUP_REMOVED lines=12> */
[----:B------:R-:W-:Y:S01]  /*4100*/  ISETP.GT.AND P2, PT, R91, 0x17, PT ;  /* 0x000000175b00780c */ /* 0x000fe20003f44270 */
[C---:B------:R-:W-:Y:S02]  /*4110*/  FMUL.FTZ R7, R3.reuse, R150 ;  /* 0x0000009603077220 */ /* 0x040fe40000410000 */
[----:B------:R-:W1:Y:S02]  /*4120*/  SHFL.DOWN PT, R31, R140, 0x8, 0x1f ;  /* 0x09001f008c1f7f89 */ /* 0x000e6400000e0000 */
[-C--:B------:R-:W-:Y:S01]  /*4130*/  FFMA.FTZ R35, R2, R152.reuse, -R7 ;  /* 0x0000009802237223 */ /* 0x080fe20000010807 */
[----:B------:R-:W-:-:S03]  /*4140*/  FMUL.FTZ R7, R3, R152 ;  /* 0x0000009803077220 */ /* 0x000fc60000410000 */
[----:B------:R-:W-:Y:S01]  /*4150*/  FMUL.FTZ R37, R136, R35 ;  /* 0x0000002388257220 */ /* 0x000fe20000410000 */
[----:B------:R-:W-:Y:S01]  /*4160*/  FFMA.FTZ R35, R2, R150, R7 ;  /* 0x0000009602237223 */ /* 0x000fe20000010007 */
[----:B------:R-:W-:-:S03]  /*4170*/  FMUL.FTZ R7, R3, R33 ;  /* 0x0000002103077220 */ /* 0x000fc60000410000 */
[----:B------:R-:W-:Y:S01]  /*4180*/  FFMA.FTZ R35, R130, R35, R37 ;  /* 0x0000002382237223 */ /* 0x000fe20000010025 */
[----:B------:R-:W-:Y:S01]  /*4190*/  FFMA.FTZ R6, R2, R149, -R7 ;  /* 0x0000009502067223 */ /* 0x000fe20000010807 */
[----:B------:R-:W-:-:S03]  /*41a0*/  FMUL.FTZ R7, R3, R147 ;  /* 0x0000009303077220 */ /* 0x000fc60000410000 */
[----:B------:R-:W-:Y:S01]  /*41b0*/  FMUL.FTZ R6, R5, R6 ;  /* 0x0000000605067220 */ /* 0x000fe20000410000 */
[----:B------:R-:W-:Y:S01]  /*41c0*/  FMUL.FTZ R5, R134, R147 ;  /* 0x0000009386057220 */ /* 0x000fe20000410000 */
[----:B0-----:R-:W-:Y:S01]  /*41d0*/  @!P2 FADD.FTZ R151, R151, R4 ;  /* 0x000000049797a221 */ /* 0x001fe20000010000 */
[-C--:B------:R-:W-:Y:S01]  /*41e0*/  FMUL.FTZ R4, R139, R149.reuse ;  /* 0x000000958b047220 */ /* 0x080fe20000410000 */
[----:B------:R-:W-:Y:S01]  /*41f0*/  FMUL.FTZ R149, R3, R149 ;  /* 0x0000009503957220 */ /* 0x000fe20000410000 */
[----:B-1----:R-:W-:Y:S01]  /*4200*/  @!P2 FADD.FTZ R140, R140, R31 ;  /* 0x0000001f8c8ca221 */ /* 0x002fe20000010000 */
[----:B------:R-:W-:Y:S01]  /*4210*/  FMUL.FTZ R31, R142, R152 ;  /* 0x000000988e1f7220 */ /* 0x000fe20000410000 */
[----:B------:R-:W0:Y:S01]  /*4220*/  SHFL.DOWN PT, R40, R151, 0x10, 0x1f ;  /* 0x0a001f0097287f89 */ /* 0x000e2200000e0000 */
[-C--:B------:R-:W-:Y:S01]  /*4230*/  FFMA.FTZ R34, R137, R33.reuse, R4 ;  /* 0x0000002189227223 */ /* 0x080fe20000010004 */
[----:B------:R-:W-:Y:S01]  /*4240*/  FFMA.FTZ R4, R2, R33, R149 ;  /* 0x0000002102047223 */ /* 0x000fe20000010095 */
[----:B------:R-:W-:Y:S01]  /*4250*/  FFMA.FTZ R31, R138, R150, R31 ;  /* 0x000000968a1f7223 */ /* 0x000fe2000001001f */
[----:B------:R-:W1:Y:S01]  /*4260*/  SHFL.DOWN PT, R131, R140, 0x10, 0x1f ;  /* 0x0a001f008c837f89 */ /* 0x000e6200000e0000 */
[-C--:B------:R-:W-:Y:S01]  /*4270*/  FMUL.FTZ R33, R3, R146.reuse ;  /* 0x0000009203217220 */ /* 0x080fe20000410000 */
[----:B------:R-:W-:Y:S01]  /*4280*/  ISETP.NE.AND P2, PT, R91, RZ, PT ;  /* 0x000000ff5b00720c */ /* 0x000fe20003f45270 */
[-C--:B------:R-:W-:Y:S01]  /*4290*/  FFMA.FTZ R36, R100, R31.reuse, R35 ;  /* 0x0000001f64247223 */ /* 0x080fe20000010023 */
[----:B------:R-:W-:Y:S01]  /*42a0*/  FFMA.FTZ R104, R115, R31, R104 ;  /* 0x0000001f73687223 */ /* 0x000fe20000010068 */
[----:B------:R-:W-:Y:S01]  /*42b0*/  FFMA.FTZ R31, R132, R146, R5 ;  /* 0x00000092841f7223 */ /* 0x000fe20000010005 */
[----:B------:R-:W-:Y:S01]  /*42c0*/  FFMA.FTZ R103, R116, R34, R103 ;  /* 0x0000002274677223 */ /* 0x000fe20000010067 */
[----:B------:R-:W-:Y:S01]  /*42d0*/  FADD.FTZ R95, R36, R95 ;  /* 0x0000005f245f7221 */ /* 0x000fe20000010000 */
[----:B------:R-:W-:Y:S01]  /*42e0*/  FFMA.FTZ R36, R41, R4, R6 ;  /* 0x0000000429247223 */ /* 0x000fe20000010006 */
[C---:B------:R-:W-:Y:S01]  /*42f0*/  FFMA.FTZ R6, R2.reuse, R147, -R33 ;  /* 0x0000009302067223 */ /* 0x040fe20000010821 */
[C---:B------:R-:W-:Y:S01]  /*4300*/  FFMA.FTZ R33, R2.reuse, R146, R7 ;  /* 0x0000009202217223 */ /* 0x040fe20000010007 */
[C---:B------:R-:W-:Y:S01]  /*4310*/  FMUL.FTZ R7, R3.reuse, R144 ;  /* 0x0000009003077220 */ /* 0x040fe20000410000 */
[-C--:B------:R-:W-:Y:S01]  /*4320*/  FMUL.FTZ R3, R3, R145.reuse ;  /* 0x0000009103037220 */ /* 0x080fe20000410000 */
[----:B------:R-:W-:Y:S01]  /*4330*/  FMUL.FTZ R39, R39, R6 ;  /* 0x0000000627277220 */ /* 0x000fe20000410000 */
[-C--:B------:R-:W-:Y:S01]  /*4340*/  FMUL.FTZ R6, R135, R145.reuse ;  /* 0x0000009187067220 */ /* 0x080fe20000410000 */
[C---:B------:R-:W-:Y:S01]  /*4350*/  FFMA.FTZ R7, R2.reuse, R145, -R7 ;  /* 0x0000009102077223 */ /* 0x040fe20000010807 */
[-C--:B------:R-:W-:Y:S01]  /*4360*/  FFMA.FTZ R3, R2, R144.reuse, R3 ;  /* 0x0000009002037223 */ /* 0x080fe20000010003 */
        /* <DEDUP_REMOVED lines=9> */
[----:B------:R-:W-:Y:S01]  /*4400*/  FADD.FTZ R92, R35, R92 ;  /* 0x0000005c235c7221 */ /* 0x000fe20000010000 */
[-C--:B------:R-:W-:Y:S01]  /*4410*/  FFMA.FTZ R3, R97, R6.reuse, R30 ;  /* 0x0000000661037223 */ /* 0x080fe2000001001e */
[----:B------:R-:W-:Y:S01]  /*4420*/  FFMA.FTZ R101, R114, R6, R101 ;  /* 0x0000000672657223 */ /* 0x000fe20000010065 */
        /* <DEDUP_REMOVED lines=14> */
.L_x_17813:
[----:B------:R-:W-:Y:S05]  /*4510*/  BSYNC.RECONVERGENT B0 ;  /* 0x0000000000007941 */ /* 0x000fea0003800200 */
.L_x_17812:
[----:B------:R-:W-:-:S04]  /*4520*/  UIADD3 UR4, UPT, UPT, UR4, 0x1, URZ ;  /* 0x0000000104047890 */ /* 0x000fc8000fffe0ff */
[----:B------:R-:W-:-:S09]  /*4530*/  UISETP.GE.AND UP0, UPT, UR4, UR9, UPT ;  /* 0x000000090400728c */ /* 0x000fd2000bf06270 */
[----:B------:R-:W-:Y:S05]  /*4540*/  BRA.U !UP0, `(.L_x_17814) ;  /* 0xffffffd108687547 */ /* 0x000fea000b83ffff */
.L_x_17782:
[----:B------:R-:W-:Y:S01]  /*4550*/  BAR.SYNC.DEFER_BLOCKING 0x0 ;  /* 0x0000000000007b1d */ /* 0x000fe20000010000 */
[----:B------:R-:W-:Y:S01]  /*4560*/  ISETP.NE.AND P5, PT, R48, RZ, PT ;  /* 0x000000ff3000720c */ /* 0x000fe20003fa5270 */
[----:B------:R-:W-:Y:S01]  /*4570*/  FADD.FTZ R44, R94, R44 ;  /* 0x0000002c5e2c7221 */ /* 0x000fe20000010000 */
[----:B------:R-:W-:Y:S02]  /*4580*/  F2FP.F16.F32.PACK_AB R102, R102, R101 ;  /* 0x000000656666723e */ /* 0x000fe400000000ff */
[----:B------:R-:W-:-:S03]  /*4590*/  F2FP.F16.F32.PACK_AB R103, R104, R103 ;  /* 0x000000676867723e */ /* 0x000fc600000000ff */
[----:B------:R-:W1:Y:S01]  /*45a0*/  LDC.64 R14, c[0x0][0x4f8] ;  /* 0x00013e00ff0e7b82 */ /* 0x000e620000000a00 */
[----:B------:R-:W5:Y:S01]  /*45b0*/  LDCU.64 UR8, c[0x0][0x500] ;  /* 0x0000a000ff0877ac */ /* 0x000f620008000a00 */
[----:B------:R-:W-:Y:S02]  /*45c0*/  SHF.R.S32.HI R23, RZ, 0x1f, R22 ;  /* 0x0000001fff177819 */ /* 0x000fe40000011416 */
[----:B------:R-:W-:Y:S01]  /*45d0*/  F2FP.F16.F32.PACK_AB R16, R93, R94 ;  /* 0x0000005e5d10723e */ /* 0x000fe200000000ff */
[----:B------:R-:W2:Y:S01]  /*45e0*/  LDCU.64 UR10, c[0x0][0x550] ;  /* 0x0000aa00ff0a77ac */ /* 0x000ea20008000a00 */
[----:B------:R-:W-:Y:S01]  /*45f0*/  F2FP.F16.F32.PACK_AB R17, R95, R92 ;  /* 0x0000005c5f11723e */ /* 0x000fe200000000ff */
[----:B------:R-:W-:Y:S01]  /*4600*/  FADD.FTZ R93, R44, R93 ;  /* 0x0000005d2c5d7221 */ /* 0x000fe20000010000 */
[----:B------:R-:W3:Y:S03]  /*4610*/  LDC.64 R18, c[0x0][0x518] ;  /* 0x00014600ff127b82 */ /* 0x000ee60000000a00 */
[----:B------:R-:W-:-:S04]  /*4620*/  FADD.FTZ R44, R93, R92 ;  /* 0x0000005c5d2c7221 */ /* 0x000fc80000010000 */
[----:B------:R-:W-:Y:S01]  /*4630*/  FADD.FTZ R44, R44, R95 ;  /* 0x0000005f2c2c7221 */ /* 0x000fe20000010000 */
[----:B------:R-:W-:Y:S01]  /*4640*/  STS.64 [R96], R102 ;  /* 0x0000006660007388 */ /* 0x000fe20000000a00 */
[----:B------:R-:W-:-:S03]  /*4650*/  NOP ;  /* 0x0000000000007918 */ /* 0x000fc60000000000 */
[----:B0-----:R-:W-:Y:S01]  /*4660*/  LDS.U16 R5, [R90] ;  /* 0x000000005a057984 */ /* 0x001fe20000000400 */
[----:B-1----:R-:W-:-:S03]  /*4670*/  IMAD.WIDE.U32 R2, R14, UR18, R22 ;  /* 0x000000120e027c25 */ /* 0x002fc6000f8e0016 */
[----:B------:R-:W-:Y:S01]  /*4680*/  LDS.U16 R7, [R90+0x40] ;  /* 0x000040005a077984 */ /* 0x000fe20000000400 */
[----:B------:R-:W-:Y:S02]  /*4690*/  IMAD R3, R15, UR18, R3 ;  /* 0x000000120f037c24 */ /* 0x000fe4000f8e0203 */
[----:B---3--:R-:W-:Y:S01]  /*46a0*/  IMAD.WIDE.U32 R22, R18, UR18, R22 ;  /* 0x0000001212167c25 */ /* 0x008fe2000f8e0016 */
[----:B------:R-:W-:Y:S03]  /*46b0*/  LDS.U16 R9, [R90+0x80] ;  /* 0x000080005a097984 */ /* 0x000fe60000000400 */
[C---:B-----5:R-:W-:Y:S01]  /*46c0*/  IMAD.WIDE.U32 R2, R43.reuse, UR8, R2 ;  /* 0x000000082b027c25 */ /* 0x060fe2000f8e0002 */
        /* <DEDUP_REMOVED lines=8> */
[----:B--2---:R-:W-:-:S04]  /*4750*/  LEA R2, P4, R3, UR10, 0x1 ;  /* 0x0000000a03027c11 */ /* 0x004fc8000f8808ff */
        /* <DEDUP_REMOVED lines=19> */
[----:B------:R-:W-:-:S04]  /*4890*/  IADD3 R57, P5, PT, R57, -0x100, RZ ;  /* 0xffffff0039397810 */ /* 0x000fc80007fbe0ff */
[----:B------:R-:W-:Y:S01]  /*48a0*/  IADD3.X R58, PT, PT, R58, -0x1, RZ, P5, !PT ;  /* 0xffffffff3a3a7810 */ /* 0x000fe20002ffe4ff */
        /* <DEDUP_REMOVED lines=27> */
.L_x_17781:
        /* <DEDUP_REMOVED lines=34> */
.L_x_17817:
[----:B------:R-:W-:Y:S05]  /*4c80*/  BSYNC.RECONVERGENT B0 ;  /* 0x0000000000007941 */ /* 0x000fea0003800200 */
.L_x_17816:
[----:B------:R-:W-:Y:S05]  /*4c90*/  @!P0 BRA `(.L_x_17818) ;  /* 0x0000000000688947 */ /* 0x000fea0003800000 */
[----:B------:R-:W-:Y:S06]  /*4ca0*/  BAR.SYNC.DEFER_BLOCKING 0x0 ;  /* 0x0000000000007b1d */ /* 0x000fec0000010000 */
[----:B------:R-:W-:Y:S01]  /*4cb0*/  BSSY.RECONVERGENT B0, `(.L_x_17818) ;  /* 0x0000018000007945 */ /* 0x000fe20003800200 */
[----:B01----:R-:W0:Y:S01]  /*4cc0*/  SHFL.DOWN P0, R3, R44, 0x1, 0x1f ;  /* 0x08201f002c037f89 */ /* 0x003e220000000000 */
        /* <DEDUP_REMOVED lines=22> */
.L_x_17819:
[----:B------:R-:W-:Y:S05]  /*4e30*/  BSYNC.RECONVERGENT B0 ;  /* 0x0000000000007941 */ /* 0x000fea0003800200 */
.L_x_17818:
        /* <DEDUP_REMOVED lines=8> */
.L_x_17820:
        /* <DEDUP_REMOVED lines=16> */
.L_x_17821:
        /* <DEDUP_REMOVED lines=12> */
.L_x_18803:


//--------------------- .text._Z25selective_scan_bwd_kernelI32Selective_Scan_bwd_kernel_traitsILi32ELi4ELb0ELb1ELb1ELb0ELb1EN3c104HalfENS1_7complexIfEEEEv12SSMParamsBwd --------------------------
	.section	.text._Z25selective_scan_bwd_kernelI32Selective_Scan_bwd_kernel_traitsILi32ELi4ELb0ELb1ELb1ELb0ELb1EN3c104HalfENS1_7complexIfEEEEv12SSMParamsBwd,"ax",@progbits
	.align	128
        .global         _Z25selective_scan_bwd_kernelI32Selective_Scan_bwd_kernel_traitsILi32ELi4ELb0ELb1ELb1ELb0ELb1EN3c104HalfENS1_7complexIfEEEEv12SSMParamsBwd
        .type           _Z25selective_scan_bwd_kernelI32Selective_Scan_bwd_kernel_traitsILi32ELi4ELb0ELb1ELb1ELb0ELb1EN3c104HalfENS1_7complexIfEEEEv12SSMParamsBwd,@function
        .size           _Z25selective_scan_bwd_kernelI32Selective_Scan_bwd_kernel_traitsILi32ELi4ELb0ELb1ELb1ELb0ELb1EN3c104HalfENS1_7complexIfEEEEv12SSMParamsBwd,(.L_x_18804 - _Z25selective_scan_bwd_kernelI32Selective_Scan_bwd_kernel_traitsILi32ELi4ELb0ELb1ELb1ELb0ELb1EN3c104HalfENS1_7complexIfEEEEv12SSMParamsBwd)
        .other          _Z25selective_scan_bwd_kernelI32Selective_Scan_bwd_kernel_traitsILi32ELi4ELb0ELb1ELb1ELb0ELb1EN3c104HalfENS1_7complexIfEEEEv12SSMParamsBwd,@"STO_CUDA_ENTRY STV_DEFAULT"
_Z25selective_scan_bwd_kernelI32Selective_Scan_bwd_kernel_traitsILi32ELi4ELb0ELb1ELb1ELb0ELb1EN3c104HalfENS1_7complexIfEEEEv12SSMParamsBwd:
.text._Z25selective_scan_bwd_kernelI32Selective_Scan_bwd_kernel_traitsILi32ELi4ELb0ELb1ELb1ELb0ELb1EN3c104HalfENS1_7complexIfEEEEv12SSMParamsBwd:
        /* <DEDUP_REMOVED lines=37> */
[----:B------:R-:W-:Y:S01]  /*0250*/  IMAD.HI.U32 R7, R7, R3, R6 ;  /* 0x0000000307077227 */ /* 0x000fe200078e0006 */
[----:B------:R-:W-:Y:S02]  /*0260*/  UIMAD.WIDE.U32 UR4, UR18, UR8, URZ ;  /* 0x00000008120472a5 */ /* 0x000fe4000f8e00ff */
        /* <DEDUP_REMOVED lines=20> */
[----:B------:R-:W-:Y:S02]  /*03b0*/  UIMAD UR9, UR18, UR9, UR5 ;  /* 0x00000009120972a4 */ /* 0x000fe4000f8e0205 */
[----:B------:R-:W-:Y:S02]  /*03c0*/  UIMAD UR8, UR18, UR13, UR7 ;  /* 0x0000000d120872a4 */ /* 0x000fe4000f8e0207 */
[-C--:B---3--:R-:W-:Y:S01]  /*03d0*/  IMAD R2, R11, R4.reuse, RZ ;  /* 0x000000040b027224 */ /* 0x088fe200078e02ff */
[----:B------:R-:W3:Y:S01]  /*03e0*/  LDCU.64 UR12, c[0x0][0x3b0] ;  /* 0x00007600ff0c77ac */ /* 0x000ee20008000a00 */
[----:B------:R-:W-:-:S04]  /*03f0*/  IMAD.WIDE.U32 R6, R8, R4, RZ ;  /* 0x0000000408067225 */ /* 0x000fc800078e00ff */
[----:B------:R-:W-:Y:S01]  /*0400*/  IMAD R9, R8, R5, R2 ;  /* 0x0000000508097224 */ /* 0x000fe200078e0202 */
[--C-:B------:R-:W-:Y:S02]  /*0410*/  SHF.R.U32.HI R10, RZ, 0x1, R15.reuse ;  /* 0x00000001ff0a7819 */ /* 0x100fe4000001160f */
[----:B------:R-:W-:Y:S02]  /*0420*/  MOV R3, UR5 ;  /* 0x0000000500037c02 */ /* 0x000fe40008000f00 */
[----:B------:R-:W-:Y:S02]  /*0430*/  IADD3 R7, PT, PT, R7, R9, RZ ;  /* 0x0000000907077210 */ /* 0x000fe40007ffe0ff */
[----:B------:R-:W-:Y:S02]  /*0440*/  SHF.R.U64 R9, R14, 0x1, R15 ;  /* 0x000000010e097819 */ /* 0x000fe4000000120f */
[----:B------:R-:W-:Y:S02]  /*0450*/  MOV R5, UR7 ;  /* 0x0000000700057c02 */ /* 0x000fe40008000f00 */
[----:B------:R-:W-:-:S02]  /*0460*/  MOV R3, UR9 ;  /* 0x0000000900037c02 */ /* 0x000fc40008000f00 */
[----:B------:R-:W-:Y:S01]  /*0470*/  MOV R5, UR8 ;  /* 0x0000000800057c02 */ /* 0x000fe20008000f00 */
[----:B------:R-:W0:Y:S01]  /*0480*/  LDCU.64 UR8, c[0x0][0x3d0] ;  /* 0x00007a00ff0877ac */ /* 0x000e220008000a00 */
[----:B------:R-:W-:Y:S01]  /*0490*/  IMAD.WIDE.U32 R6, R9, UR18, R6 ;  /* 0x0000001209067c25 */ /* 0x000fe2000f8e0006 */
[----:B------:R-:W-:-:S03]  /*04a0*/  MOV R2, UR4 ;  /* 0x0000000400027c02 */ /* 0x000fc60008000f00 */
[----:B------:R-:W-:Y:S01]  /*04b0*/  IMAD R47, R10, UR18, RZ ;  /* 0x000000120a2f7c24 */ /* 0x000fe2000f8e02ff */
[----:B------:R-:W-:Y:S01]  /*04c0*/  MOV R4, UR6 ;  /* 0x0000000600047c02 */ /* 0x000fe20008000f00 */
[----:B------:R-:W-:Y:S01]  /*04d0*/  IMAD.WIDE.U32 R2, R43, UR10, R2 ;  /* 0x0000000a2b027c25 */ /* 0x000fe2000f8e0002 */
[C---:B--2---:R-:W-:Y:S01]  /*04e0*/  LEA R45, P0, R6.reuse, R20, 0x3 ;  /* 0x00000014062d7211 */ /* 0x044fe200078018ff */
[----:B---3--:R-:W-:Y:S01]  /*04f0*/  UIMAD.WIDE.U32 UR4, UR18, UR12, URZ ;  /* 0x0000000c120472a5 */ /* 0x008fe2000f8e00ff */
[----:B------:R-:W-:Y:S01]  /*0500*/  IADD3 R47, PT, PT, R7, R47, RZ ;  /* 0x0000002f072f7210 */ /* 0x000fe20007ffe0ff */
[----:B------:R-:W-:Y:S01]  /*0510*/  IMAD.WIDE.U32 R4, R43, UR14, R4 ;  /* 0x0000000e2b047c25 */ /* 0x000fe2000f8e0004 */
[----:B-1----:R-:W-:Y:S01]  /*0520*/  LEA R9, R25, 0xffffff80, 0x7 ;  /* 0xffffff8019097811 */ /* 0x002fe200078e38ff */
[----:B------:R-:W-:Y:S01]  /*0530*/  UIMAD UR5, UR18, UR13, UR5 ;  /* 0x0000000d120572a4 */ /* 0x000fe2000f8e0205 */
[----:B------:R-:W-:Y:S01]  /*0540*/  LEA.HI.X R47, R6, R21, R47, 0x3, P0 ;  /* 0x00000015062f7211 */ /* 0x000fe200000f1c2f */
[----:B------:R-:W-:Y:S01]  /*0550*/  IMAD R17, R43, UR11, R3 ;  /* 0x0000000b2b117c24 */ /* 0x000fe2000f8e0203 */
[----:B------:R-:W-:Y:S01]  /*0560*/  ISETP.NE.U32.AND P0, PT, R26, RZ, PT ;  /* 0x000000ff1a00720c */ /* 0x000fe20003f05070 */
[----:B----4-:R-:W-:Y:S01]  /*0570*/  IMAD R3, R11, R12, RZ ;  /* 0x0000000c0b037224 */ /* 0x010fe200078e02ff */
[----:B------:R-:W1:Y:S01]  /*0580*/  LDC.64 R20, c[0x0][0x4d8] ;  /* 0x00013600ff147b82 */ /* 0x000e620000000a00 */
[----:B------:R-:W-:Y:S01]  /*0590*/  IMAD R15, R43, UR15, R5 ;  /* 0x0000000f2b0f7c24 */ /* 0x000fe2000f8e0205 */
[----:B------:R-:W-:Y:S01]  /*05a0*/  ISETP.NE.AND.EX P0, PT, R27, RZ, PT, P0 ;  /* 0x000000ff1b00720c */ /* 0x000fe20003f05300 */
[C---:B------:R-:W-:Y:S01]  /*05b0*/  IMAD R5, R8.reuse, R13, R3 ;  /* 0x0000000d08057224 */ /* 0x040fe200078e0203 */
[----:B------:R-:W-:Y:S01]  /*05c0*/  IADD3 R52, P2, PT, R9, R2, RZ ;  /* 0x0000000209347210 */ /* 0x000fe20007f5e0ff */
[----:B0-----:R-:W-:Y:S01]  /*05d0*/  UIMAD.WIDE.U32 UR6, UR18, UR8, URZ ;  /* 0x00000008120672a5 */ /* 0x001fe2000f8e00ff */
[----:B------:R-:W-:Y:S01]  /*05e0*/  IMAD.WIDE.U32 R2, R8, R12, UR4 ;  /* 0x0000000408027e25 */ /* 0x000fe2000f8e000c */
[----:B------:R-:W-:Y:S01]  /*05f0*/  LEA R7, R25, 0xffffff00, 0x8 ;  /* 0xffffff0019077811 */ /* 0x000fe200078e40ff */
[----:B------:R-:W0:Y:S01]  /*0600*/  LDC.64 R26, c[0x0][0x448] ;  /* 0x00011200ff1a7b82 */ /* 0x000e220000000a00 */
[----:B------:R-:W-:-:S02]  /*0610*/  UIMAD UR7, UR18, UR9, UR7 ;  /* 0x00000009120772a4 */ /* 0x000fc4000f8e0207 */
[----:B------:R-:W-:Y:S01]  /*0620*/  IADD3 R60, P1, PT, R7, R2, RZ ;  /* 0x00000002073c7210 */ /* 0x000fe20007f3e0ff */
[----:B------:R-:W-:Y:S01]  /*0630*/  IMAD R2, R11, R18, RZ ;  /* 0x000000120b027224 */ /* 0x000fe200078e02ff */
[----:B------:R-:W-:Y:S01]  /*0640*/  IADD3 R14, PT, PT, R3, R5, RZ ;  /* 0x00000005030e7210 */ /* 0x000fe20007ffe0ff */
[----:B------:R-:W-:Y:S01]  /*0650*/  IMAD R3, R11, R22, RZ ;  /* 0x000000160b037224 */ /* 0x000fe200078e02ff */
[----:B------:R-:W-:Y:S01]  /*0660*/  IADD3 R56, P3, PT, R9, R4, RZ ;  /* 0x0000000409387210 */ /* 0x000fe20007f7e0ff */
[C---:B------:R-:W-:Y:S01]  /*0670*/  IMAD.WIDE.U32 R4, R8.reuse, R18, UR6 ;  /* 0x0000000608047e25 */ /* 0x040fe2000f8e0012 */
[----:B------:R-:W2:Y:S01]  /*0680*/  @P0 LDC R12, c[0x0][0x384] ;  /* 0x0000e100ff0c0b82 */ /* 0x000ea20000000800 */
[----:B------:R-:W3:Y:S02]  /*0690*/  LDCU.64 UR8, c[0x0][0x498] ;  /* 0x00009300ff0877ac */ /* 0x000ee40008000a00 */
[C---:B------:R-:W-:Y:S02]  /*06a0*/  IMAD R11, R8.reuse, R19, R2 ;  /* 0x00000013080b7224 */ /* 0x040fe400078e0202 */
[----:B------:R-:W-:-:S02]  /*06b0*/  IMAD R13, R8, R23, R3 ;  /* 0x00000017080d7224 */ /* 0x000fc400078e0203 */
[----:B------:R-:W-:Y:S01]  /*06c0*/  IMAD.WIDE.U32 R2, R8, R22, RZ ;  /* 0x0000001608027225 */ /* 0x000fe200078e00ff */
[----:B------:R-:W-:Y:S01]  /*06d0*/  IADD3 R62, P4, PT, R7, R4, RZ ;  /* 0x00000004073e7210 */ /* 0x000fe20007f9e0ff */
[----:B------:R-:W4:Y:S01]  /*06e0*/  LDC.64 R22, c[0x0][0x540] ;  /* 0x00015000ff167b82 */ /* 0x000f220000000a00 */
[----:B------:R-:W-:Y:S02]  /*06f0*/  IADD3 R8, PT, PT, R5, R11, RZ ;  /* 0x0000000b05087210 */ /* 0x000fe40007ffe0ff */
[----:B------:R-:W-:-:S05]  /*0700*/  SHF.R.S32.HI R7, RZ, 0x1f, R7 ;  /* 0x0000001fff077819 */ /* 0x000fca0000011407 */
[----:B------:R-:W0:Y:S01]  /*0710*/  LDC.64 R10, c[0x0][0x4a0] ;  /* 0x00012800ff0a7b82 */ /* 0x000e220000000a00 */
[----:B------:R-:W-:Y:S02]  /*0720*/  IADD3 R3, PT, PT, R3, R13, RZ ;  /* 0x0000000d03037210 */ /* 0x000fe40007ffe0ff */
[----:B-1----:R-:W-:Y:S02]  /*0730*/  SHF.R.U64 R5, R20, 0x1, R21 ;  /* 0x0000000114057819 */ /* 0x002fe40000001215 */
[----:B------:R-:W-:-:S03]  /*0740*/  IADD3.X R14, PT, PT, R7, R14, RZ, P1, !PT ;  /* 0x0000000e070e7210 */ /* 0x000fc60000ffe4ff */
[----:B------:R-:W1:Y:S01]  /*0750*/  @P0 LDC R16, c[0x0][0x38c] ;  /* 0x0000e300ff100b82 */ /* 0x000e620000000800 */
[----:B------:R-:W-:Y:S01]  /*0760*/  IADD3.X R8, PT, PT, R7, R8, RZ, P4, !PT ;  /* 0x0000000807087210 */ /* 0x000fe200027fe4ff */
[----:B------:R-:W-:Y:S01]  /*0770*/  IMAD.WIDE.U32 R4, R5, UR18, R2 ;  /* 0x0000001205047c25 */ /* 0x000fe2000f8e0002 */
[----:B------:R-:W-:Y:S01]  /*0780*/  SHF.R.U32.HI R2, RZ, 0x1, R21 ;  /* 0x00000001ff027819 */ /* 0x000fe20000011615 */
[----:B---3--:R-:W-:-:S04]  /*0790*/  UIMAD.WIDE.U32 UR4, UR18, UR8, URZ ;  /* 0x00000008120472a5 */ /* 0x008fc8000f8e00ff */
[----:B------:R-:W3:Y:S01]  /*07a0*/  @P0 LDC.64 R6, c[0x0][0x480] ;  /* 0x00012000ff060b82 */ /* 0x000ee20000000a00 */
[----:B------:R-:W-:Y:S01]  /*07b0*/  IMAD R53, R2, UR18, RZ ;  /* 0x0000001202357c24 */ /* 0x000fe2000f8e02ff */
[----:B------:R-:W-:-:S06]  /*07c0*/  UIMAD UR5, UR18, UR9, UR5 ;  /* 0x00000009120572a4 */ /* 0x000fcc000f8e0205 */
[----:B------:R-:W3:Y:S01]  /*07d0*/  LDC.64 R20, c[0x0][0x528] ;  /* 0x00014a00ff147b82 */ /* 0x000ee20000000a00 */
[----:B--2---:R-:W-:-:S07]  /*07e0*/  @P0 IMAD R2, R12, UR18, R43 ;  /* 0x000000120c020c24 */ /* 0x004fce000f8e022b */
[----:B------:R-:W2:Y:S01]  /*07f0*/  LDC.64 R18, c[0x0][0x4a8] ;  /* 0x00012a00ff127b82 */ /* 0x000ea20000000a00 */
[----:B------:R-:W-:Y:S02]  /*0800*/  IADD3 R53, PT, PT, R5, R53, RZ ;  /* 0x0000003505357210 */ /* 0x000fe40007ffe0ff */
[----:B----4-:R-:W-:Y:S01]  /*0810*/  LEA R49, P4, R4, R22, 0x3 ;  /* 0x0000001604317211 */ /* 0x010fe200078818ff */
[----:B------:R-:W-:Y:S01]  /*0820*/  @P0 IMAD R5, R2, R25, RZ ;  /* 0x0000001902050224 */ /* 0x000fe200078e02ff */
[----:B------:R-:W-:Y:S01]  /*0830*/  ISETP.GE.AND P1, PT, R25, 0x1, PT ;  /* 0x000000011900780c */ /* 0x000fe20003f26270 */
[C---:B0-----:R-:W-:Y:S01]  /*0840*/  IMAD.WIDE.U32 R2, R43.reuse, R10, UR4 ;  /* 0x000000042b027e25 */ /* 0x041fe2000f8e000a */
        /* <DEDUP_REMOVED lines=10> */
[----:B------:R-:W-:Y:S01]  /*08f0*/  IADD3.X R58, PT, PT, R4, R11, RZ, P4, !PT ;  /* 0x0000000b043a7210 */ /* 0x000fe200027fe4ff */
[----:B---3--:R-:W-:Y:S01]  /*0900*/  @P0 IMAD.WIDE R12, R5, 0x10, R6 ;  /* 0x00000010050c0825 */ /* 0x008fe200078e0206 */
[----:B------:R-:W-:-:S02]  /*0910*/  LEA.HI.X R52, R52, R51, R9, 0x1, P2 ;  /* 0x0000003334347211 */ /* 0x000fc400010f0c09 */
[----:B------:R-:W-:Y:S01]  /*0920*/  LEA.HI.X R56, R56, R55, R3, 0x1, P3 ;  /* 0x0000003738387211 */ /* 0x000fe200018f0c03 */
        /* <DEDUP_REMOVED lines=68> */
.L_x_17857:
        /* <DEDUP_REMOVED lines=15> */
[----:B---3--:R-:W3:Y:S01]  /*0e60*/  LDCU.64 UR8, c[0x0][0x488] ;  /* 0x00009100ff0877ac */ /* 0x008ee20008000a00 */
[----:B0-----:R-:W-:Y:S02]  /*0e70*/  IADD3 R89, PT, PT, -R2, R27, RZ ;  /* 0x0000001b02597210 */ /* 0x001fe40007ffe1ff */
[----:B------:R-:W-:Y:S01]  /*0e80*/  PRMT R23, RZ, 0x7610, R23 ;  /* 0x00007610ff177816 */ /* 0x000fe20000000017 */
[----:B------:R-:W0:Y:S01]  /*0e90*/  LDC.64 R96, c[0x0][0x508] ;  /* 0x00014200ff607b82 */ /* 0x000e220000000a00 */
[-C--:B------:R-:W-:Y:S01]  /*0ea0*/  ISETP.GE.AND P3, PT, R70, R89.reuse, PT ;  /* 0x000000594600720c */ /* 0x080fe20003f66270 */
[----:B----4-:R-:W4:Y:S01]  /*0eb0*/  LDCU.64 UR10, c[0x0][0x558] ;  /* 0x0000ab00ff0a77ac */ /* 0x010f220008000a00 */
        /* <DEDUP_REMOVED lines=16> */
[----:B----4-:R2:W-:Y:S04]  /*0fc0*/  STS.U16 [R90+0x40], R15 ;  /* 0x0000400f5a007388 */ /* 0x0105e80000000400 */
[----:B------:R-:W-:Y:S04]  /*0fd0*/  STS.U16 [R90+0x80], R17 ;  /* 0x000080115a007388 */ /* 0x000fe80000000400 */
        /* <DEDUP_REMOVED lines=13> */
[----:B---3--:R-:W-:Y:S01]  /*10b0*/  IADD3.X R19, PT, PT, RZ, R58, RZ, P4, !PT ;  /* 0x0000003aff137210 */ /* 0x008fe200027fe4ff */
        /* <DEDUP_REMOVED lines=40> */
[----:B-1----:R-:W-:-:S04]  /*1340*/  IMAD.WIDE.U32 R16, R30, UR18, R2 ;  /* 0x000000121e107c25 */ /* 0x002fc8000f8e0002 */
        /* <DEDUP_REMOVED lines=8> */
[C---:B------:R-:W-:Y:S02]  /*13d0*/  LEA R16, P4, R17.reuse, UR8, 0x1 ;  /* 0x0000000811107c11 */ /* 0x040fe4000f8808ff */
[----:B------:R-:W-:Y:S02]  /*13e0*/  PRMT R15, RZ, 0x7610, R15 ;  /* 0x00007610ff0f7816 */ /* 0x000fe4000000000f */
[----:B------:R-:W-:Y:S01]  /*13f0*/  LEA.HI.X R17, R17, UR9, R18, 0x1, P4 ;  /* 0x0000000911117c11 */ /* 0x000fe2000a0f0c12 */
[----:B------:R-:W0:Y:S01]  /*1400*/  LDCU.64 UR8, c[0x0][0x510] ;  /* 0x0000a200ff0877ac */ /* 0x000e220008000a00 */
        /* <DEDUP_REMOVED lines=14> */
[----:B------:R-:W-:Y:S01]  /*14f0*/  IADD3 R92, PT, PT, R14, UR6, RZ ;  /* 0x000000060e5c7c10 */ /* 0x000fe2000fffe0ff */
[----:B------:R-:W-:-:S02]  /*1500*/  HADD2.F32 R35, -RZ, R35.H1_H1 ;  /* 0x30000023ff237230 */ /* 0x000fc40000004100 */
[----:B------:R-:W-:Y:S02]  /*1510*/  HADD2.F32 R21, -RZ, R34.H0_H0 ;  /* 0x20000022ff157230 */ /* 0x000fe40000004100 */
[----:B------:R-:W-:Y:S01]  /*1520*/  FMUL.FTZ R20, R24, -1.4426950216293334961 ;  /* 0xbfb8aa3b18147820 */ /* 0x000fe20000410000 */
[----:B------:R-:W-:Y:S02]  /*1530*/  FMUL.FTZ R23, R35, -1.4426950216293334961 ;  /* 0xbfb8aa3b23177820 */ /* 0x000fe40000410000 */
[----:B------:R-:W-:-:S03]  /*1540*/  FMUL.FTZ R18, R21, -1.4426950216293334961 ;  /* 0xbfb8aa3b15127820 */ /* 0x000fc60000410000 */
[----:B------:R-:W0:Y:S04]  /*1550*/  MUFU.EX2 R20, R20 ;  /* 0x0000001400147308 */ /* 0x000e280000000800 */
[----:B------:R-:W1:Y:S04]  /*1560*/  MUFU.EX2 R23, R23 ;  /* 0x0000001700177308 */ /* 0x000e680000000800 */
[----:B------:R-:W1:Y:S01]  /*1570*/  MUFU.EX2 R18, R18 ;  /* 0x0000001200127308 */ /* 0x000e620000000800 */
[----:B0-----:R-:W-:Y:S01]  /*1580*/  FADD.FTZ R17, R20, 1 ;  /* 0x3f80000014117421 */ /* 0x001fe20000010000 */
[----:B------:R-:W-:-:S02]  /*1590*/  HADD2.F32 R20, -RZ, R39.H1_H1 ;  /* 0x30000027ff147230 */ /* 0x000fc40000004100 */
[----:B-1----:R-:W-:Y:S01]  /*15a0*/  FADD.FTZ R29, R23, 1 ;  /* 0x3f800000171d7421 */ /* 0x002fe20000010000 */
[----:B------:R-:W0:Y:S01]  /*15b0*/  MUFU.RCP R25, R17 ;  /* 0x0000001100197308 */ /* 0x000e220000001000 */
[----:B------:R-:W-:Y:S01]  /*15c0*/  FADD.FTZ R16, R18, 1 ;  /* 0x3f80000012107421 */ /* 0x000fe20000010000 */
[----:B------:R-:W-:-:S06]  /*15d0*/  HADD2.F32 R18, -RZ, R38.H1_H1 ;  /* 0x30000026ff127230 */ /* 0x000fcc0000004100 */
[----:B------:R1:W-:Y:S08]  /*15e0*/  MUFU.RCP R36, R29 ;  /* 0x0000001d00247308 */ /* 0x0003f00000001000 */
[----:B------:R-:W1:Y:S01]  /*15f0*/  MUFU.RCP R22, R16 ;  /* 0x0000001000167308 */ /* 0x000e620000001000 */
[----:B0-----:R-:W-:-:S04]  /*1600*/  FADD.FTZ R17, -R25, 1 ;  /* 0x3f80000019117421 */ /* 0x001fc80000010100 */
[----:B-1----:R-:W-:Y:S01]  /*1610*/  FFMA.FTZ R29, R24, R17, 1 ;  /* 0x3f800000181d7423 */ /* 0x002fe20000010011 */
[----:B------:R-:W-:-:S04]  /*1620*/  FADD.FTZ R16, -R22, 1 ;  /* 0x3f80000016107421 */ /* 0x000fc80000010100 */
[----:B------:R-:W-:Y:S01]  /*1630*/  FFMA.FTZ R16, R21, R16, 1 ;  /* 0x3f80000015107423 */ /* 0x000fe20000010010 */
[----:B--2---:R0:W-:Y:S04]  /*1640*/  STS.U16 [R90], R15 ;  /* 0x0000000f5a007388 */ /* 0x0041e80000000400 */
[----:B---3--:R1:W-:Y:S04]  /*1650*/  STS.U16 [R90+0x40], R19 ;  /* 0x000040135a007388 */ /* 0x0083e80000000400 */
[----:B----4-:R2:W-:Y:S01]  /*1660*/  STS.U16 [R90+0x80], R31 ;  /* 0x0000801f5a007388 */ /* 0x0105e20000000400 */
[----:B0-----:R-:W-:-:S03]  /*1670*/  HADD2.F32 R15, -RZ, R38.H0_H0 ;  /* 0x20000026ff0f7230 */ /* 0x001fc60000004100 */
[----:B------:R-:W-:Y:S01]  /*1680*/  STS.U16 [R90+0xc0], R33 ;  /* 0x0000c0215a007388 */ /* 0x000fe20000000400 */
[----:B------:R-:W-:-:S03]  /*1690*/  NOP ;  /* 0x0000000000007918 */ /* 0x000fc60000000000 */
[----:B------:R-:W0:Y:S01]  /*16a0*/  LDS.64 R40, [R14+UR6] ;  /* 0x000000060e287984 */ /* 0x000e220008000a00 */
[----:B-1----:R-:W-:-:S06]  /*16b0*/  FMUL.FTZ R19, R30, -1.4426950216293334961 ;  /* 0xbfb8aa3b1e137820 */ /* 0x002fcc0000410000 */
[----:B------:R-:W1:Y:S02]  /*16c0*/  MUFU.EX2 R19, R19 ;  /* 0x0000001300137308 */ /* 0x000e640000000800 */
[----:B-1----:R-:W-:Y:S01]  /*16d0*/  FADD.FTZ R28, R19, 1 ;  /* 0x3f800000131c7421 */ /* 0x002fe20000010000 */
[----:B------:R-:W-:-:S03]  /*16e0*/  HADD2.F32 R19, -RZ, R39.H0_H0 ;  /* 0x20000027ff137230 */ /* 0x000fc60000004100 */
[----:B--2---:R1:W2:Y:S02]  /*16f0*/  MUFU.RCP R31, R28 ;  /* 0x0000001c001f7308 */ /* 0x0042a40000001000 */
[----:B-1----:R-:W-:-:S04]  /*1700*/  FADD.FTZ R28, -R36, 1 ;  /* 0x3f800000241c7421 */ /* 0x002fc80000010100 */
[C---:B------:R-:W-:Y:S01]  /*1710*/  FFMA.FTZ R38, R35.reuse, R28, 1 ;  /* 0x3f80000023267423 */ /* 0x040fe2000001001c */
[----:B------:R-:W-:Y:S01]  /*1720*/  FMUL.FTZ R35, R35, R36 ;  /* 0x0000002423237220 */ /* 0x000fe20000410000 */
[--C-:B0-----:R-:W-:Y:S02]  /*1730*/  HADD2.F32 R23, -RZ, R40.reuse.H0_H0 ;  /* 0x20000028ff177230 */ /* 0x101fe40000004100 */
[----:B------:R-:W-:Y:S02]  /*1740*/  HADD2.F32 R26, -RZ, R40.H1_H1 ;  /* 0x30000028ff1a7230 */ /* 0x000fe40000004100 */
[----:B--2---:R-:W-:Y:S01]  /*1750*/  FADD.FTZ R33, -R31, 1 ;  /* 0x3f8000001f217421 */ /* 0x004fe20000010100 */
[--C-:B------:R-:W-:Y:S02]  /*1760*/  HADD2.F32 R32, -RZ, R41.reuse.H0_H0 ;  /* 0x20000029ff207230 */ /* 0x100fe40000004100 */
[----:B------:R-:W-:Y:S01]  /*1770*/  FMUL.FTZ R17, R15, R23 ;  /* 0x000000170f117220 */ /* 0x000fe20000410000 */
[----:B------:R-:W-:Y:S01]  /*1780*/  HADD2.F32 R37, -RZ, R41.H1_H1 ;  /* 0x30000029ff257230 */ /* 0x000fe20000004100 */
[----:B------:R-:W-:Y:S01]  /*1790*/  BAR.SYNC.DEFER_BLOCKING 0x0 ;  /* 0x0000000000007b1d */ /* 0x000fe20000010000 */
        /* <DEDUP_REMOVED lines=22> */
[----:B------:R-:W-:Y:S01]  /*1900*/  STS.64 [R14+UR6], R94 ;  /* 0x0000005e0e007988 */ /* 0x000fe20008000a06 */
[----:B------:R-:W-:-:S03]  /*1910*/  NOP ;  /* 0x0000000000007918 */ /* 0x000fc60000000000 */
[----:B------:R-:W-:Y:S01]  /*1920*/  LDS.U16 R33, [R90] ;  /* 0x000000005a217984 */ /* 0x000fe20000000400 */
[----:B------:R-:W-:-:S03]  /*1930*/  IMAD.WIDE.U32 R16, R43, UR8, R16 ;  /* 0x000000082b107c25 */ /* 0x000fc6000f8e0010 */
[----:B------:R-:W-:Y:S01]  /*1940*/  LDS.U16 R39, [R90+0x40] ;  /* 0x000040005a277984 */ /* 0x000fe20000000400 */
[----:B------:R-:W-:Y:S01]  /*1950*/  IMAD R28, R43, UR9, R17 ;  /* 0x000000092b1c7c24 */ /* 0x000fe2000f8e0211 */
[----:B------:R-:W-:Y:S01]  /*1960*/  IADD3 R17, P0, PT, R70, R16, RZ ;  /* 0x0000001046117210 */ /* 0x000fe20007f1e0ff */
[----:B------:R-:W0:Y:S01]  /*1970*/  LDCU.64 UR8, c[0x0][0x490] ;  /* 0x00009200ff0877ac */ /* 0x000e220008000a00 */
[----:B------:R-:W-:Y:S02]  /*1980*/  LDS.U16 R41, [R90+0x80] ;  /* 0x000080005a297984 */ /* 0x000fe40000000400 */
[----:B------:R-:W-:Y:S02]  /*1990*/  IADD3.X R28, PT, PT, RZ, R28, RZ, P0, !PT ;  /* 0x0000001cff1c7210 */ /* 0x000fe400007fe4ff */
[----:B------:R-:W-:Y:S01]  /*19a0*/  LDS.U16 R93, [R90+0xc0] ;  /* 0x0000c0005a5d7984 */ /* 0x000fe20000000400 */
[----:B------:R-:W-:-:S03]  /*19b0*/  LEA R16, P5, R17, UR10, 0x1 ;  /* 0x0000000a11107c11 */ /* 0x000fc6000f8a08ff */
[----:B------:R-:W-:Y:S01]  /*19c0*/  @!P1 STS [UR6+0x100], R89 ;  /* 0x00010059ff009988 */ /* 0x000fe20008000806 */
[----:B------:R-:W-:Y:S01]  /*19d0*/  LEA.HI.X R17, R17, UR11, R28, 0x1, P5 ;  /* 0x0000000b11117c11 */ /* 0x000fe2000a8f0c1c */
[----:B------:R-:W-:Y:S01]  /*19e0*/  BAR.SYNC.DEFER_BLOCKING 0x0 ;  /* 0x0000000000007b1d */ /* 0x000fe20000010000 */
[----:B0-----:R-:W-:-:S04]  /*19f0*/  UISETP.NE.U32.AND UP0, UPT, UR8, URZ, UPT ;  /* 0x000000ff0800728c */ /* 0x001fc8000bf05070 */
[----:B------:R-:W-:Y:S01]  /*1a00*/  UISETP.NE.AND.EX UP0, UPT, UR9, URZ, UPT, UP0 ;  /* 0x000000ff0900728c */ /* 0x000fe2000bf05300 */
[----:B------:R-:W0:Y:S02]  /*1a10*/  LDS R29, [UR6+0x100] ;  /* 0x00010006ff1d7984 */ /* 0x000e240008000800 */
[-C--:B0-----:R-:W-:Y:S02]  /*1a20*/  ISETP.GE.AND P0, PT, R70, R29.reuse, PT ;  /* 0x0000001d4600720c */ /* 0x081fe40003f06270 */
[-C--:B------:R-:W-:Y:S02]  /*1a30*/  ISETP.GE.AND P2, PT, R74, R29.reuse, PT ;  /* 0x0000001d4a00720c */ /* 0x080fe40003f46270 */
[-C--:B------:R-:W-:Y:S02]  /*1a40*/  ISETP.GE.AND P3, PT, R80, R29.reuse, PT ;  /* 0x0000001d5000720c */ /* 0x080fe40003f66270 */
[----:B------:R-:W-:Y:S01]  /*1a50*/  ISETP.GE.AND P4, PT, R81, R29, PT ;  /* 0x0000001d5100720c */ /* 0x000fe20003f86270 */
[----:B------:R-:W-:-:S06]  /*1a60*/  FMUL.FTZ R29, R20, R35 ;  /* 0x00000023141d7220 */ /* 0x000fcc0000410000 */
        /* <DEDUP_REMOVED lines=39> */
.L_x_17823:
[----:B------:R-:W-:Y:S01]  /*1ce0*/  BAR.SYNC.DEFER_BLOCKING 0x0 ;  /* 0x0000000000007b1d */ /* 0x000fe20000010000 */
[--C-:B------:R-:W-:Y:S01]  /*1cf0*/  HADD2.F32 R97, -RZ, R4.reuse.H0_H0 ;  /* 0x20000004ff617230 */ /* 0x100fe20000004100 */
[----:B------:R-:W-:Y:S01]  /*1d00*/  UISETP.GE.AND UP0, UPT, UR4, 0x1, UPT ;  /* 0x000000010400788c */ /* 0x000fe2000bf06270 */
[----:B------:R-:W-:Y:S01]  /*1d10*/  HADD2.F32 R98, -RZ, R4.H1_H1 ;  /* 0x30000004ff627230 */ /* 0x000fe20000004100 */
[----:B------:R-:W-:Y:S01]  /*1d20*/  MOV R96, RZ ;  /* 0x000000ff00607202 */ /* 0x000fe20000000f00 */
[--C-:B------:R-:W-:Y:S02]  /*1d30*/  HADD2.F32 R99, -RZ, R5.reuse.H0_H0 ;  /* 0x20000005ff637230 */ /* 0x100fe40000004100 */
[----:B------:R-:W-:Y:S01]  /*1d40*/  FFMA.FTZ R46, R109, R97, R46 ;  /* 0x000000616d2e7223 */ /* 0x000fe2000001002e */
[----:B------:R-:W-:Y:S01]  /*1d50*/  HADD2.F32 R100, -RZ, R5.H1_H1 ;  /* 0x30000005ff647230 */ /* 0x000fe20000004100 */
[----:B0-----:R-:W-:Y:S01]  /*1d60*/  MOV R93, RZ ;  /* 0x000000ff005d7202 */ /* 0x001fe20000000f00 */
        /* <DEDUP_REMOVED lines=18> */
[----:B------:R-:W-:Y:S01]  /*1e90*/  FADD.FTZ R111, R19, R19 ;  /* 0x00000013136f7221 */ /* 0x000fe20000010000 */
[C---:B------:R-:W-:Y:S01]  /*1ea0*/  IADD3 R15, PT, PT, R14.reuse, 0x3, RZ ;  /* 0x000000030e0f7810 */ /* 0x040fe20007ffe0ff */
[----:B------:R-:W0:Y:S01]  /*1eb0*/  LDC R118, c[0x0][0x388] ;  /* 0x0000e200ff767b82 */ /* 0x000e220000000800 */
[C---:B------:R-:W-:Y:S01]  /*1ec0*/  IADD3 R17, PT, PT, R14.reuse, 0x4, RZ ;  /* 0x000000040e117810 */ /* 0x040fe20007ffe0ff */
[----:B------:R-:W-:Y:S01]  /*1ed0*/  FADD.FTZ R112, R29, R29 ;  /* 0x0000001d1d707221 */ /* 0x000fe20000010000 */
[C---:B------:R-:W-:Y:S01]  /*1ee0*/  IADD3 R19, PT, PT, R14.reuse, 0x5, RZ ;  /* 0x000000050e137810 */ /* 0x040fe20007ffe0ff */
[----:B------:R-:W-:Y:S01]  /*1ef0*/  FADD.FTZ R109, R109, R109 ;  /* 0x0000006d6d6d7221 */ /* 0x000fe20000010000 */
[----:B------:R-:W-:Y:S01]  /*1f00*/  IADD3 R21, PT, PT, R14, 0x6, RZ ;  /* 0x000000060e157810 */ /* 0x000fe20007ffe0ff */
[----:B------:R-:W-:Y:S01]  /*1f10*/  FMUL.FTZ R114, R102, R97 ;  /* 0x0000006166727220 */ /* 0x000fe20000410000 */
[C---:B------:R-:W-:Y:S01]  /*1f20*/  IADD3 R23, PT, PT, R14.reuse, 0x7, RZ ;  /* 0x000000070e177810 */ /* 0x040fe20007ffe0ff */
[----:B------:R-:W1:Y:S01]  /*1f30*/  LDC.64 R24, c[0x0][0x3a8] ;  /* 0x0000ea00ff187b82 */ /* 0x000e620000000a00 */
[C---:B------:R-:W-:Y:S01]  /*1f40*/  IADD3 R5, PT, PT, R14.reuse, 0x1, RZ ;  /* 0x000000010e057810 */ /* 0x040fe20007ffe0ff */
[----:B------:R-:W-:Y:S01]  /*1f50*/  FMUL.FTZ R115, R101, R98 ;  /* 0x0000006265737220 */ /* 0x000fe20000410000 */
[----:B------:R-:W-:Y:S01]  /*1f60*/  IADD3 R7, PT, PT, R14, 0x2, RZ ;  /* 0x000000020e077810 */ /* 0x000fe20007ffe0ff */
[----:B------:R-:W-:Y:S01]  /*1f70*/  FMUL.FTZ R116, R104, R99 ;  /* 0x0000006368747220 */ /* 0x000fe20000410000 */
[----:B------:R-:W-:Y:S01]  /*1f80*/  LEA.HI.SX32 R122, R5, R14, 0x1b ;  /* 0x0000000e057a7211 */ /* 0x000fe200078fdaff */
[----:B------:R-:W-:Y:S01]  /*1f90*/  FMUL.FTZ R117, R103, R100 ;  /* 0x0000006467757220 */ /* 0x000fe20000410000 */
[-C--:B------:R-:W-:Y:S01]  /*1fa0*/  LEA.HI.SX32 R7, R7, R14.reuse, 0x1b ;  /* 0x0000000e07077211 */ /* 0x080fe200078fdaff */
[----:B------:R-:W2:Y:S01]  /*1fb0*/  LDCU UR8, c[0x0][0x394] ;  /* 0x00007280ff0877ac */ /* 0x000ea20008000800 */
[----:B------:R-:W-:-:S02]  /*1fc0*/  LEA.HI.SX32 R125, R15, R14, 0x1b ;  /* 0x0000000e0f7d7211 */ /* 0x000fc400078fdaff */
[-C--:B------:R-:W-:Y:S01]  /*1fd0*/  LEA.HI.SX32 R126, R17, R14.reuse, 0x1b ;  /* 0x0000000e117e7211 */ /* 0x080fe200078fdaff */
[----:B------:R-:W3:Y:S01]  /*1fe0*/  LDCU UR9, c[0x0][0x38c] ;  /* 0x00007180ff0977ac */ /* 0x000ee20008000800 */
[-C--:B------:R-:W-:Y:S01]  /*1ff0*/  LEA.HI.SX32 R127, R19, R14.reuse, 0x1b ;  /* 0x0000000e137f7211 */ /* 0x080fe200078fdaff */
[----:B------:R-:W4:Y:S01]  /*2000*/  LDC.64 R16, c[0x0][0x4d0] ;  /* 0x00013400ff107b82 */ /* 0x000f220000000a00 */
[-C--:B------:R-:W-:Y:S01]  /*2010*/  LEA.HI.SX32 R128, R21, R14.reuse, 0x1b ;  /* 0x0000000e15807211 */ /* 0x080fe200078fdaff */
[----:B------:R-:W-:Y:S01]  /*2020*/  UMOV UR4, URZ ;  /* 0x000000ff00047c82 */ /* 0x000fe20008000000 */
[-C--:B------:R-:W-:Y:S02]  /*2030*/  LEA.HI.SX32 R129, R23, R14.reuse, 0x1b ;  /* 0x0000000e17817211 */ /* 0x080fe400078fdaff */
[----:B------:R-:W-:Y:S02]  /*2040*/  LEA.HI.SX32 R120, R14, R14, 0x1b ;  /* 0x0000000e0e787211 */ /* 0x000fe400078fdaff */
[----:B------:R-:W-:Y:S01]  /*2050*/  SHF.L.U32 R5, R88, 0x8, RZ ;  /* 0x0000000858057819 */ /* 0x000fe200000006ff */
[----:B------:R-:W0:Y:S01]  /*2060*/  LDC.64 R22, c[0x0][0x440] ;  /* 0x00011000ff167b82 */ /* 0x000e220000000a00 */
[----:B------:R-:W-:-:S02]  /*2070*/  ISETP.NE.AND P0, PT, R64, 0x1, PT ;  /* 0x000000014000780c */ /* 0x000fc40003f05270 */
[----:B------:R-:W-:Y:S02]  /*2080*/  LEA R119, R27, -R5, 0x1 ;  /* 0x800000051b777211 */ /* 0x000fe400078e08ff */
[----:B------:R-:W-:Y:S02]  /*2090*/  SHF.L.U32 R121, R64, 0x8, RZ ;  /* 0x0000000840797819 */ /* 0x000fe400000006ff */
[----:B------:R-:W-:Y:S01]  /*20a0*/  IADD3 R28, P1, PT, R5, R48, RZ ;  /* 0x00000030051c7210 */ /* 0x000fe20007f3e0ff */
[----:B------:R-:W0:Y:S01]  /*20b0*/  LDC.64 R20, c[0x0][0x3c0] ;  /* 0x0000f000ff147b82 */ /* 0x000e220000000a00 */
[----:B------:R-:W-:Y:S02]  /*20c0*/  ISETP.GE.AND P2, PT, R76, R119, PT ;  /* 0x000000774c00720c */ /* 0x000fe40003f46270 */
[----:B------:R-:W-:Y:S02]  /*20d0*/  IADD3 R113, PT, PT, R64, -0x2, RZ ;  /* 0xfffffffe40717810 */ /* 0x000fe40007ffe0ff */
[----:B------:R-:W-:-:S02]  /*20e0*/  MOV R96, RZ ;  /* 0x000000ff00607202 */ /* 0x000fc40000000f00 */
[----:B------:R-:W-:Y:S01]  /*20f0*/  ISETP.EQ.AND P0, PT, R48, RZ, P0 ;  /* 0x000000ff3000720c */ /* 0x000fe20000702270 */
[----:B------:R-:W0:Y:S01]  /*2100*/  LDC.64 R18, c[0x0][0x3e0] ;  /* 0x0000f800ff127b82 */ /* 0x000e220000000a00 */
[----:B------:R-:W-:Y:S02]  /*2110*/  LEA R120, R120, UR6, 0x1 ;  /* 0x0000000678787c11 */ /* 0x000fe4000f8e08ff */
[----:B------:R-:W-:Y:S02]  /*2120*/  LOP3.LUT R121, R121, 0x100, RZ, 0xc0, !PT ;  /* 0x0000010079797812 */ /* 0x000fe400078ec0ff */
[C---:B------:R-:W-:Y:S02]  /*2130*/  LOP3.LUT R166, R5.reuse, 0x100, RZ, 0xc0, !PT ;  /* 0x0000010005a67812 */ /* 0x040fe400078ec0ff */
[----:B------:R-:W-:Y:S01]  /*2140*/  IADD3 R123, PT, PT, R5, R48, RZ ;  /* 0x00000030057b7210 */ /* 0x000fe20007ffe0ff */
[----:B------:R-:W0:Y:S01]  /*2150*/  LDC.64 R14, c[0x0][0x4f0] ;  /* 0x00013c00ff0e7b82 */ /* 0x000e220000000a00 */
        /* <DEDUP_REMOVED lines=8> */
[----:B-1234-:R-:W-:-:S07]  /*21e0*/  LEA.HI.X.SX32 R29, R5, RZ, 0x1, P1 ;  /* 0x000000ff051d7211 */ /* 0x01efce00008f0eff */
.L_x_17856:
[----:B------:R-:W-:Y:S01]  /*21f0*/  MOV R6, R76 ;  /* 0x0000004c00067202 */ /* 0x000fe20000000f00 */
[----:B------:R-:W-:Y:S01]  /*2200*/  HFMA2 R7, -RZ, RZ, 0, 0 ;  /* 0x00000000ff077431 */ /* 0x000fe200000001ff */
[----:B0-----:R-:W-:Y:S02]  /*2210*/  MOV R4, R8 ;  /* 0x0000000800047202 */ /* 0x001fe40000000f00 */
[----:B------:R-:W-:Y:S01]  /*2220*/  MOV R5, R55 ;  /* 0x0000003700057202 */ /* 0x000fe20000000f00 */
[--C-:B0-----:R-:W-:Y:S01]  /*2230*/  IMAD.WIDE.U32 R30, R20, UR4, R6.reuse ;  /* 0x00000004141e7c25 */ /* 0x101fe2000f8e0006 */
[----:B------:R-:W-:Y:S02]  /*2240*/  ISETP.NE.AND P5, PT, R167, RZ, PT ;  /* 0x000000ffa700720c */ /* 0x000fe40003fa5270 */
[----:B------:R-:W-:Y:S01]  /*2250*/  P2R R36, PR, RZ, 0x1 ;  /* 0x00000001ff247803 */ /* 0x000fe20000000000 */
[----:B------:R-:W-:Y:S01]  /*2260*/  IMAD.WIDE.U32 R32, R18, UR4, R6 ;  /* 0x0000000412207c25 */ /* 0x000fe2000f8e0006 */
[----:B------:R-:W-:-:S02]  /*2270*/  LEA R34, P2, R30, R59, 0x1 ;  /* 0x0000003b1e227211 */ /* 0x000fc400078408ff */
[----:B------:R-:W-:Y:S01]  /*2280*/  ISETP.GE.AND P0, PT, R78, R119, PT ;  /* 0x000000774e00720c */ /* 0x000fe20003f06270 */
[----:B------:R-:W-:Y:S01]  /*2290*/  IMAD.WIDE.U32 R6, R24, UR4, R4 ;  /* 0x0000000418067c25 */ /* 0x000fe2000f8e0004 */
[----:B------:R-:W-:Y:S02]  /*22a0*/  LEA R4, P3, R32, R61, 0x1 ;  /* 0x0000003d20047211 */ /* 0x000fe400078608ff */
[-C--:B------:R-:W-:Y:S01]  /*22b0*/  ISETP.GE.AND P4, PT, R85, R119.reuse, PT ;  /* 0x000000775500720c */ /* 0x080fe20003f86270 */
[----:B------:R-:W-:Y:S01]  /*22c0*/  IMAD R27, R21, UR4, R31 ;  /* 0x00000004151b7c24 */ /* 0x000fe2000f8e021f */
[----:B------:R-:W-:Y:S01]  /*22d0*/  LEA R26, P1, R6, R22, 0x3 ;  /* 0x00000016061a7211 */ /* 0x000fe200078218ff */
[----:B------:R-:W-:Y:S01]  /*22e0*/  IMAD R7, R25, UR4, R7 ;  /* 0x0000000419077c24 */ /* 0x000fe2000f8e0207 */
[----:B------:R-:W-:Y:S01]  /*22f0*/  ISETP.GE.AND P6, PT, R87, R119, PT ;  /* 0x000000775700720c */ /* 0x000fe20003fc6270 */
[----:B------:R-:W-:Y:S01]  /*2300*/  IMAD R5, R19, UR4, R33 ;  /* 0x0000000413057c24 */ /* 0x000fe2000f8e0221 */
[----:B------:R-:W-:-:S02]  /*2310*/  LEA.HI.X R35, R30, R60, R27, 0x1, P2 ;  /* 0x0000003c1e237211 */ /* 0x000fc400010f0c1b */
[--C-:B------:R-:W-:Y:S02]  /*2320*/  LEA.HI.X R27, R6, R23, R7.reuse, 0x3, P1 ;  /* 0x00000017061b7211 */ /* 0x100fe400008f1c07 */
[----:B------:R-:W-:Y:S02]  /*2330*/  PRMT R7, RZ, 0x7610, R7 ;  /* 0x00007610ff077816 */ /* 0x000fe40000000007 */
[----:B------:R-:W-:Y:S02]  /*2340*/  LEA.HI.X R5, R32, R62, R5, 0x1, P3 ;  /* 0x0000003e20057211 */ /* 0x000fe400018f0c05 */
[-C--:B------:R-:W-:Y:S01]  /*2350*/  ISETP.GE.AND P1, PT, R82, R119.reuse, PT ;  /* 0x000000775200720c */ /* 0x080fe20003f26270 */
[----:B--2---:R-:W2:Y:S01]  /*2360*/  LDG.E.64 R26, desc[UR16][R26.64] ;  /* 0x000000101a1a7981 */ /* 0x004ea2000c1e1b00 */
[-C--:B------:R-:W-:Y:S02]  /*2370*/  ISETP.GE.AND P2, PT, R83, R119.reuse, PT ;  /* 0x000000775300720c */ /* 0x080fe40003f46270 */
[-C--:B------:R-:W-:Y:S01]  /*2380*/  ISETP.GE.AND P3, PT, R84, R119.reuse, PT ;  /* 0x000000775400720c */ /* 0x080fe20003f66270 */
[----:B---3--:R-:W3:Y:S01]  /*2390*/  @!P5 LDG.E.U16 R7, desc[UR16][R34.64] ;  /* 0x000000102207d981 */ /* 0x008ee2000c1e1500 */
[----:B------:R-:W-:-:S02]  /*23a0*/  ISETP.GE.AND P5, PT, R86, R119, PT ;  /* 0x000000775600720c */ /* 0x000fc40003fa6270 */
[----:B------:R-:W-:Y:S02]  /*23b0*/  PRMT R31, RZ, 0x7610, R31 ;  /* 0x00007610ff1f7816 */ /* 0x000fe4000000001f */
[----:B------:R-:W-:Y:S02]  /*23c0*/  PRMT R33, RZ, 0x7610, R33 ;  /* 0x00007610ff217816 */ /* 0x000fe40000000021 */
[----:B------:R-:W-:Y:S02]  /*23d0*/  PRMT R37, RZ, 0x7610, R37 ;  /* 0x00007610ff257816 */ /* 0x000fe40000000025 */
[----:B------:R-:W-:Y:S01]  /*23e0*/  PRMT R39, RZ, 0x7610, R39 ;  /* 0x00007610ff277816 */ /* 0x000fe20000000027 */
[----:B----4-:R-:W4:Y:S01]  /*23f0*/  @!P0 LDG.E.U16 R31, desc[UR16][R34.64+0x40] ;  /* 0x00004010221f8981 */ /* 0x010f22000c1e1500 */
[----:B------:R-:W-:Y:S02]  /*2400*/  PRMT R41, RZ, 0x7610, R41 ;  /* 0x00007610ff297816 */ /* 0x000fe40000000029 */
[----:B------:R-:W-:Y:S01]  /*2410*/  PRMT R131, RZ, 0x7610, R131 ;  /* 0x00007610ff837816 */ /* 0x000fe20000000083 */
[----:B------:R-:W5:Y:S01]  /*2420*/  @!P1 LDG.E.U16 R33, desc[UR16][R34.64+0x80] ;  /* 0x0000801022219981 */ /* 0x000f62000c1e1500 */
[----:B------:R-:W-:-:S03]  /*2430*/  PRMT R133, RZ, 0x7610, R133 ;  /* 0x00007610ff857816 */ /* 0x000fc60000000085 */
[----:B------:R-:W2:Y:S04]  /*2440*/  @!P2 LDG.E.U16 R37, desc[UR16][R34.64+0xc0] ;  /* 0x0000c0102225a981 */ /* 0x000ea8000c1e1500 */
[----:B------:R-:W2:Y:S04]  /*2450*/  @!P3 LDG.E.U16 R39, desc[UR16][R34.64+0x100] ;  /* 0x000100102227b981 */ /* 0x000ea8000c1e1500 */
[----:B------:R-:W2:Y:S04]  /*2460*/  @!P4 LDG.E.U16 R41, desc[UR16][R34.64+0x140] ;  /* 0x000140102229c981 */ /* 0x000ea8000c1e1500 */
[----:B------:R-:W2:Y:S04]  /*2470*/  @!P5 LDG.E.U16 R131, desc[UR16][R34.64+0x180] ;  /* 0x000180102283d981 */ /* 0x000ea8000c1e1500 */
[----:B------:R0:W2:Y:S02]  /*2480*/  @!P6 LDG.E.U16 R133, desc[UR16][R34.64+0x1c0] ;  /* 0x0001c0102285e981 */ /* 0x0000a4000c1e1500 */
[----:B0-----:R-:W-:-:S02]  /*2490*/  PRMT R35, RZ, 0x7610, R35 ;  /* 0x00007610ff237816 */ /* 0x001fc40000000023 */
[----:B------:R-:W-:Y:S01]  /*24a0*/  PRMT R141, RZ, 0x7610, R141 ;  /* 0x00007610ff8d7816 */ /* 0x000fe2000000008d */
[----:B---3--:R-:W-:Y:S04]  /*24b0*/  STS.U16 [R90], R7 ;  /* 0x000000075a007388 */ /* 0x008fe80000000400 */
[----:B----4-:R0:W-:Y:S04]  /*24c0*/  STS.U16 [R90+0x42], R31 ;  /* 0x0000421f5a007388 */ /* 0x0101e80000000400 */
[----:B-----5:R1:W-:Y:S04]  /*24d0*/  STS.U16 [R90+0x84], R33 ;  /* 0x000084215a007388 */ /* 0x0203e80000000400 */
[----:B--2---:R2:W-:Y:S04]  /*24e0*/  STS.U16 [R90+0xc6], R37 ;  /* 0x0000c6255a007388 */ /* 0x0045e80000000400 */
[----:B------:R3:W-:Y:S04]  /*24f0*/  STS.U16 [R90+0x108], R39 ;  /* 0x000108275a007388 */ /* 0x0007e80000000400 */
[----:B------:R4:W-:Y:S04]  /*2500*/  STS.U16 [R90+0x14a], R41 ;  /* 0x00014a295a007388 */ /* 0x0009e80000000400 */
[----:B------:R5:W-:Y:S04]  /*2510*/  STS.U16 [R90+0x18c], R131 ;  /* 0x00018c835a007388 */ /* 0x000be80000000400 */
        /* <DEDUP_REMOVED lines=8> */
[----:B------:R-:W-:Y:S01]  /*25a0*/  FMUL.FTZ R6, R102, R27 ;  /* 0x0000001b66067220 */ /* 0x000fe20000410000 */
[----:B---3--:R-:W-:Y:S01]  /*25b0*/  PRMT R39, RZ, 0x7610, R39 ;  /* 0x00007610ff277816 */ /* 0x008fe20000000027 */
[----:B------:R-:W2:Y:S01]  /*25c0*/  @!P2 LDG.E.U16 R31, desc[UR16][R4.64+0xc0] ;  /* 0x0000c010041fa981 */ /* 0x000ea2000c1e1500 */
[----:B------:R-:W-:-:S02]  /*25d0*/  PRMT R7, RZ, 0x7610, R7 ;  /* 0x00007610ff077816 */ /* 0x000fc40000000007 */
[----:B----4-:R-:W-:Y:S01]  /*25e0*/  PRMT R41, RZ, 0x7610, R41 ;  /* 0x00007610ff297816 */ /* 0x010fe20000000029 */
[----:B------:R-:W3:Y:S04]  /*25f0*/  @!P3 LDG.E.U16 R33, desc[UR16][R4.64+0x100] ;  /* 0x000100100421b981 */ /* 0x000ee8000c1e1500 */
[----:B------:R-:W4:Y:S04]  /*2600*/  @!P4 LDG.E.U16 R37, desc[UR16][R4.64+0x140] ;  /* 0x000140100425c981 */ /* 0x000f28000c1e1500 */
[----:B------:R-:W4:Y:S04]  /*2610*/  @!P5 LDG.E.U16 R39, desc[UR16][R4.64+0x180] ;  /* 0x000180100427d981 */ /* 0x000f28000c1e1500 */
[----:B------:R-:W4:Y:S04]  /*2620*/  @!P1 LDG.E.U16 R7, desc[UR16][R4.64] ;  /* 0x0000001004079981 */ /* 0x000f28000c1e1500 */
[----:B------:R0:W4:Y:S01]  /*2630*/  @!P6 LDG.E.U16 R41, desc[UR16][R4.64+0x1c0] ;  /* 0x0001c0100429e981 */ /* 0x000122000c1e1500 */
[CC--:B------:R-:W-:Y:S01]  /*2640*/  FMUL.FTZ R32, R101.reuse, R27.reuse ;  /* 0x0000001b65207220 */ /* 0x0c0fe20000410000 */
[----:B------:R-:W-:Y:S01]  /*2650*/  FMUL.RZ R34, R6, 0.15915493667125701904 ;  /* 0x3e22f98306227820 */ /* 0x000fe2000040c000 */
[----:B------:R-:W-:Y:S01]  /*2660*/  FMUL.FTZ R6, R26, 1.4426950216293334961 ;  /* 0x3fb8aa3b1a067820 */ /* 0x000fe20000410000 */
[----:B------:R-:W-:Y:S01]  /*2670*/  ISETP.NE.AND P0, PT, R36, RZ, PT ;  /* 0x000000ff2400720c */ /* 0x000fe20003f05270 */
[----:B------:R-:W-:Y:S01]  /*2680*/  FMUL.RZ R36, R32, 0.15915493667125701904 ;  /* 0x3e22f98320247820 */ /* 0x000fe2000040c000 */
[CC--:B------:R-:W-:Y:S01]  /*2690*/  FMUL.FTZ R32, R104.reuse, R27.reuse ;  /* 0x0000001b68207220 */ /* 0x0c0fe20000410000 */
[----:B------:R-:W1:Y:S01]  /*26a0*/  LDS.U16 R133, [R120] ;  /* 0x0000000078857984 */ /* 0x000e620000000400 */
[-C--:B0-----:R-:W-:Y:S01]  /*26b0*/  FMUL.FTZ R4, R101, R6.reuse ;  /* 0x0000000665047220 */ /* 0x081fe20000410000 */
[----:B------:R-:W-:Y:S01]  /*26c0*/  FMUL.FTZ R5, R104, R6 ;  /* 0x0000000668057220 */ /* 0x000fe20000410000 */
[----:B------:R-:W-:Y:S01]  /*26d0*/  FMUL.RZ R32, R32, 0.15915493667125701904 ;  /* 0x3e22f98320207820 */ /* 0x000fe2000040c000 */
[----:B------:R-:W0:Y:S01]  /*26e0*/  LDS.U16 R135, [R122+0x2] ;  /* 0x000002007a877984 */ /* 0x000e220000000400 */
[----:B-----5:R5:W-:Y:S03]  /*26f0*/  MUFU.EX2 R131, R4 ;  /* 0x0000000400837308 */ /* 0x020be60000000800 */
[----:B------:R-:W0:Y:S01]  /*2700*/  LDS.U16 R132, [R124+0x4] ;  /* 0x000004007c847984 */ /* 0x000e220000000400 */
[----:B------:R-:W-:Y:S03]  /*2710*/  MUFU.EX2 R140, R5 ;  /* 0x00000005008c7308 */ /* 0x000fe60000000800 */
[----:B------:R-:W0:Y:S01]  /*2720*/  LDS.U16 R134, [R125+0x6] ;  /* 0x000006007d867984 */ /* 0x000e220000000400 */
[----:B-----5:R-:W-:-:S03]  /*2730*/  FMUL.FTZ R4, R103, R27 ;  /* 0x0000001b67047220 */ /* 0x020fc60000410000 */
[----:B------:R-:W5:Y:S01]  /*2740*/  LDS.U16 R137, [R126+0x8] ;  /* 0x000008007e897984 */ /* 0x000f620000000400 */
[----:B------:R-:W-:Y:S03]  /*2750*/  MUFU.SIN R147, R32 ;  /* 0x0000002000937308 */ /* 0x000fe60000000400 */
[----:B------:R-:W5:Y:S04]  /*2760*/  LDS.U16 R139, [R127+0xa] ;  /* 0x00000a007f8b7984 */ /* 0x000f680000000400 */
[----:B------:R-:W5:Y:S01]  /*2770*/  LDS.U16 R138, [R128+0xc] ;  /* 0x00000c00808a7984 */ /* 0x000f620000000400 */
[----:B------:R-:W-:Y:S03]  /*2780*/  MUFU.COS R149, R32 ;  /* 0x0000002000957308 */ /* 0x000fe60000000000 */
[----:B------:R-:W5:Y:S01]  /*2790*/  LDS.U16 R142, [R129+0xe] ;  /* 0x00000e00818e7984 */ /* 0x000f620000000400 */
[----:B------:R-:W-:Y:S01]  /*27a0*/  FMUL.RZ R146, R4, 0.15915493667125701904 ;  /* 0x3e22f98304927820 */ /* 0x000fe2000040c000 */
[----:B------:R-:W1:Y:S03]  /*27b0*/  S2UR UR7, SR_CgaCtaId ;  /* 0x00000000000779c3 */ /* 0x000e660000008800 */
[----:B------:R-:W-:Y:S08]  /*27c0*/  MUFU.SIN R143, R34 ;  /* 0x00000022008f7308 */ /* 0x000ff00000000400 */
[----:B------:R-:W0:Y:S08]  /*27d0*/  MUFU.COS R145, R34 ;  /* 0x0000002200917308 */ /* 0x000e300000000000 */
[----:B------:R-:W-:Y:S08]  /*27e0*/  MUFU.SIN R40, R36 ;  /* 0x0000002400287308 */ /* 0x000ff00000000400 */
[----:B------:R-:W0:Y:S01]  /*27f0*/  MUFU.COS R130, R36 ;  /* 0x0000002400827308 */ /* 0x000e220000000000 */
        /* <DEDUP_REMOVED lines=11> */
[C---:B------:R-:W-:Y:S01]  /*28b0*/  FMUL.FTZ R130, R131.reuse, R130 ;  /* 0x0000008283827220 */ /* 0x040fe20000410000 */
[----:B------:R-:W-:Y:S01]  /*28c0*/  FMUL.FTZ R140, R140, R147 ;  /* 0x000000938c8c7220 */ /* 0x000fe20000410000 */
[----:B------:R-:W-:Y:S01]  /*28d0*/  FMUL.FTZ R131, R131, R40 ;  /* 0x0000002883837220 */ /* 0x000fe20000410000 */
[----:B------:R-:W-:Y:S02]  /*28e0*/  HADD2.F32 R133, -RZ, R133.H0_H0 ;  /* 0x20000085ff857230 */ /* 0x000fe40000004100 */
[----:B------:R-:W-:Y:S02]  /*28f0*/  HADD2.F32 R135, -RZ, R135.H0_H0 ;  /* 0x20000087ff877230 */ /* 0x000fe40000004100 */
[----:B------:R-:W-:-:S02]  /*2900*/  HADD2.F32 R132, -RZ, R132.H0_H0 ;  /* 0x20000084ff847230 */ /* 0x000fc40000004100 */
[----:B------:R-:W-:Y:S02]  /*2910*/  HADD2.F32 R134, -RZ, R134.H0_H0 ;  /* 0x20000086ff867230 */ /* 0x000fe40000004100 */
[----:B-----5:R-:W-:Y:S02]  /*2920*/  HADD2.F32 R137, -RZ, R137.H0_H0 ;  /* 0x20000089ff897230 */ /* 0x020fe40000004100 */
[----:B------:R-:W-:Y:S02]  /*2930*/  HADD2.F32 R139, -RZ, R139.H0_H0 ;  /* 0x2000008bff8b7230 */ /* 0x000fe40000004100 */
[----:B------:R-:W-:Y:S02]  /*2940*/  HADD2.F32 R138, -RZ, R138.H0_H0 ;  /* 0x2000008aff8a7230 */ /* 0x000fe40000004100 */
[----:B------:R-:W-:Y:S01]  /*2950*/  HADD2.F32 R142, -RZ, R142.H0_H0 ;  /* 0x2000008eff8e7230 */ /* 0x000fe20000004100 */
[----:B------:R-:W-:Y:S04]  /*2960*/  STS.U16 [R90+0x294], R35 ;  /* 0x000294235a007388 */ /* 0x000fe80000000400 */
[----:B------:R-:W-:Y:S04]  /*2970*/  STS.U16 [R90+0x252], R141 ;  /* 0x0002528d5a007388 */ /* 0x000fe80000000400 */
[----:B--2---:R-:W-:Y:S04]  /*2980*/  STS.U16 [R90+0x2d6], R31 ;  /* 0x0002d61f5a007388 */ /* 0x004fe80000000400 */
[----:B---3--:R-:W-:Y:S04]  /*2990*/  STS.U16 [R90+0x318], R33 ;  /* 0x000318215a007388 */ /* 0x008fe80000000400 */
[----:B----4-:R0:W-:Y:S04]  /*29a0*/  STS.U16 [R90+0x35a], R37 ;  /* 0x00035a255a007388 */ /* 0x0101e80000000400 */
        /* <DEDUP_REMOVED lines=47> */
.L_x_17826:
[----:B------:R0:W1:Y:S02]  /*2ca0*/  LDS.64 R32, [R63+UR5+0x20b8] ;  /* 0x0020b8053f207984 */ /* 0x0000640008000a00 */
.L_x_17827:
[----:B------:R-:W-:Y:S05]  /*2cb0*/  BSYNC.RECONVERGENT B0 ;  /* 0x0000000000007941 */ /* 0x000fea0003800200 */
.L_x_17825:
        /* <DEDUP_REMOVED lines=184> */
.L_x_17829:
[----:B------:R-:W-:Y:S05]  /*3840*/  BSYNC.RECONVERGENT B0 ;  /* 0x0000000000007941 */ /* 0x000fea0003800200 */
.L_x_17828:
        /* <DEDUP_REMOVED lines=16> */
.L_x_17831:
[----:B------:R-:W-:Y:S05]  /*3950*/  BSYNC.RECONVERGENT B0 ;  /* 0x0000000000007941 */ /* 0x000fea0003800200 */
.L_x_17830:
        /* <DEDUP_REMOVED lines=16> */
.L_x_17833:
[----:B------:R-:W-:Y:S05]  /*3a60*/  BSYNC.RECONVERGENT B0 ;  /* 0x0000000000007941 */ /* 0x000fea0003800200 */
.L_x_17832:
        /* <DEDUP_REMOVED lines=17> */
.L_x_17835:
[----:B------:R-:W-:Y:S05]  /*3b80*/  BSYNC.RECONVERGENT B0 ;  /* 0x0000000000007941 */ /* 0x000fea0003800200 */
.L_x_17834:
        /* <DEDUP_REMOVED lines=17> */
.L_x_17837:
[----:B------:R-:W-:Y:S05]  /*3ca0*/  BSYNC.RECONVERGENT B0 ;  /* 0x0000000000007941 */ /* 0x000fea0003800200 */
.L_x_17836:
        /* <DEDUP_REMOVED lines=180> */
.L_x_17839:
[----:B------:R-:W-:Y:S05]  /*47f0*/  BSYNC.RECONVERGENT B0 ;  /* 0x0000000000007941 */ /* 0x000fea0003800200 */
.L_x_17838:
[----:B--2---:R1:W2:Y:S01]  /*4800*/  LDS R7, [R66+0x4a0] ;  /* 0x0004a00042077984 */ /* 0x0042a20000000800 */
[----:B------:R-:W-:Y:S04]  /*4810*/  BSSY.RECONVERGENT B0, `(.L_x_17840) ;  /* 0x0000004000007945 */ /* 0x000fe80003800200 */
[----:B------:R-:W-:Y:S05]  /*4820*/  @!P3 BRA `(.L_x_17841) ;  /* 0x000000000008b947 */ /* 0x000fea0003800000 */
[----:B------:R3:W-:Y:S04]  /*4830*/  REDG.E.ADD.F32.FTZ.RN.STRONG.GPU desc[UR16][R34.64+0x80], R31 ;  /* 0x0000801f220079a6 */ /* 0x0007e8000c12f310 */
[----:B--2---:R3:W-:Y:S02]  /*4840*/  REDG.E.ADD.F32.FTZ.RN.STRONG.GPU desc[UR16][R36.64+0x80], R7 ;  /* 0x00008007240079a6 */ /* 0x0047e4000c12f310 */
.L_x_17841:
[----:B------:R-:W-:Y:S05]  /*4850*/  BSYNC.RECONVERGENT B0 ;  /* 0x0000000000007941 */ /* 0x000fea0003800200 */
.L_x_17840:
[----:B--23--:R2:W3:Y:S01]  /*4860*/  LDS R7, [R67+0x520] ;  /* 0x0005200043077984 */ /* 0x00c4e20000000800 */
[----:B------:R-:W-:Y:S04]  /*4870*/  BSSY.RECONVERGENT B0, `(.L_x_17842) ;  /* 0x0000004000007945 */ /* 0x000fe80003800200 */
[----:B------:R-:W-:Y:S05]  /*4880*/  @!P4 BRA `(.L_x_17843) ;  /* 0x000000000008c947 */ /* 0x000fea0003800000 */
[----:B------:R4:W-:Y:S04]  /*4890*/  REDG.E.ADD.F32.FTZ.RN.STRONG.GPU desc[UR16][R34.64+0x100], R131 ;  /* 0x00010083220079a6 */ /* 0x0009e8000c12f310 */
[----:B---3--:R4:W-:Y:S02]  /*48a0*/  REDG.E.ADD.F32.FTZ.RN.STRONG.GPU desc[UR16][R36.64+0x100], R7 ;  /* 0x00010007240079a6 */ /* 0x0089e4000c12f310 */
.L_x_17843:
[----:B------:R-:W-:Y:S05]  /*48b0*/  BSYNC.RECONVERGENT B0 ;  /* 0x0000000000007941 */ /* 0x000fea0003800200 */
.L_x_17842:
        /* <DEDUP_REMOVED lines=10> */
.L_x_17845:
[----:B------:R-:W-:Y:S05]  /*4960*/  BSYNC.RECONVERGENT B0 ;  /* 0x0000000000007941 */ /* 0x000fea0003800200 */
.L_x_17844:
[----:B----4-:R4:W0:Y:S01]  /*4970*/  LDS R7, [R69+0x620] ;  /* 0x0006200045077984 */ /* 0x0108220000000800 */
[----:B------:R-:W-:Y:S04]  /*4980*/  BSSY.RECONVERGENT B0, `(.L_x_17846) ;  /* 0x0000004000007945 */ /* 0x000fe80003800200 */
[----:B------:R-:W-:Y:S05]  /*4990*/  @!P2 BRA `(.L_x_17847) ;  /* 0x000000000008a947 */ /* 0x000fea0003800000 */
[----:B0-----:R0:W-:Y:S04]  /*49a0*/  REDG.E.ADD.F32.FTZ.RN.STRONG.GPU desc[UR16][R34.64+0x200], R143 ;  /* 0x0002008f220079a6 */ /* 0x0011e8000c12f310 */
[----:B------:R0:W-:Y:S02]  /*49b0*/  REDG.E.ADD.F32.FTZ.RN.STRONG.GPU desc[UR16][R36.64+0x200], R7 ;  /* 0x00020007240079a6 */ /* 0x0001e4000c12f310 */
.L_x_17847:
[----:B------:R-:W-:Y:S05]  /*49c0*/  BSYNC.RECONVERGENT B0 ;  /* 0x0000000000007941 */ /* 0x000fea0003800200 */
.L_x_17846:
[----:B0-----:R0:W0:Y:S01]  /*49d0*/  LDS R7, [R71+0x6a0] ;  /* 0x0006a00047077984 */ /* 0x0010220000000800 */
[----:B------:R-:W-:Y:S04]  /*49e0*/  BSSY.RECONVERGENT B0, `(.L_x_17848) ;  /* 0x0000004000007945 */ /* 0x000fe80003800200 */
[----:B------:R-:W-:Y:S05]  /*49f0*/  @!P3 BRA `(.L_x_17849) ;  /* 0x000000000008b947 */ /* 0x000fea0003800000 */
[----:B------:R1:W-:Y:S04]  /*4a00*/  REDG.E.ADD.F32.FTZ.RN.STRONG.GPU desc[UR16][R34.64+0x280], R153 ;  /* 0x00028099220079a6 */ /* 0x0003e8000c12f310 */
[----:B0-----:R1:W-:Y:S02]  /*4a10*/  REDG.E.ADD.F32.FTZ.RN.STRONG.GPU desc[UR16][R36.64+0x280], R7 ;  /* 0x00028007240079a6 */ /* 0x0013e4000c12f310 */
.L_x_17849:
[----:B------:R-:W-:Y:S05]  /*4a20*/  BSYNC.RECONVERGENT B0 ;  /* 0x0000000000007941 */ /* 0x000fea0003800200 */
.L_x_17848:
[----:B01----:R0:W1:Y:S01]  /*4a30*/  LDS R7, [R72+0x720] ;  /* 0x0007200048077984 */ /* 0x0030620000000800 */
[----:B------:R-:W-:Y:S04]  /*4a40*/  BSSY.RECONVERGENT B0, `(.L_x_17850) ;  /* 0x0000004000007945 */ /* 0x000fe80003800200 */
[----:B------:R-:W-:Y:S05]  /*4a50*/  @!P4 BRA `(.L_x_17851) ;  /* 0x000000000008c947 */ /* 0x000fea0003800000 */
[----:B------:R0:W-:Y:S04]  /*4a60*/  REDG.E.ADD.F32.FTZ.RN.STRONG.GPU desc[UR16][R34.64+0x300], R155 ;  /* 0x0003009b220079a6 */ /* 0x0001e8000c12f310 */
[----:B-1----:R0:W-:Y:S02]  /*4a70*/  REDG.E.ADD.F32.FTZ.RN.STRONG.GPU desc[UR16][R36.64+0x300], R7 ;  /* 0x00030007240079a6 */ /* 0x0021e4000c12f310 */
.L_x_17851:
[----:B------:R-:W-:Y:S05]  /*4a80*/  BSYNC.RECONVERGENT B0 ;  /* 0x0000000000007941 */ /* 0x000fea0003800200 */
.L_x_17850:
[----:B01----:R0:W1:Y:S01]  /*4a90*/  LDS R7, [R73+0x7a0] ;  /* 0x0007a00049077984 */ /* 0x0030620000000800 */
[----:B------:R-:W-:Y:S04]  /*4aa0*/  BSSY.RECONVERGENT B0, `(.L_x_17852) ;  /* 0x0000004000007945 */ /* 0x000fe80003800200 */
[----:B------:R-:W-:Y:S05]  /*4ab0*/  @!P5 BRA `(.L_x_17853) ;  /* 0x000000000008d947 */ /* 0x000fea0003800000 */
[----:B------:R0:W-:Y:S04]  /*4ac0*/  REDG.E.ADD.F32.FTZ.RN.STRONG.GPU desc[UR16][R34.64+0x380], R157 ;  /* 0x0003809d220079a6 */ /* 0x0001e8000c12f310 */
[----:B-1----:R0:W-:Y:S02]  /*4ad0*/  REDG.E.ADD.F32.FTZ.RN.STRONG.GPU desc[UR16][R36.64+0x380], R7 ;  /* 0x00038007240079a6 */ /* 0x0021e4000c12f310 */
.L_x_17853:
[----:B------:R-:W-:Y:S05]  /*4ae0*/  BSYNC.RECONVERGENT B0 ;  /* 0x0000000000007941 */ /* 0x000fea0003800200 */
.L_x_17852:
        /* <DEDUP_REMOVED lines=33> */
[----:B-1----:R-:W-:Y:S02]  /*4d00*/  @!P2 FADD.FTZ R140, R140, R31 ;  /* 0x0000001f8c8ca221 */ /* 0x002fe40000010000 */
[----:B------:R-:W0:Y:S01]  /*4d10*/  SHFL.DOWN PT, R40, R151, 0x10, 0x1f ;  /* 0x0a001f0097287f89 */ /* 0x000e2200000e0000 */
[-C--:B------:R-:W-:Y:S01]  /*4d20*/  FFMA.FTZ R34, R137, R33.reuse, R4 ;  /* 0x0000002189227223 */ /* 0x080fe20000010004 */
[----:B------:R-:W-:Y:S01]  /*4d30*/  FFMA.FTZ R4, R26, R33, R149 ;  /* 0x000000211a047223 */ /* 0x000fe20000010095 */
[----:B------:R-:W-:Y:S01]  /*4d40*/  FMUL.FTZ R33, R27, R146 ;  /* 0x000000921b217220 */ /* 0x000fe20000410000 */
[----:B------:R-:W1:Y:S01]  /*4d50*/  SHFL.DOWN PT, R131, R140, 0x10, 0x1f ;  /* 0x0a001f008c837f89 */ /* 0x000e6200000e0000 */
[----:B------:R-:W-:Y:S01]  /*4d60*/  FMUL.FTZ R31, R142, R152 ;  /* 0x000000988e1f7220 */ /* 0x000fe20000410000 */
[----:B------:R-:W-:Y:S01]  /*4d70*/  FFMA.FTZ R36, R41, R4, R6 ;  /* 0x0000000429247223 */ /* 0x000fe20000010006 */
[C---:B------:R-:W-:Y:S01]  /*4d80*/  FFMA.FTZ R6, R26.reuse, R147, -R33 ;  /* 0x000000931a067223 */ /* 0x040fe20000010821 */
[----:B------:R-:W-:Y:S01]  /*4d90*/  FFMA.FTZ R33, R26, R146, R7 ;  /* 0x000000921a217223 */ /* 0x000fe20000010007 */
[----:B------:R-:W-:Y:S01]  /*4da0*/  FMUL.FTZ R7, R27, R144 ;  /* 0x000000901b077220 */ /* 0x000fe20000410000 */
[----:B------:R-:W-:Y:S01]  /*4db0*/  ISETP.NE.AND P2, PT, R91, RZ, PT ;  /* 0x000000ff5b00720c */ /* 0x000fe20003f45270 */
[----:B------:R-:W-:Y:S01]  /*4dc0*/  FFMA.FTZ R31, R138, R150, R31 ;  /* 0x000000968a1f7223 */ /* 0x000fe2000001001f */
[-C--:B------:R-:W-:Y:S01]  /*4dd0*/  FMUL.FTZ R27, R27, R145.reuse ;  /* 0x000000911b1b7220 */ /* 0x080fe20000410000 */
[----:B------:R-:W-:Y:S01]  /*4de0*/  FFMA.FTZ R7, R26, R145, -R7 ;  /* 0x000000911a077223 */ /* 0x000fe20000010807 */
[----:B------:R-:W-:Y:S01]  /*4df0*/  FMUL.FTZ R39, R39, R6 ;  /* 0x0000000627277220 */ /* 0x000fe20000410000 */
[-C--:B------:R-:W-:Y:S01]  /*4e00*/  FFMA.FTZ R108, R103, R31.reuse, R108 ;  /* 0x0000001f676c7223 */ /* 0x080fe2000001006c */
        /* <DEDUP_REMOVED lines=8> */
[----:B0-----:R-:W-:Y:S01]  /*4e90*/  FADD.FTZ R4, R151, R40 ;  /* 0x0000002897047221 */ /* 0x001fe20000010000 */
[----:B------:R-:W-:Y:S01]  /*4ea0*/  FFMA.FTZ R36, R99, R34, R36 ;  /* 0x0000002263247223 */ /* 0x000fe20000010024 */
[-C--:B------:R-:W-:Y:S01]  /*4eb0*/  FFMA.FTZ R33, R98, R31.reuse, R33 ;  /* 0x0000001f62217223 */ /* 0x080fe20000010021 */
[----:B------:R-:W-:Y:S01]  /*4ec0*/  FFMA.FTZ R30, R97, R6, R30 ;  /* 0x00000006611e7223 */ /* 0x000fe2000001001e */
[----:B-1----:R-:W-:Y:S01]  /*4ed0*/  FADD.FTZ R5, R140, R131 ;  /* 0x000000838c057221 */ /* 0x002fe20000010000 */
[----:B------:R-:W-:Y:S01]  /*4ee0*/  FADD.FTZ R96, R35, R96 ;  /* 0x0000006023607221 */ /* 0x000fe20000010000 */
[----:B------:R-:W-:Y:S01]  /*4ef0*/  FFMA.FTZ R107, R104, R34, R107 ;  /* 0x00000022686b7223 */ /* 0x000fe2000001006b */
[----:B------:R-:W-:Y:S01]  /*4f00*/  FFMA.FTZ R106, R101, R31, R106 ;  /* 0x0000001f656a7223 */ /* 0x000fe2000001006a */
[----:B------:R-:W-:Y:S01]  /*4f10*/  FADD.FTZ R93, R36, R93 ;  /* 0x0000005d245d7221 */ /* 0x000fe20000010000 */
[----:B------:R0:W-:Y:S01]  /*4f20*/  @!P2 STS.64 [UR6+0xc68], R4 ;  /* 0x000c6804ff00a988 */ /* 0x0001e20008000a06 */
[----:B------:R-:W-:Y:S01]  /*4f30*/  BAR.SYNC.DEFER_BLOCKING 0x0 ;  /* 0x0000000000007b1d */ /* 0x000fe20000010000 */
[----:B------:R-:W-:Y:S01]  /*4f40*/  ISETP.GT.AND P2, PT, R91, 0xf, PT ;  /* 0x0000000f5b00780c */ /* 0x000fe20003f44270 */
        /* <DEDUP_REMOVED lines=12> */
.L_x_17855:
[----:B------:R-:W-:Y:S05]  /*5010*/  BSYNC.RECONVERGENT B0 ;  /* 0x0000000000007941 */ /* 0x000fea0003800200 */
.L_x_17854:
[----:B------:R-:W-:-:S04]  /*5020*/  UIADD3 UR4, UPT, UPT, UR4, 0x1, URZ ;  /* 0x0000000104047890 */ /* 0x000fc8000fffe0ff */
[----:B------:R-:W-:-:S09]  /*5030*/  UISETP.GE.AND UP0, UPT, UR4, UR9, UPT ;  /* 0x000000090400728c */ /* 0x000fd2000bf06270 */
[----:B------:R-:W-:Y:S05]  /*5040*/  BRA.U !UP0, `(.L_x_17856) ;  /* 0xffffffd108687547 */ /* 0x000fea000b83ffff */
.L_x_17824:
[----:B------:R-:W-:Y:S01]  /*5050*/  BAR.SYNC.DEFER_BLOCKING 0x0 ;  /* 0x0000000000007b1d */ /* 0x000fe20000010000 */
[----:B------:R-:W-:Y:S01]  /*5060*/  F2FP.F16.F32.PACK_AB R106, R106, R105 ;  /* 0x000000696a6a723e */ /* 0x000fe200000000ff */
[----:B0-----:R-:W-:Y:S01]  /*5070*/  HFMA2 R5, -RZ, RZ, 0, 0 ;  /* 0x00000000ff057431 */ /* 0x001fe200000001ff */
[----:B------:R-:W-:Y:S02]  /*5080*/  F2FP.F16.F32.PACK_AB R107, R108, R107 ;  /* 0x0000006b6c6b723e */ /* 0x000fe400000000ff */
[----:B------:R-:W-:-:S03]  /*5090*/  MOV R4, R2 ;  /* 0x0000000200047202 */ /* 0x000fc60000000f00 */
[----:B------:R-:W0:Y:S01]  /*50a0*/  LDC.64 R22, c[0x0][0x4f8] ;  /* 0x00013e00ff167b82 */ /* 0x000e220000000a00 */
[----:B------:R-:W1:Y:S01]  /*50b0*/  LDCU.64 UR8, c[0x0][0x500] ;  /* 0x0000a000ff0877ac */ /* 0x000e620008000a00 */
[----:B------:R-:W-:Y:S01]  /*50c0*/  F2FP.F16.F32.PACK_AB R24, R94, R95 ;  /* 0x0000005f5e18723e */ /* 0x000fe200000000ff */
[----:B------:R-:W-:Y:S01]  /*50d0*/  FADD.FTZ R95, R95, R44 ;  /* 0x0000002c5f5f7221 */ /* 0x000fe20000010000 */
[----:B------:R-:W-:Y:S01]  /*50e0*/  F2FP.F16.F32.PACK_AB R25, R96, R93 ;  /* 0x0000005d6019723e */ /* 0x000fe200000000ff */
[----:B------:R-:W5:Y:S02]  /*50f0*/  LDCU.64 UR10, c[0x0][0x550] ;  /* 0x0000aa00ff0a77ac */ /* 0x000f640008000a00 */
[----:B------:R-:W-:Y:S01]  /*5100*/  FADD.FTZ R94, R95, R94 ;  /* 0x0000005e5f5e7221 */ /* 0x000fe20000010000 */
[----:B------:R-:W2:Y:S03]  /*5110*/  LDC.64 R26, c[0x0][0x518] ;  /* 0x00014600ff1a7b82 */ /* 0x000ea60000000a00 */
[----:B------:R-:W-:-:S04]  /*5120*/  FADD.FTZ R93, R94, R93 ;  /* 0x0000005d5e5d7221 */ /* 0x000fc80000010000 */
[----:B------:R-:W-:Y:S01]  /*5130*/  FADD.FTZ R44, R93, R96 ;  /* 0x000000605d2c7221 */ /* 0x000fe20000010000 */
[----:B------:R-:W-:Y:S01]  /*5140*/  STS.64 [R92], R106 ;  /* 0x0000006a5c007388 */ /* 0x000fe20000000a00 */
[----:B------:R-:W-:-:S03]  /*5150*/  NOP ;  /* 0x0000000000007918 */ /* 0x000fc60000000000 */
[----:B------:R-:W-:Y:S01]  /*5160*/  LDS.U16 R7, [R90] ;  /* 0x000000005a077984 */ /* 0x000fe20000000400 */
[----:B0-----:R-:W-:-:S03]  /*5170*/  IMAD.WIDE.U32 R2, R22, UR18, R4 ;  /* 0x0000001216027c25 */ /* 0x001fc6000f8e0004 */
[----:B------:R-:W-:Y:S01]  /*5180*/  LDS.U16 R15, [R90+0x40] ;  /* 0x000040005a0f7984 */ /* 0x000fe20000000400 */
[----:B------:R-:W-:-:S03]  /*5190*/  IMAD R3, R23, UR18, R3 ;  /* 0x0000001217037c24 */ /* 0x000fc6000f8e0203 */
[----:B------:R-:W-:Y:S01]  /*51a0*/  LDS.U16 R17, [R90+0x80] ;  /* 0x000080005a117984 */ /* 0x000fe20000000400 */
[----:B-1----:R-:W-:-:S03]  /*51b0*/  IMAD.WIDE.U32 R2, R43, UR8, R2 ;  /* 0x000000082b027c25 */ /* 0x002fc6000f8e0002 */
        /* <DEDUP_REMOVED lines=8> */
[----:B------:R-:W-:Y:S02]  /*5240*/  LEA.HI.X R3, R3, UR11, R6, 0x1, P5 ;  /* 0x0000000b03037c11 */ /* 0x000fe4000a8f0c06 */
[----:B------:R-:W-:-:S04]  /*5250*/  IADD3 R57, P5, PT, R57, -0x100, RZ ;  /* 0xffffff0039397810 */ /* 0x000fc80007fbe0ff */
[----:B------:R-:W-:Y:S01]  /*5260*/  IADD3.X R58, PT, PT, R58, -0x1, RZ, P5, !PT ;  /* 0xffffffff3a3a7810 */ /* 0x000fe20002ffe4ff */
        /* <DEDUP_REMOVED lines=10> */
[----:B--2---:R-:W-:-:S04]  /*5310*/  IMAD.WIDE.U32 R2, R26, UR18, R4 ;  /* 0x000000121a027c25 */ /* 0x004fc8000f8e0004 */
        /* <DEDUP_REMOVED lines=36> */
.L_x_17822:
        /* <DEDUP_REMOVED lines=34> */
.L_x_17859:
[----:B------:R-:W-:Y:S05]  /*5780*/  BSYNC.RECONVERGENT B0 ;  /* 0x0000000000007941 */ /* 0x000fea0003800200 */
.L_x_17858:
        /* <DEDUP_REMOVED lines=26> */
.L_x_17861:
[----:B------:R-:W-:Y:S05]  /*5930*/  BSYNC.RECONVERGENT B0 ;  /* 0x0000000000007941 */ /* 0x000fea0003800200 */
.L_x_17860:
[----:B------:R-:W-:Y:S05]  /*5940*/  @P2 EXIT ;  /* 0x000000000000294d */ /* 0x000fea0003800000 */
[----:B------:R-:W2:Y:S01]  /*5950*/  S2UR UR5, SR_CgaCtaId ;  /* 0x00000000000579c3 */ /* 0x000ea20000008800 */
[----:B01----:R-:W-:Y:S01]  /*5960*/  MOV R7, R14 ;  /* 0x0000000e00077202 */ /* 0x003fe20000000f00 */
[----:B------:R-:W-:Y:S01]  /*5970*/  UMOV UR4, 0x400 ;  /* 0x0000040000047882 */ /* 0x000fe20000000000 */
[----:B------:R-:W0:Y:S01]  /*5980*/  LDCU UR6, c[0x0][0x360] ;  /* 0x00006c00ff0677ac */ /* 0x000e220008000800 */
[----:B------:R-:W1:Y:S01]  /*5990*/  LDCU.64 UR8, c[0x0][0x4b0] ;  /* 0x00009600ff0877ac */ /* 0x000e620008000a00 */
[----:B------:R-:W0:Y:S02]  /*59a0*/  LDCU.64 UR10, c[0x0][0x530] ;  /* 0x0000a600ff0a77ac */ /* 0x000e240008000a00 */
[----:B012---:R-:W-:-:S12]  /*59b0*/  ULEA UR4, UR5, UR4, 0x18 ;  /* 0x0000000405047291 */ /* 0x007fd8000f8ec0ff */
.L_x_17862:
        /* <DEDUP_REMOVED lines=16> */
.L_x_17863:
        /* <DEDUP_REMOVED lines=12> */
.L_x_18804:


//--------------------- .text._Z25selective_scan_bwd_kernelI32Selective_Scan_bwd_kernel_traitsILi32ELi4ELb0ELb1ELb1ELb1ELb0EN3c104HalfENS1_7complexIfEEEEv12SSMParamsBwd --------------------------
	.section	.text._Z25selective_scan_bwd_kernelI32Selective_Scan_bwd_kernel_traitsILi32ELi4ELb0ELb1ELb1ELb1ELb0EN3c104HalfENS1_7complexIfEEEEv12SSMParamsBwd,"ax",@progbits
	.align	128
        .global         _Z25selective_scan_bwd_kernelI32Selective_Scan_bwd_kernel_traitsILi32ELi4ELb0ELb1ELb1ELb1ELb0EN3c104HalfENS1_7complexIfEEEEv12SSMParamsBwd
        .type           _Z25selective_scan_bwd_kernelI32Selective_Scan_bwd_kernel_traitsILi32ELi4ELb0ELb1ELb1ELb1ELb0EN3c104HalfENS1_7complexIfEEEEv12SSMParamsBwd,@function
        .size           _Z25selective_scan_bwd_kernelI32Selective_Scan_bwd_kernel_traitsILi32ELi4ELb0ELb1ELb1ELb1ELb0EN3c104HalfENS1_7complexIfEEEEv12SSMParamsBwd,(.L_x_18805 - _Z25selective_scan_bwd_kernelI32Selective_Scan_bwd_kernel_traitsILi32ELi4ELb0ELb1ELb1ELb1ELb0EN3c104HalfENS1_7complexIfEEEEv12SSMParamsBwd)
        .other          _Z25selective_scan_bwd_kernelI32Selective_Scan_bwd_kernel_traitsILi32ELi4ELb0ELb1ELb1ELb1ELb0EN3c104HalfENS1_7complexIfEEEEv12SSMParamsBwd,@"STO_CUDA_ENTRY STV_DEFAULT"
_Z25selective_scan_bwd_kernelI32Selective_Scan_bwd_kernel_traitsILi32ELi4ELb0ELb1ELb1ELb1ELb0EN3c104HalfENS1_7complexIfEEEEv12SSMParamsBwd:
.text._Z25selective_scan_bwd_kernelI32Selective_Scan_bwd_kernel_traitsILi32ELi4ELb0ELb1ELb1ELb1ELb0EN3c104HalfENS1_7complexIfEEEEv12SSMParamsBwd:
        /* <DEDUP_REMOVED lines=95> */
[C---:B------:R-:W-:Y:S01]  /*05f0*/  IMAD.WIDE.U32 R2, R8.reuse, R14, UR4 ;  /* 0x0000000408027e25 */ /* 0x040fe2000f8e000e */
[----:B----4-:R-:W-:Y:S01]  /*0600*/  UIMAD.WIDE.U32 UR6, UR18, UR8, URZ ;  /* 0x00000008120672a5 */ /* 0x010fe2000f8e00ff */
[----:B------:R-:W-:Y:S01]  /*0610*/  IADD3 R58, P3, PT, R9, R4, RZ ;  /* 0x00000004093a7210 */ /* 0x000fe20007f7e0ff */
[----:B------:R-:W2:Y:S02]  /*0620*/  LDC.64 R26, c[0x0][0x528] ;  /* 0x00014a00ff1a7b82 */ /* 0x000ea40000000a00 */
        /* <DEDUP_REMOVED lines=8> */
[----:B------:R-:W3:Y:S01]  /*06b0*/  LDCU.64 UR8, c[0x0][0x498] ;  /* 0x00009300ff0877ac */ /* 0x000ee20008000a00 */
[----:B------:R-:W-:-:S05]  /*06c0*/  IMAD.WIDE.U32 R2, R8, R22, RZ ;  /* 0x0000001608027225 */ /* 0x000fca00078e00ff */
[----:B------:R-:W4:Y:S01]  /*06d0*/  LDC.64 R22, c[0x0][0x540] ;  /* 0x00015000ff167b82 */ /* 0x000f220000000a00 */
[----:B------:R-:W-:Y:S01]  /*06e0*/  IMAD.WIDE.U32 R4, R8, R18, UR6 ;  /* 0x0000000608047e25 */ /* 0x000fe2000f8e0012 */
[----:B------:R-:W-:-:S06]  /*06f0*/  IADD3 R3, PT, PT, R3, R15, RZ ;  /* 0x0000000f03037210 */ /* 0x000fcc0007ffe0ff */
[----:B------:R-:W2:Y:S01]  /*0700*/  LDC.64 R18, c[0x0][0x4a0] ;  /* 0x00012800ff127b82 */ /* 0x000ea20000000a00 */
        /* <DEDUP_REMOVED lines=10> */
[----:B---3--:R-:W-:Y:S02]  /*07b0*/  UIMAD.WIDE.U32 UR4, UR18, UR8, URZ ;  /* 0x00000008120472a5 */ /* 0x008fe4000f8e00ff */
[----:B------:R-:W-:-:S05]  /*07c0*/  IMAD R55, R2, UR18, RZ ;  /* 0x0000001202377c24 */ /* 0x000fca000f8e02ff */
[----:B------:R-:W3:Y:S01]  /*07d0*/  LDC.64 R20, c[0x0][0x4a8] ;  /* 0x00012a00ff147b82 */ /* 0x000ee20000000a00 */
[----:B------:R-:W-:Y:S02]  /*07e0*/  UIMAD UR5, UR18, UR9, UR5 ;  /* 0x00000009120572a4 */ /* 0x000fe4000f8e0205 */
[----:B0-----:R-:W-:Y:S01]  /*07f0*/  @P0 IMAD R2, R12, UR18, R45 ;  /* 0x000000120c020c24 */ /* 0x001fe2000f8e022d */
[----:B------:R-:W-:Y:S02]  /*0800*/  IADD3 R55, PT, PT, R5, R55, RZ ;  /* 0x0000003705377210 */ /* 0x000fe40007ffe0ff */
[----:B----4-:R-:W-:Y:S01]  /*0810*/  LEA R51, P4, R4, R22, 0x3 ;  /* 0x0000001604337211 */ /* 0x010fe200078818ff */
[----:B------:R-:W-:Y:S01]  /*0820*/  @P0 IMAD R5, R2, R25, RZ ;  /* 0x0000001902050224 */ /* 0x000fe200078e02ff */
[----:B------:R-:W-:Y:S01]  /*0830*/  ISETP.GE.AND P1, PT, R25, 0x1, PT ;  /* 0x000000011900780c */ /* 0x000fe20003f26270 */
[----:B--2---:R-:W-:Y:S01]  /*0840*/  IMAD.WIDE.U32 R2, R45, R18, UR4 ;  /* 0x000000042d027e25 */ /* 0x004fe2000f8e0012 */
[----:B------:R-:W-:-:S02]  /*0850*/  LEA.HI.X R55, R4, R23, R55, 0x3, P4 ;  /* 0x0000001704377211 */ /* 0x000fc400020f1c37 */
[----:B------:R-:W-:Y:S01]  /*0860*/  SHF.R.S32.HI R4, RZ, 0x1f, R9 ;  /* 0x0000001fff047819 */ /* 0x000fe20000011409 */
[----:B------:R-:W-:Y:S01]  /*0870*/  IMAD R11, R45, R19, R3 ;  /* 0x000000132d0b7224 */ /* 0x000fe200078e0203 */
[----:B------:R-:W-:Y:S01]  /*0880*/  IADD3 R2, P4, PT, R9, R2, RZ ;  /* 0x0000000209027210 */ /* 0x000fe20007f9e0ff */
[----:B-1----:R-:W-:Y:S01]  /*0890*/  @P0 IMAD R5, R5, R14, RZ ;  /* 0x0000000e05050224 */ /* 0x002fe200078e02ff */
[C---:B------:R-:W-:Y:S02]  /*08a0*/  IADD3.X R9, PT, PT, R4.reuse, R17, RZ, P2, !PT ;  /* 0x0000001104097210 */ /* 0x040fe400017fe4ff */
[----:B------:R-:W-:Y:S02]  /*08b0*/  IADD3.X R3, PT, PT, R4, R13, RZ, P3, !PT ;  /* 0x0000000d04037210 */ /* 0x000fe40001ffe4ff */
[----:B------:R-:W-:Y:S02]  /*08c0*/  LEA R52, P2, R54, R52, 0x1 ;  /* 0x0000003436347211 */ /* 0x000fe400078408ff */
[----:B------:R-:W-:-:S02]  /*08d0*/  LEA R56, P3, R58, R56, 0x1 ;  /* 0x000000383a387211 */ /* 0x000fc400078608ff */
[----:B------:R-:W-:Y:S02]  /*08e0*/  CS2R R14, SRZ ;  /* 0x00000000000e7805 */ /* 0x000fe4000001ff00 */
[----:B------:R-:W-:Y:S01]  /*08f0*/  LEA.HI.X R54, R54, R53, R9, 0x1, P2 ;  /* 0x0000003536367211 */ /* 0x000fe200010f0c09 */
[----:B------:R-:W-:Y:S01]  /*0900*/  @P0 IMAD.WIDE R14, R5, 0x10, R6 ;  /* 0x00000010050e0825 */ /* 0x000fe200078e0206 */
[----:B------:R-:W-:Y:S02]  /*0910*/  LEA.HI.X R58, R58, R57, R3, 0x1, P3 ;  /* 0x000000393a3a7211 */ /* 0x000fe400018f0c03 */
[----:B------:R-:W-:Y:S01]  /*0920*/  IADD3.X R60, PT, PT, R4, R11, RZ, P4, !PT ;  /* 0x0000000b043c7210 */ /* 0x000fe200027fe4ff */
[----:B---3--:R-:W-:Y:S01]  /*0930*/  IMAD.WIDE.U32 R12, R45, R20, RZ ;  /* 0x000000142d0c7225 */ /* 0x008fe200078e00ff */
[----:B------:R-:W-:Y:S02]  /*0940*/  LEA R59, P0, R2, R26, 0x1 ;  /* 0x0000001a023b7211 */ /* 0x000fe400078008ff */
[----:B------:R-:W-:-:S02]  /*0950*/  LEA R61, P2, R62, R28, 0x1 ;  /* 0x0000001c3e3d7211 */ /* 0x000fc400078408ff */
        /* <DEDUP_REMOVED lines=65> */
.L_x_17906:
        /* <DEDUP_REMOVED lines=112> */
.L_x_17866:
[----:B------:R-:W-:Y:S05]  /*1470*/  BSYNC.RECONVERGENT B0 ;  /* 0x0000000000007941 */ /* 0x000fea0003800200 */
.L_x_17865:
        /* <DEDUP_REMOVED lines=32> */
.L_x_17868:
[----:B------:R-:W-:Y:S05]  /*1680*/  BSYNC.RECONVERGENT B0 ;  /* 0x0000000000007941 */ /* 0x000fea0003800200 */
.L_x_17867:
        /* <DEDUP_REMOVED lines=32> */
.L_x_17870:
[----:B------:R-:W-:Y:S05]  /*1890*/  BSYNC.RECONVERGENT B0 ;  /* 0x0000000000007941 */ /* 0x000fea0003800200 */
.L_x_17869:
        /* <DEDUP_REMOVED lines=32> */
.L_x_17872:
[----:B------:R-:W-:Y:S05]  /*1aa0*/  BSYNC.RECONVERGENT B0 ;  /* 0x0000000000007941 */ /* 0x000fea0003800200 */
.L_x_17871:
        /* <DEDUP_REMOVED lines=24> */
[C---:B0-----:R-:W-:Y:S01]  /*1c30*/  IADD3 R21, PT, PT, R18.reuse, 0x5, RZ ;  /* 0x0000000512157810 */ /* 0x041fe20007ffe0ff */
[----:B------:R-:W0:Y:S01]  /*1c40*/  LDC R121, c[0x0][0x388] ;  /* 0x0000e200ff797b82 */ /* 0x000e220000000800 */
[C---:B------:R-:W-:Y:S01]  /*1c50*/  IADD3 R23, PT, PT, R18.reuse, 0x6, RZ ;  /* 0x0000000612177810 */ /* 0x040fe20007ffe0ff */
[----:B------:R-:W-:Y:S01]  /*1c60*/  FADD.FTZ R110, R5, R5 ;  /* 0x00000005056e7221 */ /* 0x000fe20000010000 */
[----:B------:R-:W-:Y:S01]  /*1c70*/  IADD3 R25, PT, PT, R18, 0x7, RZ ;  /* 0x0000000712197810 */ /* 0x000fe20007ffe0ff */
[----:B------:R-:W-:Y:S01]  /*1c80*/  FADD.FTZ R115, R7, R7 ;  /* 0x0000000707737221 */ /* 0x000fe20000010000 */
[-C--:B------:R-:W-:Y:S01]  /*1c90*/  LEA.HI.SX32 R130, R21, R18.reuse, 0x1b ;  /* 0x0000001215827211 */ /* 0x080fe200078fdaff */
[----:B------:R-:W-:Y:S01]  /*1ca0*/  FADD.FTZ R112, R6, R6 ;  /* 0x0000000606707221 */ /* 0x000fe20000010000 */
[-C--:B------:R-:W-:Y:S01]  /*1cb0*/  LEA.HI.SX32 R131, R23, R18.reuse, 0x1b ;  /* 0x0000001217837211 */ /* 0x080fe200078fdaff */
[----:B------:R-:W1:Y:S01]  /*1cc0*/  LDC.64 R30, c[0x0][0x3a8] ;  /* 0x0000ea00ff1e7b82 */ /* 0x000e620000000a00 */
[----:B------:R-:W-:Y:S01]  /*1cd0*/  LEA.HI.SX32 R132, R25, R18, 0x1b ;  /* 0x0000001219847211 */ /* 0x000fe200078fdaff */
[----:B------:R-:W-:Y:S01]  /*1ce0*/  FADD.FTZ R114, R114, R114 ;  /* 0x0000007272727221 */ /* 0x000fe20000010000 */
[C---:B------:R-:W-:Y:S01]  /*1cf0*/  IADD3 R5, PT, PT, R18.reuse, 0x1, RZ ;  /* 0x0000000112057810 */ /* 0x040fe20007ffe0ff */
[----:B------:R-:W-:Y:S01]  /*1d00*/  FMUL.FTZ R117, R95, R98 ;  /* 0x000000625f757220 */ /* 0x000fe20000410000 */
[C---:B------:R-:W-:Y:S01]  /*1d10*/  IADD3 R7, PT, PT, R18.reuse, 0x2, RZ ;  /* 0x0000000212077810 */ /* 0x040fe20007ffe0ff */
[----:B------:R-:W-:Y:S01]  /*1d20*/  FMUL.FTZ R118, R97, R100 ;  /* 0x0000006461767220 */ /* 0x000fe20000410000 */
[----:B------:R-:W-:Y:S01]  /*1d30*/  LEA.HI.SX32 R125, R5, R18, 0x1b ;  /* 0x00000012057d7211 */ /* 0x000fe200078fdaff */
[----:B------:R-:W2:Y:S01]  /*1d40*/  LDC.64 R28, c[0x0][0x440] ;  /* 0x00011000ff1c7b82 */ /* 0x000ea20000000a00 */
[----:B------:R-:W-:Y:S01]  /*1d50*/  SHF.L.U32 R5, R81, 0x8, RZ ;  /* 0x0000000851057819 */ /* 0x000fe200000006ff */
[----:B------:R-:W-:Y:S01]  /*1d60*/  FMUL.FTZ R119, R105, R94 ;  /* 0x0000005e69777220 */ /* 0x000fe20000410000 */
[C---:B------:R-:W-:Y:S01]  /*1d70*/  IADD3 R17, PT, PT, R18.reuse, 0x3, RZ ;  /* 0x0000000312117810 */ /* 0x040fe20007ffe0ff */
[----:B------:R-:W-:Y:S01]  /*1d80*/  FMUL.FTZ R120, R107, R96 ;  /* 0x000000606b787220 */ /* 0x000fe20000410000 */
[----:B------:R-:W-:Y:S01]  /*1d90*/  IADD3 R19, PT, PT, R18, 0x4, RZ ;  /* 0x0000000412137810 */ /* 0x000fe20007ffe0ff */
[----:B------:R-:W3:Y:S01]  /*1da0*/  LDCU UR8, c[0x0][0x394] ;  /* 0x00007280ff0877ac */ /* 0x000ee20008000800 */
[----:B------:R-:W-:Y:S01]  /*1db0*/  LEA R123, R123, -R5, 0x1 ;  /* 0x800000057b7b7211 */ /* 0x000fe200078e08ff */
[----:B------:R-:W4:Y:S01]  /*1dc0*/  LDC.64 R26, c[0x0][0x3c0] ;  /* 0x0000f000ff1a7b82 */ /* 0x000f220000000a00 */
[-C--:B------:R-:W-:Y:S01]  /*1dd0*/  LEA.HI.SX32 R7, R7, R18.reuse, 0x1b ;  /* 0x0000001207077211 */ /* 0x080fe200078fdaff */
[----:B------:R-:W0:Y:S01]  /*1de0*/  LDCU UR9, c[0x0][0x38c] ;  /* 0x00007180ff0977ac */ /* 0x000e220008000800 */
[----:B------:R-:W-:-:S02]  /*1df0*/  LEA.HI.SX32 R17, R17, R18, 0x1b ;  /* 0x0000001211117211 */ /* 0x000fc400078fdaff */
[-C--:B------:R-:W-:Y:S01]  /*1e00*/  LEA.HI.SX32 R19, R19, R18.reuse, 0x1b ;  /* 0x0000001213137211 */ /* 0x080fe200078fdaff */
[----:B------:R-:W-:Y:S01]  /*1e10*/  UMOV UR4, URZ ;  /* 0x000000ff00047c82 */ /* 0x000fe20008000000 */
[----:B------:R-:W-:Y:S01]  /*1e20*/  LEA.HI.SX32 R122, R18, R18, 0x1b ;  /* 0x00000012127a7211 */ /* 0x000fe200078fdaff */
[----:B------:R-:W0:Y:S01]  /*1e30*/  LDC.64 R24, c[0x0][0x3e0] ;  /* 0x0000f800ff187b82 */ /* 0x000e220000000a00 */
[C---:B------:R-:W-:Y:S02]  /*1e40*/  ISETP.NE.AND P0, PT, R66.reuse, 0x1, PT ;  /* 0x000000014200780c */ /* 0x040fe40003f05270 */
[----:B------:R-:W-:Y:S02]  /*1e50*/  SHF.L.U32 R124, R66, 0x8, RZ ;  /* 0x00000008427c7819 */ /* 0x000fe400000006ff */
[----:B------:R-:W-:Y:S02]  /*1e60*/  IADD3 R18, P1, PT, R5, R50, RZ ;  /* 0x0000003205127210 */ /* 0x000fe40007f3e0ff */
[----:B------:R-:W-:Y:S01]  /*1e70*/  ISETP.GE.AND P2, PT, R78, R123, PT ;  /* 0x0000007b4e00720c */ /* 0x000fe20003f46270 */
[----:B------:R-:W0:Y:S01]  /*1e80*/  LDC.64 R22, c[0x0][0x4d0] ;  /* 0x00013400ff167b82 */ /* 0x000e220000000a00 */
[----:B------:R-:W-:-:S02]  /*1e90*/  LEA R129, R19, UR6, 0x1 ;  /* 0x0000000613817c11 */ /* 0x000fc4000f8e08ff */
[----:B------:R-:W-:Y:S02]  /*1ea0*/  IADD3 R116, PT, PT, R66, -0x2, RZ ;  /* 0xfffffffe42747810 */ /* 0x000fe40007ffe0ff */
[----:B------:R-:W-:Y:S02]  /*1eb0*/  MOV R104, RZ ;  /* 0x000000ff00687202 */ /* 0x000fe40000000f00 */
[----:B------:R-:W-:Y:S01]  /*1ec0*/  ISETP.EQ.AND P0, PT, R50, RZ, P0 ;  /* 0x000000ff3200720c */ /* 0x000fe20000702270 */
[----:B------:R-:W0:Y:S01]  /*1ed0*/  LDC.64 R20, c[0x0][0x4f0] ;  /* 0x00013c00ff147b82 */ /* 0x000e220000000a00 */
[----:B------:R-:W-:Y:S02]  /*1ee0*/  LEA R122, R122, UR6, 0x1 ;  /* 0x000000067a7a7c11 */ /* 0x000fe4000f8e08ff */
[----:B------:R-:W-:Y:S02]  /*1ef0*/  LOP3.LUT R124, R124, 0x100, RZ, 0xc0, !PT ;  /* 0x000001007c7c7812 */ /* 0x000fe400078ec0ff */
[----:B------:R-:W-:-:S02]  /*1f00*/  LOP3.LUT R170, R5, 0x100, RZ, 0xc0, !PT ;  /* 0x0000010005aa7812 */ /* 0x000fc400078ec0ff */
[----:B------:R-:W-:Y:S02]  /*1f10*/  IADD3 R126, PT, PT, R5, R50, RZ ;  /* 0x00000032057e7210 */ /* 0x000fe40007ffe0ff */
[----:B------:R-:W-:Y:S02]  /*1f20*/  LEA R125, R125, UR6, 0x1 ;  /* 0x000000067d7d7c11 */ /* 0x000fe4000f8e08ff */
[----:B------:R-:W-:Y:S02]  /*1f30*/  LEA R127, R7, UR6, 0x1 ;  /* 0x00000006077f7c11 */ /* 0x000fe4000f8e08ff */
[----:B------:R-:W-:Y:S02]  /*1f40*/  P2R R171, PR, RZ, 0x4 ;  /* 0x00000004ffab7803 */ /* 0x000fe40000000000 */
[----:B------:R-:W-:Y:S02]  /*1f50*/  LEA R128, R17, UR6, 0x1 ;  /* 0x0000000611807c11 */ /* 0x000fe4000f8e08ff */
[----:B------:R-:W-:-:S02]  /*1f60*/  LEA R130, R130, UR6, 0x1 ;  /* 0x0000000682827c11 */ /* 0x000fc4000f8e08ff */
[----:B------:R-:W-:Y:S02]  /*1f70*/  LEA R131, R131, UR6, 0x1 ;  /* 0x0000000683837c11 */ /* 0x000fe4000f8e08ff */
[----:B------:R-:W-:Y:S02]  /*1f80*/  LEA R132, R132, UR6, 0x1 ;  /* 0x0000000684847c11 */ /* 0x000fe4000f8e08ff */
[----:B-123--:R-:W-:-:S07]  /*1f90*/  LEA.HI.X.SX32 R19, R5, RZ, 0x1, P1 ;  /* 0x000000ff05137211 */ /* 0x00efce00008f0eff */
.L_x_17905:
[----:B------:R-:W-:Y:S01]  /*1fa0*/  MOV R6, R78 ;  /* 0x0000004e00067202 */ /* 0x000fe20000000f00 */
[----:B------:R-:W-:Y:S01]  /*1fb0*/  HFMA2 R7, -RZ, RZ, 0, 0 ;  /* 0x00000000ff077431 */ /* 0x000fe200000001ff */
[----:B0-----:R-:W-:Y:S02]  /*1fc0*/  MOV R4, R10 ;  /* 0x0000000a00047202 */ /* 0x001fe40000000f00 */
[----:B------:R-:W-:Y:S01]  /*1fd0*/  MOV R5, R57 ;  /* 0x0000003900057202 */ /* 0x000fe20000000f00 */
[--C-:B----4-:R-:W-:Y:S01]  /*1fe0*/  IMAD.WIDE.U32 R32, R26, UR4, R6.reuse ;  /* 0x000000041a207c25 */ /* 0x110fe2000f8e0006 */
[----:B------:R-:W-:Y:S02]  /*1ff0*/  ISETP.NE.AND P5, PT, R171, RZ, PT ;  /* 0x000000ffab00720c */ /* 0x000fe40003fa5270 */
[----:B------:R-:W-:Y:S01]  /*2000*/  P2R R38, PR, RZ, 0x1 ;  /* 0x00000001ff267803 */ /* 0x000fe20000000000 */
[----:B0-----:R-:W-:Y:S01]  /*2010*/  IMAD.WIDE.U32 R34, R24, UR4, R6 ;  /* 0x0000000418227c25 */ /* 0x001fe2000f8e0006 */
        /* <DEDUP_REMOVED lines=50> */
[----:B--2---:R-:W-:Y:S02]  /*2340*/  PRMT R39, RZ, 0x7610, R39 ;  /* 0x00007610ff277816 */ /* 0x004fe40000000027 */
        /* <DEDUP_REMOVED lines=9> */
[----:B-----5:R-:W-:Y:S01]  /*23e0*/  FMUL.FTZ R133, R16, 1.4426950216293334961 ;  /* 0x3fb8aa3b10857820 */ /* 0x020fe20000410000 */
[C---:B------:R-:W-:Y:S01]  /*23f0*/  FMUL.FTZ R6, R17.reuse, R98 ;  /* 0x0000006211067220 */ /* 0x040fe20000410000 */
[----:B------:R-:W-:Y:S01]  /*2400*/  FMUL.FTZ R32, R17, R100 ;  /* 0x0000006411207220 */ /* 0x000fe20000410000 */
[----:B------:R-:W1:Y:S02]  /*2410*/  LDS.U16 R135, [R122] ;  /* 0x000000007a877984 */ /* 0x000e640000000400 */
[----:B------:R-:W-:-:S02]  /*2420*/  FMUL.RZ R34, R6, 0.15915493667125701904 ;  /* 0x3e22f98306227820 */ /* 0x000fc4000040c000 */
[----:B------:R-:W5:Y:S01]  /*2430*/  LDS.U16 R136, [R125+0x2] ;  /* 0x000002007d887984 */ /* 0x000f620000000400 */
[C---:B0-----:R-:W-:Y:S01]  /*2440*/  FMUL.FTZ R4, R133.reuse, R100 ;  /* 0x0000006485047220 */ /* 0x041fe20000410000 */
[C---:B------:R-:W-:Y:S01]  /*2450*/  FMUL.FTZ R6, R133.reuse, R98 ;  /* 0x0000006285067220 */ /* 0x040fe20000410000 */
[----:B------:R-:W-:Y:S01]  /*2460*/  FMUL.RZ R36, R32, 0.15915493667125701904 ;  /* 0x3e22f98320247820 */ /* 0x000fe2000040c000 */
[----:B------:R-:W0:Y:S01]  /*2470*/  LDS.U16 R137, [R127+0x4] ;  /* 0x000004007f897984 */ /* 0x000e220000000400 */
[----:B------:R1:W0:Y:S01]  /*2480*/  MUFU.EX2 R134, R4 ;  /* 0x0000000400867308 */ /* 0x0002220000000800 */
[----:B------:R-:W-:Y:S01]  /*2490*/  FMUL.FTZ R5, R133, R94 ;  /* 0x0000005e85057220 */ /* 0x000fe20000410000 */
[----:B------:R-:W-:Y:S01]  /*24a0*/  ISETP.NE.AND P0, PT, R38, RZ, PT ;  /* 0x000000ff2600720c */ /* 0x000fe20003f05270 */
[----:B------:R-:W5:Y:S01]  /*24b0*/  LDS.U16 R139, [R128+0x6] ;  /* 0x00000600808b7984 */ /* 0x000f620000000400 */
[----:B------:R-:W-:Y:S03]  /*24c0*/  MUFU.EX2 R38, R6 ;  /* 0x0000000600267308 */ /* 0x000fe60000000800 */
[----:B------:R-:W5:Y:S01]  /*24d0*/  LDS.U16 R138, [R129+0x8] ;  /* 0x00000800818a7984 */ /* 0x000f620000000400 */
[----:B-1----:R-:W-:-:S03]  /*24e0*/  FMUL.FTZ R4, R17, R96 ;  /* 0x0000006011047220 */ /* 0x002fc60000410000 */
[----:B------:R-:W1:Y:S01]  /*24f0*/  LDS.U16 R141, [R130+0xa] ;  /* 0x00000a00828d7984 */ /* 0x000e620000000400 */
[----:B------:R-:W-:Y:S01]  /*2500*/  MUFU.SIN R149, R34 ;  /* 0x0000002200957308 */ /* 0x000fe20000000400 */
[----:B------:R-:W-:Y:S02]  /*2510*/  FMUL.RZ R42, R4, 0.15915493667125701904 ;  /* 0x3e22f983042a7820 */ /* 0x000fe4000040c000 */
[----:B------:R-:W1:Y:S04]  /*2520*/  LDS.U16 R143, [R131+0xc] ;  /* 0x00000c00838f7984 */ /* 0x000e680000000400 */
[----:B------:R-:W1:Y:S01]  /*2530*/  LDS.U16 R145, [R132+0xe] ;  /* 0x00000e0084917984 */ /* 0x000e620000000400 */
[----:B------:R-:W-:Y:S01]  /*2540*/  MUFU.COS R151, R34 ;  /* 0x0000002200977308 */ /* 0x000fe20000000000 */
[----:B------:R-:W0:Y:S07]  /*2550*/  S2UR UR7, SR_CgaCtaId ;  /* 0x00000000000779c3 */ /* 0x000e2e0000008800 */
[----:B------:R-:W-:Y:S08]  /*2560*/  MUFU.SIN R153, R36 ;  /* 0x0000002400997308 */ /* 0x000ff00000000400 */
[----:B------:R-:W1:Y:S08]  /*2570*/  MUFU.COS R155, R36 ;  /* 0x00000024009b7308 */ /* 0x000e700000000000 */
[----:B------:R-:W5:Y:S01]  /*2580*/  MUFU.EX2 R142, R5 ;  /* 0x00000005008e7308 */ /* 0x000f620000000800 */
[----:B------:R-:W-:Y:S01]  /*2590*/  FMUL.FTZ R32, R17, R94 ;  /* 0x0000005e11207220 */ /* 0x000fe20000410000 */
[----:B------:R-:W-:-:S03]  /*25a0*/  FMUL.FTZ R40, R133, R96 ;  /* 0x0000006085287220 */ /* 0x000fc60000410000 */
[----:B------:R-:W-:Y:S01]  /*25b0*/  FMUL.RZ R32, R32, 0.15915493667125701904 ;  /* 0x3e22f98320207820 */ /* 0x000fe2000040c000 */
[----:B------:R-:W-:Y:S02]  /*25c0*/  ISETP.NE.AND P1, PT, R50, RZ, PT ;  /* 0x000000ff3200720c */ /* 0x000fe40003f25270 */
[----:B------:R-:W4:Y:S01]  /*25d0*/  MUFU.EX2 R40, R40 ;  /* 0x0000002800287308 */ /* 0x000f220000000800 */
[----:B------:R-:W-:-:S03]  /*25e0*/  UMOV UR6, 0x400 ;  /* 0x0000040000067882 */ /* 0x000fc60000000000 */
[----:B------:R-:W-:Y:S01]  /*25f0*/  MUFU.SIN R157, R32 ;  /* 0x00000020009d7308 */ /* 0x000fe20000000400 */
[----:B0-----:R-:W-:Y:S01]  /*2600*/  ULEA UR6, UR7, UR6, 0x18 ;  /* 0x0000000607067291 */ /* 0x001fe2000f8ec0ff */
[----:B------:R-:W-:-:S06]  /*2610*/  ISETP.NE.AND P2, PT, R50, 0x1f, PT ;  /* 0x0000001f3200780c */ /* 0x000fcc0003f45270 */
[----:B------:R0:W5:Y:S02]  /*2620*/  MUFU.COS R159, R32 ;  /* 0x00000020009f7308 */ /* 0x0001640000000000 */
[----:B0-----:R-:W-:Y:S01]  /*2630*/  IADD3 R32, PT, PT, R170, UR4, RZ ;  /* 0x00000004aa207c10 */ /* 0x001fe2000fffe0ff */
[----:B------:R-:W-:Y:S01]  /*2640*/  BSSY.RECONVERGENT B0, `(.L_x_17874) ;  /* 0x0000042000007945 */ /* 0x000fe20003800200 */
[C---:B-1----:R-:W-:Y:S01]  /*2650*/  FMUL.FTZ R133, R134.reuse, R155 ;  /* 0x0000009b86857220 */ /* 0x042fe20000410000 */
[----:B------:R-:W-:Y:S01]  /*2660*/  FMUL.FTZ R134, R134, R153 ;  /* 0x0000009986867220 */ /* 0x000fe20000410000 */
[----:B------:R-:W-:Y:S02]  /*2670*/  HADD2.F32 R135, -RZ, R135.H0_H0 ;  /* 0x20000087ff877230 */ /* 0x000fe40000004100 */
[----:B-----5:R-:W-:Y:S02]  /*2680*/  HADD2.F32 R136, -RZ, R136.H0_H0 ;  /* 0x20000088ff887230 */ /* 0x020fe40000004100 */
[----:B------:R-:W-:-:S02]  /*2690*/  HADD2.F32 R137, -RZ, R137.H0_H0 ;  /* 0x20000089ff897230 */ /* 0x000fc40000004100 */
[C---:B------:R-:W-:Y:S01]  /*26a0*/  FMUL.FTZ R140, R142.reuse, R159 ;  /* 0x0000009f8e8c7220 */ /* 0x040fe20000410000 */
[----:B------:R-:W-:Y:S01]  /*26b0*/  FMUL.FTZ R142, R142, R157 ;  /* 0x0000009d8e8e7220 */ /* 0x000fe20000410000 */
[----:B------:R-:W-:Y:S02]  /*26c0*/  HADD2.F32 R139, -RZ, R139.H0_H0 ;  /* 0x2000008bff8b7230 */ /* 0x000fe40000004100 */
[----:B------:R-:W-:Y:S02]  /*26d0*/  HADD2.F32 R138, -RZ, R138.H0_H0 ;  /* 0x2000008aff8a7230 */ /* 0x000fe40000004100 */
[----:B------:R-:W-:Y:S02]  /*26e0*/  HADD2.F32 R141, -RZ, R141.H0_H0 ;  /* 0x2000008dff8d7230 */ /* 0x000fe40000004100 */
[----:B------:R-:W-:Y:S02]  /*26f0*/  HADD2.F32 R143, -RZ, R143.H0_H0 ;  /* 0x2000008fff8f7230 */ /* 0x000fe40000004100 */
[----:B------:R-:W-:Y:S01]  /*2700*/  HADD2.F32 R145, -RZ, R145.H0_H0 ;  /* 0x20000091ff917230 */ /* 0x000fe20000004100 */
[----:B------:R-:W-:Y:S04]  /*2710*/  STS.U16 [R92+0x294], R37 ;  /* 0x000294255c007388 */ /* 0x000fe80000000400 */
[----:B------:R0:W-:Y:S04]  /*2720*/  STS.U16 [R92+0x252], R147 ;  /* 0x000252935c007388 */ /* 0x0001e80000000400 */
[----:B--2---:R-:W-:Y:S04]  /*2730*/  STS.U16 [R92+0x2d6], R33 ;  /* 0x0002d6215c007388 */ /* 0x004fe80000000400 */
[----:B---3--:R-:W-:Y:S04]  /*2740*/  STS.U16 [R92+0x318], R35 ;  /* 0x000318235c007388 */ /* 0x008fe80000000400 */
[----:B----4-:R-:W-:Y:S04]  /*2750*/  STS.U16 [R92+0x35a], R39 ;  /* 0x00035a275c007388 */ /* 0x010fe80000000400 */
[----:B------:R1:W-:Y:S04]  /*2760*/  STS.U16 [R92+0x39c], R41 ;  /* 0x00039c295c007388 */ /* 0x0003e80000000400 */
[----:B------:R-:W-:Y:S04]  /*2770*/  STS.U16 [R92+0x210], R7 ;  /* 0x000210075c007388 */ /* 0x000fe80000000400 */
[----:B------:R-:W-:Y:S01]  /*2780*/  STS.U16 [R92+0x3de], R43 ;  /* 0x0003de2b5c007388 */ /* 0x000fe20000000400 */
[----:B------:R-:W-:-:S03]  /*2790*/  NOP ;  /* 0x0000000000007918 */ /* 0x000fc60000000000 */
[----:B------:R-:W-:Y:S04]  /*27a0*/  LDS.U16 R4, [R122+0x210] ;  /* 0x000210007a047984 */ /* 0x000fe80000000400 */
[----:B------:R-:W2:Y:S04]  /*27b0*/  LDS.U16 R6, [R127+0x214] ;  /* 0x000214007f067984 */ /* 0x000ea80000000400 */
[----:B------:R-:W3:Y:S04]  /*27c0*/  LDS.U16 R5, [R125+0x212] ;  /* 0x000212007d057984 */ /* 0x000ee80000000400 */
[----:B------:R-:W-:Y:S04]  /*27d0*/  LDS.U16 R34, [R128+0x216] ;  /* 0x0002160080227984 */ /* 0x000fe80000000400 */
[----:B------:R-:W4:Y:S04]  /*27e0*/  LDS.U16 R35, [R129+0x218] ;  /* 0x0002180081237984 */ /* 0x000f280000000400 */
[----:B------:R-:W5:Y:S04]  /*27f0*/  LDS.U16 R36, [R130+0x21a] ;  /* 0x00021a0082247984 */ /* 0x000f680000000400 */
[----:B------:R-:W5:Y:S04]  /*2800*/  LDS.U16 R7, [R131+0x21c] ;  /* 0x00021c0083077984 */ /* 0x000f680000000400 */
[----:B------:R-:W5:Y:S01]  /*2810*/  LDS.U16 R37, [R132+0x21e] ;  /* 0x00021e0084257984 */ /* 0x000f620000000400 */
[----:B0-----:R-:W0:Y:S08]  /*2820*/  MUFU.SIN R147, R42 ;  /* 0x0000002a00937308 */ /* 0x001e300000000400 */
[----:B-1----:R-:W1:Y:S01]  /*2830*/  MUFU.COS R41, R42 ;  /* 0x0000002a00297308 */ /* 0x002e620000000000 */
[----:B------:R-:W-:Y:S01]  /*2840*/  SEL R39, R32, R67, !P1 ;  /* 0x0000004320277207 */ /* 0x000fe20004800000 */
[C---:B------:R-:W-:Y:S01]  /*2850*/  FMUL.FTZ R32, R38.reuse, R151 ;  /* 0x0000009726207220 */ /* 0x040fe20000410000 */
[----:B------:R-:W-:-:S02]  /*2860*/  FMUL.FTZ R33, R38, R149 ;  /* 0x0000009526217220 */ /* 0x000fc40000410000 */
[----:B------:R-:W-:Y:S01]  /*2870*/  LEA R39, R39, UR6, 0x3 ;  /* 0x0000000627277c11 */ /* 0x000fe2000f8e18ff */
[----:B--2---:R-:W-:Y:S02]  /*2880*/  HADD2.F32 R149, -RZ, R6.H0_H0 ;  /* 0x20000006ff957230 */ /* 0x004fe40000004100 */
[C---:B0-----:R-:W-:Y:S02]  /*2890*/  FMUL.FTZ R146, R40.reuse, R147 ;  /* 0x0000009328927220 */ /* 0x041fe40000410000 */
[----:B------:R0:W-:Y:S01]  /*28a0*/  STS.64 [R39+0x10b0], R32 ;  /* 0x0010b02027007388 */ /* 0x0001e20000000a00 */
[----:B------:R-:W-:Y:S02]  /*28b0*/  HADD2.F32 R147, -RZ, R4.H0_H0 ;  /* 0x20000004ff937230 */ /* 0x000fe40000004100 */
[----:B---3--:R-:W-:Y:S02]  /*28c0*/  HADD2.F32 R5, -RZ, R5.H0_H0 ;  /* 0x20000005ff057230 */ /* 0x008fe40000004100 */
[----:B-1----:R-:W-:Y:S01]  /*28d0*/  FMUL.FTZ R144, R40, R41 ;  /* 0x0000002928907220 */ /* 0x002fe20000410000 */
[----:B----4-:R-:W-:-:S02]  /*28e0*/  HADD2.F32 R35, -RZ, R35.H0_H0 ;  /* 0x20000023ff237230 */ /* 0x010fc40000004100 */
[----:B0-----:R-:W-:Y:S02]  /*28f0*/  HADD2.F32 R39, -RZ, R34.H0_H0 ;  /* 0x20000022ff277230 */ /* 0x001fe40000004100 */
[----:B-----5:R-:W-:Y:S02]  /*2900*/  HADD2.F32 R41, -RZ, R36.H0_H0 ;  /* 0x20000024ff297230 */ /* 0x020fe40000004100 */
[----:B------:R-:W-:Y:S02]  /*2910*/  HADD2.F32 R4, -RZ, R7.H0_H0 ;  /* 0x20000007ff047230 */ /* 0x000fe40000004100 */
[----:B------:R-:W-:Y:S02]  /*2920*/  HADD2.F32 R6, -RZ, R37.H0_H0 ;  /* 0x20000025ff067230 */ /* 0x000fe40000004100 */
        /* <DEDUP_REMOVED lines=18> */
.L_x_17875:
[----:B------:R0:W1:Y:S02]  /*2a50*/  LDS.64 R34, [R65+UR5+0x20b8] ;  /* 0x0020b80541227984 */ /* 0x0000640008000a00 */
.L_x_17876:
[----:B------:R-:W-:Y:S05]  /*2a60*/  BSYNC.RECONVERGENT B0 ;  /* 0x0000000000007941 */ /* 0x000fea0003800200 */
.L_x_17874:
        /* <DEDUP_REMOVED lines=19> */
[----:B------:R-:W-:Y:S01]  /*2ba0*/  ISETP.GE.AND P2, PT, R93, 0x1, PT ;  /* 0x000000015d00780c */ /* 0x000fe20003f46270 */
[----:B-1-3--:R-:W-:Y:S01]  /*2bb0*/  FMUL.FTZ R161, R144, R35 ;  /* 0x0000002390a17220 */ /* 0x00afe20000410000 */
[C---:B--2---:R-:W-:Y:S01]  /*2bc0*/  FFMA.FTZ R5, R97.reuse, R156, R38 ;  /* 0x0000009c61057223 */ /* 0x044fe20000010026 */
[----:B------:R-:W-:Y:S01]  /*2bd0*/  FFMA.FTZ R7, R97, R160, R7 ;  /* 0x000000a061077223 */ /* 0x000fe20000010007 */
[C---:B------:R-:W-:Y:S01]  /*2be0*/  FMUL.FTZ R166, R146.reuse, R153 ;  /* 0x0000009992a67220 */ /* 0x040fe20000410000 */
[----:B------:R-:W-:Y:S01]  /*2bf0*/  FFMA.FTZ R161, -R146, R34, -R161 ;  /* 0x0000002292a17223 */ /* 0x000fe200000109a1 */
[C---:B------:R-:W-:Y:S01]  /*2c00*/  FMUL.FTZ R39, R142.reuse, R5 ;  /* 0x000000058e277220 */ /* 0x040fe20000410000 */
[----:B------:R-:W-:Y:S01]  /*2c10*/  FMUL.FTZ R6, R142, R7 ;  /* 0x000000078e067220 */ /* 0x000fe20000410000 */
[----:B------:R-:W-:Y:S01]  /*2c20*/  FFMA.FTZ R163, R144, R155, -R166 ;  /* 0x0000009b90a37223 */ /* 0x000fe200000108a6 */
[----:B------:R-:W-:Y:S01]  /*2c30*/  FMUL.FTZ R165, R142, R161 ;  /* 0x000000a18ea57220 */ /* 0x000fe20000410000 */
[C---:B------:R-:W-:Y:S01]  /*2c40*/  FFMA.FTZ R4, R140.reuse, R7, -R39 ;  /* 0x000000078c047223 */ /* 0x040fe20000010827 */
[----:B------:R-:W-:Y:S01]  /*2c50*/  FFMA.FTZ R5, R140, R5, R6 ;  /* 0x000000058c057223 */ /* 0x000fe20000010006 */
[----:B------:R-:W-:Y:S01]  /*2c60*/  ISETP.GE.AND P3, PT, R93, 0x10, PT ;  /* 0x000000105d00780c */ /* 0x000fe20003f66270 */
[----:B------:R-:W-:Y:S01]  /*2c70*/  ULEA UR7, UR4, UR6, 0x4 ;  /* 0x0000000604077291 */ /* 0x000fe2000f8e20ff */
[C---:B------:R-:W-:Y:S01]  /*2c80*/  FFMA.FTZ R7, R105.reuse, R162, R4 ;  /* 0x000000a269077223 */ /* 0x040fe20000010004 */
[----:B------:R-:W-:Y:S01]  /*2c90*/  FFMA.FTZ R5, R105, R164, R5 ;  /* 0x000000a469057223 */ /* 0x000fe20000010005 */
[C---:B------:R-:W-:Y:S01]  /*2ca0*/  ISETP.NE.AND P6, PT, R169.reuse, 0x1f, PT ;  /* 0x0000001fa900780c */ /* 0x040fe20003fc5270 */
[----:B------:R-:W-:Y:S01]  /*2cb0*/  BSSY.RECONVERGENT B0, `(.L_x_17877) ;  /* 0x0000094000007945 */ /* 0x000fe20003800200 */
[C---:B------:R-:W-:Y:S01]  /*2cc0*/  FMUL.FTZ R39, R146.reuse, R7 ;  /* 0x0000000792277220 */ /* 0x040fe20000410000 */
[----:B------:R-:W-:Y:S01]  /*2cd0*/  FMUL.FTZ R4, R146, R5 ;  /* 0x0000000592047220 */ /* 0x000fe20000410000 */
[----:B------:R-:W-:-:S02]  /*2ce0*/  ISETP.GT.U32.AND P4, PT, R169, 0x17, PT ;  /* 0x00000017a900780c */ /* 0x000fc40003f84070 */
[C---:B------:R-:W-:Y:S01]  /*2cf0*/  FFMA.FTZ R38, R144.reuse, R5, R39 ;  /* 0x0000000590267223 */ /* 0x040fe20000010027 */
[----:B------:R-:W-:Y:S01]  /*2d00*/  FFMA.FTZ R39, R144, R7, -R4 ;  /* 0x0000000790277223 */ /* 0x000fe20000010804 */
[CC--:B------:R-:W-:Y:S01]  /*2d10*/  FMUL.FTZ R4, R32.reuse, R134.reuse ;  /* 0x0000008620047220 */ /* 0x0c0fe20000410000 */
[----:B------:R-:W-:Y:S01]  /*2d20*/  FMUL.FTZ R5, R33, R134 ;  /* 0x0000008621057220 */ /* 0x000fe20000410000 */
        /* <DEDUP_REMOVED lines=47> */
[CC--:B-1----:R-:W-:Y:S01]  /*3020*/  FMUL.FTZ R7, R41.reuse, R43.reuse ;  /* 0x0000002b29077220 */ /* 0x0c2fe20000410000 */
[----:B------:R-:W-:Y:S01]  /*3030*/  FMUL.FTZ R6, R40, R43 ;  /* 0x0000002b28067220 */ /* 0x000fe20000410000 */
[----:B------:R-:W-:Y:S02]  /*3040*/  FMUL.FTZ R43, R146, R35 ;  /* 0x00000023922b7220 */ /* 0x000fe40000410000 */
[-C--:B--2---:R-:W-:Y:S01]  /*3050*/  FFMA.FTZ R7, R40, R42.reuse, R7 ;  /* 0x0000002a28077223 */ /* 0x084fe20000010007 */
[----:B------:R-:W-:Y:S01]  /*3060*/  FFMA.FTZ R6, R41, R42, -R6 ;  /* 0x0000002a29067223 */ /* 0x000fe20000010806 */
[----:B------:R-:W-:-:S02]  /*3070*/  FFMA.FTZ R43, R144, R34, -R43 ;  /* 0x00000022902b7223 */ /* 0x000fc4000001082b */
[----:B------:R-:W-:Y:S01]  /*3080*/  @P2 FADD.FTZ R38, R38, R7 ;  /* 0x0000000726262221 */ /* 0x000fe20000010000 */
[----:B------:R-:W-:Y:S01]  /*3090*/  @P2 FADD.FTZ R39, R39, R6 ;  /* 0x0000000627272221 */ /* 0x000fe20000010000 */
[CC--:B---3--:R-:W-:Y:S01]  /*30a0*/  FMUL.FTZ R7, R41.reuse, R5.reuse ;  /* 0x0000000529077220 */ /* 0x0c8fe20000410000 */
[----:B------:R-:W-:Y:S01]  /*30b0*/  FMUL.FTZ R6, R40, R5 ;  /* 0x0000000528067220 */ /* 0x000fe20000410000 */
[----:B------:R-:W-:Y:S01]  /*30c0*/  FFMA.FTZ R167, R140, R43, R165 ;  /* 0x0000002b8ca77223 */ /* 0x000fe200000100a5 */
[----:B------:R-:W1:Y:S01]  /*30d0*/  SHFL.UP PT, R42, R38, 0x8, RZ ;  /* 0x05000000262a7989 */ /* 0x000e6200000e00ff */
[-C--:B-----5:R-:W-:Y:S01]  /*30e0*/  @P2 FFMA.FTZ R40, R40, R4.reuse, R7 ;  /* 0x0000000428282223 */ /* 0x0a0fe20000010007 */
[----:B------:R-:W-:Y:S01]  /*30f0*/  @P2 FFMA.FTZ R41, R41, R4, -R6 ;  /* 0x0000000429292223 */ /* 0x000fe20000010806 */
[----:B------:R-:W-:Y:S01]  /*3100*/  FMUL.FTZ R6, R146, R155 ;  /* 0x0000009b92067220 */ /* 0x000fe20000410000 */
[----:B------:R-:W2:Y:S01]  /*3110*/  SHFL.UP PT, R7, R39, 0x8, RZ ;  /* 0x0500000027077989 */ /* 0x000ea200000e00ff */
[----:B------:R-:W-:Y:S01]  /*3120*/  ISETP.GE.AND P2, PT, R93, 0x8, PT ;  /* 0x000000085d00780c */ /* 0x000fe20003f46270 */
[----:B------:R-:W-:Y:S01]  /*3130*/  FMUL.FTZ R173, R142, R43 ;  /* 0x0000002b8ead7220 */ /* 0x000fe20000410000 */
[----:B------:R-:W-:Y:S01]  /*3140*/  FFMA.FTZ R6, R144, R153, R6 ;  /* 0x0000009990067223 */ /* 0x000fe20000010006 */
[----:B------:R-:W3:Y:S01]  /*3150*/  SHFL.UP PT, R5, R40, 0x8, RZ ;  /* 0x0500000028057989 */ /* 0x000ee200000e00ff */
[----:B------:R-:W-:Y:S01]  /*3160*/  FADD.FTZ R165, R152, R163 ;  /* 0x000000a398a57221 */ /* 0x000fe20000010000 */
[----:B------:R-:W-:Y:S01]  /*3170*/  FFMA.FTZ R173, R140, R161, -R173 ;  /* 0x000000a18cad7223 */ /* 0x000fe200000108ad */
[----:B------:R-:W-:Y:S01]  /*3180*/  FADD.FTZ R163, R151, R6 ;  /* 0x0000000697a37221 */ /* 0x000fe20000010000 */
[----:B------:R-:W5:Y:S01]  /*3190*/  SHFL.UP PT, R4, R41, 0x8, RZ ;  /* 0x0500000029047989 */ /* 0x000f6200000e00ff */
[----:B------:R-:W-:Y:S01]  /*31a0*/  FMUL.FTZ R166, R142, R165 ;  /* 0x000000a58ea67220 */ /* 0x000fe20000410000 */
[C---:B------:R-:W-:Y:S01]  /*31b0*/  FMUL.FTZ R174, R134.reuse, R173 ;  /* 0x000000ad86ae7220 */ /* 0x040fe20000410000 */
[----:B------:R-:W-:-:S02]  /*31c0*/  FMUL.FTZ R176, R134, R167 ;  /* 0x000000a786b07220 */ /* 0x000fc40000410000 */
[-C--:B------:R-:W-:Y:S01]  /*31d0*/  FFMA.FTZ R168, R140, R163.reuse, R166 ;  /* 0x000000a38ca87223 */ /* 0x080fe200000100a6 */
[----:B------:R-:W-:Y:S01]  /*31e0*/  FMUL.FTZ R163, R142, R163 ;  /* 0x000000a38ea37220 */ /* 0x000fe20000410000 */
[----:B------:R-:W-:Y:S02]  /*31f0*/  FFMA.FTZ R161, R133, R167, R174 ;  /* 0x000000a785a17223 */ /* 0x000fe400000100ae */
[----:B------:R-:W-:Y:S01]  /*3200*/  FADD.FTZ R168, R149, R168 ;  /* 0x000000a895a87221 */ /* 0x000fe20000010000 */
[----:B------:R-:W-:Y:S01]  /*3210*/  FFMA.FTZ R163, R140, R165, -R163 ;  /* 0x000000a58ca37223 */ /* 0x000fe200000108a3 */
[CC--:B-1----:R-:W-:Y:S01]  /*3220*/  FMUL.FTZ R43, R41.reuse, R42.reuse ;  /* 0x0000002a292b7220 */ /* 0x0c2fe20000410000 */
[----:B------:R-:W-:Y:S02]  /*3230*/  FMUL.FTZ R6, R40, R42 ;  /* 0x0000002a28067220 */ /* 0x000fe40000410000 */
[----:B------:R-:W-:Y:S01]  /*3240*/  FADD.FTZ R172, R150, R163 ;  /* 0x000000a396ac7221 */ /* 0x000fe20000010000 */
[----:B------:R-:W-:Y:S01]  /*3250*/  FMUL.FTZ R177, R134, R168 ;  /* 0x000000a886b17220 */ /* 0x000fe20000410000 */
[-C--:B--2---:R-:W-:Y:S01]  /*3260*/  FFMA.FTZ R43, R40, R7.reuse, R43 ;  /* 0x00000007282b7223 */ /* 0x084fe2000001002b */
[----:B------:R-:W-:Y:S01]  /*3270*/  FFMA.FTZ R42, R41, R7, -R6 ;  /* 0x00000007292a7223 */ /* 0x000fe20000010806 */
[----:B------:R-:W-:Y:S01]  /*3280*/  FMUL.FTZ R175, R134, R172 ;  /* 0x000000ac86af7220 */ /* 0x000fe20000410000 */
[----:B------:R-:W-:Y:S01]  /*3290*/  FFMA.FTZ R163, R133, R173, -R176 ;  /* 0x000000ad85a37223 */ /* 0x000fe200000108b0 */
[-C--:B---3--:R-:W-:Y:S01]  /*32a0*/  FMUL.FTZ R7, R41, R5.reuse ;  /* 0x0000000529077220 */ /* 0x088fe20000410000 */
[----:B------:R-:W-:Y:S01]  /*32b0*/  @P2 FADD.FTZ R38, R38, R43 ;  /* 0x0000002b26262221 */ /* 0x000fe20000010000 */
[C---:B------:R-:W-:Y:S01]  /*32c0*/  FMUL.FTZ R6, R40.reuse, R5 ;  /* 0x0000000528067220 */ /* 0x040fe20000410000 */
[----:B------:R-:W-:Y:S01]  /*32d0*/  @P2 FADD.FTZ R39, R39, R42 ;  /* 0x0000002a27272221 */ /* 0x000fe20000010000 */
[----:B-----5:R-:W-:Y:S01]  /*32e0*/  @P2 FFMA.FTZ R40, R40, R4, R7 ;  /* 0x0000000428282223 */ /* 0x020fe20000010007 */
[----:B------:R-:W-:Y:S01]  /*32f0*/  FFMA.FTZ R174, R133, R168, R175 ;  /* 0x000000a885ae7223 */ /* 0x000fe200000100af */
[----:B------:R-:W1:Y:S01]  /*3300*/  SHFL.UP PT, R166, R38, 0x10, RZ ;  /* 0x0600000026a67989 */ /* 0x000e6200000e00ff */
[----:B------:R-:W-:Y:S01]  /*3310*/  @P2 FFMA.FTZ R41, R41, R4, -R6 ;  /* 0x0000000429292223 */ /* 0x000fe20000010806 */
[----:B------:R-:W-:Y:S01]  /*3320*/  ISETP.GE.AND P2, PT, R66, UR8, PT ;  /* 0x0000000842007c0c */ /* 0x000fe2000bf46270 */
[----:B------:R-:W-:Y:S01]  /*3330*/  FFMA.FTZ R177, R133, R172, -R177 ;  /* 0x000000ac85b17223 */ /* 0x000fe200000108b1 */
[----:B------:R-:W2:Y:S01]  /*3340*/  SHFL.UP PT, R43, R40, 0x10, RZ ;  /* 0x06000000282b7989 */ /* 0x000ea200000e00ff */
[----:B------:R-:W-:Y:S01]  /*3350*/  HFMA2 R4, -RZ, RZ, 1.875, 0 ;  /* 0x3f800000ff047431 */ /* 0x000fe200000001ff */
[----:B------:R-:W-:-:S02]  /*3360*/  ISETP.NE.OR P2, PT, R50, RZ, P2 ;  /* 0x000000ff3200720c */ /* 0x000fc40001745670 */
[----:B------:R-:W-:Y:S01]  /*3370*/  CS2R R6, SRZ ;  /* 0x0000000000067805 */ /* 0x000fe2000001ff00 */
[----:B------:R-:W3:Y:S01]  /*3380*/  SHFL.UP PT, R165, R39, 0x10, RZ ;  /* 0x0600000027a57989 */ /* 0x000ee200000e00ff */
[----:B------:R-:W-:-:S03]  /*3390*/  MOV R5, RZ ;  /* 0x000000ff00057202 */ /* 0x000fc60000000f00 */
[----:B------:R-:W5:Y:S06]  /*33a0*/  SHFL.UP PT, R42, R41, 0x10, RZ ;  /* 0x06000000292a7989 */ /* 0x000f6c00000e00ff */
[----:B------:R-:W0:Y:S01]  /*33b0*/  @!P2 LDS.128 R4, [UR7+0x21b0] ;  /* 0x0021b007ff04a984 */ /* 0x000e220008000c00 */
[----:B------:R-:W-:Y:S01]  /*33c0*/  ISETP.GT.U32.AND P2, PT, R169, 0x1d, PT ;  /* 0x0000001da900780c */ /* 0x000fe20003f44070 */
[CC--:B-1----:R-:W-:Y:S01]  /*33d0*/  FMUL.FTZ R168, R40.reuse, R166.reuse ;  /* 0x000000a628a87220 */ /* 0x0c2fe20000410000 */
[----:B------:R-:W-:Y:S01]  /*33e0*/  FMUL.FTZ R173, R41, R166 ;  /* 0x000000a629ad7220 */ /* 0x000fe20000410000 */
[----:B------:R-:W-:Y:S01]  /*33f0*/  FADD.FTZ R166, R147, R174 ;  /* 0x000000ae93a67221 */ /* 0x000fe20000010000 */
        /* <DEDUP_REMOVED lines=9> */
[----:B------:R1:W2:Y:S01]  /*3490*/  SHFL.DOWN PT, R43, R161, 0x1, 0x1f ;  /* 0x08201f00a12b7f89 */ /* 0x0002a200000e0000 */
[----:B------:R-:W-:-:S03]  /*34a0*/  ISETP.GT.U32.AND P3, PT, R169, 0x1b, PT ;  /* 0x0000001ba900780c */ /* 0x000fc60003f64070 */
[----:B------:R1:W3:Y:S04]  /*34b0*/  SHFL.DOWN PT, R42, R163, 0x1, 0x1f ;  /* 0x08201f00a32a7f89 */ /* 0x0002e800000e0000 */
[----:B------:R1:W0:Y:S04]  /*34c0*/  SHFL.DOWN PT, R173, R166, 0x1, 0x1f ;  /* 0x08201f00a6ad7f89 */ /* 0x00022800000e0000 */
[----:B------:R1:W0:Y:S04]  /*34d0*/  SHFL.DOWN PT, R174, R165, 0x1, 0x1f ;  /* 0x08201f00a5ae7f89 */ /* 0x00022800000e0000 */
[----:B------:R-:W0:Y:S04]  /*34e0*/  SHFL.UP PT, R41, R41, 0x1, RZ ;  /* 0x0420000029297989 */ /* 0x000e2800000e00ff */
[----:B------:R-:W0:Y:S04]  /*34f0*/  SHFL.UP PT, R40, R40, 0x1, RZ ;  /* 0x0420000028287989 */ /* 0x000e2800000e00ff */
[----:B------:R-:W0:Y:S04]  /*3500*/  SHFL.UP PT, R39, R39, 0x1, RZ ;  /* 0x0420000027277989 */ /* 0x000e2800000e00ff */
[----:B------:R-:W0:Y:S04]  /*3510*/  SHFL.UP PT, R38, R38, 0x1, RZ ;  /* 0x0420000026267989 */ /* 0x000e2800000e00ff */
[----:B----4-:R1:W4:Y:S04]  /*3520*/  SHFL.IDX PT, R167, R36, RZ, 0x1f ;  /* 0x00001fff24a77589 */ /* 0x01032800000e0000 */
[----:B------:R1:W0:Y:S01]  /*3530*/  SHFL.IDX PT, R168, R37, RZ, 0x1f ;  /* 0x00001fff25a87589 */ /* 0x00022200000e0000 */
        /* <DEDUP_REMOVED lines=11> */
.L_x_17878:
[----:B------:R-:W-:Y:S05]  /*35f0*/  BSYNC.RECONVERGENT B0 ;  /* 0x0000000000007941 */ /* 0x000fea0003800200 */
.L_x_17877:
[----:B------:R2:W3:Y:S01]  /*3600*/  SHFL.DOWN PT, R43, R161, 0x2, 0x1f ;  /* 0x08401f00a12b7f89 */ /* 0x0004e200000e0000 */
        /* <DEDUP_REMOVED lines=15> */
.L_x_17880:
[----:B------:R-:W-:Y:S05]  /*3700*/  BSYNC.RECONVERGENT B0 ;  /* 0x0000000000007941 */ /* 0x000fea0003800200 */
.L_x_17879:
[----:B---3--:R3:W2:Y:S01]  /*3710*/  SHFL.DOWN PT, R43, R161, 0x4, 0x1f ;  /* 0x08801f00a12b7f89 */ /* 0x0086a200000e0000 */
[----:B------:R-:W-:Y:S03]  /*3720*/  BSSY.RECONVERGENT B0, `(.L_x_17881) ;  /* 0x000000f000007945 */ /* 0x000fe60003800200 */
[----:B-1----:R3:W1:Y:S04]  /*3730*/  SHFL.DOWN PT, R42, R163, 0x4, 0x1f ;  /* 0x08801f00a32a7f89 */ /* 0x00266800000e0000 */
        /* <DEDUP_REMOVED lines=13> */
.L_x_17882:
[----:B------:R-:W-:Y:S05]  /*3810*/  BSYNC.RECONVERGENT B0 ;  /* 0x0000000000007941 */ /* 0x000fea0003800200 */
.L_x_17881:
[----:B--2---:R2:W1:Y:S01]  /*3820*/  SHFL.DOWN PT, R43, R161, 0x8, 0x1f ;  /* 0x09001f00a12b7f89 */ /* 0x00446200000e0000 */
[----:B------:R-:W-:Y:S01]  /*3830*/  BSSY.RECONVERGENT B0, `(.L_x_17883) ;  /* 0x0000010000007945 */ /* 0x000fe20003800200 */
[----:B------:R-:W-:Y:S02]  /*3840*/  FMUL.FTZ R36, R40, R168 ;  /* 0x000000a828247220 */ /* 0x000fe40000410000 */
        /* <DEDUP_REMOVED lines=14> */
.L_x_17884:
[----:B------:R-:W-:Y:S05]  /*3930*/  BSYNC.RECONVERGENT B0 ;  /* 0x0000000000007941 */ /* 0x000fea0003800200 */
.L_x_17883:
[----:B0-----:R0:W0:Y:S01]  /*3940*/  SHFL.DOWN PT, R173, R161, 0x10, 0x1f ;  /* 0x0a001f00a1ad7f89 */ /* 0x00102200000e0000 */
[----:B------:R-:W-:Y:S01]  /*3950*/  BSSY.RECONVERGENT B0, `(.L_x_17885) ;  /* 0x0000010000007945 */ /* 0x000fe20003800200 */
[----:B------:R-:W-:Y:S02]  /*3960*/  FMUL.FTZ R37, R41, R168 ;  /* 0x000000a829257220 */ /* 0x000fe40000410000 */
[----:B-1----:R1:W0:Y:S04]  /*3970*/  SHFL.DOWN PT, R172, R163, 0x10, 0x1f ;  /* 0x0a001f00a3ac7f89 */ /* 0x00222800000e0000 */
        /* <DEDUP_REMOVED lines=10> */
[----:B-1----:R-:W-:Y:S01]  /*3a20*/  FFMA.FTZ R163, R163, R173, R172 ;  /* 0x000000ada3a37223 */ /* 0x002fe200000100ac */
[----:B------:R-:W-:Y:S01]  /*3a30*/  FADD.FTZ R166, R166, R43 ;  /* 0x0000002ba6a67221 */ /* 0x000fe20000010000 */
[----:B------:R-:W-:-:S07]  /*3a40*/  FADD.FTZ R165, R165, R176 ;  /* 0x000000b0a5a57221 */ /* 0x000fce0000010000 */
.L_x_17886:
[----:B------:R-:W-:Y:S05]  /*3a50*/  BSYNC.RECONVERGENT B0 ;  /* 0x0000000000007941 */ /* 0x000fea0003800200 */
.L_x_17885:
[----:B0-----:R-:W-:Y:S01]  /*3a60*/  SHFL.DOWN PT, R175, R161, 0x1, 0x1f ;  /* 0x08201f00a1af7f89 */ /* 0x001fe200000e0000 */
[-C--:B----4-:R-:W-:Y:S01]  /*3a70*/  FFMA.FTZ R36, R41, R167.reuse, -R36 ;  /* 0x000000a729247223 */ /* 0x090fe20000010824 */
[----:B------:R-:W-:Y:S01]  /*3a80*/  FFMA.FTZ R37, R40, R167, R37 ;  /* 0x000000a728257223 */ /* 0x000fe20000010025 */
[----:B------:R-:W-:Y:S01]  /*3a90*/  ISETP.NE.AND P2, PT, R50, 0x1f, PT ;  /* 0x0000001f3200780c */ /* 0x000fe20003f45270 */
[----:B------:R-:W0:Y:S01]  /*3aa0*/  SHFL.IDX PT, R174, R7, RZ, 0x1f ;  /* 0x00001fff07ae7589 */ /* 0x000e2200000e0000 */
[----:B------:R-:W-:-:S04]  /*3ab0*/  IMAD.WIDE.U32 R40, R22, UR4, R18 ;  /* 0x0000000416287c25 */ /* 0x000fc8000f8e0012 */
[----:B------:R-:W-:Y:S01]  /*3ac0*/  @P1 FADD.FTZ R167, R39, R36 ;  /* 0x0000002427a71221 */ /* 0x000fe20000010000 */
[----:B------:R-:W-:Y:S01]  /*3ad0*/  @P1 FADD.FTZ R168, R38, R37 ;  /* 0x0000002526a81221 */ /* 0x000fe20000010000 */
[----:B------:R-:W4:Y:S01]  /*3ae0*/  SHFL.DOWN PT, R177, R163, 0x1, 0x1f ;  /* 0x08201f00a3b17f89 */ /* 0x000f2200000e0000 */
[----:B------:R-:W-:Y:S01]  /*3af0*/  IMAD.WIDE.U32 R42, R20, UR4, R18 ;  /* 0x00000004142a7c25 */ /* 0x000fe2000f8e0012 */
[----:B------:R-:W-:-:S03]  /*3b00*/  LEA R36, P1, R40, R47, 0x2 ;  /* 0x0000002f28247211 */ /* 0x000fc600078210ff */
[-C--:B------:R-:W-:Y:S01]  /*3b10*/  FMUL.FTZ R172, R33, R168.reuse ;  /* 0x000000a821ac7220 */ /* 0x080fe20000410000 */
[----:B------:R-:W5:Y:S01]  /*3b20*/  SHFL.IDX PT, R173, R6, RZ, 0x1f ;  /* 0x00001fff06ad7589 */ /* 0x000f6200000e0000 */
[----:B------:R-:W-:Y:S02]  /*3b30*/  IMAD R37, R23, UR4, R41 ;  /* 0x0000000417257c24 */ /* 0x000fe4000f8e0229 */
[----:B------:R-:W-:Y:S01]  /*3b40*/  FMUL.FTZ R41, R33, R167 ;  /* 0x000000a721297220 */ /* 0x000fe20000410000 */
[----:B------:R-:W-:Y:S01]  /*3b50*/  IMAD R39, R21, UR4, R43 ;  /* 0x0000000415277c24 */ /* 0x000fe2000f8e022b */
[----:B------:R-:W5:Y:S01]  /*3b60*/  SHFL.DOWN PT, R178, R165, 0x1, 0x1f ;  /* 0x08201f00a5b27f89 */ /* 0x000f6200000e0000 */
[----:B------:R-:W-:Y:S01]  /*3b70*/  LEA R38, P3, R42, R51, 0x2 ;  /* 0x000000332a267211 */ /* 0x000fe200078610ff */
[C---:B------:R-:W-:Y:S01]  /*3b80*/  FFMA.FTZ R168, R32.reuse, R168, R41 ;  /* 0x000000a820a87223 */ /* 0x040fe20000010029 */
[----:B------:R-:W-:Y:S01]  /*3b90*/  FFMA.FTZ R32, R32, R167, -R172 ;  /* 0x000000a720207223 */ /* 0x000fe200000108ac */
[----:B------:R-:W5:Y:S01]  /*3ba0*/  SHFL.DOWN PT, R176, R166, 0x1, 0x1f ;  /* 0x08201f00a6b07f89 */ /* 0x000f6200000e0000 */
[----:B------:R-:W-:Y:S01]  /*3bb0*/  LEA.HI.X R39, R42, R55, R39, 0x2, P3 ;  /* 0x000000372a277211 */ /* 0x000fe200018f1427 */
[----:B------:R-:W-:Y:S01]  /*3bc0*/  FADD.FTZ R159, R159, R168 ;  /* 0x000000a89f9f7221 */ /* 0x000fe20000010000 */
[----:B------:R-:W-:Y:S01]  /*3bd0*/  LEA.HI.X R37, R40, R49, R37, 0x2, P1 ;  /* 0x0000003128257211 */ /* 0x000fe200008f1425 */
[----:B------:R-:W-:Y:S01]  /*3be0*/  FADD.FTZ R32, R157, R32 ;  /* 0x000000209d207221 */ /* 0x000fe20000010000 */
[----:B-123--:R-:W1:Y:S01]  /*3bf0*/  SHFL.IDX PT, R163, R163, RZ, 0x1f ;  /* 0x00001fffa3a37589 */ /* 0x00ee6200000e0000 */
[----:B------:R-:W-:Y:S01]  /*3c00*/  ISETP.NE.AND P1, PT, R50, RZ, PT ;  /* 0x000000ff3200720c */ /* 0x000fe20003f25270 */
[----:B------:R-:W-:Y:S01]  /*3c10*/  BSSY.RECONVERGENT B0, `(.L_x_17887) ;  /* 0x0000099000007945 */ /* 0x000fe20003800200 */
[-C--:B0-----:R-:W-:Y:S01]  /*3c20*/  @P2 FMUL.FTZ R42, R175, R174.reuse ;  /* 0x000000aeaf2a2220 */ /* 0x081fe20000410000 */
[----:B------:R-:W-:Y:S01]  /*3c30*/  SHFL.IDX PT, R166, R166, RZ, 0x1f ;  /* 0x00001fffa6a67589 */ /* 0x000fe200000e0000 */
[----:B----4-:R-:W-:-:S03]  /*3c40*/  @P2 FMUL.FTZ R40, R177, R174 ;  /* 0x000000aeb1282220 */ /* 0x010fc60000410000 */
[----:B------:R-:W-:Y:S01]  /*3c50*/  SHFL.IDX PT, R165, R165, RZ, 0x1f ;  /* 0x00001fffa5a57589 */ /* 0x000fe200000e0000 */
[-C--:B-----5:R-:W-:Y:S01]  /*3c60*/  @P2 FFMA.FTZ R41, R177, R173.reuse, R42 ;  /* 0x000000adb1292223 */ /* 0x0a0fe2000001002a */
[----:B------:R-:W-:Y:S01]  /*3c70*/  @P2 FFMA.FTZ R33, R175, R173, -R40 ;  /* 0x000000adaf212223 */ /* 0x000fe20000010828 */
[CC--:B------:R-:W-:Y:S01]  /*3c80*/  FMUL.FTZ R42, R134.reuse, R32.reuse ;  /* 0x00000020862a7220 */ /* 0x0c0fe20000410000 */
[-C--:B------:R-:W-:Y:S01]  /*3c90*/  FMUL.FTZ R40, R134, R159.reuse ;  /* 0x0000009f86287220 */ /* 0x080fe20000410000 */
[----:B------:R-:W-:Y:S02]  /*3ca0*/  @P2 FADD.FTZ R174, R178, R41 ;  /* 0x00000029b2ae2221 */ /* 0x000fe40000010000 */
[C---:B------:R-:W-:Y:S01]  /*3cb0*/  FFMA.FTZ R41, R133.reuse, R159, R42 ;  /* 0x0000009f85297223 */ /* 0x040fe2000001002a */
[----:B------:R-:W-:Y:S01]  /*3cc0*/  FFMA.FTZ R40, R133, R32, -R40 ;  /* 0x0000002085287223 */ /* 0x000fe20000010828 */
[----:B------:R-:W-:Y:S01]  /*3cd0*/  @P2 FADD.FTZ R173, R176, R33 ;  /* 0x00000021b0ad2221 */ /* 0x000fe20000010000 */
[----:B------:R-:W-:-:S02]  /*3ce0*/  FMUL.FTZ R42, R174, R35 ;  /* 0x00000023ae2a7220 */ /* 0x000fc40000410000 */
[----:B------:R-:W-:Y:S01]  /*3cf0*/  FFMA.FTZ R33, R97, R160, R40 ;  /* 0x000000a061217223 */ /* 0x000fe20000010028 */
[----:B------:R-:W-:Y:S01]  /*3d00*/  FMUL.FTZ R43, R173, R35 ;  /* 0x00000023ad2b7220 */ /* 0x000fe20000410000 */
[----:B------:R-:W-:Y:S01]  /*3d10*/  FFMA.FTZ R35, R97, R156, R41 ;  /* 0x0000009c61237223 */ /* 0x000fe20000010029 */
[-C--:B------:R-:W-:Y:S01]  /*3d20*/  FFMA.FTZ R42, R173, R34.reuse, R42 ;  /* 0x00000022ad2a7223 */ /* 0x080fe2000001002a */
[----:B------:R-:W-:Y:S01]  /*3d30*/  FMUL.FTZ R40, R142, R33 ;  /* 0x000000218e287220 */ /* 0x000fe20000410000 */
[----:B------:R-:W-:Y:S01]  /*3d40*/  FFMA.FTZ R174, R174, R34, -R43 ;  /* 0x00000022aeae7223 */ /* 0x000fe2000001082b */
[----:B------:R-:W-:Y:S01]  /*3d50*/  FMUL.FTZ R41, R142, R35 ;  /* 0x000000238e297220 */ /* 0x000fe20000410000 */
[----:B------:R-:W-:Y:S02]  /*3d60*/  FADD.FTZ R153, R153, R42 ;  /* 0x0000002a99997221 */ /* 0x000fe40000010000 */
[----:B------:R0:W2:Y:S01]  /*3d70*/  SHFL.IDX PT, R42, R161, RZ, 0x1f ;  /* 0x00001fffa12a7589 */ /* 0x0000a200000e0000 */
[----:B------:R-:W-:Y:S01]  /*3d80*/  FFMA.FTZ R34, R140, R33, -R41 ;  /* 0x000000218c227223 */ /* 0x000fe20000010829 */
[----:B------:R-:W-:Y:S01]  /*3d90*/  FADD.FTZ R155, R155, R174 ;  /* 0x000000ae9b9b7221 */ /* 0x000fe20000010000 */
[----:B------:R-:W-:Y:S01]  /*3da0*/  FMUL.FTZ R157, R146, R153 ;  /* 0x00000099929d7220 */ /* 0x000fe20000410000 */
[----:B------:R-:W-:Y:S01]  /*3db0*/  FFMA.FTZ R41, R140, R35, R40 ;  /* 0x000000238c297223 */ /* 0x000fe20000010028 */
[C---:B------:R-:W-:Y:S01]  /*3dc0*/  FFMA.FTZ R43, R105.reuse, R162, R34 ;  /* 0x000000a2692b7223 */ /* 0x040fe20000010022 */
[-C--:B------:R-:W-:Y:S01]  /*3dd0*/  FMUL.FTZ R34, R146, R155.reuse ;  /* 0x0000009b92227220 */ /* 0x080fe20000410000 */
[----:B------:R-:W-:Y:S01]  /*3de0*/  FFMA.FTZ R157, R144, R155, -R157 ;  /* 0x0000009b909d7223 */ /* 0x000fe2000001089d */
[----:B------:R-:W-:Y:S01]  /*3df0*/  FFMA.FTZ R164, R105, R164, R41 ;  /* 0x000000a469a47223 */ /* 0x000fe20000010029 */
[----:B0-----:R-:W-:Y:S01]  /*3e00*/  FMUL.FTZ R161, R146, R43 ;  /* 0x0000002b92a17220 */ /* 0x001fe20000410000 */
[----:B------:R-:W-:Y:S01]  /*3e10*/  FFMA.FTZ R34, R144, R153, R34 ;  /* 0x0000009990227223 */ /* 0x000fe20000010022 */
[----:B------:R-:W-:Y:S01]  /*3e20*/  FADD.FTZ R41, R152, R157 ;  /* 0x0000009d98297221 */ /* 0x000fe20000010000 */
[-C--:B------:R-:W-:Y:S01]  /*3e30*/  FMUL.FTZ R157, R146, R164.reuse ;  /* 0x000000a4929d7220 */ /* 0x080fe20000410000 */
[----:B------:R-:W-:Y:S01]  /*3e40*/  FFMA.FTZ R161, R144, R164, R161 ;  /* 0x000000a490a17223 */ /* 0x000fe200000100a1 */
[----:B------:R-:W-:Y:S01]  /*3e50*/  FADD.FTZ R151, R151, R34 ;  /* 0x0000002297977221 */ /* 0x000fe20000010000 */
[----:B------:R-:W-:Y:S01]  /*3e60*/  FMUL.FTZ R167, R142, R41 ;  /* 0x000000298ea77220 */ /* 0x000fe20000410000 */
[----:B------:R-:W-:Y:S01]  /*3e70*/  FFMA.FTZ R34, R144, R43, -R157 ;  /* 0x0000002b90227223 */ /* 0x000fe2000001089d */
[----:B-1----:R-:W-:Y:S01]  /*3e80*/  FMUL.FTZ R157, R163, R7 ;  /* 0x00000007a39d7220 */ /* 0x002fe20000410000 */
[-C--:B------:R-:W-:Y:S01]  /*3e90*/  FMUL.FTZ R142, R142, R151.reuse ;  /* 0x000000978e8e7220 */ /* 0x080fe20000410000 */
[C---:B------:R-:W-:Y:S01]  /*3ea0*/  FFMA.FTZ R40, R140.reuse, R151, R167 ;  /* 0x000000978c287223 */ /* 0x040fe200000100a7 */
[----:B------:R-:W-:Y:S01]  /*3eb0*/  FFMA.FTZ R175, R107, R154, R161 ;  /* 0x0000009a6baf7223 */ /* 0x000fe200000100a1 */
[----:B------:R-:W-:Y:S01]  /*3ec0*/  FMUL.FTZ R152, R41, R94 ;  /* 0x0000005e29987220 */ /* 0x000fe20000410000 */
[----:B------:R-:W-:Y:S01]  /*3ed0*/  FFMA.FTZ R173, R140, R41, -R142 ;  /* 0x000000298cad7223 */ /* 0x000fe2000001088e */
[----:B------:R-:W-:Y:S01]  /*3ee0*/  FADD.FTZ R149, R149, R40 ;  /* 0x0000002895957221 */ /* 0x000fe20000010000 */
[-C--:B--2---:R-:W-:Y:S01]  /*3ef0*/  FFMA.FTZ R167, R42, R6.reuse, -R157 ;  /* 0x000000062aa77223 */ /* 0x084fe2000001089d */
[C---:B------:R-:W-:Y:S01]  /*3f00*/  FMUL.FTZ R40, R163.reuse, R6 ;  /* 0x00000006a3287220 */ /* 0x040fe20000410000 */
[C---:B------:R-:W-:Y:S01]  /*3f10*/  FMUL.FTZ R157, R163.reuse, R5 ;  /* 0x00000005a39d7220 */ /* 0x040fe20000410000 */
[-C--:B------:R-:W-:Y:S01]  /*3f20*/  FMUL.FTZ R6, R163, R4.reuse ;  /* 0x00000004a3067220 */ /* 0x080fe20000410000 */
[----:B------:R-:W-:Y:S01]  /*3f30*/  FADD.FTZ R150, R150, R173 ;  /* 0x000000ad96967221 */ /* 0x000fe20000010000 */
[C---:B------:R-:W-:Y:S01]  /*3f40*/  FFMA.FTZ R40, R42.reuse, R7, R40 ;  /* 0x000000072a287223 */ /* 0x040fe20000010028 */
        /* <DEDUP_REMOVED lines=8> */
[----:B------:R-:W-:Y:S01]  /*3fd0*/  FFMA.FTZ R173, R107, R158, R34 ;  /* 0x0000009e6bad7223 */ /* 0x000fe20000010022 */
[----:B------:R-:W-:Y:S01]  /*3fe0*/  FFMA.FTZ R34, R117, -R135, R32 ;  /* 0x8000008775227223 */ /* 0x000fe20000010020 */
[----:B------:R-:W-:Y:S01]  /*3ff0*/  FADD.FTZ R147, R147, R42 ;  /* 0x0000002a93937221 */ /* 0x000fe20000010000 */
[----:B------:R-:W-:Y:S01]  /*4000*/  FADD.FTZ R133, R148, R133 ;  /* 0x0000008594857221 */ /* 0x000fe20000010000 */
[----:B------:R-:W-:Y:S01]  /*4010*/  FFMA.FTZ R42, -R117, R136, R159 ;  /* 0x00000088752a7223 */ /* 0x000fe2000001019f */
[----:B------:R0:W-:Y:S01]  /*4020*/  @!P1 STS.128 [UR7+0x21b0], R4 ;  /* 0x0021b004ff009988 */ /* 0x0001e20008000c07 */
[----:B------:R-:W-:Y:S01]  /*4030*/  FFMA.FTZ R134, -R118, R139, R35 ;  /* 0x0000008b76867223 */ /* 0x000fe20000010123 */
[----:B------:R-:W-:Y:S01]  /*4040*/  FMUL.FTZ R157, R133, R98 ;  /* 0x00000062859d7220 */ /* 0x000fe20000410000 */
[-C--:B------:R-:W-:Y:S01]  /*4050*/  FMUL.FTZ R163, R150, R100.reuse ;  /* 0x0000006496a37220 */ /* 0x080fe20000410000 */
[----:B------:R-:W-:Y:S01]  /*4060*/  FFMA.FTZ R40, R118, -R137, R33 ;  /* 0x8000008976287223 */ /* 0x000fe20000010021 */
[----:B------:R-:W-:Y:S01]  /*4070*/  FMUL.FTZ R161, R149, R100 ;  /* 0x0000006495a17220 */ /* 0x000fe20000410000 */
[----:B------:R-:W-:Y:S01]  /*4080*/  FMUL.FTZ R140, R95, R157 ;  /* 0x0000009d5f8c7220 */ /* 0x000fe20000410000 */
[C---:B------:R-:W-:Y:S01]  /*4090*/  FMUL.FTZ R165, R134.reuse, R163 ;  /* 0x000000a386a57220 */ /* 0x040fe20000410000 */
[----:B------:R-:W-:Y:S01]  /*40a0*/  FMUL.FTZ R148, R151, R94 ;  /* 0x0000005e97947220 */ /* 0x000fe20000410000 */
[-C--:B------:R-:W-:Y:S01]  /*40b0*/  FMUL.FTZ R167, R134, R161.reuse ;  /* 0x000000a186a77220 */ /* 0x080fe20000410000 */
[-C--:B------:R-:W-:Y:S01]  /*40c0*/  FMUL.FTZ R144, R97, R161.reuse ;  /* 0x000000a161907220 */ /* 0x080fe20000410000 */
[C---:B------:R-:W-:Y:S01]  /*40d0*/  FFMA.FTZ R142, R40.reuse, R161, R165 ;  /* 0x000000a1288e7223 */ /* 0x040fe200000100a5 */
[----:B------:R-:W-:Y:S01]  /*40e0*/  FMUL.FTZ R154, R105, R148 ;  /* 0x00000094699a7220 */ /* 0x000fe20000410000 */
[----:B------:R-:W-:Y:S01]  /*40f0*/  FFMA.FTZ R167, R40, R163, -R167 ;  /* 0x000000a328a77223 */ /* 0x000fe200000108a7 */
[----:B0-----:R-:W-:Y:S01]  /*4100*/  FMUL.FTZ R5, R147, R98 ;  /* 0x0000006293057220 */ /* 0x001fe20000410000 */
[C---:B------:R-:W-:Y:S01]  /*4110*/  FMUL.FTZ R7, R42.reuse, R157 ;  /* 0x0000009d2a077220 */ /* 0x040fe20000410000 */
[----:B------:R-:W-:Y:S01]  /*4120*/  FMUL.FTZ R146, R97, R163 ;  /* 0x000000a361927220 */ /* 0x000fe20000410000 */
[-C--:B------:R-:W-:Y:S01]  /*4130*/  FMUL.FTZ R161, R153, R96.reuse ;  /* 0x0000006099a17220 */ /* 0x080fe20000410000 */
[-C--:B------:R-:W-:Y:S01]  /*4140*/  FMUL.FTZ R4, R42, R5.reuse ;  /* 0x000000052a047220 */ /* 0x080fe20000410000 */
[CC--:B------:R-:W-:Y:S01]  /*4150*/  FFMA.FTZ R7, R34.reuse, R5.reuse, R7 ;  /* 0x0000000522077223 */ /* 0x0c0fe20000010007 */
[----:B------:R-:W-:Y:S01]  /*4160*/  FMUL.FTZ R6, R95, R5 ;  /* 0x000000055f067220 */ /* 0x000fe20000410000 */
[----:B------:R-:W-:Y:S01]  /*4170*/  FFMA.FTZ R5, -R119, R141, R164 ;  /* 0x0000008d77057223 */ /* 0x000fe200000101a4 */
[----:B------:R-:W-:Y:S01]  /*4180*/  FFMA.FTZ R4, R34, R157, -R4 ;  /* 0x0000009d22047223 */ /* 0x000fe20000010804 */
[----:B------:R-:W-:Y:S01]  /*4190*/  FADD.FTZ R7, RZ, R7 ;  /* 0x00000007ff077221 */ /* 0x000fe20000010000 */
[----:B------:R-:W-:Y:S01]  /*41a0*/  FMUL.FTZ R163, R155, R96 ;  /* 0x000000609ba37220 */ /* 0x000fe20000410000 */
[----:B------:R-:W-:Y:S01]  /*41b0*/  FMUL.FTZ R157, R5, R152 ;  /* 0x00000098059d7220 */ /* 0x000fe20000410000 */
[----:B------:R0:W-:Y:S01]  /*41c0*/  STS [R77], R6 ;  /* 0x000000064d007388 */ /* 0x0001e20000000800 */
[----:B------:R-:W-:Y:S01]  /*41d0*/  FADD.FTZ R7, R7, R142 ;  /* 0x0000008e07077221 */ /* 0x000fe20000010000 */
[----:B------:R-:W-:Y:S01]  /*41e0*/  FFMA.FTZ R142, R119, -R138, R43 ;  /* 0x8000008a778e7223 */ /* 0x000fe2000001002b */
[----:B------:R-:W-:Y:S01]  /*41f0*/  FFMA.FTZ R156, -R120, R145, R175 ;  /* 0x00000091789c7223 */ /* 0x000fe200000101af */
[----:B------:R1:W-:Y:S01]  /*4200*/  STS [R79+0x8], R144 ;  /* 0x000008904f007388 */ /* 0x0003e20000000800 */
[----:B------:R-:W-:Y:S01]  /*4210*/  FADD.FTZ R4, RZ, R4 ;  /* 0x00000004ff047221 */ /* 0x000fe20000010000 */
[----:B------:R-:W-:Y:S01]  /*4220*/  LEA R158, R121, -R126, 0x1 ;  /* 0x8000007e799e7211 */ /* 0x000fe200078e08ff */
[----:B------:R-:W-:Y:S01]  /*4230*/  FMUL.FTZ R165, R156, R163 ;  /* 0x000000a39ca57220 */ /* 0x000fe20000410000 */
[----:B------:R2:W-:Y:S01]  /*4240*/  STS [R79+0x10], R154 ;  /* 0x0000109a4f007388 */ /* 0x0005e20000000800 */
[----:B------:R-:W-:Y:S01]  /*4250*/  FADD.FTZ R4, R4, R167 ;  /* 0x000000a704047221 */ /* 0x000fe20000010000 */
[-C--:B0-----:R-:W-:Y:S01]  /*4260*/  FFMA.FTZ R6, R142, R148.reuse, R157 ;  /* 0x000000948e067223 */ /* 0x081fe2000001009d */
[----:B------:R-:W-:Y:S01]  /*4270*/  FMUL.FTZ R157, R5, R148 ;  /* 0x00000094059d7220 */ /* 0x000fe20000410000 */
[----:B------:R0:W-:Y:S01]  /*4280*/  STS [R79+0x4], R140 ;  /* 0x0000048c4f007388 */ /* 0x0001e20000000800 */
[----:B------:R-:W-:Y:S01]  /*4290*/  ISETP.GE.AND P2, PT, R158, 0x1, PT ;  /* 0x000000019e00780c */ /* 0x000fe20003f46270 */
[----:B-1----:R-:W-:Y:S01]  /*42a0*/  FMUL.FTZ R144, R107, R161 ;  /* 0x000000a16b907220 */ /* 0x002fe20000410000 */
[-C--:B------:R-:W-:Y:S01]  /*42b0*/  FFMA.FTZ R157, R142, R152.reuse, -R157 ;  /* 0x000000988e9d7223 */ /* 0x080fe2000001089d */
[----:B------:R-:W-:Y:S01]  /*42c0*/  FMUL.FTZ R152, R105, R152 ;  /* 0x0000009869987220 */ /* 0x000fe20000410000 */
[----:B------:R1:W-:Y:S01]  /*42d0*/  STS [R79+0xc], R146 ;  /* 0x00000c924f007388 */ /* 0x0003e20000000800 */
[----:B--2---:R-:W-:Y:S01]  /*42e0*/  FMUL.FTZ R154, R107, R163 ;  /* 0x000000a36b9a7220 */ /* 0x004fe20000410000 */
[----:B------:R-:W-:Y:S01]  /*42f0*/  FADD.FTZ R6, R7, R6 ;  /* 0x0000000607067221 */ /* 0x000fe20000010000 */
[----:B------:R-:W-:Y:S01]  /*4300*/  FADD.FTZ R4, R4, R157 ;  /* 0x0000009d04047221 */ /* 0x000fe20000010000 */
[----:B------:R-:W-:Y:S01]  /*4310*/  STS [R79+0x14], R152 ;  /* 0x000014984f007388 */ /* 0x000fe20000000800 */
[----:B0-----:R-:W-:Y:S01]  /*4320*/  FMUL.FTZ R140, R156, R161 ;  /* 0x000000a19c8c7220 */ /* 0x001fe20000410000 */
[----:B------:R-:W-:Y:S01]  /*4330*/  FMUL.FTZ R32, R110, R32 ;  /* 0x000000206e207220 */ /* 0x000fe20000410000 */
[----:B------:R-:W-:Y:S01]  /*4340*/  FMUL.FTZ R164, R114, -R164 ;  /* 0x800000a472a47220 */ /* 0x000fe20000410000 */
[----:B------:R0:W-:Y:S01]  /*4350*/  STS [R79+0x18], R144 ;  /* 0x000018904f007388 */ /* 0x0001e20000000800 */
[----:B------:R-:W-:Y:S01]  /*4360*/  ISETP.GE.AND P3, PT, R158, 0x21, PT ;  /* 0x000000219e00780c */ /* 0x000fe20003f66270 */
[----:B-1----:R-:W-:Y:S01]  /*4370*/  FFMA.FTZ R146, R120, -R143, R173 ;  /* 0x8000008f78927223 */ /* 0x002fe200000100ad */
[----:B------:R-:W-:Y:S01]  /*4380*/  ISETP.GE.AND P4, PT, R158, 0x41, PT ;  /* 0x000000419e00780c */ /* 0x000fe20003f86270 */
[----:B------:R1:W-:Y:S02]  /*4390*/  STS [R79+0x1c], R154 ;  /* 0x00001c9a4f007388 */ /* 0x0003e40000000800 */
[C---:B------:R-:W-:Y:S01]  /*43a0*/  FFMA.FTZ R165, R146.reuse, R161, R165 ;  /* 0x000000a192a57223 */ /* 0x040fe200000100a5 */
[----:B------:R-:W-:Y:S01]  /*43b0*/  FFMA.FTZ R161, R146, R163, -R140 ;  /* 0x000000a392a17223 */ /* 0x000fe2000001088c */
[----:B------:R-:W-:Y:S01]  /*43c0*/  BAR.SYNC.DEFER_BLOCKING 0x0 ;  /* 0x0000000000007b1d */ /* 0x000fe20000010000 */
[----:B------:R-:W-:Y:S01]  /*43d0*/  FMUL.FTZ R140, R112, -R35 ;  /* 0x80000023708c7220 */ /* 0x000fe20000410000 */
[----:B------:R-:W-:Y:S01]  /*43e0*/  FADD.FTZ R165, R6, R165 ;  /* 0x000000a506a57221 */ /* 0x000fe20000010000 */
[----:B------:R-:W-:Y:S01]  /*43f0*/  FADD.FTZ R148, R4, R161 ;  /* 0x000000a104947221 */ /* 0x000fe20000010000 */
[----:B------:R-:W-:Y:S01]  /*4400*/  FMUL.FTZ R4, R110, -R159 ;  /* 0x8000009f6e047220 */ /* 0x000fe20000410000 */
[----:B------:R-:W-:Y:S01]  /*4410*/  FMUL.FTZ R6, R112, R33 ;  /* 0x0000002170067220 */ /* 0x000fe20000410000 */
[----:B0-----:R-:W-:Y:S01]  /*4420*/  FMUL.FTZ R144, R114, R43 ;  /* 0x0000002b72907220 */ /* 0x001fe20000410000 */
[C---:B------:R-:W-:Y:S01]  /*4430*/  FMUL.FTZ R152, R115.reuse, R173 ;  /* 0x000000ad73987220 */ /* 0x040fe20000410000 */
[----:B-1----:R-:W-:Y:S01]  /*4440*/  FMUL.FTZ R154, R115, -R175 ;  /* 0x800000af739a7220 */ /* 0x002fe20000410000 */
        /* <DEDUP_REMOVED lines=21> */
.L_x_17888:
[----:B------:R-:W-:Y:S05]  /*45a0*/  BSYNC.RECONVERGENT B0 ;  /* 0x0000000000007941 */ /* 0x000fea0003800200 */
.L_x_17887:
[----:B--2---:R1:W2:Y:S01]  /*45b0*/  LDS R7, [R68+0x4a0] ;  /* 0x0004a00044077984 */ /* 0x0042a20000000800 */
[----:B------:R-:W-:Y:S04]  /*45c0*/  BSSY.RECONVERGENT B0, `(.L_x_17889) ;  /* 0x0000004000007945 */ /* 0x000fe80003800200 */
[----:B------:R-:W-:Y:S05]  /*45d0*/  @!P3 BRA `(.L_x_17890) ;  /* 0x000000000008b947 */ /* 0x000fea0003800000 */
[----:B------:R3:W-:Y:S04]  /*45e0*/  REDG.E.ADD.F32.FTZ.RN.STRONG.GPU desc[UR16][R36.64+0x80], R33 ;  /* 0x00008021240079a6 */ /* 0x0007e8000c12f310 */
[----:B--2---:R3:W-:Y:S02]  /*45f0*/  REDG.E.ADD.F32.FTZ.RN.STRONG.GPU desc[UR16][R38.64+0x80], R7 ;  /* 0x00008007260079a6 */ /* 0x0047e4000c12f310 */
.L_x_17890:
[----:B------:R-:W-:Y:S05]  /*4600*/  BSYNC.RECONVERGENT B0 ;  /* 0x0000000000007941 */ /* 0x000fea0003800200 */
.L_x_17889:
[----:B--23--:R2:W3:Y:S01]  /*4610*/  LDS R7, [R69+0x520] ;  /* 0x0005200045077984 */ /* 0x00c4e20000000800 */
[----:B------:R-:W-:Y:S04]  /*4620*/  BSSY.RECONVERGENT B0, `(.L_x_17891) ;  /* 0x0000004000007945 */ /* 0x000fe80003800200 */
[----:B------:R-:W-:Y:S05]  /*4630*/  @!P4 BRA `(.L_x_17892) ;  /* 0x000000000008c947 */ /* 0x000fea0003800000 */
[----:B------:R4:W-:Y:S04]  /*4640*/  REDG.E.ADD.F32.FTZ.RN.STRONG.GPU desc[UR16][R36.64+0x100], R35 ;  /* 0x00010023240079a6 */ /* 0x0009e8000c12f310 */
[----:B---3--:R4:W-:Y:S02]  /*4650*/  REDG.E.ADD.F32.FTZ.RN.STRONG.GPU desc[UR16][R38.64+0x100], R7 ;  /* 0x00010007260079a6 */ /* 0x0089e4000c12f310 */
.L_x_17892:
[----:B------:R-:W-:Y:S05]  /*4660*/  BSYNC.RECONVERGENT B0 ;  /* 0x0000000000007941 */ /* 0x000fea0003800200 */
.L_x_17891:
        /* <DEDUP_REMOVED lines=10> */
.L_x_17894:
[----:B------:R-:W-:Y:S05]  /*4710*/  BSYNC.RECONVERGENT B0 ;  /* 0x0000000000007941 */ /* 0x000fea0003800200 */
.L_x_17893:
[----:B----4-:R4:W0:Y:S01]  /*4720*/  LDS R7, [R71+0x620] ;  /* 0x0006200047077984 */ /* 0x0108220000000800 */
[----:B------:R-:W-:Y:S04]  /*4730*/  BSSY.RECONVERGENT B0, `(.L_x_17895) ;  /* 0x0000004000007945 */ /* 0x000fe80003800200 */
[----:B------:R-:W-:Y:S05]  /*4740*/  @!P2 BRA `(.L_x_17896) ;  /* 0x000000000008a947 */ /* 0x000fea0003800000 */
[----:B0-----:R0:W-:Y:S04]  /*4750*/  REDG.E.ADD.F32.FTZ.RN.STRONG.GPU desc[UR16][R36.64+0x200], R159 ;  /* 0x0002009f240079a6 */ /* 0x0011e8000c12f310 */
[----:B------:R0:W-:Y:S02]  /*4760*/  REDG.E.ADD.F32.FTZ.RN.STRONG.GPU desc[UR16][R38.64+0x200], R7 ;  /* 0x00020007260079a6 */ /* 0x0001e4000c12f310 */
.L_x_17896:
[----:B------:R-:W-:Y:S05]  /*4770*/  BSYNC.RECONVERGENT B0 ;  /* 0x0000000000007941 */ /* 0x000fea0003800200 */
.L_x_17895:
[----:B0-----:R0:W0:Y:S01]  /*4780*/  LDS R7, [R73+0x6a0] ;  /* 0x0006a00049077984 */ /* 0x0010220000000800 */
[----:B------:R-:W-:Y:S04]  /*4790*/  BSSY.RECONVERGENT B0, `(.L_x_17897) ;  /* 0x0000004000007945 */ /* 0x000fe80003800200 */
[----:B------:R-:W-:Y:S05]  /*47a0*/  @!P3 BRA `(.L_x_17898) ;  /* 0x000000000008b947 */ /* 0x000fea0003800000 */
[----:B------:R1:W-:Y:S04]  /*47b0*/  REDG.E.ADD.F32.FTZ.RN.STRONG.GPU desc[UR16][R36.64+0x280], R161 ;  /* 0x000280a1240079a6 */ /* 0x0003e8000c12f310 */
[----:B0-----:R1:W-:Y:S02]  /*47c0*/  REDG.E.ADD.F32.FTZ.RN.STRONG.GPU desc[UR16][R38.64+0x280], R7 ;  /* 0x00028007260079a6 */ /* 0x0013e4000c12f310 */
.L_x_17898:
[----:B------:R-:W-:Y:S05]  /*47d0*/  BSYNC.RECONVERGENT B0 ;  /* 0x0000000000007941 */ /* 0x000fea0003800200 */
.L_x_17897:
[----:B01----:R0:W1:Y:S01]  /*47e0*/  LDS R7, [R74+0x720] ;  /* 0x000720004a077984 */ /* 0x0030620000000800 */
[----:B------:R-:W-:Y:S04]  /*47f0*/  BSSY.RECONVERGENT B0, `(.L_x_17899) ;  /* 0x0000004000007945 */ /* 0x000fe80003800200 */
[----:B------:R-:W-:Y:S05]  /*4800*/  @!P4 BRA `(.L_x_17900) ;  /* 0x000000000008c947 */ /* 0x000fea0003800000 */
[----:B------:R0:W-:Y:S04]  /*4810*/  REDG.E.ADD.F32.FTZ.RN.STRONG.GPU desc[UR16][R36.64+0x300], R163 ;  /* 0x000300a3240079a6 */ /* 0x0001e8000c12f310 */
[----:B-1----:R0:W-:Y:S02]  /*4820*/  REDG.E.ADD.F32.FTZ.RN.STRONG.GPU desc[UR16][R38.64+0x300], R7 ;  /* 0x00030007260079a6 */ /* 0x0021e4000c12f310 */
.L_x_17900:
[----:B------:R-:W-:Y:S05]  /*4830*/  BSYNC.RECONVERGENT B0 ;  /* 0x0000000000007941 */ /* 0x000fea0003800200 */
.L_x_17899:
[----:B01----:R0:W1:Y:S01]  /*4840*/  LDS R7, [R75+0x7a0] ;  /* 0x0007a0004b077984 */ /* 0x0030620000000800 */
[----:B------:R-:W-:Y:S04]  /*4850*/  BSSY.RECONVERGENT B0, `(.L_x_17901) ;  /* 0x0000004000007945 */ /* 0x000fe80003800200 */
[----:B------:R-:W-:Y:S05]  /*4860*/  @!P5 BRA `(.L_x_17902) ;  /* 0x000000000008d947 */ /* 0x000fea0003800000 */
[----:B------:R0:W-:Y:S04]  /*4870*/  REDG.E.ADD.F32.FTZ.RN.STRONG.GPU desc[UR16][R36.64+0x380], R167 ;  /* 0x000380a7240079a6 */ /* 0x0001e8000c12f310 */
[----:B-1----:R0:W-:Y:S02]  /*4880*/  REDG.E.ADD.F32.FTZ.RN.STRONG.GPU desc[UR16][R38.64+0x380], R7 ;  /* 0x00038007260079a6 */ /* 0x0021e4000c12f310 */
.L_x_17902:
[----:B------:R-:W-:Y:S05]  /*4890*/  BSYNC.RECONVERGENT B0 ;  /* 0x0000000000007941 */ /* 0x000fea0003800200 */
.L_x_17901:
[----:B------:R-:W5:Y:S01]  /*48a0*/  SHFL.DOWN PT, R4, R165, 0x1, 0x1f ;  /* 0x08201f00a5047f89 */ /* 0x000f6200000e0000 */
[----:B------:R-:W-:Y:S01]  /*48b0*/  ISETP.GT.AND P2, PT, R93, 0x1e, PT ;  /* 0x0000001e5d00780c */ /* 0x000fe20003f44270 */
[----:B------:R-:W-:Y:S01]  /*48c0*/  FMUL.FTZ R141, R141, R41 ;  /* 0x000000298d8d7220 */ /* 0x000fe20000410000 */
[----:B------:R-:W-:Y:S01]  /*48d0*/  FMUL.FTZ R136, R136, R133 ;  /* 0x0000008588887220 */ /* 0x000fe20000410000 */
[----:B01----:R-:W0:Y:S01]  /*48e0*/  SHFL.DOWN PT, R7, R148, 0x1, 0x1f ;  /* 0x08201f0094077f89 */ /* 0x003e2200000e0000 */
[----:B------:R-:W-:Y:S01]  /*48f0*/  BSSY.RECONVERGENT B0, `(.L_x_17903) ;  /* 0x000004d000007945 */ /* 0x000fe20003800200 */
[----:B------:R-:W-:Y:S01]  /*4900*/  FFMA.FTZ R138, R138, R151, R141 ;  /* 0x000000978a8a7223 */ /* 0x000fe2000001008d */
[----:B------:R-:W-:-:S03]  /*4910*/  FFMA.FTZ R136, R135, R147, R136 ;  /* 0x0000009387887223 */ /* 0x000fc60000010088 */
[----:B------:R-:W-:Y:S01]  /*4920*/  FFMA.FTZ R113, R138, R94, R113 ;  /* 0x0000005e8a717223 */ /* 0x000fe20000010071 */
[----:B------:R-:W-:-:S03]  /*4930*/  FFMA.FTZ R111, R136, R98, R111 ;  /* 0x00000062886f7223 */ /* 0x000fc6000001006f */
        /* <DEDUP_REMOVED lines=17> */
[----:B------:R-:W-:-:S07]  /*4a50*/  FMUL.FTZ R7, R17, R155 ;  /* 0x0000009b11077220 */ /* 0x000fce0000410000 */
[----:B0-----:R-:W-:Y:S01]  /*4a60*/  @!P2 FADD.FTZ R165, R165, R4 ;  /* 0x00000004a5a5a221 */ /* 0x001fe20000010000 */
[----:B------:R-:W-:Y:S01]  /*4a70*/  FMUL.FTZ R4, R145, R155 ;  /* 0x0000009b91047220 */ /* 0x000fe20000410000 */
[----:B-1----:R-:W-:-:S03]  /*4a80*/  @!P2 FADD.FTZ R148, R148, R35 ;  /* 0x000000239494a221 */ /* 0x002fc60000010000 */
[----:B------:R-:W0:Y:S01]  /*4a90*/  SHFL.DOWN PT, R6, R165, 0x10, 0x1f ;  /* 0x0a001f00a5067f89 */ /* 0x000e2200000e0000 */
[----:B------:R-:W-:Y:S01]  /*4aa0*/  FMUL.FTZ R35, R156, R33 ;  /* 0x000000219c237220 */ /* 0x000fe20000410000 */
[----:B------:R-:W-:Y:S01]  /*4ab0*/  FFMA.FTZ R33, R16, R153, R7 ;  /* 0x0000009910217223 */ /* 0x000fe20000010007 */
[----:B------:R-:W-:Y:S01]  /*4ac0*/  FMUL.FTZ R7, R17, R151 ;  /* 0x0000009711077220 */ /* 0x000fe20000410000 */
[----:B------:R-:W1:Y:S01]  /*4ad0*/  SHFL.DOWN PT, R37, R148, 0x10, 0x1f ;  /* 0x0a001f0094257f89 */ /* 0x000e6200000e0000 */
[----:B------:R-:W-:Y:S01]  /*4ae0*/  FFMA.FTZ R143, R143, R153, R4 ;  /* 0x000000998f8f7223 */ /* 0x000fe20000010004 */
[----:B------:R-:W-:Y:S01]  /*4af0*/  FFMA.FTZ R146, R146, R33, R35 ;  /* 0x0000002192927223 */ /* 0x000fe20000010023 */
[CC--:B------:R-:W-:Y:S01]  /*4b00*/  FFMA.FTZ R4, R16.reuse, R41.reuse, -R7 ;  /* 0x0000002910047223 */ /* 0x0c0fe20000010807 */
[C---:B------:R-:W-:Y:S01]  /*4b10*/  FMUL.FTZ R41, R17.reuse, R41 ;  /* 0x0000002911297220 */ /* 0x040fe20000410000 */
[----:B------:R-:W-:Y:S01]  /*4b20*/  FMUL.FTZ R7, R17, R149 ;  /* 0x0000009511077220 */ /* 0x000fe20000410000 */
[----:B------:R-:W-:Y:S01]  /*4b30*/  ISETP.NE.AND P2, PT, R93, RZ, PT ;  /* 0x000000ff5d00720c */ /* 0x000fe20003f45270 */
[----:B------:R-:W-:Y:S01]  /*4b40*/  FMUL.FTZ R33, R5, R4 ;  /* 0x0000000405217220 */ /* 0x000fe20000410000 */
[----:B------:R-:W-:Y:S01]  /*4b50*/  FFMA.FTZ R41, R16, R151, R41 ;  /* 0x0000009710297223 */ /* 0x000fe20000010029 */
[-C--:B------:R-:W-:Y:S01]  /*4b60*/  FMUL.FTZ R4, R139, R150.reuse ;  /* 0x000000968b047220 */ /* 0x080fe20000410000 */
[----:B------:R-:W-:Y:S01]  /*4b70*/  FMUL.FTZ R5, R17, R150 ;  /* 0x0000009611057220 */ /* 0x000fe20000410000 */
[----:B------:R-:W-:Y:S01]  /*4b80*/  FFMA.FTZ R108, R143, R96, R108 ;  /* 0x000000608f6c7223 */ /* 0x000fe2000001006c */
[----:B------:R-:W-:Y:S01]  /*4b90*/  FFMA.FTZ R142, R142, R41, R33 ;  /* 0x000000298e8e7223 */ /* 0x000fe20000010021 */
[C---:B------:R-:W-:Y:S01]  /*4ba0*/  FFMA.FTZ R33, R16.reuse, R150, -R7 ;  /* 0x0000009610217223 */ /* 0x040fe20000010807 */
[----:B------:R-:W-:Y:S01]  /*4bb0*/  FMUL.FTZ R7, R17, R147 ;  /* 0x0000009311077220 */ /* 0x000fe20000410000 */
[-C--:B------:R-:W-:Y:S01]  /*4bc0*/  FFMA.FTZ R137, R137, R149.reuse, R4 ;  /* 0x0000009589897223 */ /* 0x080fe20000010004 */
[----:B------:R-:W-:Y:S01]  /*4bd0*/  FFMA.FTZ R149, R16, R149, R5 ;  /* 0x0000009510957223 */ /* 0x000fe20000010005 */
[----:B------:R-:W-:Y:S01]  /*4be0*/  FMUL.FTZ R33, R134, R33 ;  /* 0x0000002186217220 */ /* 0x000fe20000410000 */
[----:B------:R-:W-:Y:S01]  /*4bf0*/  FFMA.FTZ R143, R107, R143, R146 ;  /* 0x0000008f6b8f7223 */ /* 0x000fe20000010092 */
[----:B------:R-:W-:Y:S01]  /*4c00*/  FFMA.FTZ R142, R105, R138, R142 ;  /* 0x0000008a698e7223 */ /* 0x000fe2000001008e */
[----:B0-----:R-:W-:Y:S01]  /*4c10*/  FADD.FTZ R4, R165, R6 ;  /* 0x00000006a5047221 */ /* 0x001fe20000010000 */
[-C--:B------:R-:W-:Y:S01]  /*4c20*/  FMUL.FTZ R6, R17, R133.reuse ;  /* 0x0000008511067220 */ /* 0x080fe20000410000 */
[----:B------:R-:W-:Y:S01]  /*4c30*/  FFMA.FTZ R133, R16, R133, -R7 ;  /* 0x0000008510857223 */ /* 0x000fe20000010807 */
[----:B------:R-:W-:Y:S01]  /*4c40*/  FFMA.FTZ R40, R40, R149, R33 ;  /* 0x0000009528287223 */ /* 0x000fe20000010021 */
[----:B-1----:R-:W-:Y:S01]  /*4c50*/  FADD.FTZ R5, R148, R37 ;  /* 0x0000002594057221 */ /* 0x002fe20000010000 */
[----:B------:R-:W-:Y:S01]  /*4c60*/  FFMA.FTZ R7, R16, R147, R6 ;  /* 0x0000009310077223 */ /* 0x000fe20000010006 */
[----:B------:R-:W-:Y:S01]  /*4c70*/  FMUL.FTZ R133, R42, R133 ;  /* 0x000000852a857220 */ /* 0x000fe20000410000 */
[----:B------:R-:W-:Y:S01]  /*4c80*/  FFMA.FTZ R40, R97, R137, R40 ;  /* 0x0000008961287223 */ /* 0x000fe20000010028 */
[----:B------:R-:W-:Y:S01]  /*4c90*/  FADD.FTZ R104, R143, R104 ;  /* 0x000000688f687221 */ /* 0x000fe20000010000 */
[----:B------:R0:W-:Y:S01]  /*4ca0*/  @!P2 STS.64 [UR6+0xc68], R4 ;  /* 0x000c6804ff00a988 */ /* 0x0001e20008000a06 */
[----:B------:R-:W-:Y:S01]  /*4cb0*/  FFMA.FTZ R34, R34, R7, R133 ;  /* 0x0000000722227223 */ /* 0x000fe20000010085 */
[----:B------:R-:W-:Y:S01]  /*4cc0*/  BAR.SYNC.DEFER_BLOCKING 0x0 ;  /* 0x0000000000007b1d */ /* 0x000fe20000010000 */
[----:B------:R-:W-:-:S02]  /*4cd0*/  ISETP.GT.AND P2, PT, R93, 0xf, PT ;  /* 0x0000000f5d00780c */ /* 0x000fc40003f44270 */
[----:B------:R-:W-:Y:S01]  /*4ce0*/  FFMA.FTZ R7, R95, R136, R34 ;  /* 0x000000885f077223 */ /* 0x000fe20000010022 */
[----:B------:R-:W-:Y:S01]  /*4cf0*/  FFMA.FTZ R106, R137, R100, R106 ;  /* 0x00000064896a7223 */ /* 0x000fe2000001006a */
[----:B------:R-:W-:Y:S01]  /*4d00*/  FADD.FTZ R99, R142, R99 ;  /* 0x000000638e637221 */ /* 0x000fe20000010000 */
[----:B------:R-:W-:Y:S01]  /*4d10*/  FADD.FTZ R101, R40, R101 ;  /* 0x0000006528657221 */ /* 0x000fe20000010000 */
        /* <DEDUP_REMOVED lines=10> */
.L_x_17904:
[----:B------:R-:W-:Y:S05]  /*4dc0*/  BSYNC.RECONVERGENT B0 ;  /* 0x0000000000007941 */ /* 0x000fea0003800200 */
.L_x_17903:
[----:B------:R-:W-:-:S04]  /*4dd0*/  UIADD3 UR4, UPT, UPT, UR4, 0x1, URZ ;  /* 0x0000000104047890 */ /* 0x000fc8000fffe0ff */
[----:B------:R-:W-:-:S09]  /*4de0*/  UISETP.GE.AND UP0, UPT, UR4, UR9, UPT ;  /* 0x000000090400728c */ /* 0x000fd2000bf06270 */
[----:B------:R-:W-:Y:S05]  /*4df0*/  BRA.U !UP0, `(.L_x_17905) ;  /* 0xffffffd108687547 */ /* 0x000fea000b83ffff */
.L_x_17873:
[----:B------:R-:W-:Y:S01]  /*4e00*/  BAR.SYNC.DEFER_BLOCKING 0x0 ;  /* 0x0000000000007b1d */ /* 0x000fe20000010000 */
[-C--:B------:R-:W-:Y:S02]  /*4e10*/  ISETP.GE.AND P0, PT, R72, R91.reuse, PT ;  /* 0x0000005b4800720c */ /* 0x080fe40003f06270 */
[-C--:B------:R-:W-:Y:S02]  /*4e20*/  ISETP.GE.AND P1, PT, R76, R91.reuse, PT ;  /* 0x0000005b4c00720c */ /* 0x080fe40003f26270 */
[----:B------:R-:W-:-:S03]  /*4e30*/  ISETP.GE.AND P2, PT, R89, R91, PT ;  /* 0x0000005b5900720c */ /* 0x000fc60003f46270 */
[----:B------:R-:W1:Y:S01]  /*4e40*/  LDC.64 R28, c[0x0][0x4f8] ;  /* 0x00013e00ff1c7b82 */ /* 0x000e620000000a00 */
[----:B------:R-:W-:Y:S01]  /*4e50*/  ISETP.GE.AND P3, PT, R88, R91, PT ;  /* 0x0000005b5800720c */ /* 0x000fe20003f66270 */
[----:B------:R-:W5:Y:S01]  /*4e60*/  LDCU.64 UR8, c[0x0][0x500] ;  /* 0x0000a000ff0877ac */ /* 0x000f620008000a00 */
[----:B0-----:R-:W-:Y:S02]  /*4e70*/  PRMT R5, RZ, 0x7610, R5 ;  /* 0x00007610ff057816 */ /* 0x001fe40000000005 */
[----:B------:R-:W-:Y:S01]  /*4e80*/  PRMT R7, RZ, 0x7610, R7 ;  /* 0x00007610ff077816 */ /* 0x000fe20000000007 */
[----:B------:R-:W0:Y:S01]  /*4e90*/  LDCU.64 UR10, c[0x0][0x550] ;  /* 0x0000aa00ff0a77ac */ /* 0x000e220008000a00 */
[----:B------:R-:W-:Y:S02]  /*4ea0*/  PRMT R9, RZ, 0x7610, R9 ;  /* 0x00007610ff097816 */ /* 0x000fe40000000009 */
[----:B------:R-:W2:Y:S04]  /*4eb0*/  @!P0 LDG.E.U16 R5, desc[UR16][R2.64] ;  /* 0x0000001002058981 */ /* 0x000ea8000c1e1500 */
[----:B------:R-:W3:Y:S04]  /*4ec0*/  @!P1 LDG.E.U16 R7, desc[UR16][R2.64+0x40] ;  /* 0x0000401002079981 */ /* 0x000ee8000c1e1500 */
[----:B------:R-:W4:Y:S04]  /*4ed0*/  @!P2 LDG.E.U16 R9, desc[UR16][R2.64+0x80] ;  /* 0x000080100209a981 */ /* 0x000f28000c1e1500 */
[----:B------:R-:W5:Y:S01]  /*4ee0*/  @!P3 LDG.E.U16 R109, desc[UR16][R2.64+0xc0] ;  /* 0x0000c010026db981 */ /* 0x000f62000c1e1500 */
[----:B------:R-:W-:-:S02]  /*4ef0*/  ISETP.NE.AND P0, PT, R50, RZ, PT ;  /* 0x000000ff3200720c */ /* 0x000fc40003f05270 */
[----:B------:R-:W-:Y:S02]  /*4f00*/  F2FP.F16.F32.PACK_AB R106, R106, R111 ;  /* 0x0000006f6a6a723e */ /* 0x000fe400000000ff */
[----:B------:R-:W-:Y:S01]  /*4f10*/  F2FP.F16.F32.PACK_AB R107, R108, R113 ;  /* 0x000000716c6b723e */ /* 0x000fe200000000ff */
[----:B--2---:R-:W-:Y:S04]  /*4f20*/  STS.U16 [R92], R5 ;  /* 0x000000055c007388 */ /* 0x004fe80000000400 */
[----:B---3--:R-:W-:Y:S04]  /*4f30*/  STS.U16 [R92+0x40], R7 ;  /* 0x000040075c007388 */ /* 0x008fe80000000400 */
[----:B----4-:R2:W-:Y:S04]  /*4f40*/  STS.U16 [R92+0x80], R9 ;  /* 0x000080095c007388 */ /* 0x0105e80000000400 */
[----:B-----5:R-:W-:Y:S01]  /*4f50*/  STS.U16 [R92+0xc0], R109 ;  /* 0x0000c06d5c007388 */ /* 0x020fe20000000400 */
[----:B------:R-:W-:-:S03]  /*4f60*/  NOP ;  /* 0x0000000000007918 */ /* 0x000fc60000000000 */
[----:B------:R-:W3:Y:S01]  /*4f70*/  LDS.64 R20, [R103] ;  /* 0x0000000067147984 */ /* 0x000ee20000000a00 */
[----:B--2---:R-:W-:Y:S01]  /*4f80*/  SHF.R.S32.HI R9, RZ, 0x1f, R8 ;  /* 0x0000001fff097819 */ /* 0x004fe20000011408 */
[----:B------:R-:W-:Y:S06]  /*4f90*/  BAR.SYNC.DEFER_BLOCKING 0x0 ;  /* 0x0000000000007b1d */ /* 0x000fec0000010000 */
[----:B------:R-:W-:Y:S01]  /*4fa0*/  STS.64 [R103], R106 ;  /* 0x0000006a67007388 */ /* 0x000fe20000000a00 */
[----:B------:R-:W-:-:S03]  /*4fb0*/  NOP ;  /* 0x0000000000007918 */ /* 0x000fc60000000000 */
[----:B------:R-:W-:Y:S01]  /*4fc0*/  LDS.U16 R23, [R92+0xc0] ;  /* 0x0000c0005c177984 */ /* 0x000fe20000000400 */
[--C-:B---3--:R-:W-:Y:S02]  /*4fd0*/  HADD2.F32 R17, -RZ, R20.reuse.H0_H0 ;  /* 0x20000014ff117230 */ /* 0x108fe40000004100 */
        /* <DEDUP_REMOVED lines=18> */
[----:B------:R-:W-:Y:S03]  /*5100*/  LDS.U16 R17, [R92] ;  /* 0x000000005c117984 */ /* 0x000fe60000000400 */
[----:B------:R-:W3:Y:S01]  /*5110*/  @!P3 MUFU.EX2 R3, R3 ;  /* 0x000000030003b308 */ /* 0x000ee20000000800 */
[----:B------:R-:W-:Y:S03]  /*5120*/  @!P0 STS [UR6+0x100], R91 ;  /* 0x0001005bff008988 */ /* 0x000fe60008000806 */
[----:B------:R-:W4:Y:S01]  /*5130*/  @!P4 MUFU.EX2 R6, R6 ;  /* 0x000000060006c308 */ /* 0x000f220000000800 */
[----:B------:R-:W-:Y:S01]  /*5140*/  BAR.SYNC.DEFER_BLOCKING 0x0 ;  /* 0x0000000000007b1d */ /* 0x000fe20000010000 */
[----:B--2---:R-:W-:-:S05]  /*5150*/  @!P2 FADD.FTZ R4, R2, 1 ;  /* 0x3f8000000204a421 */ /* 0x004fca0000010000 */
[----:B------:R-:W2:Y:S01]  /*5160*/  @!P1 MUFU.EX2 R7, R7 ;  /* 0x0000000700079308 */ /* 0x000ea20000000800 */
[----:B---3--:R-:W-:-:S03]  /*5170*/  @!P3 FADD.FTZ R5, R3, 1 ;  /* 0x3f8000000305b421 */ /* 0x008fc60000010000 */
[----:B------:R3:W5:Y:S01]  /*5180*/  @!P2 MUFU.RCP R27, R4 ;  /* 0x00000004001ba308 */ /* 0x0007620000001000 */
[----:B-1----:R-:W-:-:S04]  /*5190*/  IMAD.WIDE.U32 R2, R28, UR18, R8 ;  /* 0x000000121c027c25 */ /* 0x002fc8000f8e0008 */
[----:B----4-:R-:W-:Y:S01]  /*51a0*/  @!P4 FADD.FTZ R6, R6, 1 ;  /* 0x3f8000000606c421 */ /* 0x010fe20000010000 */
[----:B------:R-:W-:Y:S02]  /*51b0*/  IMAD R3, R29, UR18, R3 ;  /* 0x000000121d037c24 */ /* 0x000fe4000f8e0203 */
[----:B------:R-:W1:Y:S01]  /*51c0*/  @!P3 MUFU.RCP R16, R5 ;  /* 0x000000050010b308 */ /* 0x000e620000001000 */
[----:B------:R-:W-:-:S04]  /*51d0*/  IMAD.WIDE.U32 R2, R45, UR8, R2 ;  /* 0x000000082d027c25 */ /* 0x000fc8000f8e0002 */
[----:B--2---:R-:W-:Y:S01]  /*51e0*/  @!P1 FADD.FTZ R7, R7, 1 ;  /* 0x3f80000007079421 */ /* 0x004fe20000010000 */
[----:B---3--:R-:W-:Y:S01]  /*51f0*/  IMAD R4, R45, UR9, R3 ;  /* 0x000000092d047c24 */ /* 0x008fe2000f8e0203 */
[----:B------:R-:W2:Y:S01]  /*5200*/  LDS R25, [UR6+0x100] ;  /* 0x00010006ff197984 */ /* 0x000ea20008000800 */
[----:B------:R-:W-:Y:S01]  /*5210*/  IADD3 R3, P5, PT, R72, R2, RZ ;  /* 0x0000000248037210 */ /* 0x000fe20007fbe0ff */
[----:B------:R-:W3:Y:S01]  /*5220*/  @!P4 MUFU.RCP R6, R6 ;  /* 0x000000060006c308 */ /* 0x000ee20000001000 */
[----:B------:R-:W4:Y:S01]  /*5230*/  LDCU.64 UR8, c[0x0][0x560] ;  /* 0x0000ac00ff0877ac */ /* 0x000f220008000a00 */
[----:B-----5:R-:W-:Y:S01]  /*5240*/  @!P2 FMUL.FTZ R102, R102, R27 ;  /* 0x0000001b6666a220 */ /* 0x020fe20000410000 */
[----:B------:R-:W-:Y:S01]  /*5250*/  IADD3.X R4, PT, PT, RZ, R4, RZ, P5, !PT ;  /* 0x00000004ff047210 */ /* 0x000fe20002ffe4ff */
[----:B------:R-:W5:Y:S01]  /*5260*/  LDC.64 R26, c[0x0][0x518] ;  /* 0x00014600ff1a7b82 */ /* 0x000f620000000a00 */
[----:B0-----:R-:W-:Y:S01]  /*5270*/  LEA R2, P6, R3, UR10, 0x1 ;  /* 0x0000000a03027c11 */ /* 0x001fe2000f8c08ff */
[----:B------:R-:W-:-:S02]  /*5280*/  FADD.FTZ R46, R102, R46 ;  /* 0x0000002e662e7221 */ /* 0x000fc40000010000 */
[----:B------:R-:W0:Y:S01]  /*5290*/  @!P1 MUFU.RCP R7, R7 ;  /* 0x0000000700079308 */ /* 0x000e220000001000 */
[----:B------:R-:W-:Y:S01]  /*52a0*/  LEA.HI.X R3, R3, UR11, R4, 0x1, P6 ;  /* 0x0000000b03037c11 */ /* 0x000fe2000b0f0c04 */
[----:B-1----:R-:W-:-:S04]  /*52b0*/  @!P3 FMUL.FTZ R101, R101, R16 ;  /* 0x000000106565b220 */ /* 0x002fc80000410000 */
[----:B------:R-:W-:Y:S01]  /*52c0*/  FADD.FTZ R46, R46, R101 ;  /* 0x000000652e2e7221 */ /* 0x000fe20000010000 */
[----:B------:R-:W-:Y:S01]  /*52d0*/  F2FP.F16.F32.PACK_AB R24, R101, R102 ;  /* 0x000000666518723e */ /* 0x000fe200000000ff */
[----:B---3--:R-:W-:Y:S01]  /*52e0*/  @!P4 FMUL.FTZ R99, R99, R6 ;  /* 0x000000066363c220 */ /* 0x008fe20000410000 */
[----:B0-----:R-:W-:Y:S01]  /*52f0*/  @!P1 FMUL.FTZ R104, R104, R7 ;  /* 0x0000000768689220 */ /* 0x001fe20000410000 */
[----:B-----5:R-:W-:-:S04]  /*5300*/  IMAD.WIDE.U32 R8, R26, UR18, R8 ;  /* 0x000000121a087c25 */ /* 0x020fc8000f8e0008 */
[----:B------:R-:W-:Y:S01]  /*5310*/  IMAD R9, R27, UR18, R9 ;  /* 0x000000121b097c24 */ /* 0x000fe2000f8e0209 */
[-C--:B--2---:R-:W-:Y:S02]  /*5320*/  ISETP.GE.AND P3, PT, R72, R25.reuse, PT ;  /* 0x000000194800720c */ /* 0x084fe40003f66270 */
[-C--:B------:R-:W-:Y:S02]  /*5330*/  ISETP.GE.AND P2, PT, R76, R25.reuse, PT ;  /* 0x000000194c00720c */ /* 0x080fe40003f46270 */
[-C--:B------:R-:W-:Y:S02]  /*5340*/  ISETP.GE.AND P4, PT, R89, R25.reuse, PT ;  /* 0x000000195900720c */ /* 0x080fe40003f86270 */
[----:B------:R-:W-:Y:S02]  /*5350*/  ISETP.GE.AND P5, PT, R88, R25, PT ;  /* 0x000000195800720c */ /* 0x000fe40003fa6270 */
[----:B------:R-:W-:Y:S01]  /*5360*/  F2FP.F16.F32.PACK_AB R25, R104, R99 ;  /* 0x000000636819723e */ /* 0x000fe200000000ff */
[----:B------:R-:W-:-:S04]  /*5370*/  FADD.FTZ R99, R46, R99 ;  /* 0x000000632e637221 */ /* 0x000fc80000010000 */
[----:B------:R-:W-:Y:S01]  /*5380*/  @!P3 STG.E.U16 desc[UR16][R2.64], R17 ;  /* 0x000000110200b986 */ /* 0x000fe2000c101510 */
[----:B------:R-:W-:-:S03]  /*5390*/  FADD.FTZ R46, R99, R104 ;  /* 0x00000068632e7221 */ /* 0x000fc60000010000 */
[----:B------:R-:W-:Y:S04]  /*53a0*/  @!P2 STG.E.U16 desc[UR16][R2.64+0x40], R19 ;  /* 0x000040130200a986 */ /* 0x000fe8000c101510 */
[----:B------:R-:W-:Y:S04]  /*53b0*/  @!P4 STG.E.U16 desc[UR16][R2.64+0x80], R21 ;  /* 0x000080150200c986 */ /* 0x000fe8000c101510 */
[----:B------:R0:W-:Y:S01]  /*53c0*/  @!P5 STG.E.U16 desc[UR16][R2.64+0xc0], R23 ;  /* 0x0000c0170200d986 */ /* 0x0001e2000c101510 */
[----:B------:R-:W-:Y:S01]  /*53d0*/  BAR.SYNC.DEFER_BLOCKING 0x0 ;  /* 0x0000000000007b1d */ /* 0x000fe20000010000 */
[----:B------:R-:W-:-:S04]  /*53e0*/  IADD3 R56, P5, PT, R56, -0x100, RZ ;  /* 0xffffff0038387810 */ /* 0x000fc80007fbe0ff */
[----:B------:R-:W-:Y:S01]  /*53f0*/  IADD3.X R58, PT, PT, R58, -0x1, RZ, P5, !PT ;  /* 0xffffffff3a3a7810 */ /* 0x000fe20002ffe4ff */
        /* <DEDUP_REMOVED lines=35> */
.L_x_17864:
        /* <DEDUP_REMOVED lines=34> */
.L_x_17908:
[----:B------:R-:W-:Y:S05]  /*5850*/  BSYNC.RECONVERGENT B0 ;  /* 0x0000000000007941 */ /* 0x000fea0003800200 */
.L_x_17907:
        /* <DEDUP_REMOVED lines=26> */
.L_x_17910:
[----:B------:R-:W-:Y:S05]  /*5a00*/  BSYNC.RECONVERGENT B0 ;  /* 0x0000000000007941 */ /* 0x000fea0003800200 */
.L_x_17909:
        /* <DEDUP_REMOVED lines=8> */
.L_x_17911:
        /* <DEDUP_REMOVED lines=16> */
.L_x_17912:
        /* <DEDUP_REMOVED lines=15> */
.L_x_18805:


//--------------------- .text._Z25selective_scan_bwd_kernelI32Selective_Scan_bwd_kernel_traitsILi32ELi4ELb0ELb1ELb1ELb1ELb1EN3c104HalfENS1_7complexIfEEEEv12SSMParamsBwd --------------------------
	.section	.text._Z25selective_scan_bwd_kernelI32Selective_Scan_bwd_kernel_traitsILi32ELi4ELb0ELb1ELb1ELb1ELb1EN3c104HalfENS1_7complexIfEEEEv12SSMParamsBwd,"ax",@progbits
	.align	128
        .global         _Z25selective_scan_bwd_kernelI32Selective_Scan_bwd_kernel_traitsILi32ELi4ELb0ELb1ELb1ELb1ELb1EN3c104HalfENS1_7complexIfEEEEv12SSMParamsBwd
        .type           _Z25selective_scan_bwd_kernelI32Selective_Scan_bwd_kernel_traitsILi32ELi4ELb0ELb1ELb1ELb1ELb1EN3c104HalfENS1_7complexIfEEEEv12SSMParamsBwd,@function
        .size           _Z25selective_scan_bwd_kernelI32Selective_Scan_bwd_kernel_traitsILi32ELi4ELb0ELb1ELb1ELb1ELb1EN3c104HalfENS1_7complexIfEEEEv12SSMParamsBwd,(.L_x_18806 - _Z25selective_scan_bwd_kernelI32Selective_Scan_bwd_kernel_traitsILi32ELi4ELb0ELb1ELb1ELb1ELb1EN3c104HalfENS1_7complexIfEEEEv12SSMParamsBwd)
        .other          _Z25selective_scan_bwd_kernelI32Selective_Scan_bwd_kernel_traitsILi32ELi4ELb0ELb1ELb1ELb1ELb1EN3c104HalfENS1_7complexIfEEEEv12SSMParamsBwd,@"STO_CUDA_ENTRY STV_DEFAULT"
_Z25selective_scan_bwd_kernelI32Selective_Scan_bwd_kernel_traitsILi32ELi4ELb0ELb1ELb1ELb1ELb1EN3c104HalfENS1_7complexIfEEEEv12SSMParamsBwd:
.text._Z25selective_scan_bwd_kernelI32Selective_Scan_bwd_kernel_traitsILi32ELi4ELb0ELb1ELb1ELb1ELb1EN3c104HalfENS1_7complexIfEEEEv12SSMParamsBwd:
        /* <DEDUP_REMOVED lines=67> */
[----:B------:R-:W-:Y:S02]  /*0430*/  SHF.R.U64 R9, R14, 0x1, R15 ;  /* 0x000000010e097819 */ /* 0x000fe4000000120f */
[----:B------:R-:W-:Y:S02]  /*0440*/  MOV R3, UR5 ;  /* 0x0000000500037c02 */ /* 0x000fe40008000f00 */
[----:B------:R-:W-:Y:S01]  /*0450*/  MOV R5, UR7 ;  /* 0x0000000700057c02 */ /* 0x000fe20008000f00 */
[----:B------:R-:W-:Y:S01]  /*0460*/  IMAD.WIDE.U32 R6, R9, UR18, R6 ;  /* 0x0000001209067c25 */ /* 0x000fe2000f8e0006 */
[----:B------:R-:W-:Y:S02]  /*0470*/  MOV R3, UR9 ;  /* 0x0000000900037c02 */ /* 0x000fe40008000f00 */
[----:B------:R-:W-:Y:S01]  /*0480*/  MOV R5, UR8 ;  /* 0x0000000800057c02 */ /* 0x000fe20008000f00 */
[----:B------:R-:W0:Y:S01]  /*0490*/  LDCU.64 UR8, c[0x0][0x3d0] ;  /* 0x00007a00ff0877ac */ /* 0x000e220008000a00 */
[----:B------:R-:W-:Y:S01]  /*04a0*/  IMAD R47, R10, UR18, RZ ;  /* 0x000000120a2f7c24 */ /* 0x000fe2000f8e02ff */
[----:B------:R-:W-:-:S02]  /*04b0*/  MOV R2, UR4 ;  /* 0x0000000400027c02 */ /* 0x000fc40008000f00 */
[C---:B--2---:R-:W-:Y:S02]  /*04c0*/  LEA R45, P0, R6.reuse, R20, 0x3 ;  /* 0x00000014062d7211 */ /* 0x044fe400078018ff */
[----:B------:R-:W-:Y:S01]  /*04d0*/  IADD3 R47, PT, PT, R7, R47, RZ ;  /* 0x0000002f072f7210 */ /* 0x000fe20007ffe0ff */
[C---:B------:R-:W-:Y:S01]  /*04e0*/  IMAD.WIDE.U32 R2, R43.reuse, UR10, R2 ;  /* 0x0000000a2b027c25 */ /* 0x040fe2000f8e0002 */
[----:B------:R-:W-:Y:S01]  /*04f0*/  MOV R4, UR6 ;  /* 0x0000000600047c02 */ /* 0x000fe20008000f00 */
[----:B---3--:R-:W-:Y:S01]  /*0500*/  UIMAD.WIDE.U32 UR4, UR18, UR12, URZ ;  /* 0x0000000c120472a5 */ /* 0x008fe2000f8e00ff */
[----:B------:R-:W-:Y:S02]  /*0510*/  LEA.HI.X R47, R6, R21, R47, 0x3, P0 ;  /* 0x00000015062f7211 */ /* 0x000fe400000f1c2f */
[----:B------:R-:W2:Y:S01]  /*0520*/  LDC.64 R20, c[0x0][0x4d8] ;  /* 0x00013600ff147b82 */ /* 0x000ea20000000a00 */
[----:B------:R-:W-:Y:S01]  /*0530*/  IMAD.WIDE.U32 R4, R43, UR14, R4 ;  /* 0x0000000e2b047c25 */ /* 0x000fe2000f8e0004 */
[----:B------:R-:W-:Y:S01]  /*0540*/  UIMAD UR5, UR18, UR13, UR5 ;  /* 0x0000000d120572a4 */ /* 0x000fe2000f8e0205 */
[----:B-1----:R-:W-:-:S02]  /*0550*/  ISETP.NE.U32.AND P0, PT, R26, RZ, PT ;  /* 0x000000ff1a00720c */ /* 0x002fc40003f05070 */
[----:B------:R-:W-:Y:S01]  /*0560*/  IMAD R17, R43, UR11, R3 ;  /* 0x0000000b2b117c24 */ /* 0x000fe2000f8e0203 */
[----:B------:R-:W-:Y:S01]  /*0570*/  LEA R9, R25, 0xffffff80, 0x7 ;  /* 0xffffff8019097811 */ /* 0x000fe200078e38ff */
[----:B----4-:R-:W-:Y:S01]  /*0580*/  IMAD R3, R11, R12, RZ ;  /* 0x0000000c0b037224 */ /* 0x010fe200078e02ff */
[----:B------:R-:W-:Y:S01]  /*0590*/  ISETP.NE.AND.EX P0, PT, R27, RZ, PT, P0 ;  /* 0x000000ff1b00720c */ /* 0x000fe20003f05300 */
[----:B------:R-:W-:Y:S01]  /*05a0*/  IMAD R15, R43, UR15, R5 ;  /* 0x0000000f2b0f7c24 */ /* 0x000fe2000f8e0205 */
[----:B------:R-:W-:Y:S01]  /*05b0*/  IADD3 R62, P2, PT, R9, R2, RZ ;  /* 0x00000002093e7210 */ /* 0x000fe20007f5e0ff */
[C---:B------:R-:W-:Y:S01]  /*05c0*/  IMAD R5, R8.reuse, R13, R3 ;  /* 0x0000000d08057224 */ /* 0x040fe200078e0203 */
[----:B0-----:R-:W-:Y:S01]  /*05d0*/  UIMAD.WIDE.U32 UR6, UR18, UR8, URZ ;  /* 0x00000008120672a5 */ /* 0x001fe2000f8e00ff */
[----:B------:R-:W-:Y:S01]  /*05e0*/  IMAD.WIDE.U32 R2, R8, R12, UR4 ;  /* 0x0000000408027e25 */ /* 0x000fe2000f8e000c */
[----:B------:R-:W-:Y:S01]  /*05f0*/  LEA R7, R25, 0xffffff00, 0x8 ;  /* 0xffffff0019077811 */ /* 0x000fe200078e40ff */
[----:B------:R-:W0:Y:S01]  /*0600*/  LDC.64 R26, c[0x0][0x468] ;  /* 0x00011a00ff1a7b82 */ /* 0x000e220000000a00 */
[----:B------:R-:W-:-:S02]  /*0610*/  UIMAD UR7, UR18, UR9, UR7 ;  /* 0x00000009120772a4 */ /* 0x000fc4000f8e0207 */
[----:B------:R-:W-:Y:S01]  /*0620*/  IADD3 R14, PT, PT, R3, R5, RZ ;  /* 0x00000005030e7210 */ /* 0x000fe20007ffe0ff */
[----:B------:R-:W-:Y:S01]  /*0630*/  IMAD R3, R11, R22, RZ ;  /* 0x000000160b037224 */ /* 0x000fe200078e02ff */
[----:B------:R-:W-:Y:S01]  /*0640*/  IADD3 R64, P1, PT, R7, R2, RZ ;  /* 0x0000000207407210 */ /* 0x000fe20007f3e0ff */
[----:B------:R-:W-:Y:S01]  /*0650*/  IMAD R2, R11, R18, RZ ;  /* 0x000000120b027224 */ /* 0x000fe200078e02ff */
[----:B------:R-:W-:Y:S01]  /*0660*/  IADD3 R58, P3, PT, R9, R4, RZ ;  /* 0x00000004093a7210 */ /* 0x000fe20007f7e0ff */
[C---:B------:R-:W-:Y:S01]  /*0670*/  IMAD.WIDE.U32 R4, R8.reuse, R18, UR6 ;  /* 0x0000000608047e25 */ /* 0x040fe2000f8e0012 */
[----:B------:R-:W1:Y:S01]  /*0680*/  @P0 LDC R12, c[0x0][0x384] ;  /* 0x0000e100ff0c0b82 */ /* 0x000e620000000800 */
[----:B------:R-:W3:Y:S02]  /*0690*/  LDCU.64 UR8, c[0x0][0x498] ;  /* 0x00009300ff0877ac */ /* 0x000ee40008000a00 */
[C---:B------:R-:W-:Y:S02]  /*06a0*/  IMAD R11, R8.reuse, R19, R2 ;  /* 0x00000013080b7224 */ /* 0x040fe400078e0202 */
[----:B------:R-:W-:-:S02]  /*06b0*/  IMAD R13, R8, R23, R3 ;  /* 0x00000017080d7224 */ /* 0x000fc400078e0203 */
[----:B------:R-:W-:Y:S01]  /*06c0*/  IMAD.WIDE.U32 R2, R8, R22, RZ ;  /* 0x0000001608027225 */ /* 0x000fe200078e00ff */
[----:B------:R-:W-:Y:S01]  /*06d0*/  IADD3 R60, P4, PT, R7, R4, RZ ;  /* 0x00000004073c7210 */ /* 0x000fe20007f9e0ff */
[----:B------:R-:W4:Y:S01]  /*06e0*/  LDC.64 R22, c[0x0][0x540] ;  /* 0x00015000ff167b82 */ /* 0x000f220000000a00 */
[----:B------:R-:W-:Y:S02]  /*06f0*/  IADD3 R8, PT, PT, R5, R11, RZ ;  /* 0x0000000b05087210 */ /* 0x000fe40007ffe0ff */
[----:B------:R-:W-:Y:S02]  /*0700*/  IADD3 R3, PT, PT, R3, R13, RZ ;  /* 0x0000000d03037210 */ /* 0x000fe40007ffe0ff */
[----:B--2---:R-:W-:-:S03]  /*0710*/  SHF.R.U64 R5, R20, 0x1, R21 ;  /* 0x0000000114057819 */ /* 0x004fc60000001215 */
[----:B------:R-:W2:Y:S01]  /*0720*/  LDC.64 R10, c[0x0][0x4a0] ;  /* 0x00012800ff0a7b82 */ /* 0x000ea20000000a00 */
[----:B------:R-:W-:Y:S01]  /*0730*/  SHF.R.S32.HI R7, RZ, 0x1f, R7 ;  /* 0x0000001fff077819 */ /* 0x000fe20000011407 */
[----:B------:R-:W-:Y:S01]  /*0740*/  IMAD.WIDE.U32 R4, R5, UR18, R2 ;  /* 0x0000001205047c25 */ /* 0x000fe2000f8e0002 */
[----:B------:R-:W-:Y:S02]  /*0750*/  SHF.R.U32.HI R2, RZ, 0x1, R21 ;  /* 0x00000001ff027819 */ /* 0x000fe40000011615 */
[----:B------:R-:W-:-:S03]  /*0760*/  IADD3.X R14, PT, PT, R7, R14, RZ, P1, !PT ;  /* 0x0000000e070e7210 */ /* 0x000fc60000ffe4ff */
[----:B------:R-:W0:Y:S01]  /*0770*/  @P0 LDC R16, c[0x0][0x38c] ;  /* 0x0000e300ff100b82 */ /* 0x000e220000000800 */
[----:B------:R-:W-:-:S07]  /*0780*/  IADD3.X R8, PT, PT, R7, R8, RZ, P4, !PT ;  /* 0x0000000807087210 */ /* 0x000fce00027fe4ff */
[----:B------:R-:W0:Y:S01]  /*0790*/  LDC.64 R20, c[0x0][0x460] ;  /* 0x00011800ff147b82 */ /* 0x000e220000000a00 */
[----:B---3--:R-:W-:Y:S02]  /*07a0*/  UIMAD.WIDE.U32 UR4, UR18, UR8, URZ ;  /* 0x00000008120472a5 */ /* 0x008fe4000f8e00ff */
[----:B------:R-:W-:-:S05]  /*07b0*/  IMAD R51, R2, UR18, RZ ;  /* 0x0000001202337c24 */ /* 0x000fca000f8e02ff */
[----:B------:R-:W3:Y:S01]  /*07c0*/  @P0 LDC.64 R6, c[0x0][0x480] ;  /* 0x00012000ff060b82 */ /* 0x000ee20000000a00 */
[----:B------:R-:W-:-:S07]  /*07d0*/  UIMAD UR5, UR18, UR9, UR5 ;  /* 0x00000009120572a4 */ /* 0x000fce000f8e0205 */
[----:B------:R-:W3:Y:S01]  /*07e0*/  LDC.64 R18, c[0x0][0x4a8] ;  /* 0x00012a00ff127b82 */ /* 0x000ee20000000a00 */
[----:B-1----:R-:W-:Y:S01]  /*07f0*/  @P0 IMAD R2, R12, UR18, R43 ;  /* 0x000000120c020c24 */ /* 0x002fe2000f8e022b */
[----:B------:R-:W-:Y:S02]  /*0800*/  IADD3 R51, PT, PT, R5, R51, RZ ;  /* 0x0000003305337210 */ /* 0x000fe40007ffe0ff */
[----:B----4-:R-:W-:Y:S01]  /*0810*/  LEA R49, P4, R4, R22, 0x3 ;  /* 0x0000001604317211 */ /* 0x010fe200078818ff */
[----:B------:R-:W-:Y:S01]  /*0820*/  @P0 IMAD R5, R2, R25, RZ ;  /* 0x0000001902050224 */ /* 0x000fe200078e02ff */
[----:B------:R-:W-:Y:S01]  /*0830*/  ISETP.GE.AND P1, PT, R25, 0x1, PT ;  /* 0x000000011900780c */ /* 0x000fe20003f26270 */
[C---:B--2---:R-:W-:Y:S01]  /*0840*/  IMAD.WIDE.U32 R2, R43.reuse, R10, UR4 ;  /* 0x000000042b027e25 */ /* 0x044fe2000f8e000a */
[----:B------:R-:W-:Y:S02]  /*0850*/  LEA.HI.X R51, R4, R23, R51, 0x3, P4 ;  /* 0x0000001704337211 */ /* 0x000fe400020f1c33 */
[----:B------:R-:W-:Y:S01]  /*0860*/  SHF.R.S32.HI R4, RZ, 0x1f, R9 ;  /* 0x0000001fff047819 */ /* 0x000fe20000011409 */
[----:B------:R-:W-:Y:S01]  /*0870*/  IMAD R11, R43, R11, R3 ;  /* 0x0000000b2b0b7224 */ /* 0x000fe200078e0203 */
[----:B------:R-:W-:Y:S01]  /*0880*/  IADD3 R2, P4, PT, R9, R2, RZ ;  /* 0x0000000209027210 */ /* 0x000fe20007f9e0ff */
[----:B0-----:R-:W-:Y:S01]  /*0890*/  @P0 IMAD R5, R5, R16, RZ ;  /* 0x0000001005050224 */ /* 0x001fe200078e02ff */
        /* <DEDUP_REMOVED lines=9> */
[C---:B------:R-:W-:Y:S01]  /*0930*/  IMAD.WIDE.U32 R10, R43.reuse, R18, RZ ;  /* 0x000000122b0a7225 */ /* 0x040fe200078e00ff */
        /* <DEDUP_REMOVED lines=67> */
.L_x_17956:
        /* <DEDUP_REMOVED lines=107> */
.L_x_17915:
[----:B------:R-:W-:Y:S05]  /*1420*/  BSYNC.RECONVERGENT B0 ;  /* 0x0000000000007941 */ /* 0x000fea0003800200 */
.L_x_17914:
        /* <DEDUP_REMOVED lines=35> */
.L_x_17917:
[----:B------:R-:W-:Y:S05]  /*1660*/  BSYNC.RECONVERGENT B0 ;  /* 0x0000000000007941 */ /* 0x000fea0003800200 */
.L_x_17916:
        /* <DEDUP_REMOVED lines=35> */
.L_x_17919:
[----:B------:R-:W-:Y:S05]  /*18a0*/  BSYNC.RECONVERGENT B0 ;  /* 0x0000000000007941 */ /* 0x000fea0003800200 */
.L_x_17918:
        /* <DEDUP_REMOVED lines=32> */
.L_x_17921:
[----:B------:R-:W-:Y:S05]  /*1ab0*/  BSYNC.RECONVERGENT B0 ;  /* 0x0000000000007941 */ /* 0x000fea0003800200 */
.L_x_17920:
        /* <DEDUP_REMOVED lines=26> */
[----:B------:R-:W-:-:S03]  /*1c60*/  PRMT R31, RZ, 0x7610, R31 ;  /* 0x00007610ff1f7816 */ /* 0x000fc6000000001f */
[----:B------:R-:W-:Y:S01]  /*1c70*/  IMAD R7, R25, UR18, R7 ;  /* 0x0000001219077c24 */ /* 0x000fe2000f8e0207 */
[----:B------:R-:W-:Y:S01]  /*1c80*/  PRMT R25, RZ, 0x7610, R25 ;  /* 0x00007610ff197816 */ /* 0x000fe20000000019 */
[----:B---3--:R-:W-:Y:S01]  /*1c90*/  IMAD.WIDE.U32 R6, R43, R28, R6 ;  /* 0x0000001c2b067225 */ /* 0x008fe200078e0006 */
[----:B0-----:R-:W-:-:S03]  /*1ca0*/  PRMT R15, RZ, 0x7610, R15 ;  /* 0x00007610ff0f7816 */ /* 0x001fc6000000000f */
[----:B------:R-:W-:Y:S01]  /*1cb0*/  IMAD R18, R43, R29, R7 ;  /* 0x0000001d2b127224 */ /* 0x000fe200078e0207 */
[----:B------:R-:W-:Y:S02]  /*1cc0*/  IADD3 R7, P4, PT, R70, R6, RZ ;  /* 0x0000000646077210 */ /* 0x000fe40007f9e0ff */
[----:B------:R-:W-:Y:S02]  /*1cd0*/  PRMT R29, RZ, 0x7610, R29 ;  /* 0x00007610ff1d7816 */ /* 0x000fe4000000001d */
[----:B------:R-:W-:Y:S02]  /*1ce0*/  IADD3.X R14, PT, PT, RZ, R18, RZ, P4, !PT ;  /* 0x00000012ff0e7210 */ /* 0x000fe400027fe4ff */
[----:B----4-:R-:W-:-:S04]  /*1cf0*/  LEA R6, P4, R7, UR8, 0x1 ;  /* 0x0000000807067c11 */ /* 0x010fc8000f8808ff */
[----:B------:R-:W-:Y:S01]  /*1d00*/  LEA.HI.X R7, R7, UR9, R14, 0x1, P4 ;  /* 0x0000000907077c11 */ /* 0x000fe2000a0f0c0e */
[----:B------:R-:W0:Y:S01]  /*1d10*/  LDCU.64 UR8, c[0x0][0x510] ;  /* 0x0000a200ff0877ac */ /* 0x000e220008000a00 */
        /* <DEDUP_REMOVED lines=16> */
[----:B------:R-:W-:Y:S02]  /*1e20*/  HADD2.F32 R19, -RZ, R32.H0_H0 ;  /* 0x20000020ff137230 */ /* 0x000fe40000004100 */
[----:B------:R-:W-:Y:S01]  /*1e30*/  FMUL.FTZ R17, R22, -1.4426950216293334961 ;  /* 0xbfb8aa3b16117820 */ /* 0x000fe20000410000 */
[----:B------:R-:W-:Y:S01]  /*1e40*/  UISETP.NE.AND.EX UP0, UPT, UR13, URZ, UPT, UP0 ;  /* 0x000000ff0d00728c */ /* 0x000fe2000bf05300 */
[----:B------:R-:W-:Y:S01]  /*1e50*/  FMUL.FTZ R18, R33, -1.4426950216293334961 ;  /* 0xbfb8aa3b21127820 */ /* 0x000fe20000410000 */
[----:B------:R-:W-:-:S03]  /*1e60*/  FMUL.FTZ R14, R19, -1.4426950216293334961 ;  /* 0xbfb8aa3b130e7820 */ /* 0x000fc60000410000 */
[----:B------:R-:W5:Y:S04]  /*1e70*/  MUFU.EX2 R17, R17 ;  /* 0x0000001100117308 */ /* 0x000f680000000800 */
[----:B------:R-:W1:Y:S04]  /*1e80*/  MUFU.EX2 R18, R18 ;  /* 0x0000001200127308 */ /* 0x000e680000000800 */
[----:B------:R-:W0:Y:S01]  /*1e90*/  MUFU.EX2 R14, R14 ;  /* 0x0000000e000e7308 */ /* 0x000e220000000800 */
[----:B-----5:R-:W-:Y:S01]  /*1ea0*/  FADD.FTZ R7, R17, 1 ;  /* 0x3f80000011077421 */ /* 0x020fe20000010000 */
[----:B------:R-:W-:-:S02]  /*1eb0*/  HADD2.F32 R17, -RZ, R37.H0_H0 ;  /* 0x20000025ff117230 */ /* 0x000fc40000004100 */
[----:B-1----:R-:W-:Y:S01]  /*1ec0*/  FADD.FTZ R26, R18, 1 ;  /* 0x3f800000121a7421 */ /* 0x002fe20000010000 */
[----:B------:R-:W1:Y:S01]  /*1ed0*/  MUFU.RCP R23, R7 ;  /* 0x0000000700177308 */ /* 0x000e620000001000 */
[----:B------:R-:W-:Y:S02]  /*1ee0*/  HADD2.F32 R18, -RZ, R37.H1_H1 ;  /* 0x30000025ff127230 */ /* 0x000fe40000004100 */
[----:B0-----:R-:W-:Y:S01]  /*1ef0*/  FADD.FTZ R6, R14, 1 ;  /* 0x3f8000000e067421 */ /* 0x001fe20000010000 */
[----:B------:R-:W-:-:S04]  /*1f00*/  HADD2.F32 R14, -RZ, R36.H0_H0 ;  /* 0x20000024ff0e7230 */ /* 0x000fc80000004100 */
[----:B------:R-:W0:Y:S08]  /*1f10*/  MUFU.RCP R34, R26 ;  /* 0x0000001a00227308 */ /* 0x000e300000001000 */
[----:B------:R-:W5:Y:S01]  /*1f20*/  MUFU.RCP R20, R6 ;  /* 0x0000000600147308 */ /* 0x000f620000001000 */
[----:B-1----:R-:W-:Y:S01]  /*1f30*/  FADD.FTZ R7, -R23, 1 ;  /* 0x3f80000017077421 */ /* 0x002fe20000010100 */
[----:B0-----:R-:W-:Y:S01]  /*1f40*/  FADD.FTZ R26, -R34, 1 ;  /* 0x3f800000221a7421 */ /* 0x001fe20000010100 */
[----:B-----5:R-:W-:-:S04]  /*1f50*/  FADD.FTZ R6, -R20, 1 ;  /* 0x3f80000014067421 */ /* 0x020fc80000010100 */
[C---:B------:R-:W-:Y:S01]  /*1f60*/  FFMA.FTZ R6, R19.reuse, R6, 1 ;  /* 0x3f80000013067423 */ /* 0x040fe20000010006 */
[----:B------:R-:W-:Y:S01]  /*1f70*/  FMUL.FTZ R19, R19, R20 ;  /* 0x0000001413137220 */ /* 0x000fe20000410000 */
[----:B--2---:R0:W-:Y:S04]  /*1f80*/  STS.U16 [R90], R15 ;  /* 0x0000000f5a007388 */ /* 0x0041e80000000400 */
[----:B---3--:R1:W-:Y:S04]  /*1f90*/  STS.U16 [R90+0x40], R25 ;  /* 0x000040195a007388 */ /* 0x0083e80000000400 */
[----:B----4-:R2:W-:Y:S01]  /*1fa0*/  STS.U16 [R90+0x80], R29 ;  /* 0x0000801d5a007388 */ /* 0x0105e20000000400 */
[----:B0-----:R-:W-:-:S03]  /*1fb0*/  FMUL.FTZ R15, R28, -1.4426950216293334961 ;  /* 0xbfb8aa3b1c0f7820 */ /* 0x001fc60000410000 */
[----:B------:R0:W-:Y:S01]  /*1fc0*/  STS.U16 [R90+0xc0], R31 ;  /* 0x0000c01f5a007388 */ /* 0x0001e20000000400 */
[----:B------:R-:W-:-:S03]  /*1fd0*/  NOP ;  /* 0x0000000000007918 */ /* 0x000fc60000000000 */
[----:B------:R-:W3:Y:S01]  /*1fe0*/  LDS.64 R38, [R95] ;  /* 0x000000005f267984 */ /* 0x000ee20000000a00 */
[----:B------:R-:W1:Y:S02]  /*1ff0*/  MUFU.EX2 R15, R15 ;  /* 0x0000000f000f7308 */ /* 0x000e640000000800 */
[----:B-1----:R-:W-:Y:S01]  /*2000*/  FADD.FTZ R25, R15, 1 ;  /* 0x3f8000000f197421 */ /* 0x002fe20000010000 */
[----:B------:R-:W-:Y:S02]  /*2010*/  HADD2.F32 R15, -RZ, R36.H1_H1 ;  /* 0x30000024ff0f7230 */ /* 0x000fe40000004100 */
[C---:B------:R-:W-:Y:S01]  /*2020*/  FFMA.FTZ R36, R33.reuse, R26, 1 ;  /* 0x3f80000021247423 */ /* 0x040fe2000001001a */
[----:B------:R-:W-:Y:S01]  /*2030*/  FMUL.FTZ R33, R33, R34 ;  /* 0x0000002221217220 */ /* 0x000fe20000410000 */
[----:B--2---:R1:W0:Y:S02]  /*2040*/  MUFU.RCP R29, R25 ;  /* 0x00000019001d7308 */ /* 0x0042240000001000 */
[C---:B-1----:R-:W-:Y:S01]  /*2050*/  FFMA.FTZ R25, R22.reuse, R7, 1 ;  /* 0x3f80000016197423 */ /* 0x042fe20000010007 */
[----:B------:R-:W-:Y:S01]  /*2060*/  FMUL.FTZ R22, R22, R23 ;  /* 0x0000001716167220 */ /* 0x000fe20000410000 */
[----:B0-----:R-:W-:Y:S01]  /*2070*/  FADD.FTZ R31, -R29, 1 ;  /* 0x3f8000001d1f7421 */ /* 0x001fe20000010100 */
[----:B---3--:R-:W-:-:S03]  /*2080*/  HADD2.F32 R21, -RZ, R38.H0_H0 ;  /* 0x20000026ff157230 */ /* 0x008fc60000004100 */
[C---:B------:R-:W-:Y:S01]  /*2090*/  FFMA.FTZ R31, R28.reuse, R31, 1 ;  /* 0x3f8000001c1f7423 */ /* 0x040fe2000001001f */
[----:B------:R-:W-:Y:S02]  /*20a0*/  HADD2.F32 R24, -RZ, R38.H1_H1 ;  /* 0x30000026ff187230 */ /* 0x000fe40000004100 */
[----:B------:R-:W-:Y:S01]  /*20b0*/  FMUL.FTZ R28, R28, R29 ;  /* 0x0000001d1c1c7220 */ /* 0x000fe20000410000 */
[--C-:B------:R-:W-:Y:S02]  /*20c0*/  HADD2.F32 R30, -RZ, R39.reuse.H0_H0 ;  /* 0x20000027ff1e7230 */ /* 0x100fe40000004100 */
[----:B------:R-:W-:Y:S01]  /*20d0*/  FMUL.FTZ R7, R14, R21 ;  /* 0x000000150e077220 */ /* 0x000fe20000410000 */
[----:B------:R-:W-:Y:S01]  /*20e0*/  HADD2.F32 R35, -RZ, R39.H1_H1 ;  /* 0x30000027ff237230 */ /* 0x000fe20000004100 */
        /* <DEDUP_REMOVED lines=12> */
[----:B------:R-:W-:-:S02]  /*21b0*/  FMUL.FTZ R36, R37, R36 ;  /* 0x0000002425247220 */ /* 0x000fc40000410000 */
[----:B------:R-:W-:Y:S01]  /*21c0*/  F2FP.F16.F32.PACK_AB R102, R25, R6 ;  /* 0x000000061966723e */ /* 0x000fe200000000ff */
[----:B------:R-:W-:Y:S02]  /*21d0*/  IMAD.WIDE.U32 R6, R104, UR18, R92 ;  /* 0x0000001268067c25 */ /* 0x000fe4000f8e005c */
[----:B------:R-:W-:Y:S02]  /*21e0*/  F2FP.F16.F32.PACK_AB R103, R36, R31 ;  /* 0x0000001f2467723e */ /* 0x000fe400000000ff */
[----:B------:R-:W-:Y:S02]  /*21f0*/  IMAD R7, R105, UR18, R7 ;  /* 0x0000001269077c24 */ /* 0x000fe4000f8e0207 */
[----:B------:R-:W-:Y:S01]  /*2200*/  IMAD.WIDE.U32 R6, R43, UR8, R6 ;  /* 0x000000082b067c25 */ /* 0x000fe2000f8e0006 */
[----:B------:R-:W-:Y:S01]  /*2210*/  STS.64 [R95], R102 ;  /* 0x000000665f007388 */ /* 0x000fe20000000a00 */
[----:B------:R-:W-:-:S03]  /*2220*/  NOP ;  /* 0x0000000000007918 */ /* 0x000fc60000000000 */
[----:B------:R-:W-:Y:S01]  /*2230*/  LDS.U16 R25, [R90] ;  /* 0x000000005a197984 */ /* 0x000fe20000000400 */
[----:B------:R-:W-:Y:S01]  /*2240*/  IMAD R26, R43, UR9, R7 ;  /* 0x000000092b1a7c24 */ /* 0x000fe2000f8e0207 */
[----:B------:R-:W-:Y:S02]  /*2250*/  IADD3 R7, P0, PT, R70, R6, RZ ;  /* 0x0000000646077210 */ /* 0x000fe40007f1e0ff */
[----:B------:R-:W-:Y:S02]  /*2260*/  LDS.U16 R31, [R90+0x40] ;  /* 0x000040005a1f7984 */ /* 0x000fe40000000400 */
[----:B------:R-:W-:Y:S02]  /*2270*/  IADD3.X R26, PT, PT, RZ, R26, RZ, P0, !PT ;  /* 0x0000001aff1a7210 */ /* 0x000fe400007fe4ff */
[----:B------:R-:W-:Y:S01]  /*2280*/  LDS.U16 R37, [R90+0x80] ;  /* 0x000080005a257984 */ /* 0x000fe20000000400 */
[----:B------:R-:W-:-:S03]  /*2290*/  LEA R6, P5, R7, UR10, 0x1 ;  /* 0x0000000a07067c11 */ /* 0x000fc6000f8a08ff */
[----:B------:R-:W-:Y:S01]  /*22a0*/  LDS.U16 R39, [R90+0xc0] ;  /* 0x0000c0005a277984 */ /* 0x000fe20000000400 */
[----:B------:R-:W-:-:S03]  /*22b0*/  LEA.HI.X R7, R7, UR11, R26, 0x1, P5 ;  /* 0x0000000b07077c11 */ /* 0x000fc6000a8f0c1a */
[----:B------:R-:W-:Y:S01]  /*22c0*/  @!P1 STS [UR6+0x100], R89 ;  /* 0x00010059ff009988 */ /* 0x000fe20008000806 */
[----:B------:R-:W-:Y:S06]  /*22d0*/  BAR.SYNC.DEFER_BLOCKING 0x0 ;  /* 0x0000000000007b1d */ /* 0x000fec0000010000 */
[----:B------:R-:W0:Y:S02]  /*22e0*/  LDS R41, [UR6+0x100] ;  /* 0x00010006ff297984 */ /* 0x000e240008000800 */
[-C--:B0-----:R-:W-:Y:S02]  /*22f0*/  ISETP.GE.AND P0, PT, R70, R41.reuse, PT ;  /* 0x000000294600720c */ /* 0x081fe40003f06270 */
[----:B------:R-:W-:-:S02]  /*2300*/  ISETP.GE.AND P2, PT, R74, R41, PT ;  /* 0x000000294a00720c */ /* 0x000fc40003f46270 */
        /* <DEDUP_REMOVED lines=41> */
.L_x_17922:
        /* <DEDUP_REMOVED lines=9> */
[----:B------:R-:W-:Y:S02]  /*2630*/  HFMA2 R102, -RZ, RZ, 0, 0 ;  /* 0x00000000ff667431 */ /* 0x000fe400000001ff */
[----:B------:R-:W-:Y:S01]  /*2640*/  FFMA.FTZ R44, R15, R103, R44 ;  /* 0x000000670f2c7223 */ /* 0x000fe2000001002c */
[----:B------:R-:W-:Y:S01]  /*2650*/  HFMA2 R97, -RZ, RZ, 0, 0 ;  /* 0x00000000ff617431 */ /* 0x000fe200000001ff */
[----:B------:R-:W-:Y:S01]  /*2660*/  PRMT R109, RZ, 0x7610, R109 ;  /* 0x00007610ff6d7816 */ /* 0x000fe2000000006d */
[-C--:B------:R-:W-:Y:S01]  /*2670*/  FMUL.FTZ R111, R23, R0.reuse ;  /* 0x00000000176f7220 */ /* 0x080fe20000410000 */
[----:B------:R-:W-:Y:S01]  /*2680*/  FFMA.FTZ R5, R17, R105, R44 ;  /* 0x0000006911057223 */ /* 0x000fe2000001002c */
[----:B------:R-:W-:Y:S01]  /*2690*/  MOV R93, RZ ;  /* 0x000000ff005d7202 */ /* 0x000fe20000000f00 */
[-C--:B------:R-:W-:Y:S01]  /*26a0*/  FMUL.FTZ R104, R15, R0.reuse ;  /* 0x000000000f687220 */ /* 0x080fe20000410000 */
[----:B------:R-:W-:Y:S01]  /*26b0*/  MOV R99, RZ ;  /* 0x000000ff00637202 */ /* 0x000fe20000000f00 */
        /* <DEDUP_REMOVED lines=9> */
[----:B------:R-:W-:Y:S01]  /*2750*/  IADD3 R15, PT, PT, R16, 0x3, RZ ;  /* 0x00000003100f7810 */ /* 0x000fe20007ffe0ff */
[----:B------:R-:W-:Y:S01]  /*2760*/  FADD.FTZ R114, R18, R18 ;  /* 0x0000001212727221 */ /* 0x000fe20000010000 */
[C---:B------:R-:W-:Y:S01]  /*2770*/  IADD3 R17, PT, PT, R16.reuse, 0x4, RZ ;  /* 0x0000000410117810 */ /* 0x040fe20007ffe0ff */
[----:B------:R-:W2:Y:S01]  /*2780*/  LDC R120, c[0x0][0x388] ;  /* 0x0000e200ff787b82 */ /* 0x000ea20000000800 */
[C---:B-1----:R-:W-:Y:S01]  /*2790*/  IADD3 R19, PT, PT, R16.reuse, 0x5, RZ ;  /* 0x0000000510137810 */ /* 0x042fe20007ffe0ff */
[----:B------:R-:W-:Y:S01]  /*27a0*/  FMUL.FTZ R116, R101, R94 ;  /* 0x0000005e65747220 */ /* 0x000fe20000410000 */
[C---:B------:R-:W-:Y:S01]  /*27b0*/  IADD3 R21, PT, PT, R16.reuse, 0x6, RZ ;  /* 0x0000000610157810 */ /* 0x040fe20007ffe0ff */
[----:B------:R-:W-:Y:S01]  /*27c0*/  FMUL.FTZ R117, R103, R96 ;  /* 0x0000006067757220 */ /* 0x000fe20000410000 */
[C---:B------:R-:W-:Y:S01]  /*27d0*/  IADD3 R23, PT, PT, R16.reuse, 0x7, RZ ;  /* 0x0000000710177810 */ /* 0x040fe20007ffe0ff */
[----:B------:R-:W-:Y:S01]  /*27e0*/  FMUL.FTZ R118, R105, R98 ;  /* 0x0000006269767220 */ /* 0x000fe20000410000 */
[C---:B------:R-:W-:Y:S01]  /*27f0*/  IADD3 R5, PT, PT, R16.reuse, 0x1, RZ ;  /* 0x0000000110057810 */ /* 0x040fe20007ffe0ff */
[----:B0-----:R-:W0:Y:S01]  /*2800*/  LDC.64 R24, c[0x0][0x3a8] ;  /* 0x0000ea00ff187b82 */ /* 0x001e220000000a00 */
[----:B------:R-:W-:Y:S01]  /*2810*/  IADD3 R7, PT, PT, R16, 0x2, RZ ;  /* 0x0000000210077810 */ /* 0x000fe20007ffe0ff */
[----:B------:R-:W-:Y:S01]  /*2820*/  FMUL.FTZ R119, R107, R100 ;  /* 0x000000646b777220 */ /* 0x000fe20000410000 */
[-C--:B------:R-:W-:Y:S01]  /*2830*/  LEA.HI.SX32 R124, R5, R16.reuse, 0x1b ;  /* 0x00000010057c7211 */ /* 0x080fe200078fdaff */
[----:B------:R-:W1:Y:S01]  /*2840*/  LDCU UR8, c[0x0][0x394] ;  /* 0x00007280ff0877ac */ /* 0x000e620008000800 */
        /* <DEDUP_REMOVED lines=8> */
[-C--:B------:R-:W-:Y:S02]  /*28d0*/  LEA.HI.SX32 R131, R23, R16.reuse, 0x1b ;  /* 0x0000001017837211 */ /* 0x080fe400078fdaff */
[----:B------:R-:W-:Y:S01]  /*28e0*/  LEA.HI.SX32 R122, R16, R16, 0x1b ;  /* 0x00000010107a7211 */ /* 0x000fe200078fdaff */
[----:B------:R-:W0:Y:S01]  /*28f0*/  LDC.64 R22, c[0x0][0x440] ;  /* 0x00011000ff167b82 */ /* 0x000e220000000a00 */
[----:B------:R-:W-:-:S02]  /*2900*/  SHF.L.U32 R5, R54, 0x8, RZ ;  /* 0x0000000836057819 */ /* 0x000fc400000006ff */
[----:B------:R-:W-:Y:S02]  /*2910*/  ISETP.NE.AND P0, PT, R87, 0x1, PT ;  /* 0x000000015700780c */ /* 0x000fe40003f05270 */
[----:B------:R-:W-:Y:S02]  /*2920*/  LEA R121, R27, -R5, 0x1 ;  /* 0x800000051b797211 */ /* 0x000fe400078e08ff */
[----:B------:R-:W-:Y:S01]  /*2930*/  SHF.L.U32 R123, R87, 0x8, RZ ;  /* 0x00000008577b7819 */ /* 0x000fe200000006ff */
[----:B------:R-:W0:Y:S01]  /*2940*/  LDC.64 R20, c[0x0][0x3c0] ;  /* 0x0000f000ff147b82 */ /* 0x000e220000000a00 */
[----:B------:R-:W-:Y:S02]  /*2950*/  IADD3 R28, P1, PT, R5, R48, RZ ;  /* 0x00000030051c7210 */ /* 0x000fe40007f3e0ff */
[----:B------:R-:W-:Y:S02]  /*2960*/  ISETP.GE.AND P2, PT, R76, R121, PT ;  /* 0x000000794c00720c */ /* 0x000fe40003f46270 */
[----:B------:R-:W-:-:S02]  /*2970*/  IADD3 R115, PT, PT, R87, -0x2, RZ ;  /* 0xfffffffe57737810 */ /* 0x000fc40007ffe0ff */
[----:B------:R-:W-:Y:S01]  /*2980*/  MOV R102, RZ ;  /* 0x000000ff00667202 */ /* 0x000fe20000000f00 */
[----:B------:R-:W0:Y:S01]  /*2990*/  LDC.64 R18, c[0x0][0x3e0] ;  /* 0x0000f800ff127b82 */ /* 0x000e220000000a00 */
[----:B------:R-:W-:Y:S02]  /*29a0*/  ISETP.EQ.AND P0, PT, R48, RZ, P0 ;  /* 0x000000ff3000720c */ /* 0x000fe40000702270 */
[----:B------:R-:W-:Y:S02]  /*29b0*/  LEA R122, R122, UR6, 0x1 ;  /* 0x000000067a7a7c11 */ /* 0x000fe4000f8e08ff */
[----:B------:R-:W-:Y:S02]  /*29c0*/  LOP3.LUT R123, R123, 0x100, RZ, 0xc0, !PT ;  /* 0x000001007b7b7812 */ /* 0x000fe400078ec0ff */
[C---:B------:R-:W-:Y:S01]  /*29d0*/  LOP3.LUT R169, R5.reuse, 0x100, RZ, 0xc0, !PT ;  /* 0x0000010005a97812 */ /* 0x040fe200078ec0ff */
[----:B------:R-:W0:Y:S01]  /*29e0*/  LDC.64 R16, c[0x0][0x4d0] ;  /* 0x00013400ff107b82 */ /* 0x000e220000000a00 */
[----:B------:R-:W-:-:S02]  /*29f0*/  IADD3 R125, PT, PT, R5, R48, RZ ;  /* 0x00000030057d7210 */ /* 0x000fc40007ffe0ff */
        /* <DEDUP_REMOVED lines=8> */
[----:B-1234-:R-:W-:-:S07]  /*2a80*/  LEA.HI.X.SX32 R29, R5, RZ, 0x1, P1 ;  /* 0x000000ff051d7211 */ /* 0x01efce00008f0eff */
.L_x_17955:
        /* <DEDUP_REMOVED lines=77> */
[----:B------:R-:W-:Y:S01]  /*2f60*/  FMUL.FTZ R5, R133, R98 ;  /* 0x0000006285057220 */ /* 0x000fe20000410000 */
[----:B------:R0:W1:Y:S01]  /*2f70*/  MUFU.EX2 R38, R4 ;  /* 0x0000000400267308 */ /* 0x0000620000000800 */
[----:B------:R-:W5:Y:S01]  /*2f80*/  LDS.U16 R134, [R126+0x4] ;  /* 0x000004007e867984 */ /* 0x000f620000000400 */
[----:B------:R-:W-:-:S03]  /*2f90*/  ISETP.NE.AND P0, PT, R36, RZ, PT ;  /* 0x000000ff2400720c */ /* 0x000fc60003f05270 */
[----:B------:R-:W5:Y:S01]  /*2fa0*/  LDS.U16 R136, [R127+0x6] ;  /* 0x000006007f887984 */ /* 0x000f620000000400 */
[----:B0-----:R-:W-:-:S03]  /*2fb0*/  FMUL.FTZ R4, R27, R100 ;  /* 0x000000641b047220 */ /* 0x001fc60000410000 */
[----:B------:R-:W0:Y:S01]  /*2fc0*/  LDS.U16 R139, [R128+0x8] ;  /* 0x00000800808b7984 */ /* 0x000e220000000400 */
[----:B------:R-:W-:Y:S03]  /*2fd0*/  MUFU.SIN R147, R32 ;  /* 0x0000002000937308 */ /* 0x000fe60000000400 */
[----:B------:R-:W0:Y:S01]  /*2fe0*/  LDS.U16 R141, [R129+0xa] ;  /* 0x00000a00818d7984 */ /* 0x000e220000000400 */
[----:B------:R-:W-:-:S03]  /*2ff0*/  FMUL.RZ R144, R4, 0.15915493667125701904 ;  /* 0x3e22f98304907820 */ /* 0x000fc6000040c000 */
[----:B------:R-:W0:Y:S01]  /*3000*/  LDS.U16 R140, [R130+0xc] ;  /* 0x00000c00828c7984 */ /* 0x000e220000000400 */
[----:B------:R-:W-:Y:S03]  /*3010*/  MUFU.COS R149, R32 ;  /* 0x0000002000957308 */ /* 0x000fe60000000000 */
[----:B------:R-:W0:Y:S05]  /*3020*/  LDS.U16 R143, [R131+0xe] ;  /* 0x00000e00838f7984 */ /* 0x000e2a0000000400 */
[----:B------:R-:W-:Y:S04]  /*3030*/  MUFU.EX2 R36, R6 ;  /* 0x0000000600247308 */ /* 0x000fe80000000800 */
[----:B------:R-:W-:Y:S01]  /*3040*/  MUFU.SIN R151, R34 ;  /* 0x0000002200977308 */ /* 0x000fe20000000400 */
[----:B------:R-:W1:Y:S07]  /*3050*/  S2UR UR7, SR_CgaCtaId ;  /* 0x00000000000779c3 */ /* 0x000e6e0000008800 */
[----:B------:R-:W0:Y:S08]  /*3060*/  MUFU.COS R153, R34 ;  /* 0x0000002200997308 */ /* 0x000e300000000000 */
[----:B------:R-:W5:Y:S01]  /*3070*/  MUFU.EX2 R142, R5 ;  /* 0x00000005008e7308 */ /* 0x000f620000000800 */
[----:B------:R-:W-:-:S03]  /*3080*/  FMUL.FTZ R30, R27, R98 ;  /* 0x000000621b1e7220 */ /* 0x000fc60000410000 */
[----:B------:R-:W-:Y:S01]  /*3090*/  MUFU.SIN R40, R144 ;  /* 0x0000009000287308 */ /* 0x000fe20000000400 */
[----:B------:R-:W-:Y:S01]  /*30a0*/  FMUL.RZ R30, R30, 0.15915493667125701904 ;  /* 0x3e22f9831e1e7820 */ /* 0x000fe2000040c000 */
[----:B------:R-:W-:Y:S01]  /*30b0*/  ISETP.NE.AND P1, PT, R48, RZ, PT ;  /* 0x000000ff3000720c */ /* 0x000fe20003f25270 */
[----:B------:R-:W-:-:S05]  /*30c0*/  UMOV UR6, 0x400 ;  /* 0x0000040000067882 */ /* 0x000fca0000000000 */
[----:B------:R-:W-:Y:S01]  /*30d0*/  MUFU.COS R144, R144 ;  /* 0x0000009000907308 */ /* 0x000fe20000000000 */
[----:B-1----:R-:W-:Y:S01]  /*30e0*/  ULEA UR6, UR7, UR6, 0x18 ;  /* 0x0000000607067291 */ /* 0x002fe2000f8ec0ff */
[----:B------:R-:W-:-:S06]  /*30f0*/  ISETP.NE.AND P2, PT, R48, 0x1f, PT ;  /* 0x0000001f3000780c */ /* 0x000fcc0003f45270 */
[----:B------:R-:W-:Y:S08]  /*3100*/  MUFU.SIN R155, R30 ;  /* 0x0000001e009b7308 */ /* 0x000ff00000000400 */
[----:B------:R1:W5:Y:S02]  /*3110*/  MUFU.COS R157, R30 ;  /* 0x0000001e009d7308 */ /* 0x0003640000000000 */
[----:B-1----:R-:W-:Y:S01]  /*3120*/  IADD3 R30, PT, PT, R169, UR4, RZ ;  /* 0x00000004a91e7c10 */ /* 0x002fe2000fffe0ff */
[----:B------:R-:W-:Y:S01]  /*3130*/  BSSY.RECONVERGENT B0, `(.L_x_17924) ;  /* 0x0000042000007945 */ /* 0x000fe20003800200 */
[----:B0-----:R-:W-:Y:S01]  /*3140*/  FMUL.FTZ R132, R38, R153 ;  /* 0x0000009926847220 */ /* 0x001fe20000410000 */
[----:B------:R-:W-:-:S02]  /*3150*/  HADD2.F32 R135, -RZ, R135.H0_H0 ;  /* 0x20000087ff877230 */ /* 0x000fc40000004100 */
[----:B-----5:R-:W-:Y:S02]  /*3160*/  HADD2.F32 R137, -RZ, R137.H0_H0 ;  /* 0x20000089ff897230 */ /* 0x020fe40000004100 */
[----:B------:R-:W-:Y:S02]  /*3170*/  HADD2.F32 R134, -RZ, R134.H0_H0 ;  /* 0x20000086ff867230 */ /* 0x000fe40000004100 */
[C---:B------:R-:W-:Y:S01]  /*3180*/  FMUL.FTZ R138, R142.reuse, R157 ;  /* 0x0000009d8e8a7220 */ /* 0x040fe20000410000 */
[----:B------:R-:W-:Y:S01]  /*3190*/  FMUL.FTZ R142, R142, R155 ;  /* 0x0000009b8e8e7220 */ /* 0x000fe20000410000 */
[----:B------:R-:W-:Y:S02]  /*31a0*/  HADD2.F32 R136, -RZ, R136.H0_H0 ;  /* 0x20000088ff887230 */ /* 0x000fe40000004100 */
[----:B------:R-:W-:Y:S02]  /*31b0*/  HADD2.F32 R139, -RZ, R139.H0_H0 ;  /* 0x2000008bff8b7230 */ /* 0x000fe40000004100 */
[----:B------:R-:W-:-:S02]  /*31c0*/  HADD2.F32 R141, -RZ, R141.H0_H0 ;  /* 0x2000008dff8d7230 */ /* 0x000fc40000004100 */
[----:B------:R-:W-:Y:S02]  /*31d0*/  HADD2.F32 R140, -RZ, R140.H0_H0 ;  /* 0x2000008cff8c7230 */ /* 0x000fe40000004100 */
[----:B------:R-:W-:Y:S01]  /*31e0*/  HADD2.F32 R143, -RZ, R143.H0_H0 ;  /* 0x2000008fff8f7230 */ /* 0x000fe20000004100 */
[----:B------:R-:W-:Y:S04]  /*31f0*/  STS.U16 [R90+0x294], R35 ;  /* 0x000294235a007388 */ /* 0x000fe80000000400 */
[----:B------:R-:W-:Y:S04]  /*3200*/  STS.U16 [R90+0x252], R145 ;  /* 0x000252915a007388 */ /* 0x000fe80000000400 */
        /* <DEDUP_REMOVED lines=8> */
[----:B------:R-:W1:Y:S04]  /*3290*/  LDS.U16 R5, [R124+0x212] ;  /* 0x000212007c057984 */ /* 0x000e680000000400 */
[----:B------:R-:W2:Y:S04]  /*32a0*/  LDS.U16 R6, [R126+0x214] ;  /* 0x000214007e067984 */ /* 0x000ea80000000400 */
[----:B------:R-:W3:Y:S04]  /*32b0*/  LDS.U16 R32, [R127+0x216] ;  /* 0x000216007f207984 */ /* 0x000ee80000000400 */
[----:B------:R-:W4:Y:S04]  /*32c0*/  LDS.U16 R33, [R128+0x218] ;  /* 0x0002180080217984 */ /* 0x000f280000000400 */
[----:B------:R-:W5:Y:S04]  /*32d0*/  LDS.U16 R34, [R129+0x21a] ;  /* 0x00021a0081227984 */ /* 0x000f680000000400 */
[----:B------:R-:W5:Y:S04]  /*32e0*/  LDS.U16 R7, [R130+0x21c] ;  /* 0x00021c0082077984 */ /* 0x000f680000000400 */
[----:B------:R-:W5:Y:S01]  /*32f0*/  LDS.U16 R35, [R131+0x21e] ;  /* 0x00021e0083237984 */ /* 0x000f620000000400 */
[----:B0-----:R-:W-:Y:S01]  /*3300*/  FMUL.FTZ R39, R133, R100 ;  /* 0x0000006485277220 */ /* 0x001fe20000410000 */
[----:B------:R-:W-:-:S05]  /*3310*/  SEL R37, R30, R65, !P1 ;  /* 0x000000411e257207 */ /* 0x000fca0004800000 */
[----:B------:R-:W0:Y:S01]  /*3320*/  MUFU.EX2 R39, R39 ;  /* 0x0000002700277308 */ /* 0x000e220000000800 */
[C---:B------:R-:W-:Y:S01]  /*3330*/  FMUL.FTZ R30, R36.reuse, R149 ;  /* 0x00000095241e7220 */ /* 0x040fe20000410000 */
[----:B------:R-:W-:Y:S01]  /*3340*/  FMUL.FTZ R31, R36, R147 ;  /* 0x00000093241f7220 */ /* 0x000fe20000410000 */
[----:B------:R-:W-:Y:S01]  /*3350*/  LEA R37, R37, UR6, 0x3 ;  /* 0x0000000625257c11 */ /* 0x000fe2000f8e18ff */
[----:B------:R-:W-:-:S04]  /*3360*/  FMUL.FTZ R133, R38, R151 ;  /* 0x0000009726857220 */ /* 0x000fc80000410000 */
[----:B------:R4:W-:Y:S01]  /*3370*/  STS.64 [R37+0x10b0], R30 ;  /* 0x0010b01e25007388 */ /* 0x0009e20000000a00 */
[----:B-1----:R-:W-:Y:S02]  /*3380*/  HADD2.F32 R5, -RZ, R5.H0_H0 ;  /* 0x20000005ff057230 */ /* 0x002fe40000004100 */
[C---:B0-----:R-:W-:Y:S01]  /*3390*/  FMUL.FTZ R144, R39.reuse, R144 ;  /* 0x0000009027907220 */ /* 0x041fe20000410000 */
[----:B------:R-:W-:Y:S01]  /*33a0*/  FMUL.FTZ R145, R39, R40 ;  /* 0x0000002827917220 */ /* 0x000fe20000410000 */
[----:B--2---:R-:W-:Y:S02]  /*33b0*/  HADD2.F32 R39, -RZ, R6.H0_H0 ;  /* 0x20000006ff277230 */ /* 0x004fe40000004100 */
[----:B---3--:R-:W-:Y:S02]  /*33c0*/  HADD2.F32 R149, -RZ, R32.H0_H0 ;  /* 0x20000020ff957230 */ /* 0x008fe40000004100 */
[----:B----4-:R-:W-:Y:S02]  /*33d0*/  HADD2.F32 R37, -RZ, R4.H0_H0 ;  /* 0x20000004ff257230 */ /* 0x010fe40000004100 */
[----:B------:R-:W-:-:S02]  /*33e0*/  HADD2.F32 R33, -RZ, R33.H0_H0 ;  /* 0x20000021ff217230 */ /* 0x000fc40000004100 */
        /* <DEDUP_REMOVED lines=21> */
.L_x_17925:
[----:B------:R2:W3:Y:S02]  /*3540*/  LDS.64 R32, [R63+UR5+0x20b8] ;  /* 0x0020b8053f207984 */ /* 0x0004e40008000a00 */
.L_x_17926:
[----:B------:R-:W-:Y:S05]  /*3550*/  BSYNC.RECONVERGENT B0 ;  /* 0x0000000000007941 */ /* 0x000fea0003800200 */
.L_x_17924:
[----:B0-----:R-:W0:Y:S01]  /*3560*/  @P0 LDC R4, c[0x0][0x38c] ;  /* 0x0000e300ff040b82 */ /* 0x001e220000000800 */
[----:B------:R-:W-:Y:S01]  /*3570*/  CS2R R34, SRZ ;  /* 0x0000000000227805 */ /* 0x000fe2000001ff00 */
[----:B0-----:R-:W-:-:S04]  /*3580*/  @P0 IMAD R5, R115, R4, UR4 ;  /* 0x0000000473050e24 */ /* 0x001fc8000f8e0204 */
        /* <DEDUP_REMOVED lines=17> */
[----:B------:R-:W-:Y:S01]  /*36a0*/  FMUL.FTZ R161, R145, R153 ;  /* 0x0000009991a17220 */ /* 0x000fe20000410000 */
[C---:B0-----:R-:W-:Y:S01]  /*36b0*/  FFMA.FTZ R5, R103.reuse, R156, R36 ;  /* 0x0000009c67057223 */ /* 0x041fe20000010024 */
[----:B------:R-:W-:Y:S01]  /*36c0*/  FFMA.FTZ R7, R103, R160, R7 ;  /* 0x000000a067077223 */ /* 0x000fe20000010007 */
[----:B------:R-:W-:Y:S01]  /*36d0*/  ISETP.GE.AND P3, PT, R91, 0x10, PT ;  /* 0x000000105b00780c */ /* 0x000fe20003f66270 */
[----:B------:R-:W-:Y:S01]  /*36e0*/  FFMA.FTZ R161, R144, R152, R161 ;  /* 0x0000009890a17223 */ /* 0x000fe200000100a1 */
[C---:B------:R-:W-:Y:S01]  /*36f0*/  FMUL.FTZ R37, R142.reuse, R5 ;  /* 0x000000058e257220 */ /* 0x040fe20000410000 */
[-C--:B------:R-:W-:Y:S01]  /*3700*/  FMUL.FTZ R6, R142, R7.reuse ;  /* 0x000000078e067220 */ /* 0x080fe20000410000 */
[----:B------:R-:W-:Y:S01]  /*3710*/  ISETP.NE.AND P6, PT, R168, 0x1f, PT ;  /* 0x0000001fa800780c */ /* 0x000fe20003fc5270 */
[----:B------:R-:W-:Y:S01]  /*3720*/  FADD.FTZ R161, R150, R161 ;  /* 0x000000a196a17221 */ /* 0x000fe20000010000 */
[C---:B------:R-:W-:Y:S01]  /*3730*/  FFMA.FTZ R4, R138.reuse, R7, -R37 ;  /* 0x000000078a047223 */ /* 0x040fe20000010825 */
[----:B------:R-:W-:Y:S01]  /*3740*/  FFMA.FTZ R5, R138, R5, R6 ;  /* 0x000000058a057223 */ /* 0x000fe20000010006 */
[----:B------:R-:W-:Y:S01]  /*3750*/  ULEA UR7, UR4, UR6, 0x4 ;  /* 0x0000000604077291 */ /* 0x000fe2000f8e20ff */
[----:B------:R-:W-:Y:S01]  /*3760*/  BSSY.RECONVERGENT B0, `(.L_x_17927) ;  /* 0x0000098000007945 */ /* 0x000fe20003800200 */
[C---:B------:R-:W-:Y:S01]  /*3770*/  FFMA.FTZ R4, R105.reuse, R162, R4 ;  /* 0x000000a269047223 */ /* 0x040fe20000010004 */
[----:B------:R-:W-:Y:S01]  /*3780*/  FFMA.FTZ R5, R105, R164, R5 ;  /* 0x000000a469057223 */ /* 0x000fe20000010005 */
[----:B------:R-:W-:-:S02]  /*3790*/  ISETP.GT.U32.AND P4, PT, R168, 0x17, PT ;  /* 0x00000017a800780c */ /* 0x000fc40003f84070 */
[CC--:B------:R-:W-:Y:S01]  /*37a0*/  FMUL.FTZ R37, R145.reuse, R4.reuse ;  /* 0x0000000491257220 */ /* 0x0c0fe20000410000 */
[-C--:B------:R-:W-:Y:S01]  /*37b0*/  FMUL.FTZ R7, R145, R5.reuse ;  /* 0x0000000591077220 */ /* 0x080fe20000410000 */
[----:B------:R-:W-:Y:S02]  /*37c0*/  ISETP.GT.U32.AND P5, PT, R168, 0xf, PT ;  /* 0x0000000fa800780c */ /* 0x000fe40003fa4070 */
[C---:B------:R-:W-:Y:S01]  /*37d0*/  FFMA.FTZ R36, R144.reuse, R5, R37 ;  /* 0x0000000590247223 */ /* 0x040fe20000010025 */
[----:B------:R-:W-:Y:S01]  /*37e0*/  FFMA.FTZ R37, R144, R4, -R7 ;  /* 0x0000000490257223 */ /* 0x000fe20000010807 */
[CC--:B------:R-:W-:Y:S01]  /*37f0*/  FMUL.FTZ R4, R30.reuse, R133.reuse ;  /* 0x000000851e047220 */ /* 0x0c0fe20000410000 */
[----:B------:R-:W-:Y:S01]  /*3800*/  FMUL.FTZ R5, R31, R133 ;  /* 0x000000851f057220 */ /* 0x000fe20000410000 */
[C---:B------:R-:W-:Y:S01]  /*3810*/  FFMA.FTZ R36, R107.reuse, R154, R36 ;  /* 0x0000009a6b247223 */ /* 0x040fe20000010024 */
[----:B------:R-:W-:Y:S01]  /*3820*/  FFMA.FTZ R37, R107, R158, R37 ;  /* 0x0000009e6b257223 */ /* 0x000fe20000010025 */
[-C--:B------:R-:W-:Y:S01]  /*3830*/  FFMA.FTZ R7, R31, R132.reuse, R4 ;  /* 0x000000841f077223 */ /* 0x080fe20000010004 */
[----:B------:R-:W-:-:S02]  /*3840*/  FFMA.FTZ R5, R30, R132, -R5 ;  /* 0x000000841e057223 */ /* 0x000fc40000010805 */
[----:B------:R-:W0:Y:S01]  /*3850*/  SHFL.UP PT, R41, R36, 0x1, RZ ;  /* 0x0420000024297989 */ /* 0x000e2200000e00ff */
[C---:B------:R-:W-:Y:S01]  /*3860*/  FMUL.FTZ R39, R142.reuse, R7 ;  /* 0x000000078e277220 */ /* 0x040fe20000410000 */
[-C--:B------:R-:W-:Y:S02]  /*3870*/  FMUL.FTZ R4, R142, R5.reuse ;  /* 0x000000058e047220 */ /* 0x080fe40000410000 */
[----:B------:R-:W5:Y:S01]  /*3880*/  SHFL.UP PT, R40, R37, 0x1, RZ ;  /* 0x0420000025287989 */ /* 0x000f6200000e00ff */
[C---:B------:R-:W-:Y:S01]  /*3890*/  FFMA.FTZ R39, R138.reuse, R5, -R39 ;  /* 0x000000058a277223 */ /* 0x040fe20000010827 */
[----:B------:R-:W-:-:S03]  /*38a0*/  FFMA.FTZ R4, R138, R7, R4 ;  /* 0x000000078a047223 */ /* 0x000fc60000010004 */
[C---:B------:R-:W-:Y:S01]  /*38b0*/  FMUL.FTZ R5, R145.reuse, R39 ;  /* 0x0000002791057220 */ /* 0x040fe20000410000 */
[----:B------:R-:W-:-:S03]  /*38c0*/  FMUL.FTZ R6, R145, R4 ;  /* 0x0000000491067220 */ /* 0x000fc60000410000 */
[C---:B------:R-:W-:Y:S01]  /*38d0*/  FFMA.FTZ R38, R144.reuse, R4, R5 ;  /* 0x0000000490267223 */ /* 0x040fe20000010005 */
[----:B------:R-:W-:-:S04]  /*38e0*/  FFMA.FTZ R39, R144, R39, -R6 ;  /* 0x0000002790277223 */ /* 0x000fc80000010806 */
[----:B------:R-:W2:Y:S04]  /*38f0*/  SHFL.UP PT, R5, R38, 0x1, RZ ;  /* 0x0420000026057989 */ /* 0x000ea800000e00ff */
[----:B------:R-:W1:Y:S01]  /*3900*/  SHFL.UP PT, R4, R39, 0x1, RZ ;  /* 0x0420000027047989 */ /* 0x000e6200000e00ff */
[-C--:B0-----:R-:W-:Y:S01]  /*3910*/  FMUL.FTZ R7, R39, R41.reuse ;  /* 0x0000002927077220 */ /* 0x081fe20000410000 */
[----:B------:R-:W-:-:S03]  /*3920*/  FMUL.FTZ R6, R38, R41 ;  /* 0x0000002926067220 */ /* 0x000fc60000410000 */
[-C--:B-----5:R-:W-:Y:S01]  /*3930*/  FFMA.FTZ R7, R38, R40.reuse, R7 ;  /* 0x0000002826077223 */ /* 0x0a0fe20000010007 */
[----:B------:R-:W-:-:S03]  /*3940*/  FFMA.FTZ R6, R39, R40, -R6 ;  /* 0x0000002827067223 */ /* 0x000fc60000010806 */
[----:B------:R-:W-:Y:S01]  /*3950*/  @P2 FADD.FTZ R36, R36, R7 ;  /* 0x0000000724242221 */ /* 0x000fe20000010000 */
[----:B------:R-:W-:-:S04]  /*3960*/  @P2 FADD.FTZ R37, R37, R6 ;  /* 0x0000000625252221 */ /* 0x000fc80000010000 */
[----:B------:R-:W0:Y:S04]  /*3970*/  SHFL.UP PT, R41, R36, 0x2, RZ ;  /* 0x0440000024297989 */ /* 0x000e2800000e00ff */
[----:B------:R-:W5:Y:S01]  /*3980*/  SHFL.UP PT, R40, R37, 0x2, RZ ;  /* 0x0440000025287989 */ /* 0x000f6200000e00ff */
[-C--:B--2---:R-:W-:Y:S01]  /*3990*/  FMUL.FTZ R7, R39, R5.reuse ;  /* 0x0000000527077220 */ /* 0x084fe20000410000 */
[----:B------:R-:W-:-:S03]  /*39a0*/  FMUL.FTZ R6, R38, R5 ;  /* 0x0000000526067220 */ /* 0x000fc60000410000 */
[-C--:B-1----:R-:W-:Y:S01]  /*39b0*/  @P2 FFMA.FTZ R38, R38, R4.reuse, R7 ;  /* 0x0000000426262223 */ /* 0x082fe20000010007 */
[----:B------:R-:W-:Y:S01]  /*39c0*/  @P2 FFMA.FTZ R39, R39, R4, -R6 ;  /* 0x0000000427272223 */ /* 0x000fe20000010806 */
[----:B------:R-:W-:-:S03]  /*39d0*/  ISETP.GE.AND P2, PT, R91, 0x2, PT ;  /* 0x000000025b00780c */ /* 0x000fc60003f46270 */
[----:B------:R-:W1:Y:S04]  /*39e0*/  SHFL.UP PT, R5, R38, 0x2, RZ ;  /* 0x0440000026057989 */ /* 0x000e6800000e00ff */
[----:B------:R-:W2:Y:S01]  /*39f0*/  SHFL.UP PT, R4, R39, 0x2, RZ ;  /* 0x0440000027047989 */ /* 0x000ea200000e00ff */
[-C--:B0-----:R-:W-:Y:S01]  /*3a00*/  FMUL.FTZ R7, R39, R41.reuse ;  /* 0x0000002927077220 */ /* 0x081fe20000410000 */
[----:B------:R-:W-:-:S03]  /*3a10*/  FMUL.FTZ R6, R38, R41 ;  /* 0x0000002926067220 */ /* 0x000fc60000410000 */
[-C--:B-----5:R-:W-:Y:S01]  /*3a20*/  FFMA.FTZ R7, R38, R40.reuse, R7 ;  /* 0x0000002826077223 */ /* 0x0a0fe20000010007 */
[----:B------:R-:W-:-:S03]  /*3a30*/  FFMA.FTZ R6, R39, R40, -R6 ;  /* 0x0000002827067223 */ /* 0x000fc60000010806 */
[----:B------:R-:W-:Y:S01]  /*3a40*/  @P2 FADD.FTZ R36, R36, R7 ;  /* 0x0000000724242221 */ /* 0x000fe20000010000 */
[----:B------:R-:W-:-:S04]  /*3a50*/  @P2 FADD.FTZ R37, R37, R6 ;  /* 0x0000000625252221 */ /* 0x000fc80000010000 */
[----:B------:R-:W0:Y:S01]  /*3a60*/  SHFL.UP PT, R41, R36, 0x4, RZ ;  /* 0x0480000024297989 */ /* 0x000e2200000e00ff */
[CC--:B-1----:R-:W-:Y:S01]  /*3a70*/  FMUL.FTZ R7, R39.reuse, R5.reuse ;  /* 0x0000000527077220 */ /* 0x0c2fe20000410000 */
[C---:B------:R-:W-:Y:S02]  /*3a80*/  FMUL.FTZ R6, R38.reuse, R5 ;  /* 0x0000000526067220 */ /* 0x040fe40000410000 */
[----:B------:R-:W1:Y:S01]  /*3a90*/  SHFL.UP PT, R40, R37, 0x4, RZ ;  /* 0x0480000025287989 */ /* 0x000e6200000e00ff */
[-C--:B--2---:R-:W-:Y:S01]  /*3aa0*/  @P2 FFMA.FTZ R38, R38, R4.reuse, R7 ;  /* 0x0000000426262223 */ /* 0x084fe20000010007 */
[----:B------:R-:W-:Y:S01]  /*3ab0*/  @P2 FFMA.FTZ R39, R39, R4, -R6 ;  /* 0x0000000427272223 */ /* 0x000fe20000010806 */
[----:B------:R-:W-:-:S03]  /*3ac0*/  ISETP.GE.AND P2, PT, R91, 0x4, PT ;  /* 0x000000045b00780c */ /* 0x000fc60003f46270 */
[----:B------:R-:W2:Y:S04]  /*3ad0*/  SHFL.UP PT, R5, R38, 0x4, RZ ;  /* 0x0480000026057989 */ /* 0x000ea800000e00ff */
[----:B------:R-:W5:Y:S01]  /*3ae0*/  SHFL.UP PT, R4, R39, 0x4, RZ ;  /* 0x0480000027047989 */ /* 0x000f6200000e00ff */
[-C--:B0-----:R-:W-:Y:S01]  /*3af0*/  FMUL.FTZ R7, R39, R41.reuse ;  /* 0x0000002927077220 */ /* 0x081fe20000410000 */
[C---:B------:R-:W-:Y:S01]  /*3b00*/  FMUL.FTZ R6, R38.reuse, R41 ;  /* 0x0000002926067220 */ /* 0x040fe20000410000 */
[----:B---3--:R-:W-:Y:S02]  /*3b10*/  FMUL.FTZ R41, R145, R33 ;  /* 0x0000002191297220 */ /* 0x008fe40000410000 */
[-C--:B-1----:R-:W-:Y:S01]  /*3b20*/  FFMA.FTZ R7, R38, R40.reuse, R7 ;  /* 0x0000002826077223 */ /* 0x082fe20000010007 */
[----:B------:R-:W-:Y:S01]  /*3b30*/  FFMA.FTZ R6, R39, R40, -R6 ;  /* 0x0000002827067223 */ /* 0x000fe20000010806 */
[----:B------:R-:W-:-:S02]  /*3b40*/  FFMA.FTZ R41, R144, R32, -R41 ;  /* 0x0000002090297223 */ /* 0x000fc40000010829 */
[----:B------:R-:W-:Y:S01]  /*3b50*/  @P2 FADD.FTZ R36, R36, R7 ;  /* 0x0000000724242221 */ /* 0x000fe20000010000 */
[----:B------:R-:W-:Y:S01]  /*3b60*/  @P2 FADD.FTZ R37, R37, R6 ;  /* 0x0000000625252221 */ /* 0x000fe20000010000 */
[CC--:B--2---:R-:W-:Y:S01]  /*3b70*/  FMUL.FTZ R7, R39.reuse, R5.reuse ;  /* 0x0000000527077220 */ /* 0x0c4fe20000410000 */
[----:B------:R-:W-:Y:S01]  /*3b80*/  FMUL.FTZ R6, R38, R5 ;  /* 0x0000000526067220 */ /* 0x000fe20000410000 */
[----:B------:R-:W-:Y:S01]  /*3b90*/  FMUL.FTZ R165, R142, R41 ;  /* 0x000000298ea57220 */ /* 0x000fe20000410000 */
[----:B------:R-:W0:Y:S01]  /*3ba0*/  SHFL.UP PT, R40, R36, 0x8, RZ ;  /* 0x0500000024287989 */ /* 0x000e2200000e00ff */
[-C--:B-----5:R-:W-:Y:S01]  /*3bb0*/  @P2 FFMA.FTZ R38, R38, R4.reuse, R7 ;  /* 0x0000000426262223 */ /* 0x0a0fe20000010007 */
[----:B------:R-:W-:Y:S01]  /*3bc0*/  @P2 FFMA.FTZ R39, R39, R4, -R6 ;  /* 0x0000000427272223 */ /* 0x000fe20000010806 */
[----:B------:R-:W-:Y:S01]  /*3bd0*/  FMUL.FTZ R6, R144, R33 ;  /* 0x0000002190067220 */ /* 0x000fe20000410000 */
[----:B------:R-:W1:Y:S01]  /*3be0*/  SHFL.UP PT, R7, R37, 0x8, RZ ;  /* 0x0500000025077989 */ /* 0x000e6200000e00ff */
[----:B------:R-:W-:-:S02]  /*3bf0*/  ISETP.GE.AND P2, PT, R91, 0x8, PT ;  /* 0x000000085b00780c */ /* 0x000fc40003f46270 */
[C---:B------:R-:W-:Y:S01]  /*3c00*/  FFMA.FTZ R159, -R145.reuse, R32, -R6 ;  /* 0x00000020919f7223 */ /* 0x040fe20000010906 */
[----:B------:R-:W2:Y:S01]  /*3c10*/  SHFL.UP PT, R5, R38, 0x8, RZ ;  /* 0x0500000026057989 */ /* 0x000ea200000e00ff */
[----:B------:R-:W-:Y:S02]  /*3c20*/  FMUL.FTZ R6, R145, R152 ;  /* 0x0000009891067220 */ /* 0x000fe40000410000 */
[----:B------:R-:W-:Y:S01]  /*3c30*/  FMUL.FTZ R163, R142, R159 ;  /* 0x0000009f8ea37220 */ /* 0x000fe20000410000 */
[----:B------:R-:W3:Y:S01]  /*3c40*/  SHFL.UP PT, R4, R39, 0x8, RZ ;  /* 0x0500000027047989 */ /* 0x000ee200000e00ff */
[----:B------:R-:W-:Y:S01]  /*3c50*/  FFMA.FTZ R6, R144, R153, -R6 ;  /* 0x0000009990067223 */ /* 0x000fe20000010806 */
[C---:B------:R-:W-:Y:S01]  /*3c60*/  FFMA.FTZ R167, R138.reuse, R159, -R165 ;  /* 0x0000009f8aa77223 */ /* 0x040fe200000108a5 */
[----:B------:R-:W-:Y:S02]  /*3c70*/  FFMA.FTZ R166, R138, R41, R163 ;  /* 0x000000298aa67223 */ /* 0x000fe400000100a3 */
[----:B------:R-:W-:-:S02]  /*3c80*/  FADD.FTZ R163, R151, R6 ;  /* 0x0000000697a37221 */ /* 0x000fc40000010000 */
[----:B------:R-:W-:Y:S02]  /*3c90*/  FMUL.FTZ R174, R133, R166 ;  /* 0x000000a685ae7220 */ /* 0x000fe40000410000 */
[----:B------:R-:W-:Y:S01]  /*3ca0*/  FMUL.FTZ R172, R142, R163 ;  /* 0x000000a38eac7220 */ /* 0x000fe20000410000 */
[CC--:B0-----:R-:W-:Y:S01]  /*3cb0*/  FMUL.FTZ R41, R39.reuse, R40.reuse ;  /* 0x0000002827297220 */ /* 0x0c1fe20000410000 */
[----:B------:R-:W-:Y:S02]  /*3cc0*/  FMUL.FTZ R6, R38, R40 ;  /* 0x0000002826067220 */ /* 0x000fe40000410000 */
[-C--:B------:R-:W-:Y:S01]  /*3cd0*/  FFMA.FTZ R159, R138, R161.reuse, R172 ;  /* 0x000000a18a9f7223 */ /* 0x080fe200000100ac */
[----:B------:R-:W-:Y:S01]  /*3ce0*/  FMUL.FTZ R161, R142, R161 ;  /* 0x000000a18ea17220 */ /* 0x000fe20000410000 */
[-C--:B-1----:R-:W-:Y:S01]  /*3cf0*/  FFMA.FTZ R41, R38, R7.reuse, R41 ;  /* 0x0000000726297223 */ /* 0x082fe20000010029 */
[C---:B------:R-:W-:Y:S01]  /*3d00*/  FFMA.FTZ R40, R39.reuse, R7, -R6 ;  /* 0x0000000727287223 */ /* 0x040fe20000010806 */
[----:B------:R-:W-:Y:S01]  /*3d10*/  FADD.FTZ R171, R148, R159 ;  /* 0x0000009f94ab7221 */ /* 0x000fe20000010000 */
[----:B------:R-:W-:Y:S01]  /*3d20*/  FFMA.FTZ R172, R138, R163, -R161 ;  /* 0x000000a38aac7223 */ /* 0x000fe200000108a1 */
[-C--:B--2---:R-:W-:Y:S01]  /*3d30*/  FMUL.FTZ R7, R39, R5.reuse ;  /* 0x0000000527077220 */ /* 0x084fe20000410000 */
[----:B------:R-:W-:Y:S01]  /*3d40*/  @P2 FADD.FTZ R36, R36, R41 ;  /* 0x0000002924242221 */ /* 0x000fe20000010000 */
[C---:B------:R-:W-:Y:S01]  /*3d50*/  FMUL.FTZ R6, R38.reuse, R5 ;  /* 0x0000000526067220 */ /* 0x040fe20000410000 */
[----:B------:R-:W-:Y:S01]  /*3d60*/  @P2 FADD.FTZ R37, R37, R40 ;  /* 0x0000002825252221 */ /* 0x000fe20000010000 */
[-C--:B---3--:R-:W-:Y:S01]  /*3d70*/  @P2 FFMA.FTZ R38, R38, R4.reuse, R7 ;  /* 0x0000000426262223 */ /* 0x088fe20000010007 */
[-C--:B------:R-:W-:Y:S01]  /*3d80*/  FMUL.FTZ R159, R133, R167.reuse ;  /* 0x000000a7859f7220 */ /* 0x080fe20000410000 */
[----:B------:R-:W0:Y:S01]  /*3d90*/  SHFL.UP PT, R165, R36, 0x10, RZ ;  /* 0x0600000024a57989 */ /* 0x000e2200000e00ff */
[----:B------:R-:W-:Y:S01]  /*3da0*/  @P2 FFMA.FTZ R39, R39, R4, -R6 ;  /* 0x0000000427272223 */ /* 0x000fe20000010806 */
[----:B------:R-:W-:Y:S01]  /*3db0*/  FADD.FTZ R172, R149, R172 ;  /* 0x000000ac95ac7221 */ /* 0x000fe20000010000 */
[----:B------:R-:W-:Y:S01]  /*3dc0*/  ISETP.GE.AND P2, PT, R87, UR8, PT ;  /* 0x0000000857007c0c */ /* 0x000fe2000bf46270 */
[----:B------:R-:W1:Y:S01]  /*3dd0*/  SHFL.UP PT, R41, R38, 0x10, RZ ;  /* 0x0600000026297989 */ /* 0x000e6200000e00ff */
[C---:B------:R-:W-:Y:S01]  /*3de0*/  FFMA.FTZ R159, R132.reuse, R166, R159 ;  /* 0x000000a6849f7223 */ /* 0x040fe2000001009f */
[----:B------:R-:W-:Y:S01]  /*3df0*/  FFMA.FTZ R161, R132, R167, -R174 ;  /* 0x000000a784a17223 */ /* 0x000fe200000108ae */
[CC--:B------:R-:W-:Y:S01]  /*3e00*/  FMUL.FTZ R176, R133.reuse, R172.reuse ;  /* 0x000000ac85b07220 */ /* 0x0c0fe20000410000 */
[----:B------:R-:W2:Y:S01]  /*3e10*/  SHFL.UP PT, R163, R37, 0x10, RZ ;  /* 0x0600000025a37989 */ /* 0x000ea200000e00ff */
[-C--:B------:R-:W-:Y:S01]  /*3e20*/  FMUL.FTZ R173, R133, R171.reuse ;  /* 0x000000ab85ad7220 */ /* 0x080fe20000410000 */
[----:B------:R-:W-:Y:S01]  /*3e30*/  ISETP.NE.OR P2, PT, R48, RZ, P2 ;  /* 0x000000ff3000720c */ /* 0x000fe20001745670 */
[C---:B------:R-:W-:Y:S01]  /*3e40*/  FFMA.FTZ R171, R132.reuse, R171, R176 ;  /* 0x000000ab84ab7223 */ /* 0x040fe200000100b0 */
[----:B------:R-:W3:Y:S01]  /*3e50*/  SHFL.UP PT, R40, R39, 0x10, RZ ;  /* 0x0600000027287989 */ /* 0x000ee200000e00ff */
[----:B------:R-:W-:Y:S01]  /*3e60*/  FFMA.FTZ R172, R132, R172, -R173 ;  /* 0x000000ac84ac7223 */ /* 0x000fe200000108ad */
[----:B------:R-:W-:Y:S01]  /*3e70*/  HFMA2 R4, -RZ, RZ, 1.875, 0 ;  /* 0x3f800000ff047431 */ /* 0x000fe200000001ff */
[----:B------:R-:W-:-:S02]  /*3e80*/  CS2R R6, SRZ ;  /* 0x0000000000067805 */ /* 0x000fc4000001ff00 */
[----:B------:R-:W-:-:S06]  /*3e90*/  MOV R5, RZ ;  /* 0x000000ff00057202 */ /* 0x000fcc0000000f00 */
[----:B------:R-:W4:Y:S01]  /*3ea0*/  @!P2 LDS.128 R4, [UR7+0x21b0] ;  /* 0x0021b007ff04a984 */ /* 0x000f220008000c00 */
[-C--:B0-----:R-:W-:Y:S01]  /*3eb0*/  FMUL.FTZ R166, R38, R165.reuse ;  /* 0x000000a526a67220 */ /* 0x081fe20000410000 */
[C---:B------:R-:W-:Y:S01]  /*3ec0*/  FMUL.FTZ R167, R39.reuse, R165 ;  /* 0x000000a527a77220 */ /* 0x040fe20000410000 */
[----:B------:R-:W-:Y:S01]  /*3ed0*/  ISETP.GT.U32.AND P2, PT, R168, 0x1d, PT ;  /* 0x0000001da800780c */ /* 0x000fe20003f44070 */
[CC--:B-1----:R-:W-:Y:S01]  /*3ee0*/  FMUL.FTZ R165, R38.reuse, R41.reuse ;  /* 0x0000002926a57220 */ /* 0x0c2fe20000410000 */
[C---:B------:R-:W-:Y:S01]  /*3ef0*/  FMUL.FTZ R41, R39.reuse, R41 ;  /* 0x0000002927297220 */ /* 0x040fe20000410000 */
[-C--:B--2---:R-:W-:Y:S01]  /*3f00*/  FFMA.FTZ R166, R39, R163.reuse, -R166 ;  /* 0x000000a327a67223 */ /* 0x084fe200000108a6 */
[C---:B------:R-:W-:Y:S01]  /*3f10*/  FFMA.FTZ R167, R38.reuse, R163, R167 ;  /* 0x000000a326a77223 */ /* 0x040fe200000100a7 */
[----:B------:R-:W-:Y:S01]  /*3f20*/  FADD.FTZ R163, R147, R172 ;  /* 0x000000ac93a37221 */ /* 0x000fe20000010000 */
[-C--:B---3--:R-:W-:Y:S01]  /*3f30*/  @P3 FFMA.FTZ R39, R39, R40.reuse, -R165 ;  /* 0x0000002827273223 */ /* 0x088fe200000108a5 */
[----:B------:R-:W-:Y:S01]  /*3f40*/  @P3 FFMA.FTZ R38, R38, R40, R41 ;  /* 0x0000002826263223 */ /* 0x000fe20000010029 */
[----:B------:R-:W-:Y:S01]  /*3f50*/  @P3 FADD.FTZ R37, R37, R166 ;  /* 0x000000a625253221 */ /* 0x000fe20000010000 */
[----:B------:R-:W-:Y:S01]  /*3f60*/  @P3 FADD.FTZ R36, R36, R167 ;  /* 0x000000a724243221 */ /* 0x000fe20000010000 */
[----:B------:R-:W-:Y:S01]  /*3f70*/  FADD.FTZ R165, R146, R171 ;  /* 0x000000ab92a57221 */ /* 0x000fe20000010000 */
[----:B------:R0:W1:Y:S01]  /*3f80*/  SHFL.DOWN PT, R41, R159, 0x1, 0x1f ;  /* 0x08201f009f297f89 */ /* 0x00006200000e0000 */
[----:B------:R-:W-:-:S03]  /*3f90*/  ISETP.GT.U32.AND P3, PT, R168, 0x1b, PT ;  /* 0x0000001ba800780c */ /* 0x000fc60003f64070 */
[----:B------:R0:W2:Y:S04]  /*3fa0*/  SHFL.DOWN PT, R40, R161, 0x1, 0x1f ;  /* 0x08201f00a1287f89 */ /* 0x0000a800000e0000 */
[----:B------:R0:W3:Y:S04]  /*3fb0*/  SHFL.DOWN PT, R171, R165, 0x1, 0x1f ;  /* 0x08201f00a5ab7f89 */ /* 0x0000e800000e0000 */
[----:B------:R0:W0:Y:S04]  /*3fc0*/  SHFL.DOWN PT, R174, R163, 0x1, 0x1f ;  /* 0x08201f00a3ae7f89 */ /* 0x00002800000e0000 */
[----:B------:R-:W0:Y:S04]  /*3fd0*/  SHFL.UP PT, R39, R39, 0x1, RZ ;  /* 0x0420000027277989 */ /* 0x000e2800000e00ff */
[----:B------:R-:W0:Y:S04]  /*3fe0*/  SHFL.UP PT, R38, R38, 0x1, RZ ;  /* 0x0420000026267989 */ /* 0x000e2800000e00ff */
[----:B------:R-:W0:Y:S04]  /*3ff0*/  SHFL.UP PT, R37, R37, 0x1, RZ ;  /* 0x0420000025257989 */ /* 0x000e2800000e00ff */
[----:B------:R-:W0:Y:S04]  /*4000*/  SHFL.UP PT, R36, R36, 0x1, RZ ;  /* 0x0420000024247989 */ /* 0x000e2800000e00ff */
[----:B----4-:R4:W0:Y:S04]  /*4010*/  SHFL.IDX PT, R166, R34, RZ, 0x1f ;  /* 0x00001fff22a67589 */ /* 0x01082800000e0000 */
[----:B------:R4:W0:Y:S01]  /*4020*/  SHFL.IDX PT, R167, R35, RZ, 0x1f ;  /* 0x00001fff23a77589 */ /* 0x00082200000e0000 */
[----:B-123--:R-:W-:Y:S05]  /*4030*/  @!P6 BRA `(.L_x_17928) ;  /* 0x000000000028e947 */ /* 0x00efea0003800000 */
[-C--:B0-----:R-:W-:Y:S01]  /*4040*/  FMUL.FTZ R172, R161, R174.reuse ;  /* 0x000000aea1ac7220 */ /* 0x081fe20000410000 */
[----:B------:R-:W-:Y:S01]  /*4050*/  FMUL.FTZ R174, R159, R174 ;  /* 0x000000ae9fae7220 */ /* 0x000fe20000410000 */
[-C--:B----4-:R-:W-:Y:S01]  /*4060*/  FMUL.FTZ R34, R161, R40.reuse ;  /* 0x00000028a1227220 */ /* 0x090fe20000410000 */
[C---:B------:R-:W-:Y:S01]  /*4070*/  FMUL.FTZ R40, R159.reuse, R40 ;  /* 0x000000289f287220 */ /* 0x040fe20000410000 */
[-C--:B------:R-:W-:Y:S01]  /*4080*/  FFMA.FTZ R172, R159, R171.reuse, -R172 ;  /* 0x000000ab9fac7223 */ /* 0x080fe200000108ac */
[----:B------:R-:W-:Y:S01]  /*4090*/  FFMA.FTZ R174, R161, R171, R174 ;  /* 0x000000aba1ae7223 */ /* 0x000fe200000100ae */
[C---:B------:R-:W-:Y:S01]  /*40a0*/  FFMA.FTZ R159, R41.reuse, R159, -R34 ;  /* 0x0000009f299f7223 */ /* 0x040fe20000010822 */
[----:B------:R-:W-:Y:S01]  /*40b0*/  FFMA.FTZ R161, R41, R161, R40 ;  /* 0x000000a129a17223 */ /* 0x000fe20000010028 */
[----:B------:R-:W-:Y:S01]  /*40c0*/  FADD.FTZ R165, R165, R172 ;  /* 0x000000aca5a57221 */ /* 0x000fe20000010000 */
[----:B------:R-:W-:-:S07]  /*40d0*/  FADD.FTZ R163, R163, R174 ;  /* 0x000000aea3a37221 */ /* 0x000fce0000010000 */
.L_x_17928:
[----:B------:R-:W-:Y:S05]  /*40e0*/  BSYNC.RECONVERGENT B0 ;  /* 0x0000000000007941 */ /* 0x000fea0003800200 */
.L_x_17927:
[----:B----4-:R1:W2:Y:S01]  /*40f0*/  SHFL.DOWN PT, R35, R159, 0x2, 0x1f ;  /* 0x08401f009f237f89 */ /* 0x0102a200000e0000 */
[----:B------:R-:W-:Y:S03]  /*4100*/  BSSY.RECONVERGENT B0, `(.L_x_17929) ;  /* 0x000000f000007945 */ /* 0x000fe60003800200 */
[----:B------:R1:W3:Y:S04]  /*4110*/  SHFL.DOWN PT, R40, R161, 0x2, 0x1f ;  /* 0x08401f00a1287f89 */ /* 0x0002e800000e0000 */
[----:B------:R1:W4:Y:S04]  /*4120*/  SHFL.DOWN PT, R41, R165, 0x2, 0x1f ;  /* 0x08401f00a5297f89 */ /* 0x00032800000e0000 */
        /* <DEDUP_REMOVED lines=12> */
.L_x_17930:
[----:B------:R-:W-:Y:S05]  /*41f0*/  BSYNC.RECONVERGENT B0 ;  /* 0x0000000000007941 */ /* 0x000fea0003800200 */
.L_x_17929:
        /* <DEDUP_REMOVED lines=16> */
.L_x_17932:
[----:B------:R-:W-:Y:S05]  /*4300*/  BSYNC.RECONVERGENT B0 ;  /* 0x0000000000007941 */ /* 0x000fea0003800200 */
.L_x_17931:
[----:B-1----:R1:W0:Y:S01]  /*4310*/  SHFL.DOWN PT, R35, R159, 0x8, 0x1f ;  /* 0x09001f009f237f89 */ /* 0x00222200000e0000 */
[----:B------:R-:W-:Y:S01]  /*4320*/  BSSY.RECONVERGENT B0, `(.L_x_17933) ;  /* 0x0000010000007945 */ /* 0x000fe20003800200 */
[----:B------:R-:W-:Y:S02]  /*4330*/  FMUL.FTZ R34, R38, R167 ;  /* 0x000000a726227220 */ /* 0x000fe40000410000 */
[----:B------:R1:W0:Y:S04]  /*4340*/  SHFL.DOWN PT, R172, R161, 0x8, 0x1f ;  /* 0x09001f00a1ac7f89 */ /* 0x00022800000e0000 */
[----:B----4-:R1:W4:Y:S04]  /*4350*/  SHFL.DOWN PT, R41, R165, 0x8, 0x1f ;  /* 0x09001f00a5297f89 */ /* 0x01032800000e0000 */
        /* <DEDUP_REMOVED lines=12> */
.L_x_17934:
[----:B------:R-:W-:Y:S05]  /*4420*/  BSYNC.RECONVERGENT B0 ;  /* 0x0000000000007941 */ /* 0x000fea0003800200 */
.L_x_17933:
[----:B----4-:R4:W1:Y:S01]  /*4430*/  SHFL.DOWN PT, R41, R159, 0x10, 0x1f ;  /* 0x0a001f009f297f89 */ /* 0x01086200000e0000 */
[----:B------:R-:W-:Y:S01]  /*4440*/  BSSY.RECONVERGENT B0, `(.L_x_17935) ;  /* 0x0000010000007945 */ /* 0x000fe20003800200 */
[----:B0-----:R-:W-:Y:S02]  /*4450*/  FMUL.FTZ R35, R39, R167 ;  /* 0x000000a727237220 */ /* 0x001fe40000410000 */
[----:B------:R4:W0:Y:S04]  /*4460*/  SHFL.DOWN PT, R172, R161, 0x10, 0x1f ;  /* 0x0a001f00a1ac7f89 */ /* 0x00082800000e0000 */
        /* <DEDUP_REMOVED lines=13> */
.L_x_17936:
[----:B------:R-:W-:Y:S05]  /*4540*/  BSYNC.RECONVERGENT B0 ;  /* 0x0000000000007941 */ /* 0x000fea0003800200 */
.L_x_17935:
[----:B------:R-:W-:Y:S01]  /*4550*/  SHFL.DOWN PT, R173, R159, 0x1, 0x1f ;  /* 0x08201f009fad7f89 */ /* 0x000fe200000e0000 */
[-C--:B------:R-:W-:Y:S01]  /*4560*/  FFMA.FTZ R34, R39, R166.reuse, -R34 ;  /* 0x000000a627227223 */ /* 0x080fe20000010822 */
[----:B------:R-:W-:Y:S01]  /*4570*/  FFMA.FTZ R35, R38, R166, R35 ;  /* 0x000000a626237223 */ /* 0x000fe20000010023 */
[----:B------:R-:W-:Y:S01]  /*4580*/  ISETP.NE.AND P2, PT, R48, 0x1f, PT ;  /* 0x0000001f3000780c */ /* 0x000fe20003f45270 */
[----:B0-----:R-:W0:Y:S01]  /*4590*/  SHFL.IDX PT, R172, R7, RZ, 0x1f ;  /* 0x00001fff07ac7589 */ /* 0x001e2200000e0000 */
[----:B------:R-:W-:-:S04]  /*45a0*/  IMAD.WIDE.U32 R38, R16, UR4, R28 ;  /* 0x0000000410267c25 */ /* 0x000fc8000f8e001c */
[----:B------:R-:W-:Y:S01]  /*45b0*/  @P1 FADD.FTZ R166, R37, R34 ;  /* 0x0000002225a61221 */ /* 0x000fe20000010000 */
[----:B------:R-:W-:Y:S01]  /*45c0*/  @P1 FADD.FTZ R167, R36, R35 ;  /* 0x0000002324a71221 */ /* 0x000fe20000010000 */
[----:B------:R-:W5:Y:S01]  /*45d0*/  SHFL.DOWN PT, R175, R161, 0x1, 0x1f ;  /* 0x08201f00a1af7f89 */ /* 0x000f6200000e0000 */
[----:B-1-3--:R-:W-:Y:S01]  /*45e0*/  IMAD.WIDE.U32 R40, R14, UR4, R28 ;  /* 0x000000040e287c25 */ /* 0x00afe2000f8e001c */
[----:B------:R-:W-:Y:S01]  /*45f0*/  LEA R34, P1, R38, R45, 0x2 ;  /* 0x0000002d26227211 */ /* 0x000fe200078210ff */
[----:B------:R-:W-:Y:S01]  /*4600*/  BSSY.RECONVERGENT B0, `(.L_x_17937) ;  /* 0x00000a9000007945 */ /* 0x000fe20003800200 */
[----:B------:R-:W1:Y:S01]  /*4610*/  SHFL.IDX PT, R171, R6, RZ, 0x1f ;  /* 0x00001fff06ab7589 */ /* 0x000e6200000e0000 */
[----:B------:R-:W-:Y:S02]  /*4620*/  IMAD R35, R17, UR4, R39 ;  /* 0x0000000411237c24 */ /* 0x000fe4000f8e0227 */
[CC--:B------:R-:W-:Y:S01]  /*4630*/  FMUL.FTZ R39, R31.reuse, R166.reuse ;  /* 0x000000a61f277220 */ /* 0x0c0fe20000410000 */
[----:B------:R-:W-:Y:S01]  /*4640*/  FMUL.FTZ R31, R31, R167 ;  /* 0x000000a71f1f7220 */ /* 0x000fe20000410000 */
[----:B------:R-:W3:Y:S01]  /*4650*/  SHFL.DOWN PT, R179, R163, 0x1, 0x1f ;  /* 0x08201f00a3b37f89 */ /* 0x000ee200000e0000 */
[----:B------:R-:W-:Y:S01]  /*4660*/  IMAD R37, R15, UR4, R41 ;  /* 0x000000040f257c24 */ /* 0x000fe2000f8e0229 */
[----:B------:R-:W-:Y:S01]  /*4670*/  LEA R36, P3, R40, R49, 0x2 ;  /* 0x0000003128247211 */ /* 0x000fe200078610ff */
[----:B------:R-:W-:Y:S01]  /*4680*/  FFMA.FTZ R166, R30, R166, -R31 ;  /* 0x000000a61ea67223 */ /* 0x000fe2000001081f */
[----:B------:R-:W3:Y:S01]  /*4690*/  SHFL.DOWN PT, R177, R165, 0x1, 0x1f ;  /* 0x08201f00a5b17f89 */ /* 0x000ee200000e0000 */
[----:B------:R-:W-:Y:S01]  /*46a0*/  LEA.HI.X R35, R38, R47, R35, 0x2, P1 ;  /* 0x0000002f26237211 */ /* 0x000fe200008f1423 */
[----:B------:R-:W-:Y:S01]  /*46b0*/  FFMA.FTZ R38, R30, R167, R39 ;  /* 0x000000a71e267223 */ /* 0x000fe20000010027 */
[----:B------:R-:W-:Y:S01]  /*46c0*/  LEA.HI.X R37, R40, R51, R37, 0x2, P3 ;  /* 0x0000003328257211 */ /* 0x000fe200018f1425 */
[----:B------:R-:W-:Y:S01]  /*46d0*/  FADD.FTZ R155, R155, R166 ;  /* 0x000000a69b9b7221 */ /* 0x000fe20000010000 */
[----:B--2-4-:R-:W-:Y:S01]  /*46e0*/  SHFL.IDX PT, R165, R165, RZ, 0x1f ;  /* 0x00001fffa5a57589 */ /* 0x014fe200000e0000 */
[----:B------:R-:W-:Y:S01]  /*46f0*/  FADD.FTZ R30, R157, R38 ;  /* 0x000000269d1e7221 */ /* 0x000fe20000010000 */
[----:B------:R-:W-:Y:S01]  /*4700*/  ISETP.NE.AND P1, PT, R48, RZ, PT ;  /* 0x000000ff3000720c */ /* 0x000fe20003f25270 */
[----:B0-----:R-:W-:Y:S01]  /*4710*/  @P2 FMUL.FTZ R174, R173, R172 ;  /* 0x000000acadae2220 */ /* 0x001fe20000410000 */
[CC--:B------:R-:W-:Y:S01]  /*4720*/  FMUL.FTZ R39, R133.reuse, R155.reuse ;  /* 0x0000009b85277220 */ /* 0x0c0fe20000410000 */
[----:B------:R-:W-:Y:S01]  /*4730*/  FMUL.FTZ R31, R133, R30 ;  /* 0x0000001e851f7220 */ /* 0x000fe20000410000 */
[----:B------:R-:W-:Y:S01]  /*4740*/  SHFL.IDX PT, R163, R163, RZ, 0x1f ;  /* 0x00001fffa3a37589 */ /* 0x000fe200000e0000 */
[C---:B-----5:R-:W-:Y:S01]  /*4750*/  @P2 FMUL.FTZ R40, R175.reuse, R172 ;  /* 0x000000acaf282220 */ /* 0x060fe20000410000 */
[C---:B------:R-:W-:Y:S01]  /*4760*/  FFMA.FTZ R39, R132.reuse, R30, R39 ;  /* 0x0000001e84277223 */ /* 0x040fe20000010027 */
[----:B------:R-:W-:Y:S01]  /*4770*/  FFMA.FTZ R38, R132, R155, -R31 ;  /* 0x0000009b84267223 */ /* 0x000fe2000001081f */
[-C--:B-1----:R-:W-:Y:S01]  /*4780*/  @P2 FFMA.FTZ R174, R175, R171.reuse, R174 ;  /* 0x000000abafae2223 */ /* 0x082fe200000100ae */
[----:B------:R-:W-:Y:S01]  /*4790*/  @P2 FFMA.FTZ R40, R173, R171, -R40 ;  /* 0x000000abad282223 */ /* 0x000fe20000010828 */
[C---:B------:R-:W-:Y:S01]  /*47a0*/  FFMA.FTZ R39, R103.reuse, R156, R39 ;  /* 0x0000009c67277223 */ /* 0x040fe20000010027 */
[----:B------:R-:W-:Y:S01]  /*47b0*/  FFMA.FTZ R31, R103, R160, R38 ;  /* 0x000000a0671f7223 */ /* 0x000fe20000010026 */
[----:B---3--:R-:W-:Y:S01]  /*47c0*/  @P2 FADD.FTZ R172, R179, R174 ;  /* 0x000000aeb3ac2221 */ /* 0x008fe20000010000 */
[----:B------:R0:W1:Y:S02]  /*47d0*/  SHFL.IDX PT, R156, R161, RZ, 0x1f ;  /* 0x00001fffa19c7589 */ /* 0x00006400000e0000 */
[----:B------:R-:W-:Y:S01]  /*47e0*/  FMUL.FTZ R38, R142, R31 ;  /* 0x0000001f8e267220 */ /* 0x000fe20000410000 */
[----:B------:R-:W-:Y:S01]  /*47f0*/  @P2 FADD.FTZ R171, R177, R40 ;  /* 0x00000028b1ab2221 */ /* 0x000fe20000010000 */
[----:B------:R-:W-:-:S03]  /*4800*/  FMUL.FTZ R40, R172, R33 ;  /* 0x00000021ac287220 */ /* 0x000fc60000410000 */
[C---:B------:R-:W-:Y:S01]  /*4810*/  FMUL.FTZ R41, R171.reuse, R33 ;  /* 0x00000021ab297220 */ /* 0x040fe20000410000 */
[-C--:B------:R-:W-:Y:S02]  /*4820*/  FFMA.FTZ R33, R171, R32.reuse, R40 ;  /* 0x00000020ab217223 */ /* 0x080fe40000010028 */
[----:B------:R2:W3:Y:S01]  /*4830*/  SHFL.IDX PT, R40, R159, RZ, 0x1f ;  /* 0x00001fff9f287589 */ /* 0x0004e200000e0000 */
[----:B------:R-:W-:Y:S01]  /*4840*/  FFMA.FTZ R172, R172, R32, -R41 ;  /* 0x00000020acac7223 */ /* 0x000fe20000010829 */
[----:B------:R-:W-:Y:S01]  /*4850*/  FMUL.FTZ R41, R142, R39 ;  /* 0x000000278e297220 */ /* 0x000fe20000410000 */
[----:B------:R-:W-:Y:S02]  /*4860*/  FADD.FTZ R33, R152, R33 ;  /* 0x0000002198217221 */ /* 0x000fe40000010000 */
[----:B------:R-:W-:Y:S01]  /*4870*/  FADD.FTZ R153, R153, R172 ;  /* 0x000000ac99997221 */ /* 0x000fe20000010000 */
[C---:B------:R-:W-:Y:S01]  /*4880*/  FFMA.FTZ R32, R138.reuse, R31, -R41 ;  /* 0x0000001f8a207223 */ /* 0x040fe20000010829 */
[----:B------:R-:W-:Y:S01]  /*4890*/  FMUL.FTZ R167, R145, R33 ;  /* 0x0000002191a77220 */ /* 0x000fe20000410000 */
[----:B------:R-:W-:-:S02]  /*48a0*/  FFMA.FTZ R41, R138, R39, R38 ;  /* 0x000000278a297223 */ /* 0x000fc40000010026 */
[----:B------:R-:W-:Y:S01]  /*48b0*/  FFMA.FTZ R157, R105, R162, R32 ;  /* 0x000000a2699d7223 */ /* 0x000fe20000010020 */
[-C--:B------:R-:W-:Y:S01]  /*48c0*/  FMUL.FTZ R32, R145, R153.reuse ;  /* 0x0000009991207220 */ /* 0x080fe20000410000 */
[----:B------:R-:W-:Y:S01]  /*48d0*/  FFMA.FTZ R38, R144, R153, -R167 ;  /* 0x0000009990267223 */ /* 0x000fe200000108a7 */
[----:B0-----:R-:W-:Y:S01]  /*48e0*/  FFMA.FTZ R161, R105, R164, R41 ;  /* 0x000000a469a17223 */ /* 0x001fe20000010029 */
[----:B------:R-:W-:Y:S01]  /*48f0*/  LEA R162, R120, -R125, 0x1 ;  /* 0x8000007d78a27211 */ /* 0x000fe200078e08ff */
[----:B------:R-:W-:Y:S01]  /*4900*/  FFMA.FTZ R41, R144, R33, R32 ;  /* 0x0000002190297223 */ /* 0x000fe20000010020 */
[----:B------:R-:W-:Y:S01]  /*4910*/  FADD.FTZ R151, R151, R38 ;  /* 0x0000002697977221 */ /* 0x000fe20000010000 */
[C---:B--2---:R-:W-:Y:S01]  /*4920*/  FMUL.FTZ R159, R145.reuse, R161 ;  /* 0x000000a1919f7220 */ /* 0x044fe20000410000 */
[----:B------:R-:W-:Y:S01]  /*4930*/  FMUL.FTZ R145, R145, R157 ;  /* 0x0000009d91917220 */ /* 0x000fe20000410000 */
[----:B------:R-:W-:Y:S01]  /*4940*/  FADD.FTZ R41, R150, R41 ;  /* 0x0000002996297221 */ /* 0x000fe20000010000 */
[----:B------:R-:W-:Y:S01]  /*4950*/  FMUL.FTZ R167, R142, R151 ;  /* 0x000000978ea77220 */ /* 0x000fe20000410000 */
[C---:B------:R-:W-:Y:S01]  /*4960*/  FFMA.FTZ R32, R144.reuse, R157, -R159 ;  /* 0x0000009d90207223 */ /* 0x040fe2000001089f */
[----:B------:R-:W-:Y:S01]  /*4970*/  FFMA.FTZ R159, R144, R161, R145 ;  /* 0x000000a1909f7223 */ /* 0x000fe20000010091 */
[-C--:B------:R-:W-:Y:S01]  /*4980*/  FMUL.FTZ R142, R142, R41.reuse ;  /* 0x000000298e8e7220 */ /* 0x080fe20000410000 */
[----:B------:R-:W-:Y:S01]  /*4990*/  FFMA.FTZ R171, R138, R41, R167 ;  /* 0x000000298aab7223 */ /* 0x000fe200000100a7 */
[----:B-1----:R-:W-:Y:S01]  /*49a0*/  FMUL.FTZ R167, R156, R7 ;  /* 0x000000079ca77220 */ /* 0x002fe20000410000 */
[----:B------:R-:W-:Y:S01]  /*49b0*/  FFMA.FTZ R158, R107, R158, R32 ;  /* 0x0000009e6b9e7223 */ /* 0x000fe20000010020 */
[----:B------:R-:W-:Y:S01]  /*49c0*/  FFMA.FTZ R142, R138, R151, -R142 ;  /* 0x000000978a8e7223 */ /* 0x000fe2000001088e */
[----:B------:R-:W-:Y:S01]  /*49d0*/  FADD.FTZ R145, R148, R171 ;  /* 0x000000ab94917221 */ /* 0x000fe20000010000 */
[-C--:B---3--:R-:W-:Y:S01]  /*49e0*/  FFMA.FTZ R38, R40, R6.reuse, -R167 ;  /* 0x0000000628267223 */ /* 0x088fe200000108a7 */
[C---:B------:R-:W-:Y:S01]  /*49f0*/  FMUL.FTZ R6, R156.reuse, R6 ;  /* 0x000000069c067220 */ /* 0x040fe20000410000 */
[C---:B------:R-:W-:Y:S01]  /*4a00*/  FMUL.FTZ R167, R156.reuse, R5 ;  /* 0x000000059ca77220 */ /* 0x040fe20000410000 */
[-C--:B------:R-:W-:Y:S01]  /*4a10*/  FMUL.FTZ R156, R156, R4.reuse ;  /* 0x000000049c9c7220 */ /* 0x080fe20000410000 */
[----:B------:R-:W-:Y:S01]  /*4a20*/  FADD.FTZ R149, R149, R142 ;  /* 0x0000008e95957221 */ /* 0x000fe20000010000 */
[----:B------:R-:W-:Y:S01]  /*4a30*/  FFMA.FTZ R32, R116, -R135, R155 ;  /* 0x8000008774207223 */ /* 0x000fe2000001009b */
[C---:B------:R-:W-:Y:S01]  /*4a40*/  FFMA.FTZ R4, R40.reuse, R4, -R167 ;  /* 0x0000000428047223 */ /* 0x040fe200000108a7 */
[C---:B------:R-:W-:Y:S01]  /*4a50*/  FFMA.FTZ R5, R40.reuse, R5, R156 ;  /* 0x0000000528057223 */ /* 0x040fe2000001009c */
[----:B------:R-:W-:Y:S01]  /*4a60*/  FFMA.FTZ R40, R40, R7, R6 ;  /* 0x0000000728287223 */ /* 0x000fe20000010006 */
[----:B------:R-:W-:Y:S01]  /*4a70*/  FADD.FTZ R6, R165, R38 ;  /* 0x00000026a5067221 */ /* 0x000fe20000010000 */
[C---:B------:R-:W-:Y:S01]  /*4a80*/  FMUL.FTZ R38, R133.reuse, R145 ;  /* 0x0000009185267220 */ /* 0x040fe20000410000 */
[----:B------:R-:W-:Y:S01]  /*4a90*/  FMUL.FTZ R165, R133, R149 ;  /* 0x0000009585a57220 */ /* 0x000fe20000410000 */
[----:B------:R-:W-:Y:S01]  /*4aa0*/  FADD.FTZ R7, R163, R40 ;  /* 0x00000028a3077221 */ /* 0x000fe20000010000 */
[----:B------:R-:W-:Y:S01]  /*4ab0*/  FFMA.FTZ R40, -R116, R137, R30 ;  /* 0x0000008974287223 */ /* 0x000fe2000001011e */
[C---:B------:R-:W-:Y:S01]  /*4ac0*/  FFMA.FTZ R38, R132.reuse, R149, -R38 ;  /* 0x0000009584267223 */ /* 0x040fe20000010826 */
[----:B------:R-:W-:Y:S01]  /*4ad0*/  FFMA.FTZ R165, R132, R145, R165 ;  /* 0x0000009184a57223 */ /* 0x000fe200000100a5 */
[----:B------:R-:W-:Y:S01]  /*4ae0*/  FFMA.FTZ R160, R107, R154, R159 ;  /* 0x0000009a6ba07223 */ /* 0x000fe2000001009f */
[----:B------:R0:W-:Y:S01]  /*4af0*/  @!P1 STS.128 [UR7+0x21b0], R4 ;  /* 0x0021b004ff009988 */ /* 0x0001e20008000c07 */
[----:B------:R-:W-:Y:S01]  /*4b00*/  FADD.FTZ R147, R147, R38 ;  /* 0x0000002693937221 */ /* 0x000fe20000010000 */
[----:B------:R-:W-:Y:S01]  /*4b10*/  FADD.FTZ R146, R146, R165 ;  /* 0x000000a592927221 */ /* 0x000fe20000010000 */
[----:B------:R-:W-:Y:S01]  /*4b20*/  FMUL.FTZ R152, R151, R98 ;  /* 0x0000006297987220 */ /* 0x000fe20000410000 */
[----:B------:R-:W-:Y:S01]  /*4b30*/  FFMA.FTZ R132, -R117, R136, R39 ;  /* 0x0000008875847223 */ /* 0x000fe20000010127 */
[----:B------:R-:W-:Y:S01]  /*4b40*/  FMUL.FTZ R133, R147, R94 ;  /* 0x0000005e93857220 */ /* 0x000fe20000410000 */
[-C--:B------:R-:W-:Y:S01]  /*4b50*/  FMUL.FTZ R163, R149, R96.reuse ;  /* 0x0000006095a37220 */ /* 0x080fe20000410000 */
[----:B------:R-:W-:Y:S01]  /*4b60*/  FMUL.FTZ R159, R145, R96 ;  /* 0x00000060919f7220 */ /* 0x000fe20000410000 */
[----:B------:R-:W-:Y:S01]  /*4b70*/  FMUL.FTZ R150, R41, R98 ;  /* 0x0000006229967220 */ /* 0x000fe20000410000 */
[----:B------:R-:W-:Y:S01]  /*4b80*/  FMUL.FTZ R138, R101, R133 ;  /* 0x00000085658a7220 */ /* 0x000fe20000410000 */
[----:B------:R-:W-:Y:S01]  /*4b90*/  FFMA.FTZ R38, R117, -R134, R31 ;  /* 0x8000008675267223 */ /* 0x000fe2000001001f */
[C---:B------:R-:W-:Y:S01]  /*4ba0*/  FMUL.FTZ R165, R132.reuse, R163 ;  /* 0x000000a384a57220 */ /* 0x040fe20000410000 */
[-C--:B------:R-:W-:Y:S01]  /*4bb0*/  FMUL.FTZ R167, R132, R159.reuse ;  /* 0x0000009f84a77220 */ /* 0x080fe20000410000 */
[----:B------:R-:W-:Y:S01]  /*4bc0*/  FMUL.FTZ R144, R103, R159 ;  /* 0x0000009f67907220 */ /* 0x000fe20000410000 */
[----:B0-----:R-:W-:Y:S01]  /*4bd0*/  FMUL.FTZ R5, R146, R94 ;  /* 0x0000005e92057220 */ /* 0x001fe20000410000 */
[----:B------:R-:W-:Y:S01]  /*4be0*/  FMUL.FTZ R7, R40, R133 ;  /* 0x0000008528077220 */ /* 0x000fe20000410000 */
[----:B------:R-:W-:Y:S01]  /*4bf0*/  FMUL.FTZ R154, R105, R150 ;  /* 0x00000096699a7220 */ /* 0x000fe20000410000 */
[----:B------:R-:W-:Y:S01]  /*4c00*/  FFMA.FTZ R142, R38, R159, R165 ;  /* 0x0000009f268e7223 */ /* 0x000fe200000100a5 */
[-C--:B------:R-:W-:Y:S01]  /*4c10*/  FMUL.FTZ R6, R101, R5.reuse ;  /* 0x0000000565067220 */ /* 0x080fe20000410000 */
[-C--:B------:R-:W-:Y:S01]  /*4c20*/  FMUL.FTZ R4, R40, R5.reuse ;  /* 0x0000000528047220 */ /* 0x080fe20000410000 */
[----:B------:R-:W-:Y:S01]  /*4c30*/  FFMA.FTZ R7, R32, R5, R7 ;  /* 0x0000000520077223 */ /* 0x000fe20000010007 */
[----:B------:R-:W-:Y:S01]  /*4c40*/  FFMA.FTZ R5, -R118, R141, R161 ;  /* 0x0000008d76057223 */ /* 0x000fe200000101a1 */
[----:B------:R-:W-:Y:S01]  /*4c50*/  FFMA.FTZ R167, R38, R163, -R167 ;  /* 0x000000a326a77223 */ /* 0x000fe200000108a7 */
[----:B------:R-:W-:Y:S01]  /*4c60*/  FFMA.FTZ R4, R32, R133, -R4 ;  /* 0x0000008520047223 */ /* 0x000fe20000010804 */
[----:B------:R0:W-:Y:S01]  /*4c70*/  STS [R75], R6 ;  /* 0x000000064b007388 */ /* 0x0001e20000000800 */
[----:B------:R-:W-:Y:S01]  /*4c80*/  FFMA.FTZ R133, R118, -R139, R157 ;  /* 0x8000008b76857223 */ /* 0x000fe2000001009d */
[----:B------:R-:W-:Y:S01]  /*4c90*/  FMUL.FTZ R148, R103, R163 ;  /* 0x000000a367947220 */ /* 0x000fe20000410000 */
[----:B------:R-:W-:Y:S01]  /*4ca0*/  FADD.FTZ R7, RZ, R7 ;  /* 0x00000007ff077221 */ /* 0x000fe20000010000 */
[-C--:B------:R-:W-:Y:S01]  /*4cb0*/  FMUL.FTZ R163, R33, R100.reuse ;  /* 0x0000006421a37220 */ /* 0x080fe20000410000 */
[----:B------:R-:W-:Y:S01]  /*4cc0*/  FMUL.FTZ R165, R153, R100 ;  /* 0x0000006499a57220 */ /* 0x000fe20000410000 */
[----:B------:R1:W-:Y:S01]  /*4cd0*/  STS [R77+0x8], R144 ;  /* 0x000008904d007388 */ /* 0x0003e20000000800 */
[----:B------:R-:W-:Y:S01]  /*4ce0*/  FADD.FTZ R7, R7, R142 ;  /* 0x0000008e07077221 */ /* 0x000fe20000010000 */
[----:B------:R-:W-:Y:S01]  /*4cf0*/  FMUL.FTZ R142, R107, R163 ;  /* 0x000000a36b8e7220 */ /* 0x000fe20000410000 */
[----:B------:R-:W-:Y:S01]  /*4d00*/  FADD.FTZ R4, RZ, R4 ;  /* 0x00000004ff047221 */ /* 0x000fe20000010000 */
[----:B0-----:R-:W-:Y:S01]  /*4d10*/  FMUL.FTZ R6, R5, R152 ;  /* 0x0000009805067220 */ /* 0x001fe20000410000 */
[----:B------:R0:W-:Y:S01]  /*4d20*/  STS [R77+0x4], R138 ;  /* 0x0000048a4d007388 */ /* 0x0001e20000000800 */
[----:B------:R-:W-:Y:S01]  /*4d30*/  FFMA.FTZ R156, -R119, R143, R160 ;  /* 0x0000008f779c7223 */ /* 0x000fe200000101a0 */
[----:B------:R-:W-:Y:S01]  /*4d40*/  FADD.FTZ R4, R4, R167 ;  /* 0x000000a704047221 */ /* 0x000fe20000010000 */
[-C--:B------:R-:W-:Y:S01]  /*4d50*/  FFMA.FTZ R6, R133, R150.reuse, R6 ;  /* 0x0000009685067223 */ /* 0x080fe20000010006 */
[----:B------:R-:W-:Y:S01]  /*4d60*/  FMUL.FTZ R150, R5, R150 ;  /* 0x0000009605967220 */ /* 0x000fe20000410000 */
[-C--:B-1----:R-:W-:Y:S01]  /*4d70*/  FMUL.FTZ R144, R107, R165.reuse ;  /* 0x000000a56b907220 */ /* 0x082fe20000410000 */
[----:B------:R1:W-:Y:S01]  /*4d80*/  STS [R77+0xc], R148 ;  /* 0x00000c944d007388 */ /* 0x0003e20000000800 */
[C---:B------:R-:W-:Y:S01]  /*4d90*/  FMUL.FTZ R167, R156.reuse, R165 ;  /* 0x000000a59ca77220 */ /* 0x040fe20000410000 */
[-C--:B------:R-:W-:Y:S01]  /*4da0*/  FFMA.FTZ R159, R133, R152.reuse, -R150 ;  /* 0x00000098859f7223 */ /* 0x080fe20000010896 */
[----:B------:R-:W-:Y:S01]  /*4db0*/  FMUL.FTZ R152, R105, R152 ;  /* 0x0000009869987220 */ /* 0x000fe20000410000 */
[----:B------:R-:W-:Y:S01]  /*4dc0*/  STS [R77+0x10], R154 ;  /* 0x0000109a4d007388 */ /* 0x000fe20000000800 */
[-C--:B0-----:R-:W-:Y:S01]  /*4dd0*/  FMUL.FTZ R138, R156, R163.reuse ;  /* 0x000000a39c8a7220 */ /* 0x081fe20000410000 */
[----:B------:R-:W-:Y:S01]  /*4de0*/  FADD.FTZ R4, R4, R159 ;  /* 0x0000009f04047221 */ /* 0x000fe20000010000 */
[----:B------:R-:W-:Y:S01]  /*4df0*/  ISETP.GE.AND P2, PT, R162, 0x1, PT ;  /* 0x00000001a200780c */ /* 0x000fe20003f46270 */
[----:B------:R-:W-:Y:S01]  /*4e00*/  STS [R77+0x14], R152 ;  /* 0x000014984d007388 */ /* 0x000fe20000000800 */
[----:B------:R-:W-:Y:S01]  /*4e10*/  FADD.FTZ R6, R7, R6 ;  /* 0x0000000607067221 */ /* 0x000fe20000010000 */
[----:B-1----:R-:W-:Y:S01]  /*4e20*/  FFMA.FTZ R148, R119, -R140, R158 ;  /* 0x8000008c77947223 */ /* 0x002fe2000001009e */
[----:B------:R-:W-:Y:S01]  /*4e30*/  FMUL.FTZ R30, R108, -R30 ;  /* 0x8000001e6c1e7220 */ /* 0x000fe20000410000 */
[----:B------:R0:W-:Y:S01]  /*4e40*/  STS [R77+0x18], R142 ;  /* 0x0000188e4d007388 */ /* 0x0001e20000000800 */
[----:B------:R-:W-:Y:S01]  /*4e50*/  ISETP.GE.AND P3, PT, R162, 0x21, PT ;  /* 0x00000021a200780c */ /* 0x000fe20003f66270 */
[C---:B------:R-:W-:Y:S01]  /*4e60*/  FFMA.FTZ R167, R148.reuse, R163, R167 ;  /* 0x000000a394a77223 */ /* 0x040fe200000100a7 */
[----:B------:R-:W-:Y:S01]  /*4e70*/  FFMA.FTZ R163, R148, R165, -R138 ;  /* 0x000000a594a37223 */ /* 0x000fe2000001088a */
[----:B------:R1:W-:Y:S01]  /*4e80*/  STS [R77+0x1c], R144 ;  /* 0x00001c904d007388 */ /* 0x0003e20000000800 */
[----:B------:R-:W-:Y:S01]  /*4e90*/  FMUL.FTZ R138, R110, -R39 ;  /* 0x800000276e8a7220 */ /* 0x000fe20000410000 */
[----:B------:R-:W-:Y:S01]  /*4ea0*/  FADD.FTZ R167, R6, R167 ;  /* 0x000000a706a77221 */ /* 0x000fe20000010000 */
[----:B------:R-:W-:Y:S01]  /*4eb0*/  FADD.FTZ R150, R4, R163 ;  /* 0x000000a304967221 */ /* 0x000fe20000010000 */
[----:B------:R-:W-:Y:S01]  /*4ec0*/  BAR.SYNC.DEFER_BLOCKING 0x0 ;  /* 0x0000000000007b1d */ /* 0x000fe20000010000 */
[----:B------:R-:W-:Y:S01]  /*4ed0*/  FMUL.FTZ R4, R108, R155 ;  /* 0x0000009b6c047220 */ /* 0x000fe20000410000 */
[----:B------:R-:W-:Y:S01]  /*4ee0*/  FMUL.FTZ R6, R110, R31 ;  /* 0x0000001f6e067220 */ /* 0x000fe20000410000 */
[----:B0-----:R-:W-:Y:S01]  /*4ef0*/  FMUL.FTZ R142, R112, R157 ;  /* 0x0000009d708e7220 */ /* 0x001fe20000410000 */
[C---:B------:R-:W-:Y:S01]  /*4f00*/  FMUL.FTZ R152, R114.reuse, R158 ;  /* 0x0000009e72987220 */ /* 0x040fe20000410000 */
[----:B------:R-:W-:Y:S01]  /*4f10*/  FMUL.FTZ R154, R114, -R160 ;  /* 0x800000a0729a7220 */ /* 0x000fe20000410000 */
[----:B-1----:R-:W-:Y:S01]  /*4f20*/  FMUL.FTZ R144, R112, -R161 ;  /* 0x800000a170907220 */ /* 0x002fe20000410000 */
        /* <DEDUP_REMOVED lines=22> */
.L_x_17938:
[----:B------:R-:W-:Y:S05]  /*5090*/  BSYNC.RECONVERGENT B0 ;  /* 0x0000000000007941 */ /* 0x000fea0003800200 */
.L_x_17937:
[----:B--2---:R1:W2:Y:S01]  /*50a0*/  LDS R7, [R66+0x4a0] ;  /* 0x0004a00042077984 */ /* 0x0042a20000000800 */
[----:B------:R-:W-:Y:S04]  /*50b0*/  BSSY.RECONVERGENT B0, `(.L_x_17939) ;  /* 0x0000004000007945 */ /* 0x000fe80003800200 */
[----:B------:R-:W-:Y:S05]  /*50c0*/  @!P3 BRA `(.L_x_17940) ;  /* 0x000000000008b947 */ /* 0x000fea0003800000 */
[----:B------:R3:W-:Y:S04]  /*50d0*/  REDG.E.ADD.F32.FTZ.RN.STRONG.GPU desc[UR16][R34.64+0x80], R31 ;  /* 0x0000801f220079a6 */ /* 0x0007e8000c12f310 */
[----:B--2---:R3:W-:Y:S02]  /*50e0*/  REDG.E.ADD.F32.FTZ.RN.STRONG.GPU desc[UR16][R36.64+0x80], R7 ;  /* 0x00008007240079a6 */ /* 0x0047e4000c12f310 */
.L_x_17940:
[----:B------:R-:W-:Y:S05]  /*50f0*/  BSYNC.RECONVERGENT B0 ;  /* 0x0000000000007941 */ /* 0x000fea0003800200 */
.L_x_17939:
[----:B--23--:R2:W3:Y:S01]  /*5100*/  LDS R7, [R67+0x520] ;  /* 0x0005200043077984 */ /* 0x00c4e20000000800 */
[----:B------:R-:W-:Y:S04]  /*5110*/  BSSY.RECONVERGENT B0, `(.L_x_17941) ;  /* 0x0000004000007945 */ /* 0x000fe80003800200 */
[----:B------:R-:W-:Y:S05]  /*5120*/  @!P4 BRA `(.L_x_17942) ;  /* 0x000000000008c947 */ /* 0x000fea0003800000 */
[----:B------:R4:W-:Y:S04]  /*5130*/  REDG.E.ADD.F32.FTZ.RN.STRONG.GPU desc[UR16][R34.64+0x100], R39 ;  /* 0x00010027220079a6 */ /* 0x0009e8000c12f310 */
[----:B---3--:R4:W-:Y:S02]  /*5140*/  REDG.E.ADD.F32.FTZ.RN.STRONG.GPU desc[UR16][R36.64+0x100], R7 ;  /* 0x00010007240079a6 */ /* 0x0089e4000c12f310 */
.L_x_17942:
[----:B------:R-:W-:Y:S05]  /*5150*/  BSYNC.RECONVERGENT B0 ;  /* 0x0000000000007941 */ /* 0x000fea0003800200 */
.L_x_17941:
        /* <DEDUP_REMOVED lines=10> */
.L_x_17944:
[----:B------:R-:W-:Y:S05]  /*5200*/  BSYNC.RECONVERGENT B0 ;  /* 0x0000000000007941 */ /* 0x000fea0003800200 */
.L_x_17943:
[----:B----4-:R4:W0:Y:S01]  /*5210*/  LDS R7, [R69+0x620] ;  /* 0x0006200045077984 */ /* 0x0108220000000800 */
[----:B------:R-:W-:Y:S04]  /*5220*/  BSSY.RECONVERGENT B0, `(.L_x_17945) ;  /* 0x0000004000007945 */ /* 0x000fe80003800200 */
[----:B------:R-:W-:Y:S05]  /*5230*/  @!P2 BRA `(.L_x_17946) ;  /* 0x000000000008a947 */ /* 0x000fea0003800000 */
[----:B0-----:R0:W-:Y:S04]  /*5240*/  REDG.E.ADD.F32.FTZ.RN.STRONG.GPU desc[UR16][R34.64+0x200], R159 ;  /* 0x0002009f220079a6 */ /* 0x0011e8000c12f310 */
[----:B------:R0:W-:Y:S02]  /*5250*/  REDG.E.ADD.F32.FTZ.RN.STRONG.GPU desc[UR16][R36.64+0x200], R7 ;  /* 0x00020007240079a6 */ /* 0x0001e4000c12f310 */
.L_x_17946:
[----:B------:R-:W-:Y:S05]  /*5260*/  BSYNC.RECONVERGENT B0 ;  /* 0x0000000000007941 */ /* 0x000fea0003800200 */
.L_x_17945:
[----:B0-----:R0:W0:Y:S01]  /*5270*/  LDS R7, [R71+0x6a0] ;  /* 0x0006a00047077984 */ /* 0x0010220000000800 */
[----:B------:R-:W-:Y:S04]  /*5280*/  BSSY.RECONVERGENT B0, `(.L_x_17947) ;  /* 0x0000004000007945 */ /* 0x000fe80003800200 */
[----:B------:R-:W-:Y:S05]  /*5290*/  @!P3 BRA `(.L_x_17948) ;  /* 0x000000000008b947 */ /* 0x000fea0003800000 */
[----:B------:R1:W-:Y:S04]  /*52a0*/  REDG.E.ADD.F32.FTZ.RN.STRONG.GPU desc[UR16][R34.64+0x280], R163 ;  /* 0x000280a3220079a6 */ /* 0x0003e8000c12f310 */
[----:B0-----:R1:W-:Y:S02]  /*52b0*/  REDG.E.ADD.F32.FTZ.RN.STRONG.GPU desc[UR16][R36.64+0x280], R7 ;  /* 0x00028007240079a6 */ /* 0x0013e4000c12f310 */
.L_x_17948:
[----:B------:R-:W-:Y:S05]  /*52c0*/  BSYNC.RECONVERGENT B0 ;  /* 0x0000000000007941 */ /* 0x000fea0003800200 */
.L_x_17947:
[----:B01----:R0:W1:Y:S01]  /*52d0*/  LDS R7, [R72+0x720] ;  /* 0x0007200048077984 */ /* 0x0030620000000800 */
[----:B------:R-:W-:Y:S04]  /*52e0*/  BSSY.RECONVERGENT B0, `(.L_x_17949) ;  /* 0x0000004000007945 */ /* 0x000fe80003800200 */
[----:B------:R-:W-:Y:S05]  /*52f0*/  @!P4 BRA `(.L_x_17950) ;  /* 0x000000000008c947 */ /* 0x000fea0003800000 */
[----:B------:R0:W-:Y:S04]  /*5300*/  REDG.E.ADD.F32.FTZ.RN.STRONG.GPU desc[UR16][R34.64+0x300], R165 ;  /* 0x000300a5220079a6 */ /* 0x0001e8000c12f310 */
[----:B-1----:R0:W-:Y:S02]  /*5310*/  REDG.E.ADD.F32.FTZ.RN.STRONG.GPU desc[UR16][R36.64+0x300], R7 ;  /* 0x00030007240079a6 */ /* 0x0021e4000c12f310 */
.L_x_17950:
[----:B------:R-:W-:Y:S05]  /*5320*/  BSYNC.RECONVERGENT B0 ;  /* 0x0000000000007941 */ /* 0x000fea0003800200 */
.L_x_17949:
[----:B01----:R0:W1:Y:S01]  /*5330*/  LDS R7, [R73+0x7a0] ;  /* 0x0007a00049077984 */ /* 0x0030620000000800 */
[----:B------:R-:W-:Y:S04]  /*5340*/  BSSY.RECONVERGENT B0, `(.L_x_17951) ;  /* 0x0000004000007945 */ /* 0x000fe80003800200 */
[----:B------:R-:W-:Y:S05]  /*5350*/  @!P5 BRA `(.L_x_17952) ;  /* 0x000000000008d947 */ /* 0x000fea0003800000 */
[----:B------:R0:W-:Y:S04]  /*5360*/  REDG.E.ADD.F32.FTZ.RN.STRONG.GPU desc[UR16][R34.64+0x380], R171 ;  /* 0x000380ab220079a6 */ /* 0x0001e8000c12f310 */
[----:B-1----:R0:W-:Y:S02]  /*5370*/  REDG.E.ADD.F32.FTZ.RN.STRONG.GPU desc[UR16][R36.64+0x380], R7 ;  /* 0x00038007240079a6 */ /* 0x0021e4000c12f310 */
.L_x_17952:
[----:B------:R-:W-:Y:S05]  /*5380*/  BSYNC.RECONVERGENT B0 ;  /* 0x0000000000007941 */ /* 0x000fea0003800200 */
.L_x_17951:
[----:B------:R-:W5:Y:S01]  /*5390*/  SHFL.DOWN PT, R4, R167, 0x1, 0x1f ;  /* 0x08201f00a7047f89 */ /* 0x000f6200000e0000 */
[----:B------:R-:W-:Y:S01]  /*53a0*/  ISETP.GT.AND P2, PT, R91, 0x1e, PT ;  /* 0x0000001e5b00780c */ /* 0x000fe20003f44270 */
[----:B------:R-:W-:Y:S01]  /*53b0*/  FMUL.FTZ R143, R143, R153 ;  /* 0x000000998f8f7220 */ /* 0x000fe20000410000 */
[----:B------:R-:W-:Y:S01]  /*53c0*/  BSSY.RECONVERGENT B0, `(.L_x_17953) ;  /* 0x000004f000007945 */ /* 0x000fe20003800200 */
[----:B01----:R-:W0:Y:S02]  /*53d0*/  SHFL.DOWN PT, R7, R150, 0x1, 0x1f ;  /* 0x08201f0096077f89 */ /* 0x003e2400000e0000 */
[----:B------:R-:W-:-:S04]  /*53e0*/  FFMA.FTZ R143, R140, R33, R143 ;  /* 0x000000218c8f7223 */ /* 0x000fc8000001008f */
[----:B------:R-:W-:-:S04]  /*53f0*/  FFMA.FTZ R106, R143, R100, R106 ;  /* 0x000000648f6a7223 */ /* 0x000fc8000001006a */
        /* <DEDUP_REMOVED lines=23> */
[C---:B------:R-:W-:Y:S01]  /*5570*/  FFMA.FTZ R31, R26.reuse, R33, R7 ;  /* 0x000000211a1f7223 */ /* 0x040fe20000010007 */
[-C--:B------:R-:W-:Y:S01]  /*5580*/  FMUL.FTZ R7, R27, R41.reuse ;  /* 0x000000291b077220 */ /* 0x080fe20000410000 */
[----:B------:R-:W1:Y:S01]  /*5590*/  SHFL.DOWN PT, R37, R150, 0x10, 0x1f ;  /* 0x0a001f0096257f89 */ /* 0x000e6200000e0000 */
[----:B------:R-:W-:Y:S01]  /*55a0*/  FFMA.FTZ R30, R139, R41, R4 ;  /* 0x000000298b1e7223 */ /* 0x000fe20000010004 */
[C---:B------:R-:W-:Y:S01]  /*55b0*/  FMUL.FTZ R4, R27.reuse, R149 ;  /* 0x000000951b047220 */ /* 0x040fe20000410000 */
[----:B------:R-:W-:Y:S01]  /*55c0*/  FFMA.FTZ R34, R26, R151, -R7 ;  /* 0x000000971a227223 */ /* 0x000fe20000010807 */
[C---:B------:R-:W-:Y:S01]  /*55d0*/  FMUL.FTZ R7, R27.reuse, R145 ;  /* 0x000000911b077220 */ /* 0x040fe20000410000 */
[----:B------:R-:W-:Y:S01]  /*55e0*/  FMUL.FTZ R151, R27, R151 ;  /* 0x000000971b977220 */ /* 0x000fe20000410000 */
[----:B------:R-:W-:Y:S01]  /*55f0*/  ISETP.NE.AND P2, PT, R91, RZ, PT ;  /* 0x000000ff5b00720c */ /* 0x000fe20003f45270 */
[----:B------:R-:W-:Y:S01]  /*5600*/  FMUL.FTZ R34, R5, R34 ;  /* 0x0000002205227220 */ /* 0x000fe20000410000 */
[-C--:B------:R-:W-:Y:S01]  /*5610*/  FMUL.FTZ R5, R136, R149.reuse ;  /* 0x0000009588057220 */ /* 0x080fe20000410000 */
[C---:B------:R-:W-:Y:S01]  /*5620*/  FFMA.FTZ R149, R26.reuse, R149, -R7 ;  /* 0x000000951a957223 */ /* 0x040fe20000010807 */
[C---:B------:R-:W-:Y:S01]  /*5630*/  FMUL.FTZ R7, R27.reuse, R146 ;  /* 0x000000921b077220 */ /* 0x040fe20000410000 */
[----:B------:R-:W-:Y:S01]  /*5640*/  FFMA.FTZ R6, R26, R41, R151 ;  /* 0x000000291a067223 */ /* 0x000fe20000010097 */
[----:B------:R-:W-:Y:S01]  /*5650*/  FMUL.FTZ R27, R27, R147 ;  /* 0x000000931b1b7220 */ /* 0x000fe20000410000 */
[----:B------:R-:W-:Y:S01]  /*5660*/  FFMA.FTZ R148, R148, R31, R35 ;  /* 0x0000001f94947223 */ /* 0x000fe20000010023 */
[----:B------:R-:W-:Y:S01]  /*5670*/  FFMA.FTZ R7, R26, R147, -R7 ;  /* 0x000000931a077223 */ /* 0x000fe20000010807 */
[----:B------:R-:W-:Y:S01]  /*5680*/  FFMA.FTZ R34, R133, R6, R34 ;  /* 0x0000000685227223 */ /* 0x000fe20000010022 */
        /* <DEDUP_REMOVED lines=15> */
[----:B------:R-:W-:Y:S01]  /*5780*/  ISETP.GT.AND P2, PT, R91, 0xf, PT ;  /* 0x0000000f5b00780c */ /* 0x000fe20003f44270 */
[----:B------:R-:W-:Y:S01]  /*5790*/  FFMA.FTZ R32, R101, R6, R32 ;  /* 0x0000000665207223 */ /* 0x000fe20000010020 */
[----:B------:R-:W-:Y:S01]  /*57a0*/  FADD.FTZ R102, R143, R102 ;  /* 0x000000668f667221 */ /* 0x000fe20000010000 */
[----:B------:R-:W-:Y:S01]  /*57b0*/  FFMA.FTZ R113, R30, R98, R113 ;  /* 0x000000621e717223 */ /* 0x000fe20000010071 */
[----:B------:R-:W-:Y:S01]  /*57c0*/  FFMA.FTZ R104, R31, R96, R104 ;  /* 0x000000601f687223 */ /* 0x000fe20000010068 */
[----:B------:R-:W-:Y:S01]  /*57d0*/  FADD.FTZ R93, R34, R93 ;  /* 0x0000005d225d7221 */ /* 0x000fe20000010000 */
[----:B------:R-:W-:Y:S01]  /*57e0*/  FFMA.FTZ R111, R6, R94, R111 ;  /* 0x0000005e066f7223 */ /* 0x000fe2000001006f */
[----:B------:R-:W-:Y:S01]  /*57f0*/  FADD.FTZ R97, R38, R97 ;  /* 0x0000006126617221 */ /* 0x000fe20000010000 */
[----:B------:R-:W-:Y:S01]  /*5800*/  FADD.FTZ R99, R32, R99 ;  /* 0x0000006320637221 */ /* 0x000fe20000010000 */
[----:B0-----:R-:W-:-:S02]  /*5810*/  FSEL R4, R167, R4, P2 ;  /* 0x00000004a7047208 */ /* 0x001fc40001000000 */
[----:B------:R-:W-:Y:S01]  /*5820*/  FSEL R5, R150, R5, P2 ;  /* 0x0000000596057208 */ /* 0x000fe20001000000 */
[----:B------:R-:W-:Y:S06]  /*5830*/  BAR.SYNC.DEFER_BLOCKING 0x0 ;  /* 0x0000000000007b1d */ /* 0x000fec0000010000 */
[----:B------:R-:W-:Y:S05]  /*5840*/  @P1 BRA `(.L_x_17954) ;  /* 0x0000000000181947 */ /* 0x000fea0003800000 */
[----:B------:R-:W-:Y:S01]  /*5850*/  ISETP.NE.AND P2, PT, R87, UR8, PT ;  /* 0x0000000857007c0c */ /* 0x000fe2000bf45270 */
[----:B------:R-:W-:-:S12]  /*5860*/  ULEA UR7, UR4, UR6, 0x3 ;  /* 0x0000000604077291 */ /* 0x000fd8000f8e18ff */
[----:B------:R-:W0:Y:S02]  /*5870*/  @P2 LDS.64 R6, [UR7+0x31b0] ;  /* 0x0031b007ff062984 */ /* 0x000e240008000a00 */
[----:B0-----:R-:W-:Y:S01]  /*5880*/  @P2 FADD.FTZ R4, R4, R6 ;  /* 0x0000000604042221 */ /* 0x001fe20000010000 */
[----:B------:R-:W-:-:S05]  /*5890*/  @P2 FADD.FTZ R5, R5, R7 ;  /* 0x0000000705052221 */ /* 0x000fca0000010000 */
[----:B------:R0:W-:Y:S02]  /*58a0*/  STS.64 [UR7+0x31b0], R4 ;  /* 0x0031b004ff007988 */ /* 0x0001e40008000a07 */
.L_x_17954:
[----:B------:R-:W-:Y:S05]  /*58b0*/  BSYNC.RECONVERGENT B0 ;  /* 0x0000000000007941 */ /* 0x000fea0003800200 */
.L_x_17953:
[----:B------:R-:W-:-:S04]  /*58c0*/  UIADD3 UR4, UPT, UPT, UR4, 0x1, URZ ;  /* 0x0000000104047890 */ /* 0x000fc8000fffe0ff */
[----:B------:R-:W-:-:S09]  /*58d0*/  UISETP.GE.AND UP0, UPT, UR4, UR9, UPT ;  /* 0x000000090400728c */ /* 0x000fd2000bf06270 */
[----:B------:R-:W-:Y:S05]  /*58e0*/  BRA.U !UP0, `(.L_x_17955) ;  /* 0xffffffd108687547 */ /* 0x000fea000b83ffff */
.L_x_17923:
[----:B------:R-:W-:Y:S01]  /*58f0*/  BAR.SYNC.DEFER_BLOCKING 0x0 ;  /* 0x0000000000007b1d */ /* 0x000fe20000010000 */
[-C--:B------:R-:W-:Y:S02]  /*5900*/  ISETP.GE.AND P0, PT, R70, R89.reuse, PT ;  /* 0x000000594600720c */ /* 0x080fe40003f06270 */
[-C--:B------:R-:W-:Y:S02]  /*5910*/  ISETP.GE.AND P2, PT, R74, R89.reuse, PT ;  /* 0x000000594a00720c */ /* 0x080fe40003f46270 */
[----:B------:R-:W-:-:S03]  /*5920*/  ISETP.GE.AND P3, PT, R80, R89, PT ;  /* 0x000000595000720c */ /* 0x000fc60003f66270 */
[----:B01----:R-:W0:Y:S01]  /*5930*/  LDC.64 R24, c[0x0][0x4f8] ;  /* 0x00013e00ff187b82 */ /* 0x003e220000000a00 */
[----:B------:R-:W-:Y:S01]  /*5940*/  ISETP.GE.AND P4, PT, R81, R89, PT ;  /* 0x000000595100720c */ /* 0x000fe20003f86270 */
[----:B------:R-:W1:Y:S01]  /*5950*/  LDCU.64 UR8, c[0x0][0x500] ;  /* 0x0000a000ff0877ac */ /* 0x000e620008000a00 */
[----:B------:R-:W-:Y:S02]  /*5960*/  PRMT R5, RZ, 0x7610, R5 ;  /* 0x00007610ff057816 */ /* 0x000fe40000000005 */
[----:B------:R-:W-:Y:S01]  /*5970*/  PRMT R7, RZ, 0x7610, R7 ;  /* 0x00007610ff077816 */ /* 0x000fe20000000007 */
[----:B------:R-:W5:Y:S01]  /*5980*/  LDCU.64 UR10, c[0x0][0x550] ;  /* 0x0000aa00ff0a77ac */ /* 0x000f620008000a00 */
[----:B------:R-:W-:Y:S01]  /*5990*/  PRMT R15, RZ, 0x7610, R15 ;  /* 0x00007610ff0f7816 */ /* 0x000fe2000000000f */
[----:B------:R-:W2:Y:S01]  /*59a0*/  LDC.64 R26, c[0x0][0x518] ;  /* 0x00014600ff1a7b82 */ /* 0x000ea20000000a00 */
[----:B------:R-:W3:Y:S04]  /*59b0*/  @!P0 LDG.E.U16 R5, desc[UR16][R2.64] ;  /* 0x0000001002058981 */ /* 0x000ee8000c1e1500 */
[----:B------:R-:W4:Y:S04]  /*59c0*/  @!P2 LDG.E.U16 R7, desc[UR16][R2.64+0x40] ;  /* 0x000040100207a981 */ /* 0x000f28000c1e1500 */
[----:B------:R-:W5:Y:S04]  /*59d0*/  @!P3 LDG.E.U16 R15, desc[UR16][R2.64+0x80] ;  /* 0x00008010020fb981 */ /* 0x000f68000c1e1500 */
[----:B------:R-:W2:Y:S01]  /*59e0*/  @!P4 LDG.E.U16 R109, desc[UR16][R2.64+0xc0] ;  /* 0x0000c010026dc981 */ /* 0x000ea2000c1e1500 */
[----:B------:R-:W-:-:S02]  /*59f0*/  F2FP.F16.F32.PACK_AB R104, R104, R111 ;  /* 0x0000006f6868723e */ /* 0x000fc400000000ff */
[----:B------:R-:W-:Y:S01]  /*5a00*/  F2FP.F16.F32.PACK_AB R105, R106, R113 ;  /* 0x000000716a69723e */ /* 0x000fe200000000ff */
[----:B---3--:R-:W-:Y:S04]  /*5a10*/  STS.U16 [R90], R5 ;  /* 0x000000055a007388 */ /* 0x008fe80000000400 */
[----:B----4-:R-:W-:Y:S04]  /*5a20*/  STS.U16 [R90+0x40], R7 ;  /* 0x000040075a007388 */ /* 0x010fe80000000400 */
[----:B-----5:R-:W-:Y:S04]  /*5a30*/  STS.U16 [R90+0x80], R15 ;  /* 0x0000800f5a007388 */ /* 0x020fe80000000400 */
        /* <DEDUP_REMOVED lines=35> */
[----:B----4-:R-:W-:-:S07]  /*5c70*/  @!P4 FADD.FTZ R6, R6, 1 ;  /* 0x3f8000000606c421 */ /* 0x010fce0000010000 */
[----:B------:R4:W1:Y:S01]  /*5c80*/  @!P3 MUFU.RCP R16, R5 ;  /* 0x000000050010b308 */ /* 0x0008620000001000 */
[----:B---3--:R-:W-:Y:S01]  /*5c90*/  MOV R4, R92 ;  /* 0x0000005c00047202 */ /* 0x008fe20000000f00 */
[----:B--2---:R-:W-:Y:S01]  /*5ca0*/  @!P0 FADD.FTZ R7, R7, 1 ;  /* 0x3f80000007078421 */ /* 0x004fe20000010000 */
[----:B------:R-:W2:Y:S05]  /*5cb0*/  LDS R23, [UR6+0x100] ;  /* 0x00010006ff177984 */ /* 0x000eaa0008000800 */
[----:B------:R-:W3:Y:S01]  /*5cc0*/  @!P4 MUFU.RCP R6, R6 ;  /* 0x000000060006c308 */ /* 0x000ee20000001000 */
[----:B----4-:R-:W-:Y:S01]  /*5cd0*/  MOV R5, RZ ;  /* 0x000000ff00057202 */ /* 0x010fe20000000f00 */
[----:B-----5:R-:W-:-:S02]  /*5ce0*/  @!P2 FMUL.FTZ R99, R99, R14 ;  /* 0x0000000e6363a220 */ /* 0x020fc40000410000 */
[----:B0-----:R-:W-:-:S04]  /*5cf0*/  IMAD.WIDE.U32 R2, R24, UR18, R4 ;  /* 0x0000001218027c25 */ /* 0x001fc8000f8e0004 */
[----:B------:R-:W-:Y:S01]  /*5d00*/  FADD.FTZ R88, R99, R88 ;  /* 0x0000005863587221 */ /* 0x000fe20000010000 */
[----:B------:R-:W0:Y:S01]  /*5d10*/  @!P0 MUFU.RCP R7, R7 ;  /* 0x0000000700078308 */ /* 0x000e220000001000 */
[----:B------:R-:W-:Y:S02]  /*5d20*/  IMAD R3, R25, UR18, R3 ;  /* 0x0000001219037c24 */ /* 0x000fe4000f8e0203 */
[----:B-1----:R-:W-:Y:S01]  /*5d30*/  @!P3 FMUL.FTZ R97, R97, R16 ;  /* 0x000000106161b220 */ /* 0x002fe20000410000 */
[----:B------:R-:W-:-:S04]  /*5d40*/  IMAD.WIDE.U32 R2, R43, UR8, R2 ;  /* 0x000000082b027c25 */ /* 0x000fc8000f8e0002 */
[----:B------:R-:W-:Y:S01]  /*5d50*/  FADD.FTZ R88, R88, R97 ;  /* 0x0000006158587221 */ /* 0x000fe20000010000 */
[----:B------:R-:W-:Y:S01]  /*5d60*/  F2FP.F16.F32.PACK_AB R24, R97, R99 ;  /* 0x000000636118723e */ /* 0x000fe200000000ff */
[----:B------:R-:W-:Y:S01]  /*5d70*/  IMAD R14, R43, UR9, R3 ;  /* 0x000000092b0e7c24 */ /* 0x000fe2000f8e0203 */
[----:B------:R-:W-:Y:S01]  /*5d80*/  IADD3 R3, P5, PT, R70, R2, RZ ;  /* 0x0000000246037210 */ /* 0x000fe20007fbe0ff */
[----:B---3--:R-:W-:Y:S01]  /*5d90*/  @!P4 FMUL.FTZ R93, R93, R6 ;  /* 0x000000065d5dc220 */ /* 0x008fe20000410000 */
[----:B------:R-:W1:Y:S02]  /*5da0*/  LDCU.64 UR8, c[0x0][0x560] ;  /* 0x0000ac00ff0877ac */ /* 0x000e640008000a00 */
[----:B------:R-:W-:Y:S02]  /*5db0*/  IADD3.X R6, PT, PT, RZ, R14, RZ, P5, !PT ;  /* 0x0000000eff067210 */ /* 0x000fe40002ffe4ff */
[----:B------:R-:W-:Y:S01]  /*5dc0*/  LEA R2, P6, R3, UR10, 0x1 ;  /* 0x0000000a03027c11 */ /* 0x000fe2000f8c08ff */
[----:B0-----:R-:W-:-:S03]  /*5dd0*/  @!P0 FMUL.FTZ R102, R102, R7 ;  /* 0x0000000766668220 */ /* 0x001fc60000410000 */
[----:B------:R-:W-:Y:S02]  /*5de0*/  LEA.HI.X R3, R3, UR11, R6, 0x1, P6 ;  /* 0x0000000b03037c11 */ /* 0x000fe4000b0f0c06 */
[----:B------:R-:W-:Y:S01]  /*5df0*/  F2FP.F16.F32.PACK_AB R25, R102, R93 ;  /* 0x0000005d6619723e */ /* 0x000fe200000000ff */
[----:B------:R-:W-:-:S04]  /*5e00*/  FADD.FTZ R93, R88, R93 ;  /* 0x0000005d585d7221 */ /* 0x000fc80000010000 */
[----:B------:R-:W-:Y:S01]  /*5e10*/  FADD.FTZ R88, R93, R102 ;  /* 0x000000665d587221 */ /* 0x000fe20000010000 */
        /* <DEDUP_REMOVED lines=9> */
[----:B------:R-:W-:-:S04]  /*5eb0*/  IADD3 R57, P5, PT, R57, -0x100, RZ ;  /* 0xffffff0039397810 */ /* 0x000fc80007fbe0ff */
[----:B------:R-:W-:Y:S01]  /*5ec0*/  IADD3.X R58, PT, PT, R58, -0x1, RZ, P5, !PT ;  /* 0xffffffff3a3a7810 */ /* 0x000fe20002ffe4ff */
        /* <DEDUP_REMOVED lines=11> */
[----:B------:R-:W2:Y:S02]  /*5f80*/  LDCU.64 UR6, c[0x0][0x520] ;  /* 0x0000a400ff0677ac */ /* 0x000ea40008000a00 */
[----:B--2---:R-:W-:-:S04]  /*5f90*/  IMAD.WIDE.U32 R2, R43, UR6, R2 ;  /* 0x000000062b027c25 */ /* 0x004fc8000f8e0002 */
[----:B------:R-:W-:Y:S01]  /*5fa0*/  IMAD R4, R43, UR7, R3 ;  /* 0x000000072b047c24 */ /* 0x000fe2000f8e0203 */
[----:B------:R-:W-:-:S04]  /*5fb0*/  IADD3 R3, P4, PT, R70, R2, RZ ;  /* 0x0000000246037210 */ /* 0x000fc80007f9e0ff */
[----:B------:R-:W-:Y:S02]  /*5fc0*/  IADD3.X R4, PT, PT, RZ, R4, RZ, P4, !PT ;  /* 0x00000004ff047210 */ /* 0x000fe400027fe4ff */
[----:B-1----:R-:W-:-:S04]  /*5fd0*/  LEA R2, P4, R3, UR8, 0x1 ;  /* 0x0000000803027c11 */ /* 0x002fc8000f8808ff */
[----:B------:R-:W-:Y:S02]  /*5fe0*/  LEA.HI.X R3, R3, UR9, R4, 0x1, P4 ;  /* 0x0000000903037c11 */ /* 0x000fe4000a0f0c04 */
[----:B------:R-:W-:Y:S02]  /*5ff0*/  IADD3 R50, P4, PT, R50, -0x100, RZ ;  /* 0xffffff0032327810 */ /* 0x000fe40007f9e0ff */
[-C--:B0-----:R-:W-:Y:S02]  /*6000*/  ISETP.GE.AND P0, PT, R70, R19.reuse, PT ;  /* 0x000000134600720c */ /* 0x081fe40003f06270 */
        /* <DEDUP_REMOVED lines=17> */
.L_x_17913:
        /* <DEDUP_REMOVED lines=34> */
.L_x_17958:
[----:B------:R-:W-:Y:S05]  /*6340*/  BSYNC.RECONVERGENT B0 ;  /* 0x0000000000007941 */ /* 0x000fea0003800200 */
.L_x_17957:
        /* <DEDUP_REMOVED lines=26> */
.L_x_17960:
[----:B------:R-:W-:Y:S05]  /*64f0*/  BSYNC.RECONVERGENT B0 ;  /* 0x0000000000007941 */ /* 0x000fea0003800200 */
.L_x_17959:
        /* <DEDUP_REMOVED lines=8> */
.L_x_17961:
        /* <DEDUP_REMOVED lines=16> */
.L_x_17962:
        /* <DEDUP_REMOVED lines=16> */
.L_x_18806:


//--------------------- .text._Z25selective_scan_bwd_kernelI32Selective_Scan_bwd_kernel_traitsILi32ELi4ELb1ELb0ELb0ELb0ELb0EN3c104HalfENS1_7complexIfEEEEv12SSMParamsBwd --------------------------
	.section	.text._Z25selective_scan_bwd_kernelI32Selective_Scan_bwd_kernel_traitsILi32ELi4ELb1ELb0ELb0ELb0ELb0EN3c104HalfENS1_7complexIfEEEEv12SSMParamsBwd,"ax",@progbits
	.align	128
        .global         _Z25selective_scan_bwd_kernelI32Selective_Scan_bwd_kernel_traitsILi32ELi4ELb1ELb0ELb0ELb0ELb0EN3c104HalfENS1_7complexIfEEEEv12SSMParamsBwd
        .type           _Z25selective_scan_bwd_kernelI32Selective_Scan_bwd_kernel_traitsILi32ELi4ELb1ELb0ELb0ELb0ELb0EN3c104HalfENS1_7complexIfEEEEv12SSMParamsBwd,@function
        .size           _Z25selective_scan_bwd_kernelI32Selective_Scan_bwd_kernel_traitsILi32ELi4ELb1ELb0ELb0ELb0ELb0EN3c104HalfENS1_7complexIfEEEEv12SSMParamsBwd,(.L_x_18807 - _Z25selective_scan_bwd_kernelI32Selective_Scan_bwd_kernel_traitsILi32ELi4ELb1ELb0ELb0ELb0ELb0EN3c104HalfENS1_7complexIfEEEEv12SSMParamsBwd)
        .other          _Z25selective_scan_bwd_kernelI32Selective_Scan_bwd_kernel_traitsILi32ELi4ELb1ELb0ELb0ELb0ELb0EN3c104HalfENS1_7complexIfEEEEv12SSMParamsBwd,@"STO_CUDA_ENTRY STV_DEFAULT"
_Z25selective_scan_bwd_kernelI32Selective_Scan_bwd_kernel_traitsILi32ELi4ELb1ELb0ELb0ELb0ELb0EN3c104HalfENS1_7complexIfEEEEv12SSMParamsBwd:
.text._Z25selective_scan_bwd_kernelI32Selective_Scan_bwd_kernel_traitsILi32ELi4ELb1ELb0ELb0ELb0ELb0EN3c104HalfENS1_7complexIfEEEEv12SSMParamsBwd:
        /* <DEDUP_REMOVED lines=26> */
[----:B------:R-:W-:Y:S01]  /*01a0*/  UIMAD UR8, UR18, UR13, UR7 ;  /* 0x0000000d120872a4 */ /* 0x000fe2000f8e0207 */
[----:B------:R2:W5:Y:S01]  /*01b0*/  @P1 LDG.E R72, desc[UR16][R4.64] ;  /* 0x0000001004481981 */ /* 0x000562000c1e1900 */
[----:B------:R-:W-:-:S02]  /*01c0*/  UIMAD UR9, UR18, UR9, UR5 ;  /* 0x00000009120972a4 */ /* 0x000fc4000f8e0205 */
[----:B------:R-:W3:Y:S08]  /*01d0*/  LDC.64 R16, c[0x0][0x450] ;  /* 0x00011400ff107b82 */ /* 0x000ef00000000a00 */
[----:B------:R-:W4:Y:S01]  /*01e0*/  @P0 LDC R0, c[0x0][0x384] ;  /* 0x0000e100ff000b82 */ /* 0x000f220000000800 */
[----:B--2---:R-:W-:Y:S02]  /*01f0*/  MOV R4, UR6 ;  /* 0x0000000600047c02 */ /* 0x004fe40008000f00 */
[----:B------:R-:W-:Y:S01]  /*0200*/  MOV R5, UR7 ;  /* 0x0000000700057c02 */ /* 0x000fe20008000f00 */
[----:B------:R-:W2:Y:S01]  /*0210*/  LDCU.64 UR6, c[0x0][0x498] ;  /* 0x00009300ff0677ac */ /* 0x000ea20008000a00 */
[----:B------:R-:W-:-:S03]  /*0220*/  MOV R3, UR5 ;  /* 0x0000000500037c02 */ /* 0x000fc60008000f00 */
[----:B------:R-:W1:Y:S01]  /*0230*/  @P0 LDC R13, c[0x0][0x38c] ;  /* 0x0000e300ff0d0b82 */ /* 0x000e620000000800 */
[----:B------:R-:W-:Y:S02]  /*0240*/  MOV R3, UR9 ;  /* 0x0000000900037c02 */ /* 0x000fe40008000f00 */
[----:B------:R-:W-:Y:S01]  /*0250*/  MOV R5, UR8 ;  /* 0x0000000800057c02 */ /* 0x000fe20008000f00 */
[----:B------:R-:W0:Y:S01]  /*0260*/  LDCU.64 UR8, c[0x0][0x3b8] ;  /* 0x00007700ff0877ac */ /* 0x000e220008000a00 */
[----:B------:R-:W-:-:S03]  /*0270*/  MOV R2, UR4 ;  /* 0x0000000400027c02 */ /* 0x000fc60008000f00 */
[----:B------:R-:W3:Y:S02]  /*0280*/  @P0 LDC.64 R6, c[0x0][0x480] ;  /* 0x00012000ff060b82 */ /* 0x000ee40000000a00 */
[----:B------:R-:W-:-:S04]  /*0290*/  IMAD.WIDE.U32 R2, R75, UR10, R2 ;  /* 0x0000000a4b027c25 */ /* 0x000fc8000f8e0002 */
[----:B------:R-:W-:Y:S01]  /*02a0*/  IMAD R11, R75, UR11, R3 ;  /* 0x0000000b4b0b7c24 */ /* 0x000fe2000f8e0203 */
[----:B------:R-:W3:Y:S01]  /*02b0*/  LDCU.64 UR10, c[0x0][0x3d8] ;  /* 0x00007b00ff0a77ac */ /* 0x000ee20008000a00 */
[----:B------:R-:W3:Y:S01]  /*02c0*/  LDC.64 R18, c[0x0][0x460] ;  /* 0x00011800ff127b82 */ /* 0x000ee20000000a00 */
[----:B----4-:R-:W-:Y:S01]  /*02d0*/  @P0 IMAD R0, R0, UR18, R75 ;  /* 0x0000001200000c24 */ /* 0x010fe2000f8e024b */
[----:B--2---:R-:W-:-:S06]  /*02e0*/  UIMAD.WIDE.U32 UR4, UR18, UR6, URZ ;  /* 0x00000006120472a5 */ /* 0x004fcc000f8e00ff */
[----:B------:R-:W2:Y:S01]  /*02f0*/  LDC.64 R20, c[0x0][0x468] ;  /* 0x00011a00ff147b82 */ /* 0x000ea20000000a00 */
[----:B------:R-:W-:-:S07]  /*0300*/  IMAD.WIDE.U32 R4, R75, UR14, R4 ;  /* 0x0000000e4b047c25 */ /* 0x000fce000f8e0004 */
[----:B------:R-:W4:Y:S01]  /*0310*/  LDC.64 R22, c[0x0][0x528] ;  /* 0x00014a00ff167b82 */ /* 0x000f220000000a00 */
[C---:B------:R-:W-:Y:S01]  /*0320*/  ISETP.GE.AND P1, PT, R9.reuse, 0x1, PT ;  /* 0x000000010900780c */ /* 0x040fe20003f26270 */
[----:B------:R-:W-:Y:S01]  /*0330*/  @P0 IMAD R0, R0, R9, RZ ;  /* 0x0000000900000224 */ /* 0x000fe200078e02ff */
[----:B------:R-:W-:Y:S01]  /*0340*/  UIMAD UR5, UR18, UR7, UR5 ;  /* 0x00000007120572a4 */ /* 0x000fe2000f8e0205 */
[----:B------:R-:W-:Y:S01]  /*0350*/  LEA R9, R9, 0xffffff80, 0x7 ;  /* 0xffffff8009097811 */ /* 0x000fe200078e38ff */
[----:B0-----:R-:W-:-:S04]  /*0360*/  IMAD.WIDE.U32 R70, R75, UR8, RZ ;  /* 0x000000084b467c25 */ /* 0x001fc8000f8e00ff */
[----:B------:R-:W-:Y:S01]  /*0370*/  IMAD R57, R75, UR15, R5 ;  /* 0x0000000f4b397c24 */ /* 0x000fe2000f8e0205 */
[----:B------:R-:W-:Y:S01]  /*0380*/  IADD3 R59, P3, PT, R9, R2, RZ ;  /* 0x00000002093b7210 */ /* 0x000fe20007f7e0ff */
[----:B-1----:R-:W-:Y:S02]  /*0390*/  @P0 IMAD R5, R0, R13, RZ ;  /* 0x0000000d00050224 */ /* 0x002fe400078e02ff */
[C---:B------:R-:W-:Y:S01]  /*03a0*/  IMAD R0, R75.reuse, UR9, R71 ;  /* 0x000000094b007c24 */ /* 0x040fe2000f8e0247 */
[C---:B------:R-:W-:Y:S01]  /*03b0*/  LEA R71, P2, R70.reuse, R14, 0x3 ;  /* 0x0000000e46477211 */ /* 0x040fe200078418ff */
[----:B------:R-:W-:Y:S01]  /*03c0*/  IMAD.WIDE.U32 R2, R75, R54, UR4 ;  /* 0x000000044b027e25 */ /* 0x000fe2000f8e0036 */
[----:B------:R-:W-:Y:S02]  /*03d0*/  CS2R R12, SRZ ;  /* 0x00000000000c7805 */ /* 0x000fe4000001ff00 */
[----:B------:R-:W-:Y:S01]  /*03e0*/  IADD3 R4, P4, PT, R9, R4, RZ ;  /* 0x0000000409047210 */ /* 0x000fe20007f9e0ff */
[----:B---3--:R-:W-:Y:S01]  /*03f0*/  @P0 IMAD.WIDE R12, R5, 0x10, R6 ;  /* 0x00000010050c0825 */ /* 0x008fe200078e0206 */
[----:B------:R-:W-:-:S02]  /*0400*/  LEA.HI.X R70, R70, R15, R0, 0x3, P2 ;  /* 0x0000000f46467211 */ /* 0x000fc400010f1c00 */
[----:B------:R-:W-:Y:S01]  /*0410*/  SHF.R.S32.HI R0, RZ, 0x1f, R9 ;  /* 0x0000001fff007819 */ /* 0x000fe20000011409 */
[----:B------:R-:W-:Y:S01]  /*0420*/  IMAD R55, R75, R55, R3 ;  /* 0x000000374b377224 */ /* 0x000fe200078e0203 */
[----:B------:R-:W-:Y:S01]  /*0430*/  IADD3 R2, P0, PT, R9, R2, RZ ;  /* 0x0000000209027210 */ /* 0x000fe20007f1e0ff */
[C---:B------:R-:W-:Y:S01]  /*0440*/  IMAD.WIDE.U32 R64, R75.reuse, UR10, RZ ;  /* 0x0000000a4b407c25 */ /* 0x040fe2000f8e00ff */
[C---:B------:R-:W-:Y:S02]  /*0450*/  IADD3.X R6, PT, PT, R0.reuse, R11, RZ, P3, !PT ;  /* 0x0000000b00067210 */ /* 0x040fe40001ffe4ff */
[C---:B------:R-:W-:Y:S02]  /*0460*/  IADD3.X R57, PT, PT, R0.reuse, R57, RZ, P4, !PT ;  /* 0x0000003900397210 */ /* 0x040fe400027fe4ff */
[----:B------:R-:W-:Y:S01]  /*0470*/  IADD3.X R55, PT, PT, R0, R55, RZ, P0, !PT ;  /* 0x0000003700377210 */ /* 0x000fe200007fe4ff */
[----:B------:R-:W-:Y:S01]  /*0480*/  IMAD R0, R75, UR11, R65 ;  /* 0x0000000b4b007c24 */ /* 0x000fe2000f8e0241 */
[----:B------:R-:W-:-:S02]  /*0490*/  LEA R65, P0, R64, R16, 0x3 ;  /* 0x0000001040417211 */ /* 0x000fc400078018ff */
[C---:B------:R-:W-:Y:S02]  /*04a0*/  LEA R58, P2, R59.reuse, R18, 0x1 ;  /* 0x000000123b3a7211 */ /* 0x040fe400078408ff */
[----:B--2---:R-:W-:Y:S02]  /*04b0*/  LEA R56, P3, R4, R20, 0x1 ;  /* 0x0000001404387211 */ /* 0x004fe400078608ff */
[----:B----4-:R-:W-:Y:S02]  /*04c0*/  LEA R54, P4, R2, R22, 0x1 ;  /* 0x0000001602367211 */ /* 0x010fe400078808ff */
[----:B------:R-:W-:Y:S02]  /*04d0*/  CS2R R62, SRZ ;  /* 0x00000000003e7805 */ /* 0x000fe4000001ff00 */
[----:B------:R-:W-:Y:S02]  /*04e0*/  LEA.HI.X R64, R64, R17, R0, 0x3, P0 ;  /* 0x0000001140407211 */ /* 0x000fe400000f1c00 */
[----:B------:R-:W-:-:S02]  /*04f0*/  LEA.HI.X R59, R59, R19, R6, 0x1, P2 ;  /* 0x000000133b3b7211 */ /* 0x000fc400010f0c06 */
[----:B------:R-:W-:Y:S02]  /*0500*/  LEA.HI.X R57, R4, R21, R57, 0x1, P3 ;  /* 0x0000001504397211 */ /* 0x000fe400018f0c39 */
        /* <DEDUP_REMOVED lines=15> */
.L_x_17983:
[----:B------:R-:W-:Y:S01]  /*0600*/  BAR.SYNC.DEFER_BLOCKING 0x0 ;  /* 0x0000000000007b1d */ /* 0x000fe20000010000 */
[----:B0-----:R-:W-:-:S05]  /*0610*/  IMAD.WIDE.U32 R2, R60, 0x8, R58 ;  /* 0x000000083c027825 */ /* 0x001fca00078e003a */
[----:B------:R-:W0:Y:S01]  /*0620*/  S2R R50, SR_LANEID ;  /* 0x0000000000327919 */ /* 0x000e220000000000 */
[----:B------:R-:W-:Y:S01]  /*0630*/  IMAD.WIDE.U32 R4, R60, 0x8, R56 ;  /* 0x000000083c047825 */ /* 0x000fe200078e0038 */
[----:B------:R-:W1:Y:S01]  /*0640*/  LDCU UR4, c[0x0][0x38c] ;  /* 0x00007180ff0477ac */ /* 0x000e620008000800 */
[----:B------:R-:W2:Y:S01]  /*0650*/  LDG.E.64 R2, desc[UR16][R2.64] ;  /* 0x0000001002027981 */ /* 0x000ea2000c1e1b00 */
[----:B0-----:R-:W-:-:S05]  /*0660*/  LEA R48, R50, UR5, 0x3 ;  /* 0x0000000532307c11 */ /* 0x001fca000f8e18ff */
[----:B--2---:R-:W-:Y:S01]  /*0670*/  STS.64 [R48], R2 ;  /* 0x0000000230007388 */ /* 0x004fe20000000a00 */
[----:B------:R-:W-:-:S03]  /*0680*/  NOP ;  /* 0x0000000000007918 */ /* 0x000fc60000000000 */
[----:B------:R-:W0:Y:S01]  /*0690*/  LDS.64 R8, [R48] ;  /* 0x0000000030087984 */ /* 0x000e220000000a00 */
[----:B------:R-:W-:Y:S06]  /*06a0*/  BAR.SYNC.DEFER_BLOCKING 0x0 ;  /* 0x0000000000007b1d */ /* 0x000fec0000010000 */
[----:B------:R-:W2:Y:S01]  /*06b0*/  LDG.E.64 R4, desc[UR16][R4.64] ;  /* 0x0000001004047981 */ /* 0x000ea2000c1e1b00 */
[----:B------:R-:W-:-:S03]  /*06c0*/  IMAD.WIDE.U32 R6, R60, 0x8, R54 ;  /* 0x000000083c067825 */ /* 0x000fc600078e0036 */
[----:B--2---:R-:W-:Y:S01]  /*06d0*/  STS.64 [R48], R4 ;  /* 0x0000000430007388 */ /* 0x004fe20000000a00 */
[----:B------:R-:W-:-:S03]  /*06e0*/  NOP ;  /* 0x0000000000007918 */ /* 0x000fc60000000000 */
[----:B------:R-:W-:Y:S01]  /*06f0*/  LDS.64 R10, [R48] ;  /* 0x00000000300a7984 */ /* 0x000fe20000000a00 */
[----:B------:R-:W-:Y:S06]  /*0700*/  BAR.SYNC.DEFER_BLOCKING 0x0 ;  /* 0x0000000000007b1d */ /* 0x000fec0000010000 */
[----:B------:R-:W2:Y:S01]  /*0710*/  LDG.E.64 R6, desc[UR16][R6.64] ;  /* 0x0000001006067981 */ /* 0x000ea2000c1e1b00 */
[--C-:B0-----:R-:W-:Y:S01]  /*0720*/  SHF.R.U64 R45, R8, 0x10, R9.reuse ;  /* 0x00000010082d7819 */ /* 0x101fe20000001209 */
[----:B------:R-:W-:Y:S01]  /*0730*/  HADD2.F32 R51, -RZ, R8.H0_H0 ;  /* 0x20000008ff337230 */ /* 0x000fe20000004100 */
[----:B-1----:R-:W-:Y:S01]  /*0740*/  UISETP.GE.AND UP0, UPT, UR4, 0x1, UPT ;  /* 0x000000010400788c */ /* 0x002fe2000bf06270 */
[----:B------:R-:W-:Y:S01]  /*0750*/  SHF.R.U32.HI R41, RZ, 0x10, R9 ;  /* 0x00000010ff297819 */ /* 0x000fe20000011609 */
[----:B------:R-:W-:-:S02]  /*0760*/  HADD2.F32 R49, -RZ, R9.H0_H0 ;  /* 0x20000009ff317230 */ /* 0x000fc40000004100 */
[----:B------:R-:W-:Y:S02]  /*0770*/  HFMA2 R46, -RZ, RZ, 0, 0 ;  /* 0x00000000ff2e7431 */ /* 0x000fe400000001ff */
[----:B------:R-:W-:Y:S01]  /*0780*/  HADD2.F32 R45, -RZ, R45.H0_H0 ;  /* 0x2000002dff2d7230 */ /* 0x000fe20000004100 */
[----:B------:R-:W-:Y:S01]  /*0790*/  IADD3 R47, PT, PT, R53, -0x1, RZ ;  /* 0xffffffff352f7810 */ /* 0x000fe20007ffe0ff */
[----:B------:R-:W-:Y:S01]  /*07a0*/  HADD2.F32 R41, -RZ, R41.H0_H0 ;  /* 0x20000029ff297230 */ /* 0x000fe20000004100 */
[----:B------:R-:W-:Y:S02]  /*07b0*/  MOV R44, RZ ;  /* 0x000000ff002c7202 */ /* 0x000fe40000000f00 */
[----:B------:R-:W-:Y:S01]  /*07c0*/  CS2R R42, SRZ ;  /* 0x00000000002a7805 */ /* 0x000fe2000001ff00 */
[----:B--2---:R-:W-:Y:S01]  /*07d0*/  STS.64 [R48], R6 ;  /* 0x0000000630007388 */ /* 0x004fe20000000a00 */
[----:B------:R-:W-:-:S03]  /*07e0*/  NOP ;  /* 0x0000000000007918 */ /* 0x000fc60000000000 */
[----:B------:R-:W0:Y:S02]  /*07f0*/  LDS.64 R16, [R48] ;  /* 0x0000000030107984 */ /* 0x000e240000000a00 */
[--C-:B0-----:R-:W-:Y:S01]  /*0800*/  SHF.R.U64 R36, R16, 0x10, R17.reuse ;  /* 0x0000001010247819 */ /* 0x101fe20000001211 */
[----:B------:R-:W-:Y:S01]  /*0810*/  HADD2.F32 R3, -RZ, R16.H0_H0 ;  /* 0x20000010ff037230 */ /* 0x000fe20000004100 */
[----:B------:R-:W-:Y:S01]  /*0820*/  SHF.R.U32.HI R4, RZ, 0x10, R17 ;  /* 0x00000010ff047819 */ /* 0x000fe20000011611 */
[----:B------:R-:W-:Y:S02]  /*0830*/  HADD2.F32 R2, -RZ, R17.H0_H0 ;  /* 0x20000011ff027230 */ /* 0x000fe40000004100 */
[----:B------:R-:W-:Y:S02]  /*0840*/  HADD2.F32 R36, -RZ, R36.H0_H0 ;  /* 0x20000024ff247230 */ /* 0x000fe40000004100 */
[----:B------:R-:W-:Y:S01]  /*0850*/  FFMA.FTZ R5, R3, R51, R62 ;  /* 0x0000003303057223 */ /* 0x000fe2000001003e */
[----:B------:R-:W-:-:S02]  /*0860*/  HADD2.F32 R4, -RZ, R4.H0_H0 ;  /* 0x20000004ff047230 */ /* 0x000fc40000004100 */
[-C--:B-----5:R-:W-:Y:S01]  /*0870*/  FMUL.FTZ R40, R3, R73.reuse ;  /* 0x0000004903287220 */ /* 0x0a0fe20000410000 */
[----:B------:R-:W-:Y:S01]  /*0880*/  FMUL.FTZ R39, R2, R73 ;  /* 0x0000004902277220 */ /* 0x000fe20000410000 */
[C---:B------:R-:W-:Y:S01]  /*0890*/  FFMA.FTZ R5, R36.reuse, R45, R5 ;  /* 0x0000002d24057223 */ /* 0x040fe20000010005 */
[-C--:B------:R-:W-:Y:S01]  /*08a0*/  FMUL.FTZ R38, R36, R73.reuse ;  /* 0x0000004924267220 */ /* 0x080fe20000410000 */
[----:B------:R-:W-:Y:S02]  /*08b0*/  FMUL.FTZ R37, R4, R73 ;  /* 0x0000004904257220 */ /* 0x000fe40000410000 */
[----:B------:R-:W-:-:S04]  /*08c0*/  FFMA.FTZ R5, R2, R49, R5 ;  /* 0x0000003102057223 */ /* 0x000fc80000010005 */
[----:B------:R-:W-:Y:S01]  /*08d0*/  FFMA.FTZ R62, R4, R41, R5 ;  /* 0x00000029043e7223 */ /* 0x000fe20000010005 */
[----:B------:R-:W-:Y:S06]  /*08e0*/  BAR.SYNC.DEFER_BLOCKING 0x0 ;  /* 0x0000000000007b1d */ /* 0x000fec0000010000 */
[----:B------:R-:W-:Y:S05]  /*08f0*/  BRA.U !UP0, `(.L_x_17964) ;  /* 0x00000025084c7547 */ /* 0x000fea000b800000 */
[----:B------:R-:W0:Y:S01]  /*0900*/  LDC.64 R66, c[0x0][0x3e0] ;  /* 0x0000f800ff427b82 */ /* 0x000e220000000a00 */
[----:B------:R-:W-:Y:S01]  /*0910*/  HADD2.F32 R5, -RZ, R10.H0_H0 ;  /* 0x2000000aff057230 */ /* 0x000fe20000004100 */
[----:B------:R-:W-:Y:S01]  /*0920*/  SHF.R.U64 R8, R10, 0x10, R11 ;  /* 0x000000100a087819 */ /* 0x000fe2000000120b */
[----:B------:R-:W-:Y:S01]  /*0930*/  FADD.FTZ R0, R3, R3 ;  /* 0x0000000303007221 */ /* 0x000fe20000010000 */
[----:B------:R-:W-:Y:S01]  /*0940*/  SHF.R.U32.HI R6, RZ, 0x10, R11 ;  /* 0x00000010ff067819 */ /* 0x000fe2000001160b */
[----:B------:R-:W-:Y:S02]  /*0950*/  HADD2.F32 R7, -RZ, R11.H0_H0 ;  /* 0x2000000bff077230 */ /* 0x000fe40000004100 */
[--C-:B------:R-:W-:Y:S01]  /*0960*/  FADD.FTZ R34, R5, R72.reuse ;  /* 0x0000004805227221 */ /* 0x100fe20000010000 */
[----:B------:R-:W-:Y:S01]  /*0970*/  HADD2.F32 R3, -RZ, R8.H0_H0 ;  /* 0x20000008ff037230 */ /* 0x000fe20000004100 */
[----:B------:R-:W1:Y:S01]  /*0980*/  LDC.64 R68, c[0x0][0x3c0] ;  /* 0x0000f000ff447b82 */ /* 0x000e620000000a00 */
[----:B------:R-:W-:Y:S01]  /*0990*/  HADD2.F32 R5, -RZ, R6.H0_H0 ;  /* 0x20000006ff057230 */ /* 0x000fe20000004100 */
[----:B------:R-:W-:Y:S01]  /*09a0*/  ISETP.NE.AND P0, PT, R53, 0x1, PT ;  /* 0x000000013500780c */ /* 0x000fe20003f05270 */
[--C-:B------:R-:W-:Y:S01]  /*09b0*/  FADD.FTZ R32, R7, R72.reuse ;  /* 0x0000004807207221 */ /* 0x100fe20000010000 */
[----:B------:R-:W-:Y:S01]  /*09c0*/  SHF.L.U32 R29, R47, 0x8, RZ ;  /* 0x000000082f1d7819 */ /* 0x000fe200000006ff */
[--C-:B------:R-:W-:Y:S01]  /*09d0*/  FADD.FTZ R30, R3, R72.reuse ;  /* 0x00000048031e7221 */ /* 0x100fe20000010000 */
[----:B------:R-:W-:Y:S01]  /*09e0*/  SHF.L.U32 R27, R53, 0x8, RZ ;  /* 0x00000008351b7819 */ /* 0x000fe200000006ff */
[----:B------:R-:W-:Y:S01]  /*09f0*/  FADD.FTZ R28, R5, R72 ;  /* 0x00000048051c7221 */ /* 0x000fe20000010000 */
[----:B------:R-:W2:Y:S01]  /*0a00*/  LDC.64 R16, c[0x0][0x440] ;  /* 0x00011000ff107b82 */ /* 0x000ea20000000a00 */
[----:B------:R-:W-:Y:S01]  /*0a10*/  FADD.FTZ R36, R36, R36 ;  /* 0x0000002424247221 */ /* 0x000fe20000010000 */
[----:B------:R-:W-:Y:S01]  /*0a20*/  FADD.FTZ R35, R2, R2 ;  /* 0x0000000202237221 */ /* 0x000fe20000010000 */
[----:B------:R-:W-:Y:S01]  /*0a30*/  FADD.FTZ R33, R4, R4 ;  /* 0x0000000404217221 */ /* 0x000fe20000010000 */
[----:B------:R-:W-:Y:S01]  /*0a40*/  IADD3 R31, PT, PT, R53, -0x2, RZ ;  /* 0xfffffffe351f7810 */ /* 0x000fe20007ffe0ff */
[----:B------:R-:W-:Y:S01]  /*0a50*/  FMUL.FTZ R26, R34, R51 ;  /* 0x00000033221a7220 */ /* 0x000fe20000410000 */
[----:B------:R-:W-:Y:S01]  /*0a60*/  MOV R46, RZ ;  /* 0x000000ff002e7202 */ /* 0x000fe20000000f00 */
[----:B------:R-:W-:Y:S01]  /*0a70*/  FMUL.FTZ R25, R32, R49 ;  /* 0x0000003120197220 */ /* 0x000fe20000410000 */
[----:B------:R-:W3:Y:S01]  /*0a80*/  LDC.64 R18, c[0x0][0x3a8] ;  /* 0x0000ea00ff127b82 */ /* 0x000ee20000000a00 */
[----:B------:R-:W-:Y:S01]  /*0a90*/  ISETP.EQ.AND P0, PT, R60, RZ, P0 ;  /* 0x000000ff3c00720c */ /* 0x000fe20000702270 */
[----:B------:R-:W-:Y:S01]  /*0aa0*/  FMUL.FTZ R24, R30, R45 ;  /* 0x0000002d1e187220 */ /* 0x000fe20000410000 */
[----:B------:R-:W-:Y:S01]  /*0ab0*/  LOP3.LUT R29, R29, 0x100, RZ, 0xc0, !PT ;  /* 0x000001001d1d7812 */ /* 0x000fe200078ec0ff */
[----:B------:R-:W-:Y:S01]  /*0ac0*/  FMUL.FTZ R3, R28, R41 ;  /* 0x000000291c037220 */ /* 0x000fe20000410000 */
[----:B------:R-:W-:Y:S01]  /*0ad0*/  LOP3.LUT R27, R27, 0x100, RZ, 0xc0, !PT ;  /* 0x000001001b1b7812 */ /* 0x000fe200078ec0ff */
[----:B------:R-:W4:Y:S01]  /*0ae0*/  LDCU UR7, c[0x0][0x394] ;  /* 0x00007280ff0777ac */ /* 0x000f220008000800 */
[----:B------:R-:W0:Y:S01]  /*0af0*/  LDCU UR8, c[0x0][0x38c] ;  /* 0x00007180ff0877ac */ /* 0x000e220008000800 */
[----:B------:R-:W-:-:S06]  /*0b00*/  UMOV UR4, URZ ;  /* 0x000000ff00047c82 */ /* 0x000fcc0008000000 */
.L_x_17982:
        /* <DEDUP_REMOVED lines=28> */
[----:B------:R-:W-:Y:S01]  /*0cd0*/  FMUL.FTZ R2, R34, R9 ;  /* 0x0000000922027220 */ /* 0x000fe20000410000 */
[----:B------:R-:W-:Y:S01]  /*0ce0*/  FMUL.RZ R82, R11, 0.15915493667125701904 ;  /* 0x3e22f9830b527820 */ /* 0x000fe2000040c000 */
[----:B------:R-:W-:Y:S01]  /*0cf0*/  FMUL.FTZ R11, R28, R21 ;  /* 0x000000151c0b7220 */ /* 0x000fe20000410000 */
[----:B------:R-:W0:Y:S01]  /*0d00*/  MUFU.SIN R23, R76 ;  /* 0x0000004c00177308 */ /* 0x000e220000000400 */
[----:B------:R-:W-:Y:S01]  /*0d10*/  FMUL.RZ R80, R8, 0.15915493667125701904 ;  /* 0x3e22f98308507820 */ /* 0x000fe2000040c000 */
[-C--:B------:R-:W-:Y:S01]  /*0d20*/  FMUL.FTZ R10, R32, R9.reuse ;  /* 0x00000009200a7220 */ /* 0x080fe20000410000 */
[----:B------:R-:W-:Y:S01]  /*0d30*/  FMUL.RZ R84, R11, 0.15915493667125701904 ;  /* 0x3e22f9830b547820 */ /* 0x000fe2000040c000 */
[----:B------:R-:W-:Y:S01]  /*0d40*/  FMUL.FTZ R8, R30, R9 ;  /* 0x000000091e087220 */ /* 0x000fe20000410000 */
[----:B------:R-:W-:-:S03]  /*0d50*/  IADD3 R11, PT, PT, R29, UR4, RZ ;  /* 0x000000041d0b7c10 */ /* 0x000fc6000fffe0ff */
[----:B------:R-:W-:Y:S01]  /*0d60*/  MUFU.COS R77, R76 ;  /* 0x0000004c004d7308 */ /* 0x000fe20000000000 */
[----:B------:R-:W-:-:S07]  /*0d70*/  SEL R11, R11, R52, !P3 ;  /* 0x000000340b0b7207 */ /* 0x000fce0005800000 */
[----:B------:R-:W0:Y:S04]  /*0d80*/  MUFU.EX2 R2, R2 ;  /* 0x0000000200027308 */ /* 0x000e280000000800 */
[----:B------:R-:W-:Y:S08]  /*0d90*/  MUFU.SIN R22, R80 ;  /* 0x0000005000167308 */ /* 0x000ff00000000400 */
[----:B------:R1:W-:Y:S08]  /*0da0*/  MUFU.COS R74, R80 ;  /* 0x00000050004a7308 */ /* 0x0003f00000000000 */
[----:B------:R-:W2:Y:S01]  /*0db0*/  MUFU.COS R78, R82 ;  /* 0x00000052004e7308 */ /* 0x000ea20000000000 */
[----:B-1----:R-:W-:Y:S01]  /*0dc0*/  FMUL.FTZ R80, R28, R9 ;  /* 0x000000091c507220 */ /* 0x002fe20000410000 */
[----:B0-----:R-:W-:-:S06]  /*0dd0*/  FMUL.FTZ R9, R2, R23 ;  /* 0x0000001702097220 */ /* 0x001fcc0000410000 */
[----:B------:R-:W0:Y:S08]  /*0de0*/  MUFU.SIN R76, R82 ;  /* 0x00000052004c7308 */ /* 0x000e300000000400 */
[----:B------:R-:W1:Y:S08]  /*0df0*/  MUFU.COS R85, R84 ;  /* 0x0000005400557308 */ /* 0x000e700000000000 */
[----:B------:R-:W5:Y:S08]  /*0e00*/  MUFU.SIN R83, R84 ;  /* 0x0000005400537308 */ /* 0x000f700000000400 */
[----:B------:R4:W2:Y:S04]  /*0e10*/  MUFU.EX2 R81, R10 ;  /* 0x0000000a00517308 */ /* 0x0008a80000000800 */
[----:B------:R-:W1:Y:S04]  /*0e20*/  MUFU.EX2 R80, R80 ;  /* 0x0000005000507308 */ /* 0x000e680000000800 */
[----:B------:R5:W1:Y:S01]  /*0e30*/  MUFU.EX2 R79, R8 ;  /* 0x00000008004f7308 */ /* 0x000a620000000800 */
[----:B----4-:R-:W-:Y:S01]  /*0e40*/  LEA R10, R11, UR5, 0x3 ;  /* 0x000000050b0a7c11 */ /* 0x010fe2000f8e18ff */
[----:B---3--:R-:W-:-:S04]  /*0e50*/  FMUL.FTZ R11, R7, R5 ;  /* 0x00000005070b7220 */ /* 0x008fc80000410000 */
[----:B------:R-:W-:Y:S01]  /*0e60*/  FFMA.FTZ R11, R6, R4, -R11 ;  /* 0x00000004060b7223 */ /* 0x000fe2000001080b */
[C---:B--2---:R-:W-:Y:S01]  /*0e70*/  FMUL.FTZ R78, R81.reuse, R78 ;  /* 0x0000004e514e7220 */ /* 0x044fe20000410000 */
[----:B0-----:R-:W-:Y:S01]  /*0e80*/  FMUL.FTZ R81, R81, R76 ;  /* 0x0000004c51517220 */ /* 0x001fe20000410000 */
[----:B-----5:R-:W-:Y:S01]  /*0e90*/  P2R R8, PR, RZ, 0x8 ;  /* 0x00000008ff087803 */ /* 0x020fe20000000000 */
[----:B------:R-:W-:Y:S01]  /*0ea0*/  FMUL.FTZ R8, R2, R77 ;  /* 0x0000004d02087220 */ /* 0x000fe20000410000 */
[----:B------:R-:W-:Y:S01]  /*0eb0*/  FMUL.FTZ R2, R6, R5 ;  /* 0x0000000506027220 */ /* 0x000fe20000410000 */
[C---:B-1----:R-:W-:Y:S01]  /*0ec0*/  FMUL.FTZ R76, R80.reuse, R85 ;  /* 0x00000055504c7220 */ /* 0x042fe20000410000 */
[----:B------:R-:W-:Y:S01]  /*0ed0*/  FMUL.FTZ R80, R80, R83 ;  /* 0x0000005350507220 */ /* 0x000fe20000410000 */
[----:B------:R-:W-:Y:S01]  /*0ee0*/  FMUL.FTZ R77, R79, R74 ;  /* 0x0000004a4f4d7220 */ /* 0x000fe20000410000 */
[----:B------:R0:W-:Y:S01]  /*0ef0*/  STS.64 [R10+0x560], R8 ;  /* 0x000560080a007388 */ /* 0x0001e20000000a00 */
[----:B------:R-:W-:Y:S01]  /*0f00*/  FFMA.FTZ R2, R7, R4, R2 ;  /* 0x0000000407027223 */ /* 0x000fe20000010002 */
        /* <DEDUP_REMOVED lines=19> */
.L_x_17966:
[----:B------:R0:W1:Y:S02]  /*1040*/  LDS.64 R10, [R96+0x1568] ;  /* 0x00156800600a7984 */ /* 0x0000640000000a00 */
.L_x_17967:
[----:B------:R-:W-:Y:S05]  /*1050*/  BSYNC.RECONVERGENT B0 ;  /* 0x0000000000007941 */ /* 0x000fea0003800200 */
.L_x_17965:
        /* <DEDUP_REMOVED lines=17> */
[CC--:B------:R-:W-:Y:S01]  /*1170*/  FMUL.FTZ R93, R81.reuse, R2.reuse ;  /* 0x00000002515d7220 */ /* 0x0c0fe20000410000 */
[----:B------:R-:W-:Y:S01]  /*1180*/  FMUL.FTZ R95, R81, R7 ;  /* 0x00000007515f7220 */ /* 0x000fe20000410000 */
[----:B------:R-:W-:Y:S01]  /*1190*/  FFMA.FTZ R5, R8, R77, -R5 ;  /* 0x0000004d08057223 */ /* 0x000fe20000010805 */
[C---:B------:R-:W-:Y:S01]  /*11a0*/  ISETP.GT.U32.AND P2, PT, R97.reuse, 0x1b, PT ;  /* 0x0000001b6100780c */ /* 0x040fe20003f44070 */
[C---:B------:R-:W-:Y:S01]  /*11b0*/  FFMA.FTZ R6, R78.reuse, R7, -R93 ;  /* 0x000000074e067223 */ /* 0x040fe2000001085d */
[----:B------:R-:W-:Y:S01]  /*11c0*/  FFMA.FTZ R95, R78, R2, R95 ;  /* 0x000000024e5f7223 */ /* 0x000fe2000001005f */
[----:B------:R-:W-:Y:S01]  /*11d0*/  FMUL.FTZ R2, R8, R79 ;  /* 0x0000004f08027220 */ /* 0x000fe20000410000 */
[----:B------:R-:W-:Y:S01]  /*11e0*/  ISETP.GT.U32.AND P3, PT, R97, 0x17, PT ;  /* 0x000000176100780c */ /* 0x000fe20003f64070 */
[----:B------:R-:W-:Y:S01]  /*11f0*/  FADD.FTZ R93, R25, R6 ;  /* 0x00000006195d7221 */ /* 0x000fe20000010000 */
[----:B------:R-:W-:Y:S01]  /*1200*/  FADD.FTZ R95, RZ, R95 ;  /* 0x0000005fff5f7221 */ /* 0x000fe20000010000 */
[----:B------:R-:W-:Y:S01]  /*1210*/  FFMA.FTZ R2, R9, R77, R2 ;  /* 0x0000004d09027223 */ /* 0x000fe20000010002 */
[----:B------:R-:W-:Y:S01]  /*1220*/  ISETP.NE.OR P4, PT, R60, RZ, P4 ;  /* 0x000000ff3c00720c */ /* 0x000fe20002785670 */
[C---:B------:R-:W-:Y:S01]  /*1230*/  FMUL.FTZ R7, R80.reuse, R93 ;  /* 0x0000005d50077220 */ /* 0x040fe20000410000 */
[----:B------:R-:W-:Y:S01]  /*1240*/  FMUL.FTZ R4, R80, R95 ;  /* 0x0000005f50047220 */ /* 0x000fe20000410000 */
[----:B------:R-:W-:-:S02]  /*1250*/  ISETP.GT.U32.AND P5, PT, R97, 0xf, PT ;  /* 0x0000000f6100780c */ /* 0x000fc40003fa4070 */
[C---:B------:R-:W-:Y:S01]  /*1260*/  FFMA.FTZ R88, R76.reuse, R95, R7 ;  /* 0x0000005f4c587223 */ /* 0x040fe20000010007 */
[----:B------:R-:W-:Y:S01]  /*1270*/  FFMA.FTZ R4, R76, R93, -R4 ;  /* 0x0000005d4c047223 */ /* 0x000fe20000010804 */
[-C--:B------:R-:W-:Y:S02]  /*1280*/  FMUL.FTZ R7, R81, R2.reuse ;  /* 0x0000000251077220 */ /* 0x080fe40000410000 */
[----:B------:R-:W-:Y:S01]  /*1290*/  FADD.FTZ R88, RZ, R88 ;  /* 0x00000058ff587221 */ /* 0x000fe20000010000 */
[----:B------:R-:W-:Y:S01]  /*12a0*/  FADD.FTZ R90, R3, R4 ;  /* 0x00000004035a7221 */ /* 0x000fe20000010000 */
[-C--:B------:R-:W-:Y:S01]  /*12b0*/  FFMA.FTZ R7, R78, R5.reuse, -R7 ;  /* 0x000000054e077223 */ /* 0x080fe20000010807 */
[----:B------:R-:W-:Y:S02]  /*12c0*/  FMUL.FTZ R5, R81, R5 ;  /* 0x0000000551057220 */ /* 0x000fe40000410000 */
[----:B------:R-:W2:Y:S01]  /*12d0*/  SHFL.UP PT, R74, R88, 0x1, RZ ;  /* 0x04200000584a7989 */ /* 0x000ea200000e00ff */
[----:B------:R-:W-:Y:S01]  /*12e0*/  FMUL.FTZ R93, R80, R7 ;  /* 0x00000007505d7220 */ /* 0x000fe20000410000 */
[----:B------:R-:W-:-:S02]  /*12f0*/  FFMA.FTZ R5, R78, R2, R5 ;  /* 0x000000024e057223 */ /* 0x000fc40000010005 */
        /* <DEDUP_REMOVED lines=40> */
[CC--:B---3--:R-:W-:Y:S02]  /*1580*/  FMUL.FTZ R7, R93.reuse, R4.reuse ;  /* 0x000000045d077220 */ /* 0x0c8fe40000410000 */
[----:B------:R-:W-:Y:S01]  /*1590*/  @P1 FADD.FTZ R88, R88, R95 ;  /* 0x0000005f58581221 */ /* 0x000fe20000010000 */
[----:B------:R-:W-:Y:S01]  /*15a0*/  FMUL.FTZ R4, R92, R4 ;  /* 0x000000045c047220 */ /* 0x000fe20000410000 */
        /* <DEDUP_REMOVED lines=10> */
[-C--:B--2---:R-:W-:Y:S01]  /*1650*/  FMUL.FTZ R7, R92, R4.reuse ;  /* 0x000000045c077220 */ /* 0x084fe20000410000 */
[C---:B------:R-:W-:Y:S01]  /*1660*/  FMUL.FTZ R95, R93.reuse, R4 ;  /* 0x000000045d5f7220 */ /* 0x040fe20000410000 */
[----:B------:R-:W-:Y:S01]  /*1670*/  FMUL.FTZ R4, R80, R89 ;  /* 0x0000005950047220 */ /* 0x000fe20000410000 */
[-C--:B---3--:R-:W-:Y:S01]  /*1680*/  FFMA.FTZ R101, R92, R5.reuse, R101 ;  /* 0x000000055c657223 */ /* 0x088fe20000010065 */
[C---:B------:R-:W-:Y:S01]  /*1690*/  FFMA.FTZ R99, R93.reuse, R5, -R74 ;  /* 0x000000055d637223 */ /* 0x040fe2000001084a */
[----:B-1----:R-:W-:Y:S01]  /*16a0*/  FMUL.FTZ R5, R80, R11 ;  /* 0x0000000b50057220 */ /* 0x002fe20000410000 */
[----:B------:R-:W-:Y:S01]  /*16b0*/  FFMA.FTZ R4, R76, R91, -R4 ;  /* 0x0000005b4c047223 */ /* 0x000fe20000010804 */
[-C--:B-----5:R-:W-:Y:S01]  /*16c0*/  @P1 FFMA.FTZ R93, R93, R2.reuse, -R7 ;  /* 0x000000025d5d1223 */ /* 0x0a0fe20000010807 */
[----:B------:R-:W-:Y:S01]  /*16d0*/  @P1 FFMA.FTZ R92, R92, R2, R95 ;  /* 0x000000025c5c1223 */ /* 0x000fe2000001005f */
[----:B------:R-:W-:Y:S01]  /*16e0*/  FMUL.FTZ R7, R76, R11 ;  /* 0x0000000b4c077220 */ /* 0x000fe20000410000 */
[----:B------:R-:W-:Y:S01]  /*16f0*/  @P1 FADD.FTZ R88, R88, R101 ;  /* 0x0000006558581221 */ /* 0x000fe20000010000 */
[----:B------:R-:W-:Y:S01]  /*1700*/  FMUL.FTZ R95, R80, R91 ;  /* 0x0000005b505f7220 */ /* 0x000fe20000410000 */
[----:B------:R-:W-:Y:S01]  /*1710*/  @P1 FADD.FTZ R90, R90, R99 ;  /* 0x000000635a5a1221 */ /* 0x000fe20000010000 */
[-C--:B------:R-:W-:Y:S01]  /*1720*/  FFMA.FTZ R74, -R80, R10.reuse, -R7 ;  /* 0x0000000a504a7223 */ /* 0x080fe20000010907 */
[C---:B------:R-:W-:Y:S01]  /*1730*/  FFMA.FTZ R2, R76.reuse, R10, -R5 ;  /* 0x0000000a4c027223 */ /* 0x040fe20000010805 */
        /* <DEDUP_REMOVED lines=14> */
[----:B------:R-:W-:Y:S01]  /*1820*/  ISETP.GE.AND P1, PT, R50, 0x10, PT ;  /* 0x000000103200780c */ /* 0x000fe20003f26270 */
[----:B------:R-:W-:Y:S01]  /*1830*/  FFMA.FTZ R74, R78, R74, -R101 ;  /* 0x0000004a4e4a7223 */ /* 0x000fe20000010865 */
        /* <DEDUP_REMOVED lines=8> */
[----:B------:R-:W-:Y:S01]  /*18c0*/  FFMA.FTZ R101, R77, R94, R99 ;  /* 0x0000005e4d657223 */ /* 0x000fe20000010063 */
[CC--:B0-----:R-:W-:Y:S01]  /*18d0*/  FMUL.FTZ R94, R92.reuse, R7.reuse ;  /* 0x000000075c5e7220 */ /* 0x0c1fe20000410000 */
[----:B------:R-:W-:Y:S01]  /*18e0*/  FMUL.FTZ R99, R93, R7 ;  /* 0x000000075d637220 */ /* 0x000fe20000410000 */
[----:B------:R-:W-:Y:S01]  /*18f0*/  FFMA.FTZ R98, R77, R98, -R103 ;  /* 0x000000624d627223 */ /* 0x000fe20000010867 */
[----:B------:R-:W0:Y:S01]  /*1900*/  SHFL.DOWN PT, R100, R2, 0x1, 0x1f ;  /* 0x08201f0002647f89 */ /* 0x000e2200000e0000 */
[CC--:B-1----:R-:W-:Y:S01]  /*1910*/  FFMA.FTZ R95, R93.reuse, R6.reuse, -R94 ;  /* 0x000000065d5f7223 */ /* 0x0c2fe2000001085e */
[C---:B------:R-:W-:Y:S01]  /*1920*/  FFMA.FTZ R99, R92.reuse, R6, R99 ;  /* 0x000000065c637223 */ /* 0x040fe20000010063 */
        /* <DEDUP_REMOVED lines=16> */
[----:B----4-:R-:W-:-:S03]  /*1a30*/  FADD.FTZ R22, R82, R101 ;  /* 0x0000006552167221 */ /* 0x010fc60000010000 */
[----:B------:R4:W0:Y:S01]  /*1a40*/  SHFL.DOWN PT, R101, R74, 0x1, 0x1f ;  /* 0x08201f004a657f89 */ /* 0x00082200000e0000 */
[----:B-----5:R-:W-:-:S03]  /*1a50*/  FADD.FTZ R23, R83, R98 ;  /* 0x0000006253177221 */ /* 0x020fc60000010000 */
        /* <DEDUP_REMOVED lines=9> */
[C---:B------:R-:W-:Y:S01]  /*1af0*/  FFMA.FTZ R2, R100.reuse, R2, -R99 ;  /* 0x0000000264027223 */ /* 0x040fe20000010863 */
[----:B----4-:R-:W-:Y:S01]  /*1b00*/  FFMA.FTZ R74, R100, R74, R101 ;  /* 0x0000004a644a7223 */ /* 0x010fe20000010065 */
[----:B------:R-:W-:Y:S01]  /*1b10*/  FADD.FTZ R22, R22, R103 ;  /* 0x0000006716167221 */ /* 0x000fe20000010000 */
[----:B------:R-:W-:-:S07]  /*1b20*/  FADD.FTZ R23, R23, R98 ;  /* 0x0000006217177221 */ /* 0x000fce0000010000 */
.L_x_17969:
[----:B------:R-:W-:Y:S05]  /*1b30*/  BSYNC.RECONVERGENT B0 ;  /* 0x0000000000007941 */ /* 0x000fea0003800200 */
.L_x_17968:
        /* <DEDUP_REMOVED lines=13> */
[-C--:B--2---:R-:W-:Y:S01]  /*1c10*/  FFMA.FTZ R2, R2, R100.reuse, -R99 ;  /* 0x0000006402027223 */ /* 0x084fe20000010863 */
[----:B----4-:R-:W-:Y:S01]  /*1c20*/  FFMA.FTZ R74, R74, R100, R101 ;  /* 0x000000644a4a7223 */ /* 0x010fe20000010065 */
[----:B------:R-:W-:Y:S01]  /*1c30*/  FADD.FTZ R22, R22, R103 ;  /* 0x0000006716167221 */ /* 0x000fe20000010000 */
[----:B------:R-:W-:-:S07]  /*1c40*/  FADD.FTZ R23, R23, R98 ;  /* 0x0000006217177221 */ /* 0x000fce0000010000 */
.L_x_17971:
[----:B------:R-:W-:Y:S05]  /*1c50*/  BSYNC.RECONVERGENT B0 ;  /* 0x0000000000007941 */ /* 0x000fea0003800200 */
.L_x_17970:
        /* <DEDUP_REMOVED lines=12> */
[-C--:B-12---:R-:W-:Y:S01]  /*1d20*/  FFMA.FTZ R2, R2, R100.reuse, -R99 ;  /* 0x0000006402027223 */ /* 0x086fe20000010863 */
[----:B----4-:R-:W-:Y:S01]  /*1d30*/  FFMA.FTZ R74, R74, R100, R101 ;  /* 0x000000644a4a7223 */ /* 0x010fe20000010065 */
[----:B------:R-:W-:Y:S01]  /*1d40*/  FADD.FTZ R22, R22, R103 ;  /* 0x0000006716167221 */ /* 0x000fe20000010000 */
[----:B------:R-:W-:-:S07]  /*1d50*/  FADD.FTZ R23, R23, R98 ;  /* 0x0000006217177221 */ /* 0x000fce0000010000 */
.L_x_17973:
[----:B------:R-:W-:Y:S05]  /*1d60*/  BSYNC.RECONVERGENT B0 ;  /* 0x0000000000007941 */ /* 0x000fea0003800200 */
.L_x_17972:
        /* <DEDUP_REMOVED lines=13> */
[----:B---34-:R-:W-:Y:S01]  /*1e40*/  FFMA.FTZ R74, R74, R100, R101 ;  /* 0x000000644a4a7223 */ /* 0x018fe20000010065 */
[----:B------:R-:W-:Y:S01]  /*1e50*/  FADD.FTZ R22, R22, R103 ;  /* 0x0000006716167221 */ /* 0x000fe20000010000 */
[----:B------:R-:W-:-:S07]  /*1e60*/  FADD.FTZ R23, R23, R98 ;  /* 0x0000006217177221 */ /* 0x000fce0000010000 */
.L_x_17975:
[----:B------:R-:W-:Y:S05]  /*1e70*/  BSYNC.RECONVERGENT B0 ;  /* 0x0000000000007941 */ /* 0x000fea0003800200 */
.L_x_17974:
        /* <DEDUP_REMOVED lines=16> */
.L_x_17977:
[----:B------:R-:W-:Y:S05]  /*1f80*/  BSYNC.RECONVERGENT B0 ;  /* 0x0000000000007941 */ /* 0x000fea0003800200 */
.L_x_17976:
        /* <DEDUP_REMOVED lines=10> */
[----:B--234-:R-:W2:Y:S01]  /*2030*/  SHFL.IDX PT, R74, R74, RZ, 0x1f ;  /* 0x00001fff4a4a7589 */ /* 0x01cea200000e0000 */
[----:B-1----:R-:W-:-:S03]  /*2040*/  @P1 FMUL.FTZ R98, R103, R100 ;  /* 0x0000006467621220 */ /* 0x002fc60000410000 */
[----:B------:R-:W-:Y:S01]  /*2050*/  SHFL.IDX PT, R2, R2, RZ, 0x1f ;  /* 0x00001fff02027589 */ /* 0x000fe200000e0000 */
        /* <DEDUP_REMOVED lines=50> */
[-C--:B------:R-:W-:Y:S01]  /*2380*/  FFMA.FTZ R92, R77, R90.reuse, -R79 ;  /* 0x0000005a4d5c7223 */ /* 0x080fe2000001084f */
[C---:B------:R-:W-:Y:S01]  /*2390*/  FFMA.FTZ R8, R78.reuse, R95, -R9 ;  /* 0x0000005f4e087223 */ /* 0x040fe20000010809 */
[----:B------:R-:W-:Y:S01]  /*23a0*/  FFMA.FTZ R10, R78, R85, R10 ;  /* 0x000000554e0a7223 */ /* 0x000fe2000001000a */
[----:B------:R-:W-:Y:S01]  /*23b0*/  FFMA.FTZ R9, R0, R93, RZ ;  /* 0x0000005d00097223 */ /* 0x000fe200000100ff */
[----:B------:R-:W-:Y:S01]  /*23c0*/  FADD.FTZ R83, R83, R92 ;  /* 0x0000005c53537221 */ /* 0x000fe20000010000 */
[----:B------:R-:W-:Y:S01]  /*23d0*/  FADD.FTZ R99, R25, R8 ;  /* 0x0000000819637221 */ /* 0x000fe20000010000 */
[----:B------:R-:W-:Y:S01]  /*23e0*/  FADD.FTZ R79, RZ, R10 ;  /* 0x0000000aff4f7221 */ /* 0x000fe20000010000 */
[----:B------:R-:W-:Y:S01]  /*23f0*/  FADD.FTZ R82, R82, R11 ;  /* 0x0000000b52527221 */ /* 0x000fe20000010000 */
[----:B------:R-:W-:Y:S01]  /*2400*/  FMUL.FTZ R10, R34, R83 ;  /* 0x00000053220a7220 */ /* 0x000fe20000410000 */
[----:B------:R-:W-:Y:S01]  /*2410*/  FFMA.FTZ R94, R36, R95, R9 ;  /* 0x0000005f245e7223 */ /* 0x000fe20000010009 */
[C---:B------:R-:W-:Y:S01]  /*2420*/  FMUL.FTZ R9, R80.reuse, R79 ;  /* 0x0000004f50097220 */ /* 0x040fe20000410000 */
[----:B------:R-:W-:Y:S01]  /*2430*/  FMUL.FTZ R11, R80, R99 ;  /* 0x00000063500b7220 */ /* 0x000fe20000410000 */
[----:B------:R-:W-:Y:S01]  /*2440*/  FADD.FTZ R77, -R26, R93 ;  /* 0x0000005d1a4d7221 */ /* 0x000fe20000010100 */
[----:B------:R-:W-:Y:S01]  /*2450*/  FMUL.FTZ R98, R30, R90 ;  /* 0x0000005a1e627220 */ /* 0x000fe20000410000 */
[----:B------:R-:W-:Y:S01]  /*2460*/  FMUL.FTZ R81, R34, R82 ;  /* 0x0000005222517220 */ /* 0x000fe20000410000 */
[----:B------:R-:W-:Y:S01]  /*2470*/  FMUL.FTZ R80, R88, R10 ;  /* 0x0000000a58507220 */ /* 0x000fe20000410000 */
[----:B------:R-:W-:Y:S01]  /*2480*/  FMUL.FTZ R78, R30, R84 ;  /* 0x000000541e4e7220 */ /* 0x000fe20000410000 */
[----:B------:R-:W-:Y:S01]  /*2490*/  FADD.FTZ R93, -R24, R95 ;  /* 0x0000005f185d7221 */ /* 0x000fe20000010100 */
[----:B------:R-:W-:Y:S01]  /*24a0*/  FMUL.FTZ R92, R85, R98 ;  /* 0x00000062555c7220 */ /* 0x000fe20000410000 */
[----:B------:R-:W-:Y:S01]  /*24b0*/  FFMA.FTZ R80, R77, R81, R80 ;  /* 0x000000514d507223 */ /* 0x000fe20000010050 */
[C---:B------:R-:W-:Y:S01]  /*24c0*/  FFMA.FTZ R8, R76.reuse, R99, -R9 ;  /* 0x000000634c087223 */ /* 0x040fe20000010809 */
[-C--:B------:R-:W-:Y:S01]  /*24d0*/  FMUL.FTZ R100, R85, R78.reuse ;  /* 0x0000004e55647220 */ /* 0x080fe20000410000 */
[C---:B------:R-:W-:Y:S01]  /*24e0*/  FFMA.FTZ R9, R93.reuse, R78, R92 ;  /* 0x0000004e5d097223 */ /* 0x040fe2000001005c */
[----:B------:R-:W-:Y:S01]  /*24f0*/  FADD.FTZ R80, RZ, R80 ;  /* 0x00000050ff507221 */ /* 0x000fe20000010000 */
[----:B------:R-:W-:Y:S01]  /*2500*/  FFMA.FTZ R95, R76, R79, R11 ;  /* 0x0000004f4c5f7223 */ /* 0x000fe2000001000b */
[----:B------:R-:W-:Y:S01]  /*2510*/  FFMA.FTZ R11, R93, R98, -R100 ;  /* 0x000000625d0b7223 */ /* 0x000fe20000010864 */
[----:B------:R-:W-:Y:S01]  /*2520*/  FMUL.FTZ R92, R88, R81 ;  /* 0x00000051585c7220 */ /* 0x000fe20000410000 */
[----:B------:R-:W-:Y:S01]  /*2530*/  FADD.FTZ R98, R80, R9 ;  /* 0x0000000950627221 */ /* 0x000fe20000010000 */
[----:B------:R-:W-:Y:S01]  /*2540*/  FFMA.FTZ R94, R35, R99, R94 ;  /* 0x00000063235e7223 */ /* 0x000fe2000001005e */
[----:B------:R-:W-:Y:S01]  /*2550*/  FADD.FTZ R102, R3, R8 ;  /* 0x0000000803667221 */ /* 0x000fe20000010000 */
[----:B------:R-:W-:Y:S01]  /*2560*/  FMUL.FTZ R80, R32, R86 ;  /* 0x0000005620507220 */ /* 0x000fe20000410000 */
[----:B------:R-:W-:Y:S01]  /*2570*/  FFMA.FTZ R10, R77, R10, -R92 ;  /* 0x0000000a4d0a7223 */ /* 0x000fe2000001085c */
[----:B------:R-:W-:Y:S01]  /*2580*/  FADD.FTZ R76, -R25, R99 ;  /* 0x00000063194c7221 */ /* 0x000fe20000010100 */
[----:B------:R-:W-:Y:S01]  /*2590*/  FFMA.FTZ R100, R33, R102, R94 ;  /* 0x0000006621647223 */ /* 0x000fe2000001005e */
[----:B------:R-:W-:Y:S01]  /*25a0*/  FADD.FTZ R92, RZ, R95 ;  /* 0x0000005fff5c7221 */ /* 0x000fe20000010000 */
[----:B------:R-:W-:Y:S01]  /*25b0*/  FMUL.FTZ R94, R28, R89 ;  /* 0x000000591c5e7220 */ /* 0x000fe20000410000 */
[----:B------:R-:W-:Y:S01]  /*25c0*/  FMUL.FTZ R8, R32, R87 ;  /* 0x0000005720087220 */ /* 0x000fe20000410000 */
[----:B------:R-:W-:Y:S01]  /*25d0*/  FMUL.FTZ R99, R79, R80 ;  /* 0x000000504f637220 */ /* 0x000fe20000410000 */
[----:B------:R-:W-:Y:S01]  /*25e0*/  FADD.FTZ R95, -R3, R102 ;  /* 0x00000066035f7221 */ /* 0x000fe20000010100 */
[----:B------:R-:W-:Y:S01]  /*25f0*/  FFMA.FTZ R9, R0, -R88, RZ ;  /* 0x8000005800097223 */ /* 0x000fe200000100ff */
[----:B------:R-:W-:Y:S01]  /*2600*/  FMUL.FTZ R102, R28, R91 ;  /* 0x0000005b1c667220 */ /* 0x000fe20000410000 */
[----:B------:R-:W-:Y:S01]  /*2610*/  FMUL.FTZ R104, R92, R94 ;  /* 0x0000005e5c687220 */ /* 0x000fe20000410000 */
[-C--:B------:R-:W-:Y:S01]  /*2620*/  FFMA.FTZ R101, R76, R8.reuse, -R99 ;  /* 0x000000084c657223 */ /* 0x080fe20000010863 */
[----:B------:R-:W-:Y:S01]  /*2630*/  FMUL.FTZ R99, R79, R8 ;  /* 0x000000084f637220 */ /* 0x000fe20000410000 */
[----:B------:R-:W-:Y:S01]  /*2640*/  FADD.FTZ R10, RZ, R10 ;  /* 0x0000000aff0a7221 */ /* 0x000fe20000010000 */
        /* <DEDUP_REMOVED lines=9> */
[----:B------:R-:W-:Y:S01]  /*26e0*/  FFMA.FTZ R99, R33, -R92, R8 ;  /* 0x8000005c21637223 */ /* 0x000fe20000010008 */
[----:B------:R-:W0:Y:S01]  /*26f0*/  SHFL.DOWN PT, R105, R100, 0x1, 0x1f ;  /* 0x08201f0064697f89 */ /* 0x000e2200000e0000 */
[----:B------:R-:W-:Y:S01]  /*2700*/  FADD.FTZ R8, R98, R9 ;  /* 0x0000000962087221 */ /* 0x000fe20000010000 */
[----:B------:R-:W-:Y:S01]  /*2710*/  FADD.FTZ R103, R10, R103 ;  /* 0x000000670a677221 */ /* 0x000fe20000010000 */
[----:B------:R-:W-:Y:S01]  /*2720*/  MOV R10, R100 ;  /* 0x00000064000a7202 */ /* 0x000fe20000000f00 */
[----:B------:R-:W1:Y:S01]  /*2730*/  SHFL.DOWN PT, R102, R99, 0x1, 0x1f ;  /* 0x08201f0063667f89 */ /* 0x000e6200000e0000 */
[----:B------:R-:W-:Y:S01]  /*2740*/  MOV R11, R99 ;  /* 0x00000063000b7202 */ /* 0x000fe20000000f00 */
[----:B------:R-:W-:Y:S01]  /*2750*/  FADD.FTZ R37, R94, R37 ;  /* 0x000000255e257221 */ /* 0x000fe20000010000 */
[----:B------:R-:W-:Y:S01]  /*2760*/  MOV R9, R103 ;  /* 0x0000006700097202 */ /* 0x000fe20000000f00 */
[----:B------:R-:W3:Y:S01]  /*2770*/  SHFL.DOWN PT, R101, R8, 0x1, 0x1f ;  /* 0x08201f0008657f89 */ /* 0x000ee200000e0000 */
[----:B------:R-:W-:-:S03]  /*2780*/  FADD.FTZ R39, R80, R39 ;  /* 0x0000002750277221 */ /* 0x000fc60000010000 */
[----:B------:R2:W4:Y:S02]  /*2790*/  SHFL.DOWN PT, R98, R103, 0x1, 0x1f ;  /* 0x08201f0067627f89 */ /* 0x00052400000e0000 */
[----:B--2---:R-:W-:Y:S01]  /*27a0*/  FMUL.FTZ R103, R74, R6 ;  /* 0x000000064a677220 */ /* 0x004fe20000410000 */
[----:B0-----:R-:W-:Y:S01]  /*27b0*/  @!P1 FADD.FTZ R10, R10, R105 ;  /* 0x000000690a0a9221 */ /* 0x001fe20000010000 */
[----:B-1----:R-:W-:Y:S01]  /*27c0*/  @!P1 FADD.FTZ R11, R11, R102 ;  /* 0x000000660b0b9221 */ /* 0x002fe20000010000 */
[----:B---3--:R-:W-:-:S04]  /*27d0*/  @!P1 FADD.FTZ R8, R101, R8 ;  /* 0x0000000865089221 */ /* 0x008fc80000010000 */
[----:B------:R-:W0:Y:S01]  /*27e0*/  SHFL.DOWN PT, R100, R11, 0x2, 0x1f ;  /* 0x08401f000b647f89 */ /* 0x000e2200000e0000 */
[----:B----4-:R-:W-:-:S03]  /*27f0*/  @!P1 FADD.FTZ R9, R9, R98 ;  /* 0x0000006209099221 */ /* 0x010fc60000010000 */
[----:B------:R-:W1:Y:S01]  /*2800*/  SHFL.DOWN PT, R101, R10, 0x2, 0x1f ;  /* 0x08401f000a657f89 */ /* 0x000e6200000e0000 */
[----:B------:R-:W-:-:S03]  /*2810*/  ISETP.GT.AND P1, PT, R50, 0x1d, PT ;  /* 0x0000001d3200780c */ /* 0x000fc60003f24270 */
[----:B------:R-:W2:Y:S04]  /*2820*/  SHFL.DOWN PT, R99, R8, 0x2, 0x1f ;  /* 0x08401f0008637f89 */ /* 0x000ea800000e0000 */
[----:B------:R-:W3:Y:S06]  /*2830*/  SHFL.DOWN PT, R98, R9, 0x2, 0x1f ;  /* 0x08401f0009627f89 */ /* 0x000eec00000e0000 */
[----:B0-----:R-:W-:Y:S01]  /*2840*/  @!P1 FADD.FTZ R11, R11, R100 ;  /* 0x000000640b0b9221 */ /* 0x001fe20000010000 */
[----:B-1----:R-:W-:-:S04]  /*2850*/  @!P1 FADD.FTZ R10, R10, R101 ;  /* 0x000000650a0a9221 */ /* 0x002fc80000010000 */
[----:B------:R-:W0:Y:S01]  /*2860*/  SHFL.DOWN PT, R100, R11, 0x4, 0x1f ;  /* 0x08801f000b647f89 */ /* 0x000e2200000e0000 */
[----:B------:R-:W-:Y:S01]  /*2870*/  FMUL.FTZ R101, R74, R7 ;  /* 0x000000074a657220 */ /* 0x000fe20000410000 */
[----:B--2---:R-:W-:Y:S02]  /*2880*/  @!P1 FADD.FTZ R8, R8, R99 ;  /* 0x0000006308089221 */ /* 0x004fe40000010000 */
[----:B------:R-:W1:Y:S01]  /*2890*/  SHFL.DOWN PT, R107, R10, 0x4, 0x1f ;  /* 0x08801f000a6b7f89 */ /* 0x000e6200000e0000 */
[CC--:B------:R-:W-:Y:S01]  /*28a0*/  FMUL.FTZ R99, R74.reuse, R5.reuse ;  /* 0x000000054a637220 */ /* 0x0c0fe20000410000 */
[----:B------:R-:W-:Y:S01]  /*28b0*/  FMUL.FTZ R74, R74, R4 ;  /* 0x000000044a4a7220 */ /* 0x000fe20000410000 */
[----:B---3--:R-:W-:Y:S01]  /*28c0*/  @!P1 FADD.FTZ R9, R9, R98 ;  /* 0x0000006209099221 */ /* 0x008fe20000010000 */
[----:B------:R-:W2:Y:S01]  /*28d0*/  SHFL.DOWN PT, R105, R8, 0x4, 0x1f ;  /* 0x08801f0008697f89 */ /* 0x000ea200000e0000 */
[----:B------:R-:W-:Y:S01]  /*28e0*/  ISETP.GT.AND P1, PT, R50, 0x1b, PT ;  /* 0x0000001b3200780c */ /* 0x000fe20003f24270 */
[C---:B------:R-:W-:Y:S01]  /*28f0*/  FFMA.FTZ R101, R2.reuse, R6, -R101 ;  /* 0x0000000602657223 */ /* 0x040fe20000010865 */
[C---:B------:R-:W-:Y:S01]  /*2900*/  FFMA.FTZ R4, R2.reuse, R4, -R99 ;  /* 0x0000000402047223 */ /* 0x040fe20000010863 */
[----:B------:R-:W3:Y:S01]  /*2910*/  SHFL.DOWN PT, R98, R9, 0x4, 0x1f ;  /* 0x08801f0009627f89 */ /* 0x000ee200000e0000 */
[C---:B------:R-:W-:Y:S01]  /*2920*/  FFMA.FTZ R5, R2.reuse, R5, R74 ;  /* 0x0000000502057223 */ /* 0x040fe2000001004a */
[----:B------:R-:W-:Y:S01]  /*2930*/  FFMA.FTZ R2, R2, R7, R103 ;  /* 0x0000000702027223 */ /* 0x000fe20000010067 */
[C---:B------:R-:W-:Y:S01]  /*2940*/  FMUL.FTZ R99, R21.reuse, R91 ;  /* 0x0000005b15637220 */ /* 0x040fe20000410000 */
[----:B------:R-:W-:Y:S01]  /*2950*/  FADD.FTZ R6, R22, R101 ;  /* 0x0000006516067221 */ /* 0x000fe20000010000 */
[-C--:B------:R-:W-:Y:S01]  /*2960*/  FMUL.FTZ R22, R21, R89.reuse ;  /* 0x0000005915167220 */ /* 0x080fe20000410000 */
[----:B------:R-:W-:Y:S01]  /*2970*/  FADD.FTZ R7, R23, R2 ;  /* 0x0000000217077221 */ /* 0x000fe20000010000 */
[----:B------:R-:W-:-:S02]  /*2980*/  FFMA.FTZ R2, R20, R89, R99 ;  /* 0x0000005914027223 */ /* 0x000fc40000010063 */
[C---:B------:R-:W-:Y:S01]  /*2990*/  FFMA.FTZ R23, R20.reuse, R91, -R22 ;  /* 0x0000005b14177223 */ /* 0x040fe20000010816 */
[----:B------:R-:W-:Y:S01]  /*29a0*/  FMUL.FTZ R91, R21, R86 ;  /* 0x00000056155b7220 */ /* 0x000fe20000410000 */
[----:B------:R-:W-:Y:S01]  /*29b0*/  FMUL.FTZ R95, R95, R2 ;  /* 0x000000025f5f7220 */ /* 0x000fe20000410000 */
[----:B0-----:R-:W-:Y:S02]  /*29c0*/  @!P1 FADD.FTZ R11, R11, R100 ;  /* 0x000000640b0b9221 */ /* 0x001fe40000010000 */
[----:B------:R-:W-:Y:S01]  /*29d0*/  FFMA.FTZ R22, R20, R87, -R91 ;  /* 0x0000005714167223 */ /* 0x000fe2000001085b */
[----:B------:R-:W-:Y:S01]  /*29e0*/  FFMA.FTZ R92, R92, R23, R95 ;  /* 0x000000175c5c7223 */ /* 0x000fe2000001005f */
[----:B-1----:R-:W-:Y:S01]  /*29f0*/  @!P1 FADD.FTZ R10, R10, R107 ;  /* 0x0000006b0a0a9221 */ /* 0x002fe20000010000 */
[----:B------:R-:W-:Y:S02]  /*2a00*/  FMUL.FTZ R23, R21, R87 ;  /* 0x0000005715177220 */ /* 0x000fe40000410000 */
[----:B------:R-:W-:Y:S01]  /*2a10*/  FFMA.FTZ R89, R41, R89, R92 ;  /* 0x0000005929597223 */ /* 0x000fe2000001005c */
[----:B--2---:R-:W-:Y:S01]  /*2a20*/  @!P1 FADD.FTZ R8, R8, R105 ;  /* 0x0000006908089221 */ /* 0x004fe20000010000 */
[----:B------:R-:W-:Y:S01]  /*2a30*/  FFMA.FTZ R23, R20, R86, R23 ;  /* 0x0000005614177223 */ /* 0x000fe20000010017 */
[----:B------:R-:W0:Y:S01]  /*2a40*/  SHFL.DOWN PT, R105, R10, 0x8, 0x1f ;  /* 0x09001f000a697f89 */ /* 0x000e2200000e0000 */
[----:B---3--:R-:W-:Y:S01]  /*2a50*/  @!P1 FADD.FTZ R9, R9, R98 ;  /* 0x0000006209099221 */ /* 0x008fe20000010000 */
[----:B------:R-:W-:-:S02]  /*2a60*/  ISETP.NE.AND P1, PT, R60, RZ, PT ;  /* 0x000000ff3c00720c */ /* 0x000fc40003f25270 */
[----:B------:R-:W1:Y:S01]  /*2a70*/  SHFL.DOWN PT, R98, R11, 0x8, 0x1f ;  /* 0x09001f000b627f89 */ /* 0x000e6200000e0000 */
[----:B------:R-:W-:-:S03]  /*2a80*/  FMUL.FTZ R76, R76, R23 ;  /* 0x000000174c4c7220 */ /* 0x000fc60000410000 */
[----:B------:R-:W2:Y:S04]  /*2a90*/  SHFL.DOWN PT, R103, R8, 0x8, 0x1f ;  /* 0x09001f0008677f89 */ /* 0x000ea800000e0000 */
[----:B------:R-:W3:Y:S04]  /*2aa0*/  SHFL.DOWN PT, R74, R9, 0x8, 0x1f ;  /* 0x09001f00094a7f89 */ /* 0x000ee800000e0000 */
[----:B------:R4:W-:Y:S01]  /*2ab0*/  @!P1 STS.128 [UR6+0x1660], R4 ;  /* 0x00166004ff009988 */ /* 0x0009e20008000c06 */
[----:B0-----:R-:W-:Y:S01]  /*2ac0*/  @!P2 FADD.FTZ R10, R10, R105 ;  /* 0x000000690a0aa221 */ /* 0x001fe20000010000 */
[----:B-1----:R-:W-:-:S04]  /*2ad0*/  @!P2 FADD.FTZ R11, R11, R98 ;  /* 0x000000620b0ba221 */ /* 0x002fc80000010000 */
[----:B------:R0:W1:Y:S01]  /*2ae0*/  SHFL.DOWN PT, R23, R10, 0x10, 0x1f ;  /* 0x0a001f000a177f89 */ /* 0x00006200000e0000 */
[----:B----4-:R-:W-:Y:S01]  /*2af0*/  FMUL.FTZ R7, R21, R90 ;  /* 0x0000005a15077220 */ /* 0x010fe20000410000 */
[----:B--2---:R-:W-:Y:S02]  /*2b00*/  @!P2 FADD.FTZ R8, R8, R103 ;  /* 0x000000670808a221 */ /* 0x004fe40000010000 */
        /* <DEDUP_REMOVED lines=11> */
.L_x_17979:
[----:B------:R-:W-:Y:S05]  /*2bc0*/  BSYNC.RECONVERGENT B0 ;  /* 0x0000000000007941 */ /* 0x000fea0003800200 */
.L_x_17978:
[CC--:B---3--:R-:W-:Y:S01]  /*2bd0*/  FMUL.FTZ R5, R21.reuse, R83.reuse ;  /* 0x0000005315057220 */ /* 0x0c8fe20000410000 */
        /* <DEDUP_REMOVED lines=33> */
.L_x_17981:
[----:B------:R-:W-:Y:S05]  /*2df0*/  BSYNC.RECONVERGENT B0 ;  /* 0x0000000000007941 */ /* 0x000fea0003800200 */
.L_x_17980:
[----:B------:R-:W-:-:S04]  /*2e00*/  UIADD3 UR4, UPT, UPT, UR4, 0x1, URZ ;  /* 0x0000000104047890 */ /* 0x000fc8000fffe0ff */
[----:B------:R-:W-:-:S09]  /*2e10*/  UISETP.GE.AND UP0, UPT, UR4, UR8, UPT ;  /* 0x000000080400728c */ /* 0x000fd2000bf06270 */
[----:B------:R-:W-:Y:S05]  /*2e20*/  BRA.U !UP0, `(.L_x_17982) ;  /* 0xffffffdd08387547 */ /* 0x000fea000b83ffff */
.L_x_17964:
[----:B------:R-:W2:Y:S01]  /*2e30*/  F2F.F16.F32 R2, R38 ;  /* 0x0000002600027304 */ /* 0x000ea20000200800 */
[----:B------:R-:W-:Y:S01]  /*2e40*/  BAR.SYNC.DEFER_BLOCKING 0x0 ;  /* 0x0000000000007b1d */ /* 0x000fe20000010000 */
[----:B01----:R-:W-:Y:S02]  /*2e50*/  SHF.L.U32 R8, R47, 0x7, RZ ;  /* 0x000000072f087819 */ /* 0x003fe400000006ff */
[----:B------:R-:W-:Y:S02]  /*2e60*/  IADD3 R54, P1, PT, R54, -0x100, RZ ;  /* 0xffffff0036367810 */ /* 0x000fe40007f3e0ff */
[----:B------:R-:W-:-:S03]  /*2e70*/  SHF.R.S32.HI R9, RZ, 0x1f, R8 ;  /* 0x0000001fff097819 */ /* 0x000fc60000011408 */
[----:B------:R-:W0:Y:S01]  /*2e80*/  LDC.64 R18, c[0x0][0x4f8] ;  /* 0x00013e00ff127b82 */ /* 0x000e220000000a00 */
[----:B------:R-:W-:Y:S01]  /*2e90*/  F2F.F16.F32 R39, R39 ;  /* 0x0000002700277304 */ /* 0x000fe20000200800 */
[----:B------:R-:W1:Y:S01]  /*2ea0*/  LDCU.64 UR6, c[0x0][0x500] ;  /* 0x0000a000ff0677ac */ /* 0x000e620008000a00 */
[----:B------:R-:W-:Y:S02]  /*2eb0*/  IADD3 R56, P2, PT, R56, -0x100, RZ ;  /* 0xffffff0038387810 */ /* 0x000fe40007f5e0ff */
[----:B------:R-:W-:Y:S02]  /*2ec0*/  IADD3 R58, P3, PT, R58, -0x100, RZ ;  /* 0xffffff003a3a7810 */ /* 0x000fe40007f7e0ff */
[----:B------:R-:W-:Y:S01]  /*2ed0*/  IADD3.X R55, PT, PT, R55, -0x1, RZ, P1, !PT ;  /* 0xffffffff37377810 */ /* 0x000fe20000ffe4ff */
[----:B--2---:R-:W-:Y:S01]  /*2ee0*/  IMAD.WIDE.U32 R2, R2, 0x10000, RZ ;  /* 0x0001000002027825 */ /* 0x004fe200078e00ff */
[----:B------:R-:W2:Y:S01]  /*2ef0*/  F2F.F16.F32 R0, R37 ;  /* 0x0000002500007304 */ /* 0x000ea20000200800 */
[----:B------:R-:W3:Y:S01]  /*2f00*/  LDC.64 R20, c[0x0][0x550] ;  /* 0x00015400ff147b82 */ /* 0x000ee20000000a00 */
[----:B------:R-:W-:-:S02]  /*2f10*/  IADD3.X R57, PT, PT, R57, -0x1, RZ, P2, !PT ;  /* 0xffffffff39397810 */ /* 0x000fc400017fe4ff */
[----:B------:R-:W-:-:S04]  /*2f20*/  IADD3.X R59, PT, PT, R59, -0x1, RZ, P3, !PT ;  /* 0xffffffff3b3b7810 */ /* 0x000fc80001ffe4ff */
[----:B------:R-:W4:Y:S01]  /*2f30*/  F2F.F16.F32 R5, R40 ;  /* 0x0000002800057304 */ /* 0x000f220000200800 */
[----:B--2---:R-:W-:-:S07]  /*2f40*/  PRMT R7, R39, 0x5410, R0 ;  /* 0x0000541027077816 */ /* 0x004fce0000000000 */
[----:B------:R-:W-:Y:S01]  /*2f50*/  F2F.F16.F32 R11, R44 ;  /* 0x0000002c000b7304 */ /* 0x000fe20000200800 */
[----:B------:R-:W-:Y:S02]  /*2f60*/  LOP3.LUT R7, R7, R3, RZ, 0xfc, !PT ;  /* 0x0000000307077212 */ /* 0x000fe400078efcff */
[----:B----4-:R-:W-:Y:S01]  /*2f70*/  LOP3.LUT R6, R2, R5, RZ, 0xfc, !PT ;  /* 0x0000000502067212 */ /* 0x010fe200078efcff */
[----:B0-----:R-:W-:-:S04]  /*2f80*/  IMAD.WIDE.U32 R4, R18, UR18, R8 ;  /* 0x0000001212047c25 */ /* 0x001fc8000f8e0008 */
[----:B------:R-:W0:Y:S01]  /*2f90*/  F2F.F16.F32 R0, R43 ;  /* 0x0000002b00007304 */ /* 0x000e220000200800 */
[----:B------:R1:W-:Y:S01]  /*2fa0*/  STS.64 [R48], R6 ;  /* 0x0000000630007388 */ /* 0x0003e20000000a00 */
[----:B------:R-:W-:-:S03]  /*2fb0*/  NOP ;  /* 0x0000000000007918 */ /* 0x000fc60000000000 */
[----:B------:R-:W2:Y:S03]  /*2fc0*/  LDS.64 R2, [R48] ;  /* 0x0000000030027984 */ /* 0x000ea60000000a00 */
[----:B------:R-:W4:Y:S01]  /*2fd0*/  F2F.F16.F32 R16, R46 ;  /* 0x0000002e00107304 */ /* 0x000f220000200800 */
[----:B------:R-:W-:Y:S02]  /*2fe0*/  IMAD R5, R19, UR18, R5 ;  /* 0x0000001213057c24 */ /* 0x000fe4000f8e0205 */
[----:B-1----:R-:W-:-:S05]  /*2ff0*/  IMAD.WIDE.U32 R6, R75, UR6, R4 ;  /* 0x000000064b067c25 */ /* 0x002fca000f8e0004 */
[----:B------:R1:W5:Y:S01]  /*3000*/  F2F.F16.F32 R19, R42 ;  /* 0x0000002a00137304 */ /* 0x0003620000200800 */
[----:B------:R-:W-:Y:S01]  /*3010*/  IMAD R7, R75, UR7, R7 ;  /* 0x000000074b077c24 */ /* 0x000fe2000f8e0207 */
[----:B---3--:R-:W-:Y:S01]  /*3020*/  LEA R10, P0, R6, R20, 0x1 ;  /* 0x00000014060a7211 */ /* 0x008fe200078008ff */
[----:B0-----:R-:W-:Y:S01]  /*3030*/  IMAD.WIDE.U32 R4, R0, 0x10000, RZ ;  /* 0x0001000000047825 */ /* 0x001fe200078e00ff */
[----:B------:R-:W0:Y:S01]  /*3040*/  LDCU.64 UR6, c[0x0][0x520] ;  /* 0x0000a400ff0677ac */ /* 0x000e220008000a00 */
[----:B----4-:R-:W-:Y:S02]  /*3050*/  PRMT R17, R11, 0x5410, R16 ;  /* 0x000054100b117816 */ /* 0x010fe40000000010 */
[----:B------:R-:W-:Y:S01]  /*3060*/  LEA.HI.X R11, R6, R21, R7, 0x1, P0 ;  /* 0x00000015060b7211 */ /* 0x000fe200000f0c07 */
[----:B-1----:R-:W-:Y:S01]  /*3070*/  FADD.FTZ R42, R63, R42 ;  /* 0x0000002a3f2a7221 */ /* 0x002fe20000010000 */
[----:B------:R-:W-:-:S03]  /*3080*/  LOP3.LUT R17, R17, R5, RZ, 0xfc, !PT ;  /* 0x0000000511117212 */ /* 0x000fc600078efcff */
[----:B------:R-:W-:Y:S01]  /*3090*/  FADD.FTZ R43, R42, R43 ;  /* 0x0000002b2a2b7221 */ /* 0x000fe20000010000 */
[----:B-----5:R-:W-:Y:S01]  /*30a0*/  LOP3.LUT R16, R4, R19, RZ, 0xfc, !PT ;  /* 0x0000001304107212 */ /* 0x020fe200078efcff */
[----:B------:R-:W-:Y:S01]  /*30b0*/  IMAD.WIDE.U32 R4, R60, 0x8, R10 ;  /* 0x000000083c047825 */ /* 0x000fe200078e000a */
[----:B------:R-:W1:Y:S03]  /*30c0*/  LDC.64 R18, c[0x0][0x518] ;  /* 0x00014600ff127b82 */ /* 0x000e660000000a00 */
[----:B------:R-:W-:-:S04]  /*30d0*/  FADD.FTZ R43, R43, R44 ;  /* 0x0000002c2b2b7221 */ /* 0x000fc80000010000 */
[----:B------:R-:W-:Y:S01]  /*30e0*/  FADD.FTZ R63, R43, R46 ;  /* 0x0000002e2b3f7221 */ /* 0x000fe20000010000 */
[----:B------:R-:W3:Y:S01]  /*30f0*/  LDC.64 R10, c[0x0][0x560] ;  /* 0x00015800ff0a7b82 */ /* 0x000ee20000000a00 */
[----:B--2---:R3:W-:Y:S07]  /*3100*/  STG.E.64 desc[UR16][R4.64], R2 ;  /* 0x0000000204007986 */ /* 0x0047ee000c101b10 */
[----:B------:R-:W-:Y:S01]  /*3110*/  BAR.SYNC.DEFER_BLOCKING 0x0 ;  /* 0x0000000000007b1d */ /* 0x000fe20000010000 */
[----:B-1----:R-:W-:-:S04]  /*3120*/  IMAD.WIDE.U32 R8, R18, UR18, R8 ;  /* 0x0000001212087c25 */ /* 0x002fc8000f8e0008 */
[----:B------:R-:W-:Y:S02]  /*3130*/  IMAD R9, R19, UR18, R9 ;  /* 0x0000001213097c24 */ /* 0x000fe4000f8e0209 */
[----:B0-----:R-:W-:-:S04]  /*3140*/  IMAD.WIDE.U32 R8, R75, UR6, R8 ;  /* 0x000000064b087c25 */ /* 0x001fc8000f8e0008 */
[----:B------:R-:W-:Y:S01]  /*3150*/  IMAD R0, R75, UR7, R9 ;  /* 0x000000074b007c24 */ /* 0x000fe2000f8e0209 */
[----:B---3--:R-:W-:-:S04]  /*3160*/  LEA R2, P0, R8, R10, 0x1 ;  /* 0x0000000a08027211 */ /* 0x008fc800078008ff */
[----:B------:R-:W-:Y:S01]  /*3170*/  LEA.HI.X R3, R8, R11, R0, 0x1, P0 ;  /* 0x0000000b08037211 */ /* 0x000fe200000f0c00 */
[----:B------:R-:W-:Y:S01]  /*3180*/  STS.64 [R48], R16 ;  /* 0x0000001030007388 */ /* 0x000fe20000000a00 */
[----:B------:R-:W-:-:S03]  /*3190*/  NOP ;  /* 0x0000000000007918 */ /* 0x000fc60000000000 */
[----:B------:R-:W0:Y:S01]  /*31a0*/  LDS.64 R6, [R48] ;  /* 0x0000000030067984 */ /* 0x000e220000000a00 */
[----:B------:R-:W-:Y:S01]  /*31b0*/  IMAD.WIDE.U32 R2, R60, 0x8, R2 ;  /* 0x000000083c027825 */ /* 0x000fe200078e0002 */
[----:B------:R-:W-:Y:S02]  /*31c0*/  ISETP.GT.AND P0, PT, R53, 0x1, PT ;  /* 0x000000013500780c */ /* 0x000fe40003f04270 */
[----:B------:R-:W-:Y:S02]  /*31d0*/  MOV R53, R47 ;  /* 0x0000002f00357202 */ /* 0x000fe40000000f00 */
[----:B0-----:R0:W-:Y:S09]  /*31e0*/  STG.E.64 desc[UR16][R2.64], R6 ;  /* 0x0000000602007986 */ /* 0x0011f2000c101b10 */
[----:B------:R-:W-:Y:S05]  /*31f0*/  @P0 BRA `(.L_x_17983) ;  /* 0xffffffd400000947 */ /* 0x000fea000383ffff */
.L_x_17963:
        /* <DEDUP_REMOVED lines=34> */
.L_x_17985:
[----:B------:R-:W-:Y:S05]  /*3420*/  BSYNC.RECONVERGENT B0 ;  /* 0x0000000000007941 */ /* 0x000fea0003800200 */
.L_x_17984:
        /* <DEDUP_REMOVED lines=26> */
.L_x_17987:
[----:B------:R-:W-:Y:S05]  /*35d0*/  BSYNC.RECONVERGENT B0 ;  /* 0x0000000000007941 */ /* 0x000fea0003800200 */
.L_x_17986:
        /* <DEDUP_REMOVED lines=22> */
.L_x_17989:
        /* <DEDUP_REMOVED lines=60> */
.L_x_17988:
[----:B------:R-:W-:Y:S05]  /*3b00*/  EXIT ;  /* 0x000000000000794d */ /* 0x000fea0003800000 */
.L_x_17990:
        /* <DEDUP_REMOVED lines=15> */
.L_x_18807:


//--------------------- .text._Z25selective_scan_bwd_kernelI32Selective_Scan_bwd_kernel_traitsILi32ELi4ELb1ELb0ELb0ELb0ELb1EN3c104HalfENS1_7complexIfEEEEv12SSMParamsBwd --------------------------
	.section	.text._Z25selective_scan_bwd_kernelI32Selective_Scan_bwd_kernel_traitsILi32ELi4ELb1ELb0ELb0ELb0ELb1EN3c104HalfENS1_7complexIfEEEEv12SSMParamsBwd,"ax",@progbits
	.align	128
        .global         _Z25selective_scan_bwd_kernelI32Selective_Scan_bwd_kernel_traitsILi32ELi4ELb1ELb0ELb0ELb0ELb1EN3c104HalfENS1_7complexIfEEEEv12SSMParamsBwd
        .type           _Z25selective_scan_bwd_kernelI32Selective_Scan_bwd_kernel_traitsILi32ELi4ELb1ELb0ELb0ELb0ELb1EN3c104HalfENS1_7complexIfEEEEv12SSMParamsBwd,@function
        .size           _Z25selective_scan_bwd_kernelI32Selective_Scan_bwd_kernel_traitsILi32ELi4ELb1ELb0ELb0ELb0ELb1EN3c104HalfENS1_7complexIfEEEEv12SSMParamsBwd,(.L_x_18808 - _Z25selective_scan_bwd_kernelI32Selective_Scan_bwd_kernel_traitsILi32ELi4ELb1ELb0ELb0ELb0ELb1EN3c104HalfENS1_7complexIfEEEEv12SSMParamsBwd)
        .other          _Z25selective_scan_bwd_kernelI32Selective_Scan_bwd_kernel_traitsILi32ELi4ELb1ELb0ELb0ELb0ELb1EN3c104HalfENS1_7complexIfEEEEv12SSMParamsBwd,@"STO_CUDA_ENTRY STV_DEFAULT"
_Z25selective_scan_bwd_kernelI32Selective_Scan_bwd_kernel_traitsILi32ELi4ELb1ELb0ELb0ELb0ELb1EN3c104HalfENS1_7complexIfEEEEv12SSMParamsBwd:
.text._Z25selective_scan_bwd_kernelI32Selective_Scan_bwd_kernel_traitsILi32ELi4ELb1ELb0ELb0ELb0ELb1EN3c104HalfENS1_7complexIfEEEEv12SSMParamsBwd:
        /* <DEDUP_REMOVED lines=99> */
.L_x_18012:
[----:B------:R-:W-:Y:S01]  /*0630*/  BAR.SYNC.DEFER_BLOCKING 0x0 ;  /* 0x0000000000007b1d */ /* 0x000fe20000010000 */
[----:B0-----:R-:W-:Y:S02]  /*0640*/  MOV R2, R36 ;  /* 0x0000002400027202 */ /* 0x001fe40000000f00 */
[----:B------:R-:W-:-:S05]  /*0650*/  MOV R3, R35 ;  /* 0x0000002300037202 */ /* 0x000fca0000000f00 */
[----:B------:R-:W0:Y:S01]  /*0660*/  LDC.64 R12, c[0x0][0x410] ;  /* 0x00010400ff0c7b82 */ /* 0x000e220000000a00 */
[----:B------:R-:W1:Y:S01]  /*0670*/  S2R R28, SR_LANEID ;  /* 0x00000000001c7919 */ /* 0x000e620000000000 */
[----:B------:R-:W-:-:S06]  /*0680*/  IMAD.WIDE.U32 R4, R38, 0x8, R2 ;  /* 0x0000000826047825 */ /* 0x000fcc00078e0002 */
[----:B------:R-:W2:Y:S01]  /*0690*/  LDC.64 R14, c[0x0][0x418] ;  /* 0x00010600ff0e7b82 */ /* 0x000ea20000000a00 */
[----:B------:R-:W-:Y:S01]  /*06a0*/  IADD3 R26, PT, PT, R30, -0x1, RZ ;  /* 0xffffffff1e1a7810 */ /* 0x000fe20007ffe0ff */
[----:B------:R-:W-:Y:S01]  /*06b0*/  HFMA2 R17, -RZ, RZ, 0, 0 ;  /* 0x00000000ff117431 */ /* 0x000fe200000001ff */
[----:B------:R-:W3:Y:S01]  /*06c0*/  LDCU.64 UR6, c[0x0][0x510] ;  /* 0x0000a200ff0677ac */ /* 0x000ee20008000a00 */
[----:B------:R-:W4:Y:S04]  /*06d0*/  LDCU.64 UR8, c[0x0][0x490] ;  /* 0x00009200ff0877ac */ /* 0x000f280008000a00 */
[----:B------:R-:W3:Y:S01]  /*06e0*/  LDC.64 R22, c[0x0][0x488] ;  /* 0x00012200ff167b82 */ /* 0x000ee20000000a00 */
[----:B------:R-:W4:Y:S01]  /*06f0*/  LDG.E.64 R6, desc[UR16][R4.64] ;  /* 0x0000001004067981 */ /* 0x000f22000c1e1b00 */
[----:B------:R-:W-:Y:S01]  /*0700*/  MOV R2, R34 ;  /* 0x0000002200027202 */ /* 0x000fe20000000f00 */
[----:B------:R-:W0:Y:S01]  /*0710*/  LDCU UR4, c[0x0][0x38c] ;  /* 0x00007180ff0477ac */ /* 0x000e220008000800 */
[----:B------:R-:W-:-:S04]  /*0720*/  MOV R3, R33 ;  /* 0x0000002100037202 */ /* 0x000fc80000000f00 */
[----:B------:R-:W3:Y:S01]  /*0730*/  LDC.64 R24, c[0x0][0x428] ;  /* 0x00010a00ff187b82 */ /* 0x000ee20000000a00 */
[----:B------:R-:W-:-:S07]  /*0740*/  IMAD.WIDE.U32 R8, R38, 0x8, R2 ;  /* 0x0000000826087825 */ /* 0x000fce00078e0002 */
[----:B------:R-:W3:Y:S01]  /*0750*/  LDC.64 R50, c[0x0][0x478] ;  /* 0x00011e00ff327b82 */ /* 0x000ee20000000a00 */
[----:B-1----:R-:W-:-:S07]  /*0760*/  LEA R27, R28, UR5, 0x3 ;  /* 0x000000051c1b7c11 */ /* 0x002fce000f8e18ff */
[----:B------:R-:W1:Y:S01]  /*0770*/  LDC.64 R58, c[0x0][0x508] ;  /* 0x00014200ff3a7b82 */ /* 0x000e620000000a00 */
[----:B----4-:R0:W-:Y:S01]  /*0780*/  STS.64 [R27], R6 ;  /* 0x000000061b007388 */ /* 0x0101e20000000a00 */
[----:B------:R-:W-:-:S03]  /*0790*/  NOP ;  /* 0x0000000000007918 */ /* 0x000fc60000000000 */
[----:B------:R-:W-:Y:S03]  /*07a0*/  LDS.64 R2, [R27] ;  /* 0x000000001b027984 */ /* 0x000fe60000000a00 */
[----:B------:R-:W-:Y:S06]  /*07b0*/  BAR.SYNC.DEFER_BLOCKING 0x0 ;  /* 0x0000000000007b1d */ /* 0x000fec0000010000 */
[----:B------:R-:W4:Y:S01]  /*07c0*/  LDG.E.64 R8, desc[UR16][R8.64] ;  /* 0x0000001008087981 */ /* 0x000f22000c1e1b00 */
[----:B------:R-:W-:-:S02]  /*07d0*/  MOV R4, R32 ;  /* 0x0000002000047202 */ /* 0x000fc40000000f00 */
[----:B------:R-:W-:-:S03]  /*07e0*/  MOV R5, R31 ;  /* 0x0000001f00057202 */ /* 0x000fc60000000f00 */
[----:B------:R-:W-:Y:S01]  /*07f0*/  IMAD.WIDE.U32 R10, R38, 0x8, R4 ;  /* 0x00000008260a7825 */ /* 0x000fe200078e0004 */
[----:B----4-:R3:W-:Y:S01]  /*0800*/  STS.64 [R27], R8 ;  /* 0x000000081b007388 */ /* 0x0107e20000000a00 */
[----:B------:R-:W-:-:S03]  /*0810*/  NOP ;  /* 0x0000000000007918 */ /* 0x000fc60000000000 */
[----:B------:R-:W-:Y:S01]  /*0820*/  LDS.64 R4, [R27] ;  /* 0x000000001b047984 */ /* 0x000fe20000000a00 */
[----:B------:R-:W-:Y:S06]  /*0830*/  BAR.SYNC.DEFER_BLOCKING 0x0 ;  /* 0x0000000000007b1d */ /* 0x000fec0000010000 */
[----:B------:R-:W4:Y:S01]  /*0840*/  LDG.E.64 R10, desc[UR16][R10.64] ;  /* 0x000000100a0a7981 */ /* 0x000f22000c1e1b00 */
[----:B------:R-:W-:-:S05]  /*0850*/  SHF.L.U32 R16, R26, 0x7, RZ ;  /* 0x000000071a107819 */ /* 0x000fca00000006ff */
[----:B0-----:R-:W-:-:S04]  /*0860*/  IMAD.WIDE.U32 R6, R12, UR18, R16 ;  /* 0x000000120c067c25 */ /* 0x001fc8000f8e0010 */
[----:B------:R-:W-:Y:S02]  /*0870*/  IMAD R7, R13, UR18, R7 ;  /* 0x000000120d077c24 */ /* 0x000fe4000f8e0207 */
[----:B--2---:R-:W-:-:S04]  /*0880*/  IMAD.WIDE.U32 R6, R49, R14, R6 ;  /* 0x0000000e31067225 */ /* 0x004fc800078e0006 */
[----:B------:R-:W-:Y:S01]  /*0890*/  IMAD R0, R49, R15, R7 ;  /* 0x0000000f31007224 */ /* 0x000fe200078e0207 */
[----:B---3--:R-:W-:-:S04]  /*08a0*/  LEA R8, P0, R6, R22, 0x1 ;  /* 0x0000001606087211 */ /* 0x008fc800078008ff */
[----:B------:R-:W-:Y:S02]  /*08b0*/  LEA.HI.X R9, R6, R23, R0, 0x1, P0 ;  /* 0x0000001706097211 */ /* 0x000fe400000f0c00 */
[----:B------:R-:W0:Y:S01]  /*08c0*/  LDC.64 R22, c[0x0][0x420] ;  /* 0x00010800ff167b82 */ /* 0x000e220000000a00 */
[----:B------:R-:W-:Y:S01]  /*08d0*/  IMAD.WIDE.U32 R8, R38, 0x8, R8 ;  /* 0x0000000826087825 */ /* 0x000fe200078e0008 */
[----:B----4-:R2:W-:Y:S01]  /*08e0*/  STS.64 [R27], R10 ;  /* 0x0000000a1b007388 */ /* 0x0105e20000000a00 */
[----:B------:R-:W-:-:S03]  /*08f0*/  NOP ;  /* 0x0000000000007918 */ /* 0x000fc60000000000 */
[----:B------:R-:W3:Y:S02]  /*0900*/  LDS.64 R6, [R27] ;  /* 0x000000001b067984 */ /* 0x000ee40000000a00 */
[----:B------:R-:W-:Y:S06]  /*0910*/  BAR.SYNC.DEFER_BLOCKING 0x0 ;  /* 0x0000000000007b1d */ /* 0x000fec0000010000 */
[----:B------:R-:W4:Y:S01]  /*0920*/  LDG.E.64 R12, desc[UR16][R8.64] ;  /* 0x00000010080c7981 */ /* 0x000f22000c1e1b00 */
[----:B0-----:R-:W-:-:S04]  /*0930*/  IMAD.WIDE.U32 R14, R22, UR18, R16 ;  /* 0x00000012160e7c25 */ /* 0x001fc8000f8e0010 */
[----:B------:R-:W-:Y:S02]  /*0940*/  IMAD R15, R23, UR18, R15 ;  /* 0x00000012170f7c24 */ /* 0x000fe4000f8e020f */
[----:B--2---:R-:W-:-:S04]  /*0950*/  IMAD.WIDE.U32 R10, R49, R24, R14 ;  /* 0x00000018310a7225 */ /* 0x004fc800078e000e */
[----:B------:R-:W-:Y:S01]  /*0960*/  IMAD R0, R49, R25, R11 ;  /* 0x0000001931007224 */ /* 0x000fe200078e020b */
[----:B------:R-:W-:-:S04]  /*0970*/  LEA R14, P0, R10, R50, 0x1 ;  /* 0x000000320a0e7211 */ /* 0x000fc800078008ff */
[----:B------:R-:W-:-:S03]  /*0980*/  LEA.HI.X R15, R10, R51, R0, 0x1, P0 ;  /* 0x000000330a0f7211 */ /* 0x000fc600000f0c00 */
[----:B------:R-:W-:Y:S01]  /*0990*/  IMAD.WIDE.U32 R10, R38, 0x8, R14 ;  /* 0x00000008260a7825 */ /* 0x000fe200078e000e */
[----:B----4-:R-:W-:Y:S01]  /*09a0*/  STS.64 [R27], R12 ;  /* 0x0000000c1b007388 */ /* 0x010fe20000000a00 */
[----:B------:R-:W-:-:S03]  /*09b0*/  NOP ;  /* 0x0000000000007918 */ /* 0x000fc60000000000 */
[----:B------:R-:W0:Y:S01]  /*09c0*/  LDS.64 R14, [R27] ;  /* 0x000000001b0e7984 */ /* 0x000e220000000a00 */
[----:B------:R-:W-:Y:S06]  /*09d0*/  BAR.SYNC.DEFER_BLOCKING 0x0 ;  /* 0x0000000000007b1d */ /* 0x000fec0000010000 */
[----:B------:R-:W2:Y:S01]  /*09e0*/  LDG.E.64 R10, desc[UR16][R10.64] ;  /* 0x000000100a0a7981 */ /* 0x000ea2000c1e1b00 */
[--C-:B---3--:R-:W-:Y:S01]  /*09f0*/  SHF.R.U32.HI R22, RZ, 0x10, R7.reuse ;  /* 0x00000010ff167819 */ /* 0x108fe20000011607 */
[----:B------:R-:W-:Y:S01]  /*0a00*/  UISETP.NE.U32.AND UP0, UPT, UR8, URZ, UPT ;  /* 0x000000ff0800728c */ /* 0x000fe2000bf05070 */
[----:B------:R-:W-:-:S03]  /*0a10*/  SHF.R.U64 R25, R6, 0x10, R7 ;  /* 0x0000001006197819 */ /* 0x000fc60000001207 */
[----:B------:R-:W-:Y:S01]  /*0a20*/  HADD2.F32 R22, -RZ, R22.H0_H0 ;  /* 0x20000016ff167230 */ /* 0x000fe20000004100 */
[----:B------:R-:W-:Y:S01]  /*0a30*/  UISETP.NE.AND.EX UP0, UPT, UR9, URZ, UPT, UP0 ;  /* 0x000000ff0900728c */ /* 0x000fe2000bf05300 */
[----:B0-----:R-:W-:Y:S01]  /*0a40*/  HADD2.F32 R50, -RZ, R15.H0_H0 ;  /* 0x2000000fff327230 */ /* 0x001fe20000004100 */
[--C-:B------:R-:W-:Y:S01]  /*0a50*/  SHF.R.U32.HI R53, RZ, 0x10, R15.reuse ;  /* 0x00000010ff357819 */ /* 0x100fe2000001160f */
[----:B------:R-:W-:Y:S01]  /*0a60*/  HADD2.F32 R23, -RZ, R14.H0_H0 ;  /* 0x2000000eff177230 */ /* 0x000fe20000004100 */
[----:B------:R-:W-:Y:S01]  /*0a70*/  SHF.R.U64 R46, R14, 0x10, R15 ;  /* 0x000000100e2e7819 */ /* 0x000fe2000000120f */
[----:B------:R-:W-:Y:S02]  /*0a80*/  HADD2.F32 R15, -RZ, R7.H0_H0 ;  /* 0x20000007ff0f7230 */ /* 0x000fe40000004100 */
[----:B------:R-:W-:Y:S01]  /*0a90*/  FMUL.FTZ R12, R50, -1.4426950216293334961 ;  /* 0xbfb8aa3b320c7820 */ /* 0x000fe20000410000 */
[----:B------:R-:W-:Y:S02]  /*0aa0*/  HADD2.F32 R53, -RZ, R53.H0_H0 ;  /* 0x20000035ff357230 */ /* 0x000fe40000004100 */
[----:B------:R-:W-:Y:S01]  /*0ab0*/  FMUL.FTZ R0, R23, -1.4426950216293334961 ;  /* 0xbfb8aa3b17007820 */ /* 0x000fe20000410000 */
[----:B------:R-:W-:-:S02]  /*0ac0*/  HADD2.F32 R46, -RZ, R46.H0_H0 ;  /* 0x2000002eff2e7230 */ /* 0x000fc40000004100 */
[----:B------:R-:W0:Y:S01]  /*0ad0*/  MUFU.EX2 R12, R12 ;  /* 0x0000000c000c7308 */ /* 0x000e220000000800 */
[----:B------:R-:W-:-:S03]  /*0ae0*/  FMUL.FTZ R14, R53, -1.4426950216293334961 ;  /* 0xbfb8aa3b350e7820 */ /* 0x000fc60000410000 */
[----:B------:R-:W3:Y:S04]  /*0af0*/  MUFU.EX2 R0, R0 ;  /* 0x0000000000007308 */ /* 0x000ee80000000800 */
[----:B------:R-:W4:Y:S01]  /*0b00*/  MUFU.EX2 R14, R14 ;  /* 0x0000000e000e7308 */ /* 0x000f220000000800 */
[----:B0-----:R-:W-:Y:S01]  /*0b10*/  FADD.FTZ R13, R12, 1 ;  /* 0x3f8000000c0d7421 */ /* 0x001fe20000010000 */
[----:B---3--:R-:W-:-:S05]  /*0b20*/  FADD.FTZ R0, R0, 1 ;  /* 0x3f80000000007421 */ /* 0x008fca0000010000 */
[----:B------:R-:W0:Y:S01]  /*0b30*/  MUFU.RCP R13, R13 ;  /* 0x0000000d000d7308 */ /* 0x000e220000001000 */
[----:B----4-:R-:W-:Y:S01]  /*0b40*/  FADD.FTZ R24, R14, 1 ;  /* 0x3f8000000e187421 */ /* 0x010fe20000010000 */
[----:B------:R-:W-:-:S06]  /*0b50*/  HADD2.F32 R14, -RZ, R25.H0_H0 ;  /* 0x20000019ff0e7230 */ /* 0x000fcc0000004100 */
[----:B------:R-:W3:Y:S08]  /*0b60*/  MUFU.RCP R54, R24 ;  /* 0x0000001800367308 */ /* 0x000ef00000001000 */
[----:B------:R4:W1:Y:S01]  /*0b70*/  MUFU.RCP R24, R0 ;  /* 0x0000000000187308 */ /* 0x0008620000001000 */
[----:B0-----:R-:W-:-:S04]  /*0b80*/  FADD.FTZ R7, -R13, 1 ;  /* 0x3f8000000d077421 */ /* 0x001fc80000010100 */
[C---:B------:R-:W-:Y:S01]  /*0b90*/  FFMA.FTZ R7, R50.reuse, R7, 1 ;  /* 0x3f80000032077423 */ /* 0x040fe20000010007 */
[----:B------:R-:W-:Y:S01]  /*0ba0*/  FMUL.FTZ R50, R50, R13 ;  /* 0x0000000d32327220 */ /* 0x000fe20000410000 */
[----:B----4-:R-:W-:Y:S02]  /*0bb0*/  HADD2.F32 R0, -RZ, R6.H0_H0 ;  /* 0x20000006ff007230 */ /* 0x010fe40000004100 */
[----:B---3--:R-:W-:Y:S01]  /*0bc0*/  FADD.FTZ R12, -R54, 1 ;  /* 0x3f800000360c7421 */ /* 0x008fe20000010100 */
[----:B------:R-:W-:-:S03]  /*0bd0*/  FMUL.FTZ R69, R15, R50 ;  /* 0x000000320f457220 */ /* 0x000fc60000410000 */
[C---:B------:R-:W-:Y:S01]  /*0be0*/  FFMA.FTZ R12, R53.reuse, R12, 1 ;  /* 0x3f800000350c7423 */ /* 0x040fe2000001000c */
[----:B------:R-:W-:Y:S01]  /*0bf0*/  FMUL.FTZ R53, R53, R54 ;  /* 0x0000003635357220 */ /* 0x000fe20000410000 */
[----:B-1----:R-:W-:-:S03]  /*0c00*/  FADD.FTZ R6, -R24, 1 ;  /* 0x3f80000018067421 */ /* 0x002fc60000010100 */
[----:B------:R-:W-:Y:S01]  /*0c10*/  FMUL.FTZ R71, R22, R53 ;  /* 0x0000003516477220 */ /* 0x000fe20000410000 */
[C---:B------:R-:W-:Y:S01]  /*0c20*/  FFMA.FTZ R6, R23.reuse, R6, 1 ;  /* 0x3f80000017067423 */ /* 0x040fe20000010006 */
[----:B------:R-:W-:-:S04]  /*0c30*/  FMUL.FTZ R23, R23, R24 ;  /* 0x0000001817177220 */ /* 0x000fc80000410000 */
[----:B------:R-:W-:Y:S01]  /*0c40*/  FMUL.FTZ R63, R0, R23 ;  /* 0x00000017003f7220 */ /* 0x000fe20000410000 */
[----:B--2---:R0:W-:Y:S01]  /*0c50*/  STS.64 [R27], R10 ;  /* 0x0000000a1b007388 */ /* 0x0041e20000000a00 */
[----:B------:R-:W-:-:S03]  /*0c60*/  NOP ;  /* 0x0000000000007918 */ /* 0x000fc60000000000 */
[----:B------:R-:W1:Y:S01]  /*0c70*/  LDS.64 R8, [R27] ;  /* 0x000000001b087984 */ /* 0x000e620000000a00 */
[----:B0-----:R-:W-:-:S06]  /*0c80*/  FMUL.FTZ R10, R46, -1.4426950216293334961 ;  /* 0xbfb8aa3b2e0a7820 */ /* 0x001fcc0000410000 */
[----:B------:R-:W0:Y:S02]  /*0c90*/  MUFU.EX2 R10, R10 ;  /* 0x0000000a000a7308 */ /* 0x000e240000000800 */
[----:B0-----:R-:W-:-:S04]  /*0ca0*/  FADD.FTZ R11, R10, 1 ;  /* 0x3f8000000a0b7421 */ /* 0x001fc80000010000 */
[----:B------:R0:W2:Y:S01]  /*0cb0*/  MUFU.RCP R51, R11 ;  /* 0x0000000b00337308 */ /* 0x0000a20000001000 */
[--C-:B-1----:R-:W-:Y:S01]  /*0cc0*/  SHF.R.U32.HI R55, RZ, 0x10, R9.reuse ;  /* 0x00000010ff377819 */ /* 0x102fe20000011609 */
[----:B------:R-:W-:Y:S01]  /*0cd0*/  HADD2.F32 R52, -RZ, R9.H0_H0 ;  /* 0x20000009ff347230 */ /* 0x000fe20000004100 */
[----:B------:R-:W-:Y:S01]  /*0ce0*/  SHF.R.U64 R48, R8, 0x10, R9 ;  /* 0x0000001008307819 */ /* 0x000fe20000001209 */
[----:B------:R-:W-:Y:S02]  /*0cf0*/  HADD2.F32 R25, -RZ, R8.H0_H0 ;  /* 0x20000008ff197230 */ /* 0x000fe40000004100 */
[----:B------:R-:W-:Y:S02]  /*0d00*/  HADD2.F32 R55, -RZ, R55.H0_H0 ;  /* 0x20000037ff377230 */ /* 0x000fe40000004100 */
[----:B------:R-:W-:Y:S01]  /*0d10*/  FMUL.FTZ R10, R15, R52 ;  /* 0x000000340f0a7220 */ /* 0x000fe20000410000 */
[----:B------:R-:W-:-:S03]  /*0d20*/  HADD2.F32 R48, -RZ, R48.H0_H0 ;  /* 0x20000030ff307230 */ /* 0x000fc60000004100 */
[----:B------:R-:W-:Y:S01]  /*0d30*/  FMUL.FTZ R10, R13, R10 ;  /* 0x0000000a0d0a7220 */ /* 0x000fe20000410000 */
[----:B------:R-:W-:-:S03]  /*0d40*/  FMUL.FTZ R9, R22, R55 ;  /* 0x0000003716097220 */ /* 0x000fc60000410000 */
[----:B0-----:R-:W-:Y:S01]  /*0d50*/  FMUL.FTZ R11, R10, R7 ;  /* 0x000000070a0b7220 */ /* 0x001fe20000410000 */
[----:B------:R-:W-:Y:S01]  /*0d60*/  FMUL.FTZ R9, R54, R9 ;  /* 0x0000000936097220 */ /* 0x000fe20000410000 */
[----:B--2---:R-:W-:Y:S01]  /*0d70*/  FADD.FTZ R7, -R51, 1 ;  /* 0x3f80000033077421 */ /* 0x004fe20000010100 */
[----:B------:R-:W-:Y:S02]  /*0d80*/  FMUL.FTZ R10, R14, R48 ;  /* 0x000000300e0a7220 */ /* 0x000fe40000410000 */
[----:B------:R-:W-:Y:S01]  /*0d90*/  FMUL.FTZ R12, R9, R12 ;  /* 0x0000000c090c7220 */ /* 0x000fe20000410000 */
[----:B------:R-:W-:Y:S01]  /*0da0*/  FFMA.FTZ R9, R46, R7, 1 ;  /* 0x3f8000002e097423 */ /* 0x000fe20000010007 */
[----:B------:R-:W-:Y:S01]  /*0db0*/  FMUL.FTZ R10, R51, R10 ;  /* 0x0000000a330a7220 */ /* 0x000fe20000410000 */
[----:B------:R-:W-:Y:S01]  /*0dc0*/  FMUL.FTZ R7, R0, R25 ;  /* 0x0000001900077220 */ /* 0x000fe20000410000 */
[----:B------:R-:W-:Y:S01]  /*0dd0*/  F2F.F16.F32 R11, R11 ;  /* 0x0000000b000b7304 */ /* 0x000fe20000200800 */
[----:B------:R-:W-:Y:S01]  /*0de0*/  FMUL.FTZ R51, R46, R51 ;  /* 0x000000332e337220 */ /* 0x000fe20000410000 */
[----:B------:R-:W-:Y:S01]  /*0df0*/  FMUL.FTZ R9, R10, R9 ;  /* 0x000000090a097220 */ /* 0x000fe20000410000 */
[----:B------:R-:W-:-:S02]  /*0e00*/  FMUL.FTZ R7, R24, R7 ;  /* 0x0000000718077220 */ /* 0x000fc40000410000 */
[----:B------:R-:W-:Y:S02]  /*0e10*/  FMUL.FTZ R22, R14, R51 ;  /* 0x000000330e167220 */ /* 0x000fe40000410000 */
[----:B------:R-:W-:Y:S01]  /*0e20*/  FMUL.FTZ R8, R7, R6 ;  /* 0x0000000607087220 */ /* 0x000fe20000410000 */
[----:B------:R-:W0:Y:S08]  /*0e30*/  F2F.F16.F32 R9, R9 ;  /* 0x0000000900097304 */ /* 0x000e300000200800 */
[----:B------:R-:W1:Y:S01]  /*0e40*/  F2F.F16.F32 R12, R12 ;  /* 0x0000000c000c7304 */ /* 0x000e620000200800 */
[----:B0-----:R-:W-:-:S07]  /*0e50*/  IMAD.WIDE.U32 R6, R9, 0x10000, RZ ;  /* 0x0001000009067825 */ /* 0x001fce00078e00ff */
[----:B------:R0:W2:Y:S01]  /*0e60*/  F2F.F16.F32 R57, R8 ;  /* 0x0000000800397304 */ /* 0x0000a20000200800 */
[----:B-1----:R-:W-:Y:S01]  /*0e70*/  PRMT R11, R11, 0x5410, R12 ;  /* 0x000054100b0b7816 */ /* 0x002fe2000000000c */
[----:B0-----:R-:W-:-:S03]  /*0e80*/  IMAD.WIDE.U32 R8, R58, UR18, R16 ;  /* 0x000000123a087c25 */ /* 0x001fc6000f8e0010 */
[----:B------:R-:W-:Y:S01]  /*0e90*/  LOP3.LUT R11, R11, R7, RZ, 0xfc, !PT ;  /* 0x000000070b0b7212 */ /* 0x000fe200078efcff */
[----:B------:R-:W-:Y:S01]  /*0ea0*/  IMAD R9, R59, UR18, R9 ;  /* 0x000000123b097c24 */ /* 0x000fe2000f8e0209 */
[----:B--2---:R-:W-:Y:S01]  /*0eb0*/  LOP3.LUT R10, R6, R57, RZ, 0xfc, !PT ;  /* 0x00000039060a7212 */ /* 0x004fe200078efcff */
[----:B------:R-:W-:Y:S01]  /*0ec0*/  BAR.SYNC.DEFER_BLOCKING 0x0 ;  /* 0x0000000000007b1d */ /* 0x000fe20000010000 */
[----:B------:R-:W-:-:S04]  /*0ed0*/  IMAD.WIDE.U32 R8, R49, UR6, R8 ;  /* 0x0000000631087c25 */ /* 0x000fc8000f8e0008 */
[----:B------:R-:W-:-:S03]  /*0ee0*/  IMAD R9, R49, UR7, R9 ;  /* 0x0000000731097c24 */ /* 0x000fc6000f8e0209 */
[----:B------:R-:W0:Y:S01]  /*0ef0*/  LDC.64 R56, c[0x0][0x558] ;  /* 0x00015600ff387b82 */ /* 0x000e220000000a00 */
[----:B------:R-:W-:Y:S01]  /*0f00*/  STS.64 [R27], R10 ;  /* 0x0000000a1b007388 */ /* 0x000fe20000000a00 */
[----:B------:R-:W-:-:S03]  /*0f10*/  NOP ;  /* 0x0000000000007918 */ /* 0x000fc60000000000 */
[----:B------:R-:W1:Y:S01]  /*0f20*/  LDS.64 R6, [R27] ;  /* 0x000000001b067984 */ /* 0x000e620000000a00 */
[----:B0-----:R-:W-:-:S04]  /*0f30*/  LEA R12, P0, R8, R56, 0x1 ;  /* 0x00000038080c7211 */ /* 0x001fc800078008ff */
[----:B------:R-:W-:-:S03]  /*0f40*/  LEA.HI.X R13, R8, R57, R9, 0x1, P0 ;  /* 0x00000039080d7211 */ /* 0x000fc600000f0c09 */
[----:B------:R-:W-:-:S05]  /*0f50*/  IMAD.WIDE.U32 R8, R38, 0x8, R12 ;  /* 0x0000000826087825 */ /* 0x000fca00078e000c */
[----:B-1----:R0:W-:Y:S01]  /*0f60*/  STG.E.64 desc[UR16][R8.64], R6 ;  /* 0x0000000608007986 */ /* 0x0021e2000c101b10 */
[----:B------:R-:W-:Y:S05]  /*0f70*/  BRA.U !UP0, `(.L_x_17992) ;  /* 0x0000000108687547 */ /* 0x000fea000b800000 */
[----:B------:R-:W-:Y:S01]  /*0f80*/  FMUL.FTZ R50, R50, R52 ;  /* 0x0000003432327220 */ /* 0x000fe20000410000 */
[----:B------:R-:W-:Y:S01]  /*0f90*/  FMUL.FTZ R53, R53, R55 ;  /* 0x0000003735357220 */ /* 0x000fe20000410000 */
[----:B------:R-:W-:Y:S01]  /*0fa0*/  FMUL.FTZ R48, R51, R48 ;  /* 0x0000003033307220 */ /* 0x000fe20000410000 */
[----:B------:R-:W-:Y:S01]  /*0fb0*/  FMUL.FTZ R23, R23, R25 ;  /* 0x0000001917177220 */ /* 0x000fe20000410000 */
[----:B------:R-:W-:Y:S06]  /*0fc0*/  BAR.SYNC.DEFER_BLOCKING 0x0 ;  /* 0x0000000000007b1d */ /* 0x000fec0000010000 */
[----:B0-----:R-:W0:Y:S02]  /*0fd0*/  F2F.F16.F32 R6, R48 ;  /* 0x0000003000067304 */ /* 0x001e240000200800 */
[----:B------:R-:W1:Y:S06]  /*0fe0*/  LDC.64 R12, c[0x0][0x430] ;  /* 0x00010c00ff0c7b82 */ /* 0x000e6c0000000a00 */
[----:B------:R-:W-:Y:S02]  /*0ff0*/  F2F.F16.F32 R50, R50 ;  /* 0x0000003200327304 */ /* 0x000fe40000200800 */
[----:B------:R-:W2:Y:S01]  /*1000*/  LDC.64 R14, c[0x0][0x438] ;  /* 0x00010e00ff0e7b82 */ /* 0x000ea20000000a00 */
[----:B0-----:R-:W-:-:S05]  /*1010*/  IMAD.WIDE.U32 R6, R6, 0x10000, RZ ;  /* 0x0001000006067825 */ /* 0x001fca00078e00ff */
[----:B------:R-:W0:Y:S08]  /*1020*/  F2F.F16.F32 R53, R53 ;  /* 0x0000003500357304 */ /* 0x000e300000200800 */
[----:B------:R-:W3:Y:S01]  /*1030*/  F2F.F16.F32 R23, R23 ;  /* 0x0000001700177304 */ /* 0x000ee20000200800 */
[----:B-1----:R-:W-:-:S04]  /*1040*/  IMAD.WIDE.U32 R8, R12, UR18, R16 ;  /* 0x000000120c087c25 */ /* 0x002fc8000f8e0010 */
[----:B------:R-:W-:Y:S01]  /*1050*/  IMAD R9, R13, UR18, R9 ;  /* 0x000000120d097c24 */ /* 0x000fe2000f8e0209 */
[----:B0-----:R-:W-:Y:S01]  /*1060*/  PRMT R11, R50, 0x5410, R53 ;  /* 0x00005410320b7816 */ /* 0x001fe20000000035 */
[----:B--2---:R-:W-:-:S03]  /*1070*/  IMAD.WIDE.U32 R8, R49, R14, R8 ;  /* 0x0000000e31087225 */ /* 0x004fc600078e0008 */
[----:B------:R-:W-:Y:S01]  /*1080*/  LOP3.LUT R11, R11, R7, RZ, 0xfc, !PT ;  /* 0x000000070b0b7212 */ /* 0x000fe200078efcff */
[----:B------:R-:W-:Y:S01]  /*1090*/  IMAD R9, R49, R15, R9 ;  /* 0x0000000f31097224 */ /* 0x000fe200078e0209 */
[----:B------:R-:W-:Y:S02]  /*10a0*/  LEA R12, P0, R8, UR8, 0x1 ;  /* 0x00000008080c7c11 */ /* 0x000fe4000f8008ff */
[----:B---3--:R-:W-:Y:S02]  /*10b0*/  LOP3.LUT R10, R6, R23, RZ, 0xfc, !PT ;  /* 0x00000017060a7212 */ /* 0x008fe400078efcff */
[----:B------:R-:W-:-:S03]  /*10c0*/  LEA.HI.X R13, R8, UR9, R9, 0x1, P0 ;  /* 0x00000009080d7c11 */ /* 0x000fc600080f0c09 */
[----:B------:R-:W-:Y:S01]  /*10d0*/  STS.64 [R27], R10 ;  /* 0x0000000a1b007388 */ /* 0x000fe20000000a00 */
[----:B------:R-:W-:-:S03]  /*10e0*/  NOP ;  /* 0x0000000000007918 */ /* 0x000fc60000000000 */
[----:B------:R-:W0:Y:S01]  /*10f0*/  LDS.64 R6, [R27] ;  /* 0x000000001b067984 */ /* 0x000e220000000a00 */
[----:B------:R-:W-:-:S05]  /*1100*/  IMAD.WIDE.U32 R8, R38, 0x8, R12 ;  /* 0x0000000826087825 */ /* 0x000fca00078e000c */
[----:B0-----:R1:W-:Y:S02]  /*1110*/  STG.E.64 desc[UR16][R8.64], R6 ;  /* 0x0000000608007986 */ /* 0x0013e4000c101b10 */
.L_x_17992:
[----:B------:R-:W-:Y:S01]  /*1120*/  BAR.SYNC.DEFER_BLOCKING 0x0 ;  /* 0x0000000000007b1d */ /* 0x000fe20000010000 */
[----:B------:R-:W-:Y:S01]  /*1130*/  SHF.R.U64 R55, R2, 0x10, R3 ;  /* 0x0000001002377819 */ /* 0x000fe20000001203 */
[----:B------:R-:W-:Y:S01]  /*1140*/  HADD2.F32 R51, -RZ, R2.H0_H0 ;  /* 0x20000002ff337230 */ /* 0x000fe20000004100 */
[----:B------:R-:W-:Y:S01]  /*1150*/  SHF.R.U64 R0, R4, 0x10, R5 ;  /* 0x0000001004007819 */ /* 0x000fe20000001205 */
[----:B------:R-:W-:Y:S01]  /*1160*/  UISETP.GE.AND UP0, UPT, UR4, 0x1, UPT ;  /* 0x000000010400788c */ /* 0x000fe2000bf06270 */
[----:B------:R-:W-:Y:S01]  /*1170*/  SHF.R.U32.HI R56, RZ, 0x10, R3 ;  /* 0x00000010ff387819 */ /* 0x000fe20000011603 */
[----:B------:R-:W-:Y:S02]  /*1180*/  HADD2.F32 R55, -RZ, R55.H0_H0 ;  /* 0x20000037ff377230 */ /* 0x000fe40000004100 */
[----:B01----:R-:W-:Y:S01]  /*1190*/  FFMA.FTZ R7, R63, R51, R40 ;  /* 0x000000333f077223 */ /* 0x003fe20000010028 */
[----:B------:R-:W-:Y:S01]  /*11a0*/  SHF.R.U32.HI R59, RZ, 0x10, R5 ;  /* 0x00000010ff3b7819 */ /* 0x000fe20000011605 */
[----:B------:R-:W-:Y:S01]  /*11b0*/  HADD2.F32 R57, -RZ, R5.H0_H0 ;  /* 0x20000005ff397230 */ /* 0x000fe20000004100 */
[----:B------:R-:W-:Y:S01]  /*11c0*/  MOV R50, RZ ;  /* 0x000000ff00327202 */ /* 0x000fe20000000f00 */
[----:B------:R-:W-:Y:S01]  /*11d0*/  HADD2.F32 R46, -RZ, R3.H0_H0 ;  /* 0x20000003ff2e7230 */ /* 0x000fe20000004100 */
[----:B------:R-:W-:Y:S01]  /*11e0*/  CS2R R52, SRZ ;  /* 0x0000000000347805 */ /* 0x000fe2000001ff00 */
[----:B------:R-:W-:-:S02]  /*11f0*/  HADD2.F32 R5, -RZ, R0.H0_H0 ;  /* 0x20000000ff057230 */ /* 0x000fc40000004100 */
[C---:B------:R-:W-:Y:S01]  /*1200*/  FFMA.FTZ R0, R22.reuse, R55, R7 ;  /* 0x0000003716007223 */ /* 0x040fe20000010007 */
[----:B------:R-:W-:Y:S01]  /*1210*/  HADD2.F32 R3, -RZ, R4.H0_H0 ;  /* 0x20000004ff037230 */ /* 0x000fe20000004100 */
[----:B------:R-:W-:Y:S01]  /*1220*/  MOV R54, RZ ;  /* 0x000000ff00367202 */ /* 0x000fe20000000f00 */
[----:B------:R-:W-:Y:S02]  /*1230*/  HADD2.F32 R56, -RZ, R56.H0_H0 ;  /* 0x20000038ff387230 */ /* 0x000fe40000004100 */
[----:B------:R-:W-:Y:S01]  /*1240*/  FFMA.FTZ R0, R69, R46, R0 ;  /* 0x0000002e45007223 */ /* 0x000fe20000010000 */
[----:B------:R-:W-:Y:S02]  /*1250*/  HADD2.F32 R59, -RZ, R59.H0_H0 ;  /* 0x2000003bff3b7230 */ /* 0x000fe40000004100 */
        /* <DEDUP_REMOVED lines=33> */
.L_x_18011:
[----:B------:R-:W-:Y:S02]  /*1470*/  MOV R2, R18 ;  /* 0x0000001200027202 */ /* 0x000fe40000000f00 */
[----:B------:R-:W-:-:S03]  /*1480*/  MOV R3, R37 ;  /* 0x0000002500037202 */ /* 0x000fc60000000f00 */
[----:B0-----:R-:W-:-:S04]  /*1490*/  IMAD.WIDE.U32 R2, R12, UR4, R2 ;  /* 0x000000040c027c25 */ /* 0x001fc8000f8e0002 */
[----:B------:R-:W-:Y:S01]  /*14a0*/  IMAD R3, R13, UR4, R3 ;  /* 0x000000040d037c24 */ /* 0x000fe2000f8e0203 */
[----:B--2---:R-:W-:-:S04]  /*14b0*/  LEA R22, P1, R2, R14, 0x3 ;  /* 0x0000000e02167211 */ /* 0x004fc800078218ff */
[----:B------:R-:W-:-:S06]  /*14c0*/  LEA.HI.X R23, R2, R15, R3, 0x3, P1 ;  /* 0x0000000f02177211 */ /* 0x000fcc00008f1c03 */
[----:B------:R-:W2:Y:S01]  /*14d0*/  LDG.E.64 R22, desc[UR16][R22.64] ;  /* 0x0000001016167981 */ /* 0x000ea2000c1e1b00 */
[----:B------:R-:W-:-:S04]  /*14e0*/  IMAD.WIDE.U32 R6, R66, UR4, RZ ;  /* 0x0000000442067c25 */ /* 0x000fc8000f8e00ff */
[----:B-1----:R-:W-:Y:S01]  /*14f0*/  IMAD.WIDE.U32 R4, R64, UR4, RZ ;  /* 0x0000000440047c25 */ /* 0x002fe2000f8e00ff */
[----:B------:R-:W-:-:S03]  /*1500*/  LEA R2, P2, R6, R43, 0x3 ;  /* 0x0000002b06027211 */ /* 0x000fc600078418ff */
[----:B------:R-:W-:Y:S01]  /*1510*/  IMAD R3, R67, UR4, R7 ;  /* 0x0000000443037c24 */ /* 0x000fe2000f8e0207 */
[----:B------:R-:W-:Y:S01]  /*1520*/  LEA R8, P1, R4, R47, 0x3 ;  /* 0x0000002f04087211 */ /* 0x000fe200078218ff */
[----:B------:R-:W-:-:S03]  /*1530*/  IMAD R5, R65, UR4, R5 ;  /* 0x0000000441057c24 */ /* 0x000fc6000f8e0205 */
[----:B------:R-:W-:Y:S02]  /*1540*/  LEA.HI.X R3, R6, R41, R3, 0x3, P2 ;  /* 0x0000002906037211 */ /* 0x000fe400010f1c03 */
[----:B------:R-:W-:-:S04]  /*1550*/  LEA.HI.X R9, R4, R45, R5, 0x3, P1 ;  /* 0x0000002d04097211 */ /* 0x000fc800008f1c05 */
[----:B------:R-:W5:Y:S04]  /*1560*/  LDG.E.64 R2, desc[UR16][R2.64] ;  /* 0x0000001002027981 */ /* 0x000f68000c1e1b00 */
[----:B------:R0:W5:Y:S01]  /*1570*/  LDG.E.64 R4, desc[UR16][R8.64] ;  /* 0x0000001008047981 */ /* 0x000162000c1e1b00 */
[----:B------:R-:W1:Y:S01]  /*1580*/  S2UR UR6, SR_CgaCtaId ;  /* 0x00000000000679c3 */ /* 0x000e620000008800 */
[C---:B------:R-:W-:Y:S01]  /*1590*/  ISETP.NE.AND P3, PT, R38.reuse, RZ, PT ;  /* 0x000000ff2600720c */ /* 0x040fe20003f65270 */
[----:B------:R-:W-:Y:S01]  /*15a0*/  UMOV UR5, 0x400 ;  /* 0x0000040000057882 */ /* 0x000fe20000000000 */
[----:B------:R-:W-:Y:S01]  /*15b0*/  ISETP.NE.AND P1, PT, R38, 0x1f, PT ;  /* 0x0000001f2600780c */ /* 0x000fe20003f25270 */
[----:B------:R-:W-:Y:S01]  /*15c0*/  BSSY.RECONVERGENT B0, `(.L_x_17994) ;  /* 0x000003f000007945 */ /* 0x000fe20003800200 */
[----:B-1----:R-:W-:Y:S01]  /*15d0*/  ULEA UR5, UR6, UR5, 0x18 ;  /* 0x0000000506057291 */ /* 0x002fe2000f8ec0ff */
[-C--:B--2---:R-:W-:Y:S01]  /*15e0*/  FMUL.FTZ R6, R58, R23.reuse ;  /* 0x000000173a067220 */ /* 0x084fe20000410000 */
[----:B------:R-:W-:-:S03]  /*15f0*/  FMUL.FTZ R25, R57, R23 ;  /* 0x0000001739197220 */ /* 0x000fc60000410000 */
[----:B------:R-:W-:Y:S01]  /*1600*/  FMUL.RZ R78, R6, 0.15915493667125701904 ;  /* 0x3e22f983064e7820 */ /* 0x000fe2000040c000 */
[----:B------:R-:W-:Y:S01]  /*1610*/  FMUL.FTZ R6, R22, 1.4426950216293334961 ;  /* 0x3fb8aa3b16067820 */ /* 0x000fe20000410000 */
[----:B------:R-:W-:-:S03]  /*1620*/  FMUL.RZ R85, R25, 0.15915493667125701904 ;  /* 0x3e22f98319557820 */ /* 0x000fc6000040c000 */
[-C--:B------:R-:W-:Y:S01]  /*1630*/  FMUL.FTZ R7, R58, R6.reuse ;  /* 0x000000063a077220 */ /* 0x080fe20000410000 */
[----:B------:R-:W1:Y:S01]  /*1640*/  MUFU.SIN R10, R78 ;  /* 0x0000004e000a7308 */ /* 0x000e620000000400 */
[CC--:B------:R-:W-:Y:S01]  /*1650*/  FMUL.FTZ R11, R60.reuse, R23.reuse ;  /* 0x000000173c0b7220 */ /* 0x0c0fe20000410000 */
[----:B------:R-:W-:Y:S01]  /*1660*/  FMUL.FTZ R25, R59, R23 ;  /* 0x000000173b197220 */ /* 0x000fe20000410000 */
[----:B0-----:R-:W-:-:S05]  /*1670*/  FMUL.FTZ R8, R60, R6 ;  /* 0x000000063c087220 */ /* 0x001fca0000410000 */
[----:B------:R-:W0:Y:S01]  /*1680*/  MUFU.COS R24, R78 ;  /* 0x0000004e00187308 */ /* 0x000e220000000000 */
[----:B------:R-:W-:Y:S01]  /*1690*/  FMUL.RZ R81, R11, 0.15915493667125701904 ;  /* 0x3e22f9830b517820 */ /* 0x000fe2000040c000 */
[----:B------:R-:W-:Y:S01]  /*16a0*/  FMUL.RZ R87, R25, 0.15915493667125701904 ;  /* 0x3e22f98319577820 */ /* 0x000fe2000040c000 */
[-C--:B------:R-:W-:Y:S01]  /*16b0*/  FMUL.FTZ R9, R57, R6.reuse ;  /* 0x0000000639097220 */ /* 0x080fe20000410000 */
[----:B------:R-:W-:-:S04]  /*16c0*/  FMUL.FTZ R25, R59, R6 ;  /* 0x000000063b197220 */ /* 0x000fc80000410000 */
[----:B------:R-:W1:Y:S04]  /*16d0*/  MUFU.EX2 R7, R7 ;  /* 0x0000000700077308 */ /* 0x000e680000000800 */
[----:B------:R-:W2:Y:S08]  /*16e0*/  MUFU.COS R82, R85 ;  /* 0x0000005500527308 */ /* 0x000eb00000000000 */
[----:B------:R-:W3:Y:S08]  /*16f0*/  MUFU.SIN R78, R85 ;  /* 0x00000055004e7308 */ /* 0x000ef00000000400 */
[----:B------:R-:W4:Y:S08]  /*1700*/  MUFU.COS R79, R81 ;  /* 0x00000051004f7308 */ /* 0x000f300000000000 */
[----:B------:R-:W-:Y:S08]  /*1710*/  MUFU.SIN R84, R87 ;  /* 0x0000005700547308 */ /* 0x000ff00000000400 */
[----:B------:R-:W4:Y:S08]  /*1720*/  MUFU.COS R86, R87 ;  /* 0x0000005700567308 */ /* 0x000f300000000000 */
[----:B------:R2:W4:Y:S08]  /*1730*/  MUFU.SIN R11, R81 ;  /* 0x00000051000b7308 */ /* 0x0005300000000400 */
[----:B------:R5:W-:Y:S04]  /*1740*/  MUFU.EX2 R80, R8 ;  /* 0x0000000800507308 */ /* 0x000be80000000800 */
[----:B------:R0:W2:Y:S01]  /*1750*/  MUFU.EX2 R83, R9 ;  /* 0x0000000900537308 */ /* 0x0000a20000000800 */
[----:B-----5:R-:W-:-:S03]  /*1760*/  IADD3 R8, PT, PT, R75, UR4, RZ ;  /* 0x000000044b087c10 */ /* 0x020fc6000fffe0ff */
[----:B------:R-:W5:Y:S01]  /*1770*/  MUFU.EX2 R25, R25 ;  /* 0x0000001900197308 */ /* 0x000f620000000800 */
[----:B------:R-:W-:Y:S02]  /*1780*/  SEL R6, R8, R29, !P3 ;  /* 0x0000001d08067207 */ /* 0x000fe40005800000 */
[----:B0-----:R-:W-:Y:S01]  /*1790*/  P2R R9, PR, RZ, 0x8 ;  /* 0x00000008ff097803 */ /* 0x001fe20000000000 */
[C---:B-1----:R-:W-:Y:S01]  /*17a0*/  FMUL.FTZ R9, R7.reuse, R10 ;  /* 0x0000000a07097220 */ /* 0x042fe20000410000 */
[----:B------:R-:W-:Y:S01]  /*17b0*/  FMUL.FTZ R8, R7, R24 ;  /* 0x0000001807087220 */ /* 0x000fe20000410000 */
[----:B------:R-:W-:Y:S01]  /*17c0*/  LEA R10, R6, UR5, 0x3 ;  /* 0x00000005060a7c11 */ /* 0x000fe2000f8e18ff */
[-C--:B------:R-:W-:Y:S01]  /*17d0*/  FMUL.FTZ R7, R5, R3.reuse ;  /* 0x0000000305077220 */ /* 0x080fe20000410000 */
[C---:B------:R-:W-:Y:S01]  /*17e0*/  FMUL.FTZ R6, R4.reuse, R3 ;  /* 0x0000000304067220 */ /* 0x040fe20000410000 */
[----:B--2---:R-:W-:Y:S02]  /*17f0*/  FMUL.FTZ R81, R83, R82 ;  /* 0x0000005253517220 */ /* 0x004fe40000410000 */
[----:B------:R0:W-:Y:S01]  /*1800*/  STS.64 [R10+0x560], R8 ;  /* 0x000560080a007388 */ /* 0x0001e20000000a00 */
[-C--:B------:R-:W-:Y:S01]  /*1810*/  FFMA.FTZ R7, R4, R2.reuse, -R7 ;  /* 0x0000000204077223 */ /* 0x080fe20000010807 */
[----:B------:R-:W-:Y:S01]  /*1820*/  FFMA.FTZ R6, R5, R2, R6 ;  /* 0x0000000205067223 */ /* 0x000fe20000010006 */
[----:B---3--:R-:W-:Y:S01]  /*1830*/  FMUL.FTZ R83, R83, R78 ;  /* 0x0000004e53537220 */ /* 0x008fe20000410000 */
[C---:B----4-:R-:W-:Y:S01]  /*1840*/  FMUL.FTZ R79, R80.reuse, R79 ;  /* 0x0000004f504f7220 */ /* 0x050fe20000410000 */
[C---:B-----5:R-:W-:Y:S01]  /*1850*/  FMUL.FTZ R78, R25.reuse, R86 ;  /* 0x00000056194e7220 */ /* 0x060fe20000410000 */
        /* <DEDUP_REMOVED lines=20> */
.L_x_17995:
[----:B------:R0:W1:Y:S02]  /*19a0*/  LDS.64 R10, [R90+0x1568] ;  /* 0x001568005a0a7984 */ /* 0x0000640000000a00 */
.L_x_17996:
[----:B------:R-:W-:Y:S05]  /*19b0*/  BSYNC.RECONVERGENT B0 ;  /* 0x0000000000007941 */ /* 0x000fea0003800200 */
.L_x_17994:
        /* <DEDUP_REMOVED lines=18> */
[----:B------:R-:W-:Y:S02]  /*1ae0*/  ISETP.GT.U32.AND P2, PT, R92, 0x1b, PT ;  /* 0x0000001b5c00780c */ /* 0x000fe40003f44070 */
[C---:B------:R-:W-:Y:S01]  /*1af0*/  FFMA.FTZ R94, R81.reuse, R2, -R94 ;  /* 0x00000002515e7223 */ /* 0x040fe2000001085e */
[----:B------:R-:W-:Y:S01]  /*1b00*/  FFMA.FTZ R3, R81, R6, R3 ;  /* 0x0000000651037223 */ /* 0x000fe20000010003 */
[-C--:B------:R-:W-:Y:S01]  /*1b10*/  FMUL.FTZ R2, R8, R80.reuse ;  /* 0x0000005008027220 */ /* 0x080fe20000410000 */
[----:B------:R-:W-:Y:S01]  /*1b20*/  ISETP.GT.U32.AND P3, PT, R92, 0x17, PT ;  /* 0x000000175c00780c */ /* 0x000fe20003f64070 */
[----:B----4-:R-:W-:Y:S01]  /*1b30*/  FADD.FTZ R5, R73, R94 ;  /* 0x0000005e49057221 */ /* 0x010fe20000010000 */
[----:B------:R-:W-:Y:S01]  /*1b40*/  FADD.FTZ R7, RZ, R3 ;  /* 0x00000003ff077221 */ /* 0x000fe20000010000 */
[C---:B------:R-:W-:Y:S01]  /*1b50*/  FMUL.FTZ R3, R9.reuse, R80 ;  /* 0x0000005009037220 */ /* 0x040fe20000410000 */
[----:B------:R-:W-:Y:S01]  /*1b60*/  FFMA.FTZ R4, R9, R79, R2 ;  /* 0x0000004f09047223 */ /* 0x000fe20000010002 */
[C---:B------:R-:W-:Y:S01]  /*1b70*/  FMUL.FTZ R95, R82.reuse, R5 ;  /* 0x00000005525f7220 */ /* 0x040fe20000410000 */
[----:B------:R-:W-:Y:S01]  /*1b80*/  FMUL.FTZ R94, R82, R7 ;  /* 0x00000007525e7220 */ /* 0x000fe20000410000 */
[----:B------:R-:W-:Y:S01]  /*1b90*/  FFMA.FTZ R2, R8, R79, -R3 ;  /* 0x0000004f08027223 */ /* 0x000fe20000010803 */
[----:B------:R-:W-:Y:S01]  /*1ba0*/  FMUL.FTZ R6, R83, R4 ;  /* 0x0000000453067220 */ /* 0x000fe20000410000 */
[C---:B------:R-:W-:Y:S01]  /*1bb0*/  FFMA.FTZ R95, R78.reuse, R7, R95 ;  /* 0x000000074e5f7223 */ /* 0x040fe2000001005f */
[----:B------:R-:W-:Y:S01]  /*1bc0*/  FFMA.FTZ R5, R78, R5, -R94 ;  /* 0x000000054e057223 */ /* 0x000fe2000001085e */
[----:B------:R-:W-:Y:S01]  /*1bd0*/  ISETP.NE.OR P4, PT, R38, RZ, P4 ;  /* 0x000000ff2600720c */ /* 0x000fe20002785670 */
[-C--:B------:R-:W-:Y:S01]  /*1be0*/  FFMA.FTZ R97, R81, R2.reuse, -R6 ;  /* 0x0000000251617223 */ /* 0x080fe20000010806 */
[----:B------:R-:W-:Y:S01]  /*1bf0*/  FADD.FTZ R94, RZ, R95 ;  /* 0x0000005fff5e7221 */ /* 0x000fe20000010000 */
[----:B------:R-:W-:Y:S01]  /*1c00*/  FMUL.FTZ R2, R83, R2 ;  /* 0x0000000253027220 */ /* 0x000fe20000410000 */
[----:B------:R-:W-:Y:S01]  /*1c10*/  FADD.FTZ R95, R74, R5 ;  /* 0x000000054a5f7221 */ /* 0x000fe20000010000 */
[----:B------:R-:W-:Y:S01]  /*1c20*/  FMUL.FTZ R5, R82, R97 ;  /* 0x0000006152057220 */ /* 0x000fe20000410000 */
[----:B------:R-:W-:Y:S01]  /*1c30*/  ISETP.GT.U32.AND P5, PT, R92, 0xf, PT ;  /* 0x0000000f5c00780c */ /* 0x000fe20003fa4070 */
[----:B------:R-:W2:Y:S01]  /*1c40*/  SHFL.UP PT, R6, R94, 0x1, RZ ;  /* 0x042000005e067989 */ /* 0x000ea200000e00ff */
[----:B------:R-:W-:-:S03]  /*1c50*/  FFMA.FTZ R3, R81, R4, R2 ;  /* 0x0000000451037223 */ /* 0x000fc60000010002 */
[----:B------:R-:W4:Y:S01]  /*1c60*/  SHFL.UP PT, R4, R95, 0x1, RZ ;  /* 0x042000005f047989 */ /* 0x000f2200000e00ff */
        /* <DEDUP_REMOVED lines=11> */
[CC--:B0-----:R-:W-:Y:S01]  /*1d20*/  FMUL.FTZ R5, R97.reuse, R3.reuse ;  /* 0x0000000361057220 */ /* 0x0c1fe20000410000 */
[C---:B------:R-:W-:Y:S02]  /*1d30*/  FMUL.FTZ R4, R96.reuse, R3 ;  /* 0x0000000360047220 */ /* 0x040fe40000410000 */
[----:B------:R-:W0:Y:S01]  /*1d40*/  SHFL.UP PT, R7, R94, 0x2, RZ ;  /* 0x044000005e077989 */ /* 0x000e2200000e00ff */
[-C--:B---3--:R-:W-:Y:S01]  /*1d50*/  @P1 FFMA.FTZ R96, R96, R2.reuse, R5 ;  /* 0x0000000260601223 */ /* 0x088fe20000010005 */
[----:B------:R-:W-:Y:S02]  /*1d60*/  @P1 FFMA.FTZ R97, R97, R2, -R4 ;  /* 0x0000000261611223 */ /* 0x000fe40000010804 */
[----:B------:R-:W2:Y:S01]  /*1d70*/  SHFL.UP PT, R6, R95, 0x2, RZ ;  /* 0x044000005f067989 */ /* 0x000ea200000e00ff */
[----:B------:R-:W-:-:S03]  /*1d80*/  ISETP.GE.AND P1, PT, R28, 0x2, PT ;  /* 0x000000021c00780c */ /* 0x000fc60003f26270 */
        /* <DEDUP_REMOVED lines=29> */
[----:B------:R-:W2:Y:S04]  /*1f60*/  SHFL.UP PT, R4, R95, 0x8, RZ ;  /* 0x050000005f047989 */ /* 0x000ea800000e00ff */
[----:B------:R-:W3:Y:S04]  /*1f70*/  SHFL.UP PT, R3, R96, 0x8, RZ ;  /* 0x0500000060037989 */ /* 0x000ee800000e00ff */
[----:B------:R-:W4:Y:S01]  /*1f80*/  SHFL.UP PT, R2, R97, 0x8, RZ ;  /* 0x0500000061027989 */ /* 0x000f2200000e00ff */
[-C--:B0-----:R-:W-:Y:S01]  /*1f90*/  FMUL.FTZ R7, R97, R5.reuse ;  /* 0x0000000561077220 */ /* 0x081fe20000410000 */
[----:B------:R-:W-:-:S03]  /*1fa0*/  FMUL.FTZ R6, R96, R5 ;  /* 0x0000000560067220 */ /* 0x000fc60000410000 */
[-C--:B--2---:R-:W-:Y:S01]  /*1fb0*/  FFMA.FTZ R7, R96, R4.reuse, R7 ;  /* 0x0000000460077223 */ /* 0x084fe20000010007 */
[C---:B------:R-:W-:Y:S01]  /*1fc0*/  FFMA.FTZ R6, R97.reuse, R4, -R6 ;  /* 0x0000000461067223 */ /* 0x040fe20000010806 */
[----:B------:R-:W-:Y:S02]  /*1fd0*/  FMUL.FTZ R4, R82, R91 ;  /* 0x0000005b52047220 */ /* 0x000fe40000410000 */
[----:B------:R-:W-:Y:S01]  /*1fe0*/  @P1 FADD.FTZ R94, R94, R7 ;  /* 0x000000075e5e1221 */ /* 0x000fe20000010000 */
[----:B------:R-:W-:Y:S01]  /*1ff0*/  FMUL.FTZ R7, R82, R93 ;  /* 0x0000005d52077220 */ /* 0x000fe20000410000 */
[-C--:B---3--:R-:W-:Y:S01]  /*2000*/  FMUL.FTZ R5, R96, R3.reuse ;  /* 0x0000000360057220 */ /* 0x088fe20000410000 */
[----:B------:R-:W-:Y:S01]  /*2010*/  FMUL.FTZ R3, R97, R3 ;  /* 0x0000000361037220 */ /* 0x000fe20000410000 */
[----:B------:R-:W-:Y:S01]  /*2020*/  @P1 FADD.FTZ R95, R95, R6 ;  /* 0x000000065f5f1221 */ /* 0x000fe20000010000 */
[C---:B------:R-:W-:Y:S01]  /*2030*/  FFMA.FTZ R7, R78.reuse, R91, R7 ;  /* 0x0000005b4e077223 */ /* 0x040fe20000010007 */
[-C--:B----4-:R-:W-:Y:S01]  /*2040*/  @P1 FFMA.FTZ R97, R97, R2.reuse, -R5 ;  /* 0x0000000261611223 */ /* 0x090fe20000010805 */
[----:B-1----:R-:W-:Y:S01]  /*2050*/  FMUL.FTZ R5, R78, R11 ;  /* 0x0000000b4e057220 */ /* 0x002fe20000410000 */
[----:B------:R-:W-:Y:S01]  /*2060*/  @P1 FFMA.FTZ R96, R96, R2, R3 ;  /* 0x0000000260601223 */ /* 0x000fe20000010003 */
[----:B------:R-:W-:Y:S01]  /*2070*/  FADD.FTZ R100, R88, R7 ;  /* 0x0000000758647221 */ /* 0x000fe20000010000 */
[----:B------:R-:W-:Y:S01]  /*2080*/  FFMA.FTZ R4, R78, R93, -R4 ;  /* 0x0000005d4e047223 */ /* 0x000fe20000010804 */
[----:B------:R-:W0:Y:S01]  /*2090*/  SHFL.UP PT, R7, R94, 0x10, RZ ;  /* 0x060000005e077989 */ /* 0x000e2200000e00ff */
[C---:B------:R-:W-:Y:S01]  /*20a0*/  FMUL.FTZ R3, R82.reuse, R11 ;  /* 0x0000000b52037220 */ /* 0x040fe20000410000 */
[-C--:B------:R-:W-:Y:S01]  /*20b0*/  FFMA.FTZ R98, -R82, R10.reuse, -R5 ;  /* 0x0000000a52627223 */ /* 0x080fe20000010905 */
[----:B------:R-:W-:Y:S01]  /*20c0*/  FADD.FTZ R102, R89, R4 ;  /* 0x0000000459667221 */ /* 0x000fe20000010000 */
[----:B------:R-:W1:Y:S01]  /*20d0*/  SHFL.UP PT, R6, R95, 0x10, RZ ;  /* 0x060000005f067989 */ /* 0x000e6200000e00ff */
[----:B------:R-:W-:Y:S01]  /*20e0*/  FFMA.FTZ R2, R78, R10, -R3 ;  /* 0x0000000a4e027223 */ /* 0x000fe20000010803 */
[C---:B------:R-:W-:Y:S01]  /*20f0*/  FMUL.FTZ R101, R83.reuse, R100 ;  /* 0x0000006453657220 */ /* 0x040fe20000410000 */
[C---:B------:R-:W-:Y:S01]  /*2100*/  FMUL.FTZ R99, R83.reuse, R102 ;  /* 0x0000006653637220 */ /* 0x040fe20000410000 */
[----:B------:R-:W2:Y:S01]  /*2110*/  SHFL.UP PT, R5, R96, 0x10, RZ ;  /* 0x0600000060057989 */ /* 0x000ea200000e00ff */
[----:B------:R-:W-:Y:S01]  /*2120*/  FMUL.FTZ R3, R83, R2 ;  /* 0x0000000253037220 */ /* 0x000fe20000410000 */
[----:B------:R-:W-:Y:S01]  /*2130*/  FFMA.FTZ R102, R81, R102, -R101 ;  /* 0x0000006651667223 */ /* 0x000fe20000010865 */
[----:B------:R-:W-:Y:S01]  /*2140*/  FMUL.FTZ R104, R83, R98 ;  /* 0x0000006253687220 */ /* 0x000fe20000410000 */
[----:B------:R-:W3:Y:S01]  /*2150*/  SHFL.UP PT, R4, R97, 0x10, RZ ;  /* 0x0600000061047989 */ /* 0x000ee200000e00ff */
[C---:B------:R-:W-:Y:S01]  /*2160*/  FFMA.FTZ R99, R81.reuse, R100, R99 ;  /* 0x0000006451637223 */ /* 0x040fe20000010063 */
[----:B------:R-:W-:Y:S01]  /*2170*/  FFMA.FTZ R3, R81, R98, -R3 ;  /* 0x0000006251037223 */ /* 0x000fe20000010803 */
[----:B------:R-:W-:Y:S01]  /*2180*/  FADD.FTZ R102, R87, R102 ;  /* 0x0000006657667221 */ /* 0x000fe20000010000 */
[----:B------:R-:W-:Y:S01]  /*2190*/  FFMA.FTZ R2, R81, R2, R104 ;  /* 0x0000000251027223 */ /* 0x000fe20000010068 */
[----:B------:R-:W-:Y:S01]  /*21a0*/  FADD.FTZ R99, R86, R99 ;  /* 0x0000006356637221 */ /* 0x000fe20000010000 */
[C---:B------:R-:W-:Y:S01]  /*21b0*/  FMUL.FTZ R98, R80.reuse, R3 ;  /* 0x0000000350627220 */ /* 0x040fe20000410000 */
[----:B------:R-:W-:Y:S01]  /*21c0*/  FMUL.FTZ R104, R80, R102 ;  /* 0x0000006650687220 */ /* 0x000fe20000410000 */
[----:B------:R-:W-:Y:S01]  /*21d0*/  ISETP.GE.AND P1, PT, R28, 0x10, PT ;  /* 0x000000101c00780c */ /* 0x000fe20003f26270 */
[CC--:B------:R-:W-:Y:S01]  /*21e0*/  FMUL.FTZ R100, R80.reuse, R2.reuse ;  /* 0x0000000250647220 */ /* 0x0c0fe20000410000 */
[-C--:B------:R-:W-:Y:S01]  /*21f0*/  FMUL.FTZ R103, R80, R99.reuse ;  /* 0x0000006350677220 */ /* 0x080fe20000410000 */
[C---:B------:R-:W-:Y:S01]  /*2200*/  FFMA.FTZ R2, R79.reuse, R2, R98 ;  /* 0x000000024f027223 */ /* 0x040fe20000010062 */
[----:B------:R-:W-:Y:S01]  /*2210*/  FFMA.FTZ R101, R79, R99, R104 ;  /* 0x000000634f657223 */ /* 0x000fe20000010068 */
[CC--:B0-----:R-:W-:Y:S01]  /*2220*/  FMUL.FTZ R98, R96.reuse, R7.reuse ;  /* 0x0000000760627220 */ /* 0x0c1fe20000410000 */
[----:B------:R-:W-:Y:S01]  /*2230*/  FMUL.FTZ R99, R97, R7 ;  /* 0x0000000761637220 */ /* 0x000fe20000410000 */
[C---:B------:R-:W-:Y:S01]  /*2240*/  FFMA.FTZ R102, R79.reuse, R102, -R103 ;  /* 0x000000664f667223 */ /* 0x040fe20000010867 */
[----:B------:R-:W-:Y:S01]  /*2250*/  FFMA.FTZ R3, R79, R3, -R100 ;  /* 0x000000034f037223 */ /* 0x000fe20000010864 */
[CC--:B-1----:R-:W-:Y:S01]  /*2260*/  FFMA.FTZ R98, R97.reuse, R6.reuse, -R98 ;  /* 0x0000000661627223 */ /* 0x0c2fe20000010862 */
[C---:B------:R-:W-:Y:S01]  /*2270*/  FFMA.FTZ R99, R96.reuse, R6, R99 ;  /* 0x0000000660637223 */ /* 0x040fe20000010063 */
[----:B------:R-:W0:Y:S01]  /*2280*/  SHFL.DOWN PT, R106, R2, 0x1, 0x1f ;  /* 0x08201f00026a7f89 */ /* 0x000e2200000e0000 */
[-C--:B--2---:R-:W-:Y:S01]  /*2290*/  FMUL.FTZ R7, R96, R5.reuse ;  /* 0x0000000560077220 */ /* 0x084fe20000410000 */
[----:B------:R-:W-:Y:S01]  /*22a0*/  FMUL.FTZ R5, R97, R5 ;  /* 0x0000000561057220 */ /* 0x000fe20000410000 */
[----:B------:R-:W-:Y:S01]  /*22b0*/  @P1 FADD.FTZ R95, R95, R98 ;  /* 0x000000625f5f1221 */ /* 0x000fe20000010000 */
[----:B------:R-:W-:Y:S01]  /*22c0*/  @P1 FADD.FTZ R94, R94, R99 ;  /* 0x000000635e5e1221 */ /* 0x000fe20000010000 */
[-C--:B---3--:R-:W-:Y:S01]  /*22d0*/  @P1 FFMA.FTZ R97, R97, R4.reuse, -R7 ;  /* 0x0000000461611223 */ /* 0x088fe20000010807 */
[----:B------:R-:W-:Y:S01]  /*22e0*/  @P1 FFMA.FTZ R96, R96, R4, R5 ;  /* 0x0000000460601223 */ /* 0x000fe20000010005 */
[----:B------:R-:W1:Y:S01]  /*22f0*/  SHFL.DOWN PT, R100, R3, 0x1, 0x1f ;  /* 0x08201f0003647f89 */ /* 0x000e6200000e0000 */
[----:B------:R-:W-:Y:S01]  /*2300*/  HFMA2 R4, -RZ, RZ, 1.875, 0 ;  /* 0x3f800000ff047431 */ /* 0x000fe200000001ff */
[----:B------:R-:W-:-:S02]  /*2310*/  ISETP.GT.U32.AND P1, PT, R92, 0x1d, PT ;  /* 0x0000001d5c00780c */ /* 0x000fc40003f24070 */
[----:B------:R-:W-:Y:S01]  /*2320*/  CS2R R6, SRZ ;  /* 0x0000000000067805 */ /* 0x000fe2000001ff00 */
[----:B------:R-:W2:Y:S01]  /*2330*/  SHFL.UP PT, R97, R97, 0x1, RZ ;  /* 0x0420000061617989 */ /* 0x000ea200000e00ff */
[----:B------:R-:W-:-:S03]  /*2340*/  MOV R5, RZ ;  /* 0x000000ff00057202 */ /* 0x000fc60000000f00 */
        /* <DEDUP_REMOVED lines=20> */
.L_x_17998:
[----:B------:R-:W-:Y:S05]  /*2490*/  BSYNC.RECONVERGENT B0 ;  /* 0x0000000000007941 */ /* 0x000fea0003800200 */
.L_x_17997:
        /* <DEDUP_REMOVED lines=17> */
.L_x_18000:
[----:B------:R-:W-:Y:S05]  /*25b0*/  BSYNC.RECONVERGENT B0 ;  /* 0x0000000000007941 */ /* 0x000fea0003800200 */
.L_x_17999:
        /* <DEDUP_REMOVED lines=16> */
.L_x_18002:
[----:B------:R-:W-:Y:S05]  /*26c0*/  BSYNC.RECONVERGENT B0 ;  /* 0x0000000000007941 */ /* 0x000fea0003800200 */
.L_x_18001:
        /* <DEDUP_REMOVED lines=16> */
.L_x_18004:
[----:B------:R-:W-:Y:S05]  /*27d0*/  BSYNC.RECONVERGENT B0 ;  /* 0x0000000000007941 */ /* 0x000fea0003800200 */
.L_x_18003:
        /* <DEDUP_REMOVED lines=16> */
.L_x_18006:
[----:B------:R-:W-:Y:S05]  /*28e0*/  BSYNC.RECONVERGENT B0 ;  /* 0x0000000000007941 */ /* 0x000fea0003800200 */
.L_x_18005:
[----:B0-----:R-:W-:Y:S01]  /*28f0*/  SHFL.DOWN PT, R105, R3, 0x1, 0x1f ;  /* 0x08201f0003697f89 */ /* 0x001fe200000e0000 */
[C---:B------:R-:W-:Y:S01]  /*2900*/  ISETP.NE.AND P1, PT, R38.reuse, 0x1f, PT ;  /* 0x0000001f2600780c */ /* 0x040fe20003f25270 */
[----:B------:R-:W-:Y:S01]  /*2910*/  BSSY.RECONVERGENT B0, `(.L_x_18007) ;  /* 0x00000c1000007945 */ /* 0x000fe20003800200 */
[----:B------:R-:W-:Y:S01]  /*2920*/  ISETP.NE.AND P2, PT, R38, RZ, PT ;  /* 0x000000ff2600720c */ /* 0x000fe20003f45270 */
[----:B--2---:R-:W0:Y:S01]  /*2930*/  SHFL.IDX PT, R102, R7, RZ, 0x1f ;  /* 0x00001fff07667589 */ /* 0x004e2200000e0000 */
[----:B------:R-:W-:-:S03]  /*2940*/  ISETP.GT.AND P3, PT, R28, 0xf, PT ;  /* 0x0000000f1c00780c */ /* 0x000fc60003f64270 */
[----:B------:R-:W2:Y:S04]  /*2950*/  SHFL.DOWN PT, R103, R2, 0x1, 0x1f ;  /* 0x08201f0002677f89 */ /* 0x000ea800000e0000 */
[----:B------:R-:W5:Y:S04]  /*2960*/  SHFL.IDX PT, R101, R6, RZ, 0x1f ;  /* 0x00001fff06657589 */ /* 0x000f6800000e0000 */
[----:B------:R-:W5:Y:S04]  /*2970*/  SHFL.DOWN PT, R107, R25, 0x1, 0x1f ;  /* 0x08201f00196b7f89 */ /* 0x000f6800000e0000 */
[----:B------:R-:W5:Y:S04]  /*2980*/  SHFL.DOWN PT, R109, R24, 0x1, 0x1f ;  /* 0x08201f00186d7f89 */ /* 0x000f6800000e0000 */
[----:B-1-34-:R-:W-:Y:S01]  /*2990*/  SHFL.IDX PT, R3, R3, RZ, 0x1f ;  /* 0x00001fff03037589 */ /* 0x01afe200000e0000 */
[----:B0-----:R-:W-:-:S03]  /*29a0*/  @P1 FMUL.FTZ R100, R105, R102 ;  /* 0x0000006669641220 */ /* 0x001fc60000410000 */
[----:B------:R-:W-:Y:S01]  /*29b0*/  SHFL.IDX PT, R2, R2, RZ, 0x1f ;  /* 0x00001fff02027589 */ /* 0x000fe200000e0000 */
[----:B--2---:R-:W-:-:S03]  /*29c0*/  @P1 FMUL.FTZ R104, R103, R102 ;  /* 0x0000006667681220 */ /* 0x004fc60000410000 */
[----:B------:R-:W-:Y:S01]  /*29d0*/  SHFL.IDX PT, R25, R25, RZ, 0x1f ;  /* 0x00001fff19197589 */ /* 0x000fe200000e0000 */
[-C--:B-----5:R-:W-:Y:S01]  /*29e0*/  @P1 FFMA.FTZ R100, R103, R101.reuse, -R100 ;  /* 0x0000006567641223 */ /* 0x0a0fe20000010864 */
[----:B------:R-:W-:Y:S02]  /*29f0*/  @P1 FFMA.FTZ R104, R105, R101, R104 ;  /* 0x0000006569681223 */ /* 0x000fe40000010068 */
[----:B------:R-:W-:Y:S01]  /*2a00*/  SHFL.IDX PT, R24, R24, RZ, 0x1f ;  /* 0x00001fff18187589 */ /* 0x000fe200000e0000 */
[----:B------:R-:W-:Y:S01]  /*2a10*/  @P1 FADD.FTZ R101, R107, R100 ;  /* 0x000000646b651221 */ /* 0x000fe20000010000 */
        /* <DEDUP_REMOVED lines=36> */
[----:B------:R-:W-:Y:S01]  /*2c60*/  FADD.FTZ R86, R86, R11 ;  /* 0x0000000b56567221 */ /* 0x000fe20000010000 */
[----:B------:R-:W-:Y:S01]  /*2c70*/  FADD.FTZ R96, RZ, R10 ;  /* 0x0000000aff607221 */ /* 0x000fe20000010000 */
[-C--:B------:R-:W-:Y:S01]  /*2c80*/  FMUL.FTZ R10, R80, R87.reuse ;  /* 0x00000057500a7220 */ /* 0x080fe20000410000 */
[----:B------:R-:W-:Y:S01]  /*2c90*/  FADD.FTZ R98, R72, R9 ;  /* 0x0000000948627221 */ /* 0x000fe20000010000 */
[----:B------:R-:W-:Y:S01]  /*2ca0*/  FMUL.FTZ R80, R80, R86 ;  /* 0x0000005650507220 */ /* 0x000fe20000410000 */
[----:B------:R-:W-:Y:S01]  /*2cb0*/  FMUL.FTZ R8, R83, R96 ;  /* 0x0000006053087220 */ /* 0x000fe20000410000 */
[----:B------:R-:W-:Y:S01]  /*2cc0*/  FFMA.FTZ R9, R79, R86, R10 ;  /* 0x000000564f097223 */ /* 0x000fe2000001000a */
[-C--:B------:R-:W-:Y:S01]  /*2cd0*/  FMUL.FTZ R83, R83, R98.reuse ;  /* 0x0000006253537220 */ /* 0x080fe20000410000 */
[----:B------:R-:W-:Y:S01]  /*2ce0*/  FFMA.FTZ R80, R79, R87, -R80 ;  /* 0x000000574f507223 */ /* 0x000fe20000010850 */
[C---:B------:R-:W-:Y:S01]  /*2cf0*/  FFMA.FTZ R8, R81.reuse, R98, -R8 ;  /* 0x0000006251087223 */ /* 0x040fe20000010808 */
[----:B------:R-:W-:Y:S01]  /*2d00*/  FFMA.FTZ R10, R0, R95, RZ ;  /* 0x0000005f000a7223 */ /* 0x000fe200000100ff */
[----:B------:R-:W-:Y:S01]  /*2d10*/  FFMA.FTZ R81, R81, R96, R83 ;  /* 0x0000006051517223 */ /* 0x000fe20000010053 */
[----:B------:R-:W-:Y:S01]  /*2d20*/  FADD.FTZ R85, R85, R80 ;  /* 0x0000005055557221 */ /* 0x000fe20000010000 */
[----:B------:R-:W-:Y:S01]  /*2d30*/  FADD.FTZ R103, R73, R8 ;  /* 0x0000000849677221 */ /* 0x000fe20000010000 */
[----:B------:R-:W-:Y:S01]  /*2d40*/  FADD.FTZ R84, R84, R9 ;  /* 0x0000000954547221 */ /* 0x000fe20000010000 */
[----:B------:R-:W-:Y:S01]  /*2d50*/  FFMA.FTZ R97, R63, R98, R10 ;  /* 0x000000623f617223 */ /* 0x000fe2000001000a */
[----:B------:R-:W-:Y:S01]  /*2d60*/  FMUL.FTZ R8, R58, R85 ;  /* 0x000000553a087220 */ /* 0x000fe20000410000 */
[----:B------:R-:W-:Y:S01]  /*2d70*/  FMUL.FTZ R99, R60, R87 ;  /* 0x000000573c637220 */ /* 0x000fe20000410000 */
[----:B------:R-:W-:Y:S01]  /*2d80*/  FADD.FTZ R79, -R71, R95 ;  /* 0x0000005f474f7221 */ /* 0x000fe20000010100 */
[----:B------:R-:W-:Y:S01]  /*2d90*/  FADD.FTZ R81, RZ, R81 ;  /* 0x00000051ff517221 */ /* 0x000fe20000010000 */
[----:B------:R-:W-:Y:S01]  /*2da0*/  FMUL.FTZ R80, R58, R84 ;  /* 0x000000543a507220 */ /* 0x000fe20000410000 */
[----:B------:R-:W-:Y:S01]  /*2db0*/  FMUL.FTZ R10, R89, R8 ;  /* 0x00000008590a7220 */ /* 0x000fe20000410000 */
[----:B------:R-:W-:Y:S01]  /*2dc0*/  FADD.FTZ R98, -R72, R98 ;  /* 0x0000006248627221 */ /* 0x000fe20000010100 */
[----:B------:R-:W-:Y:S01]  /*2dd0*/  FMUL.FTZ R83, R60, R86 ;  /* 0x000000563c537220 */ /* 0x000fe20000410000 */
[----:B------:R-:W-:Y:S01]  /*2de0*/  FMUL.FTZ R95, R96, R99 ;  /* 0x00000063605f7220 */ /* 0x000fe20000410000 */
[C---:B------:R-:W-:Y:S01]  /*2df0*/  FMUL.FTZ R9, R82.reuse, R81 ;  /* 0x0000005152097220 */ /* 0x040fe20000410000 */
[----:B------:R-:W-:Y:S01]  /*2e00*/  FMUL.FTZ R11, R82, R103 ;  /* 0x00000067520b7220 */ /* 0x000fe20000410000 */
[-C--:B------:R-:W-:Y:S01]  /*2e10*/  FFMA.FTZ R10, R79, R80.reuse, R10 ;  /* 0x000000504f0a7223 */ /* 0x080fe2000001000a */
[----:B------:R-:W-:Y:S01]  /*2e20*/  FMUL.FTZ R82, R89, R80 ;  /* 0x0000005059527220 */ /* 0x000fe20000410000 */
[-C--:B------:R-:W-:Y:S01]  /*2e30*/  FMUL.FTZ R101, R96, R83.reuse ;  /* 0x0000005360657220 */ /* 0x080fe20000410000 */
[----:B------:R-:W-:Y:S01]  /*2e40*/  FFMA.FTZ R100, R98, R83, R95 ;  /* 0x0000005362647223 */ /* 0x000fe2000001005f */
[C---:B------:R-:W-:Y:S01]  /*2e50*/  FFMA.FTZ R9, R78.reuse, R103, -R9 ;  /* 0x000000674e097223 */ /* 0x040fe20000010809 */
[----:B------:R-:W-:Y:S01]  /*2e60*/  FADD.FTZ R95, RZ, R10 ;  /* 0x0000000aff5f7221 */ /* 0x000fe20000010000 */
[----:B------:R-:W-:Y:S01]  /*2e70*/  FFMA.FTZ R10, R79, R8, -R82 ;  /* 0x000000084f0a7223 */ /* 0x000fe20000010852 */
[----:B------:R-:W-:Y:S01]  /*2e80*/  FMUL.FTZ R82, R57, R88 ;  /* 0x0000005839527220 */ /* 0x000fe20000410000 */
[----:B------:R-:W-:Y:S01]  /*2e90*/  FFMA.FTZ R104, R78, R81, R11 ;  /* 0x000000514e687223 */ /* 0x000fe2000001000b */
[----:B------:R-:W-:Y:S01]  /*2ea0*/  FFMA.FTZ R101, R98, R99, -R101 ;  /* 0x0000006362657223 */ /* 0x000fe20000010865 */
[----:B------:R-:W-:Y:S01]  /*2eb0*/  FFMA.FTZ R102, R68, R103, R97 ;  /* 0x0000006744667223 */ /* 0x000fe20000010061 */
[C---:B------:R-:W-:Y:S01]  /*2ec0*/  FADD.FTZ R99, R74.reuse, R9 ;  /* 0x000000094a637221 */ /* 0x040fe20000010000 */
[----:B------:R-:W-:Y:S01]  /*2ed0*/  FADD.FTZ R11, R95, R100 ;  /* 0x000000645f0b7221 */ /* 0x000fe20000010000 */
[----:B------:R-:W-:Y:S01]  /*2ee0*/  FADD.FTZ R78, -R73, R103 ;  /* 0x00000067494e7221 */ /* 0x000fe20000010100 */
[----:B------:R-:W-:Y:S01]  /*2ef0*/  FMUL.FTZ R9, R57, R94 ;  /* 0x0000005e39097220 */ /* 0x000fe20000410000 */
[----:B------:R-:W-:Y:S01]  /*2f00*/  FMUL.FTZ R97, R81, R82 ;  /* 0x0000005251617220 */ /* 0x000fe20000410000 */
[----:B------:R-:W-:Y:S01]  /*2f10*/  FADD.FTZ R100, RZ, R104 ;  /* 0x00000068ff647221 */ /* 0x000fe20000010000 */
[----:B------:R-:W-:Y:S01]  /*2f20*/  FMUL.FTZ R95, R59, R91 ;  /* 0x0000005b3b5f7220 */ /* 0x000fe20000410000 */
[----:B------:R-:W-:Y:S01]  /*2f30*/  FFMA.FTZ R103, R69, R99, R102 ;  /* 0x0000006345677223 */ /* 0x000fe20000010066 */
[----:B------:R-:W-:Y:S01]  /*2f40*/  FADD.FTZ R102, -R74, R99 ;  /* 0x000000634a667221 */ /* 0x000fe20000010100 */
[----:B------:R-:W-:Y:S01]  /*2f50*/  FFMA.FTZ R99, R78, R9, -R97 ;  /* 0x000000094e637223 */ /* 0x000fe20000010861 */
[----:B------:R-:W-:Y:S01]  /*2f60*/  FFMA.FTZ R8, R0, -R89, RZ ;  /* 0x8000005900087223 */ /* 0x000fe200000100ff */
[----:B------:R-:W-:Y:S01]  /*2f70*/  FMUL.FTZ R107, R100, R95 ;  /* 0x0000005f646b7220 */ /* 0x000fe20000410000 */
[----:B------:R-:W-:Y:S01]  /*2f80*/  FMUL.FTZ R97, R81, R9 ;  /* 0x0000000951617220 */ /* 0x000fe20000410000 */
[----:B------:R-:W-:Y:S01]  /*2f90*/  FADD.FTZ R10, RZ, R10 ;  /* 0x0000000aff0a7221 */ /* 0x000fe20000010000 */
[----:B------:R-:W-:Y:S01]  /*2fa0*/  FFMA.FTZ R9, R63, -R96, R8 ;  /* 0x800000603f097223 */ /* 0x000fe20000010008 */
[-C--:B------:R-:W-:Y:S01]  /*2fb0*/  FFMA.FTZ R107, R102, R105.reuse, -R107 ;  /* 0x00000069666b7223 */ /* 0x080fe2000001086b */
        /* <DEDUP_REMOVED lines=16> */
[----:B------:R-:W2:Y:S01]  /*30c0*/  SHFL.DOWN PT, R99, R8, 0x1, 0x1f ;  /* 0x08201f0008637f89 */ /* 0x000ea200000e0000 */
[----:B------:R-:W-:Y:S01]  /*30d0*/  ISETP.GT.AND P2, PT, R28, 0x17, PT ;  /* 0x000000171c00780c */ /* 0x000fe20003f44270 */
[----:B------:R-:W-:-:S02]  /*30e0*/  FADD.FTZ R77, R82, R77 ;  /* 0x0000004d524d7221 */ /* 0x000fc40000010000 */
[----:B------:R-:W3:Y:S01]  /*30f0*/  SHFL.DOWN PT, R104, R107, 0x1, 0x1f ;  /* 0x08201f006b687f89 */ /* 0x000ee200000e0000 */
[----:B0-----:R-:W-:Y:S01]  /*3100*/  @!P1 FADD.FTZ R10, R10, R101 ;  /* 0x000000650a0a9221 */ /* 0x001fe20000010000 */
[----:B-1----:R-:W-:Y:S01]  /*3110*/  @!P1 FADD.FTZ R11, R11, R106 ;  /* 0x0000006a0b0b9221 */ /* 0x002fe20000010000 */
[----:B--2---:R-:W-:-:S04]  /*3120*/  @!P1 FADD.FTZ R8, R99, R8 ;  /* 0x0000000863089221 */ /* 0x004fc80000010000 */
[----:B------:R-:W0:Y:S01]  /*3130*/  SHFL.DOWN PT, R106, R11, 0x2, 0x1f ;  /* 0x08401f000b6a7f89 */ /* 0x000e2200000e0000 */
[----:B---3--:R-:W-:-:S03]  /*3140*/  @!P1 FADD.FTZ R9, R9, R104 ;  /* 0x0000006809099221 */ /* 0x008fc60000010000 */
[----:B------:R-:W1:Y:S01]  /*3150*/  SHFL.DOWN PT, R99, R10, 0x2, 0x1f ;  /* 0x08401f000a637f89 */ /* 0x000e6200000e0000 */
[----:B------:R-:W-:-:S03]  /*3160*/  ISETP.GT.AND P1, PT, R28, 0x1d, PT ;  /* 0x0000001d1c00780c */ /* 0x000fc60003f24270 */
[----:B------:R-:W2:Y:S04]  /*3170*/  SHFL.DOWN PT, R97, R8, 0x2, 0x1f ;  /* 0x08401f0008617f89 */ /* 0x000ea800000e0000 */
[----:B------:R-:W3:Y:S06]  /*3180*/  SHFL.DOWN PT, R104, R9, 0x2, 0x1f ;  /* 0x08401f0009687f89 */ /* 0x000eec00000e0000 */
[----:B0-----:R-:W-:Y:S01]  /*3190*/  @!P1 FADD.FTZ R11, R11, R106 ;  /* 0x0000006a0b0b9221 */ /* 0x001fe20000010000 */
[----:B-1----:R-:W-:-:S04]  /*31a0*/  @!P1 FADD.FTZ R10, R10, R99 ;  /* 0x000000630a0a9221 */ /* 0x002fc80000010000 */
[----:B------:R-:W0:Y:S01]  /*31b0*/  SHFL.DOWN PT, R108, R11, 0x4, 0x1f ;  /* 0x08801f000b6c7f89 */ /* 0x000e2200000e0000 */
[C---:B------:R-:W-:Y:S01]  /*31c0*/  FMUL.FTZ R99, R3.reuse, R7 ;  /* 0x0000000703637220 */ /* 0x040fe20000410000 */
[----:B--2---:R-:W-:Y:S02]  /*31d0*/  @!P1 FADD.FTZ R8, R8, R97 ;  /* 0x0000006108089221 */ /* 0x004fe40000010000 */
[----:B------:R-:W1:Y:S01]  /*31e0*/  SHFL.DOWN PT, R103, R10, 0x4, 0x1f ;  /* 0x08801f000a677f89 */ /* 0x000e6200000e0000 */
[----:B------:R-:W-:Y:S01]  /*31f0*/  FMUL.FTZ R97, R3, R5 ;  /* 0x0000000503617220 */ /* 0x000fe20000410000 */
[----:B---3--:R-:W-:Y:S02]  /*3200*/  @!P1 FADD.FTZ R9, R9, R104 ;  /* 0x0000006809099221 */ /* 0x008fe40000010000 */
[----:B------:R-:W2:Y:S01]  /*3210*/  SHFL.DOWN PT, R101, R8, 0x4, 0x1f ;  /* 0x08801f0008657f89 */ /* 0x000ea200000e0000 */
[----:B------:R-:W-:Y:S01]  /*3220*/  ISETP.GT.AND P1, PT, R28, 0x1b, PT ;  /* 0x0000001b1c00780c */ /* 0x000fe20003f24270 */
[CC--:B------:R-:W-:Y:S01]  /*3230*/  FFMA.FTZ R104, R2.reuse, R6.reuse, -R99 ;  /* 0x0000000602687223 */ /* 0x0c0fe20000010863 */
[C---:B------:R-:W-:Y:S01]  /*3240*/  FMUL.FTZ R99, R3.reuse, R6 ;  /* 0x0000000603637220 */ /* 0x040fe20000410000 */
[----:B------:R-:W3:Y:S01]  /*3250*/  SHFL.DOWN PT, R106, R9, 0x4, 0x1f ;  /* 0x08801f00096a7f89 */ /* 0x000ee200000e0000 */
[-C--:B------:R-:W-:Y:S01]  /*3260*/  FMUL.FTZ R6, R3, R4.reuse ;  /* 0x0000000403067220 */ /* 0x080fe20000410000 */
[C---:B------:R-:W-:Y:S01]  /*3270*/  FFMA.FTZ R4, R2.reuse, R4, -R97 ;  /* 0x0000000402047223 */ /* 0x040fe20000010861 */
[C---:B------:R-:W-:Y:S01]  /*3280*/  FMUL.FTZ R3, R23.reuse, R93 ;  /* 0x0000005d17037220 */ /* 0x040fe20000410000 */
[C---:B------:R-:W-:Y:S01]  /*3290*/  FFMA.FTZ R7, R2.reuse, R7, R99 ;  /* 0x0000000702077223 */ /* 0x040fe20000010063 */
        /* <DEDUP_REMOVED lines=8> */
[----:B------:R-:W-:-:S02]  /*3320*/  FMUL.FTZ R25, R23, R88 ;  /* 0x0000005817197220 */ /* 0x000fc40000410000 */
[----:B------:R-:W-:Y:S01]  /*3330*/  FFMA.FTZ R93, R100, R93, R3 ;  /* 0x0000005d645d7223 */ /* 0x000fe20000010003 */
[----:B-1----:R-:W-:Y:S01]  /*3340*/  @!P1 FADD.FTZ R10, R10, R103 ;  /* 0x000000670a0a9221 */ /* 0x002fe20000010000 */
[----:B------:R-:W0:Y:S01]  /*3350*/  SHFL.DOWN PT, R108, R11, 0x8, 0x1f ;  /* 0x09001f000b6c7f89 */ /* 0x000e2200000e0000 */
[-C--:B------:R-:W-:Y:S01]  /*3360*/  FMUL.FTZ R3, R23, R94.reuse ;  /* 0x0000005e17037220 */ /* 0x080fe20000410000 */
[----:B------:R-:W-:Y:S01]  /*3370*/  FFMA.FTZ R94, R22, R94, -R25 ;  /* 0x0000005e165e7223 */ /* 0x000fe20000010819 */
[----:B--2---:R-:W-:Y:S01]  /*3380*/  @!P1 FADD.FTZ R8, R8, R101 ;  /* 0x0000006508089221 */ /* 0x004fe20000010000 */
[----:B------:R-:W-:Y:S01]  /*3390*/  FFMA.FTZ R93, R56, R91, R93 ;  /* 0x0000005b385d7223 */ /* 0x000fe2000001005d */
[----:B------:R-:W1:Y:S01]  /*33a0*/  SHFL.DOWN PT, R101, R10, 0x8, 0x1f ;  /* 0x09001f000a657f89 */ /* 0x000e6200000e0000 */
[----:B------:R-:W-:Y:S01]  /*33b0*/  FFMA.FTZ R3, R22, R88, R3 ;  /* 0x0000005816037223 */ /* 0x000fe20000010003 */
[----:B---3--:R-:W-:Y:S01]  /*33c0*/  @!P1 FADD.FTZ R9, R9, R106 ;  /* 0x0000006a09099221 */ /* 0x008fe20000010000 */
[----:B------:R-:W-:Y:S01]  /*33d0*/  ISETP.NE.AND P1, PT, R38, RZ, PT ;  /* 0x000000ff2600720c */ /* 0x000fe20003f25270 */
[----:B------:R-:W2:Y:S01]  /*33e0*/  SHFL.DOWN PT, R97, R8, 0x8, 0x1f ;  /* 0x09001f0008617f89 */ /* 0x000ea200000e0000 */
[----:B------:R-:W-:-:S03]  /*33f0*/  FMUL.FTZ R78, R78, R3 ;  /* 0x000000034e4e7220 */ /* 0x000fc60000410000 */
[----:B------:R-:W3:Y:S08]  /*3400*/  SHFL.DOWN PT, R106, R9, 0x8, 0x1f ;  /* 0x09001f00096a7f89 */ /* 0x000ef000000e0000 */
        /* <DEDUP_REMOVED lines=17> */
.L_x_18008:
[----:B------:R-:W-:Y:S05]  /*3520*/  BSYNC.RECONVERGENT B0 ;  /* 0x0000000000007941 */ /* 0x000fea0003800200 */
.L_x_18007:
[C---:B---3--:R-:W-:Y:S01]  /*3530*/  FMUL.FTZ R3, R23.reuse, R85 ;  /* 0x0000005517037220 */ /* 0x048fe20000410000 */
[CC--:B------:R-:W-:Y:S01]  /*3540*/  FMUL.FTZ R6, R23.reuse, R86.reuse ;  /* 0x0000005617067220 */ /* 0x0c0fe20000410000 */
[C---:B------:R-:W-:Y:S01]  /*3550*/  FFMA.FTZ R5, R22.reuse, R86, R5 ;  /* 0x0000005616057223 */ /* 0x040fe20000010005 */
[-C--:B-1----:R-:W-:Y:S01]  /*3560*/  FMUL.FTZ R4, R23, R84.reuse ;  /* 0x0000005417047220 */ /* 0x082fe20000410000 */
        /* <DEDUP_REMOVED lines=30> */
.L_x_18010:
[----:B------:R-:W-:Y:S05]  /*3750*/  BSYNC.RECONVERGENT B0 ;  /* 0x0000000000007941 */ /* 0x000fea0003800200 */
.L_x_18009:
[----:B------:R-:W-:-:S04]  /*3760*/  UIADD3 UR4, UPT, UPT, UR4, 0x1, URZ ;  /* 0x0000000104047890 */ /* 0x000fc8000fffe0ff */
[----:B------:R-:W-:-:S09]  /*3770*/  UISETP.GE.AND UP0, UPT, UR4, UR8, UPT ;  /* 0x000000080400728c */ /* 0x000fd2000bf06270 */
[----:B------:R-:W-:Y:S05]  /*3780*/  BRA.U !UP0, `(.L_x_18011) ;  /* 0xffffffdd08387547 */ /* 0x000fea000b83ffff */
.L_x_17993:
[----:B------:R-:W3:Y:S01]  /*3790*/  F2F.F16.F32 R2, R62 ;  /* 0x0000003e00027304 */ /* 0x000ee20000200800 */
[----:B------:R-:W-:Y:S01]  /*37a0*/  BAR.SYNC.DEFER_BLOCKING 0x0 ;  /* 0x0000000000007b1d */ /* 0x000fe20000010000 */
[----:B------:R-:W-:Y:S01]  /*37b0*/  HFMA2 R17, -RZ, RZ, 0, 0 ;  /* 0x00000000ff117431 */ /* 0x000fe200000001ff */
[----:B------:R-:W-:Y:S02]  /*37c0*/  IADD3 R32, P1, PT, R32, -0x100, RZ ;  /* 0xffffff0020207810 */ /* 0x000fe40007f3e0ff */
[----:B------:R-:W-:-:S04]  /*37d0*/  IADD3 R34, P2, PT, R34, -0x100, RZ ;  /* 0xffffff0022227810 */ /* 0x000fc80007f5e0ff */
[----:B------:R-:W4:Y:S01]  /*37e0*/  LDC.64 R12, c[0x0][0x4f8] ;  /* 0x00013e00ff0c7b82 */ /* 0x000f220000000a00 */
[----:B------:R-:W-:Y:S01]  /*37f0*/  F2F.F16.F32 R77, R77 ;  /* 0x0000004d004d7304 */ /* 0x000fe20000200800 */
[----:B------:R-:W5:Y:S01]  /*3800*/  LDCU.64 UR6, c[0x0][0x500] ;  /* 0x0000a000ff0677ac */ /* 0x000f620008000a00 */
[----:B------:R-:W-:Y:S02]  /*3810*/  IADD3 R36, P3, PT, R36, -0x100, RZ ;  /* 0xffffff0024247810 */ /* 0x000fe40007f7e0ff */
[----:B------:R-:W-:Y:S02]  /*3820*/  IADD3.X R31, PT, PT, R31, -0x1, RZ, P1, !PT ;  /* 0xffffffff1f1f7810 */ /* 0x000fe40000ffe4ff */
[----:B------:R-:W-:Y:S01]  /*3830*/  IADD3.X R33, PT, PT, R33, -0x1, RZ, P2, !PT ;  /* 0xffffffff21217810 */ /* 0x000fe200017fe4ff */
[----:B---3--:R-:W-:Y:S01]  /*3840*/  IMAD.WIDE.U32 R2, R2, 0x10000, RZ ;  /* 0x0001000002027825 */ /* 0x008fe200078e00ff */
[----:B------:R-:W2:Y:S01]  /*3850*/  F2F.F16.F32 R48, R48 ;  /* 0x0000003000307304 */ /* 0x000ea20000200800 */
[----:B------:R-:W3:Y:S01]  /*3860*/  LDC.64 R14, c[0x0][0x550] ;  /* 0x00015400ff0e7b82 */ /* 0x000ee20000000a00 */
[----:B------:R-:W-:-:S06]  /*3870*/  IADD3.X R35, PT, PT, R35, -0x1, RZ, P3, !PT ;  /* 0xffffffff23237810 */ /* 0x000fcc0001ffe4ff */
[----:B------:R-:W0:Y:S01]  /*3880*/  F2F.F16.F32 R61, R61 ;  /* 0x0000003d003d7304 */ /* 0x000e220000200800 */
[----:B--2---:R-:W-:Y:S01]  /*3890*/  PRMT R7, R77, 0x5410, R48 ;  /* 0x000054104d077816 */ /* 0x004fe20000000030 */
[----:B----4-:R-:W-:-:S06]  /*38a0*/  IMAD.WIDE.U32 R4, R12, UR18, R16 ;  /* 0x000000120c047c25 */ /* 0x010fcc000f8e0010 */
[----:B------:R-:W2:Y:S01]  /*38b0*/  F2F.F16.F32 R0, R53 ;  /* 0x0000003500007304 */ /* 0x000ea20000200800 */
[----:B------:R-:W-:Y:S01]  /*38c0*/  LOP3.LUT R7, R7, R3, RZ, 0xfc, !PT ;  /* 0x0000000307077212 */ /* 0x000fe200078efcff */
[----:B------:R-:W-:Y:S01]  /*38d0*/  IMAD R5, R13, UR18, R5 ;  /* 0x000000120d057c24 */ /* 0x000fe2000f8e0205 */
[----:B0-----:R-:W-:-:S05]  /*38e0*/  LOP3.LUT R6, R2, R61, RZ, 0xfc, !PT ;  /* 0x0000003d02067212 */ /* 0x001fca00078efcff */
[----:B-1----:R-:W-:Y:S01]  /*38f0*/  F2F.F16.F32 R9, R52 ;  /* 0x0000003400097304 */ /* 0x002fe20000200800 */
[----:B------:R5:W-:Y:S01]  /*3900*/  STS.64 [R27], R6 ;  /* 0x000000061b007388 */ /* 0x000be20000000a00 */
[----:B------:R-:W-:-:S03]  /*3910*/  NOP ;  /* 0x0000000000007918 */ /* 0x000fc60000000000 */
[----:B------:R-:W0:Y:S03]  /*3920*/  LDS.64 R2, [R27] ;  /* 0x000000001b027984 */ /* 0x000e260000000a00 */
[----:B------:R-:W1:Y:S01]  /*3930*/  F2F.F16.F32 R10, R50 ;  /* 0x00000032000a7304 */ /* 0x000e620000200800 */
[----:B-----5:R-:W-:-:S07]  /*3940*/  IMAD.WIDE.U32 R6, R49, UR6, R4 ;  /* 0x0000000631067c25 */ /* 0x020fce000f8e0004 */
[----:B------:R4:W5:Y:S01]  /*3950*/  F2F.F16.F32 R13, R54 ;  /* 0x00000036000d7304 */ /* 0x0009620000200800 */
[----:B------:R-:W-:Y:S01]  /*3960*/  IMAD R7, R49, UR7, R7 ;  /* 0x0000000731077c24 */ /* 0x000fe2000f8e0207 */
[----:B---3--:R-:W-:Y:S01]  /*3970*/  LEA R8, P0, R6, R14, 0x1 ;  /* 0x0000000e06087211 */ /* 0x008fe200078008ff */
[----:B--2---:R-:W-:Y:S01]  /*3980*/  IMAD.WIDE.U32 R4, R0, 0x10000, RZ ;  /* 0x0001000000047825 */ /* 0x004fe200078e00ff */
[----:B------:R-:W2:Y:S01]  /*3990*/  LDCU.64 UR6, c[0x0][0x520] ;  /* 0x0000a400ff0677ac */ /* 0x000ea20008000a00 */
[----:B-1----:R-:W-:Y:S02]  /*39a0*/  PRMT R11, R9, 0x5410, R10 ;  /* 0x00005410090b7816 */ /* 0x002fe4000000000a */
[----:B------:R-:W-:Y:S01]  /*39b0*/  LEA.HI.X R9, R6, R15, R7, 0x1, P0 ;  /* 0x0000000f06097211 */ /* 0x000fe200000f0c07 */
[----:B----4-:R-:W-:Y:S01]  /*39c0*/  FADD.FTZ R54, R39, R54 ;  /* 0x0000003627367221 */ /* 0x010fe20000010000 */
[----:B------:R-:W-:Y:S01]  /*39d0*/  LOP3.LUT R11, R11, R5, RZ, 0xfc, !PT ;  /* 0x000000050b0b7212 */ /* 0x000fe200078efcff */
[----:B------:R-:W1:Y:S02]  /*39e0*/  LDC.64 R14, c[0x0][0x560] ;  /* 0x00015800ff0e7b82 */ /* 0x000e640000000a00 */
[----:B------:R-:W-:Y:S01]  /*39f0*/  FADD.FTZ R53, R54, R53 ;  /* 0x0000003536357221 */ /* 0x000fe20000010000 */
[----:B-----5:R-:W-:Y:S01]  /*3a00*/  LOP3.LUT R10, R4, R13, RZ, 0xfc, !PT ;  /* 0x0000000d040a7212 */ /* 0x020fe200078efcff */
[----:B------:R-:W-:-:S04]  /*3a10*/  IMAD.WIDE.U32 R4, R38, 0x8, R8 ;  /* 0x0000000826047825 */ /* 0x000fc800078e0008 */
[----:B------:R-:W-:Y:S01]  /*3a20*/  FADD.FTZ R53, R53, R52 ;  /* 0x0000003435357221 */ /* 0x000fe20000010000 */
[----:B------:R-:W3:Y:S03]  /*3a30*/  LDC.64 R12, c[0x0][0x518] ;  /* 0x00014600ff0c7b82 */ /* 0x000ee60000000a00 */
[----:B------:R-:W-:Y:S01]  /*3a40*/  FADD.FTZ R39, R53, R50 ;  /* 0x0000003235277221 */ /* 0x000fe20000010000 */
[----:B0-----:R1:W-:Y:S04]  /*3a50*/  STG.E.64 desc[UR16][R4.64], R2 ;  /* 0x0000000204007986 */ /* 0x0013e8000c101b10 */
[----:B------:R-:W-:Y:S01]  /*3a60*/  BAR.SYNC.DEFER_BLOCKING 0x0 ;  /* 0x0000000000007b1d */ /* 0x000fe20000010000 */
[----:B---3--:R-:W-:-:S04]  /*3a70*/  IMAD.WIDE.U32 R8, R12, UR18, R16 ;  /* 0x000000120c087c25 */ /* 0x008fc8000f8e0010 */
[----:B------:R-:W-:Y:S02]  /*3a80*/  IMAD R9, R13, UR18, R9 ;  /* 0x000000120d097c24 */ /* 0x000fe4000f8e0209 */
[----:B--2---:R-:W-:-:S04]  /*3a90*/  IMAD.WIDE.U32 R8, R49, UR6, R8 ;  /* 0x0000000631087c25 */ /* 0x004fc8000f8e0008 */
[----:B------:R-:W-:Y:S01]  /*3aa0*/  IMAD R0, R49, UR7, R9 ;  /* 0x0000000731007c24 */ /* 0x000fe2000f8e0209 */
[----:B-1----:R-:W-:Y:S01]  /*3ab0*/  LEA R2, P0, R8, R14, 0x1 ;  /* 0x0000000e08027211 */ /* 0x002fe200078008ff */
[----:B------:R-:W-:Y:S01]  /*3ac0*/  STS.64 [R27], R10 ;  /* 0x0000000a1b007388 */ /* 0x000fe20000000a00 */
[----:B------:R-:W-:-:S03]  /*3ad0*/  NOP ;  /* 0x0000000000007918 */ /* 0x000fc60000000000 */
[----:B------:R-:W0:Y:S01]  /*3ae0*/  LDS.64 R6, [R27] ;  /* 0x000000001b067984 */ /* 0x000e220000000a00 */
[----:B------:R-:W-:Y:S02]  /*3af0*/  LEA.HI.X R3, R8, R15, R0, 0x1, P0 ;  /* 0x0000000f08037211 */ /* 0x000fe400000f0c00 */
[----:B------:R-:W-:Y:S02]  /*3b00*/  ISETP.GT.AND P0, PT, R30, 0x1, PT ;  /* 0x000000011e00780c */ /* 0x000fe40003f04270 */
[----:B------:R-:W-:Y:S01]  /*3b10*/  MOV R30, R26 ;  /* 0x0000001a001e7202 */ /* 0x000fe20000000f00 */
[----:B------:R-:W-:-:S05]  /*3b20*/  IMAD.WIDE.U32 R2, R38, 0x8, R2 ;  /* 0x0000000826027825 */ /* 0x000fca00078e0002 */
[----:B0-----:R0:W-:Y:S05]  /*3b30*/  STG.E.64 desc[UR16][R2.64], R6 ;  /* 0x0000000602007986 */ /* 0x0011ea000c101b10 */
[----:B------:R-:W-:Y:S05]  /*3b40*/  @P0 BRA `(.L_x_18012) ;  /* 0xffffffc800b80947 */ /* 0x000fea000383ffff */
.L_x_17991:
        /* <DEDUP_REMOVED lines=34> */
.L_x_18014:
[----:B------:R-:W-:Y:S05]  /*3d70*/  BSYNC.RECONVERGENT B0 ;  /* 0x0000000000007941 */ /* 0x000fea0003800200 */
.L_x_18013:
        /* <DEDUP_REMOVED lines=26> */
.L_x_18016:
[----:B------:R-:W-:Y:S05]  /*3f20*/  BSYNC.RECONVERGENT B0 ;  /* 0x0000000000007941 */ /* 0x000fea0003800200 */
.L_x_18015:
        /* <DEDUP_REMOVED lines=22> */
.L_x_18018:
        /* <DEDUP_REMOVED lines=60> */
.L_x_18017:
[----:B------:R-:W-:Y:S05]  /*4450*/  EXIT ;  /* 0x000000000000794d */ /* 0x000fea0003800000 */
.L_x_18019:
        /* <DEDUP_REMOVED lines=10> */
.L_x_18808:


//--------------------- .text._Z25selective_scan_bwd_kernelI32Selective_Scan_bwd_kernel_traitsILi32ELi4ELb1ELb0ELb0ELb1ELb0EN3c104HalfENS1_7complexIfEEEEv12SSMParamsBwd --------------------------
	.section	.text._Z25selective_scan_bwd_kernelI32Selective_Scan_bwd_kernel_traitsILi32ELi4ELb1ELb0ELb0ELb1ELb0EN3c104HalfENS1_7complexIfEEEEv12SSMParamsBwd,"ax",@progbits
	.align	128
        .global         _Z25selective_scan_bwd_kernelI32Selective_Scan_bwd_kernel_traitsILi32ELi4ELb1ELb0ELb0ELb1ELb0EN3c104HalfENS1_7complexIfEEEEv12SSMParamsBwd
        .type           _Z25selective_scan_bwd_kernelI32Selective_Scan_bwd_kernel_traitsILi32ELi4ELb1ELb0ELb0ELb1ELb0EN3c104HalfENS1_7complexIfEEEEv12SSMParamsBwd,@function
        .size           _Z25selective_scan_bwd_kernelI32Selective_Scan_bwd_kernel_traitsILi32ELi4ELb1ELb0ELb0ELb1ELb0EN3c104HalfENS1_7complexIfEEEEv12SSMParamsBwd,(.L_x_18809 - _Z25selective_scan_bwd_kernelI32Selective_Scan_bwd_kernel_traitsILi32ELi4ELb1ELb0ELb0ELb1ELb0EN3c104HalfENS1_7complexIfEEEEv12SSMParamsBwd)
        .other          _Z25selective_scan_bwd_kernelI32Selective_Scan_bwd_kernel_traitsILi32ELi4ELb1ELb0ELb0ELb1ELb0EN3c104HalfENS1_7complexIfEEEEv12SSMParamsBwd,@"STO_CUDA_ENTRY STV_DEFAULT"
_Z25selective_scan_bwd_kernelI32Selective_Scan_bwd_kernel_traitsILi32ELi4ELb1ELb0ELb0ELb1ELb0EN3c104HalfENS1_7complexIfEEEEv12SSMParamsBwd:
.text._Z25selective_scan_bwd_kernelI32Selective_Scan_bwd_kernel_traitsILi32ELi4ELb1ELb0ELb0ELb1ELb0EN3c104HalfENS1_7complexIfEEEEv12SSMParamsBwd:
        /* <DEDUP_REMOVED lines=99> */
.L_x_18048:
[----:B------:R-:W-:Y:S01]  /*0630*/  BAR.SYNC.DEFER_BLOCKING 0x0 ;  /* 0x0000000000007b1d */ /* 0x000fe20000010000 */
[----:B0-----:R-:W-:Y:S02]  /*0640*/  MOV R2, R36 ;  /* 0x0000002400027202 */ /* 0x001fe40000000f00 */
[----:B------:R-:W-:-:S03]  /*0650*/  MOV R3, R39 ;  /* 0x0000002700037202 */ /* 0x000fc60000000f00 */
[----:B------:R-:W-:-:S06]  /*0660*/  IMAD.WIDE.U32 R2, R34, 0x8, R2 ;  /* 0x0000000822027825 */ /* 0x000fcc00078e0002 */
[----:B------:R-:W2:Y:S01]  /*0670*/  LDG.E.64 R2, desc[UR16][R2.64] ;  /* 0x0000001002027981 */ /* 0x000ea2000c1e1b00 */
[----:B------:R-:W-:Y:S02]  /*0680*/  MOV R4, R38 ;  /* 0x0000002600047202 */ /* 0x000fe40000000f00 */
[----:B------:R-:W-:Y:S01]  /*0690*/  MOV R5, R41 ;  /* 0x0000002900057202 */ /* 0x000fe20000000f00 */
[----:B------:R-:W0:Y:S02]  /*06a0*/  S2R R45, SR_LANEID ;  /* 0x00000000002d7919 */ /* 0x000e240000000000 */
[----:B------:R-:W-:Y:S01]  /*06b0*/  IMAD.WIDE.U32 R16, R34, 0x8, R4 ;  /* 0x0000000822107825 */ /* 0x000fe200078e0004 */
[----:B0-----:R-:W-:-:S05]  /*06c0*/  LEA R46, R45, UR5, 0x3 ;  /* 0x000000052d2e7c11 */ /* 0x001fca000f8e18ff */
[----:B--2---:R0:W-:Y:S01]  /*06d0*/  STS.64 [R46], R2 ;  /* 0x000000022e007388 */ /* 0x0041e20000000a00 */
[----:B------:R-:W-:-:S03]  /*06e0*/  NOP ;  /* 0x0000000000007918 */ /* 0x000fc60000000000 */
[----:B------:R-:W1:Y:S01]  /*06f0*/  LDS.64 R60, [R46] ;  /* 0x000000002e3c7984 */ /* 0x000e620000000a00 */
[----:B------:R-:W-:Y:S06]  /*0700*/  BAR.SYNC.DEFER_BLOCKING 0x0 ;  /* 0x0000000000007b1d */ /* 0x000fec0000010000 */
[----:B------:R-:W2:Y:S01]  /*0710*/  LDG.E.64 R4, desc[UR16][R16.64] ;  /* 0x0000001010047981 */ /* 0x000ea2000c1e1b00 */
[----:B0-----:R-:W-:Y:S02]  /*0720*/  MOV R2, R40 ;  /* 0x0000002800027202 */ /* 0x001fe40000000f00 */
[----:B------:R-:W-:-:S03]  /*0730*/  MOV R3, R43 ;  /* 0x0000002b00037202 */ /* 0x000fc60000000f00 */
[----:B------:R-:W-:Y:S01]  /*0740*/  IMAD.WIDE.U32 R6, R34, 0x8, R2 ;  /* 0x0000000822067825 */ /* 0x000fe200078e0002 */
[----:B--2---:R-:W-:Y:S01]  /*0750*/  STS.64 [R46], R4 ;  /* 0x000000042e007388 */ /* 0x004fe20000000a00 */
[----:B------:R-:W-:-:S03]  /*0760*/  NOP ;  /* 0x0000000000007918 */ /* 0x000fc60000000000 */
[----:B------:R-:W0:Y:S01]  /*0770*/  LDS.64 R10, [R46] ;  /* 0x000000002e0a7984 */ /* 0x000e220000000a00 */
[----:B------:R-:W-:Y:S06]  /*0780*/  BAR.SYNC.DEFER_BLOCKING 0x0 ;  /* 0x0000000000007b1d */ /* 0x000fec0000010000 */
[----:B------:R-:W2:Y:S01]  /*0790*/  LDG.E.64 R6, desc[UR16][R6.64] ;  /* 0x0000001006067981 */ /* 0x000ea2000c1e1b00 */
[----:B------:R-:W-:Y:S01]  /*07a0*/  BSSY.RECONVERGENT B0, `(.L_x_18021) ;  /* 0x0000036000007945 */ /* 0x000fe20003800200 */
[--C-:B-1----:R-:W-:Y:S01]  /*07b0*/  SHF.R.U64 R57, R60, 0x10, R61.reuse ;  /* 0x000000103c397819 */ /* 0x102fe2000000123d */
[----:B------:R-:W-:Y:S01]  /*07c0*/  HADD2.F32 R49, -RZ, R61.H0_H0 ;  /* 0x2000003dff317230 */ /* 0x000fe20000004100 */
[----:B------:R-:W-:Y:S01]  /*07d0*/  SHF.R.U32.HI R61, RZ, 0x10, R61 ;  /* 0x00000010ff3d7819 */ /* 0x000fe2000001163d */
[----:B------:R-:W-:-:S02]  /*07e0*/  HADD2.F32 R47, -RZ, R60.H0_H0 ;  /* 0x2000003cff2f7230 */ /* 0x000fc40000004100 */
[----:B0-----:R-:W-:Y:S01]  /*07f0*/  HADD2.F32 R5, -RZ, R10.H0_H0 ;  /* 0x2000000aff057230 */ /* 0x001fe20000004100 */
[--C-:B------:R-:W-:Y:S02]  /*0800*/  SHF.R.U64 R9, R10, 0x10, R11.reuse ;  /* 0x000000100a097819 */ /* 0x100fe4000000120b */
[----:B------:R-:W-:Y:S01]  /*0810*/  SHF.R.U32.HI R13, RZ, 0x10, R11 ;  /* 0x00000010ff0d7819 */ /* 0x000fe2000001160b */
[----:B------:R-:W-:Y:S02]  /*0820*/  HADD2.F32 R11, -RZ, R11.H0_H0 ;  /* 0x2000000bff0b7230 */ /* 0x000fe40000004100 */
[--C-:B-----5:R-:W-:Y:S01]  /*0830*/  FADD.FTZ R48, R5, R28.reuse ;  /* 0x0000001c05307221 */ /* 0x120fe20000010000 */
[----:B------:R-:W-:Y:S02]  /*0840*/  HADD2.F32 R9, -RZ, R9.H0_H0 ;  /* 0x20000009ff097230 */ /* 0x000fe40000004100 */
[----:B------:R-:W-:Y:S02]  /*0850*/  HADD2.F32 R13, -RZ, R13.H0_H0 ;  /* 0x2000000dff0d7230 */ /* 0x000fe40000004100 */
[--C-:B------:R-:W-:Y:S01]  /*0860*/  FADD.FTZ R50, R11, R28.reuse ;  /* 0x0000001c0b327221 */ /* 0x100fe20000010000 */
[----:B------:R-:W-:Y:S01]  /*0870*/  FSETP.GTU.FTZ.AND P2, PT, R48, 20, PT ;  /* 0x41a000003000780b */ /* 0x000fe20003f5c000 */
[--C-:B------:R-:W-:Y:S01]  /*0880*/  FADD.FTZ R54, R9, R28.reuse ;  /* 0x0000001c09367221 */ /* 0x100fe20000010000 */
[----:B------:R-:W-:-:S02]  /*0890*/  FADD.FTZ R52, R13, R28 ;  /* 0x0000001c0d347221 */ /* 0x000fc40000010000 */
[----:B------:R-:W-:Y:S02]  /*08a0*/  FSETP.GTU.FTZ.AND P0, PT, R50, 20, PT ;  /* 0x41a000003200780b */ /* 0x000fe40003f1c000 */
[----:B------:R-:W-:Y:S02]  /*08b0*/  FSETP.GTU.FTZ.AND P3, PT, R54, 20, PT ;  /* 0x41a000003600780b */ /* 0x000fe40003f7c000 */
[----:B------:R-:W-:Y:S01]  /*08c0*/  FSETP.GTU.FTZ.AND P1, PT, R52, 20, PT ;  /* 0x41a000003400780b */ /* 0x000fe20003f3c000 */
[----:B--2---:R-:W-:Y:S01]  /*08d0*/  STS.64 [R46], R6 ;  /* 0x000000062e007388 */ /* 0x004fe20000000a00 */
[----:B------:R-:W-:-:S03]  /*08e0*/  NOP ;  /* 0x0000000000007918 */ /* 0x000fc60000000000 */
[----:B------:R-:W0:Y:S02]  /*08f0*/  LDS.64 R2, [R46] ;  /* 0x000000002e027984 */ /* 0x000e240000000a00 */
[----:B0-----:R-:W-:Y:S01]  /*0900*/  SHF.R.U64 R0, R2, 0x10, R3 ;  /* 0x0000001002007819 */ /* 0x001fe20000001203 */
        /* <DEDUP_REMOVED lines=31> */
.L_x_18022:
[----:B------:R-:W-:Y:S05]  /*0b00*/  BSYNC.RECONVERGENT B0 ;  /* 0x0000000000007941 */ /* 0x000fea0003800200 */
.L_x_18021:
        /* <DEDUP_REMOVED lines=32> */
.L_x_18024:
[----:B------:R-:W-:Y:S05]  /*0d10*/  BSYNC.RECONVERGENT B0 ;  /* 0x0000000000007941 */ /* 0x000fea0003800200 */
.L_x_18023:
        /* <DEDUP_REMOVED lines=32> */
.L_x_18026:
[----:B------:R-:W-:Y:S05]  /*0f20*/  BSYNC.RECONVERGENT B0 ;  /* 0x0000000000007941 */ /* 0x000fea0003800200 */
.L_x_18025:
        /* <DEDUP_REMOVED lines=32> */
.L_x_18028:
[----:B------:R-:W-:Y:S05]  /*1130*/  BSYNC.RECONVERGENT B0 ;  /* 0x0000000000007941 */ /* 0x000fea0003800200 */
.L_x_18027:
[----:B------:R-:W0:Y:S01]  /*1140*/  LDCU UR4, c[0x0][0x38c] ;  /* 0x00007180ff0477ac */ /* 0x000e220008000800 */
[----:B------:R-:W-:Y:S01]  /*1150*/  HADD2.F32 R5, -RZ, R2.H0_H0 ;  /* 0x20000002ff057230 */ /* 0x000fe20000004100 */
[----:B------:R-:W-:Y:S01]  /*1160*/  SHF.R.U32.HI R69, RZ, 0x10, R3 ;  /* 0x00000010ff457819 */ /* 0x000fe20000011603 */
        /* <DEDUP_REMOVED lines=8> */
[----:B------:R-:W-:Y:S01]  /*11f0*/  HADD2.F32 R69, -RZ, R69.H0_H0 ;  /* 0x20000045ff457230 */ /* 0x000fe20000004100 */
[----:B------:R-:W-:Y:S01]  /*1200*/  IADD3 R58, PT, PT, R42, -0x1, RZ ;  /* 0xffffffff2a3a7810 */ /* 0x000fe20007ffe0ff */
[-C--:B------:R-:W-:Y:S01]  /*1210*/  FMUL.FTZ R60, R5, R26.reuse ;  /* 0x0000001a053c7220 */ /* 0x080fe20000410000 */
[C---:B------:R-:W-:Y:S01]  /*1220*/  FFMA.FTZ R30, R68.reuse, R49, R3 ;  /* 0x00000031441e7223 */ /* 0x040fe20000010003 */
[----:B------:R-:W-:Y:S01]  /*1230*/  MOV R55, RZ ;  /* 0x000000ff00377202 */ /* 0x000fe20000000f00 */
[-C--:B------:R-:W-:Y:S01]  /*1240*/  FMUL.FTZ R77, R68, R26.reuse ;  /* 0x0000001a444d7220 */ /* 0x080fe20000410000 */
[----:B------:R-:W-:Y:S01]  /*1250*/  MOV R51, RZ ;  /* 0x000000ff00337202 */ /* 0x000fe20000000f00 */
[----:B0-----:R-:W-:Y:S01]  /*1260*/  UISETP.GE.AND UP0, UPT, UR4, 0x1, UPT ;  /* 0x000000010400788c */ /* 0x001fe2000bf06270 */
[-C--:B------:R-:W-:Y:S01]  /*1270*/  FMUL.FTZ R59, R69, R26.reuse ;  /* 0x0000001a453b7220 */ /* 0x080fe20000410000 */
[----:B------:R-:W-:Y:S01]  /*1280*/  FMUL.FTZ R62, R63, R26 ;  /* 0x0000001a3f3e7220 */ /* 0x000fe20000410000 */
[----:B------:R-:W-:Y:S01]  /*1290*/  FFMA.FTZ R30, R69, R61, R30 ;  /* 0x0000003d451e7223 */ /* 0x000fe2000001001e */
[----:B------:R-:W-:Y:S06]  /*12a0*/  BAR.SYNC.DEFER_BLOCKING 0x0 ;  /* 0x0000000000007b1d */ /* 0x000fec0000010000 */
        /* <DEDUP_REMOVED lines=24> */
.L_x_18047:
        /* <DEDUP_REMOVED lines=23> */
[C---:B--2---:R-:W-:Y:S01]  /*15a0*/  FMUL.FTZ R6, R23.reuse, R48 ;  /* 0x0000003017067220 */ /* 0x044fe20000410000 */
[----:B------:R-:W-:Y:S01]  /*15b0*/  FMUL.FTZ R7, R22, 1.4426950216293334961 ;  /* 0x3fb8aa3b16077820 */ /* 0x000fe20000410000 */
[C---:B0-----:R-:W-:Y:S01]  /*15c0*/  FMUL.FTZ R9, R23.reuse, R50 ;  /* 0x0000003217097220 */ /* 0x041fe20000410000 */
[----:B------:R-:W-:Y:S01]  /*15d0*/  FMUL.FTZ R10, R23, R54 ;  /* 0x00000036170a7220 */ /* 0x000fe20000410000 */
[----:B------:R-:W-:Y:S01]  /*15e0*/  FMUL.RZ R24, R6, 0.15915493667125701904 ;  /* 0x3e22f98306187820 */ /* 0x000fe2000040c000 */
[----:B------:R-:W-:Y:S01]  /*15f0*/  FMUL.FTZ R6, R7, R48 ;  /* 0x0000003007067220 */ /* 0x000fe20000410000 */
[----:B------:R-:W-:Y:S01]  /*1600*/  FMUL.RZ R84, R9, 0.15915493667125701904 ;  /* 0x3e22f98309547820 */ /* 0x000fe2000040c000 */
[----:B------:R-:W-:Y:S01]  /*1610*/  FMUL.FTZ R9, R23, R52 ;  /* 0x0000003417097220 */ /* 0x000fe20000410000 */
[----:B------:R-:W-:Y:S01]  /*1620*/  MUFU.SIN R11, R24 ;  /* 0x00000018000b7308 */ /* 0x000fe20000000400 */
[----:B------:R-:W-:Y:S01]  /*1630*/  FMUL.RZ R82, R10, 0.15915493667125701904 ;  /* 0x3e22f9830a527820 */ /* 0x000fe2000040c000 */
[----:B------:R-:W-:Y:S01]  /*1640*/  FMUL.FTZ R8, R7, R54 ;  /* 0x0000003607087220 */ /* 0x000fe20000410000 */
[----:B------:R-:W-:-:S05]  /*1650*/  FMUL.RZ R86, R9, 0.15915493667125701904 ;  /* 0x3e22f98309567820 */ /* 0x000fca000040c000 */
[----:B------:R-:W0:Y:S01]  /*1660*/  MUFU.COS R25, R24 ;  /* 0x0000001800197308 */ /* 0x000e220000000000 */
[----:B------:R-:W-:Y:S01]  /*1670*/  FMUL.FTZ R10, R7, R50 ;  /* 0x00000032070a7220 */ /* 0x000fe20000410000 */
[----:B------:R-:W-:-:S06]  /*1680*/  IADD3 R9, PT, PT, R75, UR4, RZ ;  /* 0x000000044b097c10 */ /* 0x000fcc000fffe0ff */
[----:B------:R-:W0:Y:S04]  /*1690*/  MUFU.EX2 R6, R6 ;  /* 0x0000000600067308 */ /* 0x000e280000000800 */
[----:B------:R-:W-:Y:S08]  /*16a0*/  MUFU.SIN R81, R82 ;  /* 0x0000005200517308 */ /* 0x000ff00000000400 */
[----:B------:R1:W2:Y:S08]  /*16b0*/  MUFU.COS R79, R82 ;  /* 0x00000052004f7308 */ /* 0x0002b00000000000 */
[----:B------:R-:W3:Y:S01]  /*16c0*/  MUFU.COS R78, R84 ;  /* 0x00000054004e7308 */ /* 0x000ee20000000000 */
[----:B-1----:R-:W-:-:S07]  /*16d0*/  FMUL.FTZ R82, R7, R52 ;  /* 0x0000003407527220 */ /* 0x002fce0000410000 */
[----:B------:R-:W1:Y:S01]  /*16e0*/  MUFU.COS R87, R86 ;  /* 0x0000005600577308 */ /* 0x000e620000000000 */
[----:B------:R-:W-:-:S07]  /*16f0*/  SEL R7, R9, R44, !P3 ;  /* 0x0000002c09077207 */ /* 0x000fce0005800000 */
[----:B------:R4:W2:Y:S04]  /*1700*/  MUFU.EX2 R80, R8 ;  /* 0x0000000800507308 */ /* 0x0008a80000000800 */
[----:B------:R-:W1:Y:S08]  /*1710*/  MUFU.SIN R85, R86 ;  /* 0x0000005600557308 */ /* 0x000e700000000400 */
[----:B------:R-:W1:Y:S01]  /*1720*/  MUFU.SIN R24, R84 ;  /* 0x0000005400187308 */ /* 0x000e620000000400 */
[----:B----4-:R-:W-:-:S07]  /*1730*/  P2R R8, PR, RZ, 0x8 ;  /* 0x00000008ff087803 */ /* 0x010fce0000000000 */
[----:B------:R4:W3:Y:S04]  /*1740*/  MUFU.EX2 R83, R10 ;  /* 0x0000000a00537308 */ /* 0x0008e80000000800 */
[----:B------:R-:W1:Y:S01]  /*1750*/  MUFU.EX2 R82, R82 ;  /* 0x0000005200527308 */ /* 0x000e620000000800 */
[C---:B0-----:R-:W-:Y:S01]  /*1760*/  FMUL.FTZ R8, R6.reuse, R25 ;  /* 0x0000001906087220 */ /* 0x041fe20000410000 */
[----:B------:R-:W-:Y:S01]  /*1770*/  FMUL.FTZ R9, R6, R11 ;  /* 0x0000000b06097220 */ /* 0x000fe20000410000 */
[-C--:B-----5:R-:W-:Y:S01]  /*1780*/  FMUL.FTZ R6, R4, R3.reuse ;  /* 0x0000000304067220 */ /* 0x0a0fe20000410000 */
[----:B----4-:R-:W-:Y:S01]  /*1790*/  LEA R10, R7, UR5, 0x3 ;  /* 0x00000005070a7c11 */ /* 0x010fe2000f8e18ff */
[C---:B------:R-:W-:Y:S01]  /*17a0*/  FMUL.FTZ R7, R5.reuse, R3 ;  /* 0x0000000305077220 */ /* 0x040fe20000410000 */
[C---:B--2---:R-:W-:Y:S01]  /*17b0*/  FMUL.FTZ R79, R80.reuse, R79 ;  /* 0x0000004f504f7220 */ /* 0x044fe20000410000 */
[-C--:B------:R-:W-:Y:S01]  /*17c0*/  FFMA.FTZ R6, R5, R2.reuse, R6 ;  /* 0x0000000205067223 */ /* 0x080fe20000010006 */
[----:B------:R-:W-:Y:S01]  /*17d0*/  FMUL.FTZ R80, R80, R81 ;  /* 0x0000005150507220 */ /* 0x000fe20000410000 */
[----:B------:R0:W-:Y:S01]  /*17e0*/  STS.64 [R10+0x560], R8 ;  /* 0x000560080a007388 */ /* 0x0001e20000000a00 */
[----:B------:R-:W-:Y:S01]  /*17f0*/  FFMA.FTZ R7, R4, R2, -R7 ;  /* 0x0000000204077223 */ /* 0x000fe20000010807 */
[C---:B---3--:R-:W-:Y:S01]  /*1800*/  FMUL.FTZ R81, R83.reuse, R78 ;  /* 0x0000004e53517220 */ /* 0x048fe20000410000 */
[C---:B-1----:R-:W-:Y:S01]  /*1810*/  FMUL.FTZ R78, R82.reuse, R87 ;  /* 0x00000057524e7220 */ /* 0x042fe20000410000 */
        /* <DEDUP_REMOVED lines=20> */
.L_x_18031:
[----:B------:R0:W1:Y:S02]  /*1960*/  LDS.64 R10, [R97+0x1568] ;  /* 0x00156800610a7984 */ /* 0x0000640000000a00 */
.L_x_18032:
[----:B------:R-:W-:Y:S05]  /*1970*/  BSYNC.RECONVERGENT B0 ;  /* 0x0000000000007941 */ /* 0x000fea0003800200 */
.L_x_18030:
        /* <DEDUP_REMOVED lines=33> */
[----:B------:R-:W-:-:S02]  /*1b90*/  ISETP.NE.OR P4, PT, R34, RZ, P4 ;  /* 0x000000ff2200720c */ /* 0x000fc40002785670 */
[----:B------:R-:W-:Y:S01]  /*1ba0*/  FADD.FTZ R90, RZ, R95 ;  /* 0x0000005fff5a7221 */ /* 0x000fe20000010000 */
[-C--:B------:R-:W-:Y:S01]  /*1bb0*/  FFMA.FTZ R95, R81, R2.reuse, -R6 ;  /* 0x00000002515f7223 */ /* 0x080fe20000010806 */
[----:B------:R-:W-:Y:S01]  /*1bc0*/  FMUL.FTZ R2, R83, R2 ;  /* 0x0000000253027220 */ /* 0x000fe20000410000 */
[----:B------:R-:W-:Y:S01]  /*1bd0*/  FADD.FTZ R92, R74, R5 ;  /* 0x000000054a5c7221 */ /* 0x000fe20000010000 */
[----:B------:R-:W-:Y:S01]  /*1be0*/  ISETP.GT.U32.AND P5, PT, R96, 0xf, PT ;  /* 0x0000000f6000780c */ /* 0x000fe20003fa4070 */
[----:B------:R-:W2:Y:S01]  /*1bf0*/  SHFL.UP PT, R6, R90, 0x1, RZ ;  /* 0x042000005a067989 */ /* 0x000ea200000e00ff */
[----:B------:R-:W-:Y:S01]  /*1c00*/  FFMA.FTZ R3, R81, R4, R2 ;  /* 0x0000000451037223 */ /* 0x000fe20000010002 */
[C---:B------:R-:W-:Y:S02]  /*1c10*/  FMUL.FTZ R5, R82.reuse, R95 ;  /* 0x0000005f52057220 */ /* 0x040fe40000410000 */
[----:B------:R-:W4:Y:S01]  /*1c20*/  SHFL.UP PT, R4, R92, 0x1, RZ ;  /* 0x042000005c047989 */ /* 0x000f2200000e00ff */
[-C--:B------:R-:W-:Y:S01]  /*1c30*/  FMUL.FTZ R2, R82, R3.reuse ;  /* 0x0000000352027220 */ /* 0x080fe20000410000 */
[----:B------:R-:W-:-:S03]  /*1c40*/  FFMA.FTZ R94, R78, R3, R5 ;  /* 0x000000034e5e7223 */ /* 0x000fc60000010005 */
[----:B------:R-:W-:Y:S02]  /*1c50*/  FFMA.FTZ R95, R78, R95, -R2 ;  /* 0x0000005f4e5f7223 */ /* 0x000fe40000010802 */
        /* <DEDUP_REMOVED lines=49> */
[CC--:B--2---:R-:W-:Y:S01]  /*1f70*/  FFMA.FTZ R7, R95.reuse, R4.reuse, -R6 ;  /* 0x000000045f077223 */ /* 0x0c4fe20000010806 */
[----:B------:R-:W-:Y:S01]  /*1f80*/  FFMA.FTZ R99, R94, R4, R99 ;  /* 0x000000045e637223 */ /* 0x000fe20000010063 */
[----:B------:R-:W-:Y:S02]  /*1f90*/  FMUL.FTZ R4, R82, R91 ;  /* 0x0000005b52047220 */ /* 0x000fe40000410000 */
[----:B------:R-:W-:Y:S01]  /*1fa0*/  @P1 FADD.FTZ R92, R92, R7 ;  /* 0x000000075c5c1221 */ /* 0x000fe20000010000 */
[----:B------:R-:W-:Y:S01]  /*1fb0*/  FMUL.FTZ R7, R82, R93 ;  /* 0x0000005d52077220 */ /* 0x000fe20000410000 */
[-C--:B---3--:R-:W-:Y:S01]  /*1fc0*/  FMUL.FTZ R5, R94, R3.reuse ;  /* 0x000000035e057220 */ /* 0x088fe20000410000 */
[----:B------:R-:W-:Y:S01]  /*1fd0*/  @P1 FADD.FTZ R90, R90, R99 ;  /* 0x000000635a5a1221 */ /* 0x000fe20000010000 */
[C---:B------:R-:W-:Y:S01]  /*1fe0*/  FMUL.FTZ R3, R95.reuse, R3 ;  /* 0x000000035f037220 */ /* 0x040fe20000410000 */
        /* <DEDUP_REMOVED lines=15> */
[C---:B------:R-:W-:Y:S01]  /*20e0*/  FMUL.FTZ R3, R83.reuse, R2 ;  /* 0x0000000253037220 */ /* 0x040fe20000410000 */
[----:B------:R-:W-:Y:S01]  /*20f0*/  FMUL.FTZ R104, R83, R98 ;  /* 0x0000006253687220 */ /* 0x000fe20000410000 */
[C---:B------:R-:W-:Y:S01]  /*2100*/  FFMA.FTZ R99, R81.reuse, R100, R99 ;  /* 0x0000006451637223 */ /* 0x040fe20000010063 */
[----:B------:R-:W3:Y:S01]  /*2110*/  SHFL.UP PT, R4, R95, 0x10, RZ ;  /* 0x060000005f047989 */ /* 0x000ee200000e00ff */
[C---:B------:R-:W-:Y:S01]  /*2120*/  FFMA.FTZ R102, R81.reuse, R102, -R101 ;  /* 0x0000006651667223 */ /* 0x040fe20000010865 */
[C---:B------:R-:W-:Y:S01]  /*2130*/  FFMA.FTZ R3, R81.reuse, R98, -R3 ;  /* 0x0000006251037223 */ /* 0x040fe20000010803 */
[----:B------:R-:W-:Y:S01]  /*2140*/  FADD.FTZ R99, R86, R99 ;  /* 0x0000006356637221 */ /* 0x000fe20000010000 */
[----:B------:R-:W-:Y:S01]  /*2150*/  FFMA.FTZ R2, R81, R2, R104 ;  /* 0x0000000251027223 */ /* 0x000fe20000010068 */
[----:B------:R-:W-:Y:S01]  /*2160*/  FADD.FTZ R102, R87, R102 ;  /* 0x0000006657667221 */ /* 0x000fe20000010000 */
[C---:B------:R-:W-:Y:S01]  /*2170*/  FMUL.FTZ R98, R80.reuse, R3 ;  /* 0x0000000350627220 */ /* 0x040fe20000410000 */
[----:B------:R-:W-:Y:S01]  /*2180*/  ISETP.GE.AND P1, PT, R45, 0x10, PT ;  /* 0x000000102d00780c */ /* 0x000fe20003f26270 */
[C---:B------:R-:W-:Y:S01]  /*2190*/  FMUL.FTZ R101, R80.reuse, R99 ;  /* 0x0000006350657220 */ /* 0x040fe20000410000 */
[C---:B------:R-:W-:Y:S01]  /*21a0*/  FMUL.FTZ R100, R80.reuse, R2 ;  /* 0x0000000250647220 */ /* 0x040fe20000410000 */
[----:B------:R-:W-:Y:S01]  /*21b0*/  FMUL.FTZ R104, R80, R102 ;  /* 0x0000006650687220 */ /* 0x000fe20000410000 */
[C---:B------:R-:W-:Y:S01]  /*21c0*/  FFMA.FTZ R2, R79.reuse, R2, R98 ;  /* 0x000000024f027223 */ /* 0x040fe20000010062 */
[CC--:B0-----:R-:W-:Y:S01]  /*21d0*/  FMUL.FTZ R98, R94.reuse, R7.reuse ;  /* 0x000000075e627220 */ /* 0x0c1fe20000410000 */
[----:B------:R-:W-:Y:S01]  /*21e0*/  FFMA.FTZ R102, R79, R102, -R101 ;  /* 0x000000664f667223 */ /* 0x000fe20000010865 */
[----:B------:R-:W-:Y:S01]  /*21f0*/  FMUL.FTZ R101, R95, R7 ;  /* 0x000000075f657220 */ /* 0x000fe20000410000 */
[----:B------:R-:W-:Y:S01]  /*2200*/  FFMA.FTZ R103, R79, R99, R104 ;  /* 0x000000634f677223 */ /* 0x000fe20000010068 */
[-C--:B-1----:R-:W-:Y:S01]  /*2210*/  FFMA.FTZ R99, R95, R6.reuse, -R98 ;  /* 0x000000065f637223 */ /* 0x082fe20000010862 */
[----:B------:R-:W-:Y:S01]  /*2220*/  FFMA.FTZ R3, R79, R3, -R100 ;  /* 0x000000034f037223 */ /* 0x000fe20000010864 */
        /* <DEDUP_REMOVED lines=34> */
.L_x_18034:
[----:B------:R-:W-:Y:S05]  /*2450*/  BSYNC.RECONVERGENT B0 ;  /* 0x0000000000007941 */ /* 0x000fea0003800200 */
.L_x_18033:
        /* <DEDUP_REMOVED lines=17> */
.L_x_18036:
[----:B------:R-:W-:Y:S05]  /*2570*/  BSYNC.RECONVERGENT B0 ;  /* 0x0000000000007941 */ /* 0x000fea0003800200 */
.L_x_18035:
        /* <DEDUP_REMOVED lines=16> */
.L_x_18038:
[----:B------:R-:W-:Y:S05]  /*2680*/  BSYNC.RECONVERGENT B0 ;  /* 0x0000000000007941 */ /* 0x000fea0003800200 */
.L_x_18037:
        /* <DEDUP_REMOVED lines=16> */
.L_x_18040:
[----:B------:R-:W-:Y:S05]  /*2790*/  BSYNC.RECONVERGENT B0 ;  /* 0x0000000000007941 */ /* 0x000fea0003800200 */
.L_x_18039:
        /* <DEDUP_REMOVED lines=16> */
.L_x_18042:
[----:B------:R-:W-:Y:S05]  /*28a0*/  BSYNC.RECONVERGENT B0 ;  /* 0x0000000000007941 */ /* 0x000fea0003800200 */
.L_x_18041:
        /* <DEDUP_REMOVED lines=86> */
[----:B------:R-:W-:Y:S01]  /*2e10*/  FFMA.FTZ R9, R78, R102, -R9 ;  /* 0x000000664e097223 */ /* 0x000fe20000010809 */
[----:B------:R-:W-:Y:S01]  /*2e20*/  FADD.FTZ R95, RZ, R10 ;  /* 0x0000000aff5f7221 */ /* 0x000fe20000010000 */
[----:B------:R-:W-:Y:S01]  /*2e30*/  FFMA.FTZ R10, R79, R8, -R82 ;  /* 0x000000084f0a7223 */ /* 0x000fe20000010852 */
[----:B------:R-:W-:Y:S01]  /*2e40*/  FMUL.FTZ R82, R88, R50 ;  /* 0x0000003258527220 */ /* 0x000fe20000410000 */
[----:B------:R-:W-:Y:S01]  /*2e50*/  FFMA.FTZ R104, R78, R81, R11 ;  /* 0x000000514e687223 */ /* 0x000fe2000001000b */
[----:B------:R-:W-:Y:S01]  /*2e60*/  FFMA.FTZ R103, R94, R101, -R103 ;  /* 0x000000655e677223 */ /* 0x000fe20000010867 */
[----:B------:R-:W-:Y:S01]  /*2e70*/  FFMA.FTZ R100, R68, R102, R99 ;  /* 0x0000006644647223 */ /* 0x000fe20000010063 */
[----:B------:R-:W-:Y:S01]  /*2e80*/  FADD.FTZ R101, R74, R9 ;  /* 0x000000094a657221 */ /* 0x000fe20000010000 */
        /* <DEDUP_REMOVED lines=101> */
.L_x_18044:
[----:B------:R-:W-:Y:S05]  /*34e0*/  BSYNC.RECONVERGENT B0 ;  /* 0x0000000000007941 */ /* 0x000fea0003800200 */
.L_x_18043:
        /* <DEDUP_REMOVED lines=34> */
.L_x_18046:
[----:B------:R-:W-:Y:S05]  /*3710*/  BSYNC.RECONVERGENT B0 ;  /* 0x0000000000007941 */ /* 0x000fea0003800200 */
.L_x_18045:
[----:B------:R-:W-:-:S04]  /*3720*/  UIADD3 UR4, UPT, UPT, UR4, 0x1, URZ ;  /* 0x0000000104047890 */ /* 0x000fc8000fffe0ff */
[----:B------:R-:W-:-:S09]  /*3730*/  UISETP.GE.AND UP0, UPT, UR4, UR8, UPT ;  /* 0x000000080400728c */ /* 0x000fd2000bf06270 */
[----:B------:R-:W-:Y:S05]  /*3740*/  BRA.U !UP0, `(.L_x_18047) ;  /* 0xffffffdd08387547 */ /* 0x000fea000b83ffff */
.L_x_18029:
[----:B------:R-:W-:Y:S06]  /*3750*/  BAR.SYNC.DEFER_BLOCKING 0x0 ;  /* 0x0000000000007b1d */ /* 0x000fec0000010000 */
[----:B------:R-:W-:Y:S02]  /*3760*/  F2F.F16.F32 R2, R62 ;  /* 0x0000003e00027304 */ /* 0x000fe40000200800 */
[----:B------:R-:W3:Y:S01]  /*3770*/  LDC.64 R14, c[0x0][0x4f8] ;  /* 0x00013e00ff0e7b82 */ /* 0x000ee20000000a00 */
[----:B------:R-:W4:Y:S01]  /*3780*/  LDCU.64 UR6, c[0x0][0x500] ;  /* 0x0000a000ff0677ac */ /* 0x000f220008000a00 */
[----:B------:R-:W5:Y:S04]  /*3790*/  LDG.E.64 R16, desc[UR16][R16.64] ;  /* 0x0000001010107981 */ /* 0x000f68000c1e1b00 */
[----:B------:R-:W-:Y:S08]  /*37a0*/  F2F.F16.F32 R77, R77 ;  /* 0x0000004d004d7304 */ /* 0x000ff00000200800 */
[----:B01----:R-:W0:Y:S08]  /*37b0*/  F2F.F16.F32 R10, R59 ;  /* 0x0000003b000a7304 */ /* 0x003e300000200800 */
[----:B------:R-:W1:Y:S01]  /*37c0*/  F2F.F16.F32 R11, R60 ;  /* 0x0000003c000b7304 */ /* 0x000e620000200800 */
[----:B0-----:R-:W-:Y:S01]  /*37d0*/  PRMT R77, R77, 0x5410, R10 ;  /* 0x000054104d4d7816 */ /* 0x001fe2000000000a */
[----:B-----5:R0:W-:Y:S01]  /*37e0*/  STS.64 [R46], R16 ;  /* 0x000000102e007388 */ /* 0x0201e20000000a00 */
[----:B------:R-:W-:-:S03]  /*37f0*/  NOP ;  /* 0x0000000000007918 */ /* 0x000fc60000000000 */
[----:B--2---:R-:W2:Y:S01]  /*3800*/  LDS.64 R6, [R46] ;  /* 0x000000002e067984 */ /* 0x004ea20000000a00 */
[----:B0-----:R-:W0:Y:S01]  /*3810*/  LDC.64 R16, c[0x0][0x550] ;  /* 0x00015400ff107b82 */ /* 0x001e220000000a00 */
[----:B--2---:R-:W-:Y:S02]  /*3820*/  HADD2.F32 R5, -RZ, R7.H0_H0 ;  /* 0x20000007ff057230 */ /* 0x004fe40000004100 */
[----:B------:R-:W-:-:S03]  /*3830*/  HADD2.F32 R3, -RZ, R6.H0_H0 ;  /* 0x20000006ff037230 */ /* 0x000fc60000004100 */
[--C-:B------:R-:W-:Y:S01]  /*3840*/  FADD.FTZ R4, R5, R28.reuse ;  /* 0x0000001c05047221 */ /* 0x100fe20000010000 */
[--C-:B------:R-:W-:Y:S01]  /*3850*/  SHF.R.U32.HI R5, RZ, 0x10, R7.reuse ;  /* 0x00000010ff057819 */ /* 0x100fe20000011607 */
[----:B------:R-:W-:Y:S01]  /*3860*/  FADD.FTZ R0, R3, R28 ;  /* 0x0000001c03007221 */ /* 0x000fe20000010000 */
[----:B------:R-:W-:Y:S01]  /*3870*/  SHF.R.U64 R3, R6, 0x10, R7 ;  /* 0x0000001006037819 */ /* 0x000fe20000001207 */
[----:B------:R-:W-:Y:S01]  /*3880*/  BAR.SYNC.DEFER_BLOCKING 0x0 ;  /* 0x0000000000007b1d */ /* 0x000fe20000010000 */
[----:B------:R-:W-:Y:S01]  /*3890*/  FSETP.GTU.FTZ.AND P2, PT, R4, 20, PT ;  /* 0x41a000000400780b */ /* 0x000fe20003f5c000 */
[----:B------:R-:W-:Y:S01]  /*38a0*/  HADD2.F32 R5, -RZ, R5.H0_H0 ;  /* 0x20000005ff057230 */ /* 0x000fe20000004100 */
[----:B------:R-:W-:Y:S01]  /*38b0*/  FSETP.GTU.FTZ.AND P0, PT, R0, 20, PT ;  /* 0x41a000000000780b */ /* 0x000fe20003f1c000 */
[----:B------:R-:W-:-:S03]  /*38c0*/  HADD2.F32 R3, -RZ, R3.H0_H0 ;  /* 0x20000003ff037230 */ /* 0x000fc60000004100 */
[--C-:B------:R-:W-:Y:S02]  /*38d0*/  FADD.FTZ R5, R5, R28.reuse ;  /* 0x0000001c05057221 */ /* 0x100fe40000010000 */
[----:B------:R-:W-:-:S03]  /*38e0*/  FADD.FTZ R3, R3, R28 ;  /* 0x0000001c03037221 */ /* 0x000fc60000010000 */
[----:B------:R-:W-:Y:S02]  /*38f0*/  FSETP.GTU.FTZ.AND P3, PT, R5, 20, PT ;  /* 0x41a000000500780b */ /* 0x000fe40003f7c000 */
[----:B------:R-:W-:Y:S01]  /*3900*/  @!P2 FMUL.FTZ R4, R4, -1.4426950216293334961 ;  /* 0xbfb8aa3b0404a820 */ /* 0x000fe20000410000 */
[----:B------:R-:W-:Y:S01]  /*3910*/  FSETP.GTU.FTZ.AND P1, PT, R3, 20, PT ;  /* 0x41a000000300780b */ /* 0x000fe20003f3c000 */
[----:B------:R-:W-:-:S04]  /*3920*/  @!P0 FMUL.FTZ R0, R0, -1.4426950216293334961 ;  /* 0xbfb8aa3b00008820 */ /* 0x000fc80000410000 */
[----:B------:R-:W2:Y:S04]  /*3930*/  @!P2 MUFU.EX2 R4, R4 ;  /* 0x000000040004a308 */ /* 0x000ea80000000800 */
[----:B------:R-:W5:Y:S01]  /*3940*/  @!P0 MUFU.EX2 R0, R0 ;  /* 0x0000000000008308 */ /* 0x000f620000000800 */
[----:B------:R-:W-:-:S03]  /*3950*/  @!P3 FMUL.FTZ R9, R5, -1.4426950216293334961 ;  /* 0xbfb8aa3b0509b820 */ /* 0x000fc60000410000 */
[----:B------:R-:W-:Y:S01]  /*3960*/  @!P1 FMUL.FTZ R7, R3, -1.4426950216293334961 ;  /* 0xbfb8aa3b03079820 */ /* 0x000fe20000410000 */
[----:B------:R-:W-:Y:S02]  /*3970*/  IMAD.WIDE.U32 R2, R2, 0x10000, RZ ;  /* 0x0001000002027825 */ /* 0x000fe400078e00ff */
[----:B------:R-:W-:Y:S02]  /*3980*/  @!P3 MUFU.EX2 R9, R9 ;  /* 0x000000090009b308 */ /* 0x000fe40000000800 */
[----:B--2---:R-:W-:Y:S02]  /*3990*/  @!P2 FADD.FTZ R8, R4, 1 ;  /* 0x3f8000000408a421 */ /* 0x004fe40000010000 */
[----:B------:R-:W2:Y:S01]  /*39a0*/  @!P1 MUFU.EX2 R7, R7 ;  /* 0x0000000700079308 */ /* 0x000ea20000000800 */
[----:B------:R-:W-:Y:S02]  /*39b0*/  LOP3.LUT R5, R77, R3, RZ, 0xfc, !PT ;  /* 0x000000034d057212 */ /* 0x000fe400078efcff */
[----:B-1----:R-:W-:Y:S01]  /*39c0*/  LOP3.LUT R4, R2, R11, RZ, 0xfc, !PT ;  /* 0x0000000b02047212 */ /* 0x002fe200078efcff */
[----:B-----5:R-:W-:Y:S01]  /*39d0*/  @!P0 FADD.FTZ R6, R0, 1 ;  /* 0x3f80000000068421 */ /* 0x020fe20000010000 */
[----:B------:R-:W1:Y:S03]  /*39e0*/  @!P2 MUFU.RCP R8, R8 ;  /* 0x000000080008a308 */ /* 0x000e660000001000 */
[----:B------:R3:W-:Y:S01]  /*39f0*/  STS.64 [R46], R4 ;  /* 0x000000042e007388 */ /* 0x0007e20000000a00 */
[----:B------:R-:W-:Y:S01]  /*3a00*/  NOP ;  /* 0x0000000000007918 */ /* 0x000fe20000000000 */
[----:B--2---:R-:W-:-:S02]  /*3a10*/  @!P1 FADD.FTZ R0, R7, 1 ;  /* 0x3f80000007009421 */ /* 0x004fc40000010000 */
[----:B------:R-:W2:Y:S01]  /*3a20*/  LDS.64 R2, [R46] ;  /* 0x000000002e027984 */ /* 0x000ea20000000a00 */
[----:B------:R-:W5:Y:S01]  /*3a30*/  @!P0 MUFU.RCP R10, R6 ;  /* 0x00000006000a8308 */ /* 0x000f620000001000 */
[----:B------:R-:W-:Y:S01]  /*3a40*/  @!P3 FADD.FTZ R7, R9, 1 ;  /* 0x3f8000000907b421 */ /* 0x000fe20000010000 */
[----:B-1----:R-:W-:Y:S01]  /*3a50*/  @!P2 FMUL.FTZ R55, R55, R8 ;  /* 0x000000083737a220 */ /* 0x002fe20000410000 */
[----:B------:R-:W-:-:S05]  /*3a60*/  SHF.L.U32 R8, R58, 0x7, RZ ;  /* 0x000000073a087819 */ /* 0x000fca00000006ff */
[----:B------:R-:W1:Y:S01]  /*3a70*/  @!P1 MUFU.RCP R0, R0 ;  /* 0x0000000000009308 */ /* 0x000e620000001000 */
[----:B------:R-:W-:Y:S02]  /*3a80*/  IADD3 R36, P2, PT, R36, -0x100, RZ ;  /* 0xffffff0024247810 */ /* 0x000fe40007f5e0ff */
[--C-:B------:R-:W-:Y:S02]  /*3a90*/  SHF.R.S32.HI R9, RZ, 0x1f, R8.reuse ;  /* 0x0000001fff097819 */ /* 0x100fe40000011408 */
[----:B------:R-:W-:Y:S01]  /*3aa0*/  IADD3.X R39, PT, PT, R39, -0x1, RZ, P2, !PT ;  /* 0xffffffff27277810 */ /* 0x000fe200017fe4ff */
[----:B---3--:R-:W-:Y:S02]  /*3ab0*/  IMAD.WIDE.U32 R4, R14, UR18, R8 ;  /* 0x000000120e047c25 */ /* 0x008fe4000f8e0008 */
[----:B------:R-:W3:Y:S02]  /*3ac0*/  @!P3 MUFU.RCP R7, R7 ;  /* 0x000000070007b308 */ /* 0x000ee40000001000 */
[----:B-----5:R-:W-:Y:S01]  /*3ad0*/  @!P0 FMUL.FTZ R51, R51, R10 ;  /* 0x0000000a33338220 */ /* 0x020fe20000410000 */
[----:B------:R-:W-:-:S03]  /*3ae0*/  IMAD R5, R15, UR18, R5 ;  /* 0x000000120f057c24 */ /* 0x000fc6000f8e0205 */
[----:B------:R-:W-:Y:S01]  /*3af0*/  FADD.FTZ R32, R51, R32 ;  /* 0x0000002033207221 */ /* 0x000fe20000010000 */
[----:B----4-:R-:W-:Y:S01]  /*3b00*/  IMAD.WIDE.U32 R4, R27, UR6, R4 ;  /* 0x000000061b047c25 */ /* 0x010fe2000f8e0004 */
[----:B------:R4:W-:Y:S03]  /*3b10*/  F2F.F16.F32 R12, R55 ;  /* 0x00000037000c7304 */ /* 0x0009e60000200800 */
[----:B-1----:R-:W-:Y:S01]  /*3b20*/  @!P1 FMUL.FTZ R53, R53, R0 ;  /* 0x0000000035359220 */ /* 0x002fe20000410000 */
[----:B------:R-:W-:Y:S01]  /*3b30*/  IADD3 R40, P1, PT, R40, -0x100, RZ ;  /* 0xffffff0028287810 */ /* 0x000fe20007f3e0ff */
[----:B------:R-:W-:Y:S01]  /*3b40*/  IMAD R0, R27, UR7, R5 ;  /* 0x000000071b007c24 */ /* 0x000fe2000f8e0205 */
[----:B0-----:R-:W-:Y:S01]  /*3b50*/  LEA R10, P0, R4, R16, 0x1 ;  /* 0x00000010040a7211 */ /* 0x001fe200078008ff */
[----:B------:R-:W0:Y:S01]  /*3b60*/  LDCU.64 UR6, c[0x0][0x520] ;  /* 0x0000a400ff0677ac */ /* 0x000e220008000a00 */
[----:B------:R-:W-:Y:S01]  /*3b70*/  FADD.FTZ R32, R32, R53 ;  /* 0x0000003520207221 */ /* 0x000fe20000010000 */
[----:B------:R-:W-:Y:S01]  /*3b80*/  IADD3.X R43, PT, PT, R43, -0x1, RZ, P1, !PT ;  /* 0xffffffff2b2b7810 */ /* 0x000fe20000ffe4ff */
[----:B------:R-:W1:Y:S01]  /*3b90*/  F2F.F16.F32 R6, R53 ;  /* 0x0000003500067304 */ /* 0x000e620000200800 */
[----:B------:R-:W-:Y:S01]  /*3ba0*/  LEA.HI.X R11, R4, R17, R0, 0x1, P0 ;  /* 0x00000011040b7211 */ /* 0x000fe200000f0c00 */
[----:B---3--:R-:W-:Y:S01]  /*3bb0*/  @!P3 FMUL.FTZ R56, R56, R7 ;  /* 0x000000073838b220 */ /* 0x008fe20000410000 */
[----:B------:R-:W3:Y:S01]  /*3bc0*/  LDC.64 R16, c[0x0][0x518] ;  /* 0x00014600ff107b82 */ /* 0x000ee20000000a00 */
[----:B----4-:R-:W-:Y:S01]  /*3bd0*/  FADD.FTZ R55, R32, R55 ;  /* 0x0000003720377221 */ /* 0x010fe20000010000 */
[----:B------:R-:W-:Y:S01]  /*3be0*/  IADD3 R38, P3, PT, R38, -0x100, RZ ;  /* 0xffffff0026267810 */ /* 0x000fe20007f7e0ff */
[----:B------:R-:W-:-:S02]  /*3bf0*/  IMAD.WIDE.U32 R4, R34, 0x8, R10 ;  /* 0x0000000822047825 */ /* 0x000fc400078e000a */
[----:B------:R-:W4:Y:S02]  /*3c00*/  F2F.F16.F32 R15, R56 ;  /* 0x00000038000f7304 */ /* 0x000f240000200800 */
[----:B------:R-:W-:Y:S01]  /*3c10*/  FADD.FTZ R32, R55, R56 ;  /* 0x0000003837207221 */ /* 0x000fe20000010000 */
[----:B------:R-:W-:Y:S01]  /*3c20*/  IADD3.X R41, PT, PT, R41, -0x1, RZ, P3, !PT ;  /* 0xffffffff29297810 */ /* 0x000fe20001ffe4ff */
[----:B--2---:R2:W-:Y:S01]  /*3c30*/  STG.E.64 desc[UR16][R4.64], R2 ;  /* 0x0000000204007986 */ /* 0x0045e2000c101b10 */
[----:B-1----:R-:W-:-:S03]  /*3c40*/  IMAD.WIDE.U32 R6, R6, 0x10000, RZ ;  /* 0x0001000006067825 */ /* 0x002fc600078e00ff */
[----:B------:R-:W1:Y:S01]  /*3c50*/  F2F.F16.F32 R13, R51 ;  /* 0x00000033000d7304 */ /* 0x000e620000200800 */
[----:B----4-:R-:W-:-:S04]  /*3c60*/  PRMT R15, R12, 0x5410, R15 ;  /* 0x000054100c0f7816 */ /* 0x010fc8000000000f */
[----:B------:R-:W-:Y:S01]  /*3c70*/  LOP3.LUT R11, R15, R7, RZ, 0xfc, !PT ;  /* 0x000000070f0b7212 */ /* 0x000fe200078efcff */
[----:B---3--:R-:W-:Y:S01]  /*3c80*/  IMAD.WIDE.U32 R8, R16, UR18, R8 ;  /* 0x0000001210087c25 */ /* 0x008fe2000f8e0008 */
[----:B-1----:R-:W-:Y:S01]  /*3c90*/  LOP3.LUT R10, R6, R13, RZ, 0xfc, !PT ;  /* 0x0000000d060a7212 */ /* 0x002fe200078efcff */
[----:B------:R-:W-:Y:S02]  /*3ca0*/  BAR.SYNC.DEFER_BLOCKING 0x0 ;  /* 0x0000000000007b1d */ /* 0x000fe40000010000 */
[----:B------:R-:W-:Y:S02]  /*3cb0*/  IMAD R9, R17, UR18, R9 ;  /* 0x0000001211097c24 */ /* 0x000fe4000f8e0209 */
[----:B0-----:R-:W-:-:S04]  /*3cc0*/  IMAD.WIDE.U32 R8, R27, UR6, R8 ;  /* 0x000000061b087c25 */ /* 0x001fc8000f8e0008 */
[----:B------:R-:W2:Y:S01]  /*3cd0*/  LDC.64 R12, c[0x0][0x560] ;  /* 0x00015800ff0c7b82 */ /* 0x000ea20000000a00 */
[----:B------:R-:W-:Y:S01]  /*3ce0*/  IMAD R0, R27, UR7, R9 ;  /* 0x000000071b007c24 */ /* 0x000fe2000f8e0209 */
[----:B------:R-:W-:Y:S01]  /*3cf0*/  STS.64 [R46], R10 ;  /* 0x0000000a2e007388 */ /* 0x000fe20000000a00 */
[----:B------:R-:W-:-:S03]  /*3d00*/  NOP ;  /* 0x0000000000007918 */ /* 0x000fc60000000000 */
[----:B------:R-:W0:Y:S01]  /*3d10*/  LDS.64 R6, [R46] ;  /* 0x000000002e067984 */ /* 0x000e220000000a00 */
[----:B--2---:R-:W-:-:S04]  /*3d20*/  LEA R2, P0, R8, R12, 0x1 ;  /* 0x0000000c08027211 */ /* 0x004fc800078008ff */
[----:B------:R-:W-:Y:S02]  /*3d30*/  LEA.HI.X R3, R8, R13, R0, 0x1, P0 ;  /* 0x0000000d08037211 */ /* 0x000fe400000f0c00 */
[----:B------:R-:W-:Y:S02]  /*3d40*/  ISETP.GT.AND P0, PT, R42, 0x1, PT ;  /* 0x000000012a00780c */ /* 0x000fe40003f04270 */
[----:B------:R-:W-:Y:S01]  /*3d50*/  MOV R42, R58 ;  /* 0x0000003a002a7202 */ /* 0x000fe20000000f00 */
[----:B------:R-:W-:-:S05]  /*3d60*/  IMAD.WIDE.U32 R2, R34, 0x8, R2 ;  /* 0x0000000822027825 */ /* 0x000fca00078e0002 */
[----:B0-----:R0:W-:Y:S05]  /*3d70*/  STG.E.64 desc[UR16][R2.64], R6 ;  /* 0x0000000602007986 */ /* 0x0011ea000c101b10 */
[----:B------:R-:W-:Y:S05]  /*3d80*/  @P0 BRA `(.L_x_18048) ;  /* 0xffffffc800280947 */ /* 0x000fea000383ffff */
.L_x_18020:
        /* <DEDUP_REMOVED lines=34> */
.L_x_18050:
[----:B------:R-:W-:Y:S05]  /*3fb0*/  BSYNC.RECONVERGENT B0 ;  /* 0x0000000000007941 */ /* 0x000fea0003800200 */
.L_x_18049:
        /* <DEDUP_REMOVED lines=26> */
.L_x_18052:
[----:B------:R-:W-:Y:S05]  /*4160*/  BSYNC.RECONVERGENT B0 ;  /* 0x0000000000007941 */ /* 0x000fea0003800200 */
.L_x_18051:
        /* <DEDUP_REMOVED lines=22> */
.L_x_18054:
        /* <DEDUP_REMOVED lines=60> */
.L_x_18053:
[----:B------:R-:W-:Y:S05]  /*4690*/  EXIT ;  /* 0x000000000000794d */ /* 0x000fea0003800000 */
.L_x_18055:
        /* <DEDUP_REMOVED lines=14> */
.L_x_18809:


//--------------------- .text._Z25selective_scan_bwd_kernelI32Selective_Scan_bwd_kernel_traitsILi32ELi4ELb1ELb0ELb0ELb1ELb1EN3c104HalfENS1_7complexIfEEEEv12SSMParamsBwd --------------------------
	.section	.text._Z25selective_scan_bwd_kernelI32Selective_Scan_bwd_kernel_traitsILi32ELi4ELb1ELb0ELb0ELb1ELb1EN3c104HalfENS1_7complexIfEEEEv12SSMParamsBwd,"ax",@progbits
	.align	128
        .global         _Z25selective_scan_bwd_kernelI32Selective_Scan_bwd_kernel_traitsILi32ELi4ELb1ELb0ELb0ELb1ELb1EN3c104HalfENS1_7complexIfEEEEv12SSMParamsBwd
        .type           _Z25selective_scan_bwd_kernelI32Selective_Scan_bwd_kernel_traitsILi32ELi4ELb1ELb0ELb0ELb1ELb1EN3c104HalfENS1_7complexIfEEEEv12SSMParamsBwd,@function
        .size           _Z25selective_scan_bwd_kernelI32Selective_Scan_bwd_kernel_traitsILi32ELi4ELb1ELb0ELb0ELb1ELb1EN3c104HalfENS1_7complexIfEEEEv12SSMParamsBwd,(.L_x_18810 - _Z25selective_scan_bwd_kernelI32Selective_Scan_bwd_kernel_traitsILi32ELi4ELb1ELb0ELb0ELb1ELb1EN3c104HalfENS1_7complexIfEEEEv12SSMParamsBwd)
        .other          _Z25selective_scan_bwd_kernelI32Selective_Scan_bwd_kernel_traitsILi32ELi4ELb1ELb0ELb0ELb1ELb1EN3c104HalfENS1_7complexIfEEEEv12SSMParamsBwd,@"STO_CUDA_ENTRY STV_DEFAULT"
_Z25selective_scan_bwd_kernelI32Selective_Scan_bwd_kernel_traitsILi32ELi4ELb1ELb0ELb0ELb1ELb1EN3c104HalfENS1_7complexIfEEEEv12SSMParamsBwd:
.text._Z25selective_scan_bwd_kernelI32Selective_Scan_bwd_kernel_traitsILi32ELi4ELb1ELb0ELb0ELb1ELb1EN3c104HalfENS1_7complexIfEEEEv12SSMParamsBwd:
        /* <DEDUP_REMOVED lines=57> */
[----:B0-----:R-:W-:Y:S01]  /*0390*/  IMAD.WIDE.U32 R6, R55, UR8, RZ ;  /* 0x0000000837067c25 */ /* 0x001fe2000f8e00ff */
[----:B------:R-:W-:-:S03]  /*03a0*/  CS2R R22, SRZ ;  /* 0x0000000000167805 */ /* 0x000fc6000001ff00 */
[----:B-1----:R-:W-:Y:S02]  /*03b0*/  @P0 IMAD R5, R0, R21, RZ ;  /* 0x0000001500050224 */ /* 0x002fe400078e02ff */
[----:B------:R-:W-:Y:S01]  /*03c0*/  IMAD.WIDE.U32 R2, R55, R14, UR4 ;  /* 0x0000000437027e25 */ /* 0x000fe2000f8e000e */
[----:B------:R-:W-:Y:S02]  /*03d0*/  IADD3 R4, P4, PT, R11, R4, RZ ;  /* 0x000000040b047210 */ /* 0x000fe40007f9e0ff */
[----:B------:R-:W-:Y:S01]  /*03e0*/  LEA R53, P2, R6, R16, 0x3 ;  /* 0x0000001006357211 */ /* 0x000fe200078418ff */
[----:B------:R-:W-:Y:S01]  /*03f0*/  IMAD R51, R55, UR9, R7 ;  /* 0x0000000937337c24 */ /* 0x000fe2000f8e0207 */
[----:B------:R-:W-:Y:S01]  /*0400*/  SHF.R.S32.HI R0, RZ, 0x1f, R11 ;  /* 0x0000001fff007819 */ /* 0x000fe2000001140b */
[----:B---3--:R-:W-:Y:S01]  /*0410*/  @P0 IMAD.WIDE R22, R5, 0x10, R8 ;  /* 0x0000001005160825 */ /* 0x008fe200078e0208 */
[----:B------:R-:W-:-:S03]  /*0420*/  IADD3 R11, P0, PT, R11, R2, RZ ;  /* 0x000000020b0b7210 */ /* 0x000fc60007f1e0ff */
[C---:B------:R-:W-:Y:S02]  /*0430*/  IMAD R5, R55.reuse, R15, R3 ;  /* 0x0000000f37057224 */ /* 0x040fe400078e0203 */
[C---:B------:R-:W-:Y:S01]  /*0440*/  IMAD.WIDE.U32 R2, R55.reuse, UR10, RZ ;  /* 0x0000000a37027c25 */ /* 0x040fe2000f8e00ff */
[----:B------:R-:W-:Y:S02]  /*0450*/  LEA.HI.X R51, R6, R17, R51, 0x3, P2 ;  /* 0x0000001106337211 */ /* 0x000fe400010f1c33 */
[C---:B------:R-:W-:Y:S01]  /*0460*/  IADD3.X R6, PT, PT, R0.reuse, R13, RZ, P3, !PT ;  /* 0x0000000d00067210 */ /* 0x040fe20001ffe4ff */
[----:B------:R-:W-:Y:S01]  /*0470*/  IMAD R47, R55, UR11, R3 ;  /* 0x0000000b372f7c24 */ /* 0x000fe2000f8e0203 */
[C---:B------:R-:W-:Y:S02]  /*0480*/  IADD3.X R39, PT, PT, R0.reuse, R39, RZ, P4, !PT ;  /* 0x0000002700277210 */ /* 0x040fe400027fe4ff */
[----:B------:R-:W-:Y:S02]  /*0490*/  IADD3.X R0, PT, PT, R0, R5, RZ, P0, !PT ;  /* 0x0000000500007210 */ /* 0x000fe400007fe4ff */
[----:B------:R-:W-:-:S02]  /*04a0*/  LEA R49, P0, R2, R18, 0x3 ;  /* 0x0000001202317211 */ /* 0x000fc400078018ff */
[----:B------:R-:W-:Y:S02]  /*04b0*/  LEA R42, P2, R41, R42, 0x1 ;  /* 0x0000002a292a7211 */ /* 0x000fe400078408ff */
[----:B--2---:R-:W-:Y:S02]  /*04c0*/  LEA R40, P3, R4, R24, 0x1 ;  /* 0x0000001804287211 */ /* 0x004fe400078608ff */
[----:B----4-:R-:W-:Y:S01]  /*04d0*/  LEA R38, P4, R11, R36, 0x1 ;  /* 0x000000240b267211 */ /* 0x010fe200078808ff */
[----:B------:R-:W-:Y:S01]  /*04e0*/  HFMA2 R46, -RZ, RZ, 0, 0 ;  /* 0x00000000ff2e7431 */ /* 0x000fe200000001ff */
[----:B------:R-:W-:Y:S02]  /*04f0*/  LEA.HI.X R47, R2, R19, R47, 0x3, P0 ;  /* 0x00000013022f7211 */ /* 0x000fe400000f1c2f */
[----:B------:R-:W-:Y:S02]  /*0500*/  LEA.HI.X R41, R41, R43, R6, 0x1, P2 ;  /* 0x0000002b29297211 */ /* 0x000fe400010f0c06 */
[----:B------:R-:W-:-:S02]  /*0510*/  LEA.HI.X R39, R4, R25, R39, 0x1, P3 ;  /* 0x0000001904277211 */ /* 0x000fc400018f0c27 */
[----:B------:R-:W-:Y:S02]  /*0520*/  LEA.HI.X R37, R11, R37, R0, 0x1, P4 ;  /* 0x000000250b257211 */ /* 0x000fe400020f0c00 */
        /* <DEDUP_REMOVED lines=16> */
.L_x_18085:
[----:B------:R-:W-:Y:S01]  /*0630*/  BAR.SYNC.DEFER_BLOCKING 0x0 ;  /* 0x0000000000007b1d */ /* 0x000fe20000010000 */
[----:B0-----:R-:W-:Y:S02]  /*0640*/  MOV R2, R42 ;  /* 0x0000002a00027202 */ /* 0x001fe40000000f00 */
[----:B------:R-:W-:-:S05]  /*0650*/  MOV R3, R41 ;  /* 0x0000002900037202 */ /* 0x000fca0000000f00 */
[----:B------:R-:W0:Y:S01]  /*0660*/  LDC.64 R10, c[0x0][0x410] ;  /* 0x00010400ff0a7b82 */ /* 0x000e220000000a00 */
[----:B------:R-:W-:Y:S01]  /*0670*/  IMAD.WIDE.U32 R4, R44, 0x8, R2 ;  /* 0x000000082c047825 */ /* 0x000fe200078e0002 */
[----:B------:R-:W1:Y:S06]  /*0680*/  S2R R33, SR_LANEID ;  /* 0x0000000000217919 */ /* 0x000e6c0000000000 */
[----:B------:R-:W2:Y:S01]  /*0690*/  LDC.64 R14, c[0x0][0x418] ;  /* 0x00010600ff0e7b82 */ /* 0x000ea20000000a00 */
[----:B------:R-:W-:-:S07]  /*06a0*/  IADD3 R29, PT, PT, R36, -0x1, RZ ;  /* 0xffffffff241d7810 */ /* 0x000fce0007ffe0ff */
[----:B------:R-:W3:Y:S01]  /*06b0*/  LDC.64 R24, c[0x0][0x488] ;  /* 0x00012200ff187b82 */ /* 0x000ee20000000a00 */
[----:B------:R-:W4:Y:S01]  /*06c0*/  LDG.E.64 R4, desc[UR16][R4.64] ;  /* 0x0000001004047981 */ /* 0x000f22000c1e1b00 */
[----:B------:R-:W-:Y:S02]  /*06d0*/  MOV R2, R40 ;  /* 0x0000002800027202 */ /* 0x000fe40000000f00 */
[----:B------:R-:W-:-:S03]  /*06e0*/  MOV R3, R39 ;  /* 0x0000002700037202 */ /* 0x000fc60000000f00 */
[----:B------:R-:W-:Y:S01]  /*06f0*/  IMAD.WIDE.U32 R18, R44, 0x8, R2 ;  /* 0x000000082c127825 */ /* 0x000fe200078e0002 */
[----:B-1----:R-:W-:-:S05]  /*0700*/  LEA R31, R33, UR5, 0x3 ;  /* 0x00000005211f7c11 */ /* 0x002fca000f8e18ff */
[----:B----4-:R1:W-:Y:S01]  /*0710*/  STS.64 [R31], R4 ;  /* 0x000000041f007388 */ /* 0x0103e20000000a00 */
[----:B------:R-:W-:-:S03]  /*0720*/  NOP ;  /* 0x0000000000007918 */ /* 0x000fc60000000000 */
[----:B------:R-:W-:Y:S01]  /*0730*/  LDS.64 R2, [R31] ;  /* 0x000000001f027984 */ /* 0x000fe20000000a00 */
[----:B------:R-:W-:Y:S06]  /*0740*/  BAR.SYNC.DEFER_BLOCKING 0x0 ;  /* 0x0000000000007b1d */ /* 0x000fec0000010000 */
[----:B------:R-:W4:Y:S01]  /*0750*/  LDG.E.64 R6, desc[UR16][R18.64] ;  /* 0x0000001012067981 */ /* 0x000f22000c1e1b00 */
[----:B-1----:R-:W-:Y:S02]  /*0760*/  MOV R4, R38 ;  /* 0x0000002600047202 */ /* 0x002fe40000000f00 */
[----:B------:R-:W-:-:S03]  /*0770*/  MOV R5, R37 ;  /* 0x0000002500057202 */ /* 0x000fc60000000f00 */
[----:B------:R-:W-:Y:S01]  /*0780*/  IMAD.WIDE.U32 R8, R44, 0x8, R4 ;  /* 0x000000082c087825 */ /* 0x000fe200078e0004 */
[----:B----4-:R0:W-:Y:S01]  /*0790*/  STS.64 [R31], R6 ;  /* 0x000000061f007388 */ /* 0x0101e20000000a00 */
[----:B------:R-:W-:-:S03]  /*07a0*/  NOP ;  /* 0x0000000000007918 */ /* 0x000fc60000000000 */
[----:B------:R-:W1:Y:S01]  /*07b0*/  LDS.64 R26, [R31] ;  /* 0x000000001f1a7984 */ /* 0x000e620000000a00 */
[----:B------:R-:W-:Y:S06]  /*07c0*/  BAR.SYNC.DEFER_BLOCKING 0x0 ;  /* 0x0000000000007b1d */ /* 0x000fec0000010000 */
[----:B------:R-:W4:Y:S01]  /*07d0*/  LDG.E.64 R8, desc[UR16][R8.64] ;  /* 0x0000001008087981 */ /* 0x000f22000c1e1b00 */
[----:B------:R-:W-:Y:S01]  /*07e0*/  SHF.L.U32 R16, R29, 0x7, RZ ;  /* 0x000000071d107819 */ /* 0x000fe200000006ff */
[----:B------:R-:W-:Y:S01]  /*07f0*/  HFMA2 R17, -RZ, RZ, 0, 0 ;  /* 0x00000000ff117431 */ /* 0x000fe200000001ff */
[----:B------:R-:W-:Y:S03]  /*0800*/  BSSY.RECONVERGENT B0, `(.L_x_18057) ;  /* 0x0000039000007945 */ /* 0x000fe60003800200 */
[----:B0-----:R-:W-:-:S04]  /*0810*/  IMAD.WIDE.U32 R6, R10, UR18, R16 ;  /* 0x000000120a067c25 */ /* 0x001fc8000f8e0010 */
[----:B------:R-:W-:Y:S01]  /*0820*/  IMAD R7, R11, UR18, R7 ;  /* 0x000000120b077c24 */ /* 0x000fe2000f8e0207 */
[--C-:B-1----:R-:W-:Y:S01]  /*0830*/  SHF.R.U64 R0, R26, 0x10, R27.reuse ;  /* 0x000000101a007819 */ /* 0x102fe2000000121b */
[----:B------:R-:W-:Y:S01]  /*0840*/  HADD2.F32 R11, -RZ, R27.H0_H0 ;  /* 0x2000001bff0b7230 */ /* 0x000fe20000004100 */
[----:B------:R-:W-:Y:S01]  /*0850*/  SHF.R.U32.HI R13, RZ, 0x10, R27 ;  /* 0x00000010ff0d7819 */ /* 0x000fe2000001161b */
[----:B--2---:R-:W-:-:S04]  /*0860*/  IMAD.WIDE.U32 R6, R55, R14, R6 ;  /* 0x0000000e37067225 */ /* 0x004fc800078e0006 */
[----:B-----5:R-:W-:Y:S01]  /*0870*/  FADD.FTZ R32, R11, R48 ;  /* 0x000000300b207221 */ /* 0x020fe20000010000 */
[----:B------:R-:W-:-:S05]  /*0880*/  HADD2.F32 R13, -RZ, R13.H0_H0 ;  /* 0x2000000dff0d7230 */ /* 0x000fca0000004100 */
[----:B------:R-:W-:-:S05]  /*0890*/  FADD.FTZ R30, R13, R48 ;  /* 0x000000300d1e7221 */ /* 0x000fca0000010000 */
[----:B------:R-:W-:Y:S01]  /*08a0*/  FSETP.GTU.FTZ.AND P1, PT, R30, 20, PT ;  /* 0x41a000001e00780b */ /* 0x000fe20003f3c000 */
[----:B----4-:R0:W-:Y:S01]  /*08b0*/  STS.64 [R31], R8 ;  /* 0x000000081f007388 */ /* 0x0101e20000000a00 */
[----:B------:R-:W-:-:S03]  /*08c0*/  NOP ;  /* 0x0000000000007918 */ /* 0x000fc60000000000 */
[----:B------:R1:W2:Y:S01]  /*08d0*/  LDS.64 R4, [R31] ;  /* 0x000000001f047984 */ /* 0x0002a20000000a00 */
[----:B0-----:R-:W-:Y:S01]  /*08e0*/  HADD2.F32 R9, -RZ, R26.H0_H0 ;  /* 0x2000001aff097230 */ /* 0x001fe20000004100 */
[----:B------:R-:W-:Y:S01]  /*08f0*/  PRMT R8, R0, 0x7610, R8 ;  /* 0x0000761000087816 */ /* 0x000fe20000000008 */
[----:B------:R-:W-:-:S03]  /*0900*/  IMAD R0, R55, R15, R7 ;  /* 0x0000000f37007224 */ /* 0x000fc600078e0207 */
[----:B------:R-:W-:Y:S01]  /*0910*/  FADD.FTZ R34, R9, R48 ;  /* 0x0000003009227221 */ /* 0x000fe20000010000 */
[----:B------:R-:W-:Y:S01]  /*0920*/  HADD2.F32 R7, -RZ, R8.H0_H0 ;  /* 0x20000008ff077230 */ /* 0x000fe20000004100 */
[----:B---3--:R-:W-:-:S03]  /*0930*/  LEA R8, P0, R6, R24, 0x1 ;  /* 0x0000001806087211 */ /* 0x008fc600078008ff */
[----:B------:R-:W-:Y:S01]  /*0940*/  FSETP.GTU.FTZ.AND P2, PT, R34, 20, PT ;  /* 0x41a000002200780b */ /* 0x000fe20003f5c000 */
[----:B------:R-:W-:Y:S01]  /*0950*/  FADD.FTZ R28, R7, R48 ;  /* 0x00000030071c7221 */ /* 0x000fe20000010000 */
[----:B------:R-:W-:Y:S02]  /*0960*/  LEA.HI.X R9, R6, R25, R0, 0x1, P0 ;  /* 0x0000001906097211 */ /* 0x000fe400000f0c00 */
[----:B------:R-:W-:Y:S02]  /*0970*/  FSETP.GTU.FTZ.AND P0, PT, R32, 20, PT ;  /* 0x41a000002000780b */ /* 0x000fe40003f1c000 */
[----:B------:R-:W-:Y:S01]  /*0980*/  FSETP.GTU.FTZ.AND P3, PT, R28, 20, PT ;  /* 0x41a000001c00780b */ /* 0x000fe20003f7c000 */
[----:B------:R-:W-:-:S06]  /*0990*/  IMAD.WIDE.U32 R6, R44, 0x8, R8 ;  /* 0x000000082c067825 */ /* 0x000fcc00078e0008 */
[----:B-1----:R-:W-:Y:S06]  /*09a0*/  @P2 BRA `(.L_x_18058) ;  /* 0x0000000000782947 */ /* 0x002fec0003800000 */
        /* <DEDUP_REMOVED lines=30> */
.L_x_18058:
[----:B------:R-:W-:Y:S05]  /*0b90*/  BSYNC.RECONVERGENT B0 ;  /* 0x0000000000007941 */ /* 0x000fea0003800200 */
.L_x_18057:
        /* <DEDUP_REMOVED lines=32> */
.L_x_18060:
[----:B------:R-:W-:Y:S05]  /*0da0*/  BSYNC.RECONVERGENT B0 ;  /* 0x0000000000007941 */ /* 0x000fea0003800200 */
.L_x_18059:
        /* <DEDUP_REMOVED lines=32> */
.L_x_18062:
[----:B------:R-:W-:Y:S05]  /*0fb0*/  BSYNC.RECONVERGENT B0 ;  /* 0x0000000000007941 */ /* 0x000fea0003800200 */
.L_x_18061:
        /* <DEDUP_REMOVED lines=32> */
.L_x_18064:
[----:B------:R-:W-:Y:S05]  /*11c0*/  BSYNC.RECONVERGENT B0 ;  /* 0x0000000000007941 */ /* 0x000fea0003800200 */
.L_x_18063:
[----:B------:R-:W-:Y:S08]  /*11d0*/  BAR.SYNC.DEFER_BLOCKING 0x0 ;  /* 0x0000000000007b1d */ /* 0x000ff00000010000 */
[----:B------:R-:W0:Y:S01]  /*11e0*/  LDC.64 R12, c[0x0][0x420] ;  /* 0x00010800ff0c7b82 */ /* 0x000e220000000a00 */
[----:B------:R-:W1:Y:S01]  /*11f0*/  LDCU.64 UR6, c[0x0][0x510] ;  /* 0x0000a200ff0677ac */ /* 0x000e620008000a00 */
[----:B------:R-:W3:Y:S06]  /*1200*/  LDCU.64 UR8, c[0x0][0x490] ;  /* 0x00009200ff0877ac */ /* 0x000eec0008000a00 */
[----:B------:R-:W4:Y:S08]  /*1210*/  LDC.64 R14, c[0x0][0x428] ;  /* 0x00010a00ff0e7b82 */ /* 0x000f300000000a00 */
[----:B------:R-:W5:Y:S01]  /*1220*/  LDC.64 R24, c[0x0][0x478] ;  /* 0x00011e00ff187b82 */ /* 0x000f620000000a00 */
[----:B------:R-:W2:Y:S01]  /*1230*/  LDG.E.64 R8, desc[UR16][R6.64] ;  /* 0x0000001006087981 */ /* 0x000ea2000c1e1b00 */
        /* <DEDUP_REMOVED lines=8> */
[----:B--2---:R-:W-:Y:S01]  /*12c0*/  STS.64 [R31], R8 ;  /* 0x000000081f007388 */ /* 0x004fe20000000a00 */
[----:B------:R-:W-:-:S03]  /*12d0*/  NOP ;  /* 0x0000000000007918 */ /* 0x000fc60000000000 */
[----:B------:R-:W2:Y:S01]  /*12e0*/  LDS.64 R12, [R31] ;  /* 0x000000001f0c7984 */ /* 0x000ea20000000a00 */
[----:B------:R-:W-:Y:S06]  /*12f0*/  BAR.SYNC.DEFER_BLOCKING 0x0 ;  /* 0x0000000000007b1d */ /* 0x000fec0000010000 */
[----:B------:R-:W4:Y:S01]  /*1300*/  LDG.E.64 R10, desc[UR16][R10.64] ;  /* 0x000000100a0a7981 */ /* 0x000f22000c1e1b00 */
[----:B------:R-:W-:Y:S01]  /*1310*/  SHF.R.U64 R14, R4, 0x10, R5 ;  /* 0x00000010040e7819 */ /* 0x000fe20000001205 */
[----:B---3--:R-:W-:-:S03]  /*1320*/  UISETP.NE.U32.AND UP0, UPT, UR8, URZ, UPT ;  /* 0x000000ff0800728c */ /* 0x008fc6000bf05070 */
[----:B------:R-:W-:Y:S01]  /*1330*/  PRMT R4, R4, 0x5410, R14 ;  /* 0x0000541004047816 */ /* 0x000fe2000000000e */
[----:B------:R-:W-:Y:S01]  /*1340*/  UISETP.NE.AND.EX UP0, UPT, UR9, URZ, UPT, UP0 ;  /* 0x000000ff0900728c */ /* 0x000fe2000bf05300 */
[----:B------:R-:W-:Y:S02]  /*1350*/  SHF.R.U32.HI R14, RZ, 0x10, R5 ;  /* 0x00000010ff0e7819 */ /* 0x000fe40000011605 */
[--C-:B--2---:R-:W-:Y:S01]  /*1360*/  SHF.R.U32.HI R56, RZ, 0x10, R13.reuse ;  /* 0x00000010ff387819 */ /* 0x104fe2000001160d */
[----:B------:R-:W-:Y:S01]  /*1370*/  HADD2.F32 R27, -RZ, R13.H0_H0 ;  /* 0x2000000dff1b7230 */ /* 0x000fe20000004100 */
[----:B------:R-:W-:Y:S01]  /*1380*/  SHF.R.U64 R24, R12, 0x10, R13 ;  /* 0x000000100c187819 */ /* 0x000fe2000000120d */
[----:B------:R-:W-:Y:S02]  /*1390*/  HADD2.F32 R13, -RZ, R12.H0_H0 ;  /* 0x2000000cff0d7230 */ /* 0x000fe40000004100 */
[----:B------:R-:W-:Y:S02]  /*13a0*/  HADD2.F32 R56, -RZ, R56.H0_H0 ;  /* 0x20000038ff387230 */ /* 0x000fe40000004100 */
[----:B------:R-:W-:Y:S01]  /*13b0*/  FMUL.FTZ R9, R27, -1.4426950216293334961 ;  /* 0xbfb8aa3b1b097820 */ /* 0x000fe20000410000 */
[----:B------:R-:W-:-:S02]  /*13c0*/  HADD2.F32 R24, -RZ, R24.H0_H0 ;  /* 0x20000018ff187230 */ /* 0x000fc40000004100 */
[----:B------:R-:W-:Y:S01]  /*13d0*/  FMUL.FTZ R0, R13, -1.4426950216293334961 ;  /* 0xbfb8aa3b0d007820 */ /* 0x000fe20000410000 */
[----:B------:R-:W-:Y:S02]  /*13e0*/  FMUL.FTZ R12, R56, -1.4426950216293334961 ;  /* 0xbfb8aa3b380c7820 */ /* 0x000fe40000410000 */
[----:B------:R-:W2:Y:S01]  /*13f0*/  MUFU.EX2 R9, R9 ;  /* 0x0000000900097308 */ /* 0x000ea20000000800 */
[----:B------:R-:W-:-:S03]  /*1400*/  FMUL.FTZ R8, R24, -1.4426950216293334961 ;  /* 0xbfb8aa3b18087820 */ /* 0x000fc60000410000 */
[----:B------:R-:W3:Y:S04]  /*1410*/  MUFU.EX2 R12, R12 ;  /* 0x0000000c000c7308 */ /* 0x000ee80000000800 */
[----:B------:R-:W5:Y:S04]  /*1420*/  MUFU.EX2 R8, R8 ;  /* 0x0000000800087308 */ /* 0x000f680000000800 */
[----:B------:R-:W1:Y:S01]  /*1430*/  MUFU.EX2 R0, R0 ;  /* 0x0000000000007308 */ /* 0x000e620000000800 */
[----:B----4-:R2:W-:Y:S01]  /*1440*/  STS.64 [R31], R10 ;  /* 0x0000000a1f007388 */ /* 0x0105e20000000a00 */
[----:B------:R-:W-:-:S03]  /*1450*/  NOP ;  /* 0x0000000000007918 */ /* 0x000fc60000000000 */
[----:B------:R-:W4:Y:S01]  /*1460*/  LDS.64 R6, [R31] ;  /* 0x000000001f067984 */ /* 0x000f220000000a00 */
[----:B--2---:R-:W-:Y:S01]  /*1470*/  FADD.FTZ R10, R9, 1 ;  /* 0x3f800000090a7421 */ /* 0x004fe20000010000 */
[----:B---3--:R-:W-:Y:S01]  /*1480*/  FADD.FTZ R11, R12, 1 ;  /* 0x3f8000000c0b7421 */ /* 0x008fe20000010000 */
[----:B-----5:R-:W-:Y:S01]  /*1490*/  FADD.FTZ R9, R8, 1 ;  /* 0x3f80000008097421 */ /* 0x020fe20000010000 */
[----:B------:R-:W-:Y:S01]  /*14a0*/  HADD2.F32 R12, -RZ, R5.H0_H0 ;  /* 0x20000005ff0c7230 */ /* 0x000fe20000004100 */
[----:B------:R-:W2:Y:S01]  /*14b0*/  MUFU.RCP R52, R10 ;  /* 0x0000000a00347308 */ /* 0x000ea20000001000 */
[----:B-1----:R-:W-:Y:S01]  /*14c0*/  FADD.FTZ R8, R0, 1 ;  /* 0x3f80000000087421 */ /* 0x002fe20000010000 */
[----:B------:R-:W-:-:S06]  /*14d0*/  HADD2.F32 R0, -RZ, R14.H0_H0 ;  /* 0x2000000eff007230 */ /* 0x000fcc0000004100 */
[----:B------:R-:W1:Y:S08]  /*14e0*/  MUFU.RCP R57, R11 ;  /* 0x0000000b00397308 */ /* 0x000e700000001000 */
[----:B------:R3:W-:Y:S01]  /*14f0*/  MUFU.RCP R25, R9 ;  /* 0x0000000900197308 */ /* 0x0007e20000001000 */
[----:B--2---:R-:W-:-:S04]  /*1500*/  FADD.FTZ R10, -R52, 1 ;  /* 0x3f800000340a7421 */ /* 0x004fc80000010100 */
[C---:B------:R-:W-:Y:S01]  /*1510*/  FFMA.FTZ R10, R27.reuse, R10, 1 ;  /* 0x3f8000001b0a7423 */ /* 0x040fe2000001000a */
[----:B------:R-:W-:Y:S02]  /*1520*/  FMUL.FTZ R27, R27, R52 ;  /* 0x000000341b1b7220 */ /* 0x000fe40000410000 */
[----:B------:R-:W2:Y:S02]  /*1530*/  MUFU.RCP R14, R8 ;  /* 0x00000008000e7308 */ /* 0x000ea40000001000 */
[----:B------:R-:W-:Y:S01]  /*1540*/  FMUL.FTZ R68, R12, R27 ;  /* 0x0000001b0c447220 */ /* 0x000fe20000410000 */
[--C-:B----4-:R-:W-:Y:S01]  /*1550*/  SHF.R.U32.HI R58, RZ, 0x10, R7.reuse ;  /* 0x00000010ff3a7819 */ /* 0x110fe20000011607 */
[----:B------:R-:W-:Y:S01]  /*1560*/  HADD2.F32 R54, -RZ, R7.H0_H0 ;  /* 0x20000007ff367230 */ /* 0x000fe20000004100 */
[----:B---3--:R-:W-:Y:S01]  /*1570*/  SHF.R.U64 R9, R6, 0x10, R7 ;  /* 0x0000001006097819 */ /* 0x008fe20000001207 */
[----:B-1----:R-:W-:Y:S01]  /*1580*/  FADD.FTZ R7, -R57, 1 ;  /* 0x3f80000039077421 */ /* 0x002fe20000010100 */
[----:B------:R-:W-:-:S02]  /*1590*/  HADD2.F32 R15, -RZ, R6.H0_H0 ;  /* 0x20000006ff0f7230 */ /* 0x000fc40000004100 */
[----:B------:R-:W-:Y:S02]  /*15a0*/  HADD2.F32 R58, -RZ, R58.H0_H0 ;  /* 0x2000003aff3a7230 */ /* 0x000fe40000004100 */
[----:B------:R-:W-:Y:S01]  /*15b0*/  FMUL.FTZ R5, R12, R54 ;  /* 0x000000360c057220 */ /* 0x000fe20000410000 */
[----:B------:R-:W-:-:S03]  /*15c0*/  FFMA.FTZ R60, R56, R7, 1 ;  /* 0x3f800000383c7423 */ /* 0x000fc60000010007 */
[----:B------:R-:W-:Y:S01]  /*15d0*/  FMUL.FTZ R5, R52, R5 ;  /* 0x0000000534057220 */ /* 0x000fe20000410000 */
[----:B------:R-:W-:Y:S01]  /*15e0*/  FMUL.FTZ R26, R0, R58 ;  /* 0x0000003a001a7220 */ /* 0x000fe20000410000 */
[----:B--2---:R-:W-:Y:S02]  /*15f0*/  FADD.FTZ R6, -R14, 1 ;  /* 0x3f8000000e067421 */ /* 0x004fe40000010100 */
[----:B------:R-:W-:Y:S01]  /*1600*/  FMUL.FTZ R10, R5, R10 ;  /* 0x0000000a050a7220 */ /* 0x000fe20000410000 */
[----:B------:R-:W-:Y:S01]  /*1610*/  FMUL.FTZ R7, R57, R26 ;  /* 0x0000001a39077220 */ /* 0x000fe20000410000 */
[--C-:B------:R-:W-:Y:S02]  /*1620*/  HADD2.F32 R5, -RZ, R4.reuse.H1_H1 ;  /* 0x30000004ff057230 */ /* 0x100fe40000004100 */
[----:B------:R-:W-:Y:S01]  /*1630*/  FFMA.FTZ R6, R13, R6, 1 ;  /* 0x3f8000000d067423 */ /* 0x000fe20000010006 */
[----:B------:R-:W-:Y:S02]  /*1640*/  HADD2.F32 R26, -RZ, R9.H0_H0 ;  /* 0x20000009ff1a7230 */ /* 0x000fe40000004100 */
[----:B------:R-:W-:Y:S01]  /*1650*/  FMUL.FTZ R60, R7, R60 ;  /* 0x0000003c073c7220 */ /* 0x000fe20000410000 */
[----:B------:R-:W-:Y:S01]  /*1660*/  FADD.FTZ R7, -R25, 1 ;  /* 0x3f80000019077421 */ /* 0x000fe20000010100 */
[----:B------:R-:W-:Y:S01]  /*1670*/  HADD2.F32 R4, -RZ, R4.H0_H0 ;  /* 0x20000004ff047230 */ /* 0x000fe20000004100 */
[----:B------:R-:W-:Y:S01]  /*1680*/  F2F.F16.F32 R10, R10 ;  /* 0x0000000a000a7304 */ /* 0x000fe20000200800 */
        /* <DEDUP_REMOVED lines=9> */
[----:B------:R1:W2:Y:S01]  /*1720*/  F2F.F16.F32 R11, R60 ;  /* 0x0000003c000b7304 */ /* 0x0002a20000200800 */
[----:B------:R-:W-:Y:S01]  /*1730*/  FMUL.FTZ R25, R4, R13 ;  /* 0x0000000d04197220 */ /* 0x000fe20000410000 */
[----:B------:R-:W-:-:S06]  /*1740*/  FMUL.FTZ R8, R7, R6 ;  /* 0x0000000607087220 */ /* 0x000fcc0000410000 */
[----:B------:R-:W3:Y:S01]  /*1750*/  F2F.F16.F32 R9, R9 ;  /* 0x0000000900097304 */ /* 0x000ee20000200800 */
[----:B-1----:R-:W1:Y:S01]  /*1760*/  LDC.64 R60, c[0x0][0x508] ;  /* 0x00014200ff3c7b82 */ /* 0x002e620000000a00 */
[----:B--2---:R-:W-:-:S06]  /*1770*/  PRMT R11, R10, 0x5410, R11 ;  /* 0x000054100a0b7816 */ /* 0x004fcc000000000b */
[----:B------:R-:W2:Y:S01]  /*1780*/  F2F.F16.F32 R59, R8 ;  /* 0x00000008003b7304 */ /* 0x000ea20000200800 */
[----:B---3--:R-:W-:-:S05]  /*1790*/  IMAD.WIDE.U32 R6, R9, 0x10000, RZ ;  /* 0x0001000009067825 */ /* 0x008fca00078e00ff */
[----:B------:R-:W-:Y:S02]  /*17a0*/  LOP3.LUT R11, R11, R7, RZ, 0xfc, !PT ;  /* 0x000000070b0b7212 */ /* 0x000fe400078efcff */
[----:B--2---:R-:W-:Y:S01]  /*17b0*/  LOP3.LUT R10, R6, R59, RZ, 0xfc, !PT ;  /* 0x0000003b060a7212 */ /* 0x004fe200078efcff */
[----:B------:R-:W-:Y:S01]  /*17c0*/  BAR.SYNC.DEFER_BLOCKING 0x0 ;  /* 0x0000000000007b1d */ /* 0x000fe20000010000 */
[----:B-1----:R-:W-:-:S04]  /*17d0*/  IMAD.WIDE.U32 R8, R60, UR18, R16 ;  /* 0x000000123c087c25 */ /* 0x002fc8000f8e0010 */
[----:B------:R-:W-:Y:S02]  /*17e0*/  IMAD R9, R61, UR18, R9 ;  /* 0x000000123d097c24 */ /* 0x000fe4000f8e0209 */
[----:B------:R-:W-:-:S04]  /*17f0*/  IMAD.WIDE.U32 R8, R55, UR6, R8 ;  /* 0x0000000637087c25 */ /* 0x000fc8000f8e0008 */
[----:B------:R-:W-:Y:S01]  /*1800*/  IMAD R9, R55, UR7, R9 ;  /* 0x0000000737097c24 */ /* 0x000fe2000f8e0209 */
[----:B------:R0:W-:Y:S01]  /*1810*/  STS.64 [R31], R10 ;  /* 0x0000000a1f007388 */ /* 0x0001e20000000a00 */
        /* <DEDUP_REMOVED lines=14> */
[----:B------:R-:W-:Y:S01]  /*1900*/  F2F.F16.F32 R27, R27 ;  /* 0x0000001b001b7304 */ /* 0x000fe20000200800 */
[----:B0-----:R-:W-:-:S07]  /*1910*/  IMAD.WIDE.U32 R6, R6, 0x10000, RZ ;  /* 0x0001000006067825 */ /* 0x001fce00078e00ff */
[----:B------:R-:W0:Y:S08]  /*1920*/  F2F.F16.F32 R58, R58 ;  /* 0x0000003a003a7304 */ /* 0x000e300000200800 */
[----:B------:R-:W2:Y:S01]  /*1930*/  F2F.F16.F32 R13, R13 ;  /* 0x0000000d000d7304 */ /* 0x000ea20000200800 */
[----:B-1----:R-:W-:-:S04]  /*1940*/  IMAD.WIDE.U32 R8, R14, UR18, R16 ;  /* 0x000000120e087c25 */ /* 0x002fc8000f8e0010 */
[----:B------:R-:W-:Y:S01]  /*1950*/  IMAD R9, R15, UR18, R9 ;  /* 0x000000120f097c24 */ /* 0x000fe2000f8e0209 */
[----:B0-----:R-:W-:Y:S02]  /*1960*/  PRMT R11, R27, 0x5410, R58 ;  /* 0x000054101b0b7816 */ /* 0x001fe4000000003a */
[----:B------:R-:W0:Y:S02]  /*1970*/  LDC.64 R26, c[0x0][0x438] ;  /* 0x00010e00ff1a7b82 */ /* 0x000e240000000a00 */
[----:B------:R-:W-:Y:S02]  /*1980*/  LOP3.LUT R11, R11, R7, RZ, 0xfc, !PT ;  /* 0x000000070b0b7212 */ /* 0x000fe400078efcff */
[----:B--2---:R-:W-:-:S05]  /*1990*/  LOP3.LUT R10, R6, R13, RZ, 0xfc, !PT ;  /* 0x0000000d060a7212 */ /* 0x004fca00078efcff */
[----:B------:R-:W-:Y:S01]  /*19a0*/  STS.64 [R31], R10 ;  /* 0x0000000a1f007388 */ /* 0x000fe20000000a00 */
[----:B------:R-:W-:-:S03]  /*19b0*/  NOP ;  /* 0x0000000000007918 */ /* 0x000fc60000000000 */
[----:B------:R-:W1:Y:S01]  /*19c0*/  LDS.64 R6, [R31] ;  /* 0x000000001f067984 */ /* 0x000e620000000a00 */
[----:B0-----:R-:W-:-:S04]  /*19d0*/  IMAD.WIDE.U32 R8, R55, R26, R8 ;  /* 0x0000001a37087225 */ /* 0x001fc800078e0008 */
[----:B------:R-:W-:Y:S01]  /*19e0*/  IMAD R9, R55, R27, R9 ;  /* 0x0000001b37097224 */ /* 0x000fe200078e0209 */
[----:B------:R-:W-:-:S04]  /*19f0*/  LEA R12, P0, R8, UR8, 0x1 ;  /* 0x00000008080c7c11 */ /* 0x000fc8000f8008ff */
[----:B------:R-:W-:-:S03]  /*1a00*/  LEA.HI.X R13, R8, UR9, R9, 0x1, P0 ;  /* 0x00000009080d7c11 */ /* 0x000fc600080f0c09 */
[----:B------:R-:W-:-:S05]  /*1a10*/  IMAD.WIDE.U32 R8, R44, 0x8, R12 ;  /* 0x000000082c087825 */ /* 0x000fca00078e000c */
[----:B-1----:R1:W-:Y:S02]  /*1a20*/  STG.E.64 desc[UR16][R8.64], R6 ;  /* 0x0000000608007986 */ /* 0x0023e4000c101b10 */
.L_x_18065:
[----:B------:R-:W2:Y:S01]  /*1a30*/  LDCU UR4, c[0x0][0x38c] ;  /* 0x00007180ff0477ac */ /* 0x000ea20008000800 */
[--C-:B------:R-:W-:Y:S01]  /*1a40*/  SHF.R.U64 R79, R2, 0x10, R3.reuse ;  /* 0x00000010024f7819 */ /* 0x100fe20000001203 */
[----:B------:R-:W-:Y:S02]  /*1a50*/  HADD2.F32 R59, -RZ, R2.H0_H0 ;  /* 0x20000002ff3b7230 */ /* 0x000fe40000004100 */
[----:B------:R-:W-:Y:S01]  /*1a60*/  FMUL.FTZ R5, R5, R24 ;  /* 0x0000001805057220 */ /* 0x000fe20000410000 */
[----:B------:R-:W-:Y:S01]  /*1a70*/  FMUL.FTZ R67, R0, R57 ;  /* 0x0000003900437220 */ /* 0x000fe20000410000 */
[----:B------:R-:W-:Y:S01]  /*1a80*/  SHF.R.U32.HI R75, RZ, 0x10, R3 ;  /* 0x00000010ff4b7819 */ /* 0x000fe20000011603 */
[----:B------:R-:W-:Y:S02]  /*1a90*/  HADD2.F32 R79, -RZ, R79.H0_H0 ;  /* 0x2000004fff4f7230 */ /* 0x000fe40000004100 */
[----:B------:R-:W-:Y:S01]  /*1aa0*/  FFMA.FTZ R46, R25, R59, R46 ;  /* 0x0000003b192e7223 */ /* 0x000fe2000001002e */
[----:B------:R-:W-:-:S02]  /*1ab0*/  HADD2.F32 R57, -RZ, R3.H0_H0 ;  /* 0x20000003ff397230 */ /* 0x000fc40000004100 */
[----:B------:R-:W-:Y:S02]  /*1ac0*/  HFMA2 R78, -RZ, RZ, 0, 0 ;  /* 0x00000000ff4e7431 */ /* 0x000fe400000001ff */
[----:B------:R-:W-:Y:S02]  /*1ad0*/  HADD2.F32 R75, -RZ, R75.H0_H0 ;  /* 0x2000004bff4b7230 */ /* 0x000fe40000004100 */
[----:B------:R-:W-:Y:S01]  /*1ae0*/  FFMA.FTZ R3, R5, R79, R46 ;  /* 0x0000004f05037223 */ /* 0x000fe2000001002e */
[----:B------:R-:W-:Y:S02]  /*1af0*/  CS2R R76, SRZ ;  /* 0x00000000004c7805 */ /* 0x000fe4000001ff00 */
[----:B------:R-:W-:Y:S01]  /*1b00*/  MOV R74, RZ ;  /* 0x000000ff004a7202 */ /* 0x000fe20000000f00 */
[-C--:B------:R-:W-:Y:S01]  /*1b10*/  FMUL.FTZ R73, R25, R50.reuse ;  /* 0x0000003219497220 */ /* 0x080fe20000410000 */
        /* <DEDUP_REMOVED lines=8> */
[----:B------:R-:W2:Y:S01]  /*1ba0*/  LDC.64 R64, c[0x0][0x3e0] ;  /* 0x0000f800ff407b82 */ /* 0x000ea20000000a00 */
[C---:B------:R-:W-:Y:S01]  /*1bb0*/  ISETP.NE.AND P0, PT, R36.reuse, 0x1, PT ;  /* 0x000000012400780c */ /* 0x040fe20003f05270 */
[----:B------:R-:W-:Y:S01]  /*1bc0*/  FADD.FTZ R0, R25, R25 ;  /* 0x0000001919007221 */ /* 0x000fe20000010000 */
[----:B------:R-:W-:Y:S01]  /*1bd0*/  SHF.L.U32 R54, R29, 0x8, RZ ;  /* 0x000000081d367819 */ /* 0x000fe200000006ff */
[----:B------:R-:W-:Y:S01]  /*1be0*/  FADD.FTZ R69, R5, R5 ;  /* 0x0000000505457221 */ /* 0x000fe20000010000 */
[----:B------:R-:W-:Y:S01]  /*1bf0*/  SHF.L.U32 R52, R36, 0x8, RZ ;  /* 0x0000000824347819 */ /* 0x000fe200000006ff */
[----:B------:R-:W-:Y:S01]  /*1c00*/  FADD.FTZ R68, R68, R68 ;  /* 0x0000004444447221 */ /* 0x000fe20000010000 */
[----:B------:R-:W-:Y:S01]  /*1c10*/  FADD.FTZ R67, R67, R67 ;  /* 0x0000004343437221 */ /* 0x000fe20000010000 */
[----:B------:R-:W3:Y:S01]  /*1c20*/  LDC.64 R62, c[0x0][0x3c0] ;  /* 0x0000f000ff3e7b82 */ /* 0x000ee20000000a00 */
[----:B------:R-:W-:Y:S01]  /*1c30*/  IADD3 R66, PT, PT, R36, -0x2, RZ ;  /* 0xfffffffe24427810 */ /* 0x000fe20007ffe0ff */
[----:B------:R-:W-:Y:S01]  /*1c40*/  FMUL.FTZ R61, R59, R34 ;  /* 0x000000223b3d7220 */ /* 0x000fe20000410000 */
[----:B------:R-:W-:Y:S01]  /*1c50*/  ISETP.EQ.AND P0, PT, R44, RZ, P0 ;  /* 0x000000ff2c00720c */ /* 0x000fe20000702270 */
[----:B------:R-:W-:Y:S01]  /*1c60*/  FMUL.FTZ R60, R79, R28 ;  /* 0x0000001c4f3c7220 */ /* 0x000fe20000410000 */
[----:B------:R-:W-:Y:S01]  /*1c70*/  FMUL.FTZ R58, R57, R32 ;  /* 0x00000020393a7220 */ /* 0x000fe20000410000 */
[----:B------:R-:W-:Y:S01]  /*1c80*/  FMUL.FTZ R56, R75, R30 ;  /* 0x0000001e4b387220 */ /* 0x000fe20000410000 */
[----:B------:R-:W-:Y:S01]  /*1c90*/  MOV R78, RZ ;  /* 0x000000ff004e7202 */ /* 0x000fe20000000f00 */
[----:B------:R-:W4:Y:S01]  /*1ca0*/  LDC.64 R14, c[0x0][0x440] ;  /* 0x00011000ff0e7b82 */ /* 0x000f220000000a00 */
[----:B------:R-:W-:Y:S01]  /*1cb0*/  LOP3.LUT R54, R54, 0x100, RZ, 0xc0, !PT ;  /* 0x0000010036367812 */ /* 0x000fe200078ec0ff */
[----:B------:R-:W0:Y:S01]  /*1cc0*/  LDCU UR7, c[0x0][0x394] ;  /* 0x00007280ff0777ac */ /* 0x000e220008000800 */
[----:B------:R-:W-:Y:S01]  /*1cd0*/  LOP3.LUT R52, R52, 0x100, RZ, 0xc0, !PT ;  /* 0x0000010034347812 */ /* 0x000fe200078ec0ff */
[----:B------:R-:W0:Y:S04]  /*1ce0*/  LDCU UR8, c[0x0][0x38c] ;  /* 0x00007180ff0877ac */ /* 0x000e280008000800 */
[----:B------:R-:W0:Y:S01]  /*1cf0*/  LDC.64 R12, c[0x0][0x3a8] ;  /* 0x0000ea00ff0c7b82 */ /* 0x000e220000000a00 */
[----:B------:R-:W-:-:S05]  /*1d00*/  UMOV UR4, URZ ;  /* 0x000000ff00047c82 */ /* 0x000fca0008000000 */
.L_x_18084:
[----:B------:R-:W-:Y:S02]  /*1d10*/  MOV R2, R20 ;  /* 0x0000001400027202 */ /* 0x000fe40000000f00 */
[----:B------:R-:W-:-:S03]  /*1d20*/  MOV R3, R43 ;  /* 0x0000002b00037202 */ /* 0x000fc60000000f00 */
[----:B0-----:R-:W-:-:S04]  /*1d30*/  IMAD.WIDE.U32 R2, R12, UR4, R2 ;  /* 0x000000040c027c25 */ /* 0x001fc8000f8e0002 */
[----:B------:R-:W-:Y:S01]  /*1d40*/  IMAD R3, R13, UR4, R3 ;  /* 0x000000040d037c24 */ /* 0x000fe2000f8e0203 */
[----:B----4-:R-:W-:-:S04]  /*1d50*/  LEA R24, P1, R2, R14, 0x3 ;  /* 0x0000000e02187211 */ /* 0x010fc800078218ff */
[----:B------:R-:W-:-:S06]  /*1d60*/  LEA.HI.X R25, R2, R15, R3, 0x3, P1 ;  /* 0x0000000f02197211 */ /* 0x000fcc00008f1c03 */
[----:B------:R-:W4:Y:S01]  /*1d70*/  LDG.E.64 R24, desc[UR16][R24.64] ;  /* 0x0000001018187981 */ /* 0x000f22000c1e1b00 */
[----:B-1-3--:R-:W-:-:S04]  /*1d80*/  IMAD.WIDE.U32 R4, R62, UR4, RZ ;  /* 0x000000043e047c25 */ /* 0x00afc8000f8e00ff */
[----:B-12---:R-:W-:Y:S01]  /*1d90*/  IMAD.WIDE.U32 R6, R64, UR4, RZ ;  /* 0x0000000440067c25 */ /* 0x006fe2000f8e00ff */
        /* <DEDUP_REMOVED lines=14> */
[C---:B----4-:R-:W-:Y:S01]  /*1e80*/  FMUL.FTZ R4, R25.reuse, R34 ;  /* 0x0000002219047220 */ /* 0x050fe20000410000 */
[----:B------:R-:W-:Y:S01]  /*1e90*/  FMUL.FTZ R5, R24, 1.4426950216293334961 ;  /* 0x3fb8aa3b18057820 */ /* 0x000fe20000410000 */
[C---:B------:R-:W-:Y:S01]  /*1ea0*/  FMUL.FTZ R10, R25.reuse, R28 ;  /* 0x0000001c190a7220 */ /* 0x040fe20000410000 */
[----:B------:R-:W-:Y:S01]  /*1eb0*/  FMUL.FTZ R80, R25, R32 ;  /* 0x0000002019507220 */ /* 0x000fe20000410000 */
[----:B------:R-:W-:Y:S01]  /*1ec0*/  FMUL.RZ R83, R4, 0.15915493667125701904 ;  /* 0x3e22f98304537820 */ /* 0x000fe2000040c000 */
[C---:B------:R-:W-:Y:S01]  /*1ed0*/  FMUL.FTZ R4, R5.reuse, R34 ;  /* 0x0000002205047220 */ /* 0x040fe20000410000 */
[----:B------:R-:W-:Y:S01]  /*1ee0*/  FMUL.RZ R84, R10, 0.15915493667125701904 ;  /* 0x3e22f9830a547820 */ /* 0x000fe2000040c000 */
[----:B------:R-:W-:Y:S01]  /*1ef0*/  FMUL.RZ R88, R80, 0.15915493667125701904 ;  /* 0x3e22f98350587820 */ /* 0x000fe2000040c000 */
[----:B------:R-:W0:Y:S01]  /*1f00*/  MUFU.SIN R7, R83 ;  /* 0x0000005300077308 */ /* 0x000e220000000400 */
[C---:B------:R-:W-:Y:S01]  /*1f10*/  FMUL.FTZ R26, R5.reuse, R32 ;  /* 0x00000020051a7220 */ /* 0x040fe20000410000 */
[C---:B------:R-:W-:Y:S01]  /*1f20*/  FMUL.FTZ R80, R5.reuse, R30 ;  /* 0x0000001e05507220 */ /* 0x040fe20000410000 */
[----:B------:R-:W-:-:S05]  /*1f30*/  FMUL.FTZ R10, R5, R28 ;  /* 0x0000001c050a7220 */ /* 0x000fca0000410000 */
[----:B------:R1:W0:Y:S04]  /*1f40*/  MUFU.EX2 R6, R4 ;  /* 0x0000000400067308 */ /* 0x0002280000000800 */
[----:B------:R-:W-:Y:S01]  /*1f50*/  MUFU.COS R11, R83 ;  /* 0x00000053000b7308 */ /* 0x000fe20000000000 */
[----:B-1----:R-:W-:-:S07]  /*1f60*/  FMUL.FTZ R4, R25, R30 ;  /* 0x0000001e19047220 */ /* 0x002fce0000410000 */
[----:B------:R-:W-:Y:S01]  /*1f70*/  MUFU.COS R81, R84 ;  /* 0x0000005400517308 */ /* 0x000fe20000000000 */
[----:B------:R-:W-:Y:S01]  /*1f80*/  FMUL.RZ R90, R4, 0.15915493667125701904 ;  /* 0x3e22f983045a7820 */ /* 0x000fe2000040c000 */
[----:B------:R-:W-:Y:S01]  /*1f90*/  IADD3 R4, PT, PT, R54, UR4, RZ ;  /* 0x0000000436047c10 */ /* 0x000fe2000fffe0ff */
[----:B0-----:R-:W-:Y:S01]  /*1fa0*/  FMUL.FTZ R5, R6, R7 ;  /* 0x0000000706057220 */ /* 0x001fe20000410000 */
[----:B--2---:R-:W-:-:S04]  /*1fb0*/  FMUL.FTZ R7, R9, R3 ;  /* 0x0000000309077220 */ /* 0x004fc80000410000 */
[----:B------:R-:W0:Y:S01]  /*1fc0*/  MUFU.COS R91, R90 ;  /* 0x0000005a005b7308 */ /* 0x000e220000000000 */
[----:B------:R-:W-:-:S04]  /*1fd0*/  FFMA.FTZ R7, R8, R2, -R7 ;  /* 0x0000000208077223 */ /* 0x000fc80000010807 */
[-C--:B------:R-:W-:Y:S01]  /*1fe0*/  FMUL.FTZ R92, R68, R7.reuse ;  /* 0x00000007445c7220 */ /* 0x080fe20000410000 */
[-C--:B------:R-:W-:Y:S02]  /*1ff0*/  FMUL.FTZ R95, R67, R7.reuse ;  /* 0x00000007435f7220 */ /* 0x080fe40000410000 */
[----:B------:R1:W2:Y:S08]  /*2000*/  MUFU.SIN R89, R90 ;  /* 0x0000005a00597308 */ /* 0x0002b00000000400 */
[----:B------:R3:W4:Y:S01]  /*2010*/  MUFU.SIN R27, R84 ;  /* 0x00000054001b7308 */ /* 0x0007220000000400 */
[----:B-1----:R-:W-:-:S07]  /*2020*/  FMUL.FTZ R90, R69, R7 ;  /* 0x00000007455a7220 */ /* 0x002fce0000410000 */
[----:B------:R-:W-:Y:S08]  /*2030*/  MUFU.SIN R85, R88 ;  /* 0x0000005800557308 */ /* 0x000ff00000000400 */
[----:B------:R1:W5:Y:S08]  /*2040*/  MUFU.COS R83, R88 ;  /* 0x0000005800537308 */ /* 0x0003700000000000 */
[----:B---3--:R-:W0:Y:S01]  /*2050*/  MUFU.EX2 R84, R80 ;  /* 0x0000005000547308 */ /* 0x008e220000000800 */
[----:B-1----:R-:W-:-:S03]  /*2060*/  FMUL.FTZ R88, R0, R7 ;  /* 0x0000000700587220 */ /* 0x002fc60000410000 */
[----:B------:R1:W3:Y:S04]  /*2070*/  MUFU.EX2 R82, R10 ;  /* 0x0000000a00527308 */ /* 0x0002e80000000800 */
[----:B------:R-:W5:Y:S01]  /*2080*/  MUFU.EX2 R26, R26 ;  /* 0x0000001a001a7308 */ /* 0x000f620000000800 */
[----:B-1----:R-:W-:Y:S01]  /*2090*/  P2R R10, PR, RZ, 0x8 ;  /* 0x00000008ff0a7803 */ /* 0x002fe20000000000 */
[----:B0-----:R-:W-:Y:S01]  /*20a0*/  FMUL.FTZ R80, R84, R91 ;  /* 0x0000005b54507220 */ /* 0x001fe20000410000 */
        /* <DEDUP_REMOVED lines=8> */
[C---:B-----5:R-:W-:Y:S01]  /*2130*/  FMUL.FTZ R83, R26.reuse, R83 ;  /* 0x000000531a537220 */ /* 0x060fe20000410000 */
[----:B------:R0:W-:Y:S01]  /*2140*/  STS.64 [R10+0x560], R4 ;  /* 0x000560040a007388 */ /* 0x0001e20000000a00 */
[----:B------:R-:W-:Y:S01]  /*2150*/  FMUL.FTZ R85, R26, R85 ;  /* 0x000000551a557220 */ /* 0x000fe20000410000 */
        /* <DEDUP_REMOVED lines=12> */
[----:B------:R1:W2:Y:S01]  /*2220*/  LDS.64 R6, [R2+0x560] ;  /* 0x0005600002067984 */ /* 0x0002a20000000a00 */
[----:B------:R-:W-:Y:S05]  /*2230*/  BRA `(.L_x_18069) ;  /* 0x0000000000047947 */ /* 0x000fea0003800000 */
.L_x_18068:
[----:B------:R3:W4:Y:S02]  /*2240*/  LDS.64 R6, [R86+0x1568] ;  /* 0x0015680056067984 */ /* 0x0007240000000a00 */
.L_x_18069:
[----:B------:R-:W-:Y:S05]  /*2250*/  BSYNC.RECONVERGENT B0 ;  /* 0x0000000000007941 */ /* 0x000fea0003800200 */
.L_x_18067:
[----:B------:R-:W5:Y:S01]  /*2260*/  @P0 LDC R9, c[0x0][0x38c] ;  /* 0x0000e300ff090b82 */ /* 0x000f620000000800 */
[----:B------:R-:W-:Y:S01]  /*2270*/  CS2R R26, SRZ ;  /* 0x00000000001a7805 */ /* 0x000fe2000001ff00 */
[----:B-----5:R-:W-:-:S04]  /*2280*/  @P0 IMAD R9, R66, R9, UR4 ;  /* 0x0000000442090e24 */ /* 0x020fc8000f8e0209 */
[----:B------:R-:W-:-:S05]  /*2290*/  @P0 IMAD.WIDE R8, R9, 0x10, R22 ;  /* 0x0000001009080825 */ /* 0x000fca00078e0216 */
[----:B------:R5:W3:Y:S01]  /*22a0*/  @P0 LDG.E.64 R26, desc[UR16][R8.64+0x8] ;  /* 0x00000810081a0981 */ /* 0x000ae2000c1e1b00 */
[-C--:B-1----:R-:W-:Y:S01]  /*22b0*/  FMUL.FTZ R2, R61, R82.reuse ;  /* 0x000000523d027220 */ /* 0x082fe20000410000 */
        /* <DEDUP_REMOVED lines=17> */
[----:B-----5:R-:W-:Y:S01]  /*23d0*/  FADD.FTZ R9, R58, R3 ;  /* 0x000000033a097221 */ /* 0x020fe20000010000 */
        /* <DEDUP_REMOVED lines=15> */
[----:B------:R-:W0:Y:S01]  /*24d0*/  SHFL.UP PT, R10, R94, 0x1, RZ ;  /* 0x042000005e0a7989 */ /* 0x000e2200000e00ff */
[----:B------:R-:W-:Y:S01]  /*24e0*/  FFMA.FTZ R3, R83, R8, R2 ;  /* 0x0000000853037223 */ /* 0x000fe20000010002 */
[C---:B------:R-:W-:Y:S02]  /*24f0*/  FMUL.FTZ R9, R84.reuse, R99 ;  /* 0x0000006354097220 */ /* 0x040fe40000410000 */
[----:B------:R-:W1:Y:S01]  /*2500*/  SHFL.UP PT, R8, R96, 0x1, RZ ;  /* 0x0420000060087989 */ /* 0x000e6200000e00ff */
[-C--:B------:R-:W-:Y:S01]  /*2510*/  FMUL.FTZ R2, R84, R3.reuse ;  /* 0x0000000354027220 */ /* 0x080fe20000410000 */
[----:B------:R-:W-:-:S03]  /*2520*/  FFMA.FTZ R98, R80, R3, R9 ;  /* 0x0000000350627223 */ /* 0x000fc60000010009 */
[----:B------:R-:W-:Y:S02]  /*2530*/  FFMA.FTZ R99, R80, R99, -R2 ;  /* 0x0000006350637223 */ /* 0x000fe40000010802 */
[----:B------:R-:W5:Y:S04]  /*2540*/  SHFL.UP PT, R3, R98, 0x1, RZ ;  /* 0x0420000062037989 */ /* 0x000f6800000e00ff */
[----:B------:R-:W2:Y:S01]  /*2550*/  SHFL.UP PT, R2, R99, 0x1, RZ ;  /* 0x0420000063027989 */ /* 0x000ea200000e00ff */
[-C--:B0-----:R-:W-:Y:S01]  /*2560*/  FMUL.FTZ R9, R99, R10.reuse ;  /* 0x0000000a63097220 */ /* 0x081fe20000410000 */
[----:B------:R-:W-:-:S03]  /*2570*/  FMUL.FTZ R10, R98, R10 ;  /* 0x0000000a620a7220 */ /* 0x000fc60000410000 */
[-C--:B-1----:R-:W-:Y:S01]  /*2580*/  FFMA.FTZ R11, R98, R8.reuse, R9 ;  /* 0x00000008620b7223 */ /* 0x082fe20000010009 */
[----:B------:R-:W-:-:S03]  /*2590*/  FFMA.FTZ R9, R99, R8, -R10 ;  /* 0x0000000863097223 */ /* 0x000fc6000001080a */
[----:B------:R-:W-:Y:S01]  /*25a0*/  @P1 FADD.FTZ R94, R94, R11 ;  /* 0x0000000b5e5e1221 */ /* 0x000fe20000010000 */
[----:B------:R-:W-:Y:S01]  /*25b0*/  @P1 FADD.FTZ R96, R96, R9 ;  /* 0x0000000960601221 */ /* 0x000fe20000010000 */
[CC--:B-----5:R-:W-:Y:S01]  /*25c0*/  FMUL.FTZ R9, R99.reuse, R3.reuse ;  /* 0x0000000363097220 */ /* 0x0e0fe20000410000 */
[C---:B------:R-:W-:Y:S02]  /*25d0*/  FMUL.FTZ R8, R98.reuse, R3 ;  /* 0x0000000362087220 */ /* 0x040fe40000410000 */
[----:B------:R-:W0:Y:S01]  /*25e0*/  SHFL.UP PT, R11, R94, 0x2, RZ ;  /* 0x044000005e0b7989 */ /* 0x000e2200000e00ff */
[-C--:B--2---:R-:W-:Y:S01]  /*25f0*/  @P1 FFMA.FTZ R98, R98, R2.reuse, R9 ;  /* 0x0000000262621223 */ /* 0x084fe20000010009 */
[----:B------:R-:W-:Y:S02]  /*2600*/  @P1 FFMA.FTZ R99, R99, R2, -R8 ;  /* 0x0000000263631223 */ /* 0x000fe40000010808 */
[----:B------:R-:W1:Y:S01]  /*2610*/  SHFL.UP PT, R10, R96, 0x2, RZ ;  /* 0x04400000600a7989 */ /* 0x000e6200000e00ff */
[----:B------:R-:W-:-:S03]  /*2620*/  ISETP.GE.AND P1, PT, R33, 0x2, PT ;  /* 0x000000022100780c */ /* 0x000fc60003f26270 */
[----:B------:R-:W2:Y:S04]  /*2630*/  SHFL.UP PT, R3, R98, 0x2, RZ ;  /* 0x0440000062037989 */ /* 0x000ea800000e00ff */
[----:B------:R-:W5:Y:S01]  /*2640*/  SHFL.UP PT, R2, R99, 0x2, RZ ;  /* 0x0440000063027989 */ /* 0x000f6200000e00ff */
        /* <DEDUP_REMOVED lines=9> */
[-C--:B-----5:R-:W-:Y:S01]  /*26e0*/  @P1 FFMA.FTZ R98, R98, R2.reuse, R9 ;  /* 0x0000000262621223 */ /* 0x0a0fe20000010009 */
[----:B------:R-:W-:Y:S01]  /*26f0*/  @P1 FFMA.FTZ R99, R99, R2, -R8 ;  /* 0x0000000263631223 */ /* 0x000fe20000010808 */
[----:B------:R-:W-:Y:S01]  /*2700*/  ISETP.GE.AND P1, PT, R33, 0x4, PT ;  /* 0x000000042100780c */ /* 0x000fe20003f26270 */
[----:B------:R-:W1:Y:S04]  /*2710*/  SHFL.UP PT, R9, R96, 0x4, RZ ;  /* 0x0480000060097989 */ /* 0x000e6800000e00ff */
[----:B------:R-:W2:Y:S04]  /*2720*/  SHFL.UP PT, R3, R98, 0x4, RZ ;  /* 0x0480000062037989 */ /* 0x000ea800000e00ff */
[----:B------:R-:W5:Y:S01]  /*2730*/  SHFL.UP PT, R2, R99, 0x4, RZ ;  /* 0x0480000063027989 */ /* 0x000f6200000e00ff */
        /* <DEDUP_REMOVED lines=9> */
[-C--:B-----5:R-:W-:Y:S01]  /*27d0*/  @P1 FFMA.FTZ R99, R99, R2.reuse, -R8 ;  /* 0x0000000263631223 */ /* 0x0a0fe20000010808 */
[----:B------:R-:W-:Y:S01]  /*27e0*/  @P1 FFMA.FTZ R98, R98, R2, R11 ;  /* 0x0000000262621223 */ /* 0x000fe2000001000b */
[----:B------:R-:W-:Y:S01]  /*27f0*/  ISETP.GE.AND P1, PT, R33, 0x8, PT ;  /* 0x000000082100780c */ /* 0x000fe20003f26270 */
[----:B------:R-:W1:Y:S04]  /*2800*/  SHFL.UP PT, R8, R96, 0x8, RZ ;  /* 0x0500000060087989 */ /* 0x000e6800000e00ff */
[----:B------:R-:W2:Y:S04]  /*2810*/  SHFL.UP PT, R3, R98, 0x8, RZ ;  /* 0x0500000062037989 */ /* 0x000ea800000e00ff */
[----:B------:R-:W5:Y:S01]  /*2820*/  SHFL.UP PT, R2, R99, 0x8, RZ ;  /* 0x0500000063027989 */ /* 0x000f6200000e00ff */
[-C--:B0-----:R-:W-:Y:S01]  /*2830*/  FMUL.FTZ R10, R98, R9.reuse ;  /* 0x00000009620a7220 */ /* 0x081fe20000410000 */
[----:B------:R-:W-:-:S03]  /*2840*/  FMUL.FTZ R101, R99, R9 ;  /* 0x0000000963657220 */ /* 0x000fc60000410000 */
[CC--:B-1----:R-:W-:Y:S01]  /*2850*/  FFMA.FTZ R11, R99.reuse, R8.reuse, -R10 ;  /* 0x00000008630b7223 */ /* 0x0c2fe2000001080a */
[----:B------:R-:W-:Y:S01]  /*2860*/  FFMA.FTZ R101, R98, R8, R101 ;  /* 0x0000000862657223 */ /* 0x000fe20000010065 */
[----:B------:R-:W-:Y:S02]  /*2870*/  FMUL.FTZ R8, R84, R95 ;  /* 0x0000005f54087220 */ /* 0x000fe40000410000 */
[----:B------:R-:W-:Y:S01]  /*2880*/  @P1 FADD.FTZ R96, R96, R11 ;  /* 0x0000000b60601221 */ /* 0x000fe20000010000 */
[----:B------:R-:W-:Y:S01]  /*2890*/  FMUL.FTZ R11, R84, R97 ;  /* 0x00000061540b7220 */ /* 0x000fe20000410000 */
[-C--:B--2---:R-:W-:Y:S01]  /*28a0*/  FMUL.FTZ R9, R98, R3.reuse ;  /* 0x0000000362097220 */ /* 0x084fe20000410000 */
[----:B------:R-:W-:Y:S01]  /*28b0*/  @P1 FADD.FTZ R94, R94, R101 ;  /* 0x000000655e5e1221 */ /* 0x000fe20000010000 */
[C---:B------:R-:W-:Y:S01]  /*28c0*/  FMUL.FTZ R3, R99.reuse, R3 ;  /* 0x0000000363037220 */ /* 0x040fe20000410000 */
[C---:B------:R-:W-:Y:S01]  /*28d0*/  FFMA.FTZ R11, R80.reuse, R95, R11 ;  /* 0x0000005f500b7223 */ /* 0x040fe2000001000b */
[-C--:B-----5:R-:W-:Y:S01]  /*28e0*/  @P1 FFMA.FTZ R99, R99, R2.reuse, -R9 ;  /* 0x0000000263631223 */ /* 0x0a0fe20000010809 */
[-C--:B----4-:R-:W-:Y:S01]  /*28f0*/  FMUL.FTZ R9, R80, R7.reuse ;  /* 0x0000000750097220 */ /* 0x090fe20000410000 */
[----:B------:R-:W-:Y:S01]  /*2900*/  @P1 FFMA.FTZ R98, R98, R2, R3 ;  /* 0x0000000262621223 */ /* 0x000fe20000010003 */
        /* <DEDUP_REMOVED lines=13> */
[C---:B------:R-:W-:Y:S01]  /*29e0*/  FFMA.FTZ R106, R83.reuse, R2, R106 ;  /* 0x00000002536a7223 */ /* 0x040fe2000001006a */
[----:B------:R-:W4:Y:S01]  /*29f0*/  SHFL.UP PT, R8, R99, 0x10, RZ ;  /* 0x0600000063087989 */ /* 0x000f2200000e00ff */
        /* <DEDUP_REMOVED lines=14> */
[----:B------:R-:W-:Y:S01]  /*2ae0*/  FFMA.FTZ R105, R81, R101, R102 ;  /* 0x0000006551697223 */ /* 0x000fe20000010066 */
[-C--:B-1----:R-:W-:Y:S01]  /*2af0*/  FFMA.FTZ R101, R99, R10.reuse, -R100 ;  /* 0x0000000a63657223 */ /* 0x082fe20000010864 */
[C---:B------:R-:W-:Y:S01]  /*2b00*/  FFMA.FTZ R103, R98.reuse, R10, R103 ;  /* 0x0000000a62677223 */ /* 0x040fe20000010067 */
[----:B------:R-:W-:Y:S01]  /*2b10*/  FFMA.FTZ R104, R81, R104, -R107 ;  /* 0x0000006851687223 */ /* 0x000fe2000001086b */
[-C--:B--2---:R-:W-:Y:S01]  /*2b20*/  FMUL.FTZ R11, R98, R9.reuse ;  /* 0x00000009620b7220 */ /* 0x084fe20000410000 */
[C---:B------:R-:W-:Y:S01]  /*2b30*/  FMUL.FTZ R9, R99.reuse, R9 ;  /* 0x0000000963097220 */ /* 0x040fe20000410000 */
[----:B------:R-:W-:Y:S01]  /*2b40*/  @P1 FADD.FTZ R96, R96, R101 ;  /* 0x0000006560601221 */ /* 0x000fe20000010000 */
[----:B------:R-:W-:Y:S01]  /*2b50*/  @P1 FADD.FTZ R94, R94, R103 ;  /* 0x000000675e5e1221 */ /* 0x000fe20000010000 */
[-C--:B----4-:R-:W-:Y:S01]  /*2b60*/  @P1 FFMA.FTZ R99, R99, R8.reuse, -R11 ;  /* 0x0000000863631223 */ /* 0x090fe2000001080b */
        /* <DEDUP_REMOVED lines=26> */
[----:B---3--:R-:W-:Y:S01]  /*2d10*/  FADD.FTZ R27, R27, R104 ;  /* 0x000000681b1b7221 */ /* 0x008fe20000010000 */
[----:B------:R-:W-:-:S07]  /*2d20*/  FADD.FTZ R26, R26, R105 ;  /* 0x000000691a1a7221 */ /* 0x000fce0000010000 */
.L_x_18071:
[----:B------:R-:W-:Y:S05]  /*2d30*/  BSYNC.RECONVERGENT B0 ;  /* 0x0000000000007941 */ /* 0x000fea0003800200 */
.L_x_18070:
[----:B------:R-:W1:Y:S01]  /*2d40*/  @!P4 LDS.128 R8, [UR6+0x1660] ;  /* 0x00166006ff08c984 */ /* 0x000e620008000c00 */
[----:B------:R-:W-:Y:S03]  /*2d50*/  BSSY.RECONVERGENT B0, `(.L_x_18072) ;  /* 0x0000010000007945 */ /* 0x000fe60003800200 */
[----:B0-----:R0:W2:Y:S04]  /*2d60*/  SHFL.DOWN PT, R107, R3, 0x2, 0x1f ;  /* 0x08401f00036b7f89 */ /* 0x0010a800000e0000 */
        /* <DEDUP_REMOVED lines=10> */
[-C--:B--2---:R-:W-:Y:S01]  /*2e10*/  FFMA.FTZ R3, R3, R107.reuse, -R102 ;  /* 0x0000006b03037223 */ /* 0x084fe20000010866 */
[----:B------:R-:W-:Y:S01]  /*2e20*/  FFMA.FTZ R2, R2, R107, R103 ;  /* 0x0000006b02027223 */ /* 0x000fe20000010067 */
[----:B---3--:R-:W-:Y:S01]  /*2e30*/  FADD.FTZ R27, R27, R104 ;  /* 0x000000681b1b7221 */ /* 0x008fe20000010000 */
[----:B------:R-:W-:-:S07]  /*2e40*/  FADD.FTZ R26, R26, R105 ;  /* 0x000000691a1a7221 */ /* 0x000fce0000010000 */
.L_x_18073:
[----:B------:R-:W-:Y:S05]  /*2e50*/  BSYNC.RECONVERGENT B0 ;  /* 0x0000000000007941 */ /* 0x000fea0003800200 */
.L_x_18072:
[----:B--2---:R2:W1:Y:S01]  /*2e60*/  SHFL.DOWN PT, R107, R3, 0x4, 0x1f ;  /* 0x08801f00036b7f89 */ /* 0x00446200000e0000 */
        /* <DEDUP_REMOVED lines=13> */
[----:B---3--:R-:W-:Y:S01]  /*2f40*/  FADD.FTZ R27, R27, R104 ;  /* 0x000000681b1b7221 */ /* 0x008fe20000010000 */
[----:B------:R-:W-:-:S07]  /*2f50*/  FADD.FTZ R26, R26, R105 ;  /* 0x000000691a1a7221 */ /* 0x000fce0000010000 */
.L_x_18075:
[----:B------:R-:W-:Y:S05]  /*2f60*/  BSYNC.RECONVERGENT B0 ;  /* 0x0000000000007941 */ /* 0x000fea0003800200 */
.L_x_18074:
        /* <DEDUP_REMOVED lines=16> */
.L_x_18077:
[----:B------:R-:W-:Y:S05]  /*3070*/  BSYNC.RECONVERGENT B0 ;  /* 0x0000000000007941 */ /* 0x000fea0003800200 */
.L_x_18076:
        /* <DEDUP_REMOVED lines=16> */
.L_x_18079:
[----:B------:R-:W-:Y:S05]  /*3180*/  BSYNC.RECONVERGENT B0 ;  /* 0x0000000000007941 */ /* 0x000fea0003800200 */
.L_x_18078:
        /* <DEDUP_REMOVED lines=10> */
[----:B--2-4-:R-:W-:Y:S01]  /*3230*/  SHFL.IDX PT, R2, R2, RZ, 0x1f ;  /* 0x00001fff02027589 */ /* 0x014fe200000e0000 */
[----:B-1----:R-:W-:-:S03]  /*3240*/  @P1 FMUL.FTZ R102, R107, R104 ;  /* 0x000000686b661220 */ /* 0x002fc60000410000 */
[----:B------:R-:W-:Y:S01]  /*3250*/  SHFL.IDX PT, R3, R3, RZ, 0x1f ;  /* 0x00001fff03037589 */ /* 0x000fe200000e0000 */
[----:B0-----:R-:W-:-:S03]  /*3260*/  @P1 FMUL.FTZ R106, R105, R104 ;  /* 0x00000068696a1220 */ /* 0x001fc60000410000 */
[----:B---3--:R-:W-:Y:S01]  /*3270*/  SHFL.IDX PT, R27, R27, RZ, 0x1f ;  /* 0x00001fff1b1b7589 */ /* 0x008fe200000e0000 */
        /* <DEDUP_REMOVED lines=54> */
[----:B------:R-:W-:Y:S01]  /*35e0*/  FFMA.FTZ R101, R69, R98, R4 ;  /* 0x0000006245657223 */ /* 0x000fe20000010004 */
[----:B------:R-:W-:Y:S01]  /*35f0*/  FADD.FTZ R83, RZ, R83 ;  /* 0x00000053ff537221 */ /* 0x000fe20000010000 */
[----:B------:R-:W-:Y:S01]  /*3600*/  FMUL.FTZ R4, R89, R34 ;  /* 0x0000002259047220 */ /* 0x000fe20000410000 */
[----:B------:R-:W-:Y:S01]  /*3610*/  FADD.FTZ R105, R58, R5 ;  /* 0x000000053a697221 */ /* 0x000fe20000010000 */
[----:B------:R-:W-:Y:S01]  /*3620*/  FADD.FTZ R81, -R61, R99 ;  /* 0x000000633d517221 */ /* 0x000fe20000010100 */
[----:B------:R-:W-:Y:S01]  /*3630*/  FMUL.FTZ R100, R91, R28 ;  /* 0x0000001c5b647220 */ /* 0x000fe20000410000 */
[----:B------:R-:W-:Y:S01]  /*3640*/  FMUL.FTZ R82, R88, R34 ;  /* 0x0000002258527220 */ /* 0x000fe20000410000 */
[----:B------:R-:W-:Y:S01]  /*3650*/  FMUL.FTZ R6, R93, R4 ;  /* 0x000000045d067220 */ /* 0x000fe20000410000 */
[----:B------:R-:W-:Y:S01]  /*3660*/  FADD.FTZ R85, -R60, R98 ;  /* 0x000000623c557221 */ /* 0x000fe20000010100 */
[C---:B------:R-:W-:Y:S01]  /*3670*/  FMUL.FTZ R5, R84.reuse, R83 ;  /* 0x0000005354057220 */ /* 0x040fe20000410000 */
[-C--:B------:R-:W-:Y:S01]  /*3680*/  FMUL.FTZ R7, R84, R105.reuse ;  /* 0x0000006954077220 */ /* 0x080fe20000410000 */
[----:B------:R-:W-:Y:S01]  /*3690*/  FMUL.FTZ R84, R90, R28 ;  /* 0x0000001c5a547220 */ /* 0x000fe20000410000 */
[----:B------:R-:W-:Y:S01]  /*36a0*/  FMUL.FTZ R98, R96, R100 ;  /* 0x0000006460627220 */ /* 0x000fe20000410000 */
[----:B------:R-:W-:Y:S01]  /*36b0*/  FFMA.FTZ R6, R81, R82, R6 ;  /* 0x0000005251067223 */ /* 0x000fe20000010006 */
[C---:B------:R-:W-:Y:S01]  /*36c0*/  FFMA.FTZ R5, R80.reuse, R105, -R5 ;  /* 0x0000006950057223 */ /* 0x040fe20000010805 */
[----:B------:R-:W-:Y:S01]  /*36d0*/  FFMA.FTZ R106, R80, R83, R7 ;  /* 0x00000053506a7223 */ /* 0x000fe20000010007 */
[----:B------:R-:W-:Y:S01]  /*36e0*/  FFMA.FTZ R102, R85, R84, R98 ;  /* 0x0000005455667223 */ /* 0x000fe20000010062 */
[----:B------:R-:W-:Y:S01]  /*36f0*/  FADD.FTZ R99, RZ, R6 ;  /* 0x00000006ff637221 */ /* 0x000fe20000010000 */
[----:B------:R-:W-:Y:S01]  /*3700*/  FMUL.FTZ R98, R93, R82 ;  /* 0x000000525d627220 */ /* 0x000fe20000410000 */
[----:B------:R-:W-:Y:S01]  /*3710*/  FMUL.FTZ R104, R96, R84 ;  /* 0x0000005460687220 */ /* 0x000fe20000410000 */
[----:B------:R-:W-:Y:S01]  /*3720*/  FADD.FTZ R107, R56, R5 ;  /* 0x00000005386b7221 */ /* 0x000fe20000010000 */
[----:B------:R-:W-:Y:S01]  /*3730*/  FADD.FTZ R103, R99, R102 ;  /* 0x0000006663677221 */ /* 0x000fe20000010000 */
[----:B------:R-:W-:Y:S01]  /*3740*/  FMUL.FTZ R99, R92, R32 ;  /* 0x000000205c637220 */ /* 0x000fe20000410000 */
[----:B------:R-:W-:Y:S01]  /*3750*/  FFMA.FTZ R6, R81, R4, -R98 ;  /* 0x0000000451067223 */ /* 0x000fe20000010862 */
[----:B------:R-:W-:Y:S01]  /*3760*/  FFMA.FTZ R102, R68, R105, R101 ;  /* 0x0000006944667223 */ /* 0x000fe20000010065 */
[----:B------:R-:W-:Y:S01]  /*3770*/  FADD.FTZ R80, -R58, R105 ;  /* 0x000000693a507221 */ /* 0x000fe20000010100 */
[----:B------:R-:W-:Y:S01]  /*3780*/  FADD.FTZ R98, RZ, R106 ;  /* 0x0000006aff627221 */ /* 0x000fe20000010000 */
[----:B------:R-:W-:Y:S01]  /*3790*/  FMUL.FTZ R101, R95, R30 ;  /* 0x0000001e5f657220 */ /* 0x000fe20000410000 */
[----:B------:R-:W-:Y:S01]  /*37a0*/  FMUL.FTZ R5, R94, R32 ;  /* 0x000000205e057220 */ /* 0x000fe20000410000 */
[----:B------:R-:W-:Y:S01]  /*37b0*/  FMUL.FTZ R105, R83, R99 ;  /* 0x0000006353697220 */ /* 0x000fe20000410000 */
[----:B------:R-:W-:Y:S01]  /*37c0*/  FFMA.FTZ R7, R85, R100, -R104 ;  /* 0x0000006455077223 */ /* 0x000fe20000010868 */
[----:B------:R-:W-:Y:S01]  /*37d0*/  FFMA.FTZ R102, R67, R107, R102 ;  /* 0x0000006b43667223 */ /* 0x000fe20000010066 */
[----:B------:R-:W-:Y:S01]  /*37e0*/  FADD.FTZ R100, -R56, R107 ;  /* 0x0000006b38647221 */ /* 0x000fe20000010100 */
[----:B------:R-:W-:Y:S01]  /*37f0*/  FFMA.FTZ R4, R0, -R93, RZ ;  /* 0x8000005d00047223 */ /* 0x000fe200000100ff */
        /* <DEDUP_REMOVED lines=40> */
[C---:B------:R-:W-:Y:S01]  /*3a80*/  FMUL.FTZ R103, R2.reuse, R9 ;  /* 0x0000000902677220 */ /* 0x040fe20000410000 */
        /* <DEDUP_REMOVED lines=51> */
.L_x_18081:
[----:B------:R-:W-:Y:S05]  /*3dc0*/  BSYNC.RECONVERGENT B0 ;  /* 0x0000000000007941 */ /* 0x000fea0003800200 */
.L_x_18080:
[C---:B---3--:R-:W-:Y:S01]  /*3dd0*/  FMUL.FTZ R3, R25.reuse, R89 ;  /* 0x0000005919037220 */ /* 0x048fe20000410000 */
[CC--:B------:R-:W-:Y:S01]  /*3de0*/  FMUL.FTZ R26, R25.reuse, R90.reuse ;  /* 0x0000005a191a7220 */ /* 0x0c0fe20000410000 */
[C---:B------:R-:W-:Y:S01]  /*3df0*/  FFMA.FTZ R10, R24.reuse, R90, R9 ;  /* 0x0000005a180a7223 */ /* 0x040fe20000010009 */
[-C--:B-1----:R-:W-:Y:S01]  /*3e00*/  FMUL.FTZ R8, R25, R88.reuse ;  /* 0x0000005819087220 */ /* 0x082fe20000410000 */
        /* <DEDUP_REMOVED lines=30> */
.L_x_18083:
[----:B------:R-:W-:Y:S05]  /*3ff0*/  BSYNC.RECONVERGENT B0 ;  /* 0x0000000000007941 */ /* 0x000fea0003800200 */
.L_x_18082:
[----:B------:R-:W-:-:S04]  /*4000*/  UIADD3 UR4, UPT, UPT, UR4, 0x1, URZ ;  /* 0x0000000104047890 */ /* 0x000fc8000fffe0ff */
[----:B------:R-:W-:-:S09]  /*4010*/  UISETP.GE.AND UP0, UPT, UR4, UR8, UPT ;  /* 0x000000080400728c */ /* 0x000fd2000bf06270 */
[----:B------:R-:W-:Y:S05]  /*4020*/  BRA.U !UP0, `(.L_x_18084) ;  /* 0xffffffdd08387547 */ /* 0x000fea000b83ffff */
.L_x_18066:
[----:B------:R-:W-:Y:S06]  /*4030*/  BAR.SYNC.DEFER_BLOCKING 0x0 ;  /* 0x0000000000007b1d */ /* 0x000fec0000010000 */
[----:B------:R-:W-:Y:S02]  /*4040*/  F2F.F16.F32 R2, R71 ;  /* 0x0000004700027304 */ /* 0x000fe40000200800 */
[----:B------:R-:W3:Y:S01]  /*4050*/  LDC.64 R14, c[0x0][0x4f8] ;  /* 0x00013e00ff0e7b82 */ /* 0x000ee20000000a00 */
[----:B------:R-:W4:Y:S01]  /*4060*/  LDCU.64 UR6, c[0x0][0x500] ;  /* 0x0000a000ff0677ac */ /* 0x000f220008000a00 */
[----:B------:R-:W5:Y:S04]  /*4070*/  LDG.E.64 R18, desc[UR16][R18.64] ;  /* 0x0000001012127981 */ /* 0x000f68000c1e1b00 */
[----:B------:R-:W-:Y:S01]  /*4080*/  F2F.F16.F32 R72, R72 ;  /* 0x0000004800487304 */ /* 0x000fe20000200800 */
[----:B------:R-:W-:-:S07]  /*4090*/  MOV R17, RZ ;  /* 0x000000ff00117202 */ /* 0x000fce0000000f00 */
[----:B------:R-:W-:Y:S01]  /*40a0*/  F2F.F16.F32 R73, R73 ;  /* 0x0000004900497304 */ /* 0x000fe20000200800 */
[----:B-----5:R5:W-:Y:S01]  /*40b0*/  STS.64 [R31], R18 ;  /* 0x000000121f007388 */ /* 0x020be20000000a00 */
[----:B------:R-:W-:-:S03]  /*40c0*/  NOP ;  /* 0x0000000000007918 */ /* 0x000fc60000000000 */
[----:B01----:R-:W0:Y:S01]  /*40d0*/  LDS.64 R6, [R31] ;  /* 0x000000001f067984 */ /* 0x003e220000000a00 */
[----:B-----5:R-:W1:Y:S01]  /*40e0*/  LDC.64 R18, c[0x0][0x550] ;  /* 0x00015400ff127b82 */ /* 0x020e620000000a00 */
[----:B0-----:R-:W-:Y:S02]  /*40f0*/  HADD2.F32 R5, -RZ, R7.H0_H0 ;  /* 0x20000007ff057230 */ /* 0x001fe40000004100 */
        /* <DEDUP_REMOVED lines=11> */
[----:B------:R-:W-:Y:S01]  /*41b0*/  FADD.FTZ R3, R3, R48 ;  /* 0x0000003003037221 */ /* 0x000fe20000010000 */
[----:B------:R-:W0:Y:S02]  /*41c0*/  F2F.F16.F32 R5, R70 ;  /* 0x0000004600057304 */ /* 0x000e240000200800 */
[----:B------:R-:W-:Y:S02]  /*41d0*/  FSETP.GTU.FTZ.AND P3, PT, R9, 20, PT ;  /* 0x41a000000900780b */ /* 0x000fe40003f7c000 */
[----:B------:R-:W-:Y:S01]  /*41e0*/  @!P2 FMUL.FTZ R4, R4, -1.4426950216293334961 ;  /* 0xbfb8aa3b0404a820 */ /* 0x000fe20000410000 */
[----:B------:R-:W-:Y:S01]  /*41f0*/  FSETP.GTU.FTZ.AND P1, PT, R3, 20, PT ;  /* 0x41a000000300780b */ /* 0x000fe20003f3c000 */
[----:B------:R-:W-:-:S04]  /*4200*/  @!P0 FMUL.FTZ R0, R0, -1.4426950216293334961 ;  /* 0xbfb8aa3b00008820 */ /* 0x000fc80000410000 */
[----:B------:R-:W5:Y:S04]  /*4210*/  @!P2 MUFU.EX2 R4, R4 ;  /* 0x000000040004a308 */ /* 0x000f680000000800 */
[----:B------:R-:W2:Y:S01]  /*4220*/  @!P0 MUFU.EX2 R0, R0 ;  /* 0x0000000000008308 */ /* 0x000ea20000000800 */
[----:B------:R-:W-:Y:S01]  /*4230*/  @!P3 FMUL.FTZ R9, R9, -1.4426950216293334961 ;  /* 0xbfb8aa3b0909b820 */ /* 0x000fe20000410000 */
[----:B0-----:R-:W-:Y:S02]  /*4240*/  PRMT R5, R72, 0x5410, R5 ;  /* 0x0000541048057816 */ /* 0x001fe40000000005 */
[----:B------:R-:W-:Y:S01]  /*4250*/  @!P1 FMUL.FTZ R7, R3, -1.4426950216293334961 ;  /* 0xbfb8aa3b03079820 */ /* 0x000fe20000410000 */
[----:B------:R-:W-:Y:S02]  /*4260*/  IMAD.WIDE.U32 R2, R2, 0x10000, RZ ;  /* 0x0001000002027825 */ /* 0x000fe400078e00ff */
[----:B------:R-:W0:Y:S02]  /*4270*/  @!P3 MUFU.EX2 R9, R9 ;  /* 0x000000090009b308 */ /* 0x000e240000000800 */
[----:B-----5:R-:W-:Y:S01]  /*4280*/  @!P2 FADD.FTZ R8, R4, 1 ;  /* 0x3f8000000408a421 */ /* 0x020fe20000010000 */
[----:B------:R-:W-:Y:S01]  /*4290*/  LOP3.LUT R5, R5, R3, RZ, 0xfc, !PT ;  /* 0x0000000305057212 */ /* 0x000fe200078efcff */
[----:B------:R-:W5:Y:S01]  /*42a0*/  @!P1 MUFU.EX2 R7, R7 ;  /* 0x0000000700079308 */ /* 0x000f620000000800 */
[----:B------:R-:W-:Y:S01]  /*42b0*/  LOP3.LUT R4, R2, R73, RZ, 0xfc, !PT ;  /* 0x0000004902047212 */ /* 0x000fe200078efcff */
[----:B--2---:R-:W-:-:S02]  /*42c0*/  @!P0 FADD.FTZ R6, R0, 1 ;  /* 0x3f80000000068421 */ /* 0x004fc40000010000 */
[----:B------:R-:W2:Y:S02]  /*42d0*/  @!P2 MUFU.RCP R8, R8 ;  /* 0x000000080008a308 */ /* 0x000ea40000001000 */
[----:B------:R3:W-:Y:S01]  /*42e0*/  STS.64 [R31], R4 ;  /* 0x000000041f007388 */ /* 0x0007e20000000a00 */
[----:B------:R-:W-:-:S03]  /*42f0*/  NOP ;  /* 0x0000000000007918 */ /* 0x000fc60000000000 */
[----:B------:R-:W1:Y:S01]  /*4300*/  LDS.64 R2, [R31] ;  /* 0x000000001f027984 */ /* 0x000e620000000a00 */
[----:B0-----:R-:W-:Y:S01]  /*4310*/  @!P3 FADD.FTZ R9, R9, 1 ;  /* 0x3f8000000909b421 */ /* 0x001fe20000010000 */
[----:B------:R-:W0:Y:S01]  /*4320*/  @!P0 MUFU.RCP R13, R6 ;  /* 0x00000006000d8308 */ /* 0x000e220000001000 */
[----:B-----5:R-:W-:Y:S01]  /*4330*/  @!P1 FADD.FTZ R0, R7, 1 ;  /* 0x3f80000007009421 */ /* 0x020fe20000010000 */
[----:B---3--:R-:W-:-:S04]  /*4340*/  IMAD.WIDE.U32 R4, R14, UR18, R16 ;  /* 0x000000120e047c25 */ /* 0x008fc8000f8e0010 */
[----:B------:R-:W-:Y:S02]  /*4350*/  IMAD R5, R15, UR18, R5 ;  /* 0x000000120f057c24 */ /* 0x000fe4000f8e0205 */
[----:B------:R-:W3:Y:S01]  /*4360*/  @!P3 MUFU.RCP R9, R9 ;  /* 0x000000090009b308 */ /* 0x000ee20000001000 */
[----:B--2---:R-:W-:Y:S01]  /*4370*/  @!P2 FMUL.FTZ R77, R77, R8 ;  /* 0x000000084d4da220 */ /* 0x004fe20000410000 */
[----:B------:R-:W2:Y:S01]  /*4380*/  LDC.64 R14, c[0x0][0x518] ;  /* 0x00014600ff0e7b82 */ /* 0x000ea20000000a00 */
[----:B----4-:R-:W-:Y:S01]  /*4390*/  IMAD.WIDE.U32 R4, R55, UR6, R4 ;  /* 0x0000000637047c25 */ /* 0x010fe2000f8e0004 */
[----:B------:R-:W-:-:S04]  /*43a0*/  IADD3 R42, P2, PT, R42, -0x100, RZ ;  /* 0xffffff002a2a7810 */ /* 0x000fc80007f5e0ff */
[----:B------:R4:W5:Y:S01]  /*43b0*/  @!P1 MUFU.RCP R7, R0 ;  /* 0x0000000000079308 */ /* 0x0009620000001000 */
[----:B------:R-:W-:Y:S01]  /*43c0*/  IADD3.X R41, PT, PT, R41, -0x1, RZ, P2, !PT ;  /* 0xffffffff29297810 */ /* 0x000fe200017fe4ff */
[----:B0-----:R-:W-:Y:S01]  /*43d0*/  @!P0 FMUL.FTZ R74, R74, R13 ;  /* 0x0000000d4a4a8220 */ /* 0x001fe20000410000 */
[----:B-1----:R-:W-:-:S03]  /*43e0*/  LEA R8, P0, R4, R18, 0x1 ;  /* 0x0000001204087211 */ /* 0x002fc600078008ff */
[----:B------:R-:W-:Y:S02]  /*43f0*/  FADD.FTZ R45, R74, R45 ;  /* 0x0000002d4a2d7221 */ /* 0x000fe40000010000 */
[----:B------:R-:W-:Y:S01]  /*4400*/  F2F.F16.F32 R10, R77 ;  /* 0x0000004d000a7304 */ /* 0x000fe20000200800 */
[----:B----4-:R-:W-:Y:S02]  /*4410*/  IMAD R0, R55, UR7, R5 ;  /* 0x0000000737007c24 */ /* 0x010fe4000f8e0205 */
[----:B---3--:R-:W-:Y:S01]  /*4420*/  @!P3 FMUL.FTZ R78, R78, R9 ;  /* 0x000000094e4eb220 */ /* 0x008fe20000410000 */
[----:B------:R-:W0:Y:S01]  /*4430*/  LDCU.64 UR6, c[0x0][0x520] ;  /* 0x0000a400ff0677ac */ /* 0x000e220008000a00 */
[----:B------:R-:W-:Y:S02]  /*4440*/  IADD3 R40, P3, PT, R40, -0x100, RZ ;  /* 0xffffff0028287810 */ /* 0x000fe40007f7e0ff */
[----:B------:R-:W-:Y:S01]  /*4450*/  LEA.HI.X R9, R4, R19, R0, 0x1, P0 ;  /* 0x0000001304097211 */ /* 0x000fe200000f0c00 */
[----:B------:R-:W1:Y:S01]  /*4460*/  F2F.F16.F32 R11, R78 ;  /* 0x0000004e000b7304 */ /* 0x000e620000200800 */
[----:B------:R-:W-:Y:S01]  /*4470*/  IADD3.X R39, PT, PT, R39, -0x1, RZ, P3, !PT ;  /* 0xffffffff27277810 */ /* 0x000fe20001ffe4ff */
[----:B-----5:R-:W-:Y:S01]  /*4480*/  @!P1 FMUL.FTZ R76, R76, R7 ;  /* 0x000000074c4c9220 */ /* 0x020fe20000410000 */
[----:B------:R-:W-:Y:S01]  /*4490*/  IMAD.WIDE.U32 R4, R44, 0x8, R8 ;  /* 0x000000082c047825 */ /* 0x000fe200078e0008 */
[----:B------:R-:W-:-:S03]  /*44a0*/  IADD3 R38, P1, PT, R38, -0x100, RZ ;  /* 0xffffff0026267810 */ /* 0x000fc60007f3e0ff */
[----:B--2---:R-:W-:Y:S01]  /*44b0*/  IMAD.WIDE.U32 R8, R14, UR18, R16 ;  /* 0x000000120e087c25 */ /* 0x004fe2000f8e0010 */
[----:B------:R2:W3:Y:S01]  /*44c0*/  F2F.F16.F32 R6, R76 ;  /* 0x0000004c00067304 */ /* 0x0004e20000200800 */
[----:B------:R4:W-:Y:S01]  /*44d0*/  STG.E.64 desc[UR16][R4.64], R2 ;  /* 0x0000000204007986 */ /* 0x0009e2000c101b10 */
[----:B------:R-:W-:Y:S01]  /*44e0*/  IADD3.X R37, PT, PT, R37, -0x1, RZ, P1, !PT ;  /* 0xffffffff25257810 */ /* 0x000fe20000ffe4ff */
[----:B------:R-:W-:Y:S01]  /*44f0*/  IMAD R9, R15, UR18, R9 ;  /* 0x000000120f097c24 */ /* 0x000fe2000f8e0209 */
[----:B-1----:R-:W-:-:S04]  /*4500*/  PRMT R11, R10, 0x5410, R11 ;  /* 0x000054100a0b7816 */ /* 0x002fc8000000000b */
[----:B------:R-:W1:Y:S01]  /*4510*/  F2F.F16.F32 R13, R74 ;  /* 0x0000004a000d7304 */ /* 0x000e620000200800 */
[----:B0-----:R-:W-:-:S04]  /*4520*/  IMAD.WIDE.U32 R8, R55, UR6, R8 ;  /* 0x0000000637087c25 */ /* 0x001fc8000f8e0008 */
[----:B--2---:R-:W-:Y:S01]  /*4530*/  FADD.FTZ R76, R45, R76 ;  /* 0x0000004c2d4c7221 */ /* 0x004fe20000010000 */
[----:B------:R-:W-:-:S03]  /*4540*/  IMAD R0, R55, UR7, R9 ;  /* 0x0000000737007c24 */ /* 0x000fc6000f8e0209 */
[----:B------:R-:W-:Y:S01]  /*4550*/  FADD.FTZ R45, R76, R77 ;  /* 0x0000004d4c2d7221 */ /* 0x000fe20000010000 */
[----:B---3--:R-:W-:-:S04]  /*4560*/  IMAD.WIDE.U32 R6, R6, 0x10000, RZ ;  /* 0x0001000006067825 */ /* 0x008fc800078e00ff */
[----:B------:R-:W-:Y:S01]  /*4570*/  FADD.FTZ R45, R45, R78 ;  /* 0x0000004e2d2d7221 */ /* 0x000fe20000010000 */
[----:B------:R-:W-:Y:S02]  /*4580*/  LOP3.LUT R11, R11, R7, RZ, 0xfc, !PT ;  /* 0x000000070b0b7212 */ /* 0x000fe400078efcff */
[----:B-1----:R-:W-:Y:S01]  /*4590*/  LOP3.LUT R10, R6, R13, RZ, 0xfc, !PT ;  /* 0x0000000d060a7212 */ /* 0x002fe200078efcff */
[----:B------:R-:W-:Y:S08]  /*45a0*/  BAR.SYNC.DEFER_BLOCKING 0x0 ;  /* 0x0000000000007b1d */ /* 0x000ff00000010000 */
[----:B------:R-:W4:Y:S01]  /*45b0*/  LDC.64 R12, c[0x0][0x560] ;  /* 0x00015800ff0c7b82 */ /* 0x000f220000000a00 */
[----:B------:R-:W-:Y:S01]  /*45c0*/  STS.64 [R31], R10 ;  /* 0x0000000a1f007388 */ /* 0x000fe20000000a00 */
[----:B------:R-:W-:-:S03]  /*45d0*/  NOP ;  /* 0x0000000000007918 */ /* 0x000fc60000000000 */
[----:B------:R-:W0:Y:S01]  /*45e0*/  LDS.64 R6, [R31] ;  /* 0x000000001f067984 */ /* 0x000e220000000a00 */
[----:B----4-:R-:W-:-:S04]  /*45f0*/  LEA R2, P0, R8, R12, 0x1 ;  /* 0x0000000c08027211 */ /* 0x010fc800078008ff */
[----:B------:R-:W-:Y:S02]  /*4600*/  LEA.HI.X R3, R8, R13, R0, 0x1, P0 ;  /* 0x0000000d08037211 */ /* 0x000fe400000f0c00 */
[----:B------:R-:W-:Y:S02]  /*4610*/  ISETP.GT.AND P0, PT, R36, 0x1, PT ;  /* 0x000000012400780c */ /* 0x000fe40003f04270 */
[----:B------:R-:W-:Y:S01]  /*4620*/  MOV R36, R29 ;  /* 0x0000001d00247202 */ /* 0x000fe20000000f00 */
[----:B------:R-:W-:-:S05]  /*4630*/  IMAD.WIDE.U32 R2, R44, 0x8, R2 ;  /* 0x000000082c027825 */ /* 0x000fca00078e0002 */
[----:B0-----:R0:W-:Y:S05]  /*4640*/  STG.E.64 desc[UR16][R2.64], R6 ;  /* 0x0000000602007986 */ /* 0x0011ea000c101b10 */
[----:B------:R-:W-:Y:S05]  /*4650*/  @P0 BRA `(.L_x_18085) ;  /* 0xffffffbc00f40947 */ /* 0x000fea000383ffff */
.L_x_18056:
        /* <DEDUP_REMOVED lines=34> */
.L_x_18087:
[----:B------:R-:W-:Y:S05]  /*4880*/  BSYNC.RECONVERGENT B0 ;  /* 0x0000000000007941 */ /* 0x000fea0003800200 */
.L_x_18086:
        /* <DEDUP_REMOVED lines=26> */
.L_x_18089:
[----:B------:R-:W-:Y:S05]  /*4a30*/  BSYNC.RECONVERGENT B0 ;  /* 0x0000000000007941 */ /* 0x000fea0003800200 */
.L_x_18088:
        /* <DEDUP_REMOVED lines=22> */
.L_x_18091:
        /* <DEDUP_REMOVED lines=60> */
.L_x_18090:
[----:B------:R-:W-:Y:S05]  /*4f60*/  EXIT ;  /* 0x000000000000794d */ /* 0x000fea0003800000 */
.L_x_18092:
        /* <DEDUP_REMOVED lines=9> */
.L_x_18810:


//--------------------- .text._Z25selective_scan_bwd_kernelI32Selective_Scan_bwd_kernel_traitsILi32ELi4ELb1ELb0ELb1ELb0ELb0EN3c104HalfENS1_7complexIfEEEEv12SSMParamsBwd --------------------------
	.section	.text._Z25selective_scan_bwd_kernelI32Selective_Scan_bwd_kernel_traitsILi32ELi4ELb1ELb0ELb1ELb0ELb0EN3c104HalfENS1_7complexIfEEEEv12SSMParamsBwd,"ax",@progbits
	.align	128
        .global         _Z25selective_scan_bwd_kernelI32Selective_Scan_bwd_kernel_traitsILi32ELi4ELb1ELb0ELb1ELb0ELb0EN3c104HalfENS1_7complexIfEEEEv12SSMParamsBwd
        .type           _Z25selective_scan_bwd_kernelI32Selective_Scan_bwd_kernel_traitsILi32ELi4ELb1ELb0ELb1ELb0ELb0EN3c104HalfENS1_7complexIfEEEEv12SSMParamsBwd,@function
        .size           _Z25selective_scan_bwd_kernelI32Selective_Scan_bwd_kernel_traitsILi32ELi4ELb1ELb0ELb1ELb0ELb0EN3c104HalfENS1_7complexIfEEEEv12SSMParamsBwd,(.L_x_18811 - _Z25selective_scan_bwd_kernelI32Selective_Scan_bwd_kernel_traitsILi32ELi4ELb1ELb0ELb1ELb0ELb0EN3c104HalfENS1_7complexIfEEEEv12SSMParamsBwd)
        .other          _Z25selective_scan_bwd_kernelI32Selective_Scan_bwd_kernel_traitsILi32ELi4ELb1ELb0ELb1ELb0ELb0EN3c104HalfENS1_7complexIfEEEEv12SSMParamsBwd,@"STO_CUDA_ENTRY STV_DEFAULT"
_Z25selective_scan_bwd_kernelI32Selective_Scan_bwd_kernel_traitsILi32ELi4ELb1ELb0ELb1ELb0ELb0EN3c104HalfENS1_7complexIfEEEEv12SSMParamsBwd:
.text._Z25selective_scan_bwd_kernelI32Selective_Scan_bwd_kernel_traitsILi32ELi4ELb1ELb0ELb1ELb0ELb0EN3c104HalfENS1_7complexIfEEEEv12SSMParamsBwd:
        /* <DEDUP_REMOVED lines=75> */
[----:B------:R-:W-:Y:S01]  /*04b0*/  IADD3 R9, PT, PT, R9, R13, RZ ;  /* 0x0000000d09097210 */ /* 0x000fe20007ffe0ff */
[----:B------:R-:W-:Y:S01]  /*04c0*/  IMAD.WIDE.U32 R6, R16, UR18, RZ ;  /* 0x0000001210067c25 */ /* 0x000fe2000f8e00ff */
[----:B------:R-:W-:Y:S02]  /*04d0*/  SHF.R.U64 R3, R24, 0x1, R25 ;  /* 0x0000000118037819 */ /* 0x000fe40000001219 */
[----:B------:R-:W-:Y:S01]  /*04e0*/  MOV R5, UR4 ;  /* 0x0000000400057c02 */ /* 0x000fe20008000f00 */
[----:B------:R-:W-:Y:S01]  /*04f0*/  IMAD R109, R0, UR18, RZ ;  /* 0x00000012006d7c24 */ /* 0x000fe2000f8e02ff */
[----:B---3--:R-:W-:Y:S01]  /*0500*/  LEA R13, R29, 0xffffff80, 0x7 ;  /* 0xffffff801d0d7811 */ /* 0x008fe200078e38ff */
[----:B------:R-:W-:Y:S01]  /*0510*/  IMAD R0, R15, R22, RZ ;  /* 0x000000160f007224 */ /* 0x000fe200078e02ff */
[----:B------:R-:W1:Y:S01]  /*0520*/  LDC.64 R24, c[0x0][0x468] ;  /* 0x00011a00ff187b82 */ /* 0x000e620000000a00 */
[----:B------:R-:W-:-:S02]  /*0530*/  IMAD R7, R17, UR18, R7 ;  /* 0x0000001211077c24 */ /* 0x000fc4000f8e0207 */
[----:B------:R-:W-:-:S05]  /*0540*/  IMAD.WIDE.U32 R8, R3, UR18, R8 ;  /* 0x0000001203087c25 */ /* 0x000fca000f8e0008 */
[----:B------:R-:W3:Y:S01]  /*0550*/  @P0 LDC R15, c[0x0][0x38c] ;  /* 0x0000e300ff0f0b82 */ /* 0x000ee20000000800 */
[----:B------:R-:W-:Y:S01]  /*0560*/  IMAD.WIDE.U32 R4, R113, UR14, R4 ;  /* 0x0000000e71047c25 */ /* 0x000fe2000f8e0004 */
[----:B------:R-:W-:-:S03]  /*0570*/  IADD3 R109, PT, PT, R9, R109, RZ ;  /* 0x0000006d096d7210 */ /* 0x000fc60007ffe0ff */
[----:B------:R-:W-:Y:S01]  /*0580*/  IMAD.WIDE.U32 R6, R11, R22, R6 ;  /* 0x000000160b067225 */ /* 0x000fe200078e0006 */
[----:B0-----:R-:W-:-:S03]  /*0590*/  LEA R111, P1, R8, R26, 0x3 ;  /* 0x0000001a086f7211 */ /* 0x001fc600078218ff */
[----:B------:R-:W-:Y:S02]  /*05a0*/  IMAD R11, R11, R23, R0 ;  /* 0x000000170b0b7224 */ /* 0x000fe400078e0200 */
[----:B------:R-:W0:Y:S01]  /*05b0*/  LDC.64 R22, c[0x0][0x460] ;  /* 0x00011800ff167b82 */ /* 0x000e220000000a00 */
[----:B------:R-:W-:Y:S01]  /*05c0*/  IMAD R19, R113, UR15, R5 ;  /* 0x0000000f71137c24 */ /* 0x000fe2000f8e0205 */
[----:B------:R-:W-:Y:S01]  /*05d0*/  IADD3 R95, P3, PT, R13, R4, RZ ;  /* 0x000000040d5f7210 */ /* 0x000fe20007f7e0ff */
[----:B--2---:R-:W-:Y:S01]  /*05e0*/  UIMAD.WIDE.U32 UR4, UR18, UR6, URZ ;  /* 0x00000006120472a5 */ /* 0x004fe2000f8e00ff */
[----:B------:R-:W-:-:S04]  /*05f0*/  LEA.HI.X R109, R8, R27, R109, 0x3, P1 ;  /* 0x0000001b086d7211 */ /* 0x000fc800008f1c6d */
[----:B------:R-:W2:Y:S01]  /*0600*/  @P0 LDC.64 R4, c[0x0][0x480] ;  /* 0x00012000ff040b82 */ /* 0x000ea20000000a00 */
[----:B------:R-:W-:Y:S01]  /*0610*/  UIMAD UR5, UR18, UR7, UR5 ;  /* 0x00000007120572a4 */ /* 0x000fe2000f8e0205 */
[----:B------:R-:W1:Y:S06]  /*0620*/  LDCU.64 UR6, c[0x0][0x4c8] ;  /* 0x00009900ff0677ac */ /* 0x000e6c0008000a00 */
[----:B------:R-:W2:Y:S01]  /*0630*/  LDC.64 R26, c[0x0][0x528] ;  /* 0x00014a00ff1a7b82 */ /* 0x000ea20000000a00 */
[----:B----4-:R-:W-:Y:S01]  /*0640*/  @P0 IMAD R0, R10, UR18, R113 ;  /* 0x000000120a000c24 */ /* 0x010fe2000f8e0271 */
[----:B------:R-:W-:-:S03]  /*0650*/  LEA R9, R29, 0xffffff00, 0x8 ;  /* 0xffffff001d097811 */ /* 0x000fc600078e40ff */
[----:B------:R-:W-:Y:S01]  /*0660*/  @P0 IMAD R0, R0, R29, RZ ;  /* 0x0000001d00000224 */ /* 0x000fe200078e02ff */
[----:B------:R-:W-:Y:S02]  /*0670*/  IADD3 R8, PT, PT, R7, R11, RZ ;  /* 0x0000000b07087210 */ /* 0x000fe40007ffe0ff */
[----:B------:R-:W-:Y:S01]  /*0680*/  ISETP.GE.AND P1, PT, R29, 0x1, PT ;  /* 0x000000011d00780c */ /* 0x000fe20003f26270 */
[----:B---3--:R-:W-:Y:S01]  /*0690*/  @P0 IMAD R7, R0, R15, RZ ;  /* 0x0000000f00070224 */ /* 0x008fe200078e02ff */
[----:B------:R-:W-:Y:S01]  /*06a0*/  IADD3 R97, P2, PT, R13, R2, RZ ;  /* 0x000000020d617210 */ /* 0x000fe20007f5e0ff */
[----:B------:R-:W-:Y:S01]  /*06b0*/  IMAD.WIDE.U32 R2, R113, R92, UR4 ;  /* 0x0000000471027e25 */ /* 0x000fe2000f8e005c */
[----:B------:R-:W-:Y:S02]  /*06c0*/  SHF.R.S32.HI R0, RZ, 0x1f, R13 ;  /* 0x0000001fff007819 */ /* 0x000fe4000001140d */
[----:B------:R-:W-:Y:S01]  /*06d0*/  IADD3 R6, P4, PT, R9, R6, RZ ;  /* 0x0000000609067210 */ /* 0x000fe20007f9e0ff */
[----:B------:R-:W-:Y:S01]  /*06e0*/  IMAD R93, R113, R93, R3 ;  /* 0x0000005d715d7224 */ /* 0x000fe200078e0203 */
[----:B------:R-:W-:-:S02]  /*06f0*/  IADD3.X R10, PT, PT, R0, R21, RZ, P2, !PT ;  /* 0x00000015000a7210 */ /* 0x000fc400017fe4ff */
[----:B------:R-:W-:Y:S02]  /*0700*/  LEA.HI.X.SX32 R89, R9, R8, 0x1, P4 ;  /* 0x0000000809597211 */ /* 0x000fe400020f0eff */
[----:B0-----:R-:W-:Y:S02]  /*0710*/  LEA R96, P2, R97, R22, 0x1 ;  /* 0x0000001661607211 */ /* 0x001fe400078408ff */
[----:B------:R-:W-:Y:S02]  /*0720*/  CS2R R16, SRZ ;  /* 0x0000000000107805 */ /* 0x000fe4000001ff00 */
[----:B------:R-:W-:Y:S01]  /*0730*/  IADD3 R2, P4, PT, R13, R2, RZ ;  /* 0x000000020d027210 */ /* 0x000fe20007f9e0ff */
[----:B-1----:R-:W-:Y:S01]  /*0740*/  IMAD.WIDE.U32 R14, R113, UR6, RZ ;  /* 0x00000006710e7c25 */ /* 0x002fe2000f8e00ff */
        /* <DEDUP_REMOVED lines=31> */
[C---:B------:R-:W-:Y:S02]  /*0940*/  IADD3 R5, PT, PT, R88.reuse, 0x40, RZ ;  /* 0x0000004058057810 */ /* 0x040fe40007ffe0ff */
[C---:B------:R-:W-:Y:S02]  /*0950*/  IADD3 R7, PT, PT, R88.reuse, 0x60, RZ ;  /* 0x0000006058077810 */ /* 0x040fe40007ffe0ff */
[----:B------:R-:W-:-:S02]  /*0960*/  IADD3 R19, PT, PT, R88, 0x80, RZ ;  /* 0x0000008058137810 */ /* 0x000fc40007ffe0ff */
[C---:B------:R-:W-:Y:S02]  /*0970*/  IADD3 R21, PT, PT, R88.reuse, 0xa0, RZ ;  /* 0x000000a058157810 */ /* 0x040fe40007ffe0ff */
[C---:B------:R-:W-:Y:S02]  /*0980*/  IADD3 R23, PT, PT, R88.reuse, 0xc0, RZ ;  /* 0x000000c058177810 */ /* 0x040fe40007ffe0ff */
[C---:B------:R-:W-:Y:S02]  /*0990*/  IADD3 R25, PT, PT, R88.reuse, 0xe0, RZ ;  /* 0x000000e058197810 */ /* 0x040fe40007ffe0ff */
[C---:B------:R-:W-:Y:S02]  /*09a0*/  LOP3.LUT R73, R88.reuse, 0x3e0, RZ, 0xc0, !PT ;  /* 0x000003e058497812 */ /* 0x040fe400078ec0ff */
[C---:B------:R-:W-:Y:S02]  /*09b0*/  SHF.L.U32 R87, R88.reuse, 0x3, RZ ;  /* 0x0000000358577819 */ /* 0x040fe400000006ff */
        /* <DEDUP_REMOVED lines=9> */
[CC--:B------:R-:W-:Y:S02]  /*0a50*/  LEA.HI R72, R88.reuse, R87.reuse, RZ, 0x1e ;  /* 0x0000005758487211 */ /* 0x0c0fe400078ff0ff */
[----:B------:R-:W-:Y:S02]  /*0a60*/  LEA.HI R70, R87, R87, RZ, 0x1b ;  /* 0x0000005757467211 */ /* 0x000fe400078fd8ff */
[----:B-1----:R-:W-:Y:S02]  /*0a70*/  MOV R86, UR6 ;  /* 0x0000000600567c02 */ /* 0x002fe40008000f00 */
[----:B------:R-:W-:-:S02]  /*0a80*/  LOP3.LUT R123, R88, 0x1f, RZ, 0xc0, !PT ;  /* 0x0000001f587b7812 */ /* 0x000fc400078ec0ff */
[----:B------:R-:W-:Y:S02]  /*0a90*/  IADD3 R85, PT, PT, R88, 0x200, RZ ;  /* 0x0000020058557810 */ /* 0x000fe40007ffe0ff */
        /* <DEDUP_REMOVED lines=9> */
[----:B------:R-:W-:Y:S02]  /*0b30*/  LEA R72, R72, UR5, 0x2 ;  /* 0x0000000548487c11 */ /* 0x000fe4000f8e10ff */
[----:B------:R-:W-:-:S07]  /*0b40*/  LEA R70, R70, UR4, 0x2 ;  /* 0x0000000446467c11 */ /* 0x000fce000f8e10ff */
.L_x_18129:
[----:B------:R-:W-:Y:S01]  /*0b50*/  BAR.SYNC.DEFER_BLOCKING 0x0 ;  /* 0x0000000000007b1d */ /* 0x000fe20000010000 */
[----:B0-----:R-:W-:-:S06]  /*0b60*/  IMAD.WIDE.U32 R2, R83, 0x8, R96 ;  /* 0x0000000853027825 */ /* 0x001fcc00078e0060 */
[----:B------:R-:W2:Y:S01]  /*0b70*/  LDG.E.64 R2, desc[UR16][R2.64] ;  /* 0x0000001002027981 */ /* 0x000ea2000c1e1b00 */
[----:B------:R-:W0:Y:S01]  /*0b80*/  S2UR UR6, SR_CgaCtaId ;  /* 0x00000000000679c3 */ /* 0x000e220000008800 */
[----:B------:R-:W-:Y:S01]  /*0b90*/  UMOV UR4, 0x400 ;  /* 0x0000040000047882 */ /* 0x000fe20000000000 */
[C---:B------:R-:W-:Y:S01]  /*0ba0*/  IMAD.WIDE.U32 R4, R83.reuse, 0x8, R94 ;  /* 0x0000000853047825 */ /* 0x040fe200078e005e */
[----:B------:R-:W1:Y:S01]  /*0bb0*/  S2R R68, SR_LANEID ;  /* 0x0000000000447919 */ /* 0x000e620000000000 */
[----:B0-----:R-:W-:Y:S02]  /*0bc0*/  ULEA UR4, UR6, UR4, 0x18 ;  /* 0x0000000406047291 */ /* 0x001fe4000f8ec0ff */
[----:B------:R-:W-:Y:S01]  /*0bd0*/  IMAD.WIDE.U32 R6, R83, 0x8, R92 ;  /* 0x0000000853067825 */ /* 0x000fe200078e005c */
[----:B------:R-:W0:Y:S03]  /*0be0*/  LDCU UR6, c[0x0][0x38c] ;  /* 0x00007180ff0677ac */ /* 0x000e260008000800 */
[----:B-1----:R-:W-:-:S05]  /*0bf0*/  LEA R71, R68, UR4, 0x3 ;  /* 0x0000000444477c11 */ /* 0x002fca000f8e18ff */
[----:B--2---:R-:W-:Y:S01]  /*0c00*/  STS.64 [R71], R2 ;  /* 0x0000000247007388 */ /* 0x004fe20000000a00 */
[----:B------:R-:W-:-:S03]  /*0c10*/  NOP ;  /* 0x0000000000007918 */ /* 0x000fc60000000000 */
[----:B------:R-:W1:Y:S01]  /*0c20*/  LDS.64 R66, [R71] ;  /* 0x0000000047427984 */ /* 0x000e620000000a00 */
[----:B------:R-:W-:Y:S06]  /*0c30*/  BAR.SYNC.DEFER_BLOCKING 0x0 ;  /* 0x0000000000007b1d */ /* 0x000fec0000010000 */
[----:B------:R-:W2:Y:S04]  /*0c40*/  LDG.E.64 R4, desc[UR16][R4.64] ;  /* 0x0000001004047981 */ /* 0x000ea8000c1e1b00 */
[----:B--2---:R-:W-:Y:S01]  /*0c50*/  STS.64 [R71], R4 ;  /* 0x0000000447007388 */ /* 0x004fe20000000a00 */
[----:B------:R-:W-:-:S03]  /*0c60*/  NOP ;  /* 0x0000000000007918 */ /* 0x000fc60000000000 */
[----:B------:R-:W-:Y:S01]  /*0c70*/  LDS.64 R18, [R71] ;  /* 0x0000000047127984 */ /* 0x000fe20000000a00 */
[----:B------:R-:W-:Y:S06]  /*0c80*/  BAR.SYNC.DEFER_BLOCKING 0x0 ;  /* 0x0000000000007b1d */ /* 0x000fec0000010000 */
[----:B------:R-:W2:Y:S01]  /*0c90*/  LDG.E.64 R6, desc[UR16][R6.64] ;  /* 0x0000001006067981 */ /* 0x000ea2000c1e1b00 */
[--C-:B-1----:R-:W-:Y:S01]  /*0ca0*/  SHF.R.U64 R63, R66, 0x10, R67.reuse ;  /* 0x00000010423f7819 */ /* 0x102fe20000001243 */
[----:B------:R-:W-:Y:S01]  /*0cb0*/  HADD2.F32 R69, -RZ, R66.H0_H0 ;  /* 0x20000042ff457230 */ /* 0x000fe20000004100 */
[----:B0-----:R-:W-:Y:S01]  /*0cc0*/  UISETP.GE.AND UP0, UPT, UR6, 0x1, UPT ;  /* 0x000000010600788c */ /* 0x001fe2000bf06270 */
[----:B------:R-:W-:Y:S01]  /*0cd0*/  SHF.R.U32.HI R61, RZ, 0x10, R67 ;  /* 0x00000010ff3d7819 */ /* 0x000fe20000011643 */
[----:B------:R-:W-:-:S02]  /*0ce0*/  HADD2.F32 R67, -RZ, R67.H0_H0 ;  /* 0x20000043ff437230 */ /* 0x000fc40000004100 */
[----:B------:R-:W-:Y:S02]  /*0cf0*/  HFMA2 R62, -RZ, RZ, 0, 0 ;  /* 0x00000000ff3e7431 */ /* 0x000fe400000001ff */
[----:B------:R-:W-:Y:S01]  /*0d00*/  HADD2.F32 R63, -RZ, R63.H0_H0 ;  /* 0x2000003fff3f7230 */ /* 0x000fe20000004100 */
[----:B------:R-:W-:Y:S01]  /*0d10*/  IADD3 R66, PT, PT, R86, -0x1, RZ ;  /* 0xffffffff56427810 */ /* 0x000fe20007ffe0ff */
[----:B------:R-:W-:Y:S01]  /*0d20*/  HADD2.F32 R61, -RZ, R61.H0_H0 ;  /* 0x2000003dff3d7230 */ /* 0x000fe20000004100 */
[----:B------:R-:W-:Y:S02]  /*0d30*/  CS2R R64, SRZ ;  /* 0x0000000000407805 */ /* 0x000fe4000001ff00 */
[----:B------:R-:W-:Y:S01]  /*0d40*/  MOV R60, RZ ;  /* 0x000000ff003c7202 */ /* 0x000fe20000000f00 */
        /* <DEDUP_REMOVED lines=11> */
[CC--:B------:R-:W-:Y:S01]  /*0e00*/  FMUL.FTZ R58, R54.reuse, R100.reuse ;  /* 0x00000064363a7220 */ /* 0x0c0fe20000410000 */
[C---:B------:R-:W-:Y:S01]  /*0e10*/  FFMA.FTZ R5, R55.reuse, R63, R90 ;  /* 0x0000003f37057223 */ /* 0x040fe2000001005a */
[-C--:B------:R-:W-:Y:S01]  /*0e20*/  FMUL.FTZ R57, R55, R100.reuse ;  /* 0x0000006437397220 */ /* 0x080fe20000410000 */
[----:B------:R-:W-:Y:S02]  /*0e30*/  FMUL.FTZ R56, R53, R100 ;  /* 0x0000006435387220 */ /* 0x000fe40000410000 */
[----:B------:R-:W-:-:S04]  /*0e40*/  FFMA.FTZ R90, R54, R67, R5 ;  /* 0x00000043365a7223 */ /* 0x000fc80000010005 */
[----:B------:R-:W-:Y:S01]  /*0e50*/  FFMA.FTZ R90, R53, R61, R90 ;  /* 0x0000003d355a7223 */ /* 0x000fe2000001005a */
[----:B------:R-:W-:Y:S06]  /*0e60*/  BAR.SYNC.DEFER_BLOCKING 0x0 ;  /* 0x0000000000007b1d */ /* 0x000fec0000010000 */
[----:B------:R-:W-:Y:S05]  /*0e70*/  BRA.U !UP0, `(.L_x_18094) ;  /* 0x0000002d08647547 */ /* 0x000fea000b800000 */
[--C-:B------:R-:W-:Y:S01]  /*0e80*/  SHF.R.U64 R4, R18, 0x10, R19.reuse ;  /* 0x0000001012047819 */ /* 0x100fe20000001213 */
[----:B------:R-:W-:Y:S01]  /*0e90*/  HADD2.F32 R5, -RZ, R18.H0_H0 ;  /* 0x20000012ff057230 */ /* 0x000fe20000004100 */
[----:B------:R-:W-:Y:S01]  /*0ea0*/  SHF.R.U32.HI R2, RZ, 0x10, R19 ;  /* 0x00000010ff027819 */ /* 0x000fe20000011613 */
[----:B------:R-:W-:Y:S01]  /*0eb0*/  HADD2.F32 R7, -RZ, R19.H0_H0 ;  /* 0x20000013ff077230 */ /* 0x000fe20000004100 */
[----:B------:R-:W0:Y:S01]  /*0ec0*/  LDC R52, c[0x0][0x388] ;  /* 0x0000e200ff347b82 */ /* 0x000e220000000800 */
[----:B------:R-:W-:Y:S01]  /*0ed0*/  FADD.FTZ R0, R3, R3 ;  /* 0x0000000303007221 */ /* 0x000fe20000010000 */
[--C-:B------:R-:W-:Y:S01]  /*0ee0*/  FADD.FTZ R50, R5, R98.reuse ;  /* 0x0000006205327221 */ /* 0x100fe20000010000 */
[----:B------:R-:W-:Y:S01]  /*0ef0*/  HADD2.F32 R3, -RZ, R4.H0_H0 ;  /* 0x20000004ff037230 */ /* 0x000fe20000004100 */
[----:B------:R-:W-:Y:S01]  /*0f00*/  SHF.L.U32 R29, R66, 0x8, RZ ;  /* 0x00000008421d7819 */ /* 0x000fe200000006ff */
[----:B------:R-:W-:Y:S01]  /*0f10*/  HADD2.F32 R5, -RZ, R2.H0_H0 ;  /* 0x20000002ff057230 */ /* 0x000fe20000004100 */
[C---:B------:R-:W-:Y:S01]  /*0f20*/  ISETP.NE.AND P0, PT, R86.reuse, 0x1, PT ;  /* 0x000000015600780c */ /* 0x040fe20003f05270 */
[--C-:B------:R-:W-:Y:S01]  /*0f30*/  FADD.FTZ R48, R7, R98.reuse ;  /* 0x0000006207307221 */ /* 0x100fe20000010000 */
[----:B------:R-:W1:Y:S01]  /*0f40*/  LDC.64 R18, c[0x0][0x440] ;  /* 0x00011000ff127b82 */ /* 0x000e620000000a00 */
[----:B------:R-:W-:Y:S01]  /*0f50*/  SHF.L.U32 R47, R86, 0x8, RZ ;  /* 0x00000008562f7819 */ /* 0x000fe200000006ff */
[--C-:B------:R-:W-:Y:S01]  /*0f60*/  FADD.FTZ R46, R3, R98.reuse ;  /* 0x00000062032e7221 */ /* 0x100fe20000010000 */
[-C--:B------:R-:W-:Y:S01]  /*0f70*/  IADD3 R28, P1, PT, R29, R88.reuse, RZ ;  /* 0x000000581d1c7210 */ /* 0x080fe20007f3e0ff */
[----:B------:R-:W-:Y:S01]  /*0f80*/  FADD.FTZ R44, R5, R98 ;  /* 0x00000062052c7221 */ /* 0x000fe20000010000 */
[----:B------:R-:W-:Y:S01]  /*0f90*/  LOP3.LUT R122, R29, 0x100, RZ, 0xc0, !PT ;  /* 0x000001001d7a7812 */ /* 0x000fe200078ec0ff */
[----:B------:R-:W-:Y:S01]  /*0fa0*/  FADD.FTZ R55, R55, R55 ;  /* 0x0000003737377221 */ /* 0x000fe20000010000 */
[----:B------:R-:W-:Y:S01]  /*0fb0*/  IADD3 R45, PT, PT, R29, R88, RZ ;  /* 0x000000581d2d7210 */ /* 0x000fe20007ffe0ff */
[----:B------:R-:W2:Y:S01]  /*0fc0*/  LDC.64 R20, c[0x0][0x448] ;  /* 0x00011200ff147b82 */ /* 0x000ea20000000a00 */
[----:B------:R-:W-:Y:S01]  /*0fd0*/  FADD.FTZ R54, R54, R54 ;  /* 0x0000003636367221 */ /* 0x000fe20000010000 */
[----:B------:R-:W-:Y:S01]  /*0fe0*/  FADD.FTZ R53, R53, R53 ;  /* 0x0000003535357221 */ /* 0x000fe20000010000 */
[----:B------:R-:W-:Y:S01]  /*0ff0*/  IADD3 R51, PT, PT, R86, -0x2, RZ ;  /* 0xfffffffe56337810 */ /* 0x000fe20007ffe0ff */
[----:B------:R-:W-:Y:S01]  /*1000*/  FMUL.FTZ R43, R50, R69 ;  /* 0x00000045322b7220 */ /* 0x000fe20000410000 */
[----:B------:R-:W-:Y:S01]  /*1010*/  MOV R65, RZ ;  /* 0x000000ff00417202 */ /* 0x000fe20000000f00 */
[----:B------:R-:W-:Y:S01]  /*1020*/  FMUL.FTZ R42, R48, R67 ;  /* 0x00000043302a7220 */ /* 0x000fe20000410000 */
[----:B------:R-:W-:Y:S01]  /*1030*/  ISETP.EQ.AND P0, PT, R88, RZ, P0 ;  /* 0x000000ff5800720c */ /* 0x000fe20000702270 */
[----:B------:R-:W3:Y:S01]  /*1040*/  LDC.64 R80, c[0x0][0x3e0] ;  /* 0x0000f800ff507b82 */ /* 0x000ee20000000a00 */
[----:B------:R-:W-:Y:S01]  /*1050*/  LOP3.LUT R47, R47, 0x100, RZ, 0xc0, !PT ;  /* 0x000001002f2f7812 */ /* 0x000fe200078ec0ff */
[----:B------:R-:W-:Y:S01]  /*1060*/  FMUL.FTZ R41, R46, R63 ;  /* 0x0000003f2e297220 */ /* 0x000fe20000410000 */
[----:B------:R-:W-:Y:S01]  /*1070*/  LEA.HI.X.SX32 R29, R29, RZ, 0x1, P1 ;  /* 0x000000ff1d1d7211 */ /* 0x000fe200008f0eff */
[----:B------:R-:W-:Y:S01]  /*1080*/  FMUL.FTZ R40, R44, R61 ;  /* 0x0000003d2c287220 */ /* 0x000fe20000410000 */
[----:B------:R-:W-:Y:S01]  /*1090*/  LEA R49, R68, UR4, 0x4 ;  /* 0x0000000444317c11 */ /* 0x000fe2000f8e20ff */
[----:B------:R-:W4:Y:S02]  /*10a0*/  LDCU UR8, c[0x0][0x394] ;  /* 0x00007280ff0877ac */ /* 0x000f240008000800 */
[----:B------:R-:W0:Y:S01]  /*10b0*/  LDC.64 R22, c[0x0][0x3c0] ;  /* 0x0000f000ff167b82 */ /* 0x000e220000000a00 */
[----:B------:R-:W0:Y:S01]  /*10c0*/  LDCU UR9, c[0x0][0x38c] ;  /* 0x00007180ff0977ac */ /* 0x000e220008000800 */
[----:B------:R-:W-:-:S06]  /*10d0*/  UMOV UR4, URZ ;  /* 0x000000ff00047c82 */ /* 0x000fcc0008000000 */
[----:B------:R-:W0:Y:S08]  /*10e0*/  LDC.64 R24, c[0x0][0x3a8] ;  /* 0x0000ea00ff187b82 */ /* 0x000e300000000a00 */
[----:B----4-:R-:W0:Y:S02]  /*10f0*/  LDC.64 R26, c[0x0][0x4f0] ;  /* 0x00013c00ff1a7b82 */ /* 0x010e240000000a00 */
.L_x_18128:
[----:B------:R-:W-:Y:S02]  /*1100*/  MOV R2, R10 ;  /* 0x0000000a00027202 */ /* 0x000fe40000000f00 */
[----:B------:R-:W-:-:S03]  /*1110*/  MOV R3, R101 ;  /* 0x0000006500037202 */ /* 0x000fc60000000f00 */
[----:B0-----:R-:W-:-:S04]  /*1120*/  IMAD.WIDE.U32 R2, R24, UR4, R2 ;  /* 0x0000000418027c25 */ /* 0x001fc8000f8e0002 */
[----:B------:R-:W-:Y:S01]  /*1130*/  IMAD R3, R25, UR4, R3 ;  /* 0x0000000419037c24 */ /* 0x000fe2000f8e0203 */
[----:B-1----:R-:W-:-:S04]  /*1140*/  LEA R30, P1, R2, R18, 0x3 ;  /* 0x00000012021e7211 */ /* 0x002fc800078218ff */
[----:B------:R-:W-:Y:S01]  /*1150*/  LEA.HI.X R31, R2, R19, R3, 0x3, P1 ;  /* 0x00000013021f7211 */ /* 0x000fe200008f1c03 */
[----:B---3--:R-:W-:-:S04]  /*1160*/  IMAD.WIDE.U32 R2, R80, UR4, RZ ;  /* 0x0000000450027c25 */ /* 0x008fc8000f8e00ff */
[----:B------:R-:W-:Y:S01]  /*1170*/  IMAD R3, R81, UR4, R3 ;  /* 0x0000000451037c24 */ /* 0x000fe2000f8e0203 */
[----:B------:R-:W3:Y:S01]  /*1180*/  LDG.E.64 R30, desc[UR16][R30.64] ;  /* 0x000000101e1e7981 */ /* 0x000ee2000c1e1b00 */
[----:B------:R-:W-:-:S04]  /*1190*/  LEA R4, P1, R2, R91, 0x1 ;  /* 0x0000005b02047211 */ /* 0x000fc800078208ff */
[----:B------:R-:W-:-:S03]  /*11a0*/  LEA.HI.X R5, R2, R89, R3, 0x1, P1 ;  /* 0x0000005902057211 */ /* 0x000fc600008f0c03 */
[----:B------:R-:W-:-:S05]  /*11b0*/  IMAD.WIDE.U32 R6, R73, 0x8, R4 ;  /* 0x0000000849067825 */ /* 0x000fca00078e0004 */
[----:B----4-:R-:W4:Y:S04]  /*11c0*/  LDG.E.64 R2, desc[UR16][R6.64] ;  /* 0x0000001006027981 */ /* 0x010f28000c1e1b00 */
[----:B------:R-:W5:Y:S01]  /*11d0*/  LDG.E.64 R34, desc[UR16][R6.64+0x100] ;  /* 0x0001001006227981 */ /* 0x000f62000c1e1b00 */
[----:B------:R-:W-:Y:S02]  /*11e0*/  MOV R4, R8 ;  /* 0x0000000800047202 */ /* 0x000fe40000000f00 */
        /* <DEDUP_REMOVED lines=12> */
[----:B---3--:R-:W-:Y:S01]  /*12b0*/  FMUL.FTZ R4, R50, R31 ;  /* 0x0000001f32047220 */ /* 0x008fe20000410000 */
[----:B------:R-:W-:-:S03]  /*12c0*/  FMUL.FTZ R37, R30, 1.4426950216293334961 ;  /* 0x3fb8aa3b1e257820 */ /* 0x000fc60000410000 */
[----:B------:R-:W-:Y:S01]  /*12d0*/  FMUL.RZ R5, R4, 0.15915493667125701904 ;  /* 0x3e22f98304057820 */ /* 0x000fe2000040c000 */
[----:B------:R-:W-:Y:S01]  /*12e0*/  FMUL.FTZ R4, R46, R31 ;  /* 0x0000001f2e047220 */ /* 0x000fe20000410000 */
[-C--:B------:R-:W-:Y:S01]  /*12f0*/  FMUL.FTZ R102, R48, R37.reuse ;  /* 0x0000002530667220 */ /* 0x080fe20000410000 */
[----:B------:R-:W-:Y:S01]  /*1300*/  FMUL.FTZ R39, R46, R37 ;  /* 0x000000252e277220 */ /* 0x000fe20000410000 */
[----:B------:R-:W-:Y:S01]  /*1310*/  MUFU.SIN R36, R5 ;  /* 0x0000000500247308 */ /* 0x000fe20000000400 */
[----:B------:R-:W-:Y:S01]  /*1320*/  FMUL.RZ R104, R4, 0.15915493667125701904 ;  /* 0x3e22f98304687820 */ /* 0x000fe2000040c000 */
[----:B------:R-:W-:-:S04]  /*1330*/  FMUL.FTZ R4, R48, R31 ;  /* 0x0000001f30047220 */ /* 0x000fc80000410000 */
[----:B------:R-:W-:Y:S01]  /*1340*/  FMUL.RZ R106, R4, 0.15915493667125701904 ;  /* 0x3e22f983046a7820 */ /* 0x000fe2000040c000 */
[----:B----4-:R0:W-:Y:S01]  /*1350*/  STS.64 [R71], R2 ;  /* 0x0000000247007388 */ /* 0x0101e20000000a00 */
[----:B------:R1:W-:Y:S03]  /*1360*/  MUFU.COS R38, R5 ;  /* 0x0000000500267308 */ /* 0x0003e60000000000 */
[----:B-----5:R-:W-:Y:S01]  /*1370*/  STS.64 [R71+0x100], R34 ;  /* 0x0001002247007388 */ /* 0x020fe20000000a00 */
[----:B------:R-:W-:-:S03]  /*1380*/  NOP ;  /* 0x0000000000007918 */ /* 0x000fc60000000000 */
[----:B-1----:R-:W1:Y:S01]  /*1390*/  LDS.128 R4, [R49] ;  /* 0x0000000031047984 */ /* 0x002e620000000c00 */
[----:B------:R-:W-:Y:S01]  /*13a0*/  MUFU.SIN R110, R104 ;  /* 0x00000068006e7308 */ /* 0x000fe20000000400 */
[-C--:B0-----:R-:W-:Y:S01]  /*13b0*/  FMUL.FTZ R3, R44, R37.reuse ;  /* 0x000000252c037220 */ /* 0x081fe20000410000 */
[----:B------:R-:W-:Y:S01]  /*13c0*/  FMUL.FTZ R37, R50, R37 ;  /* 0x0000002532257220 */ /* 0x000fe20000410000 */
[----:B------:R-:W-:-:S04]  /*13d0*/  IADD3 R2, PT, PT, R122, UR4, RZ ;  /* 0x000000047a027c10 */ /* 0x000fc8000fffe0ff */
[----:B------:R-:W-:Y:S01]  /*13e0*/  SEL R2, R2, R85, !P1 ;  /* 0x0000005502027207 */ /* 0x000fe20004800000 */
[----:B------:R0:W-:Y:S03]  /*13f0*/  MUFU.COS R112, R104 ;  /* 0x0000006800707308 */ /* 0x0001e60000000000 */
[----:B------:R-:W-:-:S05]  /*1400*/  LEA R2, R2, UR6, 0x3 ;  /* 0x0000000602027c11 */ /* 0x000fca000f8e18ff */
[----:B------:R-:W3:Y:S01]  /*1410*/  MUFU.SIN R115, R106 ;  /* 0x0000006a00737308 */ /* 0x000ee20000000400 */
[----:B0-----:R-:W-:-:S04]  /*1420*/  FMUL.FTZ R104, R44, R31 ;  /* 0x0000001f2c687220 */ /* 0x001fc80000410000 */
[----:B------:R-:W-:-:S03]  /*1430*/  FMUL.RZ R116, R104, 0.15915493667125701904 ;  /* 0x3e22f98368747820 */ /* 0x000fc6000040c000 */
[----:B------:R3:W0:Y:S08]  /*1440*/  MUFU.COS R117, R106 ;  /* 0x0000006a00757308 */ /* 0x0006300000000000 */
[----:B------:R-:W4:Y:S01]  /*1450*/  MUFU.SIN R114, R116 ;  /* 0x0000007400727308 */ /* 0x000f220000000400 */
[----:B-1----:R-:W-:-:S07]  /*1460*/  HADD2.F32 R130, -RZ, R5.H1_H1 ;  /* 0x30000005ff827230 */ /* 0x002fce0000004100 */
[----:B------:R-:W3:Y:S01]  /*1470*/  MUFU.EX2 R102, R102 ;  /* 0x0000006600667308 */ /* 0x000ee20000000800 */
[----:B------:R-:W-:Y:S02]  /*1480*/  HADD2.F32 R134, -RZ, R4.H1_H1 ;  /* 0x30000004ff867230 */ /* 0x000fe40000004100 */
[----:B------:R-:W-:Y:S01]  /*1490*/  HADD2.F32 R126, -RZ, R6.H1_H1 ;  /* 0x30000006ff7e7230 */ /* 0x000fe20000004100 */
[----:B------:R1:W5:Y:S01]  /*14a0*/  MUFU.COS R104, R116 ;  /* 0x0000007400687308 */ /* 0x0003620000000000 */
[----:B------:R-:W-:Y:S02]  /*14b0*/  HADD2.F32 R128, -RZ, R5.H0_H0 ;  /* 0x20000005ff807230 */ /* 0x000fe40000004100 */
[----:B------:R-:W-:Y:S02]  /*14c0*/  HADD2.F32 R132, -RZ, R4.H0_H0 ;  /* 0x20000004ff847230 */ /* 0x000fe40000004100 */
[----:B--2---:R-:W-:Y:S01]  /*14d0*/  FMUL.FTZ R4, R32, R134 ;  /* 0x0000008620047220 */ /* 0x004fe20000410000 */
[----:B------:R-:W-:-:S02]  /*14e0*/  HADD2.F32 R124, -RZ, R6.H0_H0 ;  /* 0x20000006ff7c7230 */ /* 0x000fc40000004100 */
[C---:B------:R-:W-:Y:S01]  /*14f0*/  FMUL.FTZ R6, R32.reuse, R130 ;  /* 0x0000008220067220 */ /* 0x040fe20000410000 */
[CC--:B------:R-:W-:Y:S01]  /*1500*/  FMUL.FTZ R35, R33.reuse, R126.reuse ;  /* 0x0000007e21237220 */ /* 0x0c0fe20000410000 */
[----:B------:R-:W2:Y:S01]  /*1510*/  MUFU.EX2 R39, R39 ;  /* 0x0000002700277308 */ /* 0x000ea20000000800 */
[----:B------:R-:W-:Y:S01]  /*1520*/  FMUL.FTZ R34, R32, R126 ;  /* 0x0000007e20227220 */ /* 0x000fe20000410000 */
[C---:B---3--:R-:W-:Y:S01]  /*1530*/  FMUL.FTZ R106, R102.reuse, R115 ;  /* 0x00000073666a7220 */ /* 0x048fe20000410000 */
[----:B------:R-:W-:Y:S01]  /*1540*/  HADD2.F32 R115, -RZ, R7.H1_H1 ;  /* 0x30000007ff737230 */ /* 0x000fe20000004100 */
[----:B------:R-:W4:Y:S01]  /*1550*/  MUFU.EX2 R3, R3 ;  /* 0x0000000300037308 */ /* 0x000f220000000800 */
[----:B0-----:R-:W-:Y:S01]  /*1560*/  FMUL.FTZ R108, R102, R117 ;  /* 0x00000075666c7220 */ /* 0x001fe20000410000 */
[C---:B------:R-:W-:Y:S01]  /*1570*/  FFMA.FTZ R5, R33.reuse, R132, R4 ;  /* 0x0000008421057223 */ /* 0x040fe20000010004 */
[----:B------:R-:W-:Y:S01]  /*1580*/  FFMA.FTZ R6, R33, R128, R6 ;  /* 0x0000008021067223 */ /* 0x000fe20000010006 */
[----:B------:R-:W0:Y:S01]  /*1590*/  MUFU.EX2 R37, R37 ;  /* 0x0000002500257308 */ /* 0x000e220000000800 */
[----:B------:R-:W-:Y:S01]  /*15a0*/  FFMA.FTZ R35, R32, R124, -R35 ;  /* 0x0000007c20237223 */ /* 0x000fe20000010823 */
[----:B-1----:R-:W-:Y:S01]  /*15b0*/  FMUL.FTZ R116, R0, -R5 ;  /* 0x8000000500747220 */ /* 0x002fe20000410000 */
[----:B------:R-:W-:-:S02]  /*15c0*/  FMUL.FTZ R119, R55, -R6 ;  /* 0x8000000637777220 */ /* 0x000fc40000410000 */
[----:B------:R-:W-:Y:S01]  /*15d0*/  FMUL.FTZ R121, R54, R35 ;  /* 0x0000002336797220 */ /* 0x000fe20000410000 */
[C---:B--2---:R-:W-:Y:S01]  /*15e0*/  FMUL.FTZ R112, R39.reuse, R112 ;  /* 0x0000007027707220 */ /* 0x044fe20000410000 */
[----:B------:R-:W-:Y:S01]  /*15f0*/  FMUL.FTZ R110, R39, R110 ;  /* 0x0000006e276e7220 */ /* 0x000fe20000410000 */
[C---:B----4-:R-:W-:Y:S01]  /*1600*/  FMUL.FTZ R102, R3.reuse, R114 ;  /* 0x0000007203667220 */ /* 0x050fe20000410000 */
[----:B------:R-:W-:Y:S02]  /*1610*/  HADD2.F32 R114, -RZ, R7.H0_H0 ;  /* 0x20000007ff727230 */ /* 0x000fe40000004100 */
[----:B-----5:R-:W-:Y:S01]  /*1620*/  FMUL.FTZ R104, R3, R104 ;  /* 0x0000006803687220 */ /* 0x020fe20000410000 */
[----:B------:R-:W-:Y:S01]  /*1630*/  FMUL.FTZ R7, R33, R130 ;  /* 0x0000008221077220 */ /* 0x000fe20000410000 */
[C---:B0-----:R-:W-:Y:S01]  /*1640*/  FMUL.FTZ R38, R37.reuse, R38 ;  /* 0x0000002625267220 */ /* 0x041fe20000410000 */
[----:B------:R-:W-:Y:S01]  /*1650*/  FMUL.FTZ R39, R37, R36 ;  /* 0x0000002425277220 */ /* 0x000fe20000410000 */
[C---:B------:R-:W-:Y:S01]  /*1660*/  FMUL.FTZ R3, R33.reuse, R134 ;  /* 0x0000008621037220 */ /* 0x040fe20000410000 */
[CC--:B------:R-:W-:Y:S01]  /*1670*/  FMUL.FTZ R37, R33.reuse, R115.reuse ;  /* 0x0000007321257220 */ /* 0x0c0fe20000410000 */
[C---:B------:R-:W-:Y:S01]  /*1680*/  FMUL.FTZ R36, R32.reuse, R115 ;  /* 0x0000007320247220 */ /* 0x040fe20000410000 */
[C---:B------:R-:W-:Y:S01]  /*1690*/  FFMA.FTZ R118, R32.reuse, R128, -R7 ;  /* 0x0000008020767223 */ /* 0x040fe20000010807 */
[----:B------:R0:W-:Y:S01]  /*16a0*/  STS.64 [R2+0xa80], R38 ;  /* 0x000a802602007388 */ /* 0x0001e20000000a00 */
[----:B------:R-:W-:Y:S01]  /*16b0*/  FFMA.FTZ R3, R32, R132, -R3 ;  /* 0x0000008420037223 */ /* 0x000fe20000010803 */
[C---:B------:R-:W-:Y:S01]  /*16c0*/  FFMA.FTZ R7, R33.reuse, R124, R34 ;  /* 0x0000007c21077223 */ /* 0x040fe20000010022 */
[----:B------:R-:W-:Y:S01]  /*16d0*/  FFMA.FTZ R36, R33, R114, R36 ;  /* 0x0000007221247223 */ /* 0x000fe20000010024 */
[----:B------:R-:W-:Y:S01]  /*16e0*/  FMUL.FTZ R118, R55, R118 ;  /* 0x0000007637767220 */ /* 0x000fe20000410000 */
[----:B------:R-:W-:Y:S01]  /*16f0*/  FMUL.FTZ R117, R0, R3 ;  /* 0x0000000300757220 */ /* 0x000fe20000410000 */
[----:B------:R-:W-:Y:S01]  /*1700*/  FMUL.FTZ R120, R54, -R7 ;  /* 0x8000000736787220 */ /* 0x000fe20000410000 */
[----:B------:R-:W-:Y:S01]  /*1710*/  FMUL.FTZ R125, R53, -R36 ;  /* 0x80000024357d7220 */ /* 0x000fe20000410000 */
[----:B0-----:R-:W-:-:S04]  /*1720*/  FFMA.FTZ R2, R32, R114, -R37 ;  /* 0x0000007220027223 */ /* 0x001fc80000010825 */
        /* <DEDUP_REMOVED lines=11> */
.L_x_18096:
[----:B------:R0:W1:Y:S02]  /*17e0*/  LDS.64 R36, [R87+UR5+0x1a88] ;  /* 0x001a880557247984 */ /* 0x0000640008000a00 */
.L_x_18097:
[----:B------:R-:W-:Y:S05]  /*17f0*/  BSYNC.RECONVERGENT B0 ;  /* 0x0000000000007941 */ /* 0x000fea0003800200 */
.L_x_18095:
        /* <DEDUP_REMOVED lines=19> */
[----:B------:R-:W-:Y:S01]  /*1930*/  FADD.FTZ R3, RZ, R2 ;  /* 0x00000002ff037221 */ /* 0x000fe20000010000 */
[----:B------:R-:W-:Y:S02]  /*1940*/  FMUL.FTZ R2, R38, R110 ;  /* 0x0000006e26027220 */ /* 0x000fe40000410000 */
[C---:B--2---:R-:W-:Y:S01]  /*1950*/  FMUL.FTZ R7, R102.reuse, R129 ;  /* 0x0000008166077220 */ /* 0x044fe20000410000 */
[-C--:B------:R-:W-:Y:S01]  /*1960*/  FMUL.FTZ R6, R102, R3.reuse ;  /* 0x0000000366067220 */ /* 0x080fe20000410000 */
[C---:B------:R-:W-:Y:S02]  /*1970*/  FFMA.FTZ R35, R39.reuse, R112, R2 ;  /* 0x0000007027237223 */ /* 0x040fe40000010002 */
[C---:B------:R-:W-:Y:S01]  /*1980*/  FFMA.FTZ R34, R104.reuse, R3, R7 ;  /* 0x0000000368227223 */ /* 0x040fe20000010007 */
[----:B------:R-:W-:Y:S01]  /*1990*/  FFMA.FTZ R7, R104, R129, -R6 ;  /* 0x0000008168077223 */ /* 0x000fe20000010806 */
[----:B------:R-:W-:Y:S01]  /*19a0*/  FMUL.FTZ R3, R39, R110 ;  /* 0x0000006e27037220 */ /* 0x000fe20000410000 */
[----:B------:R-:W-:Y:S01]  /*19b0*/  FMUL.FTZ R129, R106, R35 ;  /* 0x000000236a817220 */ /* 0x000fe20000410000 */
[----:B------:R-:W-:Y:S01]  /*19c0*/  FADD.FTZ R6, RZ, R34 ;  /* 0x00000022ff067221 */ /* 0x000fe20000010000 */
[----:B------:R-:W-:Y:S01]  /*19d0*/  FADD.FTZ R7, R40, R7 ;  /* 0x0000000728077221 */ /* 0x000fe20000010000 */
[----:B------:R-:W-:-:S03]  /*19e0*/  FFMA.FTZ R3, R38, R112, -R3 ;  /* 0x0000007026037223 */ /* 0x000fc60000010803 */
[----:B------:R-:W2:Y:S01]  /*19f0*/  SHFL.UP PT, R138, R6, 0x1, RZ ;  /* 0x04200000068a7989 */ /* 0x000ea200000e00ff */
[-C--:B------:R-:W-:Y:S01]  /*1a00*/  FFMA.FTZ R131, R108, R3.reuse, -R129 ;  /* 0x000000036c837223 */ /* 0x080fe20000010881 */
[----:B------:R-:W-:Y:S02]  /*1a10*/  FMUL.FTZ R2, R106, R3 ;  /* 0x000000036a027220 */ /* 0x000fe40000410000 */
[----:B------:R-:W5:Y:S01]  /*1a20*/  SHFL.UP PT, R136, R7, 0x1, RZ ;  /* 0x0420000007887989 */ /* 0x000f6200000e00ff */
[----:B------:R-:W-:Y:S01]  /*1a30*/  FMUL.FTZ R129, R102, R131 ;  /* 0x0000008366817220 */ /* 0x000fe20000410000 */
[----:B------:R-:W-:-:S04]  /*1a40*/  FFMA.FTZ R35, R108, R35, R2 ;  /* 0x000000236c237223 */ /* 0x000fc80000010002 */
        /* <DEDUP_REMOVED lines=12> */
[----:B0-----:R-:W-:-:S03]  /*1b10*/  FMUL.FTZ R136, R131, R34 ;  /* 0x0000002283887220 */ /* 0x001fc60000410000 */
[----:B------:R-:W0:Y:S01]  /*1b20*/  SHFL.UP PT, R138, R7, 0x2, RZ ;  /* 0x04400000078a7989 */ /* 0x000e2200000e00ff */
[C---:B------:R-:W-:Y:S01]  /*1b30*/  FMUL.FTZ R34, R129.reuse, R34 ;  /* 0x0000002281227220 */ /* 0x040fe20000410000 */
[----:B---3--:R-:W-:-:S03]  /*1b40*/  @P2 FFMA.FTZ R129, R129, R2, R136 ;  /* 0x0000000281812223 */ /* 0x008fc60000010088 */
[----:B------:R-:W-:Y:S01]  /*1b50*/  @P2 FFMA.FTZ R131, R131, R2, -R34 ;  /* 0x0000000283832223 */ /* 0x000fe20000010822 */
[----:B------:R-:W-:Y:S01]  /*1b60*/  ISETP.GE.AND P2, PT, R68, 0x2, PT ;  /* 0x000000024400780c */ /* 0x000fe20003f46270 */
        /* <DEDUP_REMOVED lines=8> */
[----:B---3--:R-:W-:-:S03]  /*1bf0*/  FMUL.FTZ R136, R131, R34 ;  /* 0x0000002283887220 */ /* 0x008fc60000410000 */
[----:B------:R-:W0:Y:S01]  /*1c00*/  SHFL.UP PT, R140, R6, 0x4, RZ ;  /* 0x04800000068c7989 */ /* 0x000e2200000e00ff */
[C---:B------:R-:W-:Y:S01]  /*1c10*/  FMUL.FTZ R34, R129.reuse, R34 ;  /* 0x0000002281227220 */ /* 0x040fe20000410000 */
[-C--:B-----5:R-:W-:Y:S02]  /*1c20*/  @P2 FFMA.FTZ R129, R129, R2.reuse, R136 ;  /* 0x0000000281812223 */ /* 0x0a0fe40000010088 */
        /* <DEDUP_REMOVED lines=28> */
[-C--:B-----5:R-:W-:Y:S02]  /*1df0*/  @P2 FFMA.FTZ R129, R129, R2.reuse, R138 ;  /* 0x0000000281812223 */ /* 0x0a0fe4000001008a */
[----:B------:R-:W0:Y:S01]  /*1e00*/  SHFL.UP PT, R142, R6, 0x10, RZ ;  /* 0x06000000068e7989 */ /* 0x000e2200000e00ff */
[----:B------:R-:W-:Y:S01]  /*1e10*/  @P2 FFMA.FTZ R131, R131, R2, -R34 ;  /* 0x0000000283832223 */ /* 0x000fe20000010822 */
[----:B------:R-:W-:Y:S01]  /*1e20*/  IMAD.WIDE.U32 R2, R26, UR4, R28 ;  /* 0x000000041a027c25 */ /* 0x000fe2000f8e001c */
[----:B------:R-:W-:Y:S01]  /*1e30*/  ISETP.GE.AND P2, PT, R68, 0x10, PT ;  /* 0x000000104400780c */ /* 0x000fe20003f46270 */
[----:B------:R-:W2:Y:S02]  /*1e40*/  SHFL.UP PT, R138, R129, 0x10, RZ ;  /* 0x06000000818a7989 */ /* 0x000ea400000e00ff */
[----:B------:R-:W-:Y:S01]  /*1e50*/  IMAD R3, R27, UR4, R3 ;  /* 0x000000041b037c24 */ /* 0x000fe2000f8e0203 */
[C---:B------:R-:W-:Y:S01]  /*1e60*/  LEA R34, P3, R2.reuse, R111, 0x2 ;  /* 0x0000006f02227211 */ /* 0x040fe200078610ff */
[----:B------:R-:W3:Y:S03]  /*1e70*/  SHFL.UP PT, R140, R7, 0x10, RZ ;  /* 0x06000000078c7989 */ /* 0x000ee600000e00ff */
[----:B------:R-:W-:Y:S01]  /*1e80*/  LEA.HI.X R35, R2, R109, R3, 0x2, P3 ;  /* 0x0000006d02237211 */ /* 0x000fe200018f1403 */
[----:B------:R-:W5:Y:S01]  /*1e90*/  SHFL.UP PT, R136, R131, 0x10, RZ ;  /* 0x0600000083887989 */ /* 0x000f6200000e00ff */
[-C--:B0-----:R-:W-:Y:S01]  /*1ea0*/  FMUL.FTZ R2, R129, R142.reuse ;  /* 0x0000008e81027220 */ /* 0x081fe20000410000 */
[----:B------:R-:W-:Y:S01]  /*1eb0*/  FMUL.FTZ R142, R131, R142 ;  /* 0x0000008e838e7220 */ /* 0x000fe20000410000 */
[-C--:B--2---:R-:W-:Y:S01]  /*1ec0*/  FMUL.FTZ R3, R129, R138.reuse ;  /* 0x0000008a81037220 */ /* 0x084fe20000410000 */
[C---:B------:R-:W-:Y:S01]  /*1ed0*/  FMUL.FTZ R138, R131.reuse, R138 ;  /* 0x0000008a838a7220 */ /* 0x040fe20000410000 */
[-C--:B---3--:R-:W-:Y:S01]  /*1ee0*/  FFMA.FTZ R2, R131, R140.reuse, -R2 ;  /* 0x0000008c83027223 */ /* 0x088fe20000010802 */
[----:B------:R-:W-:Y:S01]  /*1ef0*/  FFMA.FTZ R133, R129, R140, R142 ;  /* 0x0000008c81857223 */ /* 0x000fe2000001008e */
[-C--:B-----5:R-:W-:Y:S01]  /*1f00*/  @P2 FFMA.FTZ R131, R131, R136.reuse, -R3 ;  /* 0x0000008883832223 */ /* 0x0a0fe20000010803 */
[----:B------:R-:W-:Y:S01]  /*1f10*/  @P2 FFMA.FTZ R129, R129, R136, R138 ;  /* 0x0000008881812223 */ /* 0x000fe2000001008a */
[----:B------:R-:W-:Y:S01]  /*1f20*/  @P2 FADD.FTZ R7, R7, R2 ;  /* 0x0000000207072221 */ /* 0x000fe20000010000 */
[----:B------:R-:W-:Y:S01]  /*1f30*/  @P2 FADD.FTZ R6, R6, R133 ;  /* 0x0000008506062221 */ /* 0x000fe20000010000 */
[C---:B-1----:R-:W-:Y:S01]  /*1f40*/  FMUL.FTZ R3, R102.reuse, R37 ;  /* 0x0000002566037220 */ /* 0x042fe20000410000 */
[----:B------:R-:W-:Y:S01]  /*1f50*/  FMUL.FTZ R2, R102, R125 ;  /* 0x0000007d66027220 */ /* 0x000fe20000410000 */
[----:B------:R-:W-:Y:S01]  /*1f60*/  SHFL.UP PT, R131, R131, 0x1, RZ ;  /* 0x0420000083837989 */ /* 0x000fe200000e00ff */
[C---:B------:R-:W-:Y:S01]  /*1f70*/  FMUL.FTZ R133, R104.reuse, R37 ;  /* 0x0000002568857220 */ /* 0x040fe20000410000 */
[-C--:B------:R-:W-:Y:S01]  /*1f80*/  FFMA.FTZ R3, R104, R36.reuse, -R3 ;  /* 0x0000002468037223 */ /* 0x080fe20000010803 */
[-C--:B------:R-:W-:Y:S01]  /*1f90*/  FMUL.FTZ R136, R102, R127.reuse ;  /* 0x0000007f66887220 */ /* 0x080fe20000410000 */
[----:B------:R-:W-:Y:S01]  /*1fa0*/  SHFL.UP PT, R129, R129, 0x1, RZ ;  /* 0x0420000081817989 */ /* 0x000fe200000e00ff */
[----:B------:R-:W-:Y:S01]  /*1fb0*/  FFMA.FTZ R2, R104, R127, R2 ;  /* 0x0000007f68027223 */ /* 0x000fe20000010002 */
[----:B------:R-:W-:Y:S01]  /*1fc0*/  FFMA.FTZ R133, -R102, R36, -R133 ;  /* 0x0000002466857223 */ /* 0x000fe20000010985 */
[----:B------:R-:W-:Y:S01]  /*1fd0*/  FMUL.FTZ R139, R106, R3 ;  /* 0x000000036a8b7220 */ /* 0x000fe20000410000 */
[----:B------:R-:W-:Y:S01]  /*1fe0*/  SHFL.UP PT, R7, R7, 0x1, RZ ;  /* 0x0420000007077989 */ /* 0x000fe200000e00ff */
[----:B------:R-:W-:Y:S01]  /*1ff0*/  FFMA.FTZ R135, R104, R125, -R136 ;  /* 0x0000007d68877223 */ /* 0x000fe20000010888 */
[----:B------:R-:W-:Y:S01]  /*2000*/  FADD.FTZ R137, R121, R2 ;  /* 0x0000000279897221 */ /* 0x000fe20000010000 */
[-C--:B------:R-:W-:Y:S01]  /*2010*/  FMUL.FTZ R136, R106, R133.reuse ;  /* 0x000000856a887220 */ /* 0x080fe20000410000 */
[----:B------:R-:W-:Y:S01]  /*2020*/  SHFL.UP PT, R6, R6, 0x1, RZ ;  /* 0x0420000006067989 */ /* 0x000fe200000e00ff */
        /* <DEDUP_REMOVED lines=11> */
[----:B------:R-:W-:-:S02]  /*20e0*/  FFMA.FTZ R138, R112, R139, -R138 ;  /* 0x0000008b708a7223 */ /* 0x000fc4000001088a */
[----:B------:R-:W-:Y:S01]  /*20f0*/  FADD.FTZ R137, R118, R137 ;  /* 0x0000008976897221 */ /* 0x000fe20000010000 */
[----:B------:R-:W-:-:S03]  /*2100*/  FMUL.FTZ R133, R110, R3 ;  /* 0x000000036e857220 */ /* 0x000fc60000410000 */
[----:B------:R-:W-:-:S04]  /*2110*/  FMUL.FTZ R142, R110, R137 ;  /* 0x000000896e8e7220 */ /* 0x000fc80000410000 */
[----:B------:R-:W-:Y:S02]  /*2120*/  FFMA.FTZ R3, R112, R3, -R142 ;  /* 0x0000000370037223 */ /* 0x000fe4000001088e */
[----:B------:R-:W-:Y:S04]  /*2130*/  SHFL.DOWN PT, R142, R136, 0x1, 0x1f ;  /* 0x08201f00888e7f89 */ /* 0x000fe800000e0000 */
[----:B----4-:R-:W0:Y:S04]  /*2140*/  SHFL.IDX PT, R5, R5, RZ, 0x1f ;  /* 0x00001fff05057589 */ /* 0x010e2800000e0000 */
[----:B------:R-:W1:Y:S01]  /*2150*/  SHFL.IDX PT, R4, R4, RZ, 0x1f ;  /* 0x00001fff04047589 */ /* 0x000e6200000e0000 */
[-C--:B0-----:R-:W-:Y:S01]  /*2160*/  FMUL.FTZ R2, R129, R5.reuse ;  /* 0x0000000581027220 */ /* 0x081fe20000410000 */
[----:B------:R-:W-:-:S03]  /*2170*/  FMUL.FTZ R140, R131, R5 ;  /* 0x00000005838c7220 */ /* 0x000fc60000410000 */
[-C--:B-1----:R-:W-:Y:S01]  /*2180*/  FFMA.FTZ R2, R131, R4.reuse, -R2 ;  /* 0x0000000483027223 */ /* 0x082fe20000010802 */
[----:B------:R-:W-:Y:S01]  /*2190*/  FFMA.FTZ R129, R129, R4, R140 ;  /* 0x0000000481817223 */ /* 0x000fe2000001008c */
[----:B------:R-:W-:Y:S02]  /*21a0*/  FFMA.FTZ R140, R112, R137, R133 ;  /* 0x00000089708c7223 */ /* 0x000fe40000010085 */
[----:B------:R-:W-:Y:S01]  /*21b0*/  @P1 FADD.FTZ R4, R7, R2 ;  /* 0x0000000207041221 */ /* 0x000fe20000010000 */
[----:B------:R-:W-:Y:S01]  /*21c0*/  @P1 FADD.FTZ R5, R6, R129 ;  /* 0x0000008106051221 */ /* 0x000fe20000010000 */
[----:B------:R-:W-:Y:S01]  /*21d0*/  ISETP.NE.AND P1, PT, R123, 0x1f, PT ;  /* 0x0000001f7b00780c */ /* 0x000fe20003f25270 */
[----:B------:R-:W-:Y:S01]  /*21e0*/  FADD.FTZ R141, R117, R140 ;  /* 0x0000008c758d7221 */ /* 0x000fe20000010000 */
[----:B------:R-:W-:Y:S01]  /*21f0*/  FADD.FTZ R140, R116, R3 ;  /* 0x00000003748c7221 */ /* 0x000fe20000010000 */
[----:B------:R0:W1:Y:S01]  /*2200*/  SHFL.DOWN PT, R133, R138, 0x1, 0x1f ;  /* 0x08201f008a857f89 */ /* 0x00006200000e0000 */
[C---:B------:R-:W-:Y:S01]  /*2210*/  FMUL.FTZ R3, R39.reuse, R5 ;  /* 0x0000000527037220 */ /* 0x040fe20000410000 */
[----:B------:R-:W-:-:S02]  /*2220*/  FMUL.FTZ R6, R39, R4 ;  /* 0x0000000427067220 */ /* 0x000fc40000410000 */
[----:B------:R0:W2:Y:S04]  /*2230*/  SHFL.DOWN PT, R135, R141, 0x1, 0x1f ;  /* 0x08201f008d877f89 */ /* 0x0000a800000e0000 */
[----:B------:R0:W3:Y:S02]  /*2240*/  SHFL.DOWN PT, R131, R140, 0x1, 0x1f ;  /* 0x08201f008c837f89 */ /* 0x0000e400000e0000 */
[----:B------:R-:W-:Y:S05]  /*2250*/  @!P1 BRA `(.L_x_18099) ;  /* 0x0000000000289947 */ /* 0x000fea0003800000 */
[-C--:B---3--:R-:W-:Y:S01]  /*2260*/  FMUL.FTZ R129, R138, R131.reuse ;  /* 0x000000838a817220 */ /* 0x088fe20000410000 */
[----:B------:R-:W-:Y:S01]  /*2270*/  FMUL.FTZ R131, R136, R131 ;  /* 0x0000008388837220 */ /* 0x000fe20000410000 */
[-C--:B-1----:R-:W-:Y:S01]  /*2280*/  FMUL.FTZ R7, R138, R133.reuse ;  /* 0x000000858a077220 */ /* 0x082fe20000410000 */
[C---:B------:R-:W-:Y:S01]  /*2290*/  FMUL.FTZ R39, R136.reuse, R133 ;  /* 0x0000008588277220 */ /* 0x040fe20000410000 */
[-C--:B--2---:R-:W-:Y:S01]  /*22a0*/  FFMA.FTZ R2, R136, R135.reuse, -R129 ;  /* 0x0000008788027223 */ /* 0x084fe20000010881 */
[----:B------:R-:W-:Y:S01]  /*22b0*/  FFMA.FTZ R131, R138, R135, R131 ;  /* 0x000000878a837223 */ /* 0x000fe20000010083 */
[C---:B------:R-:W-:Y:S01]  /*22c0*/  FFMA.FTZ R136, R142.reuse, R136, -R7 ;  /* 0x000000888e887223 */ /* 0x040fe20000010807 */
[----:B0-----:R-:W-:Y:S01]  /*22d0*/  FFMA.FTZ R138, R142, R138, R39 ;  /* 0x0000008a8e8a7223 */ /* 0x001fe20000010027 */
[----:B------:R-:W-:Y:S01]  /*22e0*/  FADD.FTZ R141, R141, R2 ;  /* 0x000000028d8d7221 */ /* 0x000fe20000010000 */
[----:B------:R-:W-:-:S07]  /*22f0*/  FADD.FTZ R140, R140, R131 ;  /* 0x000000838c8c7221 */ /* 0x000fce0000010000 */
.L_x_18099:
[----:B------:R-:W-:Y:S05]  /*2300*/  BSYNC.RECONVERGENT B0 ;  /* 0x0000000000007941 */ /* 0x000fea0003800200 */
.L_x_18098:
[----:B------:R-:W-:Y:S01]  /*2310*/  ISETP.GE.AND P1, PT, R86, UR8, PT ;  /* 0x0000000856007c0c */ /* 0x000fe2000bf26270 */
[C---:B------:R-:W-:Y:S01]  /*2320*/  FFMA.FTZ R6, R38.reuse, R5, R6 ;  /* 0x0000000526067223 */ /* 0x040fe20000010006 */
[----:B------:R-:W-:Y:S01]  /*2330*/  FFMA.FTZ R2, R38, R4, -R3 ;  /* 0x0000000426027223 */ /* 0x000fe20000010803 */
[----:B------:R-:W-:Y:S01]  /*2340*/  HFMA2 R4, -RZ, RZ, 1.875, 0 ;  /* 0x3f800000ff047431 */ /* 0x000fe200000001ff */
[----:B------:R-:W-:Y:S01]  /*2350*/  ISETP.NE.OR P1, PT, R88, RZ, P1 ;  /* 0x000000ff5800720c */ /* 0x000fe20000f25670 */
[----:B------:R-:W-:Y:S01]  /*2360*/  FADD.FTZ R39, RZ, R6 ;  /* 0x00000006ff277221 */ /* 0x000fe20000010000 */
[----:B------:R-:W-:Y:S02]  /*2370*/  CS2R R6, SRZ ;  /* 0x0000000000067805 */ /* 0x000fe4000001ff00 */
[----:B------:R-:W-:Y:S01]  /*2380*/  MOV R5, RZ ;  /* 0x000000ff00057202 */ /* 0x000fe20000000f00 */
[----:B---3--:R-:W-:Y:S01]  /*2390*/  FADD.FTZ R131, R43, R2 ;  /* 0x000000022b837221 */ /* 0x008fe20000010000 */
[C---:B------:R-:W-:Y:S01]  /*23a0*/  ISETP.GT.U32.AND P2, PT, R123.reuse, 0x1d, PT ;  /* 0x0000001d7b00780c */ /* 0x040fe20003f44070 */
[C---:B--2---:R-:W-:Y:S01]  /*23b0*/  FMUL.FTZ R135, R134.reuse, R39 ;  /* 0x0000002786877220 */ /* 0x044fe20000410000 */
[----:B------:R2:W3:Y:S01]  /*23c0*/  SHFL.DOWN PT, R38, R136, 0x2, 0x1f ;  /* 0x08401f0088267f89 */ /* 0x0004e200000e0000 */
[-C--:B------:R-:W-:Y:S01]  /*23d0*/  FMUL.FTZ R134, R134, R131.reuse ;  /* 0x0000008386867220 */ /* 0x080fe20000410000 */
[----:B------:R-:W-:Y:S01]  /*23e0*/  BSSY.RECONVERGENT B0, `(.L_x_18100) ;  /* 0x0000015000007945 */ /* 0x000fe20003800200 */
[C---:B------:R-:W-:Y:S01]  /*23f0*/  FFMA.FTZ R135, R132.reuse, R131, -R135 ;  /* 0x0000008384877223 */ /* 0x040fe20000010887 */
[----:B-1----:R2:W1:Y:S01]  /*2400*/  SHFL.DOWN PT, R133, R138, 0x2, 0x1f ;  /* 0x08401f008a857f89 */ /* 0x00246200000e0000 */
[----:B------:R-:W-:Y:S01]  /*2410*/  FFMA.FTZ R3, R132, R39, R134 ;  /* 0x0000002784037223 */ /* 0x000fe20000010086 */
[----:B------:R-:W-:-:S02]  /*2420*/  ISETP.GT.U32.AND P3, PT, R123, 0x1b, PT ;  /* 0x0000001b7b00780c */ /* 0x000fc40003f64070 */
[----:B------:R-:W4:Y:S01]  /*2430*/  @!P1 LDS.128 R4, [UR7+0x1b80] ;  /* 0x001b8007ff049984 */ /* 0x000f220008000c00 */
[C---:B------:R-:W-:Y:S02]  /*2440*/  ISETP.GT.U32.AND P4, PT, R123.reuse, 0x17, PT ;  /* 0x000000177b00780c */ /* 0x040fe40003f84070 */
[----:B------:R-:W-:Y:S01]  /*2450*/  ISETP.GT.U32.AND P5, PT, R123, 0xf, PT ;  /* 0x0000000f7b00780c */ /* 0x000fe20003fa4070 */
[----:B------:R2:W0:Y:S04]  /*2460*/  SHFL.DOWN PT, R132, R141, 0x2, 0x1f ;  /* 0x08401f008d847f89 */ /* 0x00042800000e0000 */
[----:B------:R2:W0:Y:S01]  /*2470*/  SHFL.DOWN PT, R139, R140, 0x2, 0x1f ;  /* 0x08401f008c8b7f89 */ /* 0x00042200000e0000 */
[----:B------:R-:W-:Y:S07]  /*2480*/  @P2 BRA `(.L_x_18101) ;  /* 0x0000000000282947 */ /* 0x000fee0003800000 */
        /* <DEDUP_REMOVED lines=10> */
.L_x_18101:
[----:B------:R-:W-:Y:S05]  /*2530*/  BSYNC.RECONVERGENT B0 ;  /* 0x0000000000007941 */ /* 0x000fea0003800200 */
.L_x_18100:
        /* <DEDUP_REMOVED lines=16> */
.L_x_18103:
[----:B------:R-:W-:Y:S05]  /*2640*/  BSYNC.RECONVERGENT B0 ;  /* 0x0000000000007941 */ /* 0x000fea0003800200 */
.L_x_18102:
[----:B--2---:R2:W2:Y:S01]  /*2650*/  SHFL.DOWN PT, R38, R136, 0x8, 0x1f ;  /* 0x09001f0088267f89 */ /* 0x0044a200000e0000 */
        /* <DEDUP_REMOVED lines=15> */
.L_x_18105:
[----:B------:R-:W-:Y:S05]  /*2750*/  BSYNC.RECONVERGENT B0 ;  /* 0x0000000000007941 */ /* 0x000fea0003800200 */
.L_x_18104:
        /* <DEDUP_REMOVED lines=17> */
.L_x_18107:
[----:B------:R-:W-:Y:S05]  /*2870*/  BSYNC.RECONVERGENT B0 ;  /* 0x0000000000007941 */ /* 0x000fea0003800200 */
.L_x_18106:
[----:B------:R-:W-:Y:S01]  /*2880*/  SHFL.DOWN PT, R144, R138, 0x1, 0x1f ;  /* 0x08201f008a907f89 */ /* 0x000fe200000e0000 */
[-C--:B------:R-:W-:Y:S01]  /*2890*/  FMUL.FTZ R2, R110, R39.reuse ;  /* 0x000000276e027220 */ /* 0x080fe20000410000 */
[----:B------:R-:W-:Y:S01]  /*28a0*/  FFMA.FTZ R129, R112, R39, R129 ;  /* 0x0000002770817223 */ /* 0x000fe20000010081 */
[----:B------:R-:W-:Y:S01]  /*28b0*/  ISETP.NE.AND P1, PT, R88, 0x1f, PT ;  /* 0x0000001f5800780c */ /* 0x000fe20003f25270 */
[----:B0---4-:R-:W0:Y:S01]  /*28c0*/  SHFL.IDX PT, R132, R7, RZ, 0x1f ;  /* 0x00001fff07847589 */ /* 0x011e2200000e0000 */
[----:B------:R-:W-:Y:S01]  /*28d0*/  FFMA.FTZ R2, R112, R131, -R2 ;  /* 0x0000008370027223 */ /* 0x000fe20000010802 */
[----:B------:R-:W-:Y:S01]  /*28e0*/  FADD.FTZ R129, RZ, R129 ;  /* 0x00000081ff817221 */ /* 0x000fe20000010000 */
[----:B------:R-:W-:Y:S01]  /*28f0*/  ISETP.NE.AND P2, PT, R88, RZ, PT ;  /* 0x000000ff5800720c */ /* 0x000fe20003f45270 */
[----:B------:R-:W4:Y:S01]  /*2900*/  SHFL.DOWN PT, R142, R136, 0x1, 0x1f ;  /* 0x08201f00888e7f89 */ /* 0x000f2200000e0000 */
[----:B-1----:R-:W-:Y:S01]  /*2910*/  FADD.FTZ R133, R41, R2 ;  /* 0x0000000229857221 */ /* 0x002fe20000010000 */
[-C--:B------:R-:W-:Y:S01]  /*2920*/  FMUL.FTZ R139, R130, R129.reuse ;  /* 0x00000081828b7220 */ /* 0x080fe20000410000 */
[----:B------:R-:W-:Y:S01]  /*2930*/  FMUL.FTZ R2, R106, R129 ;  /* 0x000000816a027220 */ /* 0x000fe20000410000 */
[----:B------:R-:W1:Y:S01]  /*2940*/  SHFL.IDX PT, R134, R6, RZ, 0x1f ;  /* 0x00001fff06867589 */ /* 0x000e6200000e0000 */
[-C--:B------:R-:W-:Y:S01]  /*2950*/  FMUL.FTZ R130, R130, R133.reuse ;  /* 0x0000008582827220 */ /* 0x080fe20000410000 */
[-C--:B------:R-:W-:Y:S01]  /*2960*/  FMUL.FTZ R137, R106, R133.reuse ;  /* 0x000000856a897220 */ /* 0x080fe20000410000 */
[C---:B------:R-:W-:Y:S01]  /*2970*/  FFMA.FTZ R139, R128.reuse, R133, -R139 ;  /* 0x00000085808b7223 */ /* 0x040fe2000001088b */
[----:B------:R-:W5:Y:S01]  /*2980*/  SHFL.DOWN PT, R146, R141, 0x1, 0x1f ;  /* 0x08201f008d927f89 */ /* 0x000f6200000e0000 */
[-C--:B------:R-:W-:Y:S01]  /*2990*/  FFMA.FTZ R143, R128, R129.reuse, R130 ;  /* 0x00000081808f7223 */ /* 0x080fe20000010082 */
[----:B------:R-:W-:Y:S01]  /*29a0*/  FFMA.FTZ R38, R108, R129, R137 ;  /* 0x000000816c267223 */ /* 0x000fe20000010089 */
[----:B------:R-:W-:Y:S01]  /*29b0*/  FFMA.FTZ R128, R0, R135, RZ ;  /* 0x0000008700807223 */ /* 0x000fe200000100ff */
[----:B------:R-:W5:Y:S01]  /*29c0*/  SHFL.DOWN PT, R148, R140, 0x1, 0x1f ;  /* 0x08201f008c947f89 */ /* 0x000f6200000e0000 */
[----:B------:R-:W-:Y:S01]  /*29d0*/  FFMA.FTZ R137, R108, R133, -R2 ;  /* 0x000000856c897223 */ /* 0x000fe20000010802 */
[----:B------:R-:W-:Y:S01]  /*29e0*/  FFMA.FTZ R2, -R0, R3, RZ ;  /* 0x0000000300027223 */ /* 0x000fe200000101ff */
[C---:B------:R-:W-:Y:S01]  /*29f0*/  FFMA.FTZ R145, R55.reuse, R139, R128 ;  /* 0x0000008b37917223 */ /* 0x040fe20000010080 */
[----:B--23--:R-:W2:Y:S01]  /*2a00*/  SHFL.IDX PT, R138, R138, RZ, 0x1f ;  /* 0x00001fff8a8a7589 */ /* 0x00cea200000e0000 */
[----:B------:R-:W-:Y:S01]  /*2a10*/  FADD.FTZ R3, RZ, R38 ;  /* 0x00000026ff037221 */ /* 0x000fe20000010000 */
[----:B------:R-:W-:Y:S01]  /*2a20*/  FFMA.FTZ R135, -R55, R143, R2 ;  /* 0x0000008f37877223 */ /* 0x000fe20000010102 */
[----:B------:R-:W-:Y:S01]  /*2a30*/  FADD.FTZ R137, R42, R137 ;  /* 0x000000892a897221 */ /* 0x000fe20000010000 */
[-C--:B0-----:R-:W-:Y:S01]  /*2a40*/  @P1 FMUL.FTZ R139, R144, R132.reuse ;  /* 0x00000084908b1220 */ /* 0x081fe20000410000 */
[----:B------:R-:W0:Y:S01]  /*2a50*/  SHFL.IDX PT, R136, R136, RZ, 0x1f ;  /* 0x00001fff88887589 */ /* 0x000e2200000e0000 */
[----:B------:R-:W-:Y:S01]  /*2a60*/  FMUL.FTZ R147, R126, R3 ;  /* 0x000000037e937220 */ /* 0x000fe20000410000 */
[----:B------:R-:W-:Y:S01]  /*2a70*/  FMUL.FTZ R2, R32, R39 ;  /* 0x0000002720027220 */ /* 0x000fe20000410000 */
[----:B----4-:R-:W-:Y:S01]  /*2a80*/  @P1 FMUL.FTZ R143, R142, R132 ;  /* 0x000000848e8f1220 */ /* 0x010fe20000410000 */
[-C--:B------:R-:W-:Y:S01]  /*2a90*/  FMUL.FTZ R126, R126, R137.reuse ;  /* 0x000000897e7e7220 */ /* 0x080fe20000410000 */
[----:B------:R-:W-:Y:S01]  /*2aa0*/  FFMA.FTZ R38, R124, R137, -R147 ;  /* 0x000000897c267223 */ /* 0x000fe20000010893 */
[----:B------:R-:W3:Y:S01]  /*2ab0*/  SHFL.IDX PT, R141, R141, RZ, 0x1f ;  /* 0x00001fff8d8d7589 */ /* 0x000ee200000e0000 */
[-C--:B-1----:R-:W-:Y:S01]  /*2ac0*/  @P1 FFMA.FTZ R139, R142, R134.reuse, -R139 ;  /* 0x000000868e8b1223 */ /* 0x082fe2000001088b */
[----:B------:R-:W-:Y:S01]  /*2ad0*/  @P1 FFMA.FTZ R143, R144, R134, R143 ;  /* 0x00000086908f1223 */ /* 0x000fe2000001008f */
[----:B------:R-:W-:Y:S01]  /*2ae0*/  FFMA.FTZ R124, R124, R3, R126 ;  /* 0x000000037c7c7223 */ /* 0x000fe2000001007e */
[----:B------:R-:W1:Y:S01]  /*2af0*/  SHFL.IDX PT, R140, R140, RZ, 0x1f ;  /* 0x00001fff8c8c7589 */ /* 0x000e6200000e0000 */
[----:B-----5:R-:W-:Y:S01]  /*2b00*/  @P1 FADD.FTZ R134, R146, R139 ;  /* 0x0000008b92861221 */ /* 0x020fe20000010000 */
[----:B------:R-:W-:Y:S01]  /*2b10*/  FMUL.FTZ R139, R102, R137 ;  /* 0x00000089668b7220 */ /* 0x000fe20000410000 */
[----:B------:R-:W-:Y:S01]  /*2b20*/  FFMA.FTZ R38, R54, R38, R145 ;  /* 0x0000002636267223 */ /* 0x000fe20000010091 */
[C---:B------:R-:W-:Y:S01]  /*2b30*/  FMUL.FTZ R147, R33.reuse, R129 ;  /* 0x0000008121937220 */ /* 0x040fe20000410000 */
[----:B------:R-:W-:Y:S01]  /*2b40*/  @P1 FADD.FTZ R132, R148, R143 ;  /* 0x0000008f94841221 */ /* 0x000fe20000010000 */
[C---:B------:R-:W-:Y:S01]  /*2b50*/  FFMA.FTZ R143, R33.reuse, R131, R2 ;  /* 0x00000083218f7223 */ /* 0x040fe20000010002 */
[-C--:B------:R-:W-:Y:S01]  /*2b60*/  FMUL.FTZ R2, R102, R3.reuse ;  /* 0x0000000366027220 */ /* 0x080fe20000410000 */
[C---:B------:R-:W-:Y:S01]  /*2b70*/  FFMA.FTZ R126, R104.reuse, R3, R139 ;  /* 0x00000003687e7223 */ /* 0x040fe2000001008b */
[C---:B------:R-:W-:Y:S01]  /*2b80*/  FMUL.FTZ R145, R33.reuse, R39 ;  /* 0x0000002721917220 */ /* 0x040fe20000410000 */
[C---:B------:R-:W-:Y:S01]  /*2b90*/  FMUL.FTZ R149, R33.reuse, R3 ;  /* 0x0000000321957220 */ /* 0x040fe20000410000 */
[----:B------:R-:W-:Y:S01]  /*2ba0*/  FFMA.FTZ R139, R104, R137, -R2 ;  /* 0x00000089688b7223 */ /* 0x000fe20000010802 */
[----:B------:R-:W-:Y:S01]  /*2bb0*/  FADD.FTZ R2, RZ, R126 ;  /* 0x0000007eff027221 */ /* 0x000fe20000010000 */
[----:B------:R-:W-:Y:S01]  /*2bc0*/  FMUL.FTZ R142, R32, R3 ;  /* 0x00000003208e7220 */ /* 0x000fe20000410000 */
[----:B------:R-:W-:Y:S01]  /*2bd0*/  FMUL.FTZ R153, R132, R37 ;  /* 0x0000002584997220 */ /* 0x000fe20000410000 */
[----:B------:R-:W-:Y:S01]  /*2be0*/  FADD.FTZ R139, R40, R139 ;  /* 0x0000008b288b7221 */ /* 0x000fe20000010000 */
[CC--:B------:R-:W-:Y:S01]  /*2bf0*/  FMUL.FTZ R128, R33.reuse, R2.reuse ;  /* 0x0000000221807220 */ /* 0x0c0fe20000410000 */
[----:B--2---:R-:W-:Y:S01]  /*2c00*/  FMUL.FTZ R151, R138, R7 ;  /* 0x000000078a977220 */ /* 0x004fe20000410000 */
[C---:B------:R-:W-:Y:S01]  /*2c10*/  FFMA.FTZ R126, R32.reuse, R133, -R147 ;  /* 0x00000085207e7223 */ /* 0x040fe20000010893 */
[C---:B------:R-:W-:Y:S01]  /*2c20*/  FFMA.FTZ R145, R32.reuse, R131, -R145 ;  /* 0x0000008320917223 */ /* 0x040fe20000010891 */
[C---:B------:R-:W-:Y:S01]  /*2c30*/  FMUL.FTZ R130, R32.reuse, R129 ;  /* 0x0000008120827220 */ /* 0x040fe20000410000 */
[C---:B------:R-:W-:Y:S01]  /*2c40*/  FFMA.FTZ R149, R32.reuse, R137, -R149 ;  /* 0x0000008920957223 */ /* 0x040fe20000010895 */
[C---:B------:R-:W-:Y:S01]  /*2c50*/  FFMA.FTZ R128, R32.reuse, R139, -R128 ;  /* 0x0000008b20807223 */ /* 0x040fe20000010880 */
[C---:B------:R-:W-:Y:S01]  /*2c60*/  FFMA.FTZ R147, R33.reuse, R137, R142 ;  /* 0x0000008921937223 */ /* 0x040fe2000001008e */
[----:B------:R-:W-:Y:S01]  /*2c70*/  FMUL.FTZ R32, R32, R2 ;  /* 0x0000000220207220 */ /* 0x000fe20000410000 */
[C---:B------:R-:W-:Y:S01]  /*2c80*/  FMUL.FTZ R37, R134.reuse, R37 ;  /* 0x0000002586257220 */ /* 0x040fe20000410000 */
[----:B------:R-:W-:Y:S01]  /*2c90*/  FFMA.FTZ R142, R134, R36, R153 ;  /* 0x00000024868e7223 */ /* 0x000fe20000010099 */
[-C--:B0-----:R-:W-:Y:S01]  /*2ca0*/  FFMA.FTZ R134, R136, R6.reuse, -R151 ;  /* 0x0000000688867223 */ /* 0x081fe20000010897 */
[C---:B------:R-:W-:Y:S01]  /*2cb0*/  FMUL.FTZ R6, R138.reuse, R6 ;  /* 0x000000068a067220 */ /* 0x040fe20000410000 */
[C---:B------:R-:W-:Y:S01]  /*2cc0*/  FFMA.FTZ R130, R33.reuse, R133, R130 ;  /* 0x0000008521827223 */ /* 0x040fe20000010082 */
[----:B------:R-:W-:Y:S01]  /*2cd0*/  FFMA.FTZ R32, R33, R139, R32 ;  /* 0x0000008b21207223 */ /* 0x000fe20000010020 */
[C---:B------:R-:W-:Y:S01]  /*2ce0*/  FMUL.FTZ R33, R138.reuse, R5 ;  /* 0x000000058a217220 */ /* 0x040fe20000410000 */
[-C--:B------:R-:W-:Y:S01]  /*2cf0*/  FMUL.FTZ R138, R138, R4.reuse ;  /* 0x000000048a8a7220 */ /* 0x080fe20000410000 */
[C---:B------:R-:W-:Y:S01]  /*2d00*/  FFMA.FTZ R7, R136.reuse, R7, R6 ;  /* 0x0000000788077223 */ /* 0x040fe20000010006 */
[----:B---3--:R-:W-:Y:S01]  /*2d10*/  FADD.FTZ R6, R141, R134 ;  /* 0x000000868d067221 */ /* 0x008fe20000010000 */
[C---:B------:R-:W-:Y:S01]  /*2d20*/  FFMA.FTZ R4, R136.reuse, R4, -R33 ;  /* 0x0000000488047223 */ /* 0x040fe20000010821 */
[----:B------:R-:W-:Y:S01]  /*2d30*/  FFMA.FTZ R5, R136, R5, R138 ;  /* 0x0000000588057223 */ /* 0x000fe2000001008a */
[----:B-1----:R-:W-:Y:S01]  /*2d40*/  FADD.FTZ R7, R140, R7 ;  /* 0x000000078c077221 */ /* 0x002fe20000010000 */
[C---:B------:R-:W-:Y:S01]  /*2d50*/  FMUL.FTZ R145, R0.reuse, R145 ;  /* 0x0000009100917220 */ /* 0x040fe20000410000 */
[----:B------:R-:W-:Y:S01]  /*2d60*/  FMUL.FTZ R143, R0, -R143 ;  /* 0x8000008f008f7220 */ /* 0x000fe20000410000 */
[----:B------:R-:W-:Y:S01]  /*2d70*/  FFMA.FTZ R36, R132, R36, -R37 ;  /* 0x0000002484247223 */ /* 0x000fe20000010825 */
[C---:B------:R-:W-:Y:S01]  /*2d80*/  FMUL.FTZ R141, R55.reuse, R126 ;  /* 0x0000007e378d7220 */ /* 0x040fe20000410000 */
[----:B------:R0:W-:Y:S01]  /*2d90*/  @!P2 STS.128 [UR7+0x1b80], R4 ;  /* 0x001b8004ff00a988 */ /* 0x0001e20008000c07 */
[----:B------:R-:W-:Y:S01]  /*2da0*/  FMUL.FTZ R151, R55, -R130 ;  /* 0x8000008237977220 */ /* 0x000fe20000410000 */
[----:B------:R-:W-:Y:S01]  /*2db0*/  FADD.FTZ R125, R125, R36 ;  /* 0x000000247d7d7221 */ /* 0x000fe20000010000 */
[C---:B------:R-:W-:Y:S01]  /*2dc0*/  FMUL.FTZ R149, R54.reuse, R149 ;  /* 0x0000009536957220 */ /* 0x040fe20000410000 */
[----:B------:R-:W-:Y:S01]  /*2dd0*/  STS [R72+0x210], R145 ;  /* 0x0002109148007388 */ /* 0x000fe20000000800 */
[----:B------:R-:W-:Y:S01]  /*2de0*/  FMUL.FTZ R147, R54, -R147 ;  /* 0x8000009336937220 */ /* 0x000fe20000410000 */
[----:B------:R-:W-:Y:S01]  /*2df0*/  P2R R33, PR, RZ, 0x4 ;  /* 0x00000004ff217803 */ /* 0x000fe20000000000 */
[----:B------:R-:W-:Y:S01]  /*2e00*/  FADD.FTZ R127, R127, R142 ;  /* 0x0000008e7f7f7221 */ /* 0x000fe20000010000 */
[----:B------:R1:W-:Y:S01]  /*2e10*/  STS [R70+0x4], R143 ;  /* 0x0000048f46007388 */ /* 0x0003e20000000800 */
[C---:B------:R-:W-:Y:S01]  /*2e20*/  FMUL.FTZ R33, R102.reuse, R125 ;  /* 0x0000007d66217220 */ /* 0x040fe20000410000 */
[----:B------:R-:W-:Y:S01]  /*2e30*/  FADD.FTZ R131, -R43, R131 ;  /* 0x000000832b837221 */ /* 0x000fe20000010100 */
[-C--:B------:R-:W-:Y:S01]  /*2e40*/  FMUL.FTZ R102, R102, R127.reuse ;  /* 0x0000007f66667220 */ /* 0x080fe20000410000 */
[----:B------:R2:W-:Y:S01]  /*2e50*/  STS [R70+0x8], R141 ;  /* 0x0000088d46007388 */ /* 0x0005e20000000800 */
[C---:B------:R-:W-:Y:S01]  /*2e60*/  FFMA.FTZ R36, R104.reuse, R127, R33 ;  /* 0x0000007f68247223 */ /* 0x040fe20000010021 */
[----:B0-----:R-:W-:Y:S01]  /*2e70*/  FMUL.FTZ R7, R53, R128 ;  /* 0x0000008035077220 */ /* 0x001fe20000410000 */
[----:B------:R-:W-:Y:S01]  /*2e80*/  FFMA.FTZ R33, R104, R125, -R102 ;  /* 0x0000007d68217223 */ /* 0x000fe20000010866 */
[----:B------:R-:W-:Y:S01]  /*2e90*/  STS [R70+0xc], R151 ;  /* 0x00000c9746007388 */ /* 0x000fe20000000800 */
[----:B------:R-:W-:Y:S01]  /*2ea0*/  FADD.FTZ R121, R121, R36 ;  /* 0x0000002479797221 */ /* 0x000fe20000010000 */
[----:B-1----:R-:W-:Y:S01]  /*2eb0*/  FMUL.FTZ R143, R53, -R32 ;  /* 0x80000020358f7220 */ /* 0x002fe20000410000 */
[----:B------:R-:W-:Y:S01]  /*2ec0*/  FADD.FTZ R33, R120, R33 ;  /* 0x0000002178217221 */ /* 0x000fe20000010000 */
[----:B------:R-:W-:Y:S01]  /*2ed0*/  STS [R70+0x10], R149 ;  /* 0x0000109546007388 */ /* 0x000fe20000000800 */
[C---:B------:R-:W-:Y:S01]  /*2ee0*/  FMUL.FTZ R37, R106.reuse, R121 ;  /* 0x000000796a257220 */ /* 0x040fe20000410000 */
[----:B------:R-:W-:Y:S01]  /*2ef0*/  FADD.FTZ R133, -R41, R133 ;  /* 0x0000008529857221 */ /* 0x000fe20000010100 */
[-C--:B------:R-:W-:Y:S01]  /*2f00*/  FMUL.FTZ R106, R106, R33.reuse ;  /* 0x000000216a6a7220 */ /* 0x080fe20000410000 */
[----:B------:R-:W-:Y:S01]  /*2f10*/  STS [R70+0x14], R147 ;  /* 0x0000149346007388 */ /* 0x000fe20000000800 */
[----:B------:R-:W-:Y:S01]  /*2f20*/  FFMA.FTZ R4, R108, R33, -R37 ;  /* 0x000000216c047223 */ /* 0x000fe20000010825 */
[----:B------:R-:W-:Y:S01]  /*2f30*/  FADD.FTZ R137, -R42, R137 ;  /* 0x000000892a897221 */ /* 0x000fe20000010100 */
[----:B------:R-:W-:Y:S01]  /*2f40*/  FFMA.FTZ R37, R108, R121, R106 ;  /* 0x000000796c257223 */ /* 0x000fe2000001006a */
[----:B------:R0:W-:Y:S01]  /*2f50*/  STS [R70+0x18], R7 ;  /* 0x0000180746007388 */ /* 0x0001e20000000800 */
[----:B------:R-:W-:Y:S01]  /*2f60*/  FADD.FTZ R119, R119, R4 ;  /* 0x0000000477777221 */ /* 0x000fe20000010000 */
[----:B------:R-:W-:Y:S01]  /*2f70*/  LEA R108, R52, -R45, 0x1 ;  /* 0x8000002d346c7211 */ /* 0x000fe200078e08ff */
[----:B------:R-:W-:Y:S01]  /*2f80*/  FADD.FTZ R37, R118, R37 ;  /* 0x0000002576257221 */ /* 0x000fe20000010000 */
[----:B------:R1:W-:Y:S01]  /*2f90*/  STS [R70+0x1c], R143 ;  /* 0x00001c8f46007388 */ /* 0x0003e20000000800 */
[-C--:B------:R-:W-:Y:S01]  /*2fa0*/  FMUL.FTZ R5, R110, R119.reuse ;  /* 0x000000776e057220 */ /* 0x080fe20000410000 */
[----:B------:R-:W-:Y:S01]  /*2fb0*/  FMUL.FTZ R102, R46, R119 ;  /* 0x000000772e667220 */ /* 0x000fe20000410000 */
[-C--:B------:R-:W-:Y:S01]  /*2fc0*/  FMUL.FTZ R110, R110, R37.reuse ;  /* 0x000000256e6e7220 */ /* 0x080fe20000410000 */
[----:B------:R-:W-:Y:S01]  /*2fd0*/  BAR.SYNC.DEFER_BLOCKING 0x0 ;  /* 0x0000000000007b1d */ /* 0x000fe20000010000 */
[-C--:B------:R-:W-:Y:S01]  /*2fe0*/  FFMA.FTZ R4, R112, R37.reuse, R5 ;  /* 0x0000002570047223 */ /* 0x080fe20000010005 */
[----:B------:R-:W-:Y:S01]  /*2ff0*/  FMUL.FTZ R36, R46, R37 ;  /* 0x000000252e247220 */ /* 0x000fe20000410000 */
[----:B--2---:R-:W-:Y:S01]  /*3000*/  FFMA.FTZ R141, R112, R119, -R110 ;  /* 0x00000077708d7223 */ /* 0x004fe2000001086e */
[----:B------:R-:W-:Y:S01]  /*3010*/  ISETP.GE.AND P1, PT, R108, 0x1, PT ;  /* 0x000000016c00780c */ /* 0x000fe20003f26270 */
[----:B------:R-:W-:Y:S01]  /*3020*/  FADD.FTZ R117, R117, R4 ;  /* 0x0000000475757221 */ /* 0x000fe20000010000 */
[----:B------:R-:W-:Y:S01]  /*3030*/  FMUL.FTZ R104, R129, R36 ;  /* 0x0000002481687220 */ /* 0x000fe20000410000 */
[----:B------:R-:W-:Y:S01]  /*3040*/  FADD.FTZ R141, R116, R141 ;  /* 0x0000008d748d7221 */ /* 0x000fe20000010000 */
[----:B------:R-:W-:Y:S01]  /*3050*/  FFMA.FTZ R124, -R54, R124, R135 ;  /* 0x0000007c367c7223 */ /* 0x000fe20000010187 */
[C---:B------:R-:W-:Y:S01]  /*3060*/  FMUL.FTZ R32, R50.reuse, R117 ;  /* 0x0000007532207220 */ /* 0x040fe20000410000 */
[----:B0-----:R-:W-:Y:S01]  /*3070*/  FFMA.FTZ R7, R133, R102, -R104 ;  /* 0x0000006685077223 */ /* 0x001fe20000010868 */
[----:B------:R-:W-:Y:S01]  /*3080*/  FMUL.FTZ R4, R50, R141 ;  /* 0x0000008d32047220 */ /* 0x000fe20000410000 */
[C---:B------:R-:W-:Y:S01]  /*3090*/  FMUL.FTZ R104, R48.reuse, R33 ;  /* 0x0000002130687220 */ /* 0x040fe20000410000 */
[----:B------:R-:W-:Y:S01]  /*30a0*/  FMUL.FTZ R6, R39, R32 ;  /* 0x0000002027067220 */ /* 0x000fe20000410000 */
[----:B-1----:R-:W-:Y:S01]  /*30b0*/  FMUL.FTZ R143, R115, R2 ;  /* 0x00000002738f7220 */ /* 0x002fe20000410000 */
[-C--:B------:R-:W-:Y:S01]  /*30c0*/  FMUL.FTZ R5, R39, R4.reuse ;  /* 0x0000000427057220 */ /* 0x080fe20000410000 */
[----:B------:R-:W-:Y:S01]  /*30d0*/  FMUL.FTZ R115, R115, R139 ;  /* 0x0000008b73737220 */ /* 0x000fe20000410000 */
[----:B------:R-:W-:Y:S01]  /*30e0*/  FFMA.FTZ R6, R131, R4, -R6 ;  /* 0x0000000483067223 */ /* 0x000fe20000010806 */
[----:B------:R-:W-:Y:S01]  /*30f0*/  FMUL.FTZ R4, R129, R102 ;  /* 0x0000006681047220 */ /* 0x000fe20000410000 */
[----:B------:R-:W-:Y:S01]  /*3100*/  FMUL.FTZ R102, R48, R121 ;  /* 0x0000007930667220 */ /* 0x000fe20000410000 */
[----:B------:R-:W-:Y:S01]  /*3110*/  FFMA.FTZ R5, R131, R32, R5 ;  /* 0x0000002083057223 */ /* 0x000fe20000010005 */
[----:B------:R-:W-:Y:S01]  /*3120*/  FADD.FTZ R6, RZ, R6 ;  /* 0x00000006ff067221 */ /* 0x000fe20000010000 */
[----:B------:R-:W-:Y:S01]  /*3130*/  FFMA.FTZ R4, R133, R36, R4 ;  /* 0x0000002485047223 */ /* 0x000fe20000010004 */
[----:B------:R-:W-:Y:S01]  /*3140*/  FMUL.FTZ R106, R3, R102 ;  /* 0x00000066036a7220 */ /* 0x000fe20000410000 */
[----:B------:R0:W1:Y:S01]  /*3150*/  LDS R145, [R82+0x290] ;  /* 0x0002900052917984 */ /* 0x0000620000000800 */
[----:B------:R-:W-:Y:S01]  /*3160*/  FADD.FTZ R5, RZ, R5 ;  /* 0x00000005ff057221 */ /* 0x000fe20000010000 */
[----:B------:R-:W-:Y:S01]  /*3170*/  FADD.FTZ R6, R6, R7 ;  /* 0x0000000706067221 */ /* 0x000fe20000010000 */
[-C--:B------:R-:W-:Y:S01]  /*3180*/  FFMA.FTZ R135, R137, R104.reuse, -R106 ;  /* 0x0000006889877223 */ /* 0x080fe2000001086a */
[----:B------:R-:W-:Y:S01]  /*3190*/  FMUL.FTZ R104, R3, R104 ;  /* 0x0000006803687220 */ /* 0x000fe20000410000 */
[----:B------:R-:W-:Y:S01]  /*31a0*/  FADD.FTZ R4, R5, R4 ;  /* 0x0000000405047221 */ /* 0x000fe20000010000 */
[----:B------:R-:W-:Y:S01]  /*31b0*/  BSSY.RECONVERGENT B0, `(.L_x_18108) ;  /* 0x000000a000007945 */ /* 0x000fe20003800200 */
[----:B------:R-:W-:Y:S01]  /*31c0*/  ISETP.GE.AND P2, PT, R108, 0x21, PT ;  /* 0x000000216c00780c */ /* 0x000fe20003f46270 */
[----:B------:R-:W-:Y:S01]  /*31d0*/  FFMA.FTZ R5, R137, R102, R104 ;  /* 0x0000006689057223 */ /* 0x000fe20000010068 */
[C---:B------:R-:W-:Y:S01]  /*31e0*/  FFMA.FTZ R143, R114.reuse, R139, -R143 ;  /* 0x0000008b728f7223 */ /* 0x040fe2000001088f */
[----:B------:R-:W-:Y:S01]  /*31f0*/  FFMA.FTZ R115, R114, R2, R115 ;  /* 0x0000000272737223 */ /* 0x000fe20000010073 */
[----:B------:R-:W-:Y:S01]  /*3200*/  FADD.FTZ R6, R6, R135 ;  /* 0x0000008706067221 */ /* 0x000fe20000010000 */
[----:B------:R-:W-:Y:S01]  /*3210*/  FADD.FTZ R4, R4, R5 ;  /* 0x0000000504047221 */ /* 0x000fe20000010000 */
[----:B0-----:R-:W-:Y:S07]  /*3220*/  @!P1 BRA `(.L_x_18109) ;  /* 0x0000000000089947 */ /* 0x001fee0003800000 */
[----:B------:R-:W0:Y:S04]  /*3230*/  LDS R5, [R84+0x210] ;  /* 0x0002100054057984 */ /* 0x000e280000000800 */
[----:B0-----:R0:W-:Y:S02]  /*3240*/  REDG.E.ADD.F32.FTZ.RN.STRONG.GPU desc[UR16][R34.64], R5 ;  /* 0x00000005220079a6 */ /* 0x0011e4000c12f310 */
.L_x_18109:
[----:B------:R-:W-:Y:S05]  /*3250*/  BSYNC.RECONVERGENT B0 ;  /* 0x0000000000007941 */ /* 0x000fea0003800200 */
.L_x_18108:
[----:B------:R-:W-:Y:S04]  /*3260*/  BSSY.RECONVERGENT B0, `(.L_x_18110) ;  /* 0x0000003000007945 */ /* 0x000fe80003800200 */
[----:B------:R-:W-:Y:S05]  /*3270*/  @!P2 BRA `(.L_x_18111) ;  /* 0x000000000004a947 */ /* 0x000fea0003800000 */
[----:B-1----:R2:W-:Y:S02]  /*3280*/  REDG.E.ADD.F32.FTZ.RN.STRONG.GPU desc[UR16][R34.64+0x80], R145 ;  /* 0x00008091220079a6 */ /* 0x0025e4000c12f310 */
.L_x_18111:
[----:B------:R-:W-:Y:S05]  /*3290*/  BSYNC.RECONVERGENT B0 ;  /* 0x0000000000007941 */ /* 0x000fea0003800200 */
.L_x_18110:
[----:B0-----:R0:W3:Y:S01]  /*32a0*/  LDS R5, [R79+0x310] ;  /* 0x000310004f057984 */ /* 0x0010e20000000800 */
        /* <DEDUP_REMOVED lines=8> */
[----:B---3--:R0:W-:Y:S02]  /*3330*/  REDG.E.ADD.F32.FTZ.RN.STRONG.GPU desc[UR16][R34.64+0x100], R5 ;  /* 0x00010005220079a6 */ /* 0x0081e4000c12f310 */
.L_x_18113:
[----:B------:R-:W-:Y:S05]  /*3340*/  BSYNC.RECONVERGENT B0 ;  /* 0x0000000000007941 */ /* 0x000fea0003800200 */
.L_x_18112:
[----:B0--3--:R0:W3:Y:S01]  /*3350*/  LDS R5, [R78+0x390] ;  /* 0x000390004e057984 */ /* 0x0090e20000000800 */
[----:B------:R-:W-:Y:S01]  /*3360*/  BSSY.RECONVERGENT B0, `(.L_x_18114) ;  /* 0x0000004000007945 */ /* 0x000fe20003800200 */
[----:B------:R-:W-:-:S03]  /*3370*/  FMUL.FTZ R135, R44, R127 ;  /* 0x0000007f2c877220 */ /* 0x000fc60000410000 */
[----:B------:R-:W-:Y:S05]  /*3380*/  @!P1 BRA `(.L_x_18115) ;  /* 0x0000000000049947 */ /* 0x000fea0003800000 */
[----:B---3--:R4:W-:Y:S02]  /*3390*/  REDG.E.ADD.F32.FTZ.RN.STRONG.GPU desc[UR16][R34.64+0x180], R5 ;  /* 0x00018005220079a6 */ /* 0x0089e4000c12f310 */
.L_x_18115:
[----:B------:R-:W-:Y:S05]  /*33a0*/  BSYNC.RECONVERGENT B0 ;  /* 0x0000000000007941 */ /* 0x000fea0003800200 */
.L_x_18114:
[----:B------:R0:W0:Y:S01]  /*33b0*/  LDS R7, [R77+0x410] ;  /* 0x000410004d077984 */ /* 0x0000220000000800 */
[----:B------:R-:W-:Y:S01]  /*33c0*/  BSSY.RECONVERGENT B0, `(.L_x_18116) ;  /* 0x0000006000007945 */ /* 0x000fe20003800200 */
[----:B------:R-:W-:Y:S01]  /*33d0*/  FADD.FTZ R139, -R40, R139 ;  /* 0x0000008b288b7221 */ /* 0x000fe20000010100 */
[----:B---34-:R-:W-:Y:S01]  /*33e0*/  FMUL.FTZ R5, R44, R125 ;  /* 0x0000007d2c057220 */ /* 0x018fe20000410000 */
[----:B------:R-:W-:Y:S01]  /*33f0*/  FMUL.FTZ R104, R2, R135 ;  /* 0x0000008702687220 */ /* 0x000fe20000410000 */
[----:B------:R-:W-:Y:S06]  /*3400*/  @!P2 BRA `(.L_x_18117) ;  /* 0x000000000004a947 */ /* 0x000fec0003800000 */
[----:B0-----:R3:W-:Y:S02]  /*3410*/  REDG.E.ADD.F32.FTZ.RN.STRONG.GPU desc[UR16][R34.64+0x200], R7 ;  /* 0x00020007220079a6 */ /* 0x0017e4000c12f310 */
.L_x_18117:
[----:B------:R-:W-:Y:S05]  /*3420*/  BSYNC.RECONVERGENT B0 ;  /* 0x0000000000007941 */ /* 0x000fea0003800200 */
.L_x_18116:
[-C--:B0--3--:R-:W-:Y:S01]  /*3430*/  FFMA.FTZ R7, R139, R5.reuse, -R104 ;  /* 0x000000058b077223 */ /* 0x089fe20000010868 */
[----:B------:R-:W-:Y:S01]  /*3440*/  FMUL.FTZ R104, R2, R5 ;  /* 0x0000000502687220 */ /* 0x000fe20000410000 */
[----:B------:R-:W-:Y:S01]  /*3450*/  BSSY.RECONVERGENT B0, `(.L_x_18118) ;  /* 0x0000004000007945 */ /* 0x000fe20003800200 */
[----:B------:R0:W3:Y:S03]  /*3460*/  LDS R5, [R76+0x490] ;  /* 0x000490004c057984 */ /* 0x0000e60000000800 */
[----:B------:R-:W-:Y:S05]  /*3470*/  @!P3 BRA `(.L_x_18119) ;  /* 0x000000000004b947 */ /* 0x000fea0003800000 */
[----:B---3--:R4:W-:Y:S02]  /*3480*/  REDG.E.ADD.F32.FTZ.RN.STRONG.GPU desc[UR16][R34.64+0x280], R5 ;  /* 0x00028005220079a6 */ /* 0x0089e4000c12f310 */
.L_x_18119:
[----:B------:R-:W-:Y:S05]  /*3490*/  BSYNC.RECONVERGENT B0 ;  /* 0x0000000000007941 */ /* 0x000fea0003800200 */
.L_x_18118:
[----:B-12---:R1:W2:Y:S01]  /*34a0*/  LDS R145, [R75+0x510] ;  /* 0x000510004b917984 */ /* 0x0062a20000000800 */
[----:B------:R-:W-:Y:S01]  /*34b0*/  BSSY.RECONVERGENT B0, `(.L_x_18120) ;  /* 0x0000004000007945 */ /* 0x000fe20003800200 */
[----:B---34-:R-:W-:-:S03]  /*34c0*/  FFMA.FTZ R5, R139, R135, R104 ;  /* 0x000000878b057223 */ /* 0x018fc60000010068 */
[----:B------:R-:W-:Y:S05]  /*34d0*/  @!P4 BRA `(.L_x_18121) ;  /* 0x000000000004c947 */ /* 0x000fea0003800000 */
[----:B--2---:R3:W-:Y:S02]  /*34e0*/  REDG.E.ADD.F32.FTZ.RN.STRONG.GPU desc[UR16][R34.64+0x300], R145 ;  /* 0x00030091220079a6 */ /* 0x0047e4000c12f310 */
.L_x_18121:
[----:B------:R-:W-:Y:S05]  /*34f0*/  BSYNC.RECONVERGENT B0 ;  /* 0x0000000000007941 */ /* 0x000fea0003800200 */
.L_x_18120:
[----:B------:R-:W-:Y:S01]  /*3500*/  FADD.FTZ R4, R4, R5 ;  /* 0x0000000504047221 */ /* 0x000fe20000010000 */
[----:B------:R-:W-:Y:S01]  /*3510*/  BSSY.RECONVERGENT B0, `(.L_x_18122) ;  /* 0x0000004000007945 */ /* 0x000fe20003800200 */
[----:B------:R4:W0:Y:S03]  /*3520*/  LDS R5, [R74+0x590] ;  /* 0x000590004a057984 */ /* 0x0008260000000800 */
[----:B------:R-:W-:Y:S05]  /*3530*/  @!P5 BRA `(.L_x_18123) ;  /* 0x000000000004d947 */ /* 0x000fea0003800000 */
[----:B0-----:R0:W-:Y:S02]  /*3540*/  REDG.E.ADD.F32.FTZ.RN.STRONG.GPU desc[UR16][R34.64+0x380], R5 ;  /* 0x00038005220079a6 */ /* 0x0011e4000c12f310 */
.L_x_18123:
[----:B------:R-:W-:Y:S05]  /*3550*/  BSYNC.RECONVERGENT B0 ;  /* 0x0000000000007941 */ /* 0x000fea0003800200 */
.L_x_18122:
[----:B0-----:R-:W-:Y:S01]  /*3560*/  FADD.FTZ R5, R6, R7 ;  /* 0x0000000706057221 */ /* 0x001fe20000010000 */
[C---:B------:R-:W-:Y:S01]  /*3570*/  FFMA.FTZ R6, R53.reuse, R143, R38 ;  /* 0x0000008f35067223 */ /* 0x040fe20000010026 */
[----:B------:R-:W-:Y:S01]  /*3580*/  FFMA.FTZ R7, -R53, R115, R124 ;  /* 0x0000007335077223 */ /* 0x000fe2000001017c */
[----:B---3--:R-:W0:Y:S01]  /*3590*/  SHFL.DOWN PT, R35, R4, 0x1, 0x1f ;  /* 0x08201f0004237f89 */ /* 0x008e2200000e0000 */
[C---:B------:R-:W-:Y:S01]  /*35a0*/  ISETP.GT.AND P1, PT, R68.reuse, 0x1e, PT ;  /* 0x0000001e4400780c */ /* 0x040fe20003f24270 */
[----:B------:R-:W-:Y:S01]  /*35b0*/  BSSY.RECONVERGENT B0, `(.L_x_18124) ;  /* 0x000003e000007945 */ /* 0x000fe20003800200 */
[----:B------:R-:W-:Y:S01]  /*35c0*/  ISETP.GT.AND P2, PT, R68, 0xf, PT ;  /* 0x0000000f4400780c */ /* 0x000fe20003f44270 */
[----:B------:R-:W3:Y:S01]  /*35d0*/  SHFL.DOWN PT, R34, R5, 0x1, 0x1f ;  /* 0x08201f0005227f89 */ /* 0x000ee200000e0000 */
[----:B------:R-:W-:Y:S01]  /*35e0*/  FADD.FTZ R56, R135, R56 ;  /* 0x0000003887387221 */ /* 0x000fe20000010000 */
[----:B------:R-:W-:Y:S02]  /*35f0*/  FADD.FTZ R58, R102, R58 ;  /* 0x0000003a663a7221 */ /* 0x000fe40000010000 */
[----:B------:R-:W5:Y:S04]  /*3600*/  SHFL.DOWN PT, R115, R6, 0x1, 0x1f ;  /* 0x08201f0006737f89 */ /* 0x000f6800000e0000 */
[----:B------:R-:W1:Y:S02]  /*3610*/  SHFL.DOWN PT, R38, R7, 0x1, 0x1f ;  /* 0x08201f0007267f89 */ /* 0x000e6400000e0000 */
[----:B0-----:R-:W-:Y:S01]  /*3620*/  @!P1 FADD.FTZ R4, R4, R35 ;  /* 0x0000002304049221 */ /* 0x001fe20000010000 */
[----:B---3--:R-:W-:-:S04]  /*3630*/  @!P1 FADD.FTZ R5, R5, R34 ;  /* 0x0000002205059221 */ /* 0x008fc80000010000 */
[----:B------:R-:W0:Y:S01]  /*3640*/  SHFL.DOWN PT, R35, R4, 0x2, 0x1f ;  /* 0x08401f0004237f89 */ /* 0x000e2200000e0000 */
[----:B-----5:R-:W-:-:S03]  /*3650*/  @!P1 FADD.FTZ R6, R6, R115 ;  /* 0x0000007306069221 */ /* 0x020fc60000010000 */
[----:B------:R-:W3:Y:S01]  /*3660*/  SHFL.DOWN PT, R34, R5, 0x2, 0x1f ;  /* 0x08401f0005227f89 */ /* 0x000ee200000e0000 */
[----:B-1----:R-:W-:-:S03]  /*3670*/  @!P1 FADD.FTZ R7, R7, R38 ;  /* 0x0000002607079221 */ /* 0x002fc60000010000 */
[----:B------:R-:W1:Y:S01]  /*3680*/  SHFL.DOWN PT, R115, R6, 0x2, 0x1f ;  /* 0x08401f0006737f89 */ /* 0x000e6200000e0000 */
[----:B------:R-:W-:-:S03]  /*3690*/  ISETP.GT.AND P1, PT, R68, 0x1d, PT ;  /* 0x0000001d4400780c */ /* 0x000fc60003f24270 */
[----:B------:R-:W5:Y:S10]  /*36a0*/  SHFL.DOWN PT, R38, R7, 0x2, 0x1f ;  /* 0x08401f0007267f89 */ /* 0x000f7400000e0000 */
[----:B0-----:R-:W-:Y:S01]  /*36b0*/  @!P1 FADD.FTZ R4, R4, R35 ;  /* 0x0000002304049221 */ /* 0x001fe20000010000 */
[----:B---3--:R-:W-:-:S04]  /*36c0*/  @!P1 FADD.FTZ R5, R5, R34 ;  /* 0x0000002205059221 */ /* 0x008fc80000010000 */
[----:B------:R-:W0:Y:S01]  /*36d0*/  SHFL.DOWN PT, R35, R4, 0x4, 0x1f ;  /* 0x08801f0004237f89 */ /* 0x000e2200000e0000 */
[----:B-1----:R-:W-:-:S03]  /*36e0*/  @!P1 FADD.FTZ R6, R6, R115 ;  /* 0x0000007306069221 */ /* 0x002fc60000010000 */
[----:B------:R-:W1:Y:S01]  /*36f0*/  SHFL.DOWN PT, R34, R5, 0x4, 0x1f ;  /* 0x08801f0005227f89 */ /* 0x000e6200000e0000 */
[----:B-----5:R-:W-:-:S03]  /*3700*/  @!P1 FADD.FTZ R7, R7, R38 ;  /* 0x0000002607079221 */ /* 0x020fc60000010000 */
[----:B------:R-:W3:Y:S01]  /*3710*/  SHFL.DOWN PT, R115, R6, 0x4, 0x1f ;  /* 0x08801f0006737f89 */ /* 0x000ee200000e0000 */
[----:B------:R-:W-:-:S03]  /*3720*/  ISETP.GT.AND P1, PT, R68, 0x1b, PT ;  /* 0x0000001b4400780c */ /* 0x000fc60003f24270 */
[----:B------:R-:W5:Y:S10]  /*3730*/  SHFL.DOWN PT, R38, R7, 0x4, 0x1f ;  /* 0x08801f0007267f89 */ /* 0x000f7400000e0000 */
[----:B0-----:R-:W-:Y:S01]  /*3740*/  @!P1 FADD.FTZ R4, R4, R35 ;  /* 0x0000002304049221 */ /* 0x001fe20000010000 */
[----:B------:R-:W-:Y:S01]  /*3750*/  FMUL.FTZ R35, R31, R125 ;  /* 0x0000007d1f237220 */ /* 0x000fe20000410000 */
[----:B-1----:R-:W-:-:S03]  /*3760*/  @!P1 FADD.FTZ R5, R5, R34 ;  /* 0x0000002205059221 */ /* 0x002fc60000010000 */
        /* <DEDUP_REMOVED lines=9> */
[C---:B------:R-:W-:Y:S01]  /*3800*/  FMUL.FTZ R38, R31.reuse, R127 ;  /* 0x0000007f1f267220 */ /* 0x040fe20000410000 */
[C---:B------:R-:W-:Y:S01]  /*3810*/  FFMA.FTZ R104, R30.reuse, R33, -R34 ;  /* 0x000000211e687223 */ /* 0x040fe20000010822 */
[----:B------:R-:W3:Y:S01]  /*3820*/  SHFL.DOWN PT, R143, R6, 0x8, 0x1f ;  /* 0x09001f00068f7f89 */ /* 0x000ee200000e0000 */
[----:B------:R-:W-:Y:S01]  /*3830*/  FMUL.FTZ R33, R31, R119 ;  /* 0x000000771f217220 */ /* 0x000fe20000410000 */
[----:B------:R-:W-:-:S02]  /*3840*/  FFMA.FTZ R125, R30, R125, -R38 ;  /* 0x0000007d1e7d7223 */ /* 0x000fc40000010826 */
[----:B------:R-:W5:Y:S02]  /*3850*/  SHFL.DOWN PT, R112, R7, 0x8, 0x1f ;  /* 0x09001f0007707f89 */ /* 0x000f6400000e0000 */
[----:B------:R-:W-:Y:S01]  /*3860*/  FFMA.FTZ R38, R2, R125, R139 ;  /* 0x0000007d02267223 */ /* 0x000fe2000001008b */
[----:B------:R-:W-:-:S03]  /*3870*/  FFMA.FTZ R2, R30, R121, R35 ;  /* 0x000000791e027223 */ /* 0x000fc60000010023 */
[----:B------:R-:W-:Y:S01]  /*3880*/  FFMA.FTZ R108, R61, R127, R38 ;  /* 0x0000007f3d6c7223 */ /* 0x000fe20000010026 */
[----:B------:R-:W-:Y:S01]  /*3890*/  FMUL.FTZ R106, R137, R2 ;  /* 0x00000002896a7220 */ /* 0x000fe20000410000 */
        /* <DEDUP_REMOVED lines=15> */
.L_x_18125:
[----:B------:R-:W-:Y:S05]  /*3990*/  BSYNC.RECONVERGENT B0 ;  /* 0x0000000000007941 */ /* 0x000fea0003800200 */
.L_x_18124:
        /* <DEDUP_REMOVED lines=35> */
.L_x_18127:
[----:B------:R-:W-:Y:S05]  /*3bd0*/  BSYNC.RECONVERGENT B0 ;  /* 0x0000000000007941 */ /* 0x000fea0003800200 */
.L_x_18126:
[----:B------:R-:W-:-:S04]  /*3be0*/  UIADD3 UR4, UPT, UPT, UR4, 0x1, URZ ;  /* 0x0000000104047890 */ /* 0x000fc8000fffe0ff */
[----:B------:R-:W-:-:S09]  /*3bf0*/  UISETP.GE.AND UP0, UPT, UR4, UR9, UPT ;  /* 0x000000090400728c */ /* 0x000fd2000bf06270 */
[----:B------:R-:W-:Y:S05]  /*3c00*/  BRA.U !UP0, `(.L_x_18128) ;  /* 0xffffffd5083c7547 */ /* 0x000fea000b83ffff */
.L_x_18094:
[----:B------:R-:W1:Y:S01]  /*3c10*/  F2F.F16.F32 R2, R57 ;  /* 0x0000003900027304 */ /* 0x000e620000200800 */
[----:B------:R-:W-:Y:S01]  /*3c20*/  BAR.SYNC.DEFER_BLOCKING 0x0 ;  /* 0x0000000000007b1d */ /* 0x000fe20000010000 */
[----:B------:R-:W-:Y:S01]  /*3c30*/  SHF.L.U32 R18, R66, 0x7, RZ ;  /* 0x0000000742127819 */ /* 0x000fe200000006ff */
[----:B------:R-:W-:Y:S01]  /*3c40*/  FADD.FTZ R103, R103, R60 ;  /* 0x0000003c67677221 */ /* 0x000fe20000010000 */
[----:B------:R-:W-:Y:S02]  /*3c50*/  IADD3 R91, P1, PT, R91, -0x200, RZ ;  /* 0xfffffe005b5b7810 */ /* 0x000fe40007f3e0ff */
[----:B------:R-:W-:-:S03]  /*3c60*/  SHF.R.S32.HI R19, RZ, 0x1f, R18 ;  /* 0x0000001fff137819 */ /* 0x000fc60000011412 */
[----:B------:R-:W5:Y:S01]  /*3c70*/  LDC.64 R24, c[0x0][0x4f8] ;  /* 0x00013e00ff187b82 */ /* 0x000f620000000a00 */
[----:B------:R-:W-:Y:S01]  /*3c80*/  F2F.F16.F32 R58, R58 ;  /* 0x0000003a003a7304 */ /* 0x000fe20000200800 */
[----:B------:R-:W2:Y:S01]  /*3c90*/  LDCU.64 UR6, c[0x0][0x500] ;  /* 0x0000a000ff0677ac */ /* 0x000ea20008000a00 */
[----:B------:R-:W-:Y:S01]  /*3ca0*/  FADD.FTZ R103, R103, R62 ;  /* 0x0000003e67677221 */ /* 0x000fe20000010000 */
[----:B------:R-:W-:Y:S02]  /*3cb0*/  IADD3 R92, P2, PT, R92, -0x100, RZ ;  /* 0xffffff005c5c7810 */ /* 0x000fe40007f5e0ff */
[----:B------:R-:W-:Y:S01]  /*3cc0*/  IADD3 R94, P3, PT, R94, -0x100, RZ ;  /* 0xffffff005e5e7810 */ /* 0x000fe20007f7e0ff */
[----:B-1----:R-:W-:Y:S02]  /*3cd0*/  IMAD.WIDE.U32 R2, R2, 0x10000, RZ ;  /* 0x0001000002027825 */ /* 0x002fe400078e00ff */
[----:B0-----:R-:W0:Y:S01]  /*3ce0*/  F2F.F16.F32 R5, R56 ;  /* 0x0000003800057304 */ /* 0x001e220000200800 */
[----:B------:R-:W1:Y:S01]  /*3cf0*/  LDC.64 R26, c[0x0][0x550] ;  /* 0x00015400ff1a7b82 */ /* 0x000e620000000a00 */
[----:B------:R-:W-:-:S02]  /*3d00*/  IADD3 R96, P4, PT, R96, -0x100, RZ ;  /* 0xffffff0060607810 */ /* 0x000fc40007f9e0ff */
[----:B------:R-:W-:Y:S02]  /*3d10*/  IADD3.X R89, PT, PT, R89, -0x1, RZ, P1, !PT ;  /* 0xffffffff59597810 */ /* 0x000fe40000ffe4ff */
[----:B------:R-:W-:Y:S02]  /*3d20*/  IADD3.X R93, PT, PT, R93, -0x1, RZ, P2, !PT ;  /* 0xffffffff5d5d7810 */ /* 0x000fe400017fe4ff */
[----:B------:R-:W3:Y:S01]  /*3d30*/  F2F.F16.F32 R59, R59 ;  /* 0x0000003b003b7304 */ /* 0x000ee20000200800 */
[----:B------:R-:W-:Y:S02]  /*3d40*/  IADD3.X R95, PT, PT, R95, -0x1, RZ, P3, !PT ;  /* 0xffffffff5f5f7810 */ /* 0x000fe40001ffe4ff */
[----:B------:R-:W-:Y:S02]  /*3d50*/  IADD3.X R97, PT, PT, R97, -0x1, RZ, P4, !PT ;  /* 0xffffffff61617810 */ /* 0x000fe400027fe4ff */
[----:B0-----:R-:W-:-:S03]  /*3d60*/  PRMT R5, R58, 0x5410, R5 ;  /* 0x000054103a057816 */ /* 0x001fc60000000005 */
[----:B------:R-:W0:Y:S01]  /*3d70*/  F2F.F16.F32 R0, R62 ;  /* 0x0000003e00007304 */ /* 0x000e220000200800 */
[----:B------:R-:W-:Y:S01]  /*3d80*/  LOP3.LUT R7, R5, R3, RZ, 0xfc, !PT ;  /* 0x0000000305077212 */ /* 0x000fe200078efcff */
[----:B-----5:R-:W-:Y:S01]  /*3d90*/  IMAD.WIDE.U32 R4, R24, UR18, R18 ;  /* 0x0000001218047c25 */ /* 0x020fe2000f8e0012 */
[----:B---3--:R-:W-:-:S05]  /*3da0*/  LOP3.LUT R6, R2, R59, RZ, 0xfc, !PT ;  /* 0x0000003b02067212 */ /* 0x008fca00078efcff */
[----:B------:R3:W-:Y:S01]  /*3db0*/  F2F.F16.F32 R21, R64 ;  /* 0x0000004000157304 */ /* 0x0007e20000200800 */
[----:B------:R-:W-:Y:S01]  /*3dc0*/  IMAD R5, R25, UR18, R5 ;  /* 0x0000001219057c24 */ /* 0x000fe2000f8e0205 */
[----:B------:R2:W-:Y:S01]  /*3dd0*/  STS.64 [R71], R6 ;  /* 0x0000000647007388 */ /* 0x0005e20000000a00 */
[----:B------:R-:W-:-:S03]  /*3de0*/  NOP ;  /* 0x0000000000007918 */ /* 0x000fc60000000000 */
[----:B------:R-:W5:Y:S02]  /*3df0*/  LDS.64 R2, [R71] ;  /* 0x0000000047027984 */ /* 0x000f640000000a00 */
[----:B------:R-:W4:Y:S01]  /*3e00*/  F2F.F16.F32 R22, R65 ;  /* 0x0000004100167304 */ /* 0x000f220000200800 */
[----:B---3--:R-:W-:Y:S01]  /*3e10*/  FADD.FTZ R64, R103, R64 ;  /* 0x0000004067407221 */ /* 0x008fe20000010000 */
[----:B--2---:R-:W-:-:S04]  /*3e20*/  IMAD.WIDE.U32 R6, R113, UR6, R4 ;  /* 0x0000000671067c25 */ /* 0x004fc8000f8e0004 */
[----:B------:R-:W-:Y:S02]  /*3e30*/  FADD.FTZ R103, R64, R65 ;  /* 0x0000004140677221 */ /* 0x000fe40000010000 */
[----:B------:R-:W2:Y:S01]  /*3e40*/  F2F.F16.F32 R25, R60 ;  /* 0x0000003c00197304 */ /* 0x000ea20000200800 */
[----:B------:R-:W-:Y:S01]  /*3e50*/  IMAD R7, R113, UR7, R7 ;  /* 0x0000000771077c24 */ /* 0x000fe2000f8e0207 */
[----:B-1----:R-:W-:Y:S01]  /*3e60*/  LEA R20, P0, R6, R26, 0x1 ;  /* 0x0000001a06147211 */ /* 0x002fe200078008ff */
[----:B0-----:R-:W-:Y:S01]  /*3e70*/  IMAD.WIDE.U32 R4, R0, 0x10000, RZ ;  /* 0x0001000000047825 */ /* 0x001fe200078e00ff */
[----:B------:R-:W0:Y:S01]  /*3e80*/  LDCU.64 UR6, c[0x0][0x520] ;  /* 0x0000a400ff0677ac */ /* 0x000e220008000a00 */
[----:B----4-:R-:W-:Y:S02]  /*3e90*/  PRMT R23, R21, 0x5410, R22 ;  /* 0x0000541015177816 */ /* 0x010fe40000000016 */
[----:B------:R-:W-:Y:S02]  /*3ea0*/  LEA.HI.X R21, R6, R27, R7, 0x1, P0 ;  /* 0x0000001b06157211 */ /* 0x000fe400000f0c07 */
[----:B------:R-:W-:-:S02]  /*3eb0*/  LOP3.LUT R23, R23, R5, RZ, 0xfc, !PT ;  /* 0x0000000517177212 */ /* 0x000fc400078efcff */
[----:B--2---:R-:W-:Y:S01]  /*3ec0*/  LOP3.LUT R22, R4, R25, RZ, 0xfc, !PT ;  /* 0x0000001904167212 */ /* 0x004fe200078efcff */
[----:B------:R-:W-:Y:S01]  /*3ed0*/  IMAD.WIDE.U32 R4, R83, 0x8, R20 ;  /* 0x0000000853047825 */ /* 0x000fe200078e0014 */
[----:B------:R-:W1:Y:S08]  /*3ee0*/  LDC.64 R24, c[0x0][0x518] ;  /* 0x00014600ff187b82 */ /* 0x000e700000000a00 */
[----:B------:R-:W2:Y:S01]  /*3ef0*/  LDC.64 R20, c[0x0][0x560] ;  /* 0x00015800ff147b82 */ /* 0x000ea20000000a00 */
[----:B-----5:R2:W-:Y:S07]  /*3f00*/  STG.E.64 desc[UR16][R4.64], R2 ;  /* 0x0000000204007986 */ /* 0x0205ee000c101b10 */
[----:B------:R-:W-:Y:S01]  /*3f10*/  BAR.SYNC.DEFER_BLOCKING 0x0 ;  /* 0x0000000000007b1d */ /* 0x000fe20000010000 */
[----:B-1----:R-:W-:-:S04]  /*3f20*/  IMAD.WIDE.U32 R18, R24, UR18, R18 ;  /* 0x0000001218127c25 */ /* 0x002fc8000f8e0012 */
[----:B------:R-:W-:Y:S02]  /*3f30*/  IMAD R19, R25, UR18, R19 ;  /* 0x0000001219137c24 */ /* 0x000fe4000f8e0213 */
[----:B0-----:R-:W-:-:S04]  /*3f40*/  IMAD.WIDE.U32 R18, R113, UR6, R18 ;  /* 0x0000000671127c25 */ /* 0x001fc8000f8e0012 */
[----:B------:R-:W-:Y:S01]  /*3f50*/  IMAD R0, R113, UR7, R19 ;  /* 0x0000000771007c24 */ /* 0x000fe2000f8e0213 */
[----:B--2---:R-:W-:-:S04]  /*3f60*/  LEA R2, P0, R18, R20, 0x1 ;  /* 0x0000001412027211 */ /* 0x004fc800078008ff */
        /* <DEDUP_REMOVED lines=9> */
.L_x_18093:
        /* <DEDUP_REMOVED lines=34> */
.L_x_18131:
[----:B------:R-:W-:Y:S05]  /*4220*/  BSYNC.RECONVERGENT B0 ;  /* 0x0000000000007941 */ /* 0x000fea0003800200 */
.L_x_18130:
        /* <DEDUP_REMOVED lines=26> */
.L_x_18133:
[----:B------:R-:W-:Y:S05]  /*43d0*/  BSYNC.RECONVERGENT B0 ;  /* 0x0000000000007941 */ /* 0x000fea0003800200 */
.L_x_18132:
        /* <DEDUP_REMOVED lines=10> */
.L_x_18135:
        /* <DEDUP_REMOVED lines=26> */
.L_x_18134:
[----:B------:R-:W-:Y:S05]  /*4620*/  EXIT ;  /* 0x000000000000794d */ /* 0x000fea0003800000 */
.L_x_18136:
        /* <DEDUP_REMOVED lines=13> */
.L_x_18811:


//--------------------- .text._Z25selective_scan_bwd_kernelI32Selective_Scan_bwd_kernel_traitsILi32ELi4ELb1ELb0ELb1ELb0ELb1EN3c104HalfENS1_7complexIfEEEEv12SSMParamsBwd --------------------------
	.section	.text._Z25selective_scan_bwd_kernelI32Selective_Scan_bwd_kernel_traitsILi32ELi4ELb1ELb0ELb1ELb0ELb1EN3c104HalfENS1_7complexIfEEEEv12SSMParamsBwd,"ax",@progbits
	.align	128
        .global         _Z25selective_scan_bwd_kernelI32Selective_Scan_bwd_kernel_traitsILi32ELi4ELb1ELb0ELb1ELb0ELb1EN3c104HalfENS1_7complexIfEEEEv12SSMParamsBwd
        .type           _Z25selective_scan_bwd_kernelI32Selective_Scan_bwd_kernel_traitsILi32ELi4ELb1ELb0ELb1ELb0ELb1EN3c104HalfENS1_7complexIfEEEEv12SSMParamsBwd,@function
        .size           _Z25selective_scan_bwd_kernelI32Selective_Scan_bwd_kernel_traitsILi32ELi4ELb1ELb0ELb1ELb0ELb1EN3c104HalfENS1_7complexIfEEEEv12SSMParamsBwd,(.L_x_18812 - _Z25selective_scan_bwd_kernelI32Selective_Scan_bwd_kernel_traitsILi32ELi4ELb1ELb0ELb1ELb0ELb1EN3c104HalfENS1_7complexIfEEEEv12SSMParamsBwd)
        .other          _Z25selective_scan_bwd_kernelI32Selective_Scan_bwd_kernel_traitsILi32ELi4ELb1ELb0ELb1ELb0ELb1EN3c104HalfENS1_7complexIfEEEEv12SSMParamsBwd,@"STO_CUDA_ENTRY STV_DEFAULT"
_Z25selective_scan_bwd_kernelI32Selective_Scan_bwd_kernel_traitsILi32ELi4ELb1ELb0ELb1ELb0ELb1EN3c104HalfENS1_7complexIfEEEEv12SSMParamsBwd:
.text._Z25selective_scan_bwd_kernelI32Selective_Scan_bwd_kernel_traitsILi32ELi4ELb1ELb0ELb1ELb0ELb1EN3c104HalfENS1_7complexIfEEEEv12SSMParamsBwd:
        /* <DEDUP_REMOVED lines=98> */
[----:B------:R-:W0:Y:S01]  /*0620*/  LDC.64 R26, c[0x0][0x468] ;  /* 0x00011a00ff1a7b82 */ /* 0x000e220000000a00 */
[----:B----4-:R-:W-:-:S07]  /*0630*/  @P0 IMAD R0, R10, UR18, R113 ;  /* 0x000000120a000c24 */ /* 0x010fce000f8e0271 */
[----:B------:R-:W4:Y:S01]  /*0640*/  LDC.64 R22, c[0x0][0x4a8] ;  /* 0x00012a00ff167b82 */ /* 0x000f220000000a00 */
[----:B------:R-:W-:Y:S01]  /*0650*/  @P0 IMAD R0, R0, R29, RZ ;  /* 0x0000001d00000224 */ /* 0x000fe200078e02ff */
[----:B------:R-:W-:Y:S02]  /*0660*/  LEA R9, R29, 0xffffff00, 0x8 ;  /* 0xffffff001d097811 */ /* 0x000fe400078e40ff */
        /* <DEDUP_REMOVED lines=10> */
[----:B---3--:R-:W-:Y:S02]  /*0710*/  LEA R98, P2, R99, R24, 0x1 ;  /* 0x0000001863627211 */ /* 0x008fe400078408ff */
[----:B------:R-:W-:Y:S02]  /*0720*/  CS2R R16, SRZ ;  /* 0x0000000000107805 */ /* 0x000fe4000001ff00 */
[----:B------:R-:W-:Y:S01]  /*0730*/  IADD3 R2, P4, PT, R13, R2, RZ ;  /* 0x000000020d027210 */ /* 0x000fe20007f9e0ff */
[----:B--2---:R-:W-:Y:S01]  /*0740*/  IMAD.WIDE.U32 R14, R113, UR6, RZ ;  /* 0x00000006710e7c25 */ /* 0x004fe2000f8e00ff */
[----:B------:R-:W-:-:S02]  /*0750*/  IADD3.X R8, PT, PT, R0, R19, RZ, P3, !PT ;  /* 0x0000001300087210 */ /* 0x000fc40001ffe4ff */
[----:B------:R-:W-:Y:S01]  /*0760*/  LEA.HI.X R99, R99, R25, R10, 0x1, P2 ;  /* 0x0000001963637211 */ /* 0x000fe200010f0c0a */
[----:B0-----:R-:W-:Y:S01]  /*0770*/  @P0 IMAD.WIDE R16, R7, 0x10, R4 ;  /* 0x0000001007100825 */ /* 0x001fe200078e0204 */
[----:B------:R-:W-:Y:S02]  /*0780*/  LEA R96, P3, R97, R26, 0x1 ;  /* 0x0000001a61607211 */ /* 0x000fe400078608ff */
[----:B------:R-:W-:Y:S01]  /*0790*/  IADD3.X R95, PT, PT, R0, R95, RZ, P4, !PT ;  /* 0x0000005f005f7210 */ /* 0x000fe200027fe4ff */
[C---:B----4-:R-:W-:Y:S01]  /*07a0*/  IMAD.WIDE.U32 R12, R113.reuse, R22, RZ ;  /* 0x00000016710c7225 */ /* 0x050fe200078e00ff */
        /* <DEDUP_REMOVED lines=58> */
.L_x_18174:
[----:B------:R-:W-:Y:S01]  /*0b50*/  BAR.SYNC.DEFER_BLOCKING 0x0 ;  /* 0x0000000000007b1d */ /* 0x000fe20000010000 */
[----:B------:R-:W-:-:S07]  /*0b60*/  IMAD.WIDE.U32 R4, R85, 0x8, R98 ;  /* 0x0000000855047825 */ /* 0x000fce00078e0062 */
[----:B0-----:R-:W0:Y:S01]  /*0b70*/  S2UR UR6, SR_CgaCtaId ;  /* 0x00000000000679c3 */ /* 0x001e220000008800 */
[----:B------:R-:W1:Y:S01]  /*0b80*/  S2R R70, SR_LANEID ;  /* 0x0000000000467919 */ /* 0x000e620000000000 */
[----:B------:R-:W-:Y:S01]  /*0b90*/  UMOV UR4, 0x400 ;  /* 0x0000040000047882 */ /* 0x000fe20000000000 */
[----:B------:R-:W-:-:S04]  /*0ba0*/  IMAD.WIDE.U32 R18, R85, 0x8, R96 ;  /* 0x0000000855127825 */ /* 0x000fc800078e0060 */
[----:B------:R-:W-:Y:S01]  /*0bb0*/  IMAD.WIDE.U32 R22, R85, 0x8, R94 ;  /* 0x0000000855167825 */ /* 0x000fe200078e005e */
[----:B------:R-:W2:Y:S01]  /*0bc0*/  LDC.64 R24, c[0x0][0x410] ;  /* 0x00010400ff187b82 */ /* 0x000ea20000000a00 */
[----:B------:R-:W-:Y:S01]  /*0bd0*/  IADD3 R68, PT, PT, R88, -0x1, RZ ;  /* 0xffffffff58447810 */ /* 0x000fe20007ffe0ff */
[----:B------:R-:W3:Y:S06]  /*0be0*/  LDCU.64 UR8, c[0x0][0x490] ;  /* 0x00009200ff0877ac */ /* 0x000eec0008000a00 */
[----:B------:R-:W4:Y:S01]  /*0bf0*/  LDC.64 R26, c[0x0][0x418] ;  /* 0x00010600ff1a7b82 */ /* 0x000f220000000a00 */
[----:B------:R-:W3:Y:S01]  /*0c00*/  LDG.E.64 R6, desc[UR16][R4.64] ;  /* 0x0000001004067981 */ /* 0x000ee2000c1e1b00 */
[----:B0-----:R-:W-:-:S06]  /*0c10*/  ULEA UR4, UR6, UR4, 0x18 ;  /* 0x0000000406047291 */ /* 0x001fcc000f8ec0ff */
[----:B------:R-:W0:Y:S01]  /*0c20*/  LDC.64 R28, c[0x0][0x488] ;  /* 0x00012200ff1c7b82 */ /* 0x000e220000000a00 */
[----:B------:R-:W0:Y:S07]  /*0c30*/  LDCU.64 UR6, c[0x0][0x510] ;  /* 0x0000a200ff0677ac */ /* 0x000e2e0008000a00 */
[----:B------:R-:W0:Y:S01]  /*0c40*/  LDC.64 R30, c[0x0][0x428] ;  /* 0x00010a00ff1e7b82 */ /* 0x000e220000000a00 */
[----:B-1----:R-:W-:-:S07]  /*0c50*/  LEA R73, R70, UR4, 0x3 ;  /* 0x0000000446497c11 */ /* 0x002fce000f8e18ff */
[----:B------:R-:W1:Y:S08]  /*0c60*/  LDC.64 R32, c[0x0][0x478] ;  /* 0x00011e00ff207b82 */ /* 0x000e700000000a00 */
[----:B------:R-:W1:Y:S01]  /*0c70*/  LDC.64 R42, c[0x0][0x508] ;  /* 0x00014200ff2a7b82 */ /* 0x000e620000000a00 */
[----:B---3--:R2:W-:Y:S01]  /*0c80*/  STS.64 [R73], R6 ;  /* 0x0000000649007388 */ /* 0x0085e20000000a00 */
[----:B------:R-:W-:-:S03]  /*0c90*/  NOP ;  /* 0x0000000000007918 */ /* 0x000fc60000000000 */
[----:B------:R-:W-:Y:S03]  /*0ca0*/  LDS.64 R2, [R73] ;  /* 0x0000000049027984 */ /* 0x000fe60000000a00 */
[----:B------:R-:W-:Y:S06]  /*0cb0*/  BAR.SYNC.DEFER_BLOCKING 0x0 ;  /* 0x0000000000007b1d */ /* 0x000fec0000010000 */
[----:B------:R-:W3:Y:S04]  /*0cc0*/  LDG.E.64 R20, desc[UR16][R18.64] ;  /* 0x0000001012147981 */ /* 0x000ee8000c1e1b00 */
[----:B---3--:R0:W-:Y:S01]  /*0cd0*/  STS.64 [R73], R20 ;  /* 0x0000001449007388 */ /* 0x0081e20000000a00 */
[----:B------:R-:W-:-:S03]  /*0ce0*/  NOP ;  /* 0x0000000000007918 */ /* 0x000fc60000000000 */
[----:B------:R-:W-:Y:S01]  /*0cf0*/  LDS.64 R4, [R73] ;  /* 0x0000000049047984 */ /* 0x000fe20000000a00 */
[----:B------:R-:W-:Y:S06]  /*0d00*/  BAR.SYNC.DEFER_BLOCKING 0x0 ;  /* 0x0000000000007b1d */ /* 0x000fec0000010000 */
[----:B------:R-:W3:Y:S01]  /*0d10*/  LDG.E.64 R22, desc[UR16][R22.64] ;  /* 0x0000001016167981 */ /* 0x000ee2000c1e1b00 */
[----:B------:R-:W-:Y:S01]  /*0d20*/  SHF.L.U32 R18, R68, 0x7, RZ ;  /* 0x0000000744127819 */ /* 0x000fe200000006ff */
[----:B------:R-:W-:-:S04]  /*0d30*/  HFMA2 R19, -RZ, RZ, 0, 0 ;  /* 0x00000000ff137431 */ /* 0x000fc800000001ff */
[----:B--2---:R-:W-:-:S04]  /*0d40*/  IMAD.WIDE.U32 R6, R24, UR18, R18 ;  /* 0x0000001218067c25 */ /* 0x004fc8000f8e0012 */
[----:B------:R-:W-:Y:S02]  /*0d50*/  IMAD R7, R25, UR18, R7 ;  /* 0x0000001219077c24 */ /* 0x000fe4000f8e0207 */
[----:B----4-:R-:W-:-:S04]  /*0d60*/  IMAD.WIDE.U32 R6, R113, R26, R6 ;  /* 0x0000001a71067225 */ /* 0x010fc800078e0006 */
[----:B------:R-:W-:Y:S01]  /*0d70*/  IMAD R0, R113, R27, R7 ;  /* 0x0000001b71007224 */ /* 0x000fe200078e0207 */
[----:B0-----:R-:W-:-:S04]  /*0d80*/  LEA R20, P0, R6, R28, 0x1 ;  /* 0x0000001c06147211 */ /* 0x001fc800078008ff */
[----:B------:R-:W-:Y:S02]  /*0d90*/  LEA.HI.X R21, R6, R29, R0, 0x1, P0 ;  /* 0x0000001d06157211 */ /* 0x000fe400000f0c00 */
[----:B------:R-:W0:Y:S01]  /*0da0*/  LDC.64 R28, c[0x0][0x420] ;  /* 0x00010800ff1c7b82 */ /* 0x000e220000000a00 */
[----:B------:R-:W-:Y:S01]  /*0db0*/  IMAD.WIDE.U32 R20, R85, 0x8, R20 ;  /* 0x0000000855147825 */ /* 0x000fe200078e0014 */
[----:B---3--:R2:W-:Y:S01]  /*0dc0*/  STS.64 [R73], R22 ;  /* 0x0000001649007388 */ /* 0x0085e20000000a00 */
        /* <DEDUP_REMOVED lines=8> */
[----:B-1----:R-:W-:-:S04]  /*0e50*/  LEA R26, P0, R22, R32, 0x1 ;  /* 0x00000020161a7211 */ /* 0x002fc800078008ff */
        /* <DEDUP_REMOVED lines=8> */
[----:B------:R-:W-:Y:S01]  /*0ee0*/  HADD2.F32 R27, -RZ, R7.H0_H0 ;  /* 0x20000007ff1b7230 */ /* 0x000fe20000004100 */
[----:B------:R-:W-:Y:S01]  /*0ef0*/  SHF.R.U64 R31, R6, 0x10, R7 ;  /* 0x00000010061f7819 */ /* 0x000fe20000001207 */
[----:B------:R-:W-:-:S02]  /*0f00*/  UISETP.NE.U32.AND UP0, UPT, UR8, URZ, UPT ;  /* 0x000000ff0800728c */ /* 0x000fc4000bf05070 */
[----:B------:R-:W-:Y:S02]  /*0f10*/  HADD2.F32 R28, -RZ, R28.H0_H0 ;  /* 0x2000001cff1c7230 */ /* 0x000fe40000004100 */
[----:B------:R-:W-:Y:S01]  /*0f20*/  UISETP.NE.AND.EX UP0, UPT, UR9, URZ, UPT, UP0 ;  /* 0x000000ff0900728c */ /* 0x000fe2000bf05300 */
[--C-:B0-----:R-:W-:Y:S01]  /*0f30*/  SHF.R.U32.HI R38, RZ, 0x10, R33.reuse ;  /* 0x00000010ff267819 */ /* 0x101fe20000011621 */
[----:B------:R-:W-:Y:S02]  /*0f40*/  HADD2.F32 R35, -RZ, R33.H0_H0 ;  /* 0x20000021ff237230 */ /* 0x000fe40000004100 */
[----:B------:R-:W-:Y:S01]  /*0f50*/  HADD2.F32 R29, -RZ, R32.H0_H0 ;  /* 0x20000020ff1d7230 */ /* 0x000fe20000004100 */
[----:B------:R-:W-:Y:S01]  /*0f60*/  SHF.R.U64 R32, R32, 0x10, R33 ;  /* 0x0000001020207819 */ /* 0x000fe20000001221 */
[----:B------:R-:W-:Y:S02]  /*0f70*/  HADD2.F32 R38, -RZ, R38.H0_H0 ;  /* 0x20000026ff267230 */ /* 0x000fe40000004100 */
[----:B------:R-:W-:Y:S01]  /*0f80*/  FMUL.FTZ R24, R35, -1.4426950216293334961 ;  /* 0xbfb8aa3b23187820 */ /* 0x000fe20000410000 */
[----:B------:R-:W-:Y:S01]  /*0f90*/  FMUL.FTZ R0, R29, -1.4426950216293334961 ;  /* 0xbfb8aa3b1d007820 */ /* 0x000fe20000410000 */
[----:B------:R-:W-:-:S02]  /*0fa0*/  HADD2.F32 R32, -RZ, R32.H0_H0 ;  /* 0x20000020ff207230 */ /* 0x000fc40000004100 */
[----:B------:R-:W-:Y:S02]  /*0fb0*/  FMUL.FTZ R26, R38, -1.4426950216293334961 ;  /* 0xbfb8aa3b261a7820 */ /* 0x000fe40000410000 */
[----:B------:R-:W0:Y:S04]  /*0fc0*/  MUFU.EX2 R24, R24 ;  /* 0x0000001800187308 */ /* 0x000e280000000800 */
[----:B------:R-:W1:Y:S04]  /*0fd0*/  MUFU.EX2 R26, R26 ;  /* 0x0000001a001a7308 */ /* 0x000e680000000800 */
[----:B------:R-:W3:Y:S01]  /*0fe0*/  MUFU.EX2 R0, R0 ;  /* 0x0000000000007308 */ /* 0x000ee20000000800 */
[----:B0-----:R-:W-:-:S04]  /*0ff0*/  FADD.FTZ R25, R24, 1 ;  /* 0x3f80000018197421 */ /* 0x001fc80000010000 */
[----:B------:R-:W-:Y:S01]  /*1000*/  MUFU.RCP R36, R25 ;  /* 0x0000001900247308 */ /* 0x000fe20000001000 */
[----:B-1----:R-:W-:Y:S01]  /*1010*/  FADD.FTZ R30, R26, 1 ;  /* 0x3f8000001a1e7421 */ /* 0x002fe20000010000 */
[----:B------:R-:W-:Y:S02]  /*1020*/  HADD2.F32 R26, -RZ, R31.H0_H0 ;  /* 0x2000001fff1a7230 */ /* 0x000fe40000004100 */
[----:B---3--:R-:W-:-:S04]  /*1030*/  FADD.FTZ R0, R0, 1 ;  /* 0x3f80000000007421 */ /* 0x008fc80000010000 */
[----:B------:R-:W-:Y:S08]  /*1040*/  MUFU.RCP R39, R30 ;  /* 0x0000001e00277308 */ /* 0x000ff00000001000 */
[----:B------:R0:W1:Y:S02]  /*1050*/  MUFU.RCP R30, R0 ;  /* 0x00000000001e7308 */ /* 0x0000640000001000 */
[----:B0-----:R-:W-:-:S02]  /*1060*/  HADD2.F32 R0, -RZ, R6.H0_H0 ;  /* 0x20000006ff007230 */ /* 0x001fc40000004100 */
[----:B-1----:R-:W-:-:S04]  /*1070*/  FADD.FTZ R6, -R30, 1 ;  /* 0x3f8000001e067421 */ /* 0x002fc80000010100 */
[C---:B------:R-:W-:Y:S01]  /*1080*/  FFMA.FTZ R6, R29.reuse, R6, 1 ;  /* 0x3f8000001d067423 */ /* 0x040fe20000010006 */
[----:B------:R-:W-:Y:S01]  /*1090*/  FMUL.FTZ R29, R29, R30 ;  /* 0x0000001e1d1d7220 */ /* 0x000fe20000410000 */
[----:B--2---:R0:W-:Y:S01]  /*10a0*/  STS.64 [R73], R22 ;  /* 0x0000001649007388 */ /* 0x0041e20000000a00 */
[----:B------:R-:W-:-:S03]  /*10b0*/  NOP ;  /* 0x0000000000007918 */ /* 0x000fc60000000000 */
[----:B------:R-:W1:Y:S01]  /*10c0*/  LDS.64 R20, [R73] ;  /* 0x0000000049147984 */ /* 0x000e620000000a00 */
[----:B0-----:R-:W-:-:S06]  /*10d0*/  FMUL.FTZ R22, R32, -1.4426950216293334961 ;  /* 0xbfb8aa3b20167820 */ /* 0x001fcc0000410000 */
[----:B------:R-:W0:Y:S02]  /*10e0*/  MUFU.EX2 R22, R22 ;  /* 0x0000001600167308 */ /* 0x000e240000000800 */
[----:B0-----:R-:W-:Y:S01]  /*10f0*/  FADD.FTZ R23, R22, 1 ;  /* 0x3f80000016177421 */ /* 0x001fe20000010000 */
[----:B------:R-:W-:-:S03]  /*1100*/  FADD.FTZ R22, -R36, 1 ;  /* 0x3f80000024167421 */ /* 0x000fc60000010100 */
[----:B------:R0:W2:Y:S01]  /*1110*/  MUFU.RCP R33, R23 ;  /* 0x0000001700217308 */ /* 0x0000a20000001000 */
[----:B------:R-:W-:Y:S01]  /*1120*/  FFMA.FTZ R22, R35, R22, 1 ;  /* 0x3f80000023167423 */ /* 0x000fe20000010016 */
[--C-:B-1----:R-:W-:Y:S01]  /*1130*/  SHF.R.U32.HI R40, RZ, 0x10, R21.reuse ;  /* 0x00000010ff287819 */ /* 0x102fe20000011615 */
[----:B------:R-:W-:Y:S01]  /*1140*/  HADD2.F32 R37, -RZ, R21.H0_H0 ;  /* 0x20000015ff257230 */ /* 0x000fe20000004100 */
[----:B------:R-:W-:Y:S01]  /*1150*/  SHF.R.U64 R34, R20, 0x10, R21 ;  /* 0x0000001014227819 */ /* 0x000fe20000001215 */
[----:B------:R-:W-:Y:S01]  /*1160*/  FADD.FTZ R21, -R39, 1 ;  /* 0x3f80000027157421 */ /* 0x000fe20000010100 */
[----:B------:R-:W-:Y:S02]  /*1170*/  HADD2.F32 R31, -RZ, R20.H0_H0 ;  /* 0x20000014ff1f7230 */ /* 0x000fe40000004100 */
[----:B------:R-:W-:Y:S02]  /*1180*/  HADD2.F32 R40, -RZ, R40.H0_H0 ;  /* 0x20000028ff287230 */ /* 0x000fe40000004100 */
[----:B------:R-:W-:Y:S01]  /*1190*/  FMUL.FTZ R7, R27, R37 ;  /* 0x000000251b077220 */ /* 0x000fe20000410000 */
[----:B------:R-:W-:-:S02]  /*11a0*/  HADD2.F32 R34, -RZ, R34.H0_H0 ;  /* 0x20000022ff227230 */ /* 0x000fc40000004100 */
[----:B------:R-:W-:Y:S01]  /*11b0*/  FFMA.FTZ R21, R38, R21, 1 ;  /* 0x3f80000026157423 */ /* 0x000fe20000010015 */
[----:B------:R-:W-:Y:S01]  /*11c0*/  FMUL.FTZ R7, R36, R7 ;  /* 0x0000000724077220 */ /* 0x000fe20000410000 */
[----:B------:R-:W-:Y:S01]  /*11d0*/  FMUL.FTZ R24, R28, R40 ;  /* 0x000000281c187220 */ /* 0x000fe20000410000 */
[----:B------:R-:W-:Y:S02]  /*11e0*/  FMUL.FTZ R36, R35, R36 ;  /* 0x0000002423247220 */ /* 0x000fe40000410000 */
[----:B0-----:R-:W-:Y:S01]  /*11f0*/  FMUL.FTZ R23, R7, R22 ;  /* 0x0000001607177220 */ /* 0x001fe20000410000 */
[----:B------:R-:W-:Y:S01]  /*1200*/  FMUL.FTZ R24, R39, R24 ;  /* 0x0000001827187220 */ /* 0x000fe20000410000 */
[C---:B--2---:R-:W-:Y:S01]  /*1210*/  FADD.FTZ R7, -R33.reuse, 1 ;  /* 0x3f80000021077421 */ /* 0x044fe20000010100 */
[----:B------:R-:W-:Y:S01]  /*1220*/  FMUL.FTZ R22, R26, R34 ;  /* 0x000000221a167220 */ /* 0x000fe20000410000 */
[----:B------:R-:W-:Y:S01]  /*1230*/  FMUL.FTZ R39, R38, R39 ;  /* 0x0000002726277220 */ /* 0x000fe20000410000 */
[----:B------:R-:W-:Y:S01]  /*1240*/  FMUL.FTZ R24, R24, R21 ;  /* 0x0000001518187220 */ /* 0x000fe20000410000 */
[----:B------:R-:W-:Y:S01]  /*1250*/  FFMA.FTZ R21, R32, R7, 1 ;  /* 0x3f80000020157423 */ /* 0x000fe20000010007 */
[----:B------:R-:W-:Y:S01]  /*1260*/  FMUL.FTZ R22, R33, R22 ;  /* 0x0000001621167220 */ /* 0x000fe20000410000 */
[----:B------:R-:W-:Y:S01]  /*1270*/  FMUL.FTZ R7, R0, R31 ;  /* 0x0000001f00077220 */ /* 0x000fe20000410000 */
[----:B------:R-:W-:Y:S01]  /*1280*/  F2F.F16.F32 R23, R23 ;  /* 0x0000001700177304 */ /* 0x000fe20000200800 */
[----:B------:R-:W-:Y:S01]  /*1290*/  FMUL.FTZ R33, R32, R33 ;  /* 0x0000002120217220 */ /* 0x000fe20000410000 */
[----:B------:R-:W-:Y:S01]  /*12a0*/  FMUL.FTZ R21, R22, R21 ;  /* 0x0000001516157220 */ /* 0x000fe20000410000 */
[----:B------:R-:W-:Y:S01]  /*12b0*/  FMUL.FTZ R7, R30, R7 ;  /* 0x000000071e077220 */ /* 0x000fe20000410000 */
[----:B------:R-:W-:Y:S01]  /*12c0*/  FMUL.FTZ R52, R27, R36 ;  /* 0x000000241b347220 */ /* 0x000fe20000410000 */
[----:B------:R-:W-:Y:S01]  /*12d0*/  FMUL.FTZ R27, R0, R29 ;  /* 0x0000001d001b7220 */ /* 0x000fe20000410000 */
[----:B------:R-:W-:Y:S01]  /*12e0*/  FMUL.FTZ R50, R28, R39 ;  /* 0x000000271c327220 */ /* 0x000fe20000410000 */
[----:B------:R-:W-:Y:S01]  /*12f0*/  FMUL.FTZ R20, R7, R6 ;  /* 0x0000000607147220 */ /* 0x000fe20000410000 */
[----:B------:R-:W0:Y:S01]  /*1300*/  F2F.F16.F32 R21, R21 ;  /* 0x0000001500157304 */ /* 0x000e220000200800 */
[----:B------:R-:W-:-:S07]  /*1310*/  FMUL.FTZ R26, R26, R33 ;  /* 0x000000211a1a7220 */ /* 0x000fce0000410000 */
        /* <DEDUP_REMOVED lines=12> */
[----:B------:R-:W1:Y:S01]  /*13e0*/  LDCU UR6, c[0x0][0x38c] ;  /* 0x00007180ff0677ac */ /* 0x000e620008000800 */
[----:B------:R-:W-:Y:S01]  /*13f0*/  STS.64 [R73], R22 ;  /* 0x0000001649007388 */ /* 0x000fe20000000a00 */
[----:B------:R-:W-:-:S03]  /*1400*/  NOP ;  /* 0x0000000000007918 */ /* 0x000fc60000000000 */
[----:B------:R-:W2:Y:S01]  /*1410*/  LDS.64 R6, [R73] ;  /* 0x0000000049067984 */ /* 0x000ea20000000a00 */
[----:B0-----:R-:W-:-:S04]  /*1420*/  LEA R24, P0, R20, R24, 0x1 ;  /* 0x0000001814187211 */ /* 0x001fc800078008ff */
[----:B------:R-:W-:-:S03]  /*1430*/  LEA.HI.X R25, R20, R25, R21, 0x1, P0 ;  /* 0x0000001914197211 */ /* 0x000fc600000f0c15 */
[----:B------:R-:W-:-:S05]  /*1440*/  IMAD.WIDE.U32 R20, R85, 0x8, R24 ;  /* 0x0000000855147825 */ /* 0x000fca00078e0018 */
[----:B--2---:R0:W-:Y:S01]  /*1450*/  STG.E.64 desc[UR16][R20.64], R6 ;  /* 0x0000000614007986 */ /* 0x0041e2000c101b10 */
[----:B-1----:R-:W-:Y:S05]  /*1460*/  BRA.U !UP0, `(.L_x_18138) ;  /* 0x0000000108687547 */ /* 0x002fea000b800000 */
        /* <DEDUP_REMOVED lines=26> */
.L_x_18138:
[----:B------:R-:W-:Y:S01]  /*1610*/  BAR.SYNC.DEFER_BLOCKING 0x0 ;  /* 0x0000000000007b1d */ /* 0x000fe20000010000 */
[--C-:B------:R-:W-:Y:S01]  /*1620*/  SHF.R.U64 R61, R2, 0x10, R3.reuse ;  /* 0x00000010023d7819 */ /* 0x100fe20000001203 */
[----:B------:R-:W-:Y:S01]  /*1630*/  HADD2.F32 R71, -RZ, R2.H0_H0 ;  /* 0x20000002ff477230 */ /* 0x000fe20000004100 */
[----:B------:R-:W-:Y:S01]  /*1640*/  UISETP.GE.AND UP0, UPT, UR6, 0x1, UPT ;  /* 0x000000010600788c */ /* 0x000fe2000bf06270 */
[----:B------:R-:W-:Y:S01]  /*1650*/  SHF.R.U32.HI R59, RZ, 0x10, R3 ;  /* 0x00000010ff3b7819 */ /* 0x000fe20000011603 */
[----:B------:R-:W-:Y:S01]  /*1660*/  HADD2.F32 R69, -RZ, R3.H0_H0 ;  /* 0x20000003ff457230 */ /* 0x000fe20000004100 */
[--C-:B------:R-:W-:Y:S01]  /*1670*/  SHF.R.U64 R0, R4, 0x10, R5.reuse ;  /* 0x0000001004007819 */ /* 0x100fe20000001205 */
[----:B------:R-:W-:Y:S02]  /*1680*/  HADD2.F32 R61, -RZ, R61.H0_H0 ;  /* 0x2000003dff3d7230 */ /* 0x000fe40000004100 */
[----:B------:R-:W-:Y:S01]  /*1690*/  FFMA.FTZ R23, R27, R71, R100 ;  /* 0x000000471b177223 */ /* 0x000fe20000010064 */
[----:B01----:R-:W-:Y:S01]  /*16a0*/  SHF.R.U32.HI R21, RZ, 0x10, R5 ;  /* 0x00000010ff157819 */ /* 0x003fe20000011605 */
[----:B------:R-:W-:Y:S01]  /*16b0*/  HADD2.F32 R7, -RZ, R5.H0_H0 ;  /* 0x20000005ff077230 */ /* 0x000fe20000004100 */
[----:B------:R-:W-:Y:S01]  /*16c0*/  CS2R R66, SRZ ;  /* 0x0000000000427805 */ /* 0x000fe2000001ff00 */
[----:B------:R-:W-:Y:S01]  /*16d0*/  FFMA.FTZ R23, R26, R61, R23 ;  /* 0x0000003d1a177223 */ /* 0x000fe20000010017 */
[----:B------:R-:W-:Y:S01]  /*16e0*/  HADD2.F32 R3, -RZ, R4.H0_H0 ;  /* 0x20000004ff037230 */ /* 0x000fe20000004100 */
[----:B------:R-:W-:Y:S01]  /*16f0*/  MOV R65, RZ ;  /* 0x000000ff00417202 */ /* 0x000fe20000000f00 */
[----:B------:R-:W-:-:S02]  /*1700*/  HADD2.F32 R59, -RZ, R59.H0_H0 ;  /* 0x2000003bff3b7230 */ /* 0x000fc40000004100 */
[C---:B------:R-:W-:Y:S01]  /*1710*/  FFMA.FTZ R23, R52.reuse, R69, R23 ;  /* 0x0000004534177223 */ /* 0x040fe20000010017 */
[----:B------:R-:W-:Y:S01]  /*1720*/  HADD2.F32 R5, -RZ, R0.H0_H0 ;  /* 0x20000000ff057230 */ /* 0x000fe20000004100 */
[----:B------:R-:W-:Y:S01]  /*1730*/  MOV R63, RZ ;  /* 0x000000ff003f7202 */ /* 0x000fe20000000f00 */
        /* <DEDUP_REMOVED lines=19> */
[----:B------:R-:W-:Y:S01]  /*1870*/  FMUL.FTZ R47, R64, R71 ;  /* 0x00000047402f7220 */ /* 0x000fe20000410000 */
[----:B------:R-:W-:Y:S01]  /*1880*/  IADD3 R30, P1, PT, R3, R90, RZ ;  /* 0x0000005a031e7210 */ /* 0x000fe20007f3e0ff */
[----:B------:R-:W1:Y:S01]  /*1890*/  LDC.64 R20, c[0x0][0x440] ;  /* 0x00011000ff147b82 */ /* 0x000e620000000a00 */
[----:B------:R-:W-:Y:S01]  /*18a0*/  IADD3 R49, PT, PT, R88, -0x2, RZ ;  /* 0xfffffffe58317810 */ /* 0x000fe20007ffe0ff */
[----:B------:R-:W-:Y:S01]  /*18b0*/  FMUL.FTZ R46, R60, R61 ;  /* 0x0000003d3c2e7220 */ /* 0x000fe20000410000 */
[----:B------:R-:W-:Y:S01]  /*18c0*/  FMUL.FTZ R45, R62, R69 ;  /* 0x000000453e2d7220 */ /* 0x000fe20000410000 */
[----:B------:R-:W-:Y:S01]  /*18d0*/  ISETP.EQ.AND P0, PT, R90, RZ, P0 ;  /* 0x000000ff5a00720c */ /* 0x000fe20000702270 */
[----:B------:R-:W-:Y:S01]  /*18e0*/  FMUL.FTZ R44, R58, R59 ;  /* 0x0000003b3a2c7220 */ /* 0x000fe20000410000 */
[----:B------:R-:W-:Y:S01]  /*18f0*/  MOV R67, RZ ;  /* 0x000000ff00437202 */ /* 0x000fe20000000f00 */
[----:B------:R-:W2:Y:S01]  /*1900*/  LDCU UR8, c[0x0][0x394] ;  /* 0x00007280ff0877ac */ /* 0x000ea20008000800 */
[----:B------:R-:W3:Y:S01]  /*1910*/  LDC.64 R22, c[0x0][0x448] ;  /* 0x00011200ff167b82 */ /* 0x000ee20000000a00 */
[----:B------:R-:W-:-:S02]  /*1920*/  LOP3.LUT R43, R43, 0x100, RZ, 0xc0, !PT ;  /* 0x000001002b2b7812 */ /* 0x000fc400078ec0ff */
[C---:B------:R-:W-:Y:S01]  /*1930*/  LOP3.LUT R120, R3.reuse, 0x100, RZ, 0xc0, !PT ;  /* 0x0000010003787812 */ /* 0x040fe200078ec0ff */
[----:B------:R-:W4:Y:S01]  /*1940*/  LDCU UR9, c[0x0][0x38c] ;  /* 0x00007180ff0977ac */ /* 0x000f220008000800 */
[C---:B------:R-:W-:Y:S02]  /*1950*/  IADD3 R42, PT, PT, R3.reuse, R90, RZ ;  /* 0x0000005a032a7210 */ /* 0x040fe40007ffe0ff */
[----:B------:R-:W-:Y:S01]  /*1960*/  LEA.HI.X.SX32 R31, R3, RZ, 0x1, P1 ;  /* 0x000000ff031f7211 */ /* 0x000fe200008f0eff */
[----:B------:R-:W0:Y:S01]  /*1970*/  LDC.64 R80, c[0x0][0x3e0] ;  /* 0x0000f800ff507b82 */ /* 0x000e220000000a00 */
[----:B------:R-:W-:Y:S01]  /*1980*/  LEA R48, R70, UR4, 0x4 ;  /* 0x0000000446307c11 */ /* 0x000fe2000f8e20ff */
[----:B------:R-:W-:-:S06]  /*1990*/  UMOV UR4, URZ ;  /* 0x000000ff00047c82 */ /* 0x000fcc0008000000 */
[----:B------:R-:W0:Y:S08]  /*19a0*/  LDC.64 R24, c[0x0][0x3c0] ;  /* 0x0000f000ff187b82 */ /* 0x000e300000000a00 */
[----:B------:R-:W0:Y:S08]  /*19b0*/  LDC.64 R26, c[0x0][0x3a8] ;  /* 0x0000ea00ff1a7b82 */ /* 0x000e300000000a00 */
[----:B--2-4-:R-:W0:Y:S02]  /*19c0*/  LDC.64 R28, c[0x0][0x4f0] ;  /* 0x00013c00ff1c7b82 */ /* 0x014e240000000a00 */
.L_x_18173:
[----:B------:R-:W-:Y:S02]  /*19d0*/  MOV R2, R10 ;  /* 0x0000000a00027202 */ /* 0x000fe40000000f00 */
[----:B------:R-:W-:-:S03]  /*19e0*/  MOV R3, R103 ;  /* 0x0000006700037202 */ /* 0x000fc60000000f00 */
[----:B0-----:R-:W-:-:S04]  /*19f0*/  IMAD.WIDE.U32 R2, R26, UR4, R2 ;  /* 0x000000041a027c25 */ /* 0x001fc8000f8e0002 */
[----:B------:R-:W-:Y:S01]  /*1a00*/  IMAD R3, R27, UR4, R3 ;  /* 0x000000041b037c24 */ /* 0x000fe2000f8e0203 */
[----:B-1----:R-:W-:-:S04]  /*1a10*/  LEA R32, P1, R2, R20, 0x3 ;  /* 0x0000001402207211 */ /* 0x002fc800078218ff */
[----:B------:R-:W-:Y:S01]  /*1a20*/  LEA.HI.X R33, R2, R21, R3, 0x3, P1 ;  /* 0x0000001502217211 */ /* 0x000fe200008f1c03 */
[----:B------:R-:W-:-:S04]  /*1a30*/  IMAD.WIDE.U32 R2, R80, UR4, RZ ;  /* 0x0000000450027c25 */ /* 0x000fc8000f8e00ff */
[----:B------:R-:W-:Y:S01]  /*1a40*/  IMAD R3, R81, UR4, R3 ;  /* 0x0000000451037c24 */ /* 0x000fe2000f8e0203 */
[----:B------:R-:W2:Y:S01]  /*1a50*/  LDG.E.64 R32, desc[UR16][R32.64] ;  /* 0x0000001020207981 */ /* 0x000ea2000c1e1b00 */
        /* <DEDUP_REMOVED lines=18> */
[----:B--2---:R-:W-:Y:S01]  /*1b80*/  FMUL.FTZ R4, R64, R33 ;  /* 0x0000002140047220 */ /* 0x004fe20000410000 */
[----:B------:R-:W-:-:S03]  /*1b90*/  FMUL.FTZ R39, R32, 1.4426950216293334961 ;  /* 0x3fb8aa3b20277820 */ /* 0x000fc60000410000 */
[----:B------:R-:W-:Y:S01]  /*1ba0*/  FMUL.RZ R5, R4, 0.15915493667125701904 ;  /* 0x3e22f98304057820 */ /* 0x000fe2000040c000 */
[C---:B------:R-:W-:Y:S01]  /*1bb0*/  FMUL.FTZ R4, R60.reuse, R33 ;  /* 0x000000213c047220 */ /* 0x040fe20000410000 */
        /* <DEDUP_REMOVED lines=16> */
[----:B------:R0:W2:Y:S03]  /*1cc0*/  MUFU.COS R106, R110 ;  /* 0x0000006e006a7308 */ /* 0x0000a60000000000 */
[----:B------:R-:W-:-:S05]  /*1cd0*/  LEA R2, R2, UR6, 0x3 ;  /* 0x0000000602027c11 */ /* 0x000fca000f8e18ff */
[----:B------:R-:W-:Y:S01]  /*1ce0*/  MUFU.SIN R117, R112 ;  /* 0x0000007000757308 */ /* 0x000fe20000000400 */
[----:B0-----:R-:W-:-:S04]  /*1cf0*/  FMUL.FTZ R110, R58, R33 ;  /* 0x000000213a6e7220 */ /* 0x001fc80000410000 */
[----:B------:R-:W-:-:S03]  /*1d00*/  FMUL.RZ R118, R110, 0.15915493667125701904 ;  /* 0x3e22f9836e767820 */ /* 0x000fc6000040c000 */
[----:B------:R-:W0:Y:S08]  /*1d10*/  MUFU.COS R119, R112 ;  /* 0x0000007000777308 */ /* 0x000e300000000000 */
[----:B------:R-:W4:Y:S01]  /*1d20*/  MUFU.SIN R116, R118 ;  /* 0x0000007600747308 */ /* 0x000f220000000400 */
[----:B-1----:R-:W-:-:S07]  /*1d30*/  HADD2.F32 R133, -RZ, R4.H1_H1 ;  /* 0x30000004ff857230 */ /* 0x002fce0000004100 */
[----:B------:R-:W1:Y:S01]  /*1d40*/  MUFU.COS R36, R118 ;  /* 0x0000007600247308 */ /* 0x000e620000000000 */
[----:B------:R-:W-:Y:S02]  /*1d50*/  HADD2.F32 R132, -RZ, R5.H1_H1 ;  /* 0x30000005ff847230 */ /* 0x000fe40000004100 */
[----:B------:R-:W-:Y:S02]  /*1d60*/  HADD2.F32 R126, -RZ, R6.H1_H1 ;  /* 0x30000006ff7e7230 */ /* 0x000fe40000004100 */
[----:B------:R-:W-:Y:S02]  /*1d70*/  HADD2.F32 R125, -RZ, R7.H1_H1 ;  /* 0x30000007ff7d7230 */ /* 0x000fe40000004100 */
[----:B------:R-:W-:Y:S01]  /*1d80*/  HADD2.F32 R131, -RZ, R4.H0_H0 ;  /* 0x20000004ff837230 */ /* 0x000fe20000004100 */
[----:B------:R-:W2:Y:S01]  /*1d90*/  MUFU.EX2 R41, R41 ;  /* 0x0000002900297308 */ /* 0x000ea20000000800 */
[----:B------:R-:W-:Y:S02]  /*1da0*/  HADD2.F32 R130, -RZ, R5.H0_H0 ;  /* 0x20000005ff827230 */ /* 0x000fe40000004100 */
[C---:B---3--:R-:W-:Y:S01]  /*1db0*/  FMUL.FTZ R4, R34.reuse, R133 ;  /* 0x0000008522047220 */ /* 0x048fe20000410000 */
[----:B------:R-:W-:Y:S01]  /*1dc0*/  HADD2.F32 R128, -RZ, R6.H0_H0 ;  /* 0x20000006ff807230 */ /* 0x000fe20000004100 */
[----:B------:R-:W0:Y:S01]  /*1dd0*/  MUFU.EX2 R108, R108 ;  /* 0x0000006c006c7308 */ /* 0x000e220000000800 */
[CC--:B------:R-:W-:Y:S01]  /*1de0*/  FMUL.FTZ R5, R35.reuse, R132.reuse ;  /* 0x0000008423057220 */ /* 0x0c0fe20000410000 */
[C---:B------:R-:W-:Y:S01]  /*1df0*/  FMUL.FTZ R6, R34.reuse, R132 ;  /* 0x0000008422067220 */ /* 0x040fe20000410000 */
[C---:B------:R-:W-:Y:S01]  /*1e00*/  FMUL.FTZ R37, R35.reuse, R125 ;  /* 0x0000007d23257220 */ /* 0x040fe20000410000 */
[----:B------:R-:W4:Y:S01]  /*1e10*/  MUFU.EX2 R3, R3 ;  /* 0x0000000300037308 */ /* 0x000f220000000800 */
[C---:B------:R-:W-:Y:S01]  /*1e20*/  FFMA.FTZ R123, R35.reuse, R131, R4 ;  /* 0x00000083237b7223 */ /* 0x040fe20000010004 */
[-C--:B------:R-:W-:Y:S01]  /*1e30*/  FFMA.FTZ R122, R34, R130.reuse, -R5 ;  /* 0x00000082227a7223 */ /* 0x080fe20000010805 */
[----:B------:R-:W-:Y:S01]  /*1e40*/  FFMA.FTZ R6, R35, R130, R6 ;  /* 0x0000008223067223 */ /* 0x000fe20000010006 */
[----:B------:R-:W3:Y:S01]  /*1e50*/  MUFU.EX2 R39, R39 ;  /* 0x0000002700277308 */ /* 0x000ee20000000800 */
[----:B------:R-:W-:Y:S01]  /*1e60*/  FMUL.FTZ R123, R0, -R123 ;  /* 0x8000007b007b7220 */ /* 0x000fe20000410000 */
[C---:B--2---:R-:W-:Y:S01]  /*1e70*/  FMUL.FTZ R115, R41.reuse, R106 ;  /* 0x0000006a29737220 */ /* 0x044fe20000410000 */
[----:B------:R-:W-:Y:S01]  /*1e80*/  FMUL.FTZ R114, R41, R114 ;  /* 0x0000007229727220 */ /* 0x000fe20000410000 */
[C---:B------:R-:W-:Y:S01]  /*1e90*/  FMUL.FTZ R122, R53.reuse, R122 ;  /* 0x0000007a357a7220 */ /* 0x040fe20000410000 */
[C---:B0-----:R-:W-:Y:S01]  /*1ea0*/  FMUL.FTZ R112, R108.reuse, R119 ;  /* 0x000000776c707220 */ /* 0x041fe20000410000 */
[----:B------:R-:W-:Y:S01]  /*1eb0*/  FMUL.FTZ R110, R108, R117 ;  /* 0x000000756c6e7220 */ /* 0x000fe20000410000 */
[----:B------:R-:W-:Y:S01]  /*1ec0*/  FMUL.FTZ R119, R53, -R6 ;  /* 0x8000000635777220 */ /* 0x000fe20000410000 */
[C---:B----4-:R-:W-:Y:S01]  /*1ed0*/  FMUL.FTZ R106, R3.reuse, R116 ;  /* 0x00000074036a7220 */ /* 0x050fe20000410000 */
[----:B-1----:R-:W-:Y:S01]  /*1ee0*/  FMUL.FTZ R108, R3, R36 ;  /* 0x00000024036c7220 */ /* 0x002fe20000410000 */
[----:B------:R-:W-:-:S02]  /*1ef0*/  HADD2.F32 R116, -RZ, R7.H0_H0 ;  /* 0x20000007ff747230 */ /* 0x000fc40000004100 */
[----:B------:R-:W-:Y:S01]  /*1f00*/  FMUL.FTZ R3, R35, R133 ;  /* 0x0000008523037220 */ /* 0x000fe20000410000 */
[C---:B---3--:R-:W-:Y:S01]  /*1f10*/  FMUL.FTZ R40, R39.reuse, R40 ;  /* 0x0000002827287220 */ /* 0x048fe20000410000 */
[----:B------:R-:W-:Y:S01]  /*1f20*/  FMUL.FTZ R41, R39, R38 ;  /* 0x0000002627297220 */ /* 0x000fe20000410000 */
[CC--:B------:R-:W-:Y:S01]  /*1f30*/  FMUL.FTZ R7, R35.reuse, R126.reuse ;  /* 0x0000007e23077220 */ /* 0x0c0fe20000410000 */
[C---:B------:R-:W-:Y:S01]  /*1f40*/  FMUL.FTZ R36, R34.reuse, R126 ;  /* 0x0000007e22247220 */ /* 0x040fe20000410000 */
[C---:B------:R-:W-:Y:S01]  /*1f50*/  FMUL.FTZ R38, R34.reuse, R125 ;  /* 0x0000007d22267220 */ /* 0x040fe20000410000 */
[C---:B------:R-:W-:Y:S01]  /*1f60*/  FFMA.FTZ R3, R34.reuse, R131, -R3 ;  /* 0x0000008322037223 */ /* 0x040fe20000010803 */
[----:B------:R0:W-:Y:S01]  /*1f70*/  STS.64 [R2+0xa80], R40 ;  /* 0x000a802802007388 */ /* 0x0001e20000000a00 */
[CC--:B------:R-:W-:Y:S01]  /*1f80*/  FFMA.FTZ R7, R34.reuse, R128.reuse, -R7 ;  /* 0x0000008022077223 */ /* 0x0c0fe20000010807 */
        /* <DEDUP_REMOVED lines=14> */
[----:B0-----:R-:W-:-:S04]  /*2070*/  IADD3 R2, PT, PT, R43, UR4, RZ ;  /* 0x000000042b027c10 */ /* 0x001fc8000fffe0ff */
[----:B------:R-:W-:-:S05]  /*2080*/  LEA R2, R2, UR6, 0x3 ;  /* 0x0000000602027c11 */ /* 0x000fca000f8e18ff */
[----:B------:R3:W4:Y:S01]  /*2090*/  LDS.64 R38, [R2+0xa80] ;  /* 0x000a800002267984 */ /* 0x0007220000000a00 */
[----:B------:R-:W-:Y:S05]  /*20a0*/  BRA `(.L_x_18142) ;  /* 0x0000000000047947 */ /* 0x000fea0003800000 */
.L_x_18141:
[----:B------:R1:W2:Y:S02]  /*20b0*/  LDS.64 R38, [R89+UR5+0x1a88] ;  /* 0x001a880559267984 */ /* 0x0002a40008000a00 */
.L_x_18142:
[----:B------:R-:W-:Y:S05]  /*20c0*/  BSYNC.RECONVERGENT B0 ;  /* 0x0000000000007941 */ /* 0x000fea0003800200 */
.L_x_18140:
[----:B0--3--:R-:W0:Y:S01]  /*20d0*/  @P0 LDC R2, c[0x0][0x38c] ;  /* 0x0000e300ff020b82 */ /* 0x009e220000000800 */
[----:B------:R-:W-:Y:S01]  /*20e0*/  CS2R R4, SRZ ;  /* 0x0000000000047805 */ /* 0x000fe2000001ff00 */
[----:B0-----:R-:W-:-:S04]  /*20f0*/  @P0 IMAD R7, R49, R2, UR4 ;  /* 0x0000000431070e24 */ /* 0x001fc8000f8e0202 */
[----:B------:R-:W-:-:S05]  /*2100*/  @P0 IMAD.WIDE R6, R7, 0x10, R16 ;  /* 0x0000001007060825 */ /* 0x000fca00078e0210 */
[----:B------:R0:W3:Y:S01]  /*2110*/  @P0 LDG.E.64 R4, desc[UR16][R6.64+0x8] ;  /* 0x0000081006040981 */ /* 0x0000e2000c1e1b00 */
        /* <DEDUP_REMOVED lines=14> */
[----:B0-----:R-:W-:Y:S01]  /*2200*/  FADD.FTZ R7, RZ, R36 ;  /* 0x00000024ff077221 */ /* 0x001fe20000010000 */
[----:B------:R-:W-:Y:S02]  /*2210*/  FMUL.FTZ R2, R40, R114 ;  /* 0x0000007228027220 */ /* 0x000fe40000410000 */
[C---:B------:R-:W-:Y:S01]  /*2220*/  FMUL.FTZ R37, R106.reuse, R3 ;  /* 0x000000036a257220 */ /* 0x040fe20000410000 */
[----:B------:R-:W-:-:S03]  /*2230*/  FMUL.FTZ R6, R106, R7 ;  /* 0x000000076a067220 */ /* 0x000fc60000410000 */
[C---:B------:R-:W-:Y:S01]  /*2240*/  FFMA.FTZ R36, R108.reuse, R7, R37 ;  /* 0x000000076c247223 */ /* 0x040fe20000010025 */
[----:B------:R-:W-:Y:S01]  /*2250*/  FFMA.FTZ R7, R108, R3, -R6 ;  /* 0x000000036c077223 */ /* 0x000fe20000010806 */
[C---:B------:R-:W-:Y:S01]  /*2260*/  FMUL.FTZ R3, R41.reuse, R114 ;  /* 0x0000007229037220 */ /* 0x040fe20000410000 */
[-C--:B------:R-:W-:Y:S01]  /*2270*/  FFMA.FTZ R37, R41, R115.reuse, R2 ;  /* 0x0000007329257223 */ /* 0x080fe20000010002 */
[----:B------:R-:W-:Y:S01]  /*2280*/  FADD.FTZ R6, RZ, R36 ;  /* 0x00000024ff067221 */ /* 0x000fe20000010000 */
[----:B------:R-:W-:Y:S01]  /*2290*/  FADD.FTZ R7, R44, R7 ;  /* 0x000000072c077221 */ /* 0x000fe20000010000 */
[----:B------:R-:W-:Y:S01]  /*22a0*/  FFMA.FTZ R3, R40, R115, -R3 ;  /* 0x0000007328037223 */ /* 0x000fe20000010803 */
[C---:B------:R-:W-:Y:S02]  /*22b0*/  FMUL.FTZ R135, R110.reuse, R37 ;  /* 0x000000256e877220 */ /* 0x040fe40000410000 */
[----:B------:R-:W0:Y:S01]  /*22c0*/  SHFL.UP PT, R136, R6, 0x1, RZ ;  /* 0x0420000006887989 */ /* 0x000e2200000e00ff */
[-C--:B------:R-:W-:Y:S01]  /*22d0*/  FMUL.FTZ R2, R110, R3.reuse ;  /* 0x000000036e027220 */ /* 0x080fe20000410000 */
[----:B------:R-:W-:-:S02]  /*22e0*/  FFMA.FTZ R135, R112, R3, -R135 ;  /* 0x0000000370877223 */ /* 0x000fc40000010887 */
[----:B------:R-:W5:Y:S01]  /*22f0*/  SHFL.UP PT, R36, R7, 0x1, RZ ;  /* 0x0420000007247989 */ /* 0x000f6200000e00ff */
[----:B------:R-:W-:Y:S01]  /*2300*/  FFMA.FTZ R37, R112, R37, R2 ;  /* 0x0000002570257223 */ /* 0x000fe20000010002 */
[----:B------:R-:W-:-:S03]  /*2310*/  FMUL.FTZ R3, R106, R135 ;  /* 0x000000876a037220 */ /* 0x000fc60000410000 */
[-C--:B------:R-:W-:Y:S01]  /*2320*/  FMUL.FTZ R2, R106, R37.reuse ;  /* 0x000000256a027220 */ /* 0x080fe20000410000 */
[----:B------:R-:W-:-:S03]  /*2330*/  FFMA.FTZ R134, R108, R37, R3 ;  /* 0x000000256c867223 */ /* 0x000fc60000010003 */
[----:B------:R-:W-:Y:S02]  /*2340*/  FFMA.FTZ R135, R108, R135, -R2 ;  /* 0x000000876c877223 */ /* 0x000fe40000010802 */
[----:B------:R-:W1:Y:S04]  /*2350*/  SHFL.UP PT, R3, R134, 0x1, RZ ;  /* 0x0420000086037989 */ /* 0x000e6800000e00ff */
[----:B------:R-:W4:Y:S01]  /*2360*/  SHFL.UP PT, R2, R135, 0x1, RZ ;  /* 0x0420000087027989 */ /* 0x000f2200000e00ff */
        /* <DEDUP_REMOVED lines=10> */
[-C--:B----4-:R-:W-:Y:S01]  /*2410*/  @P2 FFMA.FTZ R134, R134, R2.reuse, R37 ;  /* 0x0000000286862223 */ /* 0x090fe20000010025 */
[----:B------:R-:W-:Y:S01]  /*2420*/  @P2 FFMA.FTZ R135, R135, R2, -R36 ;  /* 0x0000000287872223 */ /* 0x000fe20000010824 */
[----:B------:R-:W-:-:S03]  /*2430*/  ISETP.GE.AND P2, PT, R70, 0x2, PT ;  /* 0x000000024600780c */ /* 0x000fc60003f46270 */
[----:B------:R-:W4:Y:S04]  /*2440*/  SHFL.UP PT, R3, R134, 0x2, RZ ;  /* 0x0440000086037989 */ /* 0x000f2800000e00ff */
[----:B------:R-:W5:Y:S01]  /*2450*/  SHFL.UP PT, R2, R135, 0x2, RZ ;  /* 0x0440000087027989 */ /* 0x000f6200000e00ff */
[-C--:B0-----:R-:W-:Y:S01]  /*2460*/  FMUL.FTZ R37, R135, R137.reuse ;  /* 0x0000008987257220 */ /* 0x081fe20000410000 */
[----:B------:R-:W-:-:S03]  /*2470*/  FMUL.FTZ R36, R134, R137 ;  /* 0x0000008986247220 */ /* 0x000fc60000410000 */
[-C--:B-1----:R-:W-:Y:S01]  /*2480*/  FFMA.FTZ R37, R134, R136.reuse, R37 ;  /* 0x0000008886257223 */ /* 0x082fe20000010025 */
[----:B------:R-:W-:-:S03]  /*2490*/  FFMA.FTZ R36, R135, R136, -R36 ;  /* 0x0000008887247223 */ /* 0x000fc60000010824 */
[----:B------:R-:W-:Y:S01]  /*24a0*/  @P2 FADD.FTZ R6, R6, R37 ;  /* 0x0000002506062221 */ /* 0x000fe20000010000 */
[----:B------:R-:W-:Y:S01]  /*24b0*/  @P2 FADD.FTZ R7, R7, R36 ;  /* 0x0000002407072221 */ /* 0x000fe20000010000 */
[CC--:B----4-:R-:W-:Y:S01]  /*24c0*/  FMUL.FTZ R37, R135.reuse, R3.reuse ;  /* 0x0000000387257220 */ /* 0x0d0fe20000410000 */
[C---:B------:R-:W-:Y:S02]  /*24d0*/  FMUL.FTZ R36, R134.reuse, R3 ;  /* 0x0000000386247220 */ /* 0x040fe40000410000 */
[----:B------:R-:W0:Y:S01]  /*24e0*/  SHFL.UP PT, R137, R6, 0x4, RZ ;  /* 0x0480000006897989 */ /* 0x000e2200000e00ff */
[-C--:B-----5:R-:W-:Y:S01]  /*24f0*/  @P2 FFMA.FTZ R134, R134, R2.reuse, R37 ;  /* 0x0000000286862223 */ /* 0x0a0fe20000010025 */
[----:B------:R-:W-:Y:S02]  /*2500*/  @P2 FFMA.FTZ R135, R135, R2, -R36 ;  /* 0x0000000287872223 */ /* 0x000fe40000010824 */
[----:B------:R-:W1:Y:S01]  /*2510*/  SHFL.UP PT, R136, R7, 0x4, RZ ;  /* 0x0480000007887989 */ /* 0x000e6200000e00ff */
        /* <DEDUP_REMOVED lines=8> */
[-C--:B----4-:R-:W-:Y:S01]  /*25a0*/  FMUL.FTZ R37, R135, R3.reuse ;  /* 0x0000000387257220 */ /* 0x090fe20000410000 */
[----:B------:R-:W-:Y:S01]  /*25b0*/  @P2 FADD.FTZ R7, R7, R36 ;  /* 0x0000002407072221 */ /* 0x000fe20000010000 */
[C---:B------:R-:W-:Y:S02]  /*25c0*/  FMUL.FTZ R36, R134.reuse, R3 ;  /* 0x0000000386247220 */ /* 0x040fe40000410000 */
[----:B------:R-:W0:Y:S01]  /*25d0*/  SHFL.UP PT, R136, R6, 0x8, RZ ;  /* 0x0500000006887989 */ /* 0x000e2200000e00ff */
[-C--:B-----5:R-:W-:Y:S01]  /*25e0*/  @P2 FFMA.FTZ R134, R134, R2.reuse, R37 ;  /* 0x0000000286862223 */ /* 0x0a0fe20000010025 */
[----:B------:R-:W-:Y:S01]  /*25f0*/  @P2 FFMA.FTZ R135, R135, R2, -R36 ;  /* 0x0000000287872223 */ /* 0x000fe20000010824 */
[----:B------:R-:W-:Y:S01]  /*2600*/  ISETP.GE.AND P2, PT, R70, 0x8, PT ;  /* 0x000000084600780c */ /* 0x000fe20003f46270 */
[----:B------:R-:W1:Y:S04]  /*2610*/  SHFL.UP PT, R37, R7, 0x8, RZ ;  /* 0x0500000007257989 */ /* 0x000e6800000e00ff */
[----:B------:R-:W4:Y:S04]  /*2620*/  SHFL.UP PT, R3, R134, 0x8, RZ ;  /* 0x0500000086037989 */ /* 0x000f2800000e00ff */
[----:B------:R-:W5:Y:S01]  /*2630*/  SHFL.UP PT, R2, R135, 0x8, RZ ;  /* 0x0500000087027989 */ /* 0x000f6200000e00ff */
[-C--:B0-----:R-:W-:Y:S01]  /*2640*/  FMUL.FTZ R137, R135, R136.reuse ;  /* 0x0000008887897220 */ /* 0x081fe20000410000 */
[----:B------:R-:W-:-:S03]  /*2650*/  FMUL.FTZ R136, R134, R136 ;  /* 0x0000008886887220 */ /* 0x000fc60000410000 */
[-C--:B-1----:R-:W-:Y:S01]  /*2660*/  FFMA.FTZ R139, R134, R37.reuse, R137 ;  /* 0x00000025868b7223 */ /* 0x082fe20000010089 */
[C---:B------:R-:W-:Y:S01]  /*2670*/  FFMA.FTZ R136, R135.reuse, R37, -R136 ;  /* 0x0000002587887223 */ /* 0x040fe20000010888 */
[-C--:B----4-:R-:W-:Y:S02]  /*2680*/  FMUL.FTZ R137, R135, R3.reuse ;  /* 0x0000000387897220 */ /* 0x090fe40000410000 */
[----:B------:R-:W-:Y:S01]  /*2690*/  @P2 FADD.FTZ R6, R6, R139 ;  /* 0x0000008b06062221 */ /* 0x000fe20000010000 */
[C---:B------:R-:W-:Y:S01]  /*26a0*/  FMUL.FTZ R36, R134.reuse, R3 ;  /* 0x0000000386247220 */ /* 0x040fe20000410000 */
[----:B------:R-:W-:Y:S01]  /*26b0*/  @P2 FADD.FTZ R7, R7, R136 ;  /* 0x0000008807072221 */ /* 0x000fe20000010000 */
[-C--:B-----5:R-:W-:Y:S02]  /*26c0*/  @P2 FFMA.FTZ R134, R134, R2.reuse, R137 ;  /* 0x0000000286862223 */ /* 0x0a0fe40000010089 */
[----:B------:R-:W0:Y:S01]  /*26d0*/  SHFL.UP PT, R139, R6, 0x10, RZ ;  /* 0x06000000068b7989 */ /* 0x000e2200000e00ff */
[----:B------:R-:W-:Y:S01]  /*26e0*/  @P2 FFMA.FTZ R135, R135, R2, -R36 ;  /* 0x0000000287872223 */ /* 0x000fe20000010824 */
[----:B------:R-:W-:Y:S01]  /*26f0*/  IMAD.WIDE.U32 R2, R28, UR4, R30 ;  /* 0x000000041c027c25 */ /* 0x000fe2000f8e001e */
[----:B------:R-:W-:Y:S01]  /*2700*/  ISETP.GE.AND P2, PT, R70, 0x10, PT ;  /* 0x000000104600780c */ /* 0x000fe20003f46270 */
[----:B------:R-:W1:Y:S02]  /*2710*/  SHFL.UP PT, R137, R134, 0x10, RZ ;  /* 0x0600000086897989 */ /* 0x000e6400000e00ff */
[----:B------:R-:W-:Y:S01]  /*2720*/  IMAD R3, R29, UR4, R3 ;  /* 0x000000041d037c24 */ /* 0x000fe2000f8e0203 */
[C---:B------:R-:W-:Y:S01]  /*2730*/  LEA R36, P3, R2.reuse, R111, 0x2 ;  /* 0x0000006f02247211 */ /* 0x040fe200078610ff */
[----:B------:R-:W4:Y:S03]  /*2740*/  SHFL.UP PT, R138, R7, 0x10, RZ ;  /* 0x06000000078a7989 */ /* 0x000f2600000e00ff */
[----:B------:R-:W-:Y:S01]  /*2750*/  LEA.HI.X R37, R2, R109, R3, 0x2, P3 ;  /* 0x0000006d02257211 */ /* 0x000fe200018f1403 */
[----:B------:R-:W5:Y:S01]  /*2760*/  SHFL.UP PT, R136, R135, 0x10, RZ ;  /* 0x0600000087887989 */ /* 0x000f6200000e00ff */
[CC--:B0-----:R-:W-:Y:S01]  /*2770*/  FMUL.FTZ R2, R134.reuse, R139.reuse ;  /* 0x0000008b86027220 */ /* 0x0c1fe20000410000 */
[C---:B------:R-:W-:Y:S01]  /*2780*/  FMUL.FTZ R139, R135.reuse, R139 ;  /* 0x0000008b878b7220 */ /* 0x040fe20000410000 */
[CC--:B-1----:R-:W-:Y:S01]  /*2790*/  FMUL.FTZ R3, R134.reuse, R137.reuse ;  /* 0x0000008986037220 */ /* 0x0c2fe20000410000 */
[C---:B------:R-:W-:Y:S01]  /*27a0*/  FMUL.FTZ R137, R135.reuse, R137 ;  /* 0x0000008987897220 */ /* 0x040fe20000410000 */
[CC--:B----4-:R-:W-:Y:S01]  /*27b0*/  FFMA.FTZ R2, R135.reuse, R138.reuse, -R2 ;  /* 0x0000008a87027223 */ /* 0x0d0fe20000010802 */
[----:B------:R-:W-:Y:S01]  /*27c0*/  FFMA.FTZ R139, R134, R138, R139 ;  /* 0x0000008a868b7223 */ /* 0x000fe2000001008b */
[----:B------:R-:W-:Y:S01]  /*27d0*/  FMUL.FTZ R138, R106, R127 ;  /* 0x0000007f6a8a7220 */ /* 0x000fe20000410000 */
[-C--:B-----5:R-:W-:Y:S01]  /*27e0*/  @P2 FFMA.FTZ R135, R135, R136.reuse, -R3 ;  /* 0x0000008887872223 */ /* 0x0a0fe20000010803 */
[----:B------:R-:W-:Y:S01]  /*27f0*/  @P2 FFMA.FTZ R134, R134, R136, R137 ;  /* 0x0000008886862223 */ /* 0x000fe20000010089 */
[----:B------:R-:W-:Y:S01]  /*2800*/  @P2 FADD.FTZ R7, R7, R2 ;  /* 0x0000000207072221 */ /* 0x000fe20000010000 */
[----:B------:R-:W-:Y:S01]  /*2810*/  @P2 FADD.FTZ R6, R6, R139 ;  /* 0x0000008b06062221 */ /* 0x000fe20000010000 */
[-C--:B--2---:R-:W-:Y:S01]  /*2820*/  FMUL.FTZ R3, R106, R39.reuse ;  /* 0x000000276a037220 */ /* 0x084fe20000410000 */
[----:B------:R-:W-:Y:S01]  /*2830*/  FMUL.FTZ R137, R108, R39 ;  /* 0x000000276c897220 */ /* 0x000fe20000410000 */
[----:B------:R0:W-:Y:S01]  /*2840*/  SHFL.UP PT, R2, R134, 0x1, RZ ;  /* 0x0420000086027989 */ /* 0x0001e200000e00ff */
[-C--:B------:R-:W-:Y:S01]  /*2850*/  FMUL.FTZ R136, R106, R129.reuse ;  /* 0x000000816a887220 */ /* 0x080fe20000410000 */
[-C--:B------:R-:W-:Y:S01]  /*2860*/  FFMA.FTZ R3, R108, R38.reuse, -R3 ;  /* 0x000000266c037223 */ /* 0x080fe20000010803 */
[----:B------:R-:W-:Y:S01]  /*2870*/  FFMA.FTZ R137, -R106, R38, -R137 ;  /* 0x000000266a897223 */ /* 0x000fe20000010989 */
[----:B------:R-:W-:Y:S01]  /*2880*/  SHFL.UP PT, R135, R135, 0x1, RZ ;  /* 0x0420000087877989 */ /* 0x000fe200000e00ff */
[C---:B------:R-:W-:Y:S01]  /*2890*/  FFMA.FTZ R138, R108.reuse, R129, -R138 ;  /* 0x000000816c8a7223 */ /* 0x040fe2000001088a */
[----:B------:R-:W-:Y:S01]  /*28a0*/  FFMA.FTZ R139, R108, R127, R136 ;  /* 0x0000007f6c8b7223 */ /* 0x000fe20000010088 */
[C---:B------:R-:W-:Y:S01]  /*28b0*/  FMUL.FTZ R143, R110.reuse, R3 ;  /* 0x000000036e8f7220 */ /* 0x040fe20000410000 */
[----:B------:R-:W-:Y:S01]  /*28c0*/  SHFL.UP PT, R7, R7, 0x1, RZ ;  /* 0x0420000007077989 */ /* 0x000fe200000e00ff */
[-C--:B------:R-:W-:Y:S01]  /*28d0*/  FMUL.FTZ R136, R110, R137.reuse ;  /* 0x000000896e887220 */ /* 0x080fe20000410000 */
[----:B------:R-:W-:Y:S01]  /*28e0*/  FADD.FTZ R141, R117, R138 ;  /* 0x0000008a758d7221 */ /* 0x000fe20000010000 */
[----:B------:R-:W-:Y:S01]  /*28f0*/  FADD.FTZ R139, R118, R139 ;  /* 0x0000008b768b7221 */ /* 0x000fe20000010000 */
[----:B------:R-:W-:Y:S01]  /*2900*/  SHFL.UP PT, R6, R6, 0x1, RZ ;  /* 0x0420000006067989 */ /* 0x000fe200000e00ff */
[C---:B------:R-:W-:Y:S01]  /*2910*/  FFMA.FTZ R143, R112.reuse, R137, -R143 ;  /* 0x00000089708f7223 */ /* 0x040fe2000001088f */
[----:B------:R-:W-:Y:S01]  /*2920*/  FFMA.FTZ R136, R112, R3, R136 ;  /* 0x0000000370887223 */ /* 0x000fe20000010088 */
[C---:B0-----:R-:W-:Y:S01]  /*2930*/  FMUL.FTZ R134, R110.reuse, R141 ;  /* 0x0000008d6e867220 */ /* 0x041fe20000410000 */
[----:B------:R-:W-:Y:S01]  /*2940*/  FMUL.FTZ R3, R110, R139 ;  /* 0x0000008b6e037220 */ /* 0x000fe20000410000 */
[C---:B------:R-:W-:Y:S01]  /*2950*/  FMUL.FTZ R138, R114.reuse, R143 ;  /* 0x0000008f728a7220 */ /* 0x040fe20000410000 */
[-C--:B------:R-:W-:Y:S01]  /*2960*/  FMUL.FTZ R142, R114, R136.reuse ;  /* 0x00000088728e7220 */ /* 0x080fe20000410000 */
[C---:B------:R-:W-:Y:S01]  /*2970*/  FFMA.FTZ R139, R112.reuse, R139, R134 ;  /* 0x0000008b708b7223 */ /* 0x040fe20000010086 */
[----:B------:R-:W-:Y:S01]  /*2980*/  FFMA.FTZ R140, R112, R141, -R3 ;  /* 0x0000008d708c7223 */ /* 0x000fe20000010803 */
[C---:B------:R-:W-:Y:S01]  /*2990*/  FFMA.FTZ R134, R115.reuse, R136, R138 ;  /* 0x0000008873867223 */ /* 0x040fe2000001008a */
[----:B------:R-:W-:Y:S01]  /*29a0*/  FFMA.FTZ R138, R115, R143, -R142 ;  /* 0x0000008f738a7223 */ /* 0x000fe2000001088e */
[----:B------:R-:W-:Y:S01]  /*29b0*/  FADD.FTZ R139, R122, R139 ;  /* 0x0000008b7a8b7221 */ /* 0x000fe20000010000 */
[----:B------:R-:W-:-:S03]  /*29c0*/  FADD.FTZ R140, R119, R140 ;  /* 0x0000008c778c7221 */ /* 0x000fc60000010000 */
[C---:B------:R-:W-:Y:S01]  /*29d0*/  FMUL.FTZ R137, R114.reuse, R139 ;  /* 0x0000008b72897220 */ /* 0x040fe20000410000 */
[----:B------:R-:W-:-:S04]  /*29e0*/  FMUL.FTZ R142, R114, R140 ;  /* 0x0000008c728e7220 */ /* 0x000fc80000410000 */
[----:B------:R-:W-:Y:S01]  /*29f0*/  FFMA.FTZ R139, R115, R139, R142 ;  /* 0x0000008b738b7223 */ /* 0x000fe2000001008e */
[----:B---3--:R-:W0:Y:S04]  /*2a00*/  SHFL.IDX PT, R5, R5, RZ, 0x1f ;  /* 0x00001fff05057589 */ /* 0x008e2800000e0000 */
[----:B------:R-:W1:Y:S01]  /*2a10*/  SHFL.IDX PT, R4, R4, RZ, 0x1f ;  /* 0x00001fff04047589 */ /* 0x000e6200000e0000 */
[-C--:B0-----:R-:W-:Y:S01]  /*2a20*/  FMUL.FTZ R136, R2, R5.reuse ;  /* 0x0000000502887220 */ /* 0x081fe20000410000 */
[----:B------:R-:W-:-:S03]  /*2a30*/  FMUL.FTZ R3, R135, R5 ;  /* 0x0000000587037220 */ /* 0x000fc60000410000 */
[-C--:B-1----:R-:W-:Y:S01]  /*2a40*/  FFMA.FTZ R136, R135, R4.reuse, -R136 ;  /* 0x0000000487887223 */ /* 0x082fe20000010888 */
[----:B------:R-:W-:Y:S01]  /*2a50*/  FFMA.FTZ R3, R2, R4, R3 ;  /* 0x0000000402037223 */ /* 0x000fe20000010003 */
[----:B------:R-:W-:Y:S01]  /*2a60*/  FFMA.FTZ R2, R115, R140, -R137 ;  /* 0x0000008c73027223 */ /* 0x000fe20000010889 */
[----:B------:R-:W-:Y:S01]  /*2a70*/  FADD.FTZ R140, R124, R139 ;  /* 0x0000008b7c8c7221 */ /* 0x000fe20000010000 */
[----:B------:R-:W-:Y:S01]  /*2a80*/  @P1 FADD.FTZ R4, R7, R136 ;  /* 0x0000008807041221 */ /* 0x000fe20000010000 */
[----:B------:R-:W-:Y:S01]  /*2a90*/  @P1 FADD.FTZ R5, R6, R3 ;  /* 0x0000000306051221 */ /* 0x000fe20000010000 */
[----:B------:R-:W-:Y:S01]  /*2aa0*/  ISETP.NE.AND P1, PT, R121, 0x1f, PT ;  /* 0x0000001f7900780c */ /* 0x000fe20003f25270 */
[----:B------:R-:W-:Y:S01]  /*2ab0*/  FADD.FTZ R136, R123, R2 ;  /* 0x000000027b887221 */ /* 0x000fe20000010000 */
[----:B------:R0:W1:Y:S01]  /*2ac0*/  SHFL.DOWN PT, R6, R134, 0x1, 0x1f ;  /* 0x08201f0086067f89 */ /* 0x00006200000e0000 */
[C---:B------:R-:W-:Y:S01]  /*2ad0*/  FMUL.FTZ R3, R41.reuse, R5 ;  /* 0x0000000529037220 */ /* 0x040fe20000410000 */
[----:B------:R-:W-:-:S02]  /*2ae0*/  FMUL.FTZ R2, R41, R4 ;  /* 0x0000000429027220 */ /* 0x000fc40000410000 */
[----:B------:R0:W2:Y:S04]  /*2af0*/  SHFL.DOWN PT, R139, R138, 0x1, 0x1f ;  /* 0x08201f008a8b7f89 */ /* 0x0000a800000e0000 */
[----:B------:R0:W3:Y:S04]  /*2b00*/  SHFL.DOWN PT, R141, R140, 0x1, 0x1f ;  /* 0x08201f008c8d7f89 */ /* 0x0000e800000e0000 */
[----:B------:R0:W4:Y:S01]  /*2b10*/  SHFL.DOWN PT, R137, R136, 0x1, 0x1f ;  /* 0x08201f0088897f89 */ /* 0x00012200000e0000 */
[----:B------:R-:W-:Y:S05]  /*2b20*/  @!P1 BRA `(.L_x_18144) ;  /* 0x0000000000289947 */ /* 0x000fea0003800000 */
[-C--:B----4-:R-:W-:Y:S01]  /*2b30*/  FMUL.FTZ R135, R138, R137.reuse ;  /* 0x000000898a877220 */ /* 0x090fe20000410000 */
[----:B------:R-:W-:Y:S01]  /*2b40*/  FMUL.FTZ R137, R134, R137 ;  /* 0x0000008986897220 */ /* 0x000fe20000410000 */
[-C--:B--2---:R-:W-:Y:S01]  /*2b50*/  FMUL.FTZ R7, R138, R139.reuse ;  /* 0x0000008b8a077220 */ /* 0x084fe20000410000 */
[C---:B------:R-:W-:Y:S01]  /*2b60*/  FMUL.FTZ R41, R134.reuse, R139 ;  /* 0x0000008b86297220 */ /* 0x040fe20000410000 */
[-C--:B---3--:R-:W-:Y:S01]  /*2b70*/  FFMA.FTZ R135, R134, R141.reuse, -R135 ;  /* 0x0000008d86877223 */ /* 0x088fe20000010887 */
[----:B------:R-:W-:Y:S01]  /*2b80*/  FFMA.FTZ R137, R138, R141, R137 ;  /* 0x0000008d8a897223 */ /* 0x000fe20000010089 */
[C---:B01----:R-:W-:Y:S01]  /*2b90*/  FFMA.FTZ R134, R6.reuse, R134, -R7 ;  /* 0x0000008606867223 */ /* 0x043fe20000010807 */
[----:B------:R-:W-:Y:S01]  /*2ba0*/  FFMA.FTZ R138, R6, R138, R41 ;  /* 0x0000008a068a7223 */ /* 0x000fe20000010029 */
[----:B------:R-:W-:Y:S01]  /*2bb0*/  FADD.FTZ R140, R140, R135 ;  /* 0x000000878c8c7221 */ /* 0x000fe20000010000 */
[----:B------:R-:W-:-:S07]  /*2bc0*/  FADD.FTZ R136, R136, R137 ;  /* 0x0000008988887221 */ /* 0x000fce0000010000 */
.L_x_18144:
[----:B------:R-:W-:Y:S05]  /*2bd0*/  BSYNC.RECONVERGENT B0 ;  /* 0x0000000000007941 */ /* 0x000fea0003800200 */
.L_x_18143:
[----:B------:R-:W-:Y:S01]  /*2be0*/  ISETP.GE.AND P1, PT, R88, UR8, PT ;  /* 0x0000000858007c0c */ /* 0x000fe2000bf26270 */
[C---:B-1----:R-:W-:Y:S01]  /*2bf0*/  FFMA.FTZ R6, R40.reuse, R4, -R3 ;  /* 0x0000000428067223 */ /* 0x042fe20000010803 */
[----:B------:R-:W-:Y:S01]  /*2c00*/  FFMA.FTZ R2, R40, R5, R2 ;  /* 0x0000000528027223 */ /* 0x000fe20000010002 */
[----:B------:R-:W-:Y:S01]  /*2c10*/  HFMA2 R4, -RZ, RZ, 1.875, 0 ;  /* 0x3f800000ff047431 */ /* 0x000fe200000001ff */
[----:B------:R-:W-:Y:S01]  /*2c20*/  ISETP.NE.OR P1, PT, R90, RZ, P1 ;  /* 0x000000ff5a00720c */ /* 0x000fe20000f25670 */
[----:B------:R-:W-:Y:S01]  /*2c30*/  FADD.FTZ R40, R47, R6 ;  /* 0x000000062f287221 */ /* 0x000fe20000010000 */
[----:B------:R-:W-:Y:S02]  /*2c40*/  CS2R R6, SRZ ;  /* 0x0000000000067805 */ /* 0x000fe4000001ff00 */
[----:B------:R-:W-:Y:S01]  /*2c50*/  MOV R5, RZ ;  /* 0x000000ff00057202 */ /* 0x000fe20000000f00 */
[----:B------:R-:W-:Y:S01]  /*2c60*/  FADD.FTZ R2, RZ, R2 ;  /* 0x00000002ff027221 */ /* 0x000fe20000010000 */
[----:B------:R-:W-:Y:S01]  /*2c70*/  ISETP.GT.U32.AND P2, PT, R121, 0x1d, PT ;  /* 0x0000001d7900780c */ /* 0x000fe20003f44070 */
[C---:B------:R-:W-:Y:S01]  /*2c80*/  FMUL.FTZ R3, R133.reuse, R40 ;  /* 0x0000002885037220 */ /* 0x040fe20000410000 */
[----:B--2---:R1:W2:Y:S01]  /*2c90*/  SHFL.DOWN PT, R139, R140, 0x2, 0x1f ;  /* 0x08401f008c8b7f89 */ /* 0x0042a200000e0000 */
[-C--:B------:R-:W-:Y:S01]  /*2ca0*/  FMUL.FTZ R142, R133, R2.reuse ;  /* 0x00000002858e7220 */ /* 0x080fe20000410000 */
[----:B------:R-:W-:Y:S01]  /*2cb0*/  BSSY.RECONVERGENT B0, `(.L_x_18145) ;  /* 0x0000015000007945 */ /* 0x000fe20003800200 */
[C---:B------:R-:W-:Y:S01]  /*2cc0*/  FFMA.FTZ R3, R131.reuse, R2, R3 ;  /* 0x0000000283037223 */ /* 0x040fe20000010003 */
[----:B----4-:R1:W4:Y:S01]  /*2cd0*/  SHFL.DOWN PT, R137, R136, 0x2, 0x1f ;  /* 0x08401f0088897f89 */ /* 0x01032200000e0000 */
[----:B------:R-:W-:Y:S01]  /*2ce0*/  FFMA.FTZ R133, R131, R40, -R142 ;  /* 0x0000002883857223 */ /* 0x000fe2000001088e */
[----:B------:R-:W-:-:S02]  /*2cf0*/  ISETP.GT.U32.AND P3, PT, R121, 0x1b, PT ;  /* 0x0000001b7900780c */ /* 0x000fc40003f64070 */
[----:B------:R-:W0:Y:S01]  /*2d00*/  @!P1 LDS.128 R4, [UR7+0x1b80] ;  /* 0x001b8007ff049984 */ /* 0x000e220008000c00 */
[C---:B------:R-:W-:Y:S02]  /*2d10*/  ISETP.GT.U32.AND P4, PT, R121.reuse, 0x17, PT ;  /* 0x000000177900780c */ /* 0x040fe40003f84070 */
[----:B------:R-:W-:Y:S01]  /*2d20*/  ISETP.GT.U32.AND P5, PT, R121, 0xf, PT ;  /* 0x0000000f7900780c */ /* 0x000fe20003fa4070 */
[----:B------:R1:W0:Y:S04]  /*2d30*/  SHFL.DOWN PT, R142, R134, 0x2, 0x1f ;  /* 0x08401f00868e7f89 */ /* 0x00022800000e0000 */
[----:B------:R1:W0:Y:S01]  /*2d40*/  SHFL.DOWN PT, R131, R138, 0x2, 0x1f ;  /* 0x08401f008a837f89 */ /* 0x00022200000e0000 */
[----:B------:R-:W-:Y:S07]  /*2d50*/  @P2 BRA `(.L_x_18146) ;  /* 0x0000000000282947 */ /* 0x000fee0003800000 */
[-C--:B----4-:R-:W-:Y:S01]  /*2d60*/  FMUL.FTZ R135, R138, R137.reuse ;  /* 0x000000898a877220 */ /* 0x090fe20000410000 */
[----:B------:R-:W-:Y:S01]  /*2d70*/  FMUL.FTZ R137, R134, R137 ;  /* 0x0000008986897220 */ /* 0x000fe20000410000 */
[-C--:B0-----:R-:W-:Y:S01]  /*2d80*/  FMUL.FTZ R41, R138, R131.reuse ;  /* 0x000000838a297220 */ /* 0x081fe20000410000 */
[C---:B------:R-:W-:Y:S01]  /*2d90*/  FMUL.FTZ R131, R134.reuse, R131 ;  /* 0x0000008386837220 */ /* 0x040fe20000410000 */
[-C--:B--2---:R-:W-:Y:S01]  /*2da0*/  FFMA.FTZ R135, R134, R139.reuse, -R135 ;  /* 0x0000008b86877223 */ /* 0x084fe20000010887 */
[----:B------:R-:W-:Y:S01]  /*2db0*/  FFMA.FTZ R137, R138, R139, R137 ;  /* 0x0000008b8a897223 */ /* 0x000fe20000010089 */
[-C--:B-1----:R-:W-:Y:S01]  /*2dc0*/  FFMA.FTZ R134, R134, R142.reuse, -R41 ;  /* 0x0000008e86867223 */ /* 0x082fe20000010829 */
[----:B------:R-:W-:Y:S01]  /*2dd0*/  FFMA.FTZ R138, R138, R142, R131 ;  /* 0x0000008e8a8a7223 */ /* 0x000fe20000010083 */
[----:B------:R-:W-:Y:S01]  /*2de0*/  FADD.FTZ R140, R140, R135 ;  /* 0x000000878c8c7221 */ /* 0x000fe20000010000 */
[----:B------:R-:W-:-:S07]  /*2df0*/  FADD.FTZ R136, R136, R137 ;  /* 0x0000008988887221 */ /* 0x000fce0000010000 */
.L_x_18146:
[----:B------:R-:W-:Y:S05]  /*2e00*/  BSYNC.RECONVERGENT B0 ;  /* 0x0000000000007941 */ /* 0x000fea0003800200 */
.L_x_18145:
[----:B0-----:R0:W0:Y:S01]  /*2e10*/  SHFL.DOWN PT, R142, R134, 0x4, 0x1f ;  /* 0x08801f00868e7f89 */ /* 0x00102200000e0000 */
[----:B------:R-:W-:Y:S03]  /*2e20*/  BSSY.RECONVERGENT B0, `(.L_x_18147) ;  /* 0x000000f000007945 */ /* 0x000fe60003800200 */
[----:B------:R0:W0:Y:S04]  /*2e30*/  SHFL.DOWN PT, R131, R138, 0x4, 0x1f ;  /* 0x08801f008a837f89 */ /* 0x00002800000e0000 */
[----:B--2---:R2:W0:Y:S04]  /*2e40*/  SHFL.DOWN PT, R139, R140, 0x4, 0x1f ;  /* 0x08801f008c8b7f89 */ /* 0x00442800000e0000 */
[----:B----4-:R2:W4:Y:S01]  /*2e50*/  SHFL.DOWN PT, R137, R136, 0x4, 0x1f ;  /* 0x08801f0088897f89 */ /* 0x01052200000e0000 */
[----:B------:R-:W-:Y:S05]  /*2e60*/  @P3 BRA `(.L_x_18148) ;  /* 0x0000000000283947 */ /* 0x000fea0003800000 */
[-C--:B----4-:R-:W-:Y:S01]  /*2e70*/  FMUL.FTZ R135, R138, R137.reuse ;  /* 0x000000898a877220 */ /* 0x090fe20000410000 */
[----:B------:R-:W-:Y:S01]  /*2e80*/  FMUL.FTZ R137, R134, R137 ;  /* 0x0000008986897220 */ /* 0x000fe20000410000 */
[-C--:B0-----:R-:W-:Y:S01]  /*2e90*/  FMUL.FTZ R41, R138, R131.reuse ;  /* 0x000000838a297220 */ /* 0x081fe20000410000 */
[C---:B------:R-:W-:Y:S01]  /*2ea0*/  FMUL.FTZ R131, R134.reuse, R131 ;  /* 0x0000008386837220 */ /* 0x040fe20000410000 */
[-C--:B------:R-:W-:Y:S01]  /*2eb0*/  FFMA.FTZ R135, R134, R139.reuse, -R135 ;  /* 0x0000008b86877223 */ /* 0x080fe20000010887 */
[----:B------:R-:W-:Y:S01]  /*2ec0*/  FFMA.FTZ R137, R138, R139, R137 ;  /* 0x0000008b8a897223 */ /* 0x000fe20000010089 */
[-C--:B-1----:R-:W-:Y:S01]  /*2ed0*/  FFMA.FTZ R134, R134, R142.reuse, -R41 ;  /* 0x0000008e86867223 */ /* 0x082fe20000010829 */
[----:B------:R-:W-:Y:S01]  /*2ee0*/  FFMA.FTZ R138, R138, R142, R131 ;  /* 0x0000008e8a8a7223 */ /* 0x000fe20000010083 */
[----:B--2---:R-:W-:Y:S01]  /*2ef0*/  FADD.FTZ R140, R140, R135 ;  /* 0x000000878c8c7221 */ /* 0x004fe20000010000 */
[----:B------:R-:W-:-:S07]  /*2f00*/  FADD.FTZ R136, R136, R137 ;  /* 0x0000008988887221 */ /* 0x000fce0000010000 */
.L_x_18148:
[----:B------:R-:W-:Y:S05]  /*2f10*/  BSYNC.RECONVERGENT B0 ;  /* 0x0000000000007941 */ /* 0x000fea0003800200 */
.L_x_18147:
[----:B0-----:R0:W0:Y:S01]  /*2f20*/  SHFL.DOWN PT, R142, R134, 0x8, 0x1f ;  /* 0x09001f00868e7f89 */ /* 0x00102200000e0000 */
[----:B------:R-:W-:Y:S03]  /*2f30*/  BSSY.RECONVERGENT B0, `(.L_x_18149) ;  /* 0x000000f000007945 */ /* 0x000fe60003800200 */
[----:B------:R0:W0:Y:S04]  /*2f40*/  SHFL.DOWN PT, R131, R138, 0x8, 0x1f ;  /* 0x09001f008a837f89 */ /* 0x00002800000e0000 */
[----:B------:R0:W0:Y:S04]  /*2f50*/  SHFL.DOWN PT, R139, R140, 0x8, 0x1f ;  /* 0x09001f008c8b7f89 */ /* 0x00002800000e0000 */
[----:B----4-:R4:W0:Y:S01]  /*2f60*/  SHFL.DOWN PT, R137, R136, 0x8, 0x1f ;  /* 0x09001f0088897f89 */ /* 0x01082200000e0000 */
[----:B------:R-:W-:Y:S05]  /*2f70*/  @P4 BRA `(.L_x_18150) ;  /* 0x0000000000284947 */ /* 0x000fea0003800000 */
[-C--:B0-----:R-:W-:Y:S01]  /*2f80*/  FMUL.FTZ R135, R138, R137.reuse ;  /* 0x000000898a877220 */ /* 0x081fe20000410000 */
[----:B------:R-:W-:Y:S01]  /*2f90*/  FMUL.FTZ R137, R134, R137 ;  /* 0x0000008986897220 */ /* 0x000fe20000410000 */
[-C--:B------:R-:W-:Y:S01]  /*2fa0*/  FMUL.FTZ R41, R138, R131.reuse ;  /* 0x000000838a297220 */ /* 0x080fe20000410000 */
[C---:B------:R-:W-:Y:S01]  /*2fb0*/  FMUL.FTZ R131, R134.reuse, R131 ;  /* 0x0000008386837220 */ /* 0x040fe20000410000 */
[-C--:B------:R-:W-:Y:S01]  /*2fc0*/  FFMA.FTZ R135, R134, R139.reuse, -R135 ;  /* 0x0000008b86877223 */ /* 0x080fe20000010887 */
[----:B------:R-:W-:Y:S01]  /*2fd0*/  FFMA.FTZ R137, R138, R139, R137 ;  /* 0x0000008b8a897223 */ /* 0x000fe20000010089 */
[-C--:B-1----:R-:W-:Y:S01]  /*2fe0*/  FFMA.FTZ R134, R134, R142.reuse, -R41 ;  /* 0x0000008e86867223 */ /* 0x082fe20000010829 */
[----:B------:R-:W-:Y:S01]  /*2ff0*/  FFMA.FTZ R138, R138, R142, R131 ;  /* 0x0000008e8a8a7223 */ /* 0x000fe20000010083 */
[----:B--2---:R-:W-:Y:S01]  /*3000*/  FADD.FTZ R140, R140, R135 ;  /* 0x000000878c8c7221 */ /* 0x004fe20000010000 */
[----:B----4-:R-:W-:-:S07]  /*3010*/  FADD.FTZ R136, R136, R137 ;  /* 0x0000008988887221 */ /* 0x010fce0000010000 */
.L_x_18150:
[----:B------:R-:W-:Y:S05]  /*3020*/  BSYNC.RECONVERGENT B0 ;  /* 0x0000000000007941 */ /* 0x000fea0003800200 */
.L_x_18149:
        /* <DEDUP_REMOVED lines=17> */
.L_x_18152:
[----:B------:R-:W-:Y:S05]  /*3140*/  BSYNC.RECONVERGENT B0 ;  /* 0x0000000000007941 */ /* 0x000fea0003800200 */
.L_x_18151:
[-C--:B------:R-:W-:Y:S01]  /*3150*/  FMUL.FTZ R41, R114, R2.reuse ;  /* 0x0000000272297220 */ /* 0x080fe20000410000 */
[C---:B------:R-:W-:Y:S01]  /*3160*/  FFMA.FTZ R142, R115.reuse, R2, R142 ;  /* 0x00000002738e7223 */ /* 0x040fe2000001008e */
[----:B0-----:R-:W-:Y:S01]  /*3170*/  SHFL.DOWN PT, R137, R138, 0x1, 0x1f ;  /* 0x08201f008a897f89 */ /* 0x001fe200000e0000 */
[C---:B------:R-:W-:Y:S01]  /*3180*/  ISETP.NE.AND P1, PT, R90.reuse, 0x1f, PT ;  /* 0x0000001f5a00780c */ /* 0x040fe20003f25270 */
[----:B------:R-:W-:Y:S01]  /*3190*/  FFMA.FTZ R131, R115, R40, -R41 ;  /* 0x0000002873837223 */ /* 0x000fe20000010829 */
[----:B------:R-:W-:Y:S01]  /*31a0*/  FADD.FTZ R41, RZ, R142 ;  /* 0x0000008eff297221 */ /* 0x000fe20000010000 */
[----:B---3--:R-:W0:Y:S01]  /*31b0*/  SHFL.IDX PT, R141, R7, RZ, 0x1f ;  /* 0x00001fff078d7589 */ /* 0x008e2200000e0000 */
[----:B------:R-:W-:Y:S01]  /*31c0*/  ISETP.NE.AND P2, PT, R90, RZ, PT ;  /* 0x000000ff5a00720c */ /* 0x000fe20003f45270 */
[----:B------:R-:W-:Y:S01]  /*31d0*/  FADD.FTZ R131, R46, R131 ;  /* 0x000000832e837221 */ /* 0x000fe20000010000 */
[-C--:B------:R-:W-:Y:S01]  /*31e0*/  FMUL.FTZ R143, R132, R41.reuse ;  /* 0x00000029848f7220 */ /* 0x080fe20000410000 */
[----:B------:R-:W3:Y:S01]  /*31f0*/  SHFL.DOWN PT, R148, R134, 0x1, 0x1f ;  /* 0x08201f0086947f89 */ /* 0x000ee200000e0000 */
[----:B-1----:R-:W-:Y:S01]  /*3200*/  FMUL.FTZ R144, R110, R41 ;  /* 0x000000296e907220 */ /* 0x002fe20000410000 */
[-C--:B------:R-:W-:Y:S01]  /*3210*/  FMUL.FTZ R146, R132, R131.reuse ;  /* 0x0000008384927220 */ /* 0x080fe20000410000 */
[-C--:B------:R-:W-:Y:S01]  /*3220*/  FMUL.FTZ R135, R110, R131.reuse ;  /* 0x000000836e877220 */ /* 0x080fe20000410000 */
[----:B------:R-:W1:Y:S01]  /*3230*/  SHFL.IDX PT, R142, R6, RZ, 0x1f ;  /* 0x00001fff068e7589 */ /* 0x000e6200000e0000 */
[C---:B------:R-:W-:Y:S01]  /*3240*/  FFMA.FTZ R143, R130.reuse, R131, -R143 ;  /* 0x00000083828f7223 */ /* 0x040fe2000001088f */
[-C--:B------:R-:W-:Y:S01]  /*3250*/  FFMA.FTZ R145, R130, R41.reuse, R146 ;  /* 0x0000002982917223 */ /* 0x080fe20000010092 */
[----:B------:R-:W-:Y:S01]  /*3260*/  FFMA.FTZ R135, R112, R41, R135 ;  /* 0x0000002970877223 */ /* 0x000fe20000010087 */
[----:B------:R-:W5:Y:S01]  /*3270*/  SHFL.DOWN PT, R139, R140, 0x1, 0x1f ;  /* 0x08201f008c8b7f89 */ /* 0x000f6200000e0000 */
[----:B------:R-:W-:Y:S01]  /*3280*/  FFMA.FTZ R130, R0, R133, RZ ;  /* 0x0000008500827223 */ /* 0x000fe200000100ff */
[----:B------:R-:W-:Y:S01]  /*3290*/  FFMA.FTZ R144, R112, R131, -R144 ;  /* 0x0000008370907223 */ /* 0x000fe20000010890 */
[----:B------:R-:W-:Y:S01]  /*32a0*/  FFMA.FTZ R146, -R0, R3, RZ ;  /* 0x0000000300927223 */ /* 0x000fe200000101ff */
[----:B------:R-:W5:Y:S01]  /*32b0*/  SHFL.DOWN PT, R132, R136, 0x1, 0x1f ;  /* 0x08201f0088847f89 */ /* 0x000f6200000e0000 */
[----:B------:R-:W-:Y:S01]  /*32c0*/  FADD.FTZ R3, RZ, R135 ;  /* 0x00000087ff037221 */ /* 0x000fe20000010000 */
[----:B------:R-:W-:Y:S01]  /*32d0*/  FFMA.FTZ R147, R53, R143, R130 ;  /* 0x0000008f35937223 */ /* 0x000fe20000010082 */
[----:B------:R-:W-:Y:S01]  /*32e0*/  FADD.FTZ R135, R45, R144 ;  /* 0x000000902d877221 */ /* 0x000fe20000010000 */
[----:B------:R-:W-:Y:S01]  /*32f0*/  FFMA.FTZ R133, -R53, R145, R146 ;  /* 0x0000009135857223 */ /* 0x000fe20000010192 */
[----:B------:R-:W5:Y:S01]  /*3300*/  SHFL.IDX PT, R138, R138, RZ, 0x1f ;  /* 0x00001fff8a8a7589 */ /* 0x000f6200000e0000 */
[C---:B------:R-:W-:Y:S01]  /*3310*/  FMUL.FTZ R145, R126.reuse, R3 ;  /* 0x000000037e917220 */ /* 0x040fe20000410000 */
[----:B------:R-:W-:Y:S01]  /*3320*/  FMUL.FTZ R144, R126, R135 ;  /* 0x000000877e907220 */ /* 0x000fe20000410000 */
[----:B0-----:R-:W-:Y:S01]  /*3330*/  @P1 FMUL.FTZ R143, R137, R141 ;  /* 0x0000008d898f1220 */ /* 0x001fe20000410000 */
[----:B------:R-:W0:Y:S01]  /*3340*/  SHFL.IDX PT, R134, R134, RZ, 0x1f ;  /* 0x00001fff86867589 */ /* 0x000e2200000e0000 */
[----:B------:R-:W-:Y:S01]  /*3350*/  FFMA.FTZ R145, R128, R135, -R145 ;  /* 0x0000008780917223 */ /* 0x000fe20000010891 */
[----:B------:R-:W-:Y:S01]  /*3360*/  FMUL.FTZ R151, R35, R3 ;  /* 0x0000000323977220 */ /* 0x000fe20000410000 */
[----:B---3--:R-:W-:Y:S01]  /*3370*/  @P1 FMUL.FTZ R130, R148, R141 ;  /* 0x0000008d94821220 */ /* 0x008fe20000410000 */
[----:B--2---:R-:W2:Y:S01]  /*3380*/  SHFL.IDX PT, R140, R140, RZ, 0x1f ;  /* 0x00001fff8c8c7589 */ /* 0x004ea200000e0000 */
[-C--:B------:R-:W-:Y:S01]  /*3390*/  FFMA.FTZ R128, R128, R3.reuse, R144 ;  /* 0x0000000380807223 */ /* 0x080fe20000010090 */
[----:B------:R-:W-:Y:S01]  /*33a0*/  FMUL.FTZ R144, R34, R3 ;  /* 0x0000000322907220 */ /* 0x000fe20000410000 */
[-C--:B-1----:R-:W-:Y:S01]  /*33b0*/  @P1 FFMA.FTZ R126, R148, R142.reuse, -R143 ;  /* 0x0000008e947e1223 */ /* 0x082fe2000001088f */
[----:B------:R-:W-:Y:S01]  /*33c0*/  @P1 FFMA.FTZ R143, R137, R142, R130 ;  /* 0x0000008e898f1223 */ /* 0x000fe20000010082 */
[----:B----4-:R-:W1:Y:S01]  /*33d0*/  SHFL.IDX PT, R136, R136, RZ, 0x1f ;  /* 0x00001fff88887589 */ /* 0x010e6200000e0000 */
[----:B------:R-:W-:Y:S01]  /*33e0*/  FFMA.FTZ R137, R52, R145, R147 ;  /* 0x0000009134897223 */ /* 0x000fe20000010093 */
[----:B-----5:R-:W-:Y:S01]  /*33f0*/  @P1 FADD.FTZ R142, R139, R126 ;  /* 0x0000007e8b8e1221 */ /* 0x020fe20000010000 */
[----:B------:R-:W-:Y:S01]  /*3400*/  FMUL.FTZ R126, R34, R2 ;  /* 0x00000002227e7220 */ /* 0x000fe20000410000 */
[----:B------:R-:W-:Y:S01]  /*3410*/  FMUL.FTZ R139, R106, R135 ;  /* 0x000000876a8b7220 */ /* 0x000fe20000410000 */
[C---:B------:R-:W-:Y:S01]  /*3420*/  FMUL.FTZ R147, R35.reuse, R41 ;  /* 0x0000002923937220 */ /* 0x040fe20000410000 */
[----:B------:R-:W-:Y:S01]  /*3430*/  @P1 FADD.FTZ R141, R132, R143 ;  /* 0x0000008f848d1221 */ /* 0x000fe20000010000 */
[C---:B------:R-:W-:Y:S01]  /*3440*/  FFMA.FTZ R143, R35.reuse, R40, R126 ;  /* 0x00000028238f7223 */ /* 0x040fe2000001007e */
[-C--:B------:R-:W-:Y:S01]  /*3450*/  FMUL.FTZ R126, R106, R3.reuse ;  /* 0x000000036a7e7220 */ /* 0x080fe20000410000 */
[----:B------:R-:W-:Y:S01]  /*3460*/  FFMA.FTZ R130, R108, R3, R139 ;  /* 0x000000036c827223 */ /* 0x000fe2000001008b */
[C---:B------:R-:W-:Y:S01]  /*3470*/  FMUL.FTZ R145, R35.reuse, R2 ;  /* 0x0000000223917220 */ /* 0x040fe20000410000 */
[----:B------:R-:W-:Y:S01]  /*3480*/  FMUL.FTZ R153, R138, R7 ;  /* 0x000000078a997220 */ /* 0x000fe20000410000 */
[----:B------:R-:W-:Y:S01]  /*3490*/  FFMA.FTZ R139, R108, R135, -R126 ;  /* 0x000000876c8b7223 */ /* 0x000fe2000001087e */
[----:B------:R-:W-:Y:S01]  /*34a0*/  FADD.FTZ R126, RZ, R130 ;  /* 0x00000082ff7e7221 */ /* 0x000fe20000010000 */
[C---:B------:R-:W-:Y:S01]  /*34b0*/  FFMA.FTZ R130, R34.reuse, R131, -R147 ;  /* 0x0000008322827223 */ /* 0x040fe20000010893 */
[----:B------:R-:W-:Y:S01]  /*34c0*/  FFMA.FTZ R145, R34, R40, -R145 ;  /* 0x0000002822917223 */ /* 0x000fe20000010891 */
[----:B------:R-:W-:Y:S01]  /*34d0*/  FADD.FTZ R139, R44, R139 ;  /* 0x0000008b2c8b7221 */ /* 0x000fe20000010000 */
[C---:B------:R-:W-:Y:S01]  /*34e0*/  FMUL.FTZ R146, R35.reuse, R126 ;  /* 0x0000007e23927220 */ /* 0x040fe20000410000 */
[C---:B------:R-:W-:Y:S01]  /*34f0*/  FMUL.FTZ R132, R34.reuse, R41 ;  /* 0x0000002922847220 */ /* 0x040fe20000410000 */
[----:B------:R-:W-:Y:S01]  /*3500*/  FFMA.FTZ R151, R34, R135, -R151 ;  /* 0x0000008722977223 */ /* 0x000fe20000010897 */
[----:B0-----:R-:W-:Y:S01]  /*3510*/  FFMA.FTZ R153, R134, R6, -R153 ;  /* 0x0000000686997223 */ /* 0x001fe20000010899 */
[C---:B------:R-:W-:Y:S01]  /*3520*/  FFMA.FTZ R147, R34.reuse, R139, -R146 ;  /* 0x0000008b22937223 */ /* 0x040fe20000010892 */
[----:B------:R-:W-:Y:S01]  /*3530*/  FMUL.FTZ R34, R34, R126 ;  /* 0x0000007e22227220 */ /* 0x000fe20000410000 */
[C---:B------:R-:W-:Y:S01]  /*3540*/  FFMA.FTZ R132, R35.reuse, R131, R132 ;  /* 0x0000008323847223 */ /* 0x040fe20000010084 */
[C---:B------:R-:W-:Y:S01]  /*3550*/  FFMA.FTZ R149, R35.reuse, R135, R144 ;  /* 0x0000008723957223 */ /* 0x040fe20000010090 */
[----:B------:R-:W-:Y:S01]  /*3560*/  FMUL.FTZ R6, R138, R6 ;  /* 0x000000068a067220 */ /* 0x000fe20000410000 */
[----:B------:R-:W-:Y:S01]  /*3570*/  FFMA.FTZ R35, R35, R139, R34 ;  /* 0x0000008b23237223 */ /* 0x000fe20000010022 */
[CC--:B------:R-:W-:Y:S01]  /*3580*/  FMUL.FTZ R155, R141.reuse, R39.reuse ;  /* 0x000000278d9b7220 */ /* 0x0c0fe20000410000 */
[----:B------:R-:W-:Y:S01]  /*3590*/  FMUL.FTZ R34, R142, R39 ;  /* 0x000000278e227220 */ /* 0x000fe20000410000 */
[C---:B------:R-:W-:Y:S01]  /*35a0*/  FMUL.FTZ R39, R138.reuse, R5 ;  /* 0x000000058a277220 */ /* 0x040fe20000410000 */
[-C--:B------:R-:W-:Y:S01]  /*35b0*/  FMUL.FTZ R138, R138, R4.reuse ;  /* 0x000000048a8a7220 */ /* 0x080fe20000410000 */
[----:B------:R-:W-:Y:S01]  /*35c0*/  FFMA.FTZ R7, R134, R7, R6 ;  /* 0x0000000786077223 */ /* 0x000fe20000010006 */
[----:B--2---:R-:W-:Y:S01]  /*35d0*/  FADD.FTZ R6, R140, R153 ;  /* 0x000000998c067221 */ /* 0x004fe20000010000 */
[C---:B------:R-:W-:Y:S01]  /*35e0*/  FFMA.FTZ R4, R134.reuse, R4, -R39 ;  /* 0x0000000486047223 */ /* 0x040fe20000010827 */
[----:B------:R-:W-:Y:S01]  /*35f0*/  FFMA.FTZ R5, R134, R5, R138 ;  /* 0x0000000586057223 */ /* 0x000fe2000001008a */
[----:B-1----:R-:W-:Y:S01]  /*3600*/  FADD.FTZ R7, R136, R7 ;  /* 0x0000000788077221 */ /* 0x002fe20000010000 */
[-C--:B------:R-:W-:Y:S01]  /*3610*/  FFMA.FTZ R34, R141, R38.reuse, -R34 ;  /* 0x000000268d227223 */ /* 0x080fe20000010822 */
[----:B------:R-:W-:Y:S01]  /*3620*/  FFMA.FTZ R142, R142, R38, R155 ;  /* 0x000000268e8e7223 */ /* 0x000fe2000001009b */
[C---:B------:R-:W-:Y:S01]  /*3630*/  FMUL.FTZ R145, R0.reuse, R145 ;  /* 0x0000009100917220 */ /* 0x040fe20000410000 */
[----:B------:R-:W-:Y:S01]  /*3640*/  FMUL.FTZ R143, R0, -R143 ;  /* 0x8000008f008f7220 */ /* 0x000fe20000410000 */
[----:B------:R-:W-:Y:S01]  /*3650*/  FADD.FTZ R129, R129, R34 ;  /* 0x0000002281817221 */ /* 0x000fe20000010000 */
[----:B------:R0:W-:Y:S01]  /*3660*/  @!P2 STS.128 [UR7+0x1b80], R4 ;  /* 0x001b8004ff00a988 */ /* 0x0001e20008000c07 */
[C---:B------:R-:W-:Y:S01]  /*3670*/  FMUL.FTZ R153, R53.reuse, R130 ;  /* 0x0000008235997220 */ /* 0x040fe20000410000 */
[----:B------:R-:W-:Y:S01]  /*3680*/  FMUL.FTZ R155, R53, -R132 ;  /* 0x80000084359b7220 */ /* 0x000fe20000410000 */
[C---:B------:R-:W-:Y:S01]  /*3690*/  FMUL.FTZ R151, R52.reuse, R151 ;  /* 0x0000009734977220 */ /* 0x040fe20000410000 */
[----:B------:R-:W-:Y:S01]  /*36a0*/  FMUL.FTZ R149, R52, -R149 ;  /* 0x8000009534957220 */ /* 0x000fe20000410000 */
[----:B------:R-:W-:Y:S01]  /*36b0*/  FMUL.FTZ R147, R50, R147 ;  /* 0x0000009332937220 */ /* 0x000fe20000410000 */
[----:B------:R-:W-:Y:S01]  /*36c0*/  FADD.FTZ R127, R127, R142 ;  /* 0x0000008e7f7f7221 */ /* 0x000fe20000010000 */
[C---:B------:R-:W-:Y:S01]  /*36d0*/  FMUL.FTZ R39, R106.reuse, R129 ;  /* 0x000000816a277220 */ /* 0x040fe20000410000 */
[----:B------:R-:W-:Y:S01]  /*36e0*/  STS [R74+0x210], R145 ;  /* 0x000210914a007388 */ /* 0x000fe20000000800 */
[----:B------:R-:W-:Y:S01]  /*36f0*/  P2R R38, PR, RZ, 0x4 ;  /* 0x00000004ff267803 */ /* 0x000fe20000000000 */
[-C--:B------:R-:W-:Y:S01]  /*3700*/  FMUL.FTZ R106, R106, R127.reuse ;  /* 0x0000007f6a6a7220 */ /* 0x080fe20000410000 */
[----:B------:R-:W-:Y:S01]  /*3710*/  FFMA.FTZ R39, R108, R127, R39 ;  /* 0x0000007f6c277223 */ /* 0x000fe20000010027 */
[----:B------:R-:W-:Y:S01]  /*3720*/  STS [R72+0x4], R143 ;  /* 0x0000048f48007388 */ /* 0x000fe20000000800 */
[----:B------:R-:W-:Y:S01]  /*3730*/  FADD.FTZ R131, -R46, R131 ;  /* 0x000000832e837221 */ /* 0x000fe20000010100 */
[----:B0-----:R-:W-:Y:S01]  /*3740*/  FMUL.FTZ R7, R50, -R35 ;  /* 0x8000002332077220 */ /* 0x001fe20000410000 */
[----:B------:R-:W-:Y:S01]  /*3750*/  FFMA.FTZ R106, R108, R129, -R106 ;  /* 0x000000816c6a7223 */ /* 0x000fe2000001086a */
[----:B------:R-:W-:Y:S01]  /*3760*/  STS [R72+0x8], R153 ;  /* 0x0000089948007388 */ /* 0x000fe20000000800 */
[----:B------:R-:W-:Y:S01]  /*3770*/  FADD.FTZ R39, R118, R39 ;  /* 0x0000002776277221 */ /* 0x000fe20000010000 */
[----:B------:R-:W-:Y:S01]  /*3780*/  FADD.FTZ R35, -R47, R40 ;  /* 0x000000282f237221 */ /* 0x000fe20000010100 */
[----:B------:R-:W-:Y:S01]  /*3790*/  FADD.FTZ R117, R117, R106 ;  /* 0x0000006a75757221 */ /* 0x000fe20000010000 */
[----:B------:R-:W-:Y:S01]  /*37a0*/  STS [R72+0xc], R155 ;  /* 0x00000c9b48007388 */ /* 0x000fe20000000800 */
[C---:B------:R-:W-:Y:S01]  /*37b0*/  FMUL.FTZ R141, R110.reuse, R39 ;  /* 0x000000276e8d7220 */ /* 0x040fe20000410000 */
[----:B------:R-:W-:Y:S01]  /*37c0*/  FADD.FTZ R135, -R45, R135 ;  /* 0x000000872d877221 */ /* 0x000fe20000010100 */
[-C--:B------:R-:W-:Y:S01]  /*37d0*/  FMUL.FTZ R110, R110, R117.reuse ;  /* 0x000000756e6e7220 */ /* 0x080fe20000410000 */
[----:B------:R-:W-:Y:S01]  /*37e0*/  STS [R72+0x10], R151 ;  /* 0x0000109748007388 */ /* 0x000fe20000000800 */
[C---:B------:R-:W-:Y:S01]  /*37f0*/  FFMA.FTZ R4, R112.reuse, R117, -R141 ;  /* 0x0000007570047223 */ /* 0x040fe2000001088d */
[----:B------:R-:W-:Y:S01]  /*3800*/  FMUL.FTZ R141, R125, R126 ;  /* 0x0000007e7d8d7220 */ /* 0x000fe20000410000 */
[----:B------:R-:W-:Y:S01]  /*3810*/  FFMA.FTZ R5, R112, R39, R110 ;  /* 0x0000002770057223 */ /* 0x000fe2000001006e */
[----:B------:R-:W-:Y:S01]  /*3820*/  STS [R72+0x14], R149 ;  /* 0x0000149548007388 */ /* 0x000fe20000000800 */
[----:B------:R-:W-:Y:S01]  /*3830*/  FADD.FTZ R119, R119, R4 ;  /* 0x0000000477777221 */ /* 0x000fe20000010000 */
[----:B------:R-:W-:Y:S01]  /*3840*/  LEA R110, R51, -R42, 0x1 ;  /* 0x8000002a336e7211 */ /* 0x000fe200078e08ff */
[----:B------:R-:W-:Y:S01]  /*3850*/  FADD.FTZ R122, R122, R5 ;  /* 0x000000057a7a7221 */ /* 0x000fe20000010000 */
[----:B------:R-:W-:Y:S01]  /*3860*/  STS [R72+0x18], R147 ;  /* 0x0000189348007388 */ /* 0x000fe20000000800 */
[-C--:B------:R-:W-:Y:S01]  /*3870*/  FMUL.FTZ R4, R114, R119.reuse ;  /* 0x0000007772047220 */ /* 0x080fe20000410000 */
[-C--:B------:R-:W-:Y:S01]  /*3880*/  FMUL.FTZ R40, R60, R119.reuse ;  /* 0x000000773c287220 */ /* 0x080fe20000410000 */
[-C--:B------:R-:W-:Y:S01]  /*3890*/  FMUL.FTZ R114, R114, R122.reuse ;  /* 0x0000007a72727220 */ /* 0x080fe20000410000 */
[----:B------:R0:W-:Y:S01]  /*38a0*/  STS [R72+0x1c], R7 ;  /* 0x00001c0748007388 */ /* 0x0001e20000000800 */
[CC--:B------:R-:W-:Y:S01]  /*38b0*/  FFMA.FTZ R5, R115.reuse, R122.reuse, R4 ;  /* 0x0000007a73057223 */ /* 0x0c0fe20000010004 */
[----:B------:R-:W-:Y:S01]  /*38c0*/  FMUL.FTZ R38, R60, R122 ;  /* 0x0000007a3c267220 */ /* 0x000fe20000410000 */
[----:B------:R-:W-:Y:S01]  /*38d0*/  FFMA.FTZ R114, R115, R119, -R114 ;  /* 0x0000007773727223 */ /* 0x000fe20000010872 */
[----:B------:R-:W-:Y:S01]  /*38e0*/  BAR.SYNC.DEFER_BLOCKING 0x0 ;  /* 0x0000000000007b1d */ /* 0x000fe20000010000 */
[----:B------:R-:W-:Y:S01]  /*38f0*/  FADD.FTZ R124, R124, R5 ;  /* 0x000000057c7c7221 */ /* 0x000fe20000010000 */
[----:B------:R-:W-:Y:S01]  /*3900*/  FMUL.FTZ R106, R41, R38 ;  /* 0x00000026296a7220 */ /* 0x000fe20000410000 */
[----:B------:R-:W-:Y:S01]  /*3910*/  FADD.FTZ R123, R123, R114 ;  /* 0x000000727b7b7221 */ /* 0x000fe20000010000 */
[----:B------:R-:W-:Y:S01]  /*3920*/  ISETP.GE.AND P1, PT, R110, 0x1, PT ;  /* 0x000000016e00780c */ /* 0x000fe20003f26270 */
[C---:B------:R-:W-:Y:S01]  /*3930*/  FMUL.FTZ R34, R64.reuse, R124 ;  /* 0x0000007c40227220 */ /* 0x040fe20000410000 */
[----:B0-----:R-:W-:Y:S01]  /*3940*/  FFMA.FTZ R7, R131, R40, -R106 ;  /* 0x0000002883077223 */ /* 0x001fe2000001086a */
[----:B------:R-:W-:Y:S01]  /*3950*/  FMUL.FTZ R4, R64, R123 ;  /* 0x0000007b40047220 */ /* 0x000fe20000410000 */
[----:B------:R-:W-:Y:S01]  /*3960*/  FMUL.FTZ R106, R62, R117 ;  /* 0x000000753e6a7220 */ /* 0x000fe20000410000 */
[C---:B------:R-:W-:Y:S01]  /*3970*/  FMUL.FTZ R6, R2.reuse, R34 ;  /* 0x0000002202067220 */ /* 0x040fe20000410000 */
[----:B------:R-:W-:Y:S01]  /*3980*/  FMUL.FTZ R125, R125, R139 ;  /* 0x0000008b7d7d7220 */ /* 0x000fe20000410000 */
[-C--:B------:R-:W-:Y:S01]  /*3990*/  FMUL.FTZ R5, R2, R4.reuse ;  /* 0x0000000402057220 */ /* 0x080fe20000410000 */
[----:B------:R-:W-:Y:S01]  /*39a0*/  BSSY.RECONVERGENT B0, `(.L_x_18153) ;  /* 0x0000018000007945 */ /* 0x000fe20003800200 */
[----:B------:R-:W-:Y:S01]  /*39b0*/  FFMA.FTZ R6, R35, R4, -R6 ;  /* 0x0000000423067223 */ /* 0x000fe20000010806 */
[----:B------:R-:W-:Y:S01]  /*39c0*/  FMUL.FTZ R4, R41, R40 ;  /* 0x0000002829047220 */ /* 0x000fe20000410000 */
[----:B------:R-:W-:Y:S01]  /*39d0*/  FMUL.FTZ R40, R62, R39 ;  /* 0x000000273e287220 */ /* 0x000fe20000410000 */
[----:B------:R-:W-:Y:S01]  /*39e0*/  FFMA.FTZ R5, R35, R34, R5 ;  /* 0x0000002223057223 */ /* 0x000fe20000010005 */
[----:B------:R-:W-:Y:S01]  /*39f0*/  FADD.FTZ R6, RZ, R6 ;  /* 0x00000006ff067221 */ /* 0x000fe20000010000 */
[----:B------:R-:W-:Y:S01]  /*3a00*/  FFMA.FTZ R4, R131, R38, R4 ;  /* 0x0000002683047223 */ /* 0x000fe20000010004 */
[----:B------:R-:W-:Y:S01]  /*3a10*/  FMUL.FTZ R108, R3, R40 ;  /* 0x00000028036c7220 */ /* 0x000fe20000410000 */
[----:B------:R-:W-:Y:S01]  /*3a20*/  FADD.FTZ R5, RZ, R5 ;  /* 0x00000005ff057221 */ /* 0x000fe20000010000 */
[----:B------:R-:W-:Y:S01]  /*3a30*/  FADD.FTZ R6, R6, R7 ;  /* 0x0000000706067221 */ /* 0x000fe20000010000 */
[----:B------:R-:W-:Y:S01]  /*3a40*/  FFMA.FTZ R141, R116, R139, -R141 ;  /* 0x0000008b748d7223 */ /* 0x000fe2000001088d */
[-C--:B------:R-:W-:Y:S01]  /*3a50*/  FFMA.FTZ R115, R135, R106.reuse, -R108 ;  /* 0x0000006a87737223 */ /* 0x080fe2000001086c */
[----:B------:R0:W1:Y:S01]  /*3a60*/  LDS R143, [R84+0x290] ;  /* 0x00029000548f7984 */ /* 0x0000620000000800 */
[----:B------:R-:W-:Y:S01]  /*3a70*/  FMUL.FTZ R106, R3, R106 ;  /* 0x0000006a036a7220 */ /* 0x000fe20000410000 */
[----:B------:R-:W-:Y:S01]  /*3a80*/  FADD.FTZ R4, R5, R4 ;  /* 0x0000000405047221 */ /* 0x000fe20000010000 */
[----:B------:R-:W-:Y:S01]  /*3a90*/  FFMA.FTZ R133, -R52, R128, R133 ;  /* 0x0000008034857223 */ /* 0x000fe20000010185 */
[----:B------:R-:W-:Y:S01]  /*3aa0*/  ISETP.GE.AND P2, PT, R110, 0x21, PT ;  /* 0x000000216e00780c */ /* 0x000fe20003f46270 */
[----:B------:R-:W-:Y:S01]  /*3ab0*/  FFMA.FTZ R5, R135, R40, R106 ;  /* 0x0000002887057223 */ /* 0x000fe2000001006a */
[----:B------:R-:W-:Y:S01]  /*3ac0*/  FFMA.FTZ R116, R116, R126, R125 ;  /* 0x0000007e74747223 */ /* 0x000fe2000001007d */
[----:B------:R-:W-:-:S02]  /*3ad0*/  FADD.FTZ R6, R6, R115 ;  /* 0x0000007306067221 */ /* 0x000fc40000010000 */
[----:B------:R-:W-:Y:S01]  /*3ae0*/  FADD.FTZ R4, R4, R5 ;  /* 0x0000000504047221 */ /* 0x000fe20000010000 */
[----:B0-----:R-:W-:Y:S07]  /*3af0*/  @!P1 BRA `(.L_x_18154) ;  /* 0x0000000000089947 */ /* 0x001fee0003800000 */
[----:B------:R-:W0:Y:S04]  /*3b00*/  LDS R5, [R86+0x210] ;  /* 0x0002100056057984 */ /* 0x000e280000000800 */
[----:B0-----:R0:W-:Y:S02]  /*3b10*/  REDG.E.ADD.F32.FTZ.RN.STRONG.GPU desc[UR16][R36.64], R5 ;  /* 0x00000005240079a6 */ /* 0x0011e4000c12f310 */
.L_x_18154:
[----:B------:R-:W-:Y:S05]  /*3b20*/  BSYNC.RECONVERGENT B0 ;  /* 0x0000000000007941 */ /* 0x000fea0003800200 */
.L_x_18153:
[----:B------:R-:W-:Y:S04]  /*3b30*/  BSSY.RECONVERGENT B0, `(.L_x_18155) ;  /* 0x0000003000007945 */ /* 0x000fe80003800200 */
[----:B------:R-:W-:Y:S05]  /*3b40*/  @!P2 BRA `(.L_x_18156) ;  /* 0x000000000004a947 */ /* 0x000fea0003800000 */
[----:B-1----:R2:W-:Y:S02]  /*3b50*/  REDG.E.ADD.F32.FTZ.RN.STRONG.GPU desc[UR16][R36.64+0x80], R143 ;  /* 0x0000808f240079a6 */ /* 0x0025e4000c12f310 */
.L_x_18156:
[----:B------:R-:W-:Y:S05]  /*3b60*/  BSYNC.RECONVERGENT B0 ;  /* 0x0000000000007941 */ /* 0x000fea0003800200 */
.L_x_18155:
        /* <DEDUP_REMOVED lines=10> */
.L_x_18158:
[----:B------:R-:W-:Y:S05]  /*3c10*/  BSYNC.RECONVERGENT B0 ;  /* 0x0000000000007941 */ /* 0x000fea0003800200 */
.L_x_18157:
[----:B0--3--:R0:W3:Y:S01]  /*3c20*/  LDS R5, [R82+0x390] ;  /* 0x0003900052057984 */ /* 0x0090e20000000800 */
[----:B------:R-:W-:Y:S01]  /*3c30*/  BSSY.RECONVERGENT B0, `(.L_x_18159) ;  /* 0x0000004000007945 */ /* 0x000fe20003800200 */
[----:B------:R-:W-:-:S03]  /*3c40*/  FMUL.FTZ R115, R58, R127 ;  /* 0x0000007f3a737220 */ /* 0x000fc60000410000 */
[----:B------:R-:W-:Y:S05]  /*3c50*/  @!P1 BRA `(.L_x_18160) ;  /* 0x0000000000049947 */ /* 0x000fea0003800000 */
[----:B---3--:R4:W-:Y:S02]  /*3c60*/  REDG.E.ADD.F32.FTZ.RN.STRONG.GPU desc[UR16][R36.64+0x180], R5 ;  /* 0x00018005240079a6 */ /* 0x0089e4000c12f310 */
.L_x_18160:
[----:B------:R-:W-:Y:S05]  /*3c70*/  BSYNC.RECONVERGENT B0 ;  /* 0x0000000000007941 */ /* 0x000fea0003800200 */
.L_x_18159:
[----:B------:R0:W0:Y:S01]  /*3c80*/  LDS R7, [R79+0x410] ;  /* 0x000410004f077984 */ /* 0x0000220000000800 */
[----:B------:R-:W-:Y:S01]  /*3c90*/  BSSY.RECONVERGENT B0, `(.L_x_18161) ;  /* 0x0000006000007945 */ /* 0x000fe20003800200 */
[----:B------:R-:W-:Y:S01]  /*3ca0*/  FADD.FTZ R139, -R44, R139 ;  /* 0x0000008b2c8b7221 */ /* 0x000fe20000010100 */
[----:B---34-:R-:W-:Y:S01]  /*3cb0*/  FMUL.FTZ R5, R58, R129 ;  /* 0x000000813a057220 */ /* 0x018fe20000410000 */
[----:B------:R-:W-:Y:S01]  /*3cc0*/  FMUL.FTZ R106, R126, R115 ;  /* 0x000000737e6a7220 */ /* 0x000fe20000410000 */
[----:B------:R-:W-:Y:S06]  /*3cd0*/  @!P2 BRA `(.L_x_18162) ;  /* 0x000000000004a947 */ /* 0x000fec0003800000 */
[----:B0-----:R3:W-:Y:S02]  /*3ce0*/  REDG.E.ADD.F32.FTZ.RN.STRONG.GPU desc[UR16][R36.64+0x200], R7 ;  /* 0x00020007240079a6 */ /* 0x0017e4000c12f310 */
.L_x_18162:
[----:B------:R-:W-:Y:S05]  /*3cf0*/  BSYNC.RECONVERGENT B0 ;  /* 0x0000000000007941 */ /* 0x000fea0003800200 */
.L_x_18161:
[-C--:B0--3--:R-:W-:Y:S01]  /*3d00*/  FFMA.FTZ R7, R139, R5.reuse, -R106 ;  /* 0x000000058b077223 */ /* 0x089fe2000001086a */
[----:B------:R-:W-:Y:S01]  /*3d10*/  FMUL.FTZ R106, R126, R5 ;  /* 0x000000057e6a7220 */ /* 0x000fe20000410000 */
[----:B------:R-:W-:Y:S01]  /*3d20*/  BSSY.RECONVERGENT B0, `(.L_x_18163) ;  /* 0x0000004000007945 */ /* 0x000fe20003800200 */
[----:B------:R0:W3:Y:S03]  /*3d30*/  LDS R5, [R78+0x490] ;  /* 0x000490004e057984 */ /* 0x0000e60000000800 */
[----:B------:R-:W-:Y:S05]  /*3d40*/  @!P3 BRA `(.L_x_18164) ;  /* 0x000000000004b947 */ /* 0x000fea0003800000 */
[----:B---3--:R4:W-:Y:S02]  /*3d50*/  REDG.E.ADD.F32.FTZ.RN.STRONG.GPU desc[UR16][R36.64+0x280], R5 ;  /* 0x00028005240079a6 */ /* 0x0089e4000c12f310 */
.L_x_18164:
[----:B------:R-:W-:Y:S05]  /*3d60*/  BSYNC.RECONVERGENT B0 ;  /* 0x0000000000007941 */ /* 0x000fea0003800200 */
.L_x_18163:
[----:B------:R0:W0:Y:S01]  /*3d70*/  LDS R125, [R77+0x510] ;  /* 0x000510004d7d7984 */ /* 0x0000220000000800 */
[----:B------:R-:W-:Y:S01]  /*3d80*/  BSSY.RECONVERGENT B0, `(.L_x_18165) ;  /* 0x0000004000007945 */ /* 0x000fe20003800200 */
[----:B---34-:R-:W-:-:S03]  /*3d90*/  FFMA.FTZ R5, R139, R115, R106 ;  /* 0x000000738b057223 */ /* 0x018fc6000001006a */
[----:B------:R-:W-:Y:S05]  /*3da0*/  @!P4 BRA `(.L_x_18166) ;  /* 0x000000000004c947 */ /* 0x000fea0003800000 */
[----:B0-----:R3:W-:Y:S02]  /*3db0*/  REDG.E.ADD.F32.FTZ.RN.STRONG.GPU desc[UR16][R36.64+0x300], R125 ;  /* 0x0003007d240079a6 */ /* 0x0017e4000c12f310 */
.L_x_18166:
[----:B------:R-:W-:Y:S05]  /*3dc0*/  BSYNC.RECONVERGENT B0 ;  /* 0x0000000000007941 */ /* 0x000fea0003800200 */
.L_x_18165:
[----:B------:R-:W-:Y:S01]  /*3dd0*/  FADD.FTZ R4, R4, R5 ;  /* 0x0000000504047221 */ /* 0x000fe20000010000 */
[----:B------:R-:W-:Y:S01]  /*3de0*/  BSSY.RECONVERGENT B0, `(.L_x_18167) ;  /* 0x0000004000007945 */ /* 0x000fe20003800200 */
[----:B------:R4:W0:Y:S03]  /*3df0*/  LDS R5, [R76+0x590] ;  /* 0x000590004c057984 */ /* 0x0008260000000800 */
[----:B------:R-:W-:Y:S05]  /*3e00*/  @!P5 BRA `(.L_x_18168) ;  /* 0x000000000004d947 */ /* 0x000fea0003800000 */
[----:B0-----:R0:W-:Y:S02]  /*3e10*/  REDG.E.ADD.F32.FTZ.RN.STRONG.GPU desc[UR16][R36.64+0x380], R5 ;  /* 0x00038005240079a6 */ /* 0x0011e4000c12f310 */
.L_x_18168:
[----:B------:R-:W-:Y:S05]  /*3e20*/  BSYNC.RECONVERGENT B0 ;  /* 0x0000000000007941 */ /* 0x000fea0003800200 */
.L_x_18167:
[----:B0-----:R-:W-:Y:S01]  /*3e30*/  FADD.FTZ R5, R6, R7 ;  /* 0x0000000706057221 */ /* 0x001fe20000010000 */
[C---:B------:R-:W-:Y:S01]  /*3e40*/  FFMA.FTZ R6, R50.reuse, R141, R137 ;  /* 0x0000008d32067223 */ /* 0x040fe20000010089 */
[----:B------:R-:W-:Y:S01]  /*3e50*/  FFMA.FTZ R7, -R50, R116, R133 ;  /* 0x0000007432077223 */ /* 0x000fe20000010185 */
[----:B--23--:R-:W0:Y:S01]  /*3e60*/  SHFL.DOWN PT, R37, R4, 0x1, 0x1f ;  /* 0x08201f0004257f89 */ /* 0x00ce2200000e0000 */
[----:B------:R-:W-:Y:S01]  /*3e70*/  ISETP.GT.AND P1, PT, R70, 0x1e, PT ;  /* 0x0000001e4600780c */ /* 0x000fe20003f24270 */
[----:B------:R-:W-:Y:S01]  /*3e80*/  FADD.FTZ R56, R40, R56 ;  /* 0x0000003828387221 */ /* 0x000fe20000010000 */
[----:B------:R-:W-:Y:S01]  /*3e90*/  ISETP.GT.AND P2, PT, R70, 0xf, PT ;  /* 0x0000000f4600780c */ /* 0x000fe20003f44270 */
[----:B------:R-:W2:Y:S01]  /*3ea0*/  SHFL.DOWN PT, R36, R5, 0x1, 0x1f ;  /* 0x08201f0005247f89 */ /* 0x000ea200000e0000 */
[----:B------:R-:W-:Y:S01]  /*3eb0*/  BSSY.RECONVERGENT B0, `(.L_x_18169) ;  /* 0x000003b000007945 */ /* 0x000fe20003800200 */
[----:B------:R-:W-:Y:S01]  /*3ec0*/  FADD.FTZ R54, R115, R54 ;  /* 0x0000003673367221 */ /* 0x000fe20000010000 */
[----:B------:R-:W-:Y:S01]  /*3ed0*/  FMUL.FTZ R115, R33, R119 ;  /* 0x0000007721737220 */ /* 0x000fe20000410000 */
[----:B------:R-:W3:Y:S04]  /*3ee0*/  SHFL.DOWN PT, R125, R6, 0x1, 0x1f ;  /* 0x08201f00067d7f89 */ /* 0x000ee800000e0000 */
[----:B------:R-:W5:Y:S02]  /*3ef0*/  SHFL.DOWN PT, R106, R7, 0x1, 0x1f ;  /* 0x08201f00076a7f89 */ /* 0x000f6400000e0000 */
[----:B0-----:R-:W-:Y:S01]  /*3f00*/  @!P1 FADD.FTZ R4, R4, R37 ;  /* 0x0000002504049221 */ /* 0x001fe20000010000 */
[----:B--2---:R-:W-:-:S04]  /*3f10*/  @!P1 FADD.FTZ R5, R5, R36 ;  /* 0x0000002405059221 */ /* 0x004fc80000010000 */
[----:B------:R-:W0:Y:S01]  /*3f20*/  SHFL.DOWN PT, R37, R4, 0x2, 0x1f ;  /* 0x08401f0004257f89 */ /* 0x000e2200000e0000 */
[----:B---3--:R-:W-:-:S03]  /*3f30*/  @!P1 FADD.FTZ R6, R6, R125 ;  /* 0x0000007d06069221 */ /* 0x008fc60000010000 */
[----:B------:R-:W2:Y:S01]  /*3f40*/  SHFL.DOWN PT, R36, R5, 0x2, 0x1f ;  /* 0x08401f0005247f89 */ /* 0x000ea200000e0000 */
[----:B-----5:R-:W-:-:S03]  /*3f50*/  @!P1 FADD.FTZ R7, R7, R106 ;  /* 0x0000006a07079221 */ /* 0x020fc60000010000 */
[----:B------:R-:W3:Y:S01]  /*3f60*/  SHFL.DOWN PT, R125, R6, 0x2, 0x1f ;  /* 0x08401f00067d7f89 */ /* 0x000ee200000e0000 */
[----:B------:R-:W-:-:S03]  /*3f70*/  ISETP.GT.AND P1, PT, R70, 0x1d, PT ;  /* 0x0000001d4600780c */ /* 0x000fc60003f24270 */
[----:B------:R-:W5:Y:S10]  /*3f80*/  SHFL.DOWN PT, R106, R7, 0x2, 0x1f ;  /* 0x08401f00076a7f89 */ /* 0x000f7400000e0000 */
        /* <DEDUP_REMOVED lines=10> */
[----:B------:R-:W-:Y:S01]  /*4030*/  FMUL.FTZ R37, R33, R129 ;  /* 0x0000008121257220 */ /* 0x000fe20000410000 */
[----:B--2---:R-:W-:-:S03]  /*4040*/  @!P1 FADD.FTZ R5, R5, R36 ;  /* 0x0000002405059221 */ /* 0x004fc60000010000 */
[----:B------:R-:W-:Y:S01]  /*4050*/  FFMA.FTZ R36, R32, R127, R37 ;  /* 0x0000007f20247223 */ /* 0x000fe20000010025 */
[----:B------:R-:W-:Y:S01]  /*4060*/  FMUL.FTZ R37, R33, R117 ;  /* 0x0000007521257220 */ /* 0x000fe20000410000 */
[----:B---3--:R-:W-:Y:S01]  /*4070*/  @!P1 FADD.FTZ R6, R6, R125 ;  /* 0x0000007d06069221 */ /* 0x008fe20000010000 */
[----:B------:R-:W0:Y:S01]  /*4080*/  SHFL.DOWN PT, R108, R5, 0x8, 0x1f ;  /* 0x09001f00056c7f89 */ /* 0x000e2200000e0000 */
[----:B------:R-:W-:Y:S01]  /*4090*/  FMUL.FTZ R139, R139, R36 ;  /* 0x000000248b8b7220 */ /* 0x000fe20000410000 */
[----:B------:R-:W-:Y:S01]  /*40a0*/  FFMA.FTZ R36, R32, R39, R37 ;  /* 0x0000002720247223 */ /* 0x000fe20000010025 */
[----:B-----5:R-:W-:Y:S01]  /*40b0*/  @!P1 FADD.FTZ R7, R7, R106 ;  /* 0x0000006a07079221 */ /* 0x020fe20000010000 */
[----:B------:R-:W2:Y:S01]  /*40c0*/  SHFL.DOWN PT, R125, R4, 0x8, 0x1f ;  /* 0x09001f00047d7f89 */ /* 0x000ea200000e0000 */
[----:B------:R-:W-:Y:S01]  /*40d0*/  ISETP.GT.AND P1, PT, R70, 0x17, PT ;  /* 0x000000174600780c */ /* 0x000fe20003f24270 */
[----:B------:R-:W-:Y:S01]  /*40e0*/  FMUL.FTZ R106, R33, R127 ;  /* 0x0000007f216a7220 */ /* 0x000fe20000410000 */
[----:B------:R-:W-:Y:S01]  /*40f0*/  FMUL.FTZ R112, R135, R36 ;  /* 0x0000002487707220 */ /* 0x000fe20000410000 */
[----:B------:R-:W3:Y:S02]  /*4100*/  SHFL.DOWN PT, R133, R6, 0x8, 0x1f ;  /* 0x09001f0006857f89 */ /* 0x000ee400000e0000 */
[----:B------:R-:W-:Y:S01]  /*4110*/  FFMA.FTZ R129, R32, R129, -R106 ;  /* 0x0000008120817223 */ /* 0x000fe2000001086a */
[----:B------:R-:W-:Y:S01]  /*4120*/  FMUL.FTZ R106, R33, R39 ;  /* 0x00000027216a7220 */ /* 0x000fe20000410000 */
[----:B------:R-:W5:Y:S02]  /*4130*/  SHFL.DOWN PT, R114, R7, 0x8, 0x1f ;  /* 0x09001f0007727f89 */ /* 0x000f6400000e0000 */
[----:B------:R-:W-:Y:S01]  /*4140*/  FFMA.FTZ R126, R126, R129, R139 ;  /* 0x000000817e7e7223 */ /* 0x000fe2000001008b */
[----:B------:R-:W-:-:S03]  /*4150*/  FFMA.FTZ R110, R32, R117, -R106 ;  /* 0x00000075206e7223 */ /* 0x000fc6000001086a */
[----:B------:R-:W-:Y:S01]  /*4160*/  FFMA.FTZ R126, R59, R127, R126 ;  /* 0x0000007f3b7e7223 */ /* 0x000fe2000001007e */
        /* <DEDUP_REMOVED lines=15> */
.L_x_18170:
[----:B------:R-:W-:Y:S05]  /*4260*/  BSYNC.RECONVERGENT B0 ;  /* 0x0000000000007941 */ /* 0x000fea0003800200 */
.L_x_18169:
[C---:B---3--:R-:W-:Y:S01]  /*4270*/  FMUL.FTZ R37, R33.reuse, R123 ;  /* 0x0000007b21257220 */ /* 0x048fe20000410000 */
[CC--:B------:R-:W-:Y:S01]  /*4280*/  FMUL.FTZ R108, R33.reuse, R122.reuse ;  /* 0x0000007a216c7220 */ /* 0x0c0fe20000410000 */
[C---:B------:R-:W-:Y:S01]  /*4290*/  FFMA.FTZ R106, R32.reuse, R122, R115 ;  /* 0x0000007a206a7223 */ /* 0x040fe20000010073 */
[-C--:B0-----:R-:W-:Y:S01]  /*42a0*/  FMUL.FTZ R40, R33, R124.reuse ;  /* 0x0000007c21287220 */ /* 0x081fe20000410000 */
[----:B--2---:R-:W-:Y:S01]  /*42b0*/  FFMA.FTZ R36, R32, R124, R37 ;  /* 0x0000007c20247223 */ /* 0x004fe20000010025 */
        /* <DEDUP_REMOVED lines=30> */
.L_x_18172:
[----:B------:R-:W-:Y:S05]  /*44a0*/  BSYNC.RECONVERGENT B0 ;  /* 0x0000000000007941 */ /* 0x000fea0003800200 */
.L_x_18171:
[----:B------:R-:W-:-:S04]  /*44b0*/  UIADD3 UR4, UPT, UPT, UR4, 0x1, URZ ;  /* 0x0000000104047890 */ /* 0x000fc8000fffe0ff */
[----:B------:R-:W-:-:S09]  /*44c0*/  UISETP.GE.AND UP0, UPT, UR4, UR9, UPT ;  /* 0x000000090400728c */ /* 0x000fd2000bf06270 */
[----:B------:R-:W-:Y:S05]  /*44d0*/  BRA.U !UP0, `(.L_x_18173) ;  /* 0xffffffd5083c7547 */ /* 0x000fea000b83ffff */
.L_x_18139:
[----:B------:R-:W2:Y:S01]  /*44e0*/  F2F.F16.F32 R2, R55 ;  /* 0x0000003700027304 */ /* 0x000ea20000200800 */
[----:B------:R-:W-:Y:S01]  /*44f0*/  BAR.SYNC.DEFER_BLOCKING 0x0 ;  /* 0x0000000000007b1d */ /* 0x000fe20000010000 */
[----:B------:R-:W-:Y:S01]  /*4500*/  MOV R22, R18 ;  /* 0x0000001200167202 */ /* 0x000fe20000000f00 */
[----:B------:R-:W-:Y:S01]  /*4510*/  HFMA2 R23, -RZ, RZ, 0, 0 ;  /* 0x00000000ff177431 */ /* 0x000fe200000001ff */
[----:B------:R-:W-:Y:S02]  /*4520*/  IADD3 R93, P1, PT, R93, -0x200, RZ ;  /* 0xfffffe005d5d7810 */ /* 0x000fe40007f3e0ff */
[----:B------:R-:W-:-:S03]  /*4530*/  IADD3 R94, P2, PT, R94, -0x100, RZ ;  /* 0xffffff005e5e7810 */ /* 0x000fc60007f5e0ff */
[----:B------:R-:W3:Y:S01]  /*4540*/  LDC.64 R24, c[0x0][0x4f8] ;  /* 0x00013e00ff187b82 */ /* 0x000ee20000000a00 */
[----:B------:R-:W-:Y:S01]  /*4550*/  F2F.F16.F32 R56, R56 ;  /* 0x0000003800387304 */ /* 0x000fe20000200800 */
[----:B------:R-:W5:Y:S01]  /*4560*/  LDCU.64 UR6, c[0x0][0x500] ;  /* 0x0000a000ff0677ac */ /* 0x000f620008000a00 */
[----:B------:R-:W-:Y:S02]  /*4570*/  IADD3 R96, P3, PT, R96, -0x100, RZ ;  /* 0xffffff0060607810 */ /* 0x000fe40007f7e0ff */
[----:B------:R-:W-:Y:S02]  /*4580*/  IADD3 R98, P4, PT, R98, -0x100, RZ ;  /* 0xffffff0062627810 */ /* 0x000fe40007f9e0ff */
[----:B------:R-:W-:Y:S01]  /*4590*/  IADD3.X R91, PT, PT, R91, -0x1, RZ, P1, !PT ;  /* 0xffffffff5b5b7810 */ /* 0x000fe20000ffe4ff */
[----:B--2---:R-:W-:Y:S01]  /*45a0*/  IMAD.WIDE.U32 R2, R2, 0x10000, RZ ;  /* 0x0001000002027825 */ /* 0x004fe200078e00ff */
[----:B0-----:R-:W0:Y:S01]  /*45b0*/  F2F.F16.F32 R5, R54 ;  /* 0x0000003600057304 */ /* 0x001e220000200800 */
[----:B------:R-:W2:Y:S01]  /*45c0*/  LDC.64 R26, c[0x0][0x550] ;  /* 0x00015400ff1a7b82 */ /* 0x000ea20000000a00 */
[----:B------:R-:W-:-:S02]  /*45d0*/  IADD3.X R95, PT, PT, R95, -0x1, RZ, P2, !PT ;  /* 0xffffffff5f5f7810 */ /* 0x000fc400017fe4ff */
[----:B------:R-:W-:Y:S02]  /*45e0*/  IADD3.X R97, PT, PT, R97, -0x1, RZ, P3, !PT ;  /* 0xffffffff61617810 */ /* 0x000fe40001ffe4ff */
[----:B------:R-:W-:Y:S02]  /*45f0*/  IADD3.X R99, PT, PT, R99, -0x1, RZ, P4, !PT ;  /* 0xffffffff63637810 */ /* 0x000fe400027fe4ff */
[----:B------:R-:W1:Y:S01]  /*4600*/  F2F.F16.F32 R57, R57 ;  /* 0x0000003900397304 */ /* 0x000e620000200800 */
[----:B0-----:R-:W-:-:S07]  /*4610*/  PRMT R5, R56, 0x5410, R5 ;  /* 0x0000541038057816 */ /* 0x001fce0000000005 */
[----:B------:R-:W0:Y:S01]  /*4620*/  F2F.F16.F32 R0, R66 ;  /* 0x0000004200007304 */ /* 0x000e220000200800 */
[----:B------:R-:W-:Y:S01]  /*4630*/  LOP3.LUT R7, R5, R3, RZ, 0xfc, !PT ;  /* 0x0000000305077212 */ /* 0x000fe200078efcff */
[----:B---3--:R-:W-:Y:S01]  /*4640*/  IMAD.WIDE.U32 R4, R24, UR18, R22 ;  /* 0x0000001218047c25 */ /* 0x008fe2000f8e0016 */
[----:B-1----:R-:W-:-:S05]  /*4650*/  LOP3.LUT R6, R2, R57, RZ, 0xfc, !PT ;  /* 0x0000003902067212 */ /* 0x002fca00078efcff */
[----:B------:R-:W-:Y:S01]  /*4660*/  F2F.F16.F32 R19, R65 ;  /* 0x0000004100137304 */ /* 0x000fe20000200800 */
[----:B------:R-:W-:Y:S01]  /*4670*/  IMAD R5, R25, UR18, R5 ;  /* 0x0000001219057c24 */ /* 0x000fe2000f8e0205 */
[----:B------:R5:W-:Y:S01]  /*4680*/  STS.64 [R73], R6 ;  /* 0x0000000649007388 */ /* 0x000be20000000a00 */
[----:B------:R-:W-:-:S03]  /*4690*/  NOP ;  /* 0x0000000000007918 */ /* 0x000fc60000000000 */
[----:B------:R-:W1:Y:S02]  /*46a0*/  LDS.64 R2, [R73] ;  /* 0x0000000049027984 */ /* 0x000e640000000a00 */
[----:B------:R-:W3:Y:S01]  /*46b0*/  F2F.F16.F32 R20, R63 ;  /* 0x0000003f00147304 */ /* 0x000ee20000200800 */
[----:B-----5:R-:W-:-:S07]  /*46c0*/  IMAD.WIDE.U32 R6, R113, UR6, R4 ;  /* 0x0000000671067c25 */ /* 0x020fce000f8e0004 */
[----:B------:R5:W4:Y:S01]  /*46d0*/  F2F.F16.F32 R25, R67 ;  /* 0x0000004300197304 */ /* 0x000b220000200800 */
[----:B------:R-:W-:Y:S01]  /*46e0*/  IMAD R7, R113, UR7, R7 ;  /* 0x0000000771077c24 */ /* 0x000fe2000f8e0207 */
[----:B--2---:R-:W-:Y:S01]  /*46f0*/  LEA R18, P0, R6, R26, 0x1 ;  /* 0x0000001a06127211 */ /* 0x004fe200078008ff */
[----:B0-----:R-:W-:Y:S01]  /*4700*/  IMAD.WIDE.U32 R4, R0, 0x10000, RZ ;  /* 0x0001000000047825 */ /* 0x001fe200078e00ff */
[----:B------:R-:W0:Y:S01]  /*4710*/  LDCU.64 UR6, c[0x0][0x520] ;  /* 0x0000a400ff0677ac */ /* 0x000e220008000a00 */
[----:B---3--:R-:W-:Y:S02]  /*4720*/  PRMT R21, R19, 0x5410, R20 ;  /* 0x0000541013157816 */ /* 0x008fe40000000014 */
[----:B------:R-:W-:Y:S01]  /*4730*/  LEA.HI.X R19, R6, R27, R7, 0x1, P0 ;  /* 0x0000001b06137211 */ /* 0x000fe200000f0c07 */
[----:B-----5:R-:W-:Y:S01]  /*4740*/  FADD.FTZ R67, R92, R67 ;  /* 0x000000435c437221 */ /* 0x020fe20000010000 */
[----:B------:R-:W-:Y:S01]  /*4750*/  LOP3.LUT R21, R21, R5, RZ, 0xfc, !PT ;  /* 0x0000000515157212 */ /* 0x000fe200078efcff */
[----:B------:R-:W2:Y:S02]  /*4760*/  LDC.64 R26, c[0x0][0x560] ;  /* 0x00015800ff1a7b82 */ /* 0x000ea40000000a00 */
[----:B------:R-:W-:Y:S01]  /*4770*/  FADD.FTZ R66, R67, R66 ;  /* 0x0000004243427221 */ /* 0x000fe20000010000 */
[----:B----4-:R-:W-:Y:S01]  /*4780*/  LOP3.LUT R20, R4, R25, RZ, 0xfc, !PT ;  /* 0x0000001904147212 */ /* 0x010fe200078efcff */
[----:B------:R-:W-:-:S04]  /*4790*/  IMAD.WIDE.U32 R4, R85, 0x8, R18 ;  /* 0x0000000855047825 */ /* 0x000fc800078e0012 */
[----:B------:R-:W-:Y:S01]  /*47a0*/  FADD.FTZ R66, R66, R65 ;  /* 0x0000004142427221 */ /* 0x000fe20000010000 */
[----:B------:R-:W3:Y:S03]  /*47b0*/  LDC.64 R24, c[0x0][0x518] ;  /* 0x00014600ff187b82 */ /* 0x000ee60000000a00 */
[----:B------:R-:W-:Y:S01]  /*47c0*/  FADD.FTZ R92, R66, R63 ;  /* 0x0000003f425c7221 */ /* 0x000fe20000010000 */
[----:B-1----:R2:W-:Y:S04]  /*47d0*/  STG.E.64 desc[UR16][R4.64], R2 ;  /* 0x0000000204007986 */ /* 0x0025e8000c101b10 */
[----:B------:R-:W-:Y:S01]  /*47e0*/  BAR.SYNC.DEFER_BLOCKING 0x0 ;  /* 0x0000000000007b1d */ /* 0x000fe20000010000 */
[----:B---3--:R-:W-:-:S04]  /*47f0*/  IMAD.WIDE.U32 R18, R24, UR18, R22 ;  /* 0x0000001218127c25 */ /* 0x008fc8000f8e0016 */
[----:B------:R-:W-:Y:S02]  /*4800*/  IMAD R19, R25, UR18, R19 ;  /* 0x0000001219137c24 */ /* 0x000fe4000f8e0213 */
[----:B0-----:R-:W-:-:S04]  /*4810*/  IMAD.WIDE.U32 R18, R113, UR6, R18 ;  /* 0x0000000671127c25 */ /* 0x001fc8000f8e0012 */
[----:B------:R-:W-:Y:S01]  /*4820*/  IMAD R0, R113, UR7, R19 ;  /* 0x0000000771007c24 */ /* 0x000fe2000f8e0213 */
[----:B--2---:R-:W-:Y:S01]  /*4830*/  LEA R2, P0, R18, R26, 0x1 ;  /* 0x0000001a12027211 */ /* 0x004fe200078008ff */
        /* <DEDUP_REMOVED lines=9> */
.L_x_18137:
        /* <DEDUP_REMOVED lines=34> */
.L_x_18176:
[----:B------:R-:W-:Y:S05]  /*4af0*/  BSYNC.RECONVERGENT B0 ;  /* 0x0000000000007941 */ /* 0x000fea0003800200 */
.L_x_18175:
        /* <DEDUP_REMOVED lines=26> */
.L_x_18178:
[----:B------:R-:W-:Y:S05]  /*4ca0*/  BSYNC.RECONVERGENT B0 ;  /* 0x0000000000007941 */ /* 0x000fea0003800200 */
.L_x_18177:
        /* <DEDUP_REMOVED lines=10> */
.L_x_18180:
[----:B------:R-:W-:Y:S02]  /*4d50*/  LEA R0, R11, UR4, 0x3 ;  /* 0x000000040b007c11 */ /* 0x000fe4000f8e18ff */
[----:B012---:R-:W-:Y:S02]  /*4d60*/  SHF.R.S32.HI R2, RZ, 0x1f, R11 ;  /* 0x0000001fff027819 */ /* 0x007fe4000001140b */
[----:B-----5:R-:W-:Y:S01]  /*4d70*/  MOV R104, R12 ;  /* 0x0000000c00687202 */ /* 0x020fe20000000f00 */
        /* <DEDUP_REMOVED lines=23> */
.L_x_18179:
[----:B------:R-:W-:Y:S05]  /*4ef0*/  EXIT ;  /* 0x000000000000794d */ /* 0x000fea0003800000 */
.L_x_18181:
        /* <DEDUP_REMOVED lines=16> */
.L_x_18812:


//--------------------- .text._Z25selective_scan_bwd_kernelI32Selective_Scan_bwd_kernel_traitsILi32ELi4ELb1ELb0ELb1ELb1ELb0EN3c104HalfENS1_7complexIfEEEEv12SSMParamsBwd --------------------------
	.section	.text._Z25selective_scan_bwd_kernelI32Selective_Scan_bwd_kernel_traitsILi32ELi4ELb1ELb0ELb1ELb1ELb0EN3c104HalfENS1_7complexIfEEEEv12SSMParamsBwd,"ax",@progbits
	.align	128
        .global         _Z25selective_scan_bwd_kernelI32Selective_Scan_bwd_kernel_traitsILi32ELi4ELb1ELb0ELb1ELb1ELb0EN3c104HalfENS1_7complexIfEEEEv12SSMParamsBwd
        .type           _Z25selective_scan_bwd_kernelI32Selective_Scan_bwd_kernel_traitsILi32ELi4ELb1ELb0ELb1ELb1ELb0EN3c104HalfENS1_7complexIfEEEEv12SSMParamsBwd,@function
        .size           _Z25selective_scan_bwd_kernelI32Selective_Scan_bwd_kernel_traitsILi32ELi4ELb1ELb0ELb1ELb1ELb0EN3c104HalfENS1_7complexIfEEEEv12SSMParamsBwd,(.L_x_18813 - _Z25selective_scan_bwd_kernelI32Selective_Scan_bwd_kernel_traitsILi32ELi4ELb1ELb0ELb1ELb1ELb0EN3c104HalfENS1_7complexIfEEEEv12SSMParamsBwd)
        .other          _Z25selective_scan_bwd_kernelI32Selective_Scan_bwd_kernel_traitsILi32ELi4ELb1ELb0ELb1ELb1ELb0EN3c104HalfENS1_7complexIfEEEEv12SSMParamsBwd,@"STO_CUDA_ENTRY STV_DEFAULT"
_Z25selective_scan_bwd_kernelI32Selective_Scan_bwd_kernel_traitsILi32ELi4ELb1ELb0ELb1ELb1ELb0EN3c104HalfENS1_7complexIfEEEEv12SSMParamsBwd:
.text._Z25selective_scan_bwd_kernelI32Selective_Scan_bwd_kernel_traitsILi32ELi4ELb1ELb0ELb1ELb1ELb0EN3c104HalfENS1_7complexIfEEEEv12SSMParamsBwd:
        /* <DEDUP_REMOVED lines=181> */
.L_x_18226:
[----:B------:R-:W-:Y:S01]  /*0b50*/  BAR.SYNC.DEFER_BLOCKING 0x0 ;  /* 0x0000000000007b1d */ /* 0x000fe20000010000 */
[----:B0-----:R-:W-:-:S06]  /*0b60*/  IMAD.WIDE.U32 R2, R85, 0x8, R98 ;  /* 0x0000000855027825 */ /* 0x001fcc00078e0062 */
[----:B------:R-:W2:Y:S01]  /*0b70*/  LDG.E.64 R2, desc[UR16][R2.64] ;  /* 0x0000001002027981 */ /* 0x000ea2000c1e1b00 */
[----:B------:R-:W0:Y:S01]  /*0b80*/  S2UR UR6, SR_CgaCtaId ;  /* 0x00000000000679c3 */ /* 0x000e220000008800 */
[----:B------:R-:W-:Y:S01]  /*0b90*/  UMOV UR4, 0x400 ;  /* 0x0000040000047882 */ /* 0x000fe20000000000 */
[----:B------:R-:W-:Y:S01]  /*0ba0*/  IMAD.WIDE.U32 R18, R85, 0x8, R96 ;  /* 0x0000000855127825 */ /* 0x000fe200078e0060 */
[----:B------:R-:W1:Y:S01]  /*0bb0*/  S2R R72, SR_LANEID ;  /* 0x0000000000487919 */ /* 0x000e620000000000 */
[----:B0-----:R-:W-:-:S06]  /*0bc0*/  ULEA UR4, UR6, UR4, 0x18 ;  /* 0x0000000406047291 */ /* 0x001fcc000f8ec0ff */
[----:B-1----:R-:W-:-:S05]  /*0bd0*/  LEA R71, R72, UR4, 0x3 ;  /* 0x0000000448477c11 */ /* 0x002fca000f8e18ff */
        /* <DEDUP_REMOVED lines=8> */
[----:B------:R-:W1:Y:S01]  /*0c60*/  LDS.64 R22, [R71] ;  /* 0x0000000047167984 */ /* 0x000e620000000a00 */
[----:B------:R-:W-:Y:S06]  /*0c70*/  BAR.SYNC.DEFER_BLOCKING 0x0 ;  /* 0x0000000000007b1d */ /* 0x000fec0000010000 */
[----:B------:R-:W2:Y:S01]  /*0c80*/  LDG.E.64 R6, desc[UR16][R6.64] ;  /* 0x0000001006067981 */ /* 0x000ea2000c1e1b00 */
[----:B------:R-:W-:Y:S01]  /*0c90*/  BSSY.RECONVERGENT B0, `(.L_x_18183) ;  /* 0x0000036000007945 */ /* 0x000fe20003800200 */
[----:B0-----:R-:W-:Y:S01]  /*0ca0*/  HADD2.F32 R66, -RZ, R62.H0_H0 ;  /* 0x2000003eff427230 */ /* 0x001fe20000004100 */
[--C-:B------:R-:W-:Y:S01]  /*0cb0*/  SHF.R.U64 R62, R62, 0x10, R63.reuse ;  /* 0x000000103e3e7819 */ /* 0x100fe2000000123f */
[----:B------:R-:W-:Y:S01]  /*0cc0*/  HADD2.F32 R65, -RZ, R63.H0_H0 ;  /* 0x2000003fff417230 */ /* 0x000fe20000004100 */
[----:B------:R-:W-:Y:S01]  /*0cd0*/  SHF.R.U32.HI R58, RZ, 0x10, R63 ;  /* 0x00000010ff3a7819 */ /* 0x000fe2000001163f */
[----:B-1----:R-:W-:Y:S01]  /*0ce0*/  HADD2.F32 R69, -RZ, R22.H0_H0 ;  /* 0x20000016ff457230 */ /* 0x002fe20000004100 */
[--C-:B------:R-:W-:Y:S01]  /*0cf0*/  SHF.R.U64 R67, R22, 0x10, R23.reuse ;  /* 0x0000001016437819 */ /* 0x100fe20000001217 */
[----:B------:R-:W-:Y:S01]  /*0d00*/  HADD2.F32 R5, -RZ, R23.H0_H0 ;  /* 0x20000017ff057230 */ /* 0x000fe20000004100 */
[----:B------:R-:W-:-:S02]  /*0d10*/  SHF.R.U32.HI R21, RZ, 0x10, R23 ;  /* 0x00000010ff157819 */ /* 0x000fc40000011617 */
[--C-:B-----5:R-:W-:Y:S01]  /*0d20*/  FADD.FTZ R69, R69, R100.reuse ;  /* 0x0000006445457221 */ /* 0x120fe20000010000 */
[----:B------:R-:W-:Y:S02]  /*0d30*/  HADD2.F32 R67, -RZ, R67.H0_H0 ;  /* 0x20000043ff437230 */ /* 0x000fe40000004100 */
[--C-:B------:R-:W-:Y:S01]  /*0d40*/  FADD.FTZ R70, R5, R100.reuse ;  /* 0x0000006405467221 */ /* 0x100fe20000010000 */
[----:B------:R-:W-:Y:S01]  /*0d50*/  HADD2.F32 R21, -RZ, R21.H0_H0 ;  /* 0x20000015ff157230 */ /* 0x000fe20000004100 */
[----:B------:R-:W-:Y:S01]  /*0d60*/  FSETP.GTU.FTZ.AND P2, PT, R69, 20, PT ;  /* 0x41a000004500780b */ /* 0x000fe20003f5c000 */
[--C-:B------:R-:W-:Y:S02]  /*0d70*/  FADD.FTZ R67, R67, R100.reuse ;  /* 0x0000006443437221 */ /* 0x100fe40000010000 */
[----:B------:R-:W-:Y:S01]  /*0d80*/  FSETP.GTU.FTZ.AND P0, PT, R70, 20, PT ;  /* 0x41a000004600780b */ /* 0x000fe20003f1c000 */
[----:B------:R-:W-:Y:S02]  /*0d90*/  FADD.FTZ R68, R21, R100 ;  /* 0x0000006415447221 */ /* 0x000fe40000010000 */
[----:B------:R-:W-:-:S03]  /*0da0*/  FSETP.GTU.FTZ.AND P3, PT, R67, 20, PT ;  /* 0x41a000004300780b */ /* 0x000fc60003f7c000 */
        /* <DEDUP_REMOVED lines=36> */
.L_x_18184:
[----:B------:R-:W-:Y:S05]  /*0ff0*/  BSYNC.RECONVERGENT B0 ;  /* 0x0000000000007941 */ /* 0x000fea0003800200 */
.L_x_18183:
        /* <DEDUP_REMOVED lines=32> */
.L_x_18186:
[----:B------:R-:W-:Y:S05]  /*1200*/  BSYNC.RECONVERGENT B0 ;  /* 0x0000000000007941 */ /* 0x000fea0003800200 */
.L_x_18185:
        /* <DEDUP_REMOVED lines=32> */
.L_x_18188:
[----:B------:R-:W-:Y:S05]  /*1410*/  BSYNC.RECONVERGENT B0 ;  /* 0x0000000000007941 */ /* 0x000fea0003800200 */
.L_x_18187:
        /* <DEDUP_REMOVED lines=32> */
.L_x_18190:
[----:B------:R-:W-:Y:S05]  /*1620*/  BSYNC.RECONVERGENT B0 ;  /* 0x0000000000007941 */ /* 0x000fea0003800200 */
.L_x_18189:
[----:B------:R-:W0:Y:S01]  /*1630*/  LDCU UR6, c[0x0][0x38c] ;  /* 0x00007180ff0677ac */ /* 0x000e220008000800 */
[----:B------:R-:W-:Y:S02]  /*1640*/  HADD2.F32 R0, -RZ, R2.H0_H0 ;  /* 0x20000002ff007230 */ /* 0x000fe40000004100 */
[----:B------:R-:W-:Y:S02]  /*1650*/  HFMA2 R63, -RZ, RZ, 0, 0 ;  /* 0x00000000ff3f7431 */ /* 0x000fe400000001ff */
[----:B------:R-:W-:Y:S01]  /*1660*/  HADD2.F32 R62, -RZ, R62.H0_H0 ;  /* 0x2000003eff3e7230 */ /* 0x000fe20000004100 */
[----:B------:R-:W-:Y:S01]  /*1670*/  IADD3 R64, PT, PT, R88, -0x1, RZ ;  /* 0xffffffff58407810 */ /* 0x000fe20007ffe0ff */
[----:B------:R-:W-:Y:S02]  /*1680*/  HADD2.F32 R53, -RZ, R53.H0_H0 ;  /* 0x20000035ff357230 */ /* 0x000fe40000004100 */
[----:B------:R-:W-:Y:S01]  /*1690*/  FFMA.FTZ R2, R0, R66, R105 ;  /* 0x0000004200027223 */ /* 0x000fe20000010069 */
[----:B------:R-:W-:Y:S01]  /*16a0*/  HADD2.F32 R52, -RZ, R3.H0_H0 ;  /* 0x20000003ff347230 */ /* 0x000fe20000004100 */
[----:B------:R-:W-:Y:S01]  /*16b0*/  SHF.R.U32.HI R3, RZ, 0x10, R3 ;  /* 0x00000010ff037819 */ /* 0x000fe20000011603 */
[----:B------:R-:W-:-:S02]  /*16c0*/  HADD2.F32 R58, -RZ, R58.H0_H0 ;  /* 0x2000003aff3a7230 */ /* 0x000fc40000004100 */
[C---:B------:R-:W-:Y:S01]  /*16d0*/  FFMA.FTZ R5, R53.reuse, R62, R2 ;  /* 0x0000003e35057223 */ /* 0x040fe20000010002 */
[----:B------:R-:W-:Y:S02]  /*16e0*/  CS2R R60, SRZ ;  /* 0x00000000003c7805 */ /* 0x000fe4000001ff00 */
[----:B------:R-:W-:Y:S01]  /*16f0*/  MOV R59, RZ ;  /* 0x000000ff003b7202 */ /* 0x000fe20000000f00 */
[----:B------:R-:W-:Y:S02]  /*1700*/  HADD2.F32 R3, -RZ, R3.H0_H0 ;  /* 0x20000003ff037230 */ /* 0x000fe40000004100 */
[----:B------:R-:W-:Y:S01]  /*1710*/  FFMA.FTZ R2, R52, R65, R5 ;  /* 0x0000004134027223 */ /* 0x000fe20000010005 */
[-C--:B------:R-:W-:Y:S01]  /*1720*/  FMUL.FTZ R57, R0, R102.reuse ;  /* 0x0000006600397220 */ /* 0x080fe20000410000 */
[-C--:B------:R-:W-:Y:S01]  /*1730*/  FMUL.FTZ R56, R52, R102.reuse ;  /* 0x0000006634387220 */ /* 0x080fe20000410000 */
[-C--:B------:R-:W-:Y:S01]  /*1740*/  FMUL.FTZ R54, R53, R102.reuse ;  /* 0x0000006635367220 */ /* 0x080fe20000410000 */
[----:B0-----:R-:W-:Y:S01]  /*1750*/  UISETP.GE.AND UP0, UPT, UR6, 0x1, UPT ;  /* 0x000000010600788c */ /* 0x001fe2000bf06270 */
        /* <DEDUP_REMOVED lines=8> */
[C---:B------:R-:W-:Y:S01]  /*17e0*/  ISETP.NE.AND P0, PT, R88.reuse, 0x1, PT ;  /* 0x000000015800780c */ /* 0x040fe20003f05270 */
[----:B------:R-:W-:Y:S01]  /*17f0*/  FADD.FTZ R53, R53, R53 ;  /* 0x0000003535357221 */ /* 0x000fe20000010000 */
[----:B------:R-:W-:Y:S01]  /*1800*/  SHF.L.U32 R43, R88, 0x8, RZ ;  /* 0x00000008582b7819 */ /* 0x000fe200000006ff */
[----:B------:R-:W-:Y:S01]  /*1810*/  FADD.FTZ R52, R52, R52 ;  /* 0x0000003434347221 */ /* 0x000fe20000010000 */
[----:B------:R-:W1:Y:S01]  /*1820*/  LDC.64 R20, c[0x0][0x440] ;  /* 0x00011000ff147b82 */ /* 0x000e620000000a00 */
[----:B------:R-:W-:Y:S01]  /*1830*/  IADD3 R30, P1, PT, R3, R90, RZ ;  /* 0x0000005a031e7210 */ /* 0x000fe20007f3e0ff */
[----:B------:R-:W-:Y:S01]  /*1840*/  FMUL.FTZ R47, R66, R69 ;  /* 0x00000045422f7220 */ /* 0x000fe20000410000 */
[----:B------:R-:W-:Y:S01]  /*1850*/  IADD3 R49, PT, PT, R88, -0x2, RZ ;  /* 0xfffffffe58317810 */ /* 0x000fe20007ffe0ff */
[----:B------:R-:W-:Y:S01]  /*1860*/  FMUL.FTZ R46, R62, R67 ;  /* 0x000000433e2e7220 */ /* 0x000fe20000410000 */
[----:B------:R-:W-:Y:S01]  /*1870*/  FMUL.FTZ R45, R65, R70 ;  /* 0x00000046412d7220 */ /* 0x000fe20000410000 */
[----:B------:R-:W-:Y:S01]  /*1880*/  ISETP.EQ.AND P0, PT, R90, RZ, P0 ;  /* 0x000000ff5a00720c */ /* 0x000fe20000702270 */
[----:B------:R-:W-:Y:S01]  /*1890*/  FMUL.FTZ R44, R58, R68 ;  /* 0x000000443a2c7220 */ /* 0x000fe20000410000 */
[----:B------:R-:W2:Y:S01]  /*18a0*/  LDC.64 R22, c[0x0][0x448] ;  /* 0x00011200ff167b82 */ /* 0x000ea20000000a00 */
[----:B------:R-:W-:Y:S01]  /*18b0*/  MOV R63, RZ ;  /* 0x000000ff003f7202 */ /* 0x000fe20000000f00 */
[----:B------:R-:W3:Y:S01]  /*18c0*/  LDCU UR8, c[0x0][0x394] ;  /* 0x00007280ff0877ac */ /* 0x000ee20008000800 */
[----:B------:R-:W-:-:S02]  /*18d0*/  LOP3.LUT R43, R43, 0x100, RZ, 0xc0, !PT ;  /* 0x000001002b2b7812 */ /* 0x000fc400078ec0ff */
[C---:B------:R-:W-:Y:S01]  /*18e0*/  LOP3.LUT R120, R3.reuse, 0x100, RZ, 0xc0, !PT ;  /* 0x0000010003787812 */ /* 0x040fe200078ec0ff */
[----:B------:R-:W4:Y:S01]  /*18f0*/  LDCU UR9, c[0x0][0x38c] ;  /* 0x00007180ff0977ac */ /* 0x000f220008000800 */
[C---:B------:R-:W-:Y:S01]  /*1900*/  IADD3 R42, PT, PT, R3.reuse, R90, RZ ;  /* 0x0000005a032a7210 */ /* 0x040fe20007ffe0ff */
[----:B------:R-:W0:Y:S01]  /*1910*/  LDC.64 R80, c[0x0][0x3e0] ;  /* 0x0000f800ff507b82 */ /* 0x000e220000000a00 */
[----:B------:R-:W-:Y:S02]  /*1920*/  LEA.HI.X.SX32 R31, R3, RZ, 0x1, P1 ;  /* 0x000000ff031f7211 */ /* 0x000fe400008f0eff */
[----:B------:R-:W-:Y:S01]  /*1930*/  LEA R48, R72, UR4, 0x4 ;  /* 0x0000000448307c11 */ /* 0x000fe2000f8e20ff */
[----:B------:R-:W-:-:S04]  /*1940*/  UMOV UR4, URZ ;  /* 0x000000ff00047c82 */ /* 0x000fc80008000000 */
[----:B------:R-:W0:Y:S08]  /*1950*/  LDC.64 R24, c[0x0][0x3c0] ;  /* 0x0000f000ff187b82 */ /* 0x000e300000000a00 */
[----:B------:R-:W0:Y:S08]  /*1960*/  LDC.64 R26, c[0x0][0x3a8] ;  /* 0x0000ea00ff1a7b82 */ /* 0x000e300000000a00 */
[----:B---34-:R-:W0:Y:S02]  /*1970*/  LDC.64 R28, c[0x0][0x4f0] ;  /* 0x00013c00ff1c7b82 */ /* 0x018e240000000a00 */
.L_x_18225:
        /* <DEDUP_REMOVED lines=8> */
[----:B------:R-:W3:Y:S01]  /*1a00*/  LDG.E.64 R32, desc[UR16][R32.64] ;  /* 0x0000001020207981 */ /* 0x000ee2000c1e1b00 */
[----:B------:R-:W-:-:S04]  /*1a10*/  LEA R4, P1, R2, R93, 0x1 ;  /* 0x0000005d02047211 */ /* 0x000fc800078208ff */
[----:B------:R-:W-:-:S03]  /*1a20*/  LEA.HI.X R5, R2, R91, R3, 0x1, P1 ;  /* 0x0000005b02057211 */ /* 0x000fc600008f0c03 */
[----:B------:R-:W-:-:S05]  /*1a30*/  IMAD.WIDE.U32 R6, R75, 0x8, R4 ;  /* 0x000000084b067825 */ /* 0x000fca00078e0004 */
[----:B------:R-:W4:Y:S04]  /*1a40*/  LDG.E.64 R2, desc[UR16][R6.64] ;  /* 0x0000001006027981 */ /* 0x000f28000c1e1b00 */
        /* <DEDUP_REMOVED lines=17> */
[CC--:B------:R-:W-:Y:S01]  /*1b60*/  FMUL.FTZ R4, R33.reuse, R67.reuse ;  /* 0x0000004321047220 */ /* 0x0c0fe20000410000 */
[CC--:B------:R-:W-:Y:S01]  /*1b70*/  FMUL.FTZ R104, R38.reuse, R70.reuse ;  /* 0x0000004626687220 */ /* 0x0c0fe20000410000 */
        /* <DEDUP_REMOVED lines=11> */
[C---:B0-----:R-:W-:Y:S01]  /*1c30*/  FMUL.FTZ R3, R38.reuse, R68 ;  /* 0x0000004426037220 */ /* 0x041fe20000410000 */
[----:B------:R-:W-:Y:S01]  /*1c40*/  FMUL.FTZ R38, R38, R69 ;  /* 0x0000004526267220 */ /* 0x000fe20000410000 */
[----:B------:R-:W-:-:S04]  /*1c50*/  IADD3 R2, PT, PT, R120, UR4, RZ ;  /* 0x0000000478027c10 */ /* 0x000fc8000fffe0ff */
[----:B------:R-:W-:Y:S01]  /*1c60*/  SEL R2, R2, R87, !P1 ;  /* 0x0000005702027207 */ /* 0x000fe20004800000 */
[----:B------:R0:W-:Y:S03]  /*1c70*/  MUFU.COS R119, R106 ;  /* 0x0000006a00777308 */ /* 0x0001e60000000000 */
[----:B------:R-:W-:-:S05]  /*1c80*/  LEA R2, R2, UR6, 0x3 ;  /* 0x0000000602027c11 */ /* 0x000fca000f8e18ff */
[----:B------:R-:W3:Y:S01]  /*1c90*/  MUFU.COS R125, R108 ;  /* 0x0000006c007d7308 */ /* 0x000ee20000000000 */
[----:B0-----:R-:W-:-:S04]  /*1ca0*/  FMUL.FTZ R106, R33, R68 ;  /* 0x00000044216a7220 */ /* 0x001fc80000410000 */
[----:B------:R-:W-:-:S03]  /*1cb0*/  FMUL.RZ R118, R106, 0.15915493667125701904 ;  /* 0x3e22f9836a767820 */ /* 0x000fc6000040c000 */
[----:B------:R-:W0:Y:S08]  /*1cc0*/  MUFU.SIN R123, R108 ;  /* 0x0000006c007b7308 */ /* 0x000e300000000400 */
[----:B------:R-:W3:Y:S04]  /*1cd0*/  MUFU.EX2 R104, R104 ;  /* 0x0000006800687308 */ /* 0x000ee80000000800 */
[----:B------:R-:W4:Y:S01]  /*1ce0*/  MUFU.SIN R116, R118 ;  /* 0x0000007600747308 */ /* 0x000f220000000400 */
[----:B-1----:R-:W-:-:S02]  /*1cf0*/  HADD2.F32 R136, -RZ, R4.H1_H1 ;  /* 0x30000004ff887230 */ /* 0x002fc40000004100 */
[----:B------:R-:W-:Y:S02]  /*1d00*/  HADD2.F32 R132, -RZ, R5.H1_H1 ;  /* 0x30000005ff847230 */ /* 0x000fe40000004100 */
[----:B------:R-:W-:-:S03]  /*1d10*/  HADD2.F32 R128, -RZ, R6.H1_H1 ;  /* 0x30000006ff807230 */ /* 0x000fc60000004100 */
[----:B------:R-:W1:Y:S01]  /*1d20*/  MUFU.COS R106, R118 ;  /* 0x00000076006a7308 */ /* 0x000e620000000000 */
[----:B------:R-:W-:Y:S02]  /*1d30*/  HADD2.F32 R134, -RZ, R4.H0_H0 ;  /* 0x20000004ff867230 */ /* 0x000fe40000004100 */
[C---:B---3--:R-:W-:Y:S01]  /*1d40*/  FMUL.FTZ R110, R104.reuse, R125 ;  /* 0x0000007d686e7220 */ /* 0x048fe20000410000 */
[----:B------:R-:W-:Y:S02]  /*1d50*/  HADD2.F32 R125, -RZ, R7.H1_H1 ;  /* 0x30000007ff7d7230 */ /* 0x000fe40000004100 */
[----:B0-----:R-:W-:Y:S01]  /*1d60*/  FMUL.FTZ R108, R104, R123 ;  /* 0x0000007b686c7220 */ /* 0x001fe20000410000 */
[----:B------:R-:W-:Y:S02]  /*1d70*/  HADD2.F32 R130, -RZ, R5.H0_H0 ;  /* 0x20000005ff827230 */ /* 0x000fe40000004100 */
[C---:B--2---:R-:W-:Y:S01]  /*1d80*/  FMUL.FTZ R4, R34.reuse, R136 ;  /* 0x0000008822047220 */ /* 0x044fe20000410000 */
[----:B------:R-:W-:Y:S01]  /*1d90*/  HADD2.F32 R126, -RZ, R6.H0_H0 ;  /* 0x20000006ff7e7230 */ /* 0x000fe20000004100 */
[----:B------:R-:W0:Y:S01]  /*1da0*/  MUFU.EX2 R40, R40 ;  /* 0x0000002800287308 */ /* 0x000e220000000800 */
[CC--:B------:R-:W-:Y:S01]  /*1db0*/  FMUL.FTZ R5, R35.reuse, R132.reuse ;  /* 0x0000008423057220 */ /* 0x0c0fe20000410000 */
[C---:B------:R-:W-:Y:S01]  /*1dc0*/  FMUL.FTZ R6, R34.reuse, R132 ;  /* 0x0000008422067220 */ /* 0x040fe20000410000 */
[C---:B------:R-:W-:Y:S01]  /*1dd0*/  FMUL.FTZ R36, R34.reuse, R128 ;  /* 0x0000008022247220 */ /* 0x040fe20000410000 */
[----:B------:R-:W4:Y:S01]  /*1de0*/  MUFU.EX2 R3, R3 ;  /* 0x0000000300037308 */ /* 0x000f220000000800 */
[C---:B------:R-:W-:Y:S01]  /*1df0*/  FMUL.FTZ R37, R35.reuse, R125 ;  /* 0x0000007d23257220 */ /* 0x040fe20000410000 */
[C---:B------:R-:W-:Y:S01]  /*1e00*/  FFMA.FTZ R123, R35.reuse, R134, R4 ;  /* 0x00000086237b7223 */ /* 0x040fe20000010004 */
[-C--:B------:R-:W-:Y:S01]  /*1e10*/  FFMA.FTZ R122, R34, R130.reuse, -R5 ;  /* 0x00000082227a7223 */ /* 0x080fe20000010805 */
[----:B------:R-:W2:Y:S01]  /*1e20*/  MUFU.EX2 R38, R38 ;  /* 0x0000002600267308 */ /* 0x000ea20000000800 */
[----:B------:R-:W-:Y:S01]  /*1e30*/  FFMA.FTZ R6, R35, R130, R6 ;  /* 0x0000008223067223 */ /* 0x000fe20000010006 */
[----:B------:R-:W-:Y:S01]  /*1e40*/  FMUL.FTZ R123, R0, -R123 ;  /* 0x8000007b007b7220 */ /* 0x000fe20000410000 */
[----:B------:R-:W-:Y:S01]  /*1e50*/  FMUL.FTZ R122, R53, R122 ;  /* 0x0000007a357a7220 */ /* 0x000fe20000410000 */
[C---:B0-----:R-:W-:Y:S01]  /*1e60*/  FMUL.FTZ R114, R40.reuse, R119 ;  /* 0x0000007728727220 */ /* 0x041fe20000410000 */
[----:B------:R-:W-:Y:S01]  /*1e70*/  FMUL.FTZ R112, R40, R117 ;  /* 0x0000007528707220 */ /* 0x000fe20000410000 */
[----:B------:R-:W-:Y:S01]  /*1e80*/  FFMA.FTZ R117, R35, R126, R36 ;  /* 0x0000007e23757223 */ /* 0x000fe20000010024 */
[----:B------:R-:W-:Y:S01]  /*1e90*/  FMUL.FTZ R119, R53, -R6 ;  /* 0x8000000635777220 */ /* 0x000fe20000410000 */
[C---:B----4-:R-:W-:Y:S01]  /*1ea0*/  FMUL.FTZ R104, R3.reuse, R116 ;  /* 0x0000007403687220 */ /* 0x050fe20000410000 */
[----:B-1----:R-:W-:Y:S01]  /*1eb0*/  FMUL.FTZ R106, R3, R106 ;  /* 0x0000006a036a7220 */ /* 0x002fe20000410000 */
[----:B------:R-:W-:-:S02]  /*1ec0*/  HADD2.F32 R116, -RZ, R7.H0_H0 ;  /* 0x20000007ff747230 */ /* 0x000fc40000004100 */
[C---:B------:R-:W-:Y:S01]  /*1ed0*/  FMUL.FTZ R3, R35.reuse, R136 ;  /* 0x0000008823037220 */ /* 0x040fe20000410000 */
[C---:B--2---:R-:W-:Y:S01]  /*1ee0*/  FMUL.FTZ R40, R38.reuse, R39 ;  /* 0x0000002726287220 */ /* 0x044fe20000410000 */
[----:B------:R-:W-:Y:S01]  /*1ef0*/  FMUL.FTZ R41, R38, R41 ;  /* 0x0000002926297220 */ /* 0x000fe20000410000 */
[C---:B------:R-:W-:Y:S01]  /*1f00*/  FMUL.FTZ R7, R35.reuse, R128 ;  /* 0x0000008023077220 */ /* 0x040fe20000410000 */
[C---:B------:R-:W-:Y:S01]  /*1f10*/  FMUL.FTZ R38, R34.reuse, R125 ;  /* 0x0000007d22267220 */ /* 0x040fe20000410000 */
[C---:B------:R-:W-:Y:S01]  /*1f20*/  FFMA.FTZ R3, R34.reuse, R134, -R3 ;  /* 0x0000008622037223 */ /* 0x040fe20000010803 */
[C---:B------:R-:W-:Y:S01]  /*1f30*/  FFMA.FTZ R37, R34.reuse, R116, -R37 ;  /* 0x0000007422257223 */ /* 0x040fe20000010825 */
[----:B------:R0:W-:Y:S01]  /*1f40*/  STS.64 [R2+0xa80], R40 ;  /* 0x000a802802007388 */ /* 0x0001e20000000a00 */
[----:B------:R-:W-:Y:S01]  /*1f50*/  FFMA.FTZ R7, R34, R126, -R7 ;  /* 0x0000007e22077223 */ /* 0x000fe20000010807 */
[----:B------:R-:W-:Y:S01]  /*1f60*/  FFMA.FTZ R129, R35, R116, R38 ;  /* 0x0000007423817223 */ /* 0x000fe20000010026 */
[----:B------:R-:W-:Y:S01]  /*1f70*/  FMUL.FTZ R124, R0, R3 ;  /* 0x00000003007c7220 */ /* 0x000fe20000410000 */
[C---:B------:R-:W-:Y:S01]  /*1f80*/  FMUL.FTZ R117, R52.reuse, -R117 ;  /* 0x8000007534757220 */ /* 0x040fe20000410000 */
        /* <DEDUP_REMOVED lines=13> */
.L_x_18193:
[----:B------:R1:W2:Y:S02]  /*2060*/  LDS.64 R38, [R89+UR5+0x1a88] ;  /* 0x001a880559267984 */ /* 0x0002a40008000a00 */
.L_x_18194:
[----:B------:R-:W-:Y:S05]  /*2070*/  BSYNC.RECONVERGENT B0 ;  /* 0x0000000000007941 */ /* 0x000fea0003800200 */
.L_x_18192:
        /* <DEDUP_REMOVED lines=49> */
[-C--:B-1----:R-:W-:Y:S01]  /*2390*/  FMUL.FTZ R138, R133, R36.reuse ;  /* 0x00000024858a7220 */ /* 0x082fe20000410000 */
        /* <DEDUP_REMOVED lines=13> */
[-C--:B----4-:R-:W-:Y:S01]  /*2470*/  FMUL.FTZ R138, R133, R36.reuse ;  /* 0x00000024858a7220 */ /* 0x090fe20000410000 */
        /* <DEDUP_REMOVED lines=42> */
[-C--:B0-----:R-:W-:Y:S01]  /*2720*/  FMUL.FTZ R2, R131, R144.reuse ;  /* 0x0000009083027220 */ /* 0x081fe20000410000 */
[----:B------:R-:W-:Y:S01]  /*2730*/  FMUL.FTZ R144, R133, R144 ;  /* 0x0000009085907220 */ /* 0x000fe20000410000 */
[-C--:B-1----:R-:W-:Y:S01]  /*2740*/  FMUL.FTZ R3, R131, R140.reuse ;  /* 0x0000008c83037220 */ /* 0x082fe20000410000 */
[C---:B------:R-:W-:Y:S01]  /*2750*/  FMUL.FTZ R140, R133.reuse, R140 ;  /* 0x0000008c858c7220 */ /* 0x040fe20000410000 */
[-C--:B----4-:R-:W-:Y:S01]  /*2760*/  FFMA.FTZ R2, R133, R142.reuse, -R2 ;  /* 0x0000008e85027223 */ /* 0x090fe20000010802 */
[----:B------:R-:W-:Y:S01]  /*2770*/  FFMA.FTZ R135, R131, R142, R144 ;  /* 0x0000008e83877223 */ /* 0x000fe20000010090 */
[-C--:B-----5:R-:W-:Y:S01]  /*2780*/  @P2 FFMA.FTZ R133, R133, R138.reuse, -R3 ;  /* 0x0000008a85852223 */ /* 0x0a0fe20000010803 */
[----:B------:R-:W-:Y:S01]  /*2790*/  @P2 FFMA.FTZ R131, R131, R138, R140 ;  /* 0x0000008a83832223 */ /* 0x000fe2000001008c */
[----:B------:R-:W-:Y:S01]  /*27a0*/  @P2 FADD.FTZ R7, R7, R2 ;  /* 0x0000000207072221 */ /* 0x000fe20000010000 */
[----:B------:R-:W-:Y:S01]  /*27b0*/  @P2 FADD.FTZ R6, R6, R135 ;  /* 0x0000008706062221 */ /* 0x000fe20000010000 */
[C---:B--2---:R-:W-:Y:S01]  /*27c0*/  FMUL.FTZ R3, R104.reuse, R39 ;  /* 0x0000002768037220 */ /* 0x044fe20000410000 */
        /* <DEDUP_REMOVED lines=28> */
[-C--:B------:R-:W-:Y:S01]  /*2990*/  FMUL.FTZ R144, R112, R137.reuse ;  /* 0x0000008970907220 */ /* 0x080fe20000410000 */
        /* <DEDUP_REMOVED lines=30> */
.L_x_18196:
[----:B------:R-:W-:Y:S05]  /*2b80*/  BSYNC.RECONVERGENT B0 ;  /* 0x0000000000007941 */ /* 0x000fea0003800200 */
.L_x_18195:
[----:B------:R-:W-:Y:S01]  /*2b90*/  ISETP.GE.AND P1, PT, R88, UR8, PT ;  /* 0x0000000858007c0c */ /* 0x000fe2000bf26270 */
[C---:B------:R-:W-:Y:S01]  /*2ba0*/  FFMA.FTZ R6, R40.reuse, R5, R6 ;  /* 0x0000000528067223 */ /* 0x040fe20000010006 */
[----:B-1----:R-:W-:Y:S01]  /*2bb0*/  FFMA.FTZ R2, R40, R4, -R3 ;  /* 0x0000000428027223 */ /* 0x002fe20000010803 */
[----:B------:R-:W-:Y:S01]  /*2bc0*/  HFMA2 R4, -RZ, RZ, 1.875, 0 ;  /* 0x3f800000ff047431 */ /* 0x000fe200000001ff */
[----:B------:R-:W-:Y:S01]  /*2bd0*/  ISETP.NE.OR P1, PT, R90, RZ, P1 ;  /* 0x000000ff5a00720c */ /* 0x000fe20000f25670 */
[----:B------:R-:W-:Y:S01]  /*2be0*/  FADD.FTZ R41, RZ, R6 ;  /* 0x00000006ff297221 */ /* 0x000fe20000010000 */
[----:B------:R-:W-:Y:S02]  /*2bf0*/  CS2R R6, SRZ ;  /* 0x0000000000067805 */ /* 0x000fe4000001ff00 */
[----:B------:R-:W-:Y:S01]  /*2c00*/  MOV R5, RZ ;  /* 0x000000ff00057202 */ /* 0x000fe20000000f00 */
[----:B----4-:R-:W-:Y:S01]  /*2c10*/  FADD.FTZ R133, R47, R2 ;  /* 0x000000022f857221 */ /* 0x010fe20000010000 */
[C---:B------:R-:W-:Y:S01]  /*2c20*/  ISETP.GT.U32.AND P2, PT, R121.reuse, 0x1d, PT ;  /* 0x0000001d7900780c */ /* 0x040fe20003f44070 */
[C---:B---3--:R-:W-:Y:S01]  /*2c30*/  FMUL.FTZ R137, R136.reuse, R41 ;  /* 0x0000002988897220 */ /* 0x048fe20000410000 */
[----:B------:R1:W3:Y:S01]  /*2c40*/  SHFL.DOWN PT, R2, R138, 0x2, 0x1f ;  /* 0x08401f008a027f89 */ /* 0x0002e200000e0000 */
[-C--:B------:R-:W-:Y:S01]  /*2c50*/  FMUL.FTZ R136, R136, R133.reuse ;  /* 0x0000008588887220 */ /* 0x080fe20000410000 */
[----:B------:R-:W-:Y:S01]  /*2c60*/  BSSY.RECONVERGENT B0, `(.L_x_18197) ;  /* 0x0000015000007945 */ /* 0x000fe20003800200 */
[C---:B------:R-:W-:Y:S01]  /*2c70*/  ISETP.GT.U32.AND P3, PT, R121.reuse, 0x1b, PT ;  /* 0x0000001b7900780c */ /* 0x040fe20003f64070 */
[----:B--2---:R1:W2:Y:S01]  /*2c80*/  SHFL.DOWN PT, R135, R142, 0x2, 0x1f ;  /* 0x08401f008e877f89 */ /* 0x0042a200000e0000 */
[C---:B------:R-:W-:Y:S01]  /*2c90*/  ISETP.GT.U32.AND P4, PT, R121.reuse, 0x17, PT ;  /* 0x000000177900780c */ /* 0x040fe20003f84070 */
[C---:B------:R-:W-:Y:S01]  /*2ca0*/  FFMA.FTZ R137, R134.reuse, R133, -R137 ;  /* 0x0000008586897223 */ /* 0x040fe20000010889 */
[----:B------:R-:W-:Y:S01]  /*2cb0*/  ISETP.GT.U32.AND P5, PT, R121, 0xf, PT ;  /* 0x0000000f7900780c */ /* 0x000fe20003fa4070 */
[----:B------:R-:W4:Y:S01]  /*2cc0*/  @!P1 LDS.128 R4, [UR7+0x1b80] ;  /* 0x001b8007ff049984 */ /* 0x000f220008000c00 */
[----:B------:R-:W-:-:S03]  /*2cd0*/  FFMA.FTZ R3, R134, R41, R136 ;  /* 0x0000002986037223 */ /* 0x000fc60000010088 */
[----:B------:R1:W0:Y:S04]  /*2ce0*/  SHFL.DOWN PT, R40, R144, 0x2, 0x1f ;  /* 0x08401f0090287f89 */ /* 0x00022800000e0000 */
[----:B------:R1:W0:Y:S01]  /*2cf0*/  SHFL.DOWN PT, R141, R140, 0x2, 0x1f ;  /* 0x08401f008c8d7f89 */ /* 0x00022200000e0000 */
[----:B------:R-:W-:Y:S05]  /*2d00*/  @P2 BRA `(.L_x_18198) ;  /* 0x0000000000282947 */ /* 0x000fea0003800000 */
[-C--:B0-----:R-:W-:Y:S01]  /*2d10*/  FMUL.FTZ R139, R142, R141.reuse ;  /* 0x0000008d8e8b7220 */ /* 0x081fe20000410000 */
[----:B------:R-:W-:Y:S01]  /*2d20*/  FMUL.FTZ R141, R138, R141 ;  /* 0x0000008d8a8d7220 */ /* 0x000fe20000410000 */
[-C--:B--2---:R-:W-:Y:S01]  /*2d30*/  FMUL.FTZ R131, R142, R135.reuse ;  /* 0x000000878e837220 */ /* 0x084fe20000410000 */
[C---:B------:R-:W-:Y:S01]  /*2d40*/  FMUL.FTZ R135, R138.reuse, R135 ;  /* 0x000000878a877220 */ /* 0x040fe20000410000 */
[-C--:B------:R-:W-:Y:S01]  /*2d50*/  FFMA.FTZ R139, R138, R40.reuse, -R139 ;  /* 0x000000288a8b7223 */ /* 0x080fe2000001088b */
[----:B------:R-:W-:Y:S01]  /*2d60*/  FFMA.FTZ R141, R142, R40, R141 ;  /* 0x000000288e8d7223 */ /* 0x000fe2000001008d */
[-C--:B-1-3--:R-:W-:Y:S01]  /*2d70*/  FFMA.FTZ R138, R138, R2.reuse, -R131 ;  /* 0x000000028a8a7223 */ /* 0x08afe20000010883 */
[----:B------:R-:W-:Y:S01]  /*2d80*/  FFMA.FTZ R142, R142, R2, R135 ;  /* 0x000000028e8e7223 */ /* 0x000fe20000010087 */
[----:B------:R-:W-:Y:S01]  /*2d90*/  FADD.FTZ R144, R144, R139 ;  /* 0x0000008b90907221 */ /* 0x000fe20000010000 */
[----:B------:R-:W-:-:S07]  /*2da0*/  FADD.FTZ R140, R140, R141 ;  /* 0x0000008d8c8c7221 */ /* 0x000fce0000010000 */
.L_x_18198:
[----:B------:R-:W-:Y:S05]  /*2db0*/  BSYNC.RECONVERGENT B0 ;  /* 0x0000000000007941 */ /* 0x000fea0003800200 */
.L_x_18197:
[----:B---3--:R3:W1:Y:S01]  /*2dc0*/  SHFL.DOWN PT, R2, R138, 0x4, 0x1f ;  /* 0x08801f008a027f89 */ /* 0x00866200000e0000 */
[----:B------:R-:W-:Y:S03]  /*2dd0*/  BSSY.RECONVERGENT B0, `(.L_x_18199) ;  /* 0x000000f000007945 */ /* 0x000fe60003800200 */
[----:B--2---:R3:W2:Y:S04]  /*2de0*/  SHFL.DOWN PT, R135, R142, 0x4, 0x1f ;  /* 0x08801f008e877f89 */ /* 0x0046a800000e0000 */
[----:B0-----:R3:W0:Y:S04]  /*2df0*/  SHFL.DOWN PT, R40, R144, 0x4, 0x1f ;  /* 0x08801f0090287f89 */ /* 0x00162800000e0000 */
        /* <DEDUP_REMOVED lines=12> */
.L_x_18200:
[----:B------:R-:W-:Y:S05]  /*2ec0*/  BSYNC.RECONVERGENT B0 ;  /* 0x0000000000007941 */ /* 0x000fea0003800200 */
.L_x_18199:
[----:B-1----:R1:W1:Y:S01]  /*2ed0*/  SHFL.DOWN PT, R2, R138, 0x8, 0x1f ;  /* 0x09001f008a027f89 */ /* 0x00226200000e0000 */
[----:B------:R-:W-:Y:S03]  /*2ee0*/  BSSY.RECONVERGENT B0, `(.L_x_18201) ;  /* 0x000000f000007945 */ /* 0x000fe60003800200 */
[----:B--2---:R2:W1:Y:S04]  /*2ef0*/  SHFL.DOWN PT, R135, R142, 0x8, 0x1f ;  /* 0x09001f008e877f89 */ /* 0x00446800000e0000 */
        /* <DEDUP_REMOVED lines=9> */
[-C--:B---3--:R-:W-:Y:S01]  /*2f90*/  FFMA.FTZ R138, R138, R2.reuse, -R131 ;  /* 0x000000028a8a7223 */ /* 0x088fe20000010883 */
[----:B--2---:R-:W-:Y:S01]  /*2fa0*/  FFMA.FTZ R142, R142, R2, R135 ;  /* 0x000000028e8e7223 */ /* 0x004fe20000010087 */
[----:B------:R-:W-:Y:S01]  /*2fb0*/  FADD.FTZ R144, R144, R139 ;  /* 0x0000008b90907221 */ /* 0x000fe20000010000 */
[----:B------:R-:W-:-:S07]  /*2fc0*/  FADD.FTZ R140, R140, R141 ;  /* 0x0000008d8c8c7221 */ /* 0x000fce0000010000 */
.L_x_18202:
[----:B------:R-:W-:Y:S05]  /*2fd0*/  BSYNC.RECONVERGENT B0 ;  /* 0x0000000000007941 */ /* 0x000fea0003800200 */
.L_x_18201:
[----:B-1----:R1:W1:Y:S01]  /*2fe0*/  SHFL.DOWN PT, R2, R138, 0x10, 0x1f ;  /* 0x0a001f008a027f89 */ /* 0x00226200000e0000 */
        /* <DEDUP_REMOVED lines=16> */
.L_x_18204:
[----:B------:R-:W-:Y:S05]  /*30f0*/  BSYNC.RECONVERGENT B0 ;  /* 0x0000000000007941 */ /* 0x000fea0003800200 */
.L_x_18203:
[-C--:B-1----:R-:W-:Y:S01]  /*3100*/  FMUL.FTZ R2, R112, R41.reuse ;  /* 0x0000002970027220 */ /* 0x082fe20000410000 */
[----:B------:R-:W-:Y:S01]  /*3110*/  FFMA.FTZ R131, R114, R41, R131 ;  /* 0x0000002972837223 */ /* 0x000fe20000010083 */
[----:B----4-:R-:W-:Y:S01]  /*3120*/  SHFL.IDX PT, R134, R7, RZ, 0x1f ;  /* 0x00001fff07867589 */ /* 0x010fe200000e0000 */
[----:B------:R-:W-:Y:S01]  /*3130*/  ISETP.NE.AND P1, PT, R90, 0x1f, PT ;  /* 0x0000001f5a00780c */ /* 0x000fe20003f25270 */
[----:B------:R-:W-:Y:S01]  /*3140*/  FFMA.FTZ R135, R114, R133, -R2 ;  /* 0x0000008572877223 */ /* 0x000fe20000010802 */
[----:B------:R-:W-:Y:S01]  /*3150*/  FADD.FTZ R131, RZ, R131 ;  /* 0x00000083ff837221 */ /* 0x000fe20000010000 */
[----:B------:R-:W1:Y:S01]  /*3160*/  SHFL.DOWN PT, R148, R138, 0x1, 0x1f ;  /* 0x08201f008a947f89 */ /* 0x000e6200000e0000 */
[----:B------:R-:W-:Y:S01]  /*3170*/  ISETP.NE.AND P2, PT, R90, RZ, PT ;  /* 0x000000ff5a00720c */ /* 0x000fe20003f45270 */
[----:B------:R-:W-:Y:S01]  /*3180*/  FADD.FTZ R135, R46, R135 ;  /* 0x000000872e877221 */ /* 0x000fe20000010000 */
[-C--:B0-----:R-:W-:Y:S01]  /*3190*/  FMUL.FTZ R143, R132, R131.reuse ;  /* 0x00000083848f7220 */ /* 0x081fe20000410000 */
[----:B------:R-:W0:Y:S01]  /*31a0*/  SHFL.DOWN PT, R141, R142, 0x1, 0x1f ;  /* 0x08201f008e8d7f89 */ /* 0x000e2200000e0000 */
[----:B------:R-:W-:Y:S01]  /*31b0*/  FMUL.FTZ R40, R108, R131 ;  /* 0x000000836c287220 */ /* 0x000fe20000410000 */
[-C--:B------:R-:W-:Y:S01]  /*31c0*/  FMUL.FTZ R146, R132, R135.reuse ;  /* 0x0000008784927220 */ /* 0x080fe20000410000 */
[-C--:B------:R-:W-:Y:S01]  /*31d0*/  FMUL.FTZ R139, R108, R135.reuse ;  /* 0x000000876c8b7220 */ /* 0x080fe20000410000 */
[----:B------:R-:W4:Y:S01]  /*31e0*/  SHFL.IDX PT, R136, R6, RZ, 0x1f ;  /* 0x00001fff06887589 */ /* 0x000f2200000e0000 */
[----:B------:R-:W-:Y:S01]  /*31f0*/  FFMA.FTZ R40, R110, R135, -R40 ;  /* 0x000000876e287223 */ /* 0x000fe20000010828 */
[-C--:B------:R-:W-:Y:S01]  /*3200*/  FFMA.FTZ R145, R130, R131.reuse, R146 ;  /* 0x0000008382917223 */ /* 0x080fe20000010092 */
[----:B------:R-:W-:Y:S01]  /*3210*/  FFMA.FTZ R139, R110, R131, R139 ;  /* 0x000000836e8b7223 */ /* 0x000fe2000001008b */
[----:B------:R-:W5:Y:S01]  /*3220*/  SHFL.DOWN PT, R132, R140, 0x1, 0x1f ;  /* 0x08201f008c847f89 */ /* 0x000f6200000e0000 */
[----:B------:R-:W-:Y:S01]  /*3230*/  FFMA.FTZ R146, -R0, R3, RZ ;  /* 0x0000000300927223 */ /* 0x000fe200000101ff */
[----:B------:R-:W-:Y:S01]  /*3240*/  FFMA.FTZ R143, R130, R135, -R143 ;  /* 0x00000087828f7223 */ /* 0x000fe2000001088f */
[----:B------:R-:W-:Y:S01]  /*3250*/  FADD.FTZ R3, RZ, R139 ;  /* 0x0000008bff037221 */ /* 0x000fe20000010000 */
[----:B------:R-:W5:Y:S01]  /*3260*/  SHFL.DOWN PT, R2, R144, 0x1, 0x1f ;  /* 0x08201f0090027f89 */ /* 0x000f6200000e0000 */
[----:B------:R-:W-:Y:S01]  /*3270*/  FADD.FTZ R139, R45, R40 ;  /* 0x000000282d8b7221 */ /* 0x000fe20000010000 */
[----:B------:R-:W-:Y:S01]  /*3280*/  FFMA.FTZ R130, R0, R137, RZ ;  /* 0x0000008900827223 */ /* 0x000fe200000100ff */
[C---:B------:R-:W-:Y:S01]  /*3290*/  FFMA.FTZ R137, -R53.reuse, R145, R146 ;  /* 0x0000009135897223 */ /* 0x040fe20000010192 */
[----:B--23--:R-:W2:Y:S01]  /*32a0*/  SHFL.IDX PT, R142, R142, RZ, 0x1f ;  /* 0x00001fff8e8e7589 */ /* 0x00cea200000e0000 */
[C---:B------:R-:W-:Y:S01]  /*32b0*/  FMUL.FTZ R145, R128.reuse, R3 ;  /* 0x0000000380917220 */ /* 0x040fe20000410000 */
[----:B------:R-:W-:Y:S01]  /*32c0*/  FMUL.FTZ R40, R128, R139 ;  /* 0x0000008b80287220 */ /* 0x000fe20000410000 */
[----:B------:R-:W-:Y:S01]  /*32d0*/  FFMA.FTZ R147, R53, R143, R130 ;  /* 0x0000008f35937223 */ /* 0x000fe20000010082 */
[----:B------:R-:W3:Y:S01]  /*32e0*/  SHFL.IDX PT, R138, R138, RZ, 0x1f ;  /* 0x00001fff8a8a7589 */ /* 0x000ee200000e0000 */
[-C--:B-1----:R-:W-:Y:S01]  /*32f0*/  @P1 FMUL.FTZ R128, R148, R134.reuse ;  /* 0x0000008694801220 */ /* 0x082fe20000410000 */
[C---:B------:R-:W-:Y:S01]  /*3300*/  FFMA.FTZ R130, R126.reuse, R139, -R145 ;  /* 0x0000008b7e827223 */ /* 0x040fe20000010891 */
[----:B------:R-:W-:Y:S01]  /*3310*/  FFMA.FTZ R40, R126, R3, R40 ;  /* 0x000000037e287223 */ /* 0x000fe20000010028 */
[----:B0-----:R-:W-:Y:S01]  /*3320*/  @P1 FMUL.FTZ R143, R141, R134 ;  /* 0x000000868d8f1220 */ /* 0x001fe20000410000 */
[----:B------:R-:W0:Y:S01]  /*3330*/  SHFL.IDX PT, R144, R144, RZ, 0x1f ;  /* 0x00001fff90907589 */ /* 0x000e2200000e0000 */
[C---:B------:R-:W-:Y:S01]  /*3340*/  FMUL.FTZ R149, R35.reuse, R131 ;  /* 0x0000008323957220 */ /* 0x040fe20000410000 */
[----:B------:R-:W-:Y:S01]  /*3350*/  FMUL.FTZ R153, R35, R3 ;  /* 0x0000000323997220 */ /* 0x000fe20000410000 */
[-C--:B----4-:R-:W-:Y:S01]  /*3360*/  @P1 FFMA.FTZ R145, R141, R136.reuse, R128 ;  /* 0x000000888d911223 */ /* 0x090fe20000010080 */
[----:B------:R-:W-:Y:S01]  /*3370*/  @P1 FFMA.FTZ R143, R148, R136, -R143 ;  /* 0x00000088948f1223 */ /* 0x000fe2000001088f */
[----:B------:R-:W1:Y:S01]  /*3380*/  SHFL.IDX PT, R140, R140, RZ, 0x1f ;  /* 0x00001fff8c8c7589 */ /* 0x000e6200000e0000 */
[----:B------:R-:W-:Y:S01]  /*3390*/  FFMA.FTZ R141, R52, R130, R147 ;  /* 0x00000082348d7223 */ /* 0x000fe20000010093 */
[----:B-----5:R-:W-:Y:S01]  /*33a0*/  @P1 FADD.FTZ R134, R132, R145 ;  /* 0x0000009184861221 */ /* 0x020fe20000010000 */
[C---:B------:R-:W-:Y:S01]  /*33b0*/  FMUL.FTZ R147, R35.reuse, R41 ;  /* 0x0000002923937220 */ /* 0x040fe20000410000 */
[C---:B------:R-:W-:Y:S01]  /*33c0*/  FMUL.FTZ R128, R34.reuse, R131 ;  /* 0x0000008322807220 */ /* 0x040fe20000410000 */
[----:B------:R-:W-:Y:S01]  /*33d0*/  FMUL.FTZ R130, R34, R3 ;  /* 0x0000000322827220 */ /* 0x000fe20000410000 */
[----:B------:R-:W-:Y:S01]  /*33e0*/  @P1 FADD.FTZ R136, R2, R143 ;  /* 0x0000008f02881221 */ /* 0x000fe20000010000 */
[----:B------:R-:W-:Y:S01]  /*33f0*/  FMUL.FTZ R2, R34, R41 ;  /* 0x0000002922027220 */ /* 0x000fe20000410000 */
[----:B------:R-:W-:Y:S01]  /*3400*/  FMUL.FTZ R143, R104, R139 ;  /* 0x0000008b688f7220 */ /* 0x000fe20000410000 */
[-C--:B------:R-:W-:Y:S01]  /*3410*/  FMUL.FTZ R157, R134, R39.reuse ;  /* 0x00000027869d7220 */ /* 0x080fe20000410000 */
[----:B------:R-:W-:Y:S01]  /*3420*/  FMUL.FTZ R159, R136, R39 ;  /* 0x00000027889f7220 */ /* 0x000fe20000410000 */
[----:B------:R-:W-:Y:S01]  /*3430*/  FFMA.FTZ R145, R35, R133, R2 ;  /* 0x0000008523917223 */ /* 0x000fe20000010002 */
[-C--:B------:R-:W-:Y:S01]  /*3440*/  FMUL.FTZ R2, R104, R3.reuse ;  /* 0x0000000368027220 */ /* 0x080fe20000410000 */
[----:B------:R-:W-:Y:S01]  /*3450*/  FFMA.FTZ R126, R106, R3, R143 ;  /* 0x000000036a7e7223 */ /* 0x000fe2000001008f */
[-C--:B------:R-:W-:Y:S01]  /*3460*/  FFMA.FTZ R136, R136, R38.reuse, R157 ;  /* 0x0000002688887223 */ /* 0x080fe2000001009d */
[----:B--2---:R-:W-:Y:S01]  /*3470*/  FMUL.FTZ R155, R142, R7 ;  /* 0x000000078e9b7220 */ /* 0x004fe20000410000 */
[----:B------:R-:W-:Y:S01]  /*3480*/  FFMA.FTZ R38, R134, R38, -R159 ;  /* 0x0000002686267223 */ /* 0x000fe2000001089f */
[----:B------:R-:W-:Y:S01]  /*3490*/  FFMA.FTZ R143, R106, R139, -R2 ;  /* 0x0000008b6a8f7223 */ /* 0x000fe20000010802 */
[----:B------:R-:W-:Y:S01]  /*34a0*/  FADD.FTZ R2, RZ, R126 ;  /* 0x0000007eff027221 */ /* 0x000fe20000010000 */
[----:B------:R-:W-:Y:S01]  /*34b0*/  FMUL.FTZ R39, R142, R5 ;  /* 0x000000058e277220 */ /* 0x000fe20000410000 */
[-C--:B---3--:R-:W-:Y:S01]  /*34c0*/  FFMA.FTZ R155, R138, R6.reuse, -R155 ;  /* 0x000000068a9b7223 */ /* 0x088fe2000001089b */
[----:B------:R-:W-:Y:S01]  /*34d0*/  FADD.FTZ R129, R129, R38 ;  /* 0x0000002681817221 */ /* 0x000fe20000010000 */
[C---:B------:R-:W-:Y:S01]  /*34e0*/  FMUL.FTZ R6, R142.reuse, R6 ;  /* 0x000000068e067220 */ /* 0x040fe20000410000 */
[----:B------:R-:W-:Y:S01]  /*34f0*/  FMUL.FTZ R142, R142, R4 ;  /* 0x000000048e8e7220 */ /* 0x000fe20000410000 */
[----:B------:R-:W-:Y:S01]  /*3500*/  FADD.FTZ R143, R44, R143 ;  /* 0x0000008f2c8f7221 */ /* 0x000fe20000010000 */
[----:B------:R-:W-:Y:S01]  /*3510*/  FMUL.FTZ R132, R35, R2 ;  /* 0x0000000223847220 */ /* 0x000fe20000410000 */
[----:B------:R-:W-:Y:S01]  /*3520*/  FFMA.FTZ R4, R138, R4, -R39 ;  /* 0x000000048a047223 */ /* 0x000fe20000010827 */
[----:B------:R-:W-:Y:S01]  /*3530*/  FADD.FTZ R127, R127, R136 ;  /* 0x000000887f7f7221 */ /* 0x000fe20000010000 */
[----:B------:R-:W-:Y:S01]  /*3540*/  FMUL.FTZ R39, R104, R129 ;  /* 0x0000008168277220 */ /* 0x000fe20000410000 */
[C---:B------:R-:W-:Y:S01]  /*3550*/  FFMA.FTZ R126, R34.reuse, R135, -R149 ;  /* 0x00000087227e7223 */ /* 0x040fe20000010895 */
[C---:B------:R-:W-:Y:S01]  /*3560*/  FFMA.FTZ R147, R34.reuse, R133, -R147 ;  /* 0x0000008522937223 */ /* 0x040fe20000010893 */
[C---:B------:R-:W-:Y:S01]  /*3570*/  FFMA.FTZ R153, R34.reuse, R139, -R153 ;  /* 0x0000008b22997223 */ /* 0x040fe20000010899 */
[----:B------:R-:W-:Y:S01]  /*3580*/  FFMA.FTZ R149, R34, R143, -R132 ;  /* 0x0000008f22957223 */ /* 0x000fe20000010884 */
[-C--:B------:R-:W-:Y:S01]  /*3590*/  FMUL.FTZ R104, R104, R127.reuse ;  /* 0x0000007f68687220 */ /* 0x080fe20000410000 */
[----:B------:R-:W-:Y:S01]  /*35a0*/  FMUL.FTZ R34, R34, R2 ;  /* 0x0000000222227220 */ /* 0x000fe20000410000 */
[----:B------:R-:W-:Y:S01]  /*35b0*/  FFMA.FTZ R39, R106, R127, R39 ;  /* 0x0000007f6a277223 */ /* 0x000fe20000010027 */
[----:B------:R-:W-:Y:S01]  /*35c0*/  FFMA.FTZ R7, R138, R7, R6 ;  /* 0x000000078a077223 */ /* 0x000fe20000010006 */
[C---:B------:R-:W-:Y:S01]  /*35d0*/  FFMA.FTZ R128, R35.reuse, R135, R128 ;  /* 0x0000008723807223 */ /* 0x040fe20000010080 */
[C---:B------:R-:W-:Y:S01]  /*35e0*/  FFMA.FTZ R151, R35.reuse, R139, R130 ;  /* 0x0000008b23977223 */ /* 0x040fe20000010082 */
[----:B------:R-:W-:Y:S01]  /*35f0*/  FFMA.FTZ R104, R106, R129, -R104 ;  /* 0x000000816a687223 */ /* 0x000fe20000010868 */
[----:B------:R-:W-:Y:S01]  /*3600*/  FFMA.FTZ R35, R35, R143, R34 ;  /* 0x0000008f23237223 */ /* 0x000fe20000010022 */
[----:B------:R-:W-:Y:S01]  /*3610*/  FADD.FTZ R39, R118, R39 ;  /* 0x0000002776277221 */ /* 0x000fe20000010000 */
[----:B------:R-:W-:Y:S01]  /*3620*/  P2R R34, PR, RZ, 0x4 ;  /* 0x00000004ff227803 */ /* 0x000fe20000000000 */
[----:B------:R-:W-:Y:S01]  /*3630*/  FFMA.FTZ R5, R138, R5, R142 ;  /* 0x000000058a057223 */ /* 0x000fe2000001008e */
[----:B0-----:R-:W-:Y:S01]  /*3640*/  FADD.FTZ R6, R144, R155 ;  /* 0x0000009b90067221 */ /* 0x001fe20000010000 */
[----:B-1----:R-:W-:Y:S01]  /*3650*/  FADD.FTZ R7, R140, R7 ;  /* 0x000000078c077221 */ /* 0x002fe20000010000 */
[----:B------:R-:W-:Y:S01]  /*3660*/  FMUL.FTZ R34, R0, -R145 ;  /* 0x8000009100227220 */ /* 0x000fe20000410000 */
[----:B------:R-:W-:Y:S01]  /*3670*/  FADD.FTZ R145, R117, R104 ;  /* 0x0000006875917221 */ /* 0x000fe20000010000 */
[----:B------:R-:W-:Y:S01]  /*3680*/  FMUL.FTZ R117, R108, R39 ;  /* 0x000000276c757220 */ /* 0x000fe20000410000 */
[----:B------:R-:W-:Y:S01]  /*3690*/  FMUL.FTZ R147, R0, R147 ;  /* 0x0000009300937220 */ /* 0x000fe20000410000 */
[----:B------:R0:W-:Y:S01]  /*36a0*/  @!P2 STS.128 [UR7+0x1b80], R4 ;  /* 0x001b8004ff00a988 */ /* 0x0001e20008000c07 */
[----:B------:R-:W-:Y:S01]  /*36b0*/  FMUL.FTZ R108, R108, R145 ;  /* 0x000000916c6c7220 */ /* 0x000fe20000410000 */
[C---:B------:R-:W-:Y:S01]  /*36c0*/  FMUL.FTZ R126, R53.reuse, R126 ;  /* 0x0000007e357e7220 */ /* 0x040fe20000410000 */
[----:B------:R-:W-:Y:S01]  /*36d0*/  FMUL.FTZ R128, R53, -R128 ;  /* 0x8000008035807220 */ /* 0x000fe20000410000 */
[----:B------:R-:W-:Y:S01]  /*36e0*/  FMUL.FTZ R106, R50, R149 ;  /* 0x00000095326a7220 */ /* 0x000fe20000410000 */
[----:B------:R-:W-:Y:S01]  /*36f0*/  STS [R74+0x210], R147 ;  /* 0x000210934a007388 */ /* 0x000fe20000000800 */
[----:B------:R-:W-:Y:S01]  /*3700*/  FADD.FTZ R104, -R46, R135 ;  /* 0x000000872e687221 */ /* 0x000fe20000010100 */
[----:B------:R-:W-:Y:S01]  /*3710*/  FFMA.FTZ R137, -R52, R40, R137 ;  /* 0x0000002834897223 */ /* 0x000fe20000010189 */
[----:B------:R-:W-:Y:S01]  /*3720*/  FADD.FTZ R133, -R47, R133 ;  /* 0x000000852f857221 */ /* 0x000fe20000010100 */
[----:B------:R1:W-:Y:S01]  /*3730*/  STS [R73+0x4], R34 ;  /* 0x0000042249007388 */ /* 0x0003e20000000800 */
[----:B------:R-:W-:Y:S01]  /*3740*/  FMUL.FTZ R40, R39, R70 ;  /* 0x0000004627287220 */ /* 0x000fe20000410000 */
[----:B------:R-:W-:Y:S01]  /*3750*/  FADD.FTZ R139, -R45, R139 ;  /* 0x0000008b2d8b7221 */ /* 0x000fe20000010100 */
[----:B------:R-:W-:Y:S01]  /*3760*/  FMUL.FTZ R135, R125, R2 ;  /* 0x000000027d877220 */ /* 0x000fe20000410000 */
[----:B------:R-:W-:Y:S01]  /*3770*/  STS [R73+0x8], R126 ;  /* 0x0000087e49007388 */ /* 0x000fe20000000800 */
[C---:B0-----:R-:W-:Y:S01]  /*3780*/  FFMA.FTZ R4, R110.reuse, R145, -R117 ;  /* 0x000000916e047223 */ /* 0x041fe20000010875 */
[----:B------:R-:W-:Y:S01]  /*3790*/  FFMA.FTZ R117, R110, R39, R108 ;  /* 0x000000276e757223 */ /* 0x000fe2000001006c */
[----:B------:R-:W-:Y:S01]  /*37a0*/  FMUL.FTZ R6, R52, R153 ;  /* 0x0000009934067220 */ /* 0x000fe20000410000 */
[----:B------:R-:W-:Y:S01]  /*37b0*/  FMUL.FTZ R108, R50, -R35 ;  /* 0x80000023326c7220 */ /* 0x000fe20000410000 */
[----:B------:R-:W-:Y:S01]  /*37c0*/  FADD.FTZ R119, R119, R4 ;  /* 0x0000000477777221 */ /* 0x000fe20000010000 */
[----:B------:R-:W-:Y:S01]  /*37d0*/  FMUL.FTZ R4, R52, -R151 ;  /* 0x8000009734047220 */ /* 0x000fe20000410000 */
[----:B------:R-:W-:Y:S01]  /*37e0*/  STS [R73+0xc], R128 ;  /* 0x00000c8049007388 */ /* 0x000fe20000000800 */
[----:B------:R-:W-:Y:S01]  /*37f0*/  FADD.FTZ R117, R122, R117 ;  /* 0x000000757a757221 */ /* 0x000fe20000010000 */
[C---:B------:R-:W-:Y:S01]  /*3800*/  FMUL.FTZ R5, R112.reuse, R119 ;  /* 0x0000007770057220 */ /* 0x040fe20000410000 */
[----:B------:R-:W-:Y:S01]  /*3810*/  FMUL.FTZ R7, R119, R67 ;  /* 0x0000004377077220 */ /* 0x000fe20000410000 */
[----:B------:R-:W-:Y:S01]  /*3820*/  STS [R73+0x10], R6 ;  /* 0x0000100649007388 */ /* 0x000fe20000000800 */
[-C--:B------:R-:W-:Y:S01]  /*3830*/  FMUL.FTZ R112, R112, R117.reuse ;  /* 0x0000007570707220 */ /* 0x080fe20000410000 */
[C---:B------:R-:W-:Y:S01]  /*3840*/  FFMA.FTZ R5, R114.reuse, R117, R5 ;  /* 0x0000007572057223 */ /* 0x040fe20000010005 */
[----:B------:R-:W-:Y:S01]  /*3850*/  FMUL.FTZ R35, R117, R67 ;  /* 0x0000004375237220 */ /* 0x000fe20000410000 */
[----:B------:R0:W-:Y:S01]  /*3860*/  STS [R73+0x14], R4 ;  /* 0x0000140449007388 */ /* 0x0001e20000000800 */
[----:B------:R-:W-:Y:S01]  /*3870*/  FFMA.FTZ R38, R114, R119, -R112 ;  /* 0x0000007772267223 */ /* 0x000fe20000010870 */
[----:B------:R-:W-:Y:S01]  /*3880*/  FADD.FTZ R124, R124, R5 ;  /* 0x000000057c7c7221 */ /* 0x000fe20000010000 */
[----:B------:R-:W-:Y:S01]  /*3890*/  LEA R110, R51, -R42, 0x1 ;  /* 0x8000002a336e7211 */ /* 0x000fe200078e08ff */
[----:B------:R2:W-:Y:S01]  /*38a0*/  STS [R73+0x18], R106 ;  /* 0x0000186a49007388 */ /* 0x0005e20000000800 */
[----:B------:R-:W-:Y:S01]  /*38b0*/  FADD.FTZ R38, R123, R38 ;  /* 0x000000267b267221 */ /* 0x000fe20000010000 */
[----:B-1----:R-:W-:Y:S01]  /*38c0*/  FMUL.FTZ R34, R124, R69 ;  /* 0x000000457c227220 */ /* 0x002fe20000410000 */
[----:B------:R-:W-:Y:S01]  /*38d0*/  FMUL.FTZ R123, R131, R35 ;  /* 0x00000023837b7220 */ /* 0x000fe20000410000 */
[----:B------:R1:W-:Y:S01]  /*38e0*/  STS [R73+0x1c], R108 ;  /* 0x00001c6c49007388 */ /* 0x0003e20000000800 */
[----:B------:R-:W-:Y:S01]  /*38f0*/  ISETP.GE.AND P1, PT, R110, 0x1, PT ;  /* 0x000000016e00780c */ /* 0x000fe20003f26270 */
[----:B0-----:R-:W-:Y:S01]  /*3900*/  FMUL.FTZ R4, R38, R69 ;  /* 0x0000004526047220 */ /* 0x001fe20000410000 */
[C---:B------:R-:W-:Y:S01]  /*3910*/  FMUL.FTZ R6, R41.reuse, R34 ;  /* 0x0000002229067220 */ /* 0x040fe20000410000 */
[----:B------:R-:W-:Y:S01]  /*3920*/  BAR.SYNC.DEFER_BLOCKING 0x0 ;  /* 0x0000000000007b1d */ /* 0x000fe20000010000 */
[CC--:B------:R-:W-:Y:S01]  /*3930*/  FFMA.FTZ R123, R104.reuse, R7.reuse, -R123 ;  /* 0x00000007687b7223 */ /* 0x0c0fe2000001087b */
[----:B------:R-:W-:Y:S01]  /*3940*/  FMUL.FTZ R5, R41, R4 ;  /* 0x0000000429057220 */ /* 0x000fe20000410000 */
[----:B------:R-:W-:Y:S01]  /*3950*/  FMUL.FTZ R7, R131, R7 ;  /* 0x0000000783077220 */ /* 0x000fe20000410000 */
[----:B--2---:R-:W-:Y:S01]  /*3960*/  FMUL.FTZ R106, R145, R70 ;  /* 0x00000046916a7220 */ /* 0x004fe20000410000 */
[C---:B------:R-:W-:Y:S01]  /*3970*/  FFMA.FTZ R6, R133.reuse, R4, -R6 ;  /* 0x0000000485067223 */ /* 0x040fe20000010806 */
[----:B------:R-:W-:Y:S01]  /*3980*/  FFMA.FTZ R5, R133, R34, R5 ;  /* 0x0000002285057223 */ /* 0x000fe20000010005 */
[----:B-1----:R-:W-:Y:S01]  /*3990*/  FMUL.FTZ R108, R3, R40 ;  /* 0x00000028036c7220 */ /* 0x002fe20000410000 */
[----:B------:R-:W-:Y:S01]  /*39a0*/  FFMA.FTZ R4, R104, R35, R7 ;  /* 0x0000002368047223 */ /* 0x000fe20000010007 */
[----:B------:R-:W-:Y:S01]  /*39b0*/  FADD.FTZ R6, RZ, R6 ;  /* 0x00000006ff067221 */ /* 0x000fe20000010000 */
[----:B------:R-:W-:Y:S01]  /*39c0*/  FADD.FTZ R5, RZ, R5 ;  /* 0x00000005ff057221 */ /* 0x000fe20000010000 */
[-C--:B------:R-:W-:Y:S01]  /*39d0*/  FFMA.FTZ R7, R139, R106.reuse, -R108 ;  /* 0x0000006a8b077223 */ /* 0x080fe2000001086c */
[----:B------:R-:W-:Y:S01]  /*39e0*/  FMUL.FTZ R106, R3, R106 ;  /* 0x0000006a036a7220 */ /* 0x000fe20000410000 */
[-C--:B------:R-:W-:Y:S01]  /*39f0*/  FMUL.FTZ R125, R125, R143.reuse ;  /* 0x0000008f7d7d7220 */ /* 0x080fe20000410000 */
[----:B------:R-:W-:Y:S01]  /*3a00*/  FADD.FTZ R4, R5, R4 ;  /* 0x0000000405047221 */ /* 0x000fe20000010000 */
[----:B------:R-:W-:Y:S01]  /*3a10*/  FADD.FTZ R6, R6, R123 ;  /* 0x0000007b06067221 */ /* 0x000fe20000010000 */
[----:B------:R-:W-:Y:S01]  /*3a20*/  FFMA.FTZ R5, R139, R40, R106 ;  /* 0x000000288b057223 */ /* 0x000fe2000001006a */
[----:B------:R-:W-:Y:S01]  /*3a30*/  BSSY.RECONVERGENT B0, `(.L_x_18205) ;  /* 0x000000a000007945 */ /* 0x000fe20003800200 */
[----:B------:R-:W-:Y:S01]  /*3a40*/  FFMA.FTZ R135, R116, R143, -R135 ;  /* 0x0000008f74877223 */ /* 0x000fe20000010887 */
[----:B------:R-:W-:Y:S01]  /*3a50*/  ISETP.GE.AND P2, PT, R110, 0x21, PT ;  /* 0x000000216e00780c */ /* 0x000fe20003f46270 */
[----:B------:R-:W-:Y:S01]  /*3a60*/  FFMA.FTZ R116, R116, R2, R125 ;  /* 0x0000000274747223 */ /* 0x000fe2000001007d */
[----:B------:R-:W-:Y:S01]  /*3a70*/  FADD.FTZ R4, R4, R5 ;  /* 0x0000000504047221 */ /* 0x000fe20000010000 */
[----:B------:R-:W-:Y:S01]  /*3a80*/  FADD.FTZ R6, R6, R7 ;  /* 0x0000000706067221 */ /* 0x000fe20000010000 */
[----:B------:R0:W1:Y:S01]  /*3a90*/  LDS R147, [R84+0x290] ;  /* 0x0002900054937984 */ /* 0x0000620000000800 */
[----:B------:R-:W-:Y:S08]  /*3aa0*/  @!P1 BRA `(.L_x_18206) ;  /* 0x0000000000089947 */ /* 0x000ff00003800000 */
[----:B------:R-:W2:Y:S04]  /*3ab0*/  LDS R5, [R86+0x210] ;  /* 0x0002100056057984 */ /* 0x000ea80000000800 */
[----:B--2---:R2:W-:Y:S02]  /*3ac0*/  REDG.E.ADD.F32.FTZ.RN.STRONG.GPU desc[UR16][R36.64], R5 ;  /* 0x00000005240079a6 */ /* 0x0045e4000c12f310 */
.L_x_18206:
[----:B------:R-:W-:Y:S05]  /*3ad0*/  BSYNC.RECONVERGENT B0 ;  /* 0x0000000000007941 */ /* 0x000fea0003800200 */
.L_x_18205:
[----:B------:R-:W-:Y:S04]  /*3ae0*/  BSSY.RECONVERGENT B0, `(.L_x_18207) ;  /* 0x0000003000007945 */ /* 0x000fe80003800200 */
[----:B------:R-:W-:Y:S05]  /*3af0*/  @!P2 BRA `(.L_x_18208) ;  /* 0x000000000004a947 */ /* 0x000fea0003800000 */
[----:B-1----:R3:W-:Y:S02]  /*3b00*/  REDG.E.ADD.F32.FTZ.RN.STRONG.GPU desc[UR16][R36.64+0x80], R147 ;  /* 0x00008093240079a6 */ /* 0x0027e4000c12f310 */
.L_x_18208:
[----:B------:R-:W-:Y:S05]  /*3b10*/  BSYNC.RECONVERGENT B0 ;  /* 0x0000000000007941 */ /* 0x000fea0003800200 */
.L_x_18207:
[----:B--2---:R2:W4:Y:S01]  /*3b20*/  LDS R5, [R83+0x310] ;  /* 0x0003100053057984 */ /* 0x0045220000000800 */
[C---:B------:R-:W-:Y:S01]  /*3b30*/  ISETP.GE.AND P6, PT, R110.reuse, 0x41, PT ;  /* 0x000000416e00780c */ /* 0x040fe20003fc6270 */
[----:B------:R-:W-:Y:S01]  /*3b40*/  BSSY.RECONVERGENT B0, `(.L_x_18209) ;  /* 0x0000008000007945 */ /* 0x000fe20003800200 */
[C---:B------:R-:W-:Y:S02]  /*3b50*/  ISETP.GE.AND P1, PT, R110.reuse, 0x61, PT ;  /* 0x000000616e00780c */ /* 0x040fe40003f26270 */
[C---:B------:R-:W-:Y:S02]  /*3b60*/  ISETP.GE.AND P2, PT, R110.reuse, 0x81, PT ;  /* 0x000000816e00780c */ /* 0x040fe40003f46270 */
[C---:B------:R-:W-:Y:S02]  /*3b70*/  ISETP.GE.AND P3, PT, R110.reuse, 0xa1, PT ;  /* 0x000000a16e00780c */ /* 0x040fe40003f66270 */
[C---:B------:R-:W-:Y:S02]  /*3b80*/  ISETP.GE.AND P4, PT, R110.reuse, 0xc1, PT ;  /* 0x000000c16e00780c */ /* 0x040fe40003f86270 */
[----:B------:R-:W-:-:S03]  /*3b90*/  ISETP.GE.AND P5, PT, R110, 0xe1, PT ;  /* 0x000000e16e00780c */ /* 0x000fc60003fa6270 */
[----:B--2---:R-:W-:Y:S10]  /*3ba0*/  @!P6 BRA `(.L_x_18210) ;  /* 0x000000000004e947 */ /* 0x004ff40003800000 */
[----:B----4-:R2:W-:Y:S02]  /*3bb0*/  REDG.E.ADD.F32.FTZ.RN.STRONG.GPU desc[UR16][R36.64+0x100], R5 ;  /* 0x00010005240079a6 */ /* 0x0105e4000c12f310 */
.L_x_18210:
[----:B------:R-:W-:Y:S05]  /*3bc0*/  BSYNC.RECONVERGENT B0 ;  /* 0x0000000000007941 */ /* 0x000fea0003800200 */
.L_x_18209:
[----:B--2-4-:R2:W4:Y:S01]  /*3bd0*/  LDS R5, [R82+0x390] ;  /* 0x0003900052057984 */ /* 0x0145220000000800 */
[----:B------:R-:W-:Y:S01]  /*3be0*/  BSSY.RECONVERGENT B0, `(.L_x_18211) ;  /* 0x0000004000007945 */ /* 0x000fe20003800200 */
[----:B------:R-:W-:-:S03]  /*3bf0*/  FMUL.FTZ R106, R127, R68 ;  /* 0x000000447f6a7220 */ /* 0x000fc60000410000 */
[----:B------:R-:W-:Y:S05]  /*3c00*/  @!P1 BRA `(.L_x_18212) ;  /* 0x0000000000049947 */ /* 0x000fea0003800000 */
[----:B----4-:R4:W-:Y:S02]  /*3c10*/  REDG.E.ADD.F32.FTZ.RN.STRONG.GPU desc[UR16][R36.64+0x180], R5 ;  /* 0x00018005240079a6 */ /* 0x0109e4000c12f310 */
.L_x_18212:
[----:B------:R-:W-:Y:S05]  /*3c20*/  BSYNC.RECONVERGENT B0 ;  /* 0x0000000000007941 */ /* 0x000fea0003800200 */
.L_x_18211:
[----:B------:R0:W0:Y:S01]  /*3c30*/  LDS R7, [R79+0x410] ;  /* 0x000410004f077984 */ /* 0x0000220000000800 */
[----:B------:R-:W-:Y:S01]  /*3c40*/  BSSY.RECONVERGENT B0, `(.L_x_18213) ;  /* 0x0000006000007945 */ /* 0x000fe20003800200 */
[----:B------:R-:W-:Y:S01]  /*3c50*/  FADD.FTZ R143, -R44, R143 ;  /* 0x0000008f2c8f7221 */ /* 0x000fe20000010100 */
[----:B----4-:R-:W-:Y:S01]  /*3c60*/  FMUL.FTZ R5, R129, R68 ;  /* 0x0000004481057220 */ /* 0x010fe20000410000 */
[----:B------:R-:W-:Y:S01]  /*3c70*/  FMUL.FTZ R108, R2, R106 ;  /* 0x0000006a026c7220 */ /* 0x000fe20000410000 */
[----:B------:R-:W-:Y:S06]  /*3c80*/  @!P2 BRA `(.L_x_18214) ;  /* 0x000000000004a947 */ /* 0x000fec0003800000 */
[----:B0-----:R4:W-:Y:S02]  /*3c90*/  REDG.E.ADD.F32.FTZ.RN.STRONG.GPU desc[UR16][R36.64+0x200], R7 ;  /* 0x00020007240079a6 */ /* 0x0019e4000c12f310 */
.L_x_18214:
[----:B------:R-:W-:Y:S05]  /*3ca0*/  BSYNC.RECONVERGENT B0 ;  /* 0x0000000000007941 */ /* 0x000fea0003800200 */
.L_x_18213:
[-C--:B0---4-:R-:W-:Y:S01]  /*3cb0*/  FFMA.FTZ R7, R143, R5.reuse, -R108 ;  /* 0x000000058f077223 */ /* 0x091fe2000001086c */
[----:B------:R-:W-:Y:S01]  /*3cc0*/  FMUL.FTZ R108, R2, R5 ;  /* 0x00000005026c7220 */ /* 0x000fe20000410000 */
[----:B------:R-:W-:Y:S01]  /*3cd0*/  BSSY.RECONVERGENT B0, `(.L_x_18215) ;  /* 0x0000004000007945 */ /* 0x000fe20003800200 */
[----:B------:R0:W4:Y:S03]  /*3ce0*/  LDS R5, [R78+0x490] ;  /* 0x000490004e057984 */ /* 0x0001260000000800 */
[----:B------:R-:W-:Y:S05]  /*3cf0*/  @!P3 BRA `(.L_x_18216) ;  /* 0x000000000004b947 */ /* 0x000fea0003800000 */
[----:B----4-:R4:W-:Y:S02]  /*3d00*/  REDG.E.ADD.F32.FTZ.RN.STRONG.GPU desc[UR16][R36.64+0x280], R5 ;  /* 0x00028005240079a6 */ /* 0x0109e4000c12f310 */
.L_x_18216:
[----:B------:R-:W-:Y:S05]  /*3d10*/  BSYNC.RECONVERGENT B0 ;  /* 0x0000000000007941 */ /* 0x000fea0003800200 */
.L_x_18215:
[----:B------:R0:W0:Y:S01]  /*3d20*/  LDS R123, [R77+0x510] ;  /* 0x000510004d7b7984 */ /* 0x0000220000000800 */
[----:B------:R-:W-:Y:S01]  /*3d30*/  BSSY.RECONVERGENT B0, `(.L_x_18217) ;  /* 0x0000004000007945 */ /* 0x000fe20003800200 */
[----:B----4-:R-:W-:-:S03]  /*3d40*/  FFMA.FTZ R5, R143, R106, R108 ;  /* 0x0000006a8f057223 */ /* 0x010fc6000001006c */
[----:B------:R-:W-:Y:S05]  /*3d50*/  @!P4 BRA `(.L_x_18218) ;  /* 0x000000000004c947 */ /* 0x000fea0003800000 */
[----:B0-----:R4:W-:Y:S02]  /*3d60*/  REDG.E.ADD.F32.FTZ.RN.STRONG.GPU desc[UR16][R36.64+0x300], R123 ;  /* 0x0003007b240079a6 */ /* 0x0019e4000c12f310 */
.L_x_18218:
[----:B------:R-:W-:Y:S05]  /*3d70*/  BSYNC.RECONVERGENT B0 ;  /* 0x0000000000007941 */ /* 0x000fea0003800200 */
.L_x_18217:
[----:B------:R-:W-:Y:S01]  /*3d80*/  FADD.FTZ R4, R4, R5 ;  /* 0x0000000504047221 */ /* 0x000fe20000010000 */
[----:B------:R-:W-:Y:S01]  /*3d90*/  BSSY.RECONVERGENT B0, `(.L_x_18219) ;  /* 0x0000004000007945 */ /* 0x000fe20003800200 */
[----:B------:R0:W0:Y:S03]  /*3da0*/  LDS R5, [R76+0x590] ;  /* 0x000590004c057984 */ /* 0x0000260000000800 */
[----:B------:R-:W-:Y:S05]  /*3db0*/  @!P5 BRA `(.L_x_18220) ;  /* 0x000000000004d947 */ /* 0x000fea0003800000 */
[----:B0-----:R0:W-:Y:S02]  /*3dc0*/  REDG.E.ADD.F32.FTZ.RN.STRONG.GPU desc[UR16][R36.64+0x380], R5 ;  /* 0x00038005240079a6 */ /* 0x0011e4000c12f310 */
.L_x_18220:
[----:B------:R-:W-:Y:S05]  /*3dd0*/  BSYNC.RECONVERGENT B0 ;  /* 0x0000000000007941 */ /* 0x000fea0003800200 */
.L_x_18219:
[----:B0-----:R-:W-:Y:S01]  /*3de0*/  FADD.FTZ R5, R6, R7 ;  /* 0x0000000706057221 */ /* 0x001fe20000010000 */
[C---:B------:R-:W-:Y:S01]  /*3df0*/  FFMA.FTZ R6, R50.reuse, R135, R141 ;  /* 0x0000008732067223 */ /* 0x040fe2000001008d */
[----:B------:R-:W-:Y:S01]  /*3e00*/  FFMA.FTZ R7, -R50, R116, R137 ;  /* 0x0000007432077223 */ /* 0x000fe20000010189 */
[----:B---34-:R-:W0:Y:S01]  /*3e10*/  SHFL.DOWN PT, R37, R4, 0x1, 0x1f ;  /* 0x08201f0004257f89 */ /* 0x018e2200000e0000 */
[----:B------:R-:W-:Y:S01]  /*3e20*/  ISETP.GT.AND P1, PT, R72, 0x1e, PT ;  /* 0x0000001e4800780c */ /* 0x000fe20003f24270 */
[----:B------:R-:W-:Y:S01]  /*3e30*/  FADD.FTZ R55, R106, R55 ;  /* 0x000000376a377221 */ /* 0x000fe20000010000 */
[----:B------:R-:W-:Y:S01]  /*3e40*/  ISETP.GT.AND P2, PT, R72, 0xf, PT ;  /* 0x0000000f4800780c */ /* 0x000fe20003f44270 */
[----:B------:R-:W3:Y:S01]  /*3e50*/  SHFL.DOWN PT, R36, R5, 0x1, 0x1f ;  /* 0x08201f0005247f89 */ /* 0x000ee200000e0000 */
[----:B------:R-:W-:Y:S01]  /*3e60*/  FADD.FTZ R56, R40, R56 ;  /* 0x0000003828387221 */ /* 0x000fe20000010000 */
[----:B------:R-:W-:Y:S02]  /*3e70*/  BSSY.RECONVERGENT B0, `(.L_x_18221) ;  /* 0x000003a000007945 */ /* 0x000fe40003800200 */
[----:B------:R-:W4:Y:S04]  /*3e80*/  SHFL.DOWN PT, R123, R6, 0x1, 0x1f ;  /* 0x08201f00067b7f89 */ /* 0x000f2800000e0000 */
[----:B------:R-:W5:Y:S02]  /*3e90*/  SHFL.DOWN PT, R108, R7, 0x1, 0x1f ;  /* 0x08201f00076c7f89 */ /* 0x000f6400000e0000 */
[----:B0-----:R-:W-:Y:S01]  /*3ea0*/  @!P1 FADD.FTZ R4, R4, R37 ;  /* 0x0000002504049221 */ /* 0x001fe20000010000 */
[----:B---3--:R-:W-:-:S04]  /*3eb0*/  @!P1 FADD.FTZ R5, R5, R36 ;  /* 0x0000002405059221 */ /* 0x008fc80000010000 */
        /* <DEDUP_REMOVED lines=17> */
[----:B------:R-:W-:Y:S01]  /*3fd0*/  FMUL.FTZ R37, R33, R129 ;  /* 0x0000008121257220 */ /* 0x000fe20000410000 */
[----:B---3--:R-:W-:-:S03]  /*3fe0*/  @!P1 FADD.FTZ R5, R5, R36 ;  /* 0x0000002405059221 */ /* 0x008fc60000010000 */
[----:B------:R-:W-:Y:S01]  /*3ff0*/  FFMA.FTZ R36, R32, R127, R37 ;  /* 0x0000007f20247223 */ /* 0x000fe20000010025 */
[----:B------:R-:W-:Y:S01]  /*4000*/  FMUL.FTZ R37, R33, R145 ;  /* 0x0000009121257220 */ /* 0x000fe20000410000 */
[----:B----4-:R-:W-:Y:S01]  /*4010*/  @!P1 FADD.FTZ R6, R6, R123 ;  /* 0x0000007b06069221 */ /* 0x010fe20000010000 */
[----:B------:R-:W0:Y:S01]  /*4020*/  SHFL.DOWN PT, R110, R5, 0x8, 0x1f ;  /* 0x09001f00056e7f89 */ /* 0x000e2200000e0000 */
[----:B------:R-:W-:Y:S01]  /*4030*/  FMUL.FTZ R143, R143, R36 ;  /* 0x000000248f8f7220 */ /* 0x000fe20000410000 */
[----:B------:R-:W-:Y:S01]  /*4040*/  FMUL.FTZ R36, R33, R39 ;  /* 0x0000002721247220 */ /* 0x000fe20000410000 */
[----:B-----5:R-:W-:Y:S01]  /*4050*/  @!P1 FADD.FTZ R7, R7, R108 ;  /* 0x0000006c07079221 */ /* 0x020fe20000010000 */
[----:B------:R-:W3:Y:S01]  /*4060*/  SHFL.DOWN PT, R123, R4, 0x8, 0x1f ;  /* 0x09001f00047b7f89 */ /* 0x000ee200000e0000 */
[----:B------:R-:W-:Y:S01]  /*4070*/  ISETP.GT.AND P1, PT, R72, 0x17, PT ;  /* 0x000000174800780c */ /* 0x000fe20003f24270 */
[----:B------:R-:W-:Y:S01]  /*4080*/  FMUL.FTZ R108, R33, R127 ;  /* 0x0000007f216c7220 */ /* 0x000fe20000410000 */
[C---:B------:R-:W-:Y:S01]  /*4090*/  FFMA.FTZ R106, R32.reuse, R145, -R36 ;  /* 0x00000091206a7223 */ /* 0x040fe20000010824 */
[----:B------:R-:W4:Y:S02]  /*40a0*/  SHFL.DOWN PT, R125, R6, 0x8, 0x1f ;  /* 0x09001f00067d7f89 */ /* 0x000f2400000e0000 */
[----:B------:R-:W-:-:S02]  /*40b0*/  FFMA.FTZ R129, R32, R129, -R108 ;  /* 0x0000008120817223 */ /* 0x000fc4000001086c */
[----:B------:R-:W5:Y:S02]  /*40c0*/  SHFL.DOWN PT, R112, R7, 0x8, 0x1f ;  /* 0x09001f0007707f89 */ /* 0x000f6400000e0000 */
[----:B------:R-:W-:Y:S01]  /*40d0*/  FFMA.FTZ R129, R2, R129, R143 ;  /* 0x0000008102817223 */ /* 0x000fe2000001008f */
[----:B------:R-:W-:-:S03]  /*40e0*/  FFMA.FTZ R2, R32, R39, R37 ;  /* 0x0000002720027223 */ /* 0x000fc60000010025 */
[----:B------:R-:W-:Y:S01]  /*40f0*/  FFMA.FTZ R108, R58, R127, R129 ;  /* 0x0000007f3a6c7223 */ /* 0x000fe20000010081 */
[----:B------:R-:W-:Y:S01]  /*4100*/  FMUL.FTZ R40, R139, R2 ;  /* 0x000000028b287220 */ /* 0x000fe20000410000 */
[----:B0-----:R-:W-:Y:S01]  /*4110*/  @!P1 FADD.FTZ R5, R5, R110 ;  /* 0x0000006e05059221 */ /* 0x001fe20000010000 */
[----:B---3--:R-:W-:-:S04]  /*4120*/  @!P1 FADD.FTZ R4, R4, R123 ;  /* 0x0000007b04049221 */ /* 0x008fc80000010000 */
[----:B------:R0:W3:Y:S01]  /*4130*/  SHFL.DOWN PT, R2, R5, 0x10, 0x1f ;  /* 0x0a001f0005027f89 */ /* 0x0000e200000e0000 */
[----:B------:R-:W-:Y:S01]  /*4140*/  FMUL.FTZ R123, R33, R119 ;  /* 0x00000077217b7220 */ /* 0x000fe20000410000 */
[----:B----4-:R-:W-:Y:S02]  /*4150*/  @!P1 FADD.FTZ R6, R6, R125 ;  /* 0x0000007d06069221 */ /* 0x010fe40000010000 */
[----:B------:R0:W4:Y:S01]  /*4160*/  SHFL.DOWN PT, R37, R4, 0x10, 0x1f ;  /* 0x0a001f0004257f89 */ /* 0x00012200000e0000 */
[----:B-----5:R-:W-:-:S03]  /*4170*/  @!P1 FADD.FTZ R7, R7, R112 ;  /* 0x0000007007079221 */ /* 0x020fc60000010000 */
[----:B------:R0:W0:Y:S04]  /*4180*/  SHFL.DOWN PT, R125, R6, 0x10, 0x1f ;  /* 0x0a001f00067d7f89 */ /* 0x00002800000e0000 */
[----:B------:R0:W0:Y:S01]  /*4190*/  SHFL.DOWN PT, R36, R7, 0x10, 0x1f ;  /* 0x0a001f0007247f89 */ /* 0x00002200000e0000 */
[----:B------:R-:W-:Y:S05]  /*41a0*/  @P2 BRA `(.L_x_18222) ;  /* 0x0000000000182947 */ /* 0x000fea0003800000 */
[----:B------:R-:W-:Y:S01]  /*41b0*/  ISETP.NE.AND P1, PT, R72, RZ, PT ;  /* 0x000000ff4800720c */ /* 0x000fe20003f25270 */
[----:B0---4-:R-:W-:Y:S01]  /*41c0*/  FADD.FTZ R4, R4, R37 ;  /* 0x0000002504047221 */ /* 0x011fe20000010000 */
[----:B---3--:R-:W-:Y:S01]  /*41d0*/  FADD.FTZ R5, R5, R2 ;  /* 0x0000000205057221 */ /* 0x008fe20000010000 */
[----:B------:R-:W-:Y:S01]  /*41e0*/  FADD.FTZ R6, R6, R125 ;  /* 0x0000007d06067221 */ /* 0x000fe20000010000 */
[----:B------:R-:W-:-:S09]  /*41f0*/  FADD.FTZ R7, R7, R36 ;  /* 0x0000002407077221 */ /* 0x000fd20000010000 */
[----:B------:R0:W-:Y:S02]  /*4200*/  @!P1 STS.128 [UR6+0x640], R4 ;  /* 0x00064004ff009988 */ /* 0x0001e40008000c06 */
.L_x_18222:
[----:B------:R-:W-:Y:S05]  /*4210*/  BSYNC.RECONVERGENT B0 ;  /* 0x0000000000007941 */ /* 0x000fea0003800200 */
.L_x_18221:
[C---:B----4-:R-:W-:Y:S01]  /*4220*/  FMUL.FTZ R37, R33.reuse, R38 ;  /* 0x0000002621257220 */ /* 0x050fe20000410000 */
[CC--:B0-----:R-:W-:Y:S01]  /*4230*/  FMUL.FTZ R36, R33.reuse, R117.reuse ;  /* 0x0000007521247220 */ /* 0x0c1fe20000410000 */
[C---:B------:R-:W-:Y:S01]  /*4240*/  FFMA.FTZ R123, R32.reuse, R117, R123 ;  /* 0x00000075207b7223 */ /* 0x040fe2000001007b */
[-C--:B------:R-:W-:Y:S01]  /*4250*/  FMUL.FTZ R33, R33, R124.reuse ;  /* 0x0000007c21217220 */ /* 0x080fe20000410000 */
[----:B---3--:R-:W-:Y:S01]  /*4260*/  FFMA.FTZ R2, R32, R124, R37 ;  /* 0x0000007c20027223 */ /* 0x008fe20000010025 */
[----:B------:R-:W-:Y:S01]  /*4270*/  ISETP.NE.AND P1, PT, R90, RZ, PT ;  /* 0x000000ff5a00720c */ /* 0x000fe20003f25270 */
        /* <DEDUP_REMOVED lines=29> */
.L_x_18224:
[----:B------:R-:W-:Y:S05]  /*4450*/  BSYNC.RECONVERGENT B0 ;  /* 0x0000000000007941 */ /* 0x000fea0003800200 */
.L_x_18223:
[----:B------:R-:W-:-:S04]  /*4460*/  UIADD3 UR4, UPT, UPT, UR4, 0x1, URZ ;  /* 0x0000000104047890 */ /* 0x000fc8000fffe0ff */
[----:B------:R-:W-:-:S09]  /*4470*/  UISETP.GE.AND UP0, UPT, UR4, UR9, UPT ;  /* 0x000000090400728c */ /* 0x000fd2000bf06270 */
[----:B------:R-:W-:Y:S05]  /*4480*/  BRA.U !UP0, `(.L_x_18225) ;  /* 0xffffffd5083c7547 */ /* 0x000fea000b83ffff */
.L_x_18191:
[----:B------:R-:W-:Y:S06]  /*4490*/  BAR.SYNC.DEFER_BLOCKING 0x0 ;  /* 0x0000000000007b1d */ /* 0x000fec0000010000 */
[----:B------:R-:W-:Y:S02]  /*44a0*/  F2F.F16.F32 R2, R54 ;  /* 0x0000003600027304 */ /* 0x000fe40000200800 */
[----:B------:R-:W3:Y:S01]  /*44b0*/  LDC.64 R26, c[0x0][0x4f8] ;  /* 0x00013e00ff1a7b82 */ /* 0x000ee20000000a00 */
[----:B------:R-:W4:Y:S05]  /*44c0*/  LDCU.64 UR6, c[0x0][0x500] ;  /* 0x0000a000ff0677ac */ /* 0x000f2a0008000a00 */
[----:B------:R-:W-:Y:S02]  /*44d0*/  F2F.F16.F32 R56, R56 ;  /* 0x0000003800387304 */ /* 0x000fe40000200800 */
[----:B------:R-:W5:Y:S01]  /*44e0*/  LDC.64 R28, c[0x0][0x550] ;  /* 0x00015400ff1c7b82 */ /* 0x000f620000000a00 */
[----:B------:R-:W2:Y:S05]  /*44f0*/  LDG.E.64 R18, desc[UR16][R18.64] ;  /* 0x0000001012127981 */ /* 0x000eaa000c1e1b00 */
[----:B------:R-:W0:Y:S01]  /*4500*/  F2F.F16.F32 R55, R55 ;  /* 0x0000003700377304 */ /* 0x000e220000200800 */
[----:B------:R-:W-:-:S04]  /*4510*/  IADD3 R96, P4, PT, R96, -0x100, RZ ;  /* 0xffffff0060607810 */ /* 0x000fc80007f9e0ff */
[----:B------:R-:W-:-:S03]  /*4520*/  IADD3.X R97, PT, PT, R97, -0x1, RZ, P4, !PT ;  /* 0xffffffff61617810 */ /* 0x000fc600027fe4ff */
[----:B------:R-:W1:Y:S01]  /*4530*/  F2F.F16.F32 R57, R57 ;  /* 0x0000003900397304 */ /* 0x000e620000200800 */
[----:B0-----:R-:W-:Y:S01]  /*4540*/  PRMT R55, R56, 0x5410, R55 ;  /* 0x0000541038377816 */ /* 0x001fe20000000037 */
[----:B--2---:R-:W-:Y:S01]  /*4550*/  STS.64 [R71], R18 ;  /* 0x0000001247007388 */ /* 0x004fe20000000a00 */
[----:B------:R-:W-:-:S03]  /*4560*/  NOP ;  /* 0x0000000000007918 */ /* 0x000fc60000000000 */
[----:B------:R-:W0:Y:S02]  /*4570*/  LDS.64 R6, [R71] ;  /* 0x0000000047067984 */ /* 0x000e240000000a00 */
        /* <DEDUP_REMOVED lines=17> */
[----:B------:R-:W0:Y:S04]  /*4690*/  @!P2 MUFU.EX2 R4, R4 ;  /* 0x000000040004a308 */ /* 0x000e280000000800 */
[----:B------:R-:W2:Y:S01]  /*46a0*/  @!P0 MUFU.EX2 R0, R0 ;  /* 0x0000000000008308 */ /* 0x000ea20000000800 */
[----:B------:R-:W-:-:S03]  /*46b0*/  @!P3 FMUL.FTZ R19, R5, -1.4426950216293334961 ;  /* 0xbfb8aa3b0513b820 */ /* 0x000fc60000410000 */
[----:B------:R-:W-:Y:S01]  /*46c0*/  @!P1 FMUL.FTZ R7, R3, -1.4426950216293334961 ;  /* 0xbfb8aa3b03079820 */ /* 0x000fe20000410000 */
[----:B------:R-:W-:Y:S02]  /*46d0*/  IMAD.WIDE.U32 R2, R2, 0x10000, RZ ;  /* 0x0001000002027825 */ /* 0x000fe400078e00ff */
[----:B------:R-:W-:Y:S02]  /*46e0*/  @!P3 MUFU.EX2 R19, R19 ;  /* 0x000000130013b308 */ /* 0x000fe40000000800 */
[----:B0-----:R-:W-:Y:S02]  /*46f0*/  @!P2 FADD.FTZ R18, R4, 1 ;  /* 0x3f8000000412a421 */ /* 0x001fe40000010000 */
[----:B------:R-:W0:Y:S01]  /*4700*/  @!P1 MUFU.EX2 R7, R7 ;  /* 0x0000000700079308 */ /* 0x000e220000000800 */
[----:B------:R-:W-:Y:S02]  /*4710*/  LOP3.LUT R5, R55, R3, RZ, 0xfc, !PT ;  /* 0x0000000337057212 */ /* 0x000fe400078efcff */
[----:B-1----:R-:W-:Y:S01]  /*4720*/  LOP3.LUT R4, R2, R57, RZ, 0xfc, !PT ;  /* 0x0000003902047212 */ /* 0x002fe200078efcff */
[----:B--2---:R-:W-:Y:S01]  /*4730*/  @!P0 FADD.FTZ R6, R0, 1 ;  /* 0x3f80000000068421 */ /* 0x004fe20000010000 */
[----:B------:R-:W1:Y:S03]  /*4740*/  @!P2 MUFU.RCP R18, R18 ;  /* 0x000000120012a308 */ /* 0x000e660000001000 */
[----:B------:R3:W-:Y:S01]  /*4750*/  STS.64 [R71], R4 ;  /* 0x0000000447007388 */ /* 0x0007e20000000a00 */
[----:B------:R-:W-:-:S03]  /*4760*/  NOP ;  /* 0x0000000000007918 */ /* 0x000fc60000000000 */
[----:B------:R-:W2:Y:S01]  /*4770*/  LDS.64 R2, [R71] ;  /* 0x0000000047027984 */ /* 0x000ea20000000a00 */
[----:B0-----:R-:W-:Y:S01]  /*4780*/  @!P1 FADD.FTZ R0, R7, 1 ;  /* 0x3f80000007009421 */ /* 0x001fe20000010000 */
[----:B------:R-:W0:Y:S01]  /*4790*/  @!P0 MUFU.RCP R20, R6 ;  /* 0x0000000600148308 */ /* 0x000e220000001000 */
        /* <DEDUP_REMOVED lines=9> */
[----:B0-----:R-:W-:Y:S01]  /*4830*/  @!P0 FMUL.FTZ R59, R59, R20 ;  /* 0x000000143b3b8220 */ /* 0x001fe20000410000 */
[----:B------:R-:W-:-:S02]  /*4840*/  IMAD R5, R27, UR18, R5 ;  /* 0x000000121b057c24 */ /* 0x000fc4000f8e0205 */
[----:B------:R-:W0:Y:S01]  /*4850*/  LDC.64 R26, c[0x0][0x518] ;  /* 0x00014600ff1a7b82 */ /* 0x000e220000000a00 */
[----:B----4-:R-:W-:Y:S02]  /*4860*/  IMAD.WIDE.U32 R4, R115, UR6, R4 ;  /* 0x0000000673047c25 */ /* 0x010fe4000f8e0004 */
[----:B------:R-:W-:Y:S02]  /*4870*/  F2F.F16.F32 R22, R61 ;  /* 0x0000003d00167304 */ /* 0x000fe40000200800 */
[----:B-1----:R-:W-:Y:S01]  /*4880*/  @!P1 FMUL.FTZ R60, R60, R21 ;  /* 0x000000153c3c9220 */ /* 0x002fe20000410000 */
[----:B------:R-:W-:Y:S01]  /*4890*/  IADD3 R93, P1, PT, R93, -0x200, RZ ;  /* 0xfffffe005d5d7810 */ /* 0x000fe20007f3e0ff */
[----:B------:R-:W-:Y:S01]  /*48a0*/  IMAD R0, R115, UR7, R5 ;  /* 0x0000000773007c24 */ /* 0x000fe2000f8e0205 */
[----:B-----5:R-:W-:Y:S01]  /*48b0*/  LEA R20, P0, R4, R28, 0x1 ;  /* 0x0000001c04147211 */ /* 0x020fe200078008ff */
[----:B------:R-:W1:Y:S01]  /*48c0*/  LDCU.64 UR6, c[0x0][0x520] ;  /* 0x0000a400ff0677ac */ /* 0x000e620008000a00 */
[----:B------:R-:W-:-:S02]  /*48d0*/  IADD3.X R91, PT, PT, R91, -0x1, RZ, P1, !PT ;  /* 0xffffffff5b5b7810 */ /* 0x000fc40000ffe4ff */
[----:B------:R-:W-:Y:S01]  /*48e0*/  LEA.HI.X R21, R4, R29, R0, 0x1, P0 ;  /* 0x0000001d04157211 */ /* 0x000fe200000f0c00 */
[----:B------:R-:W4:Y:S01]  /*48f0*/  F2F.F16.F32 R6, R60 ;  /* 0x0000003c00067304 */ /* 0x000f220000200800 */
[----:B---3--:R-:W-:Y:S01]  /*4900*/  @!P3 FMUL.FTZ R63, R63, R24 ;  /* 0x000000183f3fb220 */ /* 0x008fe20000410000 */
[----:B------:R-:W-:Y:S01]  /*4910*/  IADD3 R98, P3, PT, R98, -0x100, RZ ;  /* 0xffffff0062627810 */ /* 0x000fe20007f7e0ff */
[----:B------:R-:W-:-:S03]  /*4920*/  IMAD.WIDE.U32 R4, R85, 0x8, R20 ;  /* 0x0000000855047825 */ /* 0x000fc600078e0014 */
[----:B------:R-:W-:Y:S02]  /*4930*/  IADD3.X R99, PT, PT, R99, -0x1, RZ, P3, !PT ;  /* 0xffffffff63637810 */ /* 0x000fe40001ffe4ff */
[----:B------:R-:W3:Y:S01]  /*4940*/  F2F.F16.F32 R25, R63 ;  /* 0x0000003f00197304 */ /* 0x000ee20000200800 */
[----:B--2---:R2:W-:Y:S01]  /*4950*/  STG.E.64 desc[UR16][R4.64], R2 ;  /* 0x0000000204007986 */ /* 0x0045e2000c101b10 */
[----:B0-----:R-:W-:-:S06]  /*4960*/  IMAD.WIDE.U32 R18, R26, UR18, R18 ;  /* 0x000000121a127c25 */ /* 0x001fcc000f8e0012 */
[----:B------:R0:W5:Y:S01]  /*4970*/  F2F.F16.F32 R23, R59 ;  /* 0x0000003b00177304 */ /* 0x0001620000200800 */
[----:B----4-:R-:W-:-:S04]  /*4980*/  IMAD.WIDE.U32 R6, R6, 0x10000, RZ ;  /* 0x0001000006067825 */ /* 0x010fc800078e00ff */
[----:B------:R-:W-:Y:S01]  /*4990*/  IMAD R19, R27, UR18, R19 ;  /* 0x000000121b137c24 */ /* 0x000fe2000f8e0213 */
[----:B---3--:R-:W-:Y:S01]  /*49a0*/  PRMT R25, R22, 0x5410, R25 ;  /* 0x0000541016197816 */ /* 0x008fe20000000019 */
[----:B-1----:R-:W-:-:S04]  /*49b0*/  IMAD.WIDE.U32 R18, R115, UR6, R18 ;  /* 0x0000000673127c25 */ /* 0x002fc8000f8e0012 */
[----:B0-----:R-:W-:Y:S01]  /*49c0*/  FADD.FTZ R59, R59, R92 ;  /* 0x0000005c3b3b7221 */ /* 0x001fe20000010000 */
[----:B------:R-:W-:Y:S01]  /*49d0*/  LOP3.LUT R21, R25, R7, RZ, 0xfc, !PT ;  /* 0x0000000719157212 */ /* 0x000fe200078efcff */
[----:B------:R-:W-:Y:S02]  /*49e0*/  IMAD R0, R115, UR7, R19 ;  /* 0x0000000773007c24 */ /* 0x000fe4000f8e0213 */
[----:B------:R-:W-:Y:S01]  /*49f0*/  FADD.FTZ R60, R59, R60 ;  /* 0x0000003c3b3c7221 */ /* 0x000fe20000010000 */
[----:B-----5:R-:W-:Y:S01]  /*4a00*/  LOP3.LUT R20, R6, R23, RZ, 0xfc, !PT ;  /* 0x0000001706147212 */ /* 0x020fe200078efcff */
[----:B------:R-:W-:Y:S02]  /*4a10*/  BAR.SYNC.DEFER_BLOCKING 0x0 ;  /* 0x0000000000007b1d */ /* 0x000fe40000010000 */
[----:B------:R-:W-:-:S06]  /*4a20*/  FADD.FTZ R60, R60, R61 ;  /* 0x0000003d3c3c7221 */ /* 0x000fcc0000010000 */
[----:B------:R-:W2:Y:S01]  /*4a30*/  LDC.64 R22, c[0x0][0x560] ;  /* 0x00015800ff167b82 */ /* 0x000ea20000000a00 */
[----:B------:R-:W-:Y:S01]  /*4a40*/  FADD.FTZ R92, R60, R63 ;  /* 0x0000003f3c5c7221 */ /* 0x000fe20000010000 */
        /* <DEDUP_REMOVED lines=10> */
.L_x_18182:
        /* <DEDUP_REMOVED lines=34> */
.L_x_18228:
[----:B------:R-:W-:Y:S05]  /*4d10*/  BSYNC.RECONVERGENT B0 ;  /* 0x0000000000007941 */ /* 0x000fea0003800200 */
.L_x_18227:
        /* <DEDUP_REMOVED lines=26> */
.L_x_18230:
[----:B------:R-:W-:Y:S05]  /*4ec0*/  BSYNC.RECONVERGENT B0 ;  /* 0x0000000000007941 */ /* 0x000fea0003800200 */
.L_x_18229:
[----:B------:R-:W-:Y:S05]  /*4ed0*/  @P2 EXIT ;  /* 0x000000000000294d */ /* 0x000fea0003800000 */
[----:B------:R-:W2:Y:S01]  /*4ee0*/  S2UR UR5, SR_CgaCtaId ;  /* 0x00000000000579c3 */ /* 0x000ea20000008800 */
[----:B------:R-:W-:Y:S01]  /*4ef0*/  BSSY.RECONVERGENT B0, `(.L_x_18231) ;  /* 0x0000021000007945 */ /* 0x000fe20003800200 */
[----:B0-----:R-:W-:Y:S01]  /*4f00*/  MOV R11, R16 ;  /* 0x00000010000b7202 */ /* 0x001fe20000000f00 */
[----:B------:R-:W-:Y:S01]  /*4f10*/  UMOV UR4, 0x400 ;  /* 0x0000040000047882 */ /* 0x000fe20000000000 */
[----:B------:R-:W0:Y:S01]  /*4f20*/  LDCU UR6, c[0x0][0x360] ;  /* 0x00006c00ff0677ac */ /* 0x000e220008000800 */
[----:B------:R-:W3:Y:S01]  /*4f30*/  LDCU.64 UR8, c[0x0][0x4b0] ;  /* 0x00009600ff0877ac */ /* 0x000ee20008000a00 */
[----:B------:R-:W4:Y:S01]  /*4f40*/  LDCU.64 UR10, c[0x0][0x4d0] ;  /* 0x00009a00ff0a77ac */ /* 0x000f220008000a00 */
[----:B------:R-:W0:Y:S01]  /*4f50*/  LDCU.128 UR12, c[0x0][0x530] ;  /* 0x0000a600ff0c77ac */ /* 0x000e220008000c00 */
[----:B--234-:R-:W-:-:S12]  /*4f60*/  ULEA UR4, UR5, UR4, 0x18 ;  /* 0x0000000405047291 */ /* 0x01cfd8000f8ec0ff */
.L_x_18232:
[----:B------:R-:W-:Y:S02]  /*4f70*/  LEA R0, R11, UR4, 0x3 ;  /* 0x000000040b007c11 */ /* 0x000fe4000f8e18ff */
[----:B-1-3--:R-:W-:Y:S02]  /*4f80*/  SHF.R.S32.HI R2, RZ, 0x1f, R11 ;  /* 0x0000001fff027819 */ /* 0x00afe4000001140b */
[----:B------:R-:W-:Y:S01]  /*4f90*/  MOV R106, R12 ;  /* 0x0000000c006a7202 */ /* 0x000fe20000000f00 */
[----:B------:R-:W1:Y:S01]  /*4fa0*/  LDS.64 R16, [R0+0x2b80] ;  /* 0x002b800000107984 */ /* 0x000e620000000a00 */
[----:B------:R-:W-:Y:S01]  /*4fb0*/  MOV R108, R14 ;  /* 0x0000000e006c7202 */ /* 0x000fe20000000f00 */
[C---:B------:R-:W-:Y:S02]  /*4fc0*/  IMAD R4, R2.reuse, UR8, RZ ;  /* 0x0000000802047c24 */ /* 0x040fe4000f8e02ff */
[----:B------:R-:W2:Y:S01]  /*4fd0*/  LDS.64 R18, [R0+0x3380] ;  /* 0x0033800000127984 */ /* 0x000ea20000000a00 */
[----:B------:R-:W-:-:S02]  /*4fe0*/  IMAD R2, R2, UR10, RZ ;  /* 0x0000000a02027c24 */ /* 0x000fc4000f8e02ff */
[----:B------:R-:W-:-:S04]  /*4ff0*/  IMAD.WIDE.U32 R6, R11, UR8, R106 ;  /* 0x000000080b067c25 */ /* 0x000fc8000f8e006a */
[C---:B------:R-:W-:Y:S02]  /*5000*/  IMAD R3, R11.reuse, UR9, R4 ;  /* 0x000000090b037c24 */ /* 0x040fe4000f8e0204 */
[C---:B------:R-:W-:Y:S01]  /*5010*/  IMAD R5, R11.reuse, UR11, R2 ;  /* 0x0000000b0b057c24 */ /* 0x040fe2000f8e0202 */
[C---:B0-----:R-:W-:Y:S01]  /*5020*/  LEA R2, P0, R6.reuse, UR12, 0x3 ;  /* 0x0000000c06027c11 */ /* 0x041fe2000f8018ff */
        /* <DEDUP_REMOVED lines=14> */
.L_x_18231:
[----:B------:R-:W-:Y:S05]  /*5110*/  EXIT ;  /* 0x000000000000794d */ /* 0x000fea0003800000 */
.L_x_18233:
        /* <DEDUP_REMOVED lines=14> */
.L_x_18813:


//--------------------- .text._Z25selective_scan_bwd_kernelI32Selective_Scan_bwd_kernel_traitsILi32ELi4ELb1ELb0ELb1ELb1ELb1EN3c104HalfENS1_7complexIfEEEEv12SSMParamsBwd --------------------------
	.section	.text._Z25selective_scan_bwd_kernelI32Selective_Scan_bwd_kernel_traitsILi32ELi4ELb1ELb0ELb1ELb1ELb1EN3c104HalfENS1_7complexIfEEEEv12SSMParamsBwd,"ax",@progbits
	.align	128
        .global         _Z25selective_scan_bwd_kernelI32Selective_Scan_bwd_kernel_traitsILi32ELi4ELb1ELb0ELb1ELb1ELb1EN3c104HalfENS1_7complexIfEEEEv12SSMParamsBwd
        .type           _Z25selective_scan_bwd_kernelI32Selective_Scan_bwd_kernel_traitsILi32ELi4ELb1ELb0ELb1ELb1ELb1EN3c104HalfENS1_7complexIfEEEEv12SSMParamsBwd,@function
        .size           _Z25selective_scan_bwd_kernelI32Selective_Scan_bwd_kernel_traitsILi32ELi4ELb1ELb0ELb1ELb1ELb1EN3c104HalfENS1_7complexIfEEEEv12SSMParamsBwd,(.L_x_18814 - _Z25selective_scan_bwd_kernelI32Selective_Scan_bwd_kernel_traitsILi32ELi4ELb1ELb0ELb1ELb1ELb1EN3c104HalfENS1_7complexIfEEEEv12SSMParamsBwd)
        .other          _Z25selective_scan_bwd_kernelI32Selective_Scan_bwd_kernel_traitsILi32ELi4ELb1ELb0ELb1ELb1ELb1EN3c104HalfENS1_7complexIfEEEEv12SSMParamsBwd,@"STO_CUDA_ENTRY STV_DEFAULT"
_Z25selective_scan_bwd_kernelI32Selective_Scan_bwd_kernel_traitsILi32ELi4ELb1ELb0ELb1ELb1ELb1EN3c104HalfENS1_7complexIfEEEEv12SSMParamsBwd:
.text._Z25selective_scan_bwd_kernelI32Selective_Scan_bwd_kernel_traitsILi32ELi4ELb1ELb0ELb1ELb1ELb1EN3c104HalfENS1_7complexIfEEEEv12SSMParamsBwd:
        /* <DEDUP_REMOVED lines=181> */
.L_x_18279:
        /* <DEDUP_REMOVED lines=8> */
[----:B------:R-:W-:-:S07]  /*0bd0*/  IADD3 R71, PT, PT, R90, -0x1, RZ ;  /* 0xffffffff5a477810 */ /* 0x000fce0007ffe0ff */
[----:B------:R-:W3:Y:S01]  /*0be0*/  LDC.64 R26, c[0x0][0x418] ;  /* 0x00010600ff1a7b82 */ /* 0x000ee20000000a00 */
[----:B------:R-:W4:Y:S01]  /*0bf0*/  LDG.E.64 R4, desc[UR16][R4.64] ;  /* 0x0000001004047981 */ /* 0x000f22000c1e1b00 */
[----:B0-----:R-:W-:-:S06]  /*0c00*/  ULEA UR4, UR6, UR4, 0x18 ;  /* 0x0000000406047291 */ /* 0x001fcc000f8ec0ff */
[----:B------:R-:W0:Y:S01]  /*0c10*/  LDC.64 R28, c[0x0][0x488] ;  /* 0x00012200ff1c7b82 */ /* 0x000e220000000a00 */
[----:B-1----:R-:W-:-:S05]  /*0c20*/  LEA R73, R74, UR4, 0x3 ;  /* 0x000000044a497c11 */ /* 0x002fca000f8e18ff */
[----:B----4-:R-:W-:Y:S01]  /*0c30*/  STS.64 [R73], R4 ;  /* 0x0000000449007388 */ /* 0x010fe20000000a00 */
[----:B------:R-:W-:-:S03]  /*0c40*/  NOP ;  /* 0x0000000000007918 */ /* 0x000fc60000000000 */
[----:B------:R-:W-:Y:S01]  /*0c50*/  LDS.64 R2, [R73] ;  /* 0x0000000049027984 */ /* 0x000fe20000000a00 */
[----:B------:R-:W-:Y:S06]  /*0c60*/  BAR.SYNC.DEFER_BLOCKING 0x0 ;  /* 0x0000000000007b1d */ /* 0x000fec0000010000 */
[----:B------:R-:W4:Y:S04]  /*0c70*/  LDG.E.64 R6, desc[UR16][R18.64] ;  /* 0x0000001012067981 */ /* 0x000f28000c1e1b00 */
        /* <DEDUP_REMOVED lines=8> */
[----:B--2---:R-:W-:-:S04]  /*0d00*/  IMAD.WIDE.U32 R6, R24, UR18, R20 ;  /* 0x0000001218067c25 */ /* 0x004fc8000f8e0014 */
[----:B------:R-:W-:Y:S01]  /*0d10*/  IMAD R7, R25, UR18, R7 ;  /* 0x0000001219077c24 */ /* 0x000fe2000f8e0207 */
[--C-:B-1----:R-:W-:Y:S01]  /*0d20*/  SHF.R.U64 R0, R30, 0x10, R31.reuse ;  /* 0x000000101e007819 */ /* 0x102fe2000000121f */
[----:B------:R-:W-:Y:S01]  /*0d30*/  HADD2.F32 R25, -RZ, R31.H0_H0 ;  /* 0x2000001fff197230 */ /* 0x000fe20000004100 */
[----:B------:R-:W-:Y:S01]  /*0d40*/  SHF.R.U32.HI R69, RZ, 0x10, R31 ;  /* 0x00000010ff457819 */ /* 0x000fe2000001161f */
[----:B---3--:R-:W-:-:S04]  /*0d50*/  IMAD.WIDE.U32 R6, R115, R26, R6 ;  /* 0x0000001a73067225 */ /* 0x008fc800078e0006 */
[----:B-----5:R-:W-:Y:S01]  /*0d60*/  FADD.FTZ R70, R25, R104 ;  /* 0x0000006819467221 */ /* 0x020fe20000010000 */
[----:B------:R-:W-:-:S05]  /*0d70*/  HADD2.F32 R69, -RZ, R69.H0_H0 ;  /* 0x20000045ff457230 */ /* 0x000fca0000004100 */
[----:B------:R-:W-:-:S05]  /*0d80*/  FADD.FTZ R69, R69, R104 ;  /* 0x0000006845457221 */ /* 0x000fca0000010000 */
[----:B------:R-:W-:Y:S01]  /*0d90*/  FSETP.GTU.FTZ.AND P1, PT, R69, 20, PT ;  /* 0x41a000004500780b */ /* 0x000fe20003f3c000 */
[----:B----4-:R1:W-:Y:S01]  /*0da0*/  STS.64 [R73], R22 ;  /* 0x0000001649007388 */ /* 0x0103e20000000a00 */
[----:B------:R-:W-:-:S03]  /*0db0*/  NOP ;  /* 0x0000000000007918 */ /* 0x000fc60000000000 */
[----:B------:R2:W3:Y:S01]  /*0dc0*/  LDS.64 R4, [R73] ;  /* 0x0000000049047984 */ /* 0x0004e20000000a00 */
[----:B-1----:R-:W-:Y:S01]  /*0dd0*/  HADD2.F32 R23, -RZ, R30.H0_H0 ;  /* 0x2000001eff177230 */ /* 0x002fe20000004100 */
[----:B------:R-:W-:Y:S01]  /*0de0*/  PRMT R22, R0, 0x7610, R22 ;  /* 0x0000761000167816 */ /* 0x000fe20000000016 */
[----:B------:R-:W-:-:S03]  /*0df0*/  IMAD R0, R115, R27, R7 ;  /* 0x0000001b73007224 */ /* 0x000fc600078e0207 */
[----:B------:R-:W-:Y:S01]  /*0e00*/  FADD.FTZ R72, R23, R104 ;  /* 0x0000006817487221 */ /* 0x000fe20000010000 */
[----:B------:R-:W-:Y:S01]  /*0e10*/  HADD2.F32 R7, -RZ, R22.H0_H0 ;  /* 0x20000016ff077230 */ /* 0x000fe20000004100 */
[----:B0-----:R-:W-:-:S03]  /*0e20*/  LEA R22, P0, R6, R28, 0x1 ;  /* 0x0000001c06167211 */ /* 0x001fc600078008ff */
[----:B------:R-:W-:Y:S01]  /*0e30*/  FSETP.GTU.FTZ.AND P2, PT, R72, 20, PT ;  /* 0x41a000004800780b */ /* 0x000fe20003f5c000 */
[----:B------:R-:W-:Y:S01]  /*0e40*/  FADD.FTZ R68, R7, R104 ;  /* 0x0000006807447221 */ /* 0x000fe20000010000 */
[----:B------:R-:W-:Y:S02]  /*0e50*/  LEA.HI.X R23, R6, R29, R0, 0x1, P0 ;  /* 0x0000001d06177211 */ /* 0x000fe400000f0c00 */
[----:B------:R-:W-:Y:S02]  /*0e60*/  FSETP.GTU.FTZ.AND P0, PT, R70, 20, PT ;  /* 0x41a000004600780b */ /* 0x000fe40003f1c000 */
[----:B------:R-:W-:Y:S01]  /*0e70*/  FSETP.GTU.FTZ.AND P3, PT, R68, 20, PT ;  /* 0x41a000004400780b */ /* 0x000fe20003f7c000 */
[----:B------:R-:W-:-:S06]  /*0e80*/  IMAD.WIDE.U32 R6, R87, 0x8, R22 ;  /* 0x0000000857067825 */ /* 0x000fcc00078e0016 */
        /* <DEDUP_REMOVED lines=31> */
.L_x_18236:
[----:B------:R-:W-:Y:S05]  /*1080*/  BSYNC.RECONVERGENT B0 ;  /* 0x0000000000007941 */ /* 0x000fea0003800200 */
.L_x_18235:
        /* <DEDUP_REMOVED lines=32> */
.L_x_18238:
[----:B------:R-:W-:Y:S05]  /*1290*/  BSYNC.RECONVERGENT B0 ;  /* 0x0000000000007941 */ /* 0x000fea0003800200 */
.L_x_18237:
        /* <DEDUP_REMOVED lines=32> */
.L_x_18240:
[----:B------:R-:W-:Y:S05]  /*14a0*/  BSYNC.RECONVERGENT B0 ;  /* 0x0000000000007941 */ /* 0x000fea0003800200 */
.L_x_18239:
        /* <DEDUP_REMOVED lines=32> */
.L_x_18242:
[----:B------:R-:W-:Y:S05]  /*16b0*/  BSYNC.RECONVERGENT B0 ;  /* 0x0000000000007941 */ /* 0x000fea0003800200 */
.L_x_18241:
[----:B------:R-:W-:Y:S08]  /*16c0*/  BAR.SYNC.DEFER_BLOCKING 0x0 ;  /* 0x0000000000007b1d */ /* 0x000ff00000010000 */
[----:B------:R-:W0:Y:S01]  /*16d0*/  LDC.64 R26, c[0x0][0x420] ;  /* 0x00010800ff1a7b82 */ /* 0x000e220000000a00 */
[----:B------:R-:W1:Y:S01]  /*16e0*/  LDCU.64 UR6, c[0x0][0x510] ;  /* 0x0000a200ff0677ac */ /* 0x000e620008000a00 */
[----:B------:R-:W2:Y:S06]  /*16f0*/  LDCU.64 UR8, c[0x0][0x490] ;  /* 0x00009200ff0877ac */ /* 0x000eac0008000a00 */
[----:B------:R-:W4:Y:S08]  /*1700*/  LDC.64 R28, c[0x0][0x428] ;  /* 0x00010a00ff1c7b82 */ /* 0x000f300000000a00 */
[----:B------:R-:W5:Y:S01]  /*1710*/  LDC.64 R30, c[0x0][0x478] ;  /* 0x00011e00ff1e7b82 */ /* 0x000f620000000a00 */
[----:B------:R-:W3:Y:S01]  /*1720*/  LDG.E.64 R22, desc[UR16][R6.64] ;  /* 0x0000001006167981 */ /* 0x000ee2000c1e1b00 */
        /* <DEDUP_REMOVED lines=8> */
[----:B---3--:R-:W-:Y:S01]  /*17b0*/  STS.64 [R73], R22 ;  /* 0x0000001649007388 */ /* 0x008fe20000000a00 */
[----:B------:R-:W-:-:S03]  /*17c0*/  NOP ;  /* 0x0000000000007918 */ /* 0x000fc60000000000 */
[----:B------:R-:W3:Y:S01]  /*17d0*/  LDS.64 R28, [R73] ;  /* 0x00000000491c7984 */ /* 0x000ee20000000a00 */
[----:B------:R-:W-:Y:S06]  /*17e0*/  BAR.SYNC.DEFER_BLOCKING 0x0 ;  /* 0x0000000000007b1d */ /* 0x000fec0000010000 */
[----:B------:R-:W4:Y:S01]  /*17f0*/  LDG.E.64 R24, desc[UR16][R24.64] ;  /* 0x0000001018187981 */ /* 0x000f22000c1e1b00 */
[----:B------:R-:W-:Y:S01]  /*1800*/  SHF.R.U32.HI R27, RZ, 0x10, R5 ;  /* 0x00000010ff1b7819 */ /* 0x000fe20000011605 */
[----:B--2---:R-:W-:-:S04]  /*1810*/  UISETP.NE.U32.AND UP0, UPT, UR8, URZ, UPT ;  /* 0x000000ff0800728c */ /* 0x004fc8000bf05070 */
[----:B------:R-:W-:Y:S01]  /*1820*/  HADD2.F32 R27, -RZ, R27.H0_H0 ;  /* 0x2000001bff1b7230 */ /* 0x000fe20000004100 */
[----:B------:R-:W-:Y:S01]  /*1830*/  UISETP.NE.AND.EX UP0, UPT, UR9, URZ, UPT, UP0 ;  /* 0x000000ff0900728c */ /* 0x000fe2000bf05300 */
[--C-:B---3--:R-:W-:Y:S01]  /*1840*/  SHF.R.U32.HI R37, RZ, 0x10, R29.reuse ;  /* 0x00000010ff257819 */ /* 0x108fe2000001161d */
        /* <DEDUP_REMOVED lines=8> */
[----:B------:R-:W-:Y:S01]  /*18d0*/  MUFU.EX2 R23, R23 ;  /* 0x0000001700177308 */ /* 0x000fe20000000800 */
[----:B------:R-:W-:-:S03]  /*18e0*/  FMUL.FTZ R22, R30, -1.4426950216293334961 ;  /* 0xbfb8aa3b1e167820 */ /* 0x000fc60000410000 */
[----:B------:R-:W2:Y:S04]  /*18f0*/  MUFU.EX2 R26, R26 ;  /* 0x0000001a001a7308 */ /* 0x000ea80000000800 */
[----:B------:R-:W-:Y:S04]  /*1900*/  MUFU.EX2 R22, R22 ;  /* 0x0000001600167308 */ /* 0x000fe80000000800 */
[----:B------:R-:W3:Y:S01]  /*1910*/  MUFU.EX2 R0, R0 ;  /* 0x0000000000007308 */ /* 0x000ee20000000800 */
[----:B--2---:R-:W-:-:S04]  /*1920*/  FADD.FTZ R29, R26, 1 ;  /* 0x3f8000001a1d7421 */ /* 0x004fc80000010000 */
[----:B------:R-:W2:Y:S01]  /*1930*/  MUFU.RCP R38, R29 ;  /* 0x0000001d00267308 */ /* 0x000ea20000001000 */
[----:B---3--:R-:W-:Y:S01]  /*1940*/  FADD.FTZ R0, R0, 1 ;  /* 0x3f80000000007421 */ /* 0x008fe20000010000 */
[----:B--2---:R-:W-:Y:S01]  /*1950*/  FADD.FTZ R32, -R38, 1 ;  /* 0x3f80000026207421 */ /* 0x004fe20000010100 */
[----:B----4-:R2:W-:Y:S01]  /*1960*/  STS.64 [R73], R24 ;  /* 0x0000001849007388 */ /* 0x0105e20000000a00 */
[----:B------:R-:W-:-:S03]  /*1970*/  NOP ;  /* 0x0000000000007918 */ /* 0x000fc60000000000 */
[----:B------:R-:W3:Y:S01]  /*1980*/  LDS.64 R6, [R73] ;  /* 0x0000000049067984 */ /* 0x000ee20000000a00 */
[----:B--2---:R-:W-:Y:S01]  /*1990*/  FADD.FTZ R25, R23, 1 ;  /* 0x3f80000017197421 */ /* 0x004fe20000010000 */
[----:B------:R-:W-:Y:S01]  /*19a0*/  SHF.R.U64 R24, R4, 0x10, R5 ;  /* 0x0000001004187819 */ /* 0x000fe20000001205 */
[----:B------:R-:W-:Y:S02]  /*19b0*/  FADD.FTZ R23, R22, 1 ;  /* 0x3f80000016177421 */ /* 0x000fe40000010000 */
[----:B------:R-:W2:Y:S01]  /*19c0*/  MUFU.RCP R34, R25 ;  /* 0x0000001900227308 */ /* 0x000ea20000001000 */
[----:B------:R-:W-:Y:S01]  /*19d0*/  PRMT R4, R4, 0x5410, R24 ;  /* 0x0000541004047816 */ /* 0x000fe20000000018 */
[----:B------:R-:W-:-:S04]  /*19e0*/  HADD2.F32 R24, -RZ, R5.H0_H0 ;  /* 0x20000005ff187230 */ /* 0x000fc80000004100 */
[----:B------:R-:W-:Y:S02]  /*19f0*/  HADD2.F32 R26, -RZ, R4.H1_H1 ;  /* 0x30000004ff1a7230 */ /* 0x000fe40000004100 */
[----:B------:R-:W4:Y:S08]  /*1a00*/  MUFU.RCP R31, R23 ;  /* 0x00000017001f7308 */ /* 0x000f300000001000 */
[----:B------:R5:W1:Y:S01]  /*1a10*/  MUFU.RCP R25, R0 ;  /* 0x0000000000197308 */ /* 0x000a620000001000 */
[----:B--2---:R-:W-:-:S04]  /*1a20*/  FADD.FTZ R22, -R34, 1 ;  /* 0x3f80000022167421 */ /* 0x004fc80000010100 */
[----:B------:R-:W-:Y:S01]  /*1a30*/  FFMA.FTZ R22, R33, R22, 1 ;  /* 0x3f80000021167423 */ /* 0x000fe20000010016 */
[----:B-----5:R-:W-:Y:S02]  /*1a40*/  HADD2.F32 R0, -RZ, R4.H0_H0 ;  /* 0x20000004ff007230 */ /* 0x020fe40000004100 */
[----:B---3--:R-:W-:Y:S01]  /*1a50*/  HADD2.F32 R36, -RZ, R7.H0_H0 ;  /* 0x20000007ff247230 */ /* 0x008fe20000004100 */
[--C-:B------:R-:W-:Y:S02]  /*1a60*/  SHF.R.U32.HI R39, RZ, 0x10, R7.reuse ;  /* 0x00000010ff277819 */ /* 0x100fe40000011607 */
[----:B------:R-:W-:Y:S02]  /*1a70*/  SHF.R.U64 R29, R6, 0x10, R7 ;  /* 0x00000010061d7819 */ /* 0x000fe40000001207 */
[----:B------:R-:W-:Y:S01]  /*1a80*/  FMUL.FTZ R5, R24, R36 ;  /* 0x0000002418057220 */ /* 0x000fe20000410000 */
[----:B------:R-:W-:-:S03]  /*1a90*/  HADD2.F32 R39, -RZ, R39.H0_H0 ;  /* 0x20000027ff277230 */ /* 0x000fc60000004100 */
[----:B------:R-:W-:Y:S02]  /*1aa0*/  FMUL.FTZ R5, R34, R5 ;  /* 0x0000000522057220 */ /* 0x000fe40000410000 */
[----:B------:R-:W-:Y:S02]  /*1ab0*/  FMUL.FTZ R7, R27, R39 ;  /* 0x000000271b077220 */ /* 0x000fe40000410000 */
[----:B------:R-:W-:Y:S01]  /*1ac0*/  FMUL.FTZ R23, R5, R22 ;  /* 0x0000001605177220 */ /* 0x000fe20000410000 */
[----:B------:R-:W-:Y:S01]  /*1ad0*/  FFMA.FTZ R22, R37, R32, 1 ;  /* 0x3f80000025167423 */ /* 0x000fe20000010020 */
[----:B------:R-:W-:Y:S01]  /*1ae0*/  FMUL.FTZ R7, R38, R7 ;  /* 0x0000000726077220 */ /* 0x000fe20000410000 */
[----:B------:R-:W-:Y:S02]  /*1af0*/  HADD2.F32 R32, -RZ, R29.H0_H0 ;  /* 0x2000001dff207230 */ /* 0x000fe40000004100 */
[----:B----4-:R-:W-:Y:S01]  /*1b00*/  FADD.FTZ R5, -R31, 1 ;  /* 0x3f8000001f057421 */ /* 0x010fe20000010100 */
[----:B------:R-:W-:-:S02]  /*1b10*/  HADD2.F32 R29, -RZ, R6.H0_H0 ;  /* 0x20000006ff1d7230 */ /* 0x000fc40000004100 */
[----:B------:R-:W-:Y:S01]  /*1b20*/  FMUL.FTZ R35, R7, R22 ;  /* 0x0000001607237220 */ /* 0x000fe20000410000 */
[----:B------:R-:W-:Y:S01]  /*1b30*/  F2F.F16.F32 R23, R23 ;  /* 0x0000001700177304 */ /* 0x000fe20000200800 */
[----:B------:R-:W-:Y:S01]  /*1b40*/  FMUL.FTZ R22, R26, R32 ;  /* 0x000000201a167220 */ /* 0x000fe20000410000 */
        /* <DEDUP_REMOVED lines=8> */
[----:B------:R1:W2:Y:S01]  /*1bd0*/  F2F.F16.F32 R40, R35 ;  /* 0x0000002300287304 */ /* 0x0002a20000200800 */
[----:B------:R-:W-:Y:S01]  /*1be0*/  FMUL.FTZ R25, R28, R25 ;  /* 0x000000191c197220 */ /* 0x000fe20000410000 */
[----:B------:R-:W-:-:S06]  /*1bf0*/  FMUL.FTZ R6, R4, R5 ;  /* 0x0000000504067220 */ /* 0x000fcc0000410000 */
[----:B------:R-:W3:Y:S01]  /*1c00*/  F2F.F16.F32 R7, R7 ;  /* 0x0000000700077304 */ /* 0x000ee20000200800 */
[----:B-1----:R-:W-:Y:S01]  /*1c10*/  FMUL.FTZ R35, R33, R34 ;  /* 0x0000002221237220 */ /* 0x002fe20000410000 */
[----:B------:R-:W-:Y:S01]  /*1c20*/  FMUL.FTZ R33, R30, R31 ;  /* 0x0000001f1e217220 */ /* 0x000fe20000410000 */
[----:B------:R-:W-:Y:S02]  /*1c30*/  FMUL.FTZ R31, R0, R25 ;  /* 0x00000019001f7220 */ /* 0x000fe40000410000 */
[----:B------:R-:W-:Y:S01]  /*1c40*/  FMUL.FTZ R37, R24, R35 ;  /* 0x0000002318257220 */ /* 0x000fe20000410000 */
[----:B--2---:R-:W-:Y:S02]  /*1c50*/  PRMT R23, R23, 0x5410, R40 ;  /* 0x0000541017177816 */ /* 0x004fe40000000028 */
[----:B------:R0:W1:Y:S01]  /*1c60*/  F2F.F16.F32 R41, R6 ;  /* 0x0000000600297304 */ /* 0x0000620000200800 */
[----:B---3--:R-:W-:-:S04]  /*1c70*/  IMAD.WIDE.U32 R4, R7, 0x10000, RZ ;  /* 0x0001000007047825 */ /* 0x008fc800078e00ff */
[----:B0-----:R-:W-:Y:S01]  /*1c80*/  IMAD.WIDE.U32 R6, R42, UR18, R20 ;  /* 0x000000122a067c25 */ /* 0x001fe2000f8e0014 */
[----:B------:R-:W-:Y:S02]  /*1c90*/  LOP3.LUT R23, R23, R5, RZ, 0xfc, !PT ;  /* 0x0000000517177212 */ /* 0x000fe400078efcff */
[----:B-1----:R-:W-:Y:S01]  /*1ca0*/  LOP3.LUT R22, R4, R41, RZ, 0xfc, !PT ;  /* 0x0000002904167212 */ /* 0x002fe200078efcff */
[----:B------:R-:W-:Y:S01]  /*1cb0*/  BAR.SYNC.DEFER_BLOCKING 0x0 ;  /* 0x0000000000007b1d */ /* 0x000fe20000010000 */
[----:B------:R-:W-:Y:S02]  /*1cc0*/  IMAD R7, R43, UR18, R7 ;  /* 0x000000122b077c24 */ /* 0x000fe4000f8e0207 */
[----:B------:R-:W-:-:S05]  /*1cd0*/  IMAD.WIDE.U32 R6, R115, UR6, R6 ;  /* 0x0000000673067c25 */ /* 0x000fca000f8e0006 */
[----:B------:R-:W0:Y:S01]  /*1ce0*/  LDC.64 R40, c[0x0][0x558] ;  /* 0x00015600ff287b82 */ /* 0x000e220000000a00 */
        /* <DEDUP_REMOVED lines=35> */
.L_x_18243:
[----:B------:R-:W2:Y:S01]  /*1f20*/  LDCU UR6, c[0x0][0x38c] ;  /* 0x00007180ff0677ac */ /* 0x000ea20008000800 */
[--C-:B------:R-:W-:Y:S01]  /*1f30*/  SHF.R.U64 R65, R2, 0x10, R3.reuse ;  /* 0x0000001002417819 */ /* 0x100fe20000001203 */
[----:B------:R-:W-:Y:S01]  /*1f40*/  HADD2.F32 R67, -RZ, R2.H0_H0 ;  /* 0x20000002ff437230 */ /* 0x000fe20000004100 */
[----:B------:R-:W-:Y:S01]  /*1f50*/  SHF.R.U32.HI R60, RZ, 0x10, R3 ;  /* 0x00000010ff3c7819 */ /* 0x000fe20000011603 */
[----:B------:R-:W-:Y:S02]  /*1f60*/  HADD2.F32 R66, -RZ, R3.H0_H0 ;  /* 0x20000003ff427230 */ /* 0x000fe40000004100 */
[----:B------:R-:W-:Y:S01]  /*1f70*/  FMUL.FTZ R26, R26, R33 ;  /* 0x000000211a1a7220 */ /* 0x000fe20000410000 */
[----:B------:R-:W-:Y:S02]  /*1f80*/  HADD2.F32 R65, -RZ, R65.H0_H0 ;  /* 0x20000041ff417230 */ /* 0x000fe40000004100 */
[----:B------:R-:W-:Y:S01]  /*1f90*/  FFMA.FTZ R3, R31, R67, R102 ;  /* 0x000000431f037223 */ /* 0x000fe20000010066 */
[----:B------:R-:W-:-:S02]  /*1fa0*/  HADD2.F32 R60, -RZ, R60.H0_H0 ;  /* 0x2000003cff3c7230 */ /* 0x000fc40000004100 */
[----:B01----:R-:W-:Y:S01]  /*1fb0*/  FMUL.FTZ R5, R27, R38 ;  /* 0x000000261b057220 */ /* 0x003fe20000410000 */
[----:B------:R-:W-:Y:S02]  /*1fc0*/  HFMA2 R64, -RZ, RZ, 0, 0 ;  /* 0x00000000ff407431 */ /* 0x000fe400000001ff */
[C---:B------:R-:W-:Y:S01]  /*1fd0*/  FFMA.FTZ R0, R26.reuse, R65, R3 ;  /* 0x000000411a007223 */ /* 0x040fe20000010003 */
[----:B------:R-:W-:Y:S02]  /*1fe0*/  CS2R R62, SRZ ;  /* 0x00000000003e7805 */ /* 0x000fe4000001ff00 */
[----:B------:R-:W-:Y:S01]  /*1ff0*/  MOV R61, RZ ;  /* 0x000000ff003d7202 */ /* 0x000fe20000000f00 */
[----:B------:R-:W-:Y:S01]  /*2000*/  FMUL.FTZ R59, R31, R106 ;  /* 0x0000006a1f3b7220 */ /* 0x000fe20000410000 */
        /* <DEDUP_REMOVED lines=15> */
[C---:B------:R-:W-:Y:S01]  /*2100*/  SHF.L.U32 R45, R90.reuse, 0x8, RZ ;  /* 0x000000085a2d7819 */ /* 0x040fe200000006ff */
        /* <DEDUP_REMOVED lines=22> */
.L_x_18278:
        /* <DEDUP_REMOVED lines=8> */
[----:B--2---:R-:W2:Y:S01]  /*22f0*/  LDG.E.64 R34, desc[UR16][R34.64] ;  /* 0x0000001022227981 */ /* 0x004ea2000c1e1b00 */
        /* <DEDUP_REMOVED lines=21> */
[----:B------:R-:W-:Y:S01]  /*2450*/  FMUL.FTZ R4, R35, R68 ;  /* 0x0000004423047220 */ /* 0x000fe20000410000 */
[C---:B------:R-:W-:Y:S01]  /*2460*/  FMUL.FTZ R110, R41.reuse, R70 ;  /* 0x00000046296e7220 */ /* 0x040fe20000410000 */
        /* <DEDUP_REMOVED lines=17> */
[----:B------:R-:W2:Y:S01]  /*2580*/  MUFU.SIN R119, R114 ;  /* 0x0000007200777308 */ /* 0x000ea20000000400 */
[----:B0-----:R-:W-:-:S04]  /*2590*/  FMUL.FTZ R112, R35, R69 ;  /* 0x0000004523707220 */ /* 0x001fc80000410000 */
[----:B------:R-:W-:-:S03]  /*25a0*/  FMUL.RZ R122, R112, 0.15915493667125701904 ;  /* 0x3e22f983707a7820 */ /* 0x000fc6000040c000 */
[----:B------:R-:W2:Y:S04]  /*25b0*/  MUFU.EX2 R110, R110 ;  /* 0x0000006e006e7308 */ /* 0x000ea80000000800 */
[----:B------:R-:W-:Y:S08]  /*25c0*/  MUFU.SIN R118, R122 ;  /* 0x0000007a00767308 */ /* 0x000ff00000000400 */
[----:B------:R-:W0:Y:S01]  /*25d0*/  MUFU.COS R123, R114 ;  /* 0x00000072007b7308 */ /* 0x000e220000000000 */
[----:B--2---:R-:W-:Y:S01]  /*25e0*/  FMUL.FTZ R112, R110, R119 ;  /* 0x000000776e707220 */ /* 0x004fe20000410000 */
[----:B-1----:R-:W-:-:S02]  /*25f0*/  HADD2.F32 R134, -RZ, R5.H1_H1 ;  /* 0x30000005ff867230 */ /* 0x002fc40000004100 */
[----:B------:R-:W-:Y:S02]  /*2600*/  HADD2.F32 R135, -RZ, R4.H1_H1 ;  /* 0x30000004ff877230 */ /* 0x000fe40000004100 */
[----:B------:R-:W-:Y:S02]  /*2610*/  HADD2.F32 R130, -RZ, R6.H1_H1 ;  /* 0x30000006ff827230 */ /* 0x000fe40000004100 */
[----:B------:R1:W2:Y:S01]  /*2620*/  MUFU.COS R38, R122 ;  /* 0x0000007a00267308 */ /* 0x0002a20000000000 */
[----:B------:R-:W-:Y:S02]  /*2630*/  HADD2.F32 R119, -RZ, R7.H1_H1 ;  /* 0x30000007ff777230 */ /* 0x000fe40000004100 */
[----:B------:R-:W-:Y:S02]  /*2640*/  HADD2.F32 R132, -RZ, R5.H0_H0 ;  /* 0x20000005ff847230 */ /* 0x000fe40000004100 */
[----:B---3--:R-:W-:Y:S01]  /*2650*/  FMUL.FTZ R39, R37, R130 ;  /* 0x0000008225277220 */ /* 0x008fe20000410000 */
[----:B------:R-:W-:-:S02]  /*2660*/  HADD2.F32 R133, -RZ, R4.H0_H0 ;  /* 0x20000004ff857230 */ /* 0x000fc40000004100 */
[C---:B------:R-:W-:Y:S01]  /*2670*/  FMUL.FTZ R4, R36.reuse, R135 ;  /* 0x0000008724047220 */ /* 0x040fe20000410000 */
[----:B------:R-:W-:Y:S01]  /*2680*/  HADD2.F32 R128, -RZ, R6.H0_H0 ;  /* 0x20000006ff807230 */ /* 0x000fe20000004100 */
[----:B------:R-:W3:Y:S01]  /*2690*/  MUFU.EX2 R43, R43 ;  /* 0x0000002b002b7308 */ /* 0x000ee20000000800 */
[----:B------:R-:W-:Y:S01]  /*26a0*/  FMUL.FTZ R6, R36, R134 ;  /* 0x0000008624067220 */ /* 0x000fe20000410000 */
[----:B0-----:R-:W-:Y:S01]  /*26b0*/  FMUL.FTZ R114, R110, R123 ;  /* 0x0000007b6e727220 */ /* 0x001fe20000410000 */
[C---:B------:R-:W-:Y:S01]  /*26c0*/  FFMA.FTZ R5, R37.reuse, R133, R4 ;  /* 0x0000008525057223 */ /* 0x040fe20000010004 */
[----:B------:R-:W0:Y:S01]  /*26d0*/  MUFU.EX2 R3, R3 ;  /* 0x0000000300037308 */ /* 0x000e220000000800 */
[----:B------:R-:W-:Y:S01]  /*26e0*/  FFMA.FTZ R6, R37, R132, R6 ;  /* 0x0000008425067223 */ /* 0x000fe20000010006 */
[----:B------:R-:W-:Y:S01]  /*26f0*/  FFMA.FTZ R39, R36, R128, -R39 ;  /* 0x0000008024277223 */ /* 0x000fe20000010827 */
[----:B-1----:R-:W-:Y:S01]  /*2700*/  FMUL.FTZ R122, R0, -R5 ;  /* 0x80000005007a7220 */ /* 0x002fe20000410000 */
[----:B------:R-:W1:Y:S01]  /*2710*/  MUFU.EX2 R41, R41 ;  /* 0x0000002900297308 */ /* 0x000e620000000800 */
[----:B------:R-:W-:Y:S01]  /*2720*/  FMUL.FTZ R125, R55, -R6 ;  /* 0x80000006377d7220 */ /* 0x000fe20000410000 */
[----:B------:R-:W-:Y:S01]  /*2730*/  FMUL.FTZ R127, R54, R39 ;  /* 0x00000027367f7220 */ /* 0x000fe20000410000 */
[C---:B---3--:R-:W-:Y:S01]  /*2740*/  FMUL.FTZ R117, R43.reuse, R108 ;  /* 0x0000006c2b757220 */ /* 0x048fe20000410000 */
[----:B------:R-:W-:Y:S01]  /*2750*/  FMUL.FTZ R116, R43, R116 ;  /* 0x000000742b747220 */ /* 0x000fe20000410000 */
[----:B0-----:R-:W-:Y:S01]  /*2760*/  FMUL.FTZ R108, R3, R118 ;  /* 0x00000076036c7220 */ /* 0x001fe20000410000 */
[----:B------:R-:W-:-:S02]  /*2770*/  HADD2.F32 R118, -RZ, R7.H0_H0 ;  /* 0x20000007ff767230 */ /* 0x000fc40000004100 */
[----:B--2---:R-:W-:Y:S01]  /*2780*/  FMUL.FTZ R110, R3, R38 ;  /* 0x00000026036e7220 */ /* 0x004fe20000410000 */
[----:B------:R-:W-:Y:S01]  /*2790*/  FMUL.FTZ R7, R37, R134 ;  /* 0x0000008625077220 */ /* 0x000fe20000410000 */
[C---:B-1----:R-:W-:Y:S01]  /*27a0*/  FMUL.FTZ R42, R41.reuse, R42 ;  /* 0x0000002a292a7220 */ /* 0x042fe20000410000 */
[----:B------:R-:W-:Y:S01]  /*27b0*/  FMUL.FTZ R43, R41, R40 ;  /* 0x00000028292b7220 */ /* 0x000fe20000410000 */
[C---:B------:R-:W-:Y:S01]  /*27c0*/  FMUL.FTZ R3, R37.reuse, R135 ;  /* 0x0000008725037220 */ /* 0x040fe20000410000 */
[C---:B------:R-:W-:Y:S01]  /*27d0*/  FMUL.FTZ R38, R36.reuse, R130 ;  /* 0x0000008224267220 */ /* 0x040fe20000410000 */
[CC--:B------:R-:W-:Y:S01]  /*27e0*/  FMUL.FTZ R41, R37.reuse, R119.reuse ;  /* 0x0000007725297220 */ /* 0x0c0fe20000410000 */
[C---:B------:R-:W-:Y:S01]  /*27f0*/  FMUL.FTZ R40, R36.reuse, R119 ;  /* 0x0000007724287220 */ /* 0x040fe20000410000 */
[C---:B------:R-:W-:Y:S01]  /*2800*/  FFMA.FTZ R124, R36.reuse, R132, -R7 ;  /* 0x00000084247c7223 */ /* 0x040fe20000010807 */
[----:B------:R0:W-:Y:S01]  /*2810*/  STS.64 [R2+0xa80], R42 ;  /* 0x000a802a02007388 */ /* 0x0001e20000000a00 */
[C---:B------:R-:W-:Y:S01]  /*2820*/  FFMA.FTZ R3, R36.reuse, R133, -R3 ;  /* 0x0000008524037223 */ /* 0x040fe20000010803 */
[C---:B------:R-:W-:Y:S01]  /*2830*/  FFMA.FTZ R7, R37.reuse, R128, R38 ;  /* 0x0000008025077223 */ /* 0x040fe20000010026 */
[-C--:B------:R-:W-:Y:S01]  /*2840*/  FFMA.FTZ R41, R36, R118.reuse, -R41 ;  /* 0x0000007624297223 */ /* 0x080fe20000010829 */
[----:B------:R-:W-:Y:S01]  /*2850*/  FFMA.FTZ R129, R37, R118, R40 ;  /* 0x0000007625817223 */ /* 0x000fe20000010028 */
[----:B------:R-:W-:Y:S01]  /*2860*/  FMUL.FTZ R123, R0, R3 ;  /* 0x00000003007b7220 */ /* 0x000fe20000410000 */
[----:B------:R-:W-:Y:S01]  /*2870*/  FMUL.FTZ R124, R55, R124 ;  /* 0x0000007c377c7220 */ /* 0x000fe20000410000 */
        /* <DEDUP_REMOVED lines=11> */
[----:B------:R1:W2:Y:S01]  /*2930*/  LDS.64 R40, [R2+0xa80] ;  /* 0x000a800002287984 */ /* 0x0002a20000000a00 */
[----:B------:R-:W-:Y:S05]  /*2940*/  BRA `(.L_x_18247) ;  /* 0x0000000000047947 */ /* 0x000fea0003800000 */
.L_x_18246:
[----:B------:R3:W4:Y:S02]  /*2950*/  LDS.64 R40, [R91+UR5+0x1a88] ;  /* 0x001a88055b287984 */ /* 0x0007240008000a00 */
.L_x_18247:
[----:B------:R-:W-:Y:S05]  /*2960*/  BSYNC.RECONVERGENT B0 ;  /* 0x0000000000007941 */ /* 0x000fea0003800200 */
.L_x_18245:
[----:B01----:R-:W0:Y:S01]  /*2970*/  @P0 LDC R2, c[0x0][0x38c] ;  /* 0x0000e300ff020b82 */ /* 0x003e220000000800 */
[----:B------:R-:W-:Y:S01]  /*2980*/  CS2R R4, SRZ ;  /* 0x0000000000047805 */ /* 0x000fe2000001ff00 */
[----:B0-----:R-:W-:-:S04]  /*2990*/  @P0 IMAD R7, R51, R2, UR4 ;  /* 0x0000000433070e24 */ /* 0x001fc8000f8e0202 */
[----:B------:R-:W-:-:S05]  /*29a0*/  @P0 IMAD.WIDE R6, R7, 0x10, R16 ;  /* 0x0000001007060825 */ /* 0x000fca00078e0210 */
[----:B------:R0:W5:Y:S01]  /*29b0*/  @P0 LDG.E.64 R4, desc[UR16][R6.64+0x8] ;  /* 0x0000081006040981 */ /* 0x000162000c1e1b00 */
        /* <DEDUP_REMOVED lines=29> */
[----:B------:R-:W1:Y:S01]  /*2b90*/  SHFL.UP PT, R38, R7, 0x1, RZ ;  /* 0x0420000007267989 */ /* 0x000e6200000e00ff */
[----:B------:R-:W-:Y:S01]  /*2ba0*/  FFMA.FTZ R39, R114, R39, R2 ;  /* 0x0000002772277223 */ /* 0x000fe20000010002 */
[----:B------:R-:W-:-:S03]  /*2bb0*/  FMUL.FTZ R3, R108, R137 ;  /* 0x000000896c037220 */ /* 0x000fc60000410000 */
[-C--:B------:R-:W-:Y:S01]  /*2bc0*/  FMUL.FTZ R2, R108, R39.reuse ;  /* 0x000000276c027220 */ /* 0x080fe20000410000 */
[----:B------:R-:W-:-:S03]  /*2bd0*/  FFMA.FTZ R136, R110, R39, R3 ;  /* 0x000000276e887223 */ /* 0x000fc60000010003 */
[----:B------:R-:W-:Y:S02]  /*2be0*/  FFMA.FTZ R137, R110, R137, -R2 ;  /* 0x000000896e897223 */ /* 0x000fe40000010802 */
[----:B------:R-:W3:Y:S04]  /*2bf0*/  SHFL.UP PT, R3, R136, 0x1, RZ ;  /* 0x0420000088037989 */ /* 0x000ee800000e00ff */
[----:B------:R-:W2:Y:S01]  /*2c00*/  SHFL.UP PT, R2, R137, 0x1, RZ ;  /* 0x0420000089027989 */ /* 0x000ea200000e00ff */
[-C--:B0-----:R-:W-:Y:S01]  /*2c10*/  FMUL.FTZ R39, R137, R138.reuse ;  /* 0x0000008a89277220 */ /* 0x081fe20000410000 */
[----:B------:R-:W-:-:S03]  /*2c20*/  FMUL.FTZ R138, R136, R138 ;  /* 0x0000008a888a7220 */ /* 0x000fc60000410000 */
[-C--:B-1----:R-:W-:Y:S01]  /*2c30*/  FFMA.FTZ R39, R136, R38.reuse, R39 ;  /* 0x0000002688277223 */ /* 0x082fe20000010027 */
[----:B------:R-:W-:-:S03]  /*2c40*/  FFMA.FTZ R138, R137, R38, -R138 ;  /* 0x00000026898a7223 */ /* 0x000fc6000001088a */
[----:B------:R-:W-:Y:S01]  /*2c50*/  @P2 FADD.FTZ R6, R6, R39 ;  /* 0x0000002706062221 */ /* 0x000fe20000010000 */
[----:B------:R-:W-:-:S04]  /*2c60*/  @P2 FADD.FTZ R7, R7, R138 ;  /* 0x0000008a07072221 */ /* 0x000fc80000010000 */
[----:B------:R-:W0:Y:S01]  /*2c70*/  SHFL.UP PT, R139, R6, 0x2, RZ ;  /* 0x04400000068b7989 */ /* 0x000e2200000e00ff */
[CC--:B---3--:R-:W-:Y:S01]  /*2c80*/  FMUL.FTZ R39, R137.reuse, R3.reuse ;  /* 0x0000000389277220 */ /* 0x0c8fe20000410000 */
[C---:B------:R-:W-:Y:S02]  /*2c90*/  FMUL.FTZ R38, R136.reuse, R3 ;  /* 0x0000000388267220 */ /* 0x040fe40000410000 */
[----:B------:R-:W1:Y:S01]  /*2ca0*/  SHFL.UP PT, R138, R7, 0x2, RZ ;  /* 0x04400000078a7989 */ /* 0x000e6200000e00ff */
[-C--:B--2---:R-:W-:Y:S01]  /*2cb0*/  @P2 FFMA.FTZ R136, R136, R2.reuse, R39 ;  /* 0x0000000288882223 */ /* 0x084fe20000010027 */
[----:B------:R-:W-:Y:S01]  /*2cc0*/  @P2 FFMA.FTZ R137, R137, R2, -R38 ;  /* 0x0000000289892223 */ /* 0x000fe20000010826 */
[----:B------:R-:W-:-:S03]  /*2cd0*/  ISETP.GE.AND P2, PT, R74, 0x2, PT ;  /* 0x000000024a00780c */ /* 0x000fc60003f46270 */
[----:B------:R-:W2:Y:S04]  /*2ce0*/  SHFL.UP PT, R3, R136, 0x2, RZ ;  /* 0x0440000088037989 */ /* 0x000ea800000e00ff */
[----:B------:R-:W3:Y:S01]  /*2cf0*/  SHFL.UP PT, R2, R137, 0x2, RZ ;  /* 0x0440000089027989 */ /* 0x000ee200000e00ff */
[-C--:B0-----:R-:W-:Y:S01]  /*2d00*/  FMUL.FTZ R39, R137, R139.reuse ;  /* 0x0000008b89277220 */ /* 0x081fe20000410000 */
[----:B------:R-:W-:-:S03]  /*2d10*/  FMUL.FTZ R38, R136, R139 ;  /* 0x0000008b88267220 */ /* 0x000fc60000410000 */
[-C--:B-1----:R-:W-:Y:S01]  /*2d20*/  FFMA.FTZ R39, R136, R138.reuse, R39 ;  /* 0x0000008a88277223 */ /* 0x082fe20000010027 */
[----:B------:R-:W-:-:S03]  /*2d30*/  FFMA.FTZ R38, R137, R138, -R38 ;  /* 0x0000008a89267223 */ /* 0x000fc60000010826 */
[----:B------:R-:W-:Y:S01]  /*2d40*/  @P2 FADD.FTZ R6, R6, R39 ;  /* 0x0000002706062221 */ /* 0x000fe20000010000 */
[----:B------:R-:W-:Y:S01]  /*2d50*/  @P2 FADD.FTZ R7, R7, R38 ;  /* 0x0000002607072221 */ /* 0x000fe20000010000 */
[CC--:B--2---:R-:W-:Y:S01]  /*2d60*/  FMUL.FTZ R39, R137.reuse, R3.reuse ;  /* 0x0000000389277220 */ /* 0x0c4fe20000410000 */
[C---:B------:R-:W-:Y:S02]  /*2d70*/  FMUL.FTZ R38, R136.reuse, R3 ;  /* 0x0000000388267220 */ /* 0x040fe40000410000 */
[----:B------:R-:W0:Y:S01]  /*2d80*/  SHFL.UP PT, R139, R6, 0x4, RZ ;  /* 0x04800000068b7989 */ /* 0x000e2200000e00ff */
[-C--:B---3--:R-:W-:Y:S01]  /*2d90*/  @P2 FFMA.FTZ R136, R136, R2.reuse, R39 ;  /* 0x0000000288882223 */ /* 0x088fe20000010027 */
[----:B------:R-:W-:Y:S02]  /*2da0*/  @P2 FFMA.FTZ R137, R137, R2, -R38 ;  /* 0x0000000289892223 */ /* 0x000fe40000010826 */
[----:B------:R-:W1:Y:S01]  /*2db0*/  SHFL.UP PT, R138, R7, 0x4, RZ ;  /* 0x04800000078a7989 */ /* 0x000e6200000e00ff */
        /* <DEDUP_REMOVED lines=12> */
[-C--:B---3--:R-:W-:Y:S01]  /*2e80*/  @P2 FFMA.FTZ R136, R136, R2.reuse, R39 ;  /* 0x0000000288882223 */ /* 0x088fe20000010027 */
[----:B------:R-:W-:Y:S01]  /*2e90*/  @P2 FFMA.FTZ R137, R137, R2, -R38 ;  /* 0x0000000289892223 */ /* 0x000fe20000010826 */
[----:B------:R-:W-:Y:S01]  /*2ea0*/  ISETP.GE.AND P2, PT, R74, 0x8, PT ;  /* 0x000000084a00780c */ /* 0x000fe20003f46270 */
[----:B------:R-:W1:Y:S04]  /*2eb0*/  SHFL.UP PT, R39, R7, 0x8, RZ ;  /* 0x0500000007277989 */ /* 0x000e6800000e00ff */
[----:B------:R-:W2:Y:S04]  /*2ec0*/  SHFL.UP PT, R3, R136, 0x8, RZ ;  /* 0x0500000088037989 */ /* 0x000ea800000e00ff */
[----:B------:R-:W3:Y:S01]  /*2ed0*/  SHFL.UP PT, R2, R137, 0x8, RZ ;  /* 0x0500000089027989 */ /* 0x000ee200000e00ff */
[-C--:B0-----:R-:W-:Y:S01]  /*2ee0*/  FMUL.FTZ R139, R137, R138.reuse ;  /* 0x0000008a898b7220 */ /* 0x081fe20000410000 */
[----:B------:R-:W-:-:S03]  /*2ef0*/  FMUL.FTZ R138, R136, R138 ;  /* 0x0000008a888a7220 */ /* 0x000fc60000410000 */
[-C--:B-1----:R-:W-:Y:S01]  /*2f00*/  FFMA.FTZ R141, R136, R39.reuse, R139 ;  /* 0x00000027888d7223 */ /* 0x082fe2000001008b */
[C---:B------:R-:W-:Y:S01]  /*2f10*/  FFMA.FTZ R138, R137.reuse, R39, -R138 ;  /* 0x00000027898a7223 */ /* 0x040fe2000001088a */
[-C--:B--2---:R-:W-:Y:S02]  /*2f20*/  FMUL.FTZ R139, R137, R3.reuse ;  /* 0x00000003898b7220 */ /* 0x084fe40000410000 */
[----:B------:R-:W-:Y:S01]  /*2f30*/  @P2 FADD.FTZ R6, R6, R141 ;  /* 0x0000008d06062221 */ /* 0x000fe20000010000 */
[C---:B------:R-:W-:Y:S01]  /*2f40*/  FMUL.FTZ R38, R136.reuse, R3 ;  /* 0x0000000388267220 */ /* 0x040fe20000410000 */
[----:B------:R-:W-:Y:S01]  /*2f50*/  @P2 FADD.FTZ R7, R7, R138 ;  /* 0x0000008a07072221 */ /* 0x000fe20000010000 */
[-C--:B---3--:R-:W-:Y:S02]  /*2f60*/  @P2 FFMA.FTZ R136, R136, R2.reuse, R139 ;  /* 0x0000000288882223 */ /* 0x088fe4000001008b */
[----:B------:R-:W0:Y:S01]  /*2f70*/  SHFL.UP PT, R141, R6, 0x10, RZ ;  /* 0x06000000068d7989 */ /* 0x000e2200000e00ff */
[----:B------:R-:W-:Y:S01]  /*2f80*/  @P2 FFMA.FTZ R137, R137, R2, -R38 ;  /* 0x0000000289892223 */ /* 0x000fe20000010826 */
[----:B------:R-:W-:Y:S01]  /*2f90*/  IMAD.WIDE.U32 R2, R30, UR4, R32 ;  /* 0x000000041e027c25 */ /* 0x000fe2000f8e0020 */
[----:B------:R-:W-:Y:S01]  /*2fa0*/  ISETP.GE.AND P2, PT, R74, 0x10, PT ;  /* 0x000000104a00780c */ /* 0x000fe20003f46270 */
[----:B------:R-:W1:Y:S02]  /*2fb0*/  SHFL.UP PT, R139, R136, 0x10, RZ ;  /* 0x06000000888b7989 */ /* 0x000e6400000e00ff */
[----:B------:R-:W-:Y:S01]  /*2fc0*/  IMAD R3, R31, UR4, R3 ;  /* 0x000000041f037c24 */ /* 0x000fe2000f8e0203 */
[C---:B------:R-:W-:Y:S01]  /*2fd0*/  LEA R38, P3, R2.reuse, R113, 0x2 ;  /* 0x0000007102267211 */ /* 0x040fe200078610ff */
[----:B------:R-:W2:Y:S03]  /*2fe0*/  SHFL.UP PT, R140, R7, 0x10, RZ ;  /* 0x06000000078c7989 */ /* 0x000ea600000e00ff */
[----:B------:R-:W-:Y:S01]  /*2ff0*/  LEA.HI.X R39, R2, R111, R3, 0x2, P3 ;  /* 0x0000006f02277211 */ /* 0x000fe200018f1403 */
[----:B------:R-:W3:Y:S01]  /*3000*/  SHFL.UP PT, R138, R137, 0x10, RZ ;  /* 0x06000000898a7989 */ /* 0x000ee200000e00ff */
[CC--:B0-----:R-:W-:Y:S01]  /*3010*/  FMUL.FTZ R2, R136.reuse, R141.reuse ;  /* 0x0000008d88027220 */ /* 0x0c1fe20000410000 */
[C---:B------:R-:W-:Y:S01]  /*3020*/  FMUL.FTZ R141, R137.reuse, R141 ;  /* 0x0000008d898d7220 */ /* 0x040fe20000410000 */
[CC--:B-1----:R-:W-:Y:S01]  /*3030*/  FMUL.FTZ R3, R136.reuse, R139.reuse ;  /* 0x0000008b88037220 */ /* 0x0c2fe20000410000 */
[C---:B------:R-:W-:Y:S01]  /*3040*/  FMUL.FTZ R139, R137.reuse, R139 ;  /* 0x0000008b898b7220 */ /* 0x040fe20000410000 */
[CC--:B--2---:R-:W-:Y:S01]  /*3050*/  FFMA.FTZ R2, R137.reuse, R140.reuse, -R2 ;  /* 0x0000008c89027223 */ /* 0x0c4fe20000010802 */
[----:B------:R-:W-:Y:S01]  /*3060*/  FFMA.FTZ R141, R136, R140, R141 ;  /* 0x0000008c888d7223 */ /* 0x000fe2000001008d */
[----:B------:R-:W-:Y:S01]  /*3070*/  FMUL.FTZ R140, R108, R131 ;  /* 0x000000836c8c7220 */ /* 0x000fe20000410000 */
[-C--:B---3--:R-:W-:Y:S01]  /*3080*/  @P2 FFMA.FTZ R137, R137, R138.reuse, -R3 ;  /* 0x0000008a89892223 */ /* 0x088fe20000010803 */
[----:B------:R-:W-:Y:S01]  /*3090*/  @P2 FFMA.FTZ R136, R136, R138, R139 ;  /* 0x0000008a88882223 */ /* 0x000fe2000001008b */
[----:B------:R-:W-:Y:S01]  /*30a0*/  @P2 FADD.FTZ R7, R7, R2 ;  /* 0x0000000207072221 */ /* 0x000fe20000010000 */
[----:B------:R-:W-:Y:S01]  /*30b0*/  @P2 FADD.FTZ R6, R6, R141 ;  /* 0x0000008d06062221 */ /* 0x000fe20000010000 */
[-C--:B----4-:R-:W-:Y:S01]  /*30c0*/  FMUL.FTZ R3, R108, R41.reuse ;  /* 0x000000296c037220 */ /* 0x090fe20000410000 */
        /* <DEDUP_REMOVED lines=26> */
[CC--:B------:R-:W-:Y:S01]  /*3270*/  FMUL.FTZ R139, R116.reuse, R143.reuse ;  /* 0x0000008f748b7220 */ /* 0x0c0fe20000410000 */
[-C--:B------:R-:W-:Y:S01]  /*3280*/  FMUL.FTZ R144, R116, R142.reuse ;  /* 0x0000008e74907220 */ /* 0x080fe20000410000 */
[----:B------:R-:W-:Y:S02]  /*3290*/  SHFL.DOWN PT, R141, R138, 0x1, 0x1f ;  /* 0x08201f008a8d7f89 */ /* 0x000fe400000e0000 */
[C---:B------:R-:W-:Y:S01]  /*32a0*/  FFMA.FTZ R139, R117.reuse, R142, -R139 ;  /* 0x0000008e758b7223 */ /* 0x040fe2000001088b */
[----:B------:R-:W-:-:S04]  /*32b0*/  FFMA.FTZ R144, R117, R143, R144 ;  /* 0x0000008f75907223 */ /* 0x000fc80000010090 */
[----:B------:R-:W-:-:S05]  /*32c0*/  FADD.FTZ R142, R123, R144 ;  /* 0x000000907b8e7221 */ /* 0x000fca0000010000 */
[----:B------:R-:W-:Y:S04]  /*32d0*/  SHFL.DOWN PT, R143, R142, 0x1, 0x1f ;  /* 0x08201f008e8f7f89 */ /* 0x000fe800000e0000 */
[----:B-----5:R-:W0:Y:S04]  /*32e0*/  SHFL.IDX PT, R5, R5, RZ, 0x1f ;  /* 0x00001fff05057589 */ /* 0x020e2800000e0000 */
[----:B------:R-:W1:Y:S01]  /*32f0*/  SHFL.IDX PT, R4, R4, RZ, 0x1f ;  /* 0x00001fff04047589 */ /* 0x000e6200000e0000 */
[-C--:B0-----:R-:W-:Y:S01]  /*3300*/  FMUL.FTZ R140, R2, R5.reuse ;  /* 0x00000005028c7220 */ /* 0x081fe20000410000 */
[----:B------:R-:W-:-:S03]  /*3310*/  FMUL.FTZ R3, R137, R5 ;  /* 0x0000000589037220 */ /* 0x000fc60000410000 */
[-C--:B-1----:R-:W-:Y:S01]  /*3320*/  FFMA.FTZ R140, R137, R4.reuse, -R140 ;  /* 0x00000004898c7223 */ /* 0x082fe2000001088c */
[----:B------:R-:W-:-:S03]  /*3330*/  FFMA.FTZ R3, R2, R4, R3 ;  /* 0x0000000402037223 */ /* 0x000fc60000010003 */
[----:B------:R-:W-:Y:S01]  /*3340*/  @P1 FADD.FTZ R4, R7, R140 ;  /* 0x0000008c07041221 */ /* 0x000fe20000010000 */
[----:B------:R-:W-:Y:S01]  /*3350*/  @P1 FADD.FTZ R5, R6, R3 ;  /* 0x0000000306051221 */ /* 0x000fe20000010000 */
[----:B------:R-:W-:Y:S01]  /*3360*/  ISETP.NE.AND P1, PT, R121, 0x1f, PT ;  /* 0x0000001f7900780c */ /* 0x000fe20003f25270 */
[----:B------:R-:W-:Y:S01]  /*3370*/  FADD.FTZ R140, R122, R139 ;  /* 0x0000008b7a8c7221 */ /* 0x000fe20000010000 */
[----:B------:R0:W1:Y:S01]  /*3380*/  SHFL.DOWN PT, R6, R136, 0x1, 0x1f ;  /* 0x08201f0088067f89 */ /* 0x00006200000e0000 */
[C---:B------:R-:W-:Y:S01]  /*3390*/  FMUL.FTZ R3, R43.reuse, R5 ;  /* 0x000000052b037220 */ /* 0x040fe20000410000 */
[----:B------:R-:W-:Y:S02]  /*33a0*/  FMUL.FTZ R2, R43, R4 ;  /* 0x000000042b027220 */ /* 0x000fe40000410000 */
[----:B------:R0:W2:Y:S07]  /*33b0*/  SHFL.DOWN PT, R139, R140, 0x1, 0x1f ;  /* 0x08201f008c8b7f89 */ /* 0x0000ae00000e0000 */
[----:B------:R-:W-:Y:S05]  /*33c0*/  @!P1 BRA `(.L_x_18249) ;  /* 0x0000000000289947 */ /* 0x000fea0003800000 */
[-C--:B--2---:R-:W-:Y:S01]  /*33d0*/  FMUL.FTZ R137, R138, R139.reuse ;  /* 0x0000008b8a897220 */ /* 0x084fe20000410000 */
[----:B------:R-:W-:Y:S01]  /*33e0*/  FMUL.FTZ R139, R136, R139 ;  /* 0x0000008b888b7220 */ /* 0x000fe20000410000 */
[-C--:B------:R-:W-:Y:S01]  /*33f0*/  FMUL.FTZ R7, R138, R141.reuse ;  /* 0x0000008d8a077220 */ /* 0x080fe20000410000 */
[C---:B------:R-:W-:Y:S01]  /*3400*/  FMUL.FTZ R43, R136.reuse, R141 ;  /* 0x0000008d882b7220 */ /* 0x040fe20000410000 */
[-C--:B------:R-:W-:Y:S01]  /*3410*/  FFMA.FTZ R137, R136, R143.reuse, -R137 ;  /* 0x0000008f88897223 */ /* 0x080fe20000010889 */
[----:B------:R-:W-:Y:S01]  /*3420*/  FFMA.FTZ R139, R138, R143, R139 ;  /* 0x0000008f8a8b7223 */ /* 0x000fe2000001008b */
[C---:B01----:R-:W-:Y:S01]  /*3430*/  FFMA.FTZ R136, R6.reuse, R136, -R7 ;  /* 0x0000008806887223 */ /* 0x043fe20000010807 */
[----:B------:R-:W-:Y:S01]  /*3440*/  FFMA.FTZ R138, R6, R138, R43 ;  /* 0x0000008a068a7223 */ /* 0x000fe2000001002b */
[----:B------:R-:W-:Y:S01]  /*3450*/  FADD.FTZ R142, R142, R137 ;  /* 0x000000898e8e7221 */ /* 0x000fe20000010000 */
[----:B------:R-:W-:-:S07]  /*3460*/  FADD.FTZ R140, R140, R139 ;  /* 0x0000008b8c8c7221 */ /* 0x000fce0000010000 */
.L_x_18249:
[----:B------:R-:W-:Y:S05]  /*3470*/  BSYNC.RECONVERGENT B0 ;  /* 0x0000000000007941 */ /* 0x000fea0003800200 */
.L_x_18248:
        /* <DEDUP_REMOVED lines=11> */
[----:B------:R1:W3:Y:S01]  /*3530*/  SHFL.DOWN PT, R141, R142, 0x2, 0x1f ;  /* 0x08401f008e8d7f89 */ /* 0x0002e200000e0000 */
[-C--:B------:R-:W-:Y:S01]  /*3540*/  FMUL.FTZ R144, R135, R2.reuse ;  /* 0x0000000287907220 */ /* 0x080fe20000410000 */
[----:B------:R-:W-:Y:S01]  /*3550*/  BSSY.RECONVERGENT B0, `(.L_x_18250) ;  /* 0x0000015000007945 */ /* 0x000fe20003800200 */
[C---:B------:R-:W-:Y:S01]  /*3560*/  FFMA.FTZ R3, R133.reuse, R2, R3 ;  /* 0x0000000285037223 */ /* 0x040fe20000010003 */
[----:B--2---:R1:W2:Y:S01]  /*3570*/  SHFL.DOWN PT, R139, R140, 0x2, 0x1f ;  /* 0x08401f008c8b7f89 */ /* 0x0042a200000e0000 */
[----:B------:R-:W-:Y:S01]  /*3580*/  FFMA.FTZ R135, R133, R42, -R144 ;  /* 0x0000002a85877223 */ /* 0x000fe20000010890 */
[----:B------:R-:W-:-:S02]  /*3590*/  ISETP.GT.U32.AND P3, PT, R121, 0x1b, PT ;  /* 0x0000001b7900780c */ /* 0x000fc40003f64070 */
[----:B------:R-:W4:Y:S01]  /*35a0*/  @!P1 LDS.128 R4, [UR7+0x1b80] ;  /* 0x001b8007ff049984 */ /* 0x000f220008000c00 */
[C---:B------:R-:W-:Y:S02]  /*35b0*/  ISETP.GT.U32.AND P4, PT, R121.reuse, 0x17, PT ;  /* 0x000000177900780c */ /* 0x040fe40003f84070 */
[----:B------:R-:W-:Y:S01]  /*35c0*/  ISETP.GT.U32.AND P5, PT, R121, 0xf, PT ;  /* 0x0000000f7900780c */ /* 0x000fe20003fa4070 */
[----:B------:R1:W0:Y:S04]  /*35d0*/  SHFL.DOWN PT, R144, R136, 0x2, 0x1f ;  /* 0x08401f0088907f89 */ /* 0x00022800000e0000 */
[----:B------:R1:W0:Y:S01]  /*35e0*/  SHFL.DOWN PT, R133, R138, 0x2, 0x1f ;  /* 0x08401f008a857f89 */ /* 0x00022200000e0000 */
[----:B------:R-:W-:Y:S07]  /*35f0*/  @P2 BRA `(.L_x_18251) ;  /* 0x0000000000282947 */ /* 0x000fee0003800000 */
[-C--:B--2---:R-:W-:Y:S01]  /*3600*/  FMUL.FTZ R137, R138, R139.reuse ;  /* 0x0000008b8a897220 */ /* 0x084fe20000410000 */
[----:B------:R-:W-:Y:S01]  /*3610*/  FMUL.FTZ R139, R136, R139 ;  /* 0x0000008b888b7220 */ /* 0x000fe20000410000 */
[-C--:B0-----:R-:W-:Y:S01]  /*3620*/  FMUL.FTZ R43, R138, R133.reuse ;  /* 0x000000858a2b7220 */ /* 0x081fe20000410000 */
[C---:B------:R-:W-:Y:S01]  /*3630*/  FMUL.FTZ R133, R136.reuse, R133 ;  /* 0x0000008588857220 */ /* 0x040fe20000410000 */
[-C--:B---3--:R-:W-:Y:S01]  /*3640*/  FFMA.FTZ R137, R136, R141.reuse, -R137 ;  /* 0x0000008d88897223 */ /* 0x088fe20000010889 */
[----:B------:R-:W-:Y:S01]  /*3650*/  FFMA.FTZ R139, R138, R141, R139 ;  /* 0x0000008d8a8b7223 */ /* 0x000fe2000001008b */
[-C--:B-1----:R-:W-:Y:S01]  /*3660*/  FFMA.FTZ R136, R136, R144.reuse, -R43 ;  /* 0x0000009088887223 */ /* 0x082fe2000001082b */
[----:B------:R-:W-:Y:S01]  /*3670*/  FFMA.FTZ R138, R138, R144, R133 ;  /* 0x000000908a8a7223 */ /* 0x000fe20000010085 */
[----:B------:R-:W-:Y:S01]  /*3680*/  FADD.FTZ R142, R142, R137 ;  /* 0x000000898e8e7221 */ /* 0x000fe20000010000 */
[----:B------:R-:W-:-:S07]  /*3690*/  FADD.FTZ R140, R140, R139 ;  /* 0x0000008b8c8c7221 */ /* 0x000fce0000010000 */
.L_x_18251:
[----:B------:R-:W-:Y:S05]  /*36a0*/  BSYNC.RECONVERGENT B0 ;  /* 0x0000000000007941 */ /* 0x000fea0003800200 */
.L_x_18250:
[----:B0-----:R0:W0:Y:S01]  /*36b0*/  SHFL.DOWN PT, R144, R136, 0x4, 0x1f ;  /* 0x08801f0088907f89 */ /* 0x00102200000e0000 */
[----:B------:R-:W-:Y:S03]  /*36c0*/  BSSY.RECONVERGENT B0, `(.L_x_18252) ;  /* 0x000000f000007945 */ /* 0x000fe60003800200 */
[----:B------:R0:W0:Y:S04]  /*36d0*/  SHFL.DOWN PT, R133, R138, 0x4, 0x1f ;  /* 0x08801f008a857f89 */ /* 0x00002800000e0000 */
[----:B---3--:R3:W0:Y:S04]  /*36e0*/  SHFL.DOWN PT, R141, R142, 0x4, 0x1f ;  /* 0x08801f008e8d7f89 */ /* 0x00862800000e0000 */
[----:B--2---:R3:W2:Y:S01]  /*36f0*/  SHFL.DOWN PT, R139, R140, 0x4, 0x1f ;  /* 0x08801f008c8b7f89 */ /* 0x0046a200000e0000 */
[----:B------:R-:W-:Y:S05]  /*3700*/  @P3 BRA `(.L_x_18253) ;  /* 0x0000000000283947 */ /* 0x000fea0003800000 */
[-C--:B--2---:R-:W-:Y:S01]  /*3710*/  FMUL.FTZ R137, R138, R139.reuse ;  /* 0x0000008b8a897220 */ /* 0x084fe20000410000 */
[----:B------:R-:W-:Y:S01]  /*3720*/  FMUL.FTZ R139, R136, R139 ;  /* 0x0000008b888b7220 */ /* 0x000fe20000410000 */
[-C--:B0-----:R-:W-:Y:S01]  /*3730*/  FMUL.FTZ R43, R138, R133.reuse ;  /* 0x000000858a2b7220 */ /* 0x081fe20000410000 */
[C---:B------:R-:W-:Y:S01]  /*3740*/  FMUL.FTZ R133, R136.reuse, R133 ;  /* 0x0000008588857220 */ /* 0x040fe20000410000 */
[-C--:B------:R-:W-:Y:S01]  /*3750*/  FFMA.FTZ R137, R136, R141.reuse, -R137 ;  /* 0x0000008d88897223 */ /* 0x080fe20000010889 */
[----:B------:R-:W-:Y:S01]  /*3760*/  FFMA.FTZ R139, R138, R141, R139 ;  /* 0x0000008d8a8b7223 */ /* 0x000fe2000001008b */
[-C--:B-1----:R-:W-:Y:S01]  /*3770*/  FFMA.FTZ R136, R136, R144.reuse, -R43 ;  /* 0x0000009088887223 */ /* 0x082fe2000001082b */
[----:B------:R-:W-:Y:S01]  /*3780*/  FFMA.FTZ R138, R138, R144, R133 ;  /* 0x000000908a8a7223 */ /* 0x000fe20000010085 */
[----:B---3--:R-:W-:Y:S01]  /*3790*/  FADD.FTZ R142, R142, R137 ;  /* 0x000000898e8e7221 */ /* 0x008fe20000010000 */
[----:B------:R-:W-:-:S07]  /*37a0*/  FADD.FTZ R140, R140, R139 ;  /* 0x0000008b8c8c7221 */ /* 0x000fce0000010000 */
.L_x_18253:
[----:B------:R-:W-:Y:S05]  /*37b0*/  BSYNC.RECONVERGENT B0 ;  /* 0x0000000000007941 */ /* 0x000fea0003800200 */
.L_x_18252:
[----:B0-----:R0:W0:Y:S01]  /*37c0*/  SHFL.DOWN PT, R144, R136, 0x8, 0x1f ;  /* 0x09001f0088907f89 */ /* 0x00102200000e0000 */
[----:B------:R-:W-:Y:S03]  /*37d0*/  BSSY.RECONVERGENT B0, `(.L_x_18254) ;  /* 0x000000f000007945 */ /* 0x000fe60003800200 */
[----:B------:R0:W0:Y:S04]  /*37e0*/  SHFL.DOWN PT, R133, R138, 0x8, 0x1f ;  /* 0x09001f008a857f89 */ /* 0x00002800000e0000 */
[----:B------:R0:W0:Y:S04]  /*37f0*/  SHFL.DOWN PT, R141, R142, 0x8, 0x1f ;  /* 0x09001f008e8d7f89 */ /* 0x00002800000e0000 */
[----:B--2---:R2:W0:Y:S01]  /*3800*/  SHFL.DOWN PT, R139, R140, 0x8, 0x1f ;  /* 0x09001f008c8b7f89 */ /* 0x00442200000e0000 */
        /* <DEDUP_REMOVED lines=9> */
[----:B---3--:R-:W-:Y:S01]  /*38a0*/  FADD.FTZ R142, R142, R137 ;  /* 0x000000898e8e7221 */ /* 0x008fe20000010000 */
[----:B--2---:R-:W-:-:S07]  /*38b0*/  FADD.FTZ R140, R140, R139 ;  /* 0x0000008b8c8c7221 */ /* 0x004fce0000010000 */
.L_x_18255:
[----:B------:R-:W-:Y:S05]  /*38c0*/  BSYNC.RECONVERGENT B0 ;  /* 0x0000000000007941 */ /* 0x000fea0003800200 */
.L_x_18254:
        /* <DEDUP_REMOVED lines=17> */
.L_x_18257:
[----:B------:R-:W-:Y:S05]  /*39e0*/  BSYNC.RECONVERGENT B0 ;  /* 0x0000000000007941 */ /* 0x000fea0003800200 */
.L_x_18256:
[-C--:B------:R-:W-:Y:S01]  /*39f0*/  FMUL.FTZ R43, R116, R2.reuse ;  /* 0x00000002742b7220 */ /* 0x080fe20000410000 */
[C---:B------:R-:W-:Y:S01]  /*3a00*/  FFMA.FTZ R144, R117.reuse, R2, R144 ;  /* 0x0000000275907223 */ /* 0x040fe20000010090 */
[----:B0-----:R-:W-:Y:S01]  /*3a10*/  SHFL.DOWN PT, R139, R138, 0x1, 0x1f ;  /* 0x08201f008a8b7f89 */ /* 0x001fe200000e0000 */
[C---:B------:R-:W-:Y:S01]  /*3a20*/  ISETP.NE.AND P1, PT, R92.reuse, 0x1f, PT ;  /* 0x0000001f5c00780c */ /* 0x040fe20003f25270 */
[----:B------:R-:W-:Y:S01]  /*3a30*/  FFMA.FTZ R133, R117, R42, -R43 ;  /* 0x0000002a75857223 */ /* 0x000fe2000001082b */
[----:B------:R-:W-:Y:S01]  /*3a40*/  FADD.FTZ R43, RZ, R144 ;  /* 0x00000090ff2b7221 */ /* 0x000fe20000010000 */
[----:B----4-:R-:W0:Y:S01]  /*3a50*/  SHFL.IDX PT, R143, R7, RZ, 0x1f ;  /* 0x00001fff078f7589 */ /* 0x010e2200000e0000 */
[----:B------:R-:W-:Y:S01]  /*3a60*/  ISETP.NE.AND P2, PT, R92, RZ, PT ;  /* 0x000000ff5c00720c */ /* 0x000fe20003f45270 */
[----:B------:R-:W-:Y:S01]  /*3a70*/  FADD.FTZ R133, R48, R133 ;  /* 0x0000008530857221 */ /* 0x000fe20000010000 */
[-C--:B------:R-:W-:Y:S01]  /*3a80*/  FMUL.FTZ R147, R134, R43.reuse ;  /* 0x0000002b86937220 */ /* 0x080fe20000410000 */
[----:B------:R-:W4:Y:S01]  /*3a90*/  SHFL.DOWN PT, R145, R136, 0x1, 0x1f ;  /* 0x08201f0088917f89 */ /* 0x000f2200000e0000 */
[----:B-1----:R-:W-:Y:S01]  /*3aa0*/  FMUL.FTZ R146, R112, R43 ;  /* 0x0000002b70927220 */ /* 0x002fe20000410000 */
[-C--:B------:R-:W-:Y:S01]  /*3ab0*/  FMUL.FTZ R148, R134, R133.reuse ;  /* 0x0000008586947220 */ /* 0x080fe20000410000 */
[-C--:B------:R-:W-:Y:S01]  /*3ac0*/  FMUL.FTZ R137, R112, R133.reuse ;  /* 0x0000008570897220 */ /* 0x080fe20000410000 */
[----:B------:R-:W1:Y:S01]  /*3ad0*/  SHFL.IDX PT, R144, R6, RZ, 0x1f ;  /* 0x00001fff06907589 */ /* 0x000e6200000e0000 */
[C---:B------:R-:W-:Y:S01]  /*3ae0*/  FFMA.FTZ R147, R132.reuse, R133, -R147 ;  /* 0x0000008584937223 */ /* 0x040fe20000010893 */
[-C--:B------:R-:W-:Y:S01]  /*3af0*/  FFMA.FTZ R149, R132, R43.reuse, R148 ;  /* 0x0000002b84957223 */ /* 0x080fe20000010094 */
[C---:B------:R-:W-:Y:S01]  /*3b00*/  FFMA.FTZ R137, R114.reuse, R43, R137 ;  /* 0x0000002b72897223 */ /* 0x040fe20000010089 */
[----:B------:R-:W5:Y:S01]  /*3b10*/  SHFL.DOWN PT, R141, R142, 0x1, 0x1f ;  /* 0x08201f008e8d7f89 */ /* 0x000f6200000e0000 */
[----:B------:R-:W-:Y:S01]  /*3b20*/  FFMA.FTZ R146, R114, R133, -R146 ;  /* 0x0000008572927223 */ /* 0x000fe20000010892 */
[C---:B------:R-:W-:Y:S01]  /*3b30*/  FFMA.FTZ R132, R0.reuse, R135, RZ ;  /* 0x0000008700847223 */ /* 0x040fe200000100ff */
[----:B------:R-:W-:Y:S01]  /*3b40*/  FFMA.FTZ R148, -R0, R3, RZ ;  /* 0x0000000300947223 */ /* 0x000fe200000101ff */
[----:B------:R-:W2:Y:S01]  /*3b50*/  SHFL.DOWN PT, R134, R140, 0x1, 0x1f ;  /* 0x08201f008c867f89 */ /* 0x000ea200000e0000 */
[----:B------:R-:W-:Y:S01]  /*3b60*/  FADD.FTZ R3, RZ, R137 ;  /* 0x00000089ff037221 */ /* 0x000fe20000010000 */
[----:B------:R-:W-:Y:S01]  /*3b70*/  FADD.FTZ R137, R47, R146 ;  /* 0x000000922f897221 */ /* 0x000fe20000010000 */
[C---:B------:R-:W-:Y:S01]  /*3b80*/  FFMA.FTZ R147, R55.reuse, R147, R132 ;  /* 0x0000009337937223 */ /* 0x040fe20000010084 */
[----:B------:R-:W-:Y:S01]  /*3b90*/  FFMA.FTZ R135, -R55, R149, R148 ;  /* 0x0000009537877223 */ /* 0x000fe20000010194 */
[C---:B------:R-:W-:Y:S01]  /*3ba0*/  FMUL.FTZ R149, R130.reuse, R3 ;  /* 0x0000000382957220 */ /* 0x040fe20000410000 */
[----:B------:R-:W-:Y:S01]  /*3bb0*/  FMUL.FTZ R130, R130, R137 ;  /* 0x0000008982827220 */ /* 0x000fe20000410000 */
[----:B------:R-:W2:Y:S01]  /*3bc0*/  SHFL.IDX PT, R138, R138, RZ, 0x1f ;  /* 0x00001fff8a8a7589 */ /* 0x000ea200000e0000 */
[----:B0-----:R-:W-:Y:S01]  /*3bd0*/  @P1 FMUL.FTZ R132, R139, R143 ;  /* 0x0000008f8b841220 */ /* 0x001fe20000410000 */
[C---:B------:R-:W-:Y:S01]  /*3be0*/  FFMA.FTZ R149, R128.reuse, R137, -R149 ;  /* 0x0000008980957223 */ /* 0x040fe20000010895 */
[----:B------:R-:W-:Y:S01]  /*3bf0*/  FFMA.FTZ R130, R128, R3, R130 ;  /* 0x0000000380827223 */ /* 0x000fe20000010082 */
[----:B------:R-:W-:Y:S01]  /*3c00*/  FMUL.FTZ R128, R36, R2 ;  /* 0x0000000224807220 */ /* 0x000fe20000410000 */
[----:B----4-:R-:W-:Y:S01]  /*3c10*/  @P1 FMUL.FTZ R146, R145, R143 ;  /* 0x0000008f91921220 */ /* 0x010fe20000410000 */
[----:B------:R-:W0:Y:S01]  /*3c20*/  SHFL.IDX PT, R136, R136, RZ, 0x1f ;  /* 0x00001fff88887589 */ /* 0x000e2200000e0000 */
[----:B------:R-:W-:Y:S01]  /*3c30*/  FMUL.FTZ R153, R37, R3 ;  /* 0x0000000325997220 */ /* 0x000fe20000410000 */
[----:B------:R-:W-:Y:S01]  /*3c40*/  BSSY.RECONVERGENT B0, `(.L_x_18258) ;  /* 0x0000078000007945 */ /* 0x000fe20003800200 */
[-C--:B-1----:R-:W-:Y:S01]  /*3c50*/  @P1 FFMA.FTZ R132, R145, R144.reuse, -R132 ;  /* 0x0000009091841223 */ /* 0x082fe20000010884 */
[----:B------:R-:W-:Y:S01]  /*3c60*/  @P1 FFMA.FTZ R145, R139, R144, R146 ;  /* 0x000000908b911223 */ /* 0x000fe20000010092 */
[----:B------:R-:W-:Y:S01]  /*3c70*/  FFMA.FTZ R139, R54, R149, R147 ;  /* 0x00000095368b7223 */ /* 0x000fe20000010093 */
[----:B------:R-:W-:Y:S01]  /*3c80*/  FMUL.FTZ R149, R37, R43 ;  /* 0x0000002b25957220 */ /* 0x000fe20000410000 */
[----:B-----5:R-:W-:Y:S01]  /*3c90*/  @P1 FADD.FTZ R144, R141, R132 ;  /* 0x000000848d901221 */ /* 0x020fe20000010000 */
[----:B------:R-:W-:Y:S01]  /*3ca0*/  FMUL.FTZ R141, R108, R137 ;  /* 0x000000896c8d7220 */ /* 0x000fe20000410000 */
[C---:B------:R-:W-:Y:S01]  /*3cb0*/  FMUL.FTZ R147, R37.reuse, R2 ;  /* 0x0000000225937220 */ /* 0x040fe20000410000 */
[----:B---3--:R-:W1:Y:S01]  /*3cc0*/  SHFL.IDX PT, R142, R142, RZ, 0x1f ;  /* 0x00001fff8e8e7589 */ /* 0x008e6200000e0000 */
[----:B--2---:R-:W-:Y:S01]  /*3cd0*/  @P1 FADD.FTZ R143, R134, R145 ;  /* 0x00000091868f1221 */ /* 0x004fe20000010000 */
[CC--:B------:R-:W-:Y:S01]  /*3ce0*/  FFMA.FTZ R145, R37.reuse, R42.reuse, R128 ;  /* 0x0000002a25917223 */ /* 0x0c0fe20000010080 */
[-C--:B------:R-:W-:Y:S01]  /*3cf0*/  FMUL.FTZ R128, R108, R3.reuse ;  /* 0x000000036c807220 */ /* 0x080fe20000410000 */
[----:B------:R-:W-:Y:S01]  /*3d00*/  FFMA.FTZ R132, R110, R3, R141 ;  /* 0x000000036e847223 */ /* 0x000fe2000001008d */
[----:B------:R-:W2:Y:S01]  /*3d10*/  SHFL.IDX PT, R140, R140, RZ, 0x1f ;  /* 0x00001fff8c8c7589 */ /* 0x000ea200000e0000 */
[----:B------:R-:W-:Y:S01]  /*3d20*/  FFMA.FTZ R147, R36, R42, -R147 ;  /* 0x0000002a24937223 */ /* 0x000fe20000010893 */
[----:B------:R-:W-:Y:S01]  /*3d30*/  FFMA.FTZ R141, R110, R137, -R128 ;  /* 0x000000896e8d7223 */ /* 0x000fe20000010880 */
[----:B------:R-:W-:Y:S01]  /*3d40*/  FADD.FTZ R128, RZ, R132 ;  /* 0x00000084ff807221 */ /* 0x000fe20000010000 */
[C---:B------:R-:W-:Y:S01]  /*3d50*/  FFMA.FTZ R132, R36.reuse, R133, -R149 ;  /* 0x0000008524847223 */ /* 0x040fe20000010895 */
[----:B------:R-:W-:Y:S01]  /*3d60*/  FMUL.FTZ R134, R36, R43 ;  /* 0x0000002b24867220 */ /* 0x000fe20000410000 */
[----:B------:R-:W-:Y:S01]  /*3d70*/  FADD.FTZ R141, R46, R141 ;  /* 0x0000008d2e8d7221 */ /* 0x000fe20000010000 */
[CC--:B------:R-:W-:Y:S01]  /*3d80*/  FMUL.FTZ R148, R37.reuse, R128.reuse ;  /* 0x0000008025947220 */ /* 0x0c0fe20000410000 */
[C---:B------:R-:W-:Y:S01]  /*3d90*/  FMUL.FTZ R146, R36.reuse, R3 ;  /* 0x0000000324927220 */ /* 0x040fe20000410000 */
[C---:B------:R-:W-:Y:S01]  /*3da0*/  FFMA.FTZ R153, R36.reuse, R137, -R153 ;  /* 0x0000008924997223 */ /* 0x040fe20000010899 */
[C---:B------:R-:W-:Y:S01]  /*3db0*/  FFMA.FTZ R134, R37.reuse, R133, R134 ;  /* 0x0000008525867223 */ /* 0x040fe20000010086 */
[C---:B------:R-:W-:Y:S01]  /*3dc0*/  FFMA.FTZ R149, R36.reuse, R141, -R148 ;  /* 0x0000008d24957223 */ /* 0x040fe20000010894 */
[----:B------:R-:W-:Y:S01]  /*3dd0*/  FMUL.FTZ R36, R36, R128 ;  /* 0x0000008024247220 */ /* 0x000fe20000410000 */
[----:B------:R-:W-:Y:S01]  /*3de0*/  FFMA.FTZ R151, R37, R137, R146 ;  /* 0x0000008925977223 */ /* 0x000fe20000010092 */
[----:B------:R-:W-:Y:S01]  /*3df0*/  FMUL.FTZ R155, R138, R7 ;  /* 0x000000078a9b7220 */ /* 0x000fe20000410000 */
[----:B------:R-:W-:Y:S01]  /*3e00*/  FMUL.FTZ R157, R143, R41 ;  /* 0x000000298f9d7220 */ /* 0x000fe20000410000 */
[----:B------:R-:W-:Y:S01]  /*3e10*/  FFMA.FTZ R37, R37, R141, R36 ;  /* 0x0000008d25257223 */ /* 0x000fe20000010024 */
[----:B------:R-:W-:Y:S01]  /*3e20*/  FMUL.FTZ R36, R144, R41 ;  /* 0x0000002990247220 */ /* 0x000fe20000410000 */
[-C--:B0-----:R-:W-:Y:S01]  /*3e30*/  FFMA.FTZ R155, R136, R6.reuse, -R155 ;  /* 0x00000006889b7223 */ /* 0x081fe2000001089b */
[C---:B------:R-:W-:Y:S01]  /*3e40*/  FMUL.FTZ R6, R138.reuse, R6 ;  /* 0x000000068a067220 */ /* 0x040fe20000410000 */
[----:B------:R-:W-:Y:S01]  /*3e50*/  FMUL.FTZ R41, R138, R5 ;  /* 0x000000058a297220 */ /* 0x000fe20000410000 */
[-C--:B------:R-:W-:Y:S01]  /*3e60*/  FFMA.FTZ R36, R143, R40.reuse, -R36 ;  /* 0x000000288f247223 */ /* 0x080fe20000010824 */
[----:B------:R-:W-:Y:S01]  /*3e70*/  FFMA.FTZ R144, R144, R40, R157 ;  /* 0x0000002890907223 */ /* 0x000fe2000001009d */
[-C--:B------:R-:W-:Y:S01]  /*3e80*/  FMUL.FTZ R138, R138, R4.reuse ;  /* 0x000000048a8a7220 */ /* 0x080fe20000410000 */
[C---:B------:R-:W-:Y:S01]  /*3e90*/  FFMA.FTZ R4, R136.reuse, R4, -R41 ;  /* 0x0000000488047223 */ /* 0x040fe20000010829 */
[----:B------:R-:W-:Y:S01]  /*3ea0*/  FADD.FTZ R129, R129, R36 ;  /* 0x0000002481817221 */ /* 0x000fe20000010000 */
[C---:B------:R-:W-:Y:S01]  /*3eb0*/  FFMA.FTZ R7, R136.reuse, R7, R6 ;  /* 0x0000000788077223 */ /* 0x040fe20000010006 */
[----:B------:R-:W-:Y:S01]  /*3ec0*/  FADD.FTZ R131, R131, R144 ;  /* 0x0000009083837221 */ /* 0x000fe20000010000 */
[----:B------:R-:W-:Y:S01]  /*3ed0*/  FFMA.FTZ R5, R136, R5, R138 ;  /* 0x0000000588057223 */ /* 0x000fe2000001008a */
[----:B------:R-:W-:Y:S01]  /*3ee0*/  FMUL.FTZ R41, R108, R129 ;  /* 0x000000816c297220 */ /* 0x000fe20000410000 */
[----:B-1----:R-:W-:Y:S01]  /*3ef0*/  FADD.FTZ R6, R142, R155 ;  /* 0x0000009b8e067221 */ /* 0x002fe20000010000 */
[----:B--2---:R-:W-:Y:S01]  /*3f00*/  FADD.FTZ R7, R140, R7 ;  /* 0x000000078c077221 */ /* 0x004fe20000010000 */
[-C--:B------:R-:W-:Y:S01]  /*3f10*/  FMUL.FTZ R108, R108, R131.reuse ;  /* 0x000000836c6c7220 */ /* 0x080fe20000410000 */
[----:B------:R-:W-:Y:S01]  /*3f20*/  FFMA.FTZ R36, R110, R131, R41 ;  /* 0x000000836e247223 */ /* 0x000fe20000010029 */
[----:B------:R-:W-:Y:S01]  /*3f30*/  P2R R40, PR, RZ, 0x4 ;  /* 0x00000004ff287803 */ /* 0x000fe20000000000 */
[----:B------:R-:W-:Y:S01]  /*3f40*/  FMUL.FTZ R147, R0, R147 ;  /* 0x0000009300937220 */ /* 0x000fe20000410000 */
[----:B------:R0:W-:Y:S01]  /*3f50*/  @!P2 STS.128 [UR7+0x1b80], R4 ;  /* 0x001b8004ff00a988 */ /* 0x0001e20008000c07 */
[----:B------:R-:W-:Y:S01]  /*3f60*/  FFMA.FTZ R41, R110, R129, -R108 ;  /* 0x000000816e297223 */ /* 0x000fe2000001086c */
[----:B------:R-:W-:Y:S01]  /*3f70*/  FADD.FTZ R127, R127, R36 ;  /* 0x000000247f7f7221 */ /* 0x000fe20000010000 */
[----:B------:R-:W-:Y:S01]  /*3f80*/  FMUL.FTZ R40, R0, -R145 ;  /* 0x8000009100287220 */ /* 0x000fe20000410000 */
[C---:B------:R-:W-:Y:S01]  /*3f90*/  FMUL.FTZ R132, R55.reuse, R132 ;  /* 0x0000008437847220 */ /* 0x040fe20000410000 */
[----:B------:R-:W-:Y:S01]  /*3fa0*/  FMUL.FTZ R134, R55, -R134 ;  /* 0x8000008637867220 */ /* 0x000fe20000410000 */
[----:B------:R-:W-:Y:S01]  /*3fb0*/  FMUL.FTZ R36, R54, -R151 ;  /* 0x8000009736247220 */ /* 0x000fe20000410000 */
[C---:B------:R-:W-:Y:S01]  /*3fc0*/  FMUL.FTZ R108, R52.reuse, R149 ;  /* 0x00000095346c7220 */ /* 0x040fe20000410000 */
[----:B------:R-:W-:Y:S01]  /*3fd0*/  FMUL.FTZ R110, R52, -R37 ;  /* 0x80000025346e7220 */ /* 0x000fe20000410000 */
[----:B------:R-:W-:Y:S01]  /*3fe0*/  STS [R76+0x210], R147 ;  /* 0x000210934c007388 */ /* 0x000fe20000000800 */
[----:B------:R-:W-:Y:S01]  /*3ff0*/  FADD.FTZ R41, R126, R41 ;  /* 0x000000297e297221 */ /* 0x000fe20000010000 */
[----:B------:R-:W-:Y:S01]  /*4000*/  FMUL.FTZ R143, R112, R127 ;  /* 0x0000007f708f7220 */ /* 0x000fe20000410000 */
[----:B------:R-:W-:Y:S01]  /*4010*/  FADD.FTZ R37, -R49, R42 ;  /* 0x0000002a31257221 */ /* 0x000fe20000010100 */
[----:B------:R1:W-:Y:S01]  /*4020*/  STS [R75+0x4], R40 ;  /* 0x000004284b007388 */ /* 0x0003e20000000800 */
[----:B0-----:R-:W-:Y:S01]  /*4030*/  FMUL.FTZ R6, R54, R153 ;  /* 0x0000009936067220 */ /* 0x001fe20000410000 */
[-C--:B------:R-:W-:Y:S01]  /*4040*/  FMUL.FTZ R112, R112, R41.reuse ;  /* 0x0000002970707220 */ /* 0x080fe20000410000 */
[----:B------:R-:W-:Y:S01]  /*4050*/  FFMA.FTZ R4, R114, R41, -R143 ;  /* 0x0000002972047223 */ /* 0x000fe2000001088f */
[----:B------:R-:W-:Y:S01]  /*4060*/  STS [R75+0x8], R132 ;  /* 0x000008844b007388 */ /* 0x000fe20000000800 */
[----:B------:R-:W-:Y:S01]  /*4070*/  FADD.FTZ R133, -R48, R133 ;  /* 0x0000008530857221 */ /* 0x000fe20000010100 */
[----:B------:R-:W-:Y:S01]  /*4080*/  FFMA.FTZ R5, R114, R127, R112 ;  /* 0x0000007f72057223 */ /* 0x000fe20000010070 */
[----:B------:R-:W-:Y:S01]  /*4090*/  FADD.FTZ R125, R125, R4 ;  /* 0x000000047d7d7221 */ /* 0x000fe20000010000 */
[----:B------:R-:W-:Y:S01]  /*40a0*/  STS [R75+0xc], R134 ;  /* 0x00000c864b007388 */ /* 0x000fe20000000800 */
[----:B------:R-:W-:Y:S01]  /*40b0*/  LEA R112, R53, -R44, 0x1 ;  /* 0x8000002c35707211 */ /* 0x000fe200078e08ff */
[----:B------:R-:W-:Y:S01]  /*40c0*/  FADD.FTZ R124, R124, R5 ;  /* 0x000000057c7c7221 */ /* 0x000fe20000010000 */
[CC--:B------:R-:W-:Y:S01]  /*40d0*/  FMUL.FTZ R4, R116.reuse, R125.reuse ;  /* 0x0000007d74047220 */ /* 0x0c0fe20000410000 */
[----:B------:R-:W-:Y:S01]  /*40e0*/  STS [R75+0x10], R6 ;  /* 0x000010064b007388 */ /* 0x000fe20000000800 */
[----:B------:R-:W-:Y:S01]  /*40f0*/  FMUL.FTZ R42, R125, R68 ;  /* 0x000000447d2a7220 */ /* 0x000fe20000410000 */
[-C--:B------:R-:W-:Y:S01]  /*4100*/  FMUL.FTZ R116, R116, R124.reuse ;  /* 0x0000007c74747220 */ /* 0x080fe20000410000 */
[C---:B------:R-:W-:Y:S01]  /*4110*/  FFMA.FTZ R4, R117.reuse, R124, R4 ;  /* 0x0000007c75047223 */ /* 0x040fe20000010004 */
[----:B------:R0:W-:Y:S01]  /*4120*/  STS [R75+0x14], R36 ;  /* 0x000014244b007388 */ /* 0x0001e20000000800 */
[----:B-1----:R-:W-:Y:S01]  /*4130*/  FMUL.FTZ R40, R124, R68 ;  /* 0x000000447c287220 */ /* 0x002fe20000410000 */
[----:B------:R-:W-:Y:S01]  /*4140*/  FFMA.FTZ R117, R117, R125, -R116 ;  /* 0x0000007d75757223 */ /* 0x000fe20000010874 */
[----:B------:R-:W-:Y:S01]  /*4150*/  FADD.FTZ R123, R123, R4 ;  /* 0x000000047b7b7221 */ /* 0x000fe20000010000 */
[----:B------:R1:W-:Y:S01]  /*4160*/  STS [R75+0x18], R108 ;  /* 0x0000186c4b007388 */ /* 0x0003e20000000800 */
[----:B------:R-:W-:Y:S01]  /*4170*/  ISETP.GE.AND P1, PT, R112, 0x1, PT ;  /* 0x000000017000780c */ /* 0x000fe20003f26270 */
[----:B------:R-:W-:Y:S01]  /*4180*/  FADD.FTZ R117, R122, R117 ;  /* 0x000000757a757221 */ /* 0x000fe20000010000 */
[----:B------:R-:W-:Y:S01]  /*4190*/  FADD.FTZ R137, -R47, R137 ;  /* 0x000000892f897221 */ /* 0x000fe20000010100 */
[----:B------:R2:W-:Y:S01]  /*41a0*/  STS [R75+0x1c], R110 ;  /* 0x00001c6e4b007388 */ /* 0x0005e20000000800 */
[----:B------:R-:W-:Y:S01]  /*41b0*/  FMUL.FTZ R145, R119, R128 ;  /* 0x0000008077917220 */ /* 0x000fe20000410000 */
[-C--:B0-----:R-:W-:Y:S01]  /*41c0*/  FMUL.FTZ R36, R123, R72.reuse ;  /* 0x000000487b247220 */ /* 0x081fe20000410000 */
[----:B------:R-:W-:Y:S01]  /*41d0*/  FMUL.FTZ R4, R117, R72 ;  /* 0x0000004875047220 */ /* 0x000fe20000410000 */
[----:B------:R-:W-:Y:S01]  /*41e0*/  BAR.SYNC.DEFER_BLOCKING 0x0 ;  /* 0x0000000000007b1d */ /* 0x000fe20000010000 */
[-C--:B------:R-:W-:Y:S01]  /*41f0*/  FMUL.FTZ R119, R119, R141.reuse ;  /* 0x0000008d77777220 */ /* 0x080fe20000410000 */
[C---:B------:R-:W-:Y:S01]  /*4200*/  FMUL.FTZ R6, R2.reuse, R36 ;  /* 0x0000002402067220 */ /* 0x040fe20000410000 */
[----:B-1----:R-:W-:Y:S01]  /*4210*/  FMUL.FTZ R108, R43, R40 ;  /* 0x000000282b6c7220 */ /* 0x002fe20000410000 */
[-C--:B------:R-:W-:Y:S01]  /*4220*/  FMUL.FTZ R5, R2, R4.reuse ;  /* 0x0000000402057220 */ /* 0x080fe20000410000 */
[----:B------:R-:W-:Y:S01]  /*4230*/  FFMA.FTZ R145, R118, R141, -R145 ;  /* 0x0000008d76917223 */ /* 0x000fe20000010891 */
[----:B------:R-:W-:Y:S01]  /*4240*/  FFMA.FTZ R6, R37, R4, -R6 ;  /* 0x0000000425067223 */ /* 0x000fe20000010806 */
[-C--:B------:R-:W-:Y:S01]  /*4250*/  FFMA.FTZ R7, R133, R42.reuse, -R108 ;  /* 0x0000002a85077223 */ /* 0x080fe2000001086c */
[----:B------:R-:W-:Y:S01]  /*4260*/  FMUL.FTZ R4, R43, R42 ;  /* 0x0000002a2b047220 */ /* 0x000fe20000410000 */
[----:B------:R-:W-:Y:S01]  /*4270*/  FMUL.FTZ R42, R127, R70 ;  /* 0x000000467f2a7220 */ /* 0x000fe20000410000 */
[----:B------:R-:W-:Y:S01]  /*4280*/  FFMA.FTZ R5, R37, R36, R5 ;  /* 0x0000002425057223 */ /* 0x000fe20000010005 */
[----:B------:R-:W-:Y:S01]  /*4290*/  FMUL.FTZ R108, R41, R70 ;  /* 0x00000046296c7220 */ /* 0x000fe20000410000 */
[----:B------:R-:W-:Y:S01]  /*42a0*/  FFMA.FTZ R4, R133, R40, R4 ;  /* 0x0000002885047223 */ /* 0x000fe20000010004 */
[----:B--2---:R-:W-:Y:S01]  /*42b0*/  FMUL.FTZ R110, R3, R42 ;  /* 0x0000002a036e7220 */ /* 0x004fe20000410000 */
[----:B------:R-:W-:Y:S01]  /*42c0*/  FADD.FTZ R5, RZ, R5 ;  /* 0x00000005ff057221 */ /* 0x000fe20000010000 */
[----:B------:R-:W-:Y:S01]  /*42d0*/  FADD.FTZ R6, RZ, R6 ;  /* 0x00000006ff067221 */ /* 0x000fe20000010000 */
[----:B------:R-:W-:Y:S01]  /*42e0*/  FFMA.FTZ R135, -R54, R130, R135 ;  /* 0x0000008236877223 */ /* 0x000fe20000010187 */
[-C--:B------:R-:W-:Y:S01]  /*42f0*/  FFMA.FTZ R143, R137, R108.reuse, -R110 ;  /* 0x0000006c898f7223 */ /* 0x080fe2000001086e */
[----:B------:R-:W-:Y:S01]  /*4300*/  FMUL.FTZ R108, R3, R108 ;  /* 0x0000006c036c7220 */ /* 0x000fe20000410000 */
[----:B------:R-:W-:Y:S01]  /*4310*/  FADD.FTZ R4, R5, R4 ;  /* 0x0000000405047221 */ /* 0x000fe20000010000 */
[----:B------:R-:W-:Y:S01]  /*4320*/  FADD.FTZ R6, R6, R7 ;  /* 0x0000000706067221 */ /* 0x000fe20000010000 */
[----:B------:R-:W-:Y:S01]  /*4330*/  ISETP.GE.AND P2, PT, R112, 0x21, PT ;  /* 0x000000217000780c */ /* 0x000fe20003f46270 */
[----:B------:R-:W-:Y:S01]  /*4340*/  FFMA.FTZ R5, R137, R42, R108 ;  /* 0x0000002a89057223 */ /* 0x000fe2000001006c */
[----:B------:R-:W-:Y:S01]  /*4350*/  FFMA.FTZ R118, R118, R128, R119 ;  /* 0x0000008076767223 */ /* 0x000fe20000010077 */
[----:B------:R0:W1:Y:S01]  /*4360*/  LDS R147, [R86+0x290] ;  /* 0x0002900056937984 */ /* 0x0000620000000800 */
[----:B------:R-:W-:Y:S01]  /*4370*/  FADD.FTZ R6, R6, R143 ;  /* 0x0000008f06067221 */ /* 0x000fe20000010000 */
[----:B------:R-:W-:Y:S01]  /*4380*/  FADD.FTZ R4, R4, R5 ;  /* 0x0000000504047221 */ /* 0x000fe20000010000 */
[----:B------:R-:W-:Y:S07]  /*4390*/  @!P1 BRA `(.L_x_18259) ;  /* 0x0000000000089947 */ /* 0x000fee0003800000 */
[----:B------:R-:W2:Y:S04]  /*43a0*/  LDS R5, [R88+0x210] ;  /* 0x0002100058057984 */ /* 0x000ea80000000800 */
[----:B--2---:R2:W-:Y:S02]  /*43b0*/  REDG.E.ADD.F32.FTZ.RN.STRONG.GPU desc[UR16][R38.64], R5 ;  /* 0x00000005260079a6 */ /* 0x0045e4000c12f310 */
.L_x_18259:
[----:B------:R-:W-:Y:S05]  /*43c0*/  BSYNC.RECONVERGENT B0 ;  /* 0x0000000000007941 */ /* 0x000fea0003800200 */
.L_x_18258:
[----:B------:R-:W-:Y:S04]  /*43d0*/  BSSY.RECONVERGENT B0, `(.L_x_18260) ;  /* 0x0000003000007945 */ /* 0x000fe80003800200 */
[----:B------:R-:W-:Y:S05]  /*43e0*/  @!P2 BRA `(.L_x_18261) ;  /* 0x000000000004a947 */ /* 0x000fea0003800000 */
[----:B-1----:R3:W-:Y:S02]  /*43f0*/  REDG.E.ADD.F32.FTZ.RN.STRONG.GPU desc[UR16][R38.64+0x80], R147 ;  /* 0x00008093260079a6 */ /* 0x0027e4000c12f310 */
.L_x_18261:
[----:B------:R-:W-:Y:S05]  /*4400*/  BSYNC.RECONVERGENT B0 ;  /* 0x0000000000007941 */ /* 0x000fea0003800200 */
.L_x_18260:
        /* <DEDUP_REMOVED lines=10> */
.L_x_18263:
[----:B------:R-:W-:Y:S05]  /*44b0*/  BSYNC.RECONVERGENT B0 ;  /* 0x0000000000007941 */ /* 0x000fea0003800200 */
.L_x_18262:
[----:B--2-4-:R2:W4:Y:S01]  /*44c0*/  LDS R5, [R84+0x390] ;  /* 0x0003900054057984 */ /* 0x0145220000000800 */
[----:B------:R-:W-:Y:S01]  /*44d0*/  BSSY.RECONVERGENT B0, `(.L_x_18264) ;  /* 0x0000004000007945 */ /* 0x000fe20003800200 */
[----:B------:R-:W-:-:S03]  /*44e0*/  FMUL.FTZ R119, R131, R69 ;  /* 0x0000004583777220 */ /* 0x000fc60000410000 */
[----:B------:R-:W-:Y:S05]  /*44f0*/  @!P1 BRA `(.L_x_18265) ;  /* 0x0000000000049947 */ /* 0x000fea0003800000 */
[----:B----4-:R4:W-:Y:S02]  /*4500*/  REDG.E.ADD.F32.FTZ.RN.STRONG.GPU desc[UR16][R38.64+0x180], R5 ;  /* 0x00018005260079a6 */ /* 0x0109e4000c12f310 */
.L_x_18265:
[----:B------:R-:W-:Y:S05]  /*4510*/  BSYNC.RECONVERGENT B0 ;  /* 0x0000000000007941 */ /* 0x000fea0003800200 */
.L_x_18264:
[----:B------:R0:W0:Y:S01]  /*4520*/  LDS R7, [R83+0x410] ;  /* 0x0004100053077984 */ /* 0x0000220000000800 */
[----:B------:R-:W-:Y:S01]  /*4530*/  BSSY.RECONVERGENT B0, `(.L_x_18266) ;  /* 0x0000006000007945 */ /* 0x000fe20003800200 */
[----:B------:R-:W-:Y:S01]  /*4540*/  FADD.FTZ R141, -R46, R141 ;  /* 0x0000008d2e8d7221 */ /* 0x000fe20000010100 */
[----:B----4-:R-:W-:Y:S01]  /*4550*/  FMUL.FTZ R5, R129, R69 ;  /* 0x0000004581057220 */ /* 0x010fe20000410000 */
[----:B------:R-:W-:Y:S01]  /*4560*/  FMUL.FTZ R108, R128, R119 ;  /* 0x00000077806c7220 */ /* 0x000fe20000410000 */
[----:B------:R-:W-:Y:S06]  /*4570*/  @!P2 BRA `(.L_x_18267) ;  /* 0x000000000004a947 */ /* 0x000fec0003800000 */
[----:B0-----:R4:W-:Y:S02]  /*4580*/  REDG.E.ADD.F32.FTZ.RN.STRONG.GPU desc[UR16][R38.64+0x200], R7 ;  /* 0x00020007260079a6 */ /* 0x0019e4000c12f310 */
.L_x_18267:
[----:B------:R-:W-:Y:S05]  /*4590*/  BSYNC.RECONVERGENT B0 ;  /* 0x0000000000007941 */ /* 0x000fea0003800200 */
.L_x_18266:
[-C--:B0---4-:R-:W-:Y:S01]  /*45a0*/  FFMA.FTZ R7, R141, R5.reuse, -R108 ;  /* 0x000000058d077223 */ /* 0x091fe2000001086c */
[----:B------:R-:W-:Y:S01]  /*45b0*/  FMUL.FTZ R108, R128, R5 ;  /* 0x00000005806c7220 */ /* 0x000fe20000410000 */
[----:B------:R-:W-:Y:S01]  /*45c0*/  BSSY.RECONVERGENT B0, `(.L_x_18268) ;  /* 0x0000004000007945 */ /* 0x000fe20003800200 */
[----:B------:R0:W4:Y:S03]  /*45d0*/  LDS R5, [R82+0x490] ;  /* 0x0004900052057984 */ /* 0x0001260000000800 */
[----:B------:R-:W-:Y:S05]  /*45e0*/  @!P3 BRA `(.L_x_18269) ;  /* 0x000000000004b947 */ /* 0x000fea0003800000 */
[----:B----4-:R4:W-:Y:S02]  /*45f0*/  REDG.E.ADD.F32.FTZ.RN.STRONG.GPU desc[UR16][R38.64+0x280], R5 ;  /* 0x00028005260079a6 */ /* 0x0109e4000c12f310 */
.L_x_18269:
[----:B------:R-:W-:Y:S05]  /*4600*/  BSYNC.RECONVERGENT B0 ;  /* 0x0000000000007941 */ /* 0x000fea0003800200 */
.L_x_18268:
[----:B------:R0:W0:Y:S01]  /*4610*/  LDS R143, [R79+0x510] ;  /* 0x000510004f8f7984 */ /* 0x0000220000000800 */
[----:B------:R-:W-:Y:S01]  /*4620*/  BSSY.RECONVERGENT B0, `(.L_x_18270) ;  /* 0x0000004000007945 */ /* 0x000fe20003800200 */
[----:B----4-:R-:W-:-:S03]  /*4630*/  FFMA.FTZ R5, R141, R119, R108 ;  /* 0x000000778d057223 */ /* 0x010fc6000001006c */
[----:B------:R-:W-:Y:S05]  /*4640*/  @!P4 BRA `(.L_x_18271) ;  /* 0x000000000004c947 */ /* 0x000fea0003800000 */
[----:B0-----:R4:W-:Y:S02]  /*4650*/  REDG.E.ADD.F32.FTZ.RN.STRONG.GPU desc[UR16][R38.64+0x300], R143 ;  /* 0x0003008f260079a6 */ /* 0x0019e4000c12f310 */
.L_x_18271:
[----:B------:R-:W-:Y:S05]  /*4660*/  BSYNC.RECONVERGENT B0 ;  /* 0x0000000000007941 */ /* 0x000fea0003800200 */
.L_x_18270:
[----:B------:R-:W-:Y:S01]  /*4670*/  FADD.FTZ R4, R4, R5 ;  /* 0x0000000504047221 */ /* 0x000fe20000010000 */
[----:B------:R-:W-:Y:S01]  /*4680*/  BSSY.RECONVERGENT B0, `(.L_x_18272) ;  /* 0x0000004000007945 */ /* 0x000fe20003800200 */
[----:B------:R0:W0:Y:S03]  /*4690*/  LDS R5, [R78+0x590] ;  /* 0x000590004e057984 */ /* 0x0000260000000800 */
[----:B------:R-:W-:Y:S05]  /*46a0*/  @!P5 BRA `(.L_x_18273) ;  /* 0x000000000004d947 */ /* 0x000fea0003800000 */
[----:B0-----:R0:W-:Y:S02]  /*46b0*/  REDG.E.ADD.F32.FTZ.RN.STRONG.GPU desc[UR16][R38.64+0x380], R5 ;  /* 0x00038005260079a6 */ /* 0x0011e4000c12f310 */
.L_x_18273:
[----:B------:R-:W-:Y:S05]  /*46c0*/  BSYNC.RECONVERGENT B0 ;  /* 0x0000000000007941 */ /* 0x000fea0003800200 */
.L_x_18272:
[----:B0-----:R-:W-:Y:S01]  /*46d0*/  FADD.FTZ R5, R6, R7 ;  /* 0x0000000706057221 */ /* 0x001fe20000010000 */
[C---:B------:R-:W-:Y:S01]  /*46e0*/  FFMA.FTZ R6, R52.reuse, R145, R139 ;  /* 0x0000009134067223 */ /* 0x040fe2000001008b */
[----:B------:R-:W-:Y:S01]  /*46f0*/  FFMA.FTZ R7, -R52, R118, R135 ;  /* 0x0000007634077223 */ /* 0x000fe20000010187 */
[----:B---34-:R-:W0:Y:S01]  /*4700*/  SHFL.DOWN PT, R39, R4, 0x1, 0x1f ;  /* 0x08201f0004277f89 */ /* 0x018e2200000e0000 */
[C---:B------:R-:W-:Y:S01]  /*4710*/  ISETP.GT.AND P1, PT, R74.reuse, 0x1e, PT ;  /* 0x0000001e4a00780c */ /* 0x040fe20003f24270 */
        /* <DEDUP_REMOVED lines=33> */
[----:B------:R-:W-:Y:S01]  /*4930*/  FFMA.FTZ R38, R34, R127, R39 ;  /* 0x0000007f22267223 */ /* 0x000fe20000010027 */
[----:B-----5:R-:W-:Y:S01]  /*4940*/  @!P1 FADD.FTZ R7, R7, R108 ;  /* 0x0000006c07079221 */ /* 0x020fe20000010000 */
[----:B------:R-:W3:Y:S01]  /*4950*/  SHFL.DOWN PT, R135, R4, 0x8, 0x1f ;  /* 0x09001f0004877f89 */ /* 0x000ee200000e0000 */
[----:B------:R-:W-:Y:S01]  /*4960*/  ISETP.GT.AND P1, PT, R74, 0x17, PT ;  /* 0x000000174a00780c */ /* 0x000fe20003f24270 */
[----:B------:R-:W-:Y:S01]  /*4970*/  FMUL.FTZ R108, R35, R131 ;  /* 0x00000083236c7220 */ /* 0x000fe20000410000 */
[----:B------:R-:W-:Y:S01]  /*4980*/  FMUL.FTZ R114, R137, R38 ;  /* 0x0000002689727220 */ /* 0x000fe20000410000 */
[----:B------:R-:W4:Y:S01]  /*4990*/  SHFL.DOWN PT, R139, R6, 0x8, 0x1f ;  /* 0x09001f00068b7f89 */ /* 0x000f2200000e0000 */
[C---:B------:R-:W-:Y:S01]  /*49a0*/  FMUL.FTZ R39, R35.reuse, R125 ;  /* 0x0000007d23277220 */ /* 0x040fe20000410000 */
[----:B------:R-:W-:Y:S01]  /*49b0*/  FFMA.FTZ R129, R34, R129, -R108 ;  /* 0x0000008122817223 */ /* 0x000fe2000001086c */
[----:B------:R-:W-:Y:S01]  /*49c0*/  FMUL.FTZ R108, R35, R127 ;  /* 0x0000007f236c7220 */ /* 0x000fe20000410000 */
[----:B------:R-:W5:Y:S02]  /*49d0*/  SHFL.DOWN PT, R116, R7, 0x8, 0x1f ;  /* 0x09001f0007747f89 */ /* 0x000f6400000e0000 */
[----:B------:R-:W-:Y:S01]  /*49e0*/  FFMA.FTZ R129, R128, R129, R141 ;  /* 0x0000008180817223 */ /* 0x000fe2000001008d */
[----:B------:R-:W-:-:S03]  /*49f0*/  FFMA.FTZ R112, R34, R41, -R108 ;  /* 0x0000002922707223 */ /* 0x000fc6000001086c */
[----:B------:R-:W-:Y:S01]  /*4a00*/  FFMA.FTZ R129, R60, R131, R129 ;  /* 0x000000833c817223 */ /* 0x000fe20000010081 */
        /* <DEDUP_REMOVED lines=15> */
.L_x_18275:
[----:B------:R-:W-:Y:S05]  /*4b00*/  BSYNC.RECONVERGENT B0 ;  /* 0x0000000000007941 */ /* 0x000fea0003800200 */
.L_x_18274:
[C---:B---3--:R-:W-:Y:S01]  /*4b10*/  FMUL.FTZ R38, R35.reuse, R117 ;  /* 0x0000007523267220 */ /* 0x048fe20000410000 */
        /* <DEDUP_REMOVED lines=34> */
.L_x_18277:
[----:B------:R-:W-:Y:S05]  /*4d40*/  BSYNC.RECONVERGENT B0 ;  /* 0x0000000000007941 */ /* 0x000fea0003800200 */
.L_x_18276:
[----:B------:R-:W-:-:S04]  /*4d50*/  UIADD3 UR4, UPT, UPT, UR4, 0x1, URZ ;  /* 0x0000000104047890 */ /* 0x000fc8000fffe0ff */
[----:B------:R-:W-:-:S09]  /*4d60*/  UISETP.GE.AND UP0, UPT, UR4, UR9, UPT ;  /* 0x000000090400728c */ /* 0x000fd2000bf06270 */
[----:B------:R-:W-:Y:S05]  /*4d70*/  BRA.U !UP0, `(.L_x_18278) ;  /* 0xffffffd5083c7547 */ /* 0x000fea000b83ffff */
.L_x_18244:
[----:B------:R-:W-:Y:S06]  /*4d80*/  BAR.SYNC.DEFER_BLOCKING 0x0 ;  /* 0x0000000000007b1d */ /* 0x000fec0000010000 */
[----:B------:R-:W-:Y:S02]  /*4d90*/  F2F.F16.F32 R2, R57 ;  /* 0x0000003900027304 */ /* 0x000fe40000200800 */
[----:B------:R-:W3:Y:S01]  /*4da0*/  LDC.64 R26, c[0x0][0x4f8] ;  /* 0x00013e00ff1a7b82 */ /* 0x000ee20000000a00 */
[----:B------:R-:W5:Y:S05]  /*4db0*/  LDCU.64 UR6, c[0x0][0x500] ;  /* 0x0000a000ff0677ac */ /* 0x000f6a0008000a00 */
[----:B------:R-:W-:Y:S02]  /*4dc0*/  F2F.F16.F32 R58, R58 ;  /* 0x0000003a003a7304 */ /* 0x000fe40000200800 */
[----:B------:R-:W1:Y:S01]  /*4dd0*/  LDC.64 R28, c[0x0][0x550] ;  /* 0x00015400ff1c7b82 */ /* 0x000e620000000a00 */
[----:B------:R-:W2:Y:S05]  /*4de0*/  LDG.E.64 R18, desc[UR16][R18.64] ;  /* 0x0000001012127981 */ /* 0x000eaa000c1e1b00 */
[----:B------:R-:W-:Y:S01]  /*4df0*/  F2F.F16.F32 R59, R59 ;  /* 0x0000003b003b7304 */ /* 0x000fe20000200800 */
[----:B------:R-:W-:-:S02]  /*4e00*/  MOV R22, R20 ;  /* 0x0000001400167202 */ /* 0x000fc40000000f00 */
[----:B------:R-:W-:Y:S02]  /*4e10*/  MOV R23, RZ ;  /* 0x000000ff00177202 */ /* 0x000fe40000000f00 */
[----:B------:R-:W-:-:S04]  /*4e20*/  IADD3 R98, P4, PT, R98, -0x100, RZ ;  /* 0xffffff0062627810 */ /* 0x000fc80007f9e0ff */
[----:B------:R-:W-:Y:S01]  /*4e30*/  IADD3.X R99, PT, PT, R99, -0x1, RZ, P4, !PT ;  /* 0xffffffff63637810 */ /* 0x000fe200027fe4ff */
[----:B--2---:R-:W-:Y:S01]  /*4e40*/  STS.64 [R73], R18 ;  /* 0x0000001249007388 */ /* 0x004fe20000000a00 */
[----:B------:R-:W-:-:S03]  /*4e50*/  NOP ;  /* 0x0000000000007918 */ /* 0x000fc60000000000 */
[----:B0-----:R-:W0:Y:S02]  /*4e60*/  LDS.64 R6, [R73] ;  /* 0x0000000049067984 */ /* 0x001e240000000a00 */
        /* <DEDUP_REMOVED lines=18> */
[----:B------:R-:W2:Y:S04]  /*4f90*/  @!P2 MUFU.EX2 R4, R4 ;  /* 0x000000040004a308 */ /* 0x000ea80000000800 */
[----:B------:R-:W4:Y:S01]  /*4fa0*/  @!P0 MUFU.EX2 R0, R0 ;  /* 0x0000000000008308 */ /* 0x000f220000000800 */
[----:B------:R-:W-:Y:S01]  /*4fb0*/  @!P3 FMUL.FTZ R19, R19, -1.4426950216293334961 ;  /* 0xbfb8aa3b1313b820 */ /* 0x000fe20000410000 */
[----:B0-----:R-:W-:Y:S02]  /*4fc0*/  PRMT R5, R58, 0x5410, R5 ;  /* 0x000054103a057816 */ /* 0x001fe40000000005 */
[----:B------:R-:W-:Y:S01]  /*4fd0*/  @!P1 FMUL.FTZ R7, R3, -1.4426950216293334961 ;  /* 0xbfb8aa3b03079820 */ /* 0x000fe20000410000 */
[----:B------:R-:W-:Y:S02]  /*4fe0*/  IMAD.WIDE.U32 R2, R2, 0x10000, RZ ;  /* 0x0001000002027825 */ /* 0x000fe400078e00ff */
[----:B------:R-:W0:Y:S02]  /*4ff0*/  @!P3 MUFU.EX2 R19, R19 ;  /* 0x000000130013b308 */ /* 0x000e240000000800 */
[----:B--2---:R-:W-:Y:S01]  /*5000*/  @!P2 FADD.FTZ R18, R4, 1 ;  /* 0x3f8000000412a421 */ /* 0x004fe20000010000 */
[----:B------:R-:W-:Y:S01]  /*5010*/  LOP3.LUT R5, R5, R3, RZ, 0xfc, !PT ;  /* 0x0000000305057212 */ /* 0x000fe200078efcff */
[----:B------:R-:W2:Y:S01]  /*5020*/  @!P1 MUFU.EX2 R7, R7 ;  /* 0x0000000700079308 */ /* 0x000ea20000000800 */
[----:B------:R-:W-:Y:S01]  /*5030*/  LOP3.LUT R4, R2, R59, RZ, 0xfc, !PT ;  /* 0x0000003b02047212 */ /* 0x000fe200078efcff */
[----:B----4-:R-:W-:-:S02]  /*5040*/  @!P0 FADD.FTZ R6, R0, 1 ;  /* 0x3f80000000068421 */ /* 0x010fc40000010000 */
[----:B------:R-:W4:Y:S02]  /*5050*/  @!P2 MUFU.RCP R18, R18 ;  /* 0x000000120012a308 */ /* 0x000f240000001000 */
[----:B------:R3:W-:Y:S01]  /*5060*/  STS.64 [R73], R4 ;  /* 0x0000000449007388 */ /* 0x0007e20000000a00 */
[----:B------:R-:W-:-:S03]  /*5070*/  NOP ;  /* 0x0000000000007918 */ /* 0x000fc60000000000 */
[----:B------:R-:W1:Y:S01]  /*5080*/  LDS.64 R2, [R73] ;  /* 0x0000000049027984 */ /* 0x000e620000000a00 */
[----:B0-----:R-:W-:Y:S01]  /*5090*/  @!P3 FADD.FTZ R19, R19, 1 ;  /* 0x3f8000001313b421 */ /* 0x001fe20000010000 */
[----:B------:R-:W0:Y:S01]  /*50a0*/  @!P0 MUFU.RCP R24, R6 ;  /* 0x0000000600188308 */ /* 0x000e220000001000 */
[----:B--2---:R-:W-:Y:S01]  /*50b0*/  @!P1 FADD.FTZ R0, R7, 1 ;  /* 0x3f80000007009421 */ /* 0x004fe20000010000 */
[----:B---3--:R-:W-:-:S04]  /*50c0*/  IMAD.WIDE.U32 R4, R26, UR18, R22 ;  /* 0x000000121a047c25 */ /* 0x008fc8000f8e0016 */
[----:B------:R-:W-:Y:S02]  /*50d0*/  IMAD R5, R27, UR18, R5 ;  /* 0x000000121b057c24 */ /* 0x000fe4000f8e0205 */
[----:B------:R-:W2:Y:S01]  /*50e0*/  @!P3 MUFU.RCP R19, R19 ;  /* 0x000000130013b308 */ /* 0x000ea20000001000 */
[----:B----4-:R-:W-:Y:S01]  /*50f0*/  @!P2 FMUL.FTZ R63, R63, R18 ;  /* 0x000000123f3fa220 */ /* 0x010fe20000410000 */
[----:B------:R-:W3:Y:S01]  /*5100*/  LDC.64 R26, c[0x0][0x518] ;  /* 0x00014600ff1a7b82 */ /* 0x000ee20000000a00 */
[----:B-----5:R-:W-:Y:S01]  /*5110*/  IMAD.WIDE.U32 R4, R115, UR6, R4 ;  /* 0x0000000673047c25 */ /* 0x020fe2000f8e0004 */
[----:B------:R-:W-:-:S03]  /*5120*/  IADD3 R96, P2, PT, R96, -0x100, RZ ;  /* 0xffffff0060607810 */ /* 0x000fc60007f5e0ff */
[----:B------:R-:W-:Y:S01]  /*5130*/  IMAD R5, R115, UR7, R5 ;  /* 0x0000000773057c24 */ /* 0x000fe2000f8e0205 */
[----:B------:R-:W4:Y:S01]  /*5140*/  @!P1 MUFU.RCP R7, R0 ;  /* 0x0000000000079308 */ /* 0x000f220000001000 */
[----:B------:R-:W5:Y:S01]  /*5150*/  LDCU.64 UR6, c[0x0][0x520] ;  /* 0x0000a400ff0677ac */ /* 0x000f620008000a00 */
[----:B0-----:R-:W-:Y:S01]  /*5160*/  @!P0 FMUL.FTZ R61, R61, R24 ;  /* 0x000000183d3d8220 */ /* 0x001fe20000410000 */
[----:B-1----:R-:W-:Y:S02]  /*5170*/  LEA R18, P0, R4, R28, 0x1 ;  /* 0x0000001c04127211 */ /* 0x002fe400078008ff */
[----:B------:R-:W-:-:S03]  /*5180*/  IADD3.X R97, PT, PT, R97, -0x1, RZ, P2, !PT ;  /* 0xffffffff61617810 */ /* 0x000fc600017fe4ff */
[----:B------:R-:W-:Y:S01]  /*5190*/  F2F.F16.F32 R21, R63 ;  /* 0x0000003f00157304 */ /* 0x000fe20000200800 */
[----:B--2---:R-:W-:Y:S01]  /*51a0*/  @!P3 FMUL.FTZ R64, R64, R19 ;  /* 0x000000134040b220 */ /* 0x004fe20000410000 */
[----:B------:R-:W-:Y:S02]  /*51b0*/  LEA.HI.X R19, R4, R29, R5, 0x1, P0 ;  /* 0x0000001d04137211 */ /* 0x000fe400000f0c05 */
[----:B------:R-:W-:Y:S01]  /*51c0*/  IADD3 R100, P3, PT, R100, -0x100, RZ ;  /* 0xffffff0064647810 */ /* 0x000fe20007f7e0ff */
[----:B------:R-:W-:-:S03]  /*51d0*/  IMAD.WIDE.U32 R4, R87, 0x8, R18 ;  /* 0x0000000857047825 */ /* 0x000fc600078e0012 */
[----:B------:R-:W0:Y:S01]  /*51e0*/  F2F.F16.F32 R0, R64 ;  /* 0x0000004000007304 */ /* 0x000e220000200800 */
[----:B----4-:R-:W-:Y:S01]  /*51f0*/  @!P1 FMUL.FTZ R62, R62, R7 ;  /* 0x000000073e3e9220 */ /* 0x010fe20000410000 */
[----:B------:R-:W-:Y:S01]  /*5200*/  IADD3 R95, P1, PT, R95, -0x200, RZ ;  /* 0xfffffe005f5f7810 */ /* 0x000fe20007f3e0ff */
[----:B---3--:R-:W-:Y:S01]  /*5210*/  IMAD.WIDE.U32 R18, R26, UR18, R22 ;  /* 0x000000121a127c25 */ /* 0x008fe2000f8e0016 */
[----:B------:R-:W-:Y:S01]  /*5220*/  IADD3.X R101, PT, PT, R101, -0x1, RZ, P3, !PT ;  /* 0xffffffff65657810 */ /* 0x000fe20001ffe4ff */
[----:B------:R1:W-:Y:S01]  /*5230*/  STG.E.64 desc[UR16][R4.64], R2 ;  /* 0x0000000204007986 */ /* 0x0003e2000c101b10 */
[----:B------:R-:W-:Y:S01]  /*5240*/  IADD3.X R93, PT, PT, R93, -0x1, RZ, P1, !PT ;  /* 0xffffffff5d5d7810 */ /* 0x000fe20000ffe4ff */
[----:B------:R-:W-:Y:S01]  /*5250*/  IMAD R19, R27, UR18, R19 ;  /* 0x000000121b137c24 */ /* 0x000fe2000f8e0213 */
[----:B------:R-:W2:Y:S01]  /*5260*/  F2F.F16.F32 R6, R62 ;  /* 0x0000003e00067304 */ /* 0x000ea20000200800 */
[----:B-----5:R-:W-:Y:S01]  /*5270*/  IMAD.WIDE.U32 R18, R115, UR6, R18 ;  /* 0x0000000673127c25 */ /* 0x020fe2000f8e0012 */
[----:B0-----:R-:W-:-:S06]  /*5280*/  PRMT R21, R21, 0x5410, R0 ;  /* 0x0000541015157816 */ /* 0x001fcc0000000000 */
[----:B------:R0:W3:Y:S01]  /*5290*/  F2F.F16.F32 R25, R61 ;  /* 0x0000003d00197304 */ /* 0x0000e20000200800 */
[----:B------:R-:W-:Y:S02]  /*52a0*/  IMAD R0, R115, UR7, R19 ;  /* 0x0000000773007c24 */ /* 0x000fe4000f8e0213 */
[----:B--2---:R-:W-:-:S04]  /*52b0*/  IMAD.WIDE.U32 R6, R6, 0x10000, RZ ;  /* 0x0001000006067825 */ /* 0x004fc800078e00ff */
[----:B0-----:R-:W-:Y:S01]  /*52c0*/  FADD.FTZ R61, R61, R94 ;  /* 0x0000005e3d3d7221 */ /* 0x001fe20000010000 */
[----:B------:R-:W-:-:S03]  /*52d0*/  LOP3.LUT R21, R21, R7, RZ, 0xfc, !PT ;  /* 0x0000000715157212 */ /* 0x000fc600078efcff */
[----:B------:R-:W-:Y:S01]  /*52e0*/  FADD.FTZ R62, R61, R62 ;  /* 0x0000003e3d3e7221 */ /* 0x000fe20000010000 */
[----:B---3--:R-:W-:Y:S01]  /*52f0*/  LOP3.LUT R20, R6, R25, RZ, 0xfc, !PT ;  /* 0x0000001906147212 */ /* 0x008fe200078efcff */
[----:B------:R-:W-:Y:S02]  /*5300*/  BAR.SYNC.DEFER_BLOCKING 0x0 ;  /* 0x0000000000007b1d */ /* 0x000fe40000010000 */
[----:B------:R-:W-:-:S04]  /*5310*/  FADD.FTZ R63, R62, R63 ;  /* 0x0000003f3e3f7221 */ /* 0x000fc80000010000 */
[----:B------:R-:W-:Y:S02]  /*5320*/  FADD.FTZ R94, R63, R64 ;  /* 0x000000403f5e7221 */ /* 0x000fe40000010000 */
[----:B------:R-:W1:Y:S01]  /*5330*/  LDC.64 R24, c[0x0][0x560] ;  /* 0x00015800ff187b82 */ /* 0x000e620000000a00 */
[----:B------:R-:W-:Y:S01]  /*5340*/  STS.64 [R73], R20 ;  /* 0x0000001449007388 */ /* 0x000fe20000000a00 */
[----:B------:R-:W-:-:S03]  /*5350*/  NOP ;  /* 0x0000000000007918 */ /* 0x000fc60000000000 */
[----:B------:R-:W0:Y:S01]  /*5360*/  LDS.64 R6, [R73] ;  /* 0x0000000049067984 */ /* 0x000e220000000a00 */
[----:B-1----:R-:W-:-:S04]  /*5370*/  LEA R2, P0, R18, R24, 0x1 ;  /* 0x0000001812027211 */ /* 0x002fc800078008ff */
[----:B------:R-:W-:Y:S02]  /*5380*/  LEA.HI.X R3, R18, R25, R0, 0x1, P0 ;  /* 0x0000001912037211 */ /* 0x000fe400000f0c00 */
[----:B------:R-:W-:Y:S02]  /*5390*/  ISETP.GT.AND P0, PT, R90, 0x1, PT ;  /* 0x000000015a00780c */ /* 0x000fe40003f04270 */
[----:B------:R-:W-:Y:S01]  /*53a0*/  MOV R90, R71 ;  /* 0x00000047005a7202 */ /* 0x000fe20000000f00 */
[----:B------:R-:W-:-:S05]  /*53b0*/  IMAD.WIDE.U32 R2, R87, 0x8, R2 ;  /* 0x0000000857027825 */ /* 0x000fca00078e0002 */
[----:B0-----:R0:W-:Y:S05]  /*53c0*/  STG.E.64 desc[UR16][R2.64], R6 ;  /* 0x0000000602007986 */ /* 0x0011ea000c101b10 */
[----:B------:R-:W-:Y:S05]  /*53d0*/  @P0 BRA `(.L_x_18279) ;  /* 0xffffffb400dc0947 */ /* 0x000fea000383ffff */
.L_x_18234:
        /* <DEDUP_REMOVED lines=34> */
.L_x_18281:
[----:B------:R-:W-:Y:S05]  /*5600*/  BSYNC.RECONVERGENT B0 ;  /* 0x0000000000007941 */ /* 0x000fea0003800200 */
.L_x_18280:
        /* <DEDUP_REMOVED lines=26> */
.L_x_18283:
[----:B------:R-:W-:Y:S05]  /*57b0*/  BSYNC.RECONVERGENT B0 ;  /* 0x0000000000007941 */ /* 0x000fea0003800200 */
.L_x_18282:
        /* <DEDUP_REMOVED lines=10> */
.L_x_18285:
        /* <DEDUP_REMOVED lines=26> */
.L_x_18284:
[----:B------:R-:W-:Y:S05]  /*5a00*/  EXIT ;  /* 0x000000000000794d */ /* 0x000fea0003800000 */
.L_x_18286:
        /* <DEDUP_REMOVED lines=15> */
.L_x_18814:


//--------------------- .text._Z25selective_scan_bwd_kernelI32Selective_Scan_bwd_kernel_traitsILi32ELi4ELb1ELb1ELb0ELb0ELb0EN3c104HalfENS1_7complexIfEEEEv12SSMParamsBwd --------------------------
	.section	.text._Z25selective_scan_bwd_kernelI32Selective_Scan_bwd_kernel_traitsILi32ELi4ELb1ELb1ELb0ELb0ELb0EN3c104HalfENS1_7complexIfEEEEv12SSMParamsBwd,"ax",@progbits
	.align	128
        .global         _Z25selective_scan_bwd_kernelI32Selective_Scan_bwd_kernel_traitsILi32ELi4ELb1ELb1ELb0ELb0ELb0EN3c104HalfENS1_7complexIfEEEEv12SSMParamsBwd
        .type           _Z25selective_scan_bwd_kernelI32Selective_Scan_bwd_kernel_traitsILi32ELi4ELb1ELb1ELb0ELb0ELb0EN3c104HalfENS1_7complexIfEEEEv12SSMParamsBwd,@function
        .size           _Z25selective_scan_bwd_kernelI32Selective_Scan_bwd_kernel_traitsILi32ELi4ELb1ELb1ELb0ELb0ELb0EN3c104HalfENS1_7complexIfEEEEv12SSMParamsBwd,(.L_x_18815 - _Z25selective_scan_bwd_kernelI32Selective_Scan_bwd_kernel_traitsILi32ELi4ELb1ELb1ELb0ELb0ELb0EN3c104HalfENS1_7complexIfEEEEv12SSMParamsBwd)
        .other          _Z25selective_scan_bwd_kernelI32Selective_Scan_bwd_kernel_traitsILi32ELi4ELb1ELb1ELb0ELb0ELb0EN3c104HalfENS1_7complexIfEEEEv12SSMParamsBwd,@"STO_CUDA_ENTRY STV_DEFAULT"
_Z25selective_scan_bwd_kernelI32Selective_Scan_bwd_kernel_traitsILi32ELi4ELb1ELb1ELb0ELb0ELb0EN3c104HalfENS1_7complexIfEEEEv12SSMParamsBwd:
.text._Z25selective_scan_bwd_kernelI32Selective_Scan_bwd_kernel_traitsILi32ELi4ELb1ELb1ELb0ELb0ELb0EN3c104HalfENS1_7complexIfEEEEv12SSMParamsBwd:
        /* <DEDUP_REMOVED lines=94> */
[----:B0-----:R-:W-:-:S05]  /*05e0*/  UIMAD.WIDE.U32 UR4, UR18, UR6, URZ ;  /* 0x00000006120472a5 */ /* 0x001fca000f8e00ff */
[----:B------:R-:W0:Y:S01]  /*05f0*/  LDC.64 R22, c[0x0][0x468] ;  /* 0x00011a00ff167b82 */ /* 0x000e220000000a00 */
        /* <DEDUP_REMOVED lines=12> */
[----:B----4-:R-:W-:Y:S01]  /*06c0*/  IMAD.WIDE.U32 R2, R103, R84, UR4 ;  /* 0x0000000467027e25 */ /* 0x010fe2000f8e0054 */
[----:B------:R-:W-:Y:S02]  /*06d0*/  SHF.R.S32.HI R0, RZ, 0x1f, R9 ;  /* 0x0000001fff007819 */ /* 0x000fe40000011409 */
[----:B------:R-:W-:Y:S01]  /*06e0*/  IADD3 R4, P3, PT, R9, R4, RZ ;  /* 0x0000000409047210 */ /* 0x000fe20007f7e0ff */
[----:B------:R-:W-:Y:S01]  /*06f0*/  IMAD R85, R103, R85, R3 ;  /* 0x0000005567557224 */ /* 0x000fe200078e0203 */
[----:B------:R-:W-:Y:S02]  /*0700*/  IADD3.X R8, PT, PT, R0, R17, RZ, P2, !PT ;  /* 0x0000001100087210 */ /* 0x000fe400017fe4ff */
[----:B--2---:R-:W-:Y:S02]  /*0710*/  LEA R88, P2, R89, R20, 0x1 ;  /* 0x0000001459587211 */ /* 0x004fe400078408ff */
[----:B------:R-:W-:-:S02]  /*0720*/  CS2R R14, SRZ ;  /* 0x00000000000e7805 */ /* 0x000fc4000001ff00 */
[----:B------:R-:W-:Y:S01]  /*0730*/  IADD3 R2, P4, PT, R9, R2, RZ ;  /* 0x0000000209027210 */ /* 0x000fe20007f9e0ff */
[----:B------:R-:W-:Y:S01]  /*0740*/  @P0 IMAD.WIDE R14, R5, 0x10, R6 ;  /* 0x00000010050e0825 */ /* 0x000fe200078e0206 */
[C---:B------:R-:W-:Y:S02]  /*0750*/  IADD3.X R87, PT, PT, R0.reuse, R87, RZ, P3, !PT ;  /* 0x0000005700577210 */ /* 0x040fe40001ffe4ff */
[----:B------:R-:W-:Y:S01]  /*0760*/  LEA.HI.X R89, R89, R21, R8, 0x1, P2 ;  /* 0x0000001559597211 */ /* 0x000fe200010f0c08 */
[----:B---3--:R-:W-:Y:S01]  /*0770*/  IMAD.WIDE.U32 R12, R103, R18, RZ ;  /* 0x00000012670c7225 */ /* 0x008fe200078e00ff */
[----:B------:R-:W-:Y:S02]  /*0780*/  IADD3.X R85, PT, PT, R0, R85, RZ, P4, !PT ;  /* 0x0000005500557210 */ /* 0x000fe400027fe4ff */
[----:B0-----:R-:W-:Y:S02]  /*0790*/  LEA R86, P0, R4, R22, 0x1 ;  /* 0x0000001604567211 */ /* 0x001fe400078008ff */
[----:B------:R-:W-:-:S02]  /*07a0*/  LEA R84, P2, R2, R26, 0x1 ;  /* 0x0000001a02547211 */ /* 0x000fc400078408ff */
[----:B------:R-:W-:Y:S01]  /*07b0*/  LEA R83, P3, R10, R28, 0x1 ;  /* 0x0000001c0a537211 */ /* 0x000fe200078608ff */
[----:B------:R-:W-:Y:S01]  /*07c0*/  HFMA2 R92, -RZ, RZ, 0, 0 ;  /* 0x00000000ff5c7431 */ /* 0x000fe200000001ff */
[----:B------:R-:W-:Y:S01]  /*07d0*/  LEA.HI.X R87, R4, R23, R87, 0x1, P0 ;  /* 0x0000001704577211 */ /* 0x000fe200000f0c57 */
[----:B------:R-:W-:Y:S01]  /*07e0*/  IMAD R97, R103, R19, R13 ;  /* 0x0000001367617224 */ /* 0x000fe200078e020d */
        /* <DEDUP_REMOVED lines=51> */
.L_x_18323:
        /* <DEDUP_REMOVED lines=27> */
[----:B------:R-:W-:Y:S02]  /*0cd0*/  HADD2.F32 R61, -RZ, R61.H0_H0 ;  /* 0x2000003dff3d7230 */ /* 0x000fe40000004100 */
[----:B------:R-:W-:Y:S02]  /*0ce0*/  HFMA2 R50, -RZ, RZ, 0, 0 ;  /* 0x00000000ff327431 */ /* 0x000fe400000001ff */
[----:B------:R-:W-:Y:S01]  /*0cf0*/  HADD2.F32 R59, -RZ, R59.H0_H0 ;  /* 0x2000003bff3b7230 */ /* 0x000fe20000004100 */
[----:B------:R-:W-:Y:S02]  /*0d00*/  IADD3 R58, PT, PT, R80, -0x1, RZ ;  /* 0xffffffff503a7810 */ /* 0x000fe40007ffe0ff */
[----:B------:R-:W-:Y:S02]  /*0d10*/  MOV R56, RZ ;  /* 0x000000ff00387202 */ /* 0x000fe40000000f00 */
        /* <DEDUP_REMOVED lines=12> */
[-C--:B------:R-:W-:Y:S01]  /*0de0*/  FMUL.FTZ R55, R47, R96.reuse ;  /* 0x000000602f377220 */ /* 0x080fe20000410000 */
[C---:B------:R-:W-:Y:S01]  /*0df0*/  FFMA.FTZ R92, R49.reuse, R61, R92 ;  /* 0x0000003d315c7223 */ /* 0x040fe2000001005c */
[-C--:B------:R-:W-:Y:S01]  /*0e00*/  FMUL.FTZ R53, R49, R96.reuse ;  /* 0x0000006031357220 */ /* 0x080fe20000410000 */
[----:B------:R-:W-:Y:S02]  /*0e10*/  FMUL.FTZ R51, R45, R96 ;  /* 0x000000602d337220 */ /* 0x000fe40000410000 */
[----:B------:R-:W-:-:S04]  /*0e20*/  FFMA.FTZ R92, R47, R63, R92 ;  /* 0x0000003f2f5c7223 */ /* 0x000fc8000001005c */
[----:B------:R-:W-:Y:S01]  /*0e30*/  FFMA.FTZ R92, R45, R59, R92 ;  /* 0x0000003b2d5c7223 */ /* 0x000fe2000001005c */
[----:B------:R-:W-:Y:S06]  /*0e40*/  BAR.SYNC.DEFER_BLOCKING 0x0 ;  /* 0x0000000000007b1d */ /* 0x000fec0000010000 */
[----:B----4-:R-:W-:Y:S05]  /*0e50*/  BRA.U !UP0, `(.L_x_18288) ;  /* 0x0000002d08047547 */ /* 0x010fea000b800000 */
        /* <DEDUP_REMOVED lines=13> */
[C---:B------:R-:W-:Y:S01]  /*0f30*/  SHF.L.U32 R39, R80.reuse, 0x8, RZ ;  /* 0x0000000850277819 */ /* 0x040fe200000006ff */
        /* <DEDUP_REMOVED lines=26> */
.L_x_18322:
[----:B-1----:R-:W-:-:S04]  /*10e0*/  IMAD.WIDE.U32 R2, R78, UR4, RZ ;  /* 0x000000044e027c25 */ /* 0x002fc8000f8e00ff */
[----:B------:R-:W-:Y:S01]  /*10f0*/  IMAD R3, R79, UR4, R3 ;  /* 0x000000044f037c24 */ /* 0x000fe2000f8e0203 */
[----:B------:R-:W-:-:S04]  /*1100*/  LEA R32, P1, R2, R83, 0x1 ;  /* 0x0000005302207211 */ /* 0x000fc800078208ff */
[----:B------:R-:W-:-:S03]  /*1110*/  LEA.HI.X R33, R2, R82, R3, 0x1, P1 ;  /* 0x0000005202217211 */ /* 0x000fc600008f0c03 */
[----:B------:R-:W-:-:S05]  /*1120*/  IMAD.WIDE.U32 R32, R66, 0x8, R32 ;  /* 0x0000000842207825 */ /* 0x000fca00078e0020 */
[----:B----4-:R-:W4:Y:S04]  /*1130*/  LDG.E.64 R2, desc[UR16][R32.64] ;  /* 0x0000001020027981 */ /* 0x010f28000c1e1b00 */
[----:B0-----:R-:W5:Y:S01]  /*1140*/  LDG.E.64 R4, desc[UR16][R32.64+0x100] ;  /* 0x0001001020047981 */ /* 0x001f62000c1e1b00 */
[----:B------:R-:W-:Y:S02]  /*1150*/  MOV R6, R10 ;  /* 0x0000000a00067202 */ /* 0x000fe40000000f00 */
[----:B------:R-:W-:-:S03]  /*1160*/  MOV R7, R93 ;  /* 0x0000005d00077202 */ /* 0x000fc60000000f00 */
[----:B---3--:R-:W-:-:S04]  /*1170*/  IMAD.WIDE.U32 R6, R18, UR4, R6 ;  /* 0x0000000412067c25 */ /* 0x008fc8000f8e0006 */
[----:B------:R-:W-:Y:S01]  /*1180*/  IMAD R7, R19, UR4, R7 ;  /* 0x0000000413077c24 */ /* 0x000fe2000f8e0207 */
[----:B--2---:R-:W-:-:S04]  /*1190*/  LEA R28, P1, R6, R16, 0x3 ;  /* 0x00000010061c7211 */ /* 0x004fc800078218ff */
[----:B------:R-:W-:-:S06]  /*11a0*/  LEA.HI.X R29, R6, R17, R7, 0x3, P1 ;  /* 0x00000011061d7211 */ /* 0x000fcc00008f1c07 */
[----:B------:R-:W2:Y:S01]  /*11b0*/  LDG.E.64 R28, desc[UR16][R28.64] ;  /* 0x000000101c1c7981 */ /* 0x000ea2000c1e1b00 */
[----:B------:R-:W-:Y:S02]  /*11c0*/  MOV R6, R8 ;  /* 0x0000000800067202 */ /* 0x000fe40000000f00 */
[----:B------:R-:W-:-:S03]  /*11d0*/  MOV R7, R91 ;  /* 0x0000005b00077202 */ /* 0x000fc60000000f00 */
[----:B0-----:R-:W-:-:S04]  /*11e0*/  IMAD.WIDE.U32 R6, R22, UR4, R6 ;  /* 0x0000000416067c25 */ /* 0x001fc8000f8e0006 */
[----:B------:R-:W-:Y:S01]  /*11f0*/  IMAD R7, R23, UR4, R7 ;  /* 0x0000000417077c24 */ /* 0x000fe2000f8e0207 */
[----:B------:R-:W-:-:S04]  /*1200*/  LEA R30, P1, R6, R20, 0x3 ;  /* 0x00000014061e7211 */ /* 0x000fc800078218ff */
[----:B------:R-:W-:Y:S01]  /*1210*/  LEA.HI.X R31, R6, R21, R7, 0x3, P1 ;  /* 0x00000015061f7211 */ /* 0x000fe200008f1c07 */
[----:B----4-:R0:W-:Y:S04]  /*1220*/  STS.64 [R67], R2 ;  /* 0x0000000243007388 */ /* 0x0101e80000000a00 */
[----:B-----5:R-:W-:Y:S01]  /*1230*/  STS.64 [R67+0x100], R4 ;  /* 0x0001000443007388 */ /* 0x020fe20000000a00 */
[----:B------:R-:W-:-:S03]  /*1240*/  NOP ;  /* 0x0000000000007918 */ /* 0x000fc60000000000 */
[----:B------:R-:W3:Y:S01]  /*1250*/  LDG.E.64 R30, desc[UR16][R30.64] ;  /* 0x000000101e1e7981 */ /* 0x000ee2000c1e1b00 */
[----:B------:R-:W1:Y:S01]  /*1260*/  S2UR UR7, SR_CgaCtaId ;  /* 0x00000000000779c3 */ /* 0x000e620000008800 */
[C---:B------:R-:W-:Y:S01]  /*1270*/  ISETP.NE.AND P2, PT, R90.reuse, RZ, PT ;  /* 0x000000ff5a00720c */ /* 0x040fe20003f45270 */
[----:B------:R-:W-:Y:S01]  /*1280*/  UMOV UR6, 0x400 ;  /* 0x0000040000067882 */ /* 0x000fe20000000000 */
[----:B------:R-:W-:Y:S01]  /*1290*/  ISETP.NE.AND P1, PT, R90, 0x1f, PT ;  /* 0x0000001f5a00780c */ /* 0x000fe20003f25270 */
[----:B------:R-:W-:Y:S01]  /*12a0*/  BSSY.RECONVERGENT B0, `(.L_x_18289) ;  /* 0x0000044000007945 */ /* 0x000fe20003800200 */
[-C--:B--2---:R-:W-:Y:S01]  /*12b0*/  FMUL.FTZ R6, R46, R29.reuse ;  /* 0x0000001d2e067220 */ /* 0x084fe20000410000 */
[----:B------:R-:W-:Y:S01]  /*12c0*/  FMUL.FTZ R33, R28, 1.4426950216293334961 ;  /* 0x3fb8aa3b1c217820 */ /* 0x000fe20000410000 */
[-C--:B------:R-:W-:Y:S02]  /*12d0*/  FMUL.FTZ R100, R44, R29.reuse ;  /* 0x0000001d2c647220 */ /* 0x080fe40000410000 */
[----:B------:R-:W-:Y:S01]  /*12e0*/  FMUL.RZ R7, R6, 0.15915493667125701904 ;  /* 0x3e22f98306077820 */ /* 0x000fe2000040c000 */
[----:B------:R-:W-:Y:S01]  /*12f0*/  FMUL.FTZ R6, R42, R29 ;  /* 0x0000001d2a067220 */ /* 0x000fe20000410000 */
[-C--:B------:R-:W-:Y:S01]  /*1300*/  FMUL.FTZ R32, R46, R33.reuse ;  /* 0x000000212e207220 */ /* 0x080fe20000410000 */
[----:B0-----:R-:W-:Y:S01]  /*1310*/  FMUL.FTZ R2, R42, R33 ;  /* 0x000000212a027220 */ /* 0x001fe20000410000 */
[----:B------:R-:W-:Y:S01]  /*1320*/  MUFU.SIN R105, R7 ;  /* 0x0000000700697308 */ /* 0x000fe20000000400 */
[----:B------:R-:W-:Y:S01]  /*1330*/  FMUL.RZ R102, R6, 0.15915493667125701904 ;  /* 0x3e22f98306667820 */ /* 0x000fe2000040c000 */
[----:B------:R-:W-:Y:S01]  /*1340*/  FMUL.RZ R104, R100, 0.15915493667125701904 ;  /* 0x3e22f98364687820 */ /* 0x000fe2000040c000 */
[----:B------:R-:W-:Y:S01]  /*1350*/  FMUL.FTZ R100, R40, R29 ;  /* 0x0000001d28647220 */ /* 0x000fe20000410000 */
[----:B------:R-:W-:Y:S01]  /*1360*/  FMUL.FTZ R98, R44, R33 ;  /* 0x000000212c627220 */ /* 0x000fe20000410000 */
[----:B-1----:R-:W-:-:S03]  /*1370*/  ULEA UR6, UR7, UR6, 0x18 ;  /* 0x0000000607067291 */ /* 0x002fc6000f8ec0ff */
[----:B------:R0:W-:Y:S08]  /*1380*/  MUFU.COS R107, R7 ;  /* 0x00000007006b7308 */ /* 0x0001f00000000000 */
[----:B------:R-:W1:Y:S01]  /*1390*/  MUFU.COS R109, R102 ;  /* 0x00000066006d7308 */ /* 0x000e620000000000 */
[----:B0-----:R-:W0:Y:S07]  /*13a0*/  LDS.128 R4, [R41] ;  /* 0x0000000029047984 */ /* 0x001e2e0000000c00 */
[----:B------:R2:W4:Y:S08]  /*13b0*/  MUFU.SIN R3, R102 ;  /* 0x0000006600037308 */ /* 0x0005300000000400 */
[----:B------:R5:W1:Y:S01]  /*13c0*/  MUFU.EX2 R106, R2 ;  /* 0x00000002006a7308 */ /* 0x000a620000000800 */
[----:B--2---:R-:W-:Y:S01]  /*13d0*/  FMUL.RZ R102, R100, 0.15915493667125701904 ;  /* 0x3e22f98364667820 */ /* 0x004fe2000040c000 */
[----:B------:R-:W-:Y:S01]  /*13e0*/  FMUL.FTZ R100, R40, R33 ;  /* 0x0000002128647220 */ /* 0x000fe20000410000 */
[----:B------:R-:W-:Y:S01]  /*13f0*/  P2R R33, PR, RZ, 0x4 ;  /* 0x00000004ff217803 */ /* 0x000fe20000000000 */
[----:B------:R-:W2:Y:S04]  /*1400*/  MUFU.EX2 R32, R32 ;  /* 0x0000002000207308 */ /* 0x000ea80000000800 */
[----:B------:R-:W-:Y:S01]  /*1410*/  MUFU.SIN R111, R104 ;  /* 0x00000068006f7308 */ /* 0x000fe20000000400 */
[----:B-----5:R-:W-:-:S04]  /*1420*/  IADD3 R2, PT, PT, R124, UR4, RZ ;  /* 0x000000047c027c10 */ /* 0x020fc8000fffe0ff */
[----:B------:R-:W-:Y:S01]  /*1430*/  SEL R33, R2, R77, !P2 ;  /* 0x0000004d02217207 */ /* 0x000fe20005000000 */
[C---:B-1----:R-:W-:Y:S01]  /*1440*/  FMUL.FTZ R108, R106.reuse, R109 ;  /* 0x0000006d6a6c7220 */ /* 0x042fe20000410000 */
[----:B----4-:R-:W-:Y:S01]  /*1450*/  FMUL.FTZ R106, R106, R3 ;  /* 0x000000036a6a7220 */ /* 0x010fe20000410000 */
[----:B------:R-:W1:Y:S01]  /*1460*/  MUFU.COS R113, R104 ;  /* 0x0000006800717308 */ /* 0x000e620000000000 */
[----:B------:R-:W-:Y:S01]  /*1470*/  LEA R33, R33, UR6, 0x3 ;  /* 0x0000000621217c11 */ /* 0x000fe2000f8e18ff */
[C---:B--2---:R-:W-:Y:S01]  /*1480*/  FMUL.FTZ R2, R32.reuse, R107 ;  /* 0x0000006b20027220 */ /* 0x044fe20000410000 */
[----:B------:R-:W-:-:S05]  /*1490*/  FMUL.FTZ R3, R32, R105 ;  /* 0x0000006920037220 */ /* 0x000fca0000410000 */
[----:B------:R-:W-:Y:S01]  /*14a0*/  MUFU.SIN R115, R102 ;  /* 0x0000006600737308 */ /* 0x000fe20000000400 */
[----:B------:R2:W-:Y:S01]  /*14b0*/  STS.64 [R33+0xa80], R2 ;  /* 0x000a800221007388 */ /* 0x0005e20000000a00 */
[--C-:B0-----:R-:W-:Y:S02]  /*14c0*/  HADD2.F32 R105, -RZ, R4.reuse.H0_H0 ;  /* 0x20000004ff697230 */ /* 0x101fe40000004100 */
[----:B------:R-:W-:Y:S02]  /*14d0*/  HADD2.F32 R107, -RZ, R4.H1_H1 ;  /* 0x30000004ff6b7230 */ /* 0x000fe40000004100 */
[----:B------:R-:W-:Y:S02]  /*14e0*/  HADD2.F32 R109, -RZ, R6.H0_H0 ;  /* 0x20000006ff6d7230 */ /* 0x000fe40000004100 */
[----:B------:R-:W0:Y:S08]  /*14f0*/  MUFU.COS R117, R102 ;  /* 0x0000006600757308 */ /* 0x000e300000000000 */
[----:B------:R-:W1:Y:S04]  /*1500*/  MUFU.EX2 R98, R98 ;  /* 0x0000006200627308 */ /* 0x000e680000000800 */
[----:B------:R-:W0:Y:S01]  /*1510*/  MUFU.EX2 R100, R100 ;  /* 0x0000006400647308 */ /* 0x000e220000000800 */
[C---:B-1----:R-:W-:Y:S01]  /*1520*/  FMUL.FTZ R114, R98.reuse, R113 ;  /* 0x0000007162727220 */ /* 0x042fe20000410000 */
[----:B------:R-:W-:Y:S01]  /*1530*/  FMUL.FTZ R112, R98, R111 ;  /* 0x0000006f62707220 */ /* 0x000fe20000410000 */
[----:B------:R-:W-:-:S02]  /*1540*/  HADD2.F32 R98, -RZ, R5.H0_H0 ;  /* 0x20000005ff627230 */ /* 0x000fc40000004100 */
[C---:B0-----:R-:W-:Y:S01]  /*1550*/  FMUL.FTZ R102, R100.reuse, R117 ;  /* 0x0000007564667220 */ /* 0x041fe20000410000 */
[----:B------:R-:W-:Y:S01]  /*1560*/  FMUL.FTZ R104, R100, R115 ;  /* 0x0000007364687220 */ /* 0x000fe20000410000 */
[----:B------:R-:W-:Y:S02]  /*1570*/  HADD2.F32 R100, -RZ, R5.H1_H1 ;  /* 0x30000005ff647230 */ /* 0x000fe40000004100 */
[----:B------:R-:W-:Y:S02]  /*1580*/  HADD2.F32 R113, -RZ, R6.H1_H1 ;  /* 0x30000006ff717230 */ /* 0x000fe40000004100 */
[--C-:B------:R-:W-:Y:S02]  /*1590*/  HADD2.F32 R111, -RZ, R7.reuse.H0_H0 ;  /* 0x20000007ff6f7230 */ /* 0x100fe40000004100 */
[----:B------:R-:W-:Y:S02]  /*15a0*/  HADD2.F32 R115, -RZ, R7.H1_H1 ;  /* 0x30000007ff737230 */ /* 0x000fe40000004100 */
[CC--:B---3--:R-:W-:Y:S01]  /*15b0*/  FMUL.FTZ R110, R0.reuse, R30.reuse ;  /* 0x0000001e006e7220 */ /* 0x0c8fe20000410000 */
        /* <DEDUP_REMOVED lines=17> */
.L_x_18290:
[----:B------:R0:W1:Y:S02]  /*16d0*/  LDS.64 R30, [R81+UR5+0x1a88] ;  /* 0x001a8805511e7984 */ /* 0x0000640008000a00 */
.L_x_18291:
[----:B------:R-:W-:Y:S05]  /*16e0*/  BSYNC.RECONVERGENT B0 ;  /* 0x0000000000007941 */ /* 0x000fea0003800200 */
.L_x_18289:
        /* <DEDUP_REMOVED lines=16> */
[----:B------:R-:W-:Y:S01]  /*17f0*/  ISETP.GE.AND P1, PT, R60, 0x1, PT ;  /* 0x000000013c00780c */ /* 0x000fe20003f26270 */
[C---:B------:R-:W-:Y:S01]  /*1800*/  FFMA.FTZ R6, R108.reuse, R129, -R7 ;  /* 0x000000816c067223 */ /* 0x040fe20000010807 */
[----:B------:R-:W-:Y:S01]  /*1810*/  FFMA.FTZ R7, R108, R127, R118 ;  /* 0x0000007f6c077223 */ /* 0x000fe20000010076 */
[----:B------:R-:W-:Y:S01]  /*1820*/  FMUL.FTZ R118, R40, R115 ;  /* 0x0000007328767220 */ /* 0x000fe20000410000 */
[----:B------:R-:W-:Y:S01]  /*1830*/  ISETP.NE.AND P6, PT, R126, 0x1f, PT ;  /* 0x0000001f7e00780c */ /* 0x000fe20003fc5270 */
[C---:B--2---:R-:W-:Y:S01]  /*1840*/  FFMA.FTZ R5, R61.reuse, R132, R6 ;  /* 0x000000843d057223 */ /* 0x044fe20000010006 */
[----:B------:R-:W-:Y:S01]  /*1850*/  FFMA.FTZ R7, R61, R134, R7 ;  /* 0x000000863d077223 */ /* 0x000fe20000010007 */
[----:B------:R-:W-:Y:S01]  /*1860*/  ISETP.GE.AND P4, PT, R80, UR8, PT ;  /* 0x0000000850007c0c */ /* 0x000fe2000bf86270 */
[----:B------:R-:W-:Y:S01]  /*1870*/  ULEA UR7, UR4, UR6, 0x4 ;  /* 0x0000000604077291 */ /* 0x000fe2000f8e20ff */
[C---:B------:R-:W-:Y:S01]  /*1880*/  FMUL.FTZ R131, R112.reuse, R5 ;  /* 0x0000000570837220 */ /* 0x040fe20000410000 */
[-C--:B------:R-:W-:Y:S01]  /*1890*/  FMUL.FTZ R4, R112, R7.reuse ;  /* 0x0000000770047220 */ /* 0x080fe20000410000 */
[----:B------:R-:W-:Y:S01]  /*18a0*/  BSSY.RECONVERGENT B0, `(.L_x_18292) ;  /* 0x000009c000007945 */ /* 0x000fe20003800200 */
[----:B------:R-:W-:Y:S01]  /*18b0*/  ISETP.GT.U32.AND P2, PT, R126, 0x1b, PT ;  /* 0x0000001b7e00780c */ /* 0x000fe20003f44070 */
[C---:B------:R-:W-:Y:S01]  /*18c0*/  FFMA.FTZ R6, R114.reuse, R7, R131 ;  /* 0x0000000772067223 */ /* 0x040fe20000010083 */
[----:B------:R-:W-:Y:S01]  /*18d0*/  FFMA.FTZ R5, R114, R5, -R4 ;  /* 0x0000000572057223 */ /* 0x000fe20000010804 */
[----:B------:R-:W-:Y:S01]  /*18e0*/  FMUL.FTZ R4, R2, R106 ;  /* 0x0000006a02047220 */ /* 0x000fe20000410000 */
[----:B------:R-:W-:Y:S01]  /*18f0*/  ISETP.GT.U32.AND P3, PT, R126, 0x17, PT ;  /* 0x000000177e00780c */ /* 0x000fe20003f64070 */
[C---:B------:R-:W-:Y:S01]  /*1900*/  FFMA.FTZ R131, R63.reuse, R128, R6 ;  /* 0x000000803f837223 */ /* 0x040fe20000010006 */
[----:B------:R-:W-:Y:S01]  /*1910*/  FFMA.FTZ R5, R63, R130, R5 ;  /* 0x000000823f057223 */ /* 0x000fe20000010005 */
[----:B------:R-:W-:-:S02]  /*1920*/  ISETP.NE.OR P4, PT, R90, RZ, P4 ;  /* 0x000000ff5a00720c */ /* 0x000fc40002785670 */
[C---:B------:R-:W-:Y:S01]  /*1930*/  FMUL.FTZ R7, R104.reuse, R131 ;  /* 0x0000008368077220 */ /* 0x040fe20000410000 */
[-C--:B------:R-:W-:Y:S01]  /*1940*/  FMUL.FTZ R6, R104, R5.reuse ;  /* 0x0000000568067220 */ /* 0x080fe20000410000 */
[----:B------:R-:W-:Y:S02]  /*1950*/  ISETP.GT.U32.AND P5, PT, R126, 0xf, PT ;  /* 0x0000000f7e00780c */ /* 0x000fe40003fa4070 */
[C---:B------:R-:W-:Y:S01]  /*1960*/  FFMA.FTZ R135, R102.reuse, R5, -R7 ;  /* 0x0000000566877223 */ /* 0x040fe20000010807 */
[C---:B------:R-:W-:Y:S01]  /*1970*/  FMUL.FTZ R5, R3.reuse, R106 ;  /* 0x0000006a03057220 */ /* 0x040fe20000410000 */
[-C--:B------:R-:W-:Y:S01]  /*1980*/  FFMA.FTZ R7, R3, R108.reuse, R4 ;  /* 0x0000006c03077223 */ /* 0x080fe20000010004 */
[----:B------:R-:W-:Y:S02]  /*1990*/  FFMA.FTZ R6, R102, R131, R6 ;  /* 0x0000008366067223 */ /* 0x000fe40000010006 */
[----:B------:R-:W-:Y:S01]  /*19a0*/  FFMA.FTZ R5, R2, R108, -R5 ;  /* 0x0000006c02057223 */ /* 0x000fe20000010805 */
[----:B------:R-:W-:Y:S01]  /*19b0*/  FMUL.FTZ R133, R112, R7 ;  /* 0x0000000770857220 */ /* 0x000fe20000410000 */
[----:B------:R-:W-:-:S03]  /*19c0*/  FFMA.FTZ R131, R59, R118, R6 ;  /* 0x000000763b837223 */ /* 0x000fc60000010006 */
[-C--:B------:R-:W-:Y:S01]  /*19d0*/  FFMA.FTZ R137, R114, R5.reuse, -R133 ;  /* 0x0000000572897223 */ /* 0x080fe20000010885 */
[----:B------:R-:W-:Y:S01]  /*19e0*/  FFMA.FTZ R133, R59, R120, R135 ;  /* 0x000000783b857223 */ /* 0x000fe20000010087 */
[----:B------:R-:W-:Y:S01]  /*19f0*/  FMUL.FTZ R5, R112, R5 ;  /* 0x0000000570057220 */ /* 0x000fe20000410000 */
[----:B------:R-:W2:Y:S01]  /*1a00*/  SHFL.UP PT, R138, R131, 0x1, RZ ;  /* 0x04200000838a7989 */ /* 0x000ea200000e00ff */
[----:B------:R-:W-:Y:S02]  /*1a10*/  FMUL.FTZ R135, R104, R137 ;  /* 0x0000008968877220 */ /* 0x000fe40000410000 */
[----:B------:R-:W-:Y:S01]  /*1a20*/  FFMA.FTZ R5, R114, R7, R5 ;  /* 0x0000000772057223 */ /* 0x000fe20000010005 */
[----:B------:R-:W5:Y:S03]  /*1a30*/  SHFL.UP PT, R6, R133, 0x1, RZ ;  /* 0x0420000085067989 */ /* 0x000f6600000e00ff */
        /* <DEDUP_REMOVED lines=54> */
[-C--:B---3--:R-:W-:Y:S01]  /*1da0*/  FFMA.FTZ R138, R136, R6.reuse, -R137 ;  /* 0x00000006888a7223 */ /* 0x088fe20000010889 */
[C---:B------:R-:W-:Y:S01]  /*1db0*/  FFMA.FTZ R140, R135.reuse, R6, R140 ;  /* 0x00000006878c7223 */ /* 0x040fe2000001008c */
[C---:B------:R-:W-:Y:S01]  /*1dc0*/  FMUL.FTZ R137, R104.reuse, R123 ;  /* 0x0000007b68897220 */ /* 0x040fe20000410000 */
[C---:B------:R-:W-:Y:S01]  /*1dd0*/  FMUL.FTZ R6, R104.reuse, R125 ;  /* 0x0000007d68067220 */ /* 0x040fe20000410000 */
[-C--:B-----5:R-:W-:Y:S01]  /*1de0*/  @P1 FFMA.FTZ R135, R135, R4.reuse, R5 ;  /* 0x0000000487871223 */ /* 0x0a0fe20000010005 */
[-C--:B-1----:R-:W-:Y:S01]  /*1df0*/  FMUL.FTZ R5, R104, R31.reuse ;  /* 0x0000001f68057220 */ /* 0x082fe20000410000 */
[----:B------:R-:W-:Y:S01]  /*1e00*/  @P1 FFMA.FTZ R136, R136, R4, -R7 ;  /* 0x0000000488881223 */ /* 0x000fe20000010807 */
[C---:B------:R-:W-:Y:S01]  /*1e10*/  FMUL.FTZ R7, R102.reuse, R31 ;  /* 0x0000001f66077220 */ /* 0x040fe20000410000 */
[----:B------:R-:W-:Y:S01]  /*1e20*/  @P1 FADD.FTZ R131, R131, R140 ;  /* 0x0000008c83831221 */ /* 0x000fe20000010000 */
[C---:B------:R-:W-:Y:S01]  /*1e30*/  FFMA.FTZ R4, R102.reuse, R125, R137 ;  /* 0x0000007d66047223 */ /* 0x040fe20000010089 */
[CC--:B------:R-:W-:Y:S01]  /*1e40*/  FFMA.FTZ R137, R102.reuse, R30.reuse, -R5 ;  /* 0x0000001e66897223 */ /* 0x0c0fe20000010805 */
[----:B------:R-:W-:Y:S01]  /*1e50*/  FFMA.FTZ R5, R102, R123, -R6 ;  /* 0x0000007b66057223 */ /* 0x000fe20000010806 */
[----:B------:R-:W-:Y:S01]  /*1e60*/  @P1 FADD.FTZ R133, R133, R138 ;  /* 0x0000008a85851221 */ /* 0x000fe20000010000 */
[----:B------:R-:W-:Y:S01]  /*1e70*/  FFMA.FTZ R139, -R104, R30, -R7 ;  /* 0x0000001e688b7223 */ /* 0x000fe20000010907 */
[----:B------:R-:W-:Y:S01]  /*1e80*/  FADD.FTZ R141, R121, R4 ;  /* 0x00000004798d7221 */ /* 0x000fe20000010000 */
        /* <DEDUP_REMOVED lines=14> */
[----:B------:R-:W-:Y:S01]  /*1f70*/  FADD.FTZ R143, R117, R142 ;  /* 0x0000008e758f7221 */ /* 0x000fe20000010000 */
[----:B------:R-:W-:Y:S01]  /*1f80*/  ISETP.GE.AND P1, PT, R60, 0x10, PT ;  /* 0x000000103c00780c */ /* 0x000fe20003f26270 */
        /* <DEDUP_REMOVED lines=8> */
[CC--:B0-----:R-:W-:Y:S01]  /*2010*/  FMUL.FTZ R139, R135.reuse, R7.reuse ;  /* 0x00000007878b7220 */ /* 0x0c1fe20000410000 */
[C---:B------:R-:W-:Y:S01]  /*2020*/  FMUL.FTZ R142, R136.reuse, R7 ;  /* 0x00000007888e7220 */ /* 0x040fe20000410000 */
[CC--:B-1----:R-:W-:Y:S01]  /*2030*/  FMUL.FTZ R7, R135.reuse, R5.reuse ;  /* 0x0000000587077220 */ /* 0x0c2fe20000410000 */
[C---:B------:R-:W-:Y:S01]  /*2040*/  FMUL.FTZ R5, R136.reuse, R5 ;  /* 0x0000000588057220 */ /* 0x040fe20000410000 */
[----:B------:R0:W1:Y:S01]  /*2050*/  SHFL.DOWN PT, R145, R137, 0x1, 0x1f ;  /* 0x08201f0089917f89 */ /* 0x00006200000e0000 */
        /* <DEDUP_REMOVED lines=8> */
[----:B------:R0:W2:Y:S01]  /*20e0*/  SHFL.DOWN PT, R141, R138, 0x1, 0x1f ;  /* 0x08201f008a8d7f89 */ /* 0x0000a200000e0000 */
[----:B------:R-:W-:Y:S01]  /*20f0*/  HFMA2 R4, -RZ, RZ, 1.875, 0 ;  /* 0x3f800000ff047431 */ /* 0x000fe200000001ff */
[----:B------:R-:W-:-:S02]  /*2100*/  ISETP.GT.U32.AND P1, PT, R126, 0x1d, PT ;  /* 0x0000001d7e00780c */ /* 0x000fc40003f24070 */
[----:B------:R-:W-:Y:S01]  /*2110*/  CS2R R6, SRZ ;  /* 0x0000000000067805 */ /* 0x000fe2000001ff00 */
[----:B------:R0:W3:Y:S01]  /*2120*/  SHFL.DOWN PT, R146, R139, 0x1, 0x1f ;  /* 0x08201f008b927f89 */ /* 0x0000e200000e0000 */
[----:B------:R-:W-:-:S03]  /*2130*/  MOV R5, RZ ;  /* 0x000000ff00057202 */ /* 0x000fc60000000f00 */
[----:B------:R0:W0:Y:S04]  /*2140*/  SHFL.DOWN PT, R143, R140, 0x1, 0x1f ;  /* 0x08201f008c8f7f89 */ /* 0x00002800000e0000 */
[----:B------:R-:W0:Y:S04]  /*2150*/  SHFL.UP PT, R136, R136, 0x1, RZ ;  /* 0x0420000088887989 */ /* 0x000e2800000e00ff */
[----:B------:R-:W0:Y:S04]  /*2160*/  SHFL.UP PT, R135, R135, 0x1, RZ ;  /* 0x0420000087877989 */ /* 0x000e2800000e00ff */
[----:B------:R-:W0:Y:S04]  /*2170*/  SHFL.UP PT, R133, R133, 0x1, RZ ;  /* 0x0420000085857989 */ /* 0x000e2800000e00ff */
[----:B------:R-:W0:Y:S04]  /*2180*/  SHFL.UP PT, R131, R131, 0x1, RZ ;  /* 0x0420000083837989 */ /* 0x000e2800000e00ff */
[----:B----4-:R-:W4:Y:S04]  /*2190*/  SHFL.IDX PT, R32, R32, RZ, 0x1f ;  /* 0x00001fff20207589 */ /* 0x010f2800000e0000 */
[----:B------:R-:W0:Y:S01]  /*21a0*/  SHFL.IDX PT, R33, R33, RZ, 0x1f ;  /* 0x00001fff21217589 */ /* 0x000e2200000e0000 */
        /* <DEDUP_REMOVED lines=11> */
.L_x_18293:
[----:B------:R-:W-:Y:S05]  /*2260*/  BSYNC.RECONVERGENT B0 ;  /* 0x0000000000007941 */ /* 0x000fea0003800200 */
.L_x_18292:
[----:B------:R-:W1:Y:S01]  /*2270*/  @!P4 LDS.128 R4, [UR7+0x1b80] ;  /* 0x001b8007ff04c984 */ /* 0x000e620008000c00 */
[----:B------:R-:W-:Y:S03]  /*2280*/  BSSY.RECONVERGENT B0, `(.L_x_18294) ;  /* 0x0000010000007945 */ /* 0x000fe60003800200 */
[----:B------:R2:W3:Y:S04]  /*2290*/  SHFL.DOWN PT, R145, R137, 0x2, 0x1f ;  /* 0x08401f0089917f89 */ /* 0x0004e800000e0000 */
        /* <DEDUP_REMOVED lines=14> */
.L_x_18295:
[----:B------:R-:W-:Y:S05]  /*2380*/  BSYNC.RECONVERGENT B0 ;  /* 0x0000000000007941 */ /* 0x000fea0003800200 */
.L_x_18294:
        /* <DEDUP_REMOVED lines=16> */
.L_x_18297:
[----:B------:R-:W-:Y:S05]  /*2490*/  BSYNC.RECONVERGENT B0 ;  /* 0x0000000000007941 */ /* 0x000fea0003800200 */
.L_x_18296:
        /* <DEDUP_REMOVED lines=16> */
.L_x_18299:
[----:B------:R-:W-:Y:S05]  /*25a0*/  BSYNC.RECONVERGENT B0 ;  /* 0x0000000000007941 */ /* 0x000fea0003800200 */
.L_x_18298:
        /* <DEDUP_REMOVED lines=16> */
.L_x_18301:
[----:B------:R-:W-:Y:S05]  /*26b0*/  BSYNC.RECONVERGENT B0 ;  /* 0x0000000000007941 */ /* 0x000fea0003800200 */
.L_x_18300:
[----:B-1----:R-:W-:Y:S01]  /*26c0*/  SHFL.DOWN PT, R146, R137, 0x1, 0x1f ;  /* 0x08201f0089927f89 */ /* 0x002fe200000e0000 */
[----:B------:R-:W-:Y:S01]  /*26d0*/  ISETP.NE.AND P2, PT, R90, RZ, PT ;  /* 0x000000ff5a00720c */ /* 0x000fe20003f45270 */
[CC--:B0-----:R-:W-:Y:S01]  /*26e0*/  FMUL.FTZ R143, R135.reuse, R33.reuse ;  /* 0x00000021878f7220 */ /* 0x0c1fe20000410000 */
[----:B------:R-:W-:Y:S01]  /*26f0*/  FMUL.FTZ R144, R136, R33 ;  /* 0x0000002188907220 */ /* 0x000fe20000410000 */
[----:B------:R-:W0:Y:S01]  /*2700*/  SHFL.IDX PT, R141, R7, RZ, 0x1f ;  /* 0x00001fff078d7589 */ /* 0x000e2200000e0000 */
[----:B------:R-:W-:Y:S01]  /*2710*/  ISETP.NE.AND P1, PT, R90, 0x1f, PT ;  /* 0x0000001f5a00780c */ /* 0x000fe20003f25270 */
[-C--:B----4-:R-:W-:Y:S01]  /*2720*/  FFMA.FTZ R136, R136, R32.reuse, -R143 ;  /* 0x0000002088887223 */ /* 0x090fe2000001088f */
[----:B------:R-:W-:Y:S01]  /*2730*/  FFMA.FTZ R144, R135, R32, R144 ;  /* 0x0000002087907223 */ /* 0x000fe20000010090 */
[----:B------:R-:W1:Y:S01]  /*2740*/  SHFL.DOWN PT, R148, R138, 0x1, 0x1f ;  /* 0x08201f008a947f89 */ /* 0x000e6200000e0000 */
[----:B------:R-:W-:Y:S03]  /*2750*/  BSSY.RECONVERGENT B0, `(.L_x_18302) ;  /* 0x0000095000007945 */ /* 0x000fe60003800200 */
[----:B------:R-:W4:Y:S02]  /*2760*/  SHFL.IDX PT, R142, R6, RZ, 0x1f ;  /* 0x00001fff068e7589 */ /* 0x000f2400000e0000 */
[----:B------:R-:W-:Y:S01]  /*2770*/  @P2 FADD.FTZ R32, R133, R136 ;  /* 0x0000008885202221 */ /* 0x000fe20000010000 */
[----:B------:R-:W-:Y:S01]  /*2780*/  @P2 FADD.FTZ R33, R131, R144 ;  /* 0x0000009083212221 */ /* 0x000fe20000010000 */
[----:B------:R-:W5:Y:S01]  /*2790*/  SHFL.DOWN PT, R150, R140, 0x1, 0x1f ;  /* 0x08201f008c967f89 */ /* 0x000f6200000e0000 */
[----:B------:R-:W-:Y:S01]  /*27a0*/  ISETP.NE.AND P2, PT, R90, RZ, PT ;  /* 0x000000ff5a00720c */ /* 0x000fe20003f45270 */
[CC--:B------:R-:W-:Y:S01]  /*27b0*/  FMUL.FTZ R131, R3.reuse, R32.reuse ;  /* 0x0000002003837220 */ /* 0x0c0fe20000410000 */
[-C--:B------:R-:W-:Y:S01]  /*27c0*/  FMUL.FTZ R3, R3, R33.reuse ;  /* 0x0000002103037220 */ /* 0x080fe20000410000 */
[----:B------:R-:W5:Y:S02]  /*27d0*/  SHFL.DOWN PT, R143, R139, 0x1, 0x1f ;  /* 0x08201f008b8f7f89 */ /* 0x000f6400000e0000 */
[C---:B------:R-:W-:Y:S01]  /*27e0*/  FFMA.FTZ R136, R2.reuse, R33, R131 ;  /* 0x0000002102887223 */ /* 0x040fe20000010083 */
[----:B------:R-:W-:Y:S01]  /*27f0*/  FFMA.FTZ R2, R2, R32, -R3 ;  /* 0x0000002002027223 */ /* 0x000fe20000010803 */
[----:B---3--:R-:W3:Y:S02]  /*2800*/  SHFL.IDX PT, R138, R138, RZ, 0x1f ;  /* 0x00001fff8a8a7589 */ /* 0x008ee400000e0000 */
[----:B------:R-:W-:Y:S01]  /*2810*/  FADD.FTZ R3, R127, R136 ;  /* 0x000000887f037221 */ /* 0x000fe20000010000 */
[----:B------:R-:W-:Y:S01]  /*2820*/  FADD.FTZ R129, R129, R2 ;  /* 0x0000000281817221 */ /* 0x000fe20000010000 */
[----:B0-----:R-:W-:Y:S01]  /*2830*/  @P1 FMUL.FTZ R131, R146, R141 ;  /* 0x0000008d92831220 */ /* 0x001fe20000410000 */
[----:B--2---:R-:W0:Y:S02]  /*2840*/  SHFL.IDX PT, R137, R137, RZ, 0x1f ;  /* 0x00001fff89897589 */ /* 0x004e2400000e0000 */
[----:B------:R-:W-:Y:S01]  /*2850*/  FMUL.FTZ R32, R106, R129 ;  /* 0x000000816a207220 */ /* 0x000fe20000410000 */
[C---:B-1----:R-:W-:Y:S01]  /*2860*/  @P1 FMUL.FTZ R33, R148.reuse, R141 ;  /* 0x0000008d94211220 */ /* 0x042fe20000410000 */
[----:B------:R-:W1:Y:S01]  /*2870*/  SHFL.IDX PT, R139, R139, RZ, 0x1f ;  /* 0x00001fff8b8b7589 */ /* 0x000e6200000e0000 */
[----:B----4-:R-:W-:-:S02]  /*2880*/  @P1 FFMA.FTZ R131, R148, R142, R131 ;  /* 0x0000008e94831223 */ /* 0x010fc40000010083 */
[----:B------:R-:W-:Y:S01]  /*2890*/  @P1 FFMA.FTZ R2, R146, R142, -R33 ;  /* 0x0000008e92021223 */ /* 0x000fe20000010821 */
[----:B------:R-:W-:Y:S01]  /*28a0*/  FMUL.FTZ R33, R106, R3 ;  /* 0x000000036a217220 */ /* 0x000fe20000410000 */
[----:B------:R-:W2:Y:S01]  /*28b0*/  SHFL.IDX PT, R140, R140, RZ, 0x1f ;  /* 0x00001fff8c8c7589 */ /* 0x000ea200000e0000 */
[----:B-----5:R-:W-:Y:S01]  /*28c0*/  @P1 FADD.FTZ R141, R150, R131 ;  /* 0x00000083968d1221 */ /* 0x020fe20000010000 */
[----:B------:R-:W-:Y:S01]  /*28d0*/  @P1 FADD.FTZ R142, R143, R2 ;  /* 0x000000028f8e1221 */ /* 0x000fe20000010000 */
[C---:B------:R-:W-:Y:S01]  /*28e0*/  FFMA.FTZ R2, R108.reuse, R129, -R33 ;  /* 0x000000816c027223 */ /* 0x040fe20000010821 */
[----:B------:R-:W-:Y:S01]  /*28f0*/  FFMA.FTZ R33, R108, R3, R32 ;  /* 0x000000036c217223 */ /* 0x000fe20000010020 */
[-C--:B------:R-:W-:Y:S01]  /*2900*/  FMUL.FTZ R131, R141, R31.reuse ;  /* 0x0000001f8d837220 */ /* 0x080fe20000410000 */
[C---:B------:R-:W-:Y:S01]  /*2910*/  FMUL.FTZ R32, R142.reuse, R31 ;  /* 0x0000001f8e207220 */ /* 0x040fe20000410000 */
[C---:B------:R-:W-:Y:S01]  /*2920*/  FFMA.FTZ R127, R61.reuse, R132, R2 ;  /* 0x000000843d7f7223 */ /* 0x040fe20000010002 */
[----:B------:R-:W-:Y:S01]  /*2930*/  FFMA.FTZ R134, R61, R134, R33 ;  /* 0x000000863d867223 */ /* 0x000fe20000010021 */
[-C--:B------:R-:W-:Y:S01]  /*2940*/  FFMA.FTZ R142, R142, R30.reuse, R131 ;  /* 0x0000001e8e8e7223 */ /* 0x080fe20000010083 */
[----:B------:R-:W-:Y:S01]  /*2950*/  FFMA.FTZ R30, R141, R30, -R32 ;  /* 0x0000001e8d1e7223 */ /* 0x000fe20000010820 */
[----:B------:R-:W-:-:S04]  /*2960*/  IMAD.WIDE.U32 R32, R24, UR4, R26 ;  /* 0x0000000418207c25 */ /* 0x000fc8000f8e001a */
[----:B------:R-:W-:Y:S01]  /*2970*/  FADD.FTZ R125, R125, R142 ;  /* 0x0000008e7d7d7221 */ /* 0x000fe20000010000 */
[----:B------:R-:W-:Y:S01]  /*2980*/  FADD.FTZ R123, R123, R30 ;  /* 0x0000001e7b7b7221 */ /* 0x000fe20000010000 */
[----:B------:R-:W-:Y:S01]  /*2990*/  IMAD R2, R25, UR4, R33 ;  /* 0x0000000419027c24 */ /* 0x000fe2000f8e0221 */
[----:B------:R-:W-:Y:S01]  /*29a0*/  LEA R30, P1, R32, R101, 0x2 ;  /* 0x00000065201e7211 */ /* 0x000fe200078210ff */
[----:B------:R-:W-:Y:S01]  /*29b0*/  FMUL.FTZ R33, R112, R134 ;  /* 0x0000008670217220 */ /* 0x000fe20000410000 */
[C---:B------:R-:W-:Y:S01]  /*29c0*/  FMUL.FTZ R131, R104.reuse, R123 ;  /* 0x0000007b68837220 */ /* 0x040fe20000410000 */
[----:B------:R-:W-:Y:S01]  /*29d0*/  FMUL.FTZ R132, R104, R125 ;  /* 0x0000007d68847220 */ /* 0x000fe20000410000 */
[----:B------:R-:W-:Y:S01]  /*29e0*/  LEA.HI.X R31, R32, R99, R2, 0x2, P1 ;  /* 0x00000063201f7211 */ /* 0x000fe200008f1402 */
[----:B------:R-:W-:Y:S01]  /*29f0*/  FFMA.FTZ R2, R114, R127, -R33 ;  /* 0x0000007f72027223 */ /* 0x000fe20000010821 */
[C---:B------:R-:W-:Y:S01]  /*2a00*/  FFMA.FTZ R32, R102.reuse, R125, R131 ;  /* 0x0000007d66207223 */ /* 0x040fe20000010083 */
[----:B------:R-:W-:Y:S01]  /*2a10*/  FFMA.FTZ R33, R102, R123, -R132 ;  /* 0x0000007b66217223 */ /* 0x000fe20000010884 */
[----:B------:R-:W-:Y:S01]  /*2a20*/  FMUL.FTZ R131, R112, R127 ;  /* 0x0000007f70837220 */ /* 0x000fe20000410000 */
[----:B------:R-:W-:Y:S01]  /*2a30*/  FFMA.FTZ R130, R63, R130, R2 ;  /* 0x000000823f827223 */ /* 0x000fe20000010002 */
[----:B------:R-:W-:Y:S01]  /*2a40*/  FADD.FTZ R121, R121, R32 ;  /* 0x0000002079797221 */ /* 0x000fe20000010000 */
[----:B------:R-:W-:Y:S01]  /*2a50*/  FADD.FTZ R33, R122, R33 ;  /* 0x000000217a217221 */ /* 0x000fe20000010000 */
[----:B------:R-:W-:Y:S01]  /*2a60*/  FFMA.FTZ R2, R114, R134, R131 ;  /* 0x0000008672027223 */ /* 0x000fe20000010083 */
[----:B---3--:R-:W-:Y:S01]  /*2a70*/  FMUL.FTZ R32, R138, R7 ;  /* 0x000000078a207220 */ /* 0x008fe20000410000 */
[C---:B------:R-:W-:Y:S01]  /*2a80*/  FMUL.FTZ R122, R112.reuse, R121 ;  /* 0x00000079707a7220 */ /* 0x040fe20000410000 */
[-C--:B------:R-:W-:Y:S01]  /*2a90*/  FMUL.FTZ R133, R112, R33.reuse ;  /* 0x0000002170857220 */ /* 0x080fe20000410000 */
[----:B------:R-:W-:Y:S01]  /*2aa0*/  FFMA.FTZ R131, R63, R128, R2 ;  /* 0x000000803f837223 */ /* 0x000fe20000010002 */
[-C--:B0-----:R-:W-:Y:S01]  /*2ab0*/  FFMA.FTZ R32, R137, R6.reuse, -R32 ;  /* 0x0000000689207223 */ /* 0x081fe20000010820 */
[C---:B------:R-:W-:Y:S01]  /*2ac0*/  FFMA.FTZ R122, R114.reuse, R33, -R122 ;  /* 0x00000021727a7223 */ /* 0x040fe2000001087a */
[----:B------:R-:W-:Y:S01]  /*2ad0*/  FFMA.FTZ R112, R114, R121, R133 ;  /* 0x0000007972707223 */ /* 0x000fe20000010085 */
[C---:B------:R-:W-:Y:S01]  /*2ae0*/  FMUL.FTZ R6, R138.reuse, R6 ;  /* 0x000000068a067220 */ /* 0x040fe20000410000 */
[CC--:B------:R-:W-:Y:S01]  /*2af0*/  FMUL.FTZ R2, R138.reuse, R5.reuse ;  /* 0x000000058a027220 */ /* 0x0c0fe20000410000 */
[-C--:B------:R-:W-:Y:S01]  /*2b00*/  FMUL.FTZ R138, R138, R4.reuse ;  /* 0x000000048a8a7220 */ /* 0x080fe20000410000 */
[----:B------:R-:W-:Y:S01]  /*2b10*/  FADD.FTZ R117, R117, R122 ;  /* 0x0000007a75757221 */ /* 0x000fe20000010000 */
[----:B------:R-:W-:Y:S01]  /*2b20*/  FADD.FTZ R119, R119, R112 ;  /* 0x0000007077777221 */ /* 0x000fe20000010000 */
[C---:B------:R-:W-:Y:S01]  /*2b30*/  FFMA.FTZ R4, R137.reuse, R4, -R2 ;  /* 0x0000000489047223 */ /* 0x040fe20000010802 */
[C---:B------:R-:W-:Y:S01]  /*2b40*/  FFMA.FTZ R5, R137.reuse, R5, R138 ;  /* 0x0000000589057223 */ /* 0x040fe2000001008a */
[C---:B------:R-:W-:Y:S01]  /*2b50*/  FMUL.FTZ R133, R106.reuse, R117 ;  /* 0x000000756a857220 */ /* 0x040fe20000410000 */
[----:B------:R-:W-:Y:S01]  /*2b60*/  FMUL.FTZ R106, R106, R119 ;  /* 0x000000776a6a7220 */ /* 0x000fe20000410000 */
[----:B------:R-:W-:Y:S01]  /*2b70*/  FFMA.FTZ R137, R137, R7, R6 ;  /* 0x0000000789897223 */ /* 0x000fe20000010006 */
[----:B------:R-:W-:Y:S01]  /*2b80*/  FMUL.FTZ R7, R104, R131 ;  /* 0x0000008368077220 */ /* 0x000fe20000410000 */
[C---:B------:R-:W-:Y:S01]  /*2b90*/  FFMA.FTZ R133, R108.reuse, R119, R133 ;  /* 0x000000776c857223 */ /* 0x040fe20000010085 */
[----:B------:R-:W-:Y:S01]  /*2ba0*/  P2R R2, PR, RZ, 0x4 ;  /* 0x00000004ff027803 */ /* 0x000fe20000000000 */
[----:B------:R-:W-:Y:S01]  /*2bb0*/  FFMA.FTZ R135, R108, R117, -R106 ;  /* 0x000000756c877223 */ /* 0x000fe2000001086a */
[-C--:B------:R-:W-:Y:S01]  /*2bc0*/  FFMA.FTZ R2, R102, R130.reuse, -R7 ;  /* 0x0000008266027223 */ /* 0x080fe20000010807 */
[----:B-1----:R-:W-:Y:S01]  /*2bd0*/  FADD.FTZ R6, R139, R32 ;  /* 0x000000208b067221 */ /* 0x002fe20000010000 */
[----:B--2---:R-:W-:Y:S01]  /*2be0*/  FADD.FTZ R7, R140, R137 ;  /* 0x000000898c077221 */ /* 0x004fe20000010000 */
[----:B------:R-:W-:Y:S01]  /*2bf0*/  FMUL.FTZ R104, R104, R130 ;  /* 0x0000008268687220 */ /* 0x000fe20000410000 */
[----:B------:R-:W-:Y:S01]  /*2c00*/  FADD.FTZ R110, R110, R133 ;  /* 0x000000856e6e7221 */ /* 0x000fe20000010000 */
[----:B------:R-:W-:Y:S01]  /*2c10*/  FADD.FTZ R116, R116, R135 ;  /* 0x0000008774747221 */ /* 0x000fe20000010000 */
[----:B------:R-:W-:Y:S01]  /*2c20*/  FMUL.FTZ R106, R42, R119 ;  /* 0x000000772a6a7220 */ /* 0x000fe20000410000 */
[----:B------:R-:W-:Y:S01]  /*2c30*/  FFMA.FTZ R104, R102, R131, R104 ;  /* 0x0000008366687223 */ /* 0x000fe20000010068 */
[----:B------:R0:W-:Y:S01]  /*2c40*/  @!P2 STS.128 [UR7+0x1b80], R4 ;  /* 0x001b8004ff00a988 */ /* 0x0001e20008000c07 */
[C---:B------:R-:W-:Y:S01]  /*2c50*/  FMUL.FTZ R32, R46.reuse, R110 ;  /* 0x0000006e2e207220 */ /* 0x040fe20000410000 */
[----:B------:R-:W-:Y:S01]  /*2c60*/  FMUL.FTZ R102, R46, R116 ;  /* 0x000000742e667220 */ /* 0x000fe20000410000 */
[----:B------:R-:W-:Y:S01]  /*2c70*/  FMUL.FTZ R108, R42, R117 ;  /* 0x000000752a6c7220 */ /* 0x000fe20000410000 */
[C---:B------:R-:W-:Y:S01]  /*2c80*/  FMUL.FTZ R112, R44.reuse, R121 ;  /* 0x000000792c707220 */ /* 0x040fe20000410000 */
[----:B------:R-:W-:Y:S01]  /*2c90*/  FMUL.FTZ R114, R44, R33 ;  /* 0x000000212c727220 */ /* 0x000fe20000410000 */
[C---:B------:R-:W-:Y:S01]  /*2ca0*/  FMUL.FTZ R145, R40.reuse, R125 ;  /* 0x0000007d28917220 */ /* 0x040fe20000410000 */
[C---:B------:R-:W-:Y:S01]  /*2cb0*/  FMUL.FTZ R133, R65.reuse, R32 ;  /* 0x0000002041857220 */ /* 0x040fe20000410000 */
[----:B------:R-:W-:Y:S01]  /*2cc0*/  FMUL.FTZ R135, R65, R102 ;  /* 0x0000006641877220 */ /* 0x000fe20000410000 */
[C---:B------:R-:W-:Y:S01]  /*2cd0*/  FMUL.FTZ R137, R61.reuse, R106 ;  /* 0x0000006a3d897220 */ /* 0x040fe20000410000 */
[----:B------:R-:W-:Y:S01]  /*2ce0*/  FMUL.FTZ R139, R61, R108 ;  /* 0x0000006c3d8b7220 */ /* 0x000fe20000410000 */
[C---:B------:R-:W-:Y:S01]  /*2cf0*/  FMUL.FTZ R141, R63.reuse, R112 ;  /* 0x000000703f8d7220 */ /* 0x040fe20000410000 */
[----:B------:R-:W-:Y:S01]  /*2d00*/  FMUL.FTZ R143, R63, R114 ;  /* 0x000000723f8f7220 */ /* 0x000fe20000410000 */
[C---:B------:R-:W-:Y:S01]  /*2d10*/  FMUL.FTZ R147, R59.reuse, R145 ;  /* 0x000000913b937220 */ /* 0x040fe20000410000 */
[----:B0-----:R-:W-:Y:S01]  /*2d20*/  FMUL.FTZ R5, R40, R123 ;  /* 0x0000007b28057220 */ /* 0x001fe20000410000 */
[----:B------:R0:W-:Y:S01]  /*2d30*/  STS [R64+0x210], R133 ;  /* 0x0002108540007388 */ /* 0x0001e20000000800 */
[C---:B------:R-:W-:Y:S01]  /*2d40*/  FFMA.FTZ R120, R59.reuse, R120, R2 ;  /* 0x000000783b787223 */ /* 0x040fe20000010002 */
[C---:B------:R-:W-:Y:S01]  /*2d50*/  FFMA.FTZ R2, R0.reuse, R129, RZ ;  /* 0x0000008100027223 */ /* 0x040fe200000100ff */
[----:B------:R-:W-:Y:S01]  /*2d60*/  FMUL.FTZ R149, R59, R5 ;  /* 0x000000053b957220 */ /* 0x000fe20000410000 */
[----:B------:R1:W-:Y:S01]  /*2d70*/  STS [R62+0x4], R135 ;  /* 0x000004873e007388 */ /* 0x0003e20000000800 */
[----:B------:R-:W-:Y:S01]  /*2d80*/  FFMA.FTZ R7, R0, -R3, RZ ;  /* 0x8000000300077223 */ /* 0x000fe200000100ff */
[----:B------:R-:W-:Y:S01]  /*2d90*/  FFMA.FTZ R2, R49, R127, R2 ;  /* 0x0000007f31027223 */ /* 0x000fe20000010002 */
[----:B------:R-:W-:Y:S01]  /*2da0*/  FFMA.FTZ R127, R35, -R98, R127 ;  /* 0x80000062237f7223 */ /* 0x000fe2000001007f */
[----:B------:R2:W-:Y:S01]  /*2db0*/  STS [R62+0x8], R137 ;  /* 0x000008893e007388 */ /* 0x0005e20000000800 */
[----:B------:R-:W-:Y:S01]  /*2dc0*/  FFMA.FTZ R4, R49, -R134, R7 ;  /* 0x8000008631047223 */ /* 0x000fe20000010007 */
[----:B------:R-:W-:Y:S01]  /*2dd0*/  FFMA.FTZ R6, R47, R130, R2 ;  /* 0x000000822f067223 */ /* 0x000fe20000010002 */
[----:B------:R-:W-:Y:S01]  /*2de0*/  FFMA.FTZ R134, -R35, R100, R134 ;  /* 0x0000006423867223 */ /* 0x000fe20000010186 */
[----:B------:R3:W-:Y:S01]  /*2df0*/  STS [R62+0xc], R139 ;  /* 0x00000c8b3e007388 */ /* 0x0007e20000000800 */
[----:B------:R-:W-:Y:S01]  /*2e00*/  FFMA.FTZ R2, R47, -R131, R4 ;  /* 0x800000832f027223 */ /* 0x000fe20000010004 */
[C---:B------:R-:W-:Y:S01]  /*2e10*/  FFMA.FTZ R131, -R36.reuse, R113, R131 ;  /* 0x0000007124837223 */ /* 0x040fe20000010183 */
[----:B------:R-:W-:Y:S01]  /*2e20*/  FFMA.FTZ R130, R36, -R109, R130 ;  /* 0x8000006d24827223 */ /* 0x000fe20000010082 */
[----:B------:R4:W-:Y:S01]  /*2e30*/  STS [R62+0x10], R141 ;  /* 0x0000108d3e007388 */ /* 0x0009e20000000800 */
[----:B------:R-:W-:Y:S01]  /*2e40*/  FMUL.FTZ R4, R134, R108 ;  /* 0x0000006c86047220 */ /* 0x000fe20000410000 */
[C---:B0-----:R-:W-:Y:S01]  /*2e50*/  FMUL.FTZ R133, R131.reuse, R114 ;  /* 0x0000007283857220 */ /* 0x041fe20000410000 */
[-C--:B-1----:R-:W-:Y:S01]  /*2e60*/  FMUL.FTZ R135, R131, R112.reuse ;  /* 0x0000007083877220 */ /* 0x082fe20000410000 */
[----:B------:R0:W-:Y:S01]  /*2e70*/  STS [R62+0x14], R143 ;  /* 0x0000148f3e007388 */ /* 0x0001e20000000800 */
[----:B------:R-:W-:Y:S01]  /*2e80*/  FFMA.FTZ R3, -R38, R107, R3 ;  /* 0x0000006b26037223 */ /* 0x000fe20000010103 */
[----:B--2---:R-:W-:Y:S01]  /*2e90*/  FFMA.FTZ R137, R130, R112, R133 ;  /* 0x0000007082897223 */ /* 0x004fe20000010085 */
[----:B------:R-:W-:Y:S01]  /*2ea0*/  LEA R112, R48, -R37, 0x1 ;  /* 0x8000002530707211 */ /* 0x000fe200078e08ff */
[----:B------:R0:W-:Y:S01]  /*2eb0*/  STS [R62+0x18], R147 ;  /* 0x000018933e007388 */ /* 0x0001e20000000800 */
[----:B---3--:R-:W-:Y:S01]  /*2ec0*/  FFMA.FTZ R139, R130, R114, -R135 ;  /* 0x00000072828b7223 */ /* 0x008fe20000010887 */
[----:B------:R-:W-:Y:S01]  /*2ed0*/  FFMA.FTZ R135, R127, R106, R4 ;  /* 0x0000006a7f877223 */ /* 0x000fe20000010004 */
[----:B------:R-:W-:Y:S01]  /*2ee0*/  FFMA.FTZ R129, R38, -R105, R129 ;  /* 0x8000006926817223 */ /* 0x000fe20000010081 */
[----:B------:R0:W-:Y:S01]  /*2ef0*/  STS [R62+0x1c], R149 ;  /* 0x00001c953e007388 */ /* 0x0001e20000000800 */
[C---:B------:R-:W-:Y:S01]  /*2f00*/  FMUL.FTZ R4, R3.reuse, R102 ;  /* 0x0000006603047220 */ /* 0x040fe20000410000 */
[----:B------:R-:W-:Y:S01]  /*2f10*/  FMUL.FTZ R133, R3, R32 ;  /* 0x0000002003857220 */ /* 0x000fe20000410000 */
[----:B------:R-:W-:Y:S01]  /*2f20*/  BAR.SYNC.DEFER_BLOCKING 0x0 ;  /* 0x0000000000007b1d */ /* 0x000fe20000010000 */
[----:B------:R-:W-:Y:S01]  /*2f30*/  ISETP.GE.AND P1, PT, R112, 0x1, PT ;  /* 0x000000017000780c */ /* 0x000fe20003f26270 */
[----:B------:R-:W-:Y:S01]  /*2f40*/  FFMA.FTZ R7, R59, R118, R104 ;  /* 0x000000763b077223 */ /* 0x000fe20000010068 */
[----:B------:R-:W-:Y:S01]  /*2f50*/  FMUL.FTZ R106, R134, R106 ;  /* 0x0000006a866a7220 */ /* 0x000fe20000410000 */
[C---:B------:R-:W-:Y:S01]  /*2f60*/  FFMA.FTZ R4, R129.reuse, R32, R4 ;  /* 0x0000002081047223 */ /* 0x040fe20000010004 */
[----:B------:R-:W-:Y:S01]  /*2f70*/  FFMA.FTZ R133, R129, R102, -R133 ;  /* 0x0000006681857223 */ /* 0x000fe20000010885 */
[C---:B------:R-:W-:Y:S01]  /*2f80*/  FFMA.FTZ R102, -R34.reuse, R115, R7 ;  /* 0x0000007322667223 */ /* 0x040fe20000010107 */
[----:B------:R-:W-:Y:S01]  /*2f90*/  FFMA.FTZ R106, R127, R108, -R106 ;  /* 0x0000006c7f6a7223 */ /* 0x000fe2000001086a */
[----:B------:R-:W-:Y:S01]  /*2fa0*/  FADD.FTZ R4, RZ, R4 ;  /* 0x00000004ff047221 */ /* 0x000fe20000010000 */
[----:B------:R-:W-:Y:S01]  /*2fb0*/  FADD.FTZ R133, RZ, R133 ;  /* 0x00000085ff857221 */ /* 0x000fe20000010000 */
[----:B------:R-:W-:Y:S01]  /*2fc0*/  FFMA.FTZ R32, R34, -R111, R120 ;  /* 0x8000006f22207223 */ /* 0x000fe20000010078 */
[C---:B----4-:R-:W-:Y:S01]  /*2fd0*/  FMUL.FTZ R141, R102.reuse, R5 ;  /* 0x00000005668d7220 */ /* 0x050fe20000410000 */
[-C--:B------:R-:W-:Y:S01]  /*2fe0*/  FMUL.FTZ R104, R102, R145.reuse ;  /* 0x0000009166687220 */ /* 0x080fe20000410000 */
[----:B------:R-:W-:Y:S01]  /*2ff0*/  FADD.FTZ R4, R4, R135 ;  /* 0x0000008704047221 */ /* 0x000fe20000010000 */
[----:B------:R-:W-:Y:S01]  /*3000*/  FADD.FTZ R106, R133, R106 ;  /* 0x0000006a856a7221 */ /* 0x000fe20000010000 */
[----:B------:R-:W-:Y:S01]  /*3010*/  ISETP.GE.AND P2, PT, R112, 0x21, PT ;  /* 0x000000217000780c */ /* 0x000fe20003f46270 */
[C---:B------:R-:W-:Y:S01]  /*3020*/  FFMA.FTZ R141, R32.reuse, R145, R141 ;  /* 0x00000091208d7223 */ /* 0x040fe2000001008d */
[----:B------:R-:W-:Y:S01]  /*3030*/  FFMA.FTZ R5, R32, R5, -R104 ;  /* 0x0000000520057223 */ /* 0x000fe20000010868 */
[----:B------:R-:W-:Y:S01]  /*3040*/  FADD.FTZ R4, R4, R137 ;  /* 0x0000008904047221 */ /* 0x000fe20000010000 */
[----:B------:R-:W-:Y:S01]  /*3050*/  FADD.FTZ R106, R106, R139 ;  /* 0x0000008b6a6a7221 */ /* 0x000fe20000010000 */
[----:B------:R0:W1:Y:S01]  /*3060*/  LDS R151, [R74+0x290] ;  /* 0x000290004a977984 */ /* 0x0000620000000800 */
[----:B------:R-:W-:Y:S07]  /*3070*/  @!P1 BRA `(.L_x_18303) ;  /* 0x0000000000089947 */ /* 0x000fee0003800000 */
[----:B------:R-:W2:Y:S04]  /*3080*/  LDS R133, [R76+0x210] ;  /* 0x000210004c857984 */ /* 0x000ea80000000800 */
[----:B--2---:R2:W-:Y:S02]  /*3090*/  REDG.E.ADD.F32.FTZ.RN.STRONG.GPU desc[UR16][R30.64], R133 ;  /* 0x000000851e0079a6 */ /* 0x0045e4000c12f310 */
.L_x_18303:
[----:B------:R-:W-:Y:S05]  /*30a0*/  BSYNC.RECONVERGENT B0 ;  /* 0x0000000000007941 */ /* 0x000fea0003800200 */
.L_x_18302:
[----:B------:R-:W-:Y:S04]  /*30b0*/  BSSY.RECONVERGENT B0, `(.L_x_18304) ;  /* 0x0000003000007945 */ /* 0x000fe80003800200 */
[----:B------:R-:W-:Y:S05]  /*30c0*/  @!P2 BRA `(.L_x_18305) ;  /* 0x000000000004a947 */ /* 0x000fea0003800000 */
[----:B-1----:R3:W-:Y:S02]  /*30d0*/  REDG.E.ADD.F32.FTZ.RN.STRONG.GPU desc[UR16][R30.64+0x80], R151 ;  /* 0x000080971e0079a6 */ /* 0x0027e4000c12f310 */
.L_x_18305:
[----:B------:R-:W-:Y:S05]  /*30e0*/  BSYNC.RECONVERGENT B0 ;  /* 0x0000000000007941 */ /* 0x000fea0003800200 */
.L_x_18304:
        /* <DEDUP_REMOVED lines=10> */
.L_x_18307:
[----:B------:R-:W-:Y:S05]  /*3190*/  BSYNC.RECONVERGENT B0 ;  /* 0x0000000000007941 */ /* 0x000fea0003800200 */
.L_x_18306:
[----:B--2-4-:R2:W4:Y:S01]  /*31a0*/  LDS R133, [R72+0x390] ;  /* 0x0003900048857984 */ /* 0x0145220000000800 */
[----:B------:R-:W-:Y:S04]  /*31b0*/  BSSY.RECONVERGENT B0, `(.L_x_18308) ;  /* 0x0000003000007945 */ /* 0x000fe80003800200 */
[----:B------:R-:W-:Y:S05]  /*31c0*/  @!P1 BRA `(.L_x_18309) ;  /* 0x0000000000049947 */ /* 0x000fea0003800000 */
[----:B----4-:R4:W-:Y:S02]  /*31d0*/  REDG.E.ADD.F32.FTZ.RN.STRONG.GPU desc[UR16][R30.64+0x180], R133 ;  /* 0x000180851e0079a6 */ /* 0x0109e4000c12f310 */
.L_x_18309:
[----:B------:R-:W-:Y:S05]  /*31e0*/  BSYNC.RECONVERGENT B0 ;  /* 0x0000000000007941 */ /* 0x000fea0003800200 */
.L_x_18308:
[----:B----4-:R4:W0:Y:S01]  /*31f0*/  LDS R133, [R71+0x410] ;  /* 0x0004100047857984 */ /* 0x0108220000000800 */
[----:B------:R-:W-:Y:S04]  /*3200*/  BSSY.RECONVERGENT B0, `(.L_x_18310) ;  /* 0x0000003000007945 */ /* 0x000fe80003800200 */
[----:B------:R-:W-:Y:S05]  /*3210*/  @!P2 BRA `(.L_x_18311) ;  /* 0x000000000004a947 */ /* 0x000fea0003800000 */
[----:B0-----:R0:W-:Y:S02]  /*3220*/  REDG.E.ADD.F32.FTZ.RN.STRONG.GPU desc[UR16][R30.64+0x200], R133 ;  /* 0x000200851e0079a6 */ /* 0x0011e4000c12f310 */
.L_x_18311:
[----:B------:R-:W-:Y:S05]  /*3230*/  BSYNC.RECONVERGENT B0 ;  /* 0x0000000000007941 */ /* 0x000fea0003800200 */
.L_x_18310:
[----:B0-----:R0:W0:Y:S01]  /*3240*/  LDS R133, [R70+0x490] ;  /* 0x0004900046857984 */ /* 0x0010220000000800 */
[----:B------:R-:W-:Y:S04]  /*3250*/  BSSY.RECONVERGENT B0, `(.L_x_18312) ;  /* 0x0000003000007945 */ /* 0x000fe80003800200 */
[----:B------:R-:W-:Y:S05]  /*3260*/  @!P3 BRA `(.L_x_18313) ;  /* 0x000000000004b947 */ /* 0x000fea0003800000 */
[----:B0-----:R0:W-:Y:S02]  /*3270*/  REDG.E.ADD.F32.FTZ.RN.STRONG.GPU desc[UR16][R30.64+0x280], R133 ;  /* 0x000280851e0079a6 */ /* 0x0011e4000c12f310 */
.L_x_18313:
[----:B------:R-:W-:Y:S05]  /*3280*/  BSYNC.RECONVERGENT B0 ;  /* 0x0000000000007941 */ /* 0x000fea0003800200 */
.L_x_18312:
[----:B0-----:R0:W0:Y:S01]  /*3290*/  LDS R133, [R69+0x510] ;  /* 0x0005100045857984 */ /* 0x0010220000000800 */
[----:B------:R-:W-:Y:S04]  /*32a0*/  BSSY.RECONVERGENT B0, `(.L_x_18314) ;  /* 0x0000003000007945 */ /* 0x000fe80003800200 */
[----:B------:R-:W-:Y:S05]  /*32b0*/  @!P4 BRA `(.L_x_18315) ;  /* 0x000000000004c947 */ /* 0x000fea0003800000 */
[----:B0-----:R0:W-:Y:S02]  /*32c0*/  REDG.E.ADD.F32.FTZ.RN.STRONG.GPU desc[UR16][R30.64+0x300], R133 ;  /* 0x000300851e0079a6 */ /* 0x0011e4000c12f310 */
.L_x_18315:
[----:B------:R-:W-:Y:S05]  /*32d0*/  BSYNC.RECONVERGENT B0 ;  /* 0x0000000000007941 */ /* 0x000fea0003800200 */
.L_x_18314:
[----:B0-----:R0:W0:Y:S01]  /*32e0*/  LDS R133, [R68+0x590] ;  /* 0x0005900044857984 */ /* 0x0010220000000800 */
[----:B------:R-:W-:Y:S01]  /*32f0*/  BSSY.RECONVERGENT B0, `(.L_x_18316) ;  /* 0x0000006000007945 */ /* 0x000fe20003800200 */
[----:B------:R-:W-:Y:S01]  /*3300*/  FFMA.FTZ R6, R45, R120, R6 ;  /* 0x000000782d067223 */ /* 0x000fe20000010006 */
[----:B------:R-:W-:Y:S01]  /*3310*/  FADD.FTZ R4, R4, R141 ;  /* 0x0000008d04047221 */ /* 0x000fe20000010000 */
[----:B------:R-:W-:Y:S01]  /*3320*/  FADD.FTZ R5, R106, R5 ;  /* 0x000000056a057221 */ /* 0x000fe20000010000 */
[----:B------:R-:W-:Y:S06]  /*3330*/  @!P5 BRA `(.L_x_18317) ;  /* 0x000000000004d947 */ /* 0x000fec0003800000 */
[----:B0-----:R0:W-:Y:S02]  /*3340*/  REDG.E.ADD.F32.FTZ.RN.STRONG.GPU desc[UR16][R30.64+0x380], R133 ;  /* 0x000380851e0079a6 */ /* 0x0011e4000c12f310 */
.L_x_18317:
[----:B------:R-:W-:Y:S05]  /*3350*/  BSYNC.RECONVERGENT B0 ;  /* 0x0000000000007941 */ /* 0x000fea0003800200 */
.L_x_18316:
[----:B------:R-:W-:Y:S01]  /*3360*/  FFMA.FTZ R7, R45, -R7, R2 ;  /* 0x800000072d077223 */ /* 0x000fe20000010002 */
[----:B0--3--:R-:W0:Y:S01]  /*3370*/  SHFL.DOWN PT, R31, R4, 0x1, 0x1f ;  /* 0x08201f00041f7f89 */ /* 0x009e2200000e0000 */
[C---:B------:R-:W-:Y:S01]  /*3380*/  ISETP.GT.AND P1, PT, R60.reuse, 0x1e, PT ;  /* 0x0000001e3c00780c */ /* 0x040fe20003f24270 */
[----:B------:R-:W-:Y:S01]  /*3390*/  BSSY.RECONVERGENT B0, `(.L_x_18318) ;  /* 0x0000045000007945 */ /* 0x000fe20003800200 */
[----:B------:R-:W-:Y:S01]  /*33a0*/  ISETP.GT.AND P2, PT, R60, 0xf, PT ;  /* 0x0000000f3c00780c */ /* 0x000fe20003f44270 */
[----:B------:R-:W3:Y:S04]  /*33b0*/  SHFL.DOWN PT, R2, R5, 0x1, 0x1f ;  /* 0x08201f0005027f89 */ /* 0x000ee800000e0000 */
        /* <DEDUP_REMOVED lines=22> */
[----:B-1----:R-:W-:Y:S01]  /*3520*/  @!P1 FADD.FTZ R5, R5, R2 ;  /* 0x0000000205059221 */ /* 0x002fe20000010000 */
[----:B------:R-:W-:-:S02]  /*3530*/  FMUL.FTZ R2, R115, R123 ;  /* 0x0000007b73027220 */ /* 0x000fc40000410000 */
[-C--:B------:R-:W-:Y:S01]  /*3540*/  FFMA.FTZ R31, R28, R123.reuse, -R31 ;  /* 0x0000007b1c1f7223 */ /* 0x080fe2000001081f */
[----:B------:R-:W-:Y:S01]  /*3550*/  FMUL.FTZ R123, R29, R123 ;  /* 0x0000007b1d7b7220 */ /* 0x000fe20000410000 */
[----:B---3--:R-:W-:Y:S01]  /*3560*/  @!P1 FADD.FTZ R6, R6, R133 ;  /* 0x0000008506069221 */ /* 0x008fe20000010000 */
[----:B------:R-:W0:Y:S01]  /*3570*/  SHFL.DOWN PT, R104, R5, 0x8, 0x1f ;  /* 0x09001f0005687f89 */ /* 0x000e2200000e0000 */
[----:B------:R-:W-:Y:S01]  /*3580*/  FMUL.FTZ R115, R102, R31 ;  /* 0x0000001f66737220 */ /* 0x000fe20000410000 */
[----:B------:R-:W-:Y:S01]  /*3590*/  FFMA.FTZ R123, R28, R125, R123 ;  /* 0x0000007d1c7b7223 */ /* 0x000fe2000001007b */
[----:B-----5:R-:W-:Y:S01]  /*35a0*/  @!P1 FADD.FTZ R7, R7, R30 ;  /* 0x0000001e07079221 */ /* 0x020fe20000010000 */
[----:B------:R-:W1:Y:S01]  /*35b0*/  SHFL.DOWN PT, R133, R4, 0x8, 0x1f ;  /* 0x09001f0004857f89 */ /* 0x000e6200000e0000 */
[----:B------:R-:W-:Y:S01]  /*35c0*/  FMUL.FTZ R31, R29, R121 ;  /* 0x000000791d1f7220 */ /* 0x000fe20000410000 */
[----:B------:R-:W-:Y:S01]  /*35d0*/  FFMA.FTZ R102, R111, R125, R2 ;  /* 0x0000007d6f667223 */ /* 0x000fe20000010002 */
[----:B------:R-:W-:Y:S01]  /*35e0*/  FFMA.FTZ R32, R32, R123, R115 ;  /* 0x0000007b20207223 */ /* 0x000fe20000010073 */
[----:B------:R-:W3:Y:S01]  /*35f0*/  SHFL.DOWN PT, R135, R6, 0x8, 0x1f ;  /* 0x09001f0006877f89 */ /* 0x000ee200000e0000 */
[----:B------:R-:W-:Y:S01]  /*3600*/  ISETP.GT.AND P1, PT, R60, 0x17, PT ;  /* 0x000000173c00780c */ /* 0x000fe20003f24270 */
[CC--:B------:R-:W-:Y:S01]  /*3610*/  FFMA.FTZ R30, R28.reuse, R33.reuse, -R31 ;  /* 0x000000211c1e7223 */ /* 0x0c0fe2000001081f */
[----:B------:R-:W-:Y:S01]  /*3620*/  FFMA.FTZ R31, R59, R102, R32 ;  /* 0x000000663b1f7223 */ /* 0x000fe20000010020 */
[----:B------:R-:W5:Y:S01]  /*3630*/  SHFL.DOWN PT, R106, R7, 0x8, 0x1f ;  /* 0x09001f00076a7f89 */ /* 0x000f6200000e0000 */
[-C--:B------:R-:W-:Y:S01]  /*3640*/  FMUL.FTZ R2, R113, R33.reuse ;  /* 0x0000002171027220 */ /* 0x080fe20000410000 */
[----:B------:R-:W-:Y:S01]  /*3650*/  FMUL.FTZ R33, R29, R33 ;  /* 0x000000211d217220 */ /* 0x000fe20000410000 */
[----:B------:R-:W-:Y:S01]  /*3660*/  FADD.FTZ R56, R31, R56 ;  /* 0x000000381f387221 */ /* 0x000fe20000010000 */
[----:B------:R-:W-:Y:S01]  /*3670*/  FMUL.FTZ R31, R29, R119 ;  /* 0x000000771d1f7220 */ /* 0x000fe20000410000 */
[----:B------:R-:W-:Y:S01]  /*3680*/  FMUL.FTZ R131, R131, R30 ;  /* 0x0000001e83837220 */ /* 0x000fe20000410000 */
[CC--:B------:R-:W-:Y:S01]  /*3690*/  FFMA.FTZ R33, R28.reuse, R121.reuse, R33 ;  /* 0x000000791c217223 */ /* 0x0c0fe20000010021 */
[----:B------:R-:W-:Y:S01]  /*36a0*/  FFMA.FTZ R32, R109, R121, R2 ;  /* 0x000000796d207223 */ /* 0x000fe20000010002 */
[----:B------:R-:W-:Y:S01]  /*36b0*/  FFMA.FTZ R31, R28, R117, -R31 ;  /* 0x000000751c1f7223 */ /* 0x000fe2000001081f */
[----:B------:R-:W-:Y:S01]  /*36c0*/  FFMA.FTZ R51, R40, R102, R51 ;  /* 0x0000006628337223 */ /* 0x000fe20000010033 */
[----:B------:R-:W-:Y:S01]  /*36d0*/  FFMA.FTZ R130, R130, R33, R131 ;  /* 0x0000002182827223 */ /* 0x000fe20000010083 */
[----:B0-----:R-:W-:Y:S01]  /*36e0*/  @!P1 FADD.FTZ R5, R5, R104 ;  /* 0x0000006805059221 */ /* 0x001fe20000010000 */
[----:B------:R-:W-:Y:S01]  /*36f0*/  FMUL.FTZ R134, R134, R31 ;  /* 0x0000001f86867220 */ /* 0x000fe20000410000 */
[----:B-1----:R-:W-:-:S03]  /*3700*/  @!P1 FADD.FTZ R4, R4, R133 ;  /* 0x0000008504049221 */ /* 0x002fc60000010000 */
        /* <DEDUP_REMOVED lines=13> */
.L_x_18319:
[----:B------:R-:W-:Y:S05]  /*37e0*/  BSYNC.RECONVERGENT B0 ;  /* 0x0000000000007941 */ /* 0x000fea0003800200 */
.L_x_18318:
[C---:B---3--:R-:W-:Y:S01]  /*37f0*/  FMUL.FTZ R31, R29.reuse, R110 ;  /* 0x0000006e1d1f7220 */ /* 0x048fe20000410000 */
[C---:B0-----:R-:W-:Y:S01]  /*3800*/  FMUL.FTZ R30, R29.reuse, R117 ;  /* 0x000000751d1e7220 */ /* 0x041fe20000410000 */
[-C--:B------:R-:W-:Y:S01]  /*3810*/  FMUL.FTZ R29, R29, R116.reuse ;  /* 0x000000741d1d7220 */ /* 0x080fe20000410000 */
[----:B------:R-:W-:Y:S01]  /*3820*/  BAR.SYNC.DEFER_BLOCKING 0x0 ;  /* 0x0000000000007b1d */ /* 0x000fe20000010000 */
[-C--:B-1----:R-:W-:Y:S01]  /*3830*/  FFMA.FTZ R2, R28, R116.reuse, -R31 ;  /* 0x000000741c027223 */ /* 0x082fe2000001081f */
[----:B------:R-:W-:Y:S01]  /*3840*/  ISETP.NE.AND P1, PT, R90, RZ, PT ;  /* 0x000000ff5a00720c */ /* 0x000fe20003f25270 */
        /* <DEDUP_REMOVED lines=30> */
.L_x_18321:
[----:B------:R-:W-:Y:S05]  /*3a30*/  BSYNC.RECONVERGENT B0 ;  /* 0x0000000000007941 */ /* 0x000fea0003800200 */
.L_x_18320:
[----:B------:R-:W-:-:S04]  /*3a40*/  UIADD3 UR4, UPT, UPT, UR4, 0x1, URZ ;  /* 0x0000000104047890 */ /* 0x000fc8000fffe0ff */
[----:B------:R-:W-:-:S09]  /*3a50*/  UISETP.GE.AND UP0, UPT, UR4, UR9, UPT ;  /* 0x000000090400728c */ /* 0x000fd2000bf06270 */
[----:B------:R-:W-:Y:S05]  /*3a60*/  BRA.U !UP0, `(.L_x_18322) ;  /* 0xffffffd5089c7547 */ /* 0x000fea000b83ffff */
.L_x_18288:
[----:B------:R-:W1:Y:S01]  /*3a70*/  F2F.F16.F32 R2, R53 ;  /* 0x0000003500027304 */ /* 0x000e620000200800 */
[----:B------:R-:W-:Y:S01]  /*3a80*/  BAR.SYNC.DEFER_BLOCKING 0x0 ;  /* 0x0000000000007b1d */ /* 0x000fe20000010000 */
[----:B------:R-:W-:Y:S01]  /*3a90*/  SHF.L.U32 R16, R58, 0x7, RZ ;  /* 0x000000073a107819 */ /* 0x000fe200000006ff */
[----:B------:R-:W-:Y:S01]  /*3aa0*/  FADD.FTZ R95, R95, R50 ;  /* 0x000000325f5f7221 */ /* 0x000fe20000010000 */
[----:B------:R-:W-:Y:S02]  /*3ab0*/  IADD3 R83, P1, PT, R83, -0x200, RZ ;  /* 0xfffffe0053537810 */ /* 0x000fe40007f3e0ff */
[----:B------:R-:W-:-:S03]  /*3ac0*/  SHF.R.S32.HI R17, RZ, 0x1f, R16 ;  /* 0x0000001fff117819 */ /* 0x000fc60000011410 */
[----:B------:R-:W3:Y:S01]  /*3ad0*/  LDC.64 R22, c[0x0][0x4f8] ;  /* 0x00013e00ff167b82 */ /* 0x000ee20000000a00 */
[----:B------:R-:W-:Y:S01]  /*3ae0*/  F2F.F16.F32 R55, R55 ;  /* 0x0000003700377304 */ /* 0x000fe20000200800 */
[----:B------:R-:W5:Y:S01]  /*3af0*/  LDCU.64 UR6, c[0x0][0x500] ;  /* 0x0000a000ff0677ac */ /* 0x000f620008000a00 */
[----:B------:R-:W-:Y:S01]  /*3b00*/  FADD.FTZ R95, R95, R52 ;  /* 0x000000345f5f7221 */ /* 0x000fe20000010000 */
[----:B------:R-:W-:Y:S02]  /*3b10*/  IADD3 R84, P2, PT, R84, -0x100, RZ ;  /* 0xffffff0054547810 */ /* 0x000fe40007f5e0ff */
[----:B------:R-:W-:Y:S01]  /*3b20*/  IADD3 R86, P3, PT, R86, -0x100, RZ ;  /* 0xffffff0056567810 */ /* 0x000fe20007f7e0ff */
[----:B------:R-:W-:Y:S01]  /*3b30*/  FADD.FTZ R95, R95, R54 ;  /* 0x000000365f5f7221 */ /* 0x000fe20000010000 */
[----:B-1----:R-:W-:Y:S01]  /*3b40*/  IMAD.WIDE.U32 R2, R2, 0x10000, RZ ;  /* 0x0001000002027825 */ /* 0x002fe200078e00ff */
[----:B------:R-:W0:Y:S01]  /*3b50*/  F2F.F16.F32 R0, R51 ;  /* 0x0000003300007304 */ /* 0x000e220000200800 */
[----:B------:R-:W1:Y:S01]  /*3b60*/  LDC.64 R24, c[0x0][0x550] ;  /* 0x00015400ff187b82 */ /* 0x000e620000000a00 */
[----:B------:R-:W-:Y:S01]  /*3b70*/  IADD3 R88, P4, PT, R88, -0x100, RZ ;  /* 0xffffff0058587810 */ /* 0x000fe20007f9e0ff */
[----:B------:R-:W-:Y:S01]  /*3b80*/  FADD.FTZ R95, R95, R56 ;  /* 0x000000385f5f7221 */ /* 0x000fe20000010000 */
[----:B------:R-:W-:-:S02]  /*3b90*/  IADD3.X R82, PT, PT, R82, -0x1, RZ, P1, !PT ;  /* 0xffffffff52527810 */ /* 0x000fc40000ffe4ff */
[----:B------:R-:W-:Y:S02]  /*3ba0*/  IADD3.X R85, PT, PT, R85, -0x1, RZ, P2, !PT ;  /* 0xffffffff55557810 */ /* 0x000fe400017fe4ff */
[----:B------:R-:W2:Y:S01]  /*3bb0*/  F2F.F16.F32 R57, R57 ;  /* 0x0000003900397304 */ /* 0x000ea20000200800 */
[----:B------:R-:W-:Y:S02]  /*3bc0*/  IADD3.X R87, PT, PT, R87, -0x1, RZ, P3, !PT ;  /* 0xffffffff57577810 */ /* 0x000fe40001ffe4ff */
[----:B------:R-:W-:Y:S02]  /*3bd0*/  IADD3.X R89, PT, PT, R89, -0x1, RZ, P4, !PT ;  /* 0xffffffff59597810 */ /* 0x000fe400027fe4ff */
[----:B0-----:R-:W-:Y:S01]  /*3be0*/  PRMT R7, R55, 0x5410, R0 ;  /* 0x0000541037077816 */ /* 0x001fe20000000000 */
[----:B---3--:R-:W-:Y:S02]  /*3bf0*/  IMAD.WIDE.U32 R4, R22, UR18, R16 ;  /* 0x0000001216047c25 */ /* 0x008fe4000f8e0010 */
[----:B------:R-:W0:Y:S01]  /*3c00*/  F2F.F16.F32 R0, R52 ;  /* 0x0000003400007304 */ /* 0x000e220000200800 */
[----:B------:R-:W-:Y:S01]  /*3c10*/  LOP3.LUT R7, R7, R3, RZ, 0xfc, !PT ;  /* 0x0000000307077212 */ /* 0x000fe200078efcff */
[----:B------:R-:W-:Y:S01]  /*3c20*/  IMAD R5, R23, UR18, R5 ;  /* 0x0000001217057c24 */ /* 0x000fe2000f8e0205 */
[----:B--2---:R-:W-:-:S05]  /*3c30*/  LOP3.LUT R6, R2, R57, RZ, 0xfc, !PT ;  /* 0x0000003902067212 */ /* 0x004fca00078efcff */
[----:B------:R-:W-:Y:S01]  /*3c40*/  F2F.F16.F32 R19, R54 ;  /* 0x0000003600137304 */ /* 0x000fe20000200800 */
[----:B------:R5:W-:Y:S01]  /*3c50*/  STS.64 [R67], R6 ;  /* 0x0000000643007388 */ /* 0x000be20000000a00 */
[----:B------:R-:W-:-:S03]  /*3c60*/  NOP ;  /* 0x0000000000007918 */ /* 0x000fc60000000000 */
[----:B------:R-:W2:Y:S03]  /*3c70*/  LDS.64 R2, [R67] ;  /* 0x0000000043027984 */ /* 0x000ea60000000a00 */
[----:B------:R-:W3:Y:S01]  /*3c80*/  F2F.F16.F32 R20, R56 ;  /* 0x0000003800147304 */ /* 0x000ee20000200800 */
[----:B-----5:R-:W-:-:S07]  /*3c90*/  IMAD.WIDE.U32 R6, R103, UR6, R4 ;  /* 0x0000000667067c25 */ /* 0x020fce000f8e0004 */
[----:B------:R-:W5:Y:S01]  /*3ca0*/  F2F.F16.F32 R23, R50 ;  /* 0x0000003200177304 */ /* 0x000f620000200800 */
[----:B------:R-:W-:Y:S01]  /*3cb0*/  IMAD R7, R103, UR7, R7 ;  /* 0x0000000767077c24 */ /* 0x000fe2000f8e0207 */
[----:B-1----:R-:W-:Y:S01]  /*3cc0*/  LEA R18, P0, R6, R24, 0x1 ;  /* 0x0000001806127211 */ /* 0x002fe200078008ff */
[----:B0-----:R-:W-:Y:S01]  /*3cd0*/  IMAD.WIDE.U32 R4, R0, 0x10000, RZ ;  /* 0x0001000000047825 */ /* 0x001fe200078e00ff */
[----:B------:R-:W0:Y:S01]  /*3ce0*/  LDCU.64 UR6, c[0x0][0x520] ;  /* 0x0000a400ff0677ac */ /* 0x000e220008000a00 */
[----:B---3--:R-:W-:Y:S02]  /*3cf0*/  PRMT R21, R19, 0x5410, R20 ;  /* 0x0000541013157816 */ /* 0x008fe40000000014 */
[----:B------:R-:W-:Y:S02]  /*3d00*/  LEA.HI.X R19, R6, R25, R7, 0x1, P0 ;  /* 0x0000001906137211 */ /* 0x000fe400000f0c07 */
[----:B------:R-:W-:Y:S02]  /*3d10*/  LOP3.LUT R21, R21, R5, RZ, 0xfc, !PT ;  /* 0x0000000515157212 */ /* 0x000fe400078efcff */
[----:B-----5:R-:W-:Y:S01]  /*3d20*/  LOP3.LUT R20, R4, R23, RZ, 0xfc, !PT ;  /* 0x0000001704147212 */ /* 0x020fe200078efcff */
[----:B------:R-:W-:Y:S01]  /*3d30*/  IMAD.WIDE.U32 R4, R75, 0x8, R18 ;  /* 0x000000084b047825 */ /* 0x000fe200078e0012 */
[----:B------:R-:W1:Y:S08]  /*3d40*/  LDC.64 R22, c[0x0][0x518] ;  /* 0x00014600ff167b82 */ /* 0x000e700000000a00 */
        /* <DEDUP_REMOVED lines=17> */
.L_x_18287:
        /* <DEDUP_REMOVED lines=34> */
.L_x_18325:
[----:B------:R-:W-:Y:S05]  /*4080*/  BSYNC.RECONVERGENT B0 ;  /* 0x0000000000007941 */ /* 0x000fea0003800200 */
.L_x_18324:
        /* <DEDUP_REMOVED lines=26> */
.L_x_18327:
[----:B------:R-:W-:Y:S05]  /*4230*/  BSYNC.RECONVERGENT B0 ;  /* 0x0000000000007941 */ /* 0x000fea0003800200 */
.L_x_18326:
        /* <DEDUP_REMOVED lines=13> */
.L_x_18329:
        /* <DEDUP_REMOVED lines=27> */
.L_x_18328:
[----:B------:R-:W-:Y:S05]  /*44c0*/  EXIT ;  /* 0x000000000000794d */ /* 0x000fea0003800000 */
.L_x_18330:
        /* <DEDUP_REMOVED lines=11> */
.L_x_18815:


//--------------------- .text._Z25selective_scan_bwd_kernelI32Selective_Scan_bwd_kernel_traitsILi32ELi4ELb1ELb1ELb0ELb0ELb1EN3c104HalfENS1_7complexIfEEEEv12SSMParamsBwd --------------------------
	.section	.text._Z25selective_scan_bwd_kernelI32Selective_Scan_bwd_kernel_traitsILi32ELi4ELb1ELb1ELb0ELb0ELb1EN3c104HalfENS1_7complexIfEEEEv12SSMParamsBwd,"ax",@progbits
	.align	128
        .global         _Z25selective_scan_bwd_kernelI32Selective_Scan_bwd_kernel_traitsILi32ELi4ELb1ELb1ELb0ELb0ELb1EN3c104HalfENS1_7complexIfEEEEv12SSMParamsBwd
        .type           _Z25selective_scan_bwd_kernelI32Selective_Scan_bwd_kernel_traitsILi32ELi4ELb1ELb1ELb0ELb0ELb1EN3c104HalfENS1_7complexIfEEEEv12SSMParamsBwd,@function
        .size           _Z25selective_scan_bwd_kernelI32Selective_Scan_bwd_kernel_traitsILi32ELi4ELb1ELb1ELb0ELb0ELb1EN3c104HalfENS1_7complexIfEEEEv12SSMParamsBwd,(.L_x_18816 - _Z25selective_scan_bwd_kernelI32Selective_Scan_bwd_kernel_traitsILi32ELi4ELb1ELb1ELb0ELb0ELb1EN3c104HalfENS1_7complexIfEEEEv12SSMParamsBwd)
        .other          _Z25selective_scan_bwd_kernelI32Selective_Scan_bwd_kernel_traitsILi32ELi4ELb1ELb1ELb0ELb0ELb1EN3c104HalfENS1_7complexIfEEEEv12SSMParamsBwd,@"STO_CUDA_ENTRY STV_DEFAULT"
_Z25selective_scan_bwd_kernelI32Selective_Scan_bwd_kernel_traitsILi32ELi4ELb1ELb1ELb0ELb0ELb1EN3c104HalfENS1_7complexIfEEEEv12SSMParamsBwd:
.text._Z25selective_scan_bwd_kernelI32Selective_Scan_bwd_kernel_traitsILi32ELi4ELb1ELb1ELb0ELb0ELb1EN3c104HalfENS1_7complexIfEEEEv12SSMParamsBwd:
        /* <DEDUP_REMOVED lines=80> */
[----:B-1----:R-:W-:Y:S01]  /*0500*/  IMAD.WIDE.U32 R6, R14, UR18, RZ ;  /* 0x000000120e067c25 */ /* 0x002fe2000f8e00ff */
[----:B------:R-:W1:Y:S03]  /*0510*/  LDC.64 R20, c[0x0][0x468] ;  /* 0x00011a00ff147b82 */ /* 0x000e660000000a00 */
[----:B------:R-:W-:-:S02]  /*0520*/  IMAD R89, R103, UR15, R5 ;  /* 0x0000000f67597c24 */ /* 0x000fc4000f8e0205 */
[----:B------:R-:W-:Y:S02]  /*0530*/  IMAD R7, R15, UR18, R7 ;  /* 0x000000120f077c24 */ /* 0x000fe4000f8e0207 */
[----:B------:R-:W-:Y:S01]  /*0540*/  IMAD R99, R0, UR18, RZ ;  /* 0x0000001200637c24 */ /* 0x000fe2000f8e02ff */
[----:B------:R-:W2:Y:S01]  /*0550*/  @P0 LDC R5, c[0x0][0x38c] ;  /* 0x0000e300ff050b82 */ /* 0x000ea20000000800 */
[----:B------:R-:W-:-:S04]  /*0560*/  IMAD.WIDE.U32 R8, R3, UR18, R8 ;  /* 0x0000001203087c25 */ /* 0x000fc8000f8e0008 */
[-C--:B------:R-:W-:Y:S02]  /*0570*/  IMAD R0, R11, R18.reuse, RZ ;  /* 0x000000120b007224 */ /* 0x080fe400078e02ff */
[----:B------:R-:W-:Y:S01]  /*0580*/  IMAD.WIDE.U32 R10, R13, R18, R6 ;  /* 0x000000120d0a7225 */ /* 0x000fe200078e0006 */
[----:B------:R-:W-:Y:S01]  /*0590*/  IADD3 R99, PT, PT, R9, R99, RZ ;  /* 0x0000006309637210 */ /* 0x000fe20007ffe0ff */
[----:B------:R-:W1:Y:S01]  /*05a0*/  @P0 LDC.64 R6, c[0x0][0x480] ;  /* 0x00012000ff060b82 */ /* 0x000e620000000a00 */
[----:B------:R-:W-:Y:S01]  /*05b0*/  LEA R101, P1, R8, R22, 0x3 ;  /* 0x0000001608657211 */ /* 0x000fe200078218ff */
[----:B------:R-:W-:-:S06]  /*05c0*/  IMAD R13, R13, R19, R0 ;  /* 0x000000130d0d7224 */ /* 0x000fcc00078e0200 */
[----:B------:R-:W1:Y:S01]  /*05d0*/  LDC.64 R18, c[0x0][0x460] ;  /* 0x00011800ff127b82 */ /* 0x000e620000000a00 */
[----:B------:R-:W-:Y:S01]  /*05e0*/  LEA.HI.X R99, R8, R23, R99, 0x3, P1 ;  /* 0x0000001708637211 */ /* 0x000fe200008f1c63 */
        /* <DEDUP_REMOVED lines=9> */
[----:B--2---:R-:W-:Y:S01]  /*0680*/  @P0 IMAD R5, R0, R5, RZ ;  /* 0x0000000500050224 */ /* 0x004fe200078e02ff */
        /* <DEDUP_REMOVED lines=8> */
[----:B-1----:R-:W-:-:S02]  /*0710*/  LEA R90, P2, R91, R18, 0x1 ;  /* 0x000000125b5a7211 */ /* 0x002fc400078408ff */
        /* <DEDUP_REMOVED lines=65> */
.L_x_18368:
        /* <DEDUP_REMOVED lines=172> */
.L_x_18332:
        /* <DEDUP_REMOVED lines=10> */
[----:B------:R-:W-:Y:S01]  /*1690*/  CS2R R60, SRZ ;  /* 0x00000000003c7805 */ /* 0x000fe2000001ff00 */
[----:B------:R-:W-:Y:S01]  /*16a0*/  HADD2.F32 R62, -RZ, R3.H0_H0 ;  /* 0x20000003ff3e7230 */ /* 0x000fe20000004100 */
[----:B------:R-:W-:Y:S01]  /*16b0*/  CS2R R58, SRZ ;  /* 0x00000000003a7805 */ /* 0x000fe2000001ff00 */
[----:B------:R-:W-:-:S02]  /*16c0*/  HADD2.F32 R5, -RZ, R0.H0_H0 ;  /* 0x20000000ff057230 */ /* 0x000fc40000004100 */
[C---:B------:R-:W-:Y:S01]  /*16d0*/  FFMA.FTZ R0, R24.reuse, R57, R7 ;  /* 0x0000003918007223 */ /* 0x040fe20000010007 */
[----:B------:R-:W-:Y:S02]  /*16e0*/  HADD2.F32 R3, -RZ, R4.H0_H0 ;  /* 0x20000004ff037230 */ /* 0x000fe40000004100 */
[----:B-----5:R-:W-:Y:S01]  /*16f0*/  FADD.FTZ R55, R55, R98 ;  /* 0x0000006237377221 */ /* 0x020fe20000010000 */
[----:B------:R-:W-:Y:S02]  /*1700*/  HADD2.F32 R56, -RZ, R56.H0_H0 ;  /* 0x20000038ff387230 */ /* 0x000fe40000004100 */
[----:B------:R-:W-:Y:S01]  /*1710*/  FFMA.FTZ R0, R33, R62, R0 ;  /* 0x0000003e21007223 */ /* 0x000fe20000010000 */
[----:B------:R-:W-:Y:S02]  /*1720*/  HADD2.F32 R53, -RZ, R53.H0_H0 ;  /* 0x20000035ff357230 */ /* 0x000fe40000004100 */
[--C-:B------:R-:W-:Y:S01]  /*1730*/  FADD.FTZ R54, R3, R98.reuse ;  /* 0x0000006203367221 */ /* 0x100fe20000010000 */
[--C-:B------:R-:W-:Y:S01]  /*1740*/  FADD.FTZ R52, R5, R98.reuse ;  /* 0x0000006205347221 */ /* 0x100fe20000010000 */
[-C--:B------:R-:W-:Y:S01]  /*1750*/  FMUL.FTZ R51, R25, R100.reuse ;  /* 0x0000006419337220 */ /* 0x080fe20000410000 */
        /* <DEDUP_REMOVED lines=36> */
.L_x_18367:
[----:B-1----:R-:W-:-:S04]  /*19a0*/  IMAD.WIDE.U32 R2, R78, UR4, RZ ;  /* 0x000000044e027c25 */ /* 0x002fc8000f8e00ff */
[----:B------:R-:W-:Y:S01]  /*19b0*/  IMAD R3, R79, UR4, R3 ;  /* 0x000000044f037c24 */ /* 0x000fe2000f8e0203 */
[----:B0-----:R-:W-:-:S04]  /*19c0*/  LEA R4, P1, R2, R85, 0x1 ;  /* 0x0000005502047211 */ /* 0x001fc800078208ff */
[----:B------:R-:W-:-:S03]  /*19d0*/  LEA.HI.X R5, R2, R84, R3, 0x1, P1 ;  /* 0x0000005402057211 */ /* 0x000fc600008f0c03 */
[----:B------:R-:W-:-:S05]  /*19e0*/  IMAD.WIDE.U32 R34, R69, 0x8, R4 ;  /* 0x0000000845227825 */ /* 0x000fca00078e0004 */
[----:B--2---:R-:W2:Y:S04]  /*19f0*/  LDG.E.64 R2, desc[UR16][R34.64] ;  /* 0x0000001022027981 */ /* 0x004ea8000c1e1b00 */
[----:B----4-:R-:W4:Y:S01]  /*1a00*/  LDG.E.64 R4, desc[UR16][R34.64+0x100] ;  /* 0x0001001022047981 */ /* 0x010f22000c1e1b00 */
[----:B------:R-:W-:Y:S02]  /*1a10*/  MOV R6, R10 ;  /* 0x0000000a00067202 */ /* 0x000fe40000000f00 */
[----:B------:R-:W-:-:S03]  /*1a20*/  MOV R7, R95 ;  /* 0x0000005f00077202 */ /* 0x000fc60000000f00 */
[----:B0-----:R-:W-:-:S04]  /*1a30*/  IMAD.WIDE.U32 R6, R20, UR4, R6 ;  /* 0x0000000414067c25 */ /* 0x001fc8000f8e0006 */
[----:B------:R-:W-:Y:S01]  /*1a40*/  IMAD R7, R21, UR4, R7 ;  /* 0x0000000415077c24 */ /* 0x000fe2000f8e0207 */
[----:B---3--:R-:W-:-:S04]  /*1a50*/  LEA R30, P1, R6, R18, 0x3 ;  /* 0x00000012061e7211 */ /* 0x008fc800078218ff */
[----:B------:R-:W-:-:S06]  /*1a60*/  LEA.HI.X R31, R6, R19, R7, 0x3, P1 ;  /* 0x00000013061f7211 */ /* 0x000fcc00008f1c07 */
[----:B------:R-:W3:Y:S01]  /*1a70*/  LDG.E.64 R30, desc[UR16][R30.64] ;  /* 0x000000101e1e7981 */ /* 0x000ee2000c1e1b00 */
[----:B------:R-:W-:Y:S02]  /*1a80*/  MOV R6, R8 ;  /* 0x0000000800067202 */ /* 0x000fe40000000f00 */
[----:B------:R-:W-:-:S03]  /*1a90*/  MOV R7, R93 ;  /* 0x0000005d00077202 */ /* 0x000fc60000000f00 */
[----:B------:R-:W-:-:S04]  /*1aa0*/  IMAD.WIDE.U32 R6, R24, UR4, R6 ;  /* 0x0000000418067c25 */ /* 0x000fc8000f8e0006 */
[----:B------:R-:W-:Y:S01]  /*1ab0*/  IMAD R7, R25, UR4, R7 ;  /* 0x0000000419077c24 */ /* 0x000fe2000f8e0207 */
[----:B------:R-:W-:-:S04]  /*1ac0*/  LEA R32, P1, R6, R22, 0x3 ;  /* 0x0000001606207211 */ /* 0x000fc800078218ff */
[----:B------:R-:W-:Y:S01]  /*1ad0*/  LEA.HI.X R33, R6, R23, R7, 0x3, P1 ;  /* 0x0000001706217211 */ /* 0x000fe200008f1c07 */
[----:B--2---:R0:W-:Y:S04]  /*1ae0*/  STS.64 [R65], R2 ;  /* 0x0000000241007388 */ /* 0x0041e80000000a00 */
[----:B----4-:R-:W-:Y:S01]  /*1af0*/  STS.64 [R65+0x100], R4 ;  /* 0x0001000441007388 */ /* 0x010fe20000000a00 */
[----:B------:R-:W-:-:S03]  /*1b00*/  NOP ;  /* 0x0000000000007918 */ /* 0x000fc60000000000 */
[----:B------:R-:W2:Y:S01]  /*1b10*/  LDG.E.64 R32, desc[UR16][R32.64] ;  /* 0x0000001020207981 */ /* 0x000ea2000c1e1b00 */
[----:B------:R-:W1:Y:S01]  /*1b20*/  S2UR UR7, SR_CgaCtaId ;  /* 0x00000000000779c3 */ /* 0x000e620000008800 */
[C---:B------:R-:W-:Y:S01]  /*1b30*/  ISETP.NE.AND P2, PT, R92.reuse, RZ, PT ;  /* 0x000000ff5c00720c */ /* 0x040fe20003f45270 */
[----:B------:R-:W-:Y:S01]  /*1b40*/  UMOV UR6, 0x400 ;  /* 0x0000040000067882 */ /* 0x000fe20000000000 */
[----:B------:R-:W-:Y:S01]  /*1b50*/  ISETP.NE.AND P1, PT, R92, 0x1f, PT ;  /* 0x0000001f5c00780c */ /* 0x000fe20003f25270 */
[----:B------:R-:W-:Y:S01]  /*1b60*/  BSSY.RECONVERGENT B0, `(.L_x_18334) ;  /* 0x0000044000007945 */ /* 0x000fe20003800200 */
[-C--:B---3--:R-:W-:Y:S01]  /*1b70*/  FMUL.FTZ R6, R54, R31.reuse ;  /* 0x0000001f36067220 */ /* 0x088fe20000410000 */
[----:B------:R-:W-:Y:S01]  /*1b80*/  FMUL.FTZ R34, R30, 1.4426950216293334961 ;  /* 0x3fb8aa3b1e227820 */ /* 0x000fe20000410000 */
[-C--:B------:R-:W-:Y:S02]  /*1b90*/  FMUL.FTZ R107, R55, R31.reuse ;  /* 0x0000001f376b7220 */ /* 0x080fe40000410000 */
[----:B------:R-:W-:Y:S01]  /*1ba0*/  FMUL.RZ R7, R6, 0.15915493667125701904 ;  /* 0x3e22f98306077820 */ /* 0x000fe2000040c000 */
[-C--:B------:R-:W-:Y:S01]  /*1bb0*/  FMUL.FTZ R6, R52, R31.reuse ;  /* 0x0000001f34067220 */ /* 0x080fe20000410000 */
[-C--:B------:R-:W-:Y:S01]  /*1bc0*/  FMUL.FTZ R35, R54, R34.reuse ;  /* 0x0000002236237220 */ /* 0x080fe20000410000 */
[-C--:B0-----:R-:W-:Y:S01]  /*1bd0*/  FMUL.FTZ R2, R52, R34.reuse ;  /* 0x0000002234027220 */ /* 0x081fe20000410000 */
        /* <DEDUP_REMOVED lines=11> */
[----:B---3--:R-:W-:Y:S01]  /*1c90*/  FMUL.RZ R108, R107, 0.15915493667125701904 ;  /* 0x3e22f9836b6c7820 */ /* 0x008fe2000040c000 */
[----:B------:R-:W-:Y:S01]  /*1ca0*/  FMUL.FTZ R107, R53, R34 ;  /* 0x00000022356b7220 */ /* 0x000fe20000410000 */
[----:B------:R-:W-:Y:S01]  /*1cb0*/  P2R R34, PR, RZ, 0x4 ;  /* 0x00000004ff227803 */ /* 0x000fe20000000000 */
[----:B------:R-:W3:Y:S04]  /*1cc0*/  MUFU.EX2 R35, R35 ;  /* 0x0000002300237308 */ /* 0x000ee80000000800 */
[----:B------:R-:W-:Y:S01]  /*1cd0*/  MUFU.SIN R115, R109 ;  /* 0x0000006d00737308 */ /* 0x000fe20000000400 */
[----:B-----5:R-:W-:-:S04]  /*1ce0*/  IADD3 R2, PT, PT, R123, UR4, RZ ;  /* 0x000000047b027c10 */ /* 0x020fc8000fffe0ff */
[----:B------:R-:W-:Y:S01]  /*1cf0*/  SEL R34, R2, R81, !P2 ;  /* 0x0000005102227207 */ /* 0x000fe20005000000 */
[C---:B-1----:R-:W-:Y:S01]  /*1d00*/  FMUL.FTZ R116, R114.reuse, R105 ;  /* 0x0000006972747220 */ /* 0x042fe20000410000 */
[----:B----4-:R-:W-:Y:S01]  /*1d10*/  FMUL.FTZ R114, R114, R3 ;  /* 0x0000000372727220 */ /* 0x010fe20000410000 */
[----:B------:R1:W4:Y:S01]  /*1d20*/  MUFU.COS R117, R109 ;  /* 0x0000006d00757308 */ /* 0x0003220000000000 */
[----:B------:R-:W-:Y:S01]  /*1d30*/  LEA R34, R34, UR6, 0x3 ;  /* 0x0000000622227c11 */ /* 0x000fe2000f8e18ff */
[C---:B---3--:R-:W-:Y:S01]  /*1d40*/  FMUL.FTZ R2, R35.reuse, R104 ;  /* 0x0000006823027220 */ /* 0x048fe20000410000 */
[----:B------:R-:W-:-:S05]  /*1d50*/  FMUL.FTZ R3, R35, R102 ;  /* 0x0000006623037220 */ /* 0x000fca0000410000 */
[----:B------:R-:W-:Y:S01]  /*1d60*/  MUFU.SIN R112, R108 ;  /* 0x0000006c00707308 */ /* 0x000fe20000000400 */
[----:B------:R3:W-:Y:S01]  /*1d70*/  STS.64 [R34+0xa80], R2 ;  /* 0x000a800222007388 */ /* 0x0007e20000000a00 */
[----:B0-----:R-:W-:Y:S02]  /*1d80*/  HADD2.F32 R105, -RZ, R4.H0_H0 ;  /* 0x20000004ff697230 */ /* 0x001fe40000004100 */
[--C-:B-1----:R-:W-:Y:S02]  /*1d90*/  HADD2.F32 R109, -RZ, R5.reuse.H0_H0 ;  /* 0x20000005ff6d7230 */ /* 0x102fe40000004100 */
[----:B------:R-:W-:Y:S02]  /*1da0*/  HADD2.F32 R111, -RZ, R5.H1_H1 ;  /* 0x30000005ff6f7230 */ /* 0x000fe40000004100 */
[----:B------:R0:W1:Y:S01]  /*1db0*/  MUFU.COS R110, R108 ;  /* 0x0000006c006e7308 */ /* 0x0000620000000000 */
[----:B------:R-:W-:Y:S02]  /*1dc0*/  HADD2.F32 R102, -RZ, R6.H0_H0 ;  /* 0x20000006ff667230 */ /* 0x000fe40000004100 */
[----:B------:R-:W-:-:S05]  /*1dd0*/  HADD2.F32 R104, -RZ, R7.H0_H0 ;  /* 0x20000007ff687230 */ /* 0x000fca0000004100 */
[----:B------:R-:W4:Y:S01]  /*1de0*/  MUFU.EX2 R106, R106 ;  /* 0x0000006a006a7308 */ /* 0x000f220000000800 */
[----:B0-----:R-:W-:-:S03]  /*1df0*/  HADD2.F32 R108, -RZ, R7.H1_H1 ;  /* 0x30000007ff6c7230 */ /* 0x001fc60000004100 */
[----:B------:R-:W1:Y:S01]  /*1e00*/  MUFU.EX2 R107, R107 ;  /* 0x0000006b006b7308 */ /* 0x000e620000000800 */
[C---:B----4-:R-:W-:Y:S01]  /*1e10*/  FMUL.FTZ R117, R106.reuse, R117 ;  /* 0x000000756a757220 */ /* 0x050fe20000410000 */
[----:B------:R-:W-:Y:S01]  /*1e20*/  FMUL.FTZ R115, R106, R115 ;  /* 0x000000736a737220 */ /* 0x000fe20000410000 */
[----:B------:R-:W-:Y:S02]  /*1e30*/  HADD2.F32 R106, -RZ, R6.H1_H1 ;  /* 0x30000006ff6a7230 */ /* 0x000fe40000004100 */
[C---:B-1----:R-:W-:Y:S01]  /*1e40*/  FMUL.FTZ R110, R107.reuse, R110 ;  /* 0x0000006e6b6e7220 */ /* 0x042fe20000410000 */
[----:B------:R-:W-:Y:S01]  /*1e50*/  FMUL.FTZ R112, R107, R112 ;  /* 0x000000706b707220 */ /* 0x000fe20000410000 */
[----:B------:R-:W-:Y:S02]  /*1e60*/  HADD2.F32 R107, -RZ, R4.H1_H1 ;  /* 0x30000004ff6b7230 */ /* 0x000fe40000004100 */
[-C--:B--2---:R-:W-:Y:S01]  /*1e70*/  FMUL.FTZ R113, R0, R32.reuse ;  /* 0x0000002000717220 */ /* 0x084fe20000410000 */
[CC--:B------:R-:W-:Y:S01]  /*1e80*/  FMUL.FTZ R120, R47.reuse, R32.reuse ;  /* 0x000000202f787220 */ /* 0x0c0fe20000410000 */
[-C--:B------:R-:W-:Y:S01]  /*1e90*/  FMUL.FTZ R126, R46, R32.reuse ;  /* 0x000000202e7e7220 */ /* 0x080fe20000410000 */
[----:B------:R-:W-:Y:S01]  /*1ea0*/  FMUL.FTZ R129, R44, R32 ;  /* 0x000000202c817220 */ /* 0x000fe20000410000 */
        /* <DEDUP_REMOVED lines=14> */
.L_x_18335:
[----:B------:R0:W1:Y:S02]  /*1f90*/  LDS.64 R32, [R83+UR5+0x1a88] ;  /* 0x001a880553207984 */ /* 0x0000640008000a00 */
.L_x_18336:
[----:B------:R-:W-:Y:S05]  /*1fa0*/  BSYNC.RECONVERGENT B0 ;  /* 0x0000000000007941 */ /* 0x000fea0003800200 */
.L_x_18334:
        /* <DEDUP_REMOVED lines=14> */
[-C--:B------:R-:W-:Y:S01]  /*2090*/  FMUL.FTZ R132, R114, R137.reuse ;  /* 0x0000008972847220 */ /* 0x080fe20000410000 */
[----:B------:R-:W-:Y:S01]  /*20a0*/  FMUL.FTZ R121, R53, R104 ;  /* 0x0000006835797220 */ /* 0x000fe20000410000 */
[----:B------:R-:W-:Y:S01]  /*20b0*/  ISETP.GE.AND P1, PT, R66, 0x1, PT ;  /* 0x000000014200780c */ /* 0x000fe20003f26270 */
[C---:B------:R-:W-:Y:S01]  /*20c0*/  FFMA.FTZ R6, R116.reuse, R137, -R7 ;  /* 0x0000008974067223 */ /* 0x040fe20000010807 */
[----:B------:R-:W-:Y:S01]  /*20d0*/  FFMA.FTZ R7, R116, R127, R132 ;  /* 0x0000007f74077223 */ /* 0x000fe20000010084 */
[----:B------:R-:W-:Y:S01]  /*20e0*/  ISETP.NE.AND P6, PT, R124, 0x1f, PT ;  /* 0x0000001f7c00780c */ /* 0x000fe20003fc5270 */
[----:B------:R-:W-:Y:S01]  /*20f0*/  ULEA UR7, UR4, UR6, 0x4 ;  /* 0x0000000604077291 */ /* 0x000fe2000f8e20ff */
[C---:B------:R-:W-:Y:S01]  /*2100*/  FFMA.FTZ R6, R57.reuse, R128, R6 ;  /* 0x0000008039067223 */ /* 0x040fe20000010006 */
[----:B--2---:R-:W-:Y:S01]  /*2110*/  FFMA.FTZ R4, R57, R130, R7 ;  /* 0x0000008239047223 */ /* 0x004fe20000010007 */
[----:B------:R-:W-:Y:S01]  /*2120*/  ISETP.GE.AND P4, PT, R82, UR8, PT ;  /* 0x0000000852007c0c */ /* 0x000fe2000bf86270 */
[----:B------:R-:W-:Y:S01]  /*2130*/  BSSY.RECONVERGENT B0, `(.L_x_18337) ;  /* 0x000009f000007945 */ /* 0x000fe20003800200 */
[C---:B------:R-:W-:Y:S01]  /*2140*/  FMUL.FTZ R132, R115.reuse, R6 ;  /* 0x0000000673847220 */ /* 0x040fe20000410000 */
[----:B------:R-:W-:Y:S01]  /*2150*/  FMUL.FTZ R5, R115, R4 ;  /* 0x0000000473057220 */ /* 0x000fe20000410000 */
[----:B------:R-:W-:-:S02]  /*2160*/  ISETP.GT.U32.AND P2, PT, R124, 0x1b, PT ;  /* 0x0000001b7c00780c */ /* 0x000fc40003f44070 */
[C---:B------:R-:W-:Y:S01]  /*2170*/  FFMA.FTZ R7, R117.reuse, R4, R132 ;  /* 0x0000000475077223 */ /* 0x040fe20000010084 */
[----:B------:R-:W-:Y:S01]  /*2180*/  FFMA.FTZ R6, R117, R6, -R5 ;  /* 0x0000000675067223 */ /* 0x000fe20000010805 */
[----:B------:R-:W-:Y:S01]  /*2190*/  FMUL.FTZ R4, R2, R114 ;  /* 0x0000007202047220 */ /* 0x000fe20000410000 */
[----:B------:R-:W-:Y:S01]  /*21a0*/  ISETP.GT.U32.AND P3, PT, R124, 0x17, PT ;  /* 0x000000177c00780c */ /* 0x000fe20003f64070 */
[C---:B------:R-:W-:Y:S01]  /*21b0*/  FFMA.FTZ R7, R62.reuse, R133, R7 ;  /* 0x000000853e077223 */ /* 0x040fe20000010007 */
[----:B------:R-:W-:Y:S01]  /*21c0*/  FFMA.FTZ R5, R62, R135, R6 ;  /* 0x000000873e057223 */ /* 0x000fe20000010006 */
[----:B------:R-:W-:Y:S01]  /*21d0*/  FFMA.FTZ R6, R3, R116, R4 ;  /* 0x0000007403067223 */ /* 0x000fe20000010004 */
[----:B------:R-:W-:Y:S01]  /*21e0*/  ISETP.NE.OR P4, PT, R92, RZ, P4 ;  /* 0x000000ff5c00720c */ /* 0x000fe20002785670 */
[C---:B------:R-:W-:Y:S01]  /*21f0*/  FMUL.FTZ R119, R112.reuse, R7 ;  /* 0x0000000770777220 */ /* 0x040fe20000410000 */
[-C--:B------:R-:W-:Y:S01]  /*2200*/  FMUL.FTZ R132, R112, R5.reuse ;  /* 0x0000000570847220 */ /* 0x080fe20000410000 */
[----:B------:R-:W-:Y:S01]  /*2210*/  FMUL.FTZ R134, R115, R6 ;  /* 0x0000000673867220 */ /* 0x000fe20000410000 */
[----:B------:R-:W-:Y:S01]  /*2220*/  ISETP.GT.U32.AND P5, PT, R124, 0xf, PT ;  /* 0x0000000f7c00780c */ /* 0x000fe20003fa4070 */
[C---:B------:R-:W-:Y:S01]  /*2230*/  FFMA.FTZ R136, R110.reuse, R5, -R119 ;  /* 0x000000056e887223 */ /* 0x040fe20000010877 */
[----:B------:R-:W-:Y:S01]  /*2240*/  FMUL.FTZ R5, R3, R114 ;  /* 0x0000007203057220 */ /* 0x000fe20000410000 */
[----:B------:R-:W-:Y:S01]  /*2250*/  FFMA.FTZ R7, R110, R7, R132 ;  /* 0x000000076e077223 */ /* 0x000fe20000010084 */
[----:B------:R-:W-:-:S02]  /*2260*/  FMUL.FTZ R119, R53, R108 ;  /* 0x0000006c35777220 */ /* 0x000fc40000410000 */
[----:B------:R-:W-:Y:S02]  /*2270*/  FFMA.FTZ R4, R2, R116, -R5 ;  /* 0x0000007402047223 */ /* 0x000fe40000010805 */
[C---:B------:R-:W-:Y:S02]  /*2280*/  FFMA.FTZ R132, R56.reuse, R119, R7 ;  /* 0x0000007738847223 */ /* 0x040fe40000010007 */
[-C--:B------:R-:W-:Y:S01]  /*2290*/  FFMA.FTZ R5, R117, R4.reuse, -R134 ;  /* 0x0000000475057223 */ /* 0x080fe20000010886 */
[----:B------:R-:W-:Y:S01]  /*22a0*/  FFMA.FTZ R134, R56, R121, R136 ;  /* 0x0000007938867223 */ /* 0x000fe20000010088 */
[----:B------:R-:W-:Y:S01]  /*22b0*/  FMUL.FTZ R4, R115, R4 ;  /* 0x0000000473047220 */ /* 0x000fe20000410000 */
[----:B------:R-:W2:Y:S01]  /*22c0*/  SHFL.UP PT, R143, R132, 0x1, RZ ;  /* 0x04200000848f7989 */ /* 0x000ea200000e00ff */
[C---:B------:R-:W-:Y:S02]  /*22d0*/  FMUL.FTZ R139, R112.reuse, R5 ;  /* 0x00000005708b7220 */ /* 0x040fe40000410000 */
[----:B------:R-:W-:Y:S01]  /*22e0*/  FFMA.FTZ R7, R117, R6, R4 ;  /* 0x0000000675077223 */ /* 0x000fe20000010004 */
[----:B------:R-:W5:Y:S01]  /*22f0*/  SHFL.UP PT, R141, R134, 0x1, RZ ;  /* 0x04200000868d7989 */ /* 0x000f6200000e00ff */
[----:B------:R-:W-:-:S02]  /*2300*/  FMUL.FTZ R6, R112, R129 ;  /* 0x0000008170067220 */ /* 0x000fc40000410000 */
[-C--:B------:R-:W-:Y:S01]  /*2310*/  FFMA.FTZ R136, R110, R7.reuse, R139 ;  /* 0x000000076e887223 */ /* 0x080fe2000001008b */
[----:B------:R-:W-:Y:S01]  /*2320*/  FMUL.FTZ R138, R112, R7 ;  /* 0x00000007708a7220 */ /* 0x000fe20000410000 */
[----:B------:R-:W-:-:S03]  /*2330*/  FFMA.FTZ R140, R110, R131, -R6 ;  /* 0x000000836e8c7223 */ /* 0x000fc60000010806 */
[----:B------:R-:W-:Y:S01]  /*2340*/  FFMA.FTZ R138, R110, R5, -R138 ;  /* 0x000000056e8a7223 */ /* 0x000fe2000001088a */
[----:B------:R-:W0:Y:S01]  /*2350*/  SHFL.UP PT, R7, R136, 0x1, RZ ;  /* 0x0420000088077989 */ /* 0x000e2200000e00ff */
[----:B------:R-:W-:-:S03]  /*2360*/  FADD.FTZ R140, R125, R140 ;  /* 0x0000008c7d8c7221 */ /* 0x000fc60000010000 */
[----:B------:R-:W3:Y:S01]  /*2370*/  SHFL.UP PT, R5, R138, 0x1, RZ ;  /* 0x042000008a057989 */ /* 0x000ee200000e00ff */
[----:B------:R-:W-:Y:S01]  /*2380*/  FMUL.FTZ R147, R115, R140 ;  /* 0x0000008c73937220 */ /* 0x000fe20000410000 */
        /* <DEDUP_REMOVED lines=48> */
[----:B------:R-:W-:Y:S01]  /*2690*/  FFMA.FTZ R141, R136, R139, R141 ;  /* 0x0000008b888d7223 */ /* 0x000fe2000001008d */
[----:B------:R-:W-:Y:S01]  /*26a0*/  FMUL.FTZ R139, R112, R131 ;  /* 0x00000083708b7220 */ /* 0x000fe20000410000 */
[-C--:B---3--:R-:W-:Y:S01]  /*26b0*/  FMUL.FTZ R4, R136, R7.reuse ;  /* 0x0000000788047220 */ /* 0x088fe20000410000 */
[----:B------:R-:W-:Y:S01]  /*26c0*/  FMUL.FTZ R7, R138, R7 ;  /* 0x000000078a077220 */ /* 0x000fe20000410000 */
[----:B------:R-:W-:Y:S01]  /*26d0*/  @P1 FADD.FTZ R132, R132, R141 ;  /* 0x0000008d84841221 */ /* 0x000fe20000010000 */
[----:B------:R-:W-:Y:S01]  /*26e0*/  @P1 FADD.FTZ R134, R134, R143 ;  /* 0x0000008f86861221 */ /* 0x000fe20000010000 */
[-C--:B-----5:R-:W-:Y:S01]  /*26f0*/  @P1 FFMA.FTZ R138, R138, R5.reuse, -R4 ;  /* 0x000000058a8a1223 */ /* 0x0a0fe20000010804 */
[----:B------:R-:W-:Y:S01]  /*2700*/  @P1 FFMA.FTZ R136, R136, R5, R7 ;  /* 0x0000000588881223 */ /* 0x000fe20000010007 */
[-C--:B-1----:R-:W-:Y:S01]  /*2710*/  FMUL.FTZ R7, R110, R33.reuse ;  /* 0x000000216e077220 */ /* 0x082fe20000410000 */
[----:B------:R-:W0:Y:S01]  /*2720*/  SHFL.UP PT, R143, R132, 0x10, RZ ;  /* 0x06000000848f7989 */ /* 0x000e2200000e00ff */
[----:B------:R-:W-:Y:S01]  /*2730*/  FMUL.FTZ R5, R112, R33 ;  /* 0x0000002170057220 */ /* 0x000fe20000410000 */
[----:B------:R-:W-:Y:S01]  /*2740*/  FFMA.FTZ R139, R110, R129, R139 ;  /* 0x000000816e8b7223 */ /* 0x000fe2000001008b */
[-C--:B------:R-:W-:Y:S01]  /*2750*/  FFMA.FTZ R6, -R112, R32.reuse, -R7 ;  /* 0x0000002070067223 */ /* 0x080fe20000010907 */
[----:B------:R-:W1:Y:S01]  /*2760*/  SHFL.UP PT, R141, R134, 0x10, RZ ;  /* 0x06000000868d7989 */ /* 0x000e6200000e00ff */
[----:B------:R-:W-:Y:S01]  /*2770*/  FFMA.FTZ R4, R110, R32, -R5 ;  /* 0x000000206e047223 */ /* 0x000fe20000010805 */
[----:B------:R-:W-:Y:S01]  /*2780*/  FADD.FTZ R142, R126, R139 ;  /* 0x0000008b7e8e7221 */ /* 0x000fe20000010000 */
[C---:B------:R-:W-:Y:S01]  /*2790*/  FMUL.FTZ R144, R115.reuse, R6 ;  /* 0x0000000673907220 */ /* 0x040fe20000410000 */
[----:B------:R-:W2:Y:S01]  /*27a0*/  SHFL.UP PT, R7, R136, 0x10, RZ ;  /* 0x0600000088077989 */ /* 0x000ea200000e00ff */
[C---:B------:R-:W-:Y:S01]  /*27b0*/  FMUL.FTZ R145, R115.reuse, R4 ;  /* 0x0000000473917220 */ /* 0x040fe20000410000 */
[----:B------:R-:W-:Y:S01]  /*27c0*/  FMUL.FTZ R149, R115, R142 ;  /* 0x0000008e73957220 */ /* 0x000fe20000410000 */
[C---:B------:R-:W-:Y:S01]  /*27d0*/  FFMA.FTZ R139, R117.reuse, R4, R144 ;  /* 0x00000004758b7223 */ /* 0x040fe20000010090 */
[----:B------:R-:W3:Y:S01]  /*27e0*/  SHFL.UP PT, R5, R138, 0x10, RZ ;  /* 0x060000008a057989 */ /* 0x000ee200000e00ff */
[C---:B------:R-:W-:Y:S01]  /*27f0*/  FFMA.FTZ R147, R117.reuse, R142, R147 ;  /* 0x0000008e75937223 */ /* 0x040fe20000010093 */
[C---:B------:R-:W-:Y:S01]  /*2800*/  FFMA.FTZ R149, R117.reuse, R140, -R149 ;  /* 0x0000008c75957223 */ /* 0x040fe20000010895 */
[----:B------:R-:W-:Y:S01]  /*2810*/  FFMA.FTZ R145, R117, R6, -R145 ;  /* 0x0000000675917223 */ /* 0x000fe20000010891 */
[----:B------:R-:W-:Y:S01]  /*2820*/  FMUL.FTZ R140, R114, R139 ;  /* 0x0000008b728c7220 */ /* 0x000fe20000410000 */
[----:B------:R-:W-:Y:S01]  /*2830*/  ISETP.GE.AND P1, PT, R66, 0x10, PT ;  /* 0x000000104200780c */ /* 0x000fe20003f26270 */
[----:B------:R-:W-:Y:S01]  /*2840*/  FADD.FTZ R149, R122, R149 ;  /* 0x000000957a957221 */ /* 0x000fe20000010000 */
[----:B------:R-:W-:Y:S01]  /*2850*/  FADD.FTZ R147, R120, R147 ;  /* 0x0000009378937221 */ /* 0x000fe20000010000 */
[-C--:B------:R-:W-:Y:S01]  /*2860*/  FMUL.FTZ R151, R114, R145.reuse ;  /* 0x0000009172977220 */ /* 0x080fe20000410000 */
[----:B------:R-:W-:Y:S01]  /*2870*/  FFMA.FTZ R140, R116, R145, -R140 ;  /* 0x00000091748c7223 */ /* 0x000fe2000001088c */
[C---:B------:R-:W-:Y:S01]  /*2880*/  FMUL.FTZ R4, R114.reuse, R149 ;  /* 0x0000009572047220 */ /* 0x040fe20000410000 */
[----:B------:R-:W-:Y:S01]  /*2890*/  FMUL.FTZ R6, R114, R147 ;  /* 0x0000009372067220 */ /* 0x000fe20000410000 */
[-C--:B0-----:R-:W-:Y:S01]  /*28a0*/  FMUL.FTZ R145, R136, R143.reuse ;  /* 0x0000008f88917220 */ /* 0x081fe20000410000 */
[----:B------:R-:W-:Y:S01]  /*28b0*/  FMUL.FTZ R143, R138, R143 ;  /* 0x0000008f8a8f7220 */ /* 0x000fe20000410000 */
[C---:B------:R-:W-:Y:S01]  /*28c0*/  FFMA.FTZ R142, R116.reuse, R147, R4 ;  /* 0x00000093748e7223 */ /* 0x040fe20000010004 */
[----:B------:R-:W-:Y:S01]  /*28d0*/  FFMA.FTZ R149, R116, R149, -R6 ;  /* 0x0000009574957223 */ /* 0x000fe20000010806 */
[-C--:B-1----:R-:W-:Y:S01]  /*28e0*/  FFMA.FTZ R145, R138, R141.reuse, -R145 ;  /* 0x0000008d8a917223 */ /* 0x082fe20000010891 */
[----:B------:R-:W-:Y:S01]  /*28f0*/  FFMA.FTZ R143, R136, R141, R143 ;  /* 0x0000008d888f7223 */ /* 0x000fe2000001008f */
[----:B------:R-:W-:Y:S01]  /*2900*/  FADD.FTZ R141, R113, R142 ;  /* 0x0000008e718d7221 */ /* 0x000fe20000010000 */
[----:B------:R-:W-:Y:S01]  /*2910*/  FFMA.FTZ R139, R116, R139, R151 ;  /* 0x0000008b748b7223 */ /* 0x000fe20000010097 */
[-C--:B--2---:R-:W-:Y:S01]  /*2920*/  FMUL.FTZ R4, R136, R7.reuse ;  /* 0x0000000788047220 */ /* 0x084fe20000410000 */
[----:B------:R-:W-:Y:S01]  /*2930*/  FMUL.FTZ R7, R138, R7 ;  /* 0x000000078a077220 */ /* 0x000fe20000410000 */
[----:B------:R-:W-:Y:S01]  /*2940*/  @P1 FADD.FTZ R134, R134, R145 ;  /* 0x0000009186861221 */ /* 0x000fe20000010000 */
[----:B------:R-:W-:Y:S01]  /*2950*/  @P1 FADD.FTZ R132, R132, R143 ;  /* 0x0000008f84841221 */ /* 0x000fe20000010000 */
[-C--:B---3--:R-:W-:Y:S01]  /*2960*/  @P1 FFMA.FTZ R138, R138, R5.reuse, -R4 ;  /* 0x000000058a8a1223 */ /* 0x088fe20000010804 */
[----:B------:R-:W-:Y:S01]  /*2970*/  @P1 FFMA.FTZ R136, R136, R5, R7 ;  /* 0x0000000588881223 */ /* 0x000fe20000010007 */
[----:B------:R-:W-:Y:S01]  /*2980*/  FADD.FTZ R142, R118, R149 ;  /* 0x00000095768e7221 */ /* 0x000fe20000010000 */
[----:B------:R0:W1:Y:S01]  /*2990*/  SHFL.DOWN PT, R147, R139, 0x1, 0x1f ;  /* 0x08201f008b937f89 */ /* 0x00006200000e0000 */
[----:B------:R-:W-:Y:S01]  /*29a0*/  HFMA2 R4, -RZ, RZ, 1.875, 0 ;  /* 0x3f800000ff047431 */ /* 0x000fe200000001ff */
[----:B------:R-:W-:-:S02]  /*29b0*/  ISETP.GT.U32.AND P1, PT, R124, 0x1d, PT ;  /* 0x0000001d7c00780c */ /* 0x000fc40003f24070 */
[----:B------:R-:W-:Y:S01]  /*29c0*/  CS2R R6, SRZ ;  /* 0x0000000000067805 */ /* 0x000fe2000001ff00 */
[----:B------:R0:W2:Y:S01]  /*29d0*/  SHFL.DOWN PT, R143, R140, 0x1, 0x1f ;  /* 0x08201f008c8f7f89 */ /* 0x0000a200000e0000 */
[----:B------:R-:W-:-:S03]  /*29e0*/  MOV R5, RZ ;  /* 0x000000ff00057202 */ /* 0x000fc60000000f00 */
[----:B------:R0:W3:Y:S04]  /*29f0*/  SHFL.DOWN PT, R148, R141, 0x1, 0x1f ;  /* 0x08201f008d947f89 */ /* 0x0000e800000e0000 */
        /* <DEDUP_REMOVED lines=18> */
.L_x_18338:
[----:B------:R-:W-:Y:S05]  /*2b20*/  BSYNC.RECONVERGENT B0 ;  /* 0x0000000000007941 */ /* 0x000fea0003800200 */
.L_x_18337:
        /* <DEDUP_REMOVED lines=17> */
.L_x_18340:
[----:B------:R-:W-:Y:S05]  /*2c40*/  BSYNC.RECONVERGENT B0 ;  /* 0x0000000000007941 */ /* 0x000fea0003800200 */
.L_x_18339:
        /* <DEDUP_REMOVED lines=16> */
.L_x_18342:
[----:B------:R-:W-:Y:S05]  /*2d50*/  BSYNC.RECONVERGENT B0 ;  /* 0x0000000000007941 */ /* 0x000fea0003800200 */
.L_x_18341:
        /* <DEDUP_REMOVED lines=16> */
.L_x_18344:
[----:B------:R-:W-:Y:S05]  /*2e60*/  BSYNC.RECONVERGENT B0 ;  /* 0x0000000000007941 */ /* 0x000fea0003800200 */
.L_x_18343:
        /* <DEDUP_REMOVED lines=16> */
.L_x_18346:
[----:B------:R-:W-:Y:S05]  /*2f70*/  BSYNC.RECONVERGENT B0 ;  /* 0x0000000000007941 */ /* 0x000fea0003800200 */
.L_x_18345:
[----:B------:R-:W-:Y:S01]  /*2f80*/  SHFL.DOWN PT, R146, R139, 0x1, 0x1f ;  /* 0x08201f008b927f89 */ /* 0x000fe200000e0000 */
[----:B------:R-:W-:Y:S01]  /*2f90*/  ISETP.NE.AND P2, PT, R92, RZ, PT ;  /* 0x000000ff5c00720c */ /* 0x000fe20003f45270 */
[-C--:B0-----:R-:W-:Y:S01]  /*2fa0*/  FMUL.FTZ R145, R136, R35.reuse ;  /* 0x0000002388917220 */ /* 0x081fe20000410000 */
[----:B--2---:R-:W-:Y:S01]  /*2fb0*/  FMUL.FTZ R147, R138, R35 ;  /* 0x000000238a937220 */ /* 0x004fe20000410000 */
[----:B-1----:R-:W0:Y:S01]  /*2fc0*/  SHFL.IDX PT, R143, R7, RZ, 0x1f ;  /* 0x00001fff078f7589 */ /* 0x002e2200000e0000 */
[----:B------:R-:W-:Y:S01]  /*2fd0*/  ISETP.NE.AND P1, PT, R92, 0x1f, PT ;  /* 0x0000001f5c00780c */ /* 0x000fe20003f25270 */
[-C--:B----4-:R-:W-:Y:S01]  /*2fe0*/  FFMA.FTZ R145, R138, R34.reuse, -R145 ;  /* 0x000000228a917223 */ /* 0x090fe20000010891 */
[----:B------:R-:W-:Y:S01]  /*2ff0*/  FFMA.FTZ R147, R136, R34, R147 ;  /* 0x0000002288937223 */ /* 0x000fe20000010093 */
[----:B------:R-:W1:Y:S01]  /*3000*/  SHFL.DOWN PT, R148, R140, 0x1, 0x1f ;  /* 0x08201f008c947f89 */ /* 0x000e6200000e0000 */
[----:B------:R-:W-:Y:S03]  /*3010*/  BSSY.RECONVERGENT B0, `(.L_x_18347) ;  /* 0x0000095000007945 */ /* 0x000fe60003800200 */
[----:B------:R-:W2:Y:S02]  /*3020*/  SHFL.IDX PT, R144, R6, RZ, 0x1f ;  /* 0x00001fff06907589 */ /* 0x000ea400000e0000 */
[----:B------:R-:W-:Y:S01]  /*3030*/  @P2 FADD.FTZ R34, R134, R145 ;  /* 0x0000009186222221 */ /* 0x000fe20000010000 */
[----:B------:R-:W-:Y:S01]  /*3040*/  @P2 FADD.FTZ R35, R132, R147 ;  /* 0x0000009384232221 */ /* 0x000fe20000010000 */
[----:B------:R-:W4:Y:S01]  /*3050*/  SHFL.DOWN PT, R138, R142, 0x1, 0x1f ;  /* 0x08201f008e8a7f89 */ /* 0x000f2200000e0000 */
        /* <DEDUP_REMOVED lines=10> */
[----:B------:R-:W0:Y:S02]  /*3100*/  SHFL.IDX PT, R139, R139, RZ, 0x1f ;  /* 0x00001fff8b8b7589 */ /* 0x000e2400000e0000 */
[----:B------:R-:W-:Y:S01]  /*3110*/  FMUL.FTZ R34, R114, R127 ;  /* 0x0000007f72227220 */ /* 0x000fe20000410000 */
[C---:B-1----:R-:W-:Y:S01]  /*3120*/  @P1 FMUL.FTZ R35, R148.reuse, R143 ;  /* 0x0000008f94231220 */ /* 0x042fe20000410000 */
[----:B------:R-:W1:Y:S01]  /*3130*/  SHFL.IDX PT, R141, R141, RZ, 0x1f ;  /* 0x00001fff8d8d7589 */ /* 0x000e6200000e0000 */
[----:B--2---:R-:W-:-:S02]  /*3140*/  @P1 FFMA.FTZ R145, R148, R144, R145 ;  /* 0x0000009094911223 */ /* 0x004fc40000010091 */
[----:B------:R-:W-:Y:S01]  /*3150*/  @P1 FFMA.FTZ R2, R146, R144, -R35 ;  /* 0x0000009092021223 */ /* 0x000fe20000010823 */
[----:B------:R-:W-:Y:S01]  /*3160*/  FMUL.FTZ R35, R114, R3 ;  /* 0x0000000372237220 */ /* 0x000fe20000410000 */
[----:B------:R-:W2:Y:S01]  /*3170*/  SHFL.IDX PT, R142, R142, RZ, 0x1f ;  /* 0x00001fff8e8e7589 */ /* 0x000ea200000e0000 */
[----:B----4-:R-:W-:Y:S01]  /*3180*/  @P1 FADD.FTZ R143, R138, R145 ;  /* 0x000000918a8f1221 */ /* 0x010fe20000010000 */
[----:B-----5:R-:W-:Y:S01]  /*3190*/  @P1 FADD.FTZ R144, R149, R2 ;  /* 0x0000000295901221 */ /* 0x020fe20000010000 */
        /* <DEDUP_REMOVED lines=9> */
[----:B------:R-:W-:Y:S01]  /*3230*/  FMUL.FTZ R2, R115, R130 ;  /* 0x0000008273027220 */ /* 0x000fe20000410000 */
[----:B------:R-:W-:Y:S01]  /*3240*/  FADD.FTZ R129, R129, R144 ;  /* 0x0000009081817221 */ /* 0x000fe20000010000 */
[----:B------:R-:W-:Y:S01]  /*3250*/  FADD.FTZ R131, R131, R32 ;  /* 0x0000002083837221 */ /* 0x000fe20000010000 */
[----:B------:R-:W-:Y:S02]  /*3260*/  IMAD R33, R27, UR4, R35 ;  /* 0x000000041b217c24 */ /* 0x000fe4000f8e0223 */
[-C--:B------:R-:W-:Y:S01]  /*3270*/  FFMA.FTZ R35, R117, R128.reuse, -R2 ;  /* 0x0000008075237223 */ /* 0x080fe20000010802 */
[C---:B------:R-:W-:Y:S01]  /*3280*/  FMUL.FTZ R132, R112.reuse, R129 ;  /* 0x0000008170847220 */ /* 0x040fe20000410000 */
[----:B------:R-:W-:Y:S01]  /*3290*/  FMUL.FTZ R137, R112, R131 ;  /* 0x0000008370897220 */ /* 0x000fe20000410000 */
[----:B------:R-:W-:Y:S01]  /*32a0*/  LEA R32, P1, R34, R101, 0x2 ;  /* 0x0000006522207211 */ /* 0x000fe200078210ff */
[----:B------:R-:W-:Y:S01]  /*32b0*/  FFMA.FTZ R135, R62, R135, R35 ;  /* 0x000000873e877223 */ /* 0x000fe20000010023 */
[C---:B------:R-:W-:Y:S01]  /*32c0*/  FFMA.FTZ R2, R110.reuse, R131, -R132 ;  /* 0x000000836e027223 */ /* 0x040fe20000010884 */
[----:B------:R-:W-:Y:S01]  /*32d0*/  FFMA.FTZ R137, R110, R129, R137 ;  /* 0x000000816e897223 */ /* 0x000fe20000010089 */
[----:B------:R-:W-:Y:S01]  /*32e0*/  LEA.HI.X R33, R34, R99, R33, 0x2, P1 ;  /* 0x0000006322217211 */ /* 0x000fe200008f1421 */
[----:B------:R-:W-:Y:S01]  /*32f0*/  FMUL.FTZ R34, R115, R128 ;  /* 0x0000008073227220 */ /* 0x000fe20000410000 */
[----:B------:R-:W-:Y:S01]  /*3300*/  FADD.FTZ R2, R125, R2 ;  /* 0x000000027d027221 */ /* 0x000fe20000010000 */
[----:B------:R-:W-:-:S02]  /*3310*/  FADD.FTZ R126, R126, R137 ;  /* 0x000000897e7e7221 */ /* 0x000fc40000010000 */
[----:B------:R-:W-:Y:S01]  /*3320*/  FFMA.FTZ R35, R117, R130, R34 ;  /* 0x0000008275237223 */ /* 0x000fe20000010022 */
[C---:B------:R-:W-:Y:S01]  /*3330*/  FMUL.FTZ R132, R115.reuse, R2 ;  /* 0x0000000273847220 */ /* 0x040fe20000410000 */
[-C--:B------:R-:W-:Y:S01]  /*3340*/  FMUL.FTZ R115, R115, R126.reuse ;  /* 0x0000007e73737220 */ /* 0x080fe20000410000 */
[----:B---3--:R-:W-:Y:S01]  /*3350*/  FMUL.FTZ R34, R140, R7 ;  /* 0x000000078c227220 */ /* 0x008fe20000410000 */
[----:B------:R-:W-:Y:S01]  /*3360*/  FFMA.FTZ R133, R62, R133, R35 ;  /* 0x000000853e857223 */ /* 0x000fe20000010023 */
[C---:B------:R-:W-:Y:S01]  /*3370*/  FFMA.FTZ R35, R117.reuse, R126, R132 ;  /* 0x0000007e75237223 */ /* 0x040fe20000010084 */
[----:B------:R-:W-:Y:S01]  /*3380*/  FFMA.FTZ R115, R117, R2, -R115 ;  /* 0x0000000275737223 */ /* 0x000fe20000010873 */
[CC--:B0-----:R-:W-:Y:S01]  /*3390*/  FFMA.FTZ R34, R139.reuse, R6.reuse, -R34 ;  /* 0x000000068b227223 */ /* 0x0c1fe20000010822 */
[C---:B------:R-:W-:Y:S01]  /*33a0*/  FMUL.FTZ R132, R140.reuse, R6 ;  /* 0x000000068c847220 */ /* 0x040fe20000410000 */
[----:B------:R-:W-:Y:S01]  /*33b0*/  FMUL.FTZ R6, R140, R5 ;  /* 0x000000058c067220 */ /* 0x000fe20000410000 */
[----:B------:R-:W-:Y:S01]  /*33c0*/  FADD.FTZ R115, R122, R115 ;  /* 0x000000737a737221 */ /* 0x000fe20000010000 */
[----:B------:R-:W-:Y:S01]  /*33d0*/  FADD.FTZ R35, R120, R35 ;  /* 0x0000002378237221 */ /* 0x000fe20000010000 */
[-C--:B------:R-:W-:Y:S01]  /*33e0*/  FMUL.FTZ R140, R140, R4.reuse ;  /* 0x000000048c8c7220 */ /* 0x080fe20000410000 */
[C---:B------:R-:W-:Y:S01]  /*33f0*/  FFMA.FTZ R4, R139.reuse, R4, -R6 ;  /* 0x000000048b047223 */ /* 0x040fe20000010806 */
[C---:B------:R-:W-:Y:S01]  /*3400*/  FMUL.FTZ R117, R114.reuse, R115 ;  /* 0x0000007372757220 */ /* 0x040fe20000410000 */
[----:B------:R-:W-:Y:S01]  /*3410*/  FMUL.FTZ R6, R114, R35 ;  /* 0x0000002372067220 */ /* 0x000fe20000410000 */
[C---:B------:R-:W-:Y:S01]  /*3420*/  FFMA.FTZ R5, R139.reuse, R5, R140 ;  /* 0x000000058b057223 */ /* 0x040fe2000001008c */
[----:B------:R-:W-:Y:S01]  /*3430*/  FFMA.FTZ R139, R139, R7, R132 ;  /* 0x000000078b8b7223 */ /* 0x000fe20000010084 */
[C---:B------:R-:W-:Y:S01]  /*3440*/  FFMA.FTZ R114, R116.reuse, R35, R117 ;  /* 0x0000002374727223 */ /* 0x040fe20000010075 */
[----:B------:R-:W-:Y:S01]  /*3450*/  FFMA.FTZ R125, R116, R115, -R6 ;  /* 0x00000073747d7223 */ /* 0x000fe20000010806 */
[----:B------:R-:W-:Y:S01]  /*3460*/  P2R R7, PR, RZ, 0x4 ;  /* 0x00000004ff077803 */ /* 0x000fe20000000000 */
[C---:B------:R-:W-:Y:S01]  /*3470*/  FMUL.FTZ R7, R112.reuse, R133 ;  /* 0x0000008570077220 */ /* 0x040fe20000410000 */
[-C--:B------:R-:W-:Y:S01]  /*3480*/  FMUL.FTZ R112, R112, R135.reuse ;  /* 0x0000008770707220 */ /* 0x080fe20000410000 */
[----:B------:R-:W-:Y:S01]  /*3490*/  FADD.FTZ R113, R113, R114 ;  /* 0x0000007271717221 */ /* 0x000fe20000010000 */
[----:B------:R-:W-:Y:S01]  /*34a0*/  FADD.FTZ R118, R118, R125 ;  /* 0x0000007d76767221 */ /* 0x000fe20000010000 */
[----:B-1----:R-:W-:Y:S01]  /*34b0*/  FADD.FTZ R6, R141, R34 ;  /* 0x000000228d067221 */ /* 0x002fe20000010000 */
[C---:B------:R-:W-:Y:S01]  /*34c0*/  FFMA.FTZ R117, R110.reuse, R135, -R7 ;  /* 0x000000876e757223 */ /* 0x040fe20000010807 */
[----:B------:R-:W-:Y:S01]  /*34d0*/  FFMA.FTZ R137, R110, R133, R112 ;  /* 0x000000856e897223 */ /* 0x000fe20000010070 */
[----:B------:R-:W-:Y:S01]  /*34e0*/  FMUL.FTZ R34, R54, R113 ;  /* 0x0000007136227220 */ /* 0x000fe20000410000 */
[----:B--2---:R-:W-:Y:S01]  /*34f0*/  FADD.FTZ R7, R142, R139 ;  /* 0x0000008b8e077221 */ /* 0x004fe20000010000 */
[----:B------:R-:W-:Y:S01]  /*3500*/  FMUL.FTZ R110, R54, R118 ;  /* 0x00000076366e7220 */ /* 0x000fe20000410000 */
[----:B------:R-:W-:Y:S01]  /*3510*/  FFMA.FTZ R121, R56, R121, R117 ;  /* 0x0000007938797223 */ /* 0x000fe20000010075 */
[C---:B------:R-:W-:Y:S01]  /*3520*/  FMUL.FTZ R125, R63.reuse, R34 ;  /* 0x000000223f7d7220 */ /* 0x040fe20000410000 */
[C---:B------:R-:W-:Y:S01]  /*3530*/  FMUL.FTZ R139, R52.reuse, R35 ;  /* 0x00000023348b7220 */ /* 0x040fe20000410000 */
[----:B------:R-:W-:Y:S01]  /*3540*/  FMUL.FTZ R112, R63, R110 ;  /* 0x0000006e3f707220 */ /* 0x000fe20000410000 */
[----:B------:R0:W-:Y:S01]  /*3550*/  @!P2 STS.128 [UR7+0x1b80], R4 ;  /* 0x001b8004ff00a988 */ /* 0x0001e20008000c07 */
[----:B------:R-:W-:Y:S01]  /*3560*/  FMUL.FTZ R141, R52, R115 ;  /* 0x00000073348d7220 */ /* 0x000fe20000410000 */
[----:B------:R-:W-:Y:S01]  /*3570*/  FMUL.FTZ R120, R55, R126 ;  /* 0x0000007e37787220 */ /* 0x000fe20000410000 */
[----:B------:R-:W-:Y:S01]  /*3580*/  FMUL.FTZ R117, R53, R129 ;  /* 0x0000008135757220 */ /* 0x000fe20000410000 */
[----:B------:R-:W-:Y:S01]  /*3590*/  STS [R68+0x210], R125 ;  /* 0x0002107d44007388 */ /* 0x000fe20000000800 */
[C---:B------:R-:W-:Y:S01]  /*35a0*/  FMUL.FTZ R114, R57.reuse, R139 ;  /* 0x0000008b39727220 */ /* 0x040fe20000410000 */
[----:B------:R-:W-:Y:S01]  /*35b0*/  FMUL.FTZ R116, R57, R141 ;  /* 0x0000008d39747220 */ /* 0x000fe20000410000 */
[----:B------:R-:W-:Y:S01]  /*35c0*/  FMUL.FTZ R122, R62, R120 ;  /* 0x000000783e7a7220 */ /* 0x000fe20000410000 */
[----:B------:R1:W-:Y:S01]  /*35d0*/  STS [R67+0x4], R112 ;  /* 0x0000047043007388 */ /* 0x0003e20000000800 */
[C---:B------:R-:W-:Y:S01]  /*35e0*/  FMUL.FTZ R134, R56.reuse, R117 ;  /* 0x0000007538867220 */ /* 0x040fe20000410000 */
[----:B------:R-:W-:-:S02]  /*35f0*/  FFMA.FTZ R119, R56, R119, R137 ;  /* 0x0000007738777223 */ /* 0x000fc40000010089 */
[----:B------:R2:W-:Y:S01]  /*3600*/  STS [R67+0x8], R114 ;  /* 0x0000087243007388 */ /* 0x0005e20000000800 */
[----:B0-----:R-:W-:Y:S01]  /*3610*/  FMUL.FTZ R6, R55, R2 ;  /* 0x0000000237067220 */ /* 0x001fe20000410000 */
[----:B------:R-:W-:Y:S02]  /*3620*/  FMUL.FTZ R5, R53, R131 ;  /* 0x0000008335057220 */ /* 0x000fe40000410000 */
[----:B------:R-:W-:Y:S01]  /*3630*/  STS [R67+0xc], R116 ;  /* 0x00000c7443007388 */ /* 0x000fe20000000800 */
[----:B------:R-:W-:Y:S01]  /*3640*/  FFMA.FTZ R4, R0, R127, RZ ;  /* 0x0000007f00047223 */ /* 0x000fe200000100ff */
[----:B------:R-:W-:Y:S01]  /*3650*/  FMUL.FTZ R132, R62, R6 ;  /* 0x000000063e847220 */ /* 0x000fe20000410000 */
[----:B-1----:R-:W-:Y:S01]  /*3660*/  FMUL.FTZ R112, R56, R5 ;  /* 0x0000000538707220 */ /* 0x002fe20000410000 */
[----:B------:R-:W-:Y:S01]  /*3670*/  STS [R67+0x10], R122 ;  /* 0x0000107a43007388 */ /* 0x000fe20000000800 */
[----:B------:R-:W-:Y:S01]  /*3680*/  FFMA.FTZ R7, R0, -R3, RZ ;  /* 0x8000000300077223 */ /* 0x000fe200000100ff */
[C---:B------:R-:W-:Y:S01]  /*3690*/  FFMA.FTZ R125, R47.reuse, R128, R4 ;  /* 0x000000802f7d7223 */ /* 0x040fe20000010004 */
[C---:B------:R-:W-:Y:S01]  /*36a0*/  FFMA.FTZ R128, R40.reuse, -R109, R128 ;  /* 0x8000006d28807223 */ /* 0x040fe20000010080 */
[----:B------:R-:W-:Y:S01]  /*36b0*/  STS [R67+0x14], R132 ;  /* 0x0000148443007388 */ /* 0x000fe20000000800 */
[----:B------:R-:W-:Y:S01]  /*36c0*/  FFMA.FTZ R4, R47, -R130, R7 ;  /* 0x800000822f047223 */ /* 0x000fe20000010007 */
[----:B------:R-:W-:Y:S01]  /*36d0*/  FFMA.FTZ R130, -R40, R111, R130 ;  /* 0x0000006f28827223 */ /* 0x000fe20000010182 */
[C---:B------:R-:W-:Y:S01]  /*36e0*/  FFMA.FTZ R125, R46.reuse, R135, R125 ;  /* 0x000000872e7d7223 */ /* 0x040fe2000001007d */
[----:B------:R-:W-:Y:S01]  /*36f0*/  STS [R67+0x18], R134 ;  /* 0x0000188643007388 */ /* 0x000fe20000000800 */
[----:B------:R-:W-:Y:S01]  /*3700*/  FFMA.FTZ R7, R46, -R133, R4 ;  /* 0x800000852e077223 */ /* 0x000fe20000010004 */
[C---:B------:R-:W-:Y:S01]  /*3710*/  FFMA.FTZ R133, -R39.reuse, R106, R133 ;  /* 0x0000006a27857223 */ /* 0x040fe20000010185 */
[----:B------:R-:W-:Y:S01]  /*3720*/  FFMA.FTZ R135, R39, -R102, R135 ;  /* 0x8000006627877223 */ /* 0x000fe20000010087 */
[----:B------:R0:W-:Y:S01]  /*3730*/  STS [R67+0x1c], R112 ;  /* 0x00001c7043007388 */ /* 0x0001e20000000800 */
[----:B------:R-:W-:Y:S01]  /*3740*/  FMUL.FTZ R137, R130, R141 ;  /* 0x0000008d82897220 */ /* 0x000fe20000410000 */
[C---:B------:R-:W-:Y:S01]  /*3750*/  FMUL.FTZ R143, R133.reuse, R120 ;  /* 0x00000078858f7220 */ /* 0x040fe20000410000 */
[----:B------:R-:W-:Y:S01]  /*3760*/  FMUL.FTZ R4, R133, R6 ;  /* 0x0000000685047220 */ /* 0x000fe20000410000 */
[----:B------:R-:W-:Y:S01]  /*3770*/  BAR.SYNC.DEFER_BLOCKING 0x0 ;  /* 0x0000000000007b1d */ /* 0x000fe20000010000 */
[----:B------:R-:W-:Y:S01]  /*3780*/  FFMA.FTZ R3, -R42, R107, R3 ;  /* 0x0000006b2a037223 */ /* 0x000fe20000010103 */
[----:B--2---:R-:W-:Y:S01]  /*3790*/  LEA R114, R45, -R36, 0x1 ;  /* 0x800000242d727211 */ /* 0x004fe200078e08ff */
[C---:B------:R-:W-:Y:S01]  /*37a0*/  FFMA.FTZ R147, R135.reuse, R6, -R143 ;  /* 0x0000000687937223 */ /* 0x040fe2000001088f */
[----:B------:R-:W-:Y:S01]  /*37b0*/  FFMA.FTZ R145, R135, R120, R4 ;  /* 0x0000007887917223 */ /* 0x000fe20000010004 */
[----:B------:R-:W-:Y:S01]  /*37c0*/  FFMA.FTZ R143, R128, R139, R137 ;  /* 0x0000008b808f7223 */ /* 0x000fe20000010089 */
[----:B------:R-:W-:Y:S01]  /*37d0*/  FFMA.FTZ R127, R42, -R105, R127 ;  /* 0x800000692a7f7223 */ /* 0x000fe2000001007f */
[C---:B------:R-:W-:Y:S01]  /*37e0*/  FMUL.FTZ R4, R3.reuse, R110 ;  /* 0x0000006e03047220 */ /* 0x040fe20000410000 */
[-C--:B------:R-:W-:Y:S01]  /*37f0*/  FMUL.FTZ R137, R3, R34.reuse ;  /* 0x0000002203897220 */ /* 0x080fe20000410000 */
[----:B------:R-:W-:Y:S01]  /*3800*/  ISETP.GE.AND P1, PT, R114, 0x1, PT ;  /* 0x000000017200780c */ /* 0x000fe20003f26270 */
[----:B------:R-:W-:Y:S01]  /*3810*/  FMUL.FTZ R139, R130, R139 ;  /* 0x0000008b828b7220 */ /* 0x000fe20000410000 */
[C---:B------:R-:W-:Y:S01]  /*3820*/  FFMA.FTZ R4, R127.reuse, R34, R4 ;  /* 0x000000227f047223 */ /* 0x040fe20000010004 */
[----:B------:R-:W-:Y:S01]  /*3830*/  FFMA.FTZ R137, R127, R110, -R137 ;  /* 0x0000006e7f897223 */ /* 0x000fe20000010889 */
[----:B------:R-:W-:Y:S01]  /*3840*/  FFMA.FTZ R110, -R38, R108, R119 ;  /* 0x0000006c266e7223 */ /* 0x000fe20000010177 */
[----:B------:R-:W-:Y:S01]  /*3850*/  FFMA.FTZ R6, R128, R141, -R139 ;  /* 0x0000008d80067223 */ /* 0x000fe2000001088b */
[----:B------:R-:W-:Y:S01]  /*3860*/  FADD.FTZ R4, RZ, R4 ;  /* 0x00000004ff047221 */ /* 0x000fe20000010000 */
[----:B------:R-:W-:Y:S01]  /*3870*/  FADD.FTZ R137, RZ, R137 ;  /* 0x00000089ff897221 */ /* 0x000fe20000010000 */
[----:B------:R-:W-:Y:S01]  /*3880*/  FFMA.FTZ R34, R38, -R104, R121 ;  /* 0x8000006826227223 */ /* 0x000fe20000010079 */
[C---:B------:R-:W-:Y:S01]  /*3890*/  FMUL.FTZ R139, R110.reuse, R5 ;  /* 0x000000056e8b7220 */ /* 0x040fe20000410000 */
[-C--:B0-----:R-:W-:Y:S01]  /*38a0*/  FMUL.FTZ R112, R110, R117.reuse ;  /* 0x000000756e707220 */ /* 0x081fe20000410000 */
[----:B------:R-:W-:Y:S01]  /*38b0*/  FADD.FTZ R4, R4, R143 ;  /* 0x0000008f04047221 */ /* 0x000fe20000010000 */
[----:B------:R-:W-:Y:S01]  /*38c0*/  FADD.FTZ R6, R137, R6 ;  /* 0x0000000689067221 */ /* 0x000fe20000010000 */
[----:B------:R-:W-:Y:S01]  /*38d0*/  ISETP.GE.AND P2, PT, R114, 0x21, PT ;  /* 0x000000217200780c */ /* 0x000fe20003f46270 */
[C---:B------:R-:W-:Y:S01]  /*38e0*/  FFMA.FTZ R139, R34.reuse, R117, R139 ;  /* 0x00000075228b7223 */ /* 0x040fe2000001008b */
[----:B------:R0:W1:Y:S01]  /*38f0*/  LDS R149, [R76+0x290] ;  /* 0x000290004c957984 */ /* 0x0000620000000800 */
[----:B------:R-:W-:Y:S01]  /*3900*/  FFMA.FTZ R112, R34, R5, -R112 ;  /* 0x0000000522707223 */ /* 0x000fe20000010870 */
[----:B------:R-:W-:Y:S01]  /*3910*/  FADD.FTZ R4, R4, R145 ;  /* 0x0000009104047221 */ /* 0x000fe20000010000 */
[----:B------:R-:W-:Y:S01]  /*3920*/  FADD.FTZ R147, R6, R147 ;  /* 0x0000009306937221 */ /* 0x000fe20000010000 */
[----:B------:R-:W-:Y:S07]  /*3930*/  @!P1 BRA `(.L_x_18348) ;  /* 0x0000000000089947 */ /* 0x000fee0003800000 */
[----:B------:R-:W2:Y:S04]  /*3940*/  LDS R5, [R80+0x210] ;  /* 0x0002100050057984 */ /* 0x000ea80000000800 */
[----:B--2---:R2:W-:Y:S02]  /*3950*/  REDG.E.ADD.F32.FTZ.RN.STRONG.GPU desc[UR16][R32.64], R5 ;  /* 0x00000005200079a6 */ /* 0x0045e4000c12f310 */
.L_x_18348:
[----:B------:R-:W-:Y:S05]  /*3960*/  BSYNC.RECONVERGENT B0 ;  /* 0x0000000000007941 */ /* 0x000fea0003800200 */
.L_x_18347:
[----:B------:R-:W-:Y:S04]  /*3970*/  BSSY.RECONVERGENT B0, `(.L_x_18349) ;  /* 0x0000003000007945 */ /* 0x000fe80003800200 */
[----:B------:R-:W-:Y:S05]  /*3980*/  @!P2 BRA `(.L_x_18350) ;  /* 0x000000000004a947 */ /* 0x000fea0003800000 */
[----:B-1----:R3:W-:Y:S02]  /*3990*/  REDG.E.ADD.F32.FTZ.RN.STRONG.GPU desc[UR16][R32.64+0x80], R149 ;  /* 0x00008095200079a6 */ /* 0x0027e4000c12f310 */
.L_x_18350:
[----:B------:R-:W-:Y:S05]  /*39a0*/  BSYNC.RECONVERGENT B0 ;  /* 0x0000000000007941 */ /* 0x000fea0003800200 */
.L_x_18349:
        /* <DEDUP_REMOVED lines=10> */
.L_x_18352:
[----:B------:R-:W-:Y:S05]  /*3a50*/  BSYNC.RECONVERGENT B0 ;  /* 0x0000000000007941 */ /* 0x000fea0003800200 */
.L_x_18351:
[----:B--2-4-:R2:W4:Y:S01]  /*3a60*/  LDS R5, [R74+0x390] ;  /* 0x000390004a057984 */ /* 0x0145220000000800 */
[----:B------:R-:W-:Y:S04]  /*3a70*/  BSSY.RECONVERGENT B0, `(.L_x_18353) ;  /* 0x0000003000007945 */ /* 0x000fe80003800200 */
[----:B------:R-:W-:Y:S05]  /*3a80*/  @!P1 BRA `(.L_x_18354) ;  /* 0x0000000000049947 */ /* 0x000fea0003800000 */
[----:B----4-:R4:W-:Y:S02]  /*3a90*/  REDG.E.ADD.F32.FTZ.RN.STRONG.GPU desc[UR16][R32.64+0x180], R5 ;  /* 0x00018005200079a6 */ /* 0x0109e4000c12f310 */
.L_x_18354:
[----:B------:R-:W-:Y:S05]  /*3aa0*/  BSYNC.RECONVERGENT B0 ;  /* 0x0000000000007941 */ /* 0x000fea0003800200 */
.L_x_18353:
[----:B----4-:R4:W0:Y:S01]  /*3ab0*/  LDS R5, [R73+0x410] ;  /* 0x0004100049057984 */ /* 0x0108220000000800 */
[----:B------:R-:W-:Y:S04]  /*3ac0*/  BSSY.RECONVERGENT B0, `(.L_x_18355) ;  /* 0x0000003000007945 */ /* 0x000fe80003800200 */
[----:B------:R-:W-:Y:S05]  /*3ad0*/  @!P2 BRA `(.L_x_18356) ;  /* 0x000000000004a947 */ /* 0x000fea0003800000 */
[----:B0-----:R0:W-:Y:S02]  /*3ae0*/  REDG.E.ADD.F32.FTZ.RN.STRONG.GPU desc[UR16][R32.64+0x200], R5 ;  /* 0x00020005200079a6 */ /* 0x0011e4000c12f310 */
.L_x_18356:
[----:B------:R-:W-:Y:S05]  /*3af0*/  BSYNC.RECONVERGENT B0 ;  /* 0x0000000000007941 */ /* 0x000fea0003800200 */
.L_x_18355:
[----:B0-----:R0:W0:Y:S01]  /*3b00*/  LDS R5, [R72+0x490] ;  /* 0x0004900048057984 */ /* 0x0010220000000800 */
[----:B------:R-:W-:Y:S04]  /*3b10*/  BSSY.RECONVERGENT B0, `(.L_x_18357) ;  /* 0x0000003000007945 */ /* 0x000fe80003800200 */
[----:B------:R-:W-:Y:S05]  /*3b20*/  @!P3 BRA `(.L_x_18358) ;  /* 0x000000000004b947 */ /* 0x000fea0003800000 */
[----:B0-----:R0:W-:Y:S02]  /*3b30*/  REDG.E.ADD.F32.FTZ.RN.STRONG.GPU desc[UR16][R32.64+0x280], R5 ;  /* 0x00028005200079a6 */ /* 0x0011e4000c12f310 */
.L_x_18358:
[----:B------:R-:W-:Y:S05]  /*3b40*/  BSYNC.RECONVERGENT B0 ;  /* 0x0000000000007941 */ /* 0x000fea0003800200 */
.L_x_18357:
[----:B0-----:R0:W0:Y:S01]  /*3b50*/  LDS R5, [R71+0x510] ;  /* 0x0005100047057984 */ /* 0x0010220000000800 */
[----:B------:R-:W-:Y:S04]  /*3b60*/  BSSY.RECONVERGENT B0, `(.L_x_18359) ;  /* 0x0000003000007945 */ /* 0x000fe80003800200 */
[----:B------:R-:W-:Y:S05]  /*3b70*/  @!P4 BRA `(.L_x_18360) ;  /* 0x000000000004c947 */ /* 0x000fea0003800000 */
[----:B0-----:R0:W-:Y:S02]  /*3b80*/  REDG.E.ADD.F32.FTZ.RN.STRONG.GPU desc[UR16][R32.64+0x300], R5 ;  /* 0x00030005200079a6 */ /* 0x0011e4000c12f310 */
.L_x_18360:
[----:B------:R-:W-:Y:S05]  /*3b90*/  BSYNC.RECONVERGENT B0 ;  /* 0x0000000000007941 */ /* 0x000fea0003800200 */
.L_x_18359:
[----:B------:R1:W1:Y:S01]  /*3ba0*/  LDS R117, [R70+0x590] ;  /* 0x0005900046757984 */ /* 0x0002620000000800 */
[----:B------:R-:W-:Y:S01]  /*3bb0*/  BSSY.RECONVERGENT B0, `(.L_x_18361) ;  /* 0x0000006000007945 */ /* 0x000fe20003800200 */
[----:B------:R-:W-:Y:S01]  /*3bc0*/  FFMA.FTZ R6, R44, R121, R125 ;  /* 0x000000792c067223 */ /* 0x000fe2000001007d */
[----:B------:R-:W-:Y:S01]  /*3bd0*/  FADD.FTZ R4, R4, R139 ;  /* 0x0000008b04047221 */ /* 0x000fe20000010000 */
[----:B0-----:R-:W-:Y:S01]  /*3be0*/  FADD.FTZ R5, R147, R112 ;  /* 0x0000007093057221 */ /* 0x001fe20000010000 */
[----:B------:R-:W-:Y:S06]  /*3bf0*/  @!P5 BRA `(.L_x_18362) ;  /* 0x000000000004d947 */ /* 0x000fec0003800000 */
[----:B-1----:R0:W-:Y:S02]  /*3c00*/  REDG.E.ADD.F32.FTZ.RN.STRONG.GPU desc[UR16][R32.64+0x380], R117 ;  /* 0x00038075200079a6 */ /* 0x0021e4000c12f310 */
.L_x_18362:
[----:B------:R-:W-:Y:S05]  /*3c10*/  BSYNC.RECONVERGENT B0 ;  /* 0x0000000000007941 */ /* 0x000fea0003800200 */
.L_x_18361:
[----:B------:R-:W-:Y:S01]  /*3c20*/  FFMA.FTZ R7, R44, -R119, R7 ;  /* 0x800000772c077223 */ /* 0x000fe20000010007 */
[----:B0--3--:R-:W0:Y:S01]  /*3c30*/  SHFL.DOWN PT, R33, R4, 0x1, 0x1f ;  /* 0x08201f0004217f89 */ /* 0x009e2200000e0000 */
[C---:B------:R-:W-:Y:S01]  /*3c40*/  ISETP.GT.AND P1, PT, R66.reuse, 0x1e, PT ;  /* 0x0000001e4200780c */ /* 0x040fe20003f24270 */
[----:B------:R-:W-:Y:S01]  /*3c50*/  BSSY.RECONVERGENT B0, `(.L_x_18363) ;  /* 0x0000045000007945 */ /* 0x000fe20003800200 */
[----:B------:R-:W-:Y:S01]  /*3c60*/  ISETP.GT.AND P2, PT, R66, 0xf, PT ;  /* 0x0000000f4200780c */ /* 0x000fe20003f44270 */
[----:B------:R-:W3:Y:S04]  /*3c70*/  SHFL.DOWN PT, R32, R5, 0x1, 0x1f ;  /* 0x08201f0005207f89 */ /* 0x000ee800000e0000 */
[----:B-1----:R-:W1:Y:S04]  /*3c80*/  SHFL.DOWN PT, R117, R6, 0x1, 0x1f ;  /* 0x08201f0006757f89 */ /* 0x002e6800000e0000 */
[----:B------:R-:W5:Y:S02]  /*3c90*/  SHFL.DOWN PT, R112, R7, 0x1, 0x1f ;  /* 0x08201f0007707f89 */ /* 0x000f6400000e0000 */
        /* <DEDUP_REMOVED lines=10> */
[----:B-1----:R-:W-:-:S04]  /*3d40*/  @!P1 FADD.FTZ R5, R5, R32 ;  /* 0x0000002005059221 */ /* 0x002fc80000010000 */
        /* <DEDUP_REMOVED lines=10> */
[----:B------:R-:W0:Y:S01]  /*3df0*/  SHFL.DOWN PT, R121, R4, 0x8, 0x1f ;  /* 0x09001f0004797f89 */ /* 0x000e2200000e0000 */
[----:B---3--:R-:W-:Y:S01]  /*3e00*/  @!P1 FADD.FTZ R6, R6, R117 ;  /* 0x0000007506069221 */ /* 0x008fe20000010000 */
[----:B------:R-:W-:Y:S02]  /*3e10*/  FMUL.FTZ R117, R31, R129 ;  /* 0x000000811f757220 */ /* 0x000fe40000410000 */
[----:B------:R-:W1:Y:S01]  /*3e20*/  SHFL.DOWN PT, R108, R5, 0x8, 0x1f ;  /* 0x09001f00056c7f89 */ /* 0x000e6200000e0000 */
[----:B-----5:R-:W-:Y:S01]  /*3e30*/  @!P1 FADD.FTZ R7, R7, R112 ;  /* 0x0000007007079221 */ /* 0x020fe20000010000 */
[-C--:B------:R-:W-:Y:S02]  /*3e40*/  FFMA.FTZ R117, R30, R131.reuse, -R117 ;  /* 0x000000831e757223 */ /* 0x080fe40000010875 */
[----:B------:R-:W3:Y:S01]  /*3e50*/  SHFL.DOWN PT, R125, R6, 0x8, 0x1f ;  /* 0x09001f00067d7f89 */ /* 0x000ee200000e0000 */
[C---:B------:R-:W-:Y:S01]  /*3e60*/  FMUL.FTZ R131, R31.reuse, R131 ;  /* 0x000000831f837220 */ /* 0x040fe20000410000 */
[----:B------:R-:W-:Y:S01]  /*3e70*/  ISETP.GT.AND P1, PT, R66, 0x17, PT ;  /* 0x000000174200780c */ /* 0x000fe20003f24270 */
[----:B------:R-:W-:Y:S01]  /*3e80*/  FMUL.FTZ R119, R110, R117 ;  /* 0x000000756e777220 */ /* 0x000fe20000410000 */
[----:B------:R-:W5:Y:S01]  /*3e90*/  SHFL.DOWN PT, R112, R7, 0x8, 0x1f ;  /* 0x09001f0007707f89 */ /* 0x000f6200000e0000 */
[-C--:B------:R-:W-:Y:S01]  /*3ea0*/  FFMA.FTZ R131, R30, R129.reuse, R131 ;  /* 0x000000811e837223 */ /* 0x080fe20000010083 */
[----:B------:R-:W-:Y:S01]  /*3eb0*/  FFMA.FTZ R129, R104, R129, R33 ;  /* 0x0000008168817223 */ /* 0x000fe20000010021 */
[----:B------:R-:W-:Y:S01]  /*3ec0*/  FMUL.FTZ R117, R31, R126 ;  /* 0x0000007e1f757220 */ /* 0x000fe20000410000 */
[-C--:B------:R-:W-:Y:S01]  /*3ed0*/  FMUL.FTZ R33, R106, R2.reuse ;  /* 0x000000026a217220 */ /* 0x080fe20000410000 */
[----:B------:R-:W-:Y:S01]  /*3ee0*/  FFMA.FTZ R119, R34, R131, R119 ;  /* 0x0000008322777223 */ /* 0x000fe20000010077 */
[-C--:B------:R-:W-:Y:S01]  /*3ef0*/  FFMA.FTZ R48, R53, R129.reuse, R48 ;  /* 0x0000008135307223 */ /* 0x080fe20000010030 */
[-C--:B------:R-:W-:Y:S01]  /*3f00*/  FFMA.FTZ R32, R30, R2.reuse, -R117 ;  /* 0x000000021e207223 */ /* 0x080fe20000010875 */
[C---:B------:R-:W-:Y:S01]  /*3f10*/  FMUL.FTZ R117, R31.reuse, R2 ;  /* 0x000000021f757220 */ /* 0x040fe20000410000 */
[----:B------:R-:W-:Y:S01]  /*3f20*/  FFMA.FTZ R129, R56, R129, R119 ;  /* 0x0000008138817223 */ /* 0x000fe20000010077 */
[----:B------:R-:W-:Y:S01]  /*3f30*/  FFMA.FTZ R119, R102, R126, R33 ;  /* 0x0000007e66777223 */ /* 0x000fe20000010021 */
[----:B------:R-:W-:Y:S01]  /*3f40*/  FMUL.FTZ R33, R31, R35 ;  /* 0x000000231f217220 */ /* 0x000fe20000410000 */
[----:B------:R-:W-:Y:S01]  /*3f50*/  FMUL.FTZ R32, R133, R32 ;  /* 0x0000002085207220 */ /* 0x000fe20000410000 */
[----:B------:R-:W-:Y:S01]  /*3f60*/  FFMA.FTZ R2, R30, R126, R117 ;  /* 0x0000007e1e027223 */ /* 0x000fe20000010075 */
[----:B0-----:R-:W-:Y:S01]  /*3f70*/  @!P1 FADD.FTZ R4, R4, R121 ;  /* 0x0000007904049221 */ /* 0x001fe20000010000 */
[----:B------:R-:W-:Y:S01]  /*3f80*/  FFMA.FTZ R33, R30, R115, -R33 ;  /* 0x000000731e217223 */ /* 0x000fe20000010821 */
[----:B-1----:R-:W-:Y:S01]  /*3f90*/  @!P1 FADD.FTZ R5, R5, R108 ;  /* 0x0000006c05059221 */ /* 0x002fe20000010000 */
[----:B------:R-:W-:Y:S01]  /*3fa0*/  FFMA.FTZ R135, R135, R2, R32 ;  /* 0x0000000287877223 */ /* 0x000fe20000010020 */
[----:B------:R-:W-:Y:S01]  /*3fb0*/  FADD.FTZ R58, R129, R58 ;  /* 0x0000003a813a7221 */ /* 0x000fe20000010000 */
[----:B------:R-:W-:Y:S01]  /*3fc0*/  FMUL.FTZ R117, R130, R33 ;  /* 0x0000002182757220 */ /* 0x000fe20000410000 */
[----:B---3--:R-:W-:Y:S01]  /*3fd0*/  @!P1 FADD.FTZ R6, R6, R125 ;  /* 0x0000007d06069221 */ /* 0x008fe20000010000 */
        /* <DEDUP_REMOVED lines=12> */
.L_x_18364:
[----:B------:R-:W-:Y:S05]  /*40a0*/  BSYNC.RECONVERGENT B0 ;  /* 0x0000000000007941 */ /* 0x000fea0003800200 */
.L_x_18363:
[C---:B-1----:R-:W-:Y:S01]  /*40b0*/  FMUL.FTZ R33, R31.reuse, R113 ;  /* 0x000000711f217220 */ /* 0x042fe20000410000 */
[CC--:B------:R-:W-:Y:S01]  /*40c0*/  FMUL.FTZ R102, R31.reuse, R115.reuse ;  /* 0x000000731f667220 */ /* 0x0c0fe20000410000 */
[-C--:B---3--:R-:W-:Y:S01]  /*40d0*/  FMUL.FTZ R2, R31, R118.reuse ;  /* 0x000000761f027220 */ /* 0x088fe20000410000 */
[----:B------:R-:W-:Y:S01]  /*40e0*/  BAR.SYNC.DEFER_BLOCKING 0x0 ;  /* 0x0000000000007b1d */ /* 0x000fe20000010000 */
[-C--:B0-----:R-:W-:Y:S01]  /*40f0*/  FFMA.FTZ R32, R30, R118.reuse, -R33 ;  /* 0x000000761e207223 */ /* 0x081fe20000010821 */
        /* <DEDUP_REMOVED lines=10> */
[-C--:B------:R-:W-:Y:S01]  /*41a0*/  FFMA.FTZ R30, R62, R119.reuse, R135 ;  /* 0x000000773e1e7223 */ /* 0x080fe20000010087 */
        /* <DEDUP_REMOVED lines=20> */
.L_x_18366:
[----:B------:R-:W-:Y:S05]  /*42f0*/  BSYNC.RECONVERGENT B0 ;  /* 0x0000000000007941 */ /* 0x000fea0003800200 */
.L_x_18365:
[----:B------:R-:W-:-:S04]  /*4300*/  UIADD3 UR4, UPT, UPT, UR4, 0x1, URZ ;  /* 0x0000000104047890 */ /* 0x000fc8000fffe0ff */
[----:B------:R-:W-:-:S09]  /*4310*/  UISETP.GE.AND UP0, UPT, UR4, UR9, UPT ;  /* 0x000000090400728c */ /* 0x000fd2000bf06270 */
[----:B------:R-:W-:Y:S05]  /*4320*/  BRA.U !UP0, `(.L_x_18367) ;  /* 0xffffffd5089c7547 */ /* 0x000fea000b83ffff */
.L_x_18333:
[----:B------:R-:W1:Y:S01]  /*4330*/  F2F.F16.F32 R2, R49 ;  /* 0x0000003100027304 */ /* 0x000e620000200800 */
        /* <DEDUP_REMOVED lines=11> */
[----:B-1----:R-:W-:Y:S01]  /*43f0*/  IMAD.WIDE.U32 R2, R2, 0x10000, RZ ;  /* 0x0001000002027825 */ /* 0x002fe200078e00ff */
[----:B0-----:R-:W0:Y:S01]  /*4400*/  F2F.F16.F32 R5, R48 ;  /* 0x0000003000057304 */ /* 0x001e220000200800 */
[----:B------:R-:W1:Y:S01]  /*4410*/  LDC.64 R24, c[0x0][0x550] ;  /* 0x00015400ff187b82 */ /* 0x000e620000000a00 */
[----:B------:R-:W-:-:S02]  /*4420*/  IADD3.X R87, PT, PT, R87, -0x1, RZ, P2, !PT ;  /* 0xffffffff57577810 */ /* 0x000fc400017fe4ff */
[----:B------:R-:W-:Y:S02]  /*4430*/  IADD3.X R89, PT, PT, R89, -0x1, RZ, P3, !PT ;  /* 0xffffffff59597810 */ /* 0x000fe40001ffe4ff */
[----:B------:R-:W-:Y:S02]  /*4440*/  IADD3.X R91, PT, PT, R91, -0x1, RZ, P4, !PT ;  /* 0xffffffff5b5b7810 */ /* 0x000fe400027fe4ff */
[----:B------:R-:W2:Y:S01]  /*4450*/  F2F.F16.F32 R51, R51 ;  /* 0x0000003300337304 */ /* 0x000ea20000200800 */
[----:B0-----:R-:W-:-:S07]  /*4460*/  PRMT R5, R50, 0x5410, R5 ;  /* 0x0000541032057816 */ /* 0x001fce0000000005 */
[----:B------:R-:W0:Y:S01]  /*4470*/  F2F.F16.F32 R0, R60 ;  /* 0x0000003c00007304 */ /* 0x000e220000200800 */
[----:B------:R-:W-:Y:S01]  /*4480*/  LOP3.LUT R7, R5, R3, RZ, 0xfc, !PT ;  /* 0x0000000305077212 */ /* 0x000fe200078efcff */
[----:B---3--:R-:W-:Y:S01]  /*4490*/  IMAD.WIDE.U32 R4, R22, UR18, R20 ;  /* 0x0000001216047c25 */ /* 0x008fe2000f8e0014 */
[----:B--2---:R-:W-:-:S05]  /*44a0*/  LOP3.LUT R6, R2, R51, RZ, 0xfc, !PT ;  /* 0x0000003302067212 */ /* 0x004fca00078efcff */
[----:B------:R-:W-:Y:S01]  /*44b0*/  F2F.F16.F32 R17, R59 ;  /* 0x0000003b00117304 */ /* 0x000fe20000200800 */
[----:B------:R-:W-:Y:S01]  /*44c0*/  IMAD R5, R23, UR18, R5 ;  /* 0x0000001217057c24 */ /* 0x000fe2000f8e0205 */
[----:B------:R5:W-:Y:S01]  /*44d0*/  STS.64 [R65], R6 ;  /* 0x0000000641007388 */ /* 0x000be20000000a00 */
[----:B------:R-:W-:-:S03]  /*44e0*/  NOP ;  /* 0x0000000000007918 */ /* 0x000fc60000000000 */
[----:B------:R-:W2:Y:S02]  /*44f0*/  LDS.64 R2, [R65] ;  /* 0x0000000041027984 */ /* 0x000ea40000000a00 */
[----:B------:R-:W3:Y:S01]  /*4500*/  F2F.F16.F32 R18, R58 ;  /* 0x0000003a00127304 */ /* 0x000ee20000200800 */
[----:B-----5:R-:W-:-:S07]  /*4510*/  IMAD.WIDE.U32 R6, R103, UR6, R4 ;  /* 0x0000000667067c25 */ /* 0x020fce000f8e0004 */
[----:B------:R5:W4:Y:S01]  /*4520*/  F2F.F16.F32 R23, R61 ;  /* 0x0000003d00177304 */ /* 0x000b220000200800 */
[----:B------:R-:W-:Y:S01]  /*4530*/  IMAD R7, R103, UR7, R7 ;  /* 0x0000000767077c24 */ /* 0x000fe2000f8e0207 */
[----:B-1----:R-:W-:Y:S01]  /*4540*/  LEA R16, P0, R6, R24, 0x1 ;  /* 0x0000001806107211 */ /* 0x002fe200078008ff */
[----:B0-----:R-:W-:Y:S01]  /*4550*/  IMAD.WIDE.U32 R4, R0, 0x10000, RZ ;  /* 0x0001000000047825 */ /* 0x001fe200078e00ff */
[----:B------:R-:W0:Y:S01]  /*4560*/  LDCU.64 UR6, c[0x0][0x520] ;  /* 0x0000a400ff0677ac */ /* 0x000e220008000a00 */
[----:B---3--:R-:W-:Y:S02]  /*4570*/  PRMT R19, R17, 0x5410, R18 ;  /* 0x0000541011137816 */ /* 0x008fe40000000012 */
[----:B------:R-:W-:Y:S01]  /*4580*/  LEA.HI.X R17, R6, R25, R7, 0x1, P0 ;  /* 0x0000001906117211 */ /* 0x000fe200000f0c07 */
[----:B-----5:R-:W-:Y:S01]  /*4590*/  FADD.FTZ R61, R94, R61 ;  /* 0x0000003d5e3d7221 */ /* 0x020fe20000010000 */
[----:B------:R-:W-:Y:S01]  /*45a0*/  LOP3.LUT R19, R19, R5, RZ, 0xfc, !PT ;  /* 0x0000000513137212 */ /* 0x000fe200078efcff */
[----:B------:R-:W1:Y:S02]  /*45b0*/  LDC.64 R24, c[0x0][0x560] ;  /* 0x00015800ff187b82 */ /* 0x000e640000000a00 */
[----:B------:R-:W-:Y:S01]  /*45c0*/  FADD.FTZ R60, R61, R60 ;  /* 0x0000003c3d3c7221 */ /* 0x000fe20000010000 */
[----:B----4-:R-:W-:Y:S01]  /*45d0*/  LOP3.LUT R18, R4, R23, RZ, 0xfc, !PT ;  /* 0x0000001704127212 */ /* 0x010fe200078efcff */
[----:B------:R-:W-:-:S04]  /*45e0*/  IMAD.WIDE.U32 R4, R77, 0x8, R16 ;  /* 0x000000084d047825 */ /* 0x000fc800078e0010 */
[----:B------:R-:W-:Y:S01]  /*45f0*/  FADD.FTZ R59, R60, R59 ;  /* 0x0000003b3c3b7221 */ /* 0x000fe20000010000 */
[----:B------:R-:W3:Y:S03]  /*4600*/  LDC.64 R22, c[0x0][0x518] ;  /* 0x00014600ff167b82 */ /* 0x000ee60000000a00 */
[----:B------:R-:W-:Y:S01]  /*4610*/  FADD.FTZ R94, R59, R58 ;  /* 0x0000003a3b5e7221 */ /* 0x000fe20000010000 */
[----:B--2---:R1:W-:Y:S04]  /*4620*/  STG.E.64 desc[UR16][R4.64], R2 ;  /* 0x0000000204007986 */ /* 0x0043e8000c101b10 */
[----:B------:R-:W-:Y:S01]  /*4630*/  BAR.SYNC.DEFER_BLOCKING 0x0 ;  /* 0x0000000000007b1d */ /* 0x000fe20000010000 */
[----:B---3--:R-:W-:-:S04]  /*4640*/  IMAD.WIDE.U32 R16, R22, UR18, R20 ;  /* 0x0000001216107c25 */ /* 0x008fc8000f8e0014 */
[----:B------:R-:W-:Y:S02]  /*4650*/  IMAD R17, R23, UR18, R17 ;  /* 0x0000001217117c24 */ /* 0x000fe4000f8e0211 */
[----:B0-----:R-:W-:-:S04]  /*4660*/  IMAD.WIDE.U32 R16, R103, UR6, R16 ;  /* 0x0000000667107c25 */ /* 0x001fc8000f8e0010 */
        /* <DEDUP_REMOVED lines=11> */
.L_x_18331:
        /* <DEDUP_REMOVED lines=34> */
.L_x_18370:
[----:B------:R-:W-:Y:S05]  /*4940*/  BSYNC.RECONVERGENT B0 ;  /* 0x0000000000007941 */ /* 0x000fea0003800200 */
.L_x_18369:
        /* <DEDUP_REMOVED lines=26> */
.L_x_18372:
[----:B------:R-:W-:Y:S05]  /*4af0*/  BSYNC.RECONVERGENT B0 ;  /* 0x0000000000007941 */ /* 0x000fea0003800200 */
.L_x_18371:
        /* <DEDUP_REMOVED lines=13> */
.L_x_18374:
        /* <DEDUP_REMOVED lines=27> */
.L_x_18373:
[----:B------:R-:W-:Y:S05]  /*4d80*/  EXIT ;  /* 0x000000000000794d */ /* 0x000fea0003800000 */
.L_x_18375:
        /* <DEDUP_REMOVED lines=15> */
.L_x_18816:


//--------------------- .text._Z25selective_scan_bwd_kernelI32Selective_Scan_bwd_kernel_traitsILi32ELi4ELb1ELb1ELb0ELb1ELb0EN3c104HalfENS1_7complexIfEEEEv12SSMParamsBwd --------------------------
	.section	.text._Z25selective_scan_bwd_kernelI32Selective_Scan_bwd_kernel_traitsILi32ELi4ELb1ELb1ELb0ELb1ELb0EN3c104HalfENS1_7complexIfEEEEv12SSMParamsBwd,"ax",@progbits
	.align	128
        .global         _Z25selective_scan_bwd_kernelI32Selective_Scan_bwd_kernel_traitsILi32ELi4ELb1ELb1ELb0ELb1ELb0EN3c104HalfENS1_7complexIfEEEEv12SSMParamsBwd
        .type           _Z25selective_scan_bwd_kernelI32Selective_Scan_bwd_kernel_traitsILi32ELi4ELb1ELb1ELb0ELb1ELb0EN3c104HalfENS1_7complexIfEEEEv12SSMParamsBwd,@function
        .size           _Z25selective_scan_bwd_kernelI32Selective_Scan_bwd_kernel_traitsILi32ELi4ELb1ELb1ELb0ELb1ELb0EN3c104HalfENS1_7complexIfEEEEv12SSMParamsBwd,(.L_x_18817 - _Z25selective_scan_bwd_kernelI32Selective_Scan_bwd_kernel_traitsILi32ELi4ELb1ELb1ELb0ELb1ELb0EN3c104HalfENS1_7complexIfEEEEv12SSMParamsBwd)
        .other          _Z25selective_scan_bwd_kernelI32Selective_Scan_bwd_kernel_traitsILi32ELi4ELb1ELb1ELb0ELb1ELb0EN3c104HalfENS1_7complexIfEEEEv12SSMParamsBwd,@"STO_CUDA_ENTRY STV_DEFAULT"
_Z25selective_scan_bwd_kernelI32Selective_Scan_bwd_kernel_traitsILi32ELi4ELb1ELb1ELb0ELb1ELb0EN3c104HalfENS1_7complexIfEEEEv12SSMParamsBwd:
.text._Z25selective_scan_bwd_kernelI32Selective_Scan_bwd_kernel_traitsILi32ELi4ELb1ELb1ELb0ELb1ELb0EN3c104HalfENS1_7complexIfEEEEv12SSMParamsBwd:
        /* <DEDUP_REMOVED lines=178> */
.L_x_18420:
        /* <DEDUP_REMOVED lines=26> */
[----:B------:R-:W-:-:S02]  /*0cc0*/  SHF.R.U64 R61, R18, 0x10, R19 ;  /* 0x00000010123d7819 */ /* 0x000fc40000001213 */
        /* <DEDUP_REMOVED lines=47> */
.L_x_18378:
[----:B------:R-:W-:Y:S05]  /*0fc0*/  BSYNC.RECONVERGENT B0 ;  /* 0x0000000000007941 */ /* 0x000fea0003800200 */
.L_x_18377:
        /* <DEDUP_REMOVED lines=32> */
.L_x_18380:
[----:B------:R-:W-:Y:S05]  /*11d0*/  BSYNC.RECONVERGENT B0 ;  /* 0x0000000000007941 */ /* 0x000fea0003800200 */
.L_x_18379:
        /* <DEDUP_REMOVED lines=32> */
.L_x_18382:
[----:B------:R-:W-:Y:S05]  /*13e0*/  BSYNC.RECONVERGENT B0 ;  /* 0x0000000000007941 */ /* 0x000fea0003800200 */
.L_x_18381:
        /* <DEDUP_REMOVED lines=32> */
.L_x_18384:
[----:B------:R-:W-:Y:S05]  /*15f0*/  BSYNC.RECONVERGENT B0 ;  /* 0x0000000000007941 */ /* 0x000fea0003800200 */
.L_x_18383:
        /* <DEDUP_REMOVED lines=53> */
.L_x_18419:
[----:B-1----:R-:W-:-:S04]  /*1950*/  IMAD.WIDE.U32 R2, R78, UR4, RZ ;  /* 0x000000044e027c25 */ /* 0x002fc8000f8e00ff */
[----:B------:R-:W-:Y:S01]  /*1960*/  IMAD R3, R79, UR4, R3 ;  /* 0x000000044f037c24 */ /* 0x000fe2000f8e0203 */
[----:B0-----:R-:W-:-:S04]  /*1970*/  LEA R4, P1, R2, R85, 0x1 ;  /* 0x0000005502047211 */ /* 0x001fc800078208ff */
[----:B------:R-:W-:-:S03]  /*1980*/  LEA.HI.X R5, R2, R84, R3, 0x1, P1 ;  /* 0x0000005402057211 */ /* 0x000fc600008f0c03 */
[----:B------:R-:W-:-:S05]  /*1990*/  IMAD.WIDE.U32 R34, R69, 0x8, R4 ;  /* 0x0000000845227825 */ /* 0x000fca00078e0004 */
[----:B------:R-:W3:Y:S04]  /*19a0*/  LDG.E.64 R2, desc[UR16][R34.64] ;  /* 0x0000001022027981 */ /* 0x000ee8000c1e1b00 */
[----:B----4-:R-:W4:Y:S01]  /*19b0*/  LDG.E.64 R4, desc[UR16][R34.64+0x100] ;  /* 0x0001001022047981 */ /* 0x010f22000c1e1b00 */
[----:B------:R-:W-:Y:S02]  /*19c0*/  MOV R6, R10 ;  /* 0x0000000a00067202 */ /* 0x000fe40000000f00 */
[----:B------:R-:W-:-:S03]  /*19d0*/  MOV R7, R95 ;  /* 0x0000005f00077202 */ /* 0x000fc60000000f00 */
[----:B0-----:R-:W-:-:S04]  /*19e0*/  IMAD.WIDE.U32 R6, R20, UR4, R6 ;  /* 0x0000000414067c25 */ /* 0x001fc8000f8e0006 */
[----:B------:R-:W-:Y:S01]  /*19f0*/  IMAD R7, R21, UR4, R7 ;  /* 0x0000000415077c24 */ /* 0x000fe2000f8e0207 */
[----:B--2---:R-:W-:-:S04]  /*1a00*/  LEA R30, P1, R6, R18, 0x3 ;  /* 0x00000012061e7211 */ /* 0x004fc800078218ff */
[----:B------:R-:W-:-:S06]  /*1a10*/  LEA.HI.X R31, R6, R19, R7, 0x3, P1 ;  /* 0x00000013061f7211 */ /* 0x000fcc00008f1c07 */
[----:B------:R-:W2:Y:S01]  /*1a20*/  LDG.E.64 R30, desc[UR16][R30.64] ;  /* 0x000000101e1e7981 */ /* 0x000ea2000c1e1b00 */
[----:B------:R-:W-:Y:S02]  /*1a30*/  MOV R6, R8 ;  /* 0x0000000800067202 */ /* 0x000fe40000000f00 */
[----:B------:R-:W-:-:S03]  /*1a40*/  MOV R7, R93 ;  /* 0x0000005d00077202 */ /* 0x000fc60000000f00 */
[----:B------:R-:W-:-:S04]  /*1a50*/  IMAD.WIDE.U32 R6, R24, UR4, R6 ;  /* 0x0000000418067c25 */ /* 0x000fc8000f8e0006 */
[----:B------:R-:W-:Y:S01]  /*1a60*/  IMAD R7, R25, UR4, R7 ;  /* 0x0000000419077c24 */ /* 0x000fe2000f8e0207 */
[----:B------:R-:W-:-:S04]  /*1a70*/  LEA R32, P1, R6, R22, 0x3 ;  /* 0x0000001606207211 */ /* 0x000fc800078218ff */
[----:B------:R-:W-:Y:S01]  /*1a80*/  LEA.HI.X R33, R6, R23, R7, 0x3, P1 ;  /* 0x0000001706217211 */ /* 0x000fe200008f1c07 */
[----:B---3--:R0:W-:Y:S04]  /*1a90*/  STS.64 [R63], R2 ;  /* 0x000000023f007388 */ /* 0x0081e80000000a00 */
[----:B----4-:R-:W-:Y:S01]  /*1aa0*/  STS.64 [R63+0x100], R4 ;  /* 0x000100043f007388 */ /* 0x010fe20000000a00 */
[----:B------:R-:W-:-:S03]  /*1ab0*/  NOP ;  /* 0x0000000000007918 */ /* 0x000fc60000000000 */
[----:B------:R-:W3:Y:S01]  /*1ac0*/  LDG.E.64 R32, desc[UR16][R32.64] ;  /* 0x0000001020207981 */ /* 0x000ee2000c1e1b00 */
[----:B------:R-:W1:Y:S01]  /*1ad0*/  S2UR UR7, SR_CgaCtaId ;  /* 0x00000000000779c3 */ /* 0x000e620000008800 */
[C---:B------:R-:W-:Y:S01]  /*1ae0*/  ISETP.NE.AND P2, PT, R92.reuse, RZ, PT ;  /* 0x000000ff5c00720c */ /* 0x040fe20003f45270 */
[----:B------:R-:W-:Y:S01]  /*1af0*/  UMOV UR6, 0x400 ;  /* 0x0000040000067882 */ /* 0x000fe20000000000 */
[----:B------:R-:W-:Y:S01]  /*1b00*/  ISETP.NE.AND P1, PT, R92, 0x1f, PT ;  /* 0x0000001f5c00780c */ /* 0x000fe20003f25270 */
[----:B------:R-:W-:Y:S01]  /*1b10*/  BSSY.RECONVERGENT B0, `(.L_x_18386) ;  /* 0x0000044000007945 */ /* 0x000fe20003800200 */
[C---:B--2---:R-:W-:Y:S01]  /*1b20*/  FMUL.FTZ R6, R31.reuse, R66 ;  /* 0x000000421f067220 */ /* 0x044fe20000410000 */
[----:B------:R-:W-:Y:S01]  /*1b30*/  FMUL.FTZ R35, R30, 1.4426950216293334961 ;  /* 0x3fb8aa3b1e237820 */ /* 0x000fe20000410000 */
[C---:B------:R-:W-:Y:S02]  /*1b40*/  FMUL.FTZ R102, R31.reuse, R64 ;  /* 0x000000401f667220 */ /* 0x040fe40000410000 */
[----:B------:R-:W-:Y:S01]  /*1b50*/  FMUL.RZ R7, R6, 0.15915493667125701904 ;  /* 0x3e22f98306077820 */ /* 0x000fe2000040c000 */
[-C--:B------:R-:W-:Y:S01]  /*1b60*/  FMUL.FTZ R6, R31, R61.reuse ;  /* 0x0000003d1f067220 */ /* 0x080fe20000410000 */
[C---:B------:R-:W-:Y:S01]  /*1b70*/  FMUL.FTZ R34, R35.reuse, R66 ;  /* 0x0000004223227220 */ /* 0x040fe20000410000 */
        /* <DEDUP_REMOVED lines=21> */
[----:B------:R1:W4:Y:S01]  /*1cd0*/  MUFU.COS R117, R106 ;  /* 0x0000006a00757308 */ /* 0x0003220000000000 */
[----:B------:R-:W-:Y:S01]  /*1ce0*/  LEA R35, R35, UR6, 0x3 ;  /* 0x0000000623237c11 */ /* 0x000fe2000f8e18ff */
[C---:B--2---:R-:W-:Y:S01]  /*1cf0*/  FMUL.FTZ R2, R34.reuse, R109 ;  /* 0x0000006d22027220 */ /* 0x044fe20000410000 */
[----:B------:R-:W-:-:S05]  /*1d00*/  FMUL.FTZ R3, R34, R107 ;  /* 0x0000006b22037220 */ /* 0x000fca0000410000 */
[----:B------:R-:W-:Y:S01]  /*1d10*/  MUFU.SIN R115, R104 ;  /* 0x0000006800737308 */ /* 0x000fe20000000400 */
[----:B------:R2:W-:Y:S01]  /*1d20*/  STS.64 [R35+0xa80], R2 ;  /* 0x000a800223007388 */ /* 0x0005e20000000a00 */
[--C-:B0-----:R-:W-:Y:S02]  /*1d30*/  HADD2.F32 R107, -RZ, R4.reuse.H0_H0 ;  /* 0x20000004ff6b7230 */ /* 0x101fe40000004100 */
[----:B------:R-:W-:Y:S02]  /*1d40*/  HADD2.F32 R109, -RZ, R4.H1_H1 ;  /* 0x30000004ff6d7230 */ /* 0x000fe40000004100 */
[----:B-1----:R-:W-:Y:S02]  /*1d50*/  HADD2.F32 R106, -RZ, R6.H1_H1 ;  /* 0x30000006ff6a7230 */ /* 0x002fe40000004100 */
[----:B------:R0:W1:Y:S01]  /*1d60*/  MUFU.COS R119, R104 ;  /* 0x0000006800777308 */ /* 0x0000620000000000 */
[----:B------:R-:W-:-:S07]  /*1d70*/  HADD2.F32 R111, -RZ, R7.H0_H0 ;  /* 0x20000007ff6f7230 */ /* 0x000fce0000004100 */
[----:B------:R-:W4:Y:S01]  /*1d80*/  MUFU.EX2 R100, R100 ;  /* 0x0000006400647308 */ /* 0x000f220000000800 */
[----:B0-----:R-:W-:-:S03]  /*1d90*/  HADD2.F32 R104, -RZ, R6.H0_H0 ;  /* 0x20000006ff687230 */ /* 0x001fc60000004100 */
[----:B------:R-:W1:Y:S01]  /*1da0*/  MUFU.EX2 R102, R102 ;  /* 0x0000006600667308 */ /* 0x000e620000000800 */
[C---:B----4-:R-:W-:Y:S01]  /*1db0*/  FMUL.FTZ R117, R100.reuse, R117 ;  /* 0x0000007564757220 */ /* 0x050fe20000410000 */
[----:B------:R-:W-:Y:S01]  /*1dc0*/  FMUL.FTZ R116, R100, R113 ;  /* 0x0000007164747220 */ /* 0x000fe20000410000 */
[--C-:B------:R-:W-:Y:S02]  /*1dd0*/  HADD2.F32 R100, -RZ, R5.reuse.H0_H0 ;  /* 0x20000005ff647230 */ /* 0x100fe40000004100 */
[C---:B-1----:R-:W-:Y:S01]  /*1de0*/  FMUL.FTZ R108, R102.reuse, R119 ;  /* 0x00000077666c7220 */ /* 0x042fe20000410000 */
[----:B------:R-:W-:Y:S01]  /*1df0*/  FMUL.FTZ R110, R102, R115 ;  /* 0x00000073666e7220 */ /* 0x000fe20000410000 */
[----:B------:R-:W-:Y:S02]  /*1e00*/  HADD2.F32 R102, -RZ, R5.H1_H1 ;  /* 0x30000005ff667230 */ /* 0x000fe40000004100 */
[----:B------:R-:W-:Y:S02]  /*1e10*/  HADD2.F32 R113, -RZ, R7.H1_H1 ;  /* 0x30000007ff717230 */ /* 0x000fe40000004100 */
[-C--:B---3--:R-:W-:Y:S01]  /*1e20*/  FMUL.FTZ R115, R0, R32.reuse ;  /* 0x0000002000737220 */ /* 0x088fe20000410000 */
        /* <DEDUP_REMOVED lines=17> */
.L_x_18387:
[----:B------:R0:W1:Y:S02]  /*1f40*/  LDS.64 R32, [R83+UR5+0x1a88] ;  /* 0x001a880553207984 */ /* 0x0000640008000a00 */
.L_x_18388:
[----:B------:R-:W-:Y:S05]  /*1f50*/  BSYNC.RECONVERGENT B0 ;  /* 0x0000000000007941 */ /* 0x000fea0003800200 */
.L_x_18386:
        /* <DEDUP_REMOVED lines=11> */
[----:B------:R-:W-:Y:S01]  /*2010*/  FMUL.FTZ R130, R104, R64 ;  /* 0x0000004068827220 */ /* 0x000fe20000410000 */
[----:B------:R-:W-:Y:S01]  /*2020*/  FMUL.FTZ R121, R111, R62 ;  /* 0x0000003e6f797220 */ /* 0x000fe20000410000 */
[C---:B------:R-:W-:Y:S01]  /*2030*/  FMUL.FTZ R7, R112.reuse, R127 ;  /* 0x0000007f70077220 */ /* 0x040fe20000410000 */
[-C--:B------:R-:W-:Y:S01]  /*2040*/  FMUL.FTZ R6, R112, R137.reuse ;  /* 0x0000008970067220 */ /* 0x080fe20000410000 */
[----:B------:R-:W-:Y:S01]  /*2050*/  ISETP.GE.AND P1, PT, R65, 0x1, PT ;  /* 0x000000014100780c */ /* 0x000fe20003f26270 */
[----:B------:R-:W-:Y:S01]  /*2060*/  ULEA UR7, UR4, UR6, 0x4 ;  /* 0x0000000604077291 */ /* 0x000fe2000f8e20ff */
[C---:B------:R-:W-:Y:S01]  /*2070*/  FFMA.FTZ R7, R114.reuse, R137, -R7 ;  /* 0x0000008972077223 */ /* 0x040fe20000010807 */
[----:B------:R-:W-:Y:S01]  /*2080*/  FFMA.FTZ R6, R114, R127, R6 ;  /* 0x0000007f72067223 */ /* 0x000fe20000010006 */
[----:B------:R-:W-:Y:S01]  /*2090*/  ISETP.NE.AND P6, PT, R124, 0x1f, PT ;  /* 0x0000001f7c00780c */ /* 0x000fe20003fc5270 */
[----:B------:R-:W-:Y:S01]  /*20a0*/  BSSY.RECONVERGENT B0, `(.L_x_18389) ;  /* 0x00000a3000007945 */ /* 0x000fe20003800200 */
[C---:B------:R-:W-:Y:S01]  /*20b0*/  FFMA.FTZ R7, R56.reuse, R133, R7 ;  /* 0x0000008538077223 */ /* 0x040fe20000010007 */
[----:B------:R-:W-:Y:S01]  /*20c0*/  FFMA.FTZ R6, R56, R135, R6 ;  /* 0x0000008738067223 */ /* 0x000fe20000010006 */
[----:B------:R-:W-:-:S02]  /*20d0*/  ISETP.GE.AND P4, PT, R82, UR8, PT ;  /* 0x0000000852007c0c */ /* 0x000fc4000bf86270 */
[CC--:B------:R-:W-:Y:S01]  /*20e0*/  FMUL.FTZ R128, R116.reuse, R7.reuse ;  /* 0x0000000774807220 */ /* 0x0c0fe20000410000 */
[-C--:B--2---:R-:W-:Y:S01]  /*20f0*/  FMUL.FTZ R4, R116, R6.reuse ;  /* 0x0000000674047220 */ /* 0x084fe20000410000 */
[----:B------:R-:W-:Y:S02]  /*2100*/  ISETP.GT.U32.AND P2, PT, R124, 0x1b, PT ;  /* 0x0000001b7c00780c */ /* 0x000fe40003f44070 */
[C---:B------:R-:W-:Y:S01]  /*2110*/  FFMA.FTZ R6, R117.reuse, R6, R128 ;  /* 0x0000000675067223 */ /* 0x040fe20000010080 */
[----:B------:R-:W-:Y:S01]  /*2120*/  FMUL.FTZ R128, R106, R64 ;  /* 0x000000406a807220 */ /* 0x000fe20000410000 */
        /* <DEDUP_REMOVED lines=8> */
[----:B------:R-:W-:Y:S01]  /*21b0*/  FMUL.FTZ R6, R110, R7 ;  /* 0x000000076e067220 */ /* 0x000fe20000410000 */
[----:B------:R-:W-:-:S02]  /*21c0*/  ISETP.GT.U32.AND P5, PT, R124, 0xf, PT ;  /* 0x0000000f7c00780c */ /* 0x000fc40003fa4070 */
[C---:B------:R-:W-:Y:S01]  /*21d0*/  FFMA.FTZ R134, R108.reuse, R7, -R5 ;  /* 0x000000076c867223 */ /* 0x040fe20000010805 */
[----:B------:R-:W-:Y:S01]  /*21e0*/  FFMA.FTZ R7, R108, R119, R6 ;  /* 0x000000776c077223 */ /* 0x000fe20000010006 */
[----:B------:R-:W-:Y:S01]  /*21f0*/  FMUL.FTZ R119, R113, R62 ;  /* 0x0000003e71777220 */ /* 0x000fe20000410000 */
[----:B------:R-:W-:Y:S01]  /*2200*/  FMUL.FTZ R5, R3, R112 ;  /* 0x0000007003057220 */ /* 0x000fe20000410000 */
[----:B------:R-:W-:Y:S01]  /*2210*/  FMUL.FTZ R6, R116, R4 ;  /* 0x0000000474067220 */ /* 0x000fe20000410000 */
[C---:B------:R-:W-:Y:S01]  /*2220*/  FFMA.FTZ R134, R52.reuse, R121, R134 ;  /* 0x0000007934867223 */ /* 0x040fe20000010086 */
[----:B------:R-:W-:Y:S01]  /*2230*/  FFMA.FTZ R132, R52, R119, R7 ;  /* 0x0000007734847223 */ /* 0x000fe20000010007 */
[----:B------:R-:W-:-:S03]  /*2240*/  FFMA.FTZ R5, R2, R114, -R5 ;  /* 0x0000007202057223 */ /* 0x000fc60000010805 */
[----:B------:R-:W-:Y:S01]  /*2250*/  SHFL.UP PT, R141, R134, 0x1, RZ ;  /* 0x04200000868d7989 */ /* 0x000fe200000e00ff */
[CC--:B------:R-:W-:Y:S01]  /*2260*/  FFMA.FTZ R7, R117.reuse, R5.reuse, -R6 ;  /* 0x0000000575077223 */ /* 0x0c0fe20000010806 */
[----:B------:R-:W-:Y:S02]  /*2270*/  FMUL.FTZ R6, R116, R5 ;  /* 0x0000000574067220 */ /* 0x000fe40000410000 */
[----:B------:R-:W2:Y:S01]  /*2280*/  SHFL.UP PT, R143, R132, 0x1, RZ ;  /* 0x04200000848f7989 */ /* 0x000ea200000e00ff */
[C---:B------:R-:W-:Y:S01]  /*2290*/  FMUL.FTZ R139, R110.reuse, R7 ;  /* 0x000000076e8b7220 */ /* 0x040fe20000410000 */
[----:B------:R-:W-:Y:S01]  /*22a0*/  FFMA.FTZ R5, R117, R4, R6 ;  /* 0x0000000475057223 */ /* 0x000fe20000010006 */
[----:B------:R-:W-:-:S03]  /*22b0*/  FMUL.FTZ R6, R110, R129 ;  /* 0x000000816e067220 */ /* 0x000fc60000410000 */
[-C--:B------:R-:W-:Y:S01]  /*22c0*/  FFMA.FTZ R136, R108, R5.reuse, R139 ;  /* 0x000000056c887223 */ /* 0x080fe2000001008b */
[----:B------:R-:W-:Y:S01]  /*22d0*/  FMUL.FTZ R138, R110, R5 ;  /* 0x000000056e8a7220 */ /* 0x000fe20000410000 */
[----:B------:R-:W-:-:S03]  /*22e0*/  FFMA.FTZ R140, R108, R131, -R6 ;  /* 0x000000836c8c7223 */ /* 0x000fc60000010806 */
[----:B------:R-:W-:Y:S01]  /*22f0*/  FFMA.FTZ R138, R108, R7, -R138 ;  /* 0x000000076c8a7223 */ /* 0x000fe2000001088a */
[----:B------:R-:W-:Y:S01]  /*2300*/  FADD.FTZ R140, R125, R140 ;  /* 0x0000008c7d8c7221 */ /* 0x000fe20000010000 */
[----:B------:R-:W5:Y:S03]  /*2310*/  SHFL.UP PT, R7, R136, 0x1, RZ ;  /* 0x0420000088077989 */ /* 0x000f6600000e00ff */
[----:B------:R-:W-:Y:S01]  /*2320*/  FMUL.FTZ R144, R116, R140 ;  /* 0x0000008c74907220 */ /* 0x000fe20000410000 */
[----:B------:R-:W0:Y:S01]  /*2330*/  SHFL.UP PT, R5, R138, 0x1, RZ ;  /* 0x042000008a057989 */ /* 0x000e2200000e00ff */
[-C--:B--2---:R-:W-:Y:S01]  /*2340*/  FMUL.FTZ R139, R138, R143.reuse ;  /* 0x0000008f8a8b7220 */ /* 0x084fe20000410000 */
[----:B------:R-:W-:-:S03]  /*2350*/  FMUL.FTZ R143, R136, R143 ;  /* 0x0000008f888f7220 */ /* 0x000fc60000410000 */
[-C--:B------:R-:W-:Y:S01]  /*2360*/  FFMA.FTZ R139, R136, R141.reuse, R139 ;  /* 0x0000008d888b7223 */ /* 0x080fe2000001008b */
[----:B------:R-:W-:-:S03]  /*2370*/  FFMA.FTZ R143, R138, R141, -R143 ;  /* 0x0000008d8a8f7223 */ /* 0x000fc6000001088f */
[----:B------:R-:W-:Y:S01]  /*2380*/  @P1 FADD.FTZ R132, R132, R139 ;  /* 0x0000008b84841221 */ /* 0x000fe20000010000 */
[----:B------:R-:W-:-:S04]  /*2390*/  @P1 FADD.FTZ R134, R134, R143 ;  /* 0x0000008f86861221 */ /* 0x000fc80000010000 */
[----:B------:R-:W2:Y:S01]  /*23a0*/  SHFL.UP PT, R143, R132, 0x2, RZ ;  /* 0x04400000848f7989 */ /* 0x000ea200000e00ff */
[-C--:B-----5:R-:W-:Y:S01]  /*23b0*/  FMUL.FTZ R139, R138, R7.reuse ;  /* 0x000000078a8b7220 */ /* 0x0a0fe20000410000 */
[C---:B------:R-:W-:Y:S02]  /*23c0*/  FMUL.FTZ R7, R136.reuse, R7 ;  /* 0x0000000788077220 */ /* 0x040fe40000410000 */
[----:B------:R-:W5:Y:S01]  /*23d0*/  SHFL.UP PT, R141, R134, 0x2, RZ ;  /* 0x04400000868d7989 */ /* 0x000f6200000e00ff */
[-C--:B0-----:R-:W-:Y:S01]  /*23e0*/  @P1 FFMA.FTZ R136, R136, R5.reuse, R139 ;  /* 0x0000000588881223 */ /* 0x081fe2000001008b */
[----:B------:R-:W-:Y:S01]  /*23f0*/  @P1 FFMA.FTZ R138, R138, R5, -R7 ;  /* 0x000000058a8a1223 */ /* 0x000fe20000010807 */
[----:B------:R-:W-:-:S03]  /*2400*/  ISETP.GE.AND P1, PT, R65, 0x2, PT ;  /* 0x000000024100780c */ /* 0x000fc60003f26270 */
        /* <DEDUP_REMOVED lines=8> */
[-C--:B0-----:R-:W-:Y:S01]  /*2490*/  FMUL.FTZ R139, R138, R7.reuse ;  /* 0x000000078a8b7220 */ /* 0x081fe20000410000 */
        /* <DEDUP_REMOVED lines=32> */
[----:B------:R-:W-:Y:S01]  /*26a0*/  FFMA.FTZ R139, R108, R129, R139 ;  /* 0x000000816c8b7223 */ /* 0x000fe2000001008b */
[----:B-----5:R-:W-:Y:S01]  /*26b0*/  @P1 FFMA.FTZ R136, R136, R5, R7 ;  /* 0x0000000588881223 */ /* 0x020fe20000010007 */
[----:B-1----:R-:W-:Y:S01]  /*26c0*/  FMUL.FTZ R7, R108, R33 ;  /* 0x000000216c077220 */ /* 0x002fe20000410000 */
[----:B------:R-:W0:Y:S01]  /*26d0*/  SHFL.UP PT, R143, R132, 0x10, RZ ;  /* 0x06000000848f7989 */ /* 0x000e2200000e00ff */
[----:B------:R-:W-:Y:S01]  /*26e0*/  @P1 FFMA.FTZ R138, R138, R5, -R4 ;  /* 0x000000058a8a1223 */ /* 0x000fe20000010804 */
[C---:B------:R-:W-:Y:S01]  /*26f0*/  FMUL.FTZ R5, R110.reuse, R33 ;  /* 0x000000216e057220 */ /* 0x040fe20000410000 */
[-C--:B------:R-:W-:Y:S01]  /*2700*/  FFMA.FTZ R6, -R110, R32.reuse, -R7 ;  /* 0x000000206e067223 */ /* 0x080fe20000010907 */
[----:B------:R-:W-:Y:S01]  /*2710*/  FADD.FTZ R139, R126, R139 ;  /* 0x0000008b7e8b7221 */ /* 0x000fe20000010000 */
[----:B------:R-:W1:Y:S01]  /*2720*/  SHFL.UP PT, R7, R136, 0x10, RZ ;  /* 0x0600000088077989 */ /* 0x000e6200000e00ff */
[----:B------:R-:W-:Y:S01]  /*2730*/  FFMA.FTZ R4, R108, R32, -R5 ;  /* 0x000000206c047223 */ /* 0x000fe20000010805 */
[C---:B------:R-:W-:Y:S01]  /*2740*/  FMUL.FTZ R142, R116.reuse, R6 ;  /* 0x00000006748e7220 */ /* 0x040fe20000410000 */
[CC--:B------:R-:W-:Y:S01]  /*2750*/  FMUL.FTZ R149, R116.reuse, R139.reuse ;  /* 0x0000008b74957220 */ /* 0x0c0fe20000410000 */
[----:B------:R-:W2:Y:S01]  /*2760*/  SHFL.UP PT, R141, R134, 0x10, RZ ;  /* 0x06000000868d7989 */ /* 0x000ea200000e00ff */
[----:B------:R-:W-:Y:S01]  /*2770*/  FMUL.FTZ R147, R116, R4 ;  /* 0x0000000474937220 */ /* 0x000fe20000410000 */
[C---:B------:R-:W-:Y:S01]  /*2780*/  FFMA.FTZ R139, R117.reuse, R139, R144 ;  /* 0x0000008b758b7223 */ /* 0x040fe20000010090 */
[C---:B------:R-:W-:Y:S01]  /*2790*/  FFMA.FTZ R149, R117.reuse, R140, -R149 ;  /* 0x0000008c75957223 */ /* 0x040fe20000010895 */
[----:B------:R-:W3:Y:S01]  /*27a0*/  SHFL.UP PT, R5, R138, 0x10, RZ ;  /* 0x060000008a057989 */ /* 0x000ee200000e00ff */
[C---:B------:R-:W-:Y:S01]  /*27b0*/  FFMA.FTZ R147, R117.reuse, R6, -R147 ;  /* 0x0000000675937223 */ /* 0x040fe20000010893 */
[----:B------:R-:W-:Y:S01]  /*27c0*/  FFMA.FTZ R145, R117, R4, R142 ;  /* 0x0000000475917223 */ /* 0x000fe2000001008e */
[----:B------:R-:W-:Y:S01]  /*27d0*/  FADD.FTZ R151, R122, R149 ;  /* 0x000000957a977221 */ /* 0x000fe20000010000 */
[----:B------:R-:W-:Y:S01]  /*27e0*/  FADD.FTZ R149, R120, R139 ;  /* 0x0000008b78957221 */ /* 0x000fe20000010000 */
[C---:B------:R-:W-:Y:S01]  /*27f0*/  FMUL.FTZ R139, R112.reuse, R147 ;  /* 0x00000093708b7220 */ /* 0x040fe20000410000 */
[----:B------:R-:W-:Y:S01]  /*2800*/  ISETP.GE.AND P1, PT, R65, 0x10, PT ;  /* 0x000000104100780c */ /* 0x000fe20003f26270 */
[C---:B------:R-:W-:Y:S01]  /*2810*/  FMUL.FTZ R140, R112.reuse, R145 ;  /* 0x00000091708c7220 */ /* 0x040fe20000410000 */
[----:B------:R-:W-:Y:S01]  /*2820*/  FMUL.FTZ R4, R112, R151 ;  /* 0x0000009770047220 */ /* 0x000fe20000410000 */
[----:B------:R-:W-:Y:S01]  /*2830*/  FFMA.FTZ R139, R114, R145, R139 ;  /* 0x00000091728b7223 */ /* 0x000fe2000001008b */
[----:B------:R-:W-:Y:S01]  /*2840*/  FMUL.FTZ R6, R112, R149 ;  /* 0x0000009570067220 */ /* 0x000fe20000410000 */
[-C--:B0-----:R-:W-:Y:S01]  /*2850*/  FMUL.FTZ R145, R136, R143.reuse ;  /* 0x0000008f88917220 */ /* 0x081fe20000410000 */
[----:B------:R-:W-:Y:S01]  /*2860*/  FMUL.FTZ R143, R138, R143 ;  /* 0x0000008f8a8f7220 */ /* 0x000fe20000410000 */
[C---:B------:R-:W-:Y:S01]  /*2870*/  FFMA.FTZ R142, R114.reuse, R149, R4 ;  /* 0x00000095728e7223 */ /* 0x040fe20000010004 */
[C---:B------:R-:W-:Y:S01]  /*2880*/  FFMA.FTZ R151, R114.reuse, R151, -R6 ;  /* 0x0000009772977223 */ /* 0x040fe20000010806 */
[----:B------:R-:W-:Y:S01]  /*2890*/  FFMA.FTZ R140, R114, R147, -R140 ;  /* 0x00000093728c7223 */ /* 0x000fe2000001088c */
[-C--:B-1----:R-:W-:Y:S01]  /*28a0*/  FMUL.FTZ R4, R136, R7.reuse ;  /* 0x0000000788047220 */ /* 0x082fe20000410000 */
[C---:B------:R-:W-:Y:S01]  /*28b0*/  FMUL.FTZ R7, R138.reuse, R7 ;  /* 0x000000078a077220 */ /* 0x040fe20000410000 */
[----:B------:R0:W1:Y:S01]  /*28c0*/  SHFL.DOWN PT, R147, R139, 0x1, 0x1f ;  /* 0x08201f008b937f89 */ /* 0x00006200000e0000 */
[-C--:B--2---:R-:W-:Y:S01]  /*28d0*/  FFMA.FTZ R145, R138, R141.reuse, -R145 ;  /* 0x0000008d8a917223 */ /* 0x084fe20000010891 */
[----:B------:R-:W-:Y:S01]  /*28e0*/  FFMA.FTZ R143, R136, R141, R143 ;  /* 0x0000008d888f7223 */ /* 0x000fe2000001008f */
[----:B------:R-:W-:Y:S01]  /*28f0*/  FADD.FTZ R141, R115, R142 ;  /* 0x0000008e738d7221 */ /* 0x000fe20000010000 */
        /* <DEDUP_REMOVED lines=29> */
.L_x_18390:
[----:B------:R-:W-:Y:S05]  /*2ad0*/  BSYNC.RECONVERGENT B0 ;  /* 0x0000000000007941 */ /* 0x000fea0003800200 */
.L_x_18389:
        /* <DEDUP_REMOVED lines=17> */
.L_x_18392:
[----:B------:R-:W-:Y:S05]  /*2bf0*/  BSYNC.RECONVERGENT B0 ;  /* 0x0000000000007941 */ /* 0x000fea0003800200 */
.L_x_18391:
        /* <DEDUP_REMOVED lines=16> */
.L_x_18394:
[----:B------:R-:W-:Y:S05]  /*2d00*/  BSYNC.RECONVERGENT B0 ;  /* 0x0000000000007941 */ /* 0x000fea0003800200 */
.L_x_18393:
        /* <DEDUP_REMOVED lines=16> */
.L_x_18396:
[----:B------:R-:W-:Y:S05]  /*2e10*/  BSYNC.RECONVERGENT B0 ;  /* 0x0000000000007941 */ /* 0x000fea0003800200 */
.L_x_18395:
        /* <DEDUP_REMOVED lines=16> */
.L_x_18398:
[----:B------:R-:W-:Y:S05]  /*2f20*/  BSYNC.RECONVERGENT B0 ;  /* 0x0000000000007941 */ /* 0x000fea0003800200 */
.L_x_18397:
        /* <DEDUP_REMOVED lines=26> */
[----:B-1----:R-:W-:Y:S01]  /*30d0*/  @P1 FMUL.FTZ R35, R148, R143 ;  /* 0x0000008f94231220 */ /* 0x002fe20000410000 */
[----:B------:R-:W-:Y:S02]  /*30e0*/  SHFL.IDX PT, R142, R142, RZ, 0x1f ;  /* 0x00001fff8e8e7589 */ /* 0x000fe400000e0000 */
[-C--:B------:R-:W-:Y:S01]  /*30f0*/  FFMA.FTZ R2, R114, R3.reuse, R2 ;  /* 0x0000000372027223 */ /* 0x080fe20000010002 */
[-C--:B--2---:R-:W-:Y:S01]  /*3100*/  @P1 FFMA.FTZ R145, R148, R144.reuse, R145 ;  /* 0x0000009094911223 */ /* 0x084fe20000010091 */
[----:B------:R-:W-:Y:S01]  /*3110*/  @P1 FFMA.FTZ R34, R146, R144, -R35 ;  /* 0x0000009092221223 */ /* 0x000fe20000010823 */
[----:B------:R-:W-:Y:S01]  /*3120*/  FMUL.FTZ R35, R112, R3 ;  /* 0x0000000370237220 */ /* 0x000fe20000410000 */
[----:B------:R-:W-:Y:S01]  /*3130*/  FFMA.FTZ R135, R56, R135, R2 ;  /* 0x0000008738877223 */ /* 0x000fe20000010002 */
[----:B----4-:R-:W-:-:S02]  /*3140*/  @P1 FADD.FTZ R143, R138, R145 ;  /* 0x000000918a8f1221 */ /* 0x010fc40000010000 */
[----:B------:R-:W-:Y:S01]  /*3150*/  FFMA.FTZ R35, R114, R127, -R35 ;  /* 0x0000007f72237223 */ /* 0x000fe20000010823 */
[----:B------:R-:W-:Y:S01]  /*3160*/  FMUL.FTZ R2, R116, R135 ;  /* 0x0000008774027220 */ /* 0x000fe20000410000 */
[----:B-----5:R-:W-:Y:S01]  /*3170*/  @P1 FADD.FTZ R144, R149, R34 ;  /* 0x0000002295901221 */ /* 0x020fe20000010000 */
[----:B------:R-:W-:Y:S01]  /*3180*/  FMUL.FTZ R137, R143, R33 ;  /* 0x000000218f897220 */ /* 0x000fe20000410000 */
[----:B------:R-:W-:Y:S02]  /*3190*/  FFMA.FTZ R133, R56, R133, R35 ;  /* 0x0000008538857223 */ /* 0x000fe40000010023 */
[C---:B------:R-:W-:Y:S01]  /*31a0*/  FMUL.FTZ R34, R144.reuse, R33 ;  /* 0x0000002190227220 */ /* 0x040fe20000410000 */
[-C--:B------:R-:W-:Y:S01]  /*31b0*/  FFMA.FTZ R144, R144, R32.reuse, R137 ;  /* 0x0000002090907223 */ /* 0x080fe20000010089 */
[----:B------:R-:W-:Y:S02]  /*31c0*/  FFMA.FTZ R2, R117, R133, -R2 ;  /* 0x0000008575027223 */ /* 0x000fe40000010802 */
[----:B------:R-:W-:Y:S01]  /*31d0*/  FFMA.FTZ R32, R143, R32, -R34 ;  /* 0x000000208f207223 */ /* 0x000fe20000010822 */
[----:B------:R-:W-:-:S04]  /*31e0*/  IMAD.WIDE.U32 R34, R26, UR4, R28 ;  /* 0x000000041a227c25 */ /* 0x000fc8000f8e001c */
[----:B------:R-:W-:Y:S01]  /*31f0*/  FADD.FTZ R129, R129, R144 ;  /* 0x0000009081817221 */ /* 0x000fe20000010000 */
[----:B------:R-:W-:Y:S01]  /*3200*/  FFMA.FTZ R137, R59, R130, R2 ;  /* 0x000000823b897223 */ /* 0x000fe20000010002 */
[----:B------:R-:W-:Y:S01]  /*3210*/  FADD.FTZ R131, R131, R32 ;  /* 0x0000002083837221 */ /* 0x000fe20000010000 */
[----:B------:R-:W-:Y:S02]  /*3220*/  IMAD R33, R27, UR4, R35 ;  /* 0x000000041b217c24 */ /* 0x000fe4000f8e0223 */
[----:B------:R-:W-:Y:S01]  /*3230*/  FMUL.FTZ R132, R110, R129 ;  /* 0x000000816e847220 */ /* 0x000fe20000410000 */
[----:B------:R-:W-:Y:S01]  /*3240*/  LEA R32, P1, R34, R103, 0x2 ;  /* 0x0000006722207211 */ /* 0x000fe200078210ff */
[-C--:B------:R-:W-:Y:S01]  /*3250*/  FMUL.FTZ R35, R110, R131.reuse ;  /* 0x000000836e237220 */ /* 0x080fe20000410000 */
[----:B------:R1:W2:Y:S01]  /*3260*/  SHFL.IDX PT, R2, R141, RZ, 0x1f ;  /* 0x00001fff8d027589 */ /* 0x0002a200000e0000 */
[----:B------:R-:W-:Y:S01]  /*3270*/  FFMA.FTZ R132, R108, R131, -R132 ;  /* 0x000000836c847223 */ /* 0x000fe20000010884 */
[----:B------:R-:W-:Y:S01]  /*3280*/  LEA.HI.X R33, R34, R101, R33, 0x2, P1 ;  /* 0x0000006522217211 */ /* 0x000fe200008f1421 */
[----:B------:R-:W-:Y:S01]  /*3290*/  FFMA.FTZ R35, R108, R129, R35 ;  /* 0x000000816c237223 */ /* 0x000fe20000010023 */
[----:B------:R-:W-:Y:S01]  /*32a0*/  FMUL.FTZ R34, R116, R133 ;  /* 0x0000008574227220 */ /* 0x000fe20000410000 */
[----:B------:R-:W-:-:S02]  /*32b0*/  FADD.FTZ R125, R125, R132 ;  /* 0x000000847d7d7221 */ /* 0x000fc40000010000 */
[----:B------:R-:W-:Y:S01]  /*32c0*/  FADD.FTZ R35, R126, R35 ;  /* 0x000000237e237221 */ /* 0x000fe20000010000 */
[----:B------:R-:W-:Y:S01]  /*32d0*/  FFMA.FTZ R34, R117, R135, R34 ;  /* 0x0000008775227223 */ /* 0x000fe20000010022 */
[C---:B------:R-:W-:Y:S02]  /*32e0*/  FMUL.FTZ R126, R116.reuse, R125 ;  /* 0x0000007d747e7220 */ /* 0x040fe40000410000 */
[-C--:B------:R-:W-:Y:S01]  /*32f0*/  FMUL.FTZ R130, R116, R35.reuse ;  /* 0x0000002374827220 */ /* 0x080fe20000410000 */
[----:B------:R-:W-:Y:S01]  /*3300*/  FFMA.FTZ R143, R59, R128, R34 ;  /* 0x000000803b8f7223 */ /* 0x000fe20000010022 */
[C---:B------:R-:W-:Y:S01]  /*3310*/  FFMA.FTZ R147, R117.reuse, R35, R126 ;  /* 0x0000002375937223 */ /* 0x040fe2000001007e */
[CC--:B---3--:R-:W-:Y:S01]  /*3320*/  FMUL.FTZ R34, R140.reuse, R6.reuse ;  /* 0x000000068c227220 */ /* 0x0c8fe20000410000 */
[----:B------:R-:W-:Y:S01]  /*3330*/  FFMA.FTZ R149, R117, R125, -R130 ;  /* 0x0000007d75957223 */ /* 0x000fe20000010882 */
[-C--:B------:R-:W-:Y:S01]  /*3340*/  FMUL.FTZ R116, R140, R7.reuse ;  /* 0x000000078c747220 */ /* 0x080fe20000410000 */
[----:B------:R-:W-:Y:S01]  /*3350*/  FADD.FTZ R117, R120, R147 ;  /* 0x0000009378757221 */ /* 0x000fe20000010000 */
[C---:B0-----:R-:W-:Y:S01]  /*3360*/  FFMA.FTZ R147, R139.reuse, R7, R34 ;  /* 0x000000078b937223 */ /* 0x041fe20000010022 */
[----:B-1----:R-:W-:Y:S01]  /*3370*/  FADD.FTZ R141, R122, R149 ;  /* 0x000000957a8d7221 */ /* 0x002fe20000010000 */
[C---:B------:R-:W-:Y:S01]  /*3380*/  FFMA.FTZ R145, R139.reuse, R6, -R116 ;  /* 0x000000068b917223 */ /* 0x040fe20000010874 */
[C---:B------:R-:W-:Y:S01]  /*3390*/  FMUL.FTZ R6, R140.reuse, R5 ;  /* 0x000000058c067220 */ /* 0x040fe20000410000 */
[-C--:B------:R-:W-:Y:S01]  /*33a0*/  FMUL.FTZ R140, R140, R4.reuse ;  /* 0x000000048c8c7220 */ /* 0x080fe20000410000 */
        /* <DEDUP_REMOVED lines=10> */
[----:B------:R-:W-:Y:S01]  /*3450*/  P2R R6, PR, RZ, 0x4 ;  /* 0x00000004ff067803 */ /* 0x000fe20000000000 */
[----:B--2---:R-:W-:Y:S01]  /*3460*/  FADD.FTZ R6, R2, R145 ;  /* 0x0000009102067221 */ /* 0x004fe20000010000 */
[C---:B------:R-:W-:Y:S01]  /*3470*/  FFMA.FTZ R139, R108.reuse, R137, -R7 ;  /* 0x000000896c8b7223 */ /* 0x040fe20000010807 */
[----:B------:R-:W-:Y:S01]  /*3480*/  FFMA.FTZ R145, R108, R143, R110 ;  /* 0x0000008f6c917223 */ /* 0x000fe2000001006e */
[-C--:B------:R-:W-:Y:S01]  /*3490*/  FMUL.FTZ R34, R115, R66.reuse ;  /* 0x0000004273227220 */ /* 0x080fe20000410000 */
[----:B------:R-:W-:Y:S01]  /*34a0*/  FADD.FTZ R7, R142, R147 ;  /* 0x000000938e077221 */ /* 0x000fe20000010000 */
[----:B------:R-:W-:Y:S01]  /*34b0*/  FMUL.FTZ R108, R118, R66 ;  /* 0x00000042766c7220 */ /* 0x000fe20000410000 */
[----:B------:R-:W-:Y:S01]  /*34c0*/  FFMA.FTZ R2, R52, R121, R139 ;  /* 0x0000007934027223 */ /* 0x000fe2000001008b */
[C---:B------:R-:W-:Y:S01]  /*34d0*/  FMUL.FTZ R139, R60.reuse, R34 ;  /* 0x000000223c8b7220 */ /* 0x040fe20000410000 */
[-C--:B------:R-:W-:Y:S01]  /*34e0*/  FMUL.FTZ R112, R117, R61.reuse ;  /* 0x0000003d75707220 */ /* 0x080fe20000410000 */
[----:B------:R-:W-:Y:S01]  /*34f0*/  FMUL.FTZ R110, R60, R108 ;  /* 0x0000006c3c6e7220 */ /* 0x000fe20000410000 */
[----:B------:R0:W-:Y:S01]  /*3500*/  @!P2 STS.128 [UR7+0x1b80], R4 ;  /* 0x001b8004ff00a988 */ /* 0x0001e20008000c07 */
[----:B------:R-:W-:Y:S01]  /*3510*/  FMUL.FTZ R114, R141, R61 ;  /* 0x0000003d8d727220 */ /* 0x000fe20000410000 */
[-C--:B------:R-:W-:Y:S01]  /*3520*/  FMUL.FTZ R122, R35, R64.reuse ;  /* 0x00000040237a7220 */ /* 0x080fe20000410000 */
[----:B------:R-:W-:Y:S01]  /*3530*/  FMUL.FTZ R126, R125, R64 ;  /* 0x000000407d7e7220 */ /* 0x000fe20000410000 */
[----:B------:R-:W-:Y:S01]  /*3540*/  FMUL.FTZ R121, R129, R62 ;  /* 0x0000003e81797220 */ /* 0x000fe20000410000 */
[----:B------:R-:W-:Y:S01]  /*3550*/  STS [R68+0x210], R139 ;  /* 0x0002108b44007388 */ /* 0x000fe20000000800 */
[C---:B------:R-:W-:Y:S01]  /*3560*/  FMUL.FTZ R116, R56.reuse, R112 ;  /* 0x0000007038747220 */ /* 0x040fe20000410000 */
[----:B------:R-:W-:Y:S01]  /*3570*/  FMUL.FTZ R120, R56, R114 ;  /* 0x0000007238787220 */ /* 0x000fe20000410000 */
[C---:B------:R-:W-:Y:S01]  /*3580*/  FMUL.FTZ R128, R59.reuse, R122 ;  /* 0x0000007a3b807220 */ /* 0x040fe20000410000 */
[----:B------:R1:W-:Y:S01]  /*3590*/  STS [R67+0x4], R110 ;  /* 0x0000046e43007388 */ /* 0x0003e20000000800 */
[----:B------:R-:W-:Y:S01]  /*35a0*/  FMUL.FTZ R130, R59, R126 ;  /* 0x0000007e3b827220 */ /* 0x000fe20000410000 */
[C---:B------:R-:W-:Y:S01]  /*35b0*/  FMUL.FTZ R132, R52.reuse, R121 ;  /* 0x0000007934847220 */ /* 0x040fe20000410000 */
[----:B------:R-:W-:Y:S01]  /*35c0*/  FFMA.FTZ R119, R52, R119, R145 ;  /* 0x0000007734777223 */ /* 0x000fe20000010091 */
[----:B------:R-:W-:Y:S01]  /*35d0*/  STS [R67+0x8], R116 ;  /* 0x0000087443007388 */ /* 0x000fe20000000800 */
[----:B0-----:R-:W-:Y:S01]  /*35e0*/  FMUL.FTZ R5, R131, R62 ;  /* 0x0000003e83057220 */ /* 0x001fe20000410000 */
[C---:B------:R-:W-:Y:S01]  /*35f0*/  FFMA.FTZ R6, R0.reuse, -R3, RZ ;  /* 0x8000000300067223 */ /* 0x040fe200000100ff */
[----:B------:R-:W-:Y:S01]  /*3600*/  FFMA.FTZ R4, R0, R127, RZ ;  /* 0x0000007f00047223 */ /* 0x000fe200000100ff */
[----:B------:R-:W-:Y:S01]  /*3610*/  STS [R67+0xc], R120 ;  /* 0x00000c7843007388 */ /* 0x000fe20000000800 */
[----:B------:R-:W-:Y:S01]  /*3620*/  FFMA.FTZ R3, -R42, R109, R3 ;  /* 0x0000006d2a037223 */ /* 0x000fe20000010103 */
[----:B-1----:R-:W-:Y:S01]  /*3630*/  FMUL.FTZ R110, R52, R5 ;  /* 0x00000005346e7220 */ /* 0x002fe20000410000 */
[C---:B------:R-:W-:Y:S01]  /*3640*/  FFMA.FTZ R6, R47.reuse, -R135, R6 ;  /* 0x800000872f067223 */ /* 0x040fe20000010006 */
[----:B------:R-:W-:Y:S01]  /*3650*/  STS [R67+0x10], R128 ;  /* 0x0000108043007388 */ /* 0x000fe20000000800 */
[----:B------:R-:W-:Y:S01]  /*3660*/  FFMA.FTZ R139, R47, R133, R4 ;  /* 0x000000852f8b7223 */ /* 0x000fe20000010004 */
[----:B------:R-:W-:Y:S01]  /*3670*/  FFMA.FTZ R135, -R40, R102, R135 ;  /* 0x0000006628877223 */ /* 0x000fe20000010187 */
[C---:B------:R-:W-:Y:S01]  /*3680*/  FFMA.FTZ R7, R46.reuse, -R143, R6 ;  /* 0x8000008f2e077223 */ /* 0x040fe20000010006 */
[----:B------:R-:W-:Y:S01]  /*3690*/  STS [R67+0x14], R130 ;  /* 0x0000148243007388 */ /* 0x000fe20000000800 */
[C---:B------:R-:W-:Y:S01]  /*36a0*/  FFMA.FTZ R143, -R39.reuse, R106, R143 ;  /* 0x0000006a278f7223 */ /* 0x040fe2000001018f */
[----:B------:R-:W-:Y:S01]  /*36b0*/  FFMA.FTZ R139, R46, R137, R139 ;  /* 0x000000892e8b7223 */ /* 0x000fe2000001008b */
[----:B------:R-:W-:Y:S01]  /*36c0*/  FFMA.FTZ R137, R39, -R104, R137 ;  /* 0x8000006827897223 */ /* 0x000fe20000010089 */
[----:B------:R-:W-:Y:S01]  /*36d0*/  STS [R67+0x18], R132 ;  /* 0x0000188443007388 */ /* 0x000fe20000000800 */
[C---:B------:R-:W-:Y:S01]  /*36e0*/  FMUL.FTZ R4, R143.reuse, R126 ;  /* 0x0000007e8f047220 */ /* 0x040fe20000410000 */
[----:B------:R-:W-:Y:S01]  /*36f0*/  FMUL.FTZ R145, R143, R122 ;  /* 0x0000007a8f917220 */ /* 0x000fe20000410000 */
[----:B------:R-:W-:Y:S01]  /*3700*/  FFMA.FTZ R133, R40, -R100, R133 ;  /* 0x8000006428857223 */ /* 0x000fe20000010085 */
[----:B------:R0:W-:Y:S01]  /*3710*/  STS [R67+0x1c], R110 ;  /* 0x00001c6e43007388 */ /* 0x0001e20000000800 */
[----:B------:R-:W-:Y:S01]  /*3720*/  FFMA.FTZ R149, R137, R122, R4 ;  /* 0x0000007a89957223 */ /* 0x000fe20000010004 */
[----:B------:R-:W-:Y:S01]  /*3730*/  FMUL.FTZ R4, R135, R114 ;  /* 0x0000007287047220 */ /* 0x000fe20000410000 */
[----:B------:R-:W-:Y:S01]  /*3740*/  FFMA.FTZ R151, R137, R126, -R145 ;  /* 0x0000007e89977223 */ /* 0x000fe20000010891 */
[----:B------:R-:W-:Y:S01]  /*3750*/  BAR.SYNC.DEFER_BLOCKING 0x0 ;  /* 0x0000000000007b1d */ /* 0x000fe20000010000 */
[----:B------:R-:W-:Y:S01]  /*3760*/  FFMA.FTZ R127, R42, -R107, R127 ;  /* 0x8000006b2a7f7223 */ /* 0x000fe2000001007f */
[----:B------:R-:W-:Y:S01]  /*3770*/  FFMA.FTZ R147, R133, R112, R4 ;  /* 0x0000007085937223 */ /* 0x000fe20000010004 */
[C---:B------:R-:W-:Y:S01]  /*3780*/  FMUL.FTZ R4, R3.reuse, R108 ;  /* 0x0000006c03047220 */ /* 0x040fe20000410000 */
[----:B------:R-:W-:Y:S01]  /*3790*/  FMUL.FTZ R145, R3, R34 ;  /* 0x0000002203917220 */ /* 0x000fe20000410000 */
[----:B------:R-:W-:Y:S01]  /*37a0*/  FMUL.FTZ R112, R135, R112 ;  /* 0x0000007087707220 */ /* 0x000fe20000410000 */
[----:B0-----:R-:W-:Y:S01]  /*37b0*/  LEA R110, R45, -R36, 0x1 ;  /* 0x800000242d6e7211 */ /* 0x001fe200078e08ff */
[C---:B------:R-:W-:Y:S01]  /*37c0*/  FFMA.FTZ R4, R127.reuse, R34, R4 ;  /* 0x000000227f047223 */ /* 0x040fe20000010004 */
[----:B------:R-:W-:Y:S01]  /*37d0*/  FFMA.FTZ R145, R127, R108, -R145 ;  /* 0x0000006c7f917223 */ /* 0x000fe20000010891 */
[----:B------:R-:W-:Y:S01]  /*37e0*/  FFMA.FTZ R112, R133, R114, -R112 ;  /* 0x0000007285707223 */ /* 0x000fe20000010870 */
[----:B------:R-:W-:Y:S01]  /*37f0*/  ISETP.GE.AND P1, PT, R110, 0x1, PT ;  /* 0x000000016e00780c */ /* 0x000fe20003f26270 */
[C---:B------:R-:W-:Y:S01]  /*3800*/  FFMA.FTZ R108, -R38.reuse, R113, R119 ;  /* 0x00000071266c7223 */ /* 0x040fe20000010177 */
[----:B------:R-:W-:Y:S01]  /*3810*/  FADD.FTZ R4, RZ, R4 ;  /* 0x00000004ff047221 */ /* 0x000fe20000010000 */
[----:B------:R-:W-:Y:S01]  /*3820*/  FADD.FTZ R145, RZ, R145 ;  /* 0x00000091ff917221 */ /* 0x000fe20000010000 */
[----:B------:R-:W-:Y:S01]  /*3830*/  FFMA.FTZ R34, R38, -R111, R2 ;  /* 0x8000006f26227223 */ /* 0x000fe20000010002 */
[C---:B------:R-:W-:Y:S01]  /*3840*/  FMUL.FTZ R153, R108.reuse, R5 ;  /* 0x000000056c997220 */ /* 0x040fe20000410000 */
        /* <DEDUP_REMOVED lines=12> */
.L_x_18400:
[----:B------:R-:W-:Y:S05]  /*3910*/  BSYNC.RECONVERGENT B0 ;  /* 0x0000000000007941 */ /* 0x000fea0003800200 */
.L_x_18399:
[----:B------:R-:W-:Y:S04]  /*3920*/  BSSY.RECONVERGENT B0, `(.L_x_18401) ;  /* 0x0000003000007945 */ /* 0x000fe80003800200 */
[----:B------:R-:W-:Y:S05]  /*3930*/  @!P2 BRA `(.L_x_18402) ;  /* 0x000000000004a947 */ /* 0x000fea0003800000 */
[----:B-1----:R3:W-:Y:S02]  /*3940*/  REDG.E.ADD.F32.FTZ.RN.STRONG.GPU desc[UR16][R32.64+0x80], R155 ;  /* 0x0000809b200079a6 */ /* 0x0027e4000c12f310 */
.L_x_18402:
[----:B------:R-:W-:Y:S05]  /*3950*/  BSYNC.RECONVERGENT B0 ;  /* 0x0000000000007941 */ /* 0x000fea0003800200 */
.L_x_18401:
        /* <DEDUP_REMOVED lines=10> */
.L_x_18404:
[----:B------:R-:W-:Y:S05]  /*3a00*/  BSYNC.RECONVERGENT B0 ;  /* 0x0000000000007941 */ /* 0x000fea0003800200 */
.L_x_18403:
[----:B--2-4-:R2:W4:Y:S01]  /*3a10*/  LDS R121, [R74+0x390] ;  /* 0x000390004a797984 */ /* 0x0145220000000800 */
[----:B------:R-:W-:Y:S04]  /*3a20*/  BSSY.RECONVERGENT B0, `(.L_x_18405) ;  /* 0x0000003000007945 */ /* 0x000fe80003800200 */
[----:B------:R-:W-:Y:S05]  /*3a30*/  @!P1 BRA `(.L_x_18406) ;  /* 0x0000000000049947 */ /* 0x000fea0003800000 */
[----:B----4-:R4:W-:Y:S02]  /*3a40*/  REDG.E.ADD.F32.FTZ.RN.STRONG.GPU desc[UR16][R32.64+0x180], R121 ;  /* 0x00018079200079a6 */ /* 0x0109e4000c12f310 */
.L_x_18406:
[----:B------:R-:W-:Y:S05]  /*3a50*/  BSYNC.RECONVERGENT B0 ;  /* 0x0000000000007941 */ /* 0x000fea0003800200 */
.L_x_18405:
[----:B----4-:R4:W0:Y:S01]  /*3a60*/  LDS R121, [R73+0x410] ;  /* 0x0004100049797984 */ /* 0x0108220000000800 */
[----:B------:R-:W-:Y:S04]  /*3a70*/  BSSY.RECONVERGENT B0, `(.L_x_18407) ;  /* 0x0000003000007945 */ /* 0x000fe80003800200 */
[----:B------:R-:W-:Y:S05]  /*3a80*/  @!P2 BRA `(.L_x_18408) ;  /* 0x000000000004a947 */ /* 0x000fea0003800000 */
[----:B0-----:R0:W-:Y:S02]  /*3a90*/  REDG.E.ADD.F32.FTZ.RN.STRONG.GPU desc[UR16][R32.64+0x200], R121 ;  /* 0x00020079200079a6 */ /* 0x0011e4000c12f310 */
.L_x_18408:
[----:B------:R-:W-:Y:S05]  /*3aa0*/  BSYNC.RECONVERGENT B0 ;  /* 0x0000000000007941 */ /* 0x000fea0003800200 */
.L_x_18407:
[----:B0-----:R0:W0:Y:S01]  /*3ab0*/  LDS R121, [R72+0x490] ;  /* 0x0004900048797984 */ /* 0x0010220000000800 */
[----:B------:R-:W-:Y:S04]  /*3ac0*/  BSSY.RECONVERGENT B0, `(.L_x_18409) ;  /* 0x0000003000007945 */ /* 0x000fe80003800200 */
[----:B------:R-:W-:Y:S05]  /*3ad0*/  @!P3 BRA `(.L_x_18410) ;  /* 0x000000000004b947 */ /* 0x000fea0003800000 */
[----:B0-----:R0:W-:Y:S02]  /*3ae0*/  REDG.E.ADD.F32.FTZ.RN.STRONG.GPU desc[UR16][R32.64+0x280], R121 ;  /* 0x00028079200079a6 */ /* 0x0011e4000c12f310 */
.L_x_18410:
[----:B------:R-:W-:Y:S05]  /*3af0*/  BSYNC.RECONVERGENT B0 ;  /* 0x0000000000007941 */ /* 0x000fea0003800200 */
.L_x_18409:
[----:B0-----:R0:W0:Y:S01]  /*3b00*/  LDS R121, [R71+0x510] ;  /* 0x0005100047797984 */ /* 0x0010220000000800 */
[----:B------:R-:W-:Y:S04]  /*3b10*/  BSSY.RECONVERGENT B0, `(.L_x_18411) ;  /* 0x0000003000007945 */ /* 0x000fe80003800200 */
[----:B------:R-:W-:Y:S05]  /*3b20*/  @!P4 BRA `(.L_x_18412) ;  /* 0x000000000004c947 */ /* 0x000fea0003800000 */
[----:B0-----:R0:W-:Y:S02]  /*3b30*/  REDG.E.ADD.F32.FTZ.RN.STRONG.GPU desc[UR16][R32.64+0x300], R121 ;  /* 0x00030079200079a6 */ /* 0x0011e4000c12f310 */
.L_x_18412:
[----:B------:R-:W-:Y:S05]  /*3b40*/  BSYNC.RECONVERGENT B0 ;  /* 0x0000000000007941 */ /* 0x000fea0003800200 */
.L_x_18411:
[----:B0-----:R0:W0:Y:S01]  /*3b50*/  LDS R121, [R70+0x590] ;  /* 0x0005900046797984 */ /* 0x0010220000000800 */
[----:B------:R-:W-:Y:S01]  /*3b60*/  BSSY.RECONVERGENT B0, `(.L_x_18413) ;  /* 0x0000006000007945 */ /* 0x000fe20003800200 */
[----:B------:R-:W-:Y:S01]  /*3b70*/  FFMA.FTZ R6, R44, R2, R139 ;  /* 0x000000022c067223 */ /* 0x000fe2000001008b */
[----:B------:R-:W-:Y:S01]  /*3b80*/  FADD.FTZ R4, R4, R153 ;  /* 0x0000009904047221 */ /* 0x000fe20000010000 */
[----:B------:R-:W-:Y:S01]  /*3b90*/  FADD.FTZ R5, R112, R5 ;  /* 0x0000000570057221 */ /* 0x000fe20000010000 */
[----:B------:R-:W-:Y:S06]  /*3ba0*/  @!P5 BRA `(.L_x_18414) ;  /* 0x000000000004d947 */ /* 0x000fec0003800000 */
[----:B0-----:R0:W-:Y:S02]  /*3bb0*/  REDG.E.ADD.F32.FTZ.RN.STRONG.GPU desc[UR16][R32.64+0x380], R121 ;  /* 0x00038079200079a6 */ /* 0x0011e4000c12f310 */
.L_x_18414:
[----:B------:R-:W-:Y:S05]  /*3bc0*/  BSYNC.RECONVERGENT B0 ;  /* 0x0000000000007941 */ /* 0x000fea0003800200 */
.L_x_18413:
        /* <DEDUP_REMOVED lines=31> */
[----:B------:R-:W0:Y:S01]  /*3dc0*/  SHFL.DOWN PT, R113, R4, 0x8, 0x1f ;  /* 0x09001f0004717f89 */ /* 0x000e2200000e0000 */
[----:B---3--:R-:W-:Y:S01]  /*3dd0*/  @!P1 FADD.FTZ R6, R6, R119 ;  /* 0x0000007706069221 */ /* 0x008fe20000010000 */
[----:B------:R-:W-:Y:S01]  /*3de0*/  FMUL.FTZ R131, R31, R131 ;  /* 0x000000831f837220 */ /* 0x000fe20000410000 */
[----:B------:R-:W-:Y:S01]  /*3df0*/  FMUL.FTZ R33, R108, R33 ;  /* 0x000000216c217220 */ /* 0x000fe20000410000 */
[----:B------:R-:W1:Y:S01]  /*3e00*/  SHFL.DOWN PT, R110, R5, 0x8, 0x1f ;  /* 0x09001f00056e7f89 */ /* 0x000e6200000e0000 */
[----:B-----5:R-:W-:Y:S01]  /*3e10*/  @!P1 FADD.FTZ R7, R7, R32 ;  /* 0x0000002007079221 */ /* 0x020fe20000010000 */
[-C--:B------:R-:W-:Y:S01]  /*3e20*/  FFMA.FTZ R131, R30, R129.reuse, R131 ;  /* 0x000000811e837223 */ /* 0x080fe20000010083 */
[----:B------:R-:W-:Y:S01]  /*3e30*/  FFMA.FTZ R32, R111, R129, R2 ;  /* 0x000000816f207223 */ /* 0x000fe20000010002 */
[----:B------:R-:W3:Y:S01]  /*3e40*/  SHFL.DOWN PT, R119, R6, 0x8, 0x1f ;  /* 0x09001f0006777f89 */ /* 0x000ee200000e0000 */
[----:B------:R-:W-:Y:S01]  /*3e50*/  FMUL.FTZ R111, R31, R35 ;  /* 0x000000231f6f7220 */ /* 0x000fe20000410000 */
[----:B------:R-:W-:Y:S01]  /*3e60*/  ISETP.GT.AND P1, PT, R65, 0x17, PT ;  /* 0x000000174100780c */ /* 0x000fe20003f24270 */
[----:B------:R-:W-:Y:S01]  /*3e70*/  FFMA.FTZ R131, R34, R131, R33 ;  /* 0x0000008322837223 */ /* 0x000fe20000010021 */
[----:B------:R-:W5:Y:S01]  /*3e80*/  SHFL.DOWN PT, R112, R7, 0x8, 0x1f ;  /* 0x09001f0007707f89 */ /* 0x000f6200000e0000 */
        /* <DEDUP_REMOVED lines=8> */
[----:B------:R-:W-:Y:S01]  /*3f10*/  FMUL.FTZ R33, R31, R117 ;  /* 0x000000751f217220 */ /* 0x000fe20000410000 */
[----:B------:R-:W-:Y:S01]  /*3f20*/  FADD.FTZ R57, R34, R57 ;  /* 0x0000003922397221 */ /* 0x000fe20000010000 */
[----:B------:R-:W-:Y:S01]  /*3f30*/  FFMA.FTZ R106, R137, R2, R32 ;  /* 0x00000002896a7223 */ /* 0x000fe20000010020 */
[----:B0-----:R-:W-:Y:S01]  /*3f40*/  @!P1 FADD.FTZ R4, R4, R113 ;  /* 0x0000007104049221 */ /* 0x001fe20000010000 */
[----:B------:R-:W-:Y:S01]  /*3f50*/  FFMA.FTZ R2, R30, R141, -R33 ;  /* 0x0000008d1e027223 */ /* 0x000fe20000010821 */
[----:B-1----:R-:W-:-:S03]  /*3f60*/  @!P1 FADD.FTZ R5, R5, R110 ;  /* 0x0000006e05059221 */ /* 0x002fc60000010000 */
[----:B------:R-:W-:Y:S01]  /*3f70*/  FMUL.FTZ R104, R135, R2 ;  /* 0x0000000287687220 */ /* 0x000fe20000410000 */
        /* <DEDUP_REMOVED lines=13> */
.L_x_18416:
[----:B------:R-:W-:Y:S05]  /*4050*/  BSYNC.RECONVERGENT B0 ;  /* 0x0000000000007941 */ /* 0x000fea0003800200 */
.L_x_18415:
[C---:B-1----:R-:W-:Y:S01]  /*4060*/  FMUL.FTZ R33, R31.reuse, R115 ;  /* 0x000000731f217220 */ /* 0x042fe20000410000 */
[CC--:B------:R-:W-:Y:S01]  /*4070*/  FMUL.FTZ R34, R31.reuse, R141.reuse ;  /* 0x0000008d1f227220 */ /* 0x0c0fe20000410000 */
[-C--:B---3--:R-:W-:Y:S01]  /*4080*/  FMUL.FTZ R2, R31, R118.reuse ;  /* 0x000000761f027220 */ /* 0x088fe20000410000 */
[----:B------:R-:W-:Y:S01]  /*4090*/  ISETP.NE.AND P1, PT, R92, RZ, PT ;  /* 0x000000ff5c00720c */ /* 0x000fe20003f25270 */
[-C--:B0-----:R-:W-:Y:S01]  /*40a0*/  FFMA.FTZ R32, R30, R118.reuse, -R33 ;  /* 0x000000761e207223 */ /* 0x081fe20000010821 */
        /* <DEDUP_REMOVED lines=31> */
.L_x_18418:
[----:B------:R-:W-:Y:S05]  /*42a0*/  BSYNC.RECONVERGENT B0 ;  /* 0x0000000000007941 */ /* 0x000fea0003800200 */
.L_x_18417:
[----:B------:R-:W-:-:S04]  /*42b0*/  UIADD3 UR4, UPT, UPT, UR4, 0x1, URZ ;  /* 0x0000000104047890 */ /* 0x000fc8000fffe0ff */
[----:B------:R-:W-:-:S09]  /*42c0*/  UISETP.GE.AND UP0, UPT, UR4, UR9, UPT ;  /* 0x000000090400728c */ /* 0x000fd2000bf06270 */
[----:B------:R-:W-:Y:S05]  /*42d0*/  BRA.U !UP0, `(.L_x_18419) ;  /* 0xffffffd5089c7547 */ /* 0x000fea000b83ffff */
.L_x_18385:
[----:B------:R-:W-:Y:S06]  /*42e0*/  BAR.SYNC.DEFER_BLOCKING 0x0 ;  /* 0x0000000000007b1d */ /* 0x000fec0000010000 */
[----:B------:R-:W-:Y:S02]  /*42f0*/  F2F.F16.F32 R2, R48 ;  /* 0x0000003000027304 */ /* 0x000fe40000200800 */
[----:B------:R-:W1:Y:S01]  /*4300*/  LDC.64 R24, c[0x0][0x4f8] ;  /* 0x00013e00ff187b82 */ /* 0x000e620000000a00 */
[----:B------:R-:W3:Y:S05]  /*4310*/  LDCU.64 UR6, c[0x0][0x500] ;  /* 0x0000a000ff0677ac */ /* 0x000eea0008000a00 */
[----:B------:R-:W-:Y:S02]  /*4320*/  F2F.F16.F32 R50, R50 ;  /* 0x0000003200327304 */ /* 0x000fe40000200800 */
[----:B------:R-:W5:Y:S01]  /*4330*/  LDC.64 R26, c[0x0][0x550] ;  /* 0x00015400ff1a7b82 */ /* 0x000f620000000a00 */
[----:B------:R-:W2:Y:S05]  /*4340*/  LDG.E.64 R16, desc[UR16][R16.64] ;  /* 0x0000001010107981 */ /* 0x000eaa000c1e1b00 */
[----:B------:R-:W0:Y:S01]  /*4350*/  F2F.F16.F32 R49, R49 ;  /* 0x0000003100317304 */ /* 0x000e220000200800 */
[----:B------:R-:W-:-:S04]  /*4360*/  IADD3 R88, P4, PT, R88, -0x100, RZ ;  /* 0xffffff0058587810 */ /* 0x000fc80007f9e0ff */
[----:B------:R-:W-:-:S03]  /*4370*/  IADD3.X R89, PT, PT, R89, -0x1, RZ, P4, !PT ;  /* 0xffffffff59597810 */ /* 0x000fc600027fe4ff */
[----:B------:R-:W4:Y:S01]  /*4380*/  F2F.F16.F32 R51, R51 ;  /* 0x0000003300337304 */ /* 0x000f220000200800 */
        /* <DEDUP_REMOVED lines=30> */
[----:B----4-:R-:W-:Y:S01]  /*4570*/  LOP3.LUT R4, R2, R51, RZ, 0xfc, !PT ;  /* 0x0000003302047212 */ /* 0x010fe200078efcff */
[----:B--2---:R-:W-:Y:S01]  /*4580*/  @!P0 FADD.FTZ R6, R0, 1 ;  /* 0x3f80000000068421 */ /* 0x004fe20000010000 */
[----:B------:R-:W2:Y:S03]  /*4590*/  @!P2 MUFU.RCP R16, R16 ;  /* 0x000000100010a308 */ /* 0x000ea60000001000 */
[----:B------:R1:W-:Y:S01]  /*45a0*/  STS.64 [R63], R4 ;  /* 0x000000043f007388 */ /* 0x0003e20000000a00 */
[----:B------:R-:W-:-:S03]  /*45b0*/  NOP ;  /* 0x0000000000007918 */ /* 0x000fc60000000000 */
[----:B------:R-:W4:Y:S01]  /*45c0*/  LDS.64 R2, [R63] ;  /* 0x000000003f027984 */ /* 0x000f220000000a00 */
[----:B0-----:R-:W-:Y:S01]  /*45d0*/  @!P1 FADD.FTZ R0, R7, 1 ;  /* 0x3f80000007009421 */ /* 0x001fe20000010000 */
[----:B------:R-:W0:Y:S01]  /*45e0*/  @!P0 MUFU.RCP R18, R6 ;  /* 0x0000000600128308 */ /* 0x000e220000001000 */
[----:B------:R-:W-:Y:S01]  /*45f0*/  @!P3 FADD.FTZ R7, R17, 1 ;  /* 0x3f8000001107b421 */ /* 0x000fe20000010000 */
[----:B--2---:R-:W-:Y:S01]  /*4600*/  @!P2 FMUL.FTZ R55, R55, R16 ;  /* 0x000000103737a220 */ /* 0x004fe20000410000 */
[----:B------:R-:W-:-:S05]  /*4610*/  SHF.L.U32 R16, R58, 0x7, RZ ;  /* 0x000000073a107819 */ /* 0x000fca00000006ff */
[----:B------:R-:W2:Y:S01]  /*4620*/  @!P1 MUFU.RCP R19, R0 ;  /* 0x0000000000139308 */ /* 0x000ea20000001000 */
[----:B------:R-:W-:Y:S02]  /*4630*/  IADD3 R86, P2, PT, R86, -0x100, RZ ;  /* 0xffffff0056567810 */ /* 0x000fe40007f5e0ff */
[--C-:B------:R-:W-:Y:S02]  /*4640*/  SHF.R.S32.HI R17, RZ, 0x1f, R16.reuse ;  /* 0x0000001fff117819 */ /* 0x100fe40000011410 */
[----:B------:R-:W-:Y:S01]  /*4650*/  IADD3.X R87, PT, PT, R87, -0x1, RZ, P2, !PT ;  /* 0xffffffff57577810 */ /* 0x000fe200017fe4ff */
[----:B-1----:R-:W-:Y:S02]  /*4660*/  IMAD.WIDE.U32 R4, R24, UR18, R16 ;  /* 0x0000001218047c25 */ /* 0x002fe4000f8e0010 */
[----:B------:R-:W1:Y:S02]  /*4670*/  @!P3 MUFU.RCP R22, R7 ;  /* 0x000000070016b308 */ /* 0x000e640000001000 */
[----:B0-----:R-:W-:Y:S01]  /*4680*/  @!P0 FMUL.FTZ R53, R53, R18 ;  /* 0x0000001235358220 */ /* 0x001fe20000410000 */
[----:B------:R-:W-:-:S02]  /*4690*/  IMAD R5, R25, UR18, R5 ;  /* 0x0000001219057c24 */ /* 0x000fc4000f8e0205 */
[----:B------:R-:W0:Y:S01]  /*46a0*/  LDC.64 R24, c[0x0][0x518] ;  /* 0x00014600ff187b82 */ /* 0x000e220000000a00 */
[----:B---3--:R-:W-:Y:S02]  /*46b0*/  IMAD.WIDE.U32 R4, R105, UR6, R4 ;  /* 0x0000000669047c25 */ /* 0x008fe4000f8e0004 */
[----:B------:R-:W-:Y:S02]  /*46c0*/  F2F.F16.F32 R20, R55 ;  /* 0x0000003700147304 */ /* 0x000fe40000200800 */
[----:B--2---:R-:W-:Y:S01]  /*46d0*/  @!P1 FMUL.FTZ R54, R54, R19 ;  /* 0x0000001336369220 */ /* 0x004fe20000410000 */
[----:B------:R-:W-:Y:S01]  /*46e0*/  IADD3 R85, P1, PT, R85, -0x200, RZ ;  /* 0xfffffe0055557810 */ /* 0x000fe20007f3e0ff */
[----:B------:R-:W-:Y:S01]  /*46f0*/  IMAD R0, R105, UR7, R5 ;  /* 0x0000000769007c24 */ /* 0x000fe2000f8e0205 */
[----:B-----5:R-:W-:Y:S01]  /*4700*/  LEA R18, P0, R4, R26, 0x1 ;  /* 0x0000001a04127211 */ /* 0x020fe200078008ff */
[----:B------:R-:W2:Y:S01]  /*4710*/  LDCU.64 UR6, c[0x0][0x520] ;  /* 0x0000a400ff0677ac */ /* 0x000ea20008000a00 */
[----:B------:R-:W-:-:S02]  /*4720*/  IADD3.X R84, PT, PT, R84, -0x1, RZ, P1, !PT ;  /* 0xffffffff54547810 */ /* 0x000fc40000ffe4ff */
[----:B------:R-:W-:Y:S01]  /*4730*/  LEA.HI.X R19, R4, R27, R0, 0x1, P0 ;  /* 0x0000001b04137211 */ /* 0x000fe200000f0c00 */
[----:B------:R-:W3:Y:S01]  /*4740*/  F2F.F16.F32 R6, R54 ;  /* 0x0000003600067304 */ /* 0x000ee20000200800 */
[----:B-1----:R-:W-:Y:S01]  /*4750*/  @!P3 FMUL.FTZ R57, R57, R22 ;  /* 0x000000163939b220 */ /* 0x002fe20000410000 */
[----:B------:R-:W-:Y:S01]  /*4760*/  IADD3 R90, P3, PT, R90, -0x100, RZ ;  /* 0xffffff005a5a7810 */ /* 0x000fe20007f7e0ff */
[----:B------:R-:W-:-:S03]  /*4770*/  IMAD.WIDE.U32 R4, R77, 0x8, R18 ;  /* 0x000000084d047825 */ /* 0x000fc600078e0012 */
[----:B------:R-:W-:Y:S02]  /*4780*/  IADD3.X R91, PT, PT, R91, -0x1, RZ, P3, !PT ;  /* 0xffffffff5b5b7810 */ /* 0x000fe40001ffe4ff */
[----:B------:R-:W1:Y:S01]  /*4790*/  F2F.F16.F32 R23, R57 ;  /* 0x0000003900177304 */ /* 0x000e620000200800 */
[----:B----4-:R4:W-:Y:S01]  /*47a0*/  STG.E.64 desc[UR16][R4.64], R2 ;  /* 0x0000000204007986 */ /* 0x0109e2000c101b10 */
[----:B0-----:R-:W-:-:S06]  /*47b0*/  IMAD.WIDE.U32 R16, R24, UR18, R16 ;  /* 0x0000001218107c25 */ /* 0x001fcc000f8e0010 */
[----:B------:R0:W5:Y:S01]  /*47c0*/  F2F.F16.F32 R21, R53 ;  /* 0x0000003500157304 */ /* 0x0001620000200800 */
[----:B---3--:R-:W-:-:S04]  /*47d0*/  IMAD.WIDE.U32 R6, R6, 0x10000, RZ ;  /* 0x0001000006067825 */ /* 0x008fc800078e00ff */
[----:B------:R-:W-:Y:S01]  /*47e0*/  IMAD R17, R25, UR18, R17 ;  /* 0x0000001219117c24 */ /* 0x000fe2000f8e0211 */
[----:B-1----:R-:W-:Y:S01]  /*47f0*/  PRMT R23, R20, 0x5410, R23 ;  /* 0x0000541014177816 */ /* 0x002fe20000000017 */
[----:B--2---:R-:W-:-:S04]  /*4800*/  IMAD.WIDE.U32 R16, R105, UR6, R16 ;  /* 0x0000000669107c25 */ /* 0x004fc8000f8e0010 */
[----:B0-----:R-:W-:Y:S01]  /*4810*/  FADD.FTZ R53, R53, R94 ;  /* 0x0000005e35357221 */ /* 0x001fe20000010000 */
[----:B------:R-:W-:Y:S01]  /*4820*/  LOP3.LUT R19, R23, R7, RZ, 0xfc, !PT ;  /* 0x0000000717137212 */ /* 0x000fe200078efcff */
[----:B------:R-:W-:Y:S02]  /*4830*/  IMAD R0, R105, UR7, R17 ;  /* 0x0000000769007c24 */ /* 0x000fe4000f8e0211 */
[----:B------:R-:W-:Y:S01]  /*4840*/  FADD.FTZ R54, R53, R54 ;  /* 0x0000003635367221 */ /* 0x000fe20000010000 */
[----:B-----5:R-:W-:Y:S01]  /*4850*/  LOP3.LUT R18, R6, R21, RZ, 0xfc, !PT ;  /* 0x0000001506127212 */ /* 0x020fe200078efcff */
[----:B------:R-:W-:Y:S02]  /*4860*/  BAR.SYNC.DEFER_BLOCKING 0x0 ;  /* 0x0000000000007b1d */ /* 0x000fe40000010000 */
[----:B------:R-:W-:-:S06]  /*4870*/  FADD.FTZ R54, R54, R55 ;  /* 0x0000003736367221 */ /* 0x000fcc0000010000 */
[----:B------:R-:W4:Y:S01]  /*4880*/  LDC.64 R20, c[0x0][0x560] ;  /* 0x00015800ff147b82 */ /* 0x000f220000000a00 */
[----:B------:R-:W-:Y:S01]  /*4890*/  FADD.FTZ R94, R54, R57 ;  /* 0x00000039365e7221 */ /* 0x000fe20000010000 */
        /* <DEDUP_REMOVED lines=10> */
.L_x_18376:
        /* <DEDUP_REMOVED lines=34> */
.L_x_18422:
[----:B------:R-:W-:Y:S05]  /*4b60*/  BSYNC.RECONVERGENT B0 ;  /* 0x0000000000007941 */ /* 0x000fea0003800200 */
.L_x_18421:
        /* <DEDUP_REMOVED lines=26> */
.L_x_18424:
[----:B------:R-:W-:Y:S05]  /*4d10*/  BSYNC.RECONVERGENT B0 ;  /* 0x0000000000007941 */ /* 0x000fea0003800200 */
.L_x_18423:
        /* <DEDUP_REMOVED lines=13> */
.L_x_18426:
        /* <DEDUP_REMOVED lines=27> */
.L_x_18425:
[----:B------:R-:W-:Y:S05]  /*4fa0*/  EXIT ;  /* 0x000000000000794d */ /* 0x000fea0003800000 */
.L_x_18427:
        /* <DEDUP_REMOVED lines=13> */
.L_x_18817:


//--------------------- .text._Z25selective_scan_bwd_kernelI32Selective_Scan_bwd_kernel_traitsILi32ELi4ELb1ELb1ELb0ELb1ELb1EN3c104HalfENS1_7complexIfEEEEv12SSMParamsBwd --------------------------
	.section	.text._Z25selective_scan_bwd_kernelI32Selective_Scan_bwd_kernel_traitsILi32ELi4ELb1ELb1ELb0ELb1ELb1EN3c104HalfENS1_7complexIfEEEEv12SSMParamsBwd,"ax",@progbits
	.align	128
        .global         _Z25selective_scan_bwd_kernelI32Selective_Scan_bwd_kernel_traitsILi32ELi4ELb1ELb1ELb0ELb1ELb1EN3c104HalfENS1_7complexIfEEEEv12SSMParamsBwd
        .type           _Z25selective_scan_bwd_kernelI32Selective_Scan_bwd_kernel_traitsILi32ELi4ELb1ELb1ELb0ELb1ELb1EN3c104HalfENS1_7complexIfEEEEv12SSMParamsBwd,@function
        .size           _Z25selective_scan_bwd_kernelI32Selective_Scan_bwd_kernel_traitsILi32ELi4ELb1ELb1ELb0ELb1ELb1EN3c104HalfENS1_7complexIfEEEEv12SSMParamsBwd,(.L_x_18818 - _Z25selective_scan_bwd_kernelI32Selective_Scan_bwd_kernel_traitsILi32ELi4ELb1ELb1ELb0ELb1ELb1EN3c104HalfENS1_7complexIfEEEEv12SSMParamsBwd)
        .other          _Z25selective_scan_bwd_kernelI32Selective_Scan_bwd_kernel_traitsILi32ELi4ELb1ELb1ELb0ELb1ELb1EN3c104HalfENS1_7complexIfEEEEv12SSMParamsBwd,@"STO_CUDA_ENTRY STV_DEFAULT"
_Z25selective_scan_bwd_kernelI32Selective_Scan_bwd_kernel_traitsILi32ELi4ELb1ELb1ELb0ELb1ELb1EN3c104HalfENS1_7complexIfEEEEv12SSMParamsBwd:
.text._Z25selective_scan_bwd_kernelI32Selective_Scan_bwd_kernel_traitsILi32ELi4ELb1ELb1ELb0ELb1ELb1EN3c104HalfENS1_7complexIfEEEEv12SSMParamsBwd:
        /* <DEDUP_REMOVED lines=113> */
[----:B--2---:R-:W-:Y:S02]  /*0710*/  LEA R94, P2, R95, R20, 0x1 ;  /* 0x000000145f5e7211 */ /* 0x004fe400078408ff */
        /* <DEDUP_REMOVED lines=65> */
.L_x_18473:
        /* <DEDUP_REMOVED lines=29> */
[--C-:B-1----:R-:W-:Y:S02]  /*0d00*/  SHF.R.U64 R0, R64, 0x10, R65.reuse ;  /* 0x0000001040007819 */ /* 0x102fe40000001241 */
[----:B------:R-:W-:Y:S01]  /*0d10*/  SHF.R.U32.HI R63, RZ, 0x10, R65 ;  /* 0x00000010ff3f7819 */ /* 0x000fe20000011641 */
[----:B---3--:R-:W-:-:S04]  /*0d20*/  IMAD.WIDE.U32 R6, R107, R24, R6 ;  /* 0x000000186b067225 */ /* 0x008fc800078e0006 */
[----:B------:R-:W-:Y:S02]  /*0d30*/  HADD2.F32 R65, -RZ, R65.H0_H0 ;  /* 0x20000041ff417230 */ /* 0x000fe40000004100 */
[----:B------:R-:W-:-:S03]  /*0d40*/  HADD2.F32 R63, -RZ, R63.H0_H0 ;  /* 0x2000003fff3f7230 */ /* 0x000fc60000004100 */
[--C-:B-----5:R-:W-:Y:S02]  /*0d50*/  FADD.FTZ R65, R65, R98.reuse ;  /* 0x0000006241417221 */ /* 0x120fe40000010000 */
        /* <DEDUP_REMOVED lines=48> */
.L_x_18430:
[----:B------:R-:W-:Y:S05]  /*1060*/  BSYNC.RECONVERGENT B0 ;  /* 0x0000000000007941 */ /* 0x000fea0003800200 */
.L_x_18429:
        /* <DEDUP_REMOVED lines=32> */
.L_x_18432:
[----:B------:R-:W-:Y:S05]  /*1270*/  BSYNC.RECONVERGENT B0 ;  /* 0x0000000000007941 */ /* 0x000fea0003800200 */
.L_x_18431:
        /* <DEDUP_REMOVED lines=32> */
.L_x_18434:
[----:B------:R-:W-:Y:S05]  /*1480*/  BSYNC.RECONVERGENT B0 ;  /* 0x0000000000007941 */ /* 0x000fea0003800200 */
.L_x_18433:
        /* <DEDUP_REMOVED lines=32> */
.L_x_18436:
[----:B------:R-:W-:Y:S05]  /*1690*/  BSYNC.RECONVERGENT B0 ;  /* 0x0000000000007941 */ /* 0x000fea0003800200 */
.L_x_18435:
        /* <DEDUP_REMOVED lines=134> */
.L_x_18437:
        /* <DEDUP_REMOVED lines=53> */
.L_x_18472:
        /* <DEDUP_REMOVED lines=29> */
[C---:B---3--:R-:W-:Y:S01]  /*2420*/  FMUL.FTZ R6, R33.reuse, R64 ;  /* 0x0000004021067220 */ /* 0x048fe20000410000 */
[----:B------:R-:W-:Y:S01]  /*2430*/  FMUL.FTZ R36, R32, 1.4426950216293334961 ;  /* 0x3fb8aa3b20247820 */ /* 0x000fe20000410000 */
[C---:B------:R-:W-:Y:S02]  /*2440*/  FMUL.FTZ R108, R33.reuse, R65 ;  /* 0x00000041216c7220 */ /* 0x040fe40000410000 */
[----:B------:R-:W-:Y:S01]  /*2450*/  FMUL.RZ R7, R6, 0.15915493667125701904 ;  /* 0x3e22f98306077820 */ /* 0x000fe2000040c000 */
[C---:B------:R-:W-:Y:S01]  /*2460*/  FMUL.FTZ R6, R33.reuse, R62 ;  /* 0x0000003e21067220 */ /* 0x040fe20000410000 */
        /* <DEDUP_REMOVED lines=22> */
[----:B------:R-:W1:Y:S01]  /*25d0*/  MUFU.COS R119, R112 ;  /* 0x0000007000777308 */ /* 0x000e620000000000 */
[----:B------:R-:W-:Y:S01]  /*25e0*/  LEA R36, R36, UR6, 0x3 ;  /* 0x0000000624247c11 */ /* 0x000fe2000f8e18ff */
[C---:B---3--:R-:W-:Y:S01]  /*25f0*/  FMUL.FTZ R2, R37.reuse, R104 ;  /* 0x0000006825027220 */ /* 0x048fe20000410000 */
[----:B------:R-:W-:-:S05]  /*2600*/  FMUL.FTZ R3, R37, R102 ;  /* 0x0000006625037220 */ /* 0x000fca0000410000 */
[----:B------:R-:W-:Y:S01]  /*2610*/  MUFU.SIN R113, R110 ;  /* 0x0000006e00717308 */ /* 0x000fe20000000400 */
[----:B------:R3:W-:Y:S01]  /*2620*/  STS.64 [R36+0xa80], R2 ;  /* 0x000a800224007388 */ /* 0x0007e20000000a00 */
[----:B0-----:R-:W-:Y:S02]  /*2630*/  HADD2.F32 R109, -RZ, R4.H0_H0 ;  /* 0x20000004ff6d7230 */ /* 0x001fe40000004100 */
[----:B------:R-:W-:Y:S02]  /*2640*/  HADD2.F32 R102, -RZ, R6.H0_H0 ;  /* 0x20000006ff667230 */ /* 0x000fe40000004100 */
        /* <DEDUP_REMOVED lines=11> */
[----:B------:R-:W-:Y:S02]  /*2700*/  HADD2.F32 R106, -RZ, R6.H1_H1 ;  /* 0x30000006ff6a7230 */ /* 0x000fe40000004100 */
        /* <DEDUP_REMOVED lines=19> */
.L_x_18440:
[----:B------:R2:W3:Y:S02]  /*2840*/  LDS.64 R34, [R85+UR5+0x1a88] ;  /* 0x001a880555227984 */ /* 0x0004e40008000a00 */
.L_x_18441:
[----:B------:R-:W-:Y:S05]  /*2850*/  BSYNC.RECONVERGENT B0 ;  /* 0x0000000000007941 */ /* 0x000fea0003800200 */
.L_x_18439:
[----:B0-----:R-:W0:Y:S01]  /*2860*/  @P0 LDC R4, c[0x0][0x38c] ;  /* 0x0000e300ff040b82 */ /* 0x001e220000000800 */
[----:B------:R-:W-:Y:S01]  /*2870*/  CS2R R36, SRZ ;  /* 0x0000000000247805 */ /* 0x000fe2000001ff00 */
[----:B0-----:R-:W-:-:S04]  /*2880*/  @P0 IMAD R5, R45, R4, UR4 ;  /* 0x000000042d050e24 */ /* 0x001fc8000f8e0204 */
[----:B------:R-:W-:-:S05]  /*2890*/  @P0 IMAD.WIDE R4, R5, 0x10, R14 ;  /* 0x0000001005040825 */ /* 0x000fca00078e020e */
[----:B------:R0:W4:Y:S01]  /*28a0*/  @P0 LDG.E.64 R36, desc[UR16][R4.64+0x8] ;  /* 0x0000081004240981 */ /* 0x000122000c1e1b00 */
[-C--:B------:R-:W-:Y:S01]  /*28b0*/  FMUL.FTZ R130, R113, R64.reuse ;  /* 0x0000004071827220 */ /* 0x080fe20000410000 */
[----:B------:R-:W-:Y:S01]  /*28c0*/  FMUL.FTZ R6, R109, R64 ;  /* 0x000000406d067220 */ /* 0x000fe20000410000 */
[----:B------:R-:W-:Y:S01]  /*28d0*/  FMUL.FTZ R132, R115, R62 ;  /* 0x0000003e73847220 */ /* 0x000fe20000410000 */
[-C--:B------:R-:W-:Y:S01]  /*28e0*/  FMUL.FTZ R137, R102, R65.reuse ;  /* 0x0000004166897220 */ /* 0x080fe20000410000 */
[C---:B------:R-:W-:Y:S01]  /*28f0*/  FMUL.FTZ R131, R61.reuse, R130 ;  /* 0x000000823d837220 */ /* 0x040fe20000410000 */
[----:B------:R-:W-:Y:S01]  /*2900*/  FMUL.FTZ R139, R61, R6 ;  /* 0x000000063d8b7220 */ /* 0x000fe20000410000 */
[----:B------:R-:W-:Y:S01]  /*2910*/  FMUL.FTZ R130, R111, R62 ;  /* 0x0000003e6f827220 */ /* 0x000fe20000410000 */
[----:B------:R-:W-:Y:S01]  /*2920*/  FMUL.FTZ R129, R106, R65 ;  /* 0x000000416a817220 */ /* 0x000fe20000410000 */
[C---:B------:R-:W-:Y:S01]  /*2930*/  FMUL.FTZ R7, R114.reuse, R131 ;  /* 0x0000008372077220 */ /* 0x040fe20000410000 */
[----:B------:R-:W-:Y:S01]  /*2940*/  FMUL.FTZ R134, R114, R139 ;  /* 0x0000008b72867220 */ /* 0x000fe20000410000 */
[----:B------:R-:W-:Y:S01]  /*2950*/  FMUL.FTZ R125, R108, R63 ;  /* 0x0000003f6c7d7220 */ /* 0x000fe20000410000 */
[----:B------:R-:W-:Y:S01]  /*2960*/  ISETP.GE.AND P1, PT, R68, 0x1, PT ;  /* 0x000000014400780c */ /* 0x000fe20003f26270 */
[C---:B------:R-:W-:Y:S01]  /*2970*/  FFMA.FTZ R6, R116.reuse, R139, -R7 ;  /* 0x0000008b74067223 */ /* 0x040fe20000010807 */
[----:B------:R-:W-:Y:S01]  /*2980*/  FFMA.FTZ R7, R116, R131, R134 ;  /* 0x0000008374077223 */ /* 0x000fe20000010086 */
[----:B------:R-:W-:Y:S01]  /*2990*/  ISETP.NE.AND P6, PT, R118, 0x1f, PT ;  /* 0x0000001f7600780c */ /* 0x000fe20003fc5270 */
[----:B------:R-:W-:Y:S01]  /*29a0*/  ULEA UR7, UR4, UR6, 0x4 ;  /* 0x0000000604077291 */ /* 0x000fe2000f8e20ff */
[C---:B------:R-:W-:Y:S01]  /*29b0*/  FFMA.FTZ R6, R59.reuse, R130, R6 ;  /* 0x000000823b067223 */ /* 0x040fe20000010006 */
[----:B------:R-:W-:Y:S01]  /*29c0*/  FFMA.FTZ R7, R59, R132, R7 ;  /* 0x000000843b077223 */ /* 0x000fe20000010007 */
[----:B------:R-:W-:Y:S01]  /*29d0*/  ISETP.GE.AND P4, PT, R84, UR8, PT ;  /* 0x0000000854007c0c */ /* 0x000fe2000bf86270 */
[----:B------:R-:W-:Y:S01]  /*29e0*/  BSSY.RECONVERGENT B0, `(.L_x_18442) ;  /* 0x000009f000007945 */ /* 0x000fe20003800200 */
[C---:B0-----:R-:W-:Y:S01]  /*29f0*/  FMUL.FTZ R4, R120.reuse, R6 ;  /* 0x0000000678047220 */ /* 0x041fe20000410000 */
        /* <DEDUP_REMOVED lines=18> */
[----:B------:R-:W-:Y:S01]  /*2b20*/  FFMA.FTZ R134, R54, R125, R7 ;  /* 0x0000007d36867223 */ /* 0x000fe20000010007 */
[----:B------:R-:W-:Y:S01]  /*2b30*/  FFMA.FTZ R5, R2, R116, -R5 ;  /* 0x0000007402057223 */ /* 0x000fe20000010805 */
[----:B------:R-:W-:-:S03]  /*2b40*/  FFMA.FTZ R136, R54, R123, R136 ;  /* 0x0000007b36887223 */ /* 0x000fc60000010088 */
[----:B------:R-:W0:Y:S01]  /*2b50*/  SHFL.UP PT, R145, R134, 0x1, RZ ;  /* 0x0420000086917989 */ /* 0x000e2200000e00ff */
[CC--:B------:R-:W-:Y:S01]  /*2b60*/  FFMA.FTZ R7, R119.reuse, R5.reuse, -R6 ;  /* 0x0000000577077223 */ /* 0x0c0fe20000010806 */
[----:B------:R-:W-:Y:S02]  /*2b70*/  FMUL.FTZ R6, R120, R5 ;  /* 0x0000000578067220 */ /* 0x000fe40000410000 */
[----:B------:R-:W5:Y:S01]  /*2b80*/  SHFL.UP PT, R143, R136, 0x1, RZ ;  /* 0x04200000888f7989 */ /* 0x000f6200000e00ff */
        /* <DEDUP_REMOVED lines=8> */
[----:B------:R-:W2:Y:S03]  /*2c10*/  SHFL.UP PT, R7, R138, 0x1, RZ ;  /* 0x042000008a077989 */ /* 0x000ea600000e00ff */
[----:B------:R-:W-:Y:S01]  /*2c20*/  FMUL.FTZ R146, R120, R142 ;  /* 0x0000008e78927220 */ /* 0x000fe20000410000 */
[----:B------:R-:W1:Y:S01]  /*2c30*/  SHFL.UP PT, R5, R140, 0x1, RZ ;  /* 0x042000008c057989 */ /* 0x000e6200000e00ff */
[-C--:B0-----:R-:W-:Y:S01]  /*2c40*/  FMUL.FTZ R141, R140, R145.reuse ;  /* 0x000000918c8d7220 */ /* 0x081fe20000410000 */
[----:B------:R-:W-:-:S03]  /*2c50*/  FMUL.FTZ R145, R138, R145 ;  /* 0x000000918a917220 */ /* 0x000fc60000410000 */
[-C--:B-----5:R-:W-:Y:S01]  /*2c60*/  FFMA.FTZ R141, R138, R143.reuse, R141 ;  /* 0x0000008f8a8d7223 */ /* 0x0a0fe2000001008d */
[----:B------:R-:W-:-:S03]  /*2c70*/  FFMA.FTZ R145, R140, R143, -R145 ;  /* 0x0000008f8c917223 */ /* 0x000fc60000010891 */
[----:B------:R-:W-:Y:S01]  /*2c80*/  @P1 FADD.FTZ R134, R134, R141 ;  /* 0x0000008d86861221 */ /* 0x000fe20000010000 */
[----:B------:R-:W-:-:S04]  /*2c90*/  @P1 FADD.FTZ R136, R136, R145 ;  /* 0x0000009188881221 */ /* 0x000fc80000010000 */
[----:B------:R-:W0:Y:S01]  /*2ca0*/  SHFL.UP PT, R145, R134, 0x2, RZ ;  /* 0x0440000086917989 */ /* 0x000e2200000e00ff */
[----:B--2---:R-:W-:-:S03]  /*2cb0*/  FMUL.FTZ R141, R140, R7 ;  /* 0x000000078c8d7220 */ /* 0x004fc60000410000 */
[----:B------:R-:W2:Y:S01]  /*2cc0*/  SHFL.UP PT, R143, R136, 0x2, RZ ;  /* 0x04400000888f7989 */ /* 0x000ea200000e00ff */
[C---:B------:R-:W-:Y:S01]  /*2cd0*/  FMUL.FTZ R7, R138.reuse, R7 ;  /* 0x000000078a077220 */ /* 0x040fe20000410000 */
[----:B-1----:R-:W-:-:S03]  /*2ce0*/  @P1 FFMA.FTZ R138, R138, R5, R141 ;  /* 0x000000058a8a1223 */ /* 0x002fc6000001008d */
[----:B------:R-:W-:Y:S01]  /*2cf0*/  @P1 FFMA.FTZ R140, R140, R5, -R7 ;  /* 0x000000058c8c1223 */ /* 0x000fe20000010807 */
[----:B------:R-:W-:Y:S01]  /*2d00*/  ISETP.GE.AND P1, PT, R68, 0x2, PT ;  /* 0x000000024400780c */ /* 0x000fe20003f26270 */
[----:B------:R-:W1:Y:S04]  /*2d10*/  SHFL.UP PT, R7, R138, 0x2, RZ ;  /* 0x044000008a077989 */ /* 0x000e6800000e00ff */
[----:B------:R-:W5:Y:S01]  /*2d20*/  SHFL.UP PT, R5, R140, 0x2, RZ ;  /* 0x044000008c057989 */ /* 0x000f6200000e00ff */
[-C--:B0-----:R-:W-:Y:S01]  /*2d30*/  FMUL.FTZ R141, R140, R145.reuse ;  /* 0x000000918c8d7220 */ /* 0x081fe20000410000 */
[----:B------:R-:W-:-:S03]  /*2d40*/  FMUL.FTZ R145, R138, R145 ;  /* 0x000000918a917220 */ /* 0x000fc60000410000 */
[-C--:B--2---:R-:W-:Y:S01]  /*2d50*/  FFMA.FTZ R141, R138, R143.reuse, R141 ;  /* 0x0000008f8a8d7223 */ /* 0x084fe2000001008d */
[----:B------:R-:W-:-:S03]  /*2d60*/  FFMA.FTZ R145, R140, R143, -R145 ;  /* 0x0000008f8c917223 */ /* 0x000fc60000010891 */
[----:B------:R-:W-:Y:S01]  /*2d70*/  @P1 FADD.FTZ R134, R134, R141 ;  /* 0x0000008d86861221 */ /* 0x000fe20000010000 */
[----:B------:R-:W-:Y:S01]  /*2d80*/  @P1 FADD.FTZ R136, R136, R145 ;  /* 0x0000009188881221 */ /* 0x000fe20000010000 */
[----:B-1----:R-:W-:-:S03]  /*2d90*/  FMUL.FTZ R141, R140, R7 ;  /* 0x000000078c8d7220 */ /* 0x002fc60000410000 */
[----:B------:R-:W0:Y:S01]  /*2da0*/  SHFL.UP PT, R143, R134, 0x4, RZ ;  /* 0x04800000868f7989 */ /* 0x000e2200000e00ff */
[C---:B------:R-:W-:Y:S01]  /*2db0*/  FMUL.FTZ R7, R138.reuse, R7 ;  /* 0x000000078a077220 */ /* 0x040fe20000410000 */
[-C--:B-----5:R-:W-:Y:S02]  /*2dc0*/  @P1 FFMA.FTZ R138, R138, R5.reuse, R141 ;  /* 0x000000058a8a1223 */ /* 0x0a0fe4000001008d */
[----:B------:R-:W1:Y:S01]  /*2dd0*/  SHFL.UP PT, R141, R136, 0x4, RZ ;  /* 0x04800000888d7989 */ /* 0x000e6200000e00ff */
[----:B------:R-:W-:Y:S01]  /*2de0*/  @P1 FFMA.FTZ R140, R140, R5, -R7 ;  /* 0x000000058c8c1223 */ /* 0x000fe20000010807 */
[----:B------:R-:W-:Y:S02]  /*2df0*/  ISETP.GE.AND P1, PT, R68, 0x4, PT ;  /* 0x000000044400780c */ /* 0x000fe40003f26270 */
[----:B------:R-:W2:Y:S04]  /*2e00*/  SHFL.UP PT, R7, R138, 0x4, RZ ;  /* 0x048000008a077989 */ /* 0x000ea800000e00ff */
[----:B------:R-:W5:Y:S01]  /*2e10*/  SHFL.UP PT, R5, R140, 0x4, RZ ;  /* 0x048000008c057989 */ /* 0x000f6200000e00ff */
[-C--:B0-----:R-:W-:Y:S01]  /*2e20*/  FMUL.FTZ R147, R140, R143.reuse ;  /* 0x0000008f8c937220 */ /* 0x081fe20000410000 */
[----:B------:R-:W-:-:S03]  /*2e30*/  FMUL.FTZ R145, R138, R143 ;  /* 0x0000008f8a917220 */ /* 0x000fc60000410000 */
[-C--:B-1----:R-:W-:Y:S01]  /*2e40*/  FFMA.FTZ R147, R138, R141.reuse, R147 ;  /* 0x0000008d8a937223 */ /* 0x082fe20000010093 */
[C---:B------:R-:W-:Y:S01]  /*2e50*/  FFMA.FTZ R145, R140.reuse, R141, -R145 ;  /* 0x0000008d8c917223 */ /* 0x040fe20000010891 */
[-C--:B--2---:R-:W-:Y:S02]  /*2e60*/  FMUL.FTZ R143, R140, R7.reuse ;  /* 0x000000078c8f7220 */ /* 0x084fe40000410000 */
[----:B------:R-:W-:Y:S01]  /*2e70*/  @P1 FADD.FTZ R134, R134, R147 ;  /* 0x0000009386861221 */ /* 0x000fe20000010000 */
[----:B------:R-:W-:Y:S01]  /*2e80*/  FMUL.FTZ R7, R138, R7 ;  /* 0x000000078a077220 */ /* 0x000fe20000410000 */
[----:B------:R-:W-:Y:S01]  /*2e90*/  @P1 FADD.FTZ R136, R136, R145 ;  /* 0x0000009188881221 */ /* 0x000fe20000010000 */
[-C--:B-----5:R-:W-:Y:S02]  /*2ea0*/  @P1 FFMA.FTZ R138, R138, R5.reuse, R143 ;  /* 0x000000058a8a1223 */ /* 0x0a0fe4000001008f */
[----:B------:R-:W0:Y:S01]  /*2eb0*/  SHFL.UP PT, R143, R134, 0x8, RZ ;  /* 0x05000000868f7989 */ /* 0x000e2200000e00ff */
[----:B------:R-:W-:Y:S01]  /*2ec0*/  @P1 FFMA.FTZ R140, R140, R5, -R7 ;  /* 0x000000058c8c1223 */ /* 0x000fe20000010807 */
[----:B------:R-:W-:-:S02]  /*2ed0*/  ISETP.GE.AND P1, PT, R68, 0x8, PT ;  /* 0x000000084400780c */ /* 0x000fc40003f26270 */
[----:B------:R-:W1:Y:S04]  /*2ee0*/  SHFL.UP PT, R141, R136, 0x8, RZ ;  /* 0x05000000888d7989 */ /* 0x000e6800000e00ff */
[----:B------:R-:W2:Y:S04]  /*2ef0*/  SHFL.UP PT, R7, R138, 0x8, RZ ;  /* 0x050000008a077989 */ /* 0x000ea800000e00ff */
[----:B------:R-:W5:Y:S01]  /*2f00*/  SHFL.UP PT, R5, R140, 0x8, RZ ;  /* 0x050000008c057989 */ /* 0x000f6200000e00ff */
[-C--:B0-----:R-:W-:Y:S01]  /*2f10*/  FMUL.FTZ R145, R138, R143.reuse ;  /* 0x0000008f8a917220 */ /* 0x081fe20000410000 */
[----:B------:R-:W-:-:S03]  /*2f20*/  FMUL.FTZ R143, R140, R143 ;  /* 0x0000008f8c8f7220 */ /* 0x000fc60000410000 */
[-C--:B-1----:R-:W-:Y:S01]  /*2f30*/  FFMA.FTZ R145, R140, R141.reuse, -R145 ;  /* 0x0000008d8c917223 */ /* 0x082fe20000010891 */
[----:B------:R-:W-:Y:S01]  /*2f40*/  FFMA.FTZ R143, R138, R141, R143 ;  /* 0x0000008d8a8f7223 */ /* 0x000fe2000001008f */
[----:B------:R-:W-:Y:S01]  /*2f50*/  FMUL.FTZ R141, R112, R135 ;  /* 0x00000087708d7220 */ /* 0x000fe20000410000 */
[-C--:B--2---:R-:W-:Y:S01]  /*2f60*/  FMUL.FTZ R4, R138, R7.reuse ;  /* 0x000000078a047220 */ /* 0x084fe20000410000 */
[----:B------:R-:W-:Y:S01]  /*2f70*/  FMUL.FTZ R7, R140, R7 ;  /* 0x000000078c077220 */ /* 0x000fe20000410000 */
[----:B------:R-:W-:Y:S01]  /*2f80*/  @P1 FADD.FTZ R134, R134, R143 ;  /* 0x0000008f86861221 */ /* 0x000fe20000010000 */
[----:B------:R-:W-:Y:S01]  /*2f90*/  @P1 FADD.FTZ R136, R136, R145 ;  /* 0x0000009188881221 */ /* 0x000fe20000010000 */
[-C--:B-----5:R-:W-:Y:S01]  /*2fa0*/  @P1 FFMA.FTZ R140, R140, R5.reuse, -R4 ;  /* 0x000000058c8c1223 */ /* 0x0a0fe20000010804 */
[----:B------:R-:W-:Y:S01]  /*2fb0*/  @P1 FFMA.FTZ R138, R138, R5, R7 ;  /* 0x000000058a8a1223 */ /* 0x000fe20000010007 */
[C---:B---3--:R-:W-:Y:S01]  /*2fc0*/  FMUL.FTZ R7, R110.reuse, R35 ;  /* 0x000000236e077220 */ /* 0x048fe20000410000 */
[----:B------:R-:W0:Y:S01]  /*2fd0*/  SHFL.UP PT, R145, R134, 0x10, RZ ;  /* 0x0600000086917989 */ /* 0x000e2200000e00ff */
[----:B------:R-:W-:Y:S01]  /*2fe0*/  FFMA.FTZ R141, R110, R133, R141 ;  /* 0x000000856e8d7223 */ /* 0x000fe2000001008d */
[C---:B------:R-:W-:Y:S01]  /*2ff0*/  FMUL.FTZ R5, R112.reuse, R35 ;  /* 0x0000002370057220 */ /* 0x040fe20000410000 */
[-C--:B------:R-:W-:Y:S01]  /*3000*/  FFMA.FTZ R6, -R112, R34.reuse, -R7 ;  /* 0x0000002270067223 */ /* 0x080fe20000010907 */
[----:B------:R-:W1:Y:S01]  /*3010*/  SHFL.UP PT, R143, R138, 0x10, RZ ;  /* 0x060000008a8f7989 */ /* 0x000e6200000e00ff */
[----:B------:R-:W-:Y:S01]  /*3020*/  FADD.FTZ R141, R128, R141 ;  /* 0x0000008d808d7221 */ /* 0x000fe20000010000 */
[----:B------:R-:W-:Y:S01]  /*3030*/  FFMA.FTZ R4, R110, R34, -R5 ;  /* 0x000000226e047223 */ /* 0x000fe20000010805 */
[C---:B------:R-:W-:Y:S01]  /*3040*/  FMUL.FTZ R144, R120.reuse, R6 ;  /* 0x0000000678907220 */ /* 0x040fe20000410000 */
[----:B------:R-:W2:Y:S01]  /*3050*/  SHFL.UP PT, R7, R136, 0x10, RZ ;  /* 0x0600000088077989 */ /* 0x000ea200000e00ff */
[CC--:B------:R-:W-:Y:S01]  /*3060*/  FMUL.FTZ R151, R120.reuse, R141.reuse ;  /* 0x0000008d78977220 */ /* 0x0c0fe20000410000 */
[----:B------:R-:W-:Y:S01]  /*3070*/  FMUL.FTZ R149, R120, R4 ;  /* 0x0000000478957220 */ /* 0x000fe20000410000 */
[C---:B------:R-:W-:Y:S01]  /*3080*/  FFMA.FTZ R141, R119.reuse, R141, R146 ;  /* 0x0000008d778d7223 */ /* 0x040fe20000010092 */
[----:B------:R-:W3:Y:S01]  /*3090*/  SHFL.UP PT, R5, R140, 0x10, RZ ;  /* 0x060000008c057989 */ /* 0x000ee200000e00ff */
[C---:B------:R-:W-:Y:S01]  /*30a0*/  FFMA.FTZ R151, R119.reuse, R142, -R151 ;  /* 0x0000008e77977223 */ /* 0x040fe20000010897 */
[C---:B------:R-:W-:Y:S01]  /*30b0*/  FFMA.FTZ R149, R119.reuse, R6, -R149 ;  /* 0x0000000677957223 */ /* 0x040fe20000010895 */
[----:B------:R-:W-:Y:S01]  /*30c0*/  FFMA.FTZ R147, R119, R4, R144 ;  /* 0x0000000477937223 */ /* 0x000fe20000010090 */
[----:B------:R-:W-:Y:S01]  /*30d0*/  ISETP.GE.AND P1, PT, R68, 0x10, PT ;  /* 0x000000104400780c */ /* 0x000fe20003f26270 */
[----:B------:R-:W-:Y:S01]  /*30e0*/  FADD.FTZ R153, R126, R151 ;  /* 0x000000977e997221 */ /* 0x000fe20000010000 */
[----:B------:R-:W-:Y:S01]  /*30f0*/  FADD.FTZ R151, R124, R141 ;  /* 0x0000008d7c977221 */ /* 0x000fe20000010000 */
[C---:B------:R-:W-:Y:S01]  /*3100*/  FMUL.FTZ R141, R114.reuse, R149 ;  /* 0x00000095728d7220 */ /* 0x040fe20000410000 */
[C---:B------:R-:W-:Y:S01]  /*3110*/  FMUL.FTZ R142, R114.reuse, R147 ;  /* 0x00000093728e7220 */ /* 0x040fe20000410000 */
[C---:B------:R-:W-:Y:S01]  /*3120*/  FMUL.FTZ R4, R114.reuse, R153 ;  /* 0x0000009972047220 */ /* 0x040fe20000410000 */
[----:B------:R-:W-:Y:S01]  /*3130*/  FMUL.FTZ R6, R114, R151 ;  /* 0x0000009772067220 */ /* 0x000fe20000410000 */
[----:B------:R-:W-:Y:S01]  /*3140*/  FFMA.FTZ R141, R116, R147, R141 ;  /* 0x00000093748d7223 */ /* 0x000fe2000001008d */
[-C--:B0-----:R-:W-:Y:S01]  /*3150*/  FMUL.FTZ R147, R138, R145.reuse ;  /* 0x000000918a937220 */ /* 0x081fe20000410000 */
[----:B------:R-:W-:Y:S01]  /*3160*/  FMUL.FTZ R145, R140, R145 ;  /* 0x000000918c917220 */ /* 0x000fe20000410000 */
[C---:B------:R-:W-:Y:S01]  /*3170*/  FFMA.FTZ R144, R116.reuse, R151, R4 ;  /* 0x0000009774907223 */ /* 0x040fe20000010004 */
[----:B------:R-:W-:Y:S01]  /*3180*/  FFMA.FTZ R153, R116, R153, -R6 ;  /* 0x0000009974997223 */ /* 0x000fe20000010806 */
[-C--:B-1----:R-:W-:Y:S01]  /*3190*/  FMUL.FTZ R4, R138, R143.reuse ;  /* 0x0000008f8a047220 */ /* 0x082fe20000410000 */
[----:B------:R-:W-:Y:S01]  /*31a0*/  FMUL.FTZ R143, R140, R143 ;  /* 0x0000008f8c8f7220 */ /* 0x000fe20000410000 */
[----:B------:R-:W-:Y:S01]  /*31b0*/  FFMA.FTZ R142, R116, R149, -R142 ;  /* 0x00000095748e7223 */ /* 0x000fe2000001088e */
[-C--:B--2---:R-:W-:Y:S01]  /*31c0*/  FFMA.FTZ R147, R140, R7.reuse, -R147 ;  /* 0x000000078c937223 */ /* 0x084fe20000010893 */
[C---:B------:R-:W-:Y:S01]  /*31d0*/  FFMA.FTZ R145, R138.reuse, R7, R145 ;  /* 0x000000078a917223 */ /* 0x040fe20000010091 */
[----:B------:R0:W1:Y:S01]  /*31e0*/  SHFL.DOWN PT, R149, R141, 0x1, 0x1f ;  /* 0x08201f008d957f89 */ /* 0x00006200000e0000 */
[----:B------:R-:W-:Y:S01]  /*31f0*/  CS2R R6, SRZ ;  /* 0x0000000000067805 */ /* 0x000fe2000001ff00 */
[-C--:B---3--:R-:W-:Y:S01]  /*3200*/  @P1 FFMA.FTZ R138, R138, R5.reuse, R143 ;  /* 0x000000058a8a1223 */ /* 0x088fe2000001008f */
[----:B------:R-:W-:Y:S01]  /*3210*/  @P1 FFMA.FTZ R140, R140, R5, -R4 ;  /* 0x000000058c8c1223 */ /* 0x000fe20000010804 */
[----:B------:R-:W-:Y:S01]  /*3220*/  @P1 FADD.FTZ R136, R136, R147 ;  /* 0x0000009388881221 */ /* 0x000fe20000010000 */
[----:B------:R-:W-:Y:S01]  /*3230*/  @P1 FADD.FTZ R134, R134, R145 ;  /* 0x0000009186861221 */ /* 0x000fe20000010000 */
[----:B------:R-:W-:Y:S01]  /*3240*/  FADD.FTZ R143, R121, R144 ;  /* 0x00000090798f7221 */ /* 0x000fe20000010000 */
[----:B------:R-:W-:Y:S01]  /*3250*/  FADD.FTZ R144, R122, R153 ;  /* 0x000000997a907221 */ /* 0x000fe20000010000 */
[----:B------:R0:W2:Y:S01]  /*3260*/  SHFL.DOWN PT, R145, R142, 0x1, 0x1f ;  /* 0x08201f008e917f89 */ /* 0x0000a200000e0000 */
[----:B------:R-:W-:Y:S01]  /*3270*/  HFMA2 R4, -RZ, RZ, 1.875, 0 ;  /* 0x3f800000ff047431 */ /* 0x000fe200000001ff */
[----:B------:R-:W-:-:S02]  /*3280*/  ISETP.GT.U32.AND P1, PT, R118, 0x1d, PT ;  /* 0x0000001d7600780c */ /* 0x000fc40003f24070 */
        /* <DEDUP_REMOVED lines=20> */
.L_x_18443:
[----:B------:R-:W-:Y:S05]  /*33d0*/  BSYNC.RECONVERGENT B0 ;  /* 0x0000000000007941 */ /* 0x000fea0003800200 */
.L_x_18442:
        /* <DEDUP_REMOVED lines=17> */
.L_x_18445:
[----:B------:R-:W-:Y:S05]  /*34f0*/  BSYNC.RECONVERGENT B0 ;  /* 0x0000000000007941 */ /* 0x000fea0003800200 */
.L_x_18444:
        /* <DEDUP_REMOVED lines=16> */
.L_x_18447:
[----:B------:R-:W-:Y:S05]  /*3600*/  BSYNC.RECONVERGENT B0 ;  /* 0x0000000000007941 */ /* 0x000fea0003800200 */
.L_x_18446:
        /* <DEDUP_REMOVED lines=16> */
.L_x_18449:
[----:B------:R-:W-:Y:S05]  /*3710*/  BSYNC.RECONVERGENT B0 ;  /* 0x0000000000007941 */ /* 0x000fea0003800200 */
.L_x_18448:
        /* <DEDUP_REMOVED lines=16> */
.L_x_18451:
[----:B------:R-:W-:Y:S05]  /*3820*/  BSYNC.RECONVERGENT B0 ;  /* 0x0000000000007941 */ /* 0x000fea0003800200 */
.L_x_18450:
        /* <DEDUP_REMOVED lines=27> */
[----:B------:R-:W1:Y:S02]  /*39e0*/  SHFL.IDX PT, R143, R143, RZ, 0x1f ;  /* 0x00001fff8f8f7589 */ /* 0x000e6400000e0000 */
[-C--:B------:R-:W-:Y:S01]  /*39f0*/  FFMA.FTZ R139, R116, R3.reuse, R36 ;  /* 0x00000003748b7223 */ /* 0x080fe20000010024 */
[-C--:B--2---:R-:W-:Y:S01]  /*3a00*/  @P1 FFMA.FTZ R147, R150, R146.reuse, R147 ;  /* 0x0000009296931223 */ /* 0x084fe20000010093 */
[----:B------:R-:W-:Y:S01]  /*3a10*/  @P1 FFMA.FTZ R2, R148, R146, -R37 ;  /* 0x0000009294021223 */ /* 0x000fe20000010825 */
[----:B------:R-:W-:Y:S01]  /*3a20*/  FMUL.FTZ R37, R114, R3 ;  /* 0x0000000372257220 */ /* 0x000fe20000410000 */
[----:B------:R-:W-:Y:S01]  /*3a30*/  FFMA.FTZ R139, R59, R132, R139 ;  /* 0x000000843b8b7223 */ /* 0x000fe2000001008b */
[----:B----4-:R-:W-:Y:S01]  /*3a40*/  @P1 FADD.FTZ R145, R140, R147 ;  /* 0x000000938c911221 */ /* 0x010fe20000010000 */
[----:B------:R-:W2:Y:S01]  /*3a50*/  SHFL.IDX PT, R144, R144, RZ, 0x1f ;  /* 0x00001fff90907589 */ /* 0x000ea200000e0000 */
[----:B-----5:R-:W-:Y:S01]  /*3a60*/  @P1 FADD.FTZ R146, R151, R2 ;  /* 0x0000000297921221 */ /* 0x020fe20000010000 */
[----:B------:R-:W-:Y:S01]  /*3a70*/  FFMA.FTZ R2, R116, R131, -R37 ;  /* 0x0000008374027223 */ /* 0x000fe20000010825 */
[----:B------:R-:W-:-:S02]  /*3a80*/  FMUL.FTZ R37, R145, R35 ;  /* 0x0000002391257220 */ /* 0x000fc40000410000 */
[C---:B------:R-:W-:Y:S01]  /*3a90*/  FMUL.FTZ R36, R146.reuse, R35 ;  /* 0x0000002392247220 */ /* 0x040fe20000410000 */
[----:B------:R-:W-:Y:S01]  /*3aa0*/  FFMA.FTZ R2, R59, R130, R2 ;  /* 0x000000823b027223 */ /* 0x000fe20000010002 */
[-C--:B------:R-:W-:Y:S01]  /*3ab0*/  FFMA.FTZ R146, R146, R34.reuse, R37 ;  /* 0x0000002292927223 */ /* 0x080fe20000010025 */
[----:B------:R-:W-:Y:S01]  /*3ac0*/  FMUL.FTZ R130, R120, R139 ;  /* 0x0000008b78827220 */ /* 0x000fe20000410000 */
[----:B------:R-:W-:Y:S01]  /*3ad0*/  FFMA.FTZ R34, R145, R34, -R36 ;  /* 0x0000002291227223 */ /* 0x000fe20000010824 */
[----:B------:R-:W-:-:S04]  /*3ae0*/  IMAD.WIDE.U32 R36, R28, UR4, R30 ;  /* 0x000000041c247c25 */ /* 0x000fc8000f8e001e */
[----:B------:R-:W-:Y:S01]  /*3af0*/  FADD.FTZ R133, R133, R146 ;  /* 0x0000009285857221 */ /* 0x000fe20000010000 */
[----:B------:R-:W-:Y:S01]  /*3b00*/  FADD.FTZ R135, R135, R34 ;  /* 0x0000002287877221 */ /* 0x000fe20000010000 */
[----:B------:R-:W-:Y:S02]  /*3b10*/  IMAD R35, R29, UR4, R37 ;  /* 0x000000041d237c24 */ /* 0x000fe4000f8e0225 */
[----:B------:R-:W-:Y:S01]  /*3b20*/  FMUL.FTZ R132, R112, R133 ;  /* 0x0000008570847220 */ /* 0x000fe20000410000 */
[----:B------:R-:W-:Y:S01]  /*3b30*/  LEA R34, P1, R36, R105, 0x2 ;  /* 0x0000006924227211 */ /* 0x000fe200078210ff */
[-C--:B------:R-:W-:Y:S01]  /*3b40*/  FMUL.FTZ R145, R112, R135.reuse ;  /* 0x0000008770917220 */ /* 0x080fe20000410000 */
[-C--:B------:R-:W-:Y:S01]  /*3b50*/  FFMA.FTZ R37, R119, R2.reuse, -R130 ;  /* 0x0000000277257223 */ /* 0x080fe20000010882 */
[----:B------:R-:W-:Y:S01]  /*3b60*/  FFMA.FTZ R132, R110, R135, -R132 ;  /* 0x000000876e847223 */ /* 0x000fe20000010884 */
[----:B------:R-:W-:Y:S01]  /*3b70*/  LEA.HI.X R35, R36, R103, R35, 0x2, P1 ;  /* 0x0000006724237211 */ /* 0x000fe200008f1423 */
[----:B------:R-:W-:Y:S01]  /*3b80*/  FFMA.FTZ R145, R110, R133, R145 ;  /* 0x000000856e917223 */ /* 0x000fe20000010091 */
[----:B------:R-:W-:Y:S01]  /*3b90*/  FMUL.FTZ R36, R120, R2 ;  /* 0x0000000278247220 */ /* 0x000fe20000410000 */
[----:B------:R-:W-:Y:S01]  /*3ba0*/  FADD.FTZ R127, R127, R132 ;  /* 0x000000847f7f7221 */ /* 0x000fe20000010000 */
[----:B------:R-:W-:Y:S01]  /*3bb0*/  FFMA.FTZ R137, R60, R137, R37 ;  /* 0x000000893c897223 */ /* 0x000fe20000010025 */
[----:B------:R-:W-:Y:S01]  /*3bc0*/  FADD.FTZ R128, R128, R145 ;  /* 0x0000009180807221 */ /* 0x000fe20000010000 */
[C---:B------:R-:W-:Y:S01]  /*3bd0*/  FFMA.FTZ R37, R119.reuse, R139, R36 ;  /* 0x0000008b77257223 */ /* 0x040fe20000010024 */
[----:B------:R-:W-:Y:S01]  /*3be0*/  FMUL.FTZ R130, R120, R127 ;  /* 0x0000007f78827220 */ /* 0x000fe20000410000 */
[----:B---3--:R-:W-:Y:S01]  /*3bf0*/  FMUL.FTZ R36, R142, R7 ;  /* 0x000000078e247220 */ /* 0x008fe20000410000 */
[-C--:B------:R-:W-:Y:S01]  /*3c00*/  FMUL.FTZ R120, R120, R128.reuse ;  /* 0x0000008078787220 */ /* 0x080fe20000410000 */
[----:B------:R-:W-:Y:S01]  /*3c10*/  FFMA.FTZ R129, R60, R129, R37 ;  /* 0x000000813c817223 */ /* 0x000fe20000010025 */
[----:B------:R-:W-:Y:S01]  /*3c20*/  FFMA.FTZ R37, R119, R128, R130 ;  /* 0x0000008077257223 */ /* 0x000fe20000010082 */
[-C--:B0-----:R-:W-:Y:S01]  /*3c30*/  FFMA.FTZ R36, R141, R6.reuse, -R36 ;  /* 0x000000068d247223 */ /* 0x081fe20000010824 */
[----:B------:R-:W-:Y:S01]  /*3c40*/  FFMA.FTZ R119, R119, R127, -R120 ;  /* 0x0000007f77777223 */ /* 0x000fe20000010878 */
        /* <DEDUP_REMOVED lines=9> */
[----:B------:R-:W-:Y:S01]  /*3ce0*/  P2R R7, PR, RZ, 0x4 ;  /* 0x00000004ff077803 */ /* 0x000fe20000000000 */
[C---:B------:R-:W-:Y:S01]  /*3cf0*/  FFMA.FTZ R149, R116.reuse, R119, -R6 ;  /* 0x0000007774957223 */ /* 0x040fe20000010806 */
[----:B------:R-:W-:Y:S01]  /*3d00*/  FFMA.FTZ R114, R116, R37, R147 ;  /* 0x0000002574727223 */ /* 0x000fe20000010093 */
[C---:B------:R-:W-:Y:S01]  /*3d10*/  FMUL.FTZ R7, R112.reuse, R129 ;  /* 0x0000008170077220 */ /* 0x040fe20000410000 */
[----:B------:R-:W-:Y:S01]  /*3d20*/  FMUL.FTZ R112, R112, R137 ;  /* 0x0000008970707220 */ /* 0x000fe20000410000 */
[----:B------:R-:W-:Y:S01]  /*3d30*/  FADD.FTZ R122, R122, R149 ;  /* 0x000000957a7a7221 */ /* 0x000fe20000010000 */
[----:B------:R-:W-:Y:S01]  /*3d40*/  FADD.FTZ R121, R121, R114 ;  /* 0x0000007279797221 */ /* 0x000fe20000010000 */
[----:B------:R-:W-:Y:S01]  /*3d50*/  FFMA.FTZ R5, R141, R5, R142 ;  /* 0x000000058d057223 */ /* 0x000fe2000001008e */
[----:B-1----:R-:W-:Y:S01]  /*3d60*/  FADD.FTZ R6, R143, R36 ;  /* 0x000000248f067221 */ /* 0x002fe20000010000 */
[C---:B------:R-:W-:Y:S01]  /*3d70*/  FFMA.FTZ R141, R110.reuse, R137, -R7 ;  /* 0x000000896e8d7223 */ /* 0x040fe20000010807 */
[----:B------:R-:W-:Y:S01]  /*3d80*/  FFMA.FTZ R147, R110, R129, R112 ;  /* 0x000000816e937223 */ /* 0x000fe20000010070 */
[-C--:B------:R-:W-:Y:S01]  /*3d90*/  FMUL.FTZ R36, R121, R64.reuse ;  /* 0x0000004079247220 */ /* 0x080fe20000410000 */
[----:B--2---:R-:W-:Y:S01]  /*3da0*/  FADD.FTZ R7, R144, R145 ;  /* 0x0000009190077221 */ /* 0x004fe20000010000 */
[----:B------:R-:W-:Y:S01]  /*3db0*/  FMUL.FTZ R110, R122, R64 ;  /* 0x000000407a6e7220 */ /* 0x000fe20000410000 */
[----:B------:R-:W-:Y:S01]  /*3dc0*/  FFMA.FTZ R123, R54, R123, R141 ;  /* 0x0000007b367b7223 */ /* 0x000fe2000001008d */
[----:B------:R-:W-:Y:S01]  /*3dd0*/  FMUL.FTZ R143, R61, R36 ;  /* 0x000000243d8f7220 */ /* 0x000fe20000410000 */
[----:B------:R-:W-:Y:S01]  /*3de0*/  FMUL.FTZ R114, R37, R62 ;  /* 0x0000003e25727220 */ /* 0x000fe20000410000 */
        /* <DEDUP_REMOVED lines=35> */
[----:B------:R-:W-:Y:S01]  /*4020*/  FMUL.FTZ R147, R139, R116 ;  /* 0x000000748b937220 */ /* 0x000fe20000410000 */
[C---:B------:R-:W-:Y:S01]  /*4030*/  FFMA.FTZ R155, R137.reuse, R130, -R149 ;  /* 0x00000082899b7223 */ /* 0x040fe20000010895 */
[----:B------:R-:W-:Y:S01]  /*4040*/  FFMA.FTZ R153, R137, R126, R4 ;  /* 0x0000007e89997223 */ /* 0x000fe20000010004 */
[----:B------:R-:W-:Y:S01]  /*4050*/  BAR.SYNC.DEFER_BLOCKING 0x0 ;  /* 0x0000000000007b1d */ /* 0x000fe20000010000 */
[----:B------:R-:W-:Y:S01]  /*4060*/  FFMA.FTZ R149, R2, R114, R147 ;  /* 0x0000007202957223 */ /* 0x000fe20000010093 */
[----:B------:R-:W-:Y:S01]  /*4070*/  FFMA.FTZ R131, R44, -R109, R131 ;  /* 0x8000006d2c837223 */ /* 0x000fe20000010083 */
        /* <DEDUP_REMOVED lines=25> */
.L_x_18453:
[----:B------:R-:W-:Y:S05]  /*4210*/  BSYNC.RECONVERGENT B0 ;  /* 0x0000000000007941 */ /* 0x000fea0003800200 */
.L_x_18452:
[----:B------:R-:W-:Y:S04]  /*4220*/  BSSY.RECONVERGENT B0, `(.L_x_18454) ;  /* 0x0000003000007945 */ /* 0x000fe80003800200 */
[----:B------:R-:W-:Y:S05]  /*4230*/  @!P2 BRA `(.L_x_18455) ;  /* 0x000000000004a947 */ /* 0x000fea0003800000 */
[----:B-1----:R3:W-:Y:S02]  /*4240*/  REDG.E.ADD.F32.FTZ.RN.STRONG.GPU desc[UR16][R34.64+0x80], R145 ;  /* 0x00008091220079a6 */ /* 0x0027e4000c12f310 */
.L_x_18455:
[----:B------:R-:W-:Y:S05]  /*4250*/  BSYNC.RECONVERGENT B0 ;  /* 0x0000000000007941 */ /* 0x000fea0003800200 */
.L_x_18454:
        /* <DEDUP_REMOVED lines=10> */
.L_x_18457:
[----:B------:R-:W-:Y:S05]  /*4300*/  BSYNC.RECONVERGENT B0 ;  /* 0x0000000000007941 */ /* 0x000fea0003800200 */
.L_x_18456:
[----:B--2-4-:R2:W4:Y:S01]  /*4310*/  LDS R141, [R78+0x390] ;  /* 0x000390004e8d7984 */ /* 0x0145220000000800 */
[----:B------:R-:W-:Y:S04]  /*4320*/  BSSY.RECONVERGENT B0, `(.L_x_18458) ;  /* 0x0000003000007945 */ /* 0x000fe80003800200 */
[----:B------:R-:W-:Y:S05]  /*4330*/  @!P1 BRA `(.L_x_18459) ;  /* 0x0000000000049947 */ /* 0x000fea0003800000 */
[----:B----4-:R4:W-:Y:S02]  /*4340*/  REDG.E.ADD.F32.FTZ.RN.STRONG.GPU desc[UR16][R34.64+0x180], R141 ;  /* 0x0001808d220079a6 */ /* 0x0109e4000c12f310 */
.L_x_18459:
[----:B------:R-:W-:Y:S05]  /*4350*/  BSYNC.RECONVERGENT B0 ;  /* 0x0000000000007941 */ /* 0x000fea0003800200 */
.L_x_18458:
[----:B----4-:R4:W0:Y:S01]  /*4360*/  LDS R141, [R75+0x410] ;  /* 0x000410004b8d7984 */ /* 0x0108220000000800 */
[----:B------:R-:W-:Y:S04]  /*4370*/  BSSY.RECONVERGENT B0, `(.L_x_18460) ;  /* 0x0000003000007945 */ /* 0x000fe80003800200 */
[----:B------:R-:W-:Y:S05]  /*4380*/  @!P2 BRA `(.L_x_18461) ;  /* 0x000000000004a947 */ /* 0x000fea0003800000 */
[----:B0-----:R0:W-:Y:S02]  /*4390*/  REDG.E.ADD.F32.FTZ.RN.STRONG.GPU desc[UR16][R34.64+0x200], R141 ;  /* 0x0002008d220079a6 */ /* 0x0011e4000c12f310 */
.L_x_18461:
[----:B------:R-:W-:Y:S05]  /*43a0*/  BSYNC.RECONVERGENT B0 ;  /* 0x0000000000007941 */ /* 0x000fea0003800200 */
.L_x_18460:
[----:B0-----:R0:W0:Y:S01]  /*43b0*/  LDS R141, [R74+0x490] ;  /* 0x000490004a8d7984 */ /* 0x0010220000000800 */
[----:B------:R-:W-:Y:S04]  /*43c0*/  BSSY.RECONVERGENT B0, `(.L_x_18462) ;  /* 0x0000003000007945 */ /* 0x000fe80003800200 */
[----:B------:R-:W-:Y:S05]  /*43d0*/  @!P3 BRA `(.L_x_18463) ;  /* 0x000000000004b947 */ /* 0x000fea0003800000 */
[----:B0-----:R0:W-:Y:S02]  /*43e0*/  REDG.E.ADD.F32.FTZ.RN.STRONG.GPU desc[UR16][R34.64+0x280], R141 ;  /* 0x0002808d220079a6 */ /* 0x0011e4000c12f310 */
.L_x_18463:
[----:B------:R-:W-:Y:S05]  /*43f0*/  BSYNC.RECONVERGENT B0 ;  /* 0x0000000000007941 */ /* 0x000fea0003800200 */
.L_x_18462:
[----:B0-----:R0:W0:Y:S01]  /*4400*/  LDS R141, [R73+0x510] ;  /* 0x00051000498d7984 */ /* 0x0010220000000800 */
[----:B------:R-:W-:Y:S04]  /*4410*/  BSSY.RECONVERGENT B0, `(.L_x_18464) ;  /* 0x0000003000007945 */ /* 0x000fe80003800200 */
[----:B------:R-:W-:Y:S05]  /*4420*/  @!P4 BRA `(.L_x_18465) ;  /* 0x000000000004c947 */ /* 0x000fea0003800000 */
[----:B0-----:R0:W-:Y:S02]  /*4430*/  REDG.E.ADD.F32.FTZ.RN.STRONG.GPU desc[UR16][R34.64+0x300], R141 ;  /* 0x0003008d220079a6 */ /* 0x0011e4000c12f310 */
.L_x_18465:
[----:B------:R-:W-:Y:S05]  /*4440*/  BSYNC.RECONVERGENT B0 ;  /* 0x0000000000007941 */ /* 0x000fea0003800200 */
.L_x_18464:
[----:B------:R-:W-:Y:S01]  /*4450*/  FFMA.FTZ R6, R46, R123, R143 ;  /* 0x0000007b2e067223 */ /* 0x000fe2000001008f */
[----:B------:R-:W-:Y:S01]  /*4460*/  BSSY.RECONVERGENT B0, `(.L_x_18466) ;  /* 0x0000006000007945 */ /* 0x000fe20003800200 */
[----:B------:R0:W0:Y:S01]  /*4470*/  LDS R123, [R72+0x590] ;  /* 0x00059000487b7984 */ /* 0x0000220000000800 */
[----:B------:R-:W-:Y:S01]  /*4480*/  FADD.FTZ R4, R4, R151 ;  /* 0x0000009704047221 */ /* 0x000fe20000010000 */
[----:B------:R-:W-:Y:S01]  /*4490*/  FADD.FTZ R5, R116, R5 ;  /* 0x0000000574057221 */ /* 0x000fe20000010000 */
[----:B------:R-:W-:Y:S06]  /*44a0*/  @!P5 BRA `(.L_x_18467) ;  /* 0x000000000004d947 */ /* 0x000fec0003800000 */
[----:B0-----:R0:W-:Y:S02]  /*44b0*/  REDG.E.ADD.F32.FTZ.RN.STRONG.GPU desc[UR16][R34.64+0x380], R123 ;  /* 0x0003807b220079a6 */ /* 0x0011e4000c12f310 */
.L_x_18467:
[----:B------:R-:W-:Y:S05]  /*44c0*/  BSYNC.RECONVERGENT B0 ;  /* 0x0000000000007941 */ /* 0x000fea0003800200 */
.L_x_18466:
        /* <DEDUP_REMOVED lines=40> */
[CC--:B------:R-:W-:Y:S01]  /*4750*/  FMUL.FTZ R123, R33.reuse, R128.reuse ;  /* 0x00000080217b7220 */ /* 0x0c0fe20000410000 */
        /* <DEDUP_REMOVED lines=11> */
[----:B0-----:R-:W-:Y:S01]  /*4810*/  @!P1 FADD.FTZ R4, R4, R141 ;  /* 0x0000008d04049221 */ /* 0x001fe20000010000 */
[----:B------:R-:W-:Y:S01]  /*4820*/  FFMA.FTZ R137, R137, R34, R36 ;  /* 0x0000002289897223 */ /* 0x000fe20000010024 */
[----:B------:R-:W-:Y:S01]  /*4830*/  FFMA.FTZ R34, R32, R119, -R35 ;  /* 0x0000007720227223 */ /* 0x000fe20000010823 */
[----:B-1----:R-:W-:Y:S01]  /*4840*/  @!P1 FADD.FTZ R5, R5, R108 ;  /* 0x0000006c05059221 */ /* 0x002fe20000010000 */
[----:B------:R-:W-:Y:S01]  /*4850*/  FADD.FTZ R58, R125, R58 ;  /* 0x0000003a7d3a7221 */ /* 0x000fe20000010000 */
[----:B------:R0:W1:Y:S01]  /*4860*/  SHFL.DOWN PT, R35, R4, 0x10, 0x1f ;  /* 0x0a001f0004237f89 */ /* 0x00006200000e0000 */
[----:B------:R-:W-:Y:S01]  /*4870*/  FMUL.FTZ R139, R139, R34 ;  /* 0x000000228b8b7220 */ /* 0x000fe20000410000 */
[----:B---3--:R-:W-:Y:S01]  /*4880*/  @!P1 FADD.FTZ R6, R6, R143 ;  /* 0x0000008f06069221 */ /* 0x008fe20000010000 */
[----:B------:R-:W-:Y:S01]  /*4890*/  FFMA.FTZ R50, R133, R63, R50 ;  /* 0x0000003f85327223 */ /* 0x000fe20000010032 */
        /* <DEDUP_REMOVED lines=11> */
.L_x_18469:
[----:B------:R-:W-:Y:S05]  /*4950*/  BSYNC.RECONVERGENT B0 ;  /* 0x0000000000007941 */ /* 0x000fea0003800200 */
.L_x_18468:
        /* <DEDUP_REMOVED lines=36> */
.L_x_18471:
[----:B------:R-:W-:Y:S05]  /*4ba0*/  BSYNC.RECONVERGENT B0 ;  /* 0x0000000000007941 */ /* 0x000fea0003800200 */
.L_x_18470:
[----:B------:R-:W-:-:S04]  /*4bb0*/  UIADD3 UR4, UPT, UPT, UR4, 0x1, URZ ;  /* 0x0000000104047890 */ /* 0x000fc8000fffe0ff */
[----:B------:R-:W-:-:S09]  /*4bc0*/  UISETP.GE.AND UP0, UPT, UR4, UR9, UPT ;  /* 0x000000090400728c */ /* 0x000fd2000bf06270 */
[----:B------:R-:W-:Y:S05]  /*4bd0*/  BRA.U !UP0, `(.L_x_18472) ;  /* 0xffffffd5089c7547 */ /* 0x000fea000b83ffff */
.L_x_18438:
[----:B------:R-:W-:Y:S06]  /*4be0*/  BAR.SYNC.DEFER_BLOCKING 0x0 ;  /* 0x0000000000007b1d */ /* 0x000fec0000010000 */
[----:B------:R-:W-:Y:S02]  /*4bf0*/  F2F.F16.F32 R2, R51 ;  /* 0x0000003300027304 */ /* 0x000fe40000200800 */
[----:B------:R-:W1:Y:S01]  /*4c00*/  LDC.64 R24, c[0x0][0x4f8] ;  /* 0x00013e00ff187b82 */ /* 0x000e620000000a00 */
[----:B------:R-:W3:Y:S05]  /*4c10*/  LDCU.64 UR6, c[0x0][0x500] ;  /* 0x0000a000ff0677ac */ /* 0x000eea0008000a00 */
[----:B------:R-:W-:Y:S02]  /*4c20*/  F2F.F16.F32 R52, R52 ;  /* 0x0000003400347304 */ /* 0x000fe40000200800 */
[----:B------:R-:W5:Y:S01]  /*4c30*/  LDC.64 R26, c[0x0][0x550] ;  /* 0x00015400ff1a7b82 */ /* 0x000f620000000a00 */
        /* <DEDUP_REMOVED lines=42> */
[----:B------:R-:W5:Y:S01]  /*4ee0*/  LDS.64 R2, [R67] ;  /* 0x0000000043027984 */ /* 0x000f620000000a00 */
[----:B0-----:R-:W-:Y:S01]  /*4ef0*/  @!P3 FADD.FTZ R17, R17, 1 ;  /* 0x3f8000001111b421 */ /* 0x001fe20000010000 */
[----:B------:R-:W0:Y:S01]  /*4f00*/  @!P0 MUFU.RCP R22, R6 ;  /* 0x0000000600168308 */ /* 0x000e220000001000 */
[----:B--2---:R-:W-:Y:S01]  /*4f10*/  @!P1 FADD.FTZ R0, R7, 1 ;  /* 0x3f80000007009421 */ /* 0x004fe20000010000 */
[----:B-1----:R-:W-:-:S04]  /*4f20*/  IMAD.WIDE.U32 R4, R24, UR18, R20 ;  /* 0x0000001218047c25 */ /* 0x002fc8000f8e0014 */
[----:B------:R-:W-:Y:S02]  /*4f30*/  IMAD R5, R25, UR18, R5 ;  /* 0x0000001219057c24 */ /* 0x000fe4000f8e0205 */
[----:B------:R-:W1:Y:S01]  /*4f40*/  @!P3 MUFU.RCP R17, R17 ;  /* 0x000000110011b308 */ /* 0x000e620000001000 */
[----:B----4-:R-:W-:Y:S01]  /*4f50*/  @!P2 FMUL.FTZ R57, R57, R16 ;  /* 0x000000103939a220 */ /* 0x010fe20000410000 */
[----:B------:R-:W2:Y:S01]  /*4f60*/  LDC.64 R24, c[0x0][0x518] ;  /* 0x00014600ff187b82 */ /* 0x000ea20000000a00 */
[----:B---3--:R-:W-:Y:S01]  /*4f70*/  IMAD.WIDE.U32 R4, R107, UR6, R4 ;  /* 0x000000066b047c25 */ /* 0x008fe2000f8e0004 */
[----:B------:R-:W-:-:S03]  /*4f80*/  IADD3 R90, P2, PT, R90, -0x100, RZ ;  /* 0xffffff005a5a7810 */ /* 0x000fc60007f5e0ff */
[----:B------:R-:W-:Y:S01]  /*4f90*/  IMAD R5, R107, UR7, R5 ;  /* 0x000000076b057c24 */ /* 0x000fe2000f8e0205 */
[----:B------:R-:W3:Y:S01]  /*4fa0*/  @!P1 MUFU.RCP R7, R0 ;  /* 0x0000000000079308 */ /* 0x000ee20000001000 */
[----:B------:R-:W4:Y:S01]  /*4fb0*/  LDCU.64 UR6, c[0x0][0x520] ;  /* 0x0000a400ff0677ac */ /* 0x000f220008000a00 */
[----:B0-----:R-:W-:Y:S01]  /*4fc0*/  @!P0 FMUL.FTZ R55, R55, R22 ;  /* 0x0000001637378220 */ /* 0x001fe20000410000 */
[----:B-----5:R-:W-:Y:S02]  /*4fd0*/  LEA R16, P0, R4, R26, 0x1 ;  /* 0x0000001a04107211 */ /* 0x020fe400078008ff */
[----:B------:R-:W-:-:S03]  /*4fe0*/  IADD3.X R91, PT, PT, R91, -0x1, RZ, P2, !PT ;  /* 0xffffffff5b5b7810 */ /* 0x000fc600017fe4ff */
[----:B------:R-:W-:Y:S01]  /*4ff0*/  F2F.F16.F32 R19, R57 ;  /* 0x0000003900137304 */ /* 0x000fe20000200800 */
[----:B-1----:R-:W-:Y:S01]  /*5000*/  @!P3 FMUL.FTZ R58, R58, R17 ;  /* 0x000000113a3ab220 */ /* 0x002fe20000410000 */
[----:B------:R-:W-:Y:S02]  /*5010*/  LEA.HI.X R17, R4, R27, R5, 0x1, P0 ;  /* 0x0000001b04117211 */ /* 0x000fe400000f0c05 */
[----:B------:R-:W-:Y:S01]  /*5020*/  IADD3 R94, P3, PT, R94, -0x100, RZ ;  /* 0xffffff005e5e7810 */ /* 0x000fe20007f7e0ff */
[----:B------:R-:W-:-:S03]  /*5030*/  IMAD.WIDE.U32 R4, R81, 0x8, R16 ;  /* 0x0000000851047825 */ /* 0x000fc600078e0010 */
[----:B------:R-:W0:Y:S01]  /*5040*/  F2F.F16.F32 R0, R58 ;  /* 0x0000003a00007304 */ /* 0x000e220000200800 */
[----:B---3--:R-:W-:Y:S01]  /*5050*/  @!P1 FMUL.FTZ R56, R56, R7 ;  /* 0x0000000738389220 */ /* 0x008fe20000410000 */
[----:B------:R-:W-:Y:S01]  /*5060*/  IADD3 R89, P1, PT, R89, -0x200, RZ ;  /* 0xfffffe0059597810 */ /* 0x000fe20007f3e0ff */
[----:B--2---:R-:W-:Y:S01]  /*5070*/  IMAD.WIDE.U32 R16, R24, UR18, R20 ;  /* 0x0000001218107c25 */ /* 0x004fe2000f8e0014 */
[----:B------:R-:W-:Y:S01]  /*5080*/  IADD3.X R95, PT, PT, R95, -0x1, RZ, P3, !PT ;  /* 0xffffffff5f5f7810 */ /* 0x000fe20001ffe4ff */
[----:B------:R1:W-:Y:S01]  /*5090*/  STG.E.64 desc[UR16][R4.64], R2 ;  /* 0x0000000204007986 */ /* 0x0003e2000c101b10 */
[----:B------:R-:W-:Y:S01]  /*50a0*/  IADD3.X R87, PT, PT, R87, -0x1, RZ, P1, !PT ;  /* 0xffffffff57577810 */ /* 0x000fe20000ffe4ff */
[----:B------:R-:W-:Y:S01]  /*50b0*/  IMAD R17, R25, UR18, R17 ;  /* 0x0000001219117c24 */ /* 0x000fe2000f8e0211 */
[----:B------:R-:W2:Y:S01]  /*50c0*/  F2F.F16.F32 R6, R56 ;  /* 0x0000003800067304 */ /* 0x000ea20000200800 */
[----:B----4-:R-:W-:Y:S01]  /*50d0*/  IMAD.WIDE.U32 R16, R107, UR6, R16 ;  /* 0x000000066b107c25 */ /* 0x010fe2000f8e0010 */
        /* <DEDUP_REMOVED lines=22> */
.L_x_18428:
        /* <DEDUP_REMOVED lines=34> */
.L_x_18475:
[----:B------:R-:W-:Y:S05]  /*5460*/  BSYNC.RECONVERGENT B0 ;  /* 0x0000000000007941 */ /* 0x000fea0003800200 */
.L_x_18474:
        /* <DEDUP_REMOVED lines=26> */
.L_x_18477:
[----:B------:R-:W-:Y:S05]  /*5610*/  BSYNC.RECONVERGENT B0 ;  /* 0x0000000000007941 */ /* 0x000fea0003800200 */
.L_x_18476:
        /* <DEDUP_REMOVED lines=13> */
.L_x_18479:
        /* <DEDUP_REMOVED lines=27> */
.L_x_18478:
[----:B------:R-:W-:Y:S05]  /*58a0*/  EXIT ;  /* 0x000000000000794d */ /* 0x000fea0003800000 */
.L_x_18480:
        /* <DEDUP_REMOVED lines=13> */
.L_x_18818:


//--------------------- .text._Z25selective_scan_bwd_kernelI32Selective_Scan_bwd_kernel_traitsILi32ELi4ELb1ELb1ELb1ELb0ELb0EN3c104HalfENS1_7complexIfEEEEv12SSMParamsBwd --------------------------
	.section	.text._Z25selective_scan_bwd_kernelI32Selective_Scan_bwd_kernel_traitsILi32ELi4ELb1ELb1ELb1ELb0ELb0EN3c104HalfENS1_7complexIfEEEEv12SSMParamsBwd,"ax",@progbits
	.align	128
        .global         _Z25selective_scan_bwd_kernelI32Selective_Scan_bwd_kernel_traitsILi32ELi4ELb1ELb1ELb1ELb0ELb0EN3c104HalfENS1_7complexIfEEEEv12SSMParamsBwd
        .type           _Z25selective_scan_bwd_kernelI32Selective_Scan_bwd_kernel_traitsILi32ELi4ELb1ELb1ELb1ELb0ELb0EN3c104HalfENS1_7complexIfEEEEv12SSMParamsBwd,@function
        .size           _Z25selective_scan_bwd_kernelI32Selective_Scan_bwd_kernel_traitsILi32ELi4ELb1ELb1ELb1ELb0ELb0EN3c104HalfENS1_7complexIfEEEEv12SSMParamsBwd,(.L_x_18819 - _Z25selective_scan_bwd_kernelI32Selective_Scan_bwd_kernel_traitsILi32ELi4ELb1ELb1ELb1ELb0ELb0EN3c104HalfENS1_7complexIfEEEEv12SSMParamsBwd)
        .other          _Z25selective_scan_bwd_kernelI32Selective_Scan_bwd_kernel_traitsILi32ELi4ELb1ELb1ELb1ELb0ELb0EN3c104HalfENS1_7complexIfEEEEv12SSMParamsBwd,@"STO_CUDA_ENTRY STV_DEFAULT"
_Z25selective_scan_bwd_kernelI32Selective_Scan_bwd_kernel_traitsILi32ELi4ELb1ELb1ELb1ELb0ELb0EN3c104HalfENS1_7complexIfEEEEv12SSMParamsBwd:
.text._Z25selective_scan_bwd_kernelI32Selective_Scan_bwd_kernel_traitsILi32ELi4ELb1ELb1ELb1ELb0ELb0EN3c104HalfENS1_7complexIfEEEEv12SSMParamsBwd:
        /* <DEDUP_REMOVED lines=100> */
[----:B------:R-:W2:Y:S01]  /*0640*/  LDC.64 R26, c[0x0][0x528] ;  /* 0x00014a00ff1a7b82 */ /* 0x000ea20000000a00 */
[----:B------:R-:W-:Y:S01]  /*0650*/  IADD3 R91, P1, PT, R7, R2, RZ ;  /* 0x00000002075b7210 */ /* 0x000fe20007f3e0ff */
[----:B------:R-:W-:Y:S01]  /*0660*/  IMAD R2, R11, R18, RZ ;  /* 0x000000120b027224 */ /* 0x000fe200078e02ff */
[----:B------:R-:W-:Y:S01]  /*0670*/  IADD3 R10, PT, PT, R3, R5, RZ ;  /* 0x00000005030a7210 */ /* 0x000fe20007ffe0ff */
[----:B----4-:R-:W-:-:S02]  /*0680*/  IMAD R3, R11, R22, RZ ;  /* 0x000000160b037224 */ /* 0x010fc400078e02ff */
[C---:B------:R-:W-:Y:S02]  /*0690*/  IMAD.WIDE.U32 R4, R0.reuse, R18, UR6 ;  /* 0x0000000600047e25 */ /* 0x040fe4000f8e0012 */
[----:B------:R-:W3:Y:S02]  /*06a0*/  @P0 LDC R12, c[0x0][0x384] ;  /* 0x0000e100ff0c0b82 */ /* 0x000ee40000000800 */
[----:B------:R-:W-:Y:S01]  /*06b0*/  IMAD R11, R0, R19, R2 ;  /* 0x00000013000b7224 */ /* 0x000fe200078e0202 */
[----:B------:R-:W-:-:S04]  /*06c0*/  IADD3 R87, P4, PT, R7, R4, RZ ;  /* 0x0000000407577210 */ /* 0x000fc80007f9e0ff */
[----:B------:R-:W-:Y:S01]  /*06d0*/  IADD3 R8, PT, PT, R5, R11, RZ ;  /* 0x0000000b05087210 */ /* 0x000fe20007ffe0ff */
[----:B------:R-:W4:Y:S01]  /*06e0*/  LDC.64 R18, c[0x0][0x540] ;  /* 0x00015000ff127b82 */ /* 0x000f220000000a00 */
[C---:B------:R-:W-:Y:S01]  /*06f0*/  IMAD R15, R0.reuse, R23, R3 ;  /* 0x00000017000f7224 */ /* 0x040fe200078e0203 */
[----:B------:R-:W-:Y:S01]  /*0700*/  SHF.R.S32.HI R7, RZ, 0x1f, R7 ;  /* 0x0000001fff077819 */ /* 0x000fe20000011407 */
[----:B------:R-:W-:-:S05]  /*0710*/  IMAD.WIDE.U32 R2, R0, R22, RZ ;  /* 0x0000001600027225 */ /* 0x000fca00078e00ff */
[----:B------:R-:W2:Y:S01]  /*0720*/  @P0 LDC R11, c[0x0][0x38c] ;  /* 0x0000e300ff0b0b82 */ /* 0x000ea20000000800 */
[--C-:B-1----:R-:W-:Y:S02]  /*0730*/  SHF.R.U64 R5, R20, 0x1, R21.reuse ;  /* 0x0000000114057819 */ /* 0x102fe40000001215 */
[----:B------:R-:W-:Y:S02]  /*0740*/  SHF.R.U32.HI R0, RZ, 0x1, R21 ;  /* 0x00000001ff007819 */ /* 0x000fe40000011615 */
[----:B------:R-:W-:-:S03]  /*0750*/  IADD3.X R10, PT, PT, R7, R10, RZ, P1, !PT ;  /* 0x0000000a070a7210 */ /* 0x000fc60000ffe4ff */
[----:B------:R-:W1:Y:S01]  /*0760*/  LDC.64 R20, c[0x0][0x460] ;  /* 0x00011800ff147b82 */ /* 0x000e620000000a00 */
[----:B------:R-:W-:-:S07]  /*0770*/  IADD3.X R8, PT, PT, R7, R8, RZ, P4, !PT ;  /* 0x0000000807087210 */ /* 0x000fce00027fe4ff */
[----:B------:R-:W1:Y:S01]  /*0780*/  LDC.64 R22, c[0x0][0x468] ;  /* 0x00011a00ff167b82 */ /* 0x000e620000000a00 */
[----:B------:R-:W-:Y:S01]  /*0790*/  IADD3 R3, PT, PT, R3, R15, RZ ;  /* 0x0000000f03037210 */ /* 0x000fe20007ffe0ff */
[----:B------:R-:W-:-:S06]  /*07a0*/  IMAD R107, R0, UR18, RZ ;  /* 0x00000012006b7c24 */ /* 0x000fcc000f8e02ff */
[----:B------:R-:W1:Y:S01]  /*07b0*/  @P0 LDC.64 R6, c[0x0][0x480] ;  /* 0x00012000ff060b82 */ /* 0x000e620000000a00 */
[----:B0-----:R-:W-:Y:S02]  /*07c0*/  UIMAD.WIDE.U32 UR4, UR18, UR8, URZ ;  /* 0x00000008120472a5 */ /* 0x001fe4000f8e00ff */
[----:B---3--:R-:W-:Y:S02]  /*07d0*/  @P0 IMAD R0, R12, UR18, R115 ;  /* 0x000000120c000c24 */ /* 0x008fe4000f8e0273 */
[----:B------:R-:W-:Y:S01]  /*07e0*/  IMAD.WIDE.U32 R4, R5, UR18, R2 ;  /* 0x0000001205047c25 */ /* 0x000fe2000f8e0002 */
[----:B------:R-:W-:-:S03]  /*07f0*/  UIMAD UR5, UR18, UR9, UR5 ;  /* 0x00000009120572a4 */ /* 0x000fc6000f8e0205 */
[----:B------:R-:W-:Y:S01]  /*0800*/  @P0 IMAD R0, R0, R25, RZ ;  /* 0x0000001900000224 */ /* 0x000fe200078e02ff */
[----:B------:R-:W-:Y:S02]  /*0810*/  IADD3 R107, PT, PT, R5, R107, RZ ;  /* 0x0000006b056b7210 */ /* 0x000fe40007ffe0ff */
[----:B------:R-:W-:Y:S01]  /*0820*/  ISETP.GE.AND P1, PT, R25, 0x1, PT ;  /* 0x000000011900780c */ /* 0x000fe20003f26270 */
[----:B--2---:R-:W-:Y:S01]  /*0830*/  @P0 IMAD R5, R0, R11, RZ ;  /* 0x0000000b00050224 */ /* 0x004fe200078e02ff */
[C---:B----4-:R-:W-:Y:S01]  /*0840*/  LEA R109, P4, R4.reuse, R18, 0x3 ;  /* 0x00000012046d7211 */ /* 0x050fe200078818ff */
[C---:B------:R-:W-:Y:S01]  /*0850*/  IMAD.WIDE.U32 R2, R115.reuse, R94, UR4 ;  /* 0x0000000473027e25 */ /* 0x040fe2000f8e005e */
[----:B------:R-:W-:Y:S02]  /*0860*/  SHF.R.S32.HI R0, RZ, 0x1f, R9 ;  /* 0x0000001fff007819 */ /* 0x000fe40000011409 */
[----:B------:R-:W-:Y:S01]  /*0870*/  LEA.HI.X R107, R4, R19, R107, 0x3, P4 ;  /* 0x00000013046b7211 */ /* 0x000fe200020f1c6b */
[----:B------:R-:W-:Y:S01]  /*0880*/  IMAD R95, R115, R95, R3 ;  /* 0x0000005f735f7224 */ /* 0x000fe200078e0203 */
[----:B------:R-:W-:-:S02]  /*0890*/  IADD3.X R12, PT, PT, R0, R17, RZ, P2, !PT ;  /* 0x00000011000c7210 */ /* 0x000fc400017fe4ff */
[----:B------:R-:W-:Y:S02]  /*08a0*/  IADD3.X R4, PT, PT, R0, R13, RZ, P3, !PT ;  /* 0x0000000d00047210 */ /* 0x000fe40001ffe4ff */
[----:B-1----:R-:W-:Y:S02]  /*08b0*/  LEA R98, P2, R99, R20, 0x1 ;  /* 0x0000001463627211 */ /* 0x002fe400078408ff */
[----:B------:R-:W-:Y:S02]  /*08c0*/  LEA R96, P3, R97, R22, 0x1 ;  /* 0x0000001661607211 */ /* 0x000fe400078608ff */
[----:B------:R-:W-:Y:S02]  /*08d0*/  CS2R R14, SRZ ;  /* 0x00000000000e7805 */ /* 0x000fe4000001ff00 */
[----:B------:R-:W-:Y:S01]  /*08e0*/  IADD3 R2, P4, PT, R9, R2, RZ ;  /* 0x0000000209027210 */ /* 0x000fe20007f9e0ff */
[----:B------:R-:W-:Y:S01]  /*08f0*/  @P0 IMAD.WIDE R14, R5, 0x10, R6 ;  /* 0x00000010050e0825 */ /* 0x000fe200078e0206 */
[----:B------:R-:W-:-:S02]  /*0900*/  LEA.HI.X R99, R99, R21, R12, 0x1, P2 ;  /* 0x0000001563637211 */ /* 0x000fc400010f0c0c */
[----:B------:R-:W-:Y:S01]  /*0910*/  LEA.HI.X R97, R97, R23, R4, 0x1, P3 ;  /* 0x0000001761617211 */ /* 0x000fe200018f0c04 */
[----:B------:R-:W-:Y:S01]  /*0920*/  IMAD.WIDE.U32 R12, R115, R104, RZ ;  /* 0x00000068730c7225 */ /* 0x000fe200078e00ff */
[----:B------:R-:W-:Y:S02]  /*0930*/  IADD3.X R95, PT, PT, R0, R95, RZ, P4, !PT ;  /* 0x0000005f005f7210 */ /* 0x000fe400027fe4ff */
[C---:B------:R-:W-:Y:S02]  /*0940*/  LEA R94, P0, R2.reuse, R26, 0x1 ;  /* 0x0000001a025e7211 */ /* 0x040fe400078008ff */
        /* <DEDUP_REMOVED lines=21> */
[C---:B------:R-:W-:Y:S02]  /*0aa0*/  IADD3 R7, PT, PT, R86.reuse, 0x40, RZ ;  /* 0x0000004056077810 */ /* 0x040fe40007ffe0ff */
[C---:B------:R-:W-:Y:S02]  /*0ab0*/  IADD3 R9, PT, PT, R86.reuse, 0x60, RZ ;  /* 0x0000006056097810 */ /* 0x040fe40007ffe0ff */
[C---:B------:R-:W-:Y:S02]  /*0ac0*/  IADD3 R11, PT, PT, R86.reuse, 0x80, RZ ;  /* 0x00000080560b7810 */ /* 0x040fe40007ffe0ff */
[C---:B------:R-:W-:Y:S02]  /*0ad0*/  IADD3 R17, PT, PT, R86.reuse, 0xa0, RZ ;  /* 0x000000a056117810 */ /* 0x040fe40007ffe0ff */
[----:B------:R-:W-:-:S02]  /*0ae0*/  IADD3 R19, PT, PT, R86, 0xc0, RZ ;  /* 0x000000c056137810 */ /* 0x000fc40007ffe0ff */
[C---:B------:R-:W-:Y:S02]  /*0af0*/  IADD3 R21, PT, PT, R86.reuse, 0xe0, RZ ;  /* 0x000000e056157810 */ /* 0x040fe40007ffe0ff */
[C---:B------:R-:W-:Y:S02]  /*0b00*/  LOP3.LUT R71, R86.reuse, 0x3e0, RZ, 0xc0, !PT ;  /* 0x000003e056477812 */ /* 0x040fe400078ec0ff */
[C---:B------:R-:W-:Y:S02]  /*0b10*/  SHF.L.U32 R85, R86.reuse, 0x3, RZ ;  /* 0x0000000356557819 */ /* 0x040fe400000006ff */
        /* <DEDUP_REMOVED lines=9> */
[CC--:B------:R-:W-:Y:S02]  /*0bb0*/  LEA.HI R68, R86.reuse, R85.reuse, RZ, 0x1e ;  /* 0x0000005556447211 */ /* 0x0c0fe400078ff0ff */
[----:B------:R-:W-:Y:S02]  /*0bc0*/  LEA.HI R66, R85, R85, RZ, 0x1b ;  /* 0x0000005555427211 */ /* 0x000fe400078fd8ff */
        /* <DEDUP_REMOVED lines=10> */
[----:B------:R-:W-:Y:S02]  /*0c70*/  IADD3 R71, PT, PT, R71, R82, RZ ;  /* 0x0000005247477210 */ /* 0x000fe40007ffe0ff */
[----:B------:R-:W-:Y:S02]  /*0c80*/  LEA R68, R68, UR4, 0x2 ;  /* 0x0000000444447c11 */ /* 0x000fe4000f8e10ff */
[----:B------:R-:W-:Y:S02]  /*0c90*/  LEA R66, R66, UR4, 0x2 ;  /* 0x0000000442427c11 */ /* 0x000fe4000f8e10ff */
[----:B------:R-:W-:-:S07]  /*0ca0*/  LEA R64, R64, UR4, 0x2 ;  /* 0x0000000440407c11 */ /* 0x000fce000f8e10ff */
.L_x_18515:
        /* <DEDUP_REMOVED lines=8> */
[----:B-1----:R-:W-:Y:S01]  /*0d30*/  LEA R69, R62, UR4, 0x3 ;  /* 0x000000043e457c11 */ /* 0x002fe2000f8e18ff */
[----:B------:R-:W-:-:S04]  /*0d40*/  IMAD.WIDE.U32 R8, R82, 0x8, R94 ;  /* 0x0000000852087825 */ /* 0x000fc800078e005e */
[----:B------:R-:W0:Y:S01]  /*0d50*/  LDCU UR4, c[0x0][0x38c] ;  /* 0x00007180ff0477ac */ /* 0x000e220008000800 */
        /* <DEDUP_REMOVED lines=40> */
[----:B---3--:R-:W-:Y:S05]  /*0fe0*/  BRA.U !UP0, `(.L_x_18482) ;  /* 0x0000002d084c7547 */ /* 0x008fea000b800000 */
[--C-:B------:R-:W-:Y:S01]  /*0ff0*/  SHF.R.U64 R4, R16, 0x10, R17.reuse ;  /* 0x0000001010047819 */ /* 0x100fe20000001211 */
[----:B------:R-:W-:Y:S01]  /*1000*/  HADD2.F32 R5, -RZ, R16.H0_H0 ;  /* 0x20000010ff057230 */ /* 0x000fe20000004100 */
[----:B------:R-:W-:Y:S01]  /*1010*/  SHF.R.U32.HI R0, RZ, 0x10, R17 ;  /* 0x00000010ff007819 */ /* 0x000fe20000011611 */
[----:B------:R-:W-:Y:S01]  /*1020*/  HADD2.F32 R7, -RZ, R17.H0_H0 ;  /* 0x20000011ff077230 */ /* 0x000fe20000004100 */
[----:B------:R-:W0:Y:S01]  /*1030*/  LDC R48, c[0x0][0x388] ;  /* 0x0000e200ff307b82 */ /* 0x000e220000000800 */
[----:B------:R-:W-:Y:S01]  /*1040*/  SHF.L.U32 R9, R60, 0x8, RZ ;  /* 0x000000083c097819 */ /* 0x000fe200000006ff */
[--C-:B------:R-:W-:Y:S01]  /*1050*/  FADD.FTZ R46, R5, R90.reuse ;  /* 0x0000005a052e7221 */ /* 0x100fe20000010000 */
[----:B------:R-:W-:Y:S02]  /*1060*/  HADD2.F32 R5, -RZ, R4.H0_H0 ;  /* 0x20000004ff057230 */ /* 0x000fe40000004100 */
[--C-:B------:R-:W-:Y:S01]  /*1070*/  FADD.FTZ R44, R7, R90.reuse ;  /* 0x0000005a072c7221 */ /* 0x100fe20000010000 */
[----:B------:R-:W-:Y:S01]  /*1080*/  HADD2.F32 R7, -RZ, R0.H0_H0 ;  /* 0x20000000ff077230 */ /* 0x000fe20000004100 */
[C---:B------:R-:W-:Y:S01]  /*1090*/  ISETP.NE.AND P0, PT, R84.reuse, 0x1, PT ;  /* 0x000000015400780c */ /* 0x040fe20003f05270 */
[----:B------:R-:W-:Y:S01]  /*10a0*/  FADD.FTZ R51, R51, R51 ;  /* 0x0000003333337221 */ /* 0x000fe20000010000 */
[----:B------:R-:W1:Y:S01]  /*10b0*/  LDC.64 R74, c[0x0][0x3c0] ;  /* 0x0000f000ff4a7b82 */ /* 0x000e620000000a00 */
[----:B------:R-:W-:Y:S01]  /*10c0*/  SHF.L.U32 R41, R84, 0x8, RZ ;  /* 0x0000000854297819 */ /* 0x000fe200000006ff */
[--C-:B------:R-:W-:Y:S01]  /*10d0*/  FADD.FTZ R42, R5, R90.reuse ;  /* 0x0000005a052a7221 */ /* 0x100fe20000010000 */
[-C--:B------:R-:W-:Y:S01]  /*10e0*/  IADD3 R24, P1, PT, R9, R86.reuse, RZ ;  /* 0x0000005609187210 */ /* 0x080fe20007f3e0ff */
[----:B------:R-:W-:Y:S01]  /*10f0*/  FADD.FTZ R40, R7, R90 ;  /* 0x0000005a07287221 */ /* 0x000fe20000010000 */
[----:B------:R-:W-:Y:S01]  /*1100*/  FADD.FTZ R50, R50, R50 ;  /* 0x0000003232327221 */ /* 0x000fe20000010000 */
[----:B------:R-:W-:Y:S01]  /*1110*/  FADD.FTZ R49, R49, R49 ;  /* 0x0000003131317221 */ /* 0x000fe20000010000 */
[----:B------:R-:W-:Y:S01]  /*1120*/  FADD.FTZ R47, R47, R47 ;  /* 0x0000002f2f2f7221 */ /* 0x000fe20000010000 */
[----:B------:R-:W2:Y:S01]  /*1130*/  LDC.64 R16, c[0x0][0x440] ;  /* 0x00011000ff107b82 */ /* 0x000ea20000000a00 */
[----:B------:R-:W-:Y:S01]  /*1140*/  IADD3 R45, PT, PT, R84, -0x2, RZ ;  /* 0xfffffffe542d7810 */ /* 0x000fe20007ffe0ff */
[----:B------:R-:W-:Y:S01]  /*1150*/  FMUL.FTZ R38, R46, R67 ;  /* 0x000000432e267220 */ /* 0x000fe20000410000 */
[----:B------:R-:W-:Y:S01]  /*1160*/  LEA R43, R62, R69, 0x3 ;  /* 0x000000453e2b7211 */ /* 0x000fe200078e18ff */
[----:B------:R-:W-:Y:S01]  /*1170*/  FMUL.FTZ R37, R44, R65 ;  /* 0x000000412c257220 */ /* 0x000fe20000410000 */
[----:B------:R-:W-:Y:S01]  /*1180*/  MOV R58, RZ ;  /* 0x000000ff003a7202 */ /* 0x000fe20000000f00 */
[----:B------:R-:W-:Y:S01]  /*1190*/  FMUL.FTZ R36, R42, R63 ;  /* 0x0000003f2a247220 */ /* 0x000fe20000410000 */
[----:B------:R-:W-:Y:S01]  /*11a0*/  ISETP.EQ.AND P0, PT, R86, RZ, P0 ;  /* 0x000000ff5600720c */ /* 0x000fe20000702270 */
[----:B------:R-:W3:Y:S01]  /*11b0*/  LDC.64 R18, c[0x0][0x3a8] ;  /* 0x0000ea00ff127b82 */ /* 0x000ee20000000a00 */
[----:B------:R-:W-:Y:S01]  /*11c0*/  LOP3.LUT R41, R41, 0x100, RZ, 0xc0, !PT ;  /* 0x0000010029297812 */ /* 0x000fe200078ec0ff */
[----:B------:R-:W-:Y:S01]  /*11d0*/  FMUL.FTZ R0, R40, R61 ;  /* 0x0000003d28007220 */ /* 0x000fe20000410000 */
[C---:B------:R-:W-:Y:S01]  /*11e0*/  LOP3.LUT R106, R9.reuse, 0x100, RZ, 0xc0, !PT ;  /* 0x00000100096a7812 */ /* 0x040fe200078ec0ff */
[----:B------:R-:W4:Y:S01]  /*11f0*/  LDCU UR8, c[0x0][0x394] ;  /* 0x00007280ff0877ac */ /* 0x000f220008000800 */
[----:B------:R-:W-:-:S02]  /*1200*/  IADD3 R39, PT, PT, R9, R86, RZ ;  /* 0x0000005609277210 */ /* 0x000fc40007ffe0ff */
[----:B------:R-:W-:Y:S01]  /*1210*/  LEA.HI.X.SX32 R25, R9, RZ, 0x1, P1 ;  /* 0x000000ff09197211 */ /* 0x000fe200008f0eff */
[----:B------:R-:W0:Y:S01]  /*1220*/  LDC.64 R76, c[0x0][0x3e0] ;  /* 0x0000f800ff4c7b82 */ /* 0x000e220000000a00 */
[----:B------:R-:W0:Y:S01]  /*1230*/  LDCU UR9, c[0x0][0x38c] ;  /* 0x00007180ff0977ac */ /* 0x000e220008000800 */
[----:B------:R-:W-:-:S06]  /*1240*/  UMOV UR4, URZ ;  /* 0x000000ff00047c82 */ /* 0x000fcc0008000000 */
[----:B------:R-:W0:Y:S08]  /*1250*/  LDC.64 R20, c[0x0][0x4d0] ;  /* 0x00013400ff147b82 */ /* 0x000e300000000a00 */
[----:B----4-:R-:W0:Y:S02]  /*1260*/  LDC.64 R22, c[0x0][0x4f0] ;  /* 0x00013c00ff167b82 */ /* 0x010e240000000a00 */
.L_x_18514:
[----:B-1----:R-:W-:-:S04]  /*1270*/  IMAD.WIDE.U32 R4, R74, UR4, RZ ;  /* 0x000000044a047c25 */ /* 0x002fc8000f8e00ff */
[----:B------:R-:W-:Y:S01]  /*1280*/  IMAD R5, R75, UR4, R5 ;  /* 0x000000044b057c24 */ /* 0x000fe2000f8e0205 */
[----:B0-----:R-:W-:-:S04]  /*1290*/  LEA R6, P1, R4, R93, 0x1 ;  /* 0x0000005d04067211 */ /* 0x001fc800078208ff */
[----:B------:R-:W-:-:S03]  /*12a0*/  LEA.HI.X R7, R4, R91, R5, 0x1, P1 ;  /* 0x0000005b04077211 */ /* 0x000fc600008f0c05 */
[----:B------:R-:W-:-:S05]  /*12b0*/  IMAD.WIDE.U32 R28, R71, 0x8, R6 ;  /* 0x00000008471c7825 */ /* 0x000fca00078e0006 */
[----:B------:R-:W4:Y:S04]  /*12c0*/  LDG.E.64 R4, desc[UR16][R28.64] ;  /* 0x000000101c047981 */ /* 0x000f28000c1e1b00 */
[----:B------:R-:W5:Y:S01]  /*12d0*/  LDG.E.64 R6, desc[UR16][R28.64+0x100] ;  /* 0x000100101c067981 */ /* 0x000f62000c1e1b00 */
[----:B------:R-:W-:Y:S02]  /*12e0*/  MOV R8, R2 ;  /* 0x0000000200087202 */ /* 0x000fe40000000f00 */
[----:B------:R-:W-:-:S03]  /*12f0*/  MOV R9, R101 ;  /* 0x0000006500097202 */ /* 0x000fc60000000f00 */
[----:B---3--:R-:W-:-:S04]  /*1300*/  IMAD.WIDE.U32 R8, R18, UR4, R8 ;  /* 0x0000000412087c25 */ /* 0x008fc8000f8e0008 */
[----:B------:R-:W-:Y:S01]  /*1310*/  IMAD R9, R19, UR4, R9 ;  /* 0x0000000413097c24 */ /* 0x000fe2000f8e0209 */
[----:B--2---:R-:W-:-:S04]  /*1320*/  LEA R26, P1, R8, R16, 0x3 ;  /* 0x00000010081a7211 */ /* 0x004fc800078218ff */
[----:B------:R-:W-:Y:S01]  /*1330*/  LEA.HI.X R27, R8, R17, R9, 0x3, P1 ;  /* 0x00000011081b7211 */ /* 0x000fe200008f1c09 */
[----:B0-----:R-:W-:-:S04]  /*1340*/  IMAD.WIDE.U32 R8, R76, UR4, RZ ;  /* 0x000000044c087c25 */ /* 0x001fc8000f8e00ff */
[----:B------:R-:W-:Y:S01]  /*1350*/  IMAD R9, R77, UR4, R9 ;  /* 0x000000044d097c24 */ /* 0x000fe2000f8e0209 */
[----:B------:R-:W2:Y:S01]  /*1360*/  LDG.E.64 R26, desc[UR16][R26.64] ;  /* 0x000000101a1a7981 */ /* 0x000ea2000c1e1b00 */
[----:B------:R-:W-:-:S04]  /*1370*/  LEA R10, P1, R8, R89, 0x1 ;  /* 0x00000059080a7211 */ /* 0x000fc800078208ff */
[----:B------:R-:W-:-:S03]  /*1380*/  LEA.HI.X R11, R8, R87, R9, 0x1, P1 ;  /* 0x00000057080b7211 */ /* 0x000fc600008f0c09 */
[----:B------:R-:W-:Y:S01]  /*1390*/  IMAD.WIDE.U32 R10, R71, 0x8, R10 ;  /* 0x00000008470a7825 */ /* 0x000fe200078e000a */
[----:B----4-:R0:W-:Y:S04]  /*13a0*/  STS.64 [R69], R4 ;  /* 0x0000000445007388 */ /* 0x0101e80000000a00 */
[----:B-----5:R-:W-:Y:S01]  /*13b0*/  STS.64 [R69+0x100], R6 ;  /* 0x0001000645007388 */ /* 0x020fe20000000a00 */
[----:B------:R-:W-:-:S03]  /*13c0*/  NOP ;  /* 0x0000000000007918 */ /* 0x000fc60000000000 */
[----:B------:R-:W3:Y:S04]  /*13d0*/  LDG.E.64 R28, desc[UR16][R10.64] ;  /* 0x000000100a1c7981 */ /* 0x000ee8000c1e1b00 */
[----:B------:R-:W4:Y:S01]  /*13e0*/  LDG.E.64 R30, desc[UR16][R10.64+0x100] ;  /* 0x000100100a1e7981 */ /* 0x000f22000c1e1b00 */
[----:B------:R-:W1:Y:S01]  /*13f0*/  S2UR UR7, SR_CgaCtaId ;  /* 0x00000000000779c3 */ /* 0x000e620000008800 */
[C---:B------:R-:W-:Y:S01]  /*1400*/  ISETP.NE.AND P2, PT, R86.reuse, RZ, PT ;  /* 0x000000ff5600720c */ /* 0x040fe20003f45270 */
[----:B------:R-:W-:Y:S01]  /*1410*/  UMOV UR6, 0x400 ;  /* 0x0000040000067882 */ /* 0x000fe20000000000 */
[----:B------:R-:W-:Y:S01]  /*1420*/  ISETP.NE.AND P1, PT, R86, 0x1f, PT ;  /* 0x0000001f5600780c */ /* 0x000fe20003f25270 */
[----:B------:R-:W-:Y:S01]  /*1430*/  BSSY.RECONVERGENT B0, `(.L_x_18483) ;  /* 0x0000050000007945 */ /* 0x000fe20003800200 */
[-C--:B--2---:R-:W-:Y:S01]  /*1440*/  FMUL.FTZ R8, R46, R27.reuse ;  /* 0x0000001b2e087220 */ /* 0x084fe20000410000 */
[----:B0-----:R-:W-:Y:S01]  /*1450*/  FMUL.FTZ R4, R44, R27 ;  /* 0x0000001b2c047220 */ /* 0x001fe20000410000 */
[----:B------:R-:W-:-:S02]  /*1460*/  FMUL.FTZ R33, R26, 1.4426950216293334961 ;  /* 0x3fb8aa3b1a217820 */ /* 0x000fc40000410000 */
[----:B------:R-:W-:Y:S01]  /*1470*/  FMUL.RZ R100, R8, 0.15915493667125701904 ;  /* 0x3e22f98308647820 */ /* 0x000fe2000040c000 */
[-C--:B------:R-:W-:Y:S01]  /*1480*/  FMUL.FTZ R8, R42, R27.reuse ;  /* 0x0000001b2a087220 */ /* 0x080fe20000410000 */
[----:B------:R-:W-:Y:S01]  /*1490*/  FMUL.RZ R110, R4, 0.15915493667125701904 ;  /* 0x3e22f983046e7820 */ /* 0x000fe2000040c000 */
[----:B------:R-:W-:Y:S01]  /*14a0*/  FMUL.FTZ R4, R40, R27 ;  /* 0x0000001b28047220 */ /* 0x000fe20000410000 */
[-C--:B------:R-:W-:Y:S01]  /*14b0*/  FMUL.FTZ R9, R44, R33.reuse ;  /* 0x000000212c097220 */ /* 0x080fe20000410000 */
[----:B------:R-:W-:Y:S01]  /*14c0*/  FMUL.RZ R104, R8, 0.15915493667125701904 ;  /* 0x3e22f98308687820 */ /* 0x000fe2000040c000 */
[----:B------:R-:W-:Y:S01]  /*14d0*/  FMUL.FTZ R8, R42, R33 ;  /* 0x000000212a087220 */ /* 0x000fe20000410000 */
[----:B------:R-:W-:Y:S01]  /*14e0*/  FMUL.RZ R114, R4, 0.15915493667125701904 ;  /* 0x3e22f98304727820 */ /* 0x000fe2000040c000 */
[----:B------:R-:W-:Y:S01]  /*14f0*/  MUFU.EX2 R116, R9 ;  /* 0x0000000900747308 */ /* 0x000fe20000000800 */
[----:B------:R-:W0:Y:S01]  /*1500*/  LDS.128 R4, [R43] ;  /* 0x000000002b047984 */ /* 0x000e220000000c00 */
[----:B-1----:R-:W-:-:S02]  /*1510*/  ULEA UR6, UR7, UR6, 0x18 ;  /* 0x0000000607067291 */ /* 0x002fc4000f8ec0ff */
[----:B------:R-:W1:Y:S04]  /*1520*/  MUFU.EX2 R102, R8 ;  /* 0x0000000800667308 */ /* 0x000e680000000800 */
[----:B------:R-:W-:Y:S08]  /*1530*/  MUFU.SIN R35, R104 ;  /* 0x0000006800237308 */ /* 0x000ff00000000400 */
[----:B------:R2:W1:Y:S08]  /*1540*/  MUFU.COS R117, R104 ;  /* 0x0000006800757308 */ /* 0x0004700000000000 */
[----:B------:R-:W-:Y:S01]  /*1550*/  MUFU.SIN R32, R100 ;  /* 0x0000006400207308 */ /* 0x000fe20000000400 */
[-C--:B--2---:R-:W-:Y:S01]  /*1560*/  FMUL.FTZ R104, R40, R33.reuse ;  /* 0x0000002128687220 */ /* 0x084fe20000410000 */
[----:B------:R-:W-:-:S06]  /*1570*/  FMUL.FTZ R33, R46, R33 ;  /* 0x000000212e217220 */ /* 0x000fcc0000410000 */
[----:B------:R1:W-:Y:S08]  /*1580*/  MUFU.COS R34, R100 ;  /* 0x0000006400227308 */ /* 0x0003f00000000000 */
[----:B------:R-:W2:Y:S01]  /*1590*/  MUFU.COS R121, R110 ;  /* 0x0000006e00797308 */ /* 0x000ea20000000000 */
[----:B-1----:R-:W-:Y:S01]  /*15a0*/  FMUL.FTZ R100, R102, R117 ;  /* 0x0000007566647220 */ /* 0x002fe20000410000 */
[----:B0-----:R-:W-:-:S02]  /*15b0*/  HADD2.F32 R117, -RZ, R4.H0_H0 ;  /* 0x20000004ff757230 */ /* 0x001fc40000004100 */
[----:B------:R-:W-:Y:S01]  /*15c0*/  FMUL.FTZ R102, R102, R35 ;  /* 0x0000002366667220 */ /* 0x000fe20000410000 */
[----:B------:R-:W-:-:S03]  /*15d0*/  HADD2.F32 R127, -RZ, R7.H1_H1 ;  /* 0x30000007ff7f7230 */ /* 0x000fc60000004100 */
[----:B------:R0:W1:Y:S08]  /*15e0*/  MUFU.SIN R119, R110 ;  /* 0x0000006e00777308 */ /* 0x0000700000000400 */
[----:B------:R-:W5:Y:S01]  /*15f0*/  MUFU.SIN R123, R114 ;  /* 0x00000072007b7308 */ /* 0x000f620000000400 */
[----:B0-----:R-:W-:Y:S02]  /*1600*/  HADD2.F32 R110, -RZ, R6.H1_H1 ;  /* 0x30000006ff6e7230 */ /* 0x001fe40000004100 */
[----:B--2---:R-:W-:Y:S01]  /*1610*/  FMUL.FTZ R112, R116, R121 ;  /* 0x0000007974707220 */ /* 0x004fe20000410000 */
[----:B------:R-:W-:-:S04]  /*1620*/  HADD2.F32 R121, -RZ, R5.H0_H0 ;  /* 0x20000005ff797230 */ /* 0x000fc80000004100 */
[----:B------:R5:W0:Y:S01]  /*1630*/  MUFU.COS R125, R114 ;  /* 0x00000072007d7308 */ /* 0x000a220000000000 */
[----:B-1----:R-:W-:Y:S01]  /*1640*/  FMUL.FTZ R116, R116, R119 ;  /* 0x0000007774747220 */ /* 0x002fe20000410000 */
[----:B------:R-:W-:-:S06]  /*1650*/  HADD2.F32 R119, -RZ, R4.H1_H1 ;  /* 0x30000004ff777230 */ /* 0x000fcc0000004100 */
[----:B------:R-:W-:Y:S04]  /*1660*/  MUFU.EX2 R33, R33 ;  /* 0x0000002100217308 */ /* 0x000fe80000000800 */
[----:B------:R-:W5:Y:S02]  /*1670*/  MUFU.EX2 R104, R104 ;  /* 0x0000006800687308 */ /* 0x000f640000000800 */
[C---:B-----5:R-:W-:Y:S01]  /*1680*/  FMUL.FTZ R114, R104.reuse, R123 ;  /* 0x0000007b68727220 */ /* 0x060fe20000410000 */
[----:B0-----:R-:W-:Y:S01]  /*1690*/  FMUL.FTZ R118, R104, R125 ;  /* 0x0000007d68767220 */ /* 0x001fe20000410000 */
[----:B------:R-:W-:Y:S02]  /*16a0*/  HADD2.F32 R123, -RZ, R5.H1_H1 ;  /* 0x30000005ff7b7230 */ /* 0x000fe40000004100 */
[----:B------:R-:W-:-:S02]  /*16b0*/  HADD2.F32 R104, -RZ, R6.H0_H0 ;  /* 0x20000006ff687230 */ /* 0x000fc40000004100 */
[----:B------:R-:W-:Y:S01]  /*16c0*/  HADD2.F32 R125, -RZ, R7.H0_H0 ;  /* 0x20000007ff7d7230 */ /* 0x000fe20000004100 */
[----:B---3--:R0:W-:Y:S04]  /*16d0*/  STS.64 [R69+0x210], R28 ;  /* 0x0002101c45007388 */ /* 0x0081e80000000a00 */
[----:B----4-:R1:W-:Y:S01]  /*16e0*/  STS.64 [R69+0x310], R30 ;  /* 0x0003101e45007388 */ /* 0x0103e20000000a00 */
[----:B------:R-:W-:-:S03]  /*16f0*/  NOP ;  /* 0x0000000000007918 */ /* 0x000fc60000000000 */
[----:B------:R-:W2:Y:S01]  /*1700*/  LDS.128 R8, [R43+0x210] ;  /* 0x000210002b087984 */ /* 0x000ea20000000c00 */
[----:B0-----:R-:W-:Y:S02]  /*1710*/  IADD3 R28, PT, PT, R106, UR4, RZ ;  /* 0x000000046a1c7c10 */ /* 0x001fe4000fffe0ff */
[----:B------:R-:W-:Y:S01]  /*1720*/  P2R R29, PR, RZ, 0x4 ;  /* 0x00000004ff1d7803 */ /* 0x000fe20000000000 */
[C---:B------:R-:W-:Y:S01]  /*1730*/  FMUL.FTZ R29, R33.reuse, R32 ;  /* 0x00000020211d7220 */ /* 0x040fe20000410000 */
[----:B-1----:R-:W-:Y:S01]  /*1740*/  SEL R30, R28, R83, !P2 ;  /* 0x000000531c1e7207 */ /* 0x002fe20005000000 */
[----:B------:R-:W-:-:S03]  /*1750*/  FMUL.FTZ R28, R33, R34 ;  /* 0x00000022211c7220 */ /* 0x000fc60000410000 */
[----:B------:R-:W-:-:S05]  /*1760*/  LEA R30, R30, UR6, 0x3 ;  /* 0x000000061e1e7c11 */ /* 0x000fca000f8e18ff */
[----:B------:R0:W-:Y:S01]  /*1770*/  STS.64 [R30+0x10b0], R28 ;  /* 0x0010b01c1e007388 */ /* 0x0001e20000000a00 */
[--C-:B--2---:R-:W-:Y:S02]  /*1780*/  HADD2.F32 R122, -RZ, R8.reuse.H0_H0 ;  /* 0x20000008ff7a7230 */ /* 0x104fe40000004100 */
[----:B------:R-:W-:Y:S02]  /*1790*/  HADD2.F32 R120, -RZ, R8.H1_H1 ;  /* 0x30000008ff787230 */ /* 0x000fe40000004100 */
[--C-:B------:R-:W-:Y:S02]  /*17a0*/  HADD2.F32 R5, -RZ, R9.reuse.H0_H0 ;  /* 0x20000009ff057230 */ /* 0x100fe40000004100 */
[C---:B------:R-:W-:Y:S01]  /*17b0*/  FMUL.FTZ R122, R51.reuse, R122 ;  /* 0x0000007a337a7220 */ /* 0x040fe20000410000 */
[----:B------:R-:W-:Y:S02]  /*17c0*/  HADD2.F32 R4, -RZ, R10.H0_H0 ;  /* 0x2000000aff047230 */ /* 0x000fe40000004100 */
[----:B------:R-:W-:Y:S01]  /*17d0*/  FMUL.FTZ R120, R51, -R120 ;  /* 0x8000007833787220 */ /* 0x000fe20000410000 */
[----:B------:R-:W-:-:S02]  /*17e0*/  HADD2.F32 R9, -RZ, R9.H1_H1 ;  /* 0x30000009ff097230 */ /* 0x000fc40000004100 */
[C---:B------:R-:W-:Y:S01]  /*17f0*/  FMUL.FTZ R130, R50.reuse, R5 ;  /* 0x0000000532827220 */ /* 0x040fe20000410000 */
[----:B------:R-:W-:Y:S02]  /*1800*/  HADD2.F32 R10, -RZ, R10.H1_H1 ;  /* 0x3000000aff0a7230 */ /* 0x000fe40000004100 */
[C---:B------:R-:W-:Y:S01]  /*1810*/  FMUL.FTZ R129, R49.reuse, R4 ;  /* 0x0000000431817220 */ /* 0x040fe20000410000 */
[--C-:B------:R-:W-:Y:S02]  /*1820*/  HADD2.F32 R6, -RZ, R11.reuse.H0_H0 ;  /* 0x2000000bff067230 */ /* 0x100fe40000004100 */
[----:B------:R-:W-:Y:S01]  /*1830*/  FMUL.FTZ R128, R50, -R9 ;  /* 0x8000000932807220 */ /* 0x000fe20000410000 */
        /* <DEDUP_REMOVED lines=14> */
.L_x_18484:
[----:B------:R0:W1:Y:S02]  /*1920*/  LDS.64 R8, [R85+UR5+0x20b8] ;  /* 0x0020b80555087984 */ /* 0x0000640008000a00 */
.L_x_18485:
[----:B------:R-:W-:Y:S05]  /*1930*/  BSYNC.RECONVERGENT B0 ;  /* 0x0000000000007941 */ /* 0x000fea0003800200 */
.L_x_18483:
        /* <DEDUP_REMOVED lines=19> */
[----:B------:R-:W-:Y:S01]  /*1a70*/  ISETP.GE.AND P1, PT, R62, 0x1, PT ;  /* 0x000000013e00780c */ /* 0x000fe20003f26270 */
[----:B------:R-:W-:Y:S01]  /*1a80*/  ULEA UR7, UR4, UR6, 0x4 ;  /* 0x0000000604077291 */ /* 0x000fe2000f8e20ff */
[C---:B--2---:R-:W-:Y:S01]  /*1a90*/  FFMA.FTZ R5, R63.reuse, R142, R6 ;  /* 0x0000008e3f057223 */ /* 0x044fe20000010006 */
[----:B------:R-:W-:Y:S01]  /*1aa0*/  FFMA.FTZ R7, R63, R140, R7 ;  /* 0x0000008c3f077223 */ /* 0x000fe20000010007 */
[----:B------:R-:W-:Y:S01]  /*1ab0*/  ISETP.NE.AND P6, PT, R108, 0x1f, PT ;  /* 0x0000001f6c00780c */ /* 0x000fe20003fc5270 */
[----:B------:R-:W-:Y:S01]  /*1ac0*/  BSSY.RECONVERGENT B0, `(.L_x_18486) ;  /* 0x000009f000007945 */ /* 0x000fe20003800200 */
[C---:B------:R-:W-:Y:S01]  /*1ad0*/  FMUL.FTZ R31, R116.reuse, R5 ;  /* 0x00000005741f7220 */ /* 0x040fe20000410000 */
[----:B------:R-:W-:Y:S01]  /*1ae0*/  FMUL.FTZ R4, R116, R7 ;  /* 0x0000000774047220 */ /* 0x000fe20000410000 */
[----:B------:R-:W-:-:S02]  /*1af0*/  ISETP.GE.AND P4, PT, R84, UR8, PT ;  /* 0x0000000854007c0c */ /* 0x000fc4000bf86270 */
[C---:B------:R-:W-:Y:S01]  /*1b00*/  FFMA.FTZ R6, R112.reuse, R7, R31 ;  /* 0x0000000770067223 */ /* 0x040fe2000001001f */
[----:B------:R-:W-:Y:S01]  /*1b10*/  FFMA.FTZ R5, R112, R5, -R4 ;  /* 0x0000000570057223 */ /* 0x000fe20000010804 */
[----:B------:R-:W-:Y:S01]  /*1b20*/  FMUL.FTZ R4, R28, R102 ;  /* 0x000000661c047220 */ /* 0x000fe20000410000 */
[C---:B------:R-:W-:Y:S01]  /*1b30*/  ISETP.GT.U32.AND P2, PT, R108.reuse, 0x1b, PT ;  /* 0x0000001b6c00780c */ /* 0x040fe20003f44070 */
[C---:B------:R-:W-:Y:S01]  /*1b40*/  FFMA.FTZ R31, R65.reuse, R134, R6 ;  /* 0x00000086411f7223 */ /* 0x040fe20000010006 */
[----:B------:R-:W-:Y:S01]  /*1b50*/  FFMA.FTZ R5, R65, R136, R5 ;  /* 0x0000008841057223 */ /* 0x000fe20000010005 */
[----:B------:R-:W-:Y:S02]  /*1b60*/  ISETP.GT.U32.AND P3, PT, R108, 0x17, PT ;  /* 0x000000176c00780c */ /* 0x000fe40003f64070 */
[C---:B------:R-:W-:Y:S01]  /*1b70*/  FMUL.FTZ R7, R114.reuse, R31 ;  /* 0x0000001f72077220 */ /* 0x040fe20000410000 */
[----:B------:R-:W-:Y:S01]  /*1b80*/  FMUL.FTZ R6, R114, R5 ;  /* 0x0000000572067220 */ /* 0x000fe20000410000 */
[----:B------:R-:W-:-:S02]  /*1b90*/  ISETP.NE.OR P4, PT, R86, RZ, P4 ;  /* 0x000000ff5600720c */ /* 0x000fc40002785670 */
[C---:B------:R-:W-:Y:S01]  /*1ba0*/  FFMA.FTZ R35, R118.reuse, R5, -R7 ;  /* 0x0000000576237223 */ /* 0x040fe20000010807 */
[C---:B------:R-:W-:Y:S01]  /*1bb0*/  FMUL.FTZ R5, R29.reuse, R102 ;  /* 0x000000661d057220 */ /* 0x040fe20000410000 */
[-C--:B------:R-:W-:Y:S01]  /*1bc0*/  FFMA.FTZ R7, R29, R100.reuse, R4 ;  /* 0x000000641d077223 */ /* 0x080fe20000010004 */
[----:B------:R-:W-:Y:S01]  /*1bd0*/  FFMA.FTZ R6, R118, R31, R6 ;  /* 0x0000001f76067223 */ /* 0x000fe20000010006 */
[----:B------:R-:W-:Y:S01]  /*1be0*/  ISETP.GT.U32.AND P5, PT, R108, 0xf, PT ;  /* 0x0000000f6c00780c */ /* 0x000fe20003fa4070 */
[----:B------:R-:W-:Y:S01]  /*1bf0*/  FFMA.FTZ R5, R28, R100, -R5 ;  /* 0x000000641c057223 */ /* 0x000fe20000010805 */
[----:B------:R-:W-:Y:S01]  /*1c00*/  FMUL.FTZ R31, R116, R7 ;  /* 0x00000007741f7220 */ /* 0x000fe20000410000 */
[----:B------:R-:W-:-:S03]  /*1c10*/  FFMA.FTZ R30, R61, R126, R6 ;  /* 0x0000007e3d1e7223 */ /* 0x000fc60000010006 */
[-C--:B------:R-:W-:Y:S01]  /*1c20*/  FFMA.FTZ R33, R112, R5.reuse, -R31 ;  /* 0x0000000570217223 */ /* 0x080fe2000001081f */
[----:B------:R-:W-:Y:S01]  /*1c30*/  FFMA.FTZ R31, R61, R124, R35 ;  /* 0x0000007c3d1f7223 */ /* 0x000fe20000010023 */
[----:B------:R-:W2:Y:S01]  /*1c40*/  SHFL.UP PT, R34, R30, 0x1, RZ ;  /* 0x042000001e227989 */ /* 0x000ea200000e00ff */
[----:B------:R-:W-:-:S03]  /*1c50*/  FMUL.FTZ R5, R116, R5 ;  /* 0x0000000574057220 */ /* 0x000fc60000410000 */
[----:B------:R-:W5:Y:S01]  /*1c60*/  SHFL.UP PT, R6, R31, 0x1, RZ ;  /* 0x042000001f067989 */ /* 0x000f6200000e00ff */
[----:B------:R-:W-:Y:S01]  /*1c70*/  FFMA.FTZ R5, R112, R7, R5 ;  /* 0x0000000770057223 */ /* 0x000fe20000010005 */
[----:B------:R-:W-:-:S03]  /*1c80*/  FMUL.FTZ R7, R114, R33 ;  /* 0x0000002172077220 */ /* 0x000fc60000410000 */
[-C--:B------:R-:W-:Y:S01]  /*1c90*/  FMUL.FTZ R4, R114, R5.reuse ;  /* 0x0000000572047220 */ /* 0x080fe20000410000 */
[----:B------:R-:W-:-:S03]  /*1ca0*/  FFMA.FTZ R32, R118, R5, R7 ;  /* 0x0000000576207223 */ /* 0x000fc60000010007 */
        /* <DEDUP_REMOVED lines=52> */
[-C--:B---3--:R-:W-:Y:S01]  /*1ff0*/  FFMA.FTZ R35, R32, R6.reuse, R35 ;  /* 0x0000000620237223 */ /* 0x088fe20000010023 */
[C---:B------:R-:W-:Y:S01]  /*2000*/  FFMA.FTZ R34, R33.reuse, R6, -R34 ;  /* 0x0000000621227223 */ /* 0x040fe20000010822 */
[----:B------:R-:W-:Y:S01]  /*2010*/  FMUL.FTZ R6, R114, R137 ;  /* 0x0000008972067220 */ /* 0x000fe20000410000 */
[-C--:B-----5:R-:W-:Y:S01]  /*2020*/  @P1 FFMA.FTZ R33, R33, R4.reuse, -R7 ;  /* 0x0000000421211223 */ /* 0x0a0fe20000010807 */
[----:B------:R-:W-:Y:S01]  /*2030*/  @P1 FADD.FTZ R30, R30, R35 ;  /* 0x000000231e1e1221 */ /* 0x000fe20000010000 */
[----:B-1----:R-:W-:Y:S01]  /*2040*/  FMUL.FTZ R7, R118, R9 ;  /* 0x0000000976077220 */ /* 0x002fe20000410000 */
[----:B------:R-:W-:Y:S01]  /*2050*/  FMUL.FTZ R35, R114, R133 ;  /* 0x0000008572237220 */ /* 0x000fe20000410000 */
[----:B------:R-:W-:Y:S01]  /*2060*/  @P1 FFMA.FTZ R32, R32, R4, R5 ;  /* 0x0000000420201223 */ /* 0x000fe20000010005 */
[----:B------:R-:W-:Y:S01]  /*2070*/  FMUL.FTZ R5, R114, R9 ;  /* 0x0000000972057220 */ /* 0x000fe20000410000 */
[C---:B------:R-:W-:Y:S01]  /*2080*/  FFMA.FTZ R6, R118.reuse, R133, -R6 ;  /* 0x0000008576067223 */ /* 0x040fe20000010806 */
[----:B------:R-:W-:Y:S01]  /*2090*/  @P1 FADD.FTZ R31, R31, R34 ;  /* 0x000000221f1f1221 */ /* 0x000fe20000010000 */
[----:B------:R-:W-:Y:S01]  /*20a0*/  FFMA.FTZ R4, R118, R137, R35 ;  /* 0x0000008976047223 */ /* 0x000fe20000010023 */
[-C--:B------:R-:W-:Y:S01]  /*20b0*/  FFMA.FTZ R135, -R114, R8.reuse, -R7 ;  /* 0x0000000872877223 */ /* 0x080fe20000010907 */
[----:B------:R-:W-:Y:S01]  /*20c0*/  FFMA.FTZ R35, R118, R8, -R5 ;  /* 0x0000000876237223 */ /* 0x000fe20000010805 */
[----:B------:R-:W0:Y:S01]  /*20d0*/  SHFL.UP PT, R7, R30, 0x10, RZ ;  /* 0x060000001e077989 */ /* 0x000e2200000e00ff */
[----:B------:R-:W-:Y:S01]  /*20e0*/  FADD.FTZ R139, R129, R4 ;  /* 0x00000004818b7221 */ /* 0x000fe20000010000 */
[----:B------:R-:W-:Y:S01]  /*20f0*/  FADD.FTZ R145, R131, R6 ;  /* 0x0000000683917221 */ /* 0x000fe20000010000 */
[C---:B------:R-:W-:Y:S01]  /*2100*/  FMUL.FTZ R34, R116.reuse, R35 ;  /* 0x0000002374227220 */ /* 0x040fe20000410000 */
[----:B------:R-:W1:Y:S01]  /*2110*/  SHFL.UP PT, R5, R32, 0x10, RZ ;  /* 0x0600000020057989 */ /* 0x000e6200000e00ff */
[C---:B------:R-:W-:Y:S01]  /*2120*/  FMUL.FTZ R138, R116.reuse, R139 ;  /* 0x0000008b748a7220 */ /* 0x040fe20000410000 */
[C---:B------:R-:W-:Y:S01]  /*2130*/  FMUL.FTZ R132, R116.reuse, R145 ;  /* 0x0000009174847220 */ /* 0x040fe20000410000 */
[----:B------:R-:W-:Y:S01]  /*2140*/  FMUL.FTZ R147, R116, R135 ;  /* 0x0000008774937220 */ /* 0x000fe20000410000 */
[----:B------:R-:W2:Y:S01]  /*2150*/  SHFL.UP PT, R6, R31, 0x10, RZ ;  /* 0x060000001f067989 */ /* 0x000ea200000e00ff */
[C---:B------:R-:W-:Y:S01]  /*2160*/  FFMA.FTZ R145, R112.reuse, R145, -R138 ;  /* 0x0000009170917223 */ /* 0x040fe2000001088a */
[C---:B------:R-:W-:Y:S01]  /*2170*/  FFMA.FTZ R139, R112.reuse, R139, R132 ;  /* 0x0000008b708b7223 */ /* 0x040fe20000010084 */
[C---:B------:R-:W-:Y:S01]  /*2180*/  FFMA.FTZ R135, R112.reuse, R135, -R34 ;  /* 0x0000008770877223 */ /* 0x040fe20000010822 */
[----:B------:R-:W3:Y:S01]  /*2190*/  SHFL.UP PT, R4, R33, 0x10, RZ ;  /* 0x0600000021047989 */ /* 0x000ee200000e00ff */
[----:B------:R-:W-:Y:S01]  /*21a0*/  FFMA.FTZ R147, R112, R35, R147 ;  /* 0x0000002370937223 */ /* 0x000fe20000010093 */
[----:B------:R-:W-:Y:S01]  /*21b0*/  FADD.FTZ R145, R128, R145 ;  /* 0x0000009180917221 */ /* 0x000fe20000010000 */
[----:B------:R-:W-:Y:S01]  /*21c0*/  FADD.FTZ R35, R130, R139 ;  /* 0x0000008b82237221 */ /* 0x000fe20000010000 */
[C---:B------:R-:W-:Y:S01]  /*21d0*/  FMUL.FTZ R139, R102.reuse, R135 ;  /* 0x00000087668b7220 */ /* 0x040fe20000410000 */
[----:B------:R-:W-:Y:S01]  /*21e0*/  FMUL.FTZ R34, R102, R147 ;  /* 0x0000009366227220 */ /* 0x000fe20000410000 */
[----:B------:R-:W-:Y:S01]  /*21f0*/  ISETP.GE.AND P1, PT, R62, 0x10, PT ;  /* 0x000000103e00780c */ /* 0x000fe20003f26270 */
[----:B------:R-:W-:Y:S01]  /*2200*/  FMUL.FTZ R132, R102, R145 ;  /* 0x0000009166847220 */ /* 0x000fe20000410000 */
[C---:B------:R-:W-:Y:S01]  /*2210*/  FFMA.FTZ R138, R100.reuse, R147, R139 ;  /* 0x00000093648a7223 */ /* 0x040fe2000001008b */
[----:B------:R-:W-:Y:S01]  /*2220*/  FFMA.FTZ R139, R100, R135, -R34 ;  /* 0x00000087648b7223 */ /* 0x000fe20000010822 */
[-C--:B------:R-:W-:Y:S01]  /*2230*/  FMUL.FTZ R144, R102, R35.reuse ;  /* 0x0000002366907220 */ /* 0x080fe20000410000 */
[----:B------:R-:W-:Y:S01]  /*2240*/  FFMA.FTZ R135, R100, R35, R132 ;  /* 0x0000002364877223 */ /* 0x000fe20000010084 */
[-C--:B0-----:R-:W-:Y:S01]  /*2250*/  FMUL.FTZ R34, R32, R7.reuse ;  /* 0x0000000720227220 */ /* 0x081fe20000410000 */
[C---:B------:R-:W-:Y:S01]  /*2260*/  FMUL.FTZ R35, R33.reuse, R7 ;  /* 0x0000000721237220 */ /* 0x040fe20000410000 */
        /* <DEDUP_REMOVED lines=9> */
[-C--:B---3--:R-:W-:Y:S01]  /*2300*/  @P1 FFMA.FTZ R32, R32, R4.reuse, R5 ;  /* 0x0000000420201223 */ /* 0x088fe20000010005 */
[----:B------:R-:W-:Y:S01]  /*2310*/  @P1 FADD.FTZ R31, R31, R34 ;  /* 0x000000221f1f1221 */ /* 0x000fe20000010000 */
[----:B------:R-:W-:Y:S01]  /*2320*/  @P1 FADD.FTZ R30, R30, R35 ;  /* 0x000000231e1e1221 */ /* 0x000fe20000010000 */
[----:B------:R-:W-:Y:S01]  /*2330*/  @P1 FFMA.FTZ R33, R33, R4, -R7 ;  /* 0x0000000421211223 */ /* 0x000fe20000010807 */
[----:B------:R0:W3:Y:S01]  /*2340*/  SHFL.DOWN PT, R34, R139, 0x1, 0x1f ;  /* 0x08201f008b227f89 */ /* 0x0000e200000e0000 */
[----:B------:R-:W-:Y:S01]  /*2350*/  HFMA2 R4, -RZ, RZ, 1.875, 0 ;  /* 0x3f800000ff047431 */ /* 0x000fe200000001ff */
[----:B------:R-:W-:Y:S02]  /*2360*/  ISETP.GT.U32.AND P1, PT, R108, 0x1d, PT ;  /* 0x0000001d6c00780c */ /* 0x000fe40003f24070 */
[----:B------:R-:W-:Y:S01]  /*2370*/  CS2R R6, SRZ ;  /* 0x0000000000067805 */ /* 0x000fe2000001ff00 */
[----:B------:R0:W0:Y:S01]  /*2380*/  SHFL.DOWN PT, R35, R135, 0x1, 0x1f ;  /* 0x08201f0087237f89 */ /* 0x00002200000e0000 */
[----:B------:R-:W-:-:S03]  /*2390*/  MOV R5, RZ ;  /* 0x000000ff00057202 */ /* 0x000fc60000000f00 */
[----:B------:R-:W0:Y:S04]  /*23a0*/  SHFL.UP PT, R32, R32, 0x1, RZ ;  /* 0x0420000020207989 */ /* 0x000e2800000e00ff */
[----:B------:R-:W0:Y:S04]  /*23b0*/  SHFL.UP PT, R31, R31, 0x1, RZ ;  /* 0x042000001f1f7989 */ /* 0x000e2800000e00ff */
[----:B------:R-:W0:Y:S04]  /*23c0*/  SHFL.UP PT, R30, R30, 0x1, RZ ;  /* 0x042000001e1e7989 */ /* 0x000e2800000e00ff */
[----:B----4-:R4:W0:Y:S04]  /*23d0*/  SHFL.IDX PT, R145, R10, RZ, 0x1f ;  /* 0x00001fff0a917589 */ /* 0x01082800000e0000 */
[----:B------:R4:W0:Y:S04]  /*23e0*/  SHFL.IDX PT, R147, R11, RZ, 0x1f ;  /* 0x00001fff0b937589 */ /* 0x00082800000e0000 */
[----:B------:R4:W0:Y:S01]  /*23f0*/  SHFL.UP PT, R10, R33, 0x1, RZ ;  /* 0x04200000210a7989 */ /* 0x00082200000e00ff */
[----:B-123--:R-:W-:Y:S05]  /*2400*/  @!P6 BRA `(.L_x_18487) ;  /* 0x000000000028e947 */ /* 0x00efea0003800000 */
[CC--:B----4-:R-:W-:Y:S01]  /*2410*/  FMUL.FTZ R33, R139.reuse, R146.reuse ;  /* 0x000000928b217220 */ /* 0x0d0fe20000410000 */
[C---:B------:R-:W-:Y:S01]  /*2420*/  FMUL.FTZ R146, R138.reuse, R146 ;  /* 0x000000928a927220 */ /* 0x040fe20000410000 */
[CC--:B------:R-:W-:Y:S01]  /*2430*/  FMUL.FTZ R11, R139.reuse, R34.reuse ;  /* 0x000000228b0b7220 */ /* 0x0c0fe20000410000 */
[C---:B------:R-:W-:Y:S01]  /*2440*/  FMUL.FTZ R34, R138.reuse, R34 ;  /* 0x000000228a227220 */ /* 0x040fe20000410000 */
[-C--:B0-----:R-:W-:Y:S01]  /*2450*/  FFMA.FTZ R144, R138, R35.reuse, -R33 ;  /* 0x000000238a907223 */ /* 0x081fe20000010821 */
[----:B------:R-:W-:Y:S01]  /*2460*/  FFMA.FTZ R33, R139, R35, R146 ;  /* 0x000000238b217223 */ /* 0x000fe20000010092 */
[C---:B------:R-:W-:Y:S01]  /*2470*/  FFMA.FTZ R138, R148.reuse, R138, -R11 ;  /* 0x0000008a948a7223 */ /* 0x040fe2000001080b */
[----:B------:R-:W-:Y:S01]  /*2480*/  FFMA.FTZ R139, R148, R139, R34 ;  /* 0x0000008b948b7223 */ /* 0x000fe20000010022 */
[----:B------:R-:W-:Y:S01]  /*2490*/  FADD.FTZ R135, R135, R144 ;  /* 0x0000009087877221 */ /* 0x000fe20000010000 */
[----:B------:R-:W-:-:S07]  /*24a0*/  FADD.FTZ R132, R132, R33 ;  /* 0x0000002184847221 */ /* 0x000fce0000010000 */
.L_x_18487:
[----:B------:R-:W-:Y:S05]  /*24b0*/  BSYNC.RECONVERGENT B0 ;  /* 0x0000000000007941 */ /* 0x000fea0003800200 */
.L_x_18486:
[----:B------:R-:W1:Y:S01]  /*24c0*/  @!P4 LDS.128 R4, [UR7+0x21b0] ;  /* 0x0021b007ff04c984 */ /* 0x000e620008000c00 */
[----:B------:R-:W-:Y:S03]  /*24d0*/  BSSY.RECONVERGENT B0, `(.L_x_18488) ;  /* 0x0000010000007945 */ /* 0x000fe60003800200 */
[----:B------:R2:W3:Y:S04]  /*24e0*/  SHFL.DOWN PT, R148, R138, 0x2, 0x1f ;  /* 0x08401f008a947f89 */ /* 0x0004e800000e0000 */
[----:B------:R2:W1:Y:S04]  /*24f0*/  SHFL.DOWN PT, R34, R139, 0x2, 0x1f ;  /* 0x08401f008b227f89 */ /* 0x00046800000e0000 */
[----:B0-----:R2:W0:Y:S04]  /*2500*/  SHFL.DOWN PT, R35, R135, 0x2, 0x1f ;  /* 0x08401f0087237f89 */ /* 0x00142800000e0000 */
[----:B------:R2:W0:Y:S01]  /*2510*/  SHFL.DOWN PT, R146, R132, 0x2, 0x1f ;  /* 0x08401f0084927f89 */ /* 0x00042200000e0000 */
[----:B------:R-:W-:Y:S05]  /*2520*/  @P1 BRA `(.L_x_18489) ;  /* 0x0000000000281947 */ /* 0x000fea0003800000 */
[CC--:B0---4-:R-:W-:Y:S01]  /*2530*/  FMUL.FTZ R33, R139.reuse, R146.reuse ;  /* 0x000000928b217220 */ /* 0x0d1fe20000410000 */
        /* <DEDUP_REMOVED lines=9> */
.L_x_18489:
[----:B------:R-:W-:Y:S05]  /*25d0*/  BSYNC.RECONVERGENT B0 ;  /* 0x0000000000007941 */ /* 0x000fea0003800200 */
.L_x_18488:
[----:B---3--:R3:W2:Y:S01]  /*25e0*/  SHFL.DOWN PT, R148, R138, 0x4, 0x1f ;  /* 0x08801f008a947f89 */ /* 0x0086a200000e0000 */
[----:B------:R-:W-:Y:S03]  /*25f0*/  BSSY.RECONVERGENT B0, `(.L_x_18490) ;  /* 0x000000f000007945 */ /* 0x000fe60003800200 */
[----:B-1----:R3:W1:Y:S04]  /*2600*/  SHFL.DOWN PT, R34, R139, 0x4, 0x1f ;  /* 0x08801f008b227f89 */ /* 0x00266800000e0000 */
        /* <DEDUP_REMOVED lines=13> */
.L_x_18491:
[----:B------:R-:W-:Y:S05]  /*26e0*/  BSYNC.RECONVERGENT B0 ;  /* 0x0000000000007941 */ /* 0x000fea0003800200 */
.L_x_18490:
[----:B--2---:R2:W2:Y:S01]  /*26f0*/  SHFL.DOWN PT, R148, R138, 0x8, 0x1f ;  /* 0x09001f008a947f89 */ /* 0x0044a200000e0000 */
[----:B------:R-:W-:Y:S01]  /*2700*/  BSSY.RECONVERGENT B0, `(.L_x_18492) ;  /* 0x0000010000007945 */ /* 0x000fe20003800200 */
[----:B----4-:R-:W-:Y:S02]  /*2710*/  FMUL.FTZ R11, R32, R147 ;  /* 0x00000093200b7220 */ /* 0x010fe40000410000 */
[----:B-1----:R1:W4:Y:S04]  /*2720*/  SHFL.DOWN PT, R34, R139, 0x8, 0x1f ;  /* 0x09001f008b227f89 */ /* 0x00232800000e0000 */
[----:B------:R1:W1:Y:S04]  /*2730*/  SHFL.DOWN PT, R149, R135, 0x8, 0x1f ;  /* 0x09001f0087957f89 */ /* 0x00026800000e0000 */
[----:B0-----:R0:W0:Y:S01]  /*2740*/  SHFL.DOWN PT, R146, R132, 0x8, 0x1f ;  /* 0x09001f0084927f89 */ /* 0x00102200000e0000 */
[----:B------:R-:W-:Y:S05]  /*2750*/  @P3 BRA `(.L_x_18493) ;  /* 0x0000000000283947 */ /* 0x000fea0003800000 */
[CC--:B0-----:R-:W-:Y:S01]  /*2760*/  FMUL.FTZ R35, R139.reuse, R146.reuse ;  /* 0x000000928b237220 */ /* 0x0c1fe20000410000 */
[C---:B------:R-:W-:Y:S01]  /*2770*/  FMUL.FTZ R146, R138.reuse, R146 ;  /* 0x000000928a927220 */ /* 0x040fe20000410000 */
[CC--:B----4-:R-:W-:Y:S01]  /*2780*/  FMUL.FTZ R33, R139.reuse, R34.reuse ;  /* 0x000000228b217220 */ /* 0x0d0fe20000410000 */
[C---:B------:R-:W-:Y:S01]  /*2790*/  FMUL.FTZ R34, R138.reuse, R34 ;  /* 0x000000228a227220 */ /* 0x040fe20000410000 */
[CC--:B-1----:R-:W-:Y:S01]  /*27a0*/  FFMA.FTZ R144, R138.reuse, R149.reuse, -R35 ;  /* 0x000000958a907223 */ /* 0x0c2fe20000010823 */
[C---:B------:R-:W-:Y:S01]  /*27b0*/  FFMA.FTZ R35, R139.reuse, R149, R146 ;  /* 0x000000958b237223 */ /* 0x040fe20000010092 */
[-C--:B--23--:R-:W-:Y:S01]  /*27c0*/  FFMA.FTZ R138, R138, R148.reuse, -R33 ;  /* 0x000000948a8a7223 */ /* 0x08cfe20000010821 */
[----:B------:R-:W-:Y:S01]  /*27d0*/  FFMA.FTZ R139, R139, R148, R34 ;  /* 0x000000948b8b7223 */ /* 0x000fe20000010022 */
[----:B------:R-:W-:Y:S01]  /*27e0*/  FADD.FTZ R135, R135, R144 ;  /* 0x0000009087877221 */ /* 0x000fe20000010000 */
[----:B------:R-:W-:-:S07]  /*27f0*/  FADD.FTZ R132, R132, R35 ;  /* 0x0000002384847221 */ /* 0x000fce0000010000 */
.L_x_18493:
[----:B------:R-:W-:Y:S05]  /*2800*/  BSYNC.RECONVERGENT B0 ;  /* 0x0000000000007941 */ /* 0x000fea0003800200 */
.L_x_18492:
[----:B--2---:R2:W1:Y:S01]  /*2810*/  SHFL.DOWN PT, R148, R138, 0x10, 0x1f ;  /* 0x0a001f008a947f89 */ /* 0x00446200000e0000 */
[----:B------:R-:W-:Y:S01]  /*2820*/  BSSY.RECONVERGENT B0, `(.L_x_18494) ;  /* 0x0000010000007945 */ /* 0x000fe20003800200 */
[----:B------:R-:W-:Y:S02]  /*2830*/  FMUL.FTZ R33, R10, R147 ;  /* 0x000000930a217220 */ /* 0x000fe40000410000 */
[----:B----4-:R2:W4:Y:S04]  /*2840*/  SHFL.DOWN PT, R34, R139, 0x10, 0x1f ;  /* 0x0a001f008b227f89 */ /* 0x01052800000e0000 */
[----:B------:R2:W1:Y:S04]  /*2850*/  SHFL.DOWN PT, R150, R135, 0x10, 0x1f ;  /* 0x0a001f0087967f89 */ /* 0x00046800000e0000 */
[----:B0-----:R2:W0:Y:S01]  /*2860*/  SHFL.DOWN PT, R146, R132, 0x10, 0x1f ;  /* 0x0a001f0084927f89 */ /* 0x00142200000e0000 */
[----:B------:R-:W-:Y:S05]  /*2870*/  @P5 BRA `(.L_x_18495) ;  /* 0x0000000000285947 */ /* 0x000fea0003800000 */
[CC--:B01----:R-:W-:Y:S01]  /*2880*/  FMUL.FTZ R149, R139.reuse, R146.reuse ;  /* 0x000000928b957220 */ /* 0x0c3fe20000410000 */
        /* <DEDUP_REMOVED lines=9> */
.L_x_18495:
[----:B------:R-:W-:Y:S05]  /*2920*/  BSYNC.RECONVERGENT B0 ;  /* 0x0000000000007941 */ /* 0x000fea0003800200 */
.L_x_18494:
[----:B------:R-:W-:Y:S01]  /*2930*/  ISETP.NE.AND P2, PT, R86, RZ, PT ;  /* 0x000000ff5600720c */ /* 0x000fe20003f45270 */
[----:B-1----:R-:W-:Y:S01]  /*2940*/  SHFL.DOWN PT, R149, R138, 0x1, 0x1f ;  /* 0x08201f008a957f89 */ /* 0x002fe200000e0000 */
[-C--:B------:R-:W-:Y:S01]  /*2950*/  FFMA.FTZ R10, R10, R145.reuse, -R11 ;  /* 0x000000910a0a7223 */ /* 0x080fe2000001080b */
[----:B------:R-:W-:Y:S01]  /*2960*/  FFMA.FTZ R11, R32, R145, R33 ;  /* 0x00000091200b7223 */ /* 0x000fe20000010021 */
[--C-:B------:R-:W-:Y:S01]  /*2970*/  IMAD.WIDE.U32 R32, R20, UR4, R24.reuse ;  /* 0x0000000414207c25 */ /* 0x100fe2000f8e0018 */
[----:B------:R-:W1:Y:S01]  /*2980*/  SHFL.IDX PT, R144, R7, RZ, 0x1f ;  /* 0x00001fff07907589 */ /* 0x000e6200000e0000 */
[----:B------:R-:W-:Y:S01]  /*2990*/  ISETP.NE.AND P1, PT, R86, 0x1f, PT ;  /* 0x0000001f5600780c */ /* 0x000fe20003f25270 */
[----:B------:R-:W-:Y:S01]  /*29a0*/  BSSY.RECONVERGENT B0, `(.L_x_18496) ;  /* 0x00000ae000007945 */ /* 0x000fe20003800200 */
[----:B----4-:R-:W-:Y:S01]  /*29b0*/  IMAD.WIDE.U32 R34, R22, UR4, R24 ;  /* 0x0000000416227c25 */ /* 0x010fe2000f8e0018 */
[----:B------:R-:W4:Y:S01]  /*29c0*/  SHFL.DOWN PT, R151, R139, 0x1, 0x1f ;  /* 0x08201f008b977f89 */ /* 0x000f2200000e0000 */
[----:B------:R-:W-:-:S03]  /*29d0*/  ISETP.NE.AND P4, PT, R86, RZ, PT ;  /* 0x000000ff5600720c */ /* 0x000fc60003f85270 */
[----:B0-----:R-:W0:Y:S01]  /*29e0*/  SHFL.IDX PT, R146, R6, RZ, 0x1f ;  /* 0x00001fff06927589 */ /* 0x001e2200000e0000 */
[----:B------:R-:W-:Y:S01]  /*29f0*/  @P2 FADD.FTZ R145, R31, R10 ;  /* 0x0000000a1f912221 */ /* 0x000fe20000010000 */
[----:B------:R-:W-:Y:S01]  /*2a00*/  @P2 FADD.FTZ R147, R30, R11 ;  /* 0x0000000b1e932221 */ /* 0x000fe20000010000 */
[----:B------:R-:W-:Y:S01]  /*2a10*/  IMAD R11, R21, UR4, R33 ;  /* 0x00000004150b7c24 */ /* 0x000fe2000f8e0221 */
[----:B------:R-:W5:Y:S01]  /*2a20*/  SHFL.DOWN PT, R148, R132, 0x1, 0x1f ;  /* 0x08201f0084947f89 */ /* 0x000f6200000e0000 */
[C---:B------:R-:W-:Y:S01]  /*2a30*/  LEA R10, P2, R32.reuse, R113, 0x2 ;  /* 0x00000071200a7211 */ /* 0x040fe200078410ff */
[C---:B------:R-:W-:Y:S01]  /*2a40*/  FMUL.FTZ R33, R29.reuse, R145 ;  /* 0x000000911d217220 */ /* 0x040fe20000410000 */
[----:B------:R-:W-:Y:S01]  /*2a50*/  FMUL.FTZ R152, R29, R147 ;  /* 0x000000931d987220 */ /* 0x000fe20000410000 */
[----:B------:R-:W5:Y:S01]  /*2a60*/  SHFL.DOWN PT, R150, R135, 0x1, 0x1f ;  /* 0x08201f0087967f89 */ /* 0x000f6200000e0000 */
[----:B------:R-:W-:Y:S01]  /*2a70*/  LEA.HI.X R11, R32, R111, R11, 0x2, P2 ;  /* 0x0000006f200b7211 */ /* 0x000fe200010f140b */
[----:B------:R-:W-:-:S02]  /*2a80*/  IMAD R31, R23, UR4, R35 ;  /* 0x00000004171f7c24 */ /* 0x000fc4000f8e0223 */
[----:B------:R-:W-:Y:S01]  /*2a90*/  FFMA.FTZ R32, R28, R147, R33 ;  /* 0x000000931c207223 */ /* 0x000fe20000010021 */
[----:B------:R-:W-:Y:S01]  /*2aa0*/  LEA R30, P3, R34, R109, 0x2 ;  /* 0x0000006d221e7211 */ /* 0x000fe200078610ff */
[----:B------:R-:W-:Y:S01]  /*2ab0*/  FFMA.FTZ R152, R28, R145, -R152 ;  /* 0x000000911c987223 */ /* 0x000fe20000010898 */
[----:B--23--:R-:W2:Y:S01]  /*2ac0*/  SHFL.IDX PT, R139, R139, RZ, 0x1f ;  /* 0x00001fff8b8b7589 */ /* 0x00cea200000e0000 */
[----:B------:R-:W-:Y:S01]  /*2ad0*/  FADD.FTZ R28, R141, R32 ;  /* 0x000000208d1c7221 */ /* 0x000fe20000010000 */
[----:B-1----:R-:W-:Y:S01]  /*2ae0*/  @P1 FMUL.FTZ R154, R149, R144 ;  /* 0x00000090959a1220 */ /* 0x002fe20000410000 */
[----:B------:R-:W-:Y:S01]  /*2af0*/  LEA.HI.X R31, R34, R107, R31, 0x2, P3 ;  /* 0x0000006b221f7211 */ /* 0x000fe200018f141f */
[----:B------:R-:W-:Y:S01]  /*2b00*/  FADD.FTZ R29, R143, R152 ;  /* 0x000000988f1d7221 */ /* 0x000fe20000010000 */
[C---:B------:R-:W-:Y:S01]  /*2b10*/  FMUL.FTZ R33, R102.reuse, R28 ;  /* 0x0000001c66217220 */ /* 0x040fe20000410000 */
[C---:B----4-:R-:W-:Y:S01]  /*2b20*/  @P1 FMUL.FTZ R34, R151.reuse, R144 ;  /* 0x0000009097221220 */ /* 0x050fe20000410000 */
[----:B------:R-:W1:Y:S01]  /*2b30*/  SHFL.IDX PT, R138, R138, RZ, 0x1f ;  /* 0x00001fff8a8a7589 */ /* 0x000e6200000e0000 */
[-C--:B------:R-:W-:Y:S01]  /*2b40*/  FMUL.FTZ R35, R102, R29.reuse ;  /* 0x0000001d66237220 */ /* 0x080fe20000410000 */
[C---:B------:R-:W-:Y:S01]  /*2b50*/  FFMA.FTZ R32, R100.reuse, R29, -R33 ;  /* 0x0000001d64207223 */ /* 0x040fe20000010821 */
[-C--:B0-----:R-:W-:Y:S01]  /*2b60*/  @P1 FFMA.FTZ R151, R151, R146.reuse, R154 ;  /* 0x0000009297971223 */ /* 0x081fe2000001009a */
[----:B------:R-:W-:Y:S01]  /*2b70*/  @P1 FFMA.FTZ R149, R149, R146, -R34 ;  /* 0x0000009295951223 */ /* 0x000fe20000010822 */
[----:B------:R-:W-:Y:S01]  /*2b80*/  FFMA.FTZ R33, R100, R28, R35 ;  /* 0x0000001c64217223 */ /* 0x000fe20000010023 */
[----:B------:R-:W-:Y:S01]  /*2b90*/  SHFL.IDX PT, R132, R132, RZ, 0x1f ;  /* 0x00001fff84847589 */ /* 0x000fe200000e0000 */
[----:B-----5:R-:W-:-:S02]  /*2ba0*/  @P1 FADD.FTZ R144, R148, R151 ;  /* 0x0000009794901221 */ /* 0x020fc40000010000 */
[----:B------:R-:W-:Y:S01]  /*2bb0*/  FFMA.FTZ R33, R63, R140, R33 ;  /* 0x0000008c3f217223 */ /* 0x000fe20000010021 */
[----:B------:R-:W-:Y:S01]  /*2bc0*/  @P1 FADD.FTZ R146, R150, R149 ;  /* 0x0000009596921221 */ /* 0x000fe20000010000 */
[----:B------:R-:W-:-:S03]  /*2bd0*/  FMUL.FTZ R35, R144, R9 ;  /* 0x0000000990237220 */ /* 0x000fc60000410000 */
[C---:B------:R-:W-:Y:S01]  /*2be0*/  FMUL.FTZ R141, R146.reuse, R9 ;  /* 0x00000009928d7220 */ /* 0x040fe20000410000 */
[----:B------:R-:W-:Y:S01]  /*2bf0*/  FFMA.FTZ R146, R146, R8, R35 ;  /* 0x0000000892927223 */ /* 0x000fe20000010023 */
[----:B------:R-:W-:Y:S01]  /*2c00*/  FFMA.FTZ R9, R63, R142, R32 ;  /* 0x0000008e3f097223 */ /* 0x000fe20000010020 */
[----:B------:R-:W-:Y:S01]  /*2c10*/  FMUL.FTZ R35, R116, R33 ;  /* 0x0000002174237220 */ /* 0x000fe20000410000 */
[----:B------:R-:W-:Y:S01]  /*2c20*/  FFMA.FTZ R144, R144, R8, -R141 ;  /* 0x0000000890907223 */ /* 0x000fe2000001088d */
[----:B------:R-:W-:Y:S01]  /*2c30*/  FADD.FTZ R137, R137, R146 ;  /* 0x0000009289897221 */ /* 0x000fe20000010000 */
[-C--:B------:R-:W-:Y:S01]  /*2c40*/  FMUL.FTZ R32, R116, R9.reuse ;  /* 0x0000000974207220 */ /* 0x080fe20000410000 */
[----:B------:R-:W-:Y:S01]  /*2c50*/  FFMA.FTZ R8, R112, R9, -R35 ;  /* 0x0000000970087223 */ /* 0x000fe20000010823 */
[----:B------:R-:W-:Y:S01]  /*2c60*/  FADD.FTZ R133, R133, R144 ;  /* 0x0000009085857221 */ /* 0x000fe20000010000 */
[----:B------:R-:W-:Y:S01]  /*2c70*/  FMUL.FTZ R141, R114, R137 ;  /* 0x00000089728d7220 */ /* 0x000fe20000410000 */
[----:B------:R-:W-:Y:S01]  /*2c80*/  FFMA.FTZ R35, R112, R33, R32 ;  /* 0x0000002170237223 */ /* 0x000fe20000010020 */
[C---:B------:R-:W-:Y:S01]  /*2c90*/  FFMA.FTZ R136, R65.reuse, R136, R8 ;  /* 0x0000008841887223 */ /* 0x040fe20000010008 */
[-C--:B------:R-:W-:Y:S01]  /*2ca0*/  FMUL.FTZ R8, R114, R133.reuse ;  /* 0x0000008572087220 */ /* 0x080fe20000410000 */
[C---:B------:R-:W-:Y:S01]  /*2cb0*/  FFMA.FTZ R34, R118.reuse, R133, -R141 ;  /* 0x0000008576227223 */ /* 0x040fe2000001088d */
[----:B------:R0:W3:Y:S01]  /*2cc0*/  SHFL.IDX PT, R32, R135, RZ, 0x1f ;  /* 0x00001fff87207589 */ /* 0x0000e200000e0000 */
[----:B------:R-:W-:Y:S01]  /*2cd0*/  FFMA.FTZ R134, R65, R134, R35 ;  /* 0x0000008641867223 */ /* 0x000fe20000010023 */
[----:B------:R-:W-:Y:S01]  /*2ce0*/  FFMA.FTZ R8, R118, R137, R8 ;  /* 0x0000008976087223 */ /* 0x000fe20000010008 */
[----:B------:R-:W-:Y:S01]  /*2cf0*/  FADD.FTZ R131, R131, R34 ;  /* 0x0000002283837221 */ /* 0x000fe20000010000 */
[----:B--2---:R-:W-:Y:S01]  /*2d00*/  FMUL.FTZ R34, R139, R6 ;  /* 0x000000068b227220 */ /* 0x004fe20000410000 */
[----:B------:R-:W-:Y:S01]  /*2d10*/  FMUL.FTZ R35, R114, R134 ;  /* 0x0000008672237220 */ /* 0x000fe20000410000 */
[----:B------:R-:W-:Y:S01]  /*2d20*/  FADD.FTZ R129, R129, R8 ;  /* 0x0000000881817221 */ /* 0x000fe20000010000 */
[----:B------:R-:W-:Y:S01]  /*2d30*/  FMUL.FTZ R143, R116, R131 ;  /* 0x00000083748f7220 */ /* 0x000fe20000410000 */
[C---:B0-----:R-:W-:Y:S01]  /*2d40*/  FMUL.FTZ R135, R139.reuse, R7 ;  /* 0x000000078b877220 */ /* 0x041fe20000410000 */
[----:B------:R-:W-:Y:S01]  /*2d50*/  FFMA.FTZ R8, R118, R136, -R35 ;  /* 0x0000008876087223 */ /* 0x000fe20000010823 */
[-C--:B------:R-:W-:Y:S01]  /*2d60*/  FMUL.FTZ R116, R116, R129.reuse ;  /* 0x0000008174747220 */ /* 0x080fe20000410000 */
[----:B------:R-:W-:Y:S01]  /*2d70*/  FFMA.FTZ R35, R112, R129, R143 ;  /* 0x0000008170237223 */ /* 0x000fe2000001008f */
[----:B-1----:R-:W-:Y:S01]  /*2d80*/  FFMA.FTZ R145, R138, R6, -R135 ;  /* 0x000000068a917223 */ /* 0x002fe20000010887 */
[C---:B------:R-:W-:Y:S01]  /*2d90*/  FMUL.FTZ R143, R139.reuse, R5 ;  /* 0x000000058b8f7220 */ /* 0x040fe20000410000 */
[----:B------:R-:W-:Y:S01]  /*2da0*/  FFMA.FTZ R147, R112, R131, -R116 ;  /* 0x0000008370937223 */ /* 0x000fe20000010874 */
[----:B------:R-:W-:Y:S01]  /*2db0*/  FADD.FTZ R35, R130, R35 ;  /* 0x0000002382237221 */ /* 0x000fe20000010000 */
[-C--:B------:R-:W-:Y:S01]  /*2dc0*/  FMUL.FTZ R6, R139, R4.reuse ;  /* 0x000000048b067220 */ /* 0x080fe20000410000 */
[----:B------:R-:W-:Y:S01]  /*2dd0*/  FFMA.FTZ R4, R138, R4, -R143 ;  /* 0x000000048a047223 */ /* 0x000fe2000001088f */
[----:B------:R-:W-:Y:S01]  /*2de0*/  FADD.FTZ R135, R128, R147 ;  /* 0x0000009380877221 */ /* 0x000fe20000010000 */
[C---:B------:R-:W-:Y:S01]  /*2df0*/  FFMA.FTZ R7, R138.reuse, R7, R34 ;  /* 0x000000078a077223 */ /* 0x040fe20000010022 */
[----:B------:R-:W-:Y:S01]  /*2e00*/  FFMA.FTZ R5, R138, R5, R6 ;  /* 0x000000058a057223 */ /* 0x000fe20000010006 */
[----:B------:R-:W-:Y:S01]  /*2e10*/  P2R R6, PR, RZ, 0x10 ;  /* 0x00000010ff067803 */ /* 0x000fe20000000000 */
[C---:B------:R-:W-:Y:S01]  /*2e20*/  FMUL.FTZ R143, R102.reuse, R135 ;  /* 0x00000087668f7220 */ /* 0x040fe20000410000 */
[-C--:B------:R-:W-:Y:S01]  /*2e30*/  FMUL.FTZ R102, R102, R35.reuse ;  /* 0x0000002366667220 */ /* 0x080fe20000410000 */
[----:B---3--:R-:W-:Y:S01]  /*2e40*/  FADD.FTZ R6, R32, R145 ;  /* 0x0000009120067221 */ /* 0x008fe20000010000 */
[----:B------:R-:W-:Y:S01]  /*2e50*/  FADD.FTZ R7, R132, R7 ;  /* 0x0000000784077221 */ /* 0x000fe20000010000 */
[C---:B------:R-:W-:Y:S01]  /*2e60*/  FFMA.FTZ R143, R100.reuse, R35, R143 ;  /* 0x00000023648f7223 */ /* 0x040fe2000001008f */
[----:B------:R-:W-:Y:S01]  /*2e70*/  FFMA.FTZ R145, R100, R135, -R102 ;  /* 0x0000008764917223 */ /* 0x000fe20000010866 */
[----:B------:R-:W-:Y:S01]  /*2e80*/  FFMA.FTZ R34, -R38, R119, R28 ;  /* 0x0000007726227223 */ /* 0x000fe2000001011c */
[----:B------:R-:W-:Y:S01]  /*2e90*/  FFMA.FTZ R100, -R36, R123, R33 ;  /* 0x0000007b24647223 */ /* 0x000fe20000010121 */
[----:B------:R-:W-:Y:S01]  /*2ea0*/  FADD.FTZ R122, R122, R143 ;  /* 0x0000008f7a7a7221 */ /* 0x000fe20000010000 */
[----:B------:R-:W-:Y:S01]  /*2eb0*/  FADD.FTZ R120, R120, R145 ;  /* 0x0000009178787221 */ /* 0x000fe20000010000 */
[----:B------:R0:W-:Y:S01]  /*2ec0*/  @!P4 STS.128 [UR7+0x21b0], R4 ;  /* 0x0021b004ff00c988 */ /* 0x0001e20008000c07 */
[----:B------:R-:W-:Y:S01]  /*2ed0*/  FMUL.FTZ R147, R42, R135 ;  /* 0x000000872a937220 */ /* 0x000fe20000410000 */
[----:B------:R-:W-:Y:S01]  /*2ee0*/  FFMA.FTZ R139, R61, R124, R8 ;  /* 0x0000007c3d8b7223 */ /* 0x000fe20000010008 */
[----:B------:R-:W-:Y:S01]  /*2ef0*/  FMUL.FTZ R143, R46, R120 ;  /* 0x000000782e8f7220 */ /* 0x000fe20000410000 */
[----:B------:R-:W-:Y:S01]  /*2f00*/  FMUL.FTZ R145, R42, R35 ;  /* 0x000000232a917220 */ /* 0x000fe20000410000 */
[----:B------:R-:W-:Y:S01]  /*2f10*/  FFMA.FTZ R8, R38, -R117, R29 ;  /* 0x8000007526087223 */ /* 0x000fe2000001001d */
[----:B------:R-:W-:Y:S01]  /*2f20*/  FFMA.FTZ R32, R36, -R121, R9 ;  /* 0x8000007924207223 */ /* 0x000fe20000010009 */
[----:B------:R-:W-:Y:S01]  /*2f30*/  FMUL.FTZ R149, R100, R147 ;  /* 0x0000009364957220 */ /* 0x000fe20000410000 */
[----:B------:R-:W-:Y:S01]  /*2f40*/  FMUL.FTZ R141, R114, R136 ;  /* 0x00000088728d7220 */ /* 0x000fe20000410000 */
[----:B------:R-:W-:Y:S01]  /*2f50*/  FMUL.FTZ R151, R100, R145 ;  /* 0x0000009164977220 */ /* 0x000fe20000410000 */
[C---:B------:R-:W-:Y:S01]  /*2f60*/  FMUL.FTZ R102, R44.reuse, R129 ;  /* 0x000000812c667220 */ /* 0x040fe20000410000 */
[----:B------:R-:W-:Y:S01]  /*2f70*/  FMUL.FTZ R114, R44, R131 ;  /* 0x000000832c727220 */ /* 0x000fe20000410000 */
[----:B------:R-:W-:Y:S01]  /*2f80*/  FFMA.FTZ R141, R118, R134, R141 ;  /* 0x00000086768d7223 */ /* 0x000fe2000001008d */
[----:B------:R-:W-:Y:S01]  /*2f90*/  FFMA.FTZ R151, R32, R147, -R151 ;  /* 0x0000009320977223 */ /* 0x000fe20000010897 */
[----:B0-----:R-:W-:Y:S01]  /*2fa0*/  FMUL.FTZ R5, R46, R122 ;  /* 0x0000007a2e057220 */ /* 0x001fe20000410000 */
[----:B------:R-:W-:Y:S01]  /*2fb0*/  FMUL.FTZ R7, R34, R143 ;  /* 0x0000008f22077220 */ /* 0x000fe20000410000 */
[-C--:B------:R-:W-:Y:S01]  /*2fc0*/  FFMA.FTZ R6, R32, R145.reuse, R149 ;  /* 0x0000009120067223 */ /* 0x080fe20000010095 */
[----:B------:R-:W-:Y:S01]  /*2fd0*/  FMUL.FTZ R149, R63, R145 ;  /* 0x000000913f957220 */ /* 0x000fe20000410000 */
[-C--:B------:R-:W-:Y:S01]  /*2fe0*/  FMUL.FTZ R4, R34, R5.reuse ;  /* 0x0000000522047220 */ /* 0x080fe20000410000 */
[CC--:B------:R-:W-:Y:S01]  /*2ff0*/  FFMA.FTZ R7, R8.reuse, R5.reuse, R7 ;  /* 0x0000000508077223 */ /* 0x0c0fe20000010007 */
[----:B------:R-:W-:Y:S01]  /*3000*/  FMUL.FTZ R145, R67, R5 ;  /* 0x0000000543917220 */ /* 0x000fe20000410000 */
[----:B------:R-:W-:Y:S01]  /*3010*/  FMUL.FTZ R147, R63, R147 ;  /* 0x000000933f937220 */ /* 0x000fe20000410000 */
[-C--:B------:R-:W-:Y:S01]  /*3020*/  FFMA.FTZ R4, R8, R143.reuse, -R4 ;  /* 0x0000008f08047223 */ /* 0x080fe20000010804 */
[----:B------:R-:W-:Y:S01]  /*3030*/  FADD.FTZ R7, RZ, R7 ;  /* 0x00000007ff077221 */ /* 0x000fe20000010000 */
[----:B------:R-:W-:Y:S01]  /*3040*/  FFMA.FTZ R5, -R37, R110, R134 ;  /* 0x0000006e25057223 */ /* 0x000fe20000010186 */
[----:B------:R-:W-:Y:S01]  /*3050*/  FFMA.FTZ R141, R61, R126, R141 ;  /* 0x0000007e3d8d7223 */ /* 0x000fe2000001008d */
[----:B------:R-:W-:Y:S01]  /*3060*/  FADD.FTZ R4, RZ, R4 ;  /* 0x00000004ff047221 */ /* 0x000fe20000010000 */
[----:B------:R-:W-:Y:S01]  /*3070*/  FMUL.FTZ R143, R67, R143 ;  /* 0x0000008f438f7220 */ /* 0x000fe20000410000 */
[----:B------:R-:W-:Y:S01]  /*3080*/  FMUL.FTZ R153, R65, R102 ;  /* 0x0000006641997220 */ /* 0x000fe20000410000 */
[----:B------:R0:W-:Y:S01]  /*3090*/  STS [R68], R145 ;  /* 0x0000009144007388 */ /* 0x0001e20000000800 */
        /* <DEDUP_REMOVED lines=8> */
[----:B------:R-:W-:Y:S01]  /*3120*/  FFMA.FTZ R7, R4, R102, R7 ;  /* 0x0000006604077223 */ /* 0x000fe20000010007 */
[----:B0-----:R-:W-:Y:S01]  /*3130*/  FMUL.FTZ R145, R65, R114 ;  /* 0x0000007241917220 */ /* 0x001fe20000410000 */
[----:B------:R-:W-:Y:S01]  /*3140*/  FMUL.FTZ R9, R50, R9 ;  /* 0x0000000932097220 */ /* 0x000fe20000410000 */
[----:B------:R0:W-:Y:S01]  /*3150*/  STS [R66+0x4], R143 ;  /* 0x0000048f42007388 */ /* 0x0001e20000000800 */
[----:B------:R-:W-:Y:S01]  /*3160*/  FADD.FTZ R7, R6, R7 ;  /* 0x0000000706077221 */ /* 0x000fe20000010000 */
[----:B-1----:R-:W-:Y:S01]  /*3170*/  FMUL.FTZ R149, R40, R133 ;  /* 0x0000008528957220 */ /* 0x002fe20000410000 */
[----:B------:R-:W-:Y:S01]  /*3180*/  FMUL.FTZ R33, R50, -R33 ;  /* 0x8000002132217220 */ /* 0x000fe20000410000 */
[----:B------:R1:W-:Y:S01]  /*3190*/  STS [R66+0x10], R153 ;  /* 0x0000109942007388 */ /* 0x0003e20000000800 */
[----:B------:R-:W-:Y:S01]  /*31a0*/  FMUL.FTZ R141, R47, -R141 ;  /* 0x8000008d2f8d7220 */ /* 0x000fe20000410000 */
[----:B--2---:R-:W-:-:S02]  /*31b0*/  FMUL.FTZ R147, R40, R137 ;  /* 0x0000008928937220 */ /* 0x004fc40000410000 */
[----:B------:R2:W-:Y:S01]  /*31c0*/  STS [R66+0x14], R145 ;  /* 0x0000149142007388 */ /* 0x0005e20000000800 */
[----:B0-----:R-:W-:Y:S01]  /*31d0*/  FMUL.FTZ R143, R5, R102 ;  /* 0x00000066058f7220 */ /* 0x001fe20000410000 */
[----:B------:R-:W-:Y:S01]  /*31e0*/  FFMA.FTZ R102, R0, -R125, R139 ;  /* 0x8000007d00667223 */ /* 0x000fe2000001008b */
[C---:B------:R-:W-:Y:S01]  /*31f0*/  FMUL.FTZ R118, R112.reuse, R147 ;  /* 0x0000009370767220 */ /* 0x040fe20000410000 */
[----:B------:R-:W-:Y:S01]  /*3200*/  FMUL.FTZ R139, R47, R139 ;  /* 0x0000008b2f8b7220 */ /* 0x000fe20000410000 */
[-C--:B-1----:R-:W-:Y:S01]  /*3210*/  FMUL.FTZ R153, R112, R149.reuse ;  /* 0x0000009570997220 */ /* 0x082fe20000410000 */
[----:B------:R-:W-:Y:S01]  /*3220*/  FFMA.FTZ R116, R4, R114, -R143 ;  /* 0x0000007204747223 */ /* 0x000fe2000001088f */
[CC--:B------:R-:W-:Y:S01]  /*3230*/  FFMA.FTZ R143, R102.reuse, R149.reuse, -R118 ;  /* 0x00000095668f7223 */ /* 0x0c0fe20000010876 */
[C---:B------:R-:W-:Y:S01]  /*3240*/  FMUL.FTZ R149, R61.reuse, R149 ;  /* 0x000000953d957220 */ /* 0x040fe20000410000 */
[-C--:B------:R-:W-:Y:S01]  /*3250*/  FFMA.FTZ R114, R102, R147.reuse, R153 ;  /* 0x0000009366727223 */ /* 0x080fe20000010099 */
[----:B------:R-:W-:Y:S01]  /*3260*/  FMUL.FTZ R147, R61, R147 ;  /* 0x000000933d937220 */ /* 0x000fe20000410000 */
[----:B------:R-:W-:Y:S01]  /*3270*/  FADD.FTZ R116, R151, R116 ;  /* 0x0000007497747221 */ /* 0x000fe20000010000 */
[----:B--2---:R-:W-:Y:S01]  /*3280*/  FMUL.FTZ R145, R49, R136 ;  /* 0x0000008831917220 */ /* 0x004fe20000410000 */
[----:B------:R-:W-:Y:S01]  /*3290*/  STS [R66+0x1c], R149 ;  /* 0x00001c9542007388 */ /* 0x000fe20000000800 */
[----:B------:R-:W-:Y:S01]  /*32a0*/  FADD.FTZ R7, R7, R114 ;  /* 0x0000007207077221 */ /* 0x000fe20000010000 */
[----:B------:R-:W-:Y:S01]  /*32b0*/  FADD.FTZ R6, R116, R143 ;  /* 0x0000008f74067221 */ /* 0x000fe20000010000 */
[----:B------:R-:W-:Y:S01]  /*32c0*/  FMUL.FTZ R143, R51, -R28 ;  /* 0x8000001c338f7220 */ /* 0x000fe20000410000 */
[----:B------:R0:W-:Y:S01]  /*32d0*/  STS [R66+0x18], R147 ;  /* 0x0000189342007388 */ /* 0x0001e20000000800 */
[----:B------:R-:W-:Y:S01]  /*32e0*/  LEA R28, R48, -R39, 0x1 ;  /* 0x80000027301c7211 */ /* 0x000fe200078e08ff */
[----:B------:R-:W-:Y:S03]  /*32f0*/  BAR.SYNC.DEFER_BLOCKING 0x0 ;  /* 0x0000000000007b1d */ /* 0x000fe60000010000 */
[----:B------:R-:W-:-:S02]  /*3300*/  ISETP.GE.AND P1, PT, R28, 0x1, PT ;  /* 0x000000011c00780c */ /* 0x000fc40003f26270 */
[----:B------:R-:W-:Y:S01]  /*3310*/  ISETP.GE.AND P2, PT, R28, 0x21, PT ;  /* 0x000000211c00780c */ /* 0x000fe20003f46270 */
[----:B0-----:R-:W-:Y:S01]  /*3320*/  FMUL.FTZ R147, R49, -R134 ;  /* 0x8000008631937220 */ /* 0x001fe20000410000 */
        /* <DEDUP_REMOVED lines=18> */
[----:B0-----:R-:W0:Y:S04]  /*3450*/  LDS R9, [R64+0x420] ;  /* 0x0004200040097984 */ /* 0x001e280000000800 */
[----:B------:R1:W-:Y:S04]  /*3460*/  REDG.E.ADD.F32.FTZ.RN.STRONG.GPU desc[UR16][R10.64], R151 ;  /* 0x000000970a0079a6 */ /* 0x0003e8000c12f310 */
[----:B0-----:R1:W-:Y:S02]  /*3470*/  REDG.E.ADD.F32.FTZ.RN.STRONG.GPU desc[UR16][R30.64], R9 ;  /* 0x000000091e0079a6 */ /* 0x0013e4000c12f310 */
.L_x_18497:
[----:B------:R-:W-:Y:S05]  /*3480*/  BSYNC.RECONVERGENT B0 ;  /* 0x0000000000007941 */ /* 0x000fea0003800200 */
.L_x_18496:
[----:B01----:R0:W1:Y:S01]  /*3490*/  LDS R9, [R81+0x4a0] ;  /* 0x0004a00051097984 */ /* 0x0030620000000800 */
[----:B------:R-:W-:Y:S04]  /*34a0*/  BSSY.RECONVERGENT B0, `(.L_x_18498) ;  /* 0x0000004000007945 */ /* 0x000fe80003800200 */
[----:B------:R-:W-:Y:S05]  /*34b0*/  @!P2 BRA `(.L_x_18499) ;  /* 0x000000000008a947 */ /* 0x000fea0003800000 */
[----:B------:R2:W-:Y:S04]  /*34c0*/  REDG.E.ADD.F32.FTZ.RN.STRONG.GPU desc[UR16][R10.64+0x80], R153 ;  /* 0x000080990a0079a6 */ /* 0x0005e8000c12f310 */
[----:B-1----:R2:W-:Y:S02]  /*34d0*/  REDG.E.ADD.F32.FTZ.RN.STRONG.GPU desc[UR16][R30.64+0x80], R9 ;  /* 0x000080091e0079a6 */ /* 0x0025e4000c12f310 */
.L_x_18499:
[----:B------:R-:W-:Y:S05]  /*34e0*/  BSYNC.RECONVERGENT B0 ;  /* 0x0000000000007941 */ /* 0x000fea0003800200 */
.L_x_18498:
[----:B-12---:R1:W2:Y:S01]  /*34f0*/  LDS R9, [R80+0x520] ;  /* 0x0005200050097984 */ /* 0x0062a20000000800 */
        /* <DEDUP_REMOVED lines=10> */
.L_x_18501:
[----:B------:R-:W-:Y:S05]  /*35a0*/  BSYNC.RECONVERGENT B0 ;  /* 0x0000000000007941 */ /* 0x000fea0003800200 */
.L_x_18500:
[----:B--23--:R2:W3:Y:S01]  /*35b0*/  LDS R9, [R79+0x5a0] ;  /* 0x0005a0004f097984 */ /* 0x00c4e20000000800 */
[----:B------:R-:W-:Y:S04]  /*35c0*/  BSSY.RECONVERGENT B0, `(.L_x_18502) ;  /* 0x0000004000007945 */ /* 0x000fe80003800200 */
[----:B------:R-:W-:Y:S05]  /*35d0*/  @!P1 BRA `(.L_x_18503) ;  /* 0x0000000000089947 */ /* 0x000fea0003800000 */
[----:B------:R4:W-:Y:S04]  /*35e0*/  REDG.E.ADD.F32.FTZ.RN.STRONG.GPU desc[UR16][R10.64+0x180], R149 ;  /* 0x000180950a0079a6 */ /* 0x0009e8000c12f310 */
[----:B---3--:R4:W-:Y:S02]  /*35f0*/  REDG.E.ADD.F32.FTZ.RN.STRONG.GPU desc[UR16][R30.64+0x180], R9 ;  /* 0x000180091e0079a6 */ /* 0x0089e4000c12f310 */
.L_x_18503:
[----:B------:R-:W-:Y:S05]  /*3600*/  BSYNC.RECONVERGENT B0 ;  /* 0x0000000000007941 */ /* 0x000fea0003800200 */
.L_x_18502:
[----:B---34-:R3:W4:Y:S01]  /*3610*/  LDS R9, [R78+0x620] ;  /* 0x000620004e097984 */ /* 0x0187220000000800 */
[----:B------:R-:W-:Y:S04]  /*3620*/  BSSY.RECONVERGENT B0, `(.L_x_18504) ;  /* 0x0000004000007945 */ /* 0x000fe80003800200 */
[----:B------:R-:W-:Y:S05]  /*3630*/  @!P2 BRA `(.L_x_18505) ;  /* 0x000000000008a947 */ /* 0x000fea0003800000 */
[----:B------:R0:W-:Y:S04]  /*3640*/  REDG.E.ADD.F32.FTZ.RN.STRONG.GPU desc[UR16][R10.64+0x200], R157 ;  /* 0x0002009d0a0079a6 */ /* 0x0001e8000c12f310 */
[----:B----4-:R0:W-:Y:S02]  /*3650*/  REDG.E.ADD.F32.FTZ.RN.STRONG.GPU desc[UR16][R30.64+0x200], R9 ;  /* 0x000200091e0079a6 */ /* 0x0101e4000c12f310 */
.L_x_18505:
[----:B------:R-:W-:Y:S05]  /*3660*/  BSYNC.RECONVERGENT B0 ;  /* 0x0000000000007941 */ /* 0x000fea0003800200 */
.L_x_18504:
[----:B0---4-:R0:W4:Y:S01]  /*3670*/  LDS R9, [R73+0x6a0] ;  /* 0x0006a00049097984 */ /* 0x0111220000000800 */
[----:B------:R-:W-:Y:S04]  /*3680*/  BSSY.RECONVERGENT B0, `(.L_x_18506) ;  /* 0x0000004000007945 */ /* 0x000fe80003800200 */
[----:B------:R-:W-:Y:S05]  /*3690*/  @!P3 BRA `(.L_x_18507) ;  /* 0x000000000008b947 */ /* 0x000fea0003800000 */
[----:B------:R0:W-:Y:S04]  /*36a0*/  REDG.E.ADD.F32.FTZ.RN.STRONG.GPU desc[UR16][R10.64+0x280], R159 ;  /* 0x0002809f0a0079a6 */ /* 0x0001e8000c12f310 */
[----:B----4-:R0:W-:Y:S02]  /*36b0*/  REDG.E.ADD.F32.FTZ.RN.STRONG.GPU desc[UR16][R30.64+0x280], R9 ;  /* 0x000280091e0079a6 */ /* 0x0101e4000c12f310 */
.L_x_18507:
[----:B------:R-:W-:Y:S05]  /*36c0*/  BSYNC.RECONVERGENT B0 ;  /* 0x0000000000007941 */ /* 0x000fea0003800200 */
.L_x_18506:
[----:B0---4-:R0:W4:Y:S01]  /*36d0*/  LDS R9, [R72+0x720] ;  /* 0x0007200048097984 */ /* 0x0111220000000800 */
[----:B------:R-:W-:Y:S04]  /*36e0*/  BSSY.RECONVERGENT B0, `(.L_x_18508) ;  /* 0x0000004000007945 */ /* 0x000fe80003800200 */
[----:B------:R-:W-:Y:S05]  /*36f0*/  @!P4 BRA `(.L_x_18509) ;  /* 0x000000000008c947 */ /* 0x000fea0003800000 */
[----:B------:R0:W-:Y:S04]  /*3700*/  REDG.E.ADD.F32.FTZ.RN.STRONG.GPU desc[UR16][R10.64+0x300], R161 ;  /* 0x000300a10a0079a6 */ /* 0x0001e8000c12f310 */
[----:B----4-:R0:W-:Y:S02]  /*3710*/  REDG.E.ADD.F32.FTZ.RN.STRONG.GPU desc[UR16][R30.64+0x300], R9 ;  /* 0x000300091e0079a6 */ /* 0x0101e4000c12f310 */
.L_x_18509:
[----:B------:R-:W-:Y:S05]  /*3720*/  BSYNC.RECONVERGENT B0 ;  /* 0x0000000000007941 */ /* 0x000fea0003800200 */
.L_x_18508:
[----:B0---4-:R0:W4:Y:S01]  /*3730*/  LDS R9, [R70+0x7a0] ;  /* 0x0007a00046097984 */ /* 0x0111220000000800 */
[----:B------:R-:W-:Y:S04]  /*3740*/  BSSY.RECONVERGENT B0, `(.L_x_18510) ;  /* 0x0000004000007945 */ /* 0x000fe80003800200 */
[----:B------:R-:W-:Y:S05]  /*3750*/  @!P5 BRA `(.L_x_18511) ;  /* 0x000000000008d947 */ /* 0x000fea0003800000 */
[----:B------:R0:W-:Y:S04]  /*3760*/  REDG.E.ADD.F32.FTZ.RN.STRONG.GPU desc[UR16][R10.64+0x380], R163 ;  /* 0x000380a30a0079a6 */ /* 0x0001e8000c12f310 */
[----:B----4-:R0:W-:Y:S02]  /*3770*/  REDG.E.ADD.F32.FTZ.RN.STRONG.GPU desc[UR16][R30.64+0x380], R9 ;  /* 0x000380091e0079a6 */ /* 0x0101e4000c12f310 */
.L_x_18511:
[----:B------:R-:W-:Y:S05]  /*3780*/  BSYNC.RECONVERGENT B0 ;  /* 0x0000000000007941 */ /* 0x000fea0003800200 */
.L_x_18510:
[----:B0-----:R-:W0:Y:S01]  /*3790*/  SHFL.DOWN PT, R10, R7, 0x1, 0x1f ;  /* 0x08201f00070a7f89 */ /* 0x001e2200000e0000 */
[----:B------:R-:W-:Y:S01]  /*37a0*/  ISETP.GT.AND P1, PT, R62, 0x1e, PT ;  /* 0x0000001e3e00780c */ /* 0x000fe20003f24270 */
[----:B------:R-:W-:Y:S01]  /*37b0*/  BSSY.RECONVERGENT B0, `(.L_x_18512) ;  /* 0x0000053000007945 */ /* 0x000fe20003800200 */
[----:B------:R-:W-:Y:S01]  /*37c0*/  ISETP.NE.AND P2, PT, R86, RZ, PT ;  /* 0x000000ff5600720c */ /* 0x000fe20003f45270 */
[----:B----4-:R-:W4:Y:S10]  /*37d0*/  SHFL.DOWN PT, R9, R6, 0x1, 0x1f ;  /* 0x08201f0006097f89 */ /* 0x010f3400000e0000 */
[----:B0-----:R-:W-:Y:S01]  /*37e0*/  @!P1 FADD.FTZ R7, R7, R10 ;  /* 0x0000000a07079221 */ /* 0x001fe20000010000 */
[----:B----4-:R-:W-:-:S04]  /*37f0*/  @!P1 FADD.FTZ R6, R6, R9 ;  /* 0x0000000906069221 */ /* 0x010fc80000010000 */
[----:B------:R-:W0:Y:S01]  /*3800*/  SHFL.DOWN PT, R10, R7, 0x2, 0x1f ;  /* 0x08401f00070a7f89 */ /* 0x000e2200000e0000 */
[----:B------:R-:W-:-:S03]  /*3810*/  ISETP.GT.AND P1, PT, R62, 0x1d, PT ;  /* 0x0000001d3e00780c */ /* 0x000fc60003f24270 */
[----:B------:R-:W4:Y:S10]  /*3820*/  SHFL.DOWN PT, R9, R6, 0x2, 0x1f ;  /* 0x08401f0006097f89 */ /* 0x000f3400000e0000 */
        /* <DEDUP_REMOVED lines=8> */
[----:B------:R-:W-:Y:S01]  /*38b0*/  ISETP.GT.AND P1, PT, R62, 0x17, PT ;  /* 0x000000173e00780c */ /* 0x000fe20003f24270 */
[C---:B------:R-:W-:Y:S02]  /*38c0*/  FMUL.FTZ R9, R27.reuse, R137 ;  /* 0x000000891b097220 */ /* 0x040fe40000410000 */
[----:B------:R-:W4:Y:S02]  /*38d0*/  SHFL.DOWN PT, R29, R6, 0x8, 0x1f ;  /* 0x09001f00061d7f89 */ /* 0x000f2400000e0000 */
[-C--:B------:R-:W-:Y:S01]  /*38e0*/  FFMA.FTZ R11, R26, R133.reuse, -R9 ;  /* 0x000000851a0b7223 */ /* 0x080fe20000010809 */
[----:B------:R-:W-:-:S04]  /*38f0*/  FMUL.FTZ R9, R27, R133 ;  /* 0x000000851b097220 */ /* 0x000fc80000410000 */
[----:B------:R-:W-:-:S03]  /*3900*/  FFMA.FTZ R9, R26, R137, R9 ;  /* 0x000000891a097223 */ /* 0x000fc60000010009 */
[----:B0-----:R-:W-:Y:S01]  /*3910*/  @!P1 FADD.FTZ R7, R7, R10 ;  /* 0x0000000a07079221 */ /* 0x001fe20000010000 */
[----:B------:R-:W-:Y:S01]  /*3920*/  FMUL.FTZ R10, R127, R133 ;  /* 0x000000857f0a7220 */ /* 0x000fe20000410000 */
[----:B----4-:R-:W-:Y:S01]  /*3930*/  @!P1 FADD.FTZ R6, R6, R29 ;  /* 0x0000001d06069221 */ /* 0x010fe20000010000 */
[----:B------:R-:W-:Y:S01]  /*3940*/  FMUL.FTZ R29, R112, R11 ;  /* 0x0000000b701d7220 */ /* 0x000fe20000410000 */
[----:B------:R-:W-:Y:S01]  /*3950*/  FMUL.FTZ R11, R27, R129 ;  /* 0x000000811b0b7220 */ /* 0x000fe20000410000 */
[----:B------:R-:W0:Y:S01]  /*3960*/  SHFL.DOWN PT, R112, R7, 0x10, 0x1f ;  /* 0x0a001f0007707f89 */ /* 0x000e2200000e0000 */
[----:B------:R-:W-:Y:S01]  /*3970*/  FFMA.FTZ R28, R125, R137, R10 ;  /* 0x000000897d1c7223 */ /* 0x000fe2000001000a */
[----:B------:R-:W-:Y:S01]  /*3980*/  FFMA.FTZ R102, R102, R9, R29 ;  /* 0x0000000966667223 */ /* 0x000fe2000001001d */
[-C--:B------:R-:W-:Y:S01]  /*3990*/  FMUL.FTZ R9, R110, R131.reuse ;  /* 0x000000836e097220 */ /* 0x080fe20000410000 */
[----:B------:R-:W4:Y:S01]  /*39a0*/  SHFL.DOWN PT, R31, R6, 0x10, 0x1f ;  /* 0x0a001f00061f7f89 */ /* 0x000f2200000e0000 */
[-C--:B------:R-:W-:Y:S01]  /*39b0*/  FFMA.FTZ R10, R26, R131.reuse, -R11 ;  /* 0x000000831a0a7223 */ /* 0x080fe2000001080b */
[C---:B------:R-:W-:Y:S01]  /*39c0*/  FMUL.FTZ R131, R27.reuse, R131 ;  /* 0x000000831b837220 */ /* 0x040fe20000410000 */
[----:B------:R-:W-:Y:S01]  /*39d0*/  FFMA.FTZ R104, R104, R129, R9 ;  /* 0x0000008168687223 */ /* 0x000fe20000010009 */
[----:B------:R-:W-:Y:S01]  /*39e0*/  FMUL.FTZ R9, R27, R35 ;  /* 0x000000231b097220 */ /* 0x000fe20000410000 */
[----:B------:R-:W-:Y:S01]  /*39f0*/  FMUL.FTZ R11, R5, R10 ;  /* 0x0000000a050b7220 */ /* 0x000fe20000410000 */
[-C--:B------:R-:W-:Y:S01]  /*3a00*/  FMUL.FTZ R10, R123, R135.reuse ;  /* 0x000000877b0a7220 */ /* 0x080fe20000410000 */
[CC--:B------:R-:W-:Y:S01]  /*3a10*/  FMUL.FTZ R5, R27.reuse, R135.reuse ;  /* 0x000000871b057220 */ /* 0x0c0fe20000410000 */
[----:B------:R-:W-:Y:S01]  /*3a20*/  FFMA.FTZ R135, R26, R135, -R9 ;  /* 0x000000871a877223 */ /* 0x000fe20000010809 */
[C---:B------:R-:W-:Y:S01]  /*3a30*/  FMUL.FTZ R9, R27.reuse, R122 ;  /* 0x0000007a1b097220 */ /* 0x040fe20000410000 */
[----:B------:R-:W-:Y:S01]  /*3a40*/  ISETP.NE.AND P1, PT, R62, RZ, PT ;  /* 0x000000ff3e00720c */ /* 0x000fe20003f25270 */
[-C--:B------:R-:W-:Y:S01]  /*3a50*/  FMUL.FTZ R27, R27, R120.reuse ;  /* 0x000000781b1b7220 */ /* 0x080fe20000410000 */
[C---:B------:R-:W-:Y:S01]  /*3a60*/  FFMA.FTZ R131, R26.reuse, R129, R131 ;  /* 0x000000811a837223 */ /* 0x040fe20000010083 */
[----:B------:R-:W-:Y:S01]  /*3a70*/  FFMA.FTZ R9, R26, R120, -R9 ;  /* 0x000000781a097223 */ /* 0x000fe20000010809 */
[-C--:B------:R-:W-:Y:S01]  /*3a80*/  FFMA.FTZ R53, R40, R28.reuse, R53 ;  /* 0x0000001c28357223 */ /* 0x080fe20000010035 */
[----:B------:R-:W-:Y:S01]  /*3a90*/  FFMA.FTZ R29, R61, R28, R102 ;  /* 0x0000001c3d1d7223 */ /* 0x000fe20000010066 */
[-C--:B------:R-:W-:Y:S01]  /*3aa0*/  FFMA.FTZ R28, R121, R35.reuse, R10 ;  /* 0x00000023791c7223 */ /* 0x080fe2000001000a */
[----:B------:R-:W-:Y:S01]  /*3ab0*/  FFMA.FTZ R35, R26, R35, R5 ;  /* 0x000000231a237223 */ /* 0x000fe20000010005 */
[----:B------:R-:W-:Y:S01]  /*3ac0*/  FMUL.FTZ R135, R100, R135 ;  /* 0x0000008764877220 */ /* 0x000fe20000410000 */
[----:B------:R-:W-:Y:S01]  /*3ad0*/  FMUL.FTZ R10, R119, R120 ;  /* 0x00000078770a7220 */ /* 0x000fe20000410000 */
[-C--:B------:R-:W-:Y:S01]  /*3ae0*/  FFMA.FTZ R27, R26, R122.reuse, R27 ;  /* 0x0000007a1a1b7223 */ /* 0x080fe2000001001b */
[----:B------:R-:W-:Y:S01]  /*3af0*/  FMUL.FTZ R9, R34, R9 ;  /* 0x0000000922097220 */ /* 0x000fe20000410000 */
[----:B------:R-:W-:Y:S01]  /*3b00*/  FFMA.FTZ R30, R4, R131, R11 ;  /* 0x00000083041e7223 */ /* 0x000fe2000001000b */
[----:B0-----:R-:W-:Y:S01]  /*3b10*/  FADD.FTZ R4, R7, R112 ;  /* 0x0000007007047221 */ /* 0x001fe20000010000 */
[----:B----4-:R-:W-:Y:S01]  /*3b20*/  FADD.FTZ R5, R6, R31 ;  /* 0x0000001f06057221 */ /* 0x010fe20000010000 */
[----:B------:R-:W-:Y:S01]  /*3b30*/  FFMA.FTZ R32, R32, R35, R135 ;  /* 0x0000002320207223 */ /* 0x000fe20000010087 */
[----:B------:R-:W-:Y:S01]  /*3b40*/  FFMA.FTZ R10, R117, R122, R10 ;  /* 0x0000007a750a7223 */ /* 0x000fe2000001000a */
[----:B------:R-:W-:Y:S01]  /*3b50*/  FFMA.FTZ R8, R8, R27, R9 ;  /* 0x0000001b08087223 */ /* 0x000fe20000010009 */
[----:B------:R-:W-:Y:S01]  /*3b60*/  FADD.FTZ R52, R29, R52 ;  /* 0x000000341d347221 */ /* 0x000fe20000010000 */
[----:B------:R0:W-:Y:S01]  /*3b70*/  @!P1 STS.64 [UR6+0xc68], R4 ;  /* 0x000c6804ff009988 */ /* 0x0001e20008000a06 */
[----:B------:R-:W-:Y:S01]  /*3b80*/  FFMA.FTZ R29, R65, R104, R30 ;  /* 0x00000068411d7223 */ /* 0x000fe2000001001e */
[----:B------:R-:W-:Y:S01]  /*3b90*/  FFMA.FTZ R11, R63, R28, R32 ;  /* 0x0000001c3f0b7223 */ /* 0x000fe20000010020 */
[----:B------:R-:W-:Y:S01]  /*3ba0*/  BAR.SYNC.DEFER_BLOCKING 0x0 ;  /* 0x0000000000007b1d */ /* 0x000fe20000010000 */
[----:B------:R-:W-:Y:S01]  /*3bb0*/  ISETP.GT.AND P1, PT, R62, 0xf, PT ;  /* 0x0000000f3e00780c */ /* 0x000fe20003f24270 */
[----:B------:R-:W-:Y:S01]  /*3bc0*/  FFMA.FTZ R9, R67, R10, R8 ;  /* 0x0000000a43097223 */ /* 0x000fe20000010008 */
[----:B------:R-:W-:Y:S01]  /*3bd0*/  FFMA.FTZ R57, R44, R104, R57 ;  /* 0x000000682c397223 */ /* 0x000fe20000010039 */
[----:B------:R-:W-:Y:S01]  /*3be0*/  FFMA.FTZ R55, R42, R28, R55 ;  /* 0x0000001c2a377223 */ /* 0x000fe20000010037 */
[----:B------:R-:W-:Y:S01]  /*3bf0*/  FADD.FTZ R54, R29, R54 ;  /* 0x000000361d367221 */ /* 0x000fe20000010000 */
[----:B------:R-:W-:Y:S01]  /*3c00*/  FFMA.FTZ R59, R46, R10, R59 ;  /* 0x0000000a2e3b7223 */ /* 0x000fe2000001003b */
[----:B------:R-:W-:Y:S01]  /*3c10*/  FADD.FTZ R56, R11, R56 ;  /* 0x000000380b387221 */ /* 0x000fe20000010000 */
[----:B------:R-:W-:Y:S01]  /*3c20*/  FADD.FTZ R58, R9, R58 ;  /* 0x0000003a093a7221 */ /* 0x000fe20000010000 */
[----:B------:R-:W-:-:S02]  /*3c30*/  FSEL R7, R7, R4, P1 ;  /* 0x0000000407077208 */ /* 0x000fc40000800000 */
[----:B------:R-:W-:Y:S01]  /*3c40*/  FSEL R8, R6, R5, P1 ;  /* 0x0000000506087208 */ /* 0x000fe20000800000 */
[----:B0-----:R-:W-:Y:S06]  /*3c50*/  @P2 BRA `(.L_x_18513) ;  /* 0x0000000000202947 */ /* 0x001fec0003800000 */
[----:B------:R-:W-:Y:S01]  /*3c60*/  ISETP.NE.AND P1, PT, R84, UR8, PT ;  /* 0x0000000854007c0c */ /* 0x000fe2000bf25270 */
[----:B------:R-:W-:Y:S01]  /*3c70*/  ULEA UR7, UR4, UR6, 0x3 ;  /* 0x0000000604077291 */ /* 0x000fe2000f8e18ff */
[----:B------:R-:W-:Y:S02]  /*3c80*/  MOV R6, R7 ;  /* 0x0000000700067202 */ /* 0x000fe40000000f00 */
[----:B------:R-:W-:-:S09]  /*3c90*/  MOV R7, R8 ;  /* 0x0000000800077202 */ /* 0x000fd20000000f00 */
[----:B------:R-:W0:Y:S02]  /*3ca0*/  @P1 LDS.64 R4, [UR7+0x31b0] ;  /* 0x0031b007ff041984 */ /* 0x000e240008000a00 */
[----:B0-----:R-:W-:Y:S01]  /*3cb0*/  @P1 FADD.FTZ R6, R6, R4 ;  /* 0x0000000406061221 */ /* 0x001fe20000010000 */
[----:B------:R-:W-:-:S05]  /*3cc0*/  @P1 FADD.FTZ R7, R7, R5 ;  /* 0x0000000507071221 */ /* 0x000fca0000010000 */
[----:B------:R0:W-:Y:S02]  /*3cd0*/  STS.64 [UR7+0x31b0], R6 ;  /* 0x0031b006ff007988 */ /* 0x0001e40008000a07 */
.L_x_18513:
[----:B------:R-:W-:Y:S05]  /*3ce0*/  BSYNC.RECONVERGENT B0 ;  /* 0x0000000000007941 */ /* 0x000fea0003800200 */
.L_x_18512:
[----:B------:R-:W-:-:S04]  /*3cf0*/  UIADD3 UR4, UPT, UPT, UR4, 0x1, URZ ;  /* 0x0000000104047890 */ /* 0x000fc8000fffe0ff */
[----:B------:R-:W-:-:S09]  /*3d00*/  UISETP.GE.AND UP0, UPT, UR4, UR9, UPT ;  /* 0x000000090400728c */ /* 0x000fd2000bf06270 */
[----:B------:R-:W-:Y:S05]  /*3d10*/  BRA.U !UP0, `(.L_x_18514) ;  /* 0xffffffd508547547 */ /* 0x000fea000b83ffff */
.L_x_18482:
[----:B------:R-:W4:Y:S01]  /*3d20*/  F2F.F16.F32 R4, R55 ;  /* 0x0000003700047304 */ /* 0x000f220000200800 */
[----:B------:R-:W-:Y:S01]  /*3d30*/  BAR.SYNC.DEFER_BLOCKING 0x0 ;  /* 0x0000000000007b1d */ /* 0x000fe20000010000 */
[----:B------:R-:W-:Y:S01]  /*3d40*/  SHF.L.U32 R10, R60, 0x7, RZ ;  /* 0x000000073c0a7819 */ /* 0x000fe200000006ff */
[----:B------:R-:W-:Y:S01]  /*3d50*/  FADD.FTZ R103, R103, R58 ;  /* 0x0000003a67677221 */ /* 0x000fe20000010000 */
[----:B------:R-:W-:Y:S02]  /*3d60*/  IADD3 R93, P1, PT, R93, -0x200, RZ ;  /* 0xfffffe005d5d7810 */ /* 0x000fe40007f3e0ff */
[----:B------:R-:W-:-:S03]  /*3d70*/  SHF.R.S32.HI R11, RZ, 0x1f, R10 ;  /* 0x0000001fff0b7819 */ /* 0x000fc6000001140a */
[----:B------:R-:W0:Y:S01]  /*3d80*/  LDC.64 R20, c[0x0][0x4f8] ;  /* 0x00013e00ff147b82 */ /* 0x000e220000000a00 */
[----:B------:R-:W-:Y:S01]  /*3d90*/  F2F.F16.F32 R57, R57 ;  /* 0x0000003900397304 */ /* 0x000fe20000200800 */
[----:B------:R-:W5:Y:S01]  /*3da0*/  LDCU.64 UR6, c[0x0][0x500] ;  /* 0x0000a000ff0677ac */ /* 0x000f620008000a00 */
[----:B------:R-:W-:Y:S01]  /*3db0*/  FADD.FTZ R103, R103, R56 ;  /* 0x0000003867677221 */ /* 0x000fe20000010000 */
[----:B------:R-:W-:Y:S02]  /*3dc0*/  IADD3 R89, P2, PT, R89, -0x200, RZ ;  /* 0xfffffe0059597810 */ /* 0x000fe40007f5e0ff */
[----:B------:R-:W-:Y:S01]  /*3dd0*/  IADD3 R94, P3, PT, R94, -0x100, RZ ;  /* 0xffffff005e5e7810 */ /* 0x000fe20007f7e0ff */
[----:B------:R-:W-:Y:S01]  /*3de0*/  FADD.FTZ R103, R103, R54 ;  /* 0x0000003667677221 */ /* 0x000fe20000010000 */
[----:B----4-:R-:W-:Y:S01]  /*3df0*/  IMAD.WIDE.U32 R4, R4, 0x10000, RZ ;  /* 0x0001000004047825 */ /* 0x010fe200078e00ff */
[----:B------:R-:W4:Y:S01]  /*3e00*/  F2F.F16.F32 R0, R53 ;  /* 0x0000003500007304 */ /* 0x000f220000200800 */
[----:B------:R-:W1:Y:S01]  /*3e10*/  LDC.64 R22, c[0x0][0x550] ;  /* 0x00015400ff167b82 */ /* 0x000e620000000a00 */
[----:B------:R-:W-:Y:S01]  /*3e20*/  IADD3 R96, P4, PT, R96, -0x100, RZ ;  /* 0xffffff0060607810 */ /* 0x000fe20007f9e0ff */
[----:B------:R-:W-:Y:S01]  /*3e30*/  FADD.FTZ R103, R103, R52 ;  /* 0x0000003467677221 */ /* 0x000fe20000010000 */
[----:B------:R-:W-:-:S02]  /*3e40*/  IADD3 R98, P5, PT, R98, -0x100, RZ ;  /* 0xffffff0062627810 */ /* 0x000fc40007fbe0ff */
[----:B------:R-:W-:Y:S02]  /*3e50*/  IADD3.X R91, PT, PT, R91, -0x1, RZ, P1, !PT ;  /* 0xffffffff5b5b7810 */ /* 0x000fe40000ffe4ff */
[----:B------:R-:W2:Y:S01]  /*3e60*/  F2F.F16.F32 R59, R59 ;  /* 0x0000003b003b7304 */ /* 0x000ea20000200800 */
[----:B------:R-:W-:Y:S02]  /*3e70*/  IADD3.X R87, PT, PT, R87, -0x1, RZ, P2, !PT ;  /* 0xffffffff57577810 */ /* 0x000fe400017fe4ff */
[----:B------:R-:W-:Y:S02]  /*3e80*/  IADD3.X R95, PT, PT, R95, -0x1, RZ, P3, !PT ;  /* 0xffffffff5f5f7810 */ /* 0x000fe40001ffe4ff */
[----:B------:R-:W-:Y:S02]  /*3e90*/  IADD3.X R97, PT, PT, R97, -0x1, RZ, P4, !PT ;  /* 0xffffffff61617810 */ /* 0x000fe400027fe4ff */
[----:B----4-:R-:W-:Y:S01]  /*3ea0*/  PRMT R9, R57, 0x5410, R0 ;  /* 0x0000541039097816 */ /* 0x010fe20000000000 */
[----:B0-----:R-:W-:Y:S01]  /*3eb0*/  IMAD.WIDE.U32 R6, R20, UR18, R10 ;  /* 0x0000001214067c25 */ /* 0x001fe2000f8e000a */
[----:B------:R-:W0:Y:S01]  /*3ec0*/  F2F.F16.F32 R0, R56 ;  /* 0x0000003800007304 */ /* 0x000e220000200800 */
[----:B------:R-:W-:-:S02]  /*3ed0*/  IADD3.X R99, PT, PT, R99, -0x1, RZ, P5, !PT ;  /* 0xffffffff63637810 */ /* 0x000fc40002ffe4ff */
[----:B------:R-:W-:Y:S01]  /*3ee0*/  LOP3.LUT R9, R9, R5, RZ, 0xfc, !PT ;  /* 0x0000000509097212 */ /* 0x000fe200078efcff */
[----:B------:R-:W-:Y:S01]  /*3ef0*/  IMAD R7, R21, UR18, R7 ;  /* 0x0000001215077c24 */ /* 0x000fe2000f8e0207 */
[----:B--2---:R-:W-:-:S03]  /*3f00*/  LOP3.LUT R8, R4, R59, RZ, 0xfc, !PT ;  /* 0x0000003b04087212 */ /* 0x004fc600078efcff */
[----:B------:R-:W-:Y:S02]  /*3f10*/  F2F.F16.F32 R17, R54 ;  /* 0x0000003600117304 */ /* 0x000fe40000200800 */
[----:B------:R5:W-:Y:S01]  /*3f20*/  STS.64 [R69], R8 ;  /* 0x0000000845007388 */ /* 0x000be20000000a00 */
[----:B------:R-:W-:-:S03]  /*3f30*/  NOP ;  /* 0x0000000000007918 */ /* 0x000fc60000000000 */
[----:B------:R-:W2:Y:S02]  /*3f40*/  LDS.64 R4, [R69] ;  /* 0x0000000045047984 */ /* 0x000ea40000000a00 */
[----:B------:R-:W4:Y:S01]  /*3f50*/  F2F.F16.F32 R18, R52 ;  /* 0x0000003400127304 */ /* 0x000f220000200800 */
[----:B-----5:R-:W-:-:S07]  /*3f60*/  IMAD.WIDE.U32 R8, R115, UR6, R6 ;  /* 0x0000000673087c25 */ /* 0x020fce000f8e0006 */
[----:B------:R-:W5:Y:S01]  /*3f70*/  F2F.F16.F32 R21, R58 ;  /* 0x0000003a00157304 */ /* 0x000f620000200800 */
[----:B------:R-:W-:Y:S01]  /*3f80*/  IMAD R9, R115, UR7, R9 ;  /* 0x0000000773097c24 */ /* 0x000fe2000f8e0209 */
[----:B-1----:R-:W-:Y:S01]  /*3f90*/  LEA R16, P0, R8, R22, 0x1 ;  /* 0x0000001608107211 */ /* 0x002fe200078008ff */
[----:B0-----:R-:W-:Y:S01]  /*3fa0*/  IMAD.WIDE.U32 R6, R0, 0x10000, RZ ;  /* 0x0001000000067825 */ /* 0x001fe200078e00ff */
[----:B------:R-:W0:Y:S01]  /*3fb0*/  LDCU.64 UR6, c[0x0][0x520] ;  /* 0x0000a400ff0677ac */ /* 0x000e220008000a00 */
[----:B----4-:R-:W-:Y:S02]  /*3fc0*/  PRMT R19, R17, 0x5410, R18 ;  /* 0x0000541011137816 */ /* 0x010fe40000000012 */
[----:B------:R-:W-:Y:S02]  /*3fd0*/  LEA.HI.X R17, R8, R23, R9, 0x1, P0 ;  /* 0x0000001708117211 */ /* 0x000fe400000f0c09 */
[----:B------:R-:W-:Y:S02]  /*3fe0*/  LOP3.LUT R19, R19, R7, RZ, 0xfc, !PT ;  /* 0x0000000713137212 */ /* 0x000fe400078efcff */
[----:B-----5:R-:W-:Y:S01]  /*3ff0*/  LOP3.LUT R18, R6, R21, RZ, 0xfc, !PT ;  /* 0x0000001506127212 */ /* 0x020fe200078efcff */
[----:B------:R-:W-:Y:S01]  /*4000*/  IMAD.WIDE.U32 R6, R82, 0x8, R16 ;  /* 0x0000000852067825 */ /* 0x000fe200078e0010 */
[----:B------:R-:W1:Y:S08]  /*4010*/  LDC.64 R20, c[0x0][0x518] ;  /* 0x00014600ff147b82 */ /* 0x000e700000000a00 */
[----:B------:R-:W4:Y:S01]  /*4020*/  LDC.64 R16, c[0x0][0x560] ;  /* 0x00015800ff107b82 */ /* 0x000f220000000a00 */
[----:B--2---:R4:W-:Y:S07]  /*4030*/  STG.E.64 desc[UR16][R6.64], R4 ;  /* 0x0000000406007986 */ /* 0x0049ee000c101b10 */
[----:B------:R-:W-:Y:S01]  /*4040*/  BAR.SYNC.DEFER_BLOCKING 0x0 ;  /* 0x0000000000007b1d */ /* 0x000fe20000010000 */
[----:B-1----:R-:W-:-:S04]  /*4050*/  IMAD.WIDE.U32 R10, R20, UR18, R10 ;  /* 0x00000012140a7c25 */ /* 0x002fc8000f8e000a */
[----:B------:R-:W-:Y:S02]  /*4060*/  IMAD R11, R21, UR18, R11 ;  /* 0x00000012150b7c24 */ /* 0x000fe4000f8e020b */
[----:B0-----:R-:W-:-:S04]  /*4070*/  IMAD.WIDE.U32 R10, R115, UR6, R10 ;  /* 0x00000006730a7c25 */ /* 0x001fc8000f8e000a */
[----:B------:R-:W-:Y:S01]  /*4080*/  IMAD R0, R115, UR7, R11 ;  /* 0x0000000773007c24 */ /* 0x000fe2000f8e020b */
[----:B----4-:R-:W-:-:S04]  /*4090*/  LEA R4, P0, R10, R16, 0x1 ;  /* 0x000000100a047211 */ /* 0x010fc800078008ff */
        /* <DEDUP_REMOVED lines=9> */
.L_x_18481:
        /* <DEDUP_REMOVED lines=34> */
.L_x_18517:
[----:B------:R-:W-:Y:S05]  /*4350*/  BSYNC.RECONVERGENT B0 ;  /* 0x0000000000007941 */ /* 0x000fea0003800200 */
.L_x_18516:
[----:B------:R-:W-:Y:S05]  /*4360*/  @!P0 BRA `(.L_x_18518) ;  /* 0x0000000000688947 */ /* 0x000fea0003800000 */
        /* <DEDUP_REMOVED lines=25> */
.L_x_18519:
[----:B------:R-:W-:Y:S05]  /*4500*/  BSYNC.RECONVERGENT B0 ;  /* 0x0000000000007941 */ /* 0x000fea0003800200 */
.L_x_18518:
        /* <DEDUP_REMOVED lines=8> */
.L_x_18520:
        /* <DEDUP_REMOVED lines=16> */
.L_x_18521:
        /* <DEDUP_REMOVED lines=15> */
.L_x_18819:


//--------------------- .text._Z25selective_scan_bwd_kernelI32Selective_Scan_bwd_kernel_traitsILi32ELi4ELb1ELb1ELb1ELb0ELb1EN3c104HalfENS1_7complexIfEEEEv12SSMParamsBwd --------------------------
	.section	.text._Z25selective_scan_bwd_kernelI32Selective_Scan_bwd_kernel_traitsILi32ELi4ELb1ELb1ELb1ELb0ELb1EN3c104HalfENS1_7complexIfEEEEv12SSMParamsBwd,"ax",@progbits
	.align	128
        .global         _Z25selective_scan_bwd_kernelI32Selective_Scan_bwd_kernel_traitsILi32ELi4ELb1ELb1ELb1ELb0ELb1EN3c104HalfENS1_7complexIfEEEEv12SSMParamsBwd
        .type           _Z25selective_scan_bwd_kernelI32Selective_Scan_bwd_kernel_traitsILi32ELi4ELb1ELb1ELb1ELb0ELb1EN3c104HalfENS1_7complexIfEEEEv12SSMParamsBwd,@function
        .size           _Z25selective_scan_bwd_kernelI32Selective_Scan_bwd_kernel_traitsILi32ELi4ELb1ELb1ELb1ELb0ELb1EN3c104HalfENS1_7complexIfEEEEv12SSMParamsBwd,(.L_x_18820 - _Z25selective_scan_bwd_kernelI32Selective_Scan_bwd_kernel_traitsILi32ELi4ELb1ELb1ELb1ELb0ELb1EN3c104HalfENS1_7complexIfEEEEv12SSMParamsBwd)
        .other          _Z25selective_scan_bwd_kernelI32Selective_Scan_bwd_kernel_traitsILi32ELi4ELb1ELb1ELb1ELb0ELb1EN3c104HalfENS1_7complexIfEEEEv12SSMParamsBwd,@"STO_CUDA_ENTRY STV_DEFAULT"
_Z25selective_scan_bwd_kernelI32Selective_Scan_bwd_kernel_traitsILi32ELi4ELb1ELb1ELb1ELb0ELb1EN3c104HalfENS1_7complexIfEEEEv12SSMParamsBwd:
.text._Z25selective_scan_bwd_kernelI32Selective_Scan_bwd_kernel_traitsILi32ELi4ELb1ELb1ELb1ELb0ELb1EN3c104HalfENS1_7complexIfEEEEv12SSMParamsBwd:
        /* <DEDUP_REMOVED lines=203> */
.L_x_18557:
        /* <DEDUP_REMOVED lines=11> */
[----:B------:R-:W-:Y:S01]  /*0d60*/  HFMA2 R17, -RZ, RZ, 0, 0 ;  /* 0x00000000ff117431 */ /* 0x000fe200000001ff */
[----:B------:R-:W3:Y:S01]  /*0d70*/  LDCU.64 UR8, c[0x0][0x490] ;  /* 0x00009200ff0877ac */ /* 0x000ee20008000a00 */
[----:B0-----:R-:W-:-:S04]  /*0d80*/  ULEA UR4, UR6, UR4, 0x18 ;  /* 0x0000000406047291 */ /* 0x001fc8000f8ec0ff */
[----:B------:R-:W0:Y:S01]  /*0d90*/  LDC.64 R24, c[0x0][0x488] ;  /* 0x00012200ff187b82 */ /* 0x000e220000000a00 */
[----:B------:R-:W-:Y:S01]  /*0da0*/  SHF.L.U32 R16, R66, 0x7, RZ ;  /* 0x0000000742107819 */ /* 0x000fe200000006ff */
[----:B------:R-:W0:Y:S06]  /*0db0*/  LDCU.64 UR6, c[0x0][0x510] ;  /* 0x0000a200ff0677ac */ /* 0x000e2c0008000a00 */
[----:B------:R-:W0:Y:S01]  /*0dc0*/  LDC.64 R26, c[0x0][0x428] ;  /* 0x00010a00ff1a7b82 */ /* 0x000e220000000a00 */
[----:B-1----:R-:W-:Y:S01]  /*0dd0*/  LEA R67, R68, UR4, 0x3 ;  /* 0x0000000444437c11 */ /* 0x002fe2000f8e18ff */
[----:B------:R-:W1:Y:S06]  /*0de0*/  LDCU UR4, c[0x0][0x38c] ;  /* 0x00007180ff0477ac */ /* 0x000e6c0008000800 */
[----:B------:R-:W1:Y:S08]  /*0df0*/  LDC.64 R28, c[0x0][0x478] ;  /* 0x00011e00ff1c7b82 */ /* 0x000e700000000a00 */
[----:B------:R-:W1:Y:S01]  /*0e00*/  LDC.64 R38, c[0x0][0x508] ;  /* 0x00014200ff267b82 */ /* 0x000e620000000a00 */
[----:B----4-:R2:W-:Y:S01]  /*0e10*/  STS.64 [R67], R8 ;  /* 0x0000000843007388 */ /* 0x0105e20000000a00 */
[----:B------:R-:W-:-:S03]  /*0e20*/  NOP ;  /* 0x0000000000007918 */ /* 0x000fc60000000000 */
[----:B------:R-:W-:Y:S03]  /*0e30*/  LDS.64 R4, [R67] ;  /* 0x0000000043047984 */ /* 0x000fe60000000a00 */
[----:B------:R-:W-:Y:S06]  /*0e40*/  BAR.SYNC.DEFER_BLOCKING 0x0 ;  /* 0x0000000000007b1d */ /* 0x000fec0000010000 */
[----:B------:R-:W4:Y:S04]  /*0e50*/  LDG.E.64 R10, desc[UR16][R10.64] ;  /* 0x000000100a0a7981 */ /* 0x000f28000c1e1b00 */
[----:B----4-:R0:W-:Y:S01]  /*0e60*/  STS.64 [R67], R10 ;  /* 0x0000000a43007388 */ /* 0x0101e20000000a00 */
[----:B------:R-:W-:-:S03]  /*0e70*/  NOP ;  /* 0x0000000000007918 */ /* 0x000fc60000000000 */
[----:B------:R-:W-:Y:S01]  /*0e80*/  LDS.64 R6, [R67] ;  /* 0x0000000043067984 */ /* 0x000fe20000000a00 */
[----:B------:R-:W-:Y:S06]  /*0e90*/  BAR.SYNC.DEFER_BLOCKING 0x0 ;  /* 0x0000000000007b1d */ /* 0x000fec0000010000 */
[----:B------:R-:W4:Y:S01]  /*0ea0*/  LDG.E.64 R18, desc[UR16][R18.64] ;  /* 0x0000001012127981 */ /* 0x000f22000c1e1b00 */
[----:B--2---:R-:W-:-:S04]  /*0eb0*/  IMAD.WIDE.U32 R8, R20, UR18, R16 ;  /* 0x0000001214087c25 */ /* 0x004fc8000f8e0010 */
[----:B------:R-:W-:Y:S02]  /*0ec0*/  IMAD R9, R21, UR18, R9 ;  /* 0x0000001215097c24 */ /* 0x000fe4000f8e0209 */
[----:B---3--:R-:W-:-:S04]  /*0ed0*/  IMAD.WIDE.U32 R8, R115, R22, R8 ;  /* 0x0000001673087225 */ /* 0x008fc800078e0008 */
[----:B------:R-:W-:Y:S01]  /*0ee0*/  IMAD R0, R115, R23, R9 ;  /* 0x0000001773007224 */ /* 0x000fe200078e0209 */
[----:B0-----:R-:W-:-:S04]  /*0ef0*/  LEA R10, P0, R8, R24, 0x1 ;  /* 0x00000018080a7211 */ /* 0x001fc800078008ff */
        /* <DEDUP_REMOVED lines=135> */
.L_x_18523:
        /* <DEDUP_REMOVED lines=42> */
[----:B------:R-:W-:Y:S01]  /*1a10*/  LEA R43, R68, R67, 0x3 ;  /* 0x00000043442b7211 */ /* 0x000fe200078e18ff */
[----:B------:R-:W-:Y:S01]  /*1a20*/  FMUL.FTZ R40, R57, R64 ;  /* 0x0000004039287220 */ /* 0x000fe20000410000 */
[----:B------:R-:W-:Y:S01]  /*1a30*/  ISETP.EQ.AND P0, PT, R88, RZ, P0 ;  /* 0x000000ff5800720c */ /* 0x000fe20000702270 */
[----:B------:R-:W-:Y:S01]  /*1a40*/  FMUL.FTZ R39, R55, R58 ;  /* 0x0000003a37277220 */ /* 0x000fe20000410000 */
[----:B------:R-:W-:Y:S01]  /*1a50*/  MOV R63, RZ ;  /* 0x000000ff003f7202 */ /* 0x000fe20000000f00 */
[----:B------:R-:W2:Y:S01]  /*1a60*/  LDC.64 R18, c[0x0][0x440] ;  /* 0x00011000ff127b82 */ /* 0x000ea20000000a00 */
[----:B------:R-:W-:Y:S01]  /*1a70*/  LOP3.LUT R38, R38, 0x100, RZ, 0xc0, !PT ;  /* 0x0000010026267812 */ /* 0x000fe200078ec0ff */
[----:B------:R-:W3:Y:S01]  /*1a80*/  LDCU UR8, c[0x0][0x394] ;  /* 0x00007280ff0877ac */ /* 0x000ee20008000800 */
[----:B------:R-:W-:-:S02]  /*1a90*/  LOP3.LUT R112, R5, 0x100, RZ, 0xc0, !PT ;  /* 0x0000010005707812 */ /* 0x000fc400078ec0ff */
[C---:B------:R-:W-:Y:S01]  /*1aa0*/  IADD3 R0, PT, PT, R5.reuse, R88, RZ ;  /* 0x0000005805007210 */ /* 0x040fe20007ffe0ff */
[----:B------:R-:W4:Y:S01]  /*1ab0*/  LDCU UR9, c[0x0][0x38c] ;  /* 0x00007180ff0977ac */ /* 0x000f220008000800 */
[----:B------:R-:W-:Y:S01]  /*1ac0*/  LEA.HI.X.SX32 R27, R5, RZ, 0x1, P1 ;  /* 0x000000ff051b7211 */ /* 0x000fe200008f0eff */
[----:B------:R-:W0:Y:S01]  /*1ad0*/  LDC.64 R20, c[0x0][0x3a8] ;  /* 0x0000ea00ff147b82 */ /* 0x000e220000000a00 */
[----:B------:R-:W-:-:S07]  /*1ae0*/  UMOV UR4, URZ ;  /* 0x000000ff00047c82 */ /* 0x000fce0008000000 */
[----:B------:R-:W0:Y:S08]  /*1af0*/  LDC.64 R78, c[0x0][0x3e0] ;  /* 0x0000f800ff4e7b82 */ /* 0x000e300000000a00 */
[----:B------:R-:W0:Y:S08]  /*1b00*/  LDC.64 R22, c[0x0][0x4d0] ;  /* 0x00013400ff167b82 */ /* 0x000e300000000a00 */
[----:B---34-:R-:W0:Y:S02]  /*1b10*/  LDC.64 R24, c[0x0][0x4f0] ;  /* 0x00013c00ff187b82 */ /* 0x018e240000000a00 */
.L_x_18556:
[----:B-1----:R-:W-:-:S04]  /*1b20*/  IMAD.WIDE.U32 R4, R76, UR4, RZ ;  /* 0x000000044c047c25 */ /* 0x002fc8000f8e00ff */
[----:B------:R-:W-:Y:S01]  /*1b30*/  IMAD R5, R77, UR4, R5 ;  /* 0x000000044d057c24 */ /* 0x000fe2000f8e0205 */
[----:B0-----:R-:W-:-:S04]  /*1b40*/  LEA R6, P1, R4, R95, 0x1 ;  /* 0x0000005f04067211 */ /* 0x001fc800078208ff */
[----:B------:R-:W-:-:S03]  /*1b50*/  LEA.HI.X R7, R4, R93, R5, 0x1, P1 ;  /* 0x0000005d04077211 */ /* 0x000fc600008f0c05 */
[----:B------:R-:W-:-:S05]  /*1b60*/  IMAD.WIDE.U32 R30, R73, 0x8, R6 ;  /* 0x00000008491e7825 */ /* 0x000fca00078e0006 */
[----:B---3--:R-:W3:Y:S04]  /*1b70*/  LDG.E.64 R4, desc[UR16][R30.64] ;  /* 0x000000101e047981 */ /* 0x008ee8000c1e1b00 */
[----:B------:R-:W4:Y:S01]  /*1b80*/  LDG.E.64 R6, desc[UR16][R30.64+0x100] ;  /* 0x000100101e067981 */ /* 0x000f22000c1e1b00 */
[----:B------:R-:W-:Y:S02]  /*1b90*/  MOV R8, R2 ;  /* 0x0000000200087202 */ /* 0x000fe40000000f00 */
[----:B------:R-:W-:-:S03]  /*1ba0*/  MOV R9, R103 ;  /* 0x0000006700097202 */ /* 0x000fc60000000f00 */
[----:B0-----:R-:W-:-:S04]  /*1bb0*/  IMAD.WIDE.U32 R8, R20, UR4, R8 ;  /* 0x0000000414087c25 */ /* 0x001fc8000f8e0008 */
[----:B------:R-:W-:Y:S01]  /*1bc0*/  IMAD R9, R21, UR4, R9 ;  /* 0x0000000415097c24 */ /* 0x000fe2000f8e0209 */
[----:B--2---:R-:W-:-:S04]  /*1bd0*/  LEA R28, P1, R8, R18, 0x3 ;  /* 0x00000012081c7211 */ /* 0x004fc800078218ff */
[----:B------:R-:W-:Y:S01]  /*1be0*/  LEA.HI.X R29, R8, R19, R9, 0x3, P1 ;  /* 0x00000013081d7211 */ /* 0x000fe200008f1c09 */
[----:B------:R-:W-:-:S04]  /*1bf0*/  IMAD.WIDE.U32 R8, R78, UR4, RZ ;  /* 0x000000044e087c25 */ /* 0x000fc8000f8e00ff */
[----:B------:R-:W-:Y:S01]  /*1c00*/  IMAD R9, R79, UR4, R9 ;  /* 0x000000044f097c24 */ /* 0x000fe2000f8e0209 */
[----:B------:R-:W2:Y:S01]  /*1c10*/  LDG.E.64 R28, desc[UR16][R28.64] ;  /* 0x000000101c1c7981 */ /* 0x000ea2000c1e1b00 */
[----:B------:R-:W-:-:S04]  /*1c20*/  LEA R10, P1, R8, R91, 0x1 ;  /* 0x0000005b080a7211 */ /* 0x000fc800078208ff */
[----:B------:R-:W-:-:S03]  /*1c30*/  LEA.HI.X R11, R8, R89, R9, 0x1, P1 ;  /* 0x00000059080b7211 */ /* 0x000fc600008f0c09 */
[----:B------:R-:W-:Y:S01]  /*1c40*/  IMAD.WIDE.U32 R10, R73, 0x8, R10 ;  /* 0x00000008490a7825 */ /* 0x000fe200078e000a */
[----:B---3--:R0:W-:Y:S04]  /*1c50*/  STS.64 [R67], R4 ;  /* 0x0000000443007388 */ /* 0x0081e80000000a00 */
[----:B----4-:R-:W-:Y:S01]  /*1c60*/  STS.64 [R67+0x100], R6 ;  /* 0x0001000643007388 */ /* 0x010fe20000000a00 */
        /* <DEDUP_REMOVED lines=24> */
[----:B------:R2:W-:Y:S08]  /*1df0*/  MUFU.COS R37, R36 ;  /* 0x0000002400257308 */ /* 0x0005f00000000000 */
[----:B------:R-:W1:Y:S01]  /*1e00*/  MUFU.COS R119, R104 ;  /* 0x0000006800777308 */ /* 0x000e620000000000 */
[-C--:B--2---:R-:W-:Y:S01]  /*1e10*/  FMUL.FTZ R36, R55, R34.reuse ;  /* 0x0000002237247220 */ /* 0x084fe20000410000 */
[----:B------:R-:W-:-:S06]  /*1e20*/  FMUL.FTZ R34, R56, R34 ;  /* 0x0000002238227220 */ /* 0x000fcc0000410000 */
[----:B------:R1:W2:Y:S08]  /*1e30*/  MUFU.SIN R117, R104 ;  /* 0x0000006800757308 */ /* 0x0002b00000000400 */
[----:B------:R-:W-:Y:S01]  /*1e40*/  MUFU.EX2 R34, R34 ;  /* 0x0000002200227308 */ /* 0x000fe20000000800 */
[----:B0-----:R-:W-:Y:S02]  /*1e50*/  HADD2.F32 R116, -RZ, R5.H1_H1 ;  /* 0x30000005ff747230 */ /* 0x001fe40000004100 */
[----:B-1----:R-:W-:Y:S01]  /*1e60*/  FMUL.FTZ R104, R108, R119 ;  /* 0x000000776c687220 */ /* 0x002fe20000410000 */
[----:B------:R-:W-:Y:S01]  /*1e70*/  HADD2.F32 R119, -RZ, R4.H1_H1 ;  /* 0x30000004ff777230 */ /* 0x000fe20000004100 */
[----:B------:R-:W0:Y:S01]  /*1e80*/  MUFU.COS R125, R106 ;  /* 0x0000006a007d7308 */ /* 0x000e220000000000 */
[----:B------:R-:W-:-:S02]  /*1e90*/  HADD2.F32 R118, -RZ, R7.H0_H0 ;  /* 0x20000007ff767230 */ /* 0x000fc40000004100 */
[----:B------:R-:W-:Y:S02]  /*1ea0*/  HADD2.F32 R122, -RZ, R7.H1_H1 ;  /* 0x30000007ff7a7230 */ /* 0x000fe40000004100 */
[----:B------:R-:W-:Y:S02]  /*1eb0*/  HADD2.F32 R120, -RZ, R6.H1_H1 ;  /* 0x30000006ff787230 */ /* 0x000fe40000004100 */
[----:B--2---:R-:W-:Y:S01]  /*1ec0*/  FMUL.FTZ R108, R108, R117 ;  /* 0x000000756c6c7220 */ /* 0x004fe20000410000 */
[----:B------:R-:W-:Y:S01]  /*1ed0*/  HADD2.F32 R117, -RZ, R4.H0_H0 ;  /* 0x20000004ff757230 */ /* 0x000fe20000004100 */
[----:B------:R1:W2:Y:S08]  /*1ee0*/  MUFU.SIN R121, R106 ;  /* 0x0000006a00797308 */ /* 0x0002b00000000400 */
[----:B------:R-:W5:Y:S01]  /*1ef0*/  MUFU.SIN R127, R110 ;  /* 0x0000006e007f7308 */ /* 0x000f620000000400 */
[----:B-1----:R-:W-:-:S02]  /*1f00*/  HADD2.F32 R106, -RZ, R5.H0_H0 ;  /* 0x20000005ff6a7230 */ /* 0x002fc40000004100 */
[----:B0-----:R-:W-:-:S05]  /*1f10*/  FMUL.FTZ R125, R124, R125 ;  /* 0x0000007d7c7d7220 */ /* 0x001fca0000410000 */
[----:B------:R0:W1:Y:S01]  /*1f20*/  MUFU.COS R123, R110 ;  /* 0x0000006e007b7308 */ /* 0x0000620000000000 */
[----:B--2---:R-:W-:-:S07]  /*1f30*/  FMUL.FTZ R124, R124, R121 ;  /* 0x000000797c7c7220 */ /* 0x004fce0000410000 */
[----:B------:R-:W5:Y:S01]  /*1f40*/  MUFU.EX2 R36, R36 ;  /* 0x0000002400247308 */ /* 0x000f620000000800 */
[----:B0-----:R-:W-:Y:S02]  /*1f50*/  HADD2.F32 R110, -RZ, R6.H0_H0 ;  /* 0x20000006ff6e7230 */ /* 0x001fe40000004100 */
[C---:B-----5:R-:W-:Y:S01]  /*1f60*/  FMUL.FTZ R121, R36.reuse, R127 ;  /* 0x0000007f24797220 */ /* 0x060fe20000410000 */
[----:B-1----:R-:W-:Y:S01]  /*1f70*/  FMUL.FTZ R123, R36, R123 ;  /* 0x0000007b247b7220 */ /* 0x002fe20000410000 */
[----:B---3--:R0:W-:Y:S04]  /*1f80*/  STS.64 [R67+0x210], R30 ;  /* 0x0002101e43007388 */ /* 0x0081e80000000a00 */
[----:B----4-:R1:W-:Y:S01]  /*1f90*/  STS.64 [R67+0x310], R32 ;  /* 0x0003102043007388 */ /* 0x0103e20000000a00 */
[----:B------:R-:W-:-:S03]  /*1fa0*/  NOP ;  /* 0x0000000000007918 */ /* 0x000fc60000000000 */
[----:B------:R-:W2:Y:S01]  /*1fb0*/  LDS.128 R8, [R43+0x210] ;  /* 0x000210002b087984 */ /* 0x000ea20000000c00 */
[----:B0-----:R-:W-:Y:S02]  /*1fc0*/  IADD3 R30, PT, PT, R112, UR4, RZ ;  /* 0x00000004701e7c10 */ /* 0x001fe4000fffe0ff */
[----:B------:R-:W-:Y:S01]  /*1fd0*/  P2R R31, PR, RZ, 0x4 ;  /* 0x00000004ff1f7803 */ /* 0x000fe20000000000 */
[----:B------:R-:W-:Y:S01]  /*1fe0*/  FMUL.FTZ R31, R34, R35 ;  /* 0x00000023221f7220 */ /* 0x000fe20000410000 */
[----:B-1----:R-:W-:Y:S01]  /*1ff0*/  SEL R32, R30, R85, !P2 ;  /* 0x000000551e207207 */ /* 0x002fe20005000000 */
[----:B------:R-:W-:-:S03]  /*2000*/  FMUL.FTZ R30, R34, R37 ;  /* 0x00000025221e7220 */ /* 0x000fc60000410000 */
[----:B------:R-:W-:-:S05]  /*2010*/  LEA R32, R32, UR6, 0x3 ;  /* 0x0000000620207c11 */ /* 0x000fca000f8e18ff */
[----:B------:R0:W-:Y:S01]  /*2020*/  STS.64 [R32+0x10b0], R30 ;  /* 0x0010b01e20007388 */ /* 0x0001e20000000a00 */
[--C-:B--2---:R-:W-:Y:S02]  /*2030*/  HADD2.F32 R5, -RZ, R9.reuse.H0_H0 ;  /* 0x20000009ff057230 */ /* 0x104fe40000004100 */
[--C-:B------:R-:W-:Y:S02]  /*2040*/  HADD2.F32 R4, -RZ, R8.reuse.H0_H0 ;  /* 0x20000008ff047230 */ /* 0x100fe40000004100 */
[----:B------:R-:W-:Y:S02]  /*2050*/  HADD2.F32 R126, -RZ, R8.H1_H1 ;  /* 0x30000008ff7e7230 */ /* 0x000fe40000004100 */
[----:B------:R-:W-:Y:S01]  /*2060*/  FMUL.FTZ R128, R48, R5 ;  /* 0x0000000530807220 */ /* 0x000fe20000410000 */
[----:B------:R-:W-:Y:S02]  /*2070*/  HADD2.F32 R9, -RZ, R9.H1_H1 ;  /* 0x30000009ff097230 */ /* 0x000fe40000004100 */
[----:B------:R-:W-:Y:S01]  /*2080*/  FMUL.FTZ R127, R49, R4 ;  /* 0x00000004317f7220 */ /* 0x000fe20000410000 */
[----:B------:R-:W-:-:S02]  /*2090*/  HADD2.F32 R7, -RZ, R10.H0_H0 ;  /* 0x2000000aff077230 */ /* 0x000fc40000004100 */
[----:B------:R-:W-:Y:S01]  /*20a0*/  FMUL.FTZ R126, R49, -R126 ;  /* 0x8000007e317e7220 */ /* 0x000fe20000410000 */
        /* <DEDUP_REMOVED lines=18> */
.L_x_18526:
[----:B------:R0:W1:Y:S02]  /*21d0*/  LDS.64 R8, [R87+UR5+0x20b8] ;  /* 0x0020b80557087984 */ /* 0x0000640008000a00 */
.L_x_18527:
[----:B------:R-:W-:Y:S05]  /*21e0*/  BSYNC.RECONVERGENT B0 ;  /* 0x0000000000007941 */ /* 0x000fea0003800200 */
.L_x_18525:
[----:B------:R-:W4:Y:S01]  /*21f0*/  @P0 LDC R5, c[0x0][0x38c] ;  /* 0x0000e300ff050b82 */ /* 0x000f220000000800 */
[----:B------:R-:W-:Y:S01]  /*2200*/  CS2R R10, SRZ ;  /* 0x00000000000a7805 */ /* 0x000fe2000001ff00 */
[----:B----4-:R-:W-:-:S04]  /*2210*/  @P0 IMAD R5, R44, R5, UR4 ;  /* 0x000000042c050e24 */ /* 0x010fc8000f8e0205 */
[----:B--2---:R-:W-:-:S05]  /*2220*/  @P0 IMAD.WIDE R4, R5, 0x10, R14 ;  /* 0x0000001005040825 */ /* 0x004fca00078e020e */
        /* <DEDUP_REMOVED lines=15> */
[----:B------:R-:W-:Y:S01]  /*2320*/  ISETP.GE.AND P1, PT, R68, 0x1, PT ;  /* 0x000000014400780c */ /* 0x000fe20003f26270 */
[----:B------:R-:W-:Y:S01]  /*2330*/  ULEA UR7, UR4, UR6, 0x4 ;  /* 0x0000000604077291 */ /* 0x000fe2000f8e20ff */
[C---:B------:R-:W-:Y:S01]  /*2340*/  FFMA.FTZ R6, R59.reuse, R144, R6 ;  /* 0x000000903b067223 */ /* 0x040fe20000010006 */
[----:B------:R-:W-:Y:S01]  /*2350*/  FFMA.FTZ R7, R59, R140, R7 ;  /* 0x0000008c3b077223 */ /* 0x000fe20000010007 */
[----:B------:R-:W-:Y:S01]  /*2360*/  ISETP.NE.AND P6, PT, R114, 0x1f, PT ;  /* 0x0000001f7200780c */ /* 0x000fe20003fc5270 */
[----:B------:R-:W-:Y:S01]  /*2370*/  BSSY.RECONVERGENT B0, `(.L_x_18528) ;  /* 0x000009f000007945 */ /* 0x000fe20003800200 */
[C---:B--2---:R-:W-:Y:S01]  /*2380*/  FMUL.FTZ R4, R124.reuse, R6 ;  /* 0x000000067c047220 */ /* 0x044fe20000410000 */
[----:B------:R-:W-:Y:S01]  /*2390*/  FMUL.FTZ R5, R124, R7 ;  /* 0x000000077c057220 */ /* 0x000fe20000410000 */
[----:B------:R-:W-:-:S02]  /*23a0*/  ISETP.GE.AND P4, PT, R86, UR8, PT ;  /* 0x0000000856007c0c */ /* 0x000fc4000bf86270 */
        /* <DEDUP_REMOVED lines=10> */
[----:B------:R-:W-:-:S02]  /*2450*/  ISETP.GT.U32.AND P2, PT, R114, 0x1b, PT ;  /* 0x0000001b7200780c */ /* 0x000fc40003f44070 */
[C---:B------:R-:W-:Y:S01]  /*2460*/  FFMA.FTZ R36, R123.reuse, R6, -R34 ;  /* 0x000000067b247223 */ /* 0x040fe20000010822 */
[----:B------:R-:W-:Y:S01]  /*2470*/  FFMA.FTZ R7, R123, R32, R7 ;  /* 0x000000207b077223 */ /* 0x000fe20000010007 */
[CC--:B------:R-:W-:Y:S01]  /*2480*/  FMUL.FTZ R6, R124.reuse, R4.reuse ;  /* 0x000000047c067220 */ /* 0x0c0fe20000410000 */
[----:B------:R-:W-:Y:S01]  /*2490*/  FMUL.FTZ R34, R124, R5 ;  /* 0x000000057c227220 */ /* 0x000fe20000410000 */
[C---:B------:R-:W-:Y:S01]  /*24a0*/  FFMA.FTZ R33, R58.reuse, R129, R36 ;  /* 0x000000813a217223 */ /* 0x040fe20000010024 */
[----:B------:R-:W-:Y:S01]  /*24b0*/  FFMA.FTZ R32, R58, R131, R7 ;  /* 0x000000833a207223 */ /* 0x000fe20000010007 */
[C---:B------:R-:W-:Y:S01]  /*24c0*/  FFMA.FTZ R6, R125.reuse, R5, -R6 ;  /* 0x000000057d067223 */ /* 0x040fe20000010806 */
[----:B------:R-:W-:Y:S01]  /*24d0*/  FFMA.FTZ R4, R125, R4, R34 ;  /* 0x000000047d047223 */ /* 0x000fe20000010022 */
[----:B------:R-:W-:Y:S01]  /*24e0*/  ISETP.GT.U32.AND P3, PT, R114, 0x17, PT ;  /* 0x000000177200780c */ /* 0x000fe20003f64070 */
[----:B------:R-:W-:Y:S01]  /*24f0*/  SHFL.UP PT, R7, R33, 0x1, RZ ;  /* 0x0420000021077989 */ /* 0x000fe200000e00ff */
[C---:B------:R-:W-:Y:S01]  /*2500*/  FMUL.FTZ R34, R121.reuse, R6 ;  /* 0x0000000679227220 */ /* 0x040fe20000410000 */
[-C--:B------:R-:W-:Y:S01]  /*2510*/  FMUL.FTZ R35, R121, R4.reuse ;  /* 0x0000000479237220 */ /* 0x080fe20000410000 */
[----:B------:R-:W-:Y:S01]  /*2520*/  ISETP.NE.OR P4, PT, R88, RZ, P4 ;  /* 0x000000ff5800720c */ /* 0x000fe20002785670 */
[----:B------:R-:W2:Y:S01]  /*2530*/  SHFL.UP PT, R36, R32, 0x1, RZ ;  /* 0x0420000020247989 */ /* 0x000ea200000e00ff */
[C---:B------:R-:W-:Y:S01]  /*2540*/  FFMA.FTZ R34, R123.reuse, R4, R34 ;  /* 0x000000047b227223 */ /* 0x040fe20000010022 */
[----:B------:R-:W-:Y:S01]  /*2550*/  FFMA.FTZ R35, R123, R6, -R35 ;  /* 0x000000067b237223 */ /* 0x000fe20000010823 */
[----:B------:R-:W-:-:S03]  /*2560*/  ISETP.GT.U32.AND P5, PT, R114, 0xf, PT ;  /* 0x0000000f7200780c */ /* 0x000fc60003fa4070 */
[----:B------:R-:W5:Y:S04]  /*2570*/  SHFL.UP PT, R5, R34, 0x1, RZ ;  /* 0x0420000022057989 */ /* 0x000f6800000e00ff */
[----:B------:R-:W0:Y:S01]  /*2580*/  SHFL.UP PT, R4, R35, 0x1, RZ ;  /* 0x0420000023047989 */ /* 0x000e2200000e00ff */
[-C--:B--2---:R-:W-:Y:S01]  /*2590*/  FMUL.FTZ R37, R35, R36.reuse ;  /* 0x0000002423257220 */ /* 0x084fe20000410000 */
[----:B------:R-:W-:-:S03]  /*25a0*/  FMUL.FTZ R36, R34, R36 ;  /* 0x0000002422247220 */ /* 0x000fc60000410000 */
[CC--:B------:R-:W-:Y:S01]  /*25b0*/  FFMA.FTZ R37, R34.reuse, R7.reuse, R37 ;  /* 0x0000000722257223 */ /* 0x0c0fe20000010025 */
[C---:B------:R-:W-:Y:S01]  /*25c0*/  FFMA.FTZ R36, R35.reuse, R7, -R36 ;  /* 0x0000000723247223 */ /* 0x040fe20000010824 */
[-C--:B-----5:R-:W-:Y:S01]  /*25d0*/  FMUL.FTZ R7, R35, R5.reuse ;  /* 0x0000000523077220 */ /* 0x0a0fe20000410000 */
[----:B------:R-:W-:Y:S01]  /*25e0*/  FMUL.FTZ R6, R34, R5 ;  /* 0x0000000522067220 */ /* 0x000fe20000410000 */
[----:B------:R-:W-:Y:S01]  /*25f0*/  @P1 FADD.FTZ R32, R32, R37 ;  /* 0x0000002520201221 */ /* 0x000fe20000010000 */
[----:B------:R-:W-:Y:S01]  /*2600*/  @P1 FADD.FTZ R33, R33, R36 ;  /* 0x0000002421211221 */ /* 0x000fe20000010000 */
[-C--:B0-----:R-:W-:Y:S01]  /*2610*/  @P1 FFMA.FTZ R34, R34, R4.reuse, R7 ;  /* 0x0000000422221223 */ /* 0x081fe20000010007 */
[----:B------:R-:W-:Y:S01]  /*2620*/  @P1 FFMA.FTZ R35, R35, R4, -R6 ;  /* 0x0000000423231223 */ /* 0x000fe20000010806 */
[----:B------:R-:W-:Y:S01]  /*2630*/  ISETP.GE.AND P1, PT, R68, 0x2, PT ;  /* 0x000000024400780c */ /* 0x000fe20003f26270 */
[----:B------:R-:W0:Y:S04]  /*2640*/  SHFL.UP PT, R37, R32, 0x2, RZ ;  /* 0x0440000020257989 */ /* 0x000e2800000e00ff */
        /* <DEDUP_REMOVED lines=8> */
[-C--:B-----5:R-:W-:Y:S01]  /*26d0*/  FMUL.FTZ R7, R35, R5.reuse ;  /* 0x0000000523077220 */ /* 0x0a0fe20000410000 */
        /* <DEDUP_REMOVED lines=29> */
[----:B------:R-:W-:Y:S01]  /*28b0*/  FFMA.FTZ R37, R34, R6, R37 ;  /* 0x0000000622257223 */ /* 0x000fe20000010025 */
[----:B------:R-:W-:Y:S01]  /*28c0*/  FMUL.FTZ R6, R121, R134 ;  /* 0x0000008679067220 */ /* 0x000fe20000410000 */
[----:B-----5:R-:W-:-:S02]  /*28d0*/  @P1 FFMA.FTZ R35, R35, R4, -R7 ;  /* 0x0000000423231223 */ /* 0x020fc40000010807 */
[----:B------:R-:W-:Y:S01]  /*28e0*/  @P1 FADD.FTZ R32, R32, R37 ;  /* 0x0000002520201221 */ /* 0x000fe20000010000 */
[-C--:B------:R-:W-:Y:S01]  /*28f0*/  FMUL.FTZ R37, R121, R136.reuse ;  /* 0x0000008879257220 */ /* 0x080fe20000410000 */
[----:B------:R-:W-:Y:S01]  /*2900*/  FFMA.FTZ R7, R123, R136, R6 ;  /* 0x000000887b077223 */ /* 0x000fe20000010006 */
[----:B------:R-:W-:Y:S01]  /*2910*/  @P1 FFMA.FTZ R34, R34, R4, R5 ;  /* 0x0000000422221223 */ /* 0x000fe20000010005 */
[-C--:B-1----:R-:W-:Y:S01]  /*2920*/  FMUL.FTZ R5, R121, R9.reuse ;  /* 0x0000000979057220 */ /* 0x082fe20000410000 */
[----:B------:R-:W-:Y:S01]  /*2930*/  FFMA.FTZ R6, R123, R134, -R37 ;  /* 0x000000867b067223 */ /* 0x000fe20000010825 */
[----:B------:R-:W-:Y:S01]  /*2940*/  @P1 FADD.FTZ R33, R33, R36 ;  /* 0x0000002421211221 */ /* 0x000fe20000010000 */
[----:B------:R-:W-:Y:S01]  /*2950*/  FADD.FTZ R138, R132, R7 ;  /* 0x00000007848a7221 */ /* 0x000fe20000010000 */
[C---:B------:R-:W-:Y:S01]  /*2960*/  FMUL.FTZ R4, R123.reuse, R9 ;  /* 0x000000097b047220 */ /* 0x040fe20000410000 */
[----:B------:R-:W0:Y:S01]  /*2970*/  SHFL.UP PT, R7, R32, 0x10, RZ ;  /* 0x0600000020077989 */ /* 0x000e2200000e00ff */
[-C--:B------:R-:W-:Y:S01]  /*2980*/  FFMA.FTZ R36, R123, R8.reuse, -R5 ;  /* 0x000000087b247223 */ /* 0x080fe20000010805 */
[----:B------:R-:W-:Y:S01]  /*2990*/  FADD.FTZ R139, R133, R6 ;  /* 0x00000006858b7221 */ /* 0x000fe20000010000 */
[----:B------:R-:W-:Y:S01]  /*29a0*/  FFMA.FTZ R37, -R121, R8, -R4 ;  /* 0x0000000879257223 */ /* 0x000fe20000010904 */
[----:B------:R-:W1:Y:S01]  /*29b0*/  SHFL.UP PT, R6, R34, 0x10, RZ ;  /* 0x0600000022067989 */ /* 0x000e6200000e00ff */
[C---:B------:R-:W-:Y:S01]  /*29c0*/  FMUL.FTZ R148, R124.reuse, R138 ;  /* 0x0000008a7c947220 */ /* 0x040fe20000410000 */
[CC--:B------:R-:W-:Y:S01]  /*29d0*/  FMUL.FTZ R146, R124.reuse, R36.reuse ;  /* 0x000000247c927220 */ /* 0x0c0fe20000410000 */
[C---:B------:R-:W-:Y:S01]  /*29e0*/  FMUL.FTZ R142, R124.reuse, R37 ;  /* 0x000000257c8e7220 */ /* 0x040fe20000410000 */
[----:B------:R-:W2:Y:S01]  /*29f0*/  SHFL.UP PT, R5, R33, 0x10, RZ ;  /* 0x0600000021057989 */ /* 0x000ea200000e00ff */
[-C--:B------:R-:W-:Y:S01]  /*2a00*/  FMUL.FTZ R147, R124, R139.reuse ;  /* 0x0000008b7c937220 */ /* 0x080fe20000410000 */
[C---:B------:R-:W-:Y:S01]  /*2a10*/  FFMA.FTZ R139, R125.reuse, R139, -R148 ;  /* 0x0000008b7d8b7223 */ /* 0x040fe20000010894 */
[C---:B------:R-:W-:Y:S01]  /*2a20*/  FFMA.FTZ R37, R125.reuse, R37, -R146 ;  /* 0x000000257d257223 */ /* 0x040fe20000010892 */
[----:B------:R-:W3:Y:S01]  /*2a30*/  SHFL.UP PT, R4, R35, 0x10, RZ ;  /* 0x0600000023047989 */ /* 0x000ee200000e00ff */
[C---:B------:R-:W-:Y:S01]  /*2a40*/  FFMA.FTZ R141, R125.reuse, R36, R142 ;  /* 0x000000247d8d7223 */ /* 0x040fe2000001008e */
[----:B------:R-:W-:Y:S01]  /*2a50*/  FFMA.FTZ R147, R125, R138, R147 ;  /* 0x0000008a7d937223 */ /* 0x000fe20000010093 */
[----:B------:R-:W-:Y:S01]  /*2a60*/  FADD.FTZ R149, R130, R139 ;  /* 0x0000008b82957221 */ /* 0x000fe20000010000 */
[----:B------:R-:W-:Y:S01]  /*2a70*/  FMUL.FTZ R139, R108, R37 ;  /* 0x000000256c8b7220 */ /* 0x000fe20000410000 */
[----:B------:R-:W-:Y:S01]  /*2a80*/  ISETP.GE.AND P1, PT, R68, 0x10, PT ;  /* 0x000000104400780c */ /* 0x000fe20003f26270 */
[-C--:B------:R-:W-:Y:S01]  /*2a90*/  FMUL.FTZ R36, R108, R141.reuse ;  /* 0x0000008d6c247220 */ /* 0x080fe20000410000 */
[----:B------:R-:W-:Y:S01]  /*2aa0*/  FADD.FTZ R147, R128, R147 ;  /* 0x0000009380937221 */ /* 0x000fe20000010000 */
[----:B------:R-:W-:Y:S01]  /*2ab0*/  FFMA.FTZ R138, R104, R141, R139 ;  /* 0x0000008d688a7223 */ /* 0x000fe2000001008b */
[----:B------:R-:W-:Y:S01]  /*2ac0*/  FMUL.FTZ R142, R108, R149 ;  /* 0x000000956c8e7220 */ /* 0x000fe20000410000 */
[----:B------:R-:W-:Y:S01]  /*2ad0*/  FFMA.FTZ R139, R104, R37, -R36 ;  /* 0x00000025688b7223 */ /* 0x000fe20000010824 */
[----:B------:R-:W-:Y:S01]  /*2ae0*/  FMUL.FTZ R146, R108, R147 ;  /* 0x000000936c927220 */ /* 0x000fe20000410000 */
[-C--:B0-----:R-:W-:Y:S01]  /*2af0*/  FMUL.FTZ R36, R34, R7.reuse ;  /* 0x0000000722247220 */ /* 0x081fe20000410000 */
[C---:B------:R-:W-:Y:S01]  /*2b00*/  FMUL.FTZ R141, R35.reuse, R7 ;  /* 0x00000007238d7220 */ /* 0x040fe20000410000 */
[C---:B------:R-:W-:Y:S01]  /*2b10*/  FFMA.FTZ R142, R104.reuse, R147, R142 ;  /* 0x00000093688e7223 */ /* 0x040fe2000001008e */
[----:B------:R-:W-:Y:S01]  /*2b20*/  FFMA.FTZ R149, R104, R149, -R146 ;  /* 0x0000009568957223 */ /* 0x000fe20000010892 */
[CC--:B-1----:R-:W-:Y:S01]  /*2b30*/  FMUL.FTZ R7, R34.reuse, R6.reuse ;  /* 0x0000000622077220 */ /* 0x0c2fe20000410000 */
[----:B------:R-:W-:Y:S01]  /*2b40*/  FMUL.FTZ R37, R35, R6 ;  /* 0x0000000623257220 */ /* 0x000fe20000410000 */
[----:B------:R-:W-:Y:S01]  /*2b50*/  FADD.FTZ R142, R127, R142 ;  /* 0x0000008e7f8e7221 */ /* 0x000fe20000010000 */
[CC--:B--2---:R-:W-:Y:S01]  /*2b60*/  FFMA.FTZ R36, R35.reuse, R5.reuse, -R36 ;  /* 0x0000000523247223 */ /* 0x0c4fe20000010824 */
[----:B------:R-:W-:Y:S01]  /*2b70*/  FFMA.FTZ R141, R34, R5, R141 ;  /* 0x00000005228d7223 */ /* 0x000fe2000001008d */
[----:B------:R-:W-:Y:S01]  /*2b80*/  MOV R5, RZ ;  /* 0x000000ff00057202 */ /* 0x000fe20000000f00 */
[-C--:B---3--:R-:W-:Y:S01]  /*2b90*/  @P1 FFMA.FTZ R35, R35, R4.reuse, -R7 ;  /* 0x0000000423231223 */ /* 0x088fe20000010807 */
[----:B------:R-:W-:Y:S01]  /*2ba0*/  @P1 FADD.FTZ R33, R33, R36 ;  /* 0x0000002421211221 */ /* 0x000fe20000010000 */
[----:B------:R-:W-:Y:S01]  /*2bb0*/  @P1 FADD.FTZ R32, R32, R141 ;  /* 0x0000008d20201221 */ /* 0x000fe20000010000 */
[----:B------:R-:W-:Y:S01]  /*2bc0*/  @P1 FFMA.FTZ R34, R34, R4, R37 ;  /* 0x0000000422221223 */ /* 0x000fe20000010025 */
[----:B------:R-:W-:Y:S01]  /*2bd0*/  FADD.FTZ R141, R126, R149 ;  /* 0x000000957e8d7221 */ /* 0x000fe20000010000 */
[----:B------:R0:W1:Y:S01]  /*2be0*/  SHFL.DOWN PT, R36, R138, 0x1, 0x1f ;  /* 0x08201f008a247f89 */ /* 0x00006200000e0000 */
[----:B------:R-:W-:Y:S01]  /*2bf0*/  HFMA2 R4, -RZ, RZ, 1.875, 0 ;  /* 0x3f800000ff047431 */ /* 0x000fe200000001ff */
[----:B------:R-:W-:-:S02]  /*2c00*/  ISETP.GT.U32.AND P1, PT, R114, 0x1d, PT ;  /* 0x0000001d7200780c */ /* 0x000fc40003f24070 */
[----:B------:R-:W-:Y:S01]  /*2c10*/  CS2R R6, SRZ ;  /* 0x0000000000067805 */ /* 0x000fe2000001ff00 */
[----:B------:R0:W2:Y:S04]  /*2c20*/  SHFL.DOWN PT, R149, R142, 0x1, 0x1f ;  /* 0x08201f008e957f89 */ /* 0x0000a800000e0000 */
[----:B------:R0:W3:Y:S04]  /*2c30*/  SHFL.DOWN PT, R37, R141, 0x1, 0x1f ;  /* 0x08201f008d257f89 */ /* 0x0000e800000e0000 */
[----:B------:R-:W0:Y:S04]  /*2c40*/  SHFL.UP PT, R35, R35, 0x1, RZ ;  /* 0x0420000023237989 */ /* 0x000e2800000e00ff */
[----:B------:R-:W0:Y:S04]  /*2c50*/  SHFL.UP PT, R33, R33, 0x1, RZ ;  /* 0x0420000021217989 */ /* 0x000e2800000e00ff */
[----:B------:R-:W0:Y:S04]  /*2c60*/  SHFL.UP PT, R32, R32, 0x1, RZ ;  /* 0x0420000020207989 */ /* 0x000e2800000e00ff */
[----:B----4-:R4:W0:Y:S04]  /*2c70*/  SHFL.IDX PT, R146, R10, RZ, 0x1f ;  /* 0x00001fff0a927589 */ /* 0x01082800000e0000 */
[----:B------:R4:W0:Y:S04]  /*2c80*/  SHFL.IDX PT, R148, R11, RZ, 0x1f ;  /* 0x00001fff0b947589 */ /* 0x00082800000e0000 */
[----:B------:R4:W0:Y:S04]  /*2c90*/  SHFL.DOWN PT, R10, R139, 0x1, 0x1f ;  /* 0x08201f008b0a7f89 */ /* 0x00082800000e0000 */
[----:B------:R4:W0:Y:S01]  /*2ca0*/  SHFL.UP PT, R11, R34, 0x1, RZ ;  /* 0x04200000220b7989 */ /* 0x00082200000e00ff */
[----:B-123--:R-:W-:Y:S05]  /*2cb0*/  @!P6 BRA `(.L_x_18529) ;  /* 0x000000000028e947 */ /* 0x00efea0003800000 */
[CC--:B------:R-:W-:Y:S01]  /*2cc0*/  FMUL.FTZ R147, R139.reuse, R37.reuse ;  /* 0x000000258b937220 */ /* 0x0c0fe20000410000 */
[C---:B----4-:R-:W-:Y:S01]  /*2cd0*/  FMUL.FTZ R34, R138.reuse, R37 ;  /* 0x000000258a227220 */ /* 0x050fe20000410000 */
        /* <DEDUP_REMOVED lines=8> */
.L_x_18529:
[----:B------:R-:W-:Y:S05]  /*2d60*/  BSYNC.RECONVERGENT B0 ;  /* 0x0000000000007941 */ /* 0x000fea0003800200 */
.L_x_18528:
[----:B------:R-:W1:Y:S01]  /*2d70*/  @!P4 LDS.128 R4, [UR7+0x21b0] ;  /* 0x0021b007ff04c984 */ /* 0x000e620008000c00 */
[----:B------:R-:W-:Y:S03]  /*2d80*/  BSSY.RECONVERGENT B0, `(.L_x_18530) ;  /* 0x0000010000007945 */ /* 0x000fe60003800200 */
[----:B------:R2:W3:Y:S04]  /*2d90*/  SHFL.DOWN PT, R36, R138, 0x2, 0x1f ;  /* 0x08401f008a247f89 */ /* 0x0004e800000e0000 */
[----:B0---4-:R2:W0:Y:S04]  /*2da0*/  SHFL.DOWN PT, R10, R139, 0x2, 0x1f ;  /* 0x08401f008b0a7f89 */ /* 0x01142800000e0000 */
        /* <DEDUP_REMOVED lines=13> */
.L_x_18531:
[----:B------:R-:W-:Y:S05]  /*2e80*/  BSYNC.RECONVERGENT B0 ;  /* 0x0000000000007941 */ /* 0x000fea0003800200 */
.L_x_18530:
        /* <DEDUP_REMOVED lines=16> */
.L_x_18533:
[----:B------:R-:W-:Y:S05]  /*2f90*/  BSYNC.RECONVERGENT B0 ;  /* 0x0000000000007941 */ /* 0x000fea0003800200 */
.L_x_18532:
[----:B------:R1:W2:Y:S01]  /*2fa0*/  SHFL.DOWN PT, R150, R138, 0x8, 0x1f ;  /* 0x09001f008a967f89 */ /* 0x0002a200000e0000 */
[----:B------:R-:W-:Y:S01]  /*2fb0*/  BSSY.RECONVERGENT B0, `(.L_x_18534) ;  /* 0x0000010000007945 */ /* 0x000fe20003800200 */
[----:B0-----:R-:W-:Y:S02]  /*2fc0*/  FMUL.FTZ R10, R11, R148 ;  /* 0x000000940b0a7220 */ /* 0x001fe40000410000 */
[----:B------:R0:W0:Y:S04]  /*2fd0*/  SHFL.DOWN PT, R34, R139, 0x8, 0x1f ;  /* 0x09001f008b227f89 */ /* 0x00002800000e0000 */
[----:B----4-:R4:W0:Y:S04]  /*2fe0*/  SHFL.DOWN PT, R149, R142, 0x8, 0x1f ;  /* 0x09001f008e957f89 */ /* 0x01082800000e0000 */
        /* <DEDUP_REMOVED lines=8> */
[-C--:B--23--:R-:W-:Y:S01]  /*3070*/  FFMA.FTZ R138, R138, R150.reuse, -R37 ;  /* 0x000000968a8a7223 */ /* 0x08cfe20000010825 */
[----:B------:R-:W-:Y:S01]  /*3080*/  FFMA.FTZ R139, R139, R150, R34 ;  /* 0x000000968b8b7223 */ /* 0x000fe20000010022 */
[----:B----4-:R-:W-:Y:S01]  /*3090*/  FADD.FTZ R142, R142, R147 ;  /* 0x000000938e8e7221 */ /* 0x010fe20000010000 */
[----:B------:R-:W-:-:S07]  /*30a0*/  FADD.FTZ R141, R141, R36 ;  /* 0x000000248d8d7221 */ /* 0x000fce0000010000 */
.L_x_18535:
[----:B------:R-:W-:Y:S05]  /*30b0*/  BSYNC.RECONVERGENT B0 ;  /* 0x0000000000007941 */ /* 0x000fea0003800200 */
.L_x_18534:
[----:B------:R2:W3:Y:S01]  /*30c0*/  SHFL.DOWN PT, R152, R138, 0x10, 0x1f ;  /* 0x0a001f008a987f89 */ /* 0x0004e200000e0000 */
[----:B------:R-:W-:Y:S01]  /*30d0*/  BSSY.RECONVERGENT B0, `(.L_x_18536) ;  /* 0x0000010000007945 */ /* 0x000fe20003800200 */
[----:B0-----:R-:W-:Y:S02]  /*30e0*/  FMUL.FTZ R34, R35, R148 ;  /* 0x0000009423227220 */ /* 0x001fe40000410000 */
[----:B-1----:R0:W1:Y:S04]  /*30f0*/  SHFL.DOWN PT, R36, R139, 0x10, 0x1f ;  /* 0x0a001f008b247f89 */ /* 0x00206800000e0000 */
[----:B------:R0:W0:Y:S04]  /*3100*/  SHFL.DOWN PT, R149, R142, 0x10, 0x1f ;  /* 0x0a001f008e957f89 */ /* 0x00002800000e0000 */
[----:B--2---:R2:W0:Y:S01]  /*3110*/  SHFL.DOWN PT, R150, R141, 0x10, 0x1f ;  /* 0x0a001f008d967f89 */ /* 0x00442200000e0000 */
        /* <DEDUP_REMOVED lines=9> */
[----:B----4-:R-:W-:Y:S01]  /*31b0*/  FADD.FTZ R142, R142, R147 ;  /* 0x000000938e8e7221 */ /* 0x010fe20000010000 */
[----:B--2---:R-:W-:-:S07]  /*31c0*/  FADD.FTZ R141, R141, R150 ;  /* 0x000000968d8d7221 */ /* 0x004fce0000010000 */
.L_x_18537:
[----:B------:R-:W-:Y:S05]  /*31d0*/  BSYNC.RECONVERGENT B0 ;  /* 0x0000000000007941 */ /* 0x000fea0003800200 */
.L_x_18536:
[----:B------:R-:W-:Y:S01]  /*31e0*/  ISETP.NE.AND P2, PT, R88, RZ, PT ;  /* 0x000000ff5800720c */ /* 0x000fe20003f45270 */
[----:B0-----:R-:W-:Y:S01]  /*31f0*/  SHFL.DOWN PT, R150, R138, 0x1, 0x1f ;  /* 0x08201f008a967f89 */ /* 0x001fe200000e0000 */
[-C--:B------:R-:W-:Y:S01]  /*3200*/  FFMA.FTZ R10, R35, R146.reuse, -R10 ;  /* 0x00000092230a7223 */ /* 0x080fe2000001080a */
[----:B------:R-:W-:Y:S01]  /*3210*/  FFMA.FTZ R11, R11, R146, R34 ;  /* 0x000000920b0b7223 */ /* 0x000fe20000010022 */
[--C-:B------:R-:W-:Y:S01]  /*3220*/  IMAD.WIDE.U32 R34, R22, UR4, R26.reuse ;  /* 0x0000000416227c25 */ /* 0x100fe2000f8e001a */
[----:B------:R-:W0:Y:S01]  /*3230*/  SHFL.IDX PT, R147, R7, RZ, 0x1f ;  /* 0x00001fff07937589 */ /* 0x000e2200000e0000 */
[----:B------:R-:W-:Y:S01]  /*3240*/  ISETP.NE.AND P1, PT, R88, 0x1f, PT ;  /* 0x0000001f5800780c */ /* 0x000fe20003f25270 */
[----:B------:R-:W-:Y:S01]  /*3250*/  BSSY.RECONVERGENT B0, `(.L_x_18538) ;  /* 0x00000ae000007945 */ /* 0x000fe20003800200 */
[----:B-1----:R-:W-:Y:S01]  /*3260*/  IMAD.WIDE.U32 R36, R24, UR4, R26 ;  /* 0x0000000418247c25 */ /* 0x002fe2000f8e001a */
[----:B---3--:R-:W1:Y:S01]  /*3270*/  SHFL.DOWN PT, R152, R139, 0x1, 0x1f ;  /* 0x08201f008b987f89 */ /* 0x008e6200000e0000 */
[----:B------:R-:W-:-:S03]  /*3280*/  ISETP.NE.AND P4, PT, R88, RZ, PT ;  /* 0x000000ff5800720c */ /* 0x000fc60003f85270 */
[----:B------:R-:W3:Y:S01]  /*3290*/  SHFL.IDX PT, R149, R6, RZ, 0x1f ;  /* 0x00001fff06957589 */ /* 0x000ee200000e0000 */
[----:B------:R-:W-:Y:S01]  /*32a0*/  @P2 FADD.FTZ R146, R33, R10 ;  /* 0x0000000a21922221 */ /* 0x000fe20000010000 */
[----:B------:R-:W-:Y:S01]  /*32b0*/  @P2 FADD.FTZ R148, R32, R11 ;  /* 0x0000000b20942221 */ /* 0x000fe20000010000 */
[----:B------:R-:W-:Y:S01]  /*32c0*/  IMAD R11, R23, UR4, R35 ;  /* 0x00000004170b7c24 */ /* 0x000fe2000f8e0223 */
[----:B------:R-:W5:Y:S01]  /*32d0*/  SHFL.DOWN PT, R151, R141, 0x1, 0x1f ;  /* 0x08201f008d977f89 */ /* 0x000f6200000e0000 */
[C---:B------:R-:W-:Y:S01]  /*32e0*/  FMUL.FTZ R35, R31.reuse, R146 ;  /* 0x000000921f237220 */ /* 0x040fe20000410000 */
[-C--:B------:R-:W-:Y:S01]  /*32f0*/  FMUL.FTZ R31, R31, R148.reuse ;  /* 0x000000941f1f7220 */ /* 0x080fe20000410000 */
[----:B------:R-:W-:Y:S01]  /*3300*/  IMAD R33, R25, UR4, R37 ;  /* 0x0000000419217c24 */ /* 0x000fe2000f8e0225 */
[----:B------:R-:W5:Y:S01]  /*3310*/  SHFL.DOWN PT, R153, R142, 0x1, 0x1f ;  /* 0x08201f008e997f89 */ /* 0x000f6200000e0000 */
[C---:B------:R-:W-:Y:S01]  /*3320*/  FFMA.FTZ R148, R30.reuse, R148, R35 ;  /* 0x000000941e947223 */ /* 0x040fe20000010023 */
[----:B------:R-:W-:Y:S01]  /*3330*/  FFMA.FTZ R146, R30, R146, -R31 ;  /* 0x000000921e927223 */ /* 0x000fe2000001081f */
[----:B------:R-:W-:Y:S01]  /*3340*/  LEA R32, P3, R36, R109, 0x2 ;  /* 0x0000006d24207211 */ /* 0x000fe200078610ff */
[----:B------:R-:W5:Y:S01]  /*3350*/  SHFL.IDX PT, R139, R139, RZ, 0x1f ;  /* 0x00001fff8b8b7589 */ /* 0x000f6200000e0000 */
[----:B------:R-:W-:Y:S01]  /*3360*/  FADD.FTZ R30, R145, R148 ;  /* 0x00000094911e7221 */ /* 0x000fe20000010000 */
[----:B------:R-:W-:Y:S01]  /*3370*/  FADD.FTZ R143, R143, R146 ;  /* 0x000000928f8f7221 */ /* 0x000fe20000010000 */
[----:B------:R-:W-:Y:S01]  /*3380*/  LEA R10, P2, R34, R113, 0x2 ;  /* 0x00000071220a7211 */ /* 0x000fe200078410ff */
[----:B0-----:R-:W-:Y:S01]  /*3390*/  @P1 FMUL.FTZ R35, R150, R147 ;  /* 0x0000009396231220 */ /* 0x001fe20000410000 */
[----:B------:R-:W-:Y:S01]  /*33a0*/  LEA.HI.X R33, R36, R107, R33, 0x2, P3 ;  /* 0x0000006b24217211 */ /* 0x000fe200018f1421 */
[----:B------:R-:W0:Y:S01]  /*33b0*/  SHFL.IDX PT, R138, R138, RZ, 0x1f ;  /* 0x00001fff8a8a7589 */ /* 0x000e2200000e0000 */
[----:B------:R-:W-:Y:S01]  /*33c0*/  LEA.HI.X R11, R34, R111, R11, 0x2, P2 ;  /* 0x0000006f220b7211 */ /* 0x000fe200010f140b */
[----:B-1----:R-:W-:-:S02]  /*33d0*/  @P1 FMUL.FTZ R31, R152, R147 ;  /* 0x00000093981f1220 */ /* 0x002fc40000410000 */
[----:B--2-4-:R-:W1:Y:S01]  /*33e0*/  SHFL.IDX PT, R141, R141, RZ, 0x1f ;  /* 0x00001fff8d8d7589 */ /* 0x014e6200000e0000 */
[-C--:B---3--:R-:W-:Y:S01]  /*33f0*/  @P1 FFMA.FTZ R152, R152, R149.reuse, R35 ;  /* 0x0000009598981223 */ /* 0x088fe20000010023 */
[----:B------:R-:W-:Y:S01]  /*3400*/  @P1 FFMA.FTZ R150, R150, R149, -R31 ;  /* 0x0000009596961223 */ /* 0x000fe2000001081f */
[CC--:B------:R-:W-:Y:S01]  /*3410*/  FMUL.FTZ R35, R108.reuse, R143.reuse ;  /* 0x0000008f6c237220 */ /* 0x0c0fe20000410000 */
[-C--:B------:R-:W-:Y:S01]  /*3420*/  FMUL.FTZ R31, R108, R30.reuse ;  /* 0x0000001e6c1f7220 */ /* 0x080fe20000410000 */
[----:B-----5:R-:W-:Y:S01]  /*3430*/  @P1 FADD.FTZ R147, R151, R152 ;  /* 0x0000009897931221 */ /* 0x020fe20000010000 */
[----:B------:R-:W2:Y:S01]  /*3440*/  SHFL.IDX PT, R142, R142, RZ, 0x1f ;  /* 0x00001fff8e8e7589 */ /* 0x000ea200000e0000 */
[C---:B------:R-:W-:Y:S01]  /*3450*/  FFMA.FTZ R35, R104.reuse, R30, R35 ;  /* 0x0000001e68237223 */ /* 0x040fe20000010023 */
[----:B------:R-:W-:Y:S01]  /*3460*/  FFMA.FTZ R34, R104, R143, -R31 ;  /* 0x0000008f68227223 */ /* 0x000fe2000001081f */
[----:B------:R-:W-:Y:S01]  /*3470*/  @P1 FADD.FTZ R149, R153, R150 ;  /* 0x0000009699951221 */ /* 0x000fe20000010000 */
[----:B------:R-:W-:-:S02]  /*3480*/  FMUL.FTZ R36, R147, R9 ;  /* 0x0000000993247220 */ /* 0x000fc40000410000 */
[----:B------:R-:W-:Y:S01]  /*3490*/  FFMA.FTZ R144, R59, R144, R34 ;  /* 0x000000903b907223 */ /* 0x000fe20000010022 */
[----:B------:R-:W-:Y:S01]  /*34a0*/  FMUL.FTZ R146, R149, R9 ;  /* 0x0000000995927220 */ /* 0x000fe20000410000 */
[----:B------:R-:W-:Y:S01]  /*34b0*/  FFMA.FTZ R9, R59, R140, R35 ;  /* 0x0000008c3b097223 */ /* 0x000fe20000010023 */
[----:B------:R-:W-:Y:S01]  /*34c0*/  FFMA.FTZ R149, R149, R8, R36 ;  /* 0x0000000895957223 */ /* 0x000fe20000010024 */
[C---:B------:R-:W-:Y:S01]  /*34d0*/  FMUL.FTZ R34, R124.reuse, R144 ;  /* 0x000000907c227220 */ /* 0x040fe20000410000 */
[----:B------:R-:W-:Y:S01]  /*34e0*/  FFMA.FTZ R147, R147, R8, -R146 ;  /* 0x0000000893937223 */ /* 0x000fe20000010892 */
[-C--:B------:R-:W-:Y:S01]  /*34f0*/  FMUL.FTZ R8, R124, R9.reuse ;  /* 0x000000097c087220 */ /* 0x080fe20000410000 */
[----:B------:R-:W-:Y:S01]  /*3500*/  FADD.FTZ R136, R136, R149 ;  /* 0x0000009588887221 */ /* 0x000fe20000010000 */
[C---:B------:R-:W-:Y:S01]  /*3510*/  FFMA.FTZ R34, R125.reuse, R9, R34 ;  /* 0x000000097d227223 */ /* 0x040fe20000010022 */
[----:B------:R-:W-:Y:S01]  /*3520*/  FADD.FTZ R134, R134, R147 ;  /* 0x0000009386867221 */ /* 0x000fe20000010000 */
[----:B------:R-:W-:Y:S01]  /*3530*/  FFMA.FTZ R31, R125, R144, -R8 ;  /* 0x000000907d1f7223 */ /* 0x000fe20000010808 */
[----:B------:R-:W-:Y:S01]  /*3540*/  FMUL.FTZ R8, R121, R136 ;  /* 0x0000008879087220 */ /* 0x000fe20000410000 */
[C---:B------:R-:W-:Y:S01]  /*3550*/  FFMA.FTZ R137, R64.reuse, R137, R34 ;  /* 0x0000008940897223 */ /* 0x040fe20000010022 */
[----:B------:R-:W-:Y:S01]  /*3560*/  FMUL.FTZ R35, R139, R7 ;  /* 0x000000078b237220 */ /* 0x000fe20000410000 */
[----:B------:R-:W-:Y:S01]  /*3570*/  FFMA.FTZ R135, R64, R135, R31 ;  /* 0x0000008740877223 */ /* 0x000fe2000001001f */
[-C--:B------:R-:W-:Y:S01]  /*3580*/  FMUL.FTZ R31, R121, R134.reuse ;  /* 0x00000086791f7220 */ /* 0x080fe20000410000 */
[----:B------:R-:W-:-:S02]  /*3590*/  FFMA.FTZ R8, R123, R134, -R8 ;  /* 0x000000867b087223 */ /* 0x000fc40000010808 */
[----:B------:R-:W-:Y:S01]  /*35a0*/  FMUL.FTZ R34, R121, R135 ;  /* 0x0000008779227220 */ /* 0x000fe20000410000 */
[----:B------:R-:W-:Y:S01]  /*35b0*/  FFMA.FTZ R31, R123, R136, R31 ;  /* 0x000000887b1f7223 */ /* 0x000fe2000001001f */
[----:B------:R-:W-:Y:S01]  /*35c0*/  FADD.FTZ R133, R133, R8 ;  /* 0x0000000885857221 */ /* 0x000fe20000010000 */
[-C--:B------:R-:W-:Y:S01]  /*35d0*/  FMUL.FTZ R8, R121, R137.reuse ;  /* 0x0000008979087220 */ /* 0x080fe20000410000 */
[C---:B------:R-:W-:Y:S01]  /*35e0*/  FFMA.FTZ R34, R123.reuse, R137, R34 ;  /* 0x000000897b227223 */ /* 0x040fe20000010022 */
[----:B------:R-:W-:Y:S01]  /*35f0*/  FADD.FTZ R132, R132, R31 ;  /* 0x0000001f84847221 */ /* 0x000fe20000010000 */
[----:B------:R-:W-:Y:S01]  /*3600*/  FMUL.FTZ R36, R124, R133 ;  /* 0x000000857c247220 */ /* 0x000fe20000410000 */
[----:B------:R-:W-:Y:S01]  /*3610*/  FFMA.FTZ R37, R123, R135, -R8 ;  /* 0x000000877b257223 */ /* 0x000fe20000010808 */
[----:B0-----:R-:W-:Y:S01]  /*3620*/  FFMA.FTZ R123, R138, R6, -R35 ;  /* 0x000000068a7b7223 */ /* 0x001fe20000010823 */
[-C--:B------:R-:W-:Y:S01]  /*3630*/  FMUL.FTZ R124, R124, R132.reuse ;  /* 0x000000847c7c7220 */ /* 0x080fe20000410000 */
[----:B------:R-:W-:Y:S01]  /*3640*/  FFMA.FTZ R31, R125, R132, R36 ;  /* 0x000000847d1f7223 */ /* 0x000fe20000010024 */
[C---:B------:R-:W-:Y:S01]  /*3650*/  FMUL.FTZ R8, R139.reuse, R6 ;  /* 0x000000068b087220 */ /* 0x040fe20000410000 */
[----:B------:R-:W-:Y:S01]  /*3660*/  FMUL.FTZ R121, R139, R5 ;  /* 0x000000058b797220 */ /* 0x000fe20000410000 */
[----:B------:R-:W-:Y:S01]  /*3670*/  FFMA.FTZ R125, R125, R133, -R124 ;  /* 0x000000857d7d7223 */ /* 0x000fe2000001087c */
[-C--:B------:R-:W-:Y:S01]  /*3680*/  FMUL.FTZ R6, R139, R4.reuse ;  /* 0x000000048b067220 */ /* 0x080fe20000410000 */
[C---:B------:R-:W-:Y:S01]  /*3690*/  FFMA.FTZ R8, R138.reuse, R7, R8 ;  /* 0x000000078a087223 */ /* 0x040fe20000010008 */
[----:B------:R-:W-:Y:S01]  /*36a0*/  FFMA.FTZ R4, R138, R4, -R121 ;  /* 0x000000048a047223 */ /* 0x000fe20000010879 */
[----:B------:R-:W-:Y:S01]  /*36b0*/  FADD.FTZ R35, R130, R125 ;  /* 0x0000007d82237221 */ /* 0x000fe20000010000 */
[----:B------:R-:W-:Y:S01]  /*36c0*/  FADD.FTZ R31, R128, R31 ;  /* 0x0000001f801f7221 */ /* 0x000fe20000010000 */
[----:B-1----:R-:W-:Y:S01]  /*36d0*/  FADD.FTZ R7, R141, R8 ;  /* 0x000000088d077221 */ /* 0x002fe20000010000 */
[----:B------:R-:W-:Y:S01]  /*36e0*/  FFMA.FTZ R5, R138, R5, R6 ;  /* 0x000000058a057223 */ /* 0x000fe20000010006 */
[C---:B------:R-:W-:Y:S01]  /*36f0*/  FMUL.FTZ R121, R108.reuse, R35 ;  /* 0x000000236c797220 */ /* 0x040fe20000410000 */
[-C--:B------:R-:W-:Y:S01]  /*3700*/  FMUL.FTZ R36, R108, R31.reuse ;  /* 0x0000001f6c247220 */ /* 0x080fe20000410000 */
[----:B------:R-:W-:Y:S01]  /*3710*/  P2R R6, PR, RZ, 0x10 ;  /* 0x00000010ff067803 */ /* 0x000fe20000000000 */
[----:B--2---:R-:W-:Y:S01]  /*3720*/  FADD.FTZ R6, R142, R123 ;  /* 0x0000007b8e067221 */ /* 0x004fe20000010000 */
[----:B------:R-:W-:Y:S01]  /*3730*/  FFMA.FTZ R8, R104, R31, R121 ;  /* 0x0000001f68087223 */ /* 0x000fe20000010079 */
[----:B------:R-:W-:Y:S01]  /*3740*/  FFMA.FTZ R108, R58, R129, R37 ;  /* 0x000000813a6c7223 */ /* 0x000fe20000010025 */
[----:B------:R-:W-:Y:S01]  /*3750*/  FFMA.FTZ R37, R104, R35, -R36 ;  /* 0x0000002368257223 */ /* 0x000fe20000010824 */
[----:B------:R-:W-:Y:S01]  /*3760*/  FFMA.FTZ R36, -R42, R119, R30 ;  /* 0x000000772a247223 */ /* 0x000fe2000001011e */
[----:B------:R-:W-:Y:S01]  /*3770*/  FADD.FTZ R127, R127, R8 ;  /* 0x000000087f7f7221 */ /* 0x000fe20000010000 */
[----:B------:R0:W-:Y:S01]  /*3780*/  @!P4 STS.128 [UR7+0x21b0], R4 ;  /* 0x0021b004ff00c988 */ /* 0x0001e20008000c07 */
[----:B------:R-:W-:Y:S01]  /*3790*/  FADD.FTZ R126, R126, R37 ;  /* 0x000000257e7e7221 */ /* 0x000fe20000010000 */
[----:B------:R-:W-:Y:S01]  /*37a0*/  FFMA.FTZ R8, R42, -R117, R143 ;  /* 0x800000752a087223 */ /* 0x000fe2000001008f */
[C---:B------:R-:W-:Y:S01]  /*37b0*/  FFMA.FTZ R37, -R41.reuse, R116, R9 ;  /* 0x0000007429257223 */ /* 0x040fe20000010109 */
[----:B------:R-:W-:Y:S01]  /*37c0*/  FMUL.FTZ R124, R54, R31 ;  /* 0x0000001f367c7220 */ /* 0x000fe20000410000 */
[----:B------:R-:W-:Y:S01]  /*37d0*/  FMUL.FTZ R121, R56, R126 ;  /* 0x0000007e38797220 */ /* 0x000fe20000410000 */
[----:B------:R-:W-:Y:S01]  /*37e0*/  FFMA.FTZ R104, R58, R131, R34 ;  /* 0x000000833a687223 */ /* 0x000fe20000010022 */
[----:B------:R-:W-:Y:S01]  /*37f0*/  FFMA.FTZ R34, R41, -R106, R144 ;  /* 0x8000006a29227223 */ /* 0x000fe20000010090 */
[----:B------:R-:W-:Y:S01]  /*3800*/  FMUL.FTZ R128, R54, R35 ;  /* 0x0000002336807220 */ /* 0x000fe20000410000 */
[----:B------:R-:W-:Y:S01]  /*3810*/  FMUL.FTZ R125, R37, R124 ;  /* 0x0000007c257d7220 */ /* 0x000fe20000410000 */
[C---:B------:R-:W-:Y:S01]  /*3820*/  FMUL.FTZ R139, R57.reuse, R133 ;  /* 0x00000085398b7220 */ /* 0x040fe20000410000 */
[----:B------:R-:W-:Y:S01]  /*3830*/  FMUL.FTZ R131, R57, R132 ;  /* 0x0000008439837220 */ /* 0x000fe20000410000 */
[-C--:B------:R-:W-:Y:S01]  /*3840*/  FMUL.FTZ R123, R37, R128.reuse ;  /* 0x00000080257b7220 */ /* 0x080fe20000410000 */
[----:B------:R-:W-:Y:S01]  /*3850*/  FFMA.FTZ R125, R34, R128, -R125 ;  /* 0x00000080227d7223 */ /* 0x000fe2000001087d */
[----:B0-----:R-:W-:Y:S01]  /*3860*/  FMUL.FTZ R5, R56, R127 ;  /* 0x0000007f38057220 */ /* 0x001fe20000410000 */
[----:B------:R-:W-:Y:S01]  /*3870*/  FMUL.FTZ R7, R36, R121 ;  /* 0x0000007924077220 */ /* 0x000fe20000410000 */
[----:B------:R-:W-:Y:S01]  /*3880*/  FFMA.FTZ R130, R34, R124, R123 ;  /* 0x0000007c22827223 */ /* 0x000fe2000001007b */
[----:B------:R-:W-:Y:S01]  /*3890*/  FMUL.FTZ R141, R64, R131 ;  /* 0x00000083408d7220 */ /* 0x000fe20000410000 */
[-C--:B------:R-:W-:Y:S01]  /*38a0*/  FMUL.FTZ R4, R36, R5.reuse ;  /* 0x0000000524047220 */ /* 0x080fe20000410000 */
[CC--:B------:R-:W-:Y:S01]  /*38b0*/  FMUL.FTZ R6, R65.reuse, R5.reuse ;  /* 0x0000000541067220 */ /* 0x0c0fe20000410000 */
[----:B------:R-:W-:Y:S01]  /*38c0*/  FFMA.FTZ R7, R8, R5, R7 ;  /* 0x0000000508077223 */ /* 0x000fe20000010007 */
[----:B------:R-:W-:Y:S01]  /*38d0*/  FFMA.FTZ R5, -R40, R120, R137 ;  /* 0x0000007828057223 */ /* 0x000fe20000010189 */
[-C--:B------:R-:W-:Y:S01]  /*38e0*/  FFMA.FTZ R4, R8, R121.reuse, -R4 ;  /* 0x0000007908047223 */ /* 0x080fe20000010804 */
[----:B------:R-:W-:Y:S01]  /*38f0*/  FMUL.FTZ R121, R65, R121 ;  /* 0x0000007941797220 */ /* 0x000fe20000410000 */
[----:B------:R-:W-:Y:S01]  /*3900*/  STS [R71], R6 ;  /* 0x0000000647007388 */ /* 0x000fe20000000800 */
[----:B------:R-:W-:Y:S01]  /*3910*/  FADD.FTZ R7, RZ, R7 ;  /* 0x00000007ff077221 */ /* 0x000fe20000010000 */
[----:B------:R-:W-:Y:S01]  /*3920*/  FADD.FTZ R4, RZ, R4 ;  /* 0x00000004ff047221 */ /* 0x000fe20000010000 */
[----:B------:R-:W-:Y:S01]  /*3930*/  FMUL.FTZ R129, R59, R128 ;  /* 0x000000803b817220 */ /* 0x000fe20000410000 */
[----:B------:R0:W-:Y:S01]  /*3940*/  STS [R70+0x4], R121 ;  /* 0x0000047946007388 */ /* 0x0001e20000000800 */
[----:B------:R-:W-:Y:S01]  /*3950*/  FADD.FTZ R7, R7, R130 ;  /* 0x0000008207077221 */ /* 0x000fe20000010000 */
[----:B------:R-:W-:Y:S01]  /*3960*/  FADD.FTZ R125, R4, R125 ;  /* 0x0000007d047d7221 */ /* 0x000fe20000010000 */
[----:B------:R-:W-:Y:S01]  /*3970*/  FFMA.FTZ R4, R40, -R110, R135 ;  /* 0x8000006e28047223 */ /* 0x000fe20000010087 */
[C---:B------:R-:W-:Y:S01]  /*3980*/  FMUL.FTZ R128, R55.reuse, R136 ;  /* 0x0000008837807220 */ /* 0x040fe20000410000 */
[----:B------:R-:W-:Y:S01]  /*3990*/  FMUL.FTZ R130, R55, R134 ;  /* 0x0000008637827220 */ /* 0x000fe20000410000 */
[----:B------:R-:W-:Y:S01]  /*39a0*/  FMUL.FTZ R123, R59, R124 ;  /* 0x0000007c3b7b7220 */ /* 0x000fe20000410000 */
[----:B------:R1:W-:Y:S01]  /*39b0*/  STS [R70+0x10], R141 ;  /* 0x0000108d46007388 */ /* 0x0003e20000000800 */
[----:B------:R-:W-:Y:S01]  /*39c0*/  FMUL.FTZ R9, R48, -R9 ;  /* 0x8000000930097220 */ /* 0x000fe20000410000 */
[C---:B------:R-:W-:Y:S01]  /*39d0*/  FMUL.FTZ R135, R46.reuse, R135 ;  /* 0x000000872e877220 */ /* 0x040fe20000410000 */
[----:B0-----:R-:W-:Y:S01]  /*39e0*/  FMUL.FTZ R121, R5, R139 ;  /* 0x0000008b05797220 */ /* 0x001fe20000410000 */
[----:B------:R0:W-:Y:S01]  /*39f0*/  STS [R70+0x8], R123 ;  /* 0x0000087b46007388 */ /* 0x0001e20000000800 */
[----:B------:R-:W-:-:S02]  /*3a00*/  FMUL.FTZ R137, R46, -R137 ;  /* 0x800000892e897220 */ /* 0x000fc40000410000 */
[-C--:B------:R-:W-:Y:S01]  /*3a10*/  FFMA.FTZ R6, R4, R131.reuse, R121 ;  /* 0x0000008304067223 */ /* 0x080fe20000010079 */
[----:B------:R-:W-:Y:S01]  /*3a20*/  FMUL.FTZ R131, R5, R131 ;  /* 0x0000008305837220 */ /* 0x000fe20000410000 */
[----:B------:R2:W-:Y:S01]  /*3a30*/  STS [R70+0xc], R129 ;  /* 0x00000c8146007388 */ /* 0x0005e20000000800 */
[----:B-1----:R-:W-:Y:S01]  /*3a40*/  FMUL.FTZ R141, R58, R130 ;  /* 0x000000823a8d7220 */ /* 0x002fe20000410000 */
[C---:B------:R-:W-:Y:S01]  /*3a50*/  FFMA.FTZ R121, R39.reuse, -R118, R108 ;  /* 0x8000007627797223 */ /* 0x040fe2000001006c */
[-C--:B------:R-:W-:Y:S01]  /*3a60*/  FFMA.FTZ R124, R4, R139.reuse, -R131 ;  /* 0x0000008b047c7223 */ /* 0x080fe20000010883 */
[----:B------:R-:W-:Y:S01]  /*3a70*/  FMUL.FTZ R139, R64, R139 ;  /* 0x0000008b408b7220 */ /* 0x000fe20000410000 */
[----:B------:R-:W-:Y:S01]  /*3a80*/  FMUL.FTZ R131, R58, R128 ;  /* 0x000000803a837220 */ /* 0x000fe20000410000 */
[----:B------:R-:W-:Y:S01]  /*3a90*/  STS [R70+0x1c], R141 ;  /* 0x00001c8d46007388 */ /* 0x000fe20000000800 */
[----:B0-----:R-:W-:Y:S01]  /*3aa0*/  FFMA.FTZ R123, -R39, R122, R104 ;  /* 0x0000007a277b7223 */ /* 0x001fe20000010168 */
[----:B------:R-:W-:Y:S01]  /*3ab0*/  FADD.FTZ R124, R125, R124 ;  /* 0x0000007c7d7c7221 */ /* 0x000fe20000010000 */
[----:B------:R-:W-:Y:S01]  /*3ac0*/  FMUL.FTZ R125, R49, -R30 ;  /* 0x8000001e317d7220 */ /* 0x000fe20000410000 */
[----:B------:R0:W-:Y:S01]  /*3ad0*/  STS [R70+0x14], R139 ;  /* 0x0000148b46007388 */ /* 0x0001e20000000800 */
[----:B--2---:R-:W-:Y:S01]  /*3ae0*/  FMUL.FTZ R129, R123, R128 ;  /* 0x000000807b817220 */ /* 0x004fe20000410000 */
[----:B------:R-:W-:Y:S01]  /*3af0*/  LEA R30, R47, -R0, 0x1 ;  /* 0x800000002f1e7211 */ /* 0x000fe200078e08ff */
[----:B------:R-:W-:Y:S01]  /*3b00*/  FADD.FTZ R7, R7, R6 ;  /* 0x0000000607077221 */ /* 0x000fe20000010000 */
[----:B------:R1:W-:Y:S01]  /*3b10*/  STS [R70+0x18], R131 ;  /* 0x0000188346007388 */ /* 0x0003e20000000800 */
[----:B------:R-:W-:Y:S01]  /*3b20*/  FFMA.FTZ R129, R121, R130, -R129 ;  /* 0x0000008279817223 */ /* 0x000fe20000010881 */
[----:B------:R-:W-:Y:S01]  /*3b30*/  BAR.SYNC.DEFER_BLOCKING 0x0 ;  /* 0x0000000000007b1d */ /* 0x000fe20000010000 */
[----:B------:R-:W-:-:S02]  /*3b40*/  ISETP.GE.AND P1, PT, R30, 0x1, PT ;  /* 0x000000011e00780c */ /* 0x000fc40003f26270 */
[----:B------:R-:W-:Y:S01]  /*3b50*/  FADD.FTZ R6, R124, R129 ;  /* 0x000000817c067221 */ /* 0x000fe20000010000 */
[----:B------:R-:W-:Y:S01]  /*3b60*/  FMUL.FTZ R124, R49, R143 ;  /* 0x0000008f317c7220 */ /* 0x000fe20000410000 */
[----:B------:R-:W-:Y:S01]  /*3b70*/  FMUL.FTZ R129, R48, R144 ;  /* 0x0000009030817220 */ /* 0x000fe20000410000 */
[C---:B0-----:R-:W-:Y:S01]  /*3b80*/  FMUL.FTZ R139, R45.reuse, -R104 ;  /* 0x800000682d8b7220 */ /* 0x041fe20000410000 */
[----:B-1----:R-:W-:Y:S01]  /*3b90*/  FMUL.FTZ R131, R45, R108 ;  /* 0x0000006c2d837220 */ /* 0x002fe20000410000 */
[----:B------:R-:W-:Y:S01]  /*3ba0*/  FMUL.FTZ R138, R123, R130 ;  /* 0x000000827b8a7220 */ /* 0x000fe20000410000 */
[----:B------:R-:W-:-:S03]  /*3bb0*/  ISETP.GE.AND P2, PT, R30, 0x21, PT ;  /* 0x000000211e00780c */ /* 0x000fc60003f46270 */
[----:B------:R-:W-:-:S04]  /*3bc0*/  FFMA.FTZ R138, R121, R128, R138 ;  /* 0x00000080798a7223 */ /* 0x000fc8000001008a */
[----:B------:R-:W-:Y:S01]  /*3bd0*/  FADD.FTZ R7, R7, R138 ;  /* 0x0000008a07077221 */ /* 0x000fe20000010000 */
        /* <DEDUP_REMOVED lines=21> */
.L_x_18539:
[----:B------:R-:W-:Y:S05]  /*3d30*/  BSYNC.RECONVERGENT B0 ;  /* 0x0000000000007941 */ /* 0x000fea0003800200 */
.L_x_18538:
[----:B01----:R0:W1:Y:S01]  /*3d40*/  LDS R9, [R83+0x4a0] ;  /* 0x0004a00053097984 */ /* 0x0030620000000800 */
[----:B------:R-:W-:Y:S04]  /*3d50*/  BSSY.RECONVERGENT B0, `(.L_x_18540) ;  /* 0x0000004000007945 */ /* 0x000fe80003800200 */
[----:B------:R-:W-:Y:S05]  /*3d60*/  @!P2 BRA `(.L_x_18541) ;  /* 0x000000000008a947 */ /* 0x000fea0003800000 */
[----:B------:R2:W-:Y:S04]  /*3d70*/  REDG.E.ADD.F32.FTZ.RN.STRONG.GPU desc[UR16][R10.64+0x80], R145 ;  /* 0x000080910a0079a6 */ /* 0x0005e8000c12f310 */
[----:B-1----:R2:W-:Y:S02]  /*3d80*/  REDG.E.ADD.F32.FTZ.RN.STRONG.GPU desc[UR16][R32.64+0x80], R9 ;  /* 0x00008009200079a6 */ /* 0x0025e4000c12f310 */
.L_x_18541:
[----:B------:R-:W-:Y:S05]  /*3d90*/  BSYNC.RECONVERGENT B0 ;  /* 0x0000000000007941 */ /* 0x000fea0003800200 */
.L_x_18540:
        /* <DEDUP_REMOVED lines=11> */
.L_x_18543:
[----:B------:R-:W-:Y:S05]  /*3e50*/  BSYNC.RECONVERGENT B0 ;  /* 0x0000000000007941 */ /* 0x000fea0003800200 */
.L_x_18542:
[----:B--23--:R2:W3:Y:S01]  /*3e60*/  LDS R9, [R81+0x5a0] ;  /* 0x0005a00051097984 */ /* 0x00c4e20000000800 */
[----:B------:R-:W-:Y:S04]  /*3e70*/  BSSY.RECONVERGENT B0, `(.L_x_18544) ;  /* 0x0000004000007945 */ /* 0x000fe80003800200 */
[----:B------:R-:W-:Y:S05]  /*3e80*/  @!P1 BRA `(.L_x_18545) ;  /* 0x0000000000089947 */ /* 0x000fea0003800000 */
[----:B------:R4:W-:Y:S04]  /*3e90*/  REDG.E.ADD.F32.FTZ.RN.STRONG.GPU desc[UR16][R10.64+0x180], R141 ;  /* 0x0001808d0a0079a6 */ /* 0x0009e8000c12f310 */
[----:B---3--:R4:W-:Y:S02]  /*3ea0*/  REDG.E.ADD.F32.FTZ.RN.STRONG.GPU desc[UR16][R32.64+0x180], R9 ;  /* 0x00018009200079a6 */ /* 0x0089e4000c12f310 */
.L_x_18545:
[----:B------:R-:W-:Y:S05]  /*3eb0*/  BSYNC.RECONVERGENT B0 ;  /* 0x0000000000007941 */ /* 0x000fea0003800200 */
.L_x_18544:
[----:B---34-:R3:W4:Y:S01]  /*3ec0*/  LDS R9, [R80+0x620] ;  /* 0x0006200050097984 */ /* 0x0187220000000800 */
[----:B------:R-:W-:Y:S04]  /*3ed0*/  BSSY.RECONVERGENT B0, `(.L_x_18546) ;  /* 0x0000004000007945 */ /* 0x000fe80003800200 */
[----:B------:R-:W-:Y:S05]  /*3ee0*/  @!P2 BRA `(.L_x_18547) ;  /* 0x000000000008a947 */ /* 0x000fea0003800000 */
[----:B------:R0:W-:Y:S04]  /*3ef0*/  REDG.E.ADD.F32.FTZ.RN.STRONG.GPU desc[UR16][R10.64+0x200], R149 ;  /* 0x000200950a0079a6 */ /* 0x0001e8000c12f310 */
[----:B----4-:R0:W-:Y:S02]  /*3f00*/  REDG.E.ADD.F32.FTZ.RN.STRONG.GPU desc[UR16][R32.64+0x200], R9 ;  /* 0x00020009200079a6 */ /* 0x0101e4000c12f310 */
.L_x_18547:
[----:B------:R-:W-:Y:S05]  /*3f10*/  BSYNC.RECONVERGENT B0 ;  /* 0x0000000000007941 */ /* 0x000fea0003800200 */
.L_x_18546:
[----:B0---4-:R0:W4:Y:S01]  /*3f20*/  LDS R9, [R75+0x6a0] ;  /* 0x0006a0004b097984 */ /* 0x0111220000000800 */
[----:B------:R-:W-:Y:S04]  /*3f30*/  BSSY.RECONVERGENT B0, `(.L_x_18548) ;  /* 0x0000004000007945 */ /* 0x000fe80003800200 */
[----:B------:R-:W-:Y:S05]  /*3f40*/  @!P3 BRA `(.L_x_18549) ;  /* 0x000000000008b947 */ /* 0x000fea0003800000 */
[----:B------:R0:W-:Y:S04]  /*3f50*/  REDG.E.ADD.F32.FTZ.RN.STRONG.GPU desc[UR16][R10.64+0x280], R151 ;  /* 0x000280970a0079a6 */ /* 0x0001e8000c12f310 */
[----:B----4-:R0:W-:Y:S02]  /*3f60*/  REDG.E.ADD.F32.FTZ.RN.STRONG.GPU desc[UR16][R32.64+0x280], R9 ;  /* 0x00028009200079a6 */ /* 0x0101e4000c12f310 */
.L_x_18549:
[----:B------:R-:W-:Y:S05]  /*3f70*/  BSYNC.RECONVERGENT B0 ;  /* 0x0000000000007941 */ /* 0x000fea0003800200 */
.L_x_18548:
[----:B0---4-:R0:W4:Y:S01]  /*3f80*/  LDS R9, [R74+0x720] ;  /* 0x000720004a097984 */ /* 0x0111220000000800 */
[----:B------:R-:W-:Y:S04]  /*3f90*/  BSSY.RECONVERGENT B0, `(.L_x_18550) ;  /* 0x0000004000007945 */ /* 0x000fe80003800200 */
[----:B------:R-:W-:Y:S05]  /*3fa0*/  @!P4 BRA `(.L_x_18551) ;  /* 0x000000000008c947 */ /* 0x000fea0003800000 */
[----:B------:R0:W-:Y:S04]  /*3fb0*/  REDG.E.ADD.F32.FTZ.RN.STRONG.GPU desc[UR16][R10.64+0x300], R153 ;  /* 0x000300990a0079a6 */ /* 0x0001e8000c12f310 */
[----:B----4-:R0:W-:Y:S02]  /*3fc0*/  REDG.E.ADD.F32.FTZ.RN.STRONG.GPU desc[UR16][R32.64+0x300], R9 ;  /* 0x00030009200079a6 */ /* 0x0101e4000c12f310 */
.L_x_18551:
[----:B------:R-:W-:Y:S05]  /*3fd0*/  BSYNC.RECONVERGENT B0 ;  /* 0x0000000000007941 */ /* 0x000fea0003800200 */
.L_x_18550:
[----:B0---4-:R0:W4:Y:S01]  /*3fe0*/  LDS R9, [R72+0x7a0] ;  /* 0x0007a00048097984 */ /* 0x0111220000000800 */
[----:B------:R-:W-:Y:S04]  /*3ff0*/  BSSY.RECONVERGENT B0, `(.L_x_18552) ;  /* 0x0000004000007945 */ /* 0x000fe80003800200 */
[----:B------:R-:W-:Y:S05]  /*4000*/  @!P5 BRA `(.L_x_18553) ;  /* 0x000000000008d947 */ /* 0x000fea0003800000 */
[----:B------:R0:W-:Y:S04]  /*4010*/  REDG.E.ADD.F32.FTZ.RN.STRONG.GPU desc[UR16][R10.64+0x380], R155 ;  /* 0x0003809b0a0079a6 */ /* 0x0001e8000c12f310 */
[----:B----4-:R0:W-:Y:S02]  /*4020*/  REDG.E.ADD.F32.FTZ.RN.STRONG.GPU desc[UR16][R32.64+0x380], R9 ;  /* 0x00038009200079a6 */ /* 0x0101e4000c12f310 */
.L_x_18553:
[----:B------:R-:W-:Y:S05]  /*4030*/  BSYNC.RECONVERGENT B0 ;  /* 0x0000000000007941 */ /* 0x000fea0003800200 */
.L_x_18552:
[----:B0-----:R-:W0:Y:S01]  /*4040*/  SHFL.DOWN PT, R10, R7, 0x1, 0x1f ;  /* 0x08201f00070a7f89 */ /* 0x001e2200000e0000 */
[----:B------:R-:W-:Y:S01]  /*4050*/  ISETP.GT.AND P1, PT, R68, 0x1e, PT ;  /* 0x0000001e4400780c */ /* 0x000fe20003f24270 */
[----:B------:R-:W-:Y:S01]  /*4060*/  FMUL.FTZ R11, R29, R134 ;  /* 0x000000861d0b7220 */ /* 0x000fe20000410000 */
[----:B------:R-:W-:Y:S01]  /*4070*/  ISETP.NE.AND P2, PT, R88, RZ, PT ;  /* 0x000000ff5800720c */ /* 0x000fe20003f45270 */
[----:B----4-:R-:W4:Y:S01]  /*4080*/  SHFL.DOWN PT, R9, R6, 0x1, 0x1f ;  /* 0x08201f0006097f89 */ /* 0x010f2200000e0000 */
[----:B------:R-:W-:Y:S09]  /*4090*/  BSSY.RECONVERGENT B0, `(.L_x_18554) ;  /* 0x0000050000007945 */ /* 0x000ff20003800200 */
        /* <DEDUP_REMOVED lines=14> */
[----:B------:R-:W-:Y:S02]  /*4180*/  FMUL.FTZ R9, R29, R136 ;  /* 0x000000881d097220 */ /* 0x000fe40000410000 */
[----:B------:R-:W4:Y:S02]  /*4190*/  SHFL.DOWN PT, R33, R6, 0x8, 0x1f ;  /* 0x09001f0006217f89 */ /* 0x000f2400000e0000 */
[-C--:B------:R-:W-:Y:S01]  /*41a0*/  FFMA.FTZ R10, R28, R134.reuse, -R9 ;  /* 0x000000861c0a7223 */ /* 0x080fe20000010809 */
[----:B------:R-:W-:-:S07]  /*41b0*/  FMUL.FTZ R9, R122, R134 ;  /* 0x000000867a097220 */ /* 0x000fce0000410000 */
        /* <DEDUP_REMOVED lines=8> */
[-C--:B------:R-:W-:Y:S01]  /*4240*/  FFMA.FTZ R10, R28, R133.reuse, -R11 ;  /* 0x000000851c0a7223 */ /* 0x080fe2000001080b */
[----:B------:R-:W4:Y:S01]  /*4250*/  SHFL.DOWN PT, R123, R6, 0x10, 0x1f ;  /* 0x0a001f00067b7f89 */ /* 0x000f2200000e0000 */
[----:B------:R-:W-:Y:S01]  /*4260*/  FMUL.FTZ R9, R120, R133 ;  /* 0x0000008578097220 */ /* 0x000fe20000410000 */
[-C--:B------:R-:W-:Y:S01]  /*4270*/  FFMA.FTZ R11, R58, R33.reuse, R121 ;  /* 0x000000213a0b7223 */ /* 0x080fe20000010079 */
[----:B------:R-:W-:Y:S01]  /*4280*/  FFMA.FTZ R50, R55, R33, R50 ;  /* 0x0000002137327223 */ /* 0x000fe20000010032 */
[----:B------:R-:W-:Y:S01]  /*4290*/  FMUL.FTZ R121, R5, R10 ;  /* 0x0000000a05797220 */ /* 0x000fe20000410000 */
[----:B------:R-:W-:Y:S01]  /*42a0*/  FFMA.FTZ R33, R110, R132, R9 ;  /* 0x000000846e217223 */ /* 0x000fe20000010009 */
[-C--:B------:R-:W-:Y:S01]  /*42b0*/  FMUL.FTZ R5, R116, R35.reuse ;  /* 0x0000002374057220 */ /* 0x080fe20000410000 */
[----:B------:R-:W-:Y:S01]  /*42c0*/  FMUL.FTZ R9, R29, R35 ;  /* 0x000000231d097220 */ /* 0x000fe20000410000 */
[----:B------:R-:W-:Y:S01]  /*42d0*/  FADD.FTZ R60, R11, R60 ;  /* 0x0000003c0b3c7221 */ /* 0x000fe20000010000 */
[CC--:B------:R-:W-:Y:S01]  /*42e0*/  FMUL.FTZ R11, R29.reuse, R31.reuse ;  /* 0x0000001f1d0b7220 */ /* 0x0c0fe20000410000 */
[-C--:B------:R-:W-:Y:S01]  /*42f0*/  FFMA.FTZ R106, R106, R31.reuse, R5 ;  /* 0x0000001f6a6a7223 */ /* 0x080fe20000010005 */
[----:B------:R-:W-:Y:S01]  /*4300*/  FFMA.FTZ R31, R28, R31, R9 ;  /* 0x0000001f1c1f7223 */ /* 0x000fe20000010009 */
[C---:B------:R-:W-:Y:S01]  /*4310*/  FMUL.FTZ R9, R29.reuse, R127 ;  /* 0x0000007f1d097220 */ /* 0x040fe20000410000 */
[C---:B------:R-:W-:Y:S01]  /*4320*/  FMUL.FTZ R133, R29.reuse, R133 ;  /* 0x000000851d857220 */ /* 0x040fe20000410000 */
[----:B------:R-:W-:Y:S01]  /*4330*/  ISETP.NE.AND P1, PT, R68, RZ, PT ;  /* 0x000000ff4400720c */ /* 0x000fe20003f25270 */
[C---:B------:R-:W-:Y:S01]  /*4340*/  FFMA.FTZ R10, R28.reuse, R35, -R11 ;  /* 0x000000231c0a7223 */ /* 0x040fe2000001080b */
[-C--:B------:R-:W-:Y:S01]  /*4350*/  FMUL.FTZ R30, R29, R126.reuse ;  /* 0x0000007e1d1e7220 */ /* 0x080fe20000410000 */
[C---:B------:R-:W-:Y:S01]  /*4360*/  FFMA.FTZ R11, R28.reuse, R126, -R9 ;  /* 0x0000007e1c0b7223 */ /* 0x040fe20000010809 */
[C---:B------:R-:W-:Y:S01]  /*4370*/  FFMA.FTZ R133, R28.reuse, R132, R133 ;  /* 0x000000841c857223 */ /* 0x040fe20000010085 */
[----:B------:R-:W-:Y:S01]  /*4380*/  FMUL.FTZ R37, R37, R10 ;  /* 0x0000000a25257220 */ /* 0x000fe20000410000 */
[----:B------:R-:W-:Y:S01]  /*4390*/  FMUL.FTZ R10, R119, R126 ;  /* 0x0000007e770a7220 */ /* 0x000fe20000410000 */
[----:B------:R-:W-:Y:S01]  /*43a0*/  FFMA.FTZ R9, R28, R127, R30 ;  /* 0x0000007f1c097223 */ /* 0x000fe2000001001e */
[----:B------:R-:W-:Y:S01]  /*43b0*/  FMUL.FTZ R11, R36, R11 ;  /* 0x0000000b240b7220 */ /* 0x000fe20000410000 */
[----:B------:R-:W-:Y:S01]  /*43c0*/  FFMA.FTZ R121, R4, R133, R121 ;  /* 0x0000008504797223 */ /* 0x000fe20000010079 */
[----:B0-----:R-:W-:Y:S01]  /*43d0*/  FADD.FTZ R4, R7, R32 ;  /* 0x0000002007047221 */ /* 0x001fe20000010000 */
[----:B----4-:R-:W-:Y:S01]  /*43e0*/  FADD.FTZ R5, R6, R123 ;  /* 0x0000007b06057221 */ /* 0x010fe20000010000 */
[----:B------:R-:W-:Y:S01]  /*43f0*/  FFMA.FTZ R10, R117, R127, R10 ;  /* 0x0000007f750a7223 */ /* 0x000fe2000001000a */
[----:B------:R-:W-:Y:S01]  /*4400*/  FFMA.FTZ R8, R8, R9, R11 ;  /* 0x0000000908087223 */ /* 0x000fe2000001000b */
[----:B------:R-:W-:Y:S01]  /*4410*/  FFMA.FTZ R34, R34, R31, R37 ;  /* 0x0000001f22227223 */ /* 0x000fe20000010025 */
[-C--:B------:R-:W-:Y:S01]  /*4420*/  FFMA.FTZ R28, R64, R33.reuse, R121 ;  /* 0x00000021401c7223 */ /* 0x080fe20000010079 */
[----:B------:R0:W-:Y:S01]  /*4430*/  @!P1 STS.64 [UR6+0xc68], R4 ;  /* 0x000c6804ff009988 */ /* 0x0001e20008000a06 */
[----:B------:R-:W-:Y:S01]  /*4440*/  FFMA.FTZ R8, R65, R10, R8 ;  /* 0x0000000a41087223 */ /* 0x000fe20000010008 */
[-C--:B------:R-:W-:Y:S01]  /*4450*/  FFMA.FTZ R9, R59, R106.reuse, R34 ;  /* 0x0000006a3b097223 */ /* 0x080fe20000010022 */
[----:B------:R-:W-:Y:S01]  /*4460*/  BAR.SYNC.DEFER_BLOCKING 0x0 ;  /* 0x0000000000007b1d */ /* 0x000fe20000010000 */
[----:B------:R-:W-:Y:S01]  /*4470*/  ISETP.GT.AND P1, PT, R68, 0xf, PT ;  /* 0x0000000f4400780c */ /* 0x000fe20003f24270 */
[----:B------:R-:W-:Y:S01]  /*4480*/  FADD.FTZ R63, R8, R63 ;  /* 0x0000003f083f7221 */ /* 0x000fe20000010000 */
[----:B------:R-:W-:Y:S01]  /*4490*/  FFMA.FTZ R52, R57, R33, R52 ;  /* 0x0000002139347223 */ /* 0x000fe20000010034 */
[----:B------:R-:W-:Y:S01]  /*44a0*/  FFMA.FTZ R51, R54, R106, R51 ;  /* 0x0000006a36337223 */ /* 0x000fe20000010033 */
[----:B------:R-:W-:Y:S01]  /*44b0*/  FADD.FTZ R61, R28, R61 ;  /* 0x0000003d1c3d7221 */ /* 0x000fe20000010000 */
[----:B------:R-:W-:Y:S01]  /*44c0*/  FFMA.FTZ R53, R56, R10, R53 ;  /* 0x0000000a38357223 */ /* 0x000fe20000010035 */
        /* <DEDUP_REMOVED lines=12> */
.L_x_18555:
[----:B------:R-:W-:Y:S05]  /*4590*/  BSYNC.RECONVERGENT B0 ;  /* 0x0000000000007941 */ /* 0x000fea0003800200 */
.L_x_18554:
[----:B------:R-:W-:-:S04]  /*45a0*/  UIADD3 UR4, UPT, UPT, UR4, 0x1, URZ ;  /* 0x0000000104047890 */ /* 0x000fc8000fffe0ff */
[----:B------:R-:W-:-:S09]  /*45b0*/  UISETP.GE.AND UP0, UPT, UR4, UR9, UPT ;  /* 0x000000090400728c */ /* 0x000fd2000bf06270 */
[----:B------:R-:W-:Y:S05]  /*45c0*/  BRA.U !UP0, `(.L_x_18556) ;  /* 0xffffffd508547547 */ /* 0x000fea000b83ffff */
.L_x_18524:
[----:B------:R-:W4:Y:S01]  /*45d0*/  F2F.F16.F32 R4, R51 ;  /* 0x0000003300047304 */ /* 0x000f220000200800 */
[----:B------:R-:W-:Y:S01]  /*45e0*/  BAR.SYNC.DEFER_BLOCKING 0x0 ;  /* 0x0000000000007b1d */ /* 0x000fe20000010000 */
[----:B------:R-:W-:Y:S01]  /*45f0*/  MOV R18, R16 ;  /* 0x0000001000127202 */ /* 0x000fe20000000f00 */
[----:B------:R-:W-:Y:S01]  /*4600*/  HFMA2 R19, -RZ, RZ, 0, 0 ;  /* 0x00000000ff137431 */ /* 0x000fe200000001ff */
[----:B------:R-:W-:Y:S02]  /*4610*/  IADD3 R95, P1, PT, R95, -0x200, RZ ;  /* 0xfffffe005f5f7810 */ /* 0x000fe40007f3e0ff */
[----:B------:R-:W-:-:S03]  /*4620*/  IADD3 R91, P2, PT, R91, -0x200, RZ ;  /* 0xfffffe005b5b7810 */ /* 0x000fc60007f5e0ff */
[----:B------:R-:W5:Y:S01]  /*4630*/  LDC.64 R20, c[0x0][0x4f8] ;  /* 0x00013e00ff147b82 */ /* 0x000f620000000a00 */
[----:B------:R-:W-:Y:S01]  /*4640*/  F2F.F16.F32 R52, R52 ;  /* 0x0000003400347304 */ /* 0x000fe20000200800 */
[----:B------:R-:W1:Y:S01]  /*4650*/  LDCU.64 UR6, c[0x0][0x500] ;  /* 0x0000a000ff0677ac */ /* 0x000e620008000a00 */
[----:B------:R-:W-:Y:S02]  /*4660*/  IADD3 R96, P3, PT, R96, -0x100, RZ ;  /* 0xffffff0060607810 */ /* 0x000fe40007f7e0ff */
[----:B------:R-:W-:Y:S02]  /*4670*/  IADD3 R98, P4, PT, R98, -0x100, RZ ;  /* 0xffffff0062627810 */ /* 0x000fe40007f9e0ff */
[----:B------:R-:W-:Y:S01]  /*4680*/  IADD3 R100, P5, PT, R100, -0x100, RZ ;  /* 0xffffff0064647810 */ /* 0x000fe20007fbe0ff */
[----:B----4-:R-:W-:Y:S01]  /*4690*/  IMAD.WIDE.U32 R4, R4, 0x10000, RZ ;  /* 0x0001000004047825 */ /* 0x010fe200078e00ff */
[----:B0-----:R-:W0:Y:S01]  /*46a0*/  F2F.F16.F32 R7, R50 ;  /* 0x0000003200077304 */ /* 0x001e220000200800 */
[----:B------:R-:W4:Y:S01]  /*46b0*/  LDC.64 R22, c[0x0][0x550] ;  /* 0x00015400ff167b82 */ /* 0x000f220000000a00 */
[----:B------:R-:W-:-:S02]  /*46c0*/  IADD3.X R93, PT, PT, R93, -0x1, RZ, P1, !PT ;  /* 0xffffffff5d5d7810 */ /* 0x000fc40000ffe4ff */
[----:B------:R-:W-:Y:S02]  /*46d0*/  IADD3.X R89, PT, PT, R89, -0x1, RZ, P2, !PT ;  /* 0xffffffff59597810 */ /* 0x000fe400017fe4ff */
[----:B------:R-:W-:Y:S02]  /*46e0*/  IADD3.X R97, PT, PT, R97, -0x1, RZ, P3, !PT ;  /* 0xffffffff61617810 */ /* 0x000fe40001ffe4ff */
[----:B------:R-:W2:Y:S01]  /*46f0*/  F2F.F16.F32 R53, R53 ;  /* 0x0000003500357304 */ /* 0x000ea20000200800 */
[----:B------:R-:W-:Y:S02]  /*4700*/  IADD3.X R99, PT, PT, R99, -0x1, RZ, P4, !PT ;  /* 0xffffffff63637810 */ /* 0x000fe400027fe4ff */
[----:B------:R-:W-:Y:S02]  /*4710*/  IADD3.X R101, PT, PT, R101, -0x1, RZ, P5, !PT ;  /* 0xffffffff65657810 */ /* 0x000fe40002ffe4ff */
[----:B0-----:R-:W-:-:S03]  /*4720*/  PRMT R7, R52, 0x5410, R7 ;  /* 0x0000541034077816 */ /* 0x001fc60000000007 */
[----:B------:R-:W0:Y:S01]  /*4730*/  F2F.F16.F32 R0, R62 ;  /* 0x0000003e00007304 */ /* 0x000e220000200800 */
[----:B------:R-:W-:Y:S01]  /*4740*/  LOP3.LUT R9, R7, R5, RZ, 0xfc, !PT ;  /* 0x0000000507097212 */ /* 0x000fe200078efcff */
[----:B-----5:R-:W-:Y:S01]  /*4750*/  IMAD.WIDE.U32 R6, R20, UR18, R18 ;  /* 0x0000001214067c25 */ /* 0x020fe2000f8e0012 */
[----:B--2---:R-:W-:-:S05]  /*4760*/  LOP3.LUT R8, R4, R53, RZ, 0xfc, !PT ;  /* 0x0000003504087212 */ /* 0x004fca00078efcff */
[----:B------:R-:W-:Y:S01]  /*4770*/  F2F.F16.F32 R11, R61 ;  /* 0x0000003d000b7304 */ /* 0x000fe20000200800 */
[----:B------:R-:W-:Y:S01]  /*4780*/  IMAD R7, R21, UR18, R7 ;  /* 0x0000001215077c24 */ /* 0x000fe2000f8e0207 */
[----:B------:R1:W-:Y:S01]  /*4790*/  STS.64 [R67], R8 ;  /* 0x0000000843007388 */ /* 0x0003e20000000a00 */
[----:B------:R-:W-:-:S03]  /*47a0*/  NOP ;  /* 0x0000000000007918 */ /* 0x000fc60000000000 */
[----:B------:R-:W2:Y:S02]  /*47b0*/  LDS.64 R4, [R67] ;  /* 0x0000000043047984 */ /* 0x000ea40000000a00 */
[----:B------:R-:W5:Y:S01]  /*47c0*/  F2F.F16.F32 R16, R60 ;  /* 0x0000003c00107304 */ /* 0x000f620000200800 */
[----:B-1----:R-:W-:-:S07]  /*47d0*/  IMAD.WIDE.U32 R8, R115, UR6, R6 ;  /* 0x0000000673087c25 */ /* 0x002fce000f8e0006 */
[----:B------:R1:W3:Y:S01]  /*47e0*/  F2F.F16.F32 R21, R63 ;  /* 0x0000003f00157304 */ /* 0x0002e20000200800 */
[----:B------:R-:W-:Y:S01]  /*47f0*/  IMAD R9, R115, UR7, R9 ;  /* 0x0000000773097c24 */ /* 0x000fe2000f8e0209 */
[----:B----4-:R-:W-:Y:S01]  /*4800*/  LEA R10, P0, R8, R22, 0x1 ;  /* 0x00000016080a7211 */ /* 0x010fe200078008ff */
[----:B0-----:R-:W-:Y:S01]  /*4810*/  IMAD.WIDE.U32 R6, R0, 0x10000, RZ ;  /* 0x0001000000067825 */ /* 0x001fe200078e00ff */
[----:B------:R-:W0:Y:S01]  /*4820*/  LDCU.64 UR6, c[0x0][0x520] ;  /* 0x0000a400ff0677ac */ /* 0x000e220008000a00 */
[----:B-----5:R-:W-:Y:S02]  /*4830*/  PRMT R17, R11, 0x5410, R16 ;  /* 0x000054100b117816 */ /* 0x020fe40000000010 */
[----:B------:R-:W-:Y:S01]  /*4840*/  LEA.HI.X R11, R8, R23, R9, 0x1, P0 ;  /* 0x00000017080b7211 */ /* 0x000fe200000f0c09 */
[----:B-1----:R-:W-:Y:S01]  /*4850*/  FADD.FTZ R63, R90, R63 ;  /* 0x0000003f5a3f7221 */ /* 0x002fe20000010000 */
[----:B------:R-:W-:Y:S01]  /*4860*/  LOP3.LUT R17, R17, R7, RZ, 0xfc, !PT ;  /* 0x0000000711117212 */ /* 0x000fe200078efcff */
[----:B------:R-:W1:Y:S02]  /*4870*/  LDC.64 R22, c[0x0][0x560] ;  /* 0x00015800ff167b82 */ /* 0x000e640000000a00 */
[----:B------:R-:W-:Y:S01]  /*4880*/  FADD.FTZ R62, R63, R62 ;  /* 0x0000003e3f3e7221 */ /* 0x000fe20000010000 */
[----:B---3--:R-:W-:Y:S01]  /*4890*/  LOP3.LUT R16, R6, R21, RZ, 0xfc, !PT ;  /* 0x0000001506107212 */ /* 0x008fe200078efcff */
        /* <DEDUP_REMOVED lines=20> */
.L_x_18522:
        /* <DEDUP_REMOVED lines=34> */
.L_x_18559:
[----:B------:R-:W-:Y:S05]  /*4c00*/  BSYNC.RECONVERGENT B0 ;  /* 0x0000000000007941 */ /* 0x000fea0003800200 */
.L_x_18558:
        /* <DEDUP_REMOVED lines=26> */
.L_x_18561:
[----:B------:R-:W-:Y:S05]  /*4db0*/  BSYNC.RECONVERGENT B0 ;  /* 0x0000000000007941 */ /* 0x000fea0003800200 */
.L_x_18560:
        /* <DEDUP_REMOVED lines=8> */
.L_x_18562:
        /* <DEDUP_REMOVED lines=16> */
.L_x_18563:
        /* <DEDUP_REMOVED lines=12> */
.L_x_18820:


//--------------------- .text._Z25selective_scan_bwd_kernelI32Selective_Scan_bwd_kernel_traitsILi32ELi4ELb1ELb1ELb1ELb1ELb0EN3c104HalfENS1_7complexIfEEEEv12SSMParamsBwd --------------------------
	.section	.text._Z25selective_scan_bwd_kernelI32Selective_Scan_bwd_kernel_traitsILi32ELi4ELb1ELb1ELb1ELb1ELb0EN3c104HalfENS1_7complexIfEEEEv12SSMParamsBwd,"ax",@progbits
	.align	128
        .global         _Z25selective_scan_bwd_kernelI32Selective_Scan_bwd_kernel_traitsILi32ELi4ELb1ELb1ELb1ELb1ELb0EN3c104HalfENS1_7complexIfEEEEv12SSMParamsBwd
        .type           _Z25selective_scan_bwd_kernelI32Selective_Scan_bwd_kernel_traitsILi32ELi4ELb1ELb1ELb1ELb1ELb0EN3c104HalfENS1_7complexIfEEEEv12SSMParamsBwd,@function
        .size           _Z25selective_scan_bwd_kernelI32Selective_Scan_bwd_kernel_traitsILi32ELi4ELb1ELb1ELb1ELb1ELb0EN3c104HalfENS1_7complexIfEEEEv12SSMParamsBwd,(.L_x_18821 - _Z25selective_scan_bwd_kernelI32Selective_Scan_bwd_kernel_traitsILi32ELi4ELb1ELb1ELb1ELb1ELb0EN3c104HalfENS1_7complexIfEEEEv12SSMParamsBwd)
        .other          _Z25selective_scan_bwd_kernelI32Selective_Scan_bwd_kernel_traitsILi32ELi4ELb1ELb1ELb1ELb1ELb0EN3c104HalfENS1_7complexIfEEEEv12SSMParamsBwd,@"STO_CUDA_ENTRY STV_DEFAULT"
_Z25selective_scan_bwd_kernelI32Selective_Scan_bwd_kernel_traitsILi32ELi4ELb1ELb1ELb1ELb1ELb0EN3c104HalfENS1_7complexIfEEEEv12SSMParamsBwd:
.text._Z25selective_scan_bwd_kernelI32Selective_Scan_bwd_kernel_traitsILi32ELi4ELb1ELb1ELb1ELb1ELb0EN3c104HalfENS1_7complexIfEEEEv12SSMParamsBwd:
        /* <DEDUP_REMOVED lines=203> */
.L_x_18606:
        /* <DEDUP_REMOVED lines=74> */
.L_x_18566:
[----:B------:R-:W-:Y:S05]  /*1150*/  BSYNC.RECONVERGENT B0 ;  /* 0x0000000000007941 */ /* 0x000fea0003800200 */
.L_x_18565:
        /* <DEDUP_REMOVED lines=32> */
.L_x_18568:
[----:B------:R-:W-:Y:S05]  /*1360*/  BSYNC.RECONVERGENT B0 ;  /* 0x0000000000007941 */ /* 0x000fea0003800200 */
.L_x_18567:
        /* <DEDUP_REMOVED lines=32> */
.L_x_18570:
[----:B------:R-:W-:Y:S05]  /*1570*/  BSYNC.RECONVERGENT B0 ;  /* 0x0000000000007941 */ /* 0x000fea0003800200 */
.L_x_18569:
        /* <DEDUP_REMOVED lines=32> */
.L_x_18572:
[----:B------:R-:W-:Y:S05]  /*1780*/  BSYNC.RECONVERGENT B0 ;  /* 0x0000000000007941 */ /* 0x000fea0003800200 */
.L_x_18571:
[----:B------:R-:W0:Y:S01]  /*1790*/  LDCU UR4, c[0x0][0x38c] ;  /* 0x00007180ff0477ac */ /* 0x000e220008000800 */
[----:B------:R-:W-:Y:S01]  /*17a0*/  HADD2.F32 R4, -RZ, R4.H0_H0 ;  /* 0x20000004ff047230 */ /* 0x000fe20000004100 */
[----:B------:R-:W-:Y:S01]  /*17b0*/  SHF.R.U32.HI R45, RZ, 0x10, R5 ;  /* 0x00000010ff2d7819 */ /* 0x000fe20000011605 */
[----:B------:R-:W-:Y:S02]  /*17c0*/  HADD2.F32 R46, -RZ, R5.H0_H0 ;  /* 0x20000005ff2e7230 */ /* 0x000fe40000004100 */
[----:B------:R-:W-:Y:S02]  /*17d0*/  HFMA2 R59, -RZ, RZ, 0, 0 ;  /* 0x00000000ff3b7431 */ /* 0x000fe400000001ff */
[----:B------:R-:W-:Y:S02]  /*17e0*/  HADD2.F32 R58, -RZ, R58.H0_H0 ;  /* 0x2000003aff3a7230 */ /* 0x000fe40000004100 */
[----:B------:R-:W-:Y:S01]  /*17f0*/  FFMA.FTZ R0, R4, R62, R105 ;  /* 0x0000003e04007223 */ /* 0x000fe20000010069 */
[----:B------:R-:W-:Y:S01]  /*1800*/  HADD2.F32 R5, -RZ, R10.H0_H0 ;  /* 0x2000000aff057230 */ /* 0x000fe20000004100 */
[----:B------:R-:W-:Y:S01]  /*1810*/  IADD3 R60, PT, PT, R86, -0x1, RZ ;  /* 0xffffffff563c7810 */ /* 0x000fe20007ffe0ff */
[----:B------:R-:W-:Y:S01]  /*1820*/  HADD2.F32 R54, -RZ, R54.H0_H0 ;  /* 0x20000036ff367230 */ /* 0x000fe20000004100 */
[----:B------:R-:W-:Y:S01]  /*1830*/  CS2R R56, SRZ ;  /* 0x0000000000387805 */ /* 0x000fe2000001ff00 */
[----:B------:R-:W-:-:S02]  /*1840*/  HADD2.F32 R45, -RZ, R45.H0_H0 ;  /* 0x2000002dff2d7230 */ /* 0x000fc40000004100 */
[----:B------:R-:W-:Y:S01]  /*1850*/  FFMA.FTZ R7, R5, R58, R0 ;  /* 0x0000003a05077223 */ /* 0x000fe20000010000 */
[----:B------:R-:W-:Y:S01]  /*1860*/  MOV R55, RZ ;  /* 0x000000ff00377202 */ /* 0x000fe20000000f00 */
[-C--:B------:R-:W-:Y:S01]  /*1870*/  FMUL.FTZ R53, R4, R94.reuse ;  /* 0x0000005e04357220 */ /* 0x080fe20000410000 */
[CC--:B------:R-:W-:Y:S01]  /*1880*/  FMUL.FTZ R52, R46.reuse, R94.reuse ;  /* 0x0000005e2e347220 */ /* 0x0c0fe20000410000 */
[----:B------:R-:W-:Y:S01]  /*1890*/  FFMA.FTZ R0, R46, R61, R7 ;  /* 0x0000003d2e007223 */ /* 0x000fe20000010007 */
[-C--:B------:R-:W-:Y:S01]  /*18a0*/  FMUL.FTZ R51, R45, R94.reuse ;  /* 0x0000005e2d337220 */ /* 0x080fe20000410000 */
[----:B0-----:R-:W-:Y:S01]  /*18b0*/  UISETP.GE.AND UP0, UPT, UR4, 0x1, UPT ;  /* 0x000000010400788c */ /* 0x001fe2000bf06270 */
[----:B------:R-:W-:Y:S01]  /*18c0*/  FMUL.FTZ R50, R5, R94 ;  /* 0x0000005e05327220 */ /* 0x000fe20000410000 */
[----:B------:R-:W-:Y:S01]  /*18d0*/  FFMA.FTZ R105, R45, R54, R0 ;  /* 0x000000362d697223 */ /* 0x000fe20000010000 */
[----:B------:R-:W-:Y:S06]  /*18e0*/  BAR.SYNC.DEFER_BLOCKING 0x0 ;  /* 0x0000000000007b1d */ /* 0x000fec0000010000 */
[----:B------:R-:W-:Y:S05]  /*18f0*/  BRA.U !UP0, `(.L_x_18573) ;  /* 0x0000002d08247547 */ /* 0x000fea000b800000 */
[----:B------:R-:W0:Y:S01]  /*1900*/  LDC R47, c[0x0][0x388] ;  /* 0x0000e200ff2f7b82 */ /* 0x000e220000000800 */
[----:B------:R-:W-:Y:S01]  /*1910*/  FADD.FTZ R48, R5, R5 ;  /* 0x0000000505307221 */ /* 0x000fe20000010000 */
[----:B------:R-:W-:Y:S01]  /*1920*/  SHF.L.U32 R5, R60, 0x8, RZ ;  /* 0x000000083c057819 */ /* 0x000fe200000006ff */
[----:B------:R-:W-:Y:S01]  /*1930*/  FADD.FTZ R49, R4, R4 ;  /* 0x0000000404317221 */ /* 0x000fe20000010000 */
[----:B------:R-:W-:Y:S01]  /*1940*/  ISETP.NE.AND P0, PT, R86, 0x1, PT ;  /* 0x000000015600780c */ /* 0x000fe20003f05270 */
        /* <DEDUP_REMOVED lines=8> */
[----:B------:R-:W-:Y:S01]  /*19d0*/  LEA R43, R70, R65, 0x3 ;  /* 0x00000041462b7211 */ /* 0x000fe200078e18ff */
[----:B------:R-:W-:Y:S01]  /*19e0*/  FMUL.FTZ R40, R61, R66 ;  /* 0x000000423d287220 */ /* 0x000fe20000410000 */
[----:B------:R-:W-:Y:S01]  /*19f0*/  ISETP.EQ.AND P0, PT, R88, RZ, P0 ;  /* 0x000000ff5800720c */ /* 0x000fe20000702270 */
[----:B------:R-:W2:Y:S01]  /*1a00*/  LDC.64 R18, c[0x0][0x440] ;  /* 0x00011000ff127b82 */ /* 0x000ea20000000a00 */
[----:B------:R-:W-:Y:S01]  /*1a10*/  FMUL.FTZ R39, R54, R64 ;  /* 0x0000004036277220 */ /* 0x000fe20000410000 */
[----:B------:R-:W-:Y:S01]  /*1a20*/  MOV R59, RZ ;  /* 0x000000ff003b7202 */ /* 0x000fe20000000f00 */
[----:B------:R-:W3:Y:S01]  /*1a30*/  LDCU UR8, c[0x0][0x394] ;  /* 0x00007280ff0877ac */ /* 0x000ee20008000800 */
[----:B------:R-:W-:-:S02]  /*1a40*/  LOP3.LUT R38, R38, 0x100, RZ, 0xc0, !PT ;  /* 0x0000010026267812 */ /* 0x000fc400078ec0ff */
[C---:B------:R-:W-:Y:S01]  /*1a50*/  LOP3.LUT R108, R5.reuse, 0x100, RZ, 0xc0, !PT ;  /* 0x00000100056c7812 */ /* 0x040fe200078ec0ff */
[----:B------:R-:W4:Y:S01]  /*1a60*/  LDCU UR9, c[0x0][0x38c] ;  /* 0x00007180ff0977ac */ /* 0x000f220008000800 */
[----:B------:R-:W0:Y:S01]  /*1a70*/  LDC.64 R20, c[0x0][0x3a8] ;  /* 0x0000ea00ff147b82 */ /* 0x000e220000000a00 */
[C---:B------:R-:W-:Y:S02]  /*1a80*/  IADD3 R0, PT, PT, R5.reuse, R88, RZ ;  /* 0x0000005805007210 */ /* 0x040fe40007ffe0ff */
[----:B------:R-:W-:Y:S01]  /*1a90*/  LEA.HI.X.SX32 R27, R5, RZ, 0x1, P1 ;  /* 0x000000ff051b7211 */ /* 0x000fe200008f0eff */
[----:B------:R-:W-:-:S04]  /*1aa0*/  UMOV UR4, URZ ;  /* 0x000000ff00047c82 */ /* 0x000fc80008000000 */
[----:B------:R-:W0:Y:S08]  /*1ab0*/  LDC.64 R78, c[0x0][0x3e0] ;  /* 0x0000f800ff4e7b82 */ /* 0x000e300000000a00 */
[----:B------:R-:W0:Y:S08]  /*1ac0*/  LDC.64 R22, c[0x0][0x4d0] ;  /* 0x00013400ff167b82 */ /* 0x000e300000000a00 */
[----:B---34-:R-:W0:Y:S02]  /*1ad0*/  LDC.64 R24, c[0x0][0x4f0] ;  /* 0x00013c00ff187b82 */ /* 0x018e240000000a00 */
.L_x_18605:
[----:B-1----:R-:W-:-:S04]  /*1ae0*/  IMAD.WIDE.U32 R4, R76, UR4, RZ ;  /* 0x000000044c047c25 */ /* 0x002fc8000f8e00ff */
[----:B------:R-:W-:Y:S01]  /*1af0*/  IMAD R5, R77, UR4, R5 ;  /* 0x000000044d057c24 */ /* 0x000fe2000f8e0205 */
[----:B0-----:R-:W-:-:S04]  /*1b00*/  LEA R6, P1, R4, R95, 0x1 ;  /* 0x0000005f04067211 */ /* 0x001fc800078208ff */
[----:B------:R-:W-:-:S03]  /*1b10*/  LEA.HI.X R7, R4, R93, R5, 0x1, P1 ;  /* 0x0000005d04077211 */ /* 0x000fc600008f0c05 */
[----:B------:R-:W-:-:S05]  /*1b20*/  IMAD.WIDE.U32 R30, R73, 0x8, R6 ;  /* 0x00000008491e7825 */ /* 0x000fca00078e0006 */
[----:B---3--:R-:W3:Y:S04]  /*1b30*/  LDG.E.64 R4, desc[UR16][R30.64] ;  /* 0x000000101e047981 */ /* 0x008ee8000c1e1b00 */
[----:B----4-:R-:W4:Y:S01]  /*1b40*/  LDG.E.64 R6, desc[UR16][R30.64+0x100] ;  /* 0x000100101e067981 */ /* 0x010f22000c1e1b00 */
        /* <DEDUP_REMOVED lines=22> */
[C---:B--2---:R-:W-:Y:S01]  /*1cb0*/  FMUL.FTZ R8, R29.reuse, R68 ;  /* 0x000000441d087220 */ /* 0x044fe20000410000 */
[----:B0-----:R-:W-:Y:S01]  /*1cc0*/  FMUL.FTZ R4, R29, R66 ;  /* 0x000000421d047220 */ /* 0x001fe20000410000 */
[----:B------:R-:W-:-:S02]  /*1cd0*/  FMUL.FTZ R35, R28, 1.4426950216293334961 ;  /* 0x3fb8aa3b1c237820 */ /* 0x000fc40000410000 */
[----:B------:R-:W-:Y:S01]  /*1ce0*/  FMUL.RZ R102, R8, 0.15915493667125701904 ;  /* 0x3e22f98308667820 */ /* 0x000fe2000040c000 */
[CC--:B------:R-:W-:Y:S01]  /*1cf0*/  FMUL.FTZ R8, R29.reuse, R63.reuse ;  /* 0x0000003f1d087220 */ /* 0x0c0fe20000410000 */
[----:B------:R-:W-:Y:S01]  /*1d00*/  FMUL.RZ R112, R4, 0.15915493667125701904 ;  /* 0x3e22f98304707820 */ /* 0x000fe2000040c000 */
[----:B------:R-:W-:Y:S01]  /*1d10*/  FMUL.FTZ R4, R29, R64 ;  /* 0x000000401d047220 */ /* 0x000fe20000410000 */
[C---:B------:R-:W-:Y:S01]  /*1d20*/  FMUL.FTZ R9, R35.reuse, R66 ;  /* 0x0000004223097220 */ /* 0x040fe20000410000 */
        /* <DEDUP_REMOVED lines=10> */
[C---:B--2---:R-:W-:Y:S01]  /*1dd0*/  FMUL.FTZ R104, R35.reuse, R64 ;  /* 0x0000004023687220 */ /* 0x044fe20000410000 */
        /* <DEDUP_REMOVED lines=8> */
[----:B------:R-:W-:Y:S01]  /*1e60*/  MUFU.SIN R125, R114 ;  /* 0x00000072007d7308 */ /* 0x000fe20000000400 */
[----:B0-----:R-:W-:Y:S02]  /*1e70*/  HADD2.F32 R112, -RZ, R5.H1_H1 ;  /* 0x30000005ff707230 */ /* 0x001fe40000004100 */
[----:B--2---:R-:W-:Y:S01]  /*1e80*/  FMUL.FTZ R124, R122, R123 ;  /* 0x0000007b7a7c7220 */ /* 0x004fe20000410000 */
[----:B------:R-:W-:-:S04]  /*1e90*/  HADD2.F32 R123, -RZ, R6.H0_H0 ;  /* 0x20000006ff7b7230 */ /* 0x000fc80000004100 */
[----:B------:R0:W2:Y:S01]  /*1ea0*/  MUFU.COS R127, R114 ;  /* 0x00000072007f7308 */ /* 0x0000a20000000000 */
[----:B-1----:R-:W-:Y:S01]  /*1eb0*/  FMUL.FTZ R122, R122, R121 ;  /* 0x000000797a7a7220 */ /* 0x002fe20000410000 */
[----:B------:R-:W-:-:S06]  /*1ec0*/  HADD2.F32 R121, -RZ, R4.H1_H1 ;  /* 0x30000004ff797230 */ /* 0x000fcc0000004100 */
[----:B------:R-:W-:Y:S01]  /*1ed0*/  MUFU.EX2 R35, R35 ;  /* 0x0000002300237308 */ /* 0x000fe20000000800 */
[----:B0-----:R-:W-:-:S03]  /*1ee0*/  HADD2.F32 R114, -RZ, R7.H0_H0 ;  /* 0x20000007ff727230 */ /* 0x001fc60000004100 */
[----:B------:R-:W2:Y:S02]  /*1ef0*/  MUFU.EX2 R104, R104 ;  /* 0x0000006800687308 */ /* 0x000ea40000000800 */
[C---:B--2---:R-:W-:Y:S01]  /*1f00*/  FMUL.FTZ R120, R104.reuse, R127 ;  /* 0x0000007f68787220 */ /* 0x044fe20000410000 */
[----:B------:R-:W-:Y:S01]  /*1f10*/  FMUL.FTZ R118, R104, R125 ;  /* 0x0000007d68767220 */ /* 0x000fe20000410000 */
[----:B------:R-:W-:Y:S02]  /*1f20*/  HADD2.F32 R104, -RZ, R5.H0_H0 ;  /* 0x20000005ff687230 */ /* 0x000fe40000004100 */
[----:B------:R-:W-:Y:S01]  /*1f30*/  HADD2.F32 R125, -RZ, R6.H1_H1 ;  /* 0x30000006ff7d7230 */ /* 0x000fe20000004100 */
        /* <DEDUP_REMOVED lines=37> */
.L_x_18575:
[----:B------:R0:W1:Y:S02]  /*2190*/  LDS.64 R8, [R87+UR5+0x20b8] ;  /* 0x0020b80557087984 */ /* 0x0000640008000a00 */
.L_x_18576:
[----:B------:R-:W-:Y:S05]  /*21a0*/  BSYNC.RECONVERGENT B0 ;  /* 0x0000000000007941 */ /* 0x000fea0003800200 */
.L_x_18574:
        /* <DEDUP_REMOVED lines=19> */
[----:B------:R-:W-:Y:S01]  /*22e0*/  ISETP.GE.AND P1, PT, R70, 0x1, PT ;  /* 0x000000014600780c */ /* 0x000fe20003f26270 */
[----:B------:R-:W-:Y:S01]  /*22f0*/  ULEA UR7, UR4, UR6, 0x4 ;  /* 0x0000000604077291 */ /* 0x000fe2000f8e20ff */
[C---:B------:R-:W-:Y:S01]  /*2300*/  FFMA.FTZ R7, R58.reuse, R143, R7 ;  /* 0x0000008f3a077223 */ /* 0x040fe20000010007 */
[----:B--2---:R-:W-:Y:S01]  /*2310*/  FFMA.FTZ R5, R58, R141, R6 ;  /* 0x0000008d3a057223 */ /* 0x004fe20000010006 */
        /* <DEDUP_REMOVED lines=23> */
[----:B------:R-:W-:Y:S01]  /*2490*/  FFMA.FTZ R35, R124, R5, -R33 ;  /* 0x000000057c237223 */ /* 0x000fe20000010821 */
        /* <DEDUP_REMOVED lines=62> */
[----:B-----5:R-:W-:-:S02]  /*2880*/  @P1 FFMA.FTZ R35, R35, R4, -R7 ;  /* 0x0000000423231223 */ /* 0x020fc40000010807 */
[----:B------:R-:W-:Y:S01]  /*2890*/  @P1 FADD.FTZ R32, R32, R37 ;  /* 0x0000002520201221 */ /* 0x000fe20000010000 */
[----:B-1----:R-:W-:Y:S01]  /*28a0*/  FMUL.FTZ R7, R120, R9 ;  /* 0x0000000978077220 */ /* 0x002fe20000410000 */
[----:B------:R-:W-:Y:S01]  /*28b0*/  FMUL.FTZ R37, R118, R135 ;  /* 0x0000008776257220 */ /* 0x000fe20000410000 */
[----:B------:R-:W-:Y:S01]  /*28c0*/  @P1 FFMA.FTZ R34, R34, R4, R5 ;  /* 0x0000000422221223 */ /* 0x000fe20000010005 */
[C---:B------:R-:W-:Y:S01]  /*28d0*/  FMUL.FTZ R5, R118.reuse, R9 ;  /* 0x0000000976057220 */ /* 0x040fe20000410000 */
[-C--:B------:R-:W-:Y:S01]  /*28e0*/  FMUL.FTZ R4, R118, R137.reuse ;  /* 0x0000008976047220 */ /* 0x080fe20000410000 */
[----:B------:R-:W-:Y:S01]  /*28f0*/  @P1 FADD.FTZ R33, R33, R36 ;  /* 0x0000002421211221 */ /* 0x000fe20000010000 */
[----:B------:R-:W-:Y:S01]  /*2900*/  FFMA.FTZ R149, R120, R137, R37 ;  /* 0x0000008978957223 */ /* 0x000fe20000010025 */
[-C--:B------:R-:W-:Y:S01]  /*2910*/  FFMA.FTZ R139, -R118, R8.reuse, -R7 ;  /* 0x00000008768b7223 */ /* 0x080fe20000010907 */
[C---:B------:R-:W-:Y:S01]  /*2920*/  FFMA.FTZ R4, R120.reuse, R135, -R4 ;  /* 0x0000008778047223 */ /* 0x040fe20000010804 */
[----:B------:R-:W0:Y:S01]  /*2930*/  SHFL.UP PT, R7, R32, 0x10, RZ ;  /* 0x0600000020077989 */ /* 0x000e2200000e00ff */
[----:B------:R-:W-:Y:S01]  /*2940*/  FFMA.FTZ R37, R120, R8, -R5 ;  /* 0x0000000878257223 */ /* 0x000fe20000010805 */
[----:B------:R-:W-:Y:S01]  /*2950*/  FADD.FTZ R149, R132, R149 ;  /* 0x0000009584957221 */ /* 0x000fe20000010000 */
        /* <DEDUP_REMOVED lines=20> */
[----:B------:R-:W-:Y:S01]  /*2aa0*/  FFMA.FTZ R140, R102, R149, R140 ;  /* 0x00000095668c7223 */ /* 0x000fe2000001008c */
[-C--:B0-----:R-:W-:Y:S01]  /*2ab0*/  FMUL.FTZ R36, R34, R7.reuse ;  /* 0x0000000722247220 */ /* 0x081fe20000410000 */
[C---:B------:R-:W-:Y:S01]  /*2ac0*/  FMUL.FTZ R149, R35.reuse, R7 ;  /* 0x0000000723957220 */ /* 0x040fe20000410000 */
[C---:B------:R-:W-:Y:S01]  /*2ad0*/  FFMA.FTZ R138, R102.reuse, R153, R37 ;  /* 0x00000099668a7223 */ /* 0x040fe20000010025 */
[----:B------:R-:W-:Y:S01]  /*2ae0*/  FFMA.FTZ R151, R102, R151, -R142 ;  /* 0x0000009766977223 */ /* 0x000fe2000001088e */
[-C--:B-1----:R-:W-:Y:S01]  /*2af0*/  FMUL.FTZ R7, R34, R6.reuse ;  /* 0x0000000622077220 */ /* 0x082fe20000410000 */
[----:B------:R-:W-:Y:S01]  /*2b00*/  FMUL.FTZ R37, R35, R6 ;  /* 0x0000000623257220 */ /* 0x000fe20000410000 */
[----:B------:R-:W-:Y:S01]  /*2b10*/  FADD.FTZ R142, R127, R140 ;  /* 0x0000008c7f8e7221 */ /* 0x000fe20000010000 */
[----:B------:R-:W-:Y:S01]  /*2b20*/  FADD.FTZ R140, R126, R151 ;  /* 0x000000977e8c7221 */ /* 0x000fe20000010000 */
[CC--:B--2---:R-:W-:Y:S01]  /*2b30*/  FFMA.FTZ R36, R35.reuse, R5.reuse, -R36 ;  /* 0x0000000523247223 */ /* 0x0c4fe20000010824 */
[----:B------:R-:W-:Y:S01]  /*2b40*/  FFMA.FTZ R149, R34, R5, R149 ;  /* 0x0000000522957223 */ /* 0x000fe20000010095 */
[----:B------:R-:W-:Y:S01]  /*2b50*/  MOV R5, RZ ;  /* 0x000000ff00057202 */ /* 0x000fe20000000f00 */
[----:B------:R0:W1:Y:S01]  /*2b60*/  SHFL.DOWN PT, R151, R142, 0x1, 0x1f ;  /* 0x08201f008e977f89 */ /* 0x00006200000e0000 */
[-C--:B---3--:R-:W-:Y:S01]  /*2b70*/  @P1 FFMA.FTZ R35, R35, R4.reuse, -R7 ;  /* 0x0000000423231223 */ /* 0x088fe20000010807 */
[----:B------:R-:W-:Y:S01]  /*2b80*/  @P1 FADD.FTZ R33, R33, R36 ;  /* 0x0000002421211221 */ /* 0x000fe20000010000 */
[----:B------:R-:W-:Y:S01]  /*2b90*/  @P1 FADD.FTZ R32, R32, R149 ;  /* 0x0000009520201221 */ /* 0x000fe20000010000 */
[----:B------:R-:W-:Y:S01]  /*2ba0*/  @P1 FFMA.FTZ R34, R34, R4, R37 ;  /* 0x0000000422221223 */ /* 0x000fe20000010025 */
[----:B------:R0:W2:Y:S01]  /*2bb0*/  SHFL.DOWN PT, R36, R138, 0x1, 0x1f ;  /* 0x08201f008a247f89 */ /* 0x0000a200000e0000 */
[----:B------:R-:W-:Y:S01]  /*2bc0*/  HFMA2 R4, -RZ, RZ, 1.875, 0 ;  /* 0x3f800000ff047431 */ /* 0x000fe200000001ff */
[----:B------:R-:W-:-:S02]  /*2bd0*/  ISETP.GT.U32.AND P1, PT, R110, 0x1d, PT ;  /* 0x0000001d6e00780c */ /* 0x000fc40003f24070 */
[----:B------:R-:W-:Y:S01]  /*2be0*/  CS2R R6, SRZ ;  /* 0x0000000000067805 */ /* 0x000fe2000001ff00 */
        /* <DEDUP_REMOVED lines=19> */
.L_x_18578:
[----:B------:R-:W-:Y:S05]  /*2d20*/  BSYNC.RECONVERGENT B0 ;  /* 0x0000000000007941 */ /* 0x000fea0003800200 */
.L_x_18577:
        /* <DEDUP_REMOVED lines=17> */
.L_x_18580:
[----:B------:R-:W-:Y:S05]  /*2e40*/  BSYNC.RECONVERGENT B0 ;  /* 0x0000000000007941 */ /* 0x000fea0003800200 */
.L_x_18579:
        /* <DEDUP_REMOVED lines=16> */
.L_x_18582:
[----:B------:R-:W-:Y:S05]  /*2f50*/  BSYNC.RECONVERGENT B0 ;  /* 0x0000000000007941 */ /* 0x000fea0003800200 */
.L_x_18581:
        /* <DEDUP_REMOVED lines=17> */
.L_x_18584:
[----:B------:R-:W-:Y:S05]  /*3070*/  BSYNC.RECONVERGENT B0 ;  /* 0x0000000000007941 */ /* 0x000fea0003800200 */
.L_x_18583:
        /* <DEDUP_REMOVED lines=17> */
.L_x_18586:
[----:B------:R-:W-:Y:S05]  /*3190*/  BSYNC.RECONVERGENT B0 ;  /* 0x0000000000007941 */ /* 0x000fea0003800200 */
.L_x_18585:
[----:B---3--:R-:W-:Y:S01]  /*31a0*/  SHFL.DOWN PT, R150, R138, 0x1, 0x1f ;  /* 0x08201f008a967f89 */ /* 0x008fe200000e0000 */
[C---:B------:R-:W-:Y:S01]  /*31b0*/  ISETP.NE.AND P2, PT, R88.reuse, RZ, PT ;  /* 0x000000ff5800720c */ /* 0x040fe20003f45270 */
[-C--:B------:R-:W-:Y:S01]  /*31c0*/  FFMA.FTZ R10, R35, R144.reuse, -R10 ;  /* 0x00000090230a7223 */ /* 0x080fe2000001080a */
[----:B------:R-:W-:Y:S01]  /*31d0*/  FFMA.FTZ R11, R11, R144, R34 ;  /* 0x000000900b0b7223 */ /* 0x000fe20000010022 */
[----:B0-----:R-:W0:Y:S01]  /*31e0*/  SHFL.IDX PT, R146, R7, RZ, 0x1f ;  /* 0x00001fff07927589 */ /* 0x001e2200000e0000 */
[----:B------:R-:W-:Y:S01]  /*31f0*/  ISETP.NE.AND P1, PT, R88, 0x1f, PT ;  /* 0x0000001f5800780c */ /* 0x000fe20003f25270 */
[--C-:B------:R-:W-:Y:S01]  /*3200*/  IMAD.WIDE.U32 R34, R22, UR4, R26.reuse ;  /* 0x0000000416227c25 */ /* 0x100fe2000f8e001a */
[----:B------:R-:W-:Y:S01]  /*3210*/  ISETP.NE.AND P4, PT, R88, RZ, PT ;  /* 0x000000ff5800720c */ /* 0x000fe20003f85270 */
[----:B------:R-:W3:Y:S01]  /*3220*/  SHFL.DOWN PT, R151, R139, 0x1, 0x1f ;  /* 0x08201f008b977f89 */ /* 0x000ee200000e0000 */
[----:B------:R-:W-:Y:S01]  /*3230*/  BSSY.RECONVERGENT B0, `(.L_x_18587) ;  /* 0x00000ac000007945 */ /* 0x000fe20003800200 */
[----:B-1----:R-:W-:-:S02]  /*3240*/  IMAD.WIDE.U32 R36, R24, UR4, R26 ;  /* 0x0000000418247c25 */ /* 0x002fc4000f8e001a */
[----:B------:R-:W1:Y:S02]  /*3250*/  SHFL.IDX PT, R149, R6, RZ, 0x1f ;  /* 0x00001fff06957589 */ /* 0x000e6400000e0000 */
[----:B------:R-:W-:Y:S01]  /*3260*/  @P2 FADD.FTZ R144, R33, R10 ;  /* 0x0000000a21902221 */ /* 0x000fe20000010000 */
[----:B------:R-:W-:Y:S01]  /*3270*/  @P2 FADD.FTZ R148, R32, R11 ;  /* 0x0000000b20942221 */ /* 0x000fe20000010000 */
[----:B------:R-:W5:Y:S01]  /*3280*/  SHFL.DOWN PT, R152, R140, 0x1, 0x1f ;  /* 0x08201f008c987f89 */ /* 0x000f6200000e0000 */
[----:B------:R-:W-:Y:S02]  /*3290*/  IMAD R11, R23, UR4, R35 ;  /* 0x00000004170b7c24 */ /* 0x000fe4000f8e0223 */
[C---:B------:R-:W-:Y:S01]  /*32a0*/  FMUL.FTZ R35, R31.reuse, R144 ;  /* 0x000000901f237220 */ /* 0x040fe20000410000 */
[-C--:B------:R-:W-:Y:S01]  /*32b0*/  FMUL.FTZ R31, R31, R148.reuse ;  /* 0x000000941f1f7220 */ /* 0x080fe20000410000 */
[----:B------:R-:W2:Y:S01]  /*32c0*/  SHFL.DOWN PT, R153, R142, 0x1, 0x1f ;  /* 0x08201f008e997f89 */ /* 0x000ea200000e0000 */
[----:B------:R-:W-:Y:S01]  /*32d0*/  LEA R10, P2, R34, R115, 0x2 ;  /* 0x00000073220a7211 */ /* 0x000fe200078410ff */
[C---:B------:R-:W-:Y:S01]  /*32e0*/  FFMA.FTZ R148, R30.reuse, R148, R35 ;  /* 0x000000941e947223 */ /* 0x040fe20000010023 */
[----:B------:R-:W-:Y:S01]  /*32f0*/  FFMA.FTZ R144, R30, R144, -R31 ;  /* 0x000000901e907223 */ /* 0x000fe2000001081f */
[----:B------:R-:W-:Y:S01]  /*3300*/  IMAD R33, R25, UR4, R37 ;  /* 0x0000000419217c24 */ /* 0x000fe2000f8e0225 */
[----:B------:R-:W-:Y:S01]  /*3310*/  LEA.HI.X R11, R34, R113, R11, 0x2, P2 ;  /* 0x00000071220b7211 */ /* 0x000fe200010f140b */
[----:B------:R-:W-:Y:S01]  /*3320*/  FADD.FTZ R30, R147, R148 ;  /* 0x00000094931e7221 */ /* 0x000fe20000010000 */
[----:B------:R-:W-:Y:S01]  /*3330*/  FADD.FTZ R145, R145, R144 ;  /* 0x0000009091917221 */ /* 0x000fe20000010000 */
[-C--:B0-----:R-:W-:Y:S01]  /*3340*/  @P1 FMUL.FTZ R34, R150, R146.reuse ;  /* 0x0000009296221220 */ /* 0x081fe20000410000 */
[----:B------:R-:W-:Y:S01]  /*3350*/  LEA R32, P3, R36, R111, 0x2 ;  /* 0x0000006f24207211 */ /* 0x000fe200078610ff */
[----:B------:R-:W0:Y:S01]  /*3360*/  SHFL.IDX PT, R139, R139, RZ, 0x1f ;  /* 0x00001fff8b8b7589 */ /* 0x000e2200000e0000 */
[----:B------:R-:W-:Y:S01]  /*3370*/  FMUL.FTZ R35, R106, R145 ;  /* 0x000000916a237220 */ /* 0x000fe20000410000 */
[C---:B---3--:R-:W-:Y:S01]  /*3380*/  @P1 FMUL.FTZ R31, R151.reuse, R146 ;  /* 0x00000092971f1220 */ /* 0x048fe20000410000 */
[----:B------:R-:W-:Y:S01]  /*3390*/  LEA.HI.X R33, R36, R109, R33, 0x2, P3 ;  /* 0x0000006d24217211 */ /* 0x000fe200018f1421 */
[----:B------:R-:W3:Y:S01]  /*33a0*/  SHFL.IDX PT, R138, R138, RZ, 0x1f ;  /* 0x00001fff8a8a7589 */ /* 0x000ee200000e0000 */
[-C--:B-1----:R-:W-:Y:S01]  /*33b0*/  @P1 FFMA.FTZ R151, R151, R149.reuse, R34 ;  /* 0x0000009597971223 */ /* 0x082fe20000010022 */
[----:B------:R-:W-:Y:S01]  /*33c0*/  @P1 FFMA.FTZ R150, R150, R149, -R31 ;  /* 0x0000009596961223 */ /* 0x000fe2000001081f */
[-C--:B------:R-:W-:Y:S01]  /*33d0*/  FMUL.FTZ R31, R106, R30.reuse ;  /* 0x0000001e6a1f7220 */ /* 0x080fe20000410000 */
[----:B------:R-:W-:Y:S01]  /*33e0*/  FFMA.FTZ R34, R102, R30, R35 ;  /* 0x0000001e66227223 */ /* 0x000fe20000010023 */
[----:B-----5:R-:W-:Y:S01]  /*33f0*/  @P1 FADD.FTZ R146, R152, R151 ;  /* 0x0000009798921221 */ /* 0x020fe20000010000 */
[----:B----4-:R-:W1:Y:S01]  /*3400*/  SHFL.IDX PT, R142, R142, RZ, 0x1f ;  /* 0x00001fff8e8e7589 */ /* 0x010e6200000e0000 */
[----:B------:R-:W-:Y:S01]  /*3410*/  FFMA.FTZ R31, R102, R145, -R31 ;  /* 0x00000091661f7223 */ /* 0x000fe2000001081f */
[----:B------:R-:W-:Y:S01]  /*3420*/  FFMA.FTZ R141, R58, R141, R34 ;  /* 0x0000008d3a8d7223 */ /* 0x000fe20000010022 */
[----:B--2---:R-:W-:Y:S01]  /*3430*/  @P1 FADD.FTZ R149, R153, R150 ;  /* 0x0000009699951221 */ /* 0x004fe20000010000 */
[----:B------:R-:W-:Y:S01]  /*3440*/  FMUL.FTZ R36, R146, R9 ;  /* 0x0000000992247220 */ /* 0x000fe20000410000 */
[----:B------:R-:W-:Y:S01]  /*3450*/  FFMA.FTZ R143, R58, R143, R31 ;  /* 0x0000008f3a8f7223 */ /* 0x000fe2000001001f */
[----:B------:R-:W2:Y:S01]  /*3460*/  SHFL.IDX PT, R140, R140, RZ, 0x1f ;  /* 0x00001fff8c8c7589 */ /* 0x000ea200000e0000 */
[C---:B------:R-:W-:Y:S01]  /*3470*/  FMUL.FTZ R9, R149.reuse, R9 ;  /* 0x0000000995097220 */ /* 0x040fe20000410000 */
[----:B------:R-:W-:Y:S01]  /*3480*/  FFMA.FTZ R36, R149, R8, R36 ;  /* 0x0000000895247223 */ /* 0x000fe20000010024 */
[----:B------:R-:W-:-:S02]  /*3490*/  FMUL.FTZ R34, R122, R143 ;  /* 0x0000008f7a227220 */ /* 0x000fc40000410000 */
        /* <DEDUP_REMOVED lines=8> */
[----:B------:R-:W-:Y:S01]  /*3520*/  FFMA.FTZ R36, -R42, R121, R30 ;  /* 0x000000792a247223 */ /* 0x000fe2000001011e */
[----:B------:R-:W-:Y:S01]  /*3530*/  FFMA.FTZ R9, R61, R134, R8 ;  /* 0x000000863d097223 */ /* 0x000fe20000010008 */
[-C--:B------:R-:W-:Y:S01]  /*3540*/  FMUL.FTZ R8, R118, R135.reuse ;  /* 0x0000008776087220 */ /* 0x080fe20000410000 */
[----:B------:R-:W-:Y:S01]  /*3550*/  FFMA.FTZ R34, R120, R135, -R35 ;  /* 0x0000008778227223 */ /* 0x000fe20000010823 */
[C---:B------:R-:W-:Y:S01]  /*3560*/  FMUL.FTZ R37, R118.reuse, R31 ;  /* 0x0000001f76257220 */ /* 0x040fe20000410000 */
[----:B------:R-:W-:Y:S01]  /*3570*/  FMUL.FTZ R149, R118, R9 ;  /* 0x0000000976957220 */ /* 0x000fe20000410000 */
[C---:B------:R-:W-:Y:S01]  /*3580*/  FFMA.FTZ R35, R120.reuse, R137, R8 ;  /* 0x0000008978237223 */ /* 0x040fe20000010008 */
[----:B------:R-:W-:Y:S01]  /*3590*/  FADD.FTZ R133, R133, R34 ;  /* 0x0000002285857221 */ /* 0x000fe20000010000 */
[C---:B------:R-:W-:Y:S01]  /*35a0*/  FFMA.FTZ R147, R120.reuse, R9, -R37 ;  /* 0x0000000978937223 */ /* 0x040fe20000010825 */
[----:B------:R-:W-:Y:S01]  /*35b0*/  FFMA.FTZ R118, R120, R31, R149 ;  /* 0x0000001f78767223 */ /* 0x000fe20000010095 */
[----:B------:R-:W-:Y:S01]  /*35c0*/  FADD.FTZ R35, R132, R35 ;  /* 0x0000002384237221 */ /* 0x000fe20000010000 */
[C---:B------:R-:W-:Y:S01]  /*35d0*/  FMUL.FTZ R151, R122.reuse, R133 ;  /* 0x000000857a977220 */ /* 0x040fe20000410000 */
[CC--:B0-----:R-:W-:Y:S01]  /*35e0*/  FMUL.FTZ R8, R139.reuse, R6.reuse ;  /* 0x000000068b087220 */ /* 0x0c1fe20000410000 */
[C---:B------:R-:W-:Y:S01]  /*35f0*/  FMUL.FTZ R149, R139.reuse, R5 ;  /* 0x000000058b957220 */ /* 0x040fe20000410000 */
[-C--:B------:R-:W-:Y:S01]  /*3600*/  FMUL.FTZ R122, R122, R35.reuse ;  /* 0x000000237a7a7220 */ /* 0x080fe20000410000 */
[----:B------:R-:W-:Y:S01]  /*3610*/  FFMA.FTZ R37, R124, R35, R151 ;  /* 0x000000237c257223 */ /* 0x000fe20000010097 */
[CC--:B------:R-:W-:Y:S01]  /*3620*/  FMUL.FTZ R151, R139.reuse, R7.reuse ;  /* 0x000000078b977220 */ /* 0x0c0fe20000410000 */
[----:B---3--:R-:W-:Y:S01]  /*3630*/  FFMA.FTZ R7, R138, R7, R8 ;  /* 0x000000078a077223 */ /* 0x008fe20000010008 */
[----:B------:R-:W-:Y:S01]  /*3640*/  FFMA.FTZ R153, R124, R133, -R122 ;  /* 0x000000857c997223 */ /* 0x000fe2000001087a */
[----:B------:R-:W-:Y:S01]  /*3650*/  FADD.FTZ R37, R128, R37 ;  /* 0x0000002580257221 */ /* 0x000fe20000010000 */
[----:B------:R-:W-:Y:S01]  /*3660*/  FFMA.FTZ R151, R138, R6, -R151 ;  /* 0x000000068a977223 */ /* 0x000fe20000010897 */
[-C--:B------:R-:W-:Y:S01]  /*3670*/  FMUL.FTZ R6, R139, R4.reuse ;  /* 0x000000048b067220 */ /* 0x080fe20000410000 */
[----:B------:R-:W-:Y:S01]  /*3680*/  FADD.FTZ R139, R130, R153 ;  /* 0x00000099828b7221 */ /* 0x000fe20000010000 */
[----:B------:R-:W-:Y:S01]  /*3690*/  FFMA.FTZ R4, R138, R4, -R149 ;  /* 0x000000048a047223 */ /* 0x000fe20000010895 */
[----:B------:R-:W-:Y:S01]  /*36a0*/  FMUL.FTZ R34, R106, R37 ;  /* 0x000000256a227220 */ /* 0x000fe20000410000 */
[----:B------:R-:W-:Y:S01]  /*36b0*/  FFMA.FTZ R5, R138, R5, R6 ;  /* 0x000000058a057223 */ /* 0x000fe20000010006 */
[----:B------:R-:W-:Y:S01]  /*36c0*/  FMUL.FTZ R149, R106, R139 ;  /* 0x0000008b6a957220 */ /* 0x000fe20000410000 */
[----:B------:R-:W-:Y:S01]  /*36d0*/  P2R R6, PR, RZ, 0x10 ;  /* 0x00000010ff067803 */ /* 0x000fe20000000000 */
[----:B-1----:R-:W-:Y:S01]  /*36e0*/  FADD.FTZ R6, R142, R151 ;  /* 0x000000978e067221 */ /* 0x002fe20000010000 */
[----:B--2---:R-:W-:Y:S01]  /*36f0*/  FADD.FTZ R7, R140, R7 ;  /* 0x000000078c077221 */ /* 0x004fe20000010000 */
[----:B------:R-:W-:Y:S01]  /*3700*/  FFMA.FTZ R8, R102, R37, R149 ;  /* 0x0000002566087223 */ /* 0x000fe20000010095 */
[----:B------:R-:W-:Y:S01]  /*3710*/  FFMA.FTZ R106, R54, R129, R147 ;  /* 0x00000081366a7223 */ /* 0x000fe20000010093 */
[----:B------:R-:W-:Y:S01]  /*3720*/  FFMA.FTZ R129, R102, R139, -R34 ;  /* 0x0000008b66817223 */ /* 0x000fe20000010822 */
[----:B------:R-:W-:Y:S01]  /*3730*/  FFMA.FTZ R118, R54, R131, R118 ;  /* 0x0000008336767223 */ /* 0x000fe20000010076 */
[----:B------:R-:W-:Y:S01]  /*3740*/  FADD.FTZ R127, R127, R8 ;  /* 0x000000087f7f7221 */ /* 0x000fe20000010000 */
[----:B------:R0:W-:Y:S01]  /*3750*/  @!P4 STS.128 [UR7+0x21b0], R4 ;  /* 0x0021b004ff00c988 */ /* 0x0001e20008000c07 */
[----:B------:R-:W-:Y:S01]  /*3760*/  FADD.FTZ R126, R126, R129 ;  /* 0x000000817e7e7221 */ /* 0x000fe20000010000 */
[----:B------:R-:W-:Y:S01]  /*3770*/  FFMA.FTZ R8, R42, -R119, R145 ;  /* 0x800000772a087223 */ /* 0x000fe20000010091 */
[----:B------:R-:W-:Y:S01]  /*3780*/  FFMA.FTZ R102, -R41, R112, R141 ;  /* 0x0000007029667223 */ /* 0x000fe2000001018d */
[-C--:B------:R-:W-:Y:S01]  /*3790*/  FMUL.FTZ R131, R37, R63.reuse ;  /* 0x0000003f25837220 */ /* 0x080fe20000410000 */
[----:B------:R-:W-:Y:S01]  /*37a0*/  FMUL.FTZ R129, R126, R68 ;  /* 0x000000447e817220 */ /* 0x000fe20000410000 */
[----:B------:R-:W-:Y:S01]  /*37b0*/  FFMA.FTZ R34, R41, -R104, R143 ;  /* 0x8000006829227223 */ /* 0x000fe2000001008f */
[----:B------:R-:W-:Y:S01]  /*37c0*/  FMUL.FTZ R147, R139, R63 ;  /* 0x0000003f8b937220 */ /* 0x000fe20000410000 */
[----:B------:R-:W-:Y:S01]  /*37d0*/  FMUL.FTZ R151, R102, R131 ;  /* 0x0000008366977220 */ /* 0x000fe20000410000 */
[-C--:B------:R-:W-:Y:S01]  /*37e0*/  FMUL.FTZ R132, R133, R66.reuse ;  /* 0x0000004285847220 */ /* 0x080fe20000410000 */
[----:B------:R-:W-:Y:S01]  /*37f0*/  FMUL.FTZ R120, R62, R129 ;  /* 0x000000813e787220 */ /* 0x000fe20000410000 */
[----:B------:R-:W-:Y:S01]  /*3800*/  FMUL.FTZ R130, R35, R66 ;  /* 0x0000004223827220 */ /* 0x000fe20000410000 */
[-C--:B------:R-:W-:Y:S01]  /*3810*/  FFMA.FTZ R151, R34, R147.reuse, -R151 ;  /* 0x0000009322977223 */ /* 0x080fe20000010897 */
[----:B------:R-:W-:Y:S01]  /*3820*/  FMUL.FTZ R149, R102, R147 ;  /* 0x0000009366957220 */ /* 0x000fe20000410000 */
[----:B0-----:R-:W-:Y:S01]  /*3830*/  FMUL.FTZ R5, R127, R68 ;  /* 0x000000447f057220 */ /* 0x001fe20000410000 */
[----:B------:R-:W-:Y:S01]  /*3840*/  FMUL.FTZ R7, R36, R129 ;  /* 0x0000008124077220 */ /* 0x000fe20000410000 */
[----:B------:R-:W-:Y:S01]  /*3850*/  FMUL.FTZ R124, R58, R131 ;  /* 0x000000833a7c7220 */ /* 0x000fe20000410000 */
[----:B------:R-:W-:Y:S01]  /*3860*/  FMUL.FTZ R134, R61, R130 ;  /* 0x000000823d867220 */ /* 0x000fe20000410000 */
[-C--:B------:R-:W-:Y:S01]  /*3870*/  FMUL.FTZ R4, R36, R5.reuse ;  /* 0x0000000524047220 */ /* 0x080fe20000410000 */
[-C--:B------:R-:W-:Y:S01]  /*3880*/  FFMA.FTZ R7, R8, R5.reuse, R7 ;  /* 0x0000000508077223 */ /* 0x080fe20000010007 */
[----:B------:R-:W-:Y:S01]  /*3890*/  FMUL.FTZ R6, R62, R5 ;  /* 0x000000053e067220 */ /* 0x000fe20000410000 */
[----:B------:R-:W-:Y:S01]  /*38a0*/  FFMA.FTZ R5, -R40, R125, R31 ;  /* 0x0000007d28057223 */ /* 0x000fe2000001011f */
[----:B------:R-:W-:Y:S01]  /*38b0*/  FFMA.FTZ R4, R8, R129, -R4 ;  /* 0x0000008108047223 */ /* 0x000fe20000010804 */
[----:B------:R-:W-:Y:S01]  /*38c0*/  FFMA.FTZ R122, R34, R131, R149 ;  /* 0x00000083227a7223 */ /* 0x000fe20000010095 */
[----:B------:R-:W-:Y:S01]  /*38d0*/  FMUL.FTZ R128, R58, R147 ;  /* 0x000000933a807220 */ /* 0x000fe20000410000 */
[----:B------:R-:W-:Y:S01]  /*38e0*/  FMUL.FTZ R129, R5, R132 ;  /* 0x0000008405817220 */ /* 0x000fe20000410000 */
[----:B------:R-:W-:Y:S01]  /*38f0*/  FADD.FTZ R4, RZ, R4 ;  /* 0x00000004ff047221 */ /* 0x000fe20000010000 */
[----:B------:R0:W-:Y:S01]  /*3900*/  STS [R71], R6 ;  /* 0x0000000647007388 */ /* 0x0001e20000000800 */
[-C--:B------:R-:W-:Y:S01]  /*3910*/  FMUL.FTZ R131, R137, R64.reuse ;  /* 0x0000004089837220 */ /* 0x080fe20000410000 */
[----:B------:R-:W-:Y:S01]  /*3920*/  FMUL.FTZ R147, R135, R64 ;  /* 0x0000004087937220 */ /* 0x000fe20000410000 */
[----:B------:R-:W-:Y:S01]  /*3930*/  FADD.FTZ R151, R4, R151 ;  /* 0x0000009704977221 */ /* 0x000fe20000010000 */
[----:B------:R-:W-:Y:S01]  /*3940*/  FFMA.FTZ R4, R40, -R123, R9 ;  /* 0x8000007b28047223 */ /* 0x000fe20000010009 */
[----:B------:R1:W-:Y:S01]  /*3950*/  STS [R69+0x8], R124 ;  /* 0x0000087c45007388 */ /* 0x0003e20000000800 */
[----:B------:R-:W-:Y:S01]  /*3960*/  FMUL.FTZ R136, R54, R147 ;  /* 0x0000009336887220 */ /* 0x000fe20000410000 */
[----:B------:R-:W-:Y:S01]  /*3970*/  FADD.FTZ R7, RZ, R7 ;  /* 0x00000007ff077221 */ /* 0x000fe20000010000 */
[----:B------:R-:W-:Y:S01]  /*3980*/  FMUL.FTZ R30, R49, -R30 ;  /* 0x8000001e311e7220 */ /* 0x000fe20000410000 */
[----:B------:R2:W-:Y:S01]  /*3990*/  STS [R69+0x10], R134 ;  /* 0x0000108645007388 */ /* 0x0005e20000000800 */
[CC--:B0-----:R-:W-:Y:S01]  /*39a0*/  FFMA.FTZ R6, R4.reuse, R130.reuse, R129 ;  /* 0x0000008204067223 */ /* 0x0c1fe20000010081 */
[----:B------:R-:W-:Y:S01]  /*39b0*/  FMUL.FTZ R129, R5, R130 ;  /* 0x0000008205817220 */ /* 0x000fe20000410000 */
[----:B------:R-:W-:Y:S01]  /*39c0*/  FADD.FTZ R7, R7, R122 ;  /* 0x0000007a07077221 */ /* 0x000fe20000010000 */
[----:B------:R0:W-:Y:S01]  /*39d0*/  STS [R69+0x4], R120 ;  /* 0x0000047845007388 */ /* 0x0001e20000000800 */
[----:B------:R-:W-:Y:S01]  /*39e0*/  FFMA.FTZ R122, -R39, R116, R118 ;  /* 0x00000074277a7223 */ /* 0x000fe20000010176 */
[-C--:B-1----:R-:W-:Y:S01]  /*39f0*/  FFMA.FTZ R124, R4, R132.reuse, -R129 ;  /* 0x00000084047c7223 */ /* 0x082fe20000010881 */
[----:B------:R-:W-:Y:S01]  /*3a00*/  FMUL.FTZ R132, R61, R132 ;  /* 0x000000843d847220 */ /* 0x000fe20000410000 */
[----:B------:R1:W-:Y:S01]  /*3a10*/  STS [R69+0xc], R128 ;  /* 0x00000c8045007388 */ /* 0x0003e20000000800 */
[-C--:B------:R-:W-:Y:S01]  /*3a20*/  FMUL.FTZ R130, R122, R131.reuse ;  /* 0x000000837a827220 */ /* 0x080fe20000410000 */
[----:B--2---:R-:W-:Y:S01]  /*3a30*/  FMUL.FTZ R134, R54, R131 ;  /* 0x0000008336867220 */ /* 0x004fe20000410000 */
[-C--:B------:R-:W-:Y:S01]  /*3a40*/  FMUL.FTZ R149, R122, R147.reuse ;  /* 0x000000937a957220 */ /* 0x080fe20000410000 */
[----:B------:R2:W-:Y:S01]  /*3a50*/  STS [R69+0x14], R132 ;  /* 0x0000148445007388 */ /* 0x0005e20000000800 */
[----:B------:R-:W-:Y:S01]  /*3a60*/  FADD.FTZ R124, R151, R124 ;  /* 0x0000007c977c7221 */ /* 0x000fe20000010000 */
[----:B0-----:R-:W-:Y:S01]  /*3a70*/  FFMA.FTZ R120, R39, -R114, R106 ;  /* 0x8000007227787223 */ /* 0x001fe2000001006a */
[----:B------:R-:W-:Y:S01]  /*3a80*/  FADD.FTZ R7, R7, R6 ;  /* 0x0000000607077221 */ /* 0x000fe20000010000 */
[----:B------:R0:W-:Y:S01]  /*3a90*/  STS [R69+0x18], R134 ;  /* 0x0000188645007388 */ /* 0x0001e20000000800 */
[----:B------:R-:W-:Y:S01]  /*3aa0*/  FMUL.FTZ R106, R45, R106 ;  /* 0x0000006a2d6a7220 */ /* 0x000fe20000410000 */
[C---:B------:R-:W-:Y:S01]  /*3ab0*/  FFMA.FTZ R129, R120.reuse, R147, -R130 ;  /* 0x0000009378817223 */ /* 0x040fe20000010882 */
[----:B-1----:R-:W-:Y:S01]  /*3ac0*/  FFMA.FTZ R128, R120, R131, R149 ;  /* 0x0000008378807223 */ /* 0x002fe20000010095 */
[----:B------:R1:W-:Y:S01]  /*3ad0*/  STS [R69+0x1c], R136 ;  /* 0x00001c8845007388 */ /* 0x0003e20000000800 */
[----:B------:R-:W-:Y:S01]  /*3ae0*/  FMUL.FTZ R130, R48, -R141 ;  /* 0x8000008d30827220 */ /* 0x000fe20000410000 */
[----:B------:R-:W-:Y:S01]  /*3af0*/  FADD.FTZ R6, R124, R129 ;  /* 0x000000817c067221 */ /* 0x000fe20000010000 */
[----:B------:R-:W-:Y:S01]  /*3b00*/  FADD.FTZ R7, R7, R128 ;  /* 0x0000008007077221 */ /* 0x000fe20000010000 */
[----:B------:R-:W-:Y:S01]  /*3b10*/  BAR.SYNC.DEFER_BLOCKING 0x0 ;  /* 0x0000000000007b1d */ /* 0x000fe20000010000 */
[----:B------:R-:W-:Y:S01]  /*3b20*/  FMUL.FTZ R124, R49, R145 ;  /* 0x00000091317c7220 */ /* 0x000fe20000410000 */
[----:B------:R-:W-:Y:S01]  /*3b30*/  FMUL.FTZ R128, R48, R143 ;  /* 0x0000008f30807220 */ /* 0x000fe20000410000 */
[C---:B--2---:R-:W-:Y:S01]  /*3b40*/  FMUL.FTZ R132, R46.reuse, R9 ;  /* 0x000000092e847220 */ /* 0x044fe20000410000 */
[----:B0-----:R-:W-:Y:S01]  /*3b50*/  FMUL.FTZ R134, R46, -R31 ;  /* 0x8000001f2e867220 */ /* 0x001fe20000410000 */
[----:B------:R-:W-:Y:S01]  /*3b60*/  FMUL.FTZ R118, R45, -R118 ;  /* 0x800000762d767220 */ /* 0x000fe20000410000 */
[----:B-1----:R-:W-:-:S04]  /*3b70*/  LEA R136, R47, -R0, 0x1 ;  /* 0x800000002f887211 */ /* 0x002fc800078e08ff */
[C---:B------:R-:W-:Y:S02]  /*3b80*/  ISETP.GE.AND P1, PT, R136.reuse, 0x1, PT ;  /* 0x000000018800780c */ /* 0x040fe40003f26270 */
        /* <DEDUP_REMOVED lines=22> */
.L_x_18588:
[----:B------:R-:W-:Y:S05]  /*3cf0*/  BSYNC.RECONVERGENT B0 ;  /* 0x0000000000007941 */ /* 0x000fea0003800200 */
.L_x_18587:
[----:B--2---:R1:W2:Y:S01]  /*3d00*/  LDS R9, [R83+0x4a0] ;  /* 0x0004a00053097984 */ /* 0x0042a20000000800 */
[----:B------:R-:W-:Y:S04]  /*3d10*/  BSSY.RECONVERGENT B0, `(.L_x_18589) ;  /* 0x0000004000007945 */ /* 0x000fe80003800200 */
[----:B------:R-:W-:Y:S05]  /*3d20*/  @!P2 BRA `(.L_x_18590) ;  /* 0x000000000008a947 */ /* 0x000fea0003800000 */
[----:B------:R3:W-:Y:S04]  /*3d30*/  REDG.E.ADD.F32.FTZ.RN.STRONG.GPU desc[UR16][R10.64+0x80], R131 ;  /* 0x000080830a0079a6 */ /* 0x0007e8000c12f310 */
[----:B--2---:R3:W-:Y:S02]  /*3d40*/  REDG.E.ADD.F32.FTZ.RN.STRONG.GPU desc[UR16][R32.64+0x80], R9 ;  /* 0x00008009200079a6 */ /* 0x0047e4000c12f310 */
.L_x_18590:
[----:B------:R-:W-:Y:S05]  /*3d50*/  BSYNC.RECONVERGENT B0 ;  /* 0x0000000000007941 */ /* 0x000fea0003800200 */
.L_x_18589:
        /* <DEDUP_REMOVED lines=11> */
.L_x_18592:
[----:B------:R-:W-:Y:S05]  /*3e10*/  BSYNC.RECONVERGENT B0 ;  /* 0x0000000000007941 */ /* 0x000fea0003800200 */
.L_x_18591:
[----:B---34-:R3:W4:Y:S01]  /*3e20*/  LDS R9, [R81+0x5a0] ;  /* 0x0005a00051097984 */ /* 0x0187220000000800 */
[----:B------:R-:W-:Y:S04]  /*3e30*/  BSSY.RECONVERGENT B0, `(.L_x_18593) ;  /* 0x0000004000007945 */ /* 0x000fe80003800200 */
[----:B------:R-:W-:Y:S05]  /*3e40*/  @!P1 BRA `(.L_x_18594) ;  /* 0x0000000000089947 */ /* 0x000fea0003800000 */
[----:B------:R0:W-:Y:S04]  /*3e50*/  REDG.E.ADD.F32.FTZ.RN.STRONG.GPU desc[UR16][R10.64+0x180], R143 ;  /* 0x0001808f0a0079a6 */ /* 0x0001e8000c12f310 */
[----:B----4-:R4:W-:Y:S02]  /*3e60*/  REDG.E.ADD.F32.FTZ.RN.STRONG.GPU desc[UR16][R32.64+0x180], R9 ;  /* 0x00018009200079a6 */ /* 0x0109e4000c12f310 */
.L_x_18594:
[----:B------:R-:W-:Y:S05]  /*3e70*/  BSYNC.RECONVERGENT B0 ;  /* 0x0000000000007941 */ /* 0x000fea0003800200 */
.L_x_18593:
[----:B----4-:R4:W0:Y:S01]  /*3e80*/  LDS R9, [R80+0x620] ;  /* 0x0006200050097984 */ /* 0x0108220000000800 */
[----:B------:R-:W-:Y:S04]  /*3e90*/  BSSY.RECONVERGENT B0, `(.L_x_18595) ;  /* 0x0000004000007945 */ /* 0x000fe80003800200 */
[----:B------:R-:W-:Y:S05]  /*3ea0*/  @!P2 BRA `(.L_x_18596) ;  /* 0x000000000008a947 */ /* 0x000fea0003800000 */
[----:B0-----:R0:W-:Y:S04]  /*3eb0*/  REDG.E.ADD.F32.FTZ.RN.STRONG.GPU desc[UR16][R10.64+0x200], R145 ;  /* 0x000200910a0079a6 */ /* 0x0011e8000c12f310 */
[----:B------:R0:W-:Y:S02]  /*3ec0*/  REDG.E.ADD.F32.FTZ.RN.STRONG.GPU desc[UR16][R32.64+0x200], R9 ;  /* 0x00020009200079a6 */ /* 0x0001e4000c12f310 */
.L_x_18596:
[----:B------:R-:W-:Y:S05]  /*3ed0*/  BSYNC.RECONVERGENT B0 ;  /* 0x0000000000007941 */ /* 0x000fea0003800200 */
.L_x_18595:
[----:B0-----:R0:W0:Y:S01]  /*3ee0*/  LDS R9, [R75+0x6a0] ;  /* 0x0006a0004b097984 */ /* 0x0010220000000800 */
[----:B------:R-:W-:Y:S04]  /*3ef0*/  BSSY.RECONVERGENT B0, `(.L_x_18597) ;  /* 0x0000004000007945 */ /* 0x000fe80003800200 */
[----:B------:R-:W-:Y:S05]  /*3f00*/  @!P3 BRA `(.L_x_18598) ;  /* 0x000000000008b947 */ /* 0x000fea0003800000 */
[----:B------:R1:W-:Y:S04]  /*3f10*/  REDG.E.ADD.F32.FTZ.RN.STRONG.GPU desc[UR16][R10.64+0x280], R147 ;  /* 0x000280930a0079a6 */ /* 0x0003e8000c12f310 */
[----:B0-----:R1:W-:Y:S02]  /*3f20*/  REDG.E.ADD.F32.FTZ.RN.STRONG.GPU desc[UR16][R32.64+0x280], R9 ;  /* 0x00028009200079a6 */ /* 0x0013e4000c12f310 */
.L_x_18598:
[----:B------:R-:W-:Y:S05]  /*3f30*/  BSYNC.RECONVERGENT B0 ;  /* 0x0000000000007941 */ /* 0x000fea0003800200 */
.L_x_18597:
[----:B01----:R0:W1:Y:S01]  /*3f40*/  LDS R9, [R74+0x720] ;  /* 0x000720004a097984 */ /* 0x0030620000000800 */
[----:B------:R-:W-:Y:S04]  /*3f50*/  BSSY.RECONVERGENT B0, `(.L_x_18599) ;  /* 0x0000004000007945 */ /* 0x000fe80003800200 */
[----:B------:R-:W-:Y:S05]  /*3f60*/  @!P4 BRA `(.L_x_18600) ;  /* 0x000000000008c947 */ /* 0x000fea0003800000 */
[----:B------:R0:W-:Y:S04]  /*3f70*/  REDG.E.ADD.F32.FTZ.RN.STRONG.GPU desc[UR16][R10.64+0x300], R149 ;  /* 0x000300950a0079a6 */ /* 0x0001e8000c12f310 */
[----:B-1----:R0:W-:Y:S02]  /*3f80*/  REDG.E.ADD.F32.FTZ.RN.STRONG.GPU desc[UR16][R32.64+0x300], R9 ;  /* 0x00030009200079a6 */ /* 0x0021e4000c12f310 */
.L_x_18600:
[----:B------:R-:W-:Y:S05]  /*3f90*/  BSYNC.RECONVERGENT B0 ;  /* 0x0000000000007941 */ /* 0x000fea0003800200 */
.L_x_18599:
[----:B01----:R0:W1:Y:S01]  /*3fa0*/  LDS R9, [R72+0x7a0] ;  /* 0x0007a00048097984 */ /* 0x0030620000000800 */
[----:B------:R-:W-:Y:S04]  /*3fb0*/  BSSY.RECONVERGENT B0, `(.L_x_18601) ;  /* 0x0000004000007945 */ /* 0x000fe80003800200 */
[----:B------:R-:W-:Y:S05]  /*3fc0*/  @!P5 BRA `(.L_x_18602) ;  /* 0x000000000008d947 */ /* 0x000fea0003800000 */
[----:B------:R0:W-:Y:S04]  /*3fd0*/  REDG.E.ADD.F32.FTZ.RN.STRONG.GPU desc[UR16][R10.64+0x380], R151 ;  /* 0x000380970a0079a6 */ /* 0x0001e8000c12f310 */
[----:B-1----:R0:W-:Y:S02]  /*3fe0*/  REDG.E.ADD.F32.FTZ.RN.STRONG.GPU desc[UR16][R32.64+0x380], R9 ;  /* 0x00038009200079a6 */ /* 0x0021e4000c12f310 */
.L_x_18602:
[----:B------:R-:W-:Y:S05]  /*3ff0*/  BSYNC.RECONVERGENT B0 ;  /* 0x0000000000007941 */ /* 0x000fea0003800200 */
.L_x_18601:
[----:B01----:R-:W0:Y:S01]  /*4000*/  SHFL.DOWN PT, R9, R6, 0x1, 0x1f ;  /* 0x08201f0006097f89 */ /* 0x003e2200000e0000 */
[----:B------:R-:W-:Y:S01]  /*4010*/  ISETP.GT.AND P1, PT, R70, 0x1e, PT ;  /* 0x0000001e4600780c */ /* 0x000fe20003f24270 */
[----:B------:R-:W-:Y:S01]  /*4020*/  BSSY.RECONVERGENT B0, `(.L_x_18603) ;  /* 0x0000053000007945 */ /* 0x000fe20003800200 */
[----:B------:R-:W-:Y:S01]  /*4030*/  ISETP.NE.AND P2, PT, R88, RZ, PT ;  /* 0x000000ff5800720c */ /* 0x000fe20003f45270 */
        /* <DEDUP_REMOVED lines=16> */
[-C--:B------:R-:W-:Y:S01]  /*4140*/  FFMA.FTZ R11, R28, R135.reuse, -R9 ;  /* 0x000000871c0b7223 */ /* 0x080fe20000010809 */
[-C--:B------:R-:W-:Y:S01]  /*4150*/  FMUL.FTZ R9, R29, R135.reuse ;  /* 0x000000871d097220 */ /* 0x080fe20000410000 */
[----:B------:R-:W1:Y:S01]  /*4160*/  SHFL.DOWN PT, R10, R7, 0x8, 0x1f ;  /* 0x09001f00070a7f89 */ /* 0x000e6200000e0000 */
[----:B------:R-:W-:-:S04]  /*4170*/  FMUL.FTZ R135, R116, R135 ;  /* 0x0000008774877220 */ /* 0x000fc80000410000 */
[----:B------:R-:W-:-:S04]  /*4180*/  FFMA.FTZ R114, R114, R137, R135 ;  /* 0x0000008972727223 */ /* 0x000fc80000010087 */
[----:B------:R-:W-:Y:S01]  /*4190*/  FFMA.FTZ R51, R114, R64, R51 ;  /* 0x0000004072337223 */ /* 0x000fe20000010033 */
[----:B0-----:R-:W-:Y:S01]  /*41a0*/  @!P1 FADD.FTZ R6, R6, R31 ;  /* 0x0000001f06069221 */ /* 0x001fe20000010000 */
[----:B------:R-:W-:Y:S01]  /*41b0*/  FMUL.FTZ R31, R122, R11 ;  /* 0x0000000b7a1f7220 */ /* 0x000fe20000410000 */
[C---:B------:R-:W-:Y:S01]  /*41c0*/  FFMA.FTZ R11, R28.reuse, R137, R9 ;  /* 0x000000891c0b7223 */ /* 0x040fe20000010009 */
[----:B------:R-:W-:Y:S01]  /*41d0*/  FMUL.FTZ R9, R29, R35 ;  /* 0x000000231d097220 */ /* 0x000fe20000410000 */
[----:B-1----:R-:W-:Y:S01]  /*41e0*/  @!P1 FADD.FTZ R7, R7, R10 ;  /* 0x0000000a07079221 */ /* 0x002fe20000010000 */
[----:B------:R-:W0:Y:S01]  /*41f0*/  SHFL.DOWN PT, R33, R6, 0x10, 0x1f ;  /* 0x0a001f0006217f89 */ /* 0x000e2200000e0000 */
[-C--:B------:R-:W-:Y:S01]  /*4200*/  FMUL.FTZ R10, R125, R133.reuse ;  /* 0x000000857d0a7220 */ /* 0x080fe20000410000 */
[-C--:B------:R-:W-:Y:S01]  /*4210*/  FFMA.FTZ R30, R28, R133.reuse, -R9 ;  /* 0x000000851c1e7223 */ /* 0x080fe20000010809 */
[----:B------:R-:W-:Y:S01]  /*4220*/  FMUL.FTZ R133, R29, R133 ;  /* 0x000000851d857220 */ /* 0x000fe20000410000 */
[----:B------:R-:W1:Y:S01]  /*4230*/  SHFL.DOWN PT, R106, R7, 0x10, 0x1f ;  /* 0x0a001f00076a7f89 */ /* 0x000e6200000e0000 */
[----:B------:R-:W-:Y:S01]  /*4240*/  FFMA.FTZ R11, R120, R11, R31 ;  /* 0x0000000b780b7223 */ /* 0x000fe2000001001f */
[----:B------:R-:W-:Y:S01]  /*4250*/  FMUL.FTZ R31, R5, R30 ;  /* 0x0000001e051f7220 */ /* 0x000fe20000410000 */
[----:B------:R-:W-:Y:S01]  /*4260*/  FFMA.FTZ R133, R28, R35, R133 ;  /* 0x000000231c857223 */ /* 0x000fe20000010085 */
[----:B------:R-:W-:Y:S01]  /*4270*/  FMUL.FTZ R5, R112, R139 ;  /* 0x0000008b70057220 */ /* 0x000fe20000410000 */
[----:B------:R-:W-:Y:S01]  /*4280*/  FFMA.FTZ R114, R54, R114, R11 ;  /* 0x0000007236727223 */ /* 0x000fe2000001000b */
[C---:B------:R-:W-:Y:S01]  /*4290*/  FMUL.FTZ R11, R29.reuse, R37 ;  /* 0x000000251d0b7220 */ /* 0x040fe20000410000 */
[C---:B------:R-:W-:Y:S01]  /*42a0*/  FMUL.FTZ R9, R29.reuse, R139 ;  /* 0x0000008b1d097220 */ /* 0x040fe20000410000 */
[----:B------:R-:W-:Y:S01]  /*42b0*/  FFMA.FTZ R32, R4, R133, R31 ;  /* 0x0000008504207223 */ /* 0x000fe2000001001f */
[----:B------:R-:W-:Y:S01]  /*42c0*/  FFMA.FTZ R31, R104, R37, R5 ;  /* 0x00000025681f7223 */ /* 0x000fe20000010005 */
[C---:B------:R-:W-:Y:S01]  /*42d0*/  FFMA.FTZ R11, R28.reuse, R139, -R11 ;  /* 0x0000008b1c0b7223 */ /* 0x040fe2000001080b */
[----:B------:R-:W-:Y:S01]  /*42e0*/  FFMA.FTZ R37, R28, R37, R9 ;  /* 0x000000251c257223 */ /* 0x000fe20000010009 */
[C---:B------:R-:W-:Y:S01]  /*42f0*/  FMUL.FTZ R9, R29.reuse, R127 ;  /* 0x0000007f1d097220 */ /* 0x040fe20000410000 */
[----:B------:R-:W-:Y:S01]  /*4300*/  ISETP.NE.AND P1, PT, R70, RZ, PT ;  /* 0x000000ff4600720c */ /* 0x000fe20003f25270 */
[-C--:B------:R-:W-:Y:S01]  /*4310*/  FMUL.FTZ R30, R29, R126.reuse ;  /* 0x0000007e1d1e7220 */ /* 0x080fe20000410000 */
[----:B------:R-:W-:Y:S01]  /*4320*/  FFMA.FTZ R123, R123, R35, R10 ;  /* 0x000000237b7b7223 */ /* 0x000fe2000001000a */
[-C--:B------:R-:W-:Y:S01]  /*4330*/  FMUL.FTZ R10, R121, R126.reuse ;  /* 0x0000007e790a7220 */ /* 0x080fe20000410000 */
[----:B------:R-:W-:Y:S01]  /*4340*/  FADD.FTZ R59, R114, R59 ;  /* 0x0000003b723b7221 */ /* 0x000fe20000010000 */
[----:B------:R-:W-:Y:S01]  /*4350*/  FFMA.FTZ R50, R31, R63, R50 ;  /* 0x0000003f1f327223 */ /* 0x000fe20000010032 */
[----:B------:R-:W-:Y:S01]  /*4360*/  FFMA.FTZ R32, R61, R123, R32 ;  /* 0x0000007b3d207223 */ /* 0x000fe20000010020 */
[----:B0-----:R-:W-:Y:S01]  /*4370*/  FADD.FTZ R5, R6, R33 ;  /* 0x0000002106057221 */ /* 0x001fe20000010000 */
[----:B------:R-:W-:Y:S01]  /*4380*/  FMUL.FTZ R33, R102, R11 ;  /* 0x0000000b66217220 */ /* 0x000fe20000410000 */
[C---:B------:R-:W-:Y:S01]  /*4390*/  FFMA.FTZ R11, R28.reuse, R126, -R9 ;  /* 0x0000007e1c0b7223 */ /* 0x040fe20000010809 */
[-C--:B------:R-:W-:Y:S01]  /*43a0*/  FFMA.FTZ R9, R28, R127.reuse, R30 ;  /* 0x0000007f1c097223 */ /* 0x080fe2000001001e */
[----:B-1----:R-:W-:Y:S01]  /*43b0*/  FADD.FTZ R4, R7, R106 ;  /* 0x0000006a07047221 */ /* 0x002fe20000010000 */
[----:B------:R-:W-:Y:S01]  /*43c0*/  FFMA.FTZ R10, R119, R127, R10 ;  /* 0x0000007f770a7223 */ /* 0x000fe2000001000a */
[----:B------:R-:W-:Y:S01]  /*43d0*/  FMUL.FTZ R11, R36, R11 ;  /* 0x0000000b240b7220 */ /* 0x000fe20000410000 */
[----:B------:R-:W-:Y:S01]  /*43e0*/  FFMA.FTZ R33, R34, R37, R33 ;  /* 0x0000002522217223 */ /* 0x000fe20000010021 */
[----:B------:R-:W-:Y:S01]  /*43f0*/  FFMA.FTZ R52, R123, R66, R52 ;  /* 0x000000427b347223 */ /* 0x000fe20000010034 */
[----:B------:R0:W-:Y:S01]  /*4400*/  @!P1 STS.64 [UR6+0xc68], R4 ;  /* 0x000c6804ff009988 */ /* 0x0001e20008000a06 */
[----:B------:R-:W-:Y:S01]  /*4410*/  FFMA.FTZ R9, R8, R9, R11 ;  /* 0x0000000908097223 */ /* 0x000fe2000001000b */
[----:B------:R-:W-:Y:S01]  /*4420*/  FFMA.FTZ R33, R58, R31, R33 ;  /* 0x0000001f3a217223 */ /* 0x000fe20000010021 */
[----:B------:R-:W-:Y:S02]  /*4430*/  BAR.SYNC.DEFER_BLOCKING 0x0 ;  /* 0x0000000000007b1d */ /* 0x000fe40000010000 */
[----:B------:R-:W-:Y:S01]  /*4440*/  FFMA.FTZ R8, R62, R10, R9 ;  /* 0x0000000a3e087223 */ /* 0x000fe20000010009 */
[----:B------:R-:W-:Y:S01]  /*4450*/  ISETP.GT.AND P1, PT, R70, 0xf, PT ;  /* 0x0000000f4600780c */ /* 0x000fe20003f24270 */
        /* <DEDUP_REMOVED lines=15> */
.L_x_18604:
[----:B------:R-:W-:Y:S05]  /*4550*/  BSYNC.RECONVERGENT B0 ;  /* 0x0000000000007941 */ /* 0x000fea0003800200 */
.L_x_18603:
[----:B------:R-:W-:-:S04]  /*4560*/  UIADD3 UR4, UPT, UPT, UR4, 0x1, URZ ;  /* 0x0000000104047890 */ /* 0x000fc8000fffe0ff */
[----:B------:R-:W-:-:S09]  /*4570*/  UISETP.GE.AND UP0, UPT, UR4, UR9, UPT ;  /* 0x000000090400728c */ /* 0x000fd2000bf06270 */
[----:B------:R-:W-:Y:S05]  /*4580*/  BRA.U !UP0, `(.L_x_18605) ;  /* 0xffffffd508547547 */ /* 0x000fea000b83ffff */
.L_x_18573:
[----:B------:R-:W-:Y:S06]  /*4590*/  BAR.SYNC.DEFER_BLOCKING 0x0 ;  /* 0x0000000000007b1d */ /* 0x000fec0000010000 */
[----:B------:R-:W-:Y:S02]  /*45a0*/  F2F.F16.F32 R4, R50 ;  /* 0x0000003200047304 */ /* 0x000fe40000200800 */
[----:B------:R-:W1:Y:S01]  /*45b0*/  LDC.64 R22, c[0x0][0x4f8] ;  /* 0x00013e00ff167b82 */ /* 0x000e620000000a00 */
[----:B------:R-:W5:Y:S05]  /*45c0*/  LDCU.64 UR6, c[0x0][0x500] ;  /* 0x0000a000ff0677ac */ /* 0x000f6a0008000a00 */
[----:B------:R-:W-:Y:S02]  /*45d0*/  F2F.F16.F32 R52, R52 ;  /* 0x0000003400347304 */ /* 0x000fe40000200800 */
[----:B------:R-:W2:Y:S01]  /*45e0*/  LDC.64 R24, c[0x0][0x550] ;  /* 0x00015400ff187b82 */ /* 0x000ea20000000a00 */
[----:B------:R-:W3:Y:S05]  /*45f0*/  LDG.E.64 R16, desc[UR16][R16.64] ;  /* 0x0000001010107981 */ /* 0x000eea000c1e1b00 */
[----:B------:R-:W0:Y:S01]  /*4600*/  F2F.F16.F32 R51, R51 ;  /* 0x0000003300337304 */ /* 0x000e220000200800 */
[----:B------:R-:W-:-:S02]  /*4610*/  IADD3 R100, P4, PT, R100, -0x100, RZ ;  /* 0xffffff0064647810 */ /* 0x000fc40007f9e0ff */
[----:B------:R-:W-:Y:S02]  /*4620*/  IADD3 R98, P5, PT, R98, -0x100, RZ ;  /* 0xffffff0062627810 */ /* 0x000fe40007fbe0ff */
[----:B------:R-:W-:Y:S02]  /*4630*/  IADD3.X R101, PT, PT, R101, -0x1, RZ, P4, !PT ;  /* 0xffffffff65657810 */ /* 0x000fe400027fe4ff */
[----:B------:R-:W-:Y:S01]  /*4640*/  IADD3.X R99, PT, PT, R99, -0x1, RZ, P5, !PT ;  /* 0xffffffff63637810 */ /* 0x000fe20002ffe4ff */
[----:B------:R-:W4:Y:S01]  /*4650*/  F2F.F16.F32 R53, R53 ;  /* 0x0000003500357304 */ /* 0x000f220000200800 */
[----:B0-----:R-:W-:Y:S01]  /*4660*/  PRMT R51, R52, 0x5410, R51 ;  /* 0x0000541034337816 */ /* 0x001fe20000000033 */
[----:B---3--:R-:W-:Y:S01]  /*4670*/  STS.64 [R65], R16 ;  /* 0x0000001041007388 */ /* 0x008fe20000000a00 */
        /* <DEDUP_REMOVED lines=20> */
[----:B------:R-:W3:Y:S01]  /*47c0*/  @!P0 MUFU.EX2 R0, R0 ;  /* 0x0000000000008308 */ /* 0x000ee20000000800 */
        /* <DEDUP_REMOVED lines=8> */
[----:B---3--:R-:W-:Y:S01]  /*4850*/  @!P0 FADD.FTZ R8, R0, 1 ;  /* 0x3f80000000088421 */ /* 0x008fe20000010000 */
[----:B------:R-:W3:Y:S03]  /*4860*/  @!P2 MUFU.RCP R10, R10 ;  /* 0x0000000a000aa308 */ /* 0x000ee60000001000 */
[----:B------:R1:W-:Y:S01]  /*4870*/  STS.64 [R65], R6 ;  /* 0x0000000641007388 */ /* 0x0003e20000000a00 */
[----:B------:R-:W-:-:S03]  /*4880*/  NOP ;  /* 0x0000000000007918 */ /* 0x000fc60000000000 */
[----:B------:R-:W4:Y:S01]  /*4890*/  LDS.64 R4, [R65] ;  /* 0x0000000041047984 */ /* 0x000f220000000a00 */
[----:B0-----:R-:W-:Y:S01]  /*48a0*/  @!P1 FADD.FTZ R0, R9, 1 ;  /* 0x3f80000009009421 */ /* 0x001fe20000010000 */
[----:B------:R-:W0:Y:S01]  /*48b0*/  @!P0 MUFU.RCP R16, R8 ;  /* 0x0000000800108308 */ /* 0x000e220000001000 */
[----:B------:R-:W-:Y:S01]  /*48c0*/  @!P3 FADD.FTZ R9, R11, 1 ;  /* 0x3f8000000b09b421 */ /* 0x000fe20000010000 */
[----:B---3--:R-:W-:Y:S01]  /*48d0*/  @!P2 FMUL.FTZ R57, R57, R10 ;  /* 0x0000000a3939a220 */ /* 0x008fe20000410000 */
[----:B------:R-:W-:-:S05]  /*48e0*/  SHF.L.U32 R10, R60, 0x7, RZ ;  /* 0x000000073c0a7819 */ /* 0x000fca00000006ff */
[----:B------:R-:W3:Y:S01]  /*48f0*/  @!P1 MUFU.RCP R17, R0 ;  /* 0x0000000000119308 */ /* 0x000ee20000001000 */
        /* <DEDUP_REMOVED lines=8> */
[----:B-----5:R-:W-:Y:S02]  /*4980*/  IMAD.WIDE.U32 R6, R117, UR6, R6 ;  /* 0x0000000675067c25 */ /* 0x020fe4000f8e0006 */
[----:B------:R-:W-:Y:S02]  /*4990*/  F2F.F16.F32 R18, R57 ;  /* 0x0000003900127304 */ /* 0x000fe40000200800 */
[----:B---3--:R-:W-:Y:S01]  /*49a0*/  @!P1 FMUL.FTZ R56, R56, R17 ;  /* 0x0000001138389220 */ /* 0x008fe20000410000 */
[----:B------:R-:W-:Y:S01]  /*49b0*/  IADD3 R95, P1, PT, R95, -0x200, RZ ;  /* 0xfffffe005f5f7810 */ /* 0x000fe20007f3e0ff */
[----:B------:R-:W-:Y:S01]  /*49c0*/  IMAD R0, R117, UR7, R7 ;  /* 0x0000000775007c24 */ /* 0x000fe2000f8e0207 */
[----:B--2---:R-:W-:Y:S01]  /*49d0*/  LEA R16, P0, R6, R24, 0x1 ;  /* 0x0000001806107211 */ /* 0x004fe200078008ff */
        /* <DEDUP_REMOVED lines=35> */
.L_x_18564:
[----:B------:R-:W1:Y:S01]  /*4c10*/  LDC.64 R6, c[0x0][0x548] ;  /* 0x00015200ff067b82 */ /* 0x000e620000000a00 */
[----:B------:R-:W2:Y:S01]  /*4c20*/  S2R R14, SR_TID.X ;  /* 0x00000000000e7919 */ /* 0x000ea20000002100 */
[----:B------:R-:W2:Y:S06]  /*4c30*/  LDCU UR7, c[0x0][0x38c] ;  /* 0x00007180ff0777ac */ /* 0x000eac0008000800 */
[----:B0-----:R-:W0:Y:S01]  /*4c40*/  LDC.64 R8, c[0x0][0x568] ;  /* 0x00015a00ff087b82 */ /* 0x001e220000000a00 */
        /* <DEDUP_REMOVED lines=30> */
.L_x_18608:
[----:B------:R-:W-:Y:S05]  /*4e30*/  BSYNC.RECONVERGENT B0 ;  /* 0x0000000000007941 */ /* 0x000fea0003800200 */
.L_x_18607:
        /* <DEDUP_REMOVED lines=26> */
.L_x_18610:
[----:B------:R-:W-:Y:S05]  /*4fe0*/  BSYNC.RECONVERGENT B0 ;  /* 0x0000000000007941 */ /* 0x000fea0003800200 */
.L_x_18609:
        /* <DEDUP_REMOVED lines=8> */
.L_x_18611:
        /* <DEDUP_REMOVED lines=16> */
.L_x_18612:
        /* <DEDUP_REMOVED lines=9> */
.L_x_18821:


//--------------------- .text._Z25selective_scan_bwd_kernelI32Selective_Scan_bwd_kernel_traitsILi32ELi4ELb1ELb1ELb1ELb1ELb1EN3c104HalfENS1_7complexIfEEEEv12SSMParamsBwd --------------------------
	.section	.text._Z25selective_scan_bwd_kernelI32Selective_Scan_bwd_kernel_traitsILi32ELi4ELb1ELb1ELb1ELb1ELb1EN3c104HalfENS1_7complexIfEEEEv12SSMParamsBwd,"ax",@progbits
	.align	128
        .global         _Z25selective_scan_bwd_kernelI32Selective_Scan_bwd_kernel_traitsILi32ELi4ELb1ELb1ELb1ELb1ELb1EN3c104HalfENS1_7complexIfEEEEv12SSMParamsBwd
        .type           _Z25selective_scan_bwd_kernelI32Selective_Scan_bwd_kernel_traitsILi32ELi4ELb1ELb1ELb1ELb1ELb1EN3c104HalfENS1_7complexIfEEEEv12SSMParamsBwd,@function
        .size           _Z25selective_scan_bwd_kernelI32Selective_Scan_bwd_kernel_traitsILi32ELi4ELb1ELb1ELb1ELb1ELb1EN3c104HalfENS1_7complexIfEEEEv12SSMParamsBwd,(.L_x_18822 - _Z25selective_scan_bwd_kernelI32Selective_Scan_bwd_kernel_traitsILi32ELi4ELb1ELb1ELb1ELb1ELb1EN3c104HalfENS1_7complexIfEEEEv12SSMParamsBwd)
        .other          _Z25selective_scan_bwd_kernelI32Selective_Scan_bwd_kernel_traitsILi32ELi4ELb1ELb1ELb1ELb1ELb1EN3c104HalfENS1_7complexIfEEEEv12SSMParamsBwd,@"STO_CUDA_ENTRY STV_DEFAULT"
_Z25selective_scan_bwd_kernelI32Selective_Scan_bwd_kernel_traitsILi32ELi4ELb1ELb1ELb1ELb1ELb1EN3c104HalfENS1_7complexIfEEEEv12SSMParamsBwd:
.text._Z25selective_scan_bwd_kernelI32Selective_Scan_bwd_kernel_traitsILi32ELi4ELb1ELb1ELb1ELb1ELb1EN3c104HalfENS1_7complexIfEEEEv12SSMParamsBwd:
        /* <DEDUP_REMOVED lines=203> */
.L_x_18656:
        /* <DEDUP_REMOVED lines=83> */
.L_x_18615:
[----:B------:R-:W-:Y:S05]  /*11e0*/  BSYNC.RECONVERGENT B0 ;  /* 0x0000000000007941 */ /* 0x000fea0003800200 */
.L_x_18614:
        /* <DEDUP_REMOVED lines=32> */
.L_x_18617:
[----:B------:R-:W-:Y:S05]  /*13f0*/  BSYNC.RECONVERGENT B0 ;  /* 0x0000000000007941 */ /* 0x000fea0003800200 */
.L_x_18616:
        /* <DEDUP_REMOVED lines=32> */
.L_x_18619:
[----:B------:R-:W-:Y:S05]  /*1600*/  BSYNC.RECONVERGENT B0 ;  /* 0x0000000000007941 */ /* 0x000fea0003800200 */
.L_x_18618:
        /* <DEDUP_REMOVED lines=32> */
.L_x_18621:
[----:B------:R-:W-:Y:S05]  /*1810*/  BSYNC.RECONVERGENT B0 ;  /* 0x0000000000007941 */ /* 0x000fea0003800200 */
.L_x_18620:
        /* <DEDUP_REMOVED lines=24> */
[----:B---3--:R-:W-:Y:S01]  /*19a0*/  HADD2.F32 R29, -RZ, R25.H0_H0 ;  /* 0x20000019ff1d7230 */ /* 0x008fe20000004100 */
[--C-:B------:R-:W-:Y:S02]  /*19b0*/  SHF.R.U32.HI R32, RZ, 0x10, R25.reuse ;  /* 0x00000010ff207819 */ /* 0x100fe40000011619 */
[----:B------:R-:W-:Y:S01]  /*19c0*/  SHF.R.U64 R26, R24, 0x10, R25 ;  /* 0x00000010181a7819 */ /* 0x000fe20000001219 */
[----:B------:R-:W-:Y:S02]  /*19d0*/  HADD2.F32 R24, -RZ, R24.H0_H0 ;  /* 0x20000018ff187230 */ /* 0x000fe40000004100 */
[----:B------:R-:W-:Y:S01]  /*19e0*/  FMUL.FTZ R11, R29, -1.4426950216293334961 ;  /* 0xbfb8aa3b1d0b7820 */ /* 0x000fe20000410000 */
[----:B------:R-:W-:Y:S02]  /*19f0*/  HADD2.F32 R32, -RZ, R32.H0_H0 ;  /* 0x20000020ff207230 */ /* 0x000fe40000004100 */
[----:B------:R-:W-:-:S02]  /*1a00*/  HADD2.F32 R26, -RZ, R26.H0_H0 ;  /* 0x2000001aff1a7230 */ /* 0x000fc40000004100 */
[----:B------:R-:W-:Y:S01]  /*1a10*/  FMUL.FTZ R0, R24, -1.4426950216293334961 ;  /* 0xbfb8aa3b18007820 */ /* 0x000fe20000410000 */
[----:B------:R-:W-:Y:S01]  /*1a20*/  MUFU.EX2 R11, R11 ;  /* 0x0000000b000b7308 */ /* 0x000fe20000000800 */
[----:B------:R-:W-:Y:S01]  /*1a30*/  FMUL.FTZ R22, R32, -1.4426950216293334961 ;  /* 0xbfb8aa3b20167820 */ /* 0x000fe20000410000 */
[----:B------:R-:W-:-:S03]  /*1a40*/  FMUL.FTZ R10, R26, -1.4426950216293334961 ;  /* 0xbfb8aa3b1a0a7820 */ /* 0x000fc60000410000 */
[----:B------:R-:W2:Y:S04]  /*1a50*/  MUFU.EX2 R0, R0 ;  /* 0x0000000000007308 */ /* 0x000ea80000000800 */
[----:B------:R-:W3:Y:S04]  /*1a60*/  MUFU.EX2 R22, R22 ;  /* 0x0000001600167308 */ /* 0x000ee80000000800 */
[----:B------:R-:W5:Y:S01]  /*1a70*/  MUFU.EX2 R10, R10 ;  /* 0x0000000a000a7308 */ /* 0x000f620000000800 */
[----:B--2---:R-:W-:Y:S01]  /*1a80*/  FADD.FTZ R0, R0, 1 ;  /* 0x3f80000000007421 */ /* 0x004fe20000010000 */
[----:B---3--:R-:W-:-:S04]  /*1a90*/  FADD.FTZ R25, R22, 1 ;  /* 0x3f80000016197421 */ /* 0x008fc80000010000 */
[----:B------:R-:W-:Y:S01]  /*1aa0*/  MUFU.RCP R33, R25 ;  /* 0x0000001900217308 */ /* 0x000fe20000001000 */
[----:B----4-:R2:W-:Y:S01]  /*1ab0*/  STS.64 [R69], R20 ;  /* 0x0000001445007388 */ /* 0x0105e20000000a00 */
[----:B------:R-:W-:-:S03]  /*1ac0*/  NOP ;  /* 0x0000000000007918 */ /* 0x000fc60000000000 */
[----:B------:R-:W3:Y:S01]  /*1ad0*/  LDS.64 R8, [R69] ;  /* 0x0000000045087984 */ /* 0x000ee20000000a00 */
[----:B--2---:R-:W-:Y:S01]  /*1ae0*/  FADD.FTZ R21, R11, 1 ;  /* 0x3f8000000b157421 */ /* 0x004fe20000010000 */
[----:B------:R-:W-:Y:S01]  /*1af0*/  SHF.R.U64 R20, R6, 0x10, R7 ;  /* 0x0000001006147819 */ /* 0x000fe20000001207 */
[----:B-----5:R-:W-:Y:S02]  /*1b00*/  FADD.FTZ R11, R10, 1 ;  /* 0x3f8000000a0b7421 */ /* 0x020fe40000010000 */
[----:B------:R-:W2:Y:S01]  /*1b10*/  MUFU.RCP R30, R21 ;  /* 0x00000015001e7308 */ /* 0x000ea20000001000 */
[----:B------:R-:W-:Y:S01]  /*1b20*/  PRMT R6, R6, 0x5410, R20 ;  /* 0x0000541006067816 */ /* 0x000fe20000000014 */
[----:B------:R-:W-:-:S04]  /*1b30*/  HADD2.F32 R20, -RZ, R7.H0_H0 ;  /* 0x20000007ff147230 */ /* 0x000fc80000004100 */
[----:B------:R-:W-:Y:S02]  /*1b40*/  HADD2.F32 R22, -RZ, R6.H1_H1 ;  /* 0x30000006ff167230 */ /* 0x000fe40000004100 */
[----:B------:R-:W4:Y:S08]  /*1b50*/  MUFU.RCP R27, R11 ;  /* 0x0000000b001b7308 */ /* 0x000f300000001000 */
[----:B------:R5:W1:Y:S01]  /*1b60*/  MUFU.RCP R21, R0 ;  /* 0x0000000000157308 */ /* 0x000a620000001000 */
[----:B--2---:R-:W-:-:S04]  /*1b70*/  FADD.FTZ R10, -R30, 1 ;  /* 0x3f8000001e0a7421 */ /* 0x004fc80000010100 */
[C---:B------:R-:W-:Y:S01]  /*1b80*/  FFMA.FTZ R10, R29.reuse, R10, 1 ;  /* 0x3f8000001d0a7423 */ /* 0x040fe2000001000a */
[----:B------:R-:W-:Y:S01]  /*1b90*/  FMUL.FTZ R29, R29, R30 ;  /* 0x0000001e1d1d7220 */ /* 0x000fe20000410000 */
[----:B-----5:R-:W-:Y:S02]  /*1ba0*/  HADD2.F32 R0, -RZ, R6.H0_H0 ;  /* 0x20000006ff007230 */ /* 0x020fe40000004100 */
[----:B---3--:R-:W-:Y:S01]  /*1bb0*/  HADD2.F32 R31, -RZ, R9.H0_H0 ;  /* 0x20000009ff1f7230 */ /* 0x008fe20000004100 */
[--C-:B------:R-:W-:Y:S02]  /*1bc0*/  SHF.R.U32.HI R34, RZ, 0x10, R9.reuse ;  /* 0x00000010ff227819 */ /* 0x100fe40000011609 */
[----:B------:R-:W-:Y:S01]  /*1bd0*/  SHF.R.U64 R25, R8, 0x10, R9 ;  /* 0x0000001008197819 */ /* 0x000fe20000001209 */
[----:B------:R-:W-:Y:S01]  /*1be0*/  FADD.FTZ R9, -R33, 1 ;  /* 0x3f80000021097421 */ /* 0x000fe20000010100 */
[----:B------:R-:W-:Y:S01]  /*1bf0*/  FMUL.FTZ R7, R20, R31 ;  /* 0x0000001f14077220 */ /* 0x000fe20000410000 */
[----:B------:R-:W-:-:S03]  /*1c00*/  HADD2.F32 R34, -RZ, R34.H0_H0 ;  /* 0x20000022ff227230 */ /* 0x000fc60000004100 */
[----:B------:R-:W-:Y:S02]  /*1c10*/  FMUL.FTZ R7, R30, R7 ;  /* 0x000000071e077220 */ /* 0x000fe40000410000 */
[----:B------:R-:W-:Y:S02]  /*1c20*/  FMUL.FTZ R28, R23, R34 ;  /* 0x00000022171c7220 */ /* 0x000fe40000410000 */
[----:B------:R-:W-:Y:S01]  /*1c30*/  FMUL.FTZ R11, R7, R10 ;  /* 0x0000000a070b7220 */ /* 0x000fe20000410000 */
[C---:B------:R-:W-:Y:S01]  /*1c40*/  FFMA.FTZ R10, R32.reuse, R9, 1 ;  /* 0x3f800000200a7423 */ /* 0x040fe20000010009 */
[----:B------:R-:W-:Y:S01]  /*1c50*/  FMUL.FTZ R7, R33, R28 ;  /* 0x0000001c21077220 */ /* 0x000fe20000410000 */
[----:B------:R-:W-:Y:S02]  /*1c60*/  HADD2.F32 R28, -RZ, R25.H0_H0 ;  /* 0x20000019ff1c7230 */ /* 0x000fe40000004100 */
[----:B------:R-:W-:Y:S01]  /*1c70*/  FMUL.FTZ R32, R32, R33 ;  /* 0x0000002120207220 */ /* 0x000fe20000410000 */
[----:B------:R-:W-:-:S02]  /*1c80*/  HADD2.F32 R25, -RZ, R8.H0_H0 ;  /* 0x20000008ff197230 */ /* 0x000fc40000004100 */
[----:B------:R-:W-:Y:S01]  /*1c90*/  FMUL.FTZ R35, R7, R10 ;  /* 0x0000000a07237220 */ /* 0x000fe20000410000 */
[C---:B----4-:R-:W-:Y:S01]  /*1ca0*/  FADD.FTZ R7, -R27.reuse, 1 ;  /* 0x3f8000001b077421 */ /* 0x050fe20000010100 */
[----:B------:R-:W-:Y:S01]  /*1cb0*/  FMUL.FTZ R10, R22, R28 ;  /* 0x0000001c160a7220 */ /* 0x000fe20000410000 */
[----:B------:R-:W-:Y:S01]  /*1cc0*/  F2F.F16.F32 R11, R11 ;  /* 0x0000000b000b7304 */ /* 0x000fe20000200800 */
[----:B------:R-:W-:Y:S01]  /*1cd0*/  FMUL.FTZ R6, R0, R25 ;  /* 0x0000001900067220 */ /* 0x000fe20000410000 */
[----:B------:R-:W-:Y:S01]  /*1ce0*/  FFMA.FTZ R9, R26, R7, 1 ;  /* 0x3f8000001a097423 */ /* 0x000fe20000010007 */
[----:B------:R-:W-:Y:S01]  /*1cf0*/  FMUL.FTZ R10, R27, R10 ;  /* 0x0000000a1b0a7220 */ /* 0x000fe20000410000 */
[C---:B-1----:R-:W-:Y:S01]  /*1d00*/  FADD.FTZ R7, -R21.reuse, 1 ;  /* 0x3f80000015077421 */ /* 0x042fe20000010100 */
[----:B------:R-:W-:Y:S01]  /*1d10*/  FMUL.FTZ R6, R21, R6 ;  /* 0x0000000615067220 */ /* 0x000fe20000410000 */
[----:B------:R-:W-:Y:S01]  /*1d20*/  FMUL.FTZ R21, R24, R21 ;  /* 0x0000001518157220 */ /* 0x000fe20000410000 */
[----:B------:R-:W-:Y:S01]  /*1d30*/  FMUL.FTZ R9, R10, R9 ;  /* 0x000000090a097220 */ /* 0x000fe20000410000 */
[----:B------:R-:W-:Y:S01]  /*1d40*/  FFMA.FTZ R7, R24, R7, 1 ;  /* 0x3f80000018077423 */ /* 0x000fe20000010007 */
[----:B------:R-:W1:Y:S01]  /*1d50*/  F2F.F16.F32 R36, R35 ;  /* 0x0000002300247304 */ /* 0x000e620000200800 */
[----:B------:R-:W-:Y:S01]  /*1d60*/  FMUL.FTZ R27, R26, R27 ;  /* 0x0000001b1a1b7220 */ /* 0x000fe20000410000 */
[----:B------:R-:W-:Y:S01]  /*1d70*/  FMUL.FTZ R33, R20, R29 ;  /* 0x0000001d14217220 */ /* 0x000fe20000410000 */
[----:B------:R-:W-:Y:S01]  /*1d80*/  FMUL.FTZ R8, R6, R7 ;  /* 0x0000000706087220 */ /* 0x000fe20000410000 */
[----:B------:R-:W-:-:S04]  /*1d90*/  FMUL.FTZ R51, R0, R21 ;  /* 0x0000001500337220 */ /* 0x000fc80000410000 */
[----:B------:R-:W2:Y:S01]  /*1da0*/  F2F.F16.F32 R9, R9 ;  /* 0x0000000900097304 */ /* 0x000ea20000200800 */
[----:B-1----:R-:W-:-:S07]  /*1db0*/  PRMT R11, R11, 0x5410, R36 ;  /* 0x000054100b0b7816 */ /* 0x002fce0000000024 */
[----:B------:R0:W1:Y:S01]  /*1dc0*/  F2F.F16.F32 R37, R8 ;  /* 0x0000000800257304 */ /* 0x0000620000200800 */
[----:B--2---:R-:W-:-:S04]  /*1dd0*/  IMAD.WIDE.U32 R6, R9, 0x10000, RZ ;  /* 0x0001000009067825 */ /* 0x004fc800078e00ff */
        /* <DEDUP_REMOVED lines=42> */
.L_x_18622:
        /* <DEDUP_REMOVED lines=9> */
[----:B------:R-:W-:Y:S01]  /*2110*/  FMUL.FTZ R47, R23, R32 ;  /* 0x00000020172f7220 */ /* 0x000fe20000410000 */
        /* <DEDUP_REMOVED lines=14> */
[----:B------:R-:W2:Y:S01]  /*2200*/  LDC R49, c[0x0][0x388] ;  /* 0x0000e200ff317b82 */ /* 0x000ea20000000800 */
[----:B------:R-:W-:Y:S01]  /*2210*/  SHF.L.U32 R5, R68, 0x8, RZ ;  /* 0x0000000844057819 */ /* 0x000fe200000006ff */
[----:B------:R-:W-:Y:S01]  /*2220*/  FADD.FTZ R51, R51, R51 ;  /* 0x0000003333337221 */ /* 0x000fe20000010000 */
[C---:B------:R-:W-:Y:S01]  /*2230*/  ISETP.NE.AND P0, PT, R88.reuse, 0x1, PT ;  /* 0x000000015800780c */ /* 0x040fe20003f05270 */
[----:B------:R-:W-:Y:S01]  /*2240*/  FADD.FTZ R48, R33, R33 ;  /* 0x0000002121307221 */ /* 0x000fe20000010000 */
[C---:B------:R-:W-:Y:S01]  /*2250*/  SHF.L.U32 R40, R88.reuse, 0x8, RZ ;  /* 0x0000000858287819 */ /* 0x040fe200000006ff */
[----:B------:R-:W-:Y:S01]  /*2260*/  FADD.FTZ R47, R47, R47 ;  /* 0x0000002f2f2f7221 */ /* 0x000fe20000010000 */
[----:B------:R-:W-:Y:S01]  /*2270*/  IADD3 R28, P1, PT, R5, R90, RZ ;  /* 0x0000005a051c7210 */ /* 0x000fe20007f3e0ff */
[----:B------:R-:W3:Y:S01]  /*2280*/  LDC.64 R76, c[0x0][0x3c0] ;  /* 0x0000f000ff4c7b82 */ /* 0x000ee20000000a00 */
[----:B------:R-:W-:Y:S01]  /*2290*/  IADD3 R46, PT, PT, R88, -0x2, RZ ;  /* 0xfffffffe582e7810 */ /* 0x000fe20007ffe0ff */
[----:B------:R-:W-:Y:S01]  /*22a0*/  FMUL.FTZ R44, R63, R66 ;  /* 0x000000423f2c7220 */ /* 0x000fe20000410000 */
[----:B------:R-:W-:Y:S01]  /*22b0*/  LEA R45, R70, R69, 0x3 ;  /* 0x00000045462d7211 */ /* 0x000fe200078e18ff */
[----:B------:R-:W-:Y:S01]  /*22c0*/  FMUL.FTZ R43, R61, R64 ;  /* 0x000000403d2b7220 */ /* 0x000fe20000410000 */
[----:B------:R-:W-:Y:S01]  /*22d0*/  FMUL.FTZ R42, R62, R67 ;  /* 0x000000433e2a7220 */ /* 0x000fe20000410000 */
[----:B------:R-:W-:Y:S01]  /*22e0*/  ISETP.EQ.AND P0, PT, R90, RZ, P0 ;  /* 0x000000ff5a00720c */ /* 0x000fe20000702270 */
[----:B------:R-:W-:Y:S01]  /*22f0*/  FMUL.FTZ R41, R56, R65 ;  /* 0x0000004138297220 */ /* 0x000fe20000410000 */
[----:B------:R-:W4:Y:S01]  /*2300*/  LDC.64 R20, c[0x0][0x440] ;  /* 0x00011000ff147b82 */ /* 0x000f220000000a00 */
[----:B------:R-:W-:Y:S01]  /*2310*/  MOV R60, RZ ;  /* 0x000000ff003c7202 */ /* 0x000fe20000000f00 */
[----:B------:R-:W0:Y:S01]  /*2320*/  LDCU UR8, c[0x0][0x394] ;  /* 0x00007280ff0877ac */ /* 0x000e220008000800 */
[----:B------:R-:W-:-:S02]  /*2330*/  LOP3.LUT R40, R40, 0x100, RZ, 0xc0, !PT ;  /* 0x0000010028287812 */ /* 0x000fc400078ec0ff */
[C---:B------:R-:W-:Y:S01]  /*2340*/  LOP3.LUT R108, R5.reuse, 0x100, RZ, 0xc0, !PT ;  /* 0x00000100056c7812 */ /* 0x040fe200078ec0ff */
[----:B------:R-:W0:Y:S01]  /*2350*/  LDCU UR9, c[0x0][0x38c] ;  /* 0x00007180ff0977ac */ /* 0x000e220008000800 */
[C---:B------:R-:W-:Y:S01]  /*2360*/  IADD3 R0, PT, PT, R5.reuse, R90, RZ ;  /* 0x0000005a05007210 */ /* 0x040fe20007ffe0ff */
[----:B------:R-:W0:Y:S01]  /*2370*/  LDC.64 R22, c[0x0][0x3a8] ;  /* 0x0000ea00ff167b82 */ /* 0x000e220000000a00 */
[----:B------:R-:W-:Y:S01]  /*2380*/  LEA.HI.X.SX32 R29, R5, RZ, 0x1, P1 ;  /* 0x000000ff051d7211 */ /* 0x000fe200008f0eff */
[----:B------:R-:W-:-:S06]  /*2390*/  UMOV UR4, URZ ;  /* 0x000000ff00047c82 */ /* 0x000fcc0008000000 */
[----:B------:R-:W0:Y:S08]  /*23a0*/  LDC.64 R78, c[0x0][0x3e0] ;  /* 0x0000f800ff4e7b82 */ /* 0x000e300000000a00 */
[----:B------:R-:W0:Y:S08]  /*23b0*/  LDC.64 R24, c[0x0][0x4d0] ;  /* 0x00013400ff187b82 */ /* 0x000e300000000a00 */
[----:B--2---:R-:W0:Y:S02]  /*23c0*/  LDC.64 R26, c[0x0][0x4f0] ;  /* 0x00013c00ff1a7b82 */ /* 0x004e240000000a00 */
.L_x_18655:
[----:B---3--:R-:W-:-:S04]  /*23d0*/  IMAD.WIDE.U32 R4, R76, UR4, RZ ;  /* 0x000000044c047c25 */ /* 0x008fc8000f8e00ff */
[----:B------:R-:W-:Y:S01]  /*23e0*/  IMAD R5, R77, UR4, R5 ;  /* 0x000000044d057c24 */ /* 0x000fe2000f8e0205 */
[----:B01----:R-:W-:-:S04]  /*23f0*/  LEA R6, P1, R4, R97, 0x1 ;  /* 0x0000006104067211 */ /* 0x003fc800078208ff */
[----:B------:R-:W-:-:S03]  /*2400*/  LEA.HI.X R7, R4, R95, R5, 0x1, P1 ;  /* 0x0000005f04077211 */ /* 0x000fc600008f0c05 */
[----:B------:R-:W-:-:S05]  /*2410*/  IMAD.WIDE.U32 R32, R75, 0x8, R6 ;  /* 0x000000084b207825 */ /* 0x000fca00078e0006 */
[----:B--2---:R-:W2:Y:S04]  /*2420*/  LDG.E.64 R4, desc[UR16][R32.64] ;  /* 0x0000001020047981 */ /* 0x004ea8000c1e1b00 */
[----:B------:R-:W3:Y:S01]  /*2430*/  LDG.E.64 R6, desc[UR16][R32.64+0x100] ;  /* 0x0001001020067981 */ /* 0x000ee2000c1e1b00 */
[----:B------:R-:W-:Y:S02]  /*2440*/  MOV R8, R2 ;  /* 0x0000000200087202 */ /* 0x000fe40000000f00 */
[----:B------:R-:W-:-:S03]  /*2450*/  MOV R9, R105 ;  /* 0x0000006900097202 */ /* 0x000fc60000000f00 */
[----:B------:R-:W-:-:S04]  /*2460*/  IMAD.WIDE.U32 R8, R22, UR4, R8 ;  /* 0x0000000416087c25 */ /* 0x000fc8000f8e0008 */
[----:B------:R-:W-:Y:S01]  /*2470*/  IMAD R9, R23, UR4, R9 ;  /* 0x0000000417097c24 */ /* 0x000fe2000f8e0209 */
[----:B----4-:R-:W-:-:S04]  /*2480*/  LEA R30, P1, R8, R20, 0x3 ;  /* 0x00000014081e7211 */ /* 0x010fc800078218ff */
[----:B------:R-:W-:Y:S01]  /*2490*/  LEA.HI.X R31, R8, R21, R9, 0x3, P1 ;  /* 0x00000015081f7211 */ /* 0x000fe200008f1c09 */
[----:B------:R-:W-:-:S04]  /*24a0*/  IMAD.WIDE.U32 R8, R78, UR4, RZ ;  /* 0x000000044e087c25 */ /* 0x000fc8000f8e00ff */
[----:B------:R-:W-:Y:S01]  /*24b0*/  IMAD R9, R79, UR4, R9 ;  /* 0x000000044f097c24 */ /* 0x000fe2000f8e0209 */
[----:B------:R-:W4:Y:S01]  /*24c0*/  LDG.E.64 R30, desc[UR16][R30.64] ;  /* 0x000000101e1e7981 */ /* 0x000f22000c1e1b00 */
[----:B------:R-:W-:-:S04]  /*24d0*/  LEA R10, P1, R8, R93, 0x1 ;  /* 0x0000005d080a7211 */ /* 0x000fc800078208ff */
[----:B------:R-:W-:-:S03]  /*24e0*/  LEA.HI.X R11, R8, R91, R9, 0x1, P1 ;  /* 0x0000005b080b7211 */ /* 0x000fc600008f0c09 */
[----:B------:R-:W-:Y:S01]  /*24f0*/  IMAD.WIDE.U32 R10, R75, 0x8, R10 ;  /* 0x000000084b0a7825 */ /* 0x000fe200078e000a */
[----:B--2---:R0:W-:Y:S04]  /*2500*/  STS.64 [R69], R4 ;  /* 0x0000000445007388 */ /* 0x0041e80000000a00 */
[----:B---3--:R-:W-:Y:S01]  /*2510*/  STS.64 [R69+0x100], R6 ;  /* 0x0001000645007388 */ /* 0x008fe20000000a00 */
[----:B------:R-:W-:-:S03]  /*2520*/  NOP ;  /* 0x0000000000007918 */ /* 0x000fc60000000000 */
[----:B------:R-:W2:Y:S04]  /*2530*/  LDG.E.64 R32, desc[UR16][R10.64] ;  /* 0x000000100a207981 */ /* 0x000ea8000c1e1b00 */
[----:B------:R-:W3:Y:S01]  /*2540*/  LDG.E.64 R34, desc[UR16][R10.64+0x100] ;  /* 0x000100100a227981 */ /* 0x000ee2000c1e1b00 */
[----:B------:R-:W1:Y:S01]  /*2550*/  S2UR UR7, SR_CgaCtaId ;  /* 0x00000000000779c3 */ /* 0x000e620000008800 */
[C---:B------:R-:W-:Y:S01]  /*2560*/  ISETP.NE.AND P2, PT, R90.reuse, RZ, PT ;  /* 0x000000ff5a00720c */ /* 0x040fe20003f45270 */
[----:B------:R-:W-:Y:S01]  /*2570*/  UMOV UR6, 0x400 ;  /* 0x0000040000067882 */ /* 0x000fe20000000000 */
[----:B------:R-:W-:Y:S01]  /*2580*/  ISETP.NE.AND P1, PT, R90, 0x1f, PT ;  /* 0x0000001f5a00780c */ /* 0x000fe20003f25270 */
[----:B------:R-:W-:Y:S01]  /*2590*/  BSSY.RECONVERGENT B0, `(.L_x_18624) ;  /* 0x0000050000007945 */ /* 0x000fe20003800200 */
[C---:B----4-:R-:W-:Y:S01]  /*25a0*/  FMUL.FTZ R8, R31.reuse, R66 ;  /* 0x000000421f087220 */ /* 0x050fe20000410000 */
[----:B0-----:R-:W-:Y:S01]  /*25b0*/  FMUL.FTZ R4, R31, R67 ;  /* 0x000000431f047220 */ /* 0x001fe20000410000 */
[----:B------:R-:W-:-:S02]  /*25c0*/  FMUL.FTZ R36, R30, 1.4426950216293334961 ;  /* 0x3fb8aa3b1e247820 */ /* 0x000fc40000410000 */
[----:B------:R-:W-:Y:S01]  /*25d0*/  FMUL.RZ R38, R8, 0.15915493667125701904 ;  /* 0x3e22f98308267820 */ /* 0x000fe2000040c000 */
[CC--:B------:R-:W-:Y:S01]  /*25e0*/  FMUL.FTZ R8, R31.reuse, R64.reuse ;  /* 0x000000401f087220 */ /* 0x0c0fe20000410000 */
[----:B------:R-:W-:Y:S01]  /*25f0*/  FMUL.RZ R106, R4, 0.15915493667125701904 ;  /* 0x3e22f983046a7820 */ /* 0x000fe2000040c000 */
[----:B------:R-:W-:Y:S01]  /*2600*/  FMUL.FTZ R4, R31, R65 ;  /* 0x000000411f047220 */ /* 0x000fe20000410000 */
[----:B------:R-:W-:Y:S01]  /*2610*/  FMUL.FTZ R9, R36, R67 ;  /* 0x0000004324097220 */ /* 0x000fe20000410000 */
        /* <DEDUP_REMOVED lines=10> */
[C---:B----4-:R-:W-:Y:S01]  /*26c0*/  FMUL.FTZ R38, R36.reuse, R65 ;  /* 0x0000004124267220 */ /* 0x050fe20000410000 */
[----:B------:R-:W-:-:S06]  /*26d0*/  FMUL.FTZ R36, R36, R66 ;  /* 0x0000004224247220 */ /* 0x000fcc0000410000 */
[----:B------:R1:W4:Y:S08]  /*26e0*/  MUFU.SIN R121, R104 ;  /* 0x0000006800797308 */ /* 0x0003300000000400 */
        /* <DEDUP_REMOVED lines=8> */
[----:B----4-:R-:W-:Y:S01]  /*2770*/  FMUL.FTZ R112, R112, R121 ;  /* 0x0000007970707220 */ /* 0x010fe20000410000 */
[----:B------:R-:W-:Y:S01]  /*2780*/  HADD2.F32 R121, -RZ, R4.H0_H0 ;  /* 0x20000004ff797230 */ /* 0x000fe20000004100 */
[----:B------:R1:W4:Y:S08]  /*2790*/  MUFU.SIN R125, R106 ;  /* 0x0000006a007d7308 */ /* 0x0003300000000400 */
[----:B------:R-:W5:Y:S01]  /*27a0*/  MUFU.SIN R129, R114 ;  /* 0x0000007200817308 */ /* 0x000f620000000400 */
[----:B-1----:R-:W-:-:S02]  /*27b0*/  HADD2.F32 R106, -RZ, R5.H0_H0 ;  /* 0x20000005ff6a7230 */ /* 0x002fc40000004100 */
[----:B0-----:R-:W-:-:S05]  /*27c0*/  FMUL.FTZ R127, R126, R127 ;  /* 0x0000007f7e7f7220 */ /* 0x001fca0000410000 */
[----:B------:R0:W1:Y:S01]  /*27d0*/  MUFU.COS R131, R114 ;  /* 0x0000007200837308 */ /* 0x0000620000000000 */
[----:B----4-:R-:W-:-:S07]  /*27e0*/  FMUL.FTZ R126, R126, R125 ;  /* 0x0000007d7e7e7220 */ /* 0x010fce0000410000 */
[----:B------:R-:W5:Y:S01]  /*27f0*/  MUFU.EX2 R38, R38 ;  /* 0x0000002600267308 */ /* 0x000f620000000800 */
[----:B0-----:R-:W-:Y:S02]  /*2800*/  HADD2.F32 R114, -RZ, R6.H0_H0 ;  /* 0x20000006ff727230 */ /* 0x001fe40000004100 */
[C---:B-----5:R-:W-:Y:S01]  /*2810*/  FMUL.FTZ R124, R38.reuse, R129 ;  /* 0x00000081267c7220 */ /* 0x060fe20000410000 */
[----:B-1----:R-:W-:Y:S01]  /*2820*/  FMUL.FTZ R125, R38, R131 ;  /* 0x00000083267d7220 */ /* 0x002fe20000410000 */
[----:B--2---:R0:W-:Y:S04]  /*2830*/  STS.64 [R69+0x210], R32 ;  /* 0x0002102045007388 */ /* 0x0041e80000000a00 */
[----:B---3--:R1:W-:Y:S01]  /*2840*/  STS.64 [R69+0x310], R34 ;  /* 0x0003102245007388 */ /* 0x0083e20000000a00 */
        /* <DEDUP_REMOVED lines=35> */
.L_x_18625:
[----:B------:R2:W3:Y:S02]  /*2a80*/  LDS.64 R8, [R89+UR5+0x20b8] ;  /* 0x0020b80559087984 */ /* 0x0004e40008000a00 */
.L_x_18626:
[----:B------:R-:W-:Y:S05]  /*2a90*/  BSYNC.RECONVERGENT B0 ;  /* 0x0000000000007941 */ /* 0x000fea0003800200 */
.L_x_18624:
[----:B------:R-:W4:Y:S01]  /*2aa0*/  @P0 LDC R5, c[0x0][0x38c] ;  /* 0x0000e300ff050b82 */ /* 0x000f220000000800 */
[----:B------:R-:W-:Y:S01]  /*2ab0*/  CS2R R10, SRZ ;  /* 0x00000000000a7805 */ /* 0x000fe2000001ff00 */
[----:B----4-:R-:W-:-:S04]  /*2ac0*/  @P0 IMAD R5, R46, R5, UR4 ;  /* 0x000000042e050e24 */ /* 0x010fc8000f8e0205 */
[----:B0-----:R-:W-:-:S05]  /*2ad0*/  @P0 IMAD.WIDE R4, R5, 0x10, R14 ;  /* 0x0000001005040825 */ /* 0x001fca00078e020e */
        /* <DEDUP_REMOVED lines=21> */
[C---:B0-----:R-:W-:Y:S01]  /*2c30*/  FMUL.FTZ R4, R126.reuse, R6 ;  /* 0x000000067e047220 */ /* 0x041fe20000410000 */
        /* <DEDUP_REMOVED lines=26> */
[----:B------:R-:W0:Y:S01]  /*2de0*/  SHFL.UP PT, R38, R34, 0x1, RZ ;  /* 0x0420000022267989 */ /* 0x000e2200000e00ff */
[C---:B------:R-:W-:Y:S01]  /*2df0*/  FFMA.FTZ R36, R125.reuse, R4, R36 ;  /* 0x000000047d247223 */ /* 0x040fe20000010024 */
[----:B------:R-:W-:Y:S01]  /*2e00*/  FFMA.FTZ R37, R125, R6, -R37 ;  /* 0x000000067d257223 */ /* 0x000fe20000010825 */
[----:B------:R-:W-:-:S03]  /*2e10*/  ISETP.GT.U32.AND P5, PT, R110, 0xf, PT ;  /* 0x0000000f6e00780c */ /* 0x000fc60003fa4070 */
[----:B------:R-:W5:Y:S04]  /*2e20*/  SHFL.UP PT, R5, R36, 0x1, RZ ;  /* 0x0420000024057989 */ /* 0x000f6800000e00ff */
[----:B------:R-:W2:Y:S01]  /*2e30*/  SHFL.UP PT, R4, R37, 0x1, RZ ;  /* 0x0420000025047989 */ /* 0x000ea200000e00ff */
[-C--:B0-----:R-:W-:Y:S01]  /*2e40*/  FMUL.FTZ R39, R37, R38.reuse ;  /* 0x0000002625277220 */ /* 0x081fe20000410000 */
[----:B------:R-:W-:-:S03]  /*2e50*/  FMUL.FTZ R38, R36, R38 ;  /* 0x0000002624267220 */ /* 0x000fc60000410000 */
[CC--:B------:R-:W-:Y:S01]  /*2e60*/  FFMA.FTZ R39, R36.reuse, R7.reuse, R39 ;  /* 0x0000000724277223 */ /* 0x0c0fe20000010027 */
[C---:B------:R-:W-:Y:S01]  /*2e70*/  FFMA.FTZ R38, R37.reuse, R7, -R38 ;  /* 0x0000000725267223 */ /* 0x040fe20000010826 */
[-C--:B-----5:R-:W-:Y:S01]  /*2e80*/  FMUL.FTZ R7, R37, R5.reuse ;  /* 0x0000000525077220 */ /* 0x0a0fe20000410000 */
[----:B------:R-:W-:Y:S01]  /*2e90*/  FMUL.FTZ R6, R36, R5 ;  /* 0x0000000524067220 */ /* 0x000fe20000410000 */
[----:B------:R-:W-:Y:S01]  /*2ea0*/  @P1 FADD.FTZ R34, R34, R39 ;  /* 0x0000002722221221 */ /* 0x000fe20000010000 */
[----:B------:R-:W-:Y:S01]  /*2eb0*/  @P1 FADD.FTZ R35, R35, R38 ;  /* 0x0000002623231221 */ /* 0x000fe20000010000 */
[-C--:B--2---:R-:W-:Y:S01]  /*2ec0*/  @P1 FFMA.FTZ R36, R36, R4.reuse, R7 ;  /* 0x0000000424241223 */ /* 0x084fe20000010007 */
[----:B------:R-:W-:Y:S01]  /*2ed0*/  @P1 FFMA.FTZ R37, R37, R4, -R6 ;  /* 0x0000000425251223 */ /* 0x000fe20000010806 */
[----:B------:R-:W-:Y:S01]  /*2ee0*/  ISETP.GE.AND P1, PT, R70, 0x2, PT ;  /* 0x000000024600780c */ /* 0x000fe20003f26270 */
[----:B------:R-:W0:Y:S04]  /*2ef0*/  SHFL.UP PT, R39, R34, 0x2, RZ ;  /* 0x0440000022277989 */ /* 0x000e2800000e00ff */
[----:B------:R-:W2:Y:S04]  /*2f00*/  SHFL.UP PT, R38, R35, 0x2, RZ ;  /* 0x0440000023267989 */ /* 0x000ea800000e00ff */
[----:B------:R-:W5:Y:S04]  /*2f10*/  SHFL.UP PT, R5, R36, 0x2, RZ ;  /* 0x0440000024057989 */ /* 0x000f6800000e00ff */
[----:B------:R-:W1:Y:S01]  /*2f20*/  SHFL.UP PT, R4, R37, 0x2, RZ ;  /* 0x0440000025047989 */ /* 0x000e6200000e00ff */
        /* <DEDUP_REMOVED lines=9> */
[-C--:B-1----:R-:W-:Y:S01]  /*2fc0*/  @P1 FFMA.FTZ R36, R36, R4.reuse, R7 ;  /* 0x0000000424241223 */ /* 0x082fe20000010007 */
        /* <DEDUP_REMOVED lines=20> */
[CC--:B0-----:R-:W-:Y:S01]  /*3110*/  FMUL.FTZ R39, R37.reuse, R7.reuse ;  /* 0x0000000725277220 */ /* 0x0c1fe20000410000 */
[C---:B------:R-:W-:Y:S01]  /*3120*/  FMUL.FTZ R38, R36.reuse, R7 ;  /* 0x0000000724267220 */ /* 0x040fe20000410000 */
[CC--:B-1----:R-:W-:Y:S01]  /*3130*/  FMUL.FTZ R7, R36.reuse, R5.reuse ;  /* 0x0000000524077220 */ /* 0x0c2fe20000410000 */
[C---:B------:R-:W-:Y:S01]  /*3140*/  FMUL.FTZ R5, R37.reuse, R5 ;  /* 0x0000000525057220 */ /* 0x040fe20000410000 */
[-C--:B--2---:R-:W-:Y:S01]  /*3150*/  FFMA.FTZ R39, R36, R6.reuse, R39 ;  /* 0x0000000624277223 */ /* 0x084fe20000010027 */
[----:B------:R-:W-:-:S02]  /*3160*/  FFMA.FTZ R38, R37, R6, -R38 ;  /* 0x0000000625267223 */ /* 0x000fc40000010826 */
[-C--:B-----5:R-:W-:Y:S01]  /*3170*/  @P1 FFMA.FTZ R36, R36, R4.reuse, R5 ;  /* 0x0000000424241223 */ /* 0x0a0fe20000010005 */
[----:B------:R-:W-:Y:S01]  /*3180*/  @P1 FFMA.FTZ R37, R37, R4, -R7 ;  /* 0x0000000425251223 */ /* 0x000fe20000010807 */
[----:B------:R-:W-:Y:S01]  /*3190*/  @P1 FADD.FTZ R34, R34, R39 ;  /* 0x0000002722221221 */ /* 0x000fe20000010000 */
[CC--:B---3--:R-:W-:Y:S01]  /*31a0*/  FMUL.FTZ R5, R124.reuse, R9.reuse ;  /* 0x000000097c057220 */ /* 0x0c8fe20000410000 */
[C---:B------:R-:W-:Y:S01]  /*31b0*/  FMUL.FTZ R39, R124.reuse, R138 ;  /* 0x0000008a7c277220 */ /* 0x040fe20000410000 */
[----:B------:R-:W-:Y:S01]  /*31c0*/  FMUL.FTZ R7, R125, R9 ;  /* 0x000000097d077220 */ /* 0x000fe20000410000 */
[----:B------:R-:W-:Y:S01]  /*31d0*/  @P1 FADD.FTZ R35, R35, R38 ;  /* 0x0000002623231221 */ /* 0x000fe20000010000 */
[C---:B------:R-:W-:Y:S01]  /*31e0*/  FFMA.FTZ R38, R125.reuse, R8, -R5 ;  /* 0x000000087d267223 */ /* 0x040fe20000010805 */
[C---:B------:R-:W-:Y:S01]  /*31f0*/  FFMA.FTZ R5, R125.reuse, R130, -R39 ;  /* 0x000000827d057223 */ /* 0x040fe20000010827 */
[C---:B------:R-:W-:Y:S01]  /*3200*/  FFMA.FTZ R39, -R124.reuse, R8, -R7 ;  /* 0x000000087c277223 */ /* 0x040fe20000010907 */
[----:B------:R-:W-:Y:S01]  /*3210*/  FMUL.FTZ R4, R124, R130 ;  /* 0x000000827c047220 */ /* 0x000fe20000410000 */
[----:B------:R-:W0:Y:S01]  /*3220*/  SHFL.UP PT, R7, R34, 0x10, RZ ;  /* 0x0600000022077989 */ /* 0x000e2200000e00ff */
[----:B------:R-:W-:Y:S01]  /*3230*/  FADD.FTZ R140, R132, R5 ;  /* 0x00000005848c7221 */ /* 0x000fe20000010000 */
[C---:B------:R-:W-:Y:S01]  /*3240*/  FMUL.FTZ R148, R126.reuse, R38 ;  /* 0x000000267e947220 */ /* 0x040fe20000410000 */
[----:B------:R-:W-:Y:S01]  /*3250*/  FFMA.FTZ R141, R125, R138, R4 ;  /* 0x0000008a7d8d7223 */ /* 0x000fe20000010004 */
[----:B------:R-:W1:Y:S01]  /*3260*/  SHFL.UP PT, R6, R36, 0x10, RZ ;  /* 0x0600000024067989 */ /* 0x000e6200000e00ff */
[C---:B------:R-:W-:Y:S01]  /*3270*/  FMUL.FTZ R150, R126.reuse, R140 ;  /* 0x0000008c7e967220 */ /* 0x040fe20000410000 */
[-C--:B------:R-:W-:Y:S01]  /*3280*/  FMUL.FTZ R144, R126, R39.reuse ;  /* 0x000000277e907220 */ /* 0x080fe20000410000 */
[----:B------:R-:W-:Y:S01]  /*3290*/  FADD.FTZ R141, R134, R141 ;  /* 0x0000008d868d7221 */ /* 0x000fe20000010000 */
[----:B------:R-:W2:Y:S01]  /*32a0*/  SHFL.UP PT, R5, R35, 0x10, RZ ;  /* 0x0600000023057989 */ /* 0x000ea200000e00ff */
[C---:B------:R-:W-:Y:S01]  /*32b0*/  FFMA.FTZ R39, R127.reuse, R39, -R148 ;  /* 0x000000277f277223 */ /* 0x040fe20000010894 */
[C---:B------:R-:W-:Y:S01]  /*32c0*/  FFMA.FTZ R143, R127.reuse, R38, R144 ;  /* 0x000000267f8f7223 */ /* 0x040fe20000010090 */
[-C--:B------:R-:W-:Y:S01]  /*32d0*/  FMUL.FTZ R149, R126, R141.reuse ;  /* 0x0000008d7e957220 */ /* 0x080fe20000410000 */
[----:B------:R-:W3:Y:S01]  /*32e0*/  SHFL.UP PT, R4, R37, 0x10, RZ ;  /* 0x0600000025047989 */ /* 0x000ee200000e00ff */
[C---:B------:R-:W-:Y:S01]  /*32f0*/  FFMA.FTZ R141, R127.reuse, R141, R150 ;  /* 0x0000008d7f8d7223 */ /* 0x040fe20000010096 */
[----:B------:R-:W-:Y:S01]  /*3300*/  ISETP.GE.AND P1, PT, R70, 0x10, PT ;  /* 0x000000104600780c */ /* 0x000fe20003f26270 */
[----:B------:R-:W-:Y:S01]  /*3310*/  FFMA.FTZ R140, R127, R140, -R149 ;  /* 0x0000008c7f8c7223 */ /* 0x000fe20000010895 */
[----:B------:R-:W-:Y:S01]  /*3320*/  FMUL.FTZ R38, R112, R143 ;  /* 0x0000008f70267220 */ /* 0x000fe20000410000 */
[----:B------:R-:W-:Y:S01]  /*3330*/  FADD.FTZ R149, R136, R141 ;  /* 0x0000008d88957221 */ /* 0x000fe20000010000 */
[----:B------:R-:W-:Y:S01]  /*3340*/  FMUL.FTZ R141, R112, R39 ;  /* 0x00000027708d7220 */ /* 0x000fe20000410000 */
[----:B------:R-:W-:-:S02]  /*3350*/  FADD.FTZ R151, R135, R140 ;  /* 0x0000008c87977221 */ /* 0x000fc40000010000 */
[----:B------:R-:W-:Y:S01]  /*3360*/  FMUL.FTZ R148, R112, R149 ;  /* 0x0000009570947220 */ /* 0x000fe20000410000 */
[C---:B------:R-:W-:Y:S01]  /*3370*/  FFMA.FTZ R140, R104.reuse, R143, R141 ;  /* 0x0000008f688c7223 */ /* 0x040fe2000001008d */
[----:B------:R-:W-:Y:S01]  /*3380*/  FFMA.FTZ R141, R104, R39, -R38 ;  /* 0x00000027688d7223 */ /* 0x000fe20000010826 */
[-C--:B0-----:R-:W-:Y:S01]  /*3390*/  FMUL.FTZ R38, R36, R7.reuse ;  /* 0x0000000724267220 */ /* 0x081fe20000410000 */
[C---:B------:R-:W-:Y:S01]  /*33a0*/  FMUL.FTZ R143, R37.reuse, R7 ;  /* 0x00000007258f7220 */ /* 0x040fe20000410000 */
[-C--:B------:R-:W-:Y:S01]  /*33b0*/  FMUL.FTZ R144, R112, R151.reuse ;  /* 0x0000009770907220 */ /* 0x080fe20000410000 */
[----:B------:R-:W-:Y:S01]  /*33c0*/  FFMA.FTZ R151, R104, R151, -R148 ;  /* 0x0000009768977223 */ /* 0x000fe20000010894 */
[-C--:B-1----:R-:W-:Y:S01]  /*33d0*/  FMUL.FTZ R7, R36, R6.reuse ;  /* 0x0000000624077220 */ /* 0x082fe20000410000 */
[C---:B------:R-:W-:Y:S01]  /*33e0*/  FMUL.FTZ R39, R37.reuse, R6 ;  /* 0x0000000625277220 */ /* 0x040fe20000410000 */
[----:B------:R-:W-:Y:S01]  /*33f0*/  FFMA.FTZ R144, R104, R149, R144 ;  /* 0x0000009568907223 */ /* 0x000fe20000010090 */
[----:B------:R0:W1:Y:S01]  /*3400*/  SHFL.DOWN PT, R150, R140, 0x1, 0x1f ;  /* 0x08201f008c967f89 */ /* 0x00006200000e0000 */
[-C--:B--2---:R-:W-:Y:S01]  /*3410*/  FFMA.FTZ R38, R37, R5.reuse, -R38 ;  /* 0x0000000525267223 */ /* 0x084fe20000010826 */
[C---:B------:R-:W-:Y:S01]  /*3420*/  FFMA.FTZ R143, R36.reuse, R5, R143 ;  /* 0x00000005248f7223 */ /* 0x040fe2000001008f */
[----:B------:R-:W-:Y:S01]  /*3430*/  FADD.FTZ R144, R129, R144 ;  /* 0x0000009081907221 */ /* 0x000fe20000010000 */
[----:B------:R-:W-:Y:S01]  /*3440*/  MOV R5, RZ ;  /* 0x000000ff00057202 */ /* 0x000fe20000000f00 */
[-C--:B---3--:R-:W-:Y:S01]  /*3450*/  @P1 FFMA.FTZ R37, R37, R4.reuse, -R7 ;  /* 0x0000000425251223 */ /* 0x088fe20000010807 */
[----:B------:R-:W-:Y:S01]  /*3460*/  @P1 FFMA.FTZ R36, R36, R4, R39 ;  /* 0x0000000424241223 */ /* 0x000fe20000010027 */
[----:B------:R-:W-:Y:S01]  /*3470*/  @P1 FADD.FTZ R35, R35, R38 ;  /* 0x0000002623231221 */ /* 0x000fe20000010000 */
[----:B------:R-:W-:Y:S01]  /*3480*/  @P1 FADD.FTZ R34, R34, R143 ;  /* 0x0000008f22221221 */ /* 0x000fe20000010000 */
[----:B------:R-:W-:Y:S01]  /*3490*/  FADD.FTZ R143, R128, R151 ;  /* 0x00000097808f7221 */ /* 0x000fe20000010000 */
[----:B------:R-:W-:Y:S01]  /*34a0*/  HFMA2 R4, -RZ, RZ, 1.875, 0 ;  /* 0x3f800000ff047431 */ /* 0x000fe200000001ff */
[----:B------:R0:W2:Y:S01]  /*34b0*/  SHFL.DOWN PT, R151, R144, 0x1, 0x1f ;  /* 0x08201f0090977f89 */ /* 0x0000a200000e0000 */
[----:B------:R-:W-:-:S02]  /*34c0*/  ISETP.GT.U32.AND P1, PT, R110, 0x1d, PT ;  /* 0x0000001d6e00780c */ /* 0x000fc40003f24070 */
[----:B------:R-:W-:Y:S01]  /*34d0*/  CS2R R6, SRZ ;  /* 0x0000000000067805 */ /* 0x000fe2000001ff00 */
[----:B------:R0:W3:Y:S04]  /*34e0*/  SHFL.DOWN PT, R38, R143, 0x1, 0x1f ;  /* 0x08201f008f267f89 */ /* 0x0000e800000e0000 */
[----:B------:R-:W0:Y:S04]  /*34f0*/  SHFL.UP PT, R37, R37, 0x1, RZ ;  /* 0x0420000025257989 */ /* 0x000e2800000e00ff */
[----:B------:R-:W0:Y:S04]  /*3500*/  SHFL.UP PT, R36, R36, 0x1, RZ ;  /* 0x0420000024247989 */ /* 0x000e2800000e00ff */
[----:B------:R-:W0:Y:S04]  /*3510*/  SHFL.UP PT, R35, R35, 0x1, RZ ;  /* 0x0420000023237989 */ /* 0x000e2800000e00ff */
[----:B------:R-:W0:Y:S04]  /*3520*/  SHFL.UP PT, R34, R34, 0x1, RZ ;  /* 0x0420000022227989 */ /* 0x000e2800000e00ff */
[----:B----4-:R4:W0:Y:S04]  /*3530*/  SHFL.IDX PT, R148, R10, RZ, 0x1f ;  /* 0x00001fff0a947589 */ /* 0x01082800000e0000 */
[----:B------:R4:W0:Y:S04]  /*3540*/  SHFL.IDX PT, R149, R11, RZ, 0x1f ;  /* 0x00001fff0b957589 */ /* 0x00082800000e0000 */
[----:B------:R4:W0:Y:S01]  /*3550*/  SHFL.DOWN PT, R10, R141, 0x1, 0x1f ;  /* 0x08201f008d0a7f89 */ /* 0x00082200000e0000 */
[----:B-123--:R-:W-:Y:S05]  /*3560*/  @!P6 BRA `(.L_x_18628) ;  /* 0x000000000028e947 */ /* 0x00efea0003800000 */
[CC--:B------:R-:W-:Y:S01]  /*3570*/  FMUL.FTZ R39, R141.reuse, R38.reuse ;  /* 0x000000268d277220 */ /* 0x0c0fe20000410000 */
[C---:B------:R-:W-:Y:S01]  /*3580*/  FMUL.FTZ R38, R140.reuse, R38 ;  /* 0x000000268c267220 */ /* 0x040fe20000410000 */
[CC--:B0---4-:R-:W-:Y:S01]  /*3590*/  FMUL.FTZ R11, R141.reuse, R10.reuse ;  /* 0x0000000a8d0b7220 */ /* 0x0d1fe20000410000 */
[C---:B------:R-:W-:Y:S01]  /*35a0*/  FMUL.FTZ R10, R140.reuse, R10 ;  /* 0x0000000a8c0a7220 */ /* 0x040fe20000410000 */
[-C--:B------:R-:W-:Y:S01]  /*35b0*/  FFMA.FTZ R39, R140, R151.reuse, -R39 ;  /* 0x000000978c277223 */ /* 0x080fe20000010827 */
[----:B------:R-:W-:Y:S01]  /*35c0*/  FFMA.FTZ R38, R141, R151, R38 ;  /* 0x000000978d267223 */ /* 0x000fe20000010026 */
[C---:B------:R-:W-:Y:S01]  /*35d0*/  FFMA.FTZ R140, R150.reuse, R140, -R11 ;  /* 0x0000008c968c7223 */ /* 0x040fe2000001080b */
[----:B------:R-:W-:Y:S01]  /*35e0*/  FFMA.FTZ R141, R150, R141, R10 ;  /* 0x0000008d968d7223 */ /* 0x000fe2000001000a */
[----:B------:R-:W-:Y:S01]  /*35f0*/  FADD.FTZ R144, R144, R39 ;  /* 0x0000002790907221 */ /* 0x000fe20000010000 */
[----:B------:R-:W-:-:S07]  /*3600*/  FADD.FTZ R143, R143, R38 ;  /* 0x000000268f8f7221 */ /* 0x000fce0000010000 */
.L_x_18628:
[----:B------:R-:W-:Y:S05]  /*3610*/  BSYNC.RECONVERGENT B0 ;  /* 0x0000000000007941 */ /* 0x000fea0003800200 */
.L_x_18627:
        /* <DEDUP_REMOVED lines=17> */
.L_x_18630:
[----:B------:R-:W-:Y:S05]  /*3730*/  BSYNC.RECONVERGENT B0 ;  /* 0x0000000000007941 */ /* 0x000fea0003800200 */
.L_x_18629:
        /* <DEDUP_REMOVED lines=16> */
.L_x_18632:
[----:B------:R-:W-:Y:S05]  /*3840*/  BSYNC.RECONVERGENT B0 ;  /* 0x0000000000007941 */ /* 0x000fea0003800200 */
.L_x_18631:
        /* <DEDUP_REMOVED lines=17> */
.L_x_18634:
[----:B------:R-:W-:Y:S05]  /*3960*/  BSYNC.RECONVERGENT B0 ;  /* 0x0000000000007941 */ /* 0x000fea0003800200 */
.L_x_18633:
[----:B--2---:R2:W2:Y:S01]  /*3970*/  SHFL.DOWN PT, R152, R140, 0x10, 0x1f ;  /* 0x0a001f008c987f89 */ /* 0x0044a200000e0000 */
[----:B------:R-:W-:Y:S01]  /*3980*/  BSSY.RECONVERGENT B0, `(.L_x_18635) ;  /* 0x0000010000007945 */ /* 0x000fe20003800200 */
[----:B------:R-:W-:Y:S02]  /*3990*/  FMUL.FTZ R11, R37, R149 ;  /* 0x00000095250b7220 */ /* 0x000fe40000410000 */
[----:B0-----:R0:W0:Y:S04]  /*39a0*/  SHFL.DOWN PT, R38, R141, 0x10, 0x1f ;  /* 0x0a001f008d267f89 */ /* 0x00102800000e0000 */
[----:B------:R0:W0:Y:S04]  /*39b0*/  SHFL.DOWN PT, R153, R144, 0x10, 0x1f ;  /* 0x0a001f0090997f89 */ /* 0x00002800000e0000 */
[----:B-1----:R1:W0:Y:S01]  /*39c0*/  SHFL.DOWN PT, R150, R143, 0x10, 0x1f ;  /* 0x0a001f008f967f89 */ /* 0x00222200000e0000 */
        /* <DEDUP_REMOVED lines=9> */
[----:B----4-:R-:W-:Y:S01]  /*3a60*/  FADD.FTZ R144, R144, R151 ;  /* 0x0000009790907221 */ /* 0x010fe20000010000 */
[----:B-1----:R-:W-:-:S07]  /*3a70*/  FADD.FTZ R143, R143, R150 ;  /* 0x000000968f8f7221 */ /* 0x002fce0000010000 */
.L_x_18636:
[----:B------:R-:W-:Y:S05]  /*3a80*/  BSYNC.RECONVERGENT B0 ;  /* 0x0000000000007941 */ /* 0x000fea0003800200 */
.L_x_18635:
[----:B------:R-:W-:Y:S01]  /*3a90*/  ISETP.NE.AND P2, PT, R90, RZ, PT ;  /* 0x000000ff5a00720c */ /* 0x000fe20003f45270 */
[----:B--2---:R-:W-:Y:S01]  /*3aa0*/  SHFL.DOWN PT, R152, R140, 0x1, 0x1f ;  /* 0x08201f008c987f89 */ /* 0x004fe200000e0000 */
[-C--:B------:R-:W-:Y:S01]  /*3ab0*/  FFMA.FTZ R10, R37, R148.reuse, -R10 ;  /* 0x00000094250a7223 */ /* 0x080fe2000001080a */
[----:B------:R-:W-:Y:S01]  /*3ac0*/  FFMA.FTZ R11, R36, R148, R11 ;  /* 0x00000094240b7223 */ /* 0x000fe2000001000b */
[--C-:B------:R-:W-:Y:S01]  /*3ad0*/  IMAD.WIDE.U32 R36, R24, UR4, R28.reuse ;  /* 0x0000000418247c25 */ /* 0x100fe2000f8e001c */
[----:B0-----:R-:W0:Y:S01]  /*3ae0*/  SHFL.IDX PT, R150, R7, RZ, 0x1f ;  /* 0x00001fff07967589 */ /* 0x001e2200000e0000 */
[----:B------:R-:W-:Y:S01]  /*3af0*/  ISETP.NE.AND P1, PT, R90, 0x1f, PT ;  /* 0x0000001f5a00780c */ /* 0x000fe20003f25270 */
[----:B------:R-:W-:Y:S01]  /*3b00*/  BSSY.RECONVERGENT B0, `(.L_x_18637) ;  /* 0x00000ae000007945 */ /* 0x000fe20003800200 */
[----:B------:R-:W-:Y:S01]  /*3b10*/  IMAD.WIDE.U32 R38, R26, UR4, R28 ;  /* 0x000000041a267c25 */ /* 0x000fe2000f8e001c */
[----:B------:R-:W2:Y:S01]  /*3b20*/  SHFL.DOWN PT, R153, R141, 0x1, 0x1f ;  /* 0x08201f008d997f89 */ /* 0x000ea200000e0000 */
[----:B------:R-:W-:-:S03]  /*3b30*/  ISETP.NE.AND P4, PT, R90, RZ, PT ;  /* 0x000000ff5a00720c */ /* 0x000fc60003f85270 */
[----:B------:R-:W5:Y:S01]  /*3b40*/  SHFL.IDX PT, R151, R6, RZ, 0x1f ;  /* 0x00001fff06977589 */ /* 0x000f6200000e0000 */
[----:B------:R-:W-:Y:S01]  /*3b50*/  @P2 FADD.FTZ R148, R35, R10 ;  /* 0x0000000a23942221 */ /* 0x000fe20000010000 */
[----:B------:R-:W-:Y:S01]  /*3b60*/  @P2 FADD.FTZ R149, R34, R11 ;  /* 0x0000000b22952221 */ /* 0x000fe20000010000 */
[----:B------:R-:W-:Y:S01]  /*3b70*/  IMAD R11, R25, UR4, R37 ;  /* 0x00000004190b7c24 */ /* 0x000fe2000f8e0225 */
[----:B------:R-:W1:Y:S01]  /*3b80*/  SHFL.DOWN PT, R154, R143, 0x1, 0x1f ;  /* 0x08201f008f9a7f89 */ /* 0x000e6200000e0000 */
[CC--:B------:R-:W-:Y:S01]  /*3b90*/  FMUL.FTZ R37, R33.reuse, R148.reuse ;  /* 0x0000009421257220 */ /* 0x0c0fe20000410000 */
[----:B------:R-:W-:Y:S01]  /*3ba0*/  FMUL.FTZ R33, R33, R149 ;  /* 0x0000009521217220 */ /* 0x000fe20000410000 */
[----:B------:R-:W-:Y:S01]  /*3bb0*/  LEA R10, P2, R36, R117, 0x2 ;  /* 0x00000075240a7211 */ /* 0x000fe200078410ff */
[----:B------:R-:W1:Y:S01]  /*3bc0*/  SHFL.DOWN PT, R155, R144, 0x1, 0x1f ;  /* 0x08201f00909b7f89 */ /* 0x000e6200000e0000 */
[----:B------:R-:W-:Y:S01]  /*3bd0*/  IMAD R35, R27, UR4, R39 ;  /* 0x000000041b237c24 */ /* 0x000fe2000f8e0227 */
[----:B------:R-:W-:Y:S01]  /*3be0*/  LEA R34, P3, R38, R113, 0x2 ;  /* 0x0000007126227211 */ /* 0x000fe200078610ff */
[----:B------:R-:W-:Y:S01]  /*3bf0*/  FFMA.FTZ R148, R32, R148, -R33 ;  /* 0x0000009420947223 */ /* 0x000fe20000010821 */
[----:B------:R-:W-:Y:S01]  /*3c00*/  LEA.HI.X R11, R36, R115, R11, 0x2, P2 ;  /* 0x00000073240b7211 */ /* 0x000fe200010f140b */
[----:B------:R-:W-:Y:S01]  /*3c10*/  FFMA.FTZ R36, R32, R149, R37 ;  /* 0x0000009520247223 */ /* 0x000fe20000010025 */
[----:B------:R-:W-:Y:S01]  /*3c20*/  LEA.HI.X R35, R38, R111, R35, 0x2, P3 ;  /* 0x0000006f26237211 */ /* 0x000fe200018f1423 */
[----:B------:R-:W-:Y:S01]  /*3c30*/  FADD.FTZ R145, R145, R148 ;  /* 0x0000009491917221 */ /* 0x000fe20000010000 */
[-C--:B0-----:R-:W-:Y:S01]  /*3c40*/  @P1 FMUL.FTZ R38, R152, R150.reuse ;  /* 0x0000009698261220 */ /* 0x081fe20000410000 */
[----:B------:R-:W-:Y:S01]  /*3c50*/  FADD.FTZ R32, R147, R36 ;  /* 0x0000002493207221 */ /* 0x000fe20000010000 */
[----:B---3--:R-:W0:Y:S01]  /*3c60*/  SHFL.IDX PT, R141, R141, RZ, 0x1f ;  /* 0x00001fff8d8d7589 */ /* 0x008e2200000e0000 */
[----:B------:R-:W-:Y:S01]  /*3c70*/  FMUL.FTZ R37, R112, R145 ;  /* 0x0000009170257220 */ /* 0x000fe20000410000 */
[----:B--2---:R-:W-:-:S02]  /*3c80*/  @P1 FMUL.FTZ R33, R153, R150 ;  /* 0x0000009699211220 */ /* 0x004fc40000410000 */
[----:B------:R-:W2:Y:S01]  /*3c90*/  SHFL.IDX PT, R140, R140, RZ, 0x1f ;  /* 0x00001fff8c8c7589 */ /* 0x000ea200000e0000 */
[-C--:B------:R-:W-:Y:S01]  /*3ca0*/  FFMA.FTZ R37, R104, R32.reuse, R37 ;  /* 0x0000002068257223 */ /* 0x080fe20000010025 */
[-C--:B-----5:R-:W-:Y:S01]  /*3cb0*/  @P1 FFMA.FTZ R153, R153, R151.reuse, R38 ;  /* 0x0000009799991223 */ /* 0x0a0fe20000010026 */
[----:B------:R-:W-:Y:S01]  /*3cc0*/  @P1 FFMA.FTZ R152, R152, R151, -R33 ;  /* 0x0000009798981223 */ /* 0x000fe20000010821 */
[----:B------:R-:W-:Y:S01]  /*3cd0*/  FMUL.FTZ R33, R112, R32 ;  /* 0x0000002070217220 */ /* 0x000fe20000410000 */
[----:B-1--4-:R-:W1:Y:S01]  /*3ce0*/  SHFL.IDX PT, R143, R143, RZ, 0x1f ;  /* 0x00001fff8f8f7589 */ /* 0x012e6200000e0000 */
[----:B------:R-:W-:Y:S02]  /*3cf0*/  @P1 FADD.FTZ R150, R154, R153 ;  /* 0x000000999a961221 */ /* 0x000fe40000010000 */
[----:B------:R-:W-:Y:S01]  /*3d00*/  FFMA.FTZ R36, R104, R145, -R33 ;  /* 0x0000009168247223 */ /* 0x000fe20000010821 */
[----:B------:R-:W3:Y:S01]  /*3d10*/  SHFL.IDX PT, R144, R144, RZ, 0x1f ;  /* 0x00001fff90907589 */ /* 0x000ee200000e0000 */
[----:B------:R-:W-:Y:S01]  /*3d20*/  @P1 FADD.FTZ R151, R155, R152 ;  /* 0x000000989b971221 */ /* 0x000fe20000010000 */
[----:B------:R-:W-:Y:S01]  /*3d30*/  FMUL.FTZ R38, R150, R9 ;  /* 0x0000000996267220 */ /* 0x000fe20000410000 */
[----:B------:R-:W-:-:S02]  /*3d40*/  FFMA.FTZ R146, R61, R146, R36 ;  /* 0x000000923d927223 */ /* 0x000fc40000010024 */
[----:B------:R-:W-:Y:S01]  /*3d50*/  FMUL.FTZ R33, R151, R9 ;  /* 0x0000000997217220 */ /* 0x000fe20000410000 */
[----:B------:R-:W-:Y:S01]  /*3d60*/  FFMA.FTZ R9, R61, R142, R37 ;  /* 0x0000008e3d097223 */ /* 0x000fe20000010025 */
        /* <DEDUP_REMOVED lines=10> */
[----:B0-----:R-:W-:Y:S01]  /*3e10*/  FMUL.FTZ R39, R141, R7 ;  /* 0x000000078d277220 */ /* 0x001fe20000410000 */
[----:B------:R-:W-:Y:S01]  /*3e20*/  FFMA.FTZ R139, R62, R139, R33 ;  /* 0x0000008b3e8b7223 */ /* 0x000fe20000010021 */
[CC--:B------:R-:W-:Y:S01]  /*3e30*/  FMUL.FTZ R33, R124.reuse, R130.reuse ;  /* 0x000000827c217220 */ /* 0x0c0fe20000410000 */
[C---:B------:R-:W-:Y:S01]  /*3e40*/  FFMA.FTZ R37, R125.reuse, R130, -R8 ;  /* 0x000000827d257223 */ /* 0x040fe20000010808 */
[C---:B------:R-:W-:Y:S01]  /*3e50*/  FMUL.FTZ R8, R124.reuse, R137 ;  /* 0x000000897c087220 */ /* 0x040fe20000410000 */
[-C--:B------:R-:W-:Y:S01]  /*3e60*/  FMUL.FTZ R124, R124, R139.reuse ;  /* 0x0000008b7c7c7220 */ /* 0x080fe20000410000 */
[C---:B------:R-:W-:Y:S01]  /*3e70*/  FFMA.FTZ R33, R125.reuse, R138, R33 ;  /* 0x0000008a7d217223 */ /* 0x040fe20000010021 */
[----:B------:R-:W-:Y:S01]  /*3e80*/  FADD.FTZ R132, R132, R37 ;  /* 0x0000002584847221 */ /* 0x000fe20000010000 */
[C---:B------:R-:W-:Y:S01]  /*3e90*/  FFMA.FTZ R37, R125.reuse, R139, -R8 ;  /* 0x0000008b7d257223 */ /* 0x040fe20000010808 */
[----:B------:R-:W-:Y:S01]  /*3ea0*/  FFMA.FTZ R124, R125, R137, R124 ;  /* 0x000000897d7c7223 */ /* 0x000fe2000001007c */
[----:B------:R-:W-:Y:S01]  /*3eb0*/  FADD.FTZ R134, R134, R33 ;  /* 0x0000002186867221 */ /* 0x000fe20000010000 */
[----:B------:R-:W-:Y:S01]  /*3ec0*/  FMUL.FTZ R36, R126, R132 ;  /* 0x000000847e247220 */ /* 0x000fe20000410000 */
[----:B--2---:R-:W-:Y:S01]  /*3ed0*/  FFMA.FTZ R125, R140, R6, -R39 ;  /* 0x000000068c7d7223 */ /* 0x004fe20000010827 */
[----:B------:R-:W-:Y:S01]  /*3ee0*/  FMUL.FTZ R39, R141, R5 ;  /* 0x000000058d277220 */ /* 0x000fe20000410000 */
        /* <DEDUP_REMOVED lines=9> */
[----:B------:R-:W-:Y:S01]  /*3f80*/  FFMA.FTZ R38, R56, R133, R37 ;  /* 0x0000008538267223 */ /* 0x000fe20000010025 */
[----:B------:R-:W-:Y:S01]  /*3f90*/  FFMA.FTZ R5, R140, R5, R6 ;  /* 0x000000058c057223 */ /* 0x000fe20000010006 */
[----:B-1----:R-:W-:Y:S01]  /*3fa0*/  FADD.FTZ R7, R143, R8 ;  /* 0x000000088f077221 */ /* 0x002fe20000010000 */
[C---:B------:R-:W-:Y:S01]  /*3fb0*/  FMUL.FTZ R39, R112.reuse, R135 ;  /* 0x0000008770277220 */ /* 0x040fe20000410000 */
[-C--:B------:R-:W-:Y:S01]  /*3fc0*/  FMUL.FTZ R112, R112, R33.reuse ;  /* 0x0000002170707220 */ /* 0x080fe20000410000 */
[----:B------:R-:W-:Y:S01]  /*3fd0*/  P2R R6, PR, RZ, 0x10 ;  /* 0x00000010ff067803 */ /* 0x000fe20000000000 */
[----:B---3--:R-:W-:Y:S01]  /*3fe0*/  FADD.FTZ R6, R144, R125 ;  /* 0x0000007d90067221 */ /* 0x008fe20000010000 */
[C---:B------:R-:W-:Y:S01]  /*3ff0*/  FFMA.FTZ R8, R104.reuse, R33, R39 ;  /* 0x0000002168087223 */ /* 0x040fe20000010027 */
[----:B------:R-:W-:Y:S01]  /*4000*/  FFMA.FTZ R37, R104, R135, -R112 ;  /* 0x0000008768257223 */ /* 0x000fe20000010870 */
[----:B------:R-:W-:Y:S01]  /*4010*/  FFMA.FTZ R39, -R43, R116, R9 ;  /* 0x000000742b277223 */ /* 0x000fe20000010109 */
[----:B------:R-:W-:Y:S01]  /*4020*/  FMUL.FTZ R126, R135, R64 ;  /* 0x00000040877e7220 */ /* 0x000fe20000410000 */
[----:B------:R-:W-:Y:S01]  /*4030*/  FADD.FTZ R129, R129, R8 ;  /* 0x0000000881817221 */ /* 0x000fe20000010000 */
[----:B------:R-:W-:Y:S01]  /*4040*/  FADD.FTZ R128, R128, R37 ;  /* 0x0000002580807221 */ /* 0x000fe20000010000 */
[----:B------:R-:W-:Y:S01]  /*4050*/  FFMA.FTZ R37, -R44, R123, R32 ;  /* 0x0000007b2c257223 */ /* 0x000fe20000010120 */
[----:B------:R-:W-:Y:S01]  /*4060*/  FFMA.FTZ R104, R56, R131, R124 ;  /* 0x0000008338687223 */ /* 0x000fe2000001007c */
[----:B------:R0:W-:Y:S01]  /*4070*/  @!P4 STS.128 [UR7+0x21b0], R4 ;  /* 0x0021b004ff00c988 */ /* 0x0001e20008000c07 */
[----:B------:R-:W-:Y:S01]  /*4080*/  FMUL.FTZ R112, R128, R66 ;  /* 0x0000004280707220 */ /* 0x000fe20000410000 */
[----:B------:R-:W-:Y:S01]  /*4090*/  FFMA.FTZ R36, R43, -R106, R146 ;  /* 0x8000006a2b247223 */ /* 0x000fe20000010092 */
[----:B------:R-:W-:Y:S01]  /*40a0*/  FMUL.FTZ R124, R33, R64 ;  /* 0x00000040217c7220 */ /* 0x000fe20000410000 */
[----:B------:R-:W-:Y:S01]  /*40b0*/  FFMA.FTZ R8, R44, -R121, R145 ;  /* 0x800000792c087223 */ /* 0x000fe20000010091 */
[----:B------:R-:W-:Y:S01]  /*40c0*/  FMUL.FTZ R125, R63, R112 ;  /* 0x000000703f7d7220 */ /* 0x000fe20000410000 */
[-C--:B------:R-:W-:Y:S01]  /*40d0*/  FMUL.FTZ R143, R132, R67.reuse ;  /* 0x00000043848f7220 */ /* 0x080fe20000410000 */
[-C--:B------:R-:W-:Y:S01]  /*40e0*/  FMUL.FTZ R131, R39, R124.reuse ;  /* 0x0000007c27837220 */ /* 0x080fe20000410000 */
[----:B------:R-:W-:Y:S01]  /*40f0*/  FMUL.FTZ R133, R61, R124 ;  /* 0x0000007c3d857220 */ /* 0x000fe20000410000 */
[----:B------:R-:W-:Y:S01]  /*4100*/  FMUL.FTZ R141, R134, R67 ;  /* 0x00000043868d7220 */ /* 0x000fe20000410000 */
[----:B------:R-:W-:-:S03]  /*4110*/  FMUL.FTZ R9, R50, -R9 ;  /* 0x8000000932097220 */ /* 0x000fc60000410000 */
[----:B------:R-:W-:Y:S01]  /*4120*/  FMUL.FTZ R147, R62, R141 ;  /* 0x0000008d3e937220 */ /* 0x000fe20000410000 */
[----:B0-----:R-:W-:Y:S01]  /*4130*/  FMUL.FTZ R7, R39, R126 ;  /* 0x0000007e27077220 */ /* 0x001fe20000410000 */
[----:B------:R-:W-:Y:S01]  /*4140*/  FMUL.FTZ R4, R129, R66 ;  /* 0x0000004281047220 */ /* 0x000fe20000410000 */
[C---:B------:R-:W-:Y:S02]  /*4150*/  FMUL.FTZ R5, R37.reuse, R112 ;  /* 0x0000007025057220 */ /* 0x040fe40000410000 */
[----:B------:R-:W-:Y:S01]  /*4160*/  FFMA.FTZ R127, R36, R124, R7 ;  /* 0x0000007c247f7223 */ /* 0x000fe20000010007 */
[-C--:B------:R-:W-:Y:S01]  /*4170*/  FMUL.FTZ R7, R37, R4.reuse ;  /* 0x0000000425077220 */ /* 0x080fe20000410000 */
[CC--:B------:R-:W-:Y:S01]  /*4180*/  FFMA.FTZ R5, R8.reuse, R4.reuse, R5 ;  /* 0x0000000408057223 */ /* 0x0c0fe20000010005 */
[----:B------:R-:W-:Y:S01]  /*4190*/  FMUL.FTZ R6, R63, R4 ;  /* 0x000000043f067220 */ /* 0x000fe20000410000 */
[----:B------:R-:W-:Y:S01]  /*41a0*/  FFMA.FTZ R124, -R41, R122, R104 ;  /* 0x0000007a297c7223 */ /* 0x000fe20000010168 */
[----:B------:R-:W-:Y:S01]  /*41b0*/  FFMA.FTZ R7, R8, R112, -R7 ;  /* 0x0000007008077223 */ /* 0x000fe20000010807 */
[----:B------:R-:W-:Y:S01]  /*41c0*/  FADD.FTZ R4, RZ, R5 ;  /* 0x00000005ff047221 */ /* 0x000fe20000010000 */
[----:B------:R-:W-:Y:S01]  /*41d0*/  FFMA.FTZ R112, R36, R126, -R131 ;  /* 0x0000007e24707223 */ /* 0x000fe20000010883 */
[----:B------:R-:W-:Y:S01]  /*41e0*/  FFMA.FTZ R5, -R42, R120, R137 ;  /* 0x000000782a057223 */ /* 0x000fe20000010189 */
[----:B------:R-:W-:Y:S01]  /*41f0*/  FMUL.FTZ R131, R61, R126 ;  /* 0x0000007e3d837220 */ /* 0x000fe20000410000 */
[----:B------:R-:W-:Y:S01]  /*4200*/  STS [R73], R6 ;  /* 0x0000000649007388 */ /* 0x000fe20000000800 */
[----:B------:R-:W-:Y:S01]  /*4210*/  FADD.FTZ R127, R4, R127 ;  /* 0x0000007f047f7221 */ /* 0x000fe20000010000 */
[----:B------:R-:W-:Y:S01]  /*4220*/  FFMA.FTZ R4, R42, -R114, R139 ;  /* 0x800000722a047223 */ /* 0x000fe2000001008b */
[----:B------:R-:W-:Y:S01]  /*4230*/  FADD.FTZ R7, RZ, R7 ;  /* 0x00000007ff077221 */ /* 0x000fe20000010000 */
[----:B------:R0:W-:Y:S01]  /*4240*/  STS [R72+0x4], R125 ;  /* 0x0000047d48007388 */ /* 0x0001e20000000800 */
[C---:B------:R-:W-:Y:S01]  /*4250*/  FMUL.FTZ R139, R48.reuse, R139 ;  /* 0x0000008b308b7220 */ /* 0x040fe20000410000 */
[----:B------:R-:W-:Y:S01]  /*4260*/  FMUL.FTZ R137, R48, -R137 ;  /* 0x8000008930897220 */ /* 0x000fe20000410000 */
[----:B------:R-:W-:Y:S01]  /*4270*/  FADD.FTZ R7, R7, R112 ;  /* 0x0000007007077221 */ /* 0x000fe20000010000 */
[----:B------:R1:W-:Y:S01]  /*4280*/  STS [R72+0x8], R133 ;  /* 0x0000088548007388 */ /* 0x0003e20000000800 */
[----:B------:R-:W-:-:S03]  /*4290*/  FFMA.FTZ R112, R41, -R118, R38 ;  /* 0x8000007629707223 */ /* 0x000fc60000010026 */
[----:B------:R2:W-:Y:S01]  /*42a0*/  STS [R72+0xc], R131 ;  /* 0x00000c8348007388 */ /* 0x0005e20000000800 */
[----:B0-----:R-:W-:-:S03]  /*42b0*/  FMUL.FTZ R125, R5, R143 ;  /* 0x0000008f057d7220 */ /* 0x001fc60000410000 */
[----:B------:R-:W-:Y:S01]  /*42c0*/  STS [R72+0x10], R147 ;  /* 0x0000109348007388 */ /* 0x000fe20000000800 */
[----:B-1----:R-:W-:Y:S01]  /*42d0*/  FMUL.FTZ R133, R130, R65 ;  /* 0x0000004182857220 */ /* 0x002fe20000410000 */
[-C--:B------:R-:W-:Y:S01]  /*42e0*/  FFMA.FTZ R6, R4, R141.reuse, R125 ;  /* 0x0000008d04067223 */ /* 0x080fe2000001007d */
[----:B------:R-:W-:Y:S01]  /*42f0*/  FMUL.FTZ R141, R5, R141 ;  /* 0x0000008d058d7220 */ /* 0x000fe20000410000 */
[----:B--2---:R-:W-:Y:S01]  /*4300*/  FMUL.FTZ R131, R138, R65 ;  /* 0x000000418a837220 */ /* 0x004fe20000410000 */
[----:B------:R-:W-:Y:S02]  /*4310*/  FMUL.FTZ R125, R124, R133 ;  /* 0x000000857c7d7220 */ /* 0x000fe40000410000 */
[-C--:B------:R-:W-:Y:S01]  /*4320*/  FFMA.FTZ R126, R4, R143.reuse, -R141 ;  /* 0x0000008f047e7223 */ /* 0x080fe2000001088d */
[----:B------:R-:W-:Y:S01]  /*4330*/  FMUL.FTZ R143, R62, R143 ;  /* 0x0000008f3e8f7220 */ /* 0x000fe20000410000 */
[-C--:B------:R-:W-:Y:S01]  /*4340*/  FMUL.FTZ R136, R124, R131.reuse ;  /* 0x000000837c887220 */ /* 0x080fe20000410000 */
[-C--:B------:R-:W-:Y:S01]  /*4350*/  FFMA.FTZ R125, R112, R131.reuse, R125 ;  /* 0x00000083707d7223 */ /* 0x080fe2000001007d */
[----:B------:R-:W-:Y:S01]  /*4360*/  FMUL.FTZ R141, R56, R131 ;  /* 0x00000083388d7220 */ /* 0x000fe20000410000 */
[----:B------:R-:W-:Y:S01]  /*4370*/  FADD.FTZ R6, R127, R6 ;  /* 0x000000067f067221 */ /* 0x000fe20000010000 */
[-C--:B------:R-:W-:Y:S01]  /*4380*/  FFMA.FTZ R131, R112, R133.reuse, -R136 ;  /* 0x0000008570837223 */ /* 0x080fe20000010888 */
[----:B------:R-:W-:Y:S01]  /*4390*/  FMUL.FTZ R133, R56, R133 ;  /* 0x0000008538857220 */ /* 0x000fe20000410000 */
[----:B------:R-:W-:Y:S01]  /*43a0*/  STS [R72+0x14], R143 ;  /* 0x0000148f48007388 */ /* 0x000fe20000000800 */
[----:B------:R-:W-:Y:S01]  /*43b0*/  FADD.FTZ R126, R7, R126 ;  /* 0x0000007e077e7221 */ /* 0x000fe20000010000 */
[----:B------:R-:W-:Y:S01]  /*43c0*/  FADD.FTZ R7, R6, R125 ;  /* 0x0000007d06077221 */ /* 0x000fe20000010000 */
[----:B------:R-:W-:Y:S01]  /*43d0*/  FMUL.FTZ R125, R51, -R32 ;  /* 0x80000020337d7220 */ /* 0x000fe20000410000 */
[----:B------:R-:W-:Y:S01]  /*43e0*/  STS [R72+0x18], R141 ;  /* 0x0000188d48007388 */ /* 0x000fe20000000800 */
[----:B------:R-:W-:Y:S01]  /*43f0*/  LEA R32, R49, -R0, 0x1 ;  /* 0x8000000031207211 */ /* 0x000fe200078e08ff */
[----:B------:R-:W-:Y:S01]  /*4400*/  FADD.FTZ R6, R126, R131 ;  /* 0x000000837e067221 */ /* 0x000fe20000010000 */
[----:B------:R-:W-:Y:S01]  /*4410*/  FMUL.FTZ R126, R51, R145 ;  /* 0x00000091337e7220 */ /* 0x000fe20000410000 */
[----:B------:R0:W-:Y:S01]  /*4420*/  STS [R72+0x1c], R133 ;  /* 0x00001c8548007388 */ /* 0x0001e20000000800 */
[----:B------:R-:W-:Y:S01]  /*4430*/  BAR.SYNC.DEFER_BLOCKING 0x0 ;  /* 0x0000000000007b1d */ /* 0x000fe20000010000 */
[----:B------:R-:W-:Y:S01]  /*4440*/  ISETP.GE.AND P1, PT, R32, 0x1, PT ;  /* 0x000000012000780c */ /* 0x000fe20003f26270 */
[----:B------:R-:W-:Y:S01]  /*4450*/  FMUL.FTZ R127, R50, R146 ;  /* 0x00000092327f7220 */ /* 0x000fe20000410000 */
[C---:B------:R-:W-:Y:S01]  /*4460*/  FMUL.FTZ R131, R47.reuse, R38 ;  /* 0x000000262f837220 */ /* 0x040fe20000410000 */
        /* <DEDUP_REMOVED lines=23> */
.L_x_18638:
[----:B------:R-:W-:Y:S05]  /*45e0*/  BSYNC.RECONVERGENT B0 ;  /* 0x0000000000007941 */ /* 0x000fea0003800200 */
.L_x_18637:
[----:B01----:R0:W1:Y:S01]  /*45f0*/  LDS R9, [R85+0x4a0] ;  /* 0x0004a00055097984 */ /* 0x0030620000000800 */
[----:B------:R-:W-:Y:S04]  /*4600*/  BSSY.RECONVERGENT B0, `(.L_x_18639) ;  /* 0x0000004000007945 */ /* 0x000fe80003800200 */
[----:B------:R-:W-:Y:S05]  /*4610*/  @!P2 BRA `(.L_x_18640) ;  /* 0x000000000008a947 */ /* 0x000fea0003800000 */
[----:B------:R2:W-:Y:S04]  /*4620*/  REDG.E.ADD.F32.FTZ.RN.STRONG.GPU desc[UR16][R10.64+0x80], R145 ;  /* 0x000080910a0079a6 */ /* 0x0005e8000c12f310 */
[----:B-1----:R2:W-:Y:S02]  /*4630*/  REDG.E.ADD.F32.FTZ.RN.STRONG.GPU desc[UR16][R34.64+0x80], R9 ;  /* 0x00008009220079a6 */ /* 0x0025e4000c12f310 */
.L_x_18640:
[----:B------:R-:W-:Y:S05]  /*4640*/  BSYNC.RECONVERGENT B0 ;  /* 0x0000000000007941 */ /* 0x000fea0003800200 */
.L_x_18639:
        /* <DEDUP_REMOVED lines=11> */
.L_x_18642:
[----:B------:R-:W-:Y:S05]  /*4700*/  BSYNC.RECONVERGENT B0 ;  /* 0x0000000000007941 */ /* 0x000fea0003800200 */
.L_x_18641:
[----:B--23--:R2:W3:Y:S01]  /*4710*/  LDS R9, [R83+0x5a0] ;  /* 0x0005a00053097984 */ /* 0x00c4e20000000800 */
[----:B------:R-:W-:Y:S04]  /*4720*/  BSSY.RECONVERGENT B0, `(.L_x_18643) ;  /* 0x0000004000007945 */ /* 0x000fe80003800200 */
[----:B------:R-:W-:Y:S05]  /*4730*/  @!P1 BRA `(.L_x_18644) ;  /* 0x0000000000089947 */ /* 0x000fea0003800000 */
[----:B------:R4:W-:Y:S04]  /*4740*/  REDG.E.ADD.F32.FTZ.RN.STRONG.GPU desc[UR16][R10.64+0x180], R147 ;  /* 0x000180930a0079a6 */ /* 0x0009e8000c12f310 */
[----:B---3--:R4:W-:Y:S02]  /*4750*/  REDG.E.ADD.F32.FTZ.RN.STRONG.GPU desc[UR16][R34.64+0x180], R9 ;  /* 0x00018009220079a6 */ /* 0x0089e4000c12f310 */
.L_x_18644:
[----:B------:R-:W-:Y:S05]  /*4760*/  BSYNC.RECONVERGENT B0 ;  /* 0x0000000000007941 */ /* 0x000fea0003800200 */
.L_x_18643:
[----:B---34-:R3:W4:Y:S01]  /*4770*/  LDS R9, [R82+0x620] ;  /* 0x0006200052097984 */ /* 0x0187220000000800 */
[----:B------:R-:W-:Y:S04]  /*4780*/  BSSY.RECONVERGENT B0, `(.L_x_18645) ;  /* 0x0000004000007945 */ /* 0x000fe80003800200 */
[----:B------:R-:W-:Y:S05]  /*4790*/  @!P2 BRA `(.L_x_18646) ;  /* 0x000000000008a947 */ /* 0x000fea0003800000 */
[----:B------:R0:W-:Y:S04]  /*47a0*/  REDG.E.ADD.F32.FTZ.RN.STRONG.GPU desc[UR16][R10.64+0x200], R149 ;  /* 0x000200950a0079a6 */ /* 0x0001e8000c12f310 */
[----:B----4-:R0:W-:Y:S02]  /*47b0*/  REDG.E.ADD.F32.FTZ.RN.STRONG.GPU desc[UR16][R34.64+0x200], R9 ;  /* 0x00020009220079a6 */ /* 0x0101e4000c12f310 */
.L_x_18646:
[----:B------:R-:W-:Y:S05]  /*47c0*/  BSYNC.RECONVERGENT B0 ;  /* 0x0000000000007941 */ /* 0x000fea0003800200 */
.L_x_18645:
[----:B0---4-:R0:W4:Y:S01]  /*47d0*/  LDS R9, [R81+0x6a0] ;  /* 0x0006a00051097984 */ /* 0x0111220000000800 */
[----:B------:R-:W-:Y:S04]  /*47e0*/  BSSY.RECONVERGENT B0, `(.L_x_18647) ;  /* 0x0000004000007945 */ /* 0x000fe80003800200 */
[----:B------:R-:W-:Y:S05]  /*47f0*/  @!P3 BRA `(.L_x_18648) ;  /* 0x000000000008b947 */ /* 0x000fea0003800000 */
[----:B------:R0:W-:Y:S04]  /*4800*/  REDG.E.ADD.F32.FTZ.RN.STRONG.GPU desc[UR16][R10.64+0x280], R151 ;  /* 0x000280970a0079a6 */ /* 0x0001e8000c12f310 */
[----:B----4-:R0:W-:Y:S02]  /*4810*/  REDG.E.ADD.F32.FTZ.RN.STRONG.GPU desc[UR16][R34.64+0x280], R9 ;  /* 0x00028009220079a6 */ /* 0x0101e4000c12f310 */
.L_x_18648:
[----:B------:R-:W-:Y:S05]  /*4820*/  BSYNC.RECONVERGENT B0 ;  /* 0x0000000000007941 */ /* 0x000fea0003800200 */
.L_x_18647:
[----:B0---4-:R0:W4:Y:S01]  /*4830*/  LDS R9, [R80+0x720] ;  /* 0x0007200050097984 */ /* 0x0111220000000800 */
[----:B------:R-:W-:Y:S04]  /*4840*/  BSSY.RECONVERGENT B0, `(.L_x_18649) ;  /* 0x0000004000007945 */ /* 0x000fe80003800200 */
[----:B------:R-:W-:Y:S05]  /*4850*/  @!P4 BRA `(.L_x_18650) ;  /* 0x000000000008c947 */ /* 0x000fea0003800000 */
[----:B------:R0:W-:Y:S04]  /*4860*/  REDG.E.ADD.F32.FTZ.RN.STRONG.GPU desc[UR16][R10.64+0x300], R153 ;  /* 0x000300990a0079a6 */ /* 0x0001e8000c12f310 */
[----:B----4-:R0:W-:Y:S02]  /*4870*/  REDG.E.ADD.F32.FTZ.RN.STRONG.GPU desc[UR16][R34.64+0x300], R9 ;  /* 0x00030009220079a6 */ /* 0x0101e4000c12f310 */
.L_x_18650:
[----:B------:R-:W-:Y:S05]  /*4880*/  BSYNC.RECONVERGENT B0 ;  /* 0x0000000000007941 */ /* 0x000fea0003800200 */
.L_x_18649:
[----:B0---4-:R0:W4:Y:S01]  /*4890*/  LDS R9, [R74+0x7a0] ;  /* 0x0007a0004a097984 */ /* 0x0111220000000800 */
[----:B------:R-:W-:Y:S04]  /*48a0*/  BSSY.RECONVERGENT B0, `(.L_x_18651) ;  /* 0x0000004000007945 */ /* 0x000fe80003800200 */
[----:B------:R-:W-:Y:S05]  /*48b0*/  @!P5 BRA `(.L_x_18652) ;  /* 0x000000000008d947 */ /* 0x000fea0003800000 */
[----:B------:R0:W-:Y:S04]  /*48c0*/  REDG.E.ADD.F32.FTZ.RN.STRONG.GPU desc[UR16][R10.64+0x380], R155 ;  /* 0x0003809b0a0079a6 */ /* 0x0001e8000c12f310 */
[----:B----4-:R0:W-:Y:S02]  /*48d0*/  REDG.E.ADD.F32.FTZ.RN.STRONG.GPU desc[UR16][R34.64+0x380], R9 ;  /* 0x00038009220079a6 */ /* 0x0101e4000c12f310 */
.L_x_18652:
[----:B------:R-:W-:Y:S05]  /*48e0*/  BSYNC.RECONVERGENT B0 ;  /* 0x0000000000007941 */ /* 0x000fea0003800200 */
.L_x_18651:
        /* <DEDUP_REMOVED lines=23> */
[----:B------:R-:W-:-:S03]  /*4a60*/  FMUL.FTZ R9, R122, R130 ;  /* 0x000000827a097220 */ /* 0x000fc60000410000 */
[----:B------:R-:W-:Y:S01]  /*4a70*/  FMUL.FTZ R127, R124, R35 ;  /* 0x000000237c7f7220 */ /* 0x000fe20000410000 */
[----:B------:R-:W-:Y:S01]  /*4a80*/  FFMA.FTZ R35, R118, R138, R9 ;  /* 0x0000008a76237223 */ /* 0x000fe20000010009 */
[----:B------:R-:W-:-:S03]  /*4a90*/  FMUL.FTZ R9, R120, R132 ;  /* 0x0000008478097220 */ /* 0x000fc60000410000 */
[----:B------:R-:W-:Y:S01]  /*4aa0*/  FFMA.FTZ R52, R35, R65, R52 ;  /* 0x0000004123347223 */ /* 0x000fe20000010034 */
[----:B0-----:R-:W-:Y:S01]  /*4ab0*/  @!P1 FADD.FTZ R7, R7, R10 ;  /* 0x0000000a07079221 */ /* 0x001fe20000010000 */
[----:B----4-:R-:W-:Y:S01]  /*4ac0*/  @!P1 FADD.FTZ R6, R6, R125 ;  /* 0x0000007d06069221 */ /* 0x010fe20000010000 */
[----:B------:R-:W-:Y:S01]  /*4ad0*/  FFMA.FTZ R125, R30, R138, R11 ;  /* 0x0000008a1e7d7223 */ /* 0x000fe2000001000b */
[C---:B------:R-:W-:Y:S02]  /*4ae0*/  FMUL.FTZ R11, R31.reuse, R134 ;  /* 0x000000861f0b7220 */ /* 0x040fe40000410000 */
[----:B------:R-:W0:Y:S01]  /*4af0*/  SHFL.DOWN PT, R34, R7, 0x10, 0x1f ;  /* 0x0a001f0007227f89 */ /* 0x000e2200000e0000 */
[----:B------:R-:W-:Y:S01]  /*4b00*/  ISETP.NE.AND P1, PT, R70, RZ, PT ;  /* 0x000000ff4600720c */ /* 0x000fe20003f25270 */
[----:B------:R-:W-:Y:S01]  /*4b10*/  FFMA.FTZ R125, R112, R125, R127 ;  /* 0x0000007d707d7223 */ /* 0x000fe2000001007f */
[-C--:B------:R-:W-:Y:S01]  /*4b20*/  FFMA.FTZ R10, R30, R132.reuse, -R11 ;  /* 0x000000841e0a7223 */ /* 0x080fe2000001080b */
[----:B------:R-:W4:Y:S01]  /*4b30*/  SHFL.DOWN PT, R131, R6, 0x10, 0x1f ;  /* 0x0a001f0006837f89 */ /* 0x000f2200000e0000 */
[----:B------:R-:W-:Y:S01]  /*4b40*/  FMUL.FTZ R11, R31, R132 ;  /* 0x000000841f0b7220 */ /* 0x000fe20000410000 */
[----:B------:R-:W-:Y:S01]  /*4b50*/  FFMA.FTZ R32, R56, R35, R125 ;  /* 0x0000002338207223 */ /* 0x000fe2000001007d */
[----:B------:R-:W-:Y:S01]  /*4b60*/  FMUL.FTZ R127, R5, R10 ;  /* 0x0000000a057f7220 */ /* 0x000fe20000410000 */
[-C--:B------:R-:W-:Y:S01]  /*4b70*/  FFMA.FTZ R35, R114, R134.reuse, R9 ;  /* 0x0000008672237223 */ /* 0x080fe20000010009 */
[----:B------:R-:W-:Y:S01]  /*4b80*/  FFMA.FTZ R125, R30, R134, R11 ;  /* 0x000000861e7d7223 */ /* 0x000fe2000001000b */
[----:B------:R-:W-:Y:S01]  /*4b90*/  FMUL.FTZ R5, R116, R135 ;  /* 0x0000008774057220 */ /* 0x000fe20000410000 */
[C---:B------:R-:W-:Y:S01]  /*4ba0*/  FMUL.FTZ R11, R31.reuse, R33 ;  /* 0x000000211f0b7220 */ /* 0x040fe20000410000 */
[C---:B------:R-:W-:Y:S01]  /*4bb0*/  FMUL.FTZ R9, R31.reuse, R135 ;  /* 0x000000871f097220 */ /* 0x040fe20000410000 */
[----:B------:R-:W-:Y:S01]  /*4bc0*/  FADD.FTZ R57, R32, R57 ;  /* 0x0000003920397221 */ /* 0x000fe20000010000 */
[----:B------:R-:W-:Y:S01]  /*4bd0*/  FFMA.FTZ R106, R106, R33, R5 ;  /* 0x000000216a6a7223 */ /* 0x000fe20000010005 */
[C---:B------:R-:W-:Y:S01]  /*4be0*/  FFMA.FTZ R10, R30.reuse, R135, -R11 ;  /* 0x000000871e0a7223 */ /* 0x040fe2000001080b */
[C---:B------:R-:W-:Y:S01]  /*4bf0*/  FFMA.FTZ R33, R30.reuse, R33, R9 ;  /* 0x000000211e217223 */ /* 0x040fe20000010009 */
[CC--:B------:R-:W-:Y:S01]  /*4c00*/  FMUL.FTZ R9, R31.reuse, R129.reuse ;  /* 0x000000811f097220 */ /* 0x0c0fe20000410000 */
[----:B------:R-:W-:Y:S01]  /*4c10*/  FMUL.FTZ R32, R31, R128 ;  /* 0x000000801f207220 */ /* 0x000fe20000410000 */
[----:B------:R-:W-:Y:S01]  /*4c20*/  FMUL.FTZ R39, R39, R10 ;  /* 0x0000000a27277220 */ /* 0x000fe20000410000 */
[-C--:B------:R-:W-:Y:S01]  /*4c30*/  FMUL.FTZ R10, R123, R128.reuse ;  /* 0x000000807b0a7220 */ /* 0x080fe20000410000 */
[C---:B------:R-:W-:Y:S01]  /*4c40*/  FFMA.FTZ R128, R30.reuse, R128, -R9 ;  /* 0x000000801e807223 */ /* 0x040fe20000010809 */
[----:B------:R-:W-:Y:S01]  /*4c50*/  FFMA.FTZ R9, R30, R129, R32 ;  /* 0x000000811e097223 */ /* 0x000fe20000010020 */
[----:B------:R-:W-:Y:S01]  /*4c60*/  FFMA.FTZ R125, R4, R125, R127 ;  /* 0x0000007d047d7223 */ /* 0x000fe2000001007f */
[----:B0-----:R-:W-:Y:S01]  /*4c70*/  FADD.FTZ R4, R7, R34 ;  /* 0x0000002207047221 */ /* 0x001fe20000010000 */
[----:B------:R-:W-:Y:S01]  /*4c80*/  FMUL.FTZ R37, R37, R128 ;  /* 0x0000008025257220 */ /* 0x000fe20000410000 */
[----:B------:R-:W-:Y:S01]  /*4c90*/  FFMA.FTZ R36, R36, R33, R39 ;  /* 0x0000002124247223 */ /* 0x000fe20000010027 */
[----:B------:R-:W-:Y:S01]  /*4ca0*/  FFMA.FTZ R10, R121, R129, R10 ;  /* 0x00000081790a7223 */ /* 0x000fe2000001000a */
[----:B----4-:R-:W-:Y:S01]  /*4cb0*/  FADD.FTZ R5, R6, R131 ;  /* 0x0000008306057221 */ /* 0x010fe20000010000 */
[----:B------:R-:W-:Y:S01]  /*4cc0*/  FFMA.FTZ R8, R8, R9, R37 ;  /* 0x0000000908087223 */ /* 0x000fe20000010025 */
[----:B------:R-:W-:Y:S01]  /*4cd0*/  FFMA.FTZ R125, R62, R35, R125 ;  /* 0x000000233e7d7223 */ /* 0x000fe2000001007d */
[----:B------:R-:W-:Y:S01]  /*4ce0*/  FFMA.FTZ R36, R61, R106, R36 ;  /* 0x0000006a3d247223 */ /* 0x000fe20000010024 */
[----:B------:R-:W-:Y:S01]  /*4cf0*/  FFMA.FTZ R54, R35, R67, R54 ;  /* 0x0000004323367223 */ /* 0x000fe20000010036 */
[----:B------:R0:W-:Y:S01]  /*4d00*/  @!P1 STS.64 [UR6+0xc68], R4 ;  /* 0x000c6804ff009988 */ /* 0x0001e20008000a06 */
[----:B------:R-:W-:Y:S01]  /*4d10*/  BAR.SYNC.DEFER_BLOCKING 0x0 ;  /* 0x0000000000007b1d */ /* 0x000fe20000010000 */
[----:B------:R-:W-:Y:S01]  /*4d20*/  ISETP.GT.AND P1, PT, R70, 0xf, PT ;  /* 0x0000000f4600780c */ /* 0x000fe20003f24270 */
        /* <DEDUP_REMOVED lines=17> */
.L_x_18654:
[----:B------:R-:W-:Y:S05]  /*4e40*/  BSYNC.RECONVERGENT B0 ;  /* 0x0000000000007941 */ /* 0x000fea0003800200 */
.L_x_18653:
[----:B------:R-:W-:-:S04]  /*4e50*/  UIADD3 UR4, UPT, UPT, UR4, 0x1, URZ ;  /* 0x0000000104047890 */ /* 0x000fc8000fffe0ff */
[----:B------:R-:W-:-:S09]  /*4e60*/  UISETP.GE.AND UP0, UPT, UR4, UR9, UPT ;  /* 0x000000090400728c */ /* 0x000fd2000bf06270 */
[----:B------:R-:W-:Y:S05]  /*4e70*/  BRA.U !UP0, `(.L_x_18655) ;  /* 0xffffffd508547547 */ /* 0x000fea000b83ffff */
.L_x_18623:
[----:B------:R-:W-:Y:S06]  /*4e80*/  BAR.SYNC.DEFER_BLOCKING 0x0 ;  /* 0x0000000000007b1d */ /* 0x000fec0000010000 */
[----:B------:R-:W4:Y:S02]  /*4e90*/  F2F.F16.F32 R4, R53 ;  /* 0x0000003500047304 */ /* 0x000f240000200800 */
[----:B------:R-:W5:Y:S01]  /*4ea0*/  LDC.64 R22, c[0x0][0x4f8] ;  /* 0x00013e00ff167b82 */ /* 0x000f620000000a00 */
[----:B------:R-:W2:Y:S05]  /*4eb0*/  LDCU.64 UR6, c[0x0][0x500] ;  /* 0x0000a000ff0677ac */ /* 0x000eaa0008000a00 */
[----:B------:R-:W-:Y:S02]  /*4ec0*/  F2F.F16.F32 R54, R54 ;  /* 0x0000003600367304 */ /* 0x000fe40000200800 */
[----:B------:R-:W3:Y:S01]  /*4ed0*/  LDC.64 R24, c[0x0][0x550] ;  /* 0x00015400ff187b82 */ /* 0x000ee20000000a00 */
[----:B------:R-:W4:Y:S05]  /*4ee0*/  LDG.E.64 R16, desc[UR16][R16.64] ;  /* 0x0000001010107981 */ /* 0x000f2a000c1e1b00 */
[----:B------:R-:W-:Y:S01]  /*4ef0*/  F2F.F16.F32 R55, R55 ;  /* 0x0000003700377304 */ /* 0x000fe20000200800 */
[----:B------:R-:W-:-:S02]  /*4f00*/  MOV R19, RZ ;  /* 0x000000ff00137202 */ /* 0x000fc40000000f00 */
[----:B------:R-:W-:Y:S02]  /*4f10*/  IADD3 R102, P4, PT, R102, -0x100, RZ ;  /* 0xffffff0066667810 */ /* 0x000fe40007f9e0ff */
[----:B------:R-:W-:Y:S02]  /*4f20*/  IADD3 R100, P5, PT, R100, -0x100, RZ ;  /* 0xffffff0064647810 */ /* 0x000fe40007fbe0ff */
[----:B------:R-:W-:Y:S02]  /*4f30*/  IADD3.X R103, PT, PT, R103, -0x1, RZ, P4, !PT ;  /* 0xffffffff67677810 */ /* 0x000fe400027fe4ff */
[----:B------:R-:W-:Y:S01]  /*4f40*/  IADD3.X R101, PT, PT, R101, -0x1, RZ, P5, !PT ;  /* 0xffffffff65657810 */ /* 0x000fe20002ffe4ff */
[----:B----4-:R-:W-:Y:S01]  /*4f50*/  STS.64 [R69], R16 ;  /* 0x0000001045007388 */ /* 0x010fe20000000a00 */
[----:B------:R-:W-:-:S03]  /*4f60*/  NOP ;  /* 0x0000000000007918 */ /* 0x000fc60000000000 */
[----:B01----:R-:W0:Y:S02]  /*4f70*/  LDS.64 R8, [R69] ;  /* 0x0000000045087984 */ /* 0x003e240000000a00 */
[----:B0-----:R-:W-:Y:S02]  /*4f80*/  HADD2.F32 R5, -RZ, R8.H0_H0 ;  /* 0x20000008ff057230 */ /* 0x001fe40000004100 */
[----:B------:R-:W-:-:S03]  /*4f90*/  HADD2.F32 R7, -RZ, R9.H0_H0 ;  /* 0x20000009ff077230 */ /* 0x000fc60000004100 */
[--C-:B------:R-:W-:Y:S01]  /*4fa0*/  FADD.FTZ R0, R5, R94.reuse ;  /* 0x0000005e05007221 */ /* 0x100fe20000010000 */
[--C-:B------:R-:W-:Y:S01]  /*4fb0*/  SHF.R.U64 R5, R8, 0x10, R9.reuse ;  /* 0x0000001008057819 */ /* 0x100fe20000001209 */
[----:B------:R-:W-:Y:S01]  /*4fc0*/  FADD.FTZ R6, R7, R94 ;  /* 0x0000005e07067221 */ /* 0x000fe20000010000 */
[----:B------:R-:W-:Y:S01]  /*4fd0*/  SHF.R.U32.HI R7, RZ, 0x10, R9 ;  /* 0x00000010ff077819 */ /* 0x000fe20000011609 */
[----:B------:R-:W-:Y:S01]  /*4fe0*/  BAR.SYNC.DEFER_BLOCKING 0x0 ;  /* 0x0000000000007b1d */ /* 0x000fe20000010000 */
[----:B------:R-:W-:Y:S01]  /*4ff0*/  FSETP.GTU.FTZ.AND P0, PT, R0, 20, PT ;  /* 0x41a000000000780b */ /* 0x000fe20003f1c000 */
[----:B------:R-:W-:Y:S01]  /*5000*/  HADD2.F32 R5, -RZ, R5.H0_H0 ;  /* 0x20000005ff057230 */ /* 0x000fe20000004100 */
[----:B------:R-:W-:Y:S01]  /*5010*/  FSETP.GTU.FTZ.AND P2, PT, R6, 20, PT ;  /* 0x41a000000600780b */ /* 0x000fe20003f5c000 */
[----:B------:R-:W-:-:S03]  /*5020*/  HADD2.F32 R7, -RZ, R7.H0_H0 ;  /* 0x20000007ff077230 */ /* 0x000fc60000004100 */
[--C-:B------:R-:W-:Y:S02]  /*5030*/  FADD.FTZ R5, R5, R94.reuse ;  /* 0x0000005e05057221 */ /* 0x100fe40000010000 */
[----:B------:R-:W-:Y:S02]  /*5040*/  FADD.FTZ R11, R7, R94 ;  /* 0x0000005e070b7221 */ /* 0x000fe40000010000 */
[----:B------:R-:W0:Y:S01]  /*5050*/  F2F.F16.F32 R7, R52 ;  /* 0x0000003400077304 */ /* 0x000e220000200800 */
[----:B------:R-:W-:Y:S02]  /*5060*/  FSETP.GTU.FTZ.AND P1, PT, R5, 20, PT ;  /* 0x41a000000500780b */ /* 0x000fe40003f3c000 */
[----:B------:R-:W-:Y:S01]  /*5070*/  FSETP.GTU.FTZ.AND P3, PT, R11, 20, PT ;  /* 0x41a000000b00780b */ /* 0x000fe20003f7c000 */
[----:B------:R-:W-:Y:S01]  /*5080*/  @!P0 FMUL.FTZ R0, R0, -1.4426950216293334961 ;  /* 0xbfb8aa3b00008820 */ /* 0x000fe20000410000 */
[----:B------:R-:W-:-:S05]  /*5090*/  @!P2 FMUL.FTZ R6, R6, -1.4426950216293334961 ;  /* 0xbfb8aa3b0606a820 */ /* 0x000fca0000410000 */
[----:B------:R-:W1:Y:S04]  /*50a0*/  @!P0 MUFU.EX2 R0, R0 ;  /* 0x0000000000008308 */ /* 0x000e680000000800 */
[----:B------:R-:W4:Y:S01]  /*50b0*/  @!P2 MUFU.EX2 R6, R6 ;  /* 0x000000060006a308 */ /* 0x000f220000000800 */
[----:B------:R-:W-:Y:S01]  /*50c0*/  @!P1 FMUL.FTZ R9, R5, -1.4426950216293334961 ;  /* 0xbfb8aa3b05099820 */ /* 0x000fe20000410000 */
[----:B------:R-:W-:Y:S01]  /*50d0*/  @!P3 FMUL.FTZ R11, R11, -1.4426950216293334961 ;  /* 0xbfb8aa3b0b0bb820 */ /* 0x000fe20000410000 */
[----:B------:R-:W-:Y:S01]  /*50e0*/  IMAD.WIDE.U32 R4, R4, 0x10000, RZ ;  /* 0x0001000004047825 */ /* 0x000fe200078e00ff */
[----:B0-----:R-:W-:-:S03]  /*50f0*/  PRMT R7, R54, 0x5410, R7 ;  /* 0x0000541036077816 */ /* 0x001fc60000000007 */
[----:B------:R-:W0:Y:S01]  /*5100*/  @!P1 MUFU.EX2 R9, R9 ;  /* 0x0000000900099308 */ /* 0x000e220000000800 */
[----:B------:R-:W-:Y:S01]  /*5110*/  LOP3.LUT R7, R7, R5, RZ, 0xfc, !PT ;  /* 0x0000000507077212 */ /* 0x000fe200078efcff */
[----:B-1----:R-:W-:Y:S02]  /*5120*/  @!P0 FADD.FTZ R8, R0, 1 ;  /* 0x3f80000000088421 */ /* 0x002fe40000010000 */
[----:B------:R-:W1:Y:S01]  /*5130*/  @!P3 MUFU.EX2 R11, R11 ;  /* 0x0000000b000bb308 */ /* 0x000e620000000800 */
[----:B----4-:R-:W-:Y:S01]  /*5140*/  @!P2 FADD.FTZ R10, R6, 1 ;  /* 0x3f800000060aa421 */ /* 0x010fe20000010000 */
[----:B------:R-:W-:Y:S02]  /*5150*/  LOP3.LUT R6, R4, R55, RZ, 0xfc, !PT ;  /* 0x0000003704067212 */ /* 0x000fe400078efcff */
[----:B------:R-:W4:Y:S03]  /*5160*/  @!P0 MUFU.RCP R21, R8 ;  /* 0x0000000800158308 */ /* 0x000f260000001000 */
[----:B------:R5:W-:Y:S01]  /*5170*/  STS.64 [R69], R6 ;  /* 0x0000000645007388 */ /* 0x000be20000000a00 */
[----:B------:R-:W-:Y:S01]  /*5180*/  NOP ;  /* 0x0000000000007918 */ /* 0x000fe20000000000 */
[----:B0-----:R-:W-:-:S02]  /*5190*/  @!P1 FADD.FTZ R0, R9, 1 ;  /* 0x3f80000009009421 */ /* 0x001fc40000010000 */
[----:B------:R-:W0:Y:S01]  /*51a0*/  LDS.64 R4, [R69] ;  /* 0x0000000045047984 */ /* 0x000e220000000a00 */
[----:B-1----:R-:W-:Y:S01]  /*51b0*/  @!P3 FADD.FTZ R11, R11, 1 ;  /* 0x3f8000000b0bb421 */ /* 0x002fe20000010000 */
[----:B------:R-:W1:Y:S01]  /*51c0*/  @!P2 MUFU.RCP R17, R10 ;  /* 0x0000000a0011a308 */ /* 0x000e620000001000 */
[----:B-----5:R-:W-:-:S04]  /*51d0*/  IMAD.WIDE.U32 R6, R22, UR18, R18 ;  /* 0x0000001216067c25 */ /* 0x020fc8000f8e0012 */
[----:B----4-:R-:W-:Y:S01]  /*51e0*/  @!P0 FMUL.FTZ R60, R60, R21 ;  /* 0x000000153c3c8220 */ /* 0x010fe20000410000 */
[----:B------:R-:W-:Y:S02]  /*51f0*/  IMAD R7, R23, UR18, R7 ;  /* 0x0000001217077c24 */ /* 0x000fe4000f8e0207 */
[----:B------:R-:W4:Y:S01]  /*5200*/  @!P1 MUFU.RCP R0, R0 ;  /* 0x0000000000009308 */ /* 0x000f220000001000 */
[----:B------:R-:W5:Y:S01]  /*5210*/  LDC.64 R22, c[0x0][0x518] ;  /* 0x00014600ff167b82 */ /* 0x000f620000000a00 */
[----:B--2---:R-:W-:-:S06]  /*5220*/  IMAD.WIDE.U32 R6, R119, UR6, R6 ;  /* 0x0000000677067c25 */ /* 0x004fcc000f8e0006 */
[----:B------:R-:W2:Y:S01]  /*5230*/  @!P3 MUFU.RCP R10, R11 ;  /* 0x0000000b000ab308 */ /* 0x000ea20000001000 */
[----:B-1----:R-:W-:Y:S01]  /*5240*/  @!P2 FMUL.FTZ R58, R58, R17 ;  /* 0x000000113a3aa220 */ /* 0x002fe20000410000 */
[----:B------:R-:W-:-:S04]  /*5250*/  IADD3 R93, P2, PT, R93, -0x200, RZ ;  /* 0xfffffe005d5d7810 */ /* 0x000fc80007f5e0ff */
[----:B------:R-:W-:Y:S02]  /*5260*/  IADD3.X R91, PT, PT, R91, -0x1, RZ, P2, !PT ;  /* 0xffffffff5b5b7810 */ /* 0x000fe400017fe4ff */
[----:B------:R-:W-:Y:S01]  /*5270*/  F2F.F16.F32 R16, R58 ;  /* 0x0000003a00107304 */ /* 0x000fe20000200800 */
[----:B----4-:R-:W-:Y:S01]  /*5280*/  @!P1 FMUL.FTZ R59, R59, R0 ;  /* 0x000000003b3b9220 */ /* 0x010fe20000410000 */
[----:B------:R-:W-:Y:S01]  /*5290*/  IMAD R0, R119, UR7, R7 ;  /* 0x0000000777007c24 */ /* 0x000fe2000f8e0207 */
[----:B------:R-:W1:Y:S01]  /*52a0*/  LDCU.64 UR6, c[0x0][0x520] ;  /* 0x0000a400ff0677ac */ /* 0x000e620008000a00 */
[----:B------:R-:W-:-:S04]  /*52b0*/  IADD3 R97, P1, PT, R97, -0x200, RZ ;  /* 0xfffffe0061617810 */ /* 0x000fc80007f3e0ff */
[----:B------:R-:W4:Y:S01]  /*52c0*/  F2F.F16.F32 R8, R59 ;  /* 0x0000003b00087304 */ /* 0x000f220000200800 */
[----:B------:R-:W-:Y:S01]  /*52d0*/  IADD3.X R95, PT, PT, R95, -0x1, RZ, P1, !PT ;  /* 0xffffffff5f5f7810 */ /* 0x000fe20000ffe4ff */
[----:B--2---:R-:W-:Y:S01]  /*52e0*/  @!P3 FMUL.FTZ R57, R57, R10 ;  /* 0x0000000a3939b220 */ /* 0x004fe20000410000 */
[----:B---3--:R-:W-:Y:S02]  /*52f0*/  LEA R10, P0, R6, R24, 0x1 ;  /* 0x00000018060a7211 */ /* 0x008fe400078008ff */
[----:B------:R-:W-:Y:S02]  /*5300*/  IADD3 R98, P3, PT, R98, -0x100, RZ ;  /* 0xffffff0062627810 */ /* 0x000fe40007f7e0ff */
[----:B------:R-:W-:Y:S01]  /*5310*/  LEA.HI.X R11, R6, R25, R0, 0x1, P0 ;  /* 0x00000019060b7211 */ /* 0x000fe200000f0c00 */
[----:B------:R-:W2:Y:S01]  /*5320*/  F2F.F16.F32 R17, R57 ;  /* 0x0000003900117304 */ /* 0x000ea20000200800 */
[----:B------:R-:W-:Y:S01]  /*5330*/  IADD3.X R99, PT, PT, R99, -0x1, RZ, P3, !PT ;  /* 0xffffffff63637810 */ /* 0x000fe20001ffe4ff */
[----:B------:R-:W-:-:S06]  /*5340*/  IMAD.WIDE.U32 R6, R86, 0x8, R10 ;  /* 0x0000000856067825 */ /* 0x000fcc00078e000a */
[----:B------:R3:W1:Y:S01]  /*5350*/  F2F.F16.F32 R21, R60 ;  /* 0x0000003c00157304 */ /* 0x0006620000200800 */
[----:B0-----:R0:W-:Y:S01]  /*5360*/  STG.E.64 desc[UR16][R6.64], R4 ;  /* 0x0000000406007986 */ /* 0x0011e2000c101b10 */
[----:B----4-:R-:W-:-:S04]  /*5370*/  IMAD.WIDE.U32 R8, R8, 0x10000, RZ ;  /* 0x0001000008087825 */ /* 0x010fc800078e00ff */
[----:B-----5:R-:W-:Y:S01]  /*5380*/  IMAD.WIDE.U32 R10, R22, UR18, R18 ;  /* 0x00000012160a7c25 */ /* 0x020fe2000f8e0012 */
[----:B--2---:R-:W-:-:S03]  /*5390*/  PRMT R17, R16, 0x5410, R17 ;  /* 0x0000541010117816 */ /* 0x004fc60000000011 */
[----:B---3--:R-:W-:Y:S01]  /*53a0*/  FADD.FTZ R60, R60, R107 ;  /* 0x0000006b3c3c7221 */ /* 0x008fe20000010000 */
[----:B------:R-:W-:Y:S01]  /*53b0*/  IMAD R11, R23, UR18, R11 ;  /* 0x00000012170b7c24 */ /* 0x000fe2000f8e020b */
[----:B------:R-:W-:Y:S02]  /*53c0*/  LOP3.LUT R17, R17, R9, RZ, 0xfc, !PT ;  /* 0x0000000911117212 */ /* 0x000fe400078efcff */
[----:B------:R-:W-:Y:S01]  /*53d0*/  FADD.FTZ R59, R60, R59 ;  /* 0x0000003b3c3b7221 */ /* 0x000fe20000010000 */
[----:B-1----:R-:W-:Y:S01]  /*53e0*/  IMAD.WIDE.U32 R10, R119, UR6, R10 ;  /* 0x00000006770a7c25 */ /* 0x002fe2000f8e000a */
[----:B------:R-:W-:Y:S01]  /*53f0*/  LOP3.LUT R16, R8, R21, RZ, 0xfc, !PT ;  /* 0x0000001508107212 */ /* 0x000fe200078efcff */
[----:B------:R-:W-:Y:S02]  /*5400*/  BAR.SYNC.DEFER_BLOCKING 0x0 ;  /* 0x0000000000007b1d */ /* 0x000fe40000010000 */
[----:B------:R-:W-:Y:S01]  /*5410*/  FADD.FTZ R58, R59, R58 ;  /* 0x0000003a3b3a7221 */ /* 0x000fe20000010000 */
[----:B------:R-:W-:-:S03]  /*5420*/  IMAD R0, R119, UR7, R11 ;  /* 0x0000000777007c24 */ /* 0x000fc6000f8e020b */
[----:B------:R-:W-:Y:S02]  /*5430*/  FADD.FTZ R107, R58, R57 ;  /* 0x000000393a6b7221 */ /* 0x000fe40000010000 */
[----:B------:R-:W0:Y:S01]  /*5440*/  LDC.64 R20, c[0x0][0x560] ;  /* 0x00015800ff147b82 */ /* 0x000e220000000a00 */
[----:B------:R-:W-:Y:S01]  /*5450*/  STS.64 [R69], R16 ;  /* 0x0000001045007388 */ /* 0x000fe20000000a00 */
[----:B------:R-:W-:-:S03]  /*5460*/  NOP ;  /* 0x0000000000007918 */ /* 0x000fc60000000000 */
[----:B------:R-:W1:Y:S01]  /*5470*/  LDS.64 R8, [R69] ;  /* 0x0000000045087984 */ /* 0x000e620000000a00 */
[----:B0-----:R-:W-:-:S04]  /*5480*/  LEA R4, P0, R10, R20, 0x1 ;  /* 0x000000140a047211 */ /* 0x001fc800078008ff */
[----:B------:R-:W-:Y:S02]  /*5490*/  LEA.HI.X R5, R10, R21, R0, 0x1, P0 ;  /* 0x000000150a057211 */ /* 0x000fe400000f0c00 */
[----:B------:R-:W-:Y:S02]  /*54a0*/  ISETP.GT.AND P0, PT, R88, 0x1, PT ;  /* 0x000000015800780c */ /* 0x000fe40003f04270 */
[----:B------:R-:W-:Y:S01]  /*54b0*/  MOV R88, R68 ;  /* 0x0000004400587202 */ /* 0x000fe20000000f00 */
[----:B------:R-:W-:-:S05]  /*54c0*/  IMAD.WIDE.U32 R4, R86, 0x8, R4 ;  /* 0x0000000856047825 */ /* 0x000fca00078e0004 */
[----:B-1----:R0:W-:Y:S05]  /*54d0*/  STG.E.64 desc[UR16][R4.64], R8 ;  /* 0x0000000804007986 */ /* 0x0021ea000c101b10 */
[----:B------:R-:W-:Y:S05]  /*54e0*/  @P0 BRA `(.L_x_18656) ;  /* 0xffffffb400f00947 */ /* 0x000fea000383ffff */
.L_x_18613:
        /* <DEDUP_REMOVED lines=34> */
.L_x_18658:
[----:B------:R-:W-:Y:S05]  /*5710*/  BSYNC.RECONVERGENT B0 ;  /* 0x0000000000007941 */ /* 0x000fea0003800200 */
.L_x_18657:
        /* <DEDUP_REMOVED lines=26> */
.L_x_18660:
[----:B------:R-:W-:Y:S05]  /*58c0*/  BSYNC.RECONVERGENT B0 ;  /* 0x0000000000007941 */ /* 0x000fea0003800200 */
.L_x_18659:
        /* <DEDUP_REMOVED lines=8> */
.L_x_18661:
        /* <DEDUP_REMOVED lines=16> */
.L_x_18662:
        /* <DEDUP_REMOVED lines=11> */
.L_x_18822:


//--------------------- .nv.shared._Z25selective_scan_bwd_kernelI32Selective_Scan_bwd_kernel_traitsILi128ELi16ELb0ELb0ELb0ELb0ELb0EN3c104HalfENS1_7complexIfEEEEv12SSMParamsBwd --------------------------
	.section	.nv.shared._Z25selective_scan_bwd_kernelI32Selective_Scan_bwd_kernel_traitsILi128ELi16ELb0ELb0ELb0ELb0ELb0EN3c104HalfENS1_7complexIfEEEEv12SSMParamsBwd,"aw",@nobits
	.sectionflags	@""
	.align	16
	.zero		1024


//--------------------- .nv.shared.reserved.0     --------------------------
	.section	.nv.shared.reserved.0,"aw",@nobits
	.weak		__nv_reservedSMEM_offset_0_alias
	.size		__nv_reservedSMEM_offset_0_alias, 0, 64
	.other		__nv_reservedSMEM_offset_0_alias,@"STO_CUDA_RESERVED_SHARED STV_DEFAULT"
__nv_reservedSMEM_offset_0_alias:
	.zero		0
	.zero		64


//--------------------- .nv.global                --------------------------
	.section	.nv.global,"aw",@nobits
.nv.global:
	.type		_ZN70_INTERNAL_a20d9429_34_selective_scan_bwd_fp16_complex_cu_4ac64e5f_35524cuda3std3__48in_placeE,@object
	.size		_ZN70_INTERNAL_a20d9429_34_selective_scan_bwd_fp16_complex_cu_4ac64e5f_35524cuda3std3__48in_placeE,(_ZN70_INTERNAL_a20d9429_34_selective_scan_bwd_fp16_complex_cu_4ac64e5f_35524cuda3std6ranges3__45__cpo8distanceE - _ZN70_INTERNAL_a20d9429_34_selective_scan_bwd_fp16_complex_cu_4ac64e5f_35524cuda3std3__48in_placeE)
_ZN70_INTERNAL_a20d9429_34_selective_scan_bwd_fp16_complex_cu_4ac64e5f_35524cuda3std3__48in_placeE:
	.zero		1
	.type		_ZN70_INTERNAL_a20d9429_34_selective_scan_bwd_fp16_complex_cu_4ac64e5f_35524cuda3std6ranges3__45__cpo8distanceE,@object
	.size		_ZN70_INTERNAL_a20d9429_34_selective_scan_bwd_fp16_complex_cu_4ac64e5f_35524cuda3std6ranges3__45__cpo8distanceE,(_ZN70_INTERNAL_a20d9429_34_selective_scan_bwd_fp16_complex_cu_4ac64e5f_35524cuda3std3__45__cpo6cbeginE - _ZN70_INTERNAL_a20d9429_34_selective_scan_bwd_fp16_complex_cu_4ac64e5f_35524cuda3std6ranges3__45__cpo8distanceE)
_ZN70_INTERNAL_a20d9429_34_selective_scan_bwd_fp16_complex_cu_4ac64e5f_35524cuda3std6ranges3__45__cpo8distanceE:
	.zero		1
	.type		_ZN70_INTERNAL_a20d9429_34_selective_scan_bwd_fp16_complex_cu_4ac64e5f_35524cuda3std3__45__cpo6cbeginE,@object
	.size		_ZN70_INTERNAL_a20d9429_34_selective_scan_bwd_fp16_complex_cu_4ac64e5f_35524cuda3std3__45__cpo6cbeginE,(_ZN70_INTERNAL_a20d9429_34_selective_scan_bwd_fp16_complex_cu_4ac64e5f_35524cuda3std6ranges3__45__cpo7advanceE - _ZN70_INTERNAL_a20d9429_34_selective_scan_bwd_fp16_complex_cu_4ac64e5f_35524cuda3std3__45__cpo6cbeginE)
_ZN70_INTERNAL_a20d9429_34_selective_scan_bwd_fp16_complex_cu_4ac64e5f_35524cuda3std3__45__cpo6cbeginE:
	.zero		1
	.type		_ZN70_INTERNAL_a20d9429_34_selective_scan_bwd_fp16_complex_cu_4ac64e5f_35524cuda3std6ranges3__45__cpo7advanceE,@object
	.size		_ZN70_INTERNAL_a20d9429_34_selective_scan_bwd_fp16_complex_cu_4ac64e5f_35524cuda3std6ranges3__45__cpo7advanceE,(_ZN70_INTERNAL_a20d9429_34_selective_scan_bwd_fp16_complex_cu_4ac64e5f_35524cuda3std3__45__cpo7crbeginE - _ZN70_INTERNAL_a20d9429_34_selective_scan_bwd_fp16_complex_cu_4ac64e5f_35524cuda3std6ranges3__45__cpo7advanceE)
_ZN70_INTERNAL_a20d9429_34_selective_scan_bwd_fp16_complex_cu_4ac64e5f_35524cuda3std6ranges3__45__cpo7advanceE:
	.zero		1
	.type		_ZN70_INTERNAL_a20d9429_34_selective_scan_bwd_fp16_complex_cu_4ac64e5f_35524cuda3std3__45__cpo7crbeginE,@object
	.size		_ZN70_INTERNAL_a20d9429_34_selective_scan_bwd_fp16_complex_cu_4ac64e5f_35524cuda3std3__45__cpo7crbeginE,(_ZN70_INTERNAL_a20d9429_34_selective_scan_bwd_fp16_complex_cu_4ac64e5f_35524cuda3std6ranges3__45__cpo4dataE - _ZN70_INTERNAL_a20d9429_34_selective_scan_bwd_fp16_complex_cu_4ac64e5f_35524cuda3std3__45__cpo7crbeginE)
_ZN70_INTERNAL_a20d9429_34_selective_scan_bwd_fp16_complex_cu_4ac64e5f_35524cuda3std3__45__cpo7crbeginE:
	.zero		1
	.type		_ZN70_INTERNAL_a20d9429_34_selective_scan_bwd_fp16_complex_cu_4ac64e5f_35524cuda3std6ranges3__45__cpo4dataE,@object
	.size		_ZN70_INTERNAL_a20d9429_34_selective_scan_bwd_fp16_complex_cu_4ac64e5f_35524cuda3std6ranges3__45__cpo4dataE,(_ZN70_INTERNAL_a20d9429_34_selective_scan_bwd_fp16_complex_cu_4ac64e5f_35524cuda3std6ranges3__45__cpo5beginE - _ZN70_INTERNAL_a20d9429_34_selective_scan_bwd_fp16_complex_cu_4ac64e5f_35524cuda3std6ranges3__45__cpo4dataE)
_ZN70_INTERNAL_a20d9429_34_selective_scan_bwd_fp16_complex_cu_4ac64e5f_35524cuda3std6ranges3__45__cpo4dataE:
	.zero		1
	.type		_ZN70_INTERNAL_a20d9429_34_selective_scan_bwd_fp16_complex_cu_4ac64e5f_35524cuda3std6ranges3__45__cpo5beginE,@object
	.size		_ZN70_INTERNAL_a20d9429_34_selective_scan_bwd_fp16_complex_cu_4ac64e5f_35524cuda3std6ranges3__45__cpo5beginE,(_ZN70_INTERNAL_a20d9429_34_selective_scan_bwd_fp16_complex_cu_4ac64e5f_35524cuda3std3__472_GLOBAL__N__a20d9429_34_selective_scan_bwd_fp16_complex_cu_4ac64e5f_35526ignoreE - _ZN70_INTERNAL_a20d9429_34_selective_scan_bwd_fp16_complex_cu_4ac64e5f_35524cuda3std6ranges3__45__cpo5beginE)
_ZN70_INTERNAL_a20d9429_34_selective_scan_bwd_fp16_complex_cu_4ac64e5f_35524cuda3std6ranges3__45__cpo5beginE:
	.zero		1
	.type		_ZN70_INTERNAL_a20d9429_34_selective_scan_bwd_fp16_complex_cu_4ac64e5f_35524cuda3std3__472_GLOBAL__N__a20d9429_34_selective_scan_bwd_fp16_complex_cu_4ac64e5f_35526ignoreE,@object
	.size		_ZN70_INTERNAL_a20d9429_34_selective_scan_bwd_fp16_complex_cu_4ac64e5f_35524cuda3std3__472_GLOBAL__N__a20d9429_34_selective_scan_bwd_fp16_complex_cu_4ac64e5f_35526ignoreE,(_ZN70_INTERNAL_a20d9429_34_selective_scan_bwd_fp16_complex_cu_4ac64e5f_35524cuda3std6ranges3__45__cpo4sizeE - _ZN70_INTERNAL_a20d9429_34_selective_scan_bwd_fp16_complex_cu_4ac64e5f_35524cuda3std3__472_GLOBAL__N__a20d9429_34_selective_scan_bwd_fp16_complex_cu_4ac64e5f_35526ignoreE)
_ZN70_INTERNAL_a20d9429_34_selective_scan_bwd_fp16_complex_cu_4ac64e5f_35524cuda3std3__472_GLOBAL__N__a20d9429_34_selective_scan_bwd_fp16_complex_cu_4ac64e5f_35526ignoreE:
	.zero		1
	.type		_ZN70_INTERNAL_a20d9429_34_selective_scan_bwd_fp16_complex_cu_4ac64e5f_35524cuda3std6ranges3__45__cpo4sizeE,@object
	.size		_ZN70_INTERNAL_a20d9429_34_selective_scan_bwd_fp16_complex_cu_4ac64e5f_35524cuda3std6ranges3__45__cpo4sizeE,(_ZN70_INTERNAL_a20d9429_34_selective_scan_bwd_fp16_complex_cu_4ac64e5f_35524cuda3std3__45__cpo5beginE - _ZN70_INTERNAL_a20d9429_34_selective_scan_bwd_fp16_complex_cu_4ac64e5f_35524cuda3std6ranges3__45__cpo4sizeE)
_ZN70_INTERNAL_a20d9429_34_selective_scan_bwd_fp16_complex_cu_4ac64e5f_35524cuda3std6ranges3__45__cpo4sizeE:
	.zero		1
	.type		_ZN70_INTERNAL_a20d9429_34_selective_scan_bwd_fp16_complex_cu_4ac64e5f_35524cuda3std3__45__cpo5beginE,@object
	.size		_ZN70_INTERNAL_a20d9429_34_selective_scan_bwd_fp16_complex_cu_4ac64e5f_35524cuda3std3__45__cpo5beginE,(_ZN70_INTERNAL_a20d9429_34_selective_scan_bwd_fp16_complex_cu_4ac64e5f_35524cuda3std6ranges3__45__cpo6cbeginE - _ZN70_INTERNAL_a20d9429_34_selective_scan_bwd_fp16_complex_cu_4ac64e5f_35524cuda3std3__45__cpo5beginE)
_ZN70_INTERNAL_a20d9429_34_selective_scan_bwd_fp16_complex_cu_4ac64e5f_35524cuda3std3__45__cpo5beginE:
	.zero		1
	.type		_ZN70_INTERNAL_a20d9429_34_selective_scan_bwd_fp16_complex_cu_4ac64e5f_35524cuda3std6ranges3__45__cpo6cbeginE,@object
	.size		_ZN70_INTERNAL_a20d9429_34_selective_scan_bwd_fp16_complex_cu_4ac64e5f_35524cuda3std6ranges3__45__cpo6cbeginE,(_ZN70_INTERNAL_a20d9429_34_selective_scan_bwd_fp16_complex_cu_4ac64e5f_35524cuda3std3__45__cpo6rbeginE - _ZN70_INTERNAL_a20d9429_34_selective_scan_bwd_fp16_complex_cu_4ac64e5f_35524cuda3std6ranges3__45__cpo6cbeginE)
_ZN70_INTERNAL_a20d9429_34_selective_scan_bwd_fp16_complex_cu_4ac64e5f_35524cuda3std6ranges3__45__cpo6cbeginE:
	.zero		1
	.type		_ZN70_INTERNAL_a20d9429_34_selective_scan_bwd_fp16_complex_cu_4ac64e5f_35524cuda3std3__45__cpo6rbeginE,@object
	.size		_ZN70_INTERNAL_a20d9429_34_selective_scan_bwd_fp16_complex_cu_4ac64e5f_35524cuda3std3__45__cpo6rbeginE,(_ZN70_INTERNAL_a20d9429_34_selective_scan_bwd_fp16_complex_cu_4ac64e5f_35524cuda3std6ranges3__45__cpo4nextE - _ZN70_INTERNAL_a20d9429_34_selective_scan_bwd_fp16_complex_cu_4ac64e5f_35524cuda3std3__45__cpo6rbeginE)
_ZN70_INTERNAL_a20d9429_34_selective_scan_bwd_fp16_complex_cu_4ac64e5f_35524cuda3std3__45__cpo6rbeginE:
	.zero		1
	.type		_ZN70_INTERNAL_a20d9429_34_selective_scan_bwd_fp16_complex_cu_4ac64e5f_35524cuda3std6ranges3__45__cpo4nextE,@object
	.size		_ZN70_INTERNAL_a20d9429_34_selective_scan_bwd_fp16_complex_cu_4ac64e5f_35524cuda3std6ranges3__45__cpo4nextE,(_ZN70_INTERNAL_a20d9429_34_selective_scan_bwd_fp16_complex_cu_4ac64e5f_35524cuda3std6ranges3__45__cpo4swapE - _ZN70_INTERNAL_a20d9429_34_selective_scan_bwd_fp16_complex_cu_4ac64e5f_35524cuda3std6ranges3__45__cpo4nextE)
_ZN70_INTERNAL_a20d9429_34_selective_scan_bwd_fp16_complex_cu_4ac64e5f_35524cuda3std6ranges3__45__cpo4nextE:
	.zero		1
	.type		_ZN70_INTERNAL_a20d9429_34_selective_scan_bwd_fp16_complex_cu_4ac64e5f_35524cuda3std6ranges3__45__cpo4swapE,@object
	.size		_ZN70_INTERNAL_a20d9429_34_selective_scan_bwd_fp16_complex_cu_4ac64e5f_35524cuda3std6ranges3__45__cpo4swapE,(_ZN70_INTERNAL_a20d9429_34_selective_scan_bwd_fp16_complex_cu_4ac64e5f_35524cuda3std3__420unreachable_sentinelE - _ZN70_INTERNAL_a20d9429_34_selective_scan_bwd_fp16_complex_cu_4ac64e5f_35524cuda3std6ranges3__45__cpo4swapE)
_ZN70_INTERNAL_a20d9429_34_selective_scan_bwd_fp16_complex_cu_4ac64e5f_35524cuda3std6ranges3__45__cpo4swapE:
	.zero		1
	.type		_ZN70_INTERNAL_a20d9429_34_selective_scan_bwd_fp16_complex_cu_4ac64e5f_35524cuda3std3__420unreachable_sentinelE,@object
	.size		_ZN70_INTERNAL_a20d9429_34_selective_scan_bwd_fp16_complex_cu_4ac64e5f_35524cuda3std3__420unreachable_sentinelE,(_ZN70_INTERNAL_a20d9429_34_selective_scan_bwd_fp16_complex_cu_4ac64e5f_35526thrust24THRUST_300001_SM_1030_NS6system6detail10sequential3seqE - _ZN70_INTERNAL_a20d9429_34_selective_scan_bwd_fp16_complex_cu_4ac64e5f_35524cuda3std3__420unreachable_sentinelE)
_ZN70_INTERNAL_a20d9429_34_selective_scan_bwd_fp16_complex_cu_4ac64e5f_35524cuda3std3__420unreachable_sentinelE:
	.zero		1
	.type		_ZN70_INTERNAL_a20d9429_34_selective_scan_bwd_fp16_complex_cu_4ac64e5f_35526thrust24THRUST_300001_SM_1030_NS6system6detail10sequential3seqE,@object
	.size		_ZN70_INTERNAL_a20d9429_34_selective_scan_bwd_fp16_complex_cu_4ac64e5f_35526thrust24THRUST_300001_SM_1030_NS6system6detail10sequential3seqE,(_ZN70_INTERNAL_a20d9429_34_selective_scan_bwd_fp16_complex_cu_4ac64e5f_35524cuda3std3__45__cpo4cendE - _ZN70_INTERNAL_a20d9429_34_selective_scan_bwd_fp16_complex_cu_4ac64e5f_35526thrust24THRUST_300001_SM_1030_NS6system6detail10sequential3seqE)
_ZN70_INTERNAL_a20d9429_34_selective_scan_bwd_fp16_complex_cu_4ac64e5f_35526thrust24THRUST_300001_SM_1030_NS6system6detail10sequential3seqE:
	.zero		1
	.type		_ZN70_INTERNAL_a20d9429_34_selective_scan_bwd_fp16_complex_cu_4ac64e5f_35524cuda3std3__45__cpo4cendE,@object
	.size		_ZN70_INTERNAL_a20d9429_34_selective_scan_bwd_fp16_complex_cu_4ac64e5f_35524cuda3std3__45__cpo4cendE,(_ZN70_INTERNAL_a20d9429_34_selective_scan_bwd_fp16_complex_cu_4ac64e5f_35524cuda3std6ranges3__45__cpo9iter_swapE - _ZN70_INTERNAL_a20d9429_34_selective_scan_bwd_fp16_complex_cu_4ac64e5f_35524cuda3std3__45__cpo4cendE)
_ZN70_INTERNAL_a20d9429_34_selective_scan_bwd_fp16_complex_cu_4ac64e5f_35524cuda3std3__45__cpo4cendE:
	.zero		1
	.type		_ZN70_INTERNAL_a20d9429_34_selective_scan_bwd_fp16_complex_cu_4ac64e5f_35524cuda3std6ranges3__45__cpo9iter_swapE,@object
	.size		_ZN70_INTERNAL_a20d9429_34_selective_scan_bwd_fp16_complex_cu_4ac64e5f_35524cuda3std6ranges3__45__cpo9iter_swapE,(_ZN70_INTERNAL_a20d9429_34_selective_scan_bwd_fp16_complex_cu_4ac64e5f_35524cuda3std3__45__cpo5crendE - _ZN70_INTERNAL_a20d9429_34_selective_scan_bwd_fp16_complex_cu_4ac64e5f_35524cuda3std6ranges3__45__cpo9iter_swapE)
_ZN70_INTERNAL_a20d9429_34_selective_scan_bwd_fp16_complex_cu_4ac64e5f_35524cuda3std6ranges3__45__cpo9iter_swapE:
	.zero		1
	.type		_ZN70_INTERNAL_a20d9429_34_selective_scan_bwd_fp16_complex_cu_4ac64e5f_35524cuda3std3__45__cpo5crendE,@object
	.size		_ZN70_INTERNAL_a20d9429_34_selective_scan_bwd_fp16_complex_cu_4ac64e5f_35524cuda3std3__45__cpo5crendE,(_ZN70_INTERNAL_a20d9429_34_selective_scan_bwd_fp16_complex_cu_4ac64e5f_35524cuda3std6ranges3__45__cpo5cdataE - _ZN70_INTERNAL_a20d9429_34_selective_scan_bwd_fp16_complex_cu_4ac64e5f_35524cuda3std3__45__cpo5crendE)
_ZN70_INTERNAL_a20d9429_34_selective_scan_bwd_fp16_complex_cu_4ac64e5f_35524cuda3std3__45__cpo5crendE:
	.zero		1
	.type		_ZN70_INTERNAL_a20d9429_34_selective_scan_bwd_fp16_complex_cu_4ac64e5f_35524cuda3std6ranges3__45__cpo5cdataE,@object
	.size		_ZN70_INTERNAL_a20d9429_34_selective_scan_bwd_fp16_complex_cu_4ac64e5f_35524cuda3std6ranges3__45__cpo5cdataE,(_ZN70_INTERNAL_a20d9429_34_selective_scan_bwd_fp16_complex_cu_4ac64e5f_35524cuda3std6ranges3__45__cpo3endE - _ZN70_INTERNAL_a20d9429_34_selective_scan_bwd_fp16_complex_cu_4ac64e5f_35524cuda3std6ranges3__45__cpo5cdataE)
_ZN70_INTERNAL_a20d9429_34_selective_scan_bwd_fp16_complex_cu_4ac64e5f_35524cuda3std6ranges3__45__cpo5cdataE:
	.zero		1
	.type		_ZN70_INTERNAL_a20d9429_34_selective_scan_bwd_fp16_complex_cu_4ac64e5f_35524cuda3std6ranges3__45__cpo3endE,@object
	.size		_ZN70_INTERNAL_a20d9429_34_selective_scan_bwd_fp16_complex_cu_4ac64e5f_35524cuda3std6ranges3__45__cpo3endE,(_ZN70_INTERNAL_a20d9429_34_selective_scan_bwd_fp16_complex_cu_4ac64e5f_35524cuda3std3__419piecewise_constructE - _ZN70_INTERNAL_a20d9429_34_selective_scan_bwd_fp16_complex_cu_4ac64e5f_35524cuda3std6ranges3__45__cpo3endE)
_ZN70_INTERNAL_a20d9429_34_selective_scan_bwd_fp16_complex_cu_4ac64e5f_35524cuda3std6ranges3__45__cpo3endE:
	.zero		1
	.type		_ZN70_INTERNAL_a20d9429_34_selective_scan_bwd_fp16_complex_cu_4ac64e5f_35524cuda3std3__419piecewise_constructE,@object
	.size		_ZN70_INTERNAL_a20d9429_34_selective_scan_bwd_fp16_complex_cu_4ac64e5f_35524cuda3std3__419piecewise_constructE,(_ZN70_INTERNAL_a20d9429_34_selective_scan_bwd_fp16_complex_cu_4ac64e5f_35524cuda3std6ranges3__45__cpo5ssizeE - _ZN70_INTERNAL_a20d9429_34_selective_scan_bwd_fp16_complex_cu_4ac64e5f_35524cuda3std3__419piecewise_constructE)
_ZN70_INTERNAL_a20d9429_34_selective_scan_bwd_fp16_complex_cu_4ac64e5f_35524cuda3std3__419piecewise_constructE:
	.zero		1
	.type		_ZN70_INTERNAL_a20d9429_34_selective_scan_bwd_fp16_complex_cu_4ac64e5f_35524cuda3std6ranges3__45__cpo5ssizeE,@object
	.size		_ZN70_INTERNAL_a20d9429_34_selective_scan_bwd_fp16_complex_cu_4ac64e5f_35524cuda3std6ranges3__45__cpo5ssizeE,(_ZN70_INTERNAL_a20d9429_34_selective_scan_bwd_fp16_complex_cu_4ac64e5f_35524cuda3std3__45__cpo3endE - _ZN70_INTERNAL_a20d9429_34_selective_scan_bwd_fp16_complex_cu_4ac64e5f_35524cuda3std6ranges3__45__cpo5ssizeE)
_ZN70_INTERNAL_a20d9429_34_selective_scan_bwd_fp16_complex_cu_4ac64e5f_35524cuda3std6ranges3__45__cpo5ssizeE:
	.zero		1
	.type		_ZN70_INTERNAL_a20d9429_34_selective_scan_bwd_fp16_complex_cu_4ac64e5f_35524cuda3std3__45__cpo3endE,@object
	.size		_ZN70_INTERNAL_a20d9429_34_selective_scan_bwd_fp16_complex_cu_4ac64e5f_35524cuda3std3__45__cpo3endE,(_ZN70_INTERNAL_a20d9429_34_selective_scan_bwd_fp16_complex_cu_4ac64e5f_35524cuda3std6ranges3__45__cpo4cendE - _ZN70_INTERNAL_a20d9429_34_selective_scan_bwd_fp16_complex_cu_4ac64e5f_35524cuda3std3__45__cpo3endE)
_ZN70_INTERNAL_a20d9429_34_selective_scan_bwd_fp16_complex_cu_4ac64e5f_35524cuda3std3__45__cpo3endE:
	.zero		1
	.type		_ZN70_INTERNAL_a20d9429_34_selective_scan_bwd_fp16_complex_cu_4ac64e5f_35524cuda3std6ranges3__45__cpo4cendE,@object
	.size		_ZN70_INTERNAL_a20d9429_34_selective_scan_bwd_fp16_complex_cu_4ac64e5f_35524cuda3std6ranges3__45__cpo4cendE,(_ZN70_INTERNAL_a20d9429_34_selective_scan_bwd_fp16_complex_cu_4ac64e5f_35524cuda3std3__45__cpo4rendE - _ZN70_INTERNAL_a20d9429_34_selective_scan_bwd_fp16_complex_cu_4ac64e5f_35524cuda3std6ranges3__45__cpo4cendE)
_ZN70_INTERNAL_a20d9429_34_selective_scan_bwd_fp16_complex_cu_4ac64e5f_35524cuda3std6ranges3__45__cpo4cendE:
	.zero		1
	.type		_ZN70_INTERNAL_a20d9429_34_selective_scan_bwd_fp16_complex_cu_4ac64e5f_35524cuda3std3__45__cpo4rendE,@object
	.size		_ZN70_INTERNAL_a20d9429_34_selective_scan_bwd_fp16_complex_cu_4ac64e5f_35524cuda3std3__45__cpo4rendE,(_ZN70_INTERNAL_a20d9429_34_selective_scan_bwd_fp16_complex_cu_4ac64e5f_35524cuda3std6ranges3__45__cpo4prevE - _ZN70_INTERNAL_a20d9429_34_selective_scan_bwd_fp16_complex_cu_4ac64e5f_35524cuda3std3__45__cpo4rendE)
_ZN70_INTERNAL_a20d9429_34_selective_scan_bwd_fp16_complex_cu_4ac64e5f_35524cuda3std3__45__cpo4rendE:
	.zero		1
	.type		_ZN70_INTERNAL_a20d9429_34_selective_scan_bwd_fp16_complex_cu_4ac64e5f_35524cuda3std6ranges3__45__cpo4prevE,@object
	.size		_ZN70_INTERNAL_a20d9429_34_selective_scan_bwd_fp16_complex_cu_4ac64e5f_35524cuda3std6ranges3__45__cpo4prevE,(_ZN70_INTERNAL_a20d9429_34_selective_scan_bwd_fp16_complex_cu_4ac64e5f_35524cuda3std6ranges3__45__cpo9iter_moveE - _ZN70_INTERNAL_a20d9429_34_selective_scan_bwd_fp16_complex_cu_4ac64e5f_35524cuda3std6ranges3__45__cpo4prevE)
_ZN70_INTERNAL_a20d9429_34_selective_scan_bwd_fp16_complex_cu_4ac64e5f_35524cuda3std6ranges3__45__cpo4prevE:
	.zero		1
	.type		_ZN70_INTERNAL_a20d9429_34_selective_scan_bwd_fp16_complex_cu_4ac64e5f_35524cuda3std6ranges3__45__cpo9iter_moveE,@object
	.size		_ZN70_INTERNAL_a20d9429_34_selective_scan_bwd_fp16_complex_cu_4ac64e5f_35524cuda3std6ranges3__45__cpo9iter_moveE,(.L_13 - _ZN70_INTERNAL_a20d9429_34_selective_scan_bwd_fp16_complex_cu_4ac64e5f_35524cuda3std6ranges3__45__cpo9iter_moveE)
_ZN70_INTERNAL_a20d9429_34_selective_scan_bwd_fp16_complex_cu_4ac64e5f_35524cuda3std6ranges3__45__cpo9iter_moveE:
	.zero		1
.L_13:


//--------------------- .nv.shared._Z25selective_scan_bwd_kernelI32Selective_Scan_bwd_kernel_traitsILi128ELi16ELb0ELb0ELb0ELb0ELb1EN3c104HalfENS1_7complexIfEEEEv12SSMParamsBwd --------------------------
	.section	.nv.shared._Z25selective_scan_bwd_kernelI32Selective_Scan_bwd_kernel_traitsILi128ELi16ELb0ELb0ELb0ELb0ELb1EN3c104HalfENS1_7complexIfEEEEv12SSMParamsBwd,"aw",@nobits
	.sectionflags	@""
	.align	16
	.zero		1024


//--------------------- .nv.shared._Z25selective_scan_bwd_kernelI32Selective_Scan_bwd_kernel_traitsILi128ELi16ELb0ELb0ELb0ELb1ELb0EN3c104HalfENS1_7complexIfEEEEv12SSMParamsBwd --------------------------
	.section	.nv.shared._Z25selective_scan_bwd_kernelI32Selective_Scan_bwd_kernel_traitsILi128ELi16ELb0ELb0ELb0ELb1ELb0EN3c104HalfENS1_7complexIfEEEEv12SSMParamsBwd,"aw",@nobits
	.sectionflags	@""
	.align	16
	.zero		1024


//--------------------- .nv.shared._Z25selective_scan_bwd_kernelI32Selective_Scan_bwd_kernel_traitsILi128ELi16ELb0ELb0ELb0ELb1ELb1EN3c104HalfENS1_7complexIfEEEEv12SSMParamsBwd --------------------------
	.section	.nv.shared._Z25selective_scan_bwd_kernelI32Selective_Scan_bwd_kernel_traitsILi128ELi16ELb0ELb0ELb0ELb1ELb1EN3c104HalfENS1_7complexIfEEEEv12SSMParamsBwd,"aw",@nobits
	.sectionflags	@""
	.align	16
	.zero		1024


//--------------------- .nv.shared._Z25selective_scan_bwd_kernelI32Selective_Scan_bwd_kernel_traitsILi128ELi16ELb0ELb0ELb1ELb0ELb0EN3c104HalfENS1_7complexIfEEEEv12SSMParamsBwd --------------------------
	.section	.nv.shared._Z25selective_scan_bwd_kernelI32Selective_Scan_bwd_kernel_traitsILi128ELi16ELb0ELb0ELb1ELb0ELb0EN3c104HalfENS1_7complexIfEEEEv12SSMParamsBwd,"aw",@nobits
	.sectionflags	@""
	.align	16
	.zero		1024


//--------------------- .nv.shared._Z25selective_scan_bwd_kernelI32Selective_Scan_bwd_kernel_traitsILi128ELi16ELb0ELb0ELb1ELb0ELb1EN3c104HalfENS1_7complexIfEEEEv12SSMParamsBwd --------------------------
	.section	.nv.shared._Z25selective_scan_bwd_kernelI32Selective_Scan_bwd_kernel_traitsILi128ELi16ELb0ELb0ELb1ELb0ELb1EN3c104HalfENS1_7complexIfEEEEv12SSMParamsBwd,"aw",@nobits
	.sectionflags	@""
	.align	16
	.zero		1024


//--------------------- .nv.shared._Z25selective_scan_bwd_kernelI32Selective_Scan_bwd_kernel_traitsILi128ELi16ELb0ELb0ELb1ELb1ELb0EN3c104HalfENS1_7complexIfEEEEv12SSMParamsBwd --------------------------
	.section	.nv.shared._Z25selective_scan_bwd_kernelI32Selective_Scan_bwd_kernel_traitsILi128ELi16ELb0ELb0ELb1ELb1ELb0EN3c104HalfENS1_7complexIfEEEEv12SSMParamsBwd,"aw",@nobits
	.sectionflags	@""
	.align	16
	.zero		1024


//--------------------- .nv.shared._Z25selective_scan_bwd_kernelI32Selective_Scan_bwd_kernel_traitsILi128ELi16ELb0ELb0ELb1ELb1ELb1EN3c104HalfENS1_7complexIfEEEEv12SSMParamsBwd --------------------------
	.section	.nv.shared._Z25selective_scan_bwd_kernelI32Selective_Scan_bwd_kernel_traitsILi128ELi16ELb0ELb0ELb1ELb1ELb1EN3c104HalfENS1_7complexIfEEEEv12SSMParamsBwd,"aw",@nobits
	.sectionflags	@""
	.align	16
	.zero		1024


//--------------------- .nv.shared._Z25selective_scan_bwd_kernelI32Selective_Scan_bwd_kernel_traitsILi128ELi16ELb0ELb1ELb0ELb0ELb0EN3c104HalfENS1_7complexIfEEEEv12SSMParamsBwd --------------------------
	.section	.nv.shared._Z25selective_scan_bwd_kernelI32Selective_Scan_bwd_kernel_traitsILi128ELi16ELb0ELb1ELb0ELb0ELb0EN3c104HalfENS1_7complexIfEEEEv12SSMParamsBwd,"aw",@nobits
	.sectionflags	@""
	.align	16
	.zero		1024


//--------------------- .nv.shared._Z25selective_scan_bwd_kernelI32Selective_Scan_bwd_kernel_traitsILi128ELi16ELb0ELb1ELb0ELb0ELb1EN3c104HalfENS1_7complexIfEEEEv12SSMParamsBwd --------------------------
	.section	.nv.shared._Z25selective_scan_bwd_kernelI32Selective_Scan_bwd_kernel_traitsILi128ELi16ELb0ELb1ELb0ELb0ELb1EN3c104HalfENS1_7complexIfEEEEv12SSMParamsBwd,"aw",@nobits
	.sectionflags	@""
	.align	16
	.zero		1024


//--------------------- .nv.shared._Z25selective_scan_bwd_kernelI32Selective_Scan_bwd_kernel_traitsILi128ELi16ELb0ELb1ELb0ELb1ELb0EN3c104HalfENS1_7complexIfEEEEv12SSMParamsBwd --------------------------
	.section	.nv.shared._Z25selective_scan_bwd_kernelI32Selective_Scan_bwd_kernel_traitsILi128ELi16ELb0ELb1ELb0ELb1ELb0EN3c104HalfENS1_7complexIfEEEEv12SSMParamsBwd,"aw",@nobits
	.sectionflags	@""
	.align	16
	.zero		1024


//--------------------- .nv.shared._Z25selective_scan_bwd_kernelI32Selective_Scan_bwd_kernel_traitsILi128ELi16ELb0ELb1ELb0ELb1ELb1EN3c104HalfENS1_7complexIfEEEEv12SSMParamsBwd --------------------------
	.section	.nv.shared._Z25selective_scan_bwd_kernelI32Selective_Scan_bwd_kernel_traitsILi128ELi16ELb0ELb1ELb0ELb1ELb1EN3c104HalfENS1_7complexIfEEEEv12SSMParamsBwd,"aw",@nobits
	.sectionflags	@""
	.align	16
	.zero		1024


//--------------------- .nv.shared._Z25selective_scan_bwd_kernelI32Selective_Scan_bwd_kernel_traitsILi128ELi16ELb0ELb1ELb1ELb0ELb0EN3c104HalfENS1_7complexIfEEEEv12SSMParamsBwd --------------------------
	.section	.nv.shared._Z25selective_scan_bwd_kernelI32Selective_Scan_bwd_kernel_traitsILi128ELi16ELb0ELb1ELb1ELb0ELb0EN3c104HalfENS1_7complexIfEEEEv12SSMParamsBwd,"aw",@nobits
	.sectionflags	@""
	.align	16
	.zero		1024


//--------------------- .nv.shared._Z25selective_scan_bwd_kernelI32Selective_Scan_bwd_kernel_traitsILi128ELi16ELb0ELb1ELb1ELb0ELb1EN3c104HalfENS1_7complexIfEEEEv12SSMParamsBwd --------------------------
	.section	.nv.shared._Z25selective_scan_bwd_kernelI32Selective_Scan_bwd_kernel_traitsILi128ELi16ELb0ELb1ELb1ELb0ELb1EN3c104HalfENS1_7complexIfEEEEv12SSMParamsBwd,"aw",@nobits
	.sectionflags	@""
	.align	16
	.zero		1024


//--------------------- .nv.shared._Z25selective_scan_bwd_kernelI32Selective_Scan_bwd_kernel_traitsILi128ELi16ELb0ELb1ELb1ELb1ELb0EN3c104HalfENS1_7complexIfEEEEv12SSMParamsBwd --------------------------
	.section	.nv.shared._Z25selective_scan_bwd_kernelI32Selective_Scan_bwd_kernel_traitsILi128ELi16ELb0ELb1ELb1ELb1ELb0EN3c104HalfENS1_7complexIfEEEEv12SSMParamsBwd,"aw",@nobits
	.sectionflags	@""
	.align	16
	.zero		1024


//--------------------- .nv.shared._Z25selective_scan_bwd_kernelI32Selective_Scan_bwd_kernel_traitsILi128ELi16ELb0ELb1ELb1ELb1ELb1EN3c104HalfENS1_7complexIfEEEEv12SSMParamsBwd --------------------------
	.section	.nv.shared._Z25selective_scan_bwd_kernelI32Selective_Scan_bwd_kernel_traitsILi128ELi16ELb0ELb1ELb1ELb1ELb1EN3c104HalfENS1_7complexIfEEEEv12SSMParamsBwd,"aw",@nobits
	.sectionflags	@""
	.align	16
	.zero		1024


//--------------------- .nv.shared._Z25selective_scan_bwd_kernelI32Selective_Scan_bwd_kernel_traitsILi128ELi16ELb1ELb0ELb0ELb0ELb0EN3c104HalfENS1_7complexIfEEEEv12SSMParamsBwd --------------------------
	.section	.nv.shared._Z25selective_scan_bwd_kernelI32Selective_Scan_bwd_kernel_traitsILi128ELi16ELb1ELb0ELb0ELb0ELb0EN3c104HalfENS1_7complexIfEEEEv12SSMParamsBwd,"aw",@nobits
	.sectionflags	@""
	.align	16
	.zero		1024


//--------------------- .nv.shared._Z25selective_scan_bwd_kernelI32Selective_Scan_bwd_kernel_traitsILi128ELi16ELb1ELb0ELb0ELb0ELb1EN3c104HalfENS1_7complexIfEEEEv12SSMParamsBwd --------------------------
	.section	.nv.shared._Z25selective_scan_bwd_kernelI32Selective_Scan_bwd_kernel_traitsILi128ELi16ELb1ELb0ELb0ELb0ELb1EN3c104HalfENS1_7complexIfEEEEv12SSMParamsBwd,"aw",@nobits
	.sectionflags	@""
	.align	16
	.zero		1024


//--------------------- .nv.shared._Z25selective_scan_bwd_kernelI32Selective_Scan_bwd_kernel_traitsILi128ELi16ELb1ELb0ELb0ELb1ELb0EN3c104HalfENS1_7complexIfEEEEv12SSMParamsBwd --------------------------
	.section	.nv.shared._Z25selective_scan_bwd_kernelI32Selective_Scan_bwd_kernel_traitsILi128ELi16ELb1ELb0ELb0ELb1ELb0EN3c104HalfENS1_7complexIfEEEEv12SSMParamsBwd,"aw",@nobits
	.sectionflags	@""
	.align	16
	.zero		1024


//--------------------- .nv.shared._Z25selective_scan_bwd_kernelI32Selective_Scan_bwd_kernel_traitsILi128ELi16ELb1ELb0ELb0ELb1ELb1EN3c104HalfENS1_7complexIfEEEEv12SSMParamsBwd --------------------------
	.section	.nv.shared._Z25selective_scan_bwd_kernelI32Selective_Scan_bwd_kernel_traitsILi128ELi16ELb1ELb0ELb0ELb1ELb1EN3c104HalfENS1_7complexIfEEEEv12SSMParamsBwd,"aw",@nobits
	.sectionflags	@""
	.align	16
	.zero		1024


//--------------------- .nv.shared._Z25selective_scan_bwd_kernelI32Selective_Scan_bwd_kernel_traitsILi128ELi16ELb1ELb0ELb1ELb0ELb0EN3c104HalfENS1_7complexIfEEEEv12SSMParamsBwd --------------------------
	.section	.nv.shared._Z25selective_scan_bwd_kernelI32Selective_Scan_bwd_kernel_traitsILi128ELi16ELb1ELb0ELb1ELb0ELb0EN3c104HalfENS1_7complexIfEEEEv12SSMParamsBwd,"aw",@nobits
	.sectionflags	@""
	.align	16
	.zero		1024


//--------------------- .nv.shared._Z25selective_scan_bwd_kernelI32Selective_Scan_bwd_kernel_traitsILi128ELi16ELb1ELb0ELb1ELb0ELb1EN3c104HalfENS1_7complexIfEEEEv12SSMParamsBwd --------------------------
	.section	.nv.shared._Z25selective_scan_bwd_kernelI32Selective_Scan_bwd_kernel_traitsILi128ELi16ELb1ELb0ELb1ELb0ELb1EN3c104HalfENS1_7complexIfEEEEv12SSMParamsBwd,"aw",@nobits
	.sectionflags	@""
	.align	16
	.zero		1024


//--------------------- .nv.shared._Z25selective_scan_bwd_kernelI32Selective_Scan_bwd_kernel_traitsILi128ELi16ELb1ELb0ELb1ELb1ELb0EN3c104HalfENS1_7complexIfEEEEv12SSMParamsBwd --------------------------
	.section	.nv.shared._Z25selective_scan_bwd_kernelI32Selective_Scan_bwd_kernel_traitsILi128ELi16ELb1ELb0ELb1ELb1ELb0EN3c104HalfENS1_7complexIfEEEEv12SSMParamsBwd,"aw",@nobits
	.sectionflags	@""
	.align	16
	.zero		1024


//--------------------- .nv.shared._Z25selective_scan_bwd_kernelI32Selective_Scan_bwd_kernel_traitsILi128ELi16ELb1ELb0ELb1ELb1ELb1EN3c104HalfENS1_7complexIfEEEEv12SSMParamsBwd --------------------------
	.section	.nv.shared._Z25selective_scan_bwd_kernelI32Selective_Scan_bwd_kernel_traitsILi128ELi16ELb1ELb0ELb1ELb1ELb1EN3c104HalfENS1_7complexIfEEEEv12SSMParamsBwd,"aw",@nobits
	.sectionflags	@""
	.align	16
	.zero		1024


//--------------------- .nv.shared._Z25selective_scan_bwd_kernelI32Selective_Scan_bwd_kernel_traitsILi128ELi16ELb1ELb1ELb0ELb0ELb0EN3c104HalfENS1_7complexIfEEEEv12SSMParamsBwd --------------------------
	.section	.nv.shared._Z25selective_scan_bwd_kernelI32Selective_Scan_bwd_kernel_traitsILi128ELi16ELb1ELb1ELb0ELb0ELb0EN3c104HalfENS1_7complexIfEEEEv12SSMParamsBwd,"aw",@nobits
	.sectionflags	@""
	.align	16
	.zero		1024


//--------------------- .nv.shared._Z25selective_scan_bwd_kernelI32Selective_Scan_bwd_kernel_traitsILi128ELi16ELb1ELb1ELb0ELb0ELb1EN3c104HalfENS1_7complexIfEEEEv12SSMParamsBwd --------------------------
	.section	.nv.shared._Z25selective_scan_bwd_kernelI32Selective_Scan_bwd_kernel_traitsILi128ELi16ELb1ELb1ELb0ELb0ELb1EN3c104HalfENS1_7complexIfEEEEv12SSMParamsBwd,"aw",@nobits
	.sectionflags	@""
	.align	16
	.zero		1024


//--------------------- .nv.shared._Z25selective_scan_bwd_kernelI32Selective_Scan_bwd_kernel_traitsILi128ELi16ELb1ELb1ELb0ELb1ELb0EN3c104HalfENS1_7complexIfEEEEv12SSMParamsBwd --------------------------
	.section	.nv.shared._Z25selective_scan_bwd_kernelI32Selective_Scan_bwd_kernel_traitsILi128ELi16ELb1ELb1ELb0ELb1ELb0EN3c104HalfENS1_7complexIfEEEEv12SSMParamsBwd,"aw",@nobits
	.sectionflags	@""
	.align	16
	.zero		1024


//--------------------- .nv.shared._Z25selective_scan_bwd_kernelI32Selective_Scan_bwd_kernel_traitsILi128ELi16ELb1ELb1ELb0ELb1ELb1EN3c104HalfENS1_7complexIfEEEEv12SSMParamsBwd --------------------------
	.section	.nv.shared._Z25selective_scan_bwd_kernelI32Selective_Scan_bwd_kernel_traitsILi128ELi16ELb1ELb1ELb0ELb1ELb1EN3c104HalfENS1_7complexIfEEEEv12SSMParamsBwd,"aw",@nobits
	.sectionflags	@""
	.align	16
	.zero		1024


//--------------------- .nv.shared._Z25selective_scan_bwd_kernelI32Selective_Scan_bwd_kernel_traitsILi128ELi16ELb1ELb1ELb1ELb0ELb0EN3c104HalfENS1_7complexIfEEEEv12SSMParamsBwd --------------------------
	.section	.nv.shared._Z25selective_scan_bwd_kernelI32Selective_Scan_bwd_kernel_traitsILi128ELi16ELb1ELb1ELb1ELb0ELb0EN3c104HalfENS1_7complexIfEEEEv12SSMParamsBwd,"aw",@nobits
	.sectionflags	@""
	.align	16
	.zero		1024


//--------------------- .nv.shared._Z25selective_scan_bwd_kernelI32Selective_Scan_bwd_kernel_traitsILi128ELi16ELb1ELb1ELb1ELb0ELb1EN3c104HalfENS1_7complexIfEEEEv12SSMParamsBwd --------------------------
	.section	.nv.shared._Z25selective_scan_bwd_kernelI32Selective_Scan_bwd_kernel_traitsILi128ELi16ELb1ELb1ELb1ELb0ELb1EN3c104HalfENS1_7complexIfEEEEv12SSMParamsBwd,"aw",@nobits
	.sectionflags	@""
	.align	16
	.zero		1024


//--------------------- .nv.shared._Z25selective_scan_bwd_kernelI32Selective_Scan_bwd_kernel_traitsILi128ELi16ELb1ELb1ELb1ELb1ELb0EN3c104HalfENS1_7complexIfEEEEv12SSMParamsBwd --------------------------
	.section	.nv.shared._Z25selective_scan_bwd_kernelI32Selective_Scan_bwd_kernel_traitsILi128ELi16ELb1ELb1ELb1ELb1ELb0EN3c104HalfENS1_7complexIfEEEEv12SSMParamsBwd,"aw",@nobits
	.sectionflags	@""
	.align	16
	.zero		1024


//--------------------- .nv.shared._Z25selective_scan_bwd_kernelI32Selective_Scan_bwd_kernel_traitsILi128ELi16ELb1ELb1ELb1ELb1ELb1EN3c104HalfENS1_7complexIfEEEEv12SSMParamsBwd --------------------------
	.section	.nv.shared._Z25selective_scan_bwd_kernelI32Selective_Scan_bwd_kernel_traitsILi128ELi16ELb1ELb1ELb1ELb1ELb1EN3c104HalfENS1_7complexIfEEEEv12SSMParamsBwd,"aw",@nobits
	.sectionflags	@""
	.align	16
	.zero		1024


//--------------------- .nv.shared._Z25selective_scan_bwd_kernelI32Selective_Scan_bwd_kernel_traitsILi64ELi16ELb0ELb0ELb0ELb0ELb0EN3c104HalfENS1_7complexIfEEEEv12SSMParamsBwd --------------------------
	.section	.nv.shared._Z25selective_scan_bwd_kernelI32Selective_Scan_bwd_kernel_traitsILi64ELi16ELb0ELb0ELb0ELb0ELb0EN3c104HalfENS1_7complexIfEEEEv12SSMParamsBwd,"aw",@nobits
	.sectionflags	@""
	.align	16
	.zero		1024


//--------------------- .nv.shared._Z25selective_scan_bwd_kernelI32Selective_Scan_bwd_kernel_traitsILi64ELi16ELb0ELb0ELb0ELb0ELb1EN3c104HalfENS1_7complexIfEEEEv12SSMParamsBwd --------------------------
	.section	.nv.shared._Z25selective_scan_bwd_kernelI32Selective_Scan_bwd_kernel_traitsILi64ELi16ELb0ELb0ELb0ELb0ELb1EN3c104HalfENS1_7complexIfEEEEv12SSMParamsBwd,"aw",@nobits
	.sectionflags	@""
	.align	16
	.zero		1024


//--------------------- .nv.shared._Z25selective_scan_bwd_kernelI32Selective_Scan_bwd_kernel_traitsILi64ELi16ELb0ELb0ELb0ELb1ELb0EN3c104HalfENS1_7complexIfEEEEv12SSMParamsBwd --------------------------
	.section	.nv.shared._Z25selective_scan_bwd_kernelI32Selective_Scan_bwd_kernel_traitsILi64ELi16ELb0ELb0ELb0ELb1ELb0EN3c104HalfENS1_7complexIfEEEEv12SSMParamsBwd,"aw",@nobits
	.sectionflags	@""
	.align	16
	.zero		1024


//--------------------- .nv.shared._Z25selective_scan_bwd_kernelI32Selective_Scan_bwd_kernel_traitsILi64ELi16ELb0ELb0ELb0ELb1ELb1EN3c104HalfENS1_7complexIfEEEEv12SSMParamsBwd --------------------------
	.section	.nv.shared._Z25selective_scan_bwd_kernelI32Selective_Scan_bwd_kernel_traitsILi64ELi16ELb0ELb0ELb0ELb1ELb1EN3c104HalfENS1_7complexIfEEEEv12SSMParamsBwd,"aw",@nobits
	.sectionflags	@""
	.align	16
	.zero		1024


//--------------------- .nv.shared._Z25selective_scan_bwd_kernelI32Selective_Scan_bwd_kernel_traitsILi64ELi16ELb0ELb0ELb1ELb0ELb0EN3c104HalfENS1_7complexIfEEEEv12SSMParamsBwd --------------------------
	.section	.nv.shared._Z25selective_scan_bwd_kernelI32Selective_Scan_bwd_kernel_traitsILi64ELi16ELb0ELb0ELb1ELb0ELb0EN3c104HalfENS1_7complexIfEEEEv12SSMParamsBwd,"aw",@nobits
	.sectionflags	@""
	.align	16
	.zero		1024


//--------------------- .nv.shared._Z25selective_scan_bwd_kernelI32Selective_Scan_bwd_kernel_traitsILi64ELi16ELb0ELb0ELb1ELb0ELb1EN3c104HalfENS1_7complexIfEEEEv12SSMParamsBwd --------------------------
	.section	.nv.shared._Z25selective_scan_bwd_kernelI32Selective_Scan_bwd_kernel_traitsILi64ELi16ELb0ELb0ELb1ELb0ELb1EN3c104HalfENS1_7complexIfEEEEv12SSMParamsBwd,"aw",@nobits
	.sectionflags	@""
	.align	16
	.zero		1024


//--------------------- .nv.shared._Z25selective_scan_bwd_kernelI32Selective_Scan_bwd_kernel_traitsILi64ELi16ELb0ELb0ELb1ELb1ELb0EN3c104HalfENS1_7complexIfEEEEv12SSMParamsBwd --------------------------
	.section	.nv.shared._Z25selective_scan_bwd_kernelI32Selective_Scan_bwd_kernel_traitsILi64ELi16ELb0ELb0ELb1ELb1ELb0EN3c104HalfENS1_7complexIfEEEEv12SSMParamsBwd,"aw",@nobits
	.sectionflags	@""
	.align	16
	.zero		1024


//--------------------- .nv.shared._Z25selective_scan_bwd_kernelI32Selective_Scan_bwd_kernel_traitsILi64ELi16ELb0ELb0ELb1ELb1ELb1EN3c104HalfENS1_7complexIfEEEEv12SSMParamsBwd --------------------------
	.section	.nv.shared._Z25selective_scan_bwd_kernelI32Selective_Scan_bwd_kernel_traitsILi64ELi16ELb0ELb0ELb1ELb1ELb1EN3c104HalfENS1_7complexIfEEEEv12SSMParamsBwd,"aw",@nobits
	.sectionflags	@""
	.align	16
	.zero		1024


//--------------------- .nv.shared._Z25selective_scan_bwd_kernelI32Selective_Scan_bwd_kernel_traitsILi64ELi16ELb0ELb1ELb0ELb0ELb0EN3c104HalfENS1_7complexIfEEEEv12SSMParamsBwd --------------------------
	.section	.nv.shared._Z25selective_scan_bwd_kernelI32Selective_Scan_bwd_kernel_traitsILi64ELi16ELb0ELb1ELb0ELb0ELb0EN3c104HalfENS1_7complexIfEEEEv12SSMParamsBwd,"aw",@nobits
	.sectionflags	@""
	.align	16
	.zero		1024


//--------------------- .nv.shared._Z25selective_scan_bwd_kernelI32Selective_Scan_bwd_kernel_traitsILi64ELi16ELb0ELb1ELb0ELb0ELb1EN3c104HalfENS1_7complexIfEEEEv12SSMParamsBwd --------------------------
	.section	.nv.shared._Z25selective_scan_bwd_kernelI32Selective_Scan_bwd_kernel_traitsILi64ELi16ELb0ELb1ELb0ELb0ELb1EN3c104HalfENS1_7complexIfEEEEv12SSMParamsBwd,"aw",@nobits
	.sectionflags	@""
	.align	16
	.zero		1024


//--------------------- .nv.shared._Z25selective_scan_bwd_kernelI32Selective_Scan_bwd_kernel_traitsILi64ELi16ELb0ELb1ELb0ELb1ELb0EN3c104HalfENS1_7complexIfEEEEv12SSMParamsBwd --------------------------
	.section	.nv.shared._Z25selective_scan_bwd_kernelI32Selective_Scan_bwd_kernel_traitsILi64ELi16ELb0ELb1ELb0ELb1ELb0EN3c104HalfENS1_7complexIfEEEEv12SSMParamsBwd,"aw",@nobits
	.sectionflags	@""
	.align	16
	.zero		1024


//--------------------- .nv.shared._Z25selective_scan_bwd_kernelI32Selective_Scan_bwd_kernel_traitsILi64ELi16ELb0ELb1ELb0ELb1ELb1EN3c104HalfENS1_7complexIfEEEEv12SSMParamsBwd --------------------------
	.section	.nv.shared._Z25selective_scan_bwd_kernelI32Selective_Scan_bwd_kernel_traitsILi64ELi16ELb0ELb1ELb0ELb1ELb1EN3c104HalfENS1_7complexIfEEEEv12SSMParamsBwd,"aw",@nobits
	.sectionflags	@""
	.align	16
	.zero		1024


//--------------------- .nv.shared._Z25selective_scan_bwd_kernelI32Selective_Scan_bwd_kernel_traitsILi64ELi16ELb0ELb1ELb1ELb0ELb0EN3c104HalfENS1_7complexIfEEEEv12SSMParamsBwd --------------------------
	.section	.nv.shared._Z25selective_scan_bwd_kernelI32Selective_Scan_bwd_kernel_traitsILi64ELi16ELb0ELb1ELb1ELb0ELb0EN3c104HalfENS1_7complexIfEEEEv12SSMParamsBwd,"aw",@nobits
	.sectionflags	@""
	.align	16
	.zero		1024


//--------------------- .nv.shared._Z25selective_scan_bwd_kernelI32Selective_Scan_bwd_kernel_traitsILi64ELi16ELb0ELb1ELb1ELb0ELb1EN3c104HalfENS1_7complexIfEEEEv12SSMParamsBwd --------------------------
	.section	.nv.shared._Z25selective_scan_bwd_kernelI32Selective_Scan_bwd_kernel_traitsILi64ELi16ELb0ELb1ELb1ELb0ELb1EN3c104HalfENS1_7complexIfEEEEv12SSMParamsBwd,"aw",@nobits
	.sectionflags	@""
	.align	16
	.zero		1024


//--------------------- .nv.shared._Z25selective_scan_bwd_kernelI32Selective_Scan_bwd_kernel_traitsILi64ELi16ELb0ELb1ELb1ELb1ELb0EN3c104HalfENS1_7complexIfEEEEv12SSMParamsBwd --------------------------
	.section	.nv.shared._Z25selective_scan_bwd_kernelI32Selective_Scan_bwd_kernel_traitsILi64ELi16ELb0ELb1ELb1ELb1ELb0EN3c104HalfENS1_7complexIfEEEEv12SSMParamsBwd,"aw",@nobits
	.sectionflags	@""
	.align	16
	.zero		1024


//--------------------- .nv.shared._Z25selective_scan_bwd_kernelI32Selective_Scan_bwd_kernel_traitsILi64ELi16ELb0ELb1ELb1ELb1ELb1EN3c104HalfENS1_7complexIfEEEEv12SSMParamsBwd --------------------------
	.section	.nv.shared._Z25selective_scan_bwd_kernelI32Selective_Scan_bwd_kernel_traitsILi64ELi16ELb0ELb1ELb1ELb1ELb1EN3c104HalfENS1_7complexIfEEEEv12SSMParamsBwd,"aw",@nobits
	.sectionflags	@""
	.align	16
	.zero		1024


//--------------------- .nv.shared._Z25selective_scan_bwd_kernelI32Selective_Scan_bwd_kernel_traitsILi64ELi16ELb1ELb0ELb0ELb0ELb0EN3c104HalfENS1_7complexIfEEEEv12SSMParamsBwd --------------------------
	.section	.nv.shared._Z25selective_scan_bwd_kernelI32Selective_Scan_bwd_kernel_traitsILi64ELi16ELb1ELb0ELb0ELb0ELb0EN3c104HalfENS1_7complexIfEEEEv12SSMParamsBwd,"aw",@nobits
	.sectionflags	@""
	.align	16
	.zero		1024


//--------------------- .nv.shared._Z25selective_scan_bwd_kernelI32Selective_Scan_bwd_kernel_traitsILi64ELi16ELb1ELb0ELb0ELb0ELb1EN3c104HalfENS1_7complexIfEEEEv12SSMParamsBwd --------------------------
	.section	.nv.shared._Z25selective_scan_bwd_kernelI32Selective_Scan_bwd_kernel_traitsILi64ELi16ELb1ELb0ELb0ELb0ELb1EN3c104HalfENS1_7complexIfEEEEv12SSMParamsBwd,"aw",@nobits
	.sectionflags	@""
	.align	16
	.zero		1024


//--------------------- .nv.shared._Z25selective_scan_bwd_kernelI32Selective_Scan_bwd_kernel_traitsILi64ELi16ELb1ELb0ELb0ELb1ELb0EN3c104HalfENS1_7complexIfEEEEv12SSMParamsBwd --------------------------
	.section	.nv.shared._Z25selective_scan_bwd_kernelI32Selective_Scan_bwd_kernel_traitsILi64ELi16ELb1ELb0ELb0ELb1ELb0EN3c104HalfENS1_7complexIfEEEEv12SSMParamsBwd,"aw",@nobits
	.sectionflags	@""
	.align	16
	.zero		1024


//--------------------- .nv.shared._Z25selective_scan_bwd_kernelI32Selective_Scan_bwd_kernel_traitsILi64ELi16ELb1ELb0ELb0ELb1ELb1EN3c104HalfENS1_7complexIfEEEEv12SSMParamsBwd --------------------------
	.section	.nv.shared._Z25selective_scan_bwd_kernelI32Selective_Scan_bwd_kernel_traitsILi64ELi16ELb1ELb0ELb0ELb1ELb1EN3c104HalfENS1_7complexIfEEEEv12SSMParamsBwd,"aw",@nobits
	.sectionflags	@""
	.align	16
	.zero		1024


//--------------------- .nv.shared._Z25selective_scan_bwd_kernelI32Selective_Scan_bwd_kernel_traitsILi64ELi16ELb1ELb0ELb1ELb0ELb0EN3c104HalfENS1_7complexIfEEEEv12SSMParamsBwd --------------------------
	.section	.nv.shared._Z25selective_scan_bwd_kernelI32Selective_Scan_bwd_kernel_traitsILi64ELi16ELb1ELb0ELb1ELb0ELb0EN3c104HalfENS1_7complexIfEEEEv12SSMParamsBwd,"aw",@nobits
	.sectionflags	@""
	.align	16
	.zero		1024


//--------------------- .nv.shared._Z25selective_scan_bwd_kernelI32Selective_Scan_bwd_kernel_traitsILi64ELi16ELb1ELb0ELb1ELb0ELb1EN3c104HalfENS1_7complexIfEEEEv12SSMParamsBwd --------------------------
	.section	.nv.shared._Z25selective_scan_bwd_kernelI32Selective_Scan_bwd_kernel_traitsILi64ELi16ELb1ELb0ELb1ELb0ELb1EN3c104HalfENS1_7complexIfEEEEv12SSMParamsBwd,"aw",@nobits
	.sectionflags	@""
	.align	16
	.zero		1024


//--------------------- .nv.shared._Z25selective_scan_bwd_kernelI32Selective_Scan_bwd_kernel_traitsILi64ELi16ELb1ELb0ELb1ELb1ELb0EN3c104HalfENS1_7complexIfEEEEv12SSMParamsBwd --------------------------
	.section	.nv.shared._Z25selective_scan_bwd_kernelI32Selective_Scan_bwd_kernel_traitsILi64ELi16ELb1ELb0ELb1ELb1ELb0EN3c104HalfENS1_7complexIfEEEEv12SSMParamsBwd,"aw",@nobits
	.sectionflags	@""
	.align	16
	.zero		1024


//--------------------- .nv.shared._Z25selective_scan_bwd_kernelI32Selective_Scan_bwd_kernel_traitsILi64ELi16ELb1ELb0ELb1ELb1ELb1EN3c104HalfENS1_7complexIfEEEEv12SSMParamsBwd --------------------------
	.section	.nv.shared._Z25selective_scan_bwd_kernelI32Selective_Scan_bwd_kernel_traitsILi64ELi16ELb1ELb0ELb1ELb1ELb1EN3c104HalfENS1_7complexIfEEEEv12SSMParamsBwd,"aw",@nobits
	.sectionflags	@""
	.align	16
	.zero		1024


//--------------------- .nv.shared._Z25selective_scan_bwd_kernelI32Selective_Scan_bwd_kernel_traitsILi64ELi16ELb1ELb1ELb0ELb0ELb0EN3c104HalfENS1_7complexIfEEEEv12SSMParamsBwd --------------------------
	.section	.nv.shared._Z25selective_scan_bwd_kernelI32Selective_Scan_bwd_kernel_traitsILi64ELi16ELb1ELb1ELb0ELb0ELb0EN3c104HalfENS1_7complexIfEEEEv12SSMParamsBwd,"aw",@nobits
	.sectionflags	@""
	.align	16
	.zero		1024


//--------------------- .nv.shared._Z25selective_scan_bwd_kernelI32Selective_Scan_bwd_kernel_traitsILi64ELi16ELb1ELb1ELb0ELb0ELb1EN3c104HalfENS1_7complexIfEEEEv12SSMParamsBwd --------------------------
	.section	.nv.shared._Z25selective_scan_bwd_kernelI32Selective_Scan_bwd_kernel_traitsILi64ELi16ELb1ELb1ELb0ELb0ELb1EN3c104HalfENS1_7complexIfEEEEv12SSMParamsBwd,"aw",@nobits
	.sectionflags	@""
	.align	16
	.zero		1024


//--------------------- .nv.shared._Z25selective_scan_bwd_kernelI32Selective_Scan_bwd_kernel_traitsILi64ELi16ELb1ELb1ELb0ELb1ELb0EN3c104HalfENS1_7complexIfEEEEv12SSMParamsBwd --------------------------
	.section	.nv.shared._Z25selective_scan_bwd_kernelI32Selective_Scan_bwd_kernel_traitsILi64ELi16ELb1ELb1ELb0ELb1ELb0EN3c104HalfENS1_7complexIfEEEEv12SSMParamsBwd,"aw",@nobits
	.sectionflags	@""
	.align	16
	.zero		1024


//--------------------- .nv.shared._Z25selective_scan_bwd_kernelI32Selective_Scan_bwd_kernel_traitsILi64ELi16ELb1ELb1ELb0ELb1ELb1EN3c104HalfENS1_7complexIfEEEEv12SSMParamsBwd --------------------------
	.section	.nv.shared._Z25selective_scan_bwd_kernelI32Selective_Scan_bwd_kernel_traitsILi64ELi16ELb1ELb1ELb0ELb1ELb1EN3c104HalfENS1_7complexIfEEEEv12SSMParamsBwd,"aw",@nobits
	.sectionflags	@""
	.align	16
	.zero		1024


//--------------------- .nv.shared._Z25selective_scan_bwd_kernelI32Selective_Scan_bwd_kernel_traitsILi64ELi16ELb1ELb1ELb1ELb0ELb0EN3c104HalfENS1_7complexIfEEEEv12SSMParamsBwd --------------------------
	.section	.nv.shared._Z25selective_scan_bwd_kernelI32Selective_Scan_bwd_kernel_traitsILi64ELi16ELb1ELb1ELb1ELb0ELb0EN3c104HalfENS1_7complexIfEEEEv12SSMParamsBwd,"aw",@nobits
	.sectionflags	@""
	.align	16
	.zero		1024


//--------------------- .nv.shared._Z25selective_scan_bwd_kernelI32Selective_Scan_bwd_kernel_traitsILi64ELi16ELb1ELb1ELb1ELb0ELb1EN3c104HalfENS1_7complexIfEEEEv12SSMParamsBwd --------------------------
	.section	.nv.shared._Z25selective_scan_bwd_kernelI32Selective_Scan_bwd_kernel_traitsILi64ELi16ELb1ELb1ELb1ELb0ELb1EN3c104HalfENS1_7complexIfEEEEv12SSMParamsBwd,"aw",@nobits
	.sectionflags	@""
	.align	16
	.zero		1024


//--------------------- .nv.shared._Z25selective_scan_bwd_kernelI32Selective_Scan_bwd_kernel_traitsILi64ELi16ELb1ELb1ELb1ELb1ELb0EN3c104HalfENS1_7complexIfEEEEv12SSMParamsBwd --------------------------
	.section	.nv.shared._Z25selective_scan_bwd_kernelI32Selective_Scan_bwd_kernel_traitsILi64ELi16ELb1ELb1ELb1ELb1ELb0EN3c104HalfENS1_7complexIfEEEEv12SSMParamsBwd,"aw",@nobits
	.sectionflags	@""
	.align	16
	.zero		1024


//--------------------- .nv.shared._Z25selective_scan_bwd_kernelI32Selective_Scan_bwd_kernel_traitsILi64ELi16ELb1ELb1ELb1ELb1ELb1EN3c104HalfENS1_7complexIfEEEEv12SSMParamsBwd --------------------------
	.section	.nv.shared._Z25selective_scan_bwd_kernelI32Selective_Scan_bwd_kernel_traitsILi64ELi16ELb1ELb1ELb1ELb1ELb1EN3c104HalfENS1_7complexIfEEEEv12SSMParamsBwd,"aw",@nobits
	.sectionflags	@""
	.align	16
	.zero		1024


//--------------------- .nv.shared._Z25selective_scan_bwd_kernelI32Selective_Scan_bwd_kernel_traitsILi32ELi16ELb0ELb0ELb0ELb0ELb0EN3c104HalfENS1_7complexIfEEEEv12SSMParamsBwd --------------------------
	.section	.nv.shared._Z25selective_scan_bwd_kernelI32Selective_Scan_bwd_kernel_traitsILi32ELi16ELb0ELb0ELb0ELb0ELb0EN3c104HalfENS1_7complexIfEEEEv12SSMParamsBwd,"aw",@nobits
	.sectionflags	@""
	.align	16
	.zero		1024


//--------------------- .nv.shared._Z25selective_scan_bwd_kernelI32Selective_Scan_bwd_kernel_traitsILi32ELi16ELb0ELb0ELb0ELb0ELb1EN3c104HalfENS1_7complexIfEEEEv12SSMParamsBwd --------------------------
	.section	.nv.shared._Z25selective_scan_bwd_kernelI32Selective_Scan_bwd_kernel_traitsILi32ELi16ELb0ELb0ELb0ELb0ELb1EN3c104HalfENS1_7complexIfEEEEv12SSMParamsBwd,"aw",@nobits
	.sectionflags	@""
	.align	16
	.zero		1024


//--------------------- .nv.shared._Z25selective_scan_bwd_kernelI32Selective_Scan_bwd_kernel_traitsILi32ELi16ELb0ELb0ELb0ELb1ELb0EN3c104HalfENS1_7complexIfEEEEv12SSMParamsBwd --------------------------
	.section	.nv.shared._Z25selective_scan_bwd_kernelI32Selective_Scan_bwd_kernel_traitsILi32ELi16ELb0ELb0ELb0ELb1ELb0EN3c104HalfENS1_7complexIfEEEEv12SSMParamsBwd,"aw",@nobits
	.sectionflags	@""
	.align	16
	.zero		1024


//--------------------- .nv.shared._Z25selective_scan_bwd_kernelI32Selective_Scan_bwd_kernel_traitsILi32ELi16ELb0ELb0ELb0ELb1ELb1EN3c104HalfENS1_7complexIfEEEEv12SSMParamsBwd --------------------------
	.section	.nv.shared._Z25selective_scan_bwd_kernelI32Selective_Scan_bwd_kernel_traitsILi32ELi16ELb0ELb0ELb0ELb1ELb1EN3c104HalfENS1_7complexIfEEEEv12SSMParamsBwd,"aw",@nobits
	.sectionflags	@""
	.align	16
	.zero		1024


//--------------------- .nv.shared._Z25selective_scan_bwd_kernelI32Selective_Scan_bwd_kernel_traitsILi32ELi16ELb0ELb0ELb1ELb0ELb0EN3c104HalfENS1_7complexIfEEEEv12SSMParamsBwd --------------------------
	.section	.nv.shared._Z25selective_scan_bwd_kernelI32Selective_Scan_bwd_kernel_traitsILi32ELi16ELb0ELb0ELb1ELb0ELb0EN3c104HalfENS1_7complexIfEEEEv12SSMParamsBwd,"aw",@nobits
	.sectionflags	@""
	.align	16
	.zero		1024


//--------------------- .nv.shared._Z25selective_scan_bwd_kernelI32Selective_Scan_bwd_kernel_traitsILi32ELi16ELb0ELb0ELb1ELb0ELb1EN3c104HalfENS1_7complexIfEEEEv12SSMParamsBwd --------------------------
	.section	.nv.shared._Z25selective_scan_bwd_kernelI32Selective_Scan_bwd_kernel_traitsILi32ELi16ELb0ELb0ELb1ELb0ELb1EN3c104HalfENS1_7complexIfEEEEv12SSMParamsBwd,"aw",@nobits
	.sectionflags	@""
	.align	16
	.zero		1024


//--------------------- .nv.shared._Z25selective_scan_bwd_kernelI32Selective_Scan_bwd_kernel_traitsILi32ELi16ELb0ELb0ELb1ELb1ELb0EN3c104HalfENS1_7complexIfEEEEv12SSMParamsBwd --------------------------
	.section	.nv.shared._Z25selective_scan_bwd_kernelI32Selective_Scan_bwd_kernel_traitsILi32ELi16ELb0ELb0ELb1ELb1ELb0EN3c104HalfENS1_7complexIfEEEEv12SSMParamsBwd,"aw",@nobits
	.sectionflags	@""
	.align	16
	.zero		1024


//--------------------- .nv.shared._Z25selective_scan_bwd_kernelI32Selective_Scan_bwd_kernel_traitsILi32ELi16ELb0ELb0ELb1ELb1ELb1EN3c104HalfENS1_7complexIfEEEEv12SSMParamsBwd --------------------------
	.section	.nv.shared._Z25selective_scan_bwd_kernelI32Selective_Scan_bwd_kernel_traitsILi32ELi16ELb0ELb0ELb1ELb1ELb1EN3c104HalfENS1_7complexIfEEEEv12SSMParamsBwd,"aw",@nobits
	.sectionflags	@""
	.align	16
	.zero		1024


//--------------------- .nv.shared._Z25selective_scan_bwd_kernelI32Selective_Scan_bwd_kernel_traitsILi32ELi16ELb0ELb1ELb0ELb0ELb0EN3c104HalfENS1_7complexIfEEEEv12SSMParamsBwd --------------------------
	.section	.nv.shared._Z25selective_scan_bwd_kernelI32Selective_Scan_bwd_kernel_traitsILi32ELi16ELb0ELb1ELb0ELb0ELb0EN3c104HalfENS1_7complexIfEEEEv12SSMParamsBwd,"aw",@nobits
	.sectionflags	@""
	.align	16
	.zero		1024


//--------------------- .nv.shared._Z25selective_scan_bwd_kernelI32Selective_Scan_bwd_kernel_traitsILi32ELi16ELb0ELb1ELb0ELb0ELb1EN3c104HalfENS1_7complexIfEEEEv12SSMParamsBwd --------------------------
	.section	.nv.shared._Z25selective_scan_bwd_kernelI32Selective_Scan_bwd_kernel_traitsILi32ELi16ELb0ELb1ELb0ELb0ELb1EN3c104HalfENS1_7complexIfEEEEv12SSMParamsBwd,"aw",@nobits
	.sectionflags	@""
	.align	16
	.zero		1024


//--------------------- .nv.shared._Z25selective_scan_bwd_kernelI32Selective_Scan_bwd_kernel_traitsILi32ELi16ELb0ELb1ELb0ELb1ELb0EN3c104HalfENS1_7complexIfEEEEv12SSMParamsBwd --------------------------
	.section	.nv.shared._Z25selective_scan_bwd_kernelI32Selective_Scan_bwd_kernel_traitsILi32ELi16ELb0ELb1ELb0ELb1ELb0EN3c104HalfENS1_7complexIfEEEEv12SSMParamsBwd,"aw",@nobits
	.sectionflags	@""
	.align	16
	.zero		1024


//--------------------- .nv.shared._Z25selective_scan_bwd_kernelI32Selective_Scan_bwd_kernel_traitsILi32ELi16ELb0ELb1ELb0ELb1ELb1EN3c104HalfENS1_7complexIfEEEEv12SSMParamsBwd --------------------------
	.section	.nv.shared._Z25selective_scan_bwd_kernelI32Selective_Scan_bwd_kernel_traitsILi32ELi16ELb0ELb1ELb0ELb1ELb1EN3c104HalfENS1_7complexIfEEEEv12SSMParamsBwd,"aw",@nobits
	.sectionflags	@""
	.align	16
	.zero		1024


//--------------------- .nv.shared._Z25selective_scan_bwd_kernelI32Selective_Scan_bwd_kernel_traitsILi32ELi16ELb0ELb1ELb1ELb0ELb0EN3c104HalfENS1_7complexIfEEEEv12SSMParamsBwd --------------------------
	.section	.nv.shared._Z25selective_scan_bwd_kernelI32Selective_Scan_bwd_kernel_traitsILi32ELi16ELb0ELb1ELb1ELb0ELb0EN3c104HalfENS1_7complexIfEEEEv12SSMParamsBwd,"aw",@nobits
	.sectionflags	@""
	.align	16
	.zero		1024


//--------------------- .nv.shared._Z25selective_scan_bwd_kernelI32Selective_Scan_bwd_kernel_traitsILi32ELi16ELb0ELb1ELb1ELb0ELb1EN3c104HalfENS1_7complexIfEEEEv12SSMParamsBwd --------------------------
	.section	.nv.shared._Z25selective_scan_bwd_kernelI32Selective_Scan_bwd_kernel_traitsILi32ELi16ELb0ELb1ELb1ELb0ELb1EN3c104HalfENS1_7complexIfEEEEv12SSMParamsBwd,"aw",@nobits
	.sectionflags	@""
	.align	16
	.zero		1024


//--------------------- .nv.shared._Z25selective_scan_bwd_kernelI32Selective_Scan_bwd_kernel_traitsILi32ELi16ELb0ELb1ELb1ELb1ELb0EN3c104HalfENS1_7complexIfEEEEv12SSMParamsBwd --------------------------
	.section	.nv.shared._Z25selective_scan_bwd_kernelI32Selective_Scan_bwd_kernel_traitsILi32ELi16ELb0ELb1ELb1ELb1ELb0EN3c104HalfENS1_7complexIfEEEEv12SSMParamsBwd,"aw",@nobits
	.sectionflags	@""
	.align	16
	.zero		1024


//--------------------- .nv.shared._Z25selective_scan_bwd_kernelI32Selective_Scan_bwd_kernel_traitsILi32ELi16ELb0ELb1ELb1ELb1ELb1EN3c104HalfENS1_7complexIfEEEEv12SSMParamsBwd --------------------------
	.section	.nv.shared._Z25selective_scan_bwd_kernelI32Selective_Scan_bwd_kernel_traitsILi32ELi16ELb0ELb1ELb1ELb1ELb1EN3c104HalfENS1_7complexIfEEEEv12SSMParamsBwd,"aw",@nobits
	.sectionflags	@""
	.align	16
	.zero		1024


//--------------------- .nv.shared._Z25selective_scan_bwd_kernelI32Selective_Scan_bwd_kernel_traitsILi32ELi16ELb1ELb0ELb0ELb0ELb0EN3c104HalfENS1_7complexIfEEEEv12SSMParamsBwd --------------------------
	.section	.nv.shared._Z25selective_scan_bwd_kernelI32Selective_Scan_bwd_kernel_traitsILi32ELi16ELb1ELb0ELb0ELb0ELb0EN3c104HalfENS1_7complexIfEEEEv12SSMParamsBwd,"aw",@nobits
	.sectionflags	@""
	.align	16
	.zero		1024


//--------------------- .nv.shared._Z25selective_scan_bwd_kernelI32Selective_Scan_bwd_kernel_traitsILi32ELi16ELb1ELb0ELb0ELb0ELb1EN3c104HalfENS1_7complexIfEEEEv12SSMParamsBwd --------------------------
	.section	.nv.shared._Z25selective_scan_bwd_kernelI32Selective_Scan_bwd_kernel_traitsILi32ELi16ELb1ELb0ELb0ELb0ELb1EN3c104HalfENS1_7complexIfEEEEv12SSMParamsBwd,"aw",@nobits
	.sectionflags	@""
	.align	16
	.zero		1024


//--------------------- .nv.shared._Z25selective_scan_bwd_kernelI32Selective_Scan_bwd_kernel_traitsILi32ELi16ELb1ELb0ELb0ELb1ELb0EN3c104HalfENS1_7complexIfEEEEv12SSMParamsBwd --------------------------
	.section	.nv.shared._Z25selective_scan_bwd_kernelI32Selective_Scan_bwd_kernel_traitsILi32ELi16ELb1ELb0ELb0ELb1ELb0EN3c104HalfENS1_7complexIfEEEEv12SSMParamsBwd,"aw",@nobits
	.sectionflags	@""
	.align	16
	.zero		1024


//--------------------- .nv.shared._Z25selective_scan_bwd_kernelI32Selective_Scan_bwd_kernel_traitsILi32ELi16ELb1ELb0ELb0ELb1ELb1EN3c104HalfENS1_7complexIfEEEEv12SSMParamsBwd --------------------------
	.section	.nv.shared._Z25selective_scan_bwd_kernelI32Selective_Scan_bwd_kernel_traitsILi32ELi16ELb1ELb0ELb0ELb1ELb1EN3c104HalfENS1_7complexIfEEEEv12SSMParamsBwd,"aw",@nobits
	.sectionflags	@""
	.align	16
	.zero		1024


//--------------------- .nv.shared._Z25selective_scan_bwd_kernelI32Selective_Scan_bwd_kernel_traitsILi32ELi16ELb1ELb0ELb1ELb0ELb0EN3c104HalfENS1_7complexIfEEEEv12SSMParamsBwd --------------------------
	.section	.nv.shared._Z25selective_scan_bwd_kernelI32Selective_Scan_bwd_kernel_traitsILi32ELi16ELb1ELb0ELb1ELb0ELb0EN3c104HalfENS1_7complexIfEEEEv12SSMParamsBwd,"aw",@nobits
	.sectionflags	@""
	.align	16
	.zero		1024


//--------------------- .nv.shared._Z25selective_scan_bwd_kernelI32Selective_Scan_bwd_kernel_traitsILi32ELi16ELb1ELb0ELb1ELb0ELb1EN3c104HalfENS1_7complexIfEEEEv12SSMParamsBwd --------------------------
	.section	.nv.shared._Z25selective_scan_bwd_kernelI32Selective_Scan_bwd_kernel_traitsILi32ELi16ELb1ELb0ELb1ELb0ELb1EN3c104HalfENS1_7complexIfEEEEv12SSMParamsBwd,"aw",@nobits
	.sectionflags	@""
	.align	16
	.zero		1024


//--------------------- .nv.shared._Z25selective_scan_bwd_kernelI32Selective_Scan_bwd_kernel_traitsILi32ELi16ELb1ELb0ELb1ELb1ELb0EN3c104HalfENS1_7complexIfEEEEv12SSMParamsBwd --------------------------
	.section	.nv.shared._Z25selective_scan_bwd_kernelI32Selective_Scan_bwd_kernel_traitsILi32ELi16ELb1ELb0ELb1ELb1ELb0EN3c104HalfENS1_7complexIfEEEEv12SSMParamsBwd,"aw",@nobits
	.sectionflags	@""
	.align	16
	.zero		1024


//--------------------- .nv.shared._Z25selective_scan_bwd_kernelI32Selective_Scan_bwd_kernel_traitsILi32ELi16ELb1ELb0ELb1ELb1ELb1EN3c104HalfENS1_7complexIfEEEEv12SSMParamsBwd --------------------------
	.section	.nv.shared._Z25selective_scan_bwd_kernelI32Selective_Scan_bwd_kernel_traitsILi32ELi16ELb1ELb0ELb1ELb1ELb1EN3c104HalfENS1_7complexIfEEEEv12SSMParamsBwd,"aw",@nobits
	.sectionflags	@""
	.align	16
	.zero		1024


//--------------------- .nv.shared._Z25selective_scan_bwd_kernelI32Selective_Scan_bwd_kernel_traitsILi32ELi16ELb1ELb1ELb0ELb0ELb0EN3c104HalfENS1_7complexIfEEEEv12SSMParamsBwd --------------------------
	.section	.nv.shared._Z25selective_scan_bwd_kernelI32Selective_Scan_bwd_kernel_traitsILi32ELi16ELb1ELb1ELb0ELb0ELb0EN3c104HalfENS1_7complexIfEEEEv12SSMParamsBwd,"aw",@nobits
	.sectionflags	@""
	.align	16
	.zero		1024


//--------------------- .nv.shared._Z25selective_scan_bwd_kernelI32Selective_Scan_bwd_kernel_traitsILi32ELi16ELb1ELb1ELb0ELb0ELb1EN3c104HalfENS1_7complexIfEEEEv12SSMParamsBwd --------------------------
	.section	.nv.shared._Z25selective_scan_bwd_kernelI32Selective_Scan_bwd_kernel_traitsILi32ELi16ELb1ELb1ELb0ELb0ELb1EN3c104HalfENS1_7complexIfEEEEv12SSMParamsBwd,"aw",@nobits
	.sectionflags	@""
	.align	16
	.zero		1024


//--------------------- .nv.shared._Z25selective_scan_bwd_kernelI32Selective_Scan_bwd_kernel_traitsILi32ELi16ELb1ELb1ELb0ELb1ELb0EN3c104HalfENS1_7complexIfEEEEv12SSMParamsBwd --------------------------
	.section	.nv.shared._Z25selective_scan_bwd_kernelI32Selective_Scan_bwd_kernel_traitsILi32ELi16ELb1ELb1ELb0ELb1ELb0EN3c104HalfENS1_7complexIfEEEEv12SSMParamsBwd,"aw",@nobits
	.sectionflags	@""
	.align	16
	.zero		1024


//--------------------- .nv.shared._Z25selective_scan_bwd_kernelI32Selective_Scan_bwd_kernel_traitsILi32ELi16ELb1ELb1ELb0ELb1ELb1EN3c104HalfENS1_7complexIfEEEEv12SSMParamsBwd --------------------------
	.section	.nv.shared._Z25selective_scan_bwd_kernelI32Selective_Scan_bwd_kernel_traitsILi32ELi16ELb1ELb1ELb0ELb1ELb1EN3c104HalfENS1_7complexIfEEEEv12SSMParamsBwd,"aw",@nobits
	.sectionflags	@""
	.align	16
	.zero		1024


//--------------------- .nv.shared._Z25selective_scan_bwd_kernelI32Selective_Scan_bwd_kernel_traitsILi32ELi16ELb1ELb1ELb1ELb0ELb0EN3c104HalfENS1_7complexIfEEEEv12SSMParamsBwd --------------------------
	.section	.nv.shared._Z25selective_scan_bwd_kernelI32Selective_Scan_bwd_kernel_traitsILi32ELi16ELb1ELb1ELb1ELb0ELb0EN3c104HalfENS1_7complexIfEEEEv12SSMParamsBwd,"aw",@nobits
	.sectionflags	@""
	.align	16
	.zero		1024


//--------------------- .nv.shared._Z25selective_scan_bwd_kernelI32Selective_Scan_bwd_kernel_traitsILi32ELi16ELb1ELb1ELb1ELb0ELb1EN3c104HalfENS1_7complexIfEEEEv12SSMParamsBwd --------------------------
	.section	.nv.shared._Z25selective_scan_bwd_kernelI32Selective_Scan_bwd_kernel_traitsILi32ELi16ELb1ELb1ELb1ELb0ELb1EN3c104HalfENS1_7complexIfEEEEv12SSMParamsBwd,"aw",@nobits
	.sectionflags	@""
	.align	16
	.zero		1024


//--------------------- .nv.shared._Z25selective_scan_bwd_kernelI32Selective_Scan_bwd_kernel_traitsILi32ELi16ELb1ELb1ELb1ELb1ELb0EN3c104HalfENS1_7complexIfEEEEv12SSMParamsBwd --------------------------
	.section	.nv.shared._Z25selective_scan_bwd_kernelI32Selective_Scan_bwd_kernel_traitsILi32ELi16ELb1ELb1ELb1ELb1ELb0EN3c104HalfENS1_7complexIfEEEEv12SSMParamsBwd,"aw",@nobits
	.sectionflags	@""
	.align	16
	.zero		1024


//--------------------- .nv.shared._Z25selective_scan_bwd_kernelI32Selective_Scan_bwd_kernel_traitsILi32ELi16ELb1ELb1ELb1ELb1ELb1EN3c104HalfENS1_7complexIfEEEEv12SSMParamsBwd --------------------------
	.section	.nv.shared._Z25selective_scan_bwd_kernelI32Selective_Scan_bwd_kernel_traitsILi32ELi16ELb1ELb1ELb1ELb1ELb1EN3c104HalfENS1_7complexIfEEEEv12SSMParamsBwd,"aw",@nobits
	.sectionflags	@""
	.align	16
	.zero		1024


//--------------------- .nv.shared._Z25selective_scan_bwd_kernelI32Selective_Scan_bwd_kernel_traitsILi32ELi8ELb0ELb0ELb0ELb0ELb0EN3c104HalfENS1_7complexIfEEEEv12SSMParamsBwd --------------------------
	.section	.nv.shared._Z25selective_scan_bwd_kernelI32Selective_Scan_bwd_kernel_traitsILi32ELi8ELb0ELb0ELb0ELb0ELb0EN3c104HalfENS1_7complexIfEEEEv12SSMParamsBwd,"aw",@nobits
	.sectionflags	@""
	.align	16
	.zero		1024


//--------------------- .nv.shared._Z25selective_scan_bwd_kernelI32Selective_Scan_bwd_kernel_traitsILi32ELi8ELb0ELb0ELb0ELb0ELb1EN3c104HalfENS1_7complexIfEEEEv12SSMParamsBwd --------------------------
	.section	.nv.shared._Z25selective_scan_bwd_kernelI32Selective_Scan_bwd_kernel_traitsILi32ELi8ELb0ELb0ELb0ELb0ELb1EN3c104HalfENS1_7complexIfEEEEv12SSMParamsBwd,"aw",@nobits
	.sectionflags	@""
	.align	16
	.zero		1024


//--------------------- .nv.shared._Z25selective_scan_bwd_kernelI32Selective_Scan_bwd_kernel_traitsILi32ELi8ELb0ELb0ELb0ELb1ELb0EN3c104HalfENS1_7complexIfEEEEv12SSMParamsBwd --------------------------
	.section	.nv.shared._Z25selective_scan_bwd_kernelI32Selective_Scan_bwd_kernel_traitsILi32ELi8ELb0ELb0ELb0ELb1ELb0EN3c104HalfENS1_7complexIfEEEEv12SSMParamsBwd,"aw",@nobits
	.sectionflags	@""
	.align	16
	.zero		1024


//--------------------- .nv.shared._Z25selective_scan_bwd_kernelI32Selective_Scan_bwd_kernel_traitsILi32ELi8ELb0ELb0ELb0ELb1ELb1EN3c104HalfENS1_7complexIfEEEEv12SSMParamsBwd --------------------------
	.section	.nv.shared._Z25selective_scan_bwd_kernelI32Selective_Scan_bwd_kernel_traitsILi32ELi8ELb0ELb0ELb0ELb1ELb1EN3c104HalfENS1_7complexIfEEEEv12SSMParamsBwd,"aw",@nobits
	.sectionflags	@""
	.align	16
	.zero		1024


//--------------------- .nv.shared._Z25selective_scan_bwd_kernelI32Selective_Scan_bwd_kernel_traitsILi32ELi8ELb0ELb0ELb1ELb0ELb0EN3c104HalfENS1_7complexIfEEEEv12SSMParamsBwd --------------------------
	.section	.nv.shared._Z25selective_scan_bwd_kernelI32Selective_Scan_bwd_kernel_traitsILi32ELi8ELb0ELb0ELb1ELb0ELb0EN3c104HalfENS1_7complexIfEEEEv12SSMParamsBwd,"aw",@nobits
	.sectionflags	@""
	.align	16
	.zero		1024


//--------------------- .nv.shared._Z25selective_scan_bwd_kernelI32Selective_Scan_bwd_kernel_traitsILi32ELi8ELb0ELb0ELb1ELb0ELb1EN3c104HalfENS1_7complexIfEEEEv12SSMParamsBwd --------------------------
	.section	.nv.shared._Z25selective_scan_bwd_kernelI32Selective_Scan_bwd_kernel_traitsILi32ELi8ELb0ELb0ELb1ELb0ELb1EN3c104HalfENS1_7complexIfEEEEv12SSMParamsBwd,"aw",@nobits
	.sectionflags	@""
	.align	16
	.zero		1024


//--------------------- .nv.shared._Z25selective_scan_bwd_kernelI32Selective_Scan_bwd_kernel_traitsILi32ELi8ELb0ELb0ELb1ELb1ELb0EN3c104HalfENS1_7complexIfEEEEv12SSMParamsBwd --------------------------
	.section	.nv.shared._Z25selective_scan_bwd_kernelI32Selective_Scan_bwd_kernel_traitsILi32ELi8ELb0ELb0ELb1ELb1ELb0EN3c104HalfENS1_7complexIfEEEEv12SSMParamsBwd,"aw",@nobits
	.sectionflags	@""
	.align	16
	.zero		1024


//--------------------- .nv.shared._Z25selective_scan_bwd_kernelI32Selective_Scan_bwd_kernel_traitsILi32ELi8ELb0ELb0ELb1ELb1ELb1EN3c104HalfENS1_7complexIfEEEEv12SSMParamsBwd --------------------------
	.section	.nv.shared._Z25selective_scan_bwd_kernelI32Selective_Scan_bwd_kernel_traitsILi32ELi8ELb0ELb0ELb1ELb1ELb1EN3c104HalfENS1_7complexIfEEEEv12SSMParamsBwd,"aw",@nobits
	.sectionflags	@""
	.align	16
	.zero		1024


//--------------------- .nv.shared._Z25selective_scan_bwd_kernelI32Selective_Scan_bwd_kernel_traitsILi32ELi8ELb0ELb1ELb0ELb0ELb0EN3c104HalfENS1_7complexIfEEEEv12SSMParamsBwd --------------------------
	.section	.nv.shared._Z25selective_scan_bwd_kernelI32Selective_Scan_bwd_kernel_traitsILi32ELi8ELb0ELb1ELb0ELb0ELb0EN3c104HalfENS1_7complexIfEEEEv12SSMParamsBwd,"aw",@nobits
	.sectionflags	@""
	.align	16
	.zero		1024


//--------------------- .nv.shared._Z25selective_scan_bwd_kernelI32Selective_Scan_bwd_kernel_traitsILi32ELi8ELb0ELb1ELb0ELb0ELb1EN3c104HalfENS1_7complexIfEEEEv12SSMParamsBwd --------------------------
	.section	.nv.shared._Z25selective_scan_bwd_kernelI32Selective_Scan_bwd_kernel_traitsILi32ELi8ELb0ELb1ELb0ELb0ELb1EN3c104HalfENS1_7complexIfEEEEv12SSMParamsBwd,"aw",@nobits
	.sectionflags	@""
	.align	16
	.zero		1024


//--------------------- .nv.shared._Z25selective_scan_bwd_kernelI32Selective_Scan_bwd_kernel_traitsILi32ELi8ELb0ELb1ELb0ELb1ELb0EN3c104HalfENS1_7complexIfEEEEv12SSMParamsBwd --------------------------
	.section	.nv.shared._Z25selective_scan_bwd_kernelI32Selective_Scan_bwd_kernel_traitsILi32ELi8ELb0ELb1ELb0ELb1ELb0EN3c104HalfENS1_7complexIfEEEEv12SSMParamsBwd,"aw",@nobits
	.sectionflags	@""
	.align	16
	.zero		1024


//--------------------- .nv.shared._Z25selective_scan_bwd_kernelI32Selective_Scan_bwd_kernel_traitsILi32ELi8ELb0ELb1ELb0ELb1ELb1EN3c104HalfENS1_7complexIfEEEEv12SSMParamsBwd --------------------------
	.section	.nv.shared._Z25selective_scan_bwd_kernelI32Selective_Scan_bwd_kernel_traitsILi32ELi8ELb0ELb1ELb0ELb1ELb1EN3c104HalfENS1_7complexIfEEEEv12SSMParamsBwd,"aw",@nobits
	.sectionflags	@""
	.align	16
	.zero		1024


//--------------------- .nv.shared._Z25selective_scan_bwd_kernelI32Selective_Scan_bwd_kernel_traitsILi32ELi8ELb0ELb1ELb1ELb0ELb0EN3c104HalfENS1_7complexIfEEEEv12SSMParamsBwd --------------------------
	.section	.nv.shared._Z25selective_scan_bwd_kernelI32Selective_Scan_bwd_kernel_traitsILi32ELi8ELb0ELb1ELb1ELb0ELb0EN3c104HalfENS1_7complexIfEEEEv12SSMParamsBwd,"aw",@nobits
	.sectionflags	@""
	.align	16
	.zero		1024


//--------------------- .nv.shared._Z25selective_scan_bwd_kernelI32Selective_Scan_bwd_kernel_traitsILi32ELi8ELb0ELb1ELb1ELb0ELb1EN3c104HalfENS1_7complexIfEEEEv12SSMParamsBwd --------------------------
	.section	.nv.shared._Z25selective_scan_bwd_kernelI32Selective_Scan_bwd_kernel_traitsILi32ELi8ELb0ELb1ELb1ELb0ELb1EN3c104HalfENS1_7complexIfEEEEv12SSMParamsBwd,"aw",@nobits
	.sectionflags	@""
	.align	16
	.zero		1024


//--------------------- .nv.shared._Z25selective_scan_bwd_kernelI32Selective_Scan_bwd_kernel_traitsILi32ELi8ELb0ELb1ELb1ELb1ELb0EN3c104HalfENS1_7complexIfEEEEv12SSMParamsBwd --------------------------
	.section	.nv.shared._Z25selective_scan_bwd_kernelI32Selective_Scan_bwd_kernel_traitsILi32ELi8ELb0ELb1ELb1ELb1ELb0EN3c104HalfENS1_7complexIfEEEEv12SSMParamsBwd,"aw",@nobits
	.sectionflags	@""
	.align	16
	.zero		1024


//--------------------- .nv.shared._Z25selective_scan_bwd_kernelI32Selective_Scan_bwd_kernel_traitsILi32ELi8ELb0ELb1ELb1ELb1ELb1EN3c104HalfENS1_7complexIfEEEEv12SSMParamsBwd --------------------------
	.section	.nv.shared._Z25selective_scan_bwd_kernelI32Selective_Scan_bwd_kernel_traitsILi32ELi8ELb0ELb1ELb1ELb1ELb1EN3c104HalfENS1_7complexIfEEEEv12SSMParamsBwd,"aw",@nobits
	.sectionflags	@""
	.align	16
	.zero		1024


//--------------------- .nv.shared._Z25selective_scan_bwd_kernelI32Selective_Scan_bwd_kernel_traitsILi32ELi8ELb1ELb0ELb0ELb0ELb0EN3c104HalfENS1_7complexIfEEEEv12SSMParamsBwd --------------------------
	.section	.nv.shared._Z25selective_scan_bwd_kernelI32Selective_Scan_bwd_kernel_traitsILi32ELi8ELb1ELb0ELb0ELb0ELb0EN3c104HalfENS1_7complexIfEEEEv12SSMParamsBwd,"aw",@nobits
	.sectionflags	@""
	.align	16
	.zero		1024


//--------------------- .nv.shared._Z25selective_scan_bwd_kernelI32Selective_Scan_bwd_kernel_traitsILi32ELi8ELb1ELb0ELb0ELb0ELb1EN3c104HalfENS1_7complexIfEEEEv12SSMParamsBwd --------------------------
	.section	.nv.shared._Z25selective_scan_bwd_kernelI32Selective_Scan_bwd_kernel_traitsILi32ELi8ELb1ELb0ELb0ELb0ELb1EN3c104HalfENS1_7complexIfEEEEv12SSMParamsBwd,"aw",@nobits
	.sectionflags	@""
	.align	16
	.zero		1024


//--------------------- .nv.shared._Z25selective_scan_bwd_kernelI32Selective_Scan_bwd_kernel_traitsILi32ELi8ELb1ELb0ELb0ELb1ELb0EN3c104HalfENS1_7complexIfEEEEv12SSMParamsBwd --------------------------
	.section	.nv.shared._Z25selective_scan_bwd_kernelI32Selective_Scan_bwd_kernel_traitsILi32ELi8ELb1ELb0ELb0ELb1ELb0EN3c104HalfENS1_7complexIfEEEEv12SSMParamsBwd,"aw",@nobits
	.sectionflags	@""
	.align	16
	.zero		1024


//--------------------- .nv.shared._Z25selective_scan_bwd_kernelI32Selective_Scan_bwd_kernel_traitsILi32ELi8ELb1ELb0ELb0ELb1ELb1EN3c104HalfENS1_7complexIfEEEEv12SSMParamsBwd --------------------------
	.section	.nv.shared._Z25selective_scan_bwd_kernelI32Selective_Scan_bwd_kernel_traitsILi32ELi8ELb1ELb0ELb0ELb1ELb1EN3c104HalfENS1_7complexIfEEEEv12SSMParamsBwd,"aw",@nobits
	.sectionflags	@""
	.align	16
	.zero		1024


//--------------------- .nv.shared._Z25selective_scan_bwd_kernelI32Selective_Scan_bwd_kernel_traitsILi32ELi8ELb1ELb0ELb1ELb0ELb0EN3c104HalfENS1_7complexIfEEEEv12SSMParamsBwd --------------------------
	.section	.nv.shared._Z25selective_scan_bwd_kernelI32Selective_Scan_bwd_kernel_traitsILi32ELi8ELb1ELb0ELb1ELb0ELb0EN3c104HalfENS1_7complexIfEEEEv12SSMParamsBwd,"aw",@nobits
	.sectionflags	@""
	.align	16
	.zero		1024


//--------------------- .nv.shared._Z25selective_scan_bwd_kernelI32Selective_Scan_bwd_kernel_traitsILi32ELi8ELb1ELb0ELb1ELb0ELb1EN3c104HalfENS1_7complexIfEEEEv12SSMParamsBwd --------------------------
	.section	.nv.shared._Z25selective_scan_bwd_kernelI32Selective_Scan_bwd_kernel_traitsILi32ELi8ELb1ELb0ELb1ELb0ELb1EN3c104HalfENS1_7complexIfEEEEv12SSMParamsBwd,"aw",@nobits
	.sectionflags	@""
	.align	16
	.zero		1024


//--------------------- .nv.shared._Z25selective_scan_bwd_kernelI32Selective_Scan_bwd_kernel_traitsILi32ELi8ELb1ELb0ELb1ELb1ELb0EN3c104HalfENS1_7complexIfEEEEv12SSMParamsBwd --------------------------
	.section	.nv.shared._Z25selective_scan_bwd_kernelI32Selective_Scan_bwd_kernel_traitsILi32ELi8ELb1ELb0ELb1ELb1ELb0EN3c104HalfENS1_7complexIfEEEEv12SSMParamsBwd,"aw",@nobits
	.sectionflags	@""
	.align	16
	.zero		1024


//--------------------- .nv.shared._Z25selective_scan_bwd_kernelI32Selective_Scan_bwd_kernel_traitsILi32ELi8ELb1ELb0ELb1ELb1ELb1EN3c104HalfENS1_7complexIfEEEEv12SSMParamsBwd --------------------------
	.section	.nv.shared._Z25selective_scan_bwd_kernelI32Selective_Scan_bwd_kernel_traitsILi32ELi8ELb1ELb0ELb1ELb1ELb1EN3c104HalfENS1_7complexIfEEEEv12SSMParamsBwd,"aw",@nobits
	.sectionflags	@""
	.align	16
	.zero		1024


//--------------------- .nv.shared._Z25selective_scan_bwd_kernelI32Selective_Scan_bwd_kernel_traitsILi32ELi8ELb1ELb1ELb0ELb0ELb0EN3c104HalfENS1_7complexIfEEEEv12SSMParamsBwd --------------------------
	.section	.nv.shared._Z25selective_scan_bwd_kernelI32Selective_Scan_bwd_kernel_traitsILi32ELi8ELb1ELb1ELb0ELb0ELb0EN3c104HalfENS1_7complexIfEEEEv12SSMParamsBwd,"aw",@nobits
	.sectionflags	@""
	.align	16
	.zero		1024


//--------------------- .nv.shared._Z25selective_scan_bwd_kernelI32Selective_Scan_bwd_kernel_traitsILi32ELi8ELb1ELb1ELb0ELb0ELb1EN3c104HalfENS1_7complexIfEEEEv12SSMParamsBwd --------------------------
	.section	.nv.shared._Z25selective_scan_bwd_kernelI32Selective_Scan_bwd_kernel_traitsILi32ELi8ELb1ELb1ELb0ELb0ELb1EN3c104HalfENS1_7complexIfEEEEv12SSMParamsBwd,"aw",@nobits
	.sectionflags	@""
	.align	16
	.zero		1024


//--------------------- .nv.shared._Z25selective_scan_bwd_kernelI32Selective_Scan_bwd_kernel_traitsILi32ELi8ELb1ELb1ELb0ELb1ELb0EN3c104HalfENS1_7complexIfEEEEv12SSMParamsBwd --------------------------
	.section	.nv.shared._Z25selective_scan_bwd_kernelI32Selective_Scan_bwd_kernel_traitsILi32ELi8ELb1ELb1ELb0ELb1ELb0EN3c104HalfENS1_7complexIfEEEEv12SSMParamsBwd,"aw",@nobits
	.sectionflags	@""
	.align	16
	.zero		1024


//--------------------- .nv.shared._Z25selective_scan_bwd_kernelI32Selective_Scan_bwd_kernel_traitsILi32ELi8ELb1ELb1ELb0ELb1ELb1EN3c104HalfENS1_7complexIfEEEEv12SSMParamsBwd --------------------------
	.section	.nv.shared._Z25selective_scan_bwd_kernelI32Selective_Scan_bwd_kernel_traitsILi32ELi8ELb1ELb1ELb0ELb1ELb1EN3c104HalfENS1_7complexIfEEEEv12SSMParamsBwd,"aw",@nobits
	.sectionflags	@""
	.align	16
	.zero		1024


//--------------------- .nv.shared._Z25selective_scan_bwd_kernelI32Selective_Scan_bwd_kernel_traitsILi32ELi8ELb1ELb1ELb1ELb0ELb0EN3c104HalfENS1_7complexIfEEEEv12SSMParamsBwd --------------------------
	.section	.nv.shared._Z25selective_scan_bwd_kernelI32Selective_Scan_bwd_kernel_traitsILi32ELi8ELb1ELb1ELb1ELb0ELb0EN3c104HalfENS1_7complexIfEEEEv12SSMParamsBwd,"aw",@nobits
	.sectionflags	@""
	.align	16
	.zero		1024


//--------------------- .nv.shared._Z25selective_scan_bwd_kernelI32Selective_Scan_bwd_kernel_traitsILi32ELi8ELb1ELb1ELb1ELb0ELb1EN3c104HalfENS1_7complexIfEEEEv12SSMParamsBwd --------------------------
	.section	.nv.shared._Z25selective_scan_bwd_kernelI32Selective_Scan_bwd_kernel_traitsILi32ELi8ELb1ELb1ELb1ELb0ELb1EN3c104HalfENS1_7complexIfEEEEv12SSMParamsBwd,"aw",@nobits
	.sectionflags	@""
	.align	16
	.zero		1024


//--------------------- .nv.shared._Z25selective_scan_bwd_kernelI32Selective_Scan_bwd_kernel_traitsILi32ELi8ELb1ELb1ELb1ELb1ELb0EN3c104HalfENS1_7complexIfEEEEv12SSMParamsBwd --------------------------
	.section	.nv.shared._Z25selective_scan_bwd_kernelI32Selective_Scan_bwd_kernel_traitsILi32ELi8ELb1ELb1ELb1ELb1ELb0EN3c104HalfENS1_7complexIfEEEEv12SSMParamsBwd,"aw",@nobits
	.sectionflags	@""
	.align	16
	.zero		1024


//--------------------- .nv.shared._Z25selective_scan_bwd_kernelI32Selective_Scan_bwd_kernel_traitsILi32ELi8ELb1ELb1ELb1ELb1ELb1EN3c104HalfENS1_7complexIfEEEEv12SSMParamsBwd --------------------------
	.section	.nv.shared._Z25selective_scan_bwd_kernelI32Selective_Scan_bwd_kernel_traitsILi32ELi8ELb1ELb1ELb1ELb1ELb1EN3c104HalfENS1_7complexIfEEEEv12SSMParamsBwd,"aw",@nobits
	.sectionflags	@""
	.align	16
	.zero		1024


//--------------------- .nv.shared._Z25selective_scan_bwd_kernelI32Selective_Scan_bwd_kernel_traitsILi32ELi4ELb0ELb0ELb0ELb0ELb0EN3c104HalfENS1_7complexIfEEEEv12SSMParamsBwd --------------------------
	.section	.nv.shared._Z25selective_scan_bwd_kernelI32Selective_Scan_bwd_kernel_traitsILi32ELi4ELb0ELb0ELb0ELb0ELb0EN3c104HalfENS1_7complexIfEEEEv12SSMParamsBwd,"aw",@nobits
	.sectionflags	@""
	.align	16
	.zero		1024


//--------------------- .nv.shared._Z25selective_scan_bwd_kernelI32Selective_Scan_bwd_kernel_traitsILi32ELi4ELb0ELb0ELb0ELb0ELb1EN3c104HalfENS1_7complexIfEEEEv12SSMParamsBwd --------------------------
	.section	.nv.shared._Z25selective_scan_bwd_kernelI32Selective_Scan_bwd_kernel_traitsILi32ELi4ELb0ELb0ELb0ELb0ELb1EN3c104HalfENS1_7complexIfEEEEv12SSMParamsBwd,"aw",@nobits
	.sectionflags	@""
	.align	16
	.zero		1024


//--------------------- .nv.shared._Z25selective_scan_bwd_kernelI32Selective_Scan_bwd_kernel_traitsILi32ELi4ELb0ELb0ELb0ELb1ELb0EN3c104HalfENS1_7complexIfEEEEv12SSMParamsBwd --------------------------
	.section	.nv.shared._Z25selective_scan_bwd_kernelI32Selective_Scan_bwd_kernel_traitsILi32ELi4ELb0ELb0ELb0ELb1ELb0EN3c104HalfENS1_7complexIfEEEEv12SSMParamsBwd,"aw",@nobits
	.sectionflags	@""
	.align	16
	.zero		1024


//--------------------- .nv.shared._Z25selective_scan_bwd_kernelI32Selective_Scan_bwd_kernel_traitsILi32ELi4ELb0ELb0ELb0ELb1ELb1EN3c104HalfENS1_7complexIfEEEEv12SSMParamsBwd --------------------------
	.section	.nv.shared._Z25selective_scan_bwd_kernelI32Selective_Scan_bwd_kernel_traitsILi32ELi4ELb0ELb0ELb0ELb1ELb1EN3c104HalfENS1_7complexIfEEEEv12SSMParamsBwd,"aw",@nobits
	.sectionflags	@""
	.align	16
	.zero		1024


//--------------------- .nv.shared._Z25selective_scan_bwd_kernelI32Selective_Scan_bwd_kernel_traitsILi32ELi4ELb0ELb0ELb1ELb0ELb0EN3c104HalfENS1_7complexIfEEEEv12SSMParamsBwd --------------------------
	.section	.nv.shared._Z25selective_scan_bwd_kernelI32Selective_Scan_bwd_kernel_traitsILi32ELi4ELb0ELb0ELb1ELb0ELb0EN3c104HalfENS1_7complexIfEEEEv12SSMParamsBwd,"aw",@nobits
	.sectionflags	@""
	.align	16
	.zero		1024


//--------------------- .nv.shared._Z25selective_scan_bwd_kernelI32Selective_Scan_bwd_kernel_traitsILi32ELi4ELb0ELb0ELb1ELb0ELb1EN3c104HalfENS1_7complexIfEEEEv12SSMParamsBwd --------------------------
	.section	.nv.shared._Z25selective_scan_bwd_kernelI32Selective_Scan_bwd_kernel_traitsILi32ELi4ELb0ELb0ELb1ELb0ELb1EN3c104HalfENS1_7complexIfEEEEv12SSMParamsBwd,"aw",@nobits
	.sectionflags	@""
	.align	16
	.zero		1024


//--------------------- .nv.shared._Z25selective_scan_bwd_kernelI32Selective_Scan_bwd_kernel_traitsILi32ELi4ELb0ELb0ELb1ELb1ELb0EN3c104HalfENS1_7complexIfEEEEv12SSMParamsBwd --------------------------
	.section	.nv.shared._Z25selective_scan_bwd_kernelI32Selective_Scan_bwd_kernel_traitsILi32ELi4ELb0ELb0ELb1ELb1ELb0EN3c104HalfENS1_7complexIfEEEEv12SSMParamsBwd,"aw",@nobits
	.sectionflags	@""
	.align	16
	.zero		1024


//--------------------- .nv.shared._Z25selective_scan_bwd_kernelI32Selective_Scan_bwd_kernel_traitsILi32ELi4ELb0ELb0ELb1ELb1ELb1EN3c104HalfENS1_7complexIfEEEEv12SSMParamsBwd --------------------------
	.section	.nv.shared._Z25selective_scan_bwd_kernelI32Selective_Scan_bwd_kernel_traitsILi32ELi4ELb0ELb0ELb1ELb1ELb1EN3c104HalfENS1_7complexIfEEEEv12SSMParamsBwd,"aw",@nobits
	.sectionflags	@""
	.align	16
	.zero		1024


//--------------------- .nv.shared._Z25selective_scan_bwd_kernelI32Selective_Scan_bwd_kernel_traitsILi32ELi4ELb0ELb1ELb0ELb0ELb0EN3c104HalfENS1_7complexIfEEEEv12SSMParamsBwd --------------------------
	.section	.nv.shared._Z25selective_scan_bwd_kernelI32Selective_Scan_bwd_kernel_traitsILi32ELi4ELb0ELb1ELb0ELb0ELb0EN3c104HalfENS1_7complexIfEEEEv12SSMParamsBwd,"aw",@nobits
	.sectionflags	@""
	.align	16
	.zero		1024


//--------------------- .nv.shared._Z25selective_scan_bwd_kernelI32Selective_Scan_bwd_kernel_traitsILi32ELi4ELb0ELb1ELb0ELb0ELb1EN3c104HalfENS1_7complexIfEEEEv12SSMParamsBwd --------------------------
	.section	.nv.shared._Z25selective_scan_bwd_kernelI32Selective_Scan_bwd_kernel_traitsILi32ELi4ELb0ELb1ELb0ELb0ELb1EN3c104HalfENS1_7complexIfEEEEv12SSMParamsBwd,"aw",@nobits
	.sectionflags	@""
	.align	16
	.zero		1024


//--------------------- .nv.shared._Z25selective_scan_bwd_kernelI32Selective_Scan_bwd_kernel_traitsILi32ELi4ELb0ELb1ELb0ELb1ELb0EN3c104HalfENS1_7complexIfEEEEv12SSMParamsBwd --------------------------
	.section	.nv.shared._Z25selective_scan_bwd_kernelI32Selective_Scan_bwd_kernel_traitsILi32ELi4ELb0ELb1ELb0ELb1ELb0EN3c104HalfENS1_7complexIfEEEEv12SSMParamsBwd,"aw",@nobits
	.sectionflags	@""
	.align	16
	.zero		1024


//--------------------- .nv.shared._Z25selective_scan_bwd_kernelI32Selective_Scan_bwd_kernel_traitsILi32ELi4ELb0ELb1ELb0ELb1ELb1EN3c104HalfENS1_7complexIfEEEEv12SSMParamsBwd --------------------------
	.section	.nv.shared._Z25selective_scan_bwd_kernelI32Selective_Scan_bwd_kernel_traitsILi32ELi4ELb0ELb1ELb0ELb1ELb1EN3c104HalfENS1_7complexIfEEEEv12SSMParamsBwd,"aw",@nobits
	.sectionflags	@""
	.align	16
	.zero		1024


//--------------------- .nv.shared._Z25selective_scan_bwd_kernelI32Selective_Scan_bwd_kernel_traitsILi32ELi4ELb0ELb1ELb1ELb0ELb0EN3c104HalfENS1_7complexIfEEEEv12SSMParamsBwd --------------------------
	.section	.nv.shared._Z25selective_scan_bwd_kernelI32Selective_Scan_bwd_kernel_traitsILi32ELi4ELb0ELb1ELb1ELb0ELb0EN3c104HalfENS1_7complexIfEEEEv12SSMParamsBwd,"aw",@nobits
	.sectionflags	@""
	.align	16
	.zero		1024


//--------------------- .nv.shared._Z25selective_scan_bwd_kernelI32Selective_Scan_bwd_kernel_traitsILi32ELi4ELb0ELb1ELb1ELb0ELb1EN3c104HalfENS1_7complexIfEEEEv12SSMParamsBwd --------------------------
	.section	.nv.shared._Z25selective_scan_bwd_kernelI32Selective_Scan_bwd_kernel_traitsILi32ELi4ELb0ELb1ELb1ELb0ELb1EN3c104HalfENS1_7complexIfEEEEv12SSMParamsBwd,"aw",@nobits
	.sectionflags	@""
	.align	16
	.zero		1024


//--------------------- .nv.shared._Z25selective_scan_bwd_kernelI32Selective_Scan_bwd_kernel_traitsILi32ELi4ELb0ELb1ELb1ELb1ELb0EN3c104HalfENS1_7complexIfEEEEv12SSMParamsBwd --------------------------
	.section	.nv.shared._Z25selective_scan_bwd_kernelI32Selective_Scan_bwd_kernel_traitsILi32ELi4ELb0ELb1ELb1ELb1ELb0EN3c104HalfENS1_7complexIfEEEEv12SSMParamsBwd,"aw",@nobits
	.sectionflags	@""
	.align	16
	.zero		1024


//--------------------- .nv.shared._Z25selective_scan_bwd_kernelI32Selective_Scan_bwd_kernel_traitsILi32ELi4ELb0ELb1ELb1ELb1ELb1EN3c104HalfENS1_7complexIfEEEEv12SSMParamsBwd --------------------------
	.section	.nv.shared._Z25selective_scan_bwd_kernelI32Selective_Scan_bwd_kernel_traitsILi32ELi4ELb0ELb1ELb1ELb1ELb1EN3c104HalfENS1_7complexIfEEEEv12SSMParamsBwd,"aw",@nobits
	.sectionflags	@""
	.align	16
	.zero		1024


//--------------------- .nv.shared._Z25selective_scan_bwd_kernelI32Selective_Scan_bwd_kernel_traitsILi32ELi4ELb1ELb0ELb0ELb0ELb0EN3c104HalfENS1_7complexIfEEEEv12SSMParamsBwd --------------------------
	.section	.nv.shared._Z25selective_scan_bwd_kernelI32Selective_Scan_bwd_kernel_traitsILi32ELi4ELb1ELb0ELb0ELb0ELb0EN3c104HalfENS1_7complexIfEEEEv12SSMParamsBwd,"aw",@nobits
	.sectionflags	@""
	.align	16
	.zero		1024


//--------------------- .nv.shared._Z25selective_scan_bwd_kernelI32Selective_Scan_bwd_kernel_traitsILi32ELi4ELb1ELb0ELb0ELb0ELb1EN3c104HalfENS1_7complexIfEEEEv12SSMParamsBwd --------------------------
	.section	.nv.shared._Z25selective_scan_bwd_kernelI32Selective_Scan_bwd_kernel_traitsILi32ELi4ELb1ELb0ELb0ELb0ELb1EN3c104HalfENS1_7complexIfEEEEv12SSMParamsBwd,"aw",@nobits
	.sectionflags	@""
	.align	16
	.zero		1024


//--------------------- .nv.shared._Z25selective_scan_bwd_kernelI32Selective_Scan_bwd_kernel_traitsILi32ELi4ELb1ELb0ELb0ELb1ELb0EN3c104HalfENS1_7complexIfEEEEv12SSMParamsBwd --------------------------
	.section	.nv.shared._Z25selective_scan_bwd_kernelI32Selective_Scan_bwd_kernel_traitsILi32ELi4ELb1ELb0ELb0ELb1ELb0EN3c104HalfENS1_7complexIfEEEEv12SSMParamsBwd,"aw",@nobits
	.sectionflags	@""
	.align	16
	.zero		1024


//--------------------- .nv.shared._Z25selective_scan_bwd_kernelI32Selective_Scan_bwd_kernel_traitsILi32ELi4ELb1ELb0ELb0ELb1ELb1EN3c104HalfENS1_7complexIfEEEEv12SSMParamsBwd --------------------------
	.section	.nv.shared._Z25selective_scan_bwd_kernelI32Selective_Scan_bwd_kernel_traitsILi32ELi4ELb1ELb0ELb0ELb1ELb1EN3c104HalfENS1_7complexIfEEEEv12SSMParamsBwd,"aw",@nobits
	.sectionflags	@""
	.align	16
	.zero		1024


//--------------------- .nv.shared._Z25selective_scan_bwd_kernelI32Selective_Scan_bwd_kernel_traitsILi32ELi4ELb1ELb0ELb1ELb0ELb0EN3c104HalfENS1_7complexIfEEEEv12SSMParamsBwd --------------------------
	.section	.nv.shared._Z25selective_scan_bwd_kernelI32Selective_Scan_bwd_kernel_traitsILi32ELi4ELb1ELb0ELb1ELb0ELb0EN3c104HalfENS1_7complexIfEEEEv12SSMParamsBwd,"aw",@nobits
	.sectionflags	@""
	.align	16
	.zero		1024


//--------------------- .nv.shared._Z25selective_scan_bwd_kernelI32Selective_Scan_bwd_kernel_traitsILi32ELi4ELb1ELb0ELb1ELb0ELb1EN3c104HalfENS1_7complexIfEEEEv12SSMParamsBwd --------------------------
	.section	.nv.shared._Z25selective_scan_bwd_kernelI32Selective_Scan_bwd_kernel_traitsILi32ELi4ELb1ELb0ELb1ELb0ELb1EN3c104HalfENS1_7complexIfEEEEv12SSMParamsBwd,"aw",@nobits
	.sectionflags	@""
	.align	16
	.zero		1024


//--------------------- .nv.shared._Z25selective_scan_bwd_kernelI32Selective_Scan_bwd_kernel_traitsILi32ELi4ELb1ELb0ELb1ELb1ELb0EN3c104HalfENS1_7complexIfEEEEv12SSMParamsBwd --------------------------
	.section	.nv.shared._Z25selective_scan_bwd_kernelI32Selective_Scan_bwd_kernel_traitsILi32ELi4ELb1ELb0ELb1ELb1ELb0EN3c104HalfENS1_7complexIfEEEEv12SSMParamsBwd,"aw",@nobits
	.sectionflags	@""
	.align	16
	.zero		1024


//--------------------- .nv.shared._Z25selective_scan_bwd_kernelI32Selective_Scan_bwd_kernel_traitsILi32ELi4ELb1ELb0ELb1ELb1ELb1EN3c104HalfENS1_7complexIfEEEEv12SSMParamsBwd --------------------------
	.section	.nv.shared._Z25selective_scan_bwd_kernelI32Selective_Scan_bwd_kernel_traitsILi32ELi4ELb1ELb0ELb1ELb1ELb1EN3c104HalfENS1_7complexIfEEEEv12SSMParamsBwd,"aw",@nobits
	.sectionflags	@""
	.align	16
	.zero		1024


//--------------------- .nv.shared._Z25selective_scan_bwd_kernelI32Selective_Scan_bwd_kernel_traitsILi32ELi4ELb1ELb1ELb0ELb0ELb0EN3c104HalfENS1_7complexIfEEEEv12SSMParamsBwd --------------------------
	.section	.nv.shared._Z25selective_scan_bwd_kernelI32Selective_Scan_bwd_kernel_traitsILi32ELi4ELb1ELb1ELb0ELb0ELb0EN3c104HalfENS1_7complexIfEEEEv12SSMParamsBwd,"aw",@nobits
	.sectionflags	@""
	.align	16
	.zero		1024


//--------------------- .nv.shared._Z25selective_scan_bwd_kernelI32Selective_Scan_bwd_kernel_traitsILi32ELi4ELb1ELb1ELb0ELb0ELb1EN3c104HalfENS1_7complexIfEEEEv12SSMParamsBwd --------------------------
	.section	.nv.shared._Z25selective_scan_bwd_kernelI32Selective_Scan_bwd_kernel_traitsILi32ELi4ELb1ELb1ELb0ELb0ELb1EN3c104HalfENS1_7complexIfEEEEv12SSMParamsBwd,"aw",@nobits
	.sectionflags	@""
	.align	16
	.zero		1024


//--------------------- .nv.shared._Z25selective_scan_bwd_kernelI32Selective_Scan_bwd_kernel_traitsILi32ELi4ELb1ELb1ELb0ELb1ELb0EN3c104HalfENS1_7complexIfEEEEv12SSMParamsBwd --------------------------
	.section	.nv.shared._Z25selective_scan_bwd_kernelI32Selective_Scan_bwd_kernel_traitsILi32ELi4ELb1ELb1ELb0ELb1ELb0EN3c104HalfENS1_7complexIfEEEEv12SSMParamsBwd,"aw",@nobits
	.sectionflags	@""
	.align	16
	.zero		1024


//--------------------- .nv.shared._Z25selective_scan_bwd_kernelI32Selective_Scan_bwd_kernel_traitsILi32ELi4ELb1ELb1ELb0ELb1ELb1EN3c104HalfENS1_7complexIfEEEEv12SSMParamsBwd --------------------------
	.section	.nv.shared._Z25selective_scan_bwd_kernelI32Selective_Scan_bwd_kernel_traitsILi32ELi4ELb1ELb1ELb0ELb1ELb1EN3c104HalfENS1_7complexIfEEEEv12SSMParamsBwd,"aw",@nobits
	.sectionflags	@""
	.align	16
	.zero		1024


//--------------------- .nv.shared._Z25selective_scan_bwd_kernelI32Selective_Scan_bwd_kernel_traitsILi32ELi4ELb1ELb1ELb1ELb0ELb0EN3c104HalfENS1_7complexIfEEEEv12SSMParamsBwd --------------------------
	.section	.nv.shared._Z25selective_scan_bwd_kernelI32Selective_Scan_bwd_kernel_traitsILi32ELi4ELb1ELb1ELb1ELb0ELb0EN3c104HalfENS1_7complexIfEEEEv12SSMParamsBwd,"aw",@nobits
	.sectionflags	@""
	.align	16
	.zero		1024


//--------------------- .nv.shared._Z25selective_scan_bwd_kernelI32Selective_Scan_bwd_kernel_traitsILi32ELi4ELb1ELb1ELb1ELb0ELb1EN3c104HalfENS1_7complexIfEEEEv12SSMParamsBwd --------------------------
	.section	.nv.shared._Z25selective_scan_bwd_kernelI32Selective_Scan_bwd_kernel_traitsILi32ELi4ELb1ELb1ELb1ELb0ELb1EN3c104HalfENS1_7complexIfEEEEv12SSMParamsBwd,"aw",@nobits
	.sectionflags	@""
	.align	16
	.zero		1024


//--------------------- .nv.shared._Z25selective_scan_bwd_kernelI32Selective_Scan_bwd_kernel_traitsILi32ELi4ELb1ELb1ELb1ELb1ELb0EN3c104HalfENS1_7complexIfEEEEv12SSMParamsBwd --------------------------
	.section	.nv.shared._Z25selective_scan_bwd_kernelI32Selective_Scan_bwd_kernel_traitsILi32ELi4ELb1ELb1ELb1ELb1ELb0EN3c104HalfENS1_7complexIfEEEEv12SSMParamsBwd,"aw",@nobits
	.sectionflags	@""
	.align	16
	.zero		1024


//--------------------- .nv.shared._Z25selective_scan_bwd_kernelI32Selective_Scan_bwd_kernel_traitsILi32ELi4ELb1ELb1ELb1ELb1ELb1EN3c104HalfENS1_7complexIfEEEEv12SSMParamsBwd --------------------------
	.section	.nv.shared._Z25selective_scan_bwd_kernelI32Selective_Scan_bwd_kernel_traitsILi32ELi4ELb1ELb1ELb1ELb1ELb1EN3c104HalfENS1_7complexIfEEEEv12SSMParamsBwd,"aw",@nobits
	.sectionflags	@""
	.align	16
	.zero		1024


//--------------------- .nv.constant0._Z25selective_scan_bwd_kernelI32Selective_Scan_bwd_kernel_traitsILi128ELi16ELb0ELb0ELb0ELb0ELb0EN3c104HalfENS1_7complexIfEEEEv12SSMParamsBwd --------------------------
	.section	.nv.constant0._Z25selective_scan_bwd_kernelI32Selective_Scan_bwd_kernel_traitsILi128ELi16ELb0ELb0ELb0ELb0ELb0EN3c104HalfENS1_7complexIfEEEEv12SSMParamsBwd,"a",@progbits
	.sectionflags	@""
	.align	4
.nv.constant0._Z25selective_scan_bwd_kernelI32Selective_Scan_bwd_kernel_traitsILi128ELi16ELb0ELb0ELb0ELb0ELb0EN3c104HalfENS1_7complexIfEEEEv12SSMParamsBwd:
	.zero		1392


//--------------------- .nv.constant0._Z25selective_scan_bwd_kernelI32Selective_Scan_bwd_kernel_traitsILi128ELi16ELb0ELb0ELb0ELb0ELb1EN3c104HalfENS1_7complexIfEEEEv12SSMParamsBwd --------------------------
	.section	.nv.constant0._Z25selective_scan_bwd_kernelI32Selective_Scan_bwd_kernel_traitsILi128ELi16ELb0ELb0ELb0ELb0ELb1EN3c104HalfENS1_7complexIfEEEEv12SSMParamsBwd,"a",@progbits
	.sectionflags	@""
	.align	4
.nv.constant0._Z25selective_scan_bwd_kernelI32Selective_Scan_bwd_kernel_traitsILi128ELi16ELb0ELb0ELb0ELb0ELb1EN3c104HalfENS1_7complexIfEEEEv12SSMParamsBwd:
	.zero		1392


//--------------------- .nv.constant0._Z25selective_scan_bwd_kernelI32Selective_Scan_bwd_kernel_traitsILi128ELi16ELb0ELb0ELb0ELb1ELb0EN3c104HalfENS1_7complexIfEEEEv12SSMParamsBwd --------------------------
	.section	.nv.constant0._Z25selective_scan_bwd_kernelI32Selective_Scan_bwd_kernel_traitsILi128ELi16ELb0ELb0ELb0ELb1ELb0EN3c104HalfENS1_7complexIfEEEEv12SSMParamsBwd,"a",@progbits
	.sectionflags	@""
	.align	4
.nv.constant0._Z25selective_scan_bwd_kernelI32Selective_Scan_bwd_kernel_traitsILi128ELi16ELb0ELb0ELb0ELb1ELb0EN3c104HalfENS1_7complexIfEEEEv12SSMParamsBwd:
	.zero		1392


//--------------------- .nv.constant0._Z25selective_scan_bwd_kernelI32Selective_Scan_bwd_kernel_traitsILi128ELi16ELb0ELb0ELb0ELb1ELb1EN3c104HalfENS1_7complexIfEEEEv12SSMParamsBwd --------------------------
	.section	.nv.constant0._Z25selective_scan_bwd_kernelI32Selective_Scan_bwd_kernel_traitsILi128ELi16ELb0ELb0ELb0ELb1ELb1EN3c104HalfENS1_7complexIfEEEEv12SSMParamsBwd,"a",@progbits
	.sectionflags	@""
	.align	4
.nv.constant0._Z25selective_scan_bwd_kernelI32Selective_Scan_bwd_kernel_traitsILi128ELi16ELb0ELb0ELb0ELb1ELb1EN3c104HalfENS1_7complexIfEEEEv12SSMParamsBwd:
	.zero		1392


//--------------------- .nv.constant0._Z25selective_scan_bwd_kernelI32Selective_Scan_bwd_kernel_traitsILi128ELi16ELb0ELb0ELb1ELb0ELb0EN3c104HalfENS1_7complexIfEEEEv12SSMParamsBwd --------------------------
	.section	.nv.constant0._Z25selective_scan_bwd_kernelI32Selective_Scan_bwd_kernel_traitsILi128ELi16ELb0ELb0ELb1ELb0ELb0EN3c104HalfENS1_7complexIfEEEEv12SSMParamsBwd,"a",@progbits
	.sectionflags	@""
	.align	4
.nv.constant0._Z25selective_scan_bwd_kernelI32Selective_Scan_bwd_kernel_traitsILi128ELi16ELb0ELb0ELb1ELb0ELb0EN3c104HalfENS1_7complexIfEEEEv12SSMParamsBwd:
	.zero		1392


//--------------------- .nv.constant0._Z25selective_scan_bwd_kernelI32Selective_Scan_bwd_kernel_traitsILi128ELi16ELb0ELb0ELb1ELb0ELb1EN3c104HalfENS1_7complexIfEEEEv12SSMParamsBwd --------------------------
	.section	.nv.constant0._Z25selective_scan_bwd_kernelI32Selective_Scan_bwd_kernel_traitsILi128ELi16ELb0ELb0ELb1ELb0ELb1EN3c104HalfENS1_7complexIfEEEEv12SSMParamsBwd,"a",@progbits
	.sectionflags	@""
	.align	4
.nv.constant0._Z25selective_scan_bwd_kernelI32Selective_Scan_bwd_kernel_traitsILi128ELi16ELb0ELb0ELb1ELb0ELb1EN3c104HalfENS1_7complexIfEEEEv12SSMParamsBwd:
	.zero		1392


//--------------------- .nv.constant0._Z25selective_scan_bwd_kernelI32Selective_Scan_bwd_kernel_traitsILi128ELi16ELb0ELb0ELb1ELb1ELb0EN3c104HalfENS1_7complexIfEEEEv12SSMParamsBwd --------------------------
	.section	.nv.constant0._Z25selective_scan_bwd_kernelI32Selective_Scan_bwd_kernel_traitsILi128ELi16ELb0ELb0ELb1ELb1ELb0EN3c104HalfENS1_7complexIfEEEEv12SSMParamsBwd,"a",@progbits
	.sectionflags	@""
	.align	4
.nv.constant0._Z25selective_scan_bwd_kernelI32Selective_Scan_bwd_kernel_traitsILi128ELi16ELb0ELb0ELb1ELb1ELb0EN3c104HalfENS1_7complexIfEEEEv12SSMParamsBwd:
	.zero		1392


//--------------------- .nv.constant0._Z25selective_scan_bwd_kernelI32Selective_Scan_bwd_kernel_traitsILi128ELi16ELb0ELb0ELb1ELb1ELb1EN3c104HalfENS1_7complexIfEEEEv12SSMParamsBwd --------------------------
	.section	.nv.constant0._Z25selective_scan_bwd_kernelI32Selective_Scan_bwd_kernel_traitsILi128ELi16ELb0ELb0ELb1ELb1ELb1EN3c104HalfENS1_7complexIfEEEEv12SSMParamsBwd,"a",@progbits
	.sectionflags	@""
	.align	4
.nv.constant0._Z25selective_scan_bwd_kernelI32Selective_Scan_bwd_kernel_traitsILi128ELi16ELb0ELb0ELb1ELb1ELb1EN3c104HalfENS1_7complexIfEEEEv12SSMParamsBwd:
	.zero		1392


//--------------------- .nv.constant0._Z25selective_scan_bwd_kernelI32Selective_Scan_bwd_kernel_traitsILi128ELi16ELb0ELb1ELb0ELb0ELb0EN3c104HalfENS1_7complexIfEEEEv12SSMParamsBwd --------------------------
	.section	.nv.constant0._Z25selective_scan_bwd_kernelI32Selective_Scan_bwd_kernel_traitsILi128ELi16ELb0ELb1ELb0ELb0ELb0EN3c104HalfENS1_7complexIfEEEEv12SSMParamsBwd,"a",@progbits
	.sectionflags	@""
	.align	4
.nv.constant0._Z25selective_scan_bwd_kernelI32Selective_Scan_bwd_kernel_traitsILi128ELi16ELb0ELb1ELb0ELb0ELb0EN3c104HalfENS1_7complexIfEEEEv12SSMParamsBwd:
	.zero		1392


//--------------------- .nv.constant0._Z25selective_scan_bwd_kernelI32Selective_Scan_bwd_kernel_traitsILi128ELi16ELb0ELb1ELb0ELb0ELb1EN3c104HalfENS1_7complexIfEEEEv12SSMParamsBwd --------------------------
	.section	.nv.constant0._Z25selective_scan_bwd_kernelI32Selective_Scan_bwd_kernel_traitsILi128ELi16ELb0ELb1ELb0ELb0ELb1EN3c104HalfENS1_7complexIfEEEEv12SSMParamsBwd,"a",@progbits
	.sectionflags	@""
	.align	4
.nv.constant0._Z25selective_scan_bwd_kernelI32Selective_Scan_bwd_kernel_traitsILi128ELi16ELb0ELb1ELb0ELb0ELb1EN3c104HalfENS1_7complexIfEEEEv12SSMParamsBwd:
	.zero		1392


//--------------------- .nv.constant0._Z25selective_scan_bwd_kernelI32Selective_Scan_bwd_kernel_traitsILi128ELi16ELb0ELb1ELb0ELb1ELb0EN3c104HalfENS1_7complexIfEEEEv12SSMParamsBwd --------------------------
	.section	.nv.constant0._Z25selective_scan_bwd_kernelI32Selective_Scan_bwd_kernel_traitsILi128ELi16ELb0ELb1ELb0ELb1ELb0EN3c104HalfENS1_7complexIfEEEEv12SSMParamsBwd,"a",@progbits
	.sectionflags	@""
	.align	4
.nv.constant0._Z25selective_scan_bwd_kernelI32Selective_Scan_bwd_kernel_traitsILi128ELi16ELb0ELb1ELb0ELb1ELb0EN3c104HalfENS1_7complexIfEEEEv12SSMParamsBwd:
	.zero		1392


//--------------------- .nv.constant0._Z25selective_scan_bwd_kernelI32Selective_Scan_bwd_kernel_traitsILi128ELi16ELb0ELb1ELb0ELb1ELb1EN3c104HalfENS1_7complexIfEEEEv12SSMParamsBwd --------------------------
	.section	.nv.constant0._Z25selective_scan_bwd_kernelI32Selective_Scan_bwd_kernel_traitsILi128ELi16ELb0ELb1ELb0ELb1ELb1EN3c104HalfENS1_7complexIfEEEEv12SSMParamsBwd,"a",@progbits
	.sectionflags	@""
	.align	4
.nv.constant0._Z25selective_scan_bwd_kernelI32Selective_Scan_bwd_kernel_traitsILi128ELi16ELb0ELb1ELb0ELb1ELb1EN3c104HalfENS1_7complexIfEEEEv12SSMParamsBwd:
	.zero		1392


//--------------------- .nv.constant0._Z25selective_scan_bwd_kernelI32Selective_Scan_bwd_kernel_traitsILi128ELi16ELb0ELb1ELb1ELb0ELb0EN3c104HalfENS1_7complexIfEEEEv12SSMParamsBwd --------------------------
	.section	.nv.constant0._Z25selective_scan_bwd_kernelI32Selective_Scan_bwd_kernel_traitsILi128ELi16ELb0ELb1ELb1ELb0ELb0EN3c104HalfENS1_7complexIfEEEEv12SSMParamsBwd,"a",@progbits
	.sectionflags	@""
	.align	4
.nv.constant0._Z25selective_scan_bwd_kernelI32Selective_Scan_bwd_kernel_traitsILi128ELi16ELb0ELb1ELb1ELb0ELb0EN3c104HalfENS1_7complexIfEEEEv12SSMParamsBwd:
	.zero		1392


//--------------------- .nv.constant0._Z25selective_scan_bwd_kernelI32Selective_Scan_bwd_kernel_traitsILi128ELi16ELb0ELb1ELb1ELb0ELb1EN3c104HalfENS1_7complexIfEEEEv12SSMParamsBwd --------------------------
	.section	.nv.constant0._Z25selective_scan_bwd_kernelI32Selective_Scan_bwd_kernel_traitsILi128ELi16ELb0ELb1ELb1ELb0ELb1EN3c104HalfENS1_7complexIfEEEEv12SSMParamsBwd,"a",@progbits
	.sectionflags	@""
	.align	4
.nv.constant0._Z25selective_scan_bwd_kernelI32Selective_Scan_bwd_kernel_traitsILi128ELi16ELb0ELb1ELb1ELb0ELb1EN3c104HalfENS1_7complexIfEEEEv12SSMParamsBwd:
	.zero		1392


//--------------------- .nv.constant0._Z25selective_scan_bwd_kernelI32Selective_Scan_bwd_kernel_traitsILi128ELi16ELb0ELb1ELb1ELb1ELb0EN3c104HalfENS1_7complexIfEEEEv12SSMParamsBwd --------------------------
	.section	.nv.constant0._Z25selective_scan_bwd_kernelI32Selective_Scan_bwd_kernel_traitsILi128ELi16ELb0ELb1ELb1ELb1ELb0EN3c104HalfENS1_7complexIfEEEEv12SSMParamsBwd,"a",@progbits
	.sectionflags	@""
	.align	4
.nv.constant0._Z25selective_scan_bwd_kernelI32Selective_Scan_bwd_kernel_traitsILi128ELi16ELb0ELb1ELb1ELb1ELb0EN3c104HalfENS1_7complexIfEEEEv12SSMParamsBwd:
	.zero		1392


//--------------------- .nv.constant0._Z25selective_scan_bwd_kernelI32Selective_Scan_bwd_kernel_traitsILi128ELi16ELb0ELb1ELb1ELb1ELb1EN3c104HalfENS1_7complexIfEEEEv12SSMParamsBwd --------------------------
	.section	.nv.constant0._Z25selective_scan_bwd_kernelI32Selective_Scan_bwd_kernel_traitsILi128ELi16ELb0ELb1ELb1ELb1ELb1EN3c104HalfENS1_7complexIfEEEEv12SSMParamsBwd,"a",@progbits
	.sectionflags	@""
	.align	4
.nv.constant0._Z25selective_scan_bwd_kernelI32Selective_Scan_bwd_kernel_traitsILi128ELi16ELb0ELb1ELb1ELb1ELb1EN3c104HalfENS1_7complexIfEEEEv12SSMParamsBwd:
	.zero		1392


//--------------------- .nv.constant0._Z25selective_scan_bwd_kernelI32Selective_Scan_bwd_kernel_traitsILi128ELi16ELb1ELb0ELb0ELb0ELb0EN3c104HalfENS1_7complexIfEEEEv12SSMParamsBwd --------------------------
	.section	.nv.constant0._Z25selective_scan_bwd_kernelI32Selective_Scan_bwd_kernel_traitsILi128ELi16ELb1ELb0ELb0ELb0ELb0EN3c104HalfENS1_7complexIfEEEEv12SSMParamsBwd,"a",@progbits
	.sectionflags	@""
	.align	4
.nv.constant0._Z25selective_scan_bwd_kernelI32Selective_Scan_bwd_kernel_traitsILi128ELi16ELb1ELb0ELb0ELb0ELb0EN3c104HalfENS1_7complexIfEEEEv12SSMParamsBwd:
	.zero		1392


//--------------------- .nv.constant0._Z25selective_scan_bwd_kernelI32Selective_Scan_bwd_kernel_traitsILi128ELi16ELb1ELb0ELb0ELb0ELb1EN3c104HalfENS1_7complexIfEEEEv12SSMParamsBwd --------------------------
	.section	.nv.constant0._Z25selective_scan_bwd_kernelI32Selective_Scan_bwd_kernel_traitsILi128ELi16ELb1ELb0ELb0ELb0ELb1EN3c104HalfENS1_7complexIfEEEEv12SSMParamsBwd,"a",@progbits
	.sectionflags	@""
	.align	4
.nv.constant0._Z25selective_scan_bwd_kernelI32Selective_Scan_bwd_kernel_traitsILi128ELi16ELb1ELb0ELb0ELb0ELb1EN3c104HalfENS1_7complexIfEEEEv12SSMParamsBwd:
	.zero		1392


//--------------------- .nv.constant0._Z25selective_scan_bwd_kernelI32Selective_Scan_bwd_kernel_traitsILi128ELi16ELb1ELb0ELb0ELb1ELb0EN3c104HalfENS1_7complexIfEEEEv12SSMParamsBwd --------------------------
	.section	.nv.constant0._Z25selective_scan_bwd_kernelI32Selective_Scan_bwd_kernel_traitsILi128ELi16ELb1ELb0ELb0ELb1ELb0EN3c104HalfENS1_7complexIfEEEEv12SSMParamsBwd,"a",@progbits
	.sectionflags	@""
	.align	4
.nv.constant0._Z25selective_scan_bwd_kernelI32Selective_Scan_bwd_kernel_traitsILi128ELi16ELb1ELb0ELb0ELb1ELb0EN3c104HalfENS1_7complexIfEEEEv12SSMParamsBwd:
	.zero		1392


//--------------------- .nv.constant0._Z25selective_scan_bwd_kernelI32Selective_Scan_bwd_kernel_traitsILi128ELi16ELb1ELb0ELb0ELb1ELb1EN3c104HalfENS1_7complexIfEEEEv12SSMParamsBwd --------------------------
	.section	.nv.constant0._Z25selective_scan_bwd_kernelI32Selective_Scan_bwd_kernel_traitsILi128ELi16ELb1ELb0ELb0ELb1ELb1EN3c104HalfENS1_7complexIfEEEEv12SSMParamsBwd,"a",@progbits
	.sectionflags	@""
	.align	4
.nv.constant0._Z25selective_scan_bwd_kernelI32Selective_Scan_bwd_kernel_traitsILi128ELi16ELb1ELb0ELb0ELb1ELb1EN3c104HalfENS1_7complexIfEEEEv12SSMParamsBwd:
	.zero		1392


//--------------------- .nv.constant0._Z25selective_scan_bwd_kernelI32Selective_Scan_bwd_kernel_traitsILi128ELi16ELb1ELb0ELb1ELb0ELb0EN3c104HalfENS1_7complexIfEEEEv12SSMParamsBwd --------------------------
	.section	.nv.constant0._Z25selective_scan_bwd_kernelI32Selective_Scan_bwd_kernel_traitsILi128ELi16ELb1ELb0ELb1ELb0ELb0EN3c104HalfENS1_7complexIfEEEEv12SSMParamsBwd,"a",@progbits
	.sectionflags	@""
	.align	4
.nv.constant0._Z25selective_scan_bwd_kernelI32Selective_Scan_bwd_kernel_traitsILi128ELi16ELb1ELb0ELb1ELb0ELb0EN3c104HalfENS1_7complexIfEEEEv12SSMParamsBwd:
	.zero		1392


//--------------------- .nv.constant0._Z25selective_scan_bwd_kernelI32Selective_Scan_bwd_kernel_traitsILi128ELi16ELb1ELb0ELb1ELb0ELb1EN3c104HalfENS1_7complexIfEEEEv12SSMParamsBwd --------------------------
	.section	.nv.constant0._Z25selective_scan_bwd_kernelI32Selective_Scan_bwd_kernel_traitsILi128ELi16ELb1ELb0ELb1ELb0ELb1EN3c104HalfENS1_7complexIfEEEEv12SSMParamsBwd,"a",@progbits
	.sectionflags	@""
	.align	4
.nv.constant0._Z25selective_scan_bwd_kernelI32Selective_Scan_bwd_kernel_traitsILi128ELi16ELb1ELb0ELb1ELb0ELb1EN3c104HalfENS1_7complexIfEEEEv12SSMParamsBwd:
	.zero		1392


//--------------------- .nv.constant0._Z25selective_scan_bwd_kernelI32Selective_Scan_bwd_kernel_traitsILi128ELi16ELb1ELb0ELb1ELb1ELb0EN3c104HalfENS1_7complexIfEEEEv12SSMParamsBwd --------------------------
	.section	.nv.constant0._Z25selective_scan_bwd_kernelI32Selective_Scan_bwd_kernel_traitsILi128ELi16ELb1ELb0ELb1ELb1ELb0EN3c104HalfENS1_7complexIfEEEEv12SSMParamsBwd,"a",@progbits
	.sectionflags	@""
	.align	4
.nv.constant0._Z25selective_scan_bwd_kernelI32Selective_Scan_bwd_kernel_traitsILi128ELi16ELb1ELb0ELb1ELb1ELb0EN3c104HalfENS1_7complexIfEEEEv12SSMParamsBwd:
	.zero		1392


//--------------------- .nv.constant0._Z25selective_scan_bwd_kernelI32Selective_Scan_bwd_kernel_traitsILi128ELi16ELb1ELb0ELb1ELb1ELb1EN3c104HalfENS1_7complexIfEEEEv12SSMParamsBwd --------------------------
	.section	.nv.constant0._Z25selective_scan_bwd_kernelI32Selective_Scan_bwd_kernel_traitsILi128ELi16ELb1ELb0ELb1ELb1ELb1EN3c104HalfENS1_7complexIfEEEEv12SSMParamsBwd,"a",@progbits
	.sectionflags	@""
	.align	4
.nv.constant0._Z25selective_scan_bwd_kernelI32Selective_Scan_bwd_kernel_traitsILi128ELi16ELb1ELb0ELb1ELb1ELb1EN3c104HalfENS1_7complexIfEEEEv12SSMParamsBwd:
	.zero		1392


//--------------------- .nv.constant0._Z25selective_scan_bwd_kernelI32Selective_Scan_bwd_kernel_traitsILi128ELi16ELb1ELb1ELb0ELb0ELb0EN3c104HalfENS1_7complexIfEEEEv12SSMParamsBwd --------------------------
	.section	.nv.constant0._Z25selective_scan_bwd_kernelI32Selective_Scan_bwd_kernel_traitsILi128ELi16ELb1ELb1ELb0ELb0ELb0EN3c104HalfENS1_7complexIfEEEEv12SSMParamsBwd,"a",@progbits
	.sectionflags	@""
	.align	4
.nv.constant0._Z25selective_scan_bwd_kernelI32Selective_Scan_bwd_kernel_traitsILi128ELi16ELb1ELb1ELb0ELb0ELb0EN3c104HalfENS1_7complexIfEEEEv12SSMParamsBwd:
	.zero		1392


//--------------------- .nv.constant0._Z25selective_scan_bwd_kernelI32Selective_Scan_bwd_kernel_traitsILi128ELi16ELb1ELb1ELb0ELb0ELb1EN3c104HalfENS1_7complexIfEEEEv12SSMParamsBwd --------------------------
	.section	.nv.constant0._Z25selective_scan_bwd_kernelI32Selective_Scan_bwd_kernel_traitsILi128ELi16ELb1ELb1ELb0ELb0ELb1EN3c104HalfENS1_7complexIfEEEEv12SSMParamsBwd,"a",@progbits
	.sectionflags	@""
	.align	4
.nv.constant0._Z25selective_scan_bwd_kernelI32Selective_Scan_bwd_kernel_traitsILi128ELi16ELb1ELb1ELb0ELb0ELb1EN3c104HalfENS1_7complexIfEEEEv12SSMParamsBwd:
	.zero		1392


//--------------------- .nv.constant0._Z25selective_scan_bwd_kernelI32Selective_Scan_bwd_kernel_traitsILi128ELi16ELb1ELb1ELb0ELb1ELb0EN3c104HalfENS1_7complexIfEEEEv12SSMParamsBwd --------------------------
	.section	.nv.constant0._Z25selective_scan_bwd_kernelI32Selective_Scan_bwd_kernel_traitsILi128ELi16ELb1ELb1ELb0ELb1ELb0EN3c104HalfENS1_7complexIfEEEEv12SSMParamsBwd,"a",@progbits
	.sectionflags	@""
	.align	4
.nv.constant0._Z25selective_scan_bwd_kernelI32Selective_Scan_bwd_kernel_traitsILi128ELi16ELb1ELb1ELb0ELb1ELb0EN3c104HalfENS1_7complexIfEEEEv12SSMParamsBwd:
	.zero		1392


//--------------------- .nv.constant0._Z25selective_scan_bwd_kernelI32Selective_Scan_bwd_kernel_traitsILi128ELi16ELb1ELb1ELb0ELb1ELb1EN3c104HalfENS1_7complexIfEEEEv12SSMParamsBwd --------------------------
	.section	.nv.constant0._Z25selective_scan_bwd_kernelI32Selective_Scan_bwd_kernel_traitsILi128ELi16ELb1ELb1ELb0ELb1ELb1EN3c104HalfENS1_7complexIfEEEEv12SSMParamsBwd,"a",@progbits
	.sectionflags	@""
	.align	4
.nv.constant0._Z25selective_scan_bwd_kernelI32Selective_Scan_bwd_kernel_traitsILi128ELi16ELb1ELb1ELb0ELb1ELb1EN3c104HalfENS1_7complexIfEEEEv12SSMParamsBwd:
	.zero		1392


//--------------------- .nv.constant0._Z25selective_scan_bwd_kernelI32Selective_Scan_bwd_kernel_traitsILi128ELi16ELb1ELb1ELb1ELb0ELb0EN3c104HalfENS1_7complexIfEEEEv12SSMParamsBwd --------------------------
	.section	.nv.constant0._Z25selective_scan_bwd_kernelI32Selective_Scan_bwd_kernel_traitsILi128ELi16ELb1ELb1ELb1ELb0ELb0EN3c104HalfENS1_7complexIfEEEEv12SSMParamsBwd,"a",@progbits
	.sectionflags	@""
	.align	4
.nv.constant0._Z25selective_scan_bwd_kernelI32Selective_Scan_bwd_kernel_traitsILi128ELi16ELb1ELb1ELb1ELb0ELb0EN3c104HalfENS1_7complexIfEEEEv12SSMParamsBwd:
	.zero		1392


//--------------------- .nv.constant0._Z25selective_scan_bwd_kernelI32Selective_Scan_bwd_kernel_traitsILi128ELi16ELb1ELb1ELb1ELb0ELb1EN3c104HalfENS1_7complexIfEEEEv12SSMParamsBwd --------------------------
	.section	.nv.constant0._Z25selective_scan_bwd_kernelI32Selective_Scan_bwd_kernel_traitsILi128ELi16ELb1ELb1ELb1ELb0ELb1EN3c104HalfENS1_7complexIfEEEEv12SSMParamsBwd,"a",@progbits
	.sectionflags	@""
	.align	4
.nv.constant0._Z25selective_scan_bwd_kernelI32Selective_Scan_bwd_kernel_traitsILi128ELi16ELb1ELb1ELb1ELb0ELb1EN3c104HalfENS1_7complexIfEEEEv12SSMParamsBwd:
	.zero		1392


//--------------------- .nv.constant0._Z25selective_scan_bwd_kernelI32Selective_Scan_bwd_kernel_traitsILi128ELi16ELb1ELb1ELb1ELb1ELb0EN3c104HalfENS1_7complexIfEEEEv12SSMParamsBwd --------------------------
	.section	.nv.constant0._Z25selective_scan_bwd_kernelI32Selective_Scan_bwd_kernel_traitsILi128ELi16ELb1ELb1ELb1ELb1ELb0EN3c104HalfENS1_7complexIfEEEEv12SSMParamsBwd,"a",@progbits
	.sectionflags	@""
	.align	4
.nv.constant0._Z25selective_scan_bwd_kernelI32Selective_Scan_bwd_kernel_traitsILi128ELi16ELb1ELb1ELb1ELb1ELb0EN3c104HalfENS1_7complexIfEEEEv12SSMParamsBwd:
	.zero		1392


//--------------------- .nv.constant0._Z25selective_scan_bwd_kernelI32Selective_Scan_bwd_kernel_traitsILi128ELi16ELb1ELb1ELb1ELb1ELb1EN3c104HalfENS1_7complexIfEEEEv12SSMParamsBwd --------------------------
	.section	.nv.constant0._Z25selective_scan_bwd_kernelI32Selective_Scan_bwd_kernel_traitsILi128ELi16ELb1ELb1ELb1ELb1ELb1EN3c104HalfENS1_7complexIfEEEEv12SSMParamsBwd,"a",@progbits
	.sectionflags	@""
	.align	4
.nv.constant0._Z25selective_scan_bwd_kernelI32Selective_Scan_bwd_kernel_traitsILi128ELi16ELb1ELb1ELb1ELb1ELb1EN3c104HalfENS1_7complexIfEEEEv12SSMParamsBwd:
	.zero		1392


//--------------------- .nv.constant0._Z25selective_scan_bwd_kernelI32Selective_Scan_bwd_kernel_traitsILi64ELi16ELb0ELb0ELb0ELb0ELb0EN3c104HalfENS1_7complexIfEEEEv12SSMParamsBwd --------------------------
	.section	.nv.constant0._Z25selective_scan_bwd_kernelI32Selective_Scan_bwd_kernel_traitsILi64ELi16ELb0ELb0ELb0ELb0ELb0EN3c104HalfENS1_7complexIfEEEEv12SSMParamsBwd,"a",@progbits
	.sectionflags	@""
	.align	4
.nv.constant0._Z25selective_scan_bwd_kernelI32Selective_Scan_bwd_kernel_traitsILi64ELi16ELb0ELb0ELb0ELb0ELb0EN3c104HalfENS1_7complexIfEEEEv12SSMParamsBwd:
	.zero		1392


//--------------------- .nv.constant0._Z25selective_scan_bwd_kernelI32Selective_Scan_bwd_kernel_traitsILi64ELi16ELb0ELb0ELb0ELb0ELb1EN3c104HalfENS1_7complexIfEEEEv12SSMParamsBwd --------------------------
	.section	.nv.constant0._Z25selective_scan_bwd_kernelI32Selective_Scan_bwd_kernel_traitsILi64ELi16ELb0ELb0ELb0ELb0ELb1EN3c104HalfENS1_7complexIfEEEEv12SSMParamsBwd,"a",@progbits
	.sectionflags	@""
	.align	4
.nv.constant0._Z25selective_scan_bwd_kernelI32Selective_Scan_bwd_kernel_traitsILi64ELi16ELb0ELb0ELb0ELb0ELb1EN3c104HalfENS1_7complexIfEEEEv12SSMParamsBwd:
	.zero		1392


//--------------------- .nv.constant0._Z25selective_scan_bwd_kernelI32Selective_Scan_bwd_kernel_traitsILi64ELi16ELb0ELb0ELb0ELb1ELb0EN3c104HalfENS1_7complexIfEEEEv12SSMParamsBwd --------------------------
	.section	.nv.constant0._Z25selective_scan_bwd_kernelI32Selective_Scan_bwd_kernel_traitsILi64ELi16ELb0ELb0ELb0ELb1ELb0EN3c104HalfENS1_7complexIfEEEEv12SSMParamsBwd,"a",@progbits
	.sectionflags	@""
	.align	4
.nv.constant0._Z25selective_scan_bwd_kernelI32Selective_Scan_bwd_kernel_traitsILi64ELi16ELb0ELb0ELb0ELb1ELb0EN3c104HalfENS1_7complexIfEEEEv12SSMParamsBwd:
	.zero		1392


//--------------------- .nv.constant0._Z25selective_scan_bwd_kernelI32Selective_Scan_bwd_kernel_traitsILi64ELi16ELb0ELb0ELb0ELb1ELb1EN3c104HalfENS1_7complexIfEEEEv12SSMParamsBwd --------------------------
	.section	.nv.constant0._Z25selective_scan_bwd_kernelI32Selective_Scan_bwd_kernel_traitsILi64ELi16ELb0ELb0ELb0ELb1ELb1EN3c104HalfENS1_7complexIfEEEEv12SSMParamsBwd,"a",@progbits
	.sectionflags	@""
	.align	4
.nv.constant0._Z25selective_scan_bwd_kernelI32Selective_Scan_bwd_kernel_traitsILi64ELi16ELb0ELb0ELb0ELb1ELb1EN3c104HalfENS1_7complexIfEEEEv12SSMParamsBwd:
	.zero		1392


//--------------------- .nv.constant0._Z25selective_scan_bwd_kernelI32Selective_Scan_bwd_kernel_traitsILi64ELi16ELb0ELb0ELb1ELb0ELb0EN3c104HalfENS1_7complexIfEEEEv12SSMParamsBwd --------------------------
	.section	.nv.constant0._Z25selective_scan_bwd_kernelI32Selective_Scan_bwd_kernel_traitsILi64ELi16ELb0ELb0ELb1ELb0ELb0EN3c104HalfENS1_7complexIfEEEEv12SSMParamsBwd,"a",@progbits
	.sectionflags	@""
	.align	4
.nv.constant0._Z25selective_scan_bwd_kernelI32Selective_Scan_bwd_kernel_traitsILi64ELi16ELb0ELb0ELb1ELb0ELb0EN3c104HalfENS1_7complexIfEEEEv12SSMParamsBwd:
	.zero		1392


//--------------------- .nv.constant0._Z25selective_scan_bwd_kernelI32Selective_Scan_bwd_kernel_traitsILi64ELi16ELb0ELb0ELb1ELb0ELb1EN3c104HalfENS1_7complexIfEEEEv12SSMParamsBwd --------------------------
	.section	.nv.constant0._Z25selective_scan_bwd_kernelI32Selective_Scan_bwd_kernel_traitsILi64ELi16ELb0ELb0ELb1ELb0ELb1EN3c104HalfENS1_7complexIfEEEEv12SSMParamsBwd,"a",@progbits
	.sectionflags	@""
	.align	4
.nv.constant0._Z25selective_scan_bwd_kernelI32Selective_Scan_bwd_kernel_traitsILi64ELi16ELb0ELb0ELb1ELb0ELb1EN3c104HalfENS1_7complexIfEEEEv12SSMParamsBwd:
	.zero		1392


//--------------------- .nv.constant0._Z25selective_scan_bwd_kernelI32Selective_Scan_bwd_kernel_traitsILi64ELi16ELb0ELb0ELb1ELb1ELb0EN3c104HalfENS1_7complexIfEEEEv12SSMParamsBwd --------------------------
	.section	.nv.constant0._Z25selective_scan_bwd_kernelI32Selective_Scan_bwd_kernel_traitsILi64ELi16ELb0ELb0ELb1ELb1ELb0EN3c104HalfENS1_7complexIfEEEEv12SSMParamsBwd,"a",@progbits
	.sectionflags	@""
	.align	4
.nv.constant0._Z25selective_scan_bwd_kernelI32Selective_Scan_bwd_kernel_traitsILi64ELi16ELb0ELb0ELb1ELb1ELb0EN3c104HalfENS1_7complexIfEEEEv12SSMParamsBwd:
	.zero		1392


//--------------------- .nv.constant0._Z25selective_scan_bwd_kernelI32Selective_Scan_bwd_kernel_traitsILi64ELi16ELb0ELb0ELb1ELb1ELb1EN3c104HalfENS1_7complexIfEEEEv12SSMParamsBwd --------------------------
	.section	.nv.constant0._Z25selective_scan_bwd_kernelI32Selective_Scan_bwd_kernel_traitsILi64ELi16ELb0ELb0ELb1ELb1ELb1EN3c104HalfENS1_7complexIfEEEEv12SSMParamsBwd,"a",@progbits
	.sectionflags	@""
	.align	4
.nv.constant0._Z25selective_scan_bwd_kernelI32Selective_Scan_bwd_kernel_traitsILi64ELi16ELb0ELb0ELb1ELb1ELb1EN3c104HalfENS1_7complexIfEEEEv12SSMParamsBwd:
	.zero		1392


//--------------------- .nv.constant0._Z25selective_scan_bwd_kernelI32Selective_Scan_bwd_kernel_traitsILi64ELi16ELb0ELb1ELb0ELb0ELb0EN3c104HalfENS1_7complexIfEEEEv12SSMParamsBwd --------------------------
	.section	.nv.constant0._Z25selective_scan_bwd_kernelI32Selective_Scan_bwd_kernel_traitsILi64ELi16ELb0ELb1ELb0ELb0ELb0EN3c104HalfENS1_7complexIfEEEEv12SSMParamsBwd,"a",@progbits
	.sectionflags	@""
	.align	4
.nv.constant0._Z25selective_scan_bwd_kernelI32Selective_Scan_bwd_kernel_traitsILi64ELi16ELb0ELb1ELb0ELb0ELb0EN3c104HalfENS1_7complexIfEEEEv12SSMParamsBwd:
	.zero		1392


//--------------------- .nv.constant0._Z25selective_scan_bwd_kernelI32Selective_Scan_bwd_kernel_traitsILi64ELi16ELb0ELb1ELb0ELb0ELb1EN3c104HalfENS1_7complexIfEEEEv12SSMParamsBwd --------------------------
	.section	.nv.constant0._Z25selective_scan_bwd_kernelI32Selective_Scan_bwd_kernel_traitsILi64ELi16ELb0ELb1ELb0ELb0ELb1EN3c104HalfENS1_7complexIfEEEEv12SSMParamsBwd,"a",@progbits
	.sectionflags	@""
	.align	4
.nv.constant0._Z25selective_scan_bwd_kernelI32Selective_Scan_bwd_kernel_traitsILi64ELi16ELb0ELb1ELb0ELb0ELb1EN3c104HalfENS1_7complexIfEEEEv12SSMParamsBwd:
	.zero		1392


//--------------------- .nv.constant0._Z25selective_scan_bwd_kernelI32Selective_Scan_bwd_kernel_traitsILi64ELi16ELb0ELb1ELb0ELb1ELb0EN3c104HalfENS1_7complexIfEEEEv12SSMParamsBwd --------------------------
	.section	.nv.constant0._Z25selective_scan_bwd_kernelI32Selective_Scan_bwd_kernel_traitsILi64ELi16ELb0ELb1ELb0ELb1ELb0EN3c104HalfENS1_7complexIfEEEEv12SSMParamsBwd,"a",@progbits
	.sectionflags	@""
	.align	4
.nv.constant0._Z25selective_scan_bwd_kernelI32Selective_Scan_bwd_kernel_traitsILi64ELi16ELb0ELb1ELb0ELb1ELb0EN3c104HalfENS1_7complexIfEEEEv12SSMParamsBwd:
	.zero		1392


//--------------------- .nv.constant0._Z25selective_scan_bwd_kernelI32Selective_Scan_bwd_kernel_traitsILi64ELi16ELb0ELb1ELb0ELb1ELb1EN3c104HalfENS1_7complexIfEEEEv12SSMParamsBwd --------------------------
	.section	.nv.constant0._Z25selective_scan_bwd_kernelI32Selective_Scan_bwd_kernel_traitsILi64ELi16ELb0ELb1ELb0ELb1ELb1EN3c104HalfENS1_7complexIfEEEEv12SSMParamsBwd,"a",@progbits
	.sectionflags	@""
	.align	4
.nv.constant0._Z25selective_scan_bwd_kernelI32Selective_Scan_bwd_kernel_traitsILi64ELi16ELb0ELb1ELb0ELb1ELb1EN3c104HalfENS1_7complexIfEEEEv12SSMParamsBwd:
	.zero		1392


//--------------------- .nv.constant0._Z25selective_scan_bwd_kernelI32Selective_Scan_bwd_kernel_traitsILi64ELi16ELb0ELb1ELb1ELb0ELb0EN3c104HalfENS1_7complexIfEEEEv12SSMParamsBwd --------------------------
	.section	.nv.constant0._Z25selective_scan_bwd_kernelI32Selective_Scan_bwd_kernel_traitsILi64ELi16ELb0ELb1ELb1ELb0ELb0EN3c104HalfENS1_7complexIfEEEEv12SSMParamsBwd,"a",@progbits
	.sectionflags	@""
	.align	4
.nv.constant0._Z25selective_scan_bwd_kernelI32Selective_Scan_bwd_kernel_traitsILi64ELi16ELb0ELb1ELb1ELb0ELb0EN3c104HalfENS1_7complexIfEEEEv12SSMParamsBwd:
	.zero		1392


//--------------------- .nv.constant0._Z25selective_scan_bwd_kernelI32Selective_Scan_bwd_kernel_traitsILi64ELi16ELb0ELb1ELb1ELb0ELb1EN3c104HalfENS1_7complexIfEEEEv12SSMParamsBwd --------------------------
	.section	.nv.constant0._Z25selective_scan_bwd_kernelI32Selective_Scan_bwd_kernel_traitsILi64ELi16ELb0ELb1ELb1ELb0ELb1EN3c104HalfENS1_7complexIfEEEEv12SSMParamsBwd,"a",@progbits
	.sectionflags	@""
	.align	4
.nv.constant0._Z25selective_scan_bwd_kernelI32Selective_Scan_bwd_kernel_traitsILi64ELi16ELb0ELb1ELb1ELb0ELb1EN3c104HalfENS1_7complexIfEEEEv12SSMParamsBwd:
	.zero		1392


//--------------------- .nv.constant0._Z25selective_scan_bwd_kernelI32Selective_Scan_bwd_kernel_traitsILi64ELi16ELb0ELb1ELb1ELb1ELb0EN3c104HalfENS1_7complexIfEEEEv12SSMParamsBwd --------------------------
	.section	.nv.constant0._Z25selective_scan_bwd_kernelI32Selective_Scan_bwd_kernel_traitsILi64ELi16ELb0ELb1ELb1ELb1ELb0EN3c104HalfENS1_7complexIfEEEEv12SSMParamsBwd,"a",@progbits
	.sectionflags	@""
	.align	4
.nv.constant0._Z25selective_scan_bwd_kernelI32Selective_Scan_bwd_kernel_traitsILi64ELi16ELb0ELb1ELb1ELb1ELb0EN3c104HalfENS1_7complexIfEEEEv12SSMParamsBwd:
	.zero		1392


//--------------------- .nv.constant0._Z25selective_scan_bwd_kernelI32Selective_Scan_bwd_kernel_traitsILi64ELi16ELb0ELb1ELb1ELb1ELb1EN3c104HalfENS1_7complexIfEEEEv12SSMParamsBwd --------------------------
	.section	.nv.constant0._Z25selective_scan_bwd_kernelI32Selective_Scan_bwd_kernel_traitsILi64ELi16ELb0ELb1ELb1ELb1ELb1EN3c104HalfENS1_7complexIfEEEEv12SSMParamsBwd,"a",@progbits
	.sectionflags	@""
	.align	4
.nv.constant0._Z25selective_scan_bwd_kernelI32Selective_Scan_bwd_kernel_traitsILi64ELi16ELb0ELb1ELb1ELb1ELb1EN3c104HalfENS1_7complexIfEEEEv12SSMParamsBwd:
	.zero		1392


//--------------------- .nv.constant0._Z25selective_scan_bwd_kernelI32Selective_Scan_bwd_kernel_traitsILi64ELi16ELb1ELb0ELb0ELb0ELb0EN3c104HalfENS1_7complexIfEEEEv12SSMParamsBwd --------------------------
	.section	.nv.constant0._Z25selective_scan_bwd_kernelI32Selective_Scan_bwd_kernel_traitsILi64ELi16ELb1ELb0ELb0ELb0ELb0EN3c104HalfENS1_7complexIfEEEEv12SSMParamsBwd,"a",@progbits
	.sectionflags	@""
	.align	4
.nv.constant0._Z25selective_scan_bwd_kernelI32Selective_Scan_bwd_kernel_traitsILi64ELi16ELb1ELb0ELb0ELb0ELb0EN3c104HalfENS1_7complexIfEEEEv12SSMParamsBwd:
	.zero		1392


//--------------------- .nv.constant0._Z25selective_scan_bwd_kernelI32Selective_Scan_bwd_kernel_traitsILi64ELi16ELb1ELb0ELb0ELb0ELb1EN3c104HalfENS1_7complexIfEEEEv12SSMParamsBwd --------------------------
	.section	.nv.constant0._Z25selective_scan_bwd_kernelI32Selective_Scan_bwd_kernel_traitsILi64ELi16ELb1ELb0ELb0ELb0ELb1EN3c104HalfENS1_7complexIfEEEEv12SSMParamsBwd,"a",@progbits
	.sectionflags	@""
	.align	4
.nv.constant0._Z25selective_scan_bwd_kernelI32Selective_Scan_bwd_kernel_traitsILi64ELi16ELb1ELb0ELb0ELb0ELb1EN3c104HalfENS1_7complexIfEEEEv12SSMParamsBwd:
	.zero		1392


//--------------------- .nv.constant0._Z25selective_scan_bwd_kernelI32Selective_Scan_bwd_kernel_traitsILi64ELi16ELb1ELb0ELb0ELb1ELb0EN3c104HalfENS1_7complexIfEEEEv12SSMParamsBwd --------------------------
	.section	.nv.constant0._Z25selective_scan_bwd_kernelI32Selective_Scan_bwd_kernel_traitsILi64ELi16ELb1ELb0ELb0ELb1ELb0EN3c104HalfENS1_7complexIfEEEEv12SSMParamsBwd,"a",@progbits
	.sectionflags	@""
	.align	4
.nv.constant0._Z25selective_scan_bwd_kernelI32Selective_Scan_bwd_kernel_traitsILi64ELi16ELb1ELb0ELb0ELb1ELb0EN3c104HalfENS1_7complexIfEEEEv12SSMParamsBwd:
	.zero		1392


//--------------------- .nv.constant0._Z25selective_scan_bwd_kernelI32Selective_Scan_bwd_kernel_traitsILi64ELi16ELb1ELb0ELb0ELb1ELb1EN3c104HalfENS1_7complexIfEEEEv12SSMParamsBwd --------------------------
	.section	.nv.constant0._Z25selective_scan_bwd_kernelI32Selective_Scan_bwd_kernel_traitsILi64ELi16ELb1ELb0ELb0ELb1ELb1EN3c104HalfENS1_7complexIfEEEEv12SSMParamsBwd,"a",@progbits
	.sectionflags	@""
	.align	4
.nv.constant0._Z25selective_scan_bwd_kernelI32Selective_Scan_bwd_kernel_traitsILi64ELi16ELb1ELb0ELb0ELb1ELb1EN3c104HalfENS1_7complexIfEEEEv12SSMParamsBwd:
	.zero		1392


//--------------------- .nv.constant0._Z25selective_scan_bwd_kernelI32Selective_Scan_bwd_kernel_traitsILi64ELi16ELb1ELb0ELb1ELb0ELb0EN3c104HalfENS1_7complexIfEEEEv12SSMParamsBwd --------------------------
	.section	.nv.constant0._Z25selective_scan_bwd_kernelI32Selective_Scan_bwd_kernel_traitsILi64ELi16ELb1ELb0ELb1ELb0ELb0EN3c104HalfENS1_7complexIfEEEEv12SSMParamsBwd,"a",@progbits
	.sectionflags	@""
	.align	4
.nv.constant0._Z25selective_scan_bwd_kernelI32Selective_Scan_bwd_kernel_traitsILi64ELi16ELb1ELb0ELb1ELb0ELb0EN3c104HalfENS1_7complexIfEEEEv12SSMParamsBwd:
	.zero		1392


//--------------------- .nv.constant0._Z25selective_scan_bwd_kernelI32Selective_Scan_bwd_kernel_traitsILi64ELi16ELb1ELb0ELb1ELb0ELb1EN3c104HalfENS1_7complexIfEEEEv12SSMParamsBwd --------------------------
	.section	.nv.constant0._Z25selective_scan_bwd_kernelI32Selective_Scan_bwd_kernel_traitsILi64ELi16ELb1ELb0ELb1ELb0ELb1EN3c104HalfENS1_7complexIfEEEEv12SSMParamsBwd,"a",@progbits
	.sectionflags	@""
	.align	4
.nv.constant0._Z25selective_scan_bwd_kernelI32Selective_Scan_bwd_kernel_traitsILi64ELi16ELb1ELb0ELb1ELb0ELb1EN3c104HalfENS1_7complexIfEEEEv12SSMParamsBwd:
	.zero		1392


//--------------------- .nv.constant0._Z25selective_scan_bwd_kernelI32Selective_Scan_bwd_kernel_traitsILi64ELi16ELb1ELb0ELb1ELb1ELb0EN3c104HalfENS1_7complexIfEEEEv12SSMParamsBwd --------------------------
	.section	.nv.constant0._Z25selective_scan_bwd_kernelI32Selective_Scan_bwd_kernel_traitsILi64ELi16ELb1ELb0ELb1ELb1ELb0EN3c104HalfENS1_7complexIfEEEEv12SSMParamsBwd,"a",@progbits
	.sectionflags	@""
	.align	4
.nv.constant0._Z25selective_scan_bwd_kernelI32Selective_Scan_bwd_kernel_traitsILi64ELi16ELb1ELb0ELb1ELb1ELb0EN3c104HalfENS1_7complexIfEEEEv12SSMParamsBwd:
	.zero		1392


//--------------------- .nv.constant0._Z25selective_scan_bwd_kernelI32Selective_Scan_bwd_kernel_traitsILi64ELi16ELb1ELb0ELb1ELb1ELb1EN3c104HalfENS1_7complexIfEEEEv12SSMParamsBwd --------------------------
	.section	.nv.constant0._Z25selective_scan_bwd_kernelI32Selective_Scan_bwd_kernel_traitsILi64ELi16ELb1ELb0ELb1ELb1ELb1EN3c104HalfENS1_7complexIfEEEEv12SSMParamsBwd,"a",@progbits
	.sectionflags	@""
	.align	4
.nv.constant0._Z25selective_scan_bwd_kernelI32Selective_Scan_bwd_kernel_traitsILi64ELi16ELb1ELb0ELb1ELb1ELb1EN3c104HalfENS1_7complexIfEEEEv12SSMParamsBwd:
	.zero		1392


//--------------------- .nv.constant0._Z25selective_scan_bwd_kernelI32Selective_Scan_bwd_kernel_traitsILi64ELi16ELb1ELb1ELb0ELb0ELb0EN3c104HalfENS1_7complexIfEEEEv12SSMParamsBwd --------------------------
	.section	.nv.constant0._Z25selective_scan_bwd_kernelI32Selective_Scan_bwd_kernel_traitsILi64ELi16ELb1ELb1ELb0ELb0ELb0EN3c104HalfENS1_7complexIfEEEEv12SSMParamsBwd,"a",@progbits
	.sectionflags	@""
	.align	4
.nv.constant0._Z25selective_scan_bwd_kernelI32Selective_Scan_bwd_kernel_traitsILi64ELi16ELb1ELb1ELb0ELb0ELb0EN3c104HalfENS1_7complexIfEEEEv12SSMParamsBwd:
	.zero		1392


//--------------------- .nv.constant0._Z25selective_scan_bwd_kernelI32Selective_Scan_bwd_kernel_traitsILi64ELi16ELb1ELb1ELb0ELb0ELb1EN3c104HalfENS1_7complexIfEEEEv12SSMParamsBwd --------------------------
	.section	.nv.constant0._Z25selective_scan_bwd_kernelI32Selective_Scan_bwd_kernel_traitsILi64ELi16ELb1ELb1ELb0ELb0ELb1EN3c104HalfENS1_7complexIfEEEEv12SSMParamsBwd,"a",@progbits
	.sectionflags	@""
	.align	4
.nv.constant0._Z25selective_scan_bwd_kernelI32Selective_Scan_bwd_kernel_traitsILi64ELi16ELb1ELb1ELb0ELb0ELb1EN3c104HalfENS1_7complexIfEEEEv12SSMParamsBwd:
	.zero		1392


//--------------------- .nv.constant0._Z25selective_scan_bwd_kernelI32Selective_Scan_bwd_kernel_traitsILi64ELi16ELb1ELb1ELb0ELb1ELb0EN3c104HalfENS1_7complexIfEEEEv12SSMParamsBwd --------------------------
	.section	.nv.constant0._Z25selective_scan_bwd_kernelI32Selective_Scan_bwd_kernel_traitsILi64ELi16ELb1ELb1ELb0ELb1ELb0EN3c104HalfENS1_7complexIfEEEEv12SSMParamsBwd,"a",@progbits
	.sectionflags	@""
	.align	4
.nv.constant0._Z25selective_scan_bwd_kernelI32Selective_Scan_bwd_kernel_traitsILi64ELi16ELb1ELb1ELb0ELb1ELb0EN3c104HalfENS1_7complexIfEEEEv12SSMParamsBwd:
	.zero		1392


//--------------------- .nv.constant0._Z25selective_scan_bwd_kernelI32Selective_Scan_bwd_kernel_traitsILi64ELi16ELb1ELb1ELb0ELb1ELb1EN3c104HalfENS1_7complexIfEEEEv12SSMParamsBwd --------------------------
	.section	.nv.constant0._Z25selective_scan_bwd_kernelI32Selective_Scan_bwd_kernel_traitsILi64ELi16ELb1ELb1ELb0ELb1ELb1EN3c104HalfENS1_7complexIfEEEEv12SSMParamsBwd,"a",@progbits
	.sectionflags	@""
	.align	4
.nv.constant0._Z25selective_scan_bwd_kernelI32Selective_Scan_bwd_kernel_traitsILi64ELi16ELb1ELb1ELb0ELb1ELb1EN3c104HalfENS1_7complexIfEEEEv12SSMParamsBwd:
	.zero		1392


//--------------------- .nv.constant0._Z25selective_scan_bwd_kernelI32Selective_Scan_bwd_kernel_traitsILi64ELi16ELb1ELb1ELb1ELb0ELb0EN3c104HalfENS1_7complexIfEEEEv12SSMParamsBwd --------------------------
	.section	.nv.constant0._Z25selective_scan_bwd_kernelI32Selective_Scan_bwd_kernel_traitsILi64ELi16ELb1ELb1ELb1ELb0ELb0EN3c104HalfENS1_7complexIfEEEEv12SSMParamsBwd,"a",@progbits
	.sectionflags	@""
	.align	4
.nv.constant0._Z25selective_scan_bwd_kernelI32Selective_Scan_bwd_kernel_traitsILi64ELi16ELb1ELb1ELb1ELb0ELb0EN3c104HalfENS1_7complexIfEEEEv12SSMParamsBwd:
	.zero		1392


//--------------------- .nv.constant0._Z25selective_scan_bwd_kernelI32Selective_Scan_bwd_kernel_traitsILi64ELi16ELb1ELb1ELb1ELb0ELb1EN3c104HalfENS1_7complexIfEEEEv12SSMParamsBwd --------------------------
	.section	.nv.constant0._Z25selective_scan_bwd_kernelI32Selective_Scan_bwd_kernel_traitsILi64ELi16ELb1ELb1ELb1ELb0ELb1EN3c104HalfENS1_7complexIfEEEEv12SSMParamsBwd,"a",@progbits
	.sectionflags	@""
	.align	4
.nv.constant0._Z25selective_scan_bwd_kernelI32Selective_Scan_bwd_kernel_traitsILi64ELi16ELb1ELb1ELb1ELb0ELb1EN3c104HalfENS1_7complexIfEEEEv12SSMParamsBwd:
	.zero		1392


//--------------------- .nv.constant0._Z25selective_scan_bwd_kernelI32Selective_Scan_bwd_kernel_traitsILi64ELi16ELb1ELb1ELb1ELb1ELb0EN3c104HalfENS1_7complexIfEEEEv12SSMParamsBwd --------------------------
	.section	.nv.constant0._Z25selective_scan_bwd_kernelI32Selective_Scan_bwd_kernel_traitsILi64ELi16ELb1ELb1ELb1ELb1ELb0EN3c104HalfENS1_7complexIfEEEEv12SSMParamsBwd,"a",@progbits
	.sectionflags	@""
	.align	4
.nv.constant0._Z25selective_scan_bwd_kernelI32Selective_Scan_bwd_kernel_traitsILi64ELi16ELb1ELb1ELb1ELb1ELb0EN3c104HalfENS1_7complexIfEEEEv12SSMParamsBwd:
	.zero		1392


//--------------------- .nv.constant0._Z25selective_scan_bwd_kernelI32Selective_Scan_bwd_kernel_traitsILi64ELi16ELb1ELb1ELb1ELb1ELb1EN3c104HalfENS1_7complexIfEEEEv12SSMParamsBwd --------------------------
	.section	.nv.constant0._Z25selective_scan_bwd_kernelI32Selective_Scan_bwd_kernel_traitsILi64ELi16ELb1ELb1ELb1ELb1ELb1EN3c104HalfENS1_7complexIfEEEEv12SSMParamsBwd,"a",@progbits
	.sectionflags	@""
	.align	4
.nv.constant0._Z25selective_scan_bwd_kernelI32Selective_Scan_bwd_kernel_traitsILi64ELi16ELb1ELb1ELb1ELb1ELb1EN3c104HalfENS1_7complexIfEEEEv12SSMParamsBwd:
	.zero		1392


//--------------------- .nv.constant0._Z25selective_scan_bwd_kernelI32Selective_Scan_bwd_kernel_traitsILi32ELi16ELb0ELb0ELb0ELb0ELb0EN3c104HalfENS1_7complexIfEEEEv12SSMParamsBwd --------------------------
	.section	.nv.constant0._Z25selective_scan_bwd_kernelI32Selective_Scan_bwd_kernel_traitsILi32ELi16ELb0ELb0ELb0ELb0ELb0EN3c104HalfENS1_7complexIfEEEEv12SSMParamsBwd,"a",@progbits
	.sectionflags	@""
	.align	4
.nv.constant0._Z25selective_scan_bwd_kernelI32Selective_Scan_bwd_kernel_traitsILi32ELi16ELb0ELb0ELb0ELb0ELb0EN3c104HalfENS1_7complexIfEEEEv12SSMParamsBwd:
	.zero		1392


//--------------------- .nv.constant0._Z25selective_scan_bwd_kernelI32Selective_Scan_bwd_kernel_traitsILi32ELi16ELb0ELb0ELb0ELb0ELb1EN3c104HalfENS1_7complexIfEEEEv12SSMParamsBwd --------------------------
	.section	.nv.constant0._Z25selective_scan_bwd_kernelI32Selective_Scan_bwd_kernel_traitsILi32ELi16ELb0ELb0ELb0ELb0ELb1EN3c104HalfENS1_7complexIfEEEEv12SSMParamsBwd,"a",@progbits
	.sectionflags	@""
	.align	4
.nv.constant0._Z25selective_scan_bwd_kernelI32Selective_Scan_bwd_kernel_traitsILi32ELi16ELb0ELb0ELb0ELb0ELb1EN3c104HalfENS1_7complexIfEEEEv12SSMParamsBwd:
	.zero		1392


//--------------------- .nv.constant0._Z25selective_scan_bwd_kernelI32Selective_Scan_bwd_kernel_traitsILi32ELi16ELb0ELb0ELb0ELb1ELb0EN3c104HalfENS1_7complexIfEEEEv12SSMParamsBwd --------------------------
	.section	.nv.constant0._Z25selective_scan_bwd_kernelI32Selective_Scan_bwd_kernel_traitsILi32ELi16ELb0ELb0ELb0ELb1ELb0EN3c104HalfENS1_7complexIfEEEEv12SSMParamsBwd,"a",@progbits
	.sectionflags	@""
	.align	4
.nv.constant0._Z25selective_scan_bwd_kernelI32Selective_Scan_bwd_kernel_traitsILi32ELi16ELb0ELb0ELb0ELb1ELb0EN3c104HalfENS1_7complexIfEEEEv12SSMParamsBwd:
	.zero		1392


//--------------------- .nv.constant0._Z25selective_scan_bwd_kernelI32Selective_Scan_bwd_kernel_traitsILi32ELi16ELb0ELb0ELb0ELb1ELb1EN3c104HalfENS1_7complexIfEEEEv12SSMParamsBwd --------------------------
	.section	.nv.constant0._Z25selective_scan_bwd_kernelI32Selective_Scan_bwd_kernel_traitsILi32ELi16ELb0ELb0ELb0ELb1ELb1EN3c104HalfENS1_7complexIfEEEEv12SSMParamsBwd,"a",@progbits
	.sectionflags	@""
	.align	4
.nv.constant0._Z25selective_scan_bwd_kernelI32Selective_Scan_bwd_kernel_traitsILi32ELi16ELb0ELb0ELb0ELb1ELb1EN3c104HalfENS1_7complexIfEEEEv12SSMParamsBwd:
	.zero		1392


//--------------------- .nv.constant0._Z25selective_scan_bwd_kernelI32Selective_Scan_bwd_kernel_traitsILi32ELi16ELb0ELb0ELb1ELb0ELb0EN3c104HalfENS1_7complexIfEEEEv12SSMParamsBwd --------------------------
	.section	.nv.constant0._Z25selective_scan_bwd_kernelI32Selective_Scan_bwd_kernel_traitsILi32ELi16ELb0ELb0ELb1ELb0ELb0EN3c104HalfENS1_7complexIfEEEEv12SSMParamsBwd,"a",@progbits
	.sectionflags	@""
	.align	4
.nv.constant0._Z25selective_scan_bwd_kernelI32Selective_Scan_bwd_kernel_traitsILi32ELi16ELb0ELb0ELb1ELb0ELb0EN3c104HalfENS1_7complexIfEEEEv12SSMParamsBwd:
	.zero		1392


//--------------------- .nv.constant0._Z25selective_scan_bwd_kernelI32Selective_Scan_bwd_kernel_traitsILi32ELi16ELb0ELb0ELb1ELb0ELb1EN3c104HalfENS1_7complexIfEEEEv12SSMParamsBwd --------------------------
	.section	.nv.constant0._Z25selective_scan_bwd_kernelI32Selective_Scan_bwd_kernel_traitsILi32ELi16ELb0ELb0ELb1ELb0ELb1EN3c104HalfENS1_7complexIfEEEEv12SSMParamsBwd,"a",@progbits
	.sectionflags	@""
	.align	4
.nv.constant0._Z25selective_scan_bwd_kernelI32Selective_Scan_bwd_kernel_traitsILi32ELi16ELb0ELb0ELb1ELb0ELb1EN3c104HalfENS1_7complexIfEEEEv12SSMParamsBwd:
	.zero		1392


//--------------------- .nv.constant0._Z25selective_scan_bwd_kernelI32Selective_Scan_bwd_kernel_traitsILi32ELi16ELb0ELb0ELb1ELb1ELb0EN3c104HalfENS1_7complexIfEEEEv12SSMParamsBwd --------------------------
	.section	.nv.constant0._Z25selective_scan_bwd_kernelI32Selective_Scan_bwd_kernel_traitsILi32ELi16ELb0ELb0ELb1ELb1ELb0EN3c104HalfENS1_7complexIfEEEEv12SSMParamsBwd,"a",@progbits
	.sectionflags	@""
	.align	4
.nv.constant0._Z25selective_scan_bwd_kernelI32Selective_Scan_bwd_kernel_traitsILi32ELi16ELb0ELb0ELb1ELb1ELb0EN3c104HalfENS1_7complexIfEEEEv12SSMParamsBwd:
	.zero		1392


//--------------------- .nv.constant0._Z25selective_scan_bwd_kernelI32Selective_Scan_bwd_kernel_traitsILi32ELi16ELb0ELb0ELb1ELb1ELb1EN3c104HalfENS1_7complexIfEEEEv12SSMParamsBwd --------------------------
	.section	.nv.constant0._Z25selective_scan_bwd_kernelI32Selective_Scan_bwd_kernel_traitsILi32ELi16ELb0ELb0ELb1ELb1ELb1EN3c104HalfENS1_7complexIfEEEEv12SSMParamsBwd,"a",@progbits
	.sectionflags	@""
	.align	4
.nv.constant0._Z25selective_scan_bwd_kernelI32Selective_Scan_bwd_kernel_traitsILi32ELi16ELb0ELb0ELb1ELb1ELb1EN3c104HalfENS1_7complexIfEEEEv12SSMParamsBwd:
	.zero		1392


//--------------------- .nv.constant0._Z25selective_scan_bwd_kernelI32Selective_Scan_bwd_kernel_traitsILi32ELi16ELb0ELb1ELb0ELb0ELb0EN3c104HalfENS1_7complexIfEEEEv12SSMParamsBwd --------------------------
	.section	.nv.constant0._Z25selective_scan_bwd_kernelI32Selective_Scan_bwd_kernel_traitsILi32ELi16ELb0ELb1ELb0ELb0ELb0EN3c104HalfENS1_7complexIfEEEEv12SSMParamsBwd,"a",@progbits
	.sectionflags	@""
	.align	4
.nv.constant0._Z25selective_scan_bwd_kernelI32Selective_Scan_bwd_kernel_traitsILi32ELi16ELb0ELb1ELb0ELb0ELb0EN3c104HalfENS1_7complexIfEEEEv12SSMParamsBwd:
	.zero		1392


//--------------------- .nv.constant0._Z25selective_scan_bwd_kernelI32Selective_Scan_bwd_kernel_traitsILi32ELi16ELb0ELb1ELb0ELb0ELb1EN3c104HalfENS1_7complexIfEEEEv12SSMParamsBwd --------------------------
	.section	.nv.constant0._Z25selective_scan_bwd_kernelI32Selective_Scan_bwd_kernel_traitsILi32ELi16ELb0ELb1ELb0ELb0ELb1EN3c104HalfENS1_7complexIfEEEEv12SSMParamsBwd,"a",@progbits
	.sectionflags	@""
	.align	4
.nv.constant0._Z25selective_scan_bwd_kernelI32Selective_Scan_bwd_kernel_traitsILi32ELi16ELb0ELb1ELb0ELb0ELb1EN3c104HalfENS1_7complexIfEEEEv12SSMParamsBwd:
	.zero		1392


//--------------------- .nv.constant0._Z25selective_scan_bwd_kernelI32Selective_Scan_bwd_kernel_traitsILi32ELi16ELb0ELb1ELb0ELb1ELb0EN3c104HalfENS1_7complexIfEEEEv12SSMParamsBwd --------------------------
	.section	.nv.constant0._Z25selective_scan_bwd_kernelI32Selective_Scan_bwd_kernel_traitsILi32ELi16ELb0ELb1ELb0ELb1ELb0EN3c104HalfENS1_7complexIfEEEEv12SSMParamsBwd,"a",@progbits
	.sectionflags	@""
	.align	4
.nv.constant0._Z25selective_scan_bwd_kernelI32Selective_Scan_bwd_kernel_traitsILi32ELi16ELb0ELb1ELb0ELb1ELb0EN3c104HalfENS1_7complexIfEEEEv12SSMParamsBwd:
	.zero		1392


//--------------------- .nv.constant0._Z25selective_scan_bwd_kernelI32Selective_Scan_bwd_kernel_traitsILi32ELi16ELb0ELb1ELb0ELb1ELb1EN3c104HalfENS1_7complexIfEEEEv12SSMParamsBwd --------------------------
	.section	.nv.constant0._Z25selective_scan_bwd_kernelI32Selective_Scan_bwd_kernel_traitsILi32ELi16ELb0ELb1ELb0ELb1ELb1EN3c104HalfENS1_7complexIfEEEEv12SSMParamsBwd,"a",@progbits
	.sectionflags	@""
	.align	4
.nv.constant0._Z25selective_scan_bwd_kernelI32Selective_Scan_bwd_kernel_traitsILi32ELi16ELb0ELb1ELb0ELb1ELb1EN3c104HalfENS1_7complexIfEEEEv12SSMParamsBwd:
	.zero		1392


//--------------------- .nv.constant0._Z25selective_scan_bwd_kernelI32Selective_Scan_bwd_kernel_traitsILi32ELi16ELb0ELb1ELb1ELb0ELb0EN3c104HalfENS1_7complexIfEEEEv12SSMParamsBwd --------------------------
	.section	.nv.constant0._Z25selective_scan_bwd_kernelI32Selective_Scan_bwd_kernel_traitsILi32ELi16ELb0ELb1ELb1ELb0ELb0EN3c104HalfENS1_7complexIfEEEEv12SSMParamsBwd,"a",@progbits
	.sectionflags	@""
	.align	4
.nv.constant0._Z25selective_scan_bwd_kernelI32Selective_Scan_bwd_kernel_traitsILi32ELi16ELb0ELb1ELb1ELb0ELb0EN3c104HalfENS1_7complexIfEEEEv12SSMParamsBwd:
	.zero		1392


//--------------------- .nv.constant0._Z25selective_scan_bwd_kernelI32Selective_Scan_bwd_kernel_traitsILi32ELi16ELb0ELb1ELb1ELb0ELb1EN3c104HalfENS1_7complexIfEEEEv12SSMParamsBwd --------------------------
	.section	.nv.constant0._Z25selective_scan_bwd_kernelI32Selective_Scan_bwd_kernel_traitsILi32ELi16ELb0ELb1ELb1ELb0ELb1EN3c104HalfENS1_7complexIfEEEEv12SSMParamsBwd,"a",@progbits
	.sectionflags	@""
	.align	4
.nv.constant0._Z25selective_scan_bwd_kernelI32Selective_Scan_bwd_kernel_traitsILi32ELi16ELb0ELb1ELb1ELb0ELb1EN3c104HalfENS1_7complexIfEEEEv12SSMParamsBwd:
	.zero		1392


//--------------------- .nv.constant0._Z25selective_scan_bwd_kernelI32Selective_Scan_bwd_kernel_traitsILi32ELi16ELb0ELb1ELb1ELb1ELb0EN3c104HalfENS1_7complexIfEEEEv12SSMParamsBwd --------------------------
	.section	.nv.constant0._Z25selective_scan_bwd_kernelI32Selective_Scan_bwd_kernel_traitsILi32ELi16ELb0ELb1ELb1ELb1ELb0EN3c104HalfENS1_7complexIfEEEEv12SSMParamsBwd,"a",@progbits
	.sectionflags	@""
	.align	4
.nv.constant0._Z25selective_scan_bwd_kernelI32Selective_Scan_bwd_kernel_traitsILi32ELi16ELb0ELb1ELb1ELb1ELb0EN3c104HalfENS1_7complexIfEEEEv12SSMParamsBwd:
	.zero		1392


//--------------------- .nv.constant0._Z25selective_scan_bwd_kernelI32Selective_Scan_bwd_kernel_traitsILi32ELi16ELb0ELb1ELb1ELb1ELb1EN3c104HalfENS1_7complexIfEEEEv12SSMParamsBwd --------------------------
	.section	.nv.constant0._Z25selective_scan_bwd_kernelI32Selective_Scan_bwd_kernel_traitsILi32ELi16ELb0ELb1ELb1ELb1ELb1EN3c104HalfENS1_7complexIfEEEEv12SSMParamsBwd,"a",@progbits
	.sectionflags	@""
	.align	4
.nv.constant0._Z25selective_scan_bwd_kernelI32Selective_Scan_bwd_kernel_traitsILi32ELi16ELb0ELb1ELb1ELb1ELb1EN3c104HalfENS1_7complexIfEEEEv12SSMParamsBwd:
	.zero		1392


//--------------------- .nv.constant0._Z25selective_scan_bwd_kernelI32Selective_Scan_bwd_kernel_traitsILi32ELi16ELb1ELb0ELb0ELb0ELb0EN3c104HalfENS1_7complexIfEEEEv12SSMParamsBwd --------------------------
	.section	.nv.constant0._Z25selective_scan_bwd_kernelI32Selective_Scan_bwd_kernel_traitsILi32ELi16ELb1ELb0ELb0ELb0ELb0EN3c104HalfENS1_7complexIfEEEEv12SSMParamsBwd,"a",@progbits
	.sectionflags	@""
	.align	4
.nv.constant0._Z25selective_scan_bwd_kernelI32Selective_Scan_bwd_kernel_traitsILi32ELi16ELb1ELb0ELb0ELb0ELb0EN3c104HalfENS1_7complexIfEEEEv12SSMParamsBwd:
	.zero		1392


//--------------------- .nv.constant0._Z25selective_scan_bwd_kernelI32Selective_Scan_bwd_kernel_traitsILi32ELi16ELb1ELb0ELb0ELb0ELb1EN3c104HalfENS1_7complexIfEEEEv12SSMParamsBwd --------------------------
	.section	.nv.constant0._Z25selective_scan_bwd_kernelI32Selective_Scan_bwd_kernel_traitsILi32ELi16ELb1ELb0ELb0ELb0ELb1EN3c104HalfENS1_7complexIfEEEEv12SSMParamsBwd,"a",@progbits
	.sectionflags	@""
	.align	4
.nv.constant0._Z25selective_scan_bwd_kernelI32Selective_Scan_bwd_kernel_traitsILi32ELi16ELb1ELb0ELb0ELb0ELb1EN3c104HalfENS1_7complexIfEEEEv12SSMParamsBwd:
	.zero		1392


//--------------------- .nv.constant0._Z25selective_scan_bwd_kernelI32Selective_Scan_bwd_kernel_traitsILi32ELi16ELb1ELb0ELb0ELb1ELb0EN3c104HalfENS1_7complexIfEEEEv12SSMParamsBwd --------------------------
	.section	.nv.constant0._Z25selective_scan_bwd_kernelI32Selective_Scan_bwd_kernel_traitsILi32ELi16ELb1ELb0ELb0ELb1ELb0EN3c104HalfENS1_7complexIfEEEEv12SSMParamsBwd,"a",@progbits
	.sectionflags	@""
	.align	4
.nv.constant0._Z25selective_scan_bwd_kernelI32Selective_Scan_bwd_kernel_traitsILi32ELi16ELb1ELb0ELb0ELb1ELb0EN3c104HalfENS1_7complexIfEEEEv12SSMParamsBwd:
	.zero		1392


//--------------------- .nv.constant0._Z25selective_scan_bwd_kernelI32Selective_Scan_bwd_kernel_traitsILi32ELi16ELb1ELb0ELb0ELb1ELb1EN3c104HalfENS1_7complexIfEEEEv12SSMParamsBwd --------------------------
	.section	.nv.constant0._Z25selective_scan_bwd_kernelI32Selective_Scan_bwd_kernel_traitsILi32ELi16ELb1ELb0ELb0ELb1ELb1EN3c104HalfENS1_7complexIfEEEEv12SSMParamsBwd,"a",@progbits
	.sectionflags	@""
	.align	4
.nv.constant0._Z25selective_scan_bwd_kernelI32Selective_Scan_bwd_kernel_traitsILi32ELi16ELb1ELb0ELb0ELb1ELb1EN3c104HalfENS1_7complexIfEEEEv12SSMParamsBwd:
	.zero		1392


//--------------------- .nv.constant0._Z25selective_scan_bwd_kernelI32Selective_Scan_bwd_kernel_traitsILi32ELi16ELb1ELb0ELb1ELb0ELb0EN3c104HalfENS1_7complexIfEEEEv12SSMParamsBwd --------------------------
	.section	.nv.constant0._Z25selective_scan_bwd_kernelI32Selective_Scan_bwd_kernel_traitsILi32ELi16ELb1ELb0ELb1ELb0ELb0EN3c104HalfENS1_7complexIfEEEEv12SSMParamsBwd,"a",@progbits
	.sectionflags	@""
	.align	4
.nv.constant0._Z25selective_scan_bwd_kernelI32Selective_Scan_bwd_kernel_traitsILi32ELi16ELb1ELb0ELb1ELb0ELb0EN3c104HalfENS1_7complexIfEEEEv12SSMParamsBwd:
	.zero		1392


//--------------------- .nv.constant0._Z25selective_scan_bwd_kernelI32Selective_Scan_bwd_kernel_traitsILi32ELi16ELb1ELb0ELb1ELb0ELb1EN3c104HalfENS1_7complexIfEEEEv12SSMParamsBwd --------------------------
	.section	.nv.constant0._Z25selective_scan_bwd_kernelI32Selective_Scan_bwd_kernel_traitsILi32ELi16ELb1ELb0ELb1ELb0ELb1EN3c104HalfENS1_7complexIfEEEEv12SSMParamsBwd,"a",@progbits
	.sectionflags	@""
	.align	4
.nv.constant0._Z25selective_scan_bwd_kernelI32Selective_Scan_bwd_kernel_traitsILi32ELi16ELb1ELb0ELb1ELb0ELb1EN3c104HalfENS1_7complexIfEEEEv12SSMParamsBwd:
	.zero		1392


//--------------------- .nv.constant0._Z25selective_scan_bwd_kernelI32Selective_Scan_bwd_kernel_traitsILi32ELi16ELb1ELb0ELb1ELb1ELb0EN3c104HalfENS1_7complexIfEEEEv12SSMParamsBwd --------------------------
	.section	.nv.constant0._Z25selective_scan_bwd_kernelI32Selective_Scan_bwd_kernel_traitsILi32ELi16ELb1ELb0ELb1ELb1ELb0EN3c104HalfENS1_7complexIfEEEEv12SSMParamsBwd,"a",@progbits
	.sectionflags	@""
	.align	4
.nv.constant0._Z25selective_scan_bwd_kernelI32Selective_Scan_bwd_kernel_traitsILi32ELi16ELb1ELb0ELb1ELb1ELb0EN3c104HalfENS1_7complexIfEEEEv12SSMParamsBwd:
	.zero		1392


//--------------------- .nv.constant0._Z25selective_scan_bwd_kernelI32Selective_Scan_bwd_kernel_traitsILi32ELi16ELb1ELb0ELb1ELb1ELb1EN3c104HalfENS1_7complexIfEEEEv12SSMParamsBwd --------------------------
	.section	.nv.constant0._Z25selective_scan_bwd_kernelI32Selective_Scan_bwd_kernel_traitsILi32ELi16ELb1ELb0ELb1ELb1ELb1EN3c104HalfENS1_7complexIfEEEEv12SSMParamsBwd,"a",@progbits
	.sectionflags	@""
	.align	4
.nv.constant0._Z25selective_scan_bwd_kernelI32Selective_Scan_bwd_kernel_traitsILi32ELi16ELb1ELb0ELb1ELb1ELb1EN3c104HalfENS1_7complexIfEEEEv12SSMParamsBwd:
	.zero		1392


//--------------------- .nv.constant0._Z25selective_scan_bwd_kernelI32Selective_Scan_bwd_kernel_traitsILi32ELi16ELb1ELb1ELb0ELb0ELb0EN3c104HalfENS1_7complexIfEEEEv12SSMParamsBwd --------------------------
	.section	.nv.constant0._Z25selective_scan_bwd_kernelI32Selective_Scan_bwd_kernel_traitsILi32ELi16ELb1ELb1ELb0ELb0ELb0EN3c104HalfENS1_7complexIfEEEEv12SSMParamsBwd,"a",@progbits
	.sectionflags	@""
	.align	4
.nv.constant0._Z25selective_scan_bwd_kernelI32Selective_Scan_bwd_kernel_traitsILi32ELi16ELb1ELb1ELb0ELb0ELb0EN3c104HalfENS1_7complexIfEEEEv12SSMParamsBwd:
	.zero		1392


//--------------------- .nv.constant0._Z25selective_scan_bwd_kernelI32Selective_Scan_bwd_kernel_traitsILi32ELi16ELb1ELb1ELb0ELb0ELb1EN3c104HalfENS1_7complexIfEEEEv12SSMParamsBwd --------------------------
	.section	.nv.constant0._Z25selective_scan_bwd_kernelI32Selective_Scan_bwd_kernel_traitsILi32ELi16ELb1ELb1ELb0ELb0ELb1EN3c104HalfENS1_7complexIfEEEEv12SSMParamsBwd,"a",@progbits
	.sectionflags	@""
	.align	4
.nv.constant0._Z25selective_scan_bwd_kernelI32Selective_Scan_bwd_kernel_traitsILi32ELi16ELb1ELb1ELb0ELb0ELb1EN3c104HalfENS1_7complexIfEEEEv12SSMParamsBwd:
	.zero		1392


//--------------------- .nv.constant0._Z25selective_scan_bwd_kernelI32Selective_Scan_bwd_kernel_traitsILi32ELi16ELb1ELb1ELb0ELb1ELb0EN3c104HalfENS1_7complexIfEEEEv12SSMParamsBwd --------------------------
	.section	.nv.constant0._Z25selective_scan_bwd_kernelI32Selective_Scan_bwd_kernel_traitsILi32ELi16ELb1ELb1ELb0ELb1ELb0EN3c104HalfENS1_7complexIfEEEEv12SSMParamsBwd,"a",@progbits
	.sectionflags	@""
	.align	4
.nv.constant0._Z25selective_scan_bwd_kernelI32Selective_Scan_bwd_kernel_traitsILi32ELi16ELb1ELb1ELb0ELb1ELb0EN3c104HalfENS1_7complexIfEEEEv12SSMParamsBwd:
	.zero		1392


//--------------------- .nv.constant0._Z25selective_scan_bwd_kernelI32Selective_Scan_bwd_kernel_traitsILi32ELi16ELb1ELb1ELb0ELb1ELb1EN3c104HalfENS1_7complexIfEEEEv12SSMParamsBwd --------------------------
	.section	.nv.constant0._Z25selective_scan_bwd_kernelI32Selective_Scan_bwd_kernel_traitsILi32ELi16ELb1ELb1ELb0ELb1ELb1EN3c104HalfENS1_7complexIfEEEEv12SSMParamsBwd,"a",@progbits
	.sectionflags	@""
	.align	4
.nv.constant0._Z25selective_scan_bwd_kernelI32Selective_Scan_bwd_kernel_traitsILi32ELi16ELb1ELb1ELb0ELb1ELb1EN3c104HalfENS1_7complexIfEEEEv12SSMParamsBwd:
	.zero		1392


//--------------------- .nv.constant0._Z25selective_scan_bwd_kernelI32Selective_Scan_bwd_kernel_traitsILi32ELi16ELb1ELb1ELb1ELb0ELb0EN3c104HalfENS1_7complexIfEEEEv12SSMParamsBwd --------------------------
	.section	.nv.constant0._Z25selective_scan_bwd_kernelI32Selective_Scan_bwd_kernel_traitsILi32ELi16ELb1ELb1ELb1ELb0ELb0EN3c104HalfENS1_7complexIfEEEEv12SSMParamsBwd,"a",@progbits
	.sectionflags	@""
	.align	4
.nv.constant0._Z25selective_scan_bwd_kernelI32Selective_Scan_bwd_kernel_traitsILi32ELi16ELb1ELb1ELb1ELb0ELb0EN3c104HalfENS1_7complexIfEEEEv12SSMParamsBwd:
	.zero		1392


//--------------------- .nv.constant0._Z25selective_scan_bwd_kernelI32Selective_Scan_bwd_kernel_traitsILi32ELi16ELb1ELb1ELb1ELb0ELb1EN3c104HalfENS1_7complexIfEEEEv12SSMParamsBwd --------------------------
	.section	.nv.constant0._Z25selective_scan_bwd_kernelI32Selective_Scan_bwd_kernel_traitsILi32ELi16ELb1ELb1ELb1ELb0ELb1EN3c104HalfENS1_7complexIfEEEEv12SSMParamsBwd,"a",@progbits
	.sectionflags	@""
	.align	4
.nv.constant0._Z25selective_scan_bwd_kernelI32Selective_Scan_bwd_kernel_traitsILi32ELi16ELb1ELb1ELb1ELb0ELb1EN3c104HalfENS1_7complexIfEEEEv12SSMParamsBwd:
	.zero		1392


//--------------------- .nv.constant0._Z25selective_scan_bwd_kernelI32Selective_Scan_bwd_kernel_traitsILi32ELi16ELb1ELb1ELb1ELb1ELb0EN3c104HalfENS1_7complexIfEEEEv12SSMParamsBwd --------------------------
	.section	.nv.constant0._Z25selective_scan_bwd_kernelI32Selective_Scan_bwd_kernel_traitsILi32ELi16ELb1ELb1ELb1ELb1ELb0EN3c104HalfENS1_7complexIfEEEEv12SSMParamsBwd,"a",@progbits
	.sectionflags	@""
	.align	4
.nv.constant0._Z25selective_scan_bwd_kernelI32Selective_Scan_bwd_kernel_traitsILi32ELi16ELb1ELb1ELb1ELb1ELb0EN3c104HalfENS1_7complexIfEEEEv12SSMParamsBwd:
	.zero		1392


//--------------------- .nv.constant0._Z25selective_scan_bwd_kernelI32Selective_Scan_bwd_kernel_traitsILi32ELi16ELb1ELb1ELb1ELb1ELb1EN3c104HalfENS1_7complexIfEEEEv12SSMParamsBwd --------------------------
	.section	.nv.constant0._Z25selective_scan_bwd_kernelI32Selective_Scan_bwd_kernel_traitsILi32ELi16ELb1ELb1ELb1ELb1ELb1EN3c104HalfENS1_7complexIfEEEEv12SSMParamsBwd,"a",@progbits
	.sectionflags	@""
	.align	4
.nv.constant0._Z25selective_scan_bwd_kernelI32Selective_Scan_bwd_kernel_traitsILi32ELi16ELb1ELb1ELb1ELb1ELb1EN3c104HalfENS1_7complexIfEEEEv12SSMParamsBwd:
	.zero		1392


//--------------------- .nv.constant0._Z25selective_scan_bwd_kernelI32Selective_Scan_bwd_kernel_traitsILi32ELi8ELb0ELb0ELb0ELb0ELb0EN3c104HalfENS1_7complexIfEEEEv12SSMParamsBwd --------------------------
	.section	.nv.constant0._Z25selective_scan_bwd_kernelI32Selective_Scan_bwd_kernel_traitsILi32ELi8ELb0ELb0ELb0ELb0ELb0EN3c104HalfENS1_7complexIfEEEEv12SSMParamsBwd,"a",@progbits
	.sectionflags	@""
	.align	4
.nv.constant0._Z25selective_scan_bwd_kernelI32Selective_Scan_bwd_kernel_traitsILi32ELi8ELb0ELb0ELb0ELb0ELb0EN3c104HalfENS1_7complexIfEEEEv12SSMParamsBwd:
	.zero		1392


//--------------------- .nv.constant0._Z25selective_scan_bwd_kernelI32Selective_Scan_bwd_kernel_traitsILi32ELi8ELb0ELb0ELb0ELb0ELb1EN3c104HalfENS1_7complexIfEEEEv12SSMParamsBwd --------------------------
	.section	.nv.constant0._Z25selective_scan_bwd_kernelI32Selective_Scan_bwd_kernel_traitsILi32ELi8ELb0ELb0ELb0ELb0ELb1EN3c104HalfENS1_7complexIfEEEEv12SSMParamsBwd,"a",@progbits
	.sectionflags	@""
	.align	4
.nv.constant0._Z25selective_scan_bwd_kernelI32Selective_Scan_bwd_kernel_traitsILi32ELi8ELb0ELb0ELb0ELb0ELb1EN3c104HalfENS1_7complexIfEEEEv12SSMParamsBwd:
	.zero		1392


//--------------------- .nv.constant0._Z25selective_scan_bwd_kernelI32Selective_Scan_bwd_kernel_traitsILi32ELi8ELb0ELb0ELb0ELb1ELb0EN3c104HalfENS1_7complexIfEEEEv12SSMParamsBwd --------------------------
	.section	.nv.constant0._Z25selective_scan_bwd_kernelI32Selective_Scan_bwd_kernel_traitsILi32ELi8ELb0ELb0ELb0ELb1ELb0EN3c104HalfENS1_7complexIfEEEEv12SSMParamsBwd,"a",@progbits
	.sectionflags	@""
	.align	4
.nv.constant0._Z25selective_scan_bwd_kernelI32Selective_Scan_bwd_kernel_traitsILi32ELi8ELb0ELb0ELb0ELb1ELb0EN3c104HalfENS1_7complexIfEEEEv12SSMParamsBwd:
	.zero		1392


//--------------------- .nv.constant0._Z25selective_scan_bwd_kernelI32Selective_Scan_bwd_kernel_traitsILi32ELi8ELb0ELb0ELb0ELb1ELb1EN3c104HalfENS1_7complexIfEEEEv12SSMParamsBwd --------------------------
	.section	.nv.constant0._Z25selective_scan_bwd_kernelI32Selective_Scan_bwd_kernel_traitsILi32ELi8ELb0ELb0ELb0ELb1ELb1EN3c104HalfENS1_7complexIfEEEEv12SSMParamsBwd,"a",@progbits
	.sectionflags	@""
	.align	4
.nv.constant0._Z25selective_scan_bwd_kernelI32Selective_Scan_bwd_kernel_traitsILi32ELi8ELb0ELb0ELb0ELb1ELb1EN3c104HalfENS1_7complexIfEEEEv12SSMParamsBwd:
	.zero		1392


//--------------------- .nv.constant0._Z25selective_scan_bwd_kernelI32Selective_Scan_bwd_kernel_traitsILi32ELi8ELb0ELb0ELb1ELb0ELb0EN3c104HalfENS1_7complexIfEEEEv12SSMParamsBwd --------------------------
	.section	.nv.constant0._Z25selective_scan_bwd_kernelI32Selective_Scan_bwd_kernel_traitsILi32ELi8ELb0ELb0ELb1ELb0ELb0EN3c104HalfENS1_7complexIfEEEEv12SSMParamsBwd,"a",@progbits
	.sectionflags	@""
	.align	4
.nv.constant0._Z25selective_scan_bwd_kernelI32Selective_Scan_bwd_kernel_traitsILi32ELi8ELb0ELb0ELb1ELb0ELb0EN3c104HalfENS1_7complexIfEEEEv12SSMParamsBwd:
	.zero		1392


//--------------------- .nv.constant0._Z25selective_scan_bwd_kernelI32Selective_Scan_bwd_kernel_traitsILi32ELi8ELb0ELb0ELb1ELb0ELb1EN3c104HalfENS1_7complexIfEEEEv12SSMParamsBwd --------------------------
	.section	.nv.constant0._Z25selective_scan_bwd_kernelI32Selective_Scan_bwd_kernel_traitsILi32ELi8ELb0ELb0ELb1ELb0ELb1EN3c104HalfENS1_7complexIfEEEEv12SSMParamsBwd,"a",@progbits
	.sectionflags	@""
	.align	4
.nv.constant0._Z25selective_scan_bwd_kernelI32Selective_Scan_bwd_kernel_traitsILi32ELi8ELb0ELb0ELb1ELb0ELb1EN3c104HalfENS1_7complexIfEEEEv12SSMParamsBwd:
	.zero		1392


//--------------------- .nv.constant0._Z25selective_scan_bwd_kernelI32Selective_Scan_bwd_kernel_traitsILi32ELi8ELb0ELb0ELb1ELb1ELb0EN3c104HalfENS1_7complexIfEEEEv12SSMParamsBwd --------------------------
	.section	.nv.constant0._Z25selective_scan_bwd_kernelI32Selective_Scan_bwd_kernel_traitsILi32ELi8ELb0ELb0ELb1ELb1ELb0EN3c104HalfENS1_7complexIfEEEEv12SSMParamsBwd,"a",@progbits
	.sectionflags	@""
	.align	4
.nv.constant0._Z25selective_scan_bwd_kernelI32Selective_Scan_bwd_kernel_traitsILi32ELi8ELb0ELb0ELb1ELb1ELb0EN3c104HalfENS1_7complexIfEEEEv12SSMParamsBwd:
	.zero		1392


//--------------------- .nv.constant0._Z25selective_scan_bwd_kernelI32Selective_Scan_bwd_kernel_traitsILi32ELi8ELb0ELb0ELb1ELb1ELb1EN3c104HalfENS1_7complexIfEEEEv12SSMParamsBwd --------------------------
	.section	.nv.constant0._Z25selective_scan_bwd_kernelI32Selective_Scan_bwd_kernel_traitsILi32ELi8ELb0ELb0ELb1ELb1ELb1EN3c104HalfENS1_7complexIfEEEEv12SSMParamsBwd,"a",@progbits
	.sectionflags	@""
	.align	4
.nv.constant0._Z25selective_scan_bwd_kernelI32Selective_Scan_bwd_kernel_traitsILi32ELi8ELb0ELb0ELb1ELb1ELb1EN3c104HalfENS1_7complexIfEEEEv12SSMParamsBwd:
	.zero		1392


//--------------------- .nv.constant0._Z25selective_scan_bwd_kernelI32Selective_Scan_bwd_kernel_traitsILi32ELi8ELb0ELb1ELb0ELb0ELb0EN3c104HalfENS1_7complexIfEEEEv12SSMParamsBwd --------------------------
	.section	.nv.constant0._Z25selective_scan_bwd_kernelI32Selective_Scan_bwd_kernel_traitsILi32ELi8ELb0ELb1ELb0ELb0ELb0EN3c104HalfENS1_7complexIfEEEEv12SSMParamsBwd,"a",@progbits
	.sectionflags	@""
	.align	4
.nv.constant0._Z25selective_scan_bwd_kernelI32Selective_Scan_bwd_kernel_traitsILi32ELi8ELb0ELb1ELb0ELb0ELb0EN3c104HalfENS1_7complexIfEEEEv12SSMParamsBwd:
	.zero		1392


//--------------------- .nv.constant0._Z25selective_scan_bwd_kernelI32Selective_Scan_bwd_kernel_traitsILi32ELi8ELb0ELb1ELb0ELb0ELb1EN3c104HalfENS1_7complexIfEEEEv12SSMParamsBwd --------------------------
	.section	.nv.constant0._Z25selective_scan_bwd_kernelI32Selective_Scan_bwd_kernel_traitsILi32ELi8ELb0ELb1ELb0ELb0ELb1EN3c104HalfENS1_7complexIfEEEEv12SSMParamsBwd,"a",@progbits
	.sectionflags	@""
	.align	4
.nv.constant0._Z25selective_scan_bwd_kernelI32Selective_Scan_bwd_kernel_traitsILi32ELi8ELb0ELb1ELb0ELb0ELb1EN3c104HalfENS1_7complexIfEEEEv12SSMParamsBwd:
	.zero		1392


//--------------------- .nv.constant0._Z25selective_scan_bwd_kernelI32Selective_Scan_bwd_kernel_traitsILi32ELi8ELb0ELb1ELb0ELb1ELb0EN3c104HalfENS1_7complexIfEEEEv12SSMParamsBwd --------------------------
	.section	.nv.constant0._Z25selective_scan_bwd_kernelI32Selective_Scan_bwd_kernel_traitsILi32ELi8ELb0ELb1ELb0ELb1ELb0EN3c104HalfENS1_7complexIfEEEEv12SSMParamsBwd,"a",@progbits
	.sectionflags	@""
	.align	4
.nv.constant0._Z25selective_scan_bwd_kernelI32Selective_Scan_bwd_kernel_traitsILi32ELi8ELb0ELb1ELb0ELb1ELb0EN3c104HalfENS1_7complexIfEEEEv12SSMParamsBwd:
	.zero		1392


//--------------------- .nv.constant0._Z25selective_scan_bwd_kernelI32Selective_Scan_bwd_kernel_traitsILi32ELi8ELb0ELb1ELb0ELb1ELb1EN3c104HalfENS1_7complexIfEEEEv12SSMParamsBwd --------------------------
	.section	.nv.constant0._Z25selective_scan_bwd_kernelI32Selective_Scan_bwd_kernel_traitsILi32ELi8ELb0ELb1ELb0ELb1ELb1EN3c104HalfENS1_7complexIfEEEEv12SSMParamsBwd,"a",@progbits
	.sectionflags	@""
	.align	4
.nv.constant0._Z25selective_scan_bwd_kernelI32Selective_Scan_bwd_kernel_traitsILi32ELi8ELb0ELb1ELb0ELb1ELb1EN3c104HalfENS1_7complexIfEEEEv12SSMParamsBwd:
	.zero		1392


//--------------------- .nv.constant0._Z25selective_scan_bwd_kernelI32Selective_Scan_bwd_kernel_traitsILi32ELi8ELb0ELb1ELb1ELb0ELb0EN3c104HalfENS1_7complexIfEEEEv12SSMParamsBwd --------------------------
	.section	.nv.constant0._Z25selective_scan_bwd_kernelI32Selective_Scan_bwd_kernel_traitsILi32ELi8ELb0ELb1ELb1ELb0ELb0EN3c104HalfENS1_7complexIfEEEEv12SSMParamsBwd,"a",@progbits
	.sectionflags	@""
	.align	4
.nv.constant0._Z25selective_scan_bwd_kernelI32Selective_Scan_bwd_kernel_traitsILi32ELi8ELb0ELb1ELb1ELb0ELb0EN3c104HalfENS1_7complexIfEEEEv12SSMParamsBwd:
	.zero		1392


//--------------------- .nv.constant0._Z25selective_scan_bwd_kernelI32Selective_Scan_bwd_kernel_traitsILi32ELi8ELb0ELb1ELb1ELb0ELb1EN3c104HalfENS1_7complexIfEEEEv12SSMParamsBwd --------------------------
	.section	.nv.constant0._Z25selective_scan_bwd_kernelI32Selective_Scan_bwd_kernel_traitsILi32ELi8ELb0ELb1ELb1ELb0ELb1EN3c104HalfENS1_7complexIfEEEEv12SSMParamsBwd,"a",@progbits
	.sectionflags	@""
	.align	4
.nv.constant0._Z25selective_scan_bwd_kernelI32Selective_Scan_bwd_kernel_traitsILi32ELi8ELb0ELb1ELb1ELb0ELb1EN3c104HalfENS1_7complexIfEEEEv12SSMParamsBwd:
	.zero		1392


//--------------------- .nv.constant0._Z25selective_scan_bwd_kernelI32Selective_Scan_bwd_kernel_traitsILi32ELi8ELb0ELb1ELb1ELb1ELb0EN3c104HalfENS1_7complexIfEEEEv12SSMParamsBwd --------------------------
	.section	.nv.constant0._Z25selective_scan_bwd_kernelI32Selective_Scan_bwd_kernel_traitsILi32ELi8ELb0ELb1ELb1ELb1ELb0EN3c104HalfENS1_7complexIfEEEEv12SSMParamsBwd,"a",@progbits
	.sectionflags	@""
	.align	4
.nv.constant0._Z25selective_scan_bwd_kernelI32Selective_Scan_bwd_kernel_traitsILi32ELi8ELb0ELb1ELb1ELb1ELb0EN3c104HalfENS1_7complexIfEEEEv12SSMParamsBwd:
	.zero		1392


//--------------------- .nv.constant0._Z25selective_scan_bwd_kernelI32Selective_Scan_bwd_kernel_traitsILi32ELi8ELb0ELb1ELb1ELb1ELb1EN3c104HalfENS1_7complexIfEEEEv12SSMParamsBwd --------------------------
	.section	.nv.constant0._Z25selective_scan_bwd_kernelI32Selective_Scan_bwd_kernel_traitsILi32ELi8ELb0ELb1ELb1ELb1ELb1EN3c104HalfENS1_7complexIfEEEEv12SSMParamsBwd,"a",@progbits
	.sectionflags	@""
	.align	4
.nv.constant0._Z25selective_scan_bwd_kernelI32Selective_Scan_bwd_kernel_traitsILi32ELi8ELb0ELb1ELb1ELb1ELb1EN3c104HalfENS1_7complexIfEEEEv12SSMParamsBwd:
	.zero		1392


//--------------------- .nv.constant0._Z25selective_scan_bwd_kernelI32Selective_Scan_bwd_kernel_traitsILi32ELi8ELb1ELb0ELb0ELb0ELb0EN3c104HalfENS1_7complexIfEEEEv12SSMParamsBwd --------------------------
	.section	.nv.constant0._Z25selective_scan_bwd_kernelI32Selective_Scan_bwd_kernel_traitsILi32ELi8ELb1ELb0ELb0ELb0ELb0EN3c104HalfENS1_7complexIfEEEEv12SSMParamsBwd,"a",@progbits
	.sectionflags	@""
	.align	4
.nv.constant0._Z25selective_scan_bwd_kernelI32Selective_Scan_bwd_kernel_traitsILi32ELi8ELb1ELb0ELb0ELb0ELb0EN3c104HalfENS1_7complexIfEEEEv12SSMParamsBwd:
	.zero		1392


//--------------------- .nv.constant0._Z25selective_scan_bwd_kernelI32Selective_Scan_bwd_kernel_traitsILi32ELi8ELb1ELb0ELb0ELb0ELb1EN3c104HalfENS1_7complexIfEEEEv12SSMParamsBwd --------------------------
	.section	.nv.constant0._Z25selective_scan_bwd_kernelI32Selective_Scan_bwd_kernel_traitsILi32ELi8ELb1ELb0ELb0ELb0ELb1EN3c104HalfENS1_7complexIfEEEEv12SSMParamsBwd,"a",@progbits
	.sectionflags	@""
	.align	4
.nv.constant0._Z25selective_scan_bwd_kernelI32Selective_Scan_bwd_kernel_traitsILi32ELi8ELb1ELb0ELb0ELb0ELb1EN3c104HalfENS1_7complexIfEEEEv12SSMParamsBwd:
	.zero		1392


//--------------------- .nv.constant0._Z25selective_scan_bwd_kernelI32Selective_Scan_bwd_kernel_traitsILi32ELi8ELb1ELb0ELb0ELb1ELb0EN3c104HalfENS1_7complexIfEEEEv12SSMParamsBwd --------------------------
	.section	.nv.constant0._Z25selective_scan_bwd_kernelI32Selective_Scan_bwd_kernel_traitsILi32ELi8ELb1ELb0ELb0ELb1ELb0EN3c104HalfENS1_7complexIfEEEEv12SSMParamsBwd,"a",@progbits
	.sectionflags	@""
	.align	4
.nv.constant0._Z25selective_scan_bwd_kernelI32Selective_Scan_bwd_kernel_traitsILi32ELi8ELb1ELb0ELb0ELb1ELb0EN3c104HalfENS1_7complexIfEEEEv12SSMParamsBwd:
	.zero		1392


//--------------------- .nv.constant0._Z25selective_scan_bwd_kernelI32Selective_Scan_bwd_kernel_traitsILi32ELi8ELb1ELb0ELb0ELb1ELb1EN3c104HalfENS1_7complexIfEEEEv12SSMParamsBwd --------------------------
	.section	.nv.constant0._Z25selective_scan_bwd_kernelI32Selective_Scan_bwd_kernel_traitsILi32ELi8ELb1ELb0ELb0ELb1ELb1EN3c104HalfENS1_7complexIfEEEEv12SSMParamsBwd,"a",@progbits
	.sectionflags	@""
	.align	4
.nv.constant0._Z25selective_scan_bwd_kernelI32Selective_Scan_bwd_kernel_traitsILi32ELi8ELb1ELb0ELb0ELb1ELb1EN3c104HalfENS1_7complexIfEEEEv12SSMParamsBwd:
	.zero		1392


//--------------------- .nv.constant0._Z25selective_scan_bwd_kernelI32Selective_Scan_bwd_kernel_traitsILi32ELi8ELb1ELb0ELb1ELb0ELb0EN3c104HalfENS1_7complexIfEEEEv12SSMParamsBwd --------------------------
	.section	.nv.constant0._Z25selective_scan_bwd_kernelI32Selective_Scan_bwd_kernel_traitsILi32ELi8ELb1ELb0ELb1ELb0ELb0EN3c104HalfENS1_7complexIfEEEEv12SSMParamsBwd,"a",@progbits
	.sectionflags	@""
	.align	4
.nv.constant0._Z25selective_scan_bwd_kernelI32Selective_Scan_bwd_kernel_traitsILi32ELi8ELb1ELb0ELb1ELb0ELb0EN3c104HalfENS1_7complexIfEEEEv12SSMParamsBwd:
	.zero		1392


//--------------------- .nv.constant0._Z25selective_scan_bwd_kernelI32Selective_Scan_bwd_kernel_traitsILi32ELi8ELb1ELb0ELb1ELb0ELb1EN3c104HalfENS1_7complexIfEEEEv12SSMParamsBwd --------------------------
	.section	.nv.constant0._Z25selective_scan_bwd_kernelI32Selective_Scan_bwd_kernel_traitsILi32ELi8ELb1ELb0ELb1ELb0ELb1EN3c104HalfENS1_7complexIfEEEEv12SSMParamsBwd,"a",@progbits
	.sectionflags	@""
	.align	4
.nv.constant0._Z25selective_scan_bwd_kernelI32Selective_Scan_bwd_kernel_traitsILi32ELi8ELb1ELb0ELb1ELb0ELb1EN3c104HalfENS1_7complexIfEEEEv12SSMParamsBwd:
	.zero		1392


//--------------------- .nv.constant0._Z25selective_scan_bwd_kernelI32Selective_Scan_bwd_kernel_traitsILi32ELi8ELb1ELb0ELb1ELb1ELb0EN3c104HalfENS1_7complexIfEEEEv12SSMParamsBwd --------------------------
	.section	.nv.constant0._Z25selective_scan_bwd_kernelI32Selective_Scan_bwd_kernel_traitsILi32ELi8ELb1ELb0ELb1ELb1ELb0EN3c104HalfENS1_7complexIfEEEEv12SSMParamsBwd,"a",@progbits
	.sectionflags	@""
	.align	4
.nv.constant0._Z25selective_scan_bwd_kernelI32Selective_Scan_bwd_kernel_traitsILi32ELi8ELb1ELb0ELb1ELb1ELb0EN3c104HalfENS1_7complexIfEEEEv12SSMParamsBwd:
	.zero		1392


//--------------------- .nv.constant0._Z25selective_scan_bwd_kernelI32Selective_Scan_bwd_kernel_traitsILi32ELi8ELb1ELb0ELb1ELb1ELb1EN3c104HalfENS1_7complexIfEEEEv12SSMParamsBwd --------------------------
	.section	.nv.constant0._Z25selective_scan_bwd_kernelI32Selective_Scan_bwd_kernel_traitsILi32ELi8ELb1ELb0ELb1ELb1ELb1EN3c104HalfENS1_7complexIfEEEEv12SSMParamsBwd,"a",@progbits
	.sectionflags	@""
	.align	4
.nv.constant0._Z25selective_scan_bwd_kernelI32Selective_Scan_bwd_kernel_traitsILi32ELi8ELb1ELb0ELb1ELb1ELb1EN3c104HalfENS1_7complexIfEEEEv12SSMParamsBwd:
	.zero		1392


//--------------------- .nv.constant0._Z25selective_scan_bwd_kernelI32Selective_Scan_bwd_kernel_traitsILi32ELi8ELb1ELb1ELb0ELb0ELb0EN3c104HalfENS1_7complexIfEEEEv12SSMParamsBwd --------------------------
	.section	.nv.constant0._Z25selective_scan_bwd_kernelI32Selective_Scan_bwd_kernel_traitsILi32ELi8ELb1ELb1ELb0ELb0ELb0EN3c104HalfENS1_7complexIfEEEEv12SSMParamsBwd,"a",@progbits
	.sectionflags	@""
	.align	4
.nv.constant0._Z25selective_scan_bwd_kernelI32Selective_Scan_bwd_kernel_traitsILi32ELi8ELb1ELb1ELb0ELb0ELb0EN3c104HalfENS1_7complexIfEEEEv12SSMParamsBwd:
	.zero		1392


//--------------------- .nv.constant0._Z25selective_scan_bwd_kernelI32Selective_Scan_bwd_kernel_traitsILi32ELi8ELb1ELb1ELb0ELb0ELb1EN3c104HalfENS1_7complexIfEEEEv12SSMParamsBwd --------------------------
	.section	.nv.constant0._Z25selective_scan_bwd_kernelI32Selective_Scan_bwd_kernel_traitsILi32ELi8ELb1ELb1ELb0ELb0ELb1EN3c104HalfENS1_7complexIfEEEEv12SSMParamsBwd,"a",@progbits
	.sectionflags	@""
	.align	4
.nv.constant0._Z25selective_scan_bwd_kernelI32Selective_Scan_bwd_kernel_traitsILi32ELi8ELb1ELb1ELb0ELb0ELb1EN3c104HalfENS1_7complexIfEEEEv12SSMParamsBwd:
	.zero		1392


//--------------------- .nv.constant0._Z25selective_scan_bwd_kernelI32Selective_Scan_bwd_kernel_traitsILi32ELi8ELb1ELb1ELb0ELb1ELb0EN3c104HalfENS1_7complexIfEEEEv12SSMParamsBwd --------------------------
	.section	.nv.constant0._Z25selective_scan_bwd_kernelI32Selective_Scan_bwd_kernel_traitsILi32ELi8ELb1ELb1ELb0ELb1ELb0EN3c104HalfENS1_7complexIfEEEEv12SSMParamsBwd,"a",@progbits
	.sectionflags	@""
	.align	4
.nv.constant0._Z25selective_scan_bwd_kernelI32Selective_Scan_bwd_kernel_traitsILi32ELi8ELb1ELb1ELb0ELb1ELb0EN3c104HalfENS1_7complexIfEEEEv12SSMParamsBwd:
	.zero		1392


//--------------------- .nv.constant0._Z25selective_scan_bwd_kernelI32Selective_Scan_bwd_kernel_traitsILi32ELi8ELb1ELb1ELb0ELb1ELb1EN3c104HalfENS1_7complexIfEEEEv12SSMParamsBwd --------------------------
	.section	.nv.constant0._Z25selective_scan_bwd_kernelI32Selective_Scan_bwd_kernel_traitsILi32ELi8ELb1ELb1ELb0ELb1ELb1EN3c104HalfENS1_7complexIfEEEEv12SSMParamsBwd,"a",@progbits
	.sectionflags	@""
	.align	4
.nv.constant0._Z25selective_scan_bwd_kernelI32Selective_Scan_bwd_kernel_traitsILi32ELi8ELb1ELb1ELb0ELb1ELb1EN3c104HalfENS1_7complexIfEEEEv12SSMParamsBwd:
	.zero		1392


//--------------------- .nv.constant0._Z25selective_scan_bwd_kernelI32Selective_Scan_bwd_kernel_traitsILi32ELi8ELb1ELb1ELb1ELb0ELb0EN3c104HalfENS1_7complexIfEEEEv12SSMParamsBwd --------------------------
	.section	.nv.constant0._Z25selective_scan_bwd_kernelI32Selective_Scan_bwd_kernel_traitsILi32ELi8ELb1ELb1ELb1ELb0ELb0EN3c104HalfENS1_7complexIfEEEEv12SSMParamsBwd,"a",@progbits
	.sectionflags	@""
	.align	4
.nv.constant0._Z25selective_scan_bwd_kernelI32Selective_Scan_bwd_kernel_traitsILi32ELi8ELb1ELb1ELb1ELb0ELb0EN3c104HalfENS1_7complexIfEEEEv12SSMParamsBwd:
	.zero		1392


//--------------------- .nv.constant0._Z25selective_scan_bwd_kernelI32Selective_Scan_bwd_kernel_traitsILi32ELi8ELb1ELb1ELb1ELb0ELb1EN3c104HalfENS1_7complexIfEEEEv12SSMParamsBwd --------------------------
	.section	.nv.constant0._Z25selective_scan_bwd_kernelI32Selective_Scan_bwd_kernel_traitsILi32ELi8ELb1ELb1ELb1ELb0ELb1EN3c104HalfENS1_7complexIfEEEEv12SSMParamsBwd,"a",@progbits
	.sectionflags	@""
	.align	4
.nv.constant0._Z25selective_scan_bwd_kernelI32Selective_Scan_bwd_kernel_traitsILi32ELi8ELb1ELb1ELb1ELb0ELb1EN3c104HalfENS1_7complexIfEEEEv12SSMParamsBwd:
	.zero		1392


//--------------------- .nv.constant0._Z25selective_scan_bwd_kernelI32Selective_Scan_bwd_kernel_traitsILi32ELi8ELb1ELb1ELb1ELb1ELb0EN3c104HalfENS1_7complexIfEEEEv12SSMParamsBwd --------------------------
	.section	.nv.constant0._Z25selective_scan_bwd_kernelI32Selective_Scan_bwd_kernel_traitsILi32ELi8ELb1ELb1ELb1ELb1ELb0EN3c104HalfENS1_7complexIfEEEEv12SSMParamsBwd,"a",@progbits
	.sectionflags	@""
	.align	4
.nv.constant0._Z25selective_scan_bwd_kernelI32Selective_Scan_bwd_kernel_traitsILi32ELi8ELb1ELb1ELb1ELb1ELb0EN3c104HalfENS1_7complexIfEEEEv12SSMParamsBwd:
	.zero		1392


//--------------------- .nv.constant0._Z25selective_scan_bwd_kernelI32Selective_Scan_bwd_kernel_traitsILi32ELi8ELb1ELb1ELb1ELb1ELb1EN3c104HalfENS1_7complexIfEEEEv12SSMParamsBwd --------------------------
	.section	.nv.constant0._Z25selective_scan_bwd_kernelI32Selective_Scan_bwd_kernel_traitsILi32ELi8ELb1ELb1ELb1ELb1ELb1EN3c104HalfENS1_7complexIfEEEEv12SSMParamsBwd,"a",@progbits
	.sectionflags	@""
	.align	4
.nv.constant0._Z25selective_scan_bwd_kernelI32Selective_Scan_bwd_kernel_traitsILi32ELi8ELb1ELb1ELb1ELb1ELb1EN3c104HalfENS1_7complexIfEEEEv12SSMParamsBwd:
	.zero		1392


//--------------------- .nv.constant0._Z25selective_scan_bwd_kernelI32Selective_Scan_bwd_kernel_traitsILi32ELi4ELb0ELb0ELb0ELb0ELb0EN3c104HalfENS1_7complexIfEEEEv12SSMParamsBwd --------------------------
	.section	.nv.constant0._Z25selective_scan_bwd_kernelI32Selective_Scan_bwd_kernel_traitsILi32ELi4ELb0ELb0ELb0ELb0ELb0EN3c104HalfENS1_7complexIfEEEEv12SSMParamsBwd,"a",@progbits
	.sectionflags	@""
	.align	4
.nv.constant0._Z25selective_scan_bwd_kernelI32Selective_Scan_bwd_kernel_traitsILi32ELi4ELb0ELb0ELb0ELb0ELb0EN3c104HalfENS1_7complexIfEEEEv12SSMParamsBwd:
	.zero		1392


//--------------------- .nv.constant0._Z25selective_scan_bwd_kernelI32Selective_Scan_bwd_kernel_traitsILi32ELi4ELb0ELb0ELb0ELb0ELb1EN3c104HalfENS1_7complexIfEEEEv12SSMParamsBwd --------------------------
	.section	.nv.constant0._Z25selective_scan_bwd_kernelI32Selective_Scan_bwd_kernel_traitsILi32ELi4ELb0ELb0ELb0ELb0ELb1EN3c104HalfENS1_7complexIfEEEEv12SSMParamsBwd,"a",@progbits
	.sectionflags	@""
	.align	4
.nv.constant0._Z25selective_scan_bwd_kernelI32Selective_Scan_bwd_kernel_traitsILi32ELi4ELb0ELb0ELb0ELb0ELb1EN3c104HalfENS1_7complexIfEEEEv12SSMParamsBwd:
	.zero		1392


//--------------------- .nv.constant0._Z25selective_scan_bwd_kernelI32Selective_Scan_bwd_kernel_traitsILi32ELi4ELb0ELb0ELb0ELb1ELb0EN3c104HalfENS1_7complexIfEEEEv12SSMParamsBwd --------------------------
	.section	.nv.constant0._Z25selective_scan_bwd_kernelI32Selective_Scan_bwd_kernel_traitsILi32ELi4ELb0ELb0ELb0ELb1ELb0EN3c104HalfENS1_7complexIfEEEEv12SSMParamsBwd,"a",@progbits
	.sectionflags	@""
	.align	4
.nv.constant0._Z25selective_scan_bwd_kernelI32Selective_Scan_bwd_kernel_traitsILi32ELi4ELb0ELb0ELb0ELb1ELb0EN3c104HalfENS1_7complexIfEEEEv12SSMParamsBwd:
	.zero		1392


//--------------------- .nv.constant0._Z25selective_scan_bwd_kernelI32Selective_Scan_bwd_kernel_traitsILi32ELi4ELb0ELb0ELb0ELb1ELb1EN3c104HalfENS1_7complexIfEEEEv12SSMParamsBwd --------------------------
	.section	.nv.constant0._Z25selective_scan_bwd_kernelI32Selective_Scan_bwd_kernel_traitsILi32ELi4ELb0ELb0ELb0ELb1ELb1EN3c104HalfENS1_7complexIfEEEEv12SSMParamsBwd,"a",@progbits
	.sectionflags	@""
	.align	4
.nv.constant0._Z25selective_scan_bwd_kernelI32Selective_Scan_bwd_kernel_traitsILi32ELi4ELb0ELb0ELb0ELb1ELb1EN3c104HalfENS1_7complexIfEEEEv12SSMParamsBwd:
	.zero		1392


//--------------------- .nv.constant0._Z25selective_scan_bwd_kernelI32Selective_Scan_bwd_kernel_traitsILi32ELi4ELb0ELb0ELb1ELb0ELb0EN3c104HalfENS1_7complexIfEEEEv12SSMParamsBwd --------------------------
	.section	.nv.constant0._Z25selective_scan_bwd_kernelI32Selective_Scan_bwd_kernel_traitsILi32ELi4ELb0ELb0ELb1ELb0ELb0EN3c104HalfENS1_7complexIfEEEEv12SSMParamsBwd,"a",@progbits
	.sectionflags	@""
	.align	4
.nv.constant0._Z25selective_scan_bwd_kernelI32Selective_Scan_bwd_kernel_traitsILi32ELi4ELb0ELb0ELb1ELb0ELb0EN3c104HalfENS1_7complexIfEEEEv12SSMParamsBwd:
	.zero		1392


//--------------------- .nv.constant0._Z25selective_scan_bwd_kernelI32Selective_Scan_bwd_kernel_traitsILi32ELi4ELb0ELb0ELb1ELb0ELb1EN3c104HalfENS1_7complexIfEEEEv12SSMParamsBwd --------------------------
	.section	.nv.constant0._Z25selective_scan_bwd_kernelI32Selective_Scan_bwd_kernel_traitsILi32ELi4ELb0ELb0ELb1ELb0ELb1EN3c104HalfENS1_7complexIfEEEEv12SSMParamsBwd,"a",@progbits
	.sectionflags	@""
	.align	4
.nv.constant0._Z25selective_scan_bwd_kernelI32Selective_Scan_bwd_kernel_traitsILi32ELi4ELb0ELb0ELb1ELb0ELb1EN3c104HalfENS1_7complexIfEEEEv12SSMParamsBwd:
	.zero		1392


//--------------------- .nv.constant0._Z25selective_scan_bwd_kernelI32Selective_Scan_bwd_kernel_traitsILi32ELi4ELb0ELb0ELb1ELb1ELb0EN3c104HalfENS1_7complexIfEEEEv12SSMParamsBwd --------------------------
	.section	.nv.constant0._Z25selective_scan_bwd_kernelI32Selective_Scan_bwd_kernel_traitsILi32ELi4ELb0ELb0ELb1ELb1ELb0EN3c104HalfENS1_7complexIfEEEEv12SSMParamsBwd,"a",@progbits
	.sectionflags	@""
	.align	4
.nv.constant0._Z25selective_scan_bwd_kernelI32Selective_Scan_bwd_kernel_traitsILi32ELi4ELb0ELb0ELb1ELb1ELb0EN3c104HalfENS1_7complexIfEEEEv12SSMParamsBwd:
	.zero		1392


//--------------------- .nv.constant0._Z25selective_scan_bwd_kernelI32Selective_Scan_bwd_kernel_traitsILi32ELi4ELb0ELb0ELb1ELb1ELb1EN3c104HalfENS1_7complexIfEEEEv12SSMParamsBwd --------------------------
	.section	.nv.constant0._Z25selective_scan_bwd_kernelI32Selective_Scan_bwd_kernel_traitsILi32ELi4ELb0ELb0ELb1ELb1ELb1EN3c104HalfENS1_7complexIfEEEEv12SSMParamsBwd,"a",@progbits
	.sectionflags	@""
	.align	4
.nv.constant0._Z25selective_scan_bwd_kernelI32Selective_Scan_bwd_kernel_traitsILi32ELi4ELb0ELb0ELb1ELb1ELb1EN3c104HalfENS1_7complexIfEEEEv12SSMParamsBwd:
	.zero		1392


//--------------------- .nv.constant0._Z25selective_scan_bwd_kernelI32Selective_Scan_bwd_kernel_traitsILi32ELi4ELb0ELb1ELb0ELb0ELb0EN3c104HalfENS1_7complexIfEEEEv12SSMParamsBwd --------------------------
	.section	.nv.constant0._Z25selective_scan_bwd_kernelI32Selective_Scan_bwd_kernel_traitsILi32ELi4ELb0ELb1ELb0ELb0ELb0EN3c104HalfENS1_7complexIfEEEEv12SSMParamsBwd,"a",@progbits
	.sectionflags	@""
	.align	4
.nv.constant0._Z25selective_scan_bwd_kernelI32Selective_Scan_bwd_kernel_traitsILi32ELi4ELb0ELb1ELb0ELb0ELb0EN3c104HalfENS1_7complexIfEEEEv12SSMParamsBwd:
	.zero		1392


//--------------------- .nv.constant0._Z25selective_scan_bwd_kernelI32Selective_Scan_bwd_kernel_traitsILi32ELi4ELb0ELb1ELb0ELb0ELb1EN3c104HalfENS1_7complexIfEEEEv12SSMParamsBwd --------------------------
	.section	.nv.constant0._Z25selective_scan_bwd_kernelI32Selective_Scan_bwd_kernel_traitsILi32ELi4ELb0ELb1ELb0ELb0ELb1EN3c104HalfENS1_7complexIfEEEEv12SSMParamsBwd,"a",@progbits
	.sectionflags	@""
	.align	4
.nv.constant0._Z25selective_scan_bwd_kernelI32Selective_Scan_bwd_kernel_traitsILi32ELi4ELb0ELb1ELb0ELb0ELb1EN3c104HalfENS1_7complexIfEEEEv12SSMParamsBwd:
	.zero		1392


//--------------------- .nv.constant0._Z25selective_scan_bwd_kernelI32Selective_Scan_bwd_kernel_traitsILi32ELi4ELb0ELb1ELb0ELb1ELb0EN3c104HalfENS1_7complexIfEEEEv12SSMParamsBwd --------------------------
	.section	.nv.constant0._Z25selective_scan_bwd_kernelI32Selective_Scan_bwd_kernel_traitsILi32ELi4ELb0ELb1ELb0ELb1ELb0EN3c104HalfENS1_7complexIfEEEEv12SSMParamsBwd,"a",@progbits
	.sectionflags	@""
	.align	4
.nv.constant0._Z25selective_scan_bwd_kernelI32Selective_Scan_bwd_kernel_traitsILi32ELi4ELb0ELb1ELb0ELb1ELb0EN3c104HalfENS1_7complexIfEEEEv12SSMParamsBwd:
	.zero		1392


//--------------------- .nv.constant0._Z25selective_scan_bwd_kernelI32Selective_Scan_bwd_kernel_traitsILi32ELi4ELb0ELb1ELb0ELb1ELb1EN3c104HalfENS1_7complexIfEEEEv12SSMParamsBwd --------------------------
	.section	.nv.constant0._Z25selective_scan_bwd_kernelI32Selective_Scan_bwd_kernel_traitsILi32ELi4ELb0ELb1ELb0ELb1ELb1EN3c104HalfENS1_7complexIfEEEEv12SSMParamsBwd,"a",@progbits
	.sectionflags	@""
	.align	4
.nv.constant0._Z25selective_scan_bwd_kernelI32Selective_Scan_bwd_kernel_traitsILi32ELi4ELb0ELb1ELb0ELb1ELb1EN3c104HalfENS1_7complexIfEEEEv12SSMParamsBwd:
	.zero		1392


//--------------------- .nv.constant0._Z25selective_scan_bwd_kernelI32Selective_Scan_bwd_kernel_traitsILi32ELi4ELb0ELb1ELb1ELb0ELb0EN3c104HalfENS1_7complexIfEEEEv12SSMParamsBwd --------------------------
	.section	.nv.constant0._Z25selective_scan_bwd_kernelI32Selective_Scan_bwd_kernel_traitsILi32ELi4ELb0ELb1ELb1ELb0ELb0EN3c104HalfENS1_7complexIfEEEEv12SSMParamsBwd,"a",@progbits
	.sectionflags	@""
	.align	4
.nv.constant0._Z25selective_scan_bwd_kernelI32Selective_Scan_bwd_kernel_traitsILi32ELi4ELb0ELb1ELb1ELb0ELb0EN3c104HalfENS1_7complexIfEEEEv12SSMParamsBwd:
	.zero		1392


//--------------------- .nv.constant0._Z25selective_scan_bwd_kernelI32Selective_Scan_bwd_kernel_traitsILi32ELi4ELb0ELb1ELb1ELb0ELb1EN3c104HalfENS1_7complexIfEEEEv12SSMParamsBwd --------------------------
	.section	.nv.constant0._Z25selective_scan_bwd_kernelI32Selective_Scan_bwd_kernel_traitsILi32ELi4ELb0ELb1ELb1ELb0ELb1EN3c104HalfENS1_7complexIfEEEEv12SSMParamsBwd,"a",@progbits
	.sectionflags	@""
	.align	4
.nv.constant0._Z25selective_scan_bwd_kernelI32Selective_Scan_bwd_kernel_traitsILi32ELi4ELb0ELb1ELb1ELb0ELb1EN3c104HalfENS1_7complexIfEEEEv12SSMParamsBwd:
	.zero		1392


//--------------------- .nv.constant0._Z25selective_scan_bwd_kernelI32Selective_Scan_bwd_kernel_traitsILi32ELi4ELb0ELb1ELb1ELb1ELb0EN3c104HalfENS1_7complexIfEEEEv12SSMParamsBwd --------------------------
	.section	.nv.constant0._Z25selective_scan_bwd_kernelI32Selective_Scan_bwd_kernel_traitsILi32ELi4ELb0ELb1ELb1ELb1ELb0EN3c104HalfENS1_7complexIfEEEEv12SSMParamsBwd,"a",@progbits
	.sectionflags	@""
	.align	4
.nv.constant0._Z25selective_scan_bwd_kernelI32Selective_Scan_bwd_kernel_traitsILi32ELi4ELb0ELb1ELb1ELb1ELb0EN3c104HalfENS1_7complexIfEEEEv12SSMParamsBwd:
	.zero		1392


//--------------------- .nv.constant0._Z25selective_scan_bwd_kernelI32Selective_Scan_bwd_kernel_traitsILi32ELi4ELb0ELb1ELb1ELb1ELb1EN3c104HalfENS1_7complexIfEEEEv12SSMParamsBwd --------------------------
	.section	.nv.constant0._Z25selective_scan_bwd_kernelI32Selective_Scan_bwd_kernel_traitsILi32ELi4ELb0ELb1ELb1ELb1ELb1EN3c104HalfENS1_7complexIfEEEEv12SSMParamsBwd,"a",@progbits
	.sectionflags	@""
	.align	4
.nv.constant0._Z25selective_scan_bwd_kernelI32Selective_Scan_bwd_kernel_traitsILi32ELi4ELb0ELb1ELb1ELb1ELb1EN3c104HalfENS1_7complexIfEEEEv12SSMParamsBwd:
	.zero		1392


//--------------------- .nv.constant0._Z25selective_scan_bwd_kernelI32Selective_Scan_bwd_kernel_traitsILi32ELi4ELb1ELb0ELb0ELb0ELb0EN3c104HalfENS1_7complexIfEEEEv12SSMParamsBwd --------------------------
	.section	.nv.constant0._Z25selective_scan_bwd_kernelI32Selective_Scan_bwd_kernel_traitsILi32ELi4ELb1ELb0ELb0ELb0ELb0EN3c104HalfENS1_7complexIfEEEEv12SSMParamsBwd,"a",@progbits
	.sectionflags	@""
	.align	4
.nv.constant0._Z25selective_scan_bwd_kernelI32Selective_Scan_bwd_kernel_traitsILi32ELi4ELb1ELb0ELb0ELb0ELb0EN3c104HalfENS1_7complexIfEEEEv12SSMParamsBwd:
	.zero		1392


//--------------------- .nv.constant0._Z25selective_scan_bwd_kernelI32Selective_Scan_bwd_kernel_traitsILi32ELi4ELb1ELb0ELb0ELb0ELb1EN3c104HalfENS1_7complexIfEEEEv12SSMParamsBwd --------------------------
	.section	.nv.constant0._Z25selective_scan_bwd_kernelI32Selective_Scan_bwd_kernel_traitsILi32ELi4ELb1ELb0ELb0ELb0ELb1EN3c104HalfENS1_7complexIfEEEEv12SSMParamsBwd,"a",@progbits
	.sectionflags	@""
	.align	4
.nv.constant0._Z25selective_scan_bwd_kernelI32Selective_Scan_bwd_kernel_traitsILi32ELi4ELb1ELb0ELb0ELb0ELb1EN3c104HalfENS1_7complexIfEEEEv12SSMParamsBwd:
	.zero		1392


//--------------------- .nv.constant0._Z25selective_scan_bwd_kernelI32Selective_Scan_bwd_kernel_traitsILi32ELi4ELb1ELb0ELb0ELb1ELb0EN3c104HalfENS1_7complexIfEEEEv12SSMParamsBwd --------------------------
	.section	.nv.constant0._Z25selective_scan_bwd_kernelI32Selective_Scan_bwd_kernel_traitsILi32ELi4ELb1ELb0ELb0ELb1ELb0EN3c104HalfENS1_7complexIfEEEEv12SSMParamsBwd,"a",@progbits
	.sectionflags	@""
	.align	4
.nv.constant0._Z25selective_scan_bwd_kernelI32Selective_Scan_bwd_kernel_traitsILi32ELi4ELb1ELb0ELb0ELb1ELb0EN3c104HalfENS1_7complexIfEEEEv12SSMParamsBwd:
	.zero		1392


//--------------------- .nv.constant0._Z25selective_scan_bwd_kernelI32Selective_Scan_bwd_kernel_traitsILi32ELi4ELb1ELb0ELb0ELb1ELb1EN3c104HalfENS1_7complexIfEEEEv12SSMParamsBwd --------------------------
	.section	.nv.constant0._Z25selective_scan_bwd_kernelI32Selective_Scan_bwd_kernel_traitsILi32ELi4ELb1ELb0ELb0ELb1ELb1EN3c104HalfENS1_7complexIfEEEEv12SSMParamsBwd,"a",@progbits
	.sectionflags	@""
	.align	4
.nv.constant0._Z25selective_scan_bwd_kernelI32Selective_Scan_bwd_kernel_traitsILi32ELi4ELb1ELb0ELb0ELb1ELb1EN3c104HalfENS1_7complexIfEEEEv12SSMParamsBwd:
	.zero		1392


//--------------------- .nv.constant0._Z25selective_scan_bwd_kernelI32Selective_Scan_bwd_kernel_traitsILi32ELi4ELb1ELb0ELb1ELb0ELb0EN3c104HalfENS1_7complexIfEEEEv12SSMParamsBwd --------------------------
	.section	.nv.constant0._Z25selective_scan_bwd_kernelI32Selective_Scan_bwd_kernel_traitsILi32ELi4ELb1ELb0ELb1ELb0ELb0EN3c104HalfENS1_7complexIfEEEEv12SSMParamsBwd,"a",@progbits
	.sectionflags	@""
	.align	4
.nv.constant0._Z25selective_scan_bwd_kernelI32Selective_Scan_bwd_kernel_traitsILi32ELi4ELb1ELb0ELb1ELb0ELb0EN3c104HalfENS1_7complexIfEEEEv12SSMParamsBwd:
	.zero		1392


//--------------------- .nv.constant0._Z25selective_scan_bwd_kernelI32Selective_Scan_bwd_kernel_traitsILi32ELi4ELb1ELb0ELb1ELb0ELb1EN3c104HalfENS1_7complexIfEEEEv12SSMParamsBwd --------------------------
	.section	.nv.constant0._Z25selective_scan_bwd_kernelI32Selective_Scan_bwd_kernel_traitsILi32ELi4ELb1ELb0ELb1ELb0ELb1EN3c104HalfENS1_7complexIfEEEEv12SSMParamsBwd,"a",@progbits
	.sectionflags	@""
	.align	4
.nv.constant0._Z25selective_scan_bwd_kernelI32Selective_Scan_bwd_kernel_traitsILi32ELi4ELb1ELb0ELb1ELb0ELb1EN3c104HalfENS1_7complexIfEEEEv12SSMParamsBwd:
	.zero		1392


//--------------------- .nv.constant0._Z25selective_scan_bwd_kernelI32Selective_Scan_bwd_kernel_traitsILi32ELi4ELb1ELb0ELb1ELb1ELb0EN3c104HalfENS1_7complexIfEEEEv12SSMParamsBwd --------------------------
	.section	.nv.constant0._Z25selective_scan_bwd_kernelI32Selective_Scan_bwd_kernel_traitsILi32ELi4ELb1ELb0ELb1ELb1ELb0EN3c104HalfENS1_7complexIfEEEEv12SSMParamsBwd,"a",@progbits
	.sectionflags	@""
	.align	4
.nv.constant0._Z25selective_scan_bwd_kernelI32Selective_Scan_bwd_kernel_traitsILi32ELi4ELb1ELb0ELb1ELb1ELb0EN3c104HalfENS1_7complexIfEEEEv12SSMParamsBwd:
	.zero		1392


//--------------------- .nv.constant0._Z25selective_scan_bwd_kernelI32Selective_Scan_bwd_kernel_traitsILi32ELi4ELb1ELb0ELb1ELb1ELb1EN3c104HalfENS1_7complexIfEEEEv12SSMParamsBwd --------------------------
	.section	.nv.constant0._Z25selective_scan_bwd_kernelI32Selective_Scan_bwd_kernel_traitsILi32ELi4ELb1ELb0ELb1ELb1ELb1EN3c104HalfENS1_7complexIfEEEEv12SSMParamsBwd,"a",@progbits
	.sectionflags	@""
	.align	4
.nv.constant0._Z25selective_scan_bwd_kernelI32Selective_Scan_bwd_kernel_traitsILi32ELi4ELb1ELb0ELb1ELb1ELb1EN3c104HalfENS1_7complexIfEEEEv12SSMParamsBwd:
	.zero		1392


//--------------------- .nv.constant0._Z25selective_scan_bwd_kernelI32Selective_Scan_bwd_kernel_traitsILi32ELi4ELb1ELb1ELb0ELb0ELb0EN3c104HalfENS1_7complexIfEEEEv12SSMParamsBwd --------------------------
	.section	.nv.constant0._Z25selective_scan_bwd_kernelI32Selective_Scan_bwd_kernel_traitsILi32ELi4ELb1ELb1ELb0ELb0ELb0EN3c104HalfENS1_7complexIfEEEEv12SSMParamsBwd,"a",@progbits
	.sectionflags	@""
	.align	4
.nv.constant0._Z25selective_scan_bwd_kernelI32Selective_Scan_bwd_kernel_traitsILi32ELi4ELb1ELb1ELb0ELb0ELb0EN3c104HalfENS1_7complexIfEEEEv12SSMParamsBwd:
	.zero		1392


//--------------------- .nv.constant0._Z25selective_scan_bwd_kernelI32Selective_Scan_bwd_kernel_traitsILi32ELi4ELb1ELb1ELb0ELb0ELb1EN3c104HalfENS1_7complexIfEEEEv12SSMParamsBwd --------------------------
	.section	.nv.constant0._Z25selective_scan_bwd_kernelI32Selective_Scan_bwd_kernel_traitsILi32ELi4ELb1ELb1ELb0ELb0ELb1EN3c104HalfENS1_7complexIfEEEEv12SSMParamsBwd,"a",@progbits
	.sectionflags	@""
	.align	4
.nv.constant0._Z25selective_scan_bwd_kernelI32Selective_Scan_bwd_kernel_traitsILi32ELi4ELb1ELb1ELb0ELb0ELb1EN3c104HalfENS1_7complexIfEEEEv12SSMParamsBwd:
	.zero		1392


//--------------------- .nv.constant0._Z25selective_scan_bwd_kernelI32Selective_Scan_bwd_kernel_traitsILi32ELi4ELb1ELb1ELb0ELb1ELb0EN3c104HalfENS1_7complexIfEEEEv12SSMParamsBwd --------------------------
	.section	.nv.constant0._Z25selective_scan_bwd_kernelI32Selective_Scan_bwd_kernel_traitsILi32ELi4ELb1ELb1ELb0ELb1ELb0EN3c104HalfENS1_7complexIfEEEEv12SSMParamsBwd,"a",@progbits
	.sectionflags	@""
	.align	4
.nv.constant0._Z25selective_scan_bwd_kernelI32Selective_Scan_bwd_kernel_traitsILi32ELi4ELb1ELb1ELb0ELb1ELb0EN3c104HalfENS1_7complexIfEEEEv12SSMParamsBwd:
	.zero		1392


//--------------------- .nv.constant0._Z25selective_scan_bwd_kernelI32Selective_Scan_bwd_kernel_traitsILi32ELi4ELb1ELb1ELb0ELb1ELb1EN3c104HalfENS1_7complexIfEEEEv12SSMParamsBwd --------------------------
	.section	.nv.constant0._Z25selective_scan_bwd_kernelI32Selective_Scan_bwd_kernel_traitsILi32ELi4ELb1ELb1ELb0ELb1ELb1EN3c104HalfENS1_7complexIfEEEEv12SSMParamsBwd,"a",@progbits
	.sectionflags	@""
	.align	4
.nv.constant0._Z25selective_scan_bwd_kernelI32Selective_Scan_bwd_kernel_traitsILi32ELi4ELb1ELb1ELb0ELb1ELb1EN3c104HalfENS1_7complexIfEEEEv12SSMParamsBwd:
	.zero		1392


//--------------------- .nv.constant0._Z25selective_scan_bwd_kernelI32Selective_Scan_bwd_kernel_traitsILi32ELi4ELb1ELb1ELb1ELb0ELb0EN3c104HalfENS1_7complexIfEEEEv12SSMParamsBwd --------------------------
	.section	.nv.constant0._Z25selective_scan_bwd_kernelI32Selective_Scan_bwd_kernel_traitsILi32ELi4ELb1ELb1ELb1ELb0ELb0EN3c104HalfENS1_7complexIfEEEEv12SSMParamsBwd,"a",@progbits
	.sectionflags	@""
	.align	4
.nv.constant0._Z25selective_scan_bwd_kernelI32Selective_Scan_bwd_kernel_traitsILi32ELi4ELb1ELb1ELb1ELb0ELb0EN3c104HalfENS1_7complexIfEEEEv12SSMParamsBwd:
	.zero		1392


//--------------------- .nv.constant0._Z25selective_scan_bwd_kernelI32Selective_Scan_bwd_kernel_traitsILi32ELi4ELb1ELb1ELb1ELb0ELb1EN3c104HalfENS1_7complexIfEEEEv12SSMParamsBwd --------------------------
	.section	.nv.constant0._Z25selective_scan_bwd_kernelI32Selective_Scan_bwd_kernel_traitsILi32ELi4ELb1ELb1ELb1ELb0ELb1EN3c104HalfENS1_7complexIfEEEEv12SSMParamsBwd,"a",@progbits
	.sectionflags	@""
	.align	4
.nv.constant0._Z25selective_scan_bwd_kernelI32Selective_Scan_bwd_kernel_traitsILi32ELi4ELb1ELb1ELb1ELb0ELb1EN3c104HalfENS1_7complexIfEEEEv12SSMParamsBwd:
	.zero		1392


//--------------------- .nv.constant0._Z25selective_scan_bwd_kernelI32Selective_Scan_bwd_kernel_traitsILi32ELi4ELb1ELb1ELb1ELb1ELb0EN3c104HalfENS1_7complexIfEEEEv12SSMParamsBwd --------------------------
	.section	.nv.constant0._Z25selective_scan_bwd_kernelI32Selective_Scan_bwd_kernel_traitsILi32ELi4ELb1ELb1ELb1ELb1ELb0EN3c104HalfENS1_7complexIfEEEEv12SSMParamsBwd,"a",@progbits
	.sectionflags	@""
	.align	4
.nv.constant0._Z25selective_scan_bwd_kernelI32Selective_Scan_bwd_kernel_traitsILi32ELi4ELb1ELb1ELb1ELb1ELb0EN3c104HalfENS1_7complexIfEEEEv12SSMParamsBwd:
	.zero		1392


//--------------------- .nv.constant0._Z25selective_scan_bwd_kernelI32Selective_Scan_bwd_kernel_traitsILi32ELi4ELb1ELb1ELb1ELb1ELb1EN3c104HalfENS1_7complexIfEEEEv12SSMParamsBwd --------------------------
	.section	.nv.constant0._Z25selective_scan_bwd_kernelI32Selective_Scan_bwd_kernel_traitsILi32ELi4ELb1ELb1ELb1ELb1ELb1EN3c104HalfENS1_7complexIfEEEEv12SSMParamsBwd,"a",@progbits
	.sectionflags	@""
	.align	4
.nv.constant0._Z25selective_scan_bwd_kernelI32Selective_Scan_bwd_kernel_traitsILi32ELi4ELb1ELb1ELb1ELb1ELb1EN3c104HalfENS1_7complexIfEEEEv12SSMParamsBwd:
	.zero		1392


//--------------------- SYMBOLS --------------------------

	.type		.nv.reservedSmem.offset0,@object
	.size		.nv.reservedSmem.offset0,0x4
	.type		.nv.reservedSmem.cap,@object
	.size		.nv.reservedSmem.cap,0x4
